	.target	sm_90a

	.elftype	@"ET_EXEC"


//--------------------- .note.nv.tkinfo           --------------------------
	.section	.note.nv.tkinfo,"",@"SHT_NOTE"
	.sectionflags	@"SHF_NOTE_NV_TKINFO"
	.tkinfo
        /*0018*/ 	.word	0x00000002
        /*0030*/ 	.string	""
        /*0030*/ 	.string	"ptxas"
        /*0030*/ 	.string	"Cuda compilation tools, release 13.0, V13.0.88"
        /*0030*/ 	.string	"Build cuda_13.0.r13.0/compiler.36424714_0"
        /*0030*/ 	.string	"-arch sm_90a -m 64 "



//--------------------- .note.nv.cuinfo           --------------------------
	.section	.note.nv.cuinfo,"",@"SHT_NOTE"
	.sectionflags	@"SHF_NOTE_NV_CUINFO"
        /*0018*/ 	.short	0x0002
        /*001a*/ 	.short	0x005a
        /*001c*/ 	.short	0x0082
	.zero		2


//--------------------- .nv.info                  --------------------------
	.section	.nv.info,"",@"SHT_CUDA_INFO"
	.align	4


	//----- nvinfo : EIATTR_REGCOUNT
	.align		4
        /*0000*/ 	.byte	0x04, 0x2f
        /*0002*/ 	.short	(.L_29 - .L_28)
	.align		4
.L_28:
        /*0004*/ 	.word	index@(_Z25selective_scan_bwd_kernelI32Selective_Scan_bwd_kernel_traitsILi32ELi4ELb1ELb1ELb1ELb1ELb1EN3c108BFloat16EfEEv12SSMParamsBwd)
        /*0008*/ 	.word	0x0000008a


	//----- nvinfo : EIATTR_FRAME_SIZE
	.align		4
.L_29:
        /*000c*/ 	.byte	0x04, 0x11
        /*000e*/ 	.short	(.L_31 - .L_30)
	.align		4
.L_30:
        /*0010*/ 	.word	index@(_Z25selective_scan_bwd_kernelI32Selective_Scan_bwd_kernel_traitsILi32ELi4ELb1ELb1ELb1ELb1ELb1EN3c108BFloat16EfEEv12SSMParamsBwd)
        /*0014*/ 	.word	0x00000000


	//----- nvinfo : EIATTR_REGCOUNT
	.align		4
.L_31:
        /*0018*/ 	.byte	0x04, 0x2f
        /*001a*/ 	.short	(.L_33 - .L_32)
	.align		4
.L_32:
        /*001c*/ 	.word	index@(_Z25selective_scan_bwd_kernelI32Selective_Scan_bwd_kernel_traitsILi32ELi4ELb1ELb1ELb1ELb1ELb0EN3c108BFloat16EfEEv12SSMParamsBwd)
        /*0020*/ 	.word	0x0000008a


	//----- nvinfo : EIATTR_FRAME_SIZE
	.align		4
.L_33:
        /*0024*/ 	.byte	0x04, 0x11
        /*0026*/ 	.short	(.L_35 - .L_34)
	.align		4
.L_34:
        /*0028*/ 	.word	index@(_Z25selective_scan_bwd_kernelI32Selective_Scan_bwd_kernel_traitsILi32ELi4ELb1ELb1ELb1ELb1ELb0EN3c108BFloat16EfEEv12SSMParamsBwd)
        /*002c*/ 	.word	0x00000000


	//----- nvinfo : EIATTR_REGCOUNT
	.align		4
.L_35:
        /*0030*/ 	.byte	0x04, 0x2f
        /*0032*/ 	.short	(.L_37 - .L_36)
	.align		4
.L_36:
        /*0034*/ 	.word	index@(_Z25selective_scan_bwd_kernelI32Selective_Scan_bwd_kernel_traitsILi32ELi4ELb1ELb1ELb1ELb0ELb1EN3c108BFloat16EfEEv12SSMParamsBwd)
        /*0038*/ 	.word	0x0000007c


	//----- nvinfo : EIATTR_FRAME_SIZE
	.align		4
.L_37:
        /*003c*/ 	.byte	0x04, 0x11
        /*003e*/ 	.short	(.L_39 - .L_38)
	.align		4
.L_38:
        /*0040*/ 	.word	index@(_Z25selective_scan_bwd_kernelI32Selective_Scan_bwd_kernel_traitsILi32ELi4ELb1ELb1ELb1ELb0ELb1EN3c108BFloat16EfEEv12SSMParamsBwd)
        /*0044*/ 	.word	0x00000000


	//----- nvinfo : EIATTR_REGCOUNT
	.align		4
.L_39:
        /*0048*/ 	.byte	0x04, 0x2f
        /*004a*/ 	.short	(.L_41 - .L_40)
	.align		4
.L_40:
        /*004c*/ 	.word	index@(_Z25selective_scan_bwd_kernelI32Selective_Scan_bwd_kernel_traitsILi32ELi4ELb1ELb1ELb1ELb0ELb0EN3c108BFloat16EfEEv12SSMParamsBwd)
        /*0050*/ 	.word	0x0000007a


	//----- nvinfo : EIATTR_FRAME_SIZE
	.align		4
.L_41:
        /*0054*/ 	.byte	0x04, 0x11
        /*0056*/ 	.short	(.L_43 - .L_42)
	.align		4
.L_42:
        /*0058*/ 	.word	index@(_Z25selective_scan_bwd_kernelI32Selective_Scan_bwd_kernel_traitsILi32ELi4ELb1ELb1ELb1ELb0ELb0EN3c108BFloat16EfEEv12SSMParamsBwd)
        /*005c*/ 	.word	0x00000000


	//----- nvinfo : EIATTR_REGCOUNT
	.align		4
.L_43:
        /*0060*/ 	.byte	0x04, 0x2f
        /*0062*/ 	.short	(.L_45 - .L_44)
	.align		4
.L_44:
        /*0064*/ 	.word	index@(_Z25selective_scan_bwd_kernelI32Selective_Scan_bwd_kernel_traitsILi32ELi4ELb1ELb1ELb0ELb1ELb1EN3c108BFloat16EfEEv12SSMParamsBwd)
        /*0068*/ 	.word	0x00000073


	//----- nvinfo : EIATTR_FRAME_SIZE
	.align		4
.L_45:
        /*006c*/ 	.byte	0x04, 0x11
        /*006e*/ 	.short	(.L_47 - .L_46)
	.align		4
.L_46:
        /*0070*/ 	.word	index@(_Z25selective_scan_bwd_kernelI32Selective_Scan_bwd_kernel_traitsILi32ELi4ELb1ELb1ELb0ELb1ELb1EN3c108BFloat16EfEEv12SSMParamsBwd)
        /*0074*/ 	.word	0x00000000


	//----- nvinfo : EIATTR_REGCOUNT
	.align		4
.L_47:
        /*0078*/ 	.byte	0x04, 0x2f
        /*007a*/ 	.short	(.L_49 - .L_48)
	.align		4
.L_48:
        /*007c*/ 	.word	index@(_Z25selective_scan_bwd_kernelI32Selective_Scan_bwd_kernel_traitsILi32ELi4ELb1ELb1ELb0ELb1ELb0EN3c108BFloat16EfEEv12SSMParamsBwd)
        /*0080*/ 	.word	0x00000073


	//----- nvinfo : EIATTR_FRAME_SIZE
	.align		4
.L_49:
        /*0084*/ 	.byte	0x04, 0x11
        /*0086*/ 	.short	(.L_51 - .L_50)
	.align		4
.L_50:
        /*0088*/ 	.word	index@(_Z25selective_scan_bwd_kernelI32Selective_Scan_bwd_kernel_traitsILi32ELi4ELb1ELb1ELb0ELb1ELb0EN3c108BFloat16EfEEv12SSMParamsBwd)
        /*008c*/ 	.word	0x00000000


	//----- nvinfo : EIATTR_REGCOUNT
	.align		4
.L_51:
        /*0090*/ 	.byte	0x04, 0x2f
        /*0092*/ 	.short	(.L_53 - .L_52)
	.align		4
.L_52:
        /*0094*/ 	.word	index@(_Z25selective_scan_bwd_kernelI32Selective_Scan_bwd_kernel_traitsILi32ELi4ELb1ELb1ELb0ELb0ELb1EN3c108BFloat16EfEEv12SSMParamsBwd)
        /*0098*/ 	.word	0x0000007a


	//----- nvinfo : EIATTR_FRAME_SIZE
	.align		4
.L_53:
        /*009c*/ 	.byte	0x04, 0x11
        /*009e*/ 	.short	(.L_55 - .L_54)
	.align		4
.L_54:
        /*00a0*/ 	.word	index@(_Z25selective_scan_bwd_kernelI32Selective_Scan_bwd_kernel_traitsILi32ELi4ELb1ELb1ELb0ELb0ELb1EN3c108BFloat16EfEEv12SSMParamsBwd)
        /*00a4*/ 	.word	0x00000000


	//----- nvinfo : EIATTR_REGCOUNT
	.align		4
.L_55:
        /*00a8*/ 	.byte	0x04, 0x2f
        /*00aa*/ 	.short	(.L_57 - .L_56)
	.align		4
.L_56:
        /*00ac*/ 	.word	index@(_Z25selective_scan_bwd_kernelI32Selective_Scan_bwd_kernel_traitsILi32ELi4ELb1ELb1ELb0ELb0ELb0EN3c108BFloat16EfEEv12SSMParamsBwd)
        /*00b0*/ 	.word	0x00000079


	//----- nvinfo : EIATTR_FRAME_SIZE
	.align		4
.L_57:
        /*00b4*/ 	.byte	0x04, 0x11
        /*00b6*/ 	.short	(.L_59 - .L_58)
	.align		4
.L_58:
        /*00b8*/ 	.word	index@(_Z25selective_scan_bwd_kernelI32Selective_Scan_bwd_kernel_traitsILi32ELi4ELb1ELb1ELb0ELb0ELb0EN3c108BFloat16EfEEv12SSMParamsBwd)
        /*00bc*/ 	.word	0x00000000


	//----- nvinfo : EIATTR_REGCOUNT
	.align		4
.L_59:
        /*00c0*/ 	.byte	0x04, 0x2f
        /*00c2*/ 	.short	(.L_61 - .L_60)
	.align		4
.L_60:
        /*00c4*/ 	.word	index@(_Z25selective_scan_bwd_kernelI32Selective_Scan_bwd_kernel_traitsILi32ELi4ELb1ELb0ELb1ELb1ELb1EN3c108BFloat16EfEEv12SSMParamsBwd)
        /*00c8*/ 	.word	0x0000006e


	//----- nvinfo : EIATTR_FRAME_SIZE
	.align		4
.L_61:
        /*00cc*/ 	.byte	0x04, 0x11
        /*00ce*/ 	.short	(.L_63 - .L_62)
	.align		4
.L_62:
        /*00d0*/ 	.word	index@(_Z25selective_scan_bwd_kernelI32Selective_Scan_bwd_kernel_traitsILi32ELi4ELb1ELb0ELb1ELb1ELb1EN3c108BFloat16EfEEv12SSMParamsBwd)
        /*00d4*/ 	.word	0x00000000


	//----- nvinfo : EIATTR_REGCOUNT
	.align		4
.L_63:
        /*00d8*/ 	.byte	0x04, 0x2f
        /*00da*/ 	.short	(.L_65 - .L_64)
	.align		4
.L_64:
        /*00dc*/ 	.word	index@(_Z25selective_scan_bwd_kernelI32Selective_Scan_bwd_kernel_traitsILi32ELi4ELb1ELb0ELb1ELb1ELb0EN3c108BFloat16EfEEv12SSMParamsBwd)
        /*00e0*/ 	.word	0x00000070


	//----- nvinfo : EIATTR_FRAME_SIZE
	.align		4
.L_65:
        /*00e4*/ 	.byte	0x04, 0x11
        /*00e6*/ 	.short	(.L_67 - .L_66)
	.align		4
.L_66:
        /*00e8*/ 	.word	index@(_Z25selective_scan_bwd_kernelI32Selective_Scan_bwd_kernel_traitsILi32ELi4ELb1ELb0ELb1ELb1ELb0EN3c108BFloat16EfEEv12SSMParamsBwd)
        /*00ec*/ 	.word	0x00000000


	//----- nvinfo : EIATTR_REGCOUNT
	.align		4
.L_67:
        /*00f0*/ 	.byte	0x04, 0x2f
        /*00f2*/ 	.short	(.L_69 - .L_68)
	.align		4
.L_68:
        /*00f4*/ 	.word	index@(_Z25selective_scan_bwd_kernelI32Selective_Scan_bwd_kernel_traitsILi32ELi4ELb1ELb0ELb1ELb0ELb1EN3c108BFloat16EfEEv12SSMParamsBwd)
        /*00f8*/ 	.word	0x00000073


	//----- nvinfo : EIATTR_FRAME_SIZE
	.align		4
.L_69:
        /*00fc*/ 	.byte	0x04, 0x11
        /*00fe*/ 	.short	(.L_71 - .L_70)
	.align		4
.L_70:
        /*0100*/ 	.word	index@(_Z25selective_scan_bwd_kernelI32Selective_Scan_bwd_kernel_traitsILi32ELi4ELb1ELb0ELb1ELb0ELb1EN3c108BFloat16EfEEv12SSMParamsBwd)
        /*0104*/ 	.word	0x00000000


	//----- nvinfo : EIATTR_REGCOUNT
	.align		4
.L_71:
        /*0108*/ 	.byte	0x04, 0x2f
        /*010a*/ 	.short	(.L_73 - .L_72)
	.align		4
.L_72:
        /*010c*/ 	.word	index@(_Z25selective_scan_bwd_kernelI32Selective_Scan_bwd_kernel_traitsILi32ELi4ELb1ELb0ELb1ELb0ELb0EN3c108BFloat16EfEEv12SSMParamsBwd)
        /*0110*/ 	.word	0x00000072


	//----- nvinfo : EIATTR_FRAME_SIZE
	.align		4
.L_73:
        /*0114*/ 	.byte	0x04, 0x11
        /*0116*/ 	.short	(.L_75 - .L_74)
	.align		4
.L_74:
        /*0118*/ 	.word	index@(_Z25selective_scan_bwd_kernelI32Selective_Scan_bwd_kernel_traitsILi32ELi4ELb1ELb0ELb1ELb0ELb0EN3c108BFloat16EfEEv12SSMParamsBwd)
        /*011c*/ 	.word	0x00000000


	//----- nvinfo : EIATTR_REGCOUNT
	.align		4
.L_75:
        /*0120*/ 	.byte	0x04, 0x2f
        /*0122*/ 	.short	(.L_77 - .L_76)
	.align		4
.L_76:
        /*0124*/ 	.word	index@(_Z25selective_scan_bwd_kernelI32Selective_Scan_bwd_kernel_traitsILi32ELi4ELb1ELb0ELb0ELb1ELb1EN3c108BFloat16EfEEv12SSMParamsBwd)
        /*0128*/ 	.word	0x00000068


	//----- nvinfo : EIATTR_FRAME_SIZE
	.align		4
.L_77:
        /*012c*/ 	.byte	0x04, 0x11
        /*012e*/ 	.short	(.L_79 - .L_78)
	.align		4
.L_78:
        /*0130*/ 	.word	index@(_Z25selective_scan_bwd_kernelI32Selective_Scan_bwd_kernel_traitsILi32ELi4ELb1ELb0ELb0ELb1ELb1EN3c108BFloat16EfEEv12SSMParamsBwd)
        /*0134*/ 	.word	0x00000000


	//----- nvinfo : EIATTR_REGCOUNT
	.align		4
.L_79:
        /*0138*/ 	.byte	0x04, 0x2f
        /*013a*/ 	.short	(.L_81 - .L_80)
	.align		4
.L_80:
        /*013c*/ 	.word	index@(_Z25selective_scan_bwd_kernelI32Selective_Scan_bwd_kernel_traitsILi32ELi4ELb1ELb0ELb0ELb1ELb0EN3c108BFloat16EfEEv12SSMParamsBwd)
        /*0140*/ 	.word	0x0000006a


	//----- nvinfo : EIATTR_FRAME_SIZE
	.align		4
.L_81:
        /*0144*/ 	.byte	0x04, 0x11
        /*0146*/ 	.short	(.L_83 - .L_82)
	.align		4
.L_82:
        /*0148*/ 	.word	index@(_Z25selective_scan_bwd_kernelI32Selective_Scan_bwd_kernel_traitsILi32ELi4ELb1ELb0ELb0ELb1ELb0EN3c108BFloat16EfEEv12SSMParamsBwd)
        /*014c*/ 	.word	0x00000000


	//----- nvinfo : EIATTR_REGCOUNT
	.align		4
.L_83:
        /*0150*/ 	.byte	0x04, 0x2f
        /*0152*/ 	.short	(.L_85 - .L_84)
	.align		4
.L_84:
        /*0154*/ 	.word	index@(_Z25selective_scan_bwd_kernelI32Selective_Scan_bwd_kernel_traitsILi32ELi4ELb1ELb0ELb0ELb0ELb1EN3c108BFloat16EfEEv12SSMParamsBwd)
        /*0158*/ 	.word	0x00000060


	//----- nvinfo : EIATTR_FRAME_SIZE
	.align		4
.L_85:
        /*015c*/ 	.byte	0x04, 0x11
        /*015e*/ 	.short	(.L_87 - .L_86)
	.align		4
.L_86:
        /*0160*/ 	.word	index@(_Z25selective_scan_bwd_kernelI32Selective_Scan_bwd_kernel_traitsILi32ELi4ELb1ELb0ELb0ELb0ELb1EN3c108BFloat16EfEEv12SSMParamsBwd)
        /*0164*/ 	.word	0x00000000


	//----- nvinfo : EIATTR_REGCOUNT
	.align		4
.L_87:
        /*0168*/ 	.byte	0x04, 0x2f
        /*016a*/ 	.short	(.L_89 - .L_88)
	.align		4
.L_88:
        /*016c*/ 	.word	index@(_Z25selective_scan_bwd_kernelI32Selective_Scan_bwd_kernel_traitsILi32ELi4ELb1ELb0ELb0ELb0ELb0EN3c108BFloat16EfEEv12SSMParamsBwd)
        /*0170*/ 	.word	0x00000066


	//----- nvinfo : EIATTR_FRAME_SIZE
	.align		4
.L_89:
        /*0174*/ 	.byte	0x04, 0x11
        /*0176*/ 	.short	(.L_91 - .L_90)
	.align		4
.L_90:
        /*0178*/ 	.word	index@(_Z25selective_scan_bwd_kernelI32Selective_Scan_bwd_kernel_traitsILi32ELi4ELb1ELb0ELb0ELb0ELb0EN3c108BFloat16EfEEv12SSMParamsBwd)
        /*017c*/ 	.word	0x00000000


	//----- nvinfo : EIATTR_REGCOUNT
	.align		4
.L_91:
        /*0180*/ 	.byte	0x04, 0x2f
        /*0182*/ 	.short	(.L_93 - .L_92)
	.align		4
.L_92:
        /*0184*/ 	.word	index@(_Z25selective_scan_bwd_kernelI32Selective_Scan_bwd_kernel_traitsILi32ELi4ELb0ELb1ELb1ELb1ELb1EN3c108BFloat16EfEEv12SSMParamsBwd)
        /*0188*/ 	.word	0x0000008c


	//----- nvinfo : EIATTR_FRAME_SIZE
	.align		4
.L_93:
        /*018c*/ 	.byte	0x04, 0x11
        /*018e*/ 	.short	(.L_95 - .L_94)
	.align		4
.L_94:
        /*0190*/ 	.word	index@(_Z25selective_scan_bwd_kernelI32Selective_Scan_bwd_kernel_traitsILi32ELi4ELb0ELb1ELb1ELb1ELb1EN3c108BFloat16EfEEv12SSMParamsBwd)
        /*0194*/ 	.word	0x00000000


	//----- nvinfo : EIATTR_REGCOUNT
	.align		4
.L_95:
        /*0198*/ 	.byte	0x04, 0x2f
        /*019a*/ 	.short	(.L_97 - .L_96)
	.align		4
.L_96:
        /*019c*/ 	.word	index@(_Z25selective_scan_bwd_kernelI32Selective_Scan_bwd_kernel_traitsILi32ELi4ELb0ELb1ELb1ELb1ELb0EN3c108BFloat16EfEEv12SSMParamsBwd)
        /*01a0*/ 	.word	0x0000008a


	//----- nvinfo : EIATTR_FRAME_SIZE
	.align		4
.L_97:
        /*01a4*/ 	.byte	0x04, 0x11
        /*01a6*/ 	.short	(.L_99 - .L_98)
	.align		4
.L_98:
        /*01a8*/ 	.word	index@(_Z25selective_scan_bwd_kernelI32Selective_Scan_bwd_kernel_traitsILi32ELi4ELb0ELb1ELb1ELb1ELb0EN3c108BFloat16EfEEv12SSMParamsBwd)
        /*01ac*/ 	.word	0x00000000


	//----- nvinfo : EIATTR_REGCOUNT
	.align		4
.L_99:
        /*01b0*/ 	.byte	0x04, 0x2f
        /*01b2*/ 	.short	(.L_101 - .L_100)
	.align		4
.L_100:
        /*01b4*/ 	.word	index@(_Z25selective_scan_bwd_kernelI32Selective_Scan_bwd_kernel_traitsILi32ELi4ELb0ELb1ELb1ELb0ELb1EN3c108BFloat16EfEEv12SSMParamsBwd)
        /*01b8*/ 	.word	0x0000008a


	//----- nvinfo : EIATTR_FRAME_SIZE
	.align		4
.L_101:
        /*01bc*/ 	.byte	0x04, 0x11
        /*01be*/ 	.short	(.L_103 - .L_102)
	.align		4
.L_102:
        /*01c0*/ 	.word	index@(_Z25selective_scan_bwd_kernelI32Selective_Scan_bwd_kernel_traitsILi32ELi4ELb0ELb1ELb1ELb0ELb1EN3c108BFloat16EfEEv12SSMParamsBwd)
        /*01c4*/ 	.word	0x00000000


	//----- nvinfo : EIATTR_REGCOUNT
	.align		4
.L_103:
        /*01c8*/ 	.byte	0x04, 0x2f
        /*01ca*/ 	.short	(.L_105 - .L_104)
	.align		4
.L_104:
        /*01cc*/ 	.word	index@(_Z25selective_scan_bwd_kernelI32Selective_Scan_bwd_kernel_traitsILi32ELi4ELb0ELb1ELb1ELb0ELb0EN3c108BFloat16EfEEv12SSMParamsBwd)
        /*01d0*/ 	.word	0x00000086


	//----- nvinfo : EIATTR_FRAME_SIZE
	.align		4
.L_105:
        /*01d4*/ 	.byte	0x04, 0x11
        /*01d6*/ 	.short	(.L_107 - .L_106)
	.align		4
.L_106:
        /*01d8*/ 	.word	index@(_Z25selective_scan_bwd_kernelI32Selective_Scan_bwd_kernel_traitsILi32ELi4ELb0ELb1ELb1ELb0ELb0EN3c108BFloat16EfEEv12SSMParamsBwd)
        /*01dc*/ 	.word	0x00000000


	//----- nvinfo : EIATTR_REGCOUNT
	.align		4
.L_107:
        /*01e0*/ 	.byte	0x04, 0x2f
        /*01e2*/ 	.short	(.L_109 - .L_108)
	.align		4
.L_108:
        /*01e4*/ 	.word	index@(_Z25selective_scan_bwd_kernelI32Selective_Scan_bwd_kernel_traitsILi32ELi4ELb0ELb1ELb0ELb1ELb1EN3c108BFloat16EfEEv12SSMParamsBwd)
        /*01e8*/ 	.word	0x00000087


	//----- nvinfo : EIATTR_FRAME_SIZE
	.align		4
.L_109:
        /*01ec*/ 	.byte	0x04, 0x11
        /*01ee*/ 	.short	(.L_111 - .L_110)
	.align		4
.L_110:
        /*01f0*/ 	.word	index@(_Z25selective_scan_bwd_kernelI32Selective_Scan_bwd_kernel_traitsILi32ELi4ELb0ELb1ELb0ELb1ELb1EN3c108BFloat16EfEEv12SSMParamsBwd)
        /*01f4*/ 	.word	0x00000000


	//----- nvinfo : EIATTR_REGCOUNT
	.align		4
.L_111:
        /*01f8*/ 	.byte	0x04, 0x2f
        /*01fa*/ 	.short	(.L_113 - .L_112)
	.align		4
.L_112:
        /*01fc*/ 	.word	index@(_Z25selective_scan_bwd_kernelI32Selective_Scan_bwd_kernel_traitsILi32ELi4ELb0ELb1ELb0ELb1ELb0EN3c108BFloat16EfEEv12SSMParamsBwd)
        /*0200*/ 	.word	0x00000086


	//----- nvinfo : EIATTR_FRAME_SIZE
	.align		4
.L_113:
        /*0204*/ 	.byte	0x04, 0x11
        /*0206*/ 	.short	(.L_115 - .L_114)
	.align		4
.L_114:
        /*0208*/ 	.word	index@(_Z25selective_scan_bwd_kernelI32Selective_Scan_bwd_kernel_traitsILi32ELi4ELb0ELb1ELb0ELb1ELb0EN3c108BFloat16EfEEv12SSMParamsBwd)
        /*020c*/ 	.word	0x00000000


	//----- nvinfo : EIATTR_REGCOUNT
	.align		4
.L_115:
        /*0210*/ 	.byte	0x04, 0x2f
        /*0212*/ 	.short	(.L_117 - .L_116)
	.align		4
.L_116:
        /*0214*/ 	.word	index@(_Z25selective_scan_bwd_kernelI32Selective_Scan_bwd_kernel_traitsILi32ELi4ELb0ELb1ELb0ELb0ELb1EN3c108BFloat16EfEEv12SSMParamsBwd)
        /*0218*/ 	.word	0x00000085


	//----- nvinfo : EIATTR_FRAME_SIZE
	.align		4
.L_117:
        /*021c*/ 	.byte	0x04, 0x11
        /*021e*/ 	.short	(.L_119 - .L_118)
	.align		4
.L_118:
        /*0220*/ 	.word	index@(_Z25selective_scan_bwd_kernelI32Selective_Scan_bwd_kernel_traitsILi32ELi4ELb0ELb1ELb0ELb0ELb1EN3c108BFloat16EfEEv12SSMParamsBwd)
        /*0224*/ 	.word	0x00000000


	//----- nvinfo : EIATTR_REGCOUNT
	.align		4
.L_119:
        /*0228*/ 	.byte	0x04, 0x2f
        /*022a*/ 	.short	(.L_121 - .L_120)
	.align		4
.L_120:
        /*022c*/ 	.word	index@(_Z25selective_scan_bwd_kernelI32Selective_Scan_bwd_kernel_traitsILi32ELi4ELb0ELb1ELb0ELb0ELb0EN3c108BFloat16EfEEv12SSMParamsBwd)
        /*0230*/ 	.word	0x00000085


	//----- nvinfo : EIATTR_FRAME_SIZE
	.align		4
.L_121:
        /*0234*/ 	.byte	0x04, 0x11
        /*0236*/ 	.short	(.L_123 - .L_122)
	.align		4
.L_122:
        /*0238*/ 	.word	index@(_Z25selective_scan_bwd_kernelI32Selective_Scan_bwd_kernel_traitsILi32ELi4ELb0ELb1ELb0ELb0ELb0EN3c108BFloat16EfEEv12SSMParamsBwd)
        /*023c*/ 	.word	0x00000000


	//----- nvinfo : EIATTR_REGCOUNT
	.align		4
.L_123:
        /*0240*/ 	.byte	0x04, 0x2f
        /*0242*/ 	.short	(.L_125 - .L_124)
	.align		4
.L_124:
        /*0244*/ 	.word	index@(_Z25selective_scan_bwd_kernelI32Selective_Scan_bwd_kernel_traitsILi32ELi4ELb0ELb0ELb1ELb1ELb1EN3c108BFloat16EfEEv12SSMParamsBwd)
        /*0248*/ 	.word	0x00000085


	//----- nvinfo : EIATTR_FRAME_SIZE
	.align		4
.L_125:
        /*024c*/ 	.byte	0x04, 0x11
        /*024e*/ 	.short	(.L_127 - .L_126)
	.align		4
.L_126:
        /*0250*/ 	.word	index@(_Z25selective_scan_bwd_kernelI32Selective_Scan_bwd_kernel_traitsILi32ELi4ELb0ELb0ELb1ELb1ELb1EN3c108BFloat16EfEEv12SSMParamsBwd)
        /*0254*/ 	.word	0x00000000


	//----- nvinfo : EIATTR_REGCOUNT
	.align		4
.L_127:
        /*0258*/ 	.byte	0x04, 0x2f
        /*025a*/ 	.short	(.L_129 - .L_128)
	.align		4
.L_128:
        /*025c*/ 	.word	index@(_Z25selective_scan_bwd_kernelI32Selective_Scan_bwd_kernel_traitsILi32ELi4ELb0ELb0ELb1ELb1ELb0EN3c108BFloat16EfEEv12SSMParamsBwd)
        /*0260*/ 	.word	0x00000084


	//----- nvinfo : EIATTR_FRAME_SIZE
	.align		4
.L_129:
        /*0264*/ 	.byte	0x04, 0x11
        /*0266*/ 	.short	(.L_131 - .L_130)
	.align		4
.L_130:
        /*0268*/ 	.word	index@(_Z25selective_scan_bwd_kernelI32Selective_Scan_bwd_kernel_traitsILi32ELi4ELb0ELb0ELb1ELb1ELb0EN3c108BFloat16EfEEv12SSMParamsBwd)
        /*026c*/ 	.word	0x00000000


	//----- nvinfo : EIATTR_REGCOUNT
	.align		4
.L_131:
        /*0270*/ 	.byte	0x04, 0x2f
        /*0272*/ 	.short	(.L_133 - .L_132)
	.align		4
.L_132:
        /*0274*/ 	.word	index@(_Z25selective_scan_bwd_kernelI32Selective_Scan_bwd_kernel_traitsILi32ELi4ELb0ELb0ELb1ELb0ELb1EN3c108BFloat16EfEEv12SSMParamsBwd)
        /*0278*/ 	.word	0x00000080


	//----- nvinfo : EIATTR_FRAME_SIZE
	.align		4
.L_133:
        /*027c*/ 	.byte	0x04, 0x11
        /*027e*/ 	.short	(.L_135 - .L_134)
	.align		4
.L_134:
        /*0280*/ 	.word	index@(_Z25selective_scan_bwd_kernelI32Selective_Scan_bwd_kernel_traitsILi32ELi4ELb0ELb0ELb1ELb0ELb1EN3c108BFloat16EfEEv12SSMParamsBwd)
        /*0284*/ 	.word	0x00000000


	//----- nvinfo : EIATTR_REGCOUNT
	.align		4
.L_135:
        /*0288*/ 	.byte	0x04, 0x2f
        /*028a*/ 	.short	(.L_137 - .L_136)
	.align		4
.L_136:
        /*028c*/ 	.word	index@(_Z25selective_scan_bwd_kernelI32Selective_Scan_bwd_kernel_traitsILi32ELi4ELb0ELb0ELb1ELb0ELb0EN3c108BFloat16EfEEv12SSMParamsBwd)
        /*0290*/ 	.word	0x00000080


	//----- nvinfo : EIATTR_FRAME_SIZE
	.align		4
.L_137:
        /*0294*/ 	.byte	0x04, 0x11
        /*0296*/ 	.short	(.L_139 - .L_138)
	.align		4
.L_138:
        /*0298*/ 	.word	index@(_Z25selective_scan_bwd_kernelI32Selective_Scan_bwd_kernel_traitsILi32ELi4ELb0ELb0ELb1ELb0ELb0EN3c108BFloat16EfEEv12SSMParamsBwd)
        /*029c*/ 	.word	0x00000000


	//----- nvinfo : EIATTR_REGCOUNT
	.align		4
.L_139:
        /*02a0*/ 	.byte	0x04, 0x2f
        /*02a2*/ 	.short	(.L_141 - .L_140)
	.align		4
.L_140:
        /*02a4*/ 	.word	index@(_Z25selective_scan_bwd_kernelI32Selective_Scan_bwd_kernel_traitsILi32ELi4ELb0ELb0ELb0ELb1ELb1EN3c108BFloat16EfEEv12SSMParamsBwd)
        /*02a8*/ 	.word	0x0000006d


	//----- nvinfo : EIATTR_FRAME_SIZE
	.align		4
.L_141:
        /*02ac*/ 	.byte	0x04, 0x11
        /*02ae*/ 	.short	(.L_143 - .L_142)
	.align		4
.L_142:
        /*02b0*/ 	.word	index@(_Z25selective_scan_bwd_kernelI32Selective_Scan_bwd_kernel_traitsILi32ELi4ELb0ELb0ELb0ELb1ELb1EN3c108BFloat16EfEEv12SSMParamsBwd)
        /*02b4*/ 	.word	0x00000000


	//----- nvinfo : EIATTR_REGCOUNT
	.align		4
.L_143:
        /*02b8*/ 	.byte	0x04, 0x2f
        /*02ba*/ 	.short	(.L_145 - .L_144)
	.align		4
.L_144:
        /*02bc*/ 	.word	index@(_Z25selective_scan_bwd_kernelI32Selective_Scan_bwd_kernel_traitsILi32ELi4ELb0ELb0ELb0ELb1ELb0EN3c108BFloat16EfEEv12SSMParamsBwd)
        /*02c0*/ 	.word	0x00000072


	//----- nvinfo : EIATTR_FRAME_SIZE
	.align		4
.L_145:
        /*02c4*/ 	.byte	0x04, 0x11
        /*02c6*/ 	.short	(.L_147 - .L_146)
	.align		4
.L_146:
        /*02c8*/ 	.word	index@(_Z25selective_scan_bwd_kernelI32Selective_Scan_bwd_kernel_traitsILi32ELi4ELb0ELb0ELb0ELb1ELb0EN3c108BFloat16EfEEv12SSMParamsBwd)
        /*02cc*/ 	.word	0x00000000


	//----- nvinfo : EIATTR_REGCOUNT
	.align		4
.L_147:
        /*02d0*/ 	.byte	0x04, 0x2f
        /*02d2*/ 	.short	(.L_149 - .L_148)
	.align		4
.L_148:
        /*02d4*/ 	.word	index@(_Z25selective_scan_bwd_kernelI32Selective_Scan_bwd_kernel_traitsILi32ELi4ELb0ELb0ELb0ELb0ELb1EN3c108BFloat16EfEEv12SSMParamsBwd)
        /*02d8*/ 	.word	0x00000069


	//----- nvinfo : EIATTR_FRAME_SIZE
	.align		4
.L_149:
        /*02dc*/ 	.byte	0x04, 0x11
        /*02de*/ 	.short	(.L_151 - .L_150)
	.align		4
.L_150:
        /*02e0*/ 	.word	index@(_Z25selective_scan_bwd_kernelI32Selective_Scan_bwd_kernel_traitsILi32ELi4ELb0ELb0ELb0ELb0ELb1EN3c108BFloat16EfEEv12SSMParamsBwd)
        /*02e4*/ 	.word	0x00000000


	//----- nvinfo : EIATTR_REGCOUNT
	.align		4
.L_151:
        /*02e8*/ 	.byte	0x04, 0x2f
        /*02ea*/ 	.short	(.L_153 - .L_152)
	.align		4
.L_152:
        /*02ec*/ 	.word	index@(_Z25selective_scan_bwd_kernelI32Selective_Scan_bwd_kernel_traitsILi32ELi4ELb0ELb0ELb0ELb0ELb0EN3c108BFloat16EfEEv12SSMParamsBwd)
        /*02f0*/ 	.word	0x00000074


	//----- nvinfo : EIATTR_FRAME_SIZE
	.align		4
.L_153:
        /*02f4*/ 	.byte	0x04, 0x11
        /*02f6*/ 	.short	(.L_155 - .L_154)
	.align		4
.L_154:
        /*02f8*/ 	.word	index@(_Z25selective_scan_bwd_kernelI32Selective_Scan_bwd_kernel_traitsILi32ELi4ELb0ELb0ELb0ELb0ELb0EN3c108BFloat16EfEEv12SSMParamsBwd)
        /*02fc*/ 	.word	0x00000000


	//----- nvinfo : EIATTR_REGCOUNT
	.align		4
.L_155:
        /*0300*/ 	.byte	0x04, 0x2f
        /*0302*/ 	.short	(.L_157 - .L_156)
	.align		4
.L_156:
        /*0304*/ 	.word	index@(_Z25selective_scan_bwd_kernelI32Selective_Scan_bwd_kernel_traitsILi32ELi8ELb1ELb1ELb1ELb1ELb1EN3c108BFloat16EfEEv12SSMParamsBwd)
        /*0308*/ 	.word	0x000000c0


	//----- nvinfo : EIATTR_FRAME_SIZE
	.align		4
.L_157:
        /*030c*/ 	.byte	0x04, 0x11
        /*030e*/ 	.short	(.L_159 - .L_158)
	.align		4
.L_158:
        /*0310*/ 	.word	index@(_Z25selective_scan_bwd_kernelI32Selective_Scan_bwd_kernel_traitsILi32ELi8ELb1ELb1ELb1ELb1ELb1EN3c108BFloat16EfEEv12SSMParamsBwd)
        /*0314*/ 	.word	0x00000000


	//----- nvinfo : EIATTR_REGCOUNT
	.align		4
.L_159:
        /*0318*/ 	.byte	0x04, 0x2f
        /*031a*/ 	.short	(.L_161 - .L_160)
	.align		4
.L_160:
        /*031c*/ 	.word	index@(_Z25selective_scan_bwd_kernelI32Selective_Scan_bwd_kernel_traitsILi32ELi8ELb1ELb1ELb1ELb1ELb0EN3c108BFloat16EfEEv12SSMParamsBwd)
        /*0320*/ 	.word	0x000000c6


	//----- nvinfo : EIATTR_FRAME_SIZE
	.align		4
.L_161:
        /*0324*/ 	.byte	0x04, 0x11
        /*0326*/ 	.short	(.L_163 - .L_162)
	.align		4
.L_162:
        /*0328*/ 	.word	index@(_Z25selective_scan_bwd_kernelI32Selective_Scan_bwd_kernel_traitsILi32ELi8ELb1ELb1ELb1ELb1ELb0EN3c108BFloat16EfEEv12SSMParamsBwd)
        /*032c*/ 	.word	0x00000000


	//----- nvinfo : EIATTR_REGCOUNT
	.align		4
.L_163:
        /*0330*/ 	.byte	0x04, 0x2f
        /*0332*/ 	.short	(.L_165 - .L_164)
	.align		4
.L_164:
        /*0334*/ 	.word	index@(_Z25selective_scan_bwd_kernelI32Selective_Scan_bwd_kernel_traitsILi32ELi8ELb1ELb1ELb1ELb0ELb1EN3c108BFloat16EfEEv12SSMParamsBwd)
        /*0338*/ 	.word	0x000000c4


	//----- nvinfo : EIATTR_FRAME_SIZE
	.align		4
.L_165:
        /*033c*/ 	.byte	0x04, 0x11
        /*033e*/ 	.short	(.L_167 - .L_166)
	.align		4
.L_166:
        /*0340*/ 	.word	index@(_Z25selective_scan_bwd_kernelI32Selective_Scan_bwd_kernel_traitsILi32ELi8ELb1ELb1ELb1ELb0ELb1EN3c108BFloat16EfEEv12SSMParamsBwd)
        /*0344*/ 	.word	0x00000000


	//----- nvinfo : EIATTR_REGCOUNT
	.align		4
.L_167:
        /*0348*/ 	.byte	0x04, 0x2f
        /*034a*/ 	.short	(.L_169 - .L_168)
	.align		4
.L_168:
        /*034c*/ 	.word	index@(_Z25selective_scan_bwd_kernelI32Selective_Scan_bwd_kernel_traitsILi32ELi8ELb1ELb1ELb1ELb0ELb0EN3c108BFloat16EfEEv12SSMParamsBwd)
        /*0350*/ 	.word	0x000000c4


	//----- nvinfo : EIATTR_FRAME_SIZE
	.align		4
.L_169:
        /*0354*/ 	.byte	0x04, 0x11
        /*0356*/ 	.short	(.L_171 - .L_170)
	.align		4
.L_170:
        /*0358*/ 	.word	index@(_Z25selective_scan_bwd_kernelI32Selective_Scan_bwd_kernel_traitsILi32ELi8ELb1ELb1ELb1ELb0ELb0EN3c108BFloat16EfEEv12SSMParamsBwd)
        /*035c*/ 	.word	0x00000000


	//----- nvinfo : EIATTR_REGCOUNT
	.align		4
.L_171:
        /*0360*/ 	.byte	0x04, 0x2f
        /*0362*/ 	.short	(.L_173 - .L_172)
	.align		4
.L_172:
        /*0364*/ 	.word	index@(_Z25selective_scan_bwd_kernelI32Selective_Scan_bwd_kernel_traitsILi32ELi8ELb1ELb1ELb0ELb1ELb1EN3c108BFloat16EfEEv12SSMParamsBwd)
        /*0368*/ 	.word	0x000000b1


	//----- nvinfo : EIATTR_FRAME_SIZE
	.align		4
.L_173:
        /*036c*/ 	.byte	0x04, 0x11
        /*036e*/ 	.short	(.L_175 - .L_174)
	.align		4
.L_174:
        /*0370*/ 	.word	index@(_Z25selective_scan_bwd_kernelI32Selective_Scan_bwd_kernel_traitsILi32ELi8ELb1ELb1ELb0ELb1ELb1EN3c108BFloat16EfEEv12SSMParamsBwd)
        /*0374*/ 	.word	0x00000000


	//----- nvinfo : EIATTR_REGCOUNT
	.align		4
.L_175:
        /*0378*/ 	.byte	0x04, 0x2f
        /*037a*/ 	.short	(.L_177 - .L_176)
	.align		4
.L_176:
        /*037c*/ 	.word	index@(_Z25selective_scan_bwd_kernelI32Selective_Scan_bwd_kernel_traitsILi32ELi8ELb1ELb1ELb0ELb1ELb0EN3c108BFloat16EfEEv12SSMParamsBwd)
        /*0380*/ 	.word	0x000000b3


	//----- nvinfo : EIATTR_FRAME_SIZE
	.align		4
.L_177:
        /*0384*/ 	.byte	0x04, 0x11
        /*0386*/ 	.short	(.L_179 - .L_178)
	.align		4
.L_178:
        /*0388*/ 	.word	index@(_Z25selective_scan_bwd_kernelI32Selective_Scan_bwd_kernel_traitsILi32ELi8ELb1ELb1ELb0ELb1ELb0EN3c108BFloat16EfEEv12SSMParamsBwd)
        /*038c*/ 	.word	0x00000000


	//----- nvinfo : EIATTR_REGCOUNT
	.align		4
.L_179:
        /*0390*/ 	.byte	0x04, 0x2f
        /*0392*/ 	.short	(.L_181 - .L_180)
	.align		4
.L_180:
        /*0394*/ 	.word	index@(_Z25selective_scan_bwd_kernelI32Selective_Scan_bwd_kernel_traitsILi32ELi8ELb1ELb1ELb0ELb0ELb1EN3c108BFloat16EfEEv12SSMParamsBwd)
        /*0398*/ 	.word	0x000000b9


	//----- nvinfo : EIATTR_FRAME_SIZE
	.align		4
.L_181:
        /*039c*/ 	.byte	0x04, 0x11
        /*039e*/ 	.short	(.L_183 - .L_182)
	.align		4
.L_182:
        /*03a0*/ 	.word	index@(_Z25selective_scan_bwd_kernelI32Selective_Scan_bwd_kernel_traitsILi32ELi8ELb1ELb1ELb0ELb0ELb1EN3c108BFloat16EfEEv12SSMParamsBwd)
        /*03a4*/ 	.word	0x00000000


	//----- nvinfo : EIATTR_REGCOUNT
	.align		4
.L_183:
        /*03a8*/ 	.byte	0x04, 0x2f
        /*03aa*/ 	.short	(.L_185 - .L_184)
	.align		4
.L_184:
        /*03ac*/ 	.word	index@(_Z25selective_scan_bwd_kernelI32Selective_Scan_bwd_kernel_traitsILi32ELi8ELb1ELb1ELb0ELb0ELb0EN3c108BFloat16EfEEv12SSMParamsBwd)
        /*03b0*/ 	.word	0x000000b6


	//----- nvinfo : EIATTR_FRAME_SIZE
	.align		4
.L_185:
        /*03b4*/ 	.byte	0x04, 0x11
        /*03b6*/ 	.short	(.L_187 - .L_186)
	.align		4
.L_186:
        /*03b8*/ 	.word	index@(_Z25selective_scan_bwd_kernelI32Selective_Scan_bwd_kernel_traitsILi32ELi8ELb1ELb1ELb0ELb0ELb0EN3c108BFloat16EfEEv12SSMParamsBwd)
        /*03bc*/ 	.word	0x00000000


	//----- nvinfo : EIATTR_REGCOUNT
	.align		4
.L_187:
        /*03c0*/ 	.byte	0x04, 0x2f
        /*03c2*/ 	.short	(.L_189 - .L_188)
	.align		4
.L_188:
        /*03c4*/ 	.word	index@(_Z25selective_scan_bwd_kernelI32Selective_Scan_bwd_kernel_traitsILi32ELi8ELb1ELb0ELb1ELb1ELb1EN3c108BFloat16EfEEv12SSMParamsBwd)
        /*03c8*/ 	.word	0x000000a6


	//----- nvinfo : EIATTR_FRAME_SIZE
	.align		4
.L_189:
        /*03cc*/ 	.byte	0x04, 0x11
        /*03ce*/ 	.short	(.L_191 - .L_190)
	.align		4
.L_190:
        /*03d0*/ 	.word	index@(_Z25selective_scan_bwd_kernelI32Selective_Scan_bwd_kernel_traitsILi32ELi8ELb1ELb0ELb1ELb1ELb1EN3c108BFloat16EfEEv12SSMParamsBwd)
        /*03d4*/ 	.word	0x00000000


	//----- nvinfo : EIATTR_REGCOUNT
	.align		4
.L_191:
        /*03d8*/ 	.byte	0x04, 0x2f
        /*03da*/ 	.short	(.L_193 - .L_192)
	.align		4
.L_192:
        /*03dc*/ 	.word	index@(_Z25selective_scan_bwd_kernelI32Selective_Scan_bwd_kernel_traitsILi32ELi8ELb1ELb0ELb1ELb1ELb0EN3c108BFloat16EfEEv12SSMParamsBwd)
        /*03e0*/ 	.word	0x000000a5


	//----- nvinfo : EIATTR_FRAME_SIZE
	.align		4
.L_193:
        /*03e4*/ 	.byte	0x04, 0x11
        /*03e6*/ 	.short	(.L_195 - .L_194)
	.align		4
.L_194:
        /*03e8*/ 	.word	index@(_Z25selective_scan_bwd_kernelI32Selective_Scan_bwd_kernel_traitsILi32ELi8ELb1ELb0ELb1ELb1ELb0EN3c108BFloat16EfEEv12SSMParamsBwd)
        /*03ec*/ 	.word	0x00000000


	//----- nvinfo : EIATTR_REGCOUNT
	.align		4
.L_195:
        /*03f0*/ 	.byte	0x04, 0x2f
        /*03f2*/ 	.short	(.L_197 - .L_196)
	.align		4
.L_196:
        /*03f4*/ 	.word	index@(_Z25selective_scan_bwd_kernelI32Selective_Scan_bwd_kernel_traitsILi32ELi8ELb1ELb0ELb1ELb0ELb1EN3c108BFloat16EfEEv12SSMParamsBwd)
        /*03f8*/ 	.word	0x000000ac


	//----- nvinfo : EIATTR_FRAME_SIZE
	.align		4
.L_197:
        /*03fc*/ 	.byte	0x04, 0x11
        /*03fe*/ 	.short	(.L_199 - .L_198)
	.align		4
.L_198:
        /*0400*/ 	.word	index@(_Z25selective_scan_bwd_kernelI32Selective_Scan_bwd_kernel_traitsILi32ELi8ELb1ELb0ELb1ELb0ELb1EN3c108BFloat16EfEEv12SSMParamsBwd)
        /*0404*/ 	.word	0x00000000


	//----- nvinfo : EIATTR_REGCOUNT
	.align		4
.L_199:
        /*0408*/ 	.byte	0x04, 0x2f
        /*040a*/ 	.short	(.L_201 - .L_200)
	.align		4
.L_200:
        /*040c*/ 	.word	index@(_Z25selective_scan_bwd_kernelI32Selective_Scan_bwd_kernel_traitsILi32ELi8ELb1ELb0ELb1ELb0ELb0EN3c108BFloat16EfEEv12SSMParamsBwd)
        /*0410*/ 	.word	0x000000af


	//----- nvinfo : EIATTR_FRAME_SIZE
	.align		4
.L_201:
        /*0414*/ 	.byte	0x04, 0x11
        /*0416*/ 	.short	(.L_203 - .L_202)
	.align		4
.L_202:
        /*0418*/ 	.word	index@(_Z25selective_scan_bwd_kernelI32Selective_Scan_bwd_kernel_traitsILi32ELi8ELb1ELb0ELb1ELb0ELb0EN3c108BFloat16EfEEv12SSMParamsBwd)
        /*041c*/ 	.word	0x00000000


	//----- nvinfo : EIATTR_REGCOUNT
	.align		4
.L_203:
        /*0420*/ 	.byte	0x04, 0x2f
        /*0422*/ 	.short	(.L_205 - .L_204)
	.align		4
.L_204:
        /*0424*/ 	.word	index@(_Z25selective_scan_bwd_kernelI32Selective_Scan_bwd_kernel_traitsILi32ELi8ELb1ELb0ELb0ELb1ELb1EN3c108BFloat16EfEEv12SSMParamsBwd)
        /*0428*/ 	.word	0x00000083


	//----- nvinfo : EIATTR_FRAME_SIZE
	.align		4
.L_205:
        /*042c*/ 	.byte	0x04, 0x11
        /*042e*/ 	.short	(.L_207 - .L_206)
	.align		4
.L_206:
        /*0430*/ 	.word	index@(_Z25selective_scan_bwd_kernelI32Selective_Scan_bwd_kernel_traitsILi32ELi8ELb1ELb0ELb0ELb1ELb1EN3c108BFloat16EfEEv12SSMParamsBwd)
        /*0434*/ 	.word	0x00000000


	//----- nvinfo : EIATTR_REGCOUNT
	.align		4
.L_207:
        /*0438*/ 	.byte	0x04, 0x2f
        /*043a*/ 	.short	(.L_209 - .L_208)
	.align		4
.L_208:
        /*043c*/ 	.word	index@(_Z25selective_scan_bwd_kernelI32Selective_Scan_bwd_kernel_traitsILi32ELi8ELb1ELb0ELb0ELb1ELb0EN3c108BFloat16EfEEv12SSMParamsBwd)
        /*0440*/ 	.word	0x00000080


	//----- nvinfo : EIATTR_FRAME_SIZE
	.align		4
.L_209:
        /*0444*/ 	.byte	0x04, 0x11
        /*0446*/ 	.short	(.L_211 - .L_210)
	.align		4
.L_210:
        /*0448*/ 	.word	index@(_Z25selective_scan_bwd_kernelI32Selective_Scan_bwd_kernel_traitsILi32ELi8ELb1ELb0ELb0ELb1ELb0EN3c108BFloat16EfEEv12SSMParamsBwd)
        /*044c*/ 	.word	0x00000000


	//----- nvinfo : EIATTR_REGCOUNT
	.align		4
.L_211:
        /*0450*/ 	.byte	0x04, 0x2f
        /*0452*/ 	.short	(.L_213 - .L_212)
	.align		4
.L_212:
        /*0454*/ 	.word	index@(_Z25selective_scan_bwd_kernelI32Selective_Scan_bwd_kernel_traitsILi32ELi8ELb1ELb0ELb0ELb0ELb1EN3c108BFloat16EfEEv12SSMParamsBwd)
        /*0458*/ 	.word	0x0000008d


	//----- nvinfo : EIATTR_FRAME_SIZE
	.align		4
.L_213:
        /*045c*/ 	.byte	0x04, 0x11
        /*045e*/ 	.short	(.L_215 - .L_214)
	.align		4
.L_214:
        /*0460*/ 	.word	index@(_Z25selective_scan_bwd_kernelI32Selective_Scan_bwd_kernel_traitsILi32ELi8ELb1ELb0ELb0ELb0ELb1EN3c108BFloat16EfEEv12SSMParamsBwd)
        /*0464*/ 	.word	0x00000000


	//----- nvinfo : EIATTR_REGCOUNT
	.align		4
.L_215:
        /*0468*/ 	.byte	0x04, 0x2f
        /*046a*/ 	.short	(.L_217 - .L_216)
	.align		4
.L_216:
        /*046c*/ 	.word	index@(_Z25selective_scan_bwd_kernelI32Selective_Scan_bwd_kernel_traitsILi32ELi8ELb1ELb0ELb0ELb0ELb0EN3c108BFloat16EfEEv12SSMParamsBwd)
        /*0470*/ 	.word	0x00000089


	//----- nvinfo : EIATTR_FRAME_SIZE
	.align		4
.L_217:
        /*0474*/ 	.byte	0x04, 0x11
        /*0476*/ 	.short	(.L_219 - .L_218)
	.align		4
.L_218:
        /*0478*/ 	.word	index@(_Z25selective_scan_bwd_kernelI32Selective_Scan_bwd_kernel_traitsILi32ELi8ELb1ELb0ELb0ELb0ELb0EN3c108BFloat16EfEEv12SSMParamsBwd)
        /*047c*/ 	.word	0x00000000


	//----- nvinfo : EIATTR_REGCOUNT
	.align		4
.L_219:
        /*0480*/ 	.byte	0x04, 0x2f
        /*0482*/ 	.short	(.L_221 - .L_220)
	.align		4
.L_220:
        /*0484*/ 	.word	index@(_Z25selective_scan_bwd_kernelI32Selective_Scan_bwd_kernel_traitsILi32ELi8ELb0ELb1ELb1ELb1ELb1EN3c108BFloat16EfEEv12SSMParamsBwd)
        /*0488*/ 	.word	0x000000e2


	//----- nvinfo : EIATTR_FRAME_SIZE
	.align		4
.L_221:
        /*048c*/ 	.byte	0x04, 0x11
        /*048e*/ 	.short	(.L_223 - .L_222)
	.align		4
.L_222:
        /*0490*/ 	.word	index@(_Z25selective_scan_bwd_kernelI32Selective_Scan_bwd_kernel_traitsILi32ELi8ELb0ELb1ELb1ELb1ELb1EN3c108BFloat16EfEEv12SSMParamsBwd)
        /*0494*/ 	.word	0x00000000


	//----- nvinfo : EIATTR_REGCOUNT
	.align		4
.L_223:
        /*0498*/ 	.byte	0x04, 0x2f
        /*049a*/ 	.short	(.L_225 - .L_224)
	.align		4
.L_224:
        /*049c*/ 	.word	index@(_Z25selective_scan_bwd_kernelI32Selective_Scan_bwd_kernel_traitsILi32ELi8ELb0ELb1ELb1ELb1ELb0EN3c108BFloat16EfEEv12SSMParamsBwd)
        /*04a0*/ 	.word	0x000000e0


	//----- nvinfo : EIATTR_FRAME_SIZE
	.align		4
.L_225:
        /*04a4*/ 	.byte	0x04, 0x11
        /*04a6*/ 	.short	(.L_227 - .L_226)
	.align		4
.L_226:
        /*04a8*/ 	.word	index@(_Z25selective_scan_bwd_kernelI32Selective_Scan_bwd_kernel_traitsILi32ELi8ELb0ELb1ELb1ELb1ELb0EN3c108BFloat16EfEEv12SSMParamsBwd)
        /*04ac*/ 	.word	0x00000000


	//----- nvinfo : EIATTR_REGCOUNT
	.align		4
.L_227:
        /*04b0*/ 	.byte	0x04, 0x2f
        /*04b2*/ 	.short	(.L_229 - .L_228)
	.align		4
.L_228:
        /*04b4*/ 	.word	index@(_Z25selective_scan_bwd_kernelI32Selective_Scan_bwd_kernel_traitsILi32ELi8ELb0ELb1ELb1ELb0ELb1EN3c108BFloat16EfEEv12SSMParamsBwd)
        /*04b8*/ 	.word	0x000000e6


	//----- nvinfo : EIATTR_FRAME_SIZE
	.align		4
.L_229:
        /*04bc*/ 	.byte	0x04, 0x11
        /*04be*/ 	.short	(.L_231 - .L_230)
	.align		4
.L_230:
        /*04c0*/ 	.word	index@(_Z25selective_scan_bwd_kernelI32Selective_Scan_bwd_kernel_traitsILi32ELi8ELb0ELb1ELb1ELb0ELb1EN3c108BFloat16EfEEv12SSMParamsBwd)
        /*04c4*/ 	.word	0x00000000


	//----- nvinfo : EIATTR_REGCOUNT
	.align		4
.L_231:
        /*04c8*/ 	.byte	0x04, 0x2f
        /*04ca*/ 	.short	(.L_233 - .L_232)
	.align		4
.L_232:
        /*04cc*/ 	.word	index@(_Z25selective_scan_bwd_kernelI32Selective_Scan_bwd_kernel_traitsILi32ELi8ELb0ELb1ELb1ELb0ELb0EN3c108BFloat16EfEEv12SSMParamsBwd)
        /*04d0*/ 	.word	0x000000df


	//----- nvinfo : EIATTR_FRAME_SIZE
	.align		4
.L_233:
        /*04d4*/ 	.byte	0x04, 0x11
        /*04d6*/ 	.short	(.L_235 - .L_234)
	.align		4
.L_234:
        /*04d8*/ 	.word	index@(_Z25selective_scan_bwd_kernelI32Selective_Scan_bwd_kernel_traitsILi32ELi8ELb0ELb1ELb1ELb0ELb0EN3c108BFloat16EfEEv12SSMParamsBwd)
        /*04dc*/ 	.word	0x00000000


	//----- nvinfo : EIATTR_REGCOUNT
	.align		4
.L_235:
        /*04e0*/ 	.byte	0x04, 0x2f
        /*04e2*/ 	.short	(.L_237 - .L_236)
	.align		4
.L_236:
        /*04e4*/ 	.word	index@(_Z25selective_scan_bwd_kernelI32Selective_Scan_bwd_kernel_traitsILi32ELi8ELb0ELb1ELb0ELb1ELb1EN3c108BFloat16EfEEv12SSMParamsBwd)
        /*04e8*/ 	.word	0x000000c7


	//----- nvinfo : EIATTR_FRAME_SIZE
	.align		4
.L_237:
        /*04ec*/ 	.byte	0x04, 0x11
        /*04ee*/ 	.short	(.L_239 - .L_238)
	.align		4
.L_238:
        /*04f0*/ 	.word	index@(_Z25selective_scan_bwd_kernelI32Selective_Scan_bwd_kernel_traitsILi32ELi8ELb0ELb1ELb0ELb1ELb1EN3c108BFloat16EfEEv12SSMParamsBwd)
        /*04f4*/ 	.word	0x00000000


	//----- nvinfo : EIATTR_REGCOUNT
	.align		4
.L_239:
        /*04f8*/ 	.byte	0x04, 0x2f
        /*04fa*/ 	.short	(.L_241 - .L_240)
	.align		4
.L_240:
        /*04fc*/ 	.word	index@(_Z25selective_scan_bwd_kernelI32Selective_Scan_bwd_kernel_traitsILi32ELi8ELb0ELb1ELb0ELb1ELb0EN3c108BFloat16EfEEv12SSMParamsBwd)
        /*0500*/ 	.word	0x000000c5


	//----- nvinfo : EIATTR_FRAME_SIZE
	.align		4
.L_241:
        /*0504*/ 	.byte	0x04, 0x11
        /*0506*/ 	.short	(.L_243 - .L_242)
	.align		4
.L_242:
        /*0508*/ 	.word	index@(_Z25selective_scan_bwd_kernelI32Selective_Scan_bwd_kernel_traitsILi32ELi8ELb0ELb1ELb0ELb1ELb0EN3c108BFloat16EfEEv12SSMParamsBwd)
        /*050c*/ 	.word	0x00000000


	//----- nvinfo : EIATTR_REGCOUNT
	.align		4
.L_243:
        /*0510*/ 	.byte	0x04, 0x2f
        /*0512*/ 	.short	(.L_245 - .L_244)
	.align		4
.L_244:
        /*0514*/ 	.word	index@(_Z25selective_scan_bwd_kernelI32Selective_Scan_bwd_kernel_traitsILi32ELi8ELb0ELb1ELb0ELb0ELb1EN3c108BFloat16EfEEv12SSMParamsBwd)
        /*0518*/ 	.word	0x000000c5


	//----- nvinfo : EIATTR_FRAME_SIZE
	.align		4
.L_245:
        /*051c*/ 	.byte	0x04, 0x11
        /*051e*/ 	.short	(.L_247 - .L_246)
	.align		4
.L_246:
        /*0520*/ 	.word	index@(_Z25selective_scan_bwd_kernelI32Selective_Scan_bwd_kernel_traitsILi32ELi8ELb0ELb1ELb0ELb0ELb1EN3c108BFloat16EfEEv12SSMParamsBwd)
        /*0524*/ 	.word	0x00000000


	//----- nvinfo : EIATTR_REGCOUNT
	.align		4
.L_247:
        /*0528*/ 	.byte	0x04, 0x2f
        /*052a*/ 	.short	(.L_249 - .L_248)
	.align		4
.L_248:
        /*052c*/ 	.word	index@(_Z25selective_scan_bwd_kernelI32Selective_Scan_bwd_kernel_traitsILi32ELi8ELb0ELb1ELb0ELb0ELb0EN3c108BFloat16EfEEv12SSMParamsBwd)
        /*0530*/ 	.word	0x000000d1


	//----- nvinfo : EIATTR_FRAME_SIZE
	.align		4
.L_249:
        /*0534*/ 	.byte	0x04, 0x11
        /*0536*/ 	.short	(.L_251 - .L_250)
	.align		4
.L_250:
        /*0538*/ 	.word	index@(_Z25selective_scan_bwd_kernelI32Selective_Scan_bwd_kernel_traitsILi32ELi8ELb0ELb1ELb0ELb0ELb0EN3c108BFloat16EfEEv12SSMParamsBwd)
        /*053c*/ 	.word	0x00000000


	//----- nvinfo : EIATTR_REGCOUNT
	.align		4
.L_251:
        /*0540*/ 	.byte	0x04, 0x2f
        /*0542*/ 	.short	(.L_253 - .L_252)
	.align		4
.L_252:
        /*0544*/ 	.word	index@(_Z25selective_scan_bwd_kernelI32Selective_Scan_bwd_kernel_traitsILi32ELi8ELb0ELb0ELb1ELb1ELb1EN3c108BFloat16EfEEv12SSMParamsBwd)
        /*0548*/ 	.word	0x000000c9


	//----- nvinfo : EIATTR_FRAME_SIZE
	.align		4
.L_253:
        /*054c*/ 	.byte	0x04, 0x11
        /*054e*/ 	.short	(.L_255 - .L_254)
	.align		4
.L_254:
        /*0550*/ 	.word	index@(_Z25selective_scan_bwd_kernelI32Selective_Scan_bwd_kernel_traitsILi32ELi8ELb0ELb0ELb1ELb1ELb1EN3c108BFloat16EfEEv12SSMParamsBwd)
        /*0554*/ 	.word	0x00000000


	//----- nvinfo : EIATTR_REGCOUNT
	.align		4
.L_255:
        /*0558*/ 	.byte	0x04, 0x2f
        /*055a*/ 	.short	(.L_257 - .L_256)
	.align		4
.L_256:
        /*055c*/ 	.word	index@(_Z25selective_scan_bwd_kernelI32Selective_Scan_bwd_kernel_traitsILi32ELi8ELb0ELb0ELb1ELb1ELb0EN3c108BFloat16EfEEv12SSMParamsBwd)
        /*0560*/ 	.word	0x000000c1


	//----- nvinfo : EIATTR_FRAME_SIZE
	.align		4
.L_257:
        /*0564*/ 	.byte	0x04, 0x11
        /*0566*/ 	.short	(.L_259 - .L_258)
	.align		4
.L_258:
        /*0568*/ 	.word	index@(_Z25selective_scan_bwd_kernelI32Selective_Scan_bwd_kernel_traitsILi32ELi8ELb0ELb0ELb1ELb1ELb0EN3c108BFloat16EfEEv12SSMParamsBwd)
        /*056c*/ 	.word	0x00000000


	//----- nvinfo : EIATTR_REGCOUNT
	.align		4
.L_259:
        /*0570*/ 	.byte	0x04, 0x2f
        /*0572*/ 	.short	(.L_261 - .L_260)
	.align		4
.L_260:
        /*0574*/ 	.word	index@(_Z25selective_scan_bwd_kernelI32Selective_Scan_bwd_kernel_traitsILi32ELi8ELb0ELb0ELb1ELb0ELb1EN3c108BFloat16EfEEv12SSMParamsBwd)
        /*0578*/ 	.word	0x000000cb


	//----- nvinfo : EIATTR_FRAME_SIZE
	.align		4
.L_261:
        /*057c*/ 	.byte	0x04, 0x11
        /*057e*/ 	.short	(.L_263 - .L_262)
	.align		4
.L_262:
        /*0580*/ 	.word	index@(_Z25selective_scan_bwd_kernelI32Selective_Scan_bwd_kernel_traitsILi32ELi8ELb0ELb0ELb1ELb0ELb1EN3c108BFloat16EfEEv12SSMParamsBwd)
        /*0584*/ 	.word	0x00000000


	//----- nvinfo : EIATTR_REGCOUNT
	.align		4
.L_263:
        /*0588*/ 	.byte	0x04, 0x2f
        /*058a*/ 	.short	(.L_265 - .L_264)
	.align		4
.L_264:
        /*058c*/ 	.word	index@(_Z25selective_scan_bwd_kernelI32Selective_Scan_bwd_kernel_traitsILi32ELi8ELb0ELb0ELb1ELb0ELb0EN3c108BFloat16EfEEv12SSMParamsBwd)
        /*0590*/ 	.word	0x000000c7


	//----- nvinfo : EIATTR_FRAME_SIZE
	.align		4
.L_265:
        /*0594*/ 	.byte	0x04, 0x11
        /*0596*/ 	.short	(.L_267 - .L_266)
	.align		4
.L_266:
        /*0598*/ 	.word	index@(_Z25selective_scan_bwd_kernelI32Selective_Scan_bwd_kernel_traitsILi32ELi8ELb0ELb0ELb1ELb0ELb0EN3c108BFloat16EfEEv12SSMParamsBwd)
        /*059c*/ 	.word	0x00000000


	//----- nvinfo : EIATTR_REGCOUNT
	.align		4
.L_267:
        /*05a0*/ 	.byte	0x04, 0x2f
        /*05a2*/ 	.short	(.L_269 - .L_268)
	.align		4
.L_268:
        /*05a4*/ 	.word	index@(_Z25selective_scan_bwd_kernelI32Selective_Scan_bwd_kernel_traitsILi32ELi8ELb0ELb0ELb0ELb1ELb1EN3c108BFloat16EfEEv12SSMParamsBwd)
        /*05a8*/ 	.word	0x0000009f


	//----- nvinfo : EIATTR_FRAME_SIZE
	.align		4
.L_269:
        /*05ac*/ 	.byte	0x04, 0x11
        /*05ae*/ 	.short	(.L_271 - .L_270)
	.align		4
.L_270:
        /*05b0*/ 	.word	index@(_Z25selective_scan_bwd_kernelI32Selective_Scan_bwd_kernel_traitsILi32ELi8ELb0ELb0ELb0ELb1ELb1EN3c108BFloat16EfEEv12SSMParamsBwd)
        /*05b4*/ 	.word	0x00000000


	//----- nvinfo : EIATTR_REGCOUNT
	.align		4
.L_271:
        /*05b8*/ 	.byte	0x04, 0x2f
        /*05ba*/ 	.short	(.L_273 - .L_272)
	.align		4
.L_272:
        /*05bc*/ 	.word	index@(_Z25selective_scan_bwd_kernelI32Selective_Scan_bwd_kernel_traitsILi32ELi8ELb0ELb0ELb0ELb1ELb0EN3c108BFloat16EfEEv12SSMParamsBwd)
        /*05c0*/ 	.word	0x000000a3


	//----- nvinfo : EIATTR_FRAME_SIZE
	.align		4
.L_273:
        /*05c4*/ 	.byte	0x04, 0x11
        /*05c6*/ 	.short	(.L_275 - .L_274)
	.align		4
.L_274:
        /*05c8*/ 	.word	index@(_Z25selective_scan_bwd_kernelI32Selective_Scan_bwd_kernel_traitsILi32ELi8ELb0ELb0ELb0ELb1ELb0EN3c108BFloat16EfEEv12SSMParamsBwd)
        /*05cc*/ 	.word	0x00000000


	//----- nvinfo : EIATTR_REGCOUNT
	.align		4
.L_275:
        /*05d0*/ 	.byte	0x04, 0x2f
        /*05d2*/ 	.short	(.L_277 - .L_276)
	.align		4
.L_276:
        /*05d4*/ 	.word	index@(_Z25selective_scan_bwd_kernelI32Selective_Scan_bwd_kernel_traitsILi32ELi8ELb0ELb0ELb0ELb0ELb1EN3c108BFloat16EfEEv12SSMParamsBwd)
        /*05d8*/ 	.word	0x0000009d


	//----- nvinfo : EIATTR_FRAME_SIZE
	.align		4
.L_277:
        /*05dc*/ 	.byte	0x04, 0x11
        /*05de*/ 	.short	(.L_279 - .L_278)
	.align		4
.L_278:
        /*05e0*/ 	.word	index@(_Z25selective_scan_bwd_kernelI32Selective_Scan_bwd_kernel_traitsILi32ELi8ELb0ELb0ELb0ELb0ELb1EN3c108BFloat16EfEEv12SSMParamsBwd)
        /*05e4*/ 	.word	0x00000000


	//----- nvinfo : EIATTR_REGCOUNT
	.align		4
.L_279:
        /*05e8*/ 	.byte	0x04, 0x2f
        /*05ea*/ 	.short	(.L_281 - .L_280)
	.align		4
.L_280:
        /*05ec*/ 	.word	index@(_Z25selective_scan_bwd_kernelI32Selective_Scan_bwd_kernel_traitsILi32ELi8ELb0ELb0ELb0ELb0ELb0EN3c108BFloat16EfEEv12SSMParamsBwd)
        /*05f0*/ 	.word	0x000000a8


	//----- nvinfo : EIATTR_FRAME_SIZE
	.align		4
.L_281:
        /*05f4*/ 	.byte	0x04, 0x11
        /*05f6*/ 	.short	(.L_283 - .L_282)
	.align		4
.L_282:
        /*05f8*/ 	.word	index@(_Z25selective_scan_bwd_kernelI32Selective_Scan_bwd_kernel_traitsILi32ELi8ELb0ELb0ELb0ELb0ELb0EN3c108BFloat16EfEEv12SSMParamsBwd)
        /*05fc*/ 	.word	0x00000000


	//----- nvinfo : EIATTR_REGCOUNT
	.align		4
.L_283:
        /*0600*/ 	.byte	0x04, 0x2f
        /*0602*/ 	.short	(.L_285 - .L_284)
	.align		4
.L_284:
        /*0604*/ 	.word	index@(_Z25selective_scan_bwd_kernelI32Selective_Scan_bwd_kernel_traitsILi32ELi16ELb1ELb1ELb1ELb1ELb1EN3c108BFloat16EfEEv12SSMParamsBwd)
        /*0608*/ 	.word	0x000000ff


	//----- nvinfo : EIATTR_FRAME_SIZE
	.align		4
.L_285:
        /*060c*/ 	.byte	0x04, 0x11
        /*060e*/ 	.short	(.L_287 - .L_286)
	.align		4
.L_286:
        /*0610*/ 	.word	index@(_Z25selective_scan_bwd_kernelI32Selective_Scan_bwd_kernel_traitsILi32ELi16ELb1ELb1ELb1ELb1ELb1EN3c108BFloat16EfEEv12SSMParamsBwd)
        /*0614*/ 	.word	0x00000000


	//----- nvinfo : EIATTR_REGCOUNT
	.align		4
.L_287:
        /*0618*/ 	.byte	0x04, 0x2f
        /*061a*/ 	.short	(.L_289 - .L_288)
	.align		4
.L_288:
        /*061c*/ 	.word	index@(_Z25selective_scan_bwd_kernelI32Selective_Scan_bwd_kernel_traitsILi32ELi16ELb1ELb1ELb1ELb1ELb0EN3c108BFloat16EfEEv12SSMParamsBwd)
        /*0620*/ 	.word	0x000000ff


	//----- nvinfo : EIATTR_FRAME_SIZE
	.align		4
.L_289:
        /*0624*/ 	.byte	0x04, 0x11
        /*0626*/ 	.short	(.L_291 - .L_290)
	.align		4
.L_290:
        /*0628*/ 	.word	index@(_Z25selective_scan_bwd_kernelI32Selective_Scan_bwd_kernel_traitsILi32ELi16ELb1ELb1ELb1ELb1ELb0EN3c108BFloat16EfEEv12SSMParamsBwd)
        /*062c*/ 	.word	0x00000000


	//----- nvinfo : EIATTR_REGCOUNT
	.align		4
.L_291:
        /*0630*/ 	.byte	0x04, 0x2f
        /*0632*/ 	.short	(.L_293 - .L_292)
	.align		4
.L_292:
        /*0634*/ 	.word	index@(_Z25selective_scan_bwd_kernelI32Selective_Scan_bwd_kernel_traitsILi32ELi16ELb1ELb1ELb1ELb0ELb1EN3c108BFloat16EfEEv12SSMParamsBwd)
        /*0638*/ 	.word	0x000000ff


	//----- nvinfo : EIATTR_FRAME_SIZE
	.align		4
.L_293:
        /*063c*/ 	.byte	0x04, 0x11
        /*063e*/ 	.short	(.L_295 - .L_294)
	.align		4
.L_294:
        /*0640*/ 	.word	index@(_Z25selective_scan_bwd_kernelI32Selective_Scan_bwd_kernel_traitsILi32ELi16ELb1ELb1ELb1ELb0ELb1EN3c108BFloat16EfEEv12SSMParamsBwd)
        /*0644*/ 	.word	0x00000000


	//----- nvinfo : EIATTR_REGCOUNT
	.align		4
.L_295:
        /*0648*/ 	.byte	0x04, 0x2f
        /*064a*/ 	.short	(.L_297 - .L_296)
	.align		4
.L_296:
        /*064c*/ 	.word	index@(_Z25selective_scan_bwd_kernelI32Selective_Scan_bwd_kernel_traitsILi32ELi16ELb1ELb1ELb1ELb0ELb0EN3c108BFloat16EfEEv12SSMParamsBwd)
        /*0650*/ 	.word	0x000000fe


	//----- nvinfo : EIATTR_FRAME_SIZE
	.align		4
.L_297:
        /*0654*/ 	.byte	0x04, 0x11
        /*0656*/ 	.short	(.L_299 - .L_298)
	.align		4
.L_298:
        /*0658*/ 	.word	index@(_Z25selective_scan_bwd_kernelI32Selective_Scan_bwd_kernel_traitsILi32ELi16ELb1ELb1ELb1ELb0ELb0EN3c108BFloat16EfEEv12SSMParamsBwd)
        /*065c*/ 	.word	0x00000000


	//----- nvinfo : EIATTR_REGCOUNT
	.align		4
.L_299:
        /*0660*/ 	.byte	0x04, 0x2f
        /*0662*/ 	.short	(.L_301 - .L_300)
	.align		4
.L_300:
        /*0664*/ 	.word	index@(_Z25selective_scan_bwd_kernelI32Selective_Scan_bwd_kernel_traitsILi32ELi16ELb1ELb1ELb0ELb1ELb1EN3c108BFloat16EfEEv12SSMParamsBwd)
        /*0668*/ 	.word	0x000000ee


	//----- nvinfo : EIATTR_FRAME_SIZE
	.align		4
.L_301:
        /*066c*/ 	.byte	0x04, 0x11
        /*066e*/ 	.short	(.L_303 - .L_302)
	.align		4
.L_302:
        /*0670*/ 	.word	index@(_Z25selective_scan_bwd_kernelI32Selective_Scan_bwd_kernel_traitsILi32ELi16ELb1ELb1ELb0ELb1ELb1EN3c108BFloat16EfEEv12SSMParamsBwd)
        /*0674*/ 	.word	0x00000000


	//----- nvinfo : EIATTR_REGCOUNT
	.align		4
.L_303:
        /*0678*/ 	.byte	0x04, 0x2f
        /*067a*/ 	.short	(.L_305 - .L_304)
	.align		4
.L_304:
        /*067c*/ 	.word	index@(_Z25selective_scan_bwd_kernelI32Selective_Scan_bwd_kernel_traitsILi32ELi16ELb1ELb1ELb0ELb1ELb0EN3c108BFloat16EfEEv12SSMParamsBwd)
        /*0680*/ 	.word	0x000000ff


	//----- nvinfo : EIATTR_FRAME_SIZE
	.align		4
.L_305:
        /*0684*/ 	.byte	0x04, 0x11
        /*0686*/ 	.short	(.L_307 - .L_306)
	.align		4
.L_306:
        /*0688*/ 	.word	index@(_Z25selective_scan_bwd_kernelI32Selective_Scan_bwd_kernel_traitsILi32ELi16ELb1ELb1ELb0ELb1ELb0EN3c108BFloat16EfEEv12SSMParamsBwd)
        /*068c*/ 	.word	0x00000000


	//----- nvinfo : EIATTR_REGCOUNT
	.align		4
.L_307:
        /*0690*/ 	.byte	0x04, 0x2f
        /*0692*/ 	.short	(.L_309 - .L_308)
	.align		4
.L_308:
        /*0694*/ 	.word	index@(_Z25selective_scan_bwd_kernelI32Selective_Scan_bwd_kernel_traitsILi32ELi16ELb1ELb1ELb0ELb0ELb1EN3c108BFloat16EfEEv12SSMParamsBwd)
        /*0698*/ 	.word	0x000000ef


	//----- nvinfo : EIATTR_FRAME_SIZE
	.align		4
.L_309:
        /*069c*/ 	.byte	0x04, 0x11
        /*069e*/ 	.short	(.L_311 - .L_310)
	.align		4
.L_310:
        /*06a0*/ 	.word	index@(_Z25selective_scan_bwd_kernelI32Selective_Scan_bwd_kernel_traitsILi32ELi16ELb1ELb1ELb0ELb0ELb1EN3c108BFloat16EfEEv12SSMParamsBwd)
        /*06a4*/ 	.word	0x00000000


	//----- nvinfo : EIATTR_REGCOUNT
	.align		4
.L_311:
        /*06a8*/ 	.byte	0x04, 0x2f
        /*06aa*/ 	.short	(.L_313 - .L_312)
	.align		4
.L_312:
        /*06ac*/ 	.word	index@(_Z25selective_scan_bwd_kernelI32Selective_Scan_bwd_kernel_traitsILi32ELi16ELb1ELb1ELb0ELb0ELb0EN3c108BFloat16EfEEv12SSMParamsBwd)
        /*06b0*/ 	.word	0x000000f0


	//----- nvinfo : EIATTR_FRAME_SIZE
	.align		4
.L_313:
        /*06b4*/ 	.byte	0x04, 0x11
        /*06b6*/ 	.short	(.L_315 - .L_314)
	.align		4
.L_314:
        /*06b8*/ 	.word	index@(_Z25selective_scan_bwd_kernelI32Selective_Scan_bwd_kernel_traitsILi32ELi16ELb1ELb1ELb0ELb0ELb0EN3c108BFloat16EfEEv12SSMParamsBwd)
        /*06bc*/ 	.word	0x00000000


	//----- nvinfo : EIATTR_REGCOUNT
	.align		4
.L_315:
        /*06c0*/ 	.byte	0x04, 0x2f
        /*06c2*/ 	.short	(.L_317 - .L_316)
	.align		4
.L_316:
        /*06c4*/ 	.word	index@(_Z25selective_scan_bwd_kernelI32Selective_Scan_bwd_kernel_traitsILi32ELi16ELb1ELb0ELb1ELb1ELb1EN3c108BFloat16EfEEv12SSMParamsBwd)
        /*06c8*/ 	.word	0x000000de


	//----- nvinfo : EIATTR_FRAME_SIZE
	.align		4
.L_317:
        /*06cc*/ 	.byte	0x04, 0x11
        /*06ce*/ 	.short	(.L_319 - .L_318)
	.align		4
.L_318:
        /*06d0*/ 	.word	index@(_Z25selective_scan_bwd_kernelI32Selective_Scan_bwd_kernel_traitsILi32ELi16ELb1ELb0ELb1ELb1ELb1EN3c108BFloat16EfEEv12SSMParamsBwd)
        /*06d4*/ 	.word	0x00000000


	//----- nvinfo : EIATTR_REGCOUNT
	.align		4
.L_319:
        /*06d8*/ 	.byte	0x04, 0x2f
        /*06da*/ 	.short	(.L_321 - .L_320)
	.align		4
.L_320:
        /*06dc*/ 	.word	index@(_Z25selective_scan_bwd_kernelI32Selective_Scan_bwd_kernel_traitsILi32ELi16ELb1ELb0ELb1ELb1ELb0EN3c108BFloat16EfEEv12SSMParamsBwd)
        /*06e0*/ 	.word	0x000000e7


	//----- nvinfo : EIATTR_FRAME_SIZE
	.align		4
.L_321:
        /*06e4*/ 	.byte	0x04, 0x11
        /*06e6*/ 	.short	(.L_323 - .L_322)
	.align		4
.L_322:
        /*06e8*/ 	.word	index@(_Z25selective_scan_bwd_kernelI32Selective_Scan_bwd_kernel_traitsILi32ELi16ELb1ELb0ELb1ELb1ELb0EN3c108BFloat16EfEEv12SSMParamsBwd)
        /*06ec*/ 	.word	0x00000000


	//----- nvinfo : EIATTR_REGCOUNT
	.align		4
.L_323:
        /*06f0*/ 	.byte	0x04, 0x2f
        /*06f2*/ 	.short	(.L_325 - .L_324)
	.align		4
.L_324:
        /*06f4*/ 	.word	index@(_Z25selective_scan_bwd_kernelI32Selective_Scan_bwd_kernel_traitsILi32ELi16ELb1ELb0ELb1ELb0ELb1EN3c108BFloat16EfEEv12SSMParamsBwd)
        /*06f8*/ 	.word	0x000000db


	//----- nvinfo : EIATTR_FRAME_SIZE
	.align		4
.L_325:
        /*06fc*/ 	.byte	0x04, 0x11
        /*06fe*/ 	.short	(.L_327 - .L_326)
	.align		4
.L_326:
        /*0700*/ 	.word	index@(_Z25selective_scan_bwd_kernelI32Selective_Scan_bwd_kernel_traitsILi32ELi16ELb1ELb0ELb1ELb0ELb1EN3c108BFloat16EfEEv12SSMParamsBwd)
        /*0704*/ 	.word	0x00000000


	//----- nvinfo : EIATTR_REGCOUNT
	.align		4
.L_327:
        /*0708*/ 	.byte	0x04, 0x2f
        /*070a*/ 	.short	(.L_329 - .L_328)
	.align		4
.L_328:
        /*070c*/ 	.word	index@(_Z25selective_scan_bwd_kernelI32Selective_Scan_bwd_kernel_traitsILi32ELi16ELb1ELb0ELb1ELb0ELb0EN3c108BFloat16EfEEv12SSMParamsBwd)
        /*0710*/ 	.word	0x000000db


	//----- nvinfo : EIATTR_FRAME_SIZE
	.align		4
.L_329:
        /*0714*/ 	.byte	0x04, 0x11
        /*0716*/ 	.short	(.L_331 - .L_330)
	.align		4
.L_330:
        /*0718*/ 	.word	index@(_Z25selective_scan_bwd_kernelI32Selective_Scan_bwd_kernel_traitsILi32ELi16ELb1ELb0ELb1ELb0ELb0EN3c108BFloat16EfEEv12SSMParamsBwd)
        /*071c*/ 	.word	0x00000000


	//----- nvinfo : EIATTR_REGCOUNT
	.align		4
.L_331:
        /*0720*/ 	.byte	0x04, 0x2f
        /*0722*/ 	.short	(.L_333 - .L_332)
	.align		4
.L_332:
        /*0724*/ 	.word	index@(_Z25selective_scan_bwd_kernelI32Selective_Scan_bwd_kernel_traitsILi32ELi16ELb1ELb0ELb0ELb1ELb1EN3c108BFloat16EfEEv12SSMParamsBwd)
        /*0728*/ 	.word	0x000000d5


	//----- nvinfo : EIATTR_FRAME_SIZE
	.align		4
.L_333:
        /*072c*/ 	.byte	0x04, 0x11
        /*072e*/ 	.short	(.L_335 - .L_334)
	.align		4
.L_334:
        /*0730*/ 	.word	index@(_Z25selective_scan_bwd_kernelI32Selective_Scan_bwd_kernel_traitsILi32ELi16ELb1ELb0ELb0ELb1ELb1EN3c108BFloat16EfEEv12SSMParamsBwd)
        /*0734*/ 	.word	0x00000000


	//----- nvinfo : EIATTR_REGCOUNT
	.align		4
.L_335:
        /*0738*/ 	.byte	0x04, 0x2f
        /*073a*/ 	.short	(.L_337 - .L_336)
	.align		4
.L_336:
        /*073c*/ 	.word	index@(_Z25selective_scan_bwd_kernelI32Selective_Scan_bwd_kernel_traitsILi32ELi16ELb1ELb0ELb0ELb1ELb0EN3c108BFloat16EfEEv12SSMParamsBwd)
        /*0740*/ 	.word	0x000000d1


	//----- nvinfo : EIATTR_FRAME_SIZE
	.align		4
.L_337:
        /*0744*/ 	.byte	0x04, 0x11
        /*0746*/ 	.short	(.L_339 - .L_338)
	.align		4
.L_338:
        /*0748*/ 	.word	index@(_Z25selective_scan_bwd_kernelI32Selective_Scan_bwd_kernel_traitsILi32ELi16ELb1ELb0ELb0ELb1ELb0EN3c108BFloat16EfEEv12SSMParamsBwd)
        /*074c*/ 	.word	0x00000000


	//----- nvinfo : EIATTR_REGCOUNT
	.align		4
.L_339:
        /*0750*/ 	.byte	0x04, 0x2f
        /*0752*/ 	.short	(.L_341 - .L_340)
	.align		4
.L_340:
        /*0754*/ 	.word	index@(_Z25selective_scan_bwd_kernelI32Selective_Scan_bwd_kernel_traitsILi32ELi16ELb1ELb0ELb0ELb0ELb1EN3c108BFloat16EfEEv12SSMParamsBwd)
        /*0758*/ 	.word	0x000000d9


	//----- nvinfo : EIATTR_FRAME_SIZE
	.align		4
.L_341:
        /*075c*/ 	.byte	0x04, 0x11
        /*075e*/ 	.short	(.L_343 - .L_342)
	.align		4
.L_342:
        /*0760*/ 	.word	index@(_Z25selective_scan_bwd_kernelI32Selective_Scan_bwd_kernel_traitsILi32ELi16ELb1ELb0ELb0ELb0ELb1EN3c108BFloat16EfEEv12SSMParamsBwd)
        /*0764*/ 	.word	0x00000000


	//----- nvinfo : EIATTR_REGCOUNT
	.align		4
.L_343:
        /*0768*/ 	.byte	0x04, 0x2f
        /*076a*/ 	.short	(.L_345 - .L_344)
	.align		4
.L_344:
        /*076c*/ 	.word	index@(_Z25selective_scan_bwd_kernelI32Selective_Scan_bwd_kernel_traitsILi32ELi16ELb1ELb0ELb0ELb0ELb0EN3c108BFloat16EfEEv12SSMParamsBwd)
        /*0770*/ 	.word	0x000000d9


	//----- nvinfo : EIATTR_FRAME_SIZE
	.align		4
.L_345:
        /*0774*/ 	.byte	0x04, 0x11
        /*0776*/ 	.short	(.L_347 - .L_346)
	.align		4
.L_346:
        /*0778*/ 	.word	index@(_Z25selective_scan_bwd_kernelI32Selective_Scan_bwd_kernel_traitsILi32ELi16ELb1ELb0ELb0ELb0ELb0EN3c108BFloat16EfEEv12SSMParamsBwd)
        /*077c*/ 	.word	0x00000000


	//----- nvinfo : EIATTR_REGCOUNT
	.align		4
.L_347:
        /*0780*/ 	.byte	0x04, 0x2f
        /*0782*/ 	.short	(.L_349 - .L_348)
	.align		4
.L_348:
        /*0784*/ 	.word	index@(_Z25selective_scan_bwd_kernelI32Selective_Scan_bwd_kernel_traitsILi32ELi16ELb0ELb1ELb1ELb1ELb1EN3c108BFloat16EfEEv12SSMParamsBwd)
        /*0788*/ 	.word	0x000000ff


	//----- nvinfo : EIATTR_FRAME_SIZE
	.align		4
.L_349:
        /*078c*/ 	.byte	0x04, 0x11
        /*078e*/ 	.short	(.L_351 - .L_350)
	.align		4
.L_350:
        /*0790*/ 	.word	index@(_Z25selective_scan_bwd_kernelI32Selective_Scan_bwd_kernel_traitsILi32ELi16ELb0ELb1ELb1ELb1ELb1EN3c108BFloat16EfEEv12SSMParamsBwd)
        /*0794*/ 	.word	0x00000000


	//----- nvinfo : EIATTR_REGCOUNT
	.align		4
.L_351:
        /*0798*/ 	.byte	0x04, 0x2f
        /*079a*/ 	.short	(.L_353 - .L_352)
	.align		4
.L_352:
        /*079c*/ 	.word	index@(_Z25selective_scan_bwd_kernelI32Selective_Scan_bwd_kernel_traitsILi32ELi16ELb0ELb1ELb1ELb1ELb0EN3c108BFloat16EfEEv12SSMParamsBwd)
        /*07a0*/ 	.word	0x000000ff


	//----- nvinfo : EIATTR_FRAME_SIZE
	.align		4
.L_353:
        /*07a4*/ 	.byte	0x04, 0x11
        /*07a6*/ 	.short	(.L_355 - .L_354)
	.align		4
.L_354:
        /*07a8*/ 	.word	index@(_Z25selective_scan_bwd_kernelI32Selective_Scan_bwd_kernel_traitsILi32ELi16ELb0ELb1ELb1ELb1ELb0EN3c108BFloat16EfEEv12SSMParamsBwd)
        /*07ac*/ 	.word	0x00000000


	//----- nvinfo : EIATTR_REGCOUNT
	.align		4
.L_355:
        /*07b0*/ 	.byte	0x04, 0x2f
        /*07b2*/ 	.short	(.L_357 - .L_356)
	.align		4
.L_356:
        /*07b4*/ 	.word	index@(_Z25selective_scan_bwd_kernelI32Selective_Scan_bwd_kernel_traitsILi32ELi16ELb0ELb1ELb1ELb0ELb1EN3c108BFloat16EfEEv12SSMParamsBwd)
        /*07b8*/ 	.word	0x000000fe


	//----- nvinfo : EIATTR_FRAME_SIZE
	.align		4
.L_357:
        /*07bc*/ 	.byte	0x04, 0x11
        /*07be*/ 	.short	(.L_359 - .L_358)
	.align		4
.L_358:
        /*07c0*/ 	.word	index@(_Z25selective_scan_bwd_kernelI32Selective_Scan_bwd_kernel_traitsILi32ELi16ELb0ELb1ELb1ELb0ELb1EN3c108BFloat16EfEEv12SSMParamsBwd)
        /*07c4*/ 	.word	0x00000000


	//----- nvinfo : EIATTR_REGCOUNT
	.align		4
.L_359:
        /*07c8*/ 	.byte	0x04, 0x2f
        /*07ca*/ 	.short	(.L_361 - .L_360)
	.align		4
.L_360:
        /*07cc*/ 	.word	index@(_Z25selective_scan_bwd_kernelI32Selective_Scan_bwd_kernel_traitsILi32ELi16ELb0ELb1ELb1ELb0ELb0EN3c108BFloat16EfEEv12SSMParamsBwd)
        /*07d0*/ 	.word	0x000000ff


	//----- nvinfo : EIATTR_FRAME_SIZE
	.align		4
.L_361:
        /*07d4*/ 	.byte	0x04, 0x11
        /*07d6*/ 	.short	(.L_363 - .L_362)
	.align		4
.L_362:
        /*07d8*/ 	.word	index@(_Z25selective_scan_bwd_kernelI32Selective_Scan_bwd_kernel_traitsILi32ELi16ELb0ELb1ELb1ELb0ELb0EN3c108BFloat16EfEEv12SSMParamsBwd)
        /*07dc*/ 	.word	0x00000000


	//----- nvinfo : EIATTR_REGCOUNT
	.align		4
.L_363:
        /*07e0*/ 	.byte	0x04, 0x2f
        /*07e2*/ 	.short	(.L_365 - .L_364)
	.align		4
.L_364:
        /*07e4*/ 	.word	index@(_Z25selective_scan_bwd_kernelI32Selective_Scan_bwd_kernel_traitsILi32ELi16ELb0ELb1ELb0ELb1ELb1EN3c108BFloat16EfEEv12SSMParamsBwd)
        /*07e8*/ 	.word	0x000000fd


	//----- nvinfo : EIATTR_FRAME_SIZE
	.align		4
.L_365:
        /*07ec*/ 	.byte	0x04, 0x11
        /*07ee*/ 	.short	(.L_367 - .L_366)
	.align		4
.L_366:
        /*07f0*/ 	.word	index@(_Z25selective_scan_bwd_kernelI32Selective_Scan_bwd_kernel_traitsILi32ELi16ELb0ELb1ELb0ELb1ELb1EN3c108BFloat16EfEEv12SSMParamsBwd)
        /*07f4*/ 	.word	0x00000000


	//----- nvinfo : EIATTR_REGCOUNT
	.align		4
.L_367:
        /*07f8*/ 	.byte	0x04, 0x2f
        /*07fa*/ 	.short	(.L_369 - .L_368)
	.align		4
.L_368:
        /*07fc*/ 	.word	index@(_Z25selective_scan_bwd_kernelI32Selective_Scan_bwd_kernel_traitsILi32ELi16ELb0ELb1ELb0ELb1ELb0EN3c108BFloat16EfEEv12SSMParamsBwd)
        /*0800*/ 	.word	0x000000f2


	//----- nvinfo : EIATTR_FRAME_SIZE
	.align		4
.L_369:
        /*0804*/ 	.byte	0x04, 0x11
        /*0806*/ 	.short	(.L_371 - .L_370)
	.align		4
.L_370:
        /*0808*/ 	.word	index@(_Z25selective_scan_bwd_kernelI32Selective_Scan_bwd_kernel_traitsILi32ELi16ELb0ELb1ELb0ELb1ELb0EN3c108BFloat16EfEEv12SSMParamsBwd)
        /*080c*/ 	.word	0x00000000


	//----- nvinfo : EIATTR_REGCOUNT
	.align		4
.L_371:
        /*0810*/ 	.byte	0x04, 0x2f
        /*0812*/ 	.short	(.L_373 - .L_372)
	.align		4
.L_372:
        /*0814*/ 	.word	index@(_Z25selective_scan_bwd_kernelI32Selective_Scan_bwd_kernel_traitsILi32ELi16ELb0ELb1ELb0ELb0ELb1EN3c108BFloat16EfEEv12SSMParamsBwd)
        /*0818*/ 	.word	0x000000fb


	//----- nvinfo : EIATTR_FRAME_SIZE
	.align		4
.L_373:
        /*081c*/ 	.byte	0x04, 0x11
        /*081e*/ 	.short	(.L_375 - .L_374)
	.align		4
.L_374:
        /*0820*/ 	.word	index@(_Z25selective_scan_bwd_kernelI32Selective_Scan_bwd_kernel_traitsILi32ELi16ELb0ELb1ELb0ELb0ELb1EN3c108BFloat16EfEEv12SSMParamsBwd)
        /*0824*/ 	.word	0x00000000


	//----- nvinfo : EIATTR_REGCOUNT
	.align		4
.L_375:
        /*0828*/ 	.byte	0x04, 0x2f
        /*082a*/ 	.short	(.L_377 - .L_376)
	.align		4
.L_376:
        /*082c*/ 	.word	index@(_Z25selective_scan_bwd_kernelI32Selective_Scan_bwd_kernel_traitsILi32ELi16ELb0ELb1ELb0ELb0ELb0EN3c108BFloat16EfEEv12SSMParamsBwd)
        /*0830*/ 	.word	0x000000f2


	//----- nvinfo : EIATTR_FRAME_SIZE
	.align		4
.L_377:
        /*0834*/ 	.byte	0x04, 0x11
        /*0836*/ 	.short	(.L_379 - .L_378)
	.align		4
.L_378:
        /*0838*/ 	.word	index@(_Z25selective_scan_bwd_kernelI32Selective_Scan_bwd_kernel_traitsILi32ELi16ELb0ELb1ELb0ELb0ELb0EN3c108BFloat16EfEEv12SSMParamsBwd)
        /*083c*/ 	.word	0x00000000


	//----- nvinfo : EIATTR_REGCOUNT
	.align		4
.L_379:
        /*0840*/ 	.byte	0x04, 0x2f
        /*0842*/ 	.short	(.L_381 - .L_380)
	.align		4
.L_380:
        /*0844*/ 	.word	index@(_Z25selective_scan_bwd_kernelI32Selective_Scan_bwd_kernel_traitsILi32ELi16ELb0ELb0ELb1ELb1ELb1EN3c108BFloat16EfEEv12SSMParamsBwd)
        /*0848*/ 	.word	0x000000f4


	//----- nvinfo : EIATTR_FRAME_SIZE
	.align		4
.L_381:
        /*084c*/ 	.byte	0x04, 0x11
        /*084e*/ 	.short	(.L_383 - .L_382)
	.align		4
.L_382:
        /*0850*/ 	.word	index@(_Z25selective_scan_bwd_kernelI32Selective_Scan_bwd_kernel_traitsILi32ELi16ELb0ELb0ELb1ELb1ELb1EN3c108BFloat16EfEEv12SSMParamsBwd)
        /*0854*/ 	.word	0x00000000


	//----- nvinfo : EIATTR_REGCOUNT
	.align		4
.L_383:
        /*0858*/ 	.byte	0x04, 0x2f
        /*085a*/ 	.short	(.L_385 - .L_384)
	.align		4
.L_384:
        /*085c*/ 	.word	index@(_Z25selective_scan_bwd_kernelI32Selective_Scan_bwd_kernel_traitsILi32ELi16ELb0ELb0ELb1ELb1ELb0EN3c108BFloat16EfEEv12SSMParamsBwd)
        /*0860*/ 	.word	0x000000fc


	//----- nvinfo : EIATTR_FRAME_SIZE
	.align		4
.L_385:
        /*0864*/ 	.byte	0x04, 0x11
        /*0866*/ 	.short	(.L_387 - .L_386)
	.align		4
.L_386:
        /*0868*/ 	.word	index@(_Z25selective_scan_bwd_kernelI32Selective_Scan_bwd_kernel_traitsILi32ELi16ELb0ELb0ELb1ELb1ELb0EN3c108BFloat16EfEEv12SSMParamsBwd)
        /*086c*/ 	.word	0x00000000


	//----- nvinfo : EIATTR_REGCOUNT
	.align		4
.L_387:
        /*0870*/ 	.byte	0x04, 0x2f
        /*0872*/ 	.short	(.L_389 - .L_388)
	.align		4
.L_388:
        /*0874*/ 	.word	index@(_Z25selective_scan_bwd_kernelI32Selective_Scan_bwd_kernel_traitsILi32ELi16ELb0ELb0ELb1ELb0ELb1EN3c108BFloat16EfEEv12SSMParamsBwd)
        /*0878*/ 	.word	0x000000f7


	//----- nvinfo : EIATTR_FRAME_SIZE
	.align		4
.L_389:
        /*087c*/ 	.byte	0x04, 0x11
        /*087e*/ 	.short	(.L_391 - .L_390)
	.align		4
.L_390:
        /*0880*/ 	.word	index@(_Z25selective_scan_bwd_kernelI32Selective_Scan_bwd_kernel_traitsILi32ELi16ELb0ELb0ELb1ELb0ELb1EN3c108BFloat16EfEEv12SSMParamsBwd)
        /*0884*/ 	.word	0x00000000


	//----- nvinfo : EIATTR_REGCOUNT
	.align		4
.L_391:
        /*0888*/ 	.byte	0x04, 0x2f
        /*088a*/ 	.short	(.L_393 - .L_392)
	.align		4
.L_392:
        /*088c*/ 	.word	index@(_Z25selective_scan_bwd_kernelI32Selective_Scan_bwd_kernel_traitsILi32ELi16ELb0ELb0ELb1ELb0ELb0EN3c108BFloat16EfEEv12SSMParamsBwd)
        /*0890*/ 	.word	0x000000f0


	//----- nvinfo : EIATTR_FRAME_SIZE
	.align		4
.L_393:
        /*0894*/ 	.byte	0x04, 0x11
        /*0896*/ 	.short	(.L_395 - .L_394)
	.align		4
.L_394:
        /*0898*/ 	.word	index@(_Z25selective_scan_bwd_kernelI32Selective_Scan_bwd_kernel_traitsILi32ELi16ELb0ELb0ELb1ELb0ELb0EN3c108BFloat16EfEEv12SSMParamsBwd)
        /*089c*/ 	.word	0x00000000


	//----- nvinfo : EIATTR_REGCOUNT
	.align		4
.L_395:
        /*08a0*/ 	.byte	0x04, 0x2f
        /*08a2*/ 	.short	(.L_397 - .L_396)
	.align		4
.L_396:
        /*08a4*/ 	.word	index@(_Z25selective_scan_bwd_kernelI32Selective_Scan_bwd_kernel_traitsILi32ELi16ELb0ELb0ELb0ELb1ELb1EN3c108BFloat16EfEEv12SSMParamsBwd)
        /*08a8*/ 	.word	0x000000f1


	//----- nvinfo : EIATTR_FRAME_SIZE
	.align		4
.L_397:
        /*08ac*/ 	.byte	0x04, 0x11
        /*08ae*/ 	.short	(.L_399 - .L_398)
	.align		4
.L_398:
        /*08b0*/ 	.word	index@(_Z25selective_scan_bwd_kernelI32Selective_Scan_bwd_kernel_traitsILi32ELi16ELb0ELb0ELb0ELb1ELb1EN3c108BFloat16EfEEv12SSMParamsBwd)
        /*08b4*/ 	.word	0x00000000


	//----- nvinfo : EIATTR_REGCOUNT
	.align		4
.L_399:
        /*08b8*/ 	.byte	0x04, 0x2f
        /*08ba*/ 	.short	(.L_401 - .L_400)
	.align		4
.L_400:
        /*08bc*/ 	.word	index@(_Z25selective_scan_bwd_kernelI32Selective_Scan_bwd_kernel_traitsILi32ELi16ELb0ELb0ELb0ELb1ELb0EN3c108BFloat16EfEEv12SSMParamsBwd)
        /*08c0*/ 	.word	0x000000ef


	//----- nvinfo : EIATTR_FRAME_SIZE
	.align		4
.L_401:
        /*08c4*/ 	.byte	0x04, 0x11
        /*08c6*/ 	.short	(.L_403 - .L_402)
	.align		4
.L_402:
        /*08c8*/ 	.word	index@(_Z25selective_scan_bwd_kernelI32Selective_Scan_bwd_kernel_traitsILi32ELi16ELb0ELb0ELb0ELb1ELb0EN3c108BFloat16EfEEv12SSMParamsBwd)
        /*08cc*/ 	.word	0x00000000


	//----- nvinfo : EIATTR_REGCOUNT
	.align		4
.L_403:
        /*08d0*/ 	.byte	0x04, 0x2f
        /*08d2*/ 	.short	(.L_405 - .L_404)
	.align		4
.L_404:
        /*08d4*/ 	.word	index@(_Z25selective_scan_bwd_kernelI32Selective_Scan_bwd_kernel_traitsILi32ELi16ELb0ELb0ELb0ELb0ELb1EN3c108BFloat16EfEEv12SSMParamsBwd)
        /*08d8*/ 	.word	0x000000f5


	//----- nvinfo : EIATTR_FRAME_SIZE
	.align		4
.L_405:
        /*08dc*/ 	.byte	0x04, 0x11
        /*08de*/ 	.short	(.L_407 - .L_406)
	.align		4
.L_406:
        /*08e0*/ 	.word	index@(_Z25selective_scan_bwd_kernelI32Selective_Scan_bwd_kernel_traitsILi32ELi16ELb0ELb0ELb0ELb0ELb1EN3c108BFloat16EfEEv12SSMParamsBwd)
        /*08e4*/ 	.word	0x00000000


	//----- nvinfo : EIATTR_REGCOUNT
	.align		4
.L_407:
        /*08e8*/ 	.byte	0x04, 0x2f
        /*08ea*/ 	.short	(.L_409 - .L_408)
	.align		4
.L_408:
        /*08ec*/ 	.word	index@(_Z25selective_scan_bwd_kernelI32Selective_Scan_bwd_kernel_traitsILi32ELi16ELb0ELb0ELb0ELb0ELb0EN3c108BFloat16EfEEv12SSMParamsBwd)
        /*08f0*/ 	.word	0x000000f3


	//----- nvinfo : EIATTR_FRAME_SIZE
	.align		4
.L_409:
        /*08f4*/ 	.byte	0x04, 0x11
        /*08f6*/ 	.short	(.L_411 - .L_410)
	.align		4
.L_410:
        /*08f8*/ 	.word	index@(_Z25selective_scan_bwd_kernelI32Selective_Scan_bwd_kernel_traitsILi32ELi16ELb0ELb0ELb0ELb0ELb0EN3c108BFloat16EfEEv12SSMParamsBwd)
        /*08fc*/ 	.word	0x00000000


	//----- nvinfo : EIATTR_REGCOUNT
	.align		4
.L_411:
        /*0900*/ 	.byte	0x04, 0x2f
        /*0902*/ 	.short	(.L_413 - .L_412)
	.align		4
.L_412:
        /*0904*/ 	.word	index@(_Z25selective_scan_bwd_kernelI32Selective_Scan_bwd_kernel_traitsILi64ELi16ELb1ELb1ELb1ELb1ELb1EN3c108BFloat16EfEEv12SSMParamsBwd)
        /*0908*/ 	.word	0x000000fe


	//----- nvinfo : EIATTR_FRAME_SIZE
	.align		4
.L_413:
        /*090c*/ 	.byte	0x04, 0x11
        /*090e*/ 	.short	(.L_415 - .L_414)
	.align		4
.L_414:
        /*0910*/ 	.word	index@(_Z25selective_scan_bwd_kernelI32Selective_Scan_bwd_kernel_traitsILi64ELi16ELb1ELb1ELb1ELb1ELb1EN3c108BFloat16EfEEv12SSMParamsBwd)
        /*0914*/ 	.word	0x00000000


	//----- nvinfo : EIATTR_REGCOUNT
	.align		4
.L_415:
        /*0918*/ 	.byte	0x04, 0x2f
        /*091a*/ 	.short	(.L_417 - .L_416)
	.align		4
.L_416:
        /*091c*/ 	.word	index@(_Z25selective_scan_bwd_kernelI32Selective_Scan_bwd_kernel_traitsILi64ELi16ELb1ELb1ELb1ELb1ELb0EN3c108BFloat16EfEEv12SSMParamsBwd)
        /*0920*/ 	.word	0x000000ff


	//----- nvinfo : EIATTR_FRAME_SIZE
	.align		4
.L_417:
        /*0924*/ 	.byte	0x04, 0x11
        /*0926*/ 	.short	(.L_419 - .L_418)
	.align		4
.L_418:
        /*0928*/ 	.word	index@(_Z25selective_scan_bwd_kernelI32Selective_Scan_bwd_kernel_traitsILi64ELi16ELb1ELb1ELb1ELb1ELb0EN3c108BFloat16EfEEv12SSMParamsBwd)
        /*092c*/ 	.word	0x00000000


	//----- nvinfo : EIATTR_REGCOUNT
	.align		4
.L_419:
        /*0930*/ 	.byte	0x04, 0x2f
        /*0932*/ 	.short	(.L_421 - .L_420)
	.align		4
.L_420:
        /*0934*/ 	.word	index@(_Z25selective_scan_bwd_kernelI32Selective_Scan_bwd_kernel_traitsILi64ELi16ELb1ELb1ELb1ELb0ELb1EN3c108BFloat16EfEEv12SSMParamsBwd)
        /*0938*/ 	.word	0x000000ff


	//----- nvinfo : EIATTR_FRAME_SIZE
	.align		4
.L_421:
        /*093c*/ 	.byte	0x04, 0x11
        /*093e*/ 	.short	(.L_423 - .L_422)
	.align		4
.L_422:
        /*0940*/ 	.word	index@(_Z25selective_scan_bwd_kernelI32Selective_Scan_bwd_kernel_traitsILi64ELi16ELb1ELb1ELb1ELb0ELb1EN3c108BFloat16EfEEv12SSMParamsBwd)
        /*0944*/ 	.word	0x00000000


	//----- nvinfo : EIATTR_REGCOUNT
	.align		4
.L_423:
        /*0948*/ 	.byte	0x04, 0x2f
        /*094a*/ 	.short	(.L_425 - .L_424)
	.align		4
.L_424:
        /*094c*/ 	.word	index@(_Z25selective_scan_bwd_kernelI32Selective_Scan_bwd_kernel_traitsILi64ELi16ELb1ELb1ELb1ELb0ELb0EN3c108BFloat16EfEEv12SSMParamsBwd)
        /*0950*/ 	.word	0x000000ff


	//----- nvinfo : EIATTR_FRAME_SIZE
	.align		4
.L_425:
        /*0954*/ 	.byte	0x04, 0x11
        /*0956*/ 	.short	(.L_427 - .L_426)
	.align		4
.L_426:
        /*0958*/ 	.word	index@(_Z25selective_scan_bwd_kernelI32Selective_Scan_bwd_kernel_traitsILi64ELi16ELb1ELb1ELb1ELb0ELb0EN3c108BFloat16EfEEv12SSMParamsBwd)
        /*095c*/ 	.word	0x00000000


	//----- nvinfo : EIATTR_REGCOUNT
	.align		4
.L_427:
        /*0960*/ 	.byte	0x04, 0x2f
        /*0962*/ 	.short	(.L_429 - .L_428)
	.align		4
.L_428:
        /*0964*/ 	.word	index@(_Z25selective_scan_bwd_kernelI32Selective_Scan_bwd_kernel_traitsILi64ELi16ELb1ELb1ELb0ELb1ELb1EN3c108BFloat16EfEEv12SSMParamsBwd)
        /*0968*/ 	.word	0x000000fe


	//----- nvinfo : EIATTR_FRAME_SIZE
	.align		4
.L_429:
        /*096c*/ 	.byte	0x04, 0x11
        /*096e*/ 	.short	(.L_431 - .L_430)
	.align		4
.L_430:
        /*0970*/ 	.word	index@(_Z25selective_scan_bwd_kernelI32Selective_Scan_bwd_kernel_traitsILi64ELi16ELb1ELb1ELb0ELb1ELb1EN3c108BFloat16EfEEv12SSMParamsBwd)
        /*0974*/ 	.word	0x00000000


	//----- nvinfo : EIATTR_REGCOUNT
	.align		4
.L_431:
        /*0978*/ 	.byte	0x04, 0x2f
        /*097a*/ 	.short	(.L_433 - .L_432)
	.align		4
.L_432:
        /*097c*/ 	.word	index@(_Z25selective_scan_bwd_kernelI32Selective_Scan_bwd_kernel_traitsILi64ELi16ELb1ELb1ELb0ELb1ELb0EN3c108BFloat16EfEEv12SSMParamsBwd)
        /*0980*/ 	.word	0x000000ff


	//----- nvinfo : EIATTR_FRAME_SIZE
	.align		4
.L_433:
        /*0984*/ 	.byte	0x04, 0x11
        /*0986*/ 	.short	(.L_435 - .L_434)
	.align		4
.L_434:
        /*0988*/ 	.word	index@(_Z25selective_scan_bwd_kernelI32Selective_Scan_bwd_kernel_traitsILi64ELi16ELb1ELb1ELb0ELb1ELb0EN3c108BFloat16EfEEv12SSMParamsBwd)
        /*098c*/ 	.word	0x00000000


	//----- nvinfo : EIATTR_REGCOUNT
	.align		4
.L_435:
        /*0990*/ 	.byte	0x04, 0x2f
        /*0992*/ 	.short	(.L_437 - .L_436)
	.align		4
.L_436:
        /*0994*/ 	.word	index@(_Z25selective_scan_bwd_kernelI32Selective_Scan_bwd_kernel_traitsILi64ELi16ELb1ELb1ELb0ELb0ELb1EN3c108BFloat16EfEEv12SSMParamsBwd)
        /*0998*/ 	.word	0x000000f6


	//----- nvinfo : EIATTR_FRAME_SIZE
	.align		4
.L_437:
        /*099c*/ 	.byte	0x04, 0x11
        /*099e*/ 	.short	(.L_439 - .L_438)
	.align		4
.L_438:
        /*09a0*/ 	.word	index@(_Z25selective_scan_bwd_kernelI32Selective_Scan_bwd_kernel_traitsILi64ELi16ELb1ELb1ELb0ELb0ELb1EN3c108BFloat16EfEEv12SSMParamsBwd)
        /*09a4*/ 	.word	0x00000000


	//----- nvinfo : EIATTR_REGCOUNT
	.align		4
.L_439:
        /*09a8*/ 	.byte	0x04, 0x2f
        /*09aa*/ 	.short	(.L_441 - .L_440)
	.align		4
.L_440:
        /*09ac*/ 	.word	index@(_Z25selective_scan_bwd_kernelI32Selective_Scan_bwd_kernel_traitsILi64ELi16ELb1ELb1ELb0ELb0ELb0EN3c108BFloat16EfEEv12SSMParamsBwd)
        /*09b0*/ 	.word	0x000000fa


	//----- nvinfo : EIATTR_FRAME_SIZE
	.align		4
.L_441:
        /*09b4*/ 	.byte	0x04, 0x11
        /*09b6*/ 	.short	(.L_443 - .L_442)
	.align		4
.L_442:
        /*09b8*/ 	.word	index@(_Z25selective_scan_bwd_kernelI32Selective_Scan_bwd_kernel_traitsILi64ELi16ELb1ELb1ELb0ELb0ELb0EN3c108BFloat16EfEEv12SSMParamsBwd)
        /*09bc*/ 	.word	0x00000000


	//----- nvinfo : EIATTR_REGCOUNT
	.align		4
.L_443:
        /*09c0*/ 	.byte	0x04, 0x2f
        /*09c2*/ 	.short	(.L_445 - .L_444)
	.align		4
.L_444:
        /*09c4*/ 	.word	index@(_Z25selective_scan_bwd_kernelI32Selective_Scan_bwd_kernel_traitsILi64ELi16ELb1ELb0ELb1ELb1ELb1EN3c108BFloat16EfEEv12SSMParamsBwd)
        /*09c8*/ 	.word	0x000000f2


	//----- nvinfo : EIATTR_FRAME_SIZE
	.align		4
.L_445:
        /*09cc*/ 	.byte	0x04, 0x11
        /*09ce*/ 	.short	(.L_447 - .L_446)
	.align		4
.L_446:
        /*09d0*/ 	.word	index@(_Z25selective_scan_bwd_kernelI32Selective_Scan_bwd_kernel_traitsILi64ELi16ELb1ELb0ELb1ELb1ELb1EN3c108BFloat16EfEEv12SSMParamsBwd)
        /*09d4*/ 	.word	0x00000000


	//----- nvinfo : EIATTR_REGCOUNT
	.align		4
.L_447:
        /*09d8*/ 	.byte	0x04, 0x2f
        /*09da*/ 	.short	(.L_449 - .L_448)
	.align		4
.L_448:
        /*09dc*/ 	.word	index@(_Z25selective_scan_bwd_kernelI32Selective_Scan_bwd_kernel_traitsILi64ELi16ELb1ELb0ELb1ELb1ELb0EN3c108BFloat16EfEEv12SSMParamsBwd)
        /*09e0*/ 	.word	0x000000f0


	//----- nvinfo : EIATTR_FRAME_SIZE
	.align		4
.L_449:
        /*09e4*/ 	.byte	0x04, 0x11
        /*09e6*/ 	.short	(.L_451 - .L_450)
	.align		4
.L_450:
        /*09e8*/ 	.word	index@(_Z25selective_scan_bwd_kernelI32Selective_Scan_bwd_kernel_traitsILi64ELi16ELb1ELb0ELb1ELb1ELb0EN3c108BFloat16EfEEv12SSMParamsBwd)
        /*09ec*/ 	.word	0x00000000


	//----- nvinfo : EIATTR_REGCOUNT
	.align		4
.L_451:
        /*09f0*/ 	.byte	0x04, 0x2f
        /*09f2*/ 	.short	(.L_453 - .L_452)
	.align		4
.L_452:
        /*09f4*/ 	.word	index@(_Z25selective_scan_bwd_kernelI32Selective_Scan_bwd_kernel_traitsILi64ELi16ELb1ELb0ELb1ELb0ELb1EN3c108BFloat16EfEEv12SSMParamsBwd)
        /*09f8*/ 	.word	0x000000f0


	//----- nvinfo : EIATTR_FRAME_SIZE
	.align		4
.L_453:
        /*09fc*/ 	.byte	0x04, 0x11
        /*09fe*/ 	.short	(.L_455 - .L_454)
	.align		4
.L_454:
        /*0a00*/ 	.word	index@(_Z25selective_scan_bwd_kernelI32Selective_Scan_bwd_kernel_traitsILi64ELi16ELb1ELb0ELb1ELb0ELb1EN3c108BFloat16EfEEv12SSMParamsBwd)
        /*0a04*/ 	.word	0x00000000


	//----- nvinfo : EIATTR_REGCOUNT
	.align		4
.L_455:
        /*0a08*/ 	.byte	0x04, 0x2f
        /*0a0a*/ 	.short	(.L_457 - .L_456)
	.align		4
.L_456:
        /*0a0c*/ 	.word	index@(_Z25selective_scan_bwd_kernelI32Selective_Scan_bwd_kernel_traitsILi64ELi16ELb1ELb0ELb1ELb0ELb0EN3c108BFloat16EfEEv12SSMParamsBwd)
        /*0a10*/ 	.word	0x000000ee


	//----- nvinfo : EIATTR_FRAME_SIZE
	.align		4
.L_457:
        /*0a14*/ 	.byte	0x04, 0x11
        /*0a16*/ 	.short	(.L_459 - .L_458)
	.align		4
.L_458:
        /*0a18*/ 	.word	index@(_Z25selective_scan_bwd_kernelI32Selective_Scan_bwd_kernel_traitsILi64ELi16ELb1ELb0ELb1ELb0ELb0EN3c108BFloat16EfEEv12SSMParamsBwd)
        /*0a1c*/ 	.word	0x00000000


	//----- nvinfo : EIATTR_REGCOUNT
	.align		4
.L_459:
        /*0a20*/ 	.byte	0x04, 0x2f
        /*0a22*/ 	.short	(.L_461 - .L_460)
	.align		4
.L_460:
        /*0a24*/ 	.word	index@(_Z25selective_scan_bwd_kernelI32Selective_Scan_bwd_kernel_traitsILi64ELi16ELb1ELb0ELb0ELb1ELb1EN3c108BFloat16EfEEv12SSMParamsBwd)
        /*0a28*/ 	.word	0x000000db


	//----- nvinfo : EIATTR_FRAME_SIZE
	.align		4
.L_461:
        /*0a2c*/ 	.byte	0x04, 0x11
        /*0a2e*/ 	.short	(.L_463 - .L_462)
	.align		4
.L_462:
        /*0a30*/ 	.word	index@(_Z25selective_scan_bwd_kernelI32Selective_Scan_bwd_kernel_traitsILi64ELi16ELb1ELb0ELb0ELb1ELb1EN3c108BFloat16EfEEv12SSMParamsBwd)
        /*0a34*/ 	.word	0x00000000


	//----- nvinfo : EIATTR_REGCOUNT
	.align		4
.L_463:
        /*0a38*/ 	.byte	0x04, 0x2f
        /*0a3a*/ 	.short	(.L_465 - .L_464)
	.align		4
.L_464:
        /*0a3c*/ 	.word	index@(_Z25selective_scan_bwd_kernelI32Selective_Scan_bwd_kernel_traitsILi64ELi16ELb1ELb0ELb0ELb1ELb0EN3c108BFloat16EfEEv12SSMParamsBwd)
        /*0a40*/ 	.word	0x000000d9


	//----- nvinfo : EIATTR_FRAME_SIZE
	.align		4
.L_465:
        /*0a44*/ 	.byte	0x04, 0x11
        /*0a46*/ 	.short	(.L_467 - .L_466)
	.align		4
.L_466:
        /*0a48*/ 	.word	index@(_Z25selective_scan_bwd_kernelI32Selective_Scan_bwd_kernel_traitsILi64ELi16ELb1ELb0ELb0ELb1ELb0EN3c108BFloat16EfEEv12SSMParamsBwd)
        /*0a4c*/ 	.word	0x00000000


	//----- nvinfo : EIATTR_REGCOUNT
	.align		4
.L_467:
        /*0a50*/ 	.byte	0x04, 0x2f
        /*0a52*/ 	.short	(.L_469 - .L_468)
	.align		4
.L_468:
        /*0a54*/ 	.word	index@(_Z25selective_scan_bwd_kernelI32Selective_Scan_bwd_kernel_traitsILi64ELi16ELb1ELb0ELb0ELb0ELb1EN3c108BFloat16EfEEv12SSMParamsBwd)
        /*0a58*/ 	.word	0x000000e5


	//----- nvinfo : EIATTR_FRAME_SIZE
	.align		4
.L_469:
        /*0a5c*/ 	.byte	0x04, 0x11
        /*0a5e*/ 	.short	(.L_471 - .L_470)
	.align		4
.L_470:
        /*0a60*/ 	.word	index@(_Z25selective_scan_bwd_kernelI32Selective_Scan_bwd_kernel_traitsILi64ELi16ELb1ELb0ELb0ELb0ELb1EN3c108BFloat16EfEEv12SSMParamsBwd)
        /*0a64*/ 	.word	0x00000000


	//----- nvinfo : EIATTR_REGCOUNT
	.align		4
.L_471:
        /*0a68*/ 	.byte	0x04, 0x2f
        /*0a6a*/ 	.short	(.L_473 - .L_472)
	.align		4
.L_472:
        /*0a6c*/ 	.word	index@(_Z25selective_scan_bwd_kernelI32Selective_Scan_bwd_kernel_traitsILi64ELi16ELb1ELb0ELb0ELb0ELb0EN3c108BFloat16EfEEv12SSMParamsBwd)
        /*0a70*/ 	.word	0x000000e1


	//----- nvinfo : EIATTR_FRAME_SIZE
	.align		4
.L_473:
        /*0a74*/ 	.byte	0x04, 0x11
        /*0a76*/ 	.short	(.L_475 - .L_474)
	.align		4
.L_474:
        /*0a78*/ 	.word	index@(_Z25selective_scan_bwd_kernelI32Selective_Scan_bwd_kernel_traitsILi64ELi16ELb1ELb0ELb0ELb0ELb0EN3c108BFloat16EfEEv12SSMParamsBwd)
        /*0a7c*/ 	.word	0x00000000


	//----- nvinfo : EIATTR_REGCOUNT
	.align		4
.L_475:
        /*0a80*/ 	.byte	0x04, 0x2f
        /*0a82*/ 	.short	(.L_477 - .L_476)
	.align		4
.L_476:
        /*0a84*/ 	.word	index@(_Z25selective_scan_bwd_kernelI32Selective_Scan_bwd_kernel_traitsILi64ELi16ELb0ELb1ELb1ELb1ELb1EN3c108BFloat16EfEEv12SSMParamsBwd)
        /*0a88*/ 	.word	0x000000ff


	//----- nvinfo : EIATTR_FRAME_SIZE
	.align		4
.L_477:
        /*0a8c*/ 	.byte	0x04, 0x11
        /*0a8e*/ 	.short	(.L_479 - .L_478)
	.align		4
.L_478:
        /*0a90*/ 	.word	index@(_Z25selective_scan_bwd_kernelI32Selective_Scan_bwd_kernel_traitsILi64ELi16ELb0ELb1ELb1ELb1ELb1EN3c108BFloat16EfEEv12SSMParamsBwd)
        /*0a94*/ 	.word	0x00000008


	//----- nvinfo : EIATTR_REGCOUNT
	.align		4
.L_479:
        /*0a98*/ 	.byte	0x04, 0x2f
        /*0a9a*/ 	.short	(.L_481 - .L_480)
	.align		4
.L_480:
        /*0a9c*/ 	.word	index@(_Z25selective_scan_bwd_kernelI32Selective_Scan_bwd_kernel_traitsILi64ELi16ELb0ELb1ELb1ELb1ELb0EN3c108BFloat16EfEEv12SSMParamsBwd)
        /*0aa0*/ 	.word	0x000000fe


	//----- nvinfo : EIATTR_FRAME_SIZE
	.align		4
.L_481:
        /*0aa4*/ 	.byte	0x04, 0x11
        /*0aa6*/ 	.short	(.L_483 - .L_482)
	.align		4
.L_482:
        /*0aa8*/ 	.word	index@(_Z25selective_scan_bwd_kernelI32Selective_Scan_bwd_kernel_traitsILi64ELi16ELb0ELb1ELb1ELb1ELb0EN3c108BFloat16EfEEv12SSMParamsBwd)
        /*0aac*/ 	.word	0x00000000


	//----- nvinfo : EIATTR_REGCOUNT
	.align		4
.L_483:
        /*0ab0*/ 	.byte	0x04, 0x2f
        /*0ab2*/ 	.short	(.L_485 - .L_484)
	.align		4
.L_484:
        /*0ab4*/ 	.word	index@(_Z25selective_scan_bwd_kernelI32Selective_Scan_bwd_kernel_traitsILi64ELi16ELb0ELb1ELb1ELb0ELb1EN3c108BFloat16EfEEv12SSMParamsBwd)
        /*0ab8*/ 	.word	0x000000ff


	//----- nvinfo : EIATTR_FRAME_SIZE
	.align		4
.L_485:
        /*0abc*/ 	.byte	0x04, 0x11
        /*0abe*/ 	.short	(.L_487 - .L_486)
	.align		4
.L_486:
        /*0ac0*/ 	.word	index@(_Z25selective_scan_bwd_kernelI32Selective_Scan_bwd_kernel_traitsILi64ELi16ELb0ELb1ELb1ELb0ELb1EN3c108BFloat16EfEEv12SSMParamsBwd)
        /*0ac4*/ 	.word	0x00000010


	//----- nvinfo : EIATTR_REGCOUNT
	.align		4
.L_487:
        /*0ac8*/ 	.byte	0x04, 0x2f
        /*0aca*/ 	.short	(.L_489 - .L_488)
	.align		4
.L_488:
        /*0acc*/ 	.word	index@(_Z25selective_scan_bwd_kernelI32Selective_Scan_bwd_kernel_traitsILi64ELi16ELb0ELb1ELb1ELb0ELb0EN3c108BFloat16EfEEv12SSMParamsBwd)
        /*0ad0*/ 	.word	0x000000fe


	//----- nvinfo : EIATTR_FRAME_SIZE
	.align		4
.L_489:
        /*0ad4*/ 	.byte	0x04, 0x11
        /*0ad6*/ 	.short	(.L_491 - .L_490)
	.align		4
.L_490:
        /*0ad8*/ 	.word	index@(_Z25selective_scan_bwd_kernelI32Selective_Scan_bwd_kernel_traitsILi64ELi16ELb0ELb1ELb1ELb0ELb0EN3c108BFloat16EfEEv12SSMParamsBwd)
        /*0adc*/ 	.word	0x00000000


	//----- nvinfo : EIATTR_REGCOUNT
	.align		4
.L_491:
        /*0ae0*/ 	.byte	0x04, 0x2f
        /*0ae2*/ 	.short	(.L_493 - .L_492)
	.align		4
.L_492:
        /*0ae4*/ 	.word	index@(_Z25selective_scan_bwd_kernelI32Selective_Scan_bwd_kernel_traitsILi64ELi16ELb0ELb1ELb0ELb1ELb1EN3c108BFloat16EfEEv12SSMParamsBwd)
        /*0ae8*/ 	.word	0x000000ff


	//----- nvinfo : EIATTR_FRAME_SIZE
	.align		4
.L_493:
        /*0aec*/ 	.byte	0x04, 0x11
        /*0aee*/ 	.short	(.L_495 - .L_494)
	.align		4
.L_494:
        /*0af0*/ 	.word	index@(_Z25selective_scan_bwd_kernelI32Selective_Scan_bwd_kernel_traitsILi64ELi16ELb0ELb1ELb0ELb1ELb1EN3c108BFloat16EfEEv12SSMParamsBwd)
        /*0af4*/ 	.word	0x00000000


	//----- nvinfo : EIATTR_REGCOUNT
	.align		4
.L_495:
        /*0af8*/ 	.byte	0x04, 0x2f
        /*0afa*/ 	.short	(.L_497 - .L_496)
	.align		4
.L_496:
        /*0afc*/ 	.word	index@(_Z25selective_scan_bwd_kernelI32Selective_Scan_bwd_kernel_traitsILi64ELi16ELb0ELb1ELb0ELb1ELb0EN3c108BFloat16EfEEv12SSMParamsBwd)
        /*0b00*/ 	.word	0x000000f8


	//----- nvinfo : EIATTR_FRAME_SIZE
	.align		4
.L_497:
        /*0b04*/ 	.byte	0x04, 0x11
        /*0b06*/ 	.short	(.L_499 - .L_498)
	.align		4
.L_498:
        /*0b08*/ 	.word	index@(_Z25selective_scan_bwd_kernelI32Selective_Scan_bwd_kernel_traitsILi64ELi16ELb0ELb1ELb0ELb1ELb0EN3c108BFloat16EfEEv12SSMParamsBwd)
        /*0b0c*/ 	.word	0x00000000


	//----- nvinfo : EIATTR_REGCOUNT
	.align		4
.L_499:
        /*0b10*/ 	.byte	0x04, 0x2f
        /*0b12*/ 	.short	(.L_501 - .L_500)
	.align		4
.L_500:
        /*0b14*/ 	.word	index@(_Z25selective_scan_bwd_kernelI32Selective_Scan_bwd_kernel_traitsILi64ELi16ELb0ELb1ELb0ELb0ELb1EN3c108BFloat16EfEEv12SSMParamsBwd)
        /*0b18*/ 	.word	0x000000ff


	//----- nvinfo : EIATTR_FRAME_SIZE
	.align		4
.L_501:
        /*0b1c*/ 	.byte	0x04, 0x11
        /*0b1e*/ 	.short	(.L_503 - .L_502)
	.align		4
.L_502:
        /*0b20*/ 	.word	index@(_Z25selective_scan_bwd_kernelI32Selective_Scan_bwd_kernel_traitsILi64ELi16ELb0ELb1ELb0ELb0ELb1EN3c108BFloat16EfEEv12SSMParamsBwd)
        /*0b24*/ 	.word	0x00000000


	//----- nvinfo : EIATTR_REGCOUNT
	.align		4
.L_503:
        /*0b28*/ 	.byte	0x04, 0x2f
        /*0b2a*/ 	.short	(.L_505 - .L_504)
	.align		4
.L_504:
        /*0b2c*/ 	.word	index@(_Z25selective_scan_bwd_kernelI32Selective_Scan_bwd_kernel_traitsILi64ELi16ELb0ELb1ELb0ELb0ELb0EN3c108BFloat16EfEEv12SSMParamsBwd)
        /*0b30*/ 	.word	0x000000f8


	//----- nvinfo : EIATTR_FRAME_SIZE
	.align		4
.L_505:
        /*0b34*/ 	.byte	0x04, 0x11
        /*0b36*/ 	.short	(.L_507 - .L_506)
	.align		4
.L_506:
        /*0b38*/ 	.word	index@(_Z25selective_scan_bwd_kernelI32Selective_Scan_bwd_kernel_traitsILi64ELi16ELb0ELb1ELb0ELb0ELb0EN3c108BFloat16EfEEv12SSMParamsBwd)
        /*0b3c*/ 	.word	0x00000000


	//----- nvinfo : EIATTR_REGCOUNT
	.align		4
.L_507:
        /*0b40*/ 	.byte	0x04, 0x2f
        /*0b42*/ 	.short	(.L_509 - .L_508)
	.align		4
.L_508:
        /*0b44*/ 	.word	index@(_Z25selective_scan_bwd_kernelI32Selective_Scan_bwd_kernel_traitsILi64ELi16ELb0ELb0ELb1ELb1ELb1EN3c108BFloat16EfEEv12SSMParamsBwd)
        /*0b48*/ 	.word	0x000000fe


	//----- nvinfo : EIATTR_FRAME_SIZE
	.align		4
.L_509:
        /*0b4c*/ 	.byte	0x04, 0x11
        /*0b4e*/ 	.short	(.L_511 - .L_510)
	.align		4
.L_510:
        /*0b50*/ 	.word	index@(_Z25selective_scan_bwd_kernelI32Selective_Scan_bwd_kernel_traitsILi64ELi16ELb0ELb0ELb1ELb1ELb1EN3c108BFloat16EfEEv12SSMParamsBwd)
        /*0b54*/ 	.word	0x00000000


	//----- nvinfo : EIATTR_REGCOUNT
	.align		4
.L_511:
        /*0b58*/ 	.byte	0x04, 0x2f
        /*0b5a*/ 	.short	(.L_513 - .L_512)
	.align		4
.L_512:
        /*0b5c*/ 	.word	index@(_Z25selective_scan_bwd_kernelI32Selective_Scan_bwd_kernel_traitsILi64ELi16ELb0ELb0ELb1ELb1ELb0EN3c108BFloat16EfEEv12SSMParamsBwd)
        /*0b60*/ 	.word	0x000000fa


	//----- nvinfo : EIATTR_FRAME_SIZE
	.align		4
.L_513:
        /*0b64*/ 	.byte	0x04, 0x11
        /*0b66*/ 	.short	(.L_515 - .L_514)
	.align		4
.L_514:
        /*0b68*/ 	.word	index@(_Z25selective_scan_bwd_kernelI32Selective_Scan_bwd_kernel_traitsILi64ELi16ELb0ELb0ELb1ELb1ELb0EN3c108BFloat16EfEEv12SSMParamsBwd)
        /*0b6c*/ 	.word	0x00000000


	//----- nvinfo : EIATTR_REGCOUNT
	.align		4
.L_515:
        /*0b70*/ 	.byte	0x04, 0x2f
        /*0b72*/ 	.short	(.L_517 - .L_516)
	.align		4
.L_516:
        /*0b74*/ 	.word	index@(_Z25selective_scan_bwd_kernelI32Selective_Scan_bwd_kernel_traitsILi64ELi16ELb0ELb0ELb1ELb0ELb1EN3c108BFloat16EfEEv12SSMParamsBwd)
        /*0b78*/ 	.word	0x000000fe


	//----- nvinfo : EIATTR_FRAME_SIZE
	.align		4
.L_517:
        /*0b7c*/ 	.byte	0x04, 0x11
        /*0b7e*/ 	.short	(.L_519 - .L_518)
	.align		4
.L_518:
        /*0b80*/ 	.word	index@(_Z25selective_scan_bwd_kernelI32Selective_Scan_bwd_kernel_traitsILi64ELi16ELb0ELb0ELb1ELb0ELb1EN3c108BFloat16EfEEv12SSMParamsBwd)
        /*0b84*/ 	.word	0x00000000


	//----- nvinfo : EIATTR_REGCOUNT
	.align		4
.L_519:
        /*0b88*/ 	.byte	0x04, 0x2f
        /*0b8a*/ 	.short	(.L_521 - .L_520)
	.align		4
.L_520:
        /*0b8c*/ 	.word	index@(_Z25selective_scan_bwd_kernelI32Selective_Scan_bwd_kernel_traitsILi64ELi16ELb0ELb0ELb1ELb0ELb0EN3c108BFloat16EfEEv12SSMParamsBwd)
        /*0b90*/ 	.word	0x000000ee


	//----- nvinfo : EIATTR_FRAME_SIZE
	.align		4
.L_521:
        /*0b94*/ 	.byte	0x04, 0x11
        /*0b96*/ 	.short	(.L_523 - .L_522)
	.align		4
.L_522:
        /*0b98*/ 	.word	index@(_Z25selective_scan_bwd_kernelI32Selective_Scan_bwd_kernel_traitsILi64ELi16ELb0ELb0ELb1ELb0ELb0EN3c108BFloat16EfEEv12SSMParamsBwd)
        /*0b9c*/ 	.word	0x00000000


	//----- nvinfo : EIATTR_REGCOUNT
	.align		4
.L_523:
        /*0ba0*/ 	.byte	0x04, 0x2f
        /*0ba2*/ 	.short	(.L_525 - .L_524)
	.align		4
.L_524:
        /*0ba4*/ 	.word	index@(_Z25selective_scan_bwd_kernelI32Selective_Scan_bwd_kernel_traitsILi64ELi16ELb0ELb0ELb0ELb1ELb1EN3c108BFloat16EfEEv12SSMParamsBwd)
        /*0ba8*/ 	.word	0x000000fc


	//----- nvinfo : EIATTR_FRAME_SIZE
	.align		4
.L_525:
        /*0bac*/ 	.byte	0x04, 0x11
        /*0bae*/ 	.short	(.L_527 - .L_526)
	.align		4
.L_526:
        /*0bb0*/ 	.word	index@(_Z25selective_scan_bwd_kernelI32Selective_Scan_bwd_kernel_traitsILi64ELi16ELb0ELb0ELb0ELb1ELb1EN3c108BFloat16EfEEv12SSMParamsBwd)
        /*0bb4*/ 	.word	0x00000000


	//----- nvinfo : EIATTR_REGCOUNT
	.align		4
.L_527:
        /*0bb8*/ 	.byte	0x04, 0x2f
        /*0bba*/ 	.short	(.L_529 - .L_528)
	.align		4
.L_528:
        /*0bbc*/ 	.word	index@(_Z25selective_scan_bwd_kernelI32Selective_Scan_bwd_kernel_traitsILi64ELi16ELb0ELb0ELb0ELb1ELb0EN3c108BFloat16EfEEv12SSMParamsBwd)
        /*0bc0*/ 	.word	0x000000f4


	//----- nvinfo : EIATTR_FRAME_SIZE
	.align		4
.L_529:
        /*0bc4*/ 	.byte	0x04, 0x11
        /*0bc6*/ 	.short	(.L_531 - .L_530)
	.align		4
.L_530:
        /*0bc8*/ 	.word	index@(_Z25selective_scan_bwd_kernelI32Selective_Scan_bwd_kernel_traitsILi64ELi16ELb0ELb0ELb0ELb1ELb0EN3c108BFloat16EfEEv12SSMParamsBwd)
        /*0bcc*/ 	.word	0x00000000


	//----- nvinfo : EIATTR_REGCOUNT
	.align		4
.L_531:
        /*0bd0*/ 	.byte	0x04, 0x2f
        /*0bd2*/ 	.short	(.L_533 - .L_532)
	.align		4
.L_532:
        /*0bd4*/ 	.word	index@(_Z25selective_scan_bwd_kernelI32Selective_Scan_bwd_kernel_traitsILi64ELi16ELb0ELb0ELb0ELb0ELb1EN3c108BFloat16EfEEv12SSMParamsBwd)
        /*0bd8*/ 	.word	0x000000f7


	//----- nvinfo : EIATTR_FRAME_SIZE
	.align		4
.L_533:
        /*0bdc*/ 	.byte	0x04, 0x11
        /*0bde*/ 	.short	(.L_535 - .L_534)
	.align		4
.L_534:
        /*0be0*/ 	.word	index@(_Z25selective_scan_bwd_kernelI32Selective_Scan_bwd_kernel_traitsILi64ELi16ELb0ELb0ELb0ELb0ELb1EN3c108BFloat16EfEEv12SSMParamsBwd)
        /*0be4*/ 	.word	0x00000000


	//----- nvinfo : EIATTR_REGCOUNT
	.align		4
.L_535:
        /*0be8*/ 	.byte	0x04, 0x2f
        /*0bea*/ 	.short	(.L_537 - .L_536)
	.align		4
.L_536:
        /*0bec*/ 	.word	index@(_Z25selective_scan_bwd_kernelI32Selective_Scan_bwd_kernel_traitsILi64ELi16ELb0ELb0ELb0ELb0ELb0EN3c108BFloat16EfEEv12SSMParamsBwd)
        /*0bf0*/ 	.word	0x000000ec


	//----- nvinfo : EIATTR_FRAME_SIZE
	.align		4
.L_537:
        /*0bf4*/ 	.byte	0x04, 0x11
        /*0bf6*/ 	.short	(.L_539 - .L_538)
	.align		4
.L_538:
        /*0bf8*/ 	.word	index@(_Z25selective_scan_bwd_kernelI32Selective_Scan_bwd_kernel_traitsILi64ELi16ELb0ELb0ELb0ELb0ELb0EN3c108BFloat16EfEEv12SSMParamsBwd)
        /*0bfc*/ 	.word	0x00000000


	//----- nvinfo : EIATTR_REGCOUNT
	.align		4
.L_539:
        /*0c00*/ 	.byte	0x04, 0x2f
        /*0c02*/ 	.short	(.L_541 - .L_540)
	.align		4
.L_540:
        /*0c04*/ 	.word	index@(_Z25selective_scan_bwd_kernelI32Selective_Scan_bwd_kernel_traitsILi128ELi16ELb1ELb1ELb1ELb1ELb1EN3c108BFloat16EfEEv12SSMParamsBwd)
        /*0c08*/ 	.word	0x000000a8


	//----- nvinfo : EIATTR_FRAME_SIZE
	.align		4
.L_541:
        /*0c0c*/ 	.byte	0x04, 0x11
        /*0c0e*/ 	.short	(.L_543 - .L_542)
	.align		4
.L_542:
        /*0c10*/ 	.word	index@(_Z25selective_scan_bwd_kernelI32Selective_Scan_bwd_kernel_traitsILi128ELi16ELb1ELb1ELb1ELb1ELb1EN3c108BFloat16EfEEv12SSMParamsBwd)
        /*0c14*/ 	.word	0x00000080


	//----- nvinfo : EIATTR_REGCOUNT
	.align		4
.L_543:
        /*0c18*/ 	.byte	0x04, 0x2f
        /*0c1a*/ 	.short	(.L_545 - .L_544)
	.align		4
.L_544:
        /*0c1c*/ 	.word	index@(_Z25selective_scan_bwd_kernelI32Selective_Scan_bwd_kernel_traitsILi128ELi16ELb1ELb1ELb1ELb1ELb0EN3c108BFloat16EfEEv12SSMParamsBwd)
        /*0c20*/ 	.word	0x000000a8


	//----- nvinfo : EIATTR_FRAME_SIZE
	.align		4
.L_545:
        /*0c24*/ 	.byte	0x04, 0x11
        /*0c26*/ 	.short	(.L_547 - .L_546)
	.align		4
.L_546:
        /*0c28*/ 	.word	index@(_Z25selective_scan_bwd_kernelI32Selective_Scan_bwd_kernel_traitsILi128ELi16ELb1ELb1ELb1ELb1ELb0EN3c108BFloat16EfEEv12SSMParamsBwd)
        /*0c2c*/ 	.word	0x00000080


	//----- nvinfo : EIATTR_REGCOUNT
	.align		4
.L_547:
        /*0c30*/ 	.byte	0x04, 0x2f
        /*0c32*/ 	.short	(.L_549 - .L_548)
	.align		4
.L_548:
        /*0c34*/ 	.word	index@(_Z25selective_scan_bwd_kernelI32Selective_Scan_bwd_kernel_traitsILi128ELi16ELb1ELb1ELb1ELb0ELb1EN3c108BFloat16EfEEv12SSMParamsBwd)
        /*0c38*/ 	.word	0x000000a8


	//----- nvinfo : EIATTR_FRAME_SIZE
	.align		4
.L_549:
        /*0c3c*/ 	.byte	0x04, 0x11
        /*0c3e*/ 	.short	(.L_551 - .L_550)
	.align		4
.L_550:
        /*0c40*/ 	.word	index@(_Z25selective_scan_bwd_kernelI32Selective_Scan_bwd_kernel_traitsILi128ELi16ELb1ELb1ELb1ELb0ELb1EN3c108BFloat16EfEEv12SSMParamsBwd)
        /*0c44*/ 	.word	0x00000078


	//----- nvinfo : EIATTR_REGCOUNT
	.align		4
.L_551:
        /*0c48*/ 	.byte	0x04, 0x2f
        /*0c4a*/ 	.short	(.L_553 - .L_552)
	.align		4
.L_552:
        /*0c4c*/ 	.word	index@(_Z25selective_scan_bwd_kernelI32Selective_Scan_bwd_kernel_traitsILi128ELi16ELb1ELb1ELb1ELb0ELb0EN3c108BFloat16EfEEv12SSMParamsBwd)
        /*0c50*/ 	.word	0x000000a8


	//----- nvinfo : EIATTR_FRAME_SIZE
	.align		4
.L_553:
        /*0c54*/ 	.byte	0x04, 0x11
        /*0c56*/ 	.short	(.L_555 - .L_554)
	.align		4
.L_554:
        /*0c58*/ 	.word	index@(_Z25selective_scan_bwd_kernelI32Selective_Scan_bwd_kernel_traitsILi128ELi16ELb1ELb1ELb1ELb0ELb0EN3c108BFloat16EfEEv12SSMParamsBwd)
        /*0c5c*/ 	.word	0x00000080


	//----- nvinfo : EIATTR_REGCOUNT
	.align		4
.L_555:
        /*0c60*/ 	.byte	0x04, 0x2f
        /*0c62*/ 	.short	(.L_557 - .L_556)
	.align		4
.L_556:
        /*0c64*/ 	.word	index@(_Z25selective_scan_bwd_kernelI32Selective_Scan_bwd_kernel_traitsILi128ELi16ELb1ELb1ELb0ELb1ELb1EN3c108BFloat16EfEEv12SSMParamsBwd)
        /*0c68*/ 	.word	0x000000a8


	//----- nvinfo : EIATTR_FRAME_SIZE
	.align		4
.L_557:
        /*0c6c*/ 	.byte	0x04, 0x11
        /*0c6e*/ 	.short	(.L_559 - .L_558)
	.align		4
.L_558:
        /*0c70*/ 	.word	index@(_Z25selective_scan_bwd_kernelI32Selective_Scan_bwd_kernel_traitsILi128ELi16ELb1ELb1ELb0ELb1ELb1EN3c108BFloat16EfEEv12SSMParamsBwd)
        /*0c74*/ 	.word	0x00000080


	//----- nvinfo : EIATTR_REGCOUNT
	.align		4
.L_559:
        /*0c78*/ 	.byte	0x04, 0x2f
        /*0c7a*/ 	.short	(.L_561 - .L_560)
	.align		4
.L_560:
        /*0c7c*/ 	.word	index@(_Z25selective_scan_bwd_kernelI32Selective_Scan_bwd_kernel_traitsILi128ELi16ELb1ELb1ELb0ELb1ELb0EN3c108BFloat16EfEEv12SSMParamsBwd)
        /*0c80*/ 	.word	0x000000a8


	//----- nvinfo : EIATTR_FRAME_SIZE
	.align		4
.L_561:
        /*0c84*/ 	.byte	0x04, 0x11
        /*0c86*/ 	.short	(.L_563 - .L_562)
	.align		4
.L_562:
        /*0c88*/ 	.word	index@(_Z25selective_scan_bwd_kernelI32Selective_Scan_bwd_kernel_traitsILi128ELi16ELb1ELb1ELb0ELb1ELb0EN3c108BFloat16EfEEv12SSMParamsBwd)
        /*0c8c*/ 	.word	0x00000078


	//----- nvinfo : EIATTR_REGCOUNT
	.align		4
.L_563:
        /*0c90*/ 	.byte	0x04, 0x2f
        /*0c92*/ 	.short	(.L_565 - .L_564)
	.align		4
.L_564:
        /*0c94*/ 	.word	index@(_Z25selective_scan_bwd_kernelI32Selective_Scan_bwd_kernel_traitsILi128ELi16ELb1ELb1ELb0ELb0ELb1EN3c108BFloat16EfEEv12SSMParamsBwd)
        /*0c98*/ 	.word	0x000000a8


	//----- nvinfo : EIATTR_FRAME_SIZE
	.align		4
.L_565:
        /*0c9c*/ 	.byte	0x04, 0x11
        /*0c9e*/ 	.short	(.L_567 - .L_566)
	.align		4
.L_566:
        /*0ca0*/ 	.word	index@(_Z25selective_scan_bwd_kernelI32Selective_Scan_bwd_kernel_traitsILi128ELi16ELb1ELb1ELb0ELb0ELb1EN3c108BFloat16EfEEv12SSMParamsBwd)
        /*0ca4*/ 	.word	0x00000078


	//----- nvinfo : EIATTR_REGCOUNT
	.align		4
.L_567:
        /*0ca8*/ 	.byte	0x04, 0x2f
        /*0caa*/ 	.short	(.L_569 - .L_568)
	.align		4
.L_568:
        /*0cac*/ 	.word	index@(_Z25selective_scan_bwd_kernelI32Selective_Scan_bwd_kernel_traitsILi128ELi16ELb1ELb1ELb0ELb0ELb0EN3c108BFloat16EfEEv12SSMParamsBwd)
        /*0cb0*/ 	.word	0x000000a8


	//----- nvinfo : EIATTR_FRAME_SIZE
	.align		4
.L_569:
        /*0cb4*/ 	.byte	0x04, 0x11
        /*0cb6*/ 	.short	(.L_571 - .L_570)
	.align		4
.L_570:
        /*0cb8*/ 	.word	index@(_Z25selective_scan_bwd_kernelI32Selective_Scan_bwd_kernel_traitsILi128ELi16ELb1ELb1ELb0ELb0ELb0EN3c108BFloat16EfEEv12SSMParamsBwd)
        /*0cbc*/ 	.word	0x00000080


	//----- nvinfo : EIATTR_REGCOUNT
	.align		4
.L_571:
        /*0cc0*/ 	.byte	0x04, 0x2f
        /*0cc2*/ 	.short	(.L_573 - .L_572)
	.align		4
.L_572:
        /*0cc4*/ 	.word	index@(_Z25selective_scan_bwd_kernelI32Selective_Scan_bwd_kernel_traitsILi128ELi16ELb1ELb0ELb1ELb1ELb1EN3c108BFloat16EfEEv12SSMParamsBwd)
        /*0cc8*/ 	.word	0x000000a8


	//----- nvinfo : EIATTR_FRAME_SIZE
	.align		4
.L_573:
        /*0ccc*/ 	.byte	0x04, 0x11
        /*0cce*/ 	.short	(.L_575 - .L_574)
	.align		4
.L_574:
        /*0cd0*/ 	.word	index@(_Z25selective_scan_bwd_kernelI32Selective_Scan_bwd_kernel_traitsILi128ELi16ELb1ELb0ELb1ELb1ELb1EN3c108BFloat16EfEEv12SSMParamsBwd)
        /*0cd4*/ 	.word	0x00000060


	//----- nvinfo : EIATTR_REGCOUNT
	.align		4
.L_575:
        /*0cd8*/ 	.byte	0x04, 0x2f
        /*0cda*/ 	.short	(.L_577 - .L_576)
	.align		4
.L_576:
        /*0cdc*/ 	.word	index@(_Z25selective_scan_bwd_kernelI32Selective_Scan_bwd_kernel_traitsILi128ELi16ELb1ELb0ELb1ELb1ELb0EN3c108BFloat16EfEEv12SSMParamsBwd)
        /*0ce0*/ 	.word	0x000000a8


	//----- nvinfo : EIATTR_FRAME_SIZE
	.align		4
.L_577:
        /*0ce4*/ 	.byte	0x04, 0x11
        /*0ce6*/ 	.short	(.L_579 - .L_578)
	.align		4
.L_578:
        /*0ce8*/ 	.word	index@(_Z25selective_scan_bwd_kernelI32Selective_Scan_bwd_kernel_traitsILi128ELi16ELb1ELb0ELb1ELb1ELb0EN3c108BFloat16EfEEv12SSMParamsBwd)
        /*0cec*/ 	.word	0x00000058


	//----- nvinfo : EIATTR_REGCOUNT
	.align		4
.L_579:
        /*0cf0*/ 	.byte	0x04, 0x2f
        /*0cf2*/ 	.short	(.L_581 - .L_580)
	.align		4
.L_580:
        /*0cf4*/ 	.word	index@(_Z25selective_scan_bwd_kernelI32Selective_Scan_bwd_kernel_traitsILi128ELi16ELb1ELb0ELb1ELb0ELb1EN3c108BFloat16EfEEv12SSMParamsBwd)
        /*0cf8*/ 	.word	0x000000a8


	//----- nvinfo : EIATTR_FRAME_SIZE
	.align		4
.L_581:
        /*0cfc*/ 	.byte	0x04, 0x11
        /*0cfe*/ 	.short	(.L_583 - .L_582)
	.align		4
.L_582:
        /*0d00*/ 	.word	index@(_Z25selective_scan_bwd_kernelI32Selective_Scan_bwd_kernel_traitsILi128ELi16ELb1ELb0ELb1ELb0ELb1EN3c108BFloat16EfEEv12SSMParamsBwd)
        /*0d04*/ 	.word	0x00000058


	//----- nvinfo : EIATTR_REGCOUNT
	.align		4
.L_583:
        /*0d08*/ 	.byte	0x04, 0x2f
        /*0d0a*/ 	.short	(.L_585 - .L_584)
	.align		4
.L_584:
        /*0d0c*/ 	.word	index@(_Z25selective_scan_bwd_kernelI32Selective_Scan_bwd_kernel_traitsILi128ELi16ELb1ELb0ELb1ELb0ELb0EN3c108BFloat16EfEEv12SSMParamsBwd)
        /*0d10*/ 	.word	0x000000a8


	//----- nvinfo : EIATTR_FRAME_SIZE
	.align		4
.L_585:
        /*0d14*/ 	.byte	0x04, 0x11
        /*0d16*/ 	.short	(.L_587 - .L_586)
	.align		4
.L_586:
        /*0d18*/ 	.word	index@(_Z25selective_scan_bwd_kernelI32Selective_Scan_bwd_kernel_traitsILi128ELi16ELb1ELb0ELb1ELb0ELb0EN3c108BFloat16EfEEv12SSMParamsBwd)
        /*0d1c*/ 	.word	0x00000058


	//----- nvinfo : EIATTR_REGCOUNT
	.align		4
.L_587:
        /*0d20*/ 	.byte	0x04, 0x2f
        /*0d22*/ 	.short	(.L_589 - .L_588)
	.align		4
.L_588:
        /*0d24*/ 	.word	index@(_Z25selective_scan_bwd_kernelI32Selective_Scan_bwd_kernel_traitsILi128ELi16ELb1ELb0ELb0ELb1ELb1EN3c108BFloat16EfEEv12SSMParamsBwd)
        /*0d28*/ 	.word	0x000000a8


	//----- nvinfo : EIATTR_FRAME_SIZE
	.align		4
.L_589:
        /*0d2c*/ 	.byte	0x04, 0x11
        /*0d2e*/ 	.short	(.L_591 - .L_590)
	.align		4
.L_590:
        /*0d30*/ 	.word	index@(_Z25selective_scan_bwd_kernelI32Selective_Scan_bwd_kernel_traitsILi128ELi16ELb1ELb0ELb0ELb1ELb1EN3c108BFloat16EfEEv12SSMParamsBwd)
        /*0d34*/ 	.word	0x00000000


	//----- nvinfo : EIATTR_REGCOUNT
	.align		4
.L_591:
        /*0d38*/ 	.byte	0x04, 0x2f
        /*0d3a*/ 	.short	(.L_593 - .L_592)
	.align		4
.L_592:
        /*0d3c*/ 	.word	index@(_Z25selective_scan_bwd_kernelI32Selective_Scan_bwd_kernel_traitsILi128ELi16ELb1ELb0ELb0ELb1ELb0EN3c108BFloat16EfEEv12SSMParamsBwd)
        /*0d40*/ 	.word	0x000000a8


	//----- nvinfo : EIATTR_FRAME_SIZE
	.align		4
.L_593:
        /*0d44*/ 	.byte	0x04, 0x11
        /*0d46*/ 	.short	(.L_595 - .L_594)
	.align		4
.L_594:
        /*0d48*/ 	.word	index@(_Z25selective_scan_bwd_kernelI32Selective_Scan_bwd_kernel_traitsILi128ELi16ELb1ELb0ELb0ELb1ELb0EN3c108BFloat16EfEEv12SSMParamsBwd)
        /*0d4c*/ 	.word	0x00000000


	//----- nvinfo : EIATTR_REGCOUNT
	.align		4
.L_595:
        /*0d50*/ 	.byte	0x04, 0x2f
        /*0d52*/ 	.short	(.L_597 - .L_596)
	.align		4
.L_596:
        /*0d54*/ 	.word	index@(_Z25selective_scan_bwd_kernelI32Selective_Scan_bwd_kernel_traitsILi128ELi16ELb1ELb0ELb0ELb0ELb1EN3c108BFloat16EfEEv12SSMParamsBwd)
        /*0d58*/ 	.word	0x000000a8


	//----- nvinfo : EIATTR_FRAME_SIZE
	.align		4
.L_597:
        /*0d5c*/ 	.byte	0x04, 0x11
        /*0d5e*/ 	.short	(.L_599 - .L_598)
	.align		4
.L_598:
        /*0d60*/ 	.word	index@(_Z25selective_scan_bwd_kernelI32Selective_Scan_bwd_kernel_traitsILi128ELi16ELb1ELb0ELb0ELb0ELb1EN3c108BFloat16EfEEv12SSMParamsBwd)
        /*0d64*/ 	.word	0x00000000


	//----- nvinfo : EIATTR_REGCOUNT
	.align		4
.L_599:
        /*0d68*/ 	.byte	0x04, 0x2f
        /*0d6a*/ 	.short	(.L_601 - .L_600)
	.align		4
.L_600:
        /*0d6c*/ 	.word	index@(_Z25selective_scan_bwd_kernelI32Selective_Scan_bwd_kernel_traitsILi128ELi16ELb1ELb0ELb0ELb0ELb0EN3c108BFloat16EfEEv12SSMParamsBwd)
        /*0d70*/ 	.word	0x000000a8


	//----- nvinfo : EIATTR_FRAME_SIZE
	.align		4
.L_601:
        /*0d74*/ 	.byte	0x04, 0x11
        /*0d76*/ 	.short	(.L_603 - .L_602)
	.align		4
.L_602:
        /*0d78*/ 	.word	index@(_Z25selective_scan_bwd_kernelI32Selective_Scan_bwd_kernel_traitsILi128ELi16ELb1ELb0ELb0ELb0ELb0EN3c108BFloat16EfEEv12SSMParamsBwd)
        /*0d7c*/ 	.word	0x00000000


	//----- nvinfo : EIATTR_REGCOUNT
	.align		4
.L_603:
        /*0d80*/ 	.byte	0x04, 0x2f
        /*0d82*/ 	.short	(.L_605 - .L_604)
	.align		4
.L_604:
        /*0d84*/ 	.word	index@(_Z25selective_scan_bwd_kernelI32Selective_Scan_bwd_kernel_traitsILi128ELi16ELb0ELb1ELb1ELb1ELb1EN3c108BFloat16EfEEv12SSMParamsBwd)
        /*0d88*/ 	.word	0x000000a8


	//----- nvinfo : EIATTR_FRAME_SIZE
	.align		4
.L_605:
        /*0d8c*/ 	.byte	0x04, 0x11
        /*0d8e*/ 	.short	(.L_607 - .L_606)
	.align		4
.L_606:
        /*0d90*/ 	.word	index@(_Z25selective_scan_bwd_kernelI32Selective_Scan_bwd_kernel_traitsILi128ELi16ELb0ELb1ELb1ELb1ELb1EN3c108BFloat16EfEEv12SSMParamsBwd)
        /*0d94*/ 	.word	0x00000178


	//----- nvinfo : EIATTR_REGCOUNT
	.align		4
.L_607:
        /*0d98*/ 	.byte	0x04, 0x2f
        /*0d9a*/ 	.short	(.L_609 - .L_608)
	.align		4
.L_608:
        /*0d9c*/ 	.word	index@(_Z25selective_scan_bwd_kernelI32Selective_Scan_bwd_kernel_traitsILi128ELi16ELb0ELb1ELb1ELb1ELb0EN3c108BFloat16EfEEv12SSMParamsBwd)
        /*0da0*/ 	.word	0x000000a8


	//----- nvinfo : EIATTR_FRAME_SIZE
	.align		4
.L_609:
        /*0da4*/ 	.byte	0x04, 0x11
        /*0da6*/ 	.short	(.L_611 - .L_610)
	.align		4
.L_610:
        /*0da8*/ 	.word	index@(_Z25selective_scan_bwd_kernelI32Selective_Scan_bwd_kernel_traitsILi128ELi16ELb0ELb1ELb1ELb1ELb0EN3c108BFloat16EfEEv12SSMParamsBwd)
        /*0dac*/ 	.word	0x00000120


	//----- nvinfo : EIATTR_REGCOUNT
	.align		4
.L_611:
        /*0db0*/ 	.byte	0x04, 0x2f
        /*0db2*/ 	.short	(.L_613 - .L_612)
	.align		4
.L_612:
        /*0db4*/ 	.word	index@(_Z25selective_scan_bwd_kernelI32Selective_Scan_bwd_kernel_traitsILi128ELi16ELb0ELb1ELb1ELb0ELb1EN3c108BFloat16EfEEv12SSMParamsBwd)
        /*0db8*/ 	.word	0x000000a8


	//----- nvinfo : EIATTR_FRAME_SIZE
	.align		4
.L_613:
        /*0dbc*/ 	.byte	0x04, 0x11
        /*0dbe*/ 	.short	(.L_615 - .L_614)
	.align		4
.L_614:
        /*0dc0*/ 	.word	index@(_Z25selective_scan_bwd_kernelI32Selective_Scan_bwd_kernel_traitsILi128ELi16ELb0ELb1ELb1ELb0ELb1EN3c108BFloat16EfEEv12SSMParamsBwd)
        /*0dc4*/ 	.word	0x00000128


	//----- nvinfo : EIATTR_REGCOUNT
	.align		4
.L_615:
        /*0dc8*/ 	.byte	0x04, 0x2f
        /*0dca*/ 	.short	(.L_617 - .L_616)
	.align		4
.L_616:
        /*0dcc*/ 	.word	index@(_Z25selective_scan_bwd_kernelI32Selective_Scan_bwd_kernel_traitsILi128ELi16ELb0ELb1ELb1ELb0ELb0EN3c108BFloat16EfEEv12SSMParamsBwd)
        /*0dd0*/ 	.word	0x000000a8


	//----- nvinfo : EIATTR_FRAME_SIZE
	.align		4
.L_617:
        /*0dd4*/ 	.byte	0x04, 0x11
        /*0dd6*/ 	.short	(.L_619 - .L_618)
	.align		4
.L_618:
        /*0dd8*/ 	.word	index@(_Z25selective_scan_bwd_kernelI32Selective_Scan_bwd_kernel_traitsILi128ELi16ELb0ELb1ELb1ELb0ELb0EN3c108BFloat16EfEEv12SSMParamsBwd)
        /*0ddc*/ 	.word	0x00000120


	//----- nvinfo : EIATTR_REGCOUNT
	.align		4
.L_619:
        /*0de0*/ 	.byte	0x04, 0x2f
        /*0de2*/ 	.short	(.L_621 - .L_620)
	.align		4
.L_620:
        /*0de4*/ 	.word	index@(_Z25selective_scan_bwd_kernelI32Selective_Scan_bwd_kernel_traitsILi128ELi16ELb0ELb1ELb0ELb1ELb1EN3c108BFloat16EfEEv12SSMParamsBwd)
        /*0de8*/ 	.word	0x000000a8


	//----- nvinfo : EIATTR_FRAME_SIZE
	.align		4
.L_621:
        /*0dec*/ 	.byte	0x04, 0x11
        /*0dee*/ 	.short	(.L_623 - .L_622)
	.align		4
.L_622:
        /*0df0*/ 	.word	index@(_Z25selective_scan_bwd_kernelI32Selective_Scan_bwd_kernel_traitsILi128ELi16ELb0ELb1ELb0ELb1ELb1EN3c108BFloat16EfEEv12SSMParamsBwd)
        /*0df4*/ 	.word	0x00000118


	//----- nvinfo : EIATTR_REGCOUNT
	.align		4
.L_623:
        /*0df8*/ 	.byte	0x04, 0x2f
        /*0dfa*/ 	.short	(.L_625 - .L_624)
	.align		4
.L_624:
        /*0dfc*/ 	.word	index@(_Z25selective_scan_bwd_kernelI32Selective_Scan_bwd_kernel_traitsILi128ELi16ELb0ELb1ELb0ELb1ELb0EN3c108BFloat16EfEEv12SSMParamsBwd)
        /*0e00*/ 	.word	0x000000a8


	//----- nvinfo : EIATTR_FRAME_SIZE
	.align		4
.L_625:
        /*0e04*/ 	.byte	0x04, 0x11
        /*0e06*/ 	.short	(.L_627 - .L_626)
	.align		4
.L_626:
        /*0e08*/ 	.word	index@(_Z25selective_scan_bwd_kernelI32Selective_Scan_bwd_kernel_traitsILi128ELi16ELb0ELb1ELb0ELb1ELb0EN3c108BFloat16EfEEv12SSMParamsBwd)
        /*0e0c*/ 	.word	0x00000120


	//----- nvinfo : EIATTR_REGCOUNT
	.align		4
.L_627:
        /*0e10*/ 	.byte	0x04, 0x2f
        /*0e12*/ 	.short	(.L_629 - .L_628)
	.align		4
.L_628:
        /*0e14*/ 	.word	index@(_Z25selective_scan_bwd_kernelI32Selective_Scan_bwd_kernel_traitsILi128ELi16ELb0ELb1ELb0ELb0ELb1EN3c108BFloat16EfEEv12SSMParamsBwd)
        /*0e18*/ 	.word	0x000000a8


	//----- nvinfo : EIATTR_FRAME_SIZE
	.align		4
.L_629:
        /*0e1c*/ 	.byte	0x04, 0x11
        /*0e1e*/ 	.short	(.L_631 - .L_630)
	.align		4
.L_630:
        /*0e20*/ 	.word	index@(_Z25selective_scan_bwd_kernelI32Selective_Scan_bwd_kernel_traitsILi128ELi16ELb0ELb1ELb0ELb0ELb1EN3c108BFloat16EfEEv12SSMParamsBwd)
        /*0e24*/ 	.word	0x00000128


	//----- nvinfo : EIATTR_REGCOUNT
	.align		4
.L_631:
        /*0e28*/ 	.byte	0x04, 0x2f
        /*0e2a*/ 	.short	(.L_633 - .L_632)
	.align		4
.L_632:
        /*0e2c*/ 	.word	index@(_Z25selective_scan_bwd_kernelI32Selective_Scan_bwd_kernel_traitsILi128ELi16ELb0ELb1ELb0ELb0ELb0EN3c108BFloat16EfEEv12SSMParamsBwd)
        /*0e30*/ 	.word	0x000000a8


	//----- nvinfo : EIATTR_FRAME_SIZE
	.align		4
.L_633:
        /*0e34*/ 	.byte	0x04, 0x11
        /*0e36*/ 	.short	(.L_635 - .L_634)
	.align		4
.L_634:
        /*0e38*/ 	.word	index@(_Z25selective_scan_bwd_kernelI32Selective_Scan_bwd_kernel_traitsILi128ELi16ELb0ELb1ELb0ELb0ELb0EN3c108BFloat16EfEEv12SSMParamsBwd)
        /*0e3c*/ 	.word	0x00000120


	//----- nvinfo : EIATTR_REGCOUNT
	.align		4
.L_635:
        /*0e40*/ 	.byte	0x04, 0x2f
        /*0e42*/ 	.short	(.L_637 - .L_636)
	.align		4
.L_636:
        /*0e44*/ 	.word	index@(_Z25selective_scan_bwd_kernelI32Selective_Scan_bwd_kernel_traitsILi128ELi16ELb0ELb0ELb1ELb1ELb1EN3c108BFloat16EfEEv12SSMParamsBwd)
        /*0e48*/ 	.word	0x000000a8


	//----- nvinfo : EIATTR_FRAME_SIZE
	.align		4
.L_637:
        /*0e4c*/ 	.byte	0x04, 0x11
        /*0e4e*/ 	.short	(.L_639 - .L_638)
	.align		4
.L_638:
        /*0e50*/ 	.word	index@(_Z25selective_scan_bwd_kernelI32Selective_Scan_bwd_kernel_traitsILi128ELi16ELb0ELb0ELb1ELb1ELb1EN3c108BFloat16EfEEv12SSMParamsBwd)
        /*0e54*/ 	.word	0x000000d8


	//----- nvinfo : EIATTR_REGCOUNT
	.align		4
.L_639:
        /*0e58*/ 	.byte	0x04, 0x2f
        /*0e5a*/ 	.short	(.L_641 - .L_640)
	.align		4
.L_640:
        /*0e5c*/ 	.word	index@(_Z25selective_scan_bwd_kernelI32Selective_Scan_bwd_kernel_traitsILi128ELi16ELb0ELb0ELb1ELb1ELb0EN3c108BFloat16EfEEv12SSMParamsBwd)
        /*0e60*/ 	.word	0x000000a8


	//----- nvinfo : EIATTR_FRAME_SIZE
	.align		4
.L_641:
        /*0e64*/ 	.byte	0x04, 0x11
        /*0e66*/ 	.short	(.L_643 - .L_642)
	.align		4
.L_642:
        /*0e68*/ 	.word	index@(_Z25selective_scan_bwd_kernelI32Selective_Scan_bwd_kernel_traitsILi128ELi16ELb0ELb0ELb1ELb1ELb0EN3c108BFloat16EfEEv12SSMParamsBwd)
        /*0e6c*/ 	.word	0x000000e0


	//----- nvinfo : EIATTR_REGCOUNT
	.align		4
.L_643:
        /*0e70*/ 	.byte	0x04, 0x2f
        /*0e72*/ 	.short	(.L_645 - .L_644)
	.align		4
.L_644:
        /*0e74*/ 	.word	index@(_Z25selective_scan_bwd_kernelI32Selective_Scan_bwd_kernel_traitsILi128ELi16ELb0ELb0ELb1ELb0ELb1EN3c108BFloat16EfEEv12SSMParamsBwd)
        /*0e78*/ 	.word	0x000000a8


	//----- nvinfo : EIATTR_FRAME_SIZE
	.align		4
.L_645:
        /*0e7c*/ 	.byte	0x04, 0x11
        /*0e7e*/ 	.short	(.L_647 - .L_646)
	.align		4
.L_646:
        /*0e80*/ 	.word	index@(_Z25selective_scan_bwd_kernelI32Selective_Scan_bwd_kernel_traitsILi128ELi16ELb0ELb0ELb1ELb0ELb1EN3c108BFloat16EfEEv12SSMParamsBwd)
        /*0e84*/ 	.word	0x000000e8


	//----- nvinfo : EIATTR_REGCOUNT
	.align		4
.L_647:
        /*0e88*/ 	.byte	0x04, 0x2f
        /*0e8a*/ 	.short	(.L_649 - .L_648)
	.align		4
.L_648:
        /*0e8c*/ 	.word	index@(_Z25selective_scan_bwd_kernelI32Selective_Scan_bwd_kernel_traitsILi128ELi16ELb0ELb0ELb1ELb0ELb0EN3c108BFloat16EfEEv12SSMParamsBwd)
        /*0e90*/ 	.word	0x000000a8


	//----- nvinfo : EIATTR_FRAME_SIZE
	.align		4
.L_649:
        /*0e94*/ 	.byte	0x04, 0x11
        /*0e96*/ 	.short	(.L_651 - .L_650)
	.align		4
.L_650:
        /*0e98*/ 	.word	index@(_Z25selective_scan_bwd_kernelI32Selective_Scan_bwd_kernel_traitsILi128ELi16ELb0ELb0ELb1ELb0ELb0EN3c108BFloat16EfEEv12SSMParamsBwd)
        /*0e9c*/ 	.word	0x000000e0


	//----- nvinfo : EIATTR_REGCOUNT
	.align		4
.L_651:
        /*0ea0*/ 	.byte	0x04, 0x2f
        /*0ea2*/ 	.short	(.L_653 - .L_652)
	.align		4
.L_652:
        /*0ea4*/ 	.word	index@(_Z25selective_scan_bwd_kernelI32Selective_Scan_bwd_kernel_traitsILi128ELi16ELb0ELb0ELb0ELb1ELb1EN3c108BFloat16EfEEv12SSMParamsBwd)
        /*0ea8*/ 	.word	0x000000a8


	//----- nvinfo : EIATTR_FRAME_SIZE
	.align		4
.L_653:
        /*0eac*/ 	.byte	0x04, 0x11
        /*0eae*/ 	.short	(.L_655 - .L_654)
	.align		4
.L_654:
        /*0eb0*/ 	.word	index@(_Z25selective_scan_bwd_kernelI32Selective_Scan_bwd_kernel_traitsILi128ELi16ELb0ELb0ELb0ELb1ELb1EN3c108BFloat16EfEEv12SSMParamsBwd)
        /*0eb4*/ 	.word	0x00000060


	//----- nvinfo : EIATTR_REGCOUNT
	.align		4
.L_655:
        /*0eb8*/ 	.byte	0x04, 0x2f
        /*0eba*/ 	.short	(.L_657 - .L_656)
	.align		4
.L_656:
        /*0ebc*/ 	.word	index@(_Z25selective_scan_bwd_kernelI32Selective_Scan_bwd_kernel_traitsILi128ELi16ELb0ELb0ELb0ELb1ELb0EN3c108BFloat16EfEEv12SSMParamsBwd)
        /*0ec0*/ 	.word	0x000000a8


	//----- nvinfo : EIATTR_FRAME_SIZE
	.align		4
.L_657:
        /*0ec4*/ 	.byte	0x04, 0x11
        /*0ec6*/ 	.short	(.L_659 - .L_658)
	.align		4
.L_658:
        /*0ec8*/ 	.word	index@(_Z25selective_scan_bwd_kernelI32Selective_Scan_bwd_kernel_traitsILi128ELi16ELb0ELb0ELb0ELb1ELb0EN3c108BFloat16EfEEv12SSMParamsBwd)
        /*0ecc*/ 	.word	0x00000050


	//----- nvinfo : EIATTR_REGCOUNT
	.align		4
.L_659:
        /*0ed0*/ 	.byte	0x04, 0x2f
        /*0ed2*/ 	.short	(.L_661 - .L_660)
	.align		4
.L_660:
        /*0ed4*/ 	.word	index@(_Z25selective_scan_bwd_kernelI32Selective_Scan_bwd_kernel_traitsILi128ELi16ELb0ELb0ELb0ELb0ELb1EN3c108BFloat16EfEEv12SSMParamsBwd)
        /*0ed8*/ 	.word	0x000000a8


	//----- nvinfo : EIATTR_FRAME_SIZE
	.align		4
.L_661:
        /*0edc*/ 	.byte	0x04, 0x11
        /*0ede*/ 	.short	(.L_663 - .L_662)
	.align		4
.L_662:
        /*0ee0*/ 	.word	index@(_Z25selective_scan_bwd_kernelI32Selective_Scan_bwd_kernel_traitsILi128ELi16ELb0ELb0ELb0ELb0ELb1EN3c108BFloat16EfEEv12SSMParamsBwd)
        /*0ee4*/ 	.word	0x00000060


	//----- nvinfo : EIATTR_REGCOUNT
	.align		4
.L_663:
        /*0ee8*/ 	.byte	0x04, 0x2f
        /*0eea*/ 	.short	(.L_665 - .L_664)
	.align		4
.L_664:
        /*0eec*/ 	.word	index@(_Z25selective_scan_bwd_kernelI32Selective_Scan_bwd_kernel_traitsILi128ELi16ELb0ELb0ELb0ELb0ELb0EN3c108BFloat16EfEEv12SSMParamsBwd)
        /*0ef0*/ 	.word	0x000000a8


	//----- nvinfo : EIATTR_FRAME_SIZE
	.align		4
.L_665:
        /*0ef4*/ 	.byte	0x04, 0x11
        /*0ef6*/ 	.short	(.L_667 - .L_666)
	.align		4
.L_666:
        /*0ef8*/ 	.word	index@(_Z25selective_scan_bwd_kernelI32Selective_Scan_bwd_kernel_traitsILi128ELi16ELb0ELb0ELb0ELb0ELb0EN3c108BFloat16EfEEv12SSMParamsBwd)
        /*0efc*/ 	.word	0x00000050


	//----- nvinfo : EIATTR_MIN_STACK_SIZE
	.align		4
.L_667:
        /*0f00*/ 	.byte	0x04, 0x12
        /*0f02*/ 	.short	(.L_669 - .L_668)
	.align		4
.L_668:
        /*0f04*/ 	.word	index@(_Z25selective_scan_bwd_kernelI32Selective_Scan_bwd_kernel_traitsILi128ELi16ELb0ELb0ELb0ELb0ELb0EN3c108BFloat16EfEEv12SSMParamsBwd)
        /*0f08*/ 	.word	0x00000050


	//----- nvinfo : EIATTR_MIN_STACK_SIZE
	.align		4
.L_669:
        /*0f0c*/ 	.byte	0x04, 0x12
        /*0f0e*/ 	.short	(.L_671 - .L_670)
	.align		4
.L_670:
        /*0f10*/ 	.word	index@(_Z25selective_scan_bwd_kernelI32Selective_Scan_bwd_kernel_traitsILi128ELi16ELb0ELb0ELb0ELb0ELb1EN3c108BFloat16EfEEv12SSMParamsBwd)
        /*0f14*/ 	.word	0x00000060


	//----- nvinfo : EIATTR_MIN_STACK_SIZE
	.align		4
.L_671:
        /*0f18*/ 	.byte	0x04, 0x12
        /*0f1a*/ 	.short	(.L_673 - .L_672)
	.align		4
.L_672:
        /*0f1c*/ 	.word	index@(_Z25selective_scan_bwd_kernelI32Selective_Scan_bwd_kernel_traitsILi128ELi16ELb0ELb0ELb0ELb1ELb0EN3c108BFloat16EfEEv12SSMParamsBwd)
        /*0f20*/ 	.word	0x00000050


	//----- nvinfo : EIATTR_MIN_STACK_SIZE
	.align		4
.L_673:
        /*0f24*/ 	.byte	0x04, 0x12
        /*0f26*/ 	.short	(.L_675 - .L_674)
	.align		4
.L_674:
        /*0f28*/ 	.word	index@(_Z25selective_scan_bwd_kernelI32Selective_Scan_bwd_kernel_traitsILi128ELi16ELb0ELb0ELb0ELb1ELb1EN3c108BFloat16EfEEv12SSMParamsBwd)
        /*0f2c*/ 	.word	0x00000060


	//----- nvinfo : EIATTR_MIN_STACK_SIZE
	.align		4
.L_675:
        /*0f30*/ 	.byte	0x04, 0x12
        /*0f32*/ 	.short	(.L_677 - .L_676)
	.align		4
.L_676:
        /*0f34*/ 	.word	index@(_Z25selective_scan_bwd_kernelI32Selective_Scan_bwd_kernel_traitsILi128ELi16ELb0ELb0ELb1ELb0ELb0EN3c108BFloat16EfEEv12SSMParamsBwd)
        /*0f38*/ 	.word	0x000000e0


	//----- nvinfo : EIATTR_MIN_STACK_SIZE
	.align		4
.L_677:
        /*0f3c*/ 	.byte	0x04, 0x12
        /*0f3e*/ 	.short	(.L_679 - .L_678)
	.align		4
.L_678:
        /*0f40*/ 	.word	index@(_Z25selective_scan_bwd_kernelI32Selective_Scan_bwd_kernel_traitsILi128ELi16ELb0ELb0ELb1ELb0ELb1EN3c108BFloat16EfEEv12SSMParamsBwd)
        /*0f44*/ 	.word	0x000000e8


	//----- nvinfo : EIATTR_MIN_STACK_SIZE
	.align		4
.L_679:
        /*0f48*/ 	.byte	0x04, 0x12
        /*0f4a*/ 	.short	(.L_681 - .L_680)
	.align		4
.L_680:
        /*0f4c*/ 	.word	index@(_Z25selective_scan_bwd_kernelI32Selective_Scan_bwd_kernel_traitsILi128ELi16ELb0ELb0ELb1ELb1ELb0EN3c108BFloat16EfEEv12SSMParamsBwd)
        /*0f50*/ 	.word	0x000000e0


	//----- nvinfo : EIATTR_MIN_STACK_SIZE
	.align		4
.L_681:
        /*0f54*/ 	.byte	0x04, 0x12
        /*0f56*/ 	.short	(.L_683 - .L_682)
	.align		4
.L_682:
        /*0f58*/ 	.word	index@(_Z25selective_scan_bwd_kernelI32Selective_Scan_bwd_kernel_traitsILi128ELi16ELb0ELb0ELb1ELb1ELb1EN3c108BFloat16EfEEv12SSMParamsBwd)
        /*0f5c*/ 	.word	0x000000d8


	//----- nvinfo : EIATTR_MIN_STACK_SIZE
	.align		4
.L_683:
        /*0f60*/ 	.byte	0x04, 0x12
        /*0f62*/ 	.short	(.L_685 - .L_684)
	.align		4
.L_684:
        /*0f64*/ 	.word	index@(_Z25selective_scan_bwd_kernelI32Selective_Scan_bwd_kernel_traitsILi128ELi16ELb0ELb1ELb0ELb0ELb0EN3c108BFloat16EfEEv12SSMParamsBwd)
        /*0f68*/ 	.word	0x00000120


	//----- nvinfo : EIATTR_MIN_STACK_SIZE
	.align		4
.L_685:
        /*0f6c*/ 	.byte	0x04, 0x12
        /*0f6e*/ 	.short	(.L_687 - .L_686)
	.align		4
.L_686:
        /*0f70*/ 	.word	index@(_Z25selective_scan_bwd_kernelI32Selective_Scan_bwd_kernel_traitsILi128ELi16ELb0ELb1ELb0ELb0ELb1EN3c108BFloat16EfEEv12SSMParamsBwd)
        /*0f74*/ 	.word	0x00000128


	//----- nvinfo : EIATTR_MIN_STACK_SIZE
	.align		4
.L_687:
        /*0f78*/ 	.byte	0x04, 0x12
        /*0f7a*/ 	.short	(.L_689 - .L_688)
	.align		4
.L_688:
        /*0f7c*/ 	.word	index@(_Z25selective_scan_bwd_kernelI32Selective_Scan_bwd_kernel_traitsILi128ELi16ELb0ELb1ELb0ELb1ELb0EN3c108BFloat16EfEEv12SSMParamsBwd)
        /*0f80*/ 	.word	0x00000120


	//----- nvinfo : EIATTR_MIN_STACK_SIZE
	.align		4
.L_689:
        /*0f84*/ 	.byte	0x04, 0x12
        /*0f86*/ 	.short	(.L_691 - .L_690)
	.align		4
.L_690:
        /*0f88*/ 	.word	index@(_Z25selective_scan_bwd_kernelI32Selective_Scan_bwd_kernel_traitsILi128ELi16ELb0ELb1ELb0ELb1ELb1EN3c108BFloat16EfEEv12SSMParamsBwd)
        /*0f8c*/ 	.word	0x00000118


	//----- nvinfo : EIATTR_MIN_STACK_SIZE
	.align		4
.L_691:
        /*0f90*/ 	.byte	0x04, 0x12
        /*0f92*/ 	.short	(.L_693 - .L_692)
	.align		4
.L_692:
        /*0f94*/ 	.word	index@(_Z25selective_scan_bwd_kernelI32Selective_Scan_bwd_kernel_traitsILi128ELi16ELb0ELb1ELb1ELb0ELb0EN3c108BFloat16EfEEv12SSMParamsBwd)
        /*0f98*/ 	.word	0x00000120


	//----- nvinfo : EIATTR_MIN_STACK_SIZE
	.align		4
.L_693:
        /*0f9c*/ 	.byte	0x04, 0x12
        /*0f9e*/ 	.short	(.L_695 - .L_694)
	.align		4
.L_694:
        /*0fa0*/ 	.word	index@(_Z25selective_scan_bwd_kernelI32Selective_Scan_bwd_kernel_traitsILi128ELi16ELb0ELb1ELb1ELb0ELb1EN3c108BFloat16EfEEv12SSMParamsBwd)
        /*0fa4*/ 	.word	0x00000128


	//----- nvinfo : EIATTR_MIN_STACK_SIZE
	.align		4
.L_695:
        /*0fa8*/ 	.byte	0x04, 0x12
        /*0faa*/ 	.short	(.L_697 - .L_696)
	.align		4
.L_696:
        /*0fac*/ 	.word	index@(_Z25selective_scan_bwd_kernelI32Selective_Scan_bwd_kernel_traitsILi128ELi16ELb0ELb1ELb1ELb1ELb0EN3c108BFloat16EfEEv12SSMParamsBwd)
        /*0fb0*/ 	.word	0x00000120


	//----- nvinfo : EIATTR_MIN_STACK_SIZE
	.align		4
.L_697:
        /*0fb4*/ 	.byte	0x04, 0x12
        /*0fb6*/ 	.short	(.L_699 - .L_698)
	.align		4
.L_698:
        /*0fb8*/ 	.word	index@(_Z25selective_scan_bwd_kernelI32Selective_Scan_bwd_kernel_traitsILi128ELi16ELb0ELb1ELb1ELb1ELb1EN3c108BFloat16EfEEv12SSMParamsBwd)
        /*0fbc*/ 	.word	0x00000178


	//----- nvinfo : EIATTR_MIN_STACK_SIZE
	.align		4
.L_699:
        /*0fc0*/ 	.byte	0x04, 0x12
        /*0fc2*/ 	.short	(.L_701 - .L_700)
	.align		4
.L_700:
        /*0fc4*/ 	.word	index@(_Z25selective_scan_bwd_kernelI32Selective_Scan_bwd_kernel_traitsILi128ELi16ELb1ELb0ELb0ELb0ELb0EN3c108BFloat16EfEEv12SSMParamsBwd)
        /*0fc8*/ 	.word	0x00000000


	//----- nvinfo : EIATTR_MIN_STACK_SIZE
	.align		4
.L_701:
        /*0fcc*/ 	.byte	0x04, 0x12
        /*0fce*/ 	.short	(.L_703 - .L_702)
	.align		4
.L_702:
        /*0fd0*/ 	.word	index@(_Z25selective_scan_bwd_kernelI32Selective_Scan_bwd_kernel_traitsILi128ELi16ELb1ELb0ELb0ELb0ELb1EN3c108BFloat16EfEEv12SSMParamsBwd)
        /*0fd4*/ 	.word	0x00000000


	//----- nvinfo : EIATTR_MIN_STACK_SIZE
	.align		4
.L_703:
        /*0fd8*/ 	.byte	0x04, 0x12
        /*0fda*/ 	.short	(.L_705 - .L_704)
	.align		4
.L_704:
        /*0fdc*/ 	.word	index@(_Z25selective_scan_bwd_kernelI32Selective_Scan_bwd_kernel_traitsILi128ELi16ELb1ELb0ELb0ELb1ELb0EN3c108BFloat16EfEEv12SSMParamsBwd)
        /*0fe0*/ 	.word	0x00000000


	//----- nvinfo : EIATTR_MIN_STACK_SIZE
	.align		4
.L_705:
        /*0fe4*/ 	.byte	0x04, 0x12
        /*0fe6*/ 	.short	(.L_707 - .L_706)
	.align		4
.L_706:
        /*0fe8*/ 	.word	index@(_Z25selective_scan_bwd_kernelI32Selective_Scan_bwd_kernel_traitsILi128ELi16ELb1ELb0ELb0ELb1ELb1EN3c108BFloat16EfEEv12SSMParamsBwd)
        /*0fec*/ 	.word	0x00000000


	//----- nvinfo : EIATTR_MIN_STACK_SIZE
	.align		4
.L_707:
        /*0ff0*/ 	.byte	0x04, 0x12
        /*0ff2*/ 	.short	(.L_709 - .L_708)
	.align		4
.L_708:
        /*0ff4*/ 	.word	index@(_Z25selective_scan_bwd_kernelI32Selective_Scan_bwd_kernel_traitsILi128ELi16ELb1ELb0ELb1ELb0ELb0EN3c108BFloat16EfEEv12SSMParamsBwd)
        /*0ff8*/ 	.word	0x00000058


	//----- nvinfo : EIATTR_MIN_STACK_SIZE
	.align		4
.L_709:
        /*0ffc*/ 	.byte	0x04, 0x12
        /*0ffe*/ 	.short	(.L_711 - .L_710)
	.align		4
.L_710:
        /*1000*/ 	.word	index@(_Z25selective_scan_bwd_kernelI32Selective_Scan_bwd_kernel_traitsILi128ELi16ELb1ELb0ELb1ELb0ELb1EN3c108BFloat16EfEEv12SSMParamsBwd)
        /*1004*/ 	.word	0x00000058


	//----- nvinfo : EIATTR_MIN_STACK_SIZE
	.align		4
.L_711:
        /*1008*/ 	.byte	0x04, 0x12
        /*100a*/ 	.short	(.L_713 - .L_712)
	.align		4
.L_712:
        /*100c*/ 	.word	index@(_Z25selective_scan_bwd_kernelI32Selective_Scan_bwd_kernel_traitsILi128ELi16ELb1ELb0ELb1ELb1ELb0EN3c108BFloat16EfEEv12SSMParamsBwd)
        /*1010*/ 	.word	0x00000058


	//----- nvinfo : EIATTR_MIN_STACK_SIZE
	.align		4
.L_713:
        /*1014*/ 	.byte	0x04, 0x12
        /*1016*/ 	.short	(.L_715 - .L_714)
	.align		4
.L_714:
        /*1018*/ 	.word	index@(_Z25selective_scan_bwd_kernelI32Selective_Scan_bwd_kernel_traitsILi128ELi16ELb1ELb0ELb1ELb1ELb1EN3c108BFloat16EfEEv12SSMParamsBwd)
        /*101c*/ 	.word	0x00000060


	//----- nvinfo : EIATTR_MIN_STACK_SIZE
	.align		4
.L_715:
        /*1020*/ 	.byte	0x04, 0x12
        /*1022*/ 	.short	(.L_717 - .L_716)
	.align		4
.L_716:
        /*1024*/ 	.word	index@(_Z25selective_scan_bwd_kernelI32Selective_Scan_bwd_kernel_traitsILi128ELi16ELb1ELb1ELb0ELb0ELb0EN3c108BFloat16EfEEv12SSMParamsBwd)
        /*1028*/ 	.word	0x00000080


	//----- nvinfo : EIATTR_MIN_STACK_SIZE
	.align		4
.L_717:
        /*102c*/ 	.byte	0x04, 0x12
        /*102e*/ 	.short	(.L_719 - .L_718)
	.align		4
.L_718:
        /*1030*/ 	.word	index@(_Z25selective_scan_bwd_kernelI32Selective_Scan_bwd_kernel_traitsILi128ELi16ELb1ELb1ELb0ELb0ELb1EN3c108BFloat16EfEEv12SSMParamsBwd)
        /*1034*/ 	.word	0x00000078


	//----- nvinfo : EIATTR_MIN_STACK_SIZE
	.align		4
.L_719:
        /*1038*/ 	.byte	0x04, 0x12
        /*103a*/ 	.short	(.L_721 - .L_720)
	.align		4
.L_720:
        /*103c*/ 	.word	index@(_Z25selective_scan_bwd_kernelI32Selective_Scan_bwd_kernel_traitsILi128ELi16ELb1ELb1ELb0ELb1ELb0EN3c108BFloat16EfEEv12SSMParamsBwd)
        /*1040*/ 	.word	0x00000078


	//----- nvinfo : EIATTR_MIN_STACK_SIZE
	.align		4
.L_721:
        /*1044*/ 	.byte	0x04, 0x12
        /*1046*/ 	.short	(.L_723 - .L_722)
	.align		4
.L_722:
        /*1048*/ 	.word	index@(_Z25selective_scan_bwd_kernelI32Selective_Scan_bwd_kernel_traitsILi128ELi16ELb1ELb1ELb0ELb1ELb1EN3c108BFloat16EfEEv12SSMParamsBwd)
        /*104c*/ 	.word	0x00000080


	//----- nvinfo : EIATTR_MIN_STACK_SIZE
	.align		4
.L_723:
        /*1050*/ 	.byte	0x04, 0x12
        /*1052*/ 	.short	(.L_725 - .L_724)
	.align		4
.L_724:
        /*1054*/ 	.word	index@(_Z25selective_scan_bwd_kernelI32Selective_Scan_bwd_kernel_traitsILi128ELi16ELb1ELb1ELb1ELb0ELb0EN3c108BFloat16EfEEv12SSMParamsBwd)
        /*1058*/ 	.word	0x00000080


	//----- nvinfo : EIATTR_MIN_STACK_SIZE
	.align		4
.L_725:
        /*105c*/ 	.byte	0x04, 0x12
        /*105e*/ 	.short	(.L_727 - .L_726)
	.align		4
.L_726:
        /*1060*/ 	.word	index@(_Z25selective_scan_bwd_kernelI32Selective_Scan_bwd_kernel_traitsILi128ELi16ELb1ELb1ELb1ELb0ELb1EN3c108BFloat16EfEEv12SSMParamsBwd)
        /*1064*/ 	.word	0x00000078


	//----- nvinfo : EIATTR_MIN_STACK_SIZE
	.align		4
.L_727:
        /*1068*/ 	.byte	0x04, 0x12
        /*106a*/ 	.short	(.L_729 - .L_728)
	.align		4
.L_728:
        /*106c*/ 	.word	index@(_Z25selective_scan_bwd_kernelI32Selective_Scan_bwd_kernel_traitsILi128ELi16ELb1ELb1ELb1ELb1ELb0EN3c108BFloat16EfEEv12SSMParamsBwd)
        /*1070*/ 	.word	0x00000080


	//----- nvinfo : EIATTR_MIN_STACK_SIZE
	.align		4
.L_729:
        /*1074*/ 	.byte	0x04, 0x12
        /*1076*/ 	.short	(.L_731 - .L_730)
	.align		4
.L_730:
        /*1078*/ 	.word	index@(_Z25selective_scan_bwd_kernelI32Selective_Scan_bwd_kernel_traitsILi128ELi16ELb1ELb1ELb1ELb1ELb1EN3c108BFloat16EfEEv12SSMParamsBwd)
        /*107c*/ 	.word	0x00000080


	//----- nvinfo : EIATTR_MIN_STACK_SIZE
	.align		4
.L_731:
        /*1080*/ 	.byte	0x04, 0x12
        /*1082*/ 	.short	(.L_733 - .L_732)
	.align		4
.L_732:
        /*1084*/ 	.word	index@(_Z25selective_scan_bwd_kernelI32Selective_Scan_bwd_kernel_traitsILi64ELi16ELb0ELb0ELb0ELb0ELb0EN3c108BFloat16EfEEv12SSMParamsBwd)
        /*1088*/ 	.word	0x00000000


	//----- nvinfo : EIATTR_MIN_STACK_SIZE
	.align		4
.L_733:
        /*108c*/ 	.byte	0x04, 0x12
        /*108e*/ 	.short	(.L_735 - .L_734)
	.align		4
.L_734:
        /*1090*/ 	.word	index@(_Z25selective_scan_bwd_kernelI32Selective_Scan_bwd_kernel_traitsILi64ELi16ELb0ELb0ELb0ELb0ELb1EN3c108BFloat16EfEEv12SSMParamsBwd)
        /*1094*/ 	.word	0x00000000


	//----- nvinfo : EIATTR_MIN_STACK_SIZE
	.align		4
.L_735:
        /*1098*/ 	.byte	0x04, 0x12
        /*109a*/ 	.short	(.L_737 - .L_736)
	.align		4
.L_736:
        /*109c*/ 	.word	index@(_Z25selective_scan_bwd_kernelI32Selective_Scan_bwd_kernel_traitsILi64ELi16ELb0ELb0ELb0ELb1ELb0EN3c108BFloat16EfEEv12SSMParamsBwd)
        /*10a0*/ 	.word	0x00000000


	//----- nvinfo : EIATTR_MIN_STACK_SIZE
	.align		4
.L_737:
        /*10a4*/ 	.byte	0x04, 0x12
        /*10a6*/ 	.short	(.L_739 - .L_738)
	.align		4
.L_738:
        /*10a8*/ 	.word	index@(_Z25selective_scan_bwd_kernelI32Selective_Scan_bwd_kernel_traitsILi64ELi16ELb0ELb0ELb0ELb1ELb1EN3c108BFloat16EfEEv12SSMParamsBwd)
        /*10ac*/ 	.word	0x00000000


	//----- nvinfo : EIATTR_MIN_STACK_SIZE
	.align		4
.L_739:
        /*10b0*/ 	.byte	0x04, 0x12
        /*10b2*/ 	.short	(.L_741 - .L_740)
	.align		4
.L_740:
        /*10b4*/ 	.word	index@(_Z25selective_scan_bwd_kernelI32Selective_Scan_bwd_kernel_traitsILi64ELi16ELb0ELb0ELb1ELb0ELb0EN3c108BFloat16EfEEv12SSMParamsBwd)
        /*10b8*/ 	.word	0x00000000


	//----- nvinfo : EIATTR_MIN_STACK_SIZE
	.align		4
.L_741:
        /*10bc*/ 	.byte	0x04, 0x12
        /*10be*/ 	.short	(.L_743 - .L_742)
	.align		4
.L_742:
        /*10c0*/ 	.word	index@(_Z25selective_scan_bwd_kernelI32Selective_Scan_bwd_kernel_traitsILi64ELi16ELb0ELb0ELb1ELb0ELb1EN3c108BFloat16EfEEv12SSMParamsBwd)
        /*10c4*/ 	.word	0x00000000


	//----- nvinfo : EIATTR_MIN_STACK_SIZE
	.align		4
.L_743:
        /*10c8*/ 	.byte	0x04, 0x12
        /*10ca*/ 	.short	(.L_745 - .L_744)
	.align		4
.L_744:
        /*10cc*/ 	.word	index@(_Z25selective_scan_bwd_kernelI32Selective_Scan_bwd_kernel_traitsILi64ELi16ELb0ELb0ELb1ELb1ELb0EN3c108BFloat16EfEEv12SSMParamsBwd)
        /*10d0*/ 	.word	0x00000000


	//----- nvinfo : EIATTR_MIN_STACK_SIZE
	.align		4
.L_745:
        /*10d4*/ 	.byte	0x04, 0x12
        /*10d6*/ 	.short	(.L_747 - .L_746)
	.align		4
.L_746:
        /*10d8*/ 	.word	index@(_Z25selective_scan_bwd_kernelI32Selective_Scan_bwd_kernel_traitsILi64ELi16ELb0ELb0ELb1ELb1ELb1EN3c108BFloat16EfEEv12SSMParamsBwd)
        /*10dc*/ 	.word	0x00000000


	//----- nvinfo : EIATTR_MIN_STACK_SIZE
	.align		4
.L_747:
        /*10e0*/ 	.byte	0x04, 0x12
        /*10e2*/ 	.short	(.L_749 - .L_748)
	.align		4
.L_748:
        /*10e4*/ 	.word	index@(_Z25selective_scan_bwd_kernelI32Selective_Scan_bwd_kernel_traitsILi64ELi16ELb0ELb1ELb0ELb0ELb0EN3c108BFloat16EfEEv12SSMParamsBwd)
        /*10e8*/ 	.word	0x00000000


	//----- nvinfo : EIATTR_MIN_STACK_SIZE
	.align		4
.L_749:
        /*10ec*/ 	.byte	0x04, 0x12
        /*10ee*/ 	.short	(.L_751 - .L_750)
	.align		4
.L_750:
        /*10f0*/ 	.word	index@(_Z25selective_scan_bwd_kernelI32Selective_Scan_bwd_kernel_traitsILi64ELi16ELb0ELb1ELb0ELb0ELb1EN3c108BFloat16EfEEv12SSMParamsBwd)
        /*10f4*/ 	.word	0x00000000


	//----- nvinfo : EIATTR_MIN_STACK_SIZE
	.align		4
.L_751:
        /*10f8*/ 	.byte	0x04, 0x12
        /*10fa*/ 	.short	(.L_753 - .L_752)
	.align		4
.L_752:
        /*10fc*/ 	.word	index@(_Z25selective_scan_bwd_kernelI32Selective_Scan_bwd_kernel_traitsILi64ELi16ELb0ELb1ELb0ELb1ELb0EN3c108BFloat16EfEEv12SSMParamsBwd)
        /*1100*/ 	.word	0x00000000


	//----- nvinfo : EIATTR_MIN_STACK_SIZE
	.align		4
.L_753:
        /*1104*/ 	.byte	0x04, 0x12
        /*1106*/ 	.short	(.L_755 - .L_754)
	.align		4
.L_754:
        /*1108*/ 	.word	index@(_Z25selective_scan_bwd_kernelI32Selective_Scan_bwd_kernel_traitsILi64ELi16ELb0ELb1ELb0ELb1ELb1EN3c108BFloat16EfEEv12SSMParamsBwd)
        /*110c*/ 	.word	0x00000000


	//----- nvinfo : EIATTR_MIN_STACK_SIZE
	.align		4
.L_755:
        /*1110*/ 	.byte	0x04, 0x12
        /*1112*/ 	.short	(.L_757 - .L_756)
	.align		4
.L_756:
        /*1114*/ 	.word	index@(_Z25selective_scan_bwd_kernelI32Selective_Scan_bwd_kernel_traitsILi64ELi16ELb0ELb1ELb1ELb0ELb0EN3c108BFloat16EfEEv12SSMParamsBwd)
        /*1118*/ 	.word	0x00000000


	//----- nvinfo : EIATTR_MIN_STACK_SIZE
	.align		4
.L_757:
        /*111c*/ 	.byte	0x04, 0x12
        /*111e*/ 	.short	(.L_759 - .L_758)
	.align		4
.L_758:
        /*1120*/ 	.word	index@(_Z25selective_scan_bwd_kernelI32Selective_Scan_bwd_kernel_traitsILi64ELi16ELb0ELb1ELb1ELb0ELb1EN3c108BFloat16EfEEv12SSMParamsBwd)
        /*1124*/ 	.word	0x00000010


	//----- nvinfo : EIATTR_MIN_STACK_SIZE
	.align		4
.L_759:
        /*1128*/ 	.byte	0x04, 0x12
        /*112a*/ 	.short	(.L_761 - .L_760)
	.align		4
.L_760:
        /*112c*/ 	.word	index@(_Z25selective_scan_bwd_kernelI32Selective_Scan_bwd_kernel_traitsILi64ELi16ELb0ELb1ELb1ELb1ELb0EN3c108BFloat16EfEEv12SSMParamsBwd)
        /*1130*/ 	.word	0x00000000


	//----- nvinfo : EIATTR_MIN_STACK_SIZE
	.align		4
.L_761:
        /*1134*/ 	.byte	0x04, 0x12
        /*1136*/ 	.short	(.L_763 - .L_762)
	.align		4
.L_762:
        /*1138*/ 	.word	index@(_Z25selective_scan_bwd_kernelI32Selective_Scan_bwd_kernel_traitsILi64ELi16ELb0ELb1ELb1ELb1ELb1EN3c108BFloat16EfEEv12SSMParamsBwd)
        /*113c*/ 	.word	0x00000008


	//----- nvinfo : EIATTR_MIN_STACK_SIZE
	.align		4
.L_763:
        /*1140*/ 	.byte	0x04, 0x12
        /*1142*/ 	.short	(.L_765 - .L_764)
	.align		4
.L_764:
        /*1144*/ 	.word	index@(_Z25selective_scan_bwd_kernelI32Selective_Scan_bwd_kernel_traitsILi64ELi16ELb1ELb0ELb0ELb0ELb0EN3c108BFloat16EfEEv12SSMParamsBwd)
        /*1148*/ 	.word	0x00000000


	//----- nvinfo : EIATTR_MIN_STACK_SIZE
	.align		4
.L_765:
        /*114c*/ 	.byte	0x04, 0x12
        /*114e*/ 	.short	(.L_767 - .L_766)
	.align		4
.L_766:
        /*1150*/ 	.word	index@(_Z25selective_scan_bwd_kernelI32Selective_Scan_bwd_kernel_traitsILi64ELi16ELb1ELb0ELb0ELb0ELb1EN3c108BFloat16EfEEv12SSMParamsBwd)
        /*1154*/ 	.word	0x00000000


	//----- nvinfo : EIATTR_MIN_STACK_SIZE
	.align		4
.L_767:
        /*1158*/ 	.byte	0x04, 0x12
        /*115a*/ 	.short	(.L_769 - .L_768)
	.align		4
.L_768:
        /*115c*/ 	.word	index@(_Z25selective_scan_bwd_kernelI32Selective_Scan_bwd_kernel_traitsILi64ELi16ELb1ELb0ELb0ELb1ELb0EN3c108BFloat16EfEEv12SSMParamsBwd)
        /*1160*/ 	.word	0x00000000


	//----- nvinfo : EIATTR_MIN_STACK_SIZE
	.align		4
.L_769:
        /*1164*/ 	.byte	0x04, 0x12
        /*1166*/ 	.short	(.L_771 - .L_770)
	.align		4
.L_770:
        /*1168*/ 	.word	index@(_Z25selective_scan_bwd_kernelI32Selective_Scan_bwd_kernel_traitsILi64ELi16ELb1ELb0ELb0ELb1ELb1EN3c108BFloat16EfEEv12SSMParamsBwd)
        /*116c*/ 	.word	0x00000000


	//----- nvinfo : EIATTR_MIN_STACK_SIZE
	.align		4
.L_771:
        /*1170*/ 	.byte	0x04, 0x12
        /*1172*/ 	.short	(.L_773 - .L_772)
	.align		4
.L_772:
        /*1174*/ 	.word	index@(_Z25selective_scan_bwd_kernelI32Selective_Scan_bwd_kernel_traitsILi64ELi16ELb1ELb0ELb1ELb0ELb0EN3c108BFloat16EfEEv12SSMParamsBwd)
        /*1178*/ 	.word	0x00000000


	//----- nvinfo : EIATTR_MIN_STACK_SIZE
	.align		4
.L_773:
        /*117c*/ 	.byte	0x04, 0x12
        /*117e*/ 	.short	(.L_775 - .L_774)
	.align		4
.L_774:
        /*1180*/ 	.word	index@(_Z25selective_scan_bwd_kernelI32Selective_Scan_bwd_kernel_traitsILi64ELi16ELb1ELb0ELb1ELb0ELb1EN3c108BFloat16EfEEv12SSMParamsBwd)
        /*1184*/ 	.word	0x00000000


	//----- nvinfo : EIATTR_MIN_STACK_SIZE
	.align		4
.L_775:
        /*1188*/ 	.byte	0x04, 0x12
        /*118a*/ 	.short	(.L_777 - .L_776)
	.align		4
.L_776:
        /*118c*/ 	.word	index@(_Z25selective_scan_bwd_kernelI32Selective_Scan_bwd_kernel_traitsILi64ELi16ELb1ELb0ELb1ELb1ELb0EN3c108BFloat16EfEEv12SSMParamsBwd)
        /*1190*/ 	.word	0x00000000


	//----- nvinfo : EIATTR_MIN_STACK_SIZE
	.align		4
.L_777:
        /*1194*/ 	.byte	0x04, 0x12
        /*1196*/ 	.short	(.L_779 - .L_778)
	.align		4
.L_778:
        /*1198*/ 	.word	index@(_Z25selective_scan_bwd_kernelI32Selective_Scan_bwd_kernel_traitsILi64ELi16ELb1ELb0ELb1ELb1ELb1EN3c108BFloat16EfEEv12SSMParamsBwd)
        /*119c*/ 	.word	0x00000000


	//----- nvinfo : EIATTR_MIN_STACK_SIZE
	.align		4
.L_779:
        /*11a0*/ 	.byte	0x04, 0x12
        /*11a2*/ 	.short	(.L_781 - .L_780)
	.align		4
.L_780:
        /*11a4*/ 	.word	index@(_Z25selective_scan_bwd_kernelI32Selective_Scan_bwd_kernel_traitsILi64ELi16ELb1ELb1ELb0ELb0ELb0EN3c108BFloat16EfEEv12SSMParamsBwd)
        /*11a8*/ 	.word	0x00000000


	//----- nvinfo : EIATTR_MIN_STACK_SIZE
	.align		4
.L_781:
        /*11ac*/ 	.byte	0x04, 0x12
        /*11ae*/ 	.short	(.L_783 - .L_782)
	.align		4
.L_782:
        /*11b0*/ 	.word	index@(_Z25selective_scan_bwd_kernelI32Selective_Scan_bwd_kernel_traitsILi64ELi16ELb1ELb1ELb0ELb0ELb1EN3c108BFloat16EfEEv12SSMParamsBwd)
        /*11b4*/ 	.word	0x00000000


	//----- nvinfo : EIATTR_MIN_STACK_SIZE
	.align		4
.L_783:
        /*11b8*/ 	.byte	0x04, 0x12
        /*11ba*/ 	.short	(.L_785 - .L_784)
	.align		4
.L_784:
        /*11bc*/ 	.word	index@(_Z25selective_scan_bwd_kernelI32Selective_Scan_bwd_kernel_traitsILi64ELi16ELb1ELb1ELb0ELb1ELb0EN3c108BFloat16EfEEv12SSMParamsBwd)
        /*11c0*/ 	.word	0x00000000


	//----- nvinfo : EIATTR_MIN_STACK_SIZE
	.align		4
.L_785:
        /*11c4*/ 	.byte	0x04, 0x12
        /*11c6*/ 	.short	(.L_787 - .L_786)
	.align		4
.L_786:
        /*11c8*/ 	.word	index@(_Z25selective_scan_bwd_kernelI32Selective_Scan_bwd_kernel_traitsILi64ELi16ELb1ELb1ELb0ELb1ELb1EN3c108BFloat16EfEEv12SSMParamsBwd)
        /*11cc*/ 	.word	0x00000000


	//----- nvinfo : EIATTR_MIN_STACK_SIZE
	.align		4
.L_787:
        /*11d0*/ 	.byte	0x04, 0x12
        /*11d2*/ 	.short	(.L_789 - .L_788)
	.align		4
.L_788:
        /*11d4*/ 	.word	index@(_Z25selective_scan_bwd_kernelI32Selective_Scan_bwd_kernel_traitsILi64ELi16ELb1ELb1ELb1ELb0ELb0EN3c108BFloat16EfEEv12SSMParamsBwd)
        /*11d8*/ 	.word	0x00000000


	//----- nvinfo : EIATTR_MIN_STACK_SIZE
	.align		4
.L_789:
        /*11dc*/ 	.byte	0x04, 0x12
        /*11de*/ 	.short	(.L_791 - .L_790)
	.align		4
.L_790:
        /*11e0*/ 	.word	index@(_Z25selective_scan_bwd_kernelI32Selective_Scan_bwd_kernel_traitsILi64ELi16ELb1ELb1ELb1ELb0ELb1EN3c108BFloat16EfEEv12SSMParamsBwd)
        /*11e4*/ 	.word	0x00000000


	//----- nvinfo : EIATTR_MIN_STACK_SIZE
	.align		4
.L_791:
        /*11e8*/ 	.byte	0x04, 0x12
        /*11ea*/ 	.short	(.L_793 - .L_792)
	.align		4
.L_792:
        /*11ec*/ 	.word	index@(_Z25selective_scan_bwd_kernelI32Selective_Scan_bwd_kernel_traitsILi64ELi16ELb1ELb1ELb1ELb1ELb0EN3c108BFloat16EfEEv12SSMParamsBwd)
        /*11f0*/ 	.word	0x00000000


	//----- nvinfo : EIATTR_MIN_STACK_SIZE
	.align		4
.L_793:
        /*11f4*/ 	.byte	0x04, 0x12
        /*11f6*/ 	.short	(.L_795 - .L_794)
	.align		4
.L_794:
        /*11f8*/ 	.word	index@(_Z25selective_scan_bwd_kernelI32Selective_Scan_bwd_kernel_traitsILi64ELi16ELb1ELb1ELb1ELb1ELb1EN3c108BFloat16EfEEv12SSMParamsBwd)
        /*11fc*/ 	.word	0x00000000


	//----- nvinfo : EIATTR_MIN_STACK_SIZE
	.align		4
.L_795:
        /*1200*/ 	.byte	0x04, 0x12
        /*1202*/ 	.short	(.L_797 - .L_796)
	.align		4
.L_796:
        /*1204*/ 	.word	index@(_Z25selective_scan_bwd_kernelI32Selective_Scan_bwd_kernel_traitsILi32ELi16ELb0ELb0ELb0ELb0ELb0EN3c108BFloat16EfEEv12SSMParamsBwd)
        /*1208*/ 	.word	0x00000000


	//----- nvinfo : EIATTR_MIN_STACK_SIZE
	.align		4
.L_797:
        /*120c*/ 	.byte	0x04, 0x12
        /*120e*/ 	.short	(.L_799 - .L_798)
	.align		4
.L_798:
        /*1210*/ 	.word	index@(_Z25selective_scan_bwd_kernelI32Selective_Scan_bwd_kernel_traitsILi32ELi16ELb0ELb0ELb0ELb0ELb1EN3c108BFloat16EfEEv12SSMParamsBwd)
        /*1214*/ 	.word	0x00000000


	//----- nvinfo : EIATTR_MIN_STACK_SIZE
	.align		4
.L_799:
        /*1218*/ 	.byte	0x04, 0x12
        /*121a*/ 	.short	(.L_801 - .L_800)
	.align		4
.L_800:
        /*121c*/ 	.word	index@(_Z25selective_scan_bwd_kernelI32Selective_Scan_bwd_kernel_traitsILi32ELi16ELb0ELb0ELb0ELb1ELb0EN3c108BFloat16EfEEv12SSMParamsBwd)
        /*1220*/ 	.word	0x00000000


	//----- nvinfo : EIATTR_MIN_STACK_SIZE
	.align		4
.L_801:
        /*1224*/ 	.byte	0x04, 0x12
        /*1226*/ 	.short	(.L_803 - .L_802)
	.align		4
.L_802:
        /*1228*/ 	.word	index@(_Z25selective_scan_bwd_kernelI32Selective_Scan_bwd_kernel_traitsILi32ELi16ELb0ELb0ELb0ELb1ELb1EN3c108BFloat16EfEEv12SSMParamsBwd)
        /*122c*/ 	.word	0x00000000


	//----- nvinfo : EIATTR_MIN_STACK_SIZE
	.align		4
.L_803:
        /*1230*/ 	.byte	0x04, 0x12
        /*1232*/ 	.short	(.L_805 - .L_804)
	.align		4
.L_804:
        /*1234*/ 	.word	index@(_Z25selective_scan_bwd_kernelI32Selective_Scan_bwd_kernel_traitsILi32ELi16ELb0ELb0ELb1ELb0ELb0EN3c108BFloat16EfEEv12SSMParamsBwd)
        /*1238*/ 	.word	0x00000000


	//----- nvinfo : EIATTR_MIN_STACK_SIZE
	.align		4
.L_805:
        /*123c*/ 	.byte	0x04, 0x12
        /*123e*/ 	.short	(.L_807 - .L_806)
	.align		4
.L_806:
        /*1240*/ 	.word	index@(_Z25selective_scan_bwd_kernelI32Selective_Scan_bwd_kernel_traitsILi32ELi16ELb0ELb0ELb1ELb0ELb1EN3c108BFloat16EfEEv12SSMParamsBwd)
        /*1244*/ 	.word	0x00000000


	//----- nvinfo : EIATTR_MIN_STACK_SIZE
	.align		4
.L_807:
        /*1248*/ 	.byte	0x04, 0x12
        /*124a*/ 	.short	(.L_809 - .L_808)
	.align		4
.L_808:
        /*124c*/ 	.word	index@(_Z25selective_scan_bwd_kernelI32Selective_Scan_bwd_kernel_traitsILi32ELi16ELb0ELb0ELb1ELb1ELb0EN3c108BFloat16EfEEv12SSMParamsBwd)
        /*1250*/ 	.word	0x00000000


	//----- nvinfo : EIATTR_MIN_STACK_SIZE
	.align		4
.L_809:
        /*1254*/ 	.byte	0x04, 0x12
        /*1256*/ 	.short	(.L_811 - .L_810)
	.align		4
.L_810:
        /*1258*/ 	.word	index@(_Z25selective_scan_bwd_kernelI32Selective_Scan_bwd_kernel_traitsILi32ELi16ELb0ELb0ELb1ELb1ELb1EN3c108BFloat16EfEEv12SSMParamsBwd)
        /*125c*/ 	.word	0x00000000


	//----- nvinfo : EIATTR_MIN_STACK_SIZE
	.align		4
.L_811:
        /*1260*/ 	.byte	0x04, 0x12
        /*1262*/ 	.short	(.L_813 - .L_812)
	.align		4
.L_812:
        /*1264*/ 	.word	index@(_Z25selective_scan_bwd_kernelI32Selective_Scan_bwd_kernel_traitsILi32ELi16ELb0ELb1ELb0ELb0ELb0EN3c108BFloat16EfEEv12SSMParamsBwd)
        /*1268*/ 	.word	0x00000000


	//----- nvinfo : EIATTR_MIN_STACK_SIZE
	.align		4
.L_813:
        /*126c*/ 	.byte	0x04, 0x12
        /*126e*/ 	.short	(.L_815 - .L_814)
	.align		4
.L_814:
        /*1270*/ 	.word	index@(_Z25selective_scan_bwd_kernelI32Selective_Scan_bwd_kernel_traitsILi32ELi16ELb0ELb1ELb0ELb0ELb1EN3c108BFloat16EfEEv12SSMParamsBwd)
        /*1274*/ 	.word	0x00000000


	//----- nvinfo : EIATTR_MIN_STACK_SIZE
	.align		4
.L_815:
        /*1278*/ 	.byte	0x04, 0x12
        /*127a*/ 	.short	(.L_817 - .L_816)
	.align		4
.L_816:
        /*127c*/ 	.word	index@(_Z25selective_scan_bwd_kernelI32Selective_Scan_bwd_kernel_traitsILi32ELi16ELb0ELb1ELb0ELb1ELb0EN3c108BFloat16EfEEv12SSMParamsBwd)
        /*1280*/ 	.word	0x00000000


	//----- nvinfo : EIATTR_MIN_STACK_SIZE
	.align		4
.L_817:
        /*1284*/ 	.byte	0x04, 0x12
        /*1286*/ 	.short	(.L_819 - .L_818)
	.align		4
.L_818:
        /*1288*/ 	.word	index@(_Z25selective_scan_bwd_kernelI32Selective_Scan_bwd_kernel_traitsILi32ELi16ELb0ELb1ELb0ELb1ELb1EN3c108BFloat16EfEEv12SSMParamsBwd)
        /*128c*/ 	.word	0x00000000


	//----- nvinfo : EIATTR_MIN_STACK_SIZE
	.align		4
.L_819:
        /*1290*/ 	.byte	0x04, 0x12
        /*1292*/ 	.short	(.L_821 - .L_820)
	.align		4
.L_820:
        /*1294*/ 	.word	index@(_Z25selective_scan_bwd_kernelI32Selective_Scan_bwd_kernel_traitsILi32ELi16ELb0ELb1ELb1ELb0ELb0EN3c108BFloat16EfEEv12SSMParamsBwd)
        /*1298*/ 	.word	0x00000000


	//----- nvinfo : EIATTR_MIN_STACK_SIZE
	.align		4
.L_821:
        /*129c*/ 	.byte	0x04, 0x12
        /*129e*/ 	.short	(.L_823 - .L_822)
	.align		4
.L_822:
        /*12a0*/ 	.word	index@(_Z25selective_scan_bwd_kernelI32Selective_Scan_bwd_kernel_traitsILi32ELi16ELb0ELb1ELb1ELb0ELb1EN3c108BFloat16EfEEv12SSMParamsBwd)
        /*12a4*/ 	.word	0x00000000


	//----- nvinfo : EIATTR_MIN_STACK_SIZE
	.align		4
.L_823:
        /*12a8*/ 	.byte	0x04, 0x12
        /*12aa*/ 	.short	(.L_825 - .L_824)
	.align		4
.L_824:
        /*12ac*/ 	.word	index@(_Z25selective_scan_bwd_kernelI32Selective_Scan_bwd_kernel_traitsILi32ELi16ELb0ELb1ELb1ELb1ELb0EN3c108BFloat16EfEEv12SSMParamsBwd)
        /*12b0*/ 	.word	0x00000000


	//----- nvinfo : EIATTR_MIN_STACK_SIZE
	.align		4
.L_825:
        /*12b4*/ 	.byte	0x04, 0x12
        /*12b6*/ 	.short	(.L_827 - .L_826)
	.align		4
.L_826:
        /*12b8*/ 	.word	index@(_Z25selective_scan_bwd_kernelI32Selective_Scan_bwd_kernel_traitsILi32ELi16ELb0ELb1ELb1ELb1ELb1EN3c108BFloat16EfEEv12SSMParamsBwd)
        /*12bc*/ 	.word	0x00000000


	//----- nvinfo : EIATTR_MIN_STACK_SIZE
	.align		4
.L_827:
        /*12c0*/ 	.byte	0x04, 0x12
        /*12c2*/ 	.short	(.L_829 - .L_828)
	.align		4
.L_828:
        /*12c4*/ 	.word	index@(_Z25selective_scan_bwd_kernelI32Selective_Scan_bwd_kernel_traitsILi32ELi16ELb1ELb0ELb0ELb0ELb0EN3c108BFloat16EfEEv12SSMParamsBwd)
        /*12c8*/ 	.word	0x00000000


	//----- nvinfo : EIATTR_MIN_STACK_SIZE
	.align		4
.L_829:
        /*12cc*/ 	.byte	0x04, 0x12
        /*12ce*/ 	.short	(.L_831 - .L_830)
	.align		4
.L_830:
        /*12d0*/ 	.word	index@(_Z25selective_scan_bwd_kernelI32Selective_Scan_bwd_kernel_traitsILi32ELi16ELb1ELb0ELb0ELb0ELb1EN3c108BFloat16EfEEv12SSMParamsBwd)
        /*12d4*/ 	.word	0x00000000


	//----- nvinfo : EIATTR_MIN_STACK_SIZE
	.align		4
.L_831:
        /*12d8*/ 	.byte	0x04, 0x12
        /*12da*/ 	.short	(.L_833 - .L_832)
	.align		4
.L_832:
        /*12dc*/ 	.word	index@(_Z25selective_scan_bwd_kernelI32Selective_Scan_bwd_kernel_traitsILi32ELi16ELb1ELb0ELb0ELb1ELb0EN3c108BFloat16EfEEv12SSMParamsBwd)
        /*12e0*/ 	.word	0x00000000


	//----- nvinfo : EIATTR_MIN_STACK_SIZE
	.align		4
.L_833:
        /*12e4*/ 	.byte	0x04, 0x12
        /*12e6*/ 	.short	(.L_835 - .L_834)
	.align		4
.L_834:
        /*12e8*/ 	.word	index@(_Z25selective_scan_bwd_kernelI32Selective_Scan_bwd_kernel_traitsILi32ELi16ELb1ELb0ELb0ELb1ELb1EN3c108BFloat16EfEEv12SSMParamsBwd)
        /*12ec*/ 	.word	0x00000000


	//----- nvinfo : EIATTR_MIN_STACK_SIZE
	.align		4
.L_835:
        /*12f0*/ 	.byte	0x04, 0x12
        /*12f2*/ 	.short	(.L_837 - .L_836)
	.align		4
.L_836:
        /*12f4*/ 	.word	index@(_Z25selective_scan_bwd_kernelI32Selective_Scan_bwd_kernel_traitsILi32ELi16ELb1ELb0ELb1ELb0ELb0EN3c108BFloat16EfEEv12SSMParamsBwd)
        /*12f8*/ 	.word	0x00000000


	//----- nvinfo : EIATTR_MIN_STACK_SIZE
	.align		4
.L_837:
        /*12fc*/ 	.byte	0x04, 0x12
        /*12fe*/ 	.short	(.L_839 - .L_838)
	.align		4
.L_838:
        /*1300*/ 	.word	index@(_Z25selective_scan_bwd_kernelI32Selective_Scan_bwd_kernel_traitsILi32ELi16ELb1ELb0ELb1ELb0ELb1EN3c108BFloat16EfEEv12SSMParamsBwd)
        /*1304*/ 	.word	0x00000000


	//----- nvinfo : EIATTR_MIN_STACK_SIZE
	.align		4
.L_839:
        /*1308*/ 	.byte	0x04, 0x12
        /*130a*/ 	.short	(.L_841 - .L_840)
	.align		4
.L_840:
        /*130c*/ 	.word	index@(_Z25selective_scan_bwd_kernelI32Selective_Scan_bwd_kernel_traitsILi32ELi16ELb1ELb0ELb1ELb1ELb0EN3c108BFloat16EfEEv12SSMParamsBwd)
        /*1310*/ 	.word	0x00000000


	//----- nvinfo : EIATTR_MIN_STACK_SIZE
	.align		4
.L_841:
        /*1314*/ 	.byte	0x04, 0x12
        /*1316*/ 	.short	(.L_843 - .L_842)
	.align		4
.L_842:
        /*1318*/ 	.word	index@(_Z25selective_scan_bwd_kernelI32Selective_Scan_bwd_kernel_traitsILi32ELi16ELb1ELb0ELb1ELb1ELb1EN3c108BFloat16EfEEv12SSMParamsBwd)
        /*131c*/ 	.word	0x00000000


	//----- nvinfo : EIATTR_MIN_STACK_SIZE
	.align		4
.L_843:
        /*1320*/ 	.byte	0x04, 0x12
        /*1322*/ 	.short	(.L_845 - .L_844)
	.align		4
.L_844:
        /*1324*/ 	.word	index@(_Z25selective_scan_bwd_kernelI32Selective_Scan_bwd_kernel_traitsILi32ELi16ELb1ELb1ELb0ELb0ELb0EN3c108BFloat16EfEEv12SSMParamsBwd)
        /*1328*/ 	.word	0x00000000


	//----- nvinfo : EIATTR_MIN_STACK_SIZE
	.align		4
.L_845:
        /*132c*/ 	.byte	0x04, 0x12
        /*132e*/ 	.short	(.L_847 - .L_846)
	.align		4
.L_846:
        /*1330*/ 	.word	index@(_Z25selective_scan_bwd_kernelI32Selective_Scan_bwd_kernel_traitsILi32ELi16ELb1ELb1ELb0ELb0ELb1EN3c108BFloat16EfEEv12SSMParamsBwd)
        /*1334*/ 	.word	0x00000000


	//----- nvinfo : EIATTR_MIN_STACK_SIZE
	.align		4
.L_847:
        /*1338*/ 	.byte	0x04, 0x12
        /*133a*/ 	.short	(.L_849 - .L_848)
	.align		4
.L_848:
        /*133c*/ 	.word	index@(_Z25selective_scan_bwd_kernelI32Selective_Scan_bwd_kernel_traitsILi32ELi16ELb1ELb1ELb0ELb1ELb0EN3c108BFloat16EfEEv12SSMParamsBwd)
        /*1340*/ 	.word	0x00000000


	//----- nvinfo : EIATTR_MIN_STACK_SIZE
	.align		4
.L_849:
        /*1344*/ 	.byte	0x04, 0x12
        /*1346*/ 	.short	(.L_851 - .L_850)
	.align		4
.L_850:
        /*1348*/ 	.word	index@(_Z25selective_scan_bwd_kernelI32Selective_Scan_bwd_kernel_traitsILi32ELi16ELb1ELb1ELb0ELb1ELb1EN3c108BFloat16EfEEv12SSMParamsBwd)
        /*134c*/ 	.word	0x00000000


	//----- nvinfo : EIATTR_MIN_STACK_SIZE
	.align		4
.L_851:
        /*1350*/ 	.byte	0x04, 0x12
        /*1352*/ 	.short	(.L_853 - .L_852)
	.align		4
.L_852:
        /*1354*/ 	.word	index@(_Z25selective_scan_bwd_kernelI32Selective_Scan_bwd_kernel_traitsILi32ELi16ELb1ELb1ELb1ELb0ELb0EN3c108BFloat16EfEEv12SSMParamsBwd)
        /*1358*/ 	.word	0x00000000


	//----- nvinfo : EIATTR_MIN_STACK_SIZE
	.align		4
.L_853:
        /*135c*/ 	.byte	0x04, 0x12
        /*135e*/ 	.short	(.L_855 - .L_854)
	.align		4
.L_854:
        /*1360*/ 	.word	index@(_Z25selective_scan_bwd_kernelI32Selective_Scan_bwd_kernel_traitsILi32ELi16ELb1ELb1ELb1ELb0ELb1EN3c108BFloat16EfEEv12SSMParamsBwd)
        /*1364*/ 	.word	0x00000000


	//----- nvinfo : EIATTR_MIN_STACK_SIZE
	.align		4
.L_855:
        /*1368*/ 	.byte	0x04, 0x12
        /*136a*/ 	.short	(.L_857 - .L_856)
	.align		4
.L_856:
        /*136c*/ 	.word	index@(_Z25selective_scan_bwd_kernelI32Selective_Scan_bwd_kernel_traitsILi32ELi16ELb1ELb1ELb1ELb1ELb0EN3c108BFloat16EfEEv12SSMParamsBwd)
        /*1370*/ 	.word	0x00000000


	//----- nvinfo : EIATTR_MIN_STACK_SIZE
	.align		4
.L_857:
        /*1374*/ 	.byte	0x04, 0x12
        /*1376*/ 	.short	(.L_859 - .L_858)
	.align		4
.L_858:
        /*1378*/ 	.word	index@(_Z25selective_scan_bwd_kernelI32Selective_Scan_bwd_kernel_traitsILi32ELi16ELb1ELb1ELb1ELb1ELb1EN3c108BFloat16EfEEv12SSMParamsBwd)
        /*137c*/ 	.word	0x00000000


	//----- nvinfo : EIATTR_MIN_STACK_SIZE
	.align		4
.L_859:
        /*1380*/ 	.byte	0x04, 0x12
        /*1382*/ 	.short	(.L_861 - .L_860)
	.align		4
.L_860:
        /*1384*/ 	.word	index@(_Z25selective_scan_bwd_kernelI32Selective_Scan_bwd_kernel_traitsILi32ELi8ELb0ELb0ELb0ELb0ELb0EN3c108BFloat16EfEEv12SSMParamsBwd)
        /*1388*/ 	.word	0x00000000


	//----- nvinfo : EIATTR_MIN_STACK_SIZE
	.align		4
.L_861:
        /*138c*/ 	.byte	0x04, 0x12
        /*138e*/ 	.short	(.L_863 - .L_862)
	.align		4
.L_862:
        /*1390*/ 	.word	index@(_Z25selective_scan_bwd_kernelI32Selective_Scan_bwd_kernel_traitsILi32ELi8ELb0ELb0ELb0ELb0ELb1EN3c108BFloat16EfEEv12SSMParamsBwd)
        /*1394*/ 	.word	0x00000000


	//----- nvinfo : EIATTR_MIN_STACK_SIZE
	.align		4
.L_863:
        /*1398*/ 	.byte	0x04, 0x12
        /*139a*/ 	.short	(.L_865 - .L_864)
	.align		4
.L_864:
        /*139c*/ 	.word	index@(_Z25selective_scan_bwd_kernelI32Selective_Scan_bwd_kernel_traitsILi32ELi8ELb0ELb0ELb0ELb1ELb0EN3c108BFloat16EfEEv12SSMParamsBwd)
        /*13a0*/ 	.word	0x00000000


	//----- nvinfo : EIATTR_MIN_STACK_SIZE
	.align		4
.L_865:
        /*13a4*/ 	.byte	0x04, 0x12
        /*13a6*/ 	.short	(.L_867 - .L_866)
	.align		4
.L_866:
        /*13a8*/ 	.word	index@(_Z25selective_scan_bwd_kernelI32Selective_Scan_bwd_kernel_traitsILi32ELi8ELb0ELb0ELb0ELb1ELb1EN3c108BFloat16EfEEv12SSMParamsBwd)
        /*13ac*/ 	.word	0x00000000


	//----- nvinfo : EIATTR_MIN_STACK_SIZE
	.align		4
.L_867:
        /*13b0*/ 	.byte	0x04, 0x12
        /*13b2*/ 	.short	(.L_869 - .L_868)
	.align		4
.L_868:
        /*13b4*/ 	.word	index@(_Z25selective_scan_bwd_kernelI32Selective_Scan_bwd_kernel_traitsILi32ELi8ELb0ELb0ELb1ELb0ELb0EN3c108BFloat16EfEEv12SSMParamsBwd)
        /*13b8*/ 	.word	0x00000000


	//----- nvinfo : EIATTR_MIN_STACK_SIZE
	.align		4
.L_869:
        /*13bc*/ 	.byte	0x04, 0x12
        /*13be*/ 	.short	(.L_871 - .L_870)
	.align		4
.L_870:
        /*13c0*/ 	.word	index@(_Z25selective_scan_bwd_kernelI32Selective_Scan_bwd_kernel_traitsILi32ELi8ELb0ELb0ELb1ELb0ELb1EN3c108BFloat16EfEEv12SSMParamsBwd)
        /*13c4*/ 	.word	0x00000000


	//----- nvinfo : EIATTR_MIN_STACK_SIZE
	.align		4
.L_871:
        /*13c8*/ 	.byte	0x04, 0x12
        /*13ca*/ 	.short	(.L_873 - .L_872)
	.align		4
.L_872:
        /*13cc*/ 	.word	index@(_Z25selective_scan_bwd_kernelI32Selective_Scan_bwd_kernel_traitsILi32ELi8ELb0ELb0ELb1ELb1ELb0EN3c108BFloat16EfEEv12SSMParamsBwd)
        /*13d0*/ 	.word	0x00000000


	//----- nvinfo : EIATTR_MIN_STACK_SIZE
	.align		4
.L_873:
        /*13d4*/ 	.byte	0x04, 0x12
        /*13d6*/ 	.short	(.L_875 - .L_874)
	.align		4
.L_874:
        /*13d8*/ 	.word	index@(_Z25selective_scan_bwd_kernelI32Selective_Scan_bwd_kernel_traitsILi32ELi8ELb0ELb0ELb1ELb1ELb1EN3c108BFloat16EfEEv12SSMParamsBwd)
        /*13dc*/ 	.word	0x00000000


	//----- nvinfo : EIATTR_MIN_STACK_SIZE
	.align		4
.L_875:
        /*13e0*/ 	.byte	0x04, 0x12
        /*13e2*/ 	.short	(.L_877 - .L_876)
	.align		4
.L_876:
        /*13e4*/ 	.word	index@(_Z25selective_scan_bwd_kernelI32Selective_Scan_bwd_kernel_traitsILi32ELi8ELb0ELb1ELb0ELb0ELb0EN3c108BFloat16EfEEv12SSMParamsBwd)
        /*13e8*/ 	.word	0x00000000


	//----- nvinfo : EIATTR_MIN_STACK_SIZE
	.align		4
.L_877:
        /*13ec*/ 	.byte	0x04, 0x12
        /*13ee*/ 	.short	(.L_879 - .L_878)
	.align		4
.L_878:
        /*13f0*/ 	.word	index@(_Z25selective_scan_bwd_kernelI32Selective_Scan_bwd_kernel_traitsILi32ELi8ELb0ELb1ELb0ELb0ELb1EN3c108BFloat16EfEEv12SSMParamsBwd)
        /*13f4*/ 	.word	0x00000000


	//----- nvinfo : EIATTR_MIN_STACK_SIZE
	.align		4
.L_879:
        /*13f8*/ 	.byte	0x04, 0x12
        /*13fa*/ 	.short	(.L_881 - .L_880)
	.align		4
.L_880:
        /*13fc*/ 	.word	index@(_Z25selective_scan_bwd_kernelI32Selective_Scan_bwd_kernel_traitsILi32ELi8ELb0ELb1ELb0ELb1ELb0EN3c108BFloat16EfEEv12SSMParamsBwd)
        /*1400*/ 	.word	0x00000000


	//----- nvinfo : EIATTR_MIN_STACK_SIZE
	.align		4
.L_881:
        /*1404*/ 	.byte	0x04, 0x12
        /*1406*/ 	.short	(.L_883 - .L_882)
	.align		4
.L_882:
        /*1408*/ 	.word	index@(_Z25selective_scan_bwd_kernelI32Selective_Scan_bwd_kernel_traitsILi32ELi8ELb0ELb1ELb0ELb1ELb1EN3c108BFloat16EfEEv12SSMParamsBwd)
        /*140c*/ 	.word	0x00000000


	//----- nvinfo : EIATTR_MIN_STACK_SIZE
	.align		4
.L_883:
        /*1410*/ 	.byte	0x04, 0x12
        /*1412*/ 	.short	(.L_885 - .L_884)
	.align		4
.L_884:
        /*1414*/ 	.word	index@(_Z25selective_scan_bwd_kernelI32Selective_Scan_bwd_kernel_traitsILi32ELi8ELb0ELb1ELb1ELb0ELb0EN3c108BFloat16EfEEv12SSMParamsBwd)
        /*1418*/ 	.word	0x00000000


	//----- nvinfo : EIATTR_MIN_STACK_SIZE
	.align		4
.L_885:
        /*141c*/ 	.byte	0x04, 0x12
        /*141e*/ 	.short	(.L_887 - .L_886)
	.align		4
.L_886:
        /*1420*/ 	.word	index@(_Z25selective_scan_bwd_kernelI32Selective_Scan_bwd_kernel_traitsILi32ELi8ELb0ELb1ELb1ELb0ELb1EN3c108BFloat16EfEEv12SSMParamsBwd)
        /*1424*/ 	.word	0x00000000


	//----- nvinfo : EIATTR_MIN_STACK_SIZE
	.align		4
.L_887:
        /*1428*/ 	.byte	0x04, 0x12
        /*142a*/ 	.short	(.L_889 - .L_888)
	.align		4
.L_888:
        /*142c*/ 	.word	index@(_Z25selective_scan_bwd_kernelI32Selective_Scan_bwd_kernel_traitsILi32ELi8ELb0ELb1ELb1ELb1ELb0EN3c108BFloat16EfEEv12SSMParamsBwd)
        /*1430*/ 	.word	0x00000000


	//----- nvinfo : EIATTR_MIN_STACK_SIZE
	.align		4
.L_889:
        /*1434*/ 	.byte	0x04, 0x12
        /*1436*/ 	.short	(.L_891 - .L_890)
	.align		4
.L_890:
        /*1438*/ 	.word	index@(_Z25selective_scan_bwd_kernelI32Selective_Scan_bwd_kernel_traitsILi32ELi8ELb0ELb1ELb1ELb1ELb1EN3c108BFloat16EfEEv12SSMParamsBwd)
        /*143c*/ 	.word	0x00000000


	//----- nvinfo : EIATTR_MIN_STACK_SIZE
	.align		4
.L_891:
        /*1440*/ 	.byte	0x04, 0x12
        /*1442*/ 	.short	(.L_893 - .L_892)
	.align		4
.L_892:
        /*1444*/ 	.word	index@(_Z25selective_scan_bwd_kernelI32Selective_Scan_bwd_kernel_traitsILi32ELi8ELb1ELb0ELb0ELb0ELb0EN3c108BFloat16EfEEv12SSMParamsBwd)
        /*1448*/ 	.word	0x00000000


	//----- nvinfo : EIATTR_MIN_STACK_SIZE
	.align		4
.L_893:
        /*144c*/ 	.byte	0x04, 0x12
        /*144e*/ 	.short	(.L_895 - .L_894)
	.align		4
.L_894:
        /*1450*/ 	.word	index@(_Z25selective_scan_bwd_kernelI32Selective_Scan_bwd_kernel_traitsILi32ELi8ELb1ELb0ELb0ELb0ELb1EN3c108BFloat16EfEEv12SSMParamsBwd)
        /*1454*/ 	.word	0x00000000


	//----- nvinfo : EIATTR_MIN_STACK_SIZE
	.align		4
.L_895:
        /*1458*/ 	.byte	0x04, 0x12
        /*145a*/ 	.short	(.L_897 - .L_896)
	.align		4
.L_896:
        /*145c*/ 	.word	index@(_Z25selective_scan_bwd_kernelI32Selective_Scan_bwd_kernel_traitsILi32ELi8ELb1ELb0ELb0ELb1ELb0EN3c108BFloat16EfEEv12SSMParamsBwd)
        /*1460*/ 	.word	0x00000000


	//----- nvinfo : EIATTR_MIN_STACK_SIZE
	.align		4
.L_897:
        /*1464*/ 	.byte	0x04, 0x12
        /*1466*/ 	.short	(.L_899 - .L_898)
	.align		4
.L_898:
        /*1468*/ 	.word	index@(_Z25selective_scan_bwd_kernelI32Selective_Scan_bwd_kernel_traitsILi32ELi8ELb1ELb0ELb0ELb1ELb1EN3c108BFloat16EfEEv12SSMParamsBwd)
        /*146c*/ 	.word	0x00000000


	//----- nvinfo : EIATTR_MIN_STACK_SIZE
	.align		4
.L_899:
        /*1470*/ 	.byte	0x04, 0x12
        /*1472*/ 	.short	(.L_901 - .L_900)
	.align		4
.L_900:
        /*1474*/ 	.word	index@(_Z25selective_scan_bwd_kernelI32Selective_Scan_bwd_kernel_traitsILi32ELi8ELb1ELb0ELb1ELb0ELb0EN3c108BFloat16EfEEv12SSMParamsBwd)
        /*1478*/ 	.word	0x00000000


	//----- nvinfo : EIATTR_MIN_STACK_SIZE
	.align		4
.L_901:
        /*147c*/ 	.byte	0x04, 0x12
        /*147e*/ 	.short	(.L_903 - .L_902)
	.align		4
.L_902:
        /*1480*/ 	.word	index@(_Z25selective_scan_bwd_kernelI32Selective_Scan_bwd_kernel_traitsILi32ELi8ELb1ELb0ELb1ELb0ELb1EN3c108BFloat16EfEEv12SSMParamsBwd)
        /*1484*/ 	.word	0x00000000


	//----- nvinfo : EIATTR_MIN_STACK_SIZE
	.align		4
.L_903:
        /*1488*/ 	.byte	0x04, 0x12
        /*148a*/ 	.short	(.L_905 - .L_904)
	.align		4
.L_904:
        /*148c*/ 	.word	index@(_Z25selective_scan_bwd_kernelI32Selective_Scan_bwd_kernel_traitsILi32ELi8ELb1ELb0ELb1ELb1ELb0EN3c108BFloat16EfEEv12SSMParamsBwd)
        /*1490*/ 	.word	0x00000000


	//----- nvinfo : EIATTR_MIN_STACK_SIZE
	.align		4
.L_905:
        /*1494*/ 	.byte	0x04, 0x12
        /*1496*/ 	.short	(.L_907 - .L_906)
	.align		4
.L_906:
        /*1498*/ 	.word	index@(_Z25selective_scan_bwd_kernelI32Selective_Scan_bwd_kernel_traitsILi32ELi8ELb1ELb0ELb1ELb1ELb1EN3c108BFloat16EfEEv12SSMParamsBwd)
        /*149c*/ 	.word	0x00000000


	//----- nvinfo : EIATTR_MIN_STACK_SIZE
	.align		4
.L_907:
        /*14a0*/ 	.byte	0x04, 0x12
        /*14a2*/ 	.short	(.L_909 - .L_908)
	.align		4
.L_908:
        /*14a4*/ 	.word	index@(_Z25selective_scan_bwd_kernelI32Selective_Scan_bwd_kernel_traitsILi32ELi8ELb1ELb1ELb0ELb0ELb0EN3c108BFloat16EfEEv12SSMParamsBwd)
        /*14a8*/ 	.word	0x00000000


	//----- nvinfo : EIATTR_MIN_STACK_SIZE
	.align		4
.L_909:
        /*14ac*/ 	.byte	0x04, 0x12
        /*14ae*/ 	.short	(.L_911 - .L_910)
	.align		4
.L_910:
        /*14b0*/ 	.word	index@(_Z25selective_scan_bwd_kernelI32Selective_Scan_bwd_kernel_traitsILi32ELi8ELb1ELb1ELb0ELb0ELb1EN3c108BFloat16EfEEv12SSMParamsBwd)
        /*14b4*/ 	.word	0x00000000


	//----- nvinfo : EIATTR_MIN_STACK_SIZE
	.align		4
.L_911:
        /*14b8*/ 	.byte	0x04, 0x12
        /*14ba*/ 	.short	(.L_913 - .L_912)
	.align		4
.L_912:
        /*14bc*/ 	.word	index@(_Z25selective_scan_bwd_kernelI32Selective_Scan_bwd_kernel_traitsILi32ELi8ELb1ELb1ELb0ELb1ELb0EN3c108BFloat16EfEEv12SSMParamsBwd)
        /*14c0*/ 	.word	0x00000000


	//----- nvinfo : EIATTR_MIN_STACK_SIZE
	.align		4
.L_913:
        /*14c4*/ 	.byte	0x04, 0x12
        /*14c6*/ 	.short	(.L_915 - .L_914)
	.align		4
.L_914:
        /*14c8*/ 	.word	index@(_Z25selective_scan_bwd_kernelI32Selective_Scan_bwd_kernel_traitsILi32ELi8ELb1ELb1ELb0ELb1ELb1EN3c108BFloat16EfEEv12SSMParamsBwd)
        /*14cc*/ 	.word	0x00000000


	//----- nvinfo : EIATTR_MIN_STACK_SIZE
	.align		4
.L_915:
        /*14d0*/ 	.byte	0x04, 0x12
        /*14d2*/ 	.short	(.L_917 - .L_916)
	.align		4
.L_916:
        /*14d4*/ 	.word	index@(_Z25selective_scan_bwd_kernelI32Selective_Scan_bwd_kernel_traitsILi32ELi8ELb1ELb1ELb1ELb0ELb0EN3c108BFloat16EfEEv12SSMParamsBwd)
        /*14d8*/ 	.word	0x00000000


	//----- nvinfo : EIATTR_MIN_STACK_SIZE
	.align		4
.L_917:
        /*14dc*/ 	.byte	0x04, 0x12
        /*14de*/ 	.short	(.L_919 - .L_918)
	.align		4
.L_918:
        /*14e0*/ 	.word	index@(_Z25selective_scan_bwd_kernelI32Selective_Scan_bwd_kernel_traitsILi32ELi8ELb1ELb1ELb1ELb0ELb1EN3c108BFloat16EfEEv12SSMParamsBwd)
        /*14e4*/ 	.word	0x00000000


	//----- nvinfo : EIATTR_MIN_STACK_SIZE
	.align		4
.L_919:
        /*14e8*/ 	.byte	0x04, 0x12
        /*14ea*/ 	.short	(.L_921 - .L_920)
	.align		4
.L_920:
        /*14ec*/ 	.word	index@(_Z25selective_scan_bwd_kernelI32Selective_Scan_bwd_kernel_traitsILi32ELi8ELb1ELb1ELb1ELb1ELb0EN3c108BFloat16EfEEv12SSMParamsBwd)
        /*14f0*/ 	.word	0x00000000


	//----- nvinfo : EIATTR_MIN_STACK_SIZE
	.align		4
.L_921:
        /*14f4*/ 	.byte	0x04, 0x12
        /*14f6*/ 	.short	(.L_923 - .L_922)
	.align		4
.L_922:
        /*14f8*/ 	.word	index@(_Z25selective_scan_bwd_kernelI32Selective_Scan_bwd_kernel_traitsILi32ELi8ELb1ELb1ELb1ELb1ELb1EN3c108BFloat16EfEEv12SSMParamsBwd)
        /*14fc*/ 	.word	0x00000000


	//----- nvinfo : EIATTR_MIN_STACK_SIZE
	.align		4
.L_923:
        /*1500*/ 	.byte	0x04, 0x12
        /*1502*/ 	.short	(.L_925 - .L_924)
	.align		4
.L_924:
        /*1504*/ 	.word	index@(_Z25selective_scan_bwd_kernelI32Selective_Scan_bwd_kernel_traitsILi32ELi4ELb0ELb0ELb0ELb0ELb0EN3c108BFloat16EfEEv12SSMParamsBwd)
        /*1508*/ 	.word	0x00000000


	//----- nvinfo : EIATTR_MIN_STACK_SIZE
	.align		4
.L_925:
        /*150c*/ 	.byte	0x04, 0x12
        /*150e*/ 	.short	(.L_927 - .L_926)
	.align		4
.L_926:
        /*1510*/ 	.word	index@(_Z25selective_scan_bwd_kernelI32Selective_Scan_bwd_kernel_traitsILi32ELi4ELb0ELb0ELb0ELb0ELb1EN3c108BFloat16EfEEv12SSMParamsBwd)
        /*1514*/ 	.word	0x00000000


	//----- nvinfo : EIATTR_MIN_STACK_SIZE
	.align		4
.L_927:
        /*1518*/ 	.byte	0x04, 0x12
        /*151a*/ 	.short	(.L_929 - .L_928)
	.align		4
.L_928:
        /*151c*/ 	.word	index@(_Z25selective_scan_bwd_kernelI32Selective_Scan_bwd_kernel_traitsILi32ELi4ELb0ELb0ELb0ELb1ELb0EN3c108BFloat16EfEEv12SSMParamsBwd)
        /*1520*/ 	.word	0x00000000


	//----- nvinfo : EIATTR_MIN_STACK_SIZE
	.align		4
.L_929:
        /*1524*/ 	.byte	0x04, 0x12
        /*1526*/ 	.short	(.L_931 - .L_930)
	.align		4
.L_930:
        /*1528*/ 	.word	index@(_Z25selective_scan_bwd_kernelI32Selective_Scan_bwd_kernel_traitsILi32ELi4ELb0ELb0ELb0ELb1ELb1EN3c108BFloat16EfEEv12SSMParamsBwd)
        /*152c*/ 	.word	0x00000000


	//----- nvinfo : EIATTR_MIN_STACK_SIZE
	.align		4
.L_931:
        /*1530*/ 	.byte	0x04, 0x12
        /*1532*/ 	.short	(.L_933 - .L_932)
	.align		4
.L_932:
        /*1534*/ 	.word	index@(_Z25selective_scan_bwd_kernelI32Selective_Scan_bwd_kernel_traitsILi32ELi4ELb0ELb0ELb1ELb0ELb0EN3c108BFloat16EfEEv12SSMParamsBwd)
        /*1538*/ 	.word	0x00000000


	//----- nvinfo : EIATTR_MIN_STACK_SIZE
	.align		4
.L_933:
        /*153c*/ 	.byte	0x04, 0x12
        /*153e*/ 	.short	(.L_935 - .L_934)
	.align		4
.L_934:
        /*1540*/ 	.word	index@(_Z25selective_scan_bwd_kernelI32Selective_Scan_bwd_kernel_traitsILi32ELi4ELb0ELb0ELb1ELb0ELb1EN3c108BFloat16EfEEv12SSMParamsBwd)
        /*1544*/ 	.word	0x00000000


	//----- nvinfo : EIATTR_MIN_STACK_SIZE
	.align		4
.L_935:
        /*1548*/ 	.byte	0x04, 0x12
        /*154a*/ 	.short	(.L_937 - .L_936)
	.align		4
.L_936:
        /*154c*/ 	.word	index@(_Z25selective_scan_bwd_kernelI32Selective_Scan_bwd_kernel_traitsILi32ELi4ELb0ELb0ELb1ELb1ELb0EN3c108BFloat16EfEEv12SSMParamsBwd)
        /*1550*/ 	.word	0x00000000


	//----- nvinfo : EIATTR_MIN_STACK_SIZE
	.align		4
.L_937:
        /*1554*/ 	.byte	0x04, 0x12
        /*1556*/ 	.short	(.L_939 - .L_938)
	.align		4
.L_938:
        /*1558*/ 	.word	index@(_Z25selective_scan_bwd_kernelI32Selective_Scan_bwd_kernel_traitsILi32ELi4ELb0ELb0ELb1ELb1ELb1EN3c108BFloat16EfEEv12SSMParamsBwd)
        /*155c*/ 	.word	0x00000000


	//----- nvinfo : EIATTR_MIN_STACK_SIZE
	.align		4
.L_939:
        /*1560*/ 	.byte	0x04, 0x12
        /*1562*/ 	.short	(.L_941 - .L_940)
	.align		4
.L_940:
        /*1564*/ 	.word	index@(_Z25selective_scan_bwd_kernelI32Selective_Scan_bwd_kernel_traitsILi32ELi4ELb0ELb1ELb0ELb0ELb0EN3c108BFloat16EfEEv12SSMParamsBwd)
        /*1568*/ 	.word	0x00000000


	//----- nvinfo : EIATTR_MIN_STACK_SIZE
	.align		4
.L_941:
        /*156c*/ 	.byte	0x04, 0x12
        /*156e*/ 	.short	(.L_943 - .L_942)
	.align		4
.L_942:
        /*1570*/ 	.word	index@(_Z25selective_scan_bwd_kernelI32Selective_Scan_bwd_kernel_traitsILi32ELi4ELb0ELb1ELb0ELb0ELb1EN3c108BFloat16EfEEv12SSMParamsBwd)
        /*1574*/ 	.word	0x00000000


	//----- nvinfo : EIATTR_MIN_STACK_SIZE
	.align		4
.L_943:
        /*1578*/ 	.byte	0x04, 0x12
        /*157a*/ 	.short	(.L_945 - .L_944)
	.align		4
.L_944:
        /*157c*/ 	.word	index@(_Z25selective_scan_bwd_kernelI32Selective_Scan_bwd_kernel_traitsILi32ELi4ELb0ELb1ELb0ELb1ELb0EN3c108BFloat16EfEEv12SSMParamsBwd)
        /*1580*/ 	.word	0x00000000


	//----- nvinfo : EIATTR_MIN_STACK_SIZE
	.align		4
.L_945:
        /*1584*/ 	.byte	0x04, 0x12
        /*1586*/ 	.short	(.L_947 - .L_946)
	.align		4
.L_946:
        /*1588*/ 	.word	index@(_Z25selective_scan_bwd_kernelI32Selective_Scan_bwd_kernel_traitsILi32ELi4ELb0ELb1ELb0ELb1ELb1EN3c108BFloat16EfEEv12SSMParamsBwd)
        /*158c*/ 	.word	0x00000000


	//----- nvinfo : EIATTR_MIN_STACK_SIZE
	.align		4
.L_947:
        /*1590*/ 	.byte	0x04, 0x12
        /*1592*/ 	.short	(.L_949 - .L_948)
	.align		4
.L_948:
        /*1594*/ 	.word	index@(_Z25selective_scan_bwd_kernelI32Selective_Scan_bwd_kernel_traitsILi32ELi4ELb0ELb1ELb1ELb0ELb0EN3c108BFloat16EfEEv12SSMParamsBwd)
        /*1598*/ 	.word	0x00000000


	//----- nvinfo : EIATTR_MIN_STACK_SIZE
	.align		4
.L_949:
        /*159c*/ 	.byte	0x04, 0x12
        /*159e*/ 	.short	(.L_951 - .L_950)
	.align		4
.L_950:
        /*15a0*/ 	.word	index@(_Z25selective_scan_bwd_kernelI32Selective_Scan_bwd_kernel_traitsILi32ELi4ELb0ELb1ELb1ELb0ELb1EN3c108BFloat16EfEEv12SSMParamsBwd)
        /*15a4*/ 	.word	0x00000000


	//----- nvinfo : EIATTR_MIN_STACK_SIZE
	.align		4
.L_951:
        /*15a8*/ 	.byte	0x04, 0x12
        /*15aa*/ 	.short	(.L_953 - .L_952)
	.align		4
.L_952:
        /*15ac*/ 	.word	index@(_Z25selective_scan_bwd_kernelI32Selective_Scan_bwd_kernel_traitsILi32ELi4ELb0ELb1ELb1ELb1ELb0EN3c108BFloat16EfEEv12SSMParamsBwd)
        /*15b0*/ 	.word	0x00000000


	//----- nvinfo : EIATTR_MIN_STACK_SIZE
	.align		4
.L_953:
        /*15b4*/ 	.byte	0x04, 0x12
        /*15b6*/ 	.short	(.L_955 - .L_954)
	.align		4
.L_954:
        /*15b8*/ 	.word	index@(_Z25selective_scan_bwd_kernelI32Selective_Scan_bwd_kernel_traitsILi32ELi4ELb0ELb1ELb1ELb1ELb1EN3c108BFloat16EfEEv12SSMParamsBwd)
        /*15bc*/ 	.word	0x00000000


	//----- nvinfo : EIATTR_MIN_STACK_SIZE
	.align		4
.L_955:
        /*15c0*/ 	.byte	0x04, 0x12
        /*15c2*/ 	.short	(.L_957 - .L_956)
	.align		4
.L_956:
        /*15c4*/ 	.word	index@(_Z25selective_scan_bwd_kernelI32Selective_Scan_bwd_kernel_traitsILi32ELi4ELb1ELb0ELb0ELb0ELb0EN3c108BFloat16EfEEv12SSMParamsBwd)
        /*15c8*/ 	.word	0x00000000


	//----- nvinfo : EIATTR_MIN_STACK_SIZE
	.align		4
.L_957:
        /*15cc*/ 	.byte	0x04, 0x12
        /*15ce*/ 	.short	(.L_959 - .L_958)
	.align		4
.L_958:
        /*15d0*/ 	.word	index@(_Z25selective_scan_bwd_kernelI32Selective_Scan_bwd_kernel_traitsILi32ELi4ELb1ELb0ELb0ELb0ELb1EN3c108BFloat16EfEEv12SSMParamsBwd)
        /*15d4*/ 	.word	0x00000000


	//----- nvinfo : EIATTR_MIN_STACK_SIZE
	.align		4
.L_959:
        /*15d8*/ 	.byte	0x04, 0x12
        /*15da*/ 	.short	(.L_961 - .L_960)
	.align		4
.L_960:
        /*15dc*/ 	.word	index@(_Z25selective_scan_bwd_kernelI32Selective_Scan_bwd_kernel_traitsILi32ELi4ELb1ELb0ELb0ELb1ELb0EN3c108BFloat16EfEEv12SSMParamsBwd)
        /*15e0*/ 	.word	0x00000000


	//----- nvinfo : EIATTR_MIN_STACK_SIZE
	.align		4
.L_961:
        /*15e4*/ 	.byte	0x04, 0x12
        /*15e6*/ 	.short	(.L_963 - .L_962)
	.align		4
.L_962:
        /*15e8*/ 	.word	index@(_Z25selective_scan_bwd_kernelI32Selective_Scan_bwd_kernel_traitsILi32ELi4ELb1ELb0ELb0ELb1ELb1EN3c108BFloat16EfEEv12SSMParamsBwd)
        /*15ec*/ 	.word	0x00000000


	//----- nvinfo : EIATTR_MIN_STACK_SIZE
	.align		4
.L_963:
        /*15f0*/ 	.byte	0x04, 0x12
        /*15f2*/ 	.short	(.L_965 - .L_964)
	.align		4
.L_964:
        /*15f4*/ 	.word	index@(_Z25selective_scan_bwd_kernelI32Selective_Scan_bwd_kernel_traitsILi32ELi4ELb1ELb0ELb1ELb0ELb0EN3c108BFloat16EfEEv12SSMParamsBwd)
        /*15f8*/ 	.word	0x00000000


	//----- nvinfo : EIATTR_MIN_STACK_SIZE
	.align		4
.L_965:
        /*15fc*/ 	.byte	0x04, 0x12
        /*15fe*/ 	.short	(.L_967 - .L_966)
	.align		4
.L_966:
        /*1600*/ 	.word	index@(_Z25selective_scan_bwd_kernelI32Selective_Scan_bwd_kernel_traitsILi32ELi4ELb1ELb0ELb1ELb0ELb1EN3c108BFloat16EfEEv12SSMParamsBwd)
        /*1604*/ 	.word	0x00000000


	//----- nvinfo : EIATTR_MIN_STACK_SIZE
	.align		4
.L_967:
        /*1608*/ 	.byte	0x04, 0x12
        /*160a*/ 	.short	(.L_969 - .L_968)
	.align		4
.L_968:
        /*160c*/ 	.word	index@(_Z25selective_scan_bwd_kernelI32Selective_Scan_bwd_kernel_traitsILi32ELi4ELb1ELb0ELb1ELb1ELb0EN3c108BFloat16EfEEv12SSMParamsBwd)
        /*1610*/ 	.word	0x00000000


	//----- nvinfo : EIATTR_MIN_STACK_SIZE
	.align		4
.L_969:
        /*1614*/ 	.byte	0x04, 0x12
        /*1616*/ 	.short	(.L_971 - .L_970)
	.align		4
.L_970:
        /*1618*/ 	.word	index@(_Z25selective_scan_bwd_kernelI32Selective_Scan_bwd_kernel_traitsILi32ELi4ELb1ELb0ELb1ELb1ELb1EN3c108BFloat16EfEEv12SSMParamsBwd)
        /*161c*/ 	.word	0x00000000


	//----- nvinfo : EIATTR_MIN_STACK_SIZE
	.align		4
.L_971:
        /*1620*/ 	.byte	0x04, 0x12
        /*1622*/ 	.short	(.L_973 - .L_972)
	.align		4
.L_972:
        /*1624*/ 	.word	index@(_Z25selective_scan_bwd_kernelI32Selective_Scan_bwd_kernel_traitsILi32ELi4ELb1ELb1ELb0ELb0ELb0EN3c108BFloat16EfEEv12SSMParamsBwd)
        /*1628*/ 	.word	0x00000000


	//----- nvinfo : EIATTR_MIN_STACK_SIZE
	.align		4
.L_973:
        /*162c*/ 	.byte	0x04, 0x12
        /*162e*/ 	.short	(.L_975 - .L_974)
	.align		4
.L_974:
        /*1630*/ 	.word	index@(_Z25selective_scan_bwd_kernelI32Selective_Scan_bwd_kernel_traitsILi32ELi4ELb1ELb1ELb0ELb0ELb1EN3c108BFloat16EfEEv12SSMParamsBwd)
        /*1634*/ 	.word	0x00000000


	//----- nvinfo : EIATTR_MIN_STACK_SIZE
	.align		4
.L_975:
        /*1638*/ 	.byte	0x04, 0x12
        /*163a*/ 	.short	(.L_977 - .L_976)
	.align		4
.L_976:
        /*163c*/ 	.word	index@(_Z25selective_scan_bwd_kernelI32Selective_Scan_bwd_kernel_traitsILi32ELi4ELb1ELb1ELb0ELb1ELb0EN3c108BFloat16EfEEv12SSMParamsBwd)
        /*1640*/ 	.word	0x00000000


	//----- nvinfo : EIATTR_MIN_STACK_SIZE
	.align		4
.L_977:
        /*1644*/ 	.byte	0x04, 0x12
        /*1646*/ 	.short	(.L_979 - .L_978)
	.align		4
.L_978:
        /*1648*/ 	.word	index@(_Z25selective_scan_bwd_kernelI32Selective_Scan_bwd_kernel_traitsILi32ELi4ELb1ELb1ELb0ELb1ELb1EN3c108BFloat16EfEEv12SSMParamsBwd)
        /*164c*/ 	.word	0x00000000


	//----- nvinfo : EIATTR_MIN_STACK_SIZE
	.align		4
.L_979:
        /*1650*/ 	.byte	0x04, 0x12
        /*1652*/ 	.short	(.L_981 - .L_980)
	.align		4
.L_980:
        /*1654*/ 	.word	index@(_Z25selective_scan_bwd_kernelI32Selective_Scan_bwd_kernel_traitsILi32ELi4ELb1ELb1ELb1ELb0ELb0EN3c108BFloat16EfEEv12SSMParamsBwd)
        /*1658*/ 	.word	0x00000000


	//----- nvinfo : EIATTR_MIN_STACK_SIZE
	.align		4
.L_981:
        /*165c*/ 	.byte	0x04, 0x12
        /*165e*/ 	.short	(.L_983 - .L_982)
	.align		4
.L_982:
        /*1660*/ 	.word	index@(_Z25selective_scan_bwd_kernelI32Selective_Scan_bwd_kernel_traitsILi32ELi4ELb1ELb1ELb1ELb0ELb1EN3c108BFloat16EfEEv12SSMParamsBwd)
        /*1664*/ 	.word	0x00000000


	//----- nvinfo : EIATTR_MIN_STACK_SIZE
	.align		4
.L_983:
        /*1668*/ 	.byte	0x04, 0x12
        /*166a*/ 	.short	(.L_985 - .L_984)
	.align		4
.L_984:
        /*166c*/ 	.word	index@(_Z25selective_scan_bwd_kernelI32Selective_Scan_bwd_kernel_traitsILi32ELi4ELb1ELb1ELb1ELb1ELb0EN3c108BFloat16EfEEv12SSMParamsBwd)
        /*1670*/ 	.word	0x00000000


	//----- nvinfo : EIATTR_MIN_STACK_SIZE
	.align		4
.L_985:
        /*1674*/ 	.byte	0x04, 0x12
        /*1676*/ 	.short	(.L_987 - .L_986)
	.align		4
.L_986:
        /*1678*/ 	.word	index@(_Z25selective_scan_bwd_kernelI32Selective_Scan_bwd_kernel_traitsILi32ELi4ELb1ELb1ELb1ELb1ELb1EN3c108BFloat16EfEEv12SSMParamsBwd)
        /*167c*/ 	.word	0x00000000
.L_987:


//--------------------- .nv.compat                --------------------------
	.section	.nv.compat,"",@"SHT_CUDA_COMPAT_INFO"
	.align	4
        /*0000*/ 	.byte	0x02, 0x09, 0x01, 0x00, 0x02, 0x02, 0x01, 0x00, 0x02, 0x05, 0x05, 0x00, 0x03, 0x07, 0x01, 0x01
        /*0010*/ 	.byte	0x02, 0x03, 0x00, 0x00, 0x02, 0x06, 0x01, 0x00, 0x04, 0x0b, 0x08, 0x00, 0x00, 0x00, 0x00, 0x00
        /*0020*/ 	.byte	0x00, 0x00, 0x00, 0x00


//--------------------- .nv.info._Z25selective_scan_bwd_kernelI32Selective_Scan_bwd_kernel_traitsILi128ELi16ELb0ELb0ELb0ELb0ELb0EN3c108BFloat16EfEEv12SSMParamsBwd --------------------------
	.section	.nv.info._Z25selective_scan_bwd_kernelI32Selective_Scan_bwd_kernel_traitsILi128ELi16ELb0ELb0ELb0ELb0ELb0EN3c108BFloat16EfEEv12SSMParamsBwd,"",@"SHT_CUDA_INFO"
	.sectionflags	@""
	.align	4


	//----- nvinfo : EIATTR_CUDA_API_VERSION
	.align		4
        /*0000*/ 	.byte	0x04, 0x37
        /*0002*/ 	.short	(.L_989 - .L_988)
.L_988:
        /*0004*/ 	.word	0x00000082


	//----- nvinfo : EIATTR_KPARAM_INFO
	.align		4
.L_989:
        /*0008*/ 	.byte	0x04, 0x17
        /*000a*/ 	.short	(.L_991 - .L_990)
.L_990:
        /*000c*/ 	.word	0x00000000
        /*0010*/ 	.short	0x0000
        /*0012*/ 	.short	0x0000
        /*0014*/ 	.byte	0x00, 0xf0, 0xc1, 0x07


	//----- nvinfo : EIATTR_SPARSE_MMA_MASK
	.align		4
.L_991:
        /*0018*/ 	.byte	0x03, 0x50
        /*001a*/ 	.short	0x0000


	//----- nvinfo : EIATTR_MAXREG_COUNT
	.align		4
        /*001c*/ 	.byte	0x03, 0x1b
        /*001e*/ 	.short	0x00a8


	//----- nvinfo : EIATTR_NUM_BARRIERS
	.align		4
        /*0020*/ 	.byte	0x02, 0x4c
        /*0022*/ 	.byte	0x01
	.zero		1


	//----- nvinfo : EIATTR_ANNOTATIONS
	.align		4
        /*0024*/ 	.byte	0x04, 0x55
        /*0026*/ 	.short	(.L_993 - .L_992)


	//   ....[0]....
.L_992:
        /*0028*/ 	.word	0x00000001
        /*002c*/ 	.byte	0x80, 0x02, 0x00, 0x00, 0x01, 0x00, 0x00, 0x00, 0xb0, 0x02, 0x00, 0x00, 0x01, 0x00, 0x00, 0x00
        /* <DEDUP_REMOVED lines=21> */
        /*018c*/ 	.byte	0x50, 0x63, 0x00, 0x00, 0x01, 0x00, 0x00, 0x00, 0x00, 0x66, 0x00, 0x00


	//----- nvinfo : EIATTR_MERCURY_ISA_VERSION
	.align		4
.L_993:
        /*0198*/ 	.byte	0x03, 0x5f
        /*019a*/ 	.short	0x0101


	//----- nvinfo : EIATTR_COOP_GROUP_MASK_REGIDS
	.align		4
        /*019c*/ 	.byte	0x04, 0x29
        /*019e*/ 	.short	(.L_995 - .L_994)


	//   ....[0]....
.L_994:
        /*01a0*/ 	.word	0xffffffff


	//   ....[1]....
        /*01a4*/ 	.word	0xffffffff


	//   ....[2]....
        /*01a8*/ 	.word	0xffffffff


	//   ....[3]....
        /*01ac*/ 	.word	0xffffffff


	//   ....[4]....
        /*01b0*/ 	.word	0xffffffff


	//   ....[5]....
        /*01b4*/ 	.word	0xffffffff


	//   ....[6]....
        /*01b8*/ 	.word	0xffffffff


	//   ....[7]....
        /*01bc*/ 	.word	0xffffffff


	//   ....[8]....
        /*01c0*/ 	.word	0xffffffff


	//   ....[9]....
        /*01c4*/ 	.word	0xffffffff


	//   ....[10]....
        /*01c8*/ 	.word	0xffffffff


	//   ....[11]....
        /*01cc*/ 	.word	0xffffffff


	//   ....[12]....
        /*01d0*/ 	.word	0xffffffff


	//   ....[13]....
        /*01d4*/ 	.word	0xffffffff


	//   ....[14]....
        /*01d8*/ 	.word	0xffffffff


	//   ....[15]....
        /*01dc*/ 	.word	0xffffffff


	//   ....[16]....
        /*01e0*/ 	.word	0xffffffff


	//   ....[17]....
        /*01e4*/ 	.word	0xffffffff


	//   ....[18]....
        /*01e8*/ 	.word	0xffffffff


	//   ....[19]....
        /*01ec*/ 	.word	0xffffffff


	//   ....[20]....
        /*01f0*/ 	.word	0xffffffff


	//   ....[21]....
        /*01f4*/ 	.word	0xffffffff


	//   ....[22]....
        /*01f8*/ 	.word	0xffffffff


	//   ....[23]....
        /*01fc*/ 	.word	0xffffffff


	//   ....[24]....
        /*0200*/ 	.word	0xffffffff


	//   ....[25]....
        /*0204*/ 	.word	0xffffffff


	//   ....[26]....
        /*0208*/ 	.word	0xffffffff


	//   ....[27]....
        /*020c*/ 	.word	0xffffffff


	//   ....[28]....
        /*0210*/ 	.word	0xffffffff


	//   ....[29]....
        /*0214*/ 	.word	0xffffffff


	//   ....[30]....
        /*0218*/ 	.word	0xffffffff


	//   ....[31]....
        /*021c*/ 	.word	0xffffffff


	//   ....[32]....
        /*0220*/ 	.word	0xffffffff


	//   ....[33]....
        /*0224*/ 	.word	0xffffffff


	//   ....[34]....
        /*0228*/ 	.word	0xffffffff


	//   ....[35]....
        /*022c*/ 	.word	0xffffffff


	//   ....[36]....
        /*0230*/ 	.word	0xffffffff


	//   ....[37]....
        /*0234*/ 	.word	0xffffffff


	//   ....[38]....
        /*0238*/ 	.word	0xffffffff


	//   ....[39]....
        /*023c*/ 	.word	0xffffffff


	//   ....[40]....
        /*0240*/ 	.word	0xffffffff


	//   ....[41]....
        /*0244*/ 	.word	0xffffffff


	//   ....[42]....
        /*0248*/ 	.word	0xffffffff


	//   ....[43]....
        /*024c*/ 	.word	0xffffffff


	//   ....[44]....
        /*0250*/ 	.word	0xffffffff


	//   ....[45]....
        /*0254*/ 	.word	0xffffffff


	//   ....[46]....
        /*0258*/ 	.word	0xffffffff


	//   ....[47]....
        /*025c*/ 	.word	0xffffffff


	//   ....[48]....
        /*0260*/ 	.word	0xffffffff


	//   ....[49]....
        /*0264*/ 	.word	0xffffffff


	//   ....[50]....
        /*0268*/ 	.word	0xffffffff


	//   ....[51]....
        /*026c*/ 	.word	0xffffffff


	//   ....[52]....
        /*0270*/ 	.word	0xffffffff


	//   ....[53]....
        /*0274*/ 	.word	0xffffffff


	//   ....[54]....
        /*0278*/ 	.word	0xffffffff


	//   ....[55]....
        /*027c*/ 	.word	0x05000056


	//   ....[56]....
        /*0280*/ 	.word	0x05000056


	//   ....[57]....
        /*0284*/ 	.word	0x05000056


	//   ....[58]....
        /*0288*/ 	.word	0x05000056


	//   ....[59]....
        /*028c*/ 	.word	0x05000056


	//   ....[60]....
        /*0290*/ 	.word	0x05000056


	//   ....[61]....
        /*0294*/ 	.word	0x05000056


	//   ....[62]....
        /*0298*/ 	.word	0x05000056


	//   ....[63]....
        /*029c*/ 	.word	0x05000056


	//   ....[64]....
        /*02a0*/ 	.word	0x05000056


	//   ....[65]....
        /*02a4*/ 	.word	0x05000056


	//   ....[66]....
        /*02a8*/ 	.word	0x05000056


	//   ....[67]....
        /*02ac*/ 	.word	0x05000056


	//   ....[68]....
        /*02b0*/ 	.word	0x05000056


	//   ....[69]....
        /*02b4*/ 	.word	0x05000056


	//   ....[70]....
        /*02b8*/ 	.word	0x05000056


	//   ....[71]....
        /*02bc*/ 	.word	0x05000056


	//   ....[72]....
        /*02c0*/ 	.word	0x05000056


	//   ....[73]....
        /*02c4*/ 	.word	0x05000056


	//   ....[74]....
        /*02c8*/ 	.word	0x05000056


	//   ....[75]....
        /*02cc*/ 	.word	0x05000056


	//   ....[76]....
        /*02d0*/ 	.word	0x05000056


	//   ....[77]....
        /*02d4*/ 	.word	0x05000056


	//   ....[78]....
        /*02d8*/ 	.word	0x05000056


	//   ....[79]....
        /*02dc*/ 	.word	0x05000056


	//   ....[80]....
        /*02e0*/ 	.word	0x05000056


	//   ....[81]....
        /*02e4*/ 	.word	0x05000056


	//   ....[82]....
        /*02e8*/ 	.word	0x05000056


	//   ....[83]....
        /*02ec*/ 	.word	0x05000056


	//   ....[84]....
        /*02f0*/ 	.word	0x05000056


	//   ....[85]....
        /*02f4*/ 	.word	0x05000056


	//   ....[86]....
        /*02f8*/ 	.word	0x05000056


	//----- nvinfo : EIATTR_COOP_GROUP_INSTR_OFFSETS
	.align		4
.L_995:
        /*02fc*/ 	.byte	0x04, 0x28
        /*02fe*/ 	.short	(.L_997 - .L_996)


	//   ....[0]....
.L_996:
        /*0300*/ 	.word	0x00001160


	//   ....[1]....
        /*0304*/ 	.word	0x00001830


	//   ....[2]....
        /*0308*/ 	.word	0x00001d00


	//   ....[3]....
        /*030c*/ 	.word	0x00003200


	//   ....[4]....
        /*0310*/ 	.word	0x00003220


	//   ....[5]....
        /*0314*/ 	.word	0x00003250


	//   ....[6]....
        /*0318*/ 	.word	0x00003270


	//   ....[7]....
        /*031c*/ 	.word	0x000032a0


	//   ....[8]....
        /*0320*/ 	.word	0x000032c0


	//   ....[9]....
        /*0324*/ 	.word	0x000032f0


	//   ....[10]....
        /*0328*/ 	.word	0x00003310


	//   ....[11]....
        /*032c*/ 	.word	0x00003340


	//   ....[12]....
        /*0330*/ 	.word	0x00003350


	//   ....[13]....
        /*0334*/ 	.word	0x000033f0


	//   ....[14]....
        /*0338*/ 	.word	0x00003400


	//   ....[15]....
        /*033c*/ 	.word	0x00003410


	//   ....[16]....
        /*0340*/ 	.word	0x00003420


	//   ....[17]....
        /*0344*/ 	.word	0x000039e0


	//   ....[18]....
        /*0348*/ 	.word	0x000039f0


	//   ....[19]....
        /*034c*/ 	.word	0x00003a00


	//   ....[20]....
        /*0350*/ 	.word	0x00003a30


	//   ....[21]....
        /*0354*/ 	.word	0x00003a40


	//   ....[22]....
        /*0358*/ 	.word	0x00003a70


	//   ....[23]....
        /*035c*/ 	.word	0x00003a80


	//   ....[24]....
        /*0360*/ 	.word	0x00003ab0


	//   ....[25]....
        /*0364*/ 	.word	0x00003ac0


	//   ....[26]....
        /*0368*/ 	.word	0x00003af0


	//   ....[27]....
        /*036c*/ 	.word	0x00003b00


	//   ....[28]....
        /*0370*/ 	.word	0x00003b30


	//   ....[29]....
        /*0374*/ 	.word	0x00003b40


	//   ....[30]....
        /*0378*/ 	.word	0x00003b50


	//   ....[31]....
        /*037c*/ 	.word	0x00003b60


	//   ....[32]....
        /*0380*/ 	.word	0x00003b70


	//   ....[33]....
        /*0384*/ 	.word	0x00004510


	//   ....[34]....
        /*0388*/ 	.word	0x00004530


	//   ....[35]....
        /*038c*/ 	.word	0x00004560


	//   ....[36]....
        /*0390*/ 	.word	0x00004580


	//   ....[37]....
        /*0394*/ 	.word	0x000045b0


	//   ....[38]....
        /*0398*/ 	.word	0x000045d0


	//   ....[39]....
        /*039c*/ 	.word	0x00004600


	//   ....[40]....
        /*03a0*/ 	.word	0x00004620


	//   ....[41]....
        /*03a4*/ 	.word	0x000046a0


	//   ....[42]....
        /*03a8*/ 	.word	0x000046b0


	//   ....[43]....
        /*03ac*/ 	.word	0x00005010


	//   ....[44]....
        /*03b0*/ 	.word	0x00005d40


	//   ....[45]....
        /*03b4*/ 	.word	0x000063d0


	//   ....[46]....
        /*03b8*/ 	.word	0x000063f0


	//   ....[47]....
        /*03bc*/ 	.word	0x00006420


	//   ....[48]....
        /*03c0*/ 	.word	0x00006470


	//   ....[49]....
        /*03c4*/ 	.word	0x00006490


	//   ....[50]....
        /*03c8*/ 	.word	0x00006680


	//   ....[51]....
        /*03cc*/ 	.word	0x000066a0


	//   ....[52]....
        /*03d0*/ 	.word	0x000066d0


	//   ....[53]....
        /*03d4*/ 	.word	0x00006720


	//   ....[54]....
        /*03d8*/ 	.word	0x00006740


	//   ....[55]....
        /*03dc*/ 	.word	0x00006fc0


	//   ....[56]....
        /*03e0*/ 	.word	0x00007010


	//   ....[57]....
        /*03e4*/ 	.word	0x000070b0


	//   ....[58]....
        /*03e8*/ 	.word	0x00007100


	//   ....[59]....
        /*03ec*/ 	.word	0x000071a0


	//   ....[60]....
        /*03f0*/ 	.word	0x000071f0


	//   ....[61]....
        /*03f4*/ 	.word	0x00007290


	//   ....[62]....
        /*03f8*/ 	.word	0x000072e0


	//   ....[63]....
        /*03fc*/ 	.word	0x00007380


	//   ....[64]....
        /*0400*/ 	.word	0x000073d0


	//   ....[65]....
        /*0404*/ 	.word	0x00007470


	//   ....[66]....
        /*0408*/ 	.word	0x00007510


	//   ....[67]....
        /*040c*/ 	.word	0x000075b0


	//   ....[68]....
        /*0410*/ 	.word	0x00007660


	//   ....[69]....
        /*0414*/ 	.word	0x000076a0


	//   ....[70]....
        /*0418*/ 	.word	0x00007700


	//   ....[71]....
        /*041c*/ 	.word	0x00007790


	//   ....[72]....
        /*0420*/ 	.word	0x000077e0


	//   ....[73]....
        /*0424*/ 	.word	0x00007870


	//   ....[74]....
        /*0428*/ 	.word	0x000078c0


	//   ....[75]....
        /*042c*/ 	.word	0x00007950


	//   ....[76]....
        /*0430*/ 	.word	0x000079a0


	//   ....[77]....
        /*0434*/ 	.word	0x00007a30


	//   ....[78]....
        /*0438*/ 	.word	0x00007a80


	//   ....[79]....
        /*043c*/ 	.word	0x00007b10


	//   ....[80]....
        /*0440*/ 	.word	0x00007b60


	//   ....[81]....
        /*0444*/ 	.word	0x00007c10


	//   ....[82]....
        /*0448*/ 	.word	0x00007c60


	//   ....[83]....
        /*044c*/ 	.word	0x00007cd0


	//   ....[84]....
        /*0450*/ 	.word	0x00007d20


	//   ....[85]....
        /*0454*/ 	.word	0x00007d80


	//   ....[86]....
        /*0458*/ 	.word	0x00007dd0


	//----- nvinfo : EIATTR_EXIT_INSTR_OFFSETS
	.align		4
.L_997:
        /*045c*/ 	.byte	0x04, 0x1c
        /*045e*/ 	.short	(.L_999 - .L_998)


	//   ....[0]....
.L_998:
        /*0460*/ 	.word	0x000068b0


	//   ....[1]....
        /*0464*/ 	.word	0x00006f60


	//----- nvinfo : EIATTR_MAX_THREADS
	.align		4
.L_999:
        /*0468*/ 	.byte	0x04, 0x05
        /*046a*/ 	.short	(.L_1001 - .L_1000)
.L_1000:
        /*046c*/ 	.word	0x00000080
        /*0470*/ 	.word	0x00000001
        /*0474*/ 	.word	0x00000001


	//----- nvinfo : EIATTR_CRS_STACK_SIZE
	.align		4
.L_1001:
        /*0478*/ 	.byte	0x04, 0x1e
        /*047a*/ 	.short	(.L_1003 - .L_1002)
.L_1002:
        /*047c*/ 	.word	0x00000000


	//----- nvinfo : EIATTR_CBANK_PARAM_SIZE
	.align		4
.L_1003:
        /*0480*/ 	.byte	0x03, 0x19
        /*0482*/ 	.short	0x01f0


	//----- nvinfo : EIATTR_PARAM_CBANK
	.align		4
        /*0484*/ 	.byte	0x04, 0x0a
        /*0486*/ 	.short	(.L_1005 - .L_1004)
	.align		4
.L_1004:
        /*0488*/ 	.word	index@(.nv.constant0._Z25selective_scan_bwd_kernelI32Selective_Scan_bwd_kernel_traitsILi128ELi16ELb0ELb0ELb0ELb0ELb0EN3c108BFloat16EfEEv12SSMParamsBwd)
        /*048c*/ 	.short	0x0210
        /*048e*/ 	.short	0x01f0


	//----- nvinfo : EIATTR_SW_WAR
	.align		4
.L_1005:
        /*0490*/ 	.byte	0x04, 0x36
        /*0492*/ 	.short	(.L_1007 - .L_1006)
.L_1006:
        /*0494*/ 	.word	0x00000008
.L_1007:


//--------------------- .nv.info._Z25selective_scan_bwd_kernelI32Selective_Scan_bwd_kernel_traitsILi128ELi16ELb0ELb0ELb0ELb0ELb1EN3c108BFloat16EfEEv12SSMParamsBwd --------------------------
	.section	.nv.info._Z25selective_scan_bwd_kernelI32Selective_Scan_bwd_kernel_traitsILi128ELi16ELb0ELb0ELb0ELb0ELb1EN3c108BFloat16EfEEv12SSMParamsBwd,"",@"SHT_CUDA_INFO"
	.sectionflags	@""
	.align	4


	//----- nvinfo : EIATTR_CUDA_API_VERSION
	.align		4
        /*0000*/ 	.byte	0x04, 0x37
        /*0002*/ 	.short	(.L_1009 - .L_1008)
.L_1008:
        /*0004*/ 	.word	0x00000082


	//----- nvinfo : EIATTR_KPARAM_INFO
	.align		4
.L_1009:
        /*0008*/ 	.byte	0x04, 0x17
        /*000a*/ 	.short	(.L_1011 - .L_1010)
.L_1010:
        /*000c*/ 	.word	0x00000000
        /*0010*/ 	.short	0x0000
        /*0012*/ 	.short	0x0000
        /*0014*/ 	.byte	0x00, 0xf0, 0xc1, 0x07


	//----- nvinfo : EIATTR_SPARSE_MMA_MASK
	.align		4
.L_1011:
        /*0018*/ 	.byte	0x03, 0x50
        /*001a*/ 	.short	0x0000


	//----- nvinfo : EIATTR_MAXREG_COUNT
	.align		4
        /*001c*/ 	.byte	0x03, 0x1b
        /*001e*/ 	.short	0x00a8


	//----- nvinfo : EIATTR_NUM_BARRIERS
	.align		4
        /*0020*/ 	.byte	0x02, 0x4c
        /*0022*/ 	.byte	0x01
	.zero		1


	//----- nvinfo : EIATTR_ANNOTATIONS
	.align		4
        /*0024*/ 	.byte	0x04, 0x55
        /*0026*/ 	.short	(.L_1013 - .L_1012)


	//   ....[0]....
.L_1012:
        /* <DEDUP_REMOVED lines=26> */
        /*01bc*/ 	.byte	0xf0, 0x91, 0x00, 0x00


	//----- nvinfo : EIATTR_MERCURY_ISA_VERSION
	.align		4
.L_1013:
        /*01c0*/ 	.byte	0x03, 0x5f
        /*01c2*/ 	.short	0x0101


	//----- nvinfo : EIATTR_COOP_GROUP_MASK_REGIDS
	.align		4
        /*01c4*/ 	.byte	0x04, 0x29
        /*01c6*/ 	.short	(.L_1015 - .L_1014)


	//   ....[0]....
.L_1014:
        /*01c8*/ 	.word	0xffffffff


	//   ....[1]....
        /*01cc*/ 	.word	0xffffffff


	//   ....[2]....
        /*01d0*/ 	.word	0xffffffff


	//   ....[3]....
        /*01d4*/ 	.word	0xffffffff


	//   ....[4]....
        /*01d8*/ 	.word	0xffffffff


	//   ....[5]....
        /*01dc*/ 	.word	0xffffffff


	//   ....[6]....
        /*01e0*/ 	.word	0xffffffff


	//   ....[7]....
        /*01e4*/ 	.word	0xffffffff


	//   ....[8]....
        /*01e8*/ 	.word	0xffffffff


	//   ....[9]....
        /*01ec*/ 	.word	0xffffffff


	//   ....[10]....
        /*01f0*/ 	.word	0xffffffff


	//   ....[11]....
        /*01f4*/ 	.word	0xffffffff


	//   ....[12]....
        /*01f8*/ 	.word	0xffffffff


	//   ....[13]....
        /*01fc*/ 	.word	0xffffffff


	//   ....[14]....
        /*0200*/ 	.word	0xffffffff


	//   ....[15]....
        /*0204*/ 	.word	0xffffffff


	//   ....[16]....
        /*0208*/ 	.word	0xffffffff


	//   ....[17]....
        /*020c*/ 	.word	0xffffffff


	//   ....[18]....
        /*0210*/ 	.word	0xffffffff


	//   ....[19]....
        /*0214*/ 	.word	0xffffffff


	//   ....[20]....
        /*0218*/ 	.word	0xffffffff


	//   ....[21]....
        /*021c*/ 	.word	0xffffffff


	//   ....[22]....
        /*0220*/ 	.word	0xffffffff


	//   ....[23]....
        /*0224*/ 	.word	0xffffffff


	//   ....[24]....
        /*0228*/ 	.word	0xffffffff


	//   ....[25]....
        /*022c*/ 	.word	0xffffffff


	//   ....[26]....
        /*0230*/ 	.word	0xffffffff


	//   ....[27]....
        /*0234*/ 	.word	0xffffffff


	//   ....[28]....
        /*0238*/ 	.word	0xffffffff


	//   ....[29]....
        /*023c*/ 	.word	0xffffffff


	//   ....[30]....
        /*0240*/ 	.word	0xffffffff


	//   ....[31]....
        /*0244*/ 	.word	0xffffffff


	//   ....[32]....
        /*0248*/ 	.word	0xffffffff


	//   ....[33]....
        /*024c*/ 	.word	0xffffffff


	//   ....[34]....
        /*0250*/ 	.word	0xffffffff


	//   ....[35]....
        /*0254*/ 	.word	0xffffffff


	//   ....[36]....
        /*0258*/ 	.word	0xffffffff


	//   ....[37]....
        /*025c*/ 	.word	0xffffffff


	//   ....[38]....
        /*0260*/ 	.word	0xffffffff


	//   ....[39]....
        /*0264*/ 	.word	0xffffffff


	//   ....[40]....
        /*0268*/ 	.word	0xffffffff


	//   ....[41]....
        /*026c*/ 	.word	0xffffffff


	//   ....[42]....
        /*0270*/ 	.word	0xffffffff


	//   ....[43]....
        /*0274*/ 	.word	0xffffffff


	//   ....[44]....
        /*0278*/ 	.word	0xffffffff


	//   ....[45]....
        /*027c*/ 	.word	0xffffffff


	//   ....[46]....
        /*0280*/ 	.word	0xffffffff


	//   ....[47]....
        /*0284*/ 	.word	0xffffffff


	//   ....[48]....
        /*0288*/ 	.word	0xffffffff


	//   ....[49]....
        /*028c*/ 	.word	0xffffffff


	//   ....[50]....
        /*0290*/ 	.word	0xffffffff


	//   ....[51]....
        /*0294*/ 	.word	0xffffffff


	//   ....[52]....
        /*0298*/ 	.word	0xffffffff


	//   ....[53]....
        /*029c*/ 	.word	0xffffffff


	//   ....[54]....
        /*02a0*/ 	.word	0xffffffff


	//   ....[55]....
        /*02a4*/ 	.word	0xffffffff


	//   ....[56]....
        /*02a8*/ 	.word	0xffffffff


	//   ....[57]....
        /*02ac*/ 	.word	0xffffffff


	//   ....[58]....
        /*02b0*/ 	.word	0xffffffff


	//   ....[59]....
        /*02b4*/ 	.word	0x05000056


	//   ....[60]....
        /*02b8*/ 	.word	0x05000056


	//   ....[61]....
        /*02bc*/ 	.word	0x05000056


	//   ....[62]....
        /*02c0*/ 	.word	0x05000056


	//   ....[63]....
        /*02c4*/ 	.word	0x05000056


	//   ....[64]....
        /*02c8*/ 	.word	0x05000056


	//   ....[65]....
        /*02cc*/ 	.word	0x05000056


	//   ....[66]....
        /*02d0*/ 	.word	0x05000056


	//   ....[67]....
        /*02d4*/ 	.word	0x05000056


	//   ....[68]....
        /*02d8*/ 	.word	0x05000056


	//   ....[69]....
        /*02dc*/ 	.word	0x05000056


	//   ....[70]....
        /*02e0*/ 	.word	0x05000056


	//   ....[71]....
        /*02e4*/ 	.word	0x05000056


	//   ....[72]....
        /*02e8*/ 	.word	0x05000056


	//   ....[73]....
        /*02ec*/ 	.word	0x05000056


	//   ....[74]....
        /*02f0*/ 	.word	0x05000056


	//   ....[75]....
        /*02f4*/ 	.word	0x05000056


	//   ....[76]....
        /*02f8*/ 	.word	0x05000056


	//   ....[77]....
        /*02fc*/ 	.word	0x05000056


	//   ....[78]....
        /*0300*/ 	.word	0x05000056


	//   ....[79]....
        /*0304*/ 	.word	0x05000056


	//   ....[80]....
        /*0308*/ 	.word	0x05000056


	//   ....[81]....
        /*030c*/ 	.word	0x05000056


	//   ....[82]....
        /*0310*/ 	.word	0x05000056


	//   ....[83]....
        /*0314*/ 	.word	0x05000056


	//   ....[84]....
        /*0318*/ 	.word	0x05000056


	//   ....[85]....
        /*031c*/ 	.word	0x05000056


	//   ....[86]....
        /*0320*/ 	.word	0x05000056


	//   ....[87]....
        /*0324*/ 	.word	0x05000056


	//   ....[88]....
        /*0328*/ 	.word	0x05000056


	//   ....[89]....
        /*032c*/ 	.word	0x05000056


	//   ....[90]....
        /*0330*/ 	.word	0x05000056


	//----- nvinfo : EIATTR_COOP_GROUP_INSTR_OFFSETS
	.align		4
.L_1015:
        /*0334*/ 	.byte	0x04, 0x28
        /*0336*/ 	.short	(.L_1017 - .L_1016)


	//   ....[0]....
.L_1016:
        /*0338*/ 	.word	0x000011b0


	//   ....[1]....
        /*033c*/ 	.word	0x00001720


	//   ....[2]....
        /*0340*/ 	.word	0x00002060


	//   ....[3]....
        /*0344*/ 	.word	0x00002540


	//   ....[4]....
        /*0348*/ 	.word	0x00002cc0


	//   ....[5]....
        /*034c*/ 	.word	0x000039c0


	//   ....[6]....
        /*0350*/ 	.word	0x00004750


	//   ....[7]....
        /*0354*/ 	.word	0x00005e20


	//   ....[8]....
        /*0358*/ 	.word	0x00005e40


	//   ....[9]....
        /*035c*/ 	.word	0x00005e70


	//   ....[10]....
        /*0360*/ 	.word	0x00005e90


	//   ....[11]....
        /*0364*/ 	.word	0x00005ec0


	//   ....[12]....
        /*0368*/ 	.word	0x00005ee0


	//   ....[13]....
        /*036c*/ 	.word	0x00005f10


	//   ....[14]....
        /*0370*/ 	.word	0x00005f30


	//   ....[15]....
        /*0374*/ 	.word	0x00005f60


	//   ....[16]....
        /*0378*/ 	.word	0x00005f70


	//   ....[17]....
        /*037c*/ 	.word	0x00006010


	//   ....[18]....
        /*0380*/ 	.word	0x00006020


	//   ....[19]....
        /*0384*/ 	.word	0x00006030


	//   ....[20]....
        /*0388*/ 	.word	0x00006040


	//   ....[21]....
        /*038c*/ 	.word	0x00006600


	//   ....[22]....
        /*0390*/ 	.word	0x00006610


	//   ....[23]....
        /*0394*/ 	.word	0x00006620


	//   ....[24]....
        /*0398*/ 	.word	0x00006650


	//   ....[25]....
        /*039c*/ 	.word	0x00006660


	//   ....[26]....
        /*03a0*/ 	.word	0x00006690


	//   ....[27]....
        /*03a4*/ 	.word	0x000066a0


	//   ....[28]....
        /*03a8*/ 	.word	0x000066d0


	//   ....[29]....
        /*03ac*/ 	.word	0x000066e0


	//   ....[30]....
        /*03b0*/ 	.word	0x00006710


	//   ....[31]....
        /*03b4*/ 	.word	0x00006720


	//   ....[32]....
        /*03b8*/ 	.word	0x00006750


	//   ....[33]....
        /*03bc*/ 	.word	0x00006760


	//   ....[34]....
        /*03c0*/ 	.word	0x00006770


	//   ....[35]....
        /*03c4*/ 	.word	0x00006780


	//   ....[36]....
        /*03c8*/ 	.word	0x00006790


	//   ....[37]....
        /*03cc*/ 	.word	0x00007110


	//   ....[38]....
        /*03d0*/ 	.word	0x00007130


	//   ....[39]....
        /*03d4*/ 	.word	0x00007160


	//   ....[40]....
        /*03d8*/ 	.word	0x00007180


	//   ....[41]....
        /*03dc*/ 	.word	0x000071b0


	//   ....[42]....
        /*03e0*/ 	.word	0x000071d0


	//   ....[43]....
        /*03e4*/ 	.word	0x00007200


	//   ....[44]....
        /*03e8*/ 	.word	0x00007220


	//   ....[45]....
        /*03ec*/ 	.word	0x000072a0


	//   ....[46]....
        /*03f0*/ 	.word	0x000072b0


	//   ....[47]....
        /*03f4*/ 	.word	0x00007c60


	//   ....[48]....
        /*03f8*/ 	.word	0x00008910


	//   ....[49]....
        /*03fc*/ 	.word	0x00008fc0


	//   ....[50]....
        /*0400*/ 	.word	0x00008fe0


	//   ....[51]....
        /*0404*/ 	.word	0x00009010


	//   ....[52]....
        /*0408*/ 	.word	0x00009060


	//   ....[53]....
        /*040c*/ 	.word	0x00009080


	//   ....[54]....
        /*0410*/ 	.word	0x00009270


	//   ....[55]....
        /*0414*/ 	.word	0x00009290


	//   ....[56]....
        /*0418*/ 	.word	0x000092c0


	//   ....[57]....
        /*041c*/ 	.word	0x00009310


	//   ....[58]....
        /*0420*/ 	.word	0x00009330


	//   ....[59]....
        /*0424*/ 	.word	0x00009bb0


	//   ....[60]....
        /*0428*/ 	.word	0x00009c00


	//   ....[61]....
        /*042c*/ 	.word	0x00009ca0


	//   ....[62]....
        /*0430*/ 	.word	0x00009cf0


	//   ....[63]....
        /*0434*/ 	.word	0x00009d90


	//   ....[64]....
        /*0438*/ 	.word	0x00009de0


	//   ....[65]....
        /*043c*/ 	.word	0x00009e80


	//   ....[66]....
        /*0440*/ 	.word	0x00009ed0


	//   ....[67]....
        /*0444*/ 	.word	0x00009f70


	//   ....[68]....
        /*0448*/ 	.word	0x00009fc0


	//   ....[69]....
        /*044c*/ 	.word	0x0000a060


	//   ....[70]....
        /*0450*/ 	.word	0x0000a100


	//   ....[71]....
        /*0454*/ 	.word	0x0000a1a0


	//   ....[72]....
        /*0458*/ 	.word	0x0000a250


	//   ....[73]....
        /*045c*/ 	.word	0x0000a290


	//   ....[74]....
        /*0460*/ 	.word	0x0000a2f0


	//   ....[75]....
        /*0464*/ 	.word	0x0000a380


	//   ....[76]....
        /*0468*/ 	.word	0x0000a3d0


	//   ....[77]....
        /*046c*/ 	.word	0x0000a460


	//   ....[78]....
        /*0470*/ 	.word	0x0000a4b0


	//   ....[79]....
        /*0474*/ 	.word	0x0000a540


	//   ....[80]....
        /*0478*/ 	.word	0x0000a590


	//   ....[81]....
        /*047c*/ 	.word	0x0000a620


	//   ....[82]....
        /*0480*/ 	.word	0x0000a670


	//   ....[83]....
        /*0484*/ 	.word	0x0000a700


	//   ....[84]....
        /*0488*/ 	.word	0x0000a750


	//   ....[85]....
        /*048c*/ 	.word	0x0000a800


	//   ....[86]....
        /*0490*/ 	.word	0x0000a850


	//   ....[87]....
        /*0494*/ 	.word	0x0000a8c0


	//   ....[88]....
        /*0498*/ 	.word	0x0000a910


	//   ....[89]....
        /*049c*/ 	.word	0x0000a970


	//   ....[90]....
        /*04a0*/ 	.word	0x0000a9c0


	//----- nvinfo : EIATTR_EXIT_INSTR_OFFSETS
	.align		4
.L_1017:
        /*04a4*/ 	.byte	0x04, 0x1c
        /*04a6*/ 	.short	(.L_1019 - .L_1018)


	//   ....[0]....
.L_1018:
        /*04a8*/ 	.word	0x000094a0


	//   ....[1]....
        /*04ac*/ 	.word	0x00009b50


	//----- nvinfo : EIATTR_MAX_THREADS
	.align		4
.L_1019:
        /*04b0*/ 	.byte	0x04, 0x05
        /*04b2*/ 	.short	(.L_1021 - .L_1020)
.L_1020:
        /*04b4*/ 	.word	0x00000080
        /*04b8*/ 	.word	0x00000001
        /*04bc*/ 	.word	0x00000001


	//----- nvinfo : EIATTR_CRS_STACK_SIZE
	.align		4
.L_1021:
        /*04c0*/ 	.byte	0x04, 0x1e
        /*04c2*/ 	.short	(.L_1023 - .L_1022)
.L_1022:
        /*04c4*/ 	.word	0x00000000


	//----- nvinfo : EIATTR_CBANK_PARAM_SIZE
	.align		4
.L_1023:
        /*04c8*/ 	.byte	0x03, 0x19
        /*04ca*/ 	.short	0x01f0


	//----- nvinfo : EIATTR_PARAM_CBANK
	.align		4
        /*04cc*/ 	.byte	0x04, 0x0a
        /*04ce*/ 	.short	(.L_1025 - .L_1024)
	.align		4
.L_1024:
        /*04d0*/ 	.word	index@(.nv.constant0._Z25selective_scan_bwd_kernelI32Selective_Scan_bwd_kernel_traitsILi128ELi16ELb0ELb0ELb0ELb0ELb1EN3c108BFloat16EfEEv12SSMParamsBwd)
        /*04d4*/ 	.short	0x0210
        /*04d6*/ 	.short	0x01f0


	//----- nvinfo : EIATTR_SW_WAR
	.align		4
.L_1025:
        /*04d8*/ 	.byte	0x04, 0x36
        /*04da*/ 	.short	(.L_1027 - .L_1026)
.L_1026:
        /*04dc*/ 	.word	0x00000008
.L_1027:


//--------------------- .nv.info._Z25selective_scan_bwd_kernelI32Selective_Scan_bwd_kernel_traitsILi128ELi16ELb0ELb0ELb0ELb1ELb0EN3c108BFloat16EfEEv12SSMParamsBwd --------------------------
	.section	.nv.info._Z25selective_scan_bwd_kernelI32Selective_Scan_bwd_kernel_traitsILi128ELi16ELb0ELb0ELb0ELb1ELb0EN3c108BFloat16EfEEv12SSMParamsBwd,"",@"SHT_CUDA_INFO"
	.sectionflags	@""
	.align	4


	//----- nvinfo : EIATTR_CUDA_API_VERSION
	.align		4
        /*0000*/ 	.byte	0x04, 0x37
        /*0002*/ 	.short	(.L_1029 - .L_1028)
.L_1028:
        /*0004*/ 	.word	0x00000082


	//----- nvinfo : EIATTR_KPARAM_INFO
	.align		4
.L_1029:
        /*0008*/ 	.byte	0x04, 0x17
        /*000a*/ 	.short	(.L_1031 - .L_1030)
.L_1030:
        /*000c*/ 	.word	0x00000000
        /*0010*/ 	.short	0x0000
        /*0012*/ 	.short	0x0000
        /*0014*/ 	.byte	0x00, 0xf0, 0xc1, 0x07


	//----- nvinfo : EIATTR_SPARSE_MMA_MASK
	.align		4
.L_1031:
        /*0018*/ 	.byte	0x03, 0x50
        /*001a*/ 	.short	0x0000


	//----- nvinfo : EIATTR_MAXREG_COUNT
	.align		4
        /*001c*/ 	.byte	0x03, 0x1b
        /*001e*/ 	.short	0x00a8


	//----- nvinfo : EIATTR_NUM_BARRIERS
	.align		4
        /*0020*/ 	.byte	0x02, 0x4c
        /*0022*/ 	.byte	0x01
	.zero		1


	//----- nvinfo : EIATTR_ANNOTATIONS
	.align		4
        /*0024*/ 	.byte	0x04, 0x55
        /*0026*/ 	.short	(.L_1033 - .L_1032)


	//   ....[0]....
.L_1032:
        /* <DEDUP_REMOVED lines=24> */


	//----- nvinfo : EIATTR_MERCURY_ISA_VERSION
	.align		4
.L_1033:
        /*0198*/ 	.byte	0x03, 0x5f
        /*019a*/ 	.short	0x0101


	//----- nvinfo : EIATTR_COOP_GROUP_MASK_REGIDS
	.align		4
        /*019c*/ 	.byte	0x04, 0x29
        /*019e*/ 	.short	(.L_1035 - .L_1034)


	//   ....[0]....
.L_1034:
        /*01a0*/ 	.word	0xffffffff


	//   ....[1]....
        /*01a4*/ 	.word	0xffffffff


	//   ....[2]....
        /*01a8*/ 	.word	0xffffffff


	//   ....[3]....
        /*01ac*/ 	.word	0xffffffff


	//   ....[4]....
        /*01b0*/ 	.word	0xffffffff


	//   ....[5]....
        /*01b4*/ 	.word	0xffffffff


	//   ....[6]....
        /*01b8*/ 	.word	0xffffffff


	//   ....[7]....
        /*01bc*/ 	.word	0xffffffff


	//   ....[8]....
        /*01c0*/ 	.word	0xffffffff


	//   ....[9]....
        /*01c4*/ 	.word	0xffffffff


	//   ....[10]....
        /*01c8*/ 	.word	0xffffffff


	//   ....[11]....
        /*01cc*/ 	.word	0xffffffff


	//   ....[12]....
        /*01d0*/ 	.word	0xffffffff


	//   ....[13]....
        /*01d4*/ 	.word	0xffffffff


	//   ....[14]....
        /*01d8*/ 	.word	0xffffffff


	//   ....[15]....
        /*01dc*/ 	.word	0xffffffff


	//   ....[16]....
        /*01e0*/ 	.word	0xffffffff


	//   ....[17]....
        /*01e4*/ 	.word	0xffffffff


	//   ....[18]....
        /*01e8*/ 	.word	0xffffffff


	//   ....[19]....
        /*01ec*/ 	.word	0xffffffff


	//   ....[20]....
        /*01f0*/ 	.word	0xffffffff


	//   ....[21]....
        /*01f4*/ 	.word	0xffffffff


	//   ....[22]....
        /*01f8*/ 	.word	0xffffffff


	//   ....[23]....
        /*01fc*/ 	.word	0xffffffff


	//   ....[24]....
        /*0200*/ 	.word	0xffffffff


	//   ....[25]....
        /*0204*/ 	.word	0xffffffff


	//   ....[26]....
        /*0208*/ 	.word	0xffffffff


	//   ....[27]....
        /*020c*/ 	.word	0xffffffff


	//   ....[28]....
        /*0210*/ 	.word	0xffffffff


	//   ....[29]....
        /*0214*/ 	.word	0xffffffff


	//   ....[30]....
        /*0218*/ 	.word	0xffffffff


	//   ....[31]....
        /*021c*/ 	.word	0xffffffff


	//   ....[32]....
        /*0220*/ 	.word	0xffffffff


	//   ....[33]....
        /*0224*/ 	.word	0xffffffff


	//   ....[34]....
        /*0228*/ 	.word	0xffffffff


	//   ....[35]....
        /*022c*/ 	.word	0xffffffff


	//   ....[36]....
        /*0230*/ 	.word	0xffffffff


	//   ....[37]....
        /*0234*/ 	.word	0xffffffff


	//   ....[38]....
        /*0238*/ 	.word	0xffffffff


	//   ....[39]....
        /*023c*/ 	.word	0xffffffff


	//   ....[40]....
        /*0240*/ 	.word	0xffffffff


	//   ....[41]....
        /*0244*/ 	.word	0xffffffff


	//   ....[42]....
        /*0248*/ 	.word	0xffffffff


	//   ....[43]....
        /*024c*/ 	.word	0xffffffff


	//   ....[44]....
        /*0250*/ 	.word	0xffffffff


	//   ....[45]....
        /*0254*/ 	.word	0xffffffff


	//   ....[46]....
        /*0258*/ 	.word	0xffffffff


	//   ....[47]....
        /*025c*/ 	.word	0xffffffff


	//   ....[48]....
        /*0260*/ 	.word	0xffffffff


	//   ....[49]....
        /*0264*/ 	.word	0xffffffff


	//   ....[50]....
        /*0268*/ 	.word	0xffffffff


	//   ....[51]....
        /*026c*/ 	.word	0xffffffff


	//   ....[52]....
        /*0270*/ 	.word	0xffffffff


	//   ....[53]....
        /*0274*/ 	.word	0xffffffff


	//   ....[54]....
        /*0278*/ 	.word	0xffffffff


	//   ....[55]....
        /*027c*/ 	.word	0xffffffff


	//   ....[56]....
        /*0280*/ 	.word	0x05000056


	//   ....[57]....
        /*0284*/ 	.word	0x05000056


	//   ....[58]....
        /*0288*/ 	.word	0x05000056


	//   ....[59]....
        /*028c*/ 	.word	0x05000056


	//   ....[60]....
        /*0290*/ 	.word	0x05000056


	//   ....[61]....
        /*0294*/ 	.word	0x05000056


	//   ....[62]....
        /*0298*/ 	.word	0x05000056


	//   ....[63]....
        /*029c*/ 	.word	0x05000056


	//   ....[64]....
        /*02a0*/ 	.word	0x05000056


	//   ....[65]....
        /*02a4*/ 	.word	0x05000056


	//   ....[66]....
        /*02a8*/ 	.word	0x05000056


	//   ....[67]....
        /*02ac*/ 	.word	0x05000056


	//   ....[68]....
        /*02b0*/ 	.word	0x05000056


	//   ....[69]....
        /*02b4*/ 	.word	0x05000056


	//   ....[70]....
        /*02b8*/ 	.word	0x05000056


	//   ....[71]....
        /*02bc*/ 	.word	0x05000056


	//   ....[72]....
        /*02c0*/ 	.word	0x05000056


	//   ....[73]....
        /*02c4*/ 	.word	0x05000056


	//   ....[74]....
        /*02c8*/ 	.word	0x05000056


	//   ....[75]....
        /*02cc*/ 	.word	0x05000056


	//   ....[76]....
        /*02d0*/ 	.word	0x05000056


	//   ....[77]....
        /*02d4*/ 	.word	0x05000056


	//   ....[78]....
        /*02d8*/ 	.word	0x05000056


	//   ....[79]....
        /*02dc*/ 	.word	0x05000056


	//   ....[80]....
        /*02e0*/ 	.word	0x05000056


	//   ....[81]....
        /*02e4*/ 	.word	0x05000056


	//   ....[82]....
        /*02e8*/ 	.word	0x05000056


	//   ....[83]....
        /*02ec*/ 	.word	0x05000056


	//   ....[84]....
        /*02f0*/ 	.word	0x05000056


	//   ....[85]....
        /*02f4*/ 	.word	0x05000056


	//   ....[86]....
        /*02f8*/ 	.word	0x05000056


	//   ....[87]....
        /*02fc*/ 	.word	0x05000056


	//----- nvinfo : EIATTR_COOP_GROUP_INSTR_OFFSETS
	.align		4
.L_1035:
        /*0300*/ 	.byte	0x04, 0x28
        /*0302*/ 	.short	(.L_1037 - .L_1036)


	//   ....[0]....
.L_1036:
        /*0304*/ 	.word	0x00001230


	//   ....[1]....
        /*0308*/ 	.word	0x000018b0


	//   ....[2]....
        /*030c*/ 	.word	0x00001fa0


	//   ....[3]....
        /*0310*/ 	.word	0x00005770


	//   ....[4]....
        /*0314*/ 	.word	0x00005790


	//   ....[5]....
        /*0318*/ 	.word	0x000057c0


	//   ....[6]....
        /*031c*/ 	.word	0x000057e0


	//   ....[7]....
        /*0320*/ 	.word	0x00005810


	//   ....[8]....
        /*0324*/ 	.word	0x00005830


	//   ....[9]....
        /*0328*/ 	.word	0x00005860


	//   ....[10]....
        /*032c*/ 	.word	0x00005880


	//   ....[11]....
        /*0330*/ 	.word	0x000058b0


	//   ....[12]....
        /*0334*/ 	.word	0x000058c0


	//   ....[13]....
        /*0338*/ 	.word	0x00005960


	//   ....[14]....
        /*033c*/ 	.word	0x00005970


	//   ....[15]....
        /*0340*/ 	.word	0x00005980


	//   ....[16]....
        /*0344*/ 	.word	0x00005990


	//   ....[17]....
        /*0348*/ 	.word	0x00005f50


	//   ....[18]....
        /*034c*/ 	.word	0x00005f60


	//   ....[19]....
        /*0350*/ 	.word	0x00005f70


	//   ....[20]....
        /*0354*/ 	.word	0x00005fa0


	//   ....[21]....
        /*0358*/ 	.word	0x00005fb0


	//   ....[22]....
        /*035c*/ 	.word	0x00005fe0


	//   ....[23]....
        /*0360*/ 	.word	0x00005ff0


	//   ....[24]....
        /*0364*/ 	.word	0x00006020


	//   ....[25]....
        /*0368*/ 	.word	0x00006030


	//   ....[26]....
        /*036c*/ 	.word	0x00006060


	//   ....[27]....
        /*0370*/ 	.word	0x00006070


	//   ....[28]....
        /*0374*/ 	.word	0x000060a0


	//   ....[29]....
        /*0378*/ 	.word	0x000060b0


	//   ....[30]....
        /*037c*/ 	.word	0x000060c0


	//   ....[31]....
        /*0380*/ 	.word	0x000060d0


	//   ....[32]....
        /*0384*/ 	.word	0x000060e0


	//   ....[33]....
        /*0388*/ 	.word	0x00006a80


	//   ....[34]....
        /*038c*/ 	.word	0x00006aa0


	//   ....[35]....
        /*0390*/ 	.word	0x00006ad0


	//   ....[36]....
        /*0394*/ 	.word	0x00006b00


	//   ....[37]....
        /*0398*/ 	.word	0x00006b30


	//   ....[38]....
        /*039c*/ 	.word	0x00006b50


	//   ....[39]....
        /*03a0*/ 	.word	0x00006b80


	//   ....[40]....
        /*03a4*/ 	.word	0x00006ba0


	//   ....[41]....
        /*03a8*/ 	.word	0x00006c10


	//   ....[42]....
        /*03ac*/ 	.word	0x00006c20


	//   ....[43]....
        /*03b0*/ 	.word	0x00007900


	//   ....[44]....
        /*03b4*/ 	.word	0x000083c0


	//   ....[45]....
        /*03b8*/ 	.word	0x00009050


	//   ....[46]....
        /*03bc*/ 	.word	0x000096e0


	//   ....[47]....
        /*03c0*/ 	.word	0x00009700


	//   ....[48]....
        /*03c4*/ 	.word	0x00009730


	//   ....[49]....
        /*03c8*/ 	.word	0x00009780


	//   ....[50]....
        /*03cc*/ 	.word	0x000097a0


	//   ....[51]....
        /*03d0*/ 	.word	0x00009990


	//   ....[52]....
        /*03d4*/ 	.word	0x000099b0


	//   ....[53]....
        /*03d8*/ 	.word	0x000099e0


	//   ....[54]....
        /*03dc*/ 	.word	0x00009a30


	//   ....[55]....
        /*03e0*/ 	.word	0x00009a50


	//   ....[56]....
        /*03e4*/ 	.word	0x0000a2d0


	//   ....[57]....
        /*03e8*/ 	.word	0x0000a320


	//   ....[58]....
        /*03ec*/ 	.word	0x0000a3c0


	//   ....[59]....
        /*03f0*/ 	.word	0x0000a410


	//   ....[60]....
        /*03f4*/ 	.word	0x0000a4b0


	//   ....[61]....
        /*03f8*/ 	.word	0x0000a500


	//   ....[62]....
        /*03fc*/ 	.word	0x0000a5a0


	//   ....[63]....
        /*0400*/ 	.word	0x0000a5f0


	//   ....[64]....
        /*0404*/ 	.word	0x0000a690


	//   ....[65]....
        /*0408*/ 	.word	0x0000a6e0


	//   ....[66]....
        /*040c*/ 	.word	0x0000a780


	//   ....[67]....
        /*0410*/ 	.word	0x0000a820


	//   ....[68]....
        /*0414*/ 	.word	0x0000a8c0


	//   ....[69]....
        /*0418*/ 	.word	0x0000a970


	//   ....[70]....
        /*041c*/ 	.word	0x0000a9b0


	//   ....[71]....
        /*0420*/ 	.word	0x0000aa10


	//   ....[72]....
        /*0424*/ 	.word	0x0000aaa0


	//   ....[73]....
        /*0428*/ 	.word	0x0000aaf0


	//   ....[74]....
        /*042c*/ 	.word	0x0000ab80


	//   ....[75]....
        /*0430*/ 	.word	0x0000abd0


	//   ....[76]....
        /*0434*/ 	.word	0x0000ac60


	//   ....[77]....
        /*0438*/ 	.word	0x0000acb0


	//   ....[78]....
        /*043c*/ 	.word	0x0000ad40


	//   ....[79]....
        /*0440*/ 	.word	0x0000ad90


	//   ....[80]....
        /*0444*/ 	.word	0x0000ae20


	//   ....[81]....
        /*0448*/ 	.word	0x0000ae70


	//   ....[82]....
        /*044c*/ 	.word	0x0000af20


	//   ....[83]....
        /*0450*/ 	.word	0x0000af70


	//   ....[84]....
        /*0454*/ 	.word	0x0000afe0


	//   ....[85]....
        /*0458*/ 	.word	0x0000b030


	//   ....[86]....
        /*045c*/ 	.word	0x0000b090


	//   ....[87]....
        /*0460*/ 	.word	0x0000b0e0


	//----- nvinfo : EIATTR_EXIT_INSTR_OFFSETS
	.align		4
.L_1037:
        /*0464*/ 	.byte	0x04, 0x1c
        /*0466*/ 	.short	(.L_1039 - .L_1038)


	//   ....[0]....
.L_1038:
        /*0468*/ 	.word	0x00009bc0


	//   ....[1]....
        /*046c*/ 	.word	0x0000a270


	//----- nvinfo : EIATTR_MAX_THREADS
	.align		4
.L_1039:
        /*0470*/ 	.byte	0x04, 0x05
        /*0472*/ 	.short	(.L_1041 - .L_1040)
.L_1040:
        /*0474*/ 	.word	0x00000080
        /*0478*/ 	.word	0x00000001
        /*047c*/ 	.word	0x00000001


	//----- nvinfo : EIATTR_CRS_STACK_SIZE
	.align		4
.L_1041:
        /*0480*/ 	.byte	0x04, 0x1e
        /*0482*/ 	.short	(.L_1043 - .L_1042)
.L_1042:
        /*0484*/ 	.word	0x00000000


	//----- nvinfo : EIATTR_CBANK_PARAM_SIZE
	.align		4
.L_1043:
        /*0488*/ 	.byte	0x03, 0x19
        /*048a*/ 	.short	0x01f0


	//----- nvinfo : EIATTR_PARAM_CBANK
	.align		4
        /*048c*/ 	.byte	0x04, 0x0a
        /*048e*/ 	.short	(.L_1045 - .L_1044)
	.align		4
.L_1044:
        /*0490*/ 	.word	index@(.nv.constant0._Z25selective_scan_bwd_kernelI32Selective_Scan_bwd_kernel_traitsILi128ELi16ELb0ELb0ELb0ELb1ELb0EN3c108BFloat16EfEEv12SSMParamsBwd)
        /*0494*/ 	.short	0x0210
        /*0496*/ 	.short	0x01f0


	//----- nvinfo : EIATTR_SW_WAR
	.align		4
.L_1045:
        /*0498*/ 	.byte	0x04, 0x36
        /*049a*/ 	.short	(.L_1047 - .L_1046)
.L_1046:
        /*049c*/ 	.word	0x00000008
.L_1047:


//--------------------- .nv.info._Z25selective_scan_bwd_kernelI32Selective_Scan_bwd_kernel_traitsILi128ELi16ELb0ELb0ELb0ELb1ELb1EN3c108BFloat16EfEEv12SSMParamsBwd --------------------------
	.section	.nv.info._Z25selective_scan_bwd_kernelI32Selective_Scan_bwd_kernel_traitsILi128ELi16ELb0ELb0ELb0ELb1ELb1EN3c108BFloat16EfEEv12SSMParamsBwd,"",@"SHT_CUDA_INFO"
	.sectionflags	@""
	.align	4


	//----- nvinfo : EIATTR_CUDA_API_VERSION
	.align		4
        /*0000*/ 	.byte	0x04, 0x37
        /*0002*/ 	.short	(.L_1049 - .L_1048)
.L_1048:
        /*0004*/ 	.word	0x00000082


	//----- nvinfo : EIATTR_KPARAM_INFO
	.align		4
.L_1049:
        /*0008*/ 	.byte	0x04, 0x17
        /*000a*/ 	.short	(.L_1051 - .L_1050)
.L_1050:
        /*000c*/ 	.word	0x00000000
        /*0010*/ 	.short	0x0000
        /*0012*/ 	.short	0x0000
        /*0014*/ 	.byte	0x00, 0xf0, 0xc1, 0x07


	//----- nvinfo : EIATTR_SPARSE_MMA_MASK
	.align		4
.L_1051:
        /*0018*/ 	.byte	0x03, 0x50
        /*001a*/ 	.short	0x0000


	//----- nvinfo : EIATTR_MAXREG_COUNT
	.align		4
        /*001c*/ 	.byte	0x03, 0x1b
        /*001e*/ 	.short	0x00a8


	//----- nvinfo : EIATTR_NUM_BARRIERS
	.align		4
        /*0020*/ 	.byte	0x02, 0x4c
        /*0022*/ 	.byte	0x01
	.zero		1


	//----- nvinfo : EIATTR_ANNOTATIONS
	.align		4
        /*0024*/ 	.byte	0x04, 0x55
        /*0026*/ 	.short	(.L_1053 - .L_1052)


	//   ....[0]....
.L_1052:
        /* <DEDUP_REMOVED lines=27> */


	//----- nvinfo : EIATTR_MERCURY_ISA_VERSION
	.align		4
.L_1053:
        /*01c0*/ 	.byte	0x03, 0x5f
        /*01c2*/ 	.short	0x0101


	//----- nvinfo : EIATTR_COOP_GROUP_MASK_REGIDS
	.align		4
        /*01c4*/ 	.byte	0x04, 0x29
        /*01c6*/ 	.short	(.L_1055 - .L_1054)


	//   ....[0]....
.L_1054:
        /*01c8*/ 	.word	0xffffffff


	//   ....[1]....
        /*01cc*/ 	.word	0xffffffff


	//   ....[2]....
        /*01d0*/ 	.word	0xffffffff


	//   ....[3]....
        /*01d4*/ 	.word	0xffffffff


	//   ....[4]....
        /*01d8*/ 	.word	0xffffffff


	//   ....[5]....
        /*01dc*/ 	.word	0xffffffff


	//   ....[6]....
        /*01e0*/ 	.word	0xffffffff


	//   ....[7]....
        /*01e4*/ 	.word	0xffffffff


	//   ....[8]....
        /*01e8*/ 	.word	0xffffffff


	//   ....[9]....
        /*01ec*/ 	.word	0xffffffff


	//   ....[10]....
        /*01f0*/ 	.word	0xffffffff


	//   ....[11]....
        /*01f4*/ 	.word	0xffffffff


	//   ....[12]....
        /*01f8*/ 	.word	0xffffffff


	//   ....[13]....
        /*01fc*/ 	.word	0xffffffff


	//   ....[14]....
        /*0200*/ 	.word	0xffffffff


	//   ....[15]....
        /*0204*/ 	.word	0xffffffff


	//   ....[16]....
        /*0208*/ 	.word	0xffffffff


	//   ....[17]....
        /*020c*/ 	.word	0xffffffff


	//   ....[18]....
        /*0210*/ 	.word	0xffffffff


	//   ....[19]....
        /*0214*/ 	.word	0xffffffff


	//   ....[20]....
        /*0218*/ 	.word	0xffffffff


	//   ....[21]....
        /*021c*/ 	.word	0xffffffff


	//   ....[22]....
        /*0220*/ 	.word	0xffffffff


	//   ....[23]....
        /*0224*/ 	.word	0xffffffff


	//   ....[24]....
        /*0228*/ 	.word	0xffffffff


	//   ....[25]....
        /*022c*/ 	.word	0xffffffff


	//   ....[26]....
        /*0230*/ 	.word	0xffffffff


	//   ....[27]....
        /*0234*/ 	.word	0xffffffff


	//   ....[28]....
        /*0238*/ 	.word	0xffffffff


	//   ....[29]....
        /*023c*/ 	.word	0xffffffff


	//   ....[30]....
        /*0240*/ 	.word	0xffffffff


	//   ....[31]....
        /*0244*/ 	.word	0xffffffff


	//   ....[32]....
        /*0248*/ 	.word	0xffffffff


	//   ....[33]....
        /*024c*/ 	.word	0xffffffff


	//   ....[34]....
        /*0250*/ 	.word	0xffffffff


	//   ....[35]....
        /*0254*/ 	.word	0xffffffff


	//   ....[36]....
        /*0258*/ 	.word	0xffffffff


	//   ....[37]....
        /*025c*/ 	.word	0xffffffff


	//   ....[38]....
        /*0260*/ 	.word	0xffffffff


	//   ....[39]....
        /*0264*/ 	.word	0xffffffff


	//   ....[40]....
        /*0268*/ 	.word	0xffffffff


	//   ....[41]....
        /*026c*/ 	.word	0xffffffff


	//   ....[42]....
        /*0270*/ 	.word	0xffffffff


	//   ....[43]....
        /*0274*/ 	.word	0xffffffff


	//   ....[44]....
        /*0278*/ 	.word	0xffffffff


	//   ....[45]....
        /*027c*/ 	.word	0xffffffff


	//   ....[46]....
        /*0280*/ 	.word	0xffffffff


	//   ....[47]....
        /*0284*/ 	.word	0xffffffff


	//   ....[48]....
        /*0288*/ 	.word	0xffffffff


	//   ....[49]....
        /*028c*/ 	.word	0xffffffff


	//   ....[50]....
        /*0290*/ 	.word	0xffffffff


	//   ....[51]....
        /*0294*/ 	.word	0xffffffff


	//   ....[52]....
        /*0298*/ 	.word	0xffffffff


	//   ....[53]....
        /*029c*/ 	.word	0xffffffff


	//   ....[54]....
        /*02a0*/ 	.word	0xffffffff


	//   ....[55]....
        /*02a4*/ 	.word	0xffffffff


	//   ....[56]....
        /*02a8*/ 	.word	0xffffffff


	//   ....[57]....
        /*02ac*/ 	.word	0xffffffff


	//   ....[58]....
        /*02b0*/ 	.word	0xffffffff


	//   ....[59]....
        /*02b4*/ 	.word	0xffffffff


	//   ....[60]....
        /*02b8*/ 	.word	0x05000056


	//   ....[61]....
        /*02bc*/ 	.word	0x05000056


	//   ....[62]....
        /*02c0*/ 	.word	0x05000056


	//   ....[63]....
        /*02c4*/ 	.word	0x05000056


	//   ....[64]....
        /*02c8*/ 	.word	0x05000056


	//   ....[65]....
        /*02cc*/ 	.word	0x05000056


	//   ....[66]....
        /*02d0*/ 	.word	0x05000056


	//   ....[67]....
        /*02d4*/ 	.word	0x05000056


	//   ....[68]....
        /*02d8*/ 	.word	0x05000056


	//   ....[69]....
        /*02dc*/ 	.word	0x05000056


	//   ....[70]....
        /*02e0*/ 	.word	0x05000056


	//   ....[71]....
        /*02e4*/ 	.word	0x05000056


	//   ....[72]....
        /*02e8*/ 	.word	0x05000056


	//   ....[73]....
        /*02ec*/ 	.word	0x05000056


	//   ....[74]....
        /*02f0*/ 	.word	0x05000056


	//   ....[75]....
        /*02f4*/ 	.word	0x05000056


	//   ....[76]....
        /*02f8*/ 	.word	0x05000056


	//   ....[77]....
        /*02fc*/ 	.word	0x05000056


	//   ....[78]....
        /*0300*/ 	.word	0x05000056


	//   ....[79]....
        /*0304*/ 	.word	0x05000056


	//   ....[80]....
        /*0308*/ 	.word	0x05000056


	//   ....[81]....
        /*030c*/ 	.word	0x05000056


	//   ....[82]....
        /*0310*/ 	.word	0x05000056


	//   ....[83]....
        /*0314*/ 	.word	0x05000056


	//   ....[84]....
        /*0318*/ 	.word	0x05000056


	//   ....[85]....
        /*031c*/ 	.word	0x05000056


	//   ....[86]....
        /*0320*/ 	.word	0x05000056


	//   ....[87]....
        /*0324*/ 	.word	0x05000056


	//   ....[88]....
        /*0328*/ 	.word	0x05000056


	//   ....[89]....
        /*032c*/ 	.word	0x05000056


	//   ....[90]....
        /*0330*/ 	.word	0x05000056


	//   ....[91]....
        /*0334*/ 	.word	0x05000056


	//----- nvinfo : EIATTR_COOP_GROUP_INSTR_OFFSETS
	.align		4
.L_1055:
        /*0338*/ 	.byte	0x04, 0x28
        /*033a*/ 	.short	(.L_1057 - .L_1056)


	//   ....[0]....
.L_1056:
        /*033c*/ 	.word	0x00001150


	//   ....[1]....
        /*0340*/ 	.word	0x00001710


	//   ....[2]....
        /*0344*/ 	.word	0x00001da0


	//   ....[3]....
        /*0348*/ 	.word	0x00004c50


	//   ....[4]....
        /*034c*/ 	.word	0x00005350


	//   ....[5]....
        /*0350*/ 	.word	0x00005ea0


	//   ....[6]....
        /*0354*/ 	.word	0x00006a40


	//   ....[7]....
        /*0358*/ 	.word	0x00008180


	//   ....[8]....
        /*035c*/ 	.word	0x000081a0


	//   ....[9]....
        /*0360*/ 	.word	0x000081d0


	//   ....[10]....
        /*0364*/ 	.word	0x000081f0


	//   ....[11]....
        /*0368*/ 	.word	0x00008220


	//   ....[12]....
        /*036c*/ 	.word	0x00008240


	//   ....[13]....
        /*0370*/ 	.word	0x00008270


	//   ....[14]....
        /*0374*/ 	.word	0x00008290


	//   ....[15]....
        /*0378*/ 	.word	0x000082c0


	//   ....[16]....
        /*037c*/ 	.word	0x000082d0


	//   ....[17]....
        /*0380*/ 	.word	0x00008370


	//   ....[18]....
        /*0384*/ 	.word	0x00008380


	//   ....[19]....
        /*0388*/ 	.word	0x00008390


	//   ....[20]....
        /*038c*/ 	.word	0x000083a0


	//   ....[21]....
        /*0390*/ 	.word	0x00008960


	//   ....[22]....
        /*0394*/ 	.word	0x00008970


	//   ....[23]....
        /*0398*/ 	.word	0x00008980


	//   ....[24]....
        /*039c*/ 	.word	0x000089b0


	//   ....[25]....
        /*03a0*/ 	.word	0x000089c0


	//   ....[26]....
        /*03a4*/ 	.word	0x000089f0


	//   ....[27]....
        /*03a8*/ 	.word	0x00008a00


	//   ....[28]....
        /*03ac*/ 	.word	0x00008a30


	//   ....[29]....
        /*03b0*/ 	.word	0x00008a40


	//   ....[30]....
        /*03b4*/ 	.word	0x00008a70


	//   ....[31]....
        /*03b8*/ 	.word	0x00008a80


	//   ....[32]....
        /*03bc*/ 	.word	0x00008ab0


	//   ....[33]....
        /*03c0*/ 	.word	0x00008ac0


	//   ....[34]....
        /*03c4*/ 	.word	0x00008ad0


	//   ....[35]....
        /*03c8*/ 	.word	0x00008ae0


	//   ....[36]....
        /*03cc*/ 	.word	0x00008af0


	//   ....[37]....
        /*03d0*/ 	.word	0x00009470


	//   ....[38]....
        /*03d4*/ 	.word	0x00009490


	//   ....[39]....
        /*03d8*/ 	.word	0x000094c0


	//   ....[40]....
        /*03dc*/ 	.word	0x000094e0


	//   ....[41]....
        /*03e0*/ 	.word	0x00009510


	//   ....[42]....
        /*03e4*/ 	.word	0x00009530


	//   ....[43]....
        /*03e8*/ 	.word	0x00009560


	//   ....[44]....
        /*03ec*/ 	.word	0x00009580


	//   ....[45]....
        /*03f0*/ 	.word	0x00009600


	//   ....[46]....
        /*03f4*/ 	.word	0x00009610


	//   ....[47]....
        /*03f8*/ 	.word	0x0000a300


	//   ....[48]....
        /*03fc*/ 	.word	0x0000ae30


	//   ....[49]....
        /*0400*/ 	.word	0x0000b9d0


	//   ....[50]....
        /*0404*/ 	.word	0x0000c080


	//   ....[51]....
        /*0408*/ 	.word	0x0000c0a0


	//   ....[52]....
        /*040c*/ 	.word	0x0000c0d0


	//   ....[53]....
        /*0410*/ 	.word	0x0000c120


	//   ....[54]....
        /*0414*/ 	.word	0x0000c140


	//   ....[55]....
        /*0418*/ 	.word	0x0000c330


	//   ....[56]....
        /*041c*/ 	.word	0x0000c350


	//   ....[57]....
        /*0420*/ 	.word	0x0000c380


	//   ....[58]....
        /*0424*/ 	.word	0x0000c3d0


	//   ....[59]....
        /*0428*/ 	.word	0x0000c3f0


	//   ....[60]....
        /*042c*/ 	.word	0x0000cc70


	//   ....[61]....
        /*0430*/ 	.word	0x0000ccc0


	//   ....[62]....
        /*0434*/ 	.word	0x0000cd60


	//   ....[63]....
        /*0438*/ 	.word	0x0000cdb0


	//   ....[64]....
        /*043c*/ 	.word	0x0000ce50


	//   ....[65]....
        /*0440*/ 	.word	0x0000cea0


	//   ....[66]....
        /*0444*/ 	.word	0x0000cf40


	//   ....[67]....
        /*0448*/ 	.word	0x0000cf90


	//   ....[68]....
        /*044c*/ 	.word	0x0000d030


	//   ....[69]....
        /*0450*/ 	.word	0x0000d080


	//   ....[70]....
        /*0454*/ 	.word	0x0000d120


	//   ....[71]....
        /*0458*/ 	.word	0x0000d1c0


	//   ....[72]....
        /*045c*/ 	.word	0x0000d260


	//   ....[73]....
        /*0460*/ 	.word	0x0000d310


	//   ....[74]....
        /*0464*/ 	.word	0x0000d350


	//   ....[75]....
        /*0468*/ 	.word	0x0000d3b0


	//   ....[76]....
        /*046c*/ 	.word	0x0000d440


	//   ....[77]....
        /*0470*/ 	.word	0x0000d490


	//   ....[78]....
        /*0474*/ 	.word	0x0000d520


	//   ....[79]....
        /*0478*/ 	.word	0x0000d570


	//   ....[80]....
        /*047c*/ 	.word	0x0000d600


	//   ....[81]....
        /*0480*/ 	.word	0x0000d650


	//   ....[82]....
        /*0484*/ 	.word	0x0000d6e0


	//   ....[83]....
        /*0488*/ 	.word	0x0000d730


	//   ....[84]....
        /*048c*/ 	.word	0x0000d7c0


	//   ....[85]....
        /*0490*/ 	.word	0x0000d810


	//   ....[86]....
        /*0494*/ 	.word	0x0000d8c0


	//   ....[87]....
        /*0498*/ 	.word	0x0000d910


	//   ....[88]....
        /*049c*/ 	.word	0x0000d980


	//   ....[89]....
        /*04a0*/ 	.word	0x0000d9d0


	//   ....[90]....
        /*04a4*/ 	.word	0x0000da30


	//   ....[91]....
        /*04a8*/ 	.word	0x0000da80


	//----- nvinfo : EIATTR_EXIT_INSTR_OFFSETS
	.align		4
.L_1057:
        /*04ac*/ 	.byte	0x04, 0x1c
        /*04ae*/ 	.short	(.L_1059 - .L_1058)


	//   ....[0]....
.L_1058:
        /*04b0*/ 	.word	0x0000c560


	//   ....[1]....
        /*04b4*/ 	.word	0x0000cc10


	//----- nvinfo : EIATTR_MAX_THREADS
	.align		4
.L_1059:
        /*04b8*/ 	.byte	0x04, 0x05
        /*04ba*/ 	.short	(.L_1061 - .L_1060)
.L_1060:
        /*04bc*/ 	.word	0x00000080
        /*04c0*/ 	.word	0x00000001
        /*04c4*/ 	.word	0x00000001


	//----- nvinfo : EIATTR_CRS_STACK_SIZE
	.align		4
.L_1061:
        /*04c8*/ 	.byte	0x04, 0x1e
        /*04ca*/ 	.short	(.L_1063 - .L_1062)
.L_1062:
        /*04cc*/ 	.word	0x00000000


	//----- nvinfo : EIATTR_CBANK_PARAM_SIZE
	.align		4
.L_1063:
        /*04d0*/ 	.byte	0x03, 0x19
        /*04d2*/ 	.short	0x01f0


	//----- nvinfo : EIATTR_PARAM_CBANK
	.align		4
        /*04d4*/ 	.byte	0x04, 0x0a
        /*04d6*/ 	.short	(.L_1065 - .L_1064)
	.align		4
.L_1064:
        /*04d8*/ 	.word	index@(.nv.constant0._Z25selective_scan_bwd_kernelI32Selective_Scan_bwd_kernel_traitsILi128ELi16ELb0ELb0ELb0ELb1ELb1EN3c108BFloat16EfEEv12SSMParamsBwd)
        /*04dc*/ 	.short	0x0210
        /*04de*/ 	.short	0x01f0


	//----- nvinfo : EIATTR_SW_WAR
	.align		4
.L_1065:
        /*04e0*/ 	.byte	0x04, 0x36
        /*04e2*/ 	.short	(.L_1067 - .L_1066)
.L_1066:
        /*04e4*/ 	.word	0x00000008
.L_1067:


//--------------------- .nv.info._Z25selective_scan_bwd_kernelI32Selective_Scan_bwd_kernel_traitsILi128ELi16ELb0ELb0ELb1ELb0ELb0EN3c108BFloat16EfEEv12SSMParamsBwd --------------------------
	.section	.nv.info._Z25selective_scan_bwd_kernelI32Selective_Scan_bwd_kernel_traitsILi128ELi16ELb0ELb0ELb1ELb0ELb0EN3c108BFloat16EfEEv12SSMParamsBwd,"",@"SHT_CUDA_INFO"
	.sectionflags	@""
	.align	4


	//----- nvinfo : EIATTR_CUDA_API_VERSION
	.align		4
        /*0000*/ 	.byte	0x04, 0x37
        /*0002*/ 	.short	(.L_1069 - .L_1068)
.L_1068:
        /*0004*/ 	.word	0x00000082


	//----- nvinfo : EIATTR_KPARAM_INFO
	.align		4
.L_1069:
        /*0008*/ 	.byte	0x04, 0x17
        /*000a*/ 	.short	(.L_1071 - .L_1070)
.L_1070:
        /*000c*/ 	.word	0x00000000
        /*0010*/ 	.short	0x0000
        /*0012*/ 	.short	0x0000
        /*0014*/ 	.byte	0x00, 0xf0, 0xc1, 0x07


	//----- nvinfo : EIATTR_SPARSE_MMA_MASK
	.align		4
.L_1071:
        /*0018*/ 	.byte	0x03, 0x50
        /*001a*/ 	.short	0x0000


	//----- nvinfo : EIATTR_MAXREG_COUNT
	.align		4
        /*001c*/ 	.byte	0x03, 0x1b
        /*001e*/ 	.short	0x00a8


	//----- nvinfo : EIATTR_NUM_BARRIERS
	.align		4
        /*0020*/ 	.byte	0x02, 0x4c
        /*0022*/ 	.byte	0x01
	.zero		1


	//----- nvinfo : EIATTR_ANNOTATIONS
	.align		4
        /*0024*/ 	.byte	0x04, 0x55
        /*0026*/ 	.short	(.L_1073 - .L_1072)


	//   ....[0]....
.L_1072:
        /* <DEDUP_REMOVED lines=88> */


	//----- nvinfo : EIATTR_MERCURY_ISA_VERSION
	.align		4
.L_1073:
        /*0590*/ 	.byte	0x03, 0x5f
        /*0592*/ 	.short	0x0101


	//----- nvinfo : EIATTR_COOP_GROUP_MASK_REGIDS
	.align		4
        /*0594*/ 	.byte	0x04, 0x29
        /*0596*/ 	.short	(.L_1075 - .L_1074)


	//   ....[0]....
.L_1074:
        /*0598*/ 	.word	0xffffffff


	//   ....[1]....
        /*059c*/ 	.word	0xffffffff


	//   ....[2]....
        /*05a0*/ 	.word	0xffffffff


	//   ....[3]....
        /*05a4*/ 	.word	0xffffffff


	//   ....[4]....
        /*05a8*/ 	.word	0xffffffff


	//   ....[5]....
        /*05ac*/ 	.word	0xffffffff


	//   ....[6]....
        /*05b0*/ 	.word	0xffffffff


	//   ....[7]....
        /*05b4*/ 	.word	0xffffffff


	//   ....[8]....
        /*05b8*/ 	.word	0xffffffff


	//   ....[9]....
        /*05bc*/ 	.word	0xffffffff


	//   ....[10]....
        /*05c0*/ 	.word	0xffffffff


	//   ....[11]....
        /*05c4*/ 	.word	0xffffffff


	//   ....[12]....
        /*05c8*/ 	.word	0xffffffff


	//   ....[13]....
        /*05cc*/ 	.word	0xffffffff


	//   ....[14]....
        /*05d0*/ 	.word	0xffffffff


	//   ....[15]....
        /*05d4*/ 	.word	0xffffffff


	//   ....[16]....
        /*05d8*/ 	.word	0xffffffff


	//   ....[17]....
        /*05dc*/ 	.word	0xffffffff


	//   ....[18]....
        /*05e0*/ 	.word	0xffffffff


	//   ....[19]....
        /*05e4*/ 	.word	0xffffffff


	//   ....[20]....
        /*05e8*/ 	.word	0xffffffff


	//   ....[21]....
        /*05ec*/ 	.word	0xffffffff


	//   ....[22]....
        /*05f0*/ 	.word	0xffffffff


	//   ....[23]....
        /*05f4*/ 	.word	0xffffffff


	//   ....[24]....
        /*05f8*/ 	.word	0xffffffff


	//   ....[25]....
        /*05fc*/ 	.word	0xffffffff


	//   ....[26]....
        /*0600*/ 	.word	0xffffffff


	//   ....[27]....
        /*0604*/ 	.word	0xffffffff


	//   ....[28]....
        /*0608*/ 	.word	0xffffffff


	//   ....[29]....
        /*060c*/ 	.word	0xffffffff


	//   ....[30]....
        /*0610*/ 	.word	0xffffffff


	//   ....[31]....
        /*0614*/ 	.word	0xffffffff


	//   ....[32]....
        /*0618*/ 	.word	0xffffffff


	//   ....[33]....
        /*061c*/ 	.word	0xffffffff


	//   ....[34]....
        /*0620*/ 	.word	0xffffffff


	//   ....[35]....
        /*0624*/ 	.word	0xffffffff


	//   ....[36]....
        /*0628*/ 	.word	0xffffffff


	//   ....[37]....
        /*062c*/ 	.word	0xffffffff


	//   ....[38]....
        /*0630*/ 	.word	0xffffffff


	//   ....[39]....
        /*0634*/ 	.word	0xffffffff


	//   ....[40]....
        /*0638*/ 	.word	0xffffffff


	//   ....[41]....
        /*063c*/ 	.word	0xffffffff


	//   ....[42]....
        /*0640*/ 	.word	0xffffffff


	//   ....[43]....
        /*0644*/ 	.word	0xffffffff


	//   ....[44]....
        /*0648*/ 	.word	0xffffffff


	//   ....[45]....
        /*064c*/ 	.word	0xffffffff


	//   ....[46]....
        /*0650*/ 	.word	0xffffffff


	//   ....[47]....
        /*0654*/ 	.word	0xffffffff


	//   ....[48]....
        /*0658*/ 	.word	0xffffffff


	//   ....[49]....
        /*065c*/ 	.word	0xffffffff


	//   ....[50]....
        /*0660*/ 	.word	0xffffffff


	//   ....[51]....
        /*0664*/ 	.word	0xffffffff


	//   ....[52]....
        /*0668*/ 	.word	0xffffffff


	//   ....[53]....
        /*066c*/ 	.word	0xffffffff


	//   ....[54]....
        /*0670*/ 	.word	0xffffffff


	//   ....[55]....
        /*0674*/ 	.word	0xffffffff


	//   ....[56]....
        /*0678*/ 	.word	0x0500009a


	//   ....[57]....
        /*067c*/ 	.word	0x0500009a


	//   ....[58]....
        /*0680*/ 	.word	0x0500009a


	//   ....[59]....
        /*0684*/ 	.word	0x0500009a


	//   ....[60]....
        /*0688*/ 	.word	0x0500009a


	//   ....[61]....
        /*068c*/ 	.word	0x0500009a


	//   ....[62]....
        /*0690*/ 	.word	0x0500009a


	//   ....[63]....
        /*0694*/ 	.word	0x0500009a


	//   ....[64]....
        /*0698*/ 	.word	0x0500009a


	//   ....[65]....
        /*069c*/ 	.word	0x0500009a


	//   ....[66]....
        /*06a0*/ 	.word	0x0500009a


	//   ....[67]....
        /*06a4*/ 	.word	0x0500009a


	//   ....[68]....
        /*06a8*/ 	.word	0x0500009a


	//   ....[69]....
        /*06ac*/ 	.word	0x0500009a


	//   ....[70]....
        /*06b0*/ 	.word	0x0500009a


	//   ....[71]....
        /*06b4*/ 	.word	0x0500009a


	//   ....[72]....
        /*06b8*/ 	.word	0x0500009a


	//   ....[73]....
        /*06bc*/ 	.word	0x0500009a


	//   ....[74]....
        /*06c0*/ 	.word	0x0500009a


	//   ....[75]....
        /*06c4*/ 	.word	0x0500009a


	//   ....[76]....
        /*06c8*/ 	.word	0x0500009a


	//   ....[77]....
        /*06cc*/ 	.word	0x0500009a


	//   ....[78]....
        /*06d0*/ 	.word	0x0500009a


	//   ....[79]....
        /*06d4*/ 	.word	0x0500009a


	//   ....[80]....
        /*06d8*/ 	.word	0x0500009a


	//   ....[81]....
        /*06dc*/ 	.word	0x0500009a


	//   ....[82]....
        /*06e0*/ 	.word	0x0500009a


	//   ....[83]....
        /*06e4*/ 	.word	0x0500009a


	//   ....[84]....
        /*06e8*/ 	.word	0x0500009a


	//   ....[85]....
        /*06ec*/ 	.word	0x0500009a


	//   ....[86]....
        /*06f0*/ 	.word	0x0500009a


	//   ....[87]....
        /*06f4*/ 	.word	0x0500009a


	//----- nvinfo : EIATTR_COOP_GROUP_INSTR_OFFSETS
	.align		4
.L_1075:
        /*06f8*/ 	.byte	0x04, 0x28
        /*06fa*/ 	.short	(.L_1077 - .L_1076)


	//   ....[0]....
.L_1076:
        /*06fc*/ 	.word	0x00001480


	//   ....[1]....
        /*0700*/ 	.word	0x000019a0


	//   ....[2]....
        /*0704*/ 	.word	0x00002090


	//   ....[3]....
        /*0708*/ 	.word	0x00003510


	//   ....[4]....
        /*070c*/ 	.word	0x000042e0


	//   ....[5]....
        /*0710*/ 	.word	0x00004300


	//   ....[6]....
        /*0714*/ 	.word	0x00004330


	//   ....[7]....
        /*0718*/ 	.word	0x00004350


	//   ....[8]....
        /*071c*/ 	.word	0x00004380


	//   ....[9]....
        /*0720*/ 	.word	0x000043a0


	//   ....[10]....
        /*0724*/ 	.word	0x000043d0


	//   ....[11]....
        /*0728*/ 	.word	0x000043f0


	//   ....[12]....
        /*072c*/ 	.word	0x00004420


	//   ....[13]....
        /*0730*/ 	.word	0x00004430


	//   ....[14]....
        /*0734*/ 	.word	0x000044d0


	//   ....[15]....
        /*0738*/ 	.word	0x000044e0


	//   ....[16]....
        /*073c*/ 	.word	0x000044f0


	//   ....[17]....
        /*0740*/ 	.word	0x00004500


	//   ....[18]....
        /*0744*/ 	.word	0x00004ac0


	//   ....[19]....
        /*0748*/ 	.word	0x00004ad0


	//   ....[20]....
        /*074c*/ 	.word	0x00004ae0


	//   ....[21]....
        /*0750*/ 	.word	0x00004b10


	//   ....[22]....
        /*0754*/ 	.word	0x00004b20


	//   ....[23]....
        /*0758*/ 	.word	0x00004b50


	//   ....[24]....
        /*075c*/ 	.word	0x00004b60


	//   ....[25]....
        /*0760*/ 	.word	0x00004b90


	//   ....[26]....
        /*0764*/ 	.word	0x00004ba0


	//   ....[27]....
        /*0768*/ 	.word	0x00004bd0


	//   ....[28]....
        /*076c*/ 	.word	0x00004be0


	//   ....[29]....
        /*0770*/ 	.word	0x00004c00


	//   ....[30]....
        /*0774*/ 	.word	0x00004c20


	//   ....[31]....
        /*0778*/ 	.word	0x00004c30


	//   ....[32]....
        /*077c*/ 	.word	0x00004c40


	//   ....[33]....
        /*0780*/ 	.word	0x00004c50


	//   ....[34]....
        /*0784*/ 	.word	0x000067d0


	//   ....[35]....
        /*0788*/ 	.word	0x000067e0


	//   ....[36]....
        /*078c*/ 	.word	0x00006820


	//   ....[37]....
        /*0790*/ 	.word	0x00006830


	//   ....[38]....
        /*0794*/ 	.word	0x00006910


	//   ....[39]....
        /*0798*/ 	.word	0x00006920


	//   ....[40]....
        /*079c*/ 	.word	0x00006960


	//   ....[41]....
        /*07a0*/ 	.word	0x00006970


	//   ....[42]....
        /*07a4*/ 	.word	0x000069c0


	//   ....[43]....
        /*07a8*/ 	.word	0x000069d0


	//   ....[44]....
        /*07ac*/ 	.word	0x000073e0


	//   ....[45]....
        /*07b0*/ 	.word	0x000080a0


	//   ....[46]....
        /*07b4*/ 	.word	0x00008770


	//   ....[47]....
        /*07b8*/ 	.word	0x00008790


	//   ....[48]....
        /*07bc*/ 	.word	0x000087c0


	//   ....[49]....
        /*07c0*/ 	.word	0x00008810


	//   ....[50]....
        /*07c4*/ 	.word	0x00008830


	//   ....[51]....
        /*07c8*/ 	.word	0x00008a20


	//   ....[52]....
        /*07cc*/ 	.word	0x00008a40


	//   ....[53]....
        /*07d0*/ 	.word	0x00008a70


	//   ....[54]....
        /*07d4*/ 	.word	0x00008ac0


	//   ....[55]....
        /*07d8*/ 	.word	0x00008ae0


	//   ....[56]....
        /*07dc*/ 	.word	0x00008fe0


	//   ....[57]....
        /*07e0*/ 	.word	0x00009030


	//   ....[58]....
        /*07e4*/ 	.word	0x000090d0


	//   ....[59]....
        /*07e8*/ 	.word	0x00009120


	//   ....[60]....
        /*07ec*/ 	.word	0x000091c0


	//   ....[61]....
        /*07f0*/ 	.word	0x00009210


	//   ....[62]....
        /*07f4*/ 	.word	0x000092b0


	//   ....[63]....
        /*07f8*/ 	.word	0x00009300


	//   ....[64]....
        /*07fc*/ 	.word	0x000093a0


	//   ....[65]....
        /*0800*/ 	.word	0x000093f0


	//   ....[66]....
        /*0804*/ 	.word	0x00009490


	//   ....[67]....
        /*0808*/ 	.word	0x00009530


	//   ....[68]....
        /*080c*/ 	.word	0x000095d0


	//   ....[69]....
        /*0810*/ 	.word	0x00009670


	//   ....[70]....
        /*0814*/ 	.word	0x000096d0


	//   ....[71]....
        /*0818*/ 	.word	0x00009720


	//   ....[72]....
        /*081c*/ 	.word	0x000097b0


	//   ....[73]....
        /*0820*/ 	.word	0x00009800


	//   ....[74]....
        /*0824*/ 	.word	0x00009890


	//   ....[75]....
        /*0828*/ 	.word	0x000098e0


	//   ....[76]....
        /*082c*/ 	.word	0x00009970


	//   ....[77]....
        /*0830*/ 	.word	0x000099c0


	//   ....[78]....
        /*0834*/ 	.word	0x00009a50


	//   ....[79]....
        /*0838*/ 	.word	0x00009aa0


	//   ....[80]....
        /*083c*/ 	.word	0x00009b30


	//   ....[81]....
        /*0840*/ 	.word	0x00009b80


	//   ....[82]....
        /*0844*/ 	.word	0x00009c20


	//   ....[83]....
        /*0848*/ 	.word	0x00009c70


	//   ....[84]....
        /*084c*/ 	.word	0x00009cd0


	//   ....[85]....
        /*0850*/ 	.word	0x00009d20


	//   ....[86]....
        /*0854*/ 	.word	0x00009d80


	//   ....[87]....
        /*0858*/ 	.word	0x00009dd0


	//----- nvinfo : EIATTR_EXIT_INSTR_OFFSETS
	.align		4
.L_1077:
        /*085c*/ 	.byte	0x04, 0x1c
        /*085e*/ 	.short	(.L_1079 - .L_1078)


	//   ....[0]....
.L_1078:
        /*0860*/ 	.word	0x00008c50


	//   ....[1]....
        /*0864*/ 	.word	0x00008f80


	//----- nvinfo : EIATTR_MAX_THREADS
	.align		4
.L_1079:
        /*0868*/ 	.byte	0x04, 0x05
        /*086a*/ 	.short	(.L_1081 - .L_1080)
.L_1080:
        /*086c*/ 	.word	0x00000080
        /*0870*/ 	.word	0x00000001
        /*0874*/ 	.word	0x00000001


	//----- nvinfo : EIATTR_CRS_STACK_SIZE
	.align		4
.L_1081:
        /*0878*/ 	.byte	0x04, 0x1e
        /*087a*/ 	.short	(.L_1083 - .L_1082)
.L_1082:
        /*087c*/ 	.word	0x00000000


	//----- nvinfo : EIATTR_CBANK_PARAM_SIZE
	.align		4
.L_1083:
        /*0880*/ 	.byte	0x03, 0x19
        /*0882*/ 	.short	0x01f0


	//----- nvinfo : EIATTR_PARAM_CBANK
	.align		4
        /*0884*/ 	.byte	0x04, 0x0a
        /*0886*/ 	.short	(.L_1085 - .L_1084)
	.align		4
.L_1084:
        /*0888*/ 	.word	index@(.nv.constant0._Z25selective_scan_bwd_kernelI32Selective_Scan_bwd_kernel_traitsILi128ELi16ELb0ELb0ELb1ELb0ELb0EN3c108BFloat16EfEEv12SSMParamsBwd)
        /*088c*/ 	.short	0x0210
        /*088e*/ 	.short	0x01f0


	//----- nvinfo : EIATTR_SW_WAR
	.align		4
.L_1085:
        /*0890*/ 	.byte	0x04, 0x36
        /*0892*/ 	.short	(.L_1087 - .L_1086)
.L_1086:
        /*0894*/ 	.word	0x00000008
.L_1087:


//--------------------- .nv.info._Z25selective_scan_bwd_kernelI32Selective_Scan_bwd_kernel_traitsILi128ELi16ELb0ELb0ELb1ELb0ELb1EN3c108BFloat16EfEEv12SSMParamsBwd --------------------------
	.section	.nv.info._Z25selective_scan_bwd_kernelI32Selective_Scan_bwd_kernel_traitsILi128ELi16ELb0ELb0ELb1ELb0ELb1EN3c108BFloat16EfEEv12SSMParamsBwd,"",@"SHT_CUDA_INFO"
	.sectionflags	@""
	.align	4


	//----- nvinfo : EIATTR_CUDA_API_VERSION
	.align		4
        /*0000*/ 	.byte	0x04, 0x37
        /*0002*/ 	.short	(.L_1089 - .L_1088)
.L_1088:
        /*0004*/ 	.word	0x00000082


	//----- nvinfo : EIATTR_KPARAM_INFO
	.align		4
.L_1089:
        /*0008*/ 	.byte	0x04, 0x17
        /*000a*/ 	.short	(.L_1091 - .L_1090)
.L_1090:
        /*000c*/ 	.word	0x00000000
        /*0010*/ 	.short	0x0000
        /*0012*/ 	.short	0x0000
        /*0014*/ 	.byte	0x00, 0xf0, 0xc1, 0x07


	//----- nvinfo : EIATTR_SPARSE_MMA_MASK
	.align		4
.L_1091:
        /*0018*/ 	.byte	0x03, 0x50
        /*001a*/ 	.short	0x0000


	//----- nvinfo : EIATTR_MAXREG_COUNT
	.align		4
        /*001c*/ 	.byte	0x03, 0x1b
        /*001e*/ 	.short	0x00a8


	//----- nvinfo : EIATTR_NUM_BARRIERS
	.align		4
        /*0020*/ 	.byte	0x02, 0x4c
        /*0022*/ 	.byte	0x01
	.zero		1


	//----- nvinfo : EIATTR_ANNOTATIONS
	.align		4
        /*0024*/ 	.byte	0x04, 0x55
        /*0026*/ 	.short	(.L_1093 - .L_1092)


	//   ....[0]....
.L_1092:
        /* <DEDUP_REMOVED lines=88> */


	//----- nvinfo : EIATTR_MERCURY_ISA_VERSION
	.align		4
.L_1093:
        /*0598*/ 	.byte	0x03, 0x5f
        /*059a*/ 	.short	0x0101


	//----- nvinfo : EIATTR_COOP_GROUP_MASK_REGIDS
	.align		4
        /*059c*/ 	.byte	0x04, 0x29
        /*059e*/ 	.short	(.L_1095 - .L_1094)


	//   ....[0]....
.L_1094:
        /*05a0*/ 	.word	0xffffffff


	//   ....[1]....
        /*05a4*/ 	.word	0xffffffff


	//   ....[2]....
        /*05a8*/ 	.word	0xffffffff


	//   ....[3]....
        /*05ac*/ 	.word	0xffffffff


	//   ....[4]....
        /*05b0*/ 	.word	0xffffffff


	//   ....[5]....
        /*05b4*/ 	.word	0xffffffff


	//   ....[6]....
        /*05b8*/ 	.word	0xffffffff


	//   ....[7]....
        /*05bc*/ 	.word	0xffffffff


	//   ....[8]....
        /*05c0*/ 	.word	0xffffffff


	//   ....[9]....
        /*05c4*/ 	.word	0xffffffff


	//   ....[10]....
        /*05c8*/ 	.word	0xffffffff


	//   ....[11]....
        /*05cc*/ 	.word	0xffffffff


	//   ....[12]....
        /*05d0*/ 	.word	0xffffffff


	//   ....[13]....
        /*05d4*/ 	.word	0xffffffff


	//   ....[14]....
        /*05d8*/ 	.word	0xffffffff


	//   ....[15]....
        /*05dc*/ 	.word	0xffffffff


	//   ....[16]....
        /*05e0*/ 	.word	0xffffffff


	//   ....[17]....
        /*05e4*/ 	.word	0xffffffff


	//   ....[18]....
        /*05e8*/ 	.word	0xffffffff


	//   ....[19]....
        /*05ec*/ 	.word	0xffffffff


	//   ....[20]....
        /*05f0*/ 	.word	0xffffffff


	//   ....[21]....
        /*05f4*/ 	.word	0xffffffff


	//   ....[22]....
        /*05f8*/ 	.word	0xffffffff


	//   ....[23]....
        /*05fc*/ 	.word	0xffffffff


	//   ....[24]....
        /*0600*/ 	.word	0xffffffff


	//   ....[25]....
        /*0604*/ 	.word	0xffffffff


	//   ....[26]....
        /*0608*/ 	.word	0xffffffff


	//   ....[27]....
        /*060c*/ 	.word	0xffffffff


	//   ....[28]....
        /*0610*/ 	.word	0xffffffff


	//   ....[29]....
        /*0614*/ 	.word	0xffffffff


	//   ....[30]....
        /*0618*/ 	.word	0xffffffff


	//   ....[31]....
        /*061c*/ 	.word	0xffffffff


	//   ....[32]....
        /*0620*/ 	.word	0xffffffff


	//   ....[33]....
        /*0624*/ 	.word	0xffffffff


	//   ....[34]....
        /*0628*/ 	.word	0xffffffff


	//   ....[35]....
        /*062c*/ 	.word	0xffffffff


	//   ....[36]....
        /*0630*/ 	.word	0xffffffff


	//   ....[37]....
        /*0634*/ 	.word	0xffffffff


	//   ....[38]....
        /*0638*/ 	.word	0xffffffff


	//   ....[39]....
        /*063c*/ 	.word	0xffffffff


	//   ....[40]....
        /*0640*/ 	.word	0xffffffff


	//   ....[41]....
        /*0644*/ 	.word	0xffffffff


	//   ....[42]....
        /*0648*/ 	.word	0xffffffff


	//   ....[43]....
        /*064c*/ 	.word	0xffffffff


	//   ....[44]....
        /*0650*/ 	.word	0xffffffff


	//   ....[45]....
        /*0654*/ 	.word	0xffffffff


	//   ....[46]....
        /*0658*/ 	.word	0xffffffff


	//   ....[47]....
        /*065c*/ 	.word	0xffffffff


	//   ....[48]....
        /*0660*/ 	.word	0xffffffff


	//   ....[49]....
        /*0664*/ 	.word	0xffffffff


	//   ....[50]....
        /*0668*/ 	.word	0xffffffff


	//   ....[51]....
        /*066c*/ 	.word	0xffffffff


	//   ....[52]....
        /*0670*/ 	.word	0xffffffff


	//   ....[53]....
        /*0674*/ 	.word	0xffffffff


	//   ....[54]....
        /*0678*/ 	.word	0xffffffff


	//   ....[55]....
        /*067c*/ 	.word	0xffffffff


	//   ....[56]....
        /*0680*/ 	.word	0xffffffff


	//   ....[57]....
        /*0684*/ 	.word	0xffffffff


	//   ....[58]....
        /*0688*/ 	.word	0xffffffff


	//   ....[59]....
        /*068c*/ 	.word	0xffffffff


	//   ....[60]....
        /*0690*/ 	.word	0x0500009a


	//   ....[61]....
        /*0694*/ 	.word	0x0500009a


	//   ....[62]....
        /*0698*/ 	.word	0x0500009a


	//   ....[63]....
        /*069c*/ 	.word	0x0500009a


	//   ....[64]....
        /*06a0*/ 	.word	0x0500009a


	//   ....[65]....
        /*06a4*/ 	.word	0x0500009a


	//   ....[66]....
        /*06a8*/ 	.word	0x0500009a


	//   ....[67]....
        /*06ac*/ 	.word	0x0500009a


	//   ....[68]....
        /*06b0*/ 	.word	0x0500009a


	//   ....[69]....
        /*06b4*/ 	.word	0x0500009a


	//   ....[70]....
        /*06b8*/ 	.word	0x0500009a


	//   ....[71]....
        /*06bc*/ 	.word	0x0500009a


	//   ....[72]....
        /*06c0*/ 	.word	0x0500009a


	//   ....[73]....
        /*06c4*/ 	.word	0x0500009a


	//   ....[74]....
        /*06c8*/ 	.word	0x0500009a


	//   ....[75]....
        /*06cc*/ 	.word	0x0500009a


	//   ....[76]....
        /*06d0*/ 	.word	0x0500009a


	//   ....[77]....
        /*06d4*/ 	.word	0x0500009a


	//   ....[78]....
        /*06d8*/ 	.word	0x0500009a


	//   ....[79]....
        /*06dc*/ 	.word	0x0500009a


	//   ....[80]....
        /*06e0*/ 	.word	0x0500009a


	//   ....[81]....
        /*06e4*/ 	.word	0x0500009a


	//   ....[82]....
        /*06e8*/ 	.word	0x0500009a


	//   ....[83]....
        /*06ec*/ 	.word	0x0500009a


	//   ....[84]....
        /*06f0*/ 	.word	0x0500009a


	//   ....[85]....
        /*06f4*/ 	.word	0x0500009a


	//   ....[86]....
        /*06f8*/ 	.word	0x0500009a


	//   ....[87]....
        /*06fc*/ 	.word	0x0500009a


	//   ....[88]....
        /*0700*/ 	.word	0x0500009a


	//   ....[89]....
        /*0704*/ 	.word	0x0500009a


	//   ....[90]....
        /*0708*/ 	.word	0x0500009a


	//   ....[91]....
        /*070c*/ 	.word	0x0500009a


	//----- nvinfo : EIATTR_COOP_GROUP_INSTR_OFFSETS
	.align		4
.L_1095:
        /*0710*/ 	.byte	0x04, 0x28
        /*0712*/ 	.short	(.L_1097 - .L_1096)


	//   ....[0]....
.L_1096:
        /*0714*/ 	.word	0x00001400


	//   ....[1]....
        /*0718*/ 	.word	0x000019a0


	//   ....[2]....
        /*071c*/ 	.word	0x00002260


	//   ....[3]....
        /*0720*/ 	.word	0x00002750


	//   ....[4]....
        /*0724*/ 	.word	0x00002ec0


	//   ....[5]....
        /*0728*/ 	.word	0x00003c10


	//   ....[6]....
        /*072c*/ 	.word	0x00004ad0


	//   ....[7]....
        /*0730*/ 	.word	0x00005f70


	//   ....[8]....
        /*0734*/ 	.word	0x00006d70


	//   ....[9]....
        /*0738*/ 	.word	0x00006d80


	//   ....[10]....
        /*073c*/ 	.word	0x00006dd0


	//   ....[11]....
        /*0740*/ 	.word	0x00006de0


	//   ....[12]....
        /*0744*/ 	.word	0x00006e10


	//   ....[13]....
        /*0748*/ 	.word	0x00006e30


	//   ....[14]....
        /*074c*/ 	.word	0x00006e60


	//   ....[15]....
        /*0750*/ 	.word	0x00006e80


	//   ....[16]....
        /*0754*/ 	.word	0x00006eb0


	//   ....[17]....
        /*0758*/ 	.word	0x00006ec0


	//   ....[18]....
        /*075c*/ 	.word	0x00006f70


	//   ....[19]....
        /*0760*/ 	.word	0x00006f80


	//   ....[20]....
        /*0764*/ 	.word	0x00006f90


	//   ....[21]....
        /*0768*/ 	.word	0x00006fa0


	//   ....[22]....
        /*076c*/ 	.word	0x00007560


	//   ....[23]....
        /*0770*/ 	.word	0x00007570


	//   ....[24]....
        /*0774*/ 	.word	0x00007580


	//   ....[25]....
        /*0778*/ 	.word	0x000075b0


	//   ....[26]....
        /*077c*/ 	.word	0x000075c0


	//   ....[27]....
        /*0780*/ 	.word	0x000075f0


	//   ....[28]....
        /*0784*/ 	.word	0x00007600


	//   ....[29]....
        /*0788*/ 	.word	0x00007630


	//   ....[30]....
        /*078c*/ 	.word	0x00007640


	//   ....[31]....
        /*0790*/ 	.word	0x00007670


	//   ....[32]....
        /*0794*/ 	.word	0x00007680


	//   ....[33]....
        /*0798*/ 	.word	0x000076a0


	//   ....[34]....
        /*079c*/ 	.word	0x000076c0


	//   ....[35]....
        /*07a0*/ 	.word	0x000076d0


	//   ....[36]....
        /*07a4*/ 	.word	0x000076e0


	//   ....[37]....
        /*07a8*/ 	.word	0x000076f0


	//   ....[38]....
        /*07ac*/ 	.word	0x00009260


	//   ....[39]....
        /*07b0*/ 	.word	0x00009270


	//   ....[40]....
        /*07b4*/ 	.word	0x000092b0


	//   ....[41]....
        /*07b8*/ 	.word	0x000092c0


	//   ....[42]....
        /*07bc*/ 	.word	0x000093b0


	//   ....[43]....
        /*07c0*/ 	.word	0x000093c0


	//   ....[44]....
        /*07c4*/ 	.word	0x00009400


	//   ....[45]....
        /*07c8*/ 	.word	0x00009410


	//   ....[46]....
        /*07cc*/ 	.word	0x00009460


	//   ....[47]....
        /*07d0*/ 	.word	0x00009470


	//   ....[48]....
        /*07d4*/ 	.word	0x00009e50


	//   ....[49]....
        /*07d8*/ 	.word	0x0000ab00


	//   ....[50]....
        /*07dc*/ 	.word	0x0000b1d0


	//   ....[51]....
        /*07e0*/ 	.word	0x0000b1f0


	//   ....[52]....
        /*07e4*/ 	.word	0x0000b220


	//   ....[53]....
        /*07e8*/ 	.word	0x0000b270


	//   ....[54]....
        /*07ec*/ 	.word	0x0000b290


	//   ....[55]....
        /*07f0*/ 	.word	0x0000b480


	//   ....[56]....
        /*07f4*/ 	.word	0x0000b4a0


	//   ....[57]....
        /*07f8*/ 	.word	0x0000b4d0


	//   ....[58]....
        /*07fc*/ 	.word	0x0000b520


	//   ....[59]....
        /*0800*/ 	.word	0x0000b540


	//   ....[60]....
        /*0804*/ 	.word	0x0000ba40


	//   ....[61]....
        /*0808*/ 	.word	0x0000ba90


	//   ....[62]....
        /*080c*/ 	.word	0x0000bb50


	//   ....[63]....
        /*0810*/ 	.word	0x0000bba0


	//   ....[64]....
        /*0814*/ 	.word	0x0000bc60


	//   ....[65]....
        /*0818*/ 	.word	0x0000bcb0


	//   ....[66]....
        /*081c*/ 	.word	0x0000bd70


	//   ....[67]....
        /*0820*/ 	.word	0x0000bdc0


	//   ....[68]....
        /*0824*/ 	.word	0x0000be80


	//   ....[69]....
        /*0828*/ 	.word	0x0000bed0


	//   ....[70]....
        /*082c*/ 	.word	0x0000bf70


	//   ....[71]....
        /*0830*/ 	.word	0x0000c010


	//   ....[72]....
        /*0834*/ 	.word	0x0000c0b0


	//   ....[73]....
        /*0838*/ 	.word	0x0000c150


	//   ....[74]....
        /*083c*/ 	.word	0x0000c1b0


	//   ....[75]....
        /*0840*/ 	.word	0x0000c200


	//   ....[76]....
        /*0844*/ 	.word	0x0000c290


	//   ....[77]....
        /*0848*/ 	.word	0x0000c2e0


	//   ....[78]....
        /*084c*/ 	.word	0x0000c370


	//   ....[79]....
        /*0850*/ 	.word	0x0000c3c0


	//   ....[80]....
        /*0854*/ 	.word	0x0000c450


	//   ....[81]....
        /*0858*/ 	.word	0x0000c4a0


	//   ....[82]....
        /*085c*/ 	.word	0x0000c530


	//   ....[83]....
        /*0860*/ 	.word	0x0000c580


	//   ....[84]....
        /*0864*/ 	.word	0x0000c610


	//   ....[85]....
        /*0868*/ 	.word	0x0000c660


	//   ....[86]....
        /*086c*/ 	.word	0x0000c700


	//   ....[87]....
        /*0870*/ 	.word	0x0000c750


	//   ....[88]....
        /*0874*/ 	.word	0x0000c7b0


	//   ....[89]....
        /*0878*/ 	.word	0x0000c800


	//   ....[90]....
        /*087c*/ 	.word	0x0000c860


	//   ....[91]....
        /*0880*/ 	.word	0x0000c8b0


	//----- nvinfo : EIATTR_EXIT_INSTR_OFFSETS
	.align		4
.L_1097:
        /*0884*/ 	.byte	0x04, 0x1c
        /*0886*/ 	.short	(.L_1099 - .L_1098)


	//   ....[0]....
.L_1098:
        /*0888*/ 	.word	0x0000b6b0


	//   ....[1]....
        /*088c*/ 	.word	0x0000b9e0


	//----- nvinfo : EIATTR_MAX_THREADS
	.align		4
.L_1099:
        /*0890*/ 	.byte	0x04, 0x05
        /*0892*/ 	.short	(.L_1101 - .L_1100)
.L_1100:
        /*0894*/ 	.word	0x00000080
        /*0898*/ 	.word	0x00000001
        /*089c*/ 	.word	0x00000001


	//----- nvinfo : EIATTR_CRS_STACK_SIZE
	.align		4
.L_1101:
        /*08a0*/ 	.byte	0x04, 0x1e
        /*08a2*/ 	.short	(.L_1103 - .L_1102)
.L_1102:
        /*08a4*/ 	.word	0x00000000


	//----- nvinfo : EIATTR_CBANK_PARAM_SIZE
	.align		4
.L_1103:
        /*08a8*/ 	.byte	0x03, 0x19
        /*08aa*/ 	.short	0x01f0


	//----- nvinfo : EIATTR_PARAM_CBANK
	.align		4
        /*08ac*/ 	.byte	0x04, 0x0a
        /*08ae*/ 	.short	(.L_1105 - .L_1104)
	.align		4
.L_1104:
        /*08b0*/ 	.word	index@(.nv.constant0._Z25selective_scan_bwd_kernelI32Selective_Scan_bwd_kernel_traitsILi128ELi16ELb0ELb0ELb1ELb0ELb1EN3c108BFloat16EfEEv12SSMParamsBwd)
        /*08b4*/ 	.short	0x0210
        /*08b6*/ 	.short	0x01f0


	//----- nvinfo : EIATTR_SW_WAR
	.align		4
.L_1105:
        /*08b8*/ 	.byte	0x04, 0x36
        /*08ba*/ 	.short	(.L_1107 - .L_1106)
.L_1106:
        /*08bc*/ 	.word	0x00000008
.L_1107:


//--------------------- .nv.info._Z25selective_scan_bwd_kernelI32Selective_Scan_bwd_kernel_traitsILi128ELi16ELb0ELb0ELb1ELb1ELb0EN3c108BFloat16EfEEv12SSMParamsBwd --------------------------
	.section	.nv.info._Z25selective_scan_bwd_kernelI32Selective_Scan_bwd_kernel_traitsILi128ELi16ELb0ELb0ELb1ELb1ELb0EN3c108BFloat16EfEEv12SSMParamsBwd,"",@"SHT_CUDA_INFO"
	.sectionflags	@""
	.align	4


	//----- nvinfo : EIATTR_CUDA_API_VERSION
	.align		4
        /*0000*/ 	.byte	0x04, 0x37
        /*0002*/ 	.short	(.L_1109 - .L_1108)
.L_1108:
        /*0004*/ 	.word	0x00000082


	//----- nvinfo : EIATTR_KPARAM_INFO
	.align		4
.L_1109:
        /*0008*/ 	.byte	0x04, 0x17
        /*000a*/ 	.short	(.L_1111 - .L_1110)
.L_1110:
        /*000c*/ 	.word	0x00000000
        /*0010*/ 	.short	0x0000
        /*0012*/ 	.short	0x0000
        /*0014*/ 	.byte	0x00, 0xf0, 0xc1, 0x07


	//----- nvinfo : EIATTR_SPARSE_MMA_MASK
	.align		4
.L_1111:
        /*0018*/ 	.byte	0x03, 0x50
        /*001a*/ 	.short	0x0000


	//----- nvinfo : EIATTR_MAXREG_COUNT
	.align		4
        /*001c*/ 	.byte	0x03, 0x1b
        /*001e*/ 	.short	0x00a8


	//----- nvinfo : EIATTR_NUM_BARRIERS
	.align		4
        /*0020*/ 	.byte	0x02, 0x4c
        /*0022*/ 	.byte	0x01
	.zero		1


	//----- nvinfo : EIATTR_ANNOTATIONS
	.align		4
        /*0024*/ 	.byte	0x04, 0x55
        /*0026*/ 	.short	(.L_1113 - .L_1112)


	//   ....[0]....
.L_1112:
        /* <DEDUP_REMOVED lines=89> */


	//----- nvinfo : EIATTR_MERCURY_ISA_VERSION
	.align		4
.L_1113:
        /*05a8*/ 	.byte	0x03, 0x5f
        /*05aa*/ 	.short	0x0101


	//----- nvinfo : EIATTR_COOP_GROUP_MASK_REGIDS
	.align		4
        /*05ac*/ 	.byte	0x04, 0x29
        /*05ae*/ 	.short	(.L_1115 - .L_1114)


	//   ....[0]....
.L_1114:
        /*05b0*/ 	.word	0xffffffff


	//   ....[1]....
        /*05b4*/ 	.word	0xffffffff


	//   ....[2]....
        /*05b8*/ 	.word	0xffffffff


	//   ....[3]....
        /*05bc*/ 	.word	0xffffffff


	//   ....[4]....
        /*05c0*/ 	.word	0xffffffff


	//   ....[5]....
        /*05c4*/ 	.word	0xffffffff


	//   ....[6]....
        /*05c8*/ 	.word	0xffffffff


	//   ....[7]....
        /*05cc*/ 	.word	0xffffffff


	//   ....[8]....
        /*05d0*/ 	.word	0xffffffff


	//   ....[9]....
        /*05d4*/ 	.word	0xffffffff


	//   ....[10]....
        /*05d8*/ 	.word	0xffffffff


	//   ....[11]....
        /*05dc*/ 	.word	0xffffffff


	//   ....[12]....
        /*05e0*/ 	.word	0xffffffff


	//   ....[13]....
        /*05e4*/ 	.word	0xffffffff


	//   ....[14]....
        /*05e8*/ 	.word	0xffffffff


	//   ....[15]....
        /*05ec*/ 	.word	0xffffffff


	//   ....[16]....
        /*05f0*/ 	.word	0xffffffff


	//   ....[17]....
        /*05f4*/ 	.word	0xffffffff


	//   ....[18]....
        /*05f8*/ 	.word	0xffffffff


	//   ....[19]....
        /*05fc*/ 	.word	0xffffffff


	//   ....[20]....
        /*0600*/ 	.word	0xffffffff


	//   ....[21]....
        /*0604*/ 	.word	0xffffffff


	//   ....[22]....
        /*0608*/ 	.word	0xffffffff


	//   ....[23]....
        /*060c*/ 	.word	0xffffffff


	//   ....[24]....
        /*0610*/ 	.word	0xffffffff


	//   ....[25]....
        /*0614*/ 	.word	0xffffffff


	//   ....[26]....
        /*0618*/ 	.word	0xffffffff


	//   ....[27]....
        /*061c*/ 	.word	0xffffffff


	//   ....[28]....
        /*0620*/ 	.word	0xffffffff


	//   ....[29]....
        /*0624*/ 	.word	0xffffffff


	//   ....[30]....
        /*0628*/ 	.word	0xffffffff


	//   ....[31]....
        /*062c*/ 	.word	0xffffffff


	//   ....[32]....
        /*0630*/ 	.word	0xffffffff


	//   ....[33]....
        /*0634*/ 	.word	0xffffffff


	//   ....[34]....
        /*0638*/ 	.word	0xffffffff


	//   ....[35]....
        /*063c*/ 	.word	0xffffffff


	//   ....[36]....
        /*0640*/ 	.word	0xffffffff


	//   ....[37]....
        /*0644*/ 	.word	0xffffffff


	//   ....[38]....
        /*0648*/ 	.word	0xffffffff


	//   ....[39]....
        /*064c*/ 	.word	0xffffffff


	//   ....[40]....
        /*0650*/ 	.word	0xffffffff


	//   ....[41]....
        /*0654*/ 	.word	0xffffffff


	//   ....[42]....
        /*0658*/ 	.word	0xffffffff


	//   ....[43]....
        /*065c*/ 	.word	0xffffffff


	//   ....[44]....
        /*0660*/ 	.word	0xffffffff


	//   ....[45]....
        /*0664*/ 	.word	0xffffffff


	//   ....[46]....
        /*0668*/ 	.word	0xffffffff


	//   ....[47]....
        /*066c*/ 	.word	0xffffffff


	//   ....[48]....
        /*0670*/ 	.word	0xffffffff


	//   ....[49]....
        /*0674*/ 	.word	0xffffffff


	//   ....[50]....
        /*0678*/ 	.word	0xffffffff


	//   ....[51]....
        /*067c*/ 	.word	0xffffffff


	//   ....[52]....
        /*0680*/ 	.word	0xffffffff


	//   ....[53]....
        /*0684*/ 	.word	0xffffffff


	//   ....[54]....
        /*0688*/ 	.word	0xffffffff


	//   ....[55]....
        /*068c*/ 	.word	0xffffffff


	//   ....[56]....
        /*0690*/ 	.word	0xffffffff


	//   ....[57]....
        /*0694*/ 	.word	0x0500009a


	//   ....[58]....
        /*0698*/ 	.word	0x0500009a


	//   ....[59]....
        /*069c*/ 	.word	0x0500009a


	//   ....[60]....
        /*06a0*/ 	.word	0x0500009a


	//   ....[61]....
        /*06a4*/ 	.word	0x0500009a


	//   ....[62]....
        /*06a8*/ 	.word	0x0500009a


	//   ....[63]....
        /*06ac*/ 	.word	0x0500009a


	//   ....[64]....
        /*06b0*/ 	.word	0x0500009a


	//   ....[65]....
        /*06b4*/ 	.word	0x0500009a


	//   ....[66]....
        /*06b8*/ 	.word	0x0500009a


	//   ....[67]....
        /*06bc*/ 	.word	0x0500009a


	//   ....[68]....
        /*06c0*/ 	.word	0x0500009a


	//   ....[69]....
        /*06c4*/ 	.word	0x0500009a


	//   ....[70]....
        /*06c8*/ 	.word	0x0500009a


	//   ....[71]....
        /*06cc*/ 	.word	0x0500009a


	//   ....[72]....
        /*06d0*/ 	.word	0x0500009a


	//   ....[73]....
        /*06d4*/ 	.word	0x0500009a


	//   ....[74]....
        /*06d8*/ 	.word	0x0500009a


	//   ....[75]....
        /*06dc*/ 	.word	0x0500009a


	//   ....[76]....
        /*06e0*/ 	.word	0x0500009a


	//   ....[77]....
        /*06e4*/ 	.word	0x0500009a


	//   ....[78]....
        /*06e8*/ 	.word	0x0500009a


	//   ....[79]....
        /*06ec*/ 	.word	0x0500009a


	//   ....[80]....
        /*06f0*/ 	.word	0x0500009a


	//   ....[81]....
        /*06f4*/ 	.word	0x0500009a


	//   ....[82]....
        /*06f8*/ 	.word	0x0500009a


	//   ....[83]....
        /*06fc*/ 	.word	0x0500009a


	//   ....[84]....
        /*0700*/ 	.word	0x0500009a


	//   ....[85]....
        /*0704*/ 	.word	0x0500009a


	//   ....[86]....
        /*0708*/ 	.word	0x0500009a


	//   ....[87]....
        /*070c*/ 	.word	0x0500009a


	//   ....[88]....
        /*0710*/ 	.word	0x0500009a


	//----- nvinfo : EIATTR_COOP_GROUP_INSTR_OFFSETS
	.align		4
.L_1115:
        /*0714*/ 	.byte	0x04, 0x28
        /*0716*/ 	.short	(.L_1117 - .L_1116)


	//   ....[0]....
.L_1116:
        /*0718*/ 	.word	0x00001470


	//   ....[1]....
        /*071c*/ 	.word	0x00001af0


	//   ....[2]....
        /*0720*/ 	.word	0x00002110


	//   ....[3]....
        /*0724*/ 	.word	0x00005800


	//   ....[4]....
        /*0728*/ 	.word	0x000065d0


	//   ....[5]....
        /*072c*/ 	.word	0x000065f0


	//   ....[6]....
        /*0730*/ 	.word	0x00006620


	//   ....[7]....
        /*0734*/ 	.word	0x00006640


	//   ....[8]....
        /*0738*/ 	.word	0x00006670


	//   ....[9]....
        /*073c*/ 	.word	0x00006690


	//   ....[10]....
        /*0740*/ 	.word	0x000066c0


	//   ....[11]....
        /*0744*/ 	.word	0x000066e0


	//   ....[12]....
        /*0748*/ 	.word	0x00006710


	//   ....[13]....
        /*074c*/ 	.word	0x00006720


	//   ....[14]....
        /*0750*/ 	.word	0x000067c0


	//   ....[15]....
        /*0754*/ 	.word	0x000067d0


	//   ....[16]....
        /*0758*/ 	.word	0x000067e0


	//   ....[17]....
        /*075c*/ 	.word	0x000067f0


	//   ....[18]....
        /*0760*/ 	.word	0x00006db0


	//   ....[19]....
        /*0764*/ 	.word	0x00006dc0


	//   ....[20]....
        /*0768*/ 	.word	0x00006dd0


	//   ....[21]....
        /*076c*/ 	.word	0x00006e00


	//   ....[22]....
        /*0770*/ 	.word	0x00006e10


	//   ....[23]....
        /*0774*/ 	.word	0x00006e40


	//   ....[24]....
        /*0778*/ 	.word	0x00006e50


	//   ....[25]....
        /*077c*/ 	.word	0x00006e80


	//   ....[26]....
        /*0780*/ 	.word	0x00006e90


	//   ....[27]....
        /*0784*/ 	.word	0x00006ec0


	//   ....[28]....
        /*0788*/ 	.word	0x00006ed0


	//   ....[29]....
        /*078c*/ 	.word	0x00006ef0


	//   ....[30]....
        /*0790*/ 	.word	0x00006f10


	//   ....[31]....
        /*0794*/ 	.word	0x00006f20


	//   ....[32]....
        /*0798*/ 	.word	0x00006f30


	//   ....[33]....
        /*079c*/ 	.word	0x00006f40


	//   ....[34]....
        /*07a0*/ 	.word	0x00008ad0


	//   ....[35]....
        /*07a4*/ 	.word	0x00008ae0


	//   ....[36]....
        /*07a8*/ 	.word	0x00008b20


	//   ....[37]....
        /*07ac*/ 	.word	0x00008b30


	//   ....[38]....
        /*07b0*/ 	.word	0x00008c10


	//   ....[39]....
        /*07b4*/ 	.word	0x00008c20


	//   ....[40]....
        /*07b8*/ 	.word	0x00008c60


	//   ....[41]....
        /*07bc*/ 	.word	0x00008c70


	//   ....[42]....
        /*07c0*/ 	.word	0x00008cc0


	//   ....[43]....
        /*07c4*/ 	.word	0x00008cd0


	//   ....[44]....
        /*07c8*/ 	.word	0x000098f0


	//   ....[45]....
        /*07cc*/ 	.word	0x0000a4e0


	//   ....[46]....
        /*07d0*/ 	.word	0x0000b1a0


	//   ....[47]....
        /*07d4*/ 	.word	0x0000b860


	//   ....[48]....
        /*07d8*/ 	.word	0x0000b880


	//   ....[49]....
        /*07dc*/ 	.word	0x0000b8b0


	//   ....[50]....
        /*07e0*/ 	.word	0x0000b900


	//   ....[51]....
        /*07e4*/ 	.word	0x0000b920


	//   ....[52]....
        /*07e8*/ 	.word	0x0000bb10


	//   ....[53]....
        /*07ec*/ 	.word	0x0000bb30


	//   ....[54]....
        /*07f0*/ 	.word	0x0000bb60


	//   ....[55]....
        /*07f4*/ 	.word	0x0000bbb0


	//   ....[56]....
        /*07f8*/ 	.word	0x0000bbd0


	//   ....[57]....
        /*07fc*/ 	.word	0x0000c0d0


	//   ....[58]....
        /*0800*/ 	.word	0x0000c120


	//   ....[59]....
        /*0804*/ 	.word	0x0000c1c0


	//   ....[60]....
        /*0808*/ 	.word	0x0000c210


	//   ....[61]....
        /*080c*/ 	.word	0x0000c2b0


	//   ....[62]....
        /*0810*/ 	.word	0x0000c300


	//   ....[63]....
        /*0814*/ 	.word	0x0000c3a0


	//   ....[64]....
        /*0818*/ 	.word	0x0000c3f0


	//   ....[65]....
        /*081c*/ 	.word	0x0000c490


	//   ....[66]....
        /*0820*/ 	.word	0x0000c4e0


	//   ....[67]....
        /*0824*/ 	.word	0x0000c580


	//   ....[68]....
        /*0828*/ 	.word	0x0000c620


	//   ....[69]....
        /*082c*/ 	.word	0x0000c6c0


	//   ....[70]....
        /*0830*/ 	.word	0x0000c760


	//   ....[71]....
        /*0834*/ 	.word	0x0000c7c0


	//   ....[72]....
        /*0838*/ 	.word	0x0000c810


	//   ....[73]....
        /*083c*/ 	.word	0x0000c8a0


	//   ....[74]....
        /*0840*/ 	.word	0x0000c8f0


	//   ....[75]....
        /*0844*/ 	.word	0x0000c980


	//   ....[76]....
        /*0848*/ 	.word	0x0000c9d0


	//   ....[77]....
        /*084c*/ 	.word	0x0000ca60


	//   ....[78]....
        /*0850*/ 	.word	0x0000cab0


	//   ....[79]....
        /*0854*/ 	.word	0x0000cb40


	//   ....[80]....
        /*0858*/ 	.word	0x0000cb90


	//   ....[81]....
        /*085c*/ 	.word	0x0000cc20


	//   ....[82]....
        /*0860*/ 	.word	0x0000cc70


	//   ....[83]....
        /*0864*/ 	.word	0x0000cd10


	//   ....[84]....
        /*0868*/ 	.word	0x0000cd60


	//   ....[85]....
        /*086c*/ 	.word	0x0000cdc0


	//   ....[86]....
        /*0870*/ 	.word	0x0000ce10


	//   ....[87]....
        /*0874*/ 	.word	0x0000ce70


	//   ....[88]....
        /*0878*/ 	.word	0x0000cec0


	//----- nvinfo : EIATTR_EXIT_INSTR_OFFSETS
	.align		4
.L_1117:
        /*087c*/ 	.byte	0x04, 0x1c
        /*087e*/ 	.short	(.L_1119 - .L_1118)


	//   ....[0]....
.L_1118:
        /*0880*/ 	.word	0x0000bd40


	//   ....[1]....
        /*0884*/ 	.word	0x0000c070


	//----- nvinfo : EIATTR_MAX_THREADS
	.align		4
.L_1119:
        /*0888*/ 	.byte	0x04, 0x05
        /*088a*/ 	.short	(.L_1121 - .L_1120)
.L_1120:
        /*088c*/ 	.word	0x00000080
        /*0890*/ 	.word	0x00000001
        /*0894*/ 	.word	0x00000001


	//----- nvinfo : EIATTR_CRS_STACK_SIZE
	.align		4
.L_1121:
        /*0898*/ 	.byte	0x04, 0x1e
        /*089a*/ 	.short	(.L_1123 - .L_1122)
.L_1122:
        /*089c*/ 	.word	0x00000000


	//----- nvinfo : EIATTR_CBANK_PARAM_SIZE
	.align		4
.L_1123:
        /*08a0*/ 	.byte	0x03, 0x19
        /*08a2*/ 	.short	0x01f0


	//----- nvinfo : EIATTR_PARAM_CBANK
	.align		4
        /*08a4*/ 	.byte	0x04, 0x0a
        /*08a6*/ 	.short	(.L_1125 - .L_1124)
	.align		4
.L_1124:
        /*08a8*/ 	.word	index@(.nv.constant0._Z25selective_scan_bwd_kernelI32Selective_Scan_bwd_kernel_traitsILi128ELi16ELb0ELb0ELb1ELb1ELb0EN3c108BFloat16EfEEv12SSMParamsBwd)
        /*08ac*/ 	.short	0x0210
        /*08ae*/ 	.short	0x01f0


	//----- nvinfo : EIATTR_SW_WAR
	.align		4
.L_1125:
        /*08b0*/ 	.byte	0x04, 0x36
        /*08b2*/ 	.short	(.L_1127 - .L_1126)
.L_1126:
        /*08b4*/ 	.word	0x00000008
.L_1127:


//--------------------- .nv.info._Z25selective_scan_bwd_kernelI32Selective_Scan_bwd_kernel_traitsILi128ELi16ELb0ELb0ELb1ELb1ELb1EN3c108BFloat16EfEEv12SSMParamsBwd --------------------------
	.section	.nv.info._Z25selective_scan_bwd_kernelI32Selective_Scan_bwd_kernel_traitsILi128ELi16ELb0ELb0ELb1ELb1ELb1EN3c108BFloat16EfEEv12SSMParamsBwd,"",@"SHT_CUDA_INFO"
	.sectionflags	@""
	.align	4


	//----- nvinfo : EIATTR_CUDA_API_VERSION
	.align		4
        /*0000*/ 	.byte	0x04, 0x37
        /*0002*/ 	.short	(.L_1129 - .L_1128)
.L_1128:
        /*0004*/ 	.word	0x00000082


	//----- nvinfo : EIATTR_KPARAM_INFO
	.align		4
.L_1129:
        /*0008*/ 	.byte	0x04, 0x17
        /*000a*/ 	.short	(.L_1131 - .L_1130)
.L_1130:
        /*000c*/ 	.word	0x00000000
        /*0010*/ 	.short	0x0000
        /*0012*/ 	.short	0x0000
        /*0014*/ 	.byte	0x00, 0xf0, 0xc1, 0x07


	//----- nvinfo : EIATTR_SPARSE_MMA_MASK
	.align		4
.L_1131:
        /*0018*/ 	.byte	0x03, 0x50
        /*001a*/ 	.short	0x0000


	//----- nvinfo : EIATTR_MAXREG_COUNT
	.align		4
        /*001c*/ 	.byte	0x03, 0x1b
        /*001e*/ 	.short	0x00a8


	//----- nvinfo : EIATTR_NUM_BARRIERS
	.align		4
        /*0020*/ 	.byte	0x02, 0x4c
        /*0022*/ 	.byte	0x01
	.zero		1


	//----- nvinfo : EIATTR_ANNOTATIONS
	.align		4
        /*0024*/ 	.byte	0x04, 0x55
        /*0026*/ 	.short	(.L_1133 - .L_1132)


	//   ....[0]....
.L_1132:
        /* <DEDUP_REMOVED lines=69> */


	//----- nvinfo : EIATTR_MERCURY_ISA_VERSION
	.align		4
.L_1133:
        /*0468*/ 	.byte	0x03, 0x5f
        /*046a*/ 	.short	0x0101


	//----- nvinfo : EIATTR_COOP_GROUP_MASK_REGIDS
	.align		4
        /*046c*/ 	.byte	0x04, 0x29
        /*046e*/ 	.short	(.L_1135 - .L_1134)


	//   ....[0]....
.L_1134:
        /*0470*/ 	.word	0xffffffff


	//   ....[1]....
        /*0474*/ 	.word	0xffffffff


	//   ....[2]....
        /*0478*/ 	.word	0xffffffff


	//   ....[3]....
        /*047c*/ 	.word	0xffffffff


	//   ....[4]....
        /*0480*/ 	.word	0xffffffff


	//   ....[5]....
        /*0484*/ 	.word	0xffffffff


	//   ....[6]....
        /*0488*/ 	.word	0xffffffff


	//   ....[7]....
        /*048c*/ 	.word	0xffffffff


	//   ....[8]....
        /*0490*/ 	.word	0xffffffff


	//   ....[9]....
        /*0494*/ 	.word	0xffffffff


	//   ....[10]....
        /*0498*/ 	.word	0xffffffff


	//   ....[11]....
        /*049c*/ 	.word	0xffffffff


	//   ....[12]....
        /*04a0*/ 	.word	0xffffffff


	//   ....[13]....
        /*04a4*/ 	.word	0xffffffff


	//   ....[14]....
        /*04a8*/ 	.word	0xffffffff


	//   ....[15]....
        /*04ac*/ 	.word	0xffffffff


	//   ....[16]....
        /*04b0*/ 	.word	0xffffffff


	//   ....[17]....
        /*04b4*/ 	.word	0xffffffff


	//   ....[18]....
        /*04b8*/ 	.word	0xffffffff


	//   ....[19]....
        /*04bc*/ 	.word	0xffffffff


	//   ....[20]....
        /*04c0*/ 	.word	0xffffffff


	//   ....[21]....
        /*04c4*/ 	.word	0xffffffff


	//   ....[22]....
        /*04c8*/ 	.word	0xffffffff


	//   ....[23]....
        /*04cc*/ 	.word	0xffffffff


	//   ....[24]....
        /*04d0*/ 	.word	0xffffffff


	//   ....[25]....
        /*04d4*/ 	.word	0xffffffff


	//   ....[26]....
        /*04d8*/ 	.word	0xffffffff


	//   ....[27]....
        /*04dc*/ 	.word	0xffffffff


	//   ....[28]....
        /*04e0*/ 	.word	0xffffffff


	//   ....[29]....
        /*04e4*/ 	.word	0xffffffff


	//   ....[30]....
        /*04e8*/ 	.word	0xffffffff


	//   ....[31]....
        /*04ec*/ 	.word	0xffffffff


	//   ....[32]....
        /*04f0*/ 	.word	0xffffffff


	//   ....[33]....
        /*04f4*/ 	.word	0xffffffff


	//   ....[34]....
        /*04f8*/ 	.word	0xffffffff


	//   ....[35]....
        /*04fc*/ 	.word	0xffffffff


	//   ....[36]....
        /*0500*/ 	.word	0xffffffff


	//   ....[37]....
        /*0504*/ 	.word	0xffffffff


	//   ....[38]....
        /*0508*/ 	.word	0xffffffff


	//   ....[39]....
        /*050c*/ 	.word	0xffffffff


	//   ....[40]....
        /*0510*/ 	.word	0xffffffff


	//   ....[41]....
        /*0514*/ 	.word	0xffffffff


	//   ....[42]....
        /*0518*/ 	.word	0xffffffff


	//   ....[43]....
        /*051c*/ 	.word	0xffffffff


	//   ....[44]....
        /*0520*/ 	.word	0xffffffff


	//   ....[45]....
        /*0524*/ 	.word	0xffffffff


	//   ....[46]....
        /*0528*/ 	.word	0xffffffff


	//   ....[47]....
        /*052c*/ 	.word	0xffffffff


	//   ....[48]....
        /*0530*/ 	.word	0xffffffff


	//   ....[49]....
        /*0534*/ 	.word	0xffffffff


	//   ....[50]....
        /*0538*/ 	.word	0xffffffff


	//   ....[51]....
        /*053c*/ 	.word	0xffffffff


	//   ....[52]....
        /*0540*/ 	.word	0xffffffff


	//   ....[53]....
        /*0544*/ 	.word	0xffffffff


	//   ....[54]....
        /*0548*/ 	.word	0xffffffff


	//   ....[55]....
        /*054c*/ 	.word	0xffffffff


	//   ....[56]....
        /*0550*/ 	.word	0xffffffff


	//   ....[57]....
        /*0554*/ 	.word	0xffffffff


	//   ....[58]....
        /*0558*/ 	.word	0xffffffff


	//   ....[59]....
        /*055c*/ 	.word	0xffffffff


	//   ....[60]....
        /*0560*/ 	.word	0xffffffff


	//   ....[61]....
        /*0564*/ 	.word	0x0500009a


	//   ....[62]....
        /*0568*/ 	.word	0x0500009a


	//   ....[63]....
        /*056c*/ 	.word	0x0500009a


	//   ....[64]....
        /*0570*/ 	.word	0x0500009a


	//   ....[65]....
        /*0574*/ 	.word	0x0500009a


	//   ....[66]....
        /*0578*/ 	.word	0x0500009a


	//   ....[67]....
        /*057c*/ 	.word	0x0500009a


	//   ....[68]....
        /*0580*/ 	.word	0x0500009a


	//   ....[69]....
        /*0584*/ 	.word	0x0500009a


	//   ....[70]....
        /*0588*/ 	.word	0x0500009a


	//   ....[71]....
        /*058c*/ 	.word	0x0500009a


	//   ....[72]....
        /*0590*/ 	.word	0x0500009a


	//   ....[73]....
        /*0594*/ 	.word	0x0500009a


	//   ....[74]....
        /*0598*/ 	.word	0x0500009a


	//   ....[75]....
        /*059c*/ 	.word	0x0500009a


	//   ....[76]....
        /*05a0*/ 	.word	0x0500009a


	//   ....[77]....
        /*05a4*/ 	.word	0x0500009a


	//   ....[78]....
        /*05a8*/ 	.word	0x0500009a


	//   ....[79]....
        /*05ac*/ 	.word	0x0500009a


	//   ....[80]....
        /*05b0*/ 	.word	0x0500009a


	//   ....[81]....
        /*05b4*/ 	.word	0x0500009a


	//   ....[82]....
        /*05b8*/ 	.word	0x0500009a


	//   ....[83]....
        /*05bc*/ 	.word	0x0500009a


	//   ....[84]....
        /*05c0*/ 	.word	0x0500009a


	//   ....[85]....
        /*05c4*/ 	.word	0x0500009a


	//   ....[86]....
        /*05c8*/ 	.word	0x0500009a


	//   ....[87]....
        /*05cc*/ 	.word	0x0500009a


	//   ....[88]....
        /*05d0*/ 	.word	0x0500009a


	//   ....[89]....
        /*05d4*/ 	.word	0x0500009a


	//   ....[90]....
        /*05d8*/ 	.word	0x0500009a


	//   ....[91]....
        /*05dc*/ 	.word	0x0500009a


	//   ....[92]....
        /*05e0*/ 	.word	0x0500009a


	//----- nvinfo : EIATTR_COOP_GROUP_INSTR_OFFSETS
	.align		4
.L_1135:
        /*05e4*/ 	.byte	0x04, 0x28
        /*05e6*/ 	.short	(.L_1137 - .L_1136)


	//   ....[0]....
.L_1136:
        /*05e8*/ 	.word	0x00001600


	//   ....[1]....
        /*05ec*/ 	.word	0x00001b70


	//   ....[2]....
        /*05f0*/ 	.word	0x000022d0


	//   ....[3]....
        /*05f4*/ 	.word	0x00005060


	//   ....[4]....
        /*05f8*/ 	.word	0x000057a0


	//   ....[5]....
        /*05fc*/ 	.word	0x000063d0


	//   ....[6]....
        /*0600*/ 	.word	0x00006f70


	//   ....[7]....
        /*0604*/ 	.word	0x00008470


	//   ....[8]....
        /*0608*/ 	.word	0x00009260


	//   ....[9]....
        /*060c*/ 	.word	0x00009270


	//   ....[10]....
        /*0610*/ 	.word	0x000092c0


	//   ....[11]....
        /*0614*/ 	.word	0x000092d0


	//   ....[12]....
        /*0618*/ 	.word	0x00009300


	//   ....[13]....
        /*061c*/ 	.word	0x00009320


	//   ....[14]....
        /*0620*/ 	.word	0x00009350


	//   ....[15]....
        /*0624*/ 	.word	0x00009370


	//   ....[16]....
        /*0628*/ 	.word	0x000093a0


	//   ....[17]....
        /*062c*/ 	.word	0x000093b0


	//   ....[18]....
        /*0630*/ 	.word	0x00009460


	//   ....[19]....
        /*0634*/ 	.word	0x00009470


	//   ....[20]....
        /*0638*/ 	.word	0x00009480


	//   ....[21]....
        /*063c*/ 	.word	0x00009490


	//   ....[22]....
        /*0640*/ 	.word	0x00009a50


	//   ....[23]....
        /*0644*/ 	.word	0x00009a60


	//   ....[24]....
        /*0648*/ 	.word	0x00009a70


	//   ....[25]....
        /*064c*/ 	.word	0x00009aa0


	//   ....[26]....
        /*0650*/ 	.word	0x00009ab0


	//   ....[27]....
        /*0654*/ 	.word	0x00009ae0


	//   ....[28]....
        /*0658*/ 	.word	0x00009af0


	//   ....[29]....
        /*065c*/ 	.word	0x00009b20


	//   ....[30]....
        /*0660*/ 	.word	0x00009b30


	//   ....[31]....
        /*0664*/ 	.word	0x00009b60


	//   ....[32]....
        /*0668*/ 	.word	0x00009b70


	//   ....[33]....
        /*066c*/ 	.word	0x00009b90


	//   ....[34]....
        /*0670*/ 	.word	0x00009bb0


	//   ....[35]....
        /*0674*/ 	.word	0x00009bc0


	//   ....[36]....
        /*0678*/ 	.word	0x00009bd0


	//   ....[37]....
        /*067c*/ 	.word	0x00009be0


	//   ....[38]....
        /*0680*/ 	.word	0x0000b5e0


	//   ....[39]....
        /*0684*/ 	.word	0x0000b5f0


	//   ....[40]....
        /*0688*/ 	.word	0x0000b630


	//   ....[41]....
        /*068c*/ 	.word	0x0000b640


	//   ....[42]....
        /*0690*/ 	.word	0x0000b680


	//   ....[43]....
        /*0694*/ 	.word	0x0000b690


	//   ....[44]....
        /*0698*/ 	.word	0x0000b6d0


	//   ....[45]....
        /*069c*/ 	.word	0x0000b6e0


	//   ....[46]....
        /*06a0*/ 	.word	0x0000b720


	//   ....[47]....
        /*06a4*/ 	.word	0x0000b730


	//   ....[48]....
        /*06a8*/ 	.word	0x0000c4b0


	//   ....[49]....
        /*06ac*/ 	.word	0x0000d060


	//   ....[50]....
        /*06b0*/ 	.word	0x0000dc10


	//   ....[51]....
        /*06b4*/ 	.word	0x0000e2e0


	//   ....[52]....
        /*06b8*/ 	.word	0x0000e300


	//   ....[53]....
        /*06bc*/ 	.word	0x0000e330


	//   ....[54]....
        /*06c0*/ 	.word	0x0000e380


	//   ....[55]....
        /*06c4*/ 	.word	0x0000e3a0


	//   ....[56]....
        /*06c8*/ 	.word	0x0000e590


	//   ....[57]....
        /*06cc*/ 	.word	0x0000e5b0


	//   ....[58]....
        /*06d0*/ 	.word	0x0000e5e0


	//   ....[59]....
        /*06d4*/ 	.word	0x0000e630


	//   ....[60]....
        /*06d8*/ 	.word	0x0000e650


	//   ....[61]....
        /*06dc*/ 	.word	0x0000eb50


	//   ....[62]....
        /*06e0*/ 	.word	0x0000eba0


	//   ....[63]....
        /*06e4*/ 	.word	0x0000ec60


	//   ....[64]....
        /*06e8*/ 	.word	0x0000ecb0


	//   ....[65]....
        /*06ec*/ 	.word	0x0000ed70


	//   ....[66]....
        /*06f0*/ 	.word	0x0000edc0


	//   ....[67]....
        /*06f4*/ 	.word	0x0000ee80


	//   ....[68]....
        /*06f8*/ 	.word	0x0000eed0


	//   ....[69]....
        /*06fc*/ 	.word	0x0000ef90


	//   ....[70]....
        /*0700*/ 	.word	0x0000efe0


	//   ....[71]....
        /*0704*/ 	.word	0x0000f080


	//   ....[72]....
        /*0708*/ 	.word	0x0000f120


	//   ....[73]....
        /*070c*/ 	.word	0x0000f1c0


	//   ....[74]....
        /*0710*/ 	.word	0x0000f260


	//   ....[75]....
        /*0714*/ 	.word	0x0000f2c0


	//   ....[76]....
        /*0718*/ 	.word	0x0000f310


	//   ....[77]....
        /*071c*/ 	.word	0x0000f3a0


	//   ....[78]....
        /*0720*/ 	.word	0x0000f3f0


	//   ....[79]....
        /*0724*/ 	.word	0x0000f480


	//   ....[80]....
        /*0728*/ 	.word	0x0000f4d0


	//   ....[81]....
        /*072c*/ 	.word	0x0000f560


	//   ....[82]....
        /*0730*/ 	.word	0x0000f5b0


	//   ....[83]....
        /*0734*/ 	.word	0x0000f640


	//   ....[84]....
        /*0738*/ 	.word	0x0000f690


	//   ....[85]....
        /*073c*/ 	.word	0x0000f720


	//   ....[86]....
        /*0740*/ 	.word	0x0000f770


	//   ....[87]....
        /*0744*/ 	.word	0x0000f810


	//   ....[88]....
        /*0748*/ 	.word	0x0000f860


	//   ....[89]....
        /*074c*/ 	.word	0x0000f8c0


	//   ....[90]....
        /*0750*/ 	.word	0x0000f910


	//   ....[91]....
        /*0754*/ 	.word	0x0000f970


	//   ....[92]....
        /*0758*/ 	.word	0x0000f9c0


	//----- nvinfo : EIATTR_EXIT_INSTR_OFFSETS
	.align		4
.L_1137:
        /*075c*/ 	.byte	0x04, 0x1c
        /*075e*/ 	.short	(.L_1139 - .L_1138)


	//   ....[0]....
.L_1138:
        /*0760*/ 	.word	0x0000e7c0


	//   ....[1]....
        /*0764*/ 	.word	0x0000eaf0


	//----- nvinfo : EIATTR_MAX_THREADS
	.align		4
.L_1139:
        /*0768*/ 	.byte	0x04, 0x05
        /*076a*/ 	.short	(.L_1141 - .L_1140)
.L_1140:
        /*076c*/ 	.word	0x00000080
        /*0770*/ 	.word	0x00000001
        /*0774*/ 	.word	0x00000001


	//----- nvinfo : EIATTR_CRS_STACK_SIZE
	.align		4
.L_1141:
        /*0778*/ 	.byte	0x04, 0x1e
        /*077a*/ 	.short	(.L_1143 - .L_1142)
.L_1142:
        /*077c*/ 	.word	0x00000000


	//----- nvinfo : EIATTR_CBANK_PARAM_SIZE
	.align		4
.L_1143:
        /*0780*/ 	.byte	0x03, 0x19
        /*0782*/ 	.short	0x01f0


	//----- nvinfo : EIATTR_PARAM_CBANK
	.align		4
        /*0784*/ 	.byte	0x04, 0x0a
        /*0786*/ 	.short	(.L_1145 - .L_1144)
	.align		4
.L_1144:
        /*0788*/ 	.word	index@(.nv.constant0._Z25selective_scan_bwd_kernelI32Selective_Scan_bwd_kernel_traitsILi128ELi16ELb0ELb0ELb1ELb1ELb1EN3c108BFloat16EfEEv12SSMParamsBwd)
        /*078c*/ 	.short	0x0210
        /*078e*/ 	.short	0x01f0


	//----- nvinfo : EIATTR_SW_WAR
	.align		4
.L_1145:
        /*0790*/ 	.byte	0x04, 0x36
        /*0792*/ 	.short	(.L_1147 - .L_1146)
.L_1146:
        /*0794*/ 	.word	0x00000008
.L_1147:


//--------------------- .nv.info._Z25selective_scan_bwd_kernelI32Selective_Scan_bwd_kernel_traitsILi128ELi16ELb0ELb1ELb0ELb0ELb0EN3c108BFloat16EfEEv12SSMParamsBwd --------------------------
	.section	.nv.info._Z25selective_scan_bwd_kernelI32Selective_Scan_bwd_kernel_traitsILi128ELi16ELb0ELb1ELb0ELb0ELb0EN3c108BFloat16EfEEv12SSMParamsBwd,"",@"SHT_CUDA_INFO"
	.sectionflags	@""
	.align	4


	//----- nvinfo : EIATTR_CUDA_API_VERSION
	.align		4
        /*0000*/ 	.byte	0x04, 0x37
        /*0002*/ 	.short	(.L_1149 - .L_1148)
.L_1148:
        /*0004*/ 	.word	0x00000082


	//----- nvinfo : EIATTR_KPARAM_INFO
	.align		4
.L_1149:
        /*0008*/ 	.byte	0x04, 0x17
        /*000a*/ 	.short	(.L_1151 - .L_1150)
.L_1150:
        /*000c*/ 	.word	0x00000000
        /*0010*/ 	.short	0x0000
        /*0012*/ 	.short	0x0000
        /*0014*/ 	.byte	0x00, 0xf0, 0xc1, 0x07


	//----- nvinfo : EIATTR_SPARSE_MMA_MASK
	.align		4
.L_1151:
        /*0018*/ 	.byte	0x03, 0x50
        /*001a*/ 	.short	0x0000


	//----- nvinfo : EIATTR_MAXREG_COUNT
	.align		4
        /*001c*/ 	.byte	0x03, 0x1b
        /*001e*/ 	.short	0x00a8


	//----- nvinfo : EIATTR_NUM_BARRIERS
	.align		4
        /*0020*/ 	.byte	0x02, 0x4c
        /*0022*/ 	.byte	0x01
	.zero		1


	//----- nvinfo : EIATTR_ANNOTATIONS
	.align		4
        /*0024*/ 	.byte	0x04, 0x55
        /*0026*/ 	.short	(.L_1153 - .L_1152)


	//   ....[0]....
.L_1152:
        /* <DEDUP_REMOVED lines=112> */


	//----- nvinfo : EIATTR_MERCURY_ISA_VERSION
	.align		4
.L_1153:
        /*0710*/ 	.byte	0x03, 0x5f
        /*0712*/ 	.short	0x0101


	//----- nvinfo : EIATTR_COOP_GROUP_MASK_REGIDS
	.align		4
        /*0714*/ 	.byte	0x04, 0x29
        /*0716*/ 	.short	(.L_1155 - .L_1154)


	//   ....[0]....
.L_1154:
        /*0718*/ 	.word	0xffffffff


	//   ....[1]....
        /*071c*/ 	.word	0xffffffff


	//   ....[2]....
        /*0720*/ 	.word	0xffffffff


	//   ....[3]....
        /*0724*/ 	.word	0xffffffff


	//   ....[4]....
        /*0728*/ 	.word	0xffffffff


	//   ....[5]....
        /*072c*/ 	.word	0xffffffff


	//   ....[6]....
        /*0730*/ 	.word	0xffffffff


	//   ....[7]....
        /*0734*/ 	.word	0xffffffff


	//   ....[8]....
        /*0738*/ 	.word	0xffffffff


	//   ....[9]....
        /*073c*/ 	.word	0xffffffff


	//   ....[10]....
        /*0740*/ 	.word	0xffffffff


	//   ....[11]....
        /*0744*/ 	.word	0xffffffff


	//   ....[12]....
        /*0748*/ 	.word	0xffffffff


	//   ....[13]....
        /*074c*/ 	.word	0xffffffff


	//   ....[14]....
        /*0750*/ 	.word	0xffffffff


	//   ....[15]....
        /*0754*/ 	.word	0xffffffff


	//   ....[16]....
        /*0758*/ 	.word	0xffffffff


	//   ....[17]....
        /*075c*/ 	.word	0xffffffff


	//   ....[18]....
        /*0760*/ 	.word	0xffffffff


	//   ....[19]....
        /*0764*/ 	.word	0xffffffff


	//   ....[20]....
        /*0768*/ 	.word	0xffffffff


	//   ....[21]....
        /*076c*/ 	.word	0xffffffff


	//   ....[22]....
        /*0770*/ 	.word	0xffffffff


	//   ....[23]....
        /*0774*/ 	.word	0xffffffff


	//   ....[24]....
        /*0778*/ 	.word	0xffffffff


	//   ....[25]....
        /*077c*/ 	.word	0xffffffff


	//   ....[26]....
        /*0780*/ 	.word	0xffffffff


	//   ....[27]....
        /*0784*/ 	.word	0xffffffff


	//   ....[28]....
        /*0788*/ 	.word	0xffffffff


	//   ....[29]....
        /*078c*/ 	.word	0xffffffff


	//   ....[30]....
        /*0790*/ 	.word	0xffffffff


	//   ....[31]....
        /*0794*/ 	.word	0xffffffff


	//   ....[32]....
        /*0798*/ 	.word	0xffffffff


	//   ....[33]....
        /*079c*/ 	.word	0xffffffff


	//   ....[34]....
        /*07a0*/ 	.word	0xffffffff


	//   ....[35]....
        /*07a4*/ 	.word	0xffffffff


	//   ....[36]....
        /*07a8*/ 	.word	0xffffffff


	//   ....[37]....
        /*07ac*/ 	.word	0xffffffff


	//   ....[38]....
        /*07b0*/ 	.word	0xffffffff


	//   ....[39]....
        /*07b4*/ 	.word	0xffffffff


	//   ....[40]....
        /*07b8*/ 	.word	0xffffffff


	//   ....[41]....
        /*07bc*/ 	.word	0xffffffff


	//   ....[42]....
        /*07c0*/ 	.word	0xffffffff


	//   ....[43]....
        /*07c4*/ 	.word	0xffffffff


	//   ....[44]....
        /*07c8*/ 	.word	0xffffffff


	//   ....[45]....
        /*07cc*/ 	.word	0xffffffff


	//   ....[46]....
        /*07d0*/ 	.word	0xffffffff


	//   ....[47]....
        /*07d4*/ 	.word	0xffffffff


	//   ....[48]....
        /*07d8*/ 	.word	0xffffffff


	//   ....[49]....
        /*07dc*/ 	.word	0xffffffff


	//   ....[50]....
        /*07e0*/ 	.word	0xffffffff


	//   ....[51]....
        /*07e4*/ 	.word	0xffffffff


	//   ....[52]....
        /*07e8*/ 	.word	0xffffffff


	//   ....[53]....
        /*07ec*/ 	.word	0xffffffff


	//   ....[54]....
        /*07f0*/ 	.word	0xffffffff


	//   ....[55]....
        /*07f4*/ 	.word	0xffffffff


	//   ....[56]....
        /*07f8*/ 	.word	0x05000099


	//   ....[57]....
        /*07fc*/ 	.word	0x05000099


	//   ....[58]....
        /*0800*/ 	.word	0x05000099


	//   ....[59]....
        /*0804*/ 	.word	0x05000099


	//   ....[60]....
        /*0808*/ 	.word	0x05000099


	//   ....[61]....
        /*080c*/ 	.word	0x05000099


	//   ....[62]....
        /*0810*/ 	.word	0x05000099


	//   ....[63]....
        /*0814*/ 	.word	0x05000099


	//   ....[64]....
        /*0818*/ 	.word	0x05000099


	//   ....[65]....
        /*081c*/ 	.word	0x05000099


	//   ....[66]....
        /*0820*/ 	.word	0x05000099


	//   ....[67]....
        /*0824*/ 	.word	0x05000099


	//   ....[68]....
        /*0828*/ 	.word	0x05000099


	//   ....[69]....
        /*082c*/ 	.word	0x05000099


	//   ....[70]....
        /*0830*/ 	.word	0x05000099


	//   ....[71]....
        /*0834*/ 	.word	0x05000099


	//   ....[72]....
        /*0838*/ 	.word	0x05000099


	//   ....[73]....
        /*083c*/ 	.word	0x05000099


	//   ....[74]....
        /*0840*/ 	.word	0x05000099


	//   ....[75]....
        /*0844*/ 	.word	0x05000099


	//   ....[76]....
        /*0848*/ 	.word	0x05000099


	//   ....[77]....
        /*084c*/ 	.word	0x05000099


	//   ....[78]....
        /*0850*/ 	.word	0x05000099


	//   ....[79]....
        /*0854*/ 	.word	0x05000099


	//   ....[80]....
        /*0858*/ 	.word	0x05000099


	//   ....[81]....
        /*085c*/ 	.word	0x05000099


	//   ....[82]....
        /*0860*/ 	.word	0x05000099


	//   ....[83]....
        /*0864*/ 	.word	0x05000099


	//   ....[84]....
        /*0868*/ 	.word	0x05000099


	//   ....[85]....
        /*086c*/ 	.word	0x05000099


	//   ....[86]....
        /*0870*/ 	.word	0x05000099


	//   ....[87]....
        /*0874*/ 	.word	0x05000099


	//----- nvinfo : EIATTR_COOP_GROUP_INSTR_OFFSETS
	.align		4
.L_1155:
        /*0878*/ 	.byte	0x04, 0x28
        /*087a*/ 	.short	(.L_1157 - .L_1156)


	//   ....[0]....
.L_1156:
        /*087c*/ 	.word	0x00001450


	//   ....[1]....
        /*0880*/ 	.word	0x000019b0


	//   ....[2]....
        /*0884*/ 	.word	0x00002060


	//   ....[3]....
        /*0888*/ 	.word	0x00003520


	//   ....[4]....
        /*088c*/ 	.word	0x000042b0


	//   ....[5]....
        /*0890*/ 	.word	0x000042d0


	//   ....[6]....
        /*0894*/ 	.word	0x00004300


	//   ....[7]....
        /*0898*/ 	.word	0x00004320


	//   ....[8]....
        /*089c*/ 	.word	0x00004350


	//   ....[9]....
        /*08a0*/ 	.word	0x00004370


	//   ....[10]....
        /*08a4*/ 	.word	0x000043a0


	//   ....[11]....
        /*08a8*/ 	.word	0x000043c0


	//   ....[12]....
        /*08ac*/ 	.word	0x000043f0


	//   ....[13]....
        /*08b0*/ 	.word	0x00004400


	//   ....[14]....
        /*08b4*/ 	.word	0x000044a0


	//   ....[15]....
        /*08b8*/ 	.word	0x000044b0


	//   ....[16]....
        /*08bc*/ 	.word	0x000044c0


	//   ....[17]....
        /*08c0*/ 	.word	0x000044d0


	//   ....[18]....
        /*08c4*/ 	.word	0x00004c90


	//   ....[19]....
        /*08c8*/ 	.word	0x00004ca0


	//   ....[20]....
        /*08cc*/ 	.word	0x00004cb0


	//   ....[21]....
        /*08d0*/ 	.word	0x00004ce0


	//   ....[22]....
        /*08d4*/ 	.word	0x00004cf0


	//   ....[23]....
        /*08d8*/ 	.word	0x00004d20


	//   ....[24]....
        /*08dc*/ 	.word	0x00004d30


	//   ....[25]....
        /*08e0*/ 	.word	0x00004d60


	//   ....[26]....
        /*08e4*/ 	.word	0x00004d70


	//   ....[27]....
        /*08e8*/ 	.word	0x00004da0


	//   ....[28]....
        /*08ec*/ 	.word	0x00004db0


	//   ....[29]....
        /*08f0*/ 	.word	0x00004de0


	//   ....[30]....
        /*08f4*/ 	.word	0x00004df0


	//   ....[31]....
        /*08f8*/ 	.word	0x00004e00


	//   ....[32]....
        /*08fc*/ 	.word	0x00004e10


	//   ....[33]....
        /*0900*/ 	.word	0x00004e20


	//   ....[34]....
        /*0904*/ 	.word	0x00006740


	//   ....[35]....
        /*0908*/ 	.word	0x00006750


	//   ....[36]....
        /*090c*/ 	.word	0x000067a0


	//   ....[37]....
        /*0910*/ 	.word	0x000067b0


	//   ....[38]....
        /*0914*/ 	.word	0x000067e0


	//   ....[39]....
        /*0918*/ 	.word	0x00006800


	//   ....[40]....
        /*091c*/ 	.word	0x00006830


	//   ....[41]....
        /*0920*/ 	.word	0x00006840


	//   ....[42]....
        /*0924*/ 	.word	0x00006bc0


	//   ....[43]....
        /*0928*/ 	.word	0x00006bd0


	//   ....[44]....
        /*092c*/ 	.word	0x000075e0


	//   ....[45]....
        /*0930*/ 	.word	0x00008230


	//   ....[46]....
        /*0934*/ 	.word	0x00008900


	//   ....[47]....
        /*0938*/ 	.word	0x00008920


	//   ....[48]....
        /*093c*/ 	.word	0x00008950


	//   ....[49]....
        /*0940*/ 	.word	0x000089a0


	//   ....[50]....
        /*0944*/ 	.word	0x000089c0


	//   ....[51]....
        /*0948*/ 	.word	0x00008bb0


	//   ....[52]....
        /*094c*/ 	.word	0x00008bd0


	//   ....[53]....
        /*0950*/ 	.word	0x00008c00


	//   ....[54]....
        /*0954*/ 	.word	0x00008c50


	//   ....[55]....
        /*0958*/ 	.word	0x00008c70


	//   ....[56]....
        /*095c*/ 	.word	0x00009170


	//   ....[57]....
        /*0960*/ 	.word	0x000091c0


	//   ....[58]....
        /*0964*/ 	.word	0x00009260


	//   ....[59]....
        /*0968*/ 	.word	0x000092b0


	//   ....[60]....
        /*096c*/ 	.word	0x00009350


	//   ....[61]....
        /*0970*/ 	.word	0x000093a0


	//   ....[62]....
        /*0974*/ 	.word	0x00009440


	//   ....[63]....
        /*0978*/ 	.word	0x00009490


	//   ....[64]....
        /*097c*/ 	.word	0x00009530


	//   ....[65]....
        /*0980*/ 	.word	0x00009580


	//   ....[66]....
        /*0984*/ 	.word	0x00009620


	//   ....[67]....
        /*0988*/ 	.word	0x000096c0


	//   ....[68]....
        /*098c*/ 	.word	0x00009760


	//   ....[69]....
        /*0990*/ 	.word	0x00009800


	//   ....[70]....
        /*0994*/ 	.word	0x00009850


	//   ....[71]....
        /*0998*/ 	.word	0x000098b0


	//   ....[72]....
        /*099c*/ 	.word	0x00009940


	//   ....[73]....
        /*09a0*/ 	.word	0x00009990


	//   ....[74]....
        /*09a4*/ 	.word	0x00009a20


	//   ....[75]....
        /*09a8*/ 	.word	0x00009a70


	//   ....[76]....
        /*09ac*/ 	.word	0x00009b00


	//   ....[77]....
        /*09b0*/ 	.word	0x00009b50


	//   ....[78]....
        /*09b4*/ 	.word	0x00009be0


	//   ....[79]....
        /*09b8*/ 	.word	0x00009c30


	//   ....[80]....
        /*09bc*/ 	.word	0x00009cc0


	//   ....[81]....
        /*09c0*/ 	.word	0x00009d10


	//   ....[82]....
        /*09c4*/ 	.word	0x00009db0


	//   ....[83]....
        /*09c8*/ 	.word	0x00009e00


	//   ....[84]....
        /*09cc*/ 	.word	0x00009e50


	//   ....[85]....
        /*09d0*/ 	.word	0x00009ea0


	//   ....[86]....
        /*09d4*/ 	.word	0x00009ef0


	//   ....[87]....
        /*09d8*/ 	.word	0x00009f40


	//----- nvinfo : EIATTR_EXIT_INSTR_OFFSETS
	.align		4
.L_1157:
        /*09dc*/ 	.byte	0x04, 0x1c
        /*09de*/ 	.short	(.L_1159 - .L_1158)


	//   ....[0]....
.L_1158:
        /*09e0*/ 	.word	0x00008de0


	//   ....[1]....
        /*09e4*/ 	.word	0x00009110


	//----- nvinfo : EIATTR_MAX_THREADS
	.align		4
.L_1159:
        /*09e8*/ 	.byte	0x04, 0x05
        /*09ea*/ 	.short	(.L_1161 - .L_1160)
.L_1160:
        /*09ec*/ 	.word	0x00000080
        /*09f0*/ 	.word	0x00000001
        /*09f4*/ 	.word	0x00000001


	//----- nvinfo : EIATTR_CRS_STACK_SIZE
	.align		4
.L_1161:
        /*09f8*/ 	.byte	0x04, 0x1e
        /*09fa*/ 	.short	(.L_1163 - .L_1162)
.L_1162:
        /*09fc*/ 	.word	0x00000000


	//----- nvinfo : EIATTR_CBANK_PARAM_SIZE
	.align		4
.L_1163:
        /*0a00*/ 	.byte	0x03, 0x19
        /*0a02*/ 	.short	0x01f0


	//----- nvinfo : EIATTR_PARAM_CBANK
	.align		4
        /*0a04*/ 	.byte	0x04, 0x0a
        /*0a06*/ 	.short	(.L_1165 - .L_1164)
	.align		4
.L_1164:
        /*0a08*/ 	.word	index@(.nv.constant0._Z25selective_scan_bwd_kernelI32Selective_Scan_bwd_kernel_traitsILi128ELi16ELb0ELb1ELb0ELb0ELb0EN3c108BFloat16EfEEv12SSMParamsBwd)
        /*0a0c*/ 	.short	0x0210
        /*0a0e*/ 	.short	0x01f0


	//----- nvinfo : EIATTR_SW_WAR
	.align		4
.L_1165:
        /*0a10*/ 	.byte	0x04, 0x36
        /*0a12*/ 	.short	(.L_1167 - .L_1166)
.L_1166:
        /*0a14*/ 	.word	0x00000008
.L_1167:


//--------------------- .nv.info._Z25selective_scan_bwd_kernelI32Selective_Scan_bwd_kernel_traitsILi128ELi16ELb0ELb1ELb0ELb0ELb1EN3c108BFloat16EfEEv12SSMParamsBwd --------------------------
	.section	.nv.info._Z25selective_scan_bwd_kernelI32Selective_Scan_bwd_kernel_traitsILi128ELi16ELb0ELb1ELb0ELb0ELb1EN3c108BFloat16EfEEv12SSMParamsBwd,"",@"SHT_CUDA_INFO"
	.sectionflags	@""
	.align	4


	//----- nvinfo : EIATTR_CUDA_API_VERSION
	.align		4
        /*0000*/ 	.byte	0x04, 0x37
        /*0002*/ 	.short	(.L_1169 - .L_1168)
.L_1168:
        /*0004*/ 	.word	0x00000082


	//----- nvinfo : EIATTR_KPARAM_INFO
	.align		4
.L_1169:
        /*0008*/ 	.byte	0x04, 0x17
        /*000a*/ 	.short	(.L_1171 - .L_1170)
.L_1170:
        /*000c*/ 	.word	0x00000000
        /*0010*/ 	.short	0x0000
        /*0012*/ 	.short	0x0000
        /*0014*/ 	.byte	0x00, 0xf0, 0xc1, 0x07


	//----- nvinfo : EIATTR_SPARSE_MMA_MASK
	.align		4
.L_1171:
        /*0018*/ 	.byte	0x03, 0x50
        /*001a*/ 	.short	0x0000


	//----- nvinfo : EIATTR_MAXREG_COUNT
	.align		4
        /*001c*/ 	.byte	0x03, 0x1b
        /*001e*/ 	.short	0x00a8


	//----- nvinfo : EIATTR_NUM_BARRIERS
	.align		4
        /*0020*/ 	.byte	0x02, 0x4c
        /*0022*/ 	.byte	0x01
	.zero		1


	//----- nvinfo : EIATTR_ANNOTATIONS
	.align		4
        /*0024*/ 	.byte	0x04, 0x55
        /*0026*/ 	.short	(.L_1173 - .L_1172)


	//   ....[0]....
.L_1172:
        /* <DEDUP_REMOVED lines=112> */


	//----- nvinfo : EIATTR_MERCURY_ISA_VERSION
	.align		4
.L_1173:
        /*0718*/ 	.byte	0x03, 0x5f
        /*071a*/ 	.short	0x0101


	//----- nvinfo : EIATTR_COOP_GROUP_MASK_REGIDS
	.align		4
        /*071c*/ 	.byte	0x04, 0x29
        /*071e*/ 	.short	(.L_1175 - .L_1174)


	//   ....[0]....
.L_1174:
        /*0720*/ 	.word	0xffffffff


	//   ....[1]....
        /*0724*/ 	.word	0xffffffff


	//   ....[2]....
        /*0728*/ 	.word	0xffffffff


	//   ....[3]....
        /*072c*/ 	.word	0xffffffff


	//   ....[4]....
        /*0730*/ 	.word	0xffffffff


	//   ....[5]....
        /*0734*/ 	.word	0xffffffff


	//   ....[6]....
        /*0738*/ 	.word	0xffffffff


	//   ....[7]....
        /*073c*/ 	.word	0xffffffff


	//   ....[8]....
        /*0740*/ 	.word	0xffffffff


	//   ....[9]....
        /*0744*/ 	.word	0xffffffff


	//   ....[10]....
        /*0748*/ 	.word	0xffffffff


	//   ....[11]....
        /*074c*/ 	.word	0xffffffff


	//   ....[12]....
        /*0750*/ 	.word	0xffffffff


	//   ....[13]....
        /*0754*/ 	.word	0xffffffff


	//   ....[14]....
        /*0758*/ 	.word	0xffffffff


	//   ....[15]....
        /*075c*/ 	.word	0xffffffff


	//   ....[16]....
        /*0760*/ 	.word	0xffffffff


	//   ....[17]....
        /*0764*/ 	.word	0xffffffff


	//   ....[18]....
        /*0768*/ 	.word	0xffffffff


	//   ....[19]....
        /*076c*/ 	.word	0xffffffff


	//   ....[20]....
        /*0770*/ 	.word	0xffffffff


	//   ....[21]....
        /*0774*/ 	.word	0xffffffff


	//   ....[22]....
        /*0778*/ 	.word	0xffffffff


	//   ....[23]....
        /*077c*/ 	.word	0xffffffff


	//   ....[24]....
        /*0780*/ 	.word	0xffffffff


	//   ....[25]....
        /*0784*/ 	.word	0xffffffff


	//   ....[26]....
        /*0788*/ 	.word	0xffffffff


	//   ....[27]....
        /*078c*/ 	.word	0xffffffff


	//   ....[28]....
        /*0790*/ 	.word	0xffffffff


	//   ....[29]....
        /*0794*/ 	.word	0xffffffff


	//   ....[30]....
        /*0798*/ 	.word	0xffffffff


	//   ....[31]....
        /*079c*/ 	.word	0xffffffff


	//   ....[32]....
        /*07a0*/ 	.word	0xffffffff


	//   ....[33]....
        /*07a4*/ 	.word	0xffffffff


	//   ....[34]....
        /*07a8*/ 	.word	0xffffffff


	//   ....[35]....
        /*07ac*/ 	.word	0xffffffff


	//   ....[36]....
        /*07b0*/ 	.word	0xffffffff


	//   ....[37]....
        /*07b4*/ 	.word	0xffffffff


	//   ....[38]....
        /*07b8*/ 	.word	0xffffffff


	//   ....[39]....
        /*07bc*/ 	.word	0xffffffff


	//   ....[40]....
        /*07c0*/ 	.word	0xffffffff


	//   ....[41]....
        /*07c4*/ 	.word	0xffffffff


	//   ....[42]....
        /*07c8*/ 	.word	0xffffffff


	//   ....[43]....
        /*07cc*/ 	.word	0xffffffff


	//   ....[44]....
        /*07d0*/ 	.word	0xffffffff


	//   ....[45]....
        /*07d4*/ 	.word	0xffffffff


	//   ....[46]....
        /*07d8*/ 	.word	0xffffffff


	//   ....[47]....
        /*07dc*/ 	.word	0xffffffff


	//   ....[48]....
        /*07e0*/ 	.word	0xffffffff


	//   ....[49]....
        /*07e4*/ 	.word	0xffffffff


	//   ....[50]....
        /*07e8*/ 	.word	0xffffffff


	//   ....[51]....
        /*07ec*/ 	.word	0xffffffff


	//   ....[52]....
        /*07f0*/ 	.word	0xffffffff


	//   ....[53]....
        /*07f4*/ 	.word	0xffffffff


	//   ....[54]....
        /*07f8*/ 	.word	0xffffffff


	//   ....[55]....
        /*07fc*/ 	.word	0xffffffff


	//   ....[56]....
        /*0800*/ 	.word	0xffffffff


	//   ....[57]....
        /*0804*/ 	.word	0xffffffff


	//   ....[58]....
        /*0808*/ 	.word	0xffffffff


	//   ....[59]....
        /*080c*/ 	.word	0xffffffff


	//   ....[60]....
        /*0810*/ 	.word	0x0500009a


	//   ....[61]....
        /*0814*/ 	.word	0x0500009a


	//   ....[62]....
        /*0818*/ 	.word	0x0500009a


	//   ....[63]....
        /*081c*/ 	.word	0x0500009a


	//   ....[64]....
        /*0820*/ 	.word	0x0500009a


	//   ....[65]....
        /*0824*/ 	.word	0x0500009a


	//   ....[66]....
        /*0828*/ 	.word	0x0500009a


	//   ....[67]....
        /*082c*/ 	.word	0x0500009a


	//   ....[68]....
        /*0830*/ 	.word	0x0500009a


	//   ....[69]....
        /*0834*/ 	.word	0x0500009a


	//   ....[70]....
        /*0838*/ 	.word	0x0500009a


	//   ....[71]....
        /*083c*/ 	.word	0x0500009a


	//   ....[72]....
        /*0840*/ 	.word	0x0500009a


	//   ....[73]....
        /*0844*/ 	.word	0x0500009a


	//   ....[74]....
        /*0848*/ 	.word	0x0500009a


	//   ....[75]....
        /*084c*/ 	.word	0x0500009a


	//   ....[76]....
        /*0850*/ 	.word	0x0500009a


	//   ....[77]....
        /*0854*/ 	.word	0x0500009a


	//   ....[78]....
        /*0858*/ 	.word	0x0500009a


	//   ....[79]....
        /*085c*/ 	.word	0x0500009a


	//   ....[80]....
        /*0860*/ 	.word	0x0500009a


	//   ....[81]....
        /*0864*/ 	.word	0x0500009a


	//   ....[82]....
        /*0868*/ 	.word	0x0500009a


	//   ....[83]....
        /*086c*/ 	.word	0x0500009a


	//   ....[84]....
        /*0870*/ 	.word	0x0500009a


	//   ....[85]....
        /*0874*/ 	.word	0x0500009a


	//   ....[86]....
        /*0878*/ 	.word	0x0500009a


	//   ....[87]....
        /*087c*/ 	.word	0x0500009a


	//   ....[88]....
        /*0880*/ 	.word	0x0500009a


	//   ....[89]....
        /*0884*/ 	.word	0x0500009a


	//   ....[90]....
        /*0888*/ 	.word	0x0500009a


	//   ....[91]....
        /*088c*/ 	.word	0x0500009a


	//----- nvinfo : EIATTR_COOP_GROUP_INSTR_OFFSETS
	.align		4
.L_1175:
        /*0890*/ 	.byte	0x04, 0x28
        /*0892*/ 	.short	(.L_1177 - .L_1176)


	//   ....[0]....
.L_1176:
        /*0894*/ 	.word	0x00001420


	//   ....[1]....
        /*0898*/ 	.word	0x000019c0


	//   ....[2]....
        /*089c*/ 	.word	0x00002200


	//   ....[3]....
        /*08a0*/ 	.word	0x000027d0


	//   ....[4]....
        /*08a4*/ 	.word	0x00002f40


	//   ....[5]....
        /*08a8*/ 	.word	0x00003c60


	//   ....[6]....
        /*08ac*/ 	.word	0x00004c00


	//   ....[7]....
        /*08b0*/ 	.word	0x000060b0


	//   ....[8]....
        /*08b4*/ 	.word	0x00006fa0


	//   ....[9]....
        /*08b8*/ 	.word	0x00006fb0


	//   ....[10]....
        /*08bc*/ 	.word	0x00007000


	//   ....[11]....
        /*08c0*/ 	.word	0x00007010


	//   ....[12]....
        /*08c4*/ 	.word	0x00007040


	//   ....[13]....
        /*08c8*/ 	.word	0x00007060


	//   ....[14]....
        /*08cc*/ 	.word	0x00007090


	//   ....[15]....
        /*08d0*/ 	.word	0x000070b0


	//   ....[16]....
        /*08d4*/ 	.word	0x000070e0


	//   ....[17]....
        /*08d8*/ 	.word	0x000070f0


	//   ....[18]....
        /*08dc*/ 	.word	0x000071a0


	//   ....[19]....
        /*08e0*/ 	.word	0x000071b0


	//   ....[20]....
        /*08e4*/ 	.word	0x000071c0


	//   ....[21]....
        /*08e8*/ 	.word	0x000071d0


	//   ....[22]....
        /*08ec*/ 	.word	0x00007790


	//   ....[23]....
        /*08f0*/ 	.word	0x000077a0


	//   ....[24]....
        /*08f4*/ 	.word	0x000077b0


	//   ....[25]....
        /*08f8*/ 	.word	0x000077e0


	//   ....[26]....
        /*08fc*/ 	.word	0x000077f0


	//   ....[27]....
        /*0900*/ 	.word	0x00007820


	//   ....[28]....
        /*0904*/ 	.word	0x00007830


	//   ....[29]....
        /*0908*/ 	.word	0x00007860


	//   ....[30]....
        /*090c*/ 	.word	0x00007870


	//   ....[31]....
        /*0910*/ 	.word	0x000078a0


	//   ....[32]....
        /*0914*/ 	.word	0x000078b0


	//   ....[33]....
        /*0918*/ 	.word	0x000078d0


	//   ....[34]....
        /*091c*/ 	.word	0x000078f0


	//   ....[35]....
        /*0920*/ 	.word	0x00007900


	//   ....[36]....
        /*0924*/ 	.word	0x00007910


	//   ....[37]....
        /*0928*/ 	.word	0x00007920


	//   ....[38]....
        /*092c*/ 	.word	0x00009290


	//   ....[39]....
        /*0930*/ 	.word	0x000092a0


	//   ....[40]....
        /*0934*/ 	.word	0x000092f0


	//   ....[41]....
        /*0938*/ 	.word	0x00009300


	//   ....[42]....
        /*093c*/ 	.word	0x00009330


	//   ....[43]....
        /*0940*/ 	.word	0x00009350


	//   ....[44]....
        /*0944*/ 	.word	0x00009380


	//   ....[45]....
        /*0948*/ 	.word	0x00009390


	//   ....[46]....
        /*094c*/ 	.word	0x00009710


	//   ....[47]....
        /*0950*/ 	.word	0x00009720


	//   ....[48]....
        /*0954*/ 	.word	0x0000a0d0


	//   ....[49]....
        /*0958*/ 	.word	0x0000ad60


	//   ....[50]....
        /*095c*/ 	.word	0x0000b440


	//   ....[51]....
        /*0960*/ 	.word	0x0000b460


	//   ....[52]....
        /*0964*/ 	.word	0x0000b490


	//   ....[53]....
        /*0968*/ 	.word	0x0000b4e0


	//   ....[54]....
        /*096c*/ 	.word	0x0000b500


	//   ....[55]....
        /*0970*/ 	.word	0x0000b6f0


	//   ....[56]....
        /*0974*/ 	.word	0x0000b710


	//   ....[57]....
        /*0978*/ 	.word	0x0000b740


	//   ....[58]....
        /*097c*/ 	.word	0x0000b790


	//   ....[59]....
        /*0980*/ 	.word	0x0000b7b0


	//   ....[60]....
        /*0984*/ 	.word	0x0000bcb0


	//   ....[61]....
        /*0988*/ 	.word	0x0000bd00


	//   ....[62]....
        /*098c*/ 	.word	0x0000bdc0


	//   ....[63]....
        /*0990*/ 	.word	0x0000be10


	//   ....[64]....
        /*0994*/ 	.word	0x0000bed0


	//   ....[65]....
        /*0998*/ 	.word	0x0000bf20


	//   ....[66]....
        /*099c*/ 	.word	0x0000bfe0


	//   ....[67]....
        /*09a0*/ 	.word	0x0000c030


	//   ....[68]....
        /*09a4*/ 	.word	0x0000c0f0


	//   ....[69]....
        /*09a8*/ 	.word	0x0000c140


	//   ....[70]....
        /*09ac*/ 	.word	0x0000c1e0


	//   ....[71]....
        /*09b0*/ 	.word	0x0000c280


	//   ....[72]....
        /*09b4*/ 	.word	0x0000c320


	//   ....[73]....
        /*09b8*/ 	.word	0x0000c3c0


	//   ....[74]....
        /*09bc*/ 	.word	0x0000c420


	//   ....[75]....
        /*09c0*/ 	.word	0x0000c470


	//   ....[76]....
        /*09c4*/ 	.word	0x0000c500


	//   ....[77]....
        /*09c8*/ 	.word	0x0000c550


	//   ....[78]....
        /*09cc*/ 	.word	0x0000c5e0


	//   ....[79]....
        /*09d0*/ 	.word	0x0000c630


	//   ....[80]....
        /*09d4*/ 	.word	0x0000c6c0


	//   ....[81]....
        /*09d8*/ 	.word	0x0000c710


	//   ....[82]....
        /*09dc*/ 	.word	0x0000c7a0


	//   ....[83]....
        /*09e0*/ 	.word	0x0000c7f0


	//   ....[84]....
        /*09e4*/ 	.word	0x0000c880


	//   ....[85]....
        /*09e8*/ 	.word	0x0000c8d0


	//   ....[86]....
        /*09ec*/ 	.word	0x0000c970


	//   ....[87]....
        /*09f0*/ 	.word	0x0000c9c0


	//   ....[88]....
        /*09f4*/ 	.word	0x0000ca20


	//   ....[89]....
        /*09f8*/ 	.word	0x0000ca70


	//   ....[90]....
        /*09fc*/ 	.word	0x0000cad0


	//   ....[91]....
        /*0a00*/ 	.word	0x0000cb20


	//----- nvinfo : EIATTR_EXIT_INSTR_OFFSETS
	.align		4
.L_1177:
        /*0a04*/ 	.byte	0x04, 0x1c
        /*0a06*/ 	.short	(.L_1179 - .L_1178)


	//   ....[0]....
.L_1178:
        /*0a08*/ 	.word	0x0000b920


	//   ....[1]....
        /*0a0c*/ 	.word	0x0000bc50


	//----- nvinfo : EIATTR_MAX_THREADS
	.align		4
.L_1179:
        /*0a10*/ 	.byte	0x04, 0x05
        /*0a12*/ 	.short	(.L_1181 - .L_1180)
.L_1180:
        /*0a14*/ 	.word	0x00000080
        /*0a18*/ 	.word	0x00000001
        /*0a1c*/ 	.word	0x00000001


	//----- nvinfo : EIATTR_CRS_STACK_SIZE
	.align		4
.L_1181:
        /*0a20*/ 	.byte	0x04, 0x1e
        /*0a22*/ 	.short	(.L_1183 - .L_1182)
.L_1182:
        /*0a24*/ 	.word	0x00000000


	//----- nvinfo : EIATTR_CBANK_PARAM_SIZE
	.align		4
.L_1183:
        /*0a28*/ 	.byte	0x03, 0x19
        /*0a2a*/ 	.short	0x01f0


	//----- nvinfo : EIATTR_PARAM_CBANK
	.align		4
        /*0a2c*/ 	.byte	0x04, 0x0a
        /*0a2e*/ 	.short	(.L_1185 - .L_1184)
	.align		4
.L_1184:
        /*0a30*/ 	.word	index@(.nv.constant0._Z25selective_scan_bwd_kernelI32Selective_Scan_bwd_kernel_traitsILi128ELi16ELb0ELb1ELb0ELb0ELb1EN3c108BFloat16EfEEv12SSMParamsBwd)
        /*0a34*/ 	.short	0x0210
        /*0a36*/ 	.short	0x01f0


	//----- nvinfo : EIATTR_SW_WAR
	.align		4
.L_1185:
        /*0a38*/ 	.byte	0x04, 0x36
        /*0a3a*/ 	.short	(.L_1187 - .L_1186)
.L_1186:
        /*0a3c*/ 	.word	0x00000008
.L_1187:


//--------------------- .nv.info._Z25selective_scan_bwd_kernelI32Selective_Scan_bwd_kernel_traitsILi128ELi16ELb0ELb1ELb0ELb1ELb0EN3c108BFloat16EfEEv12SSMParamsBwd --------------------------
	.section	.nv.info._Z25selective_scan_bwd_kernelI32Selective_Scan_bwd_kernel_traitsILi128ELi16ELb0ELb1ELb0ELb1ELb0EN3c108BFloat16EfEEv12SSMParamsBwd,"",@"SHT_CUDA_INFO"
	.sectionflags	@""
	.align	4


	//----- nvinfo : EIATTR_CUDA_API_VERSION
	.align		4
        /*0000*/ 	.byte	0x04, 0x37
        /*0002*/ 	.short	(.L_1189 - .L_1188)
.L_1188:
        /*0004*/ 	.word	0x00000082


	//----- nvinfo : EIATTR_KPARAM_INFO
	.align		4
.L_1189:
        /*0008*/ 	.byte	0x04, 0x17
        /*000a*/ 	.short	(.L_1191 - .L_1190)
.L_1190:
        /*000c*/ 	.word	0x00000000
        /*0010*/ 	.short	0x0000
        /*0012*/ 	.short	0x0000
        /*0014*/ 	.byte	0x00, 0xf0, 0xc1, 0x07


	//----- nvinfo : EIATTR_SPARSE_MMA_MASK
	.align		4
.L_1191:
        /*0018*/ 	.byte	0x03, 0x50
        /*001a*/ 	.short	0x0000


	//----- nvinfo : EIATTR_MAXREG_COUNT
	.align		4
        /*001c*/ 	.byte	0x03, 0x1b
        /*001e*/ 	.short	0x00a8


	//----- nvinfo : EIATTR_NUM_BARRIERS
	.align		4
        /*0020*/ 	.byte	0x02, 0x4c
        /*0022*/ 	.byte	0x01
	.zero		1


	//----- nvinfo : EIATTR_ANNOTATIONS
	.align		4
        /*0024*/ 	.byte	0x04, 0x55
        /*0026*/ 	.short	(.L_1193 - .L_1192)


	//   ....[0]....
.L_1192:
        /* <DEDUP_REMOVED lines=113> */


	//----- nvinfo : EIATTR_MERCURY_ISA_VERSION
	.align		4
.L_1193:
        /*0728*/ 	.byte	0x03, 0x5f
        /*072a*/ 	.short	0x0101


	//----- nvinfo : EIATTR_COOP_GROUP_MASK_REGIDS
	.align		4
        /*072c*/ 	.byte	0x04, 0x29
        /*072e*/ 	.short	(.L_1195 - .L_1194)


	//   ....[0]....
.L_1194:
        /*0730*/ 	.word	0xffffffff


	//   ....[1]....
        /*0734*/ 	.word	0xffffffff


	//   ....[2]....
        /*0738*/ 	.word	0xffffffff


	//   ....[3]....
        /*073c*/ 	.word	0xffffffff


	//   ....[4]....
        /*0740*/ 	.word	0xffffffff


	//   ....[5]....
        /*0744*/ 	.word	0xffffffff


	//   ....[6]....
        /*0748*/ 	.word	0xffffffff


	//   ....[7]....
        /*074c*/ 	.word	0xffffffff


	//   ....[8]....
        /*0750*/ 	.word	0xffffffff


	//   ....[9]....
        /*0754*/ 	.word	0xffffffff


	//   ....[10]....
        /*0758*/ 	.word	0xffffffff


	//   ....[11]....
        /*075c*/ 	.word	0xffffffff


	//   ....[12]....
        /*0760*/ 	.word	0xffffffff


	//   ....[13]....
        /*0764*/ 	.word	0xffffffff


	//   ....[14]....
        /*0768*/ 	.word	0xffffffff


	//   ....[15]....
        /*076c*/ 	.word	0xffffffff


	//   ....[16]....
        /*0770*/ 	.word	0xffffffff


	//   ....[17]....
        /*0774*/ 	.word	0xffffffff


	//   ....[18]....
        /*0778*/ 	.word	0xffffffff


	//   ....[19]....
        /*077c*/ 	.word	0xffffffff


	//   ....[20]....
        /*0780*/ 	.word	0xffffffff


	//   ....[21]....
        /*0784*/ 	.word	0xffffffff


	//   ....[22]....
        /*0788*/ 	.word	0xffffffff


	//   ....[23]....
        /*078c*/ 	.word	0xffffffff


	//   ....[24]....
        /*0790*/ 	.word	0xffffffff


	//   ....[25]....
        /*0794*/ 	.word	0xffffffff


	//   ....[26]....
        /*0798*/ 	.word	0xffffffff


	//   ....[27]....
        /*079c*/ 	.word	0xffffffff


	//   ....[28]....
        /*07a0*/ 	.word	0xffffffff


	//   ....[29]....
        /*07a4*/ 	.word	0xffffffff


	//   ....[30]....
        /*07a8*/ 	.word	0xffffffff


	//   ....[31]....
        /*07ac*/ 	.word	0xffffffff


	//   ....[32]....
        /*07b0*/ 	.word	0xffffffff


	//   ....[33]....
        /*07b4*/ 	.word	0xffffffff


	//   ....[34]....
        /*07b8*/ 	.word	0xffffffff


	//   ....[35]....
        /*07bc*/ 	.word	0xffffffff


	//   ....[36]....
        /*07c0*/ 	.word	0xffffffff


	//   ....[37]....
        /*07c4*/ 	.word	0xffffffff


	//   ....[38]....
        /*07c8*/ 	.word	0xffffffff


	//   ....[39]....
        /*07cc*/ 	.word	0xffffffff


	//   ....[40]....
        /*07d0*/ 	.word	0xffffffff


	//   ....[41]....
        /*07d4*/ 	.word	0xffffffff


	//   ....[42]....
        /*07d8*/ 	.word	0xffffffff


	//   ....[43]....
        /*07dc*/ 	.word	0xffffffff


	//   ....[44]....
        /*07e0*/ 	.word	0xffffffff


	//   ....[45]....
        /*07e4*/ 	.word	0xffffffff


	//   ....[46]....
        /*07e8*/ 	.word	0xffffffff


	//   ....[47]....
        /*07ec*/ 	.word	0xffffffff


	//   ....[48]....
        /*07f0*/ 	.word	0xffffffff


	//   ....[49]....
        /*07f4*/ 	.word	0xffffffff


	//   ....[50]....
        /*07f8*/ 	.word	0xffffffff


	//   ....[51]....
        /*07fc*/ 	.word	0xffffffff


	//   ....[52]....
        /*0800*/ 	.word	0xffffffff


	//   ....[53]....
        /*0804*/ 	.word	0xffffffff


	//   ....[54]....
        /*0808*/ 	.word	0xffffffff


	//   ....[55]....
        /*080c*/ 	.word	0xffffffff


	//   ....[56]....
        /*0810*/ 	.word	0xffffffff


	//   ....[57]....
        /*0814*/ 	.word	0x05000099


	//   ....[58]....
        /*0818*/ 	.word	0x05000099


	//   ....[59]....
        /*081c*/ 	.word	0x05000099


	//   ....[60]....
        /*0820*/ 	.word	0x05000099


	//   ....[61]....
        /*0824*/ 	.word	0x05000099


	//   ....[62]....
        /*0828*/ 	.word	0x05000099


	//   ....[63]....
        /*082c*/ 	.word	0x05000099


	//   ....[64]....
        /*0830*/ 	.word	0x05000099


	//   ....[65]....
        /*0834*/ 	.word	0x05000099


	//   ....[66]....
        /*0838*/ 	.word	0x05000099


	//   ....[67]....
        /*083c*/ 	.word	0x05000099


	//   ....[68]....
        /*0840*/ 	.word	0x05000099


	//   ....[69]....
        /*0844*/ 	.word	0x05000099


	//   ....[70]....
        /*0848*/ 	.word	0x05000099


	//   ....[71]....
        /*084c*/ 	.word	0x05000099


	//   ....[72]....
        /*0850*/ 	.word	0x05000099


	//   ....[73]....
        /*0854*/ 	.word	0x05000099


	//   ....[74]....
        /*0858*/ 	.word	0x05000099


	//   ....[75]....
        /*085c*/ 	.word	0x05000099


	//   ....[76]....
        /*0860*/ 	.word	0x05000099


	//   ....[77]....
        /*0864*/ 	.word	0x05000099


	//   ....[78]....
        /*0868*/ 	.word	0x05000099


	//   ....[79]....
        /*086c*/ 	.word	0x05000099


	//   ....[80]....
        /*0870*/ 	.word	0x05000099


	//   ....[81]....
        /*0874*/ 	.word	0x05000099


	//   ....[82]....
        /*0878*/ 	.word	0x05000099


	//   ....[83]....
        /*087c*/ 	.word	0x05000099


	//   ....[84]....
        /*0880*/ 	.word	0x05000099


	//   ....[85]....
        /*0884*/ 	.word	0x05000099


	//   ....[86]....
        /*0888*/ 	.word	0x05000099


	//   ....[87]....
        /*088c*/ 	.word	0x05000099


	//   ....[88]....
        /*0890*/ 	.word	0x05000099


	//----- nvinfo : EIATTR_COOP_GROUP_INSTR_OFFSETS
	.align		4
.L_1195:
        /*0894*/ 	.byte	0x04, 0x28
        /*0896*/ 	.short	(.L_1197 - .L_1196)


	//   ....[0]....
.L_1196:
        /*0898*/ 	.word	0x00001440


	//   ....[1]....
        /*089c*/ 	.word	0x00001ac0


	//   ....[2]....
        /*08a0*/ 	.word	0x000020b0


	//   ....[3]....
        /*08a4*/ 	.word	0x000057f0


	//   ....[4]....
        /*08a8*/ 	.word	0x00006580


	//   ....[5]....
        /*08ac*/ 	.word	0x000065a0


	//   ....[6]....
        /*08b0*/ 	.word	0x000065d0


	//   ....[7]....
        /*08b4*/ 	.word	0x000065f0


	//   ....[8]....
        /*08b8*/ 	.word	0x00006620


	//   ....[9]....
        /*08bc*/ 	.word	0x00006640


	//   ....[10]....
        /*08c0*/ 	.word	0x00006670


	//   ....[11]....
        /*08c4*/ 	.word	0x00006690


	//   ....[12]....
        /*08c8*/ 	.word	0x000066c0


	//   ....[13]....
        /*08cc*/ 	.word	0x000066d0


	//   ....[14]....
        /*08d0*/ 	.word	0x00006770


	//   ....[15]....
        /*08d4*/ 	.word	0x00006780


	//   ....[16]....
        /*08d8*/ 	.word	0x00006790


	//   ....[17]....
        /*08dc*/ 	.word	0x000067a0


	//   ....[18]....
        /*08e0*/ 	.word	0x00006f60


	//   ....[19]....
        /*08e4*/ 	.word	0x00006f70


	//   ....[20]....
        /*08e8*/ 	.word	0x00006f80


	//   ....[21]....
        /*08ec*/ 	.word	0x00006fb0


	//   ....[22]....
        /*08f0*/ 	.word	0x00006fc0


	//   ....[23]....
        /*08f4*/ 	.word	0x00006ff0


	//   ....[24]....
        /*08f8*/ 	.word	0x00007000


	//   ....[25]....
        /*08fc*/ 	.word	0x00007030


	//   ....[26]....
        /*0900*/ 	.word	0x00007040


	//   ....[27]....
        /*0904*/ 	.word	0x00007070


	//   ....[28]....
        /*0908*/ 	.word	0x00007080


	//   ....[29]....
        /*090c*/ 	.word	0x000070b0


	//   ....[30]....
        /*0910*/ 	.word	0x000070c0


	//   ....[31]....
        /*0914*/ 	.word	0x000070d0


	//   ....[32]....
        /*0918*/ 	.word	0x000070e0


	//   ....[33]....
        /*091c*/ 	.word	0x000070f0


	//   ....[34]....
        /*0920*/ 	.word	0x000089c0


	//   ....[35]....
        /*0924*/ 	.word	0x000089d0


	//   ....[36]....
        /*0928*/ 	.word	0x00008a20


	//   ....[37]....
        /*092c*/ 	.word	0x00008a30


	//   ....[38]....
        /*0930*/ 	.word	0x00008a60


	//   ....[39]....
        /*0934*/ 	.word	0x00008a80


	//   ....[40]....
        /*0938*/ 	.word	0x00008ab0


	//   ....[41]....
        /*093c*/ 	.word	0x00008bd0


	//   ....[42]....
        /*0940*/ 	.word	0x00008d80


	//   ....[43]....
        /*0944*/ 	.word	0x00008d90


	//   ....[44]....
        /*0948*/ 	.word	0x00009a40


	//   ....[45]....
        /*094c*/ 	.word	0x0000a6d0


	//   ....[46]....
        /*0950*/ 	.word	0x0000b390


	//   ....[47]....
        /*0954*/ 	.word	0x0000ba60


	//   ....[48]....
        /*0958*/ 	.word	0x0000ba80


	//   ....[49]....
        /*095c*/ 	.word	0x0000bab0


	//   ....[50]....
        /*0960*/ 	.word	0x0000bb00


	//   ....[51]....
        /*0964*/ 	.word	0x0000bb20


	//   ....[52]....
        /*0968*/ 	.word	0x0000bd10


	//   ....[53]....
        /*096c*/ 	.word	0x0000bd30


	//   ....[54]....
        /*0970*/ 	.word	0x0000bd60


	//   ....[55]....
        /*0974*/ 	.word	0x0000bdb0


	//   ....[56]....
        /*0978*/ 	.word	0x0000bdd0


	//   ....[57]....
        /*097c*/ 	.word	0x0000c2d0


	//   ....[58]....
        /*0980*/ 	.word	0x0000c320


	//   ....[59]....
        /*0984*/ 	.word	0x0000c3c0


	//   ....[60]....
        /*0988*/ 	.word	0x0000c410


	//   ....[61]....
        /*098c*/ 	.word	0x0000c4b0


	//   ....[62]....
        /*0990*/ 	.word	0x0000c500


	//   ....[63]....
        /*0994*/ 	.word	0x0000c5a0


	//   ....[64]....
        /*0998*/ 	.word	0x0000c5f0


	//   ....[65]....
        /*099c*/ 	.word	0x0000c690


	//   ....[66]....
        /*09a0*/ 	.word	0x0000c6e0


	//   ....[67]....
        /*09a4*/ 	.word	0x0000c780


	//   ....[68]....
        /*09a8*/ 	.word	0x0000c820


	//   ....[69]....
        /*09ac*/ 	.word	0x0000c8c0


	//   ....[70]....
        /*09b0*/ 	.word	0x0000c960


	//   ....[71]....
        /*09b4*/ 	.word	0x0000c9b0


	//   ....[72]....
        /*09b8*/ 	.word	0x0000ca10


	//   ....[73]....
        /*09bc*/ 	.word	0x0000caa0


	//   ....[74]....
        /*09c0*/ 	.word	0x0000caf0


	//   ....[75]....
        /*09c4*/ 	.word	0x0000cb80


	//   ....[76]....
        /*09c8*/ 	.word	0x0000cbd0


	//   ....[77]....
        /*09cc*/ 	.word	0x0000cc60


	//   ....[78]....
        /*09d0*/ 	.word	0x0000ccb0


	//   ....[79]....
        /*09d4*/ 	.word	0x0000cd40


	//   ....[80]....
        /*09d8*/ 	.word	0x0000cd90


	//   ....[81]....
        /*09dc*/ 	.word	0x0000ce20


	//   ....[82]....
        /*09e0*/ 	.word	0x0000ce70


	//   ....[83]....
        /*09e4*/ 	.word	0x0000cf10


	//   ....[84]....
        /*09e8*/ 	.word	0x0000cf60


	//   ....[85]....
        /*09ec*/ 	.word	0x0000cfb0


	//   ....[86]....
        /*09f0*/ 	.word	0x0000d000


	//   ....[87]....
        /*09f4*/ 	.word	0x0000d050


	//   ....[88]....
        /*09f8*/ 	.word	0x0000d0a0


	//----- nvinfo : EIATTR_EXIT_INSTR_OFFSETS
	.align		4
.L_1197:
        /*09fc*/ 	.byte	0x04, 0x1c
        /*09fe*/ 	.short	(.L_1199 - .L_1198)


	//   ....[0]....
.L_1198:
        /*0a00*/ 	.word	0x0000bf40


	//   ....[1]....
        /*0a04*/ 	.word	0x0000c270


	//----- nvinfo : EIATTR_MAX_THREADS
	.align		4
.L_1199:
        /*0a08*/ 	.byte	0x04, 0x05
        /*0a0a*/ 	.short	(.L_1201 - .L_1200)
.L_1200:
        /*0a0c*/ 	.word	0x00000080
        /*0a10*/ 	.word	0x00000001
        /*0a14*/ 	.word	0x00000001


	//----- nvinfo : EIATTR_CRS_STACK_SIZE
	.align		4
.L_1201:
        /*0a18*/ 	.byte	0x04, 0x1e
        /*0a1a*/ 	.short	(.L_1203 - .L_1202)
.L_1202:
        /*0a1c*/ 	.word	0x00000000


	//----- nvinfo : EIATTR_CBANK_PARAM_SIZE
	.align		4
.L_1203:
        /*0a20*/ 	.byte	0x03, 0x19
        /*0a22*/ 	.short	0x01f0


	//----- nvinfo : EIATTR_PARAM_CBANK
	.align		4
        /*0a24*/ 	.byte	0x04, 0x0a
        /*0a26*/ 	.short	(.L_1205 - .L_1204)
	.align		4
.L_1204:
        /*0a28*/ 	.word	index@(.nv.constant0._Z25selective_scan_bwd_kernelI32Selective_Scan_bwd_kernel_traitsILi128ELi16ELb0ELb1ELb0ELb1ELb0EN3c108BFloat16EfEEv12SSMParamsBwd)
        /*0a2c*/ 	.short	0x0210
        /*0a2e*/ 	.short	0x01f0


	//----- nvinfo : EIATTR_SW_WAR
	.align		4
.L_1205:
        /*0a30*/ 	.byte	0x04, 0x36
        /*0a32*/ 	.short	(.L_1207 - .L_1206)
.L_1206:
        /*0a34*/ 	.word	0x00000008
.L_1207:


//--------------------- .nv.info._Z25selective_scan_bwd_kernelI32Selective_Scan_bwd_kernel_traitsILi128ELi16ELb0ELb1ELb0ELb1ELb1EN3c108BFloat16EfEEv12SSMParamsBwd --------------------------
	.section	.nv.info._Z25selective_scan_bwd_kernelI32Selective_Scan_bwd_kernel_traitsILi128ELi16ELb0ELb1ELb0ELb1ELb1EN3c108BFloat16EfEEv12SSMParamsBwd,"",@"SHT_CUDA_INFO"
	.sectionflags	@""
	.align	4


	//----- nvinfo : EIATTR_CUDA_API_VERSION
	.align		4
        /*0000*/ 	.byte	0x04, 0x37
        /*0002*/ 	.short	(.L_1209 - .L_1208)
.L_1208:
        /*0004*/ 	.word	0x00000082


	//----- nvinfo : EIATTR_KPARAM_INFO
	.align		4
.L_1209:
        /*0008*/ 	.byte	0x04, 0x17
        /*000a*/ 	.short	(.L_1211 - .L_1210)
.L_1210:
        /*000c*/ 	.word	0x00000000
        /*0010*/ 	.short	0x0000
        /*0012*/ 	.short	0x0000
        /*0014*/ 	.byte	0x00, 0xf0, 0xc1, 0x07


	//----- nvinfo : EIATTR_SPARSE_MMA_MASK
	.align		4
.L_1211:
        /*0018*/ 	.byte	0x03, 0x50
        /*001a*/ 	.short	0x0000


	//----- nvinfo : EIATTR_MAXREG_COUNT
	.align		4
        /*001c*/ 	.byte	0x03, 0x1b
        /*001e*/ 	.short	0x00a8


	//----- nvinfo : EIATTR_NUM_BARRIERS
	.align		4
        /*0020*/ 	.byte	0x02, 0x4c
        /*0022*/ 	.byte	0x01
	.zero		1


	//----- nvinfo : EIATTR_ANNOTATIONS
	.align		4
        /*0024*/ 	.byte	0x04, 0x55
        /*0026*/ 	.short	(.L_1213 - .L_1212)


	//   ....[0]....
.L_1212:
        /* <DEDUP_REMOVED lines=99> */


	//----- nvinfo : EIATTR_MERCURY_ISA_VERSION
	.align		4
.L_1213:
        /*0648*/ 	.byte	0x03, 0x5f
        /*064a*/ 	.short	0x0101


	//----- nvinfo : EIATTR_COOP_GROUP_MASK_REGIDS
	.align		4
        /*064c*/ 	.byte	0x04, 0x29
        /*064e*/ 	.short	(.L_1215 - .L_1214)


	//   ....[0]....
.L_1214:
        /*0650*/ 	.word	0xffffffff


	//   ....[1]....
        /*0654*/ 	.word	0xffffffff


	//   ....[2]....
        /*0658*/ 	.word	0xffffffff


	//   ....[3]....
        /*065c*/ 	.word	0xffffffff


	//   ....[4]....
        /*0660*/ 	.word	0xffffffff


	//   ....[5]....
        /*0664*/ 	.word	0xffffffff


	//   ....[6]....
        /*0668*/ 	.word	0xffffffff


	//   ....[7]....
        /*066c*/ 	.word	0xffffffff


	//   ....[8]....
        /*0670*/ 	.word	0xffffffff


	//   ....[9]....
        /*0674*/ 	.word	0xffffffff


	//   ....[10]....
        /*0678*/ 	.word	0xffffffff


	//   ....[11]....
        /*067c*/ 	.word	0xffffffff


	//   ....[12]....
        /*0680*/ 	.word	0xffffffff


	//   ....[13]....
        /*0684*/ 	.word	0xffffffff


	//   ....[14]....
        /*0688*/ 	.word	0xffffffff


	//   ....[15]....
        /*068c*/ 	.word	0xffffffff


	//   ....[16]....
        /*0690*/ 	.word	0xffffffff


	//   ....[17]....
        /*0694*/ 	.word	0xffffffff


	//   ....[18]....
        /*0698*/ 	.word	0xffffffff


	//   ....[19]....
        /*069c*/ 	.word	0xffffffff


	//   ....[20]....
        /*06a0*/ 	.word	0xffffffff


	//   ....[21]....
        /*06a4*/ 	.word	0xffffffff


	//   ....[22]....
        /*06a8*/ 	.word	0xffffffff


	//   ....[23]....
        /*06ac*/ 	.word	0xffffffff


	//   ....[24]....
        /*06b0*/ 	.word	0xffffffff


	//   ....[25]....
        /*06b4*/ 	.word	0xffffffff


	//   ....[26]....
        /*06b8*/ 	.word	0xffffffff


	//   ....[27]....
        /*06bc*/ 	.word	0xffffffff


	//   ....[28]....
        /*06c0*/ 	.word	0xffffffff


	//   ....[29]....
        /*06c4*/ 	.word	0xffffffff


	//   ....[30]....
        /*06c8*/ 	.word	0xffffffff


	//   ....[31]....
        /*06cc*/ 	.word	0xffffffff


	//   ....[32]....
        /*06d0*/ 	.word	0xffffffff


	//   ....[33]....
        /*06d4*/ 	.word	0xffffffff


	//   ....[34]....
        /*06d8*/ 	.word	0xffffffff


	//   ....[35]....
        /*06dc*/ 	.word	0xffffffff


	//   ....[36]....
        /*06e0*/ 	.word	0xffffffff


	//   ....[37]....
        /*06e4*/ 	.word	0xffffffff


	//   ....[38]....
        /*06e8*/ 	.word	0xffffffff


	//   ....[39]....
        /*06ec*/ 	.word	0xffffffff


	//   ....[40]....
        /*06f0*/ 	.word	0xffffffff


	//   ....[41]....
        /*06f4*/ 	.word	0xffffffff


	//   ....[42]....
        /*06f8*/ 	.word	0xffffffff


	//   ....[43]....
        /*06fc*/ 	.word	0xffffffff


	//   ....[44]....
        /*0700*/ 	.word	0xffffffff


	//   ....[45]....
        /*0704*/ 	.word	0xffffffff


	//   ....[46]....
        /*0708*/ 	.word	0xffffffff


	//   ....[47]....
        /*070c*/ 	.word	0xffffffff


	//   ....[48]....
        /*0710*/ 	.word	0xffffffff


	//   ....[49]....
        /*0714*/ 	.word	0xffffffff


	//   ....[50]....
        /*0718*/ 	.word	0xffffffff


	//   ....[51]....
        /*071c*/ 	.word	0xffffffff


	//   ....[52]....
        /*0720*/ 	.word	0xffffffff


	//   ....[53]....
        /*0724*/ 	.word	0xffffffff


	//   ....[54]....
        /*0728*/ 	.word	0xffffffff


	//   ....[55]....
        /*072c*/ 	.word	0xffffffff


	//   ....[56]....
        /*0730*/ 	.word	0xffffffff


	//   ....[57]....
        /*0734*/ 	.word	0xffffffff


	//   ....[58]....
        /*0738*/ 	.word	0xffffffff


	//   ....[59]....
        /*073c*/ 	.word	0xffffffff


	//   ....[60]....
        /*0740*/ 	.word	0xffffffff


	//   ....[61]....
        /*0744*/ 	.word	0x0500009a


	//   ....[62]....
        /*0748*/ 	.word	0x0500009a


	//   ....[63]....
        /*074c*/ 	.word	0x0500009a


	//   ....[64]....
        /*0750*/ 	.word	0x0500009a


	//   ....[65]....
        /*0754*/ 	.word	0x0500009a


	//   ....[66]....
        /*0758*/ 	.word	0x0500009a


	//   ....[67]....
        /*075c*/ 	.word	0x0500009a


	//   ....[68]....
        /*0760*/ 	.word	0x0500009a


	//   ....[69]....
        /*0764*/ 	.word	0x0500009a


	//   ....[70]....
        /*0768*/ 	.word	0x0500009a


	//   ....[71]....
        /*076c*/ 	.word	0x0500009a


	//   ....[72]....
        /*0770*/ 	.word	0x0500009a


	//   ....[73]....
        /*0774*/ 	.word	0x0500009a


	//   ....[74]....
        /*0778*/ 	.word	0x0500009a


	//   ....[75]....
        /*077c*/ 	.word	0x0500009a


	//   ....[76]....
        /*0780*/ 	.word	0x0500009a


	//   ....[77]....
        /*0784*/ 	.word	0x0500009a


	//   ....[78]....
        /*0788*/ 	.word	0x0500009a


	//   ....[79]....
        /*078c*/ 	.word	0x0500009a


	//   ....[80]....
        /*0790*/ 	.word	0x0500009a


	//   ....[81]....
        /*0794*/ 	.word	0x0500009a


	//   ....[82]....
        /*0798*/ 	.word	0x0500009a


	//   ....[83]....
        /*079c*/ 	.word	0x0500009a


	//   ....[84]....
        /*07a0*/ 	.word	0x0500009a


	//   ....[85]....
        /*07a4*/ 	.word	0x0500009a


	//   ....[86]....
        /*07a8*/ 	.word	0x0500009a


	//   ....[87]....
        /*07ac*/ 	.word	0x0500009a


	//   ....[88]....
        /*07b0*/ 	.word	0x0500009a


	//   ....[89]....
        /*07b4*/ 	.word	0x0500009a


	//   ....[90]....
        /*07b8*/ 	.word	0x0500009a


	//   ....[91]....
        /*07bc*/ 	.word	0x0500009a


	//   ....[92]....
        /*07c0*/ 	.word	0x0500009a


	//----- nvinfo : EIATTR_COOP_GROUP_INSTR_OFFSETS
	.align		4
.L_1215:
        /*07c4*/ 	.byte	0x04, 0x28
        /*07c6*/ 	.short	(.L_1217 - .L_1216)


	//   ....[0]....
.L_1216:
        /*07c8*/ 	.word	0x00001690


	//   ....[1]....
        /*07cc*/ 	.word	0x00001c00


	//   ....[2]....
        /*07d0*/ 	.word	0x00002360


	//   ....[3]....
        /*07d4*/ 	.word	0x000050e0


	//   ....[4]....
        /*07d8*/ 	.word	0x00005800


	//   ....[5]....
        /*07dc*/ 	.word	0x00006460


	//   ....[6]....
        /*07e0*/ 	.word	0x00007050


	//   ....[7]....
        /*07e4*/ 	.word	0x00008610


	//   ....[8]....
        /*07e8*/ 	.word	0x00009440


	//   ....[9]....
        /*07ec*/ 	.word	0x00009450


	//   ....[10]....
        /*07f0*/ 	.word	0x000094a0


	//   ....[11]....
        /*07f4*/ 	.word	0x000094b0


	//   ....[12]....
        /*07f8*/ 	.word	0x000094e0


	//   ....[13]....
        /*07fc*/ 	.word	0x00009500


	//   ....[14]....
        /*0800*/ 	.word	0x00009530


	//   ....[15]....
        /*0804*/ 	.word	0x00009550


	//   ....[16]....
        /*0808*/ 	.word	0x00009580


	//   ....[17]....
        /*080c*/ 	.word	0x00009590


	//   ....[18]....
        /*0810*/ 	.word	0x00009640


	//   ....[19]....
        /*0814*/ 	.word	0x00009650


	//   ....[20]....
        /*0818*/ 	.word	0x00009660


	//   ....[21]....
        /*081c*/ 	.word	0x00009670


	//   ....[22]....
        /*0820*/ 	.word	0x00009c30


	//   ....[23]....
        /*0824*/ 	.word	0x00009c40


	//   ....[24]....
        /*0828*/ 	.word	0x00009c50


	//   ....[25]....
        /*082c*/ 	.word	0x00009c80


	//   ....[26]....
        /*0830*/ 	.word	0x00009c90


	//   ....[27]....
        /*0834*/ 	.word	0x00009cc0


	//   ....[28]....
        /*0838*/ 	.word	0x00009cd0


	//   ....[29]....
        /*083c*/ 	.word	0x00009d00


	//   ....[30]....
        /*0840*/ 	.word	0x00009d10


	//   ....[31]....
        /*0844*/ 	.word	0x00009d40


	//   ....[32]....
        /*0848*/ 	.word	0x00009d50


	//   ....[33]....
        /*084c*/ 	.word	0x00009d70


	//   ....[34]....
        /*0850*/ 	.word	0x00009d90


	//   ....[35]....
        /*0854*/ 	.word	0x00009da0


	//   ....[36]....
        /*0858*/ 	.word	0x00009db0


	//   ....[37]....
        /*085c*/ 	.word	0x00009dc0


	//   ....[38]....
        /*0860*/ 	.word	0x0000b5f0


	//   ....[39]....
        /*0864*/ 	.word	0x0000b600


	//   ....[40]....
        /*0868*/ 	.word	0x0000b650


	//   ....[41]....
        /*086c*/ 	.word	0x0000b660


	//   ....[42]....
        /*0870*/ 	.word	0x0000b690


	//   ....[43]....
        /*0874*/ 	.word	0x0000b6b0


	//   ....[44]....
        /*0878*/ 	.word	0x0000b6e0


	//   ....[45]....
        /*087c*/ 	.word	0x0000b6f0


	//   ....[46]....
        /*0880*/ 	.word	0x0000ba60


	//   ....[47]....
        /*0884*/ 	.word	0x0000ba70


	//   ....[48]....
        /*0888*/ 	.word	0x0000c7a0


	//   ....[49]....
        /*088c*/ 	.word	0x0000d470


	//   ....[50]....
        /*0890*/ 	.word	0x0000e040


	//   ....[51]....
        /*0894*/ 	.word	0x0000e720


	//   ....[52]....
        /*0898*/ 	.word	0x0000e740


	//   ....[53]....
        /*089c*/ 	.word	0x0000e770


	//   ....[54]....
        /*08a0*/ 	.word	0x0000e7c0


	//   ....[55]....
        /*08a4*/ 	.word	0x0000e7e0


	//   ....[56]....
        /*08a8*/ 	.word	0x0000e9d0


	//   ....[57]....
        /*08ac*/ 	.word	0x0000e9f0


	//   ....[58]....
        /*08b0*/ 	.word	0x0000ea20


	//   ....[59]....
        /*08b4*/ 	.word	0x0000ea70


	//   ....[60]....
        /*08b8*/ 	.word	0x0000ea90


	//   ....[61]....
        /*08bc*/ 	.word	0x0000ef90


	//   ....[62]....
        /*08c0*/ 	.word	0x0000efe0


	//   ....[63]....
        /*08c4*/ 	.word	0x0000f0a0


	//   ....[64]....
        /*08c8*/ 	.word	0x0000f0f0


	//   ....[65]....
        /*08cc*/ 	.word	0x0000f1b0


	//   ....[66]....
        /*08d0*/ 	.word	0x0000f200


	//   ....[67]....
        /*08d4*/ 	.word	0x0000f2c0


	//   ....[68]....
        /*08d8*/ 	.word	0x0000f310


	//   ....[69]....
        /*08dc*/ 	.word	0x0000f3d0


	//   ....[70]....
        /*08e0*/ 	.word	0x0000f420


	//   ....[71]....
        /*08e4*/ 	.word	0x0000f4c0


	//   ....[72]....
        /*08e8*/ 	.word	0x0000f560


	//   ....[73]....
        /*08ec*/ 	.word	0x0000f600


	//   ....[74]....
        /*08f0*/ 	.word	0x0000f6a0


	//   ....[75]....
        /*08f4*/ 	.word	0x0000f700


	//   ....[76]....
        /*08f8*/ 	.word	0x0000f750


	//   ....[77]....
        /*08fc*/ 	.word	0x0000f7e0


	//   ....[78]....
        /*0900*/ 	.word	0x0000f830


	//   ....[79]....
        /*0904*/ 	.word	0x0000f8c0


	//   ....[80]....
        /*0908*/ 	.word	0x0000f910


	//   ....[81]....
        /*090c*/ 	.word	0x0000f9a0


	//   ....[82]....
        /*0910*/ 	.word	0x0000f9f0


	//   ....[83]....
        /*0914*/ 	.word	0x0000fa80


	//   ....[84]....
        /*0918*/ 	.word	0x0000fad0


	//   ....[85]....
        /*091c*/ 	.word	0x0000fb60


	//   ....[86]....
        /*0920*/ 	.word	0x0000fbb0


	//   ....[87]....
        /*0924*/ 	.word	0x0000fc50


	//   ....[88]....
        /*0928*/ 	.word	0x0000fca0


	//   ....[89]....
        /*092c*/ 	.word	0x0000fd00


	//   ....[90]....
        /*0930*/ 	.word	0x0000fd50


	//   ....[91]....
        /*0934*/ 	.word	0x0000fdb0


	//   ....[92]....
        /*0938*/ 	.word	0x0000fe00


	//----- nvinfo : EIATTR_EXIT_INSTR_OFFSETS
	.align		4
.L_1217:
        /*093c*/ 	.byte	0x04, 0x1c
        /*093e*/ 	.short	(.L_1219 - .L_1218)


	//   ....[0]....
.L_1218:
        /*0940*/ 	.word	0x0000ec00


	//   ....[1]....
        /*0944*/ 	.word	0x0000ef30


	//----- nvinfo : EIATTR_MAX_THREADS
	.align		4
.L_1219:
        /*0948*/ 	.byte	0x04, 0x05
        /*094a*/ 	.short	(.L_1221 - .L_1220)
.L_1220:
        /*094c*/ 	.word	0x00000080
        /*0950*/ 	.word	0x00000001
        /*0954*/ 	.word	0x00000001


	//----- nvinfo : EIATTR_CRS_STACK_SIZE
	.align		4
.L_1221:
        /*0958*/ 	.byte	0x04, 0x1e
        /*095a*/ 	.short	(.L_1223 - .L_1222)
.L_1222:
        /*095c*/ 	.word	0x00000000


	//----- nvinfo : EIATTR_CBANK_PARAM_SIZE
	.align		4
.L_1223:
        /*0960*/ 	.byte	0x03, 0x19
        /*0962*/ 	.short	0x01f0


	//----- nvinfo : EIATTR_PARAM_CBANK
	.align		4
        /*0964*/ 	.byte	0x04, 0x0a
        /*0966*/ 	.short	(.L_1225 - .L_1224)
	.align		4
.L_1224:
        /*0968*/ 	.word	index@(.nv.constant0._Z25selective_scan_bwd_kernelI32Selective_Scan_bwd_kernel_traitsILi128ELi16ELb0ELb1ELb0ELb1ELb1EN3c108BFloat16EfEEv12SSMParamsBwd)
        /*096c*/ 	.short	0x0210
        /*096e*/ 	.short	0x01f0


	//----- nvinfo : EIATTR_SW_WAR
	.align		4
.L_1225:
        /*0970*/ 	.byte	0x04, 0x36
        /*0972*/ 	.short	(.L_1227 - .L_1226)
.L_1226:
        /*0974*/ 	.word	0x00000008
.L_1227:


//--------------------- .nv.info._Z25selective_scan_bwd_kernelI32Selective_Scan_bwd_kernel_traitsILi128ELi16ELb0ELb1ELb1ELb0ELb0EN3c108BFloat16EfEEv12SSMParamsBwd --------------------------
	.section	.nv.info._Z25selective_scan_bwd_kernelI32Selective_Scan_bwd_kernel_traitsILi128ELi16ELb0ELb1ELb1ELb0ELb0EN3c108BFloat16EfEEv12SSMParamsBwd,"",@"SHT_CUDA_INFO"
	.sectionflags	@""
	.align	4


	//----- nvinfo : EIATTR_CUDA_API_VERSION
	.align		4
        /*0000*/ 	.byte	0x04, 0x37
        /*0002*/ 	.short	(.L_1229 - .L_1228)
.L_1228:
        /*0004*/ 	.word	0x00000082


	//----- nvinfo : EIATTR_KPARAM_INFO
	.align		4
.L_1229:
        /*0008*/ 	.byte	0x04, 0x17
        /*000a*/ 	.short	(.L_1231 - .L_1230)
.L_1230:
        /*000c*/ 	.word	0x00000000
        /*0010*/ 	.short	0x0000
        /*0012*/ 	.short	0x0000
        /*0014*/ 	.byte	0x00, 0xf0, 0xc1, 0x07


	//----- nvinfo : EIATTR_SPARSE_MMA_MASK
	.align		4
.L_1231:
        /*0018*/ 	.byte	0x03, 0x50
        /*001a*/ 	.short	0x0000


	//----- nvinfo : EIATTR_MAXREG_COUNT
	.align		4
        /*001c*/ 	.byte	0x03, 0x1b
        /*001e*/ 	.short	0x00a8


	//----- nvinfo : EIATTR_NUM_BARRIERS
	.align		4
        /*0020*/ 	.byte	0x02, 0x4c
        /*0022*/ 	.byte	0x01
	.zero		1


	//----- nvinfo : EIATTR_ANNOTATIONS
	.align		4
        /*0024*/ 	.byte	0x04, 0x55
        /*0026*/ 	.short	(.L_1233 - .L_1232)


	//   ....[0]....
.L_1232:
        /* <DEDUP_REMOVED lines=126> */


	//----- nvinfo : EIATTR_MERCURY_ISA_VERSION
	.align		4
.L_1233:
        /*07f8*/ 	.byte	0x03, 0x5f
        /*07fa*/ 	.short	0x0101


	//----- nvinfo : EIATTR_COOP_GROUP_MASK_REGIDS
	.align		4
        /*07fc*/ 	.byte	0x04, 0x29
        /*07fe*/ 	.short	(.L_1235 - .L_1234)


	//   ....[0]....
.L_1234:
        /*0800*/ 	.word	0xffffffff


	//   ....[1]....
        /*0804*/ 	.word	0xffffffff


	//   ....[2]....
        /*0808*/ 	.word	0xffffffff


	//   ....[3]....
        /*080c*/ 	.word	0xffffffff


	//   ....[4]....
        /*0810*/ 	.word	0xffffffff


	//   ....[5]....
        /*0814*/ 	.word	0xffffffff


	//   ....[6]....
        /*0818*/ 	.word	0xffffffff


	//   ....[7]....
        /*081c*/ 	.word	0xffffffff


	//   ....[8]....
        /*0820*/ 	.word	0xffffffff


	//   ....[9]....
        /*0824*/ 	.word	0xffffffff


	//   ....[10]....
        /*0828*/ 	.word	0xffffffff


	//   ....[11]....
        /*082c*/ 	.word	0xffffffff


	//   ....[12]....
        /*0830*/ 	.word	0xffffffff


	//   ....[13]....
        /*0834*/ 	.word	0xffffffff


	//   ....[14]....
        /*0838*/ 	.word	0xffffffff


	//   ....[15]....
        /*083c*/ 	.word	0xffffffff


	//   ....[16]....
        /*0840*/ 	.word	0xffffffff


	//   ....[17]....
        /*0844*/ 	.word	0xffffffff


	//   ....[18]....
        /*0848*/ 	.word	0xffffffff


	//   ....[19]....
        /*084c*/ 	.word	0xffffffff


	//   ....[20]....
        /*0850*/ 	.word	0xffffffff


	//   ....[21]....
        /*0854*/ 	.word	0xffffffff


	//   ....[22]....
        /*0858*/ 	.word	0xffffffff


	//   ....[23]....
        /*085c*/ 	.word	0xffffffff


	//   ....[24]....
        /*0860*/ 	.word	0xffffffff


	//   ....[25]....
        /*0864*/ 	.word	0xffffffff


	//   ....[26]....
        /*0868*/ 	.word	0xffffffff


	//   ....[27]....
        /*086c*/ 	.word	0xffffffff


	//   ....[28]....
        /*0870*/ 	.word	0xffffffff


	//   ....[29]....
        /*0874*/ 	.word	0xffffffff


	//   ....[30]....
        /*0878*/ 	.word	0xffffffff


	//   ....[31]....
        /*087c*/ 	.word	0xffffffff


	//   ....[32]....
        /*0880*/ 	.word	0xffffffff


	//   ....[33]....
        /*0884*/ 	.word	0xffffffff


	//   ....[34]....
        /*0888*/ 	.word	0xffffffff


	//   ....[35]....
        /*088c*/ 	.word	0xffffffff


	//   ....[36]....
        /*0890*/ 	.word	0xffffffff


	//   ....[37]....
        /*0894*/ 	.word	0xffffffff


	//   ....[38]....
        /*0898*/ 	.word	0xffffffff


	//   ....[39]....
        /*089c*/ 	.word	0xffffffff


	//   ....[40]....
        /*08a0*/ 	.word	0xffffffff


	//   ....[41]....
        /*08a4*/ 	.word	0xffffffff


	//   ....[42]....
        /*08a8*/ 	.word	0xffffffff


	//   ....[43]....
        /*08ac*/ 	.word	0xffffffff


	//   ....[44]....
        /*08b0*/ 	.word	0xffffffff


	//   ....[45]....
        /*08b4*/ 	.word	0xffffffff


	//   ....[46]....
        /*08b8*/ 	.word	0xffffffff


	//   ....[47]....
        /*08bc*/ 	.word	0xffffffff


	//   ....[48]....
        /*08c0*/ 	.word	0xffffffff


	//   ....[49]....
        /*08c4*/ 	.word	0xffffffff


	//   ....[50]....
        /*08c8*/ 	.word	0xffffffff


	//   ....[51]....
        /*08cc*/ 	.word	0xffffffff


	//   ....[52]....
        /*08d0*/ 	.word	0x05000092


	//   ....[53]....
        /*08d4*/ 	.word	0x05000092


	//   ....[54]....
        /*08d8*/ 	.word	0x05000092


	//   ....[55]....
        /*08dc*/ 	.word	0x05000092


	//   ....[56]....
        /*08e0*/ 	.word	0x05000092


	//   ....[57]....
        /*08e4*/ 	.word	0x05000092


	//   ....[58]....
        /*08e8*/ 	.word	0x05000092


	//   ....[59]....
        /*08ec*/ 	.word	0x05000092


	//   ....[60]....
        /*08f0*/ 	.word	0x05000092


	//   ....[61]....
        /*08f4*/ 	.word	0x05000092


	//   ....[62]....
        /*08f8*/ 	.word	0x05000092


	//   ....[63]....
        /*08fc*/ 	.word	0x05000092


	//   ....[64]....
        /*0900*/ 	.word	0x05000092


	//   ....[65]....
        /*0904*/ 	.word	0x05000092


	//   ....[66]....
        /*0908*/ 	.word	0x05000092


	//   ....[67]....
        /*090c*/ 	.word	0x05000092


	//   ....[68]....
        /*0910*/ 	.word	0x05000092


	//   ....[69]....
        /*0914*/ 	.word	0x05000092


	//   ....[70]....
        /*0918*/ 	.word	0x05000092


	//   ....[71]....
        /*091c*/ 	.word	0x05000092


	//   ....[72]....
        /*0920*/ 	.word	0x05000092


	//   ....[73]....
        /*0924*/ 	.word	0x05000092


	//   ....[74]....
        /*0928*/ 	.word	0x05000092


	//   ....[75]....
        /*092c*/ 	.word	0x05000092


	//   ....[76]....
        /*0930*/ 	.word	0x05000092


	//   ....[77]....
        /*0934*/ 	.word	0x05000092


	//   ....[78]....
        /*0938*/ 	.word	0x05000092


	//   ....[79]....
        /*093c*/ 	.word	0x05000092


	//   ....[80]....
        /*0940*/ 	.word	0x05000092


	//   ....[81]....
        /*0944*/ 	.word	0x05000092


	//   ....[82]....
        /*0948*/ 	.word	0x05000092


	//   ....[83]....
        /*094c*/ 	.word	0x05000092


	//----- nvinfo : EIATTR_COOP_GROUP_INSTR_OFFSETS
	.align		4
.L_1235:
        /*0950*/ 	.byte	0x04, 0x28
        /*0952*/ 	.short	(.L_1237 - .L_1236)


	//   ....[0]....
.L_1236:
        /*0954*/ 	.word	0x000014f0


	//   ....[1]....
        /*0958*/ 	.word	0x00001c60


	//   ....[2]....
        /*095c*/ 	.word	0x00002190


	//   ....[3]....
        /*0960*/ 	.word	0x00003500


	//   ....[4]....
        /*0964*/ 	.word	0x00003e70


	//   ....[5]....
        /*0968*/ 	.word	0x00004d80


	//   ....[6]....
        /*096c*/ 	.word	0x00004da0


	//   ....[7]....
        /*0970*/ 	.word	0x00004dd0


	//   ....[8]....
        /*0974*/ 	.word	0x00004df0


	//   ....[9]....
        /*0978*/ 	.word	0x00004e20


	//   ....[10]....
        /*097c*/ 	.word	0x00004e40


	//   ....[11]....
        /*0980*/ 	.word	0x00004e70


	//   ....[12]....
        /*0984*/ 	.word	0x00004e90


	//   ....[13]....
        /*0988*/ 	.word	0x00004ec0


	//   ....[14]....
        /*098c*/ 	.word	0x00004ed0


	//   ....[15]....
        /*0990*/ 	.word	0x00004f70


	//   ....[16]....
        /*0994*/ 	.word	0x00004f80


	//   ....[17]....
        /*0998*/ 	.word	0x00004f90


	//   ....[18]....
        /*099c*/ 	.word	0x00004fa0


	//   ....[19]....
        /*09a0*/ 	.word	0x00005560


	//   ....[20]....
        /*09a4*/ 	.word	0x00005570


	//   ....[21]....
        /*09a8*/ 	.word	0x00005580


	//   ....[22]....
        /*09ac*/ 	.word	0x000055b0


	//   ....[23]....
        /*09b0*/ 	.word	0x000055c0


	//   ....[24]....
        /*09b4*/ 	.word	0x000055f0


	//   ....[25]....
        /*09b8*/ 	.word	0x00005600


	//   ....[26]....
        /*09bc*/ 	.word	0x00005630


	//   ....[27]....
        /*09c0*/ 	.word	0x00005640


	//   ....[28]....
        /*09c4*/ 	.word	0x00005670


	//   ....[29]....
        /*09c8*/ 	.word	0x00005680


	//   ....[30]....
        /*09cc*/ 	.word	0x000056b0


	//   ....[31]....
        /*09d0*/ 	.word	0x000056c0


	//   ....[32]....
        /*09d4*/ 	.word	0x000056d0


	//   ....[33]....
        /*09d8*/ 	.word	0x000056e0


	//   ....[34]....
        /*09dc*/ 	.word	0x000056f0


	//   ....[35]....
        /*09e0*/ 	.word	0x00007710


	//   ....[36]....
        /*09e4*/ 	.word	0x00007740


	//   ....[37]....
        /*09e8*/ 	.word	0x00007760


	//   ....[38]....
        /*09ec*/ 	.word	0x00007790


	//   ....[39]....
        /*09f0*/ 	.word	0x000079c0


	//   ....[40]....
        /*09f4*/ 	.word	0x00008310


	//   ....[41]....
        /*09f8*/ 	.word	0x000090e0


	//   ....[42]....
        /*09fc*/ 	.word	0x000097f0


	//   ....[43]....
        /*0a00*/ 	.word	0x00009810


	//   ....[44]....
        /*0a04*/ 	.word	0x00009840


	//   ....[45]....
        /*0a08*/ 	.word	0x00009880


	//   ....[46]....
        /*0a0c*/ 	.word	0x000098a0


	//   ....[47]....
        /*0a10*/ 	.word	0x00009a90


	//   ....[48]....
        /*0a14*/ 	.word	0x00009ab0


	//   ....[49]....
        /*0a18*/ 	.word	0x00009ae0


	//   ....[50]....
        /*0a1c*/ 	.word	0x00009b30


	//   ....[51]....
        /*0a20*/ 	.word	0x00009b50


	//   ....[52]....
        /*0a24*/ 	.word	0x00009f00


	//   ....[53]....
        /*0a28*/ 	.word	0x00009f50


	//   ....[54]....
        /*0a2c*/ 	.word	0x00009ff0


	//   ....[55]....
        /*0a30*/ 	.word	0x0000a040


	//   ....[56]....
        /*0a34*/ 	.word	0x0000a0e0


	//   ....[57]....
        /*0a38*/ 	.word	0x0000a130


	//   ....[58]....
        /*0a3c*/ 	.word	0x0000a1d0


	//   ....[59]....
        /*0a40*/ 	.word	0x0000a220


	//   ....[60]....
        /*0a44*/ 	.word	0x0000a2c0


	//   ....[61]....
        /*0a48*/ 	.word	0x0000a310


	//   ....[62]....
        /*0a4c*/ 	.word	0x0000a3b0


	//   ....[63]....
        /*0a50*/ 	.word	0x0000a450


	//   ....[64]....
        /*0a54*/ 	.word	0x0000a4f0


	//   ....[65]....
        /*0a58*/ 	.word	0x0000a590


	//   ....[66]....
        /*0a5c*/ 	.word	0x0000a5f0


	//   ....[67]....
        /*0a60*/ 	.word	0x0000a640


	//   ....[68]....
        /*0a64*/ 	.word	0x0000a6d0


	//   ....[69]....
        /*0a68*/ 	.word	0x0000a720


	//   ....[70]....
        /*0a6c*/ 	.word	0x0000a7b0


	//   ....[71]....
        /*0a70*/ 	.word	0x0000a800


	//   ....[72]....
        /*0a74*/ 	.word	0x0000a890


	//   ....[73]....
        /*0a78*/ 	.word	0x0000a8e0


	//   ....[74]....
        /*0a7c*/ 	.word	0x0000a970


	//   ....[75]....
        /*0a80*/ 	.word	0x0000a9c0


	//   ....[76]....
        /*0a84*/ 	.word	0x0000aa50


	//   ....[77]....
        /*0a88*/ 	.word	0x0000aaa0


	//   ....[78]....
        /*0a8c*/ 	.word	0x0000ab40


	//   ....[79]....
        /*0a90*/ 	.word	0x0000ab90


	//   ....[80]....
        /*0a94*/ 	.word	0x0000abe0


	//   ....[81]....
        /*0a98*/ 	.word	0x0000ac30


	//   ....[82]....
        /*0a9c*/ 	.word	0x0000ac80


	//   ....[83]....
        /*0aa0*/ 	.word	0x0000acd0


	//----- nvinfo : EIATTR_EXIT_INSTR_OFFSETS
	.align		4
.L_1237:
        /*0aa4*/ 	.byte	0x04, 0x1c
        /*0aa6*/ 	.short	(.L_1239 - .L_1238)


	//   ....[0]....
.L_1238:
        /*0aa8*/ 	.word	0x00009cc0


	//   ....[1]....
        /*0aac*/ 	.word	0x00009ea0


	//----- nvinfo : EIATTR_MAX_THREADS
	.align		4
.L_1239:
        /*0ab0*/ 	.byte	0x04, 0x05
        /*0ab2*/ 	.short	(.L_1241 - .L_1240)
.L_1240:
        /*0ab4*/ 	.word	0x00000080
        /*0ab8*/ 	.word	0x00000001
        /*0abc*/ 	.word	0x00000001


	//----- nvinfo : EIATTR_CRS_STACK_SIZE
	.align		4
.L_1241:
        /*0ac0*/ 	.byte	0x04, 0x1e
        /*0ac2*/ 	.short	(.L_1243 - .L_1242)
.L_1242:
        /*0ac4*/ 	.word	0x00000000


	//----- nvinfo : EIATTR_CBANK_PARAM_SIZE
	.align		4
.L_1243:
        /*0ac8*/ 	.byte	0x03, 0x19
        /*0aca*/ 	.short	0x01f0


	//----- nvinfo : EIATTR_PARAM_CBANK
	.align		4
        /*0acc*/ 	.byte	0x04, 0x0a
        /*0ace*/ 	.short	(.L_1245 - .L_1244)
	.align		4
.L_1244:
        /*0ad0*/ 	.word	index@(.nv.constant0._Z25selective_scan_bwd_kernelI32Selective_Scan_bwd_kernel_traitsILi128ELi16ELb0ELb1ELb1ELb0ELb0EN3c108BFloat16EfEEv12SSMParamsBwd)
        /*0ad4*/ 	.short	0x0210
        /*0ad6*/ 	.short	0x01f0


	//----- nvinfo : EIATTR_SW_WAR
	.align		4
.L_1245:
        /*0ad8*/ 	.byte	0x04, 0x36
        /*0ada*/ 	.short	(.L_1247 - .L_1246)
.L_1246:
        /*0adc*/ 	.word	0x00000008
.L_1247:


//--------------------- .nv.info._Z25selective_scan_bwd_kernelI32Selective_Scan_bwd_kernel_traitsILi128ELi16ELb0ELb1ELb1ELb0ELb1EN3c108BFloat16EfEEv12SSMParamsBwd --------------------------
	.section	.nv.info._Z25selective_scan_bwd_kernelI32Selective_Scan_bwd_kernel_traitsILi128ELi16ELb0ELb1ELb1ELb0ELb1EN3c108BFloat16EfEEv12SSMParamsBwd,"",@"SHT_CUDA_INFO"
	.sectionflags	@""
	.align	4


	//----- nvinfo : EIATTR_CUDA_API_VERSION
	.align		4
        /*0000*/ 	.byte	0x04, 0x37
        /*0002*/ 	.short	(.L_1249 - .L_1248)
.L_1248:
        /*0004*/ 	.word	0x00000082


	//----- nvinfo : EIATTR_KPARAM_INFO
	.align		4
.L_1249:
        /*0008*/ 	.byte	0x04, 0x17
        /*000a*/ 	.short	(.L_1251 - .L_1250)
.L_1250:
        /*000c*/ 	.word	0x00000000
        /*0010*/ 	.short	0x0000
        /*0012*/ 	.short	0x0000
        /*0014*/ 	.byte	0x00, 0xf0, 0xc1, 0x07


	//----- nvinfo : EIATTR_SPARSE_MMA_MASK
	.align		4
.L_1251:
        /*0018*/ 	.byte	0x03, 0x50
        /*001a*/ 	.short	0x0000


	//----- nvinfo : EIATTR_MAXREG_COUNT
	.align		4
        /*001c*/ 	.byte	0x03, 0x1b
        /*001e*/ 	.short	0x00a8


	//----- nvinfo : EIATTR_NUM_BARRIERS
	.align		4
        /*0020*/ 	.byte	0x02, 0x4c
        /*0022*/ 	.byte	0x01
	.zero		1


	//----- nvinfo : EIATTR_ANNOTATIONS
	.align		4
        /*0024*/ 	.byte	0x04, 0x55
        /*0026*/ 	.short	(.L_1253 - .L_1252)


	//   ....[0]....
.L_1252:
        /* <DEDUP_REMOVED lines=117> */


	//----- nvinfo : EIATTR_MERCURY_ISA_VERSION
	.align		4
.L_1253:
        /*0760*/ 	.byte	0x03, 0x5f
        /*0762*/ 	.short	0x0101


	//----- nvinfo : EIATTR_COOP_GROUP_MASK_REGIDS
	.align		4
        /*0764*/ 	.byte	0x04, 0x29
        /*0766*/ 	.short	(.L_1255 - .L_1254)


	//   ....[0]....
.L_1254:
        /*0768*/ 	.word	0xffffffff


	//   ....[1]....
        /*076c*/ 	.word	0xffffffff


	//   ....[2]....
        /*0770*/ 	.word	0xffffffff


	//   ....[3]....
        /*0774*/ 	.word	0xffffffff


	//   ....[4]....
        /*0778*/ 	.word	0xffffffff


	//   ....[5]....
        /*077c*/ 	.word	0xffffffff


	//   ....[6]....
        /*0780*/ 	.word	0xffffffff


	//   ....[7]....
        /*0784*/ 	.word	0xffffffff


	//   ....[8]....
        /*0788*/ 	.word	0xffffffff


	//   ....[9]....
        /*078c*/ 	.word	0xffffffff


	//   ....[10]....
        /*0790*/ 	.word	0xffffffff


	//   ....[11]....
        /*0794*/ 	.word	0xffffffff


	//   ....[12]....
        /*0798*/ 	.word	0xffffffff


	//   ....[13]....
        /*079c*/ 	.word	0xffffffff


	//   ....[14]....
        /*07a0*/ 	.word	0xffffffff


	//   ....[15]....
        /*07a4*/ 	.word	0xffffffff


	//   ....[16]....
        /*07a8*/ 	.word	0xffffffff


	//   ....[17]....
        /*07ac*/ 	.word	0xffffffff


	//   ....[18]....
        /*07b0*/ 	.word	0xffffffff


	//   ....[19]....
        /*07b4*/ 	.word	0xffffffff


	//   ....[20]....
        /*07b8*/ 	.word	0xffffffff


	//   ....[21]....
        /*07bc*/ 	.word	0xffffffff


	//   ....[22]....
        /*07c0*/ 	.word	0xffffffff


	//   ....[23]....
        /*07c4*/ 	.word	0xffffffff


	//   ....[24]....
        /*07c8*/ 	.word	0xffffffff


	//   ....[25]....
        /*07cc*/ 	.word	0xffffffff


	//   ....[26]....
        /*07d0*/ 	.word	0xffffffff


	//   ....[27]....
        /*07d4*/ 	.word	0xffffffff


	//   ....[28]....
        /*07d8*/ 	.word	0xffffffff


	//   ....[29]....
        /*07dc*/ 	.word	0xffffffff


	//   ....[30]....
        /*07e0*/ 	.word	0xffffffff


	//   ....[31]....
        /*07e4*/ 	.word	0xffffffff


	//   ....[32]....
        /*07e8*/ 	.word	0xffffffff


	//   ....[33]....
        /*07ec*/ 	.word	0xffffffff


	//   ....[34]....
        /*07f0*/ 	.word	0xffffffff


	//   ....[35]....
        /*07f4*/ 	.word	0xffffffff


	//   ....[36]....
        /*07f8*/ 	.word	0xffffffff


	//   ....[37]....
        /*07fc*/ 	.word	0xffffffff


	//   ....[38]....
        /*0800*/ 	.word	0xffffffff


	//   ....[39]....
        /*0804*/ 	.word	0xffffffff


	//   ....[40]....
        /*0808*/ 	.word	0xffffffff


	//   ....[41]....
        /*080c*/ 	.word	0xffffffff


	//   ....[42]....
        /*0810*/ 	.word	0xffffffff


	//   ....[43]....
        /*0814*/ 	.word	0xffffffff


	//   ....[44]....
        /*0818*/ 	.word	0xffffffff


	//   ....[45]....
        /*081c*/ 	.word	0xffffffff


	//   ....[46]....
        /*0820*/ 	.word	0xffffffff


	//   ....[47]....
        /*0824*/ 	.word	0xffffffff


	//   ....[48]....
        /*0828*/ 	.word	0xffffffff


	//   ....[49]....
        /*082c*/ 	.word	0xffffffff


	//   ....[50]....
        /*0830*/ 	.word	0xffffffff


	//   ....[51]....
        /*0834*/ 	.word	0xffffffff


	//   ....[52]....
        /*0838*/ 	.word	0xffffffff


	//   ....[53]....
        /*083c*/ 	.word	0xffffffff


	//   ....[54]....
        /*0840*/ 	.word	0xffffffff


	//   ....[55]....
        /*0844*/ 	.word	0xffffffff


	//   ....[56]....
        /*0848*/ 	.word	0x05000093


	//   ....[57]....
        /*084c*/ 	.word	0x05000093


	//   ....[58]....
        /*0850*/ 	.word	0x05000093


	//   ....[59]....
        /*0854*/ 	.word	0x05000093


	//   ....[60]....
        /*0858*/ 	.word	0x05000093


	//   ....[61]....
        /*085c*/ 	.word	0x05000093


	//   ....[62]....
        /*0860*/ 	.word	0x05000093


	//   ....[63]....
        /*0864*/ 	.word	0x05000093


	//   ....[64]....
        /*0868*/ 	.word	0x05000093


	//   ....[65]....
        /*086c*/ 	.word	0x05000093


	//   ....[66]....
        /*0870*/ 	.word	0x05000093


	//   ....[67]....
        /*0874*/ 	.word	0x05000093


	//   ....[68]....
        /*0878*/ 	.word	0x05000093


	//   ....[69]....
        /*087c*/ 	.word	0x05000093


	//   ....[70]....
        /*0880*/ 	.word	0x05000093


	//   ....[71]....
        /*0884*/ 	.word	0x05000093


	//   ....[72]....
        /*0888*/ 	.word	0x05000093


	//   ....[73]....
        /*088c*/ 	.word	0x05000093


	//   ....[74]....
        /*0890*/ 	.word	0x05000093


	//   ....[75]....
        /*0894*/ 	.word	0x05000093


	//   ....[76]....
        /*0898*/ 	.word	0x05000093


	//   ....[77]....
        /*089c*/ 	.word	0x05000093


	//   ....[78]....
        /*08a0*/ 	.word	0x05000093


	//   ....[79]....
        /*08a4*/ 	.word	0x05000093


	//   ....[80]....
        /*08a8*/ 	.word	0x05000093


	//   ....[81]....
        /*08ac*/ 	.word	0x05000093


	//   ....[82]....
        /*08b0*/ 	.word	0x05000093


	//   ....[83]....
        /*08b4*/ 	.word	0x05000093


	//   ....[84]....
        /*08b8*/ 	.word	0x05000093


	//   ....[85]....
        /*08bc*/ 	.word	0x05000093


	//   ....[86]....
        /*08c0*/ 	.word	0x05000093


	//   ....[87]....
        /*08c4*/ 	.word	0x05000093


	//----- nvinfo : EIATTR_COOP_GROUP_INSTR_OFFSETS
	.align		4
.L_1255:
        /*08c8*/ 	.byte	0x04, 0x28
        /*08ca*/ 	.short	(.L_1257 - .L_1256)


	//   ....[0]....
.L_1256:
        /*08cc*/ 	.word	0x00001750


	//   ....[1]....
        /*08d0*/ 	.word	0x00001cf0


	//   ....[2]....
        /*08d4*/ 	.word	0x000025e0


	//   ....[3]....
        /*08d8*/ 	.word	0x00002ae0


	//   ....[4]....
        /*08dc*/ 	.word	0x00003230


	//   ....[5]....
        /*08e0*/ 	.word	0x00003e70


	//   ....[6]....
        /*08e4*/ 	.word	0x00004e00


	//   ....[7]....
        /*08e8*/ 	.word	0x000061d0


	//   ....[8]....
        /*08ec*/ 	.word	0x00006b40


	//   ....[9]....
        /*08f0*/ 	.word	0x00007a50


	//   ....[10]....
        /*08f4*/ 	.word	0x00007a60


	//   ....[11]....
        /*08f8*/ 	.word	0x00007ab0


	//   ....[12]....
        /*08fc*/ 	.word	0x00007ac0


	//   ....[13]....
        /*0900*/ 	.word	0x00007af0


	//   ....[14]....
        /*0904*/ 	.word	0x00007b10


	//   ....[15]....
        /*0908*/ 	.word	0x00007b40


	//   ....[16]....
        /*090c*/ 	.word	0x00007b60


	//   ....[17]....
        /*0910*/ 	.word	0x00007b90


	//   ....[18]....
        /*0914*/ 	.word	0x00007ba0


	//   ....[19]....
        /*0918*/ 	.word	0x00007c50


	//   ....[20]....
        /*091c*/ 	.word	0x00007c60


	//   ....[21]....
        /*0920*/ 	.word	0x00007c70


	//   ....[22]....
        /*0924*/ 	.word	0x00007c80


	//   ....[23]....
        /*0928*/ 	.word	0x00008240


	//   ....[24]....
        /*092c*/ 	.word	0x00008250


	//   ....[25]....
        /*0930*/ 	.word	0x00008260


	//   ....[26]....
        /*0934*/ 	.word	0x00008290


	//   ....[27]....
        /*0938*/ 	.word	0x000082a0


	//   ....[28]....
        /*093c*/ 	.word	0x000082d0


	//   ....[29]....
        /*0940*/ 	.word	0x000082e0


	//   ....[30]....
        /*0944*/ 	.word	0x00008310


	//   ....[31]....
        /*0948*/ 	.word	0x00008320


	//   ....[32]....
        /*094c*/ 	.word	0x00008350


	//   ....[33]....
        /*0950*/ 	.word	0x00008360


	//   ....[34]....
        /*0954*/ 	.word	0x00008390


	//   ....[35]....
        /*0958*/ 	.word	0x000083a0


	//   ....[36]....
        /*095c*/ 	.word	0x000083b0


	//   ....[37]....
        /*0960*/ 	.word	0x000083c0


	//   ....[38]....
        /*0964*/ 	.word	0x000083d0


	//   ....[39]....
        /*0968*/ 	.word	0x0000a400


	//   ....[40]....
        /*096c*/ 	.word	0x0000a460


	//   ....[41]....
        /*0970*/ 	.word	0x0000a4a0


	//   ....[42]....
        /*0974*/ 	.word	0x0000a4d0


	//   ....[43]....
        /*0978*/ 	.word	0x0000a6d0


	//   ....[44]....
        /*097c*/ 	.word	0x0000afa0


	//   ....[45]....
        /*0980*/ 	.word	0x0000be40


	//   ....[46]....
        /*0984*/ 	.word	0x0000c550


	//   ....[47]....
        /*0988*/ 	.word	0x0000c570


	//   ....[48]....
        /*098c*/ 	.word	0x0000c5a0


	//   ....[49]....
        /*0990*/ 	.word	0x0000c5e0


	//   ....[50]....
        /*0994*/ 	.word	0x0000c600


	//   ....[51]....
        /*0998*/ 	.word	0x0000c820


	//   ....[52]....
        /*099c*/ 	.word	0x0000c840


	//   ....[53]....
        /*09a0*/ 	.word	0x0000c870


	//   ....[54]....
        /*09a4*/ 	.word	0x0000c8c0


	//   ....[55]....
        /*09a8*/ 	.word	0x0000c8e0


	//   ....[56]....
        /*09ac*/ 	.word	0x0000ccb0


	//   ....[57]....
        /*09b0*/ 	.word	0x0000cd00


	//   ....[58]....
        /*09b4*/ 	.word	0x0000cdc0


	//   ....[59]....
        /*09b8*/ 	.word	0x0000ce10


	//   ....[60]....
        /*09bc*/ 	.word	0x0000ced0


	//   ....[61]....
        /*09c0*/ 	.word	0x0000cf20


	//   ....[62]....
        /*09c4*/ 	.word	0x0000cfe0


	//   ....[63]....
        /*09c8*/ 	.word	0x0000d030


	//   ....[64]....
        /*09cc*/ 	.word	0x0000d0f0


	//   ....[65]....
        /*09d0*/ 	.word	0x0000d140


	//   ....[66]....
        /*09d4*/ 	.word	0x0000d1e0


	//   ....[67]....
        /*09d8*/ 	.word	0x0000d280


	//   ....[68]....
        /*09dc*/ 	.word	0x0000d320


	//   ....[69]....
        /*09e0*/ 	.word	0x0000d3c0


	//   ....[70]....
        /*09e4*/ 	.word	0x0000d420


	//   ....[71]....
        /*09e8*/ 	.word	0x0000d470


	//   ....[72]....
        /*09ec*/ 	.word	0x0000d500


	//   ....[73]....
        /*09f0*/ 	.word	0x0000d550


	//   ....[74]....
        /*09f4*/ 	.word	0x0000d5e0


	//   ....[75]....
        /*09f8*/ 	.word	0x0000d630


	//   ....[76]....
        /*09fc*/ 	.word	0x0000d6c0


	//   ....[77]....
        /*0a00*/ 	.word	0x0000d710


	//   ....[78]....
        /*0a04*/ 	.word	0x0000d7a0


	//   ....[79]....
        /*0a08*/ 	.word	0x0000d7f0


	//   ....[80]....
        /*0a0c*/ 	.word	0x0000d880


	//   ....[81]....
        /*0a10*/ 	.word	0x0000d8d0


	//   ....[82]....
        /*0a14*/ 	.word	0x0000d970


	//   ....[83]....
        /*0a18*/ 	.word	0x0000d9c0


	//   ....[84]....
        /*0a1c*/ 	.word	0x0000da10


	//   ....[85]....
        /*0a20*/ 	.word	0x0000da60


	//   ....[86]....
        /*0a24*/ 	.word	0x0000dab0


	//   ....[87]....
        /*0a28*/ 	.word	0x0000db00


	//----- nvinfo : EIATTR_EXIT_INSTR_OFFSETS
	.align		4
.L_1257:
        /*0a2c*/ 	.byte	0x04, 0x1c
        /*0a2e*/ 	.short	(.L_1259 - .L_1258)


	//   ....[0]....
.L_1258:
        /*0a30*/ 	.word	0x0000ca80


	//   ....[1]....
        /*0a34*/ 	.word	0x0000cc50


	//----- nvinfo : EIATTR_MAX_THREADS
	.align		4
.L_1259:
        /*0a38*/ 	.byte	0x04, 0x05
        /*0a3a*/ 	.short	(.L_1261 - .L_1260)
.L_1260:
        /*0a3c*/ 	.word	0x00000080
        /*0a40*/ 	.word	0x00000001
        /*0a44*/ 	.word	0x00000001


	//----- nvinfo : EIATTR_CRS_STACK_SIZE
	.align		4
.L_1261:
        /*0a48*/ 	.byte	0x04, 0x1e
        /*0a4a*/ 	.short	(.L_1263 - .L_1262)
.L_1262:
        /*0a4c*/ 	.word	0x00000000


	//----- nvinfo : EIATTR_CBANK_PARAM_SIZE
	.align		4
.L_1263:
        /*0a50*/ 	.byte	0x03, 0x19
        /*0a52*/ 	.short	0x01f0


	//----- nvinfo : EIATTR_PARAM_CBANK
	.align		4
        /*0a54*/ 	.byte	0x04, 0x0a
        /*0a56*/ 	.short	(.L_1265 - .L_1264)
	.align		4
.L_1264:
        /*0a58*/ 	.word	index@(.nv.constant0._Z25selective_scan_bwd_kernelI32Selective_Scan_bwd_kernel_traitsILi128ELi16ELb0ELb1ELb1ELb0ELb1EN3c108BFloat16EfEEv12SSMParamsBwd)
        /*0a5c*/ 	.short	0x0210
        /*0a5e*/ 	.short	0x01f0


	//----- nvinfo : EIATTR_SW_WAR
	.align		4
.L_1265:
        /*0a60*/ 	.byte	0x04, 0x36
        /*0a62*/ 	.short	(.L_1267 - .L_1266)
.L_1266:
        /*0a64*/ 	.word	0x00000008
.L_1267:


//--------------------- .nv.info._Z25selective_scan_bwd_kernelI32Selective_Scan_bwd_kernel_traitsILi128ELi16ELb0ELb1ELb1ELb1ELb0EN3c108BFloat16EfEEv12SSMParamsBwd --------------------------
	.section	.nv.info._Z25selective_scan_bwd_kernelI32Selective_Scan_bwd_kernel_traitsILi128ELi16ELb0ELb1ELb1ELb1ELb0EN3c108BFloat16EfEEv12SSMParamsBwd,"",@"SHT_CUDA_INFO"
	.sectionflags	@""
	.align	4


	//----- nvinfo : EIATTR_CUDA_API_VERSION
	.align		4
        /*0000*/ 	.byte	0x04, 0x37
        /*0002*/ 	.short	(.L_1269 - .L_1268)
.L_1268:
        /*0004*/ 	.word	0x00000082


	//----- nvinfo : EIATTR_KPARAM_INFO
	.align		4
.L_1269:
        /*0008*/ 	.byte	0x04, 0x17
        /*000a*/ 	.short	(.L_1271 - .L_1270)
.L_1270:
        /*000c*/ 	.word	0x00000000
        /*0010*/ 	.short	0x0000
        /*0012*/ 	.short	0x0000
        /*0014*/ 	.byte	0x00, 0xf0, 0xc1, 0x07


	//----- nvinfo : EIATTR_SPARSE_MMA_MASK
	.align		4
.L_1271:
        /*0018*/ 	.byte	0x03, 0x50
        /*001a*/ 	.short	0x0000


	//----- nvinfo : EIATTR_MAXREG_COUNT
	.align		4
        /*001c*/ 	.byte	0x03, 0x1b
        /*001e*/ 	.short	0x00a8


	//----- nvinfo : EIATTR_NUM_BARRIERS
	.align		4
        /*0020*/ 	.byte	0x02, 0x4c
        /*0022*/ 	.byte	0x01
	.zero		1


	//----- nvinfo : EIATTR_ANNOTATIONS
	.align		4
        /*0024*/ 	.byte	0x04, 0x55
        /*0026*/ 	.short	(.L_1273 - .L_1272)


	//   ....[0]....
.L_1272:
        /* <DEDUP_REMOVED lines=134> */


	//----- nvinfo : EIATTR_MERCURY_ISA_VERSION
	.align		4
.L_1273:
        /*0878*/ 	.byte	0x03, 0x5f
        /*087a*/ 	.short	0x0101


	//----- nvinfo : EIATTR_COOP_GROUP_MASK_REGIDS
	.align		4
        /*087c*/ 	.byte	0x04, 0x29
        /*087e*/ 	.short	(.L_1275 - .L_1274)


	//   ....[0]....
.L_1274:
        /*0880*/ 	.word	0xffffffff


	//   ....[1]....
        /*0884*/ 	.word	0xffffffff


	//   ....[2]....
        /*0888*/ 	.word	0xffffffff


	//   ....[3]....
        /*088c*/ 	.word	0xffffffff


	//   ....[4]....
        /*0890*/ 	.word	0xffffffff


	//   ....[5]....
        /*0894*/ 	.word	0xffffffff


	//   ....[6]....
        /*0898*/ 	.word	0xffffffff


	//   ....[7]....
        /*089c*/ 	.word	0xffffffff


	//   ....[8]....
        /*08a0*/ 	.word	0xffffffff


	//   ....[9]....
        /*08a4*/ 	.word	0xffffffff


	//   ....[10]....
        /*08a8*/ 	.word	0xffffffff


	//   ....[11]....
        /*08ac*/ 	.word	0xffffffff


	//   ....[12]....
        /*08b0*/ 	.word	0xffffffff


	//   ....[13]....
        /*08b4*/ 	.word	0xffffffff


	//   ....[14]....
        /*08b8*/ 	.word	0xffffffff


	//   ....[15]....
        /*08bc*/ 	.word	0xffffffff


	//   ....[16]....
        /*08c0*/ 	.word	0xffffffff


	//   ....[17]....
        /*08c4*/ 	.word	0xffffffff


	//   ....[18]....
        /*08c8*/ 	.word	0xffffffff


	//   ....[19]....
        /*08cc*/ 	.word	0xffffffff


	//   ....[20]....
        /*08d0*/ 	.word	0xffffffff


	//   ....[21]....
        /*08d4*/ 	.word	0xffffffff


	//   ....[22]....
        /*08d8*/ 	.word	0xffffffff


	//   ....[23]....
        /*08dc*/ 	.word	0xffffffff


	//   ....[24]....
        /*08e0*/ 	.word	0xffffffff


	//   ....[25]....
        /*08e4*/ 	.word	0xffffffff


	//   ....[26]....
        /*08e8*/ 	.word	0xffffffff


	//   ....[27]....
        /*08ec*/ 	.word	0xffffffff


	//   ....[28]....
        /*08f0*/ 	.word	0xffffffff


	//   ....[29]....
        /*08f4*/ 	.word	0xffffffff


	//   ....[30]....
        /*08f8*/ 	.word	0xffffffff


	//   ....[31]....
        /*08fc*/ 	.word	0xffffffff


	//   ....[32]....
        /*0900*/ 	.word	0xffffffff


	//   ....[33]....
        /*0904*/ 	.word	0xffffffff


	//   ....[34]....
        /*0908*/ 	.word	0xffffffff


	//   ....[35]....
        /*090c*/ 	.word	0xffffffff


	//   ....[36]....
        /*0910*/ 	.word	0xffffffff


	//   ....[37]....
        /*0914*/ 	.word	0xffffffff


	//   ....[38]....
        /*0918*/ 	.word	0xffffffff


	//   ....[39]....
        /*091c*/ 	.word	0xffffffff


	//   ....[40]....
        /*0920*/ 	.word	0xffffffff


	//   ....[41]....
        /*0924*/ 	.word	0xffffffff


	//   ....[42]....
        /*0928*/ 	.word	0xffffffff


	//   ....[43]....
        /*092c*/ 	.word	0xffffffff


	//   ....[44]....
        /*0930*/ 	.word	0xffffffff


	//   ....[45]....
        /*0934*/ 	.word	0xffffffff


	//   ....[46]....
        /*0938*/ 	.word	0xffffffff


	//   ....[47]....
        /*093c*/ 	.word	0xffffffff


	//   ....[48]....
        /*0940*/ 	.word	0xffffffff


	//   ....[49]....
        /*0944*/ 	.word	0xffffffff


	//   ....[50]....
        /*0948*/ 	.word	0xffffffff


	//   ....[51]....
        /*094c*/ 	.word	0xffffffff


	//   ....[52]....
        /*0950*/ 	.word	0xffffffff


	//   ....[53]....
        /*0954*/ 	.word	0x05000097


	//   ....[54]....
        /*0958*/ 	.word	0x05000097


	//   ....[55]....
        /*095c*/ 	.word	0x05000097


	//   ....[56]....
        /*0960*/ 	.word	0x05000097


	//   ....[57]....
        /*0964*/ 	.word	0x05000097


	//   ....[58]....
        /*0968*/ 	.word	0x05000097


	//   ....[59]....
        /*096c*/ 	.word	0x05000097


	//   ....[60]....
        /*0970*/ 	.word	0x05000097


	//   ....[61]....
        /*0974*/ 	.word	0x05000097


	//   ....[62]....
        /*0978*/ 	.word	0x05000097


	//   ....[63]....
        /*097c*/ 	.word	0x05000097


	//   ....[64]....
        /*0980*/ 	.word	0x05000097


	//   ....[65]....
        /*0984*/ 	.word	0x05000097


	//   ....[66]....
        /*0988*/ 	.word	0x05000097


	//   ....[67]....
        /*098c*/ 	.word	0x05000097


	//   ....[68]....
        /*0990*/ 	.word	0x05000097


	//   ....[69]....
        /*0994*/ 	.word	0x05000097


	//   ....[70]....
        /*0998*/ 	.word	0x05000097


	//   ....[71]....
        /*099c*/ 	.word	0x05000097


	//   ....[72]....
        /*09a0*/ 	.word	0x05000097


	//   ....[73]....
        /*09a4*/ 	.word	0x05000097


	//   ....[74]....
        /*09a8*/ 	.word	0x05000097


	//   ....[75]....
        /*09ac*/ 	.word	0x05000097


	//   ....[76]....
        /*09b0*/ 	.word	0x05000097


	//   ....[77]....
        /*09b4*/ 	.word	0x05000097


	//   ....[78]....
        /*09b8*/ 	.word	0x05000097


	//   ....[79]....
        /*09bc*/ 	.word	0x05000097


	//   ....[80]....
        /*09c0*/ 	.word	0x05000097


	//   ....[81]....
        /*09c4*/ 	.word	0x05000097


	//   ....[82]....
        /*09c8*/ 	.word	0x05000097


	//   ....[83]....
        /*09cc*/ 	.word	0x05000097


	//   ....[84]....
        /*09d0*/ 	.word	0x05000097


	//----- nvinfo : EIATTR_COOP_GROUP_INSTR_OFFSETS
	.align		4
.L_1275:
        /*09d4*/ 	.byte	0x04, 0x28
        /*09d6*/ 	.short	(.L_1277 - .L_1276)


	//   ....[0]....
.L_1276:
        /*09d8*/ 	.word	0x000014f0


	//   ....[1]....
        /*09dc*/ 	.word	0x00001aa0


	//   ....[2]....
        /*09e0*/ 	.word	0x000020c0


	//   ....[3]....
        /*09e4*/ 	.word	0x000057d0


	//   ....[4]....
        /*09e8*/ 	.word	0x00006110


	//   ....[5]....
        /*09ec*/ 	.word	0x00007040


	//   ....[6]....
        /*09f0*/ 	.word	0x00007060


	//   ....[7]....
        /*09f4*/ 	.word	0x00007090


	//   ....[8]....
        /*09f8*/ 	.word	0x000070b0


	//   ....[9]....
        /*09fc*/ 	.word	0x000070e0


	//   ....[10]....
        /*0a00*/ 	.word	0x00007100


	//   ....[11]....
        /*0a04*/ 	.word	0x00007130


	//   ....[12]....
        /*0a08*/ 	.word	0x00007150


	//   ....[13]....
        /*0a0c*/ 	.word	0x00007180


	//   ....[14]....
        /*0a10*/ 	.word	0x00007190


	//   ....[15]....
        /*0a14*/ 	.word	0x00007230


	//   ....[16]....
        /*0a18*/ 	.word	0x00007240


	//   ....[17]....
        /*0a1c*/ 	.word	0x00007250


	//   ....[18]....
        /*0a20*/ 	.word	0x00007260


	//   ....[19]....
        /*0a24*/ 	.word	0x00007820


	//   ....[20]....
        /*0a28*/ 	.word	0x00007830


	//   ....[21]....
        /*0a2c*/ 	.word	0x00007840


	//   ....[22]....
        /*0a30*/ 	.word	0x00007870


	//   ....[23]....
        /*0a34*/ 	.word	0x00007880


	//   ....[24]....
        /*0a38*/ 	.word	0x000078b0


	//   ....[25]....
        /*0a3c*/ 	.word	0x000078c0


	//   ....[26]....
        /*0a40*/ 	.word	0x000078f0


	//   ....[27]....
        /*0a44*/ 	.word	0x00007900


	//   ....[28]....
        /*0a48*/ 	.word	0x00007930


	//   ....[29]....
        /*0a4c*/ 	.word	0x00007940


	//   ....[30]....
        /*0a50*/ 	.word	0x00007970


	//   ....[31]....
        /*0a54*/ 	.word	0x00007980


	//   ....[32]....
        /*0a58*/ 	.word	0x00007990


	//   ....[33]....
        /*0a5c*/ 	.word	0x000079a0


	//   ....[34]....
        /*0a60*/ 	.word	0x000079b0


	//   ....[35]....
        /*0a64*/ 	.word	0x00009a10


	//   ....[36]....
        /*0a68*/ 	.word	0x00009a30


	//   ....[37]....
        /*0a6c*/ 	.word	0x00009a50


	//   ....[38]....
        /*0a70*/ 	.word	0x00009a70


	//   ....[39]....
        /*0a74*/ 	.word	0x00009cb0


	//   ....[40]....
        /*0a78*/ 	.word	0x0000a7f0


	//   ....[41]....
        /*0a7c*/ 	.word	0x0000b520


	//   ....[42]....
        /*0a80*/ 	.word	0x0000c110


	//   ....[43]....
        /*0a84*/ 	.word	0x0000c7f0


	//   ....[44]....
        /*0a88*/ 	.word	0x0000c810


	//   ....[45]....
        /*0a8c*/ 	.word	0x0000c840


	//   ....[46]....
        /*0a90*/ 	.word	0x0000c880


	//   ....[47]....
        /*0a94*/ 	.word	0x0000c8a0


	//   ....[48]....
        /*0a98*/ 	.word	0x0000ca90


	//   ....[49]....
        /*0a9c*/ 	.word	0x0000cab0


	//   ....[50]....
        /*0aa0*/ 	.word	0x0000cae0


	//   ....[51]....
        /*0aa4*/ 	.word	0x0000cb30


	//   ....[52]....
        /*0aa8*/ 	.word	0x0000cb50


	//   ....[53]....
        /*0aac*/ 	.word	0x0000cf00


	//   ....[54]....
        /*0ab0*/ 	.word	0x0000cf50


	//   ....[55]....
        /*0ab4*/ 	.word	0x0000cff0


	//   ....[56]....
        /*0ab8*/ 	.word	0x0000d040


	//   ....[57]....
        /*0abc*/ 	.word	0x0000d0e0


	//   ....[58]....
        /*0ac0*/ 	.word	0x0000d130


	//   ....[59]....
        /*0ac4*/ 	.word	0x0000d1d0


	//   ....[60]....
        /*0ac8*/ 	.word	0x0000d220


	//   ....[61]....
        /*0acc*/ 	.word	0x0000d2c0


	//   ....[62]....
        /*0ad0*/ 	.word	0x0000d310


	//   ....[63]....
        /*0ad4*/ 	.word	0x0000d3b0


	//   ....[64]....
        /*0ad8*/ 	.word	0x0000d450


	//   ....[65]....
        /*0adc*/ 	.word	0x0000d4f0


	//   ....[66]....
        /*0ae0*/ 	.word	0x0000d590


	//   ....[67]....
        /*0ae4*/ 	.word	0x0000d5f0


	//   ....[68]....
        /*0ae8*/ 	.word	0x0000d640


	//   ....[69]....
        /*0aec*/ 	.word	0x0000d6d0


	//   ....[70]....
        /*0af0*/ 	.word	0x0000d720


	//   ....[71]....
        /*0af4*/ 	.word	0x0000d7b0


	//   ....[72]....
        /*0af8*/ 	.word	0x0000d800


	//   ....[73]....
        /*0afc*/ 	.word	0x0000d890


	//   ....[74]....
        /*0b00*/ 	.word	0x0000d8e0


	//   ....[75]....
        /*0b04*/ 	.word	0x0000d970


	//   ....[76]....
        /*0b08*/ 	.word	0x0000d9c0


	//   ....[77]....
        /*0b0c*/ 	.word	0x0000da50


	//   ....[78]....
        /*0b10*/ 	.word	0x0000daa0


	//   ....[79]....
        /*0b14*/ 	.word	0x0000db40


	//   ....[80]....
        /*0b18*/ 	.word	0x0000db90


	//   ....[81]....
        /*0b1c*/ 	.word	0x0000dbe0


	//   ....[82]....
        /*0b20*/ 	.word	0x0000dc30


	//   ....[83]....
        /*0b24*/ 	.word	0x0000dc80


	//   ....[84]....
        /*0b28*/ 	.word	0x0000dcd0


	//----- nvinfo : EIATTR_EXIT_INSTR_OFFSETS
	.align		4
.L_1277:
        /*0b2c*/ 	.byte	0x04, 0x1c
        /*0b2e*/ 	.short	(.L_1279 - .L_1278)


	//   ....[0]....
.L_1278:
        /*0b30*/ 	.word	0x0000ccc0


	//   ....[1]....
        /*0b34*/ 	.word	0x0000cea0


	//----- nvinfo : EIATTR_MAX_THREADS
	.align		4
.L_1279:
        /*0b38*/ 	.byte	0x04, 0x05
        /*0b3a*/ 	.short	(.L_1281 - .L_1280)
.L_1280:
        /*0b3c*/ 	.word	0x00000080
        /*0b40*/ 	.word	0x00000001
        /*0b44*/ 	.word	0x00000001


	//----- nvinfo : EIATTR_CRS_STACK_SIZE
	.align		4
.L_1281:
        /*0b48*/ 	.byte	0x04, 0x1e
        /*0b4a*/ 	.short	(.L_1283 - .L_1282)
.L_1282:
        /*0b4c*/ 	.word	0x00000000


	//----- nvinfo : EIATTR_CBANK_PARAM_SIZE
	.align		4
.L_1283:
        /*0b50*/ 	.byte	0x03, 0x19
        /*0b52*/ 	.short	0x01f0


	//----- nvinfo : EIATTR_PARAM_CBANK
	.align		4
        /*0b54*/ 	.byte	0x04, 0x0a
        /*0b56*/ 	.short	(.L_1285 - .L_1284)
	.align		4
.L_1284:
        /*0b58*/ 	.word	index@(.nv.constant0._Z25selective_scan_bwd_kernelI32Selective_Scan_bwd_kernel_traitsILi128ELi16ELb0ELb1ELb1ELb1ELb0EN3c108BFloat16EfEEv12SSMParamsBwd)
        /*0b5c*/ 	.short	0x0210
        /*0b5e*/ 	.short	0x01f0


	//----- nvinfo : EIATTR_SW_WAR
	.align		4
.L_1285:
        /*0b60*/ 	.byte	0x04, 0x36
        /*0b62*/ 	.short	(.L_1287 - .L_1286)
.L_1286:
        /*0b64*/ 	.word	0x00000008
.L_1287:


//--------------------- .nv.info._Z25selective_scan_bwd_kernelI32Selective_Scan_bwd_kernel_traitsILi128ELi16ELb0ELb1ELb1ELb1ELb1EN3c108BFloat16EfEEv12SSMParamsBwd --------------------------
	.section	.nv.info._Z25selective_scan_bwd_kernelI32Selective_Scan_bwd_kernel_traitsILi128ELi16ELb0ELb1ELb1ELb1ELb1EN3c108BFloat16EfEEv12SSMParamsBwd,"",@"SHT_CUDA_INFO"
	.sectionflags	@""
	.align	4


	//----- nvinfo : EIATTR_CUDA_API_VERSION
	.align		4
        /*0000*/ 	.byte	0x04, 0x37
        /*0002*/ 	.short	(.L_1289 - .L_1288)
.L_1288:
        /*0004*/ 	.word	0x00000082


	//----- nvinfo : EIATTR_KPARAM_INFO
	.align		4
.L_1289:
        /*0008*/ 	.byte	0x04, 0x17
        /*000a*/ 	.short	(.L_1291 - .L_1290)
.L_1290:
        /*000c*/ 	.word	0x00000000
        /*0010*/ 	.short	0x0000
        /*0012*/ 	.short	0x0000
        /*0014*/ 	.byte	0x00, 0xf0, 0xc1, 0x07


	//----- nvinfo : EIATTR_SPARSE_MMA_MASK
	.align		4
.L_1291:
        /*0018*/ 	.byte	0x03, 0x50
        /*001a*/ 	.short	0x0000


	//----- nvinfo : EIATTR_MAXREG_COUNT
	.align		4
        /*001c*/ 	.byte	0x03, 0x1b
        /*001e*/ 	.short	0x00a8


	//----- nvinfo : EIATTR_NUM_BARRIERS
	.align		4
        /*0020*/ 	.byte	0x02, 0x4c
        /*0022*/ 	.byte	0x01
	.zero		1


	//----- nvinfo : EIATTR_ANNOTATIONS
	.align		4
        /*0024*/ 	.byte	0x04, 0x55
        /*0026*/ 	.short	(.L_1293 - .L_1292)


	//   ....[0]....
.L_1292:
        /* <DEDUP_REMOVED lines=164> */


	//----- nvinfo : EIATTR_MERCURY_ISA_VERSION
	.align		4
.L_1293:
        /*0a50*/ 	.byte	0x03, 0x5f
        /*0a52*/ 	.short	0x0101


	//----- nvinfo : EIATTR_COOP_GROUP_MASK_REGIDS
	.align		4
        /*0a54*/ 	.byte	0x04, 0x29
        /*0a56*/ 	.short	(.L_1295 - .L_1294)


	//   ....[0]....
.L_1294:
        /*0a58*/ 	.word	0xffffffff


	//   ....[1]....
        /*0a5c*/ 	.word	0xffffffff


	//   ....[2]....
        /*0a60*/ 	.word	0xffffffff


	//   ....[3]....
        /*0a64*/ 	.word	0xffffffff


	//   ....[4]....
        /*0a68*/ 	.word	0xffffffff


	//   ....[5]....
        /*0a6c*/ 	.word	0xffffffff


	//   ....[6]....
        /*0a70*/ 	.word	0xffffffff


	//   ....[7]....
        /*0a74*/ 	.word	0xffffffff


	//   ....[8]....
        /*0a78*/ 	.word	0xffffffff


	//   ....[9]....
        /*0a7c*/ 	.word	0xffffffff


	//   ....[10]....
        /*0a80*/ 	.word	0xffffffff


	//   ....[11]....
        /*0a84*/ 	.word	0xffffffff


	//   ....[12]....
        /*0a88*/ 	.word	0xffffffff


	//   ....[13]....
        /*0a8c*/ 	.word	0xffffffff


	//   ....[14]....
        /*0a90*/ 	.word	0xffffffff


	//   ....[15]....
        /*0a94*/ 	.word	0xffffffff


	//   ....[16]....
        /*0a98*/ 	.word	0xffffffff


	//   ....[17]....
        /*0a9c*/ 	.word	0xffffffff


	//   ....[18]....
        /*0aa0*/ 	.word	0xffffffff


	//   ....[19]....
        /*0aa4*/ 	.word	0xffffffff


	//   ....[20]....
        /*0aa8*/ 	.word	0xffffffff


	//   ....[21]....
        /*0aac*/ 	.word	0xffffffff


	//   ....[22]....
        /*0ab0*/ 	.word	0xffffffff


	//   ....[23]....
        /*0ab4*/ 	.word	0xffffffff


	//   ....[24]....
        /*0ab8*/ 	.word	0xffffffff


	//   ....[25]....
        /*0abc*/ 	.word	0xffffffff


	//   ....[26]....
        /*0ac0*/ 	.word	0xffffffff


	//   ....[27]....
        /*0ac4*/ 	.word	0xffffffff


	//   ....[28]....
        /*0ac8*/ 	.word	0xffffffff


	//   ....[29]....
        /*0acc*/ 	.word	0xffffffff


	//   ....[30]....
        /*0ad0*/ 	.word	0xffffffff


	//   ....[31]....
        /*0ad4*/ 	.word	0xffffffff


	//   ....[32]....
        /*0ad8*/ 	.word	0xffffffff


	//   ....[33]....
        /*0adc*/ 	.word	0xffffffff


	//   ....[34]....
        /*0ae0*/ 	.word	0xffffffff


	//   ....[35]....
        /*0ae4*/ 	.word	0xffffffff


	//   ....[36]....
        /*0ae8*/ 	.word	0xffffffff


	//   ....[37]....
        /*0aec*/ 	.word	0xffffffff


	//   ....[38]....
        /*0af0*/ 	.word	0xffffffff


	//   ....[39]....
        /*0af4*/ 	.word	0xffffffff


	//   ....[40]....
        /*0af8*/ 	.word	0xffffffff


	//   ....[41]....
        /*0afc*/ 	.word	0xffffffff


	//   ....[42]....
        /*0b00*/ 	.word	0xffffffff


	//   ....[43]....
        /*0b04*/ 	.word	0xffffffff


	//   ....[44]....
        /*0b08*/ 	.word	0xffffffff


	//   ....[45]....
        /*0b0c*/ 	.word	0xffffffff


	//   ....[46]....
        /*0b10*/ 	.word	0xffffffff


	//   ....[47]....
        /*0b14*/ 	.word	0xffffffff


	//   ....[48]....
        /*0b18*/ 	.word	0xffffffff


	//   ....[49]....
        /*0b1c*/ 	.word	0xffffffff


	//   ....[50]....
        /*0b20*/ 	.word	0xffffffff


	//   ....[51]....
        /*0b24*/ 	.word	0xffffffff


	//   ....[52]....
        /*0b28*/ 	.word	0xffffffff


	//   ....[53]....
        /*0b2c*/ 	.word	0xffffffff


	//   ....[54]....
        /*0b30*/ 	.word	0xffffffff


	//   ....[55]....
        /*0b34*/ 	.word	0xffffffff


	//   ....[56]....
        /*0b38*/ 	.word	0xffffffff


	//   ....[57]....
        /*0b3c*/ 	.word	0x05000093


	//   ....[58]....
        /*0b40*/ 	.word	0x05000093


	//   ....[59]....
        /*0b44*/ 	.word	0x05000093


	//   ....[60]....
        /*0b48*/ 	.word	0x05000093


	//   ....[61]....
        /*0b4c*/ 	.word	0x05000093


	//   ....[62]....
        /*0b50*/ 	.word	0x05000093


	//   ....[63]....
        /*0b54*/ 	.word	0x05000093


	//   ....[64]....
        /*0b58*/ 	.word	0x05000093


	//   ....[65]....
        /*0b5c*/ 	.word	0x05000093


	//   ....[66]....
        /*0b60*/ 	.word	0x05000093


	//   ....[67]....
        /*0b64*/ 	.word	0x05000093


	//   ....[68]....
        /*0b68*/ 	.word	0x05000093


	//   ....[69]....
        /*0b6c*/ 	.word	0x05000093


	//   ....[70]....
        /*0b70*/ 	.word	0x05000093


	//   ....[71]....
        /*0b74*/ 	.word	0x05000093


	//   ....[72]....
        /*0b78*/ 	.word	0x05000093


	//   ....[73]....
        /*0b7c*/ 	.word	0x05000093


	//   ....[74]....
        /*0b80*/ 	.word	0x05000093


	//   ....[75]....
        /*0b84*/ 	.word	0x05000093


	//   ....[76]....
        /*0b88*/ 	.word	0x05000093


	//   ....[77]....
        /*0b8c*/ 	.word	0x05000093


	//   ....[78]....
        /*0b90*/ 	.word	0x05000093


	//   ....[79]....
        /*0b94*/ 	.word	0x05000093


	//   ....[80]....
        /*0b98*/ 	.word	0x05000093


	//   ....[81]....
        /*0b9c*/ 	.word	0x05000093


	//   ....[82]....
        /*0ba0*/ 	.word	0x05000093


	//   ....[83]....
        /*0ba4*/ 	.word	0x05000093


	//   ....[84]....
        /*0ba8*/ 	.word	0x05000093


	//   ....[85]....
        /*0bac*/ 	.word	0x05000093


	//   ....[86]....
        /*0bb0*/ 	.word	0x05000093


	//   ....[87]....
        /*0bb4*/ 	.word	0x05000093


	//   ....[88]....
        /*0bb8*/ 	.word	0x05000093


	//----- nvinfo : EIATTR_COOP_GROUP_INSTR_OFFSETS
	.align		4
.L_1295:
        /*0bbc*/ 	.byte	0x04, 0x28
        /*0bbe*/ 	.short	(.L_1297 - .L_1296)


	//   ....[0]....
.L_1296:
        /*0bc0*/ 	.word	0x00001930


	//   ....[1]....
        /*0bc4*/ 	.word	0x00001f10


	//   ....[2]....
        /*0bc8*/ 	.word	0x00002640


	//   ....[3]....
        /*0bcc*/ 	.word	0x00005490


	//   ....[4]....
        /*0bd0*/ 	.word	0x00005af0


	//   ....[5]....
        /*0bd4*/ 	.word	0x000067b0


	//   ....[6]....
        /*0bd8*/ 	.word	0x000073d0


	//   ....[7]....
        /*0bdc*/ 	.word	0x000087f0


	//   ....[8]....
        /*0be0*/ 	.word	0x00009120


	//   ....[9]....
        /*0be4*/ 	.word	0x0000a0e0


	//   ....[10]....
        /*0be8*/ 	.word	0x0000a100


	//   ....[11]....
        /*0bec*/ 	.word	0x0000a130


	//   ....[12]....
        /*0bf0*/ 	.word	0x0000a150


	//   ....[13]....
        /*0bf4*/ 	.word	0x0000a180


	//   ....[14]....
        /*0bf8*/ 	.word	0x0000a1a0


	//   ....[15]....
        /*0bfc*/ 	.word	0x0000a1d0


	//   ....[16]....
        /*0c00*/ 	.word	0x0000a1f0


	//   ....[17]....
        /*0c04*/ 	.word	0x0000a220


	//   ....[18]....
        /*0c08*/ 	.word	0x0000a230


	//   ....[19]....
        /*0c0c*/ 	.word	0x0000a2d0


	//   ....[20]....
        /*0c10*/ 	.word	0x0000a2e0


	//   ....[21]....
        /*0c14*/ 	.word	0x0000a2f0


	//   ....[22]....
        /*0c18*/ 	.word	0x0000a300


	//   ....[23]....
        /*0c1c*/ 	.word	0x0000a8c0


	//   ....[24]....
        /*0c20*/ 	.word	0x0000a8d0


	//   ....[25]....
        /*0c24*/ 	.word	0x0000a8e0


	//   ....[26]....
        /*0c28*/ 	.word	0x0000a910


	//   ....[27]....
        /*0c2c*/ 	.word	0x0000a920


	//   ....[28]....
        /*0c30*/ 	.word	0x0000a950


	//   ....[29]....
        /*0c34*/ 	.word	0x0000a960


	//   ....[30]....
        /*0c38*/ 	.word	0x0000a990


	//   ....[31]....
        /*0c3c*/ 	.word	0x0000a9a0


	//   ....[32]....
        /*0c40*/ 	.word	0x0000a9d0


	//   ....[33]....
        /*0c44*/ 	.word	0x0000a9e0


	//   ....[34]....
        /*0c48*/ 	.word	0x0000aa10


	//   ....[35]....
        /*0c4c*/ 	.word	0x0000aa20


	//   ....[36]....
        /*0c50*/ 	.word	0x0000aa30


	//   ....[37]....
        /*0c54*/ 	.word	0x0000aa40


	//   ....[38]....
        /*0c58*/ 	.word	0x0000aa50


	//   ....[39]....
        /*0c5c*/ 	.word	0x0000ca80


	//   ....[40]....
        /*0c60*/ 	.word	0x0000cac0


	//   ....[41]....
        /*0c64*/ 	.word	0x0000cae0


	//   ....[42]....
        /*0c68*/ 	.word	0x0000cb40


	//   ....[43]....
        /*0c6c*/ 	.word	0x0000cdf0


	//   ....[44]....
        /*0c70*/ 	.word	0x0000d8a0


	//   ....[45]....
        /*0c74*/ 	.word	0x0000e470


	//   ....[46]....
        /*0c78*/ 	.word	0x0000efc0


	//   ....[47]....
        /*0c7c*/ 	.word	0x0000f690


	//   ....[48]....
        /*0c80*/ 	.word	0x0000f6b0


	//   ....[49]....
        /*0c84*/ 	.word	0x0000f6e0


	//   ....[50]....
        /*0c88*/ 	.word	0x0000f720


	//   ....[51]....
        /*0c8c*/ 	.word	0x0000f740


	//   ....[52]....
        /*0c90*/ 	.word	0x0000f960


	//   ....[53]....
        /*0c94*/ 	.word	0x0000f980


	//   ....[54]....
        /*0c98*/ 	.word	0x0000f9b0


	//   ....[55]....
        /*0c9c*/ 	.word	0x0000fa00


	//   ....[56]....
        /*0ca0*/ 	.word	0x0000fa20


	//   ....[57]....
        /*0ca4*/ 	.word	0x0000fdf0


	//   ....[58]....
        /*0ca8*/ 	.word	0x0000fe40


	//   ....[59]....
        /*0cac*/ 	.word	0x0000fee0


	//   ....[60]....
        /*0cb0*/ 	.word	0x0000ff30


	//   ....[61]....
        /*0cb4*/ 	.word	0x0000ffd0


	//   ....[62]....
        /*0cb8*/ 	.word	0x00010020


	//   ....[63]....
        /*0cbc*/ 	.word	0x000100c0


	//   ....[64]....
        /*0cc0*/ 	.word	0x00010110


	//   ....[65]....
        /*0cc4*/ 	.word	0x000101b0


	//   ....[66]....
        /*0cc8*/ 	.word	0x00010200


	//   ....[67]....
        /*0ccc*/ 	.word	0x000102a0


	//   ....[68]....
        /*0cd0*/ 	.word	0x00010340


	//   ....[69]....
        /*0cd4*/ 	.word	0x000103e0


	//   ....[70]....
        /*0cd8*/ 	.word	0x00010480


	//   ....[71]....
        /*0cdc*/ 	.word	0x000104e0


	//   ....[72]....
        /*0ce0*/ 	.word	0x00010530


	//   ....[73]....
        /*0ce4*/ 	.word	0x000105c0


	//   ....[74]....
        /*0ce8*/ 	.word	0x00010610


	//   ....[75]....
        /*0cec*/ 	.word	0x000106a0


	//   ....[76]....
        /*0cf0*/ 	.word	0x000106f0


	//   ....[77]....
        /*0cf4*/ 	.word	0x00010780


	//   ....[78]....
        /*0cf8*/ 	.word	0x000107d0


	//   ....[79]....
        /*0cfc*/ 	.word	0x00010860


	//   ....[80]....
        /*0d00*/ 	.word	0x000108b0


	//   ....[81]....
        /*0d04*/ 	.word	0x00010940


	//   ....[82]....
        /*0d08*/ 	.word	0x00010990


	//   ....[83]....
        /*0d0c*/ 	.word	0x00010a30


	//   ....[84]....
        /*0d10*/ 	.word	0x00010a80


	//   ....[85]....
        /*0d14*/ 	.word	0x00010ad0


	//   ....[86]....
        /*0d18*/ 	.word	0x00010b20


	//   ....[87]....
        /*0d1c*/ 	.word	0x00010b70


	//   ....[88]....
        /*0d20*/ 	.word	0x00010bc0


	//----- nvinfo : EIATTR_EXIT_INSTR_OFFSETS
	.align		4
.L_1297:
        /*0d24*/ 	.byte	0x04, 0x1c
        /*0d26*/ 	.short	(.L_1299 - .L_1298)


	//   ....[0]....
.L_1298:
        /*0d28*/ 	.word	0x0000fbc0


	//   ....[1]....
        /*0d2c*/ 	.word	0x0000fd90


	//----- nvinfo : EIATTR_MAX_THREADS
	.align		4
.L_1299:
        /*0d30*/ 	.byte	0x04, 0x05
        /*0d32*/ 	.short	(.L_1301 - .L_1300)
.L_1300:
        /*0d34*/ 	.word	0x00000080
        /*0d38*/ 	.word	0x00000001
        /*0d3c*/ 	.word	0x00000001


	//----- nvinfo : EIATTR_CRS_STACK_SIZE
	.align		4
.L_1301:
        /*0d40*/ 	.byte	0x04, 0x1e
        /*0d42*/ 	.short	(.L_1303 - .L_1302)
.L_1302:
        /*0d44*/ 	.word	0x00000000


	//----- nvinfo : EIATTR_CBANK_PARAM_SIZE
	.align		4
.L_1303:
        /*0d48*/ 	.byte	0x03, 0x19
        /*0d4a*/ 	.short	0x01f0


	//----- nvinfo : EIATTR_PARAM_CBANK
	.align		4
        /*0d4c*/ 	.byte	0x04, 0x0a
        /*0d4e*/ 	.short	(.L_1305 - .L_1304)
	.align		4
.L_1304:
        /*0d50*/ 	.word	index@(.nv.constant0._Z25selective_scan_bwd_kernelI32Selective_Scan_bwd_kernel_traitsILi128ELi16ELb0ELb1ELb1ELb1ELb1EN3c108BFloat16EfEEv12SSMParamsBwd)
        /*0d54*/ 	.short	0x0210
        /*0d56*/ 	.short	0x01f0


	//----- nvinfo : EIATTR_SW_WAR
	.align		4
.L_1305:
        /*0d58*/ 	.byte	0x04, 0x36
        /*0d5a*/ 	.short	(.L_1307 - .L_1306)
.L_1306:
        /*0d5c*/ 	.word	0x00000008
.L_1307:


//--------------------- .nv.info._Z25selective_scan_bwd_kernelI32Selective_Scan_bwd_kernel_traitsILi128ELi16ELb1ELb0ELb0ELb0ELb0EN3c108BFloat16EfEEv12SSMParamsBwd --------------------------
	.section	.nv.info._Z25selective_scan_bwd_kernelI32Selective_Scan_bwd_kernel_traitsILi128ELi16ELb1ELb0ELb0ELb0ELb0EN3c108BFloat16EfEEv12SSMParamsBwd,"",@"SHT_CUDA_INFO"
	.sectionflags	@""
	.align	4


	//----- nvinfo : EIATTR_CUDA_API_VERSION
	.align		4
        /*0000*/ 	.byte	0x04, 0x37
        /*0002*/ 	.short	(.L_1309 - .L_1308)
.L_1308:
        /*0004*/ 	.word	0x00000082


	//----- nvinfo : EIATTR_KPARAM_INFO
	.align		4
.L_1309:
        /*0008*/ 	.byte	0x04, 0x17
        /*000a*/ 	.short	(.L_1311 - .L_1310)
.L_1310:
        /*000c*/ 	.word	0x00000000
        /*0010*/ 	.short	0x0000
        /*0012*/ 	.short	0x0000
        /*0014*/ 	.byte	0x00, 0xf0, 0xc1, 0x07


	//----- nvinfo : EIATTR_SPARSE_MMA_MASK
	.align		4
.L_1311:
        /*0018*/ 	.byte	0x03, 0x50
        /*001a*/ 	.short	0x0000


	//----- nvinfo : EIATTR_MAXREG_COUNT
	.align		4
        /*001c*/ 	.byte	0x03, 0x1b
        /*001e*/ 	.short	0x00a8


	//----- nvinfo : EIATTR_NUM_BARRIERS
	.align		4
        /*0020*/ 	.byte	0x02, 0x4c
        /*0022*/ 	.byte	0x01
	.zero		1


	//----- nvinfo : EIATTR_MERCURY_ISA_VERSION
	.align		4
        /*0024*/ 	.byte	0x03, 0x5f
        /*0026*/ 	.short	0x0101


	//----- nvinfo : EIATTR_COOP_GROUP_MASK_REGIDS
	.align		4
        /*0028*/ 	.byte	0x04, 0x29
        /*002a*/ 	.short	(.L_1313 - .L_1312)


	//   ....[0]....
.L_1312:
        /*002c*/ 	.word	0xffffffff


	//   ....[1]....
        /*0030*/ 	.word	0xffffffff


	//   ....[2]....
        /*0034*/ 	.word	0xffffffff


	//   ....[3]....
        /*0038*/ 	.word	0xffffffff


	//   ....[4]....
        /*003c*/ 	.word	0xffffffff


	//   ....[5]....
        /*0040*/ 	.word	0xffffffff


	//   ....[6]....
        /*0044*/ 	.word	0xffffffff


	//   ....[7]....
        /*0048*/ 	.word	0xffffffff


	//   ....[8]....
        /*004c*/ 	.word	0xffffffff


	//   ....[9]....
        /*0050*/ 	.word	0xffffffff


	//   ....[10]....
        /*0054*/ 	.word	0xffffffff


	//   ....[11]....
        /*0058*/ 	.word	0xffffffff


	//   ....[12]....
        /*005c*/ 	.word	0xffffffff


	//   ....[13]....
        /*0060*/ 	.word	0xffffffff


	//   ....[14]....
        /*0064*/ 	.word	0xffffffff


	//   ....[15]....
        /*0068*/ 	.word	0xffffffff


	//   ....[16]....
        /*006c*/ 	.word	0xffffffff


	//   ....[17]....
        /*0070*/ 	.word	0xffffffff


	//   ....[18]....
        /*0074*/ 	.word	0xffffffff


	//   ....[19]....
        /*0078*/ 	.word	0xffffffff


	//   ....[20]....
        /*007c*/ 	.word	0xffffffff


	//   ....[21]....
        /*0080*/ 	.word	0xffffffff


	//   ....[22]....
        /*0084*/ 	.word	0xffffffff


	//   ....[23]....
        /*0088*/ 	.word	0xffffffff


	//   ....[24]....
        /*008c*/ 	.word	0xffffffff


	//   ....[25]....
        /*0090*/ 	.word	0xffffffff


	//   ....[26]....
        /*0094*/ 	.word	0xffffffff


	//   ....[27]....
        /*0098*/ 	.word	0xffffffff


	//   ....[28]....
        /*009c*/ 	.word	0xffffffff


	//   ....[29]....
        /*00a0*/ 	.word	0xffffffff


	//   ....[30]....
        /*00a4*/ 	.word	0xffffffff


	//   ....[31]....
        /*00a8*/ 	.word	0xffffffff


	//   ....[32]....
        /*00ac*/ 	.word	0xffffffff


	//   ....[33]....
        /*00b0*/ 	.word	0xffffffff


	//   ....[34]....
        /*00b4*/ 	.word	0xffffffff


	//   ....[35]....
        /*00b8*/ 	.word	0xffffffff


	//   ....[36]....
        /*00bc*/ 	.word	0xffffffff


	//   ....[37]....
        /*00c0*/ 	.word	0xffffffff


	//   ....[38]....
        /*00c4*/ 	.word	0xffffffff


	//   ....[39]....
        /*00c8*/ 	.word	0xffffffff


	//   ....[40]....
        /*00cc*/ 	.word	0xffffffff


	//   ....[41]....
        /*00d0*/ 	.word	0xffffffff


	//   ....[42]....
        /*00d4*/ 	.word	0xffffffff


	//   ....[43]....
        /*00d8*/ 	.word	0xffffffff


	//   ....[44]....
        /*00dc*/ 	.word	0xffffffff


	//   ....[45]....
        /*00e0*/ 	.word	0xffffffff


	//   ....[46]....
        /*00e4*/ 	.word	0xffffffff


	//   ....[47]....
        /*00e8*/ 	.word	0xffffffff


	//   ....[48]....
        /*00ec*/ 	.word	0xffffffff


	//   ....[49]....
        /*00f0*/ 	.word	0xffffffff


	//   ....[50]....
        /*00f4*/ 	.word	0xffffffff


	//   ....[51]....
        /*00f8*/ 	.word	0xffffffff


	//   ....[52]....
        /*00fc*/ 	.word	0xffffffff


	//   ....[53]....
        /*0100*/ 	.word	0xffffffff


	//   ....[54]....
        /*0104*/ 	.word	0xffffffff


	//   ....[55]....
        /*0108*/ 	.word	0x050000a5


	//   ....[56]....
        /*010c*/ 	.word	0x050000a5


	//   ....[57]....
        /*0110*/ 	.word	0x050000a5


	//   ....[58]....
        /*0114*/ 	.word	0x050000a5


	//   ....[59]....
        /*0118*/ 	.word	0x050000a5


	//   ....[60]....
        /*011c*/ 	.word	0x050000a5


	//   ....[61]....
        /*0120*/ 	.word	0x050000a5


	//   ....[62]....
        /*0124*/ 	.word	0x050000a5


	//   ....[63]....
        /*0128*/ 	.word	0x050000a5


	//   ....[64]....
        /*012c*/ 	.word	0x050000a5


	//   ....[65]....
        /*0130*/ 	.word	0x050000a5


	//   ....[66]....
        /*0134*/ 	.word	0x050000a5


	//   ....[67]....
        /*0138*/ 	.word	0x050000a5


	//   ....[68]....
        /*013c*/ 	.word	0x050000a5


	//   ....[69]....
        /*0140*/ 	.word	0x050000a5


	//   ....[70]....
        /*0144*/ 	.word	0x050000a5


	//   ....[71]....
        /*0148*/ 	.word	0x050000a5


	//   ....[72]....
        /*014c*/ 	.word	0x050000a5


	//   ....[73]....
        /*0150*/ 	.word	0x050000a5


	//   ....[74]....
        /*0154*/ 	.word	0x050000a5


	//   ....[75]....
        /*0158*/ 	.word	0x050000a5


	//   ....[76]....
        /*015c*/ 	.word	0x050000a5


	//   ....[77]....
        /*0160*/ 	.word	0x050000a5


	//   ....[78]....
        /*0164*/ 	.word	0x050000a5


	//   ....[79]....
        /*0168*/ 	.word	0x050000a5


	//   ....[80]....
        /*016c*/ 	.word	0x050000a5


	//   ....[81]....
        /*0170*/ 	.word	0x050000a5


	//   ....[82]....
        /*0174*/ 	.word	0x050000a5


	//   ....[83]....
        /*0178*/ 	.word	0x050000a5


	//   ....[84]....
        /*017c*/ 	.word	0x050000a5


	//   ....[85]....
        /*0180*/ 	.word	0x050000a5


	//   ....[86]....
        /*0184*/ 	.word	0x050000a5


	//----- nvinfo : EIATTR_COOP_GROUP_INSTR_OFFSETS
	.align		4
.L_1313:
        /*0188*/ 	.byte	0x04, 0x28
        /*018a*/ 	.short	(.L_1315 - .L_1314)


	//   ....[0]....
.L_1314:
        /*018c*/ 	.word	0x000008b0


	//   ....[1]....
        /*0190*/ 	.word	0x00000960


	//   ....[2]....
        /*0194*/ 	.word	0x00000b20


	//   ....[3]....
        /*0198*/ 	.word	0x00002080


	//   ....[4]....
        /*019c*/ 	.word	0x000020a0


	//   ....[5]....
        /*01a0*/ 	.word	0x000020d0


	//   ....[6]....
        /*01a4*/ 	.word	0x000020f0


	//   ....[7]....
        /*01a8*/ 	.word	0x00002120


	//   ....[8]....
        /*01ac*/ 	.word	0x00002140


	//   ....[9]....
        /*01b0*/ 	.word	0x00002170


	//   ....[10]....
        /*01b4*/ 	.word	0x00002190


	//   ....[11]....
        /*01b8*/ 	.word	0x000021c0


	//   ....[12]....
        /*01bc*/ 	.word	0x000021d0


	//   ....[13]....
        /*01c0*/ 	.word	0x00002270


	//   ....[14]....
        /*01c4*/ 	.word	0x00002280


	//   ....[15]....
        /*01c8*/ 	.word	0x00002290


	//   ....[16]....
        /*01cc*/ 	.word	0x000022a0


	//   ....[17]....
        /*01d0*/ 	.word	0x00002860


	//   ....[18]....
        /*01d4*/ 	.word	0x00002870


	//   ....[19]....
        /*01d8*/ 	.word	0x00002880


	//   ....[20]....
        /*01dc*/ 	.word	0x000028b0


	//   ....[21]....
        /*01e0*/ 	.word	0x000028c0


	//   ....[22]....
        /*01e4*/ 	.word	0x000028f0


	//   ....[23]....
        /*01e8*/ 	.word	0x00002900


	//   ....[24]....
        /*01ec*/ 	.word	0x00002930


	//   ....[25]....
        /*01f0*/ 	.word	0x00002940


	//   ....[26]....
        /*01f4*/ 	.word	0x00002970


	//   ....[27]....
        /*01f8*/ 	.word	0x00002980


	//   ....[28]....
        /*01fc*/ 	.word	0x000029b0


	//   ....[29]....
        /*0200*/ 	.word	0x000029c0


	//   ....[30]....
        /*0204*/ 	.word	0x000029d0


	//   ....[31]....
        /*0208*/ 	.word	0x000029e0


	//   ....[32]....
        /*020c*/ 	.word	0x000029f0


	//   ....[33]....
        /*0210*/ 	.word	0x00003230


	//   ....[34]....
        /*0214*/ 	.word	0x00003400


	//   ....[35]....
        /*0218*/ 	.word	0x00003440


	//   ....[36]....
        /*021c*/ 	.word	0x000035d0


	//   ....[37]....
        /*0220*/ 	.word	0x00003610


	//   ....[38]....
        /*0224*/ 	.word	0x00003750


	//   ....[39]....
        /*0228*/ 	.word	0x00003780


	//   ....[40]....
        /*022c*/ 	.word	0x000037d0


	//   ....[41]....
        /*0230*/ 	.word	0x000037f0


	//   ....[42]....
        /*0234*/ 	.word	0x00003840


	//   ....[43]....
        /*0238*/ 	.word	0x00003c90


	//   ....[44]....
        /*023c*/ 	.word	0x00004060


	//   ....[45]....
        /*0240*/ 	.word	0x00004110


	//   ....[46]....
        /*0244*/ 	.word	0x00004150


	//   ....[47]....
        /*0248*/ 	.word	0x000041b0


	//   ....[48]....
        /*024c*/ 	.word	0x00004210


	//   ....[49]....
        /*0250*/ 	.word	0x00004240


	//   ....[50]....
        /*0254*/ 	.word	0x000043c0


	//   ....[51]....
        /*0258*/ 	.word	0x00004400


	//   ....[52]....
        /*025c*/ 	.word	0x00004460


	//   ....[53]....
        /*0260*/ 	.word	0x000044c0


	//   ....[54]....
        /*0264*/ 	.word	0x000044e0


	//   ....[55]....
        /*0268*/ 	.word	0x00004d60


	//   ....[56]....
        /*026c*/ 	.word	0x00004db0


	//   ....[57]....
        /*0270*/ 	.word	0x00004e30


	//   ....[58]....
        /*0274*/ 	.word	0x00004e80


	//   ....[59]....
        /*0278*/ 	.word	0x00004f00


	//   ....[60]....
        /*027c*/ 	.word	0x00004f50


	//   ....[61]....
        /*0280*/ 	.word	0x00004fd0


	//   ....[62]....
        /*0284*/ 	.word	0x00005020


	//   ....[63]....
        /*0288*/ 	.word	0x000050a0


	//   ....[64]....
        /*028c*/ 	.word	0x000050f0


	//   ....[65]....
        /*0290*/ 	.word	0x00005180


	//   ....[66]....
        /*0294*/ 	.word	0x00005220


	//   ....[67]....
        /*0298*/ 	.word	0x000052c0


	//   ....[68]....
        /*029c*/ 	.word	0x00005370


	//   ....[69]....
        /*02a0*/ 	.word	0x000053c0


	//   ....[70]....
        /*02a4*/ 	.word	0x00005410


	//   ....[71]....
        /*02a8*/ 	.word	0x000054a0


	//   ....[72]....
        /*02ac*/ 	.word	0x000054f0


	//   ....[73]....
        /*02b0*/ 	.word	0x00005560


	//   ....[74]....
        /*02b4*/ 	.word	0x000055b0


	//   ....[75]....
        /*02b8*/ 	.word	0x00005620


	//   ....[76]....
        /*02bc*/ 	.word	0x00005670


	//   ....[77]....
        /*02c0*/ 	.word	0x000056e0


	//   ....[78]....
        /*02c4*/ 	.word	0x00005730


	//   ....[79]....
        /*02c8*/ 	.word	0x000057a0


	//   ....[80]....
        /*02cc*/ 	.word	0x000057f0


	//   ....[81]....
        /*02d0*/ 	.word	0x00005870


	//   ....[82]....
        /*02d4*/ 	.word	0x000058c0


	//   ....[83]....
        /*02d8*/ 	.word	0x00005910


	//   ....[84]....
        /*02dc*/ 	.word	0x00005960


	//   ....[85]....
        /*02e0*/ 	.word	0x000059b0


	//   ....[86]....
        /*02e4*/ 	.word	0x00005a00


	//----- nvinfo : EIATTR_EXIT_INSTR_OFFSETS
	.align		4
.L_1315:
        /*02e8*/ 	.byte	0x04, 0x1c
        /*02ea*/ 	.short	(.L_1317 - .L_1316)


	//   ....[0]....
.L_1316:
        /*02ec*/ 	.word	0x00004650


	//   ....[1]....
        /*02f0*/ 	.word	0x00004d00


	//----- nvinfo : EIATTR_MAX_THREADS
	.align		4
.L_1317:
        /*02f4*/ 	.byte	0x04, 0x05
        /*02f6*/ 	.short	(.L_1319 - .L_1318)
.L_1318:
        /*02f8*/ 	.word	0x00000080
        /*02fc*/ 	.word	0x00000001
        /*0300*/ 	.word	0x00000001


	//----- nvinfo : EIATTR_CRS_STACK_SIZE
	.align		4
.L_1319:
        /*0304*/ 	.byte	0x04, 0x1e
        /*0306*/ 	.short	(.L_1321 - .L_1320)
.L_1320:
        /*0308*/ 	.word	0x00000000


	//----- nvinfo : EIATTR_CBANK_PARAM_SIZE
	.align		4
.L_1321:
        /*030c*/ 	.byte	0x03, 0x19
        /*030e*/ 	.short	0x01f0


	//----- nvinfo : EIATTR_PARAM_CBANK
	.align		4
        /*0310*/ 	.byte	0x04, 0x0a
        /*0312*/ 	.short	(.L_1323 - .L_1322)
	.align		4
.L_1322:
        /*0314*/ 	.word	index@(.nv.constant0._Z25selective_scan_bwd_kernelI32Selective_Scan_bwd_kernel_traitsILi128ELi16ELb1ELb0ELb0ELb0ELb0EN3c108BFloat16EfEEv12SSMParamsBwd)
        /*0318*/ 	.short	0x0210
        /*031a*/ 	.short	0x01f0


	//----- nvinfo : EIATTR_SW_WAR
	.align		4
.L_1323:
        /*031c*/ 	.byte	0x04, 0x36
        /*031e*/ 	.short	(.L_1325 - .L_1324)
.L_1324:
        /*0320*/ 	.word	0x00000008
.L_1325:


//--------------------- .nv.info._Z25selective_scan_bwd_kernelI32Selective_Scan_bwd_kernel_traitsILi128ELi16ELb1ELb0ELb0ELb0ELb1EN3c108BFloat16EfEEv12SSMParamsBwd --------------------------
	.section	.nv.info._Z25selective_scan_bwd_kernelI32Selective_Scan_bwd_kernel_traitsILi128ELi16ELb1ELb0ELb0ELb0ELb1EN3c108BFloat16EfEEv12SSMParamsBwd,"",@"SHT_CUDA_INFO"
	.sectionflags	@""
	.align	4


	//----- nvinfo : EIATTR_CUDA_API_VERSION
	.align		4
        /*0000*/ 	.byte	0x04, 0x37
        /*0002*/ 	.short	(.L_1327 - .L_1326)
.L_1326:
        /*0004*/ 	.word	0x00000082


	//----- nvinfo : EIATTR_KPARAM_INFO
	.align		4
.L_1327:
        /*0008*/ 	.byte	0x04, 0x17
        /*000a*/ 	.short	(.L_1329 - .L_1328)
.L_1328:
        /*000c*/ 	.word	0x00000000
        /*0010*/ 	.short	0x0000
        /*0012*/ 	.short	0x0000
        /*0014*/ 	.byte	0x00, 0xf0, 0xc1, 0x07


	//----- nvinfo : EIATTR_SPARSE_MMA_MASK
	.align		4
.L_1329:
        /*0018*/ 	.byte	0x03, 0x50
        /*001a*/ 	.short	0x0000


	//----- nvinfo : EIATTR_MAXREG_COUNT
	.align		4
        /*001c*/ 	.byte	0x03, 0x1b
        /*001e*/ 	.short	0x00a8


	//----- nvinfo : EIATTR_NUM_BARRIERS
	.align		4
        /*0020*/ 	.byte	0x02, 0x4c
        /*0022*/ 	.byte	0x01
	.zero		1


	//----- nvinfo : EIATTR_MERCURY_ISA_VERSION
	.align		4
        /*0024*/ 	.byte	0x03, 0x5f
        /*0026*/ 	.short	0x0101


	//----- nvinfo : EIATTR_COOP_GROUP_MASK_REGIDS
	.align		4
        /*0028*/ 	.byte	0x04, 0x29
        /*002a*/ 	.short	(.L_1331 - .L_1330)


	//   ....[0]....
.L_1330:
        /*002c*/ 	.word	0xffffffff


	//   ....[1]....
        /*0030*/ 	.word	0xffffffff


	//   ....[2]....
        /*0034*/ 	.word	0xffffffff


	//   ....[3]....
        /*0038*/ 	.word	0xffffffff


	//   ....[4]....
        /*003c*/ 	.word	0xffffffff


	//   ....[5]....
        /*0040*/ 	.word	0xffffffff


	//   ....[6]....
        /*0044*/ 	.word	0xffffffff


	//   ....[7]....
        /*0048*/ 	.word	0xffffffff


	//   ....[8]....
        /*004c*/ 	.word	0xffffffff


	//   ....[9]....
        /*0050*/ 	.word	0xffffffff


	//   ....[10]....
        /*0054*/ 	.word	0xffffffff


	//   ....[11]....
        /*0058*/ 	.word	0xffffffff


	//   ....[12]....
        /*005c*/ 	.word	0xffffffff


	//   ....[13]....
        /*0060*/ 	.word	0xffffffff


	//   ....[14]....
        /*0064*/ 	.word	0xffffffff


	//   ....[15]....
        /*0068*/ 	.word	0xffffffff


	//   ....[16]....
        /*006c*/ 	.word	0xffffffff


	//   ....[17]....
        /*0070*/ 	.word	0xffffffff


	//   ....[18]....
        /*0074*/ 	.word	0xffffffff


	//   ....[19]....
        /*0078*/ 	.word	0xffffffff


	//   ....[20]....
        /*007c*/ 	.word	0xffffffff


	//   ....[21]....
        /*0080*/ 	.word	0xffffffff


	//   ....[22]....
        /*0084*/ 	.word	0xffffffff


	//   ....[23]....
        /*0088*/ 	.word	0xffffffff


	//   ....[24]....
        /*008c*/ 	.word	0xffffffff


	//   ....[25]....
        /*0090*/ 	.word	0xffffffff


	//   ....[26]....
        /*0094*/ 	.word	0xffffffff


	//   ....[27]....
        /*0098*/ 	.word	0xffffffff


	//   ....[28]....
        /*009c*/ 	.word	0xffffffff


	//   ....[29]....
        /*00a0*/ 	.word	0xffffffff


	//   ....[30]....
        /*00a4*/ 	.word	0xffffffff


	//   ....[31]....
        /*00a8*/ 	.word	0xffffffff


	//   ....[32]....
        /*00ac*/ 	.word	0xffffffff


	//   ....[33]....
        /*00b0*/ 	.word	0xffffffff


	//   ....[34]....
        /*00b4*/ 	.word	0xffffffff


	//   ....[35]....
        /*00b8*/ 	.word	0xffffffff


	//   ....[36]....
        /*00bc*/ 	.word	0xffffffff


	//   ....[37]....
        /*00c0*/ 	.word	0xffffffff


	//   ....[38]....
        /*00c4*/ 	.word	0xffffffff


	//   ....[39]....
        /*00c8*/ 	.word	0xffffffff


	//   ....[40]....
        /*00cc*/ 	.word	0xffffffff


	//   ....[41]....
        /*00d0*/ 	.word	0xffffffff


	//   ....[42]....
        /*00d4*/ 	.word	0xffffffff


	//   ....[43]....
        /*00d8*/ 	.word	0xffffffff


	//   ....[44]....
        /*00dc*/ 	.word	0xffffffff


	//   ....[45]....
        /*00e0*/ 	.word	0xffffffff


	//   ....[46]....
        /*00e4*/ 	.word	0xffffffff


	//   ....[47]....
        /*00e8*/ 	.word	0xffffffff


	//   ....[48]....
        /*00ec*/ 	.word	0xffffffff


	//   ....[49]....
        /*00f0*/ 	.word	0xffffffff


	//   ....[50]....
        /*00f4*/ 	.word	0xffffffff


	//   ....[51]....
        /*00f8*/ 	.word	0xffffffff


	//   ....[52]....
        /*00fc*/ 	.word	0xffffffff


	//   ....[53]....
        /*0100*/ 	.word	0xffffffff


	//   ....[54]....
        /*0104*/ 	.word	0xffffffff


	//   ....[55]....
        /*0108*/ 	.word	0xffffffff


	//   ....[56]....
        /*010c*/ 	.word	0xffffffff


	//   ....[57]....
        /*0110*/ 	.word	0xffffffff


	//   ....[58]....
        /*0114*/ 	.word	0xffffffff


	//   ....[59]....
        /*0118*/ 	.word	0x0500009d


	//   ....[60]....
        /*011c*/ 	.word	0x0500009d


	//   ....[61]....
        /*0120*/ 	.word	0x0500009d


	//   ....[62]....
        /*0124*/ 	.word	0x0500009d


	//   ....[63]....
        /*0128*/ 	.word	0x0500009d


	//   ....[64]....
        /*012c*/ 	.word	0x0500009d


	//   ....[65]....
        /*0130*/ 	.word	0x0500009d


	//   ....[66]....
        /*0134*/ 	.word	0x0500009d


	//   ....[67]....
        /*0138*/ 	.word	0x0500009d


	//   ....[68]....
        /*013c*/ 	.word	0x0500009d


	//   ....[69]....
        /*0140*/ 	.word	0x0500009d


	//   ....[70]....
        /*0144*/ 	.word	0x0500009d


	//   ....[71]....
        /*0148*/ 	.word	0x0500009d


	//   ....[72]....
        /*014c*/ 	.word	0x0500009d


	//   ....[73]....
        /*0150*/ 	.word	0x0500009d


	//   ....[74]....
        /*0154*/ 	.word	0x0500009d


	//   ....[75]....
        /*0158*/ 	.word	0x0500009d


	//   ....[76]....
        /*015c*/ 	.word	0x0500009d


	//   ....[77]....
        /*0160*/ 	.word	0x0500009d


	//   ....[78]....
        /*0164*/ 	.word	0x0500009d


	//   ....[79]....
        /*0168*/ 	.word	0x0500009d


	//   ....[80]....
        /*016c*/ 	.word	0x0500009d


	//   ....[81]....
        /*0170*/ 	.word	0x0500009d


	//   ....[82]....
        /*0174*/ 	.word	0x0500009d


	//   ....[83]....
        /*0178*/ 	.word	0x0500009d


	//   ....[84]....
        /*017c*/ 	.word	0x0500009d


	//   ....[85]....
        /*0180*/ 	.word	0x0500009d


	//   ....[86]....
        /*0184*/ 	.word	0x0500009d


	//   ....[87]....
        /*0188*/ 	.word	0x0500009d


	//   ....[88]....
        /*018c*/ 	.word	0x0500009d


	//   ....[89]....
        /*0190*/ 	.word	0x0500009d


	//   ....[90]....
        /*0194*/ 	.word	0x0500009d


	//----- nvinfo : EIATTR_COOP_GROUP_INSTR_OFFSETS
	.align		4
.L_1331:
        /*0198*/ 	.byte	0x04, 0x28
        /*019a*/ 	.short	(.L_1333 - .L_1332)


	//   ....[0]....
.L_1332:
        /*019c*/ 	.word	0x000008f0


	//   ....[1]....
        /*01a0*/ 	.word	0x000009a0


	//   ....[2]....
        /*01a4*/ 	.word	0x00000b40


	//   ....[3]....
        /*01a8*/ 	.word	0x00000cb0


	//   ....[4]....
        /*01ac*/ 	.word	0x000015a0


	//   ....[5]....
        /*01b0*/ 	.word	0x00001f70


	//   ....[6]....
        /*01b4*/ 	.word	0x00002250


	//   ....[7]....
        /*01b8*/ 	.word	0x00003680


	//   ....[8]....
        /*01bc*/ 	.word	0x000036a0


	//   ....[9]....
        /*01c0*/ 	.word	0x000036d0


	//   ....[10]....
        /*01c4*/ 	.word	0x000036f0


	//   ....[11]....
        /*01c8*/ 	.word	0x00003720


	//   ....[12]....
        /*01cc*/ 	.word	0x00003740


	//   ....[13]....
        /*01d0*/ 	.word	0x00003770


	//   ....[14]....
        /*01d4*/ 	.word	0x00003790


	//   ....[15]....
        /*01d8*/ 	.word	0x000037c0


	//   ....[16]....
        /*01dc*/ 	.word	0x000037d0


	//   ....[17]....
        /*01e0*/ 	.word	0x00003870


	//   ....[18]....
        /*01e4*/ 	.word	0x00003880


	//   ....[19]....
        /*01e8*/ 	.word	0x00003890


	//   ....[20]....
        /*01ec*/ 	.word	0x000038a0


	//   ....[21]....
        /*01f0*/ 	.word	0x00003e60


	//   ....[22]....
        /*01f4*/ 	.word	0x00003e70


	//   ....[23]....
        /*01f8*/ 	.word	0x00003e80


	//   ....[24]....
        /*01fc*/ 	.word	0x00003e90


	//   ....[25]....
        /*0200*/ 	.word	0x00003ec0


	//   ....[26]....
        /*0204*/ 	.word	0x00003ed0


	//   ....[27]....
        /*0208*/ 	.word	0x00003f00


	//   ....[28]....
        /*020c*/ 	.word	0x00003f10


	//   ....[29]....
        /*0210*/ 	.word	0x00003f40


	//   ....[30]....
        /*0214*/ 	.word	0x00003f50


	//   ....[31]....
        /*0218*/ 	.word	0x00003f80


	//   ....[32]....
        /*021c*/ 	.word	0x00003f90


	//   ....[33]....
        /*0220*/ 	.word	0x00003fc0


	//   ....[34]....
        /*0224*/ 	.word	0x00003fd0


	//   ....[35]....
        /*0228*/ 	.word	0x00003fe0


	//   ....[36]....
        /*022c*/ 	.word	0x00003ff0


	//   ....[37]....
        /*0230*/ 	.word	0x00004870


	//   ....[38]....
        /*0234*/ 	.word	0x000049c0


	//   ....[39]....
        /*0238*/ 	.word	0x00004ae0


	//   ....[40]....
        /*023c*/ 	.word	0x00004c60


	//   ....[41]....
        /*0240*/ 	.word	0x00004cb0


	//   ....[42]....
        /*0244*/ 	.word	0x00004cd0


	//   ....[43]....
        /*0248*/ 	.word	0x00004cf0


	//   ....[44]....
        /*024c*/ 	.word	0x00004d00


	//   ....[45]....
        /*0250*/ 	.word	0x00004d30


	//   ....[46]....
        /*0254*/ 	.word	0x00004e30


	//   ....[47]....
        /*0258*/ 	.word	0x00005280


	//   ....[48]....
        /*025c*/ 	.word	0x00005680


	//   ....[49]....
        /*0260*/ 	.word	0x00005730


	//   ....[50]....
        /*0264*/ 	.word	0x00005770


	//   ....[51]....
        /*0268*/ 	.word	0x000057d0


	//   ....[52]....
        /*026c*/ 	.word	0x00005830


	//   ....[53]....
        /*0270*/ 	.word	0x00005860


	//   ....[54]....
        /*0274*/ 	.word	0x000059e0


	//   ....[55]....
        /*0278*/ 	.word	0x00005a20


	//   ....[56]....
        /*027c*/ 	.word	0x00005a90


	//   ....[57]....
        /*0280*/ 	.word	0x00005ae0


	//   ....[58]....
        /*0284*/ 	.word	0x00005b00


	//   ....[59]....
        /*0288*/ 	.word	0x00006380


	//   ....[60]....
        /*028c*/ 	.word	0x000063d0


	//   ....[61]....
        /*0290*/ 	.word	0x00006450


	//   ....[62]....
        /*0294*/ 	.word	0x000064a0


	//   ....[63]....
        /*0298*/ 	.word	0x00006520


	//   ....[64]....
        /*029c*/ 	.word	0x00006570


	//   ....[65]....
        /*02a0*/ 	.word	0x000065f0


	//   ....[66]....
        /*02a4*/ 	.word	0x00006640


	//   ....[67]....
        /*02a8*/ 	.word	0x000066c0


	//   ....[68]....
        /*02ac*/ 	.word	0x00006710


	//   ....[69]....
        /*02b0*/ 	.word	0x000067a0


	//   ....[70]....
        /*02b4*/ 	.word	0x00006840


	//   ....[71]....
        /*02b8*/ 	.word	0x000068e0


	//   ....[72]....
        /*02bc*/ 	.word	0x00006980


	//   ....[73]....
        /*02c0*/ 	.word	0x000069e0


	//   ....[74]....
        /*02c4*/ 	.word	0x00006a30


	//   ....[75]....
        /*02c8*/ 	.word	0x00006ad0


	//   ....[76]....
        /*02cc*/ 	.word	0x00006b20


	//   ....[77]....
        /*02d0*/ 	.word	0x00006b90


	//   ....[78]....
        /*02d4*/ 	.word	0x00006be0


	//   ....[79]....
        /*02d8*/ 	.word	0x00006c50


	//   ....[80]....
        /*02dc*/ 	.word	0x00006ca0


	//   ....[81]....
        /*02e0*/ 	.word	0x00006d10


	//   ....[82]....
        /*02e4*/ 	.word	0x00006d60


	//   ....[83]....
        /*02e8*/ 	.word	0x00006dd0


	//   ....[84]....
        /*02ec*/ 	.word	0x00006e20


	//   ....[85]....
        /*02f0*/ 	.word	0x00006ea0


	//   ....[86]....
        /*02f4*/ 	.word	0x00006ef0


	//   ....[87]....
        /*02f8*/ 	.word	0x00006f40


	//   ....[88]....
        /*02fc*/ 	.word	0x00006f90


	//   ....[89]....
        /*0300*/ 	.word	0x00006fe0


	//   ....[90]....
        /*0304*/ 	.word	0x00007030


	//----- nvinfo : EIATTR_EXIT_INSTR_OFFSETS
	.align		4
.L_1333:
        /*0308*/ 	.byte	0x04, 0x1c
        /*030a*/ 	.short	(.L_1335 - .L_1334)


	//   ....[0]....
.L_1334:
        /*030c*/ 	.word	0x00005c70


	//   ....[1]....
        /*0310*/ 	.word	0x00006320


	//----- nvinfo : EIATTR_MAX_THREADS
	.align		4
.L_1335:
        /*0314*/ 	.byte	0x04, 0x05
        /*0316*/ 	.short	(.L_1337 - .L_1336)
.L_1336:
        /*0318*/ 	.word	0x00000080
        /*031c*/ 	.word	0x00000001
        /*0320*/ 	.word	0x00000001


	//----- nvinfo : EIATTR_CRS_STACK_SIZE
	.align		4
.L_1337:
        /*0324*/ 	.byte	0x04, 0x1e
        /*0326*/ 	.short	(.L_1339 - .L_1338)
.L_1338:
        /*0328*/ 	.word	0x00000000


	//----- nvinfo : EIATTR_CBANK_PARAM_SIZE
	.align		4
.L_1339:
        /*032c*/ 	.byte	0x03, 0x19
        /*032e*/ 	.short	0x01f0


	//----- nvinfo : EIATTR_PARAM_CBANK
	.align		4
        /*0330*/ 	.byte	0x04, 0x0a
        /*0332*/ 	.short	(.L_1341 - .L_1340)
	.align		4
.L_1340:
        /*0334*/ 	.word	index@(.nv.constant0._Z25selective_scan_bwd_kernelI32Selective_Scan_bwd_kernel_traitsILi128ELi16ELb1ELb0ELb0ELb0ELb1EN3c108BFloat16EfEEv12SSMParamsBwd)
        /*0338*/ 	.short	0x0210
        /*033a*/ 	.short	0x01f0


	//----- nvinfo : EIATTR_SW_WAR
	.align		4
.L_1341:
        /*033c*/ 	.byte	0x04, 0x36
        /*033e*/ 	.short	(.L_1343 - .L_1342)
.L_1342:
        /*0340*/ 	.word	0x00000008
.L_1343:


//--------------------- .nv.info._Z25selective_scan_bwd_kernelI32Selective_Scan_bwd_kernel_traitsILi128ELi16ELb1ELb0ELb0ELb1ELb0EN3c108BFloat16EfEEv12SSMParamsBwd --------------------------
	.section	.nv.info._Z25selective_scan_bwd_kernelI32Selective_Scan_bwd_kernel_traitsILi128ELi16ELb1ELb0ELb0ELb1ELb0EN3c108BFloat16EfEEv12SSMParamsBwd,"",@"SHT_CUDA_INFO"
	.sectionflags	@""
	.align	4


	//----- nvinfo : EIATTR_CUDA_API_VERSION
	.align		4
        /*0000*/ 	.byte	0x04, 0x37
        /*0002*/ 	.short	(.L_1345 - .L_1344)
.L_1344:
        /*0004*/ 	.word	0x00000082


	//----- nvinfo : EIATTR_KPARAM_INFO
	.align		4
.L_1345:
        /*0008*/ 	.byte	0x04, 0x17
        /*000a*/ 	.short	(.L_1347 - .L_1346)
.L_1346:
        /*000c*/ 	.word	0x00000000
        /*0010*/ 	.short	0x0000
        /*0012*/ 	.short	0x0000
        /*0014*/ 	.byte	0x00, 0xf0, 0xc1, 0x07


	//----- nvinfo : EIATTR_SPARSE_MMA_MASK
	.align		4
.L_1347:
        /*0018*/ 	.byte	0x03, 0x50
        /*001a*/ 	.short	0x0000


	//----- nvinfo : EIATTR_MAXREG_COUNT
	.align		4
        /*001c*/ 	.byte	0x03, 0x1b
        /*001e*/ 	.short	0x00a8


	//----- nvinfo : EIATTR_NUM_BARRIERS
	.align		4
        /*0020*/ 	.byte	0x02, 0x4c
        /*0022*/ 	.byte	0x01
	.zero		1


	//----- nvinfo : EIATTR_MERCURY_ISA_VERSION
	.align		4
        /*0024*/ 	.byte	0x03, 0x5f
        /*0026*/ 	.short	0x0101


	//----- nvinfo : EIATTR_COOP_GROUP_MASK_REGIDS
	.align		4
        /*0028*/ 	.byte	0x04, 0x29
        /*002a*/ 	.short	(.L_1349 - .L_1348)


	//   ....[0]....
.L_1348:
        /*002c*/ 	.word	0xffffffff


	//   ....[1]....
        /*0030*/ 	.word	0xffffffff


	//   ....[2]....
        /*0034*/ 	.word	0xffffffff


	//   ....[3]....
        /*0038*/ 	.word	0xffffffff


	//   ....[4]....
        /*003c*/ 	.word	0xffffffff


	//   ....[5]....
        /*0040*/ 	.word	0xffffffff


	//   ....[6]....
        /*0044*/ 	.word	0xffffffff


	//   ....[7]....
        /*0048*/ 	.word	0xffffffff


	//   ....[8]....
        /*004c*/ 	.word	0xffffffff


	//   ....[9]....
        /*0050*/ 	.word	0xffffffff


	//   ....[10]....
        /*0054*/ 	.word	0xffffffff


	//   ....[11]....
        /*0058*/ 	.word	0xffffffff


	//   ....[12]....
        /*005c*/ 	.word	0xffffffff


	//   ....[13]....
        /*0060*/ 	.word	0xffffffff


	//   ....[14]....
        /*0064*/ 	.word	0xffffffff


	//   ....[15]....
        /*0068*/ 	.word	0xffffffff


	//   ....[16]....
        /*006c*/ 	.word	0xffffffff


	//   ....[17]....
        /*0070*/ 	.word	0xffffffff


	//   ....[18]....
        /*0074*/ 	.word	0xffffffff


	//   ....[19]....
        /*0078*/ 	.word	0xffffffff


	//   ....[20]....
        /*007c*/ 	.word	0xffffffff


	//   ....[21]....
        /*0080*/ 	.word	0xffffffff


	//   ....[22]....
        /*0084*/ 	.word	0xffffffff


	//   ....[23]....
        /*0088*/ 	.word	0xffffffff


	//   ....[24]....
        /*008c*/ 	.word	0xffffffff


	//   ....[25]....
        /*0090*/ 	.word	0xffffffff


	//   ....[26]....
        /*0094*/ 	.word	0xffffffff


	//   ....[27]....
        /*0098*/ 	.word	0xffffffff


	//   ....[28]....
        /*009c*/ 	.word	0xffffffff


	//   ....[29]....
        /*00a0*/ 	.word	0xffffffff


	//   ....[30]....
        /*00a4*/ 	.word	0xffffffff


	//   ....[31]....
        /*00a8*/ 	.word	0xffffffff


	//   ....[32]....
        /*00ac*/ 	.word	0xffffffff


	//   ....[33]....
        /*00b0*/ 	.word	0xffffffff


	//   ....[34]....
        /*00b4*/ 	.word	0xffffffff


	//   ....[35]....
        /*00b8*/ 	.word	0xffffffff


	//   ....[36]....
        /*00bc*/ 	.word	0xffffffff


	//   ....[37]....
        /*00c0*/ 	.word	0xffffffff


	//   ....[38]....
        /*00c4*/ 	.word	0xffffffff


	//   ....[39]....
        /*00c8*/ 	.word	0xffffffff


	//   ....[40]....
        /*00cc*/ 	.word	0xffffffff


	//   ....[41]....
        /*00d0*/ 	.word	0xffffffff


	//   ....[42]....
        /*00d4*/ 	.word	0xffffffff


	//   ....[43]....
        /*00d8*/ 	.word	0xffffffff


	//   ....[44]....
        /*00dc*/ 	.word	0xffffffff


	//   ....[45]....
        /*00e0*/ 	.word	0xffffffff


	//   ....[46]....
        /*00e4*/ 	.word	0xffffffff


	//   ....[47]....
        /*00e8*/ 	.word	0xffffffff


	//   ....[48]....
        /*00ec*/ 	.word	0xffffffff


	//   ....[49]....
        /*00f0*/ 	.word	0xffffffff


	//   ....[50]....
        /*00f4*/ 	.word	0xffffffff


	//   ....[51]....
        /*00f8*/ 	.word	0xffffffff


	//   ....[52]....
        /*00fc*/ 	.word	0xffffffff


	//   ....[53]....
        /*0100*/ 	.word	0xffffffff


	//   ....[54]....
        /*0104*/ 	.word	0xffffffff


	//   ....[55]....
        /*0108*/ 	.word	0xffffffff


	//   ....[56]....
        /*010c*/ 	.word	0x0500009d


	//   ....[57]....
        /*0110*/ 	.word	0x0500009d


	//   ....[58]....
        /*0114*/ 	.word	0x0500009d


	//   ....[59]....
        /*0118*/ 	.word	0x0500009d


	//   ....[60]....
        /*011c*/ 	.word	0x0500009d


	//   ....[61]....
        /*0120*/ 	.word	0x0500009d


	//   ....[62]....
        /*0124*/ 	.word	0x0500009d


	//   ....[63]....
        /*0128*/ 	.word	0x0500009d


	//   ....[64]....
        /*012c*/ 	.word	0x0500009d


	//   ....[65]....
        /*0130*/ 	.word	0x0500009d


	//   ....[66]....
        /*0134*/ 	.word	0x0500009d


	//   ....[67]....
        /*0138*/ 	.word	0x0500009d


	//   ....[68]....
        /*013c*/ 	.word	0x0500009d


	//   ....[69]....
        /*0140*/ 	.word	0x0500009d


	//   ....[70]....
        /*0144*/ 	.word	0x0500009d


	//   ....[71]....
        /*0148*/ 	.word	0x0500009d


	//   ....[72]....
        /*014c*/ 	.word	0x0500009d


	//   ....[73]....
        /*0150*/ 	.word	0x0500009d


	//   ....[74]....
        /*0154*/ 	.word	0x0500009d


	//   ....[75]....
        /*0158*/ 	.word	0x0500009d


	//   ....[76]....
        /*015c*/ 	.word	0x0500009d


	//   ....[77]....
        /*0160*/ 	.word	0x0500009d


	//   ....[78]....
        /*0164*/ 	.word	0x0500009d


	//   ....[79]....
        /*0168*/ 	.word	0x0500009d


	//   ....[80]....
        /*016c*/ 	.word	0x0500009d


	//   ....[81]....
        /*0170*/ 	.word	0x0500009d


	//   ....[82]....
        /*0174*/ 	.word	0x0500009d


	//   ....[83]....
        /*0178*/ 	.word	0x0500009d


	//   ....[84]....
        /*017c*/ 	.word	0x0500009d


	//   ....[85]....
        /*0180*/ 	.word	0x0500009d


	//   ....[86]....
        /*0184*/ 	.word	0x0500009d


	//   ....[87]....
        /*0188*/ 	.word	0x0500009d


	//----- nvinfo : EIATTR_COOP_GROUP_INSTR_OFFSETS
	.align		4
.L_1349:
        /*018c*/ 	.byte	0x04, 0x28
        /*018e*/ 	.short	(.L_1351 - .L_1350)


	//   ....[0]....
.L_1350:
        /*0190*/ 	.word	0x000008b0


	//   ....[1]....
        /*0194*/ 	.word	0x00000960


	//   ....[2]....
        /*0198*/ 	.word	0x00000c60


	//   ....[3]....
        /*019c*/ 	.word	0x00004300


	//   ....[4]....
        /*01a0*/ 	.word	0x00004320


	//   ....[5]....
        /*01a4*/ 	.word	0x00004350


	//   ....[6]....
        /*01a8*/ 	.word	0x00004370


	//   ....[7]....
        /*01ac*/ 	.word	0x000043a0


	//   ....[8]....
        /*01b0*/ 	.word	0x000043c0


	//   ....[9]....
        /*01b4*/ 	.word	0x000043f0


	//   ....[10]....
        /*01b8*/ 	.word	0x00004410


	//   ....[11]....
        /*01bc*/ 	.word	0x00004440


	//   ....[12]....
        /*01c0*/ 	.word	0x00004450


	//   ....[13]....
        /*01c4*/ 	.word	0x000044f0


	//   ....[14]....
        /*01c8*/ 	.word	0x00004500


	//   ....[15]....
        /*01cc*/ 	.word	0x00004510


	//   ....[16]....
        /*01d0*/ 	.word	0x00004520


	//   ....[17]....
        /*01d4*/ 	.word	0x00004ae0


	//   ....[18]....
        /*01d8*/ 	.word	0x00004af0


	//   ....[19]....
        /*01dc*/ 	.word	0x00004b00


	//   ....[20]....
        /*01e0*/ 	.word	0x00004b10


	//   ....[21]....
        /*01e4*/ 	.word	0x00004b40


	//   ....[22]....
        /*01e8*/ 	.word	0x00004b50


	//   ....[23]....
        /*01ec*/ 	.word	0x00004b80


	//   ....[24]....
        /*01f0*/ 	.word	0x00004b90


	//   ....[25]....
        /*01f4*/ 	.word	0x00004bc0


	//   ....[26]....
        /*01f8*/ 	.word	0x00004bd0


	//   ....[27]....
        /*01fc*/ 	.word	0x00004c00


	//   ....[28]....
        /*0200*/ 	.word	0x00004c10


	//   ....[29]....
        /*0204*/ 	.word	0x00004c40


	//   ....[30]....
        /*0208*/ 	.word	0x00004c50


	//   ....[31]....
        /*020c*/ 	.word	0x00004c60


	//   ....[32]....
        /*0210*/ 	.word	0x00004c70


	//   ....[33]....
        /*0214*/ 	.word	0x000054a0


	//   ....[34]....
        /*0218*/ 	.word	0x00005640


	//   ....[35]....
        /*021c*/ 	.word	0x000057e0


	//   ....[36]....
        /*0220*/ 	.word	0x00005980


	//   ....[37]....
        /*0224*/ 	.word	0x000059c0


	//   ....[38]....
        /*0228*/ 	.word	0x000059e0


	//   ....[39]....
        /*022c*/ 	.word	0x00005a00


	//   ....[40]....
        /*0230*/ 	.word	0x00005a10


	//   ....[41]....
        /*0234*/ 	.word	0x00005a40


	//   ....[42]....
        /*0238*/ 	.word	0x00005a90


	//   ....[43]....
        /*023c*/ 	.word	0x00005fc0


	//   ....[44]....
        /*0240*/ 	.word	0x00006800


	//   ....[45]....
        /*0244*/ 	.word	0x00006bc0


	//   ....[46]....
        /*0248*/ 	.word	0x00006d00


	//   ....[47]....
        /*024c*/ 	.word	0x00006d40


	//   ....[48]....
        /*0250*/ 	.word	0x00006da0


	//   ....[49]....
        /*0254*/ 	.word	0x00006e00


	//   ....[50]....
        /*0258*/ 	.word	0x00006e30


	//   ....[51]....
        /*025c*/ 	.word	0x00006fb0


	//   ....[52]....
        /*0260*/ 	.word	0x00006ff0


	//   ....[53]....
        /*0264*/ 	.word	0x00007060


	//   ....[54]....
        /*0268*/ 	.word	0x000070b0


	//   ....[55]....
        /*026c*/ 	.word	0x000070d0


	//   ....[56]....
        /*0270*/ 	.word	0x00007950


	//   ....[57]....
        /*0274*/ 	.word	0x000079a0


	//   ....[58]....
        /*0278*/ 	.word	0x00007a20


	//   ....[59]....
        /*027c*/ 	.word	0x00007a70


	//   ....[60]....
        /*0280*/ 	.word	0x00007af0


	//   ....[61]....
        /*0284*/ 	.word	0x00007b40


	//   ....[62]....
        /*0288*/ 	.word	0x00007bc0


	//   ....[63]....
        /*028c*/ 	.word	0x00007c10


	//   ....[64]....
        /*0290*/ 	.word	0x00007c90


	//   ....[65]....
        /*0294*/ 	.word	0x00007ce0


	//   ....[66]....
        /*0298*/ 	.word	0x00007d70


	//   ....[67]....
        /*029c*/ 	.word	0x00007e10


	//   ....[68]....
        /*02a0*/ 	.word	0x00007eb0


	//   ....[69]....
        /*02a4*/ 	.word	0x00007f50


	//   ....[70]....
        /*02a8*/ 	.word	0x00007fb0


	//   ....[71]....
        /*02ac*/ 	.word	0x00008000


	//   ....[72]....
        /*02b0*/ 	.word	0x000080a0


	//   ....[73]....
        /*02b4*/ 	.word	0x000080f0


	//   ....[74]....
        /*02b8*/ 	.word	0x00008160


	//   ....[75]....
        /*02bc*/ 	.word	0x000081b0


	//   ....[76]....
        /*02c0*/ 	.word	0x00008220


	//   ....[77]....
        /*02c4*/ 	.word	0x00008270


	//   ....[78]....
        /*02c8*/ 	.word	0x000082e0


	//   ....[79]....
        /*02cc*/ 	.word	0x00008330


	//   ....[80]....
        /*02d0*/ 	.word	0x000083a0


	//   ....[81]....
        /*02d4*/ 	.word	0x000083f0


	//   ....[82]....
        /*02d8*/ 	.word	0x00008470


	//   ....[83]....
        /*02dc*/ 	.word	0x000084c0


	//   ....[84]....
        /*02e0*/ 	.word	0x00008510


	//   ....[85]....
        /*02e4*/ 	.word	0x00008560


	//   ....[86]....
        /*02e8*/ 	.word	0x000085b0


	//   ....[87]....
        /*02ec*/ 	.word	0x00008600


	//----- nvinfo : EIATTR_EXIT_INSTR_OFFSETS
	.align		4
.L_1351:
        /*02f0*/ 	.byte	0x04, 0x1c
        /*02f2*/ 	.short	(.L_1353 - .L_1352)


	//   ....[0]....
.L_1352:
        /*02f4*/ 	.word	0x00007240


	//   ....[1]....
        /*02f8*/ 	.word	0x000078f0


	//----- nvinfo : EIATTR_MAX_THREADS
	.align		4
.L_1353:
        /*02fc*/ 	.byte	0x04, 0x05
        /*02fe*/ 	.short	(.L_1355 - .L_1354)
.L_1354:
        /*0300*/ 	.word	0x00000080
        /*0304*/ 	.word	0x00000001
        /*0308*/ 	.word	0x00000001


	//----- nvinfo : EIATTR_CRS_STACK_SIZE
	.align		4
.L_1355:
        /*030c*/ 	.byte	0x04, 0x1e
        /*030e*/ 	.short	(.L_1357 - .L_1356)
.L_1356:
        /*0310*/ 	.word	0x00000000


	//----- nvinfo : EIATTR_CBANK_PARAM_SIZE
	.align		4
.L_1357:
        /*0314*/ 	.byte	0x03, 0x19
        /*0316*/ 	.short	0x01f0


	//----- nvinfo : EIATTR_PARAM_CBANK
	.align		4
        /*0318*/ 	.byte	0x04, 0x0a
        /*031a*/ 	.short	(.L_1359 - .L_1358)
	.align		4
.L_1358:
        /*031c*/ 	.word	index@(.nv.constant0._Z25selective_scan_bwd_kernelI32Selective_Scan_bwd_kernel_traitsILi128ELi16ELb1ELb0ELb0ELb1ELb0EN3c108BFloat16EfEEv12SSMParamsBwd)
        /*0320*/ 	.short	0x0210
        /*0322*/ 	.short	0x01f0


	//----- nvinfo : EIATTR_SW_WAR
	.align		4
.L_1359:
        /*0324*/ 	.byte	0x04, 0x36
        /*0326*/ 	.short	(.L_1361 - .L_1360)
.L_1360:
        /*0328*/ 	.word	0x00000008
.L_1361:


//--------------------- .nv.info._Z25selective_scan_bwd_kernelI32Selective_Scan_bwd_kernel_traitsILi128ELi16ELb1ELb0ELb0ELb1ELb1EN3c108BFloat16EfEEv12SSMParamsBwd --------------------------
	.section	.nv.info._Z25selective_scan_bwd_kernelI32Selective_Scan_bwd_kernel_traitsILi128ELi16ELb1ELb0ELb0ELb1ELb1EN3c108BFloat16EfEEv12SSMParamsBwd,"",@"SHT_CUDA_INFO"
	.sectionflags	@""
	.align	4


	//----- nvinfo : EIATTR_CUDA_API_VERSION
	.align		4
        /*0000*/ 	.byte	0x04, 0x37
        /*0002*/ 	.short	(.L_1363 - .L_1362)
.L_1362:
        /*0004*/ 	.word	0x00000082


	//----- nvinfo : EIATTR_KPARAM_INFO
	.align		4
.L_1363:
        /*0008*/ 	.byte	0x04, 0x17
        /*000a*/ 	.short	(.L_1365 - .L_1364)
.L_1364:
        /*000c*/ 	.word	0x00000000
        /*0010*/ 	.short	0x0000
        /*0012*/ 	.short	0x0000
        /*0014*/ 	.byte	0x00, 0xf0, 0xc1, 0x07


	//----- nvinfo : EIATTR_SPARSE_MMA_MASK
	.align		4
.L_1365:
        /*0018*/ 	.byte	0x03, 0x50
        /*001a*/ 	.short	0x0000


	//----- nvinfo : EIATTR_MAXREG_COUNT
	.align		4
        /*001c*/ 	.byte	0x03, 0x1b
        /*001e*/ 	.short	0x00a8


	//----- nvinfo : EIATTR_NUM_BARRIERS
	.align		4
        /*0020*/ 	.byte	0x02, 0x4c
        /*0022*/ 	.byte	0x01
	.zero		1


	//----- nvinfo : EIATTR_MERCURY_ISA_VERSION
	.align		4
        /*0024*/ 	.byte	0x03, 0x5f
        /*0026*/ 	.short	0x0101


	//----- nvinfo : EIATTR_COOP_GROUP_MASK_REGIDS
	.align		4
        /*0028*/ 	.byte	0x04, 0x29
        /*002a*/ 	.short	(.L_1367 - .L_1366)


	//   ....[0]....
.L_1366:
        /*002c*/ 	.word	0xffffffff


	//   ....[1]....
        /*0030*/ 	.word	0xffffffff


	//   ....[2]....
        /*0034*/ 	.word	0xffffffff


	//   ....[3]....
        /*0038*/ 	.word	0xffffffff


	//   ....[4]....
        /*003c*/ 	.word	0xffffffff


	//   ....[5]....
        /*0040*/ 	.word	0xffffffff


	//   ....[6]....
        /*0044*/ 	.word	0xffffffff


	//   ....[7]....
        /*0048*/ 	.word	0xffffffff


	//   ....[8]....
        /*004c*/ 	.word	0xffffffff


	//   ....[9]....
        /*0050*/ 	.word	0xffffffff


	//   ....[10]....
        /*0054*/ 	.word	0xffffffff


	//   ....[11]....
        /*0058*/ 	.word	0xffffffff


	//   ....[12]....
        /*005c*/ 	.word	0xffffffff


	//   ....[13]....
        /*0060*/ 	.word	0xffffffff


	//   ....[14]....
        /*0064*/ 	.word	0xffffffff


	//   ....[15]....
        /*0068*/ 	.word	0xffffffff


	//   ....[16]....
        /*006c*/ 	.word	0xffffffff


	//   ....[17]....
        /*0070*/ 	.word	0xffffffff


	//   ....[18]....
        /*0074*/ 	.word	0xffffffff


	//   ....[19]....
        /*0078*/ 	.word	0xffffffff


	//   ....[20]....
        /*007c*/ 	.word	0xffffffff


	//   ....[21]....
        /*0080*/ 	.word	0xffffffff


	//   ....[22]....
        /*0084*/ 	.word	0xffffffff


	//   ....[23]....
        /*0088*/ 	.word	0xffffffff


	//   ....[24]....
        /*008c*/ 	.word	0xffffffff


	//   ....[25]....
        /*0090*/ 	.word	0xffffffff


	//   ....[26]....
        /*0094*/ 	.word	0xffffffff


	//   ....[27]....
        /*0098*/ 	.word	0xffffffff


	//   ....[28]....
        /*009c*/ 	.word	0xffffffff


	//   ....[29]....
        /*00a0*/ 	.word	0xffffffff


	//   ....[30]....
        /*00a4*/ 	.word	0xffffffff


	//   ....[31]....
        /*00a8*/ 	.word	0xffffffff


	//   ....[32]....
        /*00ac*/ 	.word	0xffffffff


	//   ....[33]....
        /*00b0*/ 	.word	0xffffffff


	//   ....[34]....
        /*00b4*/ 	.word	0xffffffff


	//   ....[35]....
        /*00b8*/ 	.word	0xffffffff


	//   ....[36]....
        /*00bc*/ 	.word	0xffffffff


	//   ....[37]....
        /*00c0*/ 	.word	0xffffffff


	//   ....[38]....
        /*00c4*/ 	.word	0xffffffff


	//   ....[39]....
        /*00c8*/ 	.word	0xffffffff


	//   ....[40]....
        /*00cc*/ 	.word	0xffffffff


	//   ....[41]....
        /*00d0*/ 	.word	0xffffffff


	//   ....[42]....
        /*00d4*/ 	.word	0xffffffff


	//   ....[43]....
        /*00d8*/ 	.word	0xffffffff


	//   ....[44]....
        /*00dc*/ 	.word	0xffffffff


	//   ....[45]....
        /*00e0*/ 	.word	0xffffffff


	//   ....[46]....
        /*00e4*/ 	.word	0xffffffff


	//   ....[47]....
        /*00e8*/ 	.word	0xffffffff


	//   ....[48]....
        /*00ec*/ 	.word	0xffffffff


	//   ....[49]....
        /*00f0*/ 	.word	0xffffffff


	//   ....[50]....
        /*00f4*/ 	.word	0xffffffff


	//   ....[51]....
        /*00f8*/ 	.word	0xffffffff


	//   ....[52]....
        /*00fc*/ 	.word	0xffffffff


	//   ....[53]....
        /*0100*/ 	.word	0xffffffff


	//   ....[54]....
        /*0104*/ 	.word	0xffffffff


	//   ....[55]....
        /*0108*/ 	.word	0xffffffff


	//   ....[56]....
        /*010c*/ 	.word	0xffffffff


	//   ....[57]....
        /*0110*/ 	.word	0xffffffff


	//   ....[58]....
        /*0114*/ 	.word	0xffffffff


	//   ....[59]....
        /*0118*/ 	.word	0xffffffff


	//   ....[60]....
        /*011c*/ 	.word	0x0500009f


	//   ....[61]....
        /*0120*/ 	.word	0x0500009f


	//   ....[62]....
        /*0124*/ 	.word	0x0500009f


	//   ....[63]....
        /*0128*/ 	.word	0x0500009f


	//   ....[64]....
        /*012c*/ 	.word	0x0500009f


	//   ....[65]....
        /*0130*/ 	.word	0x0500009f


	//   ....[66]....
        /*0134*/ 	.word	0x0500009f


	//   ....[67]....
        /*0138*/ 	.word	0x0500009f


	//   ....[68]....
        /*013c*/ 	.word	0x0500009f


	//   ....[69]....
        /*0140*/ 	.word	0x0500009f


	//   ....[70]....
        /*0144*/ 	.word	0x0500009f


	//   ....[71]....
        /*0148*/ 	.word	0x0500009f


	//   ....[72]....
        /*014c*/ 	.word	0x0500009f


	//   ....[73]....
        /*0150*/ 	.word	0x0500009f


	//   ....[74]....
        /*0154*/ 	.word	0x0500009f


	//   ....[75]....
        /*0158*/ 	.word	0x0500009f


	//   ....[76]....
        /*015c*/ 	.word	0x0500009f


	//   ....[77]....
        /*0160*/ 	.word	0x0500009f


	//   ....[78]....
        /*0164*/ 	.word	0x0500009f


	//   ....[79]....
        /*0168*/ 	.word	0x0500009f


	//   ....[80]....
        /*016c*/ 	.word	0x0500009f


	//   ....[81]....
        /*0170*/ 	.word	0x0500009f


	//   ....[82]....
        /*0174*/ 	.word	0x0500009f


	//   ....[83]....
        /*0178*/ 	.word	0x0500009f


	//   ....[84]....
        /*017c*/ 	.word	0x0500009f


	//   ....[85]....
        /*0180*/ 	.word	0x0500009f


	//   ....[86]....
        /*0184*/ 	.word	0x0500009f


	//   ....[87]....
        /*0188*/ 	.word	0x0500009f


	//   ....[88]....
        /*018c*/ 	.word	0x0500009f


	//   ....[89]....
        /*0190*/ 	.word	0x0500009f


	//   ....[90]....
        /*0194*/ 	.word	0x0500009f


	//   ....[91]....
        /*0198*/ 	.word	0x0500009f


	//----- nvinfo : EIATTR_COOP_GROUP_INSTR_OFFSETS
	.align		4
.L_1367:
        /*019c*/ 	.byte	0x04, 0x28
        /*019e*/ 	.short	(.L_1369 - .L_1368)


	//   ....[0]....
.L_1368:
        /*01a0*/ 	.word	0x000008b0


	//   ....[1]....
        /*01a4*/ 	.word	0x00000960


	//   ....[2]....
        /*01a8*/ 	.word	0x00000b80


	//   ....[3]....
        /*01ac*/ 	.word	0x00003240


	//   ....[4]....
        /*01b0*/ 	.word	0x00003960


	//   ....[5]....
        /*01b4*/ 	.word	0x00004370


	//   ....[6]....
        /*01b8*/ 	.word	0x000046e0


	//   ....[7]....
        /*01bc*/ 	.word	0x00005960


	//   ....[8]....
        /*01c0*/ 	.word	0x00005980


	//   ....[9]....
        /*01c4*/ 	.word	0x000059b0


	//   ....[10]....
        /*01c8*/ 	.word	0x000059d0


	//   ....[11]....
        /*01cc*/ 	.word	0x00005a00


	//   ....[12]....
        /*01d0*/ 	.word	0x00005a20


	//   ....[13]....
        /*01d4*/ 	.word	0x00005a50


	//   ....[14]....
        /*01d8*/ 	.word	0x00005a70


	//   ....[15]....
        /*01dc*/ 	.word	0x00005aa0


	//   ....[16]....
        /*01e0*/ 	.word	0x00005ab0


	//   ....[17]....
        /*01e4*/ 	.word	0x00005b50


	//   ....[18]....
        /*01e8*/ 	.word	0x00005b60


	//   ....[19]....
        /*01ec*/ 	.word	0x00005b70


	//   ....[20]....
        /*01f0*/ 	.word	0x00005b80


	//   ....[21]....
        /*01f4*/ 	.word	0x00006140


	//   ....[22]....
        /*01f8*/ 	.word	0x00006150


	//   ....[23]....
        /*01fc*/ 	.word	0x00006160


	//   ....[24]....
        /*0200*/ 	.word	0x00006170


	//   ....[25]....
        /*0204*/ 	.word	0x000061a0


	//   ....[26]....
        /*0208*/ 	.word	0x000061b0


	//   ....[27]....
        /*020c*/ 	.word	0x000061e0


	//   ....[28]....
        /*0210*/ 	.word	0x000061f0


	//   ....[29]....
        /*0214*/ 	.word	0x00006220


	//   ....[30]....
        /*0218*/ 	.word	0x00006230


	//   ....[31]....
        /*021c*/ 	.word	0x00006260


	//   ....[32]....
        /*0220*/ 	.word	0x00006270


	//   ....[33]....
        /*0224*/ 	.word	0x000062a0


	//   ....[34]....
        /*0228*/ 	.word	0x000062b0


	//   ....[35]....
        /*022c*/ 	.word	0x000062c0


	//   ....[36]....
        /*0230*/ 	.word	0x000062d0


	//   ....[37]....
        /*0234*/ 	.word	0x00006960


	//   ....[38]....
        /*0238*/ 	.word	0x00006b50


	//   ....[39]....
        /*023c*/ 	.word	0x00006d20


	//   ....[40]....
        /*0240*/ 	.word	0x00006d90


	//   ....[41]....
        /*0244*/ 	.word	0x00006db0


	//   ....[42]....
        /*0248*/ 	.word	0x00006de0


	//   ....[43]....
        /*024c*/ 	.word	0x00006e00


	//   ....[44]....
        /*0250*/ 	.word	0x00006e30


	//   ....[45]....
        /*0254*/ 	.word	0x00006ee0


	//   ....[46]....
        /*0258*/ 	.word	0x00006f20


	//   ....[47]....
        /*025c*/ 	.word	0x000075d0


	//   ....[48]....
        /*0260*/ 	.word	0x00007e10


	//   ....[49]....
        /*0264*/ 	.word	0x00008240


	//   ....[50]....
        /*0268*/ 	.word	0x00008330


	//   ....[51]....
        /*026c*/ 	.word	0x00008370


	//   ....[52]....
        /*0270*/ 	.word	0x000083d0


	//   ....[53]....
        /*0274*/ 	.word	0x00008430


	//   ....[54]....
        /*0278*/ 	.word	0x00008460


	//   ....[55]....
        /*027c*/ 	.word	0x000085e0


	//   ....[56]....
        /*0280*/ 	.word	0x00008620


	//   ....[57]....
        /*0284*/ 	.word	0x00008690


	//   ....[58]....
        /*0288*/ 	.word	0x000086e0


	//   ....[59]....
        /*028c*/ 	.word	0x00008700


	//   ....[60]....
        /*0290*/ 	.word	0x00008f80


	//   ....[61]....
        /*0294*/ 	.word	0x00008fd0


	//   ....[62]....
        /*0298*/ 	.word	0x00009050


	//   ....[63]....
        /*029c*/ 	.word	0x000090a0


	//   ....[64]....
        /*02a0*/ 	.word	0x00009120


	//   ....[65]....
        /*02a4*/ 	.word	0x00009170


	//   ....[66]....
        /*02a8*/ 	.word	0x000091f0


	//   ....[67]....
        /*02ac*/ 	.word	0x00009240


	//   ....[68]....
        /*02b0*/ 	.word	0x000092c0


	//   ....[69]....
        /*02b4*/ 	.word	0x00009310


	//   ....[70]....
        /*02b8*/ 	.word	0x000093a0


	//   ....[71]....
        /*02bc*/ 	.word	0x00009440


	//   ....[72]....
        /*02c0*/ 	.word	0x000094e0


	//   ....[73]....
        /*02c4*/ 	.word	0x00009580


	//   ....[74]....
        /*02c8*/ 	.word	0x000095e0


	//   ....[75]....
        /*02cc*/ 	.word	0x00009630


	//   ....[76]....
        /*02d0*/ 	.word	0x000096c0


	//   ....[77]....
        /*02d4*/ 	.word	0x00009710


	//   ....[78]....
        /*02d8*/ 	.word	0x00009780


	//   ....[79]....
        /*02dc*/ 	.word	0x000097d0


	//   ....[80]....
        /*02e0*/ 	.word	0x00009840


	//   ....[81]....
        /*02e4*/ 	.word	0x00009890


	//   ....[82]....
        /*02e8*/ 	.word	0x00009900


	//   ....[83]....
        /*02ec*/ 	.word	0x00009950


	//   ....[84]....
        /*02f0*/ 	.word	0x000099c0


	//   ....[85]....
        /*02f4*/ 	.word	0x00009a10


	//   ....[86]....
        /*02f8*/ 	.word	0x00009a90


	//   ....[87]....
        /*02fc*/ 	.word	0x00009ae0


	//   ....[88]....
        /*0300*/ 	.word	0x00009b40


	//   ....[89]....
        /*0304*/ 	.word	0x00009b90


	//   ....[90]....
        /*0308*/ 	.word	0x00009be0


	//   ....[91]....
        /*030c*/ 	.word	0x00009c30


	//----- nvinfo : EIATTR_EXIT_INSTR_OFFSETS
	.align		4
.L_1369:
        /*0310*/ 	.byte	0x04, 0x1c
        /*0312*/ 	.short	(.L_1371 - .L_1370)


	//   ....[0]....
.L_1370:
        /*0314*/ 	.word	0x00008870


	//   ....[1]....
        /*0318*/ 	.word	0x00008f20


	//----- nvinfo : EIATTR_MAX_THREADS
	.align		4
.L_1371:
        /*031c*/ 	.byte	0x04, 0x05
        /*031e*/ 	.short	(.L_1373 - .L_1372)
.L_1372:
        /*0320*/ 	.word	0x00000080
        /*0324*/ 	.word	0x00000001
        /*0328*/ 	.word	0x00000001


	//----- nvinfo : EIATTR_CRS_STACK_SIZE
	.align		4
.L_1373:
        /*032c*/ 	.byte	0x04, 0x1e
        /*032e*/ 	.short	(.L_1375 - .L_1374)
.L_1374:
        /*0330*/ 	.word	0x00000000


	//----- nvinfo : EIATTR_CBANK_PARAM_SIZE
	.align		4
.L_1375:
        /*0334*/ 	.byte	0x03, 0x19
        /*0336*/ 	.short	0x01f0


	//----- nvinfo : EIATTR_PARAM_CBANK
	.align		4
        /*0338*/ 	.byte	0x04, 0x0a
        /*033a*/ 	.short	(.L_1377 - .L_1376)
	.align		4
.L_1376:
        /*033c*/ 	.word	index@(.nv.constant0._Z25selective_scan_bwd_kernelI32Selective_Scan_bwd_kernel_traitsILi128ELi16ELb1ELb0ELb0ELb1ELb1EN3c108BFloat16EfEEv12SSMParamsBwd)
        /*0340*/ 	.short	0x0210
        /*0342*/ 	.short	0x01f0


	//----- nvinfo : EIATTR_SW_WAR
	.align		4
.L_1377:
        /*0344*/ 	.byte	0x04, 0x36
        /*0346*/ 	.short	(.L_1379 - .L_1378)
.L_1378:
        /*0348*/ 	.word	0x00000008
.L_1379:


//--------------------- .nv.info._Z25selective_scan_bwd_kernelI32Selective_Scan_bwd_kernel_traitsILi128ELi16ELb1ELb0ELb1ELb0ELb0EN3c108BFloat16EfEEv12SSMParamsBwd --------------------------
	.section	.nv.info._Z25selective_scan_bwd_kernelI32Selective_Scan_bwd_kernel_traitsILi128ELi16ELb1ELb0ELb1ELb0ELb0EN3c108BFloat16EfEEv12SSMParamsBwd,"",@"SHT_CUDA_INFO"
	.sectionflags	@""
	.align	4


	//----- nvinfo : EIATTR_CUDA_API_VERSION
	.align		4
        /*0000*/ 	.byte	0x04, 0x37
        /*0002*/ 	.short	(.L_1381 - .L_1380)
.L_1380:
        /*0004*/ 	.word	0x00000082


	//----- nvinfo : EIATTR_KPARAM_INFO
	.align		4
.L_1381:
        /*0008*/ 	.byte	0x04, 0x17
        /*000a*/ 	.short	(.L_1383 - .L_1382)
.L_1382:
        /*000c*/ 	.word	0x00000000
        /*0010*/ 	.short	0x0000
        /*0012*/ 	.short	0x0000
        /*0014*/ 	.byte	0x00, 0xf0, 0xc1, 0x07


	//----- nvinfo : EIATTR_SPARSE_MMA_MASK
	.align		4
.L_1383:
        /*0018*/ 	.byte	0x03, 0x50
        /*001a*/ 	.short	0x0000


	//----- nvinfo : EIATTR_MAXREG_COUNT
	.align		4
        /*001c*/ 	.byte	0x03, 0x1b
        /*001e*/ 	.short	0x00a8


	//----- nvinfo : EIATTR_NUM_BARRIERS
	.align		4
        /*0020*/ 	.byte	0x02, 0x4c
        /*0022*/ 	.byte	0x01
	.zero		1


	//----- nvinfo : EIATTR_ANNOTATIONS
	.align		4
        /*0024*/ 	.byte	0x04, 0x55
        /*0026*/ 	.short	(.L_1385 - .L_1384)


	//   ....[0]....
.L_1384:
        /* <DEDUP_REMOVED lines=25> */


	//----- nvinfo : EIATTR_MERCURY_ISA_VERSION
	.align		4
.L_1385:
        /*01a8*/ 	.byte	0x03, 0x5f
        /*01aa*/ 	.short	0x0101


	//----- nvinfo : EIATTR_COOP_GROUP_MASK_REGIDS
	.align		4
        /*01ac*/ 	.byte	0x04, 0x29
        /*01ae*/ 	.short	(.L_1387 - .L_1386)


	//   ....[0]....
.L_1386:
        /*01b0*/ 	.word	0xffffffff


	//   ....[1]....
        /*01b4*/ 	.word	0xffffffff


	//   ....[2]....
        /*01b8*/ 	.word	0xffffffff


	//   ....[3]....
        /*01bc*/ 	.word	0xffffffff


	//   ....[4]....
        /*01c0*/ 	.word	0xffffffff


	//   ....[5]....
        /*01c4*/ 	.word	0xffffffff


	//   ....[6]....
        /*01c8*/ 	.word	0xffffffff


	//   ....[7]....
        /*01cc*/ 	.word	0xffffffff


	//   ....[8]....
        /*01d0*/ 	.word	0xffffffff


	//   ....[9]....
        /*01d4*/ 	.word	0xffffffff


	//   ....[10]....
        /*01d8*/ 	.word	0xffffffff


	//   ....[11]....
        /*01dc*/ 	.word	0xffffffff


	//   ....[12]....
        /*01e0*/ 	.word	0xffffffff


	//   ....[13]....
        /*01e4*/ 	.word	0xffffffff


	//   ....[14]....
        /*01e8*/ 	.word	0xffffffff


	//   ....[15]....
        /*01ec*/ 	.word	0xffffffff


	//   ....[16]....
        /*01f0*/ 	.word	0xffffffff


	//   ....[17]....
        /*01f4*/ 	.word	0xffffffff


	//   ....[18]....
        /*01f8*/ 	.word	0xffffffff


	//   ....[19]....
        /*01fc*/ 	.word	0xffffffff


	//   ....[20]....
        /*0200*/ 	.word	0xffffffff


	//   ....[21]....
        /*0204*/ 	.word	0xffffffff


	//   ....[22]....
        /*0208*/ 	.word	0xffffffff


	//   ....[23]....
        /*020c*/ 	.word	0xffffffff


	//   ....[24]....
        /*0210*/ 	.word	0xffffffff


	//   ....[25]....
        /*0214*/ 	.word	0xffffffff


	//   ....[26]....
        /*0218*/ 	.word	0xffffffff


	//   ....[27]....
        /*021c*/ 	.word	0xffffffff


	//   ....[28]....
        /*0220*/ 	.word	0xffffffff


	//   ....[29]....
        /*0224*/ 	.word	0xffffffff


	//   ....[30]....
        /*0228*/ 	.word	0xffffffff


	//   ....[31]....
        /*022c*/ 	.word	0xffffffff


	//   ....[32]....
        /*0230*/ 	.word	0xffffffff


	//   ....[33]....
        /*0234*/ 	.word	0xffffffff


	//   ....[34]....
        /*0238*/ 	.word	0xffffffff


	//   ....[35]....
        /*023c*/ 	.word	0xffffffff


	//   ....[36]....
        /*0240*/ 	.word	0xffffffff


	//   ....[37]....
        /*0244*/ 	.word	0xffffffff


	//   ....[38]....
        /*0248*/ 	.word	0xffffffff


	//   ....[39]....
        /*024c*/ 	.word	0xffffffff


	//   ....[40]....
        /*0250*/ 	.word	0xffffffff


	//   ....[41]....
        /*0254*/ 	.word	0xffffffff


	//   ....[42]....
        /*0258*/ 	.word	0xffffffff


	//   ....[43]....
        /*025c*/ 	.word	0xffffffff


	//   ....[44]....
        /*0260*/ 	.word	0xffffffff


	//   ....[45]....
        /*0264*/ 	.word	0xffffffff


	//   ....[46]....
        /*0268*/ 	.word	0xffffffff


	//   ....[47]....
        /*026c*/ 	.word	0xffffffff


	//   ....[48]....
        /*0270*/ 	.word	0xffffffff


	//   ....[49]....
        /*0274*/ 	.word	0xffffffff


	//   ....[50]....
        /*0278*/ 	.word	0xffffffff


	//   ....[51]....
        /*027c*/ 	.word	0xffffffff


	//   ....[52]....
        /*0280*/ 	.word	0xffffffff


	//   ....[53]....
        /*0284*/ 	.word	0xffffffff


	//   ....[54]....
        /*0288*/ 	.word	0xffffffff


	//   ....[55]....
        /*028c*/ 	.word	0xffffffff


	//   ....[56]....
        /*0290*/ 	.word	0x0500009b


	//   ....[57]....
        /*0294*/ 	.word	0x0500009b


	//   ....[58]....
        /*0298*/ 	.word	0x0500009b


	//   ....[59]....
        /*029c*/ 	.word	0x0500009b


	//   ....[60]....
        /*02a0*/ 	.word	0x0500009b


	//   ....[61]....
        /*02a4*/ 	.word	0x0500009b


	//   ....[62]....
        /*02a8*/ 	.word	0x0500009b


	//   ....[63]....
        /*02ac*/ 	.word	0x0500009b


	//   ....[64]....
        /*02b0*/ 	.word	0x0500009b


	//   ....[65]....
        /*02b4*/ 	.word	0x0500009b


	//   ....[66]....
        /*02b8*/ 	.word	0x0500009b


	//   ....[67]....
        /*02bc*/ 	.word	0x0500009b


	//   ....[68]....
        /*02c0*/ 	.word	0x0500009b


	//   ....[69]....
        /*02c4*/ 	.word	0x0500009b


	//   ....[70]....
        /*02c8*/ 	.word	0x0500009b


	//   ....[71]....
        /*02cc*/ 	.word	0x0500009b


	//   ....[72]....
        /*02d0*/ 	.word	0x0500009b


	//   ....[73]....
        /*02d4*/ 	.word	0x0500009b


	//   ....[74]....
        /*02d8*/ 	.word	0x0500009b


	//   ....[75]....
        /*02dc*/ 	.word	0x0500009b


	//   ....[76]....
        /*02e0*/ 	.word	0x0500009b


	//   ....[77]....
        /*02e4*/ 	.word	0x0500009b


	//   ....[78]....
        /*02e8*/ 	.word	0x0500009b


	//   ....[79]....
        /*02ec*/ 	.word	0x0500009b


	//   ....[80]....
        /*02f0*/ 	.word	0x0500009b


	//   ....[81]....
        /*02f4*/ 	.word	0x0500009b


	//   ....[82]....
        /*02f8*/ 	.word	0x0500009b


	//   ....[83]....
        /*02fc*/ 	.word	0x0500009b


	//   ....[84]....
        /*0300*/ 	.word	0x0500009b


	//   ....[85]....
        /*0304*/ 	.word	0x0500009b


	//   ....[86]....
        /*0308*/ 	.word	0x0500009b


	//   ....[87]....
        /*030c*/ 	.word	0x0500009b


	//----- nvinfo : EIATTR_COOP_GROUP_INSTR_OFFSETS
	.align		4
.L_1387:
        /*0310*/ 	.byte	0x04, 0x28
        /*0312*/ 	.short	(.L_1389 - .L_1388)


	//   ....[0]....
.L_1388:
        /*0314*/ 	.word	0x00000bb0


	//   ....[1]....
        /*0318*/ 	.word	0x00000c60


	//   ....[2]....
        /*031c*/ 	.word	0x000010d0


	//   ....[3]....
        /*0320*/ 	.word	0x00001e90


	//   ....[4]....
        /*0324*/ 	.word	0x00002870


	//   ....[5]....
        /*0328*/ 	.word	0x00002890


	//   ....[6]....
        /*032c*/ 	.word	0x000028c0


	//   ....[7]....
        /*0330*/ 	.word	0x000028e0


	//   ....[8]....
        /*0334*/ 	.word	0x00002910


	//   ....[9]....
        /*0338*/ 	.word	0x00002930


	//   ....[10]....
        /*033c*/ 	.word	0x00002960


	//   ....[11]....
        /*0340*/ 	.word	0x00002980


	//   ....[12]....
        /*0344*/ 	.word	0x000029b0


	//   ....[13]....
        /*0348*/ 	.word	0x000029c0


	//   ....[14]....
        /*034c*/ 	.word	0x00002a60


	//   ....[15]....
        /*0350*/ 	.word	0x00002a70


	//   ....[16]....
        /*0354*/ 	.word	0x00002a80


	//   ....[17]....
        /*0358*/ 	.word	0x00002a90


	//   ....[18]....
        /*035c*/ 	.word	0x00003050


	//   ....[19]....
        /*0360*/ 	.word	0x00003060


	//   ....[20]....
        /*0364*/ 	.word	0x00003070


	//   ....[21]....
        /*0368*/ 	.word	0x000030a0


	//   ....[22]....
        /*036c*/ 	.word	0x000030b0


	//   ....[23]....
        /*0370*/ 	.word	0x000030e0


	//   ....[24]....
        /*0374*/ 	.word	0x000030f0


	//   ....[25]....
        /*0378*/ 	.word	0x00003120


	//   ....[26]....
        /*037c*/ 	.word	0x00003130


	//   ....[27]....
        /*0380*/ 	.word	0x00003160


	//   ....[28]....
        /*0384*/ 	.word	0x00003170


	//   ....[29]....
        /*0388*/ 	.word	0x00003190


	//   ....[30]....
        /*038c*/ 	.word	0x000031b0


	//   ....[31]....
        /*0390*/ 	.word	0x000031c0


	//   ....[32]....
        /*0394*/ 	.word	0x000031d0


	//   ....[33]....
        /*0398*/ 	.word	0x000031e0


	//   ....[34]....
        /*039c*/ 	.word	0x00004d40


	//   ....[35]....
        /*03a0*/ 	.word	0x00004d50


	//   ....[36]....
        /*03a4*/ 	.word	0x00004d90


	//   ....[37]....
        /*03a8*/ 	.word	0x00004da0


	//   ....[38]....
        /*03ac*/ 	.word	0x00004de0


	//   ....[39]....
        /*03b0*/ 	.word	0x00004df0


	//   ....[40]....
        /*03b4*/ 	.word	0x00004e30


	//   ....[41]....
        /*03b8*/ 	.word	0x00004e40


	//   ....[42]....
        /*03bc*/ 	.word	0x00004e80


	//   ....[43]....
        /*03c0*/ 	.word	0x00004e90


	//   ....[44]....
        /*03c4*/ 	.word	0x000054a0


	//   ....[45]....
        /*03c8*/ 	.word	0x000056f0


	//   ....[46]....
        /*03cc*/ 	.word	0x00005a90


	//   ....[47]....
        /*03d0*/ 	.word	0x00005ab0


	//   ....[48]....
        /*03d4*/ 	.word	0x00005ae0


	//   ....[49]....
        /*03d8*/ 	.word	0x00005b30


	//   ....[50]....
        /*03dc*/ 	.word	0x00005b50


	//   ....[51]....
        /*03e0*/ 	.word	0x00005d40


	//   ....[52]....
        /*03e4*/ 	.word	0x00005d60


	//   ....[53]....
        /*03e8*/ 	.word	0x00005d90


	//   ....[54]....
        /*03ec*/ 	.word	0x00005de0


	//   ....[55]....
        /*03f0*/ 	.word	0x00005e00


	//   ....[56]....
        /*03f4*/ 	.word	0x00006300


	//   ....[57]....
        /*03f8*/ 	.word	0x00006350


	//   ....[58]....
        /*03fc*/ 	.word	0x000063f0


	//   ....[59]....
        /*0400*/ 	.word	0x00006440


	//   ....[60]....
        /*0404*/ 	.word	0x000064e0


	//   ....[61]....
        /*0408*/ 	.word	0x00006530


	//   ....[62]....
        /*040c*/ 	.word	0x000065d0


	//   ....[63]....
        /*0410*/ 	.word	0x00006620


	//   ....[64]....
        /*0414*/ 	.word	0x000066c0


	//   ....[65]....
        /*0418*/ 	.word	0x00006710


	//   ....[66]....
        /*041c*/ 	.word	0x000067b0


	//   ....[67]....
        /*0420*/ 	.word	0x00006850


	//   ....[68]....
        /*0424*/ 	.word	0x000068f0


	//   ....[69]....
        /*0428*/ 	.word	0x000069b0


	//   ....[70]....
        /*042c*/ 	.word	0x000069e0


	//   ....[71]....
        /*0430*/ 	.word	0x00006a40


	//   ....[72]....
        /*0434*/ 	.word	0x00006ae0


	//   ....[73]....
        /*0438*/ 	.word	0x00006b30


	//   ....[74]....
        /*043c*/ 	.word	0x00006bb0


	//   ....[75]....
        /*0440*/ 	.word	0x00006c00


	//   ....[76]....
        /*0444*/ 	.word	0x00006c80


	//   ....[77]....
        /*0448*/ 	.word	0x00006cd0


	//   ....[78]....
        /*044c*/ 	.word	0x00006d50


	//   ....[79]....
        /*0450*/ 	.word	0x00006da0


	//   ....[80]....
        /*0454*/ 	.word	0x00006e20


	//   ....[81]....
        /*0458*/ 	.word	0x00006e70


	//   ....[82]....
        /*045c*/ 	.word	0x00006ef0


	//   ....[83]....
        /*0460*/ 	.word	0x00006f40


	//   ....[84]....
        /*0464*/ 	.word	0x00006f90


	//   ....[85]....
        /*0468*/ 	.word	0x00006fe0


	//   ....[86]....
        /*046c*/ 	.word	0x00007030


	//   ....[87]....
        /*0470*/ 	.word	0x00007080


	//----- nvinfo : EIATTR_EXIT_INSTR_OFFSETS
	.align		4
.L_1389:
        /*0474*/ 	.byte	0x04, 0x1c
        /*0476*/ 	.short	(.L_1391 - .L_1390)


	//   ....[0]....
.L_1390:
        /*0478*/ 	.word	0x00005f70


	//   ....[1]....
        /*047c*/ 	.word	0x000062a0


	//----- nvinfo : EIATTR_MAX_THREADS
	.align		4
.L_1391:
        /*0480*/ 	.byte	0x04, 0x05
        /*0482*/ 	.short	(.L_1393 - .L_1392)
.L_1392:
        /*0484*/ 	.word	0x00000080
        /*0488*/ 	.word	0x00000001
        /*048c*/ 	.word	0x00000001


	//----- nvinfo : EIATTR_CRS_STACK_SIZE
	.align		4
.L_1393:
        /*0490*/ 	.byte	0x04, 0x1e
        /*0492*/ 	.short	(.L_1395 - .L_1394)
.L_1394:
        /*0494*/ 	.word	0x00000000


	//----- nvinfo : EIATTR_CBANK_PARAM_SIZE
	.align		4
.L_1395:
        /*0498*/ 	.byte	0x03, 0x19
        /*049a*/ 	.short	0x01f0


	//----- nvinfo : EIATTR_PARAM_CBANK
	.align		4
        /*049c*/ 	.byte	0x04, 0x0a
        /*049e*/ 	.short	(.L_1397 - .L_1396)
	.align		4
.L_1396:
        /*04a0*/ 	.word	index@(.nv.constant0._Z25selective_scan_bwd_kernelI32Selective_Scan_bwd_kernel_traitsILi128ELi16ELb1ELb0ELb1ELb0ELb0EN3c108BFloat16EfEEv12SSMParamsBwd)
        /*04a4*/ 	.short	0x0210
        /*04a6*/ 	.short	0x01f0


	//----- nvinfo : EIATTR_SW_WAR
	.align		4
.L_1397:
        /*04a8*/ 	.byte	0x04, 0x36
        /*04aa*/ 	.short	(.L_1399 - .L_1398)
.L_1398:
        /*04ac*/ 	.word	0x00000008
.L_1399:


//--------------------- .nv.info._Z25selective_scan_bwd_kernelI32Selective_Scan_bwd_kernel_traitsILi128ELi16ELb1ELb0ELb1ELb0ELb1EN3c108BFloat16EfEEv12SSMParamsBwd --------------------------
	.section	.nv.info._Z25selective_scan_bwd_kernelI32Selective_Scan_bwd_kernel_traitsILi128ELi16ELb1ELb0ELb1ELb0ELb1EN3c108BFloat16EfEEv12SSMParamsBwd,"",@"SHT_CUDA_INFO"
	.sectionflags	@""
	.align	4


	//----- nvinfo : EIATTR_CUDA_API_VERSION
	.align		4
        /*0000*/ 	.byte	0x04, 0x37
        /*0002*/ 	.short	(.L_1401 - .L_1400)
.L_1400:
        /*0004*/ 	.word	0x00000082


	//----- nvinfo : EIATTR_KPARAM_INFO
	.align		4
.L_1401:
        /*0008*/ 	.byte	0x04, 0x17
        /*000a*/ 	.short	(.L_1403 - .L_1402)
.L_1402:
        /*000c*/ 	.word	0x00000000
        /*0010*/ 	.short	0x0000
        /*0012*/ 	.short	0x0000
        /*0014*/ 	.byte	0x00, 0xf0, 0xc1, 0x07


	//----- nvinfo : EIATTR_SPARSE_MMA_MASK
	.align		4
.L_1403:
        /*0018*/ 	.byte	0x03, 0x50
        /*001a*/ 	.short	0x0000


	//----- nvinfo : EIATTR_MAXREG_COUNT
	.align		4
        /*001c*/ 	.byte	0x03, 0x1b
        /*001e*/ 	.short	0x00a8


	//----- nvinfo : EIATTR_NUM_BARRIERS
	.align		4
        /*0020*/ 	.byte	0x02, 0x4c
        /*0022*/ 	.byte	0x01
	.zero		1


	//----- nvinfo : EIATTR_ANNOTATIONS
	.align		4
        /*0024*/ 	.byte	0x04, 0x55
        /*0026*/ 	.short	(.L_1405 - .L_1404)


	//   ....[0]....
.L_1404:
        /* <DEDUP_REMOVED lines=26> */


	//----- nvinfo : EIATTR_MERCURY_ISA_VERSION
	.align		4
.L_1405:
        /*01b8*/ 	.byte	0x03, 0x5f
        /*01ba*/ 	.short	0x0101


	//----- nvinfo : EIATTR_COOP_GROUP_MASK_REGIDS
	.align		4
        /*01bc*/ 	.byte	0x04, 0x29
        /*01be*/ 	.short	(.L_1407 - .L_1406)


	//   ....[0]....
.L_1406:
        /*01c0*/ 	.word	0xffffffff


	//   ....[1]....
        /*01c4*/ 	.word	0xffffffff


	//   ....[2]....
        /*01c8*/ 	.word	0xffffffff


	//   ....[3]....
        /*01cc*/ 	.word	0xffffffff


	//   ....[4]....
        /*01d0*/ 	.word	0xffffffff


	//   ....[5]....
        /*01d4*/ 	.word	0xffffffff


	//   ....[6]....
        /*01d8*/ 	.word	0xffffffff


	//   ....[7]....
        /*01dc*/ 	.word	0xffffffff


	//   ....[8]....
        /*01e0*/ 	.word	0xffffffff


	//   ....[9]....
        /*01e4*/ 	.word	0xffffffff


	//   ....[10]....
        /*01e8*/ 	.word	0xffffffff


	//   ....[11]....
        /*01ec*/ 	.word	0xffffffff


	//   ....[12]....
        /*01f0*/ 	.word	0xffffffff


	//   ....[13]....
        /*01f4*/ 	.word	0xffffffff


	//   ....[14]....
        /*01f8*/ 	.word	0xffffffff


	//   ....[15]....
        /*01fc*/ 	.word	0xffffffff


	//   ....[16]....
        /*0200*/ 	.word	0xffffffff


	//   ....[17]....
        /*0204*/ 	.word	0xffffffff


	//   ....[18]....
        /*0208*/ 	.word	0xffffffff


	//   ....[19]....
        /*020c*/ 	.word	0xffffffff


	//   ....[20]....
        /*0210*/ 	.word	0xffffffff


	//   ....[21]....
        /*0214*/ 	.word	0xffffffff


	//   ....[22]....
        /*0218*/ 	.word	0xffffffff


	//   ....[23]....
        /*021c*/ 	.word	0xffffffff


	//   ....[24]....
        /*0220*/ 	.word	0xffffffff


	//   ....[25]....
        /*0224*/ 	.word	0xffffffff


	//   ....[26]....
        /*0228*/ 	.word	0xffffffff


	//   ....[27]....
        /*022c*/ 	.word	0xffffffff


	//   ....[28]....
        /*0230*/ 	.word	0xffffffff


	//   ....[29]....
        /*0234*/ 	.word	0xffffffff


	//   ....[30]....
        /*0238*/ 	.word	0xffffffff


	//   ....[31]....
        /*023c*/ 	.word	0xffffffff


	//   ....[32]....
        /*0240*/ 	.word	0xffffffff


	//   ....[33]....
        /*0244*/ 	.word	0xffffffff


	//   ....[34]....
        /*0248*/ 	.word	0xffffffff


	//   ....[35]....
        /*024c*/ 	.word	0xffffffff


	//   ....[36]....
        /*0250*/ 	.word	0xffffffff


	//   ....[37]....
        /*0254*/ 	.word	0xffffffff


	//   ....[38]....
        /*0258*/ 	.word	0xffffffff


	//   ....[39]....
        /*025c*/ 	.word	0xffffffff


	//   ....[40]....
        /*0260*/ 	.word	0xffffffff


	//   ....[41]....
        /*0264*/ 	.word	0xffffffff


	//   ....[42]....
        /*0268*/ 	.word	0xffffffff


	//   ....[43]....
        /*026c*/ 	.word	0xffffffff


	//   ....[44]....
        /*0270*/ 	.word	0xffffffff


	//   ....[45]....
        /*0274*/ 	.word	0xffffffff


	//   ....[46]....
        /*0278*/ 	.word	0xffffffff


	//   ....[47]....
        /*027c*/ 	.word	0xffffffff


	//   ....[48]....
        /*0280*/ 	.word	0xffffffff


	//   ....[49]....
        /*0284*/ 	.word	0xffffffff


	//   ....[50]....
        /*0288*/ 	.word	0xffffffff


	//   ....[51]....
        /*028c*/ 	.word	0xffffffff


	//   ....[52]....
        /*0290*/ 	.word	0xffffffff


	//   ....[53]....
        /*0294*/ 	.word	0xffffffff


	//   ....[54]....
        /*0298*/ 	.word	0xffffffff


	//   ....[55]....
        /*029c*/ 	.word	0xffffffff


	//   ....[56]....
        /*02a0*/ 	.word	0xffffffff


	//   ....[57]....
        /*02a4*/ 	.word	0xffffffff


	//   ....[58]....
        /*02a8*/ 	.word	0xffffffff


	//   ....[59]....
        /*02ac*/ 	.word	0xffffffff


	//   ....[60]....
        /*02b0*/ 	.word	0x0500009b


	//   ....[61]....
        /*02b4*/ 	.word	0x0500009b


	//   ....[62]....
        /*02b8*/ 	.word	0x0500009b


	//   ....[63]....
        /*02bc*/ 	.word	0x0500009b


	//   ....[64]....
        /*02c0*/ 	.word	0x0500009b


	//   ....[65]....
        /*02c4*/ 	.word	0x0500009b


	//   ....[66]....
        /*02c8*/ 	.word	0x0500009b


	//   ....[67]....
        /*02cc*/ 	.word	0x0500009b


	//   ....[68]....
        /*02d0*/ 	.word	0x0500009b


	//   ....[69]....
        /*02d4*/ 	.word	0x0500009b


	//   ....[70]....
        /*02d8*/ 	.word	0x0500009b


	//   ....[71]....
        /*02dc*/ 	.word	0x0500009b


	//   ....[72]....
        /*02e0*/ 	.word	0x0500009b


	//   ....[73]....
        /*02e4*/ 	.word	0x0500009b


	//   ....[74]....
        /*02e8*/ 	.word	0x0500009b


	//   ....[75]....
        /*02ec*/ 	.word	0x0500009b


	//   ....[76]....
        /*02f0*/ 	.word	0x0500009b


	//   ....[77]....
        /*02f4*/ 	.word	0x0500009b


	//   ....[78]....
        /*02f8*/ 	.word	0x0500009b


	//   ....[79]....
        /*02fc*/ 	.word	0x0500009b


	//   ....[80]....
        /*0300*/ 	.word	0x0500009b


	//   ....[81]....
        /*0304*/ 	.word	0x0500009b


	//   ....[82]....
        /*0308*/ 	.word	0x0500009b


	//   ....[83]....
        /*030c*/ 	.word	0x0500009b


	//   ....[84]....
        /*0310*/ 	.word	0x0500009b


	//   ....[85]....
        /*0314*/ 	.word	0x0500009b


	//   ....[86]....
        /*0318*/ 	.word	0x0500009b


	//   ....[87]....
        /*031c*/ 	.word	0x0500009b


	//   ....[88]....
        /*0320*/ 	.word	0x0500009b


	//   ....[89]....
        /*0324*/ 	.word	0x0500009b


	//   ....[90]....
        /*0328*/ 	.word	0x0500009b


	//   ....[91]....
        /*032c*/ 	.word	0x0500009b


	//----- nvinfo : EIATTR_COOP_GROUP_INSTR_OFFSETS
	.align		4
.L_1407:
        /*0330*/ 	.byte	0x04, 0x28
        /*0332*/ 	.short	(.L_1409 - .L_1408)


	//   ....[0]....
.L_1408:
        /*0334*/ 	.word	0x00000be0


	//   ....[1]....
        /*0338*/ 	.word	0x00000cb0


	//   ....[2]....
        /*033c*/ 	.word	0x00000e40


	//   ....[3]....
        /*0340*/ 	.word	0x00000fd0


	//   ....[4]....
        /*0344*/ 	.word	0x00001850


	//   ....[5]....
        /*0348*/ 	.word	0x000020e0


	//   ....[6]....
        /*034c*/ 	.word	0x00002570


	//   ....[7]....
        /*0350*/ 	.word	0x000034c0


	//   ....[8]....
        /*0354*/ 	.word	0x00003ea0


	//   ....[9]....
        /*0358*/ 	.word	0x00003ec0


	//   ....[10]....
        /*035c*/ 	.word	0x00003ef0


	//   ....[11]....
        /*0360*/ 	.word	0x00003f10


	//   ....[12]....
        /*0364*/ 	.word	0x00003f40


	//   ....[13]....
        /*0368*/ 	.word	0x00003f60


	//   ....[14]....
        /*036c*/ 	.word	0x00003f90


	//   ....[15]....
        /*0370*/ 	.word	0x00003fb0


	//   ....[16]....
        /*0374*/ 	.word	0x00003fe0


	//   ....[17]....
        /*0378*/ 	.word	0x00003ff0


	//   ....[18]....
        /*037c*/ 	.word	0x00004090


	//   ....[19]....
        /*0380*/ 	.word	0x000040a0


	//   ....[20]....
        /*0384*/ 	.word	0x000040b0


	//   ....[21]....
        /*0388*/ 	.word	0x000040c0


	//   ....[22]....
        /*038c*/ 	.word	0x00004680


	//   ....[23]....
        /*0390*/ 	.word	0x00004690


	//   ....[24]....
        /*0394*/ 	.word	0x000046a0


	//   ....[25]....
        /*0398*/ 	.word	0x000046d0


	//   ....[26]....
        /*039c*/ 	.word	0x000046e0


	//   ....[27]....
        /*03a0*/ 	.word	0x00004710


	//   ....[28]....
        /*03a4*/ 	.word	0x00004720


	//   ....[29]....
        /*03a8*/ 	.word	0x00004750


	//   ....[30]....
        /*03ac*/ 	.word	0x00004760


	//   ....[31]....
        /*03b0*/ 	.word	0x00004790


	//   ....[32]....
        /*03b4*/ 	.word	0x000047a0


	//   ....[33]....
        /*03b8*/ 	.word	0x000047c0


	//   ....[34]....
        /*03bc*/ 	.word	0x000047e0


	//   ....[35]....
        /*03c0*/ 	.word	0x000047f0


	//   ....[36]....
        /*03c4*/ 	.word	0x00004800


	//   ....[37]....
        /*03c8*/ 	.word	0x00004810


	//   ....[38]....
        /*03cc*/ 	.word	0x000063a0


	//   ....[39]....
        /*03d0*/ 	.word	0x000063b0


	//   ....[40]....
        /*03d4*/ 	.word	0x000063f0


	//   ....[41]....
        /*03d8*/ 	.word	0x00006400


	//   ....[42]....
        /*03dc*/ 	.word	0x00006440


	//   ....[43]....
        /*03e0*/ 	.word	0x00006450


	//   ....[44]....
        /*03e4*/ 	.word	0x00006490


	//   ....[45]....
        /*03e8*/ 	.word	0x000064a0


	//   ....[46]....
        /*03ec*/ 	.word	0x000064e0


	//   ....[47]....
        /*03f0*/ 	.word	0x000064f0


	//   ....[48]....
        /*03f4*/ 	.word	0x00006ce0


	//   ....[49]....
        /*03f8*/ 	.word	0x00006ee0


	//   ....[50]....
        /*03fc*/ 	.word	0x000070a0


	//   ....[51]....
        /*0400*/ 	.word	0x000070c0


	//   ....[52]....
        /*0404*/ 	.word	0x000070f0


	//   ....[53]....
        /*0408*/ 	.word	0x00007140


	//   ....[54]....
        /*040c*/ 	.word	0x00007160


	//   ....[55]....
        /*0410*/ 	.word	0x00007350


	//   ....[56]....
        /*0414*/ 	.word	0x00007370


	//   ....[57]....
        /*0418*/ 	.word	0x000073a0


	//   ....[58]....
        /*041c*/ 	.word	0x000073f0


	//   ....[59]....
        /*0420*/ 	.word	0x00007410


	//   ....[60]....
        /*0424*/ 	.word	0x00007910


	//   ....[61]....
        /*0428*/ 	.word	0x00007960


	//   ....[62]....
        /*042c*/ 	.word	0x00007a00


	//   ....[63]....
        /*0430*/ 	.word	0x00007a50


	//   ....[64]....
        /*0434*/ 	.word	0x00007af0


	//   ....[65]....
        /*0438*/ 	.word	0x00007b40


	//   ....[66]....
        /*043c*/ 	.word	0x00007be0


	//   ....[67]....
        /*0440*/ 	.word	0x00007c30


	//   ....[68]....
        /*0444*/ 	.word	0x00007cd0


	//   ....[69]....
        /*0448*/ 	.word	0x00007d20


	//   ....[70]....
        /*044c*/ 	.word	0x00007dc0


	//   ....[71]....
        /*0450*/ 	.word	0x00007e60


	//   ....[72]....
        /*0454*/ 	.word	0x00007f00


	//   ....[73]....
        /*0458*/ 	.word	0x00007fc0


	//   ....[74]....
        /*045c*/ 	.word	0x00007ff0


	//   ....[75]....
        /*0460*/ 	.word	0x00008050


	//   ....[76]....
        /*0464*/ 	.word	0x000080f0


	//   ....[77]....
        /*0468*/ 	.word	0x00008140


	//   ....[78]....
        /*046c*/ 	.word	0x000081c0


	//   ....[79]....
        /*0470*/ 	.word	0x00008210


	//   ....[80]....
        /*0474*/ 	.word	0x00008290


	//   ....[81]....
        /*0478*/ 	.word	0x000082e0


	//   ....[82]....
        /*047c*/ 	.word	0x00008360


	//   ....[83]....
        /*0480*/ 	.word	0x000083b0


	//   ....[84]....
        /*0484*/ 	.word	0x00008430


	//   ....[85]....
        /*0488*/ 	.word	0x00008480


	//   ....[86]....
        /*048c*/ 	.word	0x00008500


	//   ....[87]....
        /*0490*/ 	.word	0x00008550


	//   ....[88]....
        /*0494*/ 	.word	0x000085a0


	//   ....[89]....
        /*0498*/ 	.word	0x000085f0


	//   ....[90]....
        /*049c*/ 	.word	0x00008640


	//   ....[91]....
        /*04a0*/ 	.word	0x00008690


	//----- nvinfo : EIATTR_EXIT_INSTR_OFFSETS
	.align		4
.L_1409:
        /*04a4*/ 	.byte	0x04, 0x1c
        /*04a6*/ 	.short	(.L_1411 - .L_1410)


	//   ....[0]....
.L_1410:
        /*04a8*/ 	.word	0x00007580


	//   ....[1]....
        /*04ac*/ 	.word	0x000078b0


	//----- nvinfo : EIATTR_MAX_THREADS
	.align		4
.L_1411:
        /*04b0*/ 	.byte	0x04, 0x05
        /*04b2*/ 	.short	(.L_1413 - .L_1412)
.L_1412:
        /*04b4*/ 	.word	0x00000080
        /*04b8*/ 	.word	0x00000001
        /*04bc*/ 	.word	0x00000001


	//----- nvinfo : EIATTR_CRS_STACK_SIZE
	.align		4
.L_1413:
        /*04c0*/ 	.byte	0x04, 0x1e
        /*04c2*/ 	.short	(.L_1415 - .L_1414)
.L_1414:
        /*04c4*/ 	.word	0x00000000


	//----- nvinfo : EIATTR_CBANK_PARAM_SIZE
	.align		4
.L_1415:
        /*04c8*/ 	.byte	0x03, 0x19
        /*04ca*/ 	.short	0x01f0


	//----- nvinfo : EIATTR_PARAM_CBANK
	.align		4
        /*04cc*/ 	.byte	0x04, 0x0a
        /*04ce*/ 	.short	(.L_1417 - .L_1416)
	.align		4
.L_1416:
        /*04d0*/ 	.word	index@(.nv.constant0._Z25selective_scan_bwd_kernelI32Selective_Scan_bwd_kernel_traitsILi128ELi16ELb1ELb0ELb1ELb0ELb1EN3c108BFloat16EfEEv12SSMParamsBwd)
        /*04d4*/ 	.short	0x0210
        /*04d6*/ 	.short	0x01f0


	//----- nvinfo : EIATTR_SW_WAR
	.align		4
.L_1417:
        /*04d8*/ 	.byte	0x04, 0x36
        /*04da*/ 	.short	(.L_1419 - .L_1418)
.L_1418:
        /*04dc*/ 	.word	0x00000008
.L_1419:


//--------------------- .nv.info._Z25selective_scan_bwd_kernelI32Selective_Scan_bwd_kernel_traitsILi128ELi16ELb1ELb0ELb1ELb1ELb0EN3c108BFloat16EfEEv12SSMParamsBwd --------------------------
	.section	.nv.info._Z25selective_scan_bwd_kernelI32Selective_Scan_bwd_kernel_traitsILi128ELi16ELb1ELb0ELb1ELb1ELb0EN3c108BFloat16EfEEv12SSMParamsBwd,"",@"SHT_CUDA_INFO"
	.sectionflags	@""
	.align	4


	//----- nvinfo : EIATTR_CUDA_API_VERSION
	.align		4
        /*0000*/ 	.byte	0x04, 0x37
        /*0002*/ 	.short	(.L_1421 - .L_1420)
.L_1420:
        /*0004*/ 	.word	0x00000082


	//----- nvinfo : EIATTR_KPARAM_INFO
	.align		4
.L_1421:
        /*0008*/ 	.byte	0x04, 0x17
        /*000a*/ 	.short	(.L_1423 - .L_1422)
.L_1422:
        /*000c*/ 	.word	0x00000000
        /*0010*/ 	.short	0x0000
        /*0012*/ 	.short	0x0000
        /*0014*/ 	.byte	0x00, 0xf0, 0xc1, 0x07


	//----- nvinfo : EIATTR_SPARSE_MMA_MASK
	.align		4
.L_1423:
        /*0018*/ 	.byte	0x03, 0x50
        /*001a*/ 	.short	0x0000


	//----- nvinfo : EIATTR_MAXREG_COUNT
	.align		4
        /*001c*/ 	.byte	0x03, 0x1b
        /*001e*/ 	.short	0x00a8


	//----- nvinfo : EIATTR_NUM_BARRIERS
	.align		4
        /*0020*/ 	.byte	0x02, 0x4c
        /*0022*/ 	.byte	0x01
	.zero		1


	//----- nvinfo : EIATTR_ANNOTATIONS
	.align		4
        /*0024*/ 	.byte	0x04, 0x55
        /*0026*/ 	.short	(.L_1425 - .L_1424)


	//   ....[0]....
.L_1424:
        /* <DEDUP_REMOVED lines=25> */


	//----- nvinfo : EIATTR_MERCURY_ISA_VERSION
	.align		4
.L_1425:
        /*01a8*/ 	.byte	0x03, 0x5f
        /*01aa*/ 	.short	0x0101


	//----- nvinfo : EIATTR_COOP_GROUP_MASK_REGIDS
	.align		4
        /*01ac*/ 	.byte	0x04, 0x29
        /*01ae*/ 	.short	(.L_1427 - .L_1426)


	//   ....[0]....
.L_1426:
        /*01b0*/ 	.word	0xffffffff


	//   ....[1]....
        /*01b4*/ 	.word	0xffffffff


	//   ....[2]....
        /*01b8*/ 	.word	0xffffffff


	//   ....[3]....
        /*01bc*/ 	.word	0xffffffff


	//   ....[4]....
        /*01c0*/ 	.word	0xffffffff


	//   ....[5]....
        /*01c4*/ 	.word	0xffffffff


	//   ....[6]....
        /*01c8*/ 	.word	0xffffffff


	//   ....[7]....
        /*01cc*/ 	.word	0xffffffff


	//   ....[8]....
        /*01d0*/ 	.word	0xffffffff


	//   ....[9]....
        /*01d4*/ 	.word	0xffffffff


	//   ....[10]....
        /*01d8*/ 	.word	0xffffffff


	//   ....[11]....
        /*01dc*/ 	.word	0xffffffff


	//   ....[12]....
        /*01e0*/ 	.word	0xffffffff


	//   ....[13]....
        /*01e4*/ 	.word	0xffffffff


	//   ....[14]....
        /*01e8*/ 	.word	0xffffffff


	//   ....[15]....
        /*01ec*/ 	.word	0xffffffff


	//   ....[16]....
        /*01f0*/ 	.word	0xffffffff


	//   ....[17]....
        /*01f4*/ 	.word	0xffffffff


	//   ....[18]....
        /*01f8*/ 	.word	0xffffffff


	//   ....[19]....
        /*01fc*/ 	.word	0xffffffff


	//   ....[20]....
        /*0200*/ 	.word	0xffffffff


	//   ....[21]....
        /*0204*/ 	.word	0xffffffff


	//   ....[22]....
        /*0208*/ 	.word	0xffffffff


	//   ....[23]....
        /*020c*/ 	.word	0xffffffff


	//   ....[24]....
        /*0210*/ 	.word	0xffffffff


	//   ....[25]....
        /*0214*/ 	.word	0xffffffff


	//   ....[26]....
        /*0218*/ 	.word	0xffffffff


	//   ....[27]....
        /*021c*/ 	.word	0xffffffff


	//   ....[28]....
        /*0220*/ 	.word	0xffffffff


	//   ....[29]....
        /*0224*/ 	.word	0xffffffff


	//   ....[30]....
        /*0228*/ 	.word	0xffffffff


	//   ....[31]....
        /*022c*/ 	.word	0xffffffff


	//   ....[32]....
        /*0230*/ 	.word	0xffffffff


	//   ....[33]....
        /*0234*/ 	.word	0xffffffff


	//   ....[34]....
        /*0238*/ 	.word	0xffffffff


	//   ....[35]....
        /*023c*/ 	.word	0xffffffff


	//   ....[36]....
        /*0240*/ 	.word	0xffffffff


	//   ....[37]....
        /*0244*/ 	.word	0xffffffff


	//   ....[38]....
        /*0248*/ 	.word	0xffffffff


	//   ....[39]....
        /*024c*/ 	.word	0xffffffff


	//   ....[40]....
        /*0250*/ 	.word	0xffffffff


	//   ....[41]....
        /*0254*/ 	.word	0xffffffff


	//   ....[42]....
        /*0258*/ 	.word	0xffffffff


	//   ....[43]....
        /*025c*/ 	.word	0xffffffff


	//   ....[44]....
        /*0260*/ 	.word	0xffffffff


	//   ....[45]....
        /*0264*/ 	.word	0xffffffff


	//   ....[46]....
        /*0268*/ 	.word	0xffffffff


	//   ....[47]....
        /*026c*/ 	.word	0xffffffff


	//   ....[48]....
        /*0270*/ 	.word	0xffffffff


	//   ....[49]....
        /*0274*/ 	.word	0xffffffff


	//   ....[50]....
        /*0278*/ 	.word	0xffffffff


	//   ....[51]....
        /*027c*/ 	.word	0xffffffff


	//   ....[52]....
        /*0280*/ 	.word	0xffffffff


	//   ....[53]....
        /*0284*/ 	.word	0xffffffff


	//   ....[54]....
        /*0288*/ 	.word	0xffffffff


	//   ....[55]....
        /*028c*/ 	.word	0xffffffff


	//   ....[56]....
        /*0290*/ 	.word	0xffffffff


	//   ....[57]....
        /*0294*/ 	.word	0x0500009b


	//   ....[58]....
        /*0298*/ 	.word	0x0500009b


	//   ....[59]....
        /*029c*/ 	.word	0x0500009b


	//   ....[60]....
        /*02a0*/ 	.word	0x0500009b


	//   ....[61]....
        /*02a4*/ 	.word	0x0500009b


	//   ....[62]....
        /*02a8*/ 	.word	0x0500009b


	//   ....[63]....
        /*02ac*/ 	.word	0x0500009b


	//   ....[64]....
        /*02b0*/ 	.word	0x0500009b


	//   ....[65]....
        /*02b4*/ 	.word	0x0500009b


	//   ....[66]....
        /*02b8*/ 	.word	0x0500009b


	//   ....[67]....
        /*02bc*/ 	.word	0x0500009b


	//   ....[68]....
        /*02c0*/ 	.word	0x0500009b


	//   ....[69]....
        /*02c4*/ 	.word	0x0500009b


	//   ....[70]....
        /*02c8*/ 	.word	0x0500009b


	//   ....[71]....
        /*02cc*/ 	.word	0x0500009b


	//   ....[72]....
        /*02d0*/ 	.word	0x0500009b


	//   ....[73]....
        /*02d4*/ 	.word	0x0500009b


	//   ....[74]....
        /*02d8*/ 	.word	0x0500009b


	//   ....[75]....
        /*02dc*/ 	.word	0x0500009b


	//   ....[76]....
        /*02e0*/ 	.word	0x0500009b


	//   ....[77]....
        /*02e4*/ 	.word	0x0500009b


	//   ....[78]....
        /*02e8*/ 	.word	0x0500009b


	//   ....[79]....
        /*02ec*/ 	.word	0x0500009b


	//   ....[80]....
        /*02f0*/ 	.word	0x0500009b


	//   ....[81]....
        /*02f4*/ 	.word	0x0500009b


	//   ....[82]....
        /*02f8*/ 	.word	0x0500009b


	//   ....[83]....
        /*02fc*/ 	.word	0x0500009b


	//   ....[84]....
        /*0300*/ 	.word	0x0500009b


	//   ....[85]....
        /*0304*/ 	.word	0x0500009b


	//   ....[86]....
        /*0308*/ 	.word	0x0500009b


	//   ....[87]....
        /*030c*/ 	.word	0x0500009b


	//   ....[88]....
        /*0310*/ 	.word	0x0500009b


	//----- nvinfo : EIATTR_COOP_GROUP_INSTR_OFFSETS
	.align		4
.L_1427:
        /*0314*/ 	.byte	0x04, 0x28
        /*0316*/ 	.short	(.L_1429 - .L_1428)


	//   ....[0]....
.L_1428:
        /*0318*/ 	.word	0x00000ba0


	//   ....[1]....
        /*031c*/ 	.word	0x00000c50


	//   ....[2]....
        /*0320*/ 	.word	0x00000f40


	//   ....[3]....
        /*0324*/ 	.word	0x00004100


	//   ....[4]....
        /*0328*/ 	.word	0x00004ae0


	//   ....[5]....
        /*032c*/ 	.word	0x00004b00


	//   ....[6]....
        /*0330*/ 	.word	0x00004b30


	//   ....[7]....
        /*0334*/ 	.word	0x00004b50


	//   ....[8]....
        /*0338*/ 	.word	0x00004b80


	//   ....[9]....
        /*033c*/ 	.word	0x00004ba0


	//   ....[10]....
        /*0340*/ 	.word	0x00004bd0


	//   ....[11]....
        /*0344*/ 	.word	0x00004bf0


	//   ....[12]....
        /*0348*/ 	.word	0x00004c20


	//   ....[13]....
        /*034c*/ 	.word	0x00004c30


	//   ....[14]....
        /*0350*/ 	.word	0x00004cd0


	//   ....[15]....
        /*0354*/ 	.word	0x00004ce0


	//   ....[16]....
        /*0358*/ 	.word	0x00004cf0


	//   ....[17]....
        /*035c*/ 	.word	0x00004d00


	//   ....[18]....
        /*0360*/ 	.word	0x000052c0


	//   ....[19]....
        /*0364*/ 	.word	0x000052d0


	//   ....[20]....
        /*0368*/ 	.word	0x000052e0


	//   ....[21]....
        /*036c*/ 	.word	0x00005310


	//   ....[22]....
        /*0370*/ 	.word	0x00005320


	//   ....[23]....
        /*0374*/ 	.word	0x00005350


	//   ....[24]....
        /*0378*/ 	.word	0x00005360


	//   ....[25]....
        /*037c*/ 	.word	0x00005390


	//   ....[26]....
        /*0380*/ 	.word	0x000053a0


	//   ....[27]....
        /*0384*/ 	.word	0x000053d0


	//   ....[28]....
        /*0388*/ 	.word	0x000053e0


	//   ....[29]....
        /*038c*/ 	.word	0x00005400


	//   ....[30]....
        /*0390*/ 	.word	0x00005420


	//   ....[31]....
        /*0394*/ 	.word	0x00005430


	//   ....[32]....
        /*0398*/ 	.word	0x00005440


	//   ....[33]....
        /*039c*/ 	.word	0x00005450


	//   ....[34]....
        /*03a0*/ 	.word	0x00006fc0


	//   ....[35]....
        /*03a4*/ 	.word	0x00006fd0


	//   ....[36]....
        /*03a8*/ 	.word	0x00007010


	//   ....[37]....
        /*03ac*/ 	.word	0x00007020


	//   ....[38]....
        /*03b0*/ 	.word	0x00007060


	//   ....[39]....
        /*03b4*/ 	.word	0x00007070


	//   ....[40]....
        /*03b8*/ 	.word	0x000070b0


	//   ....[41]....
        /*03bc*/ 	.word	0x000070c0


	//   ....[42]....
        /*03c0*/ 	.word	0x00007100


	//   ....[43]....
        /*03c4*/ 	.word	0x00007110


	//   ....[44]....
        /*03c8*/ 	.word	0x00007690


	//   ....[45]....
        /*03cc*/ 	.word	0x00007ed0


	//   ....[46]....
        /*03d0*/ 	.word	0x000083d0


	//   ....[47]....
        /*03d4*/ 	.word	0x00008640


	//   ....[48]....
        /*03d8*/ 	.word	0x00008660


	//   ....[49]....
        /*03dc*/ 	.word	0x00008690


	//   ....[50]....
        /*03e0*/ 	.word	0x000086e0


	//   ....[51]....
        /*03e4*/ 	.word	0x00008700


	//   ....[52]....
        /*03e8*/ 	.word	0x000088f0


	//   ....[53]....
        /*03ec*/ 	.word	0x00008910


	//   ....[54]....
        /*03f0*/ 	.word	0x00008940


	//   ....[55]....
        /*03f4*/ 	.word	0x00008990


	//   ....[56]....
        /*03f8*/ 	.word	0x000089b0


	//   ....[57]....
        /*03fc*/ 	.word	0x00008eb0


	//   ....[58]....
        /*0400*/ 	.word	0x00008f00


	//   ....[59]....
        /*0404*/ 	.word	0x00008fa0


	//   ....[60]....
        /*0408*/ 	.word	0x00008ff0


	//   ....[61]....
        /*040c*/ 	.word	0x00009090


	//   ....[62]....
        /*0410*/ 	.word	0x000090e0


	//   ....[63]....
        /*0414*/ 	.word	0x00009180


	//   ....[64]....
        /*0418*/ 	.word	0x000091d0


	//   ....[65]....
        /*041c*/ 	.word	0x00009270


	//   ....[66]....
        /*0420*/ 	.word	0x000092c0


	//   ....[67]....
        /*0424*/ 	.word	0x00009360


	//   ....[68]....
        /*0428*/ 	.word	0x00009400


	//   ....[69]....
        /*042c*/ 	.word	0x000094a0


	//   ....[70]....
        /*0430*/ 	.word	0x00009560


	//   ....[71]....
        /*0434*/ 	.word	0x00009590


	//   ....[72]....
        /*0438*/ 	.word	0x000095f0


	//   ....[73]....
        /*043c*/ 	.word	0x00009690


	//   ....[74]....
        /*0440*/ 	.word	0x000096e0


	//   ....[75]....
        /*0444*/ 	.word	0x00009760


	//   ....[76]....
        /*0448*/ 	.word	0x000097b0


	//   ....[77]....
        /*044c*/ 	.word	0x00009830


	//   ....[78]....
        /*0450*/ 	.word	0x00009880


	//   ....[79]....
        /*0454*/ 	.word	0x00009900


	//   ....[80]....
        /*0458*/ 	.word	0x00009950


	//   ....[81]....
        /*045c*/ 	.word	0x000099d0


	//   ....[82]....
        /*0460*/ 	.word	0x00009a20


	//   ....[83]....
        /*0464*/ 	.word	0x00009aa0


	//   ....[84]....
        /*0468*/ 	.word	0x00009af0


	//   ....[85]....
        /*046c*/ 	.word	0x00009b40


	//   ....[86]....
        /*0470*/ 	.word	0x00009b90


	//   ....[87]....
        /*0474*/ 	.word	0x00009be0


	//   ....[88]....
        /*0478*/ 	.word	0x00009c30


	//----- nvinfo : EIATTR_EXIT_INSTR_OFFSETS
	.align		4
.L_1429:
        /*047c*/ 	.byte	0x04, 0x1c
        /*047e*/ 	.short	(.L_1431 - .L_1430)


	//   ....[0]....
.L_1430:
        /*0480*/ 	.word	0x00008b20


	//   ....[1]....
        /*0484*/ 	.word	0x00008e50


	//----- nvinfo : EIATTR_MAX_THREADS
	.align		4
.L_1431:
        /*0488*/ 	.byte	0x04, 0x05
        /*048a*/ 	.short	(.L_1433 - .L_1432)
.L_1432:
        /*048c*/ 	.word	0x00000080
        /*0490*/ 	.word	0x00000001
        /*0494*/ 	.word	0x00000001


	//----- nvinfo : EIATTR_CRS_STACK_SIZE
	.align		4
.L_1433:
        /*0498*/ 	.byte	0x04, 0x1e
        /*049a*/ 	.short	(.L_1435 - .L_1434)
.L_1434:
        /*049c*/ 	.word	0x00000000


	//----- nvinfo : EIATTR_CBANK_PARAM_SIZE
	.align		4
.L_1435:
        /*04a0*/ 	.byte	0x03, 0x19
        /*04a2*/ 	.short	0x01f0


	//----- nvinfo : EIATTR_PARAM_CBANK
	.align		4
        /*04a4*/ 	.byte	0x04, 0x0a
        /*04a6*/ 	.short	(.L_1437 - .L_1436)
	.align		4
.L_1436:
        /*04a8*/ 	.word	index@(.nv.constant0._Z25selective_scan_bwd_kernelI32Selective_Scan_bwd_kernel_traitsILi128ELi16ELb1ELb0ELb1ELb1ELb0EN3c108BFloat16EfEEv12SSMParamsBwd)
        /*04ac*/ 	.short	0x0210
        /*04ae*/ 	.short	0x01f0


	//----- nvinfo : EIATTR_SW_WAR
	.align		4
.L_1437:
        /*04b0*/ 	.byte	0x04, 0x36
        /*04b2*/ 	.short	(.L_1439 - .L_1438)
.L_1438:
        /*04b4*/ 	.word	0x00000008
.L_1439:


//--------------------- .nv.info._Z25selective_scan_bwd_kernelI32Selective_Scan_bwd_kernel_traitsILi128ELi16ELb1ELb0ELb1ELb1ELb1EN3c108BFloat16EfEEv12SSMParamsBwd --------------------------
	.section	.nv.info._Z25selective_scan_bwd_kernelI32Selective_Scan_bwd_kernel_traitsILi128ELi16ELb1ELb0ELb1ELb1ELb1EN3c108BFloat16EfEEv12SSMParamsBwd,"",@"SHT_CUDA_INFO"
	.sectionflags	@""
	.align	4


	//----- nvinfo : EIATTR_CUDA_API_VERSION
	.align		4
        /*0000*/ 	.byte	0x04, 0x37
        /*0002*/ 	.short	(.L_1441 - .L_1440)
.L_1440:
        /*0004*/ 	.word	0x00000082


	//----- nvinfo : EIATTR_KPARAM_INFO
	.align		4
.L_1441:
        /*0008*/ 	.byte	0x04, 0x17
        /*000a*/ 	.short	(.L_1443 - .L_1442)
.L_1442:
        /*000c*/ 	.word	0x00000000
        /*0010*/ 	.short	0x0000
        /*0012*/ 	.short	0x0000
        /*0014*/ 	.byte	0x00, 0xf0, 0xc1, 0x07


	//----- nvinfo : EIATTR_SPARSE_MMA_MASK
	.align		4
.L_1443:
        /*0018*/ 	.byte	0x03, 0x50
        /*001a*/ 	.short	0x0000


	//----- nvinfo : EIATTR_MAXREG_COUNT
	.align		4
        /*001c*/ 	.byte	0x03, 0x1b
        /*001e*/ 	.short	0x00a8


	//----- nvinfo : EIATTR_NUM_BARRIERS
	.align		4
        /*0020*/ 	.byte	0x02, 0x4c
        /*0022*/ 	.byte	0x01
	.zero		1


	//----- nvinfo : EIATTR_ANNOTATIONS
	.align		4
        /*0024*/ 	.byte	0x04, 0x55
        /*0026*/ 	.short	(.L_1445 - .L_1444)


	//   ....[0]....
.L_1444:
        /* <DEDUP_REMOVED lines=27> */


	//----- nvinfo : EIATTR_MERCURY_ISA_VERSION
	.align		4
.L_1445:
        /*01c8*/ 	.byte	0x03, 0x5f
        /*01ca*/ 	.short	0x0101


	//----- nvinfo : EIATTR_COOP_GROUP_MASK_REGIDS
	.align		4
        /*01cc*/ 	.byte	0x04, 0x29
        /*01ce*/ 	.short	(.L_1447 - .L_1446)


	//   ....[0]....
.L_1446:
        /*01d0*/ 	.word	0xffffffff


	//   ....[1]....
        /*01d4*/ 	.word	0xffffffff


	//   ....[2]....
        /*01d8*/ 	.word	0xffffffff


	//   ....[3]....
        /*01dc*/ 	.word	0xffffffff


	//   ....[4]....
        /*01e0*/ 	.word	0xffffffff


	//   ....[5]....
        /*01e4*/ 	.word	0xffffffff


	//   ....[6]....
        /*01e8*/ 	.word	0xffffffff


	//   ....[7]....
        /*01ec*/ 	.word	0xffffffff


	//   ....[8]....
        /*01f0*/ 	.word	0xffffffff


	//   ....[9]....
        /*01f4*/ 	.word	0xffffffff


	//   ....[10]....
        /*01f8*/ 	.word	0xffffffff


	//   ....[11]....
        /*01fc*/ 	.word	0xffffffff


	//   ....[12]....
        /*0200*/ 	.word	0xffffffff


	//   ....[13]....
        /*0204*/ 	.word	0xffffffff


	//   ....[14]....
        /*0208*/ 	.word	0xffffffff


	//   ....[15]....
        /*020c*/ 	.word	0xffffffff


	//   ....[16]....
        /*0210*/ 	.word	0xffffffff


	//   ....[17]....
        /*0214*/ 	.word	0xffffffff


	//   ....[18]....
        /*0218*/ 	.word	0xffffffff


	//   ....[19]....
        /*021c*/ 	.word	0xffffffff


	//   ....[20]....
        /*0220*/ 	.word	0xffffffff


	//   ....[21]....
        /*0224*/ 	.word	0xffffffff


	//   ....[22]....
        /*0228*/ 	.word	0xffffffff


	//   ....[23]....
        /*022c*/ 	.word	0xffffffff


	//   ....[24]....
        /*0230*/ 	.word	0xffffffff


	//   ....[25]....
        /*0234*/ 	.word	0xffffffff


	//   ....[26]....
        /*0238*/ 	.word	0xffffffff


	//   ....[27]....
        /*023c*/ 	.word	0xffffffff


	//   ....[28]....
        /*0240*/ 	.word	0xffffffff


	//   ....[29]....
        /*0244*/ 	.word	0xffffffff


	//   ....[30]....
        /*0248*/ 	.word	0xffffffff


	//   ....[31]....
        /*024c*/ 	.word	0xffffffff


	//   ....[32]....
        /*0250*/ 	.word	0xffffffff


	//   ....[33]....
        /*0254*/ 	.word	0xffffffff


	//   ....[34]....
        /*0258*/ 	.word	0xffffffff


	//   ....[35]....
        /*025c*/ 	.word	0xffffffff


	//   ....[36]....
        /*0260*/ 	.word	0xffffffff


	//   ....[37]....
        /*0264*/ 	.word	0xffffffff


	//   ....[38]....
        /*0268*/ 	.word	0xffffffff


	//   ....[39]....
        /*026c*/ 	.word	0xffffffff


	//   ....[40]....
        /*0270*/ 	.word	0xffffffff


	//   ....[41]....
        /*0274*/ 	.word	0xffffffff


	//   ....[42]....
        /*0278*/ 	.word	0xffffffff


	//   ....[43]....
        /*027c*/ 	.word	0xffffffff


	//   ....[44]....
        /*0280*/ 	.word	0xffffffff


	//   ....[45]....
        /*0284*/ 	.word	0xffffffff


	//   ....[46]....
        /*0288*/ 	.word	0xffffffff


	//   ....[47]....
        /*028c*/ 	.word	0xffffffff


	//   ....[48]....
        /*0290*/ 	.word	0xffffffff


	//   ....[49]....
        /*0294*/ 	.word	0xffffffff


	//   ....[50]....
        /*0298*/ 	.word	0xffffffff


	//   ....[51]....
        /*029c*/ 	.word	0xffffffff


	//   ....[52]....
        /*02a0*/ 	.word	0xffffffff


	//   ....[53]....
        /*02a4*/ 	.word	0xffffffff


	//   ....[54]....
        /*02a8*/ 	.word	0xffffffff


	//   ....[55]....
        /*02ac*/ 	.word	0xffffffff


	//   ....[56]....
        /*02b0*/ 	.word	0xffffffff


	//   ....[57]....
        /*02b4*/ 	.word	0xffffffff


	//   ....[58]....
        /*02b8*/ 	.word	0xffffffff


	//   ....[59]....
        /*02bc*/ 	.word	0xffffffff


	//   ....[60]....
        /*02c0*/ 	.word	0xffffffff


	//   ....[61]....
        /*02c4*/ 	.word	0x0500009b


	//   ....[62]....
        /*02c8*/ 	.word	0x0500009b


	//   ....[63]....
        /*02cc*/ 	.word	0x0500009b


	//   ....[64]....
        /*02d0*/ 	.word	0x0500009b


	//   ....[65]....
        /*02d4*/ 	.word	0x0500009b


	//   ....[66]....
        /*02d8*/ 	.word	0x0500009b


	//   ....[67]....
        /*02dc*/ 	.word	0x0500009b


	//   ....[68]....
        /*02e0*/ 	.word	0x0500009b


	//   ....[69]....
        /*02e4*/ 	.word	0x0500009b


	//   ....[70]....
        /*02e8*/ 	.word	0x0500009b


	//   ....[71]....
        /*02ec*/ 	.word	0x0500009b


	//   ....[72]....
        /*02f0*/ 	.word	0x0500009b


	//   ....[73]....
        /*02f4*/ 	.word	0x0500009b


	//   ....[74]....
        /*02f8*/ 	.word	0x0500009b


	//   ....[75]....
        /*02fc*/ 	.word	0x0500009b


	//   ....[76]....
        /*0300*/ 	.word	0x0500009b


	//   ....[77]....
        /*0304*/ 	.word	0x0500009b


	//   ....[78]....
        /*0308*/ 	.word	0x0500009b


	//   ....[79]....
        /*030c*/ 	.word	0x0500009b


	//   ....[80]....
        /*0310*/ 	.word	0x0500009b


	//   ....[81]....
        /*0314*/ 	.word	0x0500009b


	//   ....[82]....
        /*0318*/ 	.word	0x0500009b


	//   ....[83]....
        /*031c*/ 	.word	0x0500009b


	//   ....[84]....
        /*0320*/ 	.word	0x0500009b


	//   ....[85]....
        /*0324*/ 	.word	0x0500009b


	//   ....[86]....
        /*0328*/ 	.word	0x0500009b


	//   ....[87]....
        /*032c*/ 	.word	0x0500009b


	//   ....[88]....
        /*0330*/ 	.word	0x0500009b


	//   ....[89]....
        /*0334*/ 	.word	0x0500009b


	//   ....[90]....
        /*0338*/ 	.word	0x0500009b


	//   ....[91]....
        /*033c*/ 	.word	0x0500009b


	//   ....[92]....
        /*0340*/ 	.word	0x0500009b


	//----- nvinfo : EIATTR_COOP_GROUP_INSTR_OFFSETS
	.align		4
.L_1447:
        /*0344*/ 	.byte	0x04, 0x28
        /*0346*/ 	.short	(.L_1449 - .L_1448)


	//   ....[0]....
.L_1448:
        /*0348*/ 	.word	0x00000bc0


	//   ....[1]....
        /*034c*/ 	.word	0x00000c70


	//   ....[2]....
        /*0350*/ 	.word	0x00000ea0


	//   ....[3]....
        /*0354*/ 	.word	0x00003560


	//   ....[4]....
        /*0358*/ 	.word	0x00003d20


	//   ....[5]....
        /*035c*/ 	.word	0x000046e0


	//   ....[6]....
        /*0360*/ 	.word	0x00004a10


	//   ....[7]....
        /*0364*/ 	.word	0x000057b0


	//   ....[8]....
        /*0368*/ 	.word	0x000061a0


	//   ....[9]....
        /*036c*/ 	.word	0x000061c0


	//   ....[10]....
        /*0370*/ 	.word	0x000061f0


	//   ....[11]....
        /*0374*/ 	.word	0x00006210


	//   ....[12]....
        /*0378*/ 	.word	0x00006240


	//   ....[13]....
        /*037c*/ 	.word	0x00006260


	//   ....[14]....
        /*0380*/ 	.word	0x00006290


	//   ....[15]....
        /*0384*/ 	.word	0x000062b0


	//   ....[16]....
        /*0388*/ 	.word	0x000062e0


	//   ....[17]....
        /*038c*/ 	.word	0x000062f0


	//   ....[18]....
        /*0390*/ 	.word	0x00006390


	//   ....[19]....
        /*0394*/ 	.word	0x000063a0


	//   ....[20]....
        /*0398*/ 	.word	0x000063b0


	//   ....[21]....
        /*039c*/ 	.word	0x000063c0


	//   ....[22]....
        /*03a0*/ 	.word	0x00006980


	//   ....[23]....
        /*03a4*/ 	.word	0x00006990


	//   ....[24]....
        /*03a8*/ 	.word	0x000069a0


	//   ....[25]....
        /*03ac*/ 	.word	0x000069d0


	//   ....[26]....
        /*03b0*/ 	.word	0x000069e0


	//   ....[27]....
        /*03b4*/ 	.word	0x00006a10


	//   ....[28]....
        /*03b8*/ 	.word	0x00006a20


	//   ....[29]....
        /*03bc*/ 	.word	0x00006a50


	//   ....[30]....
        /*03c0*/ 	.word	0x00006a60


	//   ....[31]....
        /*03c4*/ 	.word	0x00006a90


	//   ....[32]....
        /*03c8*/ 	.word	0x00006aa0


	//   ....[33]....
        /*03cc*/ 	.word	0x00006ac0


	//   ....[34]....
        /*03d0*/ 	.word	0x00006ae0


	//   ....[35]....
        /*03d4*/ 	.word	0x00006af0


	//   ....[36]....
        /*03d8*/ 	.word	0x00006b00


	//   ....[37]....
        /*03dc*/ 	.word	0x00006b10


	//   ....[38]....
        /*03e0*/ 	.word	0x000086a0


	//   ....[39]....
        /*03e4*/ 	.word	0x000086b0


	//   ....[40]....
        /*03e8*/ 	.word	0x000086f0


	//   ....[41]....
        /*03ec*/ 	.word	0x00008700


	//   ....[42]....
        /*03f0*/ 	.word	0x00008740


	//   ....[43]....
        /*03f4*/ 	.word	0x00008750


	//   ....[44]....
        /*03f8*/ 	.word	0x00008790


	//   ....[45]....
        /*03fc*/ 	.word	0x000087a0


	//   ....[46]....
        /*0400*/ 	.word	0x000087e0


	//   ....[47]....
        /*0404*/ 	.word	0x000087f0


	//   ....[48]....
        /*0408*/ 	.word	0x00008ee0


	//   ....[49]....
        /*040c*/ 	.word	0x00009750


	//   ....[50]....
        /*0410*/ 	.word	0x00009b80


	//   ....[51]....
        /*0414*/ 	.word	0x00009cc0


	//   ....[52]....
        /*0418*/ 	.word	0x00009ce0


	//   ....[53]....
        /*041c*/ 	.word	0x00009d10


	//   ....[54]....
        /*0420*/ 	.word	0x00009d60


	//   ....[55]....
        /*0424*/ 	.word	0x00009d80


	//   ....[56]....
        /*0428*/ 	.word	0x00009f70


	//   ....[57]....
        /*042c*/ 	.word	0x00009f90


	//   ....[58]....
        /*0430*/ 	.word	0x00009fc0


	//   ....[59]....
        /*0434*/ 	.word	0x0000a010


	//   ....[60]....
        /*0438*/ 	.word	0x0000a030


	//   ....[61]....
        /*043c*/ 	.word	0x0000a530


	//   ....[62]....
        /*0440*/ 	.word	0x0000a580


	//   ....[63]....
        /*0444*/ 	.word	0x0000a620


	//   ....[64]....
        /*0448*/ 	.word	0x0000a670


	//   ....[65]....
        /*044c*/ 	.word	0x0000a710


	//   ....[66]....
        /*0450*/ 	.word	0x0000a760


	//   ....[67]....
        /*0454*/ 	.word	0x0000a800


	//   ....[68]....
        /*0458*/ 	.word	0x0000a850


	//   ....[69]....
        /*045c*/ 	.word	0x0000a8f0


	//   ....[70]....
        /*0460*/ 	.word	0x0000a940


	//   ....[71]....
        /*0464*/ 	.word	0x0000a9e0


	//   ....[72]....
        /*0468*/ 	.word	0x0000aa80


	//   ....[73]....
        /*046c*/ 	.word	0x0000ab20


	//   ....[74]....
        /*0470*/ 	.word	0x0000abe0


	//   ....[75]....
        /*0474*/ 	.word	0x0000ac10


	//   ....[76]....
        /*0478*/ 	.word	0x0000ac70


	//   ....[77]....
        /*047c*/ 	.word	0x0000ad10


	//   ....[78]....
        /*0480*/ 	.word	0x0000ad60


	//   ....[79]....
        /*0484*/ 	.word	0x0000ade0


	//   ....[80]....
        /*0488*/ 	.word	0x0000ae30


	//   ....[81]....
        /*048c*/ 	.word	0x0000aeb0


	//   ....[82]....
        /*0490*/ 	.word	0x0000af00


	//   ....[83]....
        /*0494*/ 	.word	0x0000af80


	//   ....[84]....
        /*0498*/ 	.word	0x0000afd0


	//   ....[85]....
        /*049c*/ 	.word	0x0000b050


	//   ....[86]....
        /*04a0*/ 	.word	0x0000b0a0


	//   ....[87]....
        /*04a4*/ 	.word	0x0000b120


	//   ....[88]....
        /*04a8*/ 	.word	0x0000b170


	//   ....[89]....
        /*04ac*/ 	.word	0x0000b1c0


	//   ....[90]....
        /*04b0*/ 	.word	0x0000b210


	//   ....[91]....
        /*04b4*/ 	.word	0x0000b260


	//   ....[92]....
        /*04b8*/ 	.word	0x0000b2b0


	//----- nvinfo : EIATTR_EXIT_INSTR_OFFSETS
	.align		4
.L_1449:
        /*04bc*/ 	.byte	0x04, 0x1c
        /*04be*/ 	.short	(.L_1451 - .L_1450)


	//   ....[0]....
.L_1450:
        /*04c0*/ 	.word	0x0000a1a0


	//   ....[1]....
        /*04c4*/ 	.word	0x0000a4d0


	//----- nvinfo : EIATTR_MAX_THREADS
	.align		4
.L_1451:
        /*04c8*/ 	.byte	0x04, 0x05
        /*04ca*/ 	.short	(.L_1453 - .L_1452)
.L_1452:
        /*04cc*/ 	.word	0x00000080
        /*04d0*/ 	.word	0x00000001
        /*04d4*/ 	.word	0x00000001


	//----- nvinfo : EIATTR_CRS_STACK_SIZE
	.align		4
.L_1453:
        /*04d8*/ 	.byte	0x04, 0x1e
        /*04da*/ 	.short	(.L_1455 - .L_1454)
.L_1454:
        /*04dc*/ 	.word	0x00000000


	//----- nvinfo : EIATTR_CBANK_PARAM_SIZE
	.align		4
.L_1455:
        /*04e0*/ 	.byte	0x03, 0x19
        /*04e2*/ 	.short	0x01f0


	//----- nvinfo : EIATTR_PARAM_CBANK
	.align		4
        /*04e4*/ 	.byte	0x04, 0x0a
        /*04e6*/ 	.short	(.L_1457 - .L_1456)
	.align		4
.L_1456:
        /*04e8*/ 	.word	index@(.nv.constant0._Z25selective_scan_bwd_kernelI32Selective_Scan_bwd_kernel_traitsILi128ELi16ELb1ELb0ELb1ELb1ELb1EN3c108BFloat16EfEEv12SSMParamsBwd)
        /*04ec*/ 	.short	0x0210
        /*04ee*/ 	.short	0x01f0


	//----- nvinfo : EIATTR_SW_WAR
	.align		4
.L_1457:
        /*04f0*/ 	.byte	0x04, 0x36
        /*04f2*/ 	.short	(.L_1459 - .L_1458)
.L_1458:
        /*04f4*/ 	.word	0x00000008
.L_1459:


//--------------------- .nv.info._Z25selective_scan_bwd_kernelI32Selective_Scan_bwd_kernel_traitsILi128ELi16ELb1ELb1ELb0ELb0ELb0EN3c108BFloat16EfEEv12SSMParamsBwd --------------------------
	.section	.nv.info._Z25selective_scan_bwd_kernelI32Selective_Scan_bwd_kernel_traitsILi128ELi16ELb1ELb1ELb0ELb0ELb0EN3c108BFloat16EfEEv12SSMParamsBwd,"",@"SHT_CUDA_INFO"
	.sectionflags	@""
	.align	4


	//----- nvinfo : EIATTR_CUDA_API_VERSION
	.align		4
        /*0000*/ 	.byte	0x04, 0x37
        /*0002*/ 	.short	(.L_1461 - .L_1460)
.L_1460:
        /*0004*/ 	.word	0x00000082


	//----- nvinfo : EIATTR_KPARAM_INFO
	.align		4
.L_1461:
        /*0008*/ 	.byte	0x04, 0x17
        /*000a*/ 	.short	(.L_1463 - .L_1462)
.L_1462:
        /*000c*/ 	.word	0x00000000
        /*0010*/ 	.short	0x0000
        /*0012*/ 	.short	0x0000
        /*0014*/ 	.byte	0x00, 0xf0, 0xc1, 0x07


	//----- nvinfo : EIATTR_SPARSE_MMA_MASK
	.align		4
.L_1463:
        /*0018*/ 	.byte	0x03, 0x50
        /*001a*/ 	.short	0x0000


	//----- nvinfo : EIATTR_MAXREG_COUNT
	.align		4
        /*001c*/ 	.byte	0x03, 0x1b
        /*001e*/ 	.short	0x00a8


	//----- nvinfo : EIATTR_NUM_BARRIERS
	.align		4
        /*0020*/ 	.byte	0x02, 0x4c
        /*0022*/ 	.byte	0x01
	.zero		1


	//----- nvinfo : EIATTR_ANNOTATIONS
	.align		4
        /*0024*/ 	.byte	0x04, 0x55
        /*0026*/ 	.short	(.L_1465 - .L_1464)


	//   ....[0]....
.L_1464:
        /* <DEDUP_REMOVED lines=57> */


	//----- nvinfo : EIATTR_MERCURY_ISA_VERSION
	.align		4
.L_1465:
        /*03a8*/ 	.byte	0x03, 0x5f
        /*03aa*/ 	.short	0x0101


	//----- nvinfo : EIATTR_COOP_GROUP_MASK_REGIDS
	.align		4
        /*03ac*/ 	.byte	0x04, 0x29
        /*03ae*/ 	.short	(.L_1467 - .L_1466)


	//   ....[0]....
.L_1466:
        /*03b0*/ 	.word	0xffffffff


	//   ....[1]....
        /*03b4*/ 	.word	0xffffffff


	//   ....[2]....
        /*03b8*/ 	.word	0xffffffff


	//   ....[3]....
        /*03bc*/ 	.word	0xffffffff


	//   ....[4]....
        /*03c0*/ 	.word	0xffffffff


	//   ....[5]....
        /*03c4*/ 	.word	0xffffffff


	//   ....[6]....
        /*03c8*/ 	.word	0xffffffff


	//   ....[7]....
        /*03cc*/ 	.word	0xffffffff


	//   ....[8]....
        /*03d0*/ 	.word	0xffffffff


	//   ....[9]....
        /*03d4*/ 	.word	0xffffffff


	//   ....[10]....
        /*03d8*/ 	.word	0xffffffff


	//   ....[11]....
        /*03dc*/ 	.word	0xffffffff


	//   ....[12]....
        /*03e0*/ 	.word	0xffffffff


	//   ....[13]....
        /*03e4*/ 	.word	0xffffffff


	//   ....[14]....
        /*03e8*/ 	.word	0xffffffff


	//   ....[15]....
        /*03ec*/ 	.word	0xffffffff


	//   ....[16]....
        /*03f0*/ 	.word	0xffffffff


	//   ....[17]....
        /*03f4*/ 	.word	0xffffffff


	//   ....[18]....
        /*03f8*/ 	.word	0xffffffff


	//   ....[19]....
        /*03fc*/ 	.word	0xffffffff


	//   ....[20]....
        /*0400*/ 	.word	0xffffffff


	//   ....[21]....
        /*0404*/ 	.word	0xffffffff


	//   ....[22]....
        /*0408*/ 	.word	0xffffffff


	//   ....[23]....
        /*040c*/ 	.word	0xffffffff


	//   ....[24]....
        /*0410*/ 	.word	0xffffffff


	//   ....[25]....
        /*0414*/ 	.word	0xffffffff


	//   ....[26]....
        /*0418*/ 	.word	0xffffffff


	//   ....[27]....
        /*041c*/ 	.word	0xffffffff


	//   ....[28]....
        /*0420*/ 	.word	0xffffffff


	//   ....[29]....
        /*0424*/ 	.word	0xffffffff


	//   ....[30]....
        /*0428*/ 	.word	0xffffffff


	//   ....[31]....
        /*042c*/ 	.word	0xffffffff


	//   ....[32]....
        /*0430*/ 	.word	0xffffffff


	//   ....[33]....
        /*0434*/ 	.word	0xffffffff


	//   ....[34]....
        /*0438*/ 	.word	0xffffffff


	//   ....[35]....
        /*043c*/ 	.word	0xffffffff


	//   ....[36]....
        /*0440*/ 	.word	0xffffffff


	//   ....[37]....
        /*0444*/ 	.word	0xffffffff


	//   ....[38]....
        /*0448*/ 	.word	0xffffffff


	//   ....[39]....
        /*044c*/ 	.word	0xffffffff


	//   ....[40]....
        /*0450*/ 	.word	0xffffffff


	//   ....[41]....
        /*0454*/ 	.word	0xffffffff


	//   ....[42]....
        /*0458*/ 	.word	0xffffffff


	//   ....[43]....
        /*045c*/ 	.word	0xffffffff


	//   ....[44]....
        /*0460*/ 	.word	0xffffffff


	//   ....[45]....
        /*0464*/ 	.word	0xffffffff


	//   ....[46]....
        /*0468*/ 	.word	0xffffffff


	//   ....[47]....
        /*046c*/ 	.word	0xffffffff


	//   ....[48]....
        /*0470*/ 	.word	0xffffffff


	//   ....[49]....
        /*0474*/ 	.word	0xffffffff


	//   ....[50]....
        /*0478*/ 	.word	0xffffffff


	//   ....[51]....
        /*047c*/ 	.word	0xffffffff


	//   ....[52]....
        /*0480*/ 	.word	0xffffffff


	//   ....[53]....
        /*0484*/ 	.word	0xffffffff


	//   ....[54]....
        /*0488*/ 	.word	0xffffffff


	//   ....[55]....
        /*048c*/ 	.word	0xffffffff


	//   ....[56]....
        /*0490*/ 	.word	0x05000099


	//   ....[57]....
        /*0494*/ 	.word	0x05000099


	//   ....[58]....
        /*0498*/ 	.word	0x05000099


	//   ....[59]....
        /*049c*/ 	.word	0x05000099


	//   ....[60]....
        /*04a0*/ 	.word	0x05000099


	//   ....[61]....
        /*04a4*/ 	.word	0x05000099


	//   ....[62]....
        /*04a8*/ 	.word	0x05000099


	//   ....[63]....
        /*04ac*/ 	.word	0x05000099


	//   ....[64]....
        /*04b0*/ 	.word	0x05000099


	//   ....[65]....
        /*04b4*/ 	.word	0x05000099


	//   ....[66]....
        /*04b8*/ 	.word	0x05000099


	//   ....[67]....
        /*04bc*/ 	.word	0x05000099


	//   ....[68]....
        /*04c0*/ 	.word	0x05000099


	//   ....[69]....
        /*04c4*/ 	.word	0x05000099


	//   ....[70]....
        /*04c8*/ 	.word	0x05000099


	//   ....[71]....
        /*04cc*/ 	.word	0x05000099


	//   ....[72]....
        /*04d0*/ 	.word	0x05000099


	//   ....[73]....
        /*04d4*/ 	.word	0x05000099


	//   ....[74]....
        /*04d8*/ 	.word	0x05000099


	//   ....[75]....
        /*04dc*/ 	.word	0x05000099


	//   ....[76]....
        /*04e0*/ 	.word	0x05000099


	//   ....[77]....
        /*04e4*/ 	.word	0x05000099


	//   ....[78]....
        /*04e8*/ 	.word	0x05000099


	//   ....[79]....
        /*04ec*/ 	.word	0x05000099


	//   ....[80]....
        /*04f0*/ 	.word	0x05000099


	//   ....[81]....
        /*04f4*/ 	.word	0x05000099


	//   ....[82]....
        /*04f8*/ 	.word	0x05000099


	//   ....[83]....
        /*04fc*/ 	.word	0x05000099


	//   ....[84]....
        /*0500*/ 	.word	0x05000099


	//   ....[85]....
        /*0504*/ 	.word	0x05000099


	//   ....[86]....
        /*0508*/ 	.word	0x05000099


	//   ....[87]....
        /*050c*/ 	.word	0x05000099


	//----- nvinfo : EIATTR_COOP_GROUP_INSTR_OFFSETS
	.align		4
.L_1467:
        /*0510*/ 	.byte	0x04, 0x28
        /*0512*/ 	.short	(.L_1469 - .L_1468)


	//   ....[0]....
.L_1468:
        /*0514*/ 	.word	0x00000bd0


	//   ....[1]....
        /*0518*/ 	.word	0x00000c80


	//   ....[2]....
        /*051c*/ 	.word	0x00000d80


	//   ....[3]....
        /*0520*/ 	.word	0x00001bb0


	//   ....[4]....
        /*0524*/ 	.word	0x000028b0


	//   ....[5]....
        /*0528*/ 	.word	0x000028d0


	//   ....[6]....
        /*052c*/ 	.word	0x00002900


	//   ....[7]....
        /*0530*/ 	.word	0x00002920


	//   ....[8]....
        /*0534*/ 	.word	0x00002950


	//   ....[9]....
        /*0538*/ 	.word	0x00002970


	//   ....[10]....
        /*053c*/ 	.word	0x000029a0


	//   ....[11]....
        /*0540*/ 	.word	0x000029c0


	//   ....[12]....
        /*0544*/ 	.word	0x000029f0


	//   ....[13]....
        /*0548*/ 	.word	0x00002a00


	//   ....[14]....
        /*054c*/ 	.word	0x00002aa0


	//   ....[15]....
        /*0550*/ 	.word	0x00002ab0


	//   ....[16]....
        /*0554*/ 	.word	0x00002ac0


	//   ....[17]....
        /*0558*/ 	.word	0x00002ad0


	//   ....[18]....
        /*055c*/ 	.word	0x00003240


	//   ....[19]....
        /*0560*/ 	.word	0x00003250


	//   ....[20]....
        /*0564*/ 	.word	0x00003260


	//   ....[21]....
        /*0568*/ 	.word	0x00003290


	//   ....[22]....
        /*056c*/ 	.word	0x000032a0


	//   ....[23]....
        /*0570*/ 	.word	0x000032d0


	//   ....[24]....
        /*0574*/ 	.word	0x000032e0


	//   ....[25]....
        /*0578*/ 	.word	0x00003310


	//   ....[26]....
        /*057c*/ 	.word	0x00003320


	//   ....[27]....
        /*0580*/ 	.word	0x00003350


	//   ....[28]....
        /*0584*/ 	.word	0x00003360


	//   ....[29]....
        /*0588*/ 	.word	0x00003390


	//   ....[30]....
        /*058c*/ 	.word	0x000033a0


	//   ....[31]....
        /*0590*/ 	.word	0x000033b0


	//   ....[32]....
        /*0594*/ 	.word	0x000033c0


	//   ....[33]....
        /*0598*/ 	.word	0x000033d0


	//   ....[34]....
        /*059c*/ 	.word	0x00004bc0


	//   ....[35]....
        /*05a0*/ 	.word	0x00004bd0


	//   ....[36]....
        /*05a4*/ 	.word	0x00004c20


	//   ....[37]....
        /*05a8*/ 	.word	0x00004c30


	//   ....[38]....
        /*05ac*/ 	.word	0x00004c60


	//   ....[39]....
        /*05b0*/ 	.word	0x00004c80


	//   ....[40]....
        /*05b4*/ 	.word	0x00004ce0


	//   ....[41]....
        /*05b8*/ 	.word	0x00004d90


	//   ....[42]....
        /*05bc*/ 	.word	0x00005090


	//   ....[43]....
        /*05c0*/ 	.word	0x000050a0


	//   ....[44]....
        /*05c4*/ 	.word	0x00005860


	//   ....[45]....
        /*05c8*/ 	.word	0x00005c70


	//   ....[46]....
        /*05cc*/ 	.word	0x00005da0


	//   ....[47]....
        /*05d0*/ 	.word	0x00005dc0


	//   ....[48]....
        /*05d4*/ 	.word	0x00005df0


	//   ....[49]....
        /*05d8*/ 	.word	0x00005e40


	//   ....[50]....
        /*05dc*/ 	.word	0x00005e60


	//   ....[51]....
        /*05e0*/ 	.word	0x00006050


	//   ....[52]....
        /*05e4*/ 	.word	0x00006070


	//   ....[53]....
        /*05e8*/ 	.word	0x000060a0


	//   ....[54]....
        /*05ec*/ 	.word	0x000060f0


	//   ....[55]....
        /*05f0*/ 	.word	0x00006110


	//   ....[56]....
        /*05f4*/ 	.word	0x00006610


	//   ....[57]....
        /*05f8*/ 	.word	0x00006660


	//   ....[58]....
        /*05fc*/ 	.word	0x00006700


	//   ....[59]....
        /*0600*/ 	.word	0x00006750


	//   ....[60]....
        /*0604*/ 	.word	0x000067f0


	//   ....[61]....
        /*0608*/ 	.word	0x00006840


	//   ....[62]....
        /*060c*/ 	.word	0x000068e0


	//   ....[63]....
        /*0610*/ 	.word	0x00006930


	//   ....[64]....
        /*0614*/ 	.word	0x000069d0


	//   ....[65]....
        /*0618*/ 	.word	0x00006a20


	//   ....[66]....
        /*061c*/ 	.word	0x00006ac0


	//   ....[67]....
        /*0620*/ 	.word	0x00006b60


	//   ....[68]....
        /*0624*/ 	.word	0x00006c00


	//   ....[69]....
        /*0628*/ 	.word	0x00006ca0


	//   ....[70]....
        /*062c*/ 	.word	0x00006cf0


	//   ....[71]....
        /*0630*/ 	.word	0x00006d50


	//   ....[72]....
        /*0634*/ 	.word	0x00006de0


	//   ....[73]....
        /*0638*/ 	.word	0x00006e30


	//   ....[74]....
        /*063c*/ 	.word	0x00006ec0


	//   ....[75]....
        /*0640*/ 	.word	0x00006f10


	//   ....[76]....
        /*0644*/ 	.word	0x00006fa0


	//   ....[77]....
        /*0648*/ 	.word	0x00006ff0


	//   ....[78]....
        /*064c*/ 	.word	0x00007080


	//   ....[79]....
        /*0650*/ 	.word	0x000070d0


	//   ....[80]....
        /*0654*/ 	.word	0x00007160


	//   ....[81]....
        /*0658*/ 	.word	0x000071b0


	//   ....[82]....
        /*065c*/ 	.word	0x00007250


	//   ....[83]....
        /*0660*/ 	.word	0x000072a0


	//   ....[84]....
        /*0664*/ 	.word	0x000072f0


	//   ....[85]....
        /*0668*/ 	.word	0x00007340


	//   ....[86]....
        /*066c*/ 	.word	0x00007390


	//   ....[87]....
        /*0670*/ 	.word	0x000073e0


	//----- nvinfo : EIATTR_EXIT_INSTR_OFFSETS
	.align		4
.L_1469:
        /*0674*/ 	.byte	0x04, 0x1c
        /*0676*/ 	.short	(.L_1471 - .L_1470)


	//   ....[0]....
.L_1470:
        /*0678*/ 	.word	0x00006280


	//   ....[1]....
        /*067c*/ 	.word	0x000065b0


	//----- nvinfo : EIATTR_MAX_THREADS
	.align		4
.L_1471:
        /*0680*/ 	.byte	0x04, 0x05
        /*0682*/ 	.short	(.L_1473 - .L_1472)
.L_1472:
        /*0684*/ 	.word	0x00000080
        /*0688*/ 	.word	0x00000001
        /*068c*/ 	.word	0x00000001


	//----- nvinfo : EIATTR_CRS_STACK_SIZE
	.align		4
.L_1473:
        /*0690*/ 	.byte	0x04, 0x1e
        /*0692*/ 	.short	(.L_1475 - .L_1474)
.L_1474:
        /*0694*/ 	.word	0x00000000


	//----- nvinfo : EIATTR_CBANK_PARAM_SIZE
	.align		4
.L_1475:
        /*0698*/ 	.byte	0x03, 0x19
        /*069a*/ 	.short	0x01f0


	//----- nvinfo : EIATTR_PARAM_CBANK
	.align		4
        /*069c*/ 	.byte	0x04, 0x0a
        /*069e*/ 	.short	(.L_1477 - .L_1476)
	.align		4
.L_1476:
        /*06a0*/ 	.word	index@(.nv.constant0._Z25selective_scan_bwd_kernelI32Selective_Scan_bwd_kernel_traitsILi128ELi16ELb1ELb1ELb0ELb0ELb0EN3c108BFloat16EfEEv12SSMParamsBwd)
        /*06a4*/ 	.short	0x0210
        /*06a6*/ 	.short	0x01f0


	//----- nvinfo : EIATTR_SW_WAR
	.align		4
.L_1477:
        /*06a8*/ 	.byte	0x04, 0x36
        /*06aa*/ 	.short	(.L_1479 - .L_1478)
.L_1478:
        /*06ac*/ 	.word	0x00000008
.L_1479:


//--------------------- .nv.info._Z25selective_scan_bwd_kernelI32Selective_Scan_bwd_kernel_traitsILi128ELi16ELb1ELb1ELb0ELb0ELb1EN3c108BFloat16EfEEv12SSMParamsBwd --------------------------
	.section	.nv.info._Z25selective_scan_bwd_kernelI32Selective_Scan_bwd_kernel_traitsILi128ELi16ELb1ELb1ELb0ELb0ELb1EN3c108BFloat16EfEEv12SSMParamsBwd,"",@"SHT_CUDA_INFO"
	.sectionflags	@""
	.align	4


	//----- nvinfo : EIATTR_CUDA_API_VERSION
	.align		4
        /*0000*/ 	.byte	0x04, 0x37
        /*0002*/ 	.short	(.L_1481 - .L_1480)
.L_1480:
        /*0004*/ 	.word	0x00000082


	//----- nvinfo : EIATTR_KPARAM_INFO
	.align		4
.L_1481:
        /*0008*/ 	.byte	0x04, 0x17
        /*000a*/ 	.short	(.L_1483 - .L_1482)
.L_1482:
        /*000c*/ 	.word	0x00000000
        /*0010*/ 	.short	0x0000
        /*0012*/ 	.short	0x0000
        /*0014*/ 	.byte	0x00, 0xf0, 0xc1, 0x07


	//----- nvinfo : EIATTR_SPARSE_MMA_MASK
	.align		4
.L_1483:
        /*0018*/ 	.byte	0x03, 0x50
        /*001a*/ 	.short	0x0000


	//----- nvinfo : EIATTR_MAXREG_COUNT
	.align		4
        /*001c*/ 	.byte	0x03, 0x1b
        /*001e*/ 	.short	0x00a8


	//----- nvinfo : EIATTR_NUM_BARRIERS
	.align		4
        /*0020*/ 	.byte	0x02, 0x4c
        /*0022*/ 	.byte	0x01
	.zero		1


	//----- nvinfo : EIATTR_ANNOTATIONS
	.align		4
        /*0024*/ 	.byte	0x04, 0x55
        /*0026*/ 	.short	(.L_1485 - .L_1484)


	//   ....[0]....
.L_1484:
        /* <DEDUP_REMOVED lines=55> */


	//----- nvinfo : EIATTR_MERCURY_ISA_VERSION
	.align		4
.L_1485:
        /*0388*/ 	.byte	0x03, 0x5f
        /*038a*/ 	.short	0x0101


	//----- nvinfo : EIATTR_COOP_GROUP_MASK_REGIDS
	.align		4
        /*038c*/ 	.byte	0x04, 0x29
        /*038e*/ 	.short	(.L_1487 - .L_1486)


	//   ....[0]....
.L_1486:
        /*0390*/ 	.word	0xffffffff


	//   ....[1]....
        /*0394*/ 	.word	0xffffffff


	//   ....[2]....
        /*0398*/ 	.word	0xffffffff


	//   ....[3]....
        /*039c*/ 	.word	0xffffffff


	//   ....[4]....
        /*03a0*/ 	.word	0xffffffff


	//   ....[5]....
        /*03a4*/ 	.word	0xffffffff


	//   ....[6]....
        /*03a8*/ 	.word	0xffffffff


	//   ....[7]....
        /*03ac*/ 	.word	0xffffffff


	//   ....[8]....
        /*03b0*/ 	.word	0xffffffff


	//   ....[9]....
        /*03b4*/ 	.word	0xffffffff


	//   ....[10]....
        /*03b8*/ 	.word	0xffffffff


	//   ....[11]....
        /*03bc*/ 	.word	0xffffffff


	//   ....[12]....
        /*03c0*/ 	.word	0xffffffff


	//   ....[13]....
        /*03c4*/ 	.word	0xffffffff


	//   ....[14]....
        /*03c8*/ 	.word	0xffffffff


	//   ....[15]....
        /*03cc*/ 	.word	0xffffffff


	//   ....[16]....
        /*03d0*/ 	.word	0xffffffff


	//   ....[17]....
        /*03d4*/ 	.word	0xffffffff


	//   ....[18]....
        /*03d8*/ 	.word	0xffffffff


	//   ....[19]....
        /*03dc*/ 	.word	0xffffffff


	//   ....[20]....
        /*03e0*/ 	.word	0xffffffff


	//   ....[21]....
        /*03e4*/ 	.word	0xffffffff


	//   ....[22]....
        /*03e8*/ 	.word	0xffffffff


	//   ....[23]....
        /*03ec*/ 	.word	0xffffffff


	//   ....[24]....
        /*03f0*/ 	.word	0xffffffff


	//   ....[25]....
        /*03f4*/ 	.word	0xffffffff


	//   ....[26]....
        /*03f8*/ 	.word	0xffffffff


	//   ....[27]....
        /*03fc*/ 	.word	0xffffffff


	//   ....[28]....
        /*0400*/ 	.word	0xffffffff


	//   ....[29]....
        /*0404*/ 	.word	0xffffffff


	//   ....[30]....
        /*0408*/ 	.word	0xffffffff


	//   ....[31]....
        /*040c*/ 	.word	0xffffffff


	//   ....[32]....
        /*0410*/ 	.word	0xffffffff


	//   ....[33]....
        /*0414*/ 	.word	0xffffffff


	//   ....[34]....
        /*0418*/ 	.word	0xffffffff


	//   ....[35]....
        /*041c*/ 	.word	0xffffffff


	//   ....[36]....
        /*0420*/ 	.word	0xffffffff


	//   ....[37]....
        /*0424*/ 	.word	0xffffffff


	//   ....[38]....
        /*0428*/ 	.word	0xffffffff


	//   ....[39]....
        /*042c*/ 	.word	0xffffffff


	//   ....[40]....
        /*0430*/ 	.word	0xffffffff


	//   ....[41]....
        /*0434*/ 	.word	0xffffffff


	//   ....[42]....
        /*0438*/ 	.word	0xffffffff


	//   ....[43]....
        /*043c*/ 	.word	0xffffffff


	//   ....[44]....
        /*0440*/ 	.word	0xffffffff


	//   ....[45]....
        /*0444*/ 	.word	0xffffffff


	//   ....[46]....
        /*0448*/ 	.word	0xffffffff


	//   ....[47]....
        /*044c*/ 	.word	0xffffffff


	//   ....[48]....
        /*0450*/ 	.word	0xffffffff


	//   ....[49]....
        /*0454*/ 	.word	0xffffffff


	//   ....[50]....
        /*0458*/ 	.word	0xffffffff


	//   ....[51]....
        /*045c*/ 	.word	0xffffffff


	//   ....[52]....
        /*0460*/ 	.word	0xffffffff


	//   ....[53]....
        /*0464*/ 	.word	0xffffffff


	//   ....[54]....
        /*0468*/ 	.word	0xffffffff


	//   ....[55]....
        /*046c*/ 	.word	0xffffffff


	//   ....[56]....
        /*0470*/ 	.word	0xffffffff


	//   ....[57]....
        /*0474*/ 	.word	0xffffffff


	//   ....[58]....
        /*0478*/ 	.word	0xffffffff


	//   ....[59]....
        /*047c*/ 	.word	0xffffffff


	//   ....[60]....
        /*0480*/ 	.word	0x0500009a


	//   ....[61]....
        /*0484*/ 	.word	0x0500009a


	//   ....[62]....
        /*0488*/ 	.word	0x0500009a


	//   ....[63]....
        /*048c*/ 	.word	0x0500009a


	//   ....[64]....
        /*0490*/ 	.word	0x0500009a


	//   ....[65]....
        /*0494*/ 	.word	0x0500009a


	//   ....[66]....
        /*0498*/ 	.word	0x0500009a


	//   ....[67]....
        /*049c*/ 	.word	0x0500009a


	//   ....[68]....
        /*04a0*/ 	.word	0x0500009a


	//   ....[69]....
        /*04a4*/ 	.word	0x0500009a


	//   ....[70]....
        /*04a8*/ 	.word	0x0500009a


	//   ....[71]....
        /*04ac*/ 	.word	0x0500009a


	//   ....[72]....
        /*04b0*/ 	.word	0x0500009a


	//   ....[73]....
        /*04b4*/ 	.word	0x0500009a


	//   ....[74]....
        /*04b8*/ 	.word	0x0500009a


	//   ....[75]....
        /*04bc*/ 	.word	0x0500009a


	//   ....[76]....
        /*04c0*/ 	.word	0x0500009a


	//   ....[77]....
        /*04c4*/ 	.word	0x0500009a


	//   ....[78]....
        /*04c8*/ 	.word	0x0500009a


	//   ....[79]....
        /*04cc*/ 	.word	0x0500009a


	//   ....[80]....
        /*04d0*/ 	.word	0x0500009a


	//   ....[81]....
        /*04d4*/ 	.word	0x0500009a


	//   ....[82]....
        /*04d8*/ 	.word	0x0500009a


	//   ....[83]....
        /*04dc*/ 	.word	0x0500009a


	//   ....[84]....
        /*04e0*/ 	.word	0x0500009a


	//   ....[85]....
        /*04e4*/ 	.word	0x0500009a


	//   ....[86]....
        /*04e8*/ 	.word	0x0500009a


	//   ....[87]....
        /*04ec*/ 	.word	0x0500009a


	//   ....[88]....
        /*04f0*/ 	.word	0x0500009a


	//   ....[89]....
        /*04f4*/ 	.word	0x0500009a


	//   ....[90]....
        /*04f8*/ 	.word	0x0500009a


	//   ....[91]....
        /*04fc*/ 	.word	0x0500009a


	//----- nvinfo : EIATTR_COOP_GROUP_INSTR_OFFSETS
	.align		4
.L_1487:
        /*0500*/ 	.byte	0x04, 0x28
        /*0502*/ 	.short	(.L_1489 - .L_1488)


	//   ....[0]....
.L_1488:
        /*0504*/ 	.word	0x00000bf0


	//   ....[1]....
        /*0508*/ 	.word	0x00000cb0


	//   ....[2]....
        /*050c*/ 	.word	0x00000e60


	//   ....[3]....
        /*0510*/ 	.word	0x00000fe0


	//   ....[4]....
        /*0514*/ 	.word	0x00001a20


	//   ....[5]....
        /*0518*/ 	.word	0x000024b0


	//   ....[6]....
        /*051c*/ 	.word	0x000028d0


	//   ....[7]....
        /*0520*/ 	.word	0x000035a0


	//   ....[8]....
        /*0524*/ 	.word	0x00004070


	//   ....[9]....
        /*0528*/ 	.word	0x00004090


	//   ....[10]....
        /*052c*/ 	.word	0x000040c0


	//   ....[11]....
        /*0530*/ 	.word	0x000040e0


	//   ....[12]....
        /*0534*/ 	.word	0x00004110


	//   ....[13]....
        /*0538*/ 	.word	0x00004130


	//   ....[14]....
        /*053c*/ 	.word	0x00004160


	//   ....[15]....
        /*0540*/ 	.word	0x00004180


	//   ....[16]....
        /*0544*/ 	.word	0x000041b0


	//   ....[17]....
        /*0548*/ 	.word	0x000041c0


	//   ....[18]....
        /*054c*/ 	.word	0x00004260


	//   ....[19]....
        /*0550*/ 	.word	0x00004270


	//   ....[20]....
        /*0554*/ 	.word	0x00004280


	//   ....[21]....
        /*0558*/ 	.word	0x00004290


	//   ....[22]....
        /*055c*/ 	.word	0x00004850


	//   ....[23]....
        /*0560*/ 	.word	0x00004860


	//   ....[24]....
        /*0564*/ 	.word	0x00004870


	//   ....[25]....
        /*0568*/ 	.word	0x000048a0


	//   ....[26]....
        /*056c*/ 	.word	0x000048b0


	//   ....[27]....
        /*0570*/ 	.word	0x000048e0


	//   ....[28]....
        /*0574*/ 	.word	0x000048f0


	//   ....[29]....
        /*0578*/ 	.word	0x00004920


	//   ....[30]....
        /*057c*/ 	.word	0x00004930


	//   ....[31]....
        /*0580*/ 	.word	0x00004960


	//   ....[32]....
        /*0584*/ 	.word	0x00004970


	//   ....[33]....
        /*0588*/ 	.word	0x00004990


	//   ....[34]....
        /*058c*/ 	.word	0x000049b0


	//   ....[35]....
        /*0590*/ 	.word	0x000049c0


	//   ....[36]....
        /*0594*/ 	.word	0x000049d0


	//   ....[37]....
        /*0598*/ 	.word	0x000049e0


	//   ....[38]....
        /*059c*/ 	.word	0x00006210


	//   ....[39]....
        /*05a0*/ 	.word	0x00006220


	//   ....[40]....
        /*05a4*/ 	.word	0x00006490


	//   ....[41]....
        /*05a8*/ 	.word	0x000064a0


	//   ....[42]....
        /*05ac*/ 	.word	0x000064d0


	//   ....[43]....
        /*05b0*/ 	.word	0x000064f0


	//   ....[44]....
        /*05b4*/ 	.word	0x00006520


	//   ....[45]....
        /*05b8*/ 	.word	0x00006530


	//   ....[46]....
        /*05bc*/ 	.word	0x000065f0


	//   ....[47]....
        /*05c0*/ 	.word	0x00006600


	//   ....[48]....
        /*05c4*/ 	.word	0x00006f30


	//   ....[49]....
        /*05c8*/ 	.word	0x00007140


	//   ....[50]....
        /*05cc*/ 	.word	0x000073d0


	//   ....[51]....
        /*05d0*/ 	.word	0x000073f0


	//   ....[52]....
        /*05d4*/ 	.word	0x00007420


	//   ....[53]....
        /*05d8*/ 	.word	0x00007470


	//   ....[54]....
        /*05dc*/ 	.word	0x00007490


	//   ....[55]....
        /*05e0*/ 	.word	0x00007680


	//   ....[56]....
        /*05e4*/ 	.word	0x000076a0


	//   ....[57]....
        /*05e8*/ 	.word	0x000076d0


	//   ....[58]....
        /*05ec*/ 	.word	0x00007720


	//   ....[59]....
        /*05f0*/ 	.word	0x00007740


	//   ....[60]....
        /*05f4*/ 	.word	0x00007c40


	//   ....[61]....
        /*05f8*/ 	.word	0x00007c90


	//   ....[62]....
        /*05fc*/ 	.word	0x00007d30


	//   ....[63]....
        /*0600*/ 	.word	0x00007d80


	//   ....[64]....
        /*0604*/ 	.word	0x00007e20


	//   ....[65]....
        /*0608*/ 	.word	0x00007e70


	//   ....[66]....
        /*060c*/ 	.word	0x00007f10


	//   ....[67]....
        /*0610*/ 	.word	0x00007f60


	//   ....[68]....
        /*0614*/ 	.word	0x00008000


	//   ....[69]....
        /*0618*/ 	.word	0x00008050


	//   ....[70]....
        /*061c*/ 	.word	0x000080f0


	//   ....[71]....
        /*0620*/ 	.word	0x00008190


	//   ....[72]....
        /*0624*/ 	.word	0x00008230


	//   ....[73]....
        /*0628*/ 	.word	0x000082d0


	//   ....[74]....
        /*062c*/ 	.word	0x00008330


	//   ....[75]....
        /*0630*/ 	.word	0x00008380


	//   ....[76]....
        /*0634*/ 	.word	0x00008410


	//   ....[77]....
        /*0638*/ 	.word	0x00008460


	//   ....[78]....
        /*063c*/ 	.word	0x000084f0


	//   ....[79]....
        /*0640*/ 	.word	0x00008540


	//   ....[80]....
        /*0644*/ 	.word	0x000085d0


	//   ....[81]....
        /*0648*/ 	.word	0x00008620


	//   ....[82]....
        /*064c*/ 	.word	0x000086b0


	//   ....[83]....
        /*0650*/ 	.word	0x00008700


	//   ....[84]....
        /*0654*/ 	.word	0x00008790


	//   ....[85]....
        /*0658*/ 	.word	0x000087e0


	//   ....[86]....
        /*065c*/ 	.word	0x00008880


	//   ....[87]....
        /*0660*/ 	.word	0x000088d0


	//   ....[88]....
        /*0664*/ 	.word	0x00008930


	//   ....[89]....
        /*0668*/ 	.word	0x00008980


	//   ....[90]....
        /*066c*/ 	.word	0x000089e0


	//   ....[91]....
        /*0670*/ 	.word	0x00008a30


	//----- nvinfo : EIATTR_EXIT_INSTR_OFFSETS
	.align		4
.L_1489:
        /*0674*/ 	.byte	0x04, 0x1c
        /*0676*/ 	.short	(.L_1491 - .L_1490)


	//   ....[0]....
.L_1490:
        /*0678*/ 	.word	0x000078b0


	//   ....[1]....
        /*067c*/ 	.word	0x00007be0


	//----- nvinfo : EIATTR_MAX_THREADS
	.align		4
.L_1491:
        /*0680*/ 	.byte	0x04, 0x05
        /*0682*/ 	.short	(.L_1493 - .L_1492)
.L_1492:
        /*0684*/ 	.word	0x00000080
        /*0688*/ 	.word	0x00000001
        /*068c*/ 	.word	0x00000001


	//----- nvinfo : EIATTR_CRS_STACK_SIZE
	.align		4
.L_1493:
        /*0690*/ 	.byte	0x04, 0x1e
        /*0692*/ 	.short	(.L_1495 - .L_1494)
.L_1494:
        /*0694*/ 	.word	0x00000000


	//----- nvinfo : EIATTR_CBANK_PARAM_SIZE
	.align		4
.L_1495:
        /*0698*/ 	.byte	0x03, 0x19
        /*069a*/ 	.short	0x01f0


	//----- nvinfo : EIATTR_PARAM_CBANK
	.align		4
        /*069c*/ 	.byte	0x04, 0x0a
        /*069e*/ 	.short	(.L_1497 - .L_1496)
	.align		4
.L_1496:
        /*06a0*/ 	.word	index@(.nv.constant0._Z25selective_scan_bwd_kernelI32Selective_Scan_bwd_kernel_traitsILi128ELi16ELb1ELb1ELb0ELb0ELb1EN3c108BFloat16EfEEv12SSMParamsBwd)
        /*06a4*/ 	.short	0x0210
        /*06a6*/ 	.short	0x01f0


	//----- nvinfo : EIATTR_SW_WAR
	.align		4
.L_1497:
        /*06a8*/ 	.byte	0x04, 0x36
        /*06aa*/ 	.short	(.L_1499 - .L_1498)
.L_1498:
        /*06ac*/ 	.word	0x00000008
.L_1499:


//--------------------- .nv.info._Z25selective_scan_bwd_kernelI32Selective_Scan_bwd_kernel_traitsILi128ELi16ELb1ELb1ELb0ELb1ELb0EN3c108BFloat16EfEEv12SSMParamsBwd --------------------------
	.section	.nv.info._Z25selective_scan_bwd_kernelI32Selective_Scan_bwd_kernel_traitsILi128ELi16ELb1ELb1ELb0ELb1ELb0EN3c108BFloat16EfEEv12SSMParamsBwd,"",@"SHT_CUDA_INFO"
	.sectionflags	@""
	.align	4


	//----- nvinfo : EIATTR_CUDA_API_VERSION
	.align		4
        /*0000*/ 	.byte	0x04, 0x37
        /*0002*/ 	.short	(.L_1501 - .L_1500)
.L_1500:
        /*0004*/ 	.word	0x00000082


	//----- nvinfo : EIATTR_KPARAM_INFO
	.align		4
.L_1501:
        /*0008*/ 	.byte	0x04, 0x17
        /*000a*/ 	.short	(.L_1503 - .L_1502)
.L_1502:
        /*000c*/ 	.word	0x00000000
        /*0010*/ 	.short	0x0000
        /*0012*/ 	.short	0x0000
        /*0014*/ 	.byte	0x00, 0xf0, 0xc1, 0x07


	//----- nvinfo : EIATTR_SPARSE_MMA_MASK
	.align		4
.L_1503:
        /*0018*/ 	.byte	0x03, 0x50
        /*001a*/ 	.short	0x0000


	//----- nvinfo : EIATTR_MAXREG_COUNT
	.align		4
        /*001c*/ 	.byte	0x03, 0x1b
        /*001e*/ 	.short	0x00a8


	//----- nvinfo : EIATTR_NUM_BARRIERS
	.align		4
        /*0020*/ 	.byte	0x02, 0x4c
        /*0022*/ 	.byte	0x01
	.zero		1


	//----- nvinfo : EIATTR_ANNOTATIONS
	.align		4
        /*0024*/ 	.byte	0x04, 0x55
        /*0026*/ 	.short	(.L_1505 - .L_1504)


	//   ....[0]....
.L_1504:
        /* <DEDUP_REMOVED lines=56> */


	//----- nvinfo : EIATTR_MERCURY_ISA_VERSION
	.align		4
.L_1505:
        /*0390*/ 	.byte	0x03, 0x5f
        /*0392*/ 	.short	0x0101


	//----- nvinfo : EIATTR_COOP_GROUP_MASK_REGIDS
	.align		4
        /*0394*/ 	.byte	0x04, 0x29
        /*0396*/ 	.short	(.L_1507 - .L_1506)


	//   ....[0]....
.L_1506:
        /*0398*/ 	.word	0xffffffff


	//   ....[1]....
        /*039c*/ 	.word	0xffffffff


	//   ....[2]....
        /*03a0*/ 	.word	0xffffffff


	//   ....[3]....
        /*03a4*/ 	.word	0xffffffff


	//   ....[4]....
        /*03a8*/ 	.word	0xffffffff


	//   ....[5]....
        /*03ac*/ 	.word	0xffffffff


	//   ....[6]....
        /*03b0*/ 	.word	0xffffffff


	//   ....[7]....
        /*03b4*/ 	.word	0xffffffff


	//   ....[8]....
        /*03b8*/ 	.word	0xffffffff


	//   ....[9]....
        /*03bc*/ 	.word	0xffffffff


	//   ....[10]....
        /*03c0*/ 	.word	0xffffffff


	//   ....[11]....
        /*03c4*/ 	.word	0xffffffff


	//   ....[12]....
        /*03c8*/ 	.word	0xffffffff


	//   ....[13]....
        /*03cc*/ 	.word	0xffffffff


	//   ....[14]....
        /*03d0*/ 	.word	0xffffffff


	//   ....[15]....
        /*03d4*/ 	.word	0xffffffff


	//   ....[16]....
        /*03d8*/ 	.word	0xffffffff


	//   ....[17]....
        /*03dc*/ 	.word	0xffffffff


	//   ....[18]....
        /*03e0*/ 	.word	0xffffffff


	//   ....[19]....
        /*03e4*/ 	.word	0xffffffff


	//   ....[20]....
        /*03e8*/ 	.word	0xffffffff


	//   ....[21]....
        /*03ec*/ 	.word	0xffffffff


	//   ....[22]....
        /*03f0*/ 	.word	0xffffffff


	//   ....[23]....
        /*03f4*/ 	.word	0xffffffff


	//   ....[24]....
        /*03f8*/ 	.word	0xffffffff


	//   ....[25]....
        /*03fc*/ 	.word	0xffffffff


	//   ....[26]....
        /*0400*/ 	.word	0xffffffff


	//   ....[27]....
        /*0404*/ 	.word	0xffffffff


	//   ....[28]....
        /*0408*/ 	.word	0xffffffff


	//   ....[29]....
        /*040c*/ 	.word	0xffffffff


	//   ....[30]....
        /*0410*/ 	.word	0xffffffff


	//   ....[31]....
        /*0414*/ 	.word	0xffffffff


	//   ....[32]....
        /*0418*/ 	.word	0xffffffff


	//   ....[33]....
        /*041c*/ 	.word	0xffffffff


	//   ....[34]....
        /*0420*/ 	.word	0xffffffff


	//   ....[35]....
        /*0424*/ 	.word	0xffffffff


	//   ....[36]....
        /*0428*/ 	.word	0xffffffff


	//   ....[37]....
        /*042c*/ 	.word	0xffffffff


	//   ....[38]....
        /*0430*/ 	.word	0xffffffff


	//   ....[39]....
        /*0434*/ 	.word	0xffffffff


	//   ....[40]....
        /*0438*/ 	.word	0xffffffff


	//   ....[41]....
        /*043c*/ 	.word	0xffffffff


	//   ....[42]....
        /*0440*/ 	.word	0xffffffff


	//   ....[43]....
        /*0444*/ 	.word	0xffffffff


	//   ....[44]....
        /*0448*/ 	.word	0xffffffff


	//   ....[45]....
        /*044c*/ 	.word	0xffffffff


	//   ....[46]....
        /*0450*/ 	.word	0xffffffff


	//   ....[47]....
        /*0454*/ 	.word	0xffffffff


	//   ....[48]....
        /*0458*/ 	.word	0xffffffff


	//   ....[49]....
        /*045c*/ 	.word	0xffffffff


	//   ....[50]....
        /*0460*/ 	.word	0xffffffff


	//   ....[51]....
        /*0464*/ 	.word	0xffffffff


	//   ....[52]....
        /*0468*/ 	.word	0xffffffff


	//   ....[53]....
        /*046c*/ 	.word	0xffffffff


	//   ....[54]....
        /*0470*/ 	.word	0xffffffff


	//   ....[55]....
        /*0474*/ 	.word	0xffffffff


	//   ....[56]....
        /*0478*/ 	.word	0xffffffff


	//   ....[57]....
        /*047c*/ 	.word	0x05000099


	//   ....[58]....
        /*0480*/ 	.word	0x05000099


	//   ....[59]....
        /*0484*/ 	.word	0x05000099


	//   ....[60]....
        /*0488*/ 	.word	0x05000099


	//   ....[61]....
        /*048c*/ 	.word	0x05000099


	//   ....[62]....
        /*0490*/ 	.word	0x05000099


	//   ....[63]....
        /*0494*/ 	.word	0x05000099


	//   ....[64]....
        /*0498*/ 	.word	0x05000099


	//   ....[65]....
        /*049c*/ 	.word	0x05000099


	//   ....[66]....
        /*04a0*/ 	.word	0x05000099


	//   ....[67]....
        /*04a4*/ 	.word	0x05000099


	//   ....[68]....
        /*04a8*/ 	.word	0x05000099


	//   ....[69]....
        /*04ac*/ 	.word	0x05000099


	//   ....[70]....
        /*04b0*/ 	.word	0x05000099


	//   ....[71]....
        /*04b4*/ 	.word	0x05000099


	//   ....[72]....
        /*04b8*/ 	.word	0x05000099


	//   ....[73]....
        /*04bc*/ 	.word	0x05000099


	//   ....[74]....
        /*04c0*/ 	.word	0x05000099


	//   ....[75]....
        /*04c4*/ 	.word	0x05000099


	//   ....[76]....
        /*04c8*/ 	.word	0x05000099


	//   ....[77]....
        /*04cc*/ 	.word	0x05000099


	//   ....[78]....
        /*04d0*/ 	.word	0x05000099


	//   ....[79]....
        /*04d4*/ 	.word	0x05000099


	//   ....[80]....
        /*04d8*/ 	.word	0x05000099


	//   ....[81]....
        /*04dc*/ 	.word	0x05000099


	//   ....[82]....
        /*04e0*/ 	.word	0x05000099


	//   ....[83]....
        /*04e4*/ 	.word	0x05000099


	//   ....[84]....
        /*04e8*/ 	.word	0x05000099


	//   ....[85]....
        /*04ec*/ 	.word	0x05000099


	//   ....[86]....
        /*04f0*/ 	.word	0x05000099


	//   ....[87]....
        /*04f4*/ 	.word	0x05000099


	//   ....[88]....
        /*04f8*/ 	.word	0x05000099


	//----- nvinfo : EIATTR_COOP_GROUP_INSTR_OFFSETS
	.align		4
.L_1507:
        /*04fc*/ 	.byte	0x04, 0x28
        /*04fe*/ 	.short	(.L_1509 - .L_1508)


	//   ....[0]....
.L_1508:
        /*0500*/ 	.word	0x00000b90


	//   ....[1]....
        /*0504*/ 	.word	0x00000c40


	//   ....[2]....
        /*0508*/ 	.word	0x00000d40


	//   ....[3]....
        /*050c*/ 	.word	0x00003dd0


	//   ....[4]....
        /*0510*/ 	.word	0x00004ae0


	//   ....[5]....
        /*0514*/ 	.word	0x00004b00


	//   ....[6]....
        /*0518*/ 	.word	0x00004b30


	//   ....[7]....
        /*051c*/ 	.word	0x00004b50


	//   ....[8]....
        /*0520*/ 	.word	0x00004b80


	//   ....[9]....
        /*0524*/ 	.word	0x00004ba0


	//   ....[10]....
        /*0528*/ 	.word	0x00004bd0


	//   ....[11]....
        /*052c*/ 	.word	0x00004bf0


	//   ....[12]....
        /*0530*/ 	.word	0x00004c20


	//   ....[13]....
        /*0534*/ 	.word	0x00004c30


	//   ....[14]....
        /*0538*/ 	.word	0x00004cd0


	//   ....[15]....
        /*053c*/ 	.word	0x00004ce0


	//   ....[16]....
        /*0540*/ 	.word	0x00004cf0


	//   ....[17]....
        /*0544*/ 	.word	0x00004d00


	//   ....[18]....
        /*0548*/ 	.word	0x00005470


	//   ....[19]....
        /*054c*/ 	.word	0x00005480


	//   ....[20]....
        /*0550*/ 	.word	0x00005490


	//   ....[21]....
        /*0554*/ 	.word	0x000054c0


	//   ....[22]....
        /*0558*/ 	.word	0x000054d0


	//   ....[23]....
        /*055c*/ 	.word	0x00005500


	//   ....[24]....
        /*0560*/ 	.word	0x00005510


	//   ....[25]....
        /*0564*/ 	.word	0x00005540


	//   ....[26]....
        /*0568*/ 	.word	0x00005550


	//   ....[27]....
        /*056c*/ 	.word	0x00005580


	//   ....[28]....
        /*0570*/ 	.word	0x00005590


	//   ....[29]....
        /*0574*/ 	.word	0x000055c0


	//   ....[30]....
        /*0578*/ 	.word	0x000055d0


	//   ....[31]....
        /*057c*/ 	.word	0x000055e0


	//   ....[32]....
        /*0580*/ 	.word	0x000055f0


	//   ....[33]....
        /*0584*/ 	.word	0x00005600


	//   ....[34]....
        /*0588*/ 	.word	0x00006e00


	//   ....[35]....
        /*058c*/ 	.word	0x00006e10


	//   ....[36]....
        /*0590*/ 	.word	0x00006e60


	//   ....[37]....
        /*0594*/ 	.word	0x00006e70


	//   ....[38]....
        /*0598*/ 	.word	0x00006ea0


	//   ....[39]....
        /*059c*/ 	.word	0x00006ec0


	//   ....[40]....
        /*05a0*/ 	.word	0x00006f20


	//   ....[41]....
        /*05a4*/ 	.word	0x00006fc0


	//   ....[42]....
        /*05a8*/ 	.word	0x000072d0


	//   ....[43]....
        /*05ac*/ 	.word	0x000072e0


	//   ....[44]....
        /*05b0*/ 	.word	0x00007990


	//   ....[45]....
        /*05b4*/ 	.word	0x00008210


	//   ....[46]....
        /*05b8*/ 	.word	0x00008610


	//   ....[47]....
        /*05bc*/ 	.word	0x00008950


	//   ....[48]....
        /*05c0*/ 	.word	0x00008970


	//   ....[49]....
        /*05c4*/ 	.word	0x000089a0


	//   ....[50]....
        /*05c8*/ 	.word	0x000089f0


	//   ....[51]....
        /*05cc*/ 	.word	0x00008a10


	//   ....[52]....
        /*05d0*/ 	.word	0x00008c00


	//   ....[53]....
        /*05d4*/ 	.word	0x00008c20


	//   ....[54]....
        /*05d8*/ 	.word	0x00008c50


	//   ....[55]....
        /*05dc*/ 	.word	0x00008ca0


	//   ....[56]....
        /*05e0*/ 	.word	0x00008cc0


	//   ....[57]....
        /*05e4*/ 	.word	0x000091c0


	//   ....[58]....
        /*05e8*/ 	.word	0x00009210


	//   ....[59]....
        /*05ec*/ 	.word	0x000092b0


	//   ....[60]....
        /*05f0*/ 	.word	0x00009300


	//   ....[61]....
        /*05f4*/ 	.word	0x000093a0


	//   ....[62]....
        /*05f8*/ 	.word	0x000093f0


	//   ....[63]....
        /*05fc*/ 	.word	0x00009490


	//   ....[64]....
        /*0600*/ 	.word	0x000094e0


	//   ....[65]....
        /*0604*/ 	.word	0x00009580


	//   ....[66]....
        /*0608*/ 	.word	0x000095d0


	//   ....[67]....
        /*060c*/ 	.word	0x00009670


	//   ....[68]....
        /*0610*/ 	.word	0x00009710


	//   ....[69]....
        /*0614*/ 	.word	0x000097b0


	//   ....[70]....
        /*0618*/ 	.word	0x00009850


	//   ....[71]....
        /*061c*/ 	.word	0x000098a0


	//   ....[72]....
        /*0620*/ 	.word	0x00009900


	//   ....[73]....
        /*0624*/ 	.word	0x00009990


	//   ....[74]....
        /*0628*/ 	.word	0x000099e0


	//   ....[75]....
        /*062c*/ 	.word	0x00009a70


	//   ....[76]....
        /*0630*/ 	.word	0x00009ac0


	//   ....[77]....
        /*0634*/ 	.word	0x00009b50


	//   ....[78]....
        /*0638*/ 	.word	0x00009ba0


	//   ....[79]....
        /*063c*/ 	.word	0x00009c30


	//   ....[80]....
        /*0640*/ 	.word	0x00009c80


	//   ....[81]....
        /*0644*/ 	.word	0x00009d10


	//   ....[82]....
        /*0648*/ 	.word	0x00009d60


	//   ....[83]....
        /*064c*/ 	.word	0x00009e00


	//   ....[84]....
        /*0650*/ 	.word	0x00009e50


	//   ....[85]....
        /*0654*/ 	.word	0x00009ea0


	//   ....[86]....
        /*0658*/ 	.word	0x00009ef0


	//   ....[87]....
        /*065c*/ 	.word	0x00009f40


	//   ....[88]....
        /*0660*/ 	.word	0x00009f90


	//----- nvinfo : EIATTR_EXIT_INSTR_OFFSETS
	.align		4
.L_1509:
        /*0664*/ 	.byte	0x04, 0x1c
        /*0666*/ 	.short	(.L_1511 - .L_1510)


	//   ....[0]....
.L_1510:
        /*0668*/ 	.word	0x00008e30


	//   ....[1]....
        /*066c*/ 	.word	0x00009160


	//----- nvinfo : EIATTR_MAX_THREADS
	.align		4
.L_1511:
        /*0670*/ 	.byte	0x04, 0x05
        /*0672*/ 	.short	(.L_1513 - .L_1512)
.L_1512:
        /*0674*/ 	.word	0x00000080
        /*0678*/ 	.word	0x00000001
        /*067c*/ 	.word	0x00000001


	//----- nvinfo : EIATTR_CRS_STACK_SIZE
	.align		4
.L_1513:
        /*0680*/ 	.byte	0x04, 0x1e
        /*0682*/ 	.short	(.L_1515 - .L_1514)
.L_1514:
        /*0684*/ 	.word	0x00000000


	//----- nvinfo : EIATTR_CBANK_PARAM_SIZE
	.align		4
.L_1515:
        /*0688*/ 	.byte	0x03, 0x19
        /*068a*/ 	.short	0x01f0


	//----- nvinfo : EIATTR_PARAM_CBANK
	.align		4
        /*068c*/ 	.byte	0x04, 0x0a
        /*068e*/ 	.short	(.L_1517 - .L_1516)
	.align		4
.L_1516:
        /*0690*/ 	.word	index@(.nv.constant0._Z25selective_scan_bwd_kernelI32Selective_Scan_bwd_kernel_traitsILi128ELi16ELb1ELb1ELb0ELb1ELb0EN3c108BFloat16EfEEv12SSMParamsBwd)
        /*0694*/ 	.short	0x0210
        /*0696*/ 	.short	0x01f0


	//----- nvinfo : EIATTR_SW_WAR
	.align		4
.L_1517:
        /*0698*/ 	.byte	0x04, 0x36
        /*069a*/ 	.short	(.L_1519 - .L_1518)
.L_1518:
        /*069c*/ 	.word	0x00000008
.L_1519:


//--------------------- .nv.info._Z25selective_scan_bwd_kernelI32Selective_Scan_bwd_kernel_traitsILi128ELi16ELb1ELb1ELb0ELb1ELb1EN3c108BFloat16EfEEv12SSMParamsBwd --------------------------
	.section	.nv.info._Z25selective_scan_bwd_kernelI32Selective_Scan_bwd_kernel_traitsILi128ELi16ELb1ELb1ELb0ELb1ELb1EN3c108BFloat16EfEEv12SSMParamsBwd,"",@"SHT_CUDA_INFO"
	.sectionflags	@""
	.align	4


	//----- nvinfo : EIATTR_CUDA_API_VERSION
	.align		4
        /*0000*/ 	.byte	0x04, 0x37
        /*0002*/ 	.short	(.L_1521 - .L_1520)
.L_1520:
        /*0004*/ 	.word	0x00000082


	//----- nvinfo : EIATTR_KPARAM_INFO
	.align		4
.L_1521:
        /*0008*/ 	.byte	0x04, 0x17
        /*000a*/ 	.short	(.L_1523 - .L_1522)
.L_1522:
        /*000c*/ 	.word	0x00000000
        /*0010*/ 	.short	0x0000
        /*0012*/ 	.short	0x0000
        /*0014*/ 	.byte	0x00, 0xf0, 0xc1, 0x07


	//----- nvinfo : EIATTR_SPARSE_MMA_MASK
	.align		4
.L_1523:
        /*0018*/ 	.byte	0x03, 0x50
        /*001a*/ 	.short	0x0000


	//----- nvinfo : EIATTR_MAXREG_COUNT
	.align		4
        /*001c*/ 	.byte	0x03, 0x1b
        /*001e*/ 	.short	0x00a8


	//----- nvinfo : EIATTR_NUM_BARRIERS
	.align		4
        /*0020*/ 	.byte	0x02, 0x4c
        /*0022*/ 	.byte	0x01
	.zero		1


	//----- nvinfo : EIATTR_ANNOTATIONS
	.align		4
        /*0024*/ 	.byte	0x04, 0x55
        /*0026*/ 	.short	(.L_1525 - .L_1524)


	//   ....[0]....
.L_1524:
        /* <DEDUP_REMOVED lines=57> */


	//----- nvinfo : EIATTR_MERCURY_ISA_VERSION
	.align		4
.L_1525:
        /*03a0*/ 	.byte	0x03, 0x5f
        /*03a2*/ 	.short	0x0101


	//----- nvinfo : EIATTR_COOP_GROUP_MASK_REGIDS
	.align		4
        /*03a4*/ 	.byte	0x04, 0x29
        /*03a6*/ 	.short	(.L_1527 - .L_1526)


	//   ....[0]....
.L_1526:
        /*03a8*/ 	.word	0xffffffff


	//   ....[1]....
        /*03ac*/ 	.word	0xffffffff


	//   ....[2]....
        /*03b0*/ 	.word	0xffffffff


	//   ....[3]....
        /*03b4*/ 	.word	0xffffffff


	//   ....[4]....
        /*03b8*/ 	.word	0xffffffff


	//   ....[5]....
        /*03bc*/ 	.word	0xffffffff


	//   ....[6]....
        /*03c0*/ 	.word	0xffffffff


	//   ....[7]....
        /*03c4*/ 	.word	0xffffffff


	//   ....[8]....
        /*03c8*/ 	.word	0xffffffff


	//   ....[9]....
        /*03cc*/ 	.word	0xffffffff


	//   ....[10]....
        /*03d0*/ 	.word	0xffffffff


	//   ....[11]....
        /*03d4*/ 	.word	0xffffffff


	//   ....[12]....
        /*03d8*/ 	.word	0xffffffff


	//   ....[13]....
        /*03dc*/ 	.word	0xffffffff


	//   ....[14]....
        /*03e0*/ 	.word	0xffffffff


	//   ....[15]....
        /*03e4*/ 	.word	0xffffffff


	//   ....[16]....
        /*03e8*/ 	.word	0xffffffff


	//   ....[17]....
        /*03ec*/ 	.word	0xffffffff


	//   ....[18]....
        /*03f0*/ 	.word	0xffffffff


	//   ....[19]....
        /*03f4*/ 	.word	0xffffffff


	//   ....[20]....
        /*03f8*/ 	.word	0xffffffff


	//   ....[21]....
        /*03fc*/ 	.word	0xffffffff


	//   ....[22]....
        /*0400*/ 	.word	0xffffffff


	//   ....[23]....
        /*0404*/ 	.word	0xffffffff


	//   ....[24]....
        /*0408*/ 	.word	0xffffffff


	//   ....[25]....
        /*040c*/ 	.word	0xffffffff


	//   ....[26]....
        /*0410*/ 	.word	0xffffffff


	//   ....[27]....
        /*0414*/ 	.word	0xffffffff


	//   ....[28]....
        /*0418*/ 	.word	0xffffffff


	//   ....[29]....
        /*041c*/ 	.word	0xffffffff


	//   ....[30]....
        /*0420*/ 	.word	0xffffffff


	//   ....[31]....
        /*0424*/ 	.word	0xffffffff


	//   ....[32]....
        /*0428*/ 	.word	0xffffffff


	//   ....[33]....
        /*042c*/ 	.word	0xffffffff


	//   ....[34]....
        /*0430*/ 	.word	0xffffffff


	//   ....[35]....
        /*0434*/ 	.word	0xffffffff


	//   ....[36]....
        /*0438*/ 	.word	0xffffffff


	//   ....[37]....
        /*043c*/ 	.word	0xffffffff


	//   ....[38]....
        /*0440*/ 	.word	0xffffffff


	//   ....[39]....
        /*0444*/ 	.word	0xffffffff


	//   ....[40]....
        /*0448*/ 	.word	0xffffffff


	//   ....[41]....
        /*044c*/ 	.word	0xffffffff


	//   ....[42]....
        /*0450*/ 	.word	0xffffffff


	//   ....[43]....
        /*0454*/ 	.word	0xffffffff


	//   ....[44]....
        /*0458*/ 	.word	0xffffffff


	//   ....[45]....
        /*045c*/ 	.word	0xffffffff


	//   ....[46]....
        /*0460*/ 	.word	0xffffffff


	//   ....[47]....
        /*0464*/ 	.word	0xffffffff


	//   ....[48]....
        /*0468*/ 	.word	0xffffffff


	//   ....[49]....
        /*046c*/ 	.word	0xffffffff


	//   ....[50]....
        /*0470*/ 	.word	0xffffffff


	//   ....[51]....
        /*0474*/ 	.word	0xffffffff


	//   ....[52]....
        /*0478*/ 	.word	0xffffffff


	//   ....[53]....
        /*047c*/ 	.word	0xffffffff


	//   ....[54]....
        /*0480*/ 	.word	0xffffffff


	//   ....[55]....
        /*0484*/ 	.word	0xffffffff


	//   ....[56]....
        /*0488*/ 	.word	0xffffffff


	//   ....[57]....
        /*048c*/ 	.word	0xffffffff


	//   ....[58]....
        /*0490*/ 	.word	0xffffffff


	//   ....[59]....
        /*0494*/ 	.word	0xffffffff


	//   ....[60]....
        /*0498*/ 	.word	0xffffffff


	//   ....[61]....
        /*049c*/ 	.word	0x0500009a


	//   ....[62]....
        /*04a0*/ 	.word	0x0500009a


	//   ....[63]....
        /*04a4*/ 	.word	0x0500009a


	//   ....[64]....
        /*04a8*/ 	.word	0x0500009a


	//   ....[65]....
        /*04ac*/ 	.word	0x0500009a


	//   ....[66]....
        /*04b0*/ 	.word	0x0500009a


	//   ....[67]....
        /*04b4*/ 	.word	0x0500009a


	//   ....[68]....
        /*04b8*/ 	.word	0x0500009a


	//   ....[69]....
        /*04bc*/ 	.word	0x0500009a


	//   ....[70]....
        /*04c0*/ 	.word	0x0500009a


	//   ....[71]....
        /*04c4*/ 	.word	0x0500009a


	//   ....[72]....
        /*04c8*/ 	.word	0x0500009a


	//   ....[73]....
        /*04cc*/ 	.word	0x0500009a


	//   ....[74]....
        /*04d0*/ 	.word	0x0500009a


	//   ....[75]....
        /*04d4*/ 	.word	0x0500009a


	//   ....[76]....
        /*04d8*/ 	.word	0x0500009a


	//   ....[77]....
        /*04dc*/ 	.word	0x0500009a


	//   ....[78]....
        /*04e0*/ 	.word	0x0500009a


	//   ....[79]....
        /*04e4*/ 	.word	0x0500009a


	//   ....[80]....
        /*04e8*/ 	.word	0x0500009a


	//   ....[81]....
        /*04ec*/ 	.word	0x0500009a


	//   ....[82]....
        /*04f0*/ 	.word	0x0500009a


	//   ....[83]....
        /*04f4*/ 	.word	0x0500009a


	//   ....[84]....
        /*04f8*/ 	.word	0x0500009a


	//   ....[85]....
        /*04fc*/ 	.word	0x0500009a


	//   ....[86]....
        /*0500*/ 	.word	0x0500009a


	//   ....[87]....
        /*0504*/ 	.word	0x0500009a


	//   ....[88]....
        /*0508*/ 	.word	0x0500009a


	//   ....[89]....
        /*050c*/ 	.word	0x0500009a


	//   ....[90]....
        /*0510*/ 	.word	0x0500009a


	//   ....[91]....
        /*0514*/ 	.word	0x0500009a


	//   ....[92]....
        /*0518*/ 	.word	0x0500009a


	//----- nvinfo : EIATTR_COOP_GROUP_INSTR_OFFSETS
	.align		4
.L_1527:
        /*051c*/ 	.byte	0x04, 0x28
        /*051e*/ 	.short	(.L_1529 - .L_1528)


	//   ....[0]....
.L_1528:
        /*0520*/ 	.word	0x00000bc0


	//   ....[1]....
        /*0524*/ 	.word	0x00000c70


	//   ....[2]....
        /*0528*/ 	.word	0x00000ea0


	//   ....[3]....
        /*052c*/ 	.word	0x00003560


	//   ....[4]....
        /*0530*/ 	.word	0x00003f00


	//   ....[5]....
        /*0534*/ 	.word	0x000049f0


	//   ....[6]....
        /*0538*/ 	.word	0x00004d40


	//   ....[7]....
        /*053c*/ 	.word	0x00005820


	//   ....[8]....
        /*0540*/ 	.word	0x00006360


	//   ....[9]....
        /*0544*/ 	.word	0x00006380


	//   ....[10]....
        /*0548*/ 	.word	0x000063b0


	//   ....[11]....
        /*054c*/ 	.word	0x000063d0


	//   ....[12]....
        /*0550*/ 	.word	0x00006400


	//   ....[13]....
        /*0554*/ 	.word	0x00006420


	//   ....[14]....
        /*0558*/ 	.word	0x00006450


	//   ....[15]....
        /*055c*/ 	.word	0x00006470


	//   ....[16]....
        /*0560*/ 	.word	0x000064a0


	//   ....[17]....
        /*0564*/ 	.word	0x000064b0


	//   ....[18]....
        /*0568*/ 	.word	0x00006550


	//   ....[19]....
        /*056c*/ 	.word	0x00006560


	//   ....[20]....
        /*0570*/ 	.word	0x00006570


	//   ....[21]....
        /*0574*/ 	.word	0x00006580


	//   ....[22]....
        /*0578*/ 	.word	0x00006b40


	//   ....[23]....
        /*057c*/ 	.word	0x00006b50


	//   ....[24]....
        /*0580*/ 	.word	0x00006b60


	//   ....[25]....
        /*0584*/ 	.word	0x00006b90


	//   ....[26]....
        /*0588*/ 	.word	0x00006ba0


	//   ....[27]....
        /*058c*/ 	.word	0x00006bd0


	//   ....[28]....
        /*0590*/ 	.word	0x00006be0


	//   ....[29]....
        /*0594*/ 	.word	0x00006c10


	//   ....[30]....
        /*0598*/ 	.word	0x00006c20


	//   ....[31]....
        /*059c*/ 	.word	0x00006c50


	//   ....[32]....
        /*05a0*/ 	.word	0x00006c60


	//   ....[33]....
        /*05a4*/ 	.word	0x00006c80


	//   ....[34]....
        /*05a8*/ 	.word	0x00006ca0


	//   ....[35]....
        /*05ac*/ 	.word	0x00006cb0


	//   ....[36]....
        /*05b0*/ 	.word	0x00006cc0


	//   ....[37]....
        /*05b4*/ 	.word	0x00006cd0


	//   ....[38]....
        /*05b8*/ 	.word	0x00008510


	//   ....[39]....
        /*05bc*/ 	.word	0x00008520


	//   ....[40]....
        /*05c0*/ 	.word	0x00008570


	//   ....[41]....
        /*05c4*/ 	.word	0x00008580


	//   ....[42]....
        /*05c8*/ 	.word	0x000085b0


	//   ....[43]....
        /*05cc*/ 	.word	0x000085d0


	//   ....[44]....
        /*05d0*/ 	.word	0x00008610


	//   ....[45]....
        /*05d4*/ 	.word	0x00008720


	//   ....[46]....
        /*05d8*/ 	.word	0x000088e0


	//   ....[47]....
        /*05dc*/ 	.word	0x00008900


	//   ....[48]....
        /*05e0*/ 	.word	0x000090a0


	//   ....[49]....
        /*05e4*/ 	.word	0x000098c0


	//   ....[50]....
        /*05e8*/ 	.word	0x00009cb0


	//   ....[51]....
        /*05ec*/ 	.word	0x00009fe0


	//   ....[52]....
        /*05f0*/ 	.word	0x0000a000


	//   ....[53]....
        /*05f4*/ 	.word	0x0000a030


	//   ....[54]....
        /*05f8*/ 	.word	0x0000a080


	//   ....[55]....
        /*05fc*/ 	.word	0x0000a0a0


	//   ....[56]....
        /*0600*/ 	.word	0x0000a290


	//   ....[57]....
        /*0604*/ 	.word	0x0000a2b0


	//   ....[58]....
        /*0608*/ 	.word	0x0000a2e0


	//   ....[59]....
        /*060c*/ 	.word	0x0000a330


	//   ....[60]....
        /*0610*/ 	.word	0x0000a350


	//   ....[61]....
        /*0614*/ 	.word	0x0000a850


	//   ....[62]....
        /*0618*/ 	.word	0x0000a8a0


	//   ....[63]....
        /*061c*/ 	.word	0x0000a940


	//   ....[64]....
        /*0620*/ 	.word	0x0000a990


	//   ....[65]....
        /*0624*/ 	.word	0x0000aa30


	//   ....[66]....
        /*0628*/ 	.word	0x0000aa80


	//   ....[67]....
        /*062c*/ 	.word	0x0000ab20


	//   ....[68]....
        /*0630*/ 	.word	0x0000ab70


	//   ....[69]....
        /*0634*/ 	.word	0x0000ac10


	//   ....[70]....
        /*0638*/ 	.word	0x0000ac60


	//   ....[71]....
        /*063c*/ 	.word	0x0000ad00


	//   ....[72]....
        /*0640*/ 	.word	0x0000ada0


	//   ....[73]....
        /*0644*/ 	.word	0x0000ae40


	//   ....[74]....
        /*0648*/ 	.word	0x0000aee0


	//   ....[75]....
        /*064c*/ 	.word	0x0000af40


	//   ....[76]....
        /*0650*/ 	.word	0x0000af90


	//   ....[77]....
        /*0654*/ 	.word	0x0000b020


	//   ....[78]....
        /*0658*/ 	.word	0x0000b070


	//   ....[79]....
        /*065c*/ 	.word	0x0000b100


	//   ....[80]....
        /*0660*/ 	.word	0x0000b150


	//   ....[81]....
        /*0664*/ 	.word	0x0000b1e0


	//   ....[82]....
        /*0668*/ 	.word	0x0000b230


	//   ....[83]....
        /*066c*/ 	.word	0x0000b2c0


	//   ....[84]....
        /*0670*/ 	.word	0x0000b310


	//   ....[85]....
        /*0674*/ 	.word	0x0000b3a0


	//   ....[86]....
        /*0678*/ 	.word	0x0000b3f0


	//   ....[87]....
        /*067c*/ 	.word	0x0000b490


	//   ....[88]....
        /*0680*/ 	.word	0x0000b4e0


	//   ....[89]....
        /*0684*/ 	.word	0x0000b540


	//   ....[90]....
        /*0688*/ 	.word	0x0000b590


	//   ....[91]....
        /*068c*/ 	.word	0x0000b5f0


	//   ....[92]....
        /*0690*/ 	.word	0x0000b640


	//----- nvinfo : EIATTR_EXIT_INSTR_OFFSETS
	.align		4
.L_1529:
        /*0694*/ 	.byte	0x04, 0x1c
        /*0696*/ 	.short	(.L_1531 - .L_1530)


	//   ....[0]....
.L_1530:
        /*0698*/ 	.word	0x0000a4c0


	//   ....[1]....
        /*069c*/ 	.word	0x0000a7f0


	//----- nvinfo : EIATTR_MAX_THREADS
	.align		4
.L_1531:
        /*06a0*/ 	.byte	0x04, 0x05
        /*06a2*/ 	.short	(.L_1533 - .L_1532)
.L_1532:
        /*06a4*/ 	.word	0x00000080
        /*06a8*/ 	.word	0x00000001
        /*06ac*/ 	.word	0x00000001


	//----- nvinfo : EIATTR_CRS_STACK_SIZE
	.align		4
.L_1533:
        /*06b0*/ 	.byte	0x04, 0x1e
        /*06b2*/ 	.short	(.L_1535 - .L_1534)
.L_1534:
        /*06b4*/ 	.word	0x00000000


	//----- nvinfo : EIATTR_CBANK_PARAM_SIZE
	.align		4
.L_1535:
        /*06b8*/ 	.byte	0x03, 0x19
        /*06ba*/ 	.short	0x01f0


	//----- nvinfo : EIATTR_PARAM_CBANK
	.align		4
        /*06bc*/ 	.byte	0x04, 0x0a
        /*06be*/ 	.short	(.L_1537 - .L_1536)
	.align		4
.L_1536:
        /*06c0*/ 	.word	index@(.nv.constant0._Z25selective_scan_bwd_kernelI32Selective_Scan_bwd_kernel_traitsILi128ELi16ELb1ELb1ELb0ELb1ELb1EN3c108BFloat16EfEEv12SSMParamsBwd)
        /*06c4*/ 	.short	0x0210
        /*06c6*/ 	.short	0x01f0


	//----- nvinfo : EIATTR_SW_WAR
	.align		4
.L_1537:
        /*06c8*/ 	.byte	0x04, 0x36
        /*06ca*/ 	.short	(.L_1539 - .L_1538)
.L_1538:
        /*06cc*/ 	.word	0x00000008
.L_1539:


//--------------------- .nv.info._Z25selective_scan_bwd_kernelI32Selective_Scan_bwd_kernel_traitsILi128ELi16ELb1ELb1ELb1ELb0ELb0EN3c108BFloat16EfEEv12SSMParamsBwd --------------------------
	.section	.nv.info._Z25selective_scan_bwd_kernelI32Selective_Scan_bwd_kernel_traitsILi128ELi16ELb1ELb1ELb1ELb0ELb0EN3c108BFloat16EfEEv12SSMParamsBwd,"",@"SHT_CUDA_INFO"
	.sectionflags	@""
	.align	4


	//----- nvinfo : EIATTR_CUDA_API_VERSION
	.align		4
        /*0000*/ 	.byte	0x04, 0x37
        /*0002*/ 	.short	(.L_1541 - .L_1540)
.L_1540:
        /*0004*/ 	.word	0x00000082


	//----- nvinfo : EIATTR_KPARAM_INFO
	.align		4
.L_1541:
        /*0008*/ 	.byte	0x04, 0x17
        /*000a*/ 	.short	(.L_1543 - .L_1542)
.L_1542:
        /*000c*/ 	.word	0x00000000
        /*0010*/ 	.short	0x0000
        /*0012*/ 	.short	0x0000
        /*0014*/ 	.byte	0x00, 0xf0, 0xc1, 0x07


	//----- nvinfo : EIATTR_SPARSE_MMA_MASK
	.align		4
.L_1543:
        /*0018*/ 	.byte	0x03, 0x50
        /*001a*/ 	.short	0x0000


	//----- nvinfo : EIATTR_MAXREG_COUNT
	.align		4
        /*001c*/ 	.byte	0x03, 0x1b
        /*001e*/ 	.short	0x00a8


	//----- nvinfo : EIATTR_NUM_BARRIERS
	.align		4
        /*0020*/ 	.byte	0x02, 0x4c
        /*0022*/ 	.byte	0x01
	.zero		1


	//----- nvinfo : EIATTR_ANNOTATIONS
	.align		4
        /*0024*/ 	.byte	0x04, 0x55
        /*0026*/ 	.short	(.L_1545 - .L_1544)


	//   ....[0]....
.L_1544:
        /* <DEDUP_REMOVED lines=57> */


	//----- nvinfo : EIATTR_MERCURY_ISA_VERSION
	.align		4
.L_1545:
        /*03a8*/ 	.byte	0x03, 0x5f
        /*03aa*/ 	.short	0x0101


	//----- nvinfo : EIATTR_COOP_GROUP_MASK_REGIDS
	.align		4
        /*03ac*/ 	.byte	0x04, 0x29
        /*03ae*/ 	.short	(.L_1547 - .L_1546)


	//   ....[0]....
.L_1546:
        /*03b0*/ 	.word	0xffffffff


	//   ....[1]....
        /*03b4*/ 	.word	0xffffffff


	//   ....[2]....
        /*03b8*/ 	.word	0xffffffff


	//   ....[3]....
        /*03bc*/ 	.word	0xffffffff


	//   ....[4]....
        /*03c0*/ 	.word	0xffffffff


	//   ....[5]....
        /*03c4*/ 	.word	0xffffffff


	//   ....[6]....
        /*03c8*/ 	.word	0xffffffff


	//   ....[7]....
        /*03cc*/ 	.word	0xffffffff


	//   ....[8]....
        /*03d0*/ 	.word	0xffffffff


	//   ....[9]....
        /*03d4*/ 	.word	0xffffffff


	//   ....[10]....
        /*03d8*/ 	.word	0xffffffff


	//   ....[11]....
        /*03dc*/ 	.word	0xffffffff


	//   ....[12]....
        /*03e0*/ 	.word	0xffffffff


	//   ....[13]....
        /*03e4*/ 	.word	0xffffffff


	//   ....[14]....
        /*03e8*/ 	.word	0xffffffff


	//   ....[15]....
        /*03ec*/ 	.word	0xffffffff


	//   ....[16]....
        /*03f0*/ 	.word	0xffffffff


	//   ....[17]....
        /*03f4*/ 	.word	0xffffffff


	//   ....[18]....
        /*03f8*/ 	.word	0xffffffff


	//   ....[19]....
        /*03fc*/ 	.word	0xffffffff


	//   ....[20]....
        /*0400*/ 	.word	0xffffffff


	//   ....[21]....
        /*0404*/ 	.word	0xffffffff


	//   ....[22]....
        /*0408*/ 	.word	0xffffffff


	//   ....[23]....
        /*040c*/ 	.word	0xffffffff


	//   ....[24]....
        /*0410*/ 	.word	0xffffffff


	//   ....[25]....
        /*0414*/ 	.word	0xffffffff


	//   ....[26]....
        /*0418*/ 	.word	0xffffffff


	//   ....[27]....
        /*041c*/ 	.word	0xffffffff


	//   ....[28]....
        /*0420*/ 	.word	0xffffffff


	//   ....[29]....
        /*0424*/ 	.word	0xffffffff


	//   ....[30]....
        /*0428*/ 	.word	0xffffffff


	//   ....[31]....
        /*042c*/ 	.word	0xffffffff


	//   ....[32]....
        /*0430*/ 	.word	0xffffffff


	//   ....[33]....
        /*0434*/ 	.word	0xffffffff


	//   ....[34]....
        /*0438*/ 	.word	0xffffffff


	//   ....[35]....
        /*043c*/ 	.word	0xffffffff


	//   ....[36]....
        /*0440*/ 	.word	0xffffffff


	//   ....[37]....
        /*0444*/ 	.word	0xffffffff


	//   ....[38]....
        /*0448*/ 	.word	0xffffffff


	//   ....[39]....
        /*044c*/ 	.word	0xffffffff


	//   ....[40]....
        /*0450*/ 	.word	0xffffffff


	//   ....[41]....
        /*0454*/ 	.word	0xffffffff


	//   ....[42]....
        /*0458*/ 	.word	0xffffffff


	//   ....[43]....
        /*045c*/ 	.word	0xffffffff


	//   ....[44]....
        /*0460*/ 	.word	0xffffffff


	//   ....[45]....
        /*0464*/ 	.word	0xffffffff


	//   ....[46]....
        /*0468*/ 	.word	0xffffffff


	//   ....[47]....
        /*046c*/ 	.word	0xffffffff


	//   ....[48]....
        /*0470*/ 	.word	0xffffffff


	//   ....[49]....
        /*0474*/ 	.word	0xffffffff


	//   ....[50]....
        /*0478*/ 	.word	0xffffffff


	//   ....[51]....
        /*047c*/ 	.word	0xffffffff


	//   ....[52]....
        /*0480*/ 	.word	0x05000095


	//   ....[53]....
        /*0484*/ 	.word	0x05000095


	//   ....[54]....
        /*0488*/ 	.word	0x05000095


	//   ....[55]....
        /*048c*/ 	.word	0x05000095


	//   ....[56]....
        /*0490*/ 	.word	0x05000095


	//   ....[57]....
        /*0494*/ 	.word	0x05000095


	//   ....[58]....
        /*0498*/ 	.word	0x05000095


	//   ....[59]....
        /*049c*/ 	.word	0x05000095


	//   ....[60]....
        /*04a0*/ 	.word	0x05000095


	//   ....[61]....
        /*04a4*/ 	.word	0x05000095


	//   ....[62]....
        /*04a8*/ 	.word	0x05000095


	//   ....[63]....
        /*04ac*/ 	.word	0x05000095


	//   ....[64]....
        /*04b0*/ 	.word	0x05000095


	//   ....[65]....
        /*04b4*/ 	.word	0x05000095


	//   ....[66]....
        /*04b8*/ 	.word	0x05000095


	//   ....[67]....
        /*04bc*/ 	.word	0x05000095


	//   ....[68]....
        /*04c0*/ 	.word	0x05000095


	//   ....[69]....
        /*04c4*/ 	.word	0x05000095


	//   ....[70]....
        /*04c8*/ 	.word	0x05000095


	//   ....[71]....
        /*04cc*/ 	.word	0x05000095


	//   ....[72]....
        /*04d0*/ 	.word	0x05000095


	//   ....[73]....
        /*04d4*/ 	.word	0x05000095


	//   ....[74]....
        /*04d8*/ 	.word	0x05000095


	//   ....[75]....
        /*04dc*/ 	.word	0x05000095


	//   ....[76]....
        /*04e0*/ 	.word	0x05000095


	//   ....[77]....
        /*04e4*/ 	.word	0x05000095


	//   ....[78]....
        /*04e8*/ 	.word	0x05000095


	//   ....[79]....
        /*04ec*/ 	.word	0x05000095


	//   ....[80]....
        /*04f0*/ 	.word	0x05000095


	//   ....[81]....
        /*04f4*/ 	.word	0x05000095


	//   ....[82]....
        /*04f8*/ 	.word	0x05000095


	//   ....[83]....
        /*04fc*/ 	.word	0x05000095


	//----- nvinfo : EIATTR_COOP_GROUP_INSTR_OFFSETS
	.align		4
.L_1547:
        /*0500*/ 	.byte	0x04, 0x28
        /*0502*/ 	.short	(.L_1549 - .L_1548)


	//   ....[0]....
.L_1548:
        /*0504*/ 	.word	0x00000c90


	//   ....[1]....
        /*0508*/ 	.word	0x00000d40


	//   ....[2]....
        /*050c*/ 	.word	0x00000e60


	//   ....[3]....
        /*0510*/ 	.word	0x00001c10


	//   ....[4]....
        /*0514*/ 	.word	0x00002460


	//   ....[5]....
        /*0518*/ 	.word	0x00002d20


	//   ....[6]....
        /*051c*/ 	.word	0x00002d40


	//   ....[7]....
        /*0520*/ 	.word	0x00002d70


	//   ....[8]....
        /*0524*/ 	.word	0x00002d90


	//   ....[9]....
        /*0528*/ 	.word	0x00002dc0


	//   ....[10]....
        /*052c*/ 	.word	0x00002de0


	//   ....[11]....
        /*0530*/ 	.word	0x00002e10


	//   ....[12]....
        /*0534*/ 	.word	0x00002e30


	//   ....[13]....
        /*0538*/ 	.word	0x00002e60


	//   ....[14]....
        /*053c*/ 	.word	0x00002e70


	//   ....[15]....
        /*0540*/ 	.word	0x00002f10


	//   ....[16]....
        /*0544*/ 	.word	0x00002f20


	//   ....[17]....
        /*0548*/ 	.word	0x00002f30


	//   ....[18]....
        /*054c*/ 	.word	0x00002f40


	//   ....[19]....
        /*0550*/ 	.word	0x00003500


	//   ....[20]....
        /*0554*/ 	.word	0x00003510


	//   ....[21]....
        /*0558*/ 	.word	0x00003520


	//   ....[22]....
        /*055c*/ 	.word	0x00003550


	//   ....[23]....
        /*0560*/ 	.word	0x00003560


	//   ....[24]....
        /*0564*/ 	.word	0x00003590


	//   ....[25]....
        /*0568*/ 	.word	0x000035a0


	//   ....[26]....
        /*056c*/ 	.word	0x000035d0


	//   ....[27]....
        /*0570*/ 	.word	0x000035e0


	//   ....[28]....
        /*0574*/ 	.word	0x00003610


	//   ....[29]....
        /*0578*/ 	.word	0x00003620


	//   ....[30]....
        /*057c*/ 	.word	0x00003640


	//   ....[31]....
        /*0580*/ 	.word	0x00003660


	//   ....[32]....
        /*0584*/ 	.word	0x00003670


	//   ....[33]....
        /*0588*/ 	.word	0x00003680


	//   ....[34]....
        /*058c*/ 	.word	0x00003690


	//   ....[35]....
        /*0590*/ 	.word	0x00005510


	//   ....[36]....
        /*0594*/ 	.word	0x000055b0


	//   ....[37]....
        /*0598*/ 	.word	0x000055d0


	//   ....[38]....
        /*059c*/ 	.word	0x000055f0


	//   ....[39]....
        /*05a0*/ 	.word	0x00005670


	//   ....[40]....
        /*05a4*/ 	.word	0x00005df0


	//   ....[41]....
        /*05a8*/ 	.word	0x000061b0


	//   ....[42]....
        /*05ac*/ 	.word	0x000063a0


	//   ....[43]....
        /*05b0*/ 	.word	0x000063c0


	//   ....[44]....
        /*05b4*/ 	.word	0x000063f0


	//   ....[45]....
        /*05b8*/ 	.word	0x00006430


	//   ....[46]....
        /*05bc*/ 	.word	0x00006450


	//   ....[47]....
        /*05c0*/ 	.word	0x00006640


	//   ....[48]....
        /*05c4*/ 	.word	0x00006660


	//   ....[49]....
        /*05c8*/ 	.word	0x00006690


	//   ....[50]....
        /*05cc*/ 	.word	0x000066e0


	//   ....[51]....
        /*05d0*/ 	.word	0x00006700


	//   ....[52]....
        /*05d4*/ 	.word	0x00006ab0


	//   ....[53]....
        /*05d8*/ 	.word	0x00006b00


	//   ....[54]....
        /*05dc*/ 	.word	0x00006ba0


	//   ....[55]....
        /*05e0*/ 	.word	0x00006bf0


	//   ....[56]....
        /*05e4*/ 	.word	0x00006c90


	//   ....[57]....
        /*05e8*/ 	.word	0x00006ce0


	//   ....[58]....
        /*05ec*/ 	.word	0x00006d80


	//   ....[59]....
        /*05f0*/ 	.word	0x00006dd0


	//   ....[60]....
        /*05f4*/ 	.word	0x00006e70


	//   ....[61]....
        /*05f8*/ 	.word	0x00006ec0


	//   ....[62]....
        /*05fc*/ 	.word	0x00006f60


	//   ....[63]....
        /*0600*/ 	.word	0x00007000


	//   ....[64]....
        /*0604*/ 	.word	0x000070a0


	//   ....[65]....
        /*0608*/ 	.word	0x00007140


	//   ....[66]....
        /*060c*/ 	.word	0x000071a0


	//   ....[67]....
        /*0610*/ 	.word	0x000071f0


	//   ....[68]....
        /*0614*/ 	.word	0x00007280


	//   ....[69]....
        /*0618*/ 	.word	0x000072d0


	//   ....[70]....
        /*061c*/ 	.word	0x00007350


	//   ....[71]....
        /*0620*/ 	.word	0x000073a0


	//   ....[72]....
        /*0624*/ 	.word	0x00007420


	//   ....[73]....
        /*0628*/ 	.word	0x00007470


	//   ....[74]....
        /*062c*/ 	.word	0x000074f0


	//   ....[75]....
        /*0630*/ 	.word	0x00007540


	//   ....[76]....
        /*0634*/ 	.word	0x000075c0


	//   ....[77]....
        /*0638*/ 	.word	0x00007610


	//   ....[78]....
        /*063c*/ 	.word	0x000076b0


	//   ....[79]....
        /*0640*/ 	.word	0x00007700


	//   ....[80]....
        /*0644*/ 	.word	0x00007770


	//   ....[81]....
        /*0648*/ 	.word	0x000077c0


	//   ....[82]....
        /*064c*/ 	.word	0x00007820


	//   ....[83]....
        /*0650*/ 	.word	0x00007870


	//----- nvinfo : EIATTR_EXIT_INSTR_OFFSETS
	.align		4
.L_1549:
        /*0654*/ 	.byte	0x04, 0x1c
        /*0656*/ 	.short	(.L_1551 - .L_1550)


	//   ....[0]....
.L_1550:
        /*0658*/ 	.word	0x00006870


	//   ....[1]....
        /*065c*/ 	.word	0x00006a50


	//----- nvinfo : EIATTR_MAX_THREADS
	.align		4
.L_1551:
        /*0660*/ 	.byte	0x04, 0x05
        /*0662*/ 	.short	(.L_1553 - .L_1552)
.L_1552:
        /*0664*/ 	.word	0x00000080
        /*0668*/ 	.word	0x00000001
        /*066c*/ 	.word	0x00000001


	//----- nvinfo : EIATTR_CRS_STACK_SIZE
	.align		4
.L_1553:
        /*0670*/ 	.byte	0x04, 0x1e
        /*0672*/ 	.short	(.L_1555 - .L_1554)
.L_1554:
        /*0674*/ 	.word	0x00000000


	//----- nvinfo : EIATTR_CBANK_PARAM_SIZE
	.align		4
.L_1555:
        /*0678*/ 	.byte	0x03, 0x19
        /*067a*/ 	.short	0x01f0


	//----- nvinfo : EIATTR_PARAM_CBANK
	.align		4
        /*067c*/ 	.byte	0x04, 0x0a
        /*067e*/ 	.short	(.L_1557 - .L_1556)
	.align		4
.L_1556:
        /*0680*/ 	.word	index@(.nv.constant0._Z25selective_scan_bwd_kernelI32Selective_Scan_bwd_kernel_traitsILi128ELi16ELb1ELb1ELb1ELb0ELb0EN3c108BFloat16EfEEv12SSMParamsBwd)
        /*0684*/ 	.short	0x0210
        /*0686*/ 	.short	0x01f0


	//----- nvinfo : EIATTR_SW_WAR
	.align		4
.L_1557:
        /*0688*/ 	.byte	0x04, 0x36
        /*068a*/ 	.short	(.L_1559 - .L_1558)
.L_1558:
        /*068c*/ 	.word	0x00000008
.L_1559:


//--------------------- .nv.info._Z25selective_scan_bwd_kernelI32Selective_Scan_bwd_kernel_traitsILi128ELi16ELb1ELb1ELb1ELb0ELb1EN3c108BFloat16EfEEv12SSMParamsBwd --------------------------
	.section	.nv.info._Z25selective_scan_bwd_kernelI32Selective_Scan_bwd_kernel_traitsILi128ELi16ELb1ELb1ELb1ELb0ELb1EN3c108BFloat16EfEEv12SSMParamsBwd,"",@"SHT_CUDA_INFO"
	.sectionflags	@""
	.align	4


	//----- nvinfo : EIATTR_CUDA_API_VERSION
	.align		4
        /*0000*/ 	.byte	0x04, 0x37
        /*0002*/ 	.short	(.L_1561 - .L_1560)
.L_1560:
        /*0004*/ 	.word	0x00000082


	//----- nvinfo : EIATTR_KPARAM_INFO
	.align		4
.L_1561:
        /*0008*/ 	.byte	0x04, 0x17
        /*000a*/ 	.short	(.L_1563 - .L_1562)
.L_1562:
        /*000c*/ 	.word	0x00000000
        /*0010*/ 	.short	0x0000
        /*0012*/ 	.short	0x0000
        /*0014*/ 	.byte	0x00, 0xf0, 0xc1, 0x07


	//----- nvinfo : EIATTR_SPARSE_MMA_MASK
	.align		4
.L_1563:
        /*0018*/ 	.byte	0x03, 0x50
        /*001a*/ 	.short	0x0000


	//----- nvinfo : EIATTR_MAXREG_COUNT
	.align		4
        /*001c*/ 	.byte	0x03, 0x1b
        /*001e*/ 	.short	0x00a8


	//----- nvinfo : EIATTR_NUM_BARRIERS
	.align		4
        /*0020*/ 	.byte	0x02, 0x4c
        /*0022*/ 	.byte	0x01
	.zero		1


	//----- nvinfo : EIATTR_ANNOTATIONS
	.align		4
        /*0024*/ 	.byte	0x04, 0x55
        /*0026*/ 	.short	(.L_1565 - .L_1564)


	//   ....[0]....
.L_1564:
        /* <DEDUP_REMOVED lines=55> */


	//----- nvinfo : EIATTR_MERCURY_ISA_VERSION
	.align		4
.L_1565:
        /*0388*/ 	.byte	0x03, 0x5f
        /*038a*/ 	.short	0x0101


	//----- nvinfo : EIATTR_COOP_GROUP_MASK_REGIDS
	.align		4
        /*038c*/ 	.byte	0x04, 0x29
        /*038e*/ 	.short	(.L_1567 - .L_1566)


	//   ....[0]....
.L_1566:
        /*0390*/ 	.word	0xffffffff


	//   ....[1]....
        /*0394*/ 	.word	0xffffffff


	//   ....[2]....
        /*0398*/ 	.word	0xffffffff


	//   ....[3]....
        /*039c*/ 	.word	0xffffffff


	//   ....[4]....
        /*03a0*/ 	.word	0xffffffff


	//   ....[5]....
        /*03a4*/ 	.word	0xffffffff


	//   ....[6]....
        /*03a8*/ 	.word	0xffffffff


	//   ....[7]....
        /*03ac*/ 	.word	0xffffffff


	//   ....[8]....
        /*03b0*/ 	.word	0xffffffff


	//   ....[9]....
        /*03b4*/ 	.word	0xffffffff


	//   ....[10]....
        /*03b8*/ 	.word	0xffffffff


	//   ....[11]....
        /*03bc*/ 	.word	0xffffffff


	//   ....[12]....
        /*03c0*/ 	.word	0xffffffff


	//   ....[13]....
        /*03c4*/ 	.word	0xffffffff


	//   ....[14]....
        /*03c8*/ 	.word	0xffffffff


	//   ....[15]....
        /*03cc*/ 	.word	0xffffffff


	//   ....[16]....
        /*03d0*/ 	.word	0xffffffff


	//   ....[17]....
        /*03d4*/ 	.word	0xffffffff


	//   ....[18]....
        /*03d8*/ 	.word	0xffffffff


	//   ....[19]....
        /*03dc*/ 	.word	0xffffffff


	//   ....[20]....
        /*03e0*/ 	.word	0xffffffff


	//   ....[21]....
        /*03e4*/ 	.word	0xffffffff


	//   ....[22]....
        /*03e8*/ 	.word	0xffffffff


	//   ....[23]....
        /*03ec*/ 	.word	0xffffffff


	//   ....[24]....
        /*03f0*/ 	.word	0xffffffff


	//   ....[25]....
        /*03f4*/ 	.word	0xffffffff


	//   ....[26]....
        /*03f8*/ 	.word	0xffffffff


	//   ....[27]....
        /*03fc*/ 	.word	0xffffffff


	//   ....[28]....
        /*0400*/ 	.word	0xffffffff


	//   ....[29]....
        /*0404*/ 	.word	0xffffffff


	//   ....[30]....
        /*0408*/ 	.word	0xffffffff


	//   ....[31]....
        /*040c*/ 	.word	0xffffffff


	//   ....[32]....
        /*0410*/ 	.word	0xffffffff


	//   ....[33]....
        /*0414*/ 	.word	0xffffffff


	//   ....[34]....
        /*0418*/ 	.word	0xffffffff


	//   ....[35]....
        /*041c*/ 	.word	0xffffffff


	//   ....[36]....
        /*0420*/ 	.word	0xffffffff


	//   ....[37]....
        /*0424*/ 	.word	0xffffffff


	//   ....[38]....
        /*0428*/ 	.word	0xffffffff


	//   ....[39]....
        /*042c*/ 	.word	0xffffffff


	//   ....[40]....
        /*0430*/ 	.word	0xffffffff


	//   ....[41]....
        /*0434*/ 	.word	0xffffffff


	//   ....[42]....
        /*0438*/ 	.word	0xffffffff


	//   ....[43]....
        /*043c*/ 	.word	0xffffffff


	//   ....[44]....
        /*0440*/ 	.word	0xffffffff


	//   ....[45]....
        /*0444*/ 	.word	0xffffffff


	//   ....[46]....
        /*0448*/ 	.word	0xffffffff


	//   ....[47]....
        /*044c*/ 	.word	0xffffffff


	//   ....[48]....
        /*0450*/ 	.word	0xffffffff


	//   ....[49]....
        /*0454*/ 	.word	0xffffffff


	//   ....[50]....
        /*0458*/ 	.word	0xffffffff


	//   ....[51]....
        /*045c*/ 	.word	0xffffffff


	//   ....[52]....
        /*0460*/ 	.word	0xffffffff


	//   ....[53]....
        /*0464*/ 	.word	0xffffffff


	//   ....[54]....
        /*0468*/ 	.word	0xffffffff


	//   ....[55]....
        /*046c*/ 	.word	0xffffffff


	//   ....[56]....
        /*0470*/ 	.word	0x05000098


	//   ....[57]....
        /*0474*/ 	.word	0x05000098


	//   ....[58]....
        /*0478*/ 	.word	0x05000098


	//   ....[59]....
        /*047c*/ 	.word	0x05000098


	//   ....[60]....
        /*0480*/ 	.word	0x05000098


	//   ....[61]....
        /*0484*/ 	.word	0x05000098


	//   ....[62]....
        /*0488*/ 	.word	0x05000098


	//   ....[63]....
        /*048c*/ 	.word	0x05000098


	//   ....[64]....
        /*0490*/ 	.word	0x05000098


	//   ....[65]....
        /*0494*/ 	.word	0x05000098


	//   ....[66]....
        /*0498*/ 	.word	0x05000098


	//   ....[67]....
        /*049c*/ 	.word	0x05000098


	//   ....[68]....
        /*04a0*/ 	.word	0x05000098


	//   ....[69]....
        /*04a4*/ 	.word	0x05000098


	//   ....[70]....
        /*04a8*/ 	.word	0x05000098


	//   ....[71]....
        /*04ac*/ 	.word	0x05000098


	//   ....[72]....
        /*04b0*/ 	.word	0x05000098


	//   ....[73]....
        /*04b4*/ 	.word	0x05000098


	//   ....[74]....
        /*04b8*/ 	.word	0x05000098


	//   ....[75]....
        /*04bc*/ 	.word	0x05000098


	//   ....[76]....
        /*04c0*/ 	.word	0x05000098


	//   ....[77]....
        /*04c4*/ 	.word	0x05000098


	//   ....[78]....
        /*04c8*/ 	.word	0x05000098


	//   ....[79]....
        /*04cc*/ 	.word	0x05000098


	//   ....[80]....
        /*04d0*/ 	.word	0x05000098


	//   ....[81]....
        /*04d4*/ 	.word	0x05000098


	//   ....[82]....
        /*04d8*/ 	.word	0x05000098


	//   ....[83]....
        /*04dc*/ 	.word	0x05000098


	//   ....[84]....
        /*04e0*/ 	.word	0x05000098


	//   ....[85]....
        /*04e4*/ 	.word	0x05000098


	//   ....[86]....
        /*04e8*/ 	.word	0x05000098


	//   ....[87]....
        /*04ec*/ 	.word	0x05000098


	//----- nvinfo : EIATTR_COOP_GROUP_INSTR_OFFSETS
	.align		4
.L_1567:
        /*04f0*/ 	.byte	0x04, 0x28
        /*04f2*/ 	.short	(.L_1569 - .L_1568)


	//   ....[0]....
.L_1568:
        /*04f4*/ 	.word	0x00000d20


	//   ....[1]....
        /*04f8*/ 	.word	0x00000dd0


	//   ....[2]....
        /*04fc*/ 	.word	0x00000f90


	//   ....[3]....
        /*0500*/ 	.word	0x00001110


	//   ....[4]....
        /*0504*/ 	.word	0x00001b00


	//   ....[5]....
        /*0508*/ 	.word	0x000025c0


	//   ....[6]....
        /*050c*/ 	.word	0x000029d0


	//   ....[7]....
        /*0510*/ 	.word	0x00003280


	//   ....[8]....
        /*0514*/ 	.word	0x00003ae0


	//   ....[9]....
        /*0518*/ 	.word	0x00004380


	//   ....[10]....
        /*051c*/ 	.word	0x000043a0


	//   ....[11]....
        /*0520*/ 	.word	0x000043d0


	//   ....[12]....
        /*0524*/ 	.word	0x000043f0


	//   ....[13]....
        /*0528*/ 	.word	0x00004420


	//   ....[14]....
        /*052c*/ 	.word	0x00004440


	//   ....[15]....
        /*0530*/ 	.word	0x00004470


	//   ....[16]....
        /*0534*/ 	.word	0x00004490


	//   ....[17]....
        /*0538*/ 	.word	0x000044c0


	//   ....[18]....
        /*053c*/ 	.word	0x000044d0


	//   ....[19]....
        /*0540*/ 	.word	0x00004570


	//   ....[20]....
        /*0544*/ 	.word	0x00004580


	//   ....[21]....
        /*0548*/ 	.word	0x00004590


	//   ....[22]....
        /*054c*/ 	.word	0x000045a0


	//   ....[23]....
        /*0550*/ 	.word	0x00004b60


	//   ....[24]....
        /*0554*/ 	.word	0x00004b70


	//   ....[25]....
        /*0558*/ 	.word	0x00004b80


	//   ....[26]....
        /*055c*/ 	.word	0x00004bb0


	//   ....[27]....
        /*0560*/ 	.word	0x00004bc0


	//   ....[28]....
        /*0564*/ 	.word	0x00004bf0


	//   ....[29]....
        /*0568*/ 	.word	0x00004c00


	//   ....[30]....
        /*056c*/ 	.word	0x00004c30


	//   ....[31]....
        /*0570*/ 	.word	0x00004c40


	//   ....[32]....
        /*0574*/ 	.word	0x00004c70


	//   ....[33]....
        /*0578*/ 	.word	0x00004c80


	//   ....[34]....
        /*057c*/ 	.word	0x00004ca0


	//   ....[35]....
        /*0580*/ 	.word	0x00004cc0


	//   ....[36]....
        /*0584*/ 	.word	0x00004cd0


	//   ....[37]....
        /*0588*/ 	.word	0x00004ce0


	//   ....[38]....
        /*058c*/ 	.word	0x00004cf0


	//   ....[39]....
        /*0590*/ 	.word	0x00006b70


	//   ....[40]....
        /*0594*/ 	.word	0x00006c10


	//   ....[41]....
        /*0598*/ 	.word	0x00006c30


	//   ....[42]....
        /*059c*/ 	.word	0x00006c50


	//   ....[43]....
        /*05a0*/ 	.word	0x00006ca0


	//   ....[44]....
        /*05a4*/ 	.word	0x00007500


	//   ....[45]....
        /*05a8*/ 	.word	0x00007750


	//   ....[46]....
        /*05ac*/ 	.word	0x00007a20


	//   ....[47]....
        /*05b0*/ 	.word	0x00007a40


	//   ....[48]....
        /*05b4*/ 	.word	0x00007a70


	//   ....[49]....
        /*05b8*/ 	.word	0x00007ab0


	//   ....[50]....
        /*05bc*/ 	.word	0x00007ad0


	//   ....[51]....
        /*05c0*/ 	.word	0x00007cc0


	//   ....[52]....
        /*05c4*/ 	.word	0x00007ce0


	//   ....[53]....
        /*05c8*/ 	.word	0x00007d10


	//   ....[54]....
        /*05cc*/ 	.word	0x00007d60


	//   ....[55]....
        /*05d0*/ 	.word	0x00007d80


	//   ....[56]....
        /*05d4*/ 	.word	0x00008130


	//   ....[57]....
        /*05d8*/ 	.word	0x00008180


	//   ....[58]....
        /*05dc*/ 	.word	0x00008220


	//   ....[59]....
        /*05e0*/ 	.word	0x00008270


	//   ....[60]....
        /*05e4*/ 	.word	0x00008310


	//   ....[61]....
        /*05e8*/ 	.word	0x00008360


	//   ....[62]....
        /*05ec*/ 	.word	0x00008400


	//   ....[63]....
        /*05f0*/ 	.word	0x00008450


	//   ....[64]....
        /*05f4*/ 	.word	0x000084f0


	//   ....[65]....
        /*05f8*/ 	.word	0x00008540


	//   ....[66]....
        /*05fc*/ 	.word	0x000085e0


	//   ....[67]....
        /*0600*/ 	.word	0x00008680


	//   ....[68]....
        /*0604*/ 	.word	0x00008720


	//   ....[69]....
        /*0608*/ 	.word	0x000087c0


	//   ....[70]....
        /*060c*/ 	.word	0x00008820


	//   ....[71]....
        /*0610*/ 	.word	0x00008870


	//   ....[72]....
        /*0614*/ 	.word	0x00008900


	//   ....[73]....
        /*0618*/ 	.word	0x00008950


	//   ....[74]....
        /*061c*/ 	.word	0x000089d0


	//   ....[75]....
        /*0620*/ 	.word	0x00008a20


	//   ....[76]....
        /*0624*/ 	.word	0x00008aa0


	//   ....[77]....
        /*0628*/ 	.word	0x00008af0


	//   ....[78]....
        /*062c*/ 	.word	0x00008b70


	//   ....[79]....
        /*0630*/ 	.word	0x00008bc0


	//   ....[80]....
        /*0634*/ 	.word	0x00008c40


	//   ....[81]....
        /*0638*/ 	.word	0x00008c90


	//   ....[82]....
        /*063c*/ 	.word	0x00008d20


	//   ....[83]....
        /*0640*/ 	.word	0x00008d70


	//   ....[84]....
        /*0644*/ 	.word	0x00008dd0


	//   ....[85]....
        /*0648*/ 	.word	0x00008e20


	//   ....[86]....
        /*064c*/ 	.word	0x00008e70


	//   ....[87]....
        /*0650*/ 	.word	0x00008ec0


	//----- nvinfo : EIATTR_EXIT_INSTR_OFFSETS
	.align		4
.L_1569:
        /*0654*/ 	.byte	0x04, 0x1c
        /*0656*/ 	.short	(.L_1571 - .L_1570)


	//   ....[0]....
.L_1570:
        /*0658*/ 	.word	0x00007ef0


	//   ....[1]....
        /*065c*/ 	.word	0x000080d0


	//----- nvinfo : EIATTR_MAX_THREADS
	.align		4
.L_1571:
        /*0660*/ 	.byte	0x04, 0x05
        /*0662*/ 	.short	(.L_1573 - .L_1572)
.L_1572:
        /*0664*/ 	.word	0x00000080
        /*0668*/ 	.word	0x00000001
        /*066c*/ 	.word	0x00000001


	//----- nvinfo : EIATTR_CRS_STACK_SIZE
	.align		4
.L_1573:
        /*0670*/ 	.byte	0x04, 0x1e
        /*0672*/ 	.short	(.L_1575 - .L_1574)
.L_1574:
        /*0674*/ 	.word	0x00000000


	//----- nvinfo : EIATTR_CBANK_PARAM_SIZE
	.align		4
.L_1575:
        /*0678*/ 	.byte	0x03, 0x19
        /*067a*/ 	.short	0x01f0


	//----- nvinfo : EIATTR_PARAM_CBANK
	.align		4
        /*067c*/ 	.byte	0x04, 0x0a
        /*067e*/ 	.short	(.L_1577 - .L_1576)
	.align		4
.L_1576:
        /*0680*/ 	.word	index@(.nv.constant0._Z25selective_scan_bwd_kernelI32Selective_Scan_bwd_kernel_traitsILi128ELi16ELb1ELb1ELb1ELb0ELb1EN3c108BFloat16EfEEv12SSMParamsBwd)
        /*0684*/ 	.short	0x0210
        /*0686*/ 	.short	0x01f0


	//----- nvinfo : EIATTR_SW_WAR
	.align		4
.L_1577:
        /*0688*/ 	.byte	0x04, 0x36
        /*068a*/ 	.short	(.L_1579 - .L_1578)
.L_1578:
        /*068c*/ 	.word	0x00000008
.L_1579:


//--------------------- .nv.info._Z25selective_scan_bwd_kernelI32Selective_Scan_bwd_kernel_traitsILi128ELi16ELb1ELb1ELb1ELb1ELb0EN3c108BFloat16EfEEv12SSMParamsBwd --------------------------
	.section	.nv.info._Z25selective_scan_bwd_kernelI32Selective_Scan_bwd_kernel_traitsILi128ELi16ELb1ELb1ELb1ELb1ELb0EN3c108BFloat16EfEEv12SSMParamsBwd,"",@"SHT_CUDA_INFO"
	.sectionflags	@""
	.align	4


	//----- nvinfo : EIATTR_CUDA_API_VERSION
	.align		4
        /*0000*/ 	.byte	0x04, 0x37
        /*0002*/ 	.short	(.L_1581 - .L_1580)
.L_1580:
        /*0004*/ 	.word	0x00000082


	//----- nvinfo : EIATTR_KPARAM_INFO
	.align		4
.L_1581:
        /*0008*/ 	.byte	0x04, 0x17
        /*000a*/ 	.short	(.L_1583 - .L_1582)
.L_1582:
        /*000c*/ 	.word	0x00000000
        /*0010*/ 	.short	0x0000
        /*0012*/ 	.short	0x0000
        /*0014*/ 	.byte	0x00, 0xf0, 0xc1, 0x07


	//----- nvinfo : EIATTR_SPARSE_MMA_MASK
	.align		4
.L_1583:
        /*0018*/ 	.byte	0x03, 0x50
        /*001a*/ 	.short	0x0000


	//----- nvinfo : EIATTR_MAXREG_COUNT
	.align		4
        /*001c*/ 	.byte	0x03, 0x1b
        /*001e*/ 	.short	0x00a8


	//----- nvinfo : EIATTR_NUM_BARRIERS
	.align		4
        /*0020*/ 	.byte	0x02, 0x4c
        /*0022*/ 	.byte	0x01
	.zero		1


	//----- nvinfo : EIATTR_ANNOTATIONS
	.align		4
        /*0024*/ 	.byte	0x04, 0x55
        /*0026*/ 	.short	(.L_1585 - .L_1584)


	//   ....[0]....
.L_1584:
        /* <DEDUP_REMOVED lines=59> */


	//----- nvinfo : EIATTR_MERCURY_ISA_VERSION
	.align		4
.L_1585:
        /*03c0*/ 	.byte	0x03, 0x5f
        /*03c2*/ 	.short	0x0101


	//----- nvinfo : EIATTR_COOP_GROUP_MASK_REGIDS
	.align		4
        /*03c4*/ 	.byte	0x04, 0x29
        /*03c6*/ 	.short	(.L_1587 - .L_1586)


	//   ....[0]....
.L_1586:
        /*03c8*/ 	.word	0xffffffff


	//   ....[1]....
        /*03cc*/ 	.word	0xffffffff


	//   ....[2]....
        /*03d0*/ 	.word	0xffffffff


	//   ....[3]....
        /*03d4*/ 	.word	0xffffffff


	//   ....[4]....
        /*03d8*/ 	.word	0xffffffff


	//   ....[5]....
        /*03dc*/ 	.word	0xffffffff


	//   ....[6]....
        /*03e0*/ 	.word	0xffffffff


	//   ....[7]....
        /*03e4*/ 	.word	0xffffffff


	//   ....[8]....
        /*03e8*/ 	.word	0xffffffff


	//   ....[9]....
        /*03ec*/ 	.word	0xffffffff


	//   ....[10]....
        /*03f0*/ 	.word	0xffffffff


	//   ....[11]....
        /*03f4*/ 	.word	0xffffffff


	//   ....[12]....
        /*03f8*/ 	.word	0xffffffff


	//   ....[13]....
        /*03fc*/ 	.word	0xffffffff


	//   ....[14]....
        /*0400*/ 	.word	0xffffffff


	//   ....[15]....
        /*0404*/ 	.word	0xffffffff


	//   ....[16]....
        /*0408*/ 	.word	0xffffffff


	//   ....[17]....
        /*040c*/ 	.word	0xffffffff


	//   ....[18]....
        /*0410*/ 	.word	0xffffffff


	//   ....[19]....
        /*0414*/ 	.word	0xffffffff


	//   ....[20]....
        /*0418*/ 	.word	0xffffffff


	//   ....[21]....
        /*041c*/ 	.word	0xffffffff


	//   ....[22]....
        /*0420*/ 	.word	0xffffffff


	//   ....[23]....
        /*0424*/ 	.word	0xffffffff


	//   ....[24]....
        /*0428*/ 	.word	0xffffffff


	//   ....[25]....
        /*042c*/ 	.word	0xffffffff


	//   ....[26]....
        /*0430*/ 	.word	0xffffffff


	//   ....[27]....
        /*0434*/ 	.word	0xffffffff


	//   ....[28]....
        /*0438*/ 	.word	0xffffffff


	//   ....[29]....
        /*043c*/ 	.word	0xffffffff


	//   ....[30]....
        /*0440*/ 	.word	0xffffffff


	//   ....[31]....
        /*0444*/ 	.word	0xffffffff


	//   ....[32]....
        /*0448*/ 	.word	0xffffffff


	//   ....[33]....
        /*044c*/ 	.word	0xffffffff


	//   ....[34]....
        /*0450*/ 	.word	0xffffffff


	//   ....[35]....
        /*0454*/ 	.word	0xffffffff


	//   ....[36]....
        /*0458*/ 	.word	0xffffffff


	//   ....[37]....
        /*045c*/ 	.word	0xffffffff


	//   ....[38]....
        /*0460*/ 	.word	0xffffffff


	//   ....[39]....
        /*0464*/ 	.word	0xffffffff


	//   ....[40]....
        /*0468*/ 	.word	0xffffffff


	//   ....[41]....
        /*046c*/ 	.word	0xffffffff


	//   ....[42]....
        /*0470*/ 	.word	0xffffffff


	//   ....[43]....
        /*0474*/ 	.word	0xffffffff


	//   ....[44]....
        /*0478*/ 	.word	0xffffffff


	//   ....[45]....
        /*047c*/ 	.word	0xffffffff


	//   ....[46]....
        /*0480*/ 	.word	0xffffffff


	//   ....[47]....
        /*0484*/ 	.word	0xffffffff


	//   ....[48]....
        /*0488*/ 	.word	0xffffffff


	//   ....[49]....
        /*048c*/ 	.word	0xffffffff


	//   ....[50]....
        /*0490*/ 	.word	0xffffffff


	//   ....[51]....
        /*0494*/ 	.word	0xffffffff


	//   ....[52]....
        /*0498*/ 	.word	0xffffffff


	//   ....[53]....
        /*049c*/ 	.word	0x05000095


	//   ....[54]....
        /*04a0*/ 	.word	0x05000095


	//   ....[55]....
        /*04a4*/ 	.word	0x05000095


	//   ....[56]....
        /*04a8*/ 	.word	0x05000095


	//   ....[57]....
        /*04ac*/ 	.word	0x05000095


	//   ....[58]....
        /*04b0*/ 	.word	0x05000095


	//   ....[59]....
        /*04b4*/ 	.word	0x05000095


	//   ....[60]....
        /*04b8*/ 	.word	0x05000095


	//   ....[61]....
        /*04bc*/ 	.word	0x05000095


	//   ....[62]....
        /*04c0*/ 	.word	0x05000095


	//   ....[63]....
        /*04c4*/ 	.word	0x05000095


	//   ....[64]....
        /*04c8*/ 	.word	0x05000095


	//   ....[65]....
        /*04cc*/ 	.word	0x05000095


	//   ....[66]....
        /*04d0*/ 	.word	0x05000095


	//   ....[67]....
        /*04d4*/ 	.word	0x05000095


	//   ....[68]....
        /*04d8*/ 	.word	0x05000095


	//   ....[69]....
        /*04dc*/ 	.word	0x05000095


	//   ....[70]....
        /*04e0*/ 	.word	0x05000095


	//   ....[71]....
        /*04e4*/ 	.word	0x05000095


	//   ....[72]....
        /*04e8*/ 	.word	0x05000095


	//   ....[73]....
        /*04ec*/ 	.word	0x05000095


	//   ....[74]....
        /*04f0*/ 	.word	0x05000095


	//   ....[75]....
        /*04f4*/ 	.word	0x05000095


	//   ....[76]....
        /*04f8*/ 	.word	0x05000095


	//   ....[77]....
        /*04fc*/ 	.word	0x05000095


	//   ....[78]....
        /*0500*/ 	.word	0x05000095


	//   ....[79]....
        /*0504*/ 	.word	0x05000095


	//   ....[80]....
        /*0508*/ 	.word	0x05000095


	//   ....[81]....
        /*050c*/ 	.word	0x05000095


	//   ....[82]....
        /*0510*/ 	.word	0x05000095


	//   ....[83]....
        /*0514*/ 	.word	0x05000095


	//   ....[84]....
        /*0518*/ 	.word	0x05000095


	//----- nvinfo : EIATTR_COOP_GROUP_INSTR_OFFSETS
	.align		4
.L_1587:
        /*051c*/ 	.byte	0x04, 0x28
        /*051e*/ 	.short	(.L_1589 - .L_1588)


	//   ....[0]....
.L_1588:
        /*0520*/ 	.word	0x00000cf0


	//   ....[1]....
        /*0524*/ 	.word	0x00000da0


	//   ....[2]....
        /*0528*/ 	.word	0x00000fa0


	//   ....[3]....
        /*052c*/ 	.word	0x00003ef0


	//   ....[4]....
        /*0530*/ 	.word	0x00004780


	//   ....[5]....
        /*0534*/ 	.word	0x00005010


	//   ....[6]....
        /*0538*/ 	.word	0x00005030


	//   ....[7]....
        /*053c*/ 	.word	0x00005060


	//   ....[8]....
        /*0540*/ 	.word	0x00005080


	//   ....[9]....
        /*0544*/ 	.word	0x000050b0


	//   ....[10]....
        /*0548*/ 	.word	0x000050d0


	//   ....[11]....
        /*054c*/ 	.word	0x00005100


	//   ....[12]....
        /*0550*/ 	.word	0x00005120


	//   ....[13]....
        /*0554*/ 	.word	0x00005150


	//   ....[14]....
        /*0558*/ 	.word	0x00005160


	//   ....[15]....
        /*055c*/ 	.word	0x00005200


	//   ....[16]....
        /*0560*/ 	.word	0x00005210


	//   ....[17]....
        /*0564*/ 	.word	0x00005220


	//   ....[18]....
        /*0568*/ 	.word	0x00005230


	//   ....[19]....
        /*056c*/ 	.word	0x000057f0


	//   ....[20]....
        /*0570*/ 	.word	0x00005800


	//   ....[21]....
        /*0574*/ 	.word	0x00005810


	//   ....[22]....
        /*0578*/ 	.word	0x00005840


	//   ....[23]....
        /*057c*/ 	.word	0x00005850


	//   ....[24]....
        /*0580*/ 	.word	0x00005880


	//   ....[25]....
        /*0584*/ 	.word	0x00005890


	//   ....[26]....
        /*0588*/ 	.word	0x000058c0


	//   ....[27]....
        /*058c*/ 	.word	0x000058d0


	//   ....[28]....
        /*0590*/ 	.word	0x00005900


	//   ....[29]....
        /*0594*/ 	.word	0x00005910


	//   ....[30]....
        /*0598*/ 	.word	0x00005930


	//   ....[31]....
        /*059c*/ 	.word	0x00005950


	//   ....[32]....
        /*05a0*/ 	.word	0x00005960


	//   ....[33]....
        /*05a4*/ 	.word	0x00005970


	//   ....[34]....
        /*05a8*/ 	.word	0x00005980


	//   ....[35]....
        /*05ac*/ 	.word	0x00007810


	//   ....[36]....
        /*05b0*/ 	.word	0x000078b0


	//   ....[37]....
        /*05b4*/ 	.word	0x000078d0


	//   ....[38]....
        /*05b8*/ 	.word	0x000078f0


	//   ....[39]....
        /*05bc*/ 	.word	0x00007940


	//   ....[40]....
        /*05c0*/ 	.word	0x00008000


	//   ....[41]....
        /*05c4*/ 	.word	0x000087e0


	//   ....[42]....
        /*05c8*/ 	.word	0x00008c60


	//   ....[43]....
        /*05cc*/ 	.word	0x00008fd0


	//   ....[44]....
        /*05d0*/ 	.word	0x00008ff0


	//   ....[45]....
        /*05d4*/ 	.word	0x00009020


	//   ....[46]....
        /*05d8*/ 	.word	0x00009060


	//   ....[47]....
        /*05dc*/ 	.word	0x00009080


	//   ....[48]....
        /*05e0*/ 	.word	0x00009270


	//   ....[49]....
        /*05e4*/ 	.word	0x00009290


	//   ....[50]....
        /*05e8*/ 	.word	0x000092c0


	//   ....[51]....
        /*05ec*/ 	.word	0x00009310


	//   ....[52]....
        /*05f0*/ 	.word	0x00009330


	//   ....[53]....
        /*05f4*/ 	.word	0x000096e0


	//   ....[54]....
        /*05f8*/ 	.word	0x00009730


	//   ....[55]....
        /*05fc*/ 	.word	0x000097d0


	//   ....[56]....
        /*0600*/ 	.word	0x00009820


	//   ....[57]....
        /*0604*/ 	.word	0x000098c0


	//   ....[58]....
        /*0608*/ 	.word	0x00009910


	//   ....[59]....
        /*060c*/ 	.word	0x000099b0


	//   ....[60]....
        /*0610*/ 	.word	0x00009a00


	//   ....[61]....
        /*0614*/ 	.word	0x00009aa0


	//   ....[62]....
        /*0618*/ 	.word	0x00009af0


	//   ....[63]....
        /*061c*/ 	.word	0x00009b90


	//   ....[64]....
        /*0620*/ 	.word	0x00009c30


	//   ....[65]....
        /*0624*/ 	.word	0x00009cd0


	//   ....[66]....
        /*0628*/ 	.word	0x00009d70


	//   ....[67]....
        /*062c*/ 	.word	0x00009dd0


	//   ....[68]....
        /*0630*/ 	.word	0x00009e20


	//   ....[69]....
        /*0634*/ 	.word	0x00009eb0


	//   ....[70]....
        /*0638*/ 	.word	0x00009f00


	//   ....[71]....
        /*063c*/ 	.word	0x00009f80


	//   ....[72]....
        /*0640*/ 	.word	0x00009fd0


	//   ....[73]....
        /*0644*/ 	.word	0x0000a050


	//   ....[74]....
        /*0648*/ 	.word	0x0000a0a0


	//   ....[75]....
        /*064c*/ 	.word	0x0000a120


	//   ....[76]....
        /*0650*/ 	.word	0x0000a170


	//   ....[77]....
        /*0654*/ 	.word	0x0000a1f0


	//   ....[78]....
        /*0658*/ 	.word	0x0000a240


	//   ....[79]....
        /*065c*/ 	.word	0x0000a2e0


	//   ....[80]....
        /*0660*/ 	.word	0x0000a330


	//   ....[81]....
        /*0664*/ 	.word	0x0000a3a0


	//   ....[82]....
        /*0668*/ 	.word	0x0000a3f0


	//   ....[83]....
        /*066c*/ 	.word	0x0000a450


	//   ....[84]....
        /*0670*/ 	.word	0x0000a4a0


	//----- nvinfo : EIATTR_EXIT_INSTR_OFFSETS
	.align		4
.L_1589:
        /*0674*/ 	.byte	0x04, 0x1c
        /*0676*/ 	.short	(.L_1591 - .L_1590)


	//   ....[0]....
.L_1590:
        /*0678*/ 	.word	0x000094a0


	//   ....[1]....
        /*067c*/ 	.word	0x00009680


	//----- nvinfo : EIATTR_MAX_THREADS
	.align		4
.L_1591:
        /*0680*/ 	.byte	0x04, 0x05
        /*0682*/ 	.short	(.L_1593 - .L_1592)
.L_1592:
        /*0684*/ 	.word	0x00000080
        /*0688*/ 	.word	0x00000001
        /*068c*/ 	.word	0x00000001


	//----- nvinfo : EIATTR_CRS_STACK_SIZE
	.align		4
.L_1593:
        /*0690*/ 	.byte	0x04, 0x1e
        /*0692*/ 	.short	(.L_1595 - .L_1594)
.L_1594:
        /*0694*/ 	.word	0x00000000


	//----- nvinfo : EIATTR_CBANK_PARAM_SIZE
	.align		4
.L_1595:
        /*0698*/ 	.byte	0x03, 0x19
        /*069a*/ 	.short	0x01f0


	//----- nvinfo : EIATTR_PARAM_CBANK
	.align		4
        /*069c*/ 	.byte	0x04, 0x0a
        /*069e*/ 	.short	(.L_1597 - .L_1596)
	.align		4
.L_1596:
        /*06a0*/ 	.word	index@(.nv.constant0._Z25selective_scan_bwd_kernelI32Selective_Scan_bwd_kernel_traitsILi128ELi16ELb1ELb1ELb1ELb1ELb0EN3c108BFloat16EfEEv12SSMParamsBwd)
        /*06a4*/ 	.short	0x0210
        /*06a6*/ 	.short	0x01f0


	//----- nvinfo : EIATTR_SW_WAR
	.align		4
.L_1597:
        /*06a8*/ 	.byte	0x04, 0x36
        /*06aa*/ 	.short	(.L_1599 - .L_1598)
.L_1598:
        /*06ac*/ 	.word	0x00000008
.L_1599:


//--------------------- .nv.info._Z25selective_scan_bwd_kernelI32Selective_Scan_bwd_kernel_traitsILi128ELi16ELb1ELb1ELb1ELb1ELb1EN3c108BFloat16EfEEv12SSMParamsBwd --------------------------
	.section	.nv.info._Z25selective_scan_bwd_kernelI32Selective_Scan_bwd_kernel_traitsILi128ELi16ELb1ELb1ELb1ELb1ELb1EN3c108BFloat16EfEEv12SSMParamsBwd,"",@"SHT_CUDA_INFO"
	.sectionflags	@""
	.align	4


	//----- nvinfo : EIATTR_CUDA_API_VERSION
	.align		4
        /*0000*/ 	.byte	0x04, 0x37
        /*0002*/ 	.short	(.L_1601 - .L_1600)
.L_1600:
        /*0004*/ 	.word	0x00000082


	//----- nvinfo : EIATTR_KPARAM_INFO
	.align		4
.L_1601:
        /*0008*/ 	.byte	0x04, 0x17
        /*000a*/ 	.short	(.L_1603 - .L_1602)
.L_1602:
        /*000c*/ 	.word	0x00000000
        /*0010*/ 	.short	0x0000
        /*0012*/ 	.short	0x0000
        /*0014*/ 	.byte	0x00, 0xf0, 0xc1, 0x07


	//----- nvinfo : EIATTR_SPARSE_MMA_MASK
	.align		4
.L_1603:
        /*0018*/ 	.byte	0x03, 0x50
        /*001a*/ 	.short	0x0000


	//----- nvinfo : EIATTR_MAXREG_COUNT
	.align		4
        /*001c*/ 	.byte	0x03, 0x1b
        /*001e*/ 	.short	0x00a8


	//----- nvinfo : EIATTR_NUM_BARRIERS
	.align		4
        /*0020*/ 	.byte	0x02, 0x4c
        /*0022*/ 	.byte	0x01
	.zero		1


	//----- nvinfo : EIATTR_ANNOTATIONS
	.align		4
        /*0024*/ 	.byte	0x04, 0x55
        /*0026*/ 	.short	(.L_1605 - .L_1604)


	//   ....[0]....
.L_1604:
        /* <DEDUP_REMOVED lines=57> */


	//----- nvinfo : EIATTR_MERCURY_ISA_VERSION
	.align		4
.L_1605:
        /*03a0*/ 	.byte	0x03, 0x5f
        /*03a2*/ 	.short	0x0101


	//----- nvinfo : EIATTR_COOP_GROUP_MASK_REGIDS
	.align		4
        /*03a4*/ 	.byte	0x04, 0x29
        /*03a6*/ 	.short	(.L_1607 - .L_1606)


	//   ....[0]....
.L_1606:
        /*03a8*/ 	.word	0xffffffff


	//   ....[1]....
        /*03ac*/ 	.word	0xffffffff


	//   ....[2]....
        /*03b0*/ 	.word	0xffffffff


	//   ....[3]....
        /*03b4*/ 	.word	0xffffffff


	//   ....[4]....
        /*03b8*/ 	.word	0xffffffff


	//   ....[5]....
        /*03bc*/ 	.word	0xffffffff


	//   ....[6]....
        /*03c0*/ 	.word	0xffffffff


	//   ....[7]....
        /*03c4*/ 	.word	0xffffffff


	//   ....[8]....
        /*03c8*/ 	.word	0xffffffff


	//   ....[9]....
        /*03cc*/ 	.word	0xffffffff


	//   ....[10]....
        /*03d0*/ 	.word	0xffffffff


	//   ....[11]....
        /*03d4*/ 	.word	0xffffffff


	//   ....[12]....
        /*03d8*/ 	.word	0xffffffff


	//   ....[13]....
        /*03dc*/ 	.word	0xffffffff


	//   ....[14]....
        /*03e0*/ 	.word	0xffffffff


	//   ....[15]....
        /*03e4*/ 	.word	0xffffffff


	//   ....[16]....
        /*03e8*/ 	.word	0xffffffff


	//   ....[17]....
        /*03ec*/ 	.word	0xffffffff


	//   ....[18]....
        /*03f0*/ 	.word	0xffffffff


	//   ....[19]....
        /*03f4*/ 	.word	0xffffffff


	//   ....[20]....
        /*03f8*/ 	.word	0xffffffff


	//   ....[21]....
        /*03fc*/ 	.word	0xffffffff


	//   ....[22]....
        /*0400*/ 	.word	0xffffffff


	//   ....[23]....
        /*0404*/ 	.word	0xffffffff


	//   ....[24]....
        /*0408*/ 	.word	0xffffffff


	//   ....[25]....
        /*040c*/ 	.word	0xffffffff


	//   ....[26]....
        /*0410*/ 	.word	0xffffffff


	//   ....[27]....
        /*0414*/ 	.word	0xffffffff


	//   ....[28]....
        /*0418*/ 	.word	0xffffffff


	//   ....[29]....
        /*041c*/ 	.word	0xffffffff


	//   ....[30]....
        /*0420*/ 	.word	0xffffffff


	//   ....[31]....
        /*0424*/ 	.word	0xffffffff


	//   ....[32]....
        /*0428*/ 	.word	0xffffffff


	//   ....[33]....
        /*042c*/ 	.word	0xffffffff


	//   ....[34]....
        /*0430*/ 	.word	0xffffffff


	//   ....[35]....
        /*0434*/ 	.word	0xffffffff


	//   ....[36]....
        /*0438*/ 	.word	0xffffffff


	//   ....[37]....
        /*043c*/ 	.word	0xffffffff


	//   ....[38]....
        /*0440*/ 	.word	0xffffffff


	//   ....[39]....
        /*0444*/ 	.word	0xffffffff


	//   ....[40]....
        /*0448*/ 	.word	0xffffffff


	//   ....[41]....
        /*044c*/ 	.word	0xffffffff


	//   ....[42]....
        /*0450*/ 	.word	0xffffffff


	//   ....[43]....
        /*0454*/ 	.word	0xffffffff


	//   ....[44]....
        /*0458*/ 	.word	0xffffffff


	//   ....[45]....
        /*045c*/ 	.word	0xffffffff


	//   ....[46]....
        /*0460*/ 	.word	0xffffffff


	//   ....[47]....
        /*0464*/ 	.word	0xffffffff


	//   ....[48]....
        /*0468*/ 	.word	0xffffffff


	//   ....[49]....
        /*046c*/ 	.word	0xffffffff


	//   ....[50]....
        /*0470*/ 	.word	0xffffffff


	//   ....[51]....
        /*0474*/ 	.word	0xffffffff


	//   ....[52]....
        /*0478*/ 	.word	0xffffffff


	//   ....[53]....
        /*047c*/ 	.word	0xffffffff


	//   ....[54]....
        /*0480*/ 	.word	0xffffffff


	//   ....[55]....
        /*0484*/ 	.word	0xffffffff


	//   ....[56]....
        /*0488*/ 	.word	0xffffffff


	//   ....[57]....
        /*048c*/ 	.word	0x05000095


	//   ....[58]....
        /*0490*/ 	.word	0x05000095


	//   ....[59]....
        /*0494*/ 	.word	0x05000095


	//   ....[60]....
        /*0498*/ 	.word	0x05000095


	//   ....[61]....
        /*049c*/ 	.word	0x05000095


	//   ....[62]....
        /*04a0*/ 	.word	0x05000095


	//   ....[63]....
        /*04a4*/ 	.word	0x05000095


	//   ....[64]....
        /*04a8*/ 	.word	0x05000095


	//   ....[65]....
        /*04ac*/ 	.word	0x05000095


	//   ....[66]....
        /*04b0*/ 	.word	0x05000095


	//   ....[67]....
        /*04b4*/ 	.word	0x05000095


	//   ....[68]....
        /*04b8*/ 	.word	0x05000095


	//   ....[69]....
        /*04bc*/ 	.word	0x05000095


	//   ....[70]....
        /*04c0*/ 	.word	0x05000095


	//   ....[71]....
        /*04c4*/ 	.word	0x05000095


	//   ....[72]....
        /*04c8*/ 	.word	0x05000095


	//   ....[73]....
        /*04cc*/ 	.word	0x05000095


	//   ....[74]....
        /*04d0*/ 	.word	0x05000095


	//   ....[75]....
        /*04d4*/ 	.word	0x05000095


	//   ....[76]....
        /*04d8*/ 	.word	0x05000095


	//   ....[77]....
        /*04dc*/ 	.word	0x05000095


	//   ....[78]....
        /*04e0*/ 	.word	0x05000095


	//   ....[79]....
        /*04e4*/ 	.word	0x05000095


	//   ....[80]....
        /*04e8*/ 	.word	0x05000095


	//   ....[81]....
        /*04ec*/ 	.word	0x05000095


	//   ....[82]....
        /*04f0*/ 	.word	0x05000095


	//   ....[83]....
        /*04f4*/ 	.word	0x05000095


	//   ....[84]....
        /*04f8*/ 	.word	0x05000095


	//   ....[85]....
        /*04fc*/ 	.word	0x05000095


	//   ....[86]....
        /*0500*/ 	.word	0x05000095


	//   ....[87]....
        /*0504*/ 	.word	0x05000095


	//   ....[88]....
        /*0508*/ 	.word	0x05000095


	//----- nvinfo : EIATTR_COOP_GROUP_INSTR_OFFSETS
	.align		4
.L_1607:
        /*050c*/ 	.byte	0x04, 0x28
        /*050e*/ 	.short	(.L_1609 - .L_1608)


	//   ....[0]....
.L_1608:
        /*0510*/ 	.word	0x00000d00


	//   ....[1]....
        /*0514*/ 	.word	0x00000db0


	//   ....[2]....
        /*0518*/ 	.word	0x00000fe0


	//   ....[3]....
        /*051c*/ 	.word	0x000036c0


	//   ....[4]....
        /*0520*/ 	.word	0x00004070


	//   ....[5]....
        /*0524*/ 	.word	0x00004b50


	//   ....[6]....
        /*0528*/ 	.word	0x00004e80


	//   ....[7]....
        /*052c*/ 	.word	0x00005600


	//   ....[8]....
        /*0530*/ 	.word	0x00005e50


	//   ....[9]....
        /*0534*/ 	.word	0x000066d0


	//   ....[10]....
        /*0538*/ 	.word	0x000066f0


	//   ....[11]....
        /*053c*/ 	.word	0x00006720


	//   ....[12]....
        /*0540*/ 	.word	0x00006740


	//   ....[13]....
        /*0544*/ 	.word	0x00006770


	//   ....[14]....
        /*0548*/ 	.word	0x00006790


	//   ....[15]....
        /*054c*/ 	.word	0x000067c0


	//   ....[16]....
        /*0550*/ 	.word	0x000067e0


	//   ....[17]....
        /*0554*/ 	.word	0x00006810


	//   ....[18]....
        /*0558*/ 	.word	0x00006820


	//   ....[19]....
        /*055c*/ 	.word	0x000068c0


	//   ....[20]....
        /*0560*/ 	.word	0x000068d0


	//   ....[21]....
        /*0564*/ 	.word	0x000068e0


	//   ....[22]....
        /*0568*/ 	.word	0x000068f0


	//   ....[23]....
        /*056c*/ 	.word	0x00006eb0


	//   ....[24]....
        /*0570*/ 	.word	0x00006ec0


	//   ....[25]....
        /*0574*/ 	.word	0x00006ed0


	//   ....[26]....
        /*0578*/ 	.word	0x00006f00


	//   ....[27]....
        /*057c*/ 	.word	0x00006f10


	//   ....[28]....
        /*0580*/ 	.word	0x00006f40


	//   ....[29]....
        /*0584*/ 	.word	0x00006f50


	//   ....[30]....
        /*0588*/ 	.word	0x00006f80


	//   ....[31]....
        /*058c*/ 	.word	0x00006f90


	//   ....[32]....
        /*0590*/ 	.word	0x00006fc0


	//   ....[33]....
        /*0594*/ 	.word	0x00006fd0


	//   ....[34]....
        /*0598*/ 	.word	0x00006ff0


	//   ....[35]....
        /*059c*/ 	.word	0x00007010


	//   ....[36]....
        /*05a0*/ 	.word	0x00007020


	//   ....[37]....
        /*05a4*/ 	.word	0x00007030


	//   ....[38]....
        /*05a8*/ 	.word	0x00007040


	//   ....[39]....
        /*05ac*/ 	.word	0x00008ed0


	//   ....[40]....
        /*05b0*/ 	.word	0x00008f60


	//   ....[41]....
        /*05b4*/ 	.word	0x00008f80


	//   ....[42]....
        /*05b8*/ 	.word	0x00008fa0


	//   ....[43]....
        /*05bc*/ 	.word	0x00008ff0


	//   ....[44]....
        /*05c0*/ 	.word	0x000097b0


	//   ....[45]....
        /*05c4*/ 	.word	0x00009f70


	//   ....[46]....
        /*05c8*/ 	.word	0x0000a320


	//   ....[47]....
        /*05cc*/ 	.word	0x0000a680


	//   ....[48]....
        /*05d0*/ 	.word	0x0000a6a0


	//   ....[49]....
        /*05d4*/ 	.word	0x0000a6d0


	//   ....[50]....
        /*05d8*/ 	.word	0x0000a710


	//   ....[51]....
        /*05dc*/ 	.word	0x0000a730


	//   ....[52]....
        /*05e0*/ 	.word	0x0000a920


	//   ....[53]....
        /*05e4*/ 	.word	0x0000a940


	//   ....[54]....
        /*05e8*/ 	.word	0x0000a970


	//   ....[55]....
        /*05ec*/ 	.word	0x0000a9c0


	//   ....[56]....
        /*05f0*/ 	.word	0x0000a9e0


	//   ....[57]....
        /*05f4*/ 	.word	0x0000ad90


	//   ....[58]....
        /*05f8*/ 	.word	0x0000ade0


	//   ....[59]....
        /*05fc*/ 	.word	0x0000ae80


	//   ....[60]....
        /*0600*/ 	.word	0x0000aed0


	//   ....[61]....
        /*0604*/ 	.word	0x0000af70


	//   ....[62]....
        /*0608*/ 	.word	0x0000afc0


	//   ....[63]....
        /*060c*/ 	.word	0x0000b060


	//   ....[64]....
        /*0610*/ 	.word	0x0000b0b0


	//   ....[65]....
        /*0614*/ 	.word	0x0000b150


	//   ....[66]....
        /*0618*/ 	.word	0x0000b1a0


	//   ....[67]....
        /*061c*/ 	.word	0x0000b240


	//   ....[68]....
        /*0620*/ 	.word	0x0000b2e0


	//   ....[69]....
        /*0624*/ 	.word	0x0000b380


	//   ....[70]....
        /*0628*/ 	.word	0x0000b420


	//   ....[71]....
        /*062c*/ 	.word	0x0000b480


	//   ....[72]....
        /*0630*/ 	.word	0x0000b4d0


	//   ....[73]....
        /*0634*/ 	.word	0x0000b560


	//   ....[74]....
        /*0638*/ 	.word	0x0000b5b0


	//   ....[75]....
        /*063c*/ 	.word	0x0000b630


	//   ....[76]....
        /*0640*/ 	.word	0x0000b680


	//   ....[77]....
        /*0644*/ 	.word	0x0000b700


	//   ....[78]....
        /*0648*/ 	.word	0x0000b750


	//   ....[79]....
        /*064c*/ 	.word	0x0000b7d0


	//   ....[80]....
        /*0650*/ 	.word	0x0000b820


	//   ....[81]....
        /*0654*/ 	.word	0x0000b8a0


	//   ....[82]....
        /*0658*/ 	.word	0x0000b8f0


	//   ....[83]....
        /*065c*/ 	.word	0x0000b990


	//   ....[84]....
        /*0660*/ 	.word	0x0000b9e0


	//   ....[85]....
        /*0664*/ 	.word	0x0000ba50


	//   ....[86]....
        /*0668*/ 	.word	0x0000baa0


	//   ....[87]....
        /*066c*/ 	.word	0x0000bb00


	//   ....[88]....
        /*0670*/ 	.word	0x0000bb50


	//----- nvinfo : EIATTR_EXIT_INSTR_OFFSETS
	.align		4
.L_1609:
        /*0674*/ 	.byte	0x04, 0x1c
        /*0676*/ 	.short	(.L_1611 - .L_1610)


	//   ....[0]....
.L_1610:
        /*0678*/ 	.word	0x0000ab50


	//   ....[1]....
        /*067c*/ 	.word	0x0000ad30


	//----- nvinfo : EIATTR_MAX_THREADS
	.align		4
.L_1611:
        /*0680*/ 	.byte	0x04, 0x05
        /*0682*/ 	.short	(.L_1613 - .L_1612)
.L_1612:
        /*0684*/ 	.word	0x00000080
        /*0688*/ 	.word	0x00000001
        /*068c*/ 	.word	0x00000001


	//----- nvinfo : EIATTR_CRS_STACK_SIZE
	.align		4
.L_1613:
        /*0690*/ 	.byte	0x04, 0x1e
        /*0692*/ 	.short	(.L_1615 - .L_1614)
.L_1614:
        /*0694*/ 	.word	0x00000000


	//----- nvinfo : EIATTR_CBANK_PARAM_SIZE
	.align		4
.L_1615:
        /*0698*/ 	.byte	0x03, 0x19
        /*069a*/ 	.short	0x01f0


	//----- nvinfo : EIATTR_PARAM_CBANK
	.align		4
        /*069c*/ 	.byte	0x04, 0x0a
        /*069e*/ 	.short	(.L_1617 - .L_1616)
	.align		4
.L_1616:
        /*06a0*/ 	.word	index@(.nv.constant0._Z25selective_scan_bwd_kernelI32Selective_Scan_bwd_kernel_traitsILi128ELi16ELb1ELb1ELb1ELb1ELb1EN3c108BFloat16EfEEv12SSMParamsBwd)
        /*06a4*/ 	.short	0x0210
        /*06a6*/ 	.short	0x01f0


	//----- nvinfo : EIATTR_SW_WAR
	.align		4
.L_1617:
        /*06a8*/ 	.byte	0x04, 0x36
        /*06aa*/ 	.short	(.L_1619 - .L_1618)
.L_1618:
        /*06ac*/ 	.word	0x00000008
.L_1619:


//--------------------- .nv.info._Z25selective_scan_bwd_kernelI32Selective_Scan_bwd_kernel_traitsILi64ELi16ELb0ELb0ELb0ELb0ELb0EN3c108BFloat16EfEEv12SSMParamsBwd --------------------------
	.section	.nv.info._Z25selective_scan_bwd_kernelI32Selective_Scan_bwd_kernel_traitsILi64ELi16ELb0ELb0ELb0ELb0ELb0EN3c108BFloat16EfEEv12SSMParamsBwd,"",@"SHT_CUDA_INFO"
	.sectionflags	@""
	.align	4


	//----- nvinfo : EIATTR_CUDA_API_VERSION
	.align		4
        /*0000*/ 	.byte	0x04, 0x37
        /*0002*/ 	.short	(.L_1621 - .L_1620)
.L_1620:
        /*0004*/ 	.word	0x00000082


	//----- nvinfo : EIATTR_KPARAM_INFO
	.align		4
.L_1621:
        /*0008*/ 	.byte	0x04, 0x17
        /*000a*/ 	.short	(.L_1623 - .L_1622)
.L_1622:
        /*000c*/ 	.word	0x00000000
        /*0010*/ 	.short	0x0000
        /*0012*/ 	.short	0x0000
        /*0014*/ 	.byte	0x00, 0xf0, 0xc1, 0x07


	//----- nvinfo : EIATTR_SPARSE_MMA_MASK
	.align		4
.L_1623:
        /*0018*/ 	.byte	0x03, 0x50
        /*001a*/ 	.short	0x0000


	//----- nvinfo : EIATTR_MAXREG_COUNT
	.align		4
        /*001c*/ 	.byte	0x03, 0x1b
        /*001e*/ 	.short	0x00ff


	//----- nvinfo : EIATTR_NUM_BARRIERS
	.align		4
        /*0020*/ 	.byte	0x02, 0x4c
        /*0022*/ 	.byte	0x01
	.zero		1


	//----- nvinfo : EIATTR_MERCURY_ISA_VERSION
	.align		4
        /*0024*/ 	.byte	0x03, 0x5f
        /*0026*/ 	.short	0x0101


	//----- nvinfo : EIATTR_COOP_GROUP_MASK_REGIDS
	.align		4
        /*0028*/ 	.byte	0x04, 0x29
        /*002a*/ 	.short	(.L_1625 - .L_1624)


	//   ....[0]....
.L_1624:
        /*002c*/ 	.word	0xffffffff


	//   ....[1]....
        /*0030*/ 	.word	0xffffffff


	//   ....[2]....
        /*0034*/ 	.word	0xffffffff


	//   ....[3]....
        /*0038*/ 	.word	0xffffffff


	//   ....[4]....
        /*003c*/ 	.word	0xffffffff


	//   ....[5]....
        /*0040*/ 	.word	0xffffffff


	//   ....[6]....
        /*0044*/ 	.word	0xffffffff


	//   ....[7]....
        /*0048*/ 	.word	0xffffffff


	//   ....[8]....
        /*004c*/ 	.word	0xffffffff


	//   ....[9]....
        /*0050*/ 	.word	0xffffffff


	//   ....[10]....
        /*0054*/ 	.word	0xffffffff


	//   ....[11]....
        /*0058*/ 	.word	0xffffffff


	//   ....[12]....
        /*005c*/ 	.word	0xffffffff


	//   ....[13]....
        /*0060*/ 	.word	0xffffffff


	//   ....[14]....
        /*0064*/ 	.word	0xffffffff


	//   ....[15]....
        /*0068*/ 	.word	0xffffffff


	//   ....[16]....
        /*006c*/ 	.word	0xffffffff


	//   ....[17]....
        /*0070*/ 	.word	0xffffffff


	//   ....[18]....
        /*0074*/ 	.word	0xffffffff


	//   ....[19]....
        /*0078*/ 	.word	0xffffffff


	//   ....[20]....
        /*007c*/ 	.word	0xffffffff


	//   ....[21]....
        /*0080*/ 	.word	0xffffffff


	//   ....[22]....
        /*0084*/ 	.word	0xffffffff


	//   ....[23]....
        /*0088*/ 	.word	0xffffffff


	//   ....[24]....
        /*008c*/ 	.word	0xffffffff


	//   ....[25]....
        /*0090*/ 	.word	0xffffffff


	//   ....[26]....
        /*0094*/ 	.word	0xffffffff


	//   ....[27]....
        /*0098*/ 	.word	0xffffffff


	//   ....[28]....
        /*009c*/ 	.word	0xffffffff


	//   ....[29]....
        /*00a0*/ 	.word	0xffffffff


	//   ....[30]....
        /*00a4*/ 	.word	0xffffffff


	//   ....[31]....
        /*00a8*/ 	.word	0xffffffff


	//   ....[32]....
        /*00ac*/ 	.word	0xffffffff


	//   ....[33]....
        /*00b0*/ 	.word	0xffffffff


	//   ....[34]....
        /*00b4*/ 	.word	0xffffffff


	//   ....[35]....
        /*00b8*/ 	.word	0xffffffff


	//   ....[36]....
        /*00bc*/ 	.word	0xffffffff


	//   ....[37]....
        /*00c0*/ 	.word	0xffffffff


	//   ....[38]....
        /*00c4*/ 	.word	0xffffffff


	//   ....[39]....
        /*00c8*/ 	.word	0xffffffff


	//   ....[40]....
        /*00cc*/ 	.word	0xffffffff


	//   ....[41]....
        /*00d0*/ 	.word	0xffffffff


	//   ....[42]....
        /*00d4*/ 	.word	0xffffffff


	//   ....[43]....
        /*00d8*/ 	.word	0xffffffff


	//   ....[44]....
        /*00dc*/ 	.word	0xffffffff


	//   ....[45]....
        /*00e0*/ 	.word	0xffffffff


	//   ....[46]....
        /*00e4*/ 	.word	0xffffffff


	//   ....[47]....
        /*00e8*/ 	.word	0xffffffff


	//   ....[48]....
        /*00ec*/ 	.word	0xffffffff


	//   ....[49]....
        /*00f0*/ 	.word	0xffffffff


	//   ....[50]....
        /*00f4*/ 	.word	0xffffffff


	//   ....[51]....
        /*00f8*/ 	.word	0xffffffff


	//   ....[52]....
        /*00fc*/ 	.word	0xffffffff


	//   ....[53]....
        /*0100*/ 	.word	0xffffffff


	//   ....[54]....
        /*0104*/ 	.word	0xffffffff


	//   ....[55]....
        /*0108*/ 	.word	0x05000002


	//   ....[56]....
        /*010c*/ 	.word	0x05000002


	//   ....[57]....
        /*0110*/ 	.word	0x05000002


	//   ....[58]....
        /*0114*/ 	.word	0x05000002


	//   ....[59]....
        /*0118*/ 	.word	0x05000002


	//   ....[60]....
        /*011c*/ 	.word	0x05000002


	//   ....[61]....
        /*0120*/ 	.word	0x05000002


	//   ....[62]....
        /*0124*/ 	.word	0x05000002


	//   ....[63]....
        /*0128*/ 	.word	0x05000002


	//   ....[64]....
        /*012c*/ 	.word	0x05000002


	//   ....[65]....
        /*0130*/ 	.word	0x05000002


	//   ....[66]....
        /*0134*/ 	.word	0x05000002


	//   ....[67]....
        /*0138*/ 	.word	0x05000002


	//   ....[68]....
        /*013c*/ 	.word	0x05000002


	//   ....[69]....
        /*0140*/ 	.word	0x05000002


	//   ....[70]....
        /*0144*/ 	.word	0x05000002


	//   ....[71]....
        /*0148*/ 	.word	0x05000002


	//   ....[72]....
        /*014c*/ 	.word	0x05000002


	//   ....[73]....
        /*0150*/ 	.word	0x05000002


	//   ....[74]....
        /*0154*/ 	.word	0x05000002


	//   ....[75]....
        /*0158*/ 	.word	0x05000002


	//   ....[76]....
        /*015c*/ 	.word	0x05000002


	//   ....[77]....
        /*0160*/ 	.word	0x05000002


	//   ....[78]....
        /*0164*/ 	.word	0x05000002


	//   ....[79]....
        /*0168*/ 	.word	0x05000002


	//   ....[80]....
        /*016c*/ 	.word	0x05000002


	//   ....[81]....
        /*0170*/ 	.word	0x05000002


	//   ....[82]....
        /*0174*/ 	.word	0x05000002


	//   ....[83]....
        /*0178*/ 	.word	0x05000002


	//   ....[84]....
        /*017c*/ 	.word	0x05000002


	//   ....[85]....
        /*0180*/ 	.word	0x05000002


	//   ....[86]....
        /*0184*/ 	.word	0x05000002


	//----- nvinfo : EIATTR_COOP_GROUP_INSTR_OFFSETS
	.align		4
.L_1625:
        /*0188*/ 	.byte	0x04, 0x28
        /*018a*/ 	.short	(.L_1627 - .L_1626)


	//   ....[0]....
.L_1626:
        /*018c*/ 	.word	0x00001010


	//   ....[1]....
        /*0190*/ 	.word	0x00001580


	//   ....[2]....
        /*0194*/ 	.word	0x00001b60


	//   ....[3]....
        /*0198*/ 	.word	0x00002e40


	//   ....[4]....
        /*019c*/ 	.word	0x00002e60


	//   ....[5]....
        /*01a0*/ 	.word	0x00002e90


	//   ....[6]....
        /*01a4*/ 	.word	0x00002eb0


	//   ....[7]....
        /*01a8*/ 	.word	0x00002ee0


	//   ....[8]....
        /*01ac*/ 	.word	0x00002f00


	//   ....[9]....
        /*01b0*/ 	.word	0x00002f30


	//   ....[10]....
        /*01b4*/ 	.word	0x00002f50


	//   ....[11]....
        /*01b8*/ 	.word	0x00002f80


	//   ....[12]....
        /*01bc*/ 	.word	0x00002f90


	//   ....[13]....
        /*01c0*/ 	.word	0x00003030


	//   ....[14]....
        /*01c4*/ 	.word	0x00003040


	//   ....[15]....
        /*01c8*/ 	.word	0x00003050


	//   ....[16]....
        /*01cc*/ 	.word	0x00003060


	//   ....[17]....
        /*01d0*/ 	.word	0x00003520


	//   ....[18]....
        /*01d4*/ 	.word	0x00003530


	//   ....[19]....
        /*01d8*/ 	.word	0x00003540


	//   ....[20]....
        /*01dc*/ 	.word	0x00003550


	//   ....[21]....
        /*01e0*/ 	.word	0x00003580


	//   ....[22]....
        /*01e4*/ 	.word	0x00003590


	//   ....[23]....
        /*01e8*/ 	.word	0x000035c0


	//   ....[24]....
        /*01ec*/ 	.word	0x000035d0


	//   ....[25]....
        /*01f0*/ 	.word	0x00003600


	//   ....[26]....
        /*01f4*/ 	.word	0x00003610


	//   ....[27]....
        /*01f8*/ 	.word	0x00003640


	//   ....[28]....
        /*01fc*/ 	.word	0x00003650


	//   ....[29]....
        /*0200*/ 	.word	0x00003680


	//   ....[30]....
        /*0204*/ 	.word	0x00003690


	//   ....[31]....
        /*0208*/ 	.word	0x000036a0


	//   ....[32]....
        /*020c*/ 	.word	0x000036b0


	//   ....[33]....
        /*0210*/ 	.word	0x00003a50


	//   ....[34]....
        /*0214*/ 	.word	0x00003b90


	//   ....[35]....
        /*0218*/ 	.word	0x00003d60


	//   ....[36]....
        /*021c*/ 	.word	0x00003f40


	//   ....[37]....
        /*0220*/ 	.word	0x00004000


	//   ....[38]....
        /*0224*/ 	.word	0x000041d0


	//   ....[39]....
        /*0228*/ 	.word	0x000042b0


	//   ....[40]....
        /*022c*/ 	.word	0x000043a0


	//   ....[41]....
        /*0230*/ 	.word	0x000043f0


	//   ....[42]....
        /*0234*/ 	.word	0x00004420


	//   ....[43]....
        /*0238*/ 	.word	0x000048a0


	//   ....[44]....
        /*023c*/ 	.word	0x000054d0


	//   ....[45]....
        /*0240*/ 	.word	0x00005ae0


	//   ....[46]....
        /*0244*/ 	.word	0x00005b30


	//   ....[47]....
        /*0248*/ 	.word	0x00005ba0


	//   ....[48]....
        /*024c*/ 	.word	0x00005be0


	//   ....[49]....
        /*0250*/ 	.word	0x00005c10


	//   ....[50]....
        /*0254*/ 	.word	0x00005d40


	//   ....[51]....
        /*0258*/ 	.word	0x00005d80


	//   ....[52]....
        /*025c*/ 	.word	0x00005df0


	//   ....[53]....
        /*0260*/ 	.word	0x00005e40


	//   ....[54]....
        /*0264*/ 	.word	0x00005e60


	//   ....[55]....
        /*0268*/ 	.word	0x000065e0


	//   ....[56]....
        /*026c*/ 	.word	0x00006630


	//   ....[57]....
        /*0270*/ 	.word	0x000066b0


	//   ....[58]....
        /*0274*/ 	.word	0x00006700


	//   ....[59]....
        /*0278*/ 	.word	0x00006780


	//   ....[60]....
        /*027c*/ 	.word	0x000067d0


	//   ....[61]....
        /*0280*/ 	.word	0x00006850


	//   ....[62]....
        /*0284*/ 	.word	0x000068a0


	//   ....[63]....
        /*0288*/ 	.word	0x00006920


	//   ....[64]....
        /*028c*/ 	.word	0x00006970


	//   ....[65]....
        /*0290*/ 	.word	0x00006a00


	//   ....[66]....
        /*0294*/ 	.word	0x00006aa0


	//   ....[67]....
        /*0298*/ 	.word	0x00006b40


	//   ....[68]....
        /*029c*/ 	.word	0x00006c00


	//   ....[69]....
        /*02a0*/ 	.word	0x00006c30


	//   ....[70]....
        /*02a4*/ 	.word	0x00006c90


	//   ....[71]....
        /*02a8*/ 	.word	0x00006d40


	//   ....[72]....
        /*02ac*/ 	.word	0x00006d90


	//   ....[73]....
        /*02b0*/ 	.word	0x00006e10


	//   ....[74]....
        /*02b4*/ 	.word	0x00006e60


	//   ....[75]....
        /*02b8*/ 	.word	0x00006ee0


	//   ....[76]....
        /*02bc*/ 	.word	0x00006f30


	//   ....[77]....
        /*02c0*/ 	.word	0x00006fb0


	//   ....[78]....
        /*02c4*/ 	.word	0x00007000


	//   ....[79]....
        /*02c8*/ 	.word	0x00007080


	//   ....[80]....
        /*02cc*/ 	.word	0x000070d0


	//   ....[81]....
        /*02d0*/ 	.word	0x00007160


	//   ....[82]....
        /*02d4*/ 	.word	0x000071b0


	//   ....[83]....
        /*02d8*/ 	.word	0x000071e0


	//   ....[84]....
        /*02dc*/ 	.word	0x00007250


	//   ....[85]....
        /*02e0*/ 	.word	0x00007280


	//   ....[86]....
        /*02e4*/ 	.word	0x000072d0


	//----- nvinfo : EIATTR_EXIT_INSTR_OFFSETS
	.align		4
.L_1627:
        /*02e8*/ 	.byte	0x04, 0x1c
        /*02ea*/ 	.short	(.L_1629 - .L_1628)


	//   ....[0]....
.L_1628:
        /*02ec*/ 	.word	0x00005f80


	//   ....[1]....
        /*02f0*/ 	.word	0x00006580


	//----- nvinfo : EIATTR_MAX_THREADS
	.align		4
.L_1629:
        /*02f4*/ 	.byte	0x04, 0x05
        /*02f6*/ 	.short	(.L_1631 - .L_1630)
.L_1630:
        /*02f8*/ 	.word	0x00000040
        /*02fc*/ 	.word	0x00000001
        /*0300*/ 	.word	0x00000001


	//----- nvinfo : EIATTR_CRS_STACK_SIZE
	.align		4
.L_1631:
        /*0304*/ 	.byte	0x04, 0x1e
        /*0306*/ 	.short	(.L_1633 - .L_1632)
.L_1632:
        /*0308*/ 	.word	0x00000000


	//----- nvinfo : EIATTR_CBANK_PARAM_SIZE
	.align		4
.L_1633:
        /*030c*/ 	.byte	0x03, 0x19
        /*030e*/ 	.short	0x01f0


	//----- nvinfo : EIATTR_PARAM_CBANK
	.align		4
        /*0310*/ 	.byte	0x04, 0x0a
        /*0312*/ 	.short	(.L_1635 - .L_1634)
	.align		4
.L_1634:
        /*0314*/ 	.word	index@(.nv.constant0._Z25selective_scan_bwd_kernelI32Selective_Scan_bwd_kernel_traitsILi64ELi16ELb0ELb0ELb0ELb0ELb0EN3c108BFloat16EfEEv12SSMParamsBwd)
        /*0318*/ 	.short	0x0210
        /*031a*/ 	.short	0x01f0


	//----- nvinfo : EIATTR_SW_WAR
	.align		4
.L_1635:
        /*031c*/ 	.byte	0x04, 0x36
        /*031e*/ 	.short	(.L_1637 - .L_1636)
.L_1636:
        /*0320*/ 	.word	0x00000008
.L_1637:


//--------------------- .nv.info._Z25selective_scan_bwd_kernelI32Selective_Scan_bwd_kernel_traitsILi64ELi16ELb0ELb0ELb0ELb0ELb1EN3c108BFloat16EfEEv12SSMParamsBwd --------------------------
	.section	.nv.info._Z25selective_scan_bwd_kernelI32Selective_Scan_bwd_kernel_traitsILi64ELi16ELb0ELb0ELb0ELb0ELb1EN3c108BFloat16EfEEv12SSMParamsBwd,"",@"SHT_CUDA_INFO"
	.sectionflags	@""
	.align	4


	//----- nvinfo : EIATTR_CUDA_API_VERSION
	.align		4
        /*0000*/ 	.byte	0x04, 0x37
        /*0002*/ 	.short	(.L_1639 - .L_1638)
.L_1638:
        /*0004*/ 	.word	0x00000082


	//----- nvinfo : EIATTR_KPARAM_INFO
	.align		4
.L_1639:
        /*0008*/ 	.byte	0x04, 0x17
        /*000a*/ 	.short	(.L_1641 - .L_1640)
.L_1640:
        /*000c*/ 	.word	0x00000000
        /*0010*/ 	.short	0x0000
        /*0012*/ 	.short	0x0000
        /*0014*/ 	.byte	0x00, 0xf0, 0xc1, 0x07


	//----- nvinfo : EIATTR_SPARSE_MMA_MASK
	.align		4
.L_1641:
        /*0018*/ 	.byte	0x03, 0x50
        /*001a*/ 	.short	0x0000


	//----- nvinfo : EIATTR_MAXREG_COUNT
	.align		4
        /*001c*/ 	.byte	0x03, 0x1b
        /*001e*/ 	.short	0x00ff


	//----- nvinfo : EIATTR_NUM_BARRIERS
	.align		4
        /*0020*/ 	.byte	0x02, 0x4c
        /*0022*/ 	.byte	0x01
	.zero		1


	//----- nvinfo : EIATTR_MERCURY_ISA_VERSION
	.align		4
        /*0024*/ 	.byte	0x03, 0x5f
        /*0026*/ 	.short	0x0101


	//----- nvinfo : EIATTR_COOP_GROUP_MASK_REGIDS
	.align		4
        /*0028*/ 	.byte	0x04, 0x29
        /*002a*/ 	.short	(.L_1643 - .L_1642)


	//   ....[0]....
.L_1642:
        /*002c*/ 	.word	0xffffffff


	//   ....[1]....
        /*0030*/ 	.word	0xffffffff


	//   ....[2]....
        /*0034*/ 	.word	0xffffffff


	//   ....[3]....
        /*0038*/ 	.word	0xffffffff


	//   ....[4]....
        /*003c*/ 	.word	0xffffffff


	//   ....[5]....
        /*0040*/ 	.word	0xffffffff


	//   ....[6]....
        /*0044*/ 	.word	0xffffffff


	//   ....[7]....
        /*0048*/ 	.word	0xffffffff


	//   ....[8]....
        /*004c*/ 	.word	0xffffffff


	//   ....[9]....
        /*0050*/ 	.word	0xffffffff


	//   ....[10]....
        /*0054*/ 	.word	0xffffffff


	//   ....[11]....
        /*0058*/ 	.word	0xffffffff


	//   ....[12]....
        /*005c*/ 	.word	0xffffffff


	//   ....[13]....
        /*0060*/ 	.word	0xffffffff


	//   ....[14]....
        /*0064*/ 	.word	0xffffffff


	//   ....[15]....
        /*0068*/ 	.word	0xffffffff


	//   ....[16]....
        /*006c*/ 	.word	0xffffffff


	//   ....[17]....
        /*0070*/ 	.word	0xffffffff


	//   ....[18]....
        /*0074*/ 	.word	0xffffffff


	//   ....[19]....
        /*0078*/ 	.word	0xffffffff


	//   ....[20]....
        /*007c*/ 	.word	0xffffffff


	//   ....[21]....
        /*0080*/ 	.word	0xffffffff


	//   ....[22]....
        /*0084*/ 	.word	0xffffffff


	//   ....[23]....
        /*0088*/ 	.word	0xffffffff


	//   ....[24]....
        /*008c*/ 	.word	0xffffffff


	//   ....[25]....
        /*0090*/ 	.word	0xffffffff


	//   ....[26]....
        /*0094*/ 	.word	0xffffffff


	//   ....[27]....
        /*0098*/ 	.word	0xffffffff


	//   ....[28]....
        /*009c*/ 	.word	0xffffffff


	//   ....[29]....
        /*00a0*/ 	.word	0xffffffff


	//   ....[30]....
        /*00a4*/ 	.word	0xffffffff


	//   ....[31]....
        /*00a8*/ 	.word	0xffffffff


	//   ....[32]....
        /*00ac*/ 	.word	0xffffffff


	//   ....[33]....
        /*00b0*/ 	.word	0xffffffff


	//   ....[34]....
        /*00b4*/ 	.word	0xffffffff


	//   ....[35]....
        /*00b8*/ 	.word	0xffffffff


	//   ....[36]....
        /*00bc*/ 	.word	0xffffffff


	//   ....[37]....
        /*00c0*/ 	.word	0xffffffff


	//   ....[38]....
        /*00c4*/ 	.word	0xffffffff


	//   ....[39]....
        /*00c8*/ 	.word	0xffffffff


	//   ....[40]....
        /*00cc*/ 	.word	0xffffffff


	//   ....[41]....
        /*00d0*/ 	.word	0xffffffff


	//   ....[42]....
        /*00d4*/ 	.word	0xffffffff


	//   ....[43]....
        /*00d8*/ 	.word	0xffffffff


	//   ....[44]....
        /*00dc*/ 	.word	0xffffffff


	//   ....[45]....
        /*00e0*/ 	.word	0xffffffff


	//   ....[46]....
        /*00e4*/ 	.word	0xffffffff


	//   ....[47]....
        /*00e8*/ 	.word	0xffffffff


	//   ....[48]....
        /*00ec*/ 	.word	0xffffffff


	//   ....[49]....
        /*00f0*/ 	.word	0xffffffff


	//   ....[50]....
        /*00f4*/ 	.word	0xffffffff


	//   ....[51]....
        /*00f8*/ 	.word	0xffffffff


	//   ....[52]....
        /*00fc*/ 	.word	0xffffffff


	//   ....[53]....
        /*0100*/ 	.word	0xffffffff


	//   ....[54]....
        /*0104*/ 	.word	0xffffffff


	//   ....[55]....
        /*0108*/ 	.word	0xffffffff


	//   ....[56]....
        /*010c*/ 	.word	0xffffffff


	//   ....[57]....
        /*0110*/ 	.word	0xffffffff


	//   ....[58]....
        /*0114*/ 	.word	0xffffffff


	//   ....[59]....
        /*0118*/ 	.word	0x05000002


	//   ....[60]....
        /*011c*/ 	.word	0x05000002


	//   ....[61]....
        /*0120*/ 	.word	0x05000002


	//   ....[62]....
        /*0124*/ 	.word	0x05000002


	//   ....[63]....
        /*0128*/ 	.word	0x05000002


	//   ....[64]....
        /*012c*/ 	.word	0x05000002


	//   ....[65]....
        /*0130*/ 	.word	0x05000002


	//   ....[66]....
        /*0134*/ 	.word	0x05000002


	//   ....[67]....
        /*0138*/ 	.word	0x05000002


	//   ....[68]....
        /*013c*/ 	.word	0x05000002


	//   ....[69]....
        /*0140*/ 	.word	0x05000002


	//   ....[70]....
        /*0144*/ 	.word	0x05000002


	//   ....[71]....
        /*0148*/ 	.word	0x05000002


	//   ....[72]....
        /*014c*/ 	.word	0x05000002


	//   ....[73]....
        /*0150*/ 	.word	0x05000002


	//   ....[74]....
        /*0154*/ 	.word	0x05000002


	//   ....[75]....
        /*0158*/ 	.word	0x05000002


	//   ....[76]....
        /*015c*/ 	.word	0x05000002


	//   ....[77]....
        /*0160*/ 	.word	0x05000002


	//   ....[78]....
        /*0164*/ 	.word	0x05000002


	//   ....[79]....
        /*0168*/ 	.word	0x05000002


	//   ....[80]....
        /*016c*/ 	.word	0x05000002


	//   ....[81]....
        /*0170*/ 	.word	0x05000002


	//   ....[82]....
        /*0174*/ 	.word	0x05000002


	//   ....[83]....
        /*0178*/ 	.word	0x05000002


	//   ....[84]....
        /*017c*/ 	.word	0x05000002


	//   ....[85]....
        /*0180*/ 	.word	0x05000002


	//   ....[86]....
        /*0184*/ 	.word	0x05000002


	//   ....[87]....
        /*0188*/ 	.word	0x05000002


	//   ....[88]....
        /*018c*/ 	.word	0x05000002


	//   ....[89]....
        /*0190*/ 	.word	0x05000002


	//   ....[90]....
        /*0194*/ 	.word	0x05000002


	//----- nvinfo : EIATTR_COOP_GROUP_INSTR_OFFSETS
	.align		4
.L_1643:
        /*0198*/ 	.byte	0x04, 0x28
        /*019a*/ 	.short	(.L_1645 - .L_1644)


	//   ....[0]....
.L_1644:
        /*019c*/ 	.word	0x00001070


	//   ....[1]....
        /*01a0*/ 	.word	0x00001600


	//   ....[2]....
        /*01a4*/ 	.word	0x00001d00


	//   ....[3]....
        /*01a8*/ 	.word	0x00002320


	//   ....[4]....
        /*01ac*/ 	.word	0x00002ac0


	//   ....[5]....
        /*01b0*/ 	.word	0x000036b0


	//   ....[6]....
        /*01b4*/ 	.word	0x00004370


	//   ....[7]....
        /*01b8*/ 	.word	0x000058d0


	//   ....[8]....
        /*01bc*/ 	.word	0x000058f0


	//   ....[9]....
        /*01c0*/ 	.word	0x00005920


	//   ....[10]....
        /*01c4*/ 	.word	0x00005940


	//   ....[11]....
        /*01c8*/ 	.word	0x00005970


	//   ....[12]....
        /*01cc*/ 	.word	0x00005990


	//   ....[13]....
        /*01d0*/ 	.word	0x000059c0


	//   ....[14]....
        /*01d4*/ 	.word	0x000059e0


	//   ....[15]....
        /*01d8*/ 	.word	0x00005a10


	//   ....[16]....
        /*01dc*/ 	.word	0x00005a20


	//   ....[17]....
        /*01e0*/ 	.word	0x00005ac0


	//   ....[18]....
        /*01e4*/ 	.word	0x00005ad0


	//   ....[19]....
        /*01e8*/ 	.word	0x00005ae0


	//   ....[20]....
        /*01ec*/ 	.word	0x00005af0


	//   ....[21]....
        /*01f0*/ 	.word	0x00005fb0


	//   ....[22]....
        /*01f4*/ 	.word	0x00005fc0


	//   ....[23]....
        /*01f8*/ 	.word	0x00005fd0


	//   ....[24]....
        /*01fc*/ 	.word	0x00005fe0


	//   ....[25]....
        /*0200*/ 	.word	0x00006010


	//   ....[26]....
        /*0204*/ 	.word	0x00006020


	//   ....[27]....
        /*0208*/ 	.word	0x00006050


	//   ....[28]....
        /*020c*/ 	.word	0x00006060


	//   ....[29]....
        /*0210*/ 	.word	0x00006090


	//   ....[30]....
        /*0214*/ 	.word	0x000060a0


	//   ....[31]....
        /*0218*/ 	.word	0x000060d0


	//   ....[32]....
        /*021c*/ 	.word	0x000060e0


	//   ....[33]....
        /*0220*/ 	.word	0x00006110


	//   ....[34]....
        /*0224*/ 	.word	0x00006120


	//   ....[35]....
        /*0228*/ 	.word	0x00006130


	//   ....[36]....
        /*022c*/ 	.word	0x00006140


	//   ....[37]....
        /*0230*/ 	.word	0x000064d0


	//   ....[38]....
        /*0234*/ 	.word	0x000066f0


	//   ....[39]....
        /*0238*/ 	.word	0x000068c0


	//   ....[40]....
        /*023c*/ 	.word	0x000069e0


	//   ....[41]....
        /*0240*/ 	.word	0x00006a20


	//   ....[42]....
        /*0244*/ 	.word	0x00006be0


	//   ....[43]....
        /*0248*/ 	.word	0x00006cc0


	//   ....[44]....
        /*024c*/ 	.word	0x00006cd0


	//   ....[45]....
        /*0250*/ 	.word	0x00006d20


	//   ....[46]....
        /*0254*/ 	.word	0x00006e90


	//   ....[47]....
        /*0258*/ 	.word	0x00007300


	//   ....[48]....
        /*025c*/ 	.word	0x00007f20


	//   ....[49]....
        /*0260*/ 	.word	0x00008530


	//   ....[50]....
        /*0264*/ 	.word	0x00008580


	//   ....[51]....
        /*0268*/ 	.word	0x000085f0


	//   ....[52]....
        /*026c*/ 	.word	0x00008630


	//   ....[53]....
        /*0270*/ 	.word	0x00008660


	//   ....[54]....
        /*0274*/ 	.word	0x00008790


	//   ....[55]....
        /*0278*/ 	.word	0x000087d0


	//   ....[56]....
        /*027c*/ 	.word	0x00008840


	//   ....[57]....
        /*0280*/ 	.word	0x00008890


	//   ....[58]....
        /*0284*/ 	.word	0x000088b0


	//   ....[59]....
        /*0288*/ 	.word	0x00009030


	//   ....[60]....
        /*028c*/ 	.word	0x00009080


	//   ....[61]....
        /*0290*/ 	.word	0x00009100


	//   ....[62]....
        /*0294*/ 	.word	0x00009150


	//   ....[63]....
        /*0298*/ 	.word	0x000091d0


	//   ....[64]....
        /*029c*/ 	.word	0x00009220


	//   ....[65]....
        /*02a0*/ 	.word	0x000092a0


	//   ....[66]....
        /*02a4*/ 	.word	0x000092f0


	//   ....[67]....
        /*02a8*/ 	.word	0x00009370


	//   ....[68]....
        /*02ac*/ 	.word	0x000093c0


	//   ....[69]....
        /*02b0*/ 	.word	0x00009450


	//   ....[70]....
        /*02b4*/ 	.word	0x000094f0


	//   ....[71]....
        /*02b8*/ 	.word	0x00009590


	//   ....[72]....
        /*02bc*/ 	.word	0x00009650


	//   ....[73]....
        /*02c0*/ 	.word	0x00009680


	//   ....[74]....
        /*02c4*/ 	.word	0x000096e0


	//   ....[75]....
        /*02c8*/ 	.word	0x00009790


	//   ....[76]....
        /*02cc*/ 	.word	0x000097e0


	//   ....[77]....
        /*02d0*/ 	.word	0x00009860


	//   ....[78]....
        /*02d4*/ 	.word	0x000098b0


	//   ....[79]....
        /*02d8*/ 	.word	0x00009930


	//   ....[80]....
        /*02dc*/ 	.word	0x00009980


	//   ....[81]....
        /*02e0*/ 	.word	0x00009a00


	//   ....[82]....
        /*02e4*/ 	.word	0x00009a50


	//   ....[83]....
        /*02e8*/ 	.word	0x00009ad0


	//   ....[84]....
        /*02ec*/ 	.word	0x00009b20


	//   ....[85]....
        /*02f0*/ 	.word	0x00009bb0


	//   ....[86]....
        /*02f4*/ 	.word	0x00009c00


	//   ....[87]....
        /*02f8*/ 	.word	0x00009c30


	//   ....[88]....
        /*02fc*/ 	.word	0x00009ca0


	//   ....[89]....
        /*0300*/ 	.word	0x00009cd0


	//   ....[90]....
        /*0304*/ 	.word	0x00009d30


	//----- nvinfo : EIATTR_EXIT_INSTR_OFFSETS
	.align		4
.L_1645:
        /*0308*/ 	.byte	0x04, 0x1c
        /*030a*/ 	.short	(.L_1647 - .L_1646)


	//   ....[0]....
.L_1646:
        /*030c*/ 	.word	0x000089d0


	//   ....[1]....
        /*0310*/ 	.word	0x00008fd0


	//----- nvinfo : EIATTR_MAX_THREADS
	.align		4
.L_1647:
        /*0314*/ 	.byte	0x04, 0x05
        /*0316*/ 	.short	(.L_1649 - .L_1648)
.L_1648:
        /*0318*/ 	.word	0x00000040
        /*031c*/ 	.word	0x00000001
        /*0320*/ 	.word	0x00000001


	//----- nvinfo : EIATTR_CRS_STACK_SIZE
	.align		4
.L_1649:
        /*0324*/ 	.byte	0x04, 0x1e
        /*0326*/ 	.short	(.L_1651 - .L_1650)
.L_1650:
        /*0328*/ 	.word	0x00000000


	//----- nvinfo : EIATTR_CBANK_PARAM_SIZE
	.align		4
.L_1651:
        /*032c*/ 	.byte	0x03, 0x19
        /*032e*/ 	.short	0x01f0


	//----- nvinfo : EIATTR_PARAM_CBANK
	.align		4
        /*0330*/ 	.byte	0x04, 0x0a
        /*0332*/ 	.short	(.L_1653 - .L_1652)
	.align		4
.L_1652:
        /*0334*/ 	.word	index@(.nv.constant0._Z25selective_scan_bwd_kernelI32Selective_Scan_bwd_kernel_traitsILi64ELi16ELb0ELb0ELb0ELb0ELb1EN3c108BFloat16EfEEv12SSMParamsBwd)
        /*0338*/ 	.short	0x0210
        /*033a*/ 	.short	0x01f0


	//----- nvinfo : EIATTR_SW_WAR
	.align		4
.L_1653:
        /*033c*/ 	.byte	0x04, 0x36
        /*033e*/ 	.short	(.L_1655 - .L_1654)
.L_1654:
        /*0340*/ 	.word	0x00000008
.L_1655:


//--------------------- .nv.info._Z25selective_scan_bwd_kernelI32Selective_Scan_bwd_kernel_traitsILi64ELi16ELb0ELb0ELb0ELb1ELb0EN3c108BFloat16EfEEv12SSMParamsBwd --------------------------
	.section	.nv.info._Z25selective_scan_bwd_kernelI32Selective_Scan_bwd_kernel_traitsILi64ELi16ELb0ELb0ELb0ELb1ELb0EN3c108BFloat16EfEEv12SSMParamsBwd,"",@"SHT_CUDA_INFO"
	.sectionflags	@""
	.align	4


	//----- nvinfo : EIATTR_CUDA_API_VERSION
	.align		4
        /*0000*/ 	.byte	0x04, 0x37
        /*0002*/ 	.short	(.L_1657 - .L_1656)
.L_1656:
        /*0004*/ 	.word	0x00000082


	//----- nvinfo : EIATTR_KPARAM_INFO
	.align		4
.L_1657:
        /*0008*/ 	.byte	0x04, 0x17
        /*000a*/ 	.short	(.L_1659 - .L_1658)
.L_1658:
        /*000c*/ 	.word	0x00000000
        /*0010*/ 	.short	0x0000
        /*0012*/ 	.short	0x0000
        /*0014*/ 	.byte	0x00, 0xf0, 0xc1, 0x07


	//----- nvinfo : EIATTR_SPARSE_MMA_MASK
	.align		4
.L_1659:
        /*0018*/ 	.byte	0x03, 0x50
        /*001a*/ 	.short	0x0000


	//----- nvinfo : EIATTR_MAXREG_COUNT
	.align		4
        /*001c*/ 	.byte	0x03, 0x1b
        /*001e*/ 	.short	0x00ff


	//----- nvinfo : EIATTR_NUM_BARRIERS
	.align		4
        /*0020*/ 	.byte	0x02, 0x4c
        /*0022*/ 	.byte	0x01
	.zero		1


	//----- nvinfo : EIATTR_MERCURY_ISA_VERSION
	.align		4
        /*0024*/ 	.byte	0x03, 0x5f
        /*0026*/ 	.short	0x0101


	//----- nvinfo : EIATTR_COOP_GROUP_MASK_REGIDS
	.align		4
        /*0028*/ 	.byte	0x04, 0x29
        /*002a*/ 	.short	(.L_1661 - .L_1660)


	//   ....[0]....
.L_1660:
        /*002c*/ 	.word	0xffffffff


	//   ....[1]....
        /*0030*/ 	.word	0xffffffff


	//   ....[2]....
        /*0034*/ 	.word	0xffffffff


	//   ....[3]....
        /*0038*/ 	.word	0xffffffff


	//   ....[4]....
        /*003c*/ 	.word	0xffffffff


	//   ....[5]....
        /*0040*/ 	.word	0xffffffff


	//   ....[6]....
        /*0044*/ 	.word	0xffffffff


	//   ....[7]....
        /*0048*/ 	.word	0xffffffff


	//   ....[8]....
        /*004c*/ 	.word	0xffffffff


	//   ....[9]....
        /*0050*/ 	.word	0xffffffff


	//   ....[10]....
        /*0054*/ 	.word	0xffffffff


	//   ....[11]....
        /*0058*/ 	.word	0xffffffff


	//   ....[12]....
        /*005c*/ 	.word	0xffffffff


	//   ....[13]....
        /*0060*/ 	.word	0xffffffff


	//   ....[14]....
        /*0064*/ 	.word	0xffffffff


	//   ....[15]....
        /*0068*/ 	.word	0xffffffff


	//   ....[16]....
        /*006c*/ 	.word	0xffffffff


	//   ....[17]....
        /*0070*/ 	.word	0xffffffff


	//   ....[18]....
        /*0074*/ 	.word	0xffffffff


	//   ....[19]....
        /*0078*/ 	.word	0xffffffff


	//   ....[20]....
        /*007c*/ 	.word	0xffffffff


	//   ....[21]....
        /*0080*/ 	.word	0xffffffff


	//   ....[22]....
        /*0084*/ 	.word	0xffffffff


	//   ....[23]....
        /*0088*/ 	.word	0xffffffff


	//   ....[24]....
        /*008c*/ 	.word	0xffffffff


	//   ....[25]....
        /*0090*/ 	.word	0xffffffff


	//   ....[26]....
        /*0094*/ 	.word	0xffffffff


	//   ....[27]....
        /*0098*/ 	.word	0xffffffff


	//   ....[28]....
        /*009c*/ 	.word	0xffffffff


	//   ....[29]....
        /*00a0*/ 	.word	0xffffffff


	//   ....[30]....
        /*00a4*/ 	.word	0xffffffff


	//   ....[31]....
        /*00a8*/ 	.word	0xffffffff


	//   ....[32]....
        /*00ac*/ 	.word	0xffffffff


	//   ....[33]....
        /*00b0*/ 	.word	0xffffffff


	//   ....[34]....
        /*00b4*/ 	.word	0xffffffff


	//   ....[35]....
        /*00b8*/ 	.word	0xffffffff


	//   ....[36]....
        /*00bc*/ 	.word	0xffffffff


	//   ....[37]....
        /*00c0*/ 	.word	0xffffffff


	//   ....[38]....
        /*00c4*/ 	.word	0xffffffff


	//   ....[39]....
        /*00c8*/ 	.word	0xffffffff


	//   ....[40]....
        /*00cc*/ 	.word	0xffffffff


	//   ....[41]....
        /*00d0*/ 	.word	0xffffffff


	//   ....[42]....
        /*00d4*/ 	.word	0xffffffff


	//   ....[43]....
        /*00d8*/ 	.word	0xffffffff


	//   ....[44]....
        /*00dc*/ 	.word	0xffffffff


	//   ....[45]....
        /*00e0*/ 	.word	0xffffffff


	//   ....[46]....
        /*00e4*/ 	.word	0xffffffff


	//   ....[47]....
        /*00e8*/ 	.word	0xffffffff


	//   ....[48]....
        /*00ec*/ 	.word	0xffffffff


	//   ....[49]....
        /*00f0*/ 	.word	0xffffffff


	//   ....[50]....
        /*00f4*/ 	.word	0xffffffff


	//   ....[51]....
        /*00f8*/ 	.word	0xffffffff


	//   ....[52]....
        /*00fc*/ 	.word	0xffffffff


	//   ....[53]....
        /*0100*/ 	.word	0xffffffff


	//   ....[54]....
        /*0104*/ 	.word	0xffffffff


	//   ....[55]....
        /*0108*/ 	.word	0xffffffff


	//   ....[56]....
        /*010c*/ 	.word	0x05000002


	//   ....[57]....
        /*0110*/ 	.word	0x05000002


	//   ....[58]....
        /*0114*/ 	.word	0x05000002


	//   ....[59]....
        /*0118*/ 	.word	0x05000002


	//   ....[60]....
        /*011c*/ 	.word	0x05000002


	//   ....[61]....
        /*0120*/ 	.word	0x05000002


	//   ....[62]....
        /*0124*/ 	.word	0x05000002


	//   ....[63]....
        /*0128*/ 	.word	0x05000002


	//   ....[64]....
        /*012c*/ 	.word	0x05000002


	//   ....[65]....
        /*0130*/ 	.word	0x05000002


	//   ....[66]....
        /*0134*/ 	.word	0x05000002


	//   ....[67]....
        /*0138*/ 	.word	0x05000002


	//   ....[68]....
        /*013c*/ 	.word	0x05000002


	//   ....[69]....
        /*0140*/ 	.word	0x05000002


	//   ....[70]....
        /*0144*/ 	.word	0x05000002


	//   ....[71]....
        /*0148*/ 	.word	0x05000002


	//   ....[72]....
        /*014c*/ 	.word	0x05000002


	//   ....[73]....
        /*0150*/ 	.word	0x05000002


	//   ....[74]....
        /*0154*/ 	.word	0x05000002


	//   ....[75]....
        /*0158*/ 	.word	0x05000002


	//   ....[76]....
        /*015c*/ 	.word	0x05000002


	//   ....[77]....
        /*0160*/ 	.word	0x05000002


	//   ....[78]....
        /*0164*/ 	.word	0x05000002


	//   ....[79]....
        /*0168*/ 	.word	0x05000002


	//   ....[80]....
        /*016c*/ 	.word	0x05000002


	//   ....[81]....
        /*0170*/ 	.word	0x05000002


	//   ....[82]....
        /*0174*/ 	.word	0x05000002


	//   ....[83]....
        /*0178*/ 	.word	0x05000002


	//   ....[84]....
        /*017c*/ 	.word	0x05000002


	//   ....[85]....
        /*0180*/ 	.word	0x05000002


	//   ....[86]....
        /*0184*/ 	.word	0x05000002


	//   ....[87]....
        /*0188*/ 	.word	0x05000002


	//----- nvinfo : EIATTR_COOP_GROUP_INSTR_OFFSETS
	.align		4
.L_1661:
        /*018c*/ 	.byte	0x04, 0x28
        /*018e*/ 	.short	(.L_1663 - .L_1662)


	//   ....[0]....
.L_1662:
        /*0190*/ 	.word	0x00001060


	//   ....[1]....
        /*0194*/ 	.word	0x000016a0


	//   ....[2]....
        /*0198*/ 	.word	0x00001b80


	//   ....[3]....
        /*019c*/ 	.word	0x000052c0


	//   ....[4]....
        /*01a0*/ 	.word	0x000052e0


	//   ....[5]....
        /*01a4*/ 	.word	0x00005310


	//   ....[6]....
        /*01a8*/ 	.word	0x00005330


	//   ....[7]....
        /*01ac*/ 	.word	0x00005360


	//   ....[8]....
        /*01b0*/ 	.word	0x00005380


	//   ....[9]....
        /*01b4*/ 	.word	0x000053b0


	//   ....[10]....
        /*01b8*/ 	.word	0x000053d0


	//   ....[11]....
        /*01bc*/ 	.word	0x00005400


	//   ....[12]....
        /*01c0*/ 	.word	0x00005410


	//   ....[13]....
        /*01c4*/ 	.word	0x000054b0


	//   ....[14]....
        /*01c8*/ 	.word	0x000054c0


	//   ....[15]....
        /*01cc*/ 	.word	0x000054d0


	//   ....[16]....
        /*01d0*/ 	.word	0x000054e0


	//   ....[17]....
        /*01d4*/ 	.word	0x000059a0


	//   ....[18]....
        /*01d8*/ 	.word	0x000059b0


	//   ....[19]....
        /*01dc*/ 	.word	0x000059c0


	//   ....[20]....
        /*01e0*/ 	.word	0x000059d0


	//   ....[21]....
        /*01e4*/ 	.word	0x00005a00


	//   ....[22]....
        /*01e8*/ 	.word	0x00005a10


	//   ....[23]....
        /*01ec*/ 	.word	0x00005a40


	//   ....[24]....
        /*01f0*/ 	.word	0x00005a50


	//   ....[25]....
        /*01f4*/ 	.word	0x00005a80


	//   ....[26]....
        /*01f8*/ 	.word	0x00005a90


	//   ....[27]....
        /*01fc*/ 	.word	0x00005ac0


	//   ....[28]....
        /*0200*/ 	.word	0x00005ad0


	//   ....[29]....
        /*0204*/ 	.word	0x00005b00


	//   ....[30]....
        /*0208*/ 	.word	0x00005b10


	//   ....[31]....
        /*020c*/ 	.word	0x00005b20


	//   ....[32]....
        /*0210*/ 	.word	0x00005b30


	//   ....[33]....
        /*0214*/ 	.word	0x00005f50


	//   ....[34]....
        /*0218*/ 	.word	0x00006100


	//   ....[35]....
        /*021c*/ 	.word	0x000062b0


	//   ....[36]....
        /*0220*/ 	.word	0x000063b0


	//   ....[37]....
        /*0224*/ 	.word	0x000063c0


	//   ....[38]....
        /*0228*/ 	.word	0x000063f0


	//   ....[39]....
        /*022c*/ 	.word	0x00006410


	//   ....[40]....
        /*0230*/ 	.word	0x00006450


	//   ....[41]....
        /*0234*/ 	.word	0x000065f0


	//   ....[42]....
        /*0238*/ 	.word	0x000067b0


	//   ....[43]....
        /*023c*/ 	.word	0x00006fa0


	//   ....[44]....
        /*0240*/ 	.word	0x00007ab0


	//   ....[45]....
        /*0244*/ 	.word	0x00008660


	//   ....[46]....
        /*0248*/ 	.word	0x00008c70


	//   ....[47]....
        /*024c*/ 	.word	0x00008cc0


	//   ....[48]....
        /*0250*/ 	.word	0x00008d30


	//   ....[49]....
        /*0254*/ 	.word	0x00008d70


	//   ....[50]....
        /*0258*/ 	.word	0x00008da0


	//   ....[51]....
        /*025c*/ 	.word	0x00008ed0


	//   ....[52]....
        /*0260*/ 	.word	0x00008f10


	//   ....[53]....
        /*0264*/ 	.word	0x00008f70


	//   ....[54]....
        /*0268*/ 	.word	0x00008fc0


	//   ....[55]....
        /*026c*/ 	.word	0x00008ff0


	//   ....[56]....
        /*0270*/ 	.word	0x00009770


	//   ....[57]....
        /*0274*/ 	.word	0x000097c0


	//   ....[58]....
        /*0278*/ 	.word	0x00009840


	//   ....[59]....
        /*027c*/ 	.word	0x00009890


	//   ....[60]....
        /*0280*/ 	.word	0x00009910


	//   ....[61]....
        /*0284*/ 	.word	0x00009960


	//   ....[62]....
        /*0288*/ 	.word	0x000099e0


	//   ....[63]....
        /*028c*/ 	.word	0x00009a30


	//   ....[64]....
        /*0290*/ 	.word	0x00009ab0


	//   ....[65]....
        /*0294*/ 	.word	0x00009b00


	//   ....[66]....
        /*0298*/ 	.word	0x00009b90


	//   ....[67]....
        /*029c*/ 	.word	0x00009c30


	//   ....[68]....
        /*02a0*/ 	.word	0x00009cd0


	//   ....[69]....
        /*02a4*/ 	.word	0x00009d90


	//   ....[70]....
        /*02a8*/ 	.word	0x00009dc0


	//   ....[71]....
        /*02ac*/ 	.word	0x00009e20


	//   ....[72]....
        /*02b0*/ 	.word	0x00009ed0


	//   ....[73]....
        /*02b4*/ 	.word	0x00009f20


	//   ....[74]....
        /*02b8*/ 	.word	0x00009fa0


	//   ....[75]....
        /*02bc*/ 	.word	0x00009ff0


	//   ....[76]....
        /*02c0*/ 	.word	0x0000a070


	//   ....[77]....
        /*02c4*/ 	.word	0x0000a0c0


	//   ....[78]....
        /*02c8*/ 	.word	0x0000a140


	//   ....[79]....
        /*02cc*/ 	.word	0x0000a190


	//   ....[80]....
        /*02d0*/ 	.word	0x0000a210


	//   ....[81]....
        /*02d4*/ 	.word	0x0000a260


	//   ....[82]....
        /*02d8*/ 	.word	0x0000a2f0


	//   ....[83]....
        /*02dc*/ 	.word	0x0000a340


	//   ....[84]....
        /*02e0*/ 	.word	0x0000a370


	//   ....[85]....
        /*02e4*/ 	.word	0x0000a3e0


	//   ....[86]....
        /*02e8*/ 	.word	0x0000a410


	//   ....[87]....
        /*02ec*/ 	.word	0x0000a460


	//----- nvinfo : EIATTR_EXIT_INSTR_OFFSETS
	.align		4
.L_1663:
        /*02f0*/ 	.byte	0x04, 0x1c
        /*02f2*/ 	.short	(.L_1665 - .L_1664)


	//   ....[0]....
.L_1664:
        /*02f4*/ 	.word	0x00009110


	//   ....[1]....
        /*02f8*/ 	.word	0x00009710


	//----- nvinfo : EIATTR_MAX_THREADS
	.align		4
.L_1665:
        /*02fc*/ 	.byte	0x04, 0x05
        /*02fe*/ 	.short	(.L_1667 - .L_1666)
.L_1666:
        /*0300*/ 	.word	0x00000040
        /*0304*/ 	.word	0x00000001
        /*0308*/ 	.word	0x00000001


	//----- nvinfo : EIATTR_CRS_STACK_SIZE
	.align		4
.L_1667:
        /*030c*/ 	.byte	0x04, 0x1e
        /*030e*/ 	.short	(.L_1669 - .L_1668)
.L_1668:
        /*0310*/ 	.word	0x00000000


	//----- nvinfo : EIATTR_CBANK_PARAM_SIZE
	.align		4
.L_1669:
        /*0314*/ 	.byte	0x03, 0x19
        /*0316*/ 	.short	0x01f0


	//----- nvinfo : EIATTR_PARAM_CBANK
	.align		4
        /*0318*/ 	.byte	0x04, 0x0a
        /*031a*/ 	.short	(.L_1671 - .L_1670)
	.align		4
.L_1670:
        /*031c*/ 	.word	index@(.nv.constant0._Z25selective_scan_bwd_kernelI32Selective_Scan_bwd_kernel_traitsILi64ELi16ELb0ELb0ELb0ELb1ELb0EN3c108BFloat16EfEEv12SSMParamsBwd)
        /*0320*/ 	.short	0x0210
        /*0322*/ 	.short	0x01f0


	//----- nvinfo : EIATTR_SW_WAR
	.align		4
.L_1671:
        /*0324*/ 	.byte	0x04, 0x36
        /*0326*/ 	.short	(.L_1673 - .L_1672)
.L_1672:
        /*0328*/ 	.word	0x00000008
.L_1673:


//--------------------- .nv.info._Z25selective_scan_bwd_kernelI32Selective_Scan_bwd_kernel_traitsILi64ELi16ELb0ELb0ELb0ELb1ELb1EN3c108BFloat16EfEEv12SSMParamsBwd --------------------------
	.section	.nv.info._Z25selective_scan_bwd_kernelI32Selective_Scan_bwd_kernel_traitsILi64ELi16ELb0ELb0ELb0ELb1ELb1EN3c108BFloat16EfEEv12SSMParamsBwd,"",@"SHT_CUDA_INFO"
	.sectionflags	@""
	.align	4


	//----- nvinfo : EIATTR_CUDA_API_VERSION
	.align		4
        /*0000*/ 	.byte	0x04, 0x37
        /*0002*/ 	.short	(.L_1675 - .L_1674)
.L_1674:
        /*0004*/ 	.word	0x00000082


	//----- nvinfo : EIATTR_KPARAM_INFO
	.align		4
.L_1675:
        /*0008*/ 	.byte	0x04, 0x17
        /*000a*/ 	.short	(.L_1677 - .L_1676)
.L_1676:
        /*000c*/ 	.word	0x00000000
        /*0010*/ 	.short	0x0000
        /*0012*/ 	.short	0x0000
        /*0014*/ 	.byte	0x00, 0xf0, 0xc1, 0x07


	//----- nvinfo : EIATTR_SPARSE_MMA_MASK
	.align		4
.L_1677:
        /*0018*/ 	.byte	0x03, 0x50
        /*001a*/ 	.short	0x0000


	//----- nvinfo : EIATTR_MAXREG_COUNT
	.align		4
        /*001c*/ 	.byte	0x03, 0x1b
        /*001e*/ 	.short	0x00ff


	//----- nvinfo : EIATTR_NUM_BARRIERS
	.align		4
        /*0020*/ 	.byte	0x02, 0x4c
        /*0022*/ 	.byte	0x01
	.zero		1


	//----- nvinfo : EIATTR_MERCURY_ISA_VERSION
	.align		4
        /*0024*/ 	.byte	0x03, 0x5f
        /*0026*/ 	.short	0x0101


	//----- nvinfo : EIATTR_COOP_GROUP_MASK_REGIDS
	.align		4
        /*0028*/ 	.byte	0x04, 0x29
        /*002a*/ 	.short	(.L_1679 - .L_1678)


	//   ....[0]....
.L_1678:
        /*002c*/ 	.word	0xffffffff


	//   ....[1]....
        /*0030*/ 	.word	0xffffffff


	//   ....[2]....
        /*0034*/ 	.word	0xffffffff


	//   ....[3]....
        /*0038*/ 	.word	0xffffffff


	//   ....[4]....
        /*003c*/ 	.word	0xffffffff


	//   ....[5]....
        /*0040*/ 	.word	0xffffffff


	//   ....[6]....
        /*0044*/ 	.word	0xffffffff


	//   ....[7]....
        /*0048*/ 	.word	0xffffffff


	//   ....[8]....
        /*004c*/ 	.word	0xffffffff


	//   ....[9]....
        /*0050*/ 	.word	0xffffffff


	//   ....[10]....
        /*0054*/ 	.word	0xffffffff


	//   ....[11]....
        /*0058*/ 	.word	0xffffffff


	//   ....[12]....
        /*005c*/ 	.word	0xffffffff


	//   ....[13]....
        /*0060*/ 	.word	0xffffffff


	//   ....[14]....
        /*0064*/ 	.word	0xffffffff


	//   ....[15]....
        /*0068*/ 	.word	0xffffffff


	//   ....[16]....
        /*006c*/ 	.word	0xffffffff


	//   ....[17]....
        /*0070*/ 	.word	0xffffffff


	//   ....[18]....
        /*0074*/ 	.word	0xffffffff


	//   ....[19]....
        /*0078*/ 	.word	0xffffffff


	//   ....[20]....
        /*007c*/ 	.word	0xffffffff


	//   ....[21]....
        /*0080*/ 	.word	0xffffffff


	//   ....[22]....
        /*0084*/ 	.word	0xffffffff


	//   ....[23]....
        /*0088*/ 	.word	0xffffffff


	//   ....[24]....
        /*008c*/ 	.word	0xffffffff


	//   ....[25]....
        /*0090*/ 	.word	0xffffffff


	//   ....[26]....
        /*0094*/ 	.word	0xffffffff


	//   ....[27]....
        /*0098*/ 	.word	0xffffffff


	//   ....[28]....
        /*009c*/ 	.word	0xffffffff


	//   ....[29]....
        /*00a0*/ 	.word	0xffffffff


	//   ....[30]....
        /*00a4*/ 	.word	0xffffffff


	//   ....[31]....
        /*00a8*/ 	.word	0xffffffff


	//   ....[32]....
        /*00ac*/ 	.word	0xffffffff


	//   ....[33]....
        /*00b0*/ 	.word	0xffffffff


	//   ....[34]....
        /*00b4*/ 	.word	0xffffffff


	//   ....[35]....
        /*00b8*/ 	.word	0xffffffff


	//   ....[36]....
        /*00bc*/ 	.word	0xffffffff


	//   ....[37]....
        /*00c0*/ 	.word	0xffffffff


	//   ....[38]....
        /*00c4*/ 	.word	0xffffffff


	//   ....[39]....
        /*00c8*/ 	.word	0xffffffff


	//   ....[40]....
        /*00cc*/ 	.word	0xffffffff


	//   ....[41]....
        /*00d0*/ 	.word	0xffffffff


	//   ....[42]....
        /*00d4*/ 	.word	0xffffffff


	//   ....[43]....
        /*00d8*/ 	.word	0xffffffff


	//   ....[44]....
        /*00dc*/ 	.word	0xffffffff


	//   ....[45]....
        /*00e0*/ 	.word	0xffffffff


	//   ....[46]....
        /*00e4*/ 	.word	0xffffffff


	//   ....[47]....
        /*00e8*/ 	.word	0xffffffff


	//   ....[48]....
        /*00ec*/ 	.word	0xffffffff


	//   ....[49]....
        /*00f0*/ 	.word	0xffffffff


	//   ....[50]....
        /*00f4*/ 	.word	0xffffffff


	//   ....[51]....
        /*00f8*/ 	.word	0xffffffff


	//   ....[52]....
        /*00fc*/ 	.word	0xffffffff


	//   ....[53]....
        /*0100*/ 	.word	0xffffffff


	//   ....[54]....
        /*0104*/ 	.word	0xffffffff


	//   ....[55]....
        /*0108*/ 	.word	0xffffffff


	//   ....[56]....
        /*010c*/ 	.word	0xffffffff


	//   ....[57]....
        /*0110*/ 	.word	0xffffffff


	//   ....[58]....
        /*0114*/ 	.word	0xffffffff


	//   ....[59]....
        /*0118*/ 	.word	0xffffffff


	//   ....[60]....
        /*011c*/ 	.word	0x05000002


	//   ....[61]....
        /*0120*/ 	.word	0x05000002


	//   ....[62]....
        /*0124*/ 	.word	0x05000002


	//   ....[63]....
        /*0128*/ 	.word	0x05000002


	//   ....[64]....
        /*012c*/ 	.word	0x05000002


	//   ....[65]....
        /*0130*/ 	.word	0x05000002


	//   ....[66]....
        /*0134*/ 	.word	0x05000002


	//   ....[67]....
        /*0138*/ 	.word	0x05000002


	//   ....[68]....
        /*013c*/ 	.word	0x05000002


	//   ....[69]....
        /*0140*/ 	.word	0x05000002


	//   ....[70]....
        /*0144*/ 	.word	0x05000002


	//   ....[71]....
        /*0148*/ 	.word	0x05000002


	//   ....[72]....
        /*014c*/ 	.word	0x05000002


	//   ....[73]....
        /*0150*/ 	.word	0x05000002


	//   ....[74]....
        /*0154*/ 	.word	0x05000002


	//   ....[75]....
        /*0158*/ 	.word	0x05000002


	//   ....[76]....
        /*015c*/ 	.word	0x05000002


	//   ....[77]....
        /*0160*/ 	.word	0x05000002


	//   ....[78]....
        /*0164*/ 	.word	0x05000002


	//   ....[79]....
        /*0168*/ 	.word	0x05000002


	//   ....[80]....
        /*016c*/ 	.word	0x05000002


	//   ....[81]....
        /*0170*/ 	.word	0x05000002


	//   ....[82]....
        /*0174*/ 	.word	0x05000002


	//   ....[83]....
        /*0178*/ 	.word	0x05000002


	//   ....[84]....
        /*017c*/ 	.word	0x05000002


	//   ....[85]....
        /*0180*/ 	.word	0x05000002


	//   ....[86]....
        /*0184*/ 	.word	0x05000002


	//   ....[87]....
        /*0188*/ 	.word	0x05000002


	//   ....[88]....
        /*018c*/ 	.word	0x05000002


	//   ....[89]....
        /*0190*/ 	.word	0x05000002


	//   ....[90]....
        /*0194*/ 	.word	0x05000002


	//   ....[91]....
        /*0198*/ 	.word	0x05000002


	//----- nvinfo : EIATTR_COOP_GROUP_INSTR_OFFSETS
	.align		4
.L_1679:
        /*019c*/ 	.byte	0x04, 0x28
        /*019e*/ 	.short	(.L_1681 - .L_1680)


	//   ....[0]....
.L_1680:
        /*01a0*/ 	.word	0x00001020


	//   ....[1]....
        /*01a4*/ 	.word	0x000015e0


	//   ....[2]....
        /*01a8*/ 	.word	0x00001b50


	//   ....[3]....
        /*01ac*/ 	.word	0x00004840


	//   ....[4]....
        /*01b0*/ 	.word	0x00004f90


	//   ....[5]....
        /*01b4*/ 	.word	0x00005b80


	//   ....[6]....
        /*01b8*/ 	.word	0x00006650


	//   ....[7]....
        /*01bc*/ 	.word	0x00007c50


	//   ....[8]....
        /*01c0*/ 	.word	0x00007c70


	//   ....[9]....
        /*01c4*/ 	.word	0x00007ca0


	//   ....[10]....
        /*01c8*/ 	.word	0x00007cc0


	//   ....[11]....
        /*01cc*/ 	.word	0x00007cf0


	//   ....[12]....
        /*01d0*/ 	.word	0x00007d10


	//   ....[13]....
        /*01d4*/ 	.word	0x00007d40


	//   ....[14]....
        /*01d8*/ 	.word	0x00007d60


	//   ....[15]....
        /*01dc*/ 	.word	0x00007d90


	//   ....[16]....
        /*01e0*/ 	.word	0x00007da0


	//   ....[17]....
        /*01e4*/ 	.word	0x00007e40


	//   ....[18]....
        /*01e8*/ 	.word	0x00007e50


	//   ....[19]....
        /*01ec*/ 	.word	0x00007e60


	//   ....[20]....
        /*01f0*/ 	.word	0x00007e70


	//   ....[21]....
        /*01f4*/ 	.word	0x00008330


	//   ....[22]....
        /*01f8*/ 	.word	0x00008340


	//   ....[23]....
        /*01fc*/ 	.word	0x00008350


	//   ....[24]....
        /*0200*/ 	.word	0x00008360


	//   ....[25]....
        /*0204*/ 	.word	0x00008390


	//   ....[26]....
        /*0208*/ 	.word	0x000083a0


	//   ....[27]....
        /*020c*/ 	.word	0x000083d0


	//   ....[28]....
        /*0210*/ 	.word	0x000083e0


	//   ....[29]....
        /*0214*/ 	.word	0x00008410


	//   ....[30]....
        /*0218*/ 	.word	0x00008420


	//   ....[31]....
        /*021c*/ 	.word	0x00008450


	//   ....[32]....
        /*0220*/ 	.word	0x00008460


	//   ....[33]....
        /*0224*/ 	.word	0x00008490


	//   ....[34]....
        /*0228*/ 	.word	0x000084a0


	//   ....[35]....
        /*022c*/ 	.word	0x000084b0


	//   ....[36]....
        /*0230*/ 	.word	0x000084c0


	//   ....[37]....
        /*0234*/ 	.word	0x00008720


	//   ....[38]....
        /*0238*/ 	.word	0x00008890


	//   ....[39]....
        /*023c*/ 	.word	0x00008a00


	//   ....[40]....
        /*0240*/ 	.word	0x00008bf0


	//   ....[41]....
        /*0244*/ 	.word	0x00008d60


	//   ....[42]....
        /*0248*/ 	.word	0x00008de0


	//   ....[43]....
        /*024c*/ 	.word	0x00008e00


	//   ....[44]....
        /*0250*/ 	.word	0x00008e30


	//   ....[45]....
        /*0254*/ 	.word	0x00008e90


	//   ....[46]....
        /*0258*/ 	.word	0x00009040


	//   ....[47]....
        /*025c*/ 	.word	0x00009900


	//   ....[48]....
        /*0260*/ 	.word	0x0000a4f0


	//   ....[49]....
        /*0264*/ 	.word	0x0000afa0


	//   ....[50]....
        /*0268*/ 	.word	0x0000b5b0


	//   ....[51]....
        /*026c*/ 	.word	0x0000b600


	//   ....[52]....
        /*0270*/ 	.word	0x0000b670


	//   ....[53]....
        /*0274*/ 	.word	0x0000b6b0


	//   ....[54]....
        /*0278*/ 	.word	0x0000b6e0


	//   ....[55]....
        /*027c*/ 	.word	0x0000b810


	//   ....[56]....
        /*0280*/ 	.word	0x0000b850


	//   ....[57]....
        /*0284*/ 	.word	0x0000b8c0


	//   ....[58]....
        /*0288*/ 	.word	0x0000b910


	//   ....[59]....
        /*028c*/ 	.word	0x0000b930


	//   ....[60]....
        /*0290*/ 	.word	0x0000c0b0


	//   ....[61]....
        /*0294*/ 	.word	0x0000c100


	//   ....[62]....
        /*0298*/ 	.word	0x0000c180


	//   ....[63]....
        /*029c*/ 	.word	0x0000c1d0


	//   ....[64]....
        /*02a0*/ 	.word	0x0000c250


	//   ....[65]....
        /*02a4*/ 	.word	0x0000c2a0


	//   ....[66]....
        /*02a8*/ 	.word	0x0000c320


	//   ....[67]....
        /*02ac*/ 	.word	0x0000c370


	//   ....[68]....
        /*02b0*/ 	.word	0x0000c3f0


	//   ....[69]....
        /*02b4*/ 	.word	0x0000c440


	//   ....[70]....
        /*02b8*/ 	.word	0x0000c4d0


	//   ....[71]....
        /*02bc*/ 	.word	0x0000c570


	//   ....[72]....
        /*02c0*/ 	.word	0x0000c610


	//   ....[73]....
        /*02c4*/ 	.word	0x0000c6d0


	//   ....[74]....
        /*02c8*/ 	.word	0x0000c700


	//   ....[75]....
        /*02cc*/ 	.word	0x0000c760


	//   ....[76]....
        /*02d0*/ 	.word	0x0000c810


	//   ....[77]....
        /*02d4*/ 	.word	0x0000c860


	//   ....[78]....
        /*02d8*/ 	.word	0x0000c8e0


	//   ....[79]....
        /*02dc*/ 	.word	0x0000c930


	//   ....[80]....
        /*02e0*/ 	.word	0x0000c9b0


	//   ....[81]....
        /*02e4*/ 	.word	0x0000ca00


	//   ....[82]....
        /*02e8*/ 	.word	0x0000ca80


	//   ....[83]....
        /*02ec*/ 	.word	0x0000cad0


	//   ....[84]....
        /*02f0*/ 	.word	0x0000cb50


	//   ....[85]....
        /*02f4*/ 	.word	0x0000cba0


	//   ....[86]....
        /*02f8*/ 	.word	0x0000cc30


	//   ....[87]....
        /*02fc*/ 	.word	0x0000cc80


	//   ....[88]....
        /*0300*/ 	.word	0x0000ccb0


	//   ....[89]....
        /*0304*/ 	.word	0x0000cd20


	//   ....[90]....
        /*0308*/ 	.word	0x0000cd50


	//   ....[91]....
        /*030c*/ 	.word	0x0000cdb0


	//----- nvinfo : EIATTR_EXIT_INSTR_OFFSETS
	.align		4
.L_1681:
        /*0310*/ 	.byte	0x04, 0x1c
        /*0312*/ 	.short	(.L_1683 - .L_1682)


	//   ....[0]....
.L_1682:
        /*0314*/ 	.word	0x0000ba50


	//   ....[1]....
        /*0318*/ 	.word	0x0000c050


	//----- nvinfo : EIATTR_MAX_THREADS
	.align		4
.L_1683:
        /*031c*/ 	.byte	0x04, 0x05
        /*031e*/ 	.short	(.L_1685 - .L_1684)
.L_1684:
        /*0320*/ 	.word	0x00000040
        /*0324*/ 	.word	0x00000001
        /*0328*/ 	.word	0x00000001


	//----- nvinfo : EIATTR_CRS_STACK_SIZE
	.align		4
.L_1685:
        /*032c*/ 	.byte	0x04, 0x1e
        /*032e*/ 	.short	(.L_1687 - .L_1686)
.L_1686:
        /*0330*/ 	.word	0x00000000


	//----- nvinfo : EIATTR_CBANK_PARAM_SIZE
	.align		4
.L_1687:
        /*0334*/ 	.byte	0x03, 0x19
        /*0336*/ 	.short	0x01f0


	//----- nvinfo : EIATTR_PARAM_CBANK
	.align		4
        /*0338*/ 	.byte	0x04, 0x0a
        /*033a*/ 	.short	(.L_1689 - .L_1688)
	.align		4
.L_1688:
        /*033c*/ 	.word	index@(.nv.constant0._Z25selective_scan_bwd_kernelI32Selective_Scan_bwd_kernel_traitsILi64ELi16ELb0ELb0ELb0ELb1ELb1EN3c108BFloat16EfEEv12SSMParamsBwd)
        /*0340*/ 	.short	0x0210
        /*0342*/ 	.short	0x01f0


	//----- nvinfo : EIATTR_SW_WAR
	.align		4
.L_1689:
        /*0344*/ 	.byte	0x04, 0x36
        /*0346*/ 	.short	(.L_1691 - .L_1690)
.L_1690:
        /*0348*/ 	.word	0x00000008
.L_1691:


//--------------------- .nv.info._Z25selective_scan_bwd_kernelI32Selective_Scan_bwd_kernel_traitsILi64ELi16ELb0ELb0ELb1ELb0ELb0EN3c108BFloat16EfEEv12SSMParamsBwd --------------------------
	.section	.nv.info._Z25selective_scan_bwd_kernelI32Selective_Scan_bwd_kernel_traitsILi64ELi16ELb0ELb0ELb1ELb0ELb0EN3c108BFloat16EfEEv12SSMParamsBwd,"",@"SHT_CUDA_INFO"
	.sectionflags	@""
	.align	4


	//----- nvinfo : EIATTR_CUDA_API_VERSION
	.align		4
        /*0000*/ 	.byte	0x04, 0x37
        /*0002*/ 	.short	(.L_1693 - .L_1692)
.L_1692:
        /*0004*/ 	.word	0x00000082


	//----- nvinfo : EIATTR_KPARAM_INFO
	.align		4
.L_1693:
        /*0008*/ 	.byte	0x04, 0x17
        /*000a*/ 	.short	(.L_1695 - .L_1694)
.L_1694:
        /*000c*/ 	.word	0x00000000
        /*0010*/ 	.short	0x0000
        /*0012*/ 	.short	0x0000
        /*0014*/ 	.byte	0x00, 0xf0, 0xc1, 0x07


	//----- nvinfo : EIATTR_SPARSE_MMA_MASK
	.align		4
.L_1695:
        /*0018*/ 	.byte	0x03, 0x50
        /*001a*/ 	.short	0x0000


	//----- nvinfo : EIATTR_MAXREG_COUNT
	.align		4
        /*001c*/ 	.byte	0x03, 0x1b
        /*001e*/ 	.short	0x00ff


	//----- nvinfo : EIATTR_NUM_BARRIERS
	.align		4
        /*0020*/ 	.byte	0x02, 0x4c
        /*0022*/ 	.byte	0x01
	.zero		1


	//----- nvinfo : EIATTR_MERCURY_ISA_VERSION
	.align		4
        /*0024*/ 	.byte	0x03, 0x5f
        /*0026*/ 	.short	0x0101


	//----- nvinfo : EIATTR_COOP_GROUP_MASK_REGIDS
	.align		4
        /*0028*/ 	.byte	0x04, 0x29
        /*002a*/ 	.short	(.L_1697 - .L_1696)


	//   ....[0]....
.L_1696:
        /*002c*/ 	.word	0xffffffff


	//   ....[1]....
        /*0030*/ 	.word	0xffffffff


	//   ....[2]....
        /*0034*/ 	.word	0xffffffff


	//   ....[3]....
        /*0038*/ 	.word	0xffffffff


	//   ....[4]....
        /*003c*/ 	.word	0xffffffff


	//   ....[5]....
        /*0040*/ 	.word	0xffffffff


	//   ....[6]....
        /*0044*/ 	.word	0xffffffff


	//   ....[7]....
        /*0048*/ 	.word	0xffffffff


	//   ....[8]....
        /*004c*/ 	.word	0xffffffff


	//   ....[9]....
        /*0050*/ 	.word	0xffffffff


	//   ....[10]....
        /*0054*/ 	.word	0xffffffff


	//   ....[11]....
        /*0058*/ 	.word	0xffffffff


	//   ....[12]....
        /*005c*/ 	.word	0xffffffff


	//   ....[13]....
        /*0060*/ 	.word	0xffffffff


	//   ....[14]....
        /*0064*/ 	.word	0xffffffff


	//   ....[15]....
        /*0068*/ 	.word	0xffffffff


	//   ....[16]....
        /*006c*/ 	.word	0xffffffff


	//   ....[17]....
        /*0070*/ 	.word	0xffffffff


	//   ....[18]....
        /*0074*/ 	.word	0xffffffff


	//   ....[19]....
        /*0078*/ 	.word	0xffffffff


	//   ....[20]....
        /*007c*/ 	.word	0xffffffff


	//   ....[21]....
        /*0080*/ 	.word	0xffffffff


	//   ....[22]....
        /*0084*/ 	.word	0xffffffff


	//   ....[23]....
        /*0088*/ 	.word	0xffffffff


	//   ....[24]....
        /*008c*/ 	.word	0xffffffff


	//   ....[25]....
        /*0090*/ 	.word	0xffffffff


	//   ....[26]....
        /*0094*/ 	.word	0xffffffff


	//   ....[27]....
        /*0098*/ 	.word	0xffffffff


	//   ....[28]....
        /*009c*/ 	.word	0xffffffff


	//   ....[29]....
        /*00a0*/ 	.word	0xffffffff


	//   ....[30]....
        /*00a4*/ 	.word	0xffffffff


	//   ....[31]....
        /*00a8*/ 	.word	0xffffffff


	//   ....[32]....
        /*00ac*/ 	.word	0xffffffff


	//   ....[33]....
        /*00b0*/ 	.word	0xffffffff


	//   ....[34]....
        /*00b4*/ 	.word	0xffffffff


	//   ....[35]....
        /*00b8*/ 	.word	0xffffffff


	//   ....[36]....
        /*00bc*/ 	.word	0xffffffff


	//   ....[37]....
        /*00c0*/ 	.word	0xffffffff


	//   ....[38]....
        /*00c4*/ 	.word	0xffffffff


	//   ....[39]....
        /*00c8*/ 	.word	0xffffffff


	//   ....[40]....
        /*00cc*/ 	.word	0xffffffff


	//   ....[41]....
        /*00d0*/ 	.word	0xffffffff


	//   ....[42]....
        /*00d4*/ 	.word	0xffffffff


	//   ....[43]....
        /*00d8*/ 	.word	0xffffffff


	//   ....[44]....
        /*00dc*/ 	.word	0xffffffff


	//   ....[45]....
        /*00e0*/ 	.word	0xffffffff


	//   ....[46]....
        /*00e4*/ 	.word	0xffffffff


	//   ....[47]....
        /*00e8*/ 	.word	0xffffffff


	//   ....[48]....
        /*00ec*/ 	.word	0xffffffff


	//   ....[49]....
        /*00f0*/ 	.word	0xffffffff


	//   ....[50]....
        /*00f4*/ 	.word	0xffffffff


	//   ....[51]....
        /*00f8*/ 	.word	0xffffffff


	//   ....[52]....
        /*00fc*/ 	.word	0xffffffff


	//   ....[53]....
        /*0100*/ 	.word	0xffffffff


	//   ....[54]....
        /*0104*/ 	.word	0xffffffff


	//   ....[55]....
        /*0108*/ 	.word	0xffffffff


	//   ....[56]....
        /*010c*/ 	.word	0x0500000a


	//   ....[57]....
        /*0110*/ 	.word	0x0500000a


	//   ....[58]....
        /*0114*/ 	.word	0x0500000a


	//   ....[59]....
        /*0118*/ 	.word	0x0500000a


	//   ....[60]....
        /*011c*/ 	.word	0x0500000a


	//   ....[61]....
        /*0120*/ 	.word	0x0500000a


	//   ....[62]....
        /*0124*/ 	.word	0x0500000a


	//   ....[63]....
        /*0128*/ 	.word	0x0500000a


	//   ....[64]....
        /*012c*/ 	.word	0x0500000a


	//   ....[65]....
        /*0130*/ 	.word	0x0500000a


	//   ....[66]....
        /*0134*/ 	.word	0x0500000a


	//   ....[67]....
        /*0138*/ 	.word	0x0500000a


	//   ....[68]....
        /*013c*/ 	.word	0x0500000a


	//   ....[69]....
        /*0140*/ 	.word	0x0500000a


	//   ....[70]....
        /*0144*/ 	.word	0x0500000a


	//   ....[71]....
        /*0148*/ 	.word	0x0500000a


	//   ....[72]....
        /*014c*/ 	.word	0x0500000a


	//   ....[73]....
        /*0150*/ 	.word	0x0500000a


	//   ....[74]....
        /*0154*/ 	.word	0x0500000a


	//   ....[75]....
        /*0158*/ 	.word	0x0500000a


	//   ....[76]....
        /*015c*/ 	.word	0x0500000a


	//   ....[77]....
        /*0160*/ 	.word	0x0500000a


	//   ....[78]....
        /*0164*/ 	.word	0x0500000a


	//   ....[79]....
        /*0168*/ 	.word	0x0500000a


	//   ....[80]....
        /*016c*/ 	.word	0x0500000a


	//   ....[81]....
        /*0170*/ 	.word	0x0500000a


	//   ....[82]....
        /*0174*/ 	.word	0x0500000a


	//   ....[83]....
        /*0178*/ 	.word	0x0500000a


	//   ....[84]....
        /*017c*/ 	.word	0x0500000a


	//   ....[85]....
        /*0180*/ 	.word	0x0500000a


	//   ....[86]....
        /*0184*/ 	.word	0x0500000a


	//   ....[87]....
        /*0188*/ 	.word	0x0500000a


	//----- nvinfo : EIATTR_COOP_GROUP_INSTR_OFFSETS
	.align		4
.L_1697:
        /*018c*/ 	.byte	0x04, 0x28
        /*018e*/ 	.short	(.L_1699 - .L_1698)


	//   ....[0]....
.L_1698:
        /*0190*/ 	.word	0x000013a0


	//   ....[1]....
        /*0194*/ 	.word	0x000019d0


	//   ....[2]....
        /*0198*/ 	.word	0x00001f20


	//   ....[3]....
        /*019c*/ 	.word	0x000030c0


	//   ....[4]....
        /*01a0*/ 	.word	0x00003bc0


	//   ....[5]....
        /*01a4*/ 	.word	0x00003be0


	//   ....[6]....
        /*01a8*/ 	.word	0x00003c10


	//   ....[7]....
        /*01ac*/ 	.word	0x00003c30


	//   ....[8]....
        /*01b0*/ 	.word	0x00003c60


	//   ....[9]....
        /*01b4*/ 	.word	0x00003c80


	//   ....[10]....
        /*01b8*/ 	.word	0x00003cb0


	//   ....[11]....
        /*01bc*/ 	.word	0x00003cd0


	//   ....[12]....
        /*01c0*/ 	.word	0x00003d00


	//   ....[13]....
        /*01c4*/ 	.word	0x00003d10


	//   ....[14]....
        /*01c8*/ 	.word	0x00003db0


	//   ....[15]....
        /*01cc*/ 	.word	0x00003dc0


	//   ....[16]....
        /*01d0*/ 	.word	0x00003dd0


	//   ....[17]....
        /*01d4*/ 	.word	0x00003de0


	//   ....[18]....
        /*01d8*/ 	.word	0x000042c0


	//   ....[19]....
        /*01dc*/ 	.word	0x000042d0


	//   ....[20]....
        /*01e0*/ 	.word	0x000042e0


	//   ....[21]....
        /*01e4*/ 	.word	0x000042f0


	//   ....[22]....
        /*01e8*/ 	.word	0x00004320


	//   ....[23]....
        /*01ec*/ 	.word	0x00004330


	//   ....[24]....
        /*01f0*/ 	.word	0x00004360


	//   ....[25]....
        /*01f4*/ 	.word	0x00004370


	//   ....[26]....
        /*01f8*/ 	.word	0x000043a0


	//   ....[27]....
        /*01fc*/ 	.word	0x000043b0


	//   ....[28]....
        /*0200*/ 	.word	0x000043e0


	//   ....[29]....
        /*0204*/ 	.word	0x000043f0


	//   ....[30]....
        /*0208*/ 	.word	0x00004420


	//   ....[31]....
        /*020c*/ 	.word	0x00004430


	//   ....[32]....
        /*0210*/ 	.word	0x00004440


	//   ....[33]....
        /*0214*/ 	.word	0x00004450


	//   ....[34]....
        /*0218*/ 	.word	0x00005a30


	//   ....[35]....
        /*021c*/ 	.word	0x00005a70


	//   ....[36]....
        /*0220*/ 	.word	0x00005ba0


	//   ....[37]....
        /*0224*/ 	.word	0x00005bc0


	//   ....[38]....
        /*0228*/ 	.word	0x00005c00


	//   ....[39]....
        /*022c*/ 	.word	0x00005c40


	//   ....[40]....
        /*0230*/ 	.word	0x00005da0


	//   ....[41]....
        /*0234*/ 	.word	0x00005de0


	//   ....[42]....
        /*0238*/ 	.word	0x00005f60


	//   ....[43]....
        /*023c*/ 	.word	0x00005fa0


	//   ....[44]....
        /*0240*/ 	.word	0x00006600


	//   ....[45]....
        /*0244*/ 	.word	0x00007190


	//   ....[46]....
        /*0248*/ 	.word	0x00007790


	//   ....[47]....
        /*024c*/ 	.word	0x000077e0


	//   ....[48]....
        /*0250*/ 	.word	0x00007850


	//   ....[49]....
        /*0254*/ 	.word	0x00007890


	//   ....[50]....
        /*0258*/ 	.word	0x000078c0


	//   ....[51]....
        /*025c*/ 	.word	0x00007a10


	//   ....[52]....
        /*0260*/ 	.word	0x00007a50


	//   ....[53]....
        /*0264*/ 	.word	0x00007ab0


	//   ....[54]....
        /*0268*/ 	.word	0x00007b00


	//   ....[55]....
        /*026c*/ 	.word	0x00007b30


	//   ....[56]....
        /*0270*/ 	.word	0x00008000


	//   ....[57]....
        /*0274*/ 	.word	0x00008050


	//   ....[58]....
        /*0278*/ 	.word	0x000080d0


	//   ....[59]....
        /*027c*/ 	.word	0x00008120


	//   ....[60]....
        /*0280*/ 	.word	0x000081a0


	//   ....[61]....
        /*0284*/ 	.word	0x000081f0


	//   ....[62]....
        /*0288*/ 	.word	0x00008270


	//   ....[63]....
        /*028c*/ 	.word	0x000082c0


	//   ....[64]....
        /*0290*/ 	.word	0x00008340


	//   ....[65]....
        /*0294*/ 	.word	0x00008390


	//   ....[66]....
        /*0298*/ 	.word	0x00008420


	//   ....[67]....
        /*029c*/ 	.word	0x000084c0


	//   ....[68]....
        /*02a0*/ 	.word	0x00008560


	//   ....[69]....
        /*02a4*/ 	.word	0x00008610


	//   ....[70]....
        /*02a8*/ 	.word	0x00008660


	//   ....[71]....
        /*02ac*/ 	.word	0x000086b0


	//   ....[72]....
        /*02b0*/ 	.word	0x00008760


	//   ....[73]....
        /*02b4*/ 	.word	0x000087b0


	//   ....[74]....
        /*02b8*/ 	.word	0x00008830


	//   ....[75]....
        /*02bc*/ 	.word	0x00008880


	//   ....[76]....
        /*02c0*/ 	.word	0x00008900


	//   ....[77]....
        /*02c4*/ 	.word	0x00008950


	//   ....[78]....
        /*02c8*/ 	.word	0x000089d0


	//   ....[79]....
        /*02cc*/ 	.word	0x00008a20


	//   ....[80]....
        /*02d0*/ 	.word	0x00008aa0


	//   ....[81]....
        /*02d4*/ 	.word	0x00008af0


	//   ....[82]....
        /*02d8*/ 	.word	0x00008b80


	//   ....[83]....
        /*02dc*/ 	.word	0x00008bd0


	//   ....[84]....
        /*02e0*/ 	.word	0x00008c20


	//   ....[85]....
        /*02e4*/ 	.word	0x00008c70


	//   ....[86]....
        /*02e8*/ 	.word	0x00008cb0


	//   ....[87]....
        /*02ec*/ 	.word	0x00008d00


	//----- nvinfo : EIATTR_EXIT_INSTR_OFFSETS
	.align		4
.L_1699:
        /*02f0*/ 	.byte	0x04, 0x1c
        /*02f2*/ 	.short	(.L_1701 - .L_1700)


	//   ....[0]....
.L_1700:
        /*02f4*/ 	.word	0x00007c70


	//   ....[1]....
        /*02f8*/ 	.word	0x00007fa0


	//----- nvinfo : EIATTR_MAX_THREADS
	.align		4
.L_1701:
        /*02fc*/ 	.byte	0x04, 0x05
        /*02fe*/ 	.short	(.L_1703 - .L_1702)
.L_1702:
        /*0300*/ 	.word	0x00000040
        /*0304*/ 	.word	0x00000001
        /*0308*/ 	.word	0x00000001


	//----- nvinfo : EIATTR_CRS_STACK_SIZE
	.align		4
.L_1703:
        /*030c*/ 	.byte	0x04, 0x1e
        /*030e*/ 	.short	(.L_1705 - .L_1704)
.L_1704:
        /*0310*/ 	.word	0x00000000


	//----- nvinfo : EIATTR_CBANK_PARAM_SIZE
	.align		4
.L_1705:
        /*0314*/ 	.byte	0x03, 0x19
        /*0316*/ 	.short	0x01f0


	//----- nvinfo : EIATTR_PARAM_CBANK
	.align		4
        /*0318*/ 	.byte	0x04, 0x0a
        /*031a*/ 	.short	(.L_1707 - .L_1706)
	.align		4
.L_1706:
        /*031c*/ 	.word	index@(.nv.constant0._Z25selective_scan_bwd_kernelI32Selective_Scan_bwd_kernel_traitsILi64ELi16ELb0ELb0ELb1ELb0ELb0EN3c108BFloat16EfEEv12SSMParamsBwd)
        /*0320*/ 	.short	0x0210
        /*0322*/ 	.short	0x01f0


	//----- nvinfo : EIATTR_SW_WAR
	.align		4
.L_1707:
        /*0324*/ 	.byte	0x04, 0x36
        /*0326*/ 	.short	(.L_1709 - .L_1708)
.L_1708:
        /*0328*/ 	.word	0x00000008
.L_1709:


//--------------------- .nv.info._Z25selective_scan_bwd_kernelI32Selective_Scan_bwd_kernel_traitsILi64ELi16ELb0ELb0ELb1ELb0ELb1EN3c108BFloat16EfEEv12SSMParamsBwd --------------------------
	.section	.nv.info._Z25selective_scan_bwd_kernelI32Selective_Scan_bwd_kernel_traitsILi64ELi16ELb0ELb0ELb1ELb0ELb1EN3c108BFloat16EfEEv12SSMParamsBwd,"",@"SHT_CUDA_INFO"
	.sectionflags	@""
	.align	4


	//----- nvinfo : EIATTR_CUDA_API_VERSION
	.align		4
        /*0000*/ 	.byte	0x04, 0x37
        /*0002*/ 	.short	(.L_1711 - .L_1710)
.L_1710:
        /*0004*/ 	.word	0x00000082


	//----- nvinfo : EIATTR_KPARAM_INFO
	.align		4
.L_1711:
        /*0008*/ 	.byte	0x04, 0x17
        /*000a*/ 	.short	(.L_1713 - .L_1712)
.L_1712:
        /*000c*/ 	.word	0x00000000
        /*0010*/ 	.short	0x0000
        /*0012*/ 	.short	0x0000
        /*0014*/ 	.byte	0x00, 0xf0, 0xc1, 0x07


	//----- nvinfo : EIATTR_SPARSE_MMA_MASK
	.align		4
.L_1713:
        /*0018*/ 	.byte	0x03, 0x50
        /*001a*/ 	.short	0x0000


	//----- nvinfo : EIATTR_MAXREG_COUNT
	.align		4
        /*001c*/ 	.byte	0x03, 0x1b
        /*001e*/ 	.short	0x00ff


	//----- nvinfo : EIATTR_NUM_BARRIERS
	.align		4
        /*0020*/ 	.byte	0x02, 0x4c
        /*0022*/ 	.byte	0x01
	.zero		1


	//----- nvinfo : EIATTR_MERCURY_ISA_VERSION
	.align		4
        /*0024*/ 	.byte	0x03, 0x5f
        /*0026*/ 	.short	0x0101


	//----- nvinfo : EIATTR_COOP_GROUP_MASK_REGIDS
	.align		4
        /*0028*/ 	.byte	0x04, 0x29
        /*002a*/ 	.short	(.L_1715 - .L_1714)


	//   ....[0]....
.L_1714:
        /*002c*/ 	.word	0xffffffff


	//   ....[1]....
        /*0030*/ 	.word	0xffffffff


	//   ....[2]....
        /*0034*/ 	.word	0xffffffff


	//   ....[3]....
        /*0038*/ 	.word	0xffffffff


	//   ....[4]....
        /*003c*/ 	.word	0xffffffff


	//   ....[5]....
        /*0040*/ 	.word	0xffffffff


	//   ....[6]....
        /*0044*/ 	.word	0xffffffff


	//   ....[7]....
        /*0048*/ 	.word	0xffffffff


	//   ....[8]....
        /*004c*/ 	.word	0xffffffff


	//   ....[9]....
        /*0050*/ 	.word	0xffffffff


	//   ....[10]....
        /*0054*/ 	.word	0xffffffff


	//   ....[11]....
        /*0058*/ 	.word	0xffffffff


	//   ....[12]....
        /*005c*/ 	.word	0xffffffff


	//   ....[13]....
        /*0060*/ 	.word	0xffffffff


	//   ....[14]....
        /*0064*/ 	.word	0xffffffff


	//   ....[15]....
        /*0068*/ 	.word	0xffffffff


	//   ....[16]....
        /*006c*/ 	.word	0xffffffff


	//   ....[17]....
        /*0070*/ 	.word	0xffffffff


	//   ....[18]....
        /*0074*/ 	.word	0xffffffff


	//   ....[19]....
        /*0078*/ 	.word	0xffffffff


	//   ....[20]....
        /*007c*/ 	.word	0xffffffff


	//   ....[21]....
        /*0080*/ 	.word	0xffffffff


	//   ....[22]....
        /*0084*/ 	.word	0xffffffff


	//   ....[23]....
        /*0088*/ 	.word	0xffffffff


	//   ....[24]....
        /*008c*/ 	.word	0xffffffff


	//   ....[25]....
        /*0090*/ 	.word	0xffffffff


	//   ....[26]....
        /*0094*/ 	.word	0xffffffff


	//   ....[27]....
        /*0098*/ 	.word	0xffffffff


	//   ....[28]....
        /*009c*/ 	.word	0xffffffff


	//   ....[29]....
        /*00a0*/ 	.word	0xffffffff


	//   ....[30]....
        /*00a4*/ 	.word	0xffffffff


	//   ....[31]....
        /*00a8*/ 	.word	0xffffffff


	//   ....[32]....
        /*00ac*/ 	.word	0xffffffff


	//   ....[33]....
        /*00b0*/ 	.word	0xffffffff


	//   ....[34]....
        /*00b4*/ 	.word	0xffffffff


	//   ....[35]....
        /*00b8*/ 	.word	0xffffffff


	//   ....[36]....
        /*00bc*/ 	.word	0xffffffff


	//   ....[37]....
        /*00c0*/ 	.word	0xffffffff


	//   ....[38]....
        /*00c4*/ 	.word	0xffffffff


	//   ....[39]....
        /*00c8*/ 	.word	0xffffffff


	//   ....[40]....
        /*00cc*/ 	.word	0xffffffff


	//   ....[41]....
        /*00d0*/ 	.word	0xffffffff


	//   ....[42]....
        /*00d4*/ 	.word	0xffffffff


	//   ....[43]....
        /*00d8*/ 	.word	0xffffffff


	//   ....[44]....
        /*00dc*/ 	.word	0xffffffff


	//   ....[45]....
        /*00e0*/ 	.word	0xffffffff


	//   ....[46]....
        /*00e4*/ 	.word	0xffffffff


	//   ....[47]....
        /*00e8*/ 	.word	0xffffffff


	//   ....[48]....
        /*00ec*/ 	.word	0xffffffff


	//   ....[49]....
        /*00f0*/ 	.word	0xffffffff


	//   ....[50]....
        /*00f4*/ 	.word	0xffffffff


	//   ....[51]....
        /*00f8*/ 	.word	0xffffffff


	//   ....[52]....
        /*00fc*/ 	.word	0xffffffff


	//   ....[53]....
        /*0100*/ 	.word	0xffffffff


	//   ....[54]....
        /*0104*/ 	.word	0xffffffff


	//   ....[55]....
        /*0108*/ 	.word	0xffffffff


	//   ....[56]....
        /*010c*/ 	.word	0xffffffff


	//   ....[57]....
        /*0110*/ 	.word	0xffffffff


	//   ....[58]....
        /*0114*/ 	.word	0xffffffff


	//   ....[59]....
        /*0118*/ 	.word	0xffffffff


	//   ....[60]....
        /*011c*/ 	.word	0x05000046


	//   ....[61]....
        /*0120*/ 	.word	0x05000046


	//   ....[62]....
        /*0124*/ 	.word	0x05000046


	//   ....[63]....
        /*0128*/ 	.word	0x05000046


	//   ....[64]....
        /*012c*/ 	.word	0x05000046


	//   ....[65]....
        /*0130*/ 	.word	0x05000046


	//   ....[66]....
        /*0134*/ 	.word	0x05000046


	//   ....[67]....
        /*0138*/ 	.word	0x05000046


	//   ....[68]....
        /*013c*/ 	.word	0x05000046


	//   ....[69]....
        /*0140*/ 	.word	0x05000046


	//   ....[70]....
        /*0144*/ 	.word	0x05000046


	//   ....[71]....
        /*0148*/ 	.word	0x05000046


	//   ....[72]....
        /*014c*/ 	.word	0x05000046


	//   ....[73]....
        /*0150*/ 	.word	0x05000046


	//   ....[74]....
        /*0154*/ 	.word	0x05000046


	//   ....[75]....
        /*0158*/ 	.word	0x05000046


	//   ....[76]....
        /*015c*/ 	.word	0x05000046


	//   ....[77]....
        /*0160*/ 	.word	0x05000046


	//   ....[78]....
        /*0164*/ 	.word	0x05000046


	//   ....[79]....
        /*0168*/ 	.word	0x05000046


	//   ....[80]....
        /*016c*/ 	.word	0x05000046


	//   ....[81]....
        /*0170*/ 	.word	0x05000046


	//   ....[82]....
        /*0174*/ 	.word	0x05000046


	//   ....[83]....
        /*0178*/ 	.word	0x05000046


	//   ....[84]....
        /*017c*/ 	.word	0x05000046


	//   ....[85]....
        /*0180*/ 	.word	0x05000046


	//   ....[86]....
        /*0184*/ 	.word	0x05000046


	//   ....[87]....
        /*0188*/ 	.word	0x05000046


	//   ....[88]....
        /*018c*/ 	.word	0x05000046


	//   ....[89]....
        /*0190*/ 	.word	0x05000046


	//   ....[90]....
        /*0194*/ 	.word	0x05000046


	//   ....[91]....
        /*0198*/ 	.word	0x05000046


	//----- nvinfo : EIATTR_COOP_GROUP_INSTR_OFFSETS
	.align		4
.L_1715:
        /*019c*/ 	.byte	0x04, 0x28
        /*019e*/ 	.short	(.L_1717 - .L_1716)


	//   ....[0]....
.L_1716:
        /*01a0*/ 	.word	0x00001340


	//   ....[1]....
        /*01a4*/ 	.word	0x00001910


	//   ....[2]....
        /*01a8*/ 	.word	0x00002090


	//   ....[3]....
        /*01ac*/ 	.word	0x00002620


	//   ....[4]....
        /*01b0*/ 	.word	0x00002e40


	//   ....[5]....
        /*01b4*/ 	.word	0x000039b0


	//   ....[6]....
        /*01b8*/ 	.word	0x00004680


	//   ....[7]....
        /*01bc*/ 	.word	0x000058e0


	//   ....[8]....
        /*01c0*/ 	.word	0x00006480


	//   ....[9]....
        /*01c4*/ 	.word	0x000064a0


	//   ....[10]....
        /*01c8*/ 	.word	0x000064d0


	//   ....[11]....
        /*01cc*/ 	.word	0x000064f0


	//   ....[12]....
        /*01d0*/ 	.word	0x00006520


	//   ....[13]....
        /*01d4*/ 	.word	0x00006540


	//   ....[14]....
        /*01d8*/ 	.word	0x00006570


	//   ....[15]....
        /*01dc*/ 	.word	0x00006590


	//   ....[16]....
        /*01e0*/ 	.word	0x000065c0


	//   ....[17]....
        /*01e4*/ 	.word	0x000065d0


	//   ....[18]....
        /*01e8*/ 	.word	0x00006670


	//   ....[19]....
        /*01ec*/ 	.word	0x00006680


	//   ....[20]....
        /*01f0*/ 	.word	0x00006690


	//   ....[21]....
        /*01f4*/ 	.word	0x000066a0


	//   ....[22]....
        /*01f8*/ 	.word	0x00006b60


	//   ....[23]....
        /*01fc*/ 	.word	0x00006b70


	//   ....[24]....
        /*0200*/ 	.word	0x00006b80


	//   ....[25]....
        /*0204*/ 	.word	0x00006b90


	//   ....[26]....
        /*0208*/ 	.word	0x00006bc0


	//   ....[27]....
        /*020c*/ 	.word	0x00006bd0


	//   ....[28]....
        /*0210*/ 	.word	0x00006c00


	//   ....[29]....
        /*0214*/ 	.word	0x00006c10


	//   ....[30]....
        /*0218*/ 	.word	0x00006c40


	//   ....[31]....
        /*021c*/ 	.word	0x00006c50


	//   ....[32]....
        /*0220*/ 	.word	0x00006c80


	//   ....[33]....
        /*0224*/ 	.word	0x00006c90


	//   ....[34]....
        /*0228*/ 	.word	0x00006cc0


	//   ....[35]....
        /*022c*/ 	.word	0x00006cd0


	//   ....[36]....
        /*0230*/ 	.word	0x00006ce0


	//   ....[37]....
        /*0234*/ 	.word	0x00006cf0


	//   ....[38]....
        /*0238*/ 	.word	0x000082d0


	//   ....[39]....
        /*023c*/ 	.word	0x00008310


	//   ....[40]....
        /*0240*/ 	.word	0x00008440


	//   ....[41]....
        /*0244*/ 	.word	0x00008460


	//   ....[42]....
        /*0248*/ 	.word	0x000084a0


	//   ....[43]....
        /*024c*/ 	.word	0x000084e0


	//   ....[44]....
        /*0250*/ 	.word	0x00008630


	//   ....[45]....
        /*0254*/ 	.word	0x00008670


	//   ....[46]....
        /*0258*/ 	.word	0x00008800


	//   ....[47]....
        /*025c*/ 	.word	0x00008840


	//   ....[48]....
        /*0260*/ 	.word	0x00008dd0


	//   ....[49]....
        /*0264*/ 	.word	0x00009950


	//   ....[50]....
        /*0268*/ 	.word	0x00009f50


	//   ....[51]....
        /*026c*/ 	.word	0x00009fa0


	//   ....[52]....
        /*0270*/ 	.word	0x0000a010


	//   ....[53]....
        /*0274*/ 	.word	0x0000a050


	//   ....[54]....
        /*0278*/ 	.word	0x0000a080


	//   ....[55]....
        /*027c*/ 	.word	0x0000a1b0


	//   ....[56]....
        /*0280*/ 	.word	0x0000a1f0


	//   ....[57]....
        /*0284*/ 	.word	0x0000a250


	//   ....[58]....
        /*0288*/ 	.word	0x0000a2a0


	//   ....[59]....
        /*028c*/ 	.word	0x0000a2d0


	//   ....[60]....
        /*0290*/ 	.word	0x0000a740


	//   ....[61]....
        /*0294*/ 	.word	0x0000a790


	//   ....[62]....
        /*0298*/ 	.word	0x0000a810


	//   ....[63]....
        /*029c*/ 	.word	0x0000a860


	//   ....[64]....
        /*02a0*/ 	.word	0x0000a8e0


	//   ....[65]....
        /*02a4*/ 	.word	0x0000a930


	//   ....[66]....
        /*02a8*/ 	.word	0x0000a9b0


	//   ....[67]....
        /*02ac*/ 	.word	0x0000aa00


	//   ....[68]....
        /*02b0*/ 	.word	0x0000aa80


	//   ....[69]....
        /*02b4*/ 	.word	0x0000aad0


	//   ....[70]....
        /*02b8*/ 	.word	0x0000ab60


	//   ....[71]....
        /*02bc*/ 	.word	0x0000ac00


	//   ....[72]....
        /*02c0*/ 	.word	0x0000aca0


	//   ....[73]....
        /*02c4*/ 	.word	0x0000ad50


	//   ....[74]....
        /*02c8*/ 	.word	0x0000ada0


	//   ....[75]....
        /*02cc*/ 	.word	0x0000adf0


	//   ....[76]....
        /*02d0*/ 	.word	0x0000aea0


	//   ....[77]....
        /*02d4*/ 	.word	0x0000aef0


	//   ....[78]....
        /*02d8*/ 	.word	0x0000af70


	//   ....[79]....
        /*02dc*/ 	.word	0x0000afc0


	//   ....[80]....
        /*02e0*/ 	.word	0x0000b040


	//   ....[81]....
        /*02e4*/ 	.word	0x0000b090


	//   ....[82]....
        /*02e8*/ 	.word	0x0000b110


	//   ....[83]....
        /*02ec*/ 	.word	0x0000b160


	//   ....[84]....
        /*02f0*/ 	.word	0x0000b1e0


	//   ....[85]....
        /*02f4*/ 	.word	0x0000b230


	//   ....[86]....
        /*02f8*/ 	.word	0x0000b2c0


	//   ....[87]....
        /*02fc*/ 	.word	0x0000b310


	//   ....[88]....
        /*0300*/ 	.word	0x0000b360


	//   ....[89]....
        /*0304*/ 	.word	0x0000b3b0


	//   ....[90]....
        /*0308*/ 	.word	0x0000b3f0


	//   ....[91]....
        /*030c*/ 	.word	0x0000b440


	//----- nvinfo : EIATTR_EXIT_INSTR_OFFSETS
	.align		4
.L_1717:
        /*0310*/ 	.byte	0x04, 0x1c
        /*0312*/ 	.short	(.L_1719 - .L_1718)


	//   ....[0]....
.L_1718:
        /*0314*/ 	.word	0x0000a3f0


	//   ....[1]....
        /*0318*/ 	.word	0x0000a6e0


	//----- nvinfo : EIATTR_MAX_THREADS
	.align		4
.L_1719:
        /*031c*/ 	.byte	0x04, 0x05
        /*031e*/ 	.short	(.L_1721 - .L_1720)
.L_1720:
        /*0320*/ 	.word	0x00000040
        /*0324*/ 	.word	0x00000001
        /*0328*/ 	.word	0x00000001


	//----- nvinfo : EIATTR_CRS_STACK_SIZE
	.align		4
.L_1721:
        /*032c*/ 	.byte	0x04, 0x1e
        /*032e*/ 	.short	(.L_1723 - .L_1722)
.L_1722:
        /*0330*/ 	.word	0x00000000


	//----- nvinfo : EIATTR_CBANK_PARAM_SIZE
	.align		4
.L_1723:
        /*0334*/ 	.byte	0x03, 0x19
        /*0336*/ 	.short	0x01f0


	//----- nvinfo : EIATTR_PARAM_CBANK
	.align		4
        /*0338*/ 	.byte	0x04, 0x0a
        /*033a*/ 	.short	(.L_1725 - .L_1724)
	.align		4
.L_1724:
        /*033c*/ 	.word	index@(.nv.constant0._Z25selective_scan_bwd_kernelI32Selective_Scan_bwd_kernel_traitsILi64ELi16ELb0ELb0ELb1ELb0ELb1EN3c108BFloat16EfEEv12SSMParamsBwd)
        /*0340*/ 	.short	0x0210
        /*0342*/ 	.short	0x01f0


	//----- nvinfo : EIATTR_SW_WAR
	.align		4
.L_1725:
        /*0344*/ 	.byte	0x04, 0x36
        /*0346*/ 	.short	(.L_1727 - .L_1726)
.L_1726:
        /*0348*/ 	.word	0x00000008
.L_1727:


//--------------------- .nv.info._Z25selective_scan_bwd_kernelI32Selective_Scan_bwd_kernel_traitsILi64ELi16ELb0ELb0ELb1ELb1ELb0EN3c108BFloat16EfEEv12SSMParamsBwd --------------------------
	.section	.nv.info._Z25selective_scan_bwd_kernelI32Selective_Scan_bwd_kernel_traitsILi64ELi16ELb0ELb0ELb1ELb1ELb0EN3c108BFloat16EfEEv12SSMParamsBwd,"",@"SHT_CUDA_INFO"
	.sectionflags	@""
	.align	4


	//----- nvinfo : EIATTR_CUDA_API_VERSION
	.align		4
        /*0000*/ 	.byte	0x04, 0x37
        /*0002*/ 	.short	(.L_1729 - .L_1728)
.L_1728:
        /*0004*/ 	.word	0x00000082


	//----- nvinfo : EIATTR_KPARAM_INFO
	.align		4
.L_1729:
        /*0008*/ 	.byte	0x04, 0x17
        /*000a*/ 	.short	(.L_1731 - .L_1730)
.L_1730:
        /*000c*/ 	.word	0x00000000
        /*0010*/ 	.short	0x0000
        /*0012*/ 	.short	0x0000
        /*0014*/ 	.byte	0x00, 0xf0, 0xc1, 0x07


	//----- nvinfo : EIATTR_SPARSE_MMA_MASK
	.align		4
.L_1731:
        /*0018*/ 	.byte	0x03, 0x50
        /*001a*/ 	.short	0x0000


	//----- nvinfo : EIATTR_MAXREG_COUNT
	.align		4
        /*001c*/ 	.byte	0x03, 0x1b
        /*001e*/ 	.short	0x00ff


	//----- nvinfo : EIATTR_NUM_BARRIERS
	.align		4
        /*0020*/ 	.byte	0x02, 0x4c
        /*0022*/ 	.byte	0x01
	.zero		1


	//----- nvinfo : EIATTR_MERCURY_ISA_VERSION
	.align		4
        /*0024*/ 	.byte	0x03, 0x5f
        /*0026*/ 	.short	0x0101


	//----- nvinfo : EIATTR_COOP_GROUP_MASK_REGIDS
	.align		4
        /*0028*/ 	.byte	0x04, 0x29
        /*002a*/ 	.short	(.L_1733 - .L_1732)


	//   ....[0]....
.L_1732:
        /*002c*/ 	.word	0xffffffff


	//   ....[1]....
        /*0030*/ 	.word	0xffffffff


	//   ....[2]....
        /*0034*/ 	.word	0xffffffff


	//   ....[3]....
        /*0038*/ 	.word	0xffffffff


	//   ....[4]....
        /*003c*/ 	.word	0xffffffff


	//   ....[5]....
        /*0040*/ 	.word	0xffffffff


	//   ....[6]....
        /*0044*/ 	.word	0xffffffff


	//   ....[7]....
        /*0048*/ 	.word	0xffffffff


	//   ....[8]....
        /*004c*/ 	.word	0xffffffff


	//   ....[9]....
        /*0050*/ 	.word	0xffffffff


	//   ....[10]....
        /*0054*/ 	.word	0xffffffff


	//   ....[11]....
        /*0058*/ 	.word	0xffffffff


	//   ....[12]....
        /*005c*/ 	.word	0xffffffff


	//   ....[13]....
        /*0060*/ 	.word	0xffffffff


	//   ....[14]....
        /*0064*/ 	.word	0xffffffff


	//   ....[15]....
        /*0068*/ 	.word	0xffffffff


	//   ....[16]....
        /*006c*/ 	.word	0xffffffff


	//   ....[17]....
        /*0070*/ 	.word	0xffffffff


	//   ....[18]....
        /*0074*/ 	.word	0xffffffff


	//   ....[19]....
        /*0078*/ 	.word	0xffffffff


	//   ....[20]....
        /*007c*/ 	.word	0xffffffff


	//   ....[21]....
        /*0080*/ 	.word	0xffffffff


	//   ....[22]....
        /*0084*/ 	.word	0xffffffff


	//   ....[23]....
        /*0088*/ 	.word	0xffffffff


	//   ....[24]....
        /*008c*/ 	.word	0xffffffff


	//   ....[25]....
        /*0090*/ 	.word	0xffffffff


	//   ....[26]....
        /*0094*/ 	.word	0xffffffff


	//   ....[27]....
        /*0098*/ 	.word	0xffffffff


	//   ....[28]....
        /*009c*/ 	.word	0xffffffff


	//   ....[29]....
        /*00a0*/ 	.word	0xffffffff


	//   ....[30]....
        /*00a4*/ 	.word	0xffffffff


	//   ....[31]....
        /*00a8*/ 	.word	0xffffffff


	//   ....[32]....
        /*00ac*/ 	.word	0xffffffff


	//   ....[33]....
        /*00b0*/ 	.word	0xffffffff


	//   ....[34]....
        /*00b4*/ 	.word	0xffffffff


	//   ....[35]....
        /*00b8*/ 	.word	0xffffffff


	//   ....[36]....
        /*00bc*/ 	.word	0xffffffff


	//   ....[37]....
        /*00c0*/ 	.word	0xffffffff


	//   ....[38]....
        /*00c4*/ 	.word	0xffffffff


	//   ....[39]....
        /*00c8*/ 	.word	0xffffffff


	//   ....[40]....
        /*00cc*/ 	.word	0xffffffff


	//   ....[41]....
        /*00d0*/ 	.word	0xffffffff


	//   ....[42]....
        /*00d4*/ 	.word	0xffffffff


	//   ....[43]....
        /*00d8*/ 	.word	0xffffffff


	//   ....[44]....
        /*00dc*/ 	.word	0xffffffff


	//   ....[45]....
        /*00e0*/ 	.word	0xffffffff


	//   ....[46]....
        /*00e4*/ 	.word	0xffffffff


	//   ....[47]....
        /*00e8*/ 	.word	0xffffffff


	//   ....[48]....
        /*00ec*/ 	.word	0xffffffff


	//   ....[49]....
        /*00f0*/ 	.word	0xffffffff


	//   ....[50]....
        /*00f4*/ 	.word	0xffffffff


	//   ....[51]....
        /*00f8*/ 	.word	0xffffffff


	//   ....[52]....
        /*00fc*/ 	.word	0xffffffff


	//   ....[53]....
        /*0100*/ 	.word	0xffffffff


	//   ....[54]....
        /*0104*/ 	.word	0xffffffff


	//   ....[55]....
        /*0108*/ 	.word	0xffffffff


	//   ....[56]....
        /*010c*/ 	.word	0xffffffff


	//   ....[57]....
        /*0110*/ 	.word	0x0500000a


	//   ....[58]....
        /*0114*/ 	.word	0x0500000a


	//   ....[59]....
        /*0118*/ 	.word	0x0500000a


	//   ....[60]....
        /*011c*/ 	.word	0x0500000a


	//   ....[61]....
        /*0120*/ 	.word	0x0500000a


	//   ....[62]....
        /*0124*/ 	.word	0x0500000a


	//   ....[63]....
        /*0128*/ 	.word	0x0500000a


	//   ....[64]....
        /*012c*/ 	.word	0x0500000a


	//   ....[65]....
        /*0130*/ 	.word	0x0500000a


	//   ....[66]....
        /*0134*/ 	.word	0x0500000a


	//   ....[67]....
        /*0138*/ 	.word	0x0500000a


	//   ....[68]....
        /*013c*/ 	.word	0x0500000a


	//   ....[69]....
        /*0140*/ 	.word	0x0500000a


	//   ....[70]....
        /*0144*/ 	.word	0x0500000a


	//   ....[71]....
        /*0148*/ 	.word	0x0500000a


	//   ....[72]....
        /*014c*/ 	.word	0x0500000a


	//   ....[73]....
        /*0150*/ 	.word	0x0500000a


	//   ....[74]....
        /*0154*/ 	.word	0x0500000a


	//   ....[75]....
        /*0158*/ 	.word	0x0500000a


	//   ....[76]....
        /*015c*/ 	.word	0x0500000a


	//   ....[77]....
        /*0160*/ 	.word	0x0500000a


	//   ....[78]....
        /*0164*/ 	.word	0x0500000a


	//   ....[79]....
        /*0168*/ 	.word	0x0500000a


	//   ....[80]....
        /*016c*/ 	.word	0x0500000a


	//   ....[81]....
        /*0170*/ 	.word	0x0500000a


	//   ....[82]....
        /*0174*/ 	.word	0x0500000a


	//   ....[83]....
        /*0178*/ 	.word	0x0500000a


	//   ....[84]....
        /*017c*/ 	.word	0x0500000a


	//   ....[85]....
        /*0180*/ 	.word	0x0500000a


	//   ....[86]....
        /*0184*/ 	.word	0x0500000a


	//   ....[87]....
        /*0188*/ 	.word	0x0500000a


	//   ....[88]....
        /*018c*/ 	.word	0x0500000a


	//----- nvinfo : EIATTR_COOP_GROUP_INSTR_OFFSETS
	.align		4
.L_1733:
        /*0190*/ 	.byte	0x04, 0x28
        /*0192*/ 	.short	(.L_1735 - .L_1734)


	//   ....[0]....
.L_1734:
        /*0194*/ 	.word	0x00001380


	//   ....[1]....
        /*0198*/ 	.word	0x00001960


	//   ....[2]....
        /*019c*/ 	.word	0x00001ee0


	//   ....[3]....
        /*01a0*/ 	.word	0x000053c0


	//   ....[4]....
        /*01a4*/ 	.word	0x00005ed0


	//   ....[5]....
        /*01a8*/ 	.word	0x00005ef0


	//   ....[6]....
        /*01ac*/ 	.word	0x00005f20


	//   ....[7]....
        /*01b0*/ 	.word	0x00005f40


	//   ....[8]....
        /*01b4*/ 	.word	0x00005f70


	//   ....[9]....
        /*01b8*/ 	.word	0x00005f90


	//   ....[10]....
        /*01bc*/ 	.word	0x00005fc0


	//   ....[11]....
        /*01c0*/ 	.word	0x00005fe0


	//   ....[12]....
        /*01c4*/ 	.word	0x00006010


	//   ....[13]....
        /*01c8*/ 	.word	0x00006020


	//   ....[14]....
        /*01cc*/ 	.word	0x000060c0


	//   ....[15]....
        /*01d0*/ 	.word	0x000060d0


	//   ....[16]....
        /*01d4*/ 	.word	0x000060e0


	//   ....[17]....
        /*01d8*/ 	.word	0x000060f0


	//   ....[18]....
        /*01dc*/ 	.word	0x000065d0


	//   ....[19]....
        /*01e0*/ 	.word	0x000065e0


	//   ....[20]....
        /*01e4*/ 	.word	0x000065f0


	//   ....[21]....
        /*01e8*/ 	.word	0x00006600


	//   ....[22]....
        /*01ec*/ 	.word	0x00006630


	//   ....[23]....
        /*01f0*/ 	.word	0x00006640


	//   ....[24]....
        /*01f4*/ 	.word	0x00006670


	//   ....[25]....
        /*01f8*/ 	.word	0x00006680


	//   ....[26]....
        /*01fc*/ 	.word	0x000066b0


	//   ....[27]....
        /*0200*/ 	.word	0x000066c0


	//   ....[28]....
        /*0204*/ 	.word	0x000066f0


	//   ....[29]....
        /*0208*/ 	.word	0x00006700


	//   ....[30]....
        /*020c*/ 	.word	0x00006730


	//   ....[31]....
        /*0210*/ 	.word	0x00006740


	//   ....[32]....
        /*0214*/ 	.word	0x00006750


	//   ....[33]....
        /*0218*/ 	.word	0x00006760


	//   ....[34]....
        /*021c*/ 	.word	0x00007d40


	//   ....[35]....
        /*0220*/ 	.word	0x00007d80


	//   ....[36]....
        /*0224*/ 	.word	0x00007eb0


	//   ....[37]....
        /*0228*/ 	.word	0x00007ed0


	//   ....[38]....
        /*022c*/ 	.word	0x00007f10


	//   ....[39]....
        /*0230*/ 	.word	0x00007f50


	//   ....[40]....
        /*0234*/ 	.word	0x000080e0


	//   ....[41]....
        /*0238*/ 	.word	0x00008120


	//   ....[42]....
        /*023c*/ 	.word	0x00008260


	//   ....[43]....
        /*0240*/ 	.word	0x00008290


	//   ....[44]....
        /*0244*/ 	.word	0x00008ac0


	//   ....[45]....
        /*0248*/ 	.word	0x000095b0


	//   ....[46]....
        /*024c*/ 	.word	0x0000a200


	//   ....[47]....
        /*0250*/ 	.word	0x0000a800


	//   ....[48]....
        /*0254*/ 	.word	0x0000a850


	//   ....[49]....
        /*0258*/ 	.word	0x0000a8c0


	//   ....[50]....
        /*025c*/ 	.word	0x0000a900


	//   ....[51]....
        /*0260*/ 	.word	0x0000a930


	//   ....[52]....
        /*0264*/ 	.word	0x0000aa80


	//   ....[53]....
        /*0268*/ 	.word	0x0000aac0


	//   ....[54]....
        /*026c*/ 	.word	0x0000ab20


	//   ....[55]....
        /*0270*/ 	.word	0x0000ab70


	//   ....[56]....
        /*0274*/ 	.word	0x0000aba0


	//   ....[57]....
        /*0278*/ 	.word	0x0000b070


	//   ....[58]....
        /*027c*/ 	.word	0x0000b0c0


	//   ....[59]....
        /*0280*/ 	.word	0x0000b140


	//   ....[60]....
        /*0284*/ 	.word	0x0000b190


	//   ....[61]....
        /*0288*/ 	.word	0x0000b210


	//   ....[62]....
        /*028c*/ 	.word	0x0000b260


	//   ....[63]....
        /*0290*/ 	.word	0x0000b2e0


	//   ....[64]....
        /*0294*/ 	.word	0x0000b330


	//   ....[65]....
        /*0298*/ 	.word	0x0000b3b0


	//   ....[66]....
        /*029c*/ 	.word	0x0000b400


	//   ....[67]....
        /*02a0*/ 	.word	0x0000b490


	//   ....[68]....
        /*02a4*/ 	.word	0x0000b530


	//   ....[69]....
        /*02a8*/ 	.word	0x0000b5d0


	//   ....[70]....
        /*02ac*/ 	.word	0x0000b680


	//   ....[71]....
        /*02b0*/ 	.word	0x0000b6d0


	//   ....[72]....
        /*02b4*/ 	.word	0x0000b720


	//   ....[73]....
        /*02b8*/ 	.word	0x0000b7d0


	//   ....[74]....
        /*02bc*/ 	.word	0x0000b820


	//   ....[75]....
        /*02c0*/ 	.word	0x0000b8a0


	//   ....[76]....
        /*02c4*/ 	.word	0x0000b8f0


	//   ....[77]....
        /*02c8*/ 	.word	0x0000b970


	//   ....[78]....
        /*02cc*/ 	.word	0x0000b9c0


	//   ....[79]....
        /*02d0*/ 	.word	0x0000ba40


	//   ....[80]....
        /*02d4*/ 	.word	0x0000ba90


	//   ....[81]....
        /*02d8*/ 	.word	0x0000bb10


	//   ....[82]....
        /*02dc*/ 	.word	0x0000bb60


	//   ....[83]....
        /*02e0*/ 	.word	0x0000bbf0


	//   ....[84]....
        /*02e4*/ 	.word	0x0000bc40


	//   ....[85]....
        /*02e8*/ 	.word	0x0000bc90


	//   ....[86]....
        /*02ec*/ 	.word	0x0000bce0


	//   ....[87]....
        /*02f0*/ 	.word	0x0000bd20


	//   ....[88]....
        /*02f4*/ 	.word	0x0000bd70


	//----- nvinfo : EIATTR_EXIT_INSTR_OFFSETS
	.align		4
.L_1735:
        /*02f8*/ 	.byte	0x04, 0x1c
        /*02fa*/ 	.short	(.L_1737 - .L_1736)


	//   ....[0]....
.L_1736:
        /*02fc*/ 	.word	0x0000ace0


	//   ....[1]....
        /*0300*/ 	.word	0x0000b010


	//----- nvinfo : EIATTR_MAX_THREADS
	.align		4
.L_1737:
        /*0304*/ 	.byte	0x04, 0x05
        /*0306*/ 	.short	(.L_1739 - .L_1738)
.L_1738:
        /*0308*/ 	.word	0x00000040
        /*030c*/ 	.word	0x00000001
        /*0310*/ 	.word	0x00000001


	//----- nvinfo : EIATTR_CRS_STACK_SIZE
	.align		4
.L_1739:
        /*0314*/ 	.byte	0x04, 0x1e
        /*0316*/ 	.short	(.L_1741 - .L_1740)
.L_1740:
        /*0318*/ 	.word	0x00000000


	//----- nvinfo : EIATTR_CBANK_PARAM_SIZE
	.align		4
.L_1741:
        /*031c*/ 	.byte	0x03, 0x19
        /*031e*/ 	.short	0x01f0


	//----- nvinfo : EIATTR_PARAM_CBANK
	.align		4
        /*0320*/ 	.byte	0x04, 0x0a
        /*0322*/ 	.short	(.L_1743 - .L_1742)
	.align		4
.L_1742:
        /*0324*/ 	.word	index@(.nv.constant0._Z25selective_scan_bwd_kernelI32Selective_Scan_bwd_kernel_traitsILi64ELi16ELb0ELb0ELb1ELb1ELb0EN3c108BFloat16EfEEv12SSMParamsBwd)
        /*0328*/ 	.short	0x0210
        /*032a*/ 	.short	0x01f0


	//----- nvinfo : EIATTR_SW_WAR
	.align		4
.L_1743:
        /*032c*/ 	.byte	0x04, 0x36
        /*032e*/ 	.short	(.L_1745 - .L_1744)
.L_1744:
        /*0330*/ 	.word	0x00000008
.L_1745:


//--------------------- .nv.info._Z25selective_scan_bwd_kernelI32Selective_Scan_bwd_kernel_traitsILi64ELi16ELb0ELb0ELb1ELb1ELb1EN3c108BFloat16EfEEv12SSMParamsBwd --------------------------
	.section	.nv.info._Z25selective_scan_bwd_kernelI32Selective_Scan_bwd_kernel_traitsILi64ELi16ELb0ELb0ELb1ELb1ELb1EN3c108BFloat16EfEEv12SSMParamsBwd,"",@"SHT_CUDA_INFO"
	.sectionflags	@""
	.align	4


	//----- nvinfo : EIATTR_CUDA_API_VERSION
	.align		4
        /*0000*/ 	.byte	0x04, 0x37
        /*0002*/ 	.short	(.L_1747 - .L_1746)
.L_1746:
        /*0004*/ 	.word	0x00000082


	//----- nvinfo : EIATTR_KPARAM_INFO
	.align		4
.L_1747:
        /*0008*/ 	.byte	0x04, 0x17
        /*000a*/ 	.short	(.L_1749 - .L_1748)
.L_1748:
        /*000c*/ 	.word	0x00000000
        /*0010*/ 	.short	0x0000
        /*0012*/ 	.short	0x0000
        /*0014*/ 	.byte	0x00, 0xf0, 0xc1, 0x07


	//----- nvinfo : EIATTR_SPARSE_MMA_MASK
	.align		4
.L_1749:
        /*0018*/ 	.byte	0x03, 0x50
        /*001a*/ 	.short	0x0000


	//----- nvinfo : EIATTR_MAXREG_COUNT
	.align		4
        /*001c*/ 	.byte	0x03, 0x1b
        /*001e*/ 	.short	0x00ff


	//----- nvinfo : EIATTR_NUM_BARRIERS
	.align		4
        /*0020*/ 	.byte	0x02, 0x4c
        /*0022*/ 	.byte	0x01
	.zero		1


	//----- nvinfo : EIATTR_MERCURY_ISA_VERSION
	.align		4
        /*0024*/ 	.byte	0x03, 0x5f
        /*0026*/ 	.short	0x0101


	//----- nvinfo : EIATTR_COOP_GROUP_MASK_REGIDS
	.align		4
        /*0028*/ 	.byte	0x04, 0x29
        /*002a*/ 	.short	(.L_1751 - .L_1750)


	//   ....[0]....
.L_1750:
        /*002c*/ 	.word	0xffffffff


	//   ....[1]....
        /*0030*/ 	.word	0xffffffff


	//   ....[2]....
        /*0034*/ 	.word	0xffffffff


	//   ....[3]....
        /*0038*/ 	.word	0xffffffff


	//   ....[4]....
        /*003c*/ 	.word	0xffffffff


	//   ....[5]....
        /*0040*/ 	.word	0xffffffff


	//   ....[6]....
        /*0044*/ 	.word	0xffffffff


	//   ....[7]....
        /*0048*/ 	.word	0xffffffff


	//   ....[8]....
        /*004c*/ 	.word	0xffffffff


	//   ....[9]....
        /*0050*/ 	.word	0xffffffff


	//   ....[10]....
        /*0054*/ 	.word	0xffffffff


	//   ....[11]....
        /*0058*/ 	.word	0xffffffff


	//   ....[12]....
        /*005c*/ 	.word	0xffffffff


	//   ....[13]....
        /*0060*/ 	.word	0xffffffff


	//   ....[14]....
        /*0064*/ 	.word	0xffffffff


	//   ....[15]....
        /*0068*/ 	.word	0xffffffff


	//   ....[16]....
        /*006c*/ 	.word	0xffffffff


	//   ....[17]....
        /*0070*/ 	.word	0xffffffff


	//   ....[18]....
        /*0074*/ 	.word	0xffffffff


	//   ....[19]....
        /*0078*/ 	.word	0xffffffff


	//   ....[20]....
        /*007c*/ 	.word	0xffffffff


	//   ....[21]....
        /*0080*/ 	.word	0xffffffff


	//   ....[22]....
        /*0084*/ 	.word	0xffffffff


	//   ....[23]....
        /*0088*/ 	.word	0xffffffff


	//   ....[24]....
        /*008c*/ 	.word	0xffffffff


	//   ....[25]....
        /*0090*/ 	.word	0xffffffff


	//   ....[26]....
        /*0094*/ 	.word	0xffffffff


	//   ....[27]....
        /*0098*/ 	.word	0xffffffff


	//   ....[28]....
        /*009c*/ 	.word	0xffffffff


	//   ....[29]....
        /*00a0*/ 	.word	0xffffffff


	//   ....[30]....
        /*00a4*/ 	.word	0xffffffff


	//   ....[31]....
        /*00a8*/ 	.word	0xffffffff


	//   ....[32]....
        /*00ac*/ 	.word	0xffffffff


	//   ....[33]....
        /*00b0*/ 	.word	0xffffffff


	//   ....[34]....
        /*00b4*/ 	.word	0xffffffff


	//   ....[35]....
        /*00b8*/ 	.word	0xffffffff


	//   ....[36]....
        /*00bc*/ 	.word	0xffffffff


	//   ....[37]....
        /*00c0*/ 	.word	0xffffffff


	//   ....[38]....
        /*00c4*/ 	.word	0xffffffff


	//   ....[39]....
        /*00c8*/ 	.word	0xffffffff


	//   ....[40]....
        /*00cc*/ 	.word	0xffffffff


	//   ....[41]....
        /*00d0*/ 	.word	0xffffffff


	//   ....[42]....
        /*00d4*/ 	.word	0xffffffff


	//   ....[43]....
        /*00d8*/ 	.word	0xffffffff


	//   ....[44]....
        /*00dc*/ 	.word	0xffffffff


	//   ....[45]....
        /*00e0*/ 	.word	0xffffffff


	//   ....[46]....
        /*00e4*/ 	.word	0xffffffff


	//   ....[47]....
        /*00e8*/ 	.word	0xffffffff


	//   ....[48]....
        /*00ec*/ 	.word	0xffffffff


	//   ....[49]....
        /*00f0*/ 	.word	0xffffffff


	//   ....[50]....
        /*00f4*/ 	.word	0xffffffff


	//   ....[51]....
        /*00f8*/ 	.word	0xffffffff


	//   ....[52]....
        /*00fc*/ 	.word	0xffffffff


	//   ....[53]....
        /*0100*/ 	.word	0xffffffff


	//   ....[54]....
        /*0104*/ 	.word	0xffffffff


	//   ....[55]....
        /*0108*/ 	.word	0xffffffff


	//   ....[56]....
        /*010c*/ 	.word	0xffffffff


	//   ....[57]....
        /*0110*/ 	.word	0xffffffff


	//   ....[58]....
        /*0114*/ 	.word	0xffffffff


	//   ....[59]....
        /*0118*/ 	.word	0xffffffff


	//   ....[60]....
        /*011c*/ 	.word	0xffffffff


	//   ....[61]....
        /*0120*/ 	.word	0x05000046


	//   ....[62]....
        /*0124*/ 	.word	0x05000046


	//   ....[63]....
        /*0128*/ 	.word	0x05000046


	//   ....[64]....
        /*012c*/ 	.word	0x05000046


	//   ....[65]....
        /*0130*/ 	.word	0x05000046


	//   ....[66]....
        /*0134*/ 	.word	0x05000046


	//   ....[67]....
        /*0138*/ 	.word	0x05000046


	//   ....[68]....
        /*013c*/ 	.word	0x05000046


	//   ....[69]....
        /*0140*/ 	.word	0x05000046


	//   ....[70]....
        /*0144*/ 	.word	0x05000046


	//   ....[71]....
        /*0148*/ 	.word	0x05000046


	//   ....[72]....
        /*014c*/ 	.word	0x05000046


	//   ....[73]....
        /*0150*/ 	.word	0x05000046


	//   ....[74]....
        /*0154*/ 	.word	0x05000046


	//   ....[75]....
        /*0158*/ 	.word	0x05000046


	//   ....[76]....
        /*015c*/ 	.word	0x05000046


	//   ....[77]....
        /*0160*/ 	.word	0x05000046


	//   ....[78]....
        /*0164*/ 	.word	0x05000046


	//   ....[79]....
        /*0168*/ 	.word	0x05000046


	//   ....[80]....
        /*016c*/ 	.word	0x05000046


	//   ....[81]....
        /*0170*/ 	.word	0x05000046


	//   ....[82]....
        /*0174*/ 	.word	0x05000046


	//   ....[83]....
        /*0178*/ 	.word	0x05000046


	//   ....[84]....
        /*017c*/ 	.word	0x05000046


	//   ....[85]....
        /*0180*/ 	.word	0x05000046


	//   ....[86]....
        /*0184*/ 	.word	0x05000046


	//   ....[87]....
        /*0188*/ 	.word	0x05000046


	//   ....[88]....
        /*018c*/ 	.word	0x05000046


	//   ....[89]....
        /*0190*/ 	.word	0x05000046


	//   ....[90]....
        /*0194*/ 	.word	0x05000046


	//   ....[91]....
        /*0198*/ 	.word	0x05000046


	//   ....[92]....
        /*019c*/ 	.word	0x05000046


	//----- nvinfo : EIATTR_COOP_GROUP_INSTR_OFFSETS
	.align		4
.L_1751:
        /*01a0*/ 	.byte	0x04, 0x28
        /*01a2*/ 	.short	(.L_1753 - .L_1752)


	//   ....[0]....
.L_1752:
        /*01a4*/ 	.word	0x00001400


	//   ....[1]....
        /*01a8*/ 	.word	0x00001900


	//   ....[2]....
        /*01ac*/ 	.word	0x00001e50


	//   ....[3]....
        /*01b0*/ 	.word	0x00004b50


	//   ....[4]....
        /*01b4*/ 	.word	0x00005270


	//   ....[5]....
        /*01b8*/ 	.word	0x00005e90


	//   ....[6]....
        /*01bc*/ 	.word	0x00006960


	//   ....[7]....
        /*01c0*/ 	.word	0x00007b40


	//   ....[8]....
        /*01c4*/ 	.word	0x000086e0


	//   ....[9]....
        /*01c8*/ 	.word	0x00008700


	//   ....[10]....
        /*01cc*/ 	.word	0x00008730


	//   ....[11]....
        /*01d0*/ 	.word	0x00008750


	//   ....[12]....
        /*01d4*/ 	.word	0x00008780


	//   ....[13]....
        /*01d8*/ 	.word	0x000087a0


	//   ....[14]....
        /*01dc*/ 	.word	0x000087d0


	//   ....[15]....
        /*01e0*/ 	.word	0x000087f0


	//   ....[16]....
        /*01e4*/ 	.word	0x00008820


	//   ....[17]....
        /*01e8*/ 	.word	0x00008830


	//   ....[18]....
        /*01ec*/ 	.word	0x000088d0


	//   ....[19]....
        /*01f0*/ 	.word	0x000088e0


	//   ....[20]....
        /*01f4*/ 	.word	0x000088f0


	//   ....[21]....
        /*01f8*/ 	.word	0x00008900


	//   ....[22]....
        /*01fc*/ 	.word	0x00008dc0


	//   ....[23]....
        /*0200*/ 	.word	0x00008dd0


	//   ....[24]....
        /*0204*/ 	.word	0x00008de0


	//   ....[25]....
        /*0208*/ 	.word	0x00008df0


	//   ....[26]....
        /*020c*/ 	.word	0x00008e20


	//   ....[27]....
        /*0210*/ 	.word	0x00008e30


	//   ....[28]....
        /*0214*/ 	.word	0x00008e60


	//   ....[29]....
        /*0218*/ 	.word	0x00008e70


	//   ....[30]....
        /*021c*/ 	.word	0x00008ea0


	//   ....[31]....
        /*0220*/ 	.word	0x00008eb0


	//   ....[32]....
        /*0224*/ 	.word	0x00008ee0


	//   ....[33]....
        /*0228*/ 	.word	0x00008ef0


	//   ....[34]....
        /*022c*/ 	.word	0x00008f20


	//   ....[35]....
        /*0230*/ 	.word	0x00008f30


	//   ....[36]....
        /*0234*/ 	.word	0x00008f40


	//   ....[37]....
        /*0238*/ 	.word	0x00008f50


	//   ....[38]....
        /*023c*/ 	.word	0x0000a530


	//   ....[39]....
        /*0240*/ 	.word	0x0000a570


	//   ....[40]....
        /*0244*/ 	.word	0x0000a700


	//   ....[41]....
        /*0248*/ 	.word	0x0000a740


	//   ....[42]....
        /*024c*/ 	.word	0x0000a8d0


	//   ....[43]....
        /*0250*/ 	.word	0x0000a900


	//   ....[44]....
        /*0254*/ 	.word	0x0000aa50


	//   ....[45]....
        /*0258*/ 	.word	0x0000aa90


	//   ....[46]....
        /*025c*/ 	.word	0x0000aad0


	//   ....[47]....
        /*0260*/ 	.word	0x0000aaf0


	//   ....[48]....
        /*0264*/ 	.word	0x0000b260


	//   ....[49]....
        /*0268*/ 	.word	0x0000bd40


	//   ....[50]....
        /*026c*/ 	.word	0x0000c8f0


	//   ....[51]....
        /*0270*/ 	.word	0x0000cef0


	//   ....[52]....
        /*0274*/ 	.word	0x0000cf40


	//   ....[53]....
        /*0278*/ 	.word	0x0000cfb0


	//   ....[54]....
        /*027c*/ 	.word	0x0000cff0


	//   ....[55]....
        /*0280*/ 	.word	0x0000d020


	//   ....[56]....
        /*0284*/ 	.word	0x0000d150


	//   ....[57]....
        /*0288*/ 	.word	0x0000d190


	//   ....[58]....
        /*028c*/ 	.word	0x0000d1f0


	//   ....[59]....
        /*0290*/ 	.word	0x0000d240


	//   ....[60]....
        /*0294*/ 	.word	0x0000d270


	//   ....[61]....
        /*0298*/ 	.word	0x0000d6e0


	//   ....[62]....
        /*029c*/ 	.word	0x0000d730


	//   ....[63]....
        /*02a0*/ 	.word	0x0000d7b0


	//   ....[64]....
        /*02a4*/ 	.word	0x0000d800


	//   ....[65]....
        /*02a8*/ 	.word	0x0000d880


	//   ....[66]....
        /*02ac*/ 	.word	0x0000d8d0


	//   ....[67]....
        /*02b0*/ 	.word	0x0000d950


	//   ....[68]....
        /*02b4*/ 	.word	0x0000d9a0


	//   ....[69]....
        /*02b8*/ 	.word	0x0000da20


	//   ....[70]....
        /*02bc*/ 	.word	0x0000da70


	//   ....[71]....
        /*02c0*/ 	.word	0x0000db00


	//   ....[72]....
        /*02c4*/ 	.word	0x0000dba0


	//   ....[73]....
        /*02c8*/ 	.word	0x0000dc40


	//   ....[74]....
        /*02cc*/ 	.word	0x0000dce0


	//   ....[75]....
        /*02d0*/ 	.word	0x0000dd40


	//   ....[76]....
        /*02d4*/ 	.word	0x0000dd90


	//   ....[77]....
        /*02d8*/ 	.word	0x0000de40


	//   ....[78]....
        /*02dc*/ 	.word	0x0000de90


	//   ....[79]....
        /*02e0*/ 	.word	0x0000df10


	//   ....[80]....
        /*02e4*/ 	.word	0x0000df60


	//   ....[81]....
        /*02e8*/ 	.word	0x0000dfe0


	//   ....[82]....
        /*02ec*/ 	.word	0x0000e030


	//   ....[83]....
        /*02f0*/ 	.word	0x0000e0b0


	//   ....[84]....
        /*02f4*/ 	.word	0x0000e100


	//   ....[85]....
        /*02f8*/ 	.word	0x0000e180


	//   ....[86]....
        /*02fc*/ 	.word	0x0000e1d0


	//   ....[87]....
        /*0300*/ 	.word	0x0000e260


	//   ....[88]....
        /*0304*/ 	.word	0x0000e2b0


	//   ....[89]....
        /*0308*/ 	.word	0x0000e300


	//   ....[90]....
        /*030c*/ 	.word	0x0000e350


	//   ....[91]....
        /*0310*/ 	.word	0x0000e390


	//   ....[92]....
        /*0314*/ 	.word	0x0000e3e0


	//----- nvinfo : EIATTR_EXIT_INSTR_OFFSETS
	.align		4
.L_1753:
        /*0318*/ 	.byte	0x04, 0x1c
        /*031a*/ 	.short	(.L_1755 - .L_1754)


	//   ....[0]....
.L_1754:
        /*031c*/ 	.word	0x0000d390


	//   ....[1]....
        /*0320*/ 	.word	0x0000d680


	//----- nvinfo : EIATTR_MAX_THREADS
	.align		4
.L_1755:
        /*0324*/ 	.byte	0x04, 0x05
        /*0326*/ 	.short	(.L_1757 - .L_1756)
.L_1756:
        /*0328*/ 	.word	0x00000040
        /*032c*/ 	.word	0x00000001
        /*0330*/ 	.word	0x00000001


	//----- nvinfo : EIATTR_CRS_STACK_SIZE
	.align		4
.L_1757:
        /*0334*/ 	.byte	0x04, 0x1e
        /*0336*/ 	.short	(.L_1759 - .L_1758)
.L_1758:
        /*0338*/ 	.word	0x00000000


	//----- nvinfo : EIATTR_CBANK_PARAM_SIZE
	.align		4
.L_1759:
        /*033c*/ 	.byte	0x03, 0x19
        /*033e*/ 	.short	0x01f0


	//----- nvinfo : EIATTR_PARAM_CBANK
	.align		4
        /*0340*/ 	.byte	0x04, 0x0a
        /*0342*/ 	.short	(.L_1761 - .L_1760)
	.align		4
.L_1760:
        /*0344*/ 	.word	index@(.nv.constant0._Z25selective_scan_bwd_kernelI32Selective_Scan_bwd_kernel_traitsILi64ELi16ELb0ELb0ELb1ELb1ELb1EN3c108BFloat16EfEEv12SSMParamsBwd)
        /*0348*/ 	.short	0x0210
        /*034a*/ 	.short	0x01f0


	//----- nvinfo : EIATTR_SW_WAR
	.align		4
.L_1761:
        /*034c*/ 	.byte	0x04, 0x36
        /*034e*/ 	.short	(.L_1763 - .L_1762)
.L_1762:
        /*0350*/ 	.word	0x00000008
.L_1763:


//--------------------- .nv.info._Z25selective_scan_bwd_kernelI32Selective_Scan_bwd_kernel_traitsILi64ELi16ELb0ELb1ELb0ELb0ELb0EN3c108BFloat16EfEEv12SSMParamsBwd --------------------------
	.section	.nv.info._Z25selective_scan_bwd_kernelI32Selective_Scan_bwd_kernel_traitsILi64ELi16ELb0ELb1ELb0ELb0ELb0EN3c108BFloat16EfEEv12SSMParamsBwd,"",@"SHT_CUDA_INFO"
	.sectionflags	@""
	.align	4


	//----- nvinfo : EIATTR_CUDA_API_VERSION
	.align		4
        /*0000*/ 	.byte	0x04, 0x37
        /*0002*/ 	.short	(.L_1765 - .L_1764)
.L_1764:
        /*0004*/ 	.word	0x00000082


	//----- nvinfo : EIATTR_KPARAM_INFO
	.align		4
.L_1765:
        /*0008*/ 	.byte	0x04, 0x17
        /*000a*/ 	.short	(.L_1767 - .L_1766)
.L_1766:
        /*000c*/ 	.word	0x00000000
        /*0010*/ 	.short	0x0000
        /*0012*/ 	.short	0x0000
        /*0014*/ 	.byte	0x00, 0xf0, 0xc1, 0x07


	//----- nvinfo : EIATTR_SPARSE_MMA_MASK
	.align		4
.L_1767:
        /*0018*/ 	.byte	0x03, 0x50
        /*001a*/ 	.short	0x0000


	//----- nvinfo : EIATTR_MAXREG_COUNT
	.align		4
        /*001c*/ 	.byte	0x03, 0x1b
        /*001e*/ 	.short	0x00ff


	//----- nvinfo : EIATTR_NUM_BARRIERS
	.align		4
        /*0020*/ 	.byte	0x02, 0x4c
        /*0022*/ 	.byte	0x01
	.zero		1


	//----- nvinfo : EIATTR_MERCURY_ISA_VERSION
	.align		4
        /*0024*/ 	.byte	0x03, 0x5f
        /*0026*/ 	.short	0x0101


	//----- nvinfo : EIATTR_COOP_GROUP_MASK_REGIDS
	.align		4
        /*0028*/ 	.byte	0x04, 0x29
        /*002a*/ 	.short	(.L_1769 - .L_1768)


	//   ....[0]....
.L_1768:
        /*002c*/ 	.word	0xffffffff


	//   ....[1]....
        /*0030*/ 	.word	0xffffffff


	//   ....[2]....
        /*0034*/ 	.word	0xffffffff


	//   ....[3]....
        /*0038*/ 	.word	0xffffffff


	//   ....[4]....
        /*003c*/ 	.word	0xffffffff


	//   ....[5]....
        /*0040*/ 	.word	0xffffffff


	//   ....[6]....
        /*0044*/ 	.word	0xffffffff


	//   ....[7]....
        /*0048*/ 	.word	0xffffffff


	//   ....[8]....
        /*004c*/ 	.word	0xffffffff


	//   ....[9]....
        /*0050*/ 	.word	0xffffffff


	//   ....[10]....
        /*0054*/ 	.word	0xffffffff


	//   ....[11]....
        /*0058*/ 	.word	0xffffffff


	//   ....[12]....
        /*005c*/ 	.word	0xffffffff


	//   ....[13]....
        /*0060*/ 	.word	0xffffffff


	//   ....[14]....
        /*0064*/ 	.word	0xffffffff


	//   ....[15]....
        /*0068*/ 	.word	0xffffffff


	//   ....[16]....
        /*006c*/ 	.word	0xffffffff


	//   ....[17]....
        /*0070*/ 	.word	0xffffffff


	//   ....[18]....
        /*0074*/ 	.word	0xffffffff


	//   ....[19]....
        /*0078*/ 	.word	0xffffffff


	//   ....[20]....
        /*007c*/ 	.word	0xffffffff


	//   ....[21]....
        /*0080*/ 	.word	0xffffffff


	//   ....[22]....
        /*0084*/ 	.word	0xffffffff


	//   ....[23]....
        /*0088*/ 	.word	0xffffffff


	//   ....[24]....
        /*008c*/ 	.word	0xffffffff


	//   ....[25]....
        /*0090*/ 	.word	0xffffffff


	//   ....[26]....
        /*0094*/ 	.word	0xffffffff


	//   ....[27]....
        /*0098*/ 	.word	0xffffffff


	//   ....[28]....
        /*009c*/ 	.word	0xffffffff


	//   ....[29]....
        /*00a0*/ 	.word	0xffffffff


	//   ....[30]....
        /*00a4*/ 	.word	0xffffffff


	//   ....[31]....
        /*00a8*/ 	.word	0xffffffff


	//   ....[32]....
        /*00ac*/ 	.word	0xffffffff


	//   ....[33]....
        /*00b0*/ 	.word	0xffffffff


	//   ....[34]....
        /*00b4*/ 	.word	0xffffffff


	//   ....[35]....
        /*00b8*/ 	.word	0xffffffff


	//   ....[36]....
        /*00bc*/ 	.word	0xffffffff


	//   ....[37]....
        /*00c0*/ 	.word	0xffffffff


	//   ....[38]....
        /*00c4*/ 	.word	0xffffffff


	//   ....[39]....
        /*00c8*/ 	.word	0xffffffff


	//   ....[40]....
        /*00cc*/ 	.word	0xffffffff


	//   ....[41]....
        /*00d0*/ 	.word	0xffffffff


	//   ....[42]....
        /*00d4*/ 	.word	0xffffffff


	//   ....[43]....
        /*00d8*/ 	.word	0xffffffff


	//   ....[44]....
        /*00dc*/ 	.word	0xffffffff


	//   ....[45]....
        /*00e0*/ 	.word	0xffffffff


	//   ....[46]....
        /*00e4*/ 	.word	0xffffffff


	//   ....[47]....
        /*00e8*/ 	.word	0xffffffff


	//   ....[48]....
        /*00ec*/ 	.word	0xffffffff


	//   ....[49]....
        /*00f0*/ 	.word	0xffffffff


	//   ....[50]....
        /*00f4*/ 	.word	0xffffffff


	//   ....[51]....
        /*00f8*/ 	.word	0xffffffff


	//   ....[52]....
        /*00fc*/ 	.word	0xffffffff


	//   ....[53]....
        /*0100*/ 	.word	0xffffffff


	//   ....[54]....
        /*0104*/ 	.word	0xffffffff


	//   ....[55]....
        /*0108*/ 	.word	0xffffffff


	//   ....[56]....
        /*010c*/ 	.word	0x05000002


	//   ....[57]....
        /*0110*/ 	.word	0x05000002


	//   ....[58]....
        /*0114*/ 	.word	0x05000002


	//   ....[59]....
        /*0118*/ 	.word	0x05000002


	//   ....[60]....
        /*011c*/ 	.word	0x05000002


	//   ....[61]....
        /*0120*/ 	.word	0x05000002


	//   ....[62]....
        /*0124*/ 	.word	0x05000002


	//   ....[63]....
        /*0128*/ 	.word	0x05000002


	//   ....[64]....
        /*012c*/ 	.word	0x05000002


	//   ....[65]....
        /*0130*/ 	.word	0x05000002


	//   ....[66]....
        /*0134*/ 	.word	0x05000002


	//   ....[67]....
        /*0138*/ 	.word	0x05000002


	//   ....[68]....
        /*013c*/ 	.word	0x05000002


	//   ....[69]....
        /*0140*/ 	.word	0x05000002


	//   ....[70]....
        /*0144*/ 	.word	0x05000002


	//   ....[71]....
        /*0148*/ 	.word	0x05000002


	//   ....[72]....
        /*014c*/ 	.word	0x05000002


	//   ....[73]....
        /*0150*/ 	.word	0x05000002


	//   ....[74]....
        /*0154*/ 	.word	0x05000002


	//   ....[75]....
        /*0158*/ 	.word	0x05000002


	//   ....[76]....
        /*015c*/ 	.word	0x05000002


	//   ....[77]....
        /*0160*/ 	.word	0x05000002


	//   ....[78]....
        /*0164*/ 	.word	0x05000002


	//   ....[79]....
        /*0168*/ 	.word	0x05000002


	//   ....[80]....
        /*016c*/ 	.word	0x05000002


	//   ....[81]....
        /*0170*/ 	.word	0x05000002


	//   ....[82]....
        /*0174*/ 	.word	0x05000002


	//   ....[83]....
        /*0178*/ 	.word	0x05000002


	//   ....[84]....
        /*017c*/ 	.word	0x05000002


	//   ....[85]....
        /*0180*/ 	.word	0x05000002


	//   ....[86]....
        /*0184*/ 	.word	0x05000002


	//   ....[87]....
        /*0188*/ 	.word	0x05000002


	//----- nvinfo : EIATTR_COOP_GROUP_INSTR_OFFSETS
	.align		4
.L_1769:
        /*018c*/ 	.byte	0x04, 0x28
        /*018e*/ 	.short	(.L_1771 - .L_1770)


	//   ....[0]....
.L_1770:
        /*0190*/ 	.word	0x00001390


	//   ....[1]....
        /*0194*/ 	.word	0x000019c0


	//   ....[2]....
        /*0198*/ 	.word	0x00001eb0


	//   ....[3]....
        /*019c*/ 	.word	0x000030f0


	//   ....[4]....
        /*01a0*/ 	.word	0x00003aa0


	//   ....[5]....
        /*01a4*/ 	.word	0x00003ac0


	//   ....[6]....
        /*01a8*/ 	.word	0x00003af0


	//   ....[7]....
        /*01ac*/ 	.word	0x00003b10


	//   ....[8]....
        /*01b0*/ 	.word	0x00003b40


	//   ....[9]....
        /*01b4*/ 	.word	0x00003b60


	//   ....[10]....
        /*01b8*/ 	.word	0x00003b90


	//   ....[11]....
        /*01bc*/ 	.word	0x00003bb0


	//   ....[12]....
        /*01c0*/ 	.word	0x00003be0


	//   ....[13]....
        /*01c4*/ 	.word	0x00003bf0


	//   ....[14]....
        /*01c8*/ 	.word	0x00003c90


	//   ....[15]....
        /*01cc*/ 	.word	0x00003ca0


	//   ....[16]....
        /*01d0*/ 	.word	0x00003cb0


	//   ....[17]....
        /*01d4*/ 	.word	0x00003cc0


	//   ....[18]....
        /*01d8*/ 	.word	0x00004290


	//   ....[19]....
        /*01dc*/ 	.word	0x000042a0


	//   ....[20]....
        /*01e0*/ 	.word	0x000042b0


	//   ....[21]....
        /*01e4*/ 	.word	0x000042c0


	//   ....[22]....
        /*01e8*/ 	.word	0x000042f0


	//   ....[23]....
        /*01ec*/ 	.word	0x00004300


	//   ....[24]....
        /*01f0*/ 	.word	0x00004330


	//   ....[25]....
        /*01f4*/ 	.word	0x00004340


	//   ....[26]....
        /*01f8*/ 	.word	0x00004370


	//   ....[27]....
        /*01fc*/ 	.word	0x00004380


	//   ....[28]....
        /*0200*/ 	.word	0x000043b0


	//   ....[29]....
        /*0204*/ 	.word	0x000043c0


	//   ....[30]....
        /*0208*/ 	.word	0x000043f0


	//   ....[31]....
        /*020c*/ 	.word	0x00004400


	//   ....[32]....
        /*0210*/ 	.word	0x00004410


	//   ....[33]....
        /*0214*/ 	.word	0x00004420


	//   ....[34]....
        /*0218*/ 	.word	0x000058b0


	//   ....[35]....
        /*021c*/ 	.word	0x000058f0


	//   ....[36]....
        /*0220*/ 	.word	0x00005a90


	//   ....[37]....
        /*0224*/ 	.word	0x00005ac0


	//   ....[38]....
        /*0228*/ 	.word	0x00005b30


	//   ....[39]....
        /*022c*/ 	.word	0x00005b70


	//   ....[40]....
        /*0230*/ 	.word	0x00005d00


	//   ....[41]....
        /*0234*/ 	.word	0x00005d40


	//   ....[42]....
        /*0238*/ 	.word	0x00005ee0


	//   ....[43]....
        /*023c*/ 	.word	0x00005f20


	//   ....[44]....
        /*0240*/ 	.word	0x00006570


	//   ....[45]....
        /*0244*/ 	.word	0x00007110


	//   ....[46]....
        /*0248*/ 	.word	0x00007710


	//   ....[47]....
        /*024c*/ 	.word	0x00007760


	//   ....[48]....
        /*0250*/ 	.word	0x000077d0


	//   ....[49]....
        /*0254*/ 	.word	0x00007810


	//   ....[50]....
        /*0258*/ 	.word	0x00007840


	//   ....[51]....
        /*025c*/ 	.word	0x00007990


	//   ....[52]....
        /*0260*/ 	.word	0x000079d0


	//   ....[53]....
        /*0264*/ 	.word	0x00007a30


	//   ....[54]....
        /*0268*/ 	.word	0x00007a80


	//   ....[55]....
        /*026c*/ 	.word	0x00007ab0


	//   ....[56]....
        /*0270*/ 	.word	0x00007f80


	//   ....[57]....
        /*0274*/ 	.word	0x00007fd0


	//   ....[58]....
        /*0278*/ 	.word	0x00008050


	//   ....[59]....
        /*027c*/ 	.word	0x000080a0


	//   ....[60]....
        /*0280*/ 	.word	0x00008120


	//   ....[61]....
        /*0284*/ 	.word	0x00008170


	//   ....[62]....
        /*0288*/ 	.word	0x000081f0


	//   ....[63]....
        /*028c*/ 	.word	0x00008240


	//   ....[64]....
        /*0290*/ 	.word	0x000082c0


	//   ....[65]....
        /*0294*/ 	.word	0x00008310


	//   ....[66]....
        /*0298*/ 	.word	0x000083a0


	//   ....[67]....
        /*029c*/ 	.word	0x00008440


	//   ....[68]....
        /*02a0*/ 	.word	0x000084e0


	//   ....[69]....
        /*02a4*/ 	.word	0x00008590


	//   ....[70]....
        /*02a8*/ 	.word	0x000085e0


	//   ....[71]....
        /*02ac*/ 	.word	0x00008630


	//   ....[72]....
        /*02b0*/ 	.word	0x000086e0


	//   ....[73]....
        /*02b4*/ 	.word	0x00008730


	//   ....[74]....
        /*02b8*/ 	.word	0x000087b0


	//   ....[75]....
        /*02bc*/ 	.word	0x00008800


	//   ....[76]....
        /*02c0*/ 	.word	0x00008880


	//   ....[77]....
        /*02c4*/ 	.word	0x000088d0


	//   ....[78]....
        /*02c8*/ 	.word	0x00008950


	//   ....[79]....
        /*02cc*/ 	.word	0x000089a0


	//   ....[80]....
        /*02d0*/ 	.word	0x00008a20


	//   ....[81]....
        /*02d4*/ 	.word	0x00008a70


	//   ....[82]....
        /*02d8*/ 	.word	0x00008b00


	//   ....[83]....
        /*02dc*/ 	.word	0x00008b50


	//   ....[84]....
        /*02e0*/ 	.word	0x00008b80


	//   ....[85]....
        /*02e4*/ 	.word	0x00008bf0


	//   ....[86]....
        /*02e8*/ 	.word	0x00008c20


	//   ....[87]....
        /*02ec*/ 	.word	0x00008c70


	//----- nvinfo : EIATTR_EXIT_INSTR_OFFSETS
	.align		4
.L_1771:
        /*02f0*/ 	.byte	0x04, 0x1c
        /*02f2*/ 	.short	(.L_1773 - .L_1772)


	//   ....[0]....
.L_1772:
        /*02f4*/ 	.word	0x00007bf0


	//   ....[1]....
        /*02f8*/ 	.word	0x00007f20


	//----- nvinfo : EIATTR_MAX_THREADS
	.align		4
.L_1773:
        /*02fc*/ 	.byte	0x04, 0x05
        /*02fe*/ 	.short	(.L_1775 - .L_1774)
.L_1774:
        /*0300*/ 	.word	0x00000040
        /*0304*/ 	.word	0x00000001
        /*0308*/ 	.word	0x00000001


	//----- nvinfo : EIATTR_CRS_STACK_SIZE
	.align		4
.L_1775:
        /*030c*/ 	.byte	0x04, 0x1e
        /*030e*/ 	.short	(.L_1777 - .L_1776)
.L_1776:
        /*0310*/ 	.word	0x00000000


	//----- nvinfo : EIATTR_CBANK_PARAM_SIZE
	.align		4
.L_1777:
        /*0314*/ 	.byte	0x03, 0x19
        /*0316*/ 	.short	0x01f0


	//----- nvinfo : EIATTR_PARAM_CBANK
	.align		4
        /*0318*/ 	.byte	0x04, 0x0a
        /*031a*/ 	.short	(.L_1779 - .L_1778)
	.align		4
.L_1778:
        /*031c*/ 	.word	index@(.nv.constant0._Z25selective_scan_bwd_kernelI32Selective_Scan_bwd_kernel_traitsILi64ELi16ELb0ELb1ELb0ELb0ELb0EN3c108BFloat16EfEEv12SSMParamsBwd)
        /*0320*/ 	.short	0x0210
        /*0322*/ 	.short	0x01f0


	//----- nvinfo : EIATTR_SW_WAR
	.align		4
.L_1779:
        /*0324*/ 	.byte	0x04, 0x36
        /*0326*/ 	.short	(.L_1781 - .L_1780)
.L_1780:
        /*0328*/ 	.word	0x00000008
.L_1781:


//--------------------- .nv.info._Z25selective_scan_bwd_kernelI32Selective_Scan_bwd_kernel_traitsILi64ELi16ELb0ELb1ELb0ELb0ELb1EN3c108BFloat16EfEEv12SSMParamsBwd --------------------------
	.section	.nv.info._Z25selective_scan_bwd_kernelI32Selective_Scan_bwd_kernel_traitsILi64ELi16ELb0ELb1ELb0ELb0ELb1EN3c108BFloat16EfEEv12SSMParamsBwd,"",@"SHT_CUDA_INFO"
	.sectionflags	@""
	.align	4


	//----- nvinfo : EIATTR_CUDA_API_VERSION
	.align		4
        /*0000*/ 	.byte	0x04, 0x37
        /*0002*/ 	.short	(.L_1783 - .L_1782)
.L_1782:
        /*0004*/ 	.word	0x00000082


	//----- nvinfo : EIATTR_KPARAM_INFO
	.align		4
.L_1783:
        /*0008*/ 	.byte	0x04, 0x17
        /*000a*/ 	.short	(.L_1785 - .L_1784)
.L_1784:
        /*000c*/ 	.word	0x00000000
        /*0010*/ 	.short	0x0000
        /*0012*/ 	.short	0x0000
        /*0014*/ 	.byte	0x00, 0xf0, 0xc1, 0x07


	//----- nvinfo : EIATTR_SPARSE_MMA_MASK
	.align		4
.L_1785:
        /*0018*/ 	.byte	0x03, 0x50
        /*001a*/ 	.short	0x0000


	//----- nvinfo : EIATTR_MAXREG_COUNT
	.align		4
        /*001c*/ 	.byte	0x03, 0x1b
        /*001e*/ 	.short	0x00ff


	//----- nvinfo : EIATTR_NUM_BARRIERS
	.align		4
        /*0020*/ 	.byte	0x02, 0x4c
        /*0022*/ 	.byte	0x01
	.zero		1


	//----- nvinfo : EIATTR_MERCURY_ISA_VERSION
	.align		4
        /*0024*/ 	.byte	0x03, 0x5f
        /*0026*/ 	.short	0x0101


	//----- nvinfo : EIATTR_COOP_GROUP_MASK_REGIDS
	.align		4
        /*0028*/ 	.byte	0x04, 0x29
        /*002a*/ 	.short	(.L_1787 - .L_1786)


	//   ....[0]....
.L_1786:
        /*002c*/ 	.word	0xffffffff


	//   ....[1]....
        /*0030*/ 	.word	0xffffffff


	//   ....[2]....
        /*0034*/ 	.word	0xffffffff


	//   ....[3]....
        /*0038*/ 	.word	0xffffffff


	//   ....[4]....
        /*003c*/ 	.word	0xffffffff


	//   ....[5]....
        /*0040*/ 	.word	0xffffffff


	//   ....[6]....
        /*0044*/ 	.word	0xffffffff


	//   ....[7]....
        /*0048*/ 	.word	0xffffffff


	//   ....[8]....
        /*004c*/ 	.word	0xffffffff


	//   ....[9]....
        /*0050*/ 	.word	0xffffffff


	//   ....[10]....
        /*0054*/ 	.word	0xffffffff


	//   ....[11]....
        /*0058*/ 	.word	0xffffffff


	//   ....[12]....
        /*005c*/ 	.word	0xffffffff


	//   ....[13]....
        /*0060*/ 	.word	0xffffffff


	//   ....[14]....
        /*0064*/ 	.word	0xffffffff


	//   ....[15]....
        /*0068*/ 	.word	0xffffffff


	//   ....[16]....
        /*006c*/ 	.word	0xffffffff


	//   ....[17]....
        /*0070*/ 	.word	0xffffffff


	//   ....[18]....
        /*0074*/ 	.word	0xffffffff


	//   ....[19]....
        /*0078*/ 	.word	0xffffffff


	//   ....[20]....
        /*007c*/ 	.word	0xffffffff


	//   ....[21]....
        /*0080*/ 	.word	0xffffffff


	//   ....[22]....
        /*0084*/ 	.word	0xffffffff


	//   ....[23]....
        /*0088*/ 	.word	0xffffffff


	//   ....[24]....
        /*008c*/ 	.word	0xffffffff


	//   ....[25]....
        /*0090*/ 	.word	0xffffffff


	//   ....[26]....
        /*0094*/ 	.word	0xffffffff


	//   ....[27]....
        /*0098*/ 	.word	0xffffffff


	//   ....[28]....
        /*009c*/ 	.word	0xffffffff


	//   ....[29]....
        /*00a0*/ 	.word	0xffffffff


	//   ....[30]....
        /*00a4*/ 	.word	0xffffffff


	//   ....[31]....
        /*00a8*/ 	.word	0xffffffff


	//   ....[32]....
        /*00ac*/ 	.word	0xffffffff


	//   ....[33]....
        /*00b0*/ 	.word	0xffffffff


	//   ....[34]....
        /*00b4*/ 	.word	0xffffffff


	//   ....[35]....
        /*00b8*/ 	.word	0xffffffff


	//   ....[36]....
        /*00bc*/ 	.word	0xffffffff


	//   ....[37]....
        /*00c0*/ 	.word	0xffffffff


	//   ....[38]....
        /*00c4*/ 	.word	0xffffffff


	//   ....[39]....
        /*00c8*/ 	.word	0xffffffff


	//   ....[40]....
        /*00cc*/ 	.word	0xffffffff


	//   ....[41]....
        /*00d0*/ 	.word	0xffffffff


	//   ....[42]....
        /*00d4*/ 	.word	0xffffffff


	//   ....[43]....
        /*00d8*/ 	.word	0xffffffff


	//   ....[44]....
        /*00dc*/ 	.word	0xffffffff


	//   ....[45]....
        /*00e0*/ 	.word	0xffffffff


	//   ....[46]....
        /*00e4*/ 	.word	0xffffffff


	//   ....[47]....
        /*00e8*/ 	.word	0xffffffff


	//   ....[48]....
        /*00ec*/ 	.word	0xffffffff


	//   ....[49]....
        /*00f0*/ 	.word	0xffffffff


	//   ....[50]....
        /*00f4*/ 	.word	0xffffffff


	//   ....[51]....
        /*00f8*/ 	.word	0xffffffff


	//   ....[52]....
        /*00fc*/ 	.word	0xffffffff


	//   ....[53]....
        /*0100*/ 	.word	0xffffffff


	//   ....[54]....
        /*0104*/ 	.word	0xffffffff


	//   ....[55]....
        /*0108*/ 	.word	0xffffffff


	//   ....[56]....
        /*010c*/ 	.word	0xffffffff


	//   ....[57]....
        /*0110*/ 	.word	0xffffffff


	//   ....[58]....
        /*0114*/ 	.word	0xffffffff


	//   ....[59]....
        /*0118*/ 	.word	0xffffffff


	//   ....[60]....
        /*011c*/ 	.word	0x05000002


	//   ....[61]....
        /*0120*/ 	.word	0x05000002


	//   ....[62]....
        /*0124*/ 	.word	0x05000002


	//   ....[63]....
        /*0128*/ 	.word	0x05000002


	//   ....[64]....
        /*012c*/ 	.word	0x05000002


	//   ....[65]....
        /*0130*/ 	.word	0x05000002


	//   ....[66]....
        /*0134*/ 	.word	0x05000002


	//   ....[67]....
        /*0138*/ 	.word	0x05000002


	//   ....[68]....
        /*013c*/ 	.word	0x05000002


	//   ....[69]....
        /*0140*/ 	.word	0x05000002


	//   ....[70]....
        /*0144*/ 	.word	0x05000002


	//   ....[71]....
        /*0148*/ 	.word	0x05000002


	//   ....[72]....
        /*014c*/ 	.word	0x05000002


	//   ....[73]....
        /*0150*/ 	.word	0x05000002


	//   ....[74]....
        /*0154*/ 	.word	0x05000002


	//   ....[75]....
        /*0158*/ 	.word	0x05000002


	//   ....[76]....
        /*015c*/ 	.word	0x05000002


	//   ....[77]....
        /*0160*/ 	.word	0x05000002


	//   ....[78]....
        /*0164*/ 	.word	0x05000002


	//   ....[79]....
        /*0168*/ 	.word	0x05000002


	//   ....[80]....
        /*016c*/ 	.word	0x05000002


	//   ....[81]....
        /*0170*/ 	.word	0x05000002


	//   ....[82]....
        /*0174*/ 	.word	0x05000002


	//   ....[83]....
        /*0178*/ 	.word	0x05000002


	//   ....[84]....
        /*017c*/ 	.word	0x05000002


	//   ....[85]....
        /*0180*/ 	.word	0x05000002


	//   ....[86]....
        /*0184*/ 	.word	0x05000002


	//   ....[87]....
        /*0188*/ 	.word	0x05000002


	//   ....[88]....
        /*018c*/ 	.word	0x05000002


	//   ....[89]....
        /*0190*/ 	.word	0x05000002


	//   ....[90]....
        /*0194*/ 	.word	0x05000002


	//   ....[91]....
        /*0198*/ 	.word	0x05000002


	//----- nvinfo : EIATTR_COOP_GROUP_INSTR_OFFSETS
	.align		4
.L_1787:
        /*019c*/ 	.byte	0x04, 0x28
        /*019e*/ 	.short	(.L_1789 - .L_1788)


	//   ....[0]....
.L_1788:
        /*01a0*/ 	.word	0x00001340


	//   ....[1]....
        /*01a4*/ 	.word	0x00001910


	//   ....[2]....
        /*01a8*/ 	.word	0x00002090


	//   ....[3]....
        /*01ac*/ 	.word	0x00002620


	//   ....[4]....
        /*01b0*/ 	.word	0x00002de0


	//   ....[5]....
        /*01b4*/ 	.word	0x000039a0


	//   ....[6]....
        /*01b8*/ 	.word	0x00004670


	//   ....[7]....
        /*01bc*/ 	.word	0x000059d0


	//   ....[8]....
        /*01c0*/ 	.word	0x00006440


	//   ....[9]....
        /*01c4*/ 	.word	0x00006460


	//   ....[10]....
        /*01c8*/ 	.word	0x00006490


	//   ....[11]....
        /*01cc*/ 	.word	0x000064b0


	//   ....[12]....
        /*01d0*/ 	.word	0x000064e0


	//   ....[13]....
        /*01d4*/ 	.word	0x00006500


	//   ....[14]....
        /*01d8*/ 	.word	0x00006530


	//   ....[15]....
        /*01dc*/ 	.word	0x00006550


	//   ....[16]....
        /*01e0*/ 	.word	0x00006580


	//   ....[17]....
        /*01e4*/ 	.word	0x00006590


	//   ....[18]....
        /*01e8*/ 	.word	0x00006630


	//   ....[19]....
        /*01ec*/ 	.word	0x00006640


	//   ....[20]....
        /*01f0*/ 	.word	0x00006650


	//   ....[21]....
        /*01f4*/ 	.word	0x00006660


	//   ....[22]....
        /*01f8*/ 	.word	0x00006b20


	//   ....[23]....
        /*01fc*/ 	.word	0x00006b30


	//   ....[24]....
        /*0200*/ 	.word	0x00006b40


	//   ....[25]....
        /*0204*/ 	.word	0x00006b50


	//   ....[26]....
        /*0208*/ 	.word	0x00006b80


	//   ....[27]....
        /*020c*/ 	.word	0x00006b90


	//   ....[28]....
        /*0210*/ 	.word	0x00006bc0


	//   ....[29]....
        /*0214*/ 	.word	0x00006bd0


	//   ....[30]....
        /*0218*/ 	.word	0x00006c00


	//   ....[31]....
        /*021c*/ 	.word	0x00006c10


	//   ....[32]....
        /*0220*/ 	.word	0x00006c40


	//   ....[33]....
        /*0224*/ 	.word	0x00006c50


	//   ....[34]....
        /*0228*/ 	.word	0x00006c80


	//   ....[35]....
        /*022c*/ 	.word	0x00006c90


	//   ....[36]....
        /*0230*/ 	.word	0x00006ca0


	//   ....[37]....
        /*0234*/ 	.word	0x00006cb0


	//   ....[38]....
        /*0238*/ 	.word	0x00008150


	//   ....[39]....
        /*023c*/ 	.word	0x00008190


	//   ....[40]....
        /*0240*/ 	.word	0x00008320


	//   ....[41]....
        /*0244*/ 	.word	0x00008360


	//   ....[42]....
        /*0248*/ 	.word	0x000084f0


	//   ....[43]....
        /*024c*/ 	.word	0x00008530


	//   ....[44]....
        /*0250*/ 	.word	0x000086c0


	//   ....[45]....
        /*0254*/ 	.word	0x00008700


	//   ....[46]....
        /*0258*/ 	.word	0x00008870


	//   ....[47]....
        /*025c*/ 	.word	0x000088b0


	//   ....[48]....
        /*0260*/ 	.word	0x00008d60


	//   ....[49]....
        /*0264*/ 	.word	0x000098d0


	//   ....[50]....
        /*0268*/ 	.word	0x00009ed0


	//   ....[51]....
        /*026c*/ 	.word	0x00009f20


	//   ....[52]....
        /*0270*/ 	.word	0x00009f90


	//   ....[53]....
        /*0274*/ 	.word	0x00009fd0


	//   ....[54]....
        /*0278*/ 	.word	0x0000a000


	//   ....[55]....
        /*027c*/ 	.word	0x0000a130


	//   ....[56]....
        /*0280*/ 	.word	0x0000a170


	//   ....[57]....
        /*0284*/ 	.word	0x0000a1d0


	//   ....[58]....
        /*0288*/ 	.word	0x0000a220


	//   ....[59]....
        /*028c*/ 	.word	0x0000a250


	//   ....[60]....
        /*0290*/ 	.word	0x0000a6c0


	//   ....[61]....
        /*0294*/ 	.word	0x0000a710


	//   ....[62]....
        /*0298*/ 	.word	0x0000a790


	//   ....[63]....
        /*029c*/ 	.word	0x0000a7e0


	//   ....[64]....
        /*02a0*/ 	.word	0x0000a860


	//   ....[65]....
        /*02a4*/ 	.word	0x0000a8b0


	//   ....[66]....
        /*02a8*/ 	.word	0x0000a930


	//   ....[67]....
        /*02ac*/ 	.word	0x0000a980


	//   ....[68]....
        /*02b0*/ 	.word	0x0000aa00


	//   ....[69]....
        /*02b4*/ 	.word	0x0000aa50


	//   ....[70]....
        /*02b8*/ 	.word	0x0000aae0


	//   ....[71]....
        /*02bc*/ 	.word	0x0000ab80


	//   ....[72]....
        /*02c0*/ 	.word	0x0000ac20


	//   ....[73]....
        /*02c4*/ 	.word	0x0000acd0


	//   ....[74]....
        /*02c8*/ 	.word	0x0000ad20


	//   ....[75]....
        /*02cc*/ 	.word	0x0000ad70


	//   ....[76]....
        /*02d0*/ 	.word	0x0000ae20


	//   ....[77]....
        /*02d4*/ 	.word	0x0000ae70


	//   ....[78]....
        /*02d8*/ 	.word	0x0000aef0


	//   ....[79]....
        /*02dc*/ 	.word	0x0000af40


	//   ....[80]....
        /*02e0*/ 	.word	0x0000afc0


	//   ....[81]....
        /*02e4*/ 	.word	0x0000b010


	//   ....[82]....
        /*02e8*/ 	.word	0x0000b090


	//   ....[83]....
        /*02ec*/ 	.word	0x0000b0e0


	//   ....[84]....
        /*02f0*/ 	.word	0x0000b160


	//   ....[85]....
        /*02f4*/ 	.word	0x0000b1b0


	//   ....[86]....
        /*02f8*/ 	.word	0x0000b240


	//   ....[87]....
        /*02fc*/ 	.word	0x0000b290


	//   ....[88]....
        /*0300*/ 	.word	0x0000b2c0


	//   ....[89]....
        /*0304*/ 	.word	0x0000b330


	//   ....[90]....
        /*0308*/ 	.word	0x0000b360


	//   ....[91]....
        /*030c*/ 	.word	0x0000b3b0


	//----- nvinfo : EIATTR_EXIT_INSTR_OFFSETS
	.align		4
.L_1789:
        /*0310*/ 	.byte	0x04, 0x1c
        /*0312*/ 	.short	(.L_1791 - .L_1790)


	//   ....[0]....
.L_1790:
        /*0314*/ 	.word	0x0000a370


	//   ....[1]....
        /*0318*/ 	.word	0x0000a660


	//----- nvinfo : EIATTR_MAX_THREADS
	.align		4
.L_1791:
        /*031c*/ 	.byte	0x04, 0x05
        /*031e*/ 	.short	(.L_1793 - .L_1792)
.L_1792:
        /*0320*/ 	.word	0x00000040
        /*0324*/ 	.word	0x00000001
        /*0328*/ 	.word	0x00000001


	//----- nvinfo : EIATTR_CRS_STACK_SIZE
	.align		4
.L_1793:
        /*032c*/ 	.byte	0x04, 0x1e
        /*032e*/ 	.short	(.L_1795 - .L_1794)
.L_1794:
        /*0330*/ 	.word	0x00000000


	//----- nvinfo : EIATTR_CBANK_PARAM_SIZE
	.align		4
.L_1795:
        /*0334*/ 	.byte	0x03, 0x19
        /*0336*/ 	.short	0x01f0


	//----- nvinfo : EIATTR_PARAM_CBANK
	.align		4
        /*0338*/ 	.byte	0x04, 0x0a
        /*033a*/ 	.short	(.L_1797 - .L_1796)
	.align		4
.L_1796:
        /*033c*/ 	.word	index@(.nv.constant0._Z25selective_scan_bwd_kernelI32Selective_Scan_bwd_kernel_traitsILi64ELi16ELb0ELb1ELb0ELb0ELb1EN3c108BFloat16EfEEv12SSMParamsBwd)
        /*0340*/ 	.short	0x0210
        /*0342*/ 	.short	0x01f0


	//----- nvinfo : EIATTR_SW_WAR
	.align		4
.L_1797:
        /*0344*/ 	.byte	0x04, 0x36
        /*0346*/ 	.short	(.L_1799 - .L_1798)
.L_1798:
        /*0348*/ 	.word	0x00000008
.L_1799:


//--------------------- .nv.info._Z25selective_scan_bwd_kernelI32Selective_Scan_bwd_kernel_traitsILi64ELi16ELb0ELb1ELb0ELb1ELb0EN3c108BFloat16EfEEv12SSMParamsBwd --------------------------
	.section	.nv.info._Z25selective_scan_bwd_kernelI32Selective_Scan_bwd_kernel_traitsILi64ELi16ELb0ELb1ELb0ELb1ELb0EN3c108BFloat16EfEEv12SSMParamsBwd,"",@"SHT_CUDA_INFO"
	.sectionflags	@""
	.align	4


	//----- nvinfo : EIATTR_CUDA_API_VERSION
	.align		4
        /*0000*/ 	.byte	0x04, 0x37
        /*0002*/ 	.short	(.L_1801 - .L_1800)
.L_1800:
        /*0004*/ 	.word	0x00000082


	//----- nvinfo : EIATTR_KPARAM_INFO
	.align		4
.L_1801:
        /*0008*/ 	.byte	0x04, 0x17
        /*000a*/ 	.short	(.L_1803 - .L_1802)
.L_1802:
        /*000c*/ 	.word	0x00000000
        /*0010*/ 	.short	0x0000
        /*0012*/ 	.short	0x0000
        /*0014*/ 	.byte	0x00, 0xf0, 0xc1, 0x07


	//----- nvinfo : EIATTR_SPARSE_MMA_MASK
	.align		4
.L_1803:
        /*0018*/ 	.byte	0x03, 0x50
        /*001a*/ 	.short	0x0000


	//----- nvinfo : EIATTR_MAXREG_COUNT
	.align		4
        /*001c*/ 	.byte	0x03, 0x1b
        /*001e*/ 	.short	0x00ff


	//----- nvinfo : EIATTR_NUM_BARRIERS
	.align		4
        /*0020*/ 	.byte	0x02, 0x4c
        /*0022*/ 	.byte	0x01
	.zero		1


	//----- nvinfo : EIATTR_MERCURY_ISA_VERSION
	.align		4
        /*0024*/ 	.byte	0x03, 0x5f
        /*0026*/ 	.short	0x0101


	//----- nvinfo : EIATTR_COOP_GROUP_MASK_REGIDS
	.align		4
        /*0028*/ 	.byte	0x04, 0x29
        /*002a*/ 	.short	(.L_1805 - .L_1804)


	//   ....[0]....
.L_1804:
        /*002c*/ 	.word	0xffffffff


	//   ....[1]....
        /*0030*/ 	.word	0xffffffff


	//   ....[2]....
        /*0034*/ 	.word	0xffffffff


	//   ....[3]....
        /*0038*/ 	.word	0xffffffff


	//   ....[4]....
        /*003c*/ 	.word	0xffffffff


	//   ....[5]....
        /*0040*/ 	.word	0xffffffff


	//   ....[6]....
        /*0044*/ 	.word	0xffffffff


	//   ....[7]....
        /*0048*/ 	.word	0xffffffff


	//   ....[8]....
        /*004c*/ 	.word	0xffffffff


	//   ....[9]....
        /*0050*/ 	.word	0xffffffff


	//   ....[10]....
        /*0054*/ 	.word	0xffffffff


	//   ....[11]....
        /*0058*/ 	.word	0xffffffff


	//   ....[12]....
        /*005c*/ 	.word	0xffffffff


	//   ....[13]....
        /*0060*/ 	.word	0xffffffff


	//   ....[14]....
        /*0064*/ 	.word	0xffffffff


	//   ....[15]....
        /*0068*/ 	.word	0xffffffff


	//   ....[16]....
        /*006c*/ 	.word	0xffffffff


	//   ....[17]....
        /*0070*/ 	.word	0xffffffff


	//   ....[18]....
        /*0074*/ 	.word	0xffffffff


	//   ....[19]....
        /*0078*/ 	.word	0xffffffff


	//   ....[20]....
        /*007c*/ 	.word	0xffffffff


	//   ....[21]....
        /*0080*/ 	.word	0xffffffff


	//   ....[22]....
        /*0084*/ 	.word	0xffffffff


	//   ....[23]....
        /*0088*/ 	.word	0xffffffff


	//   ....[24]....
        /*008c*/ 	.word	0xffffffff


	//   ....[25]....
        /*0090*/ 	.word	0xffffffff


	//   ....[26]....
        /*0094*/ 	.word	0xffffffff


	//   ....[27]....
        /*0098*/ 	.word	0xffffffff


	//   ....[28]....
        /*009c*/ 	.word	0xffffffff


	//   ....[29]....
        /*00a0*/ 	.word	0xffffffff


	//   ....[30]....
        /*00a4*/ 	.word	0xffffffff


	//   ....[31]....
        /*00a8*/ 	.word	0xffffffff


	//   ....[32]....
        /*00ac*/ 	.word	0xffffffff


	//   ....[33]....
        /*00b0*/ 	.word	0xffffffff


	//   ....[34]....
        /*00b4*/ 	.word	0xffffffff


	//   ....[35]....
        /*00b8*/ 	.word	0xffffffff


	//   ....[36]....
        /*00bc*/ 	.word	0xffffffff


	//   ....[37]....
        /*00c0*/ 	.word	0xffffffff


	//   ....[38]....
        /*00c4*/ 	.word	0xffffffff


	//   ....[39]....
        /*00c8*/ 	.word	0xffffffff


	//   ....[40]....
        /*00cc*/ 	.word	0xffffffff


	//   ....[41]....
        /*00d0*/ 	.word	0xffffffff


	//   ....[42]....
        /*00d4*/ 	.word	0xffffffff


	//   ....[43]....
        /*00d8*/ 	.word	0xffffffff


	//   ....[44]....
        /*00dc*/ 	.word	0xffffffff


	//   ....[45]....
        /*00e0*/ 	.word	0xffffffff


	//   ....[46]....
        /*00e4*/ 	.word	0xffffffff


	//   ....[47]....
        /*00e8*/ 	.word	0xffffffff


	//   ....[48]....
        /*00ec*/ 	.word	0xffffffff


	//   ....[49]....
        /*00f0*/ 	.word	0xffffffff


	//   ....[50]....
        /*00f4*/ 	.word	0xffffffff


	//   ....[51]....
        /*00f8*/ 	.word	0xffffffff


	//   ....[52]....
        /*00fc*/ 	.word	0xffffffff


	//   ....[53]....
        /*0100*/ 	.word	0xffffffff


	//   ....[54]....
        /*0104*/ 	.word	0xffffffff


	//   ....[55]....
        /*0108*/ 	.word	0xffffffff


	//   ....[56]....
        /*010c*/ 	.word	0xffffffff


	//   ....[57]....
        /*0110*/ 	.word	0x05000002


	//   ....[58]....
        /*0114*/ 	.word	0x05000002


	//   ....[59]....
        /*0118*/ 	.word	0x05000002


	//   ....[60]....
        /*011c*/ 	.word	0x05000002


	//   ....[61]....
        /*0120*/ 	.word	0x05000002


	//   ....[62]....
        /*0124*/ 	.word	0x05000002


	//   ....[63]....
        /*0128*/ 	.word	0x05000002


	//   ....[64]....
        /*012c*/ 	.word	0x05000002


	//   ....[65]....
        /*0130*/ 	.word	0x05000002


	//   ....[66]....
        /*0134*/ 	.word	0x05000002


	//   ....[67]....
        /*0138*/ 	.word	0x05000002


	//   ....[68]....
        /*013c*/ 	.word	0x05000002


	//   ....[69]....
        /*0140*/ 	.word	0x05000002


	//   ....[70]....
        /*0144*/ 	.word	0x05000002


	//   ....[71]....
        /*0148*/ 	.word	0x05000002


	//   ....[72]....
        /*014c*/ 	.word	0x05000002


	//   ....[73]....
        /*0150*/ 	.word	0x05000002


	//   ....[74]....
        /*0154*/ 	.word	0x05000002


	//   ....[75]....
        /*0158*/ 	.word	0x05000002


	//   ....[76]....
        /*015c*/ 	.word	0x05000002


	//   ....[77]....
        /*0160*/ 	.word	0x05000002


	//   ....[78]....
        /*0164*/ 	.word	0x05000002


	//   ....[79]....
        /*0168*/ 	.word	0x05000002


	//   ....[80]....
        /*016c*/ 	.word	0x05000002


	//   ....[81]....
        /*0170*/ 	.word	0x05000002


	//   ....[82]....
        /*0174*/ 	.word	0x05000002


	//   ....[83]....
        /*0178*/ 	.word	0x05000002


	//   ....[84]....
        /*017c*/ 	.word	0x05000002


	//   ....[85]....
        /*0180*/ 	.word	0x05000002


	//   ....[86]....
        /*0184*/ 	.word	0x05000002


	//   ....[87]....
        /*0188*/ 	.word	0x05000002


	//   ....[88]....
        /*018c*/ 	.word	0x05000002


	//----- nvinfo : EIATTR_COOP_GROUP_INSTR_OFFSETS
	.align		4
.L_1805:
        /*0190*/ 	.byte	0x04, 0x28
        /*0192*/ 	.short	(.L_1807 - .L_1806)


	//   ....[0]....
.L_1806:
        /*0194*/ 	.word	0x00001370


	//   ....[1]....
        /*0198*/ 	.word	0x00001950


	//   ....[2]....
        /*019c*/ 	.word	0x00001ef0


	//   ....[3]....
        /*01a0*/ 	.word	0x00005400


	//   ....[4]....
        /*01a4*/ 	.word	0x00005db0


	//   ....[5]....
        /*01a8*/ 	.word	0x00005dd0


	//   ....[6]....
        /*01ac*/ 	.word	0x00005e00


	//   ....[7]....
        /*01b0*/ 	.word	0x00005e20


	//   ....[8]....
        /*01b4*/ 	.word	0x00005e50


	//   ....[9]....
        /*01b8*/ 	.word	0x00005e70


	//   ....[10]....
        /*01bc*/ 	.word	0x00005ea0


	//   ....[11]....
        /*01c0*/ 	.word	0x00005ec0


	//   ....[12]....
        /*01c4*/ 	.word	0x00005ef0


	//   ....[13]....
        /*01c8*/ 	.word	0x00005f00


	//   ....[14]....
        /*01cc*/ 	.word	0x00005fa0


	//   ....[15]....
        /*01d0*/ 	.word	0x00005fb0


	//   ....[16]....
        /*01d4*/ 	.word	0x00005fc0


	//   ....[17]....
        /*01d8*/ 	.word	0x00005fd0


	//   ....[18]....
        /*01dc*/ 	.word	0x000065a0


	//   ....[19]....
        /*01e0*/ 	.word	0x000065b0


	//   ....[20]....
        /*01e4*/ 	.word	0x000065c0


	//   ....[21]....
        /*01e8*/ 	.word	0x000065d0


	//   ....[22]....
        /*01ec*/ 	.word	0x00006600


	//   ....[23]....
        /*01f0*/ 	.word	0x00006610


	//   ....[24]....
        /*01f4*/ 	.word	0x00006640


	//   ....[25]....
        /*01f8*/ 	.word	0x00006650


	//   ....[26]....
        /*01fc*/ 	.word	0x00006680


	//   ....[27]....
        /*0200*/ 	.word	0x00006690


	//   ....[28]....
        /*0204*/ 	.word	0x000066c0


	//   ....[29]....
        /*0208*/ 	.word	0x000066d0


	//   ....[30]....
        /*020c*/ 	.word	0x00006700


	//   ....[31]....
        /*0210*/ 	.word	0x00006710


	//   ....[32]....
        /*0214*/ 	.word	0x00006720


	//   ....[33]....
        /*0218*/ 	.word	0x00006730


	//   ....[34]....
        /*021c*/ 	.word	0x00007bc0


	//   ....[35]....
        /*0220*/ 	.word	0x00007c00


	//   ....[36]....
        /*0224*/ 	.word	0x00007da0


	//   ....[37]....
        /*0228*/ 	.word	0x00007dd0


	//   ....[38]....
        /*022c*/ 	.word	0x00007e40


	//   ....[39]....
        /*0230*/ 	.word	0x00007e80


	//   ....[40]....
        /*0234*/ 	.word	0x00008010


	//   ....[41]....
        /*0238*/ 	.word	0x00008050


	//   ....[42]....
        /*023c*/ 	.word	0x000081f0


	//   ....[43]....
        /*0240*/ 	.word	0x00008230


	//   ....[44]....
        /*0244*/ 	.word	0x00008a40


	//   ....[45]....
        /*0248*/ 	.word	0x00009530


	//   ....[46]....
        /*024c*/ 	.word	0x0000a180


	//   ....[47]....
        /*0250*/ 	.word	0x0000a780


	//   ....[48]....
        /*0254*/ 	.word	0x0000a7d0


	//   ....[49]....
        /*0258*/ 	.word	0x0000a840


	//   ....[50]....
        /*025c*/ 	.word	0x0000a880


	//   ....[51]....
        /*0260*/ 	.word	0x0000a8b0


	//   ....[52]....
        /*0264*/ 	.word	0x0000aa00


	//   ....[53]....
        /*0268*/ 	.word	0x0000aa40


	//   ....[54]....
        /*026c*/ 	.word	0x0000aaa0


	//   ....[55]....
        /*0270*/ 	.word	0x0000aaf0


	//   ....[56]....
        /*0274*/ 	.word	0x0000ab20


	//   ....[57]....
        /*0278*/ 	.word	0x0000aff0


	//   ....[58]....
        /*027c*/ 	.word	0x0000b040


	//   ....[59]....
        /*0280*/ 	.word	0x0000b0c0


	//   ....[60]....
        /*0284*/ 	.word	0x0000b110


	//   ....[61]....
        /*0288*/ 	.word	0x0000b190


	//   ....[62]....
        /*028c*/ 	.word	0x0000b1e0


	//   ....[63]....
        /*0290*/ 	.word	0x0000b260


	//   ....[64]....
        /*0294*/ 	.word	0x0000b2b0


	//   ....[65]....
        /*0298*/ 	.word	0x0000b330


	//   ....[66]....
        /*029c*/ 	.word	0x0000b380


	//   ....[67]....
        /*02a0*/ 	.word	0x0000b410


	//   ....[68]....
        /*02a4*/ 	.word	0x0000b4b0


	//   ....[69]....
        /*02a8*/ 	.word	0x0000b550


	//   ....[70]....
        /*02ac*/ 	.word	0x0000b600


	//   ....[71]....
        /*02b0*/ 	.word	0x0000b650


	//   ....[72]....
        /*02b4*/ 	.word	0x0000b6a0


	//   ....[73]....
        /*02b8*/ 	.word	0x0000b750


	//   ....[74]....
        /*02bc*/ 	.word	0x0000b7a0


	//   ....[75]....
        /*02c0*/ 	.word	0x0000b820


	//   ....[76]....
        /*02c4*/ 	.word	0x0000b870


	//   ....[77]....
        /*02c8*/ 	.word	0x0000b8f0


	//   ....[78]....
        /*02cc*/ 	.word	0x0000b940


	//   ....[79]....
        /*02d0*/ 	.word	0x0000b9c0


	//   ....[80]....
        /*02d4*/ 	.word	0x0000ba10


	//   ....[81]....
        /*02d8*/ 	.word	0x0000ba90


	//   ....[82]....
        /*02dc*/ 	.word	0x0000bae0


	//   ....[83]....
        /*02e0*/ 	.word	0x0000bb70


	//   ....[84]....
        /*02e4*/ 	.word	0x0000bbc0


	//   ....[85]....
        /*02e8*/ 	.word	0x0000bbf0


	//   ....[86]....
        /*02ec*/ 	.word	0x0000bc60


	//   ....[87]....
        /*02f0*/ 	.word	0x0000bc90


	//   ....[88]....
        /*02f4*/ 	.word	0x0000bce0


	//----- nvinfo : EIATTR_EXIT_INSTR_OFFSETS
	.align		4
.L_1807:
        /*02f8*/ 	.byte	0x04, 0x1c
        /*02fa*/ 	.short	(.L_1809 - .L_1808)


	//   ....[0]....
.L_1808:
        /*02fc*/ 	.word	0x0000ac60


	//   ....[1]....
        /*0300*/ 	.word	0x0000af90


	//----- nvinfo : EIATTR_MAX_THREADS
	.align		4
.L_1809:
        /*0304*/ 	.byte	0x04, 0x05
        /*0306*/ 	.short	(.L_1811 - .L_1810)
.L_1810:
        /*0308*/ 	.word	0x00000040
        /*030c*/ 	.word	0x00000001
        /*0310*/ 	.word	0x00000001


	//----- nvinfo : EIATTR_CRS_STACK_SIZE
	.align		4
.L_1811:
        /*0314*/ 	.byte	0x04, 0x1e
        /*0316*/ 	.short	(.L_1813 - .L_1812)
.L_1812:
        /*0318*/ 	.word	0x00000000


	//----- nvinfo : EIATTR_CBANK_PARAM_SIZE
	.align		4
.L_1813:
        /*031c*/ 	.byte	0x03, 0x19
        /*031e*/ 	.short	0x01f0


	//----- nvinfo : EIATTR_PARAM_CBANK
	.align		4
        /*0320*/ 	.byte	0x04, 0x0a
        /*0322*/ 	.short	(.L_1815 - .L_1814)
	.align		4
.L_1814:
        /*0324*/ 	.word	index@(.nv.constant0._Z25selective_scan_bwd_kernelI32Selective_Scan_bwd_kernel_traitsILi64ELi16ELb0ELb1ELb0ELb1ELb0EN3c108BFloat16EfEEv12SSMParamsBwd)
        /*0328*/ 	.short	0x0210
        /*032a*/ 	.short	0x01f0


	//----- nvinfo : EIATTR_SW_WAR
	.align		4
.L_1815:
        /*032c*/ 	.byte	0x04, 0x36
        /*032e*/ 	.short	(.L_1817 - .L_1816)
.L_1816:
        /*0330*/ 	.word	0x00000008
.L_1817:


//--------------------- .nv.info._Z25selective_scan_bwd_kernelI32Selective_Scan_bwd_kernel_traitsILi64ELi16ELb0ELb1ELb0ELb1ELb1EN3c108BFloat16EfEEv12SSMParamsBwd --------------------------
	.section	.nv.info._Z25selective_scan_bwd_kernelI32Selective_Scan_bwd_kernel_traitsILi64ELi16ELb0ELb1ELb0ELb1ELb1EN3c108BFloat16EfEEv12SSMParamsBwd,"",@"SHT_CUDA_INFO"
	.sectionflags	@""
	.align	4


	//----- nvinfo : EIATTR_CUDA_API_VERSION
	.align		4
        /*0000*/ 	.byte	0x04, 0x37
        /*0002*/ 	.short	(.L_1819 - .L_1818)
.L_1818:
        /*0004*/ 	.word	0x00000082


	//----- nvinfo : EIATTR_KPARAM_INFO
	.align		4
.L_1819:
        /*0008*/ 	.byte	0x04, 0x17
        /*000a*/ 	.short	(.L_1821 - .L_1820)
.L_1820:
        /*000c*/ 	.word	0x00000000
        /*0010*/ 	.short	0x0000
        /*0012*/ 	.short	0x0000
        /*0014*/ 	.byte	0x00, 0xf0, 0xc1, 0x07


	//----- nvinfo : EIATTR_SPARSE_MMA_MASK
	.align		4
.L_1821:
        /*0018*/ 	.byte	0x03, 0x50
        /*001a*/ 	.short	0x0000


	//----- nvinfo : EIATTR_MAXREG_COUNT
	.align		4
        /*001c*/ 	.byte	0x03, 0x1b
        /*001e*/ 	.short	0x00ff


	//----- nvinfo : EIATTR_NUM_BARRIERS
	.align		4
        /*0020*/ 	.byte	0x02, 0x4c
        /*0022*/ 	.byte	0x01
	.zero		1


	//----- nvinfo : EIATTR_MERCURY_ISA_VERSION
	.align		4
        /*0024*/ 	.byte	0x03, 0x5f
        /*0026*/ 	.short	0x0101


	//----- nvinfo : EIATTR_COOP_GROUP_MASK_REGIDS
	.align		4
        /*0028*/ 	.byte	0x04, 0x29
        /*002a*/ 	.short	(.L_1823 - .L_1822)


	//   ....[0]....
.L_1822:
        /*002c*/ 	.word	0xffffffff


	//   ....[1]....
        /*0030*/ 	.word	0xffffffff


	//   ....[2]....
        /*0034*/ 	.word	0xffffffff


	//   ....[3]....
        /*0038*/ 	.word	0xffffffff


	//   ....[4]....
        /*003c*/ 	.word	0xffffffff


	//   ....[5]....
        /*0040*/ 	.word	0xffffffff


	//   ....[6]....
        /*0044*/ 	.word	0xffffffff


	//   ....[7]....
        /*0048*/ 	.word	0xffffffff


	//   ....[8]....
        /*004c*/ 	.word	0xffffffff


	//   ....[9]....
        /*0050*/ 	.word	0xffffffff


	//   ....[10]....
        /*0054*/ 	.word	0xffffffff


	//   ....[11]....
        /*0058*/ 	.word	0xffffffff


	//   ....[12]....
        /*005c*/ 	.word	0xffffffff


	//   ....[13]....
        /*0060*/ 	.word	0xffffffff


	//   ....[14]....
        /*0064*/ 	.word	0xffffffff


	//   ....[15]....
        /*0068*/ 	.word	0xffffffff


	//   ....[16]....
        /*006c*/ 	.word	0xffffffff


	//   ....[17]....
        /*0070*/ 	.word	0xffffffff


	//   ....[18]....
        /*0074*/ 	.word	0xffffffff


	//   ....[19]....
        /*0078*/ 	.word	0xffffffff


	//   ....[20]....
        /*007c*/ 	.word	0xffffffff


	//   ....[21]....
        /*0080*/ 	.word	0xffffffff


	//   ....[22]....
        /*0084*/ 	.word	0xffffffff


	//   ....[23]....
        /*0088*/ 	.word	0xffffffff


	//   ....[24]....
        /*008c*/ 	.word	0xffffffff


	//   ....[25]....
        /*0090*/ 	.word	0xffffffff


	//   ....[26]....
        /*0094*/ 	.word	0xffffffff


	//   ....[27]....
        /*0098*/ 	.word	0xffffffff


	//   ....[28]....
        /*009c*/ 	.word	0xffffffff


	//   ....[29]....
        /*00a0*/ 	.word	0xffffffff


	//   ....[30]....
        /*00a4*/ 	.word	0xffffffff


	//   ....[31]....
        /*00a8*/ 	.word	0xffffffff


	//   ....[32]....
        /*00ac*/ 	.word	0xffffffff


	//   ....[33]....
        /*00b0*/ 	.word	0xffffffff


	//   ....[34]....
        /*00b4*/ 	.word	0xffffffff


	//   ....[35]....
        /*00b8*/ 	.word	0xffffffff


	//   ....[36]....
        /*00bc*/ 	.word	0xffffffff


	//   ....[37]....
        /*00c0*/ 	.word	0xffffffff


	//   ....[38]....
        /*00c4*/ 	.word	0xffffffff


	//   ....[39]....
        /*00c8*/ 	.word	0xffffffff


	//   ....[40]....
        /*00cc*/ 	.word	0xffffffff


	//   ....[41]....
        /*00d0*/ 	.word	0xffffffff


	//   ....[42]....
        /*00d4*/ 	.word	0xffffffff


	//   ....[43]....
        /*00d8*/ 	.word	0xffffffff


	//   ....[44]....
        /*00dc*/ 	.word	0xffffffff


	//   ....[45]....
        /*00e0*/ 	.word	0xffffffff


	//   ....[46]....
        /*00e4*/ 	.word	0xffffffff


	//   ....[47]....
        /*00e8*/ 	.word	0xffffffff


	//   ....[48]....
        /*00ec*/ 	.word	0xffffffff


	//   ....[49]....
        /*00f0*/ 	.word	0xffffffff


	//   ....[50]....
        /*00f4*/ 	.word	0xffffffff


	//   ....[51]....
        /*00f8*/ 	.word	0xffffffff


	//   ....[52]....
        /*00fc*/ 	.word	0xffffffff


	//   ....[53]....
        /*0100*/ 	.word	0xffffffff


	//   ....[54]....
        /*0104*/ 	.word	0xffffffff


	//   ....[55]....
        /*0108*/ 	.word	0xffffffff


	//   ....[56]....
        /*010c*/ 	.word	0xffffffff


	//   ....[57]....
        /*0110*/ 	.word	0xffffffff


	//   ....[58]....
        /*0114*/ 	.word	0xffffffff


	//   ....[59]....
        /*0118*/ 	.word	0xffffffff


	//   ....[60]....
        /*011c*/ 	.word	0xffffffff


	//   ....[61]....
        /*0120*/ 	.word	0x05000002


	//   ....[62]....
        /*0124*/ 	.word	0x05000002


	//   ....[63]....
        /*0128*/ 	.word	0x05000002


	//   ....[64]....
        /*012c*/ 	.word	0x05000002


	//   ....[65]....
        /*0130*/ 	.word	0x05000002


	//   ....[66]....
        /*0134*/ 	.word	0x05000002


	//   ....[67]....
        /*0138*/ 	.word	0x05000002


	//   ....[68]....
        /*013c*/ 	.word	0x05000002


	//   ....[69]....
        /*0140*/ 	.word	0x05000002


	//   ....[70]....
        /*0144*/ 	.word	0x05000002


	//   ....[71]....
        /*0148*/ 	.word	0x05000002


	//   ....[72]....
        /*014c*/ 	.word	0x05000002


	//   ....[73]....
        /*0150*/ 	.word	0x05000002


	//   ....[74]....
        /*0154*/ 	.word	0x05000002


	//   ....[75]....
        /*0158*/ 	.word	0x05000002


	//   ....[76]....
        /*015c*/ 	.word	0x05000002


	//   ....[77]....
        /*0160*/ 	.word	0x05000002


	//   ....[78]....
        /*0164*/ 	.word	0x05000002


	//   ....[79]....
        /*0168*/ 	.word	0x05000002


	//   ....[80]....
        /*016c*/ 	.word	0x05000002


	//   ....[81]....
        /*0170*/ 	.word	0x05000002


	//   ....[82]....
        /*0174*/ 	.word	0x05000002


	//   ....[83]....
        /*0178*/ 	.word	0x05000002


	//   ....[84]....
        /*017c*/ 	.word	0x05000002


	//   ....[85]....
        /*0180*/ 	.word	0x05000002


	//   ....[86]....
        /*0184*/ 	.word	0x05000002


	//   ....[87]....
        /*0188*/ 	.word	0x05000002


	//   ....[88]....
        /*018c*/ 	.word	0x05000002


	//   ....[89]....
        /*0190*/ 	.word	0x05000002


	//   ....[90]....
        /*0194*/ 	.word	0x05000002


	//   ....[91]....
        /*0198*/ 	.word	0x05000002


	//   ....[92]....
        /*019c*/ 	.word	0x05000002


	//----- nvinfo : EIATTR_COOP_GROUP_INSTR_OFFSETS
	.align		4
.L_1823:
        /*01a0*/ 	.byte	0x04, 0x28
        /*01a2*/ 	.short	(.L_1825 - .L_1824)


	//   ....[0]....
.L_1824:
        /*01a4*/ 	.word	0x00001400


	//   ....[1]....
        /*01a8*/ 	.word	0x00001900


	//   ....[2]....
        /*01ac*/ 	.word	0x00001e50


	//   ....[3]....
        /*01b0*/ 	.word	0x00004b50


	//   ....[4]....
        /*01b4*/ 	.word	0x00005280


	//   ....[5]....
        /*01b8*/ 	.word	0x00005e90


	//   ....[6]....
        /*01bc*/ 	.word	0x00006960


	//   ....[7]....
        /*01c0*/ 	.word	0x00007c50


	//   ....[8]....
        /*01c4*/ 	.word	0x000086b0


	//   ....[9]....
        /*01c8*/ 	.word	0x000086d0


	//   ....[10]....
        /*01cc*/ 	.word	0x00008700


	//   ....[11]....
        /*01d0*/ 	.word	0x00008720


	//   ....[12]....
        /*01d4*/ 	.word	0x00008750


	//   ....[13]....
        /*01d8*/ 	.word	0x00008770


	//   ....[14]....
        /*01dc*/ 	.word	0x000087a0


	//   ....[15]....
        /*01e0*/ 	.word	0x000087c0


	//   ....[16]....
        /*01e4*/ 	.word	0x000087f0


	//   ....[17]....
        /*01e8*/ 	.word	0x00008800


	//   ....[18]....
        /*01ec*/ 	.word	0x000088a0


	//   ....[19]....
        /*01f0*/ 	.word	0x000088b0


	//   ....[20]....
        /*01f4*/ 	.word	0x000088c0


	//   ....[21]....
        /*01f8*/ 	.word	0x000088d0


	//   ....[22]....
        /*01fc*/ 	.word	0x00008d90


	//   ....[23]....
        /*0200*/ 	.word	0x00008da0


	//   ....[24]....
        /*0204*/ 	.word	0x00008db0


	//   ....[25]....
        /*0208*/ 	.word	0x00008dc0


	//   ....[26]....
        /*020c*/ 	.word	0x00008df0


	//   ....[27]....
        /*0210*/ 	.word	0x00008e00


	//   ....[28]....
        /*0214*/ 	.word	0x00008e30


	//   ....[29]....
        /*0218*/ 	.word	0x00008e40


	//   ....[30]....
        /*021c*/ 	.word	0x00008e70


	//   ....[31]....
        /*0220*/ 	.word	0x00008e80


	//   ....[32]....
        /*0224*/ 	.word	0x00008eb0


	//   ....[33]....
        /*0228*/ 	.word	0x00008ec0


	//   ....[34]....
        /*022c*/ 	.word	0x00008ef0


	//   ....[35]....
        /*0230*/ 	.word	0x00008f00


	//   ....[36]....
        /*0234*/ 	.word	0x00008f10


	//   ....[37]....
        /*0238*/ 	.word	0x00008f20


	//   ....[38]....
        /*023c*/ 	.word	0x0000a3c0


	//   ....[39]....
        /*0240*/ 	.word	0x0000a400


	//   ....[40]....
        /*0244*/ 	.word	0x0000a530


	//   ....[41]....
        /*0248*/ 	.word	0x0000a560


	//   ....[42]....
        /*024c*/ 	.word	0x0000a5c0


	//   ....[43]....
        /*0250*/ 	.word	0x0000a600


	//   ....[44]....
        /*0254*/ 	.word	0x0000a7a0


	//   ....[45]....
        /*0258*/ 	.word	0x0000a7e0


	//   ....[46]....
        /*025c*/ 	.word	0x0000a970


	//   ....[47]....
        /*0260*/ 	.word	0x0000a9b0


	//   ....[48]....
        /*0264*/ 	.word	0x0000b1f0


	//   ....[49]....
        /*0268*/ 	.word	0x0000bc90


	//   ....[50]....
        /*026c*/ 	.word	0x0000c840


	//   ....[51]....
        /*0270*/ 	.word	0x0000ce70


	//   ....[52]....
        /*0274*/ 	.word	0x0000cec0


	//   ....[53]....
        /*0278*/ 	.word	0x0000cf30


	//   ....[54]....
        /*027c*/ 	.word	0x0000cf70


	//   ....[55]....
        /*0280*/ 	.word	0x0000cfa0


	//   ....[56]....
        /*0284*/ 	.word	0x0000d0d0


	//   ....[57]....
        /*0288*/ 	.word	0x0000d110


	//   ....[58]....
        /*028c*/ 	.word	0x0000d170


	//   ....[59]....
        /*0290*/ 	.word	0x0000d1c0


	//   ....[60]....
        /*0294*/ 	.word	0x0000d1f0


	//   ....[61]....
        /*0298*/ 	.word	0x0000d660


	//   ....[62]....
        /*029c*/ 	.word	0x0000d6b0


	//   ....[63]....
        /*02a0*/ 	.word	0x0000d730


	//   ....[64]....
        /*02a4*/ 	.word	0x0000d780


	//   ....[65]....
        /*02a8*/ 	.word	0x0000d800


	//   ....[66]....
        /*02ac*/ 	.word	0x0000d850


	//   ....[67]....
        /*02b0*/ 	.word	0x0000d8d0


	//   ....[68]....
        /*02b4*/ 	.word	0x0000d920


	//   ....[69]....
        /*02b8*/ 	.word	0x0000d9a0


	//   ....[70]....
        /*02bc*/ 	.word	0x0000d9f0


	//   ....[71]....
        /*02c0*/ 	.word	0x0000da80


	//   ....[72]....
        /*02c4*/ 	.word	0x0000db20


	//   ....[73]....
        /*02c8*/ 	.word	0x0000dbc0


	//   ....[74]....
        /*02cc*/ 	.word	0x0000dc70


	//   ....[75]....
        /*02d0*/ 	.word	0x0000dcc0


	//   ....[76]....
        /*02d4*/ 	.word	0x0000dd10


	//   ....[77]....
        /*02d8*/ 	.word	0x0000ddc0


	//   ....[78]....
        /*02dc*/ 	.word	0x0000de10


	//   ....[79]....
        /*02e0*/ 	.word	0x0000de90


	//   ....[80]....
        /*02e4*/ 	.word	0x0000dee0


	//   ....[81]....
        /*02e8*/ 	.word	0x0000df60


	//   ....[82]....
        /*02ec*/ 	.word	0x0000dfb0


	//   ....[83]....
        /*02f0*/ 	.word	0x0000e030


	//   ....[84]....
        /*02f4*/ 	.word	0x0000e080


	//   ....[85]....
        /*02f8*/ 	.word	0x0000e100


	//   ....[86]....
        /*02fc*/ 	.word	0x0000e150


	//   ....[87]....
        /*0300*/ 	.word	0x0000e1e0


	//   ....[88]....
        /*0304*/ 	.word	0x0000e230


	//   ....[89]....
        /*0308*/ 	.word	0x0000e260


	//   ....[90]....
        /*030c*/ 	.word	0x0000e2d0


	//   ....[91]....
        /*0310*/ 	.word	0x0000e300


	//   ....[92]....
        /*0314*/ 	.word	0x0000e350


	//----- nvinfo : EIATTR_EXIT_INSTR_OFFSETS
	.align		4
.L_1825:
        /*0318*/ 	.byte	0x04, 0x1c
        /*031a*/ 	.short	(.L_1827 - .L_1826)


	//   ....[0]....
.L_1826:
        /*031c*/ 	.word	0x0000d310


	//   ....[1]....
        /*0320*/ 	.word	0x0000d600


	//----- nvinfo : EIATTR_MAX_THREADS
	.align		4
.L_1827:
        /*0324*/ 	.byte	0x04, 0x05
        /*0326*/ 	.short	(.L_1829 - .L_1828)
.L_1828:
        /*0328*/ 	.word	0x00000040
        /*032c*/ 	.word	0x00000001
        /*0330*/ 	.word	0x00000001


	//----- nvinfo : EIATTR_CRS_STACK_SIZE
	.align		4
.L_1829:
        /*0334*/ 	.byte	0x04, 0x1e
        /*0336*/ 	.short	(.L_1831 - .L_1830)
.L_1830:
        /*0338*/ 	.word	0x00000000


	//----- nvinfo : EIATTR_CBANK_PARAM_SIZE
	.align		4
.L_1831:
        /*033c*/ 	.byte	0x03, 0x19
        /*033e*/ 	.short	0x01f0


	//----- nvinfo : EIATTR_PARAM_CBANK
	.align		4
        /*0340*/ 	.byte	0x04, 0x0a
        /*0342*/ 	.short	(.L_1833 - .L_1832)
	.align		4
.L_1832:
        /*0344*/ 	.word	index@(.nv.constant0._Z25selective_scan_bwd_kernelI32Selective_Scan_bwd_kernel_traitsILi64ELi16ELb0ELb1ELb0ELb1ELb1EN3c108BFloat16EfEEv12SSMParamsBwd)
        /*0348*/ 	.short	0x0210
        /*034a*/ 	.short	0x01f0


	//----- nvinfo : EIATTR_SW_WAR
	.align		4
.L_1833:
        /*034c*/ 	.byte	0x04, 0x36
        /*034e*/ 	.short	(.L_1835 - .L_1834)
.L_1834:
        /*0350*/ 	.word	0x00000008
.L_1835:


//--------------------- .nv.info._Z25selective_scan_bwd_kernelI32Selective_Scan_bwd_kernel_traitsILi64ELi16ELb0ELb1ELb1ELb0ELb0EN3c108BFloat16EfEEv12SSMParamsBwd --------------------------
	.section	.nv.info._Z25selective_scan_bwd_kernelI32Selective_Scan_bwd_kernel_traitsILi64ELi16ELb0ELb1ELb1ELb0ELb0EN3c108BFloat16EfEEv12SSMParamsBwd,"",@"SHT_CUDA_INFO"
	.sectionflags	@""
	.align	4


	//----- nvinfo : EIATTR_CUDA_API_VERSION
	.align		4
        /*0000*/ 	.byte	0x04, 0x37
        /*0002*/ 	.short	(.L_1837 - .L_1836)
.L_1836:
        /*0004*/ 	.word	0x00000082


	//----- nvinfo : EIATTR_KPARAM_INFO
	.align		4
.L_1837:
        /*0008*/ 	.byte	0x04, 0x17
        /*000a*/ 	.short	(.L_1839 - .L_1838)
.L_1838:
        /*000c*/ 	.word	0x00000000
        /*0010*/ 	.short	0x0000
        /*0012*/ 	.short	0x0000
        /*0014*/ 	.byte	0x00, 0xf0, 0xc1, 0x07


	//----- nvinfo : EIATTR_SPARSE_MMA_MASK
	.align		4
.L_1839:
        /*0018*/ 	.byte	0x03, 0x50
        /*001a*/ 	.short	0x0000


	//----- nvinfo : EIATTR_MAXREG_COUNT
	.align		4
        /*001c*/ 	.byte	0x03, 0x1b
        /*001e*/ 	.short	0x00ff


	//----- nvinfo : EIATTR_NUM_BARRIERS
	.align		4
        /*0020*/ 	.byte	0x02, 0x4c
        /*0022*/ 	.byte	0x01
	.zero		1


	//----- nvinfo : EIATTR_MERCURY_ISA_VERSION
	.align		4
        /*0024*/ 	.byte	0x03, 0x5f
        /*0026*/ 	.short	0x0101


	//----- nvinfo : EIATTR_COOP_GROUP_MASK_REGIDS
	.align		4
        /*0028*/ 	.byte	0x04, 0x29
        /*002a*/ 	.short	(.L_1841 - .L_1840)


	//   ....[0]....
.L_1840:
        /*002c*/ 	.word	0xffffffff


	//   ....[1]....
        /*0030*/ 	.word	0xffffffff


	//   ....[2]....
        /*0034*/ 	.word	0xffffffff


	//   ....[3]....
        /*0038*/ 	.word	0xffffffff


	//   ....[4]....
        /*003c*/ 	.word	0xffffffff


	//   ....[5]....
        /*0040*/ 	.word	0xffffffff


	//   ....[6]....
        /*0044*/ 	.word	0xffffffff


	//   ....[7]....
        /*0048*/ 	.word	0xffffffff


	//   ....[8]....
        /*004c*/ 	.word	0xffffffff


	//   ....[9]....
        /*0050*/ 	.word	0xffffffff


	//   ....[10]....
        /*0054*/ 	.word	0xffffffff


	//   ....[11]....
        /*0058*/ 	.word	0xffffffff


	//   ....[12]....
        /*005c*/ 	.word	0xffffffff


	//   ....[13]....
        /*0060*/ 	.word	0xffffffff


	//   ....[14]....
        /*0064*/ 	.word	0xffffffff


	//   ....[15]....
        /*0068*/ 	.word	0xffffffff


	//   ....[16]....
        /*006c*/ 	.word	0xffffffff


	//   ....[17]....
        /*0070*/ 	.word	0xffffffff


	//   ....[18]....
        /*0074*/ 	.word	0xffffffff


	//   ....[19]....
        /*0078*/ 	.word	0xffffffff


	//   ....[20]....
        /*007c*/ 	.word	0xffffffff


	//   ....[21]....
        /*0080*/ 	.word	0xffffffff


	//   ....[22]....
        /*0084*/ 	.word	0xffffffff


	//   ....[23]....
        /*0088*/ 	.word	0xffffffff


	//   ....[24]....
        /*008c*/ 	.word	0xffffffff


	//   ....[25]....
        /*0090*/ 	.word	0xffffffff


	//   ....[26]....
        /*0094*/ 	.word	0xffffffff


	//   ....[27]....
        /*0098*/ 	.word	0xffffffff


	//   ....[28]....
        /*009c*/ 	.word	0xffffffff


	//   ....[29]....
        /*00a0*/ 	.word	0xffffffff


	//   ....[30]....
        /*00a4*/ 	.word	0xffffffff


	//   ....[31]....
        /*00a8*/ 	.word	0xffffffff


	//   ....[32]....
        /*00ac*/ 	.word	0xffffffff


	//   ....[33]....
        /*00b0*/ 	.word	0xffffffff


	//   ....[34]....
        /*00b4*/ 	.word	0xffffffff


	//   ....[35]....
        /*00b8*/ 	.word	0xffffffff


	//   ....[36]....
        /*00bc*/ 	.word	0xffffffff


	//   ....[37]....
        /*00c0*/ 	.word	0xffffffff


	//   ....[38]....
        /*00c4*/ 	.word	0xffffffff


	//   ....[39]....
        /*00c8*/ 	.word	0xffffffff


	//   ....[40]....
        /*00cc*/ 	.word	0xffffffff


	//   ....[41]....
        /*00d0*/ 	.word	0xffffffff


	//   ....[42]....
        /*00d4*/ 	.word	0xffffffff


	//   ....[43]....
        /*00d8*/ 	.word	0xffffffff


	//   ....[44]....
        /*00dc*/ 	.word	0xffffffff


	//   ....[45]....
        /*00e0*/ 	.word	0xffffffff


	//   ....[46]....
        /*00e4*/ 	.word	0xffffffff


	//   ....[47]....
        /*00e8*/ 	.word	0xffffffff


	//   ....[48]....
        /*00ec*/ 	.word	0xffffffff


	//   ....[49]....
        /*00f0*/ 	.word	0xffffffff


	//   ....[50]....
        /*00f4*/ 	.word	0xffffffff


	//   ....[51]....
        /*00f8*/ 	.word	0xffffffff


	//   ....[52]....
        /*00fc*/ 	.word	0x05000046


	//   ....[53]....
        /*0100*/ 	.word	0x05000046


	//   ....[54]....
        /*0104*/ 	.word	0x05000046


	//   ....[55]....
        /*0108*/ 	.word	0x05000046


	//   ....[56]....
        /*010c*/ 	.word	0x05000046


	//   ....[57]....
        /*0110*/ 	.word	0x05000046


	//   ....[58]....
        /*0114*/ 	.word	0x05000046


	//   ....[59]....
        /*0118*/ 	.word	0x05000046


	//   ....[60]....
        /*011c*/ 	.word	0x05000046


	//   ....[61]....
        /*0120*/ 	.word	0x05000046


	//   ....[62]....
        /*0124*/ 	.word	0x05000046


	//   ....[63]....
        /*0128*/ 	.word	0x05000046


	//   ....[64]....
        /*012c*/ 	.word	0x05000046


	//   ....[65]....
        /*0130*/ 	.word	0x05000046


	//   ....[66]....
        /*0134*/ 	.word	0x05000046


	//   ....[67]....
        /*0138*/ 	.word	0x05000046


	//   ....[68]....
        /*013c*/ 	.word	0x05000046


	//   ....[69]....
        /*0140*/ 	.word	0x05000046


	//   ....[70]....
        /*0144*/ 	.word	0x05000046


	//   ....[71]....
        /*0148*/ 	.word	0x05000046


	//   ....[72]....
        /*014c*/ 	.word	0x05000046


	//   ....[73]....
        /*0150*/ 	.word	0x05000046


	//   ....[74]....
        /*0154*/ 	.word	0x05000046


	//   ....[75]....
        /*0158*/ 	.word	0x05000046


	//   ....[76]....
        /*015c*/ 	.word	0x05000046


	//   ....[77]....
        /*0160*/ 	.word	0x05000046


	//   ....[78]....
        /*0164*/ 	.word	0x05000046


	//   ....[79]....
        /*0168*/ 	.word	0x05000046


	//   ....[80]....
        /*016c*/ 	.word	0x05000046


	//   ....[81]....
        /*0170*/ 	.word	0x05000046


	//   ....[82]....
        /*0174*/ 	.word	0x05000046


	//   ....[83]....
        /*0178*/ 	.word	0x05000046


	//----- nvinfo : EIATTR_COOP_GROUP_INSTR_OFFSETS
	.align		4
.L_1841:
        /*017c*/ 	.byte	0x04, 0x28
        /*017e*/ 	.short	(.L_1843 - .L_1842)


	//   ....[0]....
.L_1842:
        /*0180*/ 	.word	0x000014c0


	//   ....[1]....
        /*0184*/ 	.word	0x00001af0


	//   ....[2]....
        /*0188*/ 	.word	0x000020c0


	//   ....[3]....
        /*018c*/ 	.word	0x000030d0


	//   ....[4]....
        /*0190*/ 	.word	0x00003b80


	//   ....[5]....
        /*0194*/ 	.word	0x00004620


	//   ....[6]....
        /*0198*/ 	.word	0x00004640


	//   ....[7]....
        /*019c*/ 	.word	0x00004670


	//   ....[8]....
        /*01a0*/ 	.word	0x00004690


	//   ....[9]....
        /*01a4*/ 	.word	0x000046c0


	//   ....[10]....
        /*01a8*/ 	.word	0x000046e0


	//   ....[11]....
        /*01ac*/ 	.word	0x00004710


	//   ....[12]....
        /*01b0*/ 	.word	0x00004730


	//   ....[13]....
        /*01b4*/ 	.word	0x00004760


	//   ....[14]....
        /*01b8*/ 	.word	0x00004770


	//   ....[15]....
        /*01bc*/ 	.word	0x00004810


	//   ....[16]....
        /*01c0*/ 	.word	0x00004820


	//   ....[17]....
        /*01c4*/ 	.word	0x00004830


	//   ....[18]....
        /*01c8*/ 	.word	0x00004840


	//   ....[19]....
        /*01cc*/ 	.word	0x00004d20


	//   ....[20]....
        /*01d0*/ 	.word	0x00004d30


	//   ....[21]....
        /*01d4*/ 	.word	0x00004d40


	//   ....[22]....
        /*01d8*/ 	.word	0x00004d50


	//   ....[23]....
        /*01dc*/ 	.word	0x00004d80


	//   ....[24]....
        /*01e0*/ 	.word	0x00004d90


	//   ....[25]....
        /*01e4*/ 	.word	0x00004dc0


	//   ....[26]....
        /*01e8*/ 	.word	0x00004dd0


	//   ....[27]....
        /*01ec*/ 	.word	0x00004e00


	//   ....[28]....
        /*01f0*/ 	.word	0x00004e10


	//   ....[29]....
        /*01f4*/ 	.word	0x00004e40


	//   ....[30]....
        /*01f8*/ 	.word	0x00004e50


	//   ....[31]....
        /*01fc*/ 	.word	0x00004e80


	//   ....[32]....
        /*0200*/ 	.word	0x00004e90


	//   ....[33]....
        /*0204*/ 	.word	0x00004ea0


	//   ....[34]....
        /*0208*/ 	.word	0x00004eb0


	//   ....[35]....
        /*020c*/ 	.word	0x000068c0


	//   ....[36]....
        /*0210*/ 	.word	0x00006a90


	//   ....[37]....
        /*0214*/ 	.word	0x00006c60


	//   ....[38]....
        /*0218*/ 	.word	0x00006e30


	//   ....[39]....
        /*021c*/ 	.word	0x00006ed0


	//   ....[40]....
        /*0220*/ 	.word	0x00007390


	//   ....[41]....
        /*0224*/ 	.word	0x00007ee0


	//   ....[42]....
        /*0228*/ 	.word	0x00008520


	//   ....[43]....
        /*022c*/ 	.word	0x00008560


	//   ....[44]....
        /*0230*/ 	.word	0x000085c0


	//   ....[45]....
        /*0234*/ 	.word	0x00008630


	//   ....[46]....
        /*0238*/ 	.word	0x00008650


	//   ....[47]....
        /*023c*/ 	.word	0x000087a0


	//   ....[48]....
        /*0240*/ 	.word	0x000087e0


	//   ....[49]....
        /*0244*/ 	.word	0x00008840


	//   ....[50]....
        /*0248*/ 	.word	0x00008890


	//   ....[51]....
        /*024c*/ 	.word	0x000088c0


	//   ....[52]....
        /*0250*/ 	.word	0x00008c40


	//   ....[53]....
        /*0254*/ 	.word	0x00008c90


	//   ....[54]....
        /*0258*/ 	.word	0x00008d10


	//   ....[55]....
        /*025c*/ 	.word	0x00008d60


	//   ....[56]....
        /*0260*/ 	.word	0x00008de0


	//   ....[57]....
        /*0264*/ 	.word	0x00008e30


	//   ....[58]....
        /*0268*/ 	.word	0x00008eb0


	//   ....[59]....
        /*026c*/ 	.word	0x00008f00


	//   ....[60]....
        /*0270*/ 	.word	0x00008f80


	//   ....[61]....
        /*0274*/ 	.word	0x00008fd0


	//   ....[62]....
        /*0278*/ 	.word	0x00009060


	//   ....[63]....
        /*027c*/ 	.word	0x00009100


	//   ....[64]....
        /*0280*/ 	.word	0x000091a0


	//   ....[65]....
        /*0284*/ 	.word	0x00009260


	//   ....[66]....
        /*0288*/ 	.word	0x00009290


	//   ....[67]....
        /*028c*/ 	.word	0x000092f0


	//   ....[68]....
        /*0290*/ 	.word	0x000093a0


	//   ....[69]....
        /*0294*/ 	.word	0x000093f0


	//   ....[70]....
        /*0298*/ 	.word	0x00009470


	//   ....[71]....
        /*029c*/ 	.word	0x000094c0


	//   ....[72]....
        /*02a0*/ 	.word	0x00009540


	//   ....[73]....
        /*02a4*/ 	.word	0x00009590


	//   ....[74]....
        /*02a8*/ 	.word	0x00009610


	//   ....[75]....
        /*02ac*/ 	.word	0x00009660


	//   ....[76]....
        /*02b0*/ 	.word	0x000096e0


	//   ....[77]....
        /*02b4*/ 	.word	0x00009730


	//   ....[78]....
        /*02b8*/ 	.word	0x000097c0


	//   ....[79]....
        /*02bc*/ 	.word	0x00009810


	//   ....[80]....
        /*02c0*/ 	.word	0x00009860


	//   ....[81]....
        /*02c4*/ 	.word	0x000098b0


	//   ....[82]....
        /*02c8*/ 	.word	0x000098f0


	//   ....[83]....
        /*02cc*/ 	.word	0x00009940


	//----- nvinfo : EIATTR_EXIT_INSTR_OFFSETS
	.align		4
.L_1843:
        /*02d0*/ 	.byte	0x04, 0x1c
        /*02d2*/ 	.short	(.L_1845 - .L_1844)


	//   ....[0]....
.L_1844:
        /*02d4*/ 	.word	0x00008a00


	//   ....[1]....
        /*02d8*/ 	.word	0x00008be0


	//----- nvinfo : EIATTR_MAX_THREADS
	.align		4
.L_1845:
        /*02dc*/ 	.byte	0x04, 0x05
        /*02de*/ 	.short	(.L_1847 - .L_1846)
.L_1846:
        /*02e0*/ 	.word	0x00000040
        /*02e4*/ 	.word	0x00000001
        /*02e8*/ 	.word	0x00000001


	//----- nvinfo : EIATTR_CRS_STACK_SIZE
	.align		4
.L_1847:
        /*02ec*/ 	.byte	0x04, 0x1e
        /*02ee*/ 	.short	(.L_1849 - .L_1848)
.L_1848:
        /*02f0*/ 	.word	0x00000000


	//----- nvinfo : EIATTR_CBANK_PARAM_SIZE
	.align		4
.L_1849:
        /*02f4*/ 	.byte	0x03, 0x19
        /*02f6*/ 	.short	0x01f0


	//----- nvinfo : EIATTR_PARAM_CBANK
	.align		4
        /*02f8*/ 	.byte	0x04, 0x0a
        /*02fa*/ 	.short	(.L_1851 - .L_1850)
	.align		4
.L_1850:
        /*02fc*/ 	.word	index@(.nv.constant0._Z25selective_scan_bwd_kernelI32Selective_Scan_bwd_kernel_traitsILi64ELi16ELb0ELb1ELb1ELb0ELb0EN3c108BFloat16EfEEv12SSMParamsBwd)
        /*0300*/ 	.short	0x0210
        /*0302*/ 	.short	0x01f0


	//----- nvinfo : EIATTR_SW_WAR
	.align		4
.L_1851:
        /*0304*/ 	.byte	0x04, 0x36
        /*0306*/ 	.short	(.L_1853 - .L_1852)
.L_1852:
        /*0308*/ 	.word	0x00000008
.L_1853:


//--------------------- .nv.info._Z25selective_scan_bwd_kernelI32Selective_Scan_bwd_kernel_traitsILi64ELi16ELb0ELb1ELb1ELb0ELb1EN3c108BFloat16EfEEv12SSMParamsBwd --------------------------
	.section	.nv.info._Z25selective_scan_bwd_kernelI32Selective_Scan_bwd_kernel_traitsILi64ELi16ELb0ELb1ELb1ELb0ELb1EN3c108BFloat16EfEEv12SSMParamsBwd,"",@"SHT_CUDA_INFO"
	.sectionflags	@""
	.align	4


	//----- nvinfo : EIATTR_CUDA_API_VERSION
	.align		4
        /*0000*/ 	.byte	0x04, 0x37
        /*0002*/ 	.short	(.L_1855 - .L_1854)
.L_1854:
        /*0004*/ 	.word	0x00000082


	//----- nvinfo : EIATTR_KPARAM_INFO
	.align		4
.L_1855:
        /*0008*/ 	.byte	0x04, 0x17
        /*000a*/ 	.short	(.L_1857 - .L_1856)
.L_1856:
        /*000c*/ 	.word	0x00000000
        /*0010*/ 	.short	0x0000
        /*0012*/ 	.short	0x0000
        /*0014*/ 	.byte	0x00, 0xf0, 0xc1, 0x07


	//----- nvinfo : EIATTR_SPARSE_MMA_MASK
	.align		4
.L_1857:
        /*0018*/ 	.byte	0x03, 0x50
        /*001a*/ 	.short	0x0000


	//----- nvinfo : EIATTR_MAXREG_COUNT
	.align		4
        /*001c*/ 	.byte	0x03, 0x1b
        /*001e*/ 	.short	0x00ff


	//----- nvinfo : EIATTR_NUM_BARRIERS
	.align		4
        /*0020*/ 	.byte	0x02, 0x4c
        /*0022*/ 	.byte	0x01
	.zero		1


	//----- nvinfo : EIATTR_ANNOTATIONS
	.align		4
        /*0024*/ 	.byte	0x04, 0x55
        /*0026*/ 	.short	(.L_1859 - .L_1858)


	//   ....[0]....
.L_1858:
        /*0028*/ 	.word	0x00000001
        /*002c*/ 	.byte	0x90, 0x09, 0x00, 0x00, 0x01, 0x00, 0x00, 0x00, 0xa0, 0x09, 0x00, 0x00, 0x01, 0x00, 0x00, 0x00
        /*003c*/ 	.byte	0x80, 0xae, 0x00, 0x00, 0x01, 0x00, 0x00, 0x00, 0xe0, 0xb0, 0x00, 0x00


	//----- nvinfo : EIATTR_MERCURY_ISA_VERSION
	.align		4
.L_1859:
        /*0048*/ 	.byte	0x03, 0x5f
        /*004a*/ 	.short	0x0101


	//----- nvinfo : EIATTR_COOP_GROUP_MASK_REGIDS
	.align		4
        /*004c*/ 	.byte	0x04, 0x29
        /*004e*/ 	.short	(.L_1861 - .L_1860)


	//   ....[0]....
.L_1860:
        /*0050*/ 	.word	0xffffffff


	//   ....[1]....
        /*0054*/ 	.word	0xffffffff


	//   ....[2]....
        /*0058*/ 	.word	0xffffffff


	//   ....[3]....
        /*005c*/ 	.word	0xffffffff


	//   ....[4]....
        /*0060*/ 	.word	0xffffffff


	//   ....[5]....
        /*0064*/ 	.word	0xffffffff


	//   ....[6]....
        /*0068*/ 	.word	0xffffffff


	//   ....[7]....
        /*006c*/ 	.word	0xffffffff


	//   ....[8]....
        /*0070*/ 	.word	0xffffffff


	//   ....[9]....
        /*0074*/ 	.word	0xffffffff


	//   ....[10]....
        /*0078*/ 	.word	0xffffffff


	//   ....[11]....
        /*007c*/ 	.word	0xffffffff


	//   ....[12]....
        /*0080*/ 	.word	0xffffffff


	//   ....[13]....
        /*0084*/ 	.word	0xffffffff


	//   ....[14]....
        /*0088*/ 	.word	0xffffffff


	//   ....[15]....
        /*008c*/ 	.word	0xffffffff


	//   ....[16]....
        /*0090*/ 	.word	0xffffffff


	//   ....[17]....
        /*0094*/ 	.word	0xffffffff


	//   ....[18]....
        /*0098*/ 	.word	0xffffffff


	//   ....[19]....
        /*009c*/ 	.word	0xffffffff


	//   ....[20]....
        /*00a0*/ 	.word	0xffffffff


	//   ....[21]....
        /*00a4*/ 	.word	0xffffffff


	//   ....[22]....
        /*00a8*/ 	.word	0xffffffff


	//   ....[23]....
        /*00ac*/ 	.word	0xffffffff


	//   ....[24]....
        /*00b0*/ 	.word	0xffffffff


	//   ....[25]....
        /*00b4*/ 	.word	0xffffffff


	//   ....[26]....
        /*00b8*/ 	.word	0xffffffff


	//   ....[27]....
        /*00bc*/ 	.word	0xffffffff


	//   ....[28]....
        /*00c0*/ 	.word	0xffffffff


	//   ....[29]....
        /*00c4*/ 	.word	0xffffffff


	//   ....[30]....
        /*00c8*/ 	.word	0xffffffff


	//   ....[31]....
        /*00cc*/ 	.word	0xffffffff


	//   ....[32]....
        /*00d0*/ 	.word	0xffffffff


	//   ....[33]....
        /*00d4*/ 	.word	0xffffffff


	//   ....[34]....
        /*00d8*/ 	.word	0xffffffff


	//   ....[35]....
        /*00dc*/ 	.word	0xffffffff


	//   ....[36]....
        /*00e0*/ 	.word	0xffffffff


	//   ....[37]....
        /*00e4*/ 	.word	0xffffffff


	//   ....[38]....
        /*00e8*/ 	.word	0xffffffff


	//   ....[39]....
        /*00ec*/ 	.word	0xffffffff


	//   ....[40]....
        /*00f0*/ 	.word	0xffffffff


	//   ....[41]....
        /*00f4*/ 	.word	0xffffffff


	//   ....[42]....
        /*00f8*/ 	.word	0xffffffff


	//   ....[43]....
        /*00fc*/ 	.word	0xffffffff


	//   ....[44]....
        /*0100*/ 	.word	0xffffffff


	//   ....[45]....
        /*0104*/ 	.word	0xffffffff


	//   ....[46]....
        /*0108*/ 	.word	0xffffffff


	//   ....[47]....
        /*010c*/ 	.word	0xffffffff


	//   ....[48]....
        /*0110*/ 	.word	0xffffffff


	//   ....[49]....
        /*0114*/ 	.word	0xffffffff


	//   ....[50]....
        /*0118*/ 	.word	0xffffffff


	//   ....[51]....
        /*011c*/ 	.word	0xffffffff


	//   ....[52]....
        /*0120*/ 	.word	0xffffffff


	//   ....[53]....
        /*0124*/ 	.word	0xffffffff


	//   ....[54]....
        /*0128*/ 	.word	0xffffffff


	//   ....[55]....
        /*012c*/ 	.word	0xffffffff


	//   ....[56]....
        /*0130*/ 	.word	0x05000046


	//   ....[57]....
        /*0134*/ 	.word	0x05000046


	//   ....[58]....
        /*0138*/ 	.word	0x05000046


	//   ....[59]....
        /*013c*/ 	.word	0x05000046


	//   ....[60]....
        /*0140*/ 	.word	0x05000046


	//   ....[61]....
        /*0144*/ 	.word	0x05000046


	//   ....[62]....
        /*0148*/ 	.word	0x05000046


	//   ....[63]....
        /*014c*/ 	.word	0x05000046


	//   ....[64]....
        /*0150*/ 	.word	0x05000046


	//   ....[65]....
        /*0154*/ 	.word	0x05000046


	//   ....[66]....
        /*0158*/ 	.word	0x05000046


	//   ....[67]....
        /*015c*/ 	.word	0x05000046


	//   ....[68]....
        /*0160*/ 	.word	0x05000046


	//   ....[69]....
        /*0164*/ 	.word	0x05000046


	//   ....[70]....
        /*0168*/ 	.word	0x05000046


	//   ....[71]....
        /*016c*/ 	.word	0x05000046


	//   ....[72]....
        /*0170*/ 	.word	0x05000046


	//   ....[73]....
        /*0174*/ 	.word	0x05000046


	//   ....[74]....
        /*0178*/ 	.word	0x05000046


	//   ....[75]....
        /*017c*/ 	.word	0x05000046


	//   ....[76]....
        /*0180*/ 	.word	0x05000046


	//   ....[77]....
        /*0184*/ 	.word	0x05000046


	//   ....[78]....
        /*0188*/ 	.word	0x05000046


	//   ....[79]....
        /*018c*/ 	.word	0x05000046


	//   ....[80]....
        /*0190*/ 	.word	0x05000046


	//   ....[81]....
        /*0194*/ 	.word	0x05000046


	//   ....[82]....
        /*0198*/ 	.word	0x05000046


	//   ....[83]....
        /*019c*/ 	.word	0x05000046


	//   ....[84]....
        /*01a0*/ 	.word	0x05000046


	//   ....[85]....
        /*01a4*/ 	.word	0x05000046


	//   ....[86]....
        /*01a8*/ 	.word	0x05000046


	//   ....[87]....
        /*01ac*/ 	.word	0x05000046


	//----- nvinfo : EIATTR_COOP_GROUP_INSTR_OFFSETS
	.align		4
.L_1861:
        /*01b0*/ 	.byte	0x04, 0x28
        /*01b2*/ 	.short	(.L_1863 - .L_1862)


	//   ....[0]....
.L_1862:
        /*01b4*/ 	.word	0x000015a0


	//   ....[1]....
        /*01b8*/ 	.word	0x00001aa0


	//   ....[2]....
        /*01bc*/ 	.word	0x000021e0


	//   ....[3]....
        /*01c0*/ 	.word	0x00002790


	//   ....[4]....
        /*01c4*/ 	.word	0x00002f40


	//   ....[5]....
        /*01c8*/ 	.word	0x00003b40


	//   ....[6]....
        /*01cc*/ 	.word	0x00004830


	//   ....[7]....
        /*01d0*/ 	.word	0x00005920


	//   ....[8]....
        /*01d4*/ 	.word	0x000062f0


	//   ....[9]....
        /*01d8*/ 	.word	0x00006e40


	//   ....[10]....
        /*01dc*/ 	.word	0x00006e60


	//   ....[11]....
        /*01e0*/ 	.word	0x00006e90


	//   ....[12]....
        /*01e4*/ 	.word	0x00006eb0


	//   ....[13]....
        /*01e8*/ 	.word	0x00006ee0


	//   ....[14]....
        /*01ec*/ 	.word	0x00006f00


	//   ....[15]....
        /*01f0*/ 	.word	0x00006f30


	//   ....[16]....
        /*01f4*/ 	.word	0x00006f50


	//   ....[17]....
        /*01f8*/ 	.word	0x00006f80


	//   ....[18]....
        /*01fc*/ 	.word	0x00006f90


	//   ....[19]....
        /*0200*/ 	.word	0x00007030


	//   ....[20]....
        /*0204*/ 	.word	0x00007040


	//   ....[21]....
        /*0208*/ 	.word	0x00007050


	//   ....[22]....
        /*020c*/ 	.word	0x00007060


	//   ....[23]....
        /*0210*/ 	.word	0x00007520


	//   ....[24]....
        /*0214*/ 	.word	0x00007530


	//   ....[25]....
        /*0218*/ 	.word	0x00007540


	//   ....[26]....
        /*021c*/ 	.word	0x00007550


	//   ....[27]....
        /*0220*/ 	.word	0x00007580


	//   ....[28]....
        /*0224*/ 	.word	0x00007590


	//   ....[29]....
        /*0228*/ 	.word	0x000075c0


	//   ....[30]....
        /*022c*/ 	.word	0x000075d0


	//   ....[31]....
        /*0230*/ 	.word	0x00007600


	//   ....[32]....
        /*0234*/ 	.word	0x00007610


	//   ....[33]....
        /*0238*/ 	.word	0x00007640


	//   ....[34]....
        /*023c*/ 	.word	0x00007650


	//   ....[35]....
        /*0240*/ 	.word	0x00007680


	//   ....[36]....
        /*0244*/ 	.word	0x00007690


	//   ....[37]....
        /*0248*/ 	.word	0x000076a0


	//   ....[38]....
        /*024c*/ 	.word	0x000076b0


	//   ....[39]....
        /*0250*/ 	.word	0x00009230


	//   ....[40]....
        /*0254*/ 	.word	0x00009400


	//   ....[41]....
        /*0258*/ 	.word	0x000095d0


	//   ....[42]....
        /*025c*/ 	.word	0x00009710


	//   ....[43]....
        /*0260*/ 	.word	0x00009730


	//   ....[44]....
        /*0264*/ 	.word	0x00009b40


	//   ....[45]....
        /*0268*/ 	.word	0x0000a6c0


	//   ....[46]....
        /*026c*/ 	.word	0x0000acf0


	//   ....[47]....
        /*0270*/ 	.word	0x0000ad30


	//   ....[48]....
        /*0274*/ 	.word	0x0000ad90


	//   ....[49]....
        /*0278*/ 	.word	0x0000ae00


	//   ....[50]....
        /*027c*/ 	.word	0x0000ae20


	//   ....[51]....
        /*0280*/ 	.word	0x0000af60


	//   ....[52]....
        /*0284*/ 	.word	0x0000afa0


	//   ....[53]....
        /*0288*/ 	.word	0x0000b010


	//   ....[54]....
        /*028c*/ 	.word	0x0000b060


	//   ....[55]....
        /*0290*/ 	.word	0x0000b080


	//   ....[56]....
        /*0294*/ 	.word	0x0000b3d0


	//   ....[57]....
        /*0298*/ 	.word	0x0000b420


	//   ....[58]....
        /*029c*/ 	.word	0x0000b4a0


	//   ....[59]....
        /*02a0*/ 	.word	0x0000b4f0


	//   ....[60]....
        /*02a4*/ 	.word	0x0000b570


	//   ....[61]....
        /*02a8*/ 	.word	0x0000b5c0


	//   ....[62]....
        /*02ac*/ 	.word	0x0000b640


	//   ....[63]....
        /*02b0*/ 	.word	0x0000b690


	//   ....[64]....
        /*02b4*/ 	.word	0x0000b710


	//   ....[65]....
        /*02b8*/ 	.word	0x0000b760


	//   ....[66]....
        /*02bc*/ 	.word	0x0000b7f0


	//   ....[67]....
        /*02c0*/ 	.word	0x0000b890


	//   ....[68]....
        /*02c4*/ 	.word	0x0000b930


	//   ....[69]....
        /*02c8*/ 	.word	0x0000b9f0


	//   ....[70]....
        /*02cc*/ 	.word	0x0000ba20


	//   ....[71]....
        /*02d0*/ 	.word	0x0000ba80


	//   ....[72]....
        /*02d4*/ 	.word	0x0000bb30


	//   ....[73]....
        /*02d8*/ 	.word	0x0000bb80


	//   ....[74]....
        /*02dc*/ 	.word	0x0000bc00


	//   ....[75]....
        /*02e0*/ 	.word	0x0000bc50


	//   ....[76]....
        /*02e4*/ 	.word	0x0000bcd0


	//   ....[77]....
        /*02e8*/ 	.word	0x0000bd20


	//   ....[78]....
        /*02ec*/ 	.word	0x0000bda0


	//   ....[79]....
        /*02f0*/ 	.word	0x0000bdf0


	//   ....[80]....
        /*02f4*/ 	.word	0x0000be70


	//   ....[81]....
        /*02f8*/ 	.word	0x0000bec0


	//   ....[82]....
        /*02fc*/ 	.word	0x0000bf50


	//   ....[83]....
        /*0300*/ 	.word	0x0000bfa0


	//   ....[84]....
        /*0304*/ 	.word	0x0000bfd0


	//   ....[85]....
        /*0308*/ 	.word	0x0000c040


	//   ....[86]....
        /*030c*/ 	.word	0x0000c070


	//   ....[87]....
        /*0310*/ 	.word	0x0000c0d0


	//----- nvinfo : EIATTR_EXIT_INSTR_OFFSETS
	.align		4
.L_1863:
        /*0314*/ 	.byte	0x04, 0x1c
        /*0316*/ 	.short	(.L_1865 - .L_1864)


	//   ....[0]....
.L_1864:
        /*0318*/ 	.word	0x0000b1b0


	//   ....[1]....
        /*031c*/ 	.word	0x0000b370


	//----- nvinfo : EIATTR_MAX_THREADS
	.align		4
.L_1865:
        /*0320*/ 	.byte	0x04, 0x05
        /*0322*/ 	.short	(.L_1867 - .L_1866)
.L_1866:
        /*0324*/ 	.word	0x00000040
        /*0328*/ 	.word	0x00000001
        /*032c*/ 	.word	0x00000001


	//----- nvinfo : EIATTR_CRS_STACK_SIZE
	.align		4
.L_1867:
        /*0330*/ 	.byte	0x04, 0x1e
        /*0332*/ 	.short	(.L_1869 - .L_1868)
.L_1868:
        /*0334*/ 	.word	0x00000000


	//----- nvinfo : EIATTR_CBANK_PARAM_SIZE
	.align		4
.L_1869:
        /*0338*/ 	.byte	0x03, 0x19
        /*033a*/ 	.short	0x01f0


	//----- nvinfo : EIATTR_PARAM_CBANK
	.align		4
        /*033c*/ 	.byte	0x04, 0x0a
        /*033e*/ 	.short	(.L_1871 - .L_1870)
	.align		4
.L_1870:
        /*0340*/ 	.word	index@(.nv.constant0._Z25selective_scan_bwd_kernelI32Selective_Scan_bwd_kernel_traitsILi64ELi16ELb0ELb1ELb1ELb0ELb1EN3c108BFloat16EfEEv12SSMParamsBwd)
        /*0344*/ 	.short	0x0210
        /*0346*/ 	.short	0x01f0


	//----- nvinfo : EIATTR_SW_WAR
	.align		4
.L_1871:
        /*0348*/ 	.byte	0x04, 0x36
        /*034a*/ 	.short	(.L_1873 - .L_1872)
.L_1872:
        /*034c*/ 	.word	0x00000008
.L_1873:


//--------------------- .nv.info._Z25selective_scan_bwd_kernelI32Selective_Scan_bwd_kernel_traitsILi64ELi16ELb0ELb1ELb1ELb1ELb0EN3c108BFloat16EfEEv12SSMParamsBwd --------------------------
	.section	.nv.info._Z25selective_scan_bwd_kernelI32Selective_Scan_bwd_kernel_traitsILi64ELi16ELb0ELb1ELb1ELb1ELb0EN3c108BFloat16EfEEv12SSMParamsBwd,"",@"SHT_CUDA_INFO"
	.sectionflags	@""
	.align	4


	//----- nvinfo : EIATTR_CUDA_API_VERSION
	.align		4
        /*0000*/ 	.byte	0x04, 0x37
        /*0002*/ 	.short	(.L_1875 - .L_1874)
.L_1874:
        /*0004*/ 	.word	0x00000082


	//----- nvinfo : EIATTR_KPARAM_INFO
	.align		4
.L_1875:
        /*0008*/ 	.byte	0x04, 0x17
        /*000a*/ 	.short	(.L_1877 - .L_1876)
.L_1876:
        /*000c*/ 	.word	0x00000000
        /*0010*/ 	.short	0x0000
        /*0012*/ 	.short	0x0000
        /*0014*/ 	.byte	0x00, 0xf0, 0xc1, 0x07


	//----- nvinfo : EIATTR_SPARSE_MMA_MASK
	.align		4
.L_1877:
        /*0018*/ 	.byte	0x03, 0x50
        /*001a*/ 	.short	0x0000


	//----- nvinfo : EIATTR_MAXREG_COUNT
	.align		4
        /*001c*/ 	.byte	0x03, 0x1b
        /*001e*/ 	.short	0x00ff


	//----- nvinfo : EIATTR_NUM_BARRIERS
	.align		4
        /*0020*/ 	.byte	0x02, 0x4c
        /*0022*/ 	.byte	0x01
	.zero		1


	//----- nvinfo : EIATTR_MERCURY_ISA_VERSION
	.align		4
        /*0024*/ 	.byte	0x03, 0x5f
        /*0026*/ 	.short	0x0101


	//----- nvinfo : EIATTR_COOP_GROUP_MASK_REGIDS
	.align		4
        /*0028*/ 	.byte	0x04, 0x29
        /*002a*/ 	.short	(.L_1879 - .L_1878)


	//   ....[0]....
.L_1878:
        /*002c*/ 	.word	0xffffffff


	//   ....[1]....
        /*0030*/ 	.word	0xffffffff


	//   ....[2]....
        /*0034*/ 	.word	0xffffffff


	//   ....[3]....
        /*0038*/ 	.word	0xffffffff


	//   ....[4]....
        /*003c*/ 	.word	0xffffffff


	//   ....[5]....
        /*0040*/ 	.word	0xffffffff


	//   ....[6]....
        /*0044*/ 	.word	0xffffffff


	//   ....[7]....
        /*0048*/ 	.word	0xffffffff


	//   ....[8]....
        /*004c*/ 	.word	0xffffffff


	//   ....[9]....
        /*0050*/ 	.word	0xffffffff


	//   ....[10]....
        /*0054*/ 	.word	0xffffffff


	//   ....[11]....
        /*0058*/ 	.word	0xffffffff


	//   ....[12]....
        /*005c*/ 	.word	0xffffffff


	//   ....[13]....
        /*0060*/ 	.word	0xffffffff


	//   ....[14]....
        /*0064*/ 	.word	0xffffffff


	//   ....[15]....
        /*0068*/ 	.word	0xffffffff


	//   ....[16]....
        /*006c*/ 	.word	0xffffffff


	//   ....[17]....
        /*0070*/ 	.word	0xffffffff


	//   ....[18]....
        /*0074*/ 	.word	0xffffffff


	//   ....[19]....
        /*0078*/ 	.word	0xffffffff


	//   ....[20]....
        /*007c*/ 	.word	0xffffffff


	//   ....[21]....
        /*0080*/ 	.word	0xffffffff


	//   ....[22]....
        /*0084*/ 	.word	0xffffffff


	//   ....[23]....
        /*0088*/ 	.word	0xffffffff


	//   ....[24]....
        /*008c*/ 	.word	0xffffffff


	//   ....[25]....
        /*0090*/ 	.word	0xffffffff


	//   ....[26]....
        /*0094*/ 	.word	0xffffffff


	//   ....[27]....
        /*0098*/ 	.word	0xffffffff


	//   ....[28]....
        /*009c*/ 	.word	0xffffffff


	//   ....[29]....
        /*00a0*/ 	.word	0xffffffff


	//   ....[30]....
        /*00a4*/ 	.word	0xffffffff


	//   ....[31]....
        /*00a8*/ 	.word	0xffffffff


	//   ....[32]....
        /*00ac*/ 	.word	0xffffffff


	//   ....[33]....
        /*00b0*/ 	.word	0xffffffff


	//   ....[34]....
        /*00b4*/ 	.word	0xffffffff


	//   ....[35]....
        /*00b8*/ 	.word	0xffffffff


	//   ....[36]....
        /*00bc*/ 	.word	0xffffffff


	//   ....[37]....
        /*00c0*/ 	.word	0xffffffff


	//   ....[38]....
        /*00c4*/ 	.word	0xffffffff


	//   ....[39]....
        /*00c8*/ 	.word	0xffffffff


	//   ....[40]....
        /*00cc*/ 	.word	0xffffffff


	//   ....[41]....
        /*00d0*/ 	.word	0xffffffff


	//   ....[42]....
        /*00d4*/ 	.word	0xffffffff


	//   ....[43]....
        /*00d8*/ 	.word	0xffffffff


	//   ....[44]....
        /*00dc*/ 	.word	0xffffffff


	//   ....[45]....
        /*00e0*/ 	.word	0xffffffff


	//   ....[46]....
        /*00e4*/ 	.word	0xffffffff


	//   ....[47]....
        /*00e8*/ 	.word	0xffffffff


	//   ....[48]....
        /*00ec*/ 	.word	0xffffffff


	//   ....[49]....
        /*00f0*/ 	.word	0xffffffff


	//   ....[50]....
        /*00f4*/ 	.word	0xffffffff


	//   ....[51]....
        /*00f8*/ 	.word	0xffffffff


	//   ....[52]....
        /*00fc*/ 	.word	0xffffffff


	//   ....[53]....
        /*0100*/ 	.word	0x05000046


	//   ....[54]....
        /*0104*/ 	.word	0x05000046


	//   ....[55]....
        /*0108*/ 	.word	0x05000046


	//   ....[56]....
        /*010c*/ 	.word	0x05000046


	//   ....[57]....
        /*0110*/ 	.word	0x05000046


	//   ....[58]....
        /*0114*/ 	.word	0x05000046


	//   ....[59]....
        /*0118*/ 	.word	0x05000046


	//   ....[60]....
        /*011c*/ 	.word	0x05000046


	//   ....[61]....
        /*0120*/ 	.word	0x05000046


	//   ....[62]....
        /*0124*/ 	.word	0x05000046


	//   ....[63]....
        /*0128*/ 	.word	0x05000046


	//   ....[64]....
        /*012c*/ 	.word	0x05000046


	//   ....[65]....
        /*0130*/ 	.word	0x05000046


	//   ....[66]....
        /*0134*/ 	.word	0x05000046


	//   ....[67]....
        /*0138*/ 	.word	0x05000046


	//   ....[68]....
        /*013c*/ 	.word	0x05000046


	//   ....[69]....
        /*0140*/ 	.word	0x05000046


	//   ....[70]....
        /*0144*/ 	.word	0x05000046


	//   ....[71]....
        /*0148*/ 	.word	0x05000046


	//   ....[72]....
        /*014c*/ 	.word	0x05000046


	//   ....[73]....
        /*0150*/ 	.word	0x05000046


	//   ....[74]....
        /*0154*/ 	.word	0x05000046


	//   ....[75]....
        /*0158*/ 	.word	0x05000046


	//   ....[76]....
        /*015c*/ 	.word	0x05000046


	//   ....[77]....
        /*0160*/ 	.word	0x05000046


	//   ....[78]....
        /*0164*/ 	.word	0x05000046


	//   ....[79]....
        /*0168*/ 	.word	0x05000046


	//   ....[80]....
        /*016c*/ 	.word	0x05000046


	//   ....[81]....
        /*0170*/ 	.word	0x05000046


	//   ....[82]....
        /*0174*/ 	.word	0x05000046


	//   ....[83]....
        /*0178*/ 	.word	0x05000046


	//   ....[84]....
        /*017c*/ 	.word	0x05000046


	//----- nvinfo : EIATTR_COOP_GROUP_INSTR_OFFSETS
	.align		4
.L_1879:
        /*0180*/ 	.byte	0x04, 0x28
        /*0182*/ 	.short	(.L_1881 - .L_1880)


	//   ....[0]....
.L_1880:
        /*0184*/ 	.word	0x00001480


	//   ....[1]....
        /*0188*/ 	.word	0x00001a70


	//   ....[2]....
        /*018c*/ 	.word	0x00001f50


	//   ....[3]....
        /*0190*/ 	.word	0x00005390


	//   ....[4]....
        /*0194*/ 	.word	0x00005e10


	//   ....[5]....
        /*0198*/ 	.word	0x000068e0


	//   ....[6]....
        /*019c*/ 	.word	0x00006900


	//   ....[7]....
        /*01a0*/ 	.word	0x00006930


	//   ....[8]....
        /*01a4*/ 	.word	0x00006950


	//   ....[9]....
        /*01a8*/ 	.word	0x00006980


	//   ....[10]....
        /*01ac*/ 	.word	0x000069a0


	//   ....[11]....
        /*01b0*/ 	.word	0x000069d0


	//   ....[12]....
        /*01b4*/ 	.word	0x000069f0


	//   ....[13]....
        /*01b8*/ 	.word	0x00006a20


	//   ....[14]....
        /*01bc*/ 	.word	0x00006a30


	//   ....[15]....
        /*01c0*/ 	.word	0x00006ad0


	//   ....[16]....
        /*01c4*/ 	.word	0x00006ae0


	//   ....[17]....
        /*01c8*/ 	.word	0x00006af0


	//   ....[18]....
        /*01cc*/ 	.word	0x00006b00


	//   ....[19]....
        /*01d0*/ 	.word	0x00006fe0


	//   ....[20]....
        /*01d4*/ 	.word	0x00006ff0


	//   ....[21]....
        /*01d8*/ 	.word	0x00007000


	//   ....[22]....
        /*01dc*/ 	.word	0x00007010


	//   ....[23]....
        /*01e0*/ 	.word	0x00007040


	//   ....[24]....
        /*01e4*/ 	.word	0x00007050


	//   ....[25]....
        /*01e8*/ 	.word	0x00007080


	//   ....[26]....
        /*01ec*/ 	.word	0x00007090


	//   ....[27]....
        /*01f0*/ 	.word	0x000070c0


	//   ....[28]....
        /*01f4*/ 	.word	0x000070d0


	//   ....[29]....
        /*01f8*/ 	.word	0x00007100


	//   ....[30]....
        /*01fc*/ 	.word	0x00007110


	//   ....[31]....
        /*0200*/ 	.word	0x00007140


	//   ....[32]....
        /*0204*/ 	.word	0x00007150


	//   ....[33]....
        /*0208*/ 	.word	0x00007160


	//   ....[34]....
        /*020c*/ 	.word	0x00007170


	//   ....[35]....
        /*0210*/ 	.word	0x00008b80


	//   ....[36]....
        /*0214*/ 	.word	0x00008d50


	//   ....[37]....
        /*0218*/ 	.word	0x00008f20


	//   ....[38]....
        /*021c*/ 	.word	0x000090f0


	//   ....[39]....
        /*0220*/ 	.word	0x00009190


	//   ....[40]....
        /*0224*/ 	.word	0x000098e0


	//   ....[41]....
        /*0228*/ 	.word	0x0000a2a0


	//   ....[42]....
        /*022c*/ 	.word	0x0000af00


	//   ....[43]....
        /*0230*/ 	.word	0x0000b540


	//   ....[44]....
        /*0234*/ 	.word	0x0000b580


	//   ....[45]....
        /*0238*/ 	.word	0x0000b5e0


	//   ....[46]....
        /*023c*/ 	.word	0x0000b650


	//   ....[47]....
        /*0240*/ 	.word	0x0000b670


	//   ....[48]....
        /*0244*/ 	.word	0x0000b7c0


	//   ....[49]....
        /*0248*/ 	.word	0x0000b800


	//   ....[50]....
        /*024c*/ 	.word	0x0000b860


	//   ....[51]....
        /*0250*/ 	.word	0x0000b8b0


	//   ....[52]....
        /*0254*/ 	.word	0x0000b8e0


	//   ....[53]....
        /*0258*/ 	.word	0x0000bc60


	//   ....[54]....
        /*025c*/ 	.word	0x0000bcb0


	//   ....[55]....
        /*0260*/ 	.word	0x0000bd30


	//   ....[56]....
        /*0264*/ 	.word	0x0000bd80


	//   ....[57]....
        /*0268*/ 	.word	0x0000be00


	//   ....[58]....
        /*026c*/ 	.word	0x0000be50


	//   ....[59]....
        /*0270*/ 	.word	0x0000bed0


	//   ....[60]....
        /*0274*/ 	.word	0x0000bf20


	//   ....[61]....
        /*0278*/ 	.word	0x0000bfa0


	//   ....[62]....
        /*027c*/ 	.word	0x0000bff0


	//   ....[63]....
        /*0280*/ 	.word	0x0000c080


	//   ....[64]....
        /*0284*/ 	.word	0x0000c120


	//   ....[65]....
        /*0288*/ 	.word	0x0000c1c0


	//   ....[66]....
        /*028c*/ 	.word	0x0000c280


	//   ....[67]....
        /*0290*/ 	.word	0x0000c2b0


	//   ....[68]....
        /*0294*/ 	.word	0x0000c310


	//   ....[69]....
        /*0298*/ 	.word	0x0000c3c0


	//   ....[70]....
        /*029c*/ 	.word	0x0000c410


	//   ....[71]....
        /*02a0*/ 	.word	0x0000c490


	//   ....[72]....
        /*02a4*/ 	.word	0x0000c4e0


	//   ....[73]....
        /*02a8*/ 	.word	0x0000c560


	//   ....[74]....
        /*02ac*/ 	.word	0x0000c5b0


	//   ....[75]....
        /*02b0*/ 	.word	0x0000c630


	//   ....[76]....
        /*02b4*/ 	.word	0x0000c680


	//   ....[77]....
        /*02b8*/ 	.word	0x0000c700


	//   ....[78]....
        /*02bc*/ 	.word	0x0000c750


	//   ....[79]....
        /*02c0*/ 	.word	0x0000c7e0


	//   ....[80]....
        /*02c4*/ 	.word	0x0000c830


	//   ....[81]....
        /*02c8*/ 	.word	0x0000c880


	//   ....[82]....
        /*02cc*/ 	.word	0x0000c8d0


	//   ....[83]....
        /*02d0*/ 	.word	0x0000c910


	//   ....[84]....
        /*02d4*/ 	.word	0x0000c960


	//----- nvinfo : EIATTR_EXIT_INSTR_OFFSETS
	.align		4
.L_1881:
        /*02d8*/ 	.byte	0x04, 0x1c
        /*02da*/ 	.short	(.L_1883 - .L_1882)


	//   ....[0]....
.L_1882:
        /*02dc*/ 	.word	0x0000ba20


	//   ....[1]....
        /*02e0*/ 	.word	0x0000bc00


	//----- nvinfo : EIATTR_MAX_THREADS
	.align		4
.L_1883:
        /*02e4*/ 	.byte	0x04, 0x05
        /*02e6*/ 	.short	(.L_1885 - .L_1884)
.L_1884:
        /*02e8*/ 	.word	0x00000040
        /*02ec*/ 	.word	0x00000001
        /*02f0*/ 	.word	0x00000001


	//----- nvinfo : EIATTR_CRS_STACK_SIZE
	.align		4
.L_1885:
        /*02f4*/ 	.byte	0x04, 0x1e
        /*02f6*/ 	.short	(.L_1887 - .L_1886)
.L_1886:
        /*02f8*/ 	.word	0x00000000


	//----- nvinfo : EIATTR_CBANK_PARAM_SIZE
	.align		4
.L_1887:
        /*02fc*/ 	.byte	0x03, 0x19
        /*02fe*/ 	.short	0x01f0


	//----- nvinfo : EIATTR_PARAM_CBANK
	.align		4
        /*0300*/ 	.byte	0x04, 0x0a
        /*0302*/ 	.short	(.L_1889 - .L_1888)
	.align		4
.L_1888:
        /*0304*/ 	.word	index@(.nv.constant0._Z25selective_scan_bwd_kernelI32Selective_Scan_bwd_kernel_traitsILi64ELi16ELb0ELb1ELb1ELb1ELb0EN3c108BFloat16EfEEv12SSMParamsBwd)
        /*0308*/ 	.short	0x0210
        /*030a*/ 	.short	0x01f0


	//----- nvinfo : EIATTR_SW_WAR
	.align		4
.L_1889:
        /*030c*/ 	.byte	0x04, 0x36
        /*030e*/ 	.short	(.L_1891 - .L_1890)
.L_1890:
        /*0310*/ 	.word	0x00000008
.L_1891:


//--------------------- .nv.info._Z25selective_scan_bwd_kernelI32Selective_Scan_bwd_kernel_traitsILi64ELi16ELb0ELb1ELb1ELb1ELb1EN3c108BFloat16EfEEv12SSMParamsBwd --------------------------
	.section	.nv.info._Z25selective_scan_bwd_kernelI32Selective_Scan_bwd_kernel_traitsILi64ELi16ELb0ELb1ELb1ELb1ELb1EN3c108BFloat16EfEEv12SSMParamsBwd,"",@"SHT_CUDA_INFO"
	.sectionflags	@""
	.align	4


	//----- nvinfo : EIATTR_CUDA_API_VERSION
	.align		4
        /*0000*/ 	.byte	0x04, 0x37
        /*0002*/ 	.short	(.L_1893 - .L_1892)
.L_1892:
        /*0004*/ 	.word	0x00000082


	//----- nvinfo : EIATTR_KPARAM_INFO
	.align		4
.L_1893:
        /*0008*/ 	.byte	0x04, 0x17
        /*000a*/ 	.short	(.L_1895 - .L_1894)
.L_1894:
        /*000c*/ 	.word	0x00000000
        /*0010*/ 	.short	0x0000
        /*0012*/ 	.short	0x0000
        /*0014*/ 	.byte	0x00, 0xf0, 0xc1, 0x07


	//----- nvinfo : EIATTR_SPARSE_MMA_MASK
	.align		4
.L_1895:
        /*0018*/ 	.byte	0x03, 0x50
        /*001a*/ 	.short	0x0000


	//----- nvinfo : EIATTR_MAXREG_COUNT
	.align		4
        /*001c*/ 	.byte	0x03, 0x1b
        /*001e*/ 	.short	0x00ff


	//----- nvinfo : EIATTR_NUM_BARRIERS
	.align		4
        /*0020*/ 	.byte	0x02, 0x4c
        /*0022*/ 	.byte	0x01
	.zero		1


	//----- nvinfo : EIATTR_ANNOTATIONS
	.align		4
        /*0024*/ 	.byte	0x04, 0x55
        /*0026*/ 	.short	(.L_1897 - .L_1896)


	//   ....[0]....
.L_1896:
        /*0028*/ 	.word	0x00000001
        /*002c*/ 	.byte	0xa0, 0x02, 0x00, 0x00, 0x01, 0x00, 0x00, 0x00, 0xd0, 0x02, 0x00, 0x00, 0x01, 0x00, 0x00, 0x00
        /*003c*/ 	.byte	0x80, 0x0a, 0x00, 0x00, 0x01, 0x00, 0x00, 0x00, 0xb0, 0x0a, 0x00, 0x00, 0x01, 0x00, 0x00, 0x00
        /*004c*/ 	.byte	0xf0, 0x73, 0x00, 0x00, 0x01, 0x00, 0x00, 0x00, 0xc0, 0x77, 0x00, 0x00, 0x01, 0x00, 0x00, 0x00
        /*005c*/ 	.byte	0x00, 0xd4, 0x00, 0x00, 0x01, 0x00, 0x00, 0x00, 0x70, 0xdc, 0x00, 0x00, 0x01, 0x00, 0x00, 0x00
        /*006c*/ 	.byte	0x50, 0xe1, 0x00, 0x00, 0x01, 0x00, 0x00, 0x00, 0xd0, 0xe3, 0x00, 0x00


	//----- nvinfo : EIATTR_MERCURY_ISA_VERSION
	.align		4
.L_1897:
        /*0078*/ 	.byte	0x03, 0x5f
        /*007a*/ 	.short	0x0101


	//----- nvinfo : EIATTR_COOP_GROUP_MASK_REGIDS
	.align		4
        /*007c*/ 	.byte	0x04, 0x29
        /*007e*/ 	.short	(.L_1899 - .L_1898)


	//   ....[0]....
.L_1898:
        /*0080*/ 	.word	0xffffffff


	//   ....[1]....
        /*0084*/ 	.word	0xffffffff


	//   ....[2]....
        /*0088*/ 	.word	0xffffffff


	//   ....[3]....
        /*008c*/ 	.word	0xffffffff


	//   ....[4]....
        /*0090*/ 	.word	0xffffffff


	//   ....[5]....
        /*0094*/ 	.word	0xffffffff


	//   ....[6]....
        /*0098*/ 	.word	0xffffffff


	//   ....[7]....
        /*009c*/ 	.word	0xffffffff


	//   ....[8]....
        /*00a0*/ 	.word	0xffffffff


	//   ....[9]....
        /*00a4*/ 	.word	0xffffffff


	//   ....[10]....
        /*00a8*/ 	.word	0xffffffff


	//   ....[11]....
        /*00ac*/ 	.word	0xffffffff


	//   ....[12]....
        /*00b0*/ 	.word	0xffffffff


	//   ....[13]....
        /*00b4*/ 	.word	0xffffffff


	//   ....[14]....
        /*00b8*/ 	.word	0xffffffff


	//   ....[15]....
        /*00bc*/ 	.word	0xffffffff


	//   ....[16]....
        /*00c0*/ 	.word	0xffffffff


	//   ....[17]....
        /*00c4*/ 	.word	0xffffffff


	//   ....[18]....
        /*00c8*/ 	.word	0xffffffff


	//   ....[19]....
        /*00cc*/ 	.word	0xffffffff


	//   ....[20]....
        /*00d0*/ 	.word	0xffffffff


	//   ....[21]....
        /*00d4*/ 	.word	0xffffffff


	//   ....[22]....
        /*00d8*/ 	.word	0xffffffff


	//   ....[23]....
        /*00dc*/ 	.word	0xffffffff


	//   ....[24]....
        /*00e0*/ 	.word	0xffffffff


	//   ....[25]....
        /*00e4*/ 	.word	0xffffffff


	//   ....[26]....
        /*00e8*/ 	.word	0xffffffff


	//   ....[27]....
        /*00ec*/ 	.word	0xffffffff


	//   ....[28]....
        /*00f0*/ 	.word	0xffffffff


	//   ....[29]....
        /*00f4*/ 	.word	0xffffffff


	//   ....[30]....
        /*00f8*/ 	.word	0xffffffff


	//   ....[31]....
        /*00fc*/ 	.word	0xffffffff


	//   ....[32]....
        /*0100*/ 	.word	0xffffffff


	//   ....[33]....
        /*0104*/ 	.word	0xffffffff


	//   ....[34]....
        /*0108*/ 	.word	0xffffffff


	//   ....[35]....
        /*010c*/ 	.word	0xffffffff


	//   ....[36]....
        /*0110*/ 	.word	0xffffffff


	//   ....[37]....
        /*0114*/ 	.word	0xffffffff


	//   ....[38]....
        /*0118*/ 	.word	0xffffffff


	//   ....[39]....
        /*011c*/ 	.word	0xffffffff


	//   ....[40]....
        /*0120*/ 	.word	0xffffffff


	//   ....[41]....
        /*0124*/ 	.word	0xffffffff


	//   ....[42]....
        /*0128*/ 	.word	0xffffffff


	//   ....[43]....
        /*012c*/ 	.word	0xffffffff


	//   ....[44]....
        /*0130*/ 	.word	0xffffffff


	//   ....[45]....
        /*0134*/ 	.word	0xffffffff


	//   ....[46]....
        /*0138*/ 	.word	0xffffffff


	//   ....[47]....
        /*013c*/ 	.word	0xffffffff


	//   ....[48]....
        /*0140*/ 	.word	0xffffffff


	//   ....[49]....
        /*0144*/ 	.word	0xffffffff


	//   ....[50]....
        /*0148*/ 	.word	0xffffffff


	//   ....[51]....
        /*014c*/ 	.word	0xffffffff


	//   ....[52]....
        /*0150*/ 	.word	0xffffffff


	//   ....[53]....
        /*0154*/ 	.word	0xffffffff


	//   ....[54]....
        /*0158*/ 	.word	0xffffffff


	//   ....[55]....
        /*015c*/ 	.word	0xffffffff


	//   ....[56]....
        /*0160*/ 	.word	0xffffffff


	//   ....[57]....
        /*0164*/ 	.word	0x05000046


	//   ....[58]....
        /*0168*/ 	.word	0x05000046


	//   ....[59]....
        /*016c*/ 	.word	0x05000046


	//   ....[60]....
        /*0170*/ 	.word	0x05000046


	//   ....[61]....
        /*0174*/ 	.word	0x05000046


	//   ....[62]....
        /*0178*/ 	.word	0x05000046


	//   ....[63]....
        /*017c*/ 	.word	0x05000046


	//   ....[64]....
        /*0180*/ 	.word	0x05000046


	//   ....[65]....
        /*0184*/ 	.word	0x05000046


	//   ....[66]....
        /*0188*/ 	.word	0x05000046


	//   ....[67]....
        /*018c*/ 	.word	0x05000046


	//   ....[68]....
        /*0190*/ 	.word	0x05000046


	//   ....[69]....
        /*0194*/ 	.word	0x05000046


	//   ....[70]....
        /*0198*/ 	.word	0x05000046


	//   ....[71]....
        /*019c*/ 	.word	0x05000046


	//   ....[72]....
        /*01a0*/ 	.word	0x05000046


	//   ....[73]....
        /*01a4*/ 	.word	0x05000046


	//   ....[74]....
        /*01a8*/ 	.word	0x05000046


	//   ....[75]....
        /*01ac*/ 	.word	0x05000046


	//   ....[76]....
        /*01b0*/ 	.word	0x05000046


	//   ....[77]....
        /*01b4*/ 	.word	0x05000046


	//   ....[78]....
        /*01b8*/ 	.word	0x05000046


	//   ....[79]....
        /*01bc*/ 	.word	0x05000046


	//   ....[80]....
        /*01c0*/ 	.word	0x05000046


	//   ....[81]....
        /*01c4*/ 	.word	0x05000046


	//   ....[82]....
        /*01c8*/ 	.word	0x05000046


	//   ....[83]....
        /*01cc*/ 	.word	0x05000046


	//   ....[84]....
        /*01d0*/ 	.word	0x05000046


	//   ....[85]....
        /*01d4*/ 	.word	0x05000046


	//   ....[86]....
        /*01d8*/ 	.word	0x05000046


	//   ....[87]....
        /*01dc*/ 	.word	0x05000046


	//   ....[88]....
        /*01e0*/ 	.word	0x05000046


	//----- nvinfo : EIATTR_COOP_GROUP_INSTR_OFFSETS
	.align		4
.L_1899:
        /*01e4*/ 	.byte	0x04, 0x28
        /*01e6*/ 	.short	(.L_1901 - .L_1900)


	//   ....[0]....
.L_1900:
        /*01e8*/ 	.word	0x000016f0


	//   ....[1]....
        /*01ec*/ 	.word	0x00001d50


	//   ....[2]....
        /*01f0*/ 	.word	0x000022a0


	//   ....[3]....
        /*01f4*/ 	.word	0x000050d0


	//   ....[4]....
        /*01f8*/ 	.word	0x000057a0


	//   ....[5]....
        /*01fc*/ 	.word	0x000063b0


	//   ....[6]....
        /*0200*/ 	.word	0x00006f10


	//   ....[7]....
        /*0204*/ 	.word	0x00008070


	//   ....[8]....
        /*0208*/ 	.word	0x000088e0


	//   ....[9]....
        /*020c*/ 	.word	0x00009630


	//   ....[10]....
        /*0210*/ 	.word	0x00009650


	//   ....[11]....
        /*0214*/ 	.word	0x00009680


	//   ....[12]....
        /*0218*/ 	.word	0x000096a0


	//   ....[13]....
        /*021c*/ 	.word	0x000096d0


	//   ....[14]....
        /*0220*/ 	.word	0x000096f0


	//   ....[15]....
        /*0224*/ 	.word	0x00009720


	//   ....[16]....
        /*0228*/ 	.word	0x00009740


	//   ....[17]....
        /*022c*/ 	.word	0x00009770


	//   ....[18]....
        /*0230*/ 	.word	0x00009780


	//   ....[19]....
        /*0234*/ 	.word	0x00009820


	//   ....[20]....
        /*0238*/ 	.word	0x00009830


	//   ....[21]....
        /*023c*/ 	.word	0x00009840


	//   ....[22]....
        /*0240*/ 	.word	0x00009850


	//   ....[23]....
        /*0244*/ 	.word	0x00009d30


	//   ....[24]....
        /*0248*/ 	.word	0x00009d40


	//   ....[25]....
        /*024c*/ 	.word	0x00009d50


	//   ....[26]....
        /*0250*/ 	.word	0x00009d60


	//   ....[27]....
        /*0254*/ 	.word	0x00009d90


	//   ....[28]....
        /*0258*/ 	.word	0x00009da0


	//   ....[29]....
        /*025c*/ 	.word	0x00009dd0


	//   ....[30]....
        /*0260*/ 	.word	0x00009de0


	//   ....[31]....
        /*0264*/ 	.word	0x00009e10


	//   ....[32]....
        /*0268*/ 	.word	0x00009e20


	//   ....[33]....
        /*026c*/ 	.word	0x00009e50


	//   ....[34]....
        /*0270*/ 	.word	0x00009e60


	//   ....[35]....
        /*0274*/ 	.word	0x00009e90


	//   ....[36]....
        /*0278*/ 	.word	0x00009ea0


	//   ....[37]....
        /*027c*/ 	.word	0x00009eb0


	//   ....[38]....
        /*0280*/ 	.word	0x00009ec0


	//   ....[39]....
        /*0284*/ 	.word	0x0000b970


	//   ....[40]....
        /*0288*/ 	.word	0x0000bb40


	//   ....[41]....
        /*028c*/ 	.word	0x0000bd10


	//   ....[42]....
        /*0290*/ 	.word	0x0000bee0


	//   ....[43]....
        /*0294*/ 	.word	0x0000bf10


	//   ....[44]....
        /*0298*/ 	.word	0x0000c6f0


	//   ....[45]....
        /*029c*/ 	.word	0x0000cea0


	//   ....[46]....
        /*02a0*/ 	.word	0x0000daf0


	//   ....[47]....
        /*02a4*/ 	.word	0x0000e1e0


	//   ....[48]....
        /*02a8*/ 	.word	0x0000e200


	//   ....[49]....
        /*02ac*/ 	.word	0x0000e230


	//   ....[50]....
        /*02b0*/ 	.word	0x0000e270


	//   ....[51]....
        /*02b4*/ 	.word	0x0000e290


	//   ....[52]....
        /*02b8*/ 	.word	0x0000e440


	//   ....[53]....
        /*02bc*/ 	.word	0x0000e460


	//   ....[54]....
        /*02c0*/ 	.word	0x0000e490


	//   ....[55]....
        /*02c4*/ 	.word	0x0000e4e0


	//   ....[56]....
        /*02c8*/ 	.word	0x0000e510


	//   ....[57]....
        /*02cc*/ 	.word	0x0000e890


	//   ....[58]....
        /*02d0*/ 	.word	0x0000e8e0


	//   ....[59]....
        /*02d4*/ 	.word	0x0000e960


	//   ....[60]....
        /*02d8*/ 	.word	0x0000e9b0


	//   ....[61]....
        /*02dc*/ 	.word	0x0000ea30


	//   ....[62]....
        /*02e0*/ 	.word	0x0000ea80


	//   ....[63]....
        /*02e4*/ 	.word	0x0000eb00


	//   ....[64]....
        /*02e8*/ 	.word	0x0000eb50


	//   ....[65]....
        /*02ec*/ 	.word	0x0000ebd0


	//   ....[66]....
        /*02f0*/ 	.word	0x0000ec20


	//   ....[67]....
        /*02f4*/ 	.word	0x0000ecb0


	//   ....[68]....
        /*02f8*/ 	.word	0x0000ed50


	//   ....[69]....
        /*02fc*/ 	.word	0x0000edf0


	//   ....[70]....
        /*0300*/ 	.word	0x0000eeb0


	//   ....[71]....
        /*0304*/ 	.word	0x0000eee0


	//   ....[72]....
        /*0308*/ 	.word	0x0000ef40


	//   ....[73]....
        /*030c*/ 	.word	0x0000eff0


	//   ....[74]....
        /*0310*/ 	.word	0x0000f040


	//   ....[75]....
        /*0314*/ 	.word	0x0000f0c0


	//   ....[76]....
        /*0318*/ 	.word	0x0000f110


	//   ....[77]....
        /*031c*/ 	.word	0x0000f190


	//   ....[78]....
        /*0320*/ 	.word	0x0000f1e0


	//   ....[79]....
        /*0324*/ 	.word	0x0000f260


	//   ....[80]....
        /*0328*/ 	.word	0x0000f2b0


	//   ....[81]....
        /*032c*/ 	.word	0x0000f330


	//   ....[82]....
        /*0330*/ 	.word	0x0000f380


	//   ....[83]....
        /*0334*/ 	.word	0x0000f410


	//   ....[84]....
        /*0338*/ 	.word	0x0000f460


	//   ....[85]....
        /*033c*/ 	.word	0x0000f4b0


	//   ....[86]....
        /*0340*/ 	.word	0x0000f500


	//   ....[87]....
        /*0344*/ 	.word	0x0000f540


	//   ....[88]....
        /*0348*/ 	.word	0x0000f590


	//----- nvinfo : EIATTR_EXIT_INSTR_OFFSETS
	.align		4
.L_1901:
        /*034c*/ 	.byte	0x04, 0x1c
        /*034e*/ 	.short	(.L_1903 - .L_1902)


	//   ....[0]....
.L_1902:
        /*0350*/ 	.word	0x0000e650


	//   ....[1]....
        /*0354*/ 	.word	0x0000e830


	//----- nvinfo : EIATTR_MAX_THREADS
	.align		4
.L_1903:
        /*0358*/ 	.byte	0x04, 0x05
        /*035a*/ 	.short	(.L_1905 - .L_1904)
.L_1904:
        /*035c*/ 	.word	0x00000040
        /*0360*/ 	.word	0x00000001
        /*0364*/ 	.word	0x00000001


	//----- nvinfo : EIATTR_CRS_STACK_SIZE
	.align		4
.L_1905:
        /*0368*/ 	.byte	0x04, 0x1e
        /*036a*/ 	.short	(.L_1907 - .L_1906)
.L_1906:
        /*036c*/ 	.word	0x00000000


	//----- nvinfo : EIATTR_CBANK_PARAM_SIZE
	.align		4
.L_1907:
        /*0370*/ 	.byte	0x03, 0x19
        /*0372*/ 	.short	0x01f0


	//----- nvinfo : EIATTR_PARAM_CBANK
	.align		4
        /*0374*/ 	.byte	0x04, 0x0a
        /*0376*/ 	.short	(.L_1909 - .L_1908)
	.align		4
.L_1908:
        /*0378*/ 	.word	index@(.nv.constant0._Z25selective_scan_bwd_kernelI32Selective_Scan_bwd_kernel_traitsILi64ELi16ELb0ELb1ELb1ELb1ELb1EN3c108BFloat16EfEEv12SSMParamsBwd)
        /*037c*/ 	.short	0x0210
        /*037e*/ 	.short	0x01f0


	//----- nvinfo : EIATTR_SW_WAR
	.align		4
.L_1909:
        /*0380*/ 	.byte	0x04, 0x36
        /*0382*/ 	.short	(.L_1911 - .L_1910)
.L_1910:
        /*0384*/ 	.word	0x00000008
.L_1911:


//--------------------- .nv.info._Z25selective_scan_bwd_kernelI32Selective_Scan_bwd_kernel_traitsILi64ELi16ELb1ELb0ELb0ELb0ELb0EN3c108BFloat16EfEEv12SSMParamsBwd --------------------------
	.section	.nv.info._Z25selective_scan_bwd_kernelI32Selective_Scan_bwd_kernel_traitsILi64ELi16ELb1ELb0ELb0ELb0ELb0EN3c108BFloat16EfEEv12SSMParamsBwd,"",@"SHT_CUDA_INFO"
	.sectionflags	@""
	.align	4


	//----- nvinfo : EIATTR_CUDA_API_VERSION
	.align		4
        /*0000*/ 	.byte	0x04, 0x37
        /*0002*/ 	.short	(.L_1913 - .L_1912)
.L_1912:
        /*0004*/ 	.word	0x00000082


	//----- nvinfo : EIATTR_KPARAM_INFO
	.align		4
.L_1913:
        /*0008*/ 	.byte	0x04, 0x17
        /*000a*/ 	.short	(.L_1915 - .L_1914)
.L_1914:
        /*000c*/ 	.word	0x00000000
        /*0010*/ 	.short	0x0000
        /*0012*/ 	.short	0x0000
        /*0014*/ 	.byte	0x00, 0xf0, 0xc1, 0x07


	//----- nvinfo : EIATTR_SPARSE_MMA_MASK
	.align		4
.L_1915:
        /*0018*/ 	.byte	0x03, 0x50
        /*001a*/ 	.short	0x0000


	//----- nvinfo : EIATTR_MAXREG_COUNT
	.align		4
        /*001c*/ 	.byte	0x03, 0x1b
        /*001e*/ 	.short	0x00ff


	//----- nvinfo : EIATTR_NUM_BARRIERS
	.align		4
        /*0020*/ 	.byte	0x02, 0x4c
        /*0022*/ 	.byte	0x01
	.zero		1


	//----- nvinfo : EIATTR_MERCURY_ISA_VERSION
	.align		4
        /*0024*/ 	.byte	0x03, 0x5f
        /*0026*/ 	.short	0x0101


	//----- nvinfo : EIATTR_COOP_GROUP_MASK_REGIDS
	.align		4
        /*0028*/ 	.byte	0x04, 0x29
        /*002a*/ 	.short	(.L_1917 - .L_1916)


	//   ....[0]....
.L_1916:
        /*002c*/ 	.word	0xffffffff


	//   ....[1]....
        /*0030*/ 	.word	0xffffffff


	//   ....[2]....
        /*0034*/ 	.word	0xffffffff


	//   ....[3]....
        /*0038*/ 	.word	0xffffffff


	//   ....[4]....
        /*003c*/ 	.word	0xffffffff


	//   ....[5]....
        /*0040*/ 	.word	0xffffffff


	//   ....[6]....
        /*0044*/ 	.word	0xffffffff


	//   ....[7]....
        /*0048*/ 	.word	0xffffffff


	//   ....[8]....
        /*004c*/ 	.word	0xffffffff


	//   ....[9]....
        /*0050*/ 	.word	0xffffffff


	//   ....[10]....
        /*0054*/ 	.word	0xffffffff


	//   ....[11]....
        /*0058*/ 	.word	0xffffffff


	//   ....[12]....
        /*005c*/ 	.word	0xffffffff


	//   ....[13]....
        /*0060*/ 	.word	0xffffffff


	//   ....[14]....
        /*0064*/ 	.word	0xffffffff


	//   ....[15]....
        /*0068*/ 	.word	0xffffffff


	//   ....[16]....
        /*006c*/ 	.word	0xffffffff


	//   ....[17]....
        /*0070*/ 	.word	0xffffffff


	//   ....[18]....
        /*0074*/ 	.word	0xffffffff


	//   ....[19]....
        /*0078*/ 	.word	0xffffffff


	//   ....[20]....
        /*007c*/ 	.word	0xffffffff


	//   ....[21]....
        /*0080*/ 	.word	0xffffffff


	//   ....[22]....
        /*0084*/ 	.word	0xffffffff


	//   ....[23]....
        /*0088*/ 	.word	0xffffffff


	//   ....[24]....
        /*008c*/ 	.word	0xffffffff


	//   ....[25]....
        /*0090*/ 	.word	0xffffffff


	//   ....[26]....
        /*0094*/ 	.word	0xffffffff


	//   ....[27]....
        /*0098*/ 	.word	0xffffffff


	//   ....[28]....
        /*009c*/ 	.word	0xffffffff


	//   ....[29]....
        /*00a0*/ 	.word	0xffffffff


	//   ....[30]....
        /*00a4*/ 	.word	0xffffffff


	//   ....[31]....
        /*00a8*/ 	.word	0xffffffff


	//   ....[32]....
        /*00ac*/ 	.word	0xffffffff


	//   ....[33]....
        /*00b0*/ 	.word	0xffffffff


	//   ....[34]....
        /*00b4*/ 	.word	0xffffffff


	//   ....[35]....
        /*00b8*/ 	.word	0xffffffff


	//   ....[36]....
        /*00bc*/ 	.word	0xffffffff


	//   ....[37]....
        /*00c0*/ 	.word	0xffffffff


	//   ....[38]....
        /*00c4*/ 	.word	0xffffffff


	//   ....[39]....
        /*00c8*/ 	.word	0xffffffff


	//   ....[40]....
        /*00cc*/ 	.word	0xffffffff


	//   ....[41]....
        /*00d0*/ 	.word	0xffffffff


	//   ....[42]....
        /*00d4*/ 	.word	0xffffffff


	//   ....[43]....
        /*00d8*/ 	.word	0xffffffff


	//   ....[44]....
        /*00dc*/ 	.word	0xffffffff


	//   ....[45]....
        /*00e0*/ 	.word	0xffffffff


	//   ....[46]....
        /*00e4*/ 	.word	0xffffffff


	//   ....[47]....
        /*00e8*/ 	.word	0xffffffff


	//   ....[48]....
        /*00ec*/ 	.word	0xffffffff


	//   ....[49]....
        /*00f0*/ 	.word	0xffffffff


	//   ....[50]....
        /*00f4*/ 	.word	0xffffffff


	//   ....[51]....
        /*00f8*/ 	.word	0xffffffff


	//   ....[52]....
        /*00fc*/ 	.word	0xffffffff


	//   ....[53]....
        /*0100*/ 	.word	0xffffffff


	//   ....[54]....
        /*0104*/ 	.word	0xffffffff


	//   ....[55]....
        /*0108*/ 	.word	0x050000c7


	//   ....[56]....
        /*010c*/ 	.word	0x050000c7


	//   ....[57]....
        /*0110*/ 	.word	0x050000c7


	//   ....[58]....
        /*0114*/ 	.word	0x050000c7


	//   ....[59]....
        /*0118*/ 	.word	0x050000c7


	//   ....[60]....
        /*011c*/ 	.word	0x050000c7


	//   ....[61]....
        /*0120*/ 	.word	0x050000c7


	//   ....[62]....
        /*0124*/ 	.word	0x050000c7


	//   ....[63]....
        /*0128*/ 	.word	0x050000c7


	//   ....[64]....
        /*012c*/ 	.word	0x050000c7


	//   ....[65]....
        /*0130*/ 	.word	0x050000c7


	//   ....[66]....
        /*0134*/ 	.word	0x050000c7


	//   ....[67]....
        /*0138*/ 	.word	0x050000c7


	//   ....[68]....
        /*013c*/ 	.word	0x050000c7


	//   ....[69]....
        /*0140*/ 	.word	0x050000c7


	//   ....[70]....
        /*0144*/ 	.word	0x050000c7


	//   ....[71]....
        /*0148*/ 	.word	0x050000c7


	//   ....[72]....
        /*014c*/ 	.word	0x050000c7


	//   ....[73]....
        /*0150*/ 	.word	0x050000c7


	//   ....[74]....
        /*0154*/ 	.word	0x050000c7


	//   ....[75]....
        /*0158*/ 	.word	0x050000c7


	//   ....[76]....
        /*015c*/ 	.word	0x050000c7


	//   ....[77]....
        /*0160*/ 	.word	0x050000c7


	//   ....[78]....
        /*0164*/ 	.word	0x050000c7


	//   ....[79]....
        /*0168*/ 	.word	0x050000c7


	//   ....[80]....
        /*016c*/ 	.word	0x050000c7


	//   ....[81]....
        /*0170*/ 	.word	0x050000c7


	//   ....[82]....
        /*0174*/ 	.word	0x050000c7


	//   ....[83]....
        /*0178*/ 	.word	0x050000c7


	//   ....[84]....
        /*017c*/ 	.word	0x050000c7


	//   ....[85]....
        /*0180*/ 	.word	0x050000c7


	//   ....[86]....
        /*0184*/ 	.word	0x050000c7


	//----- nvinfo : EIATTR_COOP_GROUP_INSTR_OFFSETS
	.align		4
.L_1917:
        /*0188*/ 	.byte	0x04, 0x28
        /*018a*/ 	.short	(.L_1919 - .L_1918)


	//   ....[0]....
.L_1918:
        /*018c*/ 	.word	0x00000750


	//   ....[1]....
        /*0190*/ 	.word	0x000007e0


	//   ....[2]....
        /*0194*/ 	.word	0x00000a90


	//   ....[3]....
        /*0198*/ 	.word	0x00001e70


	//   ....[4]....
        /*019c*/ 	.word	0x00001e90


	//   ....[5]....
        /*01a0*/ 	.word	0x00001ec0


	//   ....[6]....
        /*01a4*/ 	.word	0x00001ee0


	//   ....[7]....
        /*01a8*/ 	.word	0x00001f10


	//   ....[8]....
        /*01ac*/ 	.word	0x00001f30


	//   ....[9]....
        /*01b0*/ 	.word	0x00001f60


	//   ....[10]....
        /*01b4*/ 	.word	0x00001f80


	//   ....[11]....
        /*01b8*/ 	.word	0x00001fb0


	//   ....[12]....
        /*01bc*/ 	.word	0x00001fc0


	//   ....[13]....
        /*01c0*/ 	.word	0x00002060


	//   ....[14]....
        /*01c4*/ 	.word	0x00002070


	//   ....[15]....
        /*01c8*/ 	.word	0x00002080


	//   ....[16]....
        /*01cc*/ 	.word	0x00002090


	//   ....[17]....
        /*01d0*/ 	.word	0x00002540


	//   ....[18]....
        /*01d4*/ 	.word	0x00002550


	//   ....[19]....
        /*01d8*/ 	.word	0x00002560


	//   ....[20]....
        /*01dc*/ 	.word	0x00002570


	//   ....[21]....
        /*01e0*/ 	.word	0x000025a0


	//   ....[22]....
        /*01e4*/ 	.word	0x000025b0


	//   ....[23]....
        /*01e8*/ 	.word	0x000025e0


	//   ....[24]....
        /*01ec*/ 	.word	0x000025f0


	//   ....[25]....
        /*01f0*/ 	.word	0x00002620


	//   ....[26]....
        /*01f4*/ 	.word	0x00002630


	//   ....[27]....
        /*01f8*/ 	.word	0x00002660


	//   ....[28]....
        /*01fc*/ 	.word	0x00002670


	//   ....[29]....
        /*0200*/ 	.word	0x000026a0


	//   ....[30]....
        /*0204*/ 	.word	0x000026b0


	//   ....[31]....
        /*0208*/ 	.word	0x000026c0


	//   ....[32]....
        /*020c*/ 	.word	0x000026d0


	//   ....[33]....
        /*0210*/ 	.word	0x00002960


	//   ....[34]....
        /*0214*/ 	.word	0x00002e90


	//   ....[35]....
        /*0218*/ 	.word	0x00003040


	//   ....[36]....
        /*021c*/ 	.word	0x000030c0


	//   ....[37]....
        /*0220*/ 	.word	0x000031f0


	//   ....[38]....
        /*0224*/ 	.word	0x00003270


	//   ....[39]....
        /*0228*/ 	.word	0x000032e0


	//   ....[40]....
        /*022c*/ 	.word	0x00003320


	//   ....[41]....
        /*0230*/ 	.word	0x00003400


	//   ....[42]....
        /*0234*/ 	.word	0x00003430


	//   ....[43]....
        /*0238*/ 	.word	0x000037a0


	//   ....[44]....
        /*023c*/ 	.word	0x00003b00


	//   ....[45]....
        /*0240*/ 	.word	0x00003c00


	//   ....[46]....
        /*0244*/ 	.word	0x00003c50


	//   ....[47]....
        /*0248*/ 	.word	0x00003cc0


	//   ....[48]....
        /*024c*/ 	.word	0x00003d00


	//   ....[49]....
        /*0250*/ 	.word	0x00003d30


	//   ....[50]....
        /*0254*/ 	.word	0x00003e60


	//   ....[51]....
        /*0258*/ 	.word	0x00003ea0


	//   ....[52]....
        /*025c*/ 	.word	0x00003f10


	//   ....[53]....
        /*0260*/ 	.word	0x00003f60


	//   ....[54]....
        /*0264*/ 	.word	0x00003f80


	//   ....[55]....
        /*0268*/ 	.word	0x00004700


	//   ....[56]....
        /*026c*/ 	.word	0x00004750


	//   ....[57]....
        /*0270*/ 	.word	0x000047d0


	//   ....[58]....
        /*0274*/ 	.word	0x00004820


	//   ....[59]....
        /*0278*/ 	.word	0x000048a0


	//   ....[60]....
        /*027c*/ 	.word	0x000048f0


	//   ....[61]....
        /*0280*/ 	.word	0x00004970


	//   ....[62]....
        /*0284*/ 	.word	0x000049c0


	//   ....[63]....
        /*0288*/ 	.word	0x00004a40


	//   ....[64]....
        /*028c*/ 	.word	0x00004a90


	//   ....[65]....
        /*0290*/ 	.word	0x00004b20


	//   ....[66]....
        /*0294*/ 	.word	0x00004bc0


	//   ....[67]....
        /*0298*/ 	.word	0x00004c60


	//   ....[68]....
        /*029c*/ 	.word	0x00004d20


	//   ....[69]....
        /*02a0*/ 	.word	0x00004d50


	//   ....[70]....
        /*02a4*/ 	.word	0x00004db0


	//   ....[71]....
        /*02a8*/ 	.word	0x00004e60


	//   ....[72]....
        /*02ac*/ 	.word	0x00004eb0


	//   ....[73]....
        /*02b0*/ 	.word	0x00004f30


	//   ....[74]....
        /*02b4*/ 	.word	0x00004f80


	//   ....[75]....
        /*02b8*/ 	.word	0x00005000


	//   ....[76]....
        /*02bc*/ 	.word	0x00005050


	//   ....[77]....
        /*02c0*/ 	.word	0x000050d0


	//   ....[78]....
        /*02c4*/ 	.word	0x00005120


	//   ....[79]....
        /*02c8*/ 	.word	0x000051a0


	//   ....[80]....
        /*02cc*/ 	.word	0x000051f0


	//   ....[81]....
        /*02d0*/ 	.word	0x00005280


	//   ....[82]....
        /*02d4*/ 	.word	0x000052d0


	//   ....[83]....
        /*02d8*/ 	.word	0x00005300


	//   ....[84]....
        /*02dc*/ 	.word	0x00005370


	//   ....[85]....
        /*02e0*/ 	.word	0x000053a0


	//   ....[86]....
        /*02e4*/ 	.word	0x000053f0


	//----- nvinfo : EIATTR_EXIT_INSTR_OFFSETS
	.align		4
.L_1919:
        /*02e8*/ 	.byte	0x04, 0x1c
        /*02ea*/ 	.short	(.L_1921 - .L_1920)


	//   ....[0]....
.L_1920:
        /*02ec*/ 	.word	0x000040a0


	//   ....[1]....
        /*02f0*/ 	.word	0x000046a0


	//----- nvinfo : EIATTR_MAX_THREADS
	.align		4
.L_1921:
        /*02f4*/ 	.byte	0x04, 0x05
        /*02f6*/ 	.short	(.L_1923 - .L_1922)
.L_1922:
        /*02f8*/ 	.word	0x00000040
        /*02fc*/ 	.word	0x00000001
        /*0300*/ 	.word	0x00000001


	//----- nvinfo : EIATTR_CRS_STACK_SIZE
	.align		4
.L_1923:
        /*0304*/ 	.byte	0x04, 0x1e
        /*0306*/ 	.short	(.L_1925 - .L_1924)
.L_1924:
        /*0308*/ 	.word	0x00000000


	//----- nvinfo : EIATTR_CBANK_PARAM_SIZE
	.align		4
.L_1925:
        /*030c*/ 	.byte	0x03, 0x19
        /*030e*/ 	.short	0x01f0


	//----- nvinfo : EIATTR_PARAM_CBANK
	.align		4
        /*0310*/ 	.byte	0x04, 0x0a
        /*0312*/ 	.short	(.L_1927 - .L_1926)
	.align		4
.L_1926:
        /*0314*/ 	.word	index@(.nv.constant0._Z25selective_scan_bwd_kernelI32Selective_Scan_bwd_kernel_traitsILi64ELi16ELb1ELb0ELb0ELb0ELb0EN3c108BFloat16EfEEv12SSMParamsBwd)
        /*0318*/ 	.short	0x0210
        /*031a*/ 	.short	0x01f0


	//----- nvinfo : EIATTR_SW_WAR
	.align		4
.L_1927:
        /*031c*/ 	.byte	0x04, 0x36
        /*031e*/ 	.short	(.L_1929 - .L_1928)
.L_1928:
        /*0320*/ 	.word	0x00000008
.L_1929:


//--------------------- .nv.info._Z25selective_scan_bwd_kernelI32Selective_Scan_bwd_kernel_traitsILi64ELi16ELb1ELb0ELb0ELb0ELb1EN3c108BFloat16EfEEv12SSMParamsBwd --------------------------
	.section	.nv.info._Z25selective_scan_bwd_kernelI32Selective_Scan_bwd_kernel_traitsILi64ELi16ELb1ELb0ELb0ELb0ELb1EN3c108BFloat16EfEEv12SSMParamsBwd,"",@"SHT_CUDA_INFO"
	.sectionflags	@""
	.align	4


	//----- nvinfo : EIATTR_CUDA_API_VERSION
	.align		4
        /*0000*/ 	.byte	0x04, 0x37
        /*0002*/ 	.short	(.L_1931 - .L_1930)
.L_1930:
        /*0004*/ 	.word	0x00000082


	//----- nvinfo : EIATTR_KPARAM_INFO
	.align		4
.L_1931:
        /*0008*/ 	.byte	0x04, 0x17
        /*000a*/ 	.short	(.L_1933 - .L_1932)
.L_1932:
        /*000c*/ 	.word	0x00000000
        /*0010*/ 	.short	0x0000
        /*0012*/ 	.short	0x0000
        /*0014*/ 	.byte	0x00, 0xf0, 0xc1, 0x07


	//----- nvinfo : EIATTR_SPARSE_MMA_MASK
	.align		4
.L_1933:
        /*0018*/ 	.byte	0x03, 0x50
        /*001a*/ 	.short	0x0000


	//----- nvinfo : EIATTR_MAXREG_COUNT
	.align		4
        /*001c*/ 	.byte	0x03, 0x1b
        /*001e*/ 	.short	0x00ff


	//----- nvinfo : EIATTR_NUM_BARRIERS
	.align		4
        /*0020*/ 	.byte	0x02, 0x4c
        /*0022*/ 	.byte	0x01
	.zero		1


	//----- nvinfo : EIATTR_MERCURY_ISA_VERSION
	.align		4
        /*0024*/ 	.byte	0x03, 0x5f
        /*0026*/ 	.short	0x0101


	//----- nvinfo : EIATTR_COOP_GROUP_MASK_REGIDS
	.align		4
        /*0028*/ 	.byte	0x04, 0x29
        /*002a*/ 	.short	(.L_1935 - .L_1934)


	//   ....[0]....
.L_1934:
        /*002c*/ 	.word	0xffffffff


	//   ....[1]....
        /*0030*/ 	.word	0xffffffff


	//   ....[2]....
        /*0034*/ 	.word	0xffffffff


	//   ....[3]....
        /*0038*/ 	.word	0xffffffff


	//   ....[4]....
        /*003c*/ 	.word	0xffffffff


	//   ....[5]....
        /*0040*/ 	.word	0xffffffff


	//   ....[6]....
        /*0044*/ 	.word	0xffffffff


	//   ....[7]....
        /*0048*/ 	.word	0xffffffff


	//   ....[8]....
        /*004c*/ 	.word	0xffffffff


	//   ....[9]....
        /*0050*/ 	.word	0xffffffff


	//   ....[10]....
        /*0054*/ 	.word	0xffffffff


	//   ....[11]....
        /*0058*/ 	.word	0xffffffff


	//   ....[12]....
        /*005c*/ 	.word	0xffffffff


	//   ....[13]....
        /*0060*/ 	.word	0xffffffff


	//   ....[14]....
        /*0064*/ 	.word	0xffffffff


	//   ....[15]....
        /*0068*/ 	.word	0xffffffff


	//   ....[16]....
        /*006c*/ 	.word	0xffffffff


	//   ....[17]....
        /*0070*/ 	.word	0xffffffff


	//   ....[18]....
        /*0074*/ 	.word	0xffffffff


	//   ....[19]....
        /*0078*/ 	.word	0xffffffff


	//   ....[20]....
        /*007c*/ 	.word	0xffffffff


	//   ....[21]....
        /*0080*/ 	.word	0xffffffff


	//   ....[22]....
        /*0084*/ 	.word	0xffffffff


	//   ....[23]....
        /*0088*/ 	.word	0xffffffff


	//   ....[24]....
        /*008c*/ 	.word	0xffffffff


	//   ....[25]....
        /*0090*/ 	.word	0xffffffff


	//   ....[26]....
        /*0094*/ 	.word	0xffffffff


	//   ....[27]....
        /*0098*/ 	.word	0xffffffff


	//   ....[28]....
        /*009c*/ 	.word	0xffffffff


	//   ....[29]....
        /*00a0*/ 	.word	0xffffffff


	//   ....[30]....
        /*00a4*/ 	.word	0xffffffff


	//   ....[31]....
        /*00a8*/ 	.word	0xffffffff


	//   ....[32]....
        /*00ac*/ 	.word	0xffffffff


	//   ....[33]....
        /*00b0*/ 	.word	0xffffffff


	//   ....[34]....
        /*00b4*/ 	.word	0xffffffff


	//   ....[35]....
        /*00b8*/ 	.word	0xffffffff


	//   ....[36]....
        /*00bc*/ 	.word	0xffffffff


	//   ....[37]....
        /*00c0*/ 	.word	0xffffffff


	//   ....[38]....
        /*00c4*/ 	.word	0xffffffff


	//   ....[39]....
        /*00c8*/ 	.word	0xffffffff


	//   ....[40]....
        /*00cc*/ 	.word	0xffffffff


	//   ....[41]....
        /*00d0*/ 	.word	0xffffffff


	//   ....[42]....
        /*00d4*/ 	.word	0xffffffff


	//   ....[43]....
        /*00d8*/ 	.word	0xffffffff


	//   ....[44]....
        /*00dc*/ 	.word	0xffffffff


	//   ....[45]....
        /*00e0*/ 	.word	0xffffffff


	//   ....[46]....
        /*00e4*/ 	.word	0xffffffff


	//   ....[47]....
        /*00e8*/ 	.word	0xffffffff


	//   ....[48]....
        /*00ec*/ 	.word	0xffffffff


	//   ....[49]....
        /*00f0*/ 	.word	0xffffffff


	//   ....[50]....
        /*00f4*/ 	.word	0xffffffff


	//   ....[51]....
        /*00f8*/ 	.word	0xffffffff


	//   ....[52]....
        /*00fc*/ 	.word	0xffffffff


	//   ....[53]....
        /*0100*/ 	.word	0xffffffff


	//   ....[54]....
        /*0104*/ 	.word	0xffffffff


	//   ....[55]....
        /*0108*/ 	.word	0xffffffff


	//   ....[56]....
        /*010c*/ 	.word	0xffffffff


	//   ....[57]....
        /*0110*/ 	.word	0xffffffff


	//   ....[58]....
        /*0114*/ 	.word	0xffffffff


	//   ....[59]....
        /*0118*/ 	.word	0x050000c7


	//   ....[60]....
        /*011c*/ 	.word	0x050000c7


	//   ....[61]....
        /*0120*/ 	.word	0x050000c7


	//   ....[62]....
        /*0124*/ 	.word	0x050000c7


	//   ....[63]....
        /*0128*/ 	.word	0x050000c7


	//   ....[64]....
        /*012c*/ 	.word	0x050000c7


	//   ....[65]....
        /*0130*/ 	.word	0x050000c7


	//   ....[66]....
        /*0134*/ 	.word	0x050000c7


	//   ....[67]....
        /*0138*/ 	.word	0x050000c7


	//   ....[68]....
        /*013c*/ 	.word	0x050000c7


	//   ....[69]....
        /*0140*/ 	.word	0x050000c7


	//   ....[70]....
        /*0144*/ 	.word	0x050000c7


	//   ....[71]....
        /*0148*/ 	.word	0x050000c7


	//   ....[72]....
        /*014c*/ 	.word	0x050000c7


	//   ....[73]....
        /*0150*/ 	.word	0x050000c7


	//   ....[74]....
        /*0154*/ 	.word	0x050000c7


	//   ....[75]....
        /*0158*/ 	.word	0x050000c7


	//   ....[76]....
        /*015c*/ 	.word	0x050000c7


	//   ....[77]....
        /*0160*/ 	.word	0x050000c7


	//   ....[78]....
        /*0164*/ 	.word	0x050000c7


	//   ....[79]....
        /*0168*/ 	.word	0x050000c7


	//   ....[80]....
        /*016c*/ 	.word	0x050000c7


	//   ....[81]....
        /*0170*/ 	.word	0x050000c7


	//   ....[82]....
        /*0174*/ 	.word	0x050000c7


	//   ....[83]....
        /*0178*/ 	.word	0x050000c7


	//   ....[84]....
        /*017c*/ 	.word	0x050000c7


	//   ....[85]....
        /*0180*/ 	.word	0x050000c7


	//   ....[86]....
        /*0184*/ 	.word	0x050000c7


	//   ....[87]....
        /*0188*/ 	.word	0x050000c7


	//   ....[88]....
        /*018c*/ 	.word	0x050000c7


	//   ....[89]....
        /*0190*/ 	.word	0x050000c7


	//   ....[90]....
        /*0194*/ 	.word	0x050000c7


	//----- nvinfo : EIATTR_COOP_GROUP_INSTR_OFFSETS
	.align		4
.L_1935:
        /*0198*/ 	.byte	0x04, 0x28
        /*019a*/ 	.short	(.L_1937 - .L_1936)


	//   ....[0]....
.L_1936:
        /*019c*/ 	.word	0x00000760


	//   ....[1]....
        /*01a0*/ 	.word	0x000007f0


	//   ....[2]....
        /*01a4*/ 	.word	0x00000970


	//   ....[3]....
        /*01a8*/ 	.word	0x00000ac0


	//   ....[4]....
        /*01ac*/ 	.word	0x000011b0


	//   ....[5]....
        /*01b0*/ 	.word	0x00001c60


	//   ....[6]....
        /*01b4*/ 	.word	0x00002010


	//   ....[7]....
        /*01b8*/ 	.word	0x000033b0


	//   ....[8]....
        /*01bc*/ 	.word	0x000033d0


	//   ....[9]....
        /*01c0*/ 	.word	0x00003400


	//   ....[10]....
        /*01c4*/ 	.word	0x00003420


	//   ....[11]....
        /*01c8*/ 	.word	0x00003450


	//   ....[12]....
        /*01cc*/ 	.word	0x00003470


	//   ....[13]....
        /*01d0*/ 	.word	0x000034a0


	//   ....[14]....
        /*01d4*/ 	.word	0x000034c0


	//   ....[15]....
        /*01d8*/ 	.word	0x000034f0


	//   ....[16]....
        /*01dc*/ 	.word	0x00003500


	//   ....[17]....
        /*01e0*/ 	.word	0x000035a0


	//   ....[18]....
        /*01e4*/ 	.word	0x000035b0


	//   ....[19]....
        /*01e8*/ 	.word	0x000035c0


	//   ....[20]....
        /*01ec*/ 	.word	0x000035d0


	//   ....[21]....
        /*01f0*/ 	.word	0x00003a80


	//   ....[22]....
        /*01f4*/ 	.word	0x00003a90


	//   ....[23]....
        /*01f8*/ 	.word	0x00003aa0


	//   ....[24]....
        /*01fc*/ 	.word	0x00003ab0


	//   ....[25]....
        /*0200*/ 	.word	0x00003ae0


	//   ....[26]....
        /*0204*/ 	.word	0x00003af0


	//   ....[27]....
        /*0208*/ 	.word	0x00003b20


	//   ....[28]....
        /*020c*/ 	.word	0x00003b30


	//   ....[29]....
        /*0210*/ 	.word	0x00003b60


	//   ....[30]....
        /*0214*/ 	.word	0x00003b70


	//   ....[31]....
        /*0218*/ 	.word	0x00003ba0


	//   ....[32]....
        /*021c*/ 	.word	0x00003bb0


	//   ....[33]....
        /*0220*/ 	.word	0x00003be0


	//   ....[34]....
        /*0224*/ 	.word	0x00003bf0


	//   ....[35]....
        /*0228*/ 	.word	0x00003c00


	//   ....[36]....
        /*022c*/ 	.word	0x00003c10


	//   ....[37]....
        /*0230*/ 	.word	0x00003f20


	//   ....[38]....
        /*0234*/ 	.word	0x00004340


	//   ....[39]....
        /*0238*/ 	.word	0x00004570


	//   ....[40]....
        /*023c*/ 	.word	0x00004580


	//   ....[41]....
        /*0240*/ 	.word	0x000045b0


	//   ....[42]....
        /*0244*/ 	.word	0x000045d0


	//   ....[43]....
        /*0248*/ 	.word	0x00004610


	//   ....[44]....
        /*024c*/ 	.word	0x00004640


	//   ....[45]....
        /*0250*/ 	.word	0x000047c0


	//   ....[46]....
        /*0254*/ 	.word	0x000048e0


	//   ....[47]....
        /*0258*/ 	.word	0x00004cb0


	//   ....[48]....
        /*025c*/ 	.word	0x00005020


	//   ....[49]....
        /*0260*/ 	.word	0x00005120


	//   ....[50]....
        /*0264*/ 	.word	0x00005170


	//   ....[51]....
        /*0268*/ 	.word	0x000051e0


	//   ....[52]....
        /*026c*/ 	.word	0x00005220


	//   ....[53]....
        /*0270*/ 	.word	0x00005250


	//   ....[54]....
        /*0274*/ 	.word	0x00005380


	//   ....[55]....
        /*0278*/ 	.word	0x000053c0


	//   ....[56]....
        /*027c*/ 	.word	0x00005430


	//   ....[57]....
        /*0280*/ 	.word	0x00005480


	//   ....[58]....
        /*0284*/ 	.word	0x000054a0


	//   ....[59]....
        /*0288*/ 	.word	0x00005c20


	//   ....[60]....
        /*028c*/ 	.word	0x00005c70


	//   ....[61]....
        /*0290*/ 	.word	0x00005cf0


	//   ....[62]....
        /*0294*/ 	.word	0x00005d40


	//   ....[63]....
        /*0298*/ 	.word	0x00005dc0


	//   ....[64]....
        /*029c*/ 	.word	0x00005e10


	//   ....[65]....
        /*02a0*/ 	.word	0x00005e90


	//   ....[66]....
        /*02a4*/ 	.word	0x00005ee0


	//   ....[67]....
        /*02a8*/ 	.word	0x00005f60


	//   ....[68]....
        /*02ac*/ 	.word	0x00005fb0


	//   ....[69]....
        /*02b0*/ 	.word	0x00006040


	//   ....[70]....
        /*02b4*/ 	.word	0x000060e0


	//   ....[71]....
        /*02b8*/ 	.word	0x00006180


	//   ....[72]....
        /*02bc*/ 	.word	0x00006240


	//   ....[73]....
        /*02c0*/ 	.word	0x00006270


	//   ....[74]....
        /*02c4*/ 	.word	0x000062d0


	//   ....[75]....
        /*02c8*/ 	.word	0x00006380


	//   ....[76]....
        /*02cc*/ 	.word	0x000063d0


	//   ....[77]....
        /*02d0*/ 	.word	0x00006450


	//   ....[78]....
        /*02d4*/ 	.word	0x000064a0


	//   ....[79]....
        /*02d8*/ 	.word	0x00006520


	//   ....[80]....
        /*02dc*/ 	.word	0x00006570


	//   ....[81]....
        /*02e0*/ 	.word	0x000065f0


	//   ....[82]....
        /*02e4*/ 	.word	0x00006640


	//   ....[83]....
        /*02e8*/ 	.word	0x000066c0


	//   ....[84]....
        /*02ec*/ 	.word	0x00006710


	//   ....[85]....
        /*02f0*/ 	.word	0x000067a0


	//   ....[86]....
        /*02f4*/ 	.word	0x000067f0


	//   ....[87]....
        /*02f8*/ 	.word	0x00006820


	//   ....[88]....
        /*02fc*/ 	.word	0x00006890


	//   ....[89]....
        /*0300*/ 	.word	0x000068c0


	//   ....[90]....
        /*0304*/ 	.word	0x00006910


	//----- nvinfo : EIATTR_EXIT_INSTR_OFFSETS
	.align		4
.L_1937:
        /*0308*/ 	.byte	0x04, 0x1c
        /*030a*/ 	.short	(.L_1939 - .L_1938)


	//   ....[0]....
.L_1938:
        /*030c*/ 	.word	0x000055c0


	//   ....[1]....
        /*0310*/ 	.word	0x00005bc0


	//----- nvinfo : EIATTR_MAX_THREADS
	.align		4
.L_1939:
        /*0314*/ 	.byte	0x04, 0x05
        /*0316*/ 	.short	(.L_1941 - .L_1940)
.L_1940:
        /*0318*/ 	.word	0x00000040
        /*031c*/ 	.word	0x00000001
        /*0320*/ 	.word	0x00000001


	//----- nvinfo : EIATTR_CRS_STACK_SIZE
	.align		4
.L_1941:
        /*0324*/ 	.byte	0x04, 0x1e
        /*0326*/ 	.short	(.L_1943 - .L_1942)
.L_1942:
        /*0328*/ 	.word	0x00000000


	//----- nvinfo : EIATTR_CBANK_PARAM_SIZE
	.align		4
.L_1943:
        /*032c*/ 	.byte	0x03, 0x19
        /*032e*/ 	.short	0x01f0


	//----- nvinfo : EIATTR_PARAM_CBANK
	.align		4
        /*0330*/ 	.byte	0x04, 0x0a
        /*0332*/ 	.short	(.L_1945 - .L_1944)
	.align		4
.L_1944:
        /*0334*/ 	.word	index@(.nv.constant0._Z25selective_scan_bwd_kernelI32Selective_Scan_bwd_kernel_traitsILi64ELi16ELb1ELb0ELb0ELb0ELb1EN3c108BFloat16EfEEv12SSMParamsBwd)
        /*0338*/ 	.short	0x0210
        /*033a*/ 	.short	0x01f0


	//----- nvinfo : EIATTR_SW_WAR
	.align		4
.L_1945:
        /*033c*/ 	.byte	0x04, 0x36
        /*033e*/ 	.short	(.L_1947 - .L_1946)
.L_1946:
        /*0340*/ 	.word	0x00000008
.L_1947:


//--------------------- .nv.info._Z25selective_scan_bwd_kernelI32Selective_Scan_bwd_kernel_traitsILi64ELi16ELb1ELb0ELb0ELb1ELb0EN3c108BFloat16EfEEv12SSMParamsBwd --------------------------
	.section	.nv.info._Z25selective_scan_bwd_kernelI32Selective_Scan_bwd_kernel_traitsILi64ELi16ELb1ELb0ELb0ELb1ELb0EN3c108BFloat16EfEEv12SSMParamsBwd,"",@"SHT_CUDA_INFO"
	.sectionflags	@""
	.align	4


	//----- nvinfo : EIATTR_CUDA_API_VERSION
	.align		4
        /*0000*/ 	.byte	0x04, 0x37
        /*0002*/ 	.short	(.L_1949 - .L_1948)
.L_1948:
        /*0004*/ 	.word	0x00000082


	//----- nvinfo : EIATTR_KPARAM_INFO
	.align		4
.L_1949:
        /*0008*/ 	.byte	0x04, 0x17
        /*000a*/ 	.short	(.L_1951 - .L_1950)
.L_1950:
        /*000c*/ 	.word	0x00000000
        /*0010*/ 	.short	0x0000
        /*0012*/ 	.short	0x0000
        /*0014*/ 	.byte	0x00, 0xf0, 0xc1, 0x07


	//----- nvinfo : EIATTR_SPARSE_MMA_MASK
	.align		4
.L_1951:
        /*0018*/ 	.byte	0x03, 0x50
        /*001a*/ 	.short	0x0000


	//----- nvinfo : EIATTR_MAXREG_COUNT
	.align		4
        /*001c*/ 	.byte	0x03, 0x1b
        /*001e*/ 	.short	0x00ff


	//----- nvinfo : EIATTR_NUM_BARRIERS
	.align		4
        /*0020*/ 	.byte	0x02, 0x4c
        /*0022*/ 	.byte	0x01
	.zero		1


	//----- nvinfo : EIATTR_MERCURY_ISA_VERSION
	.align		4
        /*0024*/ 	.byte	0x03, 0x5f
        /*0026*/ 	.short	0x0101


	//----- nvinfo : EIATTR_COOP_GROUP_MASK_REGIDS
	.align		4
        /*0028*/ 	.byte	0x04, 0x29
        /*002a*/ 	.short	(.L_1953 - .L_1952)


	//   ....[0]....
.L_1952:
        /*002c*/ 	.word	0xffffffff


	//   ....[1]....
        /*0030*/ 	.word	0xffffffff


	//   ....[2]....
        /*0034*/ 	.word	0xffffffff


	//   ....[3]....
        /*0038*/ 	.word	0xffffffff


	//   ....[4]....
        /*003c*/ 	.word	0xffffffff


	//   ....[5]....
        /*0040*/ 	.word	0xffffffff


	//   ....[6]....
        /*0044*/ 	.word	0xffffffff


	//   ....[7]....
        /*0048*/ 	.word	0xffffffff


	//   ....[8]....
        /*004c*/ 	.word	0xffffffff


	//   ....[9]....
        /*0050*/ 	.word	0xffffffff


	//   ....[10]....
        /*0054*/ 	.word	0xffffffff


	//   ....[11]....
        /*0058*/ 	.word	0xffffffff


	//   ....[12]....
        /*005c*/ 	.word	0xffffffff


	//   ....[13]....
        /*0060*/ 	.word	0xffffffff


	//   ....[14]....
        /*0064*/ 	.word	0xffffffff


	//   ....[15]....
        /*0068*/ 	.word	0xffffffff


	//   ....[16]....
        /*006c*/ 	.word	0xffffffff


	//   ....[17]....
        /*0070*/ 	.word	0xffffffff


	//   ....[18]....
        /*0074*/ 	.word	0xffffffff


	//   ....[19]....
        /*0078*/ 	.word	0xffffffff


	//   ....[20]....
        /*007c*/ 	.word	0xffffffff


	//   ....[21]....
        /*0080*/ 	.word	0xffffffff


	//   ....[22]....
        /*0084*/ 	.word	0xffffffff


	//   ....[23]....
        /*0088*/ 	.word	0xffffffff


	//   ....[24]....
        /*008c*/ 	.word	0xffffffff


	//   ....[25]....
        /*0090*/ 	.word	0xffffffff


	//   ....[26]....
        /*0094*/ 	.word	0xffffffff


	//   ....[27]....
        /*0098*/ 	.word	0xffffffff


	//   ....[28]....
        /*009c*/ 	.word	0xffffffff


	//   ....[29]....
        /*00a0*/ 	.word	0xffffffff


	//   ....[30]....
        /*00a4*/ 	.word	0xffffffff


	//   ....[31]....
        /*00a8*/ 	.word	0xffffffff


	//   ....[32]....
        /*00ac*/ 	.word	0xffffffff


	//   ....[33]....
        /*00b0*/ 	.word	0xffffffff


	//   ....[34]....
        /*00b4*/ 	.word	0xffffffff


	//   ....[35]....
        /*00b8*/ 	.word	0xffffffff


	//   ....[36]....
        /*00bc*/ 	.word	0xffffffff


	//   ....[37]....
        /*00c0*/ 	.word	0xffffffff


	//   ....[38]....
        /*00c4*/ 	.word	0xffffffff


	//   ....[39]....
        /*00c8*/ 	.word	0xffffffff


	//   ....[40]....
        /*00cc*/ 	.word	0xffffffff


	//   ....[41]....
        /*00d0*/ 	.word	0xffffffff


	//   ....[42]....
        /*00d4*/ 	.word	0xffffffff


	//   ....[43]....
        /*00d8*/ 	.word	0xffffffff


	//   ....[44]....
        /*00dc*/ 	.word	0xffffffff


	//   ....[45]....
        /*00e0*/ 	.word	0xffffffff


	//   ....[46]....
        /*00e4*/ 	.word	0xffffffff


	//   ....[47]....
        /*00e8*/ 	.word	0xffffffff


	//   ....[48]....
        /*00ec*/ 	.word	0xffffffff


	//   ....[49]....
        /*00f0*/ 	.word	0xffffffff


	//   ....[50]....
        /*00f4*/ 	.word	0xffffffff


	//   ....[51]....
        /*00f8*/ 	.word	0xffffffff


	//   ....[52]....
        /*00fc*/ 	.word	0xffffffff


	//   ....[53]....
        /*0100*/ 	.word	0xffffffff


	//   ....[54]....
        /*0104*/ 	.word	0xffffffff


	//   ....[55]....
        /*0108*/ 	.word	0xffffffff


	//   ....[56]....
        /*010c*/ 	.word	0x050000cd


	//   ....[57]....
        /*0110*/ 	.word	0x050000cd


	//   ....[58]....
        /*0114*/ 	.word	0x050000cd


	//   ....[59]....
        /*0118*/ 	.word	0x050000cd


	//   ....[60]....
        /*011c*/ 	.word	0x050000cd


	//   ....[61]....
        /*0120*/ 	.word	0x050000cd


	//   ....[62]....
        /*0124*/ 	.word	0x050000cd


	//   ....[63]....
        /*0128*/ 	.word	0x050000cd


	//   ....[64]....
        /*012c*/ 	.word	0x050000cd


	//   ....[65]....
        /*0130*/ 	.word	0x050000cd


	//   ....[66]....
        /*0134*/ 	.word	0x050000cd


	//   ....[67]....
        /*0138*/ 	.word	0x050000cd


	//   ....[68]....
        /*013c*/ 	.word	0x050000cd


	//   ....[69]....
        /*0140*/ 	.word	0x050000cd


	//   ....[70]....
        /*0144*/ 	.word	0x050000cd


	//   ....[71]....
        /*0148*/ 	.word	0x050000cd


	//   ....[72]....
        /*014c*/ 	.word	0x050000cd


	//   ....[73]....
        /*0150*/ 	.word	0x050000cd


	//   ....[74]....
        /*0154*/ 	.word	0x050000cd


	//   ....[75]....
        /*0158*/ 	.word	0x050000cd


	//   ....[76]....
        /*015c*/ 	.word	0x050000cd


	//   ....[77]....
        /*0160*/ 	.word	0x050000cd


	//   ....[78]....
        /*0164*/ 	.word	0x050000cd


	//   ....[79]....
        /*0168*/ 	.word	0x050000cd


	//   ....[80]....
        /*016c*/ 	.word	0x050000cd


	//   ....[81]....
        /*0170*/ 	.word	0x050000cd


	//   ....[82]....
        /*0174*/ 	.word	0x050000cd


	//   ....[83]....
        /*0178*/ 	.word	0x050000cd


	//   ....[84]....
        /*017c*/ 	.word	0x050000cd


	//   ....[85]....
        /*0180*/ 	.word	0x050000cd


	//   ....[86]....
        /*0184*/ 	.word	0x050000cd


	//   ....[87]....
        /*0188*/ 	.word	0x050000cd


	//----- nvinfo : EIATTR_COOP_GROUP_INSTR_OFFSETS
	.align		4
.L_1953:
        /*018c*/ 	.byte	0x04, 0x28
        /*018e*/ 	.short	(.L_1955 - .L_1954)


	//   ....[0]....
.L_1954:
        /*0190*/ 	.word	0x00000760


	//   ....[1]....
        /*0194*/ 	.word	0x00000800


	//   ....[2]....
        /*0198*/ 	.word	0x00000ab0


	//   ....[3]....
        /*019c*/ 	.word	0x00004050


	//   ....[4]....
        /*01a0*/ 	.word	0x00004070


	//   ....[5]....
        /*01a4*/ 	.word	0x000040a0


	//   ....[6]....
        /*01a8*/ 	.word	0x000040c0


	//   ....[7]....
        /*01ac*/ 	.word	0x000040f0


	//   ....[8]....
        /*01b0*/ 	.word	0x00004110


	//   ....[9]....
        /*01b4*/ 	.word	0x00004140


	//   ....[10]....
        /*01b8*/ 	.word	0x00004160


	//   ....[11]....
        /*01bc*/ 	.word	0x00004190


	//   ....[12]....
        /*01c0*/ 	.word	0x000041a0


	//   ....[13]....
        /*01c4*/ 	.word	0x00004240


	//   ....[14]....
        /*01c8*/ 	.word	0x00004250


	//   ....[15]....
        /*01cc*/ 	.word	0x00004260


	//   ....[16]....
        /*01d0*/ 	.word	0x00004270


	//   ....[17]....
        /*01d4*/ 	.word	0x00004720


	//   ....[18]....
        /*01d8*/ 	.word	0x00004730


	//   ....[19]....
        /*01dc*/ 	.word	0x00004740


	//   ....[20]....
        /*01e0*/ 	.word	0x00004750


	//   ....[21]....
        /*01e4*/ 	.word	0x00004780


	//   ....[22]....
        /*01e8*/ 	.word	0x00004790


	//   ....[23]....
        /*01ec*/ 	.word	0x000047c0


	//   ....[24]....
        /*01f0*/ 	.word	0x000047d0


	//   ....[25]....
        /*01f4*/ 	.word	0x00004800


	//   ....[26]....
        /*01f8*/ 	.word	0x00004810


	//   ....[27]....
        /*01fc*/ 	.word	0x00004840


	//   ....[28]....
        /*0200*/ 	.word	0x00004850


	//   ....[29]....
        /*0204*/ 	.word	0x00004880


	//   ....[30]....
        /*0208*/ 	.word	0x00004890


	//   ....[31]....
        /*020c*/ 	.word	0x000048a0


	//   ....[32]....
        /*0210*/ 	.word	0x000048b0


	//   ....[33]....
        /*0214*/ 	.word	0x00004c90


	//   ....[34]....
        /*0218*/ 	.word	0x00004e60


	//   ....[35]....
        /*021c*/ 	.word	0x00004fc0


	//   ....[36]....
        /*0220*/ 	.word	0x00005190


	//   ....[37]....
        /*0224*/ 	.word	0x00005260


	//   ....[38]....
        /*0228*/ 	.word	0x00005290


	//   ....[39]....
        /*022c*/ 	.word	0x000052e0


	//   ....[40]....
        /*0230*/ 	.word	0x00005380


	//   ....[41]....
        /*0234*/ 	.word	0x00005500


	//   ....[42]....
        /*0238*/ 	.word	0x00005610


	//   ....[43]....
        /*023c*/ 	.word	0x00005900


	//   ....[44]....
        /*0240*/ 	.word	0x00006270


	//   ....[45]....
        /*0244*/ 	.word	0x00006600


	//   ....[46]....
        /*0248*/ 	.word	0x00006740


	//   ....[47]....
        /*024c*/ 	.word	0x00006790


	//   ....[48]....
        /*0250*/ 	.word	0x00006800


	//   ....[49]....
        /*0254*/ 	.word	0x00006840


	//   ....[50]....
        /*0258*/ 	.word	0x00006870


	//   ....[51]....
        /*025c*/ 	.word	0x000069a0


	//   ....[52]....
        /*0260*/ 	.word	0x000069e0


	//   ....[53]....
        /*0264*/ 	.word	0x00006a50


	//   ....[54]....
        /*0268*/ 	.word	0x00006aa0


	//   ....[55]....
        /*026c*/ 	.word	0x00006ac0


	//   ....[56]....
        /*0270*/ 	.word	0x00007240


	//   ....[57]....
        /*0274*/ 	.word	0x00007290


	//   ....[58]....
        /*0278*/ 	.word	0x00007310


	//   ....[59]....
        /*027c*/ 	.word	0x00007360


	//   ....[60]....
        /*0280*/ 	.word	0x000073e0


	//   ....[61]....
        /*0284*/ 	.word	0x00007430


	//   ....[62]....
        /*0288*/ 	.word	0x000074b0


	//   ....[63]....
        /*028c*/ 	.word	0x00007500


	//   ....[64]....
        /*0290*/ 	.word	0x00007580


	//   ....[65]....
        /*0294*/ 	.word	0x000075d0


	//   ....[66]....
        /*0298*/ 	.word	0x00007660


	//   ....[67]....
        /*029c*/ 	.word	0x00007700


	//   ....[68]....
        /*02a0*/ 	.word	0x000077a0


	//   ....[69]....
        /*02a4*/ 	.word	0x00007860


	//   ....[70]....
        /*02a8*/ 	.word	0x00007890


	//   ....[71]....
        /*02ac*/ 	.word	0x000078f0


	//   ....[72]....
        /*02b0*/ 	.word	0x000079a0


	//   ....[73]....
        /*02b4*/ 	.word	0x000079f0


	//   ....[74]....
        /*02b8*/ 	.word	0x00007a70


	//   ....[75]....
        /*02bc*/ 	.word	0x00007ac0


	//   ....[76]....
        /*02c0*/ 	.word	0x00007b40


	//   ....[77]....
        /*02c4*/ 	.word	0x00007b90


	//   ....[78]....
        /*02c8*/ 	.word	0x00007c10


	//   ....[79]....
        /*02cc*/ 	.word	0x00007c60


	//   ....[80]....
        /*02d0*/ 	.word	0x00007ce0


	//   ....[81]....
        /*02d4*/ 	.word	0x00007d30


	//   ....[82]....
        /*02d8*/ 	.word	0x00007dc0


	//   ....[83]....
        /*02dc*/ 	.word	0x00007e10


	//   ....[84]....
        /*02e0*/ 	.word	0x00007e40


	//   ....[85]....
        /*02e4*/ 	.word	0x00007eb0


	//   ....[86]....
        /*02e8*/ 	.word	0x00007ee0


	//   ....[87]....
        /*02ec*/ 	.word	0x00007f30


	//----- nvinfo : EIATTR_EXIT_INSTR_OFFSETS
	.align		4
.L_1955:
        /*02f0*/ 	.byte	0x04, 0x1c
        /*02f2*/ 	.short	(.L_1957 - .L_1956)


	//   ....[0]....
.L_1956:
        /*02f4*/ 	.word	0x00006be0


	//   ....[1]....
        /*02f8*/ 	.word	0x000071e0


	//----- nvinfo : EIATTR_MAX_THREADS
	.align		4
.L_1957:
        /*02fc*/ 	.byte	0x04, 0x05
        /*02fe*/ 	.short	(.L_1959 - .L_1958)
.L_1958:
        /*0300*/ 	.word	0x00000040
        /*0304*/ 	.word	0x00000001
        /*0308*/ 	.word	0x00000001


	//----- nvinfo : EIATTR_CRS_STACK_SIZE
	.align		4
.L_1959:
        /*030c*/ 	.byte	0x04, 0x1e
        /*030e*/ 	.short	(.L_1961 - .L_1960)
.L_1960:
        /*0310*/ 	.word	0x00000000


	//----- nvinfo : EIATTR_CBANK_PARAM_SIZE
	.align		4
.L_1961:
        /*0314*/ 	.byte	0x03, 0x19
        /*0316*/ 	.short	0x01f0


	//----- nvinfo : EIATTR_PARAM_CBANK
	.align		4
        /*0318*/ 	.byte	0x04, 0x0a
        /*031a*/ 	.short	(.L_1963 - .L_1962)
	.align		4
.L_1962:
        /*031c*/ 	.word	index@(.nv.constant0._Z25selective_scan_bwd_kernelI32Selective_Scan_bwd_kernel_traitsILi64ELi16ELb1ELb0ELb0ELb1ELb0EN3c108BFloat16EfEEv12SSMParamsBwd)
        /*0320*/ 	.short	0x0210
        /*0322*/ 	.short	0x01f0


	//----- nvinfo : EIATTR_SW_WAR
	.align		4
.L_1963:
        /*0324*/ 	.byte	0x04, 0x36
        /*0326*/ 	.short	(.L_1965 - .L_1964)
.L_1964:
        /*0328*/ 	.word	0x00000008
.L_1965:


//--------------------- .nv.info._Z25selective_scan_bwd_kernelI32Selective_Scan_bwd_kernel_traitsILi64ELi16ELb1ELb0ELb0ELb1ELb1EN3c108BFloat16EfEEv12SSMParamsBwd --------------------------
	.section	.nv.info._Z25selective_scan_bwd_kernelI32Selective_Scan_bwd_kernel_traitsILi64ELi16ELb1ELb0ELb0ELb1ELb1EN3c108BFloat16EfEEv12SSMParamsBwd,"",@"SHT_CUDA_INFO"
	.sectionflags	@""
	.align	4


	//----- nvinfo : EIATTR_CUDA_API_VERSION
	.align		4
        /*0000*/ 	.byte	0x04, 0x37
        /*0002*/ 	.short	(.L_1967 - .L_1966)
.L_1966:
        /*0004*/ 	.word	0x00000082


	//----- nvinfo : EIATTR_KPARAM_INFO
	.align		4
.L_1967:
        /*0008*/ 	.byte	0x04, 0x17
        /*000a*/ 	.short	(.L_1969 - .L_1968)
.L_1968:
        /*000c*/ 	.word	0x00000000
        /*0010*/ 	.short	0x0000
        /*0012*/ 	.short	0x0000
        /*0014*/ 	.byte	0x00, 0xf0, 0xc1, 0x07


	//----- nvinfo : EIATTR_SPARSE_MMA_MASK
	.align		4
.L_1969:
        /*0018*/ 	.byte	0x03, 0x50
        /*001a*/ 	.short	0x0000


	//----- nvinfo : EIATTR_MAXREG_COUNT
	.align		4
        /*001c*/ 	.byte	0x03, 0x1b
        /*001e*/ 	.short	0x00ff


	//----- nvinfo : EIATTR_NUM_BARRIERS
	.align		4
        /*0020*/ 	.byte	0x02, 0x4c
        /*0022*/ 	.byte	0x01
	.zero		1


	//----- nvinfo : EIATTR_MERCURY_ISA_VERSION
	.align		4
        /*0024*/ 	.byte	0x03, 0x5f
        /*0026*/ 	.short	0x0101


	//----- nvinfo : EIATTR_COOP_GROUP_MASK_REGIDS
	.align		4
        /*0028*/ 	.byte	0x04, 0x29
        /*002a*/ 	.short	(.L_1971 - .L_1970)


	//   ....[0]....
.L_1970:
        /*002c*/ 	.word	0xffffffff


	//   ....[1]....
        /*0030*/ 	.word	0xffffffff


	//   ....[2]....
        /*0034*/ 	.word	0xffffffff


	//   ....[3]....
        /*0038*/ 	.word	0xffffffff


	//   ....[4]....
        /*003c*/ 	.word	0xffffffff


	//   ....[5]....
        /*0040*/ 	.word	0xffffffff


	//   ....[6]....
        /*0044*/ 	.word	0xffffffff


	//   ....[7]....
        /*0048*/ 	.word	0xffffffff


	//   ....[8]....
        /*004c*/ 	.word	0xffffffff


	//   ....[9]....
        /*0050*/ 	.word	0xffffffff


	//   ....[10]....
        /*0054*/ 	.word	0xffffffff


	//   ....[11]....
        /*0058*/ 	.word	0xffffffff


	//   ....[12]....
        /*005c*/ 	.word	0xffffffff


	//   ....[13]....
        /*0060*/ 	.word	0xffffffff


	//   ....[14]....
        /*0064*/ 	.word	0xffffffff


	//   ....[15]....
        /*0068*/ 	.word	0xffffffff


	//   ....[16]....
        /*006c*/ 	.word	0xffffffff


	//   ....[17]....
        /*0070*/ 	.word	0xffffffff


	//   ....[18]....
        /*0074*/ 	.word	0xffffffff


	//   ....[19]....
        /*0078*/ 	.word	0xffffffff


	//   ....[20]....
        /*007c*/ 	.word	0xffffffff


	//   ....[21]....
        /*0080*/ 	.word	0xffffffff


	//   ....[22]....
        /*0084*/ 	.word	0xffffffff


	//   ....[23]....
        /*0088*/ 	.word	0xffffffff


	//   ....[24]....
        /*008c*/ 	.word	0xffffffff


	//   ....[25]....
        /*0090*/ 	.word	0xffffffff


	//   ....[26]....
        /*0094*/ 	.word	0xffffffff


	//   ....[27]....
        /*0098*/ 	.word	0xffffffff


	//   ....[28]....
        /*009c*/ 	.word	0xffffffff


	//   ....[29]....
        /*00a0*/ 	.word	0xffffffff


	//   ....[30]....
        /*00a4*/ 	.word	0xffffffff


	//   ....[31]....
        /*00a8*/ 	.word	0xffffffff


	//   ....[32]....
        /*00ac*/ 	.word	0xffffffff


	//   ....[33]....
        /*00b0*/ 	.word	0xffffffff


	//   ....[34]....
        /*00b4*/ 	.word	0xffffffff


	//   ....[35]....
        /*00b8*/ 	.word	0xffffffff


	//   ....[36]....
        /*00bc*/ 	.word	0xffffffff


	//   ....[37]....
        /*00c0*/ 	.word	0xffffffff


	//   ....[38]....
        /*00c4*/ 	.word	0xffffffff


	//   ....[39]....
        /*00c8*/ 	.word	0xffffffff


	//   ....[40]....
        /*00cc*/ 	.word	0xffffffff


	//   ....[41]....
        /*00d0*/ 	.word	0xffffffff


	//   ....[42]....
        /*00d4*/ 	.word	0xffffffff


	//   ....[43]....
        /*00d8*/ 	.word	0xffffffff


	//   ....[44]....
        /*00dc*/ 	.word	0xffffffff


	//   ....[45]....
        /*00e0*/ 	.word	0xffffffff


	//   ....[46]....
        /*00e4*/ 	.word	0xffffffff


	//   ....[47]....
        /*00e8*/ 	.word	0xffffffff


	//   ....[48]....
        /*00ec*/ 	.word	0xffffffff


	//   ....[49]....
        /*00f0*/ 	.word	0xffffffff


	//   ....[50]....
        /*00f4*/ 	.word	0xffffffff


	//   ....[51]....
        /*00f8*/ 	.word	0xffffffff


	//   ....[52]....
        /*00fc*/ 	.word	0xffffffff


	//   ....[53]....
        /*0100*/ 	.word	0xffffffff


	//   ....[54]....
        /*0104*/ 	.word	0xffffffff


	//   ....[55]....
        /*0108*/ 	.word	0xffffffff


	//   ....[56]....
        /*010c*/ 	.word	0xffffffff


	//   ....[57]....
        /*0110*/ 	.word	0xffffffff


	//   ....[58]....
        /*0114*/ 	.word	0xffffffff


	//   ....[59]....
        /*0118*/ 	.word	0xffffffff


	//   ....[60]....
        /*011c*/ 	.word	0x050000cf


	//   ....[61]....
        /*0120*/ 	.word	0x050000cf


	//   ....[62]....
        /*0124*/ 	.word	0x050000cf


	//   ....[63]....
        /*0128*/ 	.word	0x050000cf


	//   ....[64]....
        /*012c*/ 	.word	0x050000cf


	//   ....[65]....
        /*0130*/ 	.word	0x050000cf


	//   ....[66]....
        /*0134*/ 	.word	0x050000cf


	//   ....[67]....
        /*0138*/ 	.word	0x050000cf


	//   ....[68]....
        /*013c*/ 	.word	0x050000cf


	//   ....[69]....
        /*0140*/ 	.word	0x050000cf


	//   ....[70]....
        /*0144*/ 	.word	0x050000cf


	//   ....[71]....
        /*0148*/ 	.word	0x050000cf


	//   ....[72]....
        /*014c*/ 	.word	0x050000cf


	//   ....[73]....
        /*0150*/ 	.word	0x050000cf


	//   ....[74]....
        /*0154*/ 	.word	0x050000cf


	//   ....[75]....
        /*0158*/ 	.word	0x050000cf


	//   ....[76]....
        /*015c*/ 	.word	0x050000cf


	//   ....[77]....
        /*0160*/ 	.word	0x050000cf


	//   ....[78]....
        /*0164*/ 	.word	0x050000cf


	//   ....[79]....
        /*0168*/ 	.word	0x050000cf


	//   ....[80]....
        /*016c*/ 	.word	0x050000cf


	//   ....[81]....
        /*0170*/ 	.word	0x050000cf


	//   ....[82]....
        /*0174*/ 	.word	0x050000cf


	//   ....[83]....
        /*0178*/ 	.word	0x050000cf


	//   ....[84]....
        /*017c*/ 	.word	0x050000cf


	//   ....[85]....
        /*0180*/ 	.word	0x050000cf


	//   ....[86]....
        /*0184*/ 	.word	0x050000cf


	//   ....[87]....
        /*0188*/ 	.word	0x050000cf


	//   ....[88]....
        /*018c*/ 	.word	0x050000cf


	//   ....[89]....
        /*0190*/ 	.word	0x050000cf


	//   ....[90]....
        /*0194*/ 	.word	0x050000cf


	//   ....[91]....
        /*0198*/ 	.word	0x050000cf


	//----- nvinfo : EIATTR_COOP_GROUP_INSTR_OFFSETS
	.align		4
.L_1971:
        /*019c*/ 	.byte	0x04, 0x28
        /*019e*/ 	.short	(.L_1973 - .L_1972)


	//   ....[0]....
.L_1972:
        /*01a0*/ 	.word	0x00000750


	//   ....[1]....
        /*01a4*/ 	.word	0x000007f0


	//   ....[2]....
        /*01a8*/ 	.word	0x00000a10


	//   ....[3]....
        /*01ac*/ 	.word	0x00003060


	//   ....[4]....
        /*01b0*/ 	.word	0x000037c0


	//   ....[5]....
        /*01b4*/ 	.word	0x000041c0


	//   ....[6]....
        /*01b8*/ 	.word	0x000044b0


	//   ....[7]....
        /*01bc*/ 	.word	0x000056c0


	//   ....[8]....
        /*01c0*/ 	.word	0x000056e0


	//   ....[9]....
        /*01c4*/ 	.word	0x00005710


	//   ....[10]....
        /*01c8*/ 	.word	0x00005730


	//   ....[11]....
        /*01cc*/ 	.word	0x00005760


	//   ....[12]....
        /*01d0*/ 	.word	0x00005780


	//   ....[13]....
        /*01d4*/ 	.word	0x000057b0


	//   ....[14]....
        /*01d8*/ 	.word	0x000057d0


	//   ....[15]....
        /*01dc*/ 	.word	0x00005800


	//   ....[16]....
        /*01e0*/ 	.word	0x00005810


	//   ....[17]....
        /*01e4*/ 	.word	0x000058b0


	//   ....[18]....
        /*01e8*/ 	.word	0x000058c0


	//   ....[19]....
        /*01ec*/ 	.word	0x000058d0


	//   ....[20]....
        /*01f0*/ 	.word	0x000058e0


	//   ....[21]....
        /*01f4*/ 	.word	0x00005d90


	//   ....[22]....
        /*01f8*/ 	.word	0x00005da0


	//   ....[23]....
        /*01fc*/ 	.word	0x00005db0


	//   ....[24]....
        /*0200*/ 	.word	0x00005dc0


	//   ....[25]....
        /*0204*/ 	.word	0x00005df0


	//   ....[26]....
        /*0208*/ 	.word	0x00005e00


	//   ....[27]....
        /*020c*/ 	.word	0x00005e30


	//   ....[28]....
        /*0210*/ 	.word	0x00005e40


	//   ....[29]....
        /*0214*/ 	.word	0x00005e70


	//   ....[30]....
        /*0218*/ 	.word	0x00005e80


	//   ....[31]....
        /*021c*/ 	.word	0x00005eb0


	//   ....[32]....
        /*0220*/ 	.word	0x00005ec0


	//   ....[33]....
        /*0224*/ 	.word	0x00005ef0


	//   ....[34]....
        /*0228*/ 	.word	0x00005f00


	//   ....[35]....
        /*022c*/ 	.word	0x00005f10


	//   ....[36]....
        /*0230*/ 	.word	0x00005f20


	//   ....[37]....
        /*0234*/ 	.word	0x00006240


	//   ....[38]....
        /*0238*/ 	.word	0x000063d0


	//   ....[39]....
        /*023c*/ 	.word	0x000065c0


	//   ....[40]....
        /*0240*/ 	.word	0x00006750


	//   ....[41]....
        /*0244*/ 	.word	0x00006930


	//   ....[42]....
        /*0248*/ 	.word	0x00006960


	//   ....[43]....
        /*024c*/ 	.word	0x00006980


	//   ....[44]....
        /*0250*/ 	.word	0x000069c0


	//   ....[45]....
        /*0254*/ 	.word	0x00006b00


	//   ....[46]....
        /*0258*/ 	.word	0x00006c40


	//   ....[47]....
        /*025c*/ 	.word	0x00006fd0


	//   ....[48]....
        /*0260*/ 	.word	0x00007780


	//   ....[49]....
        /*0264*/ 	.word	0x00007bd0


	//   ....[50]....
        /*0268*/ 	.word	0x00007d80


	//   ....[51]....
        /*026c*/ 	.word	0x00007dd0


	//   ....[52]....
        /*0270*/ 	.word	0x00007e40


	//   ....[53]....
        /*0274*/ 	.word	0x00007e80


	//   ....[54]....
        /*0278*/ 	.word	0x00007eb0


	//   ....[55]....
        /*027c*/ 	.word	0x00007fe0


	//   ....[56]....
        /*0280*/ 	.word	0x00008020


	//   ....[57]....
        /*0284*/ 	.word	0x00008090


	//   ....[58]....
        /*0288*/ 	.word	0x000080e0


	//   ....[59]....
        /*028c*/ 	.word	0x00008100


	//   ....[60]....
        /*0290*/ 	.word	0x00008880


	//   ....[61]....
        /*0294*/ 	.word	0x000088d0


	//   ....[62]....
        /*0298*/ 	.word	0x00008950


	//   ....[63]....
        /*029c*/ 	.word	0x000089a0


	//   ....[64]....
        /*02a0*/ 	.word	0x00008a20


	//   ....[65]....
        /*02a4*/ 	.word	0x00008a70


	//   ....[66]....
        /*02a8*/ 	.word	0x00008af0


	//   ....[67]....
        /*02ac*/ 	.word	0x00008b40


	//   ....[68]....
        /*02b0*/ 	.word	0x00008bc0


	//   ....[69]....
        /*02b4*/ 	.word	0x00008c10


	//   ....[70]....
        /*02b8*/ 	.word	0x00008ca0


	//   ....[71]....
        /*02bc*/ 	.word	0x00008d40


	//   ....[72]....
        /*02c0*/ 	.word	0x00008de0


	//   ....[73]....
        /*02c4*/ 	.word	0x00008ea0


	//   ....[74]....
        /*02c8*/ 	.word	0x00008ed0


	//   ....[75]....
        /*02cc*/ 	.word	0x00008f30


	//   ....[76]....
        /*02d0*/ 	.word	0x00008fe0


	//   ....[77]....
        /*02d4*/ 	.word	0x00009030


	//   ....[78]....
        /*02d8*/ 	.word	0x000090b0


	//   ....[79]....
        /*02dc*/ 	.word	0x00009100


	//   ....[80]....
        /*02e0*/ 	.word	0x00009180


	//   ....[81]....
        /*02e4*/ 	.word	0x000091d0


	//   ....[82]....
        /*02e8*/ 	.word	0x00009250


	//   ....[83]....
        /*02ec*/ 	.word	0x000092a0


	//   ....[84]....
        /*02f0*/ 	.word	0x00009320


	//   ....[85]....
        /*02f4*/ 	.word	0x00009370


	//   ....[86]....
        /*02f8*/ 	.word	0x00009400


	//   ....[87]....
        /*02fc*/ 	.word	0x00009450


	//   ....[88]....
        /*0300*/ 	.word	0x00009480


	//   ....[89]....
        /*0304*/ 	.word	0x000094f0


	//   ....[90]....
        /*0308*/ 	.word	0x00009520


	//   ....[91]....
        /*030c*/ 	.word	0x00009570


	//----- nvinfo : EIATTR_EXIT_INSTR_OFFSETS
	.align		4
.L_1973:
        /*0310*/ 	.byte	0x04, 0x1c
        /*0312*/ 	.short	(.L_1975 - .L_1974)


	//   ....[0]....
.L_1974:
        /*0314*/ 	.word	0x00008220


	//   ....[1]....
        /*0318*/ 	.word	0x00008820


	//----- nvinfo : EIATTR_MAX_THREADS
	.align		4
.L_1975:
        /*031c*/ 	.byte	0x04, 0x05
        /*031e*/ 	.short	(.L_1977 - .L_1976)
.L_1976:
        /*0320*/ 	.word	0x00000040
        /*0324*/ 	.word	0x00000001
        /*0328*/ 	.word	0x00000001


	//----- nvinfo : EIATTR_CRS_STACK_SIZE
	.align		4
.L_1977:
        /*032c*/ 	.byte	0x04, 0x1e
        /*032e*/ 	.short	(.L_1979 - .L_1978)
.L_1978:
        /*0330*/ 	.word	0x00000000


	//----- nvinfo : EIATTR_CBANK_PARAM_SIZE
	.align		4
.L_1979:
        /*0334*/ 	.byte	0x03, 0x19
        /*0336*/ 	.short	0x01f0


	//----- nvinfo : EIATTR_PARAM_CBANK
	.align		4
        /*0338*/ 	.byte	0x04, 0x0a
        /*033a*/ 	.short	(.L_1981 - .L_1980)
	.align		4
.L_1980:
        /*033c*/ 	.word	index@(.nv.constant0._Z25selective_scan_bwd_kernelI32Selective_Scan_bwd_kernel_traitsILi64ELi16ELb1ELb0ELb0ELb1ELb1EN3c108BFloat16EfEEv12SSMParamsBwd)
        /*0340*/ 	.short	0x0210
        /*0342*/ 	.short	0x01f0


	//----- nvinfo : EIATTR_SW_WAR
	.align		4
.L_1981:
        /*0344*/ 	.byte	0x04, 0x36
        /*0346*/ 	.short	(.L_1983 - .L_1982)
.L_1982:
        /*0348*/ 	.word	0x00000008
.L_1983:


//--------------------- .nv.info._Z25selective_scan_bwd_kernelI32Selective_Scan_bwd_kernel_traitsILi64ELi16ELb1ELb0ELb1ELb0ELb0EN3c108BFloat16EfEEv12SSMParamsBwd --------------------------
	.section	.nv.info._Z25selective_scan_bwd_kernelI32Selective_Scan_bwd_kernel_traitsILi64ELi16ELb1ELb0ELb1ELb0ELb0EN3c108BFloat16EfEEv12SSMParamsBwd,"",@"SHT_CUDA_INFO"
	.sectionflags	@""
	.align	4


	//----- nvinfo : EIATTR_CUDA_API_VERSION
	.align		4
        /*0000*/ 	.byte	0x04, 0x37
        /*0002*/ 	.short	(.L_1985 - .L_1984)
.L_1984:
        /*0004*/ 	.word	0x00000082


	//----- nvinfo : EIATTR_KPARAM_INFO
	.align		4
.L_1985:
        /*0008*/ 	.byte	0x04, 0x17
        /*000a*/ 	.short	(.L_1987 - .L_1986)
.L_1986:
        /*000c*/ 	.word	0x00000000
        /*0010*/ 	.short	0x0000
        /*0012*/ 	.short	0x0000
        /*0014*/ 	.byte	0x00, 0xf0, 0xc1, 0x07


	//----- nvinfo : EIATTR_SPARSE_MMA_MASK
	.align		4
.L_1987:
        /*0018*/ 	.byte	0x03, 0x50
        /*001a*/ 	.short	0x0000


	//----- nvinfo : EIATTR_MAXREG_COUNT
	.align		4
        /*001c*/ 	.byte	0x03, 0x1b
        /*001e*/ 	.short	0x00ff


	//----- nvinfo : EIATTR_NUM_BARRIERS
	.align		4
        /*0020*/ 	.byte	0x02, 0x4c
        /*0022*/ 	.byte	0x01
	.zero		1


	//----- nvinfo : EIATTR_MERCURY_ISA_VERSION
	.align		4
        /*0024*/ 	.byte	0x03, 0x5f
        /*0026*/ 	.short	0x0101


	//----- nvinfo : EIATTR_COOP_GROUP_MASK_REGIDS
	.align		4
        /*0028*/ 	.byte	0x04, 0x29
        /*002a*/ 	.short	(.L_1989 - .L_1988)


	//   ....[0]....
.L_1988:
        /*002c*/ 	.word	0xffffffff


	//   ....[1]....
        /*0030*/ 	.word	0xffffffff


	//   ....[2]....
        /*0034*/ 	.word	0xffffffff


	//   ....[3]....
        /*0038*/ 	.word	0xffffffff


	//   ....[4]....
        /*003c*/ 	.word	0xffffffff


	//   ....[5]....
        /*0040*/ 	.word	0xffffffff


	//   ....[6]....
        /*0044*/ 	.word	0xffffffff


	//   ....[7]....
        /*0048*/ 	.word	0xffffffff


	//   ....[8]....
        /*004c*/ 	.word	0xffffffff


	//   ....[9]....
        /*0050*/ 	.word	0xffffffff


	//   ....[10]....
        /*0054*/ 	.word	0xffffffff


	//   ....[11]....
        /*0058*/ 	.word	0xffffffff


	//   ....[12]....
        /*005c*/ 	.word	0xffffffff


	//   ....[13]....
        /*0060*/ 	.word	0xffffffff


	//   ....[14]....
        /*0064*/ 	.word	0xffffffff


	//   ....[15]....
        /*0068*/ 	.word	0xffffffff


	//   ....[16]....
        /*006c*/ 	.word	0xffffffff


	//   ....[17]....
        /*0070*/ 	.word	0xffffffff


	//   ....[18]....
        /*0074*/ 	.word	0xffffffff


	//   ....[19]....
        /*0078*/ 	.word	0xffffffff


	//   ....[20]....
        /*007c*/ 	.word	0xffffffff


	//   ....[21]....
        /*0080*/ 	.word	0xffffffff


	//   ....[22]....
        /*0084*/ 	.word	0xffffffff


	//   ....[23]....
        /*0088*/ 	.word	0xffffffff


	//   ....[24]....
        /*008c*/ 	.word	0xffffffff


	//   ....[25]....
        /*0090*/ 	.word	0xffffffff


	//   ....[26]....
        /*0094*/ 	.word	0xffffffff


	//   ....[27]....
        /*0098*/ 	.word	0xffffffff


	//   ....[28]....
        /*009c*/ 	.word	0xffffffff


	//   ....[29]....
        /*00a0*/ 	.word	0xffffffff


	//   ....[30]....
        /*00a4*/ 	.word	0xffffffff


	//   ....[31]....
        /*00a8*/ 	.word	0xffffffff


	//   ....[32]....
        /*00ac*/ 	.word	0xffffffff


	//   ....[33]....
        /*00b0*/ 	.word	0xffffffff


	//   ....[34]....
        /*00b4*/ 	.word	0xffffffff


	//   ....[35]....
        /*00b8*/ 	.word	0xffffffff


	//   ....[36]....
        /*00bc*/ 	.word	0xffffffff


	//   ....[37]....
        /*00c0*/ 	.word	0xffffffff


	//   ....[38]....
        /*00c4*/ 	.word	0xffffffff


	//   ....[39]....
        /*00c8*/ 	.word	0xffffffff


	//   ....[40]....
        /*00cc*/ 	.word	0xffffffff


	//   ....[41]....
        /*00d0*/ 	.word	0xffffffff


	//   ....[42]....
        /*00d4*/ 	.word	0xffffffff


	//   ....[43]....
        /*00d8*/ 	.word	0xffffffff


	//   ....[44]....
        /*00dc*/ 	.word	0xffffffff


	//   ....[45]....
        /*00e0*/ 	.word	0xffffffff


	//   ....[46]....
        /*00e4*/ 	.word	0xffffffff


	//   ....[47]....
        /*00e8*/ 	.word	0xffffffff


	//   ....[48]....
        /*00ec*/ 	.word	0xffffffff


	//   ....[49]....
        /*00f0*/ 	.word	0xffffffff


	//   ....[50]....
        /*00f4*/ 	.word	0xffffffff


	//   ....[51]....
        /*00f8*/ 	.word	0xffffffff


	//   ....[52]....
        /*00fc*/ 	.word	0xffffffff


	//   ....[53]....
        /*0100*/ 	.word	0xffffffff


	//   ....[54]....
        /*0104*/ 	.word	0xffffffff


	//   ....[55]....
        /*0108*/ 	.word	0xffffffff


	//   ....[56]....
        /*010c*/ 	.word	0x05000012


	//   ....[57]....
        /*0110*/ 	.word	0x05000012


	//   ....[58]....
        /*0114*/ 	.word	0x05000012


	//   ....[59]....
        /*0118*/ 	.word	0x05000012


	//   ....[60]....
        /*011c*/ 	.word	0x05000012


	//   ....[61]....
        /*0120*/ 	.word	0x05000012


	//   ....[62]....
        /*0124*/ 	.word	0x05000012


	//   ....[63]....
        /*0128*/ 	.word	0x05000012


	//   ....[64]....
        /*012c*/ 	.word	0x05000012


	//   ....[65]....
        /*0130*/ 	.word	0x05000012


	//   ....[66]....
        /*0134*/ 	.word	0x05000012


	//   ....[67]....
        /*0138*/ 	.word	0x05000012


	//   ....[68]....
        /*013c*/ 	.word	0x05000012


	//   ....[69]....
        /*0140*/ 	.word	0x05000012


	//   ....[70]....
        /*0144*/ 	.word	0x05000012


	//   ....[71]....
        /*0148*/ 	.word	0x05000012


	//   ....[72]....
        /*014c*/ 	.word	0x05000012


	//   ....[73]....
        /*0150*/ 	.word	0x05000012


	//   ....[74]....
        /*0154*/ 	.word	0x05000012


	//   ....[75]....
        /*0158*/ 	.word	0x05000012


	//   ....[76]....
        /*015c*/ 	.word	0x05000012


	//   ....[77]....
        /*0160*/ 	.word	0x05000012


	//   ....[78]....
        /*0164*/ 	.word	0x05000012


	//   ....[79]....
        /*0168*/ 	.word	0x05000012


	//   ....[80]....
        /*016c*/ 	.word	0x05000012


	//   ....[81]....
        /*0170*/ 	.word	0x05000012


	//   ....[82]....
        /*0174*/ 	.word	0x05000012


	//   ....[83]....
        /*0178*/ 	.word	0x05000012


	//   ....[84]....
        /*017c*/ 	.word	0x05000012


	//   ....[85]....
        /*0180*/ 	.word	0x05000012


	//   ....[86]....
        /*0184*/ 	.word	0x05000012


	//   ....[87]....
        /*0188*/ 	.word	0x05000012


	//----- nvinfo : EIATTR_COOP_GROUP_INSTR_OFFSETS
	.align		4
.L_1989:
        /*018c*/ 	.byte	0x04, 0x28
        /*018e*/ 	.short	(.L_1991 - .L_1990)


	//   ....[0]....
.L_1990:
        /*0190*/ 	.word	0x00000a20


	//   ....[1]....
        /*0194*/ 	.word	0x00000ab0


	//   ....[2]....
        /*0198*/ 	.word	0x00000ed0


	//   ....[3]....
        /*019c*/ 	.word	0x00001a80


	//   ....[4]....
        /*01a0*/ 	.word	0x00002390


	//   ....[5]....
        /*01a4*/ 	.word	0x000023b0


	//   ....[6]....
        /*01a8*/ 	.word	0x000023e0


	//   ....[7]....
        /*01ac*/ 	.word	0x00002400


	//   ....[8]....
        /*01b0*/ 	.word	0x00002430


	//   ....[9]....
        /*01b4*/ 	.word	0x00002450


	//   ....[10]....
        /*01b8*/ 	.word	0x00002480


	//   ....[11]....
        /*01bc*/ 	.word	0x000024a0


	//   ....[12]....
        /*01c0*/ 	.word	0x000024d0


	//   ....[13]....
        /*01c4*/ 	.word	0x000024e0


	//   ....[14]....
        /*01c8*/ 	.word	0x00002580


	//   ....[15]....
        /*01cc*/ 	.word	0x00002590


	//   ....[16]....
        /*01d0*/ 	.word	0x000025a0


	//   ....[17]....
        /*01d4*/ 	.word	0x000025b0


	//   ....[18]....
        /*01d8*/ 	.word	0x00002a70


	//   ....[19]....
        /*01dc*/ 	.word	0x00002a80


	//   ....[20]....
        /*01e0*/ 	.word	0x00002a90


	//   ....[21]....
        /*01e4*/ 	.word	0x00002aa0


	//   ....[22]....
        /*01e8*/ 	.word	0x00002ad0


	//   ....[23]....
        /*01ec*/ 	.word	0x00002ae0


	//   ....[24]....
        /*01f0*/ 	.word	0x00002b10


	//   ....[25]....
        /*01f4*/ 	.word	0x00002b20


	//   ....[26]....
        /*01f8*/ 	.word	0x00002b50


	//   ....[27]....
        /*01fc*/ 	.word	0x00002b60


	//   ....[28]....
        /*0200*/ 	.word	0x00002b90


	//   ....[29]....
        /*0204*/ 	.word	0x00002ba0


	//   ....[30]....
        /*0208*/ 	.word	0x00002bd0


	//   ....[31]....
        /*020c*/ 	.word	0x00002be0


	//   ....[32]....
        /*0210*/ 	.word	0x00002bf0


	//   ....[33]....
        /*0214*/ 	.word	0x00002c00


	//   ....[34]....
        /*0218*/ 	.word	0x00004220


	//   ....[35]....
        /*021c*/ 	.word	0x00004260


	//   ....[36]....
        /*0220*/ 	.word	0x000043a0


	//   ....[37]....
        /*0224*/ 	.word	0x000043c0


	//   ....[38]....
        /*0228*/ 	.word	0x00004400


	//   ....[39]....
        /*022c*/ 	.word	0x00004440


	//   ....[40]....
        /*0230*/ 	.word	0x000045c0


	//   ....[41]....
        /*0234*/ 	.word	0x00004600


	//   ....[42]....
        /*0238*/ 	.word	0x00004780


	//   ....[43]....
        /*023c*/ 	.word	0x000047a0


	//   ....[44]....
        /*0240*/ 	.word	0x00004be0


	//   ....[45]....
        /*0244*/ 	.word	0x00004fc0


	//   ....[46]....
        /*0248*/ 	.word	0x000050a0


	//   ....[47]....
        /*024c*/ 	.word	0x000050f0


	//   ....[48]....
        /*0250*/ 	.word	0x00005160


	//   ....[49]....
        /*0254*/ 	.word	0x000051a0


	//   ....[50]....
        /*0258*/ 	.word	0x000051d0


	//   ....[51]....
        /*025c*/ 	.word	0x00005300


	//   ....[52]....
        /*0260*/ 	.word	0x00005340


	//   ....[53]....
        /*0264*/ 	.word	0x000053b0


	//   ....[54]....
        /*0268*/ 	.word	0x00005400


	//   ....[55]....
        /*026c*/ 	.word	0x00005420


	//   ....[56]....
        /*0270*/ 	.word	0x00005880


	//   ....[57]....
        /*0274*/ 	.word	0x000058d0


	//   ....[58]....
        /*0278*/ 	.word	0x00005950


	//   ....[59]....
        /*027c*/ 	.word	0x000059a0


	//   ....[60]....
        /*0280*/ 	.word	0x00005a20


	//   ....[61]....
        /*0284*/ 	.word	0x00005a70


	//   ....[62]....
        /*0288*/ 	.word	0x00005af0


	//   ....[63]....
        /*028c*/ 	.word	0x00005b40


	//   ....[64]....
        /*0290*/ 	.word	0x00005bc0


	//   ....[65]....
        /*0294*/ 	.word	0x00005c10


	//   ....[66]....
        /*0298*/ 	.word	0x00005ca0


	//   ....[67]....
        /*029c*/ 	.word	0x00005d40


	//   ....[68]....
        /*02a0*/ 	.word	0x00005de0


	//   ....[69]....
        /*02a4*/ 	.word	0x00005ea0


	//   ....[70]....
        /*02a8*/ 	.word	0x00005ed0


	//   ....[71]....
        /*02ac*/ 	.word	0x00005f30


	//   ....[72]....
        /*02b0*/ 	.word	0x00005fe0


	//   ....[73]....
        /*02b4*/ 	.word	0x00006030


	//   ....[74]....
        /*02b8*/ 	.word	0x000060b0


	//   ....[75]....
        /*02bc*/ 	.word	0x00006100


	//   ....[76]....
        /*02c0*/ 	.word	0x00006180


	//   ....[77]....
        /*02c4*/ 	.word	0x000061d0


	//   ....[78]....
        /*02c8*/ 	.word	0x00006250


	//   ....[79]....
        /*02cc*/ 	.word	0x000062a0


	//   ....[80]....
        /*02d0*/ 	.word	0x00006320


	//   ....[81]....
        /*02d4*/ 	.word	0x00006370


	//   ....[82]....
        /*02d8*/ 	.word	0x00006400


	//   ....[83]....
        /*02dc*/ 	.word	0x00006450


	//   ....[84]....
        /*02e0*/ 	.word	0x00006480


	//   ....[85]....
        /*02e4*/ 	.word	0x000064f0


	//   ....[86]....
        /*02e8*/ 	.word	0x00006520


	//   ....[87]....
        /*02ec*/ 	.word	0x00006580


	//----- nvinfo : EIATTR_EXIT_INSTR_OFFSETS
	.align		4
.L_1991:
        /*02f0*/ 	.byte	0x04, 0x1c
        /*02f2*/ 	.short	(.L_1993 - .L_1992)


	//   ....[0]....
.L_1992:
        /*02f4*/ 	.word	0x00005540


	//   ....[1]....
        /*02f8*/ 	.word	0x00005820


	//----- nvinfo : EIATTR_MAX_THREADS
	.align		4
.L_1993:
        /*02fc*/ 	.byte	0x04, 0x05
        /*02fe*/ 	.short	(.L_1995 - .L_1994)
.L_1994:
        /*0300*/ 	.word	0x00000040
        /*0304*/ 	.word	0x00000001
        /*0308*/ 	.word	0x00000001


	//----- nvinfo : EIATTR_CRS_STACK_SIZE
	.align		4
.L_1995:
        /*030c*/ 	.byte	0x04, 0x1e
        /*030e*/ 	.short	(.L_1997 - .L_1996)
.L_1996:
        /*0310*/ 	.word	0x00000000


	//----- nvinfo : EIATTR_CBANK_PARAM_SIZE
	.align		4
.L_1997:
        /*0314*/ 	.byte	0x03, 0x19
        /*0316*/ 	.short	0x01f0


	//----- nvinfo : EIATTR_PARAM_CBANK
	.align		4
        /*0318*/ 	.byte	0x04, 0x0a
        /*031a*/ 	.short	(.L_1999 - .L_1998)
	.align		4
.L_1998:
        /*031c*/ 	.word	index@(.nv.constant0._Z25selective_scan_bwd_kernelI32Selective_Scan_bwd_kernel_traitsILi64ELi16ELb1ELb0ELb1ELb0ELb0EN3c108BFloat16EfEEv12SSMParamsBwd)
        /*0320*/ 	.short	0x0210
        /*0322*/ 	.short	0x01f0


	//----- nvinfo : EIATTR_SW_WAR
	.align		4
.L_1999:
        /*0324*/ 	.byte	0x04, 0x36
        /*0326*/ 	.short	(.L_2001 - .L_2000)
.L_2000:
        /*0328*/ 	.word	0x00000008
.L_2001:


//--------------------- .nv.info._Z25selective_scan_bwd_kernelI32Selective_Scan_bwd_kernel_traitsILi64ELi16ELb1ELb0ELb1ELb0ELb1EN3c108BFloat16EfEEv12SSMParamsBwd --------------------------
	.section	.nv.info._Z25selective_scan_bwd_kernelI32Selective_Scan_bwd_kernel_traitsILi64ELi16ELb1ELb0ELb1ELb0ELb1EN3c108BFloat16EfEEv12SSMParamsBwd,"",@"SHT_CUDA_INFO"
	.sectionflags	@""
	.align	4


	//----- nvinfo : EIATTR_CUDA_API_VERSION
	.align		4
        /*0000*/ 	.byte	0x04, 0x37
        /*0002*/ 	.short	(.L_2003 - .L_2002)
.L_2002:
        /*0004*/ 	.word	0x00000082


	//----- nvinfo : EIATTR_KPARAM_INFO
	.align		4
.L_2003:
        /*0008*/ 	.byte	0x04, 0x17
        /*000a*/ 	.short	(.L_2005 - .L_2004)
.L_2004:
        /*000c*/ 	.word	0x00000000
        /*0010*/ 	.short	0x0000
        /*0012*/ 	.short	0x0000
        /*0014*/ 	.byte	0x00, 0xf0, 0xc1, 0x07


	//----- nvinfo : EIATTR_SPARSE_MMA_MASK
	.align		4
.L_2005:
        /*0018*/ 	.byte	0x03, 0x50
        /*001a*/ 	.short	0x0000


	//----- nvinfo : EIATTR_MAXREG_COUNT
	.align		4
        /*001c*/ 	.byte	0x03, 0x1b
        /*001e*/ 	.short	0x00ff


	//----- nvinfo : EIATTR_NUM_BARRIERS
	.align		4
        /*0020*/ 	.byte	0x02, 0x4c
        /*0022*/ 	.byte	0x01
	.zero		1


	//----- nvinfo : EIATTR_MERCURY_ISA_VERSION
	.align		4
        /*0024*/ 	.byte	0x03, 0x5f
        /*0026*/ 	.short	0x0101


	//----- nvinfo : EIATTR_COOP_GROUP_MASK_REGIDS
	.align		4
        /*0028*/ 	.byte	0x04, 0x29
        /*002a*/ 	.short	(.L_2007 - .L_2006)


	//   ....[0]....
.L_2006:
        /*002c*/ 	.word	0xffffffff


	//   ....[1]....
        /*0030*/ 	.word	0xffffffff


	//   ....[2]....
        /*0034*/ 	.word	0xffffffff


	//   ....[3]....
        /*0038*/ 	.word	0xffffffff


	//   ....[4]....
        /*003c*/ 	.word	0xffffffff


	//   ....[5]....
        /*0040*/ 	.word	0xffffffff


	//   ....[6]....
        /*0044*/ 	.word	0xffffffff


	//   ....[7]....
        /*0048*/ 	.word	0xffffffff


	//   ....[8]....
        /*004c*/ 	.word	0xffffffff


	//   ....[9]....
        /*0050*/ 	.word	0xffffffff


	//   ....[10]....
        /*0054*/ 	.word	0xffffffff


	//   ....[11]....
        /*0058*/ 	.word	0xffffffff


	//   ....[12]....
        /*005c*/ 	.word	0xffffffff


	//   ....[13]....
        /*0060*/ 	.word	0xffffffff


	//   ....[14]....
        /*0064*/ 	.word	0xffffffff


	//   ....[15]....
        /*0068*/ 	.word	0xffffffff


	//   ....[16]....
        /*006c*/ 	.word	0xffffffff


	//   ....[17]....
        /*0070*/ 	.word	0xffffffff


	//   ....[18]....
        /*0074*/ 	.word	0xffffffff


	//   ....[19]....
        /*0078*/ 	.word	0xffffffff


	//   ....[20]....
        /*007c*/ 	.word	0xffffffff


	//   ....[21]....
        /*0080*/ 	.word	0xffffffff


	//   ....[22]....
        /*0084*/ 	.word	0xffffffff


	//   ....[23]....
        /*0088*/ 	.word	0xffffffff


	//   ....[24]....
        /*008c*/ 	.word	0xffffffff


	//   ....[25]....
        /*0090*/ 	.word	0xffffffff


	//   ....[26]....
        /*0094*/ 	.word	0xffffffff


	//   ....[27]....
        /*0098*/ 	.word	0xffffffff


	//   ....[28]....
        /*009c*/ 	.word	0xffffffff


	//   ....[29]....
        /*00a0*/ 	.word	0xffffffff


	//   ....[30]....
        /*00a4*/ 	.word	0xffffffff


	//   ....[31]....
        /*00a8*/ 	.word	0xffffffff


	//   ....[32]....
        /*00ac*/ 	.word	0xffffffff


	//   ....[33]....
        /*00b0*/ 	.word	0xffffffff


	//   ....[34]....
        /*00b4*/ 	.word	0xffffffff


	//   ....[35]....
        /*00b8*/ 	.word	0xffffffff


	//   ....[36]....
        /*00bc*/ 	.word	0xffffffff


	//   ....[37]....
        /*00c0*/ 	.word	0xffffffff


	//   ....[38]....
        /*00c4*/ 	.word	0xffffffff


	//   ....[39]....
        /*00c8*/ 	.word	0xffffffff


	//   ....[40]....
        /*00cc*/ 	.word	0xffffffff


	//   ....[41]....
        /*00d0*/ 	.word	0xffffffff


	//   ....[42]....
        /*00d4*/ 	.word	0xffffffff


	//   ....[43]....
        /*00d8*/ 	.word	0xffffffff


	//   ....[44]....
        /*00dc*/ 	.word	0xffffffff


	//   ....[45]....
        /*00e0*/ 	.word	0xffffffff


	//   ....[46]....
        /*00e4*/ 	.word	0xffffffff


	//   ....[47]....
        /*00e8*/ 	.word	0xffffffff


	//   ....[48]....
        /*00ec*/ 	.word	0xffffffff


	//   ....[49]....
        /*00f0*/ 	.word	0xffffffff


	//   ....[50]....
        /*00f4*/ 	.word	0xffffffff


	//   ....[51]....
        /*00f8*/ 	.word	0xffffffff


	//   ....[52]....
        /*00fc*/ 	.word	0xffffffff


	//   ....[53]....
        /*0100*/ 	.word	0xffffffff


	//   ....[54]....
        /*0104*/ 	.word	0xffffffff


	//   ....[55]....
        /*0108*/ 	.word	0xffffffff


	//   ....[56]....
        /*010c*/ 	.word	0xffffffff


	//   ....[57]....
        /*0110*/ 	.word	0xffffffff


	//   ....[58]....
        /*0114*/ 	.word	0xffffffff


	//   ....[59]....
        /*0118*/ 	.word	0xffffffff


	//   ....[60]....
        /*011c*/ 	.word	0x05000012


	//   ....[61]....
        /*0120*/ 	.word	0x05000012


	//   ....[62]....
        /*0124*/ 	.word	0x05000012


	//   ....[63]....
        /*0128*/ 	.word	0x05000012


	//   ....[64]....
        /*012c*/ 	.word	0x05000012


	//   ....[65]....
        /*0130*/ 	.word	0x05000012


	//   ....[66]....
        /*0134*/ 	.word	0x05000012


	//   ....[67]....
        /*0138*/ 	.word	0x05000012


	//   ....[68]....
        /*013c*/ 	.word	0x05000012


	//   ....[69]....
        /*0140*/ 	.word	0x05000012


	//   ....[70]....
        /*0144*/ 	.word	0x05000012


	//   ....[71]....
        /*0148*/ 	.word	0x05000012


	//   ....[72]....
        /*014c*/ 	.word	0x05000012


	//   ....[73]....
        /*0150*/ 	.word	0x05000012


	//   ....[74]....
        /*0154*/ 	.word	0x05000012


	//   ....[75]....
        /*0158*/ 	.word	0x05000012


	//   ....[76]....
        /*015c*/ 	.word	0x05000012


	//   ....[77]....
        /*0160*/ 	.word	0x05000012


	//   ....[78]....
        /*0164*/ 	.word	0x05000012


	//   ....[79]....
        /*0168*/ 	.word	0x05000012


	//   ....[80]....
        /*016c*/ 	.word	0x05000012


	//   ....[81]....
        /*0170*/ 	.word	0x05000012


	//   ....[82]....
        /*0174*/ 	.word	0x05000012


	//   ....[83]....
        /*0178*/ 	.word	0x05000012


	//   ....[84]....
        /*017c*/ 	.word	0x05000012


	//   ....[85]....
        /*0180*/ 	.word	0x05000012


	//   ....[86]....
        /*0184*/ 	.word	0x05000012


	//   ....[87]....
        /*0188*/ 	.word	0x05000012


	//   ....[88]....
        /*018c*/ 	.word	0x05000012


	//   ....[89]....
        /*0190*/ 	.word	0x05000012


	//   ....[90]....
        /*0194*/ 	.word	0x05000012


	//   ....[91]....
        /*0198*/ 	.word	0x05000012


	//----- nvinfo : EIATTR_COOP_GROUP_INSTR_OFFSETS
	.align		4
.L_2007:
        /*019c*/ 	.byte	0x04, 0x28
        /*019e*/ 	.short	(.L_2009 - .L_2008)


	//   ....[0]....
.L_2008:
        /*01a0*/ 	.word	0x00000a40


	//   ....[1]....
        /*01a4*/ 	.word	0x00000ad0


	//   ....[2]....
        /*01a8*/ 	.word	0x00000c50


	//   ....[3]....
        /*01ac*/ 	.word	0x00000d90


	//   ....[4]....
        /*01b0*/ 	.word	0x00001560


	//   ....[5]....
        /*01b4*/ 	.word	0x00002020


	//   ....[6]....
        /*01b8*/ 	.word	0x00002300


	//   ....[7]....
        /*01bc*/ 	.word	0x00002fb0


	//   ....[8]....
        /*01c0*/ 	.word	0x000038c0


	//   ....[9]....
        /*01c4*/ 	.word	0x000038e0


	//   ....[10]....
        /*01c8*/ 	.word	0x00003910


	//   ....[11]....
        /*01cc*/ 	.word	0x00003930


	//   ....[12]....
        /*01d0*/ 	.word	0x00003960


	//   ....[13]....
        /*01d4*/ 	.word	0x00003980


	//   ....[14]....
        /*01d8*/ 	.word	0x000039b0


	//   ....[15]....
        /*01dc*/ 	.word	0x000039d0


	//   ....[16]....
        /*01e0*/ 	.word	0x00003a00


	//   ....[17]....
        /*01e4*/ 	.word	0x00003a10


	//   ....[18]....
        /*01e8*/ 	.word	0x00003ab0


	//   ....[19]....
        /*01ec*/ 	.word	0x00003ac0


	//   ....[20]....
        /*01f0*/ 	.word	0x00003ad0


	//   ....[21]....
        /*01f4*/ 	.word	0x00003ae0


	//   ....[22]....
        /*01f8*/ 	.word	0x00003fa0


	//   ....[23]....
        /*01fc*/ 	.word	0x00003fb0


	//   ....[24]....
        /*0200*/ 	.word	0x00003fc0


	//   ....[25]....
        /*0204*/ 	.word	0x00003fd0


	//   ....[26]....
        /*0208*/ 	.word	0x00004000


	//   ....[27]....
        /*020c*/ 	.word	0x00004010


	//   ....[28]....
        /*0210*/ 	.word	0x00004040


	//   ....[29]....
        /*0214*/ 	.word	0x00004050


	//   ....[30]....
        /*0218*/ 	.word	0x00004080


	//   ....[31]....
        /*021c*/ 	.word	0x00004090


	//   ....[32]....
        /*0220*/ 	.word	0x000040c0


	//   ....[33]....
        /*0224*/ 	.word	0x000040d0


	//   ....[34]....
        /*0228*/ 	.word	0x00004100


	//   ....[35]....
        /*022c*/ 	.word	0x00004110


	//   ....[36]....
        /*0230*/ 	.word	0x00004120


	//   ....[37]....
        /*0234*/ 	.word	0x00004130


	//   ....[38]....
        /*0238*/ 	.word	0x00005750


	//   ....[39]....
        /*023c*/ 	.word	0x00005790


	//   ....[40]....
        /*0240*/ 	.word	0x000058c0


	//   ....[41]....
        /*0244*/ 	.word	0x000058e0


	//   ....[42]....
        /*0248*/ 	.word	0x00005920


	//   ....[43]....
        /*024c*/ 	.word	0x00005960


	//   ....[44]....
        /*0250*/ 	.word	0x00005af0


	//   ....[45]....
        /*0254*/ 	.word	0x00005b30


	//   ....[46]....
        /*0258*/ 	.word	0x00005cb0


	//   ....[47]....
        /*025c*/ 	.word	0x00005cd0


	//   ....[48]....
        /*0260*/ 	.word	0x00006150


	//   ....[49]....
        /*0264*/ 	.word	0x00006450


	//   ....[50]....
        /*0268*/ 	.word	0x00006560


	//   ....[51]....
        /*026c*/ 	.word	0x000065b0


	//   ....[52]....
        /*0270*/ 	.word	0x00006620


	//   ....[53]....
        /*0274*/ 	.word	0x00006660


	//   ....[54]....
        /*0278*/ 	.word	0x00006690


	//   ....[55]....
        /*027c*/ 	.word	0x000067c0


	//   ....[56]....
        /*0280*/ 	.word	0x00006800


	//   ....[57]....
        /*0284*/ 	.word	0x00006870


	//   ....[58]....
        /*0288*/ 	.word	0x000068c0


	//   ....[59]....
        /*028c*/ 	.word	0x000068e0


	//   ....[60]....
        /*0290*/ 	.word	0x00006d40


	//   ....[61]....
        /*0294*/ 	.word	0x00006d90


	//   ....[62]....
        /*0298*/ 	.word	0x00006e10


	//   ....[63]....
        /*029c*/ 	.word	0x00006e60


	//   ....[64]....
        /*02a0*/ 	.word	0x00006ee0


	//   ....[65]....
        /*02a4*/ 	.word	0x00006f30


	//   ....[66]....
        /*02a8*/ 	.word	0x00006fb0


	//   ....[67]....
        /*02ac*/ 	.word	0x00007000


	//   ....[68]....
        /*02b0*/ 	.word	0x00007080


	//   ....[69]....
        /*02b4*/ 	.word	0x000070d0


	//   ....[70]....
        /*02b8*/ 	.word	0x00007160


	//   ....[71]....
        /*02bc*/ 	.word	0x00007200


	//   ....[72]....
        /*02c0*/ 	.word	0x000072a0


	//   ....[73]....
        /*02c4*/ 	.word	0x00007360


	//   ....[74]....
        /*02c8*/ 	.word	0x00007390


	//   ....[75]....
        /*02cc*/ 	.word	0x000073f0


	//   ....[76]....
        /*02d0*/ 	.word	0x000074a0


	//   ....[77]....
        /*02d4*/ 	.word	0x000074f0


	//   ....[78]....
        /*02d8*/ 	.word	0x00007570


	//   ....[79]....
        /*02dc*/ 	.word	0x000075c0


	//   ....[80]....
        /*02e0*/ 	.word	0x00007640


	//   ....[81]....
        /*02e4*/ 	.word	0x00007690


	//   ....[82]....
        /*02e8*/ 	.word	0x00007710


	//   ....[83]....
        /*02ec*/ 	.word	0x00007760


	//   ....[84]....
        /*02f0*/ 	.word	0x000077e0


	//   ....[85]....
        /*02f4*/ 	.word	0x00007830


	//   ....[86]....
        /*02f8*/ 	.word	0x000078c0


	//   ....[87]....
        /*02fc*/ 	.word	0x00007910


	//   ....[88]....
        /*0300*/ 	.word	0x00007940


	//   ....[89]....
        /*0304*/ 	.word	0x000079b0


	//   ....[90]....
        /*0308*/ 	.word	0x000079e0


	//   ....[91]....
        /*030c*/ 	.word	0x00007a40


	//----- nvinfo : EIATTR_EXIT_INSTR_OFFSETS
	.align		4
.L_2009:
        /*0310*/ 	.byte	0x04, 0x1c
        /*0312*/ 	.short	(.L_2011 - .L_2010)


	//   ....[0]....
.L_2010:
        /*0314*/ 	.word	0x00006a00


	//   ....[1]....
        /*0318*/ 	.word	0x00006ce0


	//----- nvinfo : EIATTR_MAX_THREADS
	.align		4
.L_2011:
        /*031c*/ 	.byte	0x04, 0x05
        /*031e*/ 	.short	(.L_2013 - .L_2012)
.L_2012:
        /*0320*/ 	.word	0x00000040
        /*0324*/ 	.word	0x00000001
        /*0328*/ 	.word	0x00000001


	//----- nvinfo : EIATTR_CRS_STACK_SIZE
	.align		4
.L_2013:
        /*032c*/ 	.byte	0x04, 0x1e
        /*032e*/ 	.short	(.L_2015 - .L_2014)
.L_2014:
        /*0330*/ 	.word	0x00000000


	//----- nvinfo : EIATTR_CBANK_PARAM_SIZE
	.align		4
.L_2015:
        /*0334*/ 	.byte	0x03, 0x19
        /*0336*/ 	.short	0x01f0


	//----- nvinfo : EIATTR_PARAM_CBANK
	.align		4
        /*0338*/ 	.byte	0x04, 0x0a
        /*033a*/ 	.short	(.L_2017 - .L_2016)
	.align		4
.L_2016:
        /*033c*/ 	.word	index@(.nv.constant0._Z25selective_scan_bwd_kernelI32Selective_Scan_bwd_kernel_traitsILi64ELi16ELb1ELb0ELb1ELb0ELb1EN3c108BFloat16EfEEv12SSMParamsBwd)
        /*0340*/ 	.short	0x0210
        /*0342*/ 	.short	0x01f0


	//----- nvinfo : EIATTR_SW_WAR
	.align		4
.L_2017:
        /*0344*/ 	.byte	0x04, 0x36
        /*0346*/ 	.short	(.L_2019 - .L_2018)
.L_2018:
        /*0348*/ 	.word	0x00000008
.L_2019:


//--------------------- .nv.info._Z25selective_scan_bwd_kernelI32Selective_Scan_bwd_kernel_traitsILi64ELi16ELb1ELb0ELb1ELb1ELb0EN3c108BFloat16EfEEv12SSMParamsBwd --------------------------
	.section	.nv.info._Z25selective_scan_bwd_kernelI32Selective_Scan_bwd_kernel_traitsILi64ELi16ELb1ELb0ELb1ELb1ELb0EN3c108BFloat16EfEEv12SSMParamsBwd,"",@"SHT_CUDA_INFO"
	.sectionflags	@""
	.align	4


	//----- nvinfo : EIATTR_CUDA_API_VERSION
	.align		4
        /*0000*/ 	.byte	0x04, 0x37
        /*0002*/ 	.short	(.L_2021 - .L_2020)
.L_2020:
        /*0004*/ 	.word	0x00000082


	//----- nvinfo : EIATTR_KPARAM_INFO
	.align		4
.L_2021:
        /*0008*/ 	.byte	0x04, 0x17
        /*000a*/ 	.short	(.L_2023 - .L_2022)
.L_2022:
        /*000c*/ 	.word	0x00000000
        /*0010*/ 	.short	0x0000
        /*0012*/ 	.short	0x0000
        /*0014*/ 	.byte	0x00, 0xf0, 0xc1, 0x07


	//----- nvinfo : EIATTR_SPARSE_MMA_MASK
	.align		4
.L_2023:
        /*0018*/ 	.byte	0x03, 0x50
        /*001a*/ 	.short	0x0000


	//----- nvinfo : EIATTR_MAXREG_COUNT
	.align		4
        /*001c*/ 	.byte	0x03, 0x1b
        /*001e*/ 	.short	0x00ff


	//----- nvinfo : EIATTR_NUM_BARRIERS
	.align		4
        /*0020*/ 	.byte	0x02, 0x4c
        /*0022*/ 	.byte	0x01
	.zero		1


	//----- nvinfo : EIATTR_MERCURY_ISA_VERSION
	.align		4
        /*0024*/ 	.byte	0x03, 0x5f
        /*0026*/ 	.short	0x0101


	//----- nvinfo : EIATTR_COOP_GROUP_MASK_REGIDS
	.align		4
        /*0028*/ 	.byte	0x04, 0x29
        /*002a*/ 	.short	(.L_2025 - .L_2024)


	//   ....[0]....
.L_2024:
        /*002c*/ 	.word	0xffffffff


	//   ....[1]....
        /*0030*/ 	.word	0xffffffff


	//   ....[2]....
        /*0034*/ 	.word	0xffffffff


	//   ....[3]....
        /*0038*/ 	.word	0xffffffff


	//   ....[4]....
        /*003c*/ 	.word	0xffffffff


	//   ....[5]....
        /*0040*/ 	.word	0xffffffff


	//   ....[6]....
        /*0044*/ 	.word	0xffffffff


	//   ....[7]....
        /*0048*/ 	.word	0xffffffff


	//   ....[8]....
        /*004c*/ 	.word	0xffffffff


	//   ....[9]....
        /*0050*/ 	.word	0xffffffff


	//   ....[10]....
        /*0054*/ 	.word	0xffffffff


	//   ....[11]....
        /*0058*/ 	.word	0xffffffff


	//   ....[12]....
        /*005c*/ 	.word	0xffffffff


	//   ....[13]....
        /*0060*/ 	.word	0xffffffff


	//   ....[14]....
        /*0064*/ 	.word	0xffffffff


	//   ....[15]....
        /*0068*/ 	.word	0xffffffff


	//   ....[16]....
        /*006c*/ 	.word	0xffffffff


	//   ....[17]....
        /*0070*/ 	.word	0xffffffff


	//   ....[18]....
        /*0074*/ 	.word	0xffffffff


	//   ....[19]....
        /*0078*/ 	.word	0xffffffff


	//   ....[20]....
        /*007c*/ 	.word	0xffffffff


	//   ....[21]....
        /*0080*/ 	.word	0xffffffff


	//   ....[22]....
        /*0084*/ 	.word	0xffffffff


	//   ....[23]....
        /*0088*/ 	.word	0xffffffff


	//   ....[24]....
        /*008c*/ 	.word	0xffffffff


	//   ....[25]....
        /*0090*/ 	.word	0xffffffff


	//   ....[26]....
        /*0094*/ 	.word	0xffffffff


	//   ....[27]....
        /*0098*/ 	.word	0xffffffff


	//   ....[28]....
        /*009c*/ 	.word	0xffffffff


	//   ....[29]....
        /*00a0*/ 	.word	0xffffffff


	//   ....[30]....
        /*00a4*/ 	.word	0xffffffff


	//   ....[31]....
        /*00a8*/ 	.word	0xffffffff


	//   ....[32]....
        /*00ac*/ 	.word	0xffffffff


	//   ....[33]....
        /*00b0*/ 	.word	0xffffffff


	//   ....[34]....
        /*00b4*/ 	.word	0xffffffff


	//   ....[35]....
        /*00b8*/ 	.word	0xffffffff


	//   ....[36]....
        /*00bc*/ 	.word	0xffffffff


	//   ....[37]....
        /*00c0*/ 	.word	0xffffffff


	//   ....[38]....
        /*00c4*/ 	.word	0xffffffff


	//   ....[39]....
        /*00c8*/ 	.word	0xffffffff


	//   ....[40]....
        /*00cc*/ 	.word	0xffffffff


	//   ....[41]....
        /*00d0*/ 	.word	0xffffffff


	//   ....[42]....
        /*00d4*/ 	.word	0xffffffff


	//   ....[43]....
        /*00d8*/ 	.word	0xffffffff


	//   ....[44]....
        /*00dc*/ 	.word	0xffffffff


	//   ....[45]....
        /*00e0*/ 	.word	0xffffffff


	//   ....[46]....
        /*00e4*/ 	.word	0xffffffff


	//   ....[47]....
        /*00e8*/ 	.word	0xffffffff


	//   ....[48]....
        /*00ec*/ 	.word	0xffffffff


	//   ....[49]....
        /*00f0*/ 	.word	0xffffffff


	//   ....[50]....
        /*00f4*/ 	.word	0xffffffff


	//   ....[51]....
        /*00f8*/ 	.word	0xffffffff


	//   ....[52]....
        /*00fc*/ 	.word	0xffffffff


	//   ....[53]....
        /*0100*/ 	.word	0xffffffff


	//   ....[54]....
        /*0104*/ 	.word	0xffffffff


	//   ....[55]....
        /*0108*/ 	.word	0xffffffff


	//   ....[56]....
        /*010c*/ 	.word	0xffffffff


	//   ....[57]....
        /*0110*/ 	.word	0x05000012


	//   ....[58]....
        /*0114*/ 	.word	0x05000012


	//   ....[59]....
        /*0118*/ 	.word	0x05000012


	//   ....[60]....
        /*011c*/ 	.word	0x05000012


	//   ....[61]....
        /*0120*/ 	.word	0x05000012


	//   ....[62]....
        /*0124*/ 	.word	0x05000012


	//   ....[63]....
        /*0128*/ 	.word	0x05000012


	//   ....[64]....
        /*012c*/ 	.word	0x05000012


	//   ....[65]....
        /*0130*/ 	.word	0x05000012


	//   ....[66]....
        /*0134*/ 	.word	0x05000012


	//   ....[67]....
        /*0138*/ 	.word	0x05000012


	//   ....[68]....
        /*013c*/ 	.word	0x05000012


	//   ....[69]....
        /*0140*/ 	.word	0x05000012


	//   ....[70]....
        /*0144*/ 	.word	0x05000012


	//   ....[71]....
        /*0148*/ 	.word	0x05000012


	//   ....[72]....
        /*014c*/ 	.word	0x05000012


	//   ....[73]....
        /*0150*/ 	.word	0x05000012


	//   ....[74]....
        /*0154*/ 	.word	0x05000012


	//   ....[75]....
        /*0158*/ 	.word	0x05000012


	//   ....[76]....
        /*015c*/ 	.word	0x05000012


	//   ....[77]....
        /*0160*/ 	.word	0x05000012


	//   ....[78]....
        /*0164*/ 	.word	0x05000012


	//   ....[79]....
        /*0168*/ 	.word	0x05000012


	//   ....[80]....
        /*016c*/ 	.word	0x05000012


	//   ....[81]....
        /*0170*/ 	.word	0x05000012


	//   ....[82]....
        /*0174*/ 	.word	0x05000012


	//   ....[83]....
        /*0178*/ 	.word	0x05000012


	//   ....[84]....
        /*017c*/ 	.word	0x05000012


	//   ....[85]....
        /*0180*/ 	.word	0x05000012


	//   ....[86]....
        /*0184*/ 	.word	0x05000012


	//   ....[87]....
        /*0188*/ 	.word	0x05000012


	//   ....[88]....
        /*018c*/ 	.word	0x05000012


	//----- nvinfo : EIATTR_COOP_GROUP_INSTR_OFFSETS
	.align		4
.L_2025:
        /*0190*/ 	.byte	0x04, 0x28
        /*0192*/ 	.short	(.L_2027 - .L_2026)


	//   ....[0]....
.L_2026:
        /*0194*/ 	.word	0x00000a10


	//   ....[1]....
        /*0198*/ 	.word	0x00000aa0


	//   ....[2]....
        /*019c*/ 	.word	0x00000db0


	//   ....[3]....
        /*01a0*/ 	.word	0x00003ca0


	//   ....[4]....
        /*01a4*/ 	.word	0x000045b0


	//   ....[5]....
        /*01a8*/ 	.word	0x000045d0


	//   ....[6]....
        /*01ac*/ 	.word	0x00004600


	//   ....[7]....
        /*01b0*/ 	.word	0x00004620


	//   ....[8]....
        /*01b4*/ 	.word	0x00004650


	//   ....[9]....
        /*01b8*/ 	.word	0x00004670


	//   ....[10]....
        /*01bc*/ 	.word	0x000046a0


	//   ....[11]....
        /*01c0*/ 	.word	0x000046c0


	//   ....[12]....
        /*01c4*/ 	.word	0x000046f0


	//   ....[13]....
        /*01c8*/ 	.word	0x00004700


	//   ....[14]....
        /*01cc*/ 	.word	0x000047a0


	//   ....[15]....
        /*01d0*/ 	.word	0x000047b0


	//   ....[16]....
        /*01d4*/ 	.word	0x000047c0


	//   ....[17]....
        /*01d8*/ 	.word	0x000047d0


	//   ....[18]....
        /*01dc*/ 	.word	0x00004c90


	//   ....[19]....
        /*01e0*/ 	.word	0x00004ca0


	//   ....[20]....
        /*01e4*/ 	.word	0x00004cb0


	//   ....[21]....
        /*01e8*/ 	.word	0x00004cc0


	//   ....[22]....
        /*01ec*/ 	.word	0x00004cf0


	//   ....[23]....
        /*01f0*/ 	.word	0x00004d00


	//   ....[24]....
        /*01f4*/ 	.word	0x00004d30


	//   ....[25]....
        /*01f8*/ 	.word	0x00004d40


	//   ....[26]....
        /*01fc*/ 	.word	0x00004d70


	//   ....[27]....
        /*0200*/ 	.word	0x00004d80


	//   ....[28]....
        /*0204*/ 	.word	0x00004db0


	//   ....[29]....
        /*0208*/ 	.word	0x00004dc0


	//   ....[30]....
        /*020c*/ 	.word	0x00004df0


	//   ....[31]....
        /*0210*/ 	.word	0x00004e00


	//   ....[32]....
        /*0214*/ 	.word	0x00004e10


	//   ....[33]....
        /*0218*/ 	.word	0x00004e20


	//   ....[34]....
        /*021c*/ 	.word	0x00006450


	//   ....[35]....
        /*0220*/ 	.word	0x00006490


	//   ....[36]....
        /*0224*/ 	.word	0x00006600


	//   ....[37]....
        /*0228*/ 	.word	0x00006620


	//   ....[38]....
        /*022c*/ 	.word	0x00006660


	//   ....[39]....
        /*0230*/ 	.word	0x00006690


	//   ....[40]....
        /*0234*/ 	.word	0x000067b0


	//   ....[41]....
        /*0238*/ 	.word	0x000067f0


	//   ....[42]....
        /*023c*/ 	.word	0x00006970


	//   ....[43]....
        /*0240*/ 	.word	0x000069b0


	//   ....[44]....
        /*0244*/ 	.word	0x00006d50


	//   ....[45]....
        /*0248*/ 	.word	0x00007640


	//   ....[46]....
        /*024c*/ 	.word	0x00007ae0


	//   ....[47]....
        /*0250*/ 	.word	0x00007bd0


	//   ....[48]....
        /*0254*/ 	.word	0x00007c20


	//   ....[49]....
        /*0258*/ 	.word	0x00007c90


	//   ....[50]....
        /*025c*/ 	.word	0x00007cd0


	//   ....[51]....
        /*0260*/ 	.word	0x00007d00


	//   ....[52]....
        /*0264*/ 	.word	0x00007e30


	//   ....[53]....
        /*0268*/ 	.word	0x00007e70


	//   ....[54]....
        /*026c*/ 	.word	0x00007ed0


	//   ....[55]....
        /*0270*/ 	.word	0x00007f20


	//   ....[56]....
        /*0274*/ 	.word	0x00007f50


	//   ....[57]....
        /*0278*/ 	.word	0x000083b0


	//   ....[58]....
        /*027c*/ 	.word	0x00008400


	//   ....[59]....
        /*0280*/ 	.word	0x00008480


	//   ....[60]....
        /*0284*/ 	.word	0x000084d0


	//   ....[61]....
        /*0288*/ 	.word	0x00008550


	//   ....[62]....
        /*028c*/ 	.word	0x000085a0


	//   ....[63]....
        /*0290*/ 	.word	0x00008620


	//   ....[64]....
        /*0294*/ 	.word	0x00008670


	//   ....[65]....
        /*0298*/ 	.word	0x000086f0


	//   ....[66]....
        /*029c*/ 	.word	0x00008740


	//   ....[67]....
        /*02a0*/ 	.word	0x000087d0


	//   ....[68]....
        /*02a4*/ 	.word	0x00008870


	//   ....[69]....
        /*02a8*/ 	.word	0x00008910


	//   ....[70]....
        /*02ac*/ 	.word	0x000089d0


	//   ....[71]....
        /*02b0*/ 	.word	0x00008a00


	//   ....[72]....
        /*02b4*/ 	.word	0x00008a60


	//   ....[73]....
        /*02b8*/ 	.word	0x00008b10


	//   ....[74]....
        /*02bc*/ 	.word	0x00008b60


	//   ....[75]....
        /*02c0*/ 	.word	0x00008be0


	//   ....[76]....
        /*02c4*/ 	.word	0x00008c30


	//   ....[77]....
        /*02c8*/ 	.word	0x00008cb0


	//   ....[78]....
        /*02cc*/ 	.word	0x00008d00


	//   ....[79]....
        /*02d0*/ 	.word	0x00008d80


	//   ....[80]....
        /*02d4*/ 	.word	0x00008dd0


	//   ....[81]....
        /*02d8*/ 	.word	0x00008e50


	//   ....[82]....
        /*02dc*/ 	.word	0x00008ea0


	//   ....[83]....
        /*02e0*/ 	.word	0x00008f30


	//   ....[84]....
        /*02e4*/ 	.word	0x00008f80


	//   ....[85]....
        /*02e8*/ 	.word	0x00008fb0


	//   ....[86]....
        /*02ec*/ 	.word	0x00009020


	//   ....[87]....
        /*02f0*/ 	.word	0x00009050


	//   ....[88]....
        /*02f4*/ 	.word	0x000090b0


	//----- nvinfo : EIATTR_EXIT_INSTR_OFFSETS
	.align		4
.L_2027:
        /*02f8*/ 	.byte	0x04, 0x1c
        /*02fa*/ 	.short	(.L_2029 - .L_2028)


	//   ....[0]....
.L_2028:
        /*02fc*/ 	.word	0x00008070


	//   ....[1]....
        /*0300*/ 	.word	0x00008350


	//----- nvinfo : EIATTR_MAX_THREADS
	.align		4
.L_2029:
        /*0304*/ 	.byte	0x04, 0x05
        /*0306*/ 	.short	(.L_2031 - .L_2030)
.L_2030:
        /*0308*/ 	.word	0x00000040
        /*030c*/ 	.word	0x00000001
        /*0310*/ 	.word	0x00000001


	//----- nvinfo : EIATTR_CRS_STACK_SIZE
	.align		4
.L_2031:
        /*0314*/ 	.byte	0x04, 0x1e
        /*0316*/ 	.short	(.L_2033 - .L_2032)
.L_2032:
        /*0318*/ 	.word	0x00000000


	//----- nvinfo : EIATTR_CBANK_PARAM_SIZE
	.align		4
.L_2033:
        /*031c*/ 	.byte	0x03, 0x19
        /*031e*/ 	.short	0x01f0


	//----- nvinfo : EIATTR_PARAM_CBANK
	.align		4
        /*0320*/ 	.byte	0x04, 0x0a
        /*0322*/ 	.short	(.L_2035 - .L_2034)
	.align		4
.L_2034:
        /*0324*/ 	.word	index@(.nv.constant0._Z25selective_scan_bwd_kernelI32Selective_Scan_bwd_kernel_traitsILi64ELi16ELb1ELb0ELb1ELb1ELb0EN3c108BFloat16EfEEv12SSMParamsBwd)
        /*0328*/ 	.short	0x0210
        /*032a*/ 	.short	0x01f0


	//----- nvinfo : EIATTR_SW_WAR
	.align		4
.L_2035:
        /*032c*/ 	.byte	0x04, 0x36
        /*032e*/ 	.short	(.L_2037 - .L_2036)
.L_2036:
        /*0330*/ 	.word	0x00000008
.L_2037:


//--------------------- .nv.info._Z25selective_scan_bwd_kernelI32Selective_Scan_bwd_kernel_traitsILi64ELi16ELb1ELb0ELb1ELb1ELb1EN3c108BFloat16EfEEv12SSMParamsBwd --------------------------
	.section	.nv.info._Z25selective_scan_bwd_kernelI32Selective_Scan_bwd_kernel_traitsILi64ELi16ELb1ELb0ELb1ELb1ELb1EN3c108BFloat16EfEEv12SSMParamsBwd,"",@"SHT_CUDA_INFO"
	.sectionflags	@""
	.align	4


	//----- nvinfo : EIATTR_CUDA_API_VERSION
	.align		4
        /*0000*/ 	.byte	0x04, 0x37
        /*0002*/ 	.short	(.L_2039 - .L_2038)
.L_2038:
        /*0004*/ 	.word	0x00000082


	//----- nvinfo : EIATTR_KPARAM_INFO
	.align		4
.L_2039:
        /*0008*/ 	.byte	0x04, 0x17
        /*000a*/ 	.short	(.L_2041 - .L_2040)
.L_2040:
        /*000c*/ 	.word	0x00000000
        /*0010*/ 	.short	0x0000
        /*0012*/ 	.short	0x0000
        /*0014*/ 	.byte	0x00, 0xf0, 0xc1, 0x07


	//----- nvinfo : EIATTR_SPARSE_MMA_MASK
	.align		4
.L_2041:
        /*0018*/ 	.byte	0x03, 0x50
        /*001a*/ 	.short	0x0000


	//----- nvinfo : EIATTR_MAXREG_COUNT
	.align		4
        /*001c*/ 	.byte	0x03, 0x1b
        /*001e*/ 	.short	0x00ff


	//----- nvinfo : EIATTR_NUM_BARRIERS
	.align		4
        /*0020*/ 	.byte	0x02, 0x4c
        /*0022*/ 	.byte	0x01
	.zero		1


	//----- nvinfo : EIATTR_MERCURY_ISA_VERSION
	.align		4
        /*0024*/ 	.byte	0x03, 0x5f
        /*0026*/ 	.short	0x0101


	//----- nvinfo : EIATTR_COOP_GROUP_MASK_REGIDS
	.align		4
        /*0028*/ 	.byte	0x04, 0x29
        /*002a*/ 	.short	(.L_2043 - .L_2042)


	//   ....[0]....
.L_2042:
        /*002c*/ 	.word	0xffffffff


	//   ....[1]....
        /*0030*/ 	.word	0xffffffff


	//   ....[2]....
        /*0034*/ 	.word	0xffffffff


	//   ....[3]....
        /*0038*/ 	.word	0xffffffff


	//   ....[4]....
        /*003c*/ 	.word	0xffffffff


	//   ....[5]....
        /*0040*/ 	.word	0xffffffff


	//   ....[6]....
        /*0044*/ 	.word	0xffffffff


	//   ....[7]....
        /*0048*/ 	.word	0xffffffff


	//   ....[8]....
        /*004c*/ 	.word	0xffffffff


	//   ....[9]....
        /*0050*/ 	.word	0xffffffff


	//   ....[10]....
        /*0054*/ 	.word	0xffffffff


	//   ....[11]....
        /*0058*/ 	.word	0xffffffff


	//   ....[12]....
        /*005c*/ 	.word	0xffffffff


	//   ....[13]....
        /*0060*/ 	.word	0xffffffff


	//   ....[14]....
        /*0064*/ 	.word	0xffffffff


	//   ....[15]....
        /*0068*/ 	.word	0xffffffff


	//   ....[16]....
        /*006c*/ 	.word	0xffffffff


	//   ....[17]....
        /*0070*/ 	.word	0xffffffff


	//   ....[18]....
        /*0074*/ 	.word	0xffffffff


	//   ....[19]....
        /*0078*/ 	.word	0xffffffff


	//   ....[20]....
        /*007c*/ 	.word	0xffffffff


	//   ....[21]....
        /*0080*/ 	.word	0xffffffff


	//   ....[22]....
        /*0084*/ 	.word	0xffffffff


	//   ....[23]....
        /*0088*/ 	.word	0xffffffff


	//   ....[24]....
        /*008c*/ 	.word	0xffffffff


	//   ....[25]....
        /*0090*/ 	.word	0xffffffff


	//   ....[26]....
        /*0094*/ 	.word	0xffffffff


	//   ....[27]....
        /*0098*/ 	.word	0xffffffff


	//   ....[28]....
        /*009c*/ 	.word	0xffffffff


	//   ....[29]....
        /*00a0*/ 	.word	0xffffffff


	//   ....[30]....
        /*00a4*/ 	.word	0xffffffff


	//   ....[31]....
        /*00a8*/ 	.word	0xffffffff


	//   ....[32]....
        /*00ac*/ 	.word	0xffffffff


	//   ....[33]....
        /*00b0*/ 	.word	0xffffffff


	//   ....[34]....
        /*00b4*/ 	.word	0xffffffff


	//   ....[35]....
        /*00b8*/ 	.word	0xffffffff


	//   ....[36]....
        /*00bc*/ 	.word	0xffffffff


	//   ....[37]....
        /*00c0*/ 	.word	0xffffffff


	//   ....[38]....
        /*00c4*/ 	.word	0xffffffff


	//   ....[39]....
        /*00c8*/ 	.word	0xffffffff


	//   ....[40]....
        /*00cc*/ 	.word	0xffffffff


	//   ....[41]....
        /*00d0*/ 	.word	0xffffffff


	//   ....[42]....
        /*00d4*/ 	.word	0xffffffff


	//   ....[43]....
        /*00d8*/ 	.word	0xffffffff


	//   ....[44]....
        /*00dc*/ 	.word	0xffffffff


	//   ....[45]....
        /*00e0*/ 	.word	0xffffffff


	//   ....[46]....
        /*00e4*/ 	.word	0xffffffff


	//   ....[47]....
        /*00e8*/ 	.word	0xffffffff


	//   ....[48]....
        /*00ec*/ 	.word	0xffffffff


	//   ....[49]....
        /*00f0*/ 	.word	0xffffffff


	//   ....[50]....
        /*00f4*/ 	.word	0xffffffff


	//   ....[51]....
        /*00f8*/ 	.word	0xffffffff


	//   ....[52]....
        /*00fc*/ 	.word	0xffffffff


	//   ....[53]....
        /*0100*/ 	.word	0xffffffff


	//   ....[54]....
        /*0104*/ 	.word	0xffffffff


	//   ....[55]....
        /*0108*/ 	.word	0xffffffff


	//   ....[56]....
        /*010c*/ 	.word	0xffffffff


	//   ....[57]....
        /*0110*/ 	.word	0xffffffff


	//   ....[58]....
        /*0114*/ 	.word	0xffffffff


	//   ....[59]....
        /*0118*/ 	.word	0xffffffff


	//   ....[60]....
        /*011c*/ 	.word	0xffffffff


	//   ....[61]....
        /*0120*/ 	.word	0x05000012


	//   ....[62]....
        /*0124*/ 	.word	0x05000012


	//   ....[63]....
        /*0128*/ 	.word	0x05000012


	//   ....[64]....
        /*012c*/ 	.word	0x05000012


	//   ....[65]....
        /*0130*/ 	.word	0x05000012


	//   ....[66]....
        /*0134*/ 	.word	0x05000012


	//   ....[67]....
        /*0138*/ 	.word	0x05000012


	//   ....[68]....
        /*013c*/ 	.word	0x05000012


	//   ....[69]....
        /*0140*/ 	.word	0x05000012


	//   ....[70]....
        /*0144*/ 	.word	0x05000012


	//   ....[71]....
        /*0148*/ 	.word	0x05000012


	//   ....[72]....
        /*014c*/ 	.word	0x05000012


	//   ....[73]....
        /*0150*/ 	.word	0x05000012


	//   ....[74]....
        /*0154*/ 	.word	0x05000012


	//   ....[75]....
        /*0158*/ 	.word	0x05000012


	//   ....[76]....
        /*015c*/ 	.word	0x05000012


	//   ....[77]....
        /*0160*/ 	.word	0x05000012


	//   ....[78]....
        /*0164*/ 	.word	0x05000012


	//   ....[79]....
        /*0168*/ 	.word	0x05000012


	//   ....[80]....
        /*016c*/ 	.word	0x05000012


	//   ....[81]....
        /*0170*/ 	.word	0x05000012


	//   ....[82]....
        /*0174*/ 	.word	0x05000012


	//   ....[83]....
        /*0178*/ 	.word	0x05000012


	//   ....[84]....
        /*017c*/ 	.word	0x05000012


	//   ....[85]....
        /*0180*/ 	.word	0x05000012


	//   ....[86]....
        /*0184*/ 	.word	0x05000012


	//   ....[87]....
        /*0188*/ 	.word	0x05000012


	//   ....[88]....
        /*018c*/ 	.word	0x05000012


	//   ....[89]....
        /*0190*/ 	.word	0x05000012


	//   ....[90]....
        /*0194*/ 	.word	0x05000012


	//   ....[91]....
        /*0198*/ 	.word	0x05000012


	//   ....[92]....
        /*019c*/ 	.word	0x05000012


	//----- nvinfo : EIATTR_COOP_GROUP_INSTR_OFFSETS
	.align		4
.L_2043:
        /*01a0*/ 	.byte	0x04, 0x28
        /*01a2*/ 	.short	(.L_2045 - .L_2044)


	//   ....[0]....
.L_2044:
        /*01a4*/ 	.word	0x00000a00


	//   ....[1]....
        /*01a8*/ 	.word	0x00000a90


	//   ....[2]....
        /*01ac*/ 	.word	0x00000cd0


	//   ....[3]....
        /*01b0*/ 	.word	0x00003340


	//   ....[4]....
        /*01b4*/ 	.word	0x00003b30


	//   ....[5]....
        /*01b8*/ 	.word	0x00004490


	//   ....[6]....
        /*01bc*/ 	.word	0x00004790


	//   ....[7]....
        /*01c0*/ 	.word	0x000052a0


	//   ....[8]....
        /*01c4*/ 	.word	0x00005bd0


	//   ....[9]....
        /*01c8*/ 	.word	0x00005bf0


	//   ....[10]....
        /*01cc*/ 	.word	0x00005c20


	//   ....[11]....
        /*01d0*/ 	.word	0x00005c40


	//   ....[12]....
        /*01d4*/ 	.word	0x00005c70


	//   ....[13]....
        /*01d8*/ 	.word	0x00005c90


	//   ....[14]....
        /*01dc*/ 	.word	0x00005cc0


	//   ....[15]....
        /*01e0*/ 	.word	0x00005ce0


	//   ....[16]....
        /*01e4*/ 	.word	0x00005d10


	//   ....[17]....
        /*01e8*/ 	.word	0x00005d20


	//   ....[18]....
        /*01ec*/ 	.word	0x00005dc0


	//   ....[19]....
        /*01f0*/ 	.word	0x00005dd0


	//   ....[20]....
        /*01f4*/ 	.word	0x00005de0


	//   ....[21]....
        /*01f8*/ 	.word	0x00005df0


	//   ....[22]....
        /*01fc*/ 	.word	0x000062b0


	//   ....[23]....
        /*0200*/ 	.word	0x000062c0


	//   ....[24]....
        /*0204*/ 	.word	0x000062d0


	//   ....[25]....
        /*0208*/ 	.word	0x000062e0


	//   ....[26]....
        /*020c*/ 	.word	0x00006310


	//   ....[27]....
        /*0210*/ 	.word	0x00006320


	//   ....[28]....
        /*0214*/ 	.word	0x00006350


	//   ....[29]....
        /*0218*/ 	.word	0x00006360


	//   ....[30]....
        /*021c*/ 	.word	0x00006390


	//   ....[31]....
        /*0220*/ 	.word	0x000063a0


	//   ....[32]....
        /*0224*/ 	.word	0x000063d0


	//   ....[33]....
        /*0228*/ 	.word	0x000063e0


	//   ....[34]....
        /*022c*/ 	.word	0x00006410


	//   ....[35]....
        /*0230*/ 	.word	0x00006420


	//   ....[36]....
        /*0234*/ 	.word	0x00006430


	//   ....[37]....
        /*0238*/ 	.word	0x00006440


	//   ....[38]....
        /*023c*/ 	.word	0x00007a80


	//   ....[39]....
        /*0240*/ 	.word	0x00007ac0


	//   ....[40]....
        /*0244*/ 	.word	0x00007c30


	//   ....[41]....
        /*0248*/ 	.word	0x00007c50


	//   ....[42]....
        /*024c*/ 	.word	0x00007c80


	//   ....[43]....
        /*0250*/ 	.word	0x00007cb0


	//   ....[44]....
        /*0254*/ 	.word	0x00007de0


	//   ....[45]....
        /*0258*/ 	.word	0x00007e20


	//   ....[46]....
        /*025c*/ 	.word	0x00007f90


	//   ....[47]....
        /*0260*/ 	.word	0x00007fd0


	//   ....[48]....
        /*0264*/ 	.word	0x00008390


	//   ....[49]....
        /*0268*/ 	.word	0x00008bf0


	//   ....[50]....
        /*026c*/ 	.word	0x00009070


	//   ....[51]....
        /*0270*/ 	.word	0x00009180


	//   ....[52]....
        /*0274*/ 	.word	0x000091d0


	//   ....[53]....
        /*0278*/ 	.word	0x00009240


	//   ....[54]....
        /*027c*/ 	.word	0x00009280


	//   ....[55]....
        /*0280*/ 	.word	0x000092b0


	//   ....[56]....
        /*0284*/ 	.word	0x000093e0


	//   ....[57]....
        /*0288*/ 	.word	0x00009420


	//   ....[58]....
        /*028c*/ 	.word	0x00009490


	//   ....[59]....
        /*0290*/ 	.word	0x000094e0


	//   ....[60]....
        /*0294*/ 	.word	0x00009500


	//   ....[61]....
        /*0298*/ 	.word	0x00009960


	//   ....[62]....
        /*029c*/ 	.word	0x000099b0


	//   ....[63]....
        /*02a0*/ 	.word	0x00009a30


	//   ....[64]....
        /*02a4*/ 	.word	0x00009a80


	//   ....[65]....
        /*02a8*/ 	.word	0x00009b00


	//   ....[66]....
        /*02ac*/ 	.word	0x00009b50


	//   ....[67]....
        /*02b0*/ 	.word	0x00009bd0


	//   ....[68]....
        /*02b4*/ 	.word	0x00009c20


	//   ....[69]....
        /*02b8*/ 	.word	0x00009ca0


	//   ....[70]....
        /*02bc*/ 	.word	0x00009cf0


	//   ....[71]....
        /*02c0*/ 	.word	0x00009d80


	//   ....[72]....
        /*02c4*/ 	.word	0x00009e20


	//   ....[73]....
        /*02c8*/ 	.word	0x00009ec0


	//   ....[74]....
        /*02cc*/ 	.word	0x00009f80


	//   ....[75]....
        /*02d0*/ 	.word	0x00009fb0


	//   ....[76]....
        /*02d4*/ 	.word	0x0000a010


	//   ....[77]....
        /*02d8*/ 	.word	0x0000a0c0


	//   ....[78]....
        /*02dc*/ 	.word	0x0000a110


	//   ....[79]....
        /*02e0*/ 	.word	0x0000a190


	//   ....[80]....
        /*02e4*/ 	.word	0x0000a1e0


	//   ....[81]....
        /*02e8*/ 	.word	0x0000a260


	//   ....[82]....
        /*02ec*/ 	.word	0x0000a2b0


	//   ....[83]....
        /*02f0*/ 	.word	0x0000a330


	//   ....[84]....
        /*02f4*/ 	.word	0x0000a380


	//   ....[85]....
        /*02f8*/ 	.word	0x0000a400


	//   ....[86]....
        /*02fc*/ 	.word	0x0000a450


	//   ....[87]....
        /*0300*/ 	.word	0x0000a4e0


	//   ....[88]....
        /*0304*/ 	.word	0x0000a530


	//   ....[89]....
        /*0308*/ 	.word	0x0000a560


	//   ....[90]....
        /*030c*/ 	.word	0x0000a5d0


	//   ....[91]....
        /*0310*/ 	.word	0x0000a600


	//   ....[92]....
        /*0314*/ 	.word	0x0000a660


	//----- nvinfo : EIATTR_EXIT_INSTR_OFFSETS
	.align		4
.L_2045:
        /*0318*/ 	.byte	0x04, 0x1c
        /*031a*/ 	.short	(.L_2047 - .L_2046)


	//   ....[0]....
.L_2046:
        /*031c*/ 	.word	0x00009620


	//   ....[1]....
        /*0320*/ 	.word	0x00009900


	//----- nvinfo : EIATTR_MAX_THREADS
	.align		4
.L_2047:
        /*0324*/ 	.byte	0x04, 0x05
        /*0326*/ 	.short	(.L_2049 - .L_2048)
.L_2048:
        /*0328*/ 	.word	0x00000040
        /*032c*/ 	.word	0x00000001
        /*0330*/ 	.word	0x00000001


	//----- nvinfo : EIATTR_CRS_STACK_SIZE
	.align		4
.L_2049:
        /*0334*/ 	.byte	0x04, 0x1e
        /*0336*/ 	.short	(.L_2051 - .L_2050)
.L_2050:
        /*0338*/ 	.word	0x00000000


	//----- nvinfo : EIATTR_CBANK_PARAM_SIZE
	.align		4
.L_2051:
        /*033c*/ 	.byte	0x03, 0x19
        /*033e*/ 	.short	0x01f0


	//----- nvinfo : EIATTR_PARAM_CBANK
	.align		4
        /*0340*/ 	.byte	0x04, 0x0a
        /*0342*/ 	.short	(.L_2053 - .L_2052)
	.align		4
.L_2052:
        /*0344*/ 	.word	index@(.nv.constant0._Z25selective_scan_bwd_kernelI32Selective_Scan_bwd_kernel_traitsILi64ELi16ELb1ELb0ELb1ELb1ELb1EN3c108BFloat16EfEEv12SSMParamsBwd)
        /*0348*/ 	.short	0x0210
        /*034a*/ 	.short	0x01f0


	//----- nvinfo : EIATTR_SW_WAR
	.align		4
.L_2053:
        /*034c*/ 	.byte	0x04, 0x36
        /*034e*/ 	.short	(.L_2055 - .L_2054)
.L_2054:
        /*0350*/ 	.word	0x00000008
.L_2055:


//--------------------- .nv.info._Z25selective_scan_bwd_kernelI32Selective_Scan_bwd_kernel_traitsILi64ELi16ELb1ELb1ELb0ELb0ELb0EN3c108BFloat16EfEEv12SSMParamsBwd --------------------------
	.section	.nv.info._Z25selective_scan_bwd_kernelI32Selective_Scan_bwd_kernel_traitsILi64ELi16ELb1ELb1ELb0ELb0ELb0EN3c108BFloat16EfEEv12SSMParamsBwd,"",@"SHT_CUDA_INFO"
	.sectionflags	@""
	.align	4


	//----- nvinfo : EIATTR_CUDA_API_VERSION
	.align		4
        /*0000*/ 	.byte	0x04, 0x37
        /*0002*/ 	.short	(.L_2057 - .L_2056)
.L_2056:
        /*0004*/ 	.word	0x00000082


	//----- nvinfo : EIATTR_KPARAM_INFO
	.align		4
.L_2057:
        /*0008*/ 	.byte	0x04, 0x17
        /*000a*/ 	.short	(.L_2059 - .L_2058)
.L_2058:
        /*000c*/ 	.word	0x00000000
        /*0010*/ 	.short	0x0000
        /*0012*/ 	.short	0x0000
        /*0014*/ 	.byte	0x00, 0xf0, 0xc1, 0x07


	//----- nvinfo : EIATTR_SPARSE_MMA_MASK
	.align		4
.L_2059:
        /*0018*/ 	.byte	0x03, 0x50
        /*001a*/ 	.short	0x0000


	//----- nvinfo : EIATTR_MAXREG_COUNT
	.align		4
        /*001c*/ 	.byte	0x03, 0x1b
        /*001e*/ 	.short	0x00ff


	//----- nvinfo : EIATTR_NUM_BARRIERS
	.align		4
        /*0020*/ 	.byte	0x02, 0x4c
        /*0022*/ 	.byte	0x01
	.zero		1


	//----- nvinfo : EIATTR_MERCURY_ISA_VERSION
	.align		4
        /*0024*/ 	.byte	0x03, 0x5f
        /*0026*/ 	.short	0x0101


	//----- nvinfo : EIATTR_COOP_GROUP_MASK_REGIDS
	.align		4
        /*0028*/ 	.byte	0x04, 0x29
        /*002a*/ 	.short	(.L_2061 - .L_2060)


	//   ....[0]....
.L_2060:
        /*002c*/ 	.word	0xffffffff


	//   ....[1]....
        /*0030*/ 	.word	0xffffffff


	//   ....[2]....
        /*0034*/ 	.word	0xffffffff


	//   ....[3]....
        /*0038*/ 	.word	0xffffffff


	//   ....[4]....
        /*003c*/ 	.word	0xffffffff


	//   ....[5]....
        /*0040*/ 	.word	0xffffffff


	//   ....[6]....
        /*0044*/ 	.word	0xffffffff


	//   ....[7]....
        /*0048*/ 	.word	0xffffffff


	//   ....[8]....
        /*004c*/ 	.word	0xffffffff


	//   ....[9]....
        /*0050*/ 	.word	0xffffffff


	//   ....[10]....
        /*0054*/ 	.word	0xffffffff


	//   ....[11]....
        /*0058*/ 	.word	0xffffffff


	//   ....[12]....
        /*005c*/ 	.word	0xffffffff


	//   ....[13]....
        /*0060*/ 	.word	0xffffffff


	//   ....[14]....
        /*0064*/ 	.word	0xffffffff


	//   ....[15]....
        /*0068*/ 	.word	0xffffffff


	//   ....[16]....
        /*006c*/ 	.word	0xffffffff


	//   ....[17]....
        /*0070*/ 	.word	0xffffffff


	//   ....[18]....
        /*0074*/ 	.word	0xffffffff


	//   ....[19]....
        /*0078*/ 	.word	0xffffffff


	//   ....[20]....
        /*007c*/ 	.word	0xffffffff


	//   ....[21]....
        /*0080*/ 	.word	0xffffffff


	//   ....[22]....
        /*0084*/ 	.word	0xffffffff


	//   ....[23]....
        /*0088*/ 	.word	0xffffffff


	//   ....[24]....
        /*008c*/ 	.word	0xffffffff


	//   ....[25]....
        /*0090*/ 	.word	0xffffffff


	//   ....[26]....
        /*0094*/ 	.word	0xffffffff


	//   ....[27]....
        /*0098*/ 	.word	0xffffffff


	//   ....[28]....
        /*009c*/ 	.word	0xffffffff


	//   ....[29]....
        /*00a0*/ 	.word	0xffffffff


	//   ....[30]....
        /*00a4*/ 	.word	0xffffffff


	//   ....[31]....
        /*00a8*/ 	.word	0xffffffff


	//   ....[32]....
        /*00ac*/ 	.word	0xffffffff


	//   ....[33]....
        /*00b0*/ 	.word	0xffffffff


	//   ....[34]....
        /*00b4*/ 	.word	0xffffffff


	//   ....[35]....
        /*00b8*/ 	.word	0xffffffff


	//   ....[36]....
        /*00bc*/ 	.word	0xffffffff


	//   ....[37]....
        /*00c0*/ 	.word	0xffffffff


	//   ....[38]....
        /*00c4*/ 	.word	0xffffffff


	//   ....[39]....
        /*00c8*/ 	.word	0xffffffff


	//   ....[40]....
        /*00cc*/ 	.word	0xffffffff


	//   ....[41]....
        /*00d0*/ 	.word	0xffffffff


	//   ....[42]....
        /*00d4*/ 	.word	0xffffffff


	//   ....[43]....
        /*00d8*/ 	.word	0xffffffff


	//   ....[44]....
        /*00dc*/ 	.word	0xffffffff


	//   ....[45]....
        /*00e0*/ 	.word	0xffffffff


	//   ....[46]....
        /*00e4*/ 	.word	0xffffffff


	//   ....[47]....
        /*00e8*/ 	.word	0xffffffff


	//   ....[48]....
        /*00ec*/ 	.word	0xffffffff


	//   ....[49]....
        /*00f0*/ 	.word	0xffffffff


	//   ....[50]....
        /*00f4*/ 	.word	0xffffffff


	//   ....[51]....
        /*00f8*/ 	.word	0xffffffff


	//   ....[52]....
        /*00fc*/ 	.word	0xffffffff


	//   ....[53]....
        /*0100*/ 	.word	0xffffffff


	//   ....[54]....
        /*0104*/ 	.word	0xffffffff


	//   ....[55]....
        /*0108*/ 	.word	0xffffffff


	//   ....[56]....
        /*010c*/ 	.word	0x05000012


	//   ....[57]....
        /*0110*/ 	.word	0x05000012


	//   ....[58]....
        /*0114*/ 	.word	0x05000012


	//   ....[59]....
        /*0118*/ 	.word	0x05000012


	//   ....[60]....
        /*011c*/ 	.word	0x05000012


	//   ....[61]....
        /*0120*/ 	.word	0x05000012


	//   ....[62]....
        /*0124*/ 	.word	0x05000012


	//   ....[63]....
        /*0128*/ 	.word	0x05000012


	//   ....[64]....
        /*012c*/ 	.word	0x05000012


	//   ....[65]....
        /*0130*/ 	.word	0x05000012


	//   ....[66]....
        /*0134*/ 	.word	0x05000012


	//   ....[67]....
        /*0138*/ 	.word	0x05000012


	//   ....[68]....
        /*013c*/ 	.word	0x05000012


	//   ....[69]....
        /*0140*/ 	.word	0x05000012


	//   ....[70]....
        /*0144*/ 	.word	0x05000012


	//   ....[71]....
        /*0148*/ 	.word	0x05000012


	//   ....[72]....
        /*014c*/ 	.word	0x05000012


	//   ....[73]....
        /*0150*/ 	.word	0x05000012


	//   ....[74]....
        /*0154*/ 	.word	0x05000012


	//   ....[75]....
        /*0158*/ 	.word	0x05000012


	//   ....[76]....
        /*015c*/ 	.word	0x05000012


	//   ....[77]....
        /*0160*/ 	.word	0x05000012


	//   ....[78]....
        /*0164*/ 	.word	0x05000012


	//   ....[79]....
        /*0168*/ 	.word	0x05000012


	//   ....[80]....
        /*016c*/ 	.word	0x05000012


	//   ....[81]....
        /*0170*/ 	.word	0x05000012


	//   ....[82]....
        /*0174*/ 	.word	0x05000012


	//   ....[83]....
        /*0178*/ 	.word	0x05000012


	//   ....[84]....
        /*017c*/ 	.word	0x05000012


	//   ....[85]....
        /*0180*/ 	.word	0x05000012


	//   ....[86]....
        /*0184*/ 	.word	0x05000012


	//   ....[87]....
        /*0188*/ 	.word	0x05000012


	//----- nvinfo : EIATTR_COOP_GROUP_INSTR_OFFSETS
	.align		4
.L_2061:
        /*018c*/ 	.byte	0x04, 0x28
        /*018e*/ 	.short	(.L_2063 - .L_2062)


	//   ....[0]....
.L_2062:
        /*0190*/ 	.word	0x00000a20


	//   ....[1]....
        /*0194*/ 	.word	0x00000ab0


	//   ....[2]....
        /*0198*/ 	.word	0x00000c70


	//   ....[3]....
        /*019c*/ 	.word	0x00001aa0


	//   ....[4]....
        /*01a0*/ 	.word	0x00002320


	//   ....[5]....
        /*01a4*/ 	.word	0x00002340


	//   ....[6]....
        /*01a8*/ 	.word	0x00002370


	//   ....[7]....
        /*01ac*/ 	.word	0x00002390


	//   ....[8]....
        /*01b0*/ 	.word	0x000023c0


	//   ....[9]....
        /*01b4*/ 	.word	0x000023e0


	//   ....[10]....
        /*01b8*/ 	.word	0x00002410


	//   ....[11]....
        /*01bc*/ 	.word	0x00002430


	//   ....[12]....
        /*01c0*/ 	.word	0x00002460


	//   ....[13]....
        /*01c4*/ 	.word	0x00002470


	//   ....[14]....
        /*01c8*/ 	.word	0x00002510


	//   ....[15]....
        /*01cc*/ 	.word	0x00002520


	//   ....[16]....
        /*01d0*/ 	.word	0x00002530


	//   ....[17]....
        /*01d4*/ 	.word	0x00002540


	//   ....[18]....
        /*01d8*/ 	.word	0x00002b00


	//   ....[19]....
        /*01dc*/ 	.word	0x00002b10


	//   ....[20]....
        /*01e0*/ 	.word	0x00002b20


	//   ....[21]....
        /*01e4*/ 	.word	0x00002b30


	//   ....[22]....
        /*01e8*/ 	.word	0x00002b60


	//   ....[23]....
        /*01ec*/ 	.word	0x00002b70


	//   ....[24]....
        /*01f0*/ 	.word	0x00002ba0


	//   ....[25]....
        /*01f4*/ 	.word	0x00002bb0


	//   ....[26]....
        /*01f8*/ 	.word	0x00002be0


	//   ....[27]....
        /*01fc*/ 	.word	0x00002bf0


	//   ....[28]....
        /*0200*/ 	.word	0x00002c20


	//   ....[29]....
        /*0204*/ 	.word	0x00002c30


	//   ....[30]....
        /*0208*/ 	.word	0x00002c60


	//   ....[31]....
        /*020c*/ 	.word	0x00002c70


	//   ....[32]....
        /*0210*/ 	.word	0x00002c80


	//   ....[33]....
        /*0214*/ 	.word	0x00002c90


	//   ....[34]....
        /*0218*/ 	.word	0x00003fc0


	//   ....[35]....
        /*021c*/ 	.word	0x00004000


	//   ....[36]....
        /*0220*/ 	.word	0x00004130


	//   ....[37]....
        /*0224*/ 	.word	0x00004160


	//   ....[38]....
        /*0228*/ 	.word	0x00004220


	//   ....[39]....
        /*022c*/ 	.word	0x00004250


	//   ....[40]....
        /*0230*/ 	.word	0x000043a0


	//   ....[41]....
        /*0234*/ 	.word	0x000043e0


	//   ....[42]....
        /*0238*/ 	.word	0x00004570


	//   ....[43]....
        /*023c*/ 	.word	0x000045b0


	//   ....[44]....
        /*0240*/ 	.word	0x00004a60


	//   ....[45]....
        /*0244*/ 	.word	0x00004e20


	//   ....[46]....
        /*0248*/ 	.word	0x00004f30


	//   ....[47]....
        /*024c*/ 	.word	0x00004f80


	//   ....[48]....
        /*0250*/ 	.word	0x00004ff0


	//   ....[49]....
        /*0254*/ 	.word	0x00005030


	//   ....[50]....
        /*0258*/ 	.word	0x00005060


	//   ....[51]....
        /*025c*/ 	.word	0x00005190


	//   ....[52]....
        /*0260*/ 	.word	0x000051d0


	//   ....[53]....
        /*0264*/ 	.word	0x00005230


	//   ....[54]....
        /*0268*/ 	.word	0x00005280


	//   ....[55]....
        /*026c*/ 	.word	0x000052b0


	//   ....[56]....
        /*0270*/ 	.word	0x00005710


	//   ....[57]....
        /*0274*/ 	.word	0x00005760


	//   ....[58]....
        /*0278*/ 	.word	0x000057e0


	//   ....[59]....
        /*027c*/ 	.word	0x00005830


	//   ....[60]....
        /*0280*/ 	.word	0x000058b0


	//   ....[61]....
        /*0284*/ 	.word	0x00005900


	//   ....[62]....
        /*0288*/ 	.word	0x00005980


	//   ....[63]....
        /*028c*/ 	.word	0x000059d0


	//   ....[64]....
        /*0290*/ 	.word	0x00005a50


	//   ....[65]....
        /*0294*/ 	.word	0x00005aa0


	//   ....[66]....
        /*0298*/ 	.word	0x00005b30


	//   ....[67]....
        /*029c*/ 	.word	0x00005bd0


	//   ....[68]....
        /*02a0*/ 	.word	0x00005c70


	//   ....[69]....
        /*02a4*/ 	.word	0x00005d30


	//   ....[70]....
        /*02a8*/ 	.word	0x00005d60


	//   ....[71]....
        /*02ac*/ 	.word	0x00005dc0


	//   ....[72]....
        /*02b0*/ 	.word	0x00005e60


	//   ....[73]....
        /*02b4*/ 	.word	0x00005eb0


	//   ....[74]....
        /*02b8*/ 	.word	0x00005f30


	//   ....[75]....
        /*02bc*/ 	.word	0x00005f80


	//   ....[76]....
        /*02c0*/ 	.word	0x00006000


	//   ....[77]....
        /*02c4*/ 	.word	0x00006050


	//   ....[78]....
        /*02c8*/ 	.word	0x000060d0


	//   ....[79]....
        /*02cc*/ 	.word	0x00006120


	//   ....[80]....
        /*02d0*/ 	.word	0x000061a0


	//   ....[81]....
        /*02d4*/ 	.word	0x000061f0


	//   ....[82]....
        /*02d8*/ 	.word	0x00006280


	//   ....[83]....
        /*02dc*/ 	.word	0x000062d0


	//   ....[84]....
        /*02e0*/ 	.word	0x00006300


	//   ....[85]....
        /*02e4*/ 	.word	0x00006370


	//   ....[86]....
        /*02e8*/ 	.word	0x000063a0


	//   ....[87]....
        /*02ec*/ 	.word	0x000063f0


	//----- nvinfo : EIATTR_EXIT_INSTR_OFFSETS
	.align		4
.L_2063:
        /*02f0*/ 	.byte	0x04, 0x1c
        /*02f2*/ 	.short	(.L_2065 - .L_2064)


	//   ....[0]....
.L_2064:
        /*02f4*/ 	.word	0x000053d0


	//   ....[1]....
        /*02f8*/ 	.word	0x000056b0


	//----- nvinfo : EIATTR_MAX_THREADS
	.align		4
.L_2065:
        /*02fc*/ 	.byte	0x04, 0x05
        /*02fe*/ 	.short	(.L_2067 - .L_2066)
.L_2066:
        /*0300*/ 	.word	0x00000040
        /*0304*/ 	.word	0x00000001
        /*0308*/ 	.word	0x00000001


	//----- nvinfo : EIATTR_CRS_STACK_SIZE
	.align		4
.L_2067:
        /*030c*/ 	.byte	0x04, 0x1e
        /*030e*/ 	.short	(.L_2069 - .L_2068)
.L_2068:
        /*0310*/ 	.word	0x00000000


	//----- nvinfo : EIATTR_CBANK_PARAM_SIZE
	.align		4
.L_2069:
        /*0314*/ 	.byte	0x03, 0x19
        /*0316*/ 	.short	0x01f0


	//----- nvinfo : EIATTR_PARAM_CBANK
	.align		4
        /*0318*/ 	.byte	0x04, 0x0a
        /*031a*/ 	.short	(.L_2071 - .L_2070)
	.align		4
.L_2070:
        /*031c*/ 	.word	index@(.nv.constant0._Z25selective_scan_bwd_kernelI32Selective_Scan_bwd_kernel_traitsILi64ELi16ELb1ELb1ELb0ELb0ELb0EN3c108BFloat16EfEEv12SSMParamsBwd)
        /*0320*/ 	.short	0x0210
        /*0322*/ 	.short	0x01f0


	//----- nvinfo : EIATTR_SW_WAR
	.align		4
.L_2071:
        /*0324*/ 	.byte	0x04, 0x36
        /*0326*/ 	.short	(.L_2073 - .L_2072)
.L_2072:
        /*0328*/ 	.word	0x00000008
.L_2073:


//--------------------- .nv.info._Z25selective_scan_bwd_kernelI32Selective_Scan_bwd_kernel_traitsILi64ELi16ELb1ELb1ELb0ELb0ELb1EN3c108BFloat16EfEEv12SSMParamsBwd --------------------------
	.section	.nv.info._Z25selective_scan_bwd_kernelI32Selective_Scan_bwd_kernel_traitsILi64ELi16ELb1ELb1ELb0ELb0ELb1EN3c108BFloat16EfEEv12SSMParamsBwd,"",@"SHT_CUDA_INFO"
	.sectionflags	@""
	.align	4


	//----- nvinfo : EIATTR_CUDA_API_VERSION
	.align		4
        /*0000*/ 	.byte	0x04, 0x37
        /*0002*/ 	.short	(.L_2075 - .L_2074)
.L_2074:
        /*0004*/ 	.word	0x00000082


	//----- nvinfo : EIATTR_KPARAM_INFO
	.align		4
.L_2075:
        /*0008*/ 	.byte	0x04, 0x17
        /*000a*/ 	.short	(.L_2077 - .L_2076)
.L_2076:
        /*000c*/ 	.word	0x00000000
        /*0010*/ 	.short	0x0000
        /*0012*/ 	.short	0x0000
        /*0014*/ 	.byte	0x00, 0xf0, 0xc1, 0x07


	//----- nvinfo : EIATTR_SPARSE_MMA_MASK
	.align		4
.L_2077:
        /*0018*/ 	.byte	0x03, 0x50
        /*001a*/ 	.short	0x0000


	//----- nvinfo : EIATTR_MAXREG_COUNT
	.align		4
        /*001c*/ 	.byte	0x03, 0x1b
        /*001e*/ 	.short	0x00ff


	//----- nvinfo : EIATTR_NUM_BARRIERS
	.align		4
        /*0020*/ 	.byte	0x02, 0x4c
        /*0022*/ 	.byte	0x01
	.zero		1


	//----- nvinfo : EIATTR_MERCURY_ISA_VERSION
	.align		4
        /*0024*/ 	.byte	0x03, 0x5f
        /*0026*/ 	.short	0x0101


	//----- nvinfo : EIATTR_COOP_GROUP_MASK_REGIDS
	.align		4
        /*0028*/ 	.byte	0x04, 0x29
        /*002a*/ 	.short	(.L_2079 - .L_2078)


	//   ....[0]....
.L_2078:
        /*002c*/ 	.word	0xffffffff


	//   ....[1]....
        /*0030*/ 	.word	0xffffffff


	//   ....[2]....
        /*0034*/ 	.word	0xffffffff


	//   ....[3]....
        /*0038*/ 	.word	0xffffffff


	//   ....[4]....
        /*003c*/ 	.word	0xffffffff


	//   ....[5]....
        /*0040*/ 	.word	0xffffffff


	//   ....[6]....
        /*0044*/ 	.word	0xffffffff


	//   ....[7]....
        /*0048*/ 	.word	0xffffffff


	//   ....[8]....
        /*004c*/ 	.word	0xffffffff


	//   ....[9]....
        /*0050*/ 	.word	0xffffffff


	//   ....[10]....
        /*0054*/ 	.word	0xffffffff


	//   ....[11]....
        /*0058*/ 	.word	0xffffffff


	//   ....[12]....
        /*005c*/ 	.word	0xffffffff


	//   ....[13]....
        /*0060*/ 	.word	0xffffffff


	//   ....[14]....
        /*0064*/ 	.word	0xffffffff


	//   ....[15]....
        /*0068*/ 	.word	0xffffffff


	//   ....[16]....
        /*006c*/ 	.word	0xffffffff


	//   ....[17]....
        /*0070*/ 	.word	0xffffffff


	//   ....[18]....
        /*0074*/ 	.word	0xffffffff


	//   ....[19]....
        /*0078*/ 	.word	0xffffffff


	//   ....[20]....
        /*007c*/ 	.word	0xffffffff


	//   ....[21]....
        /*0080*/ 	.word	0xffffffff


	//   ....[22]....
        /*0084*/ 	.word	0xffffffff


	//   ....[23]....
        /*0088*/ 	.word	0xffffffff


	//   ....[24]....
        /*008c*/ 	.word	0xffffffff


	//   ....[25]....
        /*0090*/ 	.word	0xffffffff


	//   ....[26]....
        /*0094*/ 	.word	0xffffffff


	//   ....[27]....
        /*0098*/ 	.word	0xffffffff


	//   ....[28]....
        /*009c*/ 	.word	0xffffffff


	//   ....[29]....
        /*00a0*/ 	.word	0xffffffff


	//   ....[30]....
        /*00a4*/ 	.word	0xffffffff


	//   ....[31]....
        /*00a8*/ 	.word	0xffffffff


	//   ....[32]....
        /*00ac*/ 	.word	0xffffffff


	//   ....[33]....
        /*00b0*/ 	.word	0xffffffff


	//   ....[34]....
        /*00b4*/ 	.word	0xffffffff


	//   ....[35]....
        /*00b8*/ 	.word	0xffffffff


	//   ....[36]....
        /*00bc*/ 	.word	0xffffffff


	//   ....[37]....
        /*00c0*/ 	.word	0xffffffff


	//   ....[38]....
        /*00c4*/ 	.word	0xffffffff


	//   ....[39]....
        /*00c8*/ 	.word	0xffffffff


	//   ....[40]....
        /*00cc*/ 	.word	0xffffffff


	//   ....[41]....
        /*00d0*/ 	.word	0xffffffff


	//   ....[42]....
        /*00d4*/ 	.word	0xffffffff


	//   ....[43]....
        /*00d8*/ 	.word	0xffffffff


	//   ....[44]....
        /*00dc*/ 	.word	0xffffffff


	//   ....[45]....
        /*00e0*/ 	.word	0xffffffff


	//   ....[46]....
        /*00e4*/ 	.word	0xffffffff


	//   ....[47]....
        /*00e8*/ 	.word	0xffffffff


	//   ....[48]....
        /*00ec*/ 	.word	0xffffffff


	//   ....[49]....
        /*00f0*/ 	.word	0xffffffff


	//   ....[50]....
        /*00f4*/ 	.word	0xffffffff


	//   ....[51]....
        /*00f8*/ 	.word	0xffffffff


	//   ....[52]....
        /*00fc*/ 	.word	0xffffffff


	//   ....[53]....
        /*0100*/ 	.word	0xffffffff


	//   ....[54]....
        /*0104*/ 	.word	0xffffffff


	//   ....[55]....
        /*0108*/ 	.word	0xffffffff


	//   ....[56]....
        /*010c*/ 	.word	0xffffffff


	//   ....[57]....
        /*0110*/ 	.word	0xffffffff


	//   ....[58]....
        /*0114*/ 	.word	0xffffffff


	//   ....[59]....
        /*0118*/ 	.word	0xffffffff


	//   ....[60]....
        /*011c*/ 	.word	0x05000012


	//   ....[61]....
        /*0120*/ 	.word	0x05000012


	//   ....[62]....
        /*0124*/ 	.word	0x05000012


	//   ....[63]....
        /*0128*/ 	.word	0x05000012


	//   ....[64]....
        /*012c*/ 	.word	0x05000012


	//   ....[65]....
        /*0130*/ 	.word	0x05000012


	//   ....[66]....
        /*0134*/ 	.word	0x05000012


	//   ....[67]....
        /*0138*/ 	.word	0x05000012


	//   ....[68]....
        /*013c*/ 	.word	0x05000012


	//   ....[69]....
        /*0140*/ 	.word	0x05000012


	//   ....[70]....
        /*0144*/ 	.word	0x05000012


	//   ....[71]....
        /*0148*/ 	.word	0x05000012


	//   ....[72]....
        /*014c*/ 	.word	0x05000012


	//   ....[73]....
        /*0150*/ 	.word	0x05000012


	//   ....[74]....
        /*0154*/ 	.word	0x05000012


	//   ....[75]....
        /*0158*/ 	.word	0x05000012


	//   ....[76]....
        /*015c*/ 	.word	0x05000012


	//   ....[77]....
        /*0160*/ 	.word	0x05000012


	//   ....[78]....
        /*0164*/ 	.word	0x05000012


	//   ....[79]....
        /*0168*/ 	.word	0x05000012


	//   ....[80]....
        /*016c*/ 	.word	0x05000012


	//   ....[81]....
        /*0170*/ 	.word	0x05000012


	//   ....[82]....
        /*0174*/ 	.word	0x05000012


	//   ....[83]....
        /*0178*/ 	.word	0x05000012


	//   ....[84]....
        /*017c*/ 	.word	0x05000012


	//   ....[85]....
        /*0180*/ 	.word	0x05000012


	//   ....[86]....
        /*0184*/ 	.word	0x05000012


	//   ....[87]....
        /*0188*/ 	.word	0x05000012


	//   ....[88]....
        /*018c*/ 	.word	0x05000012


	//   ....[89]....
        /*0190*/ 	.word	0x05000012


	//   ....[90]....
        /*0194*/ 	.word	0x05000012


	//   ....[91]....
        /*0198*/ 	.word	0x05000012


	//----- nvinfo : EIATTR_COOP_GROUP_INSTR_OFFSETS
	.align		4
.L_2079:
        /*019c*/ 	.byte	0x04, 0x28
        /*019e*/ 	.short	(.L_2081 - .L_2080)


	//   ....[0]....
.L_2080:
        /*01a0*/ 	.word	0x00000a60


	//   ....[1]....
        /*01a4*/ 	.word	0x00000b00


	//   ....[2]....
        /*01a8*/ 	.word	0x00000c70


	//   ....[3]....
        /*01ac*/ 	.word	0x00000db0


	//   ....[4]....
        /*01b0*/ 	.word	0x00001720


	//   ....[5]....
        /*01b4*/ 	.word	0x000021f0


	//   ....[6]....
        /*01b8*/ 	.word	0x000025a0


	//   ....[7]....
        /*01bc*/ 	.word	0x00003040


	//   ....[8]....
        /*01c0*/ 	.word	0x00003990


	//   ....[9]....
        /*01c4*/ 	.word	0x000039b0


	//   ....[10]....
        /*01c8*/ 	.word	0x000039e0


	//   ....[11]....
        /*01cc*/ 	.word	0x00003a00


	//   ....[12]....
        /*01d0*/ 	.word	0x00003a30


	//   ....[13]....
        /*01d4*/ 	.word	0x00003a50


	//   ....[14]....
        /*01d8*/ 	.word	0x00003a80


	//   ....[15]....
        /*01dc*/ 	.word	0x00003aa0


	//   ....[16]....
        /*01e0*/ 	.word	0x00003ad0


	//   ....[17]....
        /*01e4*/ 	.word	0x00003ae0


	//   ....[18]....
        /*01e8*/ 	.word	0x00003b80


	//   ....[19]....
        /*01ec*/ 	.word	0x00003b90


	//   ....[20]....
        /*01f0*/ 	.word	0x00003ba0


	//   ....[21]....
        /*01f4*/ 	.word	0x00003bb0


	//   ....[22]....
        /*01f8*/ 	.word	0x00004070


	//   ....[23]....
        /*01fc*/ 	.word	0x00004080


	//   ....[24]....
        /*0200*/ 	.word	0x00004090


	//   ....[25]....
        /*0204*/ 	.word	0x000040a0


	//   ....[26]....
        /*0208*/ 	.word	0x000040d0


	//   ....[27]....
        /*020c*/ 	.word	0x000040e0


	//   ....[28]....
        /*0210*/ 	.word	0x00004110


	//   ....[29]....
        /*0214*/ 	.word	0x00004120


	//   ....[30]....
        /*0218*/ 	.word	0x00004150


	//   ....[31]....
        /*021c*/ 	.word	0x00004160


	//   ....[32]....
        /*0220*/ 	.word	0x00004190


	//   ....[33]....
        /*0224*/ 	.word	0x000041a0


	//   ....[34]....
        /*0228*/ 	.word	0x000041d0


	//   ....[35]....
        /*022c*/ 	.word	0x000041e0


	//   ....[36]....
        /*0230*/ 	.word	0x000041f0


	//   ....[37]....
        /*0234*/ 	.word	0x00004200


	//   ....[38]....
        /*0238*/ 	.word	0x00005530


	//   ....[39]....
        /*023c*/ 	.word	0x00005570


	//   ....[40]....
        /*0240*/ 	.word	0x00005700


	//   ....[41]....
        /*0244*/ 	.word	0x00005730


	//   ....[42]....
        /*0248*/ 	.word	0x000057d0


	//   ....[43]....
        /*024c*/ 	.word	0x00005810


	//   ....[44]....
        /*0250*/ 	.word	0x00005990


	//   ....[45]....
        /*0254*/ 	.word	0x000059d0


	//   ....[46]....
        /*0258*/ 	.word	0x00005b60


	//   ....[47]....
        /*025c*/ 	.word	0x00005ba0


	//   ....[48]....
        /*0260*/ 	.word	0x00006050


	//   ....[49]....
        /*0264*/ 	.word	0x00006340


	//   ....[50]....
        /*0268*/ 	.word	0x00006450


	//   ....[51]....
        /*026c*/ 	.word	0x000064a0


	//   ....[52]....
        /*0270*/ 	.word	0x00006510


	//   ....[53]....
        /*0274*/ 	.word	0x00006550


	//   ....[54]....
        /*0278*/ 	.word	0x00006580


	//   ....[55]....
        /*027c*/ 	.word	0x000066b0


	//   ....[56]....
        /*0280*/ 	.word	0x000066f0


	//   ....[57]....
        /*0284*/ 	.word	0x00006750


	//   ....[58]....
        /*0288*/ 	.word	0x000067a0


	//   ....[59]....
        /*028c*/ 	.word	0x000067d0


	//   ....[60]....
        /*0290*/ 	.word	0x00006c30


	//   ....[61]....
        /*0294*/ 	.word	0x00006c80


	//   ....[62]....
        /*0298*/ 	.word	0x00006d00


	//   ....[63]....
        /*029c*/ 	.word	0x00006d50


	//   ....[64]....
        /*02a0*/ 	.word	0x00006dd0


	//   ....[65]....
        /*02a4*/ 	.word	0x00006e20


	//   ....[66]....
        /*02a8*/ 	.word	0x00006ea0


	//   ....[67]....
        /*02ac*/ 	.word	0x00006ef0


	//   ....[68]....
        /*02b0*/ 	.word	0x00006f70


	//   ....[69]....
        /*02b4*/ 	.word	0x00006fc0


	//   ....[70]....
        /*02b8*/ 	.word	0x00007050


	//   ....[71]....
        /*02bc*/ 	.word	0x000070f0


	//   ....[72]....
        /*02c0*/ 	.word	0x00007190


	//   ....[73]....
        /*02c4*/ 	.word	0x00007250


	//   ....[74]....
        /*02c8*/ 	.word	0x00007280


	//   ....[75]....
        /*02cc*/ 	.word	0x000072e0


	//   ....[76]....
        /*02d0*/ 	.word	0x00007380


	//   ....[77]....
        /*02d4*/ 	.word	0x000073d0


	//   ....[78]....
        /*02d8*/ 	.word	0x00007450


	//   ....[79]....
        /*02dc*/ 	.word	0x000074a0


	//   ....[80]....
        /*02e0*/ 	.word	0x00007520


	//   ....[81]....
        /*02e4*/ 	.word	0x00007570


	//   ....[82]....
        /*02e8*/ 	.word	0x000075f0


	//   ....[83]....
        /*02ec*/ 	.word	0x00007640


	//   ....[84]....
        /*02f0*/ 	.word	0x000076c0


	//   ....[85]....
        /*02f4*/ 	.word	0x00007710


	//   ....[86]....
        /*02f8*/ 	.word	0x000077a0


	//   ....[87]....
        /*02fc*/ 	.word	0x000077f0


	//   ....[88]....
        /*0300*/ 	.word	0x00007820


	//   ....[89]....
        /*0304*/ 	.word	0x00007890


	//   ....[90]....
        /*0308*/ 	.word	0x000078c0


	//   ....[91]....
        /*030c*/ 	.word	0x00007910


	//----- nvinfo : EIATTR_EXIT_INSTR_OFFSETS
	.align		4
.L_2081:
        /*0310*/ 	.byte	0x04, 0x1c
        /*0312*/ 	.short	(.L_2083 - .L_2082)


	//   ....[0]....
.L_2082:
        /*0314*/ 	.word	0x000068f0


	//   ....[1]....
        /*0318*/ 	.word	0x00006bd0


	//----- nvinfo : EIATTR_MAX_THREADS
	.align		4
.L_2083:
        /*031c*/ 	.byte	0x04, 0x05
        /*031e*/ 	.short	(.L_2085 - .L_2084)
.L_2084:
        /*0320*/ 	.word	0x00000040
        /*0324*/ 	.word	0x00000001
        /*0328*/ 	.word	0x00000001


	//----- nvinfo : EIATTR_CRS_STACK_SIZE
	.align		4
.L_2085:
        /*032c*/ 	.byte	0x04, 0x1e
        /*032e*/ 	.short	(.L_2087 - .L_2086)
.L_2086:
        /*0330*/ 	.word	0x00000000


	//----- nvinfo : EIATTR_CBANK_PARAM_SIZE
	.align		4
.L_2087:
        /*0334*/ 	.byte	0x03, 0x19
        /*0336*/ 	.short	0x01f0


	//----- nvinfo : EIATTR_PARAM_CBANK
	.align		4
        /*0338*/ 	.byte	0x04, 0x0a
        /*033a*/ 	.short	(.L_2089 - .L_2088)
	.align		4
.L_2088:
        /*033c*/ 	.word	index@(.nv.constant0._Z25selective_scan_bwd_kernelI32Selective_Scan_bwd_kernel_traitsILi64ELi16ELb1ELb1ELb0ELb0ELb1EN3c108BFloat16EfEEv12SSMParamsBwd)
        /*0340*/ 	.short	0x0210
        /*0342*/ 	.short	0x01f0


	//----- nvinfo : EIATTR_SW_WAR
	.align		4
.L_2089:
        /*0344*/ 	.byte	0x04, 0x36
        /*0346*/ 	.short	(.L_2091 - .L_2090)
.L_2090:
        /*0348*/ 	.word	0x00000008
.L_2091:


//--------------------- .nv.info._Z25selective_scan_bwd_kernelI32Selective_Scan_bwd_kernel_traitsILi64ELi16ELb1ELb1ELb0ELb1ELb0EN3c108BFloat16EfEEv12SSMParamsBwd --------------------------
	.section	.nv.info._Z25selective_scan_bwd_kernelI32Selective_Scan_bwd_kernel_traitsILi64ELi16ELb1ELb1ELb0ELb1ELb0EN3c108BFloat16EfEEv12SSMParamsBwd,"",@"SHT_CUDA_INFO"
	.sectionflags	@""
	.align	4


	//----- nvinfo : EIATTR_CUDA_API_VERSION
	.align		4
        /*0000*/ 	.byte	0x04, 0x37
        /*0002*/ 	.short	(.L_2093 - .L_2092)
.L_2092:
        /*0004*/ 	.word	0x00000082


	//----- nvinfo : EIATTR_KPARAM_INFO
	.align		4
.L_2093:
        /*0008*/ 	.byte	0x04, 0x17
        /*000a*/ 	.short	(.L_2095 - .L_2094)
.L_2094:
        /*000c*/ 	.word	0x00000000
        /*0010*/ 	.short	0x0000
        /*0012*/ 	.short	0x0000
        /*0014*/ 	.byte	0x00, 0xf0, 0xc1, 0x07


	//----- nvinfo : EIATTR_SPARSE_MMA_MASK
	.align		4
.L_2095:
        /*0018*/ 	.byte	0x03, 0x50
        /*001a*/ 	.short	0x0000


	//----- nvinfo : EIATTR_MAXREG_COUNT
	.align		4
        /*001c*/ 	.byte	0x03, 0x1b
        /*001e*/ 	.short	0x00ff


	//----- nvinfo : EIATTR_NUM_BARRIERS
	.align		4
        /*0020*/ 	.byte	0x02, 0x4c
        /*0022*/ 	.byte	0x01
	.zero		1


	//----- nvinfo : EIATTR_MERCURY_ISA_VERSION
	.align		4
        /*0024*/ 	.byte	0x03, 0x5f
        /*0026*/ 	.short	0x0101


	//----- nvinfo : EIATTR_COOP_GROUP_MASK_REGIDS
	.align		4
        /*0028*/ 	.byte	0x04, 0x29
        /*002a*/ 	.short	(.L_2097 - .L_2096)


	//   ....[0]....
.L_2096:
        /*002c*/ 	.word	0xffffffff


	//   ....[1]....
        /*0030*/ 	.word	0xffffffff


	//   ....[2]....
        /*0034*/ 	.word	0xffffffff


	//   ....[3]....
        /*0038*/ 	.word	0xffffffff


	//   ....[4]....
        /*003c*/ 	.word	0xffffffff


	//   ....[5]....
        /*0040*/ 	.word	0xffffffff


	//   ....[6]....
        /*0044*/ 	.word	0xffffffff


	//   ....[7]....
        /*0048*/ 	.word	0xffffffff


	//   ....[8]....
        /*004c*/ 	.word	0xffffffff


	//   ....[9]....
        /*0050*/ 	.word	0xffffffff


	//   ....[10]....
        /*0054*/ 	.word	0xffffffff


	//   ....[11]....
        /*0058*/ 	.word	0xffffffff


	//   ....[12]....
        /*005c*/ 	.word	0xffffffff


	//   ....[13]....
        /*0060*/ 	.word	0xffffffff


	//   ....[14]....
        /*0064*/ 	.word	0xffffffff


	//   ....[15]....
        /*0068*/ 	.word	0xffffffff


	//   ....[16]....
        /*006c*/ 	.word	0xffffffff


	//   ....[17]....
        /*0070*/ 	.word	0xffffffff


	//   ....[18]....
        /*0074*/ 	.word	0xffffffff


	//   ....[19]....
        /*0078*/ 	.word	0xffffffff


	//   ....[20]....
        /*007c*/ 	.word	0xffffffff


	//   ....[21]....
        /*0080*/ 	.word	0xffffffff


	//   ....[22]....
        /*0084*/ 	.word	0xffffffff


	//   ....[23]....
        /*0088*/ 	.word	0xffffffff


	//   ....[24]....
        /*008c*/ 	.word	0xffffffff


	//   ....[25]....
        /*0090*/ 	.word	0xffffffff


	//   ....[26]....
        /*0094*/ 	.word	0xffffffff


	//   ....[27]....
        /*0098*/ 	.word	0xffffffff


	//   ....[28]....
        /*009c*/ 	.word	0xffffffff


	//   ....[29]....
        /*00a0*/ 	.word	0xffffffff


	//   ....[30]....
        /*00a4*/ 	.word	0xffffffff


	//   ....[31]....
        /*00a8*/ 	.word	0xffffffff


	//   ....[32]....
        /*00ac*/ 	.word	0xffffffff


	//   ....[33]....
        /*00b0*/ 	.word	0xffffffff


	//   ....[34]....
        /*00b4*/ 	.word	0xffffffff


	//   ....[35]....
        /*00b8*/ 	.word	0xffffffff


	//   ....[36]....
        /*00bc*/ 	.word	0xffffffff


	//   ....[37]....
        /*00c0*/ 	.word	0xffffffff


	//   ....[38]....
        /*00c4*/ 	.word	0xffffffff


	//   ....[39]....
        /*00c8*/ 	.word	0xffffffff


	//   ....[40]....
        /*00cc*/ 	.word	0xffffffff


	//   ....[41]....
        /*00d0*/ 	.word	0xffffffff


	//   ....[42]....
        /*00d4*/ 	.word	0xffffffff


	//   ....[43]....
        /*00d8*/ 	.word	0xffffffff


	//   ....[44]....
        /*00dc*/ 	.word	0xffffffff


	//   ....[45]....
        /*00e0*/ 	.word	0xffffffff


	//   ....[46]....
        /*00e4*/ 	.word	0xffffffff


	//   ....[47]....
        /*00e8*/ 	.word	0xffffffff


	//   ....[48]....
        /*00ec*/ 	.word	0xffffffff


	//   ....[49]....
        /*00f0*/ 	.word	0xffffffff


	//   ....[50]....
        /*00f4*/ 	.word	0xffffffff


	//   ....[51]....
        /*00f8*/ 	.word	0xffffffff


	//   ....[52]....
        /*00fc*/ 	.word	0xffffffff


	//   ....[53]....
        /*0100*/ 	.word	0xffffffff


	//   ....[54]....
        /*0104*/ 	.word	0xffffffff


	//   ....[55]....
        /*0108*/ 	.word	0xffffffff


	//   ....[56]....
        /*010c*/ 	.word	0xffffffff


	//   ....[57]....
        /*0110*/ 	.word	0x05000012


	//   ....[58]....
        /*0114*/ 	.word	0x05000012


	//   ....[59]....
        /*0118*/ 	.word	0x05000012


	//   ....[60]....
        /*011c*/ 	.word	0x05000012


	//   ....[61]....
        /*0120*/ 	.word	0x05000012


	//   ....[62]....
        /*0124*/ 	.word	0x05000012


	//   ....[63]....
        /*0128*/ 	.word	0x05000012


	//   ....[64]....
        /*012c*/ 	.word	0x05000012


	//   ....[65]....
        /*0130*/ 	.word	0x05000012


	//   ....[66]....
        /*0134*/ 	.word	0x05000012


	//   ....[67]....
        /*0138*/ 	.word	0x05000012


	//   ....[68]....
        /*013c*/ 	.word	0x05000012


	//   ....[69]....
        /*0140*/ 	.word	0x05000012


	//   ....[70]....
        /*0144*/ 	.word	0x05000012


	//   ....[71]....
        /*0148*/ 	.word	0x05000012


	//   ....[72]....
        /*014c*/ 	.word	0x05000012


	//   ....[73]....
        /*0150*/ 	.word	0x05000012


	//   ....[74]....
        /*0154*/ 	.word	0x05000012


	//   ....[75]....
        /*0158*/ 	.word	0x05000012


	//   ....[76]....
        /*015c*/ 	.word	0x05000012


	//   ....[77]....
        /*0160*/ 	.word	0x05000012


	//   ....[78]....
        /*0164*/ 	.word	0x05000012


	//   ....[79]....
        /*0168*/ 	.word	0x05000012


	//   ....[80]....
        /*016c*/ 	.word	0x05000012


	//   ....[81]....
        /*0170*/ 	.word	0x05000012


	//   ....[82]....
        /*0174*/ 	.word	0x05000012


	//   ....[83]....
        /*0178*/ 	.word	0x05000012


	//   ....[84]....
        /*017c*/ 	.word	0x05000012


	//   ....[85]....
        /*0180*/ 	.word	0x05000012


	//   ....[86]....
        /*0184*/ 	.word	0x05000012


	//   ....[87]....
        /*0188*/ 	.word	0x05000012


	//   ....[88]....
        /*018c*/ 	.word	0x05000012


	//----- nvinfo : EIATTR_COOP_GROUP_INSTR_OFFSETS
	.align		4
.L_2097:
        /*0190*/ 	.byte	0x04, 0x28
        /*0192*/ 	.short	(.L_2099 - .L_2098)


	//   ....[0]....
.L_2098:
        /*0194*/ 	.word	0x00000a00


	//   ....[1]....
        /*0198*/ 	.word	0x00000a90


	//   ....[2]....
        /*019c*/ 	.word	0x00000c00


	//   ....[3]....
        /*01a0*/ 	.word	0x00003d70


	//   ....[4]....
        /*01a4*/ 	.word	0x000045a0


	//   ....[5]....
        /*01a8*/ 	.word	0x000045c0


	//   ....[6]....
        /*01ac*/ 	.word	0x000045f0


	//   ....[7]....
        /*01b0*/ 	.word	0x00004610


	//   ....[8]....
        /*01b4*/ 	.word	0x00004640


	//   ....[9]....
        /*01b8*/ 	.word	0x00004660


	//   ....[10]....
        /*01bc*/ 	.word	0x00004690


	//   ....[11]....
        /*01c0*/ 	.word	0x000046b0


	//   ....[12]....
        /*01c4*/ 	.word	0x000046e0


	//   ....[13]....
        /*01c8*/ 	.word	0x000046f0


	//   ....[14]....
        /*01cc*/ 	.word	0x00004790


	//   ....[15]....
        /*01d0*/ 	.word	0x000047a0


	//   ....[16]....
        /*01d4*/ 	.word	0x000047b0


	//   ....[17]....
        /*01d8*/ 	.word	0x000047c0


	//   ....[18]....
        /*01dc*/ 	.word	0x00004d80


	//   ....[19]....
        /*01e0*/ 	.word	0x00004d90


	//   ....[20]....
        /*01e4*/ 	.word	0x00004da0


	//   ....[21]....
        /*01e8*/ 	.word	0x00004db0


	//   ....[22]....
        /*01ec*/ 	.word	0x00004de0


	//   ....[23]....
        /*01f0*/ 	.word	0x00004df0


	//   ....[24]....
        /*01f4*/ 	.word	0x00004e20


	//   ....[25]....
        /*01f8*/ 	.word	0x00004e30


	//   ....[26]....
        /*01fc*/ 	.word	0x00004e60


	//   ....[27]....
        /*0200*/ 	.word	0x00004e70


	//   ....[28]....
        /*0204*/ 	.word	0x00004ea0


	//   ....[29]....
        /*0208*/ 	.word	0x00004eb0


	//   ....[30]....
        /*020c*/ 	.word	0x00004ee0


	//   ....[31]....
        /*0210*/ 	.word	0x00004ef0


	//   ....[32]....
        /*0214*/ 	.word	0x00004f00


	//   ....[33]....
        /*0218*/ 	.word	0x00004f10


	//   ....[34]....
        /*021c*/ 	.word	0x00006250


	//   ....[35]....
        /*0220*/ 	.word	0x00006290


	//   ....[36]....
        /*0224*/ 	.word	0x00006390


	//   ....[37]....
        /*0228*/ 	.word	0x000063d0


	//   ....[38]....
        /*022c*/ 	.word	0x00006460


	//   ....[39]....
        /*0230*/ 	.word	0x000064a0


	//   ....[40]....
        /*0234*/ 	.word	0x00006630


	//   ....[41]....
        /*0238*/ 	.word	0x00006670


	//   ....[42]....
        /*023c*/ 	.word	0x000067e0


	//   ....[43]....
        /*0240*/ 	.word	0x00006810


	//   ....[44]....
        /*0244*/ 	.word	0x00006c50


	//   ....[45]....
        /*0248*/ 	.word	0x000075a0


	//   ....[46]....
        /*024c*/ 	.word	0x000079f0


	//   ....[47]....
        /*0250*/ 	.word	0x00007ae0


	//   ....[48]....
        /*0254*/ 	.word	0x00007b30


	//   ....[49]....
        /*0258*/ 	.word	0x00007ba0


	//   ....[50]....
        /*025c*/ 	.word	0x00007be0


	//   ....[51]....
        /*0260*/ 	.word	0x00007c10


	//   ....[52]....
        /*0264*/ 	.word	0x00007d40


	//   ....[53]....
        /*0268*/ 	.word	0x00007d80


	//   ....[54]....
        /*026c*/ 	.word	0x00007df0


	//   ....[55]....
        /*0270*/ 	.word	0x00007e40


	//   ....[56]....
        /*0274*/ 	.word	0x00007e60


	//   ....[57]....
        /*0278*/ 	.word	0x000082c0


	//   ....[58]....
        /*027c*/ 	.word	0x00008310


	//   ....[59]....
        /*0280*/ 	.word	0x00008390


	//   ....[60]....
        /*0284*/ 	.word	0x000083e0


	//   ....[61]....
        /*0288*/ 	.word	0x00008460


	//   ....[62]....
        /*028c*/ 	.word	0x000084b0


	//   ....[63]....
        /*0290*/ 	.word	0x00008530


	//   ....[64]....
        /*0294*/ 	.word	0x00008580


	//   ....[65]....
        /*0298*/ 	.word	0x00008600


	//   ....[66]....
        /*029c*/ 	.word	0x00008650


	//   ....[67]....
        /*02a0*/ 	.word	0x000086e0


	//   ....[68]....
        /*02a4*/ 	.word	0x00008780


	//   ....[69]....
        /*02a8*/ 	.word	0x00008820


	//   ....[70]....
        /*02ac*/ 	.word	0x000088e0


	//   ....[71]....
        /*02b0*/ 	.word	0x00008910


	//   ....[72]....
        /*02b4*/ 	.word	0x00008970


	//   ....[73]....
        /*02b8*/ 	.word	0x00008a10


	//   ....[74]....
        /*02bc*/ 	.word	0x00008a60


	//   ....[75]....
        /*02c0*/ 	.word	0x00008ae0


	//   ....[76]....
        /*02c4*/ 	.word	0x00008b30


	//   ....[77]....
        /*02c8*/ 	.word	0x00008bb0


	//   ....[78]....
        /*02cc*/ 	.word	0x00008c00


	//   ....[79]....
        /*02d0*/ 	.word	0x00008c80


	//   ....[80]....
        /*02d4*/ 	.word	0x00008cd0


	//   ....[81]....
        /*02d8*/ 	.word	0x00008d50


	//   ....[82]....
        /*02dc*/ 	.word	0x00008da0


	//   ....[83]....
        /*02e0*/ 	.word	0x00008e30


	//   ....[84]....
        /*02e4*/ 	.word	0x00008e80


	//   ....[85]....
        /*02e8*/ 	.word	0x00008eb0


	//   ....[86]....
        /*02ec*/ 	.word	0x00008f20


	//   ....[87]....
        /*02f0*/ 	.word	0x00008f50


	//   ....[88]....
        /*02f4*/ 	.word	0x00008fa0


	//----- nvinfo : EIATTR_EXIT_INSTR_OFFSETS
	.align		4
.L_2099:
        /*02f8*/ 	.byte	0x04, 0x1c
        /*02fa*/ 	.short	(.L_2101 - .L_2100)


	//   ....[0]....
.L_2100:
        /*02fc*/ 	.word	0x00007f80


	//   ....[1]....
        /*0300*/ 	.word	0x00008260


	//----- nvinfo : EIATTR_MAX_THREADS
	.align		4
.L_2101:
        /*0304*/ 	.byte	0x04, 0x05
        /*0306*/ 	.short	(.L_2103 - .L_2102)
.L_2102:
        /*0308*/ 	.word	0x00000040
        /*030c*/ 	.word	0x00000001
        /*0310*/ 	.word	0x00000001


	//----- nvinfo : EIATTR_CRS_STACK_SIZE
	.align		4
.L_2103:
        /*0314*/ 	.byte	0x04, 0x1e
        /*0316*/ 	.short	(.L_2105 - .L_2104)
.L_2104:
        /*0318*/ 	.word	0x00000000


	//----- nvinfo : EIATTR_CBANK_PARAM_SIZE
	.align		4
.L_2105:
        /*031c*/ 	.byte	0x03, 0x19
        /*031e*/ 	.short	0x01f0


	//----- nvinfo : EIATTR_PARAM_CBANK
	.align		4
        /*0320*/ 	.byte	0x04, 0x0a
        /*0322*/ 	.short	(.L_2107 - .L_2106)
	.align		4
.L_2106:
        /*0324*/ 	.word	index@(.nv.constant0._Z25selective_scan_bwd_kernelI32Selective_Scan_bwd_kernel_traitsILi64ELi16ELb1ELb1ELb0ELb1ELb0EN3c108BFloat16EfEEv12SSMParamsBwd)
        /*0328*/ 	.short	0x0210
        /*032a*/ 	.short	0x01f0


	//----- nvinfo : EIATTR_SW_WAR
	.align		4
.L_2107:
        /*032c*/ 	.byte	0x04, 0x36
        /*032e*/ 	.short	(.L_2109 - .L_2108)
.L_2108:
        /*0330*/ 	.word	0x00000008
.L_2109:


//--------------------- .nv.info._Z25selective_scan_bwd_kernelI32Selective_Scan_bwd_kernel_traitsILi64ELi16ELb1ELb1ELb0ELb1ELb1EN3c108BFloat16EfEEv12SSMParamsBwd --------------------------
	.section	.nv.info._Z25selective_scan_bwd_kernelI32Selective_Scan_bwd_kernel_traitsILi64ELi16ELb1ELb1ELb0ELb1ELb1EN3c108BFloat16EfEEv12SSMParamsBwd,"",@"SHT_CUDA_INFO"
	.sectionflags	@""
	.align	4


	//----- nvinfo : EIATTR_CUDA_API_VERSION
	.align		4
        /*0000*/ 	.byte	0x04, 0x37
        /*0002*/ 	.short	(.L_2111 - .L_2110)
.L_2110:
        /*0004*/ 	.word	0x00000082


	//----- nvinfo : EIATTR_KPARAM_INFO
	.align		4
.L_2111:
        /*0008*/ 	.byte	0x04, 0x17
        /*000a*/ 	.short	(.L_2113 - .L_2112)
.L_2112:
        /*000c*/ 	.word	0x00000000
        /*0010*/ 	.short	0x0000
        /*0012*/ 	.short	0x0000
        /*0014*/ 	.byte	0x00, 0xf0, 0xc1, 0x07


	//----- nvinfo : EIATTR_SPARSE_MMA_MASK
	.align		4
.L_2113:
        /*0018*/ 	.byte	0x03, 0x50
        /*001a*/ 	.short	0x0000


	//----- nvinfo : EIATTR_MAXREG_COUNT
	.align		4
        /*001c*/ 	.byte	0x03, 0x1b
        /*001e*/ 	.short	0x00ff


	//----- nvinfo : EIATTR_NUM_BARRIERS
	.align		4
        /*0020*/ 	.byte	0x02, 0x4c
        /*0022*/ 	.byte	0x01
	.zero		1


	//----- nvinfo : EIATTR_MERCURY_ISA_VERSION
	.align		4
        /*0024*/ 	.byte	0x03, 0x5f
        /*0026*/ 	.short	0x0101


	//----- nvinfo : EIATTR_COOP_GROUP_MASK_REGIDS
	.align		4
        /*0028*/ 	.byte	0x04, 0x29
        /*002a*/ 	.short	(.L_2115 - .L_2114)


	//   ....[0]....
.L_2114:
        /*002c*/ 	.word	0xffffffff


	//   ....[1]....
        /*0030*/ 	.word	0xffffffff


	//   ....[2]....
        /*0034*/ 	.word	0xffffffff


	//   ....[3]....
        /*0038*/ 	.word	0xffffffff


	//   ....[4]....
        /*003c*/ 	.word	0xffffffff


	//   ....[5]....
        /*0040*/ 	.word	0xffffffff


	//   ....[6]....
        /*0044*/ 	.word	0xffffffff


	//   ....[7]....
        /*0048*/ 	.word	0xffffffff


	//   ....[8]....
        /*004c*/ 	.word	0xffffffff


	//   ....[9]....
        /*0050*/ 	.word	0xffffffff


	//   ....[10]....
        /*0054*/ 	.word	0xffffffff


	//   ....[11]....
        /*0058*/ 	.word	0xffffffff


	//   ....[12]....
        /*005c*/ 	.word	0xffffffff


	//   ....[13]....
        /*0060*/ 	.word	0xffffffff


	//   ....[14]....
        /*0064*/ 	.word	0xffffffff


	//   ....[15]....
        /*0068*/ 	.word	0xffffffff


	//   ....[16]....
        /*006c*/ 	.word	0xffffffff


	//   ....[17]....
        /*0070*/ 	.word	0xffffffff


	//   ....[18]....
        /*0074*/ 	.word	0xffffffff


	//   ....[19]....
        /*0078*/ 	.word	0xffffffff


	//   ....[20]....
        /*007c*/ 	.word	0xffffffff


	//   ....[21]....
        /*0080*/ 	.word	0xffffffff


	//   ....[22]....
        /*0084*/ 	.word	0xffffffff


	//   ....[23]....
        /*0088*/ 	.word	0xffffffff


	//   ....[24]....
        /*008c*/ 	.word	0xffffffff


	//   ....[25]....
        /*0090*/ 	.word	0xffffffff


	//   ....[26]....
        /*0094*/ 	.word	0xffffffff


	//   ....[27]....
        /*0098*/ 	.word	0xffffffff


	//   ....[28]....
        /*009c*/ 	.word	0xffffffff


	//   ....[29]....
        /*00a0*/ 	.word	0xffffffff


	//   ....[30]....
        /*00a4*/ 	.word	0xffffffff


	//   ....[31]....
        /*00a8*/ 	.word	0xffffffff


	//   ....[32]....
        /*00ac*/ 	.word	0xffffffff


	//   ....[33]....
        /*00b0*/ 	.word	0xffffffff


	//   ....[34]....
        /*00b4*/ 	.word	0xffffffff


	//   ....[35]....
        /*00b8*/ 	.word	0xffffffff


	//   ....[36]....
        /*00bc*/ 	.word	0xffffffff


	//   ....[37]....
        /*00c0*/ 	.word	0xffffffff


	//   ....[38]....
        /*00c4*/ 	.word	0xffffffff


	//   ....[39]....
        /*00c8*/ 	.word	0xffffffff


	//   ....[40]....
        /*00cc*/ 	.word	0xffffffff


	//   ....[41]....
        /*00d0*/ 	.word	0xffffffff


	//   ....[42]....
        /*00d4*/ 	.word	0xffffffff


	//   ....[43]....
        /*00d8*/ 	.word	0xffffffff


	//   ....[44]....
        /*00dc*/ 	.word	0xffffffff


	//   ....[45]....
        /*00e0*/ 	.word	0xffffffff


	//   ....[46]....
        /*00e4*/ 	.word	0xffffffff


	//   ....[47]....
        /*00e8*/ 	.word	0xffffffff


	//   ....[48]....
        /*00ec*/ 	.word	0xffffffff


	//   ....[49]....
        /*00f0*/ 	.word	0xffffffff


	//   ....[50]....
        /*00f4*/ 	.word	0xffffffff


	//   ....[51]....
        /*00f8*/ 	.word	0xffffffff


	//   ....[52]....
        /*00fc*/ 	.word	0xffffffff


	//   ....[53]....
        /*0100*/ 	.word	0xffffffff


	//   ....[54]....
        /*0104*/ 	.word	0xffffffff


	//   ....[55]....
        /*0108*/ 	.word	0xffffffff


	//   ....[56]....
        /*010c*/ 	.word	0xffffffff


	//   ....[57]....
        /*0110*/ 	.word	0xffffffff


	//   ....[58]....
        /*0114*/ 	.word	0xffffffff


	//   ....[59]....
        /*0118*/ 	.word	0xffffffff


	//   ....[60]....
        /*011c*/ 	.word	0xffffffff


	//   ....[61]....
        /*0120*/ 	.word	0x05000012


	//   ....[62]....
        /*0124*/ 	.word	0x05000012


	//   ....[63]....
        /*0128*/ 	.word	0x05000012


	//   ....[64]....
        /*012c*/ 	.word	0x05000012


	//   ....[65]....
        /*0130*/ 	.word	0x05000012


	//   ....[66]....
        /*0134*/ 	.word	0x05000012


	//   ....[67]....
        /*0138*/ 	.word	0x05000012


	//   ....[68]....
        /*013c*/ 	.word	0x05000012


	//   ....[69]....
        /*0140*/ 	.word	0x05000012


	//   ....[70]....
        /*0144*/ 	.word	0x05000012


	//   ....[71]....
        /*0148*/ 	.word	0x05000012


	//   ....[72]....
        /*014c*/ 	.word	0x05000012


	//   ....[73]....
        /*0150*/ 	.word	0x05000012


	//   ....[74]....
        /*0154*/ 	.word	0x05000012


	//   ....[75]....
        /*0158*/ 	.word	0x05000012


	//   ....[76]....
        /*015c*/ 	.word	0x05000012


	//   ....[77]....
        /*0160*/ 	.word	0x05000012


	//   ....[78]....
        /*0164*/ 	.word	0x05000012


	//   ....[79]....
        /*0168*/ 	.word	0x05000012


	//   ....[80]....
        /*016c*/ 	.word	0x05000012


	//   ....[81]....
        /*0170*/ 	.word	0x05000012


	//   ....[82]....
        /*0174*/ 	.word	0x05000012


	//   ....[83]....
        /*0178*/ 	.word	0x05000012


	//   ....[84]....
        /*017c*/ 	.word	0x05000012


	//   ....[85]....
        /*0180*/ 	.word	0x05000012


	//   ....[86]....
        /*0184*/ 	.word	0x05000012


	//   ....[87]....
        /*0188*/ 	.word	0x05000012


	//   ....[88]....
        /*018c*/ 	.word	0x05000012


	//   ....[89]....
        /*0190*/ 	.word	0x05000012


	//   ....[90]....
        /*0194*/ 	.word	0x05000012


	//   ....[91]....
        /*0198*/ 	.word	0x05000012


	//   ....[92]....
        /*019c*/ 	.word	0x05000012


	//----- nvinfo : EIATTR_COOP_GROUP_INSTR_OFFSETS
	.align		4
.L_2115:
        /*01a0*/ 	.byte	0x04, 0x28
        /*01a2*/ 	.short	(.L_2117 - .L_2116)


	//   ....[0]....
.L_2116:
        /*01a4*/ 	.word	0x00000a00


	//   ....[1]....
        /*01a8*/ 	.word	0x00000a90


	//   ....[2]....
        /*01ac*/ 	.word	0x00000cd0


	//   ....[3]....
        /*01b0*/ 	.word	0x00003340


	//   ....[4]....
        /*01b4*/ 	.word	0x00003c00


	//   ....[5]....
        /*01b8*/ 	.word	0x00004690


	//   ....[6]....
        /*01bc*/ 	.word	0x00004a00


	//   ....[7]....
        /*01c0*/ 	.word	0x00005300


	//   ....[8]....
        /*01c4*/ 	.word	0x00005c70


	//   ....[9]....
        /*01c8*/ 	.word	0x00005c90


	//   ....[10]....
        /*01cc*/ 	.word	0x00005cc0


	//   ....[11]....
        /*01d0*/ 	.word	0x00005ce0


	//   ....[12]....
        /*01d4*/ 	.word	0x00005d10


	//   ....[13]....
        /*01d8*/ 	.word	0x00005d30


	//   ....[14]....
        /*01dc*/ 	.word	0x00005d60


	//   ....[15]....
        /*01e0*/ 	.word	0x00005d80


	//   ....[16]....
        /*01e4*/ 	.word	0x00005db0


	//   ....[17]....
        /*01e8*/ 	.word	0x00005dc0


	//   ....[18]....
        /*01ec*/ 	.word	0x00005e60


	//   ....[19]....
        /*01f0*/ 	.word	0x00005e70


	//   ....[20]....
        /*01f4*/ 	.word	0x00005e80


	//   ....[21]....
        /*01f8*/ 	.word	0x00005e90


	//   ....[22]....
        /*01fc*/ 	.word	0x00006350


	//   ....[23]....
        /*0200*/ 	.word	0x00006360


	//   ....[24]....
        /*0204*/ 	.word	0x00006370


	//   ....[25]....
        /*0208*/ 	.word	0x00006380


	//   ....[26]....
        /*020c*/ 	.word	0x000063b0


	//   ....[27]....
        /*0210*/ 	.word	0x000063c0


	//   ....[28]....
        /*0214*/ 	.word	0x000063f0


	//   ....[29]....
        /*0218*/ 	.word	0x00006400


	//   ....[30]....
        /*021c*/ 	.word	0x00006430


	//   ....[31]....
        /*0220*/ 	.word	0x00006440


	//   ....[32]....
        /*0224*/ 	.word	0x00006470


	//   ....[33]....
        /*0228*/ 	.word	0x00006480


	//   ....[34]....
        /*022c*/ 	.word	0x000064b0


	//   ....[35]....
        /*0230*/ 	.word	0x000064c0


	//   ....[36]....
        /*0234*/ 	.word	0x000064d0


	//   ....[37]....
        /*0238*/ 	.word	0x000064e0


	//   ....[38]....
        /*023c*/ 	.word	0x00007830


	//   ....[39]....
        /*0240*/ 	.word	0x00007870


	//   ....[40]....
        /*0244*/ 	.word	0x000079b0


	//   ....[41]....
        /*0248*/ 	.word	0x000079e0


	//   ....[42]....
        /*024c*/ 	.word	0x00007a70


	//   ....[43]....
        /*0250*/ 	.word	0x00007aa0


	//   ....[44]....
        /*0254*/ 	.word	0x00007c00


	//   ....[45]....
        /*0258*/ 	.word	0x00007c40


	//   ....[46]....
        /*025c*/ 	.word	0x00007dd0


	//   ....[47]....
        /*0260*/ 	.word	0x00007e10


	//   ....[48]....
        /*0264*/ 	.word	0x00008250


	//   ....[49]....
        /*0268*/ 	.word	0x00008ab0


	//   ....[50]....
        /*026c*/ 	.word	0x00008f30


	//   ....[51]....
        /*0270*/ 	.word	0x00009040


	//   ....[52]....
        /*0274*/ 	.word	0x00009090


	//   ....[53]....
        /*0278*/ 	.word	0x00009100


	//   ....[54]....
        /*027c*/ 	.word	0x00009140


	//   ....[55]....
        /*0280*/ 	.word	0x00009170


	//   ....[56]....
        /*0284*/ 	.word	0x000092a0


	//   ....[57]....
        /*0288*/ 	.word	0x000092e0


	//   ....[58]....
        /*028c*/ 	.word	0x00009350


	//   ....[59]....
        /*0290*/ 	.word	0x000093a0


	//   ....[60]....
        /*0294*/ 	.word	0x000093c0


	//   ....[61]....
        /*0298*/ 	.word	0x00009820


	//   ....[62]....
        /*029c*/ 	.word	0x00009870


	//   ....[63]....
        /*02a0*/ 	.word	0x000098f0


	//   ....[64]....
        /*02a4*/ 	.word	0x00009940


	//   ....[65]....
        /*02a8*/ 	.word	0x000099c0


	//   ....[66]....
        /*02ac*/ 	.word	0x00009a10


	//   ....[67]....
        /*02b0*/ 	.word	0x00009a90


	//   ....[68]....
        /*02b4*/ 	.word	0x00009ae0


	//   ....[69]....
        /*02b8*/ 	.word	0x00009b60


	//   ....[70]....
        /*02bc*/ 	.word	0x00009bb0


	//   ....[71]....
        /*02c0*/ 	.word	0x00009c40


	//   ....[72]....
        /*02c4*/ 	.word	0x00009ce0


	//   ....[73]....
        /*02c8*/ 	.word	0x00009d80


	//   ....[74]....
        /*02cc*/ 	.word	0x00009e40


	//   ....[75]....
        /*02d0*/ 	.word	0x00009e70


	//   ....[76]....
        /*02d4*/ 	.word	0x00009ed0


	//   ....[77]....
        /*02d8*/ 	.word	0x00009f70


	//   ....[78]....
        /*02dc*/ 	.word	0x00009fc0


	//   ....[79]....
        /*02e0*/ 	.word	0x0000a040


	//   ....[80]....
        /*02e4*/ 	.word	0x0000a090


	//   ....[81]....
        /*02e8*/ 	.word	0x0000a110


	//   ....[82]....
        /*02ec*/ 	.word	0x0000a160


	//   ....[83]....
        /*02f0*/ 	.word	0x0000a1e0


	//   ....[84]....
        /*02f4*/ 	.word	0x0000a230


	//   ....[85]....
        /*02f8*/ 	.word	0x0000a2b0


	//   ....[86]....
        /*02fc*/ 	.word	0x0000a300


	//   ....[87]....
        /*0300*/ 	.word	0x0000a390


	//   ....[88]....
        /*0304*/ 	.word	0x0000a3e0


	//   ....[89]....
        /*0308*/ 	.word	0x0000a410


	//   ....[90]....
        /*030c*/ 	.word	0x0000a480


	//   ....[91]....
        /*0310*/ 	.word	0x0000a4b0


	//   ....[92]....
        /*0314*/ 	.word	0x0000a500


	//----- nvinfo : EIATTR_EXIT_INSTR_OFFSETS
	.align		4
.L_2117:
        /*0318*/ 	.byte	0x04, 0x1c
        /*031a*/ 	.short	(.L_2119 - .L_2118)


	//   ....[0]....
.L_2118:
        /*031c*/ 	.word	0x000094e0


	//   ....[1]....
        /*0320*/ 	.word	0x000097c0


	//----- nvinfo : EIATTR_MAX_THREADS
	.align		4
.L_2119:
        /*0324*/ 	.byte	0x04, 0x05
        /*0326*/ 	.short	(.L_2121 - .L_2120)
.L_2120:
        /*0328*/ 	.word	0x00000040
        /*032c*/ 	.word	0x00000001
        /*0330*/ 	.word	0x00000001


	//----- nvinfo : EIATTR_CRS_STACK_SIZE
	.align		4
.L_2121:
        /*0334*/ 	.byte	0x04, 0x1e
        /*0336*/ 	.short	(.L_2123 - .L_2122)
.L_2122:
        /*0338*/ 	.word	0x00000000


	//----- nvinfo : EIATTR_CBANK_PARAM_SIZE
	.align		4
.L_2123:
        /*033c*/ 	.byte	0x03, 0x19
        /*033e*/ 	.short	0x01f0


	//----- nvinfo : EIATTR_PARAM_CBANK
	.align		4
        /*0340*/ 	.byte	0x04, 0x0a
        /*0342*/ 	.short	(.L_2125 - .L_2124)
	.align		4
.L_2124:
        /*0344*/ 	.word	index@(.nv.constant0._Z25selective_scan_bwd_kernelI32Selective_Scan_bwd_kernel_traitsILi64ELi16ELb1ELb1ELb0ELb1ELb1EN3c108BFloat16EfEEv12SSMParamsBwd)
        /*0348*/ 	.short	0x0210
        /*034a*/ 	.short	0x01f0


	//----- nvinfo : EIATTR_SW_WAR
	.align		4
.L_2125:
        /*034c*/ 	.byte	0x04, 0x36
        /*034e*/ 	.short	(.L_2127 - .L_2126)
.L_2126:
        /*0350*/ 	.word	0x00000008
.L_2127:


//--------------------- .nv.info._Z25selective_scan_bwd_kernelI32Selective_Scan_bwd_kernel_traitsILi64ELi16ELb1ELb1ELb1ELb0ELb0EN3c108BFloat16EfEEv12SSMParamsBwd --------------------------
	.section	.nv.info._Z25selective_scan_bwd_kernelI32Selective_Scan_bwd_kernel_traitsILi64ELi16ELb1ELb1ELb1ELb0ELb0EN3c108BFloat16EfEEv12SSMParamsBwd,"",@"SHT_CUDA_INFO"
	.sectionflags	@""
	.align	4


	//----- nvinfo : EIATTR_CUDA_API_VERSION
	.align		4
        /*0000*/ 	.byte	0x04, 0x37
        /*0002*/ 	.short	(.L_2129 - .L_2128)
.L_2128:
        /*0004*/ 	.word	0x00000082


	//----- nvinfo : EIATTR_KPARAM_INFO
	.align		4
.L_2129:
        /*0008*/ 	.byte	0x04, 0x17
        /*000a*/ 	.short	(.L_2131 - .L_2130)
.L_2130:
        /*000c*/ 	.word	0x00000000
        /*0010*/ 	.short	0x0000
        /*0012*/ 	.short	0x0000
        /*0014*/ 	.byte	0x00, 0xf0, 0xc1, 0x07


	//----- nvinfo : EIATTR_SPARSE_MMA_MASK
	.align		4
.L_2131:
        /*0018*/ 	.byte	0x03, 0x50
        /*001a*/ 	.short	0x0000


	//----- nvinfo : EIATTR_MAXREG_COUNT
	.align		4
        /*001c*/ 	.byte	0x03, 0x1b
        /*001e*/ 	.short	0x00ff


	//----- nvinfo : EIATTR_NUM_BARRIERS
	.align		4
        /*0020*/ 	.byte	0x02, 0x4c
        /*0022*/ 	.byte	0x01
	.zero		1


	//----- nvinfo : EIATTR_MERCURY_ISA_VERSION
	.align		4
        /*0024*/ 	.byte	0x03, 0x5f
        /*0026*/ 	.short	0x0101


	//----- nvinfo : EIATTR_COOP_GROUP_MASK_REGIDS
	.align		4
        /*0028*/ 	.byte	0x04, 0x29
        /*002a*/ 	.short	(.L_2133 - .L_2132)


	//   ....[0]....
.L_2132:
        /*002c*/ 	.word	0xffffffff


	//   ....[1]....
        /*0030*/ 	.word	0xffffffff


	//   ....[2]....
        /*0034*/ 	.word	0xffffffff


	//   ....[3]....
        /*0038*/ 	.word	0xffffffff


	//   ....[4]....
        /*003c*/ 	.word	0xffffffff


	//   ....[5]....
        /*0040*/ 	.word	0xffffffff


	//   ....[6]....
        /*0044*/ 	.word	0xffffffff


	//   ....[7]....
        /*0048*/ 	.word	0xffffffff


	//   ....[8]....
        /*004c*/ 	.word	0xffffffff


	//   ....[9]....
        /*0050*/ 	.word	0xffffffff


	//   ....[10]....
        /*0054*/ 	.word	0xffffffff


	//   ....[11]....
        /*0058*/ 	.word	0xffffffff


	//   ....[12]....
        /*005c*/ 	.word	0xffffffff


	//   ....[13]....
        /*0060*/ 	.word	0xffffffff


	//   ....[14]....
        /*0064*/ 	.word	0xffffffff


	//   ....[15]....
        /*0068*/ 	.word	0xffffffff


	//   ....[16]....
        /*006c*/ 	.word	0xffffffff


	//   ....[17]....
        /*0070*/ 	.word	0xffffffff


	//   ....[18]....
        /*0074*/ 	.word	0xffffffff


	//   ....[19]....
        /*0078*/ 	.word	0xffffffff


	//   ....[20]....
        /*007c*/ 	.word	0xffffffff


	//   ....[21]....
        /*0080*/ 	.word	0xffffffff


	//   ....[22]....
        /*0084*/ 	.word	0xffffffff


	//   ....[23]....
        /*0088*/ 	.word	0xffffffff


	//   ....[24]....
        /*008c*/ 	.word	0xffffffff


	//   ....[25]....
        /*0090*/ 	.word	0xffffffff


	//   ....[26]....
        /*0094*/ 	.word	0xffffffff


	//   ....[27]....
        /*0098*/ 	.word	0xffffffff


	//   ....[28]....
        /*009c*/ 	.word	0xffffffff


	//   ....[29]....
        /*00a0*/ 	.word	0xffffffff


	//   ....[30]....
        /*00a4*/ 	.word	0xffffffff


	//   ....[31]....
        /*00a8*/ 	.word	0xffffffff


	//   ....[32]....
        /*00ac*/ 	.word	0xffffffff


	//   ....[33]....
        /*00b0*/ 	.word	0xffffffff


	//   ....[34]....
        /*00b4*/ 	.word	0xffffffff


	//   ....[35]....
        /*00b8*/ 	.word	0xffffffff


	//   ....[36]....
        /*00bc*/ 	.word	0xffffffff


	//   ....[37]....
        /*00c0*/ 	.word	0xffffffff


	//   ....[38]....
        /*00c4*/ 	.word	0xffffffff


	//   ....[39]....
        /*00c8*/ 	.word	0xffffffff


	//   ....[40]....
        /*00cc*/ 	.word	0xffffffff


	//   ....[41]....
        /*00d0*/ 	.word	0xffffffff


	//   ....[42]....
        /*00d4*/ 	.word	0xffffffff


	//   ....[43]....
        /*00d8*/ 	.word	0xffffffff


	//   ....[44]....
        /*00dc*/ 	.word	0xffffffff


	//   ....[45]....
        /*00e0*/ 	.word	0xffffffff


	//   ....[46]....
        /*00e4*/ 	.word	0xffffffff


	//   ....[47]....
        /*00e8*/ 	.word	0xffffffff


	//   ....[48]....
        /*00ec*/ 	.word	0xffffffff


	//   ....[49]....
        /*00f0*/ 	.word	0xffffffff


	//   ....[50]....
        /*00f4*/ 	.word	0xffffffff


	//   ....[51]....
        /*00f8*/ 	.word	0xffffffff


	//   ....[52]....
        /*00fc*/ 	.word	0x0500004a


	//   ....[53]....
        /*0100*/ 	.word	0x0500004a


	//   ....[54]....
        /*0104*/ 	.word	0x0500004a


	//   ....[55]....
        /*0108*/ 	.word	0x0500004a


	//   ....[56]....
        /*010c*/ 	.word	0x0500004a


	//   ....[57]....
        /*0110*/ 	.word	0x0500004a


	//   ....[58]....
        /*0114*/ 	.word	0x0500004a


	//   ....[59]....
        /*0118*/ 	.word	0x0500004a


	//   ....[60]....
        /*011c*/ 	.word	0x0500004a


	//   ....[61]....
        /*0120*/ 	.word	0x0500004a


	//   ....[62]....
        /*0124*/ 	.word	0x0500004a


	//   ....[63]....
        /*0128*/ 	.word	0x0500004a


	//   ....[64]....
        /*012c*/ 	.word	0x0500004a


	//   ....[65]....
        /*0130*/ 	.word	0x0500004a


	//   ....[66]....
        /*0134*/ 	.word	0x0500004a


	//   ....[67]....
        /*0138*/ 	.word	0x0500004a


	//   ....[68]....
        /*013c*/ 	.word	0x0500004a


	//   ....[69]....
        /*0140*/ 	.word	0x0500004a


	//   ....[70]....
        /*0144*/ 	.word	0x0500004a


	//   ....[71]....
        /*0148*/ 	.word	0x0500004a


	//   ....[72]....
        /*014c*/ 	.word	0x0500004a


	//   ....[73]....
        /*0150*/ 	.word	0x0500004a


	//   ....[74]....
        /*0154*/ 	.word	0x0500004a


	//   ....[75]....
        /*0158*/ 	.word	0x0500004a


	//   ....[76]....
        /*015c*/ 	.word	0x0500004a


	//   ....[77]....
        /*0160*/ 	.word	0x0500004a


	//   ....[78]....
        /*0164*/ 	.word	0x0500004a


	//   ....[79]....
        /*0168*/ 	.word	0x0500004a


	//   ....[80]....
        /*016c*/ 	.word	0x0500004a


	//   ....[81]....
        /*0170*/ 	.word	0x0500004a


	//   ....[82]....
        /*0174*/ 	.word	0x0500004a


	//   ....[83]....
        /*0178*/ 	.word	0x0500004a


	//----- nvinfo : EIATTR_COOP_GROUP_INSTR_OFFSETS
	.align		4
.L_2133:
        /*017c*/ 	.byte	0x04, 0x28
        /*017e*/ 	.short	(.L_2135 - .L_2134)


	//   ....[0]....
.L_2134:
        /*0180*/ 	.word	0x00000b10


	//   ....[1]....
        /*0184*/ 	.word	0x00000ba0


	//   ....[2]....
        /*0188*/ 	.word	0x00000d50


	//   ....[3]....
        /*018c*/ 	.word	0x00001830


	//   ....[4]....
        /*0190*/ 	.word	0x00001ec0


	//   ....[5]....
        /*0194*/ 	.word	0x000026f0


	//   ....[6]....
        /*0198*/ 	.word	0x00002710


	//   ....[7]....
        /*019c*/ 	.word	0x00002740


	//   ....[8]....
        /*01a0*/ 	.word	0x00002760


	//   ....[9]....
        /*01a4*/ 	.word	0x00002790


	//   ....[10]....
        /*01a8*/ 	.word	0x000027b0


	//   ....[11]....
        /*01ac*/ 	.word	0x000027e0


	//   ....[12]....
        /*01b0*/ 	.word	0x00002800


	//   ....[13]....
        /*01b4*/ 	.word	0x00002830


	//   ....[14]....
        /*01b8*/ 	.word	0x00002840


	//   ....[15]....
        /*01bc*/ 	.word	0x000028e0


	//   ....[16]....
        /*01c0*/ 	.word	0x000028f0


	//   ....[17]....
        /*01c4*/ 	.word	0x00002900


	//   ....[18]....
        /*01c8*/ 	.word	0x00002910


	//   ....[19]....
        /*01cc*/ 	.word	0x00002dd0


	//   ....[20]....
        /*01d0*/ 	.word	0x00002de0


	//   ....[21]....
        /*01d4*/ 	.word	0x00002df0


	//   ....[22]....
        /*01d8*/ 	.word	0x00002e20


	//   ....[23]....
        /*01dc*/ 	.word	0x00002e30


	//   ....[24]....
        /*01e0*/ 	.word	0x00002e60


	//   ....[25]....
        /*01e4*/ 	.word	0x00002e70


	//   ....[26]....
        /*01e8*/ 	.word	0x00002ea0


	//   ....[27]....
        /*01ec*/ 	.word	0x00002eb0


	//   ....[28]....
        /*01f0*/ 	.word	0x00002ee0


	//   ....[29]....
        /*01f4*/ 	.word	0x00002ef0


	//   ....[30]....
        /*01f8*/ 	.word	0x00002f20


	//   ....[31]....
        /*01fc*/ 	.word	0x00002f30


	//   ....[32]....
        /*0200*/ 	.word	0x00002f40


	//   ....[33]....
        /*0204*/ 	.word	0x00002f50


	//   ....[34]....
        /*0208*/ 	.word	0x00002f60


	//   ....[35]....
        /*020c*/ 	.word	0x00004710


	//   ....[36]....
        /*0210*/ 	.word	0x000048e0


	//   ....[37]....
        /*0214*/ 	.word	0x00004a90


	//   ....[38]....
        /*0218*/ 	.word	0x00004c50


	//   ....[39]....
        /*021c*/ 	.word	0x00004dc0


	//   ....[40]....
        /*0220*/ 	.word	0x00005080


	//   ....[41]....
        /*0224*/ 	.word	0x00005450


	//   ....[42]....
        /*0228*/ 	.word	0x00005550


	//   ....[43]....
        /*022c*/ 	.word	0x000055a0


	//   ....[44]....
        /*0230*/ 	.word	0x00005610


	//   ....[45]....
        /*0234*/ 	.word	0x00005660


	//   ....[46]....
        /*0238*/ 	.word	0x00005680


	//   ....[47]....
        /*023c*/ 	.word	0x000057b0


	//   ....[48]....
        /*0240*/ 	.word	0x000057f0


	//   ....[49]....
        /*0244*/ 	.word	0x00005850


	//   ....[50]....
        /*0248*/ 	.word	0x000058a0


	//   ....[51]....
        /*024c*/ 	.word	0x000058d0


	//   ....[52]....
        /*0250*/ 	.word	0x00005c00


	//   ....[53]....
        /*0254*/ 	.word	0x00005c50


	//   ....[54]....
        /*0258*/ 	.word	0x00005cd0


	//   ....[55]....
        /*025c*/ 	.word	0x00005d20


	//   ....[56]....
        /*0260*/ 	.word	0x00005da0


	//   ....[57]....
        /*0264*/ 	.word	0x00005df0


	//   ....[58]....
        /*0268*/ 	.word	0x00005e70


	//   ....[59]....
        /*026c*/ 	.word	0x00005ec0


	//   ....[60]....
        /*0270*/ 	.word	0x00005f40


	//   ....[61]....
        /*0274*/ 	.word	0x00005f90


	//   ....[62]....
        /*0278*/ 	.word	0x00006020


	//   ....[63]....
        /*027c*/ 	.word	0x000060c0


	//   ....[64]....
        /*0280*/ 	.word	0x00006160


	//   ....[65]....
        /*0284*/ 	.word	0x00006220


	//   ....[66]....
        /*0288*/ 	.word	0x00006250


	//   ....[67]....
        /*028c*/ 	.word	0x000062b0


	//   ....[68]....
        /*0290*/ 	.word	0x00006350


	//   ....[69]....
        /*0294*/ 	.word	0x000063a0


	//   ....[70]....
        /*0298*/ 	.word	0x00006420


	//   ....[71]....
        /*029c*/ 	.word	0x00006470


	//   ....[72]....
        /*02a0*/ 	.word	0x000064f0


	//   ....[73]....
        /*02a4*/ 	.word	0x00006540


	//   ....[74]....
        /*02a8*/ 	.word	0x000065c0


	//   ....[75]....
        /*02ac*/ 	.word	0x00006610


	//   ....[76]....
        /*02b0*/ 	.word	0x00006690


	//   ....[77]....
        /*02b4*/ 	.word	0x000066e0


	//   ....[78]....
        /*02b8*/ 	.word	0x00006770


	//   ....[79]....
        /*02bc*/ 	.word	0x000067c0


	//   ....[80]....
        /*02c0*/ 	.word	0x000067f0


	//   ....[81]....
        /*02c4*/ 	.word	0x00006860


	//   ....[82]....
        /*02c8*/ 	.word	0x00006890


	//   ....[83]....
        /*02cc*/ 	.word	0x000068e0


	//----- nvinfo : EIATTR_EXIT_INSTR_OFFSETS
	.align		4
.L_2135:
        /*02d0*/ 	.byte	0x04, 0x1c
        /*02d2*/ 	.short	(.L_2137 - .L_2136)


	//   ....[0]....
.L_2136:
        /*02d4*/ 	.word	0x000059f0


	//   ....[1]....
        /*02d8*/ 	.word	0x00005ba0


	//----- nvinfo : EIATTR_MAX_THREADS
	.align		4
.L_2137:
        /*02dc*/ 	.byte	0x04, 0x05
        /*02de*/ 	.short	(.L_2139 - .L_2138)
.L_2138:
        /*02e0*/ 	.word	0x00000040
        /*02e4*/ 	.word	0x00000001
        /*02e8*/ 	.word	0x00000001


	//----- nvinfo : EIATTR_CRS_STACK_SIZE
	.align		4
.L_2139:
        /*02ec*/ 	.byte	0x04, 0x1e
        /*02ee*/ 	.short	(.L_2141 - .L_2140)
.L_2140:
        /*02f0*/ 	.word	0x00000000


	//----- nvinfo : EIATTR_CBANK_PARAM_SIZE
	.align		4
.L_2141:
        /*02f4*/ 	.byte	0x03, 0x19
        /*02f6*/ 	.short	0x01f0


	//----- nvinfo : EIATTR_PARAM_CBANK
	.align		4
        /*02f8*/ 	.byte	0x04, 0x0a
        /*02fa*/ 	.short	(.L_2143 - .L_2142)
	.align		4
.L_2142:
        /*02fc*/ 	.word	index@(.nv.constant0._Z25selective_scan_bwd_kernelI32Selective_Scan_bwd_kernel_traitsILi64ELi16ELb1ELb1ELb1ELb0ELb0EN3c108BFloat16EfEEv12SSMParamsBwd)
        /*0300*/ 	.short	0x0210
        /*0302*/ 	.short	0x01f0


	//----- nvinfo : EIATTR_SW_WAR
	.align		4
.L_2143:
        /*0304*/ 	.byte	0x04, 0x36
        /*0306*/ 	.short	(.L_2145 - .L_2144)
.L_2144:
        /*0308*/ 	.word	0x00000008
.L_2145:


//--------------------- .nv.info._Z25selective_scan_bwd_kernelI32Selective_Scan_bwd_kernel_traitsILi64ELi16ELb1ELb1ELb1ELb0ELb1EN3c108BFloat16EfEEv12SSMParamsBwd --------------------------
	.section	.nv.info._Z25selective_scan_bwd_kernelI32Selective_Scan_bwd_kernel_traitsILi64ELi16ELb1ELb1ELb1ELb0ELb1EN3c108BFloat16EfEEv12SSMParamsBwd,"",@"SHT_CUDA_INFO"
	.sectionflags	@""
	.align	4


	//----- nvinfo : EIATTR_CUDA_API_VERSION
	.align		4
        /*0000*/ 	.byte	0x04, 0x37
        /*0002*/ 	.short	(.L_2147 - .L_2146)
.L_2146:
        /*0004*/ 	.word	0x00000082


	//----- nvinfo : EIATTR_KPARAM_INFO
	.align		4
.L_2147:
        /*0008*/ 	.byte	0x04, 0x17
        /*000a*/ 	.short	(.L_2149 - .L_2148)
.L_2148:
        /*000c*/ 	.word	0x00000000
        /*0010*/ 	.short	0x0000
        /*0012*/ 	.short	0x0000
        /*0014*/ 	.byte	0x00, 0xf0, 0xc1, 0x07


	//----- nvinfo : EIATTR_SPARSE_MMA_MASK
	.align		4
.L_2149:
        /*0018*/ 	.byte	0x03, 0x50
        /*001a*/ 	.short	0x0000


	//----- nvinfo : EIATTR_MAXREG_COUNT
	.align		4
        /*001c*/ 	.byte	0x03, 0x1b
        /*001e*/ 	.short	0x00ff


	//----- nvinfo : EIATTR_NUM_BARRIERS
	.align		4
        /*0020*/ 	.byte	0x02, 0x4c
        /*0022*/ 	.byte	0x01
	.zero		1


	//----- nvinfo : EIATTR_MERCURY_ISA_VERSION
	.align		4
        /*0024*/ 	.byte	0x03, 0x5f
        /*0026*/ 	.short	0x0101


	//----- nvinfo : EIATTR_COOP_GROUP_MASK_REGIDS
	.align		4
        /*0028*/ 	.byte	0x04, 0x29
        /*002a*/ 	.short	(.L_2151 - .L_2150)


	//   ....[0]....
.L_2150:
        /*002c*/ 	.word	0xffffffff


	//   ....[1]....
        /*0030*/ 	.word	0xffffffff


	//   ....[2]....
        /*0034*/ 	.word	0xffffffff


	//   ....[3]....
        /*0038*/ 	.word	0xffffffff


	//   ....[4]....
        /*003c*/ 	.word	0xffffffff


	//   ....[5]....
        /*0040*/ 	.word	0xffffffff


	//   ....[6]....
        /*0044*/ 	.word	0xffffffff


	//   ....[7]....
        /*0048*/ 	.word	0xffffffff


	//   ....[8]....
        /*004c*/ 	.word	0xffffffff


	//   ....[9]....
        /*0050*/ 	.word	0xffffffff


	//   ....[10]....
        /*0054*/ 	.word	0xffffffff


	//   ....[11]....
        /*0058*/ 	.word	0xffffffff


	//   ....[12]....
        /*005c*/ 	.word	0xffffffff


	//   ....[13]....
        /*0060*/ 	.word	0xffffffff


	//   ....[14]....
        /*0064*/ 	.word	0xffffffff


	//   ....[15]....
        /*0068*/ 	.word	0xffffffff


	//   ....[16]....
        /*006c*/ 	.word	0xffffffff


	//   ....[17]....
        /*0070*/ 	.word	0xffffffff


	//   ....[18]....
        /*0074*/ 	.word	0xffffffff


	//   ....[19]....
        /*0078*/ 	.word	0xffffffff


	//   ....[20]....
        /*007c*/ 	.word	0xffffffff


	//   ....[21]....
        /*0080*/ 	.word	0xffffffff


	//   ....[22]....
        /*0084*/ 	.word	0xffffffff


	//   ....[23]....
        /*0088*/ 	.word	0xffffffff


	//   ....[24]....
        /*008c*/ 	.word	0xffffffff


	//   ....[25]....
        /*0090*/ 	.word	0xffffffff


	//   ....[26]....
        /*0094*/ 	.word	0xffffffff


	//   ....[27]....
        /*0098*/ 	.word	0xffffffff


	//   ....[28]....
        /*009c*/ 	.word	0xffffffff


	//   ....[29]....
        /*00a0*/ 	.word	0xffffffff


	//   ....[30]....
        /*00a4*/ 	.word	0xffffffff


	//   ....[31]....
        /*00a8*/ 	.word	0xffffffff


	//   ....[32]....
        /*00ac*/ 	.word	0xffffffff


	//   ....[33]....
        /*00b0*/ 	.word	0xffffffff


	//   ....[34]....
        /*00b4*/ 	.word	0xffffffff


	//   ....[35]....
        /*00b8*/ 	.word	0xffffffff


	//   ....[36]....
        /*00bc*/ 	.word	0xffffffff


	//   ....[37]....
        /*00c0*/ 	.word	0xffffffff


	//   ....[38]....
        /*00c4*/ 	.word	0xffffffff


	//   ....[39]....
        /*00c8*/ 	.word	0xffffffff


	//   ....[40]....
        /*00cc*/ 	.word	0xffffffff


	//   ....[41]....
        /*00d0*/ 	.word	0xffffffff


	//   ....[42]....
        /*00d4*/ 	.word	0xffffffff


	//   ....[43]....
        /*00d8*/ 	.word	0xffffffff


	//   ....[44]....
        /*00dc*/ 	.word	0xffffffff


	//   ....[45]....
        /*00e0*/ 	.word	0xffffffff


	//   ....[46]....
        /*00e4*/ 	.word	0xffffffff


	//   ....[47]....
        /*00e8*/ 	.word	0xffffffff


	//   ....[48]....
        /*00ec*/ 	.word	0xffffffff


	//   ....[49]....
        /*00f0*/ 	.word	0xffffffff


	//   ....[50]....
        /*00f4*/ 	.word	0xffffffff


	//   ....[51]....
        /*00f8*/ 	.word	0xffffffff


	//   ....[52]....
        /*00fc*/ 	.word	0xffffffff


	//   ....[53]....
        /*0100*/ 	.word	0xffffffff


	//   ....[54]....
        /*0104*/ 	.word	0xffffffff


	//   ....[55]....
        /*0108*/ 	.word	0xffffffff


	//   ....[56]....
        /*010c*/ 	.word	0x0500004a


	//   ....[57]....
        /*0110*/ 	.word	0x0500004a


	//   ....[58]....
        /*0114*/ 	.word	0x0500004a


	//   ....[59]....
        /*0118*/ 	.word	0x0500004a


	//   ....[60]....
        /*011c*/ 	.word	0x0500004a


	//   ....[61]....
        /*0120*/ 	.word	0x0500004a


	//   ....[62]....
        /*0124*/ 	.word	0x0500004a


	//   ....[63]....
        /*0128*/ 	.word	0x0500004a


	//   ....[64]....
        /*012c*/ 	.word	0x0500004a


	//   ....[65]....
        /*0130*/ 	.word	0x0500004a


	//   ....[66]....
        /*0134*/ 	.word	0x0500004a


	//   ....[67]....
        /*0138*/ 	.word	0x0500004a


	//   ....[68]....
        /*013c*/ 	.word	0x0500004a


	//   ....[69]....
        /*0140*/ 	.word	0x0500004a


	//   ....[70]....
        /*0144*/ 	.word	0x0500004a


	//   ....[71]....
        /*0148*/ 	.word	0x0500004a


	//   ....[72]....
        /*014c*/ 	.word	0x0500004a


	//   ....[73]....
        /*0150*/ 	.word	0x0500004a


	//   ....[74]....
        /*0154*/ 	.word	0x0500004a


	//   ....[75]....
        /*0158*/ 	.word	0x0500004a


	//   ....[76]....
        /*015c*/ 	.word	0x0500004a


	//   ....[77]....
        /*0160*/ 	.word	0x0500004a


	//   ....[78]....
        /*0164*/ 	.word	0x0500004a


	//   ....[79]....
        /*0168*/ 	.word	0x0500004a


	//   ....[80]....
        /*016c*/ 	.word	0x0500004a


	//   ....[81]....
        /*0170*/ 	.word	0x0500004a


	//   ....[82]....
        /*0174*/ 	.word	0x0500004a


	//   ....[83]....
        /*0178*/ 	.word	0x0500004a


	//   ....[84]....
        /*017c*/ 	.word	0x0500004a


	//   ....[85]....
        /*0180*/ 	.word	0x0500004a


	//   ....[86]....
        /*0184*/ 	.word	0x0500004a


	//   ....[87]....
        /*0188*/ 	.word	0x0500004a


	//----- nvinfo : EIATTR_COOP_GROUP_INSTR_OFFSETS
	.align		4
.L_2151:
        /*018c*/ 	.byte	0x04, 0x28
        /*018e*/ 	.short	(.L_2153 - .L_2152)


	//   ....[0]....
.L_2152:
        /*0190*/ 	.word	0x00000ba0


	//   ....[1]....
        /*0194*/ 	.word	0x00000c50


	//   ....[2]....
        /*0198*/ 	.word	0x00000de0


	//   ....[3]....
        /*019c*/ 	.word	0x00000f20


	//   ....[4]....
        /*01a0*/ 	.word	0x000018e0


	//   ....[5]....
        /*01a4*/ 	.word	0x000022e0


	//   ....[6]....
        /*01a8*/ 	.word	0x000026d0


	//   ....[7]....
        /*01ac*/ 	.word	0x00002e20


	//   ....[8]....
        /*01b0*/ 	.word	0x00003470


	//   ....[9]....
        /*01b4*/ 	.word	0x00003ce0


	//   ....[10]....
        /*01b8*/ 	.word	0x00003d00


	//   ....[11]....
        /*01bc*/ 	.word	0x00003d30


	//   ....[12]....
        /*01c0*/ 	.word	0x00003d50


	//   ....[13]....
        /*01c4*/ 	.word	0x00003d80


	//   ....[14]....
        /*01c8*/ 	.word	0x00003da0


	//   ....[15]....
        /*01cc*/ 	.word	0x00003dd0


	//   ....[16]....
        /*01d0*/ 	.word	0x00003df0


	//   ....[17]....
        /*01d4*/ 	.word	0x00003e20


	//   ....[18]....
        /*01d8*/ 	.word	0x00003e30


	//   ....[19]....
        /*01dc*/ 	.word	0x00003ed0


	//   ....[20]....
        /*01e0*/ 	.word	0x00003ee0


	//   ....[21]....
        /*01e4*/ 	.word	0x00003ef0


	//   ....[22]....
        /*01e8*/ 	.word	0x00003f00


	//   ....[23]....
        /*01ec*/ 	.word	0x000043c0


	//   ....[24]....
        /*01f0*/ 	.word	0x000043d0


	//   ....[25]....
        /*01f4*/ 	.word	0x000043e0


	//   ....[26]....
        /*01f8*/ 	.word	0x00004410


	//   ....[27]....
        /*01fc*/ 	.word	0x00004420


	//   ....[28]....
        /*0200*/ 	.word	0x00004450


	//   ....[29]....
        /*0204*/ 	.word	0x00004460


	//   ....[30]....
        /*0208*/ 	.word	0x00004490


	//   ....[31]....
        /*020c*/ 	.word	0x000044a0


	//   ....[32]....
        /*0210*/ 	.word	0x000044d0


	//   ....[33]....
        /*0214*/ 	.word	0x000044e0


	//   ....[34]....
        /*0218*/ 	.word	0x00004510


	//   ....[35]....
        /*021c*/ 	.word	0x00004520


	//   ....[36]....
        /*0220*/ 	.word	0x00004530


	//   ....[37]....
        /*0224*/ 	.word	0x00004540


	//   ....[38]....
        /*0228*/ 	.word	0x00004550


	//   ....[39]....
        /*022c*/ 	.word	0x00005d30


	//   ....[40]....
        /*0230*/ 	.word	0x00005f00


	//   ....[41]....
        /*0234*/ 	.word	0x000060d0


	//   ....[42]....
        /*0238*/ 	.word	0x000062a0


	//   ....[43]....
        /*023c*/ 	.word	0x000063e0


	//   ....[44]....
        /*0240*/ 	.word	0x00006730


	//   ....[45]....
        /*0244*/ 	.word	0x00006a20


	//   ....[46]....
        /*0248*/ 	.word	0x00006b20


	//   ....[47]....
        /*024c*/ 	.word	0x00006b60


	//   ....[48]....
        /*0250*/ 	.word	0x00006bc0


	//   ....[49]....
        /*0254*/ 	.word	0x00006c30


	//   ....[50]....
        /*0258*/ 	.word	0x00006c50


	//   ....[51]....
        /*025c*/ 	.word	0x00006d80


	//   ....[52]....
        /*0260*/ 	.word	0x00006dc0


	//   ....[53]....
        /*0264*/ 	.word	0x00006e20


	//   ....[54]....
        /*0268*/ 	.word	0x00006e70


	//   ....[55]....
        /*026c*/ 	.word	0x00006ea0


	//   ....[56]....
        /*0270*/ 	.word	0x000071d0


	//   ....[57]....
        /*0274*/ 	.word	0x00007220


	//   ....[58]....
        /*0278*/ 	.word	0x000072a0


	//   ....[59]....
        /*027c*/ 	.word	0x000072f0


	//   ....[60]....
        /*0280*/ 	.word	0x00007370


	//   ....[61]....
        /*0284*/ 	.word	0x000073c0


	//   ....[62]....
        /*0288*/ 	.word	0x00007440


	//   ....[63]....
        /*028c*/ 	.word	0x00007490


	//   ....[64]....
        /*0290*/ 	.word	0x00007510


	//   ....[65]....
        /*0294*/ 	.word	0x00007560


	//   ....[66]....
        /*0298*/ 	.word	0x000075f0


	//   ....[67]....
        /*029c*/ 	.word	0x00007690


	//   ....[68]....
        /*02a0*/ 	.word	0x00007730


	//   ....[69]....
        /*02a4*/ 	.word	0x000077f0


	//   ....[70]....
        /*02a8*/ 	.word	0x00007820


	//   ....[71]....
        /*02ac*/ 	.word	0x00007880


	//   ....[72]....
        /*02b0*/ 	.word	0x00007920


	//   ....[73]....
        /*02b4*/ 	.word	0x00007970


	//   ....[74]....
        /*02b8*/ 	.word	0x000079f0


	//   ....[75]....
        /*02bc*/ 	.word	0x00007a40


	//   ....[76]....
        /*02c0*/ 	.word	0x00007ac0


	//   ....[77]....
        /*02c4*/ 	.word	0x00007b10


	//   ....[78]....
        /*02c8*/ 	.word	0x00007b90


	//   ....[79]....
        /*02cc*/ 	.word	0x00007be0


	//   ....[80]....
        /*02d0*/ 	.word	0x00007c60


	//   ....[81]....
        /*02d4*/ 	.word	0x00007cb0


	//   ....[82]....
        /*02d8*/ 	.word	0x00007d40


	//   ....[83]....
        /*02dc*/ 	.word	0x00007d90


	//   ....[84]....
        /*02e0*/ 	.word	0x00007dc0


	//   ....[85]....
        /*02e4*/ 	.word	0x00007e30


	//   ....[86]....
        /*02e8*/ 	.word	0x00007e60


	//   ....[87]....
        /*02ec*/ 	.word	0x00007eb0


	//----- nvinfo : EIATTR_EXIT_INSTR_OFFSETS
	.align		4
.L_2153:
        /*02f0*/ 	.byte	0x04, 0x1c
        /*02f2*/ 	.short	(.L_2155 - .L_2154)


	//   ....[0]....
.L_2154:
        /*02f4*/ 	.word	0x00006fc0


	//   ....[1]....
        /*02f8*/ 	.word	0x00007170


	//----- nvinfo : EIATTR_MAX_THREADS
	.align		4
.L_2155:
        /*02fc*/ 	.byte	0x04, 0x05
        /*02fe*/ 	.short	(.L_2157 - .L_2156)
.L_2156:
        /*0300*/ 	.word	0x00000040
        /*0304*/ 	.word	0x00000001
        /*0308*/ 	.word	0x00000001


	//----- nvinfo : EIATTR_CRS_STACK_SIZE
	.align		4
.L_2157:
        /*030c*/ 	.byte	0x04, 0x1e
        /*030e*/ 	.short	(.L_2159 - .L_2158)
.L_2158:
        /*0310*/ 	.word	0x00000000


	//----- nvinfo : EIATTR_CBANK_PARAM_SIZE
	.align		4
.L_2159:
        /*0314*/ 	.byte	0x03, 0x19
        /*0316*/ 	.short	0x01f0


	//----- nvinfo : EIATTR_PARAM_CBANK
	.align		4
        /*0318*/ 	.byte	0x04, 0x0a
        /*031a*/ 	.short	(.L_2161 - .L_2160)
	.align		4
.L_2160:
        /*031c*/ 	.word	index@(.nv.constant0._Z25selective_scan_bwd_kernelI32Selective_Scan_bwd_kernel_traitsILi64ELi16ELb1ELb1ELb1ELb0ELb1EN3c108BFloat16EfEEv12SSMParamsBwd)
        /*0320*/ 	.short	0x0210
        /*0322*/ 	.short	0x01f0


	//----- nvinfo : EIATTR_SW_WAR
	.align		4
.L_2161:
        /*0324*/ 	.byte	0x04, 0x36
        /*0326*/ 	.short	(.L_2163 - .L_2162)
.L_2162:
        /*0328*/ 	.word	0x00000008
.L_2163:


//--------------------- .nv.info._Z25selective_scan_bwd_kernelI32Selective_Scan_bwd_kernel_traitsILi64ELi16ELb1ELb1ELb1ELb1ELb0EN3c108BFloat16EfEEv12SSMParamsBwd --------------------------
	.section	.nv.info._Z25selective_scan_bwd_kernelI32Selective_Scan_bwd_kernel_traitsILi64ELi16ELb1ELb1ELb1ELb1ELb0EN3c108BFloat16EfEEv12SSMParamsBwd,"",@"SHT_CUDA_INFO"
	.sectionflags	@""
	.align	4


	//----- nvinfo : EIATTR_CUDA_API_VERSION
	.align		4
        /*0000*/ 	.byte	0x04, 0x37
        /*0002*/ 	.short	(.L_2165 - .L_2164)
.L_2164:
        /*0004*/ 	.word	0x00000082


	//----- nvinfo : EIATTR_KPARAM_INFO
	.align		4
.L_2165:
        /*0008*/ 	.byte	0x04, 0x17
        /*000a*/ 	.short	(.L_2167 - .L_2166)
.L_2166:
        /*000c*/ 	.word	0x00000000
        /*0010*/ 	.short	0x0000
        /*0012*/ 	.short	0x0000
        /*0014*/ 	.byte	0x00, 0xf0, 0xc1, 0x07


	//----- nvinfo : EIATTR_SPARSE_MMA_MASK
	.align		4
.L_2167:
        /*0018*/ 	.byte	0x03, 0x50
        /*001a*/ 	.short	0x0000


	//----- nvinfo : EIATTR_MAXREG_COUNT
	.align		4
        /*001c*/ 	.byte	0x03, 0x1b
        /*001e*/ 	.short	0x00ff


	//----- nvinfo : EIATTR_NUM_BARRIERS
	.align		4
        /*0020*/ 	.byte	0x02, 0x4c
        /*0022*/ 	.byte	0x01
	.zero		1


	//----- nvinfo : EIATTR_MERCURY_ISA_VERSION
	.align		4
        /*0024*/ 	.byte	0x03, 0x5f
        /*0026*/ 	.short	0x0101


	//----- nvinfo : EIATTR_COOP_GROUP_MASK_REGIDS
	.align		4
        /*0028*/ 	.byte	0x04, 0x29
        /*002a*/ 	.short	(.L_2169 - .L_2168)


	//   ....[0]....
.L_2168:
        /*002c*/ 	.word	0xffffffff


	//   ....[1]....
        /*0030*/ 	.word	0xffffffff


	//   ....[2]....
        /*0034*/ 	.word	0xffffffff


	//   ....[3]....
        /*0038*/ 	.word	0xffffffff


	//   ....[4]....
        /*003c*/ 	.word	0xffffffff


	//   ....[5]....
        /*0040*/ 	.word	0xffffffff


	//   ....[6]....
        /*0044*/ 	.word	0xffffffff


	//   ....[7]....
        /*0048*/ 	.word	0xffffffff


	//   ....[8]....
        /*004c*/ 	.word	0xffffffff


	//   ....[9]....
        /*0050*/ 	.word	0xffffffff


	//   ....[10]....
        /*0054*/ 	.word	0xffffffff


	//   ....[11]....
        /*0058*/ 	.word	0xffffffff


	//   ....[12]....
        /*005c*/ 	.word	0xffffffff


	//   ....[13]....
        /*0060*/ 	.word	0xffffffff


	//   ....[14]....
        /*0064*/ 	.word	0xffffffff


	//   ....[15]....
        /*0068*/ 	.word	0xffffffff


	//   ....[16]....
        /*006c*/ 	.word	0xffffffff


	//   ....[17]....
        /*0070*/ 	.word	0xffffffff


	//   ....[18]....
        /*0074*/ 	.word	0xffffffff


	//   ....[19]....
        /*0078*/ 	.word	0xffffffff


	//   ....[20]....
        /*007c*/ 	.word	0xffffffff


	//   ....[21]....
        /*0080*/ 	.word	0xffffffff


	//   ....[22]....
        /*0084*/ 	.word	0xffffffff


	//   ....[23]....
        /*0088*/ 	.word	0xffffffff


	//   ....[24]....
        /*008c*/ 	.word	0xffffffff


	//   ....[25]....
        /*0090*/ 	.word	0xffffffff


	//   ....[26]....
        /*0094*/ 	.word	0xffffffff


	//   ....[27]....
        /*0098*/ 	.word	0xffffffff


	//   ....[28]....
        /*009c*/ 	.word	0xffffffff


	//   ....[29]....
        /*00a0*/ 	.word	0xffffffff


	//   ....[30]....
        /*00a4*/ 	.word	0xffffffff


	//   ....[31]....
        /*00a8*/ 	.word	0xffffffff


	//   ....[32]....
        /*00ac*/ 	.word	0xffffffff


	//   ....[33]....
        /*00b0*/ 	.word	0xffffffff


	//   ....[34]....
        /*00b4*/ 	.word	0xffffffff


	//   ....[35]....
        /*00b8*/ 	.word	0xffffffff


	//   ....[36]....
        /*00bc*/ 	.word	0xffffffff


	//   ....[37]....
        /*00c0*/ 	.word	0xffffffff


	//   ....[38]....
        /*00c4*/ 	.word	0xffffffff


	//   ....[39]....
        /*00c8*/ 	.word	0xffffffff


	//   ....[40]....
        /*00cc*/ 	.word	0xffffffff


	//   ....[41]....
        /*00d0*/ 	.word	0xffffffff


	//   ....[42]....
        /*00d4*/ 	.word	0xffffffff


	//   ....[43]....
        /*00d8*/ 	.word	0xffffffff


	//   ....[44]....
        /*00dc*/ 	.word	0xffffffff


	//   ....[45]....
        /*00e0*/ 	.word	0xffffffff


	//   ....[46]....
        /*00e4*/ 	.word	0xffffffff


	//   ....[47]....
        /*00e8*/ 	.word	0xffffffff


	//   ....[48]....
        /*00ec*/ 	.word	0xffffffff


	//   ....[49]....
        /*00f0*/ 	.word	0xffffffff


	//   ....[50]....
        /*00f4*/ 	.word	0xffffffff


	//   ....[51]....
        /*00f8*/ 	.word	0xffffffff


	//   ....[52]....
        /*00fc*/ 	.word	0xffffffff


	//   ....[53]....
        /*0100*/ 	.word	0x0500004a


	//   ....[54]....
        /*0104*/ 	.word	0x0500004a


	//   ....[55]....
        /*0108*/ 	.word	0x0500004a


	//   ....[56]....
        /*010c*/ 	.word	0x0500004a


	//   ....[57]....
        /*0110*/ 	.word	0x0500004a


	//   ....[58]....
        /*0114*/ 	.word	0x0500004a


	//   ....[59]....
        /*0118*/ 	.word	0x0500004a


	//   ....[60]....
        /*011c*/ 	.word	0x0500004a


	//   ....[61]....
        /*0120*/ 	.word	0x0500004a


	//   ....[62]....
        /*0124*/ 	.word	0x0500004a


	//   ....[63]....
        /*0128*/ 	.word	0x0500004a


	//   ....[64]....
        /*012c*/ 	.word	0x0500004a


	//   ....[65]....
        /*0130*/ 	.word	0x0500004a


	//   ....[66]....
        /*0134*/ 	.word	0x0500004a


	//   ....[67]....
        /*0138*/ 	.word	0x0500004a


	//   ....[68]....
        /*013c*/ 	.word	0x0500004a


	//   ....[69]....
        /*0140*/ 	.word	0x0500004a


	//   ....[70]....
        /*0144*/ 	.word	0x0500004a


	//   ....[71]....
        /*0148*/ 	.word	0x0500004a


	//   ....[72]....
        /*014c*/ 	.word	0x0500004a


	//   ....[73]....
        /*0150*/ 	.word	0x0500004a


	//   ....[74]....
        /*0154*/ 	.word	0x0500004a


	//   ....[75]....
        /*0158*/ 	.word	0x0500004a


	//   ....[76]....
        /*015c*/ 	.word	0x0500004a


	//   ....[77]....
        /*0160*/ 	.word	0x0500004a


	//   ....[78]....
        /*0164*/ 	.word	0x0500004a


	//   ....[79]....
        /*0168*/ 	.word	0x0500004a


	//   ....[80]....
        /*016c*/ 	.word	0x0500004a


	//   ....[81]....
        /*0170*/ 	.word	0x0500004a


	//   ....[82]....
        /*0174*/ 	.word	0x0500004a


	//   ....[83]....
        /*0178*/ 	.word	0x0500004a


	//   ....[84]....
        /*017c*/ 	.word	0x0500004a


	//----- nvinfo : EIATTR_COOP_GROUP_INSTR_OFFSETS
	.align		4
.L_2169:
        /*0180*/ 	.byte	0x04, 0x28
        /*0182*/ 	.short	(.L_2171 - .L_2170)


	//   ....[0]....
.L_2170:
        /*0184*/ 	.word	0x00000b40


	//   ....[1]....
        /*0188*/ 	.word	0x00000bf0


	//   ....[2]....
        /*018c*/ 	.word	0x00000dc0


	//   ....[3]....
        /*0190*/ 	.word	0x00003b40


	//   ....[4]....
        /*0194*/ 	.word	0x000042c0


	//   ....[5]....
        /*0198*/ 	.word	0x00004a00


	//   ....[6]....
        /*019c*/ 	.word	0x00004a20


	//   ....[7]....
        /*01a0*/ 	.word	0x00004a50


	//   ....[8]....
        /*01a4*/ 	.word	0x00004a70


	//   ....[9]....
        /*01a8*/ 	.word	0x00004aa0


	//   ....[10]....
        /*01ac*/ 	.word	0x00004ac0


	//   ....[11]....
        /*01b0*/ 	.word	0x00004af0


	//   ....[12]....
        /*01b4*/ 	.word	0x00004b10


	//   ....[13]....
        /*01b8*/ 	.word	0x00004b40


	//   ....[14]....
        /*01bc*/ 	.word	0x00004b50


	//   ....[15]....
        /*01c0*/ 	.word	0x00004bf0


	//   ....[16]....
        /*01c4*/ 	.word	0x00004c00


	//   ....[17]....
        /*01c8*/ 	.word	0x00004c10


	//   ....[18]....
        /*01cc*/ 	.word	0x00004c20


	//   ....[19]....
        /*01d0*/ 	.word	0x000050e0


	//   ....[20]....
        /*01d4*/ 	.word	0x000050f0


	//   ....[21]....
        /*01d8*/ 	.word	0x00005100


	//   ....[22]....
        /*01dc*/ 	.word	0x00005130


	//   ....[23]....
        /*01e0*/ 	.word	0x00005140


	//   ....[24]....
        /*01e4*/ 	.word	0x00005170


	//   ....[25]....
        /*01e8*/ 	.word	0x00005180


	//   ....[26]....
        /*01ec*/ 	.word	0x000051b0


	//   ....[27]....
        /*01f0*/ 	.word	0x000051c0


	//   ....[28]....
        /*01f4*/ 	.word	0x000051f0


	//   ....[29]....
        /*01f8*/ 	.word	0x00005200


	//   ....[30]....
        /*01fc*/ 	.word	0x00005230


	//   ....[31]....
        /*0200*/ 	.word	0x00005240


	//   ....[32]....
        /*0204*/ 	.word	0x00005250


	//   ....[33]....
        /*0208*/ 	.word	0x00005260


	//   ....[34]....
        /*020c*/ 	.word	0x00005270


	//   ....[35]....
        /*0210*/ 	.word	0x00006a30


	//   ....[36]....
        /*0214*/ 	.word	0x00006c00


	//   ....[37]....
        /*0218*/ 	.word	0x00006dd0


	//   ....[38]....
        /*021c*/ 	.word	0x00006fa0


	//   ....[39]....
        /*0220*/ 	.word	0x000070e0


	//   ....[40]....
        /*0224*/ 	.word	0x000072b0


	//   ....[41]....
        /*0228*/ 	.word	0x00007b60


	//   ....[42]....
        /*022c*/ 	.word	0x00008010


	//   ....[43]....
        /*0230*/ 	.word	0x00008170


	//   ....[44]....
        /*0234*/ 	.word	0x000081b0


	//   ....[45]....
        /*0238*/ 	.word	0x00008210


	//   ....[46]....
        /*023c*/ 	.word	0x00008280


	//   ....[47]....
        /*0240*/ 	.word	0x000082a0


	//   ....[48]....
        /*0244*/ 	.word	0x000083d0


	//   ....[49]....
        /*0248*/ 	.word	0x00008410


	//   ....[50]....
        /*024c*/ 	.word	0x00008480


	//   ....[51]....
        /*0250*/ 	.word	0x000084d0


	//   ....[52]....
        /*0254*/ 	.word	0x000084f0


	//   ....[53]....
        /*0258*/ 	.word	0x00008820


	//   ....[54]....
        /*025c*/ 	.word	0x00008870


	//   ....[55]....
        /*0260*/ 	.word	0x000088f0


	//   ....[56]....
        /*0264*/ 	.word	0x00008940


	//   ....[57]....
        /*0268*/ 	.word	0x000089c0


	//   ....[58]....
        /*026c*/ 	.word	0x00008a10


	//   ....[59]....
        /*0270*/ 	.word	0x00008a90


	//   ....[60]....
        /*0274*/ 	.word	0x00008ae0


	//   ....[61]....
        /*0278*/ 	.word	0x00008b60


	//   ....[62]....
        /*027c*/ 	.word	0x00008bb0


	//   ....[63]....
        /*0280*/ 	.word	0x00008c40


	//   ....[64]....
        /*0284*/ 	.word	0x00008ce0


	//   ....[65]....
        /*0288*/ 	.word	0x00008d80


	//   ....[66]....
        /*028c*/ 	.word	0x00008e40


	//   ....[67]....
        /*0290*/ 	.word	0x00008e70


	//   ....[68]....
        /*0294*/ 	.word	0x00008ed0


	//   ....[69]....
        /*0298*/ 	.word	0x00008f70


	//   ....[70]....
        /*029c*/ 	.word	0x00008fc0


	//   ....[71]....
        /*02a0*/ 	.word	0x00009040


	//   ....[72]....
        /*02a4*/ 	.word	0x00009090


	//   ....[73]....
        /*02a8*/ 	.word	0x00009110


	//   ....[74]....
        /*02ac*/ 	.word	0x00009160


	//   ....[75]....
        /*02b0*/ 	.word	0x000091e0


	//   ....[76]....
        /*02b4*/ 	.word	0x00009230


	//   ....[77]....
        /*02b8*/ 	.word	0x000092b0


	//   ....[78]....
        /*02bc*/ 	.word	0x00009300


	//   ....[79]....
        /*02c0*/ 	.word	0x00009390


	//   ....[80]....
        /*02c4*/ 	.word	0x000093e0


	//   ....[81]....
        /*02c8*/ 	.word	0x00009410


	//   ....[82]....
        /*02cc*/ 	.word	0x00009480


	//   ....[83]....
        /*02d0*/ 	.word	0x000094b0


	//   ....[84]....
        /*02d4*/ 	.word	0x00009500


	//----- nvinfo : EIATTR_EXIT_INSTR_OFFSETS
	.align		4
.L_2171:
        /*02d8*/ 	.byte	0x04, 0x1c
        /*02da*/ 	.short	(.L_2173 - .L_2172)


	//   ....[0]....
.L_2172:
        /*02dc*/ 	.word	0x00008610


	//   ....[1]....
        /*02e0*/ 	.word	0x000087c0


	//----- nvinfo : EIATTR_MAX_THREADS
	.align		4
.L_2173:
        /*02e4*/ 	.byte	0x04, 0x05
        /*02e6*/ 	.short	(.L_2175 - .L_2174)
.L_2174:
        /*02e8*/ 	.word	0x00000040
        /*02ec*/ 	.word	0x00000001
        /*02f0*/ 	.word	0x00000001


	//----- nvinfo : EIATTR_CRS_STACK_SIZE
	.align		4
.L_2175:
        /*02f4*/ 	.byte	0x04, 0x1e
        /*02f6*/ 	.short	(.L_2177 - .L_2176)
.L_2176:
        /*02f8*/ 	.word	0x00000000


	//----- nvinfo : EIATTR_CBANK_PARAM_SIZE
	.align		4
.L_2177:
        /*02fc*/ 	.byte	0x03, 0x19
        /*02fe*/ 	.short	0x01f0


	//----- nvinfo : EIATTR_PARAM_CBANK
	.align		4
        /*0300*/ 	.byte	0x04, 0x0a
        /*0302*/ 	.short	(.L_2179 - .L_2178)
	.align		4
.L_2178:
        /*0304*/ 	.word	index@(.nv.constant0._Z25selective_scan_bwd_kernelI32Selective_Scan_bwd_kernel_traitsILi64ELi16ELb1ELb1ELb1ELb1ELb0EN3c108BFloat16EfEEv12SSMParamsBwd)
        /*0308*/ 	.short	0x0210
        /*030a*/ 	.short	0x01f0


	//----- nvinfo : EIATTR_SW_WAR
	.align		4
.L_2179:
        /*030c*/ 	.byte	0x04, 0x36
        /*030e*/ 	.short	(.L_2181 - .L_2180)
.L_2180:
        /*0310*/ 	.word	0x00000008
.L_2181:


//--------------------- .nv.info._Z25selective_scan_bwd_kernelI32Selective_Scan_bwd_kernel_traitsILi64ELi16ELb1ELb1ELb1ELb1ELb1EN3c108BFloat16EfEEv12SSMParamsBwd --------------------------
	.section	.nv.info._Z25selective_scan_bwd_kernelI32Selective_Scan_bwd_kernel_traitsILi64ELi16ELb1ELb1ELb1ELb1ELb1EN3c108BFloat16EfEEv12SSMParamsBwd,"",@"SHT_CUDA_INFO"
	.sectionflags	@""
	.align	4


	//----- nvinfo : EIATTR_CUDA_API_VERSION
	.align		4
        /*0000*/ 	.byte	0x04, 0x37
        /*0002*/ 	.short	(.L_2183 - .L_2182)
.L_2182:
        /*0004*/ 	.word	0x00000082


	//----- nvinfo : EIATTR_KPARAM_INFO
	.align		4
.L_2183:
        /*0008*/ 	.byte	0x04, 0x17
        /*000a*/ 	.short	(.L_2185 - .L_2184)
.L_2184:
        /*000c*/ 	.word	0x00000000
        /*0010*/ 	.short	0x0000
        /*0012*/ 	.short	0x0000
        /*0014*/ 	.byte	0x00, 0xf0, 0xc1, 0x07


	//----- nvinfo : EIATTR_SPARSE_MMA_MASK
	.align		4
.L_2185:
        /*0018*/ 	.byte	0x03, 0x50
        /*001a*/ 	.short	0x0000


	//----- nvinfo : EIATTR_MAXREG_COUNT
	.align		4
        /*001c*/ 	.byte	0x03, 0x1b
        /*001e*/ 	.short	0x00ff


	//----- nvinfo : EIATTR_NUM_BARRIERS
	.align		4
        /*0020*/ 	.byte	0x02, 0x4c
        /*0022*/ 	.byte	0x01
	.zero		1


	//----- nvinfo : EIATTR_MERCURY_ISA_VERSION
	.align		4
        /*0024*/ 	.byte	0x03, 0x5f
        /*0026*/ 	.short	0x0101


	//----- nvinfo : EIATTR_COOP_GROUP_MASK_REGIDS
	.align		4
        /*0028*/ 	.byte	0x04, 0x29
        /*002a*/ 	.short	(.L_2187 - .L_2186)


	//   ....[0]....
.L_2186:
        /*002c*/ 	.word	0xffffffff


	//   ....[1]....
        /*0030*/ 	.word	0xffffffff


	//   ....[2]....
        /*0034*/ 	.word	0xffffffff


	//   ....[3]....
        /*0038*/ 	.word	0xffffffff


	//   ....[4]....
        /*003c*/ 	.word	0xffffffff


	//   ....[5]....
        /*0040*/ 	.word	0xffffffff


	//   ....[6]....
        /*0044*/ 	.word	0xffffffff


	//   ....[7]....
        /*0048*/ 	.word	0xffffffff


	//   ....[8]....
        /*004c*/ 	.word	0xffffffff


	//   ....[9]....
        /*0050*/ 	.word	0xffffffff


	//   ....[10]....
        /*0054*/ 	.word	0xffffffff


	//   ....[11]....
        /*0058*/ 	.word	0xffffffff


	//   ....[12]....
        /*005c*/ 	.word	0xffffffff


	//   ....[13]....
        /*0060*/ 	.word	0xffffffff


	//   ....[14]....
        /*0064*/ 	.word	0xffffffff


	//   ....[15]....
        /*0068*/ 	.word	0xffffffff


	//   ....[16]....
        /*006c*/ 	.word	0xffffffff


	//   ....[17]....
        /*0070*/ 	.word	0xffffffff


	//   ....[18]....
        /*0074*/ 	.word	0xffffffff


	//   ....[19]....
        /*0078*/ 	.word	0xffffffff


	//   ....[20]....
        /*007c*/ 	.word	0xffffffff


	//   ....[21]....
        /*0080*/ 	.word	0xffffffff


	//   ....[22]....
        /*0084*/ 	.word	0xffffffff


	//   ....[23]....
        /*0088*/ 	.word	0xffffffff


	//   ....[24]....
        /*008c*/ 	.word	0xffffffff


	//   ....[25]....
        /*0090*/ 	.word	0xffffffff


	//   ....[26]....
        /*0094*/ 	.word	0xffffffff


	//   ....[27]....
        /*0098*/ 	.word	0xffffffff


	//   ....[28]....
        /*009c*/ 	.word	0xffffffff


	//   ....[29]....
        /*00a0*/ 	.word	0xffffffff


	//   ....[30]....
        /*00a4*/ 	.word	0xffffffff


	//   ....[31]....
        /*00a8*/ 	.word	0xffffffff


	//   ....[32]....
        /*00ac*/ 	.word	0xffffffff


	//   ....[33]....
        /*00b0*/ 	.word	0xffffffff


	//   ....[34]....
        /*00b4*/ 	.word	0xffffffff


	//   ....[35]....
        /*00b8*/ 	.word	0xffffffff


	//   ....[36]....
        /*00bc*/ 	.word	0xffffffff


	//   ....[37]....
        /*00c0*/ 	.word	0xffffffff


	//   ....[38]....
        /*00c4*/ 	.word	0xffffffff


	//   ....[39]....
        /*00c8*/ 	.word	0xffffffff


	//   ....[40]....
        /*00cc*/ 	.word	0xffffffff


	//   ....[41]....
        /*00d0*/ 	.word	0xffffffff


	//   ....[42]....
        /*00d4*/ 	.word	0xffffffff


	//   ....[43]....
        /*00d8*/ 	.word	0xffffffff


	//   ....[44]....
        /*00dc*/ 	.word	0xffffffff


	//   ....[45]....
        /*00e0*/ 	.word	0xffffffff


	//   ....[46]....
        /*00e4*/ 	.word	0xffffffff


	//   ....[47]....
        /*00e8*/ 	.word	0xffffffff


	//   ....[48]....
        /*00ec*/ 	.word	0xffffffff


	//   ....[49]....
        /*00f0*/ 	.word	0xffffffff


	//   ....[50]....
        /*00f4*/ 	.word	0xffffffff


	//   ....[51]....
        /*00f8*/ 	.word	0xffffffff


	//   ....[52]....
        /*00fc*/ 	.word	0xffffffff


	//   ....[53]....
        /*0100*/ 	.word	0xffffffff


	//   ....[54]....
        /*0104*/ 	.word	0xffffffff


	//   ....[55]....
        /*0108*/ 	.word	0xffffffff


	//   ....[56]....
        /*010c*/ 	.word	0xffffffff


	//   ....[57]....
        /*0110*/ 	.word	0x05000012


	//   ....[58]....
        /*0114*/ 	.word	0x05000012


	//   ....[59]....
        /*0118*/ 	.word	0x05000012


	//   ....[60]....
        /*011c*/ 	.word	0x05000012


	//   ....[61]....
        /*0120*/ 	.word	0x05000012


	//   ....[62]....
        /*0124*/ 	.word	0x05000012


	//   ....[63]....
        /*0128*/ 	.word	0x05000012


	//   ....[64]....
        /*012c*/ 	.word	0x05000012


	//   ....[65]....
        /*0130*/ 	.word	0x05000012


	//   ....[66]....
        /*0134*/ 	.word	0x05000012


	//   ....[67]....
        /*0138*/ 	.word	0x05000012


	//   ....[68]....
        /*013c*/ 	.word	0x05000012


	//   ....[69]....
        /*0140*/ 	.word	0x05000012


	//   ....[70]....
        /*0144*/ 	.word	0x05000012


	//   ....[71]....
        /*0148*/ 	.word	0x05000012


	//   ....[72]....
        /*014c*/ 	.word	0x05000012


	//   ....[73]....
        /*0150*/ 	.word	0x05000012


	//   ....[74]....
        /*0154*/ 	.word	0x05000012


	//   ....[75]....
        /*0158*/ 	.word	0x05000012


	//   ....[76]....
        /*015c*/ 	.word	0x05000012


	//   ....[77]....
        /*0160*/ 	.word	0x05000012


	//   ....[78]....
        /*0164*/ 	.word	0x05000012


	//   ....[79]....
        /*0168*/ 	.word	0x05000012


	//   ....[80]....
        /*016c*/ 	.word	0x05000012


	//   ....[81]....
        /*0170*/ 	.word	0x05000012


	//   ....[82]....
        /*0174*/ 	.word	0x05000012


	//   ....[83]....
        /*0178*/ 	.word	0x05000012


	//   ....[84]....
        /*017c*/ 	.word	0x05000012


	//   ....[85]....
        /*0180*/ 	.word	0x05000012


	//   ....[86]....
        /*0184*/ 	.word	0x05000012


	//   ....[87]....
        /*0188*/ 	.word	0x05000012


	//   ....[88]....
        /*018c*/ 	.word	0x05000012


	//----- nvinfo : EIATTR_COOP_GROUP_INSTR_OFFSETS
	.align		4
.L_2187:
        /*0190*/ 	.byte	0x04, 0x28
        /*0192*/ 	.short	(.L_2189 - .L_2188)


	//   ....[0]....
.L_2188:
        /*0194*/ 	.word	0x00000cd0


	//   ....[1]....
        /*0198*/ 	.word	0x00000d80


	//   ....[2]....
        /*019c*/ 	.word	0x00000fb0


	//   ....[3]....
        /*01a0*/ 	.word	0x00003670


	//   ....[4]....
        /*01a4*/ 	.word	0x00004010


	//   ....[5]....
        /*01a8*/ 	.word	0x00004a10


	//   ....[6]....
        /*01ac*/ 	.word	0x00004d60


	//   ....[7]....
        /*01b0*/ 	.word	0x000053c0


	//   ....[8]....
        /*01b4*/ 	.word	0x00005a90


	//   ....[9]....
        /*01b8*/ 	.word	0x000062a0


	//   ....[10]....
        /*01bc*/ 	.word	0x000062c0


	//   ....[11]....
        /*01c0*/ 	.word	0x000062f0


	//   ....[12]....
        /*01c4*/ 	.word	0x00006310


	//   ....[13]....
        /*01c8*/ 	.word	0x00006340


	//   ....[14]....
        /*01cc*/ 	.word	0x00006360


	//   ....[15]....
        /*01d0*/ 	.word	0x00006390


	//   ....[16]....
        /*01d4*/ 	.word	0x000063b0


	//   ....[17]....
        /*01d8*/ 	.word	0x000063e0


	//   ....[18]....
        /*01dc*/ 	.word	0x000063f0


	//   ....[19]....
        /*01e0*/ 	.word	0x00006490


	//   ....[20]....
        /*01e4*/ 	.word	0x000064a0


	//   ....[21]....
        /*01e8*/ 	.word	0x000064b0


	//   ....[22]....
        /*01ec*/ 	.word	0x000064c0


	//   ....[23]....
        /*01f0*/ 	.word	0x00006990


	//   ....[24]....
        /*01f4*/ 	.word	0x000069a0


	//   ....[25]....
        /*01f8*/ 	.word	0x000069b0


	//   ....[26]....
        /*01fc*/ 	.word	0x000069c0


	//   ....[27]....
        /*0200*/ 	.word	0x000069f0


	//   ....[28]....
        /*0204*/ 	.word	0x00006a00


	//   ....[29]....
        /*0208*/ 	.word	0x00006a30


	//   ....[30]....
        /*020c*/ 	.word	0x00006a40


	//   ....[31]....
        /*0210*/ 	.word	0x00006a70


	//   ....[32]....
        /*0214*/ 	.word	0x00006a80


	//   ....[33]....
        /*0218*/ 	.word	0x00006ab0


	//   ....[34]....
        /*021c*/ 	.word	0x00006ac0


	//   ....[35]....
        /*0220*/ 	.word	0x00006af0


	//   ....[36]....
        /*0224*/ 	.word	0x00006b00


	//   ....[37]....
        /*0228*/ 	.word	0x00006b10


	//   ....[38]....
        /*022c*/ 	.word	0x00006b20


	//   ....[39]....
        /*0230*/ 	.word	0x00008300


	//   ....[40]....
        /*0234*/ 	.word	0x000084d0


	//   ....[41]....
        /*0238*/ 	.word	0x000086a0


	//   ....[42]....
        /*023c*/ 	.word	0x00008870


	//   ....[43]....
        /*0240*/ 	.word	0x00008960


	//   ....[44]....
        /*0244*/ 	.word	0x00008d50


	//   ....[45]....
        /*0248*/ 	.word	0x00009530


	//   ....[46]....
        /*024c*/ 	.word	0x00009910


	//   ....[47]....
        /*0250*/ 	.word	0x00009a60


	//   ....[48]....
        /*0254*/ 	.word	0x00009aa0


	//   ....[49]....
        /*0258*/ 	.word	0x00009b00


	//   ....[50]....
        /*025c*/ 	.word	0x00009b70


	//   ....[51]....
        /*0260*/ 	.word	0x00009b90


	//   ....[52]....
        /*0264*/ 	.word	0x00009cc0


	//   ....[53]....
        /*0268*/ 	.word	0x00009d00


	//   ....[54]....
        /*026c*/ 	.word	0x00009d70


	//   ....[55]....
        /*0270*/ 	.word	0x00009dc0


	//   ....[56]....
        /*0274*/ 	.word	0x00009de0


	//   ....[57]....
        /*0278*/ 	.word	0x0000a130


	//   ....[58]....
        /*027c*/ 	.word	0x0000a180


	//   ....[59]....
        /*0280*/ 	.word	0x0000a200


	//   ....[60]....
        /*0284*/ 	.word	0x0000a250


	//   ....[61]....
        /*0288*/ 	.word	0x0000a2d0


	//   ....[62]....
        /*028c*/ 	.word	0x0000a320


	//   ....[63]....
        /*0290*/ 	.word	0x0000a3a0


	//   ....[64]....
        /*0294*/ 	.word	0x0000a3f0


	//   ....[65]....
        /*0298*/ 	.word	0x0000a470


	//   ....[66]....
        /*029c*/ 	.word	0x0000a4c0


	//   ....[67]....
        /*02a0*/ 	.word	0x0000a550


	//   ....[68]....
        /*02a4*/ 	.word	0x0000a5f0


	//   ....[69]....
        /*02a8*/ 	.word	0x0000a690


	//   ....[70]....
        /*02ac*/ 	.word	0x0000a750


	//   ....[71]....
        /*02b0*/ 	.word	0x0000a780


	//   ....[72]....
        /*02b4*/ 	.word	0x0000a7e0


	//   ....[73]....
        /*02b8*/ 	.word	0x0000a890


	//   ....[74]....
        /*02bc*/ 	.word	0x0000a8e0


	//   ....[75]....
        /*02c0*/ 	.word	0x0000a960


	//   ....[76]....
        /*02c4*/ 	.word	0x0000a9b0


	//   ....[77]....
        /*02c8*/ 	.word	0x0000aa30


	//   ....[78]....
        /*02cc*/ 	.word	0x0000aa80


	//   ....[79]....
        /*02d0*/ 	.word	0x0000ab00


	//   ....[80]....
        /*02d4*/ 	.word	0x0000ab50


	//   ....[81]....
        /*02d8*/ 	.word	0x0000abd0


	//   ....[82]....
        /*02dc*/ 	.word	0x0000ac20


	//   ....[83]....
        /*02e0*/ 	.word	0x0000acb0


	//   ....[84]....
        /*02e4*/ 	.word	0x0000ad00


	//   ....[85]....
        /*02e8*/ 	.word	0x0000ad30


	//   ....[86]....
        /*02ec*/ 	.word	0x0000ada0


	//   ....[87]....
        /*02f0*/ 	.word	0x0000add0


	//   ....[88]....
        /*02f4*/ 	.word	0x0000ae30


	//----- nvinfo : EIATTR_EXIT_INSTR_OFFSETS
	.align		4
.L_2189:
        /*02f8*/ 	.byte	0x04, 0x1c
        /*02fa*/ 	.short	(.L_2191 - .L_2190)


	//   ....[0]....
.L_2190:
        /*02fc*/ 	.word	0x00009f00


	//   ....[1]....
        /*0300*/ 	.word	0x0000a0d0


	//----- nvinfo : EIATTR_MAX_THREADS
	.align		4
.L_2191:
        /*0304*/ 	.byte	0x04, 0x05
        /*0306*/ 	.short	(.L_2193 - .L_2192)
.L_2192:
        /*0308*/ 	.word	0x00000040
        /*030c*/ 	.word	0x00000001
        /*0310*/ 	.word	0x00000001


	//----- nvinfo : EIATTR_CRS_STACK_SIZE
	.align		4
.L_2193:
        /*0314*/ 	.byte	0x04, 0x1e
        /*0316*/ 	.short	(.L_2195 - .L_2194)
.L_2194:
        /*0318*/ 	.word	0x00000000


	//----- nvinfo : EIATTR_CBANK_PARAM_SIZE
	.align		4
.L_2195:
        /*031c*/ 	.byte	0x03, 0x19
        /*031e*/ 	.short	0x01f0


	//----- nvinfo : EIATTR_PARAM_CBANK
	.align		4
        /*0320*/ 	.byte	0x04, 0x0a
        /*0322*/ 	.short	(.L_2197 - .L_2196)
	.align		4
.L_2196:
        /*0324*/ 	.word	index@(.nv.constant0._Z25selective_scan_bwd_kernelI32Selective_Scan_bwd_kernel_traitsILi64ELi16ELb1ELb1ELb1ELb1ELb1EN3c108BFloat16EfEEv12SSMParamsBwd)
        /*0328*/ 	.short	0x0210
        /*032a*/ 	.short	0x01f0


	//----- nvinfo : EIATTR_SW_WAR
	.align		4
.L_2197:
        /*032c*/ 	.byte	0x04, 0x36
        /*032e*/ 	.short	(.L_2199 - .L_2198)
.L_2198:
        /*0330*/ 	.word	0x00000008
.L_2199:


//--------------------- .nv.info._Z25selective_scan_bwd_kernelI32Selective_Scan_bwd_kernel_traitsILi32ELi16ELb0ELb0ELb0ELb0ELb0EN3c108BFloat16EfEEv12SSMParamsBwd --------------------------
	.section	.nv.info._Z25selective_scan_bwd_kernelI32Selective_Scan_bwd_kernel_traitsILi32ELi16ELb0ELb0ELb0ELb0ELb0EN3c108BFloat16EfEEv12SSMParamsBwd,"",@"SHT_CUDA_INFO"
	.sectionflags	@""
	.align	4


	//----- nvinfo : EIATTR_CUDA_API_VERSION
	.align		4
        /*0000*/ 	.byte	0x04, 0x37
        /*0002*/ 	.short	(.L_2201 - .L_2200)
.L_2200:
        /*0004*/ 	.word	0x00000082


	//----- nvinfo : EIATTR_KPARAM_INFO
	.align		4
.L_2201:
        /*0008*/ 	.byte	0x04, 0x17
        /*000a*/ 	.short	(.L_2203 - .L_2202)
.L_2202:
        /*000c*/ 	.word	0x00000000
        /*0010*/ 	.short	0x0000
        /*0012*/ 	.short	0x0000
        /*0014*/ 	.byte	0x00, 0xf0, 0xc1, 0x07


	//----- nvinfo : EIATTR_SPARSE_MMA_MASK
	.align		4
.L_2203:
        /*0018*/ 	.byte	0x03, 0x50
        /*001a*/ 	.short	0x0000


	//----- nvinfo : EIATTR_MAXREG_COUNT
	.align		4
        /*001c*/ 	.byte	0x03, 0x1b
        /*001e*/ 	.short	0x00ff


	//----- nvinfo : EIATTR_NUM_BARRIERS
	.align		4
        /*0020*/ 	.byte	0x02, 0x4c
        /*0022*/ 	.byte	0x01
	.zero		1


	//----- nvinfo : EIATTR_MERCURY_ISA_VERSION
	.align		4
        /*0024*/ 	.byte	0x03, 0x5f
        /*0026*/ 	.short	0x0101


	//----- nvinfo : EIATTR_COOP_GROUP_MASK_REGIDS
	.align		4
        /*0028*/ 	.byte	0x04, 0x29
        /*002a*/ 	.short	(.L_2205 - .L_2204)


	//   ....[0]....
.L_2204:
        /*002c*/ 	.word	0xffffffff


	//   ....[1]....
        /*0030*/ 	.word	0xffffffff


	//   ....[2]....
        /*0034*/ 	.word	0xffffffff


	//   ....[3]....
        /*0038*/ 	.word	0xffffffff


	//   ....[4]....
        /*003c*/ 	.word	0xffffffff


	//   ....[5]....
        /*0040*/ 	.word	0xffffffff


	//   ....[6]....
        /*0044*/ 	.word	0xffffffff


	//   ....[7]....
        /*0048*/ 	.word	0xffffffff


	//   ....[8]....
        /*004c*/ 	.word	0xffffffff


	//   ....[9]....
        /*0050*/ 	.word	0xffffffff


	//   ....[10]....
        /*0054*/ 	.word	0xffffffff


	//   ....[11]....
        /*0058*/ 	.word	0xffffffff


	//   ....[12]....
        /*005c*/ 	.word	0xffffffff


	//   ....[13]....
        /*0060*/ 	.word	0xffffffff


	//   ....[14]....
        /*0064*/ 	.word	0xffffffff


	//   ....[15]....
        /*0068*/ 	.word	0xffffffff


	//   ....[16]....
        /*006c*/ 	.word	0xffffffff


	//   ....[17]....
        /*0070*/ 	.word	0xffffffff


	//   ....[18]....
        /*0074*/ 	.word	0xffffffff


	//   ....[19]....
        /*0078*/ 	.word	0xffffffff


	//   ....[20]....
        /*007c*/ 	.word	0xffffffff


	//   ....[21]....
        /*0080*/ 	.word	0xffffffff


	//   ....[22]....
        /*0084*/ 	.word	0xffffffff


	//   ....[23]....
        /*0088*/ 	.word	0xffffffff


	//   ....[24]....
        /*008c*/ 	.word	0xffffffff


	//   ....[25]....
        /*0090*/ 	.word	0xffffffff


	//   ....[26]....
        /*0094*/ 	.word	0xffffffff


	//   ....[27]....
        /*0098*/ 	.word	0xffffffff


	//   ....[28]....
        /*009c*/ 	.word	0xffffffff


	//   ....[29]....
        /*00a0*/ 	.word	0xffffffff


	//   ....[30]....
        /*00a4*/ 	.word	0xffffffff


	//   ....[31]....
        /*00a8*/ 	.word	0xffffffff


	//   ....[32]....
        /*00ac*/ 	.word	0xffffffff


	//   ....[33]....
        /*00b0*/ 	.word	0xffffffff


	//   ....[34]....
        /*00b4*/ 	.word	0xffffffff


	//   ....[35]....
        /*00b8*/ 	.word	0xffffffff


	//   ....[36]....
        /*00bc*/ 	.word	0xffffffff


	//   ....[37]....
        /*00c0*/ 	.word	0xffffffff


	//   ....[38]....
        /*00c4*/ 	.word	0xffffffff


	//   ....[39]....
        /*00c8*/ 	.word	0xffffffff


	//   ....[40]....
        /*00cc*/ 	.word	0xffffffff


	//   ....[41]....
        /*00d0*/ 	.word	0xffffffff


	//   ....[42]....
        /*00d4*/ 	.word	0xffffffff


	//   ....[43]....
        /*00d8*/ 	.word	0xffffffff


	//   ....[44]....
        /*00dc*/ 	.word	0xffffffff


	//   ....[45]....
        /*00e0*/ 	.word	0xffffffff


	//   ....[46]....
        /*00e4*/ 	.word	0xffffffff


	//   ....[47]....
        /*00e8*/ 	.word	0xffffffff


	//   ....[48]....
        /*00ec*/ 	.word	0xffffffff


	//   ....[49]....
        /*00f0*/ 	.word	0xffffffff


	//   ....[50]....
        /*00f4*/ 	.word	0xffffffff


	//   ....[51]....
        /*00f8*/ 	.word	0xffffffff


	//   ....[52]....
        /*00fc*/ 	.word	0xffffffff


	//----- nvinfo : EIATTR_COOP_GROUP_INSTR_OFFSETS
	.align		4
.L_2205:
        /*0100*/ 	.byte	0x04, 0x28
        /*0102*/ 	.short	(.L_2207 - .L_2206)


	//   ....[0]....
.L_2206:
        /*0104*/ 	.word	0x00000fe0


	//   ....[1]....
        /*0108*/ 	.word	0x00001520


	//   ....[2]....
        /*010c*/ 	.word	0x00001b90


	//   ....[3]....
        /*0110*/ 	.word	0x00002d90


	//   ....[4]....
        /*0114*/ 	.word	0x00002dd0


	//   ....[5]....
        /*0118*/ 	.word	0x00002ee0


	//   ....[6]....
        /*011c*/ 	.word	0x00002f60


	//   ....[7]....
        /*0120*/ 	.word	0x00002fa0


	//   ....[8]....
        /*0124*/ 	.word	0x00002fd0


	//   ....[9]....
        /*0128*/ 	.word	0x00002fe0


	//   ....[10]....
        /*012c*/ 	.word	0x00003010


	//   ....[11]....
        /*0130*/ 	.word	0x00003040


	//   ....[12]....
        /*0134*/ 	.word	0x00003060


	//   ....[13]....
        /*0138*/ 	.word	0x00003080


	//   ....[14]....
        /*013c*/ 	.word	0x000030b0


	//   ....[15]....
        /*0140*/ 	.word	0x000030e0


	//   ....[16]....
        /*0144*/ 	.word	0x00003100


	//   ....[17]....
        /*0148*/ 	.word	0x00003120


	//   ....[18]....
        /*014c*/ 	.word	0x00003160


	//   ....[19]....
        /*0150*/ 	.word	0x000031a0


	//   ....[20]....
        /*0154*/ 	.word	0x000031d0


	//   ....[21]....
        /*0158*/ 	.word	0x000031e0


	//   ....[22]....
        /*015c*/ 	.word	0x00003230


	//   ....[23]....
        /*0160*/ 	.word	0x00003260


	//   ....[24]....
        /*0164*/ 	.word	0x00003290


	//   ....[25]....
        /*0168*/ 	.word	0x000032a0


	//   ....[26]....
        /*016c*/ 	.word	0x000032e0


	//   ....[27]....
        /*0170*/ 	.word	0x00003320


	//   ....[28]....
        /*0174*/ 	.word	0x00003360


	//   ....[29]....
        /*0178*/ 	.word	0x000033a0


	//   ....[30]....
        /*017c*/ 	.word	0x000033e0


	//   ....[31]....
        /*0180*/ 	.word	0x000036d0


	//   ....[32]....
        /*0184*/ 	.word	0x00003950


	//   ....[33]....
        /*0188*/ 	.word	0x00003b20


	//   ....[34]....
        /*018c*/ 	.word	0x00003cf0


	//   ....[35]....
        /*0190*/ 	.word	0x00003d30


	//   ....[36]....
        /*0194*/ 	.word	0x00003ed0


	//   ....[37]....
        /*0198*/ 	.word	0x00003f00


	//   ....[38]....
        /*019c*/ 	.word	0x00003f50


	//   ....[39]....
        /*01a0*/ 	.word	0x00003fa0


	//   ....[40]....
        /*01a4*/ 	.word	0x00003fd0


	//   ....[41]....
        /*01a8*/ 	.word	0x00004590


	//   ....[42]....
        /*01ac*/ 	.word	0x00004ed0


	//   ....[43]....
        /*01b0*/ 	.word	0x000054e0


	//   ....[44]....
        /*01b4*/ 	.word	0x00005530


	//   ....[45]....
        /*01b8*/ 	.word	0x00005580


	//   ....[46]....
        /*01bc*/ 	.word	0x000055b0


	//   ....[47]....
        /*01c0*/ 	.word	0x000055d0


	//   ....[48]....
        /*01c4*/ 	.word	0x000056b0


	//   ....[49]....
        /*01c8*/ 	.word	0x000056f0


	//   ....[50]....
        /*01cc*/ 	.word	0x00005740


	//   ....[51]....
        /*01d0*/ 	.word	0x00005770


	//   ....[52]....
        /*01d4*/ 	.word	0x00005790


	//----- nvinfo : EIATTR_EXIT_INSTR_OFFSETS
	.align		4
.L_2207:
        /*01d8*/ 	.byte	0x04, 0x1c
        /*01da*/ 	.short	(.L_2209 - .L_2208)


	//   ....[0]....
.L_2208:
        /*01dc*/ 	.word	0x00005860


	//   ....[1]....
        /*01e0*/ 	.word	0x00005e60


	//----- nvinfo : EIATTR_MAX_THREADS
	.align		4
.L_2209:
        /*01e4*/ 	.byte	0x04, 0x05
        /*01e6*/ 	.short	(.L_2211 - .L_2210)
.L_2210:
        /*01e8*/ 	.word	0x00000020
        /*01ec*/ 	.word	0x00000001
        /*01f0*/ 	.word	0x00000001


	//----- nvinfo : EIATTR_CRS_STACK_SIZE
	.align		4
.L_2211:
        /*01f4*/ 	.byte	0x04, 0x1e
        /*01f6*/ 	.short	(.L_2213 - .L_2212)
.L_2212:
        /*01f8*/ 	.word	0x00000000


	//----- nvinfo : EIATTR_CBANK_PARAM_SIZE
	.align		4
.L_2213:
        /*01fc*/ 	.byte	0x03, 0x19
        /*01fe*/ 	.short	0x01f0


	//----- nvinfo : EIATTR_PARAM_CBANK
	.align		4
        /*0200*/ 	.byte	0x04, 0x0a
        /*0202*/ 	.short	(.L_2215 - .L_2214)
	.align		4
.L_2214:
        /*0204*/ 	.word	index@(.nv.constant0._Z25selective_scan_bwd_kernelI32Selective_Scan_bwd_kernel_traitsILi32ELi16ELb0ELb0ELb0ELb0ELb0EN3c108BFloat16EfEEv12SSMParamsBwd)
        /*0208*/ 	.short	0x0210
        /*020a*/ 	.short	0x01f0


	//----- nvinfo : EIATTR_SW_WAR
	.align		4
.L_2215:
        /*020c*/ 	.byte	0x04, 0x36
        /*020e*/ 	.short	(.L_2217 - .L_2216)
.L_2216:
        /*0210*/ 	.word	0x00000008
.L_2217:


//--------------------- .nv.info._Z25selective_scan_bwd_kernelI32Selective_Scan_bwd_kernel_traitsILi32ELi16ELb0ELb0ELb0ELb0ELb1EN3c108BFloat16EfEEv12SSMParamsBwd --------------------------
	.section	.nv.info._Z25selective_scan_bwd_kernelI32Selective_Scan_bwd_kernel_traitsILi32ELi16ELb0ELb0ELb0ELb0ELb1EN3c108BFloat16EfEEv12SSMParamsBwd,"",@"SHT_CUDA_INFO"
	.sectionflags	@""
	.align	4


	//----- nvinfo : EIATTR_CUDA_API_VERSION
	.align		4
        /*0000*/ 	.byte	0x04, 0x37
        /*0002*/ 	.short	(.L_2219 - .L_2218)
.L_2218:
        /*0004*/ 	.word	0x00000082


	//----- nvinfo : EIATTR_KPARAM_INFO
	.align		4
.L_2219:
        /*0008*/ 	.byte	0x04, 0x17
        /*000a*/ 	.short	(.L_2221 - .L_2220)
.L_2220:
        /*000c*/ 	.word	0x00000000
        /*0010*/ 	.short	0x0000
        /*0012*/ 	.short	0x0000
        /*0014*/ 	.byte	0x00, 0xf0, 0xc1, 0x07


	//----- nvinfo : EIATTR_SPARSE_MMA_MASK
	.align		4
.L_2221:
        /*0018*/ 	.byte	0x03, 0x50
        /*001a*/ 	.short	0x0000


	//----- nvinfo : EIATTR_MAXREG_COUNT
	.align		4
        /*001c*/ 	.byte	0x03, 0x1b
        /*001e*/ 	.short	0x00ff


	//----- nvinfo : EIATTR_NUM_BARRIERS
	.align		4
        /*0020*/ 	.byte	0x02, 0x4c
        /*0022*/ 	.byte	0x01
	.zero		1


	//----- nvinfo : EIATTR_MERCURY_ISA_VERSION
	.align		4
        /*0024*/ 	.byte	0x03, 0x5f
        /*0026*/ 	.short	0x0101


	//----- nvinfo : EIATTR_COOP_GROUP_MASK_REGIDS
	.align		4
        /*0028*/ 	.byte	0x04, 0x29
        /*002a*/ 	.short	(.L_2223 - .L_2222)


	//   ....[0]....
.L_2222:
        /*002c*/ 	.word	0xffffffff


	//   ....[1]....
        /*0030*/ 	.word	0xffffffff


	//   ....[2]....
        /*0034*/ 	.word	0xffffffff


	//   ....[3]....
        /*0038*/ 	.word	0xffffffff


	//   ....[4]....
        /*003c*/ 	.word	0xffffffff


	//   ....[5]....
        /*0040*/ 	.word	0xffffffff


	//   ....[6]....
        /*0044*/ 	.word	0xffffffff


	//   ....[7]....
        /*0048*/ 	.word	0xffffffff


	//   ....[8]....
        /*004c*/ 	.word	0xffffffff


	//   ....[9]....
        /*0050*/ 	.word	0xffffffff


	//   ....[10]....
        /*0054*/ 	.word	0xffffffff


	//   ....[11]....
        /*0058*/ 	.word	0xffffffff


	//   ....[12]....
        /*005c*/ 	.word	0xffffffff


	//   ....[13]....
        /*0060*/ 	.word	0xffffffff


	//   ....[14]....
        /*0064*/ 	.word	0xffffffff


	//   ....[15]....
        /*0068*/ 	.word	0xffffffff


	//   ....[16]....
        /*006c*/ 	.word	0xffffffff


	//   ....[17]....
        /*0070*/ 	.word	0xffffffff


	//   ....[18]....
        /*0074*/ 	.word	0xffffffff


	//   ....[19]....
        /*0078*/ 	.word	0xffffffff


	//   ....[20]....
        /*007c*/ 	.word	0xffffffff


	//   ....[21]....
        /*0080*/ 	.word	0xffffffff


	//   ....[22]....
        /*0084*/ 	.word	0xffffffff


	//   ....[23]....
        /*0088*/ 	.word	0xffffffff


	//   ....[24]....
        /*008c*/ 	.word	0xffffffff


	//   ....[25]....
        /*0090*/ 	.word	0xffffffff


	//   ....[26]....
        /*0094*/ 	.word	0xffffffff


	//   ....[27]....
        /*0098*/ 	.word	0xffffffff


	//   ....[28]....
        /*009c*/ 	.word	0xffffffff


	//   ....[29]....
        /*00a0*/ 	.word	0xffffffff


	//   ....[30]....
        /*00a4*/ 	.word	0xffffffff


	//   ....[31]....
        /*00a8*/ 	.word	0xffffffff


	//   ....[32]....
        /*00ac*/ 	.word	0xffffffff


	//   ....[33]....
        /*00b0*/ 	.word	0xffffffff


	//   ....[34]....
        /*00b4*/ 	.word	0xffffffff


	//   ....[35]....
        /*00b8*/ 	.word	0xffffffff


	//   ....[36]....
        /*00bc*/ 	.word	0xffffffff


	//   ....[37]....
        /*00c0*/ 	.word	0xffffffff


	//   ....[38]....
        /*00c4*/ 	.word	0xffffffff


	//   ....[39]....
        /*00c8*/ 	.word	0xffffffff


	//   ....[40]....
        /*00cc*/ 	.word	0xffffffff


	//   ....[41]....
        /*00d0*/ 	.word	0xffffffff


	//   ....[42]....
        /*00d4*/ 	.word	0xffffffff


	//   ....[43]....
        /*00d8*/ 	.word	0xffffffff


	//   ....[44]....
        /*00dc*/ 	.word	0xffffffff


	//   ....[45]....
        /*00e0*/ 	.word	0xffffffff


	//   ....[46]....
        /*00e4*/ 	.word	0xffffffff


	//   ....[47]....
        /*00e8*/ 	.word	0xffffffff


	//   ....[48]....
        /*00ec*/ 	.word	0xffffffff


	//   ....[49]....
        /*00f0*/ 	.word	0xffffffff


	//   ....[50]....
        /*00f4*/ 	.word	0xffffffff


	//   ....[51]....
        /*00f8*/ 	.word	0xffffffff


	//   ....[52]....
        /*00fc*/ 	.word	0xffffffff


	//   ....[53]....
        /*0100*/ 	.word	0xffffffff


	//   ....[54]....
        /*0104*/ 	.word	0xffffffff


	//   ....[55]....
        /*0108*/ 	.word	0xffffffff


	//   ....[56]....
        /*010c*/ 	.word	0xffffffff


	//----- nvinfo : EIATTR_COOP_GROUP_INSTR_OFFSETS
	.align		4
.L_2223:
        /*0110*/ 	.byte	0x04, 0x28
        /*0112*/ 	.short	(.L_2225 - .L_2224)


	//   ....[0]....
.L_2224:
        /*0114*/ 	.word	0x00001120


	//   ....[1]....
        /*0118*/ 	.word	0x000015e0


	//   ....[2]....
        /*011c*/ 	.word	0x00001d30


	//   ....[3]....
        /*0120*/ 	.word	0x000022d0


	//   ....[4]....
        /*0124*/ 	.word	0x00002a30


	//   ....[5]....
        /*0128*/ 	.word	0x00003630


	//   ....[6]....
        /*012c*/ 	.word	0x000042e0


	//   ....[7]....
        /*0130*/ 	.word	0x000057e0


	//   ....[8]....
        /*0134*/ 	.word	0x00005820


	//   ....[9]....
        /*0138*/ 	.word	0x000058f0


	//   ....[10]....
        /*013c*/ 	.word	0x000059b0


	//   ....[11]....
        /*0140*/ 	.word	0x000059f0


	//   ....[12]....
        /*0144*/ 	.word	0x00005a00


	//   ....[13]....
        /*0148*/ 	.word	0x00005a10


	//   ....[14]....
        /*014c*/ 	.word	0x00005a40


	//   ....[15]....
        /*0150*/ 	.word	0x00005a70


	//   ....[16]....
        /*0154*/ 	.word	0x00005a90


	//   ....[17]....
        /*0158*/ 	.word	0x00005ab0


	//   ....[18]....
        /*015c*/ 	.word	0x00005ae0


	//   ....[19]....
        /*0160*/ 	.word	0x00005b10


	//   ....[20]....
        /*0164*/ 	.word	0x00005b30


	//   ....[21]....
        /*0168*/ 	.word	0x00005b50


	//   ....[22]....
        /*016c*/ 	.word	0x00005bc0


	//   ....[23]....
        /*0170*/ 	.word	0x00005be0


	//   ....[24]....
        /*0174*/ 	.word	0x00005c00


	//   ....[25]....
        /*0178*/ 	.word	0x00005c10


	//   ....[26]....
        /*017c*/ 	.word	0x00005c80


	//   ....[27]....
        /*0180*/ 	.word	0x00005cb0


	//   ....[28]....
        /*0184*/ 	.word	0x00005cc0


	//   ....[29]....
        /*0188*/ 	.word	0x00005cd0


	//   ....[30]....
        /*018c*/ 	.word	0x00005d10


	//   ....[31]....
        /*0190*/ 	.word	0x00005d50


	//   ....[32]....
        /*0194*/ 	.word	0x00005d90


	//   ....[33]....
        /*0198*/ 	.word	0x00005dc0


	//   ....[34]....
        /*019c*/ 	.word	0x00005df0


	//   ....[35]....
        /*01a0*/ 	.word	0x000060b0


	//   ....[36]....
        /*01a4*/ 	.word	0x00006350


	//   ....[37]....
        /*01a8*/ 	.word	0x00006520


	//   ....[38]....
        /*01ac*/ 	.word	0x000066d0


	//   ....[39]....
        /*01b0*/ 	.word	0x00006710


	//   ....[40]....
        /*01b4*/ 	.word	0x000068a0


	//   ....[41]....
        /*01b8*/ 	.word	0x000068e0


	//   ....[42]....
        /*01bc*/ 	.word	0x00006a70


	//   ....[43]....
        /*01c0*/ 	.word	0x00006b10


	//   ....[44]....
        /*01c4*/ 	.word	0x00006b30


	//   ....[45]....
        /*01c8*/ 	.word	0x00006f60


	//   ....[46]....
        /*01cc*/ 	.word	0x000078d0


	//   ....[47]....
        /*01d0*/ 	.word	0x00007ec0


	//   ....[48]....
        /*01d4*/ 	.word	0x00007f10


	//   ....[49]....
        /*01d8*/ 	.word	0x00007f60


	//   ....[50]....
        /*01dc*/ 	.word	0x00007f90


	//   ....[51]....
        /*01e0*/ 	.word	0x00007fb0


	//   ....[52]....
        /*01e4*/ 	.word	0x00008090


	//   ....[53]....
        /*01e8*/ 	.word	0x000080d0


	//   ....[54]....
        /*01ec*/ 	.word	0x00008120


	//   ....[55]....
        /*01f0*/ 	.word	0x00008150


	//   ....[56]....
        /*01f4*/ 	.word	0x00008170


	//----- nvinfo : EIATTR_EXIT_INSTR_OFFSETS
	.align		4
.L_2225:
        /*01f8*/ 	.byte	0x04, 0x1c
        /*01fa*/ 	.short	(.L_2227 - .L_2226)


	//   ....[0]....
.L_2226:
        /*01fc*/ 	.word	0x00008240


	//   ....[1]....
        /*0200*/ 	.word	0x00008840


	//----- nvinfo : EIATTR_MAX_THREADS
	.align		4
.L_2227:
        /*0204*/ 	.byte	0x04, 0x05
        /*0206*/ 	.short	(.L_2229 - .L_2228)
.L_2228:
        /*0208*/ 	.word	0x00000020
        /*020c*/ 	.word	0x00000001
        /*0210*/ 	.word	0x00000001


	//----- nvinfo : EIATTR_CRS_STACK_SIZE
	.align		4
.L_2229:
        /*0214*/ 	.byte	0x04, 0x1e
        /*0216*/ 	.short	(.L_2231 - .L_2230)
.L_2230:
        /*0218*/ 	.word	0x00000000


	//----- nvinfo : EIATTR_CBANK_PARAM_SIZE
	.align		4
.L_2231:
        /*021c*/ 	.byte	0x03, 0x19
        /*021e*/ 	.short	0x01f0


	//----- nvinfo : EIATTR_PARAM_CBANK
	.align		4
        /*0220*/ 	.byte	0x04, 0x0a
        /*0222*/ 	.short	(.L_2233 - .L_2232)
	.align		4
.L_2232:
        /*0224*/ 	.word	index@(.nv.constant0._Z25selective_scan_bwd_kernelI32Selective_Scan_bwd_kernel_traitsILi32ELi16ELb0ELb0ELb0ELb0ELb1EN3c108BFloat16EfEEv12SSMParamsBwd)
        /*0228*/ 	.short	0x0210
        /*022a*/ 	.short	0x01f0


	//----- nvinfo : EIATTR_SW_WAR
	.align		4
.L_2233:
        /*022c*/ 	.byte	0x04, 0x36
        /*022e*/ 	.short	(.L_2235 - .L_2234)
.L_2234:
        /*0230*/ 	.word	0x00000008
.L_2235:


//--------------------- .nv.info._Z25selective_scan_bwd_kernelI32Selective_Scan_bwd_kernel_traitsILi32ELi16ELb0ELb0ELb0ELb1ELb0EN3c108BFloat16EfEEv12SSMParamsBwd --------------------------
	.section	.nv.info._Z25selective_scan_bwd_kernelI32Selective_Scan_bwd_kernel_traitsILi32ELi16ELb0ELb0ELb0ELb1ELb0EN3c108BFloat16EfEEv12SSMParamsBwd,"",@"SHT_CUDA_INFO"
	.sectionflags	@""
	.align	4


	//----- nvinfo : EIATTR_CUDA_API_VERSION
	.align		4
        /*0000*/ 	.byte	0x04, 0x37
        /*0002*/ 	.short	(.L_2237 - .L_2236)
.L_2236:
        /*0004*/ 	.word	0x00000082


	//----- nvinfo : EIATTR_KPARAM_INFO
	.align		4
.L_2237:
        /*0008*/ 	.byte	0x04, 0x17
        /*000a*/ 	.short	(.L_2239 - .L_2238)
.L_2238:
        /*000c*/ 	.word	0x00000000
        /*0010*/ 	.short	0x0000
        /*0012*/ 	.short	0x0000
        /*0014*/ 	.byte	0x00, 0xf0, 0xc1, 0x07


	//----- nvinfo : EIATTR_SPARSE_MMA_MASK
	.align		4
.L_2239:
        /*0018*/ 	.byte	0x03, 0x50
        /*001a*/ 	.short	0x0000


	//----- nvinfo : EIATTR_MAXREG_COUNT
	.align		4
        /*001c*/ 	.byte	0x03, 0x1b
        /*001e*/ 	.short	0x00ff


	//----- nvinfo : EIATTR_NUM_BARRIERS
	.align		4
        /*0020*/ 	.byte	0x02, 0x4c
        /*0022*/ 	.byte	0x01
	.zero		1


	//----- nvinfo : EIATTR_MERCURY_ISA_VERSION
	.align		4
        /*0024*/ 	.byte	0x03, 0x5f
        /*0026*/ 	.short	0x0101


	//----- nvinfo : EIATTR_COOP_GROUP_MASK_REGIDS
	.align		4
        /*0028*/ 	.byte	0x04, 0x29
        /*002a*/ 	.short	(.L_2241 - .L_2240)


	//   ....[0]....
.L_2240:
        /*002c*/ 	.word	0xffffffff


	//   ....[1]....
        /*0030*/ 	.word	0xffffffff


	//   ....[2]....
        /*0034*/ 	.word	0xffffffff


	//   ....[3]....
        /*0038*/ 	.word	0xffffffff


	//   ....[4]....
        /*003c*/ 	.word	0xffffffff


	//   ....[5]....
        /*0040*/ 	.word	0xffffffff


	//   ....[6]....
        /*0044*/ 	.word	0xffffffff


	//   ....[7]....
        /*0048*/ 	.word	0xffffffff


	//   ....[8]....
        /*004c*/ 	.word	0xffffffff


	//   ....[9]....
        /*0050*/ 	.word	0xffffffff


	//   ....[10]....
        /*0054*/ 	.word	0xffffffff


	//   ....[11]....
        /*0058*/ 	.word	0xffffffff


	//   ....[12]....
        /*005c*/ 	.word	0xffffffff


	//   ....[13]....
        /*0060*/ 	.word	0xffffffff


	//   ....[14]....
        /*0064*/ 	.word	0xffffffff


	//   ....[15]....
        /*0068*/ 	.word	0xffffffff


	//   ....[16]....
        /*006c*/ 	.word	0xffffffff


	//   ....[17]....
        /*0070*/ 	.word	0xffffffff


	//   ....[18]....
        /*0074*/ 	.word	0xffffffff


	//   ....[19]....
        /*0078*/ 	.word	0xffffffff


	//   ....[20]....
        /*007c*/ 	.word	0xffffffff


	//   ....[21]....
        /*0080*/ 	.word	0xffffffff


	//   ....[22]....
        /*0084*/ 	.word	0xffffffff


	//   ....[23]....
        /*0088*/ 	.word	0xffffffff


	//   ....[24]....
        /*008c*/ 	.word	0xffffffff


	//   ....[25]....
        /*0090*/ 	.word	0xffffffff


	//   ....[26]....
        /*0094*/ 	.word	0xffffffff


	//   ....[27]....
        /*0098*/ 	.word	0xffffffff


	//   ....[28]....
        /*009c*/ 	.word	0xffffffff


	//   ....[29]....
        /*00a0*/ 	.word	0xffffffff


	//   ....[30]....
        /*00a4*/ 	.word	0xffffffff


	//   ....[31]....
        /*00a8*/ 	.word	0xffffffff


	//   ....[32]....
        /*00ac*/ 	.word	0xffffffff


	//   ....[33]....
        /*00b0*/ 	.word	0xffffffff


	//   ....[34]....
        /*00b4*/ 	.word	0xffffffff


	//   ....[35]....
        /*00b8*/ 	.word	0xffffffff


	//   ....[36]....
        /*00bc*/ 	.word	0xffffffff


	//   ....[37]....
        /*00c0*/ 	.word	0xffffffff


	//   ....[38]....
        /*00c4*/ 	.word	0xffffffff


	//   ....[39]....
        /*00c8*/ 	.word	0xffffffff


	//   ....[40]....
        /*00cc*/ 	.word	0xffffffff


	//   ....[41]....
        /*00d0*/ 	.word	0xffffffff


	//   ....[42]....
        /*00d4*/ 	.word	0xffffffff


	//   ....[43]....
        /*00d8*/ 	.word	0xffffffff


	//   ....[44]....
        /*00dc*/ 	.word	0xffffffff


	//   ....[45]....
        /*00e0*/ 	.word	0xffffffff


	//   ....[46]....
        /*00e4*/ 	.word	0xffffffff


	//   ....[47]....
        /*00e8*/ 	.word	0xffffffff


	//   ....[48]....
        /*00ec*/ 	.word	0xffffffff


	//   ....[49]....
        /*00f0*/ 	.word	0xffffffff


	//   ....[50]....
        /*00f4*/ 	.word	0xffffffff


	//   ....[51]....
        /*00f8*/ 	.word	0xffffffff


	//   ....[52]....
        /*00fc*/ 	.word	0xffffffff


	//   ....[53]....
        /*0100*/ 	.word	0xffffffff


	//----- nvinfo : EIATTR_COOP_GROUP_INSTR_OFFSETS
	.align		4
.L_2241:
        /*0104*/ 	.byte	0x04, 0x28
        /*0106*/ 	.short	(.L_2243 - .L_2242)


	//   ....[0]....
.L_2242:
        /*0108*/ 	.word	0x00001070


	//   ....[1]....
        /*010c*/ 	.word	0x00001700


	//   ....[2]....
        /*0110*/ 	.word	0x00001c30


	//   ....[3]....
        /*0114*/ 	.word	0x00005310


	//   ....[4]....
        /*0118*/ 	.word	0x00005350


	//   ....[5]....
        /*011c*/ 	.word	0x00005420


	//   ....[6]....
        /*0120*/ 	.word	0x000054e0


	//   ....[7]....
        /*0124*/ 	.word	0x00005520


	//   ....[8]....
        /*0128*/ 	.word	0x00005550


	//   ....[9]....
        /*012c*/ 	.word	0x00005560


	//   ....[10]....
        /*0130*/ 	.word	0x00005590


	//   ....[11]....
        /*0134*/ 	.word	0x000055c0


	//   ....[12]....
        /*0138*/ 	.word	0x000055e0


	//   ....[13]....
        /*013c*/ 	.word	0x00005600


	//   ....[14]....
        /*0140*/ 	.word	0x00005630


	//   ....[15]....
        /*0144*/ 	.word	0x00005660


	//   ....[16]....
        /*0148*/ 	.word	0x00005680


	//   ....[17]....
        /*014c*/ 	.word	0x000056a0


	//   ....[18]....
        /*0150*/ 	.word	0x000056e0


	//   ....[19]....
        /*0154*/ 	.word	0x00005720


	//   ....[20]....
        /*0158*/ 	.word	0x00005750


	//   ....[21]....
        /*015c*/ 	.word	0x00005760


	//   ....[22]....
        /*0160*/ 	.word	0x000057b0


	//   ....[23]....
        /*0164*/ 	.word	0x000057e0


	//   ....[24]....
        /*0168*/ 	.word	0x00005810


	//   ....[25]....
        /*016c*/ 	.word	0x00005820


	//   ....[26]....
        /*0170*/ 	.word	0x00005860


	//   ....[27]....
        /*0174*/ 	.word	0x000058a0


	//   ....[28]....
        /*0178*/ 	.word	0x000058e0


	//   ....[29]....
        /*017c*/ 	.word	0x00005910


	//   ....[30]....
        /*0180*/ 	.word	0x00005940


	//   ....[31]....
        /*0184*/ 	.word	0x00005c40


	//   ....[32]....
        /*0188*/ 	.word	0x00005e80


	//   ....[33]....
        /*018c*/ 	.word	0x00006080


	//   ....[34]....
        /*0190*/ 	.word	0x00006220


	//   ....[35]....
        /*0194*/ 	.word	0x00006260


	//   ....[36]....
        /*0198*/ 	.word	0x000063f0


	//   ....[37]....
        /*019c*/ 	.word	0x00006430


	//   ....[38]....
        /*01a0*/ 	.word	0x000065c0


	//   ....[39]....
        /*01a4*/ 	.word	0x00006660


	//   ....[40]....
        /*01a8*/ 	.word	0x00006680


	//   ....[41]....
        /*01ac*/ 	.word	0x00006d90


	//   ....[42]....
        /*01b0*/ 	.word	0x00007610


	//   ....[43]....
        /*01b4*/ 	.word	0x00008180


	//   ....[44]....
        /*01b8*/ 	.word	0x00008790


	//   ....[45]....
        /*01bc*/ 	.word	0x000087e0


	//   ....[46]....
        /*01c0*/ 	.word	0x00008830


	//   ....[47]....
        /*01c4*/ 	.word	0x00008860


	//   ....[48]....
        /*01c8*/ 	.word	0x00008880


	//   ....[49]....
        /*01cc*/ 	.word	0x00008960


	//   ....[50]....
        /*01d0*/ 	.word	0x000089a0


	//   ....[51]....
        /*01d4*/ 	.word	0x000089f0


	//   ....[52]....
        /*01d8*/ 	.word	0x00008a20


	//   ....[53]....
        /*01dc*/ 	.word	0x00008a40


	//----- nvinfo : EIATTR_EXIT_INSTR_OFFSETS
	.align		4
.L_2243:
        /*01e0*/ 	.byte	0x04, 0x1c
        /*01e2*/ 	.short	(.L_2245 - .L_2244)


	//   ....[0]....
.L_2244:
        /*01e4*/ 	.word	0x00008b10


	//   ....[1]....
        /*01e8*/ 	.word	0x00009110


	//----- nvinfo : EIATTR_MAX_THREADS
	.align		4
.L_2245:
        /*01ec*/ 	.byte	0x04, 0x05
        /*01ee*/ 	.short	(.L_2247 - .L_2246)
.L_2246:
        /*01f0*/ 	.word	0x00000020
        /*01f4*/ 	.word	0x00000001
        /*01f8*/ 	.word	0x00000001


	//----- nvinfo : EIATTR_CRS_STACK_SIZE
	.align		4
.L_2247:
        /*01fc*/ 	.byte	0x04, 0x1e
        /*01fe*/ 	.short	(.L_2249 - .L_2248)
.L_2248:
        /*0200*/ 	.word	0x00000000


	//----- nvinfo : EIATTR_CBANK_PARAM_SIZE
	.align		4
.L_2249:
        /*0204*/ 	.byte	0x03, 0x19
        /*0206*/ 	.short	0x01f0


	//----- nvinfo : EIATTR_PARAM_CBANK
	.align		4
        /*0208*/ 	.byte	0x04, 0x0a
        /*020a*/ 	.short	(.L_2251 - .L_2250)
	.align		4
.L_2250:
        /*020c*/ 	.word	index@(.nv.constant0._Z25selective_scan_bwd_kernelI32Selective_Scan_bwd_kernel_traitsILi32ELi16ELb0ELb0ELb0ELb1ELb0EN3c108BFloat16EfEEv12SSMParamsBwd)
        /*0210*/ 	.short	0x0210
        /*0212*/ 	.short	0x01f0


	//----- nvinfo : EIATTR_SW_WAR
	.align		4
.L_2251:
        /*0214*/ 	.byte	0x04, 0x36
        /*0216*/ 	.short	(.L_2253 - .L_2252)
.L_2252:
        /*0218*/ 	.word	0x00000008
.L_2253:


//--------------------- .nv.info._Z25selective_scan_bwd_kernelI32Selective_Scan_bwd_kernel_traitsILi32ELi16ELb0ELb0ELb0ELb1ELb1EN3c108BFloat16EfEEv12SSMParamsBwd --------------------------
	.section	.nv.info._Z25selective_scan_bwd_kernelI32Selective_Scan_bwd_kernel_traitsILi32ELi16ELb0ELb0ELb0ELb1ELb1EN3c108BFloat16EfEEv12SSMParamsBwd,"",@"SHT_CUDA_INFO"
	.sectionflags	@""
	.align	4


	//----- nvinfo : EIATTR_CUDA_API_VERSION
	.align		4
        /*0000*/ 	.byte	0x04, 0x37
        /*0002*/ 	.short	(.L_2255 - .L_2254)
.L_2254:
        /*0004*/ 	.word	0x00000082


	//----- nvinfo : EIATTR_KPARAM_INFO
	.align		4
.L_2255:
        /*0008*/ 	.byte	0x04, 0x17
        /*000a*/ 	.short	(.L_2257 - .L_2256)
.L_2256:
        /*000c*/ 	.word	0x00000000
        /*0010*/ 	.short	0x0000
        /*0012*/ 	.short	0x0000
        /*0014*/ 	.byte	0x00, 0xf0, 0xc1, 0x07


	//----- nvinfo : EIATTR_SPARSE_MMA_MASK
	.align		4
.L_2257:
        /*0018*/ 	.byte	0x03, 0x50
        /*001a*/ 	.short	0x0000


	//----- nvinfo : EIATTR_MAXREG_COUNT
	.align		4
        /*001c*/ 	.byte	0x03, 0x1b
        /*001e*/ 	.short	0x00ff


	//----- nvinfo : EIATTR_NUM_BARRIERS
	.align		4
        /*0020*/ 	.byte	0x02, 0x4c
        /*0022*/ 	.byte	0x01
	.zero		1


	//----- nvinfo : EIATTR_MERCURY_ISA_VERSION
	.align		4
        /*0024*/ 	.byte	0x03, 0x5f
        /*0026*/ 	.short	0x0101


	//----- nvinfo : EIATTR_COOP_GROUP_MASK_REGIDS
	.align		4
        /*0028*/ 	.byte	0x04, 0x29
        /*002a*/ 	.short	(.L_2259 - .L_2258)


	//   ....[0]....
.L_2258:
        /*002c*/ 	.word	0xffffffff


	//   ....[1]....
        /*0030*/ 	.word	0xffffffff


	//   ....[2]....
        /*0034*/ 	.word	0xffffffff


	//   ....[3]....
        /*0038*/ 	.word	0xffffffff


	//   ....[4]....
        /*003c*/ 	.word	0xffffffff


	//   ....[5]....
        /*0040*/ 	.word	0xffffffff


	//   ....[6]....
        /*0044*/ 	.word	0xffffffff


	//   ....[7]....
        /*0048*/ 	.word	0xffffffff


	//   ....[8]....
        /*004c*/ 	.word	0xffffffff


	//   ....[9]....
        /*0050*/ 	.word	0xffffffff


	//   ....[10]....
        /*0054*/ 	.word	0xffffffff


	//   ....[11]....
        /*0058*/ 	.word	0xffffffff


	//   ....[12]....
        /*005c*/ 	.word	0xffffffff


	//   ....[13]....
        /*0060*/ 	.word	0xffffffff


	//   ....[14]....
        /*0064*/ 	.word	0xffffffff


	//   ....[15]....
        /*0068*/ 	.word	0xffffffff


	//   ....[16]....
        /*006c*/ 	.word	0xffffffff


	//   ....[17]....
        /*0070*/ 	.word	0xffffffff


	//   ....[18]....
        /*0074*/ 	.word	0xffffffff


	//   ....[19]....
        /*0078*/ 	.word	0xffffffff


	//   ....[20]....
        /*007c*/ 	.word	0xffffffff


	//   ....[21]....
        /*0080*/ 	.word	0xffffffff


	//   ....[22]....
        /*0084*/ 	.word	0xffffffff


	//   ....[23]....
        /*0088*/ 	.word	0xffffffff


	//   ....[24]....
        /*008c*/ 	.word	0xffffffff


	//   ....[25]....
        /*0090*/ 	.word	0xffffffff


	//   ....[26]....
        /*0094*/ 	.word	0xffffffff


	//   ....[27]....
        /*0098*/ 	.word	0xffffffff


	//   ....[28]....
        /*009c*/ 	.word	0xffffffff


	//   ....[29]....
        /*00a0*/ 	.word	0xffffffff


	//   ....[30]....
        /*00a4*/ 	.word	0xffffffff


	//   ....[31]....
        /*00a8*/ 	.word	0xffffffff


	//   ....[32]....
        /*00ac*/ 	.word	0xffffffff


	//   ....[33]....
        /*00b0*/ 	.word	0xffffffff


	//   ....[34]....
        /*00b4*/ 	.word	0xffffffff


	//   ....[35]....
        /*00b8*/ 	.word	0xffffffff


	//   ....[36]....
        /*00bc*/ 	.word	0xffffffff


	//   ....[37]....
        /*00c0*/ 	.word	0xffffffff


	//   ....[38]....
        /*00c4*/ 	.word	0xffffffff


	//   ....[39]....
        /*00c8*/ 	.word	0xffffffff


	//   ....[40]....
        /*00cc*/ 	.word	0xffffffff


	//   ....[41]....
        /*00d0*/ 	.word	0xffffffff


	//   ....[42]....
        /*00d4*/ 	.word	0xffffffff


	//   ....[43]....
        /*00d8*/ 	.word	0xffffffff


	//   ....[44]....
        /*00dc*/ 	.word	0xffffffff


	//   ....[45]....
        /*00e0*/ 	.word	0xffffffff


	//   ....[46]....
        /*00e4*/ 	.word	0xffffffff


	//   ....[47]....
        /*00e8*/ 	.word	0xffffffff


	//   ....[48]....
        /*00ec*/ 	.word	0xffffffff


	//   ....[49]....
        /*00f0*/ 	.word	0xffffffff


	//   ....[50]....
        /*00f4*/ 	.word	0xffffffff


	//   ....[51]....
        /*00f8*/ 	.word	0xffffffff


	//   ....[52]....
        /*00fc*/ 	.word	0xffffffff


	//   ....[53]....
        /*0100*/ 	.word	0xffffffff


	//   ....[54]....
        /*0104*/ 	.word	0xffffffff


	//   ....[55]....
        /*0108*/ 	.word	0xffffffff


	//   ....[56]....
        /*010c*/ 	.word	0xffffffff


	//   ....[57]....
        /*0110*/ 	.word	0xffffffff


	//----- nvinfo : EIATTR_COOP_GROUP_INSTR_OFFSETS
	.align		4
.L_2259:
        /*0114*/ 	.byte	0x04, 0x28
        /*0116*/ 	.short	(.L_2261 - .L_2260)


	//   ....[0]....
.L_2260:
        /*0118*/ 	.word	0x00001090


	//   ....[1]....
        /*011c*/ 	.word	0x000015b0


	//   ....[2]....
        /*0120*/ 	.word	0x00001b30


	//   ....[3]....
        /*0124*/ 	.word	0x000047e0


	//   ....[4]....
        /*0128*/ 	.word	0x00004f50


	//   ....[5]....
        /*012c*/ 	.word	0x00005b10


	//   ....[6]....
        /*0130*/ 	.word	0x000065c0


	//   ....[7]....
        /*0134*/ 	.word	0x00007ba0


	//   ....[8]....
        /*0138*/ 	.word	0x00007be0


	//   ....[9]....
        /*013c*/ 	.word	0x00007cb0


	//   ....[10]....
        /*0140*/ 	.word	0x00007d70


	//   ....[11]....
        /*0144*/ 	.word	0x00007db0


	//   ....[12]....
        /*0148*/ 	.word	0x00007dc0


	//   ....[13]....
        /*014c*/ 	.word	0x00007dd0


	//   ....[14]....
        /*0150*/ 	.word	0x00007e00


	//   ....[15]....
        /*0154*/ 	.word	0x00007e30


	//   ....[16]....
        /*0158*/ 	.word	0x00007e50


	//   ....[17]....
        /*015c*/ 	.word	0x00007e70


	//   ....[18]....
        /*0160*/ 	.word	0x00007ea0


	//   ....[19]....
        /*0164*/ 	.word	0x00007ed0


	//   ....[20]....
        /*0168*/ 	.word	0x00007ef0


	//   ....[21]....
        /*016c*/ 	.word	0x00007f10


	//   ....[22]....
        /*0170*/ 	.word	0x00007f50


	//   ....[23]....
        /*0174*/ 	.word	0x00007f90


	//   ....[24]....
        /*0178*/ 	.word	0x00007fc0


	//   ....[25]....
        /*017c*/ 	.word	0x00007fd0


	//   ....[26]....
        /*0180*/ 	.word	0x00008020


	//   ....[27]....
        /*0184*/ 	.word	0x00008050


	//   ....[28]....
        /*0188*/ 	.word	0x00008080


	//   ....[29]....
        /*018c*/ 	.word	0x00008090


	//   ....[30]....
        /*0190*/ 	.word	0x000080d0


	//   ....[31]....
        /*0194*/ 	.word	0x00008110


	//   ....[32]....
        /*0198*/ 	.word	0x00008150


	//   ....[33]....
        /*019c*/ 	.word	0x00008180


	//   ....[34]....
        /*01a0*/ 	.word	0x000081b0


	//   ....[35]....
        /*01a4*/ 	.word	0x00008480


	//   ....[36]....
        /*01a8*/ 	.word	0x00008680


	//   ....[37]....
        /*01ac*/ 	.word	0x000088a0


	//   ....[38]....
        /*01b0*/ 	.word	0x00008a70


	//   ....[39]....
        /*01b4*/ 	.word	0x00008ab0


	//   ....[40]....
        /*01b8*/ 	.word	0x00008c50


	//   ....[41]....
        /*01bc*/ 	.word	0x00008c90


	//   ....[42]....
        /*01c0*/ 	.word	0x00008e60


	//   ....[43]....
        /*01c4*/ 	.word	0x00008ed0


	//   ....[44]....
        /*01c8*/ 	.word	0x00008ef0


	//   ....[45]....
        /*01cc*/ 	.word	0x000095e0


	//   ....[46]....
        /*01d0*/ 	.word	0x00009e50


	//   ....[47]....
        /*01d4*/ 	.word	0x0000a9b0


	//   ....[48]....
        /*01d8*/ 	.word	0x0000afa0


	//   ....[49]....
        /*01dc*/ 	.word	0x0000aff0


	//   ....[50]....
        /*01e0*/ 	.word	0x0000b040


	//   ....[51]....
        /*01e4*/ 	.word	0x0000b070


	//   ....[52]....
        /*01e8*/ 	.word	0x0000b090


	//   ....[53]....
        /*01ec*/ 	.word	0x0000b170


	//   ....[54]....
        /*01f0*/ 	.word	0x0000b1b0


	//   ....[55]....
        /*01f4*/ 	.word	0x0000b200


	//   ....[56]....
        /*01f8*/ 	.word	0x0000b230


	//   ....[57]....
        /*01fc*/ 	.word	0x0000b250


	//----- nvinfo : EIATTR_EXIT_INSTR_OFFSETS
	.align		4
.L_2261:
        /*0200*/ 	.byte	0x04, 0x1c
        /*0202*/ 	.short	(.L_2263 - .L_2262)


	//   ....[0]....
.L_2262:
        /*0204*/ 	.word	0x0000b320


	//   ....[1]....
        /*0208*/ 	.word	0x0000b920


	//----- nvinfo : EIATTR_MAX_THREADS
	.align		4
.L_2263:
        /*020c*/ 	.byte	0x04, 0x05
        /*020e*/ 	.short	(.L_2265 - .L_2264)
.L_2264:
        /*0210*/ 	.word	0x00000020
        /*0214*/ 	.word	0x00000001
        /*0218*/ 	.word	0x00000001


	//----- nvinfo : EIATTR_CRS_STACK_SIZE
	.align		4
.L_2265:
        /*021c*/ 	.byte	0x04, 0x1e
        /*021e*/ 	.short	(.L_2267 - .L_2266)
.L_2266:
        /*0220*/ 	.word	0x00000000


	//----- nvinfo : EIATTR_CBANK_PARAM_SIZE
	.align		4
.L_2267:
        /*0224*/ 	.byte	0x03, 0x19
        /*0226*/ 	.short	0x01f0


	//----- nvinfo : EIATTR_PARAM_CBANK
	.align		4
        /*0228*/ 	.byte	0x04, 0x0a
        /*022a*/ 	.short	(.L_2269 - .L_2268)
	.align		4
.L_2268:
        /*022c*/ 	.word	index@(.nv.constant0._Z25selective_scan_bwd_kernelI32Selective_Scan_bwd_kernel_traitsILi32ELi16ELb0ELb0ELb0ELb1ELb1EN3c108BFloat16EfEEv12SSMParamsBwd)
        /*0230*/ 	.short	0x0210
        /*0232*/ 	.short	0x01f0


	//----- nvinfo : EIATTR_SW_WAR
	.align		4
.L_2269:
        /*0234*/ 	.byte	0x04, 0x36
        /*0236*/ 	.short	(.L_2271 - .L_2270)
.L_2270:
        /*0238*/ 	.word	0x00000008
.L_2271:


//--------------------- .nv.info._Z25selective_scan_bwd_kernelI32Selective_Scan_bwd_kernel_traitsILi32ELi16ELb0ELb0ELb1ELb0ELb0EN3c108BFloat16EfEEv12SSMParamsBwd --------------------------
	.section	.nv.info._Z25selective_scan_bwd_kernelI32Selective_Scan_bwd_kernel_traitsILi32ELi16ELb0ELb0ELb1ELb0ELb0EN3c108BFloat16EfEEv12SSMParamsBwd,"",@"SHT_CUDA_INFO"
	.sectionflags	@""
	.align	4


	//----- nvinfo : EIATTR_CUDA_API_VERSION
	.align		4
        /*0000*/ 	.byte	0x04, 0x37
        /*0002*/ 	.short	(.L_2273 - .L_2272)
.L_2272:
        /*0004*/ 	.word	0x00000082


	//----- nvinfo : EIATTR_KPARAM_INFO
	.align		4
.L_2273:
        /*0008*/ 	.byte	0x04, 0x17
        /*000a*/ 	.short	(.L_2275 - .L_2274)
.L_2274:
        /*000c*/ 	.word	0x00000000
        /*0010*/ 	.short	0x0000
        /*0012*/ 	.short	0x0000
        /*0014*/ 	.byte	0x00, 0xf0, 0xc1, 0x07


	//----- nvinfo : EIATTR_SPARSE_MMA_MASK
	.align		4
.L_2275:
        /*0018*/ 	.byte	0x03, 0x50
        /*001a*/ 	.short	0x0000


	//----- nvinfo : EIATTR_MAXREG_COUNT
	.align		4
        /*001c*/ 	.byte	0x03, 0x1b
        /*001e*/ 	.short	0x00ff


	//----- nvinfo : EIATTR_NUM_BARRIERS
	.align		4
        /*0020*/ 	.byte	0x02, 0x4c
        /*0022*/ 	.byte	0x01
	.zero		1


	//----- nvinfo : EIATTR_MERCURY_ISA_VERSION
	.align		4
        /*0024*/ 	.byte	0x03, 0x5f
        /*0026*/ 	.short	0x0101


	//----- nvinfo : EIATTR_INT_WARP_WIDE_INSTR_OFFSETS
	.align		4
        /*0028*/ 	.byte	0x04, 0x31
        /*002a*/ 	.short	(.L_2277 - .L_2276)


	//   ....[0]....
.L_2276:
        /*002c*/ 	.word	0x00004040


	//   ....[1]....
        /*0030*/ 	.word	0x00004530


	//----- nvinfo : EIATTR_COOP_GROUP_MASK_REGIDS
	.align		4
.L_2277:
        /*0034*/ 	.byte	0x04, 0x29
        /*0036*/ 	.short	(.L_2279 - .L_2278)


	//   ....[0]....
.L_2278:
        /*0038*/ 	.word	0xffffffff


	//   ....[1]....
        /*003c*/ 	.word	0xffffffff


	//   ....[2]....
        /*0040*/ 	.word	0xffffffff


	//   ....[3]....
        /*0044*/ 	.word	0xffffffff


	//   ....[4]....
        /*0048*/ 	.word	0xffffffff


	//   ....[5]....
        /*004c*/ 	.word	0xffffffff


	//   ....[6]....
        /*0050*/ 	.word	0xffffffff


	//   ....[7]....
        /*0054*/ 	.word	0xffffffff


	//   ....[8]....
        /*0058*/ 	.word	0xffffffff


	//   ....[9]....
        /*005c*/ 	.word	0xffffffff


	//   ....[10]....
        /*0060*/ 	.word	0xffffffff


	//   ....[11]....
        /*0064*/ 	.word	0xffffffff


	//   ....[12]....
        /*0068*/ 	.word	0xffffffff


	//   ....[13]....
        /*006c*/ 	.word	0xffffffff


	//   ....[14]....
        /*0070*/ 	.word	0xffffffff


	//   ....[15]....
        /*0074*/ 	.word	0xffffffff


	//   ....[16]....
        /*0078*/ 	.word	0xffffffff


	//   ....[17]....
        /*007c*/ 	.word	0xffffffff


	//   ....[18]....
        /*0080*/ 	.word	0xffffffff


	//   ....[19]....
        /*0084*/ 	.word	0xffffffff


	//   ....[20]....
        /*0088*/ 	.word	0xffffffff


	//   ....[21]....
        /*008c*/ 	.word	0xffffffff


	//   ....[22]....
        /*0090*/ 	.word	0xffffffff


	//   ....[23]....
        /*0094*/ 	.word	0xffffffff


	//   ....[24]....
        /*0098*/ 	.word	0xffffffff


	//   ....[25]....
        /*009c*/ 	.word	0xffffffff


	//   ....[26]....
        /*00a0*/ 	.word	0xffffffff


	//   ....[27]....
        /*00a4*/ 	.word	0xffffffff


	//   ....[28]....
        /*00a8*/ 	.word	0xffffffff


	//   ....[29]....
        /*00ac*/ 	.word	0xffffffff


	//   ....[30]....
        /*00b0*/ 	.word	0xffffffff


	//   ....[31]....
        /*00b4*/ 	.word	0xffffffff


	//   ....[32]....
        /*00b8*/ 	.word	0xffffffff


	//   ....[33]....
        /*00bc*/ 	.word	0xffffffff


	//   ....[34]....
        /*00c0*/ 	.word	0xffffffff


	//   ....[35]....
        /*00c4*/ 	.word	0xffffffff


	//   ....[36]....
        /*00c8*/ 	.word	0xffffffff


	//   ....[37]....
        /*00cc*/ 	.word	0xffffffff


	//   ....[38]....
        /*00d0*/ 	.word	0xffffffff


	//   ....[39]....
        /*00d4*/ 	.word	0xffffffff


	//   ....[40]....
        /*00d8*/ 	.word	0xffffffff


	//   ....[41]....
        /*00dc*/ 	.word	0xffffffff


	//   ....[42]....
        /*00e0*/ 	.word	0xffffffff


	//   ....[43]....
        /*00e4*/ 	.word	0xffffffff


	//   ....[44]....
        /*00e8*/ 	.word	0xffffffff


	//   ....[45]....
        /*00ec*/ 	.word	0xffffffff


	//   ....[46]....
        /*00f0*/ 	.word	0xffffffff


	//   ....[47]....
        /*00f4*/ 	.word	0xffffffff


	//   ....[48]....
        /*00f8*/ 	.word	0xffffffff


	//   ....[49]....
        /*00fc*/ 	.word	0xffffffff


	//   ....[50]....
        /*0100*/ 	.word	0xffffffff


	//   ....[51]....
        /*0104*/ 	.word	0xffffffff


	//   ....[52]....
        /*0108*/ 	.word	0xffffffff


	//   ....[53]....
        /*010c*/ 	.word	0xffffffff


	//----- nvinfo : EIATTR_COOP_GROUP_INSTR_OFFSETS
	.align		4
.L_2279:
        /*0110*/ 	.byte	0x04, 0x28
        /*0112*/ 	.short	(.L_2281 - .L_2280)


	//   ....[0]....
.L_2280:
        /*0114*/ 	.word	0x00001340


	//   ....[1]....
        /*0118*/ 	.word	0x00001980


	//   ....[2]....
        /*011c*/ 	.word	0x00001f70


	//   ....[3]....
        /*0120*/ 	.word	0x00003020


	//   ....[4]....
        /*0124*/ 	.word	0x000037c0


	//   ....[5]....
        /*0128*/ 	.word	0x00003800


	//   ....[6]....
        /*012c*/ 	.word	0x00003990


	//   ....[7]....
        /*0130*/ 	.word	0x000039d0


	//   ....[8]....
        /*0134*/ 	.word	0x00003b50


	//   ....[9]....
        /*0138*/ 	.word	0x00003b70


	//   ....[10]....
        /*013c*/ 	.word	0x00003bb0


	//   ....[11]....
        /*0140*/ 	.word	0x00003bf0


	//   ....[12]....
        /*0144*/ 	.word	0x00003d30


	//   ....[13]....
        /*0148*/ 	.word	0x00003d60


	//   ....[14]....
        /*014c*/ 	.word	0x00003e90


	//   ....[15]....
        /*0150*/ 	.word	0x00003ea0


	//   ....[16]....
        /*0154*/ 	.word	0x00003eb0


	//   ....[17]....
        /*0158*/ 	.word	0x00003ec0


	//   ....[18]....
        /*015c*/ 	.word	0x00003ed0


	//   ....[19]....
        /*0160*/ 	.word	0x00003f00


	//   ....[20]....
        /*0164*/ 	.word	0x00003f10


	//   ....[21]....
        /*0168*/ 	.word	0x00004020


	//   ....[22]....
        /*016c*/ 	.word	0x00004060


	//   ....[23]....
        /*0170*/ 	.word	0x000041a0


	//   ....[24]....
        /*0174*/ 	.word	0x000041c0


	//   ....[25]....
        /*0178*/ 	.word	0x00004220


	//   ....[26]....
        /*017c*/ 	.word	0x00004260


	//   ....[27]....
        /*0180*/ 	.word	0x000043c0


	//   ....[28]....
        /*0184*/ 	.word	0x00004400


	//   ....[29]....
        /*0188*/ 	.word	0x00004440


	//   ....[30]....
        /*018c*/ 	.word	0x00004480


	//   ....[31]....
        /*0190*/ 	.word	0x000044c0


	//   ....[32]....
        /*0194*/ 	.word	0x00005710


	//   ....[33]....
        /*0198*/ 	.word	0x00005750


	//   ....[34]....
        /*019c*/ 	.word	0x000058c0


	//   ....[35]....
        /*01a0*/ 	.word	0x000058e0


	//   ....[36]....
        /*01a4*/ 	.word	0x00005920


	//   ....[37]....
        /*01a8*/ 	.word	0x00005960


	//   ....[38]....
        /*01ac*/ 	.word	0x00005a90


	//   ....[39]....
        /*01b0*/ 	.word	0x00005ad0


	//   ....[40]....
        /*01b4*/ 	.word	0x00005c60


	//   ....[41]....
        /*01b8*/ 	.word	0x00005c90


	//   ....[42]....
        /*01bc*/ 	.word	0x00006210


	//   ....[43]....
        /*01c0*/ 	.word	0x00006ac0


	//   ....[44]....
        /*01c4*/ 	.word	0x000070c0


	//   ....[45]....
        /*01c8*/ 	.word	0x00007110


	//   ....[46]....
        /*01cc*/ 	.word	0x00007160


	//   ....[47]....
        /*01d0*/ 	.word	0x00007190


	//   ....[48]....
        /*01d4*/ 	.word	0x000071b0


	//   ....[49]....
        /*01d8*/ 	.word	0x00007290


	//   ....[50]....
        /*01dc*/ 	.word	0x000072d0


	//   ....[51]....
        /*01e0*/ 	.word	0x00007320


	//   ....[52]....
        /*01e4*/ 	.word	0x00007350


	//   ....[53]....
        /*01e8*/ 	.word	0x00007370


	//----- nvinfo : EIATTR_EXIT_INSTR_OFFSETS
	.align		4
.L_2281:
        /*01ec*/ 	.byte	0x04, 0x1c
        /*01ee*/ 	.short	(.L_2283 - .L_2282)


	//   ....[0]....
.L_2282:
        /*01f0*/ 	.word	0x00007440


	//   ....[1]....
        /*01f4*/ 	.word	0x00007760


	//----- nvinfo : EIATTR_MAX_THREADS
	.align		4
.L_2283:
        /*01f8*/ 	.byte	0x04, 0x05
        /*01fa*/ 	.short	(.L_2285 - .L_2284)
.L_2284:
        /*01fc*/ 	.word	0x00000020
        /*0200*/ 	.word	0x00000001
        /*0204*/ 	.word	0x00000001


	//----- nvinfo : EIATTR_CRS_STACK_SIZE
	.align		4
.L_2285:
        /*0208*/ 	.byte	0x04, 0x1e
        /*020a*/ 	.short	(.L_2287 - .L_2286)
.L_2286:
        /*020c*/ 	.word	0x00000000


	//----- nvinfo : EIATTR_CBANK_PARAM_SIZE
	.align		4
.L_2287:
        /*0210*/ 	.byte	0x03, 0x19
        /*0212*/ 	.short	0x01f0


	//----- nvinfo : EIATTR_PARAM_CBANK
	.align		4
        /*0214*/ 	.byte	0x04, 0x0a
        /*0216*/ 	.short	(.L_2289 - .L_2288)
	.align		4
.L_2288:
        /*0218*/ 	.word	index@(.nv.constant0._Z25selective_scan_bwd_kernelI32Selective_Scan_bwd_kernel_traitsILi32ELi16ELb0ELb0ELb1ELb0ELb0EN3c108BFloat16EfEEv12SSMParamsBwd)
        /*021c*/ 	.short	0x0210
        /*021e*/ 	.short	0x01f0


	//----- nvinfo : EIATTR_SW_WAR
	.align		4
.L_2289:
        /*0220*/ 	.byte	0x04, 0x36
        /*0222*/ 	.short	(.L_2291 - .L_2290)
.L_2290:
        /*0224*/ 	.word	0x00000008
.L_2291:


//--------------------- .nv.info._Z25selective_scan_bwd_kernelI32Selective_Scan_bwd_kernel_traitsILi32ELi16ELb0ELb0ELb1ELb0ELb1EN3c108BFloat16EfEEv12SSMParamsBwd --------------------------
	.section	.nv.info._Z25selective_scan_bwd_kernelI32Selective_Scan_bwd_kernel_traitsILi32ELi16ELb0ELb0ELb1ELb0ELb1EN3c108BFloat16EfEEv12SSMParamsBwd,"",@"SHT_CUDA_INFO"
	.sectionflags	@""
	.align	4


	//----- nvinfo : EIATTR_CUDA_API_VERSION
	.align		4
        /*0000*/ 	.byte	0x04, 0x37
        /*0002*/ 	.short	(.L_2293 - .L_2292)
.L_2292:
        /*0004*/ 	.word	0x00000082


	//----- nvinfo : EIATTR_KPARAM_INFO
	.align		4
.L_2293:
        /*0008*/ 	.byte	0x04, 0x17
        /*000a*/ 	.short	(.L_2295 - .L_2294)
.L_2294:
        /*000c*/ 	.word	0x00000000
        /*0010*/ 	.short	0x0000
        /*0012*/ 	.short	0x0000
        /*0014*/ 	.byte	0x00, 0xf0, 0xc1, 0x07


	//----- nvinfo : EIATTR_SPARSE_MMA_MASK
	.align		4
.L_2295:
        /*0018*/ 	.byte	0x03, 0x50
        /*001a*/ 	.short	0x0000


	//----- nvinfo : EIATTR_MAXREG_COUNT
	.align		4
        /*001c*/ 	.byte	0x03, 0x1b
        /*001e*/ 	.short	0x00ff


	//----- nvinfo : EIATTR_NUM_BARRIERS
	.align		4
        /*0020*/ 	.byte	0x02, 0x4c
        /*0022*/ 	.byte	0x01
	.zero		1


	//----- nvinfo : EIATTR_MERCURY_ISA_VERSION
	.align		4
        /*0024*/ 	.byte	0x03, 0x5f
        /*0026*/ 	.short	0x0101


	//----- nvinfo : EIATTR_INT_WARP_WIDE_INSTR_OFFSETS
	.align		4
        /*0028*/ 	.byte	0x04, 0x31
        /*002a*/ 	.short	(.L_2297 - .L_2296)


	//   ....[0]....
.L_2296:
        /*002c*/ 	.word	0x00006340


	//   ....[1]....
        /*0030*/ 	.word	0x00006370


	//----- nvinfo : EIATTR_COOP_GROUP_MASK_REGIDS
	.align		4
.L_2297:
        /*0034*/ 	.byte	0x04, 0x29
        /*0036*/ 	.short	(.L_2299 - .L_2298)


	//   ....[0]....
.L_2298:
        /*0038*/ 	.word	0xffffffff


	//   ....[1]....
        /*003c*/ 	.word	0xffffffff


	//   ....[2]....
        /*0040*/ 	.word	0xffffffff


	//   ....[3]....
        /*0044*/ 	.word	0xffffffff


	//   ....[4]....
        /*0048*/ 	.word	0xffffffff


	//   ....[5]....
        /*004c*/ 	.word	0xffffffff


	//   ....[6]....
        /*0050*/ 	.word	0xffffffff


	//   ....[7]....
        /*0054*/ 	.word	0xffffffff


	//   ....[8]....
        /*0058*/ 	.word	0xffffffff


	//   ....[9]....
        /*005c*/ 	.word	0xffffffff


	//   ....[10]....
        /*0060*/ 	.word	0xffffffff


	//   ....[11]....
        /*0064*/ 	.word	0xffffffff


	//   ....[12]....
        /*0068*/ 	.word	0xffffffff


	//   ....[13]....
        /*006c*/ 	.word	0xffffffff


	//   ....[14]....
        /*0070*/ 	.word	0xffffffff


	//   ....[15]....
        /*0074*/ 	.word	0xffffffff


	//   ....[16]....
        /*0078*/ 	.word	0xffffffff


	//   ....[17]....
        /*007c*/ 	.word	0xffffffff


	//   ....[18]....
        /*0080*/ 	.word	0xffffffff


	//   ....[19]....
        /*0084*/ 	.word	0xffffffff


	//   ....[20]....
        /*0088*/ 	.word	0xffffffff


	//   ....[21]....
        /*008c*/ 	.word	0xffffffff


	//   ....[22]....
        /*0090*/ 	.word	0xffffffff


	//   ....[23]....
        /*0094*/ 	.word	0xffffffff


	//   ....[24]....
        /*0098*/ 	.word	0xffffffff


	//   ....[25]....
        /*009c*/ 	.word	0xffffffff


	//   ....[26]....
        /*00a0*/ 	.word	0xffffffff


	//   ....[27]....
        /*00a4*/ 	.word	0xffffffff


	//   ....[28]....
        /*00a8*/ 	.word	0xffffffff


	//   ....[29]....
        /*00ac*/ 	.word	0xffffffff


	//   ....[30]....
        /*00b0*/ 	.word	0xffffffff


	//   ....[31]....
        /*00b4*/ 	.word	0xffffffff


	//   ....[32]....
        /*00b8*/ 	.word	0xffffffff


	//   ....[33]....
        /*00bc*/ 	.word	0xffffffff


	//   ....[34]....
        /*00c0*/ 	.word	0xffffffff


	//   ....[35]....
        /*00c4*/ 	.word	0xffffffff


	//   ....[36]....
        /*00c8*/ 	.word	0xffffffff


	//   ....[37]....
        /*00cc*/ 	.word	0xffffffff


	//   ....[38]....
        /*00d0*/ 	.word	0xffffffff


	//   ....[39]....
        /*00d4*/ 	.word	0xffffffff


	//   ....[40]....
        /*00d8*/ 	.word	0xffffffff


	//   ....[41]....
        /*00dc*/ 	.word	0xffffffff


	//   ....[42]....
        /*00e0*/ 	.word	0xffffffff


	//   ....[43]....
        /*00e4*/ 	.word	0xffffffff


	//   ....[44]....
        /*00e8*/ 	.word	0xffffffff


	//   ....[45]....
        /*00ec*/ 	.word	0xffffffff


	//   ....[46]....
        /*00f0*/ 	.word	0xffffffff


	//   ....[47]....
        /*00f4*/ 	.word	0xffffffff


	//   ....[48]....
        /*00f8*/ 	.word	0xffffffff


	//   ....[49]....
        /*00fc*/ 	.word	0xffffffff


	//   ....[50]....
        /*0100*/ 	.word	0xffffffff


	//   ....[51]....
        /*0104*/ 	.word	0xffffffff


	//   ....[52]....
        /*0108*/ 	.word	0xffffffff


	//   ....[53]....
        /*010c*/ 	.word	0xffffffff


	//   ....[54]....
        /*0110*/ 	.word	0xffffffff


	//   ....[55]....
        /*0114*/ 	.word	0xffffffff


	//   ....[56]....
        /*0118*/ 	.word	0xffffffff


	//   ....[57]....
        /*011c*/ 	.word	0xffffffff


	//----- nvinfo : EIATTR_COOP_GROUP_INSTR_OFFSETS
	.align		4
.L_2299:
        /*0120*/ 	.byte	0x04, 0x28
        /*0122*/ 	.short	(.L_2301 - .L_2300)


	//   ....[0]....
.L_2300:
        /*0124*/ 	.word	0x00001340


	//   ....[1]....
        /*0128*/ 	.word	0x00001910


	//   ....[2]....
        /*012c*/ 	.word	0x000020a0


	//   ....[3]....
        /*0130*/ 	.word	0x00002620


	//   ....[4]....
        /*0134*/ 	.word	0x00002e00


	//   ....[5]....
        /*0138*/ 	.word	0x00003960


	//   ....[6]....
        /*013c*/ 	.word	0x00004650


	//   ....[7]....
        /*0140*/ 	.word	0x00005910


	//   ....[8]....
        /*0144*/ 	.word	0x000060f0


	//   ....[9]....
        /*0148*/ 	.word	0x00006130


	//   ....[10]....
        /*014c*/ 	.word	0x000062c0


	//   ....[11]....
        /*0150*/ 	.word	0x00006300


	//   ....[12]....
        /*0154*/ 	.word	0x00006390


	//   ....[13]....
        /*0158*/ 	.word	0x000063b0


	//   ....[14]....
        /*015c*/ 	.word	0x000063f0


	//   ....[15]....
        /*0160*/ 	.word	0x00006580


	//   ....[16]....
        /*0164*/ 	.word	0x000066f0


	//   ....[17]....
        /*0168*/ 	.word	0x00006770


	//   ....[18]....
        /*016c*/ 	.word	0x00006780


	//   ....[19]....
        /*0170*/ 	.word	0x000067b0


	//   ....[20]....
        /*0174*/ 	.word	0x000067f0


	//   ....[21]....
        /*0178*/ 	.word	0x00006800


	//   ....[22]....
        /*017c*/ 	.word	0x00006840


	//   ....[23]....
        /*0180*/ 	.word	0x00006850


	//   ....[24]....
        /*0184*/ 	.word	0x00006860


	//   ....[25]....
        /*0188*/ 	.word	0x000068a0


	//   ....[26]....
        /*018c*/ 	.word	0x000068b0


	//   ....[27]....
        /*0190*/ 	.word	0x00006950


	//   ....[28]....
        /*0194*/ 	.word	0x00006980


	//   ....[29]....
        /*0198*/ 	.word	0x00006ad0


	//   ....[30]....
        /*019c*/ 	.word	0x00006b10


	//   ....[31]....
        /*01a0*/ 	.word	0x00006c00


	//   ....[32]....
        /*01a4*/ 	.word	0x00006c40


	//   ....[33]....
        /*01a8*/ 	.word	0x00006c80


	//   ....[34]....
        /*01ac*/ 	.word	0x00006cc0


	//   ....[35]....
        /*01b0*/ 	.word	0x00006d00


	//   ....[36]....
        /*01b4*/ 	.word	0x00007fd0


	//   ....[37]....
        /*01b8*/ 	.word	0x00008010


	//   ....[38]....
        /*01bc*/ 	.word	0x000081a0


	//   ....[39]....
        /*01c0*/ 	.word	0x000081e0


	//   ....[40]....
        /*01c4*/ 	.word	0x000082b0


	//   ....[41]....
        /*01c8*/ 	.word	0x000082f0


	//   ....[42]....
        /*01cc*/ 	.word	0x00008430


	//   ....[43]....
        /*01d0*/ 	.word	0x00008470


	//   ....[44]....
        /*01d4*/ 	.word	0x00008530


	//   ....[45]....
        /*01d8*/ 	.word	0x00008560


	//   ....[46]....
        /*01dc*/ 	.word	0x00008a50


	//   ....[47]....
        /*01e0*/ 	.word	0x000092a0


	//   ....[48]....
        /*01e4*/ 	.word	0x000098c0


	//   ....[49]....
        /*01e8*/ 	.word	0x00009910


	//   ....[50]....
        /*01ec*/ 	.word	0x00009960


	//   ....[51]....
        /*01f0*/ 	.word	0x00009990


	//   ....[52]....
        /*01f4*/ 	.word	0x000099b0


	//   ....[53]....
        /*01f8*/ 	.word	0x00009a90


	//   ....[54]....
        /*01fc*/ 	.word	0x00009ad0


	//   ....[55]....
        /*0200*/ 	.word	0x00009b20


	//   ....[56]....
        /*0204*/ 	.word	0x00009b50


	//   ....[57]....
        /*0208*/ 	.word	0x00009b70


	//----- nvinfo : EIATTR_EXIT_INSTR_OFFSETS
	.align		4
.L_2301:
        /*020c*/ 	.byte	0x04, 0x1c
        /*020e*/ 	.short	(.L_2303 - .L_2302)


	//   ....[0]....
.L_2302:
        /*0210*/ 	.word	0x00009c40


	//   ....[1]....
        /*0214*/ 	.word	0x00009f30


	//----- nvinfo : EIATTR_MAX_THREADS
	.align		4
.L_2303:
        /*0218*/ 	.byte	0x04, 0x05
        /*021a*/ 	.short	(.L_2305 - .L_2304)
.L_2304:
        /*021c*/ 	.word	0x00000020
        /*0220*/ 	.word	0x00000001
        /*0224*/ 	.word	0x00000001


	//----- nvinfo : EIATTR_CRS_STACK_SIZE
	.align		4
.L_2305:
        /*0228*/ 	.byte	0x04, 0x1e
        /*022a*/ 	.short	(.L_2307 - .L_2306)
.L_2306:
        /*022c*/ 	.word	0x00000000


	//----- nvinfo : EIATTR_CBANK_PARAM_SIZE
	.align		4
.L_2307:
        /*0230*/ 	.byte	0x03, 0x19
        /*0232*/ 	.short	0x01f0


	//----- nvinfo : EIATTR_PARAM_CBANK
	.align		4
        /*0234*/ 	.byte	0x04, 0x0a
        /*0236*/ 	.short	(.L_2309 - .L_2308)
	.align		4
.L_2308:
        /*0238*/ 	.word	index@(.nv.constant0._Z25selective_scan_bwd_kernelI32Selective_Scan_bwd_kernel_traitsILi32ELi16ELb0ELb0ELb1ELb0ELb1EN3c108BFloat16EfEEv12SSMParamsBwd)
        /*023c*/ 	.short	0x0210
        /*023e*/ 	.short	0x01f0


	//----- nvinfo : EIATTR_SW_WAR
	.align		4
.L_2309:
        /*0240*/ 	.byte	0x04, 0x36
        /*0242*/ 	.short	(.L_2311 - .L_2310)
.L_2310:
        /*0244*/ 	.word	0x00000008
.L_2311:


//--------------------- .nv.info._Z25selective_scan_bwd_kernelI32Selective_Scan_bwd_kernel_traitsILi32ELi16ELb0ELb0ELb1ELb1ELb0EN3c108BFloat16EfEEv12SSMParamsBwd --------------------------
	.section	.nv.info._Z25selective_scan_bwd_kernelI32Selective_Scan_bwd_kernel_traitsILi32ELi16ELb0ELb0ELb1ELb1ELb0EN3c108BFloat16EfEEv12SSMParamsBwd,"",@"SHT_CUDA_INFO"
	.sectionflags	@""
	.align	4


	//----- nvinfo : EIATTR_CUDA_API_VERSION
	.align		4
        /*0000*/ 	.byte	0x04, 0x37
        /*0002*/ 	.short	(.L_2313 - .L_2312)
.L_2312:
        /*0004*/ 	.word	0x00000082


	//----- nvinfo : EIATTR_KPARAM_INFO
	.align		4
.L_2313:
        /*0008*/ 	.byte	0x04, 0x17
        /*000a*/ 	.short	(.L_2315 - .L_2314)
.L_2314:
        /*000c*/ 	.word	0x00000000
        /*0010*/ 	.short	0x0000
        /*0012*/ 	.short	0x0000
        /*0014*/ 	.byte	0x00, 0xf0, 0xc1, 0x07


	//----- nvinfo : EIATTR_SPARSE_MMA_MASK
	.align		4
.L_2315:
        /*0018*/ 	.byte	0x03, 0x50
        /*001a*/ 	.short	0x0000


	//----- nvinfo : EIATTR_MAXREG_COUNT
	.align		4
        /*001c*/ 	.byte	0x03, 0x1b
        /*001e*/ 	.short	0x00ff


	//----- nvinfo : EIATTR_NUM_BARRIERS
	.align		4
        /*0020*/ 	.byte	0x02, 0x4c
        /*0022*/ 	.byte	0x01
	.zero		1


	//----- nvinfo : EIATTR_MERCURY_ISA_VERSION
	.align		4
        /*0024*/ 	.byte	0x03, 0x5f
        /*0026*/ 	.short	0x0101


	//----- nvinfo : EIATTR_INT_WARP_WIDE_INSTR_OFFSETS
	.align		4
        /*0028*/ 	.byte	0x04, 0x31
        /*002a*/ 	.short	(.L_2317 - .L_2316)


	//   ....[0]....
.L_2316:
        /*002c*/ 	.word	0x000063e0


	//   ....[1]....
        /*0030*/ 	.word	0x00006840


	//----- nvinfo : EIATTR_COOP_GROUP_MASK_REGIDS
	.align		4
.L_2317:
        /*0034*/ 	.byte	0x04, 0x29
        /*0036*/ 	.short	(.L_2319 - .L_2318)


	//   ....[0]....
.L_2318:
        /*0038*/ 	.word	0xffffffff


	//   ....[1]....
        /*003c*/ 	.word	0xffffffff


	//   ....[2]....
        /*0040*/ 	.word	0xffffffff


	//   ....[3]....
        /*0044*/ 	.word	0xffffffff


	//   ....[4]....
        /*0048*/ 	.word	0xffffffff


	//   ....[5]....
        /*004c*/ 	.word	0xffffffff


	//   ....[6]....
        /*0050*/ 	.word	0xffffffff


	//   ....[7]....
        /*0054*/ 	.word	0xffffffff


	//   ....[8]....
        /*0058*/ 	.word	0xffffffff


	//   ....[9]....
        /*005c*/ 	.word	0xffffffff


	//   ....[10]....
        /*0060*/ 	.word	0xffffffff


	//   ....[11]....
        /*0064*/ 	.word	0xffffffff


	//   ....[12]....
        /*0068*/ 	.word	0xffffffff


	//   ....[13]....
        /*006c*/ 	.word	0xffffffff


	//   ....[14]....
        /*0070*/ 	.word	0xffffffff


	//   ....[15]....
        /*0074*/ 	.word	0xffffffff


	//   ....[16]....
        /*0078*/ 	.word	0xffffffff


	//   ....[17]....
        /*007c*/ 	.word	0xffffffff


	//   ....[18]....
        /*0080*/ 	.word	0xffffffff


	//   ....[19]....
        /*0084*/ 	.word	0xffffffff


	//   ....[20]....
        /*0088*/ 	.word	0xffffffff


	//   ....[21]....
        /*008c*/ 	.word	0xffffffff


	//   ....[22]....
        /*0090*/ 	.word	0xffffffff


	//   ....[23]....
        /*0094*/ 	.word	0xffffffff


	//   ....[24]....
        /*0098*/ 	.word	0xffffffff


	//   ....[25]....
        /*009c*/ 	.word	0xffffffff


	//   ....[26]....
        /*00a0*/ 	.word	0xffffffff


	//   ....[27]....
        /*00a4*/ 	.word	0xffffffff


	//   ....[28]....
        /*00a8*/ 	.word	0xffffffff


	//   ....[29]....
        /*00ac*/ 	.word	0xffffffff


	//   ....[30]....
        /*00b0*/ 	.word	0xffffffff


	//   ....[31]....
        /*00b4*/ 	.word	0xffffffff


	//   ....[32]....
        /*00b8*/ 	.word	0xffffffff


	//   ....[33]....
        /*00bc*/ 	.word	0xffffffff


	//   ....[34]....
        /*00c0*/ 	.word	0xffffffff


	//   ....[35]....
        /*00c4*/ 	.word	0xffffffff


	//   ....[36]....
        /*00c8*/ 	.word	0xffffffff


	//   ....[37]....
        /*00cc*/ 	.word	0xffffffff


	//   ....[38]....
        /*00d0*/ 	.word	0xffffffff


	//   ....[39]....
        /*00d4*/ 	.word	0xffffffff


	//   ....[40]....
        /*00d8*/ 	.word	0xffffffff


	//   ....[41]....
        /*00dc*/ 	.word	0xffffffff


	//   ....[42]....
        /*00e0*/ 	.word	0xffffffff


	//   ....[43]....
        /*00e4*/ 	.word	0xffffffff


	//   ....[44]....
        /*00e8*/ 	.word	0xffffffff


	//   ....[45]....
        /*00ec*/ 	.word	0xffffffff


	//   ....[46]....
        /*00f0*/ 	.word	0xffffffff


	//   ....[47]....
        /*00f4*/ 	.word	0xffffffff


	//   ....[48]....
        /*00f8*/ 	.word	0xffffffff


	//   ....[49]....
        /*00fc*/ 	.word	0xffffffff


	//   ....[50]....
        /*0100*/ 	.word	0xffffffff


	//   ....[51]....
        /*0104*/ 	.word	0xffffffff


	//   ....[52]....
        /*0108*/ 	.word	0xffffffff


	//   ....[53]....
        /*010c*/ 	.word	0xffffffff


	//   ....[54]....
        /*0110*/ 	.word	0xffffffff


	//----- nvinfo : EIATTR_COOP_GROUP_INSTR_OFFSETS
	.align		4
.L_2319:
        /*0114*/ 	.byte	0x04, 0x28
        /*0116*/ 	.short	(.L_2321 - .L_2320)


	//   ....[0]....
.L_2320:
        /*0118*/ 	.word	0x00001310


	//   ....[1]....
        /*011c*/ 	.word	0x00001910


	//   ....[2]....
        /*0120*/ 	.word	0x00001e00


	//   ....[3]....
        /*0124*/ 	.word	0x00005340


	//   ....[4]....
        /*0128*/ 	.word	0x00005ac0


	//   ....[5]....
        /*012c*/ 	.word	0x00005b00


	//   ....[6]....
        /*0130*/ 	.word	0x00005c90


	//   ....[7]....
        /*0134*/ 	.word	0x00005cd0


	//   ....[8]....
        /*0138*/ 	.word	0x00005dc0


	//   ....[9]....
        /*013c*/ 	.word	0x00005de0


	//   ....[10]....
        /*0140*/ 	.word	0x00006090


	//   ....[11]....
        /*0144*/ 	.word	0x000060c0


	//   ....[12]....
        /*0148*/ 	.word	0x00006130


	//   ....[13]....
        /*014c*/ 	.word	0x00006140


	//   ....[14]....
        /*0150*/ 	.word	0x00006170


	//   ....[15]....
        /*0154*/ 	.word	0x00006190


	//   ....[16]....
        /*0158*/ 	.word	0x000061c0


	//   ....[17]....
        /*015c*/ 	.word	0x000061d0


	//   ....[18]....
        /*0160*/ 	.word	0x00006210


	//   ....[19]....
        /*0164*/ 	.word	0x00006220


	//   ....[20]....
        /*0168*/ 	.word	0x00006230


	//   ....[21]....
        /*016c*/ 	.word	0x00006270


	//   ....[22]....
        /*0170*/ 	.word	0x00006280


	//   ....[23]....
        /*0174*/ 	.word	0x00006380


	//   ....[24]....
        /*0178*/ 	.word	0x000063d0


	//   ....[25]....
        /*017c*/ 	.word	0x00006530


	//   ....[26]....
        /*0180*/ 	.word	0x00006570


	//   ....[27]....
        /*0184*/ 	.word	0x00006700


	//   ....[28]....
        /*0188*/ 	.word	0x00006730


	//   ....[29]....
        /*018c*/ 	.word	0x00006770


	//   ....[30]....
        /*0190*/ 	.word	0x000067b0


	//   ....[31]....
        /*0194*/ 	.word	0x000067f0


	//   ....[32]....
        /*0198*/ 	.word	0x00007a10


	//   ....[33]....
        /*019c*/ 	.word	0x00007a50


	//   ....[34]....
        /*01a0*/ 	.word	0x00007bc0


	//   ....[35]....
        /*01a4*/ 	.word	0x00007be0


	//   ....[36]....
        /*01a8*/ 	.word	0x00007c20


	//   ....[37]....
        /*01ac*/ 	.word	0x00007c60


	//   ....[38]....
        /*01b0*/ 	.word	0x00007df0


	//   ....[39]....
        /*01b4*/ 	.word	0x00007e30


	//   ....[40]....
        /*01b8*/ 	.word	0x00007f70


	//   ....[41]....
        /*01bc*/ 	.word	0x00007f90


	//   ....[42]....
        /*01c0*/ 	.word	0x00008680


	//   ....[43]....
        /*01c4*/ 	.word	0x00008f50


	//   ....[44]....
        /*01c8*/ 	.word	0x00009ae0


	//   ....[45]....
        /*01cc*/ 	.word	0x0000a0e0


	//   ....[46]....
        /*01d0*/ 	.word	0x0000a130


	//   ....[47]....
        /*01d4*/ 	.word	0x0000a180


	//   ....[48]....
        /*01d8*/ 	.word	0x0000a1b0


	//   ....[49]....
        /*01dc*/ 	.word	0x0000a1d0


	//   ....[50]....
        /*01e0*/ 	.word	0x0000a2b0


	//   ....[51]....
        /*01e4*/ 	.word	0x0000a2f0


	//   ....[52]....
        /*01e8*/ 	.word	0x0000a340


	//   ....[53]....
        /*01ec*/ 	.word	0x0000a370


	//   ....[54]....
        /*01f0*/ 	.word	0x0000a390


	//----- nvinfo : EIATTR_EXIT_INSTR_OFFSETS
	.align		4
.L_2321:
        /*01f4*/ 	.byte	0x04, 0x1c
        /*01f6*/ 	.short	(.L_2323 - .L_2322)


	//   ....[0]....
.L_2322:
        /*01f8*/ 	.word	0x0000a460


	//   ....[1]....
        /*01fc*/ 	.word	0x0000a780


	//----- nvinfo : EIATTR_MAX_THREADS
	.align		4
.L_2323:
        /*0200*/ 	.byte	0x04, 0x05
        /*0202*/ 	.short	(.L_2325 - .L_2324)
.L_2324:
        /*0204*/ 	.word	0x00000020
        /*0208*/ 	.word	0x00000001
        /*020c*/ 	.word	0x00000001


	//----- nvinfo : EIATTR_CRS_STACK_SIZE
	.align		4
.L_2325:
        /*0210*/ 	.byte	0x04, 0x1e
        /*0212*/ 	.short	(.L_2327 - .L_2326)
.L_2326:
        /*0214*/ 	.word	0x00000000


	//----- nvinfo : EIATTR_CBANK_PARAM_SIZE
	.align		4
.L_2327:
        /*0218*/ 	.byte	0x03, 0x19
        /*021a*/ 	.short	0x01f0


	//----- nvinfo : EIATTR_PARAM_CBANK
	.align		4
        /*021c*/ 	.byte	0x04, 0x0a
        /*021e*/ 	.short	(.L_2329 - .L_2328)
	.align		4
.L_2328:
        /*0220*/ 	.word	index@(.nv.constant0._Z25selective_scan_bwd_kernelI32Selective_Scan_bwd_kernel_traitsILi32ELi16ELb0ELb0ELb1ELb1ELb0EN3c108BFloat16EfEEv12SSMParamsBwd)
        /*0224*/ 	.short	0x0210
        /*0226*/ 	.short	0x01f0


	//----- nvinfo : EIATTR_SW_WAR
	.align		4
.L_2329:
        /*0228*/ 	.byte	0x04, 0x36
        /*022a*/ 	.short	(.L_2331 - .L_2330)
.L_2330:
        /*022c*/ 	.word	0x00000008
.L_2331:


//--------------------- .nv.info._Z25selective_scan_bwd_kernelI32Selective_Scan_bwd_kernel_traitsILi32ELi16ELb0ELb0ELb1ELb1ELb1EN3c108BFloat16EfEEv12SSMParamsBwd --------------------------
	.section	.nv.info._Z25selective_scan_bwd_kernelI32Selective_Scan_bwd_kernel_traitsILi32ELi16ELb0ELb0ELb1ELb1ELb1EN3c108BFloat16EfEEv12SSMParamsBwd,"",@"SHT_CUDA_INFO"
	.sectionflags	@""
	.align	4


	//----- nvinfo : EIATTR_CUDA_API_VERSION
	.align		4
        /*0000*/ 	.byte	0x04, 0x37
        /*0002*/ 	.short	(.L_2333 - .L_2332)
.L_2332:
        /*0004*/ 	.word	0x00000082


	//----- nvinfo : EIATTR_KPARAM_INFO
	.align		4
.L_2333:
        /*0008*/ 	.byte	0x04, 0x17
        /*000a*/ 	.short	(.L_2335 - .L_2334)
.L_2334:
        /*000c*/ 	.word	0x00000000
        /*0010*/ 	.short	0x0000
        /*0012*/ 	.short	0x0000
        /*0014*/ 	.byte	0x00, 0xf0, 0xc1, 0x07


	//----- nvinfo : EIATTR_SPARSE_MMA_MASK
	.align		4
.L_2335:
        /*0018*/ 	.byte	0x03, 0x50
        /*001a*/ 	.short	0x0000


	//----- nvinfo : EIATTR_MAXREG_COUNT
	.align		4
        /*001c*/ 	.byte	0x03, 0x1b
        /*001e*/ 	.short	0x00ff


	//----- nvinfo : EIATTR_NUM_BARRIERS
	.align		4
        /*0020*/ 	.byte	0x02, 0x4c
        /*0022*/ 	.byte	0x01
	.zero		1


	//----- nvinfo : EIATTR_MERCURY_ISA_VERSION
	.align		4
        /*0024*/ 	.byte	0x03, 0x5f
        /*0026*/ 	.short	0x0101


	//----- nvinfo : EIATTR_INT_WARP_WIDE_INSTR_OFFSETS
	.align		4
        /*0028*/ 	.byte	0x04, 0x31
        /*002a*/ 	.short	(.L_2337 - .L_2336)


	//   ....[0]....
.L_2336:
        /*002c*/ 	.word	0x00008520


	//   ....[1]....
        /*0030*/ 	.word	0x00008550


	//----- nvinfo : EIATTR_COOP_GROUP_MASK_REGIDS
	.align		4
.L_2337:
        /*0034*/ 	.byte	0x04, 0x29
        /*0036*/ 	.short	(.L_2339 - .L_2338)


	//   ....[0]....
.L_2338:
        /*0038*/ 	.word	0xffffffff


	//   ....[1]....
        /*003c*/ 	.word	0xffffffff


	//   ....[2]....
        /*0040*/ 	.word	0xffffffff


	//   ....[3]....
        /*0044*/ 	.word	0xffffffff


	//   ....[4]....
        /*0048*/ 	.word	0xffffffff


	//   ....[5]....
        /*004c*/ 	.word	0xffffffff


	//   ....[6]....
        /*0050*/ 	.word	0xffffffff


	//   ....[7]....
        /*0054*/ 	.word	0xffffffff


	//   ....[8]....
        /*0058*/ 	.word	0xffffffff


	//   ....[9]....
        /*005c*/ 	.word	0xffffffff


	//   ....[10]....
        /*0060*/ 	.word	0xffffffff


	//   ....[11]....
        /*0064*/ 	.word	0xffffffff


	//   ....[12]....
        /*0068*/ 	.word	0xffffffff


	//   ....[13]....
        /*006c*/ 	.word	0xffffffff


	//   ....[14]....
        /*0070*/ 	.word	0xffffffff


	//   ....[15]....
        /*0074*/ 	.word	0xffffffff


	//   ....[16]....
        /*0078*/ 	.word	0xffffffff


	//   ....[17]....
        /*007c*/ 	.word	0xffffffff


	//   ....[18]....
        /*0080*/ 	.word	0xffffffff


	//   ....[19]....
        /*0084*/ 	.word	0xffffffff


	//   ....[20]....
        /*0088*/ 	.word	0xffffffff


	//   ....[21]....
        /*008c*/ 	.word	0xffffffff


	//   ....[22]....
        /*0090*/ 	.word	0xffffffff


	//   ....[23]....
        /*0094*/ 	.word	0xffffffff


	//   ....[24]....
        /*0098*/ 	.word	0xffffffff


	//   ....[25]....
        /*009c*/ 	.word	0xffffffff


	//   ....[26]....
        /*00a0*/ 	.word	0xffffffff


	//   ....[27]....
        /*00a4*/ 	.word	0xffffffff


	//   ....[28]....
        /*00a8*/ 	.word	0xffffffff


	//   ....[29]....
        /*00ac*/ 	.word	0xffffffff


	//   ....[30]....
        /*00b0*/ 	.word	0xffffffff


	//   ....[31]....
        /*00b4*/ 	.word	0xffffffff


	//   ....[32]....
        /*00b8*/ 	.word	0xffffffff


	//   ....[33]....
        /*00bc*/ 	.word	0xffffffff


	//   ....[34]....
        /*00c0*/ 	.word	0xffffffff


	//   ....[35]....
        /*00c4*/ 	.word	0xffffffff


	//   ....[36]....
        /*00c8*/ 	.word	0xffffffff


	//   ....[37]....
        /*00cc*/ 	.word	0xffffffff


	//   ....[38]....
        /*00d0*/ 	.word	0xffffffff


	//   ....[39]....
        /*00d4*/ 	.word	0xffffffff


	//   ....[40]....
        /*00d8*/ 	.word	0xffffffff


	//   ....[41]....
        /*00dc*/ 	.word	0xffffffff


	//   ....[42]....
        /*00e0*/ 	.word	0xffffffff


	//   ....[43]....
        /*00e4*/ 	.word	0xffffffff


	//   ....[44]....
        /*00e8*/ 	.word	0xffffffff


	//   ....[45]....
        /*00ec*/ 	.word	0xffffffff


	//   ....[46]....
        /*00f0*/ 	.word	0xffffffff


	//   ....[47]....
        /*00f4*/ 	.word	0xffffffff


	//   ....[48]....
        /*00f8*/ 	.word	0xffffffff


	//   ....[49]....
        /*00fc*/ 	.word	0xffffffff


	//   ....[50]....
        /*0100*/ 	.word	0xffffffff


	//   ....[51]....
        /*0104*/ 	.word	0xffffffff


	//   ....[52]....
        /*0108*/ 	.word	0xffffffff


	//   ....[53]....
        /*010c*/ 	.word	0xffffffff


	//   ....[54]....
        /*0110*/ 	.word	0xffffffff


	//   ....[55]....
        /*0114*/ 	.word	0xffffffff


	//   ....[56]....
        /*0118*/ 	.word	0xffffffff


	//   ....[57]....
        /*011c*/ 	.word	0xffffffff


	//   ....[58]....
        /*0120*/ 	.word	0xffffffff


	//----- nvinfo : EIATTR_COOP_GROUP_INSTR_OFFSETS
	.align		4
.L_2339:
        /*0124*/ 	.byte	0x04, 0x28
        /*0126*/ 	.short	(.L_2341 - .L_2340)


	//   ....[0]....
.L_2340:
        /*0128*/ 	.word	0x00001310


	//   ....[1]....
        /*012c*/ 	.word	0x000018f0


	//   ....[2]....
        /*0130*/ 	.word	0x00001e40


	//   ....[3]....
        /*0134*/ 	.word	0x00004b00


	//   ....[4]....
        /*0138*/ 	.word	0x00005250


	//   ....[5]....
        /*013c*/ 	.word	0x00005e40


	//   ....[6]....
        /*0140*/ 	.word	0x00006910


	//   ....[7]....
        /*0144*/ 	.word	0x00007b80


	//   ....[8]....
        /*0148*/ 	.word	0x00008350


	//   ....[9]....
        /*014c*/ 	.word	0x00008390


	//   ....[10]....
        /*0150*/ 	.word	0x000084b0


	//   ....[11]....
        /*0154*/ 	.word	0x000084e0


	//   ....[12]....
        /*0158*/ 	.word	0x00008570


	//   ....[13]....
        /*015c*/ 	.word	0x00008590


	//   ....[14]....
        /*0160*/ 	.word	0x000087c0


	//   ....[15]....
        /*0164*/ 	.word	0x00008930


	//   ....[16]....
        /*0168*/ 	.word	0x000089b0


	//   ....[17]....
        /*016c*/ 	.word	0x000089c0


	//   ....[18]....
        /*0170*/ 	.word	0x00008a00


	//   ....[19]....
        /*0174*/ 	.word	0x00008a10


	//   ....[20]....
        /*0178*/ 	.word	0x00008a50


	//   ....[21]....
        /*017c*/ 	.word	0x00008a60


	//   ....[22]....
        /*0180*/ 	.word	0x00008aa0


	//   ....[23]....
        /*0184*/ 	.word	0x00008ab0


	//   ....[24]....
        /*0188*/ 	.word	0x00008ac0


	//   ....[25]....
        /*018c*/ 	.word	0x00008b00


	//   ....[26]....
        /*0190*/ 	.word	0x00008b10


	//   ....[27]....
        /*0194*/ 	.word	0x00008ba0


	//   ....[28]....
        /*0198*/ 	.word	0x00008be0


	//   ....[29]....
        /*019c*/ 	.word	0x00008d10


	//   ....[30]....
        /*01a0*/ 	.word	0x00008d40


	//   ....[31]....
        /*01a4*/ 	.word	0x00008db0


	//   ....[32]....
        /*01a8*/ 	.word	0x00008e00


	//   ....[33]....
        /*01ac*/ 	.word	0x00008e30


	//   ....[34]....
        /*01b0*/ 	.word	0x00008e70


	//   ....[35]....
        /*01b4*/ 	.word	0x00008eb0


	//   ....[36]....
        /*01b8*/ 	.word	0x0000a230


	//   ....[37]....
        /*01bc*/ 	.word	0x0000a270


	//   ....[38]....
        /*01c0*/ 	.word	0x0000a400


	//   ....[39]....
        /*01c4*/ 	.word	0x0000a440


	//   ....[40]....
        /*01c8*/ 	.word	0x0000a550


	//   ....[41]....
        /*01cc*/ 	.word	0x0000a590


	//   ....[42]....
        /*01d0*/ 	.word	0x0000a6e0


	//   ....[43]....
        /*01d4*/ 	.word	0x0000a720


	//   ....[44]....
        /*01d8*/ 	.word	0x0000a7a0


	//   ....[45]....
        /*01dc*/ 	.word	0x0000a7c0


	//   ....[46]....
        /*01e0*/ 	.word	0x0000aed0


	//   ....[47]....
        /*01e4*/ 	.word	0x0000b6d0


	//   ....[48]....
        /*01e8*/ 	.word	0x0000c230


	//   ....[49]....
        /*01ec*/ 	.word	0x0000c850


	//   ....[50]....
        /*01f0*/ 	.word	0x0000c8a0


	//   ....[51]....
        /*01f4*/ 	.word	0x0000c8f0


	//   ....[52]....
        /*01f8*/ 	.word	0x0000c920


	//   ....[53]....
        /*01fc*/ 	.word	0x0000c940


	//   ....[54]....
        /*0200*/ 	.word	0x0000ca20


	//   ....[55]....
        /*0204*/ 	.word	0x0000ca60


	//   ....[56]....
        /*0208*/ 	.word	0x0000cab0


	//   ....[57]....
        /*020c*/ 	.word	0x0000cae0


	//   ....[58]....
        /*0210*/ 	.word	0x0000cb00


	//----- nvinfo : EIATTR_EXIT_INSTR_OFFSETS
	.align		4
.L_2341:
        /*0214*/ 	.byte	0x04, 0x1c
        /*0216*/ 	.short	(.L_2343 - .L_2342)


	//   ....[0]....
.L_2342:
        /*0218*/ 	.word	0x0000cbd0


	//   ....[1]....
        /*021c*/ 	.word	0x0000cec0


	//----- nvinfo : EIATTR_MAX_THREADS
	.align		4
.L_2343:
        /*0220*/ 	.byte	0x04, 0x05
        /*0222*/ 	.short	(.L_2345 - .L_2344)
.L_2344:
        /*0224*/ 	.word	0x00000020
        /*0228*/ 	.word	0x00000001
        /*022c*/ 	.word	0x00000001


	//----- nvinfo : EIATTR_CRS_STACK_SIZE
	.align		4
.L_2345:
        /*0230*/ 	.byte	0x04, 0x1e
        /*0232*/ 	.short	(.L_2347 - .L_2346)
.L_2346:
        /*0234*/ 	.word	0x00000000


	//----- nvinfo : EIATTR_CBANK_PARAM_SIZE
	.align		4
.L_2347:
        /*0238*/ 	.byte	0x03, 0x19
        /*023a*/ 	.short	0x01f0


	//----- nvinfo : EIATTR_PARAM_CBANK
	.align		4
        /*023c*/ 	.byte	0x04, 0x0a
        /*023e*/ 	.short	(.L_2349 - .L_2348)
	.align		4
.L_2348:
        /*0240*/ 	.word	index@(.nv.constant0._Z25selective_scan_bwd_kernelI32Selective_Scan_bwd_kernel_traitsILi32ELi16ELb0ELb0ELb1ELb1ELb1EN3c108BFloat16EfEEv12SSMParamsBwd)
        /*0244*/ 	.short	0x0210
        /*0246*/ 	.short	0x01f0


	//----- nvinfo : EIATTR_SW_WAR
	.align		4
.L_2349:
        /*0248*/ 	.byte	0x04, 0x36
        /*024a*/ 	.short	(.L_2351 - .L_2350)
.L_2350:
        /*024c*/ 	.word	0x00000008
.L_2351:


//--------------------- .nv.info._Z25selective_scan_bwd_kernelI32Selective_Scan_bwd_kernel_traitsILi32ELi16ELb0ELb1ELb0ELb0ELb0EN3c108BFloat16EfEEv12SSMParamsBwd --------------------------
	.section	.nv.info._Z25selective_scan_bwd_kernelI32Selective_Scan_bwd_kernel_traitsILi32ELi16ELb0ELb1ELb0ELb0ELb0EN3c108BFloat16EfEEv12SSMParamsBwd,"",@"SHT_CUDA_INFO"
	.sectionflags	@""
	.align	4


	//----- nvinfo : EIATTR_CUDA_API_VERSION
	.align		4
        /*0000*/ 	.byte	0x04, 0x37
        /*0002*/ 	.short	(.L_2353 - .L_2352)
.L_2352:
        /*0004*/ 	.word	0x00000082


	//----- nvinfo : EIATTR_KPARAM_INFO
	.align		4
.L_2353:
        /*0008*/ 	.byte	0x04, 0x17
        /*000a*/ 	.short	(.L_2355 - .L_2354)
.L_2354:
        /*000c*/ 	.word	0x00000000
        /*0010*/ 	.short	0x0000
        /*0012*/ 	.short	0x0000
        /*0014*/ 	.byte	0x00, 0xf0, 0xc1, 0x07


	//----- nvinfo : EIATTR_SPARSE_MMA_MASK
	.align		4
.L_2355:
        /*0018*/ 	.byte	0x03, 0x50
        /*001a*/ 	.short	0x0000


	//----- nvinfo : EIATTR_MAXREG_COUNT
	.align		4
        /*001c*/ 	.byte	0x03, 0x1b
        /*001e*/ 	.short	0x00ff


	//----- nvinfo : EIATTR_NUM_BARRIERS
	.align		4
        /*0020*/ 	.byte	0x02, 0x4c
        /*0022*/ 	.byte	0x01
	.zero		1


	//----- nvinfo : EIATTR_MERCURY_ISA_VERSION
	.align		4
        /*0024*/ 	.byte	0x03, 0x5f
        /*0026*/ 	.short	0x0101


	//----- nvinfo : EIATTR_INT_WARP_WIDE_INSTR_OFFSETS
	.align		4
        /*0028*/ 	.byte	0x04, 0x31
        /*002a*/ 	.short	(.L_2357 - .L_2356)


	//   ....[0]....
.L_2356:
        /*002c*/ 	.word	0x00003d80


	//   ....[1]....
        /*0030*/ 	.word	0x000043b0


	//----- nvinfo : EIATTR_COOP_GROUP_MASK_REGIDS
	.align		4
.L_2357:
        /*0034*/ 	.byte	0x04, 0x29
        /*0036*/ 	.short	(.L_2359 - .L_2358)


	//   ....[0]....
.L_2358:
        /*0038*/ 	.word	0xffffffff


	//   ....[1]....
        /*003c*/ 	.word	0xffffffff


	//   ....[2]....
        /*0040*/ 	.word	0xffffffff


	//   ....[3]....
        /*0044*/ 	.word	0xffffffff


	//   ....[4]....
        /*0048*/ 	.word	0xffffffff


	//   ....[5]....
        /*004c*/ 	.word	0xffffffff


	//   ....[6]....
        /*0050*/ 	.word	0xffffffff


	//   ....[7]....
        /*0054*/ 	.word	0xffffffff


	//   ....[8]....
        /*0058*/ 	.word	0xffffffff


	//   ....[9]....
        /*005c*/ 	.word	0xffffffff


	//   ....[10]....
        /*0060*/ 	.word	0xffffffff


	//   ....[11]....
        /*0064*/ 	.word	0xffffffff


	//   ....[12]....
        /*0068*/ 	.word	0xffffffff


	//   ....[13]....
        /*006c*/ 	.word	0xffffffff


	//   ....[14]....
        /*0070*/ 	.word	0xffffffff


	//   ....[15]....
        /*0074*/ 	.word	0xffffffff


	//   ....[16]....
        /*0078*/ 	.word	0xffffffff


	//   ....[17]....
        /*007c*/ 	.word	0xffffffff


	//   ....[18]....
        /*0080*/ 	.word	0xffffffff


	//   ....[19]....
        /*0084*/ 	.word	0xffffffff


	//   ....[20]....
        /*0088*/ 	.word	0xffffffff


	//   ....[21]....
        /*008c*/ 	.word	0xffffffff


	//   ....[22]....
        /*0090*/ 	.word	0xffffffff


	//   ....[23]....
        /*0094*/ 	.word	0xffffffff


	//   ....[24]....
        /*0098*/ 	.word	0xffffffff


	//   ....[25]....
        /*009c*/ 	.word	0xffffffff


	//   ....[26]....
        /*00a0*/ 	.word	0xffffffff


	//   ....[27]....
        /*00a4*/ 	.word	0xffffffff


	//   ....[28]....
        /*00a8*/ 	.word	0xffffffff


	//   ....[29]....
        /*00ac*/ 	.word	0xffffffff


	//   ....[30]....
        /*00b0*/ 	.word	0xffffffff


	//   ....[31]....
        /*00b4*/ 	.word	0xffffffff


	//   ....[32]....
        /*00b8*/ 	.word	0xffffffff


	//   ....[33]....
        /*00bc*/ 	.word	0xffffffff


	//   ....[34]....
        /*00c0*/ 	.word	0xffffffff


	//   ....[35]....
        /*00c4*/ 	.word	0xffffffff


	//   ....[36]....
        /*00c8*/ 	.word	0xffffffff


	//   ....[37]....
        /*00cc*/ 	.word	0xffffffff


	//   ....[38]....
        /*00d0*/ 	.word	0xffffffff


	//   ....[39]....
        /*00d4*/ 	.word	0xffffffff


	//   ....[40]....
        /*00d8*/ 	.word	0xffffffff


	//   ....[41]....
        /*00dc*/ 	.word	0xffffffff


	//   ....[42]....
        /*00e0*/ 	.word	0xffffffff


	//   ....[43]....
        /*00e4*/ 	.word	0xffffffff


	//   ....[44]....
        /*00e8*/ 	.word	0xffffffff


	//   ....[45]....
        /*00ec*/ 	.word	0xffffffff


	//   ....[46]....
        /*00f0*/ 	.word	0xffffffff


	//   ....[47]....
        /*00f4*/ 	.word	0xffffffff


	//   ....[48]....
        /*00f8*/ 	.word	0xffffffff


	//   ....[49]....
        /*00fc*/ 	.word	0xffffffff


	//   ....[50]....
        /*0100*/ 	.word	0xffffffff


	//   ....[51]....
        /*0104*/ 	.word	0xffffffff


	//   ....[52]....
        /*0108*/ 	.word	0xffffffff


	//   ....[53]....
        /*010c*/ 	.word	0xffffffff


	//----- nvinfo : EIATTR_COOP_GROUP_INSTR_OFFSETS
	.align		4
.L_2359:
        /*0110*/ 	.byte	0x04, 0x28
        /*0112*/ 	.short	(.L_2361 - .L_2360)


	//   ....[0]....
.L_2360:
        /*0114*/ 	.word	0x00001330


	//   ....[1]....
        /*0118*/ 	.word	0x00001970


	//   ....[2]....
        /*011c*/ 	.word	0x00001e60


	//   ....[3]....
        /*0120*/ 	.word	0x00002e90


	//   ....[4]....
        /*0124*/ 	.word	0x00003bf0


	//   ....[5]....
        /*0128*/ 	.word	0x00003c30


	//   ....[6]....
        /*012c*/ 	.word	0x00003ce0


	//   ....[7]....
        /*0130*/ 	.word	0x00003d20


	//   ....[8]....
        /*0134*/ 	.word	0x00003d60


	//   ....[9]....
        /*0138*/ 	.word	0x00003d90


	//   ....[10]....
        /*013c*/ 	.word	0x00003dd0


	//   ....[11]....
        /*0140*/ 	.word	0x00003df0


	//   ....[12]....
        /*0144*/ 	.word	0x00003e20


	//   ....[13]....
        /*0148*/ 	.word	0x00003e40


	//   ....[14]....
        /*014c*/ 	.word	0x00003e70


	//   ....[15]....
        /*0150*/ 	.word	0x00003e90


	//   ....[16]....
        /*0154*/ 	.word	0x00003ec0


	//   ....[17]....
        /*0158*/ 	.word	0x00003ee0


	//   ....[18]....
        /*015c*/ 	.word	0x00003f20


	//   ....[19]....
        /*0160*/ 	.word	0x00003f40


	//   ....[20]....
        /*0164*/ 	.word	0x00003fa0


	//   ....[21]....
        /*0168*/ 	.word	0x00003fb0


	//   ....[22]....
        /*016c*/ 	.word	0x00003fe0


	//   ....[23]....
        /*0170*/ 	.word	0x00003ff0


	//   ....[24]....
        /*0174*/ 	.word	0x00004000


	//   ....[25]....
        /*0178*/ 	.word	0x00004060


	//   ....[26]....
        /*017c*/ 	.word	0x00004090


	//   ....[27]....
        /*0180*/ 	.word	0x00004110


	//   ....[28]....
        /*0184*/ 	.word	0x00004130


	//   ....[29]....
        /*0188*/ 	.word	0x00004140


	//   ....[30]....
        /*018c*/ 	.word	0x00004180


	//   ....[31]....
        /*0190*/ 	.word	0x00004200


	//   ....[32]....
        /*0194*/ 	.word	0x00005550


	//   ....[33]....
        /*0198*/ 	.word	0x00005590


	//   ....[34]....
        /*019c*/ 	.word	0x00005720


	//   ....[35]....
        /*01a0*/ 	.word	0x00005760


	//   ....[36]....
        /*01a4*/ 	.word	0x00005840


	//   ....[37]....
        /*01a8*/ 	.word	0x00005880


	//   ....[38]....
        /*01ac*/ 	.word	0x000059f0


	//   ....[39]....
        /*01b0*/ 	.word	0x00005a30


	//   ....[40]....
        /*01b4*/ 	.word	0x00005bc0


	//   ....[41]....
        /*01b8*/ 	.word	0x00005c00


	//   ....[42]....
        /*01bc*/ 	.word	0x00006170


	//   ....[43]....
        /*01c0*/ 	.word	0x00006a00


	//   ....[44]....
        /*01c4*/ 	.word	0x00007010


	//   ....[45]....
        /*01c8*/ 	.word	0x00007060


	//   ....[46]....
        /*01cc*/ 	.word	0x000070b0


	//   ....[47]....
        /*01d0*/ 	.word	0x000070e0


	//   ....[48]....
        /*01d4*/ 	.word	0x00007100


	//   ....[49]....
        /*01d8*/ 	.word	0x00007200


	//   ....[50]....
        /*01dc*/ 	.word	0x00007240


	//   ....[51]....
        /*01e0*/ 	.word	0x00007290


	//   ....[52]....
        /*01e4*/ 	.word	0x000072c0


	//   ....[53]....
        /*01e8*/ 	.word	0x000072e0


	//----- nvinfo : EIATTR_EXIT_INSTR_OFFSETS
	.align		4
.L_2361:
        /*01ec*/ 	.byte	0x04, 0x1c
        /*01ee*/ 	.short	(.L_2363 - .L_2362)


	//   ....[0]....
.L_2362:
        /*01f0*/ 	.word	0x000073d0


	//   ....[1]....
        /*01f4*/ 	.word	0x00007700


	//----- nvinfo : EIATTR_MAX_THREADS
	.align		4
.L_2363:
        /*01f8*/ 	.byte	0x04, 0x05
        /*01fa*/ 	.short	(.L_2365 - .L_2364)
.L_2364:
        /*01fc*/ 	.word	0x00000020
        /*0200*/ 	.word	0x00000001
        /*0204*/ 	.word	0x00000001


	//----- nvinfo : EIATTR_CRS_STACK_SIZE
	.align		4
.L_2365:
        /*0208*/ 	.byte	0x04, 0x1e
        /*020a*/ 	.short	(.L_2367 - .L_2366)
.L_2366:
        /*020c*/ 	.word	0x00000000


	//----- nvinfo : EIATTR_CBANK_PARAM_SIZE
	.align		4
.L_2367:
        /*0210*/ 	.byte	0x03, 0x19
        /*0212*/ 	.short	0x01f0


	//----- nvinfo : EIATTR_PARAM_CBANK
	.align		4
        /*0214*/ 	.byte	0x04, 0x0a
        /*0216*/ 	.short	(.L_2369 - .L_2368)
	.align		4
.L_2368:
        /*0218*/ 	.word	index@(.nv.constant0._Z25selective_scan_bwd_kernelI32Selective_Scan_bwd_kernel_traitsILi32ELi16ELb0ELb1ELb0ELb0ELb0EN3c108BFloat16EfEEv12SSMParamsBwd)
        /*021c*/ 	.short	0x0210
        /*021e*/ 	.short	0x01f0


	//----- nvinfo : EIATTR_SW_WAR
	.align		4
.L_2369:
        /*0220*/ 	.byte	0x04, 0x36
        /*0222*/ 	.short	(.L_2371 - .L_2370)
.L_2370:
        /*0224*/ 	.word	0x00000008
.L_2371:


//--------------------- .nv.info._Z25selective_scan_bwd_kernelI32Selective_Scan_bwd_kernel_traitsILi32ELi16ELb0ELb1ELb0ELb0ELb1EN3c108BFloat16EfEEv12SSMParamsBwd --------------------------
	.section	.nv.info._Z25selective_scan_bwd_kernelI32Selective_Scan_bwd_kernel_traitsILi32ELi16ELb0ELb1ELb0ELb0ELb1EN3c108BFloat16EfEEv12SSMParamsBwd,"",@"SHT_CUDA_INFO"
	.sectionflags	@""
	.align	4


	//----- nvinfo : EIATTR_CUDA_API_VERSION
	.align		4
        /*0000*/ 	.byte	0x04, 0x37
        /*0002*/ 	.short	(.L_2373 - .L_2372)
.L_2372:
        /*0004*/ 	.word	0x00000082


	//----- nvinfo : EIATTR_KPARAM_INFO
	.align		4
.L_2373:
        /*0008*/ 	.byte	0x04, 0x17
        /*000a*/ 	.short	(.L_2375 - .L_2374)
.L_2374:
        /*000c*/ 	.word	0x00000000
        /*0010*/ 	.short	0x0000
        /*0012*/ 	.short	0x0000
        /*0014*/ 	.byte	0x00, 0xf0, 0xc1, 0x07


	//----- nvinfo : EIATTR_SPARSE_MMA_MASK
	.align		4
.L_2375:
        /*0018*/ 	.byte	0x03, 0x50
        /*001a*/ 	.short	0x0000


	//----- nvinfo : EIATTR_MAXREG_COUNT
	.align		4
        /*001c*/ 	.byte	0x03, 0x1b
        /*001e*/ 	.short	0x00ff


	//----- nvinfo : EIATTR_NUM_BARRIERS
	.align		4
        /*0020*/ 	.byte	0x02, 0x4c
        /*0022*/ 	.byte	0x01
	.zero		1


	//----- nvinfo : EIATTR_MERCURY_ISA_VERSION
	.align		4
        /*0024*/ 	.byte	0x03, 0x5f
        /*0026*/ 	.short	0x0101


	//----- nvinfo : EIATTR_INT_WARP_WIDE_INSTR_OFFSETS
	.align		4
        /*0028*/ 	.byte	0x04, 0x31
        /*002a*/ 	.short	(.L_2377 - .L_2376)


	//   ....[0]....
.L_2376:
        /*002c*/ 	.word	0x00006630


	//   ....[1]....
        /*0030*/ 	.word	0x00006680


	//----- nvinfo : EIATTR_COOP_GROUP_MASK_REGIDS
	.align		4
.L_2377:
        /*0034*/ 	.byte	0x04, 0x29
        /*0036*/ 	.short	(.L_2379 - .L_2378)


	//   ....[0]....
.L_2378:
        /*0038*/ 	.word	0xffffffff


	//   ....[1]....
        /*003c*/ 	.word	0xffffffff


	//   ....[2]....
        /*0040*/ 	.word	0xffffffff


	//   ....[3]....
        /*0044*/ 	.word	0xffffffff


	//   ....[4]....
        /*0048*/ 	.word	0xffffffff


	//   ....[5]....
        /*004c*/ 	.word	0xffffffff


	//   ....[6]....
        /*0050*/ 	.word	0xffffffff


	//   ....[7]....
        /*0054*/ 	.word	0xffffffff


	//   ....[8]....
        /*0058*/ 	.word	0xffffffff


	//   ....[9]....
        /*005c*/ 	.word	0xffffffff


	//   ....[10]....
        /*0060*/ 	.word	0xffffffff


	//   ....[11]....
        /*0064*/ 	.word	0xffffffff


	//   ....[12]....
        /*0068*/ 	.word	0xffffffff


	//   ....[13]....
        /*006c*/ 	.word	0xffffffff


	//   ....[14]....
        /*0070*/ 	.word	0xffffffff


	//   ....[15]....
        /*0074*/ 	.word	0xffffffff


	//   ....[16]....
        /*0078*/ 	.word	0xffffffff


	//   ....[17]....
        /*007c*/ 	.word	0xffffffff


	//   ....[18]....
        /*0080*/ 	.word	0xffffffff


	//   ....[19]....
        /*0084*/ 	.word	0xffffffff


	//   ....[20]....
        /*0088*/ 	.word	0xffffffff


	//   ....[21]....
        /*008c*/ 	.word	0xffffffff


	//   ....[22]....
        /*0090*/ 	.word	0xffffffff


	//   ....[23]....
        /*0094*/ 	.word	0xffffffff


	//   ....[24]....
        /*0098*/ 	.word	0xffffffff


	//   ....[25]....
        /*009c*/ 	.word	0xffffffff


	//   ....[26]....
        /*00a0*/ 	.word	0xffffffff


	//   ....[27]....
        /*00a4*/ 	.word	0xffffffff


	//   ....[28]....
        /*00a8*/ 	.word	0xffffffff


	//   ....[29]....
        /*00ac*/ 	.word	0xffffffff


	//   ....[30]....
        /*00b0*/ 	.word	0xffffffff


	//   ....[31]....
        /*00b4*/ 	.word	0xffffffff


	//   ....[32]....
        /*00b8*/ 	.word	0xffffffff


	//   ....[33]....
        /*00bc*/ 	.word	0xffffffff


	//   ....[34]....
        /*00c0*/ 	.word	0xffffffff


	//   ....[35]....
        /*00c4*/ 	.word	0xffffffff


	//   ....[36]....
        /*00c8*/ 	.word	0xffffffff


	//   ....[37]....
        /*00cc*/ 	.word	0xffffffff


	//   ....[38]....
        /*00d0*/ 	.word	0xffffffff


	//   ....[39]....
        /*00d4*/ 	.word	0xffffffff


	//   ....[40]....
        /*00d8*/ 	.word	0xffffffff


	//   ....[41]....
        /*00dc*/ 	.word	0xffffffff


	//   ....[42]....
        /*00e0*/ 	.word	0xffffffff


	//   ....[43]....
        /*00e4*/ 	.word	0xffffffff


	//   ....[44]....
        /*00e8*/ 	.word	0xffffffff


	//   ....[45]....
        /*00ec*/ 	.word	0xffffffff


	//   ....[46]....
        /*00f0*/ 	.word	0xffffffff


	//   ....[47]....
        /*00f4*/ 	.word	0xffffffff


	//   ....[48]....
        /*00f8*/ 	.word	0xffffffff


	//   ....[49]....
        /*00fc*/ 	.word	0xffffffff


	//   ....[50]....
        /*0100*/ 	.word	0xffffffff


	//   ....[51]....
        /*0104*/ 	.word	0xffffffff


	//   ....[52]....
        /*0108*/ 	.word	0xffffffff


	//   ....[53]....
        /*010c*/ 	.word	0xffffffff


	//   ....[54]....
        /*0110*/ 	.word	0xffffffff


	//   ....[55]....
        /*0114*/ 	.word	0xffffffff


	//   ....[56]....
        /*0118*/ 	.word	0xffffffff


	//   ....[57]....
        /*011c*/ 	.word	0xffffffff


	//----- nvinfo : EIATTR_COOP_GROUP_INSTR_OFFSETS
	.align		4
.L_2379:
        /*0120*/ 	.byte	0x04, 0x28
        /*0122*/ 	.short	(.L_2381 - .L_2380)


	//   ....[0]....
.L_2380:
        /*0124*/ 	.word	0x00001320


	//   ....[1]....
        /*0128*/ 	.word	0x000018f0


	//   ....[2]....
        /*012c*/ 	.word	0x00002050


	//   ....[3]....
        /*0130*/ 	.word	0x00002620


	//   ....[4]....
        /*0134*/ 	.word	0x00002d80


	//   ....[5]....
        /*0138*/ 	.word	0x00003950


	//   ....[6]....
        /*013c*/ 	.word	0x00004620


	//   ....[7]....
        /*0140*/ 	.word	0x000057b0


	//   ....[8]....
        /*0144*/ 	.word	0x000064f0


	//   ....[9]....
        /*0148*/ 	.word	0x00006530


	//   ....[10]....
        /*014c*/ 	.word	0x000065f0


	//   ....[11]....
        /*0150*/ 	.word	0x00006610


	//   ....[12]....
        /*0154*/ 	.word	0x00006660


	//   ....[13]....
        /*0158*/ 	.word	0x00006690


	//   ....[14]....
        /*015c*/ 	.word	0x000066d0


	//   ....[15]....
        /*0160*/ 	.word	0x000066e0


	//   ....[16]....
        /*0164*/ 	.word	0x00006720


	//   ....[17]....
        /*0168*/ 	.word	0x00006730


	//   ....[18]....
        /*016c*/ 	.word	0x00006760


	//   ....[19]....
        /*0170*/ 	.word	0x00006770


	//   ....[20]....
        /*0174*/ 	.word	0x000067b0


	//   ....[21]....
        /*0178*/ 	.word	0x000067c0


	//   ....[22]....
        /*017c*/ 	.word	0x00006820


	//   ....[23]....
        /*0180*/ 	.word	0x00006830


	//   ....[24]....
        /*0184*/ 	.word	0x000068a0


	//   ....[25]....
        /*0188*/ 	.word	0x000068b0


	//   ....[26]....
        /*018c*/ 	.word	0x000068e0


	//   ....[27]....
        /*0190*/ 	.word	0x00006900


	//   ....[28]....
        /*0194*/ 	.word	0x00006930


	//   ....[29]....
        /*0198*/ 	.word	0x00006940


	//   ....[30]....
        /*019c*/ 	.word	0x00006960


	//   ....[31]....
        /*01a0*/ 	.word	0x00006980


	//   ....[32]....
        /*01a4*/ 	.word	0x00006990


	//   ....[33]....
        /*01a8*/ 	.word	0x000069a0


	//   ....[34]....
        /*01ac*/ 	.word	0x000069f0


	//   ....[35]....
        /*01b0*/ 	.word	0x00006a30


	//   ....[36]....
        /*01b4*/ 	.word	0x00007e30


	//   ....[37]....
        /*01b8*/ 	.word	0x00007e70


	//   ....[38]....
        /*01bc*/ 	.word	0x00008000


	//   ....[39]....
        /*01c0*/ 	.word	0x00008040


	//   ....[40]....
        /*01c4*/ 	.word	0x000081d0


	//   ....[41]....
        /*01c8*/ 	.word	0x00008210


	//   ....[42]....
        /*01cc*/ 	.word	0x000083a0


	//   ....[43]....
        /*01d0*/ 	.word	0x000083e0


	//   ....[44]....
        /*01d4*/ 	.word	0x00008570


	//   ....[45]....
        /*01d8*/ 	.word	0x000085b0


	//   ....[46]....
        /*01dc*/ 	.word	0x000089d0


	//   ....[47]....
        /*01e0*/ 	.word	0x00009240


	//   ....[48]....
        /*01e4*/ 	.word	0x00009840


	//   ....[49]....
        /*01e8*/ 	.word	0x00009890


	//   ....[50]....
        /*01ec*/ 	.word	0x000098e0


	//   ....[51]....
        /*01f0*/ 	.word	0x00009910


	//   ....[52]....
        /*01f4*/ 	.word	0x00009930


	//   ....[53]....
        /*01f8*/ 	.word	0x00009a10


	//   ....[54]....
        /*01fc*/ 	.word	0x00009a50


	//   ....[55]....
        /*0200*/ 	.word	0x00009aa0


	//   ....[56]....
        /*0204*/ 	.word	0x00009ad0


	//   ....[57]....
        /*0208*/ 	.word	0x00009af0


	//----- nvinfo : EIATTR_EXIT_INSTR_OFFSETS
	.align		4
.L_2381:
        /*020c*/ 	.byte	0x04, 0x1c
        /*020e*/ 	.short	(.L_2383 - .L_2382)


	//   ....[0]....
.L_2382:
        /*0210*/ 	.word	0x00009bc0


	//   ....[1]....
        /*0214*/ 	.word	0x00009eb0


	//----- nvinfo : EIATTR_MAX_THREADS
	.align		4
.L_2383:
        /*0218*/ 	.byte	0x04, 0x05
        /*021a*/ 	.short	(.L_2385 - .L_2384)
.L_2384:
        /*021c*/ 	.word	0x00000020
        /*0220*/ 	.word	0x00000001
        /*0224*/ 	.word	0x00000001


	//----- nvinfo : EIATTR_CRS_STACK_SIZE
	.align		4
.L_2385:
        /*0228*/ 	.byte	0x04, 0x1e
        /*022a*/ 	.short	(.L_2387 - .L_2386)
.L_2386:
        /*022c*/ 	.word	0x00000000


	//----- nvinfo : EIATTR_CBANK_PARAM_SIZE
	.align		4
.L_2387:
        /*0230*/ 	.byte	0x03, 0x19
        /*0232*/ 	.short	0x01f0


	//----- nvinfo : EIATTR_PARAM_CBANK
	.align		4
        /*0234*/ 	.byte	0x04, 0x0a
        /*0236*/ 	.short	(.L_2389 - .L_2388)
	.align		4
.L_2388:
        /*0238*/ 	.word	index@(.nv.constant0._Z25selective_scan_bwd_kernelI32Selective_Scan_bwd_kernel_traitsILi32ELi16ELb0ELb1ELb0ELb0ELb1EN3c108BFloat16EfEEv12SSMParamsBwd)
        /*023c*/ 	.short	0x0210
        /*023e*/ 	.short	0x01f0


	//----- nvinfo : EIATTR_SW_WAR
	.align		4
.L_2389:
        /*0240*/ 	.byte	0x04, 0x36
        /*0242*/ 	.short	(.L_2391 - .L_2390)
.L_2390:
        /*0244*/ 	.word	0x00000008
.L_2391:


//--------------------- .nv.info._Z25selective_scan_bwd_kernelI32Selective_Scan_bwd_kernel_traitsILi32ELi16ELb0ELb1ELb0ELb1ELb0EN3c108BFloat16EfEEv12SSMParamsBwd --------------------------
	.section	.nv.info._Z25selective_scan_bwd_kernelI32Selective_Scan_bwd_kernel_traitsILi32ELi16ELb0ELb1ELb0ELb1ELb0EN3c108BFloat16EfEEv12SSMParamsBwd,"",@"SHT_CUDA_INFO"
	.sectionflags	@""
	.align	4


	//----- nvinfo : EIATTR_CUDA_API_VERSION
	.align		4
        /*0000*/ 	.byte	0x04, 0x37
        /*0002*/ 	.short	(.L_2393 - .L_2392)
.L_2392:
        /*0004*/ 	.word	0x00000082


	//----- nvinfo : EIATTR_KPARAM_INFO
	.align		4
.L_2393:
        /*0008*/ 	.byte	0x04, 0x17
        /*000a*/ 	.short	(.L_2395 - .L_2394)
.L_2394:
        /*000c*/ 	.word	0x00000000
        /*0010*/ 	.short	0x0000
        /*0012*/ 	.short	0x0000
        /*0014*/ 	.byte	0x00, 0xf0, 0xc1, 0x07


	//----- nvinfo : EIATTR_SPARSE_MMA_MASK
	.align		4
.L_2395:
        /*0018*/ 	.byte	0x03, 0x50
        /*001a*/ 	.short	0x0000


	//----- nvinfo : EIATTR_MAXREG_COUNT
	.align		4
        /*001c*/ 	.byte	0x03, 0x1b
        /*001e*/ 	.short	0x00ff


	//----- nvinfo : EIATTR_NUM_BARRIERS
	.align		4
        /*0020*/ 	.byte	0x02, 0x4c
        /*0022*/ 	.byte	0x01
	.zero		1


	//----- nvinfo : EIATTR_MERCURY_ISA_VERSION
	.align		4
        /*0024*/ 	.byte	0x03, 0x5f
        /*0026*/ 	.short	0x0101


	//----- nvinfo : EIATTR_INT_WARP_WIDE_INSTR_OFFSETS
	.align		4
        /*0028*/ 	.byte	0x04, 0x31
        /*002a*/ 	.short	(.L_2397 - .L_2396)


	//   ....[0]....
.L_2396:
        /*002c*/ 	.word	0x00006090


	//   ....[1]....
        /*0030*/ 	.word	0x000067a0


	//----- nvinfo : EIATTR_COOP_GROUP_MASK_REGIDS
	.align		4
.L_2397:
        /*0034*/ 	.byte	0x04, 0x29
        /*0036*/ 	.short	(.L_2399 - .L_2398)


	//   ....[0]....
.L_2398:
        /*0038*/ 	.word	0xffffffff


	//   ....[1]....
        /*003c*/ 	.word	0xffffffff


	//   ....[2]....
        /*0040*/ 	.word	0xffffffff


	//   ....[3]....
        /*0044*/ 	.word	0xffffffff


	//   ....[4]....
        /*0048*/ 	.word	0xffffffff


	//   ....[5]....
        /*004c*/ 	.word	0xffffffff


	//   ....[6]....
        /*0050*/ 	.word	0xffffffff


	//   ....[7]....
        /*0054*/ 	.word	0xffffffff


	//   ....[8]....
        /*0058*/ 	.word	0xffffffff


	//   ....[9]....
        /*005c*/ 	.word	0xffffffff


	//   ....[10]....
        /*0060*/ 	.word	0xffffffff


	//   ....[11]....
        /*0064*/ 	.word	0xffffffff


	//   ....[12]....
        /*0068*/ 	.word	0xffffffff


	//   ....[13]....
        /*006c*/ 	.word	0xffffffff


	//   ....[14]....
        /*0070*/ 	.word	0xffffffff


	//   ....[15]....
        /*0074*/ 	.word	0xffffffff


	//   ....[16]....
        /*0078*/ 	.word	0xffffffff


	//   ....[17]....
        /*007c*/ 	.word	0xffffffff


	//   ....[18]....
        /*0080*/ 	.word	0xffffffff


	//   ....[19]....
        /*0084*/ 	.word	0xffffffff


	//   ....[20]....
        /*0088*/ 	.word	0xffffffff


	//   ....[21]....
        /*008c*/ 	.word	0xffffffff


	//   ....[22]....
        /*0090*/ 	.word	0xffffffff


	//   ....[23]....
        /*0094*/ 	.word	0xffffffff


	//   ....[24]....
        /*0098*/ 	.word	0xffffffff


	//   ....[25]....
        /*009c*/ 	.word	0xffffffff


	//   ....[26]....
        /*00a0*/ 	.word	0xffffffff


	//   ....[27]....
        /*00a4*/ 	.word	0xffffffff


	//   ....[28]....
        /*00a8*/ 	.word	0xffffffff


	//   ....[29]....
        /*00ac*/ 	.word	0xffffffff


	//   ....[30]....
        /*00b0*/ 	.word	0xffffffff


	//   ....[31]....
        /*00b4*/ 	.word	0xffffffff


	//   ....[32]....
        /*00b8*/ 	.word	0xffffffff


	//   ....[33]....
        /*00bc*/ 	.word	0xffffffff


	//   ....[34]....
        /*00c0*/ 	.word	0xffffffff


	//   ....[35]....
        /*00c4*/ 	.word	0xffffffff


	//   ....[36]....
        /*00c8*/ 	.word	0xffffffff


	//   ....[37]....
        /*00cc*/ 	.word	0xffffffff


	//   ....[38]....
        /*00d0*/ 	.word	0xffffffff


	//   ....[39]....
        /*00d4*/ 	.word	0xffffffff


	//   ....[40]....
        /*00d8*/ 	.word	0xffffffff


	//   ....[41]....
        /*00dc*/ 	.word	0xffffffff


	//   ....[42]....
        /*00e0*/ 	.word	0xffffffff


	//   ....[43]....
        /*00e4*/ 	.word	0xffffffff


	//   ....[44]....
        /*00e8*/ 	.word	0xffffffff


	//   ....[45]....
        /*00ec*/ 	.word	0xffffffff


	//   ....[46]....
        /*00f0*/ 	.word	0xffffffff


	//   ....[47]....
        /*00f4*/ 	.word	0xffffffff


	//   ....[48]....
        /*00f8*/ 	.word	0xffffffff


	//   ....[49]....
        /*00fc*/ 	.word	0xffffffff


	//   ....[50]....
        /*0100*/ 	.word	0xffffffff


	//   ....[51]....
        /*0104*/ 	.word	0xffffffff


	//   ....[52]....
        /*0108*/ 	.word	0xffffffff


	//   ....[53]....
        /*010c*/ 	.word	0xffffffff


	//   ....[54]....
        /*0110*/ 	.word	0xffffffff


	//----- nvinfo : EIATTR_COOP_GROUP_INSTR_OFFSETS
	.align		4
.L_2399:
        /*0114*/ 	.byte	0x04, 0x28
        /*0116*/ 	.short	(.L_2401 - .L_2400)


	//   ....[0]....
.L_2400:
        /*0118*/ 	.word	0x00001320


	//   ....[1]....
        /*011c*/ 	.word	0x00001910


	//   ....[2]....
        /*0120*/ 	.word	0x00001eb0


	//   ....[3]....
        /*0124*/ 	.word	0x000051a0


	//   ....[4]....
        /*0128*/ 	.word	0x00005f00


	//   ....[5]....
        /*012c*/ 	.word	0x00005f40


	//   ....[6]....
        /*0130*/ 	.word	0x00005ff0


	//   ....[7]....
        /*0134*/ 	.word	0x00006030


	//   ....[8]....
        /*0138*/ 	.word	0x00006070


	//   ....[9]....
        /*013c*/ 	.word	0x000060a0


	//   ....[10]....
        /*0140*/ 	.word	0x000060e0


	//   ....[11]....
        /*0144*/ 	.word	0x00006100


	//   ....[12]....
        /*0148*/ 	.word	0x00006130


	//   ....[13]....
        /*014c*/ 	.word	0x00006150


	//   ....[14]....
        /*0150*/ 	.word	0x00006180


	//   ....[15]....
        /*0154*/ 	.word	0x000061a0


	//   ....[16]....
        /*0158*/ 	.word	0x000061d0


	//   ....[17]....
        /*015c*/ 	.word	0x000061f0


	//   ....[18]....
        /*0160*/ 	.word	0x00006230


	//   ....[19]....
        /*0164*/ 	.word	0x00006250


	//   ....[20]....
        /*0168*/ 	.word	0x000062b0


	//   ....[21]....
        /*016c*/ 	.word	0x000062c0


	//   ....[22]....
        /*0170*/ 	.word	0x000062f0


	//   ....[23]....
        /*0174*/ 	.word	0x00006300


	//   ....[24]....
        /*0178*/ 	.word	0x00006310


	//   ....[25]....
        /*017c*/ 	.word	0x00006380


	//   ....[26]....
        /*0180*/ 	.word	0x000063b0


	//   ....[27]....
        /*0184*/ 	.word	0x00006410


	//   ....[28]....
        /*0188*/ 	.word	0x00006430


	//   ....[29]....
        /*018c*/ 	.word	0x00006450


	//   ....[30]....
        /*0190*/ 	.word	0x00006490


	//   ....[31]....
        /*0194*/ 	.word	0x000064f0


	//   ....[32]....
        /*0198*/ 	.word	0x00007860


	//   ....[33]....
        /*019c*/ 	.word	0x000078a0


	//   ....[34]....
        /*01a0*/ 	.word	0x00007a30


	//   ....[35]....
        /*01a4*/ 	.word	0x00007a70


	//   ....[36]....
        /*01a8*/ 	.word	0x00007b50


	//   ....[37]....
        /*01ac*/ 	.word	0x00007b90


	//   ....[38]....
        /*01b0*/ 	.word	0x00007d00


	//   ....[39]....
        /*01b4*/ 	.word	0x00007d40


	//   ....[40]....
        /*01b8*/ 	.word	0x00007ed0


	//   ....[41]....
        /*01bc*/ 	.word	0x00007f10


	//   ....[42]....
        /*01c0*/ 	.word	0x00008600


	//   ....[43]....
        /*01c4*/ 	.word	0x00008ea0


	//   ....[44]....
        /*01c8*/ 	.word	0x00009a70


	//   ....[45]....
        /*01cc*/ 	.word	0x0000a070


	//   ....[46]....
        /*01d0*/ 	.word	0x0000a0c0


	//   ....[47]....
        /*01d4*/ 	.word	0x0000a110


	//   ....[48]....
        /*01d8*/ 	.word	0x0000a140


	//   ....[49]....
        /*01dc*/ 	.word	0x0000a160


	//   ....[50]....
        /*01e0*/ 	.word	0x0000a260


	//   ....[51]....
        /*01e4*/ 	.word	0x0000a2a0


	//   ....[52]....
        /*01e8*/ 	.word	0x0000a2f0


	//   ....[53]....
        /*01ec*/ 	.word	0x0000a320


	//   ....[54]....
        /*01f0*/ 	.word	0x0000a340


	//----- nvinfo : EIATTR_EXIT_INSTR_OFFSETS
	.align		4
.L_2401:
        /*01f4*/ 	.byte	0x04, 0x1c
        /*01f6*/ 	.short	(.L_2403 - .L_2402)


	//   ....[0]....
.L_2402:
        /*01f8*/ 	.word	0x0000a430


	//   ....[1]....
        /*01fc*/ 	.word	0x0000a760


	//----- nvinfo : EIATTR_MAX_THREADS
	.align		4
.L_2403:
        /*0200*/ 	.byte	0x04, 0x05
        /*0202*/ 	.short	(.L_2405 - .L_2404)
.L_2404:
        /*0204*/ 	.word	0x00000020
        /*0208*/ 	.word	0x00000001
        /*020c*/ 	.word	0x00000001


	//----- nvinfo : EIATTR_CRS_STACK_SIZE
	.align		4
.L_2405:
        /*0210*/ 	.byte	0x04, 0x1e
        /*0212*/ 	.short	(.L_2407 - .L_2406)
.L_2406:
        /*0214*/ 	.word	0x00000000


	//----- nvinfo : EIATTR_CBANK_PARAM_SIZE
	.align		4
.L_2407:
        /*0218*/ 	.byte	0x03, 0x19
        /*021a*/ 	.short	0x01f0


	//----- nvinfo : EIATTR_PARAM_CBANK
	.align		4
        /*021c*/ 	.byte	0x04, 0x0a
        /*021e*/ 	.short	(.L_2409 - .L_2408)
	.align		4
.L_2408:
        /*0220*/ 	.word	index@(.nv.constant0._Z25selective_scan_bwd_kernelI32Selective_Scan_bwd_kernel_traitsILi32ELi16ELb0ELb1ELb0ELb1ELb0EN3c108BFloat16EfEEv12SSMParamsBwd)
        /*0224*/ 	.short	0x0210
        /*0226*/ 	.short	0x01f0


	//----- nvinfo : EIATTR_SW_WAR
	.align		4
.L_2409:
        /*0228*/ 	.byte	0x04, 0x36
        /*022a*/ 	.short	(.L_2411 - .L_2410)
.L_2410:
        /*022c*/ 	.word	0x00000008
.L_2411:


//--------------------- .nv.info._Z25selective_scan_bwd_kernelI32Selective_Scan_bwd_kernel_traitsILi32ELi16ELb0ELb1ELb0ELb1ELb1EN3c108BFloat16EfEEv12SSMParamsBwd --------------------------
	.section	.nv.info._Z25selective_scan_bwd_kernelI32Selective_Scan_bwd_kernel_traitsILi32ELi16ELb0ELb1ELb0ELb1ELb1EN3c108BFloat16EfEEv12SSMParamsBwd,"",@"SHT_CUDA_INFO"
	.sectionflags	@""
	.align	4


	//----- nvinfo : EIATTR_CUDA_API_VERSION
	.align		4
        /*0000*/ 	.byte	0x04, 0x37
        /*0002*/ 	.short	(.L_2413 - .L_2412)
.L_2412:
        /*0004*/ 	.word	0x00000082


	//----- nvinfo : EIATTR_KPARAM_INFO
	.align		4
.L_2413:
        /*0008*/ 	.byte	0x04, 0x17
        /*000a*/ 	.short	(.L_2415 - .L_2414)
.L_2414:
        /*000c*/ 	.word	0x00000000
        /*0010*/ 	.short	0x0000
        /*0012*/ 	.short	0x0000
        /*0014*/ 	.byte	0x00, 0xf0, 0xc1, 0x07


	//----- nvinfo : EIATTR_SPARSE_MMA_MASK
	.align		4
.L_2415:
        /*0018*/ 	.byte	0x03, 0x50
        /*001a*/ 	.short	0x0000


	//----- nvinfo : EIATTR_MAXREG_COUNT
	.align		4
        /*001c*/ 	.byte	0x03, 0x1b
        /*001e*/ 	.short	0x00ff


	//----- nvinfo : EIATTR_NUM_BARRIERS
	.align		4
        /*0020*/ 	.byte	0x02, 0x4c
        /*0022*/ 	.byte	0x01
	.zero		1


	//----- nvinfo : EIATTR_MERCURY_ISA_VERSION
	.align		4
        /*0024*/ 	.byte	0x03, 0x5f
        /*0026*/ 	.short	0x0101


	//----- nvinfo : EIATTR_INT_WARP_WIDE_INSTR_OFFSETS
	.align		4
        /*0028*/ 	.byte	0x04, 0x31
        /*002a*/ 	.short	(.L_2417 - .L_2416)


	//   ....[0]....
.L_2416:
        /*002c*/ 	.word	0x00008870


	//   ....[1]....
        /*0030*/ 	.word	0x000088c0


	//----- nvinfo : EIATTR_COOP_GROUP_MASK_REGIDS
	.align		4
.L_2417:
        /*0034*/ 	.byte	0x04, 0x29
        /*0036*/ 	.short	(.L_2419 - .L_2418)


	//   ....[0]....
.L_2418:
        /*0038*/ 	.word	0xffffffff


	//   ....[1]....
        /*003c*/ 	.word	0xffffffff


	//   ....[2]....
        /*0040*/ 	.word	0xffffffff


	//   ....[3]....
        /*0044*/ 	.word	0xffffffff


	//   ....[4]....
        /*0048*/ 	.word	0xffffffff


	//   ....[5]....
        /*004c*/ 	.word	0xffffffff


	//   ....[6]....
        /*0050*/ 	.word	0xffffffff


	//   ....[7]....
        /*0054*/ 	.word	0xffffffff


	//   ....[8]....
        /*0058*/ 	.word	0xffffffff


	//   ....[9]....
        /*005c*/ 	.word	0xffffffff


	//   ....[10]....
        /*0060*/ 	.word	0xffffffff


	//   ....[11]....
        /*0064*/ 	.word	0xffffffff


	//   ....[12]....
        /*0068*/ 	.word	0xffffffff


	//   ....[13]....
        /*006c*/ 	.word	0xffffffff


	//   ....[14]....
        /*0070*/ 	.word	0xffffffff


	//   ....[15]....
        /*0074*/ 	.word	0xffffffff


	//   ....[16]....
        /*0078*/ 	.word	0xffffffff


	//   ....[17]....
        /*007c*/ 	.word	0xffffffff


	//   ....[18]....
        /*0080*/ 	.word	0xffffffff


	//   ....[19]....
        /*0084*/ 	.word	0xffffffff


	//   ....[20]....
        /*0088*/ 	.word	0xffffffff


	//   ....[21]....
        /*008c*/ 	.word	0xffffffff


	//   ....[22]....
        /*0090*/ 	.word	0xffffffff


	//   ....[23]....
        /*0094*/ 	.word	0xffffffff


	//   ....[24]....
        /*0098*/ 	.word	0xffffffff


	//   ....[25]....
        /*009c*/ 	.word	0xffffffff


	//   ....[26]....
        /*00a0*/ 	.word	0xffffffff


	//   ....[27]....
        /*00a4*/ 	.word	0xffffffff


	//   ....[28]....
        /*00a8*/ 	.word	0xffffffff


	//   ....[29]....
        /*00ac*/ 	.word	0xffffffff


	//   ....[30]....
        /*00b0*/ 	.word	0xffffffff


	//   ....[31]....
        /*00b4*/ 	.word	0xffffffff


	//   ....[32]....
        /*00b8*/ 	.word	0xffffffff


	//   ....[33]....
        /*00bc*/ 	.word	0xffffffff


	//   ....[34]....
        /*00c0*/ 	.word	0xffffffff


	//   ....[35]....
        /*00c4*/ 	.word	0xffffffff


	//   ....[36]....
        /*00c8*/ 	.word	0xffffffff


	//   ....[37]....
        /*00cc*/ 	.word	0xffffffff


	//   ....[38]....
        /*00d0*/ 	.word	0xffffffff


	//   ....[39]....
        /*00d4*/ 	.word	0xffffffff


	//   ....[40]....
        /*00d8*/ 	.word	0xffffffff


	//   ....[41]....
        /*00dc*/ 	.word	0xffffffff


	//   ....[42]....
        /*00e0*/ 	.word	0xffffffff


	//   ....[43]....
        /*00e4*/ 	.word	0xffffffff


	//   ....[44]....
        /*00e8*/ 	.word	0xffffffff


	//   ....[45]....
        /*00ec*/ 	.word	0xffffffff


	//   ....[46]....
        /*00f0*/ 	.word	0xffffffff


	//   ....[47]....
        /*00f4*/ 	.word	0xffffffff


	//   ....[48]....
        /*00f8*/ 	.word	0xffffffff


	//   ....[49]....
        /*00fc*/ 	.word	0xffffffff


	//   ....[50]....
        /*0100*/ 	.word	0xffffffff


	//   ....[51]....
        /*0104*/ 	.word	0xffffffff


	//   ....[52]....
        /*0108*/ 	.word	0xffffffff


	//   ....[53]....
        /*010c*/ 	.word	0xffffffff


	//   ....[54]....
        /*0110*/ 	.word	0xffffffff


	//   ....[55]....
        /*0114*/ 	.word	0xffffffff


	//   ....[56]....
        /*0118*/ 	.word	0xffffffff


	//   ....[57]....
        /*011c*/ 	.word	0xffffffff


	//   ....[58]....
        /*0120*/ 	.word	0xffffffff


	//----- nvinfo : EIATTR_COOP_GROUP_INSTR_OFFSETS
	.align		4
.L_2419:
        /*0124*/ 	.byte	0x04, 0x28
        /*0126*/ 	.short	(.L_2421 - .L_2420)


	//   ....[0]....
.L_2420:
        /*0128*/ 	.word	0x00001300


	//   ....[1]....
        /*012c*/ 	.word	0x000018e0


	//   ....[2]....
        /*0130*/ 	.word	0x00001e30


	//   ....[3]....
        /*0134*/ 	.word	0x00004b00


	//   ....[4]....
        /*0138*/ 	.word	0x00005230


	//   ....[5]....
        /*013c*/ 	.word	0x00005e20


	//   ....[6]....
        /*0140*/ 	.word	0x000068f0


	//   ....[7]....
        /*0144*/ 	.word	0x000079e0


	//   ....[8]....
        /*0148*/ 	.word	0x00008740


	//   ....[9]....
        /*014c*/ 	.word	0x00008780


	//   ....[10]....
        /*0150*/ 	.word	0x00008840


	//   ....[11]....
        /*0154*/ 	.word	0x00008850


	//   ....[12]....
        /*0158*/ 	.word	0x000088a0


	//   ....[13]....
        /*015c*/ 	.word	0x000088d0


	//   ....[14]....
        /*0160*/ 	.word	0x00008910


	//   ....[15]....
        /*0164*/ 	.word	0x00008920


	//   ....[16]....
        /*0168*/ 	.word	0x00008960


	//   ....[17]....
        /*016c*/ 	.word	0x00008970


	//   ....[18]....
        /*0170*/ 	.word	0x000089a0


	//   ....[19]....
        /*0174*/ 	.word	0x000089b0


	//   ....[20]....
        /*0178*/ 	.word	0x000089f0


	//   ....[21]....
        /*017c*/ 	.word	0x00008a00


	//   ....[22]....
        /*0180*/ 	.word	0x00008a50


	//   ....[23]....
        /*0184*/ 	.word	0x00008a70


	//   ....[24]....
        /*0188*/ 	.word	0x00008ae0


	//   ....[25]....
        /*018c*/ 	.word	0x00008af0


	//   ....[26]....
        /*0190*/ 	.word	0x00008b20


	//   ....[27]....
        /*0194*/ 	.word	0x00008b40


	//   ....[28]....
        /*0198*/ 	.word	0x00008b70


	//   ....[29]....
        /*019c*/ 	.word	0x00008b90


	//   ....[30]....
        /*01a0*/ 	.word	0x00008bb0


	//   ....[31]....
        /*01a4*/ 	.word	0x00008bc0


	//   ....[32]....
        /*01a8*/ 	.word	0x00008bd0


	//   ....[33]....
        /*01ac*/ 	.word	0x00008be0


	//   ....[34]....
        /*01b0*/ 	.word	0x00008c00


	//   ....[35]....
        /*01b4*/ 	.word	0x00008c20


	//   ....[36]....
        /*01b8*/ 	.word	0x0000a080


	//   ....[37]....
        /*01bc*/ 	.word	0x0000a0c0


	//   ....[38]....
        /*01c0*/ 	.word	0x0000a250


	//   ....[39]....
        /*01c4*/ 	.word	0x0000a290


	//   ....[40]....
        /*01c8*/ 	.word	0x0000a420


	//   ....[41]....
        /*01cc*/ 	.word	0x0000a460


	//   ....[42]....
        /*01d0*/ 	.word	0x0000a5f0


	//   ....[43]....
        /*01d4*/ 	.word	0x0000a630


	//   ....[44]....
        /*01d8*/ 	.word	0x0000a7c0


	//   ....[45]....
        /*01dc*/ 	.word	0x0000a800


	//   ....[46]....
        /*01e0*/ 	.word	0x0000ae60


	//   ....[47]....
        /*01e4*/ 	.word	0x0000b620


	//   ....[48]....
        /*01e8*/ 	.word	0x0000c1c0


	//   ....[49]....
        /*01ec*/ 	.word	0x0000c7d0


	//   ....[50]....
        /*01f0*/ 	.word	0x0000c820


	//   ....[51]....
        /*01f4*/ 	.word	0x0000c870


	//   ....[52]....
        /*01f8*/ 	.word	0x0000c8a0


	//   ....[53]....
        /*01fc*/ 	.word	0x0000c8c0


	//   ....[54]....
        /*0200*/ 	.word	0x0000c9a0


	//   ....[55]....
        /*0204*/ 	.word	0x0000c9e0


	//   ....[56]....
        /*0208*/ 	.word	0x0000ca30


	//   ....[57]....
        /*020c*/ 	.word	0x0000ca60


	//   ....[58]....
        /*0210*/ 	.word	0x0000ca80


	//----- nvinfo : EIATTR_EXIT_INSTR_OFFSETS
	.align		4
.L_2421:
        /*0214*/ 	.byte	0x04, 0x1c
        /*0216*/ 	.short	(.L_2423 - .L_2422)


	//   ....[0]....
.L_2422:
        /*0218*/ 	.word	0x0000cb50


	//   ....[1]....
        /*021c*/ 	.word	0x0000ce40


	//----- nvinfo : EIATTR_MAX_THREADS
	.align		4
.L_2423:
        /*0220*/ 	.byte	0x04, 0x05
        /*0222*/ 	.short	(.L_2425 - .L_2424)
.L_2424:
        /*0224*/ 	.word	0x00000020
        /*0228*/ 	.word	0x00000001
        /*022c*/ 	.word	0x00000001


	//----- nvinfo : EIATTR_CRS_STACK_SIZE
	.align		4
.L_2425:
        /*0230*/ 	.byte	0x04, 0x1e
        /*0232*/ 	.short	(.L_2427 - .L_2426)
.L_2426:
        /*0234*/ 	.word	0x00000000


	//----- nvinfo : EIATTR_CBANK_PARAM_SIZE
	.align		4
.L_2427:
        /*0238*/ 	.byte	0x03, 0x19
        /*023a*/ 	.short	0x01f0


	//----- nvinfo : EIATTR_PARAM_CBANK
	.align		4
        /*023c*/ 	.byte	0x04, 0x0a
        /*023e*/ 	.short	(.L_2429 - .L_2428)
	.align		4
.L_2428:
        /*0240*/ 	.word	index@(.nv.constant0._Z25selective_scan_bwd_kernelI32Selective_Scan_bwd_kernel_traitsILi32ELi16ELb0ELb1ELb0ELb1ELb1EN3c108BFloat16EfEEv12SSMParamsBwd)
        /*0244*/ 	.short	0x0210
        /*0246*/ 	.short	0x01f0


	//----- nvinfo : EIATTR_SW_WAR
	.align		4
.L_2429:
        /*0248*/ 	.byte	0x04, 0x36
        /*024a*/ 	.short	(.L_2431 - .L_2430)
.L_2430:
        /*024c*/ 	.word	0x00000008
.L_2431:


//--------------------- .nv.info._Z25selective_scan_bwd_kernelI32Selective_Scan_bwd_kernel_traitsILi32ELi16ELb0ELb1ELb1ELb0ELb0EN3c108BFloat16EfEEv12SSMParamsBwd --------------------------
	.section	.nv.info._Z25selective_scan_bwd_kernelI32Selective_Scan_bwd_kernel_traitsILi32ELi16ELb0ELb1ELb1ELb0ELb0EN3c108BFloat16EfEEv12SSMParamsBwd,"",@"SHT_CUDA_INFO"
	.sectionflags	@""
	.align	4


	//----- nvinfo : EIATTR_CUDA_API_VERSION
	.align		4
        /*0000*/ 	.byte	0x04, 0x37
        /*0002*/ 	.short	(.L_2433 - .L_2432)
.L_2432:
        /*0004*/ 	.word	0x00000082


	//----- nvinfo : EIATTR_KPARAM_INFO
	.align		4
.L_2433:
        /*0008*/ 	.byte	0x04, 0x17
        /*000a*/ 	.short	(.L_2435 - .L_2434)
.L_2434:
        /*000c*/ 	.word	0x00000000
        /*0010*/ 	.short	0x0000
        /*0012*/ 	.short	0x0000
        /*0014*/ 	.byte	0x00, 0xf0, 0xc1, 0x07


	//----- nvinfo : EIATTR_SPARSE_MMA_MASK
	.align		4
.L_2435:
        /*0018*/ 	.byte	0x03, 0x50
        /*001a*/ 	.short	0x0000


	//----- nvinfo : EIATTR_MAXREG_COUNT
	.align		4
        /*001c*/ 	.byte	0x03, 0x1b
        /*001e*/ 	.short	0x00ff


	//----- nvinfo : EIATTR_NUM_BARRIERS
	.align		4
        /*0020*/ 	.byte	0x02, 0x4c
        /*0022*/ 	.byte	0x01
	.zero		1


	//----- nvinfo : EIATTR_MERCURY_ISA_VERSION
	.align		4
        /*0024*/ 	.byte	0x03, 0x5f
        /*0026*/ 	.short	0x0101


	//----- nvinfo : EIATTR_INT_WARP_WIDE_INSTR_OFFSETS
	.align		4
        /*0028*/ 	.byte	0x04, 0x31
        /*002a*/ 	.short	(.L_2437 - .L_2436)


	//   ....[0]....
.L_2436:
        /*002c*/ 	.word	0x00004820


	//   ....[1]....
        /*0030*/ 	.word	0x00004bb0


	//----- nvinfo : EIATTR_COOP_GROUP_MASK_REGIDS
	.align		4
.L_2437:
        /*0034*/ 	.byte	0x04, 0x29
        /*0036*/ 	.short	(.L_2439 - .L_2438)


	//   ....[0]....
.L_2438:
        /*0038*/ 	.word	0xffffffff


	//   ....[1]....
        /*003c*/ 	.word	0xffffffff


	//   ....[2]....
        /*0040*/ 	.word	0xffffffff


	//   ....[3]....
        /*0044*/ 	.word	0xffffffff


	//   ....[4]....
        /*0048*/ 	.word	0xffffffff


	//   ....[5]....
        /*004c*/ 	.word	0xffffffff


	//   ....[6]....
        /*0050*/ 	.word	0xffffffff


	//   ....[7]....
        /*0054*/ 	.word	0xffffffff


	//   ....[8]....
        /*0058*/ 	.word	0xffffffff


	//   ....[9]....
        /*005c*/ 	.word	0xffffffff


	//   ....[10]....
        /*0060*/ 	.word	0xffffffff


	//   ....[11]....
        /*0064*/ 	.word	0xffffffff


	//   ....[12]....
        /*0068*/ 	.word	0xffffffff


	//   ....[13]....
        /*006c*/ 	.word	0xffffffff


	//   ....[14]....
        /*0070*/ 	.word	0xffffffff


	//   ....[15]....
        /*0074*/ 	.word	0xffffffff


	//   ....[16]....
        /*0078*/ 	.word	0xffffffff


	//   ....[17]....
        /*007c*/ 	.word	0xffffffff


	//   ....[18]....
        /*0080*/ 	.word	0xffffffff


	//   ....[19]....
        /*0084*/ 	.word	0xffffffff


	//   ....[20]....
        /*0088*/ 	.word	0xffffffff


	//   ....[21]....
        /*008c*/ 	.word	0xffffffff


	//   ....[22]....
        /*0090*/ 	.word	0xffffffff


	//   ....[23]....
        /*0094*/ 	.word	0xffffffff


	//   ....[24]....
        /*0098*/ 	.word	0xffffffff


	//   ....[25]....
        /*009c*/ 	.word	0xffffffff


	//   ....[26]....
        /*00a0*/ 	.word	0xffffffff


	//   ....[27]....
        /*00a4*/ 	.word	0xffffffff


	//   ....[28]....
        /*00a8*/ 	.word	0xffffffff


	//   ....[29]....
        /*00ac*/ 	.word	0xffffffff


	//   ....[30]....
        /*00b0*/ 	.word	0xffffffff


	//   ....[31]....
        /*00b4*/ 	.word	0xffffffff


	//   ....[32]....
        /*00b8*/ 	.word	0xffffffff


	//   ....[33]....
        /*00bc*/ 	.word	0xffffffff


	//   ....[34]....
        /*00c0*/ 	.word	0xffffffff


	//   ....[35]....
        /*00c4*/ 	.word	0xffffffff


	//   ....[36]....
        /*00c8*/ 	.word	0xffffffff


	//   ....[37]....
        /*00cc*/ 	.word	0xffffffff


	//   ....[38]....
        /*00d0*/ 	.word	0xffffffff


	//   ....[39]....
        /*00d4*/ 	.word	0xffffffff


	//   ....[40]....
        /*00d8*/ 	.word	0xffffffff


	//   ....[41]....
        /*00dc*/ 	.word	0xffffffff


	//   ....[42]....
        /*00e0*/ 	.word	0xffffffff


	//   ....[43]....
        /*00e4*/ 	.word	0xffffffff


	//   ....[44]....
        /*00e8*/ 	.word	0xffffffff


	//   ....[45]....
        /*00ec*/ 	.word	0xffffffff


	//   ....[46]....
        /*00f0*/ 	.word	0xffffffff


	//   ....[47]....
        /*00f4*/ 	.word	0xffffffff


	//   ....[48]....
        /*00f8*/ 	.word	0xffffffff


	//   ....[49]....
        /*00fc*/ 	.word	0xffffffff


	//----- nvinfo : EIATTR_COOP_GROUP_INSTR_OFFSETS
	.align		4
.L_2439:
        /*0100*/ 	.byte	0x04, 0x28
        /*0102*/ 	.short	(.L_2441 - .L_2440)


	//   ....[0]....
.L_2440:
        /*0104*/ 	.word	0x00001460


	//   ....[1]....
        /*0108*/ 	.word	0x00001aa0


	//   ....[2]....
        /*010c*/ 	.word	0x00002080


	//   ....[3]....
        /*0110*/ 	.word	0x00003060


	//   ....[4]....
        /*0114*/ 	.word	0x00003a60


	//   ....[5]....
        /*0118*/ 	.word	0x000045e0


	//   ....[6]....
        /*011c*/ 	.word	0x00004630


	//   ....[7]....
        /*0120*/ 	.word	0x00004750


	//   ....[8]....
        /*0124*/ 	.word	0x00004790


	//   ....[9]....
        /*0128*/ 	.word	0x000047d0


	//   ....[10]....
        /*012c*/ 	.word	0x00004810


	//   ....[11]....
        /*0130*/ 	.word	0x000048a0


	//   ....[12]....
        /*0134*/ 	.word	0x000048d0


	//   ....[13]....
        /*0138*/ 	.word	0x000048f0


	//   ....[14]....
        /*013c*/ 	.word	0x00004910


	//   ....[15]....
        /*0140*/ 	.word	0x00004940


	//   ....[16]....
        /*0144*/ 	.word	0x00004970


	//   ....[17]....
        /*0148*/ 	.word	0x00004990


	//   ....[18]....
        /*014c*/ 	.word	0x000049b0


	//   ....[19]....
        /*0150*/ 	.word	0x000049e0


	//   ....[20]....
        /*0154*/ 	.word	0x00004a00


	//   ....[21]....
        /*0158*/ 	.word	0x00004a40


	//   ....[22]....
        /*015c*/ 	.word	0x00004a60


	//   ....[23]....
        /*0160*/ 	.word	0x00004ab0


	//   ....[24]....
        /*0164*/ 	.word	0x00004ac0


	//   ....[25]....
        /*0168*/ 	.word	0x00004b00


	//   ....[26]....
        /*016c*/ 	.word	0x00004b10


	//   ....[27]....
        /*0170*/ 	.word	0x00004b20


	//   ....[28]....
        /*0174*/ 	.word	0x00004b50


	//   ....[29]....
        /*0178*/ 	.word	0x00004b70


	//   ....[30]....
        /*017c*/ 	.word	0x00004b80


	//   ....[31]....
        /*0180*/ 	.word	0x00004b90


	//   ....[32]....
        /*0184*/ 	.word	0x00004bc0


	//   ....[33]....
        /*0188*/ 	.word	0x000064f0


	//   ....[34]....
        /*018c*/ 	.word	0x000066c0


	//   ....[35]....
        /*0190*/ 	.word	0x00006890


	//   ....[36]....
        /*0194*/ 	.word	0x00006a60


	//   ....[37]....
        /*0198*/ 	.word	0x00006b20


	//   ....[38]....
        /*019c*/ 	.word	0x00006f40


	//   ....[39]....
        /*01a0*/ 	.word	0x000077e0


	//   ....[40]....
        /*01a4*/ 	.word	0x00007e00


	//   ....[41]....
        /*01a8*/ 	.word	0x00007e50


	//   ....[42]....
        /*01ac*/ 	.word	0x00007ea0


	//   ....[43]....
        /*01b0*/ 	.word	0x00007ed0


	//   ....[44]....
        /*01b4*/ 	.word	0x00007ef0


	//   ....[45]....
        /*01b8*/ 	.word	0x00007ff0


	//   ....[46]....
        /*01bc*/ 	.word	0x00008030


	//   ....[47]....
        /*01c0*/ 	.word	0x00008080


	//   ....[48]....
        /*01c4*/ 	.word	0x000080b0


	//   ....[49]....
        /*01c8*/ 	.word	0x000080d0


	//----- nvinfo : EIATTR_EXIT_INSTR_OFFSETS
	.align		4
.L_2441:
        /*01cc*/ 	.byte	0x04, 0x1c
        /*01ce*/ 	.short	(.L_2443 - .L_2442)


	//   ....[0]....
.L_2442:
        /*01d0*/ 	.word	0x000081c0


	//   ....[1]....
        /*01d4*/ 	.word	0x000083a0


	//----- nvinfo : EIATTR_MAX_THREADS
	.align		4
.L_2443:
        /*01d8*/ 	.byte	0x04, 0x05
        /*01da*/ 	.short	(.L_2445 - .L_2444)
.L_2444:
        /*01dc*/ 	.word	0x00000020
        /*01e0*/ 	.word	0x00000001
        /*01e4*/ 	.word	0x00000001


	//----- nvinfo : EIATTR_CRS_STACK_SIZE
	.align		4
.L_2445:
        /*01e8*/ 	.byte	0x04, 0x1e
        /*01ea*/ 	.short	(.L_2447 - .L_2446)
.L_2446:
        /*01ec*/ 	.word	0x00000000


	//----- nvinfo : EIATTR_CBANK_PARAM_SIZE
	.align		4
.L_2447:
        /*01f0*/ 	.byte	0x03, 0x19
        /*01f2*/ 	.short	0x01f0


	//----- nvinfo : EIATTR_PARAM_CBANK
	.align		4
        /*01f4*/ 	.byte	0x04, 0x0a
        /*01f6*/ 	.short	(.L_2449 - .L_2448)
	.align		4
.L_2448:
        /*01f8*/ 	.word	index@(.nv.constant0._Z25selective_scan_bwd_kernelI32Selective_Scan_bwd_kernel_traitsILi32ELi16ELb0ELb1ELb1ELb0ELb0EN3c108BFloat16EfEEv12SSMParamsBwd)
        /*01fc*/ 	.short	0x0210
        /*01fe*/ 	.short	0x01f0


	//----- nvinfo : EIATTR_SW_WAR
	.align		4
.L_2449:
        /*0200*/ 	.byte	0x04, 0x36
        /*0202*/ 	.short	(.L_2451 - .L_2450)
.L_2450:
        /*0204*/ 	.word	0x00000008
.L_2451:


//--------------------- .nv.info._Z25selective_scan_bwd_kernelI32Selective_Scan_bwd_kernel_traitsILi32ELi16ELb0ELb1ELb1ELb0ELb1EN3c108BFloat16EfEEv12SSMParamsBwd --------------------------
	.section	.nv.info._Z25selective_scan_bwd_kernelI32Selective_Scan_bwd_kernel_traitsILi32ELi16ELb0ELb1ELb1ELb0ELb1EN3c108BFloat16EfEEv12SSMParamsBwd,"",@"SHT_CUDA_INFO"
	.sectionflags	@""
	.align	4


	//----- nvinfo : EIATTR_CUDA_API_VERSION
	.align		4
        /*0000*/ 	.byte	0x04, 0x37
        /*0002*/ 	.short	(.L_2453 - .L_2452)
.L_2452:
        /*0004*/ 	.word	0x00000082


	//----- nvinfo : EIATTR_KPARAM_INFO
	.align		4
.L_2453:
        /*0008*/ 	.byte	0x04, 0x17
        /*000a*/ 	.short	(.L_2455 - .L_2454)
.L_2454:
        /*000c*/ 	.word	0x00000000
        /*0010*/ 	.short	0x0000
        /*0012*/ 	.short	0x0000
        /*0014*/ 	.byte	0x00, 0xf0, 0xc1, 0x07


	//----- nvinfo : EIATTR_SPARSE_MMA_MASK
	.align		4
.L_2455:
        /*0018*/ 	.byte	0x03, 0x50
        /*001a*/ 	.short	0x0000


	//----- nvinfo : EIATTR_MAXREG_COUNT
	.align		4
        /*001c*/ 	.byte	0x03, 0x1b
        /*001e*/ 	.short	0x00ff


	//----- nvinfo : EIATTR_NUM_BARRIERS
	.align		4
        /*0020*/ 	.byte	0x02, 0x4c
        /*0022*/ 	.byte	0x01
	.zero		1


	//----- nvinfo : EIATTR_MERCURY_ISA_VERSION
	.align		4
        /*0024*/ 	.byte	0x03, 0x5f
        /*0026*/ 	.short	0x0101


	//----- nvinfo : EIATTR_INT_WARP_WIDE_INSTR_OFFSETS
	.align		4
        /*0028*/ 	.byte	0x04, 0x31
        /*002a*/ 	.short	(.L_2457 - .L_2456)


	//   ....[0]....
.L_2456:
        /*002c*/ 	.word	0x000064c0


	//----- nvinfo : EIATTR_COOP_GROUP_MASK_REGIDS
	.align		4
.L_2457:
        /*0030*/ 	.byte	0x04, 0x29
        /*0032*/ 	.short	(.L_2459 - .L_2458)


	//   ....[0]....
.L_2458:
        /*0034*/ 	.word	0xffffffff


	//   ....[1]....
        /*0038*/ 	.word	0xffffffff


	//   ....[2]....
        /*003c*/ 	.word	0xffffffff


	//   ....[3]....
        /*0040*/ 	.word	0xffffffff


	//   ....[4]....
        /*0044*/ 	.word	0xffffffff


	//   ....[5]....
        /*0048*/ 	.word	0xffffffff


	//   ....[6]....
        /*004c*/ 	.word	0xffffffff


	//   ....[7]....
        /*0050*/ 	.word	0xffffffff


	//   ....[8]....
        /*0054*/ 	.word	0xffffffff


	//   ....[9]....
        /*0058*/ 	.word	0xffffffff


	//   ....[10]....
        /*005c*/ 	.word	0xffffffff


	//   ....[11]....
        /*0060*/ 	.word	0xffffffff


	//   ....[12]....
        /*0064*/ 	.word	0xffffffff


	//   ....[13]....
        /*0068*/ 	.word	0xffffffff


	//   ....[14]....
        /*006c*/ 	.word	0xffffffff


	//   ....[15]....
        /*0070*/ 	.word	0xffffffff


	//   ....[16]....
        /*0074*/ 	.word	0xffffffff


	//   ....[17]....
        /*0078*/ 	.word	0xffffffff


	//   ....[18]....
        /*007c*/ 	.word	0xffffffff


	//   ....[19]....
        /*0080*/ 	.word	0xffffffff


	//   ....[20]....
        /*0084*/ 	.word	0xffffffff


	//   ....[21]....
        /*0088*/ 	.word	0xffffffff


	//   ....[22]....
        /*008c*/ 	.word	0xffffffff


	//   ....[23]....
        /*0090*/ 	.word	0xffffffff


	//   ....[24]....
        /*0094*/ 	.word	0xffffffff


	//   ....[25]....
        /*0098*/ 	.word	0xffffffff


	//   ....[26]....
        /*009c*/ 	.word	0xffffffff


	//   ....[27]....
        /*00a0*/ 	.word	0xffffffff


	//   ....[28]....
        /*00a4*/ 	.word	0xffffffff


	//   ....[29]....
        /*00a8*/ 	.word	0xffffffff


	//   ....[30]....
        /*00ac*/ 	.word	0xffffffff


	//   ....[31]....
        /*00b0*/ 	.word	0xffffffff


	//   ....[32]....
        /*00b4*/ 	.word	0xffffffff


	//   ....[33]....
        /*00b8*/ 	.word	0xffffffff


	//   ....[34]....
        /*00bc*/ 	.word	0xffffffff


	//   ....[35]....
        /*00c0*/ 	.word	0xffffffff


	//   ....[36]....
        /*00c4*/ 	.word	0xffffffff


	//   ....[37]....
        /*00c8*/ 	.word	0xffffffff


	//   ....[38]....
        /*00cc*/ 	.word	0xffffffff


	//   ....[39]....
        /*00d0*/ 	.word	0xffffffff


	//   ....[40]....
        /*00d4*/ 	.word	0xffffffff


	//   ....[41]....
        /*00d8*/ 	.word	0xffffffff


	//   ....[42]....
        /*00dc*/ 	.word	0xffffffff


	//   ....[43]....
        /*00e0*/ 	.word	0xffffffff


	//   ....[44]....
        /*00e4*/ 	.word	0xffffffff


	//   ....[45]....
        /*00e8*/ 	.word	0xffffffff


	//   ....[46]....
        /*00ec*/ 	.word	0xffffffff


	//   ....[47]....
        /*00f0*/ 	.word	0xffffffff


	//   ....[48]....
        /*00f4*/ 	.word	0xffffffff


	//   ....[49]....
        /*00f8*/ 	.word	0xffffffff


	//   ....[50]....
        /*00fc*/ 	.word	0xffffffff


	//   ....[51]....
        /*0100*/ 	.word	0xffffffff


	//   ....[52]....
        /*0104*/ 	.word	0xffffffff


	//   ....[53]....
        /*0108*/ 	.word	0xffffffff


	//----- nvinfo : EIATTR_COOP_GROUP_INSTR_OFFSETS
	.align		4
.L_2459:
        /*010c*/ 	.byte	0x04, 0x28
        /*010e*/ 	.short	(.L_2461 - .L_2460)


	//   ....[0]....
.L_2460:
        /*0110*/ 	.word	0x000014c0


	//   ....[1]....
        /*0114*/ 	.word	0x00001aa0


	//   ....[2]....
        /*0118*/ 	.word	0x00002300


	//   ....[3]....
        /*011c*/ 	.word	0x00002820


	//   ....[4]....
        /*0120*/ 	.word	0x00002f70


	//   ....[5]....
        /*0124*/ 	.word	0x00003b60


	//   ....[6]....
        /*0128*/ 	.word	0x00004890


	//   ....[7]....
        /*012c*/ 	.word	0x000059d0


	//   ....[8]....
        /*0130*/ 	.word	0x00006270


	//   ....[9]....
        /*0134*/ 	.word	0x00006f70


	//   ....[10]....
        /*0138*/ 	.word	0x00006fb0


	//   ....[11]....
        /*013c*/ 	.word	0x00007090


	//   ....[12]....
        /*0140*/ 	.word	0x000070c0


	//   ....[13]....
        /*0144*/ 	.word	0x00007110


	//   ....[14]....
        /*0148*/ 	.word	0x00007140


	//   ....[15]....
        /*014c*/ 	.word	0x00007170


	//   ....[16]....
        /*0150*/ 	.word	0x00007190


	//   ....[17]....
        /*0154*/ 	.word	0x000071c0


	//   ....[18]....
        /*0158*/ 	.word	0x000071e0


	//   ....[19]....
        /*015c*/ 	.word	0x00007210


	//   ....[20]....
        /*0160*/ 	.word	0x00007230


	//   ....[21]....
        /*0164*/ 	.word	0x00007260


	//   ....[22]....
        /*0168*/ 	.word	0x00007280


	//   ....[23]....
        /*016c*/ 	.word	0x000072b0


	//   ....[24]....
        /*0170*/ 	.word	0x000072c0


	//   ....[25]....
        /*0174*/ 	.word	0x00007320


	//   ....[26]....
        /*0178*/ 	.word	0x00007330


	//   ....[27]....
        /*017c*/ 	.word	0x00007390


	//   ....[28]....
        /*0180*/ 	.word	0x000073a0


	//   ....[29]....
        /*0184*/ 	.word	0x000073c0


	//   ....[30]....
        /*0188*/ 	.word	0x000073e0


	//   ....[31]....
        /*018c*/ 	.word	0x000073f0


	//   ....[32]....
        /*0190*/ 	.word	0x00007420


	//   ....[33]....
        /*0194*/ 	.word	0x00007440


	//   ....[34]....
        /*0198*/ 	.word	0x00007460


	//   ....[35]....
        /*019c*/ 	.word	0x00007490


	//   ....[36]....
        /*01a0*/ 	.word	0x000074c0


	//   ....[37]....
        /*01a4*/ 	.word	0x00008e60


	//   ....[38]....
        /*01a8*/ 	.word	0x00009030


	//   ....[39]....
        /*01ac*/ 	.word	0x00009200


	//   ....[40]....
        /*01b0*/ 	.word	0x000093d0


	//   ....[41]....
        /*01b4*/ 	.word	0x00009440


	//   ....[42]....
        /*01b8*/ 	.word	0x00009830


	//   ....[43]....
        /*01bc*/ 	.word	0x0000a0b0


	//   ....[44]....
        /*01c0*/ 	.word	0x0000a6e0


	//   ....[45]....
        /*01c4*/ 	.word	0x0000a730


	//   ....[46]....
        /*01c8*/ 	.word	0x0000a780


	//   ....[47]....
        /*01cc*/ 	.word	0x0000a7b0


	//   ....[48]....
        /*01d0*/ 	.word	0x0000a7d0


	//   ....[49]....
        /*01d4*/ 	.word	0x0000a8d0


	//   ....[50]....
        /*01d8*/ 	.word	0x0000a910


	//   ....[51]....
        /*01dc*/ 	.word	0x0000a960


	//   ....[52]....
        /*01e0*/ 	.word	0x0000a990


	//   ....[53]....
        /*01e4*/ 	.word	0x0000a9b0


	//----- nvinfo : EIATTR_EXIT_INSTR_OFFSETS
	.align		4
.L_2461:
        /*01e8*/ 	.byte	0x04, 0x1c
        /*01ea*/ 	.short	(.L_2463 - .L_2462)


	//   ....[0]....
.L_2462:
        /*01ec*/ 	.word	0x0000aaa0


	//   ....[1]....
        /*01f0*/ 	.word	0x0000ac80


	//----- nvinfo : EIATTR_MAX_THREADS
	.align		4
.L_2463:
        /*01f4*/ 	.byte	0x04, 0x05
        /*01f6*/ 	.short	(.L_2465 - .L_2464)
.L_2464:
        /*01f8*/ 	.word	0x00000020
        /*01fc*/ 	.word	0x00000001
        /*0200*/ 	.word	0x00000001


	//----- nvinfo : EIATTR_CRS_STACK_SIZE
	.align		4
.L_2465:
        /*0204*/ 	.byte	0x04, 0x1e
        /*0206*/ 	.short	(.L_2467 - .L_2466)
.L_2466:
        /*0208*/ 	.word	0x00000000


	//----- nvinfo : EIATTR_CBANK_PARAM_SIZE
	.align		4
.L_2467:
        /*020c*/ 	.byte	0x03, 0x19
        /*020e*/ 	.short	0x01f0


	//----- nvinfo : EIATTR_PARAM_CBANK
	.align		4
        /*0210*/ 	.byte	0x04, 0x0a
        /*0212*/ 	.short	(.L_2469 - .L_2468)
	.align		4
.L_2468:
        /*0214*/ 	.word	index@(.nv.constant0._Z25selective_scan_bwd_kernelI32Selective_Scan_bwd_kernel_traitsILi32ELi16ELb0ELb1ELb1ELb0ELb1EN3c108BFloat16EfEEv12SSMParamsBwd)
        /*0218*/ 	.short	0x0210
        /*021a*/ 	.short	0x01f0


	//----- nvinfo : EIATTR_SW_WAR
	.align		4
.L_2469:
        /*021c*/ 	.byte	0x04, 0x36
        /*021e*/ 	.short	(.L_2471 - .L_2470)
.L_2470:
        /*0220*/ 	.word	0x00000008
.L_2471:


//--------------------- .nv.info._Z25selective_scan_bwd_kernelI32Selective_Scan_bwd_kernel_traitsILi32ELi16ELb0ELb1ELb1ELb1ELb0EN3c108BFloat16EfEEv12SSMParamsBwd --------------------------
	.section	.nv.info._Z25selective_scan_bwd_kernelI32Selective_Scan_bwd_kernel_traitsILi32ELi16ELb0ELb1ELb1ELb1ELb0EN3c108BFloat16EfEEv12SSMParamsBwd,"",@"SHT_CUDA_INFO"
	.sectionflags	@""
	.align	4


	//----- nvinfo : EIATTR_CUDA_API_VERSION
	.align		4
        /*0000*/ 	.byte	0x04, 0x37
        /*0002*/ 	.short	(.L_2473 - .L_2472)
.L_2472:
        /*0004*/ 	.word	0x00000082


	//----- nvinfo : EIATTR_KPARAM_INFO
	.align		4
.L_2473:
        /*0008*/ 	.byte	0x04, 0x17
        /*000a*/ 	.short	(.L_2475 - .L_2474)
.L_2474:
        /*000c*/ 	.word	0x00000000
        /*0010*/ 	.short	0x0000
        /*0012*/ 	.short	0x0000
        /*0014*/ 	.byte	0x00, 0xf0, 0xc1, 0x07


	//----- nvinfo : EIATTR_SPARSE_MMA_MASK
	.align		4
.L_2475:
        /*0018*/ 	.byte	0x03, 0x50
        /*001a*/ 	.short	0x0000


	//----- nvinfo : EIATTR_MAXREG_COUNT
	.align		4
        /*001c*/ 	.byte	0x03, 0x1b
        /*001e*/ 	.short	0x00ff


	//----- nvinfo : EIATTR_NUM_BARRIERS
	.align		4
        /*0020*/ 	.byte	0x02, 0x4c
        /*0022*/ 	.byte	0x01
	.zero		1


	//----- nvinfo : EIATTR_MERCURY_ISA_VERSION
	.align		4
        /*0024*/ 	.byte	0x03, 0x5f
        /*0026*/ 	.short	0x0101


	//----- nvinfo : EIATTR_INT_WARP_WIDE_INSTR_OFFSETS
	.align		4
        /*0028*/ 	.byte	0x04, 0x31
        /*002a*/ 	.short	(.L_2477 - .L_2476)


	//   ....[0]....
.L_2476:
        /*002c*/ 	.word	0x00006b40


	//   ....[1]....
        /*0030*/ 	.word	0x00006eb0


	//----- nvinfo : EIATTR_COOP_GROUP_MASK_REGIDS
	.align		4
.L_2477:
        /*0034*/ 	.byte	0x04, 0x29
        /*0036*/ 	.short	(.L_2479 - .L_2478)


	//   ....[0]....
.L_2478:
        /*0038*/ 	.word	0xffffffff


	//   ....[1]....
        /*003c*/ 	.word	0xffffffff


	//   ....[2]....
        /*0040*/ 	.word	0xffffffff


	//   ....[3]....
        /*0044*/ 	.word	0xffffffff


	//   ....[4]....
        /*0048*/ 	.word	0xffffffff


	//   ....[5]....
        /*004c*/ 	.word	0xffffffff


	//   ....[6]....
        /*0050*/ 	.word	0xffffffff


	//   ....[7]....
        /*0054*/ 	.word	0xffffffff


	//   ....[8]....
        /*0058*/ 	.word	0xffffffff


	//   ....[9]....
        /*005c*/ 	.word	0xffffffff


	//   ....[10]....
        /*0060*/ 	.word	0xffffffff


	//   ....[11]....
        /*0064*/ 	.word	0xffffffff


	//   ....[12]....
        /*0068*/ 	.word	0xffffffff


	//   ....[13]....
        /*006c*/ 	.word	0xffffffff


	//   ....[14]....
        /*0070*/ 	.word	0xffffffff


	//   ....[15]....
        /*0074*/ 	.word	0xffffffff


	//   ....[16]....
        /*0078*/ 	.word	0xffffffff


	//   ....[17]....
        /*007c*/ 	.word	0xffffffff


	//   ....[18]....
        /*0080*/ 	.word	0xffffffff


	//   ....[19]....
        /*0084*/ 	.word	0xffffffff


	//   ....[20]....
        /*0088*/ 	.word	0xffffffff


	//   ....[21]....
        /*008c*/ 	.word	0xffffffff


	//   ....[22]....
        /*0090*/ 	.word	0xffffffff


	//   ....[23]....
        /*0094*/ 	.word	0xffffffff


	//   ....[24]....
        /*0098*/ 	.word	0xffffffff


	//   ....[25]....
        /*009c*/ 	.word	0xffffffff


	//   ....[26]....
        /*00a0*/ 	.word	0xffffffff


	//   ....[27]....
        /*00a4*/ 	.word	0xffffffff


	//   ....[28]....
        /*00a8*/ 	.word	0xffffffff


	//   ....[29]....
        /*00ac*/ 	.word	0xffffffff


	//   ....[30]....
        /*00b0*/ 	.word	0xffffffff


	//   ....[31]....
        /*00b4*/ 	.word	0xffffffff


	//   ....[32]....
        /*00b8*/ 	.word	0xffffffff


	//   ....[33]....
        /*00bc*/ 	.word	0xffffffff


	//   ....[34]....
        /*00c0*/ 	.word	0xffffffff


	//   ....[35]....
        /*00c4*/ 	.word	0xffffffff


	//   ....[36]....
        /*00c8*/ 	.word	0xffffffff


	//   ....[37]....
        /*00cc*/ 	.word	0xffffffff


	//   ....[38]....
        /*00d0*/ 	.word	0xffffffff


	//   ....[39]....
        /*00d4*/ 	.word	0xffffffff


	//   ....[40]....
        /*00d8*/ 	.word	0xffffffff


	//   ....[41]....
        /*00dc*/ 	.word	0xffffffff


	//   ....[42]....
        /*00e0*/ 	.word	0xffffffff


	//   ....[43]....
        /*00e4*/ 	.word	0xffffffff


	//   ....[44]....
        /*00e8*/ 	.word	0xffffffff


	//   ....[45]....
        /*00ec*/ 	.word	0xffffffff


	//   ....[46]....
        /*00f0*/ 	.word	0xffffffff


	//   ....[47]....
        /*00f4*/ 	.word	0xffffffff


	//   ....[48]....
        /*00f8*/ 	.word	0xffffffff


	//   ....[49]....
        /*00fc*/ 	.word	0xffffffff


	//   ....[50]....
        /*0100*/ 	.word	0xffffffff


	//----- nvinfo : EIATTR_COOP_GROUP_INSTR_OFFSETS
	.align		4
.L_2479:
        /*0104*/ 	.byte	0x04, 0x28
        /*0106*/ 	.short	(.L_2481 - .L_2480)


	//   ....[0]....
.L_2480:
        /*0108*/ 	.word	0x00001450


	//   ....[1]....
        /*010c*/ 	.word	0x00001a30


	//   ....[2]....
        /*0110*/ 	.word	0x00001ef0


	//   ....[3]....
        /*0114*/ 	.word	0x00005370


	//   ....[4]....
        /*0118*/ 	.word	0x00005d90


	//   ....[5]....
        /*011c*/ 	.word	0x000068a0


	//   ....[6]....
        /*0120*/ 	.word	0x000068e0


	//   ....[7]....
        /*0124*/ 	.word	0x00006a50


	//   ....[8]....
        /*0128*/ 	.word	0x00006a80


	//   ....[9]....
        /*012c*/ 	.word	0x00006ab0


	//   ....[10]....
        /*0130*/ 	.word	0x00006ae0


	//   ....[11]....
        /*0134*/ 	.word	0x00006b80


	//   ....[12]....
        /*0138*/ 	.word	0x00006bb0


	//   ....[13]....
        /*013c*/ 	.word	0x00006bd0


	//   ....[14]....
        /*0140*/ 	.word	0x00006bf0


	//   ....[15]....
        /*0144*/ 	.word	0x00006c20


	//   ....[16]....
        /*0148*/ 	.word	0x00006c50


	//   ....[17]....
        /*014c*/ 	.word	0x00006c70


	//   ....[18]....
        /*0150*/ 	.word	0x00006c90


	//   ....[19]....
        /*0154*/ 	.word	0x00006cc0


	//   ....[20]....
        /*0158*/ 	.word	0x00006cf0


	//   ....[21]....
        /*015c*/ 	.word	0x00006d20


	//   ....[22]....
        /*0160*/ 	.word	0x00006d50


	//   ....[23]....
        /*0164*/ 	.word	0x00006da0


	//   ....[24]....
        /*0168*/ 	.word	0x00006dc0


	//   ....[25]....
        /*016c*/ 	.word	0x00006de0


	//   ....[26]....
        /*0170*/ 	.word	0x00006df0


	//   ....[27]....
        /*0174*/ 	.word	0x00006e00


	//   ....[28]....
        /*0178*/ 	.word	0x00006e20


	//   ....[29]....
        /*017c*/ 	.word	0x00006e40


	//   ....[30]....
        /*0180*/ 	.word	0x00006e60


	//   ....[31]....
        /*0184*/ 	.word	0x00006e80


	//   ....[32]....
        /*0188*/ 	.word	0x00006ea0


	//   ....[33]....
        /*018c*/ 	.word	0x000087f0


	//   ....[34]....
        /*0190*/ 	.word	0x000089c0


	//   ....[35]....
        /*0194*/ 	.word	0x00008b90


	//   ....[36]....
        /*0198*/ 	.word	0x00008d60


	//   ....[37]....
        /*019c*/ 	.word	0x00008e20


	//   ....[38]....
        /*01a0*/ 	.word	0x00009420


	//   ....[39]....
        /*01a4*/ 	.word	0x00009bf0


	//   ....[40]....
        /*01a8*/ 	.word	0x0000a830


	//   ....[41]....
        /*01ac*/ 	.word	0x0000ae50


	//   ....[42]....
        /*01b0*/ 	.word	0x0000aea0


	//   ....[43]....
        /*01b4*/ 	.word	0x0000aef0


	//   ....[44]....
        /*01b8*/ 	.word	0x0000af20


	//   ....[45]....
        /*01bc*/ 	.word	0x0000af40


	//   ....[46]....
        /*01c0*/ 	.word	0x0000b040


	//   ....[47]....
        /*01c4*/ 	.word	0x0000b080


	//   ....[48]....
        /*01c8*/ 	.word	0x0000b0d0


	//   ....[49]....
        /*01cc*/ 	.word	0x0000b100


	//   ....[50]....
        /*01d0*/ 	.word	0x0000b120


	//----- nvinfo : EIATTR_EXIT_INSTR_OFFSETS
	.align		4
.L_2481:
        /*01d4*/ 	.byte	0x04, 0x1c
        /*01d6*/ 	.short	(.L_2483 - .L_2482)


	//   ....[0]....
.L_2482:
        /*01d8*/ 	.word	0x0000b210


	//   ....[1]....
        /*01dc*/ 	.word	0x0000b3f0


	//----- nvinfo : EIATTR_MAX_THREADS
	.align		4
.L_2483:
        /*01e0*/ 	.byte	0x04, 0x05
        /*01e2*/ 	.short	(.L_2485 - .L_2484)
.L_2484:
        /*01e4*/ 	.word	0x00000020
        /*01e8*/ 	.word	0x00000001
        /*01ec*/ 	.word	0x00000001


	//----- nvinfo : EIATTR_CRS_STACK_SIZE
	.align		4
.L_2485:
        /*01f0*/ 	.byte	0x04, 0x1e
        /*01f2*/ 	.short	(.L_2487 - .L_2486)
.L_2486:
        /*01f4*/ 	.word	0x00000000


	//----- nvinfo : EIATTR_CBANK_PARAM_SIZE
	.align		4
.L_2487:
        /*01f8*/ 	.byte	0x03, 0x19
        /*01fa*/ 	.short	0x01f0


	//----- nvinfo : EIATTR_PARAM_CBANK
	.align		4
        /*01fc*/ 	.byte	0x04, 0x0a
        /*01fe*/ 	.short	(.L_2489 - .L_2488)
	.align		4
.L_2488:
        /*0200*/ 	.word	index@(.nv.constant0._Z25selective_scan_bwd_kernelI32Selective_Scan_bwd_kernel_traitsILi32ELi16ELb0ELb1ELb1ELb1ELb0EN3c108BFloat16EfEEv12SSMParamsBwd)
        /*0204*/ 	.short	0x0210
        /*0206*/ 	.short	0x01f0


	//----- nvinfo : EIATTR_SW_WAR
	.align		4
.L_2489:
        /*0208*/ 	.byte	0x04, 0x36
        /*020a*/ 	.short	(.L_2491 - .L_2490)
.L_2490:
        /*020c*/ 	.word	0x00000008
.L_2491:


//--------------------- .nv.info._Z25selective_scan_bwd_kernelI32Selective_Scan_bwd_kernel_traitsILi32ELi16ELb0ELb1ELb1ELb1ELb1EN3c108BFloat16EfEEv12SSMParamsBwd --------------------------
	.section	.nv.info._Z25selective_scan_bwd_kernelI32Selective_Scan_bwd_kernel_traitsILi32ELi16ELb0ELb1ELb1ELb1ELb1EN3c108BFloat16EfEEv12SSMParamsBwd,"",@"SHT_CUDA_INFO"
	.sectionflags	@""
	.align	4


	//----- nvinfo : EIATTR_CUDA_API_VERSION
	.align		4
        /*0000*/ 	.byte	0x04, 0x37
        /*0002*/ 	.short	(.L_2493 - .L_2492)
.L_2492:
        /*0004*/ 	.word	0x00000082


	//----- nvinfo : EIATTR_KPARAM_INFO
	.align		4
.L_2493:
        /*0008*/ 	.byte	0x04, 0x17
        /*000a*/ 	.short	(.L_2495 - .L_2494)
.L_2494:
        /*000c*/ 	.word	0x00000000
        /*0010*/ 	.short	0x0000
        /*0012*/ 	.short	0x0000
        /*0014*/ 	.byte	0x00, 0xf0, 0xc1, 0x07


	//----- nvinfo : EIATTR_SPARSE_MMA_MASK
	.align		4
.L_2495:
        /*0018*/ 	.byte	0x03, 0x50
        /*001a*/ 	.short	0x0000


	//----- nvinfo : EIATTR_MAXREG_COUNT
	.align		4
        /*001c*/ 	.byte	0x03, 0x1b
        /*001e*/ 	.short	0x00ff


	//----- nvinfo : EIATTR_NUM_BARRIERS
	.align		4
        /*0020*/ 	.byte	0x02, 0x4c
        /*0022*/ 	.byte	0x01
	.zero		1


	//----- nvinfo : EIATTR_MERCURY_ISA_VERSION
	.align		4
        /*0024*/ 	.byte	0x03, 0x5f
        /*0026*/ 	.short	0x0101


	//----- nvinfo : EIATTR_INT_WARP_WIDE_INSTR_OFFSETS
	.align		4
        /*0028*/ 	.byte	0x04, 0x31
        /*002a*/ 	.short	(.L_2497 - .L_2496)


	//   ....[0]....
.L_2496:
        /*002c*/ 	.word	0x000087f0


	//----- nvinfo : EIATTR_COOP_GROUP_MASK_REGIDS
	.align		4
.L_2497:
        /*0030*/ 	.byte	0x04, 0x29
        /*0032*/ 	.short	(.L_2499 - .L_2498)


	//   ....[0]....
.L_2498:
        /*0034*/ 	.word	0xffffffff


	//   ....[1]....
        /*0038*/ 	.word	0xffffffff


	//   ....[2]....
        /*003c*/ 	.word	0xffffffff


	//   ....[3]....
        /*0040*/ 	.word	0xffffffff


	//   ....[4]....
        /*0044*/ 	.word	0xffffffff


	//   ....[5]....
        /*0048*/ 	.word	0xffffffff


	//   ....[6]....
        /*004c*/ 	.word	0xffffffff


	//   ....[7]....
        /*0050*/ 	.word	0xffffffff


	//   ....[8]....
        /*0054*/ 	.word	0xffffffff


	//   ....[9]....
        /*0058*/ 	.word	0xffffffff


	//   ....[10]....
        /*005c*/ 	.word	0xffffffff


	//   ....[11]....
        /*0060*/ 	.word	0xffffffff


	//   ....[12]....
        /*0064*/ 	.word	0xffffffff


	//   ....[13]....
        /*0068*/ 	.word	0xffffffff


	//   ....[14]....
        /*006c*/ 	.word	0xffffffff


	//   ....[15]....
        /*0070*/ 	.word	0xffffffff


	//   ....[16]....
        /*0074*/ 	.word	0xffffffff


	//   ....[17]....
        /*0078*/ 	.word	0xffffffff


	//   ....[18]....
        /*007c*/ 	.word	0xffffffff


	//   ....[19]....
        /*0080*/ 	.word	0xffffffff


	//   ....[20]....
        /*0084*/ 	.word	0xffffffff


	//   ....[21]....
        /*0088*/ 	.word	0xffffffff


	//   ....[22]....
        /*008c*/ 	.word	0xffffffff


	//   ....[23]....
        /*0090*/ 	.word	0xffffffff


	//   ....[24]....
        /*0094*/ 	.word	0xffffffff


	//   ....[25]....
        /*0098*/ 	.word	0xffffffff


	//   ....[26]....
        /*009c*/ 	.word	0xffffffff


	//   ....[27]....
        /*00a0*/ 	.word	0xffffffff


	//   ....[28]....
        /*00a4*/ 	.word	0xffffffff


	//   ....[29]....
        /*00a8*/ 	.word	0xffffffff


	//   ....[30]....
        /*00ac*/ 	.word	0xffffffff


	//   ....[31]....
        /*00b0*/ 	.word	0xffffffff


	//   ....[32]....
        /*00b4*/ 	.word	0xffffffff


	//   ....[33]....
        /*00b8*/ 	.word	0xffffffff


	//   ....[34]....
        /*00bc*/ 	.word	0xffffffff


	//   ....[35]....
        /*00c0*/ 	.word	0xffffffff


	//   ....[36]....
        /*00c4*/ 	.word	0xffffffff


	//   ....[37]....
        /*00c8*/ 	.word	0xffffffff


	//   ....[38]....
        /*00cc*/ 	.word	0xffffffff


	//   ....[39]....
        /*00d0*/ 	.word	0xffffffff


	//   ....[40]....
        /*00d4*/ 	.word	0xffffffff


	//   ....[41]....
        /*00d8*/ 	.word	0xffffffff


	//   ....[42]....
        /*00dc*/ 	.word	0xffffffff


	//   ....[43]....
        /*00e0*/ 	.word	0xffffffff


	//   ....[44]....
        /*00e4*/ 	.word	0xffffffff


	//   ....[45]....
        /*00e8*/ 	.word	0xffffffff


	//   ....[46]....
        /*00ec*/ 	.word	0xffffffff


	//   ....[47]....
        /*00f0*/ 	.word	0xffffffff


	//   ....[48]....
        /*00f4*/ 	.word	0xffffffff


	//   ....[49]....
        /*00f8*/ 	.word	0xffffffff


	//   ....[50]....
        /*00fc*/ 	.word	0xffffffff


	//   ....[51]....
        /*0100*/ 	.word	0xffffffff


	//   ....[52]....
        /*0104*/ 	.word	0xffffffff


	//   ....[53]....
        /*0108*/ 	.word	0xffffffff


	//   ....[54]....
        /*010c*/ 	.word	0xffffffff


	//----- nvinfo : EIATTR_COOP_GROUP_INSTR_OFFSETS
	.align		4
.L_2499:
        /*0110*/ 	.byte	0x04, 0x28
        /*0112*/ 	.short	(.L_2501 - .L_2500)


	//   ....[0]....
.L_2500:
        /*0114*/ 	.word	0x00001470


	//   ....[1]....
        /*0118*/ 	.word	0x00001a10


	//   ....[2]....
        /*011c*/ 	.word	0x00001f70


	//   ....[3]....
        /*0120*/ 	.word	0x00004d10


	//   ....[4]....
        /*0124*/ 	.word	0x00005480


	//   ....[5]....
        /*0128*/ 	.word	0x00006030


	//   ....[6]....
        /*012c*/ 	.word	0x00006b60


	//   ....[7]....
        /*0130*/ 	.word	0x00007d00


	//   ....[8]....
        /*0134*/ 	.word	0x000085c0


	//   ....[9]....
        /*0138*/ 	.word	0x00009270


	//   ....[10]....
        /*013c*/ 	.word	0x000092b0


	//   ....[11]....
        /*0140*/ 	.word	0x000093c0


	//   ....[12]....
        /*0144*/ 	.word	0x00009400


	//   ....[13]....
        /*0148*/ 	.word	0x00009430


	//   ....[14]....
        /*014c*/ 	.word	0x00009470


	//   ....[15]....
        /*0150*/ 	.word	0x00009510


	//   ....[16]....
        /*0154*/ 	.word	0x00009540


	//   ....[17]....
        /*0158*/ 	.word	0x00009560


	//   ....[18]....
        /*015c*/ 	.word	0x00009580


	//   ....[19]....
        /*0160*/ 	.word	0x000095b0


	//   ....[20]....
        /*0164*/ 	.word	0x000095e0


	//   ....[21]....
        /*0168*/ 	.word	0x00009600


	//   ....[22]....
        /*016c*/ 	.word	0x00009620


	//   ....[23]....
        /*0170*/ 	.word	0x00009650


	//   ....[24]....
        /*0174*/ 	.word	0x00009670


	//   ....[25]....
        /*0178*/ 	.word	0x000096c0


	//   ....[26]....
        /*017c*/ 	.word	0x000096d0


	//   ....[27]....
        /*0180*/ 	.word	0x00009720


	//   ....[28]....
        /*0184*/ 	.word	0x00009740


	//   ....[29]....
        /*0188*/ 	.word	0x00009770


	//   ....[30]....
        /*018c*/ 	.word	0x00009780


	//   ....[31]....
        /*0190*/ 	.word	0x00009790


	//   ....[32]....
        /*0194*/ 	.word	0x000097c0


	//   ....[33]....
        /*0198*/ 	.word	0x000097d0


	//   ....[34]....
        /*019c*/ 	.word	0x000097e0


	//   ....[35]....
        /*01a0*/ 	.word	0x000097f0


	//   ....[36]....
        /*01a4*/ 	.word	0x00009810


	//   ....[37]....
        /*01a8*/ 	.word	0x0000b190


	//   ....[38]....
        /*01ac*/ 	.word	0x0000b360


	//   ....[39]....
        /*01b0*/ 	.word	0x0000b530


	//   ....[40]....
        /*01b4*/ 	.word	0x0000b700


	//   ....[41]....
        /*01b8*/ 	.word	0x0000b770


	//   ....[42]....
        /*01bc*/ 	.word	0x0000bdd0


	//   ....[43]....
        /*01c0*/ 	.word	0x0000c740


	//   ....[44]....
        /*01c4*/ 	.word	0x0000d130


	//   ....[45]....
        /*01c8*/ 	.word	0x0000d750


	//   ....[46]....
        /*01cc*/ 	.word	0x0000d7a0


	//   ....[47]....
        /*01d0*/ 	.word	0x0000d7f0


	//   ....[48]....
        /*01d4*/ 	.word	0x0000d820


	//   ....[49]....
        /*01d8*/ 	.word	0x0000d840


	//   ....[50]....
        /*01dc*/ 	.word	0x0000d940


	//   ....[51]....
        /*01e0*/ 	.word	0x0000d980


	//   ....[52]....
        /*01e4*/ 	.word	0x0000d9d0


	//   ....[53]....
        /*01e8*/ 	.word	0x0000da00


	//   ....[54]....
        /*01ec*/ 	.word	0x0000da20


	//----- nvinfo : EIATTR_EXIT_INSTR_OFFSETS
	.align		4
.L_2501:
        /*01f0*/ 	.byte	0x04, 0x1c
        /*01f2*/ 	.short	(.L_2503 - .L_2502)


	//   ....[0]....
.L_2502:
        /*01f4*/ 	.word	0x0000db10


	//   ....[1]....
        /*01f8*/ 	.word	0x0000dcf0


	//----- nvinfo : EIATTR_MAX_THREADS
	.align		4
.L_2503:
        /*01fc*/ 	.byte	0x04, 0x05
        /*01fe*/ 	.short	(.L_2505 - .L_2504)
.L_2504:
        /*0200*/ 	.word	0x00000020
        /*0204*/ 	.word	0x00000001
        /*0208*/ 	.word	0x00000001


	//----- nvinfo : EIATTR_CRS_STACK_SIZE
	.align		4
.L_2505:
        /*020c*/ 	.byte	0x04, 0x1e
        /*020e*/ 	.short	(.L_2507 - .L_2506)
.L_2506:
        /*0210*/ 	.word	0x00000000


	//----- nvinfo : EIATTR_CBANK_PARAM_SIZE
	.align		4
.L_2507:
        /*0214*/ 	.byte	0x03, 0x19
        /*0216*/ 	.short	0x01f0


	//----- nvinfo : EIATTR_PARAM_CBANK
	.align		4
        /*0218*/ 	.byte	0x04, 0x0a
        /*021a*/ 	.short	(.L_2509 - .L_2508)
	.align		4
.L_2508:
        /*021c*/ 	.word	index@(.nv.constant0._Z25selective_scan_bwd_kernelI32Selective_Scan_bwd_kernel_traitsILi32ELi16ELb0ELb1ELb1ELb1ELb1EN3c108BFloat16EfEEv12SSMParamsBwd)
        /*0220*/ 	.short	0x0210
        /*0222*/ 	.short	0x01f0


	//----- nvinfo : EIATTR_SW_WAR
	.align		4
.L_2509:
        /*0224*/ 	.byte	0x04, 0x36
        /*0226*/ 	.short	(.L_2511 - .L_2510)
.L_2510:
        /*0228*/ 	.word	0x00000008
.L_2511:


//--------------------- .nv.info._Z25selective_scan_bwd_kernelI32Selective_Scan_bwd_kernel_traitsILi32ELi16ELb1ELb0ELb0ELb0ELb0EN3c108BFloat16EfEEv12SSMParamsBwd --------------------------
	.section	.nv.info._Z25selective_scan_bwd_kernelI32Selective_Scan_bwd_kernel_traitsILi32ELi16ELb1ELb0ELb0ELb0ELb0EN3c108BFloat16EfEEv12SSMParamsBwd,"",@"SHT_CUDA_INFO"
	.sectionflags	@""
	.align	4


	//----- nvinfo : EIATTR_CUDA_API_VERSION
	.align		4
        /*0000*/ 	.byte	0x04, 0x37
        /*0002*/ 	.short	(.L_2513 - .L_2512)
.L_2512:
        /*0004*/ 	.word	0x00000082


	//----- nvinfo : EIATTR_KPARAM_INFO
	.align		4
.L_2513:
        /*0008*/ 	.byte	0x04, 0x17
        /*000a*/ 	.short	(.L_2515 - .L_2514)
.L_2514:
        /*000c*/ 	.word	0x00000000
        /*0010*/ 	.short	0x0000
        /*0012*/ 	.short	0x0000
        /*0014*/ 	.byte	0x00, 0xf0, 0xc1, 0x07


	//----- nvinfo : EIATTR_SPARSE_MMA_MASK
	.align		4
.L_2515:
        /*0018*/ 	.byte	0x03, 0x50
        /*001a*/ 	.short	0x0000


	//----- nvinfo : EIATTR_MAXREG_COUNT
	.align		4
        /*001c*/ 	.byte	0x03, 0x1b
        /*001e*/ 	.short	0x00ff


	//----- nvinfo : EIATTR_NUM_BARRIERS
	.align		4
        /*0020*/ 	.byte	0x02, 0x4c
        /*0022*/ 	.byte	0x01
	.zero		1


	//----- nvinfo : EIATTR_MERCURY_ISA_VERSION
	.align		4
        /*0024*/ 	.byte	0x03, 0x5f
        /*0026*/ 	.short	0x0101


	//----- nvinfo : EIATTR_COOP_GROUP_MASK_REGIDS
	.align		4
        /*0028*/ 	.byte	0x04, 0x29
        /*002a*/ 	.short	(.L_2517 - .L_2516)


	//   ....[0]....
.L_2516:
        /*002c*/ 	.word	0xffffffff


	//   ....[1]....
        /*0030*/ 	.word	0xffffffff


	//   ....[2]....
        /*0034*/ 	.word	0xffffffff


	//   ....[3]....
        /*0038*/ 	.word	0xffffffff


	//   ....[4]....
        /*003c*/ 	.word	0xffffffff


	//   ....[5]....
        /*0040*/ 	.word	0xffffffff


	//   ....[6]....
        /*0044*/ 	.word	0xffffffff


	//   ....[7]....
        /*0048*/ 	.word	0xffffffff


	//   ....[8]....
        /*004c*/ 	.word	0xffffffff


	//   ....[9]....
        /*0050*/ 	.word	0xffffffff


	//   ....[10]....
        /*0054*/ 	.word	0xffffffff


	//   ....[11]....
        /*0058*/ 	.word	0xffffffff


	//   ....[12]....
        /*005c*/ 	.word	0xffffffff


	//   ....[13]....
        /*0060*/ 	.word	0xffffffff


	//   ....[14]....
        /*0064*/ 	.word	0xffffffff


	//   ....[15]....
        /*0068*/ 	.word	0xffffffff


	//   ....[16]....
        /*006c*/ 	.word	0xffffffff


	//   ....[17]....
        /*0070*/ 	.word	0xffffffff


	//   ....[18]....
        /*0074*/ 	.word	0xffffffff


	//   ....[19]....
        /*0078*/ 	.word	0xffffffff


	//   ....[20]....
        /*007c*/ 	.word	0xffffffff


	//   ....[21]....
        /*0080*/ 	.word	0xffffffff


	//   ....[22]....
        /*0084*/ 	.word	0xffffffff


	//   ....[23]....
        /*0088*/ 	.word	0xffffffff


	//   ....[24]....
        /*008c*/ 	.word	0xffffffff


	//   ....[25]....
        /*0090*/ 	.word	0xffffffff


	//   ....[26]....
        /*0094*/ 	.word	0xffffffff


	//   ....[27]....
        /*0098*/ 	.word	0xffffffff


	//   ....[28]....
        /*009c*/ 	.word	0xffffffff


	//   ....[29]....
        /*00a0*/ 	.word	0xffffffff


	//   ....[30]....
        /*00a4*/ 	.word	0xffffffff


	//   ....[31]....
        /*00a8*/ 	.word	0xffffffff


	//   ....[32]....
        /*00ac*/ 	.word	0xffffffff


	//   ....[33]....
        /*00b0*/ 	.word	0xffffffff


	//   ....[34]....
        /*00b4*/ 	.word	0xffffffff


	//   ....[35]....
        /*00b8*/ 	.word	0xffffffff


	//   ....[36]....
        /*00bc*/ 	.word	0xffffffff


	//   ....[37]....
        /*00c0*/ 	.word	0xffffffff


	//   ....[38]....
        /*00c4*/ 	.word	0xffffffff


	//   ....[39]....
        /*00c8*/ 	.word	0xffffffff


	//   ....[40]....
        /*00cc*/ 	.word	0xffffffff


	//   ....[41]....
        /*00d0*/ 	.word	0xffffffff


	//   ....[42]....
        /*00d4*/ 	.word	0xffffffff


	//   ....[43]....
        /*00d8*/ 	.word	0xffffffff


	//   ....[44]....
        /*00dc*/ 	.word	0xffffffff


	//   ....[45]....
        /*00e0*/ 	.word	0xffffffff


	//   ....[46]....
        /*00e4*/ 	.word	0xffffffff


	//   ....[47]....
        /*00e8*/ 	.word	0xffffffff


	//   ....[48]....
        /*00ec*/ 	.word	0xffffffff


	//   ....[49]....
        /*00f0*/ 	.word	0xffffffff


	//   ....[50]....
        /*00f4*/ 	.word	0xffffffff


	//   ....[51]....
        /*00f8*/ 	.word	0xffffffff


	//   ....[52]....
        /*00fc*/ 	.word	0xffffffff


	//----- nvinfo : EIATTR_COOP_GROUP_INSTR_OFFSETS
	.align		4
.L_2517:
        /*0100*/ 	.byte	0x04, 0x28
        /*0102*/ 	.short	(.L_2519 - .L_2518)


	//   ....[0]....
.L_2518:
        /*0104*/ 	.word	0x00000710


	//   ....[1]....
        /*0108*/ 	.word	0x000007a0


	//   ....[2]....
        /*010c*/ 	.word	0x00000a80


	//   ....[3]....
        /*0110*/ 	.word	0x00001f10


	//   ....[4]....
        /*0114*/ 	.word	0x00001f50


	//   ....[5]....
        /*0118*/ 	.word	0x00001f70


	//   ....[6]....
        /*011c*/ 	.word	0x00001f80


	//   ....[7]....
        /*0120*/ 	.word	0x00001fb0


	//   ....[8]....
        /*0124*/ 	.word	0x00001fe0


	//   ....[9]....
        /*0128*/ 	.word	0x00002000


	//   ....[10]....
        /*012c*/ 	.word	0x00002020


	//   ....[11]....
        /*0130*/ 	.word	0x00002050


	//   ....[12]....
        /*0134*/ 	.word	0x00002080


	//   ....[13]....
        /*0138*/ 	.word	0x000020a0


	//   ....[14]....
        /*013c*/ 	.word	0x000020c0


	//   ....[15]....
        /*0140*/ 	.word	0x00002130


	//   ....[16]....
        /*0144*/ 	.word	0x00002160


	//   ....[17]....
        /*0148*/ 	.word	0x00002170


	//   ....[18]....
        /*014c*/ 	.word	0x00002180


	//   ....[19]....
        /*0150*/ 	.word	0x000021d0


	//   ....[20]....
        /*0154*/ 	.word	0x00002200


	//   ....[21]....
        /*0158*/ 	.word	0x00002220


	//   ....[22]....
        /*015c*/ 	.word	0x00002240


	//   ....[23]....
        /*0160*/ 	.word	0x00002260


	//   ....[24]....
        /*0164*/ 	.word	0x00002290


	//   ....[25]....
        /*0168*/ 	.word	0x000022b0


	//   ....[26]....
        /*016c*/ 	.word	0x000022e0


	//   ....[27]....
        /*0170*/ 	.word	0x000022f0


	//   ....[28]....
        /*0174*/ 	.word	0x00002300


	//   ....[29]....
        /*0178*/ 	.word	0x00002310


	//   ....[30]....
        /*017c*/ 	.word	0x00002320


	//   ....[31]....
        /*0180*/ 	.word	0x00002bb0


	//   ....[32]....
        /*0184*/ 	.word	0x00002bf0


	//   ....[33]....
        /*0188*/ 	.word	0x00002d80


	//   ....[34]....
        /*018c*/ 	.word	0x00002dc0


	//   ....[35]....
        /*0190*/ 	.word	0x00002f50


	//   ....[36]....
        /*0194*/ 	.word	0x00002f90


	//   ....[37]....
        /*0198*/ 	.word	0x00003090


	//   ....[38]....
        /*019c*/ 	.word	0x000030b0


	//   ....[39]....
        /*01a0*/ 	.word	0x000030e0


	//   ....[40]....
        /*01a4*/ 	.word	0x00003100


	//   ....[41]....
        /*01a8*/ 	.word	0x00003470


	//   ....[42]....
        /*01ac*/ 	.word	0x000037c0


	//   ....[43]....
        /*01b0*/ 	.word	0x000038a0


	//   ....[44]....
        /*01b4*/ 	.word	0x000038f0


	//   ....[45]....
        /*01b8*/ 	.word	0x00003940


	//   ....[46]....
        /*01bc*/ 	.word	0x00003970


	//   ....[47]....
        /*01c0*/ 	.word	0x00003990


	//   ....[48]....
        /*01c4*/ 	.word	0x00003a70


	//   ....[49]....
        /*01c8*/ 	.word	0x00003ab0


	//   ....[50]....
        /*01cc*/ 	.word	0x00003b00


	//   ....[51]....
        /*01d0*/ 	.word	0x00003b30


	//   ....[52]....
        /*01d4*/ 	.word	0x00003b50


	//----- nvinfo : EIATTR_EXIT_INSTR_OFFSETS
	.align		4
.L_2519:
        /*01d8*/ 	.byte	0x04, 0x1c
        /*01da*/ 	.short	(.L_2521 - .L_2520)


	//   ....[0]....
.L_2520:
        /*01dc*/ 	.word	0x00003c20


	//   ....[1]....
        /*01e0*/ 	.word	0x00004220


	//----- nvinfo : EIATTR_MAX_THREADS
	.align		4
.L_2521:
        /*01e4*/ 	.byte	0x04, 0x05
        /*01e6*/ 	.short	(.L_2523 - .L_2522)
.L_2522:
        /*01e8*/ 	.word	0x00000020
        /*01ec*/ 	.word	0x00000001
        /*01f0*/ 	.word	0x00000001


	//----- nvinfo : EIATTR_CRS_STACK_SIZE
	.align		4
.L_2523:
        /*01f4*/ 	.byte	0x04, 0x1e
        /*01f6*/ 	.short	(.L_2525 - .L_2524)
.L_2524:
        /*01f8*/ 	.word	0x00000000


	//----- nvinfo : EIATTR_CBANK_PARAM_SIZE
	.align		4
.L_2525:
        /*01fc*/ 	.byte	0x03, 0x19
        /*01fe*/ 	.short	0x01f0


	//----- nvinfo : EIATTR_PARAM_CBANK
	.align		4
        /*0200*/ 	.byte	0x04, 0x0a
        /*0202*/ 	.short	(.L_2527 - .L_2526)
	.align		4
.L_2526:
        /*0204*/ 	.word	index@(.nv.constant0._Z25selective_scan_bwd_kernelI32Selective_Scan_bwd_kernel_traitsILi32ELi16ELb1ELb0ELb0ELb0ELb0EN3c108BFloat16EfEEv12SSMParamsBwd)
        /*0208*/ 	.short	0x0210
        /*020a*/ 	.short	0x01f0


	//----- nvinfo : EIATTR_SW_WAR
	.align		4
.L_2527:
        /*020c*/ 	.byte	0x04, 0x36
        /*020e*/ 	.short	(.L_2529 - .L_2528)
.L_2528:
        /*0210*/ 	.word	0x00000008
.L_2529:


//--------------------- .nv.info._Z25selective_scan_bwd_kernelI32Selective_Scan_bwd_kernel_traitsILi32ELi16ELb1ELb0ELb0ELb0ELb1EN3c108BFloat16EfEEv12SSMParamsBwd --------------------------
	.section	.nv.info._Z25selective_scan_bwd_kernelI32Selective_Scan_bwd_kernel_traitsILi32ELi16ELb1ELb0ELb0ELb0ELb1EN3c108BFloat16EfEEv12SSMParamsBwd,"",@"SHT_CUDA_INFO"
	.sectionflags	@""
	.align	4


	//----- nvinfo : EIATTR_CUDA_API_VERSION
	.align		4
        /*0000*/ 	.byte	0x04, 0x37
        /*0002*/ 	.short	(.L_2531 - .L_2530)
.L_2530:
        /*0004*/ 	.word	0x00000082


	//----- nvinfo : EIATTR_KPARAM_INFO
	.align		4
.L_2531:
        /*0008*/ 	.byte	0x04, 0x17
        /*000a*/ 	.short	(.L_2533 - .L_2532)
.L_2532:
        /*000c*/ 	.word	0x00000000
        /*0010*/ 	.short	0x0000
        /*0012*/ 	.short	0x0000
        /*0014*/ 	.byte	0x00, 0xf0, 0xc1, 0x07


	//----- nvinfo : EIATTR_SPARSE_MMA_MASK
	.align		4
.L_2533:
        /*0018*/ 	.byte	0x03, 0x50
        /*001a*/ 	.short	0x0000


	//----- nvinfo : EIATTR_MAXREG_COUNT
	.align		4
        /*001c*/ 	.byte	0x03, 0x1b
        /*001e*/ 	.short	0x00ff


	//----- nvinfo : EIATTR_NUM_BARRIERS
	.align		4
        /*0020*/ 	.byte	0x02, 0x4c
        /*0022*/ 	.byte	0x01
	.zero		1


	//----- nvinfo : EIATTR_MERCURY_ISA_VERSION
	.align		4
        /*0024*/ 	.byte	0x03, 0x5f
        /*0026*/ 	.short	0x0101


	//----- nvinfo : EIATTR_COOP_GROUP_MASK_REGIDS
	.align		4
        /*0028*/ 	.byte	0x04, 0x29
        /*002a*/ 	.short	(.L_2535 - .L_2534)


	//   ....[0]....
.L_2534:
        /*002c*/ 	.word	0xffffffff


	//   ....[1]....
        /*0030*/ 	.word	0xffffffff


	//   ....[2]....
        /*0034*/ 	.word	0xffffffff


	//   ....[3]....
        /*0038*/ 	.word	0xffffffff


	//   ....[4]....
        /*003c*/ 	.word	0xffffffff


	//   ....[5]....
        /*0040*/ 	.word	0xffffffff


	//   ....[6]....
        /*0044*/ 	.word	0xffffffff


	//   ....[7]....
        /*0048*/ 	.word	0xffffffff


	//   ....[8]....
        /*004c*/ 	.word	0xffffffff


	//   ....[9]....
        /*0050*/ 	.word	0xffffffff


	//   ....[10]....
        /*0054*/ 	.word	0xffffffff


	//   ....[11]....
        /*0058*/ 	.word	0xffffffff


	//   ....[12]....
        /*005c*/ 	.word	0xffffffff


	//   ....[13]....
        /*0060*/ 	.word	0xffffffff


	//   ....[14]....
        /*0064*/ 	.word	0xffffffff


	//   ....[15]....
        /*0068*/ 	.word	0xffffffff


	//   ....[16]....
        /*006c*/ 	.word	0xffffffff


	//   ....[17]....
        /*0070*/ 	.word	0xffffffff


	//   ....[18]....
        /*0074*/ 	.word	0xffffffff


	//   ....[19]....
        /*0078*/ 	.word	0xffffffff


	//   ....[20]....
        /*007c*/ 	.word	0xffffffff


	//   ....[21]....
        /*0080*/ 	.word	0xffffffff


	//   ....[22]....
        /*0084*/ 	.word	0xffffffff


	//   ....[23]....
        /*0088*/ 	.word	0xffffffff


	//   ....[24]....
        /*008c*/ 	.word	0xffffffff


	//   ....[25]....
        /*0090*/ 	.word	0xffffffff


	//   ....[26]....
        /*0094*/ 	.word	0xffffffff


	//   ....[27]....
        /*0098*/ 	.word	0xffffffff


	//   ....[28]....
        /*009c*/ 	.word	0xffffffff


	//   ....[29]....
        /*00a0*/ 	.word	0xffffffff


	//   ....[30]....
        /*00a4*/ 	.word	0xffffffff


	//   ....[31]....
        /*00a8*/ 	.word	0xffffffff


	//   ....[32]....
        /*00ac*/ 	.word	0xffffffff


	//   ....[33]....
        /*00b0*/ 	.word	0xffffffff


	//   ....[34]....
        /*00b4*/ 	.word	0xffffffff


	//   ....[35]....
        /*00b8*/ 	.word	0xffffffff


	//   ....[36]....
        /*00bc*/ 	.word	0xffffffff


	//   ....[37]....
        /*00c0*/ 	.word	0xffffffff


	//   ....[38]....
        /*00c4*/ 	.word	0xffffffff


	//   ....[39]....
        /*00c8*/ 	.word	0xffffffff


	//   ....[40]....
        /*00cc*/ 	.word	0xffffffff


	//   ....[41]....
        /*00d0*/ 	.word	0xffffffff


	//   ....[42]....
        /*00d4*/ 	.word	0xffffffff


	//   ....[43]....
        /*00d8*/ 	.word	0xffffffff


	//   ....[44]....
        /*00dc*/ 	.word	0xffffffff


	//   ....[45]....
        /*00e0*/ 	.word	0xffffffff


	//   ....[46]....
        /*00e4*/ 	.word	0xffffffff


	//   ....[47]....
        /*00e8*/ 	.word	0xffffffff


	//   ....[48]....
        /*00ec*/ 	.word	0xffffffff


	//   ....[49]....
        /*00f0*/ 	.word	0xffffffff


	//   ....[50]....
        /*00f4*/ 	.word	0xffffffff


	//   ....[51]....
        /*00f8*/ 	.word	0xffffffff


	//   ....[52]....
        /*00fc*/ 	.word	0xffffffff


	//   ....[53]....
        /*0100*/ 	.word	0xffffffff


	//   ....[54]....
        /*0104*/ 	.word	0xffffffff


	//   ....[55]....
        /*0108*/ 	.word	0xffffffff


	//   ....[56]....
        /*010c*/ 	.word	0xffffffff


	//----- nvinfo : EIATTR_COOP_GROUP_INSTR_OFFSETS
	.align		4
.L_2535:
        /*0110*/ 	.byte	0x04, 0x28
        /*0112*/ 	.short	(.L_2537 - .L_2536)


	//   ....[0]....
.L_2536:
        /*0114*/ 	.word	0x00000760


	//   ....[1]....
        /*0118*/ 	.word	0x000007e0


	//   ....[2]....
        /*011c*/ 	.word	0x00000950


	//   ....[3]....
        /*0120*/ 	.word	0x00000aa0


	//   ....[4]....
        /*0124*/ 	.word	0x000011e0


	//   ....[5]....
        /*0128*/ 	.word	0x00001bb0


	//   ....[6]....
        /*012c*/ 	.word	0x00001fd0


	//   ....[7]....
        /*0130*/ 	.word	0x00003400


	//   ....[8]....
        /*0134*/ 	.word	0x00003440


	//   ....[9]....
        /*0138*/ 	.word	0x00003460


	//   ....[10]....
        /*013c*/ 	.word	0x00003470


	//   ....[11]....
        /*0140*/ 	.word	0x000034a0


	//   ....[12]....
        /*0144*/ 	.word	0x000034d0


	//   ....[13]....
        /*0148*/ 	.word	0x000034f0


	//   ....[14]....
        /*014c*/ 	.word	0x00003510


	//   ....[15]....
        /*0150*/ 	.word	0x00003540


	//   ....[16]....
        /*0154*/ 	.word	0x00003570


	//   ....[17]....
        /*0158*/ 	.word	0x00003590


	//   ....[18]....
        /*015c*/ 	.word	0x000035b0


	//   ....[19]....
        /*0160*/ 	.word	0x00003620


	//   ....[20]....
        /*0164*/ 	.word	0x00003650


	//   ....[21]....
        /*0168*/ 	.word	0x00003660


	//   ....[22]....
        /*016c*/ 	.word	0x00003670


	//   ....[23]....
        /*0170*/ 	.word	0x000036e0


	//   ....[24]....
        /*0174*/ 	.word	0x00003700


	//   ....[25]....
        /*0178*/ 	.word	0x00003720


	//   ....[26]....
        /*017c*/ 	.word	0x00003730


	//   ....[27]....
        /*0180*/ 	.word	0x00003770


	//   ....[28]....
        /*0184*/ 	.word	0x00003790


	//   ....[29]....
        /*0188*/ 	.word	0x000037c0


	//   ....[30]....
        /*018c*/ 	.word	0x000037d0


	//   ....[31]....
        /*0190*/ 	.word	0x000037f0


	//   ....[32]....
        /*0194*/ 	.word	0x00003800


	//   ....[33]....
        /*0198*/ 	.word	0x00003810


	//   ....[34]....
        /*019c*/ 	.word	0x00003820


	//   ....[35]....
        /*01a0*/ 	.word	0x00004070


	//   ....[36]....
        /*01a4*/ 	.word	0x000040b0


	//   ....[37]....
        /*01a8*/ 	.word	0x00004240


	//   ....[38]....
        /*01ac*/ 	.word	0x00004280


	//   ....[39]....
        /*01b0*/ 	.word	0x00004410


	//   ....[40]....
        /*01b4*/ 	.word	0x00004450


	//   ....[41]....
        /*01b8*/ 	.word	0x00004580


	//   ....[42]....
        /*01bc*/ 	.word	0x000045a0


	//   ....[43]....
        /*01c0*/ 	.word	0x000045d0


	//   ....[44]....
        /*01c4*/ 	.word	0x000045f0


	//   ....[45]....
        /*01c8*/ 	.word	0x000049c0


	//   ....[46]....
        /*01cc*/ 	.word	0x00004cd0


	//   ....[47]....
        /*01d0*/ 	.word	0x00004dd0


	//   ....[48]....
        /*01d4*/ 	.word	0x00004e20


	//   ....[49]....
        /*01d8*/ 	.word	0x00004e70


	//   ....[50]....
        /*01dc*/ 	.word	0x00004ea0


	//   ....[51]....
        /*01e0*/ 	.word	0x00004ec0


	//   ....[52]....
        /*01e4*/ 	.word	0x00004fa0


	//   ....[53]....
        /*01e8*/ 	.word	0x00004fe0


	//   ....[54]....
        /*01ec*/ 	.word	0x00005030


	//   ....[55]....
        /*01f0*/ 	.word	0x00005060


	//   ....[56]....
        /*01f4*/ 	.word	0x00005080


	//----- nvinfo : EIATTR_EXIT_INSTR_OFFSETS
	.align		4
.L_2537:
        /*01f8*/ 	.byte	0x04, 0x1c
        /*01fa*/ 	.short	(.L_2539 - .L_2538)


	//   ....[0]....
.L_2538:
        /*01fc*/ 	.word	0x00005150


	//   ....[1]....
        /*0200*/ 	.word	0x00005750


	//----- nvinfo : EIATTR_MAX_THREADS
	.align		4
.L_2539:
        /*0204*/ 	.byte	0x04, 0x05
        /*0206*/ 	.short	(.L_2541 - .L_2540)
.L_2540:
        /*0208*/ 	.word	0x00000020
        /*020c*/ 	.word	0x00000001
        /*0210*/ 	.word	0x00000001


	//----- nvinfo : EIATTR_CRS_STACK_SIZE
	.align		4
.L_2541:
        /*0214*/ 	.byte	0x04, 0x1e
        /*0216*/ 	.short	(.L_2543 - .L_2542)
.L_2542:
        /*0218*/ 	.word	0x00000000


	//----- nvinfo : EIATTR_CBANK_PARAM_SIZE
	.align		4
.L_2543:
        /*021c*/ 	.byte	0x03, 0x19
        /*021e*/ 	.short	0x01f0


	//----- nvinfo : EIATTR_PARAM_CBANK
	.align		4
        /*0220*/ 	.byte	0x04, 0x0a
        /*0222*/ 	.short	(.L_2545 - .L_2544)
	.align		4
.L_2544:
        /*0224*/ 	.word	index@(.nv.constant0._Z25selective_scan_bwd_kernelI32Selective_Scan_bwd_kernel_traitsILi32ELi16ELb1ELb0ELb0ELb0ELb1EN3c108BFloat16EfEEv12SSMParamsBwd)
        /*0228*/ 	.short	0x0210
        /*022a*/ 	.short	0x01f0


	//----- nvinfo : EIATTR_SW_WAR
	.align		4
.L_2545:
        /*022c*/ 	.byte	0x04, 0x36
        /*022e*/ 	.short	(.L_2547 - .L_2546)
.L_2546:
        /*0230*/ 	.word	0x00000008
.L_2547:


//--------------------- .nv.info._Z25selective_scan_bwd_kernelI32Selective_Scan_bwd_kernel_traitsILi32ELi16ELb1ELb0ELb0ELb1ELb0EN3c108BFloat16EfEEv12SSMParamsBwd --------------------------
	.section	.nv.info._Z25selective_scan_bwd_kernelI32Selective_Scan_bwd_kernel_traitsILi32ELi16ELb1ELb0ELb0ELb1ELb0EN3c108BFloat16EfEEv12SSMParamsBwd,"",@"SHT_CUDA_INFO"
	.sectionflags	@""
	.align	4


	//----- nvinfo : EIATTR_CUDA_API_VERSION
	.align		4
        /*0000*/ 	.byte	0x04, 0x37
        /*0002*/ 	.short	(.L_2549 - .L_2548)
.L_2548:
        /*0004*/ 	.word	0x00000082


	//----- nvinfo : EIATTR_KPARAM_INFO
	.align		4
.L_2549:
        /*0008*/ 	.byte	0x04, 0x17
        /*000a*/ 	.short	(.L_2551 - .L_2550)
.L_2550:
        /*000c*/ 	.word	0x00000000
        /*0010*/ 	.short	0x0000
        /*0012*/ 	.short	0x0000
        /*0014*/ 	.byte	0x00, 0xf0, 0xc1, 0x07


	//----- nvinfo : EIATTR_SPARSE_MMA_MASK
	.align		4
.L_2551:
        /*0018*/ 	.byte	0x03, 0x50
        /*001a*/ 	.short	0x0000


	//----- nvinfo : EIATTR_MAXREG_COUNT
	.align		4
        /*001c*/ 	.byte	0x03, 0x1b
        /*001e*/ 	.short	0x00ff


	//----- nvinfo : EIATTR_NUM_BARRIERS
	.align		4
        /*0020*/ 	.byte	0x02, 0x4c
        /*0022*/ 	.byte	0x01
	.zero		1


	//----- nvinfo : EIATTR_MERCURY_ISA_VERSION
	.align		4
        /*0024*/ 	.byte	0x03, 0x5f
        /*0026*/ 	.short	0x0101


	//----- nvinfo : EIATTR_COOP_GROUP_MASK_REGIDS
	.align		4
        /*0028*/ 	.byte	0x04, 0x29
        /*002a*/ 	.short	(.L_2553 - .L_2552)


	//   ....[0]....
.L_2552:
        /*002c*/ 	.word	0xffffffff


	//   ....[1]....
        /*0030*/ 	.word	0xffffffff


	//   ....[2]....
        /*0034*/ 	.word	0xffffffff


	//   ....[3]....
        /*0038*/ 	.word	0xffffffff


	//   ....[4]....
        /*003c*/ 	.word	0xffffffff


	//   ....[5]....
        /*0040*/ 	.word	0xffffffff


	//   ....[6]....
        /*0044*/ 	.word	0xffffffff


	//   ....[7]....
        /*0048*/ 	.word	0xffffffff


	//   ....[8]....
        /*004c*/ 	.word	0xffffffff


	//   ....[9]....
        /*0050*/ 	.word	0xffffffff


	//   ....[10]....
        /*0054*/ 	.word	0xffffffff


	//   ....[11]....
        /*0058*/ 	.word	0xffffffff


	//   ....[12]....
        /*005c*/ 	.word	0xffffffff


	//   ....[13]....
        /*0060*/ 	.word	0xffffffff


	//   ....[14]....
        /*0064*/ 	.word	0xffffffff


	//   ....[15]....
        /*0068*/ 	.word	0xffffffff


	//   ....[16]....
        /*006c*/ 	.word	0xffffffff


	//   ....[17]....
        /*0070*/ 	.word	0xffffffff


	//   ....[18]....
        /*0074*/ 	.word	0xffffffff


	//   ....[19]....
        /*0078*/ 	.word	0xffffffff


	//   ....[20]....
        /*007c*/ 	.word	0xffffffff


	//   ....[21]....
        /*0080*/ 	.word	0xffffffff


	//   ....[22]....
        /*0084*/ 	.word	0xffffffff


	//   ....[23]....
        /*0088*/ 	.word	0xffffffff


	//   ....[24]....
        /*008c*/ 	.word	0xffffffff


	//   ....[25]....
        /*0090*/ 	.word	0xffffffff


	//   ....[26]....
        /*0094*/ 	.word	0xffffffff


	//   ....[27]....
        /*0098*/ 	.word	0xffffffff


	//   ....[28]....
        /*009c*/ 	.word	0xffffffff


	//   ....[29]....
        /*00a0*/ 	.word	0xffffffff


	//   ....[30]....
        /*00a4*/ 	.word	0xffffffff


	//   ....[31]....
        /*00a8*/ 	.word	0xffffffff


	//   ....[32]....
        /*00ac*/ 	.word	0xffffffff


	//   ....[33]....
        /*00b0*/ 	.word	0xffffffff


	//   ....[34]....
        /*00b4*/ 	.word	0xffffffff


	//   ....[35]....
        /*00b8*/ 	.word	0xffffffff


	//   ....[36]....
        /*00bc*/ 	.word	0xffffffff


	//   ....[37]....
        /*00c0*/ 	.word	0xffffffff


	//   ....[38]....
        /*00c4*/ 	.word	0xffffffff


	//   ....[39]....
        /*00c8*/ 	.word	0xffffffff


	//   ....[40]....
        /*00cc*/ 	.word	0xffffffff


	//   ....[41]....
        /*00d0*/ 	.word	0xffffffff


	//   ....[42]....
        /*00d4*/ 	.word	0xffffffff


	//   ....[43]....
        /*00d8*/ 	.word	0xffffffff


	//   ....[44]....
        /*00dc*/ 	.word	0xffffffff


	//   ....[45]....
        /*00e0*/ 	.word	0xffffffff


	//   ....[46]....
        /*00e4*/ 	.word	0xffffffff


	//   ....[47]....
        /*00e8*/ 	.word	0xffffffff


	//   ....[48]....
        /*00ec*/ 	.word	0xffffffff


	//   ....[49]....
        /*00f0*/ 	.word	0xffffffff


	//   ....[50]....
        /*00f4*/ 	.word	0xffffffff


	//   ....[51]....
        /*00f8*/ 	.word	0xffffffff


	//   ....[52]....
        /*00fc*/ 	.word	0xffffffff


	//   ....[53]....
        /*0100*/ 	.word	0xffffffff


	//----- nvinfo : EIATTR_COOP_GROUP_INSTR_OFFSETS
	.align		4
.L_2553:
        /*0104*/ 	.byte	0x04, 0x28
        /*0106*/ 	.short	(.L_2555 - .L_2554)


	//   ....[0]....
.L_2554:
        /*0108*/ 	.word	0x00000710


	//   ....[1]....
        /*010c*/ 	.word	0x000007b0


	//   ....[2]....
        /*0110*/ 	.word	0x00000a60


	//   ....[3]....
        /*0114*/ 	.word	0x000040e0


	//   ....[4]....
        /*0118*/ 	.word	0x00004120


	//   ....[5]....
        /*011c*/ 	.word	0x00004140


	//   ....[6]....
        /*0120*/ 	.word	0x00004150


	//   ....[7]....
        /*0124*/ 	.word	0x00004180


	//   ....[8]....
        /*0128*/ 	.word	0x000041a0


	//   ....[9]....
        /*012c*/ 	.word	0x000041d0


	//   ....[10]....
        /*0130*/ 	.word	0x000041f0


	//   ....[11]....
        /*0134*/ 	.word	0x00004220


	//   ....[12]....
        /*0138*/ 	.word	0x00004240


	//   ....[13]....
        /*013c*/ 	.word	0x00004270


	//   ....[14]....
        /*0140*/ 	.word	0x00004290


	//   ....[15]....
        /*0144*/ 	.word	0x000042d0


	//   ....[16]....
        /*0148*/ 	.word	0x00004300


	//   ....[17]....
        /*014c*/ 	.word	0x00004330


	//   ....[18]....
        /*0150*/ 	.word	0x00004350


	//   ....[19]....
        /*0154*/ 	.word	0x000043a0


	//   ....[20]....
        /*0158*/ 	.word	0x000043c0


	//   ....[21]....
        /*015c*/ 	.word	0x000043f0


	//   ....[22]....
        /*0160*/ 	.word	0x00004410


	//   ....[23]....
        /*0164*/ 	.word	0x00004440


	//   ....[24]....
        /*0168*/ 	.word	0x00004470


	//   ....[25]....
        /*016c*/ 	.word	0x000044a0


	//   ....[26]....
        /*0170*/ 	.word	0x000044b0


	//   ....[27]....
        /*0174*/ 	.word	0x000044c0


	//   ....[28]....
        /*0178*/ 	.word	0x000044d0


	//   ....[29]....
        /*017c*/ 	.word	0x000044e0


	//   ....[30]....
        /*0180*/ 	.word	0x000044f0


	//   ....[31]....
        /*0184*/ 	.word	0x00004d40


	//   ....[32]....
        /*0188*/ 	.word	0x00004d80


	//   ....[33]....
        /*018c*/ 	.word	0x00004f10


	//   ....[34]....
        /*0190*/ 	.word	0x00004f50


	//   ....[35]....
        /*0194*/ 	.word	0x000050e0


	//   ....[36]....
        /*0198*/ 	.word	0x00005120


	//   ....[37]....
        /*019c*/ 	.word	0x00005260


	//   ....[38]....
        /*01a0*/ 	.word	0x00005280


	//   ....[39]....
        /*01a4*/ 	.word	0x000052b0


	//   ....[40]....
        /*01a8*/ 	.word	0x000052d0


	//   ....[41]....
        /*01ac*/ 	.word	0x00005620


	//   ....[42]....
        /*01b0*/ 	.word	0x00005e90


	//   ....[43]....
        /*01b4*/ 	.word	0x000062e0


	//   ....[44]....
        /*01b8*/ 	.word	0x00006400


	//   ....[45]....
        /*01bc*/ 	.word	0x00006450


	//   ....[46]....
        /*01c0*/ 	.word	0x000064a0


	//   ....[47]....
        /*01c4*/ 	.word	0x000064d0


	//   ....[48]....
        /*01c8*/ 	.word	0x000064f0


	//   ....[49]....
        /*01cc*/ 	.word	0x000065d0


	//   ....[50]....
        /*01d0*/ 	.word	0x00006610


	//   ....[51]....
        /*01d4*/ 	.word	0x00006660


	//   ....[52]....
        /*01d8*/ 	.word	0x00006690


	//   ....[53]....
        /*01dc*/ 	.word	0x000066b0


	//----- nvinfo : EIATTR_EXIT_INSTR_OFFSETS
	.align		4
.L_2555:
        /*01e0*/ 	.byte	0x04, 0x1c
        /*01e2*/ 	.short	(.L_2557 - .L_2556)


	//   ....[0]....
.L_2556:
        /*01e4*/ 	.word	0x00006780


	//   ....[1]....
        /*01e8*/ 	.word	0x00006d80


	//----- nvinfo : EIATTR_MAX_THREADS
	.align		4
.L_2557:
        /*01ec*/ 	.byte	0x04, 0x05
        /*01ee*/ 	.short	(.L_2559 - .L_2558)
.L_2558:
        /*01f0*/ 	.word	0x00000020
        /*01f4*/ 	.word	0x00000001
        /*01f8*/ 	.word	0x00000001


	//----- nvinfo : EIATTR_CRS_STACK_SIZE
	.align		4
.L_2559:
        /*01fc*/ 	.byte	0x04, 0x1e
        /*01fe*/ 	.short	(.L_2561 - .L_2560)
.L_2560:
        /*0200*/ 	.word	0x00000000


	//----- nvinfo : EIATTR_CBANK_PARAM_SIZE
	.align		4
.L_2561:
        /*0204*/ 	.byte	0x03, 0x19
        /*0206*/ 	.short	0x01f0


	//----- nvinfo : EIATTR_PARAM_CBANK
	.align		4
        /*0208*/ 	.byte	0x04, 0x0a
        /*020a*/ 	.short	(.L_2563 - .L_2562)
	.align		4
.L_2562:
        /*020c*/ 	.word	index@(.nv.constant0._Z25selective_scan_bwd_kernelI32Selective_Scan_bwd_kernel_traitsILi32ELi16ELb1ELb0ELb0ELb1ELb0EN3c108BFloat16EfEEv12SSMParamsBwd)
        /*0210*/ 	.short	0x0210
        /*0212*/ 	.short	0x01f0


	//----- nvinfo : EIATTR_SW_WAR
	.align		4
.L_2563:
        /*0214*/ 	.byte	0x04, 0x36
        /*0216*/ 	.short	(.L_2565 - .L_2564)
.L_2564:
        /*0218*/ 	.word	0x00000008
.L_2565:


//--------------------- .nv.info._Z25selective_scan_bwd_kernelI32Selective_Scan_bwd_kernel_traitsILi32ELi16ELb1ELb0ELb0ELb1ELb1EN3c108BFloat16EfEEv12SSMParamsBwd --------------------------
	.section	.nv.info._Z25selective_scan_bwd_kernelI32Selective_Scan_bwd_kernel_traitsILi32ELi16ELb1ELb0ELb0ELb1ELb1EN3c108BFloat16EfEEv12SSMParamsBwd,"",@"SHT_CUDA_INFO"
	.sectionflags	@""
	.align	4


	//----- nvinfo : EIATTR_CUDA_API_VERSION
	.align		4
        /*0000*/ 	.byte	0x04, 0x37
        /*0002*/ 	.short	(.L_2567 - .L_2566)
.L_2566:
        /*0004*/ 	.word	0x00000082


	//----- nvinfo : EIATTR_KPARAM_INFO
	.align		4
.L_2567:
        /*0008*/ 	.byte	0x04, 0x17
        /*000a*/ 	.short	(.L_2569 - .L_2568)
.L_2568:
        /*000c*/ 	.word	0x00000000
        /*0010*/ 	.short	0x0000
        /*0012*/ 	.short	0x0000
        /*0014*/ 	.byte	0x00, 0xf0, 0xc1, 0x07


	//----- nvinfo : EIATTR_SPARSE_MMA_MASK
	.align		4
.L_2569:
        /*0018*/ 	.byte	0x03, 0x50
        /*001a*/ 	.short	0x0000


	//----- nvinfo : EIATTR_MAXREG_COUNT
	.align		4
        /*001c*/ 	.byte	0x03, 0x1b
        /*001e*/ 	.short	0x00ff


	//----- nvinfo : EIATTR_NUM_BARRIERS
	.align		4
        /*0020*/ 	.byte	0x02, 0x4c
        /*0022*/ 	.byte	0x01
	.zero		1


	//----- nvinfo : EIATTR_MERCURY_ISA_VERSION
	.align		4
        /*0024*/ 	.byte	0x03, 0x5f
        /*0026*/ 	.short	0x0101


	//----- nvinfo : EIATTR_COOP_GROUP_MASK_REGIDS
	.align		4
        /*0028*/ 	.byte	0x04, 0x29
        /*002a*/ 	.short	(.L_2571 - .L_2570)


	//   ....[0]....
.L_2570:
        /*002c*/ 	.word	0xffffffff


	//   ....[1]....
        /*0030*/ 	.word	0xffffffff


	//   ....[2]....
        /*0034*/ 	.word	0xffffffff


	//   ....[3]....
        /*0038*/ 	.word	0xffffffff


	//   ....[4]....
        /*003c*/ 	.word	0xffffffff


	//   ....[5]....
        /*0040*/ 	.word	0xffffffff


	//   ....[6]....
        /*0044*/ 	.word	0xffffffff


	//   ....[7]....
        /*0048*/ 	.word	0xffffffff


	//   ....[8]....
        /*004c*/ 	.word	0xffffffff


	//   ....[9]....
        /*0050*/ 	.word	0xffffffff


	//   ....[10]....
        /*0054*/ 	.word	0xffffffff


	//   ....[11]....
        /*0058*/ 	.word	0xffffffff


	//   ....[12]....
        /*005c*/ 	.word	0xffffffff


	//   ....[13]....
        /*0060*/ 	.word	0xffffffff


	//   ....[14]....
        /*0064*/ 	.word	0xffffffff


	//   ....[15]....
        /*0068*/ 	.word	0xffffffff


	//   ....[16]....
        /*006c*/ 	.word	0xffffffff


	//   ....[17]....
        /*0070*/ 	.word	0xffffffff


	//   ....[18]....
        /*0074*/ 	.word	0xffffffff


	//   ....[19]....
        /*0078*/ 	.word	0xffffffff


	//   ....[20]....
        /*007c*/ 	.word	0xffffffff


	//   ....[21]....
        /*0080*/ 	.word	0xffffffff


	//   ....[22]....
        /*0084*/ 	.word	0xffffffff


	//   ....[23]....
        /*0088*/ 	.word	0xffffffff


	//   ....[24]....
        /*008c*/ 	.word	0xffffffff


	//   ....[25]....
        /*0090*/ 	.word	0xffffffff


	//   ....[26]....
        /*0094*/ 	.word	0xffffffff


	//   ....[27]....
        /*0098*/ 	.word	0xffffffff


	//   ....[28]....
        /*009c*/ 	.word	0xffffffff


	//   ....[29]....
        /*00a0*/ 	.word	0xffffffff


	//   ....[30]....
        /*00a4*/ 	.word	0xffffffff


	//   ....[31]....
        /*00a8*/ 	.word	0xffffffff


	//   ....[32]....
        /*00ac*/ 	.word	0xffffffff


	//   ....[33]....
        /*00b0*/ 	.word	0xffffffff


	//   ....[34]....
        /*00b4*/ 	.word	0xffffffff


	//   ....[35]....
        /*00b8*/ 	.word	0xffffffff


	//   ....[36]....
        /*00bc*/ 	.word	0xffffffff


	//   ....[37]....
        /*00c0*/ 	.word	0xffffffff


	//   ....[38]....
        /*00c4*/ 	.word	0xffffffff


	//   ....[39]....
        /*00c8*/ 	.word	0xffffffff


	//   ....[40]....
        /*00cc*/ 	.word	0xffffffff


	//   ....[41]....
        /*00d0*/ 	.word	0xffffffff


	//   ....[42]....
        /*00d4*/ 	.word	0xffffffff


	//   ....[43]....
        /*00d8*/ 	.word	0xffffffff


	//   ....[44]....
        /*00dc*/ 	.word	0xffffffff


	//   ....[45]....
        /*00e0*/ 	.word	0xffffffff


	//   ....[46]....
        /*00e4*/ 	.word	0xffffffff


	//   ....[47]....
        /*00e8*/ 	.word	0xffffffff


	//   ....[48]....
        /*00ec*/ 	.word	0xffffffff


	//   ....[49]....
        /*00f0*/ 	.word	0xffffffff


	//   ....[50]....
        /*00f4*/ 	.word	0xffffffff


	//   ....[51]....
        /*00f8*/ 	.word	0xffffffff


	//   ....[52]....
        /*00fc*/ 	.word	0xffffffff


	//   ....[53]....
        /*0100*/ 	.word	0xffffffff


	//   ....[54]....
        /*0104*/ 	.word	0xffffffff


	//   ....[55]....
        /*0108*/ 	.word	0xffffffff


	//   ....[56]....
        /*010c*/ 	.word	0xffffffff


	//   ....[57]....
        /*0110*/ 	.word	0xffffffff


	//----- nvinfo : EIATTR_COOP_GROUP_INSTR_OFFSETS
	.align		4
.L_2571:
        /*0114*/ 	.byte	0x04, 0x28
        /*0116*/ 	.short	(.L_2573 - .L_2572)


	//   ....[0]....
.L_2572:
        /*0118*/ 	.word	0x00000710


	//   ....[1]....
        /*011c*/ 	.word	0x000007b0


	//   ....[2]....
        /*0120*/ 	.word	0x000009d0


	//   ....[3]....
        /*0124*/ 	.word	0x00003020


	//   ....[4]....
        /*0128*/ 	.word	0x00003700


	//   ....[5]....
        /*012c*/ 	.word	0x00004090


	//   ....[6]....
        /*0130*/ 	.word	0x00004450


	//   ....[7]....
        /*0134*/ 	.word	0x00005710


	//   ....[8]....
        /*0138*/ 	.word	0x00005750


	//   ....[9]....
        /*013c*/ 	.word	0x00005770


	//   ....[10]....
        /*0140*/ 	.word	0x00005780


	//   ....[11]....
        /*0144*/ 	.word	0x000057b0


	//   ....[12]....
        /*0148*/ 	.word	0x000057d0


	//   ....[13]....
        /*014c*/ 	.word	0x00005800


	//   ....[14]....
        /*0150*/ 	.word	0x00005820


	//   ....[15]....
        /*0154*/ 	.word	0x00005850


	//   ....[16]....
        /*0158*/ 	.word	0x00005870


	//   ....[17]....
        /*015c*/ 	.word	0x000058a0


	//   ....[18]....
        /*0160*/ 	.word	0x000058c0


	//   ....[19]....
        /*0164*/ 	.word	0x00005900


	//   ....[20]....
        /*0168*/ 	.word	0x00005920


	//   ....[21]....
        /*016c*/ 	.word	0x00005950


	//   ....[22]....
        /*0170*/ 	.word	0x00005980


	//   ....[23]....
        /*0174*/ 	.word	0x000059d0


	//   ....[24]....
        /*0178*/ 	.word	0x000059f0


	//   ....[25]....
        /*017c*/ 	.word	0x00005a20


	//   ....[26]....
        /*0180*/ 	.word	0x00005a40


	//   ....[27]....
        /*0184*/ 	.word	0x00005a70


	//   ....[28]....
        /*0188*/ 	.word	0x00005aa0


	//   ....[29]....
        /*018c*/ 	.word	0x00005ad0


	//   ....[30]....
        /*0190*/ 	.word	0x00005ae0


	//   ....[31]....
        /*0194*/ 	.word	0x00005af0


	//   ....[32]....
        /*0198*/ 	.word	0x00005b00


	//   ....[33]....
        /*019c*/ 	.word	0x00005b10


	//   ....[34]....
        /*01a0*/ 	.word	0x00005b20


	//   ....[35]....
        /*01a4*/ 	.word	0x00006370


	//   ....[36]....
        /*01a8*/ 	.word	0x000063b0


	//   ....[37]....
        /*01ac*/ 	.word	0x00006540


	//   ....[38]....
        /*01b0*/ 	.word	0x00006580


	//   ....[39]....
        /*01b4*/ 	.word	0x00006710


	//   ....[40]....
        /*01b8*/ 	.word	0x00006750


	//   ....[41]....
        /*01bc*/ 	.word	0x00006890


	//   ....[42]....
        /*01c0*/ 	.word	0x000068b0


	//   ....[43]....
        /*01c4*/ 	.word	0x000068e0


	//   ....[44]....
        /*01c8*/ 	.word	0x00006900


	//   ....[45]....
        /*01cc*/ 	.word	0x00006ca0


	//   ....[46]....
        /*01d0*/ 	.word	0x000074a0


	//   ....[47]....
        /*01d4*/ 	.word	0x00007910


	//   ....[48]....
        /*01d8*/ 	.word	0x00007a30


	//   ....[49]....
        /*01dc*/ 	.word	0x00007a80


	//   ....[50]....
        /*01e0*/ 	.word	0x00007ad0


	//   ....[51]....
        /*01e4*/ 	.word	0x00007b00


	//   ....[52]....
        /*01e8*/ 	.word	0x00007b20


	//   ....[53]....
        /*01ec*/ 	.word	0x00007c00


	//   ....[54]....
        /*01f0*/ 	.word	0x00007c40


	//   ....[55]....
        /*01f4*/ 	.word	0x00007c90


	//   ....[56]....
        /*01f8*/ 	.word	0x00007cc0


	//   ....[57]....
        /*01fc*/ 	.word	0x00007ce0


	//----- nvinfo : EIATTR_EXIT_INSTR_OFFSETS
	.align		4
.L_2573:
        /*0200*/ 	.byte	0x04, 0x1c
        /*0202*/ 	.short	(.L_2575 - .L_2574)


	//   ....[0]....
.L_2574:
        /*0204*/ 	.word	0x00007db0


	//   ....[1]....
        /*0208*/ 	.word	0x000083b0


	//----- nvinfo : EIATTR_MAX_THREADS
	.align		4
.L_2575:
        /*020c*/ 	.byte	0x04, 0x05
        /*020e*/ 	.short	(.L_2577 - .L_2576)
.L_2576:
        /*0210*/ 	.word	0x00000020
        /*0214*/ 	.word	0x00000001
        /*0218*/ 	.word	0x00000001


	//----- nvinfo : EIATTR_CRS_STACK_SIZE
	.align		4
.L_2577:
        /*021c*/ 	.byte	0x04, 0x1e
        /*021e*/ 	.short	(.L_2579 - .L_2578)
.L_2578:
        /*0220*/ 	.word	0x00000000


	//----- nvinfo : EIATTR_CBANK_PARAM_SIZE
	.align		4
.L_2579:
        /*0224*/ 	.byte	0x03, 0x19
        /*0226*/ 	.short	0x01f0


	//----- nvinfo : EIATTR_PARAM_CBANK
	.align		4
        /*0228*/ 	.byte	0x04, 0x0a
        /*022a*/ 	.short	(.L_2581 - .L_2580)
	.align		4
.L_2580:
        /*022c*/ 	.word	index@(.nv.constant0._Z25selective_scan_bwd_kernelI32Selective_Scan_bwd_kernel_traitsILi32ELi16ELb1ELb0ELb0ELb1ELb1EN3c108BFloat16EfEEv12SSMParamsBwd)
        /*0230*/ 	.short	0x0210
        /*0232*/ 	.short	0x01f0


	//----- nvinfo : EIATTR_SW_WAR
	.align		4
.L_2581:
        /*0234*/ 	.byte	0x04, 0x36
        /*0236*/ 	.short	(.L_2583 - .L_2582)
.L_2582:
        /*0238*/ 	.word	0x00000008
.L_2583:


//--------------------- .nv.info._Z25selective_scan_bwd_kernelI32Selective_Scan_bwd_kernel_traitsILi32ELi16ELb1ELb0ELb1ELb0ELb0EN3c108BFloat16EfEEv12SSMParamsBwd --------------------------
	.section	.nv.info._Z25selective_scan_bwd_kernelI32Selective_Scan_bwd_kernel_traitsILi32ELi16ELb1ELb0ELb1ELb0ELb0EN3c108BFloat16EfEEv12SSMParamsBwd,"",@"SHT_CUDA_INFO"
	.sectionflags	@""
	.align	4


	//----- nvinfo : EIATTR_CUDA_API_VERSION
	.align		4
        /*0000*/ 	.byte	0x04, 0x37
        /*0002*/ 	.short	(.L_2585 - .L_2584)
.L_2584:
        /*0004*/ 	.word	0x00000082


	//----- nvinfo : EIATTR_KPARAM_INFO
	.align		4
.L_2585:
        /*0008*/ 	.byte	0x04, 0x17
        /*000a*/ 	.short	(.L_2587 - .L_2586)
.L_2586:
        /*000c*/ 	.word	0x00000000
        /*0010*/ 	.short	0x0000
        /*0012*/ 	.short	0x0000
        /*0014*/ 	.byte	0x00, 0xf0, 0xc1, 0x07


	//----- nvinfo : EIATTR_SPARSE_MMA_MASK
	.align		4
.L_2587:
        /*0018*/ 	.byte	0x03, 0x50
        /*001a*/ 	.short	0x0000


	//----- nvinfo : EIATTR_MAXREG_COUNT
	.align		4
        /*001c*/ 	.byte	0x03, 0x1b
        /*001e*/ 	.short	0x00ff


	//----- nvinfo : EIATTR_NUM_BARRIERS
	.align		4
        /*0020*/ 	.byte	0x02, 0x4c
        /*0022*/ 	.byte	0x01
	.zero		1


	//----- nvinfo : EIATTR_MERCURY_ISA_VERSION
	.align		4
        /*0024*/ 	.byte	0x03, 0x5f
        /*0026*/ 	.short	0x0101


	//----- nvinfo : EIATTR_COOP_GROUP_MASK_REGIDS
	.align		4
        /*0028*/ 	.byte	0x04, 0x29
        /*002a*/ 	.short	(.L_2589 - .L_2588)


	//   ....[0]....
.L_2588:
        /*002c*/ 	.word	0xffffffff


	//   ....[1]....
        /*0030*/ 	.word	0xffffffff


	//   ....[2]....
        /*0034*/ 	.word	0xffffffff


	//   ....[3]....
        /*0038*/ 	.word	0xffffffff


	//   ....[4]....
        /*003c*/ 	.word	0xffffffff


	//   ....[5]....
        /*0040*/ 	.word	0xffffffff


	//   ....[6]....
        /*0044*/ 	.word	0xffffffff


	//   ....[7]....
        /*0048*/ 	.word	0xffffffff


	//   ....[8]....
        /*004c*/ 	.word	0xffffffff


	//   ....[9]....
        /*0050*/ 	.word	0xffffffff


	//   ....[10]....
        /*0054*/ 	.word	0xffffffff


	//   ....[11]....
        /*0058*/ 	.word	0xffffffff


	//   ....[12]....
        /*005c*/ 	.word	0xffffffff


	//   ....[13]....
        /*0060*/ 	.word	0xffffffff


	//   ....[14]....
        /*0064*/ 	.word	0xffffffff


	//   ....[15]....
        /*0068*/ 	.word	0xffffffff


	//   ....[16]....
        /*006c*/ 	.word	0xffffffff


	//   ....[17]....
        /*0070*/ 	.word	0xffffffff


	//   ....[18]....
        /*0074*/ 	.word	0xffffffff


	//   ....[19]....
        /*0078*/ 	.word	0xffffffff


	//   ....[20]....
        /*007c*/ 	.word	0xffffffff


	//   ....[21]....
        /*0080*/ 	.word	0xffffffff


	//   ....[22]....
        /*0084*/ 	.word	0xffffffff


	//   ....[23]....
        /*0088*/ 	.word	0xffffffff


	//   ....[24]....
        /*008c*/ 	.word	0xffffffff


	//   ....[25]....
        /*0090*/ 	.word	0xffffffff


	//   ....[26]....
        /*0094*/ 	.word	0xffffffff


	//   ....[27]....
        /*0098*/ 	.word	0xffffffff


	//   ....[28]....
        /*009c*/ 	.word	0xffffffff


	//   ....[29]....
        /*00a0*/ 	.word	0xffffffff


	//   ....[30]....
        /*00a4*/ 	.word	0xffffffff


	//   ....[31]....
        /*00a8*/ 	.word	0xffffffff


	//   ....[32]....
        /*00ac*/ 	.word	0xffffffff


	//   ....[33]....
        /*00b0*/ 	.word	0xffffffff


	//   ....[34]....
        /*00b4*/ 	.word	0xffffffff


	//   ....[35]....
        /*00b8*/ 	.word	0xffffffff


	//   ....[36]....
        /*00bc*/ 	.word	0xffffffff


	//   ....[37]....
        /*00c0*/ 	.word	0xffffffff


	//   ....[38]....
        /*00c4*/ 	.word	0xffffffff


	//   ....[39]....
        /*00c8*/ 	.word	0xffffffff


	//   ....[40]....
        /*00cc*/ 	.word	0xffffffff


	//   ....[41]....
        /*00d0*/ 	.word	0xffffffff


	//   ....[42]....
        /*00d4*/ 	.word	0xffffffff


	//   ....[43]....
        /*00d8*/ 	.word	0xffffffff


	//   ....[44]....
        /*00dc*/ 	.word	0xffffffff


	//   ....[45]....
        /*00e0*/ 	.word	0xffffffff


	//   ....[46]....
        /*00e4*/ 	.word	0xffffffff


	//   ....[47]....
        /*00e8*/ 	.word	0xffffffff


	//   ....[48]....
        /*00ec*/ 	.word	0xffffffff


	//   ....[49]....
        /*00f0*/ 	.word	0xffffffff


	//   ....[50]....
        /*00f4*/ 	.word	0xffffffff


	//   ....[51]....
        /*00f8*/ 	.word	0xffffffff


	//   ....[52]....
        /*00fc*/ 	.word	0xffffffff


	//   ....[53]....
        /*0100*/ 	.word	0xffffffff


	//----- nvinfo : EIATTR_COOP_GROUP_INSTR_OFFSETS
	.align		4
.L_2589:
        /*0104*/ 	.byte	0x04, 0x28
        /*0106*/ 	.short	(.L_2591 - .L_2590)


	//   ....[0]....
.L_2590:
        /*0108*/ 	.word	0x000009b0


	//   ....[1]....
        /*010c*/ 	.word	0x00000a30


	//   ....[2]....
        /*0110*/ 	.word	0x00000c10


	//   ....[3]....
        /*0114*/ 	.word	0x00001a30


	//   ....[4]....
        /*0118*/ 	.word	0x00002040


	//   ....[5]....
        /*011c*/ 	.word	0x00002080


	//   ....[6]....
        /*0120*/ 	.word	0x000021b0


	//   ....[7]....
        /*0124*/ 	.word	0x000021f0


	//   ....[8]....
        /*0128*/ 	.word	0x00002380


	//   ....[9]....
        /*012c*/ 	.word	0x000023c0


	//   ....[10]....
        /*0130*/ 	.word	0x00002650


	//   ....[11]....
        /*0134*/ 	.word	0x00002680


	//   ....[12]....
        /*0138*/ 	.word	0x00002700


	//   ....[13]....
        /*013c*/ 	.word	0x00002710


	//   ....[14]....
        /*0140*/ 	.word	0x00002750


	//   ....[15]....
        /*0144*/ 	.word	0x00002760


	//   ....[16]....
        /*0148*/ 	.word	0x000027a0


	//   ....[17]....
        /*014c*/ 	.word	0x000027b0


	//   ....[18]....
        /*0150*/ 	.word	0x000027f0


	//   ....[19]....
        /*0154*/ 	.word	0x00002800


	//   ....[20]....
        /*0158*/ 	.word	0x00002810


	//   ....[21]....
        /*015c*/ 	.word	0x00002840


	//   ....[22]....
        /*0160*/ 	.word	0x00002850


	//   ....[23]....
        /*0164*/ 	.word	0x00002930


	//   ....[24]....
        /*0168*/ 	.word	0x00002970


	//   ....[25]....
        /*016c*/ 	.word	0x00002ab0


	//   ....[26]....
        /*0170*/ 	.word	0x00002af0


	//   ....[27]....
        /*0174*/ 	.word	0x00002bf0


	//   ....[28]....
        /*0178*/ 	.word	0x00002c30


	//   ....[29]....
        /*017c*/ 	.word	0x00002c70


	//   ....[30]....
        /*0180*/ 	.word	0x00002cb0


	//   ....[31]....
        /*0184*/ 	.word	0x00002ce0


	//   ....[32]....
        /*0188*/ 	.word	0x00003f60


	//   ....[33]....
        /*018c*/ 	.word	0x00003fa0


	//   ....[34]....
        /*0190*/ 	.word	0x00004130


	//   ....[35]....
        /*0194*/ 	.word	0x00004170


	//   ....[36]....
        /*0198*/ 	.word	0x00004250


	//   ....[37]....
        /*019c*/ 	.word	0x00004280


	//   ....[38]....
        /*01a0*/ 	.word	0x00004330


	//   ....[39]....
        /*01a4*/ 	.word	0x00004360


	//   ....[40]....
        /*01a8*/ 	.word	0x00004490


	//   ....[41]....
        /*01ac*/ 	.word	0x000044d0


	//   ....[42]....
        /*01b0*/ 	.word	0x000048b0


	//   ....[43]....
        /*01b4*/ 	.word	0x00004c60


	//   ....[44]....
        /*01b8*/ 	.word	0x00004d40


	//   ....[45]....
        /*01bc*/ 	.word	0x00004d90


	//   ....[46]....
        /*01c0*/ 	.word	0x00004de0


	//   ....[47]....
        /*01c4*/ 	.word	0x00004e10


	//   ....[48]....
        /*01c8*/ 	.word	0x00004e30


	//   ....[49]....
        /*01cc*/ 	.word	0x00004f10


	//   ....[50]....
        /*01d0*/ 	.word	0x00004f50


	//   ....[51]....
        /*01d4*/ 	.word	0x00004fa0


	//   ....[52]....
        /*01d8*/ 	.word	0x00004fd0


	//   ....[53]....
        /*01dc*/ 	.word	0x00004ff0


	//----- nvinfo : EIATTR_EXIT_INSTR_OFFSETS
	.align		4
.L_2591:
        /*01e0*/ 	.byte	0x04, 0x1c
        /*01e2*/ 	.short	(.L_2593 - .L_2592)


	//   ....[0]....
.L_2592:
        /*01e4*/ 	.word	0x000050c0


	//   ....[1]....
        /*01e8*/ 	.word	0x000053a0


	//----- nvinfo : EIATTR_MAX_THREADS
	.align		4
.L_2593:
        /*01ec*/ 	.byte	0x04, 0x05
        /*01ee*/ 	.short	(.L_2595 - .L_2594)
.L_2594:
        /*01f0*/ 	.word	0x00000020
        /*01f4*/ 	.word	0x00000001
        /*01f8*/ 	.word	0x00000001


	//----- nvinfo : EIATTR_CRS_STACK_SIZE
	.align		4
.L_2595:
        /*01fc*/ 	.byte	0x04, 0x1e
        /*01fe*/ 	.short	(.L_2597 - .L_2596)
.L_2596:
        /*0200*/ 	.word	0x00000000


	//----- nvinfo : EIATTR_CBANK_PARAM_SIZE
	.align		4
.L_2597:
        /*0204*/ 	.byte	0x03, 0x19
        /*0206*/ 	.short	0x01f0


	//----- nvinfo : EIATTR_PARAM_CBANK
	.align		4
        /*0208*/ 	.byte	0x04, 0x0a
        /*020a*/ 	.short	(.L_2599 - .L_2598)
	.align		4
.L_2598:
        /*020c*/ 	.word	index@(.nv.constant0._Z25selective_scan_bwd_kernelI32Selective_Scan_bwd_kernel_traitsILi32ELi16ELb1ELb0ELb1ELb0ELb0EN3c108BFloat16EfEEv12SSMParamsBwd)
        /*0210*/ 	.short	0x0210
        /*0212*/ 	.short	0x01f0


	//----- nvinfo : EIATTR_SW_WAR
	.align		4
.L_2599:
        /*0214*/ 	.byte	0x04, 0x36
        /*0216*/ 	.short	(.L_2601 - .L_2600)
.L_2600:
        /*0218*/ 	.word	0x00000008
.L_2601:


//--------------------- .nv.info._Z25selective_scan_bwd_kernelI32Selective_Scan_bwd_kernel_traitsILi32ELi16ELb1ELb0ELb1ELb0ELb1EN3c108BFloat16EfEEv12SSMParamsBwd --------------------------
	.section	.nv.info._Z25selective_scan_bwd_kernelI32Selective_Scan_bwd_kernel_traitsILi32ELi16ELb1ELb0ELb1ELb0ELb1EN3c108BFloat16EfEEv12SSMParamsBwd,"",@"SHT_CUDA_INFO"
	.sectionflags	@""
	.align	4


	//----- nvinfo : EIATTR_CUDA_API_VERSION
	.align		4
        /*0000*/ 	.byte	0x04, 0x37
        /*0002*/ 	.short	(.L_2603 - .L_2602)
.L_2602:
        /*0004*/ 	.word	0x00000082


	//----- nvinfo : EIATTR_KPARAM_INFO
	.align		4
.L_2603:
        /*0008*/ 	.byte	0x04, 0x17
        /*000a*/ 	.short	(.L_2605 - .L_2604)
.L_2604:
        /*000c*/ 	.word	0x00000000
        /*0010*/ 	.short	0x0000
        /*0012*/ 	.short	0x0000
        /*0014*/ 	.byte	0x00, 0xf0, 0xc1, 0x07


	//----- nvinfo : EIATTR_SPARSE_MMA_MASK
	.align		4
.L_2605:
        /*0018*/ 	.byte	0x03, 0x50
        /*001a*/ 	.short	0x0000


	//----- nvinfo : EIATTR_MAXREG_COUNT
	.align		4
        /*001c*/ 	.byte	0x03, 0x1b
        /*001e*/ 	.short	0x00ff


	//----- nvinfo : EIATTR_NUM_BARRIERS
	.align		4
        /*0020*/ 	.byte	0x02, 0x4c
        /*0022*/ 	.byte	0x01
	.zero		1


	//----- nvinfo : EIATTR_MERCURY_ISA_VERSION
	.align		4
        /*0024*/ 	.byte	0x03, 0x5f
        /*0026*/ 	.short	0x0101


	//----- nvinfo : EIATTR_COOP_GROUP_MASK_REGIDS
	.align		4
        /*0028*/ 	.byte	0x04, 0x29
        /*002a*/ 	.short	(.L_2607 - .L_2606)


	//   ....[0]....
.L_2606:
        /*002c*/ 	.word	0xffffffff


	//   ....[1]....
        /*0030*/ 	.word	0xffffffff


	//   ....[2]....
        /*0034*/ 	.word	0xffffffff


	//   ....[3]....
        /*0038*/ 	.word	0xffffffff


	//   ....[4]....
        /*003c*/ 	.word	0xffffffff


	//   ....[5]....
        /*0040*/ 	.word	0xffffffff


	//   ....[6]....
        /*0044*/ 	.word	0xffffffff


	//   ....[7]....
        /*0048*/ 	.word	0xffffffff


	//   ....[8]....
        /*004c*/ 	.word	0xffffffff


	//   ....[9]....
        /*0050*/ 	.word	0xffffffff


	//   ....[10]....
        /*0054*/ 	.word	0xffffffff


	//   ....[11]....
        /*0058*/ 	.word	0xffffffff


	//   ....[12]....
        /*005c*/ 	.word	0xffffffff


	//   ....[13]....
        /*0060*/ 	.word	0xffffffff


	//   ....[14]....
        /*0064*/ 	.word	0xffffffff


	//   ....[15]....
        /*0068*/ 	.word	0xffffffff


	//   ....[16]....
        /*006c*/ 	.word	0xffffffff


	//   ....[17]....
        /*0070*/ 	.word	0xffffffff


	//   ....[18]....
        /*0074*/ 	.word	0xffffffff


	//   ....[19]....
        /*0078*/ 	.word	0xffffffff


	//   ....[20]....
        /*007c*/ 	.word	0xffffffff


	//   ....[21]....
        /*0080*/ 	.word	0xffffffff


	//   ....[22]....
        /*0084*/ 	.word	0xffffffff


	//   ....[23]....
        /*0088*/ 	.word	0xffffffff


	//   ....[24]....
        /*008c*/ 	.word	0xffffffff


	//   ....[25]....
        /*0090*/ 	.word	0xffffffff


	//   ....[26]....
        /*0094*/ 	.word	0xffffffff


	//   ....[27]....
        /*0098*/ 	.word	0xffffffff


	//   ....[28]....
        /*009c*/ 	.word	0xffffffff


	//   ....[29]....
        /*00a0*/ 	.word	0xffffffff


	//   ....[30]....
        /*00a4*/ 	.word	0xffffffff


	//   ....[31]....
        /*00a8*/ 	.word	0xffffffff


	//   ....[32]....
        /*00ac*/ 	.word	0xffffffff


	//   ....[33]....
        /*00b0*/ 	.word	0xffffffff


	//   ....[34]....
        /*00b4*/ 	.word	0xffffffff


	//   ....[35]....
        /*00b8*/ 	.word	0xffffffff


	//   ....[36]....
        /*00bc*/ 	.word	0xffffffff


	//   ....[37]....
        /*00c0*/ 	.word	0xffffffff


	//   ....[38]....
        /*00c4*/ 	.word	0xffffffff


	//   ....[39]....
        /*00c8*/ 	.word	0xffffffff


	//   ....[40]....
        /*00cc*/ 	.word	0xffffffff


	//   ....[41]....
        /*00d0*/ 	.word	0xffffffff


	//   ....[42]....
        /*00d4*/ 	.word	0xffffffff


	//   ....[43]....
        /*00d8*/ 	.word	0xffffffff


	//   ....[44]....
        /*00dc*/ 	.word	0xffffffff


	//   ....[45]....
        /*00e0*/ 	.word	0xffffffff


	//   ....[46]....
        /*00e4*/ 	.word	0xffffffff


	//   ....[47]....
        /*00e8*/ 	.word	0xffffffff


	//   ....[48]....
        /*00ec*/ 	.word	0xffffffff


	//   ....[49]....
        /*00f0*/ 	.word	0xffffffff


	//   ....[50]....
        /*00f4*/ 	.word	0xffffffff


	//   ....[51]....
        /*00f8*/ 	.word	0xffffffff


	//   ....[52]....
        /*00fc*/ 	.word	0xffffffff


	//   ....[53]....
        /*0100*/ 	.word	0xffffffff


	//   ....[54]....
        /*0104*/ 	.word	0xffffffff


	//   ....[55]....
        /*0108*/ 	.word	0xffffffff


	//   ....[56]....
        /*010c*/ 	.word	0xffffffff


	//   ....[57]....
        /*0110*/ 	.word	0xffffffff


	//----- nvinfo : EIATTR_COOP_GROUP_INSTR_OFFSETS
	.align		4
.L_2607:
        /*0114*/ 	.byte	0x04, 0x28
        /*0116*/ 	.short	(.L_2609 - .L_2608)


	//   ....[0]....
.L_2608:
        /*0118*/ 	.word	0x00000a10


	//   ....[1]....
        /*011c*/ 	.word	0x00000ac0


	//   ....[2]....
        /*0120*/ 	.word	0x00000c50


	//   ....[3]....
        /*0124*/ 	.word	0x00000d90


	//   ....[4]....
        /*0128*/ 	.word	0x00001730


	//   ....[5]....
        /*012c*/ 	.word	0x00002180


	//   ....[6]....
        /*0130*/ 	.word	0x00002570


	//   ....[7]....
        /*0134*/ 	.word	0x00002f40


	//   ....[8]....
        /*0138*/ 	.word	0x00003590


	//   ....[9]....
        /*013c*/ 	.word	0x000035d0


	//   ....[10]....
        /*0140*/ 	.word	0x000036e0


	//   ....[11]....
        /*0144*/ 	.word	0x00003720


	//   ....[12]....
        /*0148*/ 	.word	0x000039e0


	//   ....[13]....
        /*014c*/ 	.word	0x00003a50


	//   ....[14]....
        /*0150*/ 	.word	0x00003c10


	//   ....[15]....
        /*0154*/ 	.word	0x00003c40


	//   ....[16]....
        /*0158*/ 	.word	0x00003c60


	//   ....[17]....
        /*015c*/ 	.word	0x00003c70


	//   ....[18]....
        /*0160*/ 	.word	0x00003ca0


	//   ....[19]....
        /*0164*/ 	.word	0x00003cc0


	//   ....[20]....
        /*0168*/ 	.word	0x00003cf0


	//   ....[21]....
        /*016c*/ 	.word	0x00003d10


	//   ....[22]....
        /*0170*/ 	.word	0x00003d30


	//   ....[23]....
        /*0174*/ 	.word	0x00003d50


	//   ....[24]....
        /*0178*/ 	.word	0x00003d90


	//   ....[25]....
        /*017c*/ 	.word	0x00003db0


	//   ....[26]....
        /*0180*/ 	.word	0x00003dc0


	//   ....[27]....
        /*0184*/ 	.word	0x00003e00


	//   ....[28]....
        /*0188*/ 	.word	0x00003e30


	//   ....[29]....
        /*018c*/ 	.word	0x00003f70


	//   ....[30]....
        /*0190*/ 	.word	0x00003fb0


	//   ....[31]....
        /*0194*/ 	.word	0x000040b0


	//   ....[32]....
        /*0198*/ 	.word	0x000040f0


	//   ....[33]....
        /*019c*/ 	.word	0x00004130


	//   ....[34]....
        /*01a0*/ 	.word	0x00004170


	//   ....[35]....
        /*01a4*/ 	.word	0x000041b0


	//   ....[36]....
        /*01a8*/ 	.word	0x000054a0


	//   ....[37]....
        /*01ac*/ 	.word	0x000054e0


	//   ....[38]....
        /*01b0*/ 	.word	0x00005670


	//   ....[39]....
        /*01b4*/ 	.word	0x000056b0


	//   ....[40]....
        /*01b8*/ 	.word	0x00005760


	//   ....[41]....
        /*01bc*/ 	.word	0x00005780


	//   ....[42]....
        /*01c0*/ 	.word	0x000058c0


	//   ....[43]....
        /*01c4*/ 	.word	0x00005900


	//   ....[44]....
        /*01c8*/ 	.word	0x00005a90


	//   ....[45]....
        /*01cc*/ 	.word	0x00005ad0


	//   ....[46]....
        /*01d0*/ 	.word	0x00005e30


	//   ....[47]....
        /*01d4*/ 	.word	0x00006120


	//   ....[48]....
        /*01d8*/ 	.word	0x00006250


	//   ....[49]....
        /*01dc*/ 	.word	0x000062a0


	//   ....[50]....
        /*01e0*/ 	.word	0x000062f0


	//   ....[51]....
        /*01e4*/ 	.word	0x00006320


	//   ....[52]....
        /*01e8*/ 	.word	0x00006340


	//   ....[53]....
        /*01ec*/ 	.word	0x00006420


	//   ....[54]....
        /*01f0*/ 	.word	0x00006460


	//   ....[55]....
        /*01f4*/ 	.word	0x000064b0


	//   ....[56]....
        /*01f8*/ 	.word	0x000064e0


	//   ....[57]....
        /*01fc*/ 	.word	0x00006500


	//----- nvinfo : EIATTR_EXIT_INSTR_OFFSETS
	.align		4
.L_2609:
        /*0200*/ 	.byte	0x04, 0x1c
        /*0202*/ 	.short	(.L_2611 - .L_2610)


	//   ....[0]....
.L_2610:
        /*0204*/ 	.word	0x000065d0


	//   ....[1]....
        /*0208*/ 	.word	0x000068b0


	//----- nvinfo : EIATTR_MAX_THREADS
	.align		4
.L_2611:
        /*020c*/ 	.byte	0x04, 0x05
        /*020e*/ 	.short	(.L_2613 - .L_2612)
.L_2612:
        /*0210*/ 	.word	0x00000020
        /*0214*/ 	.word	0x00000001
        /*0218*/ 	.word	0x00000001


	//----- nvinfo : EIATTR_CRS_STACK_SIZE
	.align		4
.L_2613:
        /*021c*/ 	.byte	0x04, 0x1e
        /*021e*/ 	.short	(.L_2615 - .L_2614)
.L_2614:
        /*0220*/ 	.word	0x00000000


	//----- nvinfo : EIATTR_CBANK_PARAM_SIZE
	.align		4
.L_2615:
        /*0224*/ 	.byte	0x03, 0x19
        /*0226*/ 	.short	0x01f0


	//----- nvinfo : EIATTR_PARAM_CBANK
	.align		4
        /*0228*/ 	.byte	0x04, 0x0a
        /*022a*/ 	.short	(.L_2617 - .L_2616)
	.align		4
.L_2616:
        /*022c*/ 	.word	index@(.nv.constant0._Z25selective_scan_bwd_kernelI32Selective_Scan_bwd_kernel_traitsILi32ELi16ELb1ELb0ELb1ELb0ELb1EN3c108BFloat16EfEEv12SSMParamsBwd)
        /*0230*/ 	.short	0x0210
        /*0232*/ 	.short	0x01f0


	//----- nvinfo : EIATTR_SW_WAR
	.align		4
.L_2617:
        /*0234*/ 	.byte	0x04, 0x36
        /*0236*/ 	.short	(.L_2619 - .L_2618)
.L_2618:
        /*0238*/ 	.word	0x00000008
.L_2619:


//--------------------- .nv.info._Z25selective_scan_bwd_kernelI32Selective_Scan_bwd_kernel_traitsILi32ELi16ELb1ELb0ELb1ELb1ELb0EN3c108BFloat16EfEEv12SSMParamsBwd --------------------------
	.section	.nv.info._Z25selective_scan_bwd_kernelI32Selective_Scan_bwd_kernel_traitsILi32ELi16ELb1ELb0ELb1ELb1ELb0EN3c108BFloat16EfEEv12SSMParamsBwd,"",@"SHT_CUDA_INFO"
	.sectionflags	@""
	.align	4


	//----- nvinfo : EIATTR_CUDA_API_VERSION
	.align		4
        /*0000*/ 	.byte	0x04, 0x37
        /*0002*/ 	.short	(.L_2621 - .L_2620)
.L_2620:
        /*0004*/ 	.word	0x00000082


	//----- nvinfo : EIATTR_KPARAM_INFO
	.align		4
.L_2621:
        /*0008*/ 	.byte	0x04, 0x17
        /*000a*/ 	.short	(.L_2623 - .L_2622)
.L_2622:
        /*000c*/ 	.word	0x00000000
        /*0010*/ 	.short	0x0000
        /*0012*/ 	.short	0x0000
        /*0014*/ 	.byte	0x00, 0xf0, 0xc1, 0x07


	//----- nvinfo : EIATTR_SPARSE_MMA_MASK
	.align		4
.L_2623:
        /*0018*/ 	.byte	0x03, 0x50
        /*001a*/ 	.short	0x0000


	//----- nvinfo : EIATTR_MAXREG_COUNT
	.align		4
        /*001c*/ 	.byte	0x03, 0x1b
        /*001e*/ 	.short	0x00ff


	//----- nvinfo : EIATTR_NUM_BARRIERS
	.align		4
        /*0020*/ 	.byte	0x02, 0x4c
        /*0022*/ 	.byte	0x01
	.zero		1


	//----- nvinfo : EIATTR_MERCURY_ISA_VERSION
	.align		4
        /*0024*/ 	.byte	0x03, 0x5f
        /*0026*/ 	.short	0x0101


	//----- nvinfo : EIATTR_COOP_GROUP_MASK_REGIDS
	.align		4
        /*0028*/ 	.byte	0x04, 0x29
        /*002a*/ 	.short	(.L_2625 - .L_2624)


	//   ....[0]....
.L_2624:
        /*002c*/ 	.word	0xffffffff


	//   ....[1]....
        /*0030*/ 	.word	0xffffffff


	//   ....[2]....
        /*0034*/ 	.word	0xffffffff


	//   ....[3]....
        /*0038*/ 	.word	0xffffffff


	//   ....[4]....
        /*003c*/ 	.word	0xffffffff


	//   ....[5]....
        /*0040*/ 	.word	0xffffffff


	//   ....[6]....
        /*0044*/ 	.word	0xffffffff


	//   ....[7]....
        /*0048*/ 	.word	0xffffffff


	//   ....[8]....
        /*004c*/ 	.word	0xffffffff


	//   ....[9]....
        /*0050*/ 	.word	0xffffffff


	//   ....[10]....
        /*0054*/ 	.word	0xffffffff


	//   ....[11]....
        /*0058*/ 	.word	0xffffffff


	//   ....[12]....
        /*005c*/ 	.word	0xffffffff


	//   ....[13]....
        /*0060*/ 	.word	0xffffffff


	//   ....[14]....
        /*0064*/ 	.word	0xffffffff


	//   ....[15]....
        /*0068*/ 	.word	0xffffffff


	//   ....[16]....
        /*006c*/ 	.word	0xffffffff


	//   ....[17]....
        /*0070*/ 	.word	0xffffffff


	//   ....[18]....
        /*0074*/ 	.word	0xffffffff


	//   ....[19]....
        /*0078*/ 	.word	0xffffffff


	//   ....[20]....
        /*007c*/ 	.word	0xffffffff


	//   ....[21]....
        /*0080*/ 	.word	0xffffffff


	//   ....[22]....
        /*0084*/ 	.word	0xffffffff


	//   ....[23]....
        /*0088*/ 	.word	0xffffffff


	//   ....[24]....
        /*008c*/ 	.word	0xffffffff


	//   ....[25]....
        /*0090*/ 	.word	0xffffffff


	//   ....[26]....
        /*0094*/ 	.word	0xffffffff


	//   ....[27]....
        /*0098*/ 	.word	0xffffffff


	//   ....[28]....
        /*009c*/ 	.word	0xffffffff


	//   ....[29]....
        /*00a0*/ 	.word	0xffffffff


	//   ....[30]....
        /*00a4*/ 	.word	0xffffffff


	//   ....[31]....
        /*00a8*/ 	.word	0xffffffff


	//   ....[32]....
        /*00ac*/ 	.word	0xffffffff


	//   ....[33]....
        /*00b0*/ 	.word	0xffffffff


	//   ....[34]....
        /*00b4*/ 	.word	0xffffffff


	//   ....[35]....
        /*00b8*/ 	.word	0xffffffff


	//   ....[36]....
        /*00bc*/ 	.word	0xffffffff


	//   ....[37]....
        /*00c0*/ 	.word	0xffffffff


	//   ....[38]....
        /*00c4*/ 	.word	0xffffffff


	//   ....[39]....
        /*00c8*/ 	.word	0xffffffff


	//   ....[40]....
        /*00cc*/ 	.word	0xffffffff


	//   ....[41]....
        /*00d0*/ 	.word	0xffffffff


	//   ....[42]....
        /*00d4*/ 	.word	0xffffffff


	//   ....[43]....
        /*00d8*/ 	.word	0xffffffff


	//   ....[44]....
        /*00dc*/ 	.word	0xffffffff


	//   ....[45]....
        /*00e0*/ 	.word	0xffffffff


	//   ....[46]....
        /*00e4*/ 	.word	0xffffffff


	//   ....[47]....
        /*00e8*/ 	.word	0xffffffff


	//   ....[48]....
        /*00ec*/ 	.word	0xffffffff


	//   ....[49]....
        /*00f0*/ 	.word	0xffffffff


	//   ....[50]....
        /*00f4*/ 	.word	0xffffffff


	//   ....[51]....
        /*00f8*/ 	.word	0xffffffff


	//   ....[52]....
        /*00fc*/ 	.word	0xffffffff


	//   ....[53]....
        /*0100*/ 	.word	0xffffffff


	//   ....[54]....
        /*0104*/ 	.word	0xffffffff


	//----- nvinfo : EIATTR_COOP_GROUP_INSTR_OFFSETS
	.align		4
.L_2625:
        /*0108*/ 	.byte	0x04, 0x28
        /*010a*/ 	.short	(.L_2627 - .L_2626)


	//   ....[0]....
.L_2626:
        /*010c*/ 	.word	0x00000980


	//   ....[1]....
        /*0110*/ 	.word	0x00000a10


	//   ....[2]....
        /*0114*/ 	.word	0x00000bd0


	//   ....[3]....
        /*0118*/ 	.word	0x00003c90


	//   ....[4]....
        /*011c*/ 	.word	0x000041f0


	//   ....[5]....
        /*0120*/ 	.word	0x00004230


	//   ....[6]....
        /*0124*/ 	.word	0x00004360


	//   ....[7]....
        /*0128*/ 	.word	0x000043a0


	//   ....[8]....
        /*012c*/ 	.word	0x00004530


	//   ....[9]....
        /*0130*/ 	.word	0x00004560


	//   ....[10]....
        /*0134*/ 	.word	0x00004630


	//   ....[11]....
        /*0138*/ 	.word	0x00004820


	//   ....[12]....
        /*013c*/ 	.word	0x000048b0


	//   ....[13]....
        /*0140*/ 	.word	0x000048c0


	//   ....[14]....
        /*0144*/ 	.word	0x00004900


	//   ....[15]....
        /*0148*/ 	.word	0x00004910


	//   ....[16]....
        /*014c*/ 	.word	0x00004950


	//   ....[17]....
        /*0150*/ 	.word	0x00004960


	//   ....[18]....
        /*0154*/ 	.word	0x000049a0


	//   ....[19]....
        /*0158*/ 	.word	0x000049b0


	//   ....[20]....
        /*015c*/ 	.word	0x000049c0


	//   ....[21]....
        /*0160*/ 	.word	0x00004a00


	//   ....[22]....
        /*0164*/ 	.word	0x00004a10


	//   ....[23]....
        /*0168*/ 	.word	0x00004ae0


	//   ....[24]....
        /*016c*/ 	.word	0x00004b20


	//   ....[25]....
        /*0170*/ 	.word	0x00004c70


	//   ....[26]....
        /*0174*/ 	.word	0x00004cb0


	//   ....[27]....
        /*0178*/ 	.word	0x00004df0


	//   ....[28]....
        /*017c*/ 	.word	0x00004e30


	//   ....[29]....
        /*0180*/ 	.word	0x00004e50


	//   ....[30]....
        /*0184*/ 	.word	0x00004ea0


	//   ....[31]....
        /*0188*/ 	.word	0x00004ee0


	//   ....[32]....
        /*018c*/ 	.word	0x00006110


	//   ....[33]....
        /*0190*/ 	.word	0x00006150


	//   ....[34]....
        /*0194*/ 	.word	0x000062e0


	//   ....[35]....
        /*0198*/ 	.word	0x00006320


	//   ....[36]....
        /*019c*/ 	.word	0x000063a0


	//   ....[37]....
        /*01a0*/ 	.word	0x000063c0


	//   ....[38]....
        /*01a4*/ 	.word	0x00006550


	//   ....[39]....
        /*01a8*/ 	.word	0x00006590


	//   ....[40]....
        /*01ac*/ 	.word	0x00006720


	//   ....[41]....
        /*01b0*/ 	.word	0x00006760


	//   ....[42]....
        /*01b4*/ 	.word	0x00006a00


	//   ....[43]....
        /*01b8*/ 	.word	0x00007200


	//   ....[44]....
        /*01bc*/ 	.word	0x00007700


	//   ....[45]....
        /*01c0*/ 	.word	0x000077f0


	//   ....[46]....
        /*01c4*/ 	.word	0x00007840


	//   ....[47]....
        /*01c8*/ 	.word	0x00007890


	//   ....[48]....
        /*01cc*/ 	.word	0x000078c0


	//   ....[49]....
        /*01d0*/ 	.word	0x000078e0


	//   ....[50]....
        /*01d4*/ 	.word	0x000079c0


	//   ....[51]....
        /*01d8*/ 	.word	0x00007a00


	//   ....[52]....
        /*01dc*/ 	.word	0x00007a50


	//   ....[53]....
        /*01e0*/ 	.word	0x00007a80


	//   ....[54]....
        /*01e4*/ 	.word	0x00007aa0


	//----- nvinfo : EIATTR_EXIT_INSTR_OFFSETS
	.align		4
.L_2627:
        /*01e8*/ 	.byte	0x04, 0x1c
        /*01ea*/ 	.short	(.L_2629 - .L_2628)


	//   ....[0]....
.L_2628:
        /*01ec*/ 	.word	0x00007b70


	//   ....[1]....
        /*01f0*/ 	.word	0x00007e50


	//----- nvinfo : EIATTR_MAX_THREADS
	.align		4
.L_2629:
        /*01f4*/ 	.byte	0x04, 0x05
        /*01f6*/ 	.short	(.L_2631 - .L_2630)
.L_2630:
        /*01f8*/ 	.word	0x00000020
        /*01fc*/ 	.word	0x00000001
        /*0200*/ 	.word	0x00000001


	//----- nvinfo : EIATTR_CRS_STACK_SIZE
	.align		4
.L_2631:
        /*0204*/ 	.byte	0x04, 0x1e
        /*0206*/ 	.short	(.L_2633 - .L_2632)
.L_2632:
        /*0208*/ 	.word	0x00000000


	//----- nvinfo : EIATTR_CBANK_PARAM_SIZE
	.align		4
.L_2633:
        /*020c*/ 	.byte	0x03, 0x19
        /*020e*/ 	.short	0x01f0


	//----- nvinfo : EIATTR_PARAM_CBANK
	.align		4
        /*0210*/ 	.byte	0x04, 0x0a
        /*0212*/ 	.short	(.L_2635 - .L_2634)
	.align		4
.L_2634:
        /*0214*/ 	.word	index@(.nv.constant0._Z25selective_scan_bwd_kernelI32Selective_Scan_bwd_kernel_traitsILi32ELi16ELb1ELb0ELb1ELb1ELb0EN3c108BFloat16EfEEv12SSMParamsBwd)
        /*0218*/ 	.short	0x0210
        /*021a*/ 	.short	0x01f0


	//----- nvinfo : EIATTR_SW_WAR
	.align		4
.L_2635:
        /*021c*/ 	.byte	0x04, 0x36
        /*021e*/ 	.short	(.L_2637 - .L_2636)
.L_2636:
        /*0220*/ 	.word	0x00000008
.L_2637:


//--------------------- .nv.info._Z25selective_scan_bwd_kernelI32Selective_Scan_bwd_kernel_traitsILi32ELi16ELb1ELb0ELb1ELb1ELb1EN3c108BFloat16EfEEv12SSMParamsBwd --------------------------
	.section	.nv.info._Z25selective_scan_bwd_kernelI32Selective_Scan_bwd_kernel_traitsILi32ELi16ELb1ELb0ELb1ELb1ELb1EN3c108BFloat16EfEEv12SSMParamsBwd,"",@"SHT_CUDA_INFO"
	.sectionflags	@""
	.align	4


	//----- nvinfo : EIATTR_CUDA_API_VERSION
	.align		4
        /*0000*/ 	.byte	0x04, 0x37
        /*0002*/ 	.short	(.L_2639 - .L_2638)
.L_2638:
        /*0004*/ 	.word	0x00000082


	//----- nvinfo : EIATTR_KPARAM_INFO
	.align		4
.L_2639:
        /*0008*/ 	.byte	0x04, 0x17
        /*000a*/ 	.short	(.L_2641 - .L_2640)
.L_2640:
        /*000c*/ 	.word	0x00000000
        /*0010*/ 	.short	0x0000
        /*0012*/ 	.short	0x0000
        /*0014*/ 	.byte	0x00, 0xf0, 0xc1, 0x07


	//----- nvinfo : EIATTR_SPARSE_MMA_MASK
	.align		4
.L_2641:
        /*0018*/ 	.byte	0x03, 0x50
        /*001a*/ 	.short	0x0000


	//----- nvinfo : EIATTR_MAXREG_COUNT
	.align		4
        /*001c*/ 	.byte	0x03, 0x1b
        /*001e*/ 	.short	0x00ff


	//----- nvinfo : EIATTR_NUM_BARRIERS
	.align		4
        /*0020*/ 	.byte	0x02, 0x4c
        /*0022*/ 	.byte	0x01
	.zero		1


	//----- nvinfo : EIATTR_MERCURY_ISA_VERSION
	.align		4
        /*0024*/ 	.byte	0x03, 0x5f
        /*0026*/ 	.short	0x0101


	//----- nvinfo : EIATTR_COOP_GROUP_MASK_REGIDS
	.align		4
        /*0028*/ 	.byte	0x04, 0x29
        /*002a*/ 	.short	(.L_2643 - .L_2642)


	//   ....[0]....
.L_2642:
        /*002c*/ 	.word	0xffffffff


	//   ....[1]....
        /*0030*/ 	.word	0xffffffff


	//   ....[2]....
        /*0034*/ 	.word	0xffffffff


	//   ....[3]....
        /*0038*/ 	.word	0xffffffff


	//   ....[4]....
        /*003c*/ 	.word	0xffffffff


	//   ....[5]....
        /*0040*/ 	.word	0xffffffff


	//   ....[6]....
        /*0044*/ 	.word	0xffffffff


	//   ....[7]....
        /*0048*/ 	.word	0xffffffff


	//   ....[8]....
        /*004c*/ 	.word	0xffffffff


	//   ....[9]....
        /*0050*/ 	.word	0xffffffff


	//   ....[10]....
        /*0054*/ 	.word	0xffffffff


	//   ....[11]....
        /*0058*/ 	.word	0xffffffff


	//   ....[12]....
        /*005c*/ 	.word	0xffffffff


	//   ....[13]....
        /*0060*/ 	.word	0xffffffff


	//   ....[14]....
        /*0064*/ 	.word	0xffffffff


	//   ....[15]....
        /*0068*/ 	.word	0xffffffff


	//   ....[16]....
        /*006c*/ 	.word	0xffffffff


	//   ....[17]....
        /*0070*/ 	.word	0xffffffff


	//   ....[18]....
        /*0074*/ 	.word	0xffffffff


	//   ....[19]....
        /*0078*/ 	.word	0xffffffff


	//   ....[20]....
        /*007c*/ 	.word	0xffffffff


	//   ....[21]....
        /*0080*/ 	.word	0xffffffff


	//   ....[22]....
        /*0084*/ 	.word	0xffffffff


	//   ....[23]....
        /*0088*/ 	.word	0xffffffff


	//   ....[24]....
        /*008c*/ 	.word	0xffffffff


	//   ....[25]....
        /*0090*/ 	.word	0xffffffff


	//   ....[26]....
        /*0094*/ 	.word	0xffffffff


	//   ....[27]....
        /*0098*/ 	.word	0xffffffff


	//   ....[28]....
        /*009c*/ 	.word	0xffffffff


	//   ....[29]....
        /*00a0*/ 	.word	0xffffffff


	//   ....[30]....
        /*00a4*/ 	.word	0xffffffff


	//   ....[31]....
        /*00a8*/ 	.word	0xffffffff


	//   ....[32]....
        /*00ac*/ 	.word	0xffffffff


	//   ....[33]....
        /*00b0*/ 	.word	0xffffffff


	//   ....[34]....
        /*00b4*/ 	.word	0xffffffff


	//   ....[35]....
        /*00b8*/ 	.word	0xffffffff


	//   ....[36]....
        /*00bc*/ 	.word	0xffffffff


	//   ....[37]....
        /*00c0*/ 	.word	0xffffffff


	//   ....[38]....
        /*00c4*/ 	.word	0xffffffff


	//   ....[39]....
        /*00c8*/ 	.word	0xffffffff


	//   ....[40]....
        /*00cc*/ 	.word	0xffffffff


	//   ....[41]....
        /*00d0*/ 	.word	0xffffffff


	//   ....[42]....
        /*00d4*/ 	.word	0xffffffff


	//   ....[43]....
        /*00d8*/ 	.word	0xffffffff


	//   ....[44]....
        /*00dc*/ 	.word	0xffffffff


	//   ....[45]....
        /*00e0*/ 	.word	0xffffffff


	//   ....[46]....
        /*00e4*/ 	.word	0xffffffff


	//   ....[47]....
        /*00e8*/ 	.word	0xffffffff


	//   ....[48]....
        /*00ec*/ 	.word	0xffffffff


	//   ....[49]....
        /*00f0*/ 	.word	0xffffffff


	//   ....[50]....
        /*00f4*/ 	.word	0xffffffff


	//   ....[51]....
        /*00f8*/ 	.word	0xffffffff


	//   ....[52]....
        /*00fc*/ 	.word	0xffffffff


	//   ....[53]....
        /*0100*/ 	.word	0xffffffff


	//   ....[54]....
        /*0104*/ 	.word	0xffffffff


	//   ....[55]....
        /*0108*/ 	.word	0xffffffff


	//   ....[56]....
        /*010c*/ 	.word	0xffffffff


	//   ....[57]....
        /*0110*/ 	.word	0xffffffff


	//   ....[58]....
        /*0114*/ 	.word	0xffffffff


	//----- nvinfo : EIATTR_COOP_GROUP_INSTR_OFFSETS
	.align		4
.L_2643:
        /*0118*/ 	.byte	0x04, 0x28
        /*011a*/ 	.short	(.L_2645 - .L_2644)


	//   ....[0]....
.L_2644:
        /*011c*/ 	.word	0x000009c0


	//   ....[1]....
        /*0120*/ 	.word	0x00000a40


	//   ....[2]....
        /*0124*/ 	.word	0x00000c60


	//   ....[3]....
        /*0128*/ 	.word	0x000032d0


	//   ....[4]....
        /*012c*/ 	.word	0x00003c10


	//   ....[5]....
        /*0130*/ 	.word	0x000045f0


	//   ....[6]....
        /*0134*/ 	.word	0x00004970


	//   ....[7]....
        /*0138*/ 	.word	0x00005110


	//   ....[8]....
        /*013c*/ 	.word	0x000057b0


	//   ....[9]....
        /*0140*/ 	.word	0x000058e0


	//   ....[10]....
        /*0144*/ 	.word	0x00005950


	//   ....[11]....
        /*0148*/ 	.word	0x00005a80


	//   ....[12]....
        /*014c*/ 	.word	0x00005b10


	//   ....[13]....
        /*0150*/ 	.word	0x00005b80


	//   ....[14]....
        /*0154*/ 	.word	0x00005be0


	//   ....[15]....
        /*0158*/ 	.word	0x00005cd0


	//   ....[16]....
        /*015c*/ 	.word	0x00005ed0


	//   ....[17]....
        /*0160*/ 	.word	0x00005ef0


	//   ....[18]....
        /*0164*/ 	.word	0x00005f00


	//   ....[19]....
        /*0168*/ 	.word	0x00005f10


	//   ....[20]....
        /*016c*/ 	.word	0x00005f40


	//   ....[21]....
        /*0170*/ 	.word	0x00005f70


	//   ....[22]....
        /*0174*/ 	.word	0x00005fa0


	//   ....[23]....
        /*0178*/ 	.word	0x00005fb0


	//   ....[24]....
        /*017c*/ 	.word	0x00005fc0


	//   ....[25]....
        /*0180*/ 	.word	0x00006000


	//   ....[26]....
        /*0184*/ 	.word	0x00006010


	//   ....[27]....
        /*0188*/ 	.word	0x000060f0


	//   ....[28]....
        /*018c*/ 	.word	0x00006130


	//   ....[29]....
        /*0190*/ 	.word	0x00006280


	//   ....[30]....
        /*0194*/ 	.word	0x000062c0


	//   ....[31]....
        /*0198*/ 	.word	0x00006380


	//   ....[32]....
        /*019c*/ 	.word	0x00006400


	//   ....[33]....
        /*01a0*/ 	.word	0x00006440


	//   ....[34]....
        /*01a4*/ 	.word	0x00006480


	//   ....[35]....
        /*01a8*/ 	.word	0x000064b0


	//   ....[36]....
        /*01ac*/ 	.word	0x00007710


	//   ....[37]....
        /*01b0*/ 	.word	0x00007750


	//   ....[38]....
        /*01b4*/ 	.word	0x000078e0


	//   ....[39]....
        /*01b8*/ 	.word	0x00007920


	//   ....[40]....
        /*01bc*/ 	.word	0x000079e0


	//   ....[41]....
        /*01c0*/ 	.word	0x00007a10


	//   ....[42]....
        /*01c4*/ 	.word	0x00007b20


	//   ....[43]....
        /*01c8*/ 	.word	0x00007b60


	//   ....[44]....
        /*01cc*/ 	.word	0x00007cb0


	//   ....[45]....
        /*01d0*/ 	.word	0x00007cf0


	//   ....[46]....
        /*01d4*/ 	.word	0x00007fe0


	//   ....[47]....
        /*01d8*/ 	.word	0x000087e0


	//   ....[48]....
        /*01dc*/ 	.word	0x00008c80


	//   ....[49]....
        /*01e0*/ 	.word	0x00008db0


	//   ....[50]....
        /*01e4*/ 	.word	0x00008e00


	//   ....[51]....
        /*01e8*/ 	.word	0x00008e50


	//   ....[52]....
        /*01ec*/ 	.word	0x00008e80


	//   ....[53]....
        /*01f0*/ 	.word	0x00008ea0


	//   ....[54]....
        /*01f4*/ 	.word	0x00008f80


	//   ....[55]....
        /*01f8*/ 	.word	0x00008fc0


	//   ....[56]....
        /*01fc*/ 	.word	0x00009010


	//   ....[57]....
        /*0200*/ 	.word	0x00009040


	//   ....[58]....
        /*0204*/ 	.word	0x00009060


	//----- nvinfo : EIATTR_EXIT_INSTR_OFFSETS
	.align		4
.L_2645:
        /*0208*/ 	.byte	0x04, 0x1c
        /*020a*/ 	.short	(.L_2647 - .L_2646)


	//   ....[0]....
.L_2646:
        /*020c*/ 	.word	0x00009130


	//   ....[1]....
        /*0210*/ 	.word	0x00009410


	//----- nvinfo : EIATTR_MAX_THREADS
	.align		4
.L_2647:
        /*0214*/ 	.byte	0x04, 0x05
        /*0216*/ 	.short	(.L_2649 - .L_2648)
.L_2648:
        /*0218*/ 	.word	0x00000020
        /*021c*/ 	.word	0x00000001
        /*0220*/ 	.word	0x00000001


	//----- nvinfo : EIATTR_CRS_STACK_SIZE
	.align		4
.L_2649:
        /*0224*/ 	.byte	0x04, 0x1e
        /*0226*/ 	.short	(.L_2651 - .L_2650)
.L_2650:
        /*0228*/ 	.word	0x00000000


	//----- nvinfo : EIATTR_CBANK_PARAM_SIZE
	.align		4
.L_2651:
        /*022c*/ 	.byte	0x03, 0x19
        /*022e*/ 	.short	0x01f0


	//----- nvinfo : EIATTR_PARAM_CBANK
	.align		4
        /*0230*/ 	.byte	0x04, 0x0a
        /*0232*/ 	.short	(.L_2653 - .L_2652)
	.align		4
.L_2652:
        /*0234*/ 	.word	index@(.nv.constant0._Z25selective_scan_bwd_kernelI32Selective_Scan_bwd_kernel_traitsILi32ELi16ELb1ELb0ELb1ELb1ELb1EN3c108BFloat16EfEEv12SSMParamsBwd)
        /*0238*/ 	.short	0x0210
        /*023a*/ 	.short	0x01f0


	//----- nvinfo : EIATTR_SW_WAR
	.align		4
.L_2653:
        /*023c*/ 	.byte	0x04, 0x36
        /*023e*/ 	.short	(.L_2655 - .L_2654)
.L_2654:
        /*0240*/ 	.word	0x00000008
.L_2655:


//--------------------- .nv.info._Z25selective_scan_bwd_kernelI32Selective_Scan_bwd_kernel_traitsILi32ELi16ELb1ELb1ELb0ELb0ELb0EN3c108BFloat16EfEEv12SSMParamsBwd --------------------------
	.section	.nv.info._Z25selective_scan_bwd_kernelI32Selective_Scan_bwd_kernel_traitsILi32ELi16ELb1ELb1ELb0ELb0ELb0EN3c108BFloat16EfEEv12SSMParamsBwd,"",@"SHT_CUDA_INFO"
	.sectionflags	@""
	.align	4


	//----- nvinfo : EIATTR_CUDA_API_VERSION
	.align		4
        /*0000*/ 	.byte	0x04, 0x37
        /*0002*/ 	.short	(.L_2657 - .L_2656)
.L_2656:
        /*0004*/ 	.word	0x00000082


	//----- nvinfo : EIATTR_KPARAM_INFO
	.align		4
.L_2657:
        /*0008*/ 	.byte	0x04, 0x17
        /*000a*/ 	.short	(.L_2659 - .L_2658)
.L_2658:
        /*000c*/ 	.word	0x00000000
        /*0010*/ 	.short	0x0000
        /*0012*/ 	.short	0x0000
        /*0014*/ 	.byte	0x00, 0xf0, 0xc1, 0x07


	//----- nvinfo : EIATTR_SPARSE_MMA_MASK
	.align		4
.L_2659:
        /*0018*/ 	.byte	0x03, 0x50
        /*001a*/ 	.short	0x0000


	//----- nvinfo : EIATTR_MAXREG_COUNT
	.align		4
        /*001c*/ 	.byte	0x03, 0x1b
        /*001e*/ 	.short	0x00ff


	//----- nvinfo : EIATTR_NUM_BARRIERS
	.align		4
        /*0020*/ 	.byte	0x02, 0x4c
        /*0022*/ 	.byte	0x01
	.zero		1


	//----- nvinfo : EIATTR_MERCURY_ISA_VERSION
	.align		4
        /*0024*/ 	.byte	0x03, 0x5f
        /*0026*/ 	.short	0x0101


	//----- nvinfo : EIATTR_COOP_GROUP_MASK_REGIDS
	.align		4
        /*0028*/ 	.byte	0x04, 0x29
        /*002a*/ 	.short	(.L_2661 - .L_2660)


	//   ....[0]....
.L_2660:
        /*002c*/ 	.word	0xffffffff


	//   ....[1]....
        /*0030*/ 	.word	0xffffffff


	//   ....[2]....
        /*0034*/ 	.word	0xffffffff


	//   ....[3]....
        /*0038*/ 	.word	0xffffffff


	//   ....[4]....
        /*003c*/ 	.word	0xffffffff


	//   ....[5]....
        /*0040*/ 	.word	0xffffffff


	//   ....[6]....
        /*0044*/ 	.word	0xffffffff


	//   ....[7]....
        /*0048*/ 	.word	0xffffffff


	//   ....[8]....
        /*004c*/ 	.word	0xffffffff


	//   ....[9]....
        /*0050*/ 	.word	0xffffffff


	//   ....[10]....
        /*0054*/ 	.word	0xffffffff


	//   ....[11]....
        /*0058*/ 	.word	0xffffffff


	//   ....[12]....
        /*005c*/ 	.word	0xffffffff


	//   ....[13]....
        /*0060*/ 	.word	0xffffffff


	//   ....[14]....
        /*0064*/ 	.word	0xffffffff


	//   ....[15]....
        /*0068*/ 	.word	0xffffffff


	//   ....[16]....
        /*006c*/ 	.word	0xffffffff


	//   ....[17]....
        /*0070*/ 	.word	0xffffffff


	//   ....[18]....
        /*0074*/ 	.word	0xffffffff


	//   ....[19]....
        /*0078*/ 	.word	0xffffffff


	//   ....[20]....
        /*007c*/ 	.word	0xffffffff


	//   ....[21]....
        /*0080*/ 	.word	0xffffffff


	//   ....[22]....
        /*0084*/ 	.word	0xffffffff


	//   ....[23]....
        /*0088*/ 	.word	0xffffffff


	//   ....[24]....
        /*008c*/ 	.word	0xffffffff


	//   ....[25]....
        /*0090*/ 	.word	0xffffffff


	//   ....[26]....
        /*0094*/ 	.word	0xffffffff


	//   ....[27]....
        /*0098*/ 	.word	0xffffffff


	//   ....[28]....
        /*009c*/ 	.word	0xffffffff


	//   ....[29]....
        /*00a0*/ 	.word	0xffffffff


	//   ....[30]....
        /*00a4*/ 	.word	0xffffffff


	//   ....[31]....
        /*00a8*/ 	.word	0xffffffff


	//   ....[32]....
        /*00ac*/ 	.word	0xffffffff


	//   ....[33]....
        /*00b0*/ 	.word	0xffffffff


	//   ....[34]....
        /*00b4*/ 	.word	0xffffffff


	//   ....[35]....
        /*00b8*/ 	.word	0xffffffff


	//   ....[36]....
        /*00bc*/ 	.word	0xffffffff


	//   ....[37]....
        /*00c0*/ 	.word	0xffffffff


	//   ....[38]....
        /*00c4*/ 	.word	0xffffffff


	//   ....[39]....
        /*00c8*/ 	.word	0xffffffff


	//   ....[40]....
        /*00cc*/ 	.word	0xffffffff


	//   ....[41]....
        /*00d0*/ 	.word	0xffffffff


	//   ....[42]....
        /*00d4*/ 	.word	0xffffffff


	//   ....[43]....
        /*00d8*/ 	.word	0xffffffff


	//   ....[44]....
        /*00dc*/ 	.word	0xffffffff


	//   ....[45]....
        /*00e0*/ 	.word	0xffffffff


	//   ....[46]....
        /*00e4*/ 	.word	0xffffffff


	//   ....[47]....
        /*00e8*/ 	.word	0xffffffff


	//   ....[48]....
        /*00ec*/ 	.word	0xffffffff


	//   ....[49]....
        /*00f0*/ 	.word	0xffffffff


	//   ....[50]....
        /*00f4*/ 	.word	0xffffffff


	//   ....[51]....
        /*00f8*/ 	.word	0xffffffff


	//   ....[52]....
        /*00fc*/ 	.word	0xffffffff


	//   ....[53]....
        /*0100*/ 	.word	0xffffffff


	//----- nvinfo : EIATTR_COOP_GROUP_INSTR_OFFSETS
	.align		4
.L_2661:
        /*0104*/ 	.byte	0x04, 0x28
        /*0106*/ 	.short	(.L_2663 - .L_2662)


	//   ....[0]....
.L_2662:
        /*0108*/ 	.word	0x000009e0


	//   ....[1]....
        /*010c*/ 	.word	0x00000a90


	//   ....[2]....
        /*0110*/ 	.word	0x00000c40


	//   ....[3]....
        /*0114*/ 	.word	0x000017c0


	//   ....[4]....
        /*0118*/ 	.word	0x00002480


	//   ....[5]....
        /*011c*/ 	.word	0x000024c0


	//   ....[6]....
        /*0120*/ 	.word	0x00002570


	//   ....[7]....
        /*0124*/ 	.word	0x000025b0


	//   ....[8]....
        /*0128*/ 	.word	0x00002600


	//   ....[9]....
        /*012c*/ 	.word	0x00002610


	//   ....[10]....
        /*0130*/ 	.word	0x00002640


	//   ....[11]....
        /*0134*/ 	.word	0x00002660


	//   ....[12]....
        /*0138*/ 	.word	0x00002690


	//   ....[13]....
        /*013c*/ 	.word	0x000026b0


	//   ....[14]....
        /*0140*/ 	.word	0x000026e0


	//   ....[15]....
        /*0144*/ 	.word	0x00002700


	//   ....[16]....
        /*0148*/ 	.word	0x00002730


	//   ....[17]....
        /*014c*/ 	.word	0x00002750


	//   ....[18]....
        /*0150*/ 	.word	0x00002790


	//   ....[19]....
        /*0154*/ 	.word	0x000027b0


	//   ....[20]....
        /*0158*/ 	.word	0x00002810


	//   ....[21]....
        /*015c*/ 	.word	0x00002830


	//   ....[22]....
        /*0160*/ 	.word	0x00002870


	//   ....[23]....
        /*0164*/ 	.word	0x00002880


	//   ....[24]....
        /*0168*/ 	.word	0x00002890


	//   ....[25]....
        /*016c*/ 	.word	0x000028f0


	//   ....[26]....
        /*0170*/ 	.word	0x00002900


	//   ....[27]....
        /*0174*/ 	.word	0x00002940


	//   ....[28]....
        /*0178*/ 	.word	0x00002970


	//   ....[29]....
        /*017c*/ 	.word	0x000029a0


	//   ....[30]....
        /*0180*/ 	.word	0x000029f0


	//   ....[31]....
        /*0184*/ 	.word	0x00002a20


	//   ....[32]....
        /*0188*/ 	.word	0x00003cc0


	//   ....[33]....
        /*018c*/ 	.word	0x00003d00


	//   ....[34]....
        /*0190*/ 	.word	0x00003e90


	//   ....[35]....
        /*0194*/ 	.word	0x00003ed0


	//   ....[36]....
        /*0198*/ 	.word	0x00004020


	//   ....[37]....
        /*019c*/ 	.word	0x00004060


	//   ....[38]....
        /*01a0*/ 	.word	0x000041d0


	//   ....[39]....
        /*01a4*/ 	.word	0x00004210


	//   ....[40]....
        /*01a8*/ 	.word	0x000042f0


	//   ....[41]....
        /*01ac*/ 	.word	0x00004330


	//   ....[42]....
        /*01b0*/ 	.word	0x00004710


	//   ....[43]....
        /*01b4*/ 	.word	0x00004ab0


	//   ....[44]....
        /*01b8*/ 	.word	0x00004ba0


	//   ....[45]....
        /*01bc*/ 	.word	0x00004bf0


	//   ....[46]....
        /*01c0*/ 	.word	0x00004c40


	//   ....[47]....
        /*01c4*/ 	.word	0x00004c70


	//   ....[48]....
        /*01c8*/ 	.word	0x00004c90


	//   ....[49]....
        /*01cc*/ 	.word	0x00004d70


	//   ....[50]....
        /*01d0*/ 	.word	0x00004db0


	//   ....[51]....
        /*01d4*/ 	.word	0x00004e00


	//   ....[52]....
        /*01d8*/ 	.word	0x00004e30


	//   ....[53]....
        /*01dc*/ 	.word	0x00004e50


	//----- nvinfo : EIATTR_EXIT_INSTR_OFFSETS
	.align		4
.L_2663:
        /*01e0*/ 	.byte	0x04, 0x1c
        /*01e2*/ 	.short	(.L_2665 - .L_2664)


	//   ....[0]....
.L_2664:
        /*01e4*/ 	.word	0x00004f20


	//   ....[1]....
        /*01e8*/ 	.word	0x00005200


	//----- nvinfo : EIATTR_MAX_THREADS
	.align		4
.L_2665:
        /*01ec*/ 	.byte	0x04, 0x05
        /*01ee*/ 	.short	(.L_2667 - .L_2666)
.L_2666:
        /*01f0*/ 	.word	0x00000020
        /*01f4*/ 	.word	0x00000001
        /*01f8*/ 	.word	0x00000001


	//----- nvinfo : EIATTR_CRS_STACK_SIZE
	.align		4
.L_2667:
        /*01fc*/ 	.byte	0x04, 0x1e
        /*01fe*/ 	.short	(.L_2669 - .L_2668)
.L_2668:
        /*0200*/ 	.word	0x00000000


	//----- nvinfo : EIATTR_CBANK_PARAM_SIZE
	.align		4
.L_2669:
        /*0204*/ 	.byte	0x03, 0x19
        /*0206*/ 	.short	0x01f0


	//----- nvinfo : EIATTR_PARAM_CBANK
	.align		4
        /*0208*/ 	.byte	0x04, 0x0a
        /*020a*/ 	.short	(.L_2671 - .L_2670)
	.align		4
.L_2670:
        /*020c*/ 	.word	index@(.nv.constant0._Z25selective_scan_bwd_kernelI32Selective_Scan_bwd_kernel_traitsILi32ELi16ELb1ELb1ELb0ELb0ELb0EN3c108BFloat16EfEEv12SSMParamsBwd)
        /*0210*/ 	.short	0x0210
        /*0212*/ 	.short	0x01f0


	//----- nvinfo : EIATTR_SW_WAR
	.align		4
.L_2671:
        /*0214*/ 	.byte	0x04, 0x36
        /*0216*/ 	.short	(.L_2673 - .L_2672)
.L_2672:
        /*0218*/ 	.word	0x00000008
.L_2673:


//--------------------- .nv.info._Z25selective_scan_bwd_kernelI32Selective_Scan_bwd_kernel_traitsILi32ELi16ELb1ELb1ELb0ELb0ELb1EN3c108BFloat16EfEEv12SSMParamsBwd --------------------------
	.section	.nv.info._Z25selective_scan_bwd_kernelI32Selective_Scan_bwd_kernel_traitsILi32ELi16ELb1ELb1ELb0ELb0ELb1EN3c108BFloat16EfEEv12SSMParamsBwd,"",@"SHT_CUDA_INFO"
	.sectionflags	@""
	.align	4


	//----- nvinfo : EIATTR_CUDA_API_VERSION
	.align		4
        /*0000*/ 	.byte	0x04, 0x37
        /*0002*/ 	.short	(.L_2675 - .L_2674)
.L_2674:
        /*0004*/ 	.word	0x00000082


	//----- nvinfo : EIATTR_KPARAM_INFO
	.align		4
.L_2675:
        /*0008*/ 	.byte	0x04, 0x17
        /*000a*/ 	.short	(.L_2677 - .L_2676)
.L_2676:
        /*000c*/ 	.word	0x00000000
        /*0010*/ 	.short	0x0000
        /*0012*/ 	.short	0x0000
        /*0014*/ 	.byte	0x00, 0xf0, 0xc1, 0x07


	//----- nvinfo : EIATTR_SPARSE_MMA_MASK
	.align		4
.L_2677:
        /*0018*/ 	.byte	0x03, 0x50
        /*001a*/ 	.short	0x0000


	//----- nvinfo : EIATTR_MAXREG_COUNT
	.align		4
        /*001c*/ 	.byte	0x03, 0x1b
        /*001e*/ 	.short	0x00ff


	//----- nvinfo : EIATTR_NUM_BARRIERS
	.align		4
        /*0020*/ 	.byte	0x02, 0x4c
        /*0022*/ 	.byte	0x01
	.zero		1


	//----- nvinfo : EIATTR_MERCURY_ISA_VERSION
	.align		4
        /*0024*/ 	.byte	0x03, 0x5f
        /*0026*/ 	.short	0x0101


	//----- nvinfo : EIATTR_COOP_GROUP_MASK_REGIDS
	.align		4
        /*0028*/ 	.byte	0x04, 0x29
        /*002a*/ 	.short	(.L_2679 - .L_2678)


	//   ....[0]....
.L_2678:
        /*002c*/ 	.word	0xffffffff


	//   ....[1]....
        /*0030*/ 	.word	0xffffffff


	//   ....[2]....
        /*0034*/ 	.word	0xffffffff


	//   ....[3]....
        /*0038*/ 	.word	0xffffffff


	//   ....[4]....
        /*003c*/ 	.word	0xffffffff


	//   ....[5]....
        /*0040*/ 	.word	0xffffffff


	//   ....[6]....
        /*0044*/ 	.word	0xffffffff


	//   ....[7]....
        /*0048*/ 	.word	0xffffffff


	//   ....[8]....
        /*004c*/ 	.word	0xffffffff


	//   ....[9]....
        /*0050*/ 	.word	0xffffffff


	//   ....[10]....
        /*0054*/ 	.word	0xffffffff


	//   ....[11]....
        /*0058*/ 	.word	0xffffffff


	//   ....[12]....
        /*005c*/ 	.word	0xffffffff


	//   ....[13]....
        /*0060*/ 	.word	0xffffffff


	//   ....[14]....
        /*0064*/ 	.word	0xffffffff


	//   ....[15]....
        /*0068*/ 	.word	0xffffffff


	//   ....[16]....
        /*006c*/ 	.word	0xffffffff


	//   ....[17]....
        /*0070*/ 	.word	0xffffffff


	//   ....[18]....
        /*0074*/ 	.word	0xffffffff


	//   ....[19]....
        /*0078*/ 	.word	0xffffffff


	//   ....[20]....
        /*007c*/ 	.word	0xffffffff


	//   ....[21]....
        /*0080*/ 	.word	0xffffffff


	//   ....[22]....
        /*0084*/ 	.word	0xffffffff


	//   ....[23]....
        /*0088*/ 	.word	0xffffffff


	//   ....[24]....
        /*008c*/ 	.word	0xffffffff


	//   ....[25]....
        /*0090*/ 	.word	0xffffffff


	//   ....[26]....
        /*0094*/ 	.word	0xffffffff


	//   ....[27]....
        /*0098*/ 	.word	0xffffffff


	//   ....[28]....
        /*009c*/ 	.word	0xffffffff


	//   ....[29]....
        /*00a0*/ 	.word	0xffffffff


	//   ....[30]....
        /*00a4*/ 	.word	0xffffffff


	//   ....[31]....
        /*00a8*/ 	.word	0xffffffff


	//   ....[32]....
        /*00ac*/ 	.word	0xffffffff


	//   ....[33]....
        /*00b0*/ 	.word	0xffffffff


	//   ....[34]....
        /*00b4*/ 	.word	0xffffffff


	//   ....[35]....
        /*00b8*/ 	.word	0xffffffff


	//   ....[36]....
        /*00bc*/ 	.word	0xffffffff


	//   ....[37]....
        /*00c0*/ 	.word	0xffffffff


	//   ....[38]....
        /*00c4*/ 	.word	0xffffffff


	//   ....[39]....
        /*00c8*/ 	.word	0xffffffff


	//   ....[40]....
        /*00cc*/ 	.word	0xffffffff


	//   ....[41]....
        /*00d0*/ 	.word	0xffffffff


	//   ....[42]....
        /*00d4*/ 	.word	0xffffffff


	//   ....[43]....
        /*00d8*/ 	.word	0xffffffff


	//   ....[44]....
        /*00dc*/ 	.word	0xffffffff


	//   ....[45]....
        /*00e0*/ 	.word	0xffffffff


	//   ....[46]....
        /*00e4*/ 	.word	0xffffffff


	//   ....[47]....
        /*00e8*/ 	.word	0xffffffff


	//   ....[48]....
        /*00ec*/ 	.word	0xffffffff


	//   ....[49]....
        /*00f0*/ 	.word	0xffffffff


	//   ....[50]....
        /*00f4*/ 	.word	0xffffffff


	//   ....[51]....
        /*00f8*/ 	.word	0xffffffff


	//   ....[52]....
        /*00fc*/ 	.word	0xffffffff


	//   ....[53]....
        /*0100*/ 	.word	0xffffffff


	//   ....[54]....
        /*0104*/ 	.word	0xffffffff


	//   ....[55]....
        /*0108*/ 	.word	0xffffffff


	//   ....[56]....
        /*010c*/ 	.word	0xffffffff


	//   ....[57]....
        /*0110*/ 	.word	0xffffffff


	//----- nvinfo : EIATTR_COOP_GROUP_INSTR_OFFSETS
	.align		4
.L_2679:
        /*0114*/ 	.byte	0x04, 0x28
        /*0116*/ 	.short	(.L_2681 - .L_2680)


	//   ....[0]....
.L_2680:
        /*0118*/ 	.word	0x000009b0


	//   ....[1]....
        /*011c*/ 	.word	0x00000a50


	//   ....[2]....
        /*0120*/ 	.word	0x00000bc0


	//   ....[3]....
        /*0124*/ 	.word	0x00000d00


	//   ....[4]....
        /*0128*/ 	.word	0x00001460


	//   ....[5]....
        /*012c*/ 	.word	0x00001f40


	//   ....[6]....
        /*0130*/ 	.word	0x00002260


	//   ....[7]....
        /*0134*/ 	.word	0x00002da0


	//   ....[8]....
        /*0138*/ 	.word	0x00003930


	//   ....[9]....
        /*013c*/ 	.word	0x00003970


	//   ....[10]....
        /*0140*/ 	.word	0x00003a40


	//   ....[11]....
        /*0144*/ 	.word	0x00003a80


	//   ....[12]....
        /*0148*/ 	.word	0x00003ab0


	//   ....[13]....
        /*014c*/ 	.word	0x00003af0


	//   ....[14]....
        /*0150*/ 	.word	0x00003b00


	//   ....[15]....
        /*0154*/ 	.word	0x00003b40


	//   ....[16]....
        /*0158*/ 	.word	0x00003b70


	//   ....[17]....
        /*015c*/ 	.word	0x00003ba0


	//   ....[18]....
        /*0160*/ 	.word	0x00003bc0


	//   ....[19]....
        /*0164*/ 	.word	0x00003bf0


	//   ....[20]....
        /*0168*/ 	.word	0x00003c10


	//   ....[21]....
        /*016c*/ 	.word	0x00003c40


	//   ....[22]....
        /*0170*/ 	.word	0x00003c60


	//   ....[23]....
        /*0174*/ 	.word	0x00003ca0


	//   ....[24]....
        /*0178*/ 	.word	0x00003cc0


	//   ....[25]....
        /*017c*/ 	.word	0x00003cf0


	//   ....[26]....
        /*0180*/ 	.word	0x00003d10


	//   ....[27]....
        /*0184*/ 	.word	0x00003d80


	//   ....[28]....
        /*0188*/ 	.word	0x00003d90


	//   ....[29]....
        /*018c*/ 	.word	0x00003de0


	//   ....[30]....
        /*0190*/ 	.word	0x00003e00


	//   ....[31]....
        /*0194*/ 	.word	0x00003e70


	//   ....[32]....
        /*0198*/ 	.word	0x00003e80


	//   ....[33]....
        /*019c*/ 	.word	0x00003e90


	//   ....[34]....
        /*01a0*/ 	.word	0x00003ed0


	//   ....[35]....
        /*01a4*/ 	.word	0x00003f40


	//   ....[36]....
        /*01a8*/ 	.word	0x000052d0


	//   ....[37]....
        /*01ac*/ 	.word	0x00005310


	//   ....[38]....
        /*01b0*/ 	.word	0x000054a0


	//   ....[39]....
        /*01b4*/ 	.word	0x000054e0


	//   ....[40]....
        /*01b8*/ 	.word	0x000055c0


	//   ....[41]....
        /*01bc*/ 	.word	0x00005600


	//   ....[42]....
        /*01c0*/ 	.word	0x00005790


	//   ....[43]....
        /*01c4*/ 	.word	0x000057d0


	//   ....[44]....
        /*01c8*/ 	.word	0x00005960


	//   ....[45]....
        /*01cc*/ 	.word	0x000059a0


	//   ....[46]....
        /*01d0*/ 	.word	0x00005d60


	//   ....[47]....
        /*01d4*/ 	.word	0x00006060


	//   ....[48]....
        /*01d8*/ 	.word	0x00006190


	//   ....[49]....
        /*01dc*/ 	.word	0x000061e0


	//   ....[50]....
        /*01e0*/ 	.word	0x00006230


	//   ....[51]....
        /*01e4*/ 	.word	0x00006260


	//   ....[52]....
        /*01e8*/ 	.word	0x00006280


	//   ....[53]....
        /*01ec*/ 	.word	0x00006360


	//   ....[54]....
        /*01f0*/ 	.word	0x000063a0


	//   ....[55]....
        /*01f4*/ 	.word	0x000063f0


	//   ....[56]....
        /*01f8*/ 	.word	0x00006420


	//   ....[57]....
        /*01fc*/ 	.word	0x00006440


	//----- nvinfo : EIATTR_EXIT_INSTR_OFFSETS
	.align		4
.L_2681:
        /*0200*/ 	.byte	0x04, 0x1c
        /*0202*/ 	.short	(.L_2683 - .L_2682)


	//   ....[0]....
.L_2682:
        /*0204*/ 	.word	0x00006510


	//   ....[1]....
        /*0208*/ 	.word	0x000067f0


	//----- nvinfo : EIATTR_MAX_THREADS
	.align		4
.L_2683:
        /*020c*/ 	.byte	0x04, 0x05
        /*020e*/ 	.short	(.L_2685 - .L_2684)
.L_2684:
        /*0210*/ 	.word	0x00000020
        /*0214*/ 	.word	0x00000001
        /*0218*/ 	.word	0x00000001


	//----- nvinfo : EIATTR_CRS_STACK_SIZE
	.align		4
.L_2685:
        /*021c*/ 	.byte	0x04, 0x1e
        /*021e*/ 	.short	(.L_2687 - .L_2686)
.L_2686:
        /*0220*/ 	.word	0x00000000


	//----- nvinfo : EIATTR_CBANK_PARAM_SIZE
	.align		4
.L_2687:
        /*0224*/ 	.byte	0x03, 0x19
        /*0226*/ 	.short	0x01f0


	//----- nvinfo : EIATTR_PARAM_CBANK
	.align		4
        /*0228*/ 	.byte	0x04, 0x0a
        /*022a*/ 	.short	(.L_2689 - .L_2688)
	.align		4
.L_2688:
        /*022c*/ 	.word	index@(.nv.constant0._Z25selective_scan_bwd_kernelI32Selective_Scan_bwd_kernel_traitsILi32ELi16ELb1ELb1ELb0ELb0ELb1EN3c108BFloat16EfEEv12SSMParamsBwd)
        /*0230*/ 	.short	0x0210
        /*0232*/ 	.short	0x01f0


	//----- nvinfo : EIATTR_SW_WAR
	.align		4
.L_2689:
        /*0234*/ 	.byte	0x04, 0x36
        /*0236*/ 	.short	(.L_2691 - .L_2690)
.L_2690:
        /*0238*/ 	.word	0x00000008
.L_2691:


//--------------------- .nv.info._Z25selective_scan_bwd_kernelI32Selective_Scan_bwd_kernel_traitsILi32ELi16ELb1ELb1ELb0ELb1ELb0EN3c108BFloat16EfEEv12SSMParamsBwd --------------------------
	.section	.nv.info._Z25selective_scan_bwd_kernelI32Selective_Scan_bwd_kernel_traitsILi32ELi16ELb1ELb1ELb0ELb1ELb0EN3c108BFloat16EfEEv12SSMParamsBwd,"",@"SHT_CUDA_INFO"
	.sectionflags	@""
	.align	4


	//----- nvinfo : EIATTR_CUDA_API_VERSION
	.align		4
        /*0000*/ 	.byte	0x04, 0x37
        /*0002*/ 	.short	(.L_2693 - .L_2692)
.L_2692:
        /*0004*/ 	.word	0x00000082


	//----- nvinfo : EIATTR_KPARAM_INFO
	.align		4
.L_2693:
        /*0008*/ 	.byte	0x04, 0x17
        /*000a*/ 	.short	(.L_2695 - .L_2694)
.L_2694:
        /*000c*/ 	.word	0x00000000
        /*0010*/ 	.short	0x0000
        /*0012*/ 	.short	0x0000
        /*0014*/ 	.byte	0x00, 0xf0, 0xc1, 0x07


	//----- nvinfo : EIATTR_SPARSE_MMA_MASK
	.align		4
.L_2695:
        /*0018*/ 	.byte	0x03, 0x50
        /*001a*/ 	.short	0x0000


	//----- nvinfo : EIATTR_MAXREG_COUNT
	.align		4
        /*001c*/ 	.byte	0x03, 0x1b
        /*001e*/ 	.short	0x00ff


	//----- nvinfo : EIATTR_NUM_BARRIERS
	.align		4
        /*0020*/ 	.byte	0x02, 0x4c
        /*0022*/ 	.byte	0x01
	.zero		1


	//----- nvinfo : EIATTR_MERCURY_ISA_VERSION
	.align		4
        /*0024*/ 	.byte	0x03, 0x5f
        /*0026*/ 	.short	0x0101


	//----- nvinfo : EIATTR_COOP_GROUP_MASK_REGIDS
	.align		4
        /*0028*/ 	.byte	0x04, 0x29
        /*002a*/ 	.short	(.L_2697 - .L_2696)


	//   ....[0]....
.L_2696:
        /*002c*/ 	.word	0xffffffff


	//   ....[1]....
        /*0030*/ 	.word	0xffffffff


	//   ....[2]....
        /*0034*/ 	.word	0xffffffff


	//   ....[3]....
        /*0038*/ 	.word	0xffffffff


	//   ....[4]....
        /*003c*/ 	.word	0xffffffff


	//   ....[5]....
        /*0040*/ 	.word	0xffffffff


	//   ....[6]....
        /*0044*/ 	.word	0xffffffff


	//   ....[7]....
        /*0048*/ 	.word	0xffffffff


	//   ....[8]....
        /*004c*/ 	.word	0xffffffff


	//   ....[9]....
        /*0050*/ 	.word	0xffffffff


	//   ....[10]....
        /*0054*/ 	.word	0xffffffff


	//   ....[11]....
        /*0058*/ 	.word	0xffffffff


	//   ....[12]....
        /*005c*/ 	.word	0xffffffff


	//   ....[13]....
        /*0060*/ 	.word	0xffffffff


	//   ....[14]....
        /*0064*/ 	.word	0xffffffff


	//   ....[15]....
        /*0068*/ 	.word	0xffffffff


	//   ....[16]....
        /*006c*/ 	.word	0xffffffff


	//   ....[17]....
        /*0070*/ 	.word	0xffffffff


	//   ....[18]....
        /*0074*/ 	.word	0xffffffff


	//   ....[19]....
        /*0078*/ 	.word	0xffffffff


	//   ....[20]....
        /*007c*/ 	.word	0xffffffff


	//   ....[21]....
        /*0080*/ 	.word	0xffffffff


	//   ....[22]....
        /*0084*/ 	.word	0xffffffff


	//   ....[23]....
        /*0088*/ 	.word	0xffffffff


	//   ....[24]....
        /*008c*/ 	.word	0xffffffff


	//   ....[25]....
        /*0090*/ 	.word	0xffffffff


	//   ....[26]....
        /*0094*/ 	.word	0xffffffff


	//   ....[27]....
        /*0098*/ 	.word	0xffffffff


	//   ....[28]....
        /*009c*/ 	.word	0xffffffff


	//   ....[29]....
        /*00a0*/ 	.word	0xffffffff


	//   ....[30]....
        /*00a4*/ 	.word	0xffffffff


	//   ....[31]....
        /*00a8*/ 	.word	0xffffffff


	//   ....[32]....
        /*00ac*/ 	.word	0xffffffff


	//   ....[33]....
        /*00b0*/ 	.word	0xffffffff


	//   ....[34]....
        /*00b4*/ 	.word	0xffffffff


	//   ....[35]....
        /*00b8*/ 	.word	0xffffffff


	//   ....[36]....
        /*00bc*/ 	.word	0xffffffff


	//   ....[37]....
        /*00c0*/ 	.word	0xffffffff


	//   ....[38]....
        /*00c4*/ 	.word	0xffffffff


	//   ....[39]....
        /*00c8*/ 	.word	0xffffffff


	//   ....[40]....
        /*00cc*/ 	.word	0xffffffff


	//   ....[41]....
        /*00d0*/ 	.word	0xffffffff


	//   ....[42]....
        /*00d4*/ 	.word	0xffffffff


	//   ....[43]....
        /*00d8*/ 	.word	0xffffffff


	//   ....[44]....
        /*00dc*/ 	.word	0xffffffff


	//   ....[45]....
        /*00e0*/ 	.word	0xffffffff


	//   ....[46]....
        /*00e4*/ 	.word	0xffffffff


	//   ....[47]....
        /*00e8*/ 	.word	0xffffffff


	//   ....[48]....
        /*00ec*/ 	.word	0xffffffff


	//   ....[49]....
        /*00f0*/ 	.word	0xffffffff


	//   ....[50]....
        /*00f4*/ 	.word	0xffffffff


	//   ....[51]....
        /*00f8*/ 	.word	0xffffffff


	//   ....[52]....
        /*00fc*/ 	.word	0xffffffff


	//   ....[53]....
        /*0100*/ 	.word	0xffffffff


	//   ....[54]....
        /*0104*/ 	.word	0xffffffff


	//----- nvinfo : EIATTR_COOP_GROUP_INSTR_OFFSETS
	.align		4
.L_2697:
        /*0108*/ 	.byte	0x04, 0x28
        /*010a*/ 	.short	(.L_2699 - .L_2698)


	//   ....[0]....
.L_2698:
        /*010c*/ 	.word	0x00000990


	//   ....[1]....
        /*0110*/ 	.word	0x00000a20


	//   ....[2]....
        /*0114*/ 	.word	0x00000b80


	//   ....[3]....
        /*0118*/ 	.word	0x00003a10


	//   ....[4]....
        /*011c*/ 	.word	0x000046b0


	//   ....[5]....
        /*0120*/ 	.word	0x000046f0


	//   ....[6]....
        /*0124*/ 	.word	0x00004770


	//   ....[7]....
        /*0128*/ 	.word	0x000047d0


	//   ....[8]....
        /*012c*/ 	.word	0x000047f0


	//   ....[9]....
        /*0130*/ 	.word	0x00004820


	//   ....[10]....
        /*0134*/ 	.word	0x00004850


	//   ....[11]....
        /*0138*/ 	.word	0x00004880


	//   ....[12]....
        /*013c*/ 	.word	0x000048a0


	//   ....[13]....
        /*0140*/ 	.word	0x000048d0


	//   ....[14]....
        /*0144*/ 	.word	0x000048f0


	//   ....[15]....
        /*0148*/ 	.word	0x00004920


	//   ....[16]....
        /*014c*/ 	.word	0x00004940


	//   ....[17]....
        /*0150*/ 	.word	0x00004970


	//   ....[18]....
        /*0154*/ 	.word	0x00004990


	//   ....[19]....
        /*0158*/ 	.word	0x000049d0


	//   ....[20]....
        /*015c*/ 	.word	0x000049f0


	//   ....[21]....
        /*0160*/ 	.word	0x00004a50


	//   ....[22]....
        /*0164*/ 	.word	0x00004a60


	//   ....[23]....
        /*0168*/ 	.word	0x00004aa0


	//   ....[24]....
        /*016c*/ 	.word	0x00004ab0


	//   ....[25]....
        /*0170*/ 	.word	0x00004b10


	//   ....[26]....
        /*0174*/ 	.word	0x00004b40


	//   ....[27]....
        /*0178*/ 	.word	0x00004b50


	//   ....[28]....
        /*017c*/ 	.word	0x00004ba0


	//   ....[29]....
        /*0180*/ 	.word	0x00004bc0


	//   ....[30]....
        /*0184*/ 	.word	0x00004be0


	//   ....[31]....
        /*0188*/ 	.word	0x00004c20


	//   ....[32]....
        /*018c*/ 	.word	0x00005f10


	//   ....[33]....
        /*0190*/ 	.word	0x00005f50


	//   ....[34]....
        /*0194*/ 	.word	0x000060e0


	//   ....[35]....
        /*0198*/ 	.word	0x00006120


	//   ....[36]....
        /*019c*/ 	.word	0x000062b0


	//   ....[37]....
        /*01a0*/ 	.word	0x000062f0


	//   ....[38]....
        /*01a4*/ 	.word	0x00006470


	//   ....[39]....
        /*01a8*/ 	.word	0x000064b0


	//   ....[40]....
        /*01ac*/ 	.word	0x000065e0


	//   ....[41]....
        /*01b0*/ 	.word	0x00006600


	//   ....[42]....
        /*01b4*/ 	.word	0x00006920


	//   ....[43]....
        /*01b8*/ 	.word	0x000070d0


	//   ....[44]....
        /*01bc*/ 	.word	0x000075e0


	//   ....[45]....
        /*01c0*/ 	.word	0x000076f0


	//   ....[46]....
        /*01c4*/ 	.word	0x00007740


	//   ....[47]....
        /*01c8*/ 	.word	0x00007790


	//   ....[48]....
        /*01cc*/ 	.word	0x000077c0


	//   ....[49]....
        /*01d0*/ 	.word	0x000077e0


	//   ....[50]....
        /*01d4*/ 	.word	0x000078c0


	//   ....[51]....
        /*01d8*/ 	.word	0x00007900


	//   ....[52]....
        /*01dc*/ 	.word	0x00007950


	//   ....[53]....
        /*01e0*/ 	.word	0x00007980


	//   ....[54]....
        /*01e4*/ 	.word	0x000079a0


	//----- nvinfo : EIATTR_EXIT_INSTR_OFFSETS
	.align		4
.L_2699:
        /*01e8*/ 	.byte	0x04, 0x1c
        /*01ea*/ 	.short	(.L_2701 - .L_2700)


	//   ....[0]....
.L_2700:
        /*01ec*/ 	.word	0x00007a70


	//   ....[1]....
        /*01f0*/ 	.word	0x00007d50


	//----- nvinfo : EIATTR_MAX_THREADS
	.align		4
.L_2701:
        /*01f4*/ 	.byte	0x04, 0x05
        /*01f6*/ 	.short	(.L_2703 - .L_2702)
.L_2702:
        /*01f8*/ 	.word	0x00000020
        /*01fc*/ 	.word	0x00000001
        /*0200*/ 	.word	0x00000001


	//----- nvinfo : EIATTR_CRS_STACK_SIZE
	.align		4
.L_2703:
        /*0204*/ 	.byte	0x04, 0x1e
        /*0206*/ 	.short	(.L_2705 - .L_2704)
.L_2704:
        /*0208*/ 	.word	0x00000000


	//----- nvinfo : EIATTR_CBANK_PARAM_SIZE
	.align		4
.L_2705:
        /*020c*/ 	.byte	0x03, 0x19
        /*020e*/ 	.short	0x01f0


	//----- nvinfo : EIATTR_PARAM_CBANK
	.align		4
        /*0210*/ 	.byte	0x04, 0x0a
        /*0212*/ 	.short	(.L_2707 - .L_2706)
	.align		4
.L_2706:
        /*0214*/ 	.word	index@(.nv.constant0._Z25selective_scan_bwd_kernelI32Selective_Scan_bwd_kernel_traitsILi32ELi16ELb1ELb1ELb0ELb1ELb0EN3c108BFloat16EfEEv12SSMParamsBwd)
        /*0218*/ 	.short	0x0210
        /*021a*/ 	.short	0x01f0


	//----- nvinfo : EIATTR_SW_WAR
	.align		4
.L_2707:
        /*021c*/ 	.byte	0x04, 0x36
        /*021e*/ 	.short	(.L_2709 - .L_2708)
.L_2708:
        /*0220*/ 	.word	0x00000008
.L_2709:


//--------------------- .nv.info._Z25selective_scan_bwd_kernelI32Selective_Scan_bwd_kernel_traitsILi32ELi16ELb1ELb1ELb0ELb1ELb1EN3c108BFloat16EfEEv12SSMParamsBwd --------------------------
	.section	.nv.info._Z25selective_scan_bwd_kernelI32Selective_Scan_bwd_kernel_traitsILi32ELi16ELb1ELb1ELb0ELb1ELb1EN3c108BFloat16EfEEv12SSMParamsBwd,"",@"SHT_CUDA_INFO"
	.sectionflags	@""
	.align	4


	//----- nvinfo : EIATTR_CUDA_API_VERSION
	.align		4
        /*0000*/ 	.byte	0x04, 0x37
        /*0002*/ 	.short	(.L_2711 - .L_2710)
.L_2710:
        /*0004*/ 	.word	0x00000082


	//----- nvinfo : EIATTR_KPARAM_INFO
	.align		4
.L_2711:
        /*0008*/ 	.byte	0x04, 0x17
        /*000a*/ 	.short	(.L_2713 - .L_2712)
.L_2712:
        /*000c*/ 	.word	0x00000000
        /*0010*/ 	.short	0x0000
        /*0012*/ 	.short	0x0000
        /*0014*/ 	.byte	0x00, 0xf0, 0xc1, 0x07


	//----- nvinfo : EIATTR_SPARSE_MMA_MASK
	.align		4
.L_2713:
        /*0018*/ 	.byte	0x03, 0x50
        /*001a*/ 	.short	0x0000


	//----- nvinfo : EIATTR_MAXREG_COUNT
	.align		4
        /*001c*/ 	.byte	0x03, 0x1b
        /*001e*/ 	.short	0x00ff


	//----- nvinfo : EIATTR_NUM_BARRIERS
	.align		4
        /*0020*/ 	.byte	0x02, 0x4c
        /*0022*/ 	.byte	0x01
	.zero		1


	//----- nvinfo : EIATTR_MERCURY_ISA_VERSION
	.align		4
        /*0024*/ 	.byte	0x03, 0x5f
        /*0026*/ 	.short	0x0101


	//----- nvinfo : EIATTR_COOP_GROUP_MASK_REGIDS
	.align		4
        /*0028*/ 	.byte	0x04, 0x29
        /*002a*/ 	.short	(.L_2715 - .L_2714)


	//   ....[0]....
.L_2714:
        /*002c*/ 	.word	0xffffffff


	//   ....[1]....
        /*0030*/ 	.word	0xffffffff


	//   ....[2]....
        /*0034*/ 	.word	0xffffffff


	//   ....[3]....
        /*0038*/ 	.word	0xffffffff


	//   ....[4]....
        /*003c*/ 	.word	0xffffffff


	//   ....[5]....
        /*0040*/ 	.word	0xffffffff


	//   ....[6]....
        /*0044*/ 	.word	0xffffffff


	//   ....[7]....
        /*0048*/ 	.word	0xffffffff


	//   ....[8]....
        /*004c*/ 	.word	0xffffffff


	//   ....[9]....
        /*0050*/ 	.word	0xffffffff


	//   ....[10]....
        /*0054*/ 	.word	0xffffffff


	//   ....[11]....
        /*0058*/ 	.word	0xffffffff


	//   ....[12]....
        /*005c*/ 	.word	0xffffffff


	//   ....[13]....
        /*0060*/ 	.word	0xffffffff


	//   ....[14]....
        /*0064*/ 	.word	0xffffffff


	//   ....[15]....
        /*0068*/ 	.word	0xffffffff


	//   ....[16]....
        /*006c*/ 	.word	0xffffffff


	//   ....[17]....
        /*0070*/ 	.word	0xffffffff


	//   ....[18]....
        /*0074*/ 	.word	0xffffffff


	//   ....[19]....
        /*0078*/ 	.word	0xffffffff


	//   ....[20]....
        /*007c*/ 	.word	0xffffffff


	//   ....[21]....
        /*0080*/ 	.word	0xffffffff


	//   ....[22]....
        /*0084*/ 	.word	0xffffffff


	//   ....[23]....
        /*0088*/ 	.word	0xffffffff


	//   ....[24]....
        /*008c*/ 	.word	0xffffffff


	//   ....[25]....
        /*0090*/ 	.word	0xffffffff


	//   ....[26]....
        /*0094*/ 	.word	0xffffffff


	//   ....[27]....
        /*0098*/ 	.word	0xffffffff


	//   ....[28]....
        /*009c*/ 	.word	0xffffffff


	//   ....[29]....
        /*00a0*/ 	.word	0xffffffff


	//   ....[30]....
        /*00a4*/ 	.word	0xffffffff


	//   ....[31]....
        /*00a8*/ 	.word	0xffffffff


	//   ....[32]....
        /*00ac*/ 	.word	0xffffffff


	//   ....[33]....
        /*00b0*/ 	.word	0xffffffff


	//   ....[34]....
        /*00b4*/ 	.word	0xffffffff


	//   ....[35]....
        /*00b8*/ 	.word	0xffffffff


	//   ....[36]....
        /*00bc*/ 	.word	0xffffffff


	//   ....[37]....
        /*00c0*/ 	.word	0xffffffff


	//   ....[38]....
        /*00c4*/ 	.word	0xffffffff


	//   ....[39]....
        /*00c8*/ 	.word	0xffffffff


	//   ....[40]....
        /*00cc*/ 	.word	0xffffffff


	//   ....[41]....
        /*00d0*/ 	.word	0xffffffff


	//   ....[42]....
        /*00d4*/ 	.word	0xffffffff


	//   ....[43]....
        /*00d8*/ 	.word	0xffffffff


	//   ....[44]....
        /*00dc*/ 	.word	0xffffffff


	//   ....[45]....
        /*00e0*/ 	.word	0xffffffff


	//   ....[46]....
        /*00e4*/ 	.word	0xffffffff


	//   ....[47]....
        /*00e8*/ 	.word	0xffffffff


	//   ....[48]....
        /*00ec*/ 	.word	0xffffffff


	//   ....[49]....
        /*00f0*/ 	.word	0xffffffff


	//   ....[50]....
        /*00f4*/ 	.word	0xffffffff


	//   ....[51]....
        /*00f8*/ 	.word	0xffffffff


	//   ....[52]....
        /*00fc*/ 	.word	0xffffffff


	//   ....[53]....
        /*0100*/ 	.word	0xffffffff


	//   ....[54]....
        /*0104*/ 	.word	0xffffffff


	//   ....[55]....
        /*0108*/ 	.word	0xffffffff


	//   ....[56]....
        /*010c*/ 	.word	0xffffffff


	//   ....[57]....
        /*0110*/ 	.word	0xffffffff


	//   ....[58]....
        /*0114*/ 	.word	0xffffffff


	//----- nvinfo : EIATTR_COOP_GROUP_INSTR_OFFSETS
	.align		4
.L_2715:
        /*0118*/ 	.byte	0x04, 0x28
        /*011a*/ 	.short	(.L_2717 - .L_2716)


	//   ....[0]....
.L_2716:
        /*011c*/ 	.word	0x000009c0


	//   ....[1]....
        /*0120*/ 	.word	0x00000a40


	//   ....[2]....
        /*0124*/ 	.word	0x00000c60


	//   ....[3]....
        /*0128*/ 	.word	0x000032d0


	//   ....[4]....
        /*012c*/ 	.word	0x00003a80


	//   ....[5]....
        /*0130*/ 	.word	0x000043b0


	//   ....[6]....
        /*0134*/ 	.word	0x00004700


	//   ....[7]....
        /*0138*/ 	.word	0x00005080


	//   ....[8]....
        /*013c*/ 	.word	0x00005bd0


	//   ....[9]....
        /*0140*/ 	.word	0x00005c10


	//   ....[10]....
        /*0144*/ 	.word	0x00005da0


	//   ....[11]....
        /*0148*/ 	.word	0x00005dc0


	//   ....[12]....
        /*014c*/ 	.word	0x00005dd0


	//   ....[13]....
        /*0150*/ 	.word	0x00005de0


	//   ....[14]....
        /*0154*/ 	.word	0x00005e30


	//   ....[15]....
        /*0158*/ 	.word	0x00005e50


	//   ....[16]....
        /*015c*/ 	.word	0x00005e80


	//   ....[17]....
        /*0160*/ 	.word	0x00005ea0


	//   ....[18]....
        /*0164*/ 	.word	0x00005ed0


	//   ....[19]....
        /*0168*/ 	.word	0x00005ef0


	//   ....[20]....
        /*016c*/ 	.word	0x00005f20


	//   ....[21]....
        /*0170*/ 	.word	0x00005f40


	//   ....[22]....
        /*0174*/ 	.word	0x00005f70


	//   ....[23]....
        /*0178*/ 	.word	0x00005fa0


	//   ....[24]....
        /*017c*/ 	.word	0x00005fd0


	//   ....[25]....
        /*0180*/ 	.word	0x00006000


	//   ....[26]....
        /*0184*/ 	.word	0x00006060


	//   ....[27]....
        /*0188*/ 	.word	0x00006090


	//   ....[28]....
        /*018c*/ 	.word	0x000060c0


	//   ....[29]....
        /*0190*/ 	.word	0x000060e0


	//   ....[30]....
        /*0194*/ 	.word	0x00006100


	//   ....[31]....
        /*0198*/ 	.word	0x00006170


	//   ....[32]....
        /*019c*/ 	.word	0x000061f0


	//   ....[33]....
        /*01a0*/ 	.word	0x00006230


	//   ....[34]....
        /*01a4*/ 	.word	0x000062d0


	//   ....[35]....
        /*01a8*/ 	.word	0x00006430


	//   ....[36]....
        /*01ac*/ 	.word	0x000075e0


	//   ....[37]....
        /*01b0*/ 	.word	0x00007620


	//   ....[38]....
        /*01b4*/ 	.word	0x000077b0


	//   ....[39]....
        /*01b8*/ 	.word	0x000077f0


	//   ....[40]....
        /*01bc*/ 	.word	0x000078e0


	//   ....[41]....
        /*01c0*/ 	.word	0x00007920


	//   ....[42]....
        /*01c4*/ 	.word	0x00007ab0


	//   ....[43]....
        /*01c8*/ 	.word	0x00007af0


	//   ....[44]....
        /*01cc*/ 	.word	0x00007c80


	//   ....[45]....
        /*01d0*/ 	.word	0x00007cc0


	//   ....[46]....
        /*01d4*/ 	.word	0x00007f60


	//   ....[47]....
        /*01d8*/ 	.word	0x000087b0


	//   ....[48]....
        /*01dc*/ 	.word	0x00008c30


	//   ....[49]....
        /*01e0*/ 	.word	0x00008d70


	//   ....[50]....
        /*01e4*/ 	.word	0x00008dc0


	//   ....[51]....
        /*01e8*/ 	.word	0x00008e10


	//   ....[52]....
        /*01ec*/ 	.word	0x00008e40


	//   ....[53]....
        /*01f0*/ 	.word	0x00008e60


	//   ....[54]....
        /*01f4*/ 	.word	0x00008f40


	//   ....[55]....
        /*01f8*/ 	.word	0x00008f80


	//   ....[56]....
        /*01fc*/ 	.word	0x00008fd0


	//   ....[57]....
        /*0200*/ 	.word	0x00009000


	//   ....[58]....
        /*0204*/ 	.word	0x00009020


	//----- nvinfo : EIATTR_EXIT_INSTR_OFFSETS
	.align		4
.L_2717:
        /*0208*/ 	.byte	0x04, 0x1c
        /*020a*/ 	.short	(.L_2719 - .L_2718)


	//   ....[0]....
.L_2718:
        /*020c*/ 	.word	0x000090f0


	//   ....[1]....
        /*0210*/ 	.word	0x000093d0


	//----- nvinfo : EIATTR_MAX_THREADS
	.align		4
.L_2719:
        /*0214*/ 	.byte	0x04, 0x05
        /*0216*/ 	.short	(.L_2721 - .L_2720)
.L_2720:
        /*0218*/ 	.word	0x00000020
        /*021c*/ 	.word	0x00000001
        /*0220*/ 	.word	0x00000001


	//----- nvinfo : EIATTR_CRS_STACK_SIZE
	.align		4
.L_2721:
        /*0224*/ 	.byte	0x04, 0x1e
        /*0226*/ 	.short	(.L_2723 - .L_2722)
.L_2722:
        /*0228*/ 	.word	0x00000000


	//----- nvinfo : EIATTR_CBANK_PARAM_SIZE
	.align		4
.L_2723:
        /*022c*/ 	.byte	0x03, 0x19
        /*022e*/ 	.short	0x01f0


	//----- nvinfo : EIATTR_PARAM_CBANK
	.align		4
        /*0230*/ 	.byte	0x04, 0x0a
        /*0232*/ 	.short	(.L_2725 - .L_2724)
	.align		4
.L_2724:
        /*0234*/ 	.word	index@(.nv.constant0._Z25selective_scan_bwd_kernelI32Selective_Scan_bwd_kernel_traitsILi32ELi16ELb1ELb1ELb0ELb1ELb1EN3c108BFloat16EfEEv12SSMParamsBwd)
        /*0238*/ 	.short	0x0210
        /*023a*/ 	.short	0x01f0


	//----- nvinfo : EIATTR_SW_WAR
	.align		4
.L_2725:
        /*023c*/ 	.byte	0x04, 0x36
        /*023e*/ 	.short	(.L_2727 - .L_2726)
.L_2726:
        /*0240*/ 	.word	0x00000008
.L_2727:


//--------------------- .nv.info._Z25selective_scan_bwd_kernelI32Selective_Scan_bwd_kernel_traitsILi32ELi16ELb1ELb1ELb1ELb0ELb0EN3c108BFloat16EfEEv12SSMParamsBwd --------------------------
	.section	.nv.info._Z25selective_scan_bwd_kernelI32Selective_Scan_bwd_kernel_traitsILi32ELi16ELb1ELb1ELb1ELb0ELb0EN3c108BFloat16EfEEv12SSMParamsBwd,"",@"SHT_CUDA_INFO"
	.sectionflags	@""
	.align	4


	//----- nvinfo : EIATTR_CUDA_API_VERSION
	.align		4
        /*0000*/ 	.byte	0x04, 0x37
        /*0002*/ 	.short	(.L_2729 - .L_2728)
.L_2728:
        /*0004*/ 	.word	0x00000082


	//----- nvinfo : EIATTR_KPARAM_INFO
	.align		4
.L_2729:
        /*0008*/ 	.byte	0x04, 0x17
        /*000a*/ 	.short	(.L_2731 - .L_2730)
.L_2730:
        /*000c*/ 	.word	0x00000000
        /*0010*/ 	.short	0x0000
        /*0012*/ 	.short	0x0000
        /*0014*/ 	.byte	0x00, 0xf0, 0xc1, 0x07


	//----- nvinfo : EIATTR_SPARSE_MMA_MASK
	.align		4
.L_2731:
        /*0018*/ 	.byte	0x03, 0x50
        /*001a*/ 	.short	0x0000


	//----- nvinfo : EIATTR_MAXREG_COUNT
	.align		4
        /*001c*/ 	.byte	0x03, 0x1b
        /*001e*/ 	.short	0x00ff


	//----- nvinfo : EIATTR_NUM_BARRIERS
	.align		4
        /*0020*/ 	.byte	0x02, 0x4c
        /*0022*/ 	.byte	0x01
	.zero		1


	//----- nvinfo : EIATTR_MERCURY_ISA_VERSION
	.align		4
        /*0024*/ 	.byte	0x03, 0x5f
        /*0026*/ 	.short	0x0101


	//----- nvinfo : EIATTR_COOP_GROUP_MASK_REGIDS
	.align		4
        /*0028*/ 	.byte	0x04, 0x29
        /*002a*/ 	.short	(.L_2733 - .L_2732)


	//   ....[0]....
.L_2732:
        /*002c*/ 	.word	0xffffffff


	//   ....[1]....
        /*0030*/ 	.word	0xffffffff


	//   ....[2]....
        /*0034*/ 	.word	0xffffffff


	//   ....[3]....
        /*0038*/ 	.word	0xffffffff


	//   ....[4]....
        /*003c*/ 	.word	0xffffffff


	//   ....[5]....
        /*0040*/ 	.word	0xffffffff


	//   ....[6]....
        /*0044*/ 	.word	0xffffffff


	//   ....[7]....
        /*0048*/ 	.word	0xffffffff


	//   ....[8]....
        /*004c*/ 	.word	0xffffffff


	//   ....[9]....
        /*0050*/ 	.word	0xffffffff


	//   ....[10]....
        /*0054*/ 	.word	0xffffffff


	//   ....[11]....
        /*0058*/ 	.word	0xffffffff


	//   ....[12]....
        /*005c*/ 	.word	0xffffffff


	//   ....[13]....
        /*0060*/ 	.word	0xffffffff


	//   ....[14]....
        /*0064*/ 	.word	0xffffffff


	//   ....[15]....
        /*0068*/ 	.word	0xffffffff


	//   ....[16]....
        /*006c*/ 	.word	0xffffffff


	//   ....[17]....
        /*0070*/ 	.word	0xffffffff


	//   ....[18]....
        /*0074*/ 	.word	0xffffffff


	//   ....[19]....
        /*0078*/ 	.word	0xffffffff


	//   ....[20]....
        /*007c*/ 	.word	0xffffffff


	//   ....[21]....
        /*0080*/ 	.word	0xffffffff


	//   ....[22]....
        /*0084*/ 	.word	0xffffffff


	//   ....[23]....
        /*0088*/ 	.word	0xffffffff


	//   ....[24]....
        /*008c*/ 	.word	0xffffffff


	//   ....[25]....
        /*0090*/ 	.word	0xffffffff


	//   ....[26]....
        /*0094*/ 	.word	0xffffffff


	//   ....[27]....
        /*0098*/ 	.word	0xffffffff


	//   ....[28]....
        /*009c*/ 	.word	0xffffffff


	//   ....[29]....
        /*00a0*/ 	.word	0xffffffff


	//   ....[30]....
        /*00a4*/ 	.word	0xffffffff


	//   ....[31]....
        /*00a8*/ 	.word	0xffffffff


	//   ....[32]....
        /*00ac*/ 	.word	0xffffffff


	//   ....[33]....
        /*00b0*/ 	.word	0xffffffff


	//   ....[34]....
        /*00b4*/ 	.word	0xffffffff


	//   ....[35]....
        /*00b8*/ 	.word	0xffffffff


	//   ....[36]....
        /*00bc*/ 	.word	0xffffffff


	//   ....[37]....
        /*00c0*/ 	.word	0xffffffff


	//   ....[38]....
        /*00c4*/ 	.word	0xffffffff


	//   ....[39]....
        /*00c8*/ 	.word	0xffffffff


	//   ....[40]....
        /*00cc*/ 	.word	0xffffffff


	//   ....[41]....
        /*00d0*/ 	.word	0xffffffff


	//   ....[42]....
        /*00d4*/ 	.word	0xffffffff


	//   ....[43]....
        /*00d8*/ 	.word	0xffffffff


	//   ....[44]....
        /*00dc*/ 	.word	0xffffffff


	//   ....[45]....
        /*00e0*/ 	.word	0xffffffff


	//   ....[46]....
        /*00e4*/ 	.word	0xffffffff


	//   ....[47]....
        /*00e8*/ 	.word	0xffffffff


	//   ....[48]....
        /*00ec*/ 	.word	0xffffffff


	//   ....[49]....
        /*00f0*/ 	.word	0xffffffff


	//----- nvinfo : EIATTR_COOP_GROUP_INSTR_OFFSETS
	.align		4
.L_2733:
        /*00f4*/ 	.byte	0x04, 0x28
        /*00f6*/ 	.short	(.L_2735 - .L_2734)


	//   ....[0]....
.L_2734:
        /*00f8*/ 	.word	0x00000ae0


	//   ....[1]....
        /*00fc*/ 	.word	0x00000b90


	//   ....[2]....
        /*0100*/ 	.word	0x00000fa0


	//   ....[3]....
        /*0104*/ 	.word	0x000018c0


	//   ....[4]....
        /*0108*/ 	.word	0x00001ce0


	//   ....[5]....
        /*010c*/ 	.word	0x00002630


	//   ....[6]....
        /*0110*/ 	.word	0x00002670


	//   ....[7]....
        /*0114*/ 	.word	0x000027f0


	//   ....[8]....
        /*0118*/ 	.word	0x00002820


	//   ....[9]....
        /*011c*/ 	.word	0x00002850


	//   ....[10]....
        /*0120*/ 	.word	0x00002880


	//   ....[11]....
        /*0124*/ 	.word	0x00002930


	//   ....[12]....
        /*0128*/ 	.word	0x00002960


	//   ....[13]....
        /*012c*/ 	.word	0x00002990


	//   ....[14]....
        /*0130*/ 	.word	0x000029c0


	//   ....[15]....
        /*0134*/ 	.word	0x00002a10


	//   ....[16]....
        /*0138*/ 	.word	0x00002a40


	//   ....[17]....
        /*013c*/ 	.word	0x00002a60


	//   ....[18]....
        /*0140*/ 	.word	0x00002a80


	//   ....[19]....
        /*0144*/ 	.word	0x00002ac0


	//   ....[20]....
        /*0148*/ 	.word	0x00002af0


	//   ....[21]....
        /*014c*/ 	.word	0x00002b20


	//   ....[22]....
        /*0150*/ 	.word	0x00002b50


	//   ....[23]....
        /*0154*/ 	.word	0x00002bc0


	//   ....[24]....
        /*0158*/ 	.word	0x00002be0


	//   ....[25]....
        /*015c*/ 	.word	0x00002c10


	//   ....[26]....
        /*0160*/ 	.word	0x00002c20


	//   ....[27]....
        /*0164*/ 	.word	0x00002c30


	//   ....[28]....
        /*0168*/ 	.word	0x00002c60


	//   ....[29]....
        /*016c*/ 	.word	0x00002c80


	//   ....[30]....
        /*0170*/ 	.word	0x00002c90


	//   ....[31]....
        /*0174*/ 	.word	0x00002cb0


	//   ....[32]....
        /*0178*/ 	.word	0x00002df0


	//   ....[33]....
        /*017c*/ 	.word	0x000044b0


	//   ....[34]....
        /*0180*/ 	.word	0x00004680


	//   ....[35]....
        /*0184*/ 	.word	0x00004850


	//   ....[36]....
        /*0188*/ 	.word	0x00004a20


	//   ....[37]....
        /*018c*/ 	.word	0x00004b50


	//   ....[38]....
        /*0190*/ 	.word	0x00004db0


	//   ....[39]....
        /*0194*/ 	.word	0x000051c0


	//   ....[40]....
        /*0198*/ 	.word	0x00005280


	//   ....[41]....
        /*019c*/ 	.word	0x000052d0


	//   ....[42]....
        /*01a0*/ 	.word	0x00005320


	//   ....[43]....
        /*01a4*/ 	.word	0x00005350


	//   ....[44]....
        /*01a8*/ 	.word	0x00005370


	//   ....[45]....
        /*01ac*/ 	.word	0x00005450


	//   ....[46]....
        /*01b0*/ 	.word	0x00005490


	//   ....[47]....
        /*01b4*/ 	.word	0x000054e0


	//   ....[48]....
        /*01b8*/ 	.word	0x00005510


	//   ....[49]....
        /*01bc*/ 	.word	0x00005530


	//----- nvinfo : EIATTR_EXIT_INSTR_OFFSETS
	.align		4
.L_2735:
        /*01c0*/ 	.byte	0x04, 0x1c
        /*01c2*/ 	.short	(.L_2737 - .L_2736)


	//   ....[0]....
.L_2736:
        /*01c4*/ 	.word	0x00005600


	//   ....[1]....
        /*01c8*/ 	.word	0x000057b0


	//----- nvinfo : EIATTR_MAX_THREADS
	.align		4
.L_2737:
        /*01cc*/ 	.byte	0x04, 0x05
        /*01ce*/ 	.short	(.L_2739 - .L_2738)
.L_2738:
        /*01d0*/ 	.word	0x00000020
        /*01d4*/ 	.word	0x00000001
        /*01d8*/ 	.word	0x00000001


	//----- nvinfo : EIATTR_CRS_STACK_SIZE
	.align		4
.L_2739:
        /*01dc*/ 	.byte	0x04, 0x1e
        /*01de*/ 	.short	(.L_2741 - .L_2740)
.L_2740:
        /*01e0*/ 	.word	0x00000000


	//----- nvinfo : EIATTR_CBANK_PARAM_SIZE
	.align		4
.L_2741:
        /*01e4*/ 	.byte	0x03, 0x19
        /*01e6*/ 	.short	0x01f0


	//----- nvinfo : EIATTR_PARAM_CBANK
	.align		4
        /*01e8*/ 	.byte	0x04, 0x0a
        /*01ea*/ 	.short	(.L_2743 - .L_2742)
	.align		4
.L_2742:
        /*01ec*/ 	.word	index@(.nv.constant0._Z25selective_scan_bwd_kernelI32Selective_Scan_bwd_kernel_traitsILi32ELi16ELb1ELb1ELb1ELb0ELb0EN3c108BFloat16EfEEv12SSMParamsBwd)
        /*01f0*/ 	.short	0x0210
        /*01f2*/ 	.short	0x01f0


	//----- nvinfo : EIATTR_SW_WAR
	.align		4
.L_2743:
        /*01f4*/ 	.byte	0x04, 0x36
        /*01f6*/ 	.short	(.L_2745 - .L_2744)
.L_2744:
        /*01f8*/ 	.word	0x00000008
.L_2745:


//--------------------- .nv.info._Z25selective_scan_bwd_kernelI32Selective_Scan_bwd_kernel_traitsILi32ELi16ELb1ELb1ELb1ELb0ELb1EN3c108BFloat16EfEEv12SSMParamsBwd --------------------------
	.section	.nv.info._Z25selective_scan_bwd_kernelI32Selective_Scan_bwd_kernel_traitsILi32ELi16ELb1ELb1ELb1ELb0ELb1EN3c108BFloat16EfEEv12SSMParamsBwd,"",@"SHT_CUDA_INFO"
	.sectionflags	@""
	.align	4


	//----- nvinfo : EIATTR_CUDA_API_VERSION
	.align		4
        /*0000*/ 	.byte	0x04, 0x37
        /*0002*/ 	.short	(.L_2747 - .L_2746)
.L_2746:
        /*0004*/ 	.word	0x00000082


	//----- nvinfo : EIATTR_KPARAM_INFO
	.align		4
.L_2747:
        /*0008*/ 	.byte	0x04, 0x17
        /*000a*/ 	.short	(.L_2749 - .L_2748)
.L_2748:
        /*000c*/ 	.word	0x00000000
        /*0010*/ 	.short	0x0000
        /*0012*/ 	.short	0x0000
        /*0014*/ 	.byte	0x00, 0xf0, 0xc1, 0x07


	//----- nvinfo : EIATTR_SPARSE_MMA_MASK
	.align		4
.L_2749:
        /*0018*/ 	.byte	0x03, 0x50
        /*001a*/ 	.short	0x0000


	//----- nvinfo : EIATTR_MAXREG_COUNT
	.align		4
        /*001c*/ 	.byte	0x03, 0x1b
        /*001e*/ 	.short	0x00ff


	//----- nvinfo : EIATTR_NUM_BARRIERS
	.align		4
        /*0020*/ 	.byte	0x02, 0x4c
        /*0022*/ 	.byte	0x01
	.zero		1


	//----- nvinfo : EIATTR_MERCURY_ISA_VERSION
	.align		4
        /*0024*/ 	.byte	0x03, 0x5f
        /*0026*/ 	.short	0x0101


	//----- nvinfo : EIATTR_COOP_GROUP_MASK_REGIDS
	.align		4
        /*0028*/ 	.byte	0x04, 0x29
        /*002a*/ 	.short	(.L_2751 - .L_2750)


	//   ....[0]....
.L_2750:
        /*002c*/ 	.word	0xffffffff


	//   ....[1]....
        /*0030*/ 	.word	0xffffffff


	//   ....[2]....
        /*0034*/ 	.word	0xffffffff


	//   ....[3]....
        /*0038*/ 	.word	0xffffffff


	//   ....[4]....
        /*003c*/ 	.word	0xffffffff


	//   ....[5]....
        /*0040*/ 	.word	0xffffffff


	//   ....[6]....
        /*0044*/ 	.word	0xffffffff


	//   ....[7]....
        /*0048*/ 	.word	0xffffffff


	//   ....[8]....
        /*004c*/ 	.word	0xffffffff


	//   ....[9]....
        /*0050*/ 	.word	0xffffffff


	//   ....[10]....
        /*0054*/ 	.word	0xffffffff


	//   ....[11]....
        /*0058*/ 	.word	0xffffffff


	//   ....[12]....
        /*005c*/ 	.word	0xffffffff


	//   ....[13]....
        /*0060*/ 	.word	0xffffffff


	//   ....[14]....
        /*0064*/ 	.word	0xffffffff


	//   ....[15]....
        /*0068*/ 	.word	0xffffffff


	//   ....[16]....
        /*006c*/ 	.word	0xffffffff


	//   ....[17]....
        /*0070*/ 	.word	0xffffffff


	//   ....[18]....
        /*0074*/ 	.word	0xffffffff


	//   ....[19]....
        /*0078*/ 	.word	0xffffffff


	//   ....[20]....
        /*007c*/ 	.word	0xffffffff


	//   ....[21]....
        /*0080*/ 	.word	0xffffffff


	//   ....[22]....
        /*0084*/ 	.word	0xffffffff


	//   ....[23]....
        /*0088*/ 	.word	0xffffffff


	//   ....[24]....
        /*008c*/ 	.word	0xffffffff


	//   ....[25]....
        /*0090*/ 	.word	0xffffffff


	//   ....[26]....
        /*0094*/ 	.word	0xffffffff


	//   ....[27]....
        /*0098*/ 	.word	0xffffffff


	//   ....[28]....
        /*009c*/ 	.word	0xffffffff


	//   ....[29]....
        /*00a0*/ 	.word	0xffffffff


	//   ....[30]....
        /*00a4*/ 	.word	0xffffffff


	//   ....[31]....
        /*00a8*/ 	.word	0xffffffff


	//   ....[32]....
        /*00ac*/ 	.word	0xffffffff


	//   ....[33]....
        /*00b0*/ 	.word	0xffffffff


	//   ....[34]....
        /*00b4*/ 	.word	0xffffffff


	//   ....[35]....
        /*00b8*/ 	.word	0xffffffff


	//   ....[36]....
        /*00bc*/ 	.word	0xffffffff


	//   ....[37]....
        /*00c0*/ 	.word	0xffffffff


	//   ....[38]....
        /*00c4*/ 	.word	0xffffffff


	//   ....[39]....
        /*00c8*/ 	.word	0xffffffff


	//   ....[40]....
        /*00cc*/ 	.word	0xffffffff


	//   ....[41]....
        /*00d0*/ 	.word	0xffffffff


	//   ....[42]....
        /*00d4*/ 	.word	0xffffffff


	//   ....[43]....
        /*00d8*/ 	.word	0xffffffff


	//   ....[44]....
        /*00dc*/ 	.word	0xffffffff


	//   ....[45]....
        /*00e0*/ 	.word	0xffffffff


	//   ....[46]....
        /*00e4*/ 	.word	0xffffffff


	//   ....[47]....
        /*00e8*/ 	.word	0xffffffff


	//   ....[48]....
        /*00ec*/ 	.word	0xffffffff


	//   ....[49]....
        /*00f0*/ 	.word	0xffffffff


	//   ....[50]....
        /*00f4*/ 	.word	0xffffffff


	//   ....[51]....
        /*00f8*/ 	.word	0xffffffff


	//   ....[52]....
        /*00fc*/ 	.word	0xffffffff


	//   ....[53]....
        /*0100*/ 	.word	0xffffffff


	//----- nvinfo : EIATTR_COOP_GROUP_INSTR_OFFSETS
	.align		4
.L_2751:
        /*0104*/ 	.byte	0x04, 0x28
        /*0106*/ 	.short	(.L_2753 - .L_2752)


	//   ....[0]....
.L_2752:
        /*0108*/ 	.word	0x00000ae0


	//   ....[1]....
        /*010c*/ 	.word	0x00000b80


	//   ....[2]....
        /*0110*/ 	.word	0x00000ce0


	//   ....[3]....
        /*0114*/ 	.word	0x00000e10


	//   ....[4]....
        /*0118*/ 	.word	0x000015f0


	//   ....[5]....
        /*011c*/ 	.word	0x00001fc0


	//   ....[6]....
        /*0120*/ 	.word	0x00002350


	//   ....[7]....
        /*0124*/ 	.word	0x00002da0


	//   ....[8]....
        /*0128*/ 	.word	0x000031e0


	//   ....[9]....
        /*012c*/ 	.word	0x00003b00


	//   ....[10]....
        /*0130*/ 	.word	0x00003b40


	//   ....[11]....
        /*0134*/ 	.word	0x00003cd0


	//   ....[12]....
        /*0138*/ 	.word	0x00003d10


	//   ....[13]....
        /*013c*/ 	.word	0x00003d40


	//   ....[14]....
        /*0140*/ 	.word	0x00003d70


	//   ....[15]....
        /*0144*/ 	.word	0x00003e40


	//   ....[16]....
        /*0148*/ 	.word	0x00003e70


	//   ....[17]....
        /*014c*/ 	.word	0x00003ea0


	//   ....[18]....
        /*0150*/ 	.word	0x00003ed0


	//   ....[19]....
        /*0154*/ 	.word	0x00003f00


	//   ....[20]....
        /*0158*/ 	.word	0x00003f30


	//   ....[21]....
        /*015c*/ 	.word	0x00003f50


	//   ....[22]....
        /*0160*/ 	.word	0x00003f70


	//   ....[23]....
        /*0164*/ 	.word	0x00003fa0


	//   ....[24]....
        /*0168*/ 	.word	0x00003fd0


	//   ....[25]....
        /*016c*/ 	.word	0x00004000


	//   ....[26]....
        /*0170*/ 	.word	0x00004030


	//   ....[27]....
        /*0174*/ 	.word	0x000040c0


	//   ....[28]....
        /*0178*/ 	.word	0x000040e0


	//   ....[29]....
        /*017c*/ 	.word	0x00004110


	//   ....[30]....
        /*0180*/ 	.word	0x00004120


	//   ....[31]....
        /*0184*/ 	.word	0x00004130


	//   ....[32]....
        /*0188*/ 	.word	0x00004160


	//   ....[33]....
        /*018c*/ 	.word	0x00004180


	//   ....[34]....
        /*0190*/ 	.word	0x00004190


	//   ....[35]....
        /*0194*/ 	.word	0x000041c0


	//   ....[36]....
        /*0198*/ 	.word	0x000042d0


	//   ....[37]....
        /*019c*/ 	.word	0x000059b0


	//   ....[38]....
        /*01a0*/ 	.word	0x00005b80


	//   ....[39]....
        /*01a4*/ 	.word	0x00005d50


	//   ....[40]....
        /*01a8*/ 	.word	0x00005f20


	//   ....[41]....
        /*01ac*/ 	.word	0x00006030


	//   ....[42]....
        /*01b0*/ 	.word	0x00006360


	//   ....[43]....
        /*01b4*/ 	.word	0x00006620


	//   ....[44]....
        /*01b8*/ 	.word	0x00006750


	//   ....[45]....
        /*01bc*/ 	.word	0x000067a0


	//   ....[46]....
        /*01c0*/ 	.word	0x000067f0


	//   ....[47]....
        /*01c4*/ 	.word	0x00006820


	//   ....[48]....
        /*01c8*/ 	.word	0x00006840


	//   ....[49]....
        /*01cc*/ 	.word	0x00006920


	//   ....[50]....
        /*01d0*/ 	.word	0x00006960


	//   ....[51]....
        /*01d4*/ 	.word	0x000069b0


	//   ....[52]....
        /*01d8*/ 	.word	0x000069e0


	//   ....[53]....
        /*01dc*/ 	.word	0x00006a00


	//----- nvinfo : EIATTR_EXIT_INSTR_OFFSETS
	.align		4
.L_2753:
        /*01e0*/ 	.byte	0x04, 0x1c
        /*01e2*/ 	.short	(.L_2755 - .L_2754)


	//   ....[0]....
.L_2754:
        /*01e4*/ 	.word	0x00006ad0


	//   ....[1]....
        /*01e8*/ 	.word	0x00006c80


	//----- nvinfo : EIATTR_MAX_THREADS
	.align		4
.L_2755:
        /*01ec*/ 	.byte	0x04, 0x05
        /*01ee*/ 	.short	(.L_2757 - .L_2756)
.L_2756:
        /*01f0*/ 	.word	0x00000020
        /*01f4*/ 	.word	0x00000001
        /*01f8*/ 	.word	0x00000001


	//----- nvinfo : EIATTR_CRS_STACK_SIZE
	.align		4
.L_2757:
        /*01fc*/ 	.byte	0x04, 0x1e
        /*01fe*/ 	.short	(.L_2759 - .L_2758)
.L_2758:
        /*0200*/ 	.word	0x00000000


	//----- nvinfo : EIATTR_CBANK_PARAM_SIZE
	.align		4
.L_2759:
        /*0204*/ 	.byte	0x03, 0x19
        /*0206*/ 	.short	0x01f0


	//----- nvinfo : EIATTR_PARAM_CBANK
	.align		4
        /*0208*/ 	.byte	0x04, 0x0a
        /*020a*/ 	.short	(.L_2761 - .L_2760)
	.align		4
.L_2760:
        /*020c*/ 	.word	index@(.nv.constant0._Z25selective_scan_bwd_kernelI32Selective_Scan_bwd_kernel_traitsILi32ELi16ELb1ELb1ELb1ELb0ELb1EN3c108BFloat16EfEEv12SSMParamsBwd)
        /*0210*/ 	.short	0x0210
        /*0212*/ 	.short	0x01f0


	//----- nvinfo : EIATTR_SW_WAR
	.align		4
.L_2761:
        /*0214*/ 	.byte	0x04, 0x36
        /*0216*/ 	.short	(.L_2763 - .L_2762)
.L_2762:
        /*0218*/ 	.word	0x00000008
.L_2763:


//--------------------- .nv.info._Z25selective_scan_bwd_kernelI32Selective_Scan_bwd_kernel_traitsILi32ELi16ELb1ELb1ELb1ELb1ELb0EN3c108BFloat16EfEEv12SSMParamsBwd --------------------------
	.section	.nv.info._Z25selective_scan_bwd_kernelI32Selective_Scan_bwd_kernel_traitsILi32ELi16ELb1ELb1ELb1ELb1ELb0EN3c108BFloat16EfEEv12SSMParamsBwd,"",@"SHT_CUDA_INFO"
	.sectionflags	@""
	.align	4


	//----- nvinfo : EIATTR_CUDA_API_VERSION
	.align		4
        /*0000*/ 	.byte	0x04, 0x37
        /*0002*/ 	.short	(.L_2765 - .L_2764)
.L_2764:
        /*0004*/ 	.word	0x00000082


	//----- nvinfo : EIATTR_KPARAM_INFO
	.align		4
.L_2765:
        /*0008*/ 	.byte	0x04, 0x17
        /*000a*/ 	.short	(.L_2767 - .L_2766)
.L_2766:
        /*000c*/ 	.word	0x00000000
        /*0010*/ 	.short	0x0000
        /*0012*/ 	.short	0x0000
        /*0014*/ 	.byte	0x00, 0xf0, 0xc1, 0x07


	//----- nvinfo : EIATTR_SPARSE_MMA_MASK
	.align		4
.L_2767:
        /*0018*/ 	.byte	0x03, 0x50
        /*001a*/ 	.short	0x0000


	//----- nvinfo : EIATTR_MAXREG_COUNT
	.align		4
        /*001c*/ 	.byte	0x03, 0x1b
        /*001e*/ 	.short	0x00ff


	//----- nvinfo : EIATTR_NUM_BARRIERS
	.align		4
        /*0020*/ 	.byte	0x02, 0x4c
        /*0022*/ 	.byte	0x01
	.zero		1


	//----- nvinfo : EIATTR_MERCURY_ISA_VERSION
	.align		4
        /*0024*/ 	.byte	0x03, 0x5f
        /*0026*/ 	.short	0x0101


	//----- nvinfo : EIATTR_COOP_GROUP_MASK_REGIDS
	.align		4
        /*0028*/ 	.byte	0x04, 0x29
        /*002a*/ 	.short	(.L_2769 - .L_2768)


	//   ....[0]....
.L_2768:
        /*002c*/ 	.word	0xffffffff


	//   ....[1]....
        /*0030*/ 	.word	0xffffffff


	//   ....[2]....
        /*0034*/ 	.word	0xffffffff


	//   ....[3]....
        /*0038*/ 	.word	0xffffffff


	//   ....[4]....
        /*003c*/ 	.word	0xffffffff


	//   ....[5]....
        /*0040*/ 	.word	0xffffffff


	//   ....[6]....
        /*0044*/ 	.word	0xffffffff


	//   ....[7]....
        /*0048*/ 	.word	0xffffffff


	//   ....[8]....
        /*004c*/ 	.word	0xffffffff


	//   ....[9]....
        /*0050*/ 	.word	0xffffffff


	//   ....[10]....
        /*0054*/ 	.word	0xffffffff


	//   ....[11]....
        /*0058*/ 	.word	0xffffffff


	//   ....[12]....
        /*005c*/ 	.word	0xffffffff


	//   ....[13]....
        /*0060*/ 	.word	0xffffffff


	//   ....[14]....
        /*0064*/ 	.word	0xffffffff


	//   ....[15]....
        /*0068*/ 	.word	0xffffffff


	//   ....[16]....
        /*006c*/ 	.word	0xffffffff


	//   ....[17]....
        /*0070*/ 	.word	0xffffffff


	//   ....[18]....
        /*0074*/ 	.word	0xffffffff


	//   ....[19]....
        /*0078*/ 	.word	0xffffffff


	//   ....[20]....
        /*007c*/ 	.word	0xffffffff


	//   ....[21]....
        /*0080*/ 	.word	0xffffffff


	//   ....[22]....
        /*0084*/ 	.word	0xffffffff


	//   ....[23]....
        /*0088*/ 	.word	0xffffffff


	//   ....[24]....
        /*008c*/ 	.word	0xffffffff


	//   ....[25]....
        /*0090*/ 	.word	0xffffffff


	//   ....[26]....
        /*0094*/ 	.word	0xffffffff


	//   ....[27]....
        /*0098*/ 	.word	0xffffffff


	//   ....[28]....
        /*009c*/ 	.word	0xffffffff


	//   ....[29]....
        /*00a0*/ 	.word	0xffffffff


	//   ....[30]....
        /*00a4*/ 	.word	0xffffffff


	//   ....[31]....
        /*00a8*/ 	.word	0xffffffff


	//   ....[32]....
        /*00ac*/ 	.word	0xffffffff


	//   ....[33]....
        /*00b0*/ 	.word	0xffffffff


	//   ....[34]....
        /*00b4*/ 	.word	0xffffffff


	//   ....[35]....
        /*00b8*/ 	.word	0xffffffff


	//   ....[36]....
        /*00bc*/ 	.word	0xffffffff


	//   ....[37]....
        /*00c0*/ 	.word	0xffffffff


	//   ....[38]....
        /*00c4*/ 	.word	0xffffffff


	//   ....[39]....
        /*00c8*/ 	.word	0xffffffff


	//   ....[40]....
        /*00cc*/ 	.word	0xffffffff


	//   ....[41]....
        /*00d0*/ 	.word	0xffffffff


	//   ....[42]....
        /*00d4*/ 	.word	0xffffffff


	//   ....[43]....
        /*00d8*/ 	.word	0xffffffff


	//   ....[44]....
        /*00dc*/ 	.word	0xffffffff


	//   ....[45]....
        /*00e0*/ 	.word	0xffffffff


	//   ....[46]....
        /*00e4*/ 	.word	0xffffffff


	//   ....[47]....
        /*00e8*/ 	.word	0xffffffff


	//   ....[48]....
        /*00ec*/ 	.word	0xffffffff


	//   ....[49]....
        /*00f0*/ 	.word	0xffffffff


	//   ....[50]....
        /*00f4*/ 	.word	0xffffffff


	//----- nvinfo : EIATTR_COOP_GROUP_INSTR_OFFSETS
	.align		4
.L_2769:
        /*00f8*/ 	.byte	0x04, 0x28
        /*00fa*/ 	.short	(.L_2771 - .L_2770)


	//   ....[0]....
.L_2770:
        /*00fc*/ 	.word	0x00000ac0


	//   ....[1]....
        /*0100*/ 	.word	0x00000b70


	//   ....[2]....
        /*0104*/ 	.word	0x00000e60


	//   ....[3]....
        /*0108*/ 	.word	0x00003b60


	//   ....[4]....
        /*010c*/ 	.word	0x00003fd0


	//   ....[5]....
        /*0110*/ 	.word	0x00004930


	//   ....[6]....
        /*0114*/ 	.word	0x00004970


	//   ....[7]....
        /*0118*/ 	.word	0x00004a70


	//   ....[8]....
        /*011c*/ 	.word	0x00004aa0


	//   ....[9]....
        /*0120*/ 	.word	0x00004af0


	//   ....[10]....
        /*0124*/ 	.word	0x00004b20


	//   ....[11]....
        /*0128*/ 	.word	0x00004bc0


	//   ....[12]....
        /*012c*/ 	.word	0x00004be0


	//   ....[13]....
        /*0130*/ 	.word	0x00004c10


	//   ....[14]....
        /*0134*/ 	.word	0x00004c30


	//   ....[15]....
        /*0138*/ 	.word	0x00004c60


	//   ....[16]....
        /*013c*/ 	.word	0x00004c80


	//   ....[17]....
        /*0140*/ 	.word	0x00004cb0


	//   ....[18]....
        /*0144*/ 	.word	0x00004cd0


	//   ....[19]....
        /*0148*/ 	.word	0x00004d00


	//   ....[20]....
        /*014c*/ 	.word	0x00004d20


	//   ....[21]....
        /*0150*/ 	.word	0x00004d80


	//   ....[22]....
        /*0154*/ 	.word	0x00004db0


	//   ....[23]....
        /*0158*/ 	.word	0x00004e10


	//   ....[24]....
        /*015c*/ 	.word	0x00004e30


	//   ....[25]....
        /*0160*/ 	.word	0x00004e70


	//   ....[26]....
        /*0164*/ 	.word	0x00004e90


	//   ....[27]....
        /*0168*/ 	.word	0x00004ea0


	//   ....[28]....
        /*016c*/ 	.word	0x00004ee0


	//   ....[29]....
        /*0170*/ 	.word	0x00004f00


	//   ....[30]....
        /*0174*/ 	.word	0x00004f10


	//   ....[31]....
        /*0178*/ 	.word	0x00004f20


	//   ....[32]....
        /*017c*/ 	.word	0x00004f40


	//   ....[33]....
        /*0180*/ 	.word	0x00006760


	//   ....[34]....
        /*0184*/ 	.word	0x00006930


	//   ....[35]....
        /*0188*/ 	.word	0x00006a40


	//   ....[36]....
        /*018c*/ 	.word	0x00006c10


	//   ....[37]....
        /*0190*/ 	.word	0x00006de0


	//   ....[38]....
        /*0194*/ 	.word	0x00006fb0


	//   ....[39]....
        /*0198*/ 	.word	0x000077f0


	//   ....[40]....
        /*019c*/ 	.word	0x00007d30


	//   ....[41]....
        /*01a0*/ 	.word	0x00007e30


	//   ....[42]....
        /*01a4*/ 	.word	0x00007e80


	//   ....[43]....
        /*01a8*/ 	.word	0x00007ed0


	//   ....[44]....
        /*01ac*/ 	.word	0x00007f00


	//   ....[45]....
        /*01b0*/ 	.word	0x00007f20


	//   ....[46]....
        /*01b4*/ 	.word	0x00008000


	//   ....[47]....
        /*01b8*/ 	.word	0x00008040


	//   ....[48]....
        /*01bc*/ 	.word	0x00008090


	//   ....[49]....
        /*01c0*/ 	.word	0x000080c0


	//   ....[50]....
        /*01c4*/ 	.word	0x000080e0


	//----- nvinfo : EIATTR_EXIT_INSTR_OFFSETS
	.align		4
.L_2771:
        /*01c8*/ 	.byte	0x04, 0x1c
        /*01ca*/ 	.short	(.L_2773 - .L_2772)


	//   ....[0]....
.L_2772:
        /*01cc*/ 	.word	0x000081b0


	//   ....[1]....
        /*01d0*/ 	.word	0x00008360


	//----- nvinfo : EIATTR_MAX_THREADS
	.align		4
.L_2773:
        /*01d4*/ 	.byte	0x04, 0x05
        /*01d6*/ 	.short	(.L_2775 - .L_2774)
.L_2774:
        /*01d8*/ 	.word	0x00000020
        /*01dc*/ 	.word	0x00000001
        /*01e0*/ 	.word	0x00000001


	//----- nvinfo : EIATTR_CRS_STACK_SIZE
	.align		4
.L_2775:
        /*01e4*/ 	.byte	0x04, 0x1e
        /*01e6*/ 	.short	(.L_2777 - .L_2776)
.L_2776:
        /*01e8*/ 	.word	0x00000000


	//----- nvinfo : EIATTR_CBANK_PARAM_SIZE
	.align		4
.L_2777:
        /*01ec*/ 	.byte	0x03, 0x19
        /*01ee*/ 	.short	0x01f0


	//----- nvinfo : EIATTR_PARAM_CBANK
	.align		4
        /*01f0*/ 	.byte	0x04, 0x0a
        /*01f2*/ 	.short	(.L_2779 - .L_2778)
	.align		4
.L_2778:
        /*01f4*/ 	.word	index@(.nv.constant0._Z25selective_scan_bwd_kernelI32Selective_Scan_bwd_kernel_traitsILi32ELi16ELb1ELb1ELb1ELb1ELb0EN3c108BFloat16EfEEv12SSMParamsBwd)
        /*01f8*/ 	.short	0x0210
        /*01fa*/ 	.short	0x01f0


	//----- nvinfo : EIATTR_SW_WAR
	.align		4
.L_2779:
        /*01fc*/ 	.byte	0x04, 0x36
        /*01fe*/ 	.short	(.L_2781 - .L_2780)
.L_2780:
        /*0200*/ 	.word	0x00000008
.L_2781:


//--------------------- .nv.info._Z25selective_scan_bwd_kernelI32Selective_Scan_bwd_kernel_traitsILi32ELi16ELb1ELb1ELb1ELb1ELb1EN3c108BFloat16EfEEv12SSMParamsBwd --------------------------
	.section	.nv.info._Z25selective_scan_bwd_kernelI32Selective_Scan_bwd_kernel_traitsILi32ELi16ELb1ELb1ELb1ELb1ELb1EN3c108BFloat16EfEEv12SSMParamsBwd,"",@"SHT_CUDA_INFO"
	.sectionflags	@""
	.align	4


	//----- nvinfo : EIATTR_CUDA_API_VERSION
	.align		4
        /*0000*/ 	.byte	0x04, 0x37
        /*0002*/ 	.short	(.L_2783 - .L_2782)
.L_2782:
        /*0004*/ 	.word	0x00000082


	//----- nvinfo : EIATTR_KPARAM_INFO
	.align		4
.L_2783:
        /*0008*/ 	.byte	0x04, 0x17
        /*000a*/ 	.short	(.L_2785 - .L_2784)
.L_2784:
        /*000c*/ 	.word	0x00000000
        /*0010*/ 	.short	0x0000
        /*0012*/ 	.short	0x0000
        /*0014*/ 	.byte	0x00, 0xf0, 0xc1, 0x07


	//----- nvinfo : EIATTR_SPARSE_MMA_MASK
	.align		4
.L_2785:
        /*0018*/ 	.byte	0x03, 0x50
        /*001a*/ 	.short	0x0000


	//----- nvinfo : EIATTR_MAXREG_COUNT
	.align		4
        /*001c*/ 	.byte	0x03, 0x1b
        /*001e*/ 	.short	0x00ff


	//----- nvinfo : EIATTR_NUM_BARRIERS
	.align		4
        /*0020*/ 	.byte	0x02, 0x4c
        /*0022*/ 	.byte	0x01
	.zero		1


	//----- nvinfo : EIATTR_MERCURY_ISA_VERSION
	.align		4
        /*0024*/ 	.byte	0x03, 0x5f
        /*0026*/ 	.short	0x0101


	//----- nvinfo : EIATTR_COOP_GROUP_MASK_REGIDS
	.align		4
        /*0028*/ 	.byte	0x04, 0x29
        /*002a*/ 	.short	(.L_2787 - .L_2786)


	//   ....[0]....
.L_2786:
        /*002c*/ 	.word	0xffffffff


	//   ....[1]....
        /*0030*/ 	.word	0xffffffff


	//   ....[2]....
        /*0034*/ 	.word	0xffffffff


	//   ....[3]....
        /*0038*/ 	.word	0xffffffff


	//   ....[4]....
        /*003c*/ 	.word	0xffffffff


	//   ....[5]....
        /*0040*/ 	.word	0xffffffff


	//   ....[6]....
        /*0044*/ 	.word	0xffffffff


	//   ....[7]....
        /*0048*/ 	.word	0xffffffff


	//   ....[8]....
        /*004c*/ 	.word	0xffffffff


	//   ....[9]....
        /*0050*/ 	.word	0xffffffff


	//   ....[10]....
        /*0054*/ 	.word	0xffffffff


	//   ....[11]....
        /*0058*/ 	.word	0xffffffff


	//   ....[12]....
        /*005c*/ 	.word	0xffffffff


	//   ....[13]....
        /*0060*/ 	.word	0xffffffff


	//   ....[14]....
        /*0064*/ 	.word	0xffffffff


	//   ....[15]....
        /*0068*/ 	.word	0xffffffff


	//   ....[16]....
        /*006c*/ 	.word	0xffffffff


	//   ....[17]....
        /*0070*/ 	.word	0xffffffff


	//   ....[18]....
        /*0074*/ 	.word	0xffffffff


	//   ....[19]....
        /*0078*/ 	.word	0xffffffff


	//   ....[20]....
        /*007c*/ 	.word	0xffffffff


	//   ....[21]....
        /*0080*/ 	.word	0xffffffff


	//   ....[22]....
        /*0084*/ 	.word	0xffffffff


	//   ....[23]....
        /*0088*/ 	.word	0xffffffff


	//   ....[24]....
        /*008c*/ 	.word	0xffffffff


	//   ....[25]....
        /*0090*/ 	.word	0xffffffff


	//   ....[26]....
        /*0094*/ 	.word	0xffffffff


	//   ....[27]....
        /*0098*/ 	.word	0xffffffff


	//   ....[28]....
        /*009c*/ 	.word	0xffffffff


	//   ....[29]....
        /*00a0*/ 	.word	0xffffffff


	//   ....[30]....
        /*00a4*/ 	.word	0xffffffff


	//   ....[31]....
        /*00a8*/ 	.word	0xffffffff


	//   ....[32]....
        /*00ac*/ 	.word	0xffffffff


	//   ....[33]....
        /*00b0*/ 	.word	0xffffffff


	//   ....[34]....
        /*00b4*/ 	.word	0xffffffff


	//   ....[35]....
        /*00b8*/ 	.word	0xffffffff


	//   ....[36]....
        /*00bc*/ 	.word	0xffffffff


	//   ....[37]....
        /*00c0*/ 	.word	0xffffffff


	//   ....[38]....
        /*00c4*/ 	.word	0xffffffff


	//   ....[39]....
        /*00c8*/ 	.word	0xffffffff


	//   ....[40]....
        /*00cc*/ 	.word	0xffffffff


	//   ....[41]....
        /*00d0*/ 	.word	0xffffffff


	//   ....[42]....
        /*00d4*/ 	.word	0xffffffff


	//   ....[43]....
        /*00d8*/ 	.word	0xffffffff


	//   ....[44]....
        /*00dc*/ 	.word	0xffffffff


	//   ....[45]....
        /*00e0*/ 	.word	0xffffffff


	//   ....[46]....
        /*00e4*/ 	.word	0xffffffff


	//   ....[47]....
        /*00e8*/ 	.word	0xffffffff


	//   ....[48]....
        /*00ec*/ 	.word	0xffffffff


	//   ....[49]....
        /*00f0*/ 	.word	0xffffffff


	//   ....[50]....
        /*00f4*/ 	.word	0xffffffff


	//   ....[51]....
        /*00f8*/ 	.word	0xffffffff


	//   ....[52]....
        /*00fc*/ 	.word	0xffffffff


	//   ....[53]....
        /*0100*/ 	.word	0xffffffff


	//   ....[54]....
        /*0104*/ 	.word	0xffffffff


	//----- nvinfo : EIATTR_COOP_GROUP_INSTR_OFFSETS
	.align		4
.L_2787:
        /*0108*/ 	.byte	0x04, 0x28
        /*010a*/ 	.short	(.L_2789 - .L_2788)


	//   ....[0]....
.L_2788:
        /*010c*/ 	.word	0x00000ac0


	//   ....[1]....
        /*0110*/ 	.word	0x00000b80


	//   ....[2]....
        /*0114*/ 	.word	0x00000da0


	//   ....[3]....
        /*0118*/ 	.word	0x000033e0


	//   ....[4]....
        /*011c*/ 	.word	0x00003c70


	//   ....[5]....
        /*0120*/ 	.word	0x000046f0


	//   ....[6]....
        /*0124*/ 	.word	0x00004ab0


	//   ....[7]....
        /*0128*/ 	.word	0x000050e0


	//   ....[8]....
        /*012c*/ 	.word	0x00005700


	//   ....[9]....
        /*0130*/ 	.word	0x00005bd0


	//   ....[10]....
        /*0134*/ 	.word	0x00005f70


	//   ....[11]....
        /*0138*/ 	.word	0x00006100


	//   ....[12]....
        /*013c*/ 	.word	0x00006130


	//   ....[13]....
        /*0140*/ 	.word	0x00006160


	//   ....[14]....
        /*0144*/ 	.word	0x00006190


	//   ....[15]....
        /*0148*/ 	.word	0x000061c0


	//   ....[16]....
        /*014c*/ 	.word	0x000061e0


	//   ....[17]....
        /*0150*/ 	.word	0x00006210


	//   ....[18]....
        /*0154*/ 	.word	0x00006230


	//   ....[19]....
        /*0158*/ 	.word	0x00006260


	//   ....[20]....
        /*015c*/ 	.word	0x00006280


	//   ....[21]....
        /*0160*/ 	.word	0x000062b0


	//   ....[22]....
        /*0164*/ 	.word	0x000062d0


	//   ....[23]....
        /*0168*/ 	.word	0x00006320


	//   ....[24]....
        /*016c*/ 	.word	0x00006350


	//   ....[25]....
        /*0170*/ 	.word	0x00006380


	//   ....[26]....
        /*0174*/ 	.word	0x00006390


	//   ....[27]....
        /*0178*/ 	.word	0x000063f0


	//   ....[28]....
        /*017c*/ 	.word	0x00006410


	//   ....[29]....
        /*0180*/ 	.word	0x00006420


	//   ....[30]....
        /*0184*/ 	.word	0x00006430


	//   ....[31]....
        /*0188*/ 	.word	0x00006440


	//   ....[32]....
        /*018c*/ 	.word	0x00006470


	//   ....[33]....
        /*0190*/ 	.word	0x00006480


	//   ....[34]....
        /*0194*/ 	.word	0x000064a0


	//   ....[35]....
        /*0198*/ 	.word	0x000064c0


	//   ....[36]....
        /*019c*/ 	.word	0x000064e0


	//   ....[37]....
        /*01a0*/ 	.word	0x00007cc0


	//   ....[38]....
        /*01a4*/ 	.word	0x00007e90


	//   ....[39]....
        /*01a8*/ 	.word	0x00008060


	//   ....[40]....
        /*01ac*/ 	.word	0x00008230


	//   ....[41]....
        /*01b0*/ 	.word	0x00008320


	//   ....[42]....
        /*01b4*/ 	.word	0x00008530


	//   ....[43]....
        /*01b8*/ 	.word	0x00008d90


	//   ....[44]....
        /*01bc*/ 	.word	0x000091d0


	//   ....[45]....
        /*01c0*/ 	.word	0x00009340


	//   ....[46]....
        /*01c4*/ 	.word	0x00009390


	//   ....[47]....
        /*01c8*/ 	.word	0x000093e0


	//   ....[48]....
        /*01cc*/ 	.word	0x00009410


	//   ....[49]....
        /*01d0*/ 	.word	0x00009430


	//   ....[50]....
        /*01d4*/ 	.word	0x00009510


	//   ....[51]....
        /*01d8*/ 	.word	0x00009550


	//   ....[52]....
        /*01dc*/ 	.word	0x000095a0


	//   ....[53]....
        /*01e0*/ 	.word	0x000095d0


	//   ....[54]....
        /*01e4*/ 	.word	0x000095f0


	//----- nvinfo : EIATTR_EXIT_INSTR_OFFSETS
	.align		4
.L_2789:
        /*01e8*/ 	.byte	0x04, 0x1c
        /*01ea*/ 	.short	(.L_2791 - .L_2790)


	//   ....[0]....
.L_2790:
        /*01ec*/ 	.word	0x000096c0


	//   ....[1]....
        /*01f0*/ 	.word	0x00009870


	//----- nvinfo : EIATTR_MAX_THREADS
	.align		4
.L_2791:
        /*01f4*/ 	.byte	0x04, 0x05
        /*01f6*/ 	.short	(.L_2793 - .L_2792)
.L_2792:
        /*01f8*/ 	.word	0x00000020
        /*01fc*/ 	.word	0x00000001
        /*0200*/ 	.word	0x00000001


	//----- nvinfo : EIATTR_CRS_STACK_SIZE
	.align		4
.L_2793:
        /*0204*/ 	.byte	0x04, 0x1e
        /*0206*/ 	.short	(.L_2795 - .L_2794)
.L_2794:
        /*0208*/ 	.word	0x00000000


	//----- nvinfo : EIATTR_CBANK_PARAM_SIZE
	.align		4
.L_2795:
        /*020c*/ 	.byte	0x03, 0x19
        /*020e*/ 	.short	0x01f0


	//----- nvinfo : EIATTR_PARAM_CBANK
	.align		4
        /*0210*/ 	.byte	0x04, 0x0a
        /*0212*/ 	.short	(.L_2797 - .L_2796)
	.align		4
.L_2796:
        /*0214*/ 	.word	index@(.nv.constant0._Z25selective_scan_bwd_kernelI32Selective_Scan_bwd_kernel_traitsILi32ELi16ELb1ELb1ELb1ELb1ELb1EN3c108BFloat16EfEEv12SSMParamsBwd)
        /*0218*/ 	.short	0x0210
        /*021a*/ 	.short	0x01f0


	//----- nvinfo : EIATTR_SW_WAR
	.align		4
.L_2797:
        /*021c*/ 	.byte	0x04, 0x36
        /*021e*/ 	.short	(.L_2799 - .L_2798)
.L_2798:
        /*0220*/ 	.word	0x00000008
.L_2799:


//--------------------- .nv.info._Z25selective_scan_bwd_kernelI32Selective_Scan_bwd_kernel_traitsILi32ELi8ELb0ELb0ELb0ELb0ELb0EN3c108BFloat16EfEEv12SSMParamsBwd --------------------------
	.section	.nv.info._Z25selective_scan_bwd_kernelI32Selective_Scan_bwd_kernel_traitsILi32ELi8ELb0ELb0ELb0ELb0ELb0EN3c108BFloat16EfEEv12SSMParamsBwd,"",@"SHT_CUDA_INFO"
	.sectionflags	@""
	.align	4


	//----- nvinfo : EIATTR_CUDA_API_VERSION
	.align		4
        /*0000*/ 	.byte	0x04, 0x37
        /*0002*/ 	.short	(.L_2801 - .L_2800)
.L_2800:
        /*0004*/ 	.word	0x00000082


	//----- nvinfo : EIATTR_KPARAM_INFO
	.align		4
.L_2801:
        /*0008*/ 	.byte	0x04, 0x17
        /*000a*/ 	.short	(.L_2803 - .L_2802)
.L_2802:
        /*000c*/ 	.word	0x00000000
        /*0010*/ 	.short	0x0000
        /*0012*/ 	.short	0x0000
        /*0014*/ 	.byte	0x00, 0xf0, 0xc1, 0x07


	//----- nvinfo : EIATTR_SPARSE_MMA_MASK
	.align		4
.L_2803:
        /*0018*/ 	.byte	0x03, 0x50
        /*001a*/ 	.short	0x0000


	//----- nvinfo : EIATTR_MAXREG_COUNT
	.align		4
        /*001c*/ 	.byte	0x03, 0x1b
        /*001e*/ 	.short	0x00ff


	//----- nvinfo : EIATTR_NUM_BARRIERS
	.align		4
        /*0020*/ 	.byte	0x02, 0x4c
        /*0022*/ 	.byte	0x01
	.zero		1


	//----- nvinfo : EIATTR_MERCURY_ISA_VERSION
	.align		4
        /*0024*/ 	.byte	0x03, 0x5f
        /*0026*/ 	.short	0x0101


	//----- nvinfo : EIATTR_COOP_GROUP_MASK_REGIDS
	.align		4
        /*0028*/ 	.byte	0x04, 0x29
        /*002a*/ 	.short	(.L_2805 - .L_2804)


	//   ....[0]....
.L_2804:
        /*002c*/ 	.word	0xffffffff


	//   ....[1]....
        /*0030*/ 	.word	0xffffffff


	//   ....[2]....
        /*0034*/ 	.word	0xffffffff


	//   ....[3]....
        /*0038*/ 	.word	0xffffffff


	//   ....[4]....
        /*003c*/ 	.word	0xffffffff


	//   ....[5]....
        /*0040*/ 	.word	0xffffffff


	//   ....[6]....
        /*0044*/ 	.word	0xffffffff


	//   ....[7]....
        /*0048*/ 	.word	0xffffffff


	//   ....[8]....
        /*004c*/ 	.word	0xffffffff


	//   ....[9]....
        /*0050*/ 	.word	0xffffffff


	//   ....[10]....
        /*0054*/ 	.word	0xffffffff


	//   ....[11]....
        /*0058*/ 	.word	0xffffffff


	//   ....[12]....
        /*005c*/ 	.word	0xffffffff


	//   ....[13]....
        /*0060*/ 	.word	0xffffffff


	//   ....[14]....
        /*0064*/ 	.word	0xffffffff


	//   ....[15]....
        /*0068*/ 	.word	0xffffffff


	//   ....[16]....
        /*006c*/ 	.word	0xffffffff


	//   ....[17]....
        /*0070*/ 	.word	0xffffffff


	//   ....[18]....
        /*0074*/ 	.word	0xffffffff


	//   ....[19]....
        /*0078*/ 	.word	0xffffffff


	//   ....[20]....
        /*007c*/ 	.word	0xffffffff


	//   ....[21]....
        /*0080*/ 	.word	0xffffffff


	//   ....[22]....
        /*0084*/ 	.word	0xffffffff


	//   ....[23]....
        /*0088*/ 	.word	0xffffffff


	//   ....[24]....
        /*008c*/ 	.word	0xffffffff


	//   ....[25]....
        /*0090*/ 	.word	0xffffffff


	//   ....[26]....
        /*0094*/ 	.word	0xffffffff


	//   ....[27]....
        /*0098*/ 	.word	0xffffffff


	//   ....[28]....
        /*009c*/ 	.word	0xffffffff


	//   ....[29]....
        /*00a0*/ 	.word	0xffffffff


	//   ....[30]....
        /*00a4*/ 	.word	0xffffffff


	//   ....[31]....
        /*00a8*/ 	.word	0xffffffff


	//   ....[32]....
        /*00ac*/ 	.word	0xffffffff


	//   ....[33]....
        /*00b0*/ 	.word	0xffffffff


	//   ....[34]....
        /*00b4*/ 	.word	0xffffffff


	//   ....[35]....
        /*00b8*/ 	.word	0xffffffff


	//   ....[36]....
        /*00bc*/ 	.word	0xffffffff


	//   ....[37]....
        /*00c0*/ 	.word	0xffffffff


	//   ....[38]....
        /*00c4*/ 	.word	0xffffffff


	//   ....[39]....
        /*00c8*/ 	.word	0xffffffff


	//   ....[40]....
        /*00cc*/ 	.word	0xffffffff


	//   ....[41]....
        /*00d0*/ 	.word	0xffffffff


	//   ....[42]....
        /*00d4*/ 	.word	0xffffffff


	//   ....[43]....
        /*00d8*/ 	.word	0xffffffff


	//   ....[44]....
        /*00dc*/ 	.word	0xffffffff


	//   ....[45]....
        /*00e0*/ 	.word	0xffffffff


	//   ....[46]....
        /*00e4*/ 	.word	0xffffffff


	//   ....[47]....
        /*00e8*/ 	.word	0xffffffff


	//   ....[48]....
        /*00ec*/ 	.word	0xffffffff


	//   ....[49]....
        /*00f0*/ 	.word	0xffffffff


	//   ....[50]....
        /*00f4*/ 	.word	0xffffffff


	//   ....[51]....
        /*00f8*/ 	.word	0xffffffff


	//   ....[52]....
        /*00fc*/ 	.word	0xffffffff


	//----- nvinfo : EIATTR_COOP_GROUP_INSTR_OFFSETS
	.align		4
.L_2805:
        /*0100*/ 	.byte	0x04, 0x28
        /*0102*/ 	.short	(.L_2807 - .L_2806)


	//   ....[0]....
.L_2806:
        /*0104*/ 	.word	0x00000de0


	//   ....[1]....
        /*0108*/ 	.word	0x000010c0


	//   ....[2]....
        /*010c*/ 	.word	0x000013c0


	//   ....[3]....
        /*0110*/ 	.word	0x00001f40


	//   ....[4]....
        /*0114*/ 	.word	0x00001f80


	//   ....[5]....
        /*0118*/ 	.word	0x00001fb0


	//   ....[6]....
        /*011c*/ 	.word	0x00001fc0


	//   ....[7]....
        /*0120*/ 	.word	0x00002000


	//   ....[8]....
        /*0124*/ 	.word	0x00002030


	//   ....[9]....
        /*0128*/ 	.word	0x00002050


	//   ....[10]....
        /*012c*/ 	.word	0x00002070


	//   ....[11]....
        /*0130*/ 	.word	0x000020a0


	//   ....[12]....
        /*0134*/ 	.word	0x000020d0


	//   ....[13]....
        /*0138*/ 	.word	0x000020f0


	//   ....[14]....
        /*013c*/ 	.word	0x00002110


	//   ....[15]....
        /*0140*/ 	.word	0x00002190


	//   ....[16]....
        /*0144*/ 	.word	0x000021c0


	//   ....[17]....
        /*0148*/ 	.word	0x000021d0


	//   ....[18]....
        /*014c*/ 	.word	0x000021e0


	//   ....[19]....
        /*0150*/ 	.word	0x00002230


	//   ....[20]....
        /*0154*/ 	.word	0x00002260


	//   ....[21]....
        /*0158*/ 	.word	0x00002280


	//   ....[22]....
        /*015c*/ 	.word	0x000022a0


	//   ....[23]....
        /*0160*/ 	.word	0x000022c0


	//   ....[24]....
        /*0164*/ 	.word	0x000022f0


	//   ....[25]....
        /*0168*/ 	.word	0x00002310


	//   ....[26]....
        /*016c*/ 	.word	0x00002340


	//   ....[27]....
        /*0170*/ 	.word	0x00002350


	//   ....[28]....
        /*0174*/ 	.word	0x00002360


	//   ....[29]....
        /*0178*/ 	.word	0x00002370


	//   ....[30]....
        /*017c*/ 	.word	0x00002380


	//   ....[31]....
        /*0180*/ 	.word	0x00002780


	//   ....[32]....
        /*0184*/ 	.word	0x00002870


	//   ....[33]....
        /*0188*/ 	.word	0x00002950


	//   ....[34]....
        /*018c*/ 	.word	0x00002a40


	//   ....[35]....
        /*0190*/ 	.word	0x00002a60


	//   ....[36]....
        /*0194*/ 	.word	0x00002a90


	//   ....[37]....
        /*0198*/ 	.word	0x00002ab0


	//   ....[38]....
        /*019c*/ 	.word	0x00002ae0


	//   ....[39]....
        /*01a0*/ 	.word	0x00002b00


	//   ....[40]....
        /*01a4*/ 	.word	0x00002b20


	//   ....[41]....
        /*01a8*/ 	.word	0x00002ef0


	//   ....[42]....
        /*01ac*/ 	.word	0x00003450


	//   ....[43]....
        /*01b0*/ 	.word	0x000038c0


	//   ....[44]....
        /*01b4*/ 	.word	0x00003910


	//   ....[45]....
        /*01b8*/ 	.word	0x00003960


	//   ....[46]....
        /*01bc*/ 	.word	0x00003990


	//   ....[47]....
        /*01c0*/ 	.word	0x000039b0


	//   ....[48]....
        /*01c4*/ 	.word	0x00003a90


	//   ....[49]....
        /*01c8*/ 	.word	0x00003ad0


	//   ....[50]....
        /*01cc*/ 	.word	0x00003b20


	//   ....[51]....
        /*01d0*/ 	.word	0x00003b50


	//   ....[52]....
        /*01d4*/ 	.word	0x00003b70


	//----- nvinfo : EIATTR_EXIT_INSTR_OFFSETS
	.align		4
.L_2807:
        /*01d8*/ 	.byte	0x04, 0x1c
        /*01da*/ 	.short	(.L_2809 - .L_2808)


	//   ....[0]....
.L_2808:
        /*01dc*/ 	.word	0x00003c40


	//   ....[1]....
        /*01e0*/ 	.word	0x000040c0


	//----- nvinfo : EIATTR_MAX_THREADS
	.align		4
.L_2809:
        /*01e4*/ 	.byte	0x04, 0x05
        /*01e6*/ 	.short	(.L_2811 - .L_2810)
.L_2810:
        /*01e8*/ 	.word	0x00000020
        /*01ec*/ 	.word	0x00000001
        /*01f0*/ 	.word	0x00000001


	//----- nvinfo : EIATTR_CRS_STACK_SIZE
	.align		4
.L_2811:
        /*01f4*/ 	.byte	0x04, 0x1e
        /*01f6*/ 	.short	(.L_2813 - .L_2812)
.L_2812:
        /*01f8*/ 	.word	0x00000000


	//----- nvinfo : EIATTR_CBANK_PARAM_SIZE
	.align		4
.L_2813:
        /*01fc*/ 	.byte	0x03, 0x19
        /*01fe*/ 	.short	0x01f0


	//----- nvinfo : EIATTR_PARAM_CBANK
	.align		4
        /*0200*/ 	.byte	0x04, 0x0a
        /*0202*/ 	.short	(.L_2815 - .L_2814)
	.align		4
.L_2814:
        /*0204*/ 	.word	index@(.nv.constant0._Z25selective_scan_bwd_kernelI32Selective_Scan_bwd_kernel_traitsILi32ELi8ELb0ELb0ELb0ELb0ELb0EN3c108BFloat16EfEEv12SSMParamsBwd)
        /*0208*/ 	.short	0x0210
        /*020a*/ 	.short	0x01f0


	//----- nvinfo : EIATTR_SW_WAR
	.align		4
.L_2815:
        /*020c*/ 	.byte	0x04, 0x36
        /*020e*/ 	.short	(.L_2817 - .L_2816)
.L_2816:
        /*0210*/ 	.word	0x00000008
.L_2817:


//--------------------- .nv.info._Z25selective_scan_bwd_kernelI32Selective_Scan_bwd_kernel_traitsILi32ELi8ELb0ELb0ELb0ELb0ELb1EN3c108BFloat16EfEEv12SSMParamsBwd --------------------------
	.section	.nv.info._Z25selective_scan_bwd_kernelI32Selective_Scan_bwd_kernel_traitsILi32ELi8ELb0ELb0ELb0ELb0ELb1EN3c108BFloat16EfEEv12SSMParamsBwd,"",@"SHT_CUDA_INFO"
	.sectionflags	@""
	.align	4


	//----- nvinfo : EIATTR_CUDA_API_VERSION
	.align		4
        /*0000*/ 	.byte	0x04, 0x37
        /*0002*/ 	.short	(.L_2819 - .L_2818)
.L_2818:
        /*0004*/ 	.word	0x00000082


	//----- nvinfo : EIATTR_KPARAM_INFO
	.align		4
.L_2819:
        /*0008*/ 	.byte	0x04, 0x17
        /*000a*/ 	.short	(.L_2821 - .L_2820)
.L_2820:
        /*000c*/ 	.word	0x00000000
        /*0010*/ 	.short	0x0000
        /*0012*/ 	.short	0x0000
        /*0014*/ 	.byte	0x00, 0xf0, 0xc1, 0x07


	//----- nvinfo : EIATTR_SPARSE_MMA_MASK
	.align		4
.L_2821:
        /*0018*/ 	.byte	0x03, 0x50
        /*001a*/ 	.short	0x0000


	//----- nvinfo : EIATTR_MAXREG_COUNT
	.align		4
        /*001c*/ 	.byte	0x03, 0x1b
        /*001e*/ 	.short	0x00ff


	//----- nvinfo : EIATTR_NUM_BARRIERS
	.align		4
        /*0020*/ 	.byte	0x02, 0x4c
        /*0022*/ 	.byte	0x01
	.zero		1


	//----- nvinfo : EIATTR_MERCURY_ISA_VERSION
	.align		4
        /*0024*/ 	.byte	0x03, 0x5f
        /*0026*/ 	.short	0x0101


	//----- nvinfo : EIATTR_COOP_GROUP_MASK_REGIDS
	.align		4
        /*0028*/ 	.byte	0x04, 0x29
        /*002a*/ 	.short	(.L_2823 - .L_2822)


	//   ....[0]....
.L_2822:
        /*002c*/ 	.word	0xffffffff


	//   ....[1]....
        /*0030*/ 	.word	0xffffffff


	//   ....[2]....
        /*0034*/ 	.word	0xffffffff


	//   ....[3]....
        /*0038*/ 	.word	0xffffffff


	//   ....[4]....
        /*003c*/ 	.word	0xffffffff


	//   ....[5]....
        /*0040*/ 	.word	0xffffffff


	//   ....[6]....
        /*0044*/ 	.word	0xffffffff


	//   ....[7]....
        /*0048*/ 	.word	0xffffffff


	//   ....[8]....
        /*004c*/ 	.word	0xffffffff


	//   ....[9]....
        /*0050*/ 	.word	0xffffffff


	//   ....[10]....
        /*0054*/ 	.word	0xffffffff


	//   ....[11]....
        /*0058*/ 	.word	0xffffffff


	//   ....[12]....
        /*005c*/ 	.word	0xffffffff


	//   ....[13]....
        /*0060*/ 	.word	0xffffffff


	//   ....[14]....
        /*0064*/ 	.word	0xffffffff


	//   ....[15]....
        /*0068*/ 	.word	0xffffffff


	//   ....[16]....
        /*006c*/ 	.word	0xffffffff


	//   ....[17]....
        /*0070*/ 	.word	0xffffffff


	//   ....[18]....
        /*0074*/ 	.word	0xffffffff


	//   ....[19]....
        /*0078*/ 	.word	0xffffffff


	//   ....[20]....
        /*007c*/ 	.word	0xffffffff


	//   ....[21]....
        /*0080*/ 	.word	0xffffffff


	//   ....[22]....
        /*0084*/ 	.word	0xffffffff


	//   ....[23]....
        /*0088*/ 	.word	0xffffffff


	//   ....[24]....
        /*008c*/ 	.word	0xffffffff


	//   ....[25]....
        /*0090*/ 	.word	0xffffffff


	//   ....[26]....
        /*0094*/ 	.word	0xffffffff


	//   ....[27]....
        /*0098*/ 	.word	0xffffffff


	//   ....[28]....
        /*009c*/ 	.word	0xffffffff


	//   ....[29]....
        /*00a0*/ 	.word	0xffffffff


	//   ....[30]....
        /*00a4*/ 	.word	0xffffffff


	//   ....[31]....
        /*00a8*/ 	.word	0xffffffff


	//   ....[32]....
        /*00ac*/ 	.word	0xffffffff


	//   ....[33]....
        /*00b0*/ 	.word	0xffffffff


	//   ....[34]....
        /*00b4*/ 	.word	0xffffffff


	//   ....[35]....
        /*00b8*/ 	.word	0xffffffff


	//   ....[36]....
        /*00bc*/ 	.word	0xffffffff


	//   ....[37]....
        /*00c0*/ 	.word	0xffffffff


	//   ....[38]....
        /*00c4*/ 	.word	0xffffffff


	//   ....[39]....
        /*00c8*/ 	.word	0xffffffff


	//   ....[40]....
        /*00cc*/ 	.word	0xffffffff


	//   ....[41]....
        /*00d0*/ 	.word	0xffffffff


	//   ....[42]....
        /*00d4*/ 	.word	0xffffffff


	//   ....[43]....
        /*00d8*/ 	.word	0xffffffff


	//   ....[44]....
        /*00dc*/ 	.word	0xffffffff


	//   ....[45]....
        /*00e0*/ 	.word	0xffffffff


	//   ....[46]....
        /*00e4*/ 	.word	0xffffffff


	//   ....[47]....
        /*00e8*/ 	.word	0xffffffff


	//   ....[48]....
        /*00ec*/ 	.word	0xffffffff


	//   ....[49]....
        /*00f0*/ 	.word	0xffffffff


	//   ....[50]....
        /*00f4*/ 	.word	0xffffffff


	//   ....[51]....
        /*00f8*/ 	.word	0xffffffff


	//   ....[52]....
        /*00fc*/ 	.word	0xffffffff


	//   ....[53]....
        /*0100*/ 	.word	0xffffffff


	//   ....[54]....
        /*0104*/ 	.word	0xffffffff


	//   ....[55]....
        /*0108*/ 	.word	0xffffffff


	//   ....[56]....
        /*010c*/ 	.word	0xffffffff


	//----- nvinfo : EIATTR_COOP_GROUP_INSTR_OFFSETS
	.align		4
.L_2823:
        /*0110*/ 	.byte	0x04, 0x28
        /*0112*/ 	.short	(.L_2825 - .L_2824)


	//   ....[0]....
.L_2824:
        /*0114*/ 	.word	0x00000c60


	//   ....[1]....
        /*0118*/ 	.word	0x00000f50


	//   ....[2]....
        /*011c*/ 	.word	0x000013a0


	//   ....[3]....
        /*0120*/ 	.word	0x00001770


	//   ....[4]....
        /*0124*/ 	.word	0x00001c00


	//   ....[5]....
        /*0128*/ 	.word	0x00002140


	//   ....[6]....
        /*012c*/ 	.word	0x000028d0


	//   ....[7]....
        /*0130*/ 	.word	0x00003770


	//   ....[8]....
        /*0134*/ 	.word	0x000037b0


	//   ....[9]....
        /*0138*/ 	.word	0x000037d0


	//   ....[10]....
        /*013c*/ 	.word	0x000037e0


	//   ....[11]....
        /*0140*/ 	.word	0x00003830


	//   ....[12]....
        /*0144*/ 	.word	0x00003860


	//   ....[13]....
        /*0148*/ 	.word	0x00003880


	//   ....[14]....
        /*014c*/ 	.word	0x000038a0


	//   ....[15]....
        /*0150*/ 	.word	0x000038e0


	//   ....[16]....
        /*0154*/ 	.word	0x00003910


	//   ....[17]....
        /*0158*/ 	.word	0x00003930


	//   ....[18]....
        /*015c*/ 	.word	0x00003950


	//   ....[19]....
        /*0160*/ 	.word	0x000039d0


	//   ....[20]....
        /*0164*/ 	.word	0x00003a00


	//   ....[21]....
        /*0168*/ 	.word	0x00003a10


	//   ....[22]....
        /*016c*/ 	.word	0x00003a20


	//   ....[23]....
        /*0170*/ 	.word	0x00003a70


	//   ....[24]....
        /*0174*/ 	.word	0x00003aa0


	//   ....[25]....
        /*0178*/ 	.word	0x00003ac0


	//   ....[26]....
        /*017c*/ 	.word	0x00003ae0


	//   ....[27]....
        /*0180*/ 	.word	0x00003b00


	//   ....[28]....
        /*0184*/ 	.word	0x00003b30


	//   ....[29]....
        /*0188*/ 	.word	0x00003b50


	//   ....[30]....
        /*018c*/ 	.word	0x00003b80


	//   ....[31]....
        /*0190*/ 	.word	0x00003b90


	//   ....[32]....
        /*0194*/ 	.word	0x00003ba0


	//   ....[33]....
        /*0198*/ 	.word	0x00003bb0


	//   ....[34]....
        /*019c*/ 	.word	0x00003bc0


	//   ....[35]....
        /*01a0*/ 	.word	0x00003fc0


	//   ....[36]....
        /*01a4*/ 	.word	0x00004040


	//   ....[37]....
        /*01a8*/ 	.word	0x000040b0


	//   ....[38]....
        /*01ac*/ 	.word	0x000040e0


	//   ....[39]....
        /*01b0*/ 	.word	0x00004100


	//   ....[40]....
        /*01b4*/ 	.word	0x00004130


	//   ....[41]....
        /*01b8*/ 	.word	0x00004150


	//   ....[42]....
        /*01bc*/ 	.word	0x00004180


	//   ....[43]....
        /*01c0*/ 	.word	0x000041a0


	//   ....[44]....
        /*01c4*/ 	.word	0x000041d0


	//   ....[45]....
        /*01c8*/ 	.word	0x000046d0


	//   ....[46]....
        /*01cc*/ 	.word	0x00004c40


	//   ....[47]....
        /*01d0*/ 	.word	0x000050c0


	//   ....[48]....
        /*01d4*/ 	.word	0x00005110


	//   ....[49]....
        /*01d8*/ 	.word	0x00005160


	//   ....[50]....
        /*01dc*/ 	.word	0x00005190


	//   ....[51]....
        /*01e0*/ 	.word	0x000051b0


	//   ....[52]....
        /*01e4*/ 	.word	0x00005290


	//   ....[53]....
        /*01e8*/ 	.word	0x000052d0


	//   ....[54]....
        /*01ec*/ 	.word	0x00005320


	//   ....[55]....
        /*01f0*/ 	.word	0x00005350


	//   ....[56]....
        /*01f4*/ 	.word	0x00005370


	//----- nvinfo : EIATTR_EXIT_INSTR_OFFSETS
	.align		4
.L_2825:
        /*01f8*/ 	.byte	0x04, 0x1c
        /*01fa*/ 	.short	(.L_2827 - .L_2826)


	//   ....[0]....
.L_2826:
        /*01fc*/ 	.word	0x00005440


	//   ....[1]....
        /*0200*/ 	.word	0x00005a40


	//----- nvinfo : EIATTR_MAX_THREADS
	.align		4
.L_2827:
        /*0204*/ 	.byte	0x04, 0x05
        /*0206*/ 	.short	(.L_2829 - .L_2828)
.L_2828:
        /*0208*/ 	.word	0x00000020
        /*020c*/ 	.word	0x00000001
        /*0210*/ 	.word	0x00000001


	//----- nvinfo : EIATTR_CRS_STACK_SIZE
	.align		4
.L_2829:
        /*0214*/ 	.byte	0x04, 0x1e
        /*0216*/ 	.short	(.L_2831 - .L_2830)
.L_2830:
        /*0218*/ 	.word	0x00000000


	//----- nvinfo : EIATTR_CBANK_PARAM_SIZE
	.align		4
.L_2831:
        /*021c*/ 	.byte	0x03, 0x19
        /*021e*/ 	.short	0x01f0


	//----- nvinfo : EIATTR_PARAM_CBANK
	.align		4
        /*0220*/ 	.byte	0x04, 0x0a
        /*0222*/ 	.short	(.L_2833 - .L_2832)
	.align		4
.L_2832:
        /*0224*/ 	.word	index@(.nv.constant0._Z25selective_scan_bwd_kernelI32Selective_Scan_bwd_kernel_traitsILi32ELi8ELb0ELb0ELb0ELb0ELb1EN3c108BFloat16EfEEv12SSMParamsBwd)
        /*0228*/ 	.short	0x0210
        /*022a*/ 	.short	0x01f0


	//----- nvinfo : EIATTR_SW_WAR
	.align		4
.L_2833:
        /*022c*/ 	.byte	0x04, 0x36
        /*022e*/ 	.short	(.L_2835 - .L_2834)
.L_2834:
        /*0230*/ 	.word	0x00000008
.L_2835:


//--------------------- .nv.info._Z25selective_scan_bwd_kernelI32Selective_Scan_bwd_kernel_traitsILi32ELi8ELb0ELb0ELb0ELb1ELb0EN3c108BFloat16EfEEv12SSMParamsBwd --------------------------
	.section	.nv.info._Z25selective_scan_bwd_kernelI32Selective_Scan_bwd_kernel_traitsILi32ELi8ELb0ELb0ELb0ELb1ELb0EN3c108BFloat16EfEEv12SSMParamsBwd,"",@"SHT_CUDA_INFO"
	.sectionflags	@""
	.align	4


	//----- nvinfo : EIATTR_CUDA_API_VERSION
	.align		4
        /*0000*/ 	.byte	0x04, 0x37
        /*0002*/ 	.short	(.L_2837 - .L_2836)
.L_2836:
        /*0004*/ 	.word	0x00000082


	//----- nvinfo : EIATTR_KPARAM_INFO
	.align		4
.L_2837:
        /*0008*/ 	.byte	0x04, 0x17
        /*000a*/ 	.short	(.L_2839 - .L_2838)
.L_2838:
        /*000c*/ 	.word	0x00000000
        /*0010*/ 	.short	0x0000
        /*0012*/ 	.short	0x0000
        /*0014*/ 	.byte	0x00, 0xf0, 0xc1, 0x07


	//----- nvinfo : EIATTR_SPARSE_MMA_MASK
	.align		4
.L_2839:
        /*0018*/ 	.byte	0x03, 0x50
        /*001a*/ 	.short	0x0000


	//----- nvinfo : EIATTR_MAXREG_COUNT
	.align		4
        /*001c*/ 	.byte	0x03, 0x1b
        /*001e*/ 	.short	0x00ff


	//----- nvinfo : EIATTR_NUM_BARRIERS
	.align		4
        /*0020*/ 	.byte	0x02, 0x4c
        /*0022*/ 	.byte	0x01
	.zero		1


	//----- nvinfo : EIATTR_MERCURY_ISA_VERSION
	.align		4
        /*0024*/ 	.byte	0x03, 0x5f
        /*0026*/ 	.short	0x0101


	//----- nvinfo : EIATTR_COOP_GROUP_MASK_REGIDS
	.align		4
        /*0028*/ 	.byte	0x04, 0x29
        /*002a*/ 	.short	(.L_2841 - .L_2840)


	//   ....[0]....
.L_2840:
        /*002c*/ 	.word	0xffffffff


	//   ....[1]....
        /*0030*/ 	.word	0xffffffff


	//   ....[2]....
        /*0034*/ 	.word	0xffffffff


	//   ....[3]....
        /*0038*/ 	.word	0xffffffff


	//   ....[4]....
        /*003c*/ 	.word	0xffffffff


	//   ....[5]....
        /*0040*/ 	.word	0xffffffff


	//   ....[6]....
        /*0044*/ 	.word	0xffffffff


	//   ....[7]....
        /*0048*/ 	.word	0xffffffff


	//   ....[8]....
        /*004c*/ 	.word	0xffffffff


	//   ....[9]....
        /*0050*/ 	.word	0xffffffff


	//   ....[10]....
        /*0054*/ 	.word	0xffffffff


	//   ....[11]....
        /*0058*/ 	.word	0xffffffff


	//   ....[12]....
        /*005c*/ 	.word	0xffffffff


	//   ....[13]....
        /*0060*/ 	.word	0xffffffff


	//   ....[14]....
        /*0064*/ 	.word	0xffffffff


	//   ....[15]....
        /*0068*/ 	.word	0xffffffff


	//   ....[16]....
        /*006c*/ 	.word	0xffffffff


	//   ....[17]....
        /*0070*/ 	.word	0xffffffff


	//   ....[18]....
        /*0074*/ 	.word	0xffffffff


	//   ....[19]....
        /*0078*/ 	.word	0xffffffff


	//   ....[20]....
        /*007c*/ 	.word	0xffffffff


	//   ....[21]....
        /*0080*/ 	.word	0xffffffff


	//   ....[22]....
        /*0084*/ 	.word	0xffffffff


	//   ....[23]....
        /*0088*/ 	.word	0xffffffff


	//   ....[24]....
        /*008c*/ 	.word	0xffffffff


	//   ....[25]....
        /*0090*/ 	.word	0xffffffff


	//   ....[26]....
        /*0094*/ 	.word	0xffffffff


	//   ....[27]....
        /*0098*/ 	.word	0xffffffff


	//   ....[28]....
        /*009c*/ 	.word	0xffffffff


	//   ....[29]....
        /*00a0*/ 	.word	0xffffffff


	//   ....[30]....
        /*00a4*/ 	.word	0xffffffff


	//   ....[31]....
        /*00a8*/ 	.word	0xffffffff


	//   ....[32]....
        /*00ac*/ 	.word	0xffffffff


	//   ....[33]....
        /*00b0*/ 	.word	0xffffffff


	//   ....[34]....
        /*00b4*/ 	.word	0xffffffff


	//   ....[35]....
        /*00b8*/ 	.word	0xffffffff


	//   ....[36]....
        /*00bc*/ 	.word	0xffffffff


	//   ....[37]....
        /*00c0*/ 	.word	0xffffffff


	//   ....[38]....
        /*00c4*/ 	.word	0xffffffff


	//   ....[39]....
        /*00c8*/ 	.word	0xffffffff


	//   ....[40]....
        /*00cc*/ 	.word	0xffffffff


	//   ....[41]....
        /*00d0*/ 	.word	0xffffffff


	//   ....[42]....
        /*00d4*/ 	.word	0xffffffff


	//   ....[43]....
        /*00d8*/ 	.word	0xffffffff


	//   ....[44]....
        /*00dc*/ 	.word	0xffffffff


	//   ....[45]....
        /*00e0*/ 	.word	0xffffffff


	//   ....[46]....
        /*00e4*/ 	.word	0xffffffff


	//   ....[47]....
        /*00e8*/ 	.word	0xffffffff


	//   ....[48]....
        /*00ec*/ 	.word	0xffffffff


	//   ....[49]....
        /*00f0*/ 	.word	0xffffffff


	//   ....[50]....
        /*00f4*/ 	.word	0xffffffff


	//   ....[51]....
        /*00f8*/ 	.word	0xffffffff


	//   ....[52]....
        /*00fc*/ 	.word	0xffffffff


	//   ....[53]....
        /*0100*/ 	.word	0xffffffff


	//----- nvinfo : EIATTR_COOP_GROUP_INSTR_OFFSETS
	.align		4
.L_2841:
        /*0104*/ 	.byte	0x04, 0x28
        /*0106*/ 	.short	(.L_2843 - .L_2842)


	//   ....[0]....
.L_2842:
        /*0108*/ 	.word	0x00000d70


	//   ....[1]....
        /*010c*/ 	.word	0x00001010


	//   ....[2]....
        /*0110*/ 	.word	0x000013f0


	//   ....[3]....
        /*0114*/ 	.word	0x00003080


	//   ....[4]....
        /*0118*/ 	.word	0x000030c0


	//   ....[5]....
        /*011c*/ 	.word	0x000030f0


	//   ....[6]....
        /*0120*/ 	.word	0x00003100


	//   ....[7]....
        /*0124*/ 	.word	0x00003150


	//   ....[8]....
        /*0128*/ 	.word	0x00003180


	//   ....[9]....
        /*012c*/ 	.word	0x000031a0


	//   ....[10]....
        /*0130*/ 	.word	0x000031c0


	//   ....[11]....
        /*0134*/ 	.word	0x00003200


	//   ....[12]....
        /*0138*/ 	.word	0x00003230


	//   ....[13]....
        /*013c*/ 	.word	0x00003250


	//   ....[14]....
        /*0140*/ 	.word	0x00003270


	//   ....[15]....
        /*0144*/ 	.word	0x000032e0


	//   ....[16]....
        /*0148*/ 	.word	0x00003310


	//   ....[17]....
        /*014c*/ 	.word	0x00003330


	//   ....[18]....
        /*0150*/ 	.word	0x00003340


	//   ....[19]....
        /*0154*/ 	.word	0x000033a0


	//   ....[20]....
        /*0158*/ 	.word	0x000033e0


	//   ....[21]....
        /*015c*/ 	.word	0x000033f0


	//   ....[22]....
        /*0160*/ 	.word	0x00003400


	//   ....[23]....
        /*0164*/ 	.word	0x00003430


	//   ....[24]....
        /*0168*/ 	.word	0x00003450


	//   ....[25]....
        /*016c*/ 	.word	0x00003480


	//   ....[26]....
        /*0170*/ 	.word	0x000034a0


	//   ....[27]....
        /*0174*/ 	.word	0x000034b0


	//   ....[28]....
        /*0178*/ 	.word	0x000034c0


	//   ....[29]....
        /*017c*/ 	.word	0x000034d0


	//   ....[30]....
        /*0180*/ 	.word	0x000034e0


	//   ....[31]....
        /*0184*/ 	.word	0x000038a0


	//   ....[32]....
        /*0188*/ 	.word	0x00003990


	//   ....[33]....
        /*018c*/ 	.word	0x00003a70


	//   ....[34]....
        /*0190*/ 	.word	0x00003b60


	//   ....[35]....
        /*0194*/ 	.word	0x00003bc0


	//   ....[36]....
        /*0198*/ 	.word	0x00003bf0


	//   ....[37]....
        /*019c*/ 	.word	0x00003c10


	//   ....[38]....
        /*01a0*/ 	.word	0x00003c40


	//   ....[39]....
        /*01a4*/ 	.word	0x00003c60


	//   ....[40]....
        /*01a8*/ 	.word	0x00003c80


	//   ....[41]....
        /*01ac*/ 	.word	0x00004140


	//   ....[42]....
        /*01b0*/ 	.word	0x00004350


	//   ....[43]....
        /*01b4*/ 	.word	0x00004c30


	//   ....[44]....
        /*01b8*/ 	.word	0x000050b0


	//   ....[45]....
        /*01bc*/ 	.word	0x00005100


	//   ....[46]....
        /*01c0*/ 	.word	0x00005150


	//   ....[47]....
        /*01c4*/ 	.word	0x00005180


	//   ....[48]....
        /*01c8*/ 	.word	0x000051a0


	//   ....[49]....
        /*01cc*/ 	.word	0x00005280


	//   ....[50]....
        /*01d0*/ 	.word	0x000052c0


	//   ....[51]....
        /*01d4*/ 	.word	0x00005310


	//   ....[52]....
        /*01d8*/ 	.word	0x00005340


	//   ....[53]....
        /*01dc*/ 	.word	0x00005360


	//----- nvinfo : EIATTR_EXIT_INSTR_OFFSETS
	.align		4
.L_2843:
        /*01e0*/ 	.byte	0x04, 0x1c
        /*01e2*/ 	.short	(.L_2845 - .L_2844)


	//   ....[0]....
.L_2844:
        /*01e4*/ 	.word	0x00005430


	//   ....[1]....
        /*01e8*/ 	.word	0x00005910


	//----- nvinfo : EIATTR_MAX_THREADS
	.align		4
.L_2845:
        /*01ec*/ 	.byte	0x04, 0x05
        /*01ee*/ 	.short	(.L_2847 - .L_2846)
.L_2846:
        /*01f0*/ 	.word	0x00000020
        /*01f4*/ 	.word	0x00000001
        /*01f8*/ 	.word	0x00000001


	//----- nvinfo : EIATTR_CRS_STACK_SIZE
	.align		4
.L_2847:
        /*01fc*/ 	.byte	0x04, 0x1e
        /*01fe*/ 	.short	(.L_2849 - .L_2848)
.L_2848:
        /*0200*/ 	.word	0x00000000


	//----- nvinfo : EIATTR_CBANK_PARAM_SIZE
	.align		4
.L_2849:
        /*0204*/ 	.byte	0x03, 0x19
        /*0206*/ 	.short	0x01f0


	//----- nvinfo : EIATTR_PARAM_CBANK
	.align		4
        /*0208*/ 	.byte	0x04, 0x0a
        /*020a*/ 	.short	(.L_2851 - .L_2850)
	.align		4
.L_2850:
        /*020c*/ 	.word	index@(.nv.constant0._Z25selective_scan_bwd_kernelI32Selective_Scan_bwd_kernel_traitsILi32ELi8ELb0ELb0ELb0ELb1ELb0EN3c108BFloat16EfEEv12SSMParamsBwd)
        /*0210*/ 	.short	0x0210
        /*0212*/ 	.short	0x01f0


	//----- nvinfo : EIATTR_SW_WAR
	.align		4
.L_2851:
        /*0214*/ 	.byte	0x04, 0x36
        /*0216*/ 	.short	(.L_2853 - .L_2852)
.L_2852:
        /*0218*/ 	.word	0x00000008
.L_2853:


//--------------------- .nv.info._Z25selective_scan_bwd_kernelI32Selective_Scan_bwd_kernel_traitsILi32ELi8ELb0ELb0ELb0ELb1ELb1EN3c108BFloat16EfEEv12SSMParamsBwd --------------------------
	.section	.nv.info._Z25selective_scan_bwd_kernelI32Selective_Scan_bwd_kernel_traitsILi32ELi8ELb0ELb0ELb0ELb1ELb1EN3c108BFloat16EfEEv12SSMParamsBwd,"",@"SHT_CUDA_INFO"
	.sectionflags	@""
	.align	4


	//----- nvinfo : EIATTR_CUDA_API_VERSION
	.align		4
        /*0000*/ 	.byte	0x04, 0x37
        /*0002*/ 	.short	(.L_2855 - .L_2854)
.L_2854:
        /*0004*/ 	.word	0x00000082


	//----- nvinfo : EIATTR_KPARAM_INFO
	.align		4
.L_2855:
        /*0008*/ 	.byte	0x04, 0x17
        /*000a*/ 	.short	(.L_2857 - .L_2856)
.L_2856:
        /*000c*/ 	.word	0x00000000
        /*0010*/ 	.short	0x0000
        /*0012*/ 	.short	0x0000
        /*0014*/ 	.byte	0x00, 0xf0, 0xc1, 0x07


	//----- nvinfo : EIATTR_SPARSE_MMA_MASK
	.align		4
.L_2857:
        /*0018*/ 	.byte	0x03, 0x50
        /*001a*/ 	.short	0x0000


	//----- nvinfo : EIATTR_MAXREG_COUNT
	.align		4
        /*001c*/ 	.byte	0x03, 0x1b
        /*001e*/ 	.short	0x00ff


	//----- nvinfo : EIATTR_NUM_BARRIERS
	.align		4
        /*0020*/ 	.byte	0x02, 0x4c
        /*0022*/ 	.byte	0x01
	.zero		1


	//----- nvinfo : EIATTR_MERCURY_ISA_VERSION
	.align		4
        /*0024*/ 	.byte	0x03, 0x5f
        /*0026*/ 	.short	0x0101


	//----- nvinfo : EIATTR_COOP_GROUP_MASK_REGIDS
	.align		4
        /*0028*/ 	.byte	0x04, 0x29
        /*002a*/ 	.short	(.L_2859 - .L_2858)


	//   ....[0]....
.L_2858:
        /*002c*/ 	.word	0xffffffff


	//   ....[1]....
        /*0030*/ 	.word	0xffffffff


	//   ....[2]....
        /*0034*/ 	.word	0xffffffff


	//   ....[3]....
        /*0038*/ 	.word	0xffffffff


	//   ....[4]....
        /*003c*/ 	.word	0xffffffff


	//   ....[5]....
        /*0040*/ 	.word	0xffffffff


	//   ....[6]....
        /*0044*/ 	.word	0xffffffff


	//   ....[7]....
        /*0048*/ 	.word	0xffffffff


	//   ....[8]....
        /*004c*/ 	.word	0xffffffff


	//   ....[9]....
        /*0050*/ 	.word	0xffffffff


	//   ....[10]....
        /*0054*/ 	.word	0xffffffff


	//   ....[11]....
        /*0058*/ 	.word	0xffffffff


	//   ....[12]....
        /*005c*/ 	.word	0xffffffff


	//   ....[13]....
        /*0060*/ 	.word	0xffffffff


	//   ....[14]....
        /*0064*/ 	.word	0xffffffff


	//   ....[15]....
        /*0068*/ 	.word	0xffffffff


	//   ....[16]....
        /*006c*/ 	.word	0xffffffff


	//   ....[17]....
        /*0070*/ 	.word	0xffffffff


	//   ....[18]....
        /*0074*/ 	.word	0xffffffff


	//   ....[19]....
        /*0078*/ 	.word	0xffffffff


	//   ....[20]....
        /*007c*/ 	.word	0xffffffff


	//   ....[21]....
        /*0080*/ 	.word	0xffffffff


	//   ....[22]....
        /*0084*/ 	.word	0xffffffff


	//   ....[23]....
        /*0088*/ 	.word	0xffffffff


	//   ....[24]....
        /*008c*/ 	.word	0xffffffff


	//   ....[25]....
        /*0090*/ 	.word	0xffffffff


	//   ....[26]....
        /*0094*/ 	.word	0xffffffff


	//   ....[27]....
        /*0098*/ 	.word	0xffffffff


	//   ....[28]....
        /*009c*/ 	.word	0xffffffff


	//   ....[29]....
        /*00a0*/ 	.word	0xffffffff


	//   ....[30]....
        /*00a4*/ 	.word	0xffffffff


	//   ....[31]....
        /*00a8*/ 	.word	0xffffffff


	//   ....[32]....
        /*00ac*/ 	.word	0xffffffff


	//   ....[33]....
        /*00b0*/ 	.word	0xffffffff


	//   ....[34]....
        /*00b4*/ 	.word	0xffffffff


	//   ....[35]....
        /*00b8*/ 	.word	0xffffffff


	//   ....[36]....
        /*00bc*/ 	.word	0xffffffff


	//   ....[37]....
        /*00c0*/ 	.word	0xffffffff


	//   ....[38]....
        /*00c4*/ 	.word	0xffffffff


	//   ....[39]....
        /*00c8*/ 	.word	0xffffffff


	//   ....[40]....
        /*00cc*/ 	.word	0xffffffff


	//   ....[41]....
        /*00d0*/ 	.word	0xffffffff


	//   ....[42]....
        /*00d4*/ 	.word	0xffffffff


	//   ....[43]....
        /*00d8*/ 	.word	0xffffffff


	//   ....[44]....
        /*00dc*/ 	.word	0xffffffff


	//   ....[45]....
        /*00e0*/ 	.word	0xffffffff


	//   ....[46]....
        /*00e4*/ 	.word	0xffffffff


	//   ....[47]....
        /*00e8*/ 	.word	0xffffffff


	//   ....[48]....
        /*00ec*/ 	.word	0xffffffff


	//   ....[49]....
        /*00f0*/ 	.word	0xffffffff


	//   ....[50]....
        /*00f4*/ 	.word	0xffffffff


	//   ....[51]....
        /*00f8*/ 	.word	0xffffffff


	//   ....[52]....
        /*00fc*/ 	.word	0xffffffff


	//   ....[53]....
        /*0100*/ 	.word	0xffffffff


	//   ....[54]....
        /*0104*/ 	.word	0xffffffff


	//   ....[55]....
        /*0108*/ 	.word	0xffffffff


	//   ....[56]....
        /*010c*/ 	.word	0xffffffff


	//   ....[57]....
        /*0110*/ 	.word	0xffffffff


	//----- nvinfo : EIATTR_COOP_GROUP_INSTR_OFFSETS
	.align		4
.L_2859:
        /*0114*/ 	.byte	0x04, 0x28
        /*0116*/ 	.short	(.L_2861 - .L_2860)


	//   ....[0]....
.L_2860:
        /*0118*/ 	.word	0x00000c60


	//   ....[1]....
        /*011c*/ 	.word	0x00000f00


	//   ....[2]....
        /*0120*/ 	.word	0x00001290


	//   ....[3]....
        /*0124*/ 	.word	0x000029b0


	//   ....[4]....
        /*0128*/ 	.word	0x00002da0


	//   ....[5]....
        /*012c*/ 	.word	0x00003340


	//   ....[6]....
        /*0130*/ 	.word	0x000039f0


	//   ....[7]....
        /*0134*/ 	.word	0x000048c0


	//   ....[8]....
        /*0138*/ 	.word	0x00004900


	//   ....[9]....
        /*013c*/ 	.word	0x00004920


	//   ....[10]....
        /*0140*/ 	.word	0x00004930


	//   ....[11]....
        /*0144*/ 	.word	0x00004980


	//   ....[12]....
        /*0148*/ 	.word	0x000049b0


	//   ....[13]....
        /*014c*/ 	.word	0x000049d0


	//   ....[14]....
        /*0150*/ 	.word	0x000049f0


	//   ....[15]....
        /*0154*/ 	.word	0x00004a30


	//   ....[16]....
        /*0158*/ 	.word	0x00004a60


	//   ....[17]....
        /*015c*/ 	.word	0x00004a80


	//   ....[18]....
        /*0160*/ 	.word	0x00004aa0


	//   ....[19]....
        /*0164*/ 	.word	0x00004b10


	//   ....[20]....
        /*0168*/ 	.word	0x00004b40


	//   ....[21]....
        /*016c*/ 	.word	0x00004b60


	//   ....[22]....
        /*0170*/ 	.word	0x00004b70


	//   ....[23]....
        /*0174*/ 	.word	0x00004bd0


	//   ....[24]....
        /*0178*/ 	.word	0x00004c10


	//   ....[25]....
        /*017c*/ 	.word	0x00004c20


	//   ....[26]....
        /*0180*/ 	.word	0x00004c30


	//   ....[27]....
        /*0184*/ 	.word	0x00004c60


	//   ....[28]....
        /*0188*/ 	.word	0x00004c80


	//   ....[29]....
        /*018c*/ 	.word	0x00004cb0


	//   ....[30]....
        /*0190*/ 	.word	0x00004cd0


	//   ....[31]....
        /*0194*/ 	.word	0x00004ce0


	//   ....[32]....
        /*0198*/ 	.word	0x00004cf0


	//   ....[33]....
        /*019c*/ 	.word	0x00004d00


	//   ....[34]....
        /*01a0*/ 	.word	0x00004d10


	//   ....[35]....
        /*01a4*/ 	.word	0x000050c0


	//   ....[36]....
        /*01a8*/ 	.word	0x000051e0


	//   ....[37]....
        /*01ac*/ 	.word	0x00005290


	//   ....[38]....
        /*01b0*/ 	.word	0x000053b0


	//   ....[39]....
        /*01b4*/ 	.word	0x000053f0


	//   ....[40]....
        /*01b8*/ 	.word	0x00005420


	//   ....[41]....
        /*01bc*/ 	.word	0x00005440


	//   ....[42]....
        /*01c0*/ 	.word	0x00005470


	//   ....[43]....
        /*01c4*/ 	.word	0x00005490


	//   ....[44]....
        /*01c8*/ 	.word	0x000054b0


	//   ....[45]....
        /*01cc*/ 	.word	0x00005970


	//   ....[46]....
        /*01d0*/ 	.word	0x00005c60


	//   ....[47]....
        /*01d4*/ 	.word	0x00006430


	//   ....[48]....
        /*01d8*/ 	.word	0x000068b0


	//   ....[49]....
        /*01dc*/ 	.word	0x00006900


	//   ....[50]....
        /*01e0*/ 	.word	0x00006950


	//   ....[51]....
        /*01e4*/ 	.word	0x00006980


	//   ....[52]....
        /*01e8*/ 	.word	0x000069a0


	//   ....[53]....
        /*01ec*/ 	.word	0x00006a80


	//   ....[54]....
        /*01f0*/ 	.word	0x00006ac0


	//   ....[55]....
        /*01f4*/ 	.word	0x00006b10


	//   ....[56]....
        /*01f8*/ 	.word	0x00006b40


	//   ....[57]....
        /*01fc*/ 	.word	0x00006b60


	//----- nvinfo : EIATTR_EXIT_INSTR_OFFSETS
	.align		4
.L_2861:
        /*0200*/ 	.byte	0x04, 0x1c
        /*0202*/ 	.short	(.L_2863 - .L_2862)


	//   ....[0]....
.L_2862:
        /*0204*/ 	.word	0x00006c30


	//   ....[1]....
        /*0208*/ 	.word	0x00007230


	//----- nvinfo : EIATTR_MAX_THREADS
	.align		4
.L_2863:
        /*020c*/ 	.byte	0x04, 0x05
        /*020e*/ 	.short	(.L_2865 - .L_2864)
.L_2864:
        /*0210*/ 	.word	0x00000020
        /*0214*/ 	.word	0x00000001
        /*0218*/ 	.word	0x00000001


	//----- nvinfo : EIATTR_CRS_STACK_SIZE
	.align		4
.L_2865:
        /*021c*/ 	.byte	0x04, 0x1e
        /*021e*/ 	.short	(.L_2867 - .L_2866)
.L_2866:
        /*0220*/ 	.word	0x00000000


	//----- nvinfo : EIATTR_CBANK_PARAM_SIZE
	.align		4
.L_2867:
        /*0224*/ 	.byte	0x03, 0x19
        /*0226*/ 	.short	0x01f0


	//----- nvinfo : EIATTR_PARAM_CBANK
	.align		4
        /*0228*/ 	.byte	0x04, 0x0a
        /*022a*/ 	.short	(.L_2869 - .L_2868)
	.align		4
.L_2868:
        /*022c*/ 	.word	index@(.nv.constant0._Z25selective_scan_bwd_kernelI32Selective_Scan_bwd_kernel_traitsILi32ELi8ELb0ELb0ELb0ELb1ELb1EN3c108BFloat16EfEEv12SSMParamsBwd)
        /*0230*/ 	.short	0x0210
        /*0232*/ 	.short	0x01f0


	//----- nvinfo : EIATTR_SW_WAR
	.align		4
.L_2869:
        /*0234*/ 	.byte	0x04, 0x36
        /*0236*/ 	.short	(.L_2871 - .L_2870)
.L_2870:
        /*0238*/ 	.word	0x00000008
.L_2871:


//--------------------- .nv.info._Z25selective_scan_bwd_kernelI32Selective_Scan_bwd_kernel_traitsILi32ELi8ELb0ELb0ELb1ELb0ELb0EN3c108BFloat16EfEEv12SSMParamsBwd --------------------------
	.section	.nv.info._Z25selective_scan_bwd_kernelI32Selective_Scan_bwd_kernel_traitsILi32ELi8ELb0ELb0ELb1ELb0ELb0EN3c108BFloat16EfEEv12SSMParamsBwd,"",@"SHT_CUDA_INFO"
	.sectionflags	@""
	.align	4


	//----- nvinfo : EIATTR_CUDA_API_VERSION
	.align		4
        /*0000*/ 	.byte	0x04, 0x37
        /*0002*/ 	.short	(.L_2873 - .L_2872)
.L_2872:
        /*0004*/ 	.word	0x00000082


	//----- nvinfo : EIATTR_KPARAM_INFO
	.align		4
.L_2873:
        /*0008*/ 	.byte	0x04, 0x17
        /*000a*/ 	.short	(.L_2875 - .L_2874)
.L_2874:
        /*000c*/ 	.word	0x00000000
        /*0010*/ 	.short	0x0000
        /*0012*/ 	.short	0x0000
        /*0014*/ 	.byte	0x00, 0xf0, 0xc1, 0x07


	//----- nvinfo : EIATTR_SPARSE_MMA_MASK
	.align		4
.L_2875:
        /*0018*/ 	.byte	0x03, 0x50
        /*001a*/ 	.short	0x0000


	//----- nvinfo : EIATTR_MAXREG_COUNT
	.align		4
        /*001c*/ 	.byte	0x03, 0x1b
        /*001e*/ 	.short	0x00ff


	//----- nvinfo : EIATTR_NUM_BARRIERS
	.align		4
        /*0020*/ 	.byte	0x02, 0x4c
        /*0022*/ 	.byte	0x01
	.zero		1


	//----- nvinfo : EIATTR_MERCURY_ISA_VERSION
	.align		4
        /*0024*/ 	.byte	0x03, 0x5f
        /*0026*/ 	.short	0x0101


	//----- nvinfo : EIATTR_COOP_GROUP_MASK_REGIDS
	.align		4
        /*0028*/ 	.byte	0x04, 0x29
        /*002a*/ 	.short	(.L_2877 - .L_2876)


	//   ....[0]....
.L_2876:
        /*002c*/ 	.word	0xffffffff


	//   ....[1]....
        /*0030*/ 	.word	0xffffffff


	//   ....[2]....
        /*0034*/ 	.word	0xffffffff


	//   ....[3]....
        /*0038*/ 	.word	0xffffffff


	//   ....[4]....
        /*003c*/ 	.word	0xffffffff


	//   ....[5]....
        /*0040*/ 	.word	0xffffffff


	//   ....[6]....
        /*0044*/ 	.word	0xffffffff


	//   ....[7]....
        /*0048*/ 	.word	0xffffffff


	//   ....[8]....
        /*004c*/ 	.word	0xffffffff


	//   ....[9]....
        /*0050*/ 	.word	0xffffffff


	//   ....[10]....
        /*0054*/ 	.word	0xffffffff


	//   ....[11]....
        /*0058*/ 	.word	0xffffffff


	//   ....[12]....
        /*005c*/ 	.word	0xffffffff


	//   ....[13]....
        /*0060*/ 	.word	0xffffffff


	//   ....[14]....
        /*0064*/ 	.word	0xffffffff


	//   ....[15]....
        /*0068*/ 	.word	0xffffffff


	//   ....[16]....
        /*006c*/ 	.word	0xffffffff


	//   ....[17]....
        /*0070*/ 	.word	0xffffffff


	//   ....[18]....
        /*0074*/ 	.word	0xffffffff


	//   ....[19]....
        /*0078*/ 	.word	0xffffffff


	//   ....[20]....
        /*007c*/ 	.word	0xffffffff


	//   ....[21]....
        /*0080*/ 	.word	0xffffffff


	//   ....[22]....
        /*0084*/ 	.word	0xffffffff


	//   ....[23]....
        /*0088*/ 	.word	0xffffffff


	//   ....[24]....
        /*008c*/ 	.word	0xffffffff


	//   ....[25]....
        /*0090*/ 	.word	0xffffffff


	//   ....[26]....
        /*0094*/ 	.word	0xffffffff


	//   ....[27]....
        /*0098*/ 	.word	0xffffffff


	//   ....[28]....
        /*009c*/ 	.word	0xffffffff


	//   ....[29]....
        /*00a0*/ 	.word	0xffffffff


	//   ....[30]....
        /*00a4*/ 	.word	0xffffffff


	//   ....[31]....
        /*00a8*/ 	.word	0xffffffff


	//   ....[32]....
        /*00ac*/ 	.word	0xffffffff


	//   ....[33]....
        /*00b0*/ 	.word	0xffffffff


	//   ....[34]....
        /*00b4*/ 	.word	0xffffffff


	//   ....[35]....
        /*00b8*/ 	.word	0xffffffff


	//   ....[36]....
        /*00bc*/ 	.word	0xffffffff


	//   ....[37]....
        /*00c0*/ 	.word	0xffffffff


	//   ....[38]....
        /*00c4*/ 	.word	0xffffffff


	//   ....[39]....
        /*00c8*/ 	.word	0xffffffff


	//   ....[40]....
        /*00cc*/ 	.word	0xffffffff


	//   ....[41]....
        /*00d0*/ 	.word	0xffffffff


	//   ....[42]....
        /*00d4*/ 	.word	0xffffffff


	//   ....[43]....
        /*00d8*/ 	.word	0xffffffff


	//   ....[44]....
        /*00dc*/ 	.word	0xffffffff


	//   ....[45]....
        /*00e0*/ 	.word	0xffffffff


	//   ....[46]....
        /*00e4*/ 	.word	0xffffffff


	//   ....[47]....
        /*00e8*/ 	.word	0xffffffff


	//   ....[48]....
        /*00ec*/ 	.word	0xffffffff


	//   ....[49]....
        /*00f0*/ 	.word	0xffffffff


	//   ....[50]....
        /*00f4*/ 	.word	0xffffffff


	//   ....[51]....
        /*00f8*/ 	.word	0xffffffff


	//   ....[52]....
        /*00fc*/ 	.word	0xffffffff


	//   ....[53]....
        /*0100*/ 	.word	0xffffffff


	//----- nvinfo : EIATTR_COOP_GROUP_INSTR_OFFSETS
	.align		4
.L_2877:
        /*0104*/ 	.byte	0x04, 0x28
        /*0106*/ 	.short	(.L_2879 - .L_2878)


	//   ....[0]....
.L_2878:
        /*0108*/ 	.word	0x00001050


	//   ....[1]....
        /*010c*/ 	.word	0x00001360


	//   ....[2]....
        /*0110*/ 	.word	0x00001670


	//   ....[3]....
        /*0114*/ 	.word	0x00002280


	//   ....[4]....
        /*0118*/ 	.word	0x00002670


	//   ....[5]....
        /*011c*/ 	.word	0x000026b0


	//   ....[6]....
        /*0120*/ 	.word	0x000028e0


	//   ....[7]....
        /*0124*/ 	.word	0x00002920


	//   ....[8]....
        /*0128*/ 	.word	0x00002970


	//   ....[9]....
        /*012c*/ 	.word	0x00002980


	//   ....[10]....
        /*0130*/ 	.word	0x000029b0


	//   ....[11]....
        /*0134*/ 	.word	0x000029d0


	//   ....[12]....
        /*0138*/ 	.word	0x00002a10


	//   ....[13]....
        /*013c*/ 	.word	0x00002a20


	//   ....[14]....
        /*0140*/ 	.word	0x00002a50


	//   ....[15]....
        /*0144*/ 	.word	0x00002a70


	//   ....[16]....
        /*0148*/ 	.word	0x00002aa0


	//   ....[17]....
        /*014c*/ 	.word	0x00002ac0


	//   ....[18]....
        /*0150*/ 	.word	0x00002b00


	//   ....[19]....
        /*0154*/ 	.word	0x00002b30


	//   ....[20]....
        /*0158*/ 	.word	0x00002b80


	//   ....[21]....
        /*015c*/ 	.word	0x00002ba0


	//   ....[22]....
        /*0160*/ 	.word	0x00002c00


	//   ....[23]....
        /*0164*/ 	.word	0x00002c10


	//   ....[24]....
        /*0168*/ 	.word	0x00002c20


	//   ....[25]....
        /*016c*/ 	.word	0x00002c50


	//   ....[26]....
        /*0170*/ 	.word	0x00002c60


	//   ....[27]....
        /*0174*/ 	.word	0x00002cf0


	//   ....[28]....
        /*0178*/ 	.word	0x00002d30


	//   ....[29]....
        /*017c*/ 	.word	0x00002d60


	//   ....[30]....
        /*0180*/ 	.word	0x00002da0


	//   ....[31]....
        /*0184*/ 	.word	0x00002de0


	//   ....[32]....
        /*0188*/ 	.word	0x00003710


	//   ....[33]....
        /*018c*/ 	.word	0x00003750


	//   ....[34]....
        /*0190*/ 	.word	0x00003860


	//   ....[35]....
        /*0194*/ 	.word	0x00003880


	//   ....[36]....
        /*0198*/ 	.word	0x000038d0


	//   ....[37]....
        /*019c*/ 	.word	0x000038f0


	//   ....[38]....
        /*01a0*/ 	.word	0x00003920


	//   ....[39]....
        /*01a4*/ 	.word	0x00003940


	//   ....[40]....
        /*01a8*/ 	.word	0x00003970


	//   ....[41]....
        /*01ac*/ 	.word	0x000039a0


	//   ....[42]....
        /*01b0*/ 	.word	0x00003e70


	//   ....[43]....
        /*01b4*/ 	.word	0x000043b0


	//   ....[44]....
        /*01b8*/ 	.word	0x00004840


	//   ....[45]....
        /*01bc*/ 	.word	0x00004890


	//   ....[46]....
        /*01c0*/ 	.word	0x000048e0


	//   ....[47]....
        /*01c4*/ 	.word	0x00004910


	//   ....[48]....
        /*01c8*/ 	.word	0x00004930


	//   ....[49]....
        /*01cc*/ 	.word	0x00004a10


	//   ....[50]....
        /*01d0*/ 	.word	0x00004a50


	//   ....[51]....
        /*01d4*/ 	.word	0x00004aa0


	//   ....[52]....
        /*01d8*/ 	.word	0x00004ad0


	//   ....[53]....
        /*01dc*/ 	.word	0x00004af0


	//----- nvinfo : EIATTR_EXIT_INSTR_OFFSETS
	.align		4
.L_2879:
        /*01e0*/ 	.byte	0x04, 0x1c
        /*01e2*/ 	.short	(.L_2881 - .L_2880)


	//   ....[0]....
.L_2880:
        /*01e4*/ 	.word	0x00004bc0


	//   ....[1]....
        /*01e8*/ 	.word	0x00004ea0


	//----- nvinfo : EIATTR_MAX_THREADS
	.align		4
.L_2881:
        /*01ec*/ 	.byte	0x04, 0x05
        /*01ee*/ 	.short	(.L_2883 - .L_2882)
.L_2882:
        /*01f0*/ 	.word	0x00000020
        /*01f4*/ 	.word	0x00000001
        /*01f8*/ 	.word	0x00000001


	//----- nvinfo : EIATTR_CRS_STACK_SIZE
	.align		4
.L_2883:
        /*01fc*/ 	.byte	0x04, 0x1e
        /*01fe*/ 	.short	(.L_2885 - .L_2884)
.L_2884:
        /*0200*/ 	.word	0x00000000


	//----- nvinfo : EIATTR_CBANK_PARAM_SIZE
	.align		4
.L_2885:
        /*0204*/ 	.byte	0x03, 0x19
        /*0206*/ 	.short	0x01f0


	//----- nvinfo : EIATTR_PARAM_CBANK
	.align		4
        /*0208*/ 	.byte	0x04, 0x0a
        /*020a*/ 	.short	(.L_2887 - .L_2886)
	.align		4
.L_2886:
        /*020c*/ 	.word	index@(.nv.constant0._Z25selective_scan_bwd_kernelI32Selective_Scan_bwd_kernel_traitsILi32ELi8ELb0ELb0ELb1ELb0ELb0EN3c108BFloat16EfEEv12SSMParamsBwd)
        /*0210*/ 	.short	0x0210
        /*0212*/ 	.short	0x01f0


	//----- nvinfo : EIATTR_SW_WAR
	.align		4
.L_2887:
        /*0214*/ 	.byte	0x04, 0x36
        /*0216*/ 	.short	(.L_2889 - .L_2888)
.L_2888:
        /*0218*/ 	.word	0x00000008
.L_2889:


//--------------------- .nv.info._Z25selective_scan_bwd_kernelI32Selective_Scan_bwd_kernel_traitsILi32ELi8ELb0ELb0ELb1ELb0ELb1EN3c108BFloat16EfEEv12SSMParamsBwd --------------------------
	.section	.nv.info._Z25selective_scan_bwd_kernelI32Selective_Scan_bwd_kernel_traitsILi32ELi8ELb0ELb0ELb1ELb0ELb1EN3c108BFloat16EfEEv12SSMParamsBwd,"",@"SHT_CUDA_INFO"
	.sectionflags	@""
	.align	4


	//----- nvinfo : EIATTR_CUDA_API_VERSION
	.align		4
        /*0000*/ 	.byte	0x04, 0x37
        /*0002*/ 	.short	(.L_2891 - .L_2890)
.L_2890:
        /*0004*/ 	.word	0x00000082


	//----- nvinfo : EIATTR_KPARAM_INFO
	.align		4
.L_2891:
        /*0008*/ 	.byte	0x04, 0x17
        /*000a*/ 	.short	(.L_2893 - .L_2892)
.L_2892:
        /*000c*/ 	.word	0x00000000
        /*0010*/ 	.short	0x0000
        /*0012*/ 	.short	0x0000
        /*0014*/ 	.byte	0x00, 0xf0, 0xc1, 0x07


	//----- nvinfo : EIATTR_SPARSE_MMA_MASK
	.align		4
.L_2893:
        /*0018*/ 	.byte	0x03, 0x50
        /*001a*/ 	.short	0x0000


	//----- nvinfo : EIATTR_MAXREG_COUNT
	.align		4
        /*001c*/ 	.byte	0x03, 0x1b
        /*001e*/ 	.short	0x00ff


	//----- nvinfo : EIATTR_NUM_BARRIERS
	.align		4
        /*0020*/ 	.byte	0x02, 0x4c
        /*0022*/ 	.byte	0x01
	.zero		1


	//----- nvinfo : EIATTR_MERCURY_ISA_VERSION
	.align		4
        /*0024*/ 	.byte	0x03, 0x5f
        /*0026*/ 	.short	0x0101


	//----- nvinfo : EIATTR_COOP_GROUP_MASK_REGIDS
	.align		4
        /*0028*/ 	.byte	0x04, 0x29
        /*002a*/ 	.short	(.L_2895 - .L_2894)


	//   ....[0]....
.L_2894:
        /*002c*/ 	.word	0xffffffff


	//   ....[1]....
        /*0030*/ 	.word	0xffffffff


	//   ....[2]....
        /*0034*/ 	.word	0xffffffff


	//   ....[3]....
        /*0038*/ 	.word	0xffffffff


	//   ....[4]....
        /*003c*/ 	.word	0xffffffff


	//   ....[5]....
        /*0040*/ 	.word	0xffffffff


	//   ....[6]....
        /*0044*/ 	.word	0xffffffff


	//   ....[7]....
        /*0048*/ 	.word	0xffffffff


	//   ....[8]....
        /*004c*/ 	.word	0xffffffff


	//   ....[9]....
        /*0050*/ 	.word	0xffffffff


	//   ....[10]....
        /*0054*/ 	.word	0xffffffff


	//   ....[11]....
        /*0058*/ 	.word	0xffffffff


	//   ....[12]....
        /*005c*/ 	.word	0xffffffff


	//   ....[13]....
        /*0060*/ 	.word	0xffffffff


	//   ....[14]....
        /*0064*/ 	.word	0xffffffff


	//   ....[15]....
        /*0068*/ 	.word	0xffffffff


	//   ....[16]....
        /*006c*/ 	.word	0xffffffff


	//   ....[17]....
        /*0070*/ 	.word	0xffffffff


	//   ....[18]....
        /*0074*/ 	.word	0xffffffff


	//   ....[19]....
        /*0078*/ 	.word	0xffffffff


	//   ....[20]....
        /*007c*/ 	.word	0xffffffff


	//   ....[21]....
        /*0080*/ 	.word	0xffffffff


	//   ....[22]....
        /*0084*/ 	.word	0xffffffff


	//   ....[23]....
        /*0088*/ 	.word	0xffffffff


	//   ....[24]....
        /*008c*/ 	.word	0xffffffff


	//   ....[25]....
        /*0090*/ 	.word	0xffffffff


	//   ....[26]....
        /*0094*/ 	.word	0xffffffff


	//   ....[27]....
        /*0098*/ 	.word	0xffffffff


	//   ....[28]....
        /*009c*/ 	.word	0xffffffff


	//   ....[29]....
        /*00a0*/ 	.word	0xffffffff


	//   ....[30]....
        /*00a4*/ 	.word	0xffffffff


	//   ....[31]....
        /*00a8*/ 	.word	0xffffffff


	//   ....[32]....
        /*00ac*/ 	.word	0xffffffff


	//   ....[33]....
        /*00b0*/ 	.word	0xffffffff


	//   ....[34]....
        /*00b4*/ 	.word	0xffffffff


	//   ....[35]....
        /*00b8*/ 	.word	0xffffffff


	//   ....[36]....
        /*00bc*/ 	.word	0xffffffff


	//   ....[37]....
        /*00c0*/ 	.word	0xffffffff


	//   ....[38]....
        /*00c4*/ 	.word	0xffffffff


	//   ....[39]....
        /*00c8*/ 	.word	0xffffffff


	//   ....[40]....
        /*00cc*/ 	.word	0xffffffff


	//   ....[41]....
        /*00d0*/ 	.word	0xffffffff


	//   ....[42]....
        /*00d4*/ 	.word	0xffffffff


	//   ....[43]....
        /*00d8*/ 	.word	0xffffffff


	//   ....[44]....
        /*00dc*/ 	.word	0xffffffff


	//   ....[45]....
        /*00e0*/ 	.word	0xffffffff


	//   ....[46]....
        /*00e4*/ 	.word	0xffffffff


	//   ....[47]....
        /*00e8*/ 	.word	0xffffffff


	//   ....[48]....
        /*00ec*/ 	.word	0xffffffff


	//   ....[49]....
        /*00f0*/ 	.word	0xffffffff


	//   ....[50]....
        /*00f4*/ 	.word	0xffffffff


	//   ....[51]....
        /*00f8*/ 	.word	0xffffffff


	//   ....[52]....
        /*00fc*/ 	.word	0xffffffff


	//   ....[53]....
        /*0100*/ 	.word	0xffffffff


	//   ....[54]....
        /*0104*/ 	.word	0xffffffff


	//   ....[55]....
        /*0108*/ 	.word	0xffffffff


	//   ....[56]....
        /*010c*/ 	.word	0xffffffff


	//   ....[57]....
        /*0110*/ 	.word	0xffffffff


	//----- nvinfo : EIATTR_COOP_GROUP_INSTR_OFFSETS
	.align		4
.L_2895:
        /*0114*/ 	.byte	0x04, 0x28
        /*0116*/ 	.short	(.L_2897 - .L_2896)


	//   ....[0]....
.L_2896:
        /*0118*/ 	.word	0x00000fc0


	//   ....[1]....
        /*011c*/ 	.word	0x000012d0


	//   ....[2]....
        /*0120*/ 	.word	0x000017b0


	//   ....[3]....
        /*0124*/ 	.word	0x00001ac0


	//   ....[4]....
        /*0128*/ 	.word	0x00001fa0


	//   ....[5]....
        /*012c*/ 	.word	0x00002460


	//   ....[6]....
        /*0130*/ 	.word	0x00002c20


	//   ....[7]....
        /*0134*/ 	.word	0x00003ac0


	//   ....[8]....
        /*0138*/ 	.word	0x00003ec0


	//   ....[9]....
        /*013c*/ 	.word	0x00003f00


	//   ....[10]....
        /*0140*/ 	.word	0x00004130


	//   ....[11]....
        /*0144*/ 	.word	0x00004170


	//   ....[12]....
        /*0148*/ 	.word	0x000041d0


	//   ....[13]....
        /*014c*/ 	.word	0x000041e0


	//   ....[14]....
        /*0150*/ 	.word	0x00004220


	//   ....[15]....
        /*0154*/ 	.word	0x00004230


	//   ....[16]....
        /*0158*/ 	.word	0x00004270


	//   ....[17]....
        /*015c*/ 	.word	0x00004280


	//   ....[18]....
        /*0160*/ 	.word	0x000042c0


	//   ....[19]....
        /*0164*/ 	.word	0x000042d0


	//   ....[20]....
        /*0168*/ 	.word	0x00004310


	//   ....[21]....
        /*016c*/ 	.word	0x00004320


	//   ....[22]....
        /*0170*/ 	.word	0x00004360


	//   ....[23]....
        /*0174*/ 	.word	0x00004370


	//   ....[24]....
        /*0178*/ 	.word	0x000043b0


	//   ....[25]....
        /*017c*/ 	.word	0x000043d0


	//   ....[26]....
        /*0180*/ 	.word	0x000043e0


	//   ....[27]....
        /*0184*/ 	.word	0x00004430


	//   ....[28]....
        /*0188*/ 	.word	0x00004460


	//   ....[29]....
        /*018c*/ 	.word	0x000044b0


	//   ....[30]....
        /*0190*/ 	.word	0x000044c0


	//   ....[31]....
        /*0194*/ 	.word	0x00004570


	//   ....[32]....
        /*0198*/ 	.word	0x000045b0


	//   ....[33]....
        /*019c*/ 	.word	0x000045f0


	//   ....[34]....
        /*01a0*/ 	.word	0x00004630


	//   ....[35]....
        /*01a4*/ 	.word	0x00004660


	//   ....[36]....
        /*01a8*/ 	.word	0x00004f60


	//   ....[37]....
        /*01ac*/ 	.word	0x00004fa0


	//   ....[38]....
        /*01b0*/ 	.word	0x000050b0


	//   ....[39]....
        /*01b4*/ 	.word	0x000050d0


	//   ....[40]....
        /*01b8*/ 	.word	0x00005100


	//   ....[41]....
        /*01bc*/ 	.word	0x00005120


	//   ....[42]....
        /*01c0*/ 	.word	0x00005150


	//   ....[43]....
        /*01c4*/ 	.word	0x00005170


	//   ....[44]....
        /*01c8*/ 	.word	0x000051b0


	//   ....[45]....
        /*01cc*/ 	.word	0x000051f0


	//   ....[46]....
        /*01d0*/ 	.word	0x000056a0


	//   ....[47]....
        /*01d4*/ 	.word	0x00005c00


	//   ....[48]....
        /*01d8*/ 	.word	0x00006070


	//   ....[49]....
        /*01dc*/ 	.word	0x000060c0


	//   ....[50]....
        /*01e0*/ 	.word	0x00006110


	//   ....[51]....
        /*01e4*/ 	.word	0x00006140


	//   ....[52]....
        /*01e8*/ 	.word	0x00006160


	//   ....[53]....
        /*01ec*/ 	.word	0x00006240


	//   ....[54]....
        /*01f0*/ 	.word	0x00006280


	//   ....[55]....
        /*01f4*/ 	.word	0x000062d0


	//   ....[56]....
        /*01f8*/ 	.word	0x00006300


	//   ....[57]....
        /*01fc*/ 	.word	0x00006320


	//----- nvinfo : EIATTR_EXIT_INSTR_OFFSETS
	.align		4
.L_2897:
        /*0200*/ 	.byte	0x04, 0x1c
        /*0202*/ 	.short	(.L_2899 - .L_2898)


	//   ....[0]....
.L_2898:
        /*0204*/ 	.word	0x000063f0


	//   ....[1]....
        /*0208*/ 	.word	0x000066d0


	//----- nvinfo : EIATTR_MAX_THREADS
	.align		4
.L_2899:
        /*020c*/ 	.byte	0x04, 0x05
        /*020e*/ 	.short	(.L_2901 - .L_2900)
.L_2900:
        /*0210*/ 	.word	0x00000020
        /*0214*/ 	.word	0x00000001
        /*0218*/ 	.word	0x00000001


	//----- nvinfo : EIATTR_CRS_STACK_SIZE
	.align		4
.L_2901:
        /*021c*/ 	.byte	0x04, 0x1e
        /*021e*/ 	.short	(.L_2903 - .L_2902)
.L_2902:
        /*0220*/ 	.word	0x00000000


	//----- nvinfo : EIATTR_CBANK_PARAM_SIZE
	.align		4
.L_2903:
        /*0224*/ 	.byte	0x03, 0x19
        /*0226*/ 	.short	0x01f0


	//----- nvinfo : EIATTR_PARAM_CBANK
	.align		4
        /*0228*/ 	.byte	0x04, 0x0a
        /*022a*/ 	.short	(.L_2905 - .L_2904)
	.align		4
.L_2904:
        /*022c*/ 	.word	index@(.nv.constant0._Z25selective_scan_bwd_kernelI32Selective_Scan_bwd_kernel_traitsILi32ELi8ELb0ELb0ELb1ELb0ELb1EN3c108BFloat16EfEEv12SSMParamsBwd)
        /*0230*/ 	.short	0x0210
        /*0232*/ 	.short	0x01f0


	//----- nvinfo : EIATTR_SW_WAR
	.align		4
.L_2905:
        /*0234*/ 	.byte	0x04, 0x36
        /*0236*/ 	.short	(.L_2907 - .L_2906)
.L_2906:
        /*0238*/ 	.word	0x00000008
.L_2907:


//--------------------- .nv.info._Z25selective_scan_bwd_kernelI32Selective_Scan_bwd_kernel_traitsILi32ELi8ELb0ELb0ELb1ELb1ELb0EN3c108BFloat16EfEEv12SSMParamsBwd --------------------------
	.section	.nv.info._Z25selective_scan_bwd_kernelI32Selective_Scan_bwd_kernel_traitsILi32ELi8ELb0ELb0ELb1ELb1ELb0EN3c108BFloat16EfEEv12SSMParamsBwd,"",@"SHT_CUDA_INFO"
	.sectionflags	@""
	.align	4


	//----- nvinfo : EIATTR_CUDA_API_VERSION
	.align		4
        /*0000*/ 	.byte	0x04, 0x37
        /*0002*/ 	.short	(.L_2909 - .L_2908)
.L_2908:
        /*0004*/ 	.word	0x00000082


	//----- nvinfo : EIATTR_KPARAM_INFO
	.align		4
.L_2909:
        /*0008*/ 	.byte	0x04, 0x17
        /*000a*/ 	.short	(.L_2911 - .L_2910)
.L_2910:
        /*000c*/ 	.word	0x00000000
        /*0010*/ 	.short	0x0000
        /*0012*/ 	.short	0x0000
        /*0014*/ 	.byte	0x00, 0xf0, 0xc1, 0x07


	//----- nvinfo : EIATTR_SPARSE_MMA_MASK
	.align		4
.L_2911:
        /*0018*/ 	.byte	0x03, 0x50
        /*001a*/ 	.short	0x0000


	//----- nvinfo : EIATTR_MAXREG_COUNT
	.align		4
        /*001c*/ 	.byte	0x03, 0x1b
        /*001e*/ 	.short	0x00ff


	//----- nvinfo : EIATTR_NUM_BARRIERS
	.align		4
        /*0020*/ 	.byte	0x02, 0x4c
        /*0022*/ 	.byte	0x01
	.zero		1


	//----- nvinfo : EIATTR_MERCURY_ISA_VERSION
	.align		4
        /*0024*/ 	.byte	0x03, 0x5f
        /*0026*/ 	.short	0x0101


	//----- nvinfo : EIATTR_COOP_GROUP_MASK_REGIDS
	.align		4
        /*0028*/ 	.byte	0x04, 0x29
        /*002a*/ 	.short	(.L_2913 - .L_2912)


	//   ....[0]....
.L_2912:
        /*002c*/ 	.word	0xffffffff


	//   ....[1]....
        /*0030*/ 	.word	0xffffffff


	//   ....[2]....
        /*0034*/ 	.word	0xffffffff


	//   ....[3]....
        /*0038*/ 	.word	0xffffffff


	//   ....[4]....
        /*003c*/ 	.word	0xffffffff


	//   ....[5]....
        /*0040*/ 	.word	0xffffffff


	//   ....[6]....
        /*0044*/ 	.word	0xffffffff


	//   ....[7]....
        /*0048*/ 	.word	0xffffffff


	//   ....[8]....
        /*004c*/ 	.word	0xffffffff


	//   ....[9]....
        /*0050*/ 	.word	0xffffffff


	//   ....[10]....
        /*0054*/ 	.word	0xffffffff


	//   ....[11]....
        /*0058*/ 	.word	0xffffffff


	//   ....[12]....
        /*005c*/ 	.word	0xffffffff


	//   ....[13]....
        /*0060*/ 	.word	0xffffffff


	//   ....[14]....
        /*0064*/ 	.word	0xffffffff


	//   ....[15]....
        /*0068*/ 	.word	0xffffffff


	//   ....[16]....
        /*006c*/ 	.word	0xffffffff


	//   ....[17]....
        /*0070*/ 	.word	0xffffffff


	//   ....[18]....
        /*0074*/ 	.word	0xffffffff


	//   ....[19]....
        /*0078*/ 	.word	0xffffffff


	//   ....[20]....
        /*007c*/ 	.word	0xffffffff


	//   ....[21]....
        /*0080*/ 	.word	0xffffffff


	//   ....[22]....
        /*0084*/ 	.word	0xffffffff


	//   ....[23]....
        /*0088*/ 	.word	0xffffffff


	//   ....[24]....
        /*008c*/ 	.word	0xffffffff


	//   ....[25]....
        /*0090*/ 	.word	0xffffffff


	//   ....[26]....
        /*0094*/ 	.word	0xffffffff


	//   ....[27]....
        /*0098*/ 	.word	0xffffffff


	//   ....[28]....
        /*009c*/ 	.word	0xffffffff


	//   ....[29]....
        /*00a0*/ 	.word	0xffffffff


	//   ....[30]....
        /*00a4*/ 	.word	0xffffffff


	//   ....[31]....
        /*00a8*/ 	.word	0xffffffff


	//   ....[32]....
        /*00ac*/ 	.word	0xffffffff


	//   ....[33]....
        /*00b0*/ 	.word	0xffffffff


	//   ....[34]....
        /*00b4*/ 	.word	0xffffffff


	//   ....[35]....
        /*00b8*/ 	.word	0xffffffff


	//   ....[36]....
        /*00bc*/ 	.word	0xffffffff


	//   ....[37]....
        /*00c0*/ 	.word	0xffffffff


	//   ....[38]....
        /*00c4*/ 	.word	0xffffffff


	//   ....[39]....
        /*00c8*/ 	.word	0xffffffff


	//   ....[40]....
        /*00cc*/ 	.word	0xffffffff


	//   ....[41]....
        /*00d0*/ 	.word	0xffffffff


	//   ....[42]....
        /*00d4*/ 	.word	0xffffffff


	//   ....[43]....
        /*00d8*/ 	.word	0xffffffff


	//   ....[44]....
        /*00dc*/ 	.word	0xffffffff


	//   ....[45]....
        /*00e0*/ 	.word	0xffffffff


	//   ....[46]....
        /*00e4*/ 	.word	0xffffffff


	//   ....[47]....
        /*00e8*/ 	.word	0xffffffff


	//   ....[48]....
        /*00ec*/ 	.word	0xffffffff


	//   ....[49]....
        /*00f0*/ 	.word	0xffffffff


	//   ....[50]....
        /*00f4*/ 	.word	0xffffffff


	//   ....[51]....
        /*00f8*/ 	.word	0xffffffff


	//   ....[52]....
        /*00fc*/ 	.word	0xffffffff


	//   ....[53]....
        /*0100*/ 	.word	0xffffffff


	//   ....[54]....
        /*0104*/ 	.word	0xffffffff


	//----- nvinfo : EIATTR_COOP_GROUP_INSTR_OFFSETS
	.align		4
.L_2913:
        /*0108*/ 	.byte	0x04, 0x28
        /*010a*/ 	.short	(.L_2915 - .L_2914)


	//   ....[0]....
.L_2914:
        /*010c*/ 	.word	0x00001090


	//   ....[1]....
        /*0110*/ 	.word	0x000012c0


	//   ....[2]....
        /*0114*/ 	.word	0x000015f0


	//   ....[3]....
        /*0118*/ 	.word	0x00003390


	//   ....[4]....
        /*011c*/ 	.word	0x00003780


	//   ....[5]....
        /*0120*/ 	.word	0x000037c0


	//   ....[6]....
        /*0124*/ 	.word	0x000039f0


	//   ....[7]....
        /*0128*/ 	.word	0x00003a20


	//   ....[8]....
        /*012c*/ 	.word	0x00003a80


	//   ....[9]....
        /*0130*/ 	.word	0x00003a90


	//   ....[10]....
        /*0134*/ 	.word	0x00003ac0


	//   ....[11]....
        /*0138*/ 	.word	0x00003ae0


	//   ....[12]....
        /*013c*/ 	.word	0x00003b10


	//   ....[13]....
        /*0140*/ 	.word	0x00003b30


	//   ....[14]....
        /*0144*/ 	.word	0x00003b60


	//   ....[15]....
        /*0148*/ 	.word	0x00003b80


	//   ....[16]....
        /*014c*/ 	.word	0x00003bb0


	//   ....[17]....
        /*0150*/ 	.word	0x00003bd0


	//   ....[18]....
        /*0154*/ 	.word	0x00003c10


	//   ....[19]....
        /*0158*/ 	.word	0x00003c40


	//   ....[20]....
        /*015c*/ 	.word	0x00003c90


	//   ....[21]....
        /*0160*/ 	.word	0x00003cb0


	//   ....[22]....
        /*0164*/ 	.word	0x00003d10


	//   ....[23]....
        /*0168*/ 	.word	0x00003d20


	//   ....[24]....
        /*016c*/ 	.word	0x00003d30


	//   ....[25]....
        /*0170*/ 	.word	0x00003d60


	//   ....[26]....
        /*0174*/ 	.word	0x00003d70


	//   ....[27]....
        /*0178*/ 	.word	0x00003da0


	//   ....[28]....
        /*017c*/ 	.word	0x00003e00


	//   ....[29]....
        /*0180*/ 	.word	0x00003e40


	//   ....[30]....
        /*0184*/ 	.word	0x00003e80


	//   ....[31]....
        /*0188*/ 	.word	0x00003eb0


	//   ....[32]....
        /*018c*/ 	.word	0x00004820


	//   ....[33]....
        /*0190*/ 	.word	0x00004860


	//   ....[34]....
        /*0194*/ 	.word	0x000049a0


	//   ....[35]....
        /*0198*/ 	.word	0x000049c0


	//   ....[36]....
        /*019c*/ 	.word	0x000049f0


	//   ....[37]....
        /*01a0*/ 	.word	0x00004a10


	//   ....[38]....
        /*01a4*/ 	.word	0x00004a40


	//   ....[39]....
        /*01a8*/ 	.word	0x00004a60


	//   ....[40]....
        /*01ac*/ 	.word	0x00004aa0


	//   ....[41]....
        /*01b0*/ 	.word	0x00004ae0


	//   ....[42]....
        /*01b4*/ 	.word	0x00005090


	//   ....[43]....
        /*01b8*/ 	.word	0x00005370


	//   ....[44]....
        /*01bc*/ 	.word	0x00005b60


	//   ....[45]....
        /*01c0*/ 	.word	0x00005ff0


	//   ....[46]....
        /*01c4*/ 	.word	0x00006040


	//   ....[47]....
        /*01c8*/ 	.word	0x00006090


	//   ....[48]....
        /*01cc*/ 	.word	0x000060c0


	//   ....[49]....
        /*01d0*/ 	.word	0x000060e0


	//   ....[50]....
        /*01d4*/ 	.word	0x000061c0


	//   ....[51]....
        /*01d8*/ 	.word	0x00006200


	//   ....[52]....
        /*01dc*/ 	.word	0x00006250


	//   ....[53]....
        /*01e0*/ 	.word	0x00006280


	//   ....[54]....
        /*01e4*/ 	.word	0x000062a0


	//----- nvinfo : EIATTR_EXIT_INSTR_OFFSETS
	.align		4
.L_2915:
        /*01e8*/ 	.byte	0x04, 0x1c
        /*01ea*/ 	.short	(.L_2917 - .L_2916)


	//   ....[0]....
.L_2916:
        /*01ec*/ 	.word	0x00006370


	//   ....[1]....
        /*01f0*/ 	.word	0x00006650


	//----- nvinfo : EIATTR_MAX_THREADS
	.align		4
.L_2917:
        /*01f4*/ 	.byte	0x04, 0x05
        /*01f6*/ 	.short	(.L_2919 - .L_2918)
.L_2918:
        /*01f8*/ 	.word	0x00000020
        /*01fc*/ 	.word	0x00000001
        /*0200*/ 	.word	0x00000001


	//----- nvinfo : EIATTR_CRS_STACK_SIZE
	.align		4
.L_2919:
        /*0204*/ 	.byte	0x04, 0x1e
        /*0206*/ 	.short	(.L_2921 - .L_2920)
.L_2920:
        /*0208*/ 	.word	0x00000000


	//----- nvinfo : EIATTR_CBANK_PARAM_SIZE
	.align		4
.L_2921:
        /*020c*/ 	.byte	0x03, 0x19
        /*020e*/ 	.short	0x01f0


	//----- nvinfo : EIATTR_PARAM_CBANK
	.align		4
        /*0210*/ 	.byte	0x04, 0x0a
        /*0212*/ 	.short	(.L_2923 - .L_2922)
	.align		4
.L_2922:
        /*0214*/ 	.word	index@(.nv.constant0._Z25selective_scan_bwd_kernelI32Selective_Scan_bwd_kernel_traitsILi32ELi8ELb0ELb0ELb1ELb1ELb0EN3c108BFloat16EfEEv12SSMParamsBwd)
        /*0218*/ 	.short	0x0210
        /*021a*/ 	.short	0x01f0


	//----- nvinfo : EIATTR_SW_WAR
	.align		4
.L_2923:
        /*021c*/ 	.byte	0x04, 0x36
        /*021e*/ 	.short	(.L_2925 - .L_2924)
.L_2924:
        /*0220*/ 	.word	0x00000008
.L_2925:


//--------------------- .nv.info._Z25selective_scan_bwd_kernelI32Selective_Scan_bwd_kernel_traitsILi32ELi8ELb0ELb0ELb1ELb1ELb1EN3c108BFloat16EfEEv12SSMParamsBwd --------------------------
	.section	.nv.info._Z25selective_scan_bwd_kernelI32Selective_Scan_bwd_kernel_traitsILi32ELi8ELb0ELb0ELb1ELb1ELb1EN3c108BFloat16EfEEv12SSMParamsBwd,"",@"SHT_CUDA_INFO"
	.sectionflags	@""
	.align	4


	//----- nvinfo : EIATTR_CUDA_API_VERSION
	.align		4
        /*0000*/ 	.byte	0x04, 0x37
        /*0002*/ 	.short	(.L_2927 - .L_2926)
.L_2926:
        /*0004*/ 	.word	0x00000082


	//----- nvinfo : EIATTR_KPARAM_INFO
	.align		4
.L_2927:
        /*0008*/ 	.byte	0x04, 0x17
        /*000a*/ 	.short	(.L_2929 - .L_2928)
.L_2928:
        /*000c*/ 	.word	0x00000000
        /*0010*/ 	.short	0x0000
        /*0012*/ 	.short	0x0000
        /*0014*/ 	.byte	0x00, 0xf0, 0xc1, 0x07


	//----- nvinfo : EIATTR_SPARSE_MMA_MASK
	.align		4
.L_2929:
        /*0018*/ 	.byte	0x03, 0x50
        /*001a*/ 	.short	0x0000


	//----- nvinfo : EIATTR_MAXREG_COUNT
	.align		4
        /*001c*/ 	.byte	0x03, 0x1b
        /*001e*/ 	.short	0x00ff


	//----- nvinfo : EIATTR_NUM_BARRIERS
	.align		4
        /*0020*/ 	.byte	0x02, 0x4c
        /*0022*/ 	.byte	0x01
	.zero		1


	//----- nvinfo : EIATTR_MERCURY_ISA_VERSION
	.align		4
        /*0024*/ 	.byte	0x03, 0x5f
        /*0026*/ 	.short	0x0101


	//----- nvinfo : EIATTR_COOP_GROUP_MASK_REGIDS
	.align		4
        /*0028*/ 	.byte	0x04, 0x29
        /*002a*/ 	.short	(.L_2931 - .L_2930)


	//   ....[0]....
.L_2930:
        /*002c*/ 	.word	0xffffffff


	//   ....[1]....
        /*0030*/ 	.word	0xffffffff


	//   ....[2]....
        /*0034*/ 	.word	0xffffffff


	//   ....[3]....
        /*0038*/ 	.word	0xffffffff


	//   ....[4]....
        /*003c*/ 	.word	0xffffffff


	//   ....[5]....
        /*0040*/ 	.word	0xffffffff


	//   ....[6]....
        /*0044*/ 	.word	0xffffffff


	//   ....[7]....
        /*0048*/ 	.word	0xffffffff


	//   ....[8]....
        /*004c*/ 	.word	0xffffffff


	//   ....[9]....
        /*0050*/ 	.word	0xffffffff


	//   ....[10]....
        /*0054*/ 	.word	0xffffffff


	//   ....[11]....
        /*0058*/ 	.word	0xffffffff


	//   ....[12]....
        /*005c*/ 	.word	0xffffffff


	//   ....[13]....
        /*0060*/ 	.word	0xffffffff


	//   ....[14]....
        /*0064*/ 	.word	0xffffffff


	//   ....[15]....
        /*0068*/ 	.word	0xffffffff


	//   ....[16]....
        /*006c*/ 	.word	0xffffffff


	//   ....[17]....
        /*0070*/ 	.word	0xffffffff


	//   ....[18]....
        /*0074*/ 	.word	0xffffffff


	//   ....[19]....
        /*0078*/ 	.word	0xffffffff


	//   ....[20]....
        /*007c*/ 	.word	0xffffffff


	//   ....[21]....
        /*0080*/ 	.word	0xffffffff


	//   ....[22]....
        /*0084*/ 	.word	0xffffffff


	//   ....[23]....
        /*0088*/ 	.word	0xffffffff


	//   ....[24]....
        /*008c*/ 	.word	0xffffffff


	//   ....[25]....
        /*0090*/ 	.word	0xffffffff


	//   ....[26]....
        /*0094*/ 	.word	0xffffffff


	//   ....[27]....
        /*0098*/ 	.word	0xffffffff


	//   ....[28]....
        /*009c*/ 	.word	0xffffffff


	//   ....[29]....
        /*00a0*/ 	.word	0xffffffff


	//   ....[30]....
        /*00a4*/ 	.word	0xffffffff


	//   ....[31]....
        /*00a8*/ 	.word	0xffffffff


	//   ....[32]....
        /*00ac*/ 	.word	0xffffffff


	//   ....[33]....
        /*00b0*/ 	.word	0xffffffff


	//   ....[34]....
        /*00b4*/ 	.word	0xffffffff


	//   ....[35]....
        /*00b8*/ 	.word	0xffffffff


	//   ....[36]....
        /*00bc*/ 	.word	0xffffffff


	//   ....[37]....
        /*00c0*/ 	.word	0xffffffff


	//   ....[38]....
        /*00c4*/ 	.word	0xffffffff


	//   ....[39]....
        /*00c8*/ 	.word	0xffffffff


	//   ....[40]....
        /*00cc*/ 	.word	0xffffffff


	//   ....[41]....
        /*00d0*/ 	.word	0xffffffff


	//   ....[42]....
        /*00d4*/ 	.word	0xffffffff


	//   ....[43]....
        /*00d8*/ 	.word	0xffffffff


	//   ....[44]....
        /*00dc*/ 	.word	0xffffffff


	//   ....[45]....
        /*00e0*/ 	.word	0xffffffff


	//   ....[46]....
        /*00e4*/ 	.word	0xffffffff


	//   ....[47]....
        /*00e8*/ 	.word	0xffffffff


	//   ....[48]....
        /*00ec*/ 	.word	0xffffffff


	//   ....[49]....
        /*00f0*/ 	.word	0xffffffff


	//   ....[50]....
        /*00f4*/ 	.word	0xffffffff


	//   ....[51]....
        /*00f8*/ 	.word	0xffffffff


	//   ....[52]....
        /*00fc*/ 	.word	0xffffffff


	//   ....[53]....
        /*0100*/ 	.word	0xffffffff


	//   ....[54]....
        /*0104*/ 	.word	0xffffffff


	//   ....[55]....
        /*0108*/ 	.word	0xffffffff


	//   ....[56]....
        /*010c*/ 	.word	0xffffffff


	//   ....[57]....
        /*0110*/ 	.word	0xffffffff


	//   ....[58]....
        /*0114*/ 	.word	0xffffffff


	//----- nvinfo : EIATTR_COOP_GROUP_INSTR_OFFSETS
	.align		4
.L_2931:
        /*0118*/ 	.byte	0x04, 0x28
        /*011a*/ 	.short	(.L_2933 - .L_2932)


	//   ....[0]....
.L_2932:
        /*011c*/ 	.word	0x00000ff0


	//   ....[1]....
        /*0120*/ 	.word	0x000012a0


	//   ....[2]....
        /*0124*/ 	.word	0x00001620


	//   ....[3]....
        /*0128*/ 	.word	0x00002d20


	//   ....[4]....
        /*012c*/ 	.word	0x000031f0


	//   ....[5]....
        /*0130*/ 	.word	0x000036c0


	//   ....[6]....
        /*0134*/ 	.word	0x00003d80


	//   ....[7]....
        /*0138*/ 	.word	0x00004c40


	//   ....[8]....
        /*013c*/ 	.word	0x00005090


	//   ....[9]....
        /*0140*/ 	.word	0x000050d0


	//   ....[10]....
        /*0144*/ 	.word	0x00005340


	//   ....[11]....
        /*0148*/ 	.word	0x00005370


	//   ....[12]....
        /*014c*/ 	.word	0x000053c0


	//   ....[13]....
        /*0150*/ 	.word	0x000053d0


	//   ....[14]....
        /*0154*/ 	.word	0x00005410


	//   ....[15]....
        /*0158*/ 	.word	0x00005420


	//   ....[16]....
        /*015c*/ 	.word	0x00005460


	//   ....[17]....
        /*0160*/ 	.word	0x00005470


	//   ....[18]....
        /*0164*/ 	.word	0x000054b0


	//   ....[19]....
        /*0168*/ 	.word	0x000054c0


	//   ....[20]....
        /*016c*/ 	.word	0x00005500


	//   ....[21]....
        /*0170*/ 	.word	0x00005510


	//   ....[22]....
        /*0174*/ 	.word	0x000055a0


	//   ....[23]....
        /*0178*/ 	.word	0x000055d0


	//   ....[24]....
        /*017c*/ 	.word	0x000055e0


	//   ....[25]....
        /*0180*/ 	.word	0x000055f0


	//   ....[26]....
        /*0184*/ 	.word	0x00005620


	//   ....[27]....
        /*0188*/ 	.word	0x00005640


	//   ....[28]....
        /*018c*/ 	.word	0x00005660


	//   ....[29]....
        /*0190*/ 	.word	0x00005670


	//   ....[30]....
        /*0194*/ 	.word	0x00005680


	//   ....[31]....
        /*0198*/ 	.word	0x000056c0


	//   ....[32]....
        /*019c*/ 	.word	0x00005700


	//   ....[33]....
        /*01a0*/ 	.word	0x00005730


	//   ....[34]....
        /*01a4*/ 	.word	0x00005760


	//   ....[35]....
        /*01a8*/ 	.word	0x000057a0


	//   ....[36]....
        /*01ac*/ 	.word	0x00006120


	//   ....[37]....
        /*01b0*/ 	.word	0x00006160


	//   ....[38]....
        /*01b4*/ 	.word	0x00006270


	//   ....[39]....
        /*01b8*/ 	.word	0x00006290


	//   ....[40]....
        /*01bc*/ 	.word	0x000062c0


	//   ....[41]....
        /*01c0*/ 	.word	0x000062e0


	//   ....[42]....
        /*01c4*/ 	.word	0x00006310


	//   ....[43]....
        /*01c8*/ 	.word	0x00006330


	//   ....[44]....
        /*01cc*/ 	.word	0x00006370


	//   ....[45]....
        /*01d0*/ 	.word	0x000063b0


	//   ....[46]....
        /*01d4*/ 	.word	0x00006980


	//   ....[47]....
        /*01d8*/ 	.word	0x00006c30


	//   ....[48]....
        /*01dc*/ 	.word	0x00007440


	//   ....[49]....
        /*01e0*/ 	.word	0x000078f0


	//   ....[50]....
        /*01e4*/ 	.word	0x00007940


	//   ....[51]....
        /*01e8*/ 	.word	0x00007990


	//   ....[52]....
        /*01ec*/ 	.word	0x000079c0


	//   ....[53]....
        /*01f0*/ 	.word	0x000079e0


	//   ....[54]....
        /*01f4*/ 	.word	0x00007ac0


	//   ....[55]....
        /*01f8*/ 	.word	0x00007b00


	//   ....[56]....
        /*01fc*/ 	.word	0x00007b50


	//   ....[57]....
        /*0200*/ 	.word	0x00007b80


	//   ....[58]....
        /*0204*/ 	.word	0x00007ba0


	//----- nvinfo : EIATTR_EXIT_INSTR_OFFSETS
	.align		4
.L_2933:
        /*0208*/ 	.byte	0x04, 0x1c
        /*020a*/ 	.short	(.L_2935 - .L_2934)


	//   ....[0]....
.L_2934:
        /*020c*/ 	.word	0x00007c70


	//   ....[1]....
        /*0210*/ 	.word	0x00007f50


	//----- nvinfo : EIATTR_MAX_THREADS
	.align		4
.L_2935:
        /*0214*/ 	.byte	0x04, 0x05
        /*0216*/ 	.short	(.L_2937 - .L_2936)
.L_2936:
        /*0218*/ 	.word	0x00000020
        /*021c*/ 	.word	0x00000001
        /*0220*/ 	.word	0x00000001


	//----- nvinfo : EIATTR_CRS_STACK_SIZE
	.align		4
.L_2937:
        /*0224*/ 	.byte	0x04, 0x1e
        /*0226*/ 	.short	(.L_2939 - .L_2938)
.L_2938:
        /*0228*/ 	.word	0x00000000


	//----- nvinfo : EIATTR_CBANK_PARAM_SIZE
	.align		4
.L_2939:
        /*022c*/ 	.byte	0x03, 0x19
        /*022e*/ 	.short	0x01f0


	//----- nvinfo : EIATTR_PARAM_CBANK
	.align		4
        /*0230*/ 	.byte	0x04, 0x0a
        /*0232*/ 	.short	(.L_2941 - .L_2940)
	.align		4
.L_2940:
        /*0234*/ 	.word	index@(.nv.constant0._Z25selective_scan_bwd_kernelI32Selective_Scan_bwd_kernel_traitsILi32ELi8ELb0ELb0ELb1ELb1ELb1EN3c108BFloat16EfEEv12SSMParamsBwd)
        /*0238*/ 	.short	0x0210
        /*023a*/ 	.short	0x01f0


	//----- nvinfo : EIATTR_SW_WAR
	.align		4
.L_2941:
        /*023c*/ 	.byte	0x04, 0x36
        /*023e*/ 	.short	(.L_2943 - .L_2942)
.L_2942:
        /*0240*/ 	.word	0x00000008
.L_2943:


//--------------------- .nv.info._Z25selective_scan_bwd_kernelI32Selective_Scan_bwd_kernel_traitsILi32ELi8ELb0ELb1ELb0ELb0ELb0EN3c108BFloat16EfEEv12SSMParamsBwd --------------------------
	.section	.nv.info._Z25selective_scan_bwd_kernelI32Selective_Scan_bwd_kernel_traitsILi32ELi8ELb0ELb1ELb0ELb0ELb0EN3c108BFloat16EfEEv12SSMParamsBwd,"",@"SHT_CUDA_INFO"
	.sectionflags	@""
	.align	4


	//----- nvinfo : EIATTR_CUDA_API_VERSION
	.align		4
        /*0000*/ 	.byte	0x04, 0x37
        /*0002*/ 	.short	(.L_2945 - .L_2944)
.L_2944:
        /*0004*/ 	.word	0x00000082


	//----- nvinfo : EIATTR_KPARAM_INFO
	.align		4
.L_2945:
        /*0008*/ 	.byte	0x04, 0x17
        /*000a*/ 	.short	(.L_2947 - .L_2946)
.L_2946:
        /*000c*/ 	.word	0x00000000
        /*0010*/ 	.short	0x0000
        /*0012*/ 	.short	0x0000
        /*0014*/ 	.byte	0x00, 0xf0, 0xc1, 0x07


	//----- nvinfo : EIATTR_SPARSE_MMA_MASK
	.align		4
.L_2947:
        /*0018*/ 	.byte	0x03, 0x50
        /*001a*/ 	.short	0x0000


	//----- nvinfo : EIATTR_MAXREG_COUNT
	.align		4
        /*001c*/ 	.byte	0x03, 0x1b
        /*001e*/ 	.short	0x00ff


	//----- nvinfo : EIATTR_NUM_BARRIERS
	.align		4
        /*0020*/ 	.byte	0x02, 0x4c
        /*0022*/ 	.byte	0x01
	.zero		1


	//----- nvinfo : EIATTR_MERCURY_ISA_VERSION
	.align		4
        /*0024*/ 	.byte	0x03, 0x5f
        /*0026*/ 	.short	0x0101


	//----- nvinfo : EIATTR_COOP_GROUP_MASK_REGIDS
	.align		4
        /*0028*/ 	.byte	0x04, 0x29
        /*002a*/ 	.short	(.L_2949 - .L_2948)


	//   ....[0]....
.L_2948:
        /*002c*/ 	.word	0xffffffff


	//   ....[1]....
        /*0030*/ 	.word	0xffffffff


	//   ....[2]....
        /*0034*/ 	.word	0xffffffff


	//   ....[3]....
        /*0038*/ 	.word	0xffffffff


	//   ....[4]....
        /*003c*/ 	.word	0xffffffff


	//   ....[5]....
        /*0040*/ 	.word	0xffffffff


	//   ....[6]....
        /*0044*/ 	.word	0xffffffff


	//   ....[7]....
        /*0048*/ 	.word	0xffffffff


	//   ....[8]....
        /*004c*/ 	.word	0xffffffff


	//   ....[9]....
        /*0050*/ 	.word	0xffffffff


	//   ....[10]....
        /*0054*/ 	.word	0xffffffff


	//   ....[11]....
        /*0058*/ 	.word	0xffffffff


	//   ....[12]....
        /*005c*/ 	.word	0xffffffff


	//   ....[13]....
        /*0060*/ 	.word	0xffffffff


	//   ....[14]....
        /*0064*/ 	.word	0xffffffff


	//   ....[15]....
        /*0068*/ 	.word	0xffffffff


	//   ....[16]....
        /*006c*/ 	.word	0xffffffff


	//   ....[17]....
        /*0070*/ 	.word	0xffffffff


	//   ....[18]....
        /*0074*/ 	.word	0xffffffff


	//   ....[19]....
        /*0078*/ 	.word	0xffffffff


	//   ....[20]....
        /*007c*/ 	.word	0xffffffff


	//   ....[21]....
        /*0080*/ 	.word	0xffffffff


	//   ....[22]....
        /*0084*/ 	.word	0xffffffff


	//   ....[23]....
        /*0088*/ 	.word	0xffffffff


	//   ....[24]....
        /*008c*/ 	.word	0xffffffff


	//   ....[25]....
        /*0090*/ 	.word	0xffffffff


	//   ....[26]....
        /*0094*/ 	.word	0xffffffff


	//   ....[27]....
        /*0098*/ 	.word	0xffffffff


	//   ....[28]....
        /*009c*/ 	.word	0xffffffff


	//   ....[29]....
        /*00a0*/ 	.word	0xffffffff


	//   ....[30]....
        /*00a4*/ 	.word	0xffffffff


	//   ....[31]....
        /*00a8*/ 	.word	0xffffffff


	//   ....[32]....
        /*00ac*/ 	.word	0xffffffff


	//   ....[33]....
        /*00b0*/ 	.word	0xffffffff


	//   ....[34]....
        /*00b4*/ 	.word	0xffffffff


	//   ....[35]....
        /*00b8*/ 	.word	0xffffffff


	//   ....[36]....
        /*00bc*/ 	.word	0xffffffff


	//   ....[37]....
        /*00c0*/ 	.word	0xffffffff


	//   ....[38]....
        /*00c4*/ 	.word	0xffffffff


	//   ....[39]....
        /*00c8*/ 	.word	0xffffffff


	//   ....[40]....
        /*00cc*/ 	.word	0xffffffff


	//   ....[41]....
        /*00d0*/ 	.word	0xffffffff


	//   ....[42]....
        /*00d4*/ 	.word	0xffffffff


	//   ....[43]....
        /*00d8*/ 	.word	0xffffffff


	//   ....[44]....
        /*00dc*/ 	.word	0xffffffff


	//   ....[45]....
        /*00e0*/ 	.word	0xffffffff


	//   ....[46]....
        /*00e4*/ 	.word	0xffffffff


	//   ....[47]....
        /*00e8*/ 	.word	0xffffffff


	//   ....[48]....
        /*00ec*/ 	.word	0xffffffff


	//   ....[49]....
        /*00f0*/ 	.word	0xffffffff


	//   ....[50]....
        /*00f4*/ 	.word	0xffffffff


	//   ....[51]....
        /*00f8*/ 	.word	0xffffffff


	//   ....[52]....
        /*00fc*/ 	.word	0xffffffff


	//   ....[53]....
        /*0100*/ 	.word	0xffffffff


	//----- nvinfo : EIATTR_COOP_GROUP_INSTR_OFFSETS
	.align		4
.L_2949:
        /*0104*/ 	.byte	0x04, 0x28
        /*0106*/ 	.short	(.L_2951 - .L_2950)


	//   ....[0]....
.L_2950:
        /*0108*/ 	.word	0x00001000


	//   ....[1]....
        /*010c*/ 	.word	0x000012f0


	//   ....[2]....
        /*0110*/ 	.word	0x00001600


	//   ....[3]....
        /*0114*/ 	.word	0x000020d0


	//   ....[4]....
        /*0118*/ 	.word	0x00002870


	//   ....[5]....
        /*011c*/ 	.word	0x000028b0


	//   ....[6]....
        /*0120*/ 	.word	0x000028d0


	//   ....[7]....
        /*0124*/ 	.word	0x000028e0


	//   ....[8]....
        /*0128*/ 	.word	0x00002910


	//   ....[9]....
        /*012c*/ 	.word	0x00002940


	//   ....[10]....
        /*0130*/ 	.word	0x00002960


	//   ....[11]....
        /*0134*/ 	.word	0x00002980


	//   ....[12]....
        /*0138*/ 	.word	0x000029b0


	//   ....[13]....
        /*013c*/ 	.word	0x000029e0


	//   ....[14]....
        /*0140*/ 	.word	0x00002a00


	//   ....[15]....
        /*0144*/ 	.word	0x00002a20


	//   ....[16]....
        /*0148*/ 	.word	0x00002aa0


	//   ....[17]....
        /*014c*/ 	.word	0x00002ad0


	//   ....[18]....
        /*0150*/ 	.word	0x00002ae0


	//   ....[19]....
        /*0154*/ 	.word	0x00002af0


	//   ....[20]....
        /*0158*/ 	.word	0x00002b40


	//   ....[21]....
        /*015c*/ 	.word	0x00002b70


	//   ....[22]....
        /*0160*/ 	.word	0x00002b90


	//   ....[23]....
        /*0164*/ 	.word	0x00002ba0


	//   ....[24]....
        /*0168*/ 	.word	0x00002bc0


	//   ....[25]....
        /*016c*/ 	.word	0x00002bf0


	//   ....[26]....
        /*0170*/ 	.word	0x00002c10


	//   ....[27]....
        /*0174*/ 	.word	0x00002c30


	//   ....[28]....
        /*0178*/ 	.word	0x00002c40


	//   ....[29]....
        /*017c*/ 	.word	0x00002c50


	//   ....[30]....
        /*0180*/ 	.word	0x00002c60


	//   ....[31]....
        /*0184*/ 	.word	0x00002cc0


	//   ....[32]....
        /*0188*/ 	.word	0x00003590


	//   ....[33]....
        /*018c*/ 	.word	0x000035d0


	//   ....[34]....
        /*0190*/ 	.word	0x00003750


	//   ....[35]....
        /*0194*/ 	.word	0x00003770


	//   ....[36]....
        /*0198*/ 	.word	0x000037a0


	//   ....[37]....
        /*019c*/ 	.word	0x000037c0


	//   ....[38]....
        /*01a0*/ 	.word	0x000037f0


	//   ....[39]....
        /*01a4*/ 	.word	0x00003810


	//   ....[40]....
        /*01a8*/ 	.word	0x00003850


	//   ....[41]....
        /*01ac*/ 	.word	0x00003880


	//   ....[42]....
        /*01b0*/ 	.word	0x00003d80


	//   ....[43]....
        /*01b4*/ 	.word	0x000042b0


	//   ....[44]....
        /*01b8*/ 	.word	0x00004740


	//   ....[45]....
        /*01bc*/ 	.word	0x00004790


	//   ....[46]....
        /*01c0*/ 	.word	0x000047e0


	//   ....[47]....
        /*01c4*/ 	.word	0x00004810


	//   ....[48]....
        /*01c8*/ 	.word	0x00004830


	//   ....[49]....
        /*01cc*/ 	.word	0x00004910


	//   ....[50]....
        /*01d0*/ 	.word	0x00004950


	//   ....[51]....
        /*01d4*/ 	.word	0x000049a0


	//   ....[52]....
        /*01d8*/ 	.word	0x000049d0


	//   ....[53]....
        /*01dc*/ 	.word	0x000049f0


	//----- nvinfo : EIATTR_EXIT_INSTR_OFFSETS
	.align		4
.L_2951:
        /*01e0*/ 	.byte	0x04, 0x1c
        /*01e2*/ 	.short	(.L_2953 - .L_2952)


	//   ....[0]....
.L_2952:
        /*01e4*/ 	.word	0x00004ac0


	//   ....[1]....
        /*01e8*/ 	.word	0x00004da0


	//----- nvinfo : EIATTR_MAX_THREADS
	.align		4
.L_2953:
        /*01ec*/ 	.byte	0x04, 0x05
        /*01ee*/ 	.short	(.L_2955 - .L_2954)
.L_2954:
        /*01f0*/ 	.word	0x00000020
        /*01f4*/ 	.word	0x00000001
        /*01f8*/ 	.word	0x00000001


	//----- nvinfo : EIATTR_CRS_STACK_SIZE
	.align		4
.L_2955:
        /*01fc*/ 	.byte	0x04, 0x1e
        /*01fe*/ 	.short	(.L_2957 - .L_2956)
.L_2956:
        /*0200*/ 	.word	0x00000000


	//----- nvinfo : EIATTR_CBANK_PARAM_SIZE
	.align		4
.L_2957:
        /*0204*/ 	.byte	0x03, 0x19
        /*0206*/ 	.short	0x01f0


	//----- nvinfo : EIATTR_PARAM_CBANK
	.align		4
        /*0208*/ 	.byte	0x04, 0x0a
        /*020a*/ 	.short	(.L_2959 - .L_2958)
	.align		4
.L_2958:
        /*020c*/ 	.word	index@(.nv.constant0._Z25selective_scan_bwd_kernelI32Selective_Scan_bwd_kernel_traitsILi32ELi8ELb0ELb1ELb0ELb0ELb0EN3c108BFloat16EfEEv12SSMParamsBwd)
        /*0210*/ 	.short	0x0210
        /*0212*/ 	.short	0x01f0


	//----- nvinfo : EIATTR_SW_WAR
	.align		4
.L_2959:
        /*0214*/ 	.byte	0x04, 0x36
        /*0216*/ 	.short	(.L_2961 - .L_2960)
.L_2960:
        /*0218*/ 	.word	0x00000008
.L_2961:


//--------------------- .nv.info._Z25selective_scan_bwd_kernelI32Selective_Scan_bwd_kernel_traitsILi32ELi8ELb0ELb1ELb0ELb0ELb1EN3c108BFloat16EfEEv12SSMParamsBwd --------------------------
	.section	.nv.info._Z25selective_scan_bwd_kernelI32Selective_Scan_bwd_kernel_traitsILi32ELi8ELb0ELb1ELb0ELb0ELb1EN3c108BFloat16EfEEv12SSMParamsBwd,"",@"SHT_CUDA_INFO"
	.sectionflags	@""
	.align	4


	//----- nvinfo : EIATTR_CUDA_API_VERSION
	.align		4
        /*0000*/ 	.byte	0x04, 0x37
        /*0002*/ 	.short	(.L_2963 - .L_2962)
.L_2962:
        /*0004*/ 	.word	0x00000082


	//----- nvinfo : EIATTR_KPARAM_INFO
	.align		4
.L_2963:
        /*0008*/ 	.byte	0x04, 0x17
        /*000a*/ 	.short	(.L_2965 - .L_2964)
.L_2964:
        /*000c*/ 	.word	0x00000000
        /*0010*/ 	.short	0x0000
        /*0012*/ 	.short	0x0000
        /*0014*/ 	.byte	0x00, 0xf0, 0xc1, 0x07


	//----- nvinfo : EIATTR_SPARSE_MMA_MASK
	.align		4
.L_2965:
        /*0018*/ 	.byte	0x03, 0x50
        /*001a*/ 	.short	0x0000


	//----- nvinfo : EIATTR_MAXREG_COUNT
	.align		4
        /*001c*/ 	.byte	0x03, 0x1b
        /*001e*/ 	.short	0x00ff


	//----- nvinfo : EIATTR_NUM_BARRIERS
	.align		4
        /*0020*/ 	.byte	0x02, 0x4c
        /*0022*/ 	.byte	0x01
	.zero		1


	//----- nvinfo : EIATTR_MERCURY_ISA_VERSION
	.align		4
        /*0024*/ 	.byte	0x03, 0x5f
        /*0026*/ 	.short	0x0101


	//----- nvinfo : EIATTR_COOP_GROUP_MASK_REGIDS
	.align		4
        /*0028*/ 	.byte	0x04, 0x29
        /*002a*/ 	.short	(.L_2967 - .L_2966)


	//   ....[0]....
.L_2966:
        /*002c*/ 	.word	0xffffffff


	//   ....[1]....
        /*0030*/ 	.word	0xffffffff


	//   ....[2]....
        /*0034*/ 	.word	0xffffffff


	//   ....[3]....
        /*0038*/ 	.word	0xffffffff


	//   ....[4]....
        /*003c*/ 	.word	0xffffffff


	//   ....[5]....
        /*0040*/ 	.word	0xffffffff


	//   ....[6]....
        /*0044*/ 	.word	0xffffffff


	//   ....[7]....
        /*0048*/ 	.word	0xffffffff


	//   ....[8]....
        /*004c*/ 	.word	0xffffffff


	//   ....[9]....
        /*0050*/ 	.word	0xffffffff


	//   ....[10]....
        /*0054*/ 	.word	0xffffffff


	//   ....[11]....
        /*0058*/ 	.word	0xffffffff


	//   ....[12]....
        /*005c*/ 	.word	0xffffffff


	//   ....[13]....
        /*0060*/ 	.word	0xffffffff


	//   ....[14]....
        /*0064*/ 	.word	0xffffffff


	//   ....[15]....
        /*0068*/ 	.word	0xffffffff


	//   ....[16]....
        /*006c*/ 	.word	0xffffffff


	//   ....[17]....
        /*0070*/ 	.word	0xffffffff


	//   ....[18]....
        /*0074*/ 	.word	0xffffffff


	//   ....[19]....
        /*0078*/ 	.word	0xffffffff


	//   ....[20]....
        /*007c*/ 	.word	0xffffffff


	//   ....[21]....
        /*0080*/ 	.word	0xffffffff


	//   ....[22]....
        /*0084*/ 	.word	0xffffffff


	//   ....[23]....
        /*0088*/ 	.word	0xffffffff


	//   ....[24]....
        /*008c*/ 	.word	0xffffffff


	//   ....[25]....
        /*0090*/ 	.word	0xffffffff


	//   ....[26]....
        /*0094*/ 	.word	0xffffffff


	//   ....[27]....
        /*0098*/ 	.word	0xffffffff


	//   ....[28]....
        /*009c*/ 	.word	0xffffffff


	//   ....[29]....
        /*00a0*/ 	.word	0xffffffff


	//   ....[30]....
        /*00a4*/ 	.word	0xffffffff


	//   ....[31]....
        /*00a8*/ 	.word	0xffffffff


	//   ....[32]....
        /*00ac*/ 	.word	0xffffffff


	//   ....[33]....
        /*00b0*/ 	.word	0xffffffff


	//   ....[34]....
        /*00b4*/ 	.word	0xffffffff


	//   ....[35]....
        /*00b8*/ 	.word	0xffffffff


	//   ....[36]....
        /*00bc*/ 	.word	0xffffffff


	//   ....[37]....
        /*00c0*/ 	.word	0xffffffff


	//   ....[38]....
        /*00c4*/ 	.word	0xffffffff


	//   ....[39]....
        /*00c8*/ 	.word	0xffffffff


	//   ....[40]....
        /*00cc*/ 	.word	0xffffffff


	//   ....[41]....
        /*00d0*/ 	.word	0xffffffff


	//   ....[42]....
        /*00d4*/ 	.word	0xffffffff


	//   ....[43]....
        /*00d8*/ 	.word	0xffffffff


	//   ....[44]....
        /*00dc*/ 	.word	0xffffffff


	//   ....[45]....
        /*00e0*/ 	.word	0xffffffff


	//   ....[46]....
        /*00e4*/ 	.word	0xffffffff


	//   ....[47]....
        /*00e8*/ 	.word	0xffffffff


	//   ....[48]....
        /*00ec*/ 	.word	0xffffffff


	//   ....[49]....
        /*00f0*/ 	.word	0xffffffff


	//   ....[50]....
        /*00f4*/ 	.word	0xffffffff


	//   ....[51]....
        /*00f8*/ 	.word	0xffffffff


	//   ....[52]....
        /*00fc*/ 	.word	0xffffffff


	//   ....[53]....
        /*0100*/ 	.word	0xffffffff


	//   ....[54]....
        /*0104*/ 	.word	0xffffffff


	//   ....[55]....
        /*0108*/ 	.word	0xffffffff


	//   ....[56]....
        /*010c*/ 	.word	0xffffffff


	//   ....[57]....
        /*0110*/ 	.word	0xffffffff


	//----- nvinfo : EIATTR_COOP_GROUP_INSTR_OFFSETS
	.align		4
.L_2967:
        /*0114*/ 	.byte	0x04, 0x28
        /*0116*/ 	.short	(.L_2969 - .L_2968)


	//   ....[0]....
.L_2968:
        /*0118*/ 	.word	0x00001030


	//   ....[1]....
        /*011c*/ 	.word	0x00001350


	//   ....[2]....
        /*0120*/ 	.word	0x00001820


	//   ....[3]....
        /*0124*/ 	.word	0x00001b20


	//   ....[4]....
        /*0128*/ 	.word	0x00001fc0


	//   ....[5]....
        /*012c*/ 	.word	0x000024f0


	//   ....[6]....
        /*0130*/ 	.word	0x00002cc0


	//   ....[7]....
        /*0134*/ 	.word	0x000039e0


	//   ....[8]....
        /*0138*/ 	.word	0x00004110


	//   ....[9]....
        /*013c*/ 	.word	0x00004150


	//   ....[10]....
        /*0140*/ 	.word	0x000041d0


	//   ....[11]....
        /*0144*/ 	.word	0x000041e0


	//   ....[12]....
        /*0148*/ 	.word	0x00004210


	//   ....[13]....
        /*014c*/ 	.word	0x00004230


	//   ....[14]....
        /*0150*/ 	.word	0x00004260


	//   ....[15]....
        /*0154*/ 	.word	0x00004280


	//   ....[16]....
        /*0158*/ 	.word	0x000042b0


	//   ....[17]....
        /*015c*/ 	.word	0x000042d0


	//   ....[18]....
        /*0160*/ 	.word	0x00004300


	//   ....[19]....
        /*0164*/ 	.word	0x00004320


	//   ....[20]....
        /*0168*/ 	.word	0x00004350


	//   ....[21]....
        /*016c*/ 	.word	0x00004370


	//   ....[22]....
        /*0170*/ 	.word	0x000043c0


	//   ....[23]....
        /*0174*/ 	.word	0x000043e0


	//   ....[24]....
        /*0178*/ 	.word	0x00004440


	//   ....[25]....
        /*017c*/ 	.word	0x00004450


	//   ....[26]....
        /*0180*/ 	.word	0x000044a0


	//   ....[27]....
        /*0184*/ 	.word	0x000044b0


	//   ....[28]....
        /*0188*/ 	.word	0x000044f0


	//   ....[29]....
        /*018c*/ 	.word	0x00004500


	//   ....[30]....
        /*0190*/ 	.word	0x00004510


	//   ....[31]....
        /*0194*/ 	.word	0x00004540


	//   ....[32]....
        /*0198*/ 	.word	0x00004550


	//   ....[33]....
        /*019c*/ 	.word	0x00004560


	//   ....[34]....
        /*01a0*/ 	.word	0x00004590


	//   ....[35]....
        /*01a4*/ 	.word	0x000045e0


	//   ....[36]....
        /*01a8*/ 	.word	0x00004eb0


	//   ....[37]....
        /*01ac*/ 	.word	0x00004ef0


	//   ....[38]....
        /*01b0*/ 	.word	0x00005080


	//   ....[39]....
        /*01b4*/ 	.word	0x000050c0


	//   ....[40]....
        /*01b8*/ 	.word	0x000051d0


	//   ....[41]....
        /*01bc*/ 	.word	0x000051f0


	//   ....[42]....
        /*01c0*/ 	.word	0x00005220


	//   ....[43]....
        /*01c4*/ 	.word	0x00005240


	//   ....[44]....
        /*01c8*/ 	.word	0x00005280


	//   ....[45]....
        /*01cc*/ 	.word	0x000052c0


	//   ....[46]....
        /*01d0*/ 	.word	0x00005650


	//   ....[47]....
        /*01d4*/ 	.word	0x00005bb0


	//   ....[48]....
        /*01d8*/ 	.word	0x00006040


	//   ....[49]....
        /*01dc*/ 	.word	0x00006090


	//   ....[50]....
        /*01e0*/ 	.word	0x000060e0


	//   ....[51]....
        /*01e4*/ 	.word	0x00006110


	//   ....[52]....
        /*01e8*/ 	.word	0x00006130


	//   ....[53]....
        /*01ec*/ 	.word	0x00006210


	//   ....[54]....
        /*01f0*/ 	.word	0x00006250


	//   ....[55]....
        /*01f4*/ 	.word	0x000062a0


	//   ....[56]....
        /*01f8*/ 	.word	0x000062d0


	//   ....[57]....
        /*01fc*/ 	.word	0x000062f0


	//----- nvinfo : EIATTR_EXIT_INSTR_OFFSETS
	.align		4
.L_2969:
        /*0200*/ 	.byte	0x04, 0x1c
        /*0202*/ 	.short	(.L_2971 - .L_2970)


	//   ....[0]....
.L_2970:
        /*0204*/ 	.word	0x000063c0


	//   ....[1]....
        /*0208*/ 	.word	0x000066a0


	//----- nvinfo : EIATTR_MAX_THREADS
	.align		4
.L_2971:
        /*020c*/ 	.byte	0x04, 0x05
        /*020e*/ 	.short	(.L_2973 - .L_2972)
.L_2972:
        /*0210*/ 	.word	0x00000020
        /*0214*/ 	.word	0x00000001
        /*0218*/ 	.word	0x00000001


	//----- nvinfo : EIATTR_CRS_STACK_SIZE
	.align		4
.L_2973:
        /*021c*/ 	.byte	0x04, 0x1e
        /*021e*/ 	.short	(.L_2975 - .L_2974)
.L_2974:
        /*0220*/ 	.word	0x00000000


	//----- nvinfo : EIATTR_CBANK_PARAM_SIZE
	.align		4
.L_2975:
        /*0224*/ 	.byte	0x03, 0x19
        /*0226*/ 	.short	0x01f0


	//----- nvinfo : EIATTR_PARAM_CBANK
	.align		4
        /*0228*/ 	.byte	0x04, 0x0a
        /*022a*/ 	.short	(.L_2977 - .L_2976)
	.align		4
.L_2976:
        /*022c*/ 	.word	index@(.nv.constant0._Z25selective_scan_bwd_kernelI32Selective_Scan_bwd_kernel_traitsILi32ELi8ELb0ELb1ELb0ELb0ELb1EN3c108BFloat16EfEEv12SSMParamsBwd)
        /*0230*/ 	.short	0x0210
        /*0232*/ 	.short	0x01f0


	//----- nvinfo : EIATTR_SW_WAR
	.align		4
.L_2977:
        /*0234*/ 	.byte	0x04, 0x36
        /*0236*/ 	.short	(.L_2979 - .L_2978)
.L_2978:
        /*0238*/ 	.word	0x00000008
.L_2979:


//--------------------- .nv.info._Z25selective_scan_bwd_kernelI32Selective_Scan_bwd_kernel_traitsILi32ELi8ELb0ELb1ELb0ELb1ELb0EN3c108BFloat16EfEEv12SSMParamsBwd --------------------------
	.section	.nv.info._Z25selective_scan_bwd_kernelI32Selective_Scan_bwd_kernel_traitsILi32ELi8ELb0ELb1ELb0ELb1ELb0EN3c108BFloat16EfEEv12SSMParamsBwd,"",@"SHT_CUDA_INFO"
	.sectionflags	@""
	.align	4


	//----- nvinfo : EIATTR_CUDA_API_VERSION
	.align		4
        /*0000*/ 	.byte	0x04, 0x37
        /*0002*/ 	.short	(.L_2981 - .L_2980)
.L_2980:
        /*0004*/ 	.word	0x00000082


	//----- nvinfo : EIATTR_KPARAM_INFO
	.align		4
.L_2981:
        /*0008*/ 	.byte	0x04, 0x17
        /*000a*/ 	.short	(.L_2983 - .L_2982)
.L_2982:
        /*000c*/ 	.word	0x00000000
        /*0010*/ 	.short	0x0000
        /*0012*/ 	.short	0x0000
        /*0014*/ 	.byte	0x00, 0xf0, 0xc1, 0x07


	//----- nvinfo : EIATTR_SPARSE_MMA_MASK
	.align		4
.L_2983:
        /*0018*/ 	.byte	0x03, 0x50
        /*001a*/ 	.short	0x0000


	//----- nvinfo : EIATTR_MAXREG_COUNT
	.align		4
        /*001c*/ 	.byte	0x03, 0x1b
        /*001e*/ 	.short	0x00ff


	//----- nvinfo : EIATTR_NUM_BARRIERS
	.align		4
        /*0020*/ 	.byte	0x02, 0x4c
        /*0022*/ 	.byte	0x01
	.zero		1


	//----- nvinfo : EIATTR_MERCURY_ISA_VERSION
	.align		4
        /*0024*/ 	.byte	0x03, 0x5f
        /*0026*/ 	.short	0x0101


	//----- nvinfo : EIATTR_COOP_GROUP_MASK_REGIDS
	.align		4
        /*0028*/ 	.byte	0x04, 0x29
        /*002a*/ 	.short	(.L_2985 - .L_2984)


	//   ....[0]....
.L_2984:
        /*002c*/ 	.word	0xffffffff


	//   ....[1]....
        /*0030*/ 	.word	0xffffffff


	//   ....[2]....
        /*0034*/ 	.word	0xffffffff


	//   ....[3]....
        /*0038*/ 	.word	0xffffffff


	//   ....[4]....
        /*003c*/ 	.word	0xffffffff


	//   ....[5]....
        /*0040*/ 	.word	0xffffffff


	//   ....[6]....
        /*0044*/ 	.word	0xffffffff


	//   ....[7]....
        /*0048*/ 	.word	0xffffffff


	//   ....[8]....
        /*004c*/ 	.word	0xffffffff


	//   ....[9]....
        /*0050*/ 	.word	0xffffffff


	//   ....[10]....
        /*0054*/ 	.word	0xffffffff


	//   ....[11]....
        /*0058*/ 	.word	0xffffffff


	//   ....[12]....
        /*005c*/ 	.word	0xffffffff


	//   ....[13]....
        /*0060*/ 	.word	0xffffffff


	//   ....[14]....
        /*0064*/ 	.word	0xffffffff


	//   ....[15]....
        /*0068*/ 	.word	0xffffffff


	//   ....[16]....
        /*006c*/ 	.word	0xffffffff


	//   ....[17]....
        /*0070*/ 	.word	0xffffffff


	//   ....[18]....
        /*0074*/ 	.word	0xffffffff


	//   ....[19]....
        /*0078*/ 	.word	0xffffffff


	//   ....[20]....
        /*007c*/ 	.word	0xffffffff


	//   ....[21]....
        /*0080*/ 	.word	0xffffffff


	//   ....[22]....
        /*0084*/ 	.word	0xffffffff


	//   ....[23]....
        /*0088*/ 	.word	0xffffffff


	//   ....[24]....
        /*008c*/ 	.word	0xffffffff


	//   ....[25]....
        /*0090*/ 	.word	0xffffffff


	//   ....[26]....
        /*0094*/ 	.word	0xffffffff


	//   ....[27]....
        /*0098*/ 	.word	0xffffffff


	//   ....[28]....
        /*009c*/ 	.word	0xffffffff


	//   ....[29]....
        /*00a0*/ 	.word	0xffffffff


	//   ....[30]....
        /*00a4*/ 	.word	0xffffffff


	//   ....[31]....
        /*00a8*/ 	.word	0xffffffff


	//   ....[32]....
        /*00ac*/ 	.word	0xffffffff


	//   ....[33]....
        /*00b0*/ 	.word	0xffffffff


	//   ....[34]....
        /*00b4*/ 	.word	0xffffffff


	//   ....[35]....
        /*00b8*/ 	.word	0xffffffff


	//   ....[36]....
        /*00bc*/ 	.word	0xffffffff


	//   ....[37]....
        /*00c0*/ 	.word	0xffffffff


	//   ....[38]....
        /*00c4*/ 	.word	0xffffffff


	//   ....[39]....
        /*00c8*/ 	.word	0xffffffff


	//   ....[40]....
        /*00cc*/ 	.word	0xffffffff


	//   ....[41]....
        /*00d0*/ 	.word	0xffffffff


	//   ....[42]....
        /*00d4*/ 	.word	0xffffffff


	//   ....[43]....
        /*00d8*/ 	.word	0xffffffff


	//   ....[44]....
        /*00dc*/ 	.word	0xffffffff


	//   ....[45]....
        /*00e0*/ 	.word	0xffffffff


	//   ....[46]....
        /*00e4*/ 	.word	0xffffffff


	//   ....[47]....
        /*00e8*/ 	.word	0xffffffff


	//   ....[48]....
        /*00ec*/ 	.word	0xffffffff


	//   ....[49]....
        /*00f0*/ 	.word	0xffffffff


	//   ....[50]....
        /*00f4*/ 	.word	0xffffffff


	//   ....[51]....
        /*00f8*/ 	.word	0xffffffff


	//   ....[52]....
        /*00fc*/ 	.word	0xffffffff


	//   ....[53]....
        /*0100*/ 	.word	0xffffffff


	//   ....[54]....
        /*0104*/ 	.word	0xffffffff


	//----- nvinfo : EIATTR_COOP_GROUP_INSTR_OFFSETS
	.align		4
.L_2985:
        /*0108*/ 	.byte	0x04, 0x28
        /*010a*/ 	.short	(.L_2987 - .L_2986)


	//   ....[0]....
.L_2986:
        /*010c*/ 	.word	0x00001060


	//   ....[1]....
        /*0110*/ 	.word	0x00001290


	//   ....[2]....
        /*0114*/ 	.word	0x00001610


	//   ....[3]....
        /*0118*/ 	.word	0x000031f0


	//   ....[4]....
        /*011c*/ 	.word	0x00003980


	//   ....[5]....
        /*0120*/ 	.word	0x000039c0


	//   ....[6]....
        /*0124*/ 	.word	0x000039d0


	//   ....[7]....
        /*0128*/ 	.word	0x000039e0


	//   ....[8]....
        /*012c*/ 	.word	0x00003a10


	//   ....[9]....
        /*0130*/ 	.word	0x00003a40


	//   ....[10]....
        /*0134*/ 	.word	0x00003a60


	//   ....[11]....
        /*0138*/ 	.word	0x00003a80


	//   ....[12]....
        /*013c*/ 	.word	0x00003ab0


	//   ....[13]....
        /*0140*/ 	.word	0x00003ae0


	//   ....[14]....
        /*0144*/ 	.word	0x00003b00


	//   ....[15]....
        /*0148*/ 	.word	0x00003b20


	//   ....[16]....
        /*014c*/ 	.word	0x00003b60


	//   ....[17]....
        /*0150*/ 	.word	0x00003ba0


	//   ....[18]....
        /*0154*/ 	.word	0x00003be0


	//   ....[19]....
        /*0158*/ 	.word	0x00003bf0


	//   ....[20]....
        /*015c*/ 	.word	0x00003c50


	//   ....[21]....
        /*0160*/ 	.word	0x00003c80


	//   ....[22]....
        /*0164*/ 	.word	0x00003ca0


	//   ....[23]....
        /*0168*/ 	.word	0x00003cb0


	//   ....[24]....
        /*016c*/ 	.word	0x00003cf0


	//   ....[25]....
        /*0170*/ 	.word	0x00003d10


	//   ....[26]....
        /*0174*/ 	.word	0x00003d30


	//   ....[27]....
        /*0178*/ 	.word	0x00003d40


	//   ....[28]....
        /*017c*/ 	.word	0x00003d50


	//   ....[29]....
        /*0180*/ 	.word	0x00003d60


	//   ....[30]....
        /*0184*/ 	.word	0x00003d90


	//   ....[31]....
        /*0188*/ 	.word	0x00003df0


	//   ....[32]....
        /*018c*/ 	.word	0x000046b0


	//   ....[33]....
        /*0190*/ 	.word	0x000046f0


	//   ....[34]....
        /*0194*/ 	.word	0x00004820


	//   ....[35]....
        /*0198*/ 	.word	0x00004840


	//   ....[36]....
        /*019c*/ 	.word	0x00004870


	//   ....[37]....
        /*01a0*/ 	.word	0x00004890


	//   ....[38]....
        /*01a4*/ 	.word	0x000048c0


	//   ....[39]....
        /*01a8*/ 	.word	0x000048e0


	//   ....[40]....
        /*01ac*/ 	.word	0x00004920


	//   ....[41]....
        /*01b0*/ 	.word	0x00004960


	//   ....[42]....
        /*01b4*/ 	.word	0x00004f80


	//   ....[43]....
        /*01b8*/ 	.word	0x00005250


	//   ....[44]....
        /*01bc*/ 	.word	0x00005a70


	//   ....[45]....
        /*01c0*/ 	.word	0x00005f00


	//   ....[46]....
        /*01c4*/ 	.word	0x00005f50


	//   ....[47]....
        /*01c8*/ 	.word	0x00005fa0


	//   ....[48]....
        /*01cc*/ 	.word	0x00005fd0


	//   ....[49]....
        /*01d0*/ 	.word	0x00005ff0


	//   ....[50]....
        /*01d4*/ 	.word	0x000060d0


	//   ....[51]....
        /*01d8*/ 	.word	0x00006110


	//   ....[52]....
        /*01dc*/ 	.word	0x00006160


	//   ....[53]....
        /*01e0*/ 	.word	0x00006190


	//   ....[54]....
        /*01e4*/ 	.word	0x000061b0


	//----- nvinfo : EIATTR_EXIT_INSTR_OFFSETS
	.align		4
.L_2987:
        /*01e8*/ 	.byte	0x04, 0x1c
        /*01ea*/ 	.short	(.L_2989 - .L_2988)


	//   ....[0]....
.L_2988:
        /*01ec*/ 	.word	0x00006280


	//   ....[1]....
        /*01f0*/ 	.word	0x00006560


	//----- nvinfo : EIATTR_MAX_THREADS
	.align		4
.L_2989:
        /*01f4*/ 	.byte	0x04, 0x05
        /*01f6*/ 	.short	(.L_2991 - .L_2990)
.L_2990:
        /*01f8*/ 	.word	0x00000020
        /*01fc*/ 	.word	0x00000001
        /*0200*/ 	.word	0x00000001


	//----- nvinfo : EIATTR_CRS_STACK_SIZE
	.align		4
.L_2991:
        /*0204*/ 	.byte	0x04, 0x1e
        /*0206*/ 	.short	(.L_2993 - .L_2992)
.L_2992:
        /*0208*/ 	.word	0x00000000


	//----- nvinfo : EIATTR_CBANK_PARAM_SIZE
	.align		4
.L_2993:
        /*020c*/ 	.byte	0x03, 0x19
        /*020e*/ 	.short	0x01f0


	//----- nvinfo : EIATTR_PARAM_CBANK
	.align		4
        /*0210*/ 	.byte	0x04, 0x0a
        /*0212*/ 	.short	(.L_2995 - .L_2994)
	.align		4
.L_2994:
        /*0214*/ 	.word	index@(.nv.constant0._Z25selective_scan_bwd_kernelI32Selective_Scan_bwd_kernel_traitsILi32ELi8ELb0ELb1ELb0ELb1ELb0EN3c108BFloat16EfEEv12SSMParamsBwd)
        /*0218*/ 	.short	0x0210
        /*021a*/ 	.short	0x01f0


	//----- nvinfo : EIATTR_SW_WAR
	.align		4
.L_2995:
        /*021c*/ 	.byte	0x04, 0x36
        /*021e*/ 	.short	(.L_2997 - .L_2996)
.L_2996:
        /*0220*/ 	.word	0x00000008
.L_2997:


//--------------------- .nv.info._Z25selective_scan_bwd_kernelI32Selective_Scan_bwd_kernel_traitsILi32ELi8ELb0ELb1ELb0ELb1ELb1EN3c108BFloat16EfEEv12SSMParamsBwd --------------------------
	.section	.nv.info._Z25selective_scan_bwd_kernelI32Selective_Scan_bwd_kernel_traitsILi32ELi8ELb0ELb1ELb0ELb1ELb1EN3c108BFloat16EfEEv12SSMParamsBwd,"",@"SHT_CUDA_INFO"
	.sectionflags	@""
	.align	4


	//----- nvinfo : EIATTR_CUDA_API_VERSION
	.align		4
        /*0000*/ 	.byte	0x04, 0x37
        /*0002*/ 	.short	(.L_2999 - .L_2998)
.L_2998:
        /*0004*/ 	.word	0x00000082


	//----- nvinfo : EIATTR_KPARAM_INFO
	.align		4
.L_2999:
        /*0008*/ 	.byte	0x04, 0x17
        /*000a*/ 	.short	(.L_3001 - .L_3000)
.L_3000:
        /*000c*/ 	.word	0x00000000
        /*0010*/ 	.short	0x0000
        /*0012*/ 	.short	0x0000
        /*0014*/ 	.byte	0x00, 0xf0, 0xc1, 0x07


	//----- nvinfo : EIATTR_SPARSE_MMA_MASK
	.align		4
.L_3001:
        /*0018*/ 	.byte	0x03, 0x50
        /*001a*/ 	.short	0x0000


	//----- nvinfo : EIATTR_MAXREG_COUNT
	.align		4
        /*001c*/ 	.byte	0x03, 0x1b
        /*001e*/ 	.short	0x00ff


	//----- nvinfo : EIATTR_NUM_BARRIERS
	.align		4
        /*0020*/ 	.byte	0x02, 0x4c
        /*0022*/ 	.byte	0x01
	.zero		1


	//----- nvinfo : EIATTR_MERCURY_ISA_VERSION
	.align		4
        /*0024*/ 	.byte	0x03, 0x5f
        /*0026*/ 	.short	0x0101


	//----- nvinfo : EIATTR_COOP_GROUP_MASK_REGIDS
	.align		4
        /*0028*/ 	.byte	0x04, 0x29
        /*002a*/ 	.short	(.L_3003 - .L_3002)


	//   ....[0]....
.L_3002:
        /*002c*/ 	.word	0xffffffff


	//   ....[1]....
        /*0030*/ 	.word	0xffffffff


	//   ....[2]....
        /*0034*/ 	.word	0xffffffff


	//   ....[3]....
        /*0038*/ 	.word	0xffffffff


	//   ....[4]....
        /*003c*/ 	.word	0xffffffff


	//   ....[5]....
        /*0040*/ 	.word	0xffffffff


	//   ....[6]....
        /*0044*/ 	.word	0xffffffff


	//   ....[7]....
        /*0048*/ 	.word	0xffffffff


	//   ....[8]....
        /*004c*/ 	.word	0xffffffff


	//   ....[9]....
        /*0050*/ 	.word	0xffffffff


	//   ....[10]....
        /*0054*/ 	.word	0xffffffff


	//   ....[11]....
        /*0058*/ 	.word	0xffffffff


	//   ....[12]....
        /*005c*/ 	.word	0xffffffff


	//   ....[13]....
        /*0060*/ 	.word	0xffffffff


	//   ....[14]....
        /*0064*/ 	.word	0xffffffff


	//   ....[15]....
        /*0068*/ 	.word	0xffffffff


	//   ....[16]....
        /*006c*/ 	.word	0xffffffff


	//   ....[17]....
        /*0070*/ 	.word	0xffffffff


	//   ....[18]....
        /*0074*/ 	.word	0xffffffff


	//   ....[19]....
        /*0078*/ 	.word	0xffffffff


	//   ....[20]....
        /*007c*/ 	.word	0xffffffff


	//   ....[21]....
        /*0080*/ 	.word	0xffffffff


	//   ....[22]....
        /*0084*/ 	.word	0xffffffff


	//   ....[23]....
        /*0088*/ 	.word	0xffffffff


	//   ....[24]....
        /*008c*/ 	.word	0xffffffff


	//   ....[25]....
        /*0090*/ 	.word	0xffffffff


	//   ....[26]....
        /*0094*/ 	.word	0xffffffff


	//   ....[27]....
        /*0098*/ 	.word	0xffffffff


	//   ....[28]....
        /*009c*/ 	.word	0xffffffff


	//   ....[29]....
        /*00a0*/ 	.word	0xffffffff


	//   ....[30]....
        /*00a4*/ 	.word	0xffffffff


	//   ....[31]....
        /*00a8*/ 	.word	0xffffffff


	//   ....[32]....
        /*00ac*/ 	.word	0xffffffff


	//   ....[33]....
        /*00b0*/ 	.word	0xffffffff


	//   ....[34]....
        /*00b4*/ 	.word	0xffffffff


	//   ....[35]....
        /*00b8*/ 	.word	0xffffffff


	//   ....[36]....
        /*00bc*/ 	.word	0xffffffff


	//   ....[37]....
        /*00c0*/ 	.word	0xffffffff


	//   ....[38]....
        /*00c4*/ 	.word	0xffffffff


	//   ....[39]....
        /*00c8*/ 	.word	0xffffffff


	//   ....[40]....
        /*00cc*/ 	.word	0xffffffff


	//   ....[41]....
        /*00d0*/ 	.word	0xffffffff


	//   ....[42]....
        /*00d4*/ 	.word	0xffffffff


	//   ....[43]....
        /*00d8*/ 	.word	0xffffffff


	//   ....[44]....
        /*00dc*/ 	.word	0xffffffff


	//   ....[45]....
        /*00e0*/ 	.word	0xffffffff


	//   ....[46]....
        /*00e4*/ 	.word	0xffffffff


	//   ....[47]....
        /*00e8*/ 	.word	0xffffffff


	//   ....[48]....
        /*00ec*/ 	.word	0xffffffff


	//   ....[49]....
        /*00f0*/ 	.word	0xffffffff


	//   ....[50]....
        /*00f4*/ 	.word	0xffffffff


	//   ....[51]....
        /*00f8*/ 	.word	0xffffffff


	//   ....[52]....
        /*00fc*/ 	.word	0xffffffff


	//   ....[53]....
        /*0100*/ 	.word	0xffffffff


	//   ....[54]....
        /*0104*/ 	.word	0xffffffff


	//   ....[55]....
        /*0108*/ 	.word	0xffffffff


	//   ....[56]....
        /*010c*/ 	.word	0xffffffff


	//   ....[57]....
        /*0110*/ 	.word	0xffffffff


	//   ....[58]....
        /*0114*/ 	.word	0xffffffff


	//----- nvinfo : EIATTR_COOP_GROUP_INSTR_OFFSETS
	.align		4
.L_3003:
        /*0118*/ 	.byte	0x04, 0x28
        /*011a*/ 	.short	(.L_3005 - .L_3004)


	//   ....[0]....
.L_3004:
        /*011c*/ 	.word	0x00001050


	//   ....[1]....
        /*0120*/ 	.word	0x000012d0


	//   ....[2]....
        /*0124*/ 	.word	0x00001650


	//   ....[3]....
        /*0128*/ 	.word	0x00002d50


	//   ....[4]....
        /*012c*/ 	.word	0x000031e0


	//   ....[5]....
        /*0130*/ 	.word	0x000036f0


	//   ....[6]....
        /*0134*/ 	.word	0x00003dd0


	//   ....[7]....
        /*0138*/ 	.word	0x00004b60


	//   ....[8]....
        /*013c*/ 	.word	0x000052a0


	//   ....[9]....
        /*0140*/ 	.word	0x000052e0


	//   ....[10]....
        /*0144*/ 	.word	0x00005360


	//   ....[11]....
        /*0148*/ 	.word	0x00005370


	//   ....[12]....
        /*014c*/ 	.word	0x000053a0


	//   ....[13]....
        /*0150*/ 	.word	0x000053c0


	//   ....[14]....
        /*0154*/ 	.word	0x000053f0


	//   ....[15]....
        /*0158*/ 	.word	0x00005410


	//   ....[16]....
        /*015c*/ 	.word	0x00005440


	//   ....[17]....
        /*0160*/ 	.word	0x00005460


	//   ....[18]....
        /*0164*/ 	.word	0x00005490


	//   ....[19]....
        /*0168*/ 	.word	0x000054b0


	//   ....[20]....
        /*016c*/ 	.word	0x000054e0


	//   ....[21]....
        /*0170*/ 	.word	0x00005500


	//   ....[22]....
        /*0174*/ 	.word	0x00005550


	//   ....[23]....
        /*0178*/ 	.word	0x00005560


	//   ....[24]....
        /*017c*/ 	.word	0x000055c0


	//   ....[25]....
        /*0180*/ 	.word	0x000055e0


	//   ....[26]....
        /*0184*/ 	.word	0x00005630


	//   ....[27]....
        /*0188*/ 	.word	0x00005640


	//   ....[28]....
        /*018c*/ 	.word	0x00005680


	//   ....[29]....
        /*0190*/ 	.word	0x00005690


	//   ....[30]....
        /*0194*/ 	.word	0x000056a0


	//   ....[31]....
        /*0198*/ 	.word	0x000056d0


	//   ....[32]....
        /*019c*/ 	.word	0x000056e0


	//   ....[33]....
        /*01a0*/ 	.word	0x000056f0


	//   ....[34]....
        /*01a4*/ 	.word	0x00005720


	//   ....[35]....
        /*01a8*/ 	.word	0x00005770


	//   ....[36]....
        /*01ac*/ 	.word	0x00006040


	//   ....[37]....
        /*01b0*/ 	.word	0x00006080


	//   ....[38]....
        /*01b4*/ 	.word	0x00006200


	//   ....[39]....
        /*01b8*/ 	.word	0x00006230


	//   ....[40]....
        /*01bc*/ 	.word	0x00006260


	//   ....[41]....
        /*01c0*/ 	.word	0x00006280


	//   ....[42]....
        /*01c4*/ 	.word	0x000062b0


	//   ....[43]....
        /*01c8*/ 	.word	0x000062d0


	//   ....[44]....
        /*01cc*/ 	.word	0x00006340


	//   ....[45]....
        /*01d0*/ 	.word	0x00006380


	//   ....[46]....
        /*01d4*/ 	.word	0x00006940


	//   ....[47]....
        /*01d8*/ 	.word	0x00006bd0


	//   ....[48]....
        /*01dc*/ 	.word	0x000073f0


	//   ....[49]....
        /*01e0*/ 	.word	0x00007890


	//   ....[50]....
        /*01e4*/ 	.word	0x000078e0


	//   ....[51]....
        /*01e8*/ 	.word	0x00007930


	//   ....[52]....
        /*01ec*/ 	.word	0x00007960


	//   ....[53]....
        /*01f0*/ 	.word	0x00007980


	//   ....[54]....
        /*01f4*/ 	.word	0x00007a60


	//   ....[55]....
        /*01f8*/ 	.word	0x00007aa0


	//   ....[56]....
        /*01fc*/ 	.word	0x00007af0


	//   ....[57]....
        /*0200*/ 	.word	0x00007b20


	//   ....[58]....
        /*0204*/ 	.word	0x00007b40


	//----- nvinfo : EIATTR_EXIT_INSTR_OFFSETS
	.align		4
.L_3005:
        /*0208*/ 	.byte	0x04, 0x1c
        /*020a*/ 	.short	(.L_3007 - .L_3006)


	//   ....[0]....
.L_3006:
        /*020c*/ 	.word	0x00007c10


	//   ....[1]....
        /*0210*/ 	.word	0x00007ef0


	//----- nvinfo : EIATTR_MAX_THREADS
	.align		4
.L_3007:
        /*0214*/ 	.byte	0x04, 0x05
        /*0216*/ 	.short	(.L_3009 - .L_3008)
.L_3008:
        /*0218*/ 	.word	0x00000020
        /*021c*/ 	.word	0x00000001
        /*0220*/ 	.word	0x00000001


	//----- nvinfo : EIATTR_CRS_STACK_SIZE
	.align		4
.L_3009:
        /*0224*/ 	.byte	0x04, 0x1e
        /*0226*/ 	.short	(.L_3011 - .L_3010)
.L_3010:
        /*0228*/ 	.word	0x00000000


	//----- nvinfo : EIATTR_CBANK_PARAM_SIZE
	.align		4
.L_3011:
        /*022c*/ 	.byte	0x03, 0x19
        /*022e*/ 	.short	0x01f0


	//----- nvinfo : EIATTR_PARAM_CBANK
	.align		4
        /*0230*/ 	.byte	0x04, 0x0a
        /*0232*/ 	.short	(.L_3013 - .L_3012)
	.align		4
.L_3012:
        /*0234*/ 	.word	index@(.nv.constant0._Z25selective_scan_bwd_kernelI32Selective_Scan_bwd_kernel_traitsILi32ELi8ELb0ELb1ELb0ELb1ELb1EN3c108BFloat16EfEEv12SSMParamsBwd)
        /*0238*/ 	.short	0x0210
        /*023a*/ 	.short	0x01f0


	//----- nvinfo : EIATTR_SW_WAR
	.align		4
.L_3013:
        /*023c*/ 	.byte	0x04, 0x36
        /*023e*/ 	.short	(.L_3015 - .L_3014)
.L_3014:
        /*0240*/ 	.word	0x00000008
.L_3015:


//--------------------- .nv.info._Z25selective_scan_bwd_kernelI32Selective_Scan_bwd_kernel_traitsILi32ELi8ELb0ELb1ELb1ELb0ELb0EN3c108BFloat16EfEEv12SSMParamsBwd --------------------------
	.section	.nv.info._Z25selective_scan_bwd_kernelI32Selective_Scan_bwd_kernel_traitsILi32ELi8ELb0ELb1ELb1ELb0ELb0EN3c108BFloat16EfEEv12SSMParamsBwd,"",@"SHT_CUDA_INFO"
	.sectionflags	@""
	.align	4


	//----- nvinfo : EIATTR_CUDA_API_VERSION
	.align		4
        /*0000*/ 	.byte	0x04, 0x37
        /*0002*/ 	.short	(.L_3017 - .L_3016)
.L_3016:
        /*0004*/ 	.word	0x00000082


	//----- nvinfo : EIATTR_KPARAM_INFO
	.align		4
.L_3017:
        /*0008*/ 	.byte	0x04, 0x17
        /*000a*/ 	.short	(.L_3019 - .L_3018)
.L_3018:
        /*000c*/ 	.word	0x00000000
        /*0010*/ 	.short	0x0000
        /*0012*/ 	.short	0x0000
        /*0014*/ 	.byte	0x00, 0xf0, 0xc1, 0x07


	//----- nvinfo : EIATTR_SPARSE_MMA_MASK
	.align		4
.L_3019:
        /*0018*/ 	.byte	0x03, 0x50
        /*001a*/ 	.short	0x0000


	//----- nvinfo : EIATTR_MAXREG_COUNT
	.align		4
        /*001c*/ 	.byte	0x03, 0x1b
        /*001e*/ 	.short	0x00ff


	//----- nvinfo : EIATTR_NUM_BARRIERS
	.align		4
        /*0020*/ 	.byte	0x02, 0x4c
        /*0022*/ 	.byte	0x01
	.zero		1


	//----- nvinfo : EIATTR_MERCURY_ISA_VERSION
	.align		4
        /*0024*/ 	.byte	0x03, 0x5f
        /*0026*/ 	.short	0x0101


	//----- nvinfo : EIATTR_COOP_GROUP_MASK_REGIDS
	.align		4
        /*0028*/ 	.byte	0x04, 0x29
        /*002a*/ 	.short	(.L_3021 - .L_3020)


	//   ....[0]....
.L_3020:
        /*002c*/ 	.word	0xffffffff


	//   ....[1]....
        /*0030*/ 	.word	0xffffffff


	//   ....[2]....
        /*0034*/ 	.word	0xffffffff


	//   ....[3]....
        /*0038*/ 	.word	0xffffffff


	//   ....[4]....
        /*003c*/ 	.word	0xffffffff


	//   ....[5]....
        /*0040*/ 	.word	0xffffffff


	//   ....[6]....
        /*0044*/ 	.word	0xffffffff


	//   ....[7]....
        /*0048*/ 	.word	0xffffffff


	//   ....[8]....
        /*004c*/ 	.word	0xffffffff


	//   ....[9]....
        /*0050*/ 	.word	0xffffffff


	//   ....[10]....
        /*0054*/ 	.word	0xffffffff


	//   ....[11]....
        /*0058*/ 	.word	0xffffffff


	//   ....[12]....
        /*005c*/ 	.word	0xffffffff


	//   ....[13]....
        /*0060*/ 	.word	0xffffffff


	//   ....[14]....
        /*0064*/ 	.word	0xffffffff


	//   ....[15]....
        /*0068*/ 	.word	0xffffffff


	//   ....[16]....
        /*006c*/ 	.word	0xffffffff


	//   ....[17]....
        /*0070*/ 	.word	0xffffffff


	//   ....[18]....
        /*0074*/ 	.word	0xffffffff


	//   ....[19]....
        /*0078*/ 	.word	0xffffffff


	//   ....[20]....
        /*007c*/ 	.word	0xffffffff


	//   ....[21]....
        /*0080*/ 	.word	0xffffffff


	//   ....[22]....
        /*0084*/ 	.word	0xffffffff


	//   ....[23]....
        /*0088*/ 	.word	0xffffffff


	//   ....[24]....
        /*008c*/ 	.word	0xffffffff


	//   ....[25]....
        /*0090*/ 	.word	0xffffffff


	//   ....[26]....
        /*0094*/ 	.word	0xffffffff


	//   ....[27]....
        /*0098*/ 	.word	0xffffffff


	//   ....[28]....
        /*009c*/ 	.word	0xffffffff


	//   ....[29]....
        /*00a0*/ 	.word	0xffffffff


	//   ....[30]....
        /*00a4*/ 	.word	0xffffffff


	//   ....[31]....
        /*00a8*/ 	.word	0xffffffff


	//   ....[32]....
        /*00ac*/ 	.word	0xffffffff


	//   ....[33]....
        /*00b0*/ 	.word	0xffffffff


	//   ....[34]....
        /*00b4*/ 	.word	0xffffffff


	//   ....[35]....
        /*00b8*/ 	.word	0xffffffff


	//   ....[36]....
        /*00bc*/ 	.word	0xffffffff


	//   ....[37]....
        /*00c0*/ 	.word	0xffffffff


	//   ....[38]....
        /*00c4*/ 	.word	0xffffffff


	//   ....[39]....
        /*00c8*/ 	.word	0xffffffff


	//   ....[40]....
        /*00cc*/ 	.word	0xffffffff


	//   ....[41]....
        /*00d0*/ 	.word	0xffffffff


	//   ....[42]....
        /*00d4*/ 	.word	0xffffffff


	//   ....[43]....
        /*00d8*/ 	.word	0xffffffff


	//   ....[44]....
        /*00dc*/ 	.word	0xffffffff


	//   ....[45]....
        /*00e0*/ 	.word	0xffffffff


	//   ....[46]....
        /*00e4*/ 	.word	0xffffffff


	//   ....[47]....
        /*00e8*/ 	.word	0xffffffff


	//   ....[48]....
        /*00ec*/ 	.word	0xffffffff


	//   ....[49]....
        /*00f0*/ 	.word	0xffffffff


	//----- nvinfo : EIATTR_COOP_GROUP_INSTR_OFFSETS
	.align		4
.L_3021:
        /*00f4*/ 	.byte	0x04, 0x28
        /*00f6*/ 	.short	(.L_3023 - .L_3022)


	//   ....[0]....
.L_3022:
        /*00f8*/ 	.word	0x00000fc0


	//   ....[1]....
        /*00fc*/ 	.word	0x000012a0


	//   ....[2]....
        /*0100*/ 	.word	0x00001580


	//   ....[3]....
        /*0104*/ 	.word	0x00002340


	//   ....[4]....
        /*0108*/ 	.word	0x00002940


	//   ....[5]....
        /*010c*/ 	.word	0x00002eb0


	//   ....[6]....
        /*0110*/ 	.word	0x00002ef0


	//   ....[7]....
        /*0114*/ 	.word	0x00002f50


	//   ....[8]....
        /*0118*/ 	.word	0x00002f60


	//   ....[9]....
        /*011c*/ 	.word	0x00002f90


	//   ....[10]....
        /*0120*/ 	.word	0x00002fb0


	//   ....[11]....
        /*0124*/ 	.word	0x00002fe0


	//   ....[12]....
        /*0128*/ 	.word	0x00003000


	//   ....[13]....
        /*012c*/ 	.word	0x00003030


	//   ....[14]....
        /*0130*/ 	.word	0x00003050


	//   ....[15]....
        /*0134*/ 	.word	0x00003080


	//   ....[16]....
        /*0138*/ 	.word	0x000030a0


	//   ....[17]....
        /*013c*/ 	.word	0x000030e0


	//   ....[18]....
        /*0140*/ 	.word	0x00003110


	//   ....[19]....
        /*0144*/ 	.word	0x00003140


	//   ....[20]....
        /*0148*/ 	.word	0x00003170


	//   ....[21]....
        /*014c*/ 	.word	0x000031d0


	//   ....[22]....
        /*0150*/ 	.word	0x000031f0


	//   ....[23]....
        /*0154*/ 	.word	0x00003220


	//   ....[24]....
        /*0158*/ 	.word	0x00003230


	//   ....[25]....
        /*015c*/ 	.word	0x00003270


	//   ....[26]....
        /*0160*/ 	.word	0x00003280


	//   ....[27]....
        /*0164*/ 	.word	0x000032a0


	//   ....[28]....
        /*0168*/ 	.word	0x000032c0


	//   ....[29]....
        /*016c*/ 	.word	0x000032d0


	//   ....[30]....
        /*0170*/ 	.word	0x000032e0


	//   ....[31]....
        /*0174*/ 	.word	0x000032f0


	//   ....[32]....
        /*0178*/ 	.word	0x00003320


	//   ....[33]....
        /*017c*/ 	.word	0x00004090


	//   ....[34]....
        /*0180*/ 	.word	0x00004260


	//   ....[35]....
        /*0184*/ 	.word	0x00004390


	//   ....[36]....
        /*0188*/ 	.word	0x00004440


	//   ....[37]....
        /*018c*/ 	.word	0x00004460


	//   ....[38]....
        /*0190*/ 	.word	0x00004730


	//   ....[39]....
        /*0194*/ 	.word	0x00004c70


	//   ....[40]....
        /*0198*/ 	.word	0x00005120


	//   ....[41]....
        /*019c*/ 	.word	0x00005170


	//   ....[42]....
        /*01a0*/ 	.word	0x000051c0


	//   ....[43]....
        /*01a4*/ 	.word	0x000051f0


	//   ....[44]....
        /*01a8*/ 	.word	0x00005210


	//   ....[45]....
        /*01ac*/ 	.word	0x000052f0


	//   ....[46]....
        /*01b0*/ 	.word	0x00005330


	//   ....[47]....
        /*01b4*/ 	.word	0x00005380


	//   ....[48]....
        /*01b8*/ 	.word	0x000053b0


	//   ....[49]....
        /*01bc*/ 	.word	0x000053d0


	//----- nvinfo : EIATTR_EXIT_INSTR_OFFSETS
	.align		4
.L_3023:
        /*01c0*/ 	.byte	0x04, 0x1c
        /*01c2*/ 	.short	(.L_3025 - .L_3024)


	//   ....[0]....
.L_3024:
        /*01c4*/ 	.word	0x000054a0


	//   ....[1]....
        /*01c8*/ 	.word	0x00005650


	//----- nvinfo : EIATTR_MAX_THREADS
	.align		4
.L_3025:
        /*01cc*/ 	.byte	0x04, 0x05
        /*01ce*/ 	.short	(.L_3027 - .L_3026)
.L_3026:
        /*01d0*/ 	.word	0x00000020
        /*01d4*/ 	.word	0x00000001
        /*01d8*/ 	.word	0x00000001


	//----- nvinfo : EIATTR_CRS_STACK_SIZE
	.align		4
.L_3027:
        /*01dc*/ 	.byte	0x04, 0x1e
        /*01de*/ 	.short	(.L_3029 - .L_3028)
.L_3028:
        /*01e0*/ 	.word	0x00000000


	//----- nvinfo : EIATTR_CBANK_PARAM_SIZE
	.align		4
.L_3029:
        /*01e4*/ 	.byte	0x03, 0x19
        /*01e6*/ 	.short	0x01f0


	//----- nvinfo : EIATTR_PARAM_CBANK
	.align		4
        /*01e8*/ 	.byte	0x04, 0x0a
        /*01ea*/ 	.short	(.L_3031 - .L_3030)
	.align		4
.L_3030:
        /*01ec*/ 	.word	index@(.nv.constant0._Z25selective_scan_bwd_kernelI32Selective_Scan_bwd_kernel_traitsILi32ELi8ELb0ELb1ELb1ELb0ELb0EN3c108BFloat16EfEEv12SSMParamsBwd)
        /*01f0*/ 	.short	0x0210
        /*01f2*/ 	.short	0x01f0


	//----- nvinfo : EIATTR_SW_WAR
	.align		4
.L_3031:
        /*01f4*/ 	.byte	0x04, 0x36
        /*01f6*/ 	.short	(.L_3033 - .L_3032)
.L_3032:
        /*01f8*/ 	.word	0x00000008
.L_3033:


//--------------------- .nv.info._Z25selective_scan_bwd_kernelI32Selective_Scan_bwd_kernel_traitsILi32ELi8ELb0ELb1ELb1ELb0ELb1EN3c108BFloat16EfEEv12SSMParamsBwd --------------------------
	.section	.nv.info._Z25selective_scan_bwd_kernelI32Selective_Scan_bwd_kernel_traitsILi32ELi8ELb0ELb1ELb1ELb0ELb1EN3c108BFloat16EfEEv12SSMParamsBwd,"",@"SHT_CUDA_INFO"
	.sectionflags	@""
	.align	4


	//----- nvinfo : EIATTR_CUDA_API_VERSION
	.align		4
        /*0000*/ 	.byte	0x04, 0x37
        /*0002*/ 	.short	(.L_3035 - .L_3034)
.L_3034:
        /*0004*/ 	.word	0x00000082


	//----- nvinfo : EIATTR_KPARAM_INFO
	.align		4
.L_3035:
        /*0008*/ 	.byte	0x04, 0x17
        /*000a*/ 	.short	(.L_3037 - .L_3036)
.L_3036:
        /*000c*/ 	.word	0x00000000
        /*0010*/ 	.short	0x0000
        /*0012*/ 	.short	0x0000
        /*0014*/ 	.byte	0x00, 0xf0, 0xc1, 0x07


	//----- nvinfo : EIATTR_SPARSE_MMA_MASK
	.align		4
.L_3037:
        /*0018*/ 	.byte	0x03, 0x50
        /*001a*/ 	.short	0x0000


	//----- nvinfo : EIATTR_MAXREG_COUNT
	.align		4
        /*001c*/ 	.byte	0x03, 0x1b
        /*001e*/ 	.short	0x00ff


	//----- nvinfo : EIATTR_NUM_BARRIERS
	.align		4
        /*0020*/ 	.byte	0x02, 0x4c
        /*0022*/ 	.byte	0x01
	.zero		1


	//----- nvinfo : EIATTR_MERCURY_ISA_VERSION
	.align		4
        /*0024*/ 	.byte	0x03, 0x5f
        /*0026*/ 	.short	0x0101


	//----- nvinfo : EIATTR_COOP_GROUP_MASK_REGIDS
	.align		4
        /*0028*/ 	.byte	0x04, 0x29
        /*002a*/ 	.short	(.L_3039 - .L_3038)


	//   ....[0]....
.L_3038:
        /*002c*/ 	.word	0xffffffff


	//   ....[1]....
        /*0030*/ 	.word	0xffffffff


	//   ....[2]....
        /*0034*/ 	.word	0xffffffff


	//   ....[3]....
        /*0038*/ 	.word	0xffffffff


	//   ....[4]....
        /*003c*/ 	.word	0xffffffff


	//   ....[5]....
        /*0040*/ 	.word	0xffffffff


	//   ....[6]....
        /*0044*/ 	.word	0xffffffff


	//   ....[7]....
        /*0048*/ 	.word	0xffffffff


	//   ....[8]....
        /*004c*/ 	.word	0xffffffff


	//   ....[9]....
        /*0050*/ 	.word	0xffffffff


	//   ....[10]....
        /*0054*/ 	.word	0xffffffff


	//   ....[11]....
        /*0058*/ 	.word	0xffffffff


	//   ....[12]....
        /*005c*/ 	.word	0xffffffff


	//   ....[13]....
        /*0060*/ 	.word	0xffffffff


	//   ....[14]....
        /*0064*/ 	.word	0xffffffff


	//   ....[15]....
        /*0068*/ 	.word	0xffffffff


	//   ....[16]....
        /*006c*/ 	.word	0xffffffff


	//   ....[17]....
        /*0070*/ 	.word	0xffffffff


	//   ....[18]....
        /*0074*/ 	.word	0xffffffff


	//   ....[19]....
        /*0078*/ 	.word	0xffffffff


	//   ....[20]....
        /*007c*/ 	.word	0xffffffff


	//   ....[21]....
        /*0080*/ 	.word	0xffffffff


	//   ....[22]....
        /*0084*/ 	.word	0xffffffff


	//   ....[23]....
        /*0088*/ 	.word	0xffffffff


	//   ....[24]....
        /*008c*/ 	.word	0xffffffff


	//   ....[25]....
        /*0090*/ 	.word	0xffffffff


	//   ....[26]....
        /*0094*/ 	.word	0xffffffff


	//   ....[27]....
        /*0098*/ 	.word	0xffffffff


	//   ....[28]....
        /*009c*/ 	.word	0xffffffff


	//   ....[29]....
        /*00a0*/ 	.word	0xffffffff


	//   ....[30]....
        /*00a4*/ 	.word	0xffffffff


	//   ....[31]....
        /*00a8*/ 	.word	0xffffffff


	//   ....[32]....
        /*00ac*/ 	.word	0xffffffff


	//   ....[33]....
        /*00b0*/ 	.word	0xffffffff


	//   ....[34]....
        /*00b4*/ 	.word	0xffffffff


	//   ....[35]....
        /*00b8*/ 	.word	0xffffffff


	//   ....[36]....
        /*00bc*/ 	.word	0xffffffff


	//   ....[37]....
        /*00c0*/ 	.word	0xffffffff


	//   ....[38]....
        /*00c4*/ 	.word	0xffffffff


	//   ....[39]....
        /*00c8*/ 	.word	0xffffffff


	//   ....[40]....
        /*00cc*/ 	.word	0xffffffff


	//   ....[41]....
        /*00d0*/ 	.word	0xffffffff


	//   ....[42]....
        /*00d4*/ 	.word	0xffffffff


	//   ....[43]....
        /*00d8*/ 	.word	0xffffffff


	//   ....[44]....
        /*00dc*/ 	.word	0xffffffff


	//   ....[45]....
        /*00e0*/ 	.word	0xffffffff


	//   ....[46]....
        /*00e4*/ 	.word	0xffffffff


	//   ....[47]....
        /*00e8*/ 	.word	0xffffffff


	//   ....[48]....
        /*00ec*/ 	.word	0xffffffff


	//   ....[49]....
        /*00f0*/ 	.word	0xffffffff


	//   ....[50]....
        /*00f4*/ 	.word	0xffffffff


	//   ....[51]....
        /*00f8*/ 	.word	0xffffffff


	//   ....[52]....
        /*00fc*/ 	.word	0xffffffff


	//   ....[53]....
        /*0100*/ 	.word	0xffffffff


	//----- nvinfo : EIATTR_COOP_GROUP_INSTR_OFFSETS
	.align		4
.L_3039:
        /*0104*/ 	.byte	0x04, 0x28
        /*0106*/ 	.short	(.L_3041 - .L_3040)


	//   ....[0]....
.L_3040:
        /*0108*/ 	.word	0x00000ff0


	//   ....[1]....
        /*010c*/ 	.word	0x00001310


	//   ....[2]....
        /*0110*/ 	.word	0x00001790


	//   ....[3]....
        /*0114*/ 	.word	0x00001ae0


	//   ....[4]....
        /*0118*/ 	.word	0x00001fe0


	//   ....[5]....
        /*011c*/ 	.word	0x00002490


	//   ....[6]....
        /*0120*/ 	.word	0x00002ca0


	//   ....[7]....
        /*0124*/ 	.word	0x00003bf0


	//   ....[8]....
        /*0128*/ 	.word	0x00004160


	//   ....[9]....
        /*012c*/ 	.word	0x00004730


	//   ....[10]....
        /*0130*/ 	.word	0x00004770


	//   ....[11]....
        /*0134*/ 	.word	0x000047f0


	//   ....[12]....
        /*0138*/ 	.word	0x00004820


	//   ....[13]....
        /*013c*/ 	.word	0x00004830


	//   ....[14]....
        /*0140*/ 	.word	0x00004880


	//   ....[15]....
        /*0144*/ 	.word	0x00004890


	//   ....[16]....
        /*0148*/ 	.word	0x000048d0


	//   ....[17]....
        /*014c*/ 	.word	0x000048e0


	//   ....[18]....
        /*0150*/ 	.word	0x00004910


	//   ....[19]....
        /*0154*/ 	.word	0x00004930


	//   ....[20]....
        /*0158*/ 	.word	0x00004960


	//   ....[21]....
        /*015c*/ 	.word	0x00004980


	//   ....[22]....
        /*0160*/ 	.word	0x000049b0


	//   ....[23]....
        /*0164*/ 	.word	0x000049d0


	//   ....[24]....
        /*0168*/ 	.word	0x00004a10


	//   ....[25]....
        /*016c*/ 	.word	0x00004a40


	//   ....[26]....
        /*0170*/ 	.word	0x00004a90


	//   ....[27]....
        /*0174*/ 	.word	0x00004aa0


	//   ....[28]....
        /*0178*/ 	.word	0x00004ad0


	//   ....[29]....
        /*017c*/ 	.word	0x00004af0


	//   ....[30]....
        /*0180*/ 	.word	0x00004b20


	//   ....[31]....
        /*0184*/ 	.word	0x00004b30


	//   ....[32]....
        /*0188*/ 	.word	0x00004b50


	//   ....[33]....
        /*018c*/ 	.word	0x00004b70


	//   ....[34]....
        /*0190*/ 	.word	0x00004b80


	//   ....[35]....
        /*0194*/ 	.word	0x00004ba0


	//   ....[36]....
        /*0198*/ 	.word	0x00004bc0


	//   ....[37]....
        /*019c*/ 	.word	0x00005920


	//   ....[38]....
        /*01a0*/ 	.word	0x00005af0


	//   ....[39]....
        /*01a4*/ 	.word	0x00005bd0


	//   ....[40]....
        /*01a8*/ 	.word	0x00005ce0


	//   ....[41]....
        /*01ac*/ 	.word	0x00005d00


	//   ....[42]....
        /*01b0*/ 	.word	0x00005f90


	//   ....[43]....
        /*01b4*/ 	.word	0x000064f0


	//   ....[44]....
        /*01b8*/ 	.word	0x00006990


	//   ....[45]....
        /*01bc*/ 	.word	0x000069e0


	//   ....[46]....
        /*01c0*/ 	.word	0x00006a30


	//   ....[47]....
        /*01c4*/ 	.word	0x00006a60


	//   ....[48]....
        /*01c8*/ 	.word	0x00006a80


	//   ....[49]....
        /*01cc*/ 	.word	0x00006b60


	//   ....[50]....
        /*01d0*/ 	.word	0x00006ba0


	//   ....[51]....
        /*01d4*/ 	.word	0x00006bf0


	//   ....[52]....
        /*01d8*/ 	.word	0x00006c20


	//   ....[53]....
        /*01dc*/ 	.word	0x00006c40


	//----- nvinfo : EIATTR_EXIT_INSTR_OFFSETS
	.align		4
.L_3041:
        /*01e0*/ 	.byte	0x04, 0x1c
        /*01e2*/ 	.short	(.L_3043 - .L_3042)


	//   ....[0]....
.L_3042:
        /*01e4*/ 	.word	0x00006d10


	//   ....[1]....
        /*01e8*/ 	.word	0x00006ec0


	//----- nvinfo : EIATTR_MAX_THREADS
	.align		4
.L_3043:
        /*01ec*/ 	.byte	0x04, 0x05
        /*01ee*/ 	.short	(.L_3045 - .L_3044)
.L_3044:
        /*01f0*/ 	.word	0x00000020
        /*01f4*/ 	.word	0x00000001
        /*01f8*/ 	.word	0x00000001


	//----- nvinfo : EIATTR_CRS_STACK_SIZE
	.align		4
.L_3045:
        /*01fc*/ 	.byte	0x04, 0x1e
        /*01fe*/ 	.short	(.L_3047 - .L_3046)
.L_3046:
        /*0200*/ 	.word	0x00000000


	//----- nvinfo : EIATTR_CBANK_PARAM_SIZE
	.align		4
.L_3047:
        /*0204*/ 	.byte	0x03, 0x19
        /*0206*/ 	.short	0x01f0


	//----- nvinfo : EIATTR_PARAM_CBANK
	.align		4
        /*0208*/ 	.byte	0x04, 0x0a
        /*020a*/ 	.short	(.L_3049 - .L_3048)
	.align		4
.L_3048:
        /*020c*/ 	.word	index@(.nv.constant0._Z25selective_scan_bwd_kernelI32Selective_Scan_bwd_kernel_traitsILi32ELi8ELb0ELb1ELb1ELb0ELb1EN3c108BFloat16EfEEv12SSMParamsBwd)
        /*0210*/ 	.short	0x0210
        /*0212*/ 	.short	0x01f0


	//----- nvinfo : EIATTR_SW_WAR
	.align		4
.L_3049:
        /*0214*/ 	.byte	0x04, 0x36
        /*0216*/ 	.short	(.L_3051 - .L_3050)
.L_3050:
        /*0218*/ 	.word	0x00000008
.L_3051:


//--------------------- .nv.info._Z25selective_scan_bwd_kernelI32Selective_Scan_bwd_kernel_traitsILi32ELi8ELb0ELb1ELb1ELb1ELb0EN3c108BFloat16EfEEv12SSMParamsBwd --------------------------
	.section	.nv.info._Z25selective_scan_bwd_kernelI32Selective_Scan_bwd_kernel_traitsILi32ELi8ELb0ELb1ELb1ELb1ELb0EN3c108BFloat16EfEEv12SSMParamsBwd,"",@"SHT_CUDA_INFO"
	.sectionflags	@""
	.align	4


	//----- nvinfo : EIATTR_CUDA_API_VERSION
	.align		4
        /*0000*/ 	.byte	0x04, 0x37
        /*0002*/ 	.short	(.L_3053 - .L_3052)
.L_3052:
        /*0004*/ 	.word	0x00000082


	//----- nvinfo : EIATTR_KPARAM_INFO
	.align		4
.L_3053:
        /*0008*/ 	.byte	0x04, 0x17
        /*000a*/ 	.short	(.L_3055 - .L_3054)
.L_3054:
        /*000c*/ 	.word	0x00000000
        /*0010*/ 	.short	0x0000
        /*0012*/ 	.short	0x0000
        /*0014*/ 	.byte	0x00, 0xf0, 0xc1, 0x07


	//----- nvinfo : EIATTR_SPARSE_MMA_MASK
	.align		4
.L_3055:
        /*0018*/ 	.byte	0x03, 0x50
        /*001a*/ 	.short	0x0000


	//----- nvinfo : EIATTR_MAXREG_COUNT
	.align		4
        /*001c*/ 	.byte	0x03, 0x1b
        /*001e*/ 	.short	0x00ff


	//----- nvinfo : EIATTR_NUM_BARRIERS
	.align		4
        /*0020*/ 	.byte	0x02, 0x4c
        /*0022*/ 	.byte	0x01
	.zero		1


	//----- nvinfo : EIATTR_MERCURY_ISA_VERSION
	.align		4
        /*0024*/ 	.byte	0x03, 0x5f
        /*0026*/ 	.short	0x0101


	//----- nvinfo : EIATTR_COOP_GROUP_MASK_REGIDS
	.align		4
        /*0028*/ 	.byte	0x04, 0x29
        /*002a*/ 	.short	(.L_3057 - .L_3056)


	//   ....[0]....
.L_3056:
        /*002c*/ 	.word	0xffffffff


	//   ....[1]....
        /*0030*/ 	.word	0xffffffff


	//   ....[2]....
        /*0034*/ 	.word	0xffffffff


	//   ....[3]....
        /*0038*/ 	.word	0xffffffff


	//   ....[4]....
        /*003c*/ 	.word	0xffffffff


	//   ....[5]....
        /*0040*/ 	.word	0xffffffff


	//   ....[6]....
        /*0044*/ 	.word	0xffffffff


	//   ....[7]....
        /*0048*/ 	.word	0xffffffff


	//   ....[8]....
        /*004c*/ 	.word	0xffffffff


	//   ....[9]....
        /*0050*/ 	.word	0xffffffff


	//   ....[10]....
        /*0054*/ 	.word	0xffffffff


	//   ....[11]....
        /*0058*/ 	.word	0xffffffff


	//   ....[12]....
        /*005c*/ 	.word	0xffffffff


	//   ....[13]....
        /*0060*/ 	.word	0xffffffff


	//   ....[14]....
        /*0064*/ 	.word	0xffffffff


	//   ....[15]....
        /*0068*/ 	.word	0xffffffff


	//   ....[16]....
        /*006c*/ 	.word	0xffffffff


	//   ....[17]....
        /*0070*/ 	.word	0xffffffff


	//   ....[18]....
        /*0074*/ 	.word	0xffffffff


	//   ....[19]....
        /*0078*/ 	.word	0xffffffff


	//   ....[20]....
        /*007c*/ 	.word	0xffffffff


	//   ....[21]....
        /*0080*/ 	.word	0xffffffff


	//   ....[22]....
        /*0084*/ 	.word	0xffffffff


	//   ....[23]....
        /*0088*/ 	.word	0xffffffff


	//   ....[24]....
        /*008c*/ 	.word	0xffffffff


	//   ....[25]....
        /*0090*/ 	.word	0xffffffff


	//   ....[26]....
        /*0094*/ 	.word	0xffffffff


	//   ....[27]....
        /*0098*/ 	.word	0xffffffff


	//   ....[28]....
        /*009c*/ 	.word	0xffffffff


	//   ....[29]....
        /*00a0*/ 	.word	0xffffffff


	//   ....[30]....
        /*00a4*/ 	.word	0xffffffff


	//   ....[31]....
        /*00a8*/ 	.word	0xffffffff


	//   ....[32]....
        /*00ac*/ 	.word	0xffffffff


	//   ....[33]....
        /*00b0*/ 	.word	0xffffffff


	//   ....[34]....
        /*00b4*/ 	.word	0xffffffff


	//   ....[35]....
        /*00b8*/ 	.word	0xffffffff


	//   ....[36]....
        /*00bc*/ 	.word	0xffffffff


	//   ....[37]....
        /*00c0*/ 	.word	0xffffffff


	//   ....[38]....
        /*00c4*/ 	.word	0xffffffff


	//   ....[39]....
        /*00c8*/ 	.word	0xffffffff


	//   ....[40]....
        /*00cc*/ 	.word	0xffffffff


	//   ....[41]....
        /*00d0*/ 	.word	0xffffffff


	//   ....[42]....
        /*00d4*/ 	.word	0xffffffff


	//   ....[43]....
        /*00d8*/ 	.word	0xffffffff


	//   ....[44]....
        /*00dc*/ 	.word	0xffffffff


	//   ....[45]....
        /*00e0*/ 	.word	0xffffffff


	//   ....[46]....
        /*00e4*/ 	.word	0xffffffff


	//   ....[47]....
        /*00e8*/ 	.word	0xffffffff


	//   ....[48]....
        /*00ec*/ 	.word	0xffffffff


	//   ....[49]....
        /*00f0*/ 	.word	0xffffffff


	//   ....[50]....
        /*00f4*/ 	.word	0xffffffff


	//----- nvinfo : EIATTR_COOP_GROUP_INSTR_OFFSETS
	.align		4
.L_3057:
        /*00f8*/ 	.byte	0x04, 0x28
        /*00fa*/ 	.short	(.L_3059 - .L_3058)


	//   ....[0]....
.L_3058:
        /*00fc*/ 	.word	0x00001040


	//   ....[1]....
        /*0100*/ 	.word	0x00001260


	//   ....[2]....
        /*0104*/ 	.word	0x000015c0


	//   ....[3]....
        /*0108*/ 	.word	0x00003440


	//   ....[4]....
        /*010c*/ 	.word	0x00003a60


	//   ....[5]....
        /*0110*/ 	.word	0x00003fc0


	//   ....[6]....
        /*0114*/ 	.word	0x00004000


	//   ....[7]....
        /*0118*/ 	.word	0x00004070


	//   ....[8]....
        /*011c*/ 	.word	0x00004080


	//   ....[9]....
        /*0120*/ 	.word	0x000040b0


	//   ....[10]....
        /*0124*/ 	.word	0x000040d0


	//   ....[11]....
        /*0128*/ 	.word	0x00004100


	//   ....[12]....
        /*012c*/ 	.word	0x00004120


	//   ....[13]....
        /*0130*/ 	.word	0x00004150


	//   ....[14]....
        /*0134*/ 	.word	0x00004170


	//   ....[15]....
        /*0138*/ 	.word	0x000041a0


	//   ....[16]....
        /*013c*/ 	.word	0x000041c0


	//   ....[17]....
        /*0140*/ 	.word	0x00004200


	//   ....[18]....
        /*0144*/ 	.word	0x00004230


	//   ....[19]....
        /*0148*/ 	.word	0x00004260


	//   ....[20]....
        /*014c*/ 	.word	0x00004290


	//   ....[21]....
        /*0150*/ 	.word	0x000042e0


	//   ....[22]....
        /*0154*/ 	.word	0x00004300


	//   ....[23]....
        /*0158*/ 	.word	0x00004330


	//   ....[24]....
        /*015c*/ 	.word	0x00004340


	//   ....[25]....
        /*0160*/ 	.word	0x00004380


	//   ....[26]....
        /*0164*/ 	.word	0x00004390


	//   ....[27]....
        /*0168*/ 	.word	0x000043b0


	//   ....[28]....
        /*016c*/ 	.word	0x000043d0


	//   ....[29]....
        /*0170*/ 	.word	0x000043e0


	//   ....[30]....
        /*0174*/ 	.word	0x000043f0


	//   ....[31]....
        /*0178*/ 	.word	0x00004400


	//   ....[32]....
        /*017c*/ 	.word	0x00004440


	//   ....[33]....
        /*0180*/ 	.word	0x000051a0


	//   ....[34]....
        /*0184*/ 	.word	0x000052e0


	//   ....[35]....
        /*0188*/ 	.word	0x00005380


	//   ....[36]....
        /*018c*/ 	.word	0x00005540


	//   ....[37]....
        /*0190*/ 	.word	0x00005570


	//   ....[38]....
        /*0194*/ 	.word	0x00005940


	//   ....[39]....
        /*0198*/ 	.word	0x00005c20


	//   ....[40]....
        /*019c*/ 	.word	0x00006410


	//   ....[41]....
        /*01a0*/ 	.word	0x000068c0


	//   ....[42]....
        /*01a4*/ 	.word	0x00006910


	//   ....[43]....
        /*01a8*/ 	.word	0x00006960


	//   ....[44]....
        /*01ac*/ 	.word	0x00006990


	//   ....[45]....
        /*01b0*/ 	.word	0x000069b0


	//   ....[46]....
        /*01b4*/ 	.word	0x00006a90


	//   ....[47]....
        /*01b8*/ 	.word	0x00006ad0


	//   ....[48]....
        /*01bc*/ 	.word	0x00006b20


	//   ....[49]....
        /*01c0*/ 	.word	0x00006b50


	//   ....[50]....
        /*01c4*/ 	.word	0x00006b70


	//----- nvinfo : EIATTR_EXIT_INSTR_OFFSETS
	.align		4
.L_3059:
        /*01c8*/ 	.byte	0x04, 0x1c
        /*01ca*/ 	.short	(.L_3061 - .L_3060)


	//   ....[0]....
.L_3060:
        /*01cc*/ 	.word	0x00006c40


	//   ....[1]....
        /*01d0*/ 	.word	0x00006df0


	//----- nvinfo : EIATTR_MAX_THREADS
	.align		4
.L_3061:
        /*01d4*/ 	.byte	0x04, 0x05
        /*01d6*/ 	.short	(.L_3063 - .L_3062)
.L_3062:
        /*01d8*/ 	.word	0x00000020
        /*01dc*/ 	.word	0x00000001
        /*01e0*/ 	.word	0x00000001


	//----- nvinfo : EIATTR_CRS_STACK_SIZE
	.align		4
.L_3063:
        /*01e4*/ 	.byte	0x04, 0x1e
        /*01e6*/ 	.short	(.L_3065 - .L_3064)
.L_3064:
        /*01e8*/ 	.word	0x00000000


	//----- nvinfo : EIATTR_CBANK_PARAM_SIZE
	.align		4
.L_3065:
        /*01ec*/ 	.byte	0x03, 0x19
        /*01ee*/ 	.short	0x01f0


	//----- nvinfo : EIATTR_PARAM_CBANK
	.align		4
        /*01f0*/ 	.byte	0x04, 0x0a
        /*01f2*/ 	.short	(.L_3067 - .L_3066)
	.align		4
.L_3066:
        /*01f4*/ 	.word	index@(.nv.constant0._Z25selective_scan_bwd_kernelI32Selective_Scan_bwd_kernel_traitsILi32ELi8ELb0ELb1ELb1ELb1ELb0EN3c108BFloat16EfEEv12SSMParamsBwd)
        /*01f8*/ 	.short	0x0210
        /*01fa*/ 	.short	0x01f0


	//----- nvinfo : EIATTR_SW_WAR
	.align		4
.L_3067:
        /*01fc*/ 	.byte	0x04, 0x36
        /*01fe*/ 	.short	(.L_3069 - .L_3068)
.L_3068:
        /*0200*/ 	.word	0x00000008
.L_3069:


//--------------------- .nv.info._Z25selective_scan_bwd_kernelI32Selective_Scan_bwd_kernel_traitsILi32ELi8ELb0ELb1ELb1ELb1ELb1EN3c108BFloat16EfEEv12SSMParamsBwd --------------------------
	.section	.nv.info._Z25selective_scan_bwd_kernelI32Selective_Scan_bwd_kernel_traitsILi32ELi8ELb0ELb1ELb1ELb1ELb1EN3c108BFloat16EfEEv12SSMParamsBwd,"",@"SHT_CUDA_INFO"
	.sectionflags	@""
	.align	4


	//----- nvinfo : EIATTR_CUDA_API_VERSION
	.align		4
        /*0000*/ 	.byte	0x04, 0x37
        /*0002*/ 	.short	(.L_3071 - .L_3070)
.L_3070:
        /*0004*/ 	.word	0x00000082


	//----- nvinfo : EIATTR_KPARAM_INFO
	.align		4
.L_3071:
        /*0008*/ 	.byte	0x04, 0x17
        /*000a*/ 	.short	(.L_3073 - .L_3072)
.L_3072:
        /*000c*/ 	.word	0x00000000
        /*0010*/ 	.short	0x0000
        /*0012*/ 	.short	0x0000
        /*0014*/ 	.byte	0x00, 0xf0, 0xc1, 0x07


	//----- nvinfo : EIATTR_SPARSE_MMA_MASK
	.align		4
.L_3073:
        /*0018*/ 	.byte	0x03, 0x50
        /*001a*/ 	.short	0x0000


	//----- nvinfo : EIATTR_MAXREG_COUNT
	.align		4
        /*001c*/ 	.byte	0x03, 0x1b
        /*001e*/ 	.short	0x00ff


	//----- nvinfo : EIATTR_NUM_BARRIERS
	.align		4
        /*0020*/ 	.byte	0x02, 0x4c
        /*0022*/ 	.byte	0x01
	.zero		1


	//----- nvinfo : EIATTR_MERCURY_ISA_VERSION
	.align		4
        /*0024*/ 	.byte	0x03, 0x5f
        /*0026*/ 	.short	0x0101


	//----- nvinfo : EIATTR_COOP_GROUP_MASK_REGIDS
	.align		4
        /*0028*/ 	.byte	0x04, 0x29
        /*002a*/ 	.short	(.L_3075 - .L_3074)


	//   ....[0]....
.L_3074:
        /*002c*/ 	.word	0xffffffff


	//   ....[1]....
        /*0030*/ 	.word	0xffffffff


	//   ....[2]....
        /*0034*/ 	.word	0xffffffff


	//   ....[3]....
        /*0038*/ 	.word	0xffffffff


	//   ....[4]....
        /*003c*/ 	.word	0xffffffff


	//   ....[5]....
        /*0040*/ 	.word	0xffffffff


	//   ....[6]....
        /*0044*/ 	.word	0xffffffff


	//   ....[7]....
        /*0048*/ 	.word	0xffffffff


	//   ....[8]....
        /*004c*/ 	.word	0xffffffff


	//   ....[9]....
        /*0050*/ 	.word	0xffffffff


	//   ....[10]....
        /*0054*/ 	.word	0xffffffff


	//   ....[11]....
        /*0058*/ 	.word	0xffffffff


	//   ....[12]....
        /*005c*/ 	.word	0xffffffff


	//   ....[13]....
        /*0060*/ 	.word	0xffffffff


	//   ....[14]....
        /*0064*/ 	.word	0xffffffff


	//   ....[15]....
        /*0068*/ 	.word	0xffffffff


	//   ....[16]....
        /*006c*/ 	.word	0xffffffff


	//   ....[17]....
        /*0070*/ 	.word	0xffffffff


	//   ....[18]....
        /*0074*/ 	.word	0xffffffff


	//   ....[19]....
        /*0078*/ 	.word	0xffffffff


	//   ....[20]....
        /*007c*/ 	.word	0xffffffff


	//   ....[21]....
        /*0080*/ 	.word	0xffffffff


	//   ....[22]....
        /*0084*/ 	.word	0xffffffff


	//   ....[23]....
        /*0088*/ 	.word	0xffffffff


	//   ....[24]....
        /*008c*/ 	.word	0xffffffff


	//   ....[25]....
        /*0090*/ 	.word	0xffffffff


	//   ....[26]....
        /*0094*/ 	.word	0xffffffff


	//   ....[27]....
        /*0098*/ 	.word	0xffffffff


	//   ....[28]....
        /*009c*/ 	.word	0xffffffff


	//   ....[29]....
        /*00a0*/ 	.word	0xffffffff


	//   ....[30]....
        /*00a4*/ 	.word	0xffffffff


	//   ....[31]....
        /*00a8*/ 	.word	0xffffffff


	//   ....[32]....
        /*00ac*/ 	.word	0xffffffff


	//   ....[33]....
        /*00b0*/ 	.word	0xffffffff


	//   ....[34]....
        /*00b4*/ 	.word	0xffffffff


	//   ....[35]....
        /*00b8*/ 	.word	0xffffffff


	//   ....[36]....
        /*00bc*/ 	.word	0xffffffff


	//   ....[37]....
        /*00c0*/ 	.word	0xffffffff


	//   ....[38]....
        /*00c4*/ 	.word	0xffffffff


	//   ....[39]....
        /*00c8*/ 	.word	0xffffffff


	//   ....[40]....
        /*00cc*/ 	.word	0xffffffff


	//   ....[41]....
        /*00d0*/ 	.word	0xffffffff


	//   ....[42]....
        /*00d4*/ 	.word	0xffffffff


	//   ....[43]....
        /*00d8*/ 	.word	0xffffffff


	//   ....[44]....
        /*00dc*/ 	.word	0xffffffff


	//   ....[45]....
        /*00e0*/ 	.word	0xffffffff


	//   ....[46]....
        /*00e4*/ 	.word	0xffffffff


	//   ....[47]....
        /*00e8*/ 	.word	0xffffffff


	//   ....[48]....
        /*00ec*/ 	.word	0xffffffff


	//   ....[49]....
        /*00f0*/ 	.word	0xffffffff


	//   ....[50]....
        /*00f4*/ 	.word	0xffffffff


	//   ....[51]....
        /*00f8*/ 	.word	0xffffffff


	//   ....[52]....
        /*00fc*/ 	.word	0xffffffff


	//   ....[53]....
        /*0100*/ 	.word	0xffffffff


	//   ....[54]....
        /*0104*/ 	.word	0xffffffff


	//----- nvinfo : EIATTR_COOP_GROUP_INSTR_OFFSETS
	.align		4
.L_3075:
        /*0108*/ 	.byte	0x04, 0x28
        /*010a*/ 	.short	(.L_3077 - .L_3076)


	//   ....[0]....
.L_3076:
        /*010c*/ 	.word	0x00000fd0


	//   ....[1]....
        /*0110*/ 	.word	0x00001280


	//   ....[2]....
        /*0114*/ 	.word	0x00001600


	//   ....[3]....
        /*0118*/ 	.word	0x00002d00


	//   ....[4]....
        /*011c*/ 	.word	0x00003200


	//   ....[5]....
        /*0120*/ 	.word	0x000036a0


	//   ....[6]....
        /*0124*/ 	.word	0x00003d60


	//   ....[7]....
        /*0128*/ 	.word	0x00004d70


	//   ....[8]....
        /*012c*/ 	.word	0x000052f0


	//   ....[9]....
        /*0130*/ 	.word	0x000058b0


	//   ....[10]....
        /*0134*/ 	.word	0x000058f0


	//   ....[11]....
        /*0138*/ 	.word	0x00005970


	//   ....[12]....
        /*013c*/ 	.word	0x000059a0


	//   ....[13]....
        /*0140*/ 	.word	0x000059b0


	//   ....[14]....
        /*0144*/ 	.word	0x00005a00


	//   ....[15]....
        /*0148*/ 	.word	0x00005a10


	//   ....[16]....
        /*014c*/ 	.word	0x00005a50


	//   ....[17]....
        /*0150*/ 	.word	0x00005a60


	//   ....[18]....
        /*0154*/ 	.word	0x00005a90


	//   ....[19]....
        /*0158*/ 	.word	0x00005ab0


	//   ....[20]....
        /*015c*/ 	.word	0x00005ae0


	//   ....[21]....
        /*0160*/ 	.word	0x00005b00


	//   ....[22]....
        /*0164*/ 	.word	0x00005b30


	//   ....[23]....
        /*0168*/ 	.word	0x00005b50


	//   ....[24]....
        /*016c*/ 	.word	0x00005b90


	//   ....[25]....
        /*0170*/ 	.word	0x00005bc0


	//   ....[26]....
        /*0174*/ 	.word	0x00005c10


	//   ....[27]....
        /*0178*/ 	.word	0x00005c20


	//   ....[28]....
        /*017c*/ 	.word	0x00005c50


	//   ....[29]....
        /*0180*/ 	.word	0x00005c70


	//   ....[30]....
        /*0184*/ 	.word	0x00005ca0


	//   ....[31]....
        /*0188*/ 	.word	0x00005cb0


	//   ....[32]....
        /*018c*/ 	.word	0x00005cd0


	//   ....[33]....
        /*0190*/ 	.word	0x00005cf0


	//   ....[34]....
        /*0194*/ 	.word	0x00005d00


	//   ....[35]....
        /*0198*/ 	.word	0x00005d10


	//   ....[36]....
        /*019c*/ 	.word	0x00005d20


	//   ....[37]....
        /*01a0*/ 	.word	0x00006aa0


	//   ....[38]....
        /*01a4*/ 	.word	0x00006c50


	//   ....[39]....
        /*01a8*/ 	.word	0x00006cf0


	//   ....[40]....
        /*01ac*/ 	.word	0x00006e60


	//   ....[41]....
        /*01b0*/ 	.word	0x00006e80


	//   ....[42]....
        /*01b4*/ 	.word	0x00007240


	//   ....[43]....
        /*01b8*/ 	.word	0x00007600


	//   ....[44]....
        /*01bc*/ 	.word	0x00007d10


	//   ....[45]....
        /*01c0*/ 	.word	0x000081b0


	//   ....[46]....
        /*01c4*/ 	.word	0x00008200


	//   ....[47]....
        /*01c8*/ 	.word	0x00008250


	//   ....[48]....
        /*01cc*/ 	.word	0x00008280


	//   ....[49]....
        /*01d0*/ 	.word	0x000082a0


	//   ....[50]....
        /*01d4*/ 	.word	0x00008380


	//   ....[51]....
        /*01d8*/ 	.word	0x000083c0


	//   ....[52]....
        /*01dc*/ 	.word	0x00008410


	//   ....[53]....
        /*01e0*/ 	.word	0x00008440


	//   ....[54]....
        /*01e4*/ 	.word	0x00008460


	//----- nvinfo : EIATTR_EXIT_INSTR_OFFSETS
	.align		4
.L_3077:
        /*01e8*/ 	.byte	0x04, 0x1c
        /*01ea*/ 	.short	(.L_3079 - .L_3078)


	//   ....[0]....
.L_3078:
        /*01ec*/ 	.word	0x00008530


	//   ....[1]....
        /*01f0*/ 	.word	0x000086e0


	//----- nvinfo : EIATTR_MAX_THREADS
	.align		4
.L_3079:
        /*01f4*/ 	.byte	0x04, 0x05
        /*01f6*/ 	.short	(.L_3081 - .L_3080)
.L_3080:
        /*01f8*/ 	.word	0x00000020
        /*01fc*/ 	.word	0x00000001
        /*0200*/ 	.word	0x00000001


	//----- nvinfo : EIATTR_CRS_STACK_SIZE
	.align		4
.L_3081:
        /*0204*/ 	.byte	0x04, 0x1e
        /*0206*/ 	.short	(.L_3083 - .L_3082)
.L_3082:
        /*0208*/ 	.word	0x00000000


	//----- nvinfo : EIATTR_CBANK_PARAM_SIZE
	.align		4
.L_3083:
        /*020c*/ 	.byte	0x03, 0x19
        /*020e*/ 	.short	0x01f0


	//----- nvinfo : EIATTR_PARAM_CBANK
	.align		4
        /*0210*/ 	.byte	0x04, 0x0a
        /*0212*/ 	.short	(.L_3085 - .L_3084)
	.align		4
.L_3084:
        /*0214*/ 	.word	index@(.nv.constant0._Z25selective_scan_bwd_kernelI32Selective_Scan_bwd_kernel_traitsILi32ELi8ELb0ELb1ELb1ELb1ELb1EN3c108BFloat16EfEEv12SSMParamsBwd)
        /*0218*/ 	.short	0x0210
        /*021a*/ 	.short	0x01f0


	//----- nvinfo : EIATTR_SW_WAR
	.align		4
.L_3085:
        /*021c*/ 	.byte	0x04, 0x36
        /*021e*/ 	.short	(.L_3087 - .L_3086)
.L_3086:
        /*0220*/ 	.word	0x00000008
.L_3087:


//--------------------- .nv.info._Z25selective_scan_bwd_kernelI32Selective_Scan_bwd_kernel_traitsILi32ELi8ELb1ELb0ELb0ELb0ELb0EN3c108BFloat16EfEEv12SSMParamsBwd --------------------------
	.section	.nv.info._Z25selective_scan_bwd_kernelI32Selective_Scan_bwd_kernel_traitsILi32ELi8ELb1ELb0ELb0ELb0ELb0EN3c108BFloat16EfEEv12SSMParamsBwd,"",@"SHT_CUDA_INFO"
	.sectionflags	@""
	.align	4


	//----- nvinfo : EIATTR_CUDA_API_VERSION
	.align		4
        /*0000*/ 	.byte	0x04, 0x37
        /*0002*/ 	.short	(.L_3089 - .L_3088)
.L_3088:
        /*0004*/ 	.word	0x00000082


	//----- nvinfo : EIATTR_KPARAM_INFO
	.align		4
.L_3089:
        /*0008*/ 	.byte	0x04, 0x17
        /*000a*/ 	.short	(.L_3091 - .L_3090)
.L_3090:
        /*000c*/ 	.word	0x00000000
        /*0010*/ 	.short	0x0000
        /*0012*/ 	.short	0x0000
        /*0014*/ 	.byte	0x00, 0xf0, 0xc1, 0x07


	//----- nvinfo : EIATTR_SPARSE_MMA_MASK
	.align		4
.L_3091:
        /*0018*/ 	.byte	0x03, 0x50
        /*001a*/ 	.short	0x0000


	//----- nvinfo : EIATTR_MAXREG_COUNT
	.align		4
        /*001c*/ 	.byte	0x03, 0x1b
        /*001e*/ 	.short	0x00ff


	//----- nvinfo : EIATTR_NUM_BARRIERS
	.align		4
        /*0020*/ 	.byte	0x02, 0x4c
        /*0022*/ 	.byte	0x01
	.zero		1


	//----- nvinfo : EIATTR_MERCURY_ISA_VERSION
	.align		4
        /*0024*/ 	.byte	0x03, 0x5f
        /*0026*/ 	.short	0x0101


	//----- nvinfo : EIATTR_COOP_GROUP_MASK_REGIDS
	.align		4
        /*0028*/ 	.byte	0x04, 0x29
        /*002a*/ 	.short	(.L_3093 - .L_3092)


	//   ....[0]....
.L_3092:
        /*002c*/ 	.word	0xffffffff


	//   ....[1]....
        /*0030*/ 	.word	0xffffffff


	//   ....[2]....
        /*0034*/ 	.word	0xffffffff


	//   ....[3]....
        /*0038*/ 	.word	0xffffffff


	//   ....[4]....
        /*003c*/ 	.word	0xffffffff


	//   ....[5]....
        /*0040*/ 	.word	0xffffffff


	//   ....[6]....
        /*0044*/ 	.word	0xffffffff


	//   ....[7]....
        /*0048*/ 	.word	0xffffffff


	//   ....[8]....
        /*004c*/ 	.word	0xffffffff


	//   ....[9]....
        /*0050*/ 	.word	0xffffffff


	//   ....[10]....
        /*0054*/ 	.word	0xffffffff


	//   ....[11]....
        /*0058*/ 	.word	0xffffffff


	//   ....[12]....
        /*005c*/ 	.word	0xffffffff


	//   ....[13]....
        /*0060*/ 	.word	0xffffffff


	//   ....[14]....
        /*0064*/ 	.word	0xffffffff


	//   ....[15]....
        /*0068*/ 	.word	0xffffffff


	//   ....[16]....
        /*006c*/ 	.word	0xffffffff


	//   ....[17]....
        /*0070*/ 	.word	0xffffffff


	//   ....[18]....
        /*0074*/ 	.word	0xffffffff


	//   ....[19]....
        /*0078*/ 	.word	0xffffffff


	//   ....[20]....
        /*007c*/ 	.word	0xffffffff


	//   ....[21]....
        /*0080*/ 	.word	0xffffffff


	//   ....[22]....
        /*0084*/ 	.word	0xffffffff


	//   ....[23]....
        /*0088*/ 	.word	0xffffffff


	//   ....[24]....
        /*008c*/ 	.word	0xffffffff


	//   ....[25]....
        /*0090*/ 	.word	0xffffffff


	//   ....[26]....
        /*0094*/ 	.word	0xffffffff


	//   ....[27]....
        /*0098*/ 	.word	0xffffffff


	//   ....[28]....
        /*009c*/ 	.word	0xffffffff


	//   ....[29]....
        /*00a0*/ 	.word	0xffffffff


	//   ....[30]....
        /*00a4*/ 	.word	0xffffffff


	//   ....[31]....
        /*00a8*/ 	.word	0xffffffff


	//   ....[32]....
        /*00ac*/ 	.word	0xffffffff


	//   ....[33]....
        /*00b0*/ 	.word	0xffffffff


	//   ....[34]....
        /*00b4*/ 	.word	0xffffffff


	//   ....[35]....
        /*00b8*/ 	.word	0xffffffff


	//   ....[36]....
        /*00bc*/ 	.word	0xffffffff


	//   ....[37]....
        /*00c0*/ 	.word	0xffffffff


	//   ....[38]....
        /*00c4*/ 	.word	0xffffffff


	//   ....[39]....
        /*00c8*/ 	.word	0xffffffff


	//   ....[40]....
        /*00cc*/ 	.word	0xffffffff


	//   ....[41]....
        /*00d0*/ 	.word	0xffffffff


	//   ....[42]....
        /*00d4*/ 	.word	0xffffffff


	//   ....[43]....
        /*00d8*/ 	.word	0xffffffff


	//   ....[44]....
        /*00dc*/ 	.word	0xffffffff


	//   ....[45]....
        /*00e0*/ 	.word	0xffffffff


	//   ....[46]....
        /*00e4*/ 	.word	0xffffffff


	//   ....[47]....
        /*00e8*/ 	.word	0xffffffff


	//   ....[48]....
        /*00ec*/ 	.word	0xffffffff


	//   ....[49]....
        /*00f0*/ 	.word	0xffffffff


	//   ....[50]....
        /*00f4*/ 	.word	0xffffffff


	//   ....[51]....
        /*00f8*/ 	.word	0xffffffff


	//   ....[52]....
        /*00fc*/ 	.word	0xffffffff


	//----- nvinfo : EIATTR_COOP_GROUP_INSTR_OFFSETS
	.align		4
.L_3093:
        /*0100*/ 	.byte	0x04, 0x28
        /*0102*/ 	.short	(.L_3095 - .L_3094)


	//   ....[0]....
.L_3094:
        /*0104*/ 	.word	0x00000780


	//   ....[1]....
        /*0108*/ 	.word	0x000007f0


	//   ....[2]....
        /*010c*/ 	.word	0x00000930


	//   ....[3]....
        /*0110*/ 	.word	0x000015b0


	//   ....[4]....
        /*0114*/ 	.word	0x000015f0


	//   ....[5]....
        /*0118*/ 	.word	0x00001610


	//   ....[6]....
        /*011c*/ 	.word	0x00001620


	//   ....[7]....
        /*0120*/ 	.word	0x00001650


	//   ....[8]....
        /*0124*/ 	.word	0x00001680


	//   ....[9]....
        /*0128*/ 	.word	0x000016a0


	//   ....[10]....
        /*012c*/ 	.word	0x000016c0


	//   ....[11]....
        /*0130*/ 	.word	0x000016f0


	//   ....[12]....
        /*0134*/ 	.word	0x00001720


	//   ....[13]....
        /*0138*/ 	.word	0x00001740


	//   ....[14]....
        /*013c*/ 	.word	0x00001760


	//   ....[15]....
        /*0140*/ 	.word	0x000017e0


	//   ....[16]....
        /*0144*/ 	.word	0x00001810


	//   ....[17]....
        /*0148*/ 	.word	0x00001820


	//   ....[18]....
        /*014c*/ 	.word	0x00001830


	//   ....[19]....
        /*0150*/ 	.word	0x00001880


	//   ....[20]....
        /*0154*/ 	.word	0x000018b0


	//   ....[21]....
        /*0158*/ 	.word	0x000018d0


	//   ....[22]....
        /*015c*/ 	.word	0x000018f0


	//   ....[23]....
        /*0160*/ 	.word	0x00001910


	//   ....[24]....
        /*0164*/ 	.word	0x00001940


	//   ....[25]....
        /*0168*/ 	.word	0x00001960


	//   ....[26]....
        /*016c*/ 	.word	0x00001990


	//   ....[27]....
        /*0170*/ 	.word	0x000019a0


	//   ....[28]....
        /*0174*/ 	.word	0x000019b0


	//   ....[29]....
        /*0178*/ 	.word	0x000019c0


	//   ....[30]....
        /*017c*/ 	.word	0x000019d0


	//   ....[31]....
        /*0180*/ 	.word	0x00001e00


	//   ....[32]....
        /*0184*/ 	.word	0x00001e80


	//   ....[33]....
        /*0188*/ 	.word	0x00001f10


	//   ....[34]....
        /*018c*/ 	.word	0x00001f40


	//   ....[35]....
        /*0190*/ 	.word	0x00001f60


	//   ....[36]....
        /*0194*/ 	.word	0x00001f90


	//   ....[37]....
        /*0198*/ 	.word	0x00001fb0


	//   ....[38]....
        /*019c*/ 	.word	0x00001fe0


	//   ....[39]....
        /*01a0*/ 	.word	0x00002000


	//   ....[40]....
        /*01a4*/ 	.word	0x00002040


	//   ....[41]....
        /*01a8*/ 	.word	0x000024b0


	//   ....[42]....
        /*01ac*/ 	.word	0x00002730


	//   ....[43]....
        /*01b0*/ 	.word	0x00002810


	//   ....[44]....
        /*01b4*/ 	.word	0x00002860


	//   ....[45]....
        /*01b8*/ 	.word	0x000028b0


	//   ....[46]....
        /*01bc*/ 	.word	0x000028e0


	//   ....[47]....
        /*01c0*/ 	.word	0x00002900


	//   ....[48]....
        /*01c4*/ 	.word	0x000029e0


	//   ....[49]....
        /*01c8*/ 	.word	0x00002a20


	//   ....[50]....
        /*01cc*/ 	.word	0x00002a70


	//   ....[51]....
        /*01d0*/ 	.word	0x00002aa0


	//   ....[52]....
        /*01d4*/ 	.word	0x00002ac0


	//----- nvinfo : EIATTR_EXIT_INSTR_OFFSETS
	.align		4
.L_3095:
        /*01d8*/ 	.byte	0x04, 0x1c
        /*01da*/ 	.short	(.L_3097 - .L_3096)


	//   ....[0]....
.L_3096:
        /*01dc*/ 	.word	0x00002b90


	//   ....[1]....
        /*01e0*/ 	.word	0x00003130


	//----- nvinfo : EIATTR_MAX_THREADS
	.align		4
.L_3097:
        /*01e4*/ 	.byte	0x04, 0x05
        /*01e6*/ 	.short	(.L_3099 - .L_3098)
.L_3098:
        /*01e8*/ 	.word	0x00000020
        /*01ec*/ 	.word	0x00000001
        /*01f0*/ 	.word	0x00000001


	//----- nvinfo : EIATTR_CRS_STACK_SIZE
	.align		4
.L_3099:
        /*01f4*/ 	.byte	0x04, 0x1e
        /*01f6*/ 	.short	(.L_3101 - .L_3100)
.L_3100:
        /*01f8*/ 	.word	0x00000000


	//----- nvinfo : EIATTR_CBANK_PARAM_SIZE
	.align		4
.L_3101:
        /*01fc*/ 	.byte	0x03, 0x19
        /*01fe*/ 	.short	0x01f0


	//----- nvinfo : EIATTR_PARAM_CBANK
	.align		4
        /*0200*/ 	.byte	0x04, 0x0a
        /*0202*/ 	.short	(.L_3103 - .L_3102)
	.align		4
.L_3102:
        /*0204*/ 	.word	index@(.nv.constant0._Z25selective_scan_bwd_kernelI32Selective_Scan_bwd_kernel_traitsILi32ELi8ELb1ELb0ELb0ELb0ELb0EN3c108BFloat16EfEEv12SSMParamsBwd)
        /*0208*/ 	.short	0x0210
        /*020a*/ 	.short	0x01f0


	//----- nvinfo : EIATTR_SW_WAR
	.align		4
.L_3103:
        /*020c*/ 	.byte	0x04, 0x36
        /*020e*/ 	.short	(.L_3105 - .L_3104)
.L_3104:
        /*0210*/ 	.word	0x00000008
.L_3105:


//--------------------- .nv.info._Z25selective_scan_bwd_kernelI32Selective_Scan_bwd_kernel_traitsILi32ELi8ELb1ELb0ELb0ELb0ELb1EN3c108BFloat16EfEEv12SSMParamsBwd --------------------------
	.section	.nv.info._Z25selective_scan_bwd_kernelI32Selective_Scan_bwd_kernel_traitsILi32ELi8ELb1ELb0ELb0ELb0ELb1EN3c108BFloat16EfEEv12SSMParamsBwd,"",@"SHT_CUDA_INFO"
	.sectionflags	@""
	.align	4


	//----- nvinfo : EIATTR_CUDA_API_VERSION
	.align		4
        /*0000*/ 	.byte	0x04, 0x37
        /*0002*/ 	.short	(.L_3107 - .L_3106)
.L_3106:
        /*0004*/ 	.word	0x00000082


	//----- nvinfo : EIATTR_KPARAM_INFO
	.align		4
.L_3107:
        /*0008*/ 	.byte	0x04, 0x17
        /*000a*/ 	.short	(.L_3109 - .L_3108)
.L_3108:
        /*000c*/ 	.word	0x00000000
        /*0010*/ 	.short	0x0000
        /*0012*/ 	.short	0x0000
        /*0014*/ 	.byte	0x00, 0xf0, 0xc1, 0x07


	//----- nvinfo : EIATTR_SPARSE_MMA_MASK
	.align		4
.L_3109:
        /*0018*/ 	.byte	0x03, 0x50
        /*001a*/ 	.short	0x0000


	//----- nvinfo : EIATTR_MAXREG_COUNT
	.align		4
        /*001c*/ 	.byte	0x03, 0x1b
        /*001e*/ 	.short	0x00ff


	//----- nvinfo : EIATTR_NUM_BARRIERS
	.align		4
        /*0020*/ 	.byte	0x02, 0x4c
        /*0022*/ 	.byte	0x01
	.zero		1


	//----- nvinfo : EIATTR_MERCURY_ISA_VERSION
	.align		4
        /*0024*/ 	.byte	0x03, 0x5f
        /*0026*/ 	.short	0x0101


	//----- nvinfo : EIATTR_COOP_GROUP_MASK_REGIDS
	.align		4
        /*0028*/ 	.byte	0x04, 0x29
        /*002a*/ 	.short	(.L_3111 - .L_3110)


	//   ....[0]....
.L_3110:
        /*002c*/ 	.word	0xffffffff


	//   ....[1]....
        /*0030*/ 	.word	0xffffffff


	//   ....[2]....
        /*0034*/ 	.word	0xffffffff


	//   ....[3]....
        /*0038*/ 	.word	0xffffffff


	//   ....[4]....
        /*003c*/ 	.word	0xffffffff


	//   ....[5]....
        /*0040*/ 	.word	0xffffffff


	//   ....[6]....
        /*0044*/ 	.word	0xffffffff


	//   ....[7]....
        /*0048*/ 	.word	0xffffffff


	//   ....[8]....
        /*004c*/ 	.word	0xffffffff


	//   ....[9]....
        /*0050*/ 	.word	0xffffffff


	//   ....[10]....
        /*0054*/ 	.word	0xffffffff


	//   ....[11]....
        /*0058*/ 	.word	0xffffffff


	//   ....[12]....
        /*005c*/ 	.word	0xffffffff


	//   ....[13]....
        /*0060*/ 	.word	0xffffffff


	//   ....[14]....
        /*0064*/ 	.word	0xffffffff


	//   ....[15]....
        /*0068*/ 	.word	0xffffffff


	//   ....[16]....
        /*006c*/ 	.word	0xffffffff


	//   ....[17]....
        /*0070*/ 	.word	0xffffffff


	//   ....[18]....
        /*0074*/ 	.word	0xffffffff


	//   ....[19]....
        /*0078*/ 	.word	0xffffffff


	//   ....[20]....
        /*007c*/ 	.word	0xffffffff


	//   ....[21]....
        /*0080*/ 	.word	0xffffffff


	//   ....[22]....
        /*0084*/ 	.word	0xffffffff


	//   ....[23]....
        /*0088*/ 	.word	0xffffffff


	//   ....[24]....
        /*008c*/ 	.word	0xffffffff


	//   ....[25]....
        /*0090*/ 	.word	0xffffffff


	//   ....[26]....
        /*0094*/ 	.word	0xffffffff


	//   ....[27]....
        /*0098*/ 	.word	0xffffffff


	//   ....[28]....
        /*009c*/ 	.word	0xffffffff


	//   ....[29]....
        /*00a0*/ 	.word	0xffffffff


	//   ....[30]....
        /*00a4*/ 	.word	0xffffffff


	//   ....[31]....
        /*00a8*/ 	.word	0xffffffff


	//   ....[32]....
        /*00ac*/ 	.word	0xffffffff


	//   ....[33]....
        /*00b0*/ 	.word	0xffffffff


	//   ....[34]....
        /*00b4*/ 	.word	0xffffffff


	//   ....[35]....
        /*00b8*/ 	.word	0xffffffff


	//   ....[36]....
        /*00bc*/ 	.word	0xffffffff


	//   ....[37]....
        /*00c0*/ 	.word	0xffffffff


	//   ....[38]....
        /*00c4*/ 	.word	0xffffffff


	//   ....[39]....
        /*00c8*/ 	.word	0xffffffff


	//   ....[40]....
        /*00cc*/ 	.word	0xffffffff


	//   ....[41]....
        /*00d0*/ 	.word	0xffffffff


	//   ....[42]....
        /*00d4*/ 	.word	0xffffffff


	//   ....[43]....
        /*00d8*/ 	.word	0xffffffff


	//   ....[44]....
        /*00dc*/ 	.word	0xffffffff


	//   ....[45]....
        /*00e0*/ 	.word	0xffffffff


	//   ....[46]....
        /*00e4*/ 	.word	0xffffffff


	//   ....[47]....
        /*00e8*/ 	.word	0xffffffff


	//   ....[48]....
        /*00ec*/ 	.word	0xffffffff


	//   ....[49]....
        /*00f0*/ 	.word	0xffffffff


	//   ....[50]....
        /*00f4*/ 	.word	0xffffffff


	//   ....[51]....
        /*00f8*/ 	.word	0xffffffff


	//   ....[52]....
        /*00fc*/ 	.word	0xffffffff


	//   ....[53]....
        /*0100*/ 	.word	0xffffffff


	//   ....[54]....
        /*0104*/ 	.word	0xffffffff


	//   ....[55]....
        /*0108*/ 	.word	0xffffffff


	//   ....[56]....
        /*010c*/ 	.word	0xffffffff


	//----- nvinfo : EIATTR_COOP_GROUP_INSTR_OFFSETS
	.align		4
.L_3111:
        /*0110*/ 	.byte	0x04, 0x28
        /*0112*/ 	.short	(.L_3113 - .L_3112)


	//   ....[0]....
.L_3112:
        /*0114*/ 	.word	0x000007b0


	//   ....[1]....
        /*0118*/ 	.word	0x00000860


	//   ....[2]....
        /*011c*/ 	.word	0x00000980


	//   ....[3]....
        /*0120*/ 	.word	0x00000aa0


	//   ....[4]....
        /*0124*/ 	.word	0x00000e60


	//   ....[5]....
        /*0128*/ 	.word	0x000013e0


	//   ....[6]....
        /*012c*/ 	.word	0x000015f0


	//   ....[7]....
        /*0130*/ 	.word	0x000022f0


	//   ....[8]....
        /*0134*/ 	.word	0x00002330


	//   ....[9]....
        /*0138*/ 	.word	0x00002350


	//   ....[10]....
        /*013c*/ 	.word	0x00002360


	//   ....[11]....
        /*0140*/ 	.word	0x00002390


	//   ....[12]....
        /*0144*/ 	.word	0x000023c0


	//   ....[13]....
        /*0148*/ 	.word	0x000023e0


	//   ....[14]....
        /*014c*/ 	.word	0x00002400


	//   ....[15]....
        /*0150*/ 	.word	0x00002430


	//   ....[16]....
        /*0154*/ 	.word	0x00002460


	//   ....[17]....
        /*0158*/ 	.word	0x00002480


	//   ....[18]....
        /*015c*/ 	.word	0x000024a0


	//   ....[19]....
        /*0160*/ 	.word	0x00002520


	//   ....[20]....
        /*0164*/ 	.word	0x00002550


	//   ....[21]....
        /*0168*/ 	.word	0x00002560


	//   ....[22]....
        /*016c*/ 	.word	0x00002570


	//   ....[23]....
        /*0170*/ 	.word	0x000025c0


	//   ....[24]....
        /*0174*/ 	.word	0x000025f0


	//   ....[25]....
        /*0178*/ 	.word	0x00002610


	//   ....[26]....
        /*017c*/ 	.word	0x00002630


	//   ....[27]....
        /*0180*/ 	.word	0x00002660


	//   ....[28]....
        /*0184*/ 	.word	0x00002690


	//   ....[29]....
        /*0188*/ 	.word	0x000026b0


	//   ....[30]....
        /*018c*/ 	.word	0x000026e0


	//   ....[31]....
        /*0190*/ 	.word	0x000026f0


	//   ....[32]....
        /*0194*/ 	.word	0x00002700


	//   ....[33]....
        /*0198*/ 	.word	0x00002710


	//   ....[34]....
        /*019c*/ 	.word	0x00002720


	//   ....[35]....
        /*01a0*/ 	.word	0x00002bd0


	//   ....[36]....
        /*01a4*/ 	.word	0x00002c10


	//   ....[37]....
        /*01a8*/ 	.word	0x00002da0


	//   ....[38]....
        /*01ac*/ 	.word	0x00002de0


	//   ....[39]....
        /*01b0*/ 	.word	0x00002e30


	//   ....[40]....
        /*01b4*/ 	.word	0x00002e50


	//   ....[41]....
        /*01b8*/ 	.word	0x00002e80


	//   ....[42]....
        /*01bc*/ 	.word	0x00002ea0


	//   ....[43]....
        /*01c0*/ 	.word	0x00002ed0


	//   ....[44]....
        /*01c4*/ 	.word	0x00002ef0


	//   ....[45]....
        /*01c8*/ 	.word	0x000031f0


	//   ....[46]....
        /*01cc*/ 	.word	0x00003470


	//   ....[47]....
        /*01d0*/ 	.word	0x00003570


	//   ....[48]....
        /*01d4*/ 	.word	0x000035c0


	//   ....[49]....
        /*01d8*/ 	.word	0x00003610


	//   ....[50]....
        /*01dc*/ 	.word	0x00003640


	//   ....[51]....
        /*01e0*/ 	.word	0x00003660


	//   ....[52]....
        /*01e4*/ 	.word	0x00003740


	//   ....[53]....
        /*01e8*/ 	.word	0x00003780


	//   ....[54]....
        /*01ec*/ 	.word	0x000037d0


	//   ....[55]....
        /*01f0*/ 	.word	0x00003800


	//   ....[56]....
        /*01f4*/ 	.word	0x00003820


	//----- nvinfo : EIATTR_EXIT_INSTR_OFFSETS
	.align		4
.L_3113:
        /*01f8*/ 	.byte	0x04, 0x1c
        /*01fa*/ 	.short	(.L_3115 - .L_3114)


	//   ....[0]....
.L_3114:
        /*01fc*/ 	.word	0x000038f0


	//   ....[1]....
        /*0200*/ 	.word	0x00003ef0


	//----- nvinfo : EIATTR_MAX_THREADS
	.align		4
.L_3115:
        /*0204*/ 	.byte	0x04, 0x05
        /*0206*/ 	.short	(.L_3117 - .L_3116)
.L_3116:
        /*0208*/ 	.word	0x00000020
        /*020c*/ 	.word	0x00000001
        /*0210*/ 	.word	0x00000001


	//----- nvinfo : EIATTR_CRS_STACK_SIZE
	.align		4
.L_3117:
        /*0214*/ 	.byte	0x04, 0x1e
        /*0216*/ 	.short	(.L_3119 - .L_3118)
.L_3118:
        /*0218*/ 	.word	0x00000000


	//----- nvinfo : EIATTR_CBANK_PARAM_SIZE
	.align		4
.L_3119:
        /*021c*/ 	.byte	0x03, 0x19
        /*021e*/ 	.short	0x01f0


	//----- nvinfo : EIATTR_PARAM_CBANK
	.align		4
        /*0220*/ 	.byte	0x04, 0x0a
        /*0222*/ 	.short	(.L_3121 - .L_3120)
	.align		4
.L_3120:
        /*0224*/ 	.word	index@(.nv.constant0._Z25selective_scan_bwd_kernelI32Selective_Scan_bwd_kernel_traitsILi32ELi8ELb1ELb0ELb0ELb0ELb1EN3c108BFloat16EfEEv12SSMParamsBwd)
        /*0228*/ 	.short	0x0210
        /*022a*/ 	.short	0x01f0


	//----- nvinfo : EIATTR_SW_WAR
	.align		4
.L_3121:
        /*022c*/ 	.byte	0x04, 0x36
        /*022e*/ 	.short	(.L_3123 - .L_3122)
.L_3122:
        /*0230*/ 	.word	0x00000008
.L_3123:


//--------------------- .nv.info._Z25selective_scan_bwd_kernelI32Selective_Scan_bwd_kernel_traitsILi32ELi8ELb1ELb0ELb0ELb1ELb0EN3c108BFloat16EfEEv12SSMParamsBwd --------------------------
	.section	.nv.info._Z25selective_scan_bwd_kernelI32Selective_Scan_bwd_kernel_traitsILi32ELi8ELb1ELb0ELb0ELb1ELb0EN3c108BFloat16EfEEv12SSMParamsBwd,"",@"SHT_CUDA_INFO"
	.sectionflags	@""
	.align	4


	//----- nvinfo : EIATTR_CUDA_API_VERSION
	.align		4
        /*0000*/ 	.byte	0x04, 0x37
        /*0002*/ 	.short	(.L_3125 - .L_3124)
.L_3124:
        /*0004*/ 	.word	0x00000082


	//----- nvinfo : EIATTR_KPARAM_INFO
	.align		4
.L_3125:
        /*0008*/ 	.byte	0x04, 0x17
        /*000a*/ 	.short	(.L_3127 - .L_3126)
.L_3126:
        /*000c*/ 	.word	0x00000000
        /*0010*/ 	.short	0x0000
        /*0012*/ 	.short	0x0000
        /*0014*/ 	.byte	0x00, 0xf0, 0xc1, 0x07


	//----- nvinfo : EIATTR_SPARSE_MMA_MASK
	.align		4
.L_3127:
        /*0018*/ 	.byte	0x03, 0x50
        /*001a*/ 	.short	0x0000


	//----- nvinfo : EIATTR_MAXREG_COUNT
	.align		4
        /*001c*/ 	.byte	0x03, 0x1b
        /*001e*/ 	.short	0x00ff


	//----- nvinfo : EIATTR_NUM_BARRIERS
	.align		4
        /*0020*/ 	.byte	0x02, 0x4c
        /*0022*/ 	.byte	0x01
	.zero		1


	//----- nvinfo : EIATTR_MERCURY_ISA_VERSION
	.align		4
        /*0024*/ 	.byte	0x03, 0x5f
        /*0026*/ 	.short	0x0101


	//----- nvinfo : EIATTR_COOP_GROUP_MASK_REGIDS
	.align		4
        /*0028*/ 	.byte	0x04, 0x29
        /*002a*/ 	.short	(.L_3129 - .L_3128)


	//   ....[0]....
.L_3128:
        /*002c*/ 	.word	0xffffffff


	//   ....[1]....
        /*0030*/ 	.word	0xffffffff


	//   ....[2]....
        /*0034*/ 	.word	0xffffffff


	//   ....[3]....
        /*0038*/ 	.word	0xffffffff


	//   ....[4]....
        /*003c*/ 	.word	0xffffffff


	//   ....[5]....
        /*0040*/ 	.word	0xffffffff


	//   ....[6]....
        /*0044*/ 	.word	0xffffffff


	//   ....[7]....
        /*0048*/ 	.word	0xffffffff


	//   ....[8]....
        /*004c*/ 	.word	0xffffffff


	//   ....[9]....
        /*0050*/ 	.word	0xffffffff


	//   ....[10]....
        /*0054*/ 	.word	0xffffffff


	//   ....[11]....
        /*0058*/ 	.word	0xffffffff


	//   ....[12]....
        /*005c*/ 	.word	0xffffffff


	//   ....[13]....
        /*0060*/ 	.word	0xffffffff


	//   ....[14]....
        /*0064*/ 	.word	0xffffffff


	//   ....[15]....
        /*0068*/ 	.word	0xffffffff


	//   ....[16]....
        /*006c*/ 	.word	0xffffffff


	//   ....[17]....
        /*0070*/ 	.word	0xffffffff


	//   ....[18]....
        /*0074*/ 	.word	0xffffffff


	//   ....[19]....
        /*0078*/ 	.word	0xffffffff


	//   ....[20]....
        /*007c*/ 	.word	0xffffffff


	//   ....[21]....
        /*0080*/ 	.word	0xffffffff


	//   ....[22]....
        /*0084*/ 	.word	0xffffffff


	//   ....[23]....
        /*0088*/ 	.word	0xffffffff


	//   ....[24]....
        /*008c*/ 	.word	0xffffffff


	//   ....[25]....
        /*0090*/ 	.word	0xffffffff


	//   ....[26]....
        /*0094*/ 	.word	0xffffffff


	//   ....[27]....
        /*0098*/ 	.word	0xffffffff


	//   ....[28]....
        /*009c*/ 	.word	0xffffffff


	//   ....[29]....
        /*00a0*/ 	.word	0xffffffff


	//   ....[30]....
        /*00a4*/ 	.word	0xffffffff


	//   ....[31]....
        /*00a8*/ 	.word	0xffffffff


	//   ....[32]....
        /*00ac*/ 	.word	0xffffffff


	//   ....[33]....
        /*00b0*/ 	.word	0xffffffff


	//   ....[34]....
        /*00b4*/ 	.word	0xffffffff


	//   ....[35]....
        /*00b8*/ 	.word	0xffffffff


	//   ....[36]....
        /*00bc*/ 	.word	0xffffffff


	//   ....[37]....
        /*00c0*/ 	.word	0xffffffff


	//   ....[38]....
        /*00c4*/ 	.word	0xffffffff


	//   ....[39]....
        /*00c8*/ 	.word	0xffffffff


	//   ....[40]....
        /*00cc*/ 	.word	0xffffffff


	//   ....[41]....
        /*00d0*/ 	.word	0xffffffff


	//   ....[42]....
        /*00d4*/ 	.word	0xffffffff


	//   ....[43]....
        /*00d8*/ 	.word	0xffffffff


	//   ....[44]....
        /*00dc*/ 	.word	0xffffffff


	//   ....[45]....
        /*00e0*/ 	.word	0xffffffff


	//   ....[46]....
        /*00e4*/ 	.word	0xffffffff


	//   ....[47]....
        /*00e8*/ 	.word	0xffffffff


	//   ....[48]....
        /*00ec*/ 	.word	0xffffffff


	//   ....[49]....
        /*00f0*/ 	.word	0xffffffff


	//   ....[50]....
        /*00f4*/ 	.word	0xffffffff


	//   ....[51]....
        /*00f8*/ 	.word	0xffffffff


	//   ....[52]....
        /*00fc*/ 	.word	0xffffffff


	//   ....[53]....
        /*0100*/ 	.word	0xffffffff


	//----- nvinfo : EIATTR_COOP_GROUP_INSTR_OFFSETS
	.align		4
.L_3129:
        /*0104*/ 	.byte	0x04, 0x28
        /*0106*/ 	.short	(.L_3131 - .L_3130)


	//   ....[0]....
.L_3130:
        /*0108*/ 	.word	0x00000710


	//   ....[1]....
        /*010c*/ 	.word	0x00000790


	//   ....[2]....
        /*0110*/ 	.word	0x000009f0


	//   ....[3]....
        /*0114*/ 	.word	0x000026b0


	//   ....[4]....
        /*0118*/ 	.word	0x000026f0


	//   ....[5]....
        /*011c*/ 	.word	0x00002710


	//   ....[6]....
        /*0120*/ 	.word	0x00002720


	//   ....[7]....
        /*0124*/ 	.word	0x00002750


	//   ....[8]....
        /*0128*/ 	.word	0x00002780


	//   ....[9]....
        /*012c*/ 	.word	0x000027a0


	//   ....[10]....
        /*0130*/ 	.word	0x000027c0


	//   ....[11]....
        /*0134*/ 	.word	0x000027f0


	//   ....[12]....
        /*0138*/ 	.word	0x00002820


	//   ....[13]....
        /*013c*/ 	.word	0x00002840


	//   ....[14]....
        /*0140*/ 	.word	0x00002860


	//   ....[15]....
        /*0144*/ 	.word	0x000028a0


	//   ....[16]....
        /*0148*/ 	.word	0x00002900


	//   ....[17]....
        /*014c*/ 	.word	0x00002920


	//   ....[18]....
        /*0150*/ 	.word	0x00002930


	//   ....[19]....
        /*0154*/ 	.word	0x00002970


	//   ....[20]....
        /*0158*/ 	.word	0x000029a0


	//   ....[21]....
        /*015c*/ 	.word	0x000029d0


	//   ....[22]....
        /*0160*/ 	.word	0x000029f0


	//   ....[23]....
        /*0164*/ 	.word	0x00002a10


	//   ....[24]....
        /*0168*/ 	.word	0x00002a30


	//   ....[25]....
        /*016c*/ 	.word	0x00002a60


	//   ....[26]....
        /*0170*/ 	.word	0x00002a90


	//   ....[27]....
        /*0174*/ 	.word	0x00002aa0


	//   ....[28]....
        /*0178*/ 	.word	0x00002ab0


	//   ....[29]....
        /*017c*/ 	.word	0x00002ac0


	//   ....[30]....
        /*0180*/ 	.word	0x00002ad0


	//   ....[31]....
        /*0184*/ 	.word	0x00002f60


	//   ....[32]....
        /*0188*/ 	.word	0x00002fa0


	//   ....[33]....
        /*018c*/ 	.word	0x000030e0


	//   ....[34]....
        /*0190*/ 	.word	0x00003100


	//   ....[35]....
        /*0194*/ 	.word	0x00003130


	//   ....[36]....
        /*0198*/ 	.word	0x00003150


	//   ....[37]....
        /*019c*/ 	.word	0x00003180


	//   ....[38]....
        /*01a0*/ 	.word	0x000031a0


	//   ....[39]....
        /*01a4*/ 	.word	0x000031f0


	//   ....[40]....
        /*01a8*/ 	.word	0x00003200


	//   ....[41]....
        /*01ac*/ 	.word	0x00003510


	//   ....[42]....
        /*01b0*/ 	.word	0x00003930


	//   ....[43]....
        /*01b4*/ 	.word	0x00003cc0


	//   ....[44]....
        /*01b8*/ 	.word	0x00003df0


	//   ....[45]....
        /*01bc*/ 	.word	0x00003e40


	//   ....[46]....
        /*01c0*/ 	.word	0x00003e90


	//   ....[47]....
        /*01c4*/ 	.word	0x00003ec0


	//   ....[48]....
        /*01c8*/ 	.word	0x00003ee0


	//   ....[49]....
        /*01cc*/ 	.word	0x00003fc0


	//   ....[50]....
        /*01d0*/ 	.word	0x00004000


	//   ....[51]....
        /*01d4*/ 	.word	0x00004050


	//   ....[52]....
        /*01d8*/ 	.word	0x00004080


	//   ....[53]....
        /*01dc*/ 	.word	0x000040a0


	//----- nvinfo : EIATTR_EXIT_INSTR_OFFSETS
	.align		4
.L_3131:
        /*01e0*/ 	.byte	0x04, 0x1c
        /*01e2*/ 	.short	(.L_3133 - .L_3132)


	//   ....[0]....
.L_3132:
        /*01e4*/ 	.word	0x00004170


	//   ....[1]....
        /*01e8*/ 	.word	0x00004770


	//----- nvinfo : EIATTR_MAX_THREADS
	.align		4
.L_3133:
        /*01ec*/ 	.byte	0x04, 0x05
        /*01ee*/ 	.short	(.L_3135 - .L_3134)
.L_3134:
        /*01f0*/ 	.word	0x00000020
        /*01f4*/ 	.word	0x00000001
        /*01f8*/ 	.word	0x00000001


	//----- nvinfo : EIATTR_CRS_STACK_SIZE
	.align		4
.L_3135:
        /*01fc*/ 	.byte	0x04, 0x1e
        /*01fe*/ 	.short	(.L_3137 - .L_3136)
.L_3136:
        /*0200*/ 	.word	0x00000000


	//----- nvinfo : EIATTR_CBANK_PARAM_SIZE
	.align		4
.L_3137:
        /*0204*/ 	.byte	0x03, 0x19
        /*0206*/ 	.short	0x01f0


	//----- nvinfo : EIATTR_PARAM_CBANK
	.align		4
        /*0208*/ 	.byte	0x04, 0x0a
        /*020a*/ 	.short	(.L_3139 - .L_3138)
	.align		4
.L_3138:
        /*020c*/ 	.word	index@(.nv.constant0._Z25selective_scan_bwd_kernelI32Selective_Scan_bwd_kernel_traitsILi32ELi8ELb1ELb0ELb0ELb1ELb0EN3c108BFloat16EfEEv12SSMParamsBwd)
        /*0210*/ 	.short	0x0210
        /*0212*/ 	.short	0x01f0


	//----- nvinfo : EIATTR_SW_WAR
	.align		4
.L_3139:
        /*0214*/ 	.byte	0x04, 0x36
        /*0216*/ 	.short	(.L_3141 - .L_3140)
.L_3140:
        /*0218*/ 	.word	0x00000008
.L_3141:


//--------------------- .nv.info._Z25selective_scan_bwd_kernelI32Selective_Scan_bwd_kernel_traitsILi32ELi8ELb1ELb0ELb0ELb1ELb1EN3c108BFloat16EfEEv12SSMParamsBwd --------------------------
	.section	.nv.info._Z25selective_scan_bwd_kernelI32Selective_Scan_bwd_kernel_traitsILi32ELi8ELb1ELb0ELb0ELb1ELb1EN3c108BFloat16EfEEv12SSMParamsBwd,"",@"SHT_CUDA_INFO"
	.sectionflags	@""
	.align	4


	//----- nvinfo : EIATTR_CUDA_API_VERSION
	.align		4
        /*0000*/ 	.byte	0x04, 0x37
        /*0002*/ 	.short	(.L_3143 - .L_3142)
.L_3142:
        /*0004*/ 	.word	0x00000082


	//----- nvinfo : EIATTR_KPARAM_INFO
	.align		4
.L_3143:
        /*0008*/ 	.byte	0x04, 0x17
        /*000a*/ 	.short	(.L_3145 - .L_3144)
.L_3144:
        /*000c*/ 	.word	0x00000000
        /*0010*/ 	.short	0x0000
        /*0012*/ 	.short	0x0000
        /*0014*/ 	.byte	0x00, 0xf0, 0xc1, 0x07


	//----- nvinfo : EIATTR_SPARSE_MMA_MASK
	.align		4
.L_3145:
        /*0018*/ 	.byte	0x03, 0x50
        /*001a*/ 	.short	0x0000


	//----- nvinfo : EIATTR_MAXREG_COUNT
	.align		4
        /*001c*/ 	.byte	0x03, 0x1b
        /*001e*/ 	.short	0x00ff


	//----- nvinfo : EIATTR_NUM_BARRIERS
	.align		4
        /*0020*/ 	.byte	0x02, 0x4c
        /*0022*/ 	.byte	0x01
	.zero		1


	//----- nvinfo : EIATTR_MERCURY_ISA_VERSION
	.align		4
        /*0024*/ 	.byte	0x03, 0x5f
        /*0026*/ 	.short	0x0101


	//----- nvinfo : EIATTR_COOP_GROUP_MASK_REGIDS
	.align		4
        /*0028*/ 	.byte	0x04, 0x29
        /*002a*/ 	.short	(.L_3147 - .L_3146)


	//   ....[0]....
.L_3146:
        /*002c*/ 	.word	0xffffffff


	//   ....[1]....
        /*0030*/ 	.word	0xffffffff


	//   ....[2]....
        /*0034*/ 	.word	0xffffffff


	//   ....[3]....
        /*0038*/ 	.word	0xffffffff


	//   ....[4]....
        /*003c*/ 	.word	0xffffffff


	//   ....[5]....
        /*0040*/ 	.word	0xffffffff


	//   ....[6]....
        /*0044*/ 	.word	0xffffffff


	//   ....[7]....
        /*0048*/ 	.word	0xffffffff


	//   ....[8]....
        /*004c*/ 	.word	0xffffffff


	//   ....[9]....
        /*0050*/ 	.word	0xffffffff


	//   ....[10]....
        /*0054*/ 	.word	0xffffffff


	//   ....[11]....
        /*0058*/ 	.word	0xffffffff


	//   ....[12]....
        /*005c*/ 	.word	0xffffffff


	//   ....[13]....
        /*0060*/ 	.word	0xffffffff


	//   ....[14]....
        /*0064*/ 	.word	0xffffffff


	//   ....[15]....
        /*0068*/ 	.word	0xffffffff


	//   ....[16]....
        /*006c*/ 	.word	0xffffffff


	//   ....[17]....
        /*0070*/ 	.word	0xffffffff


	//   ....[18]....
        /*0074*/ 	.word	0xffffffff


	//   ....[19]....
        /*0078*/ 	.word	0xffffffff


	//   ....[20]....
        /*007c*/ 	.word	0xffffffff


	//   ....[21]....
        /*0080*/ 	.word	0xffffffff


	//   ....[22]....
        /*0084*/ 	.word	0xffffffff


	//   ....[23]....
        /*0088*/ 	.word	0xffffffff


	//   ....[24]....
        /*008c*/ 	.word	0xffffffff


	//   ....[25]....
        /*0090*/ 	.word	0xffffffff


	//   ....[26]....
        /*0094*/ 	.word	0xffffffff


	//   ....[27]....
        /*0098*/ 	.word	0xffffffff


	//   ....[28]....
        /*009c*/ 	.word	0xffffffff


	//   ....[29]....
        /*00a0*/ 	.word	0xffffffff


	//   ....[30]....
        /*00a4*/ 	.word	0xffffffff


	//   ....[31]....
        /*00a8*/ 	.word	0xffffffff


	//   ....[32]....
        /*00ac*/ 	.word	0xffffffff


	//   ....[33]....
        /*00b0*/ 	.word	0xffffffff


	//   ....[34]....
        /*00b4*/ 	.word	0xffffffff


	//   ....[35]....
        /*00b8*/ 	.word	0xffffffff


	//   ....[36]....
        /*00bc*/ 	.word	0xffffffff


	//   ....[37]....
        /*00c0*/ 	.word	0xffffffff


	//   ....[38]....
        /*00c4*/ 	.word	0xffffffff


	//   ....[39]....
        /*00c8*/ 	.word	0xffffffff


	//   ....[40]....
        /*00cc*/ 	.word	0xffffffff


	//   ....[41]....
        /*00d0*/ 	.word	0xffffffff


	//   ....[42]....
        /*00d4*/ 	.word	0xffffffff


	//   ....[43]....
        /*00d8*/ 	.word	0xffffffff


	//   ....[44]....
        /*00dc*/ 	.word	0xffffffff


	//   ....[45]....
        /*00e0*/ 	.word	0xffffffff


	//   ....[46]....
        /*00e4*/ 	.word	0xffffffff


	//   ....[47]....
        /*00e8*/ 	.word	0xffffffff


	//   ....[48]....
        /*00ec*/ 	.word	0xffffffff


	//   ....[49]....
        /*00f0*/ 	.word	0xffffffff


	//   ....[50]....
        /*00f4*/ 	.word	0xffffffff


	//   ....[51]....
        /*00f8*/ 	.word	0xffffffff


	//   ....[52]....
        /*00fc*/ 	.word	0xffffffff


	//   ....[53]....
        /*0100*/ 	.word	0xffffffff


	//   ....[54]....
        /*0104*/ 	.word	0xffffffff


	//   ....[55]....
        /*0108*/ 	.word	0xffffffff


	//   ....[56]....
        /*010c*/ 	.word	0xffffffff


	//   ....[57]....
        /*0110*/ 	.word	0xffffffff


	//----- nvinfo : EIATTR_COOP_GROUP_INSTR_OFFSETS
	.align		4
.L_3147:
        /*0114*/ 	.byte	0x04, 0x28
        /*0116*/ 	.short	(.L_3149 - .L_3148)


	//   ....[0]....
.L_3148:
        /*0118*/ 	.word	0x00000720


	//   ....[1]....
        /*011c*/ 	.word	0x00000790


	//   ....[2]....
        /*0120*/ 	.word	0x000009f0


	//   ....[3]....
        /*0124*/ 	.word	0x00001d10


	//   ....[4]....
        /*0128*/ 	.word	0x00002070


	//   ....[5]....
        /*012c*/ 	.word	0x00002610


	//   ....[6]....
        /*0130*/ 	.word	0x000027f0


	//   ....[7]....
        /*0134*/ 	.word	0x00003480


	//   ....[8]....
        /*0138*/ 	.word	0x000034c0


	//   ....[9]....
        /*013c*/ 	.word	0x000034e0


	//   ....[10]....
        /*0140*/ 	.word	0x000034f0


	//   ....[11]....
        /*0144*/ 	.word	0x00003520


	//   ....[12]....
        /*0148*/ 	.word	0x00003550


	//   ....[13]....
        /*014c*/ 	.word	0x00003570


	//   ....[14]....
        /*0150*/ 	.word	0x00003590


	//   ....[15]....
        /*0154*/ 	.word	0x000035c0


	//   ....[16]....
        /*0158*/ 	.word	0x000035f0


	//   ....[17]....
        /*015c*/ 	.word	0x00003610


	//   ....[18]....
        /*0160*/ 	.word	0x00003630


	//   ....[19]....
        /*0164*/ 	.word	0x00003670


	//   ....[20]....
        /*0168*/ 	.word	0x000036b0


	//   ....[21]....
        /*016c*/ 	.word	0x000036f0


	//   ....[22]....
        /*0170*/ 	.word	0x00003700


	//   ....[23]....
        /*0174*/ 	.word	0x00003750


	//   ....[24]....
        /*0178*/ 	.word	0x00003780


	//   ....[25]....
        /*017c*/ 	.word	0x000037a0


	//   ....[26]....
        /*0180*/ 	.word	0x000037c0


	//   ....[27]....
        /*0184*/ 	.word	0x00003800


	//   ....[28]....
        /*0188*/ 	.word	0x00003820


	//   ....[29]....
        /*018c*/ 	.word	0x00003850


	//   ....[30]....
        /*0190*/ 	.word	0x00003860


	//   ....[31]....
        /*0194*/ 	.word	0x00003870


	//   ....[32]....
        /*0198*/ 	.word	0x00003880


	//   ....[33]....
        /*019c*/ 	.word	0x00003890


	//   ....[34]....
        /*01a0*/ 	.word	0x000038a0


	//   ....[35]....
        /*01a4*/ 	.word	0x00003cd0


	//   ....[36]....
        /*01a8*/ 	.word	0x00003d30


	//   ....[37]....
        /*01ac*/ 	.word	0x00003e80


	//   ....[38]....
        /*01b0*/ 	.word	0x00003eb0


	//   ....[39]....
        /*01b4*/ 	.word	0x00003ed0


	//   ....[40]....
        /*01b8*/ 	.word	0x00003f00


	//   ....[41]....
        /*01bc*/ 	.word	0x00003f20


	//   ....[42]....
        /*01c0*/ 	.word	0x00003f50


	//   ....[43]....
        /*01c4*/ 	.word	0x00003f70


	//   ....[44]....
        /*01c8*/ 	.word	0x00003fb0


	//   ....[45]....
        /*01cc*/ 	.word	0x00004380


	//   ....[46]....
        /*01d0*/ 	.word	0x00004740


	//   ....[47]....
        /*01d4*/ 	.word	0x00004ac0


	//   ....[48]....
        /*01d8*/ 	.word	0x00004bb0


	//   ....[49]....
        /*01dc*/ 	.word	0x00004c00


	//   ....[50]....
        /*01e0*/ 	.word	0x00004c50


	//   ....[51]....
        /*01e4*/ 	.word	0x00004c80


	//   ....[52]....
        /*01e8*/ 	.word	0x00004ca0


	//   ....[53]....
        /*01ec*/ 	.word	0x00004d80


	//   ....[54]....
        /*01f0*/ 	.word	0x00004dc0


	//   ....[55]....
        /*01f4*/ 	.word	0x00004e10


	//   ....[56]....
        /*01f8*/ 	.word	0x00004e40


	//   ....[57]....
        /*01fc*/ 	.word	0x00004e60


	//----- nvinfo : EIATTR_EXIT_INSTR_OFFSETS
	.align		4
.L_3149:
        /*0200*/ 	.byte	0x04, 0x1c
        /*0202*/ 	.short	(.L_3151 - .L_3150)


	//   ....[0]....
.L_3150:
        /*0204*/ 	.word	0x00004f30


	//   ....[1]....
        /*0208*/ 	.word	0x00005530


	//----- nvinfo : EIATTR_MAX_THREADS
	.align		4
.L_3151:
        /*020c*/ 	.byte	0x04, 0x05
        /*020e*/ 	.short	(.L_3153 - .L_3152)
.L_3152:
        /*0210*/ 	.word	0x00000020
        /*0214*/ 	.word	0x00000001
        /*0218*/ 	.word	0x00000001


	//----- nvinfo : EIATTR_CRS_STACK_SIZE
	.align		4
.L_3153:
        /*021c*/ 	.byte	0x04, 0x1e
        /*021e*/ 	.short	(.L_3155 - .L_3154)
.L_3154:
        /*0220*/ 	.word	0x00000000


	//----- nvinfo : EIATTR_CBANK_PARAM_SIZE
	.align		4
.L_3155:
        /*0224*/ 	.byte	0x03, 0x19
        /*0226*/ 	.short	0x01f0


	//----- nvinfo : EIATTR_PARAM_CBANK
	.align		4
        /*0228*/ 	.byte	0x04, 0x0a
        /*022a*/ 	.short	(.L_3157 - .L_3156)
	.align		4
.L_3156:
        /*022c*/ 	.word	index@(.nv.constant0._Z25selective_scan_bwd_kernelI32Selective_Scan_bwd_kernel_traitsILi32ELi8ELb1ELb0ELb0ELb1ELb1EN3c108BFloat16EfEEv12SSMParamsBwd)
        /*0230*/ 	.short	0x0210
        /*0232*/ 	.short	0x01f0


	//----- nvinfo : EIATTR_SW_WAR
	.align		4
.L_3157:
        /*0234*/ 	.byte	0x04, 0x36
        /*0236*/ 	.short	(.L_3159 - .L_3158)
.L_3158:
        /*0238*/ 	.word	0x00000008
.L_3159:


//--------------------- .nv.info._Z25selective_scan_bwd_kernelI32Selective_Scan_bwd_kernel_traitsILi32ELi8ELb1ELb0ELb1ELb0ELb0EN3c108BFloat16EfEEv12SSMParamsBwd --------------------------
	.section	.nv.info._Z25selective_scan_bwd_kernelI32Selective_Scan_bwd_kernel_traitsILi32ELi8ELb1ELb0ELb1ELb0ELb0EN3c108BFloat16EfEEv12SSMParamsBwd,"",@"SHT_CUDA_INFO"
	.sectionflags	@""
	.align	4


	//----- nvinfo : EIATTR_CUDA_API_VERSION
	.align		4
        /*0000*/ 	.byte	0x04, 0x37
        /*0002*/ 	.short	(.L_3161 - .L_3160)
.L_3160:
        /*0004*/ 	.word	0x00000082


	//----- nvinfo : EIATTR_KPARAM_INFO
	.align		4
.L_3161:
        /*0008*/ 	.byte	0x04, 0x17
        /*000a*/ 	.short	(.L_3163 - .L_3162)
.L_3162:
        /*000c*/ 	.word	0x00000000
        /*0010*/ 	.short	0x0000
        /*0012*/ 	.short	0x0000
        /*0014*/ 	.byte	0x00, 0xf0, 0xc1, 0x07


	//----- nvinfo : EIATTR_SPARSE_MMA_MASK
	.align		4
.L_3163:
        /*0018*/ 	.byte	0x03, 0x50
        /*001a*/ 	.short	0x0000


	//----- nvinfo : EIATTR_MAXREG_COUNT
	.align		4
        /*001c*/ 	.byte	0x03, 0x1b
        /*001e*/ 	.short	0x00ff


	//----- nvinfo : EIATTR_NUM_BARRIERS
	.align		4
        /*0020*/ 	.byte	0x02, 0x4c
        /*0022*/ 	.byte	0x01
	.zero		1


	//----- nvinfo : EIATTR_MERCURY_ISA_VERSION
	.align		4
        /*0024*/ 	.byte	0x03, 0x5f
        /*0026*/ 	.short	0x0101


	//----- nvinfo : EIATTR_COOP_GROUP_MASK_REGIDS
	.align		4
        /*0028*/ 	.byte	0x04, 0x29
        /*002a*/ 	.short	(.L_3165 - .L_3164)


	//   ....[0]....
.L_3164:
        /*002c*/ 	.word	0xffffffff


	//   ....[1]....
        /*0030*/ 	.word	0xffffffff


	//   ....[2]....
        /*0034*/ 	.word	0xffffffff


	//   ....[3]....
        /*0038*/ 	.word	0xffffffff


	//   ....[4]....
        /*003c*/ 	.word	0xffffffff


	//   ....[5]....
        /*0040*/ 	.word	0xffffffff


	//   ....[6]....
        /*0044*/ 	.word	0xffffffff


	//   ....[7]....
        /*0048*/ 	.word	0xffffffff


	//   ....[8]....
        /*004c*/ 	.word	0xffffffff


	//   ....[9]....
        /*0050*/ 	.word	0xffffffff


	//   ....[10]....
        /*0054*/ 	.word	0xffffffff


	//   ....[11]....
        /*0058*/ 	.word	0xffffffff


	//   ....[12]....
        /*005c*/ 	.word	0xffffffff


	//   ....[13]....
        /*0060*/ 	.word	0xffffffff


	//   ....[14]....
        /*0064*/ 	.word	0xffffffff


	//   ....[15]....
        /*0068*/ 	.word	0xffffffff


	//   ....[16]....
        /*006c*/ 	.word	0xffffffff


	//   ....[17]....
        /*0070*/ 	.word	0xffffffff


	//   ....[18]....
        /*0074*/ 	.word	0xffffffff


	//   ....[19]....
        /*0078*/ 	.word	0xffffffff


	//   ....[20]....
        /*007c*/ 	.word	0xffffffff


	//   ....[21]....
        /*0080*/ 	.word	0xffffffff


	//   ....[22]....
        /*0084*/ 	.word	0xffffffff


	//   ....[23]....
        /*0088*/ 	.word	0xffffffff


	//   ....[24]....
        /*008c*/ 	.word	0xffffffff


	//   ....[25]....
        /*0090*/ 	.word	0xffffffff


	//   ....[26]....
        /*0094*/ 	.word	0xffffffff


	//   ....[27]....
        /*0098*/ 	.word	0xffffffff


	//   ....[28]....
        /*009c*/ 	.word	0xffffffff


	//   ....[29]....
        /*00a0*/ 	.word	0xffffffff


	//   ....[30]....
        /*00a4*/ 	.word	0xffffffff


	//   ....[31]....
        /*00a8*/ 	.word	0xffffffff


	//   ....[32]....
        /*00ac*/ 	.word	0xffffffff


	//   ....[33]....
        /*00b0*/ 	.word	0xffffffff


	//   ....[34]....
        /*00b4*/ 	.word	0xffffffff


	//   ....[35]....
        /*00b8*/ 	.word	0xffffffff


	//   ....[36]....
        /*00bc*/ 	.word	0xffffffff


	//   ....[37]....
        /*00c0*/ 	.word	0xffffffff


	//   ....[38]....
        /*00c4*/ 	.word	0xffffffff


	//   ....[39]....
        /*00c8*/ 	.word	0xffffffff


	//   ....[40]....
        /*00cc*/ 	.word	0xffffffff


	//   ....[41]....
        /*00d0*/ 	.word	0xffffffff


	//   ....[42]....
        /*00d4*/ 	.word	0xffffffff


	//   ....[43]....
        /*00d8*/ 	.word	0xffffffff


	//   ....[44]....
        /*00dc*/ 	.word	0xffffffff


	//   ....[45]....
        /*00e0*/ 	.word	0xffffffff


	//   ....[46]....
        /*00e4*/ 	.word	0xffffffff


	//   ....[47]....
        /*00e8*/ 	.word	0xffffffff


	//   ....[48]....
        /*00ec*/ 	.word	0xffffffff


	//   ....[49]....
        /*00f0*/ 	.word	0xffffffff


	//   ....[50]....
        /*00f4*/ 	.word	0xffffffff


	//   ....[51]....
        /*00f8*/ 	.word	0xffffffff


	//   ....[52]....
        /*00fc*/ 	.word	0xffffffff


	//   ....[53]....
        /*0100*/ 	.word	0xffffffff


	//----- nvinfo : EIATTR_COOP_GROUP_INSTR_OFFSETS
	.align		4
.L_3165:
        /*0104*/ 	.byte	0x04, 0x28
        /*0106*/ 	.short	(.L_3167 - .L_3166)


	//   ....[0]....
.L_3166:
        /*0108*/ 	.word	0x00000d70


	//   ....[1]....
        /*010c*/ 	.word	0x00000de0


	//   ....[2]....
        /*0110*/ 	.word	0x00001000


	//   ....[3]....
        /*0114*/ 	.word	0x00001970


	//   ....[4]....
        /*0118*/ 	.word	0x00001c50


	//   ....[5]....
        /*011c*/ 	.word	0x00001c90


	//   ....[6]....
        /*0120*/ 	.word	0x00001ee0


	//   ....[7]....
        /*0124*/ 	.word	0x00001f50


	//   ....[8]....
        /*0128*/ 	.word	0x00001fb0


	//   ....[9]....
        /*012c*/ 	.word	0x00001fc0


	//   ....[10]....
        /*0130*/ 	.word	0x00002000


	//   ....[11]....
        /*0134*/ 	.word	0x00002010


	//   ....[12]....
        /*0138*/ 	.word	0x00002050


	//   ....[13]....
        /*013c*/ 	.word	0x00002060


	//   ....[14]....
        /*0140*/ 	.word	0x00002090


	//   ....[15]....
        /*0144*/ 	.word	0x000020b0


	//   ....[16]....
        /*0148*/ 	.word	0x000020e0


	//   ....[17]....
        /*014c*/ 	.word	0x00002100


	//   ....[18]....
        /*0150*/ 	.word	0x00002140


	//   ....[19]....
        /*0154*/ 	.word	0x00002170


	//   ....[20]....
        /*0158*/ 	.word	0x000021c0


	//   ....[21]....
        /*015c*/ 	.word	0x000021d0


	//   ....[22]....
        /*0160*/ 	.word	0x00002230


	//   ....[23]....
        /*0164*/ 	.word	0x00002240


	//   ....[24]....
        /*0168*/ 	.word	0x00002260


	//   ....[25]....
        /*016c*/ 	.word	0x00002280


	//   ....[26]....
        /*0170*/ 	.word	0x00002290


	//   ....[27]....
        /*0174*/ 	.word	0x000022d0


	//   ....[28]....
        /*0178*/ 	.word	0x00002310


	//   ....[29]....
        /*017c*/ 	.word	0x00002350


	//   ....[30]....
        /*0180*/ 	.word	0x00002390


	//   ....[31]....
        /*0184*/ 	.word	0x000023c0


	//   ....[32]....
        /*0188*/ 	.word	0x00002dd0


	//   ....[33]....
        /*018c*/ 	.word	0x00002e10


	//   ....[34]....
        /*0190*/ 	.word	0x00002ee0


	//   ....[35]....
        /*0194*/ 	.word	0x00002f00


	//   ....[36]....
        /*0198*/ 	.word	0x00002f60


	//   ....[37]....
        /*019c*/ 	.word	0x00002f90


	//   ....[38]....
        /*01a0*/ 	.word	0x00002fd0


	//   ....[39]....
        /*01a4*/ 	.word	0x00002ff0


	//   ....[40]....
        /*01a8*/ 	.word	0x00003030


	//   ....[41]....
        /*01ac*/ 	.word	0x00003070


	//   ....[42]....
        /*01b0*/ 	.word	0x000034b0


	//   ....[43]....
        /*01b4*/ 	.word	0x00003770


	//   ....[44]....
        /*01b8*/ 	.word	0x00003840


	//   ....[45]....
        /*01bc*/ 	.word	0x00003890


	//   ....[46]....
        /*01c0*/ 	.word	0x000038e0


	//   ....[47]....
        /*01c4*/ 	.word	0x00003910


	//   ....[48]....
        /*01c8*/ 	.word	0x00003930


	//   ....[49]....
        /*01cc*/ 	.word	0x00003a10


	//   ....[50]....
        /*01d0*/ 	.word	0x00003a50


	//   ....[51]....
        /*01d4*/ 	.word	0x00003aa0


	//   ....[52]....
        /*01d8*/ 	.word	0x00003ad0


	//   ....[53]....
        /*01dc*/ 	.word	0x00003af0


	//----- nvinfo : EIATTR_EXIT_INSTR_OFFSETS
	.align		4
.L_3167:
        /*01e0*/ 	.byte	0x04, 0x1c
        /*01e2*/ 	.short	(.L_3169 - .L_3168)


	//   ....[0]....
.L_3168:
        /*01e4*/ 	.word	0x00003bc0


	//   ....[1]....
        /*01e8*/ 	.word	0x00003ea0


	//----- nvinfo : EIATTR_MAX_THREADS
	.align		4
.L_3169:
        /*01ec*/ 	.byte	0x04, 0x05
        /*01ee*/ 	.short	(.L_3171 - .L_3170)
.L_3170:
        /*01f0*/ 	.word	0x00000020
        /*01f4*/ 	.word	0x00000001
        /*01f8*/ 	.word	0x00000001


	//----- nvinfo : EIATTR_CRS_STACK_SIZE
	.align		4
.L_3171:
        /*01fc*/ 	.byte	0x04, 0x1e
        /*01fe*/ 	.short	(.L_3173 - .L_3172)
.L_3172:
        /*0200*/ 	.word	0x00000000


	//----- nvinfo : EIATTR_CBANK_PARAM_SIZE
	.align		4
.L_3173:
        /*0204*/ 	.byte	0x03, 0x19
        /*0206*/ 	.short	0x01f0


	//----- nvinfo : EIATTR_PARAM_CBANK
	.align		4
        /*0208*/ 	.byte	0x04, 0x0a
        /*020a*/ 	.short	(.L_3175 - .L_3174)
	.align		4
.L_3174:
        /*020c*/ 	.word	index@(.nv.constant0._Z25selective_scan_bwd_kernelI32Selective_Scan_bwd_kernel_traitsILi32ELi8ELb1ELb0ELb1ELb0ELb0EN3c108BFloat16EfEEv12SSMParamsBwd)
        /*0210*/ 	.short	0x0210
        /*0212*/ 	.short	0x01f0


	//----- nvinfo : EIATTR_SW_WAR
	.align		4
.L_3175:
        /*0214*/ 	.byte	0x04, 0x36
        /*0216*/ 	.short	(.L_3177 - .L_3176)
.L_3176:
        /*0218*/ 	.word	0x00000008
.L_3177:


//--------------------- .nv.info._Z25selective_scan_bwd_kernelI32Selective_Scan_bwd_kernel_traitsILi32ELi8ELb1ELb0ELb1ELb0ELb1EN3c108BFloat16EfEEv12SSMParamsBwd --------------------------
	.section	.nv.info._Z25selective_scan_bwd_kernelI32Selective_Scan_bwd_kernel_traitsILi32ELi8ELb1ELb0ELb1ELb0ELb1EN3c108BFloat16EfEEv12SSMParamsBwd,"",@"SHT_CUDA_INFO"
	.sectionflags	@""
	.align	4


	//----- nvinfo : EIATTR_CUDA_API_VERSION
	.align		4
        /*0000*/ 	.byte	0x04, 0x37
        /*0002*/ 	.short	(.L_3179 - .L_3178)
.L_3178:
        /*0004*/ 	.word	0x00000082


	//----- nvinfo : EIATTR_KPARAM_INFO
	.align		4
.L_3179:
        /*0008*/ 	.byte	0x04, 0x17
        /*000a*/ 	.short	(.L_3181 - .L_3180)
.L_3180:
        /*000c*/ 	.word	0x00000000
        /*0010*/ 	.short	0x0000
        /*0012*/ 	.short	0x0000
        /*0014*/ 	.byte	0x00, 0xf0, 0xc1, 0x07


	//----- nvinfo : EIATTR_SPARSE_MMA_MASK
	.align		4
.L_3181:
        /*0018*/ 	.byte	0x03, 0x50
        /*001a*/ 	.short	0x0000


	//----- nvinfo : EIATTR_MAXREG_COUNT
	.align		4
        /*001c*/ 	.byte	0x03, 0x1b
        /*001e*/ 	.short	0x00ff


	//----- nvinfo : EIATTR_NUM_BARRIERS
	.align		4
        /*0020*/ 	.byte	0x02, 0x4c
        /*0022*/ 	.byte	0x01
	.zero		1


	//----- nvinfo : EIATTR_MERCURY_ISA_VERSION
	.align		4
        /*0024*/ 	.byte	0x03, 0x5f
        /*0026*/ 	.short	0x0101


	//----- nvinfo : EIATTR_COOP_GROUP_MASK_REGIDS
	.align		4
        /*0028*/ 	.byte	0x04, 0x29
        /*002a*/ 	.short	(.L_3183 - .L_3182)


	//   ....[0]....
.L_3182:
        /*002c*/ 	.word	0xffffffff


	//   ....[1]....
        /*0030*/ 	.word	0xffffffff


	//   ....[2]....
        /*0034*/ 	.word	0xffffffff


	//   ....[3]....
        /*0038*/ 	.word	0xffffffff


	//   ....[4]....
        /*003c*/ 	.word	0xffffffff


	//   ....[5]....
        /*0040*/ 	.word	0xffffffff


	//   ....[6]....
        /*0044*/ 	.word	0xffffffff


	//   ....[7]....
        /*0048*/ 	.word	0xffffffff


	//   ....[8]....
        /*004c*/ 	.word	0xffffffff


	//   ....[9]....
        /*0050*/ 	.word	0xffffffff


	//   ....[10]....
        /*0054*/ 	.word	0xffffffff


	//   ....[11]....
        /*0058*/ 	.word	0xffffffff


	//   ....[12]....
        /*005c*/ 	.word	0xffffffff


	//   ....[13]....
        /*0060*/ 	.word	0xffffffff


	//   ....[14]....
        /*0064*/ 	.word	0xffffffff


	//   ....[15]....
        /*0068*/ 	.word	0xffffffff


	//   ....[16]....
        /*006c*/ 	.word	0xffffffff


	//   ....[17]....
        /*0070*/ 	.word	0xffffffff


	//   ....[18]....
        /*0074*/ 	.word	0xffffffff


	//   ....[19]....
        /*0078*/ 	.word	0xffffffff


	//   ....[20]....
        /*007c*/ 	.word	0xffffffff


	//   ....[21]....
        /*0080*/ 	.word	0xffffffff


	//   ....[22]....
        /*0084*/ 	.word	0xffffffff


	//   ....[23]....
        /*0088*/ 	.word	0xffffffff


	//   ....[24]....
        /*008c*/ 	.word	0xffffffff


	//   ....[25]....
        /*0090*/ 	.word	0xffffffff


	//   ....[26]....
        /*0094*/ 	.word	0xffffffff


	//   ....[27]....
        /*0098*/ 	.word	0xffffffff


	//   ....[28]....
        /*009c*/ 	.word	0xffffffff


	//   ....[29]....
        /*00a0*/ 	.word	0xffffffff


	//   ....[30]....
        /*00a4*/ 	.word	0xffffffff


	//   ....[31]....
        /*00a8*/ 	.word	0xffffffff


	//   ....[32]....
        /*00ac*/ 	.word	0xffffffff


	//   ....[33]....
        /*00b0*/ 	.word	0xffffffff


	//   ....[34]....
        /*00b4*/ 	.word	0xffffffff


	//   ....[35]....
        /*00b8*/ 	.word	0xffffffff


	//   ....[36]....
        /*00bc*/ 	.word	0xffffffff


	//   ....[37]....
        /*00c0*/ 	.word	0xffffffff


	//   ....[38]....
        /*00c4*/ 	.word	0xffffffff


	//   ....[39]....
        /*00c8*/ 	.word	0xffffffff


	//   ....[40]....
        /*00cc*/ 	.word	0xffffffff


	//   ....[41]....
        /*00d0*/ 	.word	0xffffffff


	//   ....[42]....
        /*00d4*/ 	.word	0xffffffff


	//   ....[43]....
        /*00d8*/ 	.word	0xffffffff


	//   ....[44]....
        /*00dc*/ 	.word	0xffffffff


	//   ....[45]....
        /*00e0*/ 	.word	0xffffffff


	//   ....[46]....
        /*00e4*/ 	.word	0xffffffff


	//   ....[47]....
        /*00e8*/ 	.word	0xffffffff


	//   ....[48]....
        /*00ec*/ 	.word	0xffffffff


	//   ....[49]....
        /*00f0*/ 	.word	0xffffffff


	//   ....[50]....
        /*00f4*/ 	.word	0xffffffff


	//   ....[51]....
        /*00f8*/ 	.word	0xffffffff


	//   ....[52]....
        /*00fc*/ 	.word	0xffffffff


	//   ....[53]....
        /*0100*/ 	.word	0xffffffff


	//   ....[54]....
        /*0104*/ 	.word	0xffffffff


	//   ....[55]....
        /*0108*/ 	.word	0xffffffff


	//   ....[56]....
        /*010c*/ 	.word	0xffffffff


	//   ....[57]....
        /*0110*/ 	.word	0xffffffff


	//----- nvinfo : EIATTR_COOP_GROUP_INSTR_OFFSETS
	.align		4
.L_3183:
        /*0114*/ 	.byte	0x04, 0x28
        /*0116*/ 	.short	(.L_3185 - .L_3184)


	//   ....[0]....
.L_3184:
        /*0118*/ 	.word	0x00000da0


	//   ....[1]....
        /*011c*/ 	.word	0x00000e50


	//   ....[2]....
        /*0120*/ 	.word	0x00000f70


	//   ....[3]....
        /*0124*/ 	.word	0x00001090


	//   ....[4]....
        /*0128*/ 	.word	0x00001430


	//   ....[5]....
        /*012c*/ 	.word	0x00001a30


	//   ....[6]....
        /*0130*/ 	.word	0x00001c10


	//   ....[7]....
        /*0134*/ 	.word	0x00002690


	//   ....[8]....
        /*0138*/ 	.word	0x00002900


	//   ....[9]....
        /*013c*/ 	.word	0x00002aa0


	//   ....[10]....
        /*0140*/ 	.word	0x00002c30


	//   ....[11]....
        /*0144*/ 	.word	0x00002c70


	//   ....[12]....
        /*0148*/ 	.word	0x00002cc0


	//   ....[13]....
        /*014c*/ 	.word	0x00002ce0


	//   ....[14]....
        /*0150*/ 	.word	0x00002d10


	//   ....[15]....
        /*0154*/ 	.word	0x00002d30


	//   ....[16]....
        /*0158*/ 	.word	0x00002d70


	//   ....[17]....
        /*015c*/ 	.word	0x00002d80


	//   ....[18]....
        /*0160*/ 	.word	0x00002db0


	//   ....[19]....
        /*0164*/ 	.word	0x00002dd0


	//   ....[20]....
        /*0168*/ 	.word	0x00002e00


	//   ....[21]....
        /*016c*/ 	.word	0x00002e20


	//   ....[22]....
        /*0170*/ 	.word	0x00002e60


	//   ....[23]....
        /*0174*/ 	.word	0x00002e90


	//   ....[24]....
        /*0178*/ 	.word	0x00002ed0


	//   ....[25]....
        /*017c*/ 	.word	0x00002ef0


	//   ....[26]....
        /*0180*/ 	.word	0x00002f40


	//   ....[27]....
        /*0184*/ 	.word	0x00002f60


	//   ....[28]....
        /*0188*/ 	.word	0x00002f70


	//   ....[29]....
        /*018c*/ 	.word	0x00002fa0


	//   ....[30]....
        /*0190*/ 	.word	0x00002fb0


	//   ....[31]....
        /*0194*/ 	.word	0x00002ff0


	//   ....[32]....
        /*0198*/ 	.word	0x00003030


	//   ....[33]....
        /*019c*/ 	.word	0x00003070


	//   ....[34]....
        /*01a0*/ 	.word	0x000030b0


	//   ....[35]....
        /*01a4*/ 	.word	0x000030f0


	//   ....[36]....
        /*01a8*/ 	.word	0x00003ad0


	//   ....[37]....
        /*01ac*/ 	.word	0x00003b10


	//   ....[38]....
        /*01b0*/ 	.word	0x00003be0


	//   ....[39]....
        /*01b4*/ 	.word	0x00003c00


	//   ....[40]....
        /*01b8*/ 	.word	0x00003c60


	//   ....[41]....
        /*01bc*/ 	.word	0x00003ca0


	//   ....[42]....
        /*01c0*/ 	.word	0x00003ce0


	//   ....[43]....
        /*01c4*/ 	.word	0x00003d00


	//   ....[44]....
        /*01c8*/ 	.word	0x00003d40


	//   ....[45]....
        /*01cc*/ 	.word	0x00003d80


	//   ....[46]....
        /*01d0*/ 	.word	0x000041c0


	//   ....[47]....
        /*01d4*/ 	.word	0x00004460


	//   ....[48]....
        /*01d8*/ 	.word	0x00004530


	//   ....[49]....
        /*01dc*/ 	.word	0x00004580


	//   ....[50]....
        /*01e0*/ 	.word	0x000045d0


	//   ....[51]....
        /*01e4*/ 	.word	0x00004600


	//   ....[52]....
        /*01e8*/ 	.word	0x00004620


	//   ....[53]....
        /*01ec*/ 	.word	0x00004700


	//   ....[54]....
        /*01f0*/ 	.word	0x00004740


	//   ....[55]....
        /*01f4*/ 	.word	0x00004790


	//   ....[56]....
        /*01f8*/ 	.word	0x000047c0


	//   ....[57]....
        /*01fc*/ 	.word	0x000047e0


	//----- nvinfo : EIATTR_EXIT_INSTR_OFFSETS
	.align		4
.L_3185:
        /*0200*/ 	.byte	0x04, 0x1c
        /*0202*/ 	.short	(.L_3187 - .L_3186)


	//   ....[0]....
.L_3186:
        /*0204*/ 	.word	0x000048b0


	//   ....[1]....
        /*0208*/ 	.word	0x00004b90


	//----- nvinfo : EIATTR_MAX_THREADS
	.align		4
.L_3187:
        /*020c*/ 	.byte	0x04, 0x05
        /*020e*/ 	.short	(.L_3189 - .L_3188)
.L_3188:
        /*0210*/ 	.word	0x00000020
        /*0214*/ 	.word	0x00000001
        /*0218*/ 	.word	0x00000001


	//----- nvinfo : EIATTR_CRS_STACK_SIZE
	.align		4
.L_3189:
        /*021c*/ 	.byte	0x04, 0x1e
        /*021e*/ 	.short	(.L_3191 - .L_3190)
.L_3190:
        /*0220*/ 	.word	0x00000000


	//----- nvinfo : EIATTR_CBANK_PARAM_SIZE
	.align		4
.L_3191:
        /*0224*/ 	.byte	0x03, 0x19
        /*0226*/ 	.short	0x01f0


	//----- nvinfo : EIATTR_PARAM_CBANK
	.align		4
        /*0228*/ 	.byte	0x04, 0x0a
        /*022a*/ 	.short	(.L_3193 - .L_3192)
	.align		4
.L_3192:
        /*022c*/ 	.word	index@(.nv.constant0._Z25selective_scan_bwd_kernelI32Selective_Scan_bwd_kernel_traitsILi32ELi8ELb1ELb0ELb1ELb0ELb1EN3c108BFloat16EfEEv12SSMParamsBwd)
        /*0230*/ 	.short	0x0210
        /*0232*/ 	.short	0x01f0


	//----- nvinfo : EIATTR_SW_WAR
	.align		4
.L_3193:
        /*0234*/ 	.byte	0x04, 0x36
        /*0236*/ 	.short	(.L_3195 - .L_3194)
.L_3194:
        /*0238*/ 	.word	0x00000008
.L_3195:


//--------------------- .nv.info._Z25selective_scan_bwd_kernelI32Selective_Scan_bwd_kernel_traitsILi32ELi8ELb1ELb0ELb1ELb1ELb0EN3c108BFloat16EfEEv12SSMParamsBwd --------------------------
	.section	.nv.info._Z25selective_scan_bwd_kernelI32Selective_Scan_bwd_kernel_traitsILi32ELi8ELb1ELb0ELb1ELb1ELb0EN3c108BFloat16EfEEv12SSMParamsBwd,"",@"SHT_CUDA_INFO"
	.sectionflags	@""
	.align	4


	//----- nvinfo : EIATTR_CUDA_API_VERSION
	.align		4
        /*0000*/ 	.byte	0x04, 0x37
        /*0002*/ 	.short	(.L_3197 - .L_3196)
.L_3196:
        /*0004*/ 	.word	0x00000082


	//----- nvinfo : EIATTR_KPARAM_INFO
	.align		4
.L_3197:
        /*0008*/ 	.byte	0x04, 0x17
        /*000a*/ 	.short	(.L_3199 - .L_3198)
.L_3198:
        /*000c*/ 	.word	0x00000000
        /*0010*/ 	.short	0x0000
        /*0012*/ 	.short	0x0000
        /*0014*/ 	.byte	0x00, 0xf0, 0xc1, 0x07


	//----- nvinfo : EIATTR_SPARSE_MMA_MASK
	.align		4
.L_3199:
        /*0018*/ 	.byte	0x03, 0x50
        /*001a*/ 	.short	0x0000


	//----- nvinfo : EIATTR_MAXREG_COUNT
	.align		4
        /*001c*/ 	.byte	0x03, 0x1b
        /*001e*/ 	.short	0x00ff


	//----- nvinfo : EIATTR_NUM_BARRIERS
	.align		4
        /*0020*/ 	.byte	0x02, 0x4c
        /*0022*/ 	.byte	0x01
	.zero		1


	//----- nvinfo : EIATTR_MERCURY_ISA_VERSION
	.align		4
        /*0024*/ 	.byte	0x03, 0x5f
        /*0026*/ 	.short	0x0101


	//----- nvinfo : EIATTR_COOP_GROUP_MASK_REGIDS
	.align		4
        /*0028*/ 	.byte	0x04, 0x29
        /*002a*/ 	.short	(.L_3201 - .L_3200)


	//   ....[0]....
.L_3200:
        /*002c*/ 	.word	0xffffffff


	//   ....[1]....
        /*0030*/ 	.word	0xffffffff


	//   ....[2]....
        /*0034*/ 	.word	0xffffffff


	//   ....[3]....
        /*0038*/ 	.word	0xffffffff


	//   ....[4]....
        /*003c*/ 	.word	0xffffffff


	//   ....[5]....
        /*0040*/ 	.word	0xffffffff


	//   ....[6]....
        /*0044*/ 	.word	0xffffffff


	//   ....[7]....
        /*0048*/ 	.word	0xffffffff


	//   ....[8]....
        /*004c*/ 	.word	0xffffffff


	//   ....[9]....
        /*0050*/ 	.word	0xffffffff


	//   ....[10]....
        /*0054*/ 	.word	0xffffffff


	//   ....[11]....
        /*0058*/ 	.word	0xffffffff


	//   ....[12]....
        /*005c*/ 	.word	0xffffffff


	//   ....[13]....
        /*0060*/ 	.word	0xffffffff


	//   ....[14]....
        /*0064*/ 	.word	0xffffffff


	//   ....[15]....
        /*0068*/ 	.word	0xffffffff


	//   ....[16]....
        /*006c*/ 	.word	0xffffffff


	//   ....[17]....
        /*0070*/ 	.word	0xffffffff


	//   ....[18]....
        /*0074*/ 	.word	0xffffffff


	//   ....[19]....
        /*0078*/ 	.word	0xffffffff


	//   ....[20]....
        /*007c*/ 	.word	0xffffffff


	//   ....[21]....
        /*0080*/ 	.word	0xffffffff


	//   ....[22]....
        /*0084*/ 	.word	0xffffffff


	//   ....[23]....
        /*0088*/ 	.word	0xffffffff


	//   ....[24]....
        /*008c*/ 	.word	0xffffffff


	//   ....[25]....
        /*0090*/ 	.word	0xffffffff


	//   ....[26]....
        /*0094*/ 	.word	0xffffffff


	//   ....[27]....
        /*0098*/ 	.word	0xffffffff


	//   ....[28]....
        /*009c*/ 	.word	0xffffffff


	//   ....[29]....
        /*00a0*/ 	.word	0xffffffff


	//   ....[30]....
        /*00a4*/ 	.word	0xffffffff


	//   ....[31]....
        /*00a8*/ 	.word	0xffffffff


	//   ....[32]....
        /*00ac*/ 	.word	0xffffffff


	//   ....[33]....
        /*00b0*/ 	.word	0xffffffff


	//   ....[34]....
        /*00b4*/ 	.word	0xffffffff


	//   ....[35]....
        /*00b8*/ 	.word	0xffffffff


	//   ....[36]....
        /*00bc*/ 	.word	0xffffffff


	//   ....[37]....
        /*00c0*/ 	.word	0xffffffff


	//   ....[38]....
        /*00c4*/ 	.word	0xffffffff


	//   ....[39]....
        /*00c8*/ 	.word	0xffffffff


	//   ....[40]....
        /*00cc*/ 	.word	0xffffffff


	//   ....[41]....
        /*00d0*/ 	.word	0xffffffff


	//   ....[42]....
        /*00d4*/ 	.word	0xffffffff


	//   ....[43]....
        /*00d8*/ 	.word	0xffffffff


	//   ....[44]....
        /*00dc*/ 	.word	0xffffffff


	//   ....[45]....
        /*00e0*/ 	.word	0xffffffff


	//   ....[46]....
        /*00e4*/ 	.word	0xffffffff


	//   ....[47]....
        /*00e8*/ 	.word	0xffffffff


	//   ....[48]....
        /*00ec*/ 	.word	0xffffffff


	//   ....[49]....
        /*00f0*/ 	.word	0xffffffff


	//   ....[50]....
        /*00f4*/ 	.word	0xffffffff


	//   ....[51]....
        /*00f8*/ 	.word	0xffffffff


	//   ....[52]....
        /*00fc*/ 	.word	0xffffffff


	//   ....[53]....
        /*0100*/ 	.word	0xffffffff


	//   ....[54]....
        /*0104*/ 	.word	0xffffffff


	//----- nvinfo : EIATTR_COOP_GROUP_INSTR_OFFSETS
	.align		4
.L_3201:
        /*0108*/ 	.byte	0x04, 0x28
        /*010a*/ 	.short	(.L_3203 - .L_3202)


	//   ....[0]....
.L_3202:
        /*010c*/ 	.word	0x00000d40


	//   ....[1]....
        /*0110*/ 	.word	0x00000db0


	//   ....[2]....
        /*0114*/ 	.word	0x00001010


	//   ....[3]....
        /*0118*/ 	.word	0x00002a70


	//   ....[4]....
        /*011c*/ 	.word	0x00002d60


	//   ....[5]....
        /*0120*/ 	.word	0x00002da0


	//   ....[6]....
        /*0124*/ 	.word	0x00002ff0


	//   ....[7]....
        /*0128*/ 	.word	0x00003030


	//   ....[8]....
        /*012c*/ 	.word	0x000030b0


	//   ....[9]....
        /*0130*/ 	.word	0x000030c0


	//   ....[10]....
        /*0134*/ 	.word	0x00003100


	//   ....[11]....
        /*0138*/ 	.word	0x00003110


	//   ....[12]....
        /*013c*/ 	.word	0x00003140


	//   ....[13]....
        /*0140*/ 	.word	0x00003160


	//   ....[14]....
        /*0144*/ 	.word	0x00003190


	//   ....[15]....
        /*0148*/ 	.word	0x000031b0


	//   ....[16]....
        /*014c*/ 	.word	0x000031e0


	//   ....[17]....
        /*0150*/ 	.word	0x00003200


	//   ....[18]....
        /*0154*/ 	.word	0x00003240


	//   ....[19]....
        /*0158*/ 	.word	0x00003270


	//   ....[20]....
        /*015c*/ 	.word	0x000032d0


	//   ....[21]....
        /*0160*/ 	.word	0x000032e0


	//   ....[22]....
        /*0164*/ 	.word	0x00003340


	//   ....[23]....
        /*0168*/ 	.word	0x00003350


	//   ....[24]....
        /*016c*/ 	.word	0x00003370


	//   ....[25]....
        /*0170*/ 	.word	0x00003390


	//   ....[26]....
        /*0174*/ 	.word	0x000033a0


	//   ....[27]....
        /*0178*/ 	.word	0x00003410


	//   ....[28]....
        /*017c*/ 	.word	0x00003460


	//   ....[29]....
        /*0180*/ 	.word	0x000034a0


	//   ....[30]....
        /*0184*/ 	.word	0x000034e0


	//   ....[31]....
        /*0188*/ 	.word	0x00003520


	//   ....[32]....
        /*018c*/ 	.word	0x00003ee0


	//   ....[33]....
        /*0190*/ 	.word	0x00003f20


	//   ....[34]....
        /*0194*/ 	.word	0x00004030


	//   ....[35]....
        /*0198*/ 	.word	0x00004050


	//   ....[36]....
        /*019c*/ 	.word	0x000040b0


	//   ....[37]....
        /*01a0*/ 	.word	0x000040d0


	//   ....[38]....
        /*01a4*/ 	.word	0x00004100


	//   ....[39]....
        /*01a8*/ 	.word	0x00004120


	//   ....[40]....
        /*01ac*/ 	.word	0x00004160


	//   ....[41]....
        /*01b0*/ 	.word	0x000041a0


	//   ....[42]....
        /*01b4*/ 	.word	0x00004510


	//   ....[43]....
        /*01b8*/ 	.word	0x00004930


	//   ....[44]....
        /*01bc*/ 	.word	0x00004ca0


	//   ....[45]....
        /*01c0*/ 	.word	0x00004e10


	//   ....[46]....
        /*01c4*/ 	.word	0x00004e60


	//   ....[47]....
        /*01c8*/ 	.word	0x00004eb0


	//   ....[48]....
        /*01cc*/ 	.word	0x00004ee0


	//   ....[49]....
        /*01d0*/ 	.word	0x00004f00


	//   ....[50]....
        /*01d4*/ 	.word	0x00004fe0


	//   ....[51]....
        /*01d8*/ 	.word	0x00005020


	//   ....[52]....
        /*01dc*/ 	.word	0x00005070


	//   ....[53]....
        /*01e0*/ 	.word	0x000050a0


	//   ....[54]....
        /*01e4*/ 	.word	0x000050c0


	//----- nvinfo : EIATTR_EXIT_INSTR_OFFSETS
	.align		4
.L_3203:
        /*01e8*/ 	.byte	0x04, 0x1c
        /*01ea*/ 	.short	(.L_3205 - .L_3204)


	//   ....[0]....
.L_3204:
        /*01ec*/ 	.word	0x00005190


	//   ....[1]....
        /*01f0*/ 	.word	0x00005470


	//----- nvinfo : EIATTR_MAX_THREADS
	.align		4
.L_3205:
        /*01f4*/ 	.byte	0x04, 0x05
        /*01f6*/ 	.short	(.L_3207 - .L_3206)
.L_3206:
        /*01f8*/ 	.word	0x00000020
        /*01fc*/ 	.word	0x00000001
        /*0200*/ 	.word	0x00000001


	//----- nvinfo : EIATTR_CRS_STACK_SIZE
	.align		4
.L_3207:
        /*0204*/ 	.byte	0x04, 0x1e
        /*0206*/ 	.short	(.L_3209 - .L_3208)
.L_3208:
        /*0208*/ 	.word	0x00000000


	//----- nvinfo : EIATTR_CBANK_PARAM_SIZE
	.align		4
.L_3209:
        /*020c*/ 	.byte	0x03, 0x19
        /*020e*/ 	.short	0x01f0


	//----- nvinfo : EIATTR_PARAM_CBANK
	.align		4
        /*0210*/ 	.byte	0x04, 0x0a
        /*0212*/ 	.short	(.L_3211 - .L_3210)
	.align		4
.L_3210:
        /*0214*/ 	.word	index@(.nv.constant0._Z25selective_scan_bwd_kernelI32Selective_Scan_bwd_kernel_traitsILi32ELi8ELb1ELb0ELb1ELb1ELb0EN3c108BFloat16EfEEv12SSMParamsBwd)
        /*0218*/ 	.short	0x0210
        /*021a*/ 	.short	0x01f0


	//----- nvinfo : EIATTR_SW_WAR
	.align		4
.L_3211:
        /*021c*/ 	.byte	0x04, 0x36
        /*021e*/ 	.short	(.L_3213 - .L_3212)
.L_3212:
        /*0220*/ 	.word	0x00000008
.L_3213:


//--------------------- .nv.info._Z25selective_scan_bwd_kernelI32Selective_Scan_bwd_kernel_traitsILi32ELi8ELb1ELb0ELb1ELb1ELb1EN3c108BFloat16EfEEv12SSMParamsBwd --------------------------
	.section	.nv.info._Z25selective_scan_bwd_kernelI32Selective_Scan_bwd_kernel_traitsILi32ELi8ELb1ELb0ELb1ELb1ELb1EN3c108BFloat16EfEEv12SSMParamsBwd,"",@"SHT_CUDA_INFO"
	.sectionflags	@""
	.align	4


	//----- nvinfo : EIATTR_CUDA_API_VERSION
	.align		4
        /*0000*/ 	.byte	0x04, 0x37
        /*0002*/ 	.short	(.L_3215 - .L_3214)
.L_3214:
        /*0004*/ 	.word	0x00000082


	//----- nvinfo : EIATTR_KPARAM_INFO
	.align		4
.L_3215:
        /*0008*/ 	.byte	0x04, 0x17
        /*000a*/ 	.short	(.L_3217 - .L_3216)
.L_3216:
        /*000c*/ 	.word	0x00000000
        /*0010*/ 	.short	0x0000
        /*0012*/ 	.short	0x0000
        /*0014*/ 	.byte	0x00, 0xf0, 0xc1, 0x07


	//----- nvinfo : EIATTR_SPARSE_MMA_MASK
	.align		4
.L_3217:
        /*0018*/ 	.byte	0x03, 0x50
        /*001a*/ 	.short	0x0000


	//----- nvinfo : EIATTR_MAXREG_COUNT
	.align		4
        /*001c*/ 	.byte	0x03, 0x1b
        /*001e*/ 	.short	0x00ff


	//----- nvinfo : EIATTR_NUM_BARRIERS
	.align		4
        /*0020*/ 	.byte	0x02, 0x4c
        /*0022*/ 	.byte	0x01
	.zero		1


	//----- nvinfo : EIATTR_MERCURY_ISA_VERSION
	.align		4
        /*0024*/ 	.byte	0x03, 0x5f
        /*0026*/ 	.short	0x0101


	//----- nvinfo : EIATTR_COOP_GROUP_MASK_REGIDS
	.align		4
        /*0028*/ 	.byte	0x04, 0x29
        /*002a*/ 	.short	(.L_3219 - .L_3218)


	//   ....[0]....
.L_3218:
        /*002c*/ 	.word	0xffffffff


	//   ....[1]....
        /*0030*/ 	.word	0xffffffff


	//   ....[2]....
        /*0034*/ 	.word	0xffffffff


	//   ....[3]....
        /*0038*/ 	.word	0xffffffff


	//   ....[4]....
        /*003c*/ 	.word	0xffffffff


	//   ....[5]....
        /*0040*/ 	.word	0xffffffff


	//   ....[6]....
        /*0044*/ 	.word	0xffffffff


	//   ....[7]....
        /*0048*/ 	.word	0xffffffff


	//   ....[8]....
        /*004c*/ 	.word	0xffffffff


	//   ....[9]....
        /*0050*/ 	.word	0xffffffff


	//   ....[10]....
        /*0054*/ 	.word	0xffffffff


	//   ....[11]....
        /*0058*/ 	.word	0xffffffff


	//   ....[12]....
        /*005c*/ 	.word	0xffffffff


	//   ....[13]....
        /*0060*/ 	.word	0xffffffff


	//   ....[14]....
        /*0064*/ 	.word	0xffffffff


	//   ....[15]....
        /*0068*/ 	.word	0xffffffff


	//   ....[16]....
        /*006c*/ 	.word	0xffffffff


	//   ....[17]....
        /*0070*/ 	.word	0xffffffff


	//   ....[18]....
        /*0074*/ 	.word	0xffffffff


	//   ....[19]....
        /*0078*/ 	.word	0xffffffff


	//   ....[20]....
        /*007c*/ 	.word	0xffffffff


	//   ....[21]....
        /*0080*/ 	.word	0xffffffff


	//   ....[22]....
        /*0084*/ 	.word	0xffffffff


	//   ....[23]....
        /*0088*/ 	.word	0xffffffff


	//   ....[24]....
        /*008c*/ 	.word	0xffffffff


	//   ....[25]....
        /*0090*/ 	.word	0xffffffff


	//   ....[26]....
        /*0094*/ 	.word	0xffffffff


	//   ....[27]....
        /*0098*/ 	.word	0xffffffff


	//   ....[28]....
        /*009c*/ 	.word	0xffffffff


	//   ....[29]....
        /*00a0*/ 	.word	0xffffffff


	//   ....[30]....
        /*00a4*/ 	.word	0xffffffff


	//   ....[31]....
        /*00a8*/ 	.word	0xffffffff


	//   ....[32]....
        /*00ac*/ 	.word	0xffffffff


	//   ....[33]....
        /*00b0*/ 	.word	0xffffffff


	//   ....[34]....
        /*00b4*/ 	.word	0xffffffff


	//   ....[35]....
        /*00b8*/ 	.word	0xffffffff


	//   ....[36]....
        /*00bc*/ 	.word	0xffffffff


	//   ....[37]....
        /*00c0*/ 	.word	0xffffffff


	//   ....[38]....
        /*00c4*/ 	.word	0xffffffff


	//   ....[39]....
        /*00c8*/ 	.word	0xffffffff


	//   ....[40]....
        /*00cc*/ 	.word	0xffffffff


	//   ....[41]....
        /*00d0*/ 	.word	0xffffffff


	//   ....[42]....
        /*00d4*/ 	.word	0xffffffff


	//   ....[43]....
        /*00d8*/ 	.word	0xffffffff


	//   ....[44]....
        /*00dc*/ 	.word	0xffffffff


	//   ....[45]....
        /*00e0*/ 	.word	0xffffffff


	//   ....[46]....
        /*00e4*/ 	.word	0xffffffff


	//   ....[47]....
        /*00e8*/ 	.word	0xffffffff


	//   ....[48]....
        /*00ec*/ 	.word	0xffffffff


	//   ....[49]....
        /*00f0*/ 	.word	0xffffffff


	//   ....[50]....
        /*00f4*/ 	.word	0xffffffff


	//   ....[51]....
        /*00f8*/ 	.word	0xffffffff


	//   ....[52]....
        /*00fc*/ 	.word	0xffffffff


	//   ....[53]....
        /*0100*/ 	.word	0xffffffff


	//   ....[54]....
        /*0104*/ 	.word	0xffffffff


	//   ....[55]....
        /*0108*/ 	.word	0xffffffff


	//   ....[56]....
        /*010c*/ 	.word	0xffffffff


	//   ....[57]....
        /*0110*/ 	.word	0xffffffff


	//   ....[58]....
        /*0114*/ 	.word	0xffffffff


	//----- nvinfo : EIATTR_COOP_GROUP_INSTR_OFFSETS
	.align		4
.L_3219:
        /*0118*/ 	.byte	0x04, 0x28
        /*011a*/ 	.short	(.L_3221 - .L_3220)


	//   ....[0]....
.L_3220:
        /*011c*/ 	.word	0x00000c10


	//   ....[1]....
        /*0120*/ 	.word	0x00000c80


	//   ....[2]....
        /*0124*/ 	.word	0x00000ee0


	//   ....[3]....
        /*0128*/ 	.word	0x00002200


	//   ....[4]....
        /*012c*/ 	.word	0x000025e0


	//   ....[5]....
        /*0130*/ 	.word	0x00002b30


	//   ....[6]....
        /*0134*/ 	.word	0x00002ce0


	//   ....[7]....
        /*0138*/ 	.word	0x000036e0


	//   ....[8]....
        /*013c*/ 	.word	0x00003ab0


	//   ....[9]....
        /*0140*/ 	.word	0x00003af0


	//   ....[10]....
        /*0144*/ 	.word	0x00003c80


	//   ....[11]....
        /*0148*/ 	.word	0x00003cc0


	//   ....[12]....
        /*014c*/ 	.word	0x00003d00


	//   ....[13]....
        /*0150*/ 	.word	0x00003d10


	//   ....[14]....
        /*0154*/ 	.word	0x00003d40


	//   ....[15]....
        /*0158*/ 	.word	0x00003d70


	//   ....[16]....
        /*015c*/ 	.word	0x00003d90


	//   ....[17]....
        /*0160*/ 	.word	0x00003db0


	//   ....[18]....
        /*0164*/ 	.word	0x00003de0


	//   ....[19]....
        /*0168*/ 	.word	0x00003e10


	//   ....[20]....
        /*016c*/ 	.word	0x00003e30


	//   ....[21]....
        /*0170*/ 	.word	0x00003e50


	//   ....[22]....
        /*0174*/ 	.word	0x00003e90


	//   ....[23]....
        /*0178*/ 	.word	0x00003ed0


	//   ....[24]....
        /*017c*/ 	.word	0x00003f10


	//   ....[25]....
        /*0180*/ 	.word	0x00003f30


	//   ....[26]....
        /*0184*/ 	.word	0x00003f80


	//   ....[27]....
        /*0188*/ 	.word	0x00003fb0


	//   ....[28]....
        /*018c*/ 	.word	0x00003fd0


	//   ....[29]....
        /*0190*/ 	.word	0x00003fe0


	//   ....[30]....
        /*0194*/ 	.word	0x00003ff0


	//   ....[31]....
        /*0198*/ 	.word	0x00004030


	//   ....[32]....
        /*019c*/ 	.word	0x00004060


	//   ....[33]....
        /*01a0*/ 	.word	0x000040b0


	//   ....[34]....
        /*01a4*/ 	.word	0x000040e0


	//   ....[35]....
        /*01a8*/ 	.word	0x00004110


	//   ....[36]....
        /*01ac*/ 	.word	0x00004b00


	//   ....[37]....
        /*01b0*/ 	.word	0x00004b40


	//   ....[38]....
        /*01b4*/ 	.word	0x00004cc0


	//   ....[39]....
        /*01b8*/ 	.word	0x00004ce0


	//   ....[40]....
        /*01bc*/ 	.word	0x00004d10


	//   ....[41]....
        /*01c0*/ 	.word	0x00004d30


	//   ....[42]....
        /*01c4*/ 	.word	0x00004d60


	//   ....[43]....
        /*01c8*/ 	.word	0x00004d80


	//   ....[44]....
        /*01cc*/ 	.word	0x00004dd0


	//   ....[45]....
        /*01d0*/ 	.word	0x00004e00


	//   ....[46]....
        /*01d4*/ 	.word	0x00005190


	//   ....[47]....
        /*01d8*/ 	.word	0x000055f0


	//   ....[48]....
        /*01dc*/ 	.word	0x00005950


	//   ....[49]....
        /*01e0*/ 	.word	0x000059f0


	//   ....[50]....
        /*01e4*/ 	.word	0x00005a40


	//   ....[51]....
        /*01e8*/ 	.word	0x00005a90


	//   ....[52]....
        /*01ec*/ 	.word	0x00005ac0


	//   ....[53]....
        /*01f0*/ 	.word	0x00005ae0


	//   ....[54]....
        /*01f4*/ 	.word	0x00005bc0


	//   ....[55]....
        /*01f8*/ 	.word	0x00005c00


	//   ....[56]....
        /*01fc*/ 	.word	0x00005c50


	//   ....[57]....
        /*0200*/ 	.word	0x00005c80


	//   ....[58]....
        /*0204*/ 	.word	0x00005ca0


	//----- nvinfo : EIATTR_EXIT_INSTR_OFFSETS
	.align		4
.L_3221:
        /*0208*/ 	.byte	0x04, 0x1c
        /*020a*/ 	.short	(.L_3223 - .L_3222)


	//   ....[0]....
.L_3222:
        /*020c*/ 	.word	0x00005d70


	//   ....[1]....
        /*0210*/ 	.word	0x00006050


	//----- nvinfo : EIATTR_MAX_THREADS
	.align		4
.L_3223:
        /*0214*/ 	.byte	0x04, 0x05
        /*0216*/ 	.short	(.L_3225 - .L_3224)
.L_3224:
        /*0218*/ 	.word	0x00000020
        /*021c*/ 	.word	0x00000001
        /*0220*/ 	.word	0x00000001


	//----- nvinfo : EIATTR_CRS_STACK_SIZE
	.align		4
.L_3225:
        /*0224*/ 	.byte	0x04, 0x1e
        /*0226*/ 	.short	(.L_3227 - .L_3226)
.L_3226:
        /*0228*/ 	.word	0x00000000


	//----- nvinfo : EIATTR_CBANK_PARAM_SIZE
	.align		4
.L_3227:
        /*022c*/ 	.byte	0x03, 0x19
        /*022e*/ 	.short	0x01f0


	//----- nvinfo : EIATTR_PARAM_CBANK
	.align		4
        /*0230*/ 	.byte	0x04, 0x0a
        /*0232*/ 	.short	(.L_3229 - .L_3228)
	.align		4
.L_3228:
        /*0234*/ 	.word	index@(.nv.constant0._Z25selective_scan_bwd_kernelI32Selective_Scan_bwd_kernel_traitsILi32ELi8ELb1ELb0ELb1ELb1ELb1EN3c108BFloat16EfEEv12SSMParamsBwd)
        /*0238*/ 	.short	0x0210
        /*023a*/ 	.short	0x01f0


	//----- nvinfo : EIATTR_SW_WAR
	.align		4
.L_3229:
        /*023c*/ 	.byte	0x04, 0x36
        /*023e*/ 	.short	(.L_3231 - .L_3230)
.L_3230:
        /*0240*/ 	.word	0x00000008
.L_3231:


//--------------------- .nv.info._Z25selective_scan_bwd_kernelI32Selective_Scan_bwd_kernel_traitsILi32ELi8ELb1ELb1ELb0ELb0ELb0EN3c108BFloat16EfEEv12SSMParamsBwd --------------------------
	.section	.nv.info._Z25selective_scan_bwd_kernelI32Selective_Scan_bwd_kernel_traitsILi32ELi8ELb1ELb1ELb0ELb0ELb0EN3c108BFloat16EfEEv12SSMParamsBwd,"",@"SHT_CUDA_INFO"
	.sectionflags	@""
	.align	4


	//----- nvinfo : EIATTR_CUDA_API_VERSION
	.align		4
        /*0000*/ 	.byte	0x04, 0x37
        /*0002*/ 	.short	(.L_3233 - .L_3232)
.L_3232:
        /*0004*/ 	.word	0x00000082


	//----- nvinfo : EIATTR_KPARAM_INFO
	.align		4
.L_3233:
        /*0008*/ 	.byte	0x04, 0x17
        /*000a*/ 	.short	(.L_3235 - .L_3234)
.L_3234:
        /*000c*/ 	.word	0x00000000
        /*0010*/ 	.short	0x0000
        /*0012*/ 	.short	0x0000
        /*0014*/ 	.byte	0x00, 0xf0, 0xc1, 0x07


	//----- nvinfo : EIATTR_SPARSE_MMA_MASK
	.align		4
.L_3235:
        /*0018*/ 	.byte	0x03, 0x50
        /*001a*/ 	.short	0x0000


	//----- nvinfo : EIATTR_MAXREG_COUNT
	.align		4
        /*001c*/ 	.byte	0x03, 0x1b
        /*001e*/ 	.short	0x00ff


	//----- nvinfo : EIATTR_NUM_BARRIERS
	.align		4
        /*0020*/ 	.byte	0x02, 0x4c
        /*0022*/ 	.byte	0x01
	.zero		1


	//----- nvinfo : EIATTR_MERCURY_ISA_VERSION
	.align		4
        /*0024*/ 	.byte	0x03, 0x5f
        /*0026*/ 	.short	0x0101


	//----- nvinfo : EIATTR_COOP_GROUP_MASK_REGIDS
	.align		4
        /*0028*/ 	.byte	0x04, 0x29
        /*002a*/ 	.short	(.L_3237 - .L_3236)


	//   ....[0]....
.L_3236:
        /*002c*/ 	.word	0xffffffff


	//   ....[1]....
        /*0030*/ 	.word	0xffffffff


	//   ....[2]....
        /*0034*/ 	.word	0xffffffff


	//   ....[3]....
        /*0038*/ 	.word	0xffffffff


	//   ....[4]....
        /*003c*/ 	.word	0xffffffff


	//   ....[5]....
        /*0040*/ 	.word	0xffffffff


	//   ....[6]....
        /*0044*/ 	.word	0xffffffff


	//   ....[7]....
        /*0048*/ 	.word	0xffffffff


	//   ....[8]....
        /*004c*/ 	.word	0xffffffff


	//   ....[9]....
        /*0050*/ 	.word	0xffffffff


	//   ....[10]....
        /*0054*/ 	.word	0xffffffff


	//   ....[11]....
        /*0058*/ 	.word	0xffffffff


	//   ....[12]....
        /*005c*/ 	.word	0xffffffff


	//   ....[13]....
        /*0060*/ 	.word	0xffffffff


	//   ....[14]....
        /*0064*/ 	.word	0xffffffff


	//   ....[15]....
        /*0068*/ 	.word	0xffffffff


	//   ....[16]....
        /*006c*/ 	.word	0xffffffff


	//   ....[17]....
        /*0070*/ 	.word	0xffffffff


	//   ....[18]....
        /*0074*/ 	.word	0xffffffff


	//   ....[19]....
        /*0078*/ 	.word	0xffffffff


	//   ....[20]....
        /*007c*/ 	.word	0xffffffff


	//   ....[21]....
        /*0080*/ 	.word	0xffffffff


	//   ....[22]....
        /*0084*/ 	.word	0xffffffff


	//   ....[23]....
        /*0088*/ 	.word	0xffffffff


	//   ....[24]....
        /*008c*/ 	.word	0xffffffff


	//   ....[25]....
        /*0090*/ 	.word	0xffffffff


	//   ....[26]....
        /*0094*/ 	.word	0xffffffff


	//   ....[27]....
        /*0098*/ 	.word	0xffffffff


	//   ....[28]....
        /*009c*/ 	.word	0xffffffff


	//   ....[29]....
        /*00a0*/ 	.word	0xffffffff


	//   ....[30]....
        /*00a4*/ 	.word	0xffffffff


	//   ....[31]....
        /*00a8*/ 	.word	0xffffffff


	//   ....[32]....
        /*00ac*/ 	.word	0xffffffff


	//   ....[33]....
        /*00b0*/ 	.word	0xffffffff


	//   ....[34]....
        /*00b4*/ 	.word	0xffffffff


	//   ....[35]....
        /*00b8*/ 	.word	0xffffffff


	//   ....[36]....
        /*00bc*/ 	.word	0xffffffff


	//   ....[37]....
        /*00c0*/ 	.word	0xffffffff


	//   ....[38]....
        /*00c4*/ 	.word	0xffffffff


	//   ....[39]....
        /*00c8*/ 	.word	0xffffffff


	//   ....[40]....
        /*00cc*/ 	.word	0xffffffff


	//   ....[41]....
        /*00d0*/ 	.word	0xffffffff


	//   ....[42]....
        /*00d4*/ 	.word	0xffffffff


	//   ....[43]....
        /*00d8*/ 	.word	0xffffffff


	//   ....[44]....
        /*00dc*/ 	.word	0xffffffff


	//   ....[45]....
        /*00e0*/ 	.word	0xffffffff


	//   ....[46]....
        /*00e4*/ 	.word	0xffffffff


	//   ....[47]....
        /*00e8*/ 	.word	0xffffffff


	//   ....[48]....
        /*00ec*/ 	.word	0xffffffff


	//   ....[49]....
        /*00f0*/ 	.word	0xffffffff


	//   ....[50]....
        /*00f4*/ 	.word	0xffffffff


	//   ....[51]....
        /*00f8*/ 	.word	0xffffffff


	//   ....[52]....
        /*00fc*/ 	.word	0xffffffff


	//   ....[53]....
        /*0100*/ 	.word	0xffffffff


	//----- nvinfo : EIATTR_COOP_GROUP_INSTR_OFFSETS
	.align		4
.L_3237:
        /*0104*/ 	.byte	0x04, 0x28
        /*0106*/ 	.short	(.L_3239 - .L_3238)


	//   ....[0]....
.L_3238:
        /*0108*/ 	.word	0x00000d90


	//   ....[1]....
        /*010c*/ 	.word	0x00000e00


	//   ....[2]....
        /*0110*/ 	.word	0x00000fe0


	//   ....[3]....
        /*0114*/ 	.word	0x00001870


	//   ....[4]....
        /*0118*/ 	.word	0x00001ec0


	//   ....[5]....
        /*011c*/ 	.word	0x00001f00


	//   ....[6]....
        /*0120*/ 	.word	0x00001f40


	//   ....[7]....
        /*0124*/ 	.word	0x00001f60


	//   ....[8]....
        /*0128*/ 	.word	0x00001f90


	//   ....[9]....
        /*012c*/ 	.word	0x00001fc0


	//   ....[10]....
        /*0130*/ 	.word	0x00001fe0


	//   ....[11]....
        /*0134*/ 	.word	0x00002000


	//   ....[12]....
        /*0138*/ 	.word	0x00002030


	//   ....[13]....
        /*013c*/ 	.word	0x00002060


	//   ....[14]....
        /*0140*/ 	.word	0x00002080


	//   ....[15]....
        /*0144*/ 	.word	0x000020a0


	//   ....[16]....
        /*0148*/ 	.word	0x000020e0


	//   ....[17]....
        /*014c*/ 	.word	0x00002120


	//   ....[18]....
        /*0150*/ 	.word	0x00002150


	//   ....[19]....
        /*0154*/ 	.word	0x00002170


	//   ....[20]....
        /*0158*/ 	.word	0x000021c0


	//   ....[21]....
        /*015c*/ 	.word	0x000021f0


	//   ....[22]....
        /*0160*/ 	.word	0x00002210


	//   ....[23]....
        /*0164*/ 	.word	0x00002220


	//   ....[24]....
        /*0168*/ 	.word	0x00002240


	//   ....[25]....
        /*016c*/ 	.word	0x00002270


	//   ....[26]....
        /*0170*/ 	.word	0x00002290


	//   ....[27]....
        /*0174*/ 	.word	0x000022c0


	//   ....[28]....
        /*0178*/ 	.word	0x000022d0


	//   ....[29]....
        /*017c*/ 	.word	0x000022e0


	//   ....[30]....
        /*0180*/ 	.word	0x000022f0


	//   ....[31]....
        /*0184*/ 	.word	0x00002340


	//   ....[32]....
        /*0188*/ 	.word	0x00002cc0


	//   ....[33]....
        /*018c*/ 	.word	0x00002d00


	//   ....[34]....
        /*0190*/ 	.word	0x00002e90


	//   ....[35]....
        /*0194*/ 	.word	0x00002ed0


	//   ....[36]....
        /*0198*/ 	.word	0x00002fe0


	//   ....[37]....
        /*019c*/ 	.word	0x00003020


	//   ....[38]....
        /*01a0*/ 	.word	0x00003060


	//   ....[39]....
        /*01a4*/ 	.word	0x00003080


	//   ....[40]....
        /*01a8*/ 	.word	0x000030b0


	//   ....[41]....
        /*01ac*/ 	.word	0x000030d0


	//   ....[42]....
        /*01b0*/ 	.word	0x00003410


	//   ....[43]....
        /*01b4*/ 	.word	0x000036e0


	//   ....[44]....
        /*01b8*/ 	.word	0x000037b0


	//   ....[45]....
        /*01bc*/ 	.word	0x00003800


	//   ....[46]....
        /*01c0*/ 	.word	0x00003850


	//   ....[47]....
        /*01c4*/ 	.word	0x00003880


	//   ....[48]....
        /*01c8*/ 	.word	0x000038a0


	//   ....[49]....
        /*01cc*/ 	.word	0x00003980


	//   ....[50]....
        /*01d0*/ 	.word	0x000039c0


	//   ....[51]....
        /*01d4*/ 	.word	0x00003a10


	//   ....[52]....
        /*01d8*/ 	.word	0x00003a40


	//   ....[53]....
        /*01dc*/ 	.word	0x00003a60


	//----- nvinfo : EIATTR_EXIT_INSTR_OFFSETS
	.align		4
.L_3239:
        /*01e0*/ 	.byte	0x04, 0x1c
        /*01e2*/ 	.short	(.L_3241 - .L_3240)


	//   ....[0]....
.L_3240:
        /*01e4*/ 	.word	0x00003b30


	//   ....[1]....
        /*01e8*/ 	.word	0x00003e10


	//----- nvinfo : EIATTR_MAX_THREADS
	.align		4
.L_3241:
        /*01ec*/ 	.byte	0x04, 0x05
        /*01ee*/ 	.short	(.L_3243 - .L_3242)
.L_3242:
        /*01f0*/ 	.word	0x00000020
        /*01f4*/ 	.word	0x00000001
        /*01f8*/ 	.word	0x00000001


	//----- nvinfo : EIATTR_CRS_STACK_SIZE
	.align		4
.L_3243:
        /*01fc*/ 	.byte	0x04, 0x1e
        /*01fe*/ 	.short	(.L_3245 - .L_3244)
.L_3244:
        /*0200*/ 	.word	0x00000000


	//----- nvinfo : EIATTR_CBANK_PARAM_SIZE
	.align		4
.L_3245:
        /*0204*/ 	.byte	0x03, 0x19
        /*0206*/ 	.short	0x01f0


	//----- nvinfo : EIATTR_PARAM_CBANK
	.align		4
        /*0208*/ 	.byte	0x04, 0x0a
        /*020a*/ 	.short	(.L_3247 - .L_3246)
	.align		4
.L_3246:
        /*020c*/ 	.word	index@(.nv.constant0._Z25selective_scan_bwd_kernelI32Selective_Scan_bwd_kernel_traitsILi32ELi8ELb1ELb1ELb0ELb0ELb0EN3c108BFloat16EfEEv12SSMParamsBwd)
        /*0210*/ 	.short	0x0210
        /*0212*/ 	.short	0x01f0


	//----- nvinfo : EIATTR_SW_WAR
	.align		4
.L_3247:
        /*0214*/ 	.byte	0x04, 0x36
        /*0216*/ 	.short	(.L_3249 - .L_3248)
.L_3248:
        /*0218*/ 	.word	0x00000008
.L_3249:


//--------------------- .nv.info._Z25selective_scan_bwd_kernelI32Selective_Scan_bwd_kernel_traitsILi32ELi8ELb1ELb1ELb0ELb0ELb1EN3c108BFloat16EfEEv12SSMParamsBwd --------------------------
	.section	.nv.info._Z25selective_scan_bwd_kernelI32Selective_Scan_bwd_kernel_traitsILi32ELi8ELb1ELb1ELb0ELb0ELb1EN3c108BFloat16EfEEv12SSMParamsBwd,"",@"SHT_CUDA_INFO"
	.sectionflags	@""
	.align	4


	//----- nvinfo : EIATTR_CUDA_API_VERSION
	.align		4
        /*0000*/ 	.byte	0x04, 0x37
        /*0002*/ 	.short	(.L_3251 - .L_3250)
.L_3250:
        /*0004*/ 	.word	0x00000082


	//----- nvinfo : EIATTR_KPARAM_INFO
	.align		4
.L_3251:
        /*0008*/ 	.byte	0x04, 0x17
        /*000a*/ 	.short	(.L_3253 - .L_3252)
.L_3252:
        /*000c*/ 	.word	0x00000000
        /*0010*/ 	.short	0x0000
        /*0012*/ 	.short	0x0000
        /*0014*/ 	.byte	0x00, 0xf0, 0xc1, 0x07


	//----- nvinfo : EIATTR_SPARSE_MMA_MASK
	.align		4
.L_3253:
        /*0018*/ 	.byte	0x03, 0x50
        /*001a*/ 	.short	0x0000


	//----- nvinfo : EIATTR_MAXREG_COUNT
	.align		4
        /*001c*/ 	.byte	0x03, 0x1b
        /*001e*/ 	.short	0x00ff


	//----- nvinfo : EIATTR_NUM_BARRIERS
	.align		4
        /*0020*/ 	.byte	0x02, 0x4c
        /*0022*/ 	.byte	0x01
	.zero		1


	//----- nvinfo : EIATTR_MERCURY_ISA_VERSION
	.align		4
        /*0024*/ 	.byte	0x03, 0x5f
        /*0026*/ 	.short	0x0101


	//----- nvinfo : EIATTR_COOP_GROUP_MASK_REGIDS
	.align		4
        /*0028*/ 	.byte	0x04, 0x29
        /*002a*/ 	.short	(.L_3255 - .L_3254)


	//   ....[0]....
.L_3254:
        /*002c*/ 	.word	0xffffffff


	//   ....[1]....
        /*0030*/ 	.word	0xffffffff


	//   ....[2]....
        /*0034*/ 	.word	0xffffffff


	//   ....[3]....
        /*0038*/ 	.word	0xffffffff


	//   ....[4]....
        /*003c*/ 	.word	0xffffffff


	//   ....[5]....
        /*0040*/ 	.word	0xffffffff


	//   ....[6]....
        /*0044*/ 	.word	0xffffffff


	//   ....[7]....
        /*0048*/ 	.word	0xffffffff


	//   ....[8]....
        /*004c*/ 	.word	0xffffffff


	//   ....[9]....
        /*0050*/ 	.word	0xffffffff


	//   ....[10]....
        /*0054*/ 	.word	0xffffffff


	//   ....[11]....
        /*0058*/ 	.word	0xffffffff


	//   ....[12]....
        /*005c*/ 	.word	0xffffffff


	//   ....[13]....
        /*0060*/ 	.word	0xffffffff


	//   ....[14]....
        /*0064*/ 	.word	0xffffffff


	//   ....[15]....
        /*0068*/ 	.word	0xffffffff


	//   ....[16]....
        /*006c*/ 	.word	0xffffffff


	//   ....[17]....
        /*0070*/ 	.word	0xffffffff


	//   ....[18]....
        /*0074*/ 	.word	0xffffffff


	//   ....[19]....
        /*0078*/ 	.word	0xffffffff


	//   ....[20]....
        /*007c*/ 	.word	0xffffffff


	//   ....[21]....
        /*0080*/ 	.word	0xffffffff


	//   ....[22]....
        /*0084*/ 	.word	0xffffffff


	//   ....[23]....
        /*0088*/ 	.word	0xffffffff


	//   ....[24]....
        /*008c*/ 	.word	0xffffffff


	//   ....[25]....
        /*0090*/ 	.word	0xffffffff


	//   ....[26]....
        /*0094*/ 	.word	0xffffffff


	//   ....[27]....
        /*0098*/ 	.word	0xffffffff


	//   ....[28]....
        /*009c*/ 	.word	0xffffffff


	//   ....[29]....
        /*00a0*/ 	.word	0xffffffff


	//   ....[30]....
        /*00a4*/ 	.word	0xffffffff


	//   ....[31]....
        /*00a8*/ 	.word	0xffffffff


	//   ....[32]....
        /*00ac*/ 	.word	0xffffffff


	//   ....[33]....
        /*00b0*/ 	.word	0xffffffff


	//   ....[34]....
        /*00b4*/ 	.word	0xffffffff


	//   ....[35]....
        /*00b8*/ 	.word	0xffffffff


	//   ....[36]....
        /*00bc*/ 	.word	0xffffffff


	//   ....[37]....
        /*00c0*/ 	.word	0xffffffff


	//   ....[38]....
        /*00c4*/ 	.word	0xffffffff


	//   ....[39]....
        /*00c8*/ 	.word	0xffffffff


	//   ....[40]....
        /*00cc*/ 	.word	0xffffffff


	//   ....[41]....
        /*00d0*/ 	.word	0xffffffff


	//   ....[42]....
        /*00d4*/ 	.word	0xffffffff


	//   ....[43]....
        /*00d8*/ 	.word	0xffffffff


	//   ....[44]....
        /*00dc*/ 	.word	0xffffffff


	//   ....[45]....
        /*00e0*/ 	.word	0xffffffff


	//   ....[46]....
        /*00e4*/ 	.word	0xffffffff


	//   ....[47]....
        /*00e8*/ 	.word	0xffffffff


	//   ....[48]....
        /*00ec*/ 	.word	0xffffffff


	//   ....[49]....
        /*00f0*/ 	.word	0xffffffff


	//   ....[50]....
        /*00f4*/ 	.word	0xffffffff


	//   ....[51]....
        /*00f8*/ 	.word	0xffffffff


	//   ....[52]....
        /*00fc*/ 	.word	0xffffffff


	//   ....[53]....
        /*0100*/ 	.word	0xffffffff


	//   ....[54]....
        /*0104*/ 	.word	0xffffffff


	//   ....[55]....
        /*0108*/ 	.word	0xffffffff


	//   ....[56]....
        /*010c*/ 	.word	0xffffffff


	//   ....[57]....
        /*0110*/ 	.word	0xffffffff


	//----- nvinfo : EIATTR_COOP_GROUP_INSTR_OFFSETS
	.align		4
.L_3255:
        /*0114*/ 	.byte	0x04, 0x28
        /*0116*/ 	.short	(.L_3257 - .L_3256)


	//   ....[0]....
.L_3256:
        /*0118*/ 	.word	0x00000dc0


	//   ....[1]....
        /*011c*/ 	.word	0x00000e40


	//   ....[2]....
        /*0120*/ 	.word	0x00000f90


	//   ....[3]....
        /*0124*/ 	.word	0x000010b0


	//   ....[4]....
        /*0128*/ 	.word	0x000013f0


	//   ....[5]....
        /*012c*/ 	.word	0x00001a70


	//   ....[6]....
        /*0130*/ 	.word	0x00001c30


	//   ....[7]....
        /*0134*/ 	.word	0x000025c0


	//   ....[8]....
        /*0138*/ 	.word	0x00002c10


	//   ....[9]....
        /*013c*/ 	.word	0x00002c50


	//   ....[10]....
        /*0140*/ 	.word	0x00002c90


	//   ....[11]....
        /*0144*/ 	.word	0x00002cd0


	//   ....[12]....
        /*0148*/ 	.word	0x00002d00


	//   ....[13]....
        /*014c*/ 	.word	0x00002d30


	//   ....[14]....
        /*0150*/ 	.word	0x00002d50


	//   ....[15]....
        /*0154*/ 	.word	0x00002d70


	//   ....[16]....
        /*0158*/ 	.word	0x00002da0


	//   ....[17]....
        /*015c*/ 	.word	0x00002dd0


	//   ....[18]....
        /*0160*/ 	.word	0x00002df0


	//   ....[19]....
        /*0164*/ 	.word	0x00002e10


	//   ....[20]....
        /*0168*/ 	.word	0x00002e50


	//   ....[21]....
        /*016c*/ 	.word	0x00002e80


	//   ....[22]....
        /*0170*/ 	.word	0x00002eb0


	//   ....[23]....
        /*0174*/ 	.word	0x00002ee0


	//   ....[24]....
        /*0178*/ 	.word	0x00002f30


	//   ....[25]....
        /*017c*/ 	.word	0x00002f60


	//   ....[26]....
        /*0180*/ 	.word	0x00002f80


	//   ....[27]....
        /*0184*/ 	.word	0x00002f90


	//   ....[28]....
        /*0188*/ 	.word	0x00002fc0


	//   ....[29]....
        /*018c*/ 	.word	0x00002ff0


	//   ....[30]....
        /*0190*/ 	.word	0x00003010


	//   ....[31]....
        /*0194*/ 	.word	0x00003030


	//   ....[32]....
        /*0198*/ 	.word	0x00003040


	//   ....[33]....
        /*019c*/ 	.word	0x00003050


	//   ....[34]....
        /*01a0*/ 	.word	0x00003060


	//   ....[35]....
        /*01a4*/ 	.word	0x00003090


	//   ....[36]....
        /*01a8*/ 	.word	0x00003a10


	//   ....[37]....
        /*01ac*/ 	.word	0x00003a50


	//   ....[38]....
        /*01b0*/ 	.word	0x00003bc0


	//   ....[39]....
        /*01b4*/ 	.word	0x00003be0


	//   ....[40]....
        /*01b8*/ 	.word	0x00003c80


	//   ....[41]....
        /*01bc*/ 	.word	0x00003ca0


	//   ....[42]....
        /*01c0*/ 	.word	0x00003cd0


	//   ....[43]....
        /*01c4*/ 	.word	0x00003cf0


	//   ....[44]....
        /*01c8*/ 	.word	0x00003d50


	//   ....[45]....
        /*01cc*/ 	.word	0x00003d90


	//   ....[46]....
        /*01d0*/ 	.word	0x00004180


	//   ....[47]....
        /*01d4*/ 	.word	0x00004420


	//   ....[48]....
        /*01d8*/ 	.word	0x000044f0


	//   ....[49]....
        /*01dc*/ 	.word	0x00004540


	//   ....[50]....
        /*01e0*/ 	.word	0x00004590


	//   ....[51]....
        /*01e4*/ 	.word	0x000045c0


	//   ....[52]....
        /*01e8*/ 	.word	0x000045e0


	//   ....[53]....
        /*01ec*/ 	.word	0x000046c0


	//   ....[54]....
        /*01f0*/ 	.word	0x00004700


	//   ....[55]....
        /*01f4*/ 	.word	0x00004750


	//   ....[56]....
        /*01f8*/ 	.word	0x00004780


	//   ....[57]....
        /*01fc*/ 	.word	0x000047a0


	//----- nvinfo : EIATTR_EXIT_INSTR_OFFSETS
	.align		4
.L_3257:
        /*0200*/ 	.byte	0x04, 0x1c
        /*0202*/ 	.short	(.L_3259 - .L_3258)


	//   ....[0]....
.L_3258:
        /*0204*/ 	.word	0x00004870


	//   ....[1]....
        /*0208*/ 	.word	0x00004b50


	//----- nvinfo : EIATTR_MAX_THREADS
	.align		4
.L_3259:
        /*020c*/ 	.byte	0x04, 0x05
        /*020e*/ 	.short	(.L_3261 - .L_3260)
.L_3260:
        /*0210*/ 	.word	0x00000020
        /*0214*/ 	.word	0x00000001
        /*0218*/ 	.word	0x00000001


	//----- nvinfo : EIATTR_CRS_STACK_SIZE
	.align		4
.L_3261:
        /*021c*/ 	.byte	0x04, 0x1e
        /*021e*/ 	.short	(.L_3263 - .L_3262)
.L_3262:
        /*0220*/ 	.word	0x00000000


	//----- nvinfo : EIATTR_CBANK_PARAM_SIZE
	.align		4
.L_3263:
        /*0224*/ 	.byte	0x03, 0x19
        /*0226*/ 	.short	0x01f0


	//----- nvinfo : EIATTR_PARAM_CBANK
	.align		4
        /*0228*/ 	.byte	0x04, 0x0a
        /*022a*/ 	.short	(.L_3265 - .L_3264)
	.align		4
.L_3264:
        /*022c*/ 	.word	index@(.nv.constant0._Z25selective_scan_bwd_kernelI32Selective_Scan_bwd_kernel_traitsILi32ELi8ELb1ELb1ELb0ELb0ELb1EN3c108BFloat16EfEEv12SSMParamsBwd)
        /*0230*/ 	.short	0x0210
        /*0232*/ 	.short	0x01f0


	//----- nvinfo : EIATTR_SW_WAR
	.align		4
.L_3265:
        /*0234*/ 	.byte	0x04, 0x36
        /*0236*/ 	.short	(.L_3267 - .L_3266)
.L_3266:
        /*0238*/ 	.word	0x00000008
.L_3267:


//--------------------- .nv.info._Z25selective_scan_bwd_kernelI32Selective_Scan_bwd_kernel_traitsILi32ELi8ELb1ELb1ELb0ELb1ELb0EN3c108BFloat16EfEEv12SSMParamsBwd --------------------------
	.section	.nv.info._Z25selective_scan_bwd_kernelI32Selective_Scan_bwd_kernel_traitsILi32ELi8ELb1ELb1ELb0ELb1ELb0EN3c108BFloat16EfEEv12SSMParamsBwd,"",@"SHT_CUDA_INFO"
	.sectionflags	@""
	.align	4


	//----- nvinfo : EIATTR_CUDA_API_VERSION
	.align		4
        /*0000*/ 	.byte	0x04, 0x37
        /*0002*/ 	.short	(.L_3269 - .L_3268)
.L_3268:
        /*0004*/ 	.word	0x00000082


	//----- nvinfo : EIATTR_KPARAM_INFO
	.align		4
.L_3269:
        /*0008*/ 	.byte	0x04, 0x17
        /*000a*/ 	.short	(.L_3271 - .L_3270)
.L_3270:
        /*000c*/ 	.word	0x00000000
        /*0010*/ 	.short	0x0000
        /*0012*/ 	.short	0x0000
        /*0014*/ 	.byte	0x00, 0xf0, 0xc1, 0x07


	//----- nvinfo : EIATTR_SPARSE_MMA_MASK
	.align		4
.L_3271:
        /*0018*/ 	.byte	0x03, 0x50
        /*001a*/ 	.short	0x0000


	//----- nvinfo : EIATTR_MAXREG_COUNT
	.align		4
        /*001c*/ 	.byte	0x03, 0x1b
        /*001e*/ 	.short	0x00ff


	//----- nvinfo : EIATTR_NUM_BARRIERS
	.align		4
        /*0020*/ 	.byte	0x02, 0x4c
        /*0022*/ 	.byte	0x01
	.zero		1


	//----- nvinfo : EIATTR_MERCURY_ISA_VERSION
	.align		4
        /*0024*/ 	.byte	0x03, 0x5f
        /*0026*/ 	.short	0x0101


	//----- nvinfo : EIATTR_COOP_GROUP_MASK_REGIDS
	.align		4
        /*0028*/ 	.byte	0x04, 0x29
        /*002a*/ 	.short	(.L_3273 - .L_3272)


	//   ....[0]....
.L_3272:
        /*002c*/ 	.word	0xffffffff


	//   ....[1]....
        /*0030*/ 	.word	0xffffffff


	//   ....[2]....
        /*0034*/ 	.word	0xffffffff


	//   ....[3]....
        /*0038*/ 	.word	0xffffffff


	//   ....[4]....
        /*003c*/ 	.word	0xffffffff


	//   ....[5]....
        /*0040*/ 	.word	0xffffffff


	//   ....[6]....
        /*0044*/ 	.word	0xffffffff


	//   ....[7]....
        /*0048*/ 	.word	0xffffffff


	//   ....[8]....
        /*004c*/ 	.word	0xffffffff


	//   ....[9]....
        /*0050*/ 	.word	0xffffffff


	//   ....[10]....
        /*0054*/ 	.word	0xffffffff


	//   ....[11]....
        /*0058*/ 	.word	0xffffffff


	//   ....[12]....
        /*005c*/ 	.word	0xffffffff


	//   ....[13]....
        /*0060*/ 	.word	0xffffffff


	//   ....[14]....
        /*0064*/ 	.word	0xffffffff


	//   ....[15]....
        /*0068*/ 	.word	0xffffffff


	//   ....[16]....
        /*006c*/ 	.word	0xffffffff


	//   ....[17]....
        /*0070*/ 	.word	0xffffffff


	//   ....[18]....
        /*0074*/ 	.word	0xffffffff


	//   ....[19]....
        /*0078*/ 	.word	0xffffffff


	//   ....[20]....
        /*007c*/ 	.word	0xffffffff


	//   ....[21]....
        /*0080*/ 	.word	0xffffffff


	//   ....[22]....
        /*0084*/ 	.word	0xffffffff


	//   ....[23]....
        /*0088*/ 	.word	0xffffffff


	//   ....[24]....
        /*008c*/ 	.word	0xffffffff


	//   ....[25]....
        /*0090*/ 	.word	0xffffffff


	//   ....[26]....
        /*0094*/ 	.word	0xffffffff


	//   ....[27]....
        /*0098*/ 	.word	0xffffffff


	//   ....[28]....
        /*009c*/ 	.word	0xffffffff


	//   ....[29]....
        /*00a0*/ 	.word	0xffffffff


	//   ....[30]....
        /*00a4*/ 	.word	0xffffffff


	//   ....[31]....
        /*00a8*/ 	.word	0xffffffff


	//   ....[32]....
        /*00ac*/ 	.word	0xffffffff


	//   ....[33]....
        /*00b0*/ 	.word	0xffffffff


	//   ....[34]....
        /*00b4*/ 	.word	0xffffffff


	//   ....[35]....
        /*00b8*/ 	.word	0xffffffff


	//   ....[36]....
        /*00bc*/ 	.word	0xffffffff


	//   ....[37]....
        /*00c0*/ 	.word	0xffffffff


	//   ....[38]....
        /*00c4*/ 	.word	0xffffffff


	//   ....[39]....
        /*00c8*/ 	.word	0xffffffff


	//   ....[40]....
        /*00cc*/ 	.word	0xffffffff


	//   ....[41]....
        /*00d0*/ 	.word	0xffffffff


	//   ....[42]....
        /*00d4*/ 	.word	0xffffffff


	//   ....[43]....
        /*00d8*/ 	.word	0xffffffff


	//   ....[44]....
        /*00dc*/ 	.word	0xffffffff


	//   ....[45]....
        /*00e0*/ 	.word	0xffffffff


	//   ....[46]....
        /*00e4*/ 	.word	0xffffffff


	//   ....[47]....
        /*00e8*/ 	.word	0xffffffff


	//   ....[48]....
        /*00ec*/ 	.word	0xffffffff


	//   ....[49]....
        /*00f0*/ 	.word	0xffffffff


	//   ....[50]....
        /*00f4*/ 	.word	0xffffffff


	//   ....[51]....
        /*00f8*/ 	.word	0xffffffff


	//   ....[52]....
        /*00fc*/ 	.word	0xffffffff


	//   ....[53]....
        /*0100*/ 	.word	0xffffffff


	//   ....[54]....
        /*0104*/ 	.word	0xffffffff


	//----- nvinfo : EIATTR_COOP_GROUP_INSTR_OFFSETS
	.align		4
.L_3273:
        /*0108*/ 	.byte	0x04, 0x28
        /*010a*/ 	.short	(.L_3275 - .L_3274)


	//   ....[0]....
.L_3274:
        /*010c*/ 	.word	0x00000d20


	//   ....[1]....
        /*0110*/ 	.word	0x00000da0


	//   ....[2]....
        /*0114*/ 	.word	0x00001030


	//   ....[3]....
        /*0118*/ 	.word	0x00002970


	//   ....[4]....
        /*011c*/ 	.word	0x00002fe0


	//   ....[5]....
        /*0120*/ 	.word	0x00003020


	//   ....[6]....
        /*0124*/ 	.word	0x00003060


	//   ....[7]....
        /*0128*/ 	.word	0x00003070


	//   ....[8]....
        /*012c*/ 	.word	0x000030a0


	//   ....[9]....
        /*0130*/ 	.word	0x000030d0


	//   ....[10]....
        /*0134*/ 	.word	0x000030f0


	//   ....[11]....
        /*0138*/ 	.word	0x00003110


	//   ....[12]....
        /*013c*/ 	.word	0x00003140


	//   ....[13]....
        /*0140*/ 	.word	0x00003170


	//   ....[14]....
        /*0144*/ 	.word	0x00003190


	//   ....[15]....
        /*0148*/ 	.word	0x000031b0


	//   ....[16]....
        /*014c*/ 	.word	0x000031f0


	//   ....[17]....
        /*0150*/ 	.word	0x00003230


	//   ....[18]....
        /*0154*/ 	.word	0x00003260


	//   ....[19]....
        /*0158*/ 	.word	0x00003280


	//   ....[20]....
        /*015c*/ 	.word	0x000032d0


	//   ....[21]....
        /*0160*/ 	.word	0x00003300


	//   ....[22]....
        /*0164*/ 	.word	0x00003320


	//   ....[23]....
        /*0168*/ 	.word	0x00003330


	//   ....[24]....
        /*016c*/ 	.word	0x00003360


	//   ....[25]....
        /*0170*/ 	.word	0x00003390


	//   ....[26]....
        /*0174*/ 	.word	0x000033b0


	//   ....[27]....
        /*0178*/ 	.word	0x000033d0


	//   ....[28]....
        /*017c*/ 	.word	0x000033e0


	//   ....[29]....
        /*0180*/ 	.word	0x000033f0


	//   ....[30]....
        /*0184*/ 	.word	0x00003420


	//   ....[31]....
        /*0188*/ 	.word	0x00003450


	//   ....[32]....
        /*018c*/ 	.word	0x00003dd0


	//   ....[33]....
        /*0190*/ 	.word	0x00003e10


	//   ....[34]....
        /*0194*/ 	.word	0x00003fa0


	//   ....[35]....
        /*0198*/ 	.word	0x00003fe0


	//   ....[36]....
        /*019c*/ 	.word	0x00004040


	//   ....[37]....
        /*01a0*/ 	.word	0x00004060


	//   ....[38]....
        /*01a4*/ 	.word	0x00004090


	//   ....[39]....
        /*01a8*/ 	.word	0x000040b0


	//   ....[40]....
        /*01ac*/ 	.word	0x000040f0


	//   ....[41]....
        /*01b0*/ 	.word	0x00004130


	//   ....[42]....
        /*01b4*/ 	.word	0x000044c0


	//   ....[43]....
        /*01b8*/ 	.word	0x000048a0


	//   ....[44]....
        /*01bc*/ 	.word	0x00004c30


	//   ....[45]....
        /*01c0*/ 	.word	0x00004d80


	//   ....[46]....
        /*01c4*/ 	.word	0x00004dd0


	//   ....[47]....
        /*01c8*/ 	.word	0x00004e20


	//   ....[48]....
        /*01cc*/ 	.word	0x00004e50


	//   ....[49]....
        /*01d0*/ 	.word	0x00004e70


	//   ....[50]....
        /*01d4*/ 	.word	0x00004f50


	//   ....[51]....
        /*01d8*/ 	.word	0x00004f90


	//   ....[52]....
        /*01dc*/ 	.word	0x00004fe0


	//   ....[53]....
        /*01e0*/ 	.word	0x00005010


	//   ....[54]....
        /*01e4*/ 	.word	0x00005030


	//----- nvinfo : EIATTR_EXIT_INSTR_OFFSETS
	.align		4
.L_3275:
        /*01e8*/ 	.byte	0x04, 0x1c
        /*01ea*/ 	.short	(.L_3277 - .L_3276)


	//   ....[0]....
.L_3276:
        /*01ec*/ 	.word	0x00005100


	//   ....[1]....
        /*01f0*/ 	.word	0x000053e0


	//----- nvinfo : EIATTR_MAX_THREADS
	.align		4
.L_3277:
        /*01f4*/ 	.byte	0x04, 0x05
        /*01f6*/ 	.short	(.L_3279 - .L_3278)
.L_3278:
        /*01f8*/ 	.word	0x00000020
        /*01fc*/ 	.word	0x00000001
        /*0200*/ 	.word	0x00000001


	//----- nvinfo : EIATTR_CRS_STACK_SIZE
	.align		4
.L_3279:
        /*0204*/ 	.byte	0x04, 0x1e
        /*0206*/ 	.short	(.L_3281 - .L_3280)
.L_3280:
        /*0208*/ 	.word	0x00000000


	//----- nvinfo : EIATTR_CBANK_PARAM_SIZE
	.align		4
.L_3281:
        /*020c*/ 	.byte	0x03, 0x19
        /*020e*/ 	.short	0x01f0


	//----- nvinfo : EIATTR_PARAM_CBANK
	.align		4
        /*0210*/ 	.byte	0x04, 0x0a
        /*0212*/ 	.short	(.L_3283 - .L_3282)
	.align		4
.L_3282:
        /*0214*/ 	.word	index@(.nv.constant0._Z25selective_scan_bwd_kernelI32Selective_Scan_bwd_kernel_traitsILi32ELi8ELb1ELb1ELb0ELb1ELb0EN3c108BFloat16EfEEv12SSMParamsBwd)
        /*0218*/ 	.short	0x0210
        /*021a*/ 	.short	0x01f0


	//----- nvinfo : EIATTR_SW_WAR
	.align		4
.L_3283:
        /*021c*/ 	.byte	0x04, 0x36
        /*021e*/ 	.short	(.L_3285 - .L_3284)
.L_3284:
        /*0220*/ 	.word	0x00000008
.L_3285:


//--------------------- .nv.info._Z25selective_scan_bwd_kernelI32Selective_Scan_bwd_kernel_traitsILi32ELi8ELb1ELb1ELb0ELb1ELb1EN3c108BFloat16EfEEv12SSMParamsBwd --------------------------
	.section	.nv.info._Z25selective_scan_bwd_kernelI32Selective_Scan_bwd_kernel_traitsILi32ELi8ELb1ELb1ELb0ELb1ELb1EN3c108BFloat16EfEEv12SSMParamsBwd,"",@"SHT_CUDA_INFO"
	.sectionflags	@""
	.align	4


	//----- nvinfo : EIATTR_CUDA_API_VERSION
	.align		4
        /*0000*/ 	.byte	0x04, 0x37
        /*0002*/ 	.short	(.L_3287 - .L_3286)
.L_3286:
        /*0004*/ 	.word	0x00000082


	//----- nvinfo : EIATTR_KPARAM_INFO
	.align		4
.L_3287:
        /*0008*/ 	.byte	0x04, 0x17
        /*000a*/ 	.short	(.L_3289 - .L_3288)
.L_3288:
        /*000c*/ 	.word	0x00000000
        /*0010*/ 	.short	0x0000
        /*0012*/ 	.short	0x0000
        /*0014*/ 	.byte	0x00, 0xf0, 0xc1, 0x07


	//----- nvinfo : EIATTR_SPARSE_MMA_MASK
	.align		4
.L_3289:
        /*0018*/ 	.byte	0x03, 0x50
        /*001a*/ 	.short	0x0000


	//----- nvinfo : EIATTR_MAXREG_COUNT
	.align		4
        /*001c*/ 	.byte	0x03, 0x1b
        /*001e*/ 	.short	0x00ff


	//----- nvinfo : EIATTR_NUM_BARRIERS
	.align		4
        /*0020*/ 	.byte	0x02, 0x4c
        /*0022*/ 	.byte	0x01
	.zero		1


	//----- nvinfo : EIATTR_MERCURY_ISA_VERSION
	.align		4
        /*0024*/ 	.byte	0x03, 0x5f
        /*0026*/ 	.short	0x0101


	//----- nvinfo : EIATTR_COOP_GROUP_MASK_REGIDS
	.align		4
        /*0028*/ 	.byte	0x04, 0x29
        /*002a*/ 	.short	(.L_3291 - .L_3290)


	//   ....[0]....
.L_3290:
        /*002c*/ 	.word	0xffffffff


	//   ....[1]....
        /*0030*/ 	.word	0xffffffff


	//   ....[2]....
        /*0034*/ 	.word	0xffffffff


	//   ....[3]....
        /*0038*/ 	.word	0xffffffff


	//   ....[4]....
        /*003c*/ 	.word	0xffffffff


	//   ....[5]....
        /*0040*/ 	.word	0xffffffff


	//   ....[6]....
        /*0044*/ 	.word	0xffffffff


	//   ....[7]....
        /*0048*/ 	.word	0xffffffff


	//   ....[8]....
        /*004c*/ 	.word	0xffffffff


	//   ....[9]....
        /*0050*/ 	.word	0xffffffff


	//   ....[10]....
        /*0054*/ 	.word	0xffffffff


	//   ....[11]....
        /*0058*/ 	.word	0xffffffff


	//   ....[12]....
        /*005c*/ 	.word	0xffffffff


	//   ....[13]....
        /*0060*/ 	.word	0xffffffff


	//   ....[14]....
        /*0064*/ 	.word	0xffffffff


	//   ....[15]....
        /*0068*/ 	.word	0xffffffff


	//   ....[16]....
        /*006c*/ 	.word	0xffffffff


	//   ....[17]....
        /*0070*/ 	.word	0xffffffff


	//   ....[18]....
        /*0074*/ 	.word	0xffffffff


	//   ....[19]....
        /*0078*/ 	.word	0xffffffff


	//   ....[20]....
        /*007c*/ 	.word	0xffffffff


	//   ....[21]....
        /*0080*/ 	.word	0xffffffff


	//   ....[22]....
        /*0084*/ 	.word	0xffffffff


	//   ....[23]....
        /*0088*/ 	.word	0xffffffff


	//   ....[24]....
        /*008c*/ 	.word	0xffffffff


	//   ....[25]....
        /*0090*/ 	.word	0xffffffff


	//   ....[26]....
        /*0094*/ 	.word	0xffffffff


	//   ....[27]....
        /*0098*/ 	.word	0xffffffff


	//   ....[28]....
        /*009c*/ 	.word	0xffffffff


	//   ....[29]....
        /*00a0*/ 	.word	0xffffffff


	//   ....[30]....
        /*00a4*/ 	.word	0xffffffff


	//   ....[31]....
        /*00a8*/ 	.word	0xffffffff


	//   ....[32]....
        /*00ac*/ 	.word	0xffffffff


	//   ....[33]....
        /*00b0*/ 	.word	0xffffffff


	//   ....[34]....
        /*00b4*/ 	.word	0xffffffff


	//   ....[35]....
        /*00b8*/ 	.word	0xffffffff


	//   ....[36]....
        /*00bc*/ 	.word	0xffffffff


	//   ....[37]....
        /*00c0*/ 	.word	0xffffffff


	//   ....[38]....
        /*00c4*/ 	.word	0xffffffff


	//   ....[39]....
        /*00c8*/ 	.word	0xffffffff


	//   ....[40]....
        /*00cc*/ 	.word	0xffffffff


	//   ....[41]....
        /*00d0*/ 	.word	0xffffffff


	//   ....[42]....
        /*00d4*/ 	.word	0xffffffff


	//   ....[43]....
        /*00d8*/ 	.word	0xffffffff


	//   ....[44]....
        /*00dc*/ 	.word	0xffffffff


	//   ....[45]....
        /*00e0*/ 	.word	0xffffffff


	//   ....[46]....
        /*00e4*/ 	.word	0xffffffff


	//   ....[47]....
        /*00e8*/ 	.word	0xffffffff


	//   ....[48]....
        /*00ec*/ 	.word	0xffffffff


	//   ....[49]....
        /*00f0*/ 	.word	0xffffffff


	//   ....[50]....
        /*00f4*/ 	.word	0xffffffff


	//   ....[51]....
        /*00f8*/ 	.word	0xffffffff


	//   ....[52]....
        /*00fc*/ 	.word	0xffffffff


	//   ....[53]....
        /*0100*/ 	.word	0xffffffff


	//   ....[54]....
        /*0104*/ 	.word	0xffffffff


	//   ....[55]....
        /*0108*/ 	.word	0xffffffff


	//   ....[56]....
        /*010c*/ 	.word	0xffffffff


	//   ....[57]....
        /*0110*/ 	.word	0xffffffff


	//   ....[58]....
        /*0114*/ 	.word	0xffffffff


	//----- nvinfo : EIATTR_COOP_GROUP_INSTR_OFFSETS
	.align		4
.L_3291:
        /*0118*/ 	.byte	0x04, 0x28
        /*011a*/ 	.short	(.L_3293 - .L_3292)


	//   ....[0]....
.L_3292:
        /*011c*/ 	.word	0x00000d10


	//   ....[1]....
        /*0120*/ 	.word	0x00000d90


	//   ....[2]....
        /*0124*/ 	.word	0x00000fe0


	//   ....[3]....
        /*0128*/ 	.word	0x00002320


	//   ....[4]....
        /*012c*/ 	.word	0x00002740


	//   ....[5]....
        /*0130*/ 	.word	0x00002c40


	//   ....[6]....
        /*0134*/ 	.word	0x00002de0


	//   ....[7]....
        /*0138*/ 	.word	0x000036a0


	//   ....[8]....
        /*013c*/ 	.word	0x00003d00


	//   ....[9]....
        /*0140*/ 	.word	0x00003d40


	//   ....[10]....
        /*0144*/ 	.word	0x00003d80


	//   ....[11]....
        /*0148*/ 	.word	0x00003da0


	//   ....[12]....
        /*014c*/ 	.word	0x00003dd0


	//   ....[13]....
        /*0150*/ 	.word	0x00003df0


	//   ....[14]....
        /*0154*/ 	.word	0x00003e30


	//   ....[15]....
        /*0158*/ 	.word	0x00003e40


	//   ....[16]....
        /*015c*/ 	.word	0x00003e70


	//   ....[17]....
        /*0160*/ 	.word	0x00003e90


	//   ....[18]....
        /*0164*/ 	.word	0x00003ec0


	//   ....[19]....
        /*0168*/ 	.word	0x00003ee0


	//   ....[20]....
        /*016c*/ 	.word	0x00003f20


	//   ....[21]....
        /*0170*/ 	.word	0x00003f50


	//   ....[22]....
        /*0174*/ 	.word	0x00003f90


	//   ....[23]....
        /*0178*/ 	.word	0x00003fb0


	//   ....[24]....
        /*017c*/ 	.word	0x00004010


	//   ....[25]....
        /*0180*/ 	.word	0x00004020


	//   ....[26]....
        /*0184*/ 	.word	0x00004050


	//   ....[27]....
        /*0188*/ 	.word	0x00004060


	//   ....[28]....
        /*018c*/ 	.word	0x00004090


	//   ....[29]....
        /*0190*/ 	.word	0x000040b0


	//   ....[30]....
        /*0194*/ 	.word	0x000040d0


	//   ....[31]....
        /*0198*/ 	.word	0x00004100


	//   ....[32]....
        /*019c*/ 	.word	0x00004110


	//   ....[33]....
        /*01a0*/ 	.word	0x00004120


	//   ....[34]....
        /*01a4*/ 	.word	0x00004150


	//   ....[35]....
        /*01a8*/ 	.word	0x00004180


	//   ....[36]....
        /*01ac*/ 	.word	0x00004af0


	//   ....[37]....
        /*01b0*/ 	.word	0x00004b30


	//   ....[38]....
        /*01b4*/ 	.word	0x00004be0


	//   ....[39]....
        /*01b8*/ 	.word	0x00004c00


	//   ....[40]....
        /*01bc*/ 	.word	0x00004cb0


	//   ....[41]....
        /*01c0*/ 	.word	0x00004cf0


	//   ....[42]....
        /*01c4*/ 	.word	0x00004d50


	//   ....[43]....
        /*01c8*/ 	.word	0x00004d70


	//   ....[44]....
        /*01cc*/ 	.word	0x00004db0


	//   ....[45]....
        /*01d0*/ 	.word	0x00004df0


	//   ....[46]....
        /*01d4*/ 	.word	0x000051c0


	//   ....[47]....
        /*01d8*/ 	.word	0x00005610


	//   ....[48]....
        /*01dc*/ 	.word	0x00005930


	//   ....[49]....
        /*01e0*/ 	.word	0x00005a50


	//   ....[50]....
        /*01e4*/ 	.word	0x00005aa0


	//   ....[51]....
        /*01e8*/ 	.word	0x00005af0


	//   ....[52]....
        /*01ec*/ 	.word	0x00005b20


	//   ....[53]....
        /*01f0*/ 	.word	0x00005b40


	//   ....[54]....
        /*01f4*/ 	.word	0x00005c20


	//   ....[55]....
        /*01f8*/ 	.word	0x00005c60


	//   ....[56]....
        /*01fc*/ 	.word	0x00005cb0


	//   ....[57]....
        /*0200*/ 	.word	0x00005ce0


	//   ....[58]....
        /*0204*/ 	.word	0x00005d00


	//----- nvinfo : EIATTR_EXIT_INSTR_OFFSETS
	.align		4
.L_3293:
        /*0208*/ 	.byte	0x04, 0x1c
        /*020a*/ 	.short	(.L_3295 - .L_3294)


	//   ....[0]....
.L_3294:
        /*020c*/ 	.word	0x00005dd0


	//   ....[1]....
        /*0210*/ 	.word	0x000060b0


	//----- nvinfo : EIATTR_MAX_THREADS
	.align		4
.L_3295:
        /*0214*/ 	.byte	0x04, 0x05
        /*0216*/ 	.short	(.L_3297 - .L_3296)
.L_3296:
        /*0218*/ 	.word	0x00000020
        /*021c*/ 	.word	0x00000001
        /*0220*/ 	.word	0x00000001


	//----- nvinfo : EIATTR_CRS_STACK_SIZE
	.align		4
.L_3297:
        /*0224*/ 	.byte	0x04, 0x1e
        /*0226*/ 	.short	(.L_3299 - .L_3298)
.L_3298:
        /*0228*/ 	.word	0x00000000


	//----- nvinfo : EIATTR_CBANK_PARAM_SIZE
	.align		4
.L_3299:
        /*022c*/ 	.byte	0x03, 0x19
        /*022e*/ 	.short	0x01f0


	//----- nvinfo : EIATTR_PARAM_CBANK
	.align		4
        /*0230*/ 	.byte	0x04, 0x0a
        /*0232*/ 	.short	(.L_3301 - .L_3300)
	.align		4
.L_3300:
        /*0234*/ 	.word	index@(.nv.constant0._Z25selective_scan_bwd_kernelI32Selective_Scan_bwd_kernel_traitsILi32ELi8ELb1ELb1ELb0ELb1ELb1EN3c108BFloat16EfEEv12SSMParamsBwd)
        /*0238*/ 	.short	0x0210
        /*023a*/ 	.short	0x01f0


	//----- nvinfo : EIATTR_SW_WAR
	.align		4
.L_3301:
        /*023c*/ 	.byte	0x04, 0x36
        /*023e*/ 	.short	(.L_3303 - .L_3302)
.L_3302:
        /*0240*/ 	.word	0x00000008
.L_3303:


//--------------------- .nv.info._Z25selective_scan_bwd_kernelI32Selective_Scan_bwd_kernel_traitsILi32ELi8ELb1ELb1ELb1ELb0ELb0EN3c108BFloat16EfEEv12SSMParamsBwd --------------------------
	.section	.nv.info._Z25selective_scan_bwd_kernelI32Selective_Scan_bwd_kernel_traitsILi32ELi8ELb1ELb1ELb1ELb0ELb0EN3c108BFloat16EfEEv12SSMParamsBwd,"",@"SHT_CUDA_INFO"
	.sectionflags	@""
	.align	4


	//----- nvinfo : EIATTR_CUDA_API_VERSION
	.align		4
        /*0000*/ 	.byte	0x04, 0x37
        /*0002*/ 	.short	(.L_3305 - .L_3304)
.L_3304:
        /*0004*/ 	.word	0x00000082


	//----- nvinfo : EIATTR_KPARAM_INFO
	.align		4
.L_3305:
        /*0008*/ 	.byte	0x04, 0x17
        /*000a*/ 	.short	(.L_3307 - .L_3306)
.L_3306:
        /*000c*/ 	.word	0x00000000
        /*0010*/ 	.short	0x0000
        /*0012*/ 	.short	0x0000
        /*0014*/ 	.byte	0x00, 0xf0, 0xc1, 0x07


	//----- nvinfo : EIATTR_SPARSE_MMA_MASK
	.align		4
.L_3307:
        /*0018*/ 	.byte	0x03, 0x50
        /*001a*/ 	.short	0x0000


	//----- nvinfo : EIATTR_MAXREG_COUNT
	.align		4
        /*001c*/ 	.byte	0x03, 0x1b
        /*001e*/ 	.short	0x00ff


	//----- nvinfo : EIATTR_NUM_BARRIERS
	.align		4
        /*0020*/ 	.byte	0x02, 0x4c
        /*0022*/ 	.byte	0x01
	.zero		1


	//----- nvinfo : EIATTR_MERCURY_ISA_VERSION
	.align		4
        /*0024*/ 	.byte	0x03, 0x5f
        /*0026*/ 	.short	0x0101


	//----- nvinfo : EIATTR_COOP_GROUP_MASK_REGIDS
	.align		4
        /*0028*/ 	.byte	0x04, 0x29
        /*002a*/ 	.short	(.L_3309 - .L_3308)


	//   ....[0]....
.L_3308:
        /*002c*/ 	.word	0xffffffff


	//   ....[1]....
        /*0030*/ 	.word	0xffffffff


	//   ....[2]....
        /*0034*/ 	.word	0xffffffff


	//   ....[3]....
        /*0038*/ 	.word	0xffffffff


	//   ....[4]....
        /*003c*/ 	.word	0xffffffff


	//   ....[5]....
        /*0040*/ 	.word	0xffffffff


	//   ....[6]....
        /*0044*/ 	.word	0xffffffff


	//   ....[7]....
        /*0048*/ 	.word	0xffffffff


	//   ....[8]....
        /*004c*/ 	.word	0xffffffff


	//   ....[9]....
        /*0050*/ 	.word	0xffffffff


	//   ....[10]....
        /*0054*/ 	.word	0xffffffff


	//   ....[11]....
        /*0058*/ 	.word	0xffffffff


	//   ....[12]....
        /*005c*/ 	.word	0xffffffff


	//   ....[13]....
        /*0060*/ 	.word	0xffffffff


	//   ....[14]....
        /*0064*/ 	.word	0xffffffff


	//   ....[15]....
        /*0068*/ 	.word	0xffffffff


	//   ....[16]....
        /*006c*/ 	.word	0xffffffff


	//   ....[17]....
        /*0070*/ 	.word	0xffffffff


	//   ....[18]....
        /*0074*/ 	.word	0xffffffff


	//   ....[19]....
        /*0078*/ 	.word	0xffffffff


	//   ....[20]....
        /*007c*/ 	.word	0xffffffff


	//   ....[21]....
        /*0080*/ 	.word	0xffffffff


	//   ....[22]....
        /*0084*/ 	.word	0xffffffff


	//   ....[23]....
        /*0088*/ 	.word	0xffffffff


	//   ....[24]....
        /*008c*/ 	.word	0xffffffff


	//   ....[25]....
        /*0090*/ 	.word	0xffffffff


	//   ....[26]....
        /*0094*/ 	.word	0xffffffff


	//   ....[27]....
        /*0098*/ 	.word	0xffffffff


	//   ....[28]....
        /*009c*/ 	.word	0xffffffff


	//   ....[29]....
        /*00a0*/ 	.word	0xffffffff


	//   ....[30]....
        /*00a4*/ 	.word	0xffffffff


	//   ....[31]....
        /*00a8*/ 	.word	0xffffffff


	//   ....[32]....
        /*00ac*/ 	.word	0xffffffff


	//   ....[33]....
        /*00b0*/ 	.word	0xffffffff


	//   ....[34]....
        /*00b4*/ 	.word	0xffffffff


	//   ....[35]....
        /*00b8*/ 	.word	0xffffffff


	//   ....[36]....
        /*00bc*/ 	.word	0xffffffff


	//   ....[37]....
        /*00c0*/ 	.word	0xffffffff


	//   ....[38]....
        /*00c4*/ 	.word	0xffffffff


	//   ....[39]....
        /*00c8*/ 	.word	0xffffffff


	//   ....[40]....
        /*00cc*/ 	.word	0xffffffff


	//   ....[41]....
        /*00d0*/ 	.word	0xffffffff


	//   ....[42]....
        /*00d4*/ 	.word	0xffffffff


	//   ....[43]....
        /*00d8*/ 	.word	0xffffffff


	//   ....[44]....
        /*00dc*/ 	.word	0xffffffff


	//   ....[45]....
        /*00e0*/ 	.word	0xffffffff


	//   ....[46]....
        /*00e4*/ 	.word	0xffffffff


	//   ....[47]....
        /*00e8*/ 	.word	0xffffffff


	//   ....[48]....
        /*00ec*/ 	.word	0xffffffff


	//   ....[49]....
        /*00f0*/ 	.word	0xffffffff


	//----- nvinfo : EIATTR_COOP_GROUP_INSTR_OFFSETS
	.align		4
.L_3309:
        /*00f4*/ 	.byte	0x04, 0x28
        /*00f6*/ 	.short	(.L_3311 - .L_3310)


	//   ....[0]....
.L_3310:
        /*00f8*/ 	.word	0x00000cd0


	//   ....[1]....
        /*00fc*/ 	.word	0x00000d40


	//   ....[2]....
        /*0100*/ 	.word	0x00000fa0


	//   ....[3]....
        /*0104*/ 	.word	0x000019c0


	//   ....[4]....
        /*0108*/ 	.word	0x00001c10


	//   ....[5]....
        /*010c*/ 	.word	0x00002120


	//   ....[6]....
        /*0110*/ 	.word	0x00002160


	//   ....[7]....
        /*0114*/ 	.word	0x00002210


	//   ....[8]....
        /*0118*/ 	.word	0x00002220


	//   ....[9]....
        /*011c*/ 	.word	0x00002250


	//   ....[10]....
        /*0120*/ 	.word	0x00002270


	//   ....[11]....
        /*0124*/ 	.word	0x000022a0


	//   ....[12]....
        /*0128*/ 	.word	0x000022c0


	//   ....[13]....
        /*012c*/ 	.word	0x000022f0


	//   ....[14]....
        /*0130*/ 	.word	0x00002310


	//   ....[15]....
        /*0134*/ 	.word	0x00002340


	//   ....[16]....
        /*0138*/ 	.word	0x00002360


	//   ....[17]....
        /*013c*/ 	.word	0x000023a0


	//   ....[18]....
        /*0140*/ 	.word	0x000023b0


	//   ....[19]....
        /*0144*/ 	.word	0x000023f0


	//   ....[20]....
        /*0148*/ 	.word	0x00002410


	//   ....[21]....
        /*014c*/ 	.word	0x00002460


	//   ....[22]....
        /*0150*/ 	.word	0x00002480


	//   ....[23]....
        /*0154*/ 	.word	0x000024e0


	//   ....[24]....
        /*0158*/ 	.word	0x000024f0


	//   ....[25]....
        /*015c*/ 	.word	0x00002530


	//   ....[26]....
        /*0160*/ 	.word	0x00002540


	//   ....[27]....
        /*0164*/ 	.word	0x00002550


	//   ....[28]....
        /*0168*/ 	.word	0x00002590


	//   ....[29]....
        /*016c*/ 	.word	0x000025a0


	//   ....[30]....
        /*0170*/ 	.word	0x000025b0


	//   ....[31]....
        /*0174*/ 	.word	0x000025e0


	//   ....[32]....
        /*0178*/ 	.word	0x00002600


	//   ....[33]....
        /*017c*/ 	.word	0x00003250


	//   ....[34]....
        /*0180*/ 	.word	0x00003420


	//   ....[35]....
        /*0184*/ 	.word	0x000034e0


	//   ....[36]....
        /*0188*/ 	.word	0x00003590


	//   ....[37]....
        /*018c*/ 	.word	0x00003610


	//   ....[38]....
        /*0190*/ 	.word	0x00003860


	//   ....[39]....
        /*0194*/ 	.word	0x00003b50


	//   ....[40]....
        /*0198*/ 	.word	0x00003c20


	//   ....[41]....
        /*019c*/ 	.word	0x00003c70


	//   ....[42]....
        /*01a0*/ 	.word	0x00003cc0


	//   ....[43]....
        /*01a4*/ 	.word	0x00003cf0


	//   ....[44]....
        /*01a8*/ 	.word	0x00003d10


	//   ....[45]....
        /*01ac*/ 	.word	0x00003df0


	//   ....[46]....
        /*01b0*/ 	.word	0x00003e30


	//   ....[47]....
        /*01b4*/ 	.word	0x00003e80


	//   ....[48]....
        /*01b8*/ 	.word	0x00003eb0


	//   ....[49]....
        /*01bc*/ 	.word	0x00003ed0


	//----- nvinfo : EIATTR_EXIT_INSTR_OFFSETS
	.align		4
.L_3311:
        /*01c0*/ 	.byte	0x04, 0x1c
        /*01c2*/ 	.short	(.L_3313 - .L_3312)


	//   ....[0]....
.L_3312:
        /*01c4*/ 	.word	0x00003fa0


	//   ....[1]....
        /*01c8*/ 	.word	0x00004150


	//----- nvinfo : EIATTR_MAX_THREADS
	.align		4
.L_3313:
        /*01cc*/ 	.byte	0x04, 0x05
        /*01ce*/ 	.short	(.L_3315 - .L_3314)
.L_3314:
        /*01d0*/ 	.word	0x00000020
        /*01d4*/ 	.word	0x00000001
        /*01d8*/ 	.word	0x00000001


	//----- nvinfo : EIATTR_CRS_STACK_SIZE
	.align		4
.L_3315:
        /*01dc*/ 	.byte	0x04, 0x1e
        /*01de*/ 	.short	(.L_3317 - .L_3316)
.L_3316:
        /*01e0*/ 	.word	0x00000000


	//----- nvinfo : EIATTR_CBANK_PARAM_SIZE
	.align		4
.L_3317:
        /*01e4*/ 	.byte	0x03, 0x19
        /*01e6*/ 	.short	0x01f0


	//----- nvinfo : EIATTR_PARAM_CBANK
	.align		4
        /*01e8*/ 	.byte	0x04, 0x0a
        /*01ea*/ 	.short	(.L_3319 - .L_3318)
	.align		4
.L_3318:
        /*01ec*/ 	.word	index@(.nv.constant0._Z25selective_scan_bwd_kernelI32Selective_Scan_bwd_kernel_traitsILi32ELi8ELb1ELb1ELb1ELb0ELb0EN3c108BFloat16EfEEv12SSMParamsBwd)
        /*01f0*/ 	.short	0x0210
        /*01f2*/ 	.short	0x01f0


	//----- nvinfo : EIATTR_SW_WAR
	.align		4
.L_3319:
        /*01f4*/ 	.byte	0x04, 0x36
        /*01f6*/ 	.short	(.L_3321 - .L_3320)
.L_3320:
        /*01f8*/ 	.word	0x00000008
.L_3321:


//--------------------- .nv.info._Z25selective_scan_bwd_kernelI32Selective_Scan_bwd_kernel_traitsILi32ELi8ELb1ELb1ELb1ELb0ELb1EN3c108BFloat16EfEEv12SSMParamsBwd --------------------------
	.section	.nv.info._Z25selective_scan_bwd_kernelI32Selective_Scan_bwd_kernel_traitsILi32ELi8ELb1ELb1ELb1ELb0ELb1EN3c108BFloat16EfEEv12SSMParamsBwd,"",@"SHT_CUDA_INFO"
	.sectionflags	@""
	.align	4


	//----- nvinfo : EIATTR_CUDA_API_VERSION
	.align		4
        /*0000*/ 	.byte	0x04, 0x37
        /*0002*/ 	.short	(.L_3323 - .L_3322)
.L_3322:
        /*0004*/ 	.word	0x00000082


	//----- nvinfo : EIATTR_KPARAM_INFO
	.align		4
.L_3323:
        /*0008*/ 	.byte	0x04, 0x17
        /*000a*/ 	.short	(.L_3325 - .L_3324)
.L_3324:
        /*000c*/ 	.word	0x00000000
        /*0010*/ 	.short	0x0000
        /*0012*/ 	.short	0x0000
        /*0014*/ 	.byte	0x00, 0xf0, 0xc1, 0x07


	//----- nvinfo : EIATTR_SPARSE_MMA_MASK
	.align		4
.L_3325:
        /*0018*/ 	.byte	0x03, 0x50
        /*001a*/ 	.short	0x0000


	//----- nvinfo : EIATTR_MAXREG_COUNT
	.align		4
        /*001c*/ 	.byte	0x03, 0x1b
        /*001e*/ 	.short	0x00ff


	//----- nvinfo : EIATTR_NUM_BARRIERS
	.align		4
        /*0020*/ 	.byte	0x02, 0x4c
        /*0022*/ 	.byte	0x01
	.zero		1


	//----- nvinfo : EIATTR_MERCURY_ISA_VERSION
	.align		4
        /*0024*/ 	.byte	0x03, 0x5f
        /*0026*/ 	.short	0x0101


	//----- nvinfo : EIATTR_COOP_GROUP_MASK_REGIDS
	.align		4
        /*0028*/ 	.byte	0x04, 0x29
        /*002a*/ 	.short	(.L_3327 - .L_3326)


	//   ....[0]....
.L_3326:
        /*002c*/ 	.word	0xffffffff


	//   ....[1]....
        /*0030*/ 	.word	0xffffffff


	//   ....[2]....
        /*0034*/ 	.word	0xffffffff


	//   ....[3]....
        /*0038*/ 	.word	0xffffffff


	//   ....[4]....
        /*003c*/ 	.word	0xffffffff


	//   ....[5]....
        /*0040*/ 	.word	0xffffffff


	//   ....[6]....
        /*0044*/ 	.word	0xffffffff


	//   ....[7]....
        /*0048*/ 	.word	0xffffffff


	//   ....[8]....
        /*004c*/ 	.word	0xffffffff


	//   ....[9]....
        /*0050*/ 	.word	0xffffffff


	//   ....[10]....
        /*0054*/ 	.word	0xffffffff


	//   ....[11]....
        /*0058*/ 	.word	0xffffffff


	//   ....[12]....
        /*005c*/ 	.word	0xffffffff


	//   ....[13]....
        /*0060*/ 	.word	0xffffffff


	//   ....[14]....
        /*0064*/ 	.word	0xffffffff


	//   ....[15]....
        /*0068*/ 	.word	0xffffffff


	//   ....[16]....
        /*006c*/ 	.word	0xffffffff


	//   ....[17]....
        /*0070*/ 	.word	0xffffffff


	//   ....[18]....
        /*0074*/ 	.word	0xffffffff


	//   ....[19]....
        /*0078*/ 	.word	0xffffffff


	//   ....[20]....
        /*007c*/ 	.word	0xffffffff


	//   ....[21]....
        /*0080*/ 	.word	0xffffffff


	//   ....[22]....
        /*0084*/ 	.word	0xffffffff


	//   ....[23]....
        /*0088*/ 	.word	0xffffffff


	//   ....[24]....
        /*008c*/ 	.word	0xffffffff


	//   ....[25]....
        /*0090*/ 	.word	0xffffffff


	//   ....[26]....
        /*0094*/ 	.word	0xffffffff


	//   ....[27]....
        /*0098*/ 	.word	0xffffffff


	//   ....[28]....
        /*009c*/ 	.word	0xffffffff


	//   ....[29]....
        /*00a0*/ 	.word	0xffffffff


	//   ....[30]....
        /*00a4*/ 	.word	0xffffffff


	//   ....[31]....
        /*00a8*/ 	.word	0xffffffff


	//   ....[32]....
        /*00ac*/ 	.word	0xffffffff


	//   ....[33]....
        /*00b0*/ 	.word	0xffffffff


	//   ....[34]....
        /*00b4*/ 	.word	0xffffffff


	//   ....[35]....
        /*00b8*/ 	.word	0xffffffff


	//   ....[36]....
        /*00bc*/ 	.word	0xffffffff


	//   ....[37]....
        /*00c0*/ 	.word	0xffffffff


	//   ....[38]....
        /*00c4*/ 	.word	0xffffffff


	//   ....[39]....
        /*00c8*/ 	.word	0xffffffff


	//   ....[40]....
        /*00cc*/ 	.word	0xffffffff


	//   ....[41]....
        /*00d0*/ 	.word	0xffffffff


	//   ....[42]....
        /*00d4*/ 	.word	0xffffffff


	//   ....[43]....
        /*00d8*/ 	.word	0xffffffff


	//   ....[44]....
        /*00dc*/ 	.word	0xffffffff


	//   ....[45]....
        /*00e0*/ 	.word	0xffffffff


	//   ....[46]....
        /*00e4*/ 	.word	0xffffffff


	//   ....[47]....
        /*00e8*/ 	.word	0xffffffff


	//   ....[48]....
        /*00ec*/ 	.word	0xffffffff


	//   ....[49]....
        /*00f0*/ 	.word	0xffffffff


	//   ....[50]....
        /*00f4*/ 	.word	0xffffffff


	//   ....[51]....
        /*00f8*/ 	.word	0xffffffff


	//   ....[52]....
        /*00fc*/ 	.word	0xffffffff


	//   ....[53]....
        /*0100*/ 	.word	0xffffffff


	//----- nvinfo : EIATTR_COOP_GROUP_INSTR_OFFSETS
	.align		4
.L_3327:
        /*0104*/ 	.byte	0x04, 0x28
        /*0106*/ 	.short	(.L_3329 - .L_3328)


	//   ....[0]....
.L_3328:
        /*0108*/ 	.word	0x00000cb0


	//   ....[1]....
        /*010c*/ 	.word	0x00000d50


	//   ....[2]....
        /*0110*/ 	.word	0x00000e90


	//   ....[3]....
        /*0114*/ 	.word	0x00000fa0


	//   ....[4]....
        /*0118*/ 	.word	0x00001420


	//   ....[5]....
        /*011c*/ 	.word	0x00001980


	//   ....[6]....
        /*0120*/ 	.word	0x00001af0


	//   ....[7]....
        /*0124*/ 	.word	0x00002710


	//   ....[8]....
        /*0128*/ 	.word	0x00002920


	//   ....[9]....
        /*012c*/ 	.word	0x00002e60


	//   ....[10]....
        /*0130*/ 	.word	0x00002ea0


	//   ....[11]....
        /*0134*/ 	.word	0x00002f60


	//   ....[12]....
        /*0138*/ 	.word	0x00002f80


	//   ....[13]....
        /*013c*/ 	.word	0x00002fb0


	//   ....[14]....
        /*0140*/ 	.word	0x00002fd0


	//   ....[15]....
        /*0144*/ 	.word	0x00003000


	//   ....[16]....
        /*0148*/ 	.word	0x00003020


	//   ....[17]....
        /*014c*/ 	.word	0x00003050


	//   ....[18]....
        /*0150*/ 	.word	0x00003070


	//   ....[19]....
        /*0154*/ 	.word	0x000030a0


	//   ....[20]....
        /*0158*/ 	.word	0x000030c0


	//   ....[21]....
        /*015c*/ 	.word	0x00003100


	//   ....[22]....
        /*0160*/ 	.word	0x00003110


	//   ....[23]....
        /*0164*/ 	.word	0x00003150


	//   ....[24]....
        /*0168*/ 	.word	0x00003170


	//   ....[25]....
        /*016c*/ 	.word	0x000031d0


	//   ....[26]....
        /*0170*/ 	.word	0x000031e0


	//   ....[27]....
        /*0174*/ 	.word	0x00003240


	//   ....[28]....
        /*0178*/ 	.word	0x00003250


	//   ....[29]....
        /*017c*/ 	.word	0x00003290


	//   ....[30]....
        /*0180*/ 	.word	0x000032a0


	//   ....[31]....
        /*0184*/ 	.word	0x000032b0


	//   ....[32]....
        /*0188*/ 	.word	0x000032f0


	//   ....[33]....
        /*018c*/ 	.word	0x00003300


	//   ....[34]....
        /*0190*/ 	.word	0x00003310


	//   ....[35]....
        /*0194*/ 	.word	0x00003350


	//   ....[36]....
        /*0198*/ 	.word	0x00003370


	//   ....[37]....
        /*019c*/ 	.word	0x00003f90


	//   ....[38]....
        /*01a0*/ 	.word	0x000040d0


	//   ....[39]....
        /*01a4*/ 	.word	0x00004160


	//   ....[40]....
        /*01a8*/ 	.word	0x00004200


	//   ....[41]....
        /*01ac*/ 	.word	0x000042d0


	//   ....[42]....
        /*01b0*/ 	.word	0x00004590


	//   ....[43]....
        /*01b4*/ 	.word	0x00004860


	//   ....[44]....
        /*01b8*/ 	.word	0x00004930


	//   ....[45]....
        /*01bc*/ 	.word	0x00004980


	//   ....[46]....
        /*01c0*/ 	.word	0x000049d0


	//   ....[47]....
        /*01c4*/ 	.word	0x00004a00


	//   ....[48]....
        /*01c8*/ 	.word	0x00004a20


	//   ....[49]....
        /*01cc*/ 	.word	0x00004b00


	//   ....[50]....
        /*01d0*/ 	.word	0x00004b40


	//   ....[51]....
        /*01d4*/ 	.word	0x00004b90


	//   ....[52]....
        /*01d8*/ 	.word	0x00004bc0


	//   ....[53]....
        /*01dc*/ 	.word	0x00004be0


	//----- nvinfo : EIATTR_EXIT_INSTR_OFFSETS
	.align		4
.L_3329:
        /*01e0*/ 	.byte	0x04, 0x1c
        /*01e2*/ 	.short	(.L_3331 - .L_3330)


	//   ....[0]....
.L_3330:
        /*01e4*/ 	.word	0x00004cb0


	//   ....[1]....
        /*01e8*/ 	.word	0x00004e60


	//----- nvinfo : EIATTR_MAX_THREADS
	.align		4
.L_3331:
        /*01ec*/ 	.byte	0x04, 0x05
        /*01ee*/ 	.short	(.L_3333 - .L_3332)
.L_3332:
        /*01f0*/ 	.word	0x00000020
        /*01f4*/ 	.word	0x00000001
        /*01f8*/ 	.word	0x00000001


	//----- nvinfo : EIATTR_CRS_STACK_SIZE
	.align		4
.L_3333:
        /*01fc*/ 	.byte	0x04, 0x1e
        /*01fe*/ 	.short	(.L_3335 - .L_3334)
.L_3334:
        /*0200*/ 	.word	0x00000000


	//----- nvinfo : EIATTR_CBANK_PARAM_SIZE
	.align		4
.L_3335:
        /*0204*/ 	.byte	0x03, 0x19
        /*0206*/ 	.short	0x01f0


	//----- nvinfo : EIATTR_PARAM_CBANK
	.align		4
        /*0208*/ 	.byte	0x04, 0x0a
        /*020a*/ 	.short	(.L_3337 - .L_3336)
	.align		4
.L_3336:
        /*020c*/ 	.word	index@(.nv.constant0._Z25selective_scan_bwd_kernelI32Selective_Scan_bwd_kernel_traitsILi32ELi8ELb1ELb1ELb1ELb0ELb1EN3c108BFloat16EfEEv12SSMParamsBwd)
        /*0210*/ 	.short	0x0210
        /*0212*/ 	.short	0x01f0


	//----- nvinfo : EIATTR_SW_WAR
	.align		4
.L_3337:
        /*0214*/ 	.byte	0x04, 0x36
        /*0216*/ 	.short	(.L_3339 - .L_3338)
.L_3338:
        /*0218*/ 	.word	0x00000008
.L_3339:


//--------------------- .nv.info._Z25selective_scan_bwd_kernelI32Selective_Scan_bwd_kernel_traitsILi32ELi8ELb1ELb1ELb1ELb1ELb0EN3c108BFloat16EfEEv12SSMParamsBwd --------------------------
	.section	.nv.info._Z25selective_scan_bwd_kernelI32Selective_Scan_bwd_kernel_traitsILi32ELi8ELb1ELb1ELb1ELb1ELb0EN3c108BFloat16EfEEv12SSMParamsBwd,"",@"SHT_CUDA_INFO"
	.sectionflags	@""
	.align	4


	//----- nvinfo : EIATTR_CUDA_API_VERSION
	.align		4
        /*0000*/ 	.byte	0x04, 0x37
        /*0002*/ 	.short	(.L_3341 - .L_3340)
.L_3340:
        /*0004*/ 	.word	0x00000082


	//----- nvinfo : EIATTR_KPARAM_INFO
	.align		4
.L_3341:
        /*0008*/ 	.byte	0x04, 0x17
        /*000a*/ 	.short	(.L_3343 - .L_3342)
.L_3342:
        /*000c*/ 	.word	0x00000000
        /*0010*/ 	.short	0x0000
        /*0012*/ 	.short	0x0000
        /*0014*/ 	.byte	0x00, 0xf0, 0xc1, 0x07


	//----- nvinfo : EIATTR_SPARSE_MMA_MASK
	.align		4
.L_3343:
        /*0018*/ 	.byte	0x03, 0x50
        /*001a*/ 	.short	0x0000


	//----- nvinfo : EIATTR_MAXREG_COUNT
	.align		4
        /*001c*/ 	.byte	0x03, 0x1b
        /*001e*/ 	.short	0x00ff


	//----- nvinfo : EIATTR_NUM_BARRIERS
	.align		4
        /*0020*/ 	.byte	0x02, 0x4c
        /*0022*/ 	.byte	0x01
	.zero		1


	//----- nvinfo : EIATTR_MERCURY_ISA_VERSION
	.align		4
        /*0024*/ 	.byte	0x03, 0x5f
        /*0026*/ 	.short	0x0101


	//----- nvinfo : EIATTR_COOP_GROUP_MASK_REGIDS
	.align		4
        /*0028*/ 	.byte	0x04, 0x29
        /*002a*/ 	.short	(.L_3345 - .L_3344)


	//   ....[0]....
.L_3344:
        /*002c*/ 	.word	0xffffffff


	//   ....[1]....
        /*0030*/ 	.word	0xffffffff


	//   ....[2]....
        /*0034*/ 	.word	0xffffffff


	//   ....[3]....
        /*0038*/ 	.word	0xffffffff


	//   ....[4]....
        /*003c*/ 	.word	0xffffffff


	//   ....[5]....
        /*0040*/ 	.word	0xffffffff


	//   ....[6]....
        /*0044*/ 	.word	0xffffffff


	//   ....[7]....
        /*0048*/ 	.word	0xffffffff


	//   ....[8]....
        /*004c*/ 	.word	0xffffffff


	//   ....[9]....
        /*0050*/ 	.word	0xffffffff


	//   ....[10]....
        /*0054*/ 	.word	0xffffffff


	//   ....[11]....
        /*0058*/ 	.word	0xffffffff


	//   ....[12]....
        /*005c*/ 	.word	0xffffffff


	//   ....[13]....
        /*0060*/ 	.word	0xffffffff


	//   ....[14]....
        /*0064*/ 	.word	0xffffffff


	//   ....[15]....
        /*0068*/ 	.word	0xffffffff


	//   ....[16]....
        /*006c*/ 	.word	0xffffffff


	//   ....[17]....
        /*0070*/ 	.word	0xffffffff


	//   ....[18]....
        /*0074*/ 	.word	0xffffffff


	//   ....[19]....
        /*0078*/ 	.word	0xffffffff


	//   ....[20]....
        /*007c*/ 	.word	0xffffffff


	//   ....[21]....
        /*0080*/ 	.word	0xffffffff


	//   ....[22]....
        /*0084*/ 	.word	0xffffffff


	//   ....[23]....
        /*0088*/ 	.word	0xffffffff


	//   ....[24]....
        /*008c*/ 	.word	0xffffffff


	//   ....[25]....
        /*0090*/ 	.word	0xffffffff


	//   ....[26]....
        /*0094*/ 	.word	0xffffffff


	//   ....[27]....
        /*0098*/ 	.word	0xffffffff


	//   ....[28]....
        /*009c*/ 	.word	0xffffffff


	//   ....[29]....
        /*00a0*/ 	.word	0xffffffff


	//   ....[30]....
        /*00a4*/ 	.word	0xffffffff


	//   ....[31]....
        /*00a8*/ 	.word	0xffffffff


	//   ....[32]....
        /*00ac*/ 	.word	0xffffffff


	//   ....[33]....
        /*00b0*/ 	.word	0xffffffff


	//   ....[34]....
        /*00b4*/ 	.word	0xffffffff


	//   ....[35]....
        /*00b8*/ 	.word	0xffffffff


	//   ....[36]....
        /*00bc*/ 	.word	0xffffffff


	//   ....[37]....
        /*00c0*/ 	.word	0xffffffff


	//   ....[38]....
        /*00c4*/ 	.word	0xffffffff


	//   ....[39]....
        /*00c8*/ 	.word	0xffffffff


	//   ....[40]....
        /*00cc*/ 	.word	0xffffffff


	//   ....[41]....
        /*00d0*/ 	.word	0xffffffff


	//   ....[42]....
        /*00d4*/ 	.word	0xffffffff


	//   ....[43]....
        /*00d8*/ 	.word	0xffffffff


	//   ....[44]....
        /*00dc*/ 	.word	0xffffffff


	//   ....[45]....
        /*00e0*/ 	.word	0xffffffff


	//   ....[46]....
        /*00e4*/ 	.word	0xffffffff


	//   ....[47]....
        /*00e8*/ 	.word	0xffffffff


	//   ....[48]....
        /*00ec*/ 	.word	0xffffffff


	//   ....[49]....
        /*00f0*/ 	.word	0xffffffff


	//   ....[50]....
        /*00f4*/ 	.word	0xffffffff


	//----- nvinfo : EIATTR_COOP_GROUP_INSTR_OFFSETS
	.align		4
.L_3345:
        /*00f8*/ 	.byte	0x04, 0x28
        /*00fa*/ 	.short	(.L_3347 - .L_3346)


	//   ....[0]....
.L_3346:
        /*00fc*/ 	.word	0x00000c80


	//   ....[1]....
        /*0100*/ 	.word	0x00000cf0


	//   ....[2]....
        /*0104*/ 	.word	0x00000f70


	//   ....[3]....
        /*0108*/ 	.word	0x00002b10


	//   ....[4]....
        /*010c*/ 	.word	0x00002d10


	//   ....[5]....
        /*0110*/ 	.word	0x00003280


	//   ....[6]....
        /*0114*/ 	.word	0x000032c0


	//   ....[7]....
        /*0118*/ 	.word	0x00003330


	//   ....[8]....
        /*011c*/ 	.word	0x00003350


	//   ....[9]....
        /*0120*/ 	.word	0x00003390


	//   ....[10]....
        /*0124*/ 	.word	0x000033b0


	//   ....[11]....
        /*0128*/ 	.word	0x000033e0


	//   ....[12]....
        /*012c*/ 	.word	0x000033f0


	//   ....[13]....
        /*0130*/ 	.word	0x00003420


	//   ....[14]....
        /*0134*/ 	.word	0x00003450


	//   ....[15]....
        /*0138*/ 	.word	0x00003470


	//   ....[16]....
        /*013c*/ 	.word	0x00003490


	//   ....[17]....
        /*0140*/ 	.word	0x000034d0


	//   ....[18]....
        /*0144*/ 	.word	0x00003510


	//   ....[19]....
        /*0148*/ 	.word	0x00003540


	//   ....[20]....
        /*014c*/ 	.word	0x00003560


	//   ....[21]....
        /*0150*/ 	.word	0x000035b0


	//   ....[22]....
        /*0154*/ 	.word	0x000035e0


	//   ....[23]....
        /*0158*/ 	.word	0x00003600


	//   ....[24]....
        /*015c*/ 	.word	0x00003610


	//   ....[25]....
        /*0160*/ 	.word	0x00003640


	//   ....[26]....
        /*0164*/ 	.word	0x00003670


	//   ....[27]....
        /*0168*/ 	.word	0x00003690


	//   ....[28]....
        /*016c*/ 	.word	0x000036b0


	//   ....[29]....
        /*0170*/ 	.word	0x000036c0


	//   ....[30]....
        /*0174*/ 	.word	0x000036d0


	//   ....[31]....
        /*0178*/ 	.word	0x00003700


	//   ....[32]....
        /*017c*/ 	.word	0x00003730


	//   ....[33]....
        /*0180*/ 	.word	0x00004360


	//   ....[34]....
        /*0184*/ 	.word	0x00004530


	//   ....[35]....
        /*0188*/ 	.word	0x00004600


	//   ....[36]....
        /*018c*/ 	.word	0x000046a0


	//   ....[37]....
        /*0190*/ 	.word	0x00004730


	//   ....[38]....
        /*0194*/ 	.word	0x00004950


	//   ....[39]....
        /*0198*/ 	.word	0x00004cf0


	//   ....[40]....
        /*019c*/ 	.word	0x000050e0


	//   ....[41]....
        /*01a0*/ 	.word	0x000051f0


	//   ....[42]....
        /*01a4*/ 	.word	0x00005240


	//   ....[43]....
        /*01a8*/ 	.word	0x00005290


	//   ....[44]....
        /*01ac*/ 	.word	0x000052c0


	//   ....[45]....
        /*01b0*/ 	.word	0x000052e0


	//   ....[46]....
        /*01b4*/ 	.word	0x000053c0


	//   ....[47]....
        /*01b8*/ 	.word	0x00005400


	//   ....[48]....
        /*01bc*/ 	.word	0x00005450


	//   ....[49]....
        /*01c0*/ 	.word	0x00005480


	//   ....[50]....
        /*01c4*/ 	.word	0x000054a0


	//----- nvinfo : EIATTR_EXIT_INSTR_OFFSETS
	.align		4
.L_3347:
        /*01c8*/ 	.byte	0x04, 0x1c
        /*01ca*/ 	.short	(.L_3349 - .L_3348)


	//   ....[0]....
.L_3348:
        /*01cc*/ 	.word	0x00005570


	//   ....[1]....
        /*01d0*/ 	.word	0x00005720


	//----- nvinfo : EIATTR_MAX_THREADS
	.align		4
.L_3349:
        /*01d4*/ 	.byte	0x04, 0x05
        /*01d6*/ 	.short	(.L_3351 - .L_3350)
.L_3350:
        /*01d8*/ 	.word	0x00000020
        /*01dc*/ 	.word	0x00000001
        /*01e0*/ 	.word	0x00000001


	//----- nvinfo : EIATTR_CRS_STACK_SIZE
	.align		4
.L_3351:
        /*01e4*/ 	.byte	0x04, 0x1e
        /*01e6*/ 	.short	(.L_3353 - .L_3352)
.L_3352:
        /*01e8*/ 	.word	0x00000000


	//----- nvinfo : EIATTR_CBANK_PARAM_SIZE
	.align		4
.L_3353:
        /*01ec*/ 	.byte	0x03, 0x19
        /*01ee*/ 	.short	0x01f0


	//----- nvinfo : EIATTR_PARAM_CBANK
	.align		4
        /*01f0*/ 	.byte	0x04, 0x0a
        /*01f2*/ 	.short	(.L_3355 - .L_3354)
	.align		4
.L_3354:
        /*01f4*/ 	.word	index@(.nv.constant0._Z25selective_scan_bwd_kernelI32Selective_Scan_bwd_kernel_traitsILi32ELi8ELb1ELb1ELb1ELb1ELb0EN3c108BFloat16EfEEv12SSMParamsBwd)
        /*01f8*/ 	.short	0x0210
        /*01fa*/ 	.short	0x01f0


	//----- nvinfo : EIATTR_SW_WAR
	.align		4
.L_3355:
        /*01fc*/ 	.byte	0x04, 0x36
        /*01fe*/ 	.short	(.L_3357 - .L_3356)
.L_3356:
        /*0200*/ 	.word	0x00000008
.L_3357:


//--------------------- .nv.info._Z25selective_scan_bwd_kernelI32Selective_Scan_bwd_kernel_traitsILi32ELi8ELb1ELb1ELb1ELb1ELb1EN3c108BFloat16EfEEv12SSMParamsBwd --------------------------
	.section	.nv.info._Z25selective_scan_bwd_kernelI32Selective_Scan_bwd_kernel_traitsILi32ELi8ELb1ELb1ELb1ELb1ELb1EN3c108BFloat16EfEEv12SSMParamsBwd,"",@"SHT_CUDA_INFO"
	.sectionflags	@""
	.align	4


	//----- nvinfo : EIATTR_CUDA_API_VERSION
	.align		4
        /*0000*/ 	.byte	0x04, 0x37
        /*0002*/ 	.short	(.L_3359 - .L_3358)
.L_3358:
        /*0004*/ 	.word	0x00000082


	//----- nvinfo : EIATTR_KPARAM_INFO
	.align		4
.L_3359:
        /*0008*/ 	.byte	0x04, 0x17
        /*000a*/ 	.short	(.L_3361 - .L_3360)
.L_3360:
        /*000c*/ 	.word	0x00000000
        /*0010*/ 	.short	0x0000
        /*0012*/ 	.short	0x0000
        /*0014*/ 	.byte	0x00, 0xf0, 0xc1, 0x07


	//----- nvinfo : EIATTR_SPARSE_MMA_MASK
	.align		4
.L_3361:
        /*0018*/ 	.byte	0x03, 0x50
        /*001a*/ 	.short	0x0000


	//----- nvinfo : EIATTR_MAXREG_COUNT
	.align		4
        /*001c*/ 	.byte	0x03, 0x1b
        /*001e*/ 	.short	0x00ff


	//----- nvinfo : EIATTR_NUM_BARRIERS
	.align		4
        /*0020*/ 	.byte	0x02, 0x4c
        /*0022*/ 	.byte	0x01
	.zero		1


	//----- nvinfo : EIATTR_MERCURY_ISA_VERSION
	.align		4
        /*0024*/ 	.byte	0x03, 0x5f
        /*0026*/ 	.short	0x0101


	//----- nvinfo : EIATTR_COOP_GROUP_MASK_REGIDS
	.align		4
        /*0028*/ 	.byte	0x04, 0x29
        /*002a*/ 	.short	(.L_3363 - .L_3362)


	//   ....[0]....
.L_3362:
        /*002c*/ 	.word	0xffffffff


	//   ....[1]....
        /*0030*/ 	.word	0xffffffff


	//   ....[2]....
        /*0034*/ 	.word	0xffffffff


	//   ....[3]....
        /*0038*/ 	.word	0xffffffff


	//   ....[4]....
        /*003c*/ 	.word	0xffffffff


	//   ....[5]....
        /*0040*/ 	.word	0xffffffff


	//   ....[6]....
        /*0044*/ 	.word	0xffffffff


	//   ....[7]....
        /*0048*/ 	.word	0xffffffff


	//   ....[8]....
        /*004c*/ 	.word	0xffffffff


	//   ....[9]....
        /*0050*/ 	.word	0xffffffff


	//   ....[10]....
        /*0054*/ 	.word	0xffffffff


	//   ....[11]....
        /*0058*/ 	.word	0xffffffff


	//   ....[12]....
        /*005c*/ 	.word	0xffffffff


	//   ....[13]....
        /*0060*/ 	.word	0xffffffff


	//   ....[14]....
        /*0064*/ 	.word	0xffffffff


	//   ....[15]....
        /*0068*/ 	.word	0xffffffff


	//   ....[16]....
        /*006c*/ 	.word	0xffffffff


	//   ....[17]....
        /*0070*/ 	.word	0xffffffff


	//   ....[18]....
        /*0074*/ 	.word	0xffffffff


	//   ....[19]....
        /*0078*/ 	.word	0xffffffff


	//   ....[20]....
        /*007c*/ 	.word	0xffffffff


	//   ....[21]....
        /*0080*/ 	.word	0xffffffff


	//   ....[22]....
        /*0084*/ 	.word	0xffffffff


	//   ....[23]....
        /*0088*/ 	.word	0xffffffff


	//   ....[24]....
        /*008c*/ 	.word	0xffffffff


	//   ....[25]....
        /*0090*/ 	.word	0xffffffff


	//   ....[26]....
        /*0094*/ 	.word	0xffffffff


	//   ....[27]....
        /*0098*/ 	.word	0xffffffff


	//   ....[28]....
        /*009c*/ 	.word	0xffffffff


	//   ....[29]....
        /*00a0*/ 	.word	0xffffffff


	//   ....[30]....
        /*00a4*/ 	.word	0xffffffff


	//   ....[31]....
        /*00a8*/ 	.word	0xffffffff


	//   ....[32]....
        /*00ac*/ 	.word	0xffffffff


	//   ....[33]....
        /*00b0*/ 	.word	0xffffffff


	//   ....[34]....
        /*00b4*/ 	.word	0xffffffff


	//   ....[35]....
        /*00b8*/ 	.word	0xffffffff


	//   ....[36]....
        /*00bc*/ 	.word	0xffffffff


	//   ....[37]....
        /*00c0*/ 	.word	0xffffffff


	//   ....[38]....
        /*00c4*/ 	.word	0xffffffff


	//   ....[39]....
        /*00c8*/ 	.word	0xffffffff


	//   ....[40]....
        /*00cc*/ 	.word	0xffffffff


	//   ....[41]....
        /*00d0*/ 	.word	0xffffffff


	//   ....[42]....
        /*00d4*/ 	.word	0xffffffff


	//   ....[43]....
        /*00d8*/ 	.word	0xffffffff


	//   ....[44]....
        /*00dc*/ 	.word	0xffffffff


	//   ....[45]....
        /*00e0*/ 	.word	0xffffffff


	//   ....[46]....
        /*00e4*/ 	.word	0xffffffff


	//   ....[47]....
        /*00e8*/ 	.word	0xffffffff


	//   ....[48]....
        /*00ec*/ 	.word	0xffffffff


	//   ....[49]....
        /*00f0*/ 	.word	0xffffffff


	//   ....[50]....
        /*00f4*/ 	.word	0xffffffff


	//   ....[51]....
        /*00f8*/ 	.word	0xffffffff


	//   ....[52]....
        /*00fc*/ 	.word	0xffffffff


	//   ....[53]....
        /*0100*/ 	.word	0xffffffff


	//   ....[54]....
        /*0104*/ 	.word	0xffffffff


	//----- nvinfo : EIATTR_COOP_GROUP_INSTR_OFFSETS
	.align		4
.L_3363:
        /*0108*/ 	.byte	0x04, 0x28
        /*010a*/ 	.short	(.L_3365 - .L_3364)


	//   ....[0]....
.L_3364:
        /*010c*/ 	.word	0x00000c60


	//   ....[1]....
        /*0110*/ 	.word	0x00000cd0


	//   ....[2]....
        /*0114*/ 	.word	0x00000f30


	//   ....[3]....
        /*0118*/ 	.word	0x00002250


	//   ....[4]....
        /*011c*/ 	.word	0x00002640


	//   ....[5]....
        /*0120*/ 	.word	0x00002b90


	//   ....[6]....
        /*0124*/ 	.word	0x00002d30


	//   ....[7]....
        /*0128*/ 	.word	0x00003870


	//   ....[8]....
        /*012c*/ 	.word	0x00003aa0


	//   ....[9]....
        /*0130*/ 	.word	0x00003fe0


	//   ....[10]....
        /*0134*/ 	.word	0x00004020


	//   ....[11]....
        /*0138*/ 	.word	0x000040a0


	//   ....[12]....
        /*013c*/ 	.word	0x000040c0


	//   ....[13]....
        /*0140*/ 	.word	0x00004100


	//   ....[14]....
        /*0144*/ 	.word	0x00004110


	//   ....[15]....
        /*0148*/ 	.word	0x00004140


	//   ....[16]....
        /*014c*/ 	.word	0x00004160


	//   ....[17]....
        /*0150*/ 	.word	0x00004190


	//   ....[18]....
        /*0154*/ 	.word	0x000041b0


	//   ....[19]....
        /*0158*/ 	.word	0x000041e0


	//   ....[20]....
        /*015c*/ 	.word	0x00004200


	//   ....[21]....
        /*0160*/ 	.word	0x00004240


	//   ....[22]....
        /*0164*/ 	.word	0x00004260


	//   ....[23]....
        /*0168*/ 	.word	0x000042c0


	//   ....[24]....
        /*016c*/ 	.word	0x000042d0


	//   ....[25]....
        /*0170*/ 	.word	0x00004330


	//   ....[26]....
        /*0174*/ 	.word	0x00004340


	//   ....[27]....
        /*0178*/ 	.word	0x00004380


	//   ....[28]....
        /*017c*/ 	.word	0x00004390


	//   ....[29]....
        /*0180*/ 	.word	0x000043d0


	//   ....[30]....
        /*0184*/ 	.word	0x000043e0


	//   ....[31]....
        /*0188*/ 	.word	0x000043f0


	//   ....[32]....
        /*018c*/ 	.word	0x00004430


	//   ....[33]....
        /*0190*/ 	.word	0x00004450


	//   ....[34]....
        /*0194*/ 	.word	0x00004460


	//   ....[35]....
        /*0198*/ 	.word	0x00004470


	//   ....[36]....
        /*019c*/ 	.word	0x00004480


	//   ....[37]....
        /*01a0*/ 	.word	0x00005100


	//   ....[38]....
        /*01a4*/ 	.word	0x00005270


	//   ....[39]....
        /*01a8*/ 	.word	0x00005360


	//   ....[40]....
        /*01ac*/ 	.word	0x00005430


	//   ....[41]....
        /*01b0*/ 	.word	0x000054a0


	//   ....[42]....
        /*01b4*/ 	.word	0x00005700


	//   ....[43]....
        /*01b8*/ 	.word	0x00005aa0


	//   ....[44]....
        /*01bc*/ 	.word	0x00005e10


	//   ....[45]....
        /*01c0*/ 	.word	0x00005f70


	//   ....[46]....
        /*01c4*/ 	.word	0x00005fc0


	//   ....[47]....
        /*01c8*/ 	.word	0x00006010


	//   ....[48]....
        /*01cc*/ 	.word	0x00006040


	//   ....[49]....
        /*01d0*/ 	.word	0x00006060


	//   ....[50]....
        /*01d4*/ 	.word	0x00006140


	//   ....[51]....
        /*01d8*/ 	.word	0x00006180


	//   ....[52]....
        /*01dc*/ 	.word	0x000061d0


	//   ....[53]....
        /*01e0*/ 	.word	0x00006200


	//   ....[54]....
        /*01e4*/ 	.word	0x00006220


	//----- nvinfo : EIATTR_EXIT_INSTR_OFFSETS
	.align		4
.L_3365:
        /*01e8*/ 	.byte	0x04, 0x1c
        /*01ea*/ 	.short	(.L_3367 - .L_3366)


	//   ....[0]....
.L_3366:
        /*01ec*/ 	.word	0x000062f0


	//   ....[1]....
        /*01f0*/ 	.word	0x000064a0


	//----- nvinfo : EIATTR_MAX_THREADS
	.align		4
.L_3367:
        /*01f4*/ 	.byte	0x04, 0x05
        /*01f6*/ 	.short	(.L_3369 - .L_3368)
.L_3368:
        /*01f8*/ 	.word	0x00000020
        /*01fc*/ 	.word	0x00000001
        /*0200*/ 	.word	0x00000001


	//----- nvinfo : EIATTR_CRS_STACK_SIZE
	.align		4
.L_3369:
        /*0204*/ 	.byte	0x04, 0x1e
        /*0206*/ 	.short	(.L_3371 - .L_3370)
.L_3370:
        /*0208*/ 	.word	0x00000000


	//----- nvinfo : EIATTR_CBANK_PARAM_SIZE
	.align		4
.L_3371:
        /*020c*/ 	.byte	0x03, 0x19
        /*020e*/ 	.short	0x01f0


	//----- nvinfo : EIATTR_PARAM_CBANK
	.align		4
        /*0210*/ 	.byte	0x04, 0x0a
        /*0212*/ 	.short	(.L_3373 - .L_3372)
	.align		4
.L_3372:
        /*0214*/ 	.word	index@(.nv.constant0._Z25selective_scan_bwd_kernelI32Selective_Scan_bwd_kernel_traitsILi32ELi8ELb1ELb1ELb1ELb1ELb1EN3c108BFloat16EfEEv12SSMParamsBwd)
        /*0218*/ 	.short	0x0210
        /*021a*/ 	.short	0x01f0


	//----- nvinfo : EIATTR_SW_WAR
	.align		4
.L_3373:
        /*021c*/ 	.byte	0x04, 0x36
        /*021e*/ 	.short	(.L_3375 - .L_3374)
.L_3374:
        /*0220*/ 	.word	0x00000008
.L_3375:


//--------------------- .nv.info._Z25selective_scan_bwd_kernelI32Selective_Scan_bwd_kernel_traitsILi32ELi4ELb0ELb0ELb0ELb0ELb0EN3c108BFloat16EfEEv12SSMParamsBwd --------------------------
	.section	.nv.info._Z25selective_scan_bwd_kernelI32Selective_Scan_bwd_kernel_traitsILi32ELi4ELb0ELb0ELb0ELb0ELb0EN3c108BFloat16EfEEv12SSMParamsBwd,"",@"SHT_CUDA_INFO"
	.sectionflags	@""
	.align	4


	//----- nvinfo : EIATTR_CUDA_API_VERSION
	.align		4
        /*0000*/ 	.byte	0x04, 0x37
        /*0002*/ 	.short	(.L_3377 - .L_3376)
.L_3376:
        /*0004*/ 	.word	0x00000082


	//----- nvinfo : EIATTR_KPARAM_INFO
	.align		4
.L_3377:
        /*0008*/ 	.byte	0x04, 0x17
        /*000a*/ 	.short	(.L_3379 - .L_3378)
.L_3378:
        /*000c*/ 	.word	0x00000000
        /*0010*/ 	.short	0x0000
        /*0012*/ 	.short	0x0000
        /*0014*/ 	.byte	0x00, 0xf0, 0xc1, 0x07


	//----- nvinfo : EIATTR_SPARSE_MMA_MASK
	.align		4
.L_3379:
        /*0018*/ 	.byte	0x03, 0x50
        /*001a*/ 	.short	0x0000


	//----- nvinfo : EIATTR_MAXREG_COUNT
	.align		4
        /*001c*/ 	.byte	0x03, 0x1b
        /*001e*/ 	.short	0x00ff


	//----- nvinfo : EIATTR_NUM_BARRIERS
	.align		4
        /*0020*/ 	.byte	0x02, 0x4c
        /*0022*/ 	.byte	0x01
	.zero		1


	//----- nvinfo : EIATTR_MERCURY_ISA_VERSION
	.align		4
        /*0024*/ 	.byte	0x03, 0x5f
        /*0026*/ 	.short	0x0101


	//----- nvinfo : EIATTR_COOP_GROUP_MASK_REGIDS
	.align		4
        /*0028*/ 	.byte	0x04, 0x29
        /*002a*/ 	.short	(.L_3381 - .L_3380)


	//   ....[0]....
.L_3380:
        /*002c*/ 	.word	0xffffffff


	//   ....[1]....
        /*0030*/ 	.word	0xffffffff


	//   ....[2]....
        /*0034*/ 	.word	0xffffffff


	//   ....[3]....
        /*0038*/ 	.word	0xffffffff


	//   ....[4]....
        /*003c*/ 	.word	0xffffffff


	//   ....[5]....
        /*0040*/ 	.word	0xffffffff


	//   ....[6]....
        /*0044*/ 	.word	0xffffffff


	//   ....[7]....
        /*0048*/ 	.word	0xffffffff


	//   ....[8]....
        /*004c*/ 	.word	0xffffffff


	//   ....[9]....
        /*0050*/ 	.word	0xffffffff


	//   ....[10]....
        /*0054*/ 	.word	0xffffffff


	//   ....[11]....
        /*0058*/ 	.word	0xffffffff


	//   ....[12]....
        /*005c*/ 	.word	0xffffffff


	//   ....[13]....
        /*0060*/ 	.word	0xffffffff


	//   ....[14]....
        /*0064*/ 	.word	0xffffffff


	//   ....[15]....
        /*0068*/ 	.word	0xffffffff


	//   ....[16]....
        /*006c*/ 	.word	0xffffffff


	//   ....[17]....
        /*0070*/ 	.word	0xffffffff


	//   ....[18]....
        /*0074*/ 	.word	0xffffffff


	//   ....[19]....
        /*0078*/ 	.word	0xffffffff


	//   ....[20]....
        /*007c*/ 	.word	0xffffffff


	//   ....[21]....
        /*0080*/ 	.word	0xffffffff


	//   ....[22]....
        /*0084*/ 	.word	0xffffffff


	//   ....[23]....
        /*0088*/ 	.word	0xffffffff


	//   ....[24]....
        /*008c*/ 	.word	0xffffffff


	//   ....[25]....
        /*0090*/ 	.word	0xffffffff


	//   ....[26]....
        /*0094*/ 	.word	0xffffffff


	//   ....[27]....
        /*0098*/ 	.word	0xffffffff


	//   ....[28]....
        /*009c*/ 	.word	0xffffffff


	//   ....[29]....
        /*00a0*/ 	.word	0xffffffff


	//   ....[30]....
        /*00a4*/ 	.word	0xffffffff


	//   ....[31]....
        /*00a8*/ 	.word	0xffffffff


	//   ....[32]....
        /*00ac*/ 	.word	0xffffffff


	//   ....[33]....
        /*00b0*/ 	.word	0xffffffff


	//   ....[34]....
        /*00b4*/ 	.word	0xffffffff


	//   ....[35]....
        /*00b8*/ 	.word	0xffffffff


	//   ....[36]....
        /*00bc*/ 	.word	0xffffffff


	//   ....[37]....
        /*00c0*/ 	.word	0xffffffff


	//   ....[38]....
        /*00c4*/ 	.word	0xffffffff


	//   ....[39]....
        /*00c8*/ 	.word	0xffffffff


	//   ....[40]....
        /*00cc*/ 	.word	0xffffffff


	//   ....[41]....
        /*00d0*/ 	.word	0xffffffff


	//   ....[42]....
        /*00d4*/ 	.word	0xffffffff


	//   ....[43]....
        /*00d8*/ 	.word	0xffffffff


	//   ....[44]....
        /*00dc*/ 	.word	0xffffffff


	//   ....[45]....
        /*00e0*/ 	.word	0xffffffff


	//   ....[46]....
        /*00e4*/ 	.word	0xffffffff


	//   ....[47]....
        /*00e8*/ 	.word	0xffffffff


	//   ....[48]....
        /*00ec*/ 	.word	0xffffffff


	//   ....[49]....
        /*00f0*/ 	.word	0xffffffff


	//   ....[50]....
        /*00f4*/ 	.word	0xffffffff


	//   ....[51]....
        /*00f8*/ 	.word	0xffffffff


	//   ....[52]....
        /*00fc*/ 	.word	0xffffffff


	//----- nvinfo : EIATTR_COOP_GROUP_INSTR_OFFSETS
	.align		4
.L_3381:
        /*0100*/ 	.byte	0x04, 0x28
        /*0102*/ 	.short	(.L_3383 - .L_3382)


	//   ....[0]....
.L_3382:
        /*0104*/ 	.word	0x00000aa0


	//   ....[1]....
        /*0108*/ 	.word	0x00000bf0


	//   ....[2]....
        /*010c*/ 	.word	0x00000d70


	//   ....[3]....
        /*0110*/ 	.word	0x00001560


	//   ....[4]....
        /*0114*/ 	.word	0x000015a0


	//   ....[5]....
        /*0118*/ 	.word	0x000015c0


	//   ....[6]....
        /*011c*/ 	.word	0x000015d0


	//   ....[7]....
        /*0120*/ 	.word	0x00001600


	//   ....[8]....
        /*0124*/ 	.word	0x00001620


	//   ....[9]....
        /*0128*/ 	.word	0x00001650


	//   ....[10]....
        /*012c*/ 	.word	0x00001670


	//   ....[11]....
        /*0130*/ 	.word	0x000016a0


	//   ....[12]....
        /*0134*/ 	.word	0x000016c0


	//   ....[13]....
        /*0138*/ 	.word	0x000016f0


	//   ....[14]....
        /*013c*/ 	.word	0x00001710


	//   ....[15]....
        /*0140*/ 	.word	0x00001760


	//   ....[16]....
        /*0144*/ 	.word	0x00001790


	//   ....[17]....
        /*0148*/ 	.word	0x000017c0


	//   ....[18]....
        /*014c*/ 	.word	0x000017e0


	//   ....[19]....
        /*0150*/ 	.word	0x00001830


	//   ....[20]....
        /*0154*/ 	.word	0x00001850


	//   ....[21]....
        /*0158*/ 	.word	0x00001880


	//   ....[22]....
        /*015c*/ 	.word	0x000018a0


	//   ....[23]....
        /*0160*/ 	.word	0x000018d0


	//   ....[24]....
        /*0164*/ 	.word	0x000018f0


	//   ....[25]....
        /*0168*/ 	.word	0x00001920


	//   ....[26]....
        /*016c*/ 	.word	0x00001940


	//   ....[27]....
        /*0170*/ 	.word	0x00001950


	//   ....[28]....
        /*0174*/ 	.word	0x00001960


	//   ....[29]....
        /*0178*/ 	.word	0x00001970


	//   ....[30]....
        /*017c*/ 	.word	0x00001980


	//   ....[31]....
        /*0180*/ 	.word	0x00001bf0


	//   ....[32]....
        /*0184*/ 	.word	0x00001c30


	//   ....[33]....
        /*0188*/ 	.word	0x00001d30


	//   ....[34]....
        /*018c*/ 	.word	0x00001d50


	//   ....[35]....
        /*0190*/ 	.word	0x00001d80


	//   ....[36]....
        /*0194*/ 	.word	0x00001da0


	//   ....[37]....
        /*0198*/ 	.word	0x00001dd0


	//   ....[38]....
        /*019c*/ 	.word	0x00001df0


	//   ....[39]....
        /*01a0*/ 	.word	0x00001e20


	//   ....[40]....
        /*01a4*/ 	.word	0x00001e40


	//   ....[41]....
        /*01a8*/ 	.word	0x00002130


	//   ....[42]....
        /*01ac*/ 	.word	0x000024c0


	//   ....[43]....
        /*01b0*/ 	.word	0x00002870


	//   ....[44]....
        /*01b4*/ 	.word	0x000028c0


	//   ....[45]....
        /*01b8*/ 	.word	0x00002910


	//   ....[46]....
        /*01bc*/ 	.word	0x00002940


	//   ....[47]....
        /*01c0*/ 	.word	0x00002960


	//   ....[48]....
        /*01c4*/ 	.word	0x00002a40


	//   ....[49]....
        /*01c8*/ 	.word	0x00002a80


	//   ....[50]....
        /*01cc*/ 	.word	0x00002ad0


	//   ....[51]....
        /*01d0*/ 	.word	0x00002b00


	//   ....[52]....
        /*01d4*/ 	.word	0x00002b20


	//----- nvinfo : EIATTR_EXIT_INSTR_OFFSETS
	.align		4
.L_3383:
        /*01d8*/ 	.byte	0x04, 0x1c
        /*01da*/ 	.short	(.L_3385 - .L_3384)


	//   ....[0]....
.L_3384:
        /*01dc*/ 	.word	0x00002bf0


	//   ....[1]....
        /*01e0*/ 	.word	0x000030d0


	//----- nvinfo : EIATTR_MAX_THREADS
	.align		4
.L_3385:
        /*01e4*/ 	.byte	0x04, 0x05
        /*01e6*/ 	.short	(.L_3387 - .L_3386)
.L_3386:
        /*01e8*/ 	.word	0x00000020
        /*01ec*/ 	.word	0x00000001
        /*01f0*/ 	.word	0x00000001


	//----- nvinfo : EIATTR_CRS_STACK_SIZE
	.align		4
.L_3387:
        /*01f4*/ 	.byte	0x04, 0x1e
        /*01f6*/ 	.short	(.L_3389 - .L_3388)
.L_3388:
        /*01f8*/ 	.word	0x00000000


	//----- nvinfo : EIATTR_CBANK_PARAM_SIZE
	.align		4
.L_3389:
        /*01fc*/ 	.byte	0x03, 0x19
        /*01fe*/ 	.short	0x01f0


	//----- nvinfo : EIATTR_PARAM_CBANK
	.align		4
        /*0200*/ 	.byte	0x04, 0x0a
        /*0202*/ 	.short	(.L_3391 - .L_3390)
	.align		4
.L_3390:
        /*0204*/ 	.word	index@(.nv.constant0._Z25selective_scan_bwd_kernelI32Selective_Scan_bwd_kernel_traitsILi32ELi4ELb0ELb0ELb0ELb0ELb0EN3c108BFloat16EfEEv12SSMParamsBwd)
        /*0208*/ 	.short	0x0210
        /*020a*/ 	.short	0x01f0


	//----- nvinfo : EIATTR_SW_WAR
	.align		4
.L_3391:
        /*020c*/ 	.byte	0x04, 0x36
        /*020e*/ 	.short	(.L_3393 - .L_3392)
.L_3392:
        /*0210*/ 	.word	0x00000008
.L_3393:


//--------------------- .nv.info._Z25selective_scan_bwd_kernelI32Selective_Scan_bwd_kernel_traitsILi32ELi4ELb0ELb0ELb0ELb0ELb1EN3c108BFloat16EfEEv12SSMParamsBwd --------------------------
	.section	.nv.info._Z25selective_scan_bwd_kernelI32Selective_Scan_bwd_kernel_traitsILi32ELi4ELb0ELb0ELb0ELb0ELb1EN3c108BFloat16EfEEv12SSMParamsBwd,"",@"SHT_CUDA_INFO"
	.sectionflags	@""
	.align	4


	//----- nvinfo : EIATTR_CUDA_API_VERSION
	.align		4
        /*0000*/ 	.byte	0x04, 0x37
        /*0002*/ 	.short	(.L_3395 - .L_3394)
.L_3394:
        /*0004*/ 	.word	0x00000082


	//----- nvinfo : EIATTR_KPARAM_INFO
	.align		4
.L_3395:
        /*0008*/ 	.byte	0x04, 0x17
        /*000a*/ 	.short	(.L_3397 - .L_3396)
.L_3396:
        /*000c*/ 	.word	0x00000000
        /*0010*/ 	.short	0x0000
        /*0012*/ 	.short	0x0000
        /*0014*/ 	.byte	0x00, 0xf0, 0xc1, 0x07


	//----- nvinfo : EIATTR_SPARSE_MMA_MASK
	.align		4
.L_3397:
        /*0018*/ 	.byte	0x03, 0x50
        /*001a*/ 	.short	0x0000


	//----- nvinfo : EIATTR_MAXREG_COUNT
	.align		4
        /*001c*/ 	.byte	0x03, 0x1b
        /*001e*/ 	.short	0x00ff


	//----- nvinfo : EIATTR_NUM_BARRIERS
	.align		4
        /*0020*/ 	.byte	0x02, 0x4c
        /*0022*/ 	.byte	0x01
	.zero		1


	//----- nvinfo : EIATTR_MERCURY_ISA_VERSION
	.align		4
        /*0024*/ 	.byte	0x03, 0x5f
        /*0026*/ 	.short	0x0101


	//----- nvinfo : EIATTR_COOP_GROUP_MASK_REGIDS
	.align		4
        /*0028*/ 	.byte	0x04, 0x29
        /*002a*/ 	.short	(.L_3399 - .L_3398)


	//   ....[0]....
.L_3398:
        /*002c*/ 	.word	0xffffffff


	//   ....[1]....
        /*0030*/ 	.word	0xffffffff


	//   ....[2]....
        /*0034*/ 	.word	0xffffffff


	//   ....[3]....
        /*0038*/ 	.word	0xffffffff


	//   ....[4]....
        /*003c*/ 	.word	0xffffffff


	//   ....[5]....
        /*0040*/ 	.word	0xffffffff


	//   ....[6]....
        /*0044*/ 	.word	0xffffffff


	//   ....[7]....
        /*0048*/ 	.word	0xffffffff


	//   ....[8]....
        /*004c*/ 	.word	0xffffffff


	//   ....[9]....
        /*0050*/ 	.word	0xffffffff


	//   ....[10]....
        /*0054*/ 	.word	0xffffffff


	//   ....[11]....
        /*0058*/ 	.word	0xffffffff


	//   ....[12]....
        /*005c*/ 	.word	0xffffffff


	//   ....[13]....
        /*0060*/ 	.word	0xffffffff


	//   ....[14]....
        /*0064*/ 	.word	0xffffffff


	//   ....[15]....
        /*0068*/ 	.word	0xffffffff


	//   ....[16]....
        /*006c*/ 	.word	0xffffffff


	//   ....[17]....
        /*0070*/ 	.word	0xffffffff


	//   ....[18]....
        /*0074*/ 	.word	0xffffffff


	//   ....[19]....
        /*0078*/ 	.word	0xffffffff


	//   ....[20]....
        /*007c*/ 	.word	0xffffffff


	//   ....[21]....
        /*0080*/ 	.word	0xffffffff


	//   ....[22]....
        /*0084*/ 	.word	0xffffffff


	//   ....[23]....
        /*0088*/ 	.word	0xffffffff


	//   ....[24]....
        /*008c*/ 	.word	0xffffffff


	//   ....[25]....
        /*0090*/ 	.word	0xffffffff


	//   ....[26]....
        /*0094*/ 	.word	0xffffffff


	//   ....[27]....
        /*0098*/ 	.word	0xffffffff


	//   ....[28]....
        /*009c*/ 	.word	0xffffffff


	//   ....[29]....
        /*00a0*/ 	.word	0xffffffff


	//   ....[30]....
        /*00a4*/ 	.word	0xffffffff


	//   ....[31]....
        /*00a8*/ 	.word	0xffffffff


	//   ....[32]....
        /*00ac*/ 	.word	0xffffffff


	//   ....[33]....
        /*00b0*/ 	.word	0xffffffff


	//   ....[34]....
        /*00b4*/ 	.word	0xffffffff


	//   ....[35]....
        /*00b8*/ 	.word	0xffffffff


	//   ....[36]....
        /*00bc*/ 	.word	0xffffffff


	//   ....[37]....
        /*00c0*/ 	.word	0xffffffff


	//   ....[38]....
        /*00c4*/ 	.word	0xffffffff


	//   ....[39]....
        /*00c8*/ 	.word	0xffffffff


	//   ....[40]....
        /*00cc*/ 	.word	0xffffffff


	//   ....[41]....
        /*00d0*/ 	.word	0xffffffff


	//   ....[42]....
        /*00d4*/ 	.word	0xffffffff


	//   ....[43]....
        /*00d8*/ 	.word	0xffffffff


	//   ....[44]....
        /*00dc*/ 	.word	0xffffffff


	//   ....[45]....
        /*00e0*/ 	.word	0xffffffff


	//   ....[46]....
        /*00e4*/ 	.word	0xffffffff


	//   ....[47]....
        /*00e8*/ 	.word	0xffffffff


	//   ....[48]....
        /*00ec*/ 	.word	0xffffffff


	//   ....[49]....
        /*00f0*/ 	.word	0xffffffff


	//   ....[50]....
        /*00f4*/ 	.word	0xffffffff


	//   ....[51]....
        /*00f8*/ 	.word	0xffffffff


	//   ....[52]....
        /*00fc*/ 	.word	0xffffffff


	//   ....[53]....
        /*0100*/ 	.word	0xffffffff


	//   ....[54]....
        /*0104*/ 	.word	0xffffffff


	//   ....[55]....
        /*0108*/ 	.word	0xffffffff


	//   ....[56]....
        /*010c*/ 	.word	0xffffffff


	//----- nvinfo : EIATTR_COOP_GROUP_INSTR_OFFSETS
	.align		4
.L_3399:
        /*0110*/ 	.byte	0x04, 0x28
        /*0112*/ 	.short	(.L_3401 - .L_3400)


	//   ....[0]....
.L_3400:
        /*0114*/ 	.word	0x00000960


	//   ....[1]....
        /*0118*/ 	.word	0x00000a80


	//   ....[2]....
        /*011c*/ 	.word	0x00000d80


	//   ....[3]....
        /*0120*/ 	.word	0x00001000


	//   ....[4]....
        /*0124*/ 	.word	0x00001340


	//   ....[5]....
        /*0128*/ 	.word	0x000014e0


	//   ....[6]....
        /*012c*/ 	.word	0x000019f0


	//   ....[7]....
        /*0130*/ 	.word	0x000024b0


	//   ....[8]....
        /*0134*/ 	.word	0x000024f0


	//   ....[9]....
        /*0138*/ 	.word	0x00002500


	//   ....[10]....
        /*013c*/ 	.word	0x00002510


	//   ....[11]....
        /*0140*/ 	.word	0x00002540


	//   ....[12]....
        /*0144*/ 	.word	0x00002570


	//   ....[13]....
        /*0148*/ 	.word	0x00002590


	//   ....[14]....
        /*014c*/ 	.word	0x000025b0


	//   ....[15]....
        /*0150*/ 	.word	0x000025e0


	//   ....[16]....
        /*0154*/ 	.word	0x00002610


	//   ....[17]....
        /*0158*/ 	.word	0x00002630


	//   ....[18]....
        /*015c*/ 	.word	0x00002650


	//   ....[19]....
        /*0160*/ 	.word	0x000026d0


	//   ....[20]....
        /*0164*/ 	.word	0x00002700


	//   ....[21]....
        /*0168*/ 	.word	0x00002710


	//   ....[22]....
        /*016c*/ 	.word	0x00002720


	//   ....[23]....
        /*0170*/ 	.word	0x00002790


	//   ....[24]....
        /*0174*/ 	.word	0x000027b0


	//   ....[25]....
        /*0178*/ 	.word	0x000027d0


	//   ....[26]....
        /*017c*/ 	.word	0x000027e0


	//   ....[27]....
        /*0180*/ 	.word	0x00002810


	//   ....[28]....
        /*0184*/ 	.word	0x00002840


	//   ....[29]....
        /*0188*/ 	.word	0x00002860


	//   ....[30]....
        /*018c*/ 	.word	0x00002890


	//   ....[31]....
        /*0190*/ 	.word	0x000028a0


	//   ....[32]....
        /*0194*/ 	.word	0x000028b0


	//   ....[33]....
        /*0198*/ 	.word	0x000028c0


	//   ....[34]....
        /*019c*/ 	.word	0x000028d0


	//   ....[35]....
        /*01a0*/ 	.word	0x00002af0


	//   ....[36]....
        /*01a4*/ 	.word	0x00002b70


	//   ....[37]....
        /*01a8*/ 	.word	0x00002be0


	//   ....[38]....
        /*01ac*/ 	.word	0x00002c10


	//   ....[39]....
        /*01b0*/ 	.word	0x00002c30


	//   ....[40]....
        /*01b4*/ 	.word	0x00002c60


	//   ....[41]....
        /*01b8*/ 	.word	0x00002c80


	//   ....[42]....
        /*01bc*/ 	.word	0x00002cb0


	//   ....[43]....
        /*01c0*/ 	.word	0x00002cd0


	//   ....[44]....
        /*01c4*/ 	.word	0x00002d00


	//   ....[45]....
        /*01c8*/ 	.word	0x00003010


	//   ....[46]....
        /*01cc*/ 	.word	0x000033b0


	//   ....[47]....
        /*01d0*/ 	.word	0x00003750


	//   ....[48]....
        /*01d4*/ 	.word	0x000037a0


	//   ....[49]....
        /*01d8*/ 	.word	0x000037f0


	//   ....[50]....
        /*01dc*/ 	.word	0x00003820


	//   ....[51]....
        /*01e0*/ 	.word	0x00003840


	//   ....[52]....
        /*01e4*/ 	.word	0x00003920


	//   ....[53]....
        /*01e8*/ 	.word	0x00003960


	//   ....[54]....
        /*01ec*/ 	.word	0x000039b0


	//   ....[55]....
        /*01f0*/ 	.word	0x000039e0


	//   ....[56]....
        /*01f4*/ 	.word	0x00003a00


	//----- nvinfo : EIATTR_EXIT_INSTR_OFFSETS
	.align		4
.L_3401:
        /*01f8*/ 	.byte	0x04, 0x1c
        /*01fa*/ 	.short	(.L_3403 - .L_3402)


	//   ....[0]....
.L_3402:
        /*01fc*/ 	.word	0x00003ad0


	//   ....[1]....
        /*0200*/ 	.word	0x000040d0


	//----- nvinfo : EIATTR_MAX_THREADS
	.align		4
.L_3403:
        /*0204*/ 	.byte	0x04, 0x05
        /*0206*/ 	.short	(.L_3405 - .L_3404)
.L_3404:
        /*0208*/ 	.word	0x00000020
        /*020c*/ 	.word	0x00000001
        /*0210*/ 	.word	0x00000001


	//----- nvinfo : EIATTR_CRS_STACK_SIZE
	.align		4
.L_3405:
        /*0214*/ 	.byte	0x04, 0x1e
        /*0216*/ 	.short	(.L_3407 - .L_3406)
.L_3406:
        /*0218*/ 	.word	0x00000000


	//----- nvinfo : EIATTR_CBANK_PARAM_SIZE
	.align		4
.L_3407:
        /*021c*/ 	.byte	0x03, 0x19
        /*021e*/ 	.short	0x01f0


	//----- nvinfo : EIATTR_PARAM_CBANK
	.align		4
        /*0220*/ 	.byte	0x04, 0x0a
        /*0222*/ 	.short	(.L_3409 - .L_3408)
	.align		4
.L_3408:
        /*0224*/ 	.word	index@(.nv.constant0._Z25selective_scan_bwd_kernelI32Selective_Scan_bwd_kernel_traitsILi32ELi4ELb0ELb0ELb0ELb0ELb1EN3c108BFloat16EfEEv12SSMParamsBwd)
        /*0228*/ 	.short	0x0210
        /*022a*/ 	.short	0x01f0


	//----- nvinfo : EIATTR_SW_WAR
	.align		4
.L_3409:
        /*022c*/ 	.byte	0x04, 0x36
        /*022e*/ 	.short	(.L_3411 - .L_3410)
.L_3410:
        /*0230*/ 	.word	0x00000008
.L_3411:


//--------------------- .nv.info._Z25selective_scan_bwd_kernelI32Selective_Scan_bwd_kernel_traitsILi32ELi4ELb0ELb0ELb0ELb1ELb0EN3c108BFloat16EfEEv12SSMParamsBwd --------------------------
	.section	.nv.info._Z25selective_scan_bwd_kernelI32Selective_Scan_bwd_kernel_traitsILi32ELi4ELb0ELb0ELb0ELb1ELb0EN3c108BFloat16EfEEv12SSMParamsBwd,"",@"SHT_CUDA_INFO"
	.sectionflags	@""
	.align	4


	//----- nvinfo : EIATTR_CUDA_API_VERSION
	.align		4
        /*0000*/ 	.byte	0x04, 0x37
        /*0002*/ 	.short	(.L_3413 - .L_3412)
.L_3412:
        /*0004*/ 	.word	0x00000082


	//----- nvinfo : EIATTR_KPARAM_INFO
	.align		4
.L_3413:
        /*0008*/ 	.byte	0x04, 0x17
        /*000a*/ 	.short	(.L_3415 - .L_3414)
.L_3414:
        /*000c*/ 	.word	0x00000000
        /*0010*/ 	.short	0x0000
        /*0012*/ 	.short	0x0000
        /*0014*/ 	.byte	0x00, 0xf0, 0xc1, 0x07


	//----- nvinfo : EIATTR_SPARSE_MMA_MASK
	.align		4
.L_3415:
        /*0018*/ 	.byte	0x03, 0x50
        /*001a*/ 	.short	0x0000


	//----- nvinfo : EIATTR_MAXREG_COUNT
	.align		4
        /*001c*/ 	.byte	0x03, 0x1b
        /*001e*/ 	.short	0x00ff


	//----- nvinfo : EIATTR_NUM_BARRIERS
	.align		4
        /*0020*/ 	.byte	0x02, 0x4c
        /*0022*/ 	.byte	0x01
	.zero		1


	//----- nvinfo : EIATTR_MERCURY_ISA_VERSION
	.align		4
        /*0024*/ 	.byte	0x03, 0x5f
        /*0026*/ 	.short	0x0101


	//----- nvinfo : EIATTR_COOP_GROUP_MASK_REGIDS
	.align		4
        /*0028*/ 	.byte	0x04, 0x29
        /*002a*/ 	.short	(.L_3417 - .L_3416)


	//   ....[0]....
.L_3416:
        /*002c*/ 	.word	0xffffffff


	//   ....[1]....
        /*0030*/ 	.word	0xffffffff


	//   ....[2]....
        /*0034*/ 	.word	0xffffffff


	//   ....[3]....
        /*0038*/ 	.word	0xffffffff


	//   ....[4]....
        /*003c*/ 	.word	0xffffffff


	//   ....[5]....
        /*0040*/ 	.word	0xffffffff


	//   ....[6]....
        /*0044*/ 	.word	0xffffffff


	//   ....[7]....
        /*0048*/ 	.word	0xffffffff


	//   ....[8]....
        /*004c*/ 	.word	0xffffffff


	//   ....[9]....
        /*0050*/ 	.word	0xffffffff


	//   ....[10]....
        /*0054*/ 	.word	0xffffffff


	//   ....[11]....
        /*0058*/ 	.word	0xffffffff


	//   ....[12]....
        /*005c*/ 	.word	0xffffffff


	//   ....[13]....
        /*0060*/ 	.word	0xffffffff


	//   ....[14]....
        /*0064*/ 	.word	0xffffffff


	//   ....[15]....
        /*0068*/ 	.word	0xffffffff


	//   ....[16]....
        /*006c*/ 	.word	0xffffffff


	//   ....[17]....
        /*0070*/ 	.word	0xffffffff


	//   ....[18]....
        /*0074*/ 	.word	0xffffffff


	//   ....[19]....
        /*0078*/ 	.word	0xffffffff


	//   ....[20]....
        /*007c*/ 	.word	0xffffffff


	//   ....[21]....
        /*0080*/ 	.word	0xffffffff


	//   ....[22]....
        /*0084*/ 	.word	0xffffffff


	//   ....[23]....
        /*0088*/ 	.word	0xffffffff


	//   ....[24]....
        /*008c*/ 	.word	0xffffffff


	//   ....[25]....
        /*0090*/ 	.word	0xffffffff


	//   ....[26]....
        /*0094*/ 	.word	0xffffffff


	//   ....[27]....
        /*0098*/ 	.word	0xffffffff


	//   ....[28]....
        /*009c*/ 	.word	0xffffffff


	//   ....[29]....
        /*00a0*/ 	.word	0xffffffff


	//   ....[30]....
        /*00a4*/ 	.word	0xffffffff


	//   ....[31]....
        /*00a8*/ 	.word	0xffffffff


	//   ....[32]....
        /*00ac*/ 	.word	0xffffffff


	//   ....[33]....
        /*00b0*/ 	.word	0xffffffff


	//   ....[34]....
        /*00b4*/ 	.word	0xffffffff


	//   ....[35]....
        /*00b8*/ 	.word	0xffffffff


	//   ....[36]....
        /*00bc*/ 	.word	0xffffffff


	//   ....[37]....
        /*00c0*/ 	.word	0xffffffff


	//   ....[38]....
        /*00c4*/ 	.word	0xffffffff


	//   ....[39]....
        /*00c8*/ 	.word	0xffffffff


	//   ....[40]....
        /*00cc*/ 	.word	0xffffffff


	//   ....[41]....
        /*00d0*/ 	.word	0xffffffff


	//   ....[42]....
        /*00d4*/ 	.word	0xffffffff


	//   ....[43]....
        /*00d8*/ 	.word	0xffffffff


	//   ....[44]....
        /*00dc*/ 	.word	0xffffffff


	//   ....[45]....
        /*00e0*/ 	.word	0xffffffff


	//   ....[46]....
        /*00e4*/ 	.word	0xffffffff


	//   ....[47]....
        /*00e8*/ 	.word	0xffffffff


	//   ....[48]....
        /*00ec*/ 	.word	0xffffffff


	//   ....[49]....
        /*00f0*/ 	.word	0xffffffff


	//   ....[50]....
        /*00f4*/ 	.word	0xffffffff


	//   ....[51]....
        /*00f8*/ 	.word	0xffffffff


	//   ....[52]....
        /*00fc*/ 	.word	0xffffffff


	//   ....[53]....
        /*0100*/ 	.word	0xffffffff


	//----- nvinfo : EIATTR_COOP_GROUP_INSTR_OFFSETS
	.align		4
.L_3417:
        /*0104*/ 	.byte	0x04, 0x28
        /*0106*/ 	.short	(.L_3419 - .L_3418)


	//   ....[0]....
.L_3418:
        /*0108*/ 	.word	0x00000a40


	//   ....[1]....
        /*010c*/ 	.word	0x00000b50


	//   ....[2]....
        /*0110*/ 	.word	0x00000d20


	//   ....[3]....
        /*0114*/ 	.word	0x00001e10


	//   ....[4]....
        /*0118*/ 	.word	0x00001e50


	//   ....[5]....
        /*011c*/ 	.word	0x00001e70


	//   ....[6]....
        /*0120*/ 	.word	0x00001e80


	//   ....[7]....
        /*0124*/ 	.word	0x00001eb0


	//   ....[8]....
        /*0128*/ 	.word	0x00001ee0


	//   ....[9]....
        /*012c*/ 	.word	0x00001f00


	//   ....[10]....
        /*0130*/ 	.word	0x00001f20


	//   ....[11]....
        /*0134*/ 	.word	0x00001f50


	//   ....[12]....
        /*0138*/ 	.word	0x00001f80


	//   ....[13]....
        /*013c*/ 	.word	0x00001fa0


	//   ....[14]....
        /*0140*/ 	.word	0x00001fc0


	//   ....[15]....
        /*0144*/ 	.word	0x00002040


	//   ....[16]....
        /*0148*/ 	.word	0x00002070


	//   ....[17]....
        /*014c*/ 	.word	0x00002080


	//   ....[18]....
        /*0150*/ 	.word	0x00002090


	//   ....[19]....
        /*0154*/ 	.word	0x000020e0


	//   ....[20]....
        /*0158*/ 	.word	0x00002110


	//   ....[21]....
        /*015c*/ 	.word	0x00002130


	//   ....[22]....
        /*0160*/ 	.word	0x00002150


	//   ....[23]....
        /*0164*/ 	.word	0x00002170


	//   ....[24]....
        /*0168*/ 	.word	0x000021a0


	//   ....[25]....
        /*016c*/ 	.word	0x000021c0


	//   ....[26]....
        /*0170*/ 	.word	0x000021f0


	//   ....[27]....
        /*0174*/ 	.word	0x00002200


	//   ....[28]....
        /*0178*/ 	.word	0x00002210


	//   ....[29]....
        /*017c*/ 	.word	0x00002220


	//   ....[30]....
        /*0180*/ 	.word	0x00002230


	//   ....[31]....
        /*0184*/ 	.word	0x000024a0


	//   ....[32]....
        /*0188*/ 	.word	0x000024e0


	//   ....[33]....
        /*018c*/ 	.word	0x000025e0


	//   ....[34]....
        /*0190*/ 	.word	0x00002600


	//   ....[35]....
        /*0194*/ 	.word	0x00002630


	//   ....[36]....
        /*0198*/ 	.word	0x00002650


	//   ....[37]....
        /*019c*/ 	.word	0x00002680


	//   ....[38]....
        /*01a0*/ 	.word	0x000026a0


	//   ....[39]....
        /*01a4*/ 	.word	0x000026d0


	//   ....[40]....
        /*01a8*/ 	.word	0x000026f0


	//   ....[41]....
        /*01ac*/ 	.word	0x00002ab0


	//   ....[42]....
        /*01b0*/ 	.word	0x00002af0


	//   ....[43]....
        /*01b4*/ 	.word	0x000030c0


	//   ....[44]....
        /*01b8*/ 	.word	0x00003470


	//   ....[45]....
        /*01bc*/ 	.word	0x000034c0


	//   ....[46]....
        /*01c0*/ 	.word	0x00003510


	//   ....[47]....
        /*01c4*/ 	.word	0x00003540


	//   ....[48]....
        /*01c8*/ 	.word	0x00003560


	//   ....[49]....
        /*01cc*/ 	.word	0x00003640


	//   ....[50]....
        /*01d0*/ 	.word	0x00003680


	//   ....[51]....
        /*01d4*/ 	.word	0x000036d0


	//   ....[52]....
        /*01d8*/ 	.word	0x00003700


	//   ....[53]....
        /*01dc*/ 	.word	0x00003720


	//----- nvinfo : EIATTR_EXIT_INSTR_OFFSETS
	.align		4
.L_3419:
        /*01e0*/ 	.byte	0x04, 0x1c
        /*01e2*/ 	.short	(.L_3421 - .L_3420)


	//   ....[0]....
.L_3420:
        /*01e4*/ 	.word	0x000037f0


	//   ....[1]....
        /*01e8*/ 	.word	0x00003cd0


	//----- nvinfo : EIATTR_MAX_THREADS
	.align		4
.L_3421:
        /*01ec*/ 	.byte	0x04, 0x05
        /*01ee*/ 	.short	(.L_3423 - .L_3422)
.L_3422:
        /*01f0*/ 	.word	0x00000020
        /*01f4*/ 	.word	0x00000001
        /*01f8*/ 	.word	0x00000001


	//----- nvinfo : EIATTR_CRS_STACK_SIZE
	.align		4
.L_3423:
        /*01fc*/ 	.byte	0x04, 0x1e
        /*01fe*/ 	.short	(.L_3425 - .L_3424)
.L_3424:
        /*0200*/ 	.word	0x00000000


	//----- nvinfo : EIATTR_CBANK_PARAM_SIZE
	.align		4
.L_3425:
        /*0204*/ 	.byte	0x03, 0x19
        /*0206*/ 	.short	0x01f0


	//----- nvinfo : EIATTR_PARAM_CBANK
	.align		4
        /*0208*/ 	.byte	0x04, 0x0a
        /*020a*/ 	.short	(.L_3427 - .L_3426)
	.align		4
.L_3426:
        /*020c*/ 	.word	index@(.nv.constant0._Z25selective_scan_bwd_kernelI32Selective_Scan_bwd_kernel_traitsILi32ELi4ELb0ELb0ELb0ELb1ELb0EN3c108BFloat16EfEEv12SSMParamsBwd)
        /*0210*/ 	.short	0x0210
        /*0212*/ 	.short	0x01f0


	//----- nvinfo : EIATTR_SW_WAR
	.align		4
.L_3427:
        /*0214*/ 	.byte	0x04, 0x36
        /*0216*/ 	.short	(.L_3429 - .L_3428)
.L_3428:
        /*0218*/ 	.word	0x00000008
.L_3429:


//--------------------- .nv.info._Z25selective_scan_bwd_kernelI32Selective_Scan_bwd_kernel_traitsILi32ELi4ELb0ELb0ELb0ELb1ELb1EN3c108BFloat16EfEEv12SSMParamsBwd --------------------------
	.section	.nv.info._Z25selective_scan_bwd_kernelI32Selective_Scan_bwd_kernel_traitsILi32ELi4ELb0ELb0ELb0ELb1ELb1EN3c108BFloat16EfEEv12SSMParamsBwd,"",@"SHT_CUDA_INFO"
	.sectionflags	@""
	.align	4


	//----- nvinfo : EIATTR_CUDA_API_VERSION
	.align		4
        /*0000*/ 	.byte	0x04, 0x37
        /*0002*/ 	.short	(.L_3431 - .L_3430)
.L_3430:
        /*0004*/ 	.word	0x00000082


	//----- nvinfo : EIATTR_KPARAM_INFO
	.align		4
.L_3431:
        /*0008*/ 	.byte	0x04, 0x17
        /*000a*/ 	.short	(.L_3433 - .L_3432)
.L_3432:
        /*000c*/ 	.word	0x00000000
        /*0010*/ 	.short	0x0000
        /*0012*/ 	.short	0x0000
        /*0014*/ 	.byte	0x00, 0xf0, 0xc1, 0x07


	//----- nvinfo : EIATTR_SPARSE_MMA_MASK
	.align		4
.L_3433:
        /*0018*/ 	.byte	0x03, 0x50
        /*001a*/ 	.short	0x0000


	//----- nvinfo : EIATTR_MAXREG_COUNT
	.align		4
        /*001c*/ 	.byte	0x03, 0x1b
        /*001e*/ 	.short	0x00ff


	//----- nvinfo : EIATTR_NUM_BARRIERS
	.align		4
        /*0020*/ 	.byte	0x02, 0x4c
        /*0022*/ 	.byte	0x01
	.zero		1


	//----- nvinfo : EIATTR_MERCURY_ISA_VERSION
	.align		4
        /*0024*/ 	.byte	0x03, 0x5f
        /*0026*/ 	.short	0x0101


	//----- nvinfo : EIATTR_COOP_GROUP_MASK_REGIDS
	.align		4
        /*0028*/ 	.byte	0x04, 0x29
        /*002a*/ 	.short	(.L_3435 - .L_3434)


	//   ....[0]....
.L_3434:
        /*002c*/ 	.word	0xffffffff


	//   ....[1]....
        /*0030*/ 	.word	0xffffffff


	//   ....[2]....
        /*0034*/ 	.word	0xffffffff


	//   ....[3]....
        /*0038*/ 	.word	0xffffffff


	//   ....[4]....
        /*003c*/ 	.word	0xffffffff


	//   ....[5]....
        /*0040*/ 	.word	0xffffffff


	//   ....[6]....
        /*0044*/ 	.word	0xffffffff


	//   ....[7]....
        /*0048*/ 	.word	0xffffffff


	//   ....[8]....
        /*004c*/ 	.word	0xffffffff


	//   ....[9]....
        /*0050*/ 	.word	0xffffffff


	//   ....[10]....
        /*0054*/ 	.word	0xffffffff


	//   ....[11]....
        /*0058*/ 	.word	0xffffffff


	//   ....[12]....
        /*005c*/ 	.word	0xffffffff


	//   ....[13]....
        /*0060*/ 	.word	0xffffffff


	//   ....[14]....
        /*0064*/ 	.word	0xffffffff


	//   ....[15]....
        /*0068*/ 	.word	0xffffffff


	//   ....[16]....
        /*006c*/ 	.word	0xffffffff


	//   ....[17]....
        /*0070*/ 	.word	0xffffffff


	//   ....[18]....
        /*0074*/ 	.word	0xffffffff


	//   ....[19]....
        /*0078*/ 	.word	0xffffffff


	//   ....[20]....
        /*007c*/ 	.word	0xffffffff


	//   ....[21]....
        /*0080*/ 	.word	0xffffffff


	//   ....[22]....
        /*0084*/ 	.word	0xffffffff


	//   ....[23]....
        /*0088*/ 	.word	0xffffffff


	//   ....[24]....
        /*008c*/ 	.word	0xffffffff


	//   ....[25]....
        /*0090*/ 	.word	0xffffffff


	//   ....[26]....
        /*0094*/ 	.word	0xffffffff


	//   ....[27]....
        /*0098*/ 	.word	0xffffffff


	//   ....[28]....
        /*009c*/ 	.word	0xffffffff


	//   ....[29]....
        /*00a0*/ 	.word	0xffffffff


	//   ....[30]....
        /*00a4*/ 	.word	0xffffffff


	//   ....[31]....
        /*00a8*/ 	.word	0xffffffff


	//   ....[32]....
        /*00ac*/ 	.word	0xffffffff


	//   ....[33]....
        /*00b0*/ 	.word	0xffffffff


	//   ....[34]....
        /*00b4*/ 	.word	0xffffffff


	//   ....[35]....
        /*00b8*/ 	.word	0xffffffff


	//   ....[36]....
        /*00bc*/ 	.word	0xffffffff


	//   ....[37]....
        /*00c0*/ 	.word	0xffffffff


	//   ....[38]....
        /*00c4*/ 	.word	0xffffffff


	//   ....[39]....
        /*00c8*/ 	.word	0xffffffff


	//   ....[40]....
        /*00cc*/ 	.word	0xffffffff


	//   ....[41]....
        /*00d0*/ 	.word	0xffffffff


	//   ....[42]....
        /*00d4*/ 	.word	0xffffffff


	//   ....[43]....
        /*00d8*/ 	.word	0xffffffff


	//   ....[44]....
        /*00dc*/ 	.word	0xffffffff


	//   ....[45]....
        /*00e0*/ 	.word	0xffffffff


	//   ....[46]....
        /*00e4*/ 	.word	0xffffffff


	//   ....[47]....
        /*00e8*/ 	.word	0xffffffff


	//   ....[48]....
        /*00ec*/ 	.word	0xffffffff


	//   ....[49]....
        /*00f0*/ 	.word	0xffffffff


	//   ....[50]....
        /*00f4*/ 	.word	0xffffffff


	//   ....[51]....
        /*00f8*/ 	.word	0xffffffff


	//   ....[52]....
        /*00fc*/ 	.word	0xffffffff


	//   ....[53]....
        /*0100*/ 	.word	0xffffffff


	//   ....[54]....
        /*0104*/ 	.word	0xffffffff


	//   ....[55]....
        /*0108*/ 	.word	0xffffffff


	//   ....[56]....
        /*010c*/ 	.word	0xffffffff


	//   ....[57]....
        /*0110*/ 	.word	0xffffffff


	//----- nvinfo : EIATTR_COOP_GROUP_INSTR_OFFSETS
	.align		4
.L_3435:
        /*0114*/ 	.byte	0x04, 0x28
        /*0116*/ 	.short	(.L_3437 - .L_3436)


	//   ....[0]....
.L_3436:
        /*0118*/ 	.word	0x00000920


	//   ....[1]....
        /*011c*/ 	.word	0x00000a30


	//   ....[2]....
        /*0120*/ 	.word	0x00000c70


	//   ....[3]....
        /*0124*/ 	.word	0x00001920


	//   ....[4]....
        /*0128*/ 	.word	0x00001bf0


	//   ....[5]....
        /*012c*/ 	.word	0x00001e10


	//   ....[6]....
        /*0130*/ 	.word	0x00002280


	//   ....[7]....
        /*0134*/ 	.word	0x00002d80


	//   ....[8]....
        /*0138*/ 	.word	0x00002dc0


	//   ....[9]....
        /*013c*/ 	.word	0x00002dd0


	//   ....[10]....
        /*0140*/ 	.word	0x00002de0


	//   ....[11]....
        /*0144*/ 	.word	0x00002e10


	//   ....[12]....
        /*0148*/ 	.word	0x00002e30


	//   ....[13]....
        /*014c*/ 	.word	0x00002e60


	//   ....[14]....
        /*0150*/ 	.word	0x00002e80


	//   ....[15]....
        /*0154*/ 	.word	0x00002eb0


	//   ....[16]....
        /*0158*/ 	.word	0x00002ed0


	//   ....[17]....
        /*015c*/ 	.word	0x00002f00


	//   ....[18]....
        /*0160*/ 	.word	0x00002f20


	//   ....[19]....
        /*0164*/ 	.word	0x00002f50


	//   ....[20]....
        /*0168*/ 	.word	0x00002f80


	//   ....[21]....
        /*016c*/ 	.word	0x00002fb0


	//   ....[22]....
        /*0170*/ 	.word	0x00002fe0


	//   ....[23]....
        /*0174*/ 	.word	0x00003040


	//   ....[24]....
        /*0178*/ 	.word	0x00003070


	//   ....[25]....
        /*017c*/ 	.word	0x000030a0


	//   ....[26]....
        /*0180*/ 	.word	0x000030b0


	//   ....[27]....
        /*0184*/ 	.word	0x000030f0


	//   ....[28]....
        /*0188*/ 	.word	0x00003120


	//   ....[29]....
        /*018c*/ 	.word	0x00003150


	//   ....[30]....
        /*0190*/ 	.word	0x00003160


	//   ....[31]....
        /*0194*/ 	.word	0x00003170


	//   ....[32]....
        /*0198*/ 	.word	0x00003180


	//   ....[33]....
        /*019c*/ 	.word	0x00003190


	//   ....[34]....
        /*01a0*/ 	.word	0x000031a0


	//   ....[35]....
        /*01a4*/ 	.word	0x00003410


	//   ....[36]....
        /*01a8*/ 	.word	0x00003450


	//   ....[37]....
        /*01ac*/ 	.word	0x000034c0


	//   ....[38]....
        /*01b0*/ 	.word	0x000034e0


	//   ....[39]....
        /*01b4*/ 	.word	0x00003510


	//   ....[40]....
        /*01b8*/ 	.word	0x00003530


	//   ....[41]....
        /*01bc*/ 	.word	0x00003560


	//   ....[42]....
        /*01c0*/ 	.word	0x00003580


	//   ....[43]....
        /*01c4*/ 	.word	0x000035b0


	//   ....[44]....
        /*01c8*/ 	.word	0x000035d0


	//   ....[45]....
        /*01cc*/ 	.word	0x000039e0


	//   ....[46]....
        /*01d0*/ 	.word	0x00003a20


	//   ....[47]....
        /*01d4*/ 	.word	0x00003fe0


	//   ....[48]....
        /*01d8*/ 	.word	0x00004380


	//   ....[49]....
        /*01dc*/ 	.word	0x000043d0


	//   ....[50]....
        /*01e0*/ 	.word	0x00004420


	//   ....[51]....
        /*01e4*/ 	.word	0x00004450


	//   ....[52]....
        /*01e8*/ 	.word	0x00004470


	//   ....[53]....
        /*01ec*/ 	.word	0x00004550


	//   ....[54]....
        /*01f0*/ 	.word	0x00004590


	//   ....[55]....
        /*01f4*/ 	.word	0x000045e0


	//   ....[56]....
        /*01f8*/ 	.word	0x00004610


	//   ....[57]....
        /*01fc*/ 	.word	0x00004630


	//----- nvinfo : EIATTR_EXIT_INSTR_OFFSETS
	.align		4
.L_3437:
        /*0200*/ 	.byte	0x04, 0x1c
        /*0202*/ 	.short	(.L_3439 - .L_3438)


	//   ....[0]....
.L_3438:
        /*0204*/ 	.word	0x00004700


	//   ....[1]....
        /*0208*/ 	.word	0x00004d00


	//----- nvinfo : EIATTR_MAX_THREADS
	.align		4
.L_3439:
        /*020c*/ 	.byte	0x04, 0x05
        /*020e*/ 	.short	(.L_3441 - .L_3440)
.L_3440:
        /*0210*/ 	.word	0x00000020
        /*0214*/ 	.word	0x00000001
        /*0218*/ 	.word	0x00000001


	//----- nvinfo : EIATTR_CRS_STACK_SIZE
	.align		4
.L_3441:
        /*021c*/ 	.byte	0x04, 0x1e
        /*021e*/ 	.short	(.L_3443 - .L_3442)
.L_3442:
        /*0220*/ 	.word	0x00000000


	//----- nvinfo : EIATTR_CBANK_PARAM_SIZE
	.align		4
.L_3443:
        /*0224*/ 	.byte	0x03, 0x19
        /*0226*/ 	.short	0x01f0


	//----- nvinfo : EIATTR_PARAM_CBANK
	.align		4
        /*0228*/ 	.byte	0x04, 0x0a
        /*022a*/ 	.short	(.L_3445 - .L_3444)
	.align		4
.L_3444:
        /*022c*/ 	.word	index@(.nv.constant0._Z25selective_scan_bwd_kernelI32Selective_Scan_bwd_kernel_traitsILi32ELi4ELb0ELb0ELb0ELb1ELb1EN3c108BFloat16EfEEv12SSMParamsBwd)
        /*0230*/ 	.short	0x0210
        /*0232*/ 	.short	0x01f0


	//----- nvinfo : EIATTR_SW_WAR
	.align		4
.L_3445:
        /*0234*/ 	.byte	0x04, 0x36
        /*0236*/ 	.short	(.L_3447 - .L_3446)
.L_3446:
        /*0238*/ 	.word	0x00000008
.L_3447:


//--------------------- .nv.info._Z25selective_scan_bwd_kernelI32Selective_Scan_bwd_kernel_traitsILi32ELi4ELb0ELb0ELb1ELb0ELb0EN3c108BFloat16EfEEv12SSMParamsBwd --------------------------
	.section	.nv.info._Z25selective_scan_bwd_kernelI32Selective_Scan_bwd_kernel_traitsILi32ELi4ELb0ELb0ELb1ELb0ELb0EN3c108BFloat16EfEEv12SSMParamsBwd,"",@"SHT_CUDA_INFO"
	.sectionflags	@""
	.align	4


	//----- nvinfo : EIATTR_CUDA_API_VERSION
	.align		4
        /*0000*/ 	.byte	0x04, 0x37
        /*0002*/ 	.short	(.L_3449 - .L_3448)
.L_3448:
        /*0004*/ 	.word	0x00000082


	//----- nvinfo : EIATTR_KPARAM_INFO
	.align		4
.L_3449:
        /*0008*/ 	.byte	0x04, 0x17
        /*000a*/ 	.short	(.L_3451 - .L_3450)
.L_3450:
        /*000c*/ 	.word	0x00000000
        /*0010*/ 	.short	0x0000
        /*0012*/ 	.short	0x0000
        /*0014*/ 	.byte	0x00, 0xf0, 0xc1, 0x07


	//----- nvinfo : EIATTR_SPARSE_MMA_MASK
	.align		4
.L_3451:
        /*0018*/ 	.byte	0x03, 0x50
        /*001a*/ 	.short	0x0000


	//----- nvinfo : EIATTR_MAXREG_COUNT
	.align		4
        /*001c*/ 	.byte	0x03, 0x1b
        /*001e*/ 	.short	0x00ff


	//----- nvinfo : EIATTR_NUM_BARRIERS
	.align		4
        /*0020*/ 	.byte	0x02, 0x4c
        /*0022*/ 	.byte	0x01
	.zero		1


	//----- nvinfo : EIATTR_MERCURY_ISA_VERSION
	.align		4
        /*0024*/ 	.byte	0x03, 0x5f
        /*0026*/ 	.short	0x0101


	//----- nvinfo : EIATTR_COOP_GROUP_MASK_REGIDS
	.align		4
        /*0028*/ 	.byte	0x04, 0x29
        /*002a*/ 	.short	(.L_3453 - .L_3452)


	//   ....[0]....
.L_3452:
        /*002c*/ 	.word	0xffffffff


	//   ....[1]....
        /*0030*/ 	.word	0xffffffff


	//   ....[2]....
        /*0034*/ 	.word	0xffffffff


	//   ....[3]....
        /*0038*/ 	.word	0xffffffff


	//   ....[4]....
        /*003c*/ 	.word	0xffffffff


	//   ....[5]....
        /*0040*/ 	.word	0xffffffff


	//   ....[6]....
        /*0044*/ 	.word	0xffffffff


	//   ....[7]....
        /*0048*/ 	.word	0xffffffff


	//   ....[8]....
        /*004c*/ 	.word	0xffffffff


	//   ....[9]....
        /*0050*/ 	.word	0xffffffff


	//   ....[10]....
        /*0054*/ 	.word	0xffffffff


	//   ....[11]....
        /*0058*/ 	.word	0xffffffff


	//   ....[12]....
        /*005c*/ 	.word	0xffffffff


	//   ....[13]....
        /*0060*/ 	.word	0xffffffff


	//   ....[14]....
        /*0064*/ 	.word	0xffffffff


	//   ....[15]....
        /*0068*/ 	.word	0xffffffff


	//   ....[16]....
        /*006c*/ 	.word	0xffffffff


	//   ....[17]....
        /*0070*/ 	.word	0xffffffff


	//   ....[18]....
        /*0074*/ 	.word	0xffffffff


	//   ....[19]....
        /*0078*/ 	.word	0xffffffff


	//   ....[20]....
        /*007c*/ 	.word	0xffffffff


	//   ....[21]....
        /*0080*/ 	.word	0xffffffff


	//   ....[22]....
        /*0084*/ 	.word	0xffffffff


	//   ....[23]....
        /*0088*/ 	.word	0xffffffff


	//   ....[24]....
        /*008c*/ 	.word	0xffffffff


	//   ....[25]....
        /*0090*/ 	.word	0xffffffff


	//   ....[26]....
        /*0094*/ 	.word	0xffffffff


	//   ....[27]....
        /*0098*/ 	.word	0xffffffff


	//   ....[28]....
        /*009c*/ 	.word	0xffffffff


	//   ....[29]....
        /*00a0*/ 	.word	0xffffffff


	//   ....[30]....
        /*00a4*/ 	.word	0xffffffff


	//   ....[31]....
        /*00a8*/ 	.word	0xffffffff


	//   ....[32]....
        /*00ac*/ 	.word	0xffffffff


	//   ....[33]....
        /*00b0*/ 	.word	0xffffffff


	//   ....[34]....
        /*00b4*/ 	.word	0xffffffff


	//   ....[35]....
        /*00b8*/ 	.word	0xffffffff


	//   ....[36]....
        /*00bc*/ 	.word	0xffffffff


	//   ....[37]....
        /*00c0*/ 	.word	0xffffffff


	//   ....[38]....
        /*00c4*/ 	.word	0xffffffff


	//   ....[39]....
        /*00c8*/ 	.word	0xffffffff


	//   ....[40]....
        /*00cc*/ 	.word	0xffffffff


	//   ....[41]....
        /*00d0*/ 	.word	0xffffffff


	//   ....[42]....
        /*00d4*/ 	.word	0xffffffff


	//   ....[43]....
        /*00d8*/ 	.word	0xffffffff


	//   ....[44]....
        /*00dc*/ 	.word	0xffffffff


	//   ....[45]....
        /*00e0*/ 	.word	0xffffffff


	//   ....[46]....
        /*00e4*/ 	.word	0xffffffff


	//   ....[47]....
        /*00e8*/ 	.word	0xffffffff


	//   ....[48]....
        /*00ec*/ 	.word	0xffffffff


	//   ....[49]....
        /*00f0*/ 	.word	0xffffffff


	//   ....[50]....
        /*00f4*/ 	.word	0xffffffff


	//   ....[51]....
        /*00f8*/ 	.word	0xffffffff


	//   ....[52]....
        /*00fc*/ 	.word	0xffffffff


	//   ....[53]....
        /*0100*/ 	.word	0xffffffff


	//----- nvinfo : EIATTR_COOP_GROUP_INSTR_OFFSETS
	.align		4
.L_3453:
        /*0104*/ 	.byte	0x04, 0x28
        /*0106*/ 	.short	(.L_3455 - .L_3454)


	//   ....[0]....
.L_3454:
        /*0108*/ 	.word	0x00000dc0


	//   ....[1]....
        /*010c*/ 	.word	0x00000f10


	//   ....[2]....
        /*0110*/ 	.word	0x00001030


	//   ....[3]....
        /*0114*/ 	.word	0x000018d0


	//   ....[4]....
        /*0118*/ 	.word	0x00001c60


	//   ....[5]....
        /*011c*/ 	.word	0x00001ca0


	//   ....[6]....
        /*0120*/ 	.word	0x00001cb0


	//   ....[7]....
        /*0124*/ 	.word	0x00001cc0


	//   ....[8]....
        /*0128*/ 	.word	0x00001cf0


	//   ....[9]....
        /*012c*/ 	.word	0x00001d20


	//   ....[10]....
        /*0130*/ 	.word	0x00001d40


	//   ....[11]....
        /*0134*/ 	.word	0x00001d60


	//   ....[12]....
        /*0138*/ 	.word	0x00001d90


	//   ....[13]....
        /*013c*/ 	.word	0x00001dc0


	//   ....[14]....
        /*0140*/ 	.word	0x00001de0


	//   ....[15]....
        /*0144*/ 	.word	0x00001e00


	//   ....[16]....
        /*0148*/ 	.word	0x00001e40


	//   ....[17]....
        /*014c*/ 	.word	0x00001e80


	//   ....[18]....
        /*0150*/ 	.word	0x00001ec0


	//   ....[19]....
        /*0154*/ 	.word	0x00001ee0


	//   ....[20]....
        /*0158*/ 	.word	0x00001f30


	//   ....[21]....
        /*015c*/ 	.word	0x00001f60


	//   ....[22]....
        /*0160*/ 	.word	0x00001f80


	//   ....[23]....
        /*0164*/ 	.word	0x00001f90


	//   ....[24]....
        /*0168*/ 	.word	0x00001fb0


	//   ....[25]....
        /*016c*/ 	.word	0x00001fe0


	//   ....[26]....
        /*0170*/ 	.word	0x00002000


	//   ....[27]....
        /*0174*/ 	.word	0x00002020


	//   ....[28]....
        /*0178*/ 	.word	0x00002030


	//   ....[29]....
        /*017c*/ 	.word	0x00002040


	//   ....[30]....
        /*0180*/ 	.word	0x00002050


	//   ....[31]....
        /*0184*/ 	.word	0x00002060


	//   ....[32]....
        /*0188*/ 	.word	0x000025c0


	//   ....[33]....
        /*018c*/ 	.word	0x00002600


	//   ....[34]....
        /*0190*/ 	.word	0x00002750


	//   ....[35]....
        /*0194*/ 	.word	0x00002770


	//   ....[36]....
        /*0198*/ 	.word	0x000027b0


	//   ....[37]....
        /*019c*/ 	.word	0x000027d0


	//   ....[38]....
        /*01a0*/ 	.word	0x00002800


	//   ....[39]....
        /*01a4*/ 	.word	0x00002820


	//   ....[40]....
        /*01a8*/ 	.word	0x00002850


	//   ....[41]....
        /*01ac*/ 	.word	0x00002870


	//   ....[42]....
        /*01b0*/ 	.word	0x00002ae0


	//   ....[43]....
        /*01b4*/ 	.word	0x00002e70


	//   ....[44]....
        /*01b8*/ 	.word	0x00003240


	//   ....[45]....
        /*01bc*/ 	.word	0x00003290


	//   ....[46]....
        /*01c0*/ 	.word	0x000032e0


	//   ....[47]....
        /*01c4*/ 	.word	0x00003310


	//   ....[48]....
        /*01c8*/ 	.word	0x00003330


	//   ....[49]....
        /*01cc*/ 	.word	0x00003410


	//   ....[50]....
        /*01d0*/ 	.word	0x00003450


	//   ....[51]....
        /*01d4*/ 	.word	0x000034a0


	//   ....[52]....
        /*01d8*/ 	.word	0x000034d0


	//   ....[53]....
        /*01dc*/ 	.word	0x000034f0


	//----- nvinfo : EIATTR_EXIT_INSTR_OFFSETS
	.align		4
.L_3455:
        /*01e0*/ 	.byte	0x04, 0x1c
        /*01e2*/ 	.short	(.L_3457 - .L_3456)


	//   ....[0]....
.L_3456:
        /*01e4*/ 	.word	0x000035c0


	//   ....[1]....
        /*01e8*/ 	.word	0x000038a0


	//----- nvinfo : EIATTR_MAX_THREADS
	.align		4
.L_3457:
        /*01ec*/ 	.byte	0x04, 0x05
        /*01ee*/ 	.short	(.L_3459 - .L_3458)
.L_3458:
        /*01f0*/ 	.word	0x00000020
        /*01f4*/ 	.word	0x00000001
        /*01f8*/ 	.word	0x00000001


	//----- nvinfo : EIATTR_CRS_STACK_SIZE
	.align		4
.L_3459:
        /*01fc*/ 	.byte	0x04, 0x1e
        /*01fe*/ 	.short	(.L_3461 - .L_3460)
.L_3460:
        /*0200*/ 	.word	0x00000000


	//----- nvinfo : EIATTR_CBANK_PARAM_SIZE
	.align		4
.L_3461:
        /*0204*/ 	.byte	0x03, 0x19
        /*0206*/ 	.short	0x01f0


	//----- nvinfo : EIATTR_PARAM_CBANK
	.align		4
        /*0208*/ 	.byte	0x04, 0x0a
        /*020a*/ 	.short	(.L_3463 - .L_3462)
	.align		4
.L_3462:
        /*020c*/ 	.word	index@(.nv.constant0._Z25selective_scan_bwd_kernelI32Selective_Scan_bwd_kernel_traitsILi32ELi4ELb0ELb0ELb1ELb0ELb0EN3c108BFloat16EfEEv12SSMParamsBwd)
        /*0210*/ 	.short	0x0210
        /*0212*/ 	.short	0x01f0


	//----- nvinfo : EIATTR_SW_WAR
	.align		4
.L_3463:
        /*0214*/ 	.byte	0x04, 0x36
        /*0216*/ 	.short	(.L_3465 - .L_3464)
.L_3464:
        /*0218*/ 	.word	0x00000008
.L_3465:


//--------------------- .nv.info._Z25selective_scan_bwd_kernelI32Selective_Scan_bwd_kernel_traitsILi32ELi4ELb0ELb0ELb1ELb0ELb1EN3c108BFloat16EfEEv12SSMParamsBwd --------------------------
	.section	.nv.info._Z25selective_scan_bwd_kernelI32Selective_Scan_bwd_kernel_traitsILi32ELi4ELb0ELb0ELb1ELb0ELb1EN3c108BFloat16EfEEv12SSMParamsBwd,"",@"SHT_CUDA_INFO"
	.sectionflags	@""
	.align	4


	//----- nvinfo : EIATTR_CUDA_API_VERSION
	.align		4
        /*0000*/ 	.byte	0x04, 0x37
        /*0002*/ 	.short	(.L_3467 - .L_3466)
.L_3466:
        /*0004*/ 	.word	0x00000082


	//----- nvinfo : EIATTR_KPARAM_INFO
	.align		4
.L_3467:
        /*0008*/ 	.byte	0x04, 0x17
        /*000a*/ 	.short	(.L_3469 - .L_3468)
.L_3468:
        /*000c*/ 	.word	0x00000000
        /*0010*/ 	.short	0x0000
        /*0012*/ 	.short	0x0000
        /*0014*/ 	.byte	0x00, 0xf0, 0xc1, 0x07


	//----- nvinfo : EIATTR_SPARSE_MMA_MASK
	.align		4
.L_3469:
        /*0018*/ 	.byte	0x03, 0x50
        /*001a*/ 	.short	0x0000


	//----- nvinfo : EIATTR_MAXREG_COUNT
	.align		4
        /*001c*/ 	.byte	0x03, 0x1b
        /*001e*/ 	.short	0x00ff


	//----- nvinfo : EIATTR_NUM_BARRIERS
	.align		4
        /*0020*/ 	.byte	0x02, 0x4c
        /*0022*/ 	.byte	0x01
	.zero		1


	//----- nvinfo : EIATTR_MERCURY_ISA_VERSION
	.align		4
        /*0024*/ 	.byte	0x03, 0x5f
        /*0026*/ 	.short	0x0101


	//----- nvinfo : EIATTR_COOP_GROUP_MASK_REGIDS
	.align		4
        /*0028*/ 	.byte	0x04, 0x29
        /*002a*/ 	.short	(.L_3471 - .L_3470)


	//   ....[0]....
.L_3470:
        /*002c*/ 	.word	0xffffffff


	//   ....[1]....
        /*0030*/ 	.word	0xffffffff


	//   ....[2]....
        /*0034*/ 	.word	0xffffffff


	//   ....[3]....
        /*0038*/ 	.word	0xffffffff


	//   ....[4]....
        /*003c*/ 	.word	0xffffffff


	//   ....[5]....
        /*0040*/ 	.word	0xffffffff


	//   ....[6]....
        /*0044*/ 	.word	0xffffffff


	//   ....[7]....
        /*0048*/ 	.word	0xffffffff


	//   ....[8]....
        /*004c*/ 	.word	0xffffffff


	//   ....[9]....
        /*0050*/ 	.word	0xffffffff


	//   ....[10]....
        /*0054*/ 	.word	0xffffffff


	//   ....[11]....
        /*0058*/ 	.word	0xffffffff


	//   ....[12]....
        /*005c*/ 	.word	0xffffffff


	//   ....[13]....
        /*0060*/ 	.word	0xffffffff


	//   ....[14]....
        /*0064*/ 	.word	0xffffffff


	//   ....[15]....
        /*0068*/ 	.word	0xffffffff


	//   ....[16]....
        /*006c*/ 	.word	0xffffffff


	//   ....[17]....
        /*0070*/ 	.word	0xffffffff


	//   ....[18]....
        /*0074*/ 	.word	0xffffffff


	//   ....[19]....
        /*0078*/ 	.word	0xffffffff


	//   ....[20]....
        /*007c*/ 	.word	0xffffffff


	//   ....[21]....
        /*0080*/ 	.word	0xffffffff


	//   ....[22]....
        /*0084*/ 	.word	0xffffffff


	//   ....[23]....
        /*0088*/ 	.word	0xffffffff


	//   ....[24]....
        /*008c*/ 	.word	0xffffffff


	//   ....[25]....
        /*0090*/ 	.word	0xffffffff


	//   ....[26]....
        /*0094*/ 	.word	0xffffffff


	//   ....[27]....
        /*0098*/ 	.word	0xffffffff


	//   ....[28]....
        /*009c*/ 	.word	0xffffffff


	//   ....[29]....
        /*00a0*/ 	.word	0xffffffff


	//   ....[30]....
        /*00a4*/ 	.word	0xffffffff


	//   ....[31]....
        /*00a8*/ 	.word	0xffffffff


	//   ....[32]....
        /*00ac*/ 	.word	0xffffffff


	//   ....[33]....
        /*00b0*/ 	.word	0xffffffff


	//   ....[34]....
        /*00b4*/ 	.word	0xffffffff


	//   ....[35]....
        /*00b8*/ 	.word	0xffffffff


	//   ....[36]....
        /*00bc*/ 	.word	0xffffffff


	//   ....[37]....
        /*00c0*/ 	.word	0xffffffff


	//   ....[38]....
        /*00c4*/ 	.word	0xffffffff


	//   ....[39]....
        /*00c8*/ 	.word	0xffffffff


	//   ....[40]....
        /*00cc*/ 	.word	0xffffffff


	//   ....[41]....
        /*00d0*/ 	.word	0xffffffff


	//   ....[42]....
        /*00d4*/ 	.word	0xffffffff


	//   ....[43]....
        /*00d8*/ 	.word	0xffffffff


	//   ....[44]....
        /*00dc*/ 	.word	0xffffffff


	//   ....[45]....
        /*00e0*/ 	.word	0xffffffff


	//   ....[46]....
        /*00e4*/ 	.word	0xffffffff


	//   ....[47]....
        /*00e8*/ 	.word	0xffffffff


	//   ....[48]....
        /*00ec*/ 	.word	0xffffffff


	//   ....[49]....
        /*00f0*/ 	.word	0xffffffff


	//   ....[50]....
        /*00f4*/ 	.word	0xffffffff


	//   ....[51]....
        /*00f8*/ 	.word	0xffffffff


	//   ....[52]....
        /*00fc*/ 	.word	0xffffffff


	//   ....[53]....
        /*0100*/ 	.word	0xffffffff


	//   ....[54]....
        /*0104*/ 	.word	0xffffffff


	//   ....[55]....
        /*0108*/ 	.word	0xffffffff


	//   ....[56]....
        /*010c*/ 	.word	0xffffffff


	//   ....[57]....
        /*0110*/ 	.word	0xffffffff


	//----- nvinfo : EIATTR_COOP_GROUP_INSTR_OFFSETS
	.align		4
.L_3471:
        /*0114*/ 	.byte	0x04, 0x28
        /*0116*/ 	.short	(.L_3473 - .L_3472)


	//   ....[0]....
.L_3472:
        /*0118*/ 	.word	0x00000d50


	//   ....[1]....
        /*011c*/ 	.word	0x00000e60


	//   ....[2]....
        /*0120*/ 	.word	0x00001130


	//   ....[3]....
        /*0124*/ 	.word	0x000013d0


	//   ....[4]....
        /*0128*/ 	.word	0x00001640


	//   ....[5]....
        /*012c*/ 	.word	0x000018e0


	//   ....[6]....
        /*0130*/ 	.word	0x00001dd0


	//   ....[7]....
        /*0134*/ 	.word	0x00002840


	//   ....[8]....
        /*0138*/ 	.word	0x00002bb0


	//   ....[9]....
        /*013c*/ 	.word	0x00002bf0


	//   ....[10]....
        /*0140*/ 	.word	0x00002c00


	//   ....[11]....
        /*0144*/ 	.word	0x00002c10


	//   ....[12]....
        /*0148*/ 	.word	0x00002c20


	//   ....[13]....
        /*014c*/ 	.word	0x00002c50


	//   ....[14]....
        /*0150*/ 	.word	0x00002c80


	//   ....[15]....
        /*0154*/ 	.word	0x00002ca0


	//   ....[16]....
        /*0158*/ 	.word	0x00002cc0


	//   ....[17]....
        /*015c*/ 	.word	0x00002cf0


	//   ....[18]....
        /*0160*/ 	.word	0x00002d20


	//   ....[19]....
        /*0164*/ 	.word	0x00002d40


	//   ....[20]....
        /*0168*/ 	.word	0x00002d60


	//   ....[21]....
        /*016c*/ 	.word	0x00002d90


	//   ....[22]....
        /*0170*/ 	.word	0x00002dd0


	//   ....[23]....
        /*0174*/ 	.word	0x00002e00


	//   ....[24]....
        /*0178*/ 	.word	0x00002e30


	//   ....[25]....
        /*017c*/ 	.word	0x00002e90


	//   ....[26]....
        /*0180*/ 	.word	0x00002ec0


	//   ....[27]....
        /*0184*/ 	.word	0x00002ee0


	//   ....[28]....
        /*0188*/ 	.word	0x00002ef0


	//   ....[29]....
        /*018c*/ 	.word	0x00002f20


	//   ....[30]....
        /*0190*/ 	.word	0x00002f40


	//   ....[31]....
        /*0194*/ 	.word	0x00002f60


	//   ....[32]....
        /*0198*/ 	.word	0x00002f70


	//   ....[33]....
        /*019c*/ 	.word	0x00002f80


	//   ....[34]....
        /*01a0*/ 	.word	0x00002f90


	//   ....[35]....
        /*01a4*/ 	.word	0x00002fa0


	//   ....[36]....
        /*01a8*/ 	.word	0x00003500


	//   ....[37]....
        /*01ac*/ 	.word	0x00003540


	//   ....[38]....
        /*01b0*/ 	.word	0x00003610


	//   ....[39]....
        /*01b4*/ 	.word	0x00003630


	//   ....[40]....
        /*01b8*/ 	.word	0x00003690


	//   ....[41]....
        /*01bc*/ 	.word	0x000036c0


	//   ....[42]....
        /*01c0*/ 	.word	0x00003700


	//   ....[43]....
        /*01c4*/ 	.word	0x00003720


	//   ....[44]....
        /*01c8*/ 	.word	0x00003750


	//   ....[45]....
        /*01cc*/ 	.word	0x00003770


	//   ....[46]....
        /*01d0*/ 	.word	0x000039f0


	//   ....[47]....
        /*01d4*/ 	.word	0x00003d70


	//   ....[48]....
        /*01d8*/ 	.word	0x00004170


	//   ....[49]....
        /*01dc*/ 	.word	0x000041c0


	//   ....[50]....
        /*01e0*/ 	.word	0x00004210


	//   ....[51]....
        /*01e4*/ 	.word	0x00004240


	//   ....[52]....
        /*01e8*/ 	.word	0x00004260


	//   ....[53]....
        /*01ec*/ 	.word	0x00004340


	//   ....[54]....
        /*01f0*/ 	.word	0x00004380


	//   ....[55]....
        /*01f4*/ 	.word	0x000043d0


	//   ....[56]....
        /*01f8*/ 	.word	0x00004400


	//   ....[57]....
        /*01fc*/ 	.word	0x00004420


	//----- nvinfo : EIATTR_EXIT_INSTR_OFFSETS
	.align		4
.L_3473:
        /*0200*/ 	.byte	0x04, 0x1c
        /*0202*/ 	.short	(.L_3475 - .L_3474)


	//   ....[0]....
.L_3474:
        /*0204*/ 	.word	0x000044f0


	//   ....[1]....
        /*0208*/ 	.word	0x000047d0


	//----- nvinfo : EIATTR_MAX_THREADS
	.align		4
.L_3475:
        /*020c*/ 	.byte	0x04, 0x05
        /*020e*/ 	.short	(.L_3477 - .L_3476)
.L_3476:
        /*0210*/ 	.word	0x00000020
        /*0214*/ 	.word	0x00000001
        /*0218*/ 	.word	0x00000001


	//----- nvinfo : EIATTR_CRS_STACK_SIZE
	.align		4
.L_3477:
        /*021c*/ 	.byte	0x04, 0x1e
        /*021e*/ 	.short	(.L_3479 - .L_3478)
.L_3478:
        /*0220*/ 	.word	0x00000000


	//----- nvinfo : EIATTR_CBANK_PARAM_SIZE
	.align		4
.L_3479:
        /*0224*/ 	.byte	0x03, 0x19
        /*0226*/ 	.short	0x01f0


	//----- nvinfo : EIATTR_PARAM_CBANK
	.align		4
        /*0228*/ 	.byte	0x04, 0x0a
        /*022a*/ 	.short	(.L_3481 - .L_3480)
	.align		4
.L_3480:
        /*022c*/ 	.word	index@(.nv.constant0._Z25selective_scan_bwd_kernelI32Selective_Scan_bwd_kernel_traitsILi32ELi4ELb0ELb0ELb1ELb0ELb1EN3c108BFloat16EfEEv12SSMParamsBwd)
        /*0230*/ 	.short	0x0210
        /*0232*/ 	.short	0x01f0


	//----- nvinfo : EIATTR_SW_WAR
	.align		4
.L_3481:
        /*0234*/ 	.byte	0x04, 0x36
        /*0236*/ 	.short	(.L_3483 - .L_3482)
.L_3482:
        /*0238*/ 	.word	0x00000008
.L_3483:


//--------------------- .nv.info._Z25selective_scan_bwd_kernelI32Selective_Scan_bwd_kernel_traitsILi32ELi4ELb0ELb0ELb1ELb1ELb0EN3c108BFloat16EfEEv12SSMParamsBwd --------------------------
	.section	.nv.info._Z25selective_scan_bwd_kernelI32Selective_Scan_bwd_kernel_traitsILi32ELi4ELb0ELb0ELb1ELb1ELb0EN3c108BFloat16EfEEv12SSMParamsBwd,"",@"SHT_CUDA_INFO"
	.sectionflags	@""
	.align	4


	//----- nvinfo : EIATTR_CUDA_API_VERSION
	.align		4
        /*0000*/ 	.byte	0x04, 0x37
        /*0002*/ 	.short	(.L_3485 - .L_3484)
.L_3484:
        /*0004*/ 	.word	0x00000082


	//----- nvinfo : EIATTR_KPARAM_INFO
	.align		4
.L_3485:
        /*0008*/ 	.byte	0x04, 0x17
        /*000a*/ 	.short	(.L_3487 - .L_3486)
.L_3486:
        /*000c*/ 	.word	0x00000000
        /*0010*/ 	.short	0x0000
        /*0012*/ 	.short	0x0000
        /*0014*/ 	.byte	0x00, 0xf0, 0xc1, 0x07


	//----- nvinfo : EIATTR_SPARSE_MMA_MASK
	.align		4
.L_3487:
        /*0018*/ 	.byte	0x03, 0x50
        /*001a*/ 	.short	0x0000


	//----- nvinfo : EIATTR_MAXREG_COUNT
	.align		4
        /*001c*/ 	.byte	0x03, 0x1b
        /*001e*/ 	.short	0x00ff


	//----- nvinfo : EIATTR_NUM_BARRIERS
	.align		4
        /*0020*/ 	.byte	0x02, 0x4c
        /*0022*/ 	.byte	0x01
	.zero		1


	//----- nvinfo : EIATTR_MERCURY_ISA_VERSION
	.align		4
        /*0024*/ 	.byte	0x03, 0x5f
        /*0026*/ 	.short	0x0101


	//----- nvinfo : EIATTR_COOP_GROUP_MASK_REGIDS
	.align		4
        /*0028*/ 	.byte	0x04, 0x29
        /*002a*/ 	.short	(.L_3489 - .L_3488)


	//   ....[0]....
.L_3488:
        /*002c*/ 	.word	0xffffffff


	//   ....[1]....
        /*0030*/ 	.word	0xffffffff


	//   ....[2]....
        /*0034*/ 	.word	0xffffffff


	//   ....[3]....
        /*0038*/ 	.word	0xffffffff


	//   ....[4]....
        /*003c*/ 	.word	0xffffffff


	//   ....[5]....
        /*0040*/ 	.word	0xffffffff


	//   ....[6]....
        /*0044*/ 	.word	0xffffffff


	//   ....[7]....
        /*0048*/ 	.word	0xffffffff


	//   ....[8]....
        /*004c*/ 	.word	0xffffffff


	//   ....[9]....
        /*0050*/ 	.word	0xffffffff


	//   ....[10]....
        /*0054*/ 	.word	0xffffffff


	//   ....[11]....
        /*0058*/ 	.word	0xffffffff


	//   ....[12]....
        /*005c*/ 	.word	0xffffffff


	//   ....[13]....
        /*0060*/ 	.word	0xffffffff


	//   ....[14]....
        /*0064*/ 	.word	0xffffffff


	//   ....[15]....
        /*0068*/ 	.word	0xffffffff


	//   ....[16]....
        /*006c*/ 	.word	0xffffffff


	//   ....[17]....
        /*0070*/ 	.word	0xffffffff


	//   ....[18]....
        /*0074*/ 	.word	0xffffffff


	//   ....[19]....
        /*0078*/ 	.word	0xffffffff


	//   ....[20]....
        /*007c*/ 	.word	0xffffffff


	//   ....[21]....
        /*0080*/ 	.word	0xffffffff


	//   ....[22]....
        /*0084*/ 	.word	0xffffffff


	//   ....[23]....
        /*0088*/ 	.word	0xffffffff


	//   ....[24]....
        /*008c*/ 	.word	0xffffffff


	//   ....[25]....
        /*0090*/ 	.word	0xffffffff


	//   ....[26]....
        /*0094*/ 	.word	0xffffffff


	//   ....[27]....
        /*0098*/ 	.word	0xffffffff


	//   ....[28]....
        /*009c*/ 	.word	0xffffffff


	//   ....[29]....
        /*00a0*/ 	.word	0xffffffff


	//   ....[30]....
        /*00a4*/ 	.word	0xffffffff


	//   ....[31]....
        /*00a8*/ 	.word	0xffffffff


	//   ....[32]....
        /*00ac*/ 	.word	0xffffffff


	//   ....[33]....
        /*00b0*/ 	.word	0xffffffff


	//   ....[34]....
        /*00b4*/ 	.word	0xffffffff


	//   ....[35]....
        /*00b8*/ 	.word	0xffffffff


	//   ....[36]....
        /*00bc*/ 	.word	0xffffffff


	//   ....[37]....
        /*00c0*/ 	.word	0xffffffff


	//   ....[38]....
        /*00c4*/ 	.word	0xffffffff


	//   ....[39]....
        /*00c8*/ 	.word	0xffffffff


	//   ....[40]....
        /*00cc*/ 	.word	0xffffffff


	//   ....[41]....
        /*00d0*/ 	.word	0xffffffff


	//   ....[42]....
        /*00d4*/ 	.word	0xffffffff


	//   ....[43]....
        /*00d8*/ 	.word	0xffffffff


	//   ....[44]....
        /*00dc*/ 	.word	0xffffffff


	//   ....[45]....
        /*00e0*/ 	.word	0xffffffff


	//   ....[46]....
        /*00e4*/ 	.word	0xffffffff


	//   ....[47]....
        /*00e8*/ 	.word	0xffffffff


	//   ....[48]....
        /*00ec*/ 	.word	0xffffffff


	//   ....[49]....
        /*00f0*/ 	.word	0xffffffff


	//   ....[50]....
        /*00f4*/ 	.word	0xffffffff


	//   ....[51]....
        /*00f8*/ 	.word	0xffffffff


	//   ....[52]....
        /*00fc*/ 	.word	0xffffffff


	//   ....[53]....
        /*0100*/ 	.word	0xffffffff


	//   ....[54]....
        /*0104*/ 	.word	0xffffffff


	//----- nvinfo : EIATTR_COOP_GROUP_INSTR_OFFSETS
	.align		4
.L_3489:
        /*0108*/ 	.byte	0x04, 0x28
        /*010a*/ 	.short	(.L_3491 - .L_3490)


	//   ....[0]....
.L_3490:
        /*010c*/ 	.word	0x00000da0


	//   ....[1]....
        /*0110*/ 	.word	0x00000eb0


	//   ....[2]....
        /*0114*/ 	.word	0x00001090


	//   ....[3]....
        /*0118*/ 	.word	0x00002120


	//   ....[4]....
        /*011c*/ 	.word	0x000024b0


	//   ....[5]....
        /*0120*/ 	.word	0x000024f0


	//   ....[6]....
        /*0124*/ 	.word	0x00002510


	//   ....[7]....
        /*0128*/ 	.word	0x00002520


	//   ....[8]....
        /*012c*/ 	.word	0x00002550


	//   ....[9]....
        /*0130*/ 	.word	0x00002580


	//   ....[10]....
        /*0134*/ 	.word	0x000025a0


	//   ....[11]....
        /*0138*/ 	.word	0x000025c0


	//   ....[12]....
        /*013c*/ 	.word	0x000025f0


	//   ....[13]....
        /*0140*/ 	.word	0x00002620


	//   ....[14]....
        /*0144*/ 	.word	0x00002640


	//   ....[15]....
        /*0148*/ 	.word	0x00002660


	//   ....[16]....
        /*014c*/ 	.word	0x000026e0


	//   ....[17]....
        /*0150*/ 	.word	0x00002710


	//   ....[18]....
        /*0154*/ 	.word	0x00002720


	//   ....[19]....
        /*0158*/ 	.word	0x00002730


	//   ....[20]....
        /*015c*/ 	.word	0x00002780


	//   ....[21]....
        /*0160*/ 	.word	0x000027b0


	//   ....[22]....
        /*0164*/ 	.word	0x000027d0


	//   ....[23]....
        /*0168*/ 	.word	0x000027e0


	//   ....[24]....
        /*016c*/ 	.word	0x00002820


	//   ....[25]....
        /*0170*/ 	.word	0x00002840


	//   ....[26]....
        /*0174*/ 	.word	0x00002860


	//   ....[27]....
        /*0178*/ 	.word	0x00002880


	//   ....[28]....
        /*017c*/ 	.word	0x000028b0


	//   ....[29]....
        /*0180*/ 	.word	0x000028c0


	//   ....[30]....
        /*0184*/ 	.word	0x000028d0


	//   ....[31]....
        /*0188*/ 	.word	0x000028e0


	//   ....[32]....
        /*018c*/ 	.word	0x00002e10


	//   ....[33]....
        /*0190*/ 	.word	0x00002e50


	//   ....[34]....
        /*0194*/ 	.word	0x00002f60


	//   ....[35]....
        /*0198*/ 	.word	0x00002f80


	//   ....[36]....
        /*019c*/ 	.word	0x00002fc0


	//   ....[37]....
        /*01a0*/ 	.word	0x00002fe0


	//   ....[38]....
        /*01a4*/ 	.word	0x00003010


	//   ....[39]....
        /*01a8*/ 	.word	0x00003030


	//   ....[40]....
        /*01ac*/ 	.word	0x00003060


	//   ....[41]....
        /*01b0*/ 	.word	0x00003080


	//   ....[42]....
        /*01b4*/ 	.word	0x00003430


	//   ....[43]....
        /*01b8*/ 	.word	0x00003470


	//   ....[44]....
        /*01bc*/ 	.word	0x00003a10


	//   ....[45]....
        /*01c0*/ 	.word	0x00003de0


	//   ....[46]....
        /*01c4*/ 	.word	0x00003e30


	//   ....[47]....
        /*01c8*/ 	.word	0x00003e80


	//   ....[48]....
        /*01cc*/ 	.word	0x00003eb0


	//   ....[49]....
        /*01d0*/ 	.word	0x00003ed0


	//   ....[50]....
        /*01d4*/ 	.word	0x00003fb0


	//   ....[51]....
        /*01d8*/ 	.word	0x00003ff0


	//   ....[52]....
        /*01dc*/ 	.word	0x00004040


	//   ....[53]....
        /*01e0*/ 	.word	0x00004070


	//   ....[54]....
        /*01e4*/ 	.word	0x00004090


	//----- nvinfo : EIATTR_EXIT_INSTR_OFFSETS
	.align		4
.L_3491:
        /*01e8*/ 	.byte	0x04, 0x1c
        /*01ea*/ 	.short	(.L_3493 - .L_3492)


	//   ....[0]....
.L_3492:
        /*01ec*/ 	.word	0x00004160


	//   ....[1]....
        /*01f0*/ 	.word	0x00004440


	//----- nvinfo : EIATTR_MAX_THREADS
	.align		4
.L_3493:
        /*01f4*/ 	.byte	0x04, 0x05
        /*01f6*/ 	.short	(.L_3495 - .L_3494)
.L_3494:
        /*01f8*/ 	.word	0x00000020
        /*01fc*/ 	.word	0x00000001
        /*0200*/ 	.word	0x00000001


	//----- nvinfo : EIATTR_CRS_STACK_SIZE
	.align		4
.L_3495:
        /*0204*/ 	.byte	0x04, 0x1e
        /*0206*/ 	.short	(.L_3497 - .L_3496)
.L_3496:
        /*0208*/ 	.word	0x00000000


	//----- nvinfo : EIATTR_CBANK_PARAM_SIZE
	.align		4
.L_3497:
        /*020c*/ 	.byte	0x03, 0x19
        /*020e*/ 	.short	0x01f0


	//----- nvinfo : EIATTR_PARAM_CBANK
	.align		4
        /*0210*/ 	.byte	0x04, 0x0a
        /*0212*/ 	.short	(.L_3499 - .L_3498)
	.align		4
.L_3498:
        /*0214*/ 	.word	index@(.nv.constant0._Z25selective_scan_bwd_kernelI32Selective_Scan_bwd_kernel_traitsILi32ELi4ELb0ELb0ELb1ELb1ELb0EN3c108BFloat16EfEEv12SSMParamsBwd)
        /*0218*/ 	.short	0x0210
        /*021a*/ 	.short	0x01f0


	//----- nvinfo : EIATTR_SW_WAR
	.align		4
.L_3499:
        /*021c*/ 	.byte	0x04, 0x36
        /*021e*/ 	.short	(.L_3501 - .L_3500)
.L_3500:
        /*0220*/ 	.word	0x00000008
.L_3501:


//--------------------- .nv.info._Z25selective_scan_bwd_kernelI32Selective_Scan_bwd_kernel_traitsILi32ELi4ELb0ELb0ELb1ELb1ELb1EN3c108BFloat16EfEEv12SSMParamsBwd --------------------------
	.section	.nv.info._Z25selective_scan_bwd_kernelI32Selective_Scan_bwd_kernel_traitsILi32ELi4ELb0ELb0ELb1ELb1ELb1EN3c108BFloat16EfEEv12SSMParamsBwd,"",@"SHT_CUDA_INFO"
	.sectionflags	@""
	.align	4


	//----- nvinfo : EIATTR_CUDA_API_VERSION
	.align		4
        /*0000*/ 	.byte	0x04, 0x37
        /*0002*/ 	.short	(.L_3503 - .L_3502)
.L_3502:
        /*0004*/ 	.word	0x00000082


	//----- nvinfo : EIATTR_KPARAM_INFO
	.align		4
.L_3503:
        /*0008*/ 	.byte	0x04, 0x17
        /*000a*/ 	.short	(.L_3505 - .L_3504)
.L_3504:
        /*000c*/ 	.word	0x00000000
        /*0010*/ 	.short	0x0000
        /*0012*/ 	.short	0x0000
        /*0014*/ 	.byte	0x00, 0xf0, 0xc1, 0x07


	//----- nvinfo : EIATTR_SPARSE_MMA_MASK
	.align		4
.L_3505:
        /*0018*/ 	.byte	0x03, 0x50
        /*001a*/ 	.short	0x0000


	//----- nvinfo : EIATTR_MAXREG_COUNT
	.align		4
        /*001c*/ 	.byte	0x03, 0x1b
        /*001e*/ 	.short	0x00ff


	//----- nvinfo : EIATTR_NUM_BARRIERS
	.align		4
        /*0020*/ 	.byte	0x02, 0x4c
        /*0022*/ 	.byte	0x01
	.zero		1


	//----- nvinfo : EIATTR_MERCURY_ISA_VERSION
	.align		4
        /*0024*/ 	.byte	0x03, 0x5f
        /*0026*/ 	.short	0x0101


	//----- nvinfo : EIATTR_COOP_GROUP_MASK_REGIDS
	.align		4
        /*0028*/ 	.byte	0x04, 0x29
        /*002a*/ 	.short	(.L_3507 - .L_3506)


	//   ....[0]....
.L_3506:
        /*002c*/ 	.word	0xffffffff


	//   ....[1]....
        /*0030*/ 	.word	0xffffffff


	//   ....[2]....
        /*0034*/ 	.word	0xffffffff


	//   ....[3]....
        /*0038*/ 	.word	0xffffffff


	//   ....[4]....
        /*003c*/ 	.word	0xffffffff


	//   ....[5]....
        /*0040*/ 	.word	0xffffffff


	//   ....[6]....
        /*0044*/ 	.word	0xffffffff


	//   ....[7]....
        /*0048*/ 	.word	0xffffffff


	//   ....[8]....
        /*004c*/ 	.word	0xffffffff


	//   ....[9]....
        /*0050*/ 	.word	0xffffffff


	//   ....[10]....
        /*0054*/ 	.word	0xffffffff


	//   ....[11]....
        /*0058*/ 	.word	0xffffffff


	//   ....[12]....
        /*005c*/ 	.word	0xffffffff


	//   ....[13]....
        /*0060*/ 	.word	0xffffffff


	//   ....[14]....
        /*0064*/ 	.word	0xffffffff


	//   ....[15]....
        /*0068*/ 	.word	0xffffffff


	//   ....[16]....
        /*006c*/ 	.word	0xffffffff


	//   ....[17]....
        /*0070*/ 	.word	0xffffffff


	//   ....[18]....
        /*0074*/ 	.word	0xffffffff


	//   ....[19]....
        /*0078*/ 	.word	0xffffffff


	//   ....[20]....
        /*007c*/ 	.word	0xffffffff


	//   ....[21]....
        /*0080*/ 	.word	0xffffffff


	//   ....[22]....
        /*0084*/ 	.word	0xffffffff


	//   ....[23]....
        /*0088*/ 	.word	0xffffffff


	//   ....[24]....
        /*008c*/ 	.word	0xffffffff


	//   ....[25]....
        /*0090*/ 	.word	0xffffffff


	//   ....[26]....
        /*0094*/ 	.word	0xffffffff


	//   ....[27]....
        /*0098*/ 	.word	0xffffffff


	//   ....[28]....
        /*009c*/ 	.word	0xffffffff


	//   ....[29]....
        /*00a0*/ 	.word	0xffffffff


	//   ....[30]....
        /*00a4*/ 	.word	0xffffffff


	//   ....[31]....
        /*00a8*/ 	.word	0xffffffff


	//   ....[32]....
        /*00ac*/ 	.word	0xffffffff


	//   ....[33]....
        /*00b0*/ 	.word	0xffffffff


	//   ....[34]....
        /*00b4*/ 	.word	0xffffffff


	//   ....[35]....
        /*00b8*/ 	.word	0xffffffff


	//   ....[36]....
        /*00bc*/ 	.word	0xffffffff


	//   ....[37]....
        /*00c0*/ 	.word	0xffffffff


	//   ....[38]....
        /*00c4*/ 	.word	0xffffffff


	//   ....[39]....
        /*00c8*/ 	.word	0xffffffff


	//   ....[40]....
        /*00cc*/ 	.word	0xffffffff


	//   ....[41]....
        /*00d0*/ 	.word	0xffffffff


	//   ....[42]....
        /*00d4*/ 	.word	0xffffffff


	//   ....[43]....
        /*00d8*/ 	.word	0xffffffff


	//   ....[44]....
        /*00dc*/ 	.word	0xffffffff


	//   ....[45]....
        /*00e0*/ 	.word	0xffffffff


	//   ....[46]....
        /*00e4*/ 	.word	0xffffffff


	//   ....[47]....
        /*00e8*/ 	.word	0xffffffff


	//   ....[48]....
        /*00ec*/ 	.word	0xffffffff


	//   ....[49]....
        /*00f0*/ 	.word	0xffffffff


	//   ....[50]....
        /*00f4*/ 	.word	0xffffffff


	//   ....[51]....
        /*00f8*/ 	.word	0xffffffff


	//   ....[52]....
        /*00fc*/ 	.word	0xffffffff


	//   ....[53]....
        /*0100*/ 	.word	0xffffffff


	//   ....[54]....
        /*0104*/ 	.word	0xffffffff


	//   ....[55]....
        /*0108*/ 	.word	0xffffffff


	//   ....[56]....
        /*010c*/ 	.word	0xffffffff


	//   ....[57]....
        /*0110*/ 	.word	0xffffffff


	//   ....[58]....
        /*0114*/ 	.word	0xffffffff


	//----- nvinfo : EIATTR_COOP_GROUP_INSTR_OFFSETS
	.align		4
.L_3507:
        /*0118*/ 	.byte	0x04, 0x28
        /*011a*/ 	.short	(.L_3509 - .L_3508)


	//   ....[0]....
.L_3508:
        /*011c*/ 	.word	0x00000da0


	//   ....[1]....
        /*0120*/ 	.word	0x00000f00


	//   ....[2]....
        /*0124*/ 	.word	0x00001120


	//   ....[3]....
        /*0128*/ 	.word	0x00001da0


	//   ....[4]....
        /*012c*/ 	.word	0x000020a0


	//   ....[5]....
        /*0130*/ 	.word	0x000022c0


	//   ....[6]....
        /*0134*/ 	.word	0x00002700


	//   ....[7]....
        /*0138*/ 	.word	0x000031b0


	//   ....[8]....
        /*013c*/ 	.word	0x00003520


	//   ....[9]....
        /*0140*/ 	.word	0x00003560


	//   ....[10]....
        /*0144*/ 	.word	0x00003580


	//   ....[11]....
        /*0148*/ 	.word	0x00003590


	//   ....[12]....
        /*014c*/ 	.word	0x000035c0


	//   ....[13]....
        /*0150*/ 	.word	0x000035f0


	//   ....[14]....
        /*0154*/ 	.word	0x00003610


	//   ....[15]....
        /*0158*/ 	.word	0x00003630


	//   ....[16]....
        /*015c*/ 	.word	0x00003660


	//   ....[17]....
        /*0160*/ 	.word	0x00003690


	//   ....[18]....
        /*0164*/ 	.word	0x000036b0


	//   ....[19]....
        /*0168*/ 	.word	0x000036d0


	//   ....[20]....
        /*016c*/ 	.word	0x00003750


	//   ....[21]....
        /*0170*/ 	.word	0x00003780


	//   ....[22]....
        /*0174*/ 	.word	0x00003790


	//   ....[23]....
        /*0178*/ 	.word	0x000037a0


	//   ....[24]....
        /*017c*/ 	.word	0x000037f0


	//   ....[25]....
        /*0180*/ 	.word	0x00003820


	//   ....[26]....
        /*0184*/ 	.word	0x00003840


	//   ....[27]....
        /*0188*/ 	.word	0x00003850


	//   ....[28]....
        /*018c*/ 	.word	0x00003880


	//   ....[29]....
        /*0190*/ 	.word	0x000038a0


	//   ....[30]....
        /*0194*/ 	.word	0x000038c0


	//   ....[31]....
        /*0198*/ 	.word	0x000038d0


	//   ....[32]....
        /*019c*/ 	.word	0x000038e0


	//   ....[33]....
        /*01a0*/ 	.word	0x000038f0


	//   ....[34]....
        /*01a4*/ 	.word	0x00003900


	//   ....[35]....
        /*01a8*/ 	.word	0x00003910


	//   ....[36]....
        /*01ac*/ 	.word	0x00003e70


	//   ....[37]....
        /*01b0*/ 	.word	0x00003eb0


	//   ....[38]....
        /*01b4*/ 	.word	0x00003fc0


	//   ....[39]....
        /*01b8*/ 	.word	0x00003fe0


	//   ....[40]....
        /*01bc*/ 	.word	0x00004020


	//   ....[41]....
        /*01c0*/ 	.word	0x00004040


	//   ....[42]....
        /*01c4*/ 	.word	0x00004070


	//   ....[43]....
        /*01c8*/ 	.word	0x00004090


	//   ....[44]....
        /*01cc*/ 	.word	0x000040c0


	//   ....[45]....
        /*01d0*/ 	.word	0x000040e0


	//   ....[46]....
        /*01d4*/ 	.word	0x000044d0


	//   ....[47]....
        /*01d8*/ 	.word	0x00004510


	//   ....[48]....
        /*01dc*/ 	.word	0x00004af0


	//   ....[49]....
        /*01e0*/ 	.word	0x00004ea0


	//   ....[50]....
        /*01e4*/ 	.word	0x00004ef0


	//   ....[51]....
        /*01e8*/ 	.word	0x00004f40


	//   ....[52]....
        /*01ec*/ 	.word	0x00004f70


	//   ....[53]....
        /*01f0*/ 	.word	0x00004f90


	//   ....[54]....
        /*01f4*/ 	.word	0x00005070


	//   ....[55]....
        /*01f8*/ 	.word	0x000050b0


	//   ....[56]....
        /*01fc*/ 	.word	0x00005100


	//   ....[57]....
        /*0200*/ 	.word	0x00005130


	//   ....[58]....
        /*0204*/ 	.word	0x00005150


	//----- nvinfo : EIATTR_EXIT_INSTR_OFFSETS
	.align		4
.L_3509:
        /*0208*/ 	.byte	0x04, 0x1c
        /*020a*/ 	.short	(.L_3511 - .L_3510)


	//   ....[0]....
.L_3510:
        /*020c*/ 	.word	0x00005220


	//   ....[1]....
        /*0210*/ 	.word	0x00005500


	//----- nvinfo : EIATTR_MAX_THREADS
	.align		4
.L_3511:
        /*0214*/ 	.byte	0x04, 0x05
        /*0216*/ 	.short	(.L_3513 - .L_3512)
.L_3512:
        /*0218*/ 	.word	0x00000020
        /*021c*/ 	.word	0x00000001
        /*0220*/ 	.word	0x00000001


	//----- nvinfo : EIATTR_CRS_STACK_SIZE
	.align		4
.L_3513:
        /*0224*/ 	.byte	0x04, 0x1e
        /*0226*/ 	.short	(.L_3515 - .L_3514)
.L_3514:
        /*0228*/ 	.word	0x00000000


	//----- nvinfo : EIATTR_CBANK_PARAM_SIZE
	.align		4
.L_3515:
        /*022c*/ 	.byte	0x03, 0x19
        /*022e*/ 	.short	0x01f0


	//----- nvinfo : EIATTR_PARAM_CBANK
	.align		4
        /*0230*/ 	.byte	0x04, 0x0a
        /*0232*/ 	.short	(.L_3517 - .L_3516)
	.align		4
.L_3516:
        /*0234*/ 	.word	index@(.nv.constant0._Z25selective_scan_bwd_kernelI32Selective_Scan_bwd_kernel_traitsILi32ELi4ELb0ELb0ELb1ELb1ELb1EN3c108BFloat16EfEEv12SSMParamsBwd)
        /*0238*/ 	.short	0x0210
        /*023a*/ 	.short	0x01f0


	//----- nvinfo : EIATTR_SW_WAR
	.align		4
.L_3517:
        /*023c*/ 	.byte	0x04, 0x36
        /*023e*/ 	.short	(.L_3519 - .L_3518)
.L_3518:
        /*0240*/ 	.word	0x00000008
.L_3519:


//--------------------- .nv.info._Z25selective_scan_bwd_kernelI32Selective_Scan_bwd_kernel_traitsILi32ELi4ELb0ELb1ELb0ELb0ELb0EN3c108BFloat16EfEEv12SSMParamsBwd --------------------------
	.section	.nv.info._Z25selective_scan_bwd_kernelI32Selective_Scan_bwd_kernel_traitsILi32ELi4ELb0ELb1ELb0ELb0ELb0EN3c108BFloat16EfEEv12SSMParamsBwd,"",@"SHT_CUDA_INFO"
	.sectionflags	@""
	.align	4


	//----- nvinfo : EIATTR_CUDA_API_VERSION
	.align		4
        /*0000*/ 	.byte	0x04, 0x37
        /*0002*/ 	.short	(.L_3521 - .L_3520)
.L_3520:
        /*0004*/ 	.word	0x00000082


	//----- nvinfo : EIATTR_KPARAM_INFO
	.align		4
.L_3521:
        /*0008*/ 	.byte	0x04, 0x17
        /*000a*/ 	.short	(.L_3523 - .L_3522)
.L_3522:
        /*000c*/ 	.word	0x00000000
        /*0010*/ 	.short	0x0000
        /*0012*/ 	.short	0x0000
        /*0014*/ 	.byte	0x00, 0xf0, 0xc1, 0x07


	//----- nvinfo : EIATTR_SPARSE_MMA_MASK
	.align		4
.L_3523:
        /*0018*/ 	.byte	0x03, 0x50
        /*001a*/ 	.short	0x0000


	//----- nvinfo : EIATTR_MAXREG_COUNT
	.align		4
        /*001c*/ 	.byte	0x03, 0x1b
        /*001e*/ 	.short	0x00ff


	//----- nvinfo : EIATTR_NUM_BARRIERS
	.align		4
        /*0020*/ 	.byte	0x02, 0x4c
        /*0022*/ 	.byte	0x01
	.zero		1


	//----- nvinfo : EIATTR_MERCURY_ISA_VERSION
	.align		4
        /*0024*/ 	.byte	0x03, 0x5f
        /*0026*/ 	.short	0x0101


	//----- nvinfo : EIATTR_COOP_GROUP_MASK_REGIDS
	.align		4
        /*0028*/ 	.byte	0x04, 0x29
        /*002a*/ 	.short	(.L_3525 - .L_3524)


	//   ....[0]....
.L_3524:
        /*002c*/ 	.word	0xffffffff


	//   ....[1]....
        /*0030*/ 	.word	0xffffffff


	//   ....[2]....
        /*0034*/ 	.word	0xffffffff


	//   ....[3]....
        /*0038*/ 	.word	0xffffffff


	//   ....[4]....
        /*003c*/ 	.word	0xffffffff


	//   ....[5]....
        /*0040*/ 	.word	0xffffffff


	//   ....[6]....
        /*0044*/ 	.word	0xffffffff


	//   ....[7]....
        /*0048*/ 	.word	0xffffffff


	//   ....[8]....
        /*004c*/ 	.word	0xffffffff


	//   ....[9]....
        /*0050*/ 	.word	0xffffffff


	//   ....[10]....
        /*0054*/ 	.word	0xffffffff


	//   ....[11]....
        /*0058*/ 	.word	0xffffffff


	//   ....[12]....
        /*005c*/ 	.word	0xffffffff


	//   ....[13]....
        /*0060*/ 	.word	0xffffffff


	//   ....[14]....
        /*0064*/ 	.word	0xffffffff


	//   ....[15]....
        /*0068*/ 	.word	0xffffffff


	//   ....[16]....
        /*006c*/ 	.word	0xffffffff


	//   ....[17]....
        /*0070*/ 	.word	0xffffffff


	//   ....[18]....
        /*0074*/ 	.word	0xffffffff


	//   ....[19]....
        /*0078*/ 	.word	0xffffffff


	//   ....[20]....
        /*007c*/ 	.word	0xffffffff


	//   ....[21]....
        /*0080*/ 	.word	0xffffffff


	//   ....[22]....
        /*0084*/ 	.word	0xffffffff


	//   ....[23]....
        /*0088*/ 	.word	0xffffffff


	//   ....[24]....
        /*008c*/ 	.word	0xffffffff


	//   ....[25]....
        /*0090*/ 	.word	0xffffffff


	//   ....[26]....
        /*0094*/ 	.word	0xffffffff


	//   ....[27]....
        /*0098*/ 	.word	0xffffffff


	//   ....[28]....
        /*009c*/ 	.word	0xffffffff


	//   ....[29]....
        /*00a0*/ 	.word	0xffffffff


	//   ....[30]....
        /*00a4*/ 	.word	0xffffffff


	//   ....[31]....
        /*00a8*/ 	.word	0xffffffff


	//   ....[32]....
        /*00ac*/ 	.word	0xffffffff


	//   ....[33]....
        /*00b0*/ 	.word	0xffffffff


	//   ....[34]....
        /*00b4*/ 	.word	0xffffffff


	//   ....[35]....
        /*00b8*/ 	.word	0xffffffff


	//   ....[36]....
        /*00bc*/ 	.word	0xffffffff


	//   ....[37]....
        /*00c0*/ 	.word	0xffffffff


	//   ....[38]....
        /*00c4*/ 	.word	0xffffffff


	//   ....[39]....
        /*00c8*/ 	.word	0xffffffff


	//   ....[40]....
        /*00cc*/ 	.word	0xffffffff


	//   ....[41]....
        /*00d0*/ 	.word	0xffffffff


	//   ....[42]....
        /*00d4*/ 	.word	0xffffffff


	//   ....[43]....
        /*00d8*/ 	.word	0xffffffff


	//   ....[44]....
        /*00dc*/ 	.word	0xffffffff


	//   ....[45]....
        /*00e0*/ 	.word	0xffffffff


	//   ....[46]....
        /*00e4*/ 	.word	0xffffffff


	//   ....[47]....
        /*00e8*/ 	.word	0xffffffff


	//   ....[48]....
        /*00ec*/ 	.word	0xffffffff


	//   ....[49]....
        /*00f0*/ 	.word	0xffffffff


	//   ....[50]....
        /*00f4*/ 	.word	0xffffffff


	//   ....[51]....
        /*00f8*/ 	.word	0xffffffff


	//   ....[52]....
        /*00fc*/ 	.word	0xffffffff


	//   ....[53]....
        /*0100*/ 	.word	0xffffffff


	//----- nvinfo : EIATTR_COOP_GROUP_INSTR_OFFSETS
	.align		4
.L_3525:
        /*0104*/ 	.byte	0x04, 0x28
        /*0106*/ 	.short	(.L_3527 - .L_3526)


	//   ....[0]....
.L_3526:
        /*0108*/ 	.word	0x00000e10


	//   ....[1]....
        /*010c*/ 	.word	0x00000f60


	//   ....[2]....
        /*0110*/ 	.word	0x000010b0


	//   ....[3]....
        /*0114*/ 	.word	0x000017f0


	//   ....[4]....
        /*0118*/ 	.word	0x00001bb0


	//   ....[5]....
        /*011c*/ 	.word	0x00001bf0


	//   ....[6]....
        /*0120*/ 	.word	0x00001c10


	//   ....[7]....
        /*0124*/ 	.word	0x00001c20


	//   ....[8]....
        /*0128*/ 	.word	0x00001c50


	//   ....[9]....
        /*012c*/ 	.word	0x00001c80


	//   ....[10]....
        /*0130*/ 	.word	0x00001ca0


	//   ....[11]....
        /*0134*/ 	.word	0x00001cc0


	//   ....[12]....
        /*0138*/ 	.word	0x00001cf0


	//   ....[13]....
        /*013c*/ 	.word	0x00001d20


	//   ....[14]....
        /*0140*/ 	.word	0x00001d40


	//   ....[15]....
        /*0144*/ 	.word	0x00001d60


	//   ....[16]....
        /*0148*/ 	.word	0x00001d90


	//   ....[17]....
        /*014c*/ 	.word	0x00001dc0


	//   ....[18]....
        /*0150*/ 	.word	0x00001e00


	//   ....[19]....
        /*0154*/ 	.word	0x00001e30


	//   ....[20]....
        /*0158*/ 	.word	0x00001e80


	//   ....[21]....
        /*015c*/ 	.word	0x00001ea0


	//   ....[22]....
        /*0160*/ 	.word	0x00001ec0


	//   ....[23]....
        /*0164*/ 	.word	0x00001ee0


	//   ....[24]....
        /*0168*/ 	.word	0x00001f10


	//   ....[25]....
        /*016c*/ 	.word	0x00001f30


	//   ....[26]....
        /*0170*/ 	.word	0x00001f50


	//   ....[27]....
        /*0174*/ 	.word	0x00001f70


	//   ....[28]....
        /*0178*/ 	.word	0x00001f80


	//   ....[29]....
        /*017c*/ 	.word	0x00001f90


	//   ....[30]....
        /*0180*/ 	.word	0x00001fa0


	//   ....[31]....
        /*0184*/ 	.word	0x00001fb0


	//   ....[32]....
        /*0188*/ 	.word	0x00002490


	//   ....[33]....
        /*018c*/ 	.word	0x000024d0


	//   ....[34]....
        /*0190*/ 	.word	0x000025a0


	//   ....[35]....
        /*0194*/ 	.word	0x000025c0


	//   ....[36]....
        /*0198*/ 	.word	0x00002640


	//   ....[37]....
        /*019c*/ 	.word	0x00002670


	//   ....[38]....
        /*01a0*/ 	.word	0x000026b0


	//   ....[39]....
        /*01a4*/ 	.word	0x000026d0


	//   ....[40]....
        /*01a8*/ 	.word	0x00002720


	//   ....[41]....
        /*01ac*/ 	.word	0x00002750


	//   ....[42]....
        /*01b0*/ 	.word	0x000029f0


	//   ....[43]....
        /*01b4*/ 	.word	0x00002d80


	//   ....[44]....
        /*01b8*/ 	.word	0x00003150


	//   ....[45]....
        /*01bc*/ 	.word	0x000031a0


	//   ....[46]....
        /*01c0*/ 	.word	0x000031f0


	//   ....[47]....
        /*01c4*/ 	.word	0x00003220


	//   ....[48]....
        /*01c8*/ 	.word	0x00003240


	//   ....[49]....
        /*01cc*/ 	.word	0x00003320


	//   ....[50]....
        /*01d0*/ 	.word	0x00003360


	//   ....[51]....
        /*01d4*/ 	.word	0x000033b0


	//   ....[52]....
        /*01d8*/ 	.word	0x000033e0


	//   ....[53]....
        /*01dc*/ 	.word	0x00003400


	//----- nvinfo : EIATTR_EXIT_INSTR_OFFSETS
	.align		4
.L_3527:
        /*01e0*/ 	.byte	0x04, 0x1c
        /*01e2*/ 	.short	(.L_3529 - .L_3528)


	//   ....[0]....
.L_3528:
        /*01e4*/ 	.word	0x000034d0


	//   ....[1]....
        /*01e8*/ 	.word	0x000037b0


	//----- nvinfo : EIATTR_MAX_THREADS
	.align		4
.L_3529:
        /*01ec*/ 	.byte	0x04, 0x05
        /*01ee*/ 	.short	(.L_3531 - .L_3530)
.L_3530:
        /*01f0*/ 	.word	0x00000020
        /*01f4*/ 	.word	0x00000001
        /*01f8*/ 	.word	0x00000001


	//----- nvinfo : EIATTR_CRS_STACK_SIZE
	.align		4
.L_3531:
        /*01fc*/ 	.byte	0x04, 0x1e
        /*01fe*/ 	.short	(.L_3533 - .L_3532)
.L_3532:
        /*0200*/ 	.word	0x00000000


	//----- nvinfo : EIATTR_CBANK_PARAM_SIZE
	.align		4
.L_3533:
        /*0204*/ 	.byte	0x03, 0x19
        /*0206*/ 	.short	0x01f0


	//----- nvinfo : EIATTR_PARAM_CBANK
	.align		4
        /*0208*/ 	.byte	0x04, 0x0a
        /*020a*/ 	.short	(.L_3535 - .L_3534)
	.align		4
.L_3534:
        /*020c*/ 	.word	index@(.nv.constant0._Z25selective_scan_bwd_kernelI32Selective_Scan_bwd_kernel_traitsILi32ELi4ELb0ELb1ELb0ELb0ELb0EN3c108BFloat16EfEEv12SSMParamsBwd)
        /*0210*/ 	.short	0x0210
        /*0212*/ 	.short	0x01f0


	//----- nvinfo : EIATTR_SW_WAR
	.align		4
.L_3535:
        /*0214*/ 	.byte	0x04, 0x36
        /*0216*/ 	.short	(.L_3537 - .L_3536)
.L_3536:
        /*0218*/ 	.word	0x00000008
.L_3537:


//--------------------- .nv.info._Z25selective_scan_bwd_kernelI32Selective_Scan_bwd_kernel_traitsILi32ELi4ELb0ELb1ELb0ELb0ELb1EN3c108BFloat16EfEEv12SSMParamsBwd --------------------------
	.section	.nv.info._Z25selective_scan_bwd_kernelI32Selective_Scan_bwd_kernel_traitsILi32ELi4ELb0ELb1ELb0ELb0ELb1EN3c108BFloat16EfEEv12SSMParamsBwd,"",@"SHT_CUDA_INFO"
	.sectionflags	@""
	.align	4


	//----- nvinfo : EIATTR_CUDA_API_VERSION
	.align		4
        /*0000*/ 	.byte	0x04, 0x37
        /*0002*/ 	.short	(.L_3539 - .L_3538)
.L_3538:
        /*0004*/ 	.word	0x00000082


	//----- nvinfo : EIATTR_KPARAM_INFO
	.align		4
.L_3539:
        /*0008*/ 	.byte	0x04, 0x17
        /*000a*/ 	.short	(.L_3541 - .L_3540)
.L_3540:
        /*000c*/ 	.word	0x00000000
        /*0010*/ 	.short	0x0000
        /*0012*/ 	.short	0x0000
        /*0014*/ 	.byte	0x00, 0xf0, 0xc1, 0x07


	//----- nvinfo : EIATTR_SPARSE_MMA_MASK
	.align		4
.L_3541:
        /*0018*/ 	.byte	0x03, 0x50
        /*001a*/ 	.short	0x0000


	//----- nvinfo : EIATTR_MAXREG_COUNT
	.align		4
        /*001c*/ 	.byte	0x03, 0x1b
        /*001e*/ 	.short	0x00ff


	//----- nvinfo : EIATTR_NUM_BARRIERS
	.align		4
        /*0020*/ 	.byte	0x02, 0x4c
        /*0022*/ 	.byte	0x01
	.zero		1


	//----- nvinfo : EIATTR_MERCURY_ISA_VERSION
	.align		4
        /*0024*/ 	.byte	0x03, 0x5f
        /*0026*/ 	.short	0x0101


	//----- nvinfo : EIATTR_COOP_GROUP_MASK_REGIDS
	.align		4
        /*0028*/ 	.byte	0x04, 0x29
        /*002a*/ 	.short	(.L_3543 - .L_3542)


	//   ....[0]....
.L_3542:
        /*002c*/ 	.word	0xffffffff


	//   ....[1]....
        /*0030*/ 	.word	0xffffffff


	//   ....[2]....
        /*0034*/ 	.word	0xffffffff


	//   ....[3]....
        /*0038*/ 	.word	0xffffffff


	//   ....[4]....
        /*003c*/ 	.word	0xffffffff


	//   ....[5]....
        /*0040*/ 	.word	0xffffffff


	//   ....[6]....
        /*0044*/ 	.word	0xffffffff


	//   ....[7]....
        /*0048*/ 	.word	0xffffffff


	//   ....[8]....
        /*004c*/ 	.word	0xffffffff


	//   ....[9]....
        /*0050*/ 	.word	0xffffffff


	//   ....[10]....
        /*0054*/ 	.word	0xffffffff


	//   ....[11]....
        /*0058*/ 	.word	0xffffffff


	//   ....[12]....
        /*005c*/ 	.word	0xffffffff


	//   ....[13]....
        /*0060*/ 	.word	0xffffffff


	//   ....[14]....
        /*0064*/ 	.word	0xffffffff


	//   ....[15]....
        /*0068*/ 	.word	0xffffffff


	//   ....[16]....
        /*006c*/ 	.word	0xffffffff


	//   ....[17]....
        /*0070*/ 	.word	0xffffffff


	//   ....[18]....
        /*0074*/ 	.word	0xffffffff


	//   ....[19]....
        /*0078*/ 	.word	0xffffffff


	//   ....[20]....
        /*007c*/ 	.word	0xffffffff


	//   ....[21]....
        /*0080*/ 	.word	0xffffffff


	//   ....[22]....
        /*0084*/ 	.word	0xffffffff


	//   ....[23]....
        /*0088*/ 	.word	0xffffffff


	//   ....[24]....
        /*008c*/ 	.word	0xffffffff


	//   ....[25]....
        /*0090*/ 	.word	0xffffffff


	//   ....[26]....
        /*0094*/ 	.word	0xffffffff


	//   ....[27]....
        /*0098*/ 	.word	0xffffffff


	//   ....[28]....
        /*009c*/ 	.word	0xffffffff


	//   ....[29]....
        /*00a0*/ 	.word	0xffffffff


	//   ....[30]....
        /*00a4*/ 	.word	0xffffffff


	//   ....[31]....
        /*00a8*/ 	.word	0xffffffff


	//   ....[32]....
        /*00ac*/ 	.word	0xffffffff


	//   ....[33]....
        /*00b0*/ 	.word	0xffffffff


	//   ....[34]....
        /*00b4*/ 	.word	0xffffffff


	//   ....[35]....
        /*00b8*/ 	.word	0xffffffff


	//   ....[36]....
        /*00bc*/ 	.word	0xffffffff


	//   ....[37]....
        /*00c0*/ 	.word	0xffffffff


	//   ....[38]....
        /*00c4*/ 	.word	0xffffffff


	//   ....[39]....
        /*00c8*/ 	.word	0xffffffff


	//   ....[40]....
        /*00cc*/ 	.word	0xffffffff


	//   ....[41]....
        /*00d0*/ 	.word	0xffffffff


	//   ....[42]....
        /*00d4*/ 	.word	0xffffffff


	//   ....[43]....
        /*00d8*/ 	.word	0xffffffff


	//   ....[44]....
        /*00dc*/ 	.word	0xffffffff


	//   ....[45]....
        /*00e0*/ 	.word	0xffffffff


	//   ....[46]....
        /*00e4*/ 	.word	0xffffffff


	//   ....[47]....
        /*00e8*/ 	.word	0xffffffff


	//   ....[48]....
        /*00ec*/ 	.word	0xffffffff


	//   ....[49]....
        /*00f0*/ 	.word	0xffffffff


	//   ....[50]....
        /*00f4*/ 	.word	0xffffffff


	//   ....[51]....
        /*00f8*/ 	.word	0xffffffff


	//   ....[52]....
        /*00fc*/ 	.word	0xffffffff


	//   ....[53]....
        /*0100*/ 	.word	0xffffffff


	//   ....[54]....
        /*0104*/ 	.word	0xffffffff


	//   ....[55]....
        /*0108*/ 	.word	0xffffffff


	//   ....[56]....
        /*010c*/ 	.word	0xffffffff


	//   ....[57]....
        /*0110*/ 	.word	0xffffffff


	//----- nvinfo : EIATTR_COOP_GROUP_INSTR_OFFSETS
	.align		4
.L_3543:
        /*0114*/ 	.byte	0x04, 0x28
        /*0116*/ 	.short	(.L_3545 - .L_3544)


	//   ....[0]....
.L_3544:
        /*0118*/ 	.word	0x00000da0


	//   ....[1]....
        /*011c*/ 	.word	0x00000eb0


	//   ....[2]....
        /*0120*/ 	.word	0x00001140


	//   ....[3]....
        /*0124*/ 	.word	0x000013f0


	//   ....[4]....
        /*0128*/ 	.word	0x000016d0


	//   ....[5]....
        /*012c*/ 	.word	0x00001900


	//   ....[6]....
        /*0130*/ 	.word	0x00001e00


	//   ....[7]....
        /*0134*/ 	.word	0x000027e0


	//   ....[8]....
        /*0138*/ 	.word	0x00002ba0


	//   ....[9]....
        /*013c*/ 	.word	0x00002be0


	//   ....[10]....
        /*0140*/ 	.word	0x00002c00


	//   ....[11]....
        /*0144*/ 	.word	0x00002c10


	//   ....[12]....
        /*0148*/ 	.word	0x00002c40


	//   ....[13]....
        /*014c*/ 	.word	0x00002c70


	//   ....[14]....
        /*0150*/ 	.word	0x00002c90


	//   ....[15]....
        /*0154*/ 	.word	0x00002cb0


	//   ....[16]....
        /*0158*/ 	.word	0x00002ce0


	//   ....[17]....
        /*015c*/ 	.word	0x00002d10


	//   ....[18]....
        /*0160*/ 	.word	0x00002d30


	//   ....[19]....
        /*0164*/ 	.word	0x00002d50


	//   ....[20]....
        /*0168*/ 	.word	0x00002d80


	//   ....[21]....
        /*016c*/ 	.word	0x00002db0


	//   ....[22]....
        /*0170*/ 	.word	0x00002df0


	//   ....[23]....
        /*0174*/ 	.word	0x00002e20


	//   ....[24]....
        /*0178*/ 	.word	0x00002e70


	//   ....[25]....
        /*017c*/ 	.word	0x00002e90


	//   ....[26]....
        /*0180*/ 	.word	0x00002eb0


	//   ....[27]....
        /*0184*/ 	.word	0x00002ed0


	//   ....[28]....
        /*0188*/ 	.word	0x00002f00


	//   ....[29]....
        /*018c*/ 	.word	0x00002f20


	//   ....[30]....
        /*0190*/ 	.word	0x00002f40


	//   ....[31]....
        /*0194*/ 	.word	0x00002f50


	//   ....[32]....
        /*0198*/ 	.word	0x00002f60


	//   ....[33]....
        /*019c*/ 	.word	0x00002f70


	//   ....[34]....
        /*01a0*/ 	.word	0x00002f90


	//   ....[35]....
        /*01a4*/ 	.word	0x00002fc0


	//   ....[36]....
        /*01a8*/ 	.word	0x00003470


	//   ....[37]....
        /*01ac*/ 	.word	0x000034b0


	//   ....[38]....
        /*01b0*/ 	.word	0x00003580


	//   ....[39]....
        /*01b4*/ 	.word	0x000035a0


	//   ....[40]....
        /*01b8*/ 	.word	0x000035e0


	//   ....[41]....
        /*01bc*/ 	.word	0x00003600


	//   ....[42]....
        /*01c0*/ 	.word	0x00003630


	//   ....[43]....
        /*01c4*/ 	.word	0x00003650


	//   ....[44]....
        /*01c8*/ 	.word	0x00003680


	//   ....[45]....
        /*01cc*/ 	.word	0x000036a0


	//   ....[46]....
        /*01d0*/ 	.word	0x000039a0


	//   ....[47]....
        /*01d4*/ 	.word	0x00003d20


	//   ....[48]....
        /*01d8*/ 	.word	0x00004120


	//   ....[49]....
        /*01dc*/ 	.word	0x00004170


	//   ....[50]....
        /*01e0*/ 	.word	0x000041c0


	//   ....[51]....
        /*01e4*/ 	.word	0x000041f0


	//   ....[52]....
        /*01e8*/ 	.word	0x00004210


	//   ....[53]....
        /*01ec*/ 	.word	0x000042f0


	//   ....[54]....
        /*01f0*/ 	.word	0x00004330


	//   ....[55]....
        /*01f4*/ 	.word	0x00004380


	//   ....[56]....
        /*01f8*/ 	.word	0x000043b0


	//   ....[57]....
        /*01fc*/ 	.word	0x000043d0


	//----- nvinfo : EIATTR_EXIT_INSTR_OFFSETS
	.align		4
.L_3545:
        /*0200*/ 	.byte	0x04, 0x1c
        /*0202*/ 	.short	(.L_3547 - .L_3546)


	//   ....[0]....
.L_3546:
        /*0204*/ 	.word	0x000044a0


	//   ....[1]....
        /*0208*/ 	.word	0x00004780


	//----- nvinfo : EIATTR_MAX_THREADS
	.align		4
.L_3547:
        /*020c*/ 	.byte	0x04, 0x05
        /*020e*/ 	.short	(.L_3549 - .L_3548)
.L_3548:
        /*0210*/ 	.word	0x00000020
        /*0214*/ 	.word	0x00000001
        /*0218*/ 	.word	0x00000001


	//----- nvinfo : EIATTR_CRS_STACK_SIZE
	.align		4
.L_3549:
        /*021c*/ 	.byte	0x04, 0x1e
        /*021e*/ 	.short	(.L_3551 - .L_3550)
.L_3550:
        /*0220*/ 	.word	0x00000000


	//----- nvinfo : EIATTR_CBANK_PARAM_SIZE
	.align		4
.L_3551:
        /*0224*/ 	.byte	0x03, 0x19
        /*0226*/ 	.short	0x01f0


	//----- nvinfo : EIATTR_PARAM_CBANK
	.align		4
        /*0228*/ 	.byte	0x04, 0x0a
        /*022a*/ 	.short	(.L_3553 - .L_3552)
	.align		4
.L_3552:
        /*022c*/ 	.word	index@(.nv.constant0._Z25selective_scan_bwd_kernelI32Selective_Scan_bwd_kernel_traitsILi32ELi4ELb0ELb1ELb0ELb0ELb1EN3c108BFloat16EfEEv12SSMParamsBwd)
        /*0230*/ 	.short	0x0210
        /*0232*/ 	.short	0x01f0


	//----- nvinfo : EIATTR_SW_WAR
	.align		4
.L_3553:
        /*0234*/ 	.byte	0x04, 0x36
        /*0236*/ 	.short	(.L_3555 - .L_3554)
.L_3554:
        /*0238*/ 	.word	0x00000008
.L_3555:


//--------------------- .nv.info._Z25selective_scan_bwd_kernelI32Selective_Scan_bwd_kernel_traitsILi32ELi4ELb0ELb1ELb0ELb1ELb0EN3c108BFloat16EfEEv12SSMParamsBwd --------------------------
	.section	.nv.info._Z25selective_scan_bwd_kernelI32Selective_Scan_bwd_kernel_traitsILi32ELi4ELb0ELb1ELb0ELb1ELb0EN3c108BFloat16EfEEv12SSMParamsBwd,"",@"SHT_CUDA_INFO"
	.sectionflags	@""
	.align	4


	//----- nvinfo : EIATTR_CUDA_API_VERSION
	.align		4
        /*0000*/ 	.byte	0x04, 0x37
        /*0002*/ 	.short	(.L_3557 - .L_3556)
.L_3556:
        /*0004*/ 	.word	0x00000082


	//----- nvinfo : EIATTR_KPARAM_INFO
	.align		4
.L_3557:
        /*0008*/ 	.byte	0x04, 0x17
        /*000a*/ 	.short	(.L_3559 - .L_3558)
.L_3558:
        /*000c*/ 	.word	0x00000000
        /*0010*/ 	.short	0x0000
        /*0012*/ 	.short	0x0000
        /*0014*/ 	.byte	0x00, 0xf0, 0xc1, 0x07


	//----- nvinfo : EIATTR_SPARSE_MMA_MASK
	.align		4
.L_3559:
        /*0018*/ 	.byte	0x03, 0x50
        /*001a*/ 	.short	0x0000


	//----- nvinfo : EIATTR_MAXREG_COUNT
	.align		4
        /*001c*/ 	.byte	0x03, 0x1b
        /*001e*/ 	.short	0x00ff


	//----- nvinfo : EIATTR_NUM_BARRIERS
	.align		4
        /*0020*/ 	.byte	0x02, 0x4c
        /*0022*/ 	.byte	0x01
	.zero		1


	//----- nvinfo : EIATTR_MERCURY_ISA_VERSION
	.align		4
        /*0024*/ 	.byte	0x03, 0x5f
        /*0026*/ 	.short	0x0101


	//----- nvinfo : EIATTR_COOP_GROUP_MASK_REGIDS
	.align		4
        /*0028*/ 	.byte	0x04, 0x29
        /*002a*/ 	.short	(.L_3561 - .L_3560)


	//   ....[0]....
.L_3560:
        /*002c*/ 	.word	0xffffffff


	//   ....[1]....
        /*0030*/ 	.word	0xffffffff


	//   ....[2]....
        /*0034*/ 	.word	0xffffffff


	//   ....[3]....
        /*0038*/ 	.word	0xffffffff


	//   ....[4]....
        /*003c*/ 	.word	0xffffffff


	//   ....[5]....
        /*0040*/ 	.word	0xffffffff


	//   ....[6]....
        /*0044*/ 	.word	0xffffffff


	//   ....[7]....
        /*0048*/ 	.word	0xffffffff


	//   ....[8]....
        /*004c*/ 	.word	0xffffffff


	//   ....[9]....
        /*0050*/ 	.word	0xffffffff


	//   ....[10]....
        /*0054*/ 	.word	0xffffffff


	//   ....[11]....
        /*0058*/ 	.word	0xffffffff


	//   ....[12]....
        /*005c*/ 	.word	0xffffffff


	//   ....[13]....
        /*0060*/ 	.word	0xffffffff


	//   ....[14]....
        /*0064*/ 	.word	0xffffffff


	//   ....[15]....
        /*0068*/ 	.word	0xffffffff


	//   ....[16]....
        /*006c*/ 	.word	0xffffffff


	//   ....[17]....
        /*0070*/ 	.word	0xffffffff


	//   ....[18]....
        /*0074*/ 	.word	0xffffffff


	//   ....[19]....
        /*0078*/ 	.word	0xffffffff


	//   ....[20]....
        /*007c*/ 	.word	0xffffffff


	//   ....[21]....
        /*0080*/ 	.word	0xffffffff


	//   ....[22]....
        /*0084*/ 	.word	0xffffffff


	//   ....[23]....
        /*0088*/ 	.word	0xffffffff


	//   ....[24]....
        /*008c*/ 	.word	0xffffffff


	//   ....[25]....
        /*0090*/ 	.word	0xffffffff


	//   ....[26]....
        /*0094*/ 	.word	0xffffffff


	//   ....[27]....
        /*0098*/ 	.word	0xffffffff


	//   ....[28]....
        /*009c*/ 	.word	0xffffffff


	//   ....[29]....
        /*00a0*/ 	.word	0xffffffff


	//   ....[30]....
        /*00a4*/ 	.word	0xffffffff


	//   ....[31]....
        /*00a8*/ 	.word	0xffffffff


	//   ....[32]....
        /*00ac*/ 	.word	0xffffffff


	//   ....[33]....
        /*00b0*/ 	.word	0xffffffff


	//   ....[34]....
        /*00b4*/ 	.word	0xffffffff


	//   ....[35]....
        /*00b8*/ 	.word	0xffffffff


	//   ....[36]....
        /*00bc*/ 	.word	0xffffffff


	//   ....[37]....
        /*00c0*/ 	.word	0xffffffff


	//   ....[38]....
        /*00c4*/ 	.word	0xffffffff


	//   ....[39]....
        /*00c8*/ 	.word	0xffffffff


	//   ....[40]....
        /*00cc*/ 	.word	0xffffffff


	//   ....[41]....
        /*00d0*/ 	.word	0xffffffff


	//   ....[42]....
        /*00d4*/ 	.word	0xffffffff


	//   ....[43]....
        /*00d8*/ 	.word	0xffffffff


	//   ....[44]....
        /*00dc*/ 	.word	0xffffffff


	//   ....[45]....
        /*00e0*/ 	.word	0xffffffff


	//   ....[46]....
        /*00e4*/ 	.word	0xffffffff


	//   ....[47]....
        /*00e8*/ 	.word	0xffffffff


	//   ....[48]....
        /*00ec*/ 	.word	0xffffffff


	//   ....[49]....
        /*00f0*/ 	.word	0xffffffff


	//   ....[50]....
        /*00f4*/ 	.word	0xffffffff


	//   ....[51]....
        /*00f8*/ 	.word	0xffffffff


	//   ....[52]....
        /*00fc*/ 	.word	0xffffffff


	//   ....[53]....
        /*0100*/ 	.word	0xffffffff


	//   ....[54]....
        /*0104*/ 	.word	0xffffffff


	//----- nvinfo : EIATTR_COOP_GROUP_INSTR_OFFSETS
	.align		4
.L_3561:
        /*0108*/ 	.byte	0x04, 0x28
        /*010a*/ 	.short	(.L_3563 - .L_3562)


	//   ....[0]....
.L_3562:
        /*010c*/ 	.word	0x00000dc0


	//   ....[1]....
        /*0110*/ 	.word	0x00000ed0


	//   ....[2]....
        /*0114*/ 	.word	0x000010d0


	//   ....[3]....
        /*0118*/ 	.word	0x000020f0


	//   ....[4]....
        /*011c*/ 	.word	0x000024a0


	//   ....[5]....
        /*0120*/ 	.word	0x000024e0


	//   ....[6]....
        /*0124*/ 	.word	0x00002500


	//   ....[7]....
        /*0128*/ 	.word	0x00002510


	//   ....[8]....
        /*012c*/ 	.word	0x00002540


	//   ....[9]....
        /*0130*/ 	.word	0x00002570


	//   ....[10]....
        /*0134*/ 	.word	0x00002590


	//   ....[11]....
        /*0138*/ 	.word	0x000025b0


	//   ....[12]....
        /*013c*/ 	.word	0x000025e0


	//   ....[13]....
        /*0140*/ 	.word	0x00002610


	//   ....[14]....
        /*0144*/ 	.word	0x00002630


	//   ....[15]....
        /*0148*/ 	.word	0x00002650


	//   ....[16]....
        /*014c*/ 	.word	0x00002690


	//   ....[17]....
        /*0150*/ 	.word	0x000026c0


	//   ....[18]....
        /*0154*/ 	.word	0x00002700


	//   ....[19]....
        /*0158*/ 	.word	0x00002730


	//   ....[20]....
        /*015c*/ 	.word	0x00002780


	//   ....[21]....
        /*0160*/ 	.word	0x00002790


	//   ....[22]....
        /*0164*/ 	.word	0x000027d0


	//   ....[23]....
        /*0168*/ 	.word	0x000027e0


	//   ....[24]....
        /*016c*/ 	.word	0x00002810


	//   ....[25]....
        /*0170*/ 	.word	0x00002820


	//   ....[26]....
        /*0174*/ 	.word	0x00002840


	//   ....[27]....
        /*0178*/ 	.word	0x00002870


	//   ....[28]....
        /*017c*/ 	.word	0x00002880


	//   ....[29]....
        /*0180*/ 	.word	0x00002890


	//   ....[30]....
        /*0184*/ 	.word	0x000028b0


	//   ....[31]....
        /*0188*/ 	.word	0x000028e0


	//   ....[32]....
        /*018c*/ 	.word	0x00002d90


	//   ....[33]....
        /*0190*/ 	.word	0x00002dd0


	//   ....[34]....
        /*0194*/ 	.word	0x00002ee0


	//   ....[35]....
        /*0198*/ 	.word	0x00002f00


	//   ....[36]....
        /*019c*/ 	.word	0x00002f40


	//   ....[37]....
        /*01a0*/ 	.word	0x00002f60


	//   ....[38]....
        /*01a4*/ 	.word	0x00002f90


	//   ....[39]....
        /*01a8*/ 	.word	0x00002fb0


	//   ....[40]....
        /*01ac*/ 	.word	0x00002fe0


	//   ....[41]....
        /*01b0*/ 	.word	0x00003000


	//   ....[42]....
        /*01b4*/ 	.word	0x000033f0


	//   ....[43]....
        /*01b8*/ 	.word	0x00003430


	//   ....[44]....
        /*01bc*/ 	.word	0x000039d0


	//   ....[45]....
        /*01c0*/ 	.word	0x00003d90


	//   ....[46]....
        /*01c4*/ 	.word	0x00003de0


	//   ....[47]....
        /*01c8*/ 	.word	0x00003e30


	//   ....[48]....
        /*01cc*/ 	.word	0x00003e60


	//   ....[49]....
        /*01d0*/ 	.word	0x00003e80


	//   ....[50]....
        /*01d4*/ 	.word	0x00003f60


	//   ....[51]....
        /*01d8*/ 	.word	0x00003fa0


	//   ....[52]....
        /*01dc*/ 	.word	0x00003ff0


	//   ....[53]....
        /*01e0*/ 	.word	0x00004020


	//   ....[54]....
        /*01e4*/ 	.word	0x00004040


	//----- nvinfo : EIATTR_EXIT_INSTR_OFFSETS
	.align		4
.L_3563:
        /*01e8*/ 	.byte	0x04, 0x1c
        /*01ea*/ 	.short	(.L_3565 - .L_3564)


	//   ....[0]....
.L_3564:
        /*01ec*/ 	.word	0x00004110


	//   ....[1]....
        /*01f0*/ 	.word	0x000043f0


	//----- nvinfo : EIATTR_MAX_THREADS
	.align		4
.L_3565:
        /*01f4*/ 	.byte	0x04, 0x05
        /*01f6*/ 	.short	(.L_3567 - .L_3566)
.L_3566:
        /*01f8*/ 	.word	0x00000020
        /*01fc*/ 	.word	0x00000001
        /*0200*/ 	.word	0x00000001


	//----- nvinfo : EIATTR_CRS_STACK_SIZE
	.align		4
.L_3567:
        /*0204*/ 	.byte	0x04, 0x1e
        /*0206*/ 	.short	(.L_3569 - .L_3568)
.L_3568:
        /*0208*/ 	.word	0x00000000


	//----- nvinfo : EIATTR_CBANK_PARAM_SIZE
	.align		4
.L_3569:
        /*020c*/ 	.byte	0x03, 0x19
        /*020e*/ 	.short	0x01f0


	//----- nvinfo : EIATTR_PARAM_CBANK
	.align		4
        /*0210*/ 	.byte	0x04, 0x0a
        /*0212*/ 	.short	(.L_3571 - .L_3570)
	.align		4
.L_3570:
        /*0214*/ 	.word	index@(.nv.constant0._Z25selective_scan_bwd_kernelI32Selective_Scan_bwd_kernel_traitsILi32ELi4ELb0ELb1ELb0ELb1ELb0EN3c108BFloat16EfEEv12SSMParamsBwd)
        /*0218*/ 	.short	0x0210
        /*021a*/ 	.short	0x01f0


	//----- nvinfo : EIATTR_SW_WAR
	.align		4
.L_3571:
        /*021c*/ 	.byte	0x04, 0x36
        /*021e*/ 	.short	(.L_3573 - .L_3572)
.L_3572:
        /*0220*/ 	.word	0x00000008
.L_3573:


//--------------------- .nv.info._Z25selective_scan_bwd_kernelI32Selective_Scan_bwd_kernel_traitsILi32ELi4ELb0ELb1ELb0ELb1ELb1EN3c108BFloat16EfEEv12SSMParamsBwd --------------------------
	.section	.nv.info._Z25selective_scan_bwd_kernelI32Selective_Scan_bwd_kernel_traitsILi32ELi4ELb0ELb1ELb0ELb1ELb1EN3c108BFloat16EfEEv12SSMParamsBwd,"",@"SHT_CUDA_INFO"
	.sectionflags	@""
	.align	4


	//----- nvinfo : EIATTR_CUDA_API_VERSION
	.align		4
        /*0000*/ 	.byte	0x04, 0x37
        /*0002*/ 	.short	(.L_3575 - .L_3574)
.L_3574:
        /*0004*/ 	.word	0x00000082


	//----- nvinfo : EIATTR_KPARAM_INFO
	.align		4
.L_3575:
        /*0008*/ 	.byte	0x04, 0x17
        /*000a*/ 	.short	(.L_3577 - .L_3576)
.L_3576:
        /*000c*/ 	.word	0x00000000
        /*0010*/ 	.short	0x0000
        /*0012*/ 	.short	0x0000
        /*0014*/ 	.byte	0x00, 0xf0, 0xc1, 0x07


	//----- nvinfo : EIATTR_SPARSE_MMA_MASK
	.align		4
.L_3577:
        /*0018*/ 	.byte	0x03, 0x50
        /*001a*/ 	.short	0x0000


	//----- nvinfo : EIATTR_MAXREG_COUNT
	.align		4
        /*001c*/ 	.byte	0x03, 0x1b
        /*001e*/ 	.short	0x00ff


	//----- nvinfo : EIATTR_NUM_BARRIERS
	.align		4
        /*0020*/ 	.byte	0x02, 0x4c
        /*0022*/ 	.byte	0x01
	.zero		1


	//----- nvinfo : EIATTR_MERCURY_ISA_VERSION
	.align		4
        /*0024*/ 	.byte	0x03, 0x5f
        /*0026*/ 	.short	0x0101


	//----- nvinfo : EIATTR_COOP_GROUP_MASK_REGIDS
	.align		4
        /*0028*/ 	.byte	0x04, 0x29
        /*002a*/ 	.short	(.L_3579 - .L_3578)


	//   ....[0]....
.L_3578:
        /*002c*/ 	.word	0xffffffff


	//   ....[1]....
        /*0030*/ 	.word	0xffffffff


	//   ....[2]....
        /*0034*/ 	.word	0xffffffff


	//   ....[3]....
        /*0038*/ 	.word	0xffffffff


	//   ....[4]....
        /*003c*/ 	.word	0xffffffff


	//   ....[5]....
        /*0040*/ 	.word	0xffffffff


	//   ....[6]....
        /*0044*/ 	.word	0xffffffff


	//   ....[7]....
        /*0048*/ 	.word	0xffffffff


	//   ....[8]....
        /*004c*/ 	.word	0xffffffff


	//   ....[9]....
        /*0050*/ 	.word	0xffffffff


	//   ....[10]....
        /*0054*/ 	.word	0xffffffff


	//   ....[11]....
        /*0058*/ 	.word	0xffffffff


	//   ....[12]....
        /*005c*/ 	.word	0xffffffff


	//   ....[13]....
        /*0060*/ 	.word	0xffffffff


	//   ....[14]....
        /*0064*/ 	.word	0xffffffff


	//   ....[15]....
        /*0068*/ 	.word	0xffffffff


	//   ....[16]....
        /*006c*/ 	.word	0xffffffff


	//   ....[17]....
        /*0070*/ 	.word	0xffffffff


	//   ....[18]....
        /*0074*/ 	.word	0xffffffff


	//   ....[19]....
        /*0078*/ 	.word	0xffffffff


	//   ....[20]....
        /*007c*/ 	.word	0xffffffff


	//   ....[21]....
        /*0080*/ 	.word	0xffffffff


	//   ....[22]....
        /*0084*/ 	.word	0xffffffff


	//   ....[23]....
        /*0088*/ 	.word	0xffffffff


	//   ....[24]....
        /*008c*/ 	.word	0xffffffff


	//   ....[25]....
        /*0090*/ 	.word	0xffffffff


	//   ....[26]....
        /*0094*/ 	.word	0xffffffff


	//   ....[27]....
        /*0098*/ 	.word	0xffffffff


	//   ....[28]....
        /*009c*/ 	.word	0xffffffff


	//   ....[29]....
        /*00a0*/ 	.word	0xffffffff


	//   ....[30]....
        /*00a4*/ 	.word	0xffffffff


	//   ....[31]....
        /*00a8*/ 	.word	0xffffffff


	//   ....[32]....
        /*00ac*/ 	.word	0xffffffff


	//   ....[33]....
        /*00b0*/ 	.word	0xffffffff


	//   ....[34]....
        /*00b4*/ 	.word	0xffffffff


	//   ....[35]....
        /*00b8*/ 	.word	0xffffffff


	//   ....[36]....
        /*00bc*/ 	.word	0xffffffff


	//   ....[37]....
        /*00c0*/ 	.word	0xffffffff


	//   ....[38]....
        /*00c4*/ 	.word	0xffffffff


	//   ....[39]....
        /*00c8*/ 	.word	0xffffffff


	//   ....[40]....
        /*00cc*/ 	.word	0xffffffff


	//   ....[41]....
        /*00d0*/ 	.word	0xffffffff


	//   ....[42]....
        /*00d4*/ 	.word	0xffffffff


	//   ....[43]....
        /*00d8*/ 	.word	0xffffffff


	//   ....[44]....
        /*00dc*/ 	.word	0xffffffff


	//   ....[45]....
        /*00e0*/ 	.word	0xffffffff


	//   ....[46]....
        /*00e4*/ 	.word	0xffffffff


	//   ....[47]....
        /*00e8*/ 	.word	0xffffffff


	//   ....[48]....
        /*00ec*/ 	.word	0xffffffff


	//   ....[49]....
        /*00f0*/ 	.word	0xffffffff


	//   ....[50]....
        /*00f4*/ 	.word	0xffffffff


	//   ....[51]....
        /*00f8*/ 	.word	0xffffffff


	//   ....[52]....
        /*00fc*/ 	.word	0xffffffff


	//   ....[53]....
        /*0100*/ 	.word	0xffffffff


	//   ....[54]....
        /*0104*/ 	.word	0xffffffff


	//   ....[55]....
        /*0108*/ 	.word	0xffffffff


	//   ....[56]....
        /*010c*/ 	.word	0xffffffff


	//   ....[57]....
        /*0110*/ 	.word	0xffffffff


	//   ....[58]....
        /*0114*/ 	.word	0xffffffff


	//----- nvinfo : EIATTR_COOP_GROUP_INSTR_OFFSETS
	.align		4
.L_3579:
        /*0118*/ 	.byte	0x04, 0x28
        /*011a*/ 	.short	(.L_3581 - .L_3580)


	//   ....[0]....
.L_3580:
        /*011c*/ 	.word	0x00000dd0


	//   ....[1]....
        /*0120*/ 	.word	0x00000f10


	//   ....[2]....
        /*0124*/ 	.word	0x00001150


	//   ....[3]....
        /*0128*/ 	.word	0x00001dd0


	//   ....[4]....
        /*012c*/ 	.word	0x000020c0


	//   ....[5]....
        /*0130*/ 	.word	0x000022f0


	//   ....[6]....
        /*0134*/ 	.word	0x00002730


	//   ....[7]....
        /*0138*/ 	.word	0x00003120


	//   ....[8]....
        /*013c*/ 	.word	0x000034d0


	//   ....[9]....
        /*0140*/ 	.word	0x00003510


	//   ....[10]....
        /*0144*/ 	.word	0x00003530


	//   ....[11]....
        /*0148*/ 	.word	0x00003540


	//   ....[12]....
        /*014c*/ 	.word	0x00003570


	//   ....[13]....
        /*0150*/ 	.word	0x000035a0


	//   ....[14]....
        /*0154*/ 	.word	0x000035c0


	//   ....[15]....
        /*0158*/ 	.word	0x000035e0


	//   ....[16]....
        /*015c*/ 	.word	0x00003610


	//   ....[17]....
        /*0160*/ 	.word	0x00003640


	//   ....[18]....
        /*0164*/ 	.word	0x00003660


	//   ....[19]....
        /*0168*/ 	.word	0x00003680


	//   ....[20]....
        /*016c*/ 	.word	0x000036b0


	//   ....[21]....
        /*0170*/ 	.word	0x000036e0


	//   ....[22]....
        /*0174*/ 	.word	0x00003720


	//   ....[23]....
        /*0178*/ 	.word	0x00003760


	//   ....[24]....
        /*017c*/ 	.word	0x000037b0


	//   ....[25]....
        /*0180*/ 	.word	0x000037d0


	//   ....[26]....
        /*0184*/ 	.word	0x000037f0


	//   ....[27]....
        /*0188*/ 	.word	0x00003810


	//   ....[28]....
        /*018c*/ 	.word	0x00003840


	//   ....[29]....
        /*0190*/ 	.word	0x00003850


	//   ....[30]....
        /*0194*/ 	.word	0x00003870


	//   ....[31]....
        /*0198*/ 	.word	0x00003890


	//   ....[32]....
        /*019c*/ 	.word	0x000038a0


	//   ....[33]....
        /*01a0*/ 	.word	0x000038b0


	//   ....[34]....
        /*01a4*/ 	.word	0x000038c0


	//   ....[35]....
        /*01a8*/ 	.word	0x000038d0


	//   ....[36]....
        /*01ac*/ 	.word	0x00003db0


	//   ....[37]....
        /*01b0*/ 	.word	0x00003df0


	//   ....[38]....
        /*01b4*/ 	.word	0x00003ec0


	//   ....[39]....
        /*01b8*/ 	.word	0x00003ee0


	//   ....[40]....
        /*01bc*/ 	.word	0x00003f20


	//   ....[41]....
        /*01c0*/ 	.word	0x00003f40


	//   ....[42]....
        /*01c4*/ 	.word	0x00003f70


	//   ....[43]....
        /*01c8*/ 	.word	0x00003f90


	//   ....[44]....
        /*01cc*/ 	.word	0x00003fc0


	//   ....[45]....
        /*01d0*/ 	.word	0x00003fe0


	//   ....[46]....
        /*01d4*/ 	.word	0x00004450


	//   ....[47]....
        /*01d8*/ 	.word	0x00004490


	//   ....[48]....
        /*01dc*/ 	.word	0x00004a70


	//   ....[49]....
        /*01e0*/ 	.word	0x00004e20


	//   ....[50]....
        /*01e4*/ 	.word	0x00004e70


	//   ....[51]....
        /*01e8*/ 	.word	0x00004ec0


	//   ....[52]....
        /*01ec*/ 	.word	0x00004ef0


	//   ....[53]....
        /*01f0*/ 	.word	0x00004f10


	//   ....[54]....
        /*01f4*/ 	.word	0x00004ff0


	//   ....[55]....
        /*01f8*/ 	.word	0x00005030


	//   ....[56]....
        /*01fc*/ 	.word	0x00005080


	//   ....[57]....
        /*0200*/ 	.word	0x000050b0


	//   ....[58]....
        /*0204*/ 	.word	0x000050d0


	//----- nvinfo : EIATTR_EXIT_INSTR_OFFSETS
	.align		4
.L_3581:
        /*0208*/ 	.byte	0x04, 0x1c
        /*020a*/ 	.short	(.L_3583 - .L_3582)


	//   ....[0]....
.L_3582:
        /*020c*/ 	.word	0x000051a0


	//   ....[1]....
        /*0210*/ 	.word	0x00005480


	//----- nvinfo : EIATTR_MAX_THREADS
	.align		4
.L_3583:
        /*0214*/ 	.byte	0x04, 0x05
        /*0216*/ 	.short	(.L_3585 - .L_3584)
.L_3584:
        /*0218*/ 	.word	0x00000020
        /*021c*/ 	.word	0x00000001
        /*0220*/ 	.word	0x00000001


	//----- nvinfo : EIATTR_CRS_STACK_SIZE
	.align		4
.L_3585:
        /*0224*/ 	.byte	0x04, 0x1e
        /*0226*/ 	.short	(.L_3587 - .L_3586)
.L_3586:
        /*0228*/ 	.word	0x00000000


	//----- nvinfo : EIATTR_CBANK_PARAM_SIZE
	.align		4
.L_3587:
        /*022c*/ 	.byte	0x03, 0x19
        /*022e*/ 	.short	0x01f0


	//----- nvinfo : EIATTR_PARAM_CBANK
	.align		4
        /*0230*/ 	.byte	0x04, 0x0a
        /*0232*/ 	.short	(.L_3589 - .L_3588)
	.align		4
.L_3588:
        /*0234*/ 	.word	index@(.nv.constant0._Z25selective_scan_bwd_kernelI32Selective_Scan_bwd_kernel_traitsILi32ELi4ELb0ELb1ELb0ELb1ELb1EN3c108BFloat16EfEEv12SSMParamsBwd)
        /*0238*/ 	.short	0x0210
        /*023a*/ 	.short	0x01f0


	//----- nvinfo : EIATTR_SW_WAR
	.align		4
.L_3589:
        /*023c*/ 	.byte	0x04, 0x36
        /*023e*/ 	.short	(.L_3591 - .L_3590)
.L_3590:
        /*0240*/ 	.word	0x00000008
.L_3591:


//--------------------- .nv.info._Z25selective_scan_bwd_kernelI32Selective_Scan_bwd_kernel_traitsILi32ELi4ELb0ELb1ELb1ELb0ELb0EN3c108BFloat16EfEEv12SSMParamsBwd --------------------------
	.section	.nv.info._Z25selective_scan_bwd_kernelI32Selective_Scan_bwd_kernel_traitsILi32ELi4ELb0ELb1ELb1ELb0ELb0EN3c108BFloat16EfEEv12SSMParamsBwd,"",@"SHT_CUDA_INFO"
	.sectionflags	@""
	.align	4


	//----- nvinfo : EIATTR_CUDA_API_VERSION
	.align		4
        /*0000*/ 	.byte	0x04, 0x37
        /*0002*/ 	.short	(.L_3593 - .L_3592)
.L_3592:
        /*0004*/ 	.word	0x00000082


	//----- nvinfo : EIATTR_KPARAM_INFO
	.align		4
.L_3593:
        /*0008*/ 	.byte	0x04, 0x17
        /*000a*/ 	.short	(.L_3595 - .L_3594)
.L_3594:
        /*000c*/ 	.word	0x00000000
        /*0010*/ 	.short	0x0000
        /*0012*/ 	.short	0x0000
        /*0014*/ 	.byte	0x00, 0xf0, 0xc1, 0x07


	//----- nvinfo : EIATTR_SPARSE_MMA_MASK
	.align		4
.L_3595:
        /*0018*/ 	.byte	0x03, 0x50
        /*001a*/ 	.short	0x0000


	//----- nvinfo : EIATTR_MAXREG_COUNT
	.align		4
        /*001c*/ 	.byte	0x03, 0x1b
        /*001e*/ 	.short	0x00ff


	//----- nvinfo : EIATTR_NUM_BARRIERS
	.align		4
        /*0020*/ 	.byte	0x02, 0x4c
        /*0022*/ 	.byte	0x01
	.zero		1


	//----- nvinfo : EIATTR_MERCURY_ISA_VERSION
	.align		4
        /*0024*/ 	.byte	0x03, 0x5f
        /*0026*/ 	.short	0x0101


	//----- nvinfo : EIATTR_COOP_GROUP_MASK_REGIDS
	.align		4
        /*0028*/ 	.byte	0x04, 0x29
        /*002a*/ 	.short	(.L_3597 - .L_3596)


	//   ....[0]....
.L_3596:
        /*002c*/ 	.word	0xffffffff


	//   ....[1]....
        /*0030*/ 	.word	0xffffffff


	//   ....[2]....
        /*0034*/ 	.word	0xffffffff


	//   ....[3]....
        /*0038*/ 	.word	0xffffffff


	//   ....[4]....
        /*003c*/ 	.word	0xffffffff


	//   ....[5]....
        /*0040*/ 	.word	0xffffffff


	//   ....[6]....
        /*0044*/ 	.word	0xffffffff


	//   ....[7]....
        /*0048*/ 	.word	0xffffffff


	//   ....[8]....
        /*004c*/ 	.word	0xffffffff


	//   ....[9]....
        /*0050*/ 	.word	0xffffffff


	//   ....[10]....
        /*0054*/ 	.word	0xffffffff


	//   ....[11]....
        /*0058*/ 	.word	0xffffffff


	//   ....[12]....
        /*005c*/ 	.word	0xffffffff


	//   ....[13]....
        /*0060*/ 	.word	0xffffffff


	//   ....[14]....
        /*0064*/ 	.word	0xffffffff


	//   ....[15]....
        /*0068*/ 	.word	0xffffffff


	//   ....[16]....
        /*006c*/ 	.word	0xffffffff


	//   ....[17]....
        /*0070*/ 	.word	0xffffffff


	//   ....[18]....
        /*0074*/ 	.word	0xffffffff


	//   ....[19]....
        /*0078*/ 	.word	0xffffffff


	//   ....[20]....
        /*007c*/ 	.word	0xffffffff


	//   ....[21]....
        /*0080*/ 	.word	0xffffffff


	//   ....[22]....
        /*0084*/ 	.word	0xffffffff


	//   ....[23]....
        /*0088*/ 	.word	0xffffffff


	//   ....[24]....
        /*008c*/ 	.word	0xffffffff


	//   ....[25]....
        /*0090*/ 	.word	0xffffffff


	//   ....[26]....
        /*0094*/ 	.word	0xffffffff


	//   ....[27]....
        /*0098*/ 	.word	0xffffffff


	//   ....[28]....
        /*009c*/ 	.word	0xffffffff


	//   ....[29]....
        /*00a0*/ 	.word	0xffffffff


	//   ....[30]....
        /*00a4*/ 	.word	0xffffffff


	//   ....[31]....
        /*00a8*/ 	.word	0xffffffff


	//   ....[32]....
        /*00ac*/ 	.word	0xffffffff


	//   ....[33]....
        /*00b0*/ 	.word	0xffffffff


	//   ....[34]....
        /*00b4*/ 	.word	0xffffffff


	//   ....[35]....
        /*00b8*/ 	.word	0xffffffff


	//   ....[36]....
        /*00bc*/ 	.word	0xffffffff


	//   ....[37]....
        /*00c0*/ 	.word	0xffffffff


	//   ....[38]....
        /*00c4*/ 	.word	0xffffffff


	//   ....[39]....
        /*00c8*/ 	.word	0xffffffff


	//   ....[40]....
        /*00cc*/ 	.word	0xffffffff


	//   ....[41]....
        /*00d0*/ 	.word	0xffffffff


	//   ....[42]....
        /*00d4*/ 	.word	0xffffffff


	//   ....[43]....
        /*00d8*/ 	.word	0xffffffff


	//   ....[44]....
        /*00dc*/ 	.word	0xffffffff


	//   ....[45]....
        /*00e0*/ 	.word	0xffffffff


	//   ....[46]....
        /*00e4*/ 	.word	0xffffffff


	//   ....[47]....
        /*00e8*/ 	.word	0xffffffff


	//   ....[48]....
        /*00ec*/ 	.word	0xffffffff


	//   ....[49]....
        /*00f0*/ 	.word	0xffffffff


	//----- nvinfo : EIATTR_COOP_GROUP_INSTR_OFFSETS
	.align		4
.L_3597:
        /*00f4*/ 	.byte	0x04, 0x28
        /*00f6*/ 	.short	(.L_3599 - .L_3598)


	//   ....[0]....
.L_3598:
        /*00f8*/ 	.word	0x00000cf0


	//   ....[1]....
        /*00fc*/ 	.word	0x00000e40


	//   ....[2]....
        /*0100*/ 	.word	0x00000f90


	//   ....[3]....
        /*0104*/ 	.word	0x000018f0


	//   ....[4]....
        /*0108*/ 	.word	0x00001b80


	//   ....[5]....
        /*010c*/ 	.word	0x00001ed0


	//   ....[6]....
        /*0110*/ 	.word	0x00001f10


	//   ....[7]....
        /*0114*/ 	.word	0x00001f30


	//   ....[8]....
        /*0118*/ 	.word	0x00001f40


	//   ....[9]....
        /*011c*/ 	.word	0x00001f70


	//   ....[10]....
        /*0120*/ 	.word	0x00001fa0


	//   ....[11]....
        /*0124*/ 	.word	0x00001fc0


	//   ....[12]....
        /*0128*/ 	.word	0x00001fe0


	//   ....[13]....
        /*012c*/ 	.word	0x00002010


	//   ....[14]....
        /*0130*/ 	.word	0x00002040


	//   ....[15]....
        /*0134*/ 	.word	0x00002060


	//   ....[16]....
        /*0138*/ 	.word	0x00002080


	//   ....[17]....
        /*013c*/ 	.word	0x000020b0


	//   ....[18]....
        /*0140*/ 	.word	0x000020e0


	//   ....[19]....
        /*0144*/ 	.word	0x00002120


	//   ....[20]....
        /*0148*/ 	.word	0x00002150


	//   ....[21]....
        /*014c*/ 	.word	0x000021a0


	//   ....[22]....
        /*0150*/ 	.word	0x000021c0


	//   ....[23]....
        /*0154*/ 	.word	0x000021e0


	//   ....[24]....
        /*0158*/ 	.word	0x00002200


	//   ....[25]....
        /*015c*/ 	.word	0x00002230


	//   ....[26]....
        /*0160*/ 	.word	0x00002250


	//   ....[27]....
        /*0164*/ 	.word	0x00002270


	//   ....[28]....
        /*0168*/ 	.word	0x00002290


	//   ....[29]....
        /*016c*/ 	.word	0x000022a0


	//   ....[30]....
        /*0170*/ 	.word	0x000022c0


	//   ....[31]....
        /*0174*/ 	.word	0x000022d0


	//   ....[32]....
        /*0178*/ 	.word	0x000022e0


	//   ....[33]....
        /*017c*/ 	.word	0x00002930


	//   ....[34]....
        /*0180*/ 	.word	0x00002a90


	//   ....[35]....
        /*0184*/ 	.word	0x00002ad0


	//   ....[36]....
        /*0188*/ 	.word	0x00002b30


	//   ....[37]....
        /*018c*/ 	.word	0x00002b80


	//   ....[38]....
        /*0190*/ 	.word	0x00002d20


	//   ....[39]....
        /*0194*/ 	.word	0x000030d0


	//   ....[40]....
        /*0198*/ 	.word	0x000034c0


	//   ....[41]....
        /*019c*/ 	.word	0x00003510


	//   ....[42]....
        /*01a0*/ 	.word	0x00003560


	//   ....[43]....
        /*01a4*/ 	.word	0x00003590


	//   ....[44]....
        /*01a8*/ 	.word	0x000035b0


	//   ....[45]....
        /*01ac*/ 	.word	0x00003690


	//   ....[46]....
        /*01b0*/ 	.word	0x000036d0


	//   ....[47]....
        /*01b4*/ 	.word	0x00003720


	//   ....[48]....
        /*01b8*/ 	.word	0x00003750


	//   ....[49]....
        /*01bc*/ 	.word	0x00003770


	//----- nvinfo : EIATTR_EXIT_INSTR_OFFSETS
	.align		4
.L_3599:
        /*01c0*/ 	.byte	0x04, 0x1c
        /*01c2*/ 	.short	(.L_3601 - .L_3600)


	//   ....[0]....
.L_3600:
        /*01c4*/ 	.word	0x00003840


	//   ....[1]....
        /*01c8*/ 	.word	0x000039f0


	//----- nvinfo : EIATTR_MAX_THREADS
	.align		4
.L_3601:
        /*01cc*/ 	.byte	0x04, 0x05
        /*01ce*/ 	.short	(.L_3603 - .L_3602)
.L_3602:
        /*01d0*/ 	.word	0x00000020
        /*01d4*/ 	.word	0x00000001
        /*01d8*/ 	.word	0x00000001


	//----- nvinfo : EIATTR_CRS_STACK_SIZE
	.align		4
.L_3603:
        /*01dc*/ 	.byte	0x04, 0x1e
        /*01de*/ 	.short	(.L_3605 - .L_3604)
.L_3604:
        /*01e0*/ 	.word	0x00000000


	//----- nvinfo : EIATTR_CBANK_PARAM_SIZE
	.align		4
.L_3605:
        /*01e4*/ 	.byte	0x03, 0x19
        /*01e6*/ 	.short	0x01f0


	//----- nvinfo : EIATTR_PARAM_CBANK
	.align		4
        /*01e8*/ 	.byte	0x04, 0x0a
        /*01ea*/ 	.short	(.L_3607 - .L_3606)
	.align		4
.L_3606:
        /*01ec*/ 	.word	index@(.nv.constant0._Z25selective_scan_bwd_kernelI32Selective_Scan_bwd_kernel_traitsILi32ELi4ELb0ELb1ELb1ELb0ELb0EN3c108BFloat16EfEEv12SSMParamsBwd)
        /*01f0*/ 	.short	0x0210
        /*01f2*/ 	.short	0x01f0


	//----- nvinfo : EIATTR_SW_WAR
	.align		4
.L_3607:
        /*01f4*/ 	.byte	0x04, 0x36
        /*01f6*/ 	.short	(.L_3609 - .L_3608)
.L_3608:
        /*01f8*/ 	.word	0x00000008
.L_3609:


//--------------------- .nv.info._Z25selective_scan_bwd_kernelI32Selective_Scan_bwd_kernel_traitsILi32ELi4ELb0ELb1ELb1ELb0ELb1EN3c108BFloat16EfEEv12SSMParamsBwd --------------------------
	.section	.nv.info._Z25selective_scan_bwd_kernelI32Selective_Scan_bwd_kernel_traitsILi32ELi4ELb0ELb1ELb1ELb0ELb1EN3c108BFloat16EfEEv12SSMParamsBwd,"",@"SHT_CUDA_INFO"
	.sectionflags	@""
	.align	4


	//----- nvinfo : EIATTR_CUDA_API_VERSION
	.align		4
        /*0000*/ 	.byte	0x04, 0x37
        /*0002*/ 	.short	(.L_3611 - .L_3610)
.L_3610:
        /*0004*/ 	.word	0x00000082


	//----- nvinfo : EIATTR_KPARAM_INFO
	.align		4
.L_3611:
        /*0008*/ 	.byte	0x04, 0x17
        /*000a*/ 	.short	(.L_3613 - .L_3612)
.L_3612:
        /*000c*/ 	.word	0x00000000
        /*0010*/ 	.short	0x0000
        /*0012*/ 	.short	0x0000
        /*0014*/ 	.byte	0x00, 0xf0, 0xc1, 0x07


	//----- nvinfo : EIATTR_SPARSE_MMA_MASK
	.align		4
.L_3613:
        /*0018*/ 	.byte	0x03, 0x50
        /*001a*/ 	.short	0x0000


	//----- nvinfo : EIATTR_MAXREG_COUNT
	.align		4
        /*001c*/ 	.byte	0x03, 0x1b
        /*001e*/ 	.short	0x00ff


	//----- nvinfo : EIATTR_NUM_BARRIERS
	.align		4
        /*0020*/ 	.byte	0x02, 0x4c
        /*0022*/ 	.byte	0x01
	.zero		1


	//----- nvinfo : EIATTR_MERCURY_ISA_VERSION
	.align		4
        /*0024*/ 	.byte	0x03, 0x5f
        /*0026*/ 	.short	0x0101


	//----- nvinfo : EIATTR_COOP_GROUP_MASK_REGIDS
	.align		4
        /*0028*/ 	.byte	0x04, 0x29
        /*002a*/ 	.short	(.L_3615 - .L_3614)


	//   ....[0]....
.L_3614:
        /*002c*/ 	.word	0xffffffff


	//   ....[1]....
        /*0030*/ 	.word	0xffffffff


	//   ....[2]....
        /*0034*/ 	.word	0xffffffff


	//   ....[3]....
        /*0038*/ 	.word	0xffffffff


	//   ....[4]....
        /*003c*/ 	.word	0xffffffff


	//   ....[5]....
        /*0040*/ 	.word	0xffffffff


	//   ....[6]....
        /*0044*/ 	.word	0xffffffff


	//   ....[7]....
        /*0048*/ 	.word	0xffffffff


	//   ....[8]....
        /*004c*/ 	.word	0xffffffff


	//   ....[9]....
        /*0050*/ 	.word	0xffffffff


	//   ....[10]....
        /*0054*/ 	.word	0xffffffff


	//   ....[11]....
        /*0058*/ 	.word	0xffffffff


	//   ....[12]....
        /*005c*/ 	.word	0xffffffff


	//   ....[13]....
        /*0060*/ 	.word	0xffffffff


	//   ....[14]....
        /*0064*/ 	.word	0xffffffff


	//   ....[15]....
        /*0068*/ 	.word	0xffffffff


	//   ....[16]....
        /*006c*/ 	.word	0xffffffff


	//   ....[17]....
        /*0070*/ 	.word	0xffffffff


	//   ....[18]....
        /*0074*/ 	.word	0xffffffff


	//   ....[19]....
        /*0078*/ 	.word	0xffffffff


	//   ....[20]....
        /*007c*/ 	.word	0xffffffff


	//   ....[21]....
        /*0080*/ 	.word	0xffffffff


	//   ....[22]....
        /*0084*/ 	.word	0xffffffff


	//   ....[23]....
        /*0088*/ 	.word	0xffffffff


	//   ....[24]....
        /*008c*/ 	.word	0xffffffff


	//   ....[25]....
        /*0090*/ 	.word	0xffffffff


	//   ....[26]....
        /*0094*/ 	.word	0xffffffff


	//   ....[27]....
        /*0098*/ 	.word	0xffffffff


	//   ....[28]....
        /*009c*/ 	.word	0xffffffff


	//   ....[29]....
        /*00a0*/ 	.word	0xffffffff


	//   ....[30]....
        /*00a4*/ 	.word	0xffffffff


	//   ....[31]....
        /*00a8*/ 	.word	0xffffffff


	//   ....[32]....
        /*00ac*/ 	.word	0xffffffff


	//   ....[33]....
        /*00b0*/ 	.word	0xffffffff


	//   ....[34]....
        /*00b4*/ 	.word	0xffffffff


	//   ....[35]....
        /*00b8*/ 	.word	0xffffffff


	//   ....[36]....
        /*00bc*/ 	.word	0xffffffff


	//   ....[37]....
        /*00c0*/ 	.word	0xffffffff


	//   ....[38]....
        /*00c4*/ 	.word	0xffffffff


	//   ....[39]....
        /*00c8*/ 	.word	0xffffffff


	//   ....[40]....
        /*00cc*/ 	.word	0xffffffff


	//   ....[41]....
        /*00d0*/ 	.word	0xffffffff


	//   ....[42]....
        /*00d4*/ 	.word	0xffffffff


	//   ....[43]....
        /*00d8*/ 	.word	0xffffffff


	//   ....[44]....
        /*00dc*/ 	.word	0xffffffff


	//   ....[45]....
        /*00e0*/ 	.word	0xffffffff


	//   ....[46]....
        /*00e4*/ 	.word	0xffffffff


	//   ....[47]....
        /*00e8*/ 	.word	0xffffffff


	//   ....[48]....
        /*00ec*/ 	.word	0xffffffff


	//   ....[49]....
        /*00f0*/ 	.word	0xffffffff


	//   ....[50]....
        /*00f4*/ 	.word	0xffffffff


	//   ....[51]....
        /*00f8*/ 	.word	0xffffffff


	//   ....[52]....
        /*00fc*/ 	.word	0xffffffff


	//   ....[53]....
        /*0100*/ 	.word	0xffffffff


	//----- nvinfo : EIATTR_COOP_GROUP_INSTR_OFFSETS
	.align		4
.L_3615:
        /*0104*/ 	.byte	0x04, 0x28
        /*0106*/ 	.short	(.L_3617 - .L_3616)


	//   ....[0]....
.L_3616:
        /*0108*/ 	.word	0x00000d10


	//   ....[1]....
        /*010c*/ 	.word	0x00000e30


	//   ....[2]....
        /*0110*/ 	.word	0x00001080


	//   ....[3]....
        /*0114*/ 	.word	0x00001360


	//   ....[4]....
        /*0118*/ 	.word	0x00001610


	//   ....[5]....
        /*011c*/ 	.word	0x00001860


	//   ....[6]....
        /*0120*/ 	.word	0x00001d60


	//   ....[7]....
        /*0124*/ 	.word	0x00002890


	//   ....[8]....
        /*0128*/ 	.word	0x00002b00


	//   ....[9]....
        /*012c*/ 	.word	0x00002e70


	//   ....[10]....
        /*0130*/ 	.word	0x00002eb0


	//   ....[11]....
        /*0134*/ 	.word	0x00002ed0


	//   ....[12]....
        /*0138*/ 	.word	0x00002ee0


	//   ....[13]....
        /*013c*/ 	.word	0x00002f10


	//   ....[14]....
        /*0140*/ 	.word	0x00002f40


	//   ....[15]....
        /*0144*/ 	.word	0x00002f60


	//   ....[16]....
        /*0148*/ 	.word	0x00002f80


	//   ....[17]....
        /*014c*/ 	.word	0x00002fb0


	//   ....[18]....
        /*0150*/ 	.word	0x00002fe0


	//   ....[19]....
        /*0154*/ 	.word	0x00003000


	//   ....[20]....
        /*0158*/ 	.word	0x00003020


	//   ....[21]....
        /*015c*/ 	.word	0x000030a0


	//   ....[22]....
        /*0160*/ 	.word	0x000030d0


	//   ....[23]....
        /*0164*/ 	.word	0x000030e0


	//   ....[24]....
        /*0168*/ 	.word	0x000030f0


	//   ....[25]....
        /*016c*/ 	.word	0x00003140


	//   ....[26]....
        /*0170*/ 	.word	0x00003170


	//   ....[27]....
        /*0174*/ 	.word	0x00003190


	//   ....[28]....
        /*0178*/ 	.word	0x000031a0


	//   ....[29]....
        /*017c*/ 	.word	0x000031d0


	//   ....[30]....
        /*0180*/ 	.word	0x000031f0


	//   ....[31]....
        /*0184*/ 	.word	0x00003210


	//   ....[32]....
        /*0188*/ 	.word	0x00003220


	//   ....[33]....
        /*018c*/ 	.word	0x00003230


	//   ....[34]....
        /*0190*/ 	.word	0x00003240


	//   ....[35]....
        /*0194*/ 	.word	0x00003250


	//   ....[36]....
        /*0198*/ 	.word	0x00003260


	//   ....[37]....
        /*019c*/ 	.word	0x000038c0


	//   ....[38]....
        /*01a0*/ 	.word	0x000039a0


	//   ....[39]....
        /*01a4*/ 	.word	0x000039e0


	//   ....[40]....
        /*01a8*/ 	.word	0x00003a50


	//   ....[41]....
        /*01ac*/ 	.word	0x00003ad0


	//   ....[42]....
        /*01b0*/ 	.word	0x00003ca0


	//   ....[43]....
        /*01b4*/ 	.word	0x00004020


	//   ....[44]....
        /*01b8*/ 	.word	0x00004430


	//   ....[45]....
        /*01bc*/ 	.word	0x00004480


	//   ....[46]....
        /*01c0*/ 	.word	0x000044d0


	//   ....[47]....
        /*01c4*/ 	.word	0x00004500


	//   ....[48]....
        /*01c8*/ 	.word	0x00004520


	//   ....[49]....
        /*01cc*/ 	.word	0x00004600


	//   ....[50]....
        /*01d0*/ 	.word	0x00004640


	//   ....[51]....
        /*01d4*/ 	.word	0x00004690


	//   ....[52]....
        /*01d8*/ 	.word	0x000046c0


	//   ....[53]....
        /*01dc*/ 	.word	0x000046e0


	//----- nvinfo : EIATTR_EXIT_INSTR_OFFSETS
	.align		4
.L_3617:
        /*01e0*/ 	.byte	0x04, 0x1c
        /*01e2*/ 	.short	(.L_3619 - .L_3618)


	//   ....[0]....
.L_3618:
        /*01e4*/ 	.word	0x000047b0


	//   ....[1]....
        /*01e8*/ 	.word	0x00004960


	//----- nvinfo : EIATTR_MAX_THREADS
	.align		4
.L_3619:
        /*01ec*/ 	.byte	0x04, 0x05
        /*01ee*/ 	.short	(.L_3621 - .L_3620)
.L_3620:
        /*01f0*/ 	.word	0x00000020
        /*01f4*/ 	.word	0x00000001
        /*01f8*/ 	.word	0x00000001


	//----- nvinfo : EIATTR_CRS_STACK_SIZE
	.align		4
.L_3621:
        /*01fc*/ 	.byte	0x04, 0x1e
        /*01fe*/ 	.short	(.L_3623 - .L_3622)
.L_3622:
        /*0200*/ 	.word	0x00000000


	//----- nvinfo : EIATTR_CBANK_PARAM_SIZE
	.align		4
.L_3623:
        /*0204*/ 	.byte	0x03, 0x19
        /*0206*/ 	.short	0x01f0


	//----- nvinfo : EIATTR_PARAM_CBANK
	.align		4
        /*0208*/ 	.byte	0x04, 0x0a
        /*020a*/ 	.short	(.L_3625 - .L_3624)
	.align		4
.L_3624:
        /*020c*/ 	.word	index@(.nv.constant0._Z25selective_scan_bwd_kernelI32Selective_Scan_bwd_kernel_traitsILi32ELi4ELb0ELb1ELb1ELb0ELb1EN3c108BFloat16EfEEv12SSMParamsBwd)
        /*0210*/ 	.short	0x0210
        /*0212*/ 	.short	0x01f0


	//----- nvinfo : EIATTR_SW_WAR
	.align		4
.L_3625:
        /*0214*/ 	.byte	0x04, 0x36
        /*0216*/ 	.short	(.L_3627 - .L_3626)
.L_3626:
        /*0218*/ 	.word	0x00000008
.L_3627:


//--------------------- .nv.info._Z25selective_scan_bwd_kernelI32Selective_Scan_bwd_kernel_traitsILi32ELi4ELb0ELb1ELb1ELb1ELb0EN3c108BFloat16EfEEv12SSMParamsBwd --------------------------
	.section	.nv.info._Z25selective_scan_bwd_kernelI32Selective_Scan_bwd_kernel_traitsILi32ELi4ELb0ELb1ELb1ELb1ELb0EN3c108BFloat16EfEEv12SSMParamsBwd,"",@"SHT_CUDA_INFO"
	.sectionflags	@""
	.align	4


	//----- nvinfo : EIATTR_CUDA_API_VERSION
	.align		4
        /*0000*/ 	.byte	0x04, 0x37
        /*0002*/ 	.short	(.L_3629 - .L_3628)
.L_3628:
        /*0004*/ 	.word	0x00000082


	//----- nvinfo : EIATTR_KPARAM_INFO
	.align		4
.L_3629:
        /*0008*/ 	.byte	0x04, 0x17
        /*000a*/ 	.short	(.L_3631 - .L_3630)
.L_3630:
        /*000c*/ 	.word	0x00000000
        /*0010*/ 	.short	0x0000
        /*0012*/ 	.short	0x0000
        /*0014*/ 	.byte	0x00, 0xf0, 0xc1, 0x07


	//----- nvinfo : EIATTR_SPARSE_MMA_MASK
	.align		4
.L_3631:
        /*0018*/ 	.byte	0x03, 0x50
        /*001a*/ 	.short	0x0000


	//----- nvinfo : EIATTR_MAXREG_COUNT
	.align		4
        /*001c*/ 	.byte	0x03, 0x1b
        /*001e*/ 	.short	0x00ff


	//----- nvinfo : EIATTR_NUM_BARRIERS
	.align		4
        /*0020*/ 	.byte	0x02, 0x4c
        /*0022*/ 	.byte	0x01
	.zero		1


	//----- nvinfo : EIATTR_MERCURY_ISA_VERSION
	.align		4
        /*0024*/ 	.byte	0x03, 0x5f
        /*0026*/ 	.short	0x0101


	//----- nvinfo : EIATTR_COOP_GROUP_MASK_REGIDS
	.align		4
        /*0028*/ 	.byte	0x04, 0x29
        /*002a*/ 	.short	(.L_3633 - .L_3632)


	//   ....[0]....
.L_3632:
        /*002c*/ 	.word	0xffffffff


	//   ....[1]....
        /*0030*/ 	.word	0xffffffff


	//   ....[2]....
        /*0034*/ 	.word	0xffffffff


	//   ....[3]....
        /*0038*/ 	.word	0xffffffff


	//   ....[4]....
        /*003c*/ 	.word	0xffffffff


	//   ....[5]....
        /*0040*/ 	.word	0xffffffff


	//   ....[6]....
        /*0044*/ 	.word	0xffffffff


	//   ....[7]....
        /*0048*/ 	.word	0xffffffff


	//   ....[8]....
        /*004c*/ 	.word	0xffffffff


	//   ....[9]....
        /*0050*/ 	.word	0xffffffff


	//   ....[10]....
        /*0054*/ 	.word	0xffffffff


	//   ....[11]....
        /*0058*/ 	.word	0xffffffff


	//   ....[12]....
        /*005c*/ 	.word	0xffffffff


	//   ....[13]....
        /*0060*/ 	.word	0xffffffff


	//   ....[14]....
        /*0064*/ 	.word	0xffffffff


	//   ....[15]....
        /*0068*/ 	.word	0xffffffff


	//   ....[16]....
        /*006c*/ 	.word	0xffffffff


	//   ....[17]....
        /*0070*/ 	.word	0xffffffff


	//   ....[18]....
        /*0074*/ 	.word	0xffffffff


	//   ....[19]....
        /*0078*/ 	.word	0xffffffff


	//   ....[20]....
        /*007c*/ 	.word	0xffffffff


	//   ....[21]....
        /*0080*/ 	.word	0xffffffff


	//   ....[22]....
        /*0084*/ 	.word	0xffffffff


	//   ....[23]....
        /*0088*/ 	.word	0xffffffff


	//   ....[24]....
        /*008c*/ 	.word	0xffffffff


	//   ....[25]....
        /*0090*/ 	.word	0xffffffff


	//   ....[26]....
        /*0094*/ 	.word	0xffffffff


	//   ....[27]....
        /*0098*/ 	.word	0xffffffff


	//   ....[28]....
        /*009c*/ 	.word	0xffffffff


	//   ....[29]....
        /*00a0*/ 	.word	0xffffffff


	//   ....[30]....
        /*00a4*/ 	.word	0xffffffff


	//   ....[31]....
        /*00a8*/ 	.word	0xffffffff


	//   ....[32]....
        /*00ac*/ 	.word	0xffffffff


	//   ....[33]....
        /*00b0*/ 	.word	0xffffffff


	//   ....[34]....
        /*00b4*/ 	.word	0xffffffff


	//   ....[35]....
        /*00b8*/ 	.word	0xffffffff


	//   ....[36]....
        /*00bc*/ 	.word	0xffffffff


	//   ....[37]....
        /*00c0*/ 	.word	0xffffffff


	//   ....[38]....
        /*00c4*/ 	.word	0xffffffff


	//   ....[39]....
        /*00c8*/ 	.word	0xffffffff


	//   ....[40]....
        /*00cc*/ 	.word	0xffffffff


	//   ....[41]....
        /*00d0*/ 	.word	0xffffffff


	//   ....[42]....
        /*00d4*/ 	.word	0xffffffff


	//   ....[43]....
        /*00d8*/ 	.word	0xffffffff


	//   ....[44]....
        /*00dc*/ 	.word	0xffffffff


	//   ....[45]....
        /*00e0*/ 	.word	0xffffffff


	//   ....[46]....
        /*00e4*/ 	.word	0xffffffff


	//   ....[47]....
        /*00e8*/ 	.word	0xffffffff


	//   ....[48]....
        /*00ec*/ 	.word	0xffffffff


	//   ....[49]....
        /*00f0*/ 	.word	0xffffffff


	//   ....[50]....
        /*00f4*/ 	.word	0xffffffff


	//----- nvinfo : EIATTR_COOP_GROUP_INSTR_OFFSETS
	.align		4
.L_3633:
        /*00f8*/ 	.byte	0x04, 0x28
        /*00fa*/ 	.short	(.L_3635 - .L_3634)


	//   ....[0]....
.L_3634:
        /*00fc*/ 	.word	0x00000d10


	//   ....[1]....
        /*0100*/ 	.word	0x00000e20


	//   ....[2]....
        /*0104*/ 	.word	0x00000fe0


	//   ....[3]....
        /*0108*/ 	.word	0x00002190


	//   ....[4]....
        /*010c*/ 	.word	0x00002430


	//   ....[5]....
        /*0110*/ 	.word	0x00002770


	//   ....[6]....
        /*0114*/ 	.word	0x000027b0


	//   ....[7]....
        /*0118*/ 	.word	0x000027d0


	//   ....[8]....
        /*011c*/ 	.word	0x000027e0


	//   ....[9]....
        /*0120*/ 	.word	0x00002810


	//   ....[10]....
        /*0124*/ 	.word	0x00002840


	//   ....[11]....
        /*0128*/ 	.word	0x00002860


	//   ....[12]....
        /*012c*/ 	.word	0x00002880


	//   ....[13]....
        /*0130*/ 	.word	0x000028b0


	//   ....[14]....
        /*0134*/ 	.word	0x000028e0


	//   ....[15]....
        /*0138*/ 	.word	0x00002900


	//   ....[16]....
        /*013c*/ 	.word	0x00002920


	//   ....[17]....
        /*0140*/ 	.word	0x00002950


	//   ....[18]....
        /*0144*/ 	.word	0x00002980


	//   ....[19]....
        /*0148*/ 	.word	0x000029c0


	//   ....[20]....
        /*014c*/ 	.word	0x000029f0


	//   ....[21]....
        /*0150*/ 	.word	0x00002a40


	//   ....[22]....
        /*0154*/ 	.word	0x00002a50


	//   ....[23]....
        /*0158*/ 	.word	0x00002a90


	//   ....[24]....
        /*015c*/ 	.word	0x00002aa0


	//   ....[25]....
        /*0160*/ 	.word	0x00002ad0


	//   ....[26]....
        /*0164*/ 	.word	0x00002ae0


	//   ....[27]....
        /*0168*/ 	.word	0x00002b00


	//   ....[28]....
        /*016c*/ 	.word	0x00002b30


	//   ....[29]....
        /*0170*/ 	.word	0x00002b40


	//   ....[30]....
        /*0174*/ 	.word	0x00002b50


	//   ....[31]....
        /*0178*/ 	.word	0x00002b60


	//   ....[32]....
        /*017c*/ 	.word	0x00002b70


	//   ....[33]....
        /*0180*/ 	.word	0x000031d0


	//   ....[34]....
        /*0184*/ 	.word	0x000032c0


	//   ....[35]....
        /*0188*/ 	.word	0x00003360


	//   ....[36]....
        /*018c*/ 	.word	0x000033d0


	//   ....[37]....
        /*0190*/ 	.word	0x00003420


	//   ....[38]....
        /*0194*/ 	.word	0x000036c0


	//   ....[39]....
        /*0198*/ 	.word	0x00003700


	//   ....[40]....
        /*019c*/ 	.word	0x00003cc0


	//   ....[41]....
        /*01a0*/ 	.word	0x000040b0


	//   ....[42]....
        /*01a4*/ 	.word	0x00004100


	//   ....[43]....
        /*01a8*/ 	.word	0x00004150


	//   ....[44]....
        /*01ac*/ 	.word	0x00004180


	//   ....[45]....
        /*01b0*/ 	.word	0x000041a0


	//   ....[46]....
        /*01b4*/ 	.word	0x00004280


	//   ....[47]....
        /*01b8*/ 	.word	0x000042c0


	//   ....[48]....
        /*01bc*/ 	.word	0x00004310


	//   ....[49]....
        /*01c0*/ 	.word	0x00004340


	//   ....[50]....
        /*01c4*/ 	.word	0x00004360


	//----- nvinfo : EIATTR_EXIT_INSTR_OFFSETS
	.align		4
.L_3635:
        /*01c8*/ 	.byte	0x04, 0x1c
        /*01ca*/ 	.short	(.L_3637 - .L_3636)


	//   ....[0]....
.L_3636:
        /*01cc*/ 	.word	0x00004430


	//   ....[1]....
        /*01d0*/ 	.word	0x000045e0


	//----- nvinfo : EIATTR_MAX_THREADS
	.align		4
.L_3637:
        /*01d4*/ 	.byte	0x04, 0x05
        /*01d6*/ 	.short	(.L_3639 - .L_3638)
.L_3638:
        /*01d8*/ 	.word	0x00000020
        /*01dc*/ 	.word	0x00000001
        /*01e0*/ 	.word	0x00000001


	//----- nvinfo : EIATTR_CRS_STACK_SIZE
	.align		4
.L_3639:
        /*01e4*/ 	.byte	0x04, 0x1e
        /*01e6*/ 	.short	(.L_3641 - .L_3640)
.L_3640:
        /*01e8*/ 	.word	0x00000000


	//----- nvinfo : EIATTR_CBANK_PARAM_SIZE
	.align		4
.L_3641:
        /*01ec*/ 	.byte	0x03, 0x19
        /*01ee*/ 	.short	0x01f0


	//----- nvinfo : EIATTR_PARAM_CBANK
	.align		4
        /*01f0*/ 	.byte	0x04, 0x0a
        /*01f2*/ 	.short	(.L_3643 - .L_3642)
	.align		4
.L_3642:
        /*01f4*/ 	.word	index@(.nv.constant0._Z25selective_scan_bwd_kernelI32Selective_Scan_bwd_kernel_traitsILi32ELi4ELb0ELb1ELb1ELb1ELb0EN3c108BFloat16EfEEv12SSMParamsBwd)
        /*01f8*/ 	.short	0x0210
        /*01fa*/ 	.short	0x01f0


	//----- nvinfo : EIATTR_SW_WAR
	.align		4
.L_3643:
        /*01fc*/ 	.byte	0x04, 0x36
        /*01fe*/ 	.short	(.L_3645 - .L_3644)
.L_3644:
        /*0200*/ 	.word	0x00000008
.L_3645:


//--------------------- .nv.info._Z25selective_scan_bwd_kernelI32Selective_Scan_bwd_kernel_traitsILi32ELi4ELb0ELb1ELb1ELb1ELb1EN3c108BFloat16EfEEv12SSMParamsBwd --------------------------
	.section	.nv.info._Z25selective_scan_bwd_kernelI32Selective_Scan_bwd_kernel_traitsILi32ELi4ELb0ELb1ELb1ELb1ELb1EN3c108BFloat16EfEEv12SSMParamsBwd,"",@"SHT_CUDA_INFO"
	.sectionflags	@""
	.align	4


	//----- nvinfo : EIATTR_CUDA_API_VERSION
	.align		4
        /*0000*/ 	.byte	0x04, 0x37
        /*0002*/ 	.short	(.L_3647 - .L_3646)
.L_3646:
        /*0004*/ 	.word	0x00000082


	//----- nvinfo : EIATTR_KPARAM_INFO
	.align		4
.L_3647:
        /*0008*/ 	.byte	0x04, 0x17
        /*000a*/ 	.short	(.L_3649 - .L_3648)
.L_3648:
        /*000c*/ 	.word	0x00000000
        /*0010*/ 	.short	0x0000
        /*0012*/ 	.short	0x0000
        /*0014*/ 	.byte	0x00, 0xf0, 0xc1, 0x07


	//----- nvinfo : EIATTR_SPARSE_MMA_MASK
	.align		4
.L_3649:
        /*0018*/ 	.byte	0x03, 0x50
        /*001a*/ 	.short	0x0000


	//----- nvinfo : EIATTR_MAXREG_COUNT
	.align		4
        /*001c*/ 	.byte	0x03, 0x1b
        /*001e*/ 	.short	0x00ff


	//----- nvinfo : EIATTR_NUM_BARRIERS
	.align		4
        /*0020*/ 	.byte	0x02, 0x4c
        /*0022*/ 	.byte	0x01
	.zero		1


	//----- nvinfo : EIATTR_MERCURY_ISA_VERSION
	.align		4
        /*0024*/ 	.byte	0x03, 0x5f
        /*0026*/ 	.short	0x0101


	//----- nvinfo : EIATTR_COOP_GROUP_MASK_REGIDS
	.align		4
        /*0028*/ 	.byte	0x04, 0x29
        /*002a*/ 	.short	(.L_3651 - .L_3650)


	//   ....[0]....
.L_3650:
        /*002c*/ 	.word	0xffffffff


	//   ....[1]....
        /*0030*/ 	.word	0xffffffff


	//   ....[2]....
        /*0034*/ 	.word	0xffffffff


	//   ....[3]....
        /*0038*/ 	.word	0xffffffff


	//   ....[4]....
        /*003c*/ 	.word	0xffffffff


	//   ....[5]....
        /*0040*/ 	.word	0xffffffff


	//   ....[6]....
        /*0044*/ 	.word	0xffffffff


	//   ....[7]....
        /*0048*/ 	.word	0xffffffff


	//   ....[8]....
        /*004c*/ 	.word	0xffffffff


	//   ....[9]....
        /*0050*/ 	.word	0xffffffff


	//   ....[10]....
        /*0054*/ 	.word	0xffffffff


	//   ....[11]....
        /*0058*/ 	.word	0xffffffff


	//   ....[12]....
        /*005c*/ 	.word	0xffffffff


	//   ....[13]....
        /*0060*/ 	.word	0xffffffff


	//   ....[14]....
        /*0064*/ 	.word	0xffffffff


	//   ....[15]....
        /*0068*/ 	.word	0xffffffff


	//   ....[16]....
        /*006c*/ 	.word	0xffffffff


	//   ....[17]....
        /*0070*/ 	.word	0xffffffff


	//   ....[18]....
        /*0074*/ 	.word	0xffffffff


	//   ....[19]....
        /*0078*/ 	.word	0xffffffff


	//   ....[20]....
        /*007c*/ 	.word	0xffffffff


	//   ....[21]....
        /*0080*/ 	.word	0xffffffff


	//   ....[22]....
        /*0084*/ 	.word	0xffffffff


	//   ....[23]....
        /*0088*/ 	.word	0xffffffff


	//   ....[24]....
        /*008c*/ 	.word	0xffffffff


	//   ....[25]....
        /*0090*/ 	.word	0xffffffff


	//   ....[26]....
        /*0094*/ 	.word	0xffffffff


	//   ....[27]....
        /*0098*/ 	.word	0xffffffff


	//   ....[28]....
        /*009c*/ 	.word	0xffffffff


	//   ....[29]....
        /*00a0*/ 	.word	0xffffffff


	//   ....[30]....
        /*00a4*/ 	.word	0xffffffff


	//   ....[31]....
        /*00a8*/ 	.word	0xffffffff


	//   ....[32]....
        /*00ac*/ 	.word	0xffffffff


	//   ....[33]....
        /*00b0*/ 	.word	0xffffffff


	//   ....[34]....
        /*00b4*/ 	.word	0xffffffff


	//   ....[35]....
        /*00b8*/ 	.word	0xffffffff


	//   ....[36]....
        /*00bc*/ 	.word	0xffffffff


	//   ....[37]....
        /*00c0*/ 	.word	0xffffffff


	//   ....[38]....
        /*00c4*/ 	.word	0xffffffff


	//   ....[39]....
        /*00c8*/ 	.word	0xffffffff


	//   ....[40]....
        /*00cc*/ 	.word	0xffffffff


	//   ....[41]....
        /*00d0*/ 	.word	0xffffffff


	//   ....[42]....
        /*00d4*/ 	.word	0xffffffff


	//   ....[43]....
        /*00d8*/ 	.word	0xffffffff


	//   ....[44]....
        /*00dc*/ 	.word	0xffffffff


	//   ....[45]....
        /*00e0*/ 	.word	0xffffffff


	//   ....[46]....
        /*00e4*/ 	.word	0xffffffff


	//   ....[47]....
        /*00e8*/ 	.word	0xffffffff


	//   ....[48]....
        /*00ec*/ 	.word	0xffffffff


	//   ....[49]....
        /*00f0*/ 	.word	0xffffffff


	//   ....[50]....
        /*00f4*/ 	.word	0xffffffff


	//   ....[51]....
        /*00f8*/ 	.word	0xffffffff


	//   ....[52]....
        /*00fc*/ 	.word	0xffffffff


	//   ....[53]....
        /*0100*/ 	.word	0xffffffff


	//   ....[54]....
        /*0104*/ 	.word	0xffffffff


	//----- nvinfo : EIATTR_COOP_GROUP_INSTR_OFFSETS
	.align		4
.L_3651:
        /*0108*/ 	.byte	0x04, 0x28
        /*010a*/ 	.short	(.L_3653 - .L_3652)


	//   ....[0]....
.L_3652:
        /*010c*/ 	.word	0x00000d00


	//   ....[1]....
        /*0110*/ 	.word	0x00000e70


	//   ....[2]....
        /*0114*/ 	.word	0x000010b0


	//   ....[3]....
        /*0118*/ 	.word	0x00001d30


	//   ....[4]....
        /*011c*/ 	.word	0x00001fd0


	//   ....[5]....
        /*0120*/ 	.word	0x00002250


	//   ....[6]....
        /*0124*/ 	.word	0x00002690


	//   ....[7]....
        /*0128*/ 	.word	0x000031f0


	//   ....[8]....
        /*012c*/ 	.word	0x000034c0


	//   ....[9]....
        /*0130*/ 	.word	0x000037d0


	//   ....[10]....
        /*0134*/ 	.word	0x00003810


	//   ....[11]....
        /*0138*/ 	.word	0x00003820


	//   ....[12]....
        /*013c*/ 	.word	0x00003830


	//   ....[13]....
        /*0140*/ 	.word	0x00003860


	//   ....[14]....
        /*0144*/ 	.word	0x000038a0


	//   ....[15]....
        /*0148*/ 	.word	0x000038c0


	//   ....[16]....
        /*014c*/ 	.word	0x000038d0


	//   ....[17]....
        /*0150*/ 	.word	0x00003900


	//   ....[18]....
        /*0154*/ 	.word	0x00003930


	//   ....[19]....
        /*0158*/ 	.word	0x00003950


	//   ....[20]....
        /*015c*/ 	.word	0x00003970


	//   ....[21]....
        /*0160*/ 	.word	0x000039a0


	//   ....[22]....
        /*0164*/ 	.word	0x000039d0


	//   ....[23]....
        /*0168*/ 	.word	0x00003a20


	//   ....[24]....
        /*016c*/ 	.word	0x00003a50


	//   ....[25]....
        /*0170*/ 	.word	0x00003aa0


	//   ....[26]....
        /*0174*/ 	.word	0x00003ac0


	//   ....[27]....
        /*0178*/ 	.word	0x00003ae0


	//   ....[28]....
        /*017c*/ 	.word	0x00003b00


	//   ....[29]....
        /*0180*/ 	.word	0x00003b30


	//   ....[30]....
        /*0184*/ 	.word	0x00003b50


	//   ....[31]....
        /*0188*/ 	.word	0x00003b70


	//   ....[32]....
        /*018c*/ 	.word	0x00003b80


	//   ....[33]....
        /*0190*/ 	.word	0x00003b90


	//   ....[34]....
        /*0194*/ 	.word	0x00003ba0


	//   ....[35]....
        /*0198*/ 	.word	0x00003bb0


	//   ....[36]....
        /*019c*/ 	.word	0x00003bc0


	//   ....[37]....
        /*01a0*/ 	.word	0x00004220


	//   ....[38]....
        /*01a4*/ 	.word	0x00004280


	//   ....[39]....
        /*01a8*/ 	.word	0x00004340


	//   ....[40]....
        /*01ac*/ 	.word	0x00004450


	//   ....[41]....
        /*01b0*/ 	.word	0x00004470


	//   ....[42]....
        /*01b4*/ 	.word	0x00004770


	//   ....[43]....
        /*01b8*/ 	.word	0x000047b0


	//   ....[44]....
        /*01bc*/ 	.word	0x00004d90


	//   ....[45]....
        /*01c0*/ 	.word	0x00005160


	//   ....[46]....
        /*01c4*/ 	.word	0x000051b0


	//   ....[47]....
        /*01c8*/ 	.word	0x00005200


	//   ....[48]....
        /*01cc*/ 	.word	0x00005230


	//   ....[49]....
        /*01d0*/ 	.word	0x00005250


	//   ....[50]....
        /*01d4*/ 	.word	0x00005330


	//   ....[51]....
        /*01d8*/ 	.word	0x00005370


	//   ....[52]....
        /*01dc*/ 	.word	0x000053c0


	//   ....[53]....
        /*01e0*/ 	.word	0x000053f0


	//   ....[54]....
        /*01e4*/ 	.word	0x00005410


	//----- nvinfo : EIATTR_EXIT_INSTR_OFFSETS
	.align		4
.L_3653:
        /*01e8*/ 	.byte	0x04, 0x1c
        /*01ea*/ 	.short	(.L_3655 - .L_3654)


	//   ....[0]....
.L_3654:
        /*01ec*/ 	.word	0x000054e0


	//   ....[1]....
        /*01f0*/ 	.word	0x00005690


	//----- nvinfo : EIATTR_MAX_THREADS
	.align		4
.L_3655:
        /*01f4*/ 	.byte	0x04, 0x05
        /*01f6*/ 	.short	(.L_3657 - .L_3656)
.L_3656:
        /*01f8*/ 	.word	0x00000020
        /*01fc*/ 	.word	0x00000001
        /*0200*/ 	.word	0x00000001


	//----- nvinfo : EIATTR_CRS_STACK_SIZE
	.align		4
.L_3657:
        /*0204*/ 	.byte	0x04, 0x1e
        /*0206*/ 	.short	(.L_3659 - .L_3658)
.L_3658:
        /*0208*/ 	.word	0x00000000


	//----- nvinfo : EIATTR_CBANK_PARAM_SIZE
	.align		4
.L_3659:
        /*020c*/ 	.byte	0x03, 0x19
        /*020e*/ 	.short	0x01f0


	//----- nvinfo : EIATTR_PARAM_CBANK
	.align		4
        /*0210*/ 	.byte	0x04, 0x0a
        /*0212*/ 	.short	(.L_3661 - .L_3660)
	.align		4
.L_3660:
        /*0214*/ 	.word	index@(.nv.constant0._Z25selective_scan_bwd_kernelI32Selective_Scan_bwd_kernel_traitsILi32ELi4ELb0ELb1ELb1ELb1ELb1EN3c108BFloat16EfEEv12SSMParamsBwd)
        /*0218*/ 	.short	0x0210
        /*021a*/ 	.short	0x01f0


	//----- nvinfo : EIATTR_SW_WAR
	.align		4
.L_3661:
        /*021c*/ 	.byte	0x04, 0x36
        /*021e*/ 	.short	(.L_3663 - .L_3662)
.L_3662:
        /*0220*/ 	.word	0x00000008
.L_3663:


//--------------------- .nv.info._Z25selective_scan_bwd_kernelI32Selective_Scan_bwd_kernel_traitsILi32ELi4ELb1ELb0ELb0ELb0ELb0EN3c108BFloat16EfEEv12SSMParamsBwd --------------------------
	.section	.nv.info._Z25selective_scan_bwd_kernelI32Selective_Scan_bwd_kernel_traitsILi32ELi4ELb1ELb0ELb0ELb0ELb0EN3c108BFloat16EfEEv12SSMParamsBwd,"",@"SHT_CUDA_INFO"
	.sectionflags	@""
	.align	4


	//----- nvinfo : EIATTR_CUDA_API_VERSION
	.align		4
        /*0000*/ 	.byte	0x04, 0x37
        /*0002*/ 	.short	(.L_3665 - .L_3664)
.L_3664:
        /*0004*/ 	.word	0x00000082


	//----- nvinfo : EIATTR_KPARAM_INFO
	.align		4
.L_3665:
        /*0008*/ 	.byte	0x04, 0x17
        /*000a*/ 	.short	(.L_3667 - .L_3666)
.L_3666:
        /*000c*/ 	.word	0x00000000
        /*0010*/ 	.short	0x0000
        /*0012*/ 	.short	0x0000
        /*0014*/ 	.byte	0x00, 0xf0, 0xc1, 0x07


	//----- nvinfo : EIATTR_SPARSE_MMA_MASK
	.align		4
.L_3667:
        /*0018*/ 	.byte	0x03, 0x50
        /*001a*/ 	.short	0x0000


	//----- nvinfo : EIATTR_MAXREG_COUNT
	.align		4
        /*001c*/ 	.byte	0x03, 0x1b
        /*001e*/ 	.short	0x00ff


	//----- nvinfo : EIATTR_NUM_BARRIERS
	.align		4
        /*0020*/ 	.byte	0x02, 0x4c
        /*0022*/ 	.byte	0x01
	.zero		1


	//----- nvinfo : EIATTR_MERCURY_ISA_VERSION
	.align		4
        /*0024*/ 	.byte	0x03, 0x5f
        /*0026*/ 	.short	0x0101


	//----- nvinfo : EIATTR_COOP_GROUP_MASK_REGIDS
	.align		4
        /*0028*/ 	.byte	0x04, 0x29
        /*002a*/ 	.short	(.L_3669 - .L_3668)


	//   ....[0]....
.L_3668:
        /*002c*/ 	.word	0xffffffff


	//   ....[1]....
        /*0030*/ 	.word	0xffffffff


	//   ....[2]....
        /*0034*/ 	.word	0xffffffff


	//   ....[3]....
        /*0038*/ 	.word	0xffffffff


	//   ....[4]....
        /*003c*/ 	.word	0xffffffff


	//   ....[5]....
        /*0040*/ 	.word	0xffffffff


	//   ....[6]....
        /*0044*/ 	.word	0xffffffff


	//   ....[7]....
        /*0048*/ 	.word	0xffffffff


	//   ....[8]....
        /*004c*/ 	.word	0xffffffff


	//   ....[9]....
        /*0050*/ 	.word	0xffffffff


	//   ....[10]....
        /*0054*/ 	.word	0xffffffff


	//   ....[11]....
        /*0058*/ 	.word	0xffffffff


	//   ....[12]....
        /*005c*/ 	.word	0xffffffff


	//   ....[13]....
        /*0060*/ 	.word	0xffffffff


	//   ....[14]....
        /*0064*/ 	.word	0xffffffff


	//   ....[15]....
        /*0068*/ 	.word	0xffffffff


	//   ....[16]....
        /*006c*/ 	.word	0xffffffff


	//   ....[17]....
        /*0070*/ 	.word	0xffffffff


	//   ....[18]....
        /*0074*/ 	.word	0xffffffff


	//   ....[19]....
        /*0078*/ 	.word	0xffffffff


	//   ....[20]....
        /*007c*/ 	.word	0xffffffff


	//   ....[21]....
        /*0080*/ 	.word	0xffffffff


	//   ....[22]....
        /*0084*/ 	.word	0xffffffff


	//   ....[23]....
        /*0088*/ 	.word	0xffffffff


	//   ....[24]....
        /*008c*/ 	.word	0xffffffff


	//   ....[25]....
        /*0090*/ 	.word	0xffffffff


	//   ....[26]....
        /*0094*/ 	.word	0xffffffff


	//   ....[27]....
        /*0098*/ 	.word	0xffffffff


	//   ....[28]....
        /*009c*/ 	.word	0xffffffff


	//   ....[29]....
        /*00a0*/ 	.word	0xffffffff


	//   ....[30]....
        /*00a4*/ 	.word	0xffffffff


	//   ....[31]....
        /*00a8*/ 	.word	0xffffffff


	//   ....[32]....
        /*00ac*/ 	.word	0xffffffff


	//   ....[33]....
        /*00b0*/ 	.word	0xffffffff


	//   ....[34]....
        /*00b4*/ 	.word	0xffffffff


	//   ....[35]....
        /*00b8*/ 	.word	0xffffffff


	//   ....[36]....
        /*00bc*/ 	.word	0xffffffff


	//   ....[37]....
        /*00c0*/ 	.word	0xffffffff


	//   ....[38]....
        /*00c4*/ 	.word	0xffffffff


	//   ....[39]....
        /*00c8*/ 	.word	0xffffffff


	//   ....[40]....
        /*00cc*/ 	.word	0xffffffff


	//   ....[41]....
        /*00d0*/ 	.word	0xffffffff


	//   ....[42]....
        /*00d4*/ 	.word	0xffffffff


	//   ....[43]....
        /*00d8*/ 	.word	0xffffffff


	//   ....[44]....
        /*00dc*/ 	.word	0xffffffff


	//   ....[45]....
        /*00e0*/ 	.word	0xffffffff


	//   ....[46]....
        /*00e4*/ 	.word	0xffffffff


	//   ....[47]....
        /*00e8*/ 	.word	0xffffffff


	//   ....[48]....
        /*00ec*/ 	.word	0xffffffff


	//   ....[49]....
        /*00f0*/ 	.word	0xffffffff


	//   ....[50]....
        /*00f4*/ 	.word	0xffffffff


	//   ....[51]....
        /*00f8*/ 	.word	0xffffffff


	//   ....[52]....
        /*00fc*/ 	.word	0xffffffff


	//----- nvinfo : EIATTR_COOP_GROUP_INSTR_OFFSETS
	.align		4
.L_3669:
        /*0100*/ 	.byte	0x04, 0x28
        /*0102*/ 	.short	(.L_3671 - .L_3670)


	//   ....[0]....
.L_3670:
        /*0104*/ 	.word	0x000007e0


	//   ....[1]....
        /*0108*/ 	.word	0x00000850


	//   ....[2]....
        /*010c*/ 	.word	0x00000930


	//   ....[3]....
        /*0110*/ 	.word	0x00001190


	//   ....[4]....
        /*0114*/ 	.word	0x000011d0


	//   ....[5]....
        /*0118*/ 	.word	0x000011f0


	//   ....[6]....
        /*011c*/ 	.word	0x00001200


	//   ....[7]....
        /*0120*/ 	.word	0x00001230


	//   ....[8]....
        /*0124*/ 	.word	0x00001250


	//   ....[9]....
        /*0128*/ 	.word	0x00001280


	//   ....[10]....
        /*012c*/ 	.word	0x000012a0


	//   ....[11]....
        /*0130*/ 	.word	0x000012d0


	//   ....[12]....
        /*0134*/ 	.word	0x000012f0


	//   ....[13]....
        /*0138*/ 	.word	0x00001320


	//   ....[14]....
        /*013c*/ 	.word	0x00001340


	//   ....[15]....
        /*0140*/ 	.word	0x00001390


	//   ....[16]....
        /*0144*/ 	.word	0x000013c0


	//   ....[17]....
        /*0148*/ 	.word	0x000013f0


	//   ....[18]....
        /*014c*/ 	.word	0x00001410


	//   ....[19]....
        /*0150*/ 	.word	0x00001460


	//   ....[20]....
        /*0154*/ 	.word	0x00001480


	//   ....[21]....
        /*0158*/ 	.word	0x000014b0


	//   ....[22]....
        /*015c*/ 	.word	0x000014d0


	//   ....[23]....
        /*0160*/ 	.word	0x00001500


	//   ....[24]....
        /*0164*/ 	.word	0x00001520


	//   ....[25]....
        /*0168*/ 	.word	0x00001550


	//   ....[26]....
        /*016c*/ 	.word	0x00001570


	//   ....[27]....
        /*0170*/ 	.word	0x00001580


	//   ....[28]....
        /*0174*/ 	.word	0x00001590


	//   ....[29]....
        /*0178*/ 	.word	0x000015a0


	//   ....[30]....
        /*017c*/ 	.word	0x000015b0


	//   ....[31]....
        /*0180*/ 	.word	0x00001850


	//   ....[32]....
        /*0184*/ 	.word	0x00001890


	//   ....[33]....
        /*0188*/ 	.word	0x000018f0


	//   ....[34]....
        /*018c*/ 	.word	0x00001910


	//   ....[35]....
        /*0190*/ 	.word	0x00001940


	//   ....[36]....
        /*0194*/ 	.word	0x00001960


	//   ....[37]....
        /*0198*/ 	.word	0x00001990


	//   ....[38]....
        /*019c*/ 	.word	0x000019b0


	//   ....[39]....
        /*01a0*/ 	.word	0x000019e0


	//   ....[40]....
        /*01a4*/ 	.word	0x00001a00


	//   ....[41]....
        /*01a8*/ 	.word	0x00001e40


	//   ....[42]....
        /*01ac*/ 	.word	0x00002070


	//   ....[43]....
        /*01b0*/ 	.word	0x00002140


	//   ....[44]....
        /*01b4*/ 	.word	0x00002190


	//   ....[45]....
        /*01b8*/ 	.word	0x000021e0


	//   ....[46]....
        /*01bc*/ 	.word	0x00002210


	//   ....[47]....
        /*01c0*/ 	.word	0x00002230


	//   ....[48]....
        /*01c4*/ 	.word	0x00002310


	//   ....[49]....
        /*01c8*/ 	.word	0x00002350


	//   ....[50]....
        /*01cc*/ 	.word	0x000023a0


	//   ....[51]....
        /*01d0*/ 	.word	0x000023d0


	//   ....[52]....
        /*01d4*/ 	.word	0x000023f0


	//----- nvinfo : EIATTR_EXIT_INSTR_OFFSETS
	.align		4
.L_3671:
        /*01d8*/ 	.byte	0x04, 0x1c
        /*01da*/ 	.short	(.L_3673 - .L_3672)


	//   ....[0]....
.L_3672:
        /*01dc*/ 	.word	0x000024c0


	//   ....[1]....
        /*01e0*/ 	.word	0x00002a00


	//----- nvinfo : EIATTR_MAX_THREADS
	.align		4
.L_3673:
        /*01e4*/ 	.byte	0x04, 0x05
        /*01e6*/ 	.short	(.L_3675 - .L_3674)
.L_3674:
        /*01e8*/ 	.word	0x00000020
        /*01ec*/ 	.word	0x00000001
        /*01f0*/ 	.word	0x00000001


	//----- nvinfo : EIATTR_CRS_STACK_SIZE
	.align		4
.L_3675:
        /*01f4*/ 	.byte	0x04, 0x1e
        /*01f6*/ 	.short	(.L_3677 - .L_3676)
.L_3676:
        /*01f8*/ 	.word	0x00000000


	//----- nvinfo : EIATTR_CBANK_PARAM_SIZE
	.align		4
.L_3677:
        /*01fc*/ 	.byte	0x03, 0x19
        /*01fe*/ 	.short	0x01f0


	//----- nvinfo : EIATTR_PARAM_CBANK
	.align		4
        /*0200*/ 	.byte	0x04, 0x0a
        /*0202*/ 	.short	(.L_3679 - .L_3678)
	.align		4
.L_3678:
        /*0204*/ 	.word	index@(.nv.constant0._Z25selective_scan_bwd_kernelI32Selective_Scan_bwd_kernel_traitsILi32ELi4ELb1ELb0ELb0ELb0ELb0EN3c108BFloat16EfEEv12SSMParamsBwd)
        /*0208*/ 	.short	0x0210
        /*020a*/ 	.short	0x01f0


	//----- nvinfo : EIATTR_SW_WAR
	.align		4
.L_3679:
        /*020c*/ 	.byte	0x04, 0x36
        /*020e*/ 	.short	(.L_3681 - .L_3680)
.L_3680:
        /*0210*/ 	.word	0x00000008
.L_3681:


//--------------------- .nv.info._Z25selective_scan_bwd_kernelI32Selective_Scan_bwd_kernel_traitsILi32ELi4ELb1ELb0ELb0ELb0ELb1EN3c108BFloat16EfEEv12SSMParamsBwd --------------------------
	.section	.nv.info._Z25selective_scan_bwd_kernelI32Selective_Scan_bwd_kernel_traitsILi32ELi4ELb1ELb0ELb0ELb0ELb1EN3c108BFloat16EfEEv12SSMParamsBwd,"",@"SHT_CUDA_INFO"
	.sectionflags	@""
	.align	4


	//----- nvinfo : EIATTR_CUDA_API_VERSION
	.align		4
        /*0000*/ 	.byte	0x04, 0x37
        /*0002*/ 	.short	(.L_3683 - .L_3682)
.L_3682:
        /*0004*/ 	.word	0x00000082


	//----- nvinfo : EIATTR_KPARAM_INFO
	.align		4
.L_3683:
        /*0008*/ 	.byte	0x04, 0x17
        /*000a*/ 	.short	(.L_3685 - .L_3684)
.L_3684:
        /*000c*/ 	.word	0x00000000
        /*0010*/ 	.short	0x0000
        /*0012*/ 	.short	0x0000
        /*0014*/ 	.byte	0x00, 0xf0, 0xc1, 0x07


	//----- nvinfo : EIATTR_SPARSE_MMA_MASK
	.align		4
.L_3685:
        /*0018*/ 	.byte	0x03, 0x50
        /*001a*/ 	.short	0x0000


	//----- nvinfo : EIATTR_MAXREG_COUNT
	.align		4
        /*001c*/ 	.byte	0x03, 0x1b
        /*001e*/ 	.short	0x00ff


	//----- nvinfo : EIATTR_NUM_BARRIERS
	.align		4
        /*0020*/ 	.byte	0x02, 0x4c
        /*0022*/ 	.byte	0x01
	.zero		1


	//----- nvinfo : EIATTR_MERCURY_ISA_VERSION
	.align		4
        /*0024*/ 	.byte	0x03, 0x5f
        /*0026*/ 	.short	0x0101


	//----- nvinfo : EIATTR_COOP_GROUP_MASK_REGIDS
	.align		4
        /*0028*/ 	.byte	0x04, 0x29
        /*002a*/ 	.short	(.L_3687 - .L_3686)


	//   ....[0]....
.L_3686:
        /*002c*/ 	.word	0xffffffff


	//   ....[1]....
        /*0030*/ 	.word	0xffffffff


	//   ....[2]....
        /*0034*/ 	.word	0xffffffff


	//   ....[3]....
        /*0038*/ 	.word	0xffffffff


	//   ....[4]....
        /*003c*/ 	.word	0xffffffff


	//   ....[5]....
        /*0040*/ 	.word	0xffffffff


	//   ....[6]....
        /*0044*/ 	.word	0xffffffff


	//   ....[7]....
        /*0048*/ 	.word	0xffffffff


	//   ....[8]....
        /*004c*/ 	.word	0xffffffff


	//   ....[9]....
        /*0050*/ 	.word	0xffffffff


	//   ....[10]....
        /*0054*/ 	.word	0xffffffff


	//   ....[11]....
        /*0058*/ 	.word	0xffffffff


	//   ....[12]....
        /*005c*/ 	.word	0xffffffff


	//   ....[13]....
        /*0060*/ 	.word	0xffffffff


	//   ....[14]....
        /*0064*/ 	.word	0xffffffff


	//   ....[15]....
        /*0068*/ 	.word	0xffffffff


	//   ....[16]....
        /*006c*/ 	.word	0xffffffff


	//   ....[17]....
        /*0070*/ 	.word	0xffffffff


	//   ....[18]....
        /*0074*/ 	.word	0xffffffff


	//   ....[19]....
        /*0078*/ 	.word	0xffffffff


	//   ....[20]....
        /*007c*/ 	.word	0xffffffff


	//   ....[21]....
        /*0080*/ 	.word	0xffffffff


	//   ....[22]....
        /*0084*/ 	.word	0xffffffff


	//   ....[23]....
        /*0088*/ 	.word	0xffffffff


	//   ....[24]....
        /*008c*/ 	.word	0xffffffff


	//   ....[25]....
        /*0090*/ 	.word	0xffffffff


	//   ....[26]....
        /*0094*/ 	.word	0xffffffff


	//   ....[27]....
        /*0098*/ 	.word	0xffffffff


	//   ....[28]....
        /*009c*/ 	.word	0xffffffff


	//   ....[29]....
        /*00a0*/ 	.word	0xffffffff


	//   ....[30]....
        /*00a4*/ 	.word	0xffffffff


	//   ....[31]....
        /*00a8*/ 	.word	0xffffffff


	//   ....[32]....
        /*00ac*/ 	.word	0xffffffff


	//   ....[33]....
        /*00b0*/ 	.word	0xffffffff


	//   ....[34]....
        /*00b4*/ 	.word	0xffffffff


	//   ....[35]....
        /*00b8*/ 	.word	0xffffffff


	//   ....[36]....
        /*00bc*/ 	.word	0xffffffff


	//   ....[37]....
        /*00c0*/ 	.word	0xffffffff


	//   ....[38]....
        /*00c4*/ 	.word	0xffffffff


	//   ....[39]....
        /*00c8*/ 	.word	0xffffffff


	//   ....[40]....
        /*00cc*/ 	.word	0xffffffff


	//   ....[41]....
        /*00d0*/ 	.word	0xffffffff


	//   ....[42]....
        /*00d4*/ 	.word	0xffffffff


	//   ....[43]....
        /*00d8*/ 	.word	0xffffffff


	//   ....[44]....
        /*00dc*/ 	.word	0xffffffff


	//   ....[45]....
        /*00e0*/ 	.word	0xffffffff


	//   ....[46]....
        /*00e4*/ 	.word	0xffffffff


	//   ....[47]....
        /*00e8*/ 	.word	0xffffffff


	//   ....[48]....
        /*00ec*/ 	.word	0xffffffff


	//   ....[49]....
        /*00f0*/ 	.word	0xffffffff


	//   ....[50]....
        /*00f4*/ 	.word	0xffffffff


	//   ....[51]....
        /*00f8*/ 	.word	0xffffffff


	//   ....[52]....
        /*00fc*/ 	.word	0xffffffff


	//   ....[53]....
        /*0100*/ 	.word	0xffffffff


	//   ....[54]....
        /*0104*/ 	.word	0xffffffff


	//   ....[55]....
        /*0108*/ 	.word	0xffffffff


	//   ....[56]....
        /*010c*/ 	.word	0xffffffff


	//----- nvinfo : EIATTR_COOP_GROUP_INSTR_OFFSETS
	.align		4
.L_3687:
        /*0110*/ 	.byte	0x04, 0x28
        /*0112*/ 	.short	(.L_3689 - .L_3688)


	//   ....[0]....
.L_3688:
        /*0114*/ 	.word	0x000007a0


	//   ....[1]....
        /*0118*/ 	.word	0x00000810


	//   ....[2]....
        /*011c*/ 	.word	0x00000960


	//   ....[3]....
        /*0120*/ 	.word	0x00000a90


	//   ....[4]....
        /*0124*/ 	.word	0x00000cc0


	//   ....[5]....
        /*0128*/ 	.word	0x00000ff0


	//   ....[6]....
        /*012c*/ 	.word	0x00001200


	//   ....[7]....
        /*0130*/ 	.word	0x00001ba0


	//   ....[8]....
        /*0134*/ 	.word	0x00001be0


	//   ....[9]....
        /*0138*/ 	.word	0x00001c00


	//   ....[10]....
        /*013c*/ 	.word	0x00001c10


	//   ....[11]....
        /*0140*/ 	.word	0x00001c40


	//   ....[12]....
        /*0144*/ 	.word	0x00001c60


	//   ....[13]....
        /*0148*/ 	.word	0x00001c90


	//   ....[14]....
        /*014c*/ 	.word	0x00001cb0


	//   ....[15]....
        /*0150*/ 	.word	0x00001ce0


	//   ....[16]....
        /*0154*/ 	.word	0x00001d00


	//   ....[17]....
        /*0158*/ 	.word	0x00001d30


	//   ....[18]....
        /*015c*/ 	.word	0x00001d50


	//   ....[19]....
        /*0160*/ 	.word	0x00001d80


	//   ....[20]....
        /*0164*/ 	.word	0x00001db0


	//   ....[21]....
        /*0168*/ 	.word	0x00001de0


	//   ....[22]....
        /*016c*/ 	.word	0x00001e10


	//   ....[23]....
        /*0170*/ 	.word	0x00001e70


	//   ....[24]....
        /*0174*/ 	.word	0x00001ea0


	//   ....[25]....
        /*0178*/ 	.word	0x00001ed0


	//   ....[26]....
        /*017c*/ 	.word	0x00001ee0


	//   ....[27]....
        /*0180*/ 	.word	0x00001f10


	//   ....[28]....
        /*0184*/ 	.word	0x00001f30


	//   ....[29]....
        /*0188*/ 	.word	0x00001f60


	//   ....[30]....
        /*018c*/ 	.word	0x00001f80


	//   ....[31]....
        /*0190*/ 	.word	0x00001f90


	//   ....[32]....
        /*0194*/ 	.word	0x00001fa0


	//   ....[33]....
        /*0198*/ 	.word	0x00001fb0


	//   ....[34]....
        /*019c*/ 	.word	0x00001fc0


	//   ....[35]....
        /*01a0*/ 	.word	0x00002250


	//   ....[36]....
        /*01a4*/ 	.word	0x00002290


	//   ....[37]....
        /*01a8*/ 	.word	0x00002380


	//   ....[38]....
        /*01ac*/ 	.word	0x000023a0


	//   ....[39]....
        /*01b0*/ 	.word	0x000023d0


	//   ....[40]....
        /*01b4*/ 	.word	0x000023f0


	//   ....[41]....
        /*01b8*/ 	.word	0x00002420


	//   ....[42]....
        /*01bc*/ 	.word	0x00002440


	//   ....[43]....
        /*01c0*/ 	.word	0x00002490


	//   ....[44]....
        /*01c4*/ 	.word	0x000024a0


	//   ....[45]....
        /*01c8*/ 	.word	0x00002890


	//   ....[46]....
        /*01cc*/ 	.word	0x00002a80


	//   ....[47]....
        /*01d0*/ 	.word	0x00002b50


	//   ....[48]....
        /*01d4*/ 	.word	0x00002ba0


	//   ....[49]....
        /*01d8*/ 	.word	0x00002bf0


	//   ....[50]....
        /*01dc*/ 	.word	0x00002c20


	//   ....[51]....
        /*01e0*/ 	.word	0x00002c40


	//   ....[52]....
        /*01e4*/ 	.word	0x00002d20


	//   ....[53]....
        /*01e8*/ 	.word	0x00002d60


	//   ....[54]....
        /*01ec*/ 	.word	0x00002db0


	//   ....[55]....
        /*01f0*/ 	.word	0x00002de0


	//   ....[56]....
        /*01f4*/ 	.word	0x00002e00


	//----- nvinfo : EIATTR_EXIT_INSTR_OFFSETS
	.align		4
.L_3689:
        /*01f8*/ 	.byte	0x04, 0x1c
        /*01fa*/ 	.short	(.L_3691 - .L_3690)


	//   ....[0]....
.L_3690:
        /*01fc*/ 	.word	0x00002ed0


	//   ....[1]....
        /*0200*/ 	.word	0x000034d0


	//----- nvinfo : EIATTR_MAX_THREADS
	.align		4
.L_3691:
        /*0204*/ 	.byte	0x04, 0x05
        /*0206*/ 	.short	(.L_3693 - .L_3692)
.L_3692:
        /*0208*/ 	.word	0x00000020
        /*020c*/ 	.word	0x00000001
        /*0210*/ 	.word	0x00000001


	//----- nvinfo : EIATTR_CRS_STACK_SIZE
	.align		4
.L_3693:
        /*0214*/ 	.byte	0x04, 0x1e
        /*0216*/ 	.short	(.L_3695 - .L_3694)
.L_3694:
        /*0218*/ 	.word	0x00000000


	//----- nvinfo : EIATTR_CBANK_PARAM_SIZE
	.align		4
.L_3695:
        /*021c*/ 	.byte	0x03, 0x19
        /*021e*/ 	.short	0x01f0


	//----- nvinfo : EIATTR_PARAM_CBANK
	.align		4
        /*0220*/ 	.byte	0x04, 0x0a
        /*0222*/ 	.short	(.L_3697 - .L_3696)
	.align		4
.L_3696:
        /*0224*/ 	.word	index@(.nv.constant0._Z25selective_scan_bwd_kernelI32Selective_Scan_bwd_kernel_traitsILi32ELi4ELb1ELb0ELb0ELb0ELb1EN3c108BFloat16EfEEv12SSMParamsBwd)
        /*0228*/ 	.short	0x0210
        /*022a*/ 	.short	0x01f0


	//----- nvinfo : EIATTR_SW_WAR
	.align		4
.L_3697:
        /*022c*/ 	.byte	0x04, 0x36
        /*022e*/ 	.short	(.L_3699 - .L_3698)
.L_3698:
        /*0230*/ 	.word	0x00000008
.L_3699:


//--------------------- .nv.info._Z25selective_scan_bwd_kernelI32Selective_Scan_bwd_kernel_traitsILi32ELi4ELb1ELb0ELb0ELb1ELb0EN3c108BFloat16EfEEv12SSMParamsBwd --------------------------
	.section	.nv.info._Z25selective_scan_bwd_kernelI32Selective_Scan_bwd_kernel_traitsILi32ELi4ELb1ELb0ELb0ELb1ELb0EN3c108BFloat16EfEEv12SSMParamsBwd,"",@"SHT_CUDA_INFO"
	.sectionflags	@""
	.align	4


	//----- nvinfo : EIATTR_CUDA_API_VERSION
	.align		4
        /*0000*/ 	.byte	0x04, 0x37
        /*0002*/ 	.short	(.L_3701 - .L_3700)
.L_3700:
        /*0004*/ 	.word	0x00000082


	//----- nvinfo : EIATTR_KPARAM_INFO
	.align		4
.L_3701:
        /*0008*/ 	.byte	0x04, 0x17
        /*000a*/ 	.short	(.L_3703 - .L_3702)
.L_3702:
        /*000c*/ 	.word	0x00000000
        /*0010*/ 	.short	0x0000
        /*0012*/ 	.short	0x0000
        /*0014*/ 	.byte	0x00, 0xf0, 0xc1, 0x07


	//----- nvinfo : EIATTR_SPARSE_MMA_MASK
	.align		4
.L_3703:
        /*0018*/ 	.byte	0x03, 0x50
        /*001a*/ 	.short	0x0000


	//----- nvinfo : EIATTR_MAXREG_COUNT
	.align		4
        /*001c*/ 	.byte	0x03, 0x1b
        /*001e*/ 	.short	0x00ff


	//----- nvinfo : EIATTR_NUM_BARRIERS
	.align		4
        /*0020*/ 	.byte	0x02, 0x4c
        /*0022*/ 	.byte	0x01
	.zero		1


	//----- nvinfo : EIATTR_MERCURY_ISA_VERSION
	.align		4
        /*0024*/ 	.byte	0x03, 0x5f
        /*0026*/ 	.short	0x0101


	//----- nvinfo : EIATTR_COOP_GROUP_MASK_REGIDS
	.align		4
        /*0028*/ 	.byte	0x04, 0x29
        /*002a*/ 	.short	(.L_3705 - .L_3704)


	//   ....[0]....
.L_3704:
        /*002c*/ 	.word	0xffffffff


	//   ....[1]....
        /*0030*/ 	.word	0xffffffff


	//   ....[2]....
        /*0034*/ 	.word	0xffffffff


	//   ....[3]....
        /*0038*/ 	.word	0xffffffff


	//   ....[4]....
        /*003c*/ 	.word	0xffffffff


	//   ....[5]....
        /*0040*/ 	.word	0xffffffff


	//   ....[6]....
        /*0044*/ 	.word	0xffffffff


	//   ....[7]....
        /*0048*/ 	.word	0xffffffff


	//   ....[8]....
        /*004c*/ 	.word	0xffffffff


	//   ....[9]....
        /*0050*/ 	.word	0xffffffff


	//   ....[10]....
        /*0054*/ 	.word	0xffffffff


	//   ....[11]....
        /*0058*/ 	.word	0xffffffff


	//   ....[12]....
        /*005c*/ 	.word	0xffffffff


	//   ....[13]....
        /*0060*/ 	.word	0xffffffff


	//   ....[14]....
        /*0064*/ 	.word	0xffffffff


	//   ....[15]....
        /*0068*/ 	.word	0xffffffff


	//   ....[16]....
        /*006c*/ 	.word	0xffffffff


	//   ....[17]....
        /*0070*/ 	.word	0xffffffff


	//   ....[18]....
        /*0074*/ 	.word	0xffffffff


	//   ....[19]....
        /*0078*/ 	.word	0xffffffff


	//   ....[20]....
        /*007c*/ 	.word	0xffffffff


	//   ....[21]....
        /*0080*/ 	.word	0xffffffff


	//   ....[22]....
        /*0084*/ 	.word	0xffffffff


	//   ....[23]....
        /*0088*/ 	.word	0xffffffff


	//   ....[24]....
        /*008c*/ 	.word	0xffffffff


	//   ....[25]....
        /*0090*/ 	.word	0xffffffff


	//   ....[26]....
        /*0094*/ 	.word	0xffffffff


	//   ....[27]....
        /*0098*/ 	.word	0xffffffff


	//   ....[28]....
        /*009c*/ 	.word	0xffffffff


	//   ....[29]....
        /*00a0*/ 	.word	0xffffffff


	//   ....[30]....
        /*00a4*/ 	.word	0xffffffff


	//   ....[31]....
        /*00a8*/ 	.word	0xffffffff


	//   ....[32]....
        /*00ac*/ 	.word	0xffffffff


	//   ....[33]....
        /*00b0*/ 	.word	0xffffffff


	//   ....[34]....
        /*00b4*/ 	.word	0xffffffff


	//   ....[35]....
        /*00b8*/ 	.word	0xffffffff


	//   ....[36]....
        /*00bc*/ 	.word	0xffffffff


	//   ....[37]....
        /*00c0*/ 	.word	0xffffffff


	//   ....[38]....
        /*00c4*/ 	.word	0xffffffff


	//   ....[39]....
        /*00c8*/ 	.word	0xffffffff


	//   ....[40]....
        /*00cc*/ 	.word	0xffffffff


	//   ....[41]....
        /*00d0*/ 	.word	0xffffffff


	//   ....[42]....
        /*00d4*/ 	.word	0xffffffff


	//   ....[43]....
        /*00d8*/ 	.word	0xffffffff


	//   ....[44]....
        /*00dc*/ 	.word	0xffffffff


	//   ....[45]....
        /*00e0*/ 	.word	0xffffffff


	//   ....[46]....
        /*00e4*/ 	.word	0xffffffff


	//   ....[47]....
        /*00e8*/ 	.word	0xffffffff


	//   ....[48]....
        /*00ec*/ 	.word	0xffffffff


	//   ....[49]....
        /*00f0*/ 	.word	0xffffffff


	//   ....[50]....
        /*00f4*/ 	.word	0xffffffff


	//   ....[51]....
        /*00f8*/ 	.word	0xffffffff


	//   ....[52]....
        /*00fc*/ 	.word	0xffffffff


	//   ....[53]....
        /*0100*/ 	.word	0xffffffff


	//----- nvinfo : EIATTR_COOP_GROUP_INSTR_OFFSETS
	.align		4
.L_3705:
        /*0104*/ 	.byte	0x04, 0x28
        /*0106*/ 	.short	(.L_3707 - .L_3706)


	//   ....[0]....
.L_3706:
        /*0108*/ 	.word	0x00000890


	//   ....[1]....
        /*010c*/ 	.word	0x00000910


	//   ....[2]....
        /*0110*/ 	.word	0x00000a90


	//   ....[3]....
        /*0114*/ 	.word	0x00001a40


	//   ....[4]....
        /*0118*/ 	.word	0x00001a80


	//   ....[5]....
        /*011c*/ 	.word	0x00001aa0


	//   ....[6]....
        /*0120*/ 	.word	0x00001ab0


	//   ....[7]....
        /*0124*/ 	.word	0x00001ae0


	//   ....[8]....
        /*0128*/ 	.word	0x00001b10


	//   ....[9]....
        /*012c*/ 	.word	0x00001b30


	//   ....[10]....
        /*0130*/ 	.word	0x00001b50


	//   ....[11]....
        /*0134*/ 	.word	0x00001b80


	//   ....[12]....
        /*0138*/ 	.word	0x00001bb0


	//   ....[13]....
        /*013c*/ 	.word	0x00001bd0


	//   ....[14]....
        /*0140*/ 	.word	0x00001bf0


	//   ....[15]....
        /*0144*/ 	.word	0x00001c70


	//   ....[16]....
        /*0148*/ 	.word	0x00001ca0


	//   ....[17]....
        /*014c*/ 	.word	0x00001cb0


	//   ....[18]....
        /*0150*/ 	.word	0x00001cc0


	//   ....[19]....
        /*0154*/ 	.word	0x00001d10


	//   ....[20]....
        /*0158*/ 	.word	0x00001d40


	//   ....[21]....
        /*015c*/ 	.word	0x00001d60


	//   ....[22]....
        /*0160*/ 	.word	0x00001d80


	//   ....[23]....
        /*0164*/ 	.word	0x00001db0


	//   ....[24]....
        /*0168*/ 	.word	0x00001de0


	//   ....[25]....
        /*016c*/ 	.word	0x00001e00


	//   ....[26]....
        /*0170*/ 	.word	0x00001e30


	//   ....[27]....
        /*0174*/ 	.word	0x00001e40


	//   ....[28]....
        /*0178*/ 	.word	0x00001e50


	//   ....[29]....
        /*017c*/ 	.word	0x00001e60


	//   ....[30]....
        /*0180*/ 	.word	0x00001e70


	//   ....[31]....
        /*0184*/ 	.word	0x000020e0


	//   ....[32]....
        /*0188*/ 	.word	0x00002120


	//   ....[33]....
        /*018c*/ 	.word	0x00002250


	//   ....[34]....
        /*0190*/ 	.word	0x00002270


	//   ....[35]....
        /*0194*/ 	.word	0x000022a0


	//   ....[36]....
        /*0198*/ 	.word	0x000022c0


	//   ....[37]....
        /*019c*/ 	.word	0x000022f0


	//   ....[38]....
        /*01a0*/ 	.word	0x00002310


	//   ....[39]....
        /*01a4*/ 	.word	0x00002340


	//   ....[40]....
        /*01a8*/ 	.word	0x00002360


	//   ....[41]....
        /*01ac*/ 	.word	0x00002610


	//   ....[42]....
        /*01b0*/ 	.word	0x00002870


	//   ....[43]....
        /*01b4*/ 	.word	0x00002be0


	//   ....[44]....
        /*01b8*/ 	.word	0x00002cb0


	//   ....[45]....
        /*01bc*/ 	.word	0x00002d00


	//   ....[46]....
        /*01c0*/ 	.word	0x00002d50


	//   ....[47]....
        /*01c4*/ 	.word	0x00002d80


	//   ....[48]....
        /*01c8*/ 	.word	0x00002da0


	//   ....[49]....
        /*01cc*/ 	.word	0x00002e80


	//   ....[50]....
        /*01d0*/ 	.word	0x00002ec0


	//   ....[51]....
        /*01d4*/ 	.word	0x00002f10


	//   ....[52]....
        /*01d8*/ 	.word	0x00002f40


	//   ....[53]....
        /*01dc*/ 	.word	0x00002f60


	//----- nvinfo : EIATTR_EXIT_INSTR_OFFSETS
	.align		4
.L_3707:
        /*01e0*/ 	.byte	0x04, 0x1c
        /*01e2*/ 	.short	(.L_3709 - .L_3708)


	//   ....[0]....
.L_3708:
        /*01e4*/ 	.word	0x00003030


	//   ....[1]....
        /*01e8*/ 	.word	0x000035d0


	//----- nvinfo : EIATTR_MAX_THREADS
	.align		4
.L_3709:
        /*01ec*/ 	.byte	0x04, 0x05
        /*01ee*/ 	.short	(.L_3711 - .L_3710)
.L_3710:
        /*01f0*/ 	.word	0x00000020
        /*01f4*/ 	.word	0x00000001
        /*01f8*/ 	.word	0x00000001


	//----- nvinfo : EIATTR_CRS_STACK_SIZE
	.align		4
.L_3711:
        /*01fc*/ 	.byte	0x04, 0x1e
        /*01fe*/ 	.short	(.L_3713 - .L_3712)
.L_3712:
        /*0200*/ 	.word	0x00000000


	//----- nvinfo : EIATTR_CBANK_PARAM_SIZE
	.align		4
.L_3713:
        /*0204*/ 	.byte	0x03, 0x19
        /*0206*/ 	.short	0x01f0


	//----- nvinfo : EIATTR_PARAM_CBANK
	.align		4
        /*0208*/ 	.byte	0x04, 0x0a
        /*020a*/ 	.short	(.L_3715 - .L_3714)
	.align		4
.L_3714:
        /*020c*/ 	.word	index@(.nv.constant0._Z25selective_scan_bwd_kernelI32Selective_Scan_bwd_kernel_traitsILi32ELi4ELb1ELb0ELb0ELb1ELb0EN3c108BFloat16EfEEv12SSMParamsBwd)
        /*0210*/ 	.short	0x0210
        /*0212*/ 	.short	0x01f0


	//----- nvinfo : EIATTR_SW_WAR
	.align		4
.L_3715:
        /*0214*/ 	.byte	0x04, 0x36
        /*0216*/ 	.short	(.L_3717 - .L_3716)
.L_3716:
        /*0218*/ 	.word	0x00000008
.L_3717:


//--------------------- .nv.info._Z25selective_scan_bwd_kernelI32Selective_Scan_bwd_kernel_traitsILi32ELi4ELb1ELb0ELb0ELb1ELb1EN3c108BFloat16EfEEv12SSMParamsBwd --------------------------
	.section	.nv.info._Z25selective_scan_bwd_kernelI32Selective_Scan_bwd_kernel_traitsILi32ELi4ELb1ELb0ELb0ELb1ELb1EN3c108BFloat16EfEEv12SSMParamsBwd,"",@"SHT_CUDA_INFO"
	.sectionflags	@""
	.align	4


	//----- nvinfo : EIATTR_CUDA_API_VERSION
	.align		4
        /*0000*/ 	.byte	0x04, 0x37
        /*0002*/ 	.short	(.L_3719 - .L_3718)
.L_3718:
        /*0004*/ 	.word	0x00000082


	//----- nvinfo : EIATTR_KPARAM_INFO
	.align		4
.L_3719:
        /*0008*/ 	.byte	0x04, 0x17
        /*000a*/ 	.short	(.L_3721 - .L_3720)
.L_3720:
        /*000c*/ 	.word	0x00000000
        /*0010*/ 	.short	0x0000
        /*0012*/ 	.short	0x0000
        /*0014*/ 	.byte	0x00, 0xf0, 0xc1, 0x07


	//----- nvinfo : EIATTR_SPARSE_MMA_MASK
	.align		4
.L_3721:
        /*0018*/ 	.byte	0x03, 0x50
        /*001a*/ 	.short	0x0000


	//----- nvinfo : EIATTR_MAXREG_COUNT
	.align		4
        /*001c*/ 	.byte	0x03, 0x1b
        /*001e*/ 	.short	0x00ff


	//----- nvinfo : EIATTR_NUM_BARRIERS
	.align		4
        /*0020*/ 	.byte	0x02, 0x4c
        /*0022*/ 	.byte	0x01
	.zero		1


	//----- nvinfo : EIATTR_MERCURY_ISA_VERSION
	.align		4
        /*0024*/ 	.byte	0x03, 0x5f
        /*0026*/ 	.short	0x0101


	//----- nvinfo : EIATTR_COOP_GROUP_MASK_REGIDS
	.align		4
        /*0028*/ 	.byte	0x04, 0x29
        /*002a*/ 	.short	(.L_3723 - .L_3722)


	//   ....[0]....
.L_3722:
        /*002c*/ 	.word	0xffffffff


	//   ....[1]....
        /*0030*/ 	.word	0xffffffff


	//   ....[2]....
        /*0034*/ 	.word	0xffffffff


	//   ....[3]....
        /*0038*/ 	.word	0xffffffff


	//   ....[4]....
        /*003c*/ 	.word	0xffffffff


	//   ....[5]....
        /*0040*/ 	.word	0xffffffff


	//   ....[6]....
        /*0044*/ 	.word	0xffffffff


	//   ....[7]....
        /*0048*/ 	.word	0xffffffff


	//   ....[8]....
        /*004c*/ 	.word	0xffffffff


	//   ....[9]....
        /*0050*/ 	.word	0xffffffff


	//   ....[10]....
        /*0054*/ 	.word	0xffffffff


	//   ....[11]....
        /*0058*/ 	.word	0xffffffff


	//   ....[12]....
        /*005c*/ 	.word	0xffffffff


	//   ....[13]....
        /*0060*/ 	.word	0xffffffff


	//   ....[14]....
        /*0064*/ 	.word	0xffffffff


	//   ....[15]....
        /*0068*/ 	.word	0xffffffff


	//   ....[16]....
        /*006c*/ 	.word	0xffffffff


	//   ....[17]....
        /*0070*/ 	.word	0xffffffff


	//   ....[18]....
        /*0074*/ 	.word	0xffffffff


	//   ....[19]....
        /*0078*/ 	.word	0xffffffff


	//   ....[20]....
        /*007c*/ 	.word	0xffffffff


	//   ....[21]....
        /*0080*/ 	.word	0xffffffff


	//   ....[22]....
        /*0084*/ 	.word	0xffffffff


	//   ....[23]....
        /*0088*/ 	.word	0xffffffff


	//   ....[24]....
        /*008c*/ 	.word	0xffffffff


	//   ....[25]....
        /*0090*/ 	.word	0xffffffff


	//   ....[26]....
        /*0094*/ 	.word	0xffffffff


	//   ....[27]....
        /*0098*/ 	.word	0xffffffff


	//   ....[28]....
        /*009c*/ 	.word	0xffffffff


	//   ....[29]....
        /*00a0*/ 	.word	0xffffffff


	//   ....[30]....
        /*00a4*/ 	.word	0xffffffff


	//   ....[31]....
        /*00a8*/ 	.word	0xffffffff


	//   ....[32]....
        /*00ac*/ 	.word	0xffffffff


	//   ....[33]....
        /*00b0*/ 	.word	0xffffffff


	//   ....[34]....
        /*00b4*/ 	.word	0xffffffff


	//   ....[35]....
        /*00b8*/ 	.word	0xffffffff


	//   ....[36]....
        /*00bc*/ 	.word	0xffffffff


	//   ....[37]....
        /*00c0*/ 	.word	0xffffffff


	//   ....[38]....
        /*00c4*/ 	.word	0xffffffff


	//   ....[39]....
        /*00c8*/ 	.word	0xffffffff


	//   ....[40]....
        /*00cc*/ 	.word	0xffffffff


	//   ....[41]....
        /*00d0*/ 	.word	0xffffffff


	//   ....[42]....
        /*00d4*/ 	.word	0xffffffff


	//   ....[43]....
        /*00d8*/ 	.word	0xffffffff


	//   ....[44]....
        /*00dc*/ 	.word	0xffffffff


	//   ....[45]....
        /*00e0*/ 	.word	0xffffffff


	//   ....[46]....
        /*00e4*/ 	.word	0xffffffff


	//   ....[47]....
        /*00e8*/ 	.word	0xffffffff


	//   ....[48]....
        /*00ec*/ 	.word	0xffffffff


	//   ....[49]....
        /*00f0*/ 	.word	0xffffffff


	//   ....[50]....
        /*00f4*/ 	.word	0xffffffff


	//   ....[51]....
        /*00f8*/ 	.word	0xffffffff


	//   ....[52]....
        /*00fc*/ 	.word	0xffffffff


	//   ....[53]....
        /*0100*/ 	.word	0xffffffff


	//   ....[54]....
        /*0104*/ 	.word	0xffffffff


	//   ....[55]....
        /*0108*/ 	.word	0xffffffff


	//   ....[56]....
        /*010c*/ 	.word	0xffffffff


	//   ....[57]....
        /*0110*/ 	.word	0xffffffff


	//----- nvinfo : EIATTR_COOP_GROUP_INSTR_OFFSETS
	.align		4
.L_3723:
        /*0114*/ 	.byte	0x04, 0x28
        /*0116*/ 	.short	(.L_3725 - .L_3724)


	//   ....[0]....
.L_3724:
        /*0118*/ 	.word	0x00000820


	//   ....[1]....
        /*011c*/ 	.word	0x00000890


	//   ....[2]....
        /*0120*/ 	.word	0x00000a50


	//   ....[3]....
        /*0124*/ 	.word	0x000014d0


	//   ....[4]....
        /*0128*/ 	.word	0x00001640


	//   ....[5]....
        /*012c*/ 	.word	0x00001a50


	//   ....[6]....
        /*0130*/ 	.word	0x00001c80


	//   ....[7]....
        /*0134*/ 	.word	0x00002490


	//   ....[8]....
        /*0138*/ 	.word	0x000024d0


	//   ....[9]....
        /*013c*/ 	.word	0x000024f0


	//   ....[10]....
        /*0140*/ 	.word	0x00002500


	//   ....[11]....
        /*0144*/ 	.word	0x00002530


	//   ....[12]....
        /*0148*/ 	.word	0x00002560


	//   ....[13]....
        /*014c*/ 	.word	0x00002580


	//   ....[14]....
        /*0150*/ 	.word	0x000025a0


	//   ....[15]....
        /*0154*/ 	.word	0x000025d0


	//   ....[16]....
        /*0158*/ 	.word	0x00002600


	//   ....[17]....
        /*015c*/ 	.word	0x00002620


	//   ....[18]....
        /*0160*/ 	.word	0x00002640


	//   ....[19]....
        /*0164*/ 	.word	0x00002680


	//   ....[20]....
        /*0168*/ 	.word	0x000026c0


	//   ....[21]....
        /*016c*/ 	.word	0x00002700


	//   ....[22]....
        /*0170*/ 	.word	0x00002710


	//   ....[23]....
        /*0174*/ 	.word	0x00002760


	//   ....[24]....
        /*0178*/ 	.word	0x00002790


	//   ....[25]....
        /*017c*/ 	.word	0x000027b0


	//   ....[26]....
        /*0180*/ 	.word	0x000027d0


	//   ....[27]....
        /*0184*/ 	.word	0x00002810


	//   ....[28]....
        /*0188*/ 	.word	0x00002840


	//   ....[29]....
        /*018c*/ 	.word	0x00002860


	//   ....[30]....
        /*0190*/ 	.word	0x00002880


	//   ....[31]....
        /*0194*/ 	.word	0x00002890


	//   ....[32]....
        /*0198*/ 	.word	0x000028a0


	//   ....[33]....
        /*019c*/ 	.word	0x000028b0


	//   ....[34]....
        /*01a0*/ 	.word	0x000028c0


	//   ....[35]....
        /*01a4*/ 	.word	0x00002b30


	//   ....[36]....
        /*01a8*/ 	.word	0x00002b70


	//   ....[37]....
        /*01ac*/ 	.word	0x00002ca0


	//   ....[38]....
        /*01b0*/ 	.word	0x00002cc0


	//   ....[39]....
        /*01b4*/ 	.word	0x00002cf0


	//   ....[40]....
        /*01b8*/ 	.word	0x00002d10


	//   ....[41]....
        /*01bc*/ 	.word	0x00002d40


	//   ....[42]....
        /*01c0*/ 	.word	0x00002d60


	//   ....[43]....
        /*01c4*/ 	.word	0x00002d90


	//   ....[44]....
        /*01c8*/ 	.word	0x00002db0


	//   ....[45]....
        /*01cc*/ 	.word	0x00003070


	//   ....[46]....
        /*01d0*/ 	.word	0x00003280


	//   ....[47]....
        /*01d4*/ 	.word	0x000035e0


	//   ....[48]....
        /*01d8*/ 	.word	0x000036d0


	//   ....[49]....
        /*01dc*/ 	.word	0x00003720


	//   ....[50]....
        /*01e0*/ 	.word	0x00003770


	//   ....[51]....
        /*01e4*/ 	.word	0x000037a0


	//   ....[52]....
        /*01e8*/ 	.word	0x000037c0


	//   ....[53]....
        /*01ec*/ 	.word	0x000038a0


	//   ....[54]....
        /*01f0*/ 	.word	0x000038e0


	//   ....[55]....
        /*01f4*/ 	.word	0x00003930


	//   ....[56]....
        /*01f8*/ 	.word	0x00003960


	//   ....[57]....
        /*01fc*/ 	.word	0x00003980


	//----- nvinfo : EIATTR_EXIT_INSTR_OFFSETS
	.align		4
.L_3725:
        /*0200*/ 	.byte	0x04, 0x1c
        /*0202*/ 	.short	(.L_3727 - .L_3726)


	//   ....[0]....
.L_3726:
        /*0204*/ 	.word	0x00003a50


	//   ....[1]....
        /*0208*/ 	.word	0x00003ff0


	//----- nvinfo : EIATTR_MAX_THREADS
	.align		4
.L_3727:
        /*020c*/ 	.byte	0x04, 0x05
        /*020e*/ 	.short	(.L_3729 - .L_3728)
.L_3728:
        /*0210*/ 	.word	0x00000020
        /*0214*/ 	.word	0x00000001
        /*0218*/ 	.word	0x00000001


	//----- nvinfo : EIATTR_CRS_STACK_SIZE
	.align		4
.L_3729:
        /*021c*/ 	.byte	0x04, 0x1e
        /*021e*/ 	.short	(.L_3731 - .L_3730)
.L_3730:
        /*0220*/ 	.word	0x00000000


	//----- nvinfo : EIATTR_CBANK_PARAM_SIZE
	.align		4
.L_3731:
        /*0224*/ 	.byte	0x03, 0x19
        /*0226*/ 	.short	0x01f0


	//----- nvinfo : EIATTR_PARAM_CBANK
	.align		4
        /*0228*/ 	.byte	0x04, 0x0a
        /*022a*/ 	.short	(.L_3733 - .L_3732)
	.align		4
.L_3732:
        /*022c*/ 	.word	index@(.nv.constant0._Z25selective_scan_bwd_kernelI32Selective_Scan_bwd_kernel_traitsILi32ELi4ELb1ELb0ELb0ELb1ELb1EN3c108BFloat16EfEEv12SSMParamsBwd)
        /*0230*/ 	.short	0x0210
        /*0232*/ 	.short	0x01f0


	//----- nvinfo : EIATTR_SW_WAR
	.align		4
.L_3733:
        /*0234*/ 	.byte	0x04, 0x36
        /*0236*/ 	.short	(.L_3735 - .L_3734)
.L_3734:
        /*0238*/ 	.word	0x00000008
.L_3735:


//--------------------- .nv.info._Z25selective_scan_bwd_kernelI32Selective_Scan_bwd_kernel_traitsILi32ELi4ELb1ELb0ELb1ELb0ELb0EN3c108BFloat16EfEEv12SSMParamsBwd --------------------------
	.section	.nv.info._Z25selective_scan_bwd_kernelI32Selective_Scan_bwd_kernel_traitsILi32ELi4ELb1ELb0ELb1ELb0ELb0EN3c108BFloat16EfEEv12SSMParamsBwd,"",@"SHT_CUDA_INFO"
	.sectionflags	@""
	.align	4


	//----- nvinfo : EIATTR_CUDA_API_VERSION
	.align		4
        /*0000*/ 	.byte	0x04, 0x37
        /*0002*/ 	.short	(.L_3737 - .L_3736)
.L_3736:
        /*0004*/ 	.word	0x00000082


	//----- nvinfo : EIATTR_KPARAM_INFO
	.align		4
.L_3737:
        /*0008*/ 	.byte	0x04, 0x17
        /*000a*/ 	.short	(.L_3739 - .L_3738)
.L_3738:
        /*000c*/ 	.word	0x00000000
        /*0010*/ 	.short	0x0000
        /*0012*/ 	.short	0x0000
        /*0014*/ 	.byte	0x00, 0xf0, 0xc1, 0x07


	//----- nvinfo : EIATTR_SPARSE_MMA_MASK
	.align		4
.L_3739:
        /*0018*/ 	.byte	0x03, 0x50
        /*001a*/ 	.short	0x0000


	//----- nvinfo : EIATTR_MAXREG_COUNT
	.align		4
        /*001c*/ 	.byte	0x03, 0x1b
        /*001e*/ 	.short	0x00ff


	//----- nvinfo : EIATTR_NUM_BARRIERS
	.align		4
        /*0020*/ 	.byte	0x02, 0x4c
        /*0022*/ 	.byte	0x01
	.zero		1


	//----- nvinfo : EIATTR_MERCURY_ISA_VERSION
	.align		4
        /*0024*/ 	.byte	0x03, 0x5f
        /*0026*/ 	.short	0x0101


	//----- nvinfo : EIATTR_COOP_GROUP_MASK_REGIDS
	.align		4
        /*0028*/ 	.byte	0x04, 0x29
        /*002a*/ 	.short	(.L_3741 - .L_3740)


	//   ....[0]....
.L_3740:
        /*002c*/ 	.word	0xffffffff


	//   ....[1]....
        /*0030*/ 	.word	0xffffffff


	//   ....[2]....
        /*0034*/ 	.word	0xffffffff


	//   ....[3]....
        /*0038*/ 	.word	0xffffffff


	//   ....[4]....
        /*003c*/ 	.word	0xffffffff


	//   ....[5]....
        /*0040*/ 	.word	0xffffffff


	//   ....[6]....
        /*0044*/ 	.word	0xffffffff


	//   ....[7]....
        /*0048*/ 	.word	0xffffffff


	//   ....[8]....
        /*004c*/ 	.word	0xffffffff


	//   ....[9]....
        /*0050*/ 	.word	0xffffffff


	//   ....[10]....
        /*0054*/ 	.word	0xffffffff


	//   ....[11]....
        /*0058*/ 	.word	0xffffffff


	//   ....[12]....
        /*005c*/ 	.word	0xffffffff


	//   ....[13]....
        /*0060*/ 	.word	0xffffffff


	//   ....[14]....
        /*0064*/ 	.word	0xffffffff


	//   ....[15]....
        /*0068*/ 	.word	0xffffffff


	//   ....[16]....
        /*006c*/ 	.word	0xffffffff


	//   ....[17]....
        /*0070*/ 	.word	0xffffffff


	//   ....[18]....
        /*0074*/ 	.word	0xffffffff


	//   ....[19]....
        /*0078*/ 	.word	0xffffffff


	//   ....[20]....
        /*007c*/ 	.word	0xffffffff


	//   ....[21]....
        /*0080*/ 	.word	0xffffffff


	//   ....[22]....
        /*0084*/ 	.word	0xffffffff


	//   ....[23]....
        /*0088*/ 	.word	0xffffffff


	//   ....[24]....
        /*008c*/ 	.word	0xffffffff


	//   ....[25]....
        /*0090*/ 	.word	0xffffffff


	//   ....[26]....
        /*0094*/ 	.word	0xffffffff


	//   ....[27]....
        /*0098*/ 	.word	0xffffffff


	//   ....[28]....
        /*009c*/ 	.word	0xffffffff


	//   ....[29]....
        /*00a0*/ 	.word	0xffffffff


	//   ....[30]....
        /*00a4*/ 	.word	0xffffffff


	//   ....[31]....
        /*00a8*/ 	.word	0xffffffff


	//   ....[32]....
        /*00ac*/ 	.word	0xffffffff


	//   ....[33]....
        /*00b0*/ 	.word	0xffffffff


	//   ....[34]....
        /*00b4*/ 	.word	0xffffffff


	//   ....[35]....
        /*00b8*/ 	.word	0xffffffff


	//   ....[36]....
        /*00bc*/ 	.word	0xffffffff


	//   ....[37]....
        /*00c0*/ 	.word	0xffffffff


	//   ....[38]....
        /*00c4*/ 	.word	0xffffffff


	//   ....[39]....
        /*00c8*/ 	.word	0xffffffff


	//   ....[40]....
        /*00cc*/ 	.word	0xffffffff


	//   ....[41]....
        /*00d0*/ 	.word	0xffffffff


	//   ....[42]....
        /*00d4*/ 	.word	0xffffffff


	//   ....[43]....
        /*00d8*/ 	.word	0xffffffff


	//   ....[44]....
        /*00dc*/ 	.word	0xffffffff


	//   ....[45]....
        /*00e0*/ 	.word	0xffffffff


	//   ....[46]....
        /*00e4*/ 	.word	0xffffffff


	//   ....[47]....
        /*00e8*/ 	.word	0xffffffff


	//   ....[48]....
        /*00ec*/ 	.word	0xffffffff


	//   ....[49]....
        /*00f0*/ 	.word	0xffffffff


	//   ....[50]....
        /*00f4*/ 	.word	0xffffffff


	//   ....[51]....
        /*00f8*/ 	.word	0xffffffff


	//   ....[52]....
        /*00fc*/ 	.word	0xffffffff


	//   ....[53]....
        /*0100*/ 	.word	0xffffffff


	//----- nvinfo : EIATTR_COOP_GROUP_INSTR_OFFSETS
	.align		4
.L_3741:
        /*0104*/ 	.byte	0x04, 0x28
        /*0106*/ 	.short	(.L_3743 - .L_3742)


	//   ....[0]....
.L_3742:
        /*0108*/ 	.word	0x00000b90


	//   ....[1]....
        /*010c*/ 	.word	0x00000c00


	//   ....[2]....
        /*0110*/ 	.word	0x00000cd0


	//   ....[3]....
        /*0114*/ 	.word	0x000014b0


	//   ....[4]....
        /*0118*/ 	.word	0x00001780


	//   ....[5]....
        /*011c*/ 	.word	0x000017c0


	//   ....[6]....
        /*0120*/ 	.word	0x00001810


	//   ....[7]....
        /*0124*/ 	.word	0x00001830


	//   ....[8]....
        /*0128*/ 	.word	0x00001840


	//   ....[9]....
        /*012c*/ 	.word	0x00001870


	//   ....[10]....
        /*0130*/ 	.word	0x00001890


	//   ....[11]....
        /*0134*/ 	.word	0x000018c0


	//   ....[12]....
        /*0138*/ 	.word	0x000018e0


	//   ....[13]....
        /*013c*/ 	.word	0x00001910


	//   ....[14]....
        /*0140*/ 	.word	0x00001930


	//   ....[15]....
        /*0144*/ 	.word	0x00001960


	//   ....[16]....
        /*0148*/ 	.word	0x00001980


	//   ....[17]....
        /*014c*/ 	.word	0x000019c0


	//   ....[18]....
        /*0150*/ 	.word	0x000019f0


	//   ....[19]....
        /*0154*/ 	.word	0x00001a40


	//   ....[20]....
        /*0158*/ 	.word	0x00001a60


	//   ....[21]....
        /*015c*/ 	.word	0x00001ac0


	//   ....[22]....
        /*0160*/ 	.word	0x00001ad0


	//   ....[23]....
        /*0164*/ 	.word	0x00001b00


	//   ....[24]....
        /*0168*/ 	.word	0x00001b10


	//   ....[25]....
        /*016c*/ 	.word	0x00001b50


	//   ....[26]....
        /*0170*/ 	.word	0x00001b60


	//   ....[27]....
        /*0174*/ 	.word	0x00001ba0


	//   ....[28]....
        /*0178*/ 	.word	0x00001bb0


	//   ....[29]....
        /*017c*/ 	.word	0x00001bc0


	//   ....[30]....
        /*0180*/ 	.word	0x00001bd0


	//   ....[31]....
        /*0184*/ 	.word	0x00001be0


	//   ....[32]....
        /*0188*/ 	.word	0x000021b0


	//   ....[33]....
        /*018c*/ 	.word	0x000021f0


	//   ....[34]....
        /*0190*/ 	.word	0x00002340


	//   ....[35]....
        /*0194*/ 	.word	0x00002360


	//   ....[36]....
        /*0198*/ 	.word	0x000023a0


	//   ....[37]....
        /*019c*/ 	.word	0x000023c0


	//   ....[38]....
        /*01a0*/ 	.word	0x000023f0


	//   ....[39]....
        /*01a4*/ 	.word	0x00002410


	//   ....[40]....
        /*01a8*/ 	.word	0x00002440


	//   ....[41]....
        /*01ac*/ 	.word	0x00002460


	//   ....[42]....
        /*01b0*/ 	.word	0x00002770


	//   ....[43]....
        /*01b4*/ 	.word	0x000029b0


	//   ....[44]....
        /*01b8*/ 	.word	0x00002a60


	//   ....[45]....
        /*01bc*/ 	.word	0x00002ab0


	//   ....[46]....
        /*01c0*/ 	.word	0x00002b00


	//   ....[47]....
        /*01c4*/ 	.word	0x00002b30


	//   ....[48]....
        /*01c8*/ 	.word	0x00002b50


	//   ....[49]....
        /*01cc*/ 	.word	0x00002c30


	//   ....[50]....
        /*01d0*/ 	.word	0x00002c70


	//   ....[51]....
        /*01d4*/ 	.word	0x00002cc0


	//   ....[52]....
        /*01d8*/ 	.word	0x00002cf0


	//   ....[53]....
        /*01dc*/ 	.word	0x00002d10


	//----- nvinfo : EIATTR_EXIT_INSTR_OFFSETS
	.align		4
.L_3743:
        /*01e0*/ 	.byte	0x04, 0x1c
        /*01e2*/ 	.short	(.L_3745 - .L_3744)


	//   ....[0]....
.L_3744:
        /*01e4*/ 	.word	0x00002de0


	//   ....[1]....
        /*01e8*/ 	.word	0x000030c0


	//----- nvinfo : EIATTR_MAX_THREADS
	.align		4
.L_3745:
        /*01ec*/ 	.byte	0x04, 0x05
        /*01ee*/ 	.short	(.L_3747 - .L_3746)
.L_3746:
        /*01f0*/ 	.word	0x00000020
        /*01f4*/ 	.word	0x00000001
        /*01f8*/ 	.word	0x00000001


	//----- nvinfo : EIATTR_CRS_STACK_SIZE
	.align		4
.L_3747:
        /*01fc*/ 	.byte	0x04, 0x1e
        /*01fe*/ 	.short	(.L_3749 - .L_3748)
.L_3748:
        /*0200*/ 	.word	0x00000000


	//----- nvinfo : EIATTR_CBANK_PARAM_SIZE
	.align		4
.L_3749:
        /*0204*/ 	.byte	0x03, 0x19
        /*0206*/ 	.short	0x01f0


	//----- nvinfo : EIATTR_PARAM_CBANK
	.align		4
        /*0208*/ 	.byte	0x04, 0x0a
        /*020a*/ 	.short	(.L_3751 - .L_3750)
	.align		4
.L_3750:
        /*020c*/ 	.word	index@(.nv.constant0._Z25selective_scan_bwd_kernelI32Selective_Scan_bwd_kernel_traitsILi32ELi4ELb1ELb0ELb1ELb0ELb0EN3c108BFloat16EfEEv12SSMParamsBwd)
        /*0210*/ 	.short	0x0210
        /*0212*/ 	.short	0x01f0


	//----- nvinfo : EIATTR_SW_WAR
	.align		4
.L_3751:
        /*0214*/ 	.byte	0x04, 0x36
        /*0216*/ 	.short	(.L_3753 - .L_3752)
.L_3752:
        /*0218*/ 	.word	0x00000008
.L_3753:


//--------------------- .nv.info._Z25selective_scan_bwd_kernelI32Selective_Scan_bwd_kernel_traitsILi32ELi4ELb1ELb0ELb1ELb0ELb1EN3c108BFloat16EfEEv12SSMParamsBwd --------------------------
	.section	.nv.info._Z25selective_scan_bwd_kernelI32Selective_Scan_bwd_kernel_traitsILi32ELi4ELb1ELb0ELb1ELb0ELb1EN3c108BFloat16EfEEv12SSMParamsBwd,"",@"SHT_CUDA_INFO"
	.sectionflags	@""
	.align	4


	//----- nvinfo : EIATTR_CUDA_API_VERSION
	.align		4
        /*0000*/ 	.byte	0x04, 0x37
        /*0002*/ 	.short	(.L_3755 - .L_3754)
.L_3754:
        /*0004*/ 	.word	0x00000082


	//----- nvinfo : EIATTR_KPARAM_INFO
	.align		4
.L_3755:
        /*0008*/ 	.byte	0x04, 0x17
        /*000a*/ 	.short	(.L_3757 - .L_3756)
.L_3756:
        /*000c*/ 	.word	0x00000000
        /*0010*/ 	.short	0x0000
        /*0012*/ 	.short	0x0000
        /*0014*/ 	.byte	0x00, 0xf0, 0xc1, 0x07


	//----- nvinfo : EIATTR_SPARSE_MMA_MASK
	.align		4
.L_3757:
        /*0018*/ 	.byte	0x03, 0x50
        /*001a*/ 	.short	0x0000


	//----- nvinfo : EIATTR_MAXREG_COUNT
	.align		4
        /*001c*/ 	.byte	0x03, 0x1b
        /*001e*/ 	.short	0x00ff


	//----- nvinfo : EIATTR_NUM_BARRIERS
	.align		4
        /*0020*/ 	.byte	0x02, 0x4c
        /*0022*/ 	.byte	0x01
	.zero		1


	//----- nvinfo : EIATTR_MERCURY_ISA_VERSION
	.align		4
        /*0024*/ 	.byte	0x03, 0x5f
        /*0026*/ 	.short	0x0101


	//----- nvinfo : EIATTR_COOP_GROUP_MASK_REGIDS
	.align		4
        /*0028*/ 	.byte	0x04, 0x29
        /*002a*/ 	.short	(.L_3759 - .L_3758)


	//   ....[0]....
.L_3758:
        /*002c*/ 	.word	0xffffffff


	//   ....[1]....
        /*0030*/ 	.word	0xffffffff


	//   ....[2]....
        /*0034*/ 	.word	0xffffffff


	//   ....[3]....
        /*0038*/ 	.word	0xffffffff


	//   ....[4]....
        /*003c*/ 	.word	0xffffffff


	//   ....[5]....
        /*0040*/ 	.word	0xffffffff


	//   ....[6]....
        /*0044*/ 	.word	0xffffffff


	//   ....[7]....
        /*0048*/ 	.word	0xffffffff


	//   ....[8]....
        /*004c*/ 	.word	0xffffffff


	//   ....[9]....
        /*0050*/ 	.word	0xffffffff


	//   ....[10]....
        /*0054*/ 	.word	0xffffffff


	//   ....[11]....
        /*0058*/ 	.word	0xffffffff


	//   ....[12]....
        /*005c*/ 	.word	0xffffffff


	//   ....[13]....
        /*0060*/ 	.word	0xffffffff


	//   ....[14]....
        /*0064*/ 	.word	0xffffffff


	//   ....[15]....
        /*0068*/ 	.word	0xffffffff


	//   ....[16]....
        /*006c*/ 	.word	0xffffffff


	//   ....[17]....
        /*0070*/ 	.word	0xffffffff


	//   ....[18]....
        /*0074*/ 	.word	0xffffffff


	//   ....[19]....
        /*0078*/ 	.word	0xffffffff


	//   ....[20]....
        /*007c*/ 	.word	0xffffffff


	//   ....[21]....
        /*0080*/ 	.word	0xffffffff


	//   ....[22]....
        /*0084*/ 	.word	0xffffffff


	//   ....[23]....
        /*0088*/ 	.word	0xffffffff


	//   ....[24]....
        /*008c*/ 	.word	0xffffffff


	//   ....[25]....
        /*0090*/ 	.word	0xffffffff


	//   ....[26]....
        /*0094*/ 	.word	0xffffffff


	//   ....[27]....
        /*0098*/ 	.word	0xffffffff


	//   ....[28]....
        /*009c*/ 	.word	0xffffffff


	//   ....[29]....
        /*00a0*/ 	.word	0xffffffff


	//   ....[30]....
        /*00a4*/ 	.word	0xffffffff


	//   ....[31]....
        /*00a8*/ 	.word	0xffffffff


	//   ....[32]....
        /*00ac*/ 	.word	0xffffffff


	//   ....[33]....
        /*00b0*/ 	.word	0xffffffff


	//   ....[34]....
        /*00b4*/ 	.word	0xffffffff


	//   ....[35]....
        /*00b8*/ 	.word	0xffffffff


	//   ....[36]....
        /*00bc*/ 	.word	0xffffffff


	//   ....[37]....
        /*00c0*/ 	.word	0xffffffff


	//   ....[38]....
        /*00c4*/ 	.word	0xffffffff


	//   ....[39]....
        /*00c8*/ 	.word	0xffffffff


	//   ....[40]....
        /*00cc*/ 	.word	0xffffffff


	//   ....[41]....
        /*00d0*/ 	.word	0xffffffff


	//   ....[42]....
        /*00d4*/ 	.word	0xffffffff


	//   ....[43]....
        /*00d8*/ 	.word	0xffffffff


	//   ....[44]....
        /*00dc*/ 	.word	0xffffffff


	//   ....[45]....
        /*00e0*/ 	.word	0xffffffff


	//   ....[46]....
        /*00e4*/ 	.word	0xffffffff


	//   ....[47]....
        /*00e8*/ 	.word	0xffffffff


	//   ....[48]....
        /*00ec*/ 	.word	0xffffffff


	//   ....[49]....
        /*00f0*/ 	.word	0xffffffff


	//   ....[50]....
        /*00f4*/ 	.word	0xffffffff


	//   ....[51]....
        /*00f8*/ 	.word	0xffffffff


	//   ....[52]....
        /*00fc*/ 	.word	0xffffffff


	//   ....[53]....
        /*0100*/ 	.word	0xffffffff


	//   ....[54]....
        /*0104*/ 	.word	0xffffffff


	//   ....[55]....
        /*0108*/ 	.word	0xffffffff


	//   ....[56]....
        /*010c*/ 	.word	0xffffffff


	//   ....[57]....
        /*0110*/ 	.word	0xffffffff


	//----- nvinfo : EIATTR_COOP_GROUP_INSTR_OFFSETS
	.align		4
.L_3759:
        /*0114*/ 	.byte	0x04, 0x28
        /*0116*/ 	.short	(.L_3761 - .L_3760)


	//   ....[0]....
.L_3760:
        /*0118*/ 	.word	0x00000ac0


	//   ....[1]....
        /*011c*/ 	.word	0x00000b30


	//   ....[2]....
        /*0120*/ 	.word	0x00000c80


	//   ....[3]....
        /*0124*/ 	.word	0x00000da0


	//   ....[4]....
        /*0128*/ 	.word	0x00000f60


	//   ....[5]....
        /*012c*/ 	.word	0x000012b0


	//   ....[6]....
        /*0130*/ 	.word	0x00001470


	//   ....[7]....
        /*0134*/ 	.word	0x00001cd0


	//   ....[8]....
        /*0138*/ 	.word	0x00001ff0


	//   ....[9]....
        /*013c*/ 	.word	0x00002030


	//   ....[10]....
        /*0140*/ 	.word	0x00002060


	//   ....[11]....
        /*0144*/ 	.word	0x00002080


	//   ....[12]....
        /*0148*/ 	.word	0x000020b0


	//   ....[13]....
        /*014c*/ 	.word	0x000020e0


	//   ....[14]....
        /*0150*/ 	.word	0x00002100


	//   ....[15]....
        /*0154*/ 	.word	0x00002120


	//   ....[16]....
        /*0158*/ 	.word	0x00002150


	//   ....[17]....
        /*015c*/ 	.word	0x00002180


	//   ....[18]....
        /*0160*/ 	.word	0x000021a0


	//   ....[19]....
        /*0164*/ 	.word	0x000021c0


	//   ....[20]....
        /*0168*/ 	.word	0x00002230


	//   ....[21]....
        /*016c*/ 	.word	0x00002260


	//   ....[22]....
        /*0170*/ 	.word	0x00002290


	//   ....[23]....
        /*0174*/ 	.word	0x000022a0


	//   ....[24]....
        /*0178*/ 	.word	0x00002310


	//   ....[25]....
        /*017c*/ 	.word	0x00002330


	//   ....[26]....
        /*0180*/ 	.word	0x00002340


	//   ....[27]....
        /*0184*/ 	.word	0x00002350


	//   ....[28]....
        /*0188*/ 	.word	0x00002370


	//   ....[29]....
        /*018c*/ 	.word	0x000023a0


	//   ....[30]....
        /*0190*/ 	.word	0x000023c0


	//   ....[31]....
        /*0194*/ 	.word	0x000023f0


	//   ....[32]....
        /*0198*/ 	.word	0x00002400


	//   ....[33]....
        /*019c*/ 	.word	0x00002410


	//   ....[34]....
        /*01a0*/ 	.word	0x00002420


	//   ....[35]....
        /*01a4*/ 	.word	0x00002430


	//   ....[36]....
        /*01a8*/ 	.word	0x000029e0


	//   ....[37]....
        /*01ac*/ 	.word	0x00002a20


	//   ....[38]....
        /*01b0*/ 	.word	0x00002b20


	//   ....[39]....
        /*01b4*/ 	.word	0x00002b40


	//   ....[40]....
        /*01b8*/ 	.word	0x00002b70


	//   ....[41]....
        /*01bc*/ 	.word	0x00002b90


	//   ....[42]....
        /*01c0*/ 	.word	0x00002bc0


	//   ....[43]....
        /*01c4*/ 	.word	0x00002be0


	//   ....[44]....
        /*01c8*/ 	.word	0x00002c10


	//   ....[45]....
        /*01cc*/ 	.word	0x00002c30


	//   ....[46]....
        /*01d0*/ 	.word	0x00002f90


	//   ....[47]....
        /*01d4*/ 	.word	0x000031c0


	//   ....[48]....
        /*01d8*/ 	.word	0x00003280


	//   ....[49]....
        /*01dc*/ 	.word	0x000032d0


	//   ....[50]....
        /*01e0*/ 	.word	0x00003320


	//   ....[51]....
        /*01e4*/ 	.word	0x00003350


	//   ....[52]....
        /*01e8*/ 	.word	0x00003370


	//   ....[53]....
        /*01ec*/ 	.word	0x00003450


	//   ....[54]....
        /*01f0*/ 	.word	0x00003490


	//   ....[55]....
        /*01f4*/ 	.word	0x000034e0


	//   ....[56]....
        /*01f8*/ 	.word	0x00003510


	//   ....[57]....
        /*01fc*/ 	.word	0x00003530


	//----- nvinfo : EIATTR_EXIT_INSTR_OFFSETS
	.align		4
.L_3761:
        /*0200*/ 	.byte	0x04, 0x1c
        /*0202*/ 	.short	(.L_3763 - .L_3762)


	//   ....[0]....
.L_3762:
        /*0204*/ 	.word	0x00003600


	//   ....[1]....
        /*0208*/ 	.word	0x000038e0


	//----- nvinfo : EIATTR_MAX_THREADS
	.align		4
.L_3763:
        /*020c*/ 	.byte	0x04, 0x05
        /*020e*/ 	.short	(.L_3765 - .L_3764)
.L_3764:
        /*0210*/ 	.word	0x00000020
        /*0214*/ 	.word	0x00000001
        /*0218*/ 	.word	0x00000001


	//----- nvinfo : EIATTR_CRS_STACK_SIZE
	.align		4
.L_3765:
        /*021c*/ 	.byte	0x04, 0x1e
        /*021e*/ 	.short	(.L_3767 - .L_3766)
.L_3766:
        /*0220*/ 	.word	0x00000000


	//----- nvinfo : EIATTR_CBANK_PARAM_SIZE
	.align		4
.L_3767:
        /*0224*/ 	.byte	0x03, 0x19
        /*0226*/ 	.short	0x01f0


	//----- nvinfo : EIATTR_PARAM_CBANK
	.align		4
        /*0228*/ 	.byte	0x04, 0x0a
        /*022a*/ 	.short	(.L_3769 - .L_3768)
	.align		4
.L_3768:
        /*022c*/ 	.word	index@(.nv.constant0._Z25selective_scan_bwd_kernelI32Selective_Scan_bwd_kernel_traitsILi32ELi4ELb1ELb0ELb1ELb0ELb1EN3c108BFloat16EfEEv12SSMParamsBwd)
        /*0230*/ 	.short	0x0210
        /*0232*/ 	.short	0x01f0


	//----- nvinfo : EIATTR_SW_WAR
	.align		4
.L_3769:
        /*0234*/ 	.byte	0x04, 0x36
        /*0236*/ 	.short	(.L_3771 - .L_3770)
.L_3770:
        /*0238*/ 	.word	0x00000008
.L_3771:


//--------------------- .nv.info._Z25selective_scan_bwd_kernelI32Selective_Scan_bwd_kernel_traitsILi32ELi4ELb1ELb0ELb1ELb1ELb0EN3c108BFloat16EfEEv12SSMParamsBwd --------------------------
	.section	.nv.info._Z25selective_scan_bwd_kernelI32Selective_Scan_bwd_kernel_traitsILi32ELi4ELb1ELb0ELb1ELb1ELb0EN3c108BFloat16EfEEv12SSMParamsBwd,"",@"SHT_CUDA_INFO"
	.sectionflags	@""
	.align	4


	//----- nvinfo : EIATTR_CUDA_API_VERSION
	.align		4
        /*0000*/ 	.byte	0x04, 0x37
        /*0002*/ 	.short	(.L_3773 - .L_3772)
.L_3772:
        /*0004*/ 	.word	0x00000082


	//----- nvinfo : EIATTR_KPARAM_INFO
	.align		4
.L_3773:
        /*0008*/ 	.byte	0x04, 0x17
        /*000a*/ 	.short	(.L_3775 - .L_3774)
.L_3774:
        /*000c*/ 	.word	0x00000000
        /*0010*/ 	.short	0x0000
        /*0012*/ 	.short	0x0000
        /*0014*/ 	.byte	0x00, 0xf0, 0xc1, 0x07


	//----- nvinfo : EIATTR_SPARSE_MMA_MASK
	.align		4
.L_3775:
        /*0018*/ 	.byte	0x03, 0x50
        /*001a*/ 	.short	0x0000


	//----- nvinfo : EIATTR_MAXREG_COUNT
	.align		4
        /*001c*/ 	.byte	0x03, 0x1b
        /*001e*/ 	.short	0x00ff


	//----- nvinfo : EIATTR_NUM_BARRIERS
	.align		4
        /*0020*/ 	.byte	0x02, 0x4c
        /*0022*/ 	.byte	0x01
	.zero		1


	//----- nvinfo : EIATTR_MERCURY_ISA_VERSION
	.align		4
        /*0024*/ 	.byte	0x03, 0x5f
        /*0026*/ 	.short	0x0101


	//----- nvinfo : EIATTR_COOP_GROUP_MASK_REGIDS
	.align		4
        /*0028*/ 	.byte	0x04, 0x29
        /*002a*/ 	.short	(.L_3777 - .L_3776)


	//   ....[0]....
.L_3776:
        /*002c*/ 	.word	0xffffffff


	//   ....[1]....
        /*0030*/ 	.word	0xffffffff


	//   ....[2]....
        /*0034*/ 	.word	0xffffffff


	//   ....[3]....
        /*0038*/ 	.word	0xffffffff


	//   ....[4]....
        /*003c*/ 	.word	0xffffffff


	//   ....[5]....
        /*0040*/ 	.word	0xffffffff


	//   ....[6]....
        /*0044*/ 	.word	0xffffffff


	//   ....[7]....
        /*0048*/ 	.word	0xffffffff


	//   ....[8]....
        /*004c*/ 	.word	0xffffffff


	//   ....[9]....
        /*0050*/ 	.word	0xffffffff


	//   ....[10]....
        /*0054*/ 	.word	0xffffffff


	//   ....[11]....
        /*0058*/ 	.word	0xffffffff


	//   ....[12]....
        /*005c*/ 	.word	0xffffffff


	//   ....[13]....
        /*0060*/ 	.word	0xffffffff


	//   ....[14]....
        /*0064*/ 	.word	0xffffffff


	//   ....[15]....
        /*0068*/ 	.word	0xffffffff


	//   ....[16]....
        /*006c*/ 	.word	0xffffffff


	//   ....[17]....
        /*0070*/ 	.word	0xffffffff


	//   ....[18]....
        /*0074*/ 	.word	0xffffffff


	//   ....[19]....
        /*0078*/ 	.word	0xffffffff


	//   ....[20]....
        /*007c*/ 	.word	0xffffffff


	//   ....[21]....
        /*0080*/ 	.word	0xffffffff


	//   ....[22]....
        /*0084*/ 	.word	0xffffffff


	//   ....[23]....
        /*0088*/ 	.word	0xffffffff


	//   ....[24]....
        /*008c*/ 	.word	0xffffffff


	//   ....[25]....
        /*0090*/ 	.word	0xffffffff


	//   ....[26]....
        /*0094*/ 	.word	0xffffffff


	//   ....[27]....
        /*0098*/ 	.word	0xffffffff


	//   ....[28]....
        /*009c*/ 	.word	0xffffffff


	//   ....[29]....
        /*00a0*/ 	.word	0xffffffff


	//   ....[30]....
        /*00a4*/ 	.word	0xffffffff


	//   ....[31]....
        /*00a8*/ 	.word	0xffffffff


	//   ....[32]....
        /*00ac*/ 	.word	0xffffffff


	//   ....[33]....
        /*00b0*/ 	.word	0xffffffff


	//   ....[34]....
        /*00b4*/ 	.word	0xffffffff


	//   ....[35]....
        /*00b8*/ 	.word	0xffffffff


	//   ....[36]....
        /*00bc*/ 	.word	0xffffffff


	//   ....[37]....
        /*00c0*/ 	.word	0xffffffff


	//   ....[38]....
        /*00c4*/ 	.word	0xffffffff


	//   ....[39]....
        /*00c8*/ 	.word	0xffffffff


	//   ....[40]....
        /*00cc*/ 	.word	0xffffffff


	//   ....[41]....
        /*00d0*/ 	.word	0xffffffff


	//   ....[42]....
        /*00d4*/ 	.word	0xffffffff


	//   ....[43]....
        /*00d8*/ 	.word	0xffffffff


	//   ....[44]....
        /*00dc*/ 	.word	0xffffffff


	//   ....[45]....
        /*00e0*/ 	.word	0xffffffff


	//   ....[46]....
        /*00e4*/ 	.word	0xffffffff


	//   ....[47]....
        /*00e8*/ 	.word	0xffffffff


	//   ....[48]....
        /*00ec*/ 	.word	0xffffffff


	//   ....[49]....
        /*00f0*/ 	.word	0xffffffff


	//   ....[50]....
        /*00f4*/ 	.word	0xffffffff


	//   ....[51]....
        /*00f8*/ 	.word	0xffffffff


	//   ....[52]....
        /*00fc*/ 	.word	0xffffffff


	//   ....[53]....
        /*0100*/ 	.word	0xffffffff


	//   ....[54]....
        /*0104*/ 	.word	0xffffffff


	//----- nvinfo : EIATTR_COOP_GROUP_INSTR_OFFSETS
	.align		4
.L_3777:
        /*0108*/ 	.byte	0x04, 0x28
        /*010a*/ 	.short	(.L_3779 - .L_3778)


	//   ....[0]....
.L_3778:
        /*010c*/ 	.word	0x00000a70


	//   ....[1]....
        /*0110*/ 	.word	0x00000ae0


	//   ....[2]....
        /*0114*/ 	.word	0x00000c60


	//   ....[3]....
        /*0118*/ 	.word	0x00001c50


	//   ....[4]....
        /*011c*/ 	.word	0x00001f10


	//   ....[5]....
        /*0120*/ 	.word	0x00001f50


	//   ....[6]....
        /*0124*/ 	.word	0x00001f90


	//   ....[7]....
        /*0128*/ 	.word	0x00001fd0


	//   ....[8]....
        /*012c*/ 	.word	0x00001fe0


	//   ....[9]....
        /*0130*/ 	.word	0x00002010


	//   ....[10]....
        /*0134*/ 	.word	0x00002030


	//   ....[11]....
        /*0138*/ 	.word	0x00002060


	//   ....[12]....
        /*013c*/ 	.word	0x00002080


	//   ....[13]....
        /*0140*/ 	.word	0x000020b0


	//   ....[14]....
        /*0144*/ 	.word	0x000020d0


	//   ....[15]....
        /*0148*/ 	.word	0x00002100


	//   ....[16]....
        /*014c*/ 	.word	0x00002120


	//   ....[17]....
        /*0150*/ 	.word	0x00002160


	//   ....[18]....
        /*0154*/ 	.word	0x00002190


	//   ....[19]....
        /*0158*/ 	.word	0x000021f0


	//   ....[20]....
        /*015c*/ 	.word	0x00002200


	//   ....[21]....
        /*0160*/ 	.word	0x00002260


	//   ....[22]....
        /*0164*/ 	.word	0x00002270


	//   ....[23]....
        /*0168*/ 	.word	0x000022a0


	//   ....[24]....
        /*016c*/ 	.word	0x000022b0


	//   ....[25]....
        /*0170*/ 	.word	0x000022f0


	//   ....[26]....
        /*0174*/ 	.word	0x00002300


	//   ....[27]....
        /*0178*/ 	.word	0x00002320


	//   ....[28]....
        /*017c*/ 	.word	0x00002350


	//   ....[29]....
        /*0180*/ 	.word	0x00002360


	//   ....[30]....
        /*0184*/ 	.word	0x00002370


	//   ....[31]....
        /*0188*/ 	.word	0x00002380


	//   ....[32]....
        /*018c*/ 	.word	0x00002960


	//   ....[33]....
        /*0190*/ 	.word	0x000029a0


	//   ....[34]....
        /*0194*/ 	.word	0x00002a30


	//   ....[35]....
        /*0198*/ 	.word	0x00002a50


	//   ....[36]....
        /*019c*/ 	.word	0x00002ab0


	//   ....[37]....
        /*01a0*/ 	.word	0x00002ae0


	//   ....[38]....
        /*01a4*/ 	.word	0x00002b20


	//   ....[39]....
        /*01a8*/ 	.word	0x00002b40


	//   ....[40]....
        /*01ac*/ 	.word	0x00002b70


	//   ....[41]....
        /*01b0*/ 	.word	0x00002b90


	//   ....[42]....
        /*01b4*/ 	.word	0x00002ec0


	//   ....[43]....
        /*01b8*/ 	.word	0x00003090


	//   ....[44]....
        /*01bc*/ 	.word	0x000033b0


	//   ....[45]....
        /*01c0*/ 	.word	0x000034b0


	//   ....[46]....
        /*01c4*/ 	.word	0x00003500


	//   ....[47]....
        /*01c8*/ 	.word	0x00003550


	//   ....[48]....
        /*01cc*/ 	.word	0x00003580


	//   ....[49]....
        /*01d0*/ 	.word	0x000035a0


	//   ....[50]....
        /*01d4*/ 	.word	0x00003680


	//   ....[51]....
        /*01d8*/ 	.word	0x000036c0


	//   ....[52]....
        /*01dc*/ 	.word	0x00003710


	//   ....[53]....
        /*01e0*/ 	.word	0x00003740


	//   ....[54]....
        /*01e4*/ 	.word	0x00003760


	//----- nvinfo : EIATTR_EXIT_INSTR_OFFSETS
	.align		4
.L_3779:
        /*01e8*/ 	.byte	0x04, 0x1c
        /*01ea*/ 	.short	(.L_3781 - .L_3780)


	//   ....[0]....
.L_3780:
        /*01ec*/ 	.word	0x00003830


	//   ....[1]....
        /*01f0*/ 	.word	0x00003b10


	//----- nvinfo : EIATTR_MAX_THREADS
	.align		4
.L_3781:
        /*01f4*/ 	.byte	0x04, 0x05
        /*01f6*/ 	.short	(.L_3783 - .L_3782)
.L_3782:
        /*01f8*/ 	.word	0x00000020
        /*01fc*/ 	.word	0x00000001
        /*0200*/ 	.word	0x00000001


	//----- nvinfo : EIATTR_CRS_STACK_SIZE
	.align		4
.L_3783:
        /*0204*/ 	.byte	0x04, 0x1e
        /*0206*/ 	.short	(.L_3785 - .L_3784)
.L_3784:
        /*0208*/ 	.word	0x00000000


	//----- nvinfo : EIATTR_CBANK_PARAM_SIZE
	.align		4
.L_3785:
        /*020c*/ 	.byte	0x03, 0x19
        /*020e*/ 	.short	0x01f0


	//----- nvinfo : EIATTR_PARAM_CBANK
	.align		4
        /*0210*/ 	.byte	0x04, 0x0a
        /*0212*/ 	.short	(.L_3787 - .L_3786)
	.align		4
.L_3786:
        /*0214*/ 	.word	index@(.nv.constant0._Z25selective_scan_bwd_kernelI32Selective_Scan_bwd_kernel_traitsILi32ELi4ELb1ELb0ELb1ELb1ELb0EN3c108BFloat16EfEEv12SSMParamsBwd)
        /*0218*/ 	.short	0x0210
        /*021a*/ 	.short	0x01f0


	//----- nvinfo : EIATTR_SW_WAR
	.align		4
.L_3787:
        /*021c*/ 	.byte	0x04, 0x36
        /*021e*/ 	.short	(.L_3789 - .L_3788)
.L_3788:
        /*0220*/ 	.word	0x00000008
.L_3789:


//--------------------- .nv.info._Z25selective_scan_bwd_kernelI32Selective_Scan_bwd_kernel_traitsILi32ELi4ELb1ELb0ELb1ELb1ELb1EN3c108BFloat16EfEEv12SSMParamsBwd --------------------------
	.section	.nv.info._Z25selective_scan_bwd_kernelI32Selective_Scan_bwd_kernel_traitsILi32ELi4ELb1ELb0ELb1ELb1ELb1EN3c108BFloat16EfEEv12SSMParamsBwd,"",@"SHT_CUDA_INFO"
	.sectionflags	@""
	.align	4


	//----- nvinfo : EIATTR_CUDA_API_VERSION
	.align		4
        /*0000*/ 	.byte	0x04, 0x37
        /*0002*/ 	.short	(.L_3791 - .L_3790)
.L_3790:
        /*0004*/ 	.word	0x00000082


	//----- nvinfo : EIATTR_KPARAM_INFO
	.align		4
.L_3791:
        /*0008*/ 	.byte	0x04, 0x17
        /*000a*/ 	.short	(.L_3793 - .L_3792)
.L_3792:
        /*000c*/ 	.word	0x00000000
        /*0010*/ 	.short	0x0000
        /*0012*/ 	.short	0x0000
        /*0014*/ 	.byte	0x00, 0xf0, 0xc1, 0x07


	//----- nvinfo : EIATTR_SPARSE_MMA_MASK
	.align		4
.L_3793:
        /*0018*/ 	.byte	0x03, 0x50
        /*001a*/ 	.short	0x0000


	//----- nvinfo : EIATTR_MAXREG_COUNT
	.align		4
        /*001c*/ 	.byte	0x03, 0x1b
        /*001e*/ 	.short	0x00ff


	//----- nvinfo : EIATTR_NUM_BARRIERS
	.align		4
        /*0020*/ 	.byte	0x02, 0x4c
        /*0022*/ 	.byte	0x01
	.zero		1


	//----- nvinfo : EIATTR_MERCURY_ISA_VERSION
	.align		4
        /*0024*/ 	.byte	0x03, 0x5f
        /*0026*/ 	.short	0x0101


	//----- nvinfo : EIATTR_COOP_GROUP_MASK_REGIDS
	.align		4
        /*0028*/ 	.byte	0x04, 0x29
        /*002a*/ 	.short	(.L_3795 - .L_3794)


	//   ....[0]....
.L_3794:
        /*002c*/ 	.word	0xffffffff


	//   ....[1]....
        /*0030*/ 	.word	0xffffffff


	//   ....[2]....
        /*0034*/ 	.word	0xffffffff


	//   ....[3]....
        /*0038*/ 	.word	0xffffffff


	//   ....[4]....
        /*003c*/ 	.word	0xffffffff


	//   ....[5]....
        /*0040*/ 	.word	0xffffffff


	//   ....[6]....
        /*0044*/ 	.word	0xffffffff


	//   ....[7]....
        /*0048*/ 	.word	0xffffffff


	//   ....[8]....
        /*004c*/ 	.word	0xffffffff


	//   ....[9]....
        /*0050*/ 	.word	0xffffffff


	//   ....[10]....
        /*0054*/ 	.word	0xffffffff


	//   ....[11]....
        /*0058*/ 	.word	0xffffffff


	//   ....[12]....
        /*005c*/ 	.word	0xffffffff


	//   ....[13]....
        /*0060*/ 	.word	0xffffffff


	//   ....[14]....
        /*0064*/ 	.word	0xffffffff


	//   ....[15]....
        /*0068*/ 	.word	0xffffffff


	//   ....[16]....
        /*006c*/ 	.word	0xffffffff


	//   ....[17]....
        /*0070*/ 	.word	0xffffffff


	//   ....[18]....
        /*0074*/ 	.word	0xffffffff


	//   ....[19]....
        /*0078*/ 	.word	0xffffffff


	//   ....[20]....
        /*007c*/ 	.word	0xffffffff


	//   ....[21]....
        /*0080*/ 	.word	0xffffffff


	//   ....[22]....
        /*0084*/ 	.word	0xffffffff


	//   ....[23]....
        /*0088*/ 	.word	0xffffffff


	//   ....[24]....
        /*008c*/ 	.word	0xffffffff


	//   ....[25]....
        /*0090*/ 	.word	0xffffffff


	//   ....[26]....
        /*0094*/ 	.word	0xffffffff


	//   ....[27]....
        /*0098*/ 	.word	0xffffffff


	//   ....[28]....
        /*009c*/ 	.word	0xffffffff


	//   ....[29]....
        /*00a0*/ 	.word	0xffffffff


	//   ....[30]....
        /*00a4*/ 	.word	0xffffffff


	//   ....[31]....
        /*00a8*/ 	.word	0xffffffff


	//   ....[32]....
        /*00ac*/ 	.word	0xffffffff


	//   ....[33]....
        /*00b0*/ 	.word	0xffffffff


	//   ....[34]....
        /*00b4*/ 	.word	0xffffffff


	//   ....[35]....
        /*00b8*/ 	.word	0xffffffff


	//   ....[36]....
        /*00bc*/ 	.word	0xffffffff


	//   ....[37]....
        /*00c0*/ 	.word	0xffffffff


	//   ....[38]....
        /*00c4*/ 	.word	0xffffffff


	//   ....[39]....
        /*00c8*/ 	.word	0xffffffff


	//   ....[40]....
        /*00cc*/ 	.word	0xffffffff


	//   ....[41]....
        /*00d0*/ 	.word	0xffffffff


	//   ....[42]....
        /*00d4*/ 	.word	0xffffffff


	//   ....[43]....
        /*00d8*/ 	.word	0xffffffff


	//   ....[44]....
        /*00dc*/ 	.word	0xffffffff


	//   ....[45]....
        /*00e0*/ 	.word	0xffffffff


	//   ....[46]....
        /*00e4*/ 	.word	0xffffffff


	//   ....[47]....
        /*00e8*/ 	.word	0xffffffff


	//   ....[48]....
        /*00ec*/ 	.word	0xffffffff


	//   ....[49]....
        /*00f0*/ 	.word	0xffffffff


	//   ....[50]....
        /*00f4*/ 	.word	0xffffffff


	//   ....[51]....
        /*00f8*/ 	.word	0xffffffff


	//   ....[52]....
        /*00fc*/ 	.word	0xffffffff


	//   ....[53]....
        /*0100*/ 	.word	0xffffffff


	//   ....[54]....
        /*0104*/ 	.word	0xffffffff


	//   ....[55]....
        /*0108*/ 	.word	0xffffffff


	//   ....[56]....
        /*010c*/ 	.word	0xffffffff


	//   ....[57]....
        /*0110*/ 	.word	0xffffffff


	//   ....[58]....
        /*0114*/ 	.word	0xffffffff


	//----- nvinfo : EIATTR_COOP_GROUP_INSTR_OFFSETS
	.align		4
.L_3795:
        /*0118*/ 	.byte	0x04, 0x28
        /*011a*/ 	.short	(.L_3797 - .L_3796)


	//   ....[0]....
.L_3796:
        /*011c*/ 	.word	0x00000a70


	//   ....[1]....
        /*0120*/ 	.word	0x00000ae0


	//   ....[2]....
        /*0124*/ 	.word	0x00000c90


	//   ....[3]....
        /*0128*/ 	.word	0x00001700


	//   ....[4]....
        /*012c*/ 	.word	0x000018b0


	//   ....[5]....
        /*0130*/ 	.word	0x00001bd0


	//   ....[6]....
        /*0134*/ 	.word	0x00001d80


	//   ....[7]....
        /*0138*/ 	.word	0x000025b0


	//   ....[8]....
        /*013c*/ 	.word	0x00002880


	//   ....[9]....
        /*0140*/ 	.word	0x000028c0


	//   ....[10]....
        /*0144*/ 	.word	0x00002910


	//   ....[11]....
        /*0148*/ 	.word	0x00002930


	//   ....[12]....
        /*014c*/ 	.word	0x00002940


	//   ....[13]....
        /*0150*/ 	.word	0x00002970


	//   ....[14]....
        /*0154*/ 	.word	0x00002990


	//   ....[15]....
        /*0158*/ 	.word	0x000029c0


	//   ....[16]....
        /*015c*/ 	.word	0x000029e0


	//   ....[17]....
        /*0160*/ 	.word	0x00002a10


	//   ....[18]....
        /*0164*/ 	.word	0x00002a30


	//   ....[19]....
        /*0168*/ 	.word	0x00002a60


	//   ....[20]....
        /*016c*/ 	.word	0x00002a80


	//   ....[21]....
        /*0170*/ 	.word	0x00002ac0


	//   ....[22]....
        /*0174*/ 	.word	0x00002af0


	//   ....[23]....
        /*0178*/ 	.word	0x00002b50


	//   ....[24]....
        /*017c*/ 	.word	0x00002b60


	//   ....[25]....
        /*0180*/ 	.word	0x00002bc0


	//   ....[26]....
        /*0184*/ 	.word	0x00002bd0


	//   ....[27]....
        /*0188*/ 	.word	0x00002c00


	//   ....[28]....
        /*018c*/ 	.word	0x00002c10


	//   ....[29]....
        /*0190*/ 	.word	0x00002c50


	//   ....[30]....
        /*0194*/ 	.word	0x00002c60


	//   ....[31]....
        /*0198*/ 	.word	0x00002c80


	//   ....[32]....
        /*019c*/ 	.word	0x00002cb0


	//   ....[33]....
        /*01a0*/ 	.word	0x00002cc0


	//   ....[34]....
        /*01a4*/ 	.word	0x00002cd0


	//   ....[35]....
        /*01a8*/ 	.word	0x00002ce0


	//   ....[36]....
        /*01ac*/ 	.word	0x000032c0


	//   ....[37]....
        /*01b0*/ 	.word	0x00003300


	//   ....[38]....
        /*01b4*/ 	.word	0x00003390


	//   ....[39]....
        /*01b8*/ 	.word	0x000033b0


	//   ....[40]....
        /*01bc*/ 	.word	0x00003410


	//   ....[41]....
        /*01c0*/ 	.word	0x00003440


	//   ....[42]....
        /*01c4*/ 	.word	0x00003480


	//   ....[43]....
        /*01c8*/ 	.word	0x000034a0


	//   ....[44]....
        /*01cc*/ 	.word	0x000034d0


	//   ....[45]....
        /*01d0*/ 	.word	0x000034f0


	//   ....[46]....
        /*01d4*/ 	.word	0x000037e0


	//   ....[47]....
        /*01d8*/ 	.word	0x000039b0


	//   ....[48]....
        /*01dc*/ 	.word	0x00003d20


	//   ....[49]....
        /*01e0*/ 	.word	0x00003df0


	//   ....[50]....
        /*01e4*/ 	.word	0x00003e40


	//   ....[51]....
        /*01e8*/ 	.word	0x00003e90


	//   ....[52]....
        /*01ec*/ 	.word	0x00003ec0


	//   ....[53]....
        /*01f0*/ 	.word	0x00003ee0


	//   ....[54]....
        /*01f4*/ 	.word	0x00003fc0


	//   ....[55]....
        /*01f8*/ 	.word	0x00004000


	//   ....[56]....
        /*01fc*/ 	.word	0x00004050


	//   ....[57]....
        /*0200*/ 	.word	0x00004080


	//   ....[58]....
        /*0204*/ 	.word	0x000040a0


	//----- nvinfo : EIATTR_EXIT_INSTR_OFFSETS
	.align		4
.L_3797:
        /*0208*/ 	.byte	0x04, 0x1c
        /*020a*/ 	.short	(.L_3799 - .L_3798)


	//   ....[0]....
.L_3798:
        /*020c*/ 	.word	0x00004170


	//   ....[1]....
        /*0210*/ 	.word	0x00004450


	//----- nvinfo : EIATTR_MAX_THREADS
	.align		4
.L_3799:
        /*0214*/ 	.byte	0x04, 0x05
        /*0216*/ 	.short	(.L_3801 - .L_3800)
.L_3800:
        /*0218*/ 	.word	0x00000020
        /*021c*/ 	.word	0x00000001
        /*0220*/ 	.word	0x00000001


	//----- nvinfo : EIATTR_CRS_STACK_SIZE
	.align		4
.L_3801:
        /*0224*/ 	.byte	0x04, 0x1e
        /*0226*/ 	.short	(.L_3803 - .L_3802)
.L_3802:
        /*0228*/ 	.word	0x00000000


	//----- nvinfo : EIATTR_CBANK_PARAM_SIZE
	.align		4
.L_3803:
        /*022c*/ 	.byte	0x03, 0x19
        /*022e*/ 	.short	0x01f0


	//----- nvinfo : EIATTR_PARAM_CBANK
	.align		4
        /*0230*/ 	.byte	0x04, 0x0a
        /*0232*/ 	.short	(.L_3805 - .L_3804)
	.align		4
.L_3804:
        /*0234*/ 	.word	index@(.nv.constant0._Z25selective_scan_bwd_kernelI32Selective_Scan_bwd_kernel_traitsILi32ELi4ELb1ELb0ELb1ELb1ELb1EN3c108BFloat16EfEEv12SSMParamsBwd)
        /*0238*/ 	.short	0x0210
        /*023a*/ 	.short	0x01f0


	//----- nvinfo : EIATTR_SW_WAR
	.align		4
.L_3805:
        /*023c*/ 	.byte	0x04, 0x36
        /*023e*/ 	.short	(.L_3807 - .L_3806)
.L_3806:
        /*0240*/ 	.word	0x00000008
.L_3807:


//--------------------- .nv.info._Z25selective_scan_bwd_kernelI32Selective_Scan_bwd_kernel_traitsILi32ELi4ELb1ELb1ELb0ELb0ELb0EN3c108BFloat16EfEEv12SSMParamsBwd --------------------------
	.section	.nv.info._Z25selective_scan_bwd_kernelI32Selective_Scan_bwd_kernel_traitsILi32ELi4ELb1ELb1ELb0ELb0ELb0EN3c108BFloat16EfEEv12SSMParamsBwd,"",@"SHT_CUDA_INFO"
	.sectionflags	@""
	.align	4


	//----- nvinfo : EIATTR_CUDA_API_VERSION
	.align		4
        /*0000*/ 	.byte	0x04, 0x37
        /*0002*/ 	.short	(.L_3809 - .L_3808)
.L_3808:
        /*0004*/ 	.word	0x00000082


	//----- nvinfo : EIATTR_KPARAM_INFO
	.align		4
.L_3809:
        /*0008*/ 	.byte	0x04, 0x17
        /*000a*/ 	.short	(.L_3811 - .L_3810)
.L_3810:
        /*000c*/ 	.word	0x00000000
        /*0010*/ 	.short	0x0000
        /*0012*/ 	.short	0x0000
        /*0014*/ 	.byte	0x00, 0xf0, 0xc1, 0x07


	//----- nvinfo : EIATTR_SPARSE_MMA_MASK
	.align		4
.L_3811:
        /*0018*/ 	.byte	0x03, 0x50
        /*001a*/ 	.short	0x0000


	//----- nvinfo : EIATTR_MAXREG_COUNT
	.align		4
        /*001c*/ 	.byte	0x03, 0x1b
        /*001e*/ 	.short	0x00ff


	//----- nvinfo : EIATTR_NUM_BARRIERS
	.align		4
        /*0020*/ 	.byte	0x02, 0x4c
        /*0022*/ 	.byte	0x01
	.zero		1


	//----- nvinfo : EIATTR_MERCURY_ISA_VERSION
	.align		4
        /*0024*/ 	.byte	0x03, 0x5f
        /*0026*/ 	.short	0x0101


	//----- nvinfo : EIATTR_COOP_GROUP_MASK_REGIDS
	.align		4
        /*0028*/ 	.byte	0x04, 0x29
        /*002a*/ 	.short	(.L_3813 - .L_3812)


	//   ....[0]....
.L_3812:
        /*002c*/ 	.word	0xffffffff


	//   ....[1]....
        /*0030*/ 	.word	0xffffffff


	//   ....[2]....
        /*0034*/ 	.word	0xffffffff


	//   ....[3]....
        /*0038*/ 	.word	0xffffffff


	//   ....[4]....
        /*003c*/ 	.word	0xffffffff


	//   ....[5]....
        /*0040*/ 	.word	0xffffffff


	//   ....[6]....
        /*0044*/ 	.word	0xffffffff


	//   ....[7]....
        /*0048*/ 	.word	0xffffffff


	//   ....[8]....
        /*004c*/ 	.word	0xffffffff


	//   ....[9]....
        /*0050*/ 	.word	0xffffffff


	//   ....[10]....
        /*0054*/ 	.word	0xffffffff


	//   ....[11]....
        /*0058*/ 	.word	0xffffffff


	//   ....[12]....
        /*005c*/ 	.word	0xffffffff


	//   ....[13]....
        /*0060*/ 	.word	0xffffffff


	//   ....[14]....
        /*0064*/ 	.word	0xffffffff


	//   ....[15]....
        /*0068*/ 	.word	0xffffffff


	//   ....[16]....
        /*006c*/ 	.word	0xffffffff


	//   ....[17]....
        /*0070*/ 	.word	0xffffffff


	//   ....[18]....
        /*0074*/ 	.word	0xffffffff


	//   ....[19]....
        /*0078*/ 	.word	0xffffffff


	//   ....[20]....
        /*007c*/ 	.word	0xffffffff


	//   ....[21]....
        /*0080*/ 	.word	0xffffffff


	//   ....[22]....
        /*0084*/ 	.word	0xffffffff


	//   ....[23]....
        /*0088*/ 	.word	0xffffffff


	//   ....[24]....
        /*008c*/ 	.word	0xffffffff


	//   ....[25]....
        /*0090*/ 	.word	0xffffffff


	//   ....[26]....
        /*0094*/ 	.word	0xffffffff


	//   ....[27]....
        /*0098*/ 	.word	0xffffffff


	//   ....[28]....
        /*009c*/ 	.word	0xffffffff


	//   ....[29]....
        /*00a0*/ 	.word	0xffffffff


	//   ....[30]....
        /*00a4*/ 	.word	0xffffffff


	//   ....[31]....
        /*00a8*/ 	.word	0xffffffff


	//   ....[32]....
        /*00ac*/ 	.word	0xffffffff


	//   ....[33]....
        /*00b0*/ 	.word	0xffffffff


	//   ....[34]....
        /*00b4*/ 	.word	0xffffffff


	//   ....[35]....
        /*00b8*/ 	.word	0xffffffff


	//   ....[36]....
        /*00bc*/ 	.word	0xffffffff


	//   ....[37]....
        /*00c0*/ 	.word	0xffffffff


	//   ....[38]....
        /*00c4*/ 	.word	0xffffffff


	//   ....[39]....
        /*00c8*/ 	.word	0xffffffff


	//   ....[40]....
        /*00cc*/ 	.word	0xffffffff


	//   ....[41]....
        /*00d0*/ 	.word	0xffffffff


	//   ....[42]....
        /*00d4*/ 	.word	0xffffffff


	//   ....[43]....
        /*00d8*/ 	.word	0xffffffff


	//   ....[44]....
        /*00dc*/ 	.word	0xffffffff


	//   ....[45]....
        /*00e0*/ 	.word	0xffffffff


	//   ....[46]....
        /*00e4*/ 	.word	0xffffffff


	//   ....[47]....
        /*00e8*/ 	.word	0xffffffff


	//   ....[48]....
        /*00ec*/ 	.word	0xffffffff


	//   ....[49]....
        /*00f0*/ 	.word	0xffffffff


	//   ....[50]....
        /*00f4*/ 	.word	0xffffffff


	//   ....[51]....
        /*00f8*/ 	.word	0xffffffff


	//   ....[52]....
        /*00fc*/ 	.word	0xffffffff


	//   ....[53]....
        /*0100*/ 	.word	0xffffffff


	//----- nvinfo : EIATTR_COOP_GROUP_INSTR_OFFSETS
	.align		4
.L_3813:
        /*0104*/ 	.byte	0x04, 0x28
        /*0106*/ 	.short	(.L_3815 - .L_3814)


	//   ....[0]....
.L_3814:
        /*0108*/ 	.word	0x00000bb0


	//   ....[1]....
        /*010c*/ 	.word	0x00000c20


	//   ....[2]....
        /*0110*/ 	.word	0x00000cf0


	//   ....[3]....
        /*0114*/ 	.word	0x00001420


	//   ....[4]....
        /*0118*/ 	.word	0x000017f0


	//   ....[5]....
        /*011c*/ 	.word	0x00001830


	//   ....[6]....
        /*0120*/ 	.word	0x00001840


	//   ....[7]....
        /*0124*/ 	.word	0x00001850


	//   ....[8]....
        /*0128*/ 	.word	0x00001860


	//   ....[9]....
        /*012c*/ 	.word	0x00001890


	//   ....[10]....
        /*0130*/ 	.word	0x000018c0


	//   ....[11]....
        /*0134*/ 	.word	0x000018e0


	//   ....[12]....
        /*0138*/ 	.word	0x00001900


	//   ....[13]....
        /*013c*/ 	.word	0x00001930


	//   ....[14]....
        /*0140*/ 	.word	0x00001960


	//   ....[15]....
        /*0144*/ 	.word	0x00001980


	//   ....[16]....
        /*0148*/ 	.word	0x000019a0


	//   ....[17]....
        /*014c*/ 	.word	0x00001a10


	//   ....[18]....
        /*0150*/ 	.word	0x00001a40


	//   ....[19]....
        /*0154*/ 	.word	0x00001a70


	//   ....[20]....
        /*0158*/ 	.word	0x00001a80


	//   ....[21]....
        /*015c*/ 	.word	0x00001af0


	//   ....[22]....
        /*0160*/ 	.word	0x00001b10


	//   ....[23]....
        /*0164*/ 	.word	0x00001b20


	//   ....[24]....
        /*0168*/ 	.word	0x00001b30


	//   ....[25]....
        /*016c*/ 	.word	0x00001b40


	//   ....[26]....
        /*0170*/ 	.word	0x00001b90


	//   ....[27]....
        /*0174*/ 	.word	0x00001bc0


	//   ....[28]....
        /*0178*/ 	.word	0x00001bf0


	//   ....[29]....
        /*017c*/ 	.word	0x00001c00


	//   ....[30]....
        /*0180*/ 	.word	0x00001c10


	//   ....[31]....
        /*0184*/ 	.word	0x00001c20


	//   ....[32]....
        /*0188*/ 	.word	0x00002150


	//   ....[33]....
        /*018c*/ 	.word	0x00002190


	//   ....[34]....
        /*0190*/ 	.word	0x00002260


	//   ....[35]....
        /*0194*/ 	.word	0x00002280


	//   ....[36]....
        /*0198*/ 	.word	0x000022e0


	//   ....[37]....
        /*019c*/ 	.word	0x00002300


	//   ....[38]....
        /*01a0*/ 	.word	0x00002330


	//   ....[39]....
        /*01a4*/ 	.word	0x00002350


	//   ....[40]....
        /*01a8*/ 	.word	0x00002380


	//   ....[41]....
        /*01ac*/ 	.word	0x000023a0


	//   ....[42]....
        /*01b0*/ 	.word	0x00002730


	//   ....[43]....
        /*01b4*/ 	.word	0x000029c0


	//   ....[44]....
        /*01b8*/ 	.word	0x00002a40


	//   ....[45]....
        /*01bc*/ 	.word	0x00002a90


	//   ....[46]....
        /*01c0*/ 	.word	0x00002ae0


	//   ....[47]....
        /*01c4*/ 	.word	0x00002b10


	//   ....[48]....
        /*01c8*/ 	.word	0x00002b30


	//   ....[49]....
        /*01cc*/ 	.word	0x00002c10


	//   ....[50]....
        /*01d0*/ 	.word	0x00002c50


	//   ....[51]....
        /*01d4*/ 	.word	0x00002ca0


	//   ....[52]....
        /*01d8*/ 	.word	0x00002cd0


	//   ....[53]....
        /*01dc*/ 	.word	0x00002cf0


	//----- nvinfo : EIATTR_EXIT_INSTR_OFFSETS
	.align		4
.L_3815:
        /*01e0*/ 	.byte	0x04, 0x1c
        /*01e2*/ 	.short	(.L_3817 - .L_3816)


	//   ....[0]....
.L_3816:
        /*01e4*/ 	.word	0x00002dc0


	//   ....[1]....
        /*01e8*/ 	.word	0x000030a0


	//----- nvinfo : EIATTR_MAX_THREADS
	.align		4
.L_3817:
        /*01ec*/ 	.byte	0x04, 0x05
        /*01ee*/ 	.short	(.L_3819 - .L_3818)
.L_3818:
        /*01f0*/ 	.word	0x00000020
        /*01f4*/ 	.word	0x00000001
        /*01f8*/ 	.word	0x00000001


	//----- nvinfo : EIATTR_CRS_STACK_SIZE
	.align		4
.L_3819:
        /*01fc*/ 	.byte	0x04, 0x1e
        /*01fe*/ 	.short	(.L_3821 - .L_3820)
.L_3820:
        /*0200*/ 	.word	0x00000000


	//----- nvinfo : EIATTR_CBANK_PARAM_SIZE
	.align		4
.L_3821:
        /*0204*/ 	.byte	0x03, 0x19
        /*0206*/ 	.short	0x01f0


	//----- nvinfo : EIATTR_PARAM_CBANK
	.align		4
        /*0208*/ 	.byte	0x04, 0x0a
        /*020a*/ 	.short	(.L_3823 - .L_3822)
	.align		4
.L_3822:
        /*020c*/ 	.word	index@(.nv.constant0._Z25selective_scan_bwd_kernelI32Selective_Scan_bwd_kernel_traitsILi32ELi4ELb1ELb1ELb0ELb0ELb0EN3c108BFloat16EfEEv12SSMParamsBwd)
        /*0210*/ 	.short	0x0210
        /*0212*/ 	.short	0x01f0


	//----- nvinfo : EIATTR_SW_WAR
	.align		4
.L_3823:
        /*0214*/ 	.byte	0x04, 0x36
        /*0216*/ 	.short	(.L_3825 - .L_3824)
.L_3824:
        /*0218*/ 	.word	0x00000008
.L_3825:


//--------------------- .nv.info._Z25selective_scan_bwd_kernelI32Selective_Scan_bwd_kernel_traitsILi32ELi4ELb1ELb1ELb0ELb0ELb1EN3c108BFloat16EfEEv12SSMParamsBwd --------------------------
	.section	.nv.info._Z25selective_scan_bwd_kernelI32Selective_Scan_bwd_kernel_traitsILi32ELi4ELb1ELb1ELb0ELb0ELb1EN3c108BFloat16EfEEv12SSMParamsBwd,"",@"SHT_CUDA_INFO"
	.sectionflags	@""
	.align	4


	//----- nvinfo : EIATTR_CUDA_API_VERSION
	.align		4
        /*0000*/ 	.byte	0x04, 0x37
        /*0002*/ 	.short	(.L_3827 - .L_3826)
.L_3826:
        /*0004*/ 	.word	0x00000082


	//----- nvinfo : EIATTR_KPARAM_INFO
	.align		4
.L_3827:
        /*0008*/ 	.byte	0x04, 0x17
        /*000a*/ 	.short	(.L_3829 - .L_3828)
.L_3828:
        /*000c*/ 	.word	0x00000000
        /*0010*/ 	.short	0x0000
        /*0012*/ 	.short	0x0000
        /*0014*/ 	.byte	0x00, 0xf0, 0xc1, 0x07


	//----- nvinfo : EIATTR_SPARSE_MMA_MASK
	.align		4
.L_3829:
        /*0018*/ 	.byte	0x03, 0x50
        /*001a*/ 	.short	0x0000


	//----- nvinfo : EIATTR_MAXREG_COUNT
	.align		4
        /*001c*/ 	.byte	0x03, 0x1b
        /*001e*/ 	.short	0x00ff


	//----- nvinfo : EIATTR_NUM_BARRIERS
	.align		4
        /*0020*/ 	.byte	0x02, 0x4c
        /*0022*/ 	.byte	0x01
	.zero		1


	//----- nvinfo : EIATTR_MERCURY_ISA_VERSION
	.align		4
        /*0024*/ 	.byte	0x03, 0x5f
        /*0026*/ 	.short	0x0101


	//----- nvinfo : EIATTR_COOP_GROUP_MASK_REGIDS
	.align		4
        /*0028*/ 	.byte	0x04, 0x29
        /*002a*/ 	.short	(.L_3831 - .L_3830)


	//   ....[0]....
.L_3830:
        /*002c*/ 	.word	0xffffffff


	//   ....[1]....
        /*0030*/ 	.word	0xffffffff


	//   ....[2]....
        /*0034*/ 	.word	0xffffffff


	//   ....[3]....
        /*0038*/ 	.word	0xffffffff


	//   ....[4]....
        /*003c*/ 	.word	0xffffffff


	//   ....[5]....
        /*0040*/ 	.word	0xffffffff


	//   ....[6]....
        /*0044*/ 	.word	0xffffffff


	//   ....[7]....
        /*0048*/ 	.word	0xffffffff


	//   ....[8]....
        /*004c*/ 	.word	0xffffffff


	//   ....[9]....
        /*0050*/ 	.word	0xffffffff


	//   ....[10]....
        /*0054*/ 	.word	0xffffffff


	//   ....[11]....
        /*0058*/ 	.word	0xffffffff


	//   ....[12]....
        /*005c*/ 	.word	0xffffffff


	//   ....[13]....
        /*0060*/ 	.word	0xffffffff


	//   ....[14]....
        /*0064*/ 	.word	0xffffffff


	//   ....[15]....
        /*0068*/ 	.word	0xffffffff


	//   ....[16]....
        /*006c*/ 	.word	0xffffffff


	//   ....[17]....
        /*0070*/ 	.word	0xffffffff


	//   ....[18]....
        /*0074*/ 	.word	0xffffffff


	//   ....[19]....
        /*0078*/ 	.word	0xffffffff


	//   ....[20]....
        /*007c*/ 	.word	0xffffffff


	//   ....[21]....
        /*0080*/ 	.word	0xffffffff


	//   ....[22]....
        /*0084*/ 	.word	0xffffffff


	//   ....[23]....
        /*0088*/ 	.word	0xffffffff


	//   ....[24]....
        /*008c*/ 	.word	0xffffffff


	//   ....[25]....
        /*0090*/ 	.word	0xffffffff


	//   ....[26]....
        /*0094*/ 	.word	0xffffffff


	//   ....[27]....
        /*0098*/ 	.word	0xffffffff


	//   ....[28]....
        /*009c*/ 	.word	0xffffffff


	//   ....[29]....
        /*00a0*/ 	.word	0xffffffff


	//   ....[30]....
        /*00a4*/ 	.word	0xffffffff


	//   ....[31]....
        /*00a8*/ 	.word	0xffffffff


	//   ....[32]....
        /*00ac*/ 	.word	0xffffffff


	//   ....[33]....
        /*00b0*/ 	.word	0xffffffff


	//   ....[34]....
        /*00b4*/ 	.word	0xffffffff


	//   ....[35]....
        /*00b8*/ 	.word	0xffffffff


	//   ....[36]....
        /*00bc*/ 	.word	0xffffffff


	//   ....[37]....
        /*00c0*/ 	.word	0xffffffff


	//   ....[38]....
        /*00c4*/ 	.word	0xffffffff


	//   ....[39]....
        /*00c8*/ 	.word	0xffffffff


	//   ....[40]....
        /*00cc*/ 	.word	0xffffffff


	//   ....[41]....
        /*00d0*/ 	.word	0xffffffff


	//   ....[42]....
        /*00d4*/ 	.word	0xffffffff


	//   ....[43]....
        /*00d8*/ 	.word	0xffffffff


	//   ....[44]....
        /*00dc*/ 	.word	0xffffffff


	//   ....[45]....
        /*00e0*/ 	.word	0xffffffff


	//   ....[46]....
        /*00e4*/ 	.word	0xffffffff


	//   ....[47]....
        /*00e8*/ 	.word	0xffffffff


	//   ....[48]....
        /*00ec*/ 	.word	0xffffffff


	//   ....[49]....
        /*00f0*/ 	.word	0xffffffff


	//   ....[50]....
        /*00f4*/ 	.word	0xffffffff


	//   ....[51]....
        /*00f8*/ 	.word	0xffffffff


	//   ....[52]....
        /*00fc*/ 	.word	0xffffffff


	//   ....[53]....
        /*0100*/ 	.word	0xffffffff


	//   ....[54]....
        /*0104*/ 	.word	0xffffffff


	//   ....[55]....
        /*0108*/ 	.word	0xffffffff


	//   ....[56]....
        /*010c*/ 	.word	0xffffffff


	//   ....[57]....
        /*0110*/ 	.word	0xffffffff


	//----- nvinfo : EIATTR_COOP_GROUP_INSTR_OFFSETS
	.align		4
.L_3831:
        /*0114*/ 	.byte	0x04, 0x28
        /*0116*/ 	.short	(.L_3833 - .L_3832)


	//   ....[0]....
.L_3832:
        /*0118*/ 	.word	0x00000bd0


	//   ....[1]....
        /*011c*/ 	.word	0x00000c40


	//   ....[2]....
        /*0120*/ 	.word	0x00000d80


	//   ....[3]....
        /*0124*/ 	.word	0x00000ea0


	//   ....[4]....
        /*0128*/ 	.word	0x00001040


	//   ....[5]....
        /*012c*/ 	.word	0x00001380


	//   ....[6]....
        /*0130*/ 	.word	0x00001570


	//   ....[7]....
        /*0134*/ 	.word	0x00001d20


	//   ....[8]....
        /*0138*/ 	.word	0x000020f0


	//   ....[9]....
        /*013c*/ 	.word	0x00002130


	//   ....[10]....
        /*0140*/ 	.word	0x00002160


	//   ....[11]....
        /*0144*/ 	.word	0x00002170


	//   ....[12]....
        /*0148*/ 	.word	0x00002180


	//   ....[13]....
        /*014c*/ 	.word	0x000021b0


	//   ....[14]....
        /*0150*/ 	.word	0x000021e0


	//   ....[15]....
        /*0154*/ 	.word	0x00002200


	//   ....[16]....
        /*0158*/ 	.word	0x00002220


	//   ....[17]....
        /*015c*/ 	.word	0x00002250


	//   ....[18]....
        /*0160*/ 	.word	0x00002280


	//   ....[19]....
        /*0164*/ 	.word	0x000022a0


	//   ....[20]....
        /*0168*/ 	.word	0x000022c0


	//   ....[21]....
        /*016c*/ 	.word	0x00002330


	//   ....[22]....
        /*0170*/ 	.word	0x00002360


	//   ....[23]....
        /*0174*/ 	.word	0x00002390


	//   ....[24]....
        /*0178*/ 	.word	0x000023a0


	//   ....[25]....
        /*017c*/ 	.word	0x00002400


	//   ....[26]....
        /*0180*/ 	.word	0x00002430


	//   ....[27]....
        /*0184*/ 	.word	0x00002440


	//   ....[28]....
        /*0188*/ 	.word	0x00002450


	//   ....[29]....
        /*018c*/ 	.word	0x00002460


	//   ....[30]....
        /*0190*/ 	.word	0x000024a0


	//   ....[31]....
        /*0194*/ 	.word	0x000024e0


	//   ....[32]....
        /*0198*/ 	.word	0x00002520


	//   ....[33]....
        /*019c*/ 	.word	0x00002550


	//   ....[34]....
        /*01a0*/ 	.word	0x00002560


	//   ....[35]....
        /*01a4*/ 	.word	0x00002570


	//   ....[36]....
        /*01a8*/ 	.word	0x00002a50


	//   ....[37]....
        /*01ac*/ 	.word	0x00002a90


	//   ....[38]....
        /*01b0*/ 	.word	0x00002b20


	//   ....[39]....
        /*01b4*/ 	.word	0x00002b40


	//   ....[40]....
        /*01b8*/ 	.word	0x00002ba0


	//   ....[41]....
        /*01bc*/ 	.word	0x00002bd0


	//   ....[42]....
        /*01c0*/ 	.word	0x00002c10


	//   ....[43]....
        /*01c4*/ 	.word	0x00002c30


	//   ....[44]....
        /*01c8*/ 	.word	0x00002c60


	//   ....[45]....
        /*01cc*/ 	.word	0x00002c90


	//   ....[46]....
        /*01d0*/ 	.word	0x00003060


	//   ....[47]....
        /*01d4*/ 	.word	0x00003270


	//   ....[48]....
        /*01d8*/ 	.word	0x00003330


	//   ....[49]....
        /*01dc*/ 	.word	0x00003380


	//   ....[50]....
        /*01e0*/ 	.word	0x000033d0


	//   ....[51]....
        /*01e4*/ 	.word	0x00003400


	//   ....[52]....
        /*01e8*/ 	.word	0x00003420


	//   ....[53]....
        /*01ec*/ 	.word	0x00003500


	//   ....[54]....
        /*01f0*/ 	.word	0x00003540


	//   ....[55]....
        /*01f4*/ 	.word	0x00003590


	//   ....[56]....
        /*01f8*/ 	.word	0x000035c0


	//   ....[57]....
        /*01fc*/ 	.word	0x000035e0


	//----- nvinfo : EIATTR_EXIT_INSTR_OFFSETS
	.align		4
.L_3833:
        /*0200*/ 	.byte	0x04, 0x1c
        /*0202*/ 	.short	(.L_3835 - .L_3834)


	//   ....[0]....
.L_3834:
        /*0204*/ 	.word	0x000036b0


	//   ....[1]....
        /*0208*/ 	.word	0x00003990


	//----- nvinfo : EIATTR_MAX_THREADS
	.align		4
.L_3835:
        /*020c*/ 	.byte	0x04, 0x05
        /*020e*/ 	.short	(.L_3837 - .L_3836)
.L_3836:
        /*0210*/ 	.word	0x00000020
        /*0214*/ 	.word	0x00000001
        /*0218*/ 	.word	0x00000001


	//----- nvinfo : EIATTR_CRS_STACK_SIZE
	.align		4
.L_3837:
        /*021c*/ 	.byte	0x04, 0x1e
        /*021e*/ 	.short	(.L_3839 - .L_3838)
.L_3838:
        /*0220*/ 	.word	0x00000000


	//----- nvinfo : EIATTR_CBANK_PARAM_SIZE
	.align		4
.L_3839:
        /*0224*/ 	.byte	0x03, 0x19
        /*0226*/ 	.short	0x01f0


	//----- nvinfo : EIATTR_PARAM_CBANK
	.align		4
        /*0228*/ 	.byte	0x04, 0x0a
        /*022a*/ 	.short	(.L_3841 - .L_3840)
	.align		4
.L_3840:
        /*022c*/ 	.word	index@(.nv.constant0._Z25selective_scan_bwd_kernelI32Selective_Scan_bwd_kernel_traitsILi32ELi4ELb1ELb1ELb0ELb0ELb1EN3c108BFloat16EfEEv12SSMParamsBwd)
        /*0230*/ 	.short	0x0210
        /*0232*/ 	.short	0x01f0


	//----- nvinfo : EIATTR_SW_WAR
	.align		4
.L_3841:
        /*0234*/ 	.byte	0x04, 0x36
        /*0236*/ 	.short	(.L_3843 - .L_3842)
.L_3842:
        /*0238*/ 	.word	0x00000008
.L_3843:


//--------------------- .nv.info._Z25selective_scan_bwd_kernelI32Selective_Scan_bwd_kernel_traitsILi32ELi4ELb1ELb1ELb0ELb1ELb0EN3c108BFloat16EfEEv12SSMParamsBwd --------------------------
	.section	.nv.info._Z25selective_scan_bwd_kernelI32Selective_Scan_bwd_kernel_traitsILi32ELi4ELb1ELb1ELb0ELb1ELb0EN3c108BFloat16EfEEv12SSMParamsBwd,"",@"SHT_CUDA_INFO"
	.sectionflags	@""
	.align	4


	//----- nvinfo : EIATTR_CUDA_API_VERSION
	.align		4
        /*0000*/ 	.byte	0x04, 0x37
        /*0002*/ 	.short	(.L_3845 - .L_3844)
.L_3844:
        /*0004*/ 	.word	0x00000082


	//----- nvinfo : EIATTR_KPARAM_INFO
	.align		4
.L_3845:
        /*0008*/ 	.byte	0x04, 0x17
        /*000a*/ 	.short	(.L_3847 - .L_3846)
.L_3846:
        /*000c*/ 	.word	0x00000000
        /*0010*/ 	.short	0x0000
        /*0012*/ 	.short	0x0000
        /*0014*/ 	.byte	0x00, 0xf0, 0xc1, 0x07


	//----- nvinfo : EIATTR_SPARSE_MMA_MASK
	.align		4
.L_3847:
        /*0018*/ 	.byte	0x03, 0x50
        /*001a*/ 	.short	0x0000


	//----- nvinfo : EIATTR_MAXREG_COUNT
	.align		4
        /*001c*/ 	.byte	0x03, 0x1b
        /*001e*/ 	.short	0x00ff


	//----- nvinfo : EIATTR_NUM_BARRIERS
	.align		4
        /*0020*/ 	.byte	0x02, 0x4c
        /*0022*/ 	.byte	0x01
	.zero		1


	//----- nvinfo : EIATTR_MERCURY_ISA_VERSION
	.align		4
        /*0024*/ 	.byte	0x03, 0x5f
        /*0026*/ 	.short	0x0101


	//----- nvinfo : EIATTR_COOP_GROUP_MASK_REGIDS
	.align		4
        /*0028*/ 	.byte	0x04, 0x29
        /*002a*/ 	.short	(.L_3849 - .L_3848)


	//   ....[0]....
.L_3848:
        /*002c*/ 	.word	0xffffffff


	//   ....[1]....
        /*0030*/ 	.word	0xffffffff


	//   ....[2]....
        /*0034*/ 	.word	0xffffffff


	//   ....[3]....
        /*0038*/ 	.word	0xffffffff


	//   ....[4]....
        /*003c*/ 	.word	0xffffffff


	//   ....[5]....
        /*0040*/ 	.word	0xffffffff


	//   ....[6]....
        /*0044*/ 	.word	0xffffffff


	//   ....[7]....
        /*0048*/ 	.word	0xffffffff


	//   ....[8]....
        /*004c*/ 	.word	0xffffffff


	//   ....[9]....
        /*0050*/ 	.word	0xffffffff


	//   ....[10]....
        /*0054*/ 	.word	0xffffffff


	//   ....[11]....
        /*0058*/ 	.word	0xffffffff


	//   ....[12]....
        /*005c*/ 	.word	0xffffffff


	//   ....[13]....
        /*0060*/ 	.word	0xffffffff


	//   ....[14]....
        /*0064*/ 	.word	0xffffffff


	//   ....[15]....
        /*0068*/ 	.word	0xffffffff


	//   ....[16]....
        /*006c*/ 	.word	0xffffffff


	//   ....[17]....
        /*0070*/ 	.word	0xffffffff


	//   ....[18]....
        /*0074*/ 	.word	0xffffffff


	//   ....[19]....
        /*0078*/ 	.word	0xffffffff


	//   ....[20]....
        /*007c*/ 	.word	0xffffffff


	//   ....[21]....
        /*0080*/ 	.word	0xffffffff


	//   ....[22]....
        /*0084*/ 	.word	0xffffffff


	//   ....[23]....
        /*0088*/ 	.word	0xffffffff


	//   ....[24]....
        /*008c*/ 	.word	0xffffffff


	//   ....[25]....
        /*0090*/ 	.word	0xffffffff


	//   ....[26]....
        /*0094*/ 	.word	0xffffffff


	//   ....[27]....
        /*0098*/ 	.word	0xffffffff


	//   ....[28]....
        /*009c*/ 	.word	0xffffffff


	//   ....[29]....
        /*00a0*/ 	.word	0xffffffff


	//   ....[30]....
        /*00a4*/ 	.word	0xffffffff


	//   ....[31]....
        /*00a8*/ 	.word	0xffffffff


	//   ....[32]....
        /*00ac*/ 	.word	0xffffffff


	//   ....[33]....
        /*00b0*/ 	.word	0xffffffff


	//   ....[34]....
        /*00b4*/ 	.word	0xffffffff


	//   ....[35]....
        /*00b8*/ 	.word	0xffffffff


	//   ....[36]....
        /*00bc*/ 	.word	0xffffffff


	//   ....[37]....
        /*00c0*/ 	.word	0xffffffff


	//   ....[38]....
        /*00c4*/ 	.word	0xffffffff


	//   ....[39]....
        /*00c8*/ 	.word	0xffffffff


	//   ....[40]....
        /*00cc*/ 	.word	0xffffffff


	//   ....[41]....
        /*00d0*/ 	.word	0xffffffff


	//   ....[42]....
        /*00d4*/ 	.word	0xffffffff


	//   ....[43]....
        /*00d8*/ 	.word	0xffffffff


	//   ....[44]....
        /*00dc*/ 	.word	0xffffffff


	//   ....[45]....
        /*00e0*/ 	.word	0xffffffff


	//   ....[46]....
        /*00e4*/ 	.word	0xffffffff


	//   ....[47]....
        /*00e8*/ 	.word	0xffffffff


	//   ....[48]....
        /*00ec*/ 	.word	0xffffffff


	//   ....[49]....
        /*00f0*/ 	.word	0xffffffff


	//   ....[50]....
        /*00f4*/ 	.word	0xffffffff


	//   ....[51]....
        /*00f8*/ 	.word	0xffffffff


	//   ....[52]....
        /*00fc*/ 	.word	0xffffffff


	//   ....[53]....
        /*0100*/ 	.word	0xffffffff


	//   ....[54]....
        /*0104*/ 	.word	0xffffffff


	//----- nvinfo : EIATTR_COOP_GROUP_INSTR_OFFSETS
	.align		4
.L_3849:
        /*0108*/ 	.byte	0x04, 0x28
        /*010a*/ 	.short	(.L_3851 - .L_3850)


	//   ....[0]....
.L_3850:
        /*010c*/ 	.word	0x00000a40


	//   ....[1]....
        /*0110*/ 	.word	0x00000ab0


	//   ....[2]....
        /*0114*/ 	.word	0x00000c30


	//   ....[3]....
        /*0118*/ 	.word	0x00001b60


	//   ....[4]....
        /*011c*/ 	.word	0x00001f40


	//   ....[5]....
        /*0120*/ 	.word	0x00001f80


	//   ....[6]....
        /*0124*/ 	.word	0x00001f90


	//   ....[7]....
        /*0128*/ 	.word	0x00001fa0


	//   ....[8]....
        /*012c*/ 	.word	0x00001fd0


	//   ....[9]....
        /*0130*/ 	.word	0x00002010


	//   ....[10]....
        /*0134*/ 	.word	0x00002030


	//   ....[11]....
        /*0138*/ 	.word	0x00002040


	//   ....[12]....
        /*013c*/ 	.word	0x00002070


	//   ....[13]....
        /*0140*/ 	.word	0x000020a0


	//   ....[14]....
        /*0144*/ 	.word	0x000020c0


	//   ....[15]....
        /*0148*/ 	.word	0x000020e0


	//   ....[16]....
        /*014c*/ 	.word	0x00002110


	//   ....[17]....
        /*0150*/ 	.word	0x00002140


	//   ....[18]....
        /*0154*/ 	.word	0x00002180


	//   ....[19]....
        /*0158*/ 	.word	0x000021b0


	//   ....[20]....
        /*015c*/ 	.word	0x00002210


	//   ....[21]....
        /*0160*/ 	.word	0x00002230


	//   ....[22]....
        /*0164*/ 	.word	0x00002260


	//   ....[23]....
        /*0168*/ 	.word	0x00002270


	//   ....[24]....
        /*016c*/ 	.word	0x000022b0


	//   ....[25]....
        /*0170*/ 	.word	0x000022e0


	//   ....[26]....
        /*0174*/ 	.word	0x00002310


	//   ....[27]....
        /*0178*/ 	.word	0x00002340


	//   ....[28]....
        /*017c*/ 	.word	0x00002370


	//   ....[29]....
        /*0180*/ 	.word	0x000023a0


	//   ....[30]....
        /*0184*/ 	.word	0x000023b0


	//   ....[31]....
        /*0188*/ 	.word	0x000023c0


	//   ....[32]....
        /*018c*/ 	.word	0x000028b0


	//   ....[33]....
        /*0190*/ 	.word	0x000028f0


	//   ....[34]....
        /*0194*/ 	.word	0x00002a20


	//   ....[35]....
        /*0198*/ 	.word	0x00002a40


	//   ....[36]....
        /*019c*/ 	.word	0x00002aa0


	//   ....[37]....
        /*01a0*/ 	.word	0x00002ac0


	//   ....[38]....
        /*01a4*/ 	.word	0x00002af0


	//   ....[39]....
        /*01a8*/ 	.word	0x00002b10


	//   ....[40]....
        /*01ac*/ 	.word	0x00002b40


	//   ....[41]....
        /*01b0*/ 	.word	0x00002b60


	//   ....[42]....
        /*01b4*/ 	.word	0x00002e60


	//   ....[43]....
        /*01b8*/ 	.word	0x00003030


	//   ....[44]....
        /*01bc*/ 	.word	0x00003370


	//   ....[45]....
        /*01c0*/ 	.word	0x00003440


	//   ....[46]....
        /*01c4*/ 	.word	0x00003490


	//   ....[47]....
        /*01c8*/ 	.word	0x000034e0


	//   ....[48]....
        /*01cc*/ 	.word	0x00003510


	//   ....[49]....
        /*01d0*/ 	.word	0x00003530


	//   ....[50]....
        /*01d4*/ 	.word	0x00003610


	//   ....[51]....
        /*01d8*/ 	.word	0x00003650


	//   ....[52]....
        /*01dc*/ 	.word	0x000036a0


	//   ....[53]....
        /*01e0*/ 	.word	0x000036d0


	//   ....[54]....
        /*01e4*/ 	.word	0x000036f0


	//----- nvinfo : EIATTR_EXIT_INSTR_OFFSETS
	.align		4
.L_3851:
        /*01e8*/ 	.byte	0x04, 0x1c
        /*01ea*/ 	.short	(.L_3853 - .L_3852)


	//   ....[0]....
.L_3852:
        /*01ec*/ 	.word	0x000037c0


	//   ....[1]....
        /*01f0*/ 	.word	0x00003aa0


	//----- nvinfo : EIATTR_MAX_THREADS
	.align		4
.L_3853:
        /*01f4*/ 	.byte	0x04, 0x05
        /*01f6*/ 	.short	(.L_3855 - .L_3854)
.L_3854:
        /*01f8*/ 	.word	0x00000020
        /*01fc*/ 	.word	0x00000001
        /*0200*/ 	.word	0x00000001


	//----- nvinfo : EIATTR_CRS_STACK_SIZE
	.align		4
.L_3855:
        /*0204*/ 	.byte	0x04, 0x1e
        /*0206*/ 	.short	(.L_3857 - .L_3856)
.L_3856:
        /*0208*/ 	.word	0x00000000


	//----- nvinfo : EIATTR_CBANK_PARAM_SIZE
	.align		4
.L_3857:
        /*020c*/ 	.byte	0x03, 0x19
        /*020e*/ 	.short	0x01f0


	//----- nvinfo : EIATTR_PARAM_CBANK
	.align		4
        /*0210*/ 	.byte	0x04, 0x0a
        /*0212*/ 	.short	(.L_3859 - .L_3858)
	.align		4
.L_3858:
        /*0214*/ 	.word	index@(.nv.constant0._Z25selective_scan_bwd_kernelI32Selective_Scan_bwd_kernel_traitsILi32ELi4ELb1ELb1ELb0ELb1ELb0EN3c108BFloat16EfEEv12SSMParamsBwd)
        /*0218*/ 	.short	0x0210
        /*021a*/ 	.short	0x01f0


	//----- nvinfo : EIATTR_SW_WAR
	.align		4
.L_3859:
        /*021c*/ 	.byte	0x04, 0x36
        /*021e*/ 	.short	(.L_3861 - .L_3860)
.L_3860:
        /*0220*/ 	.word	0x00000008
.L_3861:


//--------------------- .nv.info._Z25selective_scan_bwd_kernelI32Selective_Scan_bwd_kernel_traitsILi32ELi4ELb1ELb1ELb0ELb1ELb1EN3c108BFloat16EfEEv12SSMParamsBwd --------------------------
	.section	.nv.info._Z25selective_scan_bwd_kernelI32Selective_Scan_bwd_kernel_traitsILi32ELi4ELb1ELb1ELb0ELb1ELb1EN3c108BFloat16EfEEv12SSMParamsBwd,"",@"SHT_CUDA_INFO"
	.sectionflags	@""
	.align	4


	//----- nvinfo : EIATTR_CUDA_API_VERSION
	.align		4
        /*0000*/ 	.byte	0x04, 0x37
        /*0002*/ 	.short	(.L_3863 - .L_3862)
.L_3862:
        /*0004*/ 	.word	0x00000082


	//----- nvinfo : EIATTR_KPARAM_INFO
	.align		4
.L_3863:
        /*0008*/ 	.byte	0x04, 0x17
        /*000a*/ 	.short	(.L_3865 - .L_3864)
.L_3864:
        /*000c*/ 	.word	0x00000000
        /*0010*/ 	.short	0x0000
        /*0012*/ 	.short	0x0000
        /*0014*/ 	.byte	0x00, 0xf0, 0xc1, 0x07


	//----- nvinfo : EIATTR_SPARSE_MMA_MASK
	.align		4
.L_3865:
        /*0018*/ 	.byte	0x03, 0x50
        /*001a*/ 	.short	0x0000


	//----- nvinfo : EIATTR_MAXREG_COUNT
	.align		4
        /*001c*/ 	.byte	0x03, 0x1b
        /*001e*/ 	.short	0x00ff


	//----- nvinfo : EIATTR_NUM_BARRIERS
	.align		4
        /*0020*/ 	.byte	0x02, 0x4c
        /*0022*/ 	.byte	0x01
	.zero		1


	//----- nvinfo : EIATTR_MERCURY_ISA_VERSION
	.align		4
        /*0024*/ 	.byte	0x03, 0x5f
        /*0026*/ 	.short	0x0101


	//----- nvinfo : EIATTR_COOP_GROUP_MASK_REGIDS
	.align		4
        /*0028*/ 	.byte	0x04, 0x29
        /*002a*/ 	.short	(.L_3867 - .L_3866)


	//   ....[0]....
.L_3866:
        /*002c*/ 	.word	0xffffffff


	//   ....[1]....
        /*0030*/ 	.word	0xffffffff


	//   ....[2]....
        /*0034*/ 	.word	0xffffffff


	//   ....[3]....
        /*0038*/ 	.word	0xffffffff


	//   ....[4]....
        /*003c*/ 	.word	0xffffffff


	//   ....[5]....
        /*0040*/ 	.word	0xffffffff


	//   ....[6]....
        /*0044*/ 	.word	0xffffffff


	//   ....[7]....
        /*0048*/ 	.word	0xffffffff


	//   ....[8]....
        /*004c*/ 	.word	0xffffffff


	//   ....[9]....
        /*0050*/ 	.word	0xffffffff


	//   ....[10]....
        /*0054*/ 	.word	0xffffffff


	//   ....[11]....
        /*0058*/ 	.word	0xffffffff


	//   ....[12]....
        /*005c*/ 	.word	0xffffffff


	//   ....[13]....
        /*0060*/ 	.word	0xffffffff


	//   ....[14]....
        /*0064*/ 	.word	0xffffffff


	//   ....[15]....
        /*0068*/ 	.word	0xffffffff


	//   ....[16]....
        /*006c*/ 	.word	0xffffffff


	//   ....[17]....
        /*0070*/ 	.word	0xffffffff


	//   ....[18]....
        /*0074*/ 	.word	0xffffffff


	//   ....[19]....
        /*0078*/ 	.word	0xffffffff


	//   ....[20]....
        /*007c*/ 	.word	0xffffffff


	//   ....[21]....
        /*0080*/ 	.word	0xffffffff


	//   ....[22]....
        /*0084*/ 	.word	0xffffffff


	//   ....[23]....
        /*0088*/ 	.word	0xffffffff


	//   ....[24]....
        /*008c*/ 	.word	0xffffffff


	//   ....[25]....
        /*0090*/ 	.word	0xffffffff


	//   ....[26]....
        /*0094*/ 	.word	0xffffffff


	//   ....[27]....
        /*0098*/ 	.word	0xffffffff


	//   ....[28]....
        /*009c*/ 	.word	0xffffffff


	//   ....[29]....
        /*00a0*/ 	.word	0xffffffff


	//   ....[30]....
        /*00a4*/ 	.word	0xffffffff


	//   ....[31]....
        /*00a8*/ 	.word	0xffffffff


	//   ....[32]....
        /*00ac*/ 	.word	0xffffffff


	//   ....[33]....
        /*00b0*/ 	.word	0xffffffff


	//   ....[34]....
        /*00b4*/ 	.word	0xffffffff


	//   ....[35]....
        /*00b8*/ 	.word	0xffffffff


	//   ....[36]....
        /*00bc*/ 	.word	0xffffffff


	//   ....[37]....
        /*00c0*/ 	.word	0xffffffff


	//   ....[38]....
        /*00c4*/ 	.word	0xffffffff


	//   ....[39]....
        /*00c8*/ 	.word	0xffffffff


	//   ....[40]....
        /*00cc*/ 	.word	0xffffffff


	//   ....[41]....
        /*00d0*/ 	.word	0xffffffff


	//   ....[42]....
        /*00d4*/ 	.word	0xffffffff


	//   ....[43]....
        /*00d8*/ 	.word	0xffffffff


	//   ....[44]....
        /*00dc*/ 	.word	0xffffffff


	//   ....[45]....
        /*00e0*/ 	.word	0xffffffff


	//   ....[46]....
        /*00e4*/ 	.word	0xffffffff


	//   ....[47]....
        /*00e8*/ 	.word	0xffffffff


	//   ....[48]....
        /*00ec*/ 	.word	0xffffffff


	//   ....[49]....
        /*00f0*/ 	.word	0xffffffff


	//   ....[50]....
        /*00f4*/ 	.word	0xffffffff


	//   ....[51]....
        /*00f8*/ 	.word	0xffffffff


	//   ....[52]....
        /*00fc*/ 	.word	0xffffffff


	//   ....[53]....
        /*0100*/ 	.word	0xffffffff


	//   ....[54]....
        /*0104*/ 	.word	0xffffffff


	//   ....[55]....
        /*0108*/ 	.word	0xffffffff


	//   ....[56]....
        /*010c*/ 	.word	0xffffffff


	//   ....[57]....
        /*0110*/ 	.word	0xffffffff


	//   ....[58]....
        /*0114*/ 	.word	0xffffffff


	//----- nvinfo : EIATTR_COOP_GROUP_INSTR_OFFSETS
	.align		4
.L_3867:
        /*0118*/ 	.byte	0x04, 0x28
        /*011a*/ 	.short	(.L_3869 - .L_3868)


	//   ....[0]....
.L_3868:
        /*011c*/ 	.word	0x00000a40


	//   ....[1]....
        /*0120*/ 	.word	0x00000ab0


	//   ....[2]....
        /*0124*/ 	.word	0x00000c60


	//   ....[3]....
        /*0128*/ 	.word	0x000016e0


	//   ....[4]....
        /*012c*/ 	.word	0x00001880


	//   ....[5]....
        /*0130*/ 	.word	0x00001bd0


	//   ....[6]....
        /*0134*/ 	.word	0x00001d50


	//   ....[7]....
        /*0138*/ 	.word	0x000024d0


	//   ....[8]....
        /*013c*/ 	.word	0x000028b0


	//   ....[9]....
        /*0140*/ 	.word	0x000028f0


	//   ....[10]....
        /*0144*/ 	.word	0x00002900


	//   ....[11]....
        /*0148*/ 	.word	0x00002910


	//   ....[12]....
        /*014c*/ 	.word	0x00002940


	//   ....[13]....
        /*0150*/ 	.word	0x00002980


	//   ....[14]....
        /*0154*/ 	.word	0x000029a0


	//   ....[15]....
        /*0158*/ 	.word	0x000029b0


	//   ....[16]....
        /*015c*/ 	.word	0x000029e0


	//   ....[17]....
        /*0160*/ 	.word	0x00002a10


	//   ....[18]....
        /*0164*/ 	.word	0x00002a30


	//   ....[19]....
        /*0168*/ 	.word	0x00002a50


	//   ....[20]....
        /*016c*/ 	.word	0x00002a80


	//   ....[21]....
        /*0170*/ 	.word	0x00002ab0


	//   ....[22]....
        /*0174*/ 	.word	0x00002af0


	//   ....[23]....
        /*0178*/ 	.word	0x00002b20


	//   ....[24]....
        /*017c*/ 	.word	0x00002b80


	//   ....[25]....
        /*0180*/ 	.word	0x00002ba0


	//   ....[26]....
        /*0184*/ 	.word	0x00002bd0


	//   ....[27]....
        /*0188*/ 	.word	0x00002be0


	//   ....[28]....
        /*018c*/ 	.word	0x00002c20


	//   ....[29]....
        /*0190*/ 	.word	0x00002c60


	//   ....[30]....
        /*0194*/ 	.word	0x00002c80


	//   ....[31]....
        /*0198*/ 	.word	0x00002cb0


	//   ....[32]....
        /*019c*/ 	.word	0x00002ce0


	//   ....[33]....
        /*01a0*/ 	.word	0x00002d10


	//   ....[34]....
        /*01a4*/ 	.word	0x00002d20


	//   ....[35]....
        /*01a8*/ 	.word	0x00002d30


	//   ....[36]....
        /*01ac*/ 	.word	0x00003220


	//   ....[37]....
        /*01b0*/ 	.word	0x00003260


	//   ....[38]....
        /*01b4*/ 	.word	0x00003390


	//   ....[39]....
        /*01b8*/ 	.word	0x000033b0


	//   ....[40]....
        /*01bc*/ 	.word	0x00003410


	//   ....[41]....
        /*01c0*/ 	.word	0x00003430


	//   ....[42]....
        /*01c4*/ 	.word	0x00003460


	//   ....[43]....
        /*01c8*/ 	.word	0x00003480


	//   ....[44]....
        /*01cc*/ 	.word	0x000034b0


	//   ....[45]....
        /*01d0*/ 	.word	0x000034d0


	//   ....[46]....
        /*01d4*/ 	.word	0x00003790


	//   ....[47]....
        /*01d8*/ 	.word	0x00003960


	//   ....[48]....
        /*01dc*/ 	.word	0x00003cd0


	//   ....[49]....
        /*01e0*/ 	.word	0x00003d90


	//   ....[50]....
        /*01e4*/ 	.word	0x00003de0


	//   ....[51]....
        /*01e8*/ 	.word	0x00003e30


	//   ....[52]....
        /*01ec*/ 	.word	0x00003e60


	//   ....[53]....
        /*01f0*/ 	.word	0x00003e80


	//   ....[54]....
        /*01f4*/ 	.word	0x00003f60


	//   ....[55]....
        /*01f8*/ 	.word	0x00003fa0


	//   ....[56]....
        /*01fc*/ 	.word	0x00003ff0


	//   ....[57]....
        /*0200*/ 	.word	0x00004020


	//   ....[58]....
        /*0204*/ 	.word	0x00004040


	//----- nvinfo : EIATTR_EXIT_INSTR_OFFSETS
	.align		4
.L_3869:
        /*0208*/ 	.byte	0x04, 0x1c
        /*020a*/ 	.short	(.L_3871 - .L_3870)


	//   ....[0]....
.L_3870:
        /*020c*/ 	.word	0x00004110


	//   ....[1]....
        /*0210*/ 	.word	0x000043f0


	//----- nvinfo : EIATTR_MAX_THREADS
	.align		4
.L_3871:
        /*0214*/ 	.byte	0x04, 0x05
        /*0216*/ 	.short	(.L_3873 - .L_3872)
.L_3872:
        /*0218*/ 	.word	0x00000020
        /*021c*/ 	.word	0x00000001
        /*0220*/ 	.word	0x00000001


	//----- nvinfo : EIATTR_CRS_STACK_SIZE
	.align		4
.L_3873:
        /*0224*/ 	.byte	0x04, 0x1e
        /*0226*/ 	.short	(.L_3875 - .L_3874)
.L_3874:
        /*0228*/ 	.word	0x00000000


	//----- nvinfo : EIATTR_CBANK_PARAM_SIZE
	.align		4
.L_3875:
        /*022c*/ 	.byte	0x03, 0x19
        /*022e*/ 	.short	0x01f0


	//----- nvinfo : EIATTR_PARAM_CBANK
	.align		4
        /*0230*/ 	.byte	0x04, 0x0a
        /*0232*/ 	.short	(.L_3877 - .L_3876)
	.align		4
.L_3876:
        /*0234*/ 	.word	index@(.nv.constant0._Z25selective_scan_bwd_kernelI32Selective_Scan_bwd_kernel_traitsILi32ELi4ELb1ELb1ELb0ELb1ELb1EN3c108BFloat16EfEEv12SSMParamsBwd)
        /*0238*/ 	.short	0x0210
        /*023a*/ 	.short	0x01f0


	//----- nvinfo : EIATTR_SW_WAR
	.align		4
.L_3877:
        /*023c*/ 	.byte	0x04, 0x36
        /*023e*/ 	.short	(.L_3879 - .L_3878)
.L_3878:
        /*0240*/ 	.word	0x00000008
.L_3879:


//--------------------- .nv.info._Z25selective_scan_bwd_kernelI32Selective_Scan_bwd_kernel_traitsILi32ELi4ELb1ELb1ELb1ELb0ELb0EN3c108BFloat16EfEEv12SSMParamsBwd --------------------------
	.section	.nv.info._Z25selective_scan_bwd_kernelI32Selective_Scan_bwd_kernel_traitsILi32ELi4ELb1ELb1ELb1ELb0ELb0EN3c108BFloat16EfEEv12SSMParamsBwd,"",@"SHT_CUDA_INFO"
	.sectionflags	@""
	.align	4


	//----- nvinfo : EIATTR_CUDA_API_VERSION
	.align		4
        /*0000*/ 	.byte	0x04, 0x37
        /*0002*/ 	.short	(.L_3881 - .L_3880)
.L_3880:
        /*0004*/ 	.word	0x00000082


	//----- nvinfo : EIATTR_KPARAM_INFO
	.align		4
.L_3881:
        /*0008*/ 	.byte	0x04, 0x17
        /*000a*/ 	.short	(.L_3883 - .L_3882)
.L_3882:
        /*000c*/ 	.word	0x00000000
        /*0010*/ 	.short	0x0000
        /*0012*/ 	.short	0x0000
        /*0014*/ 	.byte	0x00, 0xf0, 0xc1, 0x07


	//----- nvinfo : EIATTR_SPARSE_MMA_MASK
	.align		4
.L_3883:
        /*0018*/ 	.byte	0x03, 0x50
        /*001a*/ 	.short	0x0000


	//----- nvinfo : EIATTR_MAXREG_COUNT
	.align		4
        /*001c*/ 	.byte	0x03, 0x1b
        /*001e*/ 	.short	0x00ff


	//----- nvinfo : EIATTR_NUM_BARRIERS
	.align		4
        /*0020*/ 	.byte	0x02, 0x4c
        /*0022*/ 	.byte	0x01
	.zero		1


	//----- nvinfo : EIATTR_MERCURY_ISA_VERSION
	.align		4
        /*0024*/ 	.byte	0x03, 0x5f
        /*0026*/ 	.short	0x0101


	//----- nvinfo : EIATTR_COOP_GROUP_MASK_REGIDS
	.align		4
        /*0028*/ 	.byte	0x04, 0x29
        /*002a*/ 	.short	(.L_3885 - .L_3884)


	//   ....[0]....
.L_3884:
        /*002c*/ 	.word	0xffffffff


	//   ....[1]....
        /*0030*/ 	.word	0xffffffff


	//   ....[2]....
        /*0034*/ 	.word	0xffffffff


	//   ....[3]....
        /*0038*/ 	.word	0xffffffff


	//   ....[4]....
        /*003c*/ 	.word	0xffffffff


	//   ....[5]....
        /*0040*/ 	.word	0xffffffff


	//   ....[6]....
        /*0044*/ 	.word	0xffffffff


	//   ....[7]....
        /*0048*/ 	.word	0xffffffff


	//   ....[8]....
        /*004c*/ 	.word	0xffffffff


	//   ....[9]....
        /*0050*/ 	.word	0xffffffff


	//   ....[10]....
        /*0054*/ 	.word	0xffffffff


	//   ....[11]....
        /*0058*/ 	.word	0xffffffff


	//   ....[12]....
        /*005c*/ 	.word	0xffffffff


	//   ....[13]....
        /*0060*/ 	.word	0xffffffff


	//   ....[14]....
        /*0064*/ 	.word	0xffffffff


	//   ....[15]....
        /*0068*/ 	.word	0xffffffff


	//   ....[16]....
        /*006c*/ 	.word	0xffffffff


	//   ....[17]....
        /*0070*/ 	.word	0xffffffff


	//   ....[18]....
        /*0074*/ 	.word	0xffffffff


	//   ....[19]....
        /*0078*/ 	.word	0xffffffff


	//   ....[20]....
        /*007c*/ 	.word	0xffffffff


	//   ....[21]....
        /*0080*/ 	.word	0xffffffff


	//   ....[22]....
        /*0084*/ 	.word	0xffffffff


	//   ....[23]....
        /*0088*/ 	.word	0xffffffff


	//   ....[24]....
        /*008c*/ 	.word	0xffffffff


	//   ....[25]....
        /*0090*/ 	.word	0xffffffff


	//   ....[26]....
        /*0094*/ 	.word	0xffffffff


	//   ....[27]....
        /*0098*/ 	.word	0xffffffff


	//   ....[28]....
        /*009c*/ 	.word	0xffffffff


	//   ....[29]....
        /*00a0*/ 	.word	0xffffffff


	//   ....[30]....
        /*00a4*/ 	.word	0xffffffff


	//   ....[31]....
        /*00a8*/ 	.word	0xffffffff


	//   ....[32]....
        /*00ac*/ 	.word	0xffffffff


	//   ....[33]....
        /*00b0*/ 	.word	0xffffffff


	//   ....[34]....
        /*00b4*/ 	.word	0xffffffff


	//   ....[35]....
        /*00b8*/ 	.word	0xffffffff


	//   ....[36]....
        /*00bc*/ 	.word	0xffffffff


	//   ....[37]....
        /*00c0*/ 	.word	0xffffffff


	//   ....[38]....
        /*00c4*/ 	.word	0xffffffff


	//   ....[39]....
        /*00c8*/ 	.word	0xffffffff


	//   ....[40]....
        /*00cc*/ 	.word	0xffffffff


	//   ....[41]....
        /*00d0*/ 	.word	0xffffffff


	//   ....[42]....
        /*00d4*/ 	.word	0xffffffff


	//   ....[43]....
        /*00d8*/ 	.word	0xffffffff


	//   ....[44]....
        /*00dc*/ 	.word	0xffffffff


	//   ....[45]....
        /*00e0*/ 	.word	0xffffffff


	//   ....[46]....
        /*00e4*/ 	.word	0xffffffff


	//   ....[47]....
        /*00e8*/ 	.word	0xffffffff


	//   ....[48]....
        /*00ec*/ 	.word	0xffffffff


	//   ....[49]....
        /*00f0*/ 	.word	0xffffffff


	//----- nvinfo : EIATTR_COOP_GROUP_INSTR_OFFSETS
	.align		4
.L_3885:
        /*00f4*/ 	.byte	0x04, 0x28
        /*00f6*/ 	.short	(.L_3887 - .L_3886)


	//   ....[0]....
.L_3886:
        /*00f8*/ 	.word	0x00000b30


	//   ....[1]....
        /*00fc*/ 	.word	0x00000ba0


	//   ....[2]....
        /*0100*/ 	.word	0x00000c90


	//   ....[3]....
        /*0104*/ 	.word	0x00001500


	//   ....[4]....
        /*0108*/ 	.word	0x000016c0


	//   ....[5]....
        /*010c*/ 	.word	0x000019c0


	//   ....[6]....
        /*0110*/ 	.word	0x00001a00


	//   ....[7]....
        /*0114*/ 	.word	0x00001a10


	//   ....[8]....
        /*0118*/ 	.word	0x00001a20


	//   ....[9]....
        /*011c*/ 	.word	0x00001a50


	//   ....[10]....
        /*0120*/ 	.word	0x00001a80


	//   ....[11]....
        /*0124*/ 	.word	0x00001aa0


	//   ....[12]....
        /*0128*/ 	.word	0x00001ac0


	//   ....[13]....
        /*012c*/ 	.word	0x00001af0


	//   ....[14]....
        /*0130*/ 	.word	0x00001b20


	//   ....[15]....
        /*0134*/ 	.word	0x00001b40


	//   ....[16]....
        /*0138*/ 	.word	0x00001b60


	//   ....[17]....
        /*013c*/ 	.word	0x00001b90


	//   ....[18]....
        /*0140*/ 	.word	0x00001bc0


	//   ....[19]....
        /*0144*/ 	.word	0x00001c00


	//   ....[20]....
        /*0148*/ 	.word	0x00001c30


	//   ....[21]....
        /*014c*/ 	.word	0x00001c90


	//   ....[22]....
        /*0150*/ 	.word	0x00001cc0


	//   ....[23]....
        /*0154*/ 	.word	0x00001ce0


	//   ....[24]....
        /*0158*/ 	.word	0x00001cf0


	//   ....[25]....
        /*015c*/ 	.word	0x00001d10


	//   ....[26]....
        /*0160*/ 	.word	0x00001d40


	//   ....[27]....
        /*0164*/ 	.word	0x00001d60


	//   ....[28]....
        /*0168*/ 	.word	0x00001d90


	//   ....[29]....
        /*016c*/ 	.word	0x00001da0


	//   ....[30]....
        /*0170*/ 	.word	0x00001db0


	//   ....[31]....
        /*0174*/ 	.word	0x00001dc0


	//   ....[32]....
        /*0178*/ 	.word	0x00001dd0


	//   ....[33]....
        /*017c*/ 	.word	0x000024a0


	//   ....[34]....
        /*0180*/ 	.word	0x000025e0


	//   ....[35]....
        /*0184*/ 	.word	0x00002610


	//   ....[36]....
        /*0188*/ 	.word	0x00002670


	//   ....[37]....
        /*018c*/ 	.word	0x000026f0


	//   ....[38]....
        /*0190*/ 	.word	0x00002960


	//   ....[39]....
        /*0194*/ 	.word	0x00002bb0


	//   ....[40]....
        /*0198*/ 	.word	0x00002c70


	//   ....[41]....
        /*019c*/ 	.word	0x00002cc0


	//   ....[42]....
        /*01a0*/ 	.word	0x00002d10


	//   ....[43]....
        /*01a4*/ 	.word	0x00002d40


	//   ....[44]....
        /*01a8*/ 	.word	0x00002d60


	//   ....[45]....
        /*01ac*/ 	.word	0x00002e40


	//   ....[46]....
        /*01b0*/ 	.word	0x00002e80


	//   ....[47]....
        /*01b4*/ 	.word	0x00002ed0


	//   ....[48]....
        /*01b8*/ 	.word	0x00002f00


	//   ....[49]....
        /*01bc*/ 	.word	0x00002f20


	//----- nvinfo : EIATTR_EXIT_INSTR_OFFSETS
	.align		4
.L_3887:
        /*01c0*/ 	.byte	0x04, 0x1c
        /*01c2*/ 	.short	(.L_3889 - .L_3888)


	//   ....[0]....
.L_3888:
        /*01c4*/ 	.word	0x00002ff0


	//   ....[1]....
        /*01c8*/ 	.word	0x000031a0


	//----- nvinfo : EIATTR_MAX_THREADS
	.align		4
.L_3889:
        /*01cc*/ 	.byte	0x04, 0x05
        /*01ce*/ 	.short	(.L_3891 - .L_3890)
.L_3890:
        /*01d0*/ 	.word	0x00000020
        /*01d4*/ 	.word	0x00000001
        /*01d8*/ 	.word	0x00000001


	//----- nvinfo : EIATTR_CRS_STACK_SIZE
	.align		4
.L_3891:
        /*01dc*/ 	.byte	0x04, 0x1e
        /*01de*/ 	.short	(.L_3893 - .L_3892)
.L_3892:
        /*01e0*/ 	.word	0x00000000


	//----- nvinfo : EIATTR_CBANK_PARAM_SIZE
	.align		4
.L_3893:
        /*01e4*/ 	.byte	0x03, 0x19
        /*01e6*/ 	.short	0x01f0


	//----- nvinfo : EIATTR_PARAM_CBANK
	.align		4
        /*01e8*/ 	.byte	0x04, 0x0a
        /*01ea*/ 	.short	(.L_3895 - .L_3894)
	.align		4
.L_3894:
        /*01ec*/ 	.word	index@(.nv.constant0._Z25selective_scan_bwd_kernelI32Selective_Scan_bwd_kernel_traitsILi32ELi4ELb1ELb1ELb1ELb0ELb0EN3c108BFloat16EfEEv12SSMParamsBwd)
        /*01f0*/ 	.short	0x0210
        /*01f2*/ 	.short	0x01f0


	//----- nvinfo : EIATTR_SW_WAR
	.align		4
.L_3895:
        /*01f4*/ 	.byte	0x04, 0x36
        /*01f6*/ 	.short	(.L_3897 - .L_3896)
.L_3896:
        /*01f8*/ 	.word	0x00000008
.L_3897:


//--------------------- .nv.info._Z25selective_scan_bwd_kernelI32Selective_Scan_bwd_kernel_traitsILi32ELi4ELb1ELb1ELb1ELb0ELb1EN3c108BFloat16EfEEv12SSMParamsBwd --------------------------
	.section	.nv.info._Z25selective_scan_bwd_kernelI32Selective_Scan_bwd_kernel_traitsILi32ELi4ELb1ELb1ELb1ELb0ELb1EN3c108BFloat16EfEEv12SSMParamsBwd,"",@"SHT_CUDA_INFO"
	.sectionflags	@""
	.align	4


	//----- nvinfo : EIATTR_CUDA_API_VERSION
	.align		4
        /*0000*/ 	.byte	0x04, 0x37
        /*0002*/ 	.short	(.L_3899 - .L_3898)
.L_3898:
        /*0004*/ 	.word	0x00000082


	//----- nvinfo : EIATTR_KPARAM_INFO
	.align		4
.L_3899:
        /*0008*/ 	.byte	0x04, 0x17
        /*000a*/ 	.short	(.L_3901 - .L_3900)
.L_3900:
        /*000c*/ 	.word	0x00000000
        /*0010*/ 	.short	0x0000
        /*0012*/ 	.short	0x0000
        /*0014*/ 	.byte	0x00, 0xf0, 0xc1, 0x07


	//----- nvinfo : EIATTR_SPARSE_MMA_MASK
	.align		4
.L_3901:
        /*0018*/ 	.byte	0x03, 0x50
        /*001a*/ 	.short	0x0000


	//----- nvinfo : EIATTR_MAXREG_COUNT
	.align		4
        /*001c*/ 	.byte	0x03, 0x1b
        /*001e*/ 	.short	0x00ff


	//----- nvinfo : EIATTR_NUM_BARRIERS
	.align		4
        /*0020*/ 	.byte	0x02, 0x4c
        /*0022*/ 	.byte	0x01
	.zero		1


	//----- nvinfo : EIATTR_MERCURY_ISA_VERSION
	.align		4
        /*0024*/ 	.byte	0x03, 0x5f
        /*0026*/ 	.short	0x0101


	//----- nvinfo : EIATTR_COOP_GROUP_MASK_REGIDS
	.align		4
        /*0028*/ 	.byte	0x04, 0x29
        /*002a*/ 	.short	(.L_3903 - .L_3902)


	//   ....[0]....
.L_3902:
        /*002c*/ 	.word	0xffffffff


	//   ....[1]....
        /*0030*/ 	.word	0xffffffff


	//   ....[2]....
        /*0034*/ 	.word	0xffffffff


	//   ....[3]....
        /*0038*/ 	.word	0xffffffff


	//   ....[4]....
        /*003c*/ 	.word	0xffffffff


	//   ....[5]....
        /*0040*/ 	.word	0xffffffff


	//   ....[6]....
        /*0044*/ 	.word	0xffffffff


	//   ....[7]....
        /*0048*/ 	.word	0xffffffff


	//   ....[8]....
        /*004c*/ 	.word	0xffffffff


	//   ....[9]....
        /*0050*/ 	.word	0xffffffff


	//   ....[10]....
        /*0054*/ 	.word	0xffffffff


	//   ....[11]....
        /*0058*/ 	.word	0xffffffff


	//   ....[12]....
        /*005c*/ 	.word	0xffffffff


	//   ....[13]....
        /*0060*/ 	.word	0xffffffff


	//   ....[14]....
        /*0064*/ 	.word	0xffffffff


	//   ....[15]....
        /*0068*/ 	.word	0xffffffff


	//   ....[16]....
        /*006c*/ 	.word	0xffffffff


	//   ....[17]....
        /*0070*/ 	.word	0xffffffff


	//   ....[18]....
        /*0074*/ 	.word	0xffffffff


	//   ....[19]....
        /*0078*/ 	.word	0xffffffff


	//   ....[20]....
        /*007c*/ 	.word	0xffffffff


	//   ....[21]....
        /*0080*/ 	.word	0xffffffff


	//   ....[22]....
        /*0084*/ 	.word	0xffffffff


	//   ....[23]....
        /*0088*/ 	.word	0xffffffff


	//   ....[24]....
        /*008c*/ 	.word	0xffffffff


	//   ....[25]....
        /*0090*/ 	.word	0xffffffff


	//   ....[26]....
        /*0094*/ 	.word	0xffffffff


	//   ....[27]....
        /*0098*/ 	.word	0xffffffff


	//   ....[28]....
        /*009c*/ 	.word	0xffffffff


	//   ....[29]....
        /*00a0*/ 	.word	0xffffffff


	//   ....[30]....
        /*00a4*/ 	.word	0xffffffff


	//   ....[31]....
        /*00a8*/ 	.word	0xffffffff


	//   ....[32]....
        /*00ac*/ 	.word	0xffffffff


	//   ....[33]....
        /*00b0*/ 	.word	0xffffffff


	//   ....[34]....
        /*00b4*/ 	.word	0xffffffff


	//   ....[35]....
        /*00b8*/ 	.word	0xffffffff


	//   ....[36]....
        /*00bc*/ 	.word	0xffffffff


	//   ....[37]....
        /*00c0*/ 	.word	0xffffffff


	//   ....[38]....
        /*00c4*/ 	.word	0xffffffff


	//   ....[39]....
        /*00c8*/ 	.word	0xffffffff


	//   ....[40]....
        /*00cc*/ 	.word	0xffffffff


	//   ....[41]....
        /*00d0*/ 	.word	0xffffffff


	//   ....[42]....
        /*00d4*/ 	.word	0xffffffff


	//   ....[43]....
        /*00d8*/ 	.word	0xffffffff


	//   ....[44]....
        /*00dc*/ 	.word	0xffffffff


	//   ....[45]....
        /*00e0*/ 	.word	0xffffffff


	//   ....[46]....
        /*00e4*/ 	.word	0xffffffff


	//   ....[47]....
        /*00e8*/ 	.word	0xffffffff


	//   ....[48]....
        /*00ec*/ 	.word	0xffffffff


	//   ....[49]....
        /*00f0*/ 	.word	0xffffffff


	//   ....[50]....
        /*00f4*/ 	.word	0xffffffff


	//   ....[51]....
        /*00f8*/ 	.word	0xffffffff


	//   ....[52]....
        /*00fc*/ 	.word	0xffffffff


	//   ....[53]....
        /*0100*/ 	.word	0xffffffff


	//----- nvinfo : EIATTR_COOP_GROUP_INSTR_OFFSETS
	.align		4
.L_3903:
        /*0104*/ 	.byte	0x04, 0x28
        /*0106*/ 	.short	(.L_3905 - .L_3904)


	//   ....[0]....
.L_3904:
        /*0108*/ 	.word	0x00000b50


	//   ....[1]....
        /*010c*/ 	.word	0x00000be0


	//   ....[2]....
        /*0110*/ 	.word	0x00000d10


	//   ....[3]....
        /*0114*/ 	.word	0x00000e20


	//   ....[4]....
        /*0118*/ 	.word	0x00000ff0


	//   ....[5]....
        /*011c*/ 	.word	0x00001350


	//   ....[6]....
        /*0120*/ 	.word	0x000014b0


	//   ....[7]....
        /*0124*/ 	.word	0x00001e10


	//   ....[8]....
        /*0128*/ 	.word	0x00002020


	//   ....[9]....
        /*012c*/ 	.word	0x000022e0


	//   ....[10]....
        /*0130*/ 	.word	0x00002320


	//   ....[11]....
        /*0134*/ 	.word	0x00002350


	//   ....[12]....
        /*0138*/ 	.word	0x00002360


	//   ....[13]....
        /*013c*/ 	.word	0x000023a0


	//   ....[14]....
        /*0140*/ 	.word	0x000023e0


	//   ....[15]....
        /*0144*/ 	.word	0x000023f0


	//   ....[16]....
        /*0148*/ 	.word	0x00002400


	//   ....[17]....
        /*014c*/ 	.word	0x00002430


	//   ....[18]....
        /*0150*/ 	.word	0x00002450


	//   ....[19]....
        /*0154*/ 	.word	0x00002480


	//   ....[20]....
        /*0158*/ 	.word	0x000024a0


	//   ....[21]....
        /*015c*/ 	.word	0x000024e0


	//   ....[22]....
        /*0160*/ 	.word	0x00002500


	//   ....[23]....
        /*0164*/ 	.word	0x00002540


	//   ....[24]....
        /*0168*/ 	.word	0x00002570


	//   ....[25]....
        /*016c*/ 	.word	0x000025d0


	//   ....[26]....
        /*0170*/ 	.word	0x000025f0


	//   ....[27]....
        /*0174*/ 	.word	0x00002620


	//   ....[28]....
        /*0178*/ 	.word	0x00002630


	//   ....[29]....
        /*017c*/ 	.word	0x00002660


	//   ....[30]....
        /*0180*/ 	.word	0x00002680


	//   ....[31]....
        /*0184*/ 	.word	0x000026b0


	//   ....[32]....
        /*0188*/ 	.word	0x000026d0


	//   ....[33]....
        /*018c*/ 	.word	0x000026e0


	//   ....[34]....
        /*0190*/ 	.word	0x000026f0


	//   ....[35]....
        /*0194*/ 	.word	0x00002700


	//   ....[36]....
        /*0198*/ 	.word	0x00002710


	//   ....[37]....
        /*019c*/ 	.word	0x00002dc0


	//   ....[38]....
        /*01a0*/ 	.word	0x00002eb0


	//   ....[39]....
        /*01a4*/ 	.word	0x00002f50


	//   ....[40]....
        /*01a8*/ 	.word	0x00002ff0


	//   ....[41]....
        /*01ac*/ 	.word	0x00003010


	//   ....[42]....
        /*01b0*/ 	.word	0x00003230


	//   ....[43]....
        /*01b4*/ 	.word	0x00003490


	//   ....[44]....
        /*01b8*/ 	.word	0x00003560


	//   ....[45]....
        /*01bc*/ 	.word	0x000035b0


	//   ....[46]....
        /*01c0*/ 	.word	0x00003600


	//   ....[47]....
        /*01c4*/ 	.word	0x00003630


	//   ....[48]....
        /*01c8*/ 	.word	0x00003650


	//   ....[49]....
        /*01cc*/ 	.word	0x00003730


	//   ....[50]....
        /*01d0*/ 	.word	0x00003770


	//   ....[51]....
        /*01d4*/ 	.word	0x000037c0


	//   ....[52]....
        /*01d8*/ 	.word	0x000037f0


	//   ....[53]....
        /*01dc*/ 	.word	0x00003810


	//----- nvinfo : EIATTR_EXIT_INSTR_OFFSETS
	.align		4
.L_3905:
        /*01e0*/ 	.byte	0x04, 0x1c
        /*01e2*/ 	.short	(.L_3907 - .L_3906)


	//   ....[0]....
.L_3906:
        /*01e4*/ 	.word	0x000038e0


	//   ....[1]....
        /*01e8*/ 	.word	0x00003a90


	//----- nvinfo : EIATTR_MAX_THREADS
	.align		4
.L_3907:
        /*01ec*/ 	.byte	0x04, 0x05
        /*01ee*/ 	.short	(.L_3909 - .L_3908)
.L_3908:
        /*01f0*/ 	.word	0x00000020
        /*01f4*/ 	.word	0x00000001
        /*01f8*/ 	.word	0x00000001


	//----- nvinfo : EIATTR_CRS_STACK_SIZE
	.align		4
.L_3909:
        /*01fc*/ 	.byte	0x04, 0x1e
        /*01fe*/ 	.short	(.L_3911 - .L_3910)
.L_3910:
        /*0200*/ 	.word	0x00000000


	//----- nvinfo : EIATTR_CBANK_PARAM_SIZE
	.align		4
.L_3911:
        /*0204*/ 	.byte	0x03, 0x19
        /*0206*/ 	.short	0x01f0


	//----- nvinfo : EIATTR_PARAM_CBANK
	.align		4
        /*0208*/ 	.byte	0x04, 0x0a
        /*020a*/ 	.short	(.L_3913 - .L_3912)
	.align		4
.L_3912:
        /*020c*/ 	.word	index@(.nv.constant0._Z25selective_scan_bwd_kernelI32Selective_Scan_bwd_kernel_traitsILi32ELi4ELb1ELb1ELb1ELb0ELb1EN3c108BFloat16EfEEv12SSMParamsBwd)
        /*0210*/ 	.short	0x0210
        /*0212*/ 	.short	0x01f0


	//----- nvinfo : EIATTR_SW_WAR
	.align		4
.L_3913:
        /*0214*/ 	.byte	0x04, 0x36
        /*0216*/ 	.short	(.L_3915 - .L_3914)
.L_3914:
        /*0218*/ 	.word	0x00000008
.L_3915:


//--------------------- .nv.info._Z25selective_scan_bwd_kernelI32Selective_Scan_bwd_kernel_traitsILi32ELi4ELb1ELb1ELb1ELb1ELb0EN3c108BFloat16EfEEv12SSMParamsBwd --------------------------
	.section	.nv.info._Z25selective_scan_bwd_kernelI32Selective_Scan_bwd_kernel_traitsILi32ELi4ELb1ELb1ELb1ELb1ELb0EN3c108BFloat16EfEEv12SSMParamsBwd,"",@"SHT_CUDA_INFO"
	.sectionflags	@""
	.align	4


	//----- nvinfo : EIATTR_CUDA_API_VERSION
	.align		4
        /*0000*/ 	.byte	0x04, 0x37
        /*0002*/ 	.short	(.L_3917 - .L_3916)
.L_3916:
        /*0004*/ 	.word	0x00000082


	//----- nvinfo : EIATTR_KPARAM_INFO
	.align		4
.L_3917:
        /*0008*/ 	.byte	0x04, 0x17
        /*000a*/ 	.short	(.L_3919 - .L_3918)
.L_3918:
        /*000c*/ 	.word	0x00000000
        /*0010*/ 	.short	0x0000
        /*0012*/ 	.short	0x0000
        /*0014*/ 	.byte	0x00, 0xf0, 0xc1, 0x07


	//----- nvinfo : EIATTR_SPARSE_MMA_MASK
	.align		4
.L_3919:
        /*0018*/ 	.byte	0x03, 0x50
        /*001a*/ 	.short	0x0000


	//----- nvinfo : EIATTR_MAXREG_COUNT
	.align		4
        /*001c*/ 	.byte	0x03, 0x1b
        /*001e*/ 	.short	0x00ff


	//----- nvinfo : EIATTR_NUM_BARRIERS
	.align		4
        /*0020*/ 	.byte	0x02, 0x4c
        /*0022*/ 	.byte	0x01
	.zero		1


	//----- nvinfo : EIATTR_MERCURY_ISA_VERSION
	.align		4
        /*0024*/ 	.byte	0x03, 0x5f
        /*0026*/ 	.short	0x0101


	//----- nvinfo : EIATTR_COOP_GROUP_MASK_REGIDS
	.align		4
        /*0028*/ 	.byte	0x04, 0x29
        /*002a*/ 	.short	(.L_3921 - .L_3920)


	//   ....[0]....
.L_3920:
        /*002c*/ 	.word	0xffffffff


	//   ....[1]....
        /*0030*/ 	.word	0xffffffff


	//   ....[2]....
        /*0034*/ 	.word	0xffffffff


	//   ....[3]....
        /*0038*/ 	.word	0xffffffff


	//   ....[4]....
        /*003c*/ 	.word	0xffffffff


	//   ....[5]....
        /*0040*/ 	.word	0xffffffff


	//   ....[6]....
        /*0044*/ 	.word	0xffffffff


	//   ....[7]....
        /*0048*/ 	.word	0xffffffff


	//   ....[8]....
        /*004c*/ 	.word	0xffffffff


	//   ....[9]....
        /*0050*/ 	.word	0xffffffff


	//   ....[10]....
        /*0054*/ 	.word	0xffffffff


	//   ....[11]....
        /*0058*/ 	.word	0xffffffff


	//   ....[12]....
        /*005c*/ 	.word	0xffffffff


	//   ....[13]....
        /*0060*/ 	.word	0xffffffff


	//   ....[14]....
        /*0064*/ 	.word	0xffffffff


	//   ....[15]....
        /*0068*/ 	.word	0xffffffff


	//   ....[16]....
        /*006c*/ 	.word	0xffffffff


	//   ....[17]....
        /*0070*/ 	.word	0xffffffff


	//   ....[18]....
        /*0074*/ 	.word	0xffffffff


	//   ....[19]....
        /*0078*/ 	.word	0xffffffff


	//   ....[20]....
        /*007c*/ 	.word	0xffffffff


	//   ....[21]....
        /*0080*/ 	.word	0xffffffff


	//   ....[22]....
        /*0084*/ 	.word	0xffffffff


	//   ....[23]....
        /*0088*/ 	.word	0xffffffff


	//   ....[24]....
        /*008c*/ 	.word	0xffffffff


	//   ....[25]....
        /*0090*/ 	.word	0xffffffff


	//   ....[26]....
        /*0094*/ 	.word	0xffffffff


	//   ....[27]....
        /*0098*/ 	.word	0xffffffff


	//   ....[28]....
        /*009c*/ 	.word	0xffffffff


	//   ....[29]....
        /*00a0*/ 	.word	0xffffffff


	//   ....[30]....
        /*00a4*/ 	.word	0xffffffff


	//   ....[31]....
        /*00a8*/ 	.word	0xffffffff


	//   ....[32]....
        /*00ac*/ 	.word	0xffffffff


	//   ....[33]....
        /*00b0*/ 	.word	0xffffffff


	//   ....[34]....
        /*00b4*/ 	.word	0xffffffff


	//   ....[35]....
        /*00b8*/ 	.word	0xffffffff


	//   ....[36]....
        /*00bc*/ 	.word	0xffffffff


	//   ....[37]....
        /*00c0*/ 	.word	0xffffffff


	//   ....[38]....
        /*00c4*/ 	.word	0xffffffff


	//   ....[39]....
        /*00c8*/ 	.word	0xffffffff


	//   ....[40]....
        /*00cc*/ 	.word	0xffffffff


	//   ....[41]....
        /*00d0*/ 	.word	0xffffffff


	//   ....[42]....
        /*00d4*/ 	.word	0xffffffff


	//   ....[43]....
        /*00d8*/ 	.word	0xffffffff


	//   ....[44]....
        /*00dc*/ 	.word	0xffffffff


	//   ....[45]....
        /*00e0*/ 	.word	0xffffffff


	//   ....[46]....
        /*00e4*/ 	.word	0xffffffff


	//   ....[47]....
        /*00e8*/ 	.word	0xffffffff


	//   ....[48]....
        /*00ec*/ 	.word	0xffffffff


	//   ....[49]....
        /*00f0*/ 	.word	0xffffffff


	//   ....[50]....
        /*00f4*/ 	.word	0xffffffff


	//----- nvinfo : EIATTR_COOP_GROUP_INSTR_OFFSETS
	.align		4
.L_3921:
        /*00f8*/ 	.byte	0x04, 0x28
        /*00fa*/ 	.short	(.L_3923 - .L_3922)


	//   ....[0]....
.L_3922:
        /*00fc*/ 	.word	0x00000d90


	//   ....[1]....
        /*0100*/ 	.word	0x00000e00


	//   ....[2]....
        /*0104*/ 	.word	0x00000f80


	//   ....[3]....
        /*0108*/ 	.word	0x00001ef0


	//   ....[4]....
        /*010c*/ 	.word	0x000020d0


	//   ....[5]....
        /*0110*/ 	.word	0x000023b0


	//   ....[6]....
        /*0114*/ 	.word	0x000023f0


	//   ....[7]....
        /*0118*/ 	.word	0x00002400


	//   ....[8]....
        /*011c*/ 	.word	0x00002410


	//   ....[9]....
        /*0120*/ 	.word	0x00002440


	//   ....[10]....
        /*0124*/ 	.word	0x00002470


	//   ....[11]....
        /*0128*/ 	.word	0x00002490


	//   ....[12]....
        /*012c*/ 	.word	0x000024b0


	//   ....[13]....
        /*0130*/ 	.word	0x000024e0


	//   ....[14]....
        /*0134*/ 	.word	0x00002510


	//   ....[15]....
        /*0138*/ 	.word	0x00002530


	//   ....[16]....
        /*013c*/ 	.word	0x00002550


	//   ....[17]....
        /*0140*/ 	.word	0x000025c0


	//   ....[18]....
        /*0144*/ 	.word	0x000025f0


	//   ....[19]....
        /*0148*/ 	.word	0x00002620


	//   ....[20]....
        /*014c*/ 	.word	0x00002630


	//   ....[21]....
        /*0150*/ 	.word	0x00002690


	//   ....[22]....
        /*0154*/ 	.word	0x000026c0


	//   ....[23]....
        /*0158*/ 	.word	0x000026d0


	//   ....[24]....
        /*015c*/ 	.word	0x000026e0


	//   ....[25]....
        /*0160*/ 	.word	0x000026f0


	//   ....[26]....
        /*0164*/ 	.word	0x00002720


	//   ....[27]....
        /*0168*/ 	.word	0x00002740


	//   ....[28]....
        /*016c*/ 	.word	0x00002770


	//   ....[29]....
        /*0170*/ 	.word	0x00002790


	//   ....[30]....
        /*0174*/ 	.word	0x000027a0


	//   ....[31]....
        /*0178*/ 	.word	0x000027b0


	//   ....[32]....
        /*017c*/ 	.word	0x000027c0


	//   ....[33]....
        /*0180*/ 	.word	0x00002e90


	//   ....[34]....
        /*0184*/ 	.word	0x00002f90


	//   ....[35]....
        /*0188*/ 	.word	0x00003020


	//   ....[36]....
        /*018c*/ 	.word	0x00003090


	//   ....[37]....
        /*0190*/ 	.word	0x000030d0


	//   ....[38]....
        /*0194*/ 	.word	0x00003300


	//   ....[39]....
        /*0198*/ 	.word	0x000034d0


	//   ....[40]....
        /*019c*/ 	.word	0x00003810


	//   ....[41]....
        /*01a0*/ 	.word	0x000038f0


	//   ....[42]....
        /*01a4*/ 	.word	0x00003940


	//   ....[43]....
        /*01a8*/ 	.word	0x00003990


	//   ....[44]....
        /*01ac*/ 	.word	0x000039c0


	//   ....[45]....
        /*01b0*/ 	.word	0x000039e0


	//   ....[46]....
        /*01b4*/ 	.word	0x00003ac0


	//   ....[47]....
        /*01b8*/ 	.word	0x00003b00


	//   ....[48]....
        /*01bc*/ 	.word	0x00003b50


	//   ....[49]....
        /*01c0*/ 	.word	0x00003b80


	//   ....[50]....
        /*01c4*/ 	.word	0x00003ba0


	//----- nvinfo : EIATTR_EXIT_INSTR_OFFSETS
	.align		4
.L_3923:
        /*01c8*/ 	.byte	0x04, 0x1c
        /*01ca*/ 	.short	(.L_3925 - .L_3924)


	//   ....[0]....
.L_3924:
        /*01cc*/ 	.word	0x00003c70


	//   ....[1]....
        /*01d0*/ 	.word	0x00003e20


	//----- nvinfo : EIATTR_MAX_THREADS
	.align		4
.L_3925:
        /*01d4*/ 	.byte	0x04, 0x05
        /*01d6*/ 	.short	(.L_3927 - .L_3926)
.L_3926:
        /*01d8*/ 	.word	0x00000020
        /*01dc*/ 	.word	0x00000001
        /*01e0*/ 	.word	0x00000001


	//----- nvinfo : EIATTR_CRS_STACK_SIZE
	.align		4
.L_3927:
        /*01e4*/ 	.byte	0x04, 0x1e
        /*01e6*/ 	.short	(.L_3929 - .L_3928)
.L_3928:
        /*01e8*/ 	.word	0x00000000


	//----- nvinfo : EIATTR_CBANK_PARAM_SIZE
	.align		4
.L_3929:
        /*01ec*/ 	.byte	0x03, 0x19
        /*01ee*/ 	.short	0x01f0


	//----- nvinfo : EIATTR_PARAM_CBANK
	.align		4
        /*01f0*/ 	.byte	0x04, 0x0a
        /*01f2*/ 	.short	(.L_3931 - .L_3930)
	.align		4
.L_3930:
        /*01f4*/ 	.word	index@(.nv.constant0._Z25selective_scan_bwd_kernelI32Selective_Scan_bwd_kernel_traitsILi32ELi4ELb1ELb1ELb1ELb1ELb0EN3c108BFloat16EfEEv12SSMParamsBwd)
        /*01f8*/ 	.short	0x0210
        /*01fa*/ 	.short	0x01f0


	//----- nvinfo : EIATTR_SW_WAR
	.align		4
.L_3931:
        /*01fc*/ 	.byte	0x04, 0x36
        /*01fe*/ 	.short	(.L_3933 - .L_3932)
.L_3932:
        /*0200*/ 	.word	0x00000008
.L_3933:


//--------------------- .nv.info._Z25selective_scan_bwd_kernelI32Selective_Scan_bwd_kernel_traitsILi32ELi4ELb1ELb1ELb1ELb1ELb1EN3c108BFloat16EfEEv12SSMParamsBwd --------------------------
	.section	.nv.info._Z25selective_scan_bwd_kernelI32Selective_Scan_bwd_kernel_traitsILi32ELi4ELb1ELb1ELb1ELb1ELb1EN3c108BFloat16EfEEv12SSMParamsBwd,"",@"SHT_CUDA_INFO"
	.sectionflags	@""
	.align	4


	//----- nvinfo : EIATTR_CUDA_API_VERSION
	.align		4
        /*0000*/ 	.byte	0x04, 0x37
        /*0002*/ 	.short	(.L_3935 - .L_3934)
.L_3934:
        /*0004*/ 	.word	0x00000082


	//----- nvinfo : EIATTR_KPARAM_INFO
	.align		4
.L_3935:
        /*0008*/ 	.byte	0x04, 0x17
        /*000a*/ 	.short	(.L_3937 - .L_3936)
.L_3936:
        /*000c*/ 	.word	0x00000000
        /*0010*/ 	.short	0x0000
        /*0012*/ 	.short	0x0000
        /*0014*/ 	.byte	0x00, 0xf0, 0xc1, 0x07


	//----- nvinfo : EIATTR_SPARSE_MMA_MASK
	.align		4
.L_3937:
        /*0018*/ 	.byte	0x03, 0x50
        /*001a*/ 	.short	0x0000


	//----- nvinfo : EIATTR_MAXREG_COUNT
	.align		4
        /*001c*/ 	.byte	0x03, 0x1b
        /*001e*/ 	.short	0x00ff


	//----- nvinfo : EIATTR_NUM_BARRIERS
	.align		4
        /*0020*/ 	.byte	0x02, 0x4c
        /*0022*/ 	.byte	0x01
	.zero		1


	//----- nvinfo : EIATTR_MERCURY_ISA_VERSION
	.align		4
        /*0024*/ 	.byte	0x03, 0x5f
        /*0026*/ 	.short	0x0101


	//----- nvinfo : EIATTR_COOP_GROUP_MASK_REGIDS
	.align		4
        /*0028*/ 	.byte	0x04, 0x29
        /*002a*/ 	.short	(.L_3939 - .L_3938)


	//   ....[0]....
.L_3938:
        /*002c*/ 	.word	0xffffffff


	//   ....[1]....
        /*0030*/ 	.word	0xffffffff


	//   ....[2]....
        /*0034*/ 	.word	0xffffffff


	//   ....[3]....
        /*0038*/ 	.word	0xffffffff


	//   ....[4]....
        /*003c*/ 	.word	0xffffffff


	//   ....[5]....
        /*0040*/ 	.word	0xffffffff


	//   ....[6]....
        /*0044*/ 	.word	0xffffffff


	//   ....[7]....
        /*0048*/ 	.word	0xffffffff


	//   ....[8]....
        /*004c*/ 	.word	0xffffffff


	//   ....[9]....
        /*0050*/ 	.word	0xffffffff


	//   ....[10]....
        /*0054*/ 	.word	0xffffffff


	//   ....[11]....
        /*0058*/ 	.word	0xffffffff


	//   ....[12]....
        /*005c*/ 	.word	0xffffffff


	//   ....[13]....
        /*0060*/ 	.word	0xffffffff


	//   ....[14]....
        /*0064*/ 	.word	0xffffffff


	//   ....[15]....
        /*0068*/ 	.word	0xffffffff


	//   ....[16]....
        /*006c*/ 	.word	0xffffffff


	//   ....[17]....
        /*0070*/ 	.word	0xffffffff


	//   ....[18]....
        /*0074*/ 	.word	0xffffffff


	//   ....[19]....
        /*0078*/ 	.word	0xffffffff


	//   ....[20]....
        /*007c*/ 	.word	0xffffffff


	//   ....[21]....
        /*0080*/ 	.word	0xffffffff


	//   ....[22]....
        /*0084*/ 	.word	0xffffffff


	//   ....[23]....
        /*0088*/ 	.word	0xffffffff


	//   ....[24]....
        /*008c*/ 	.word	0xffffffff


	//   ....[25]....
        /*0090*/ 	.word	0xffffffff


	//   ....[26]....
        /*0094*/ 	.word	0xffffffff


	//   ....[27]....
        /*0098*/ 	.word	0xffffffff


	//   ....[28]....
        /*009c*/ 	.word	0xffffffff


	//   ....[29]....
        /*00a0*/ 	.word	0xffffffff


	//   ....[30]....
        /*00a4*/ 	.word	0xffffffff


	//   ....[31]....
        /*00a8*/ 	.word	0xffffffff


	//   ....[32]....
        /*00ac*/ 	.word	0xffffffff


	//   ....[33]....
        /*00b0*/ 	.word	0xffffffff


	//   ....[34]....
        /*00b4*/ 	.word	0xffffffff


	//   ....[35]....
        /*00b8*/ 	.word	0xffffffff


	//   ....[36]....
        /*00bc*/ 	.word	0xffffffff


	//   ....[37]....
        /*00c0*/ 	.word	0xffffffff


	//   ....[38]....
        /*00c4*/ 	.word	0xffffffff


	//   ....[39]....
        /*00c8*/ 	.word	0xffffffff


	//   ....[40]....
        /*00cc*/ 	.word	0xffffffff


	//   ....[41]....
        /*00d0*/ 	.word	0xffffffff


	//   ....[42]....
        /*00d4*/ 	.word	0xffffffff


	//   ....[43]....
        /*00d8*/ 	.word	0xffffffff


	//   ....[44]....
        /*00dc*/ 	.word	0xffffffff


	//   ....[45]....
        /*00e0*/ 	.word	0xffffffff


	//   ....[46]....
        /*00e4*/ 	.word	0xffffffff


	//   ....[47]....
        /*00e8*/ 	.word	0xffffffff


	//   ....[48]....
        /*00ec*/ 	.word	0xffffffff


	//   ....[49]....
        /*00f0*/ 	.word	0xffffffff


	//   ....[50]....
        /*00f4*/ 	.word	0xffffffff


	//   ....[51]....
        /*00f8*/ 	.word	0xffffffff


	//   ....[52]....
        /*00fc*/ 	.word	0xffffffff


	//   ....[53]....
        /*0100*/ 	.word	0xffffffff


	//   ....[54]....
        /*0104*/ 	.word	0xffffffff


	//----- nvinfo : EIATTR_COOP_GROUP_INSTR_OFFSETS
	.align		4
.L_3939:
        /*0108*/ 	.byte	0x04, 0x28
        /*010a*/ 	.short	(.L_3941 - .L_3940)


	//   ....[0]....
.L_3940:
        /*010c*/ 	.word	0x00000d50


	//   ....[1]....
        /*0110*/ 	.word	0x00000dd0


	//   ....[2]....
        /*0114*/ 	.word	0x00000f70


	//   ....[3]....
        /*0118*/ 	.word	0x000019d0


	//   ....[4]....
        /*011c*/ 	.word	0x00001bb0


	//   ....[5]....
        /*0120*/ 	.word	0x00001f10


	//   ....[6]....
        /*0124*/ 	.word	0x00002060


	//   ....[7]....
        /*0128*/ 	.word	0x00002810


	//   ....[8]....
        /*012c*/ 	.word	0x000029c0


	//   ....[9]....
        /*0130*/ 	.word	0x00002cb0


	//   ....[10]....
        /*0134*/ 	.word	0x00002cf0


	//   ....[11]....
        /*0138*/ 	.word	0x00002d20


	//   ....[12]....
        /*013c*/ 	.word	0x00002d40


	//   ....[13]....
        /*0140*/ 	.word	0x00002d70


	//   ....[14]....
        /*0144*/ 	.word	0x00002db0


	//   ....[15]....
        /*0148*/ 	.word	0x00002dd0


	//   ....[16]....
        /*014c*/ 	.word	0x00002de0


	//   ....[17]....
        /*0150*/ 	.word	0x00002e10


	//   ....[18]....
        /*0154*/ 	.word	0x00002e40


	//   ....[19]....
        /*0158*/ 	.word	0x00002e60


	//   ....[20]....
        /*015c*/ 	.word	0x00002e80


	//   ....[21]....
        /*0160*/ 	.word	0x00002eb0


	//   ....[22]....
        /*0164*/ 	.word	0x00002ee0


	//   ....[23]....
        /*0168*/ 	.word	0x00002f20


	//   ....[24]....
        /*016c*/ 	.word	0x00002f50


	//   ....[25]....
        /*0170*/ 	.word	0x00002fa0


	//   ....[26]....
        /*0174*/ 	.word	0x00002fd0


	//   ....[27]....
        /*0178*/ 	.word	0x00002ff0


	//   ....[28]....
        /*017c*/ 	.word	0x00003010


	//   ....[29]....
        /*0180*/ 	.word	0x00003040


	//   ....[30]....
        /*0184*/ 	.word	0x00003070


	//   ....[31]....
        /*0188*/ 	.word	0x00003090


	//   ....[32]....
        /*018c*/ 	.word	0x000030b0


	//   ....[33]....
        /*0190*/ 	.word	0x000030c0


	//   ....[34]....
        /*0194*/ 	.word	0x000030d0


	//   ....[35]....
        /*0198*/ 	.word	0x000030e0


	//   ....[36]....
        /*019c*/ 	.word	0x000030f0


	//   ....[37]....
        /*01a0*/ 	.word	0x00003790


	//   ....[38]....
        /*01a4*/ 	.word	0x000038d0


	//   ....[39]....
        /*01a8*/ 	.word	0x00003910


	//   ....[40]....
        /*01ac*/ 	.word	0x00003930


	//   ....[41]....
        /*01b0*/ 	.word	0x00003980


	//   ....[42]....
        /*01b4*/ 	.word	0x00003bd0


	//   ....[43]....
        /*01b8*/ 	.word	0x00003dd0


	//   ....[44]....
        /*01bc*/ 	.word	0x00004100


	//   ....[45]....
        /*01c0*/ 	.word	0x000041d0


	//   ....[46]....
        /*01c4*/ 	.word	0x00004220


	//   ....[47]....
        /*01c8*/ 	.word	0x00004270


	//   ....[48]....
        /*01cc*/ 	.word	0x000042a0


	//   ....[49]....
        /*01d0*/ 	.word	0x000042c0


	//   ....[50]....
        /*01d4*/ 	.word	0x000043a0


	//   ....[51]....
        /*01d8*/ 	.word	0x000043e0


	//   ....[52]....
        /*01dc*/ 	.word	0x00004430


	//   ....[53]....
        /*01e0*/ 	.word	0x00004460


	//   ....[54]....
        /*01e4*/ 	.word	0x00004480


	//----- nvinfo : EIATTR_EXIT_INSTR_OFFSETS
	.align		4
.L_3941:
        /*01e8*/ 	.byte	0x04, 0x1c
        /*01ea*/ 	.short	(.L_3943 - .L_3942)


	//   ....[0]....
.L_3942:
        /*01ec*/ 	.word	0x00004550


	//   ....[1]....
        /*01f0*/ 	.word	0x00004700


	//----- nvinfo : EIATTR_MAX_THREADS
	.align		4
.L_3943:
        /*01f4*/ 	.byte	0x04, 0x05
        /*01f6*/ 	.short	(.L_3945 - .L_3944)
.L_3944:
        /*01f8*/ 	.word	0x00000020
        /*01fc*/ 	.word	0x00000001
        /*0200*/ 	.word	0x00000001


	//----- nvinfo : EIATTR_CRS_STACK_SIZE
	.align		4
.L_3945:
        /*0204*/ 	.byte	0x04, 0x1e
        /*0206*/ 	.short	(.L_3947 - .L_3946)
.L_3946:
        /*0208*/ 	.word	0x00000000


	//----- nvinfo : EIATTR_CBANK_PARAM_SIZE
	.align		4
.L_3947:
        /*020c*/ 	.byte	0x03, 0x19
        /*020e*/ 	.short	0x01f0


	//----- nvinfo : EIATTR_PARAM_CBANK
	.align		4
        /*0210*/ 	.byte	0x04, 0x0a
        /*0212*/ 	.short	(.L_3949 - .L_3948)
	.align		4
.L_3948:
        /*0214*/ 	.word	index@(.nv.constant0._Z25selective_scan_bwd_kernelI32Selective_Scan_bwd_kernel_traitsILi32ELi4ELb1ELb1ELb1ELb1ELb1EN3c108BFloat16EfEEv12SSMParamsBwd)
        /*0218*/ 	.short	0x0210
        /*021a*/ 	.short	0x01f0


	//----- nvinfo : EIATTR_SW_WAR
	.align		4
.L_3949:
        /*021c*/ 	.byte	0x04, 0x36
        /*021e*/ 	.short	(.L_3951 - .L_3950)
.L_3950:
        /*0220*/ 	.word	0x00000008
.L_3951:


//--------------------- .nv.callgraph             --------------------------
	.section	.nv.callgraph,"",@"SHT_CUDA_CALLGRAPH"
	.align	4
	.sectionentsize	8
	.align		4
        /*0000*/ 	.word	0x00000000
	.align		4
        /*0004*/ 	.word	0xffffffff
	.align		4
        /*0008*/ 	.word	0x00000000
	.align		4
        /*000c*/ 	.word	0xfffffffe
	.align		4
        /*0010*/ 	.word	0x00000000
	.align		4
        /*0014*/ 	.word	0xfffffffd
	.align		4
        /*0018*/ 	.word	0x00000000
	.align		4
        /*001c*/ 	.word	0xfffffffc


//--------------------- .nv.constant4             --------------------------
	.section	.nv.constant4,"a",@progbits
	.align	8
	.align		8
.nv.constant4:
        /*0000*/ 	.dword	_ZN67_INTERNAL_83ee82bf_31_selective_scan_bwd_bf16_real_cu_4ac64e5f_35554cuda3std3__45__cpo5beginE
	.align		8
        /*0008*/ 	.dword	_ZN67_INTERNAL_83ee82bf_31_selective_scan_bwd_bf16_real_cu_4ac64e5f_35554cuda3std3__45__cpo3endE
	.align		8
        /*0010*/ 	.dword	_ZN67_INTERNAL_83ee82bf_31_selective_scan_bwd_bf16_real_cu_4ac64e5f_35554cuda3std3__45__cpo6cbeginE
	.align		8
        /*0018*/ 	.dword	_ZN67_INTERNAL_83ee82bf_31_selective_scan_bwd_bf16_real_cu_4ac64e5f_35554cuda3std3__45__cpo4cendE
	.align		8
        /*0020*/ 	.dword	_ZN67_INTERNAL_83ee82bf_31_selective_scan_bwd_bf16_real_cu_4ac64e5f_35554cuda3std3__45__cpo6rbeginE
	.align		8
        /*0028*/ 	.dword	_ZN67_INTERNAL_83ee82bf_31_selective_scan_bwd_bf16_real_cu_4ac64e5f_35554cuda3std3__45__cpo4rendE
	.align		8
        /*0030*/ 	.dword	_ZN67_INTERNAL_83ee82bf_31_selective_scan_bwd_bf16_real_cu_4ac64e5f_35554cuda3std3__45__cpo7crbeginE
	.align		8
        /*0038*/ 	.dword	_ZN67_INTERNAL_83ee82bf_31_selective_scan_bwd_bf16_real_cu_4ac64e5f_35554cuda3std3__45__cpo5crendE
	.align		8
        /*0040*/ 	.dword	_ZN67_INTERNAL_83ee82bf_31_selective_scan_bwd_bf16_real_cu_4ac64e5f_35554cuda3std3__469_GLOBAL__N__83ee82bf_31_selective_scan_bwd_bf16_real_cu_4ac64e5f_35556ignoreE
	.align		8
        /*0048*/ 	.dword	_ZN67_INTERNAL_83ee82bf_31_selective_scan_bwd_bf16_real_cu_4ac64e5f_35554cuda3std3__419piecewise_constructE
	.align		8
        /*0050*/ 	.dword	_ZN67_INTERNAL_83ee82bf_31_selective_scan_bwd_bf16_real_cu_4ac64e5f_35554cuda3std3__48in_placeE
	.align		8
        /*0058*/ 	.dword	_ZN67_INTERNAL_83ee82bf_31_selective_scan_bwd_bf16_real_cu_4ac64e5f_35554cuda3std3__420unreachable_sentinelE
	.align		8
        /*0060*/ 	.dword	_ZN67_INTERNAL_83ee82bf_31_selective_scan_bwd_bf16_real_cu_4ac64e5f_35554cuda3std6ranges3__45__cpo4swapE
	.align		8
        /*0068*/ 	.dword	_ZN67_INTERNAL_83ee82bf_31_selective_scan_bwd_bf16_real_cu_4ac64e5f_35554cuda3std6ranges3__45__cpo9iter_moveE
	.align		8
        /*0070*/ 	.dword	_ZN67_INTERNAL_83ee82bf_31_selective_scan_bwd_bf16_real_cu_4ac64e5f_35554cuda3std6ranges3__45__cpo5beginE
	.align		8
        /*0078*/ 	.dword	_ZN67_INTERNAL_83ee82bf_31_selective_scan_bwd_bf16_real_cu_4ac64e5f_35554cuda3std6ranges3__45__cpo3endE
	.align		8
        /*0080*/ 	.dword	_ZN67_INTERNAL_83ee82bf_31_selective_scan_bwd_bf16_real_cu_4ac64e5f_35554cuda3std6ranges3__45__cpo6cbeginE
	.align		8
        /*0088*/ 	.dword	_ZN67_INTERNAL_83ee82bf_31_selective_scan_bwd_bf16_real_cu_4ac64e5f_35554cuda3std6ranges3__45__cpo4cendE
	.align		8
        /*0090*/ 	.dword	_ZN67_INTERNAL_83ee82bf_31_selective_scan_bwd_bf16_real_cu_4ac64e5f_35554cuda3std6ranges3__45__cpo7advanceE
	.align		8
        /*0098*/ 	.dword	_ZN67_INTERNAL_83ee82bf_31_selective_scan_bwd_bf16_real_cu_4ac64e5f_35554cuda3std6ranges3__45__cpo9iter_swapE
	.align		8
        /*00a0*/ 	.dword	_ZN67_INTERNAL_83ee82bf_31_selective_scan_bwd_bf16_real_cu_4ac64e5f_35554cuda3std6ranges3__45__cpo4nextE
	.align		8
        /*00a8*/ 	.dword	_ZN67_INTERNAL_83ee82bf_31_selective_scan_bwd_bf16_real_cu_4ac64e5f_35554cuda3std6ranges3__45__cpo4prevE
	.align		8
        /*00b0*/ 	.dword	_ZN67_INTERNAL_83ee82bf_31_selective_scan_bwd_bf16_real_cu_4ac64e5f_35554cuda3std6ranges3__45__cpo4dataE
	.align		8
        /*00b8*/ 	.dword	_ZN67_INTERNAL_83ee82bf_31_selective_scan_bwd_bf16_real_cu_4ac64e5f_35554cuda3std6ranges3__45__cpo5cdataE
	.align		8
        /*00c0*/ 	.dword	_ZN67_INTERNAL_83ee82bf_31_selective_scan_bwd_bf16_real_cu_4ac64e5f_35554cuda3std6ranges3__45__cpo4sizeE
	.align		8
        /*00c8*/ 	.dword	_ZN67_INTERNAL_83ee82bf_31_selective_scan_bwd_bf16_real_cu_4ac64e5f_35554cuda3std6ranges3__45__cpo5ssizeE
	.align		8
        /*00d0*/ 	.dword	_ZN67_INTERNAL_83ee82bf_31_selective_scan_bwd_bf16_real_cu_4ac64e5f_35554cuda3std6ranges3__45__cpo8distanceE
	.align		8
        /*00d8*/ 	.dword	_ZN67_INTERNAL_83ee82bf_31_selective_scan_bwd_bf16_real_cu_4ac64e5f_35556thrust23THRUST_300001_SM_900_NS6system6detail10sequential3seqE


//--------------------- .text._Z25selective_scan_bwd_kernelI32Selective_Scan_bwd_kernel_traitsILi128ELi16ELb0ELb0ELb0ELb0ELb0EN3c108BFloat16EfEEv12SSMParamsBwd --------------------------
	.section	.text._Z25selective_scan_bwd_kernelI32Selective_Scan_bwd_kernel_traitsILi128ELi16ELb0ELb0ELb0ELb0ELb0EN3c108BFloat16EfEEv12SSMParamsBwd,"ax",@progbits
	.align	128
        .global         _Z25selective_scan_bwd_kernelI32Selective_Scan_bwd_kernel_traitsILi128ELi16ELb0ELb0ELb0ELb0ELb0EN3c108BFloat16EfEEv12SSMParamsBwd
        .type           _Z25selective_scan_bwd_kernelI32Selective_Scan_bwd_kernel_traitsILi128ELi16ELb0ELb0ELb0ELb0ELb0EN3c108BFloat16EfEEv12SSMParamsBwd,@function
        .size           _Z25selective_scan_bwd_kernelI32Selective_Scan_bwd_kernel_traitsILi128ELi16ELb0ELb0ELb0ELb0ELb0EN3c108BFloat16EfEEv12SSMParamsBwd,(.L_x_10912 - _Z25selective_scan_bwd_kernelI32Selective_Scan_bwd_kernel_traitsILi128ELi16ELb0ELb0ELb0ELb0ELb0EN3c108BFloat16EfEEv12SSMParamsBwd)
        .other          _Z25selective_scan_bwd_kernelI32Selective_Scan_bwd_kernel_traitsILi128ELi16ELb0ELb0ELb0ELb0ELb0EN3c108BFloat16EfEEv12SSMParamsBwd,@"STO_CUDA_ENTRY STV_DEFAULT"
_Z25selective_scan_bwd_kernelI32Selective_Scan_bwd_kernel_traitsILi128ELi16ELb0ELb0ELb0ELb0ELb0EN3c108BFloat16EfEEv12SSMParamsBwd:
.text._Z25selective_scan_bwd_kernelI32Selective_Scan_bwd_kernel_traitsILi128ELi16ELb0ELb0ELb0ELb0ELb0EN3c108BFloat16EfEEv12SSMParamsBwd:
[----:B------:R-:W0:Y:S08]  /*0000*/  LDC R1, c[0x0][0x28] ;  /* 0x00000a00ff017b82 */ /* 0x000e300000000800 */
[----:B------:R-:W1:Y:S01]  /*0010*/  S2UR UR8, SR_CTAID.Y ;  /* 0x00000000000879c3 */ /* 0x000e620000002600 */
[----:B------:R-:W-:Y:S01]  /*0020*/  ULDC.64 UR4, c[0x0][0x2e8] ;  /* 0x0000ba0000047ab9 */ /* 0x000fe20000000a00 */
[----:B------:R-:W-:Y:S01]  /*0030*/  ULDC.64 UR6, c[0x0][0x300] ;  /* 0x0000c00000067ab9 */ /* 0x000fe20000000a00 */
[----:B------:R-:W-:Y:S01]  /*0040*/  UISETP.NE.U32.AND UP0, UPT, UR4, URZ, UPT ;  /* 0x0000003f0400728c */ /* 0x000fe2000bf05070 */
[----:B0-----:R-:W-:Y:S01]  /*0050*/  IADD3 R1, R1, -0x50, RZ ;  /* 0xffffffb001017810 */ /* 0x001fe20007ffe0ff */
[----:B------:R-:W-:-:S02]  /*0060*/  UISETP.NE.U32.AND UP1, UPT, UR6, URZ, UPT ;  /* 0x0000003f0600728c */ /* 0x000fc4000bf25070 */
[----:B------:R-:W-:Y:S02]  /*0070*/  UISETP.NE.AND.EX UP0, UPT, UR5, URZ, UPT, UP0 ;  /* 0x0000003f0500728c */ /* 0x000fe4000bf05300 */
[----:B------:R-:W-:Y:S01]  /*0080*/  UISETP.NE.AND.EX UP1, UPT, UR7, URZ, UPT, UP1 ;  /* 0x0000003f0700728c */ /* 0x000fe2000bf25310 */
[----:B------:R-:W-:Y:S01]  /*0090*/  ULDC.64 UR18, c[0x0][0x208] ;  /* 0x0000820000127ab9 */ /* 0x000fe20000000a00 */
[----:B------:R-:W0:Y:S02]  /*00a0*/  S2UR UR53, SR_CTAID.X ;  /* 0x00000000003579c3 */ /* 0x000e240000002500 */
[----:B------:R-:W-:Y:S01]  /*00b0*/  PLOP3.LUT P0, PT, PT, PT, UP0, 0x80, 0x0 ;  /* 0x000000000000781c */ /* 0x000fe20003f0f008 */
[----:B------:R-:W-:Y:S01]  /*00c0*/  ULDC.64 UR16, c[0x0][0x3d8] ;  /* 0x0000f60000107ab9 */ /* 0x000fe20000000a00 */
[----:B------:R-:W-:Y:S01]  /*00d0*/  PLOP3.LUT P1, PT, PT, PT, UP1, 0x80, 0x0 ;  /* 0x000000000000781c */ /* 0x000fe20003f2f018 */
[----:B------:R-:W-:Y:S01]  /*00e0*/  ULDC.64 UR10, c[0x0][0x280] ;  /* 0x0000a000000a7ab9 */ /* 0x000fe20000000a00 */
[----:B------:R-:W-:Y:S01]  /*00f0*/  ULDC.64 UR14, c[0x0][0x290] ;  /* 0x0000a400000e7ab9 */ /* 0x000fe20000000a00 */
[----:B------:R-:W-:Y:S01]  /*0100*/  ULDC.64 UR20, c[0x0][0x328] ;  /* 0x0000ca0000147ab9 */ /* 0x000fe20000000a00 */
[----:B------:R-:W-:Y:S01]  /*0110*/  ULDC.64 UR26, c[0x0][0x3f8] ;  /* 0x0000fe00001a7ab9 */ /* 0x000fe20000000a00 */
[----:B------:R-:W-:Y:S01]  /*0120*/  UMOV UR22, URZ ;  /* 0x0000003f00167c82 */ /* 0x000fe20008000000 */
[----:B------:R-:W-:Y:S01]  /*0130*/  UMOV UR23, URZ ;  /* 0x0000003f00177c82 */ /* 0x000fe20008000000 */
[----:B------:R-:W-:Y:S01]  /*0140*/  ULDC UR28, c[0x0][0x224] ;  /* 0x00008900001c7ab9 */ /* 0x000fe20000000800 */
[----:B------:R-:W-:Y:S01]  /*0150*/  UMOV UR24, URZ ;  /* 0x0000003f00187c82 */ /* 0x000fe20008000000 */
[----:B-1----:R-:W-:-:S02]  /*0160*/  USHF.R.S32.HI UR9, URZ, 0x1f, UR8 ;  /* 0x0000001f3f097899 */ /* 0x002fc40008011408 */
[----:B------:R-:W-:Y:S02]  /*0170*/  @UP0 ULEA UR4, UP2, UR8, UR4, 0x2 ;  /* 0x0000000408040291 */ /* 0x000fe4000f84103f */
[----:B------:R-:W-:Y:S02]  /*0180*/  @UP1 ULEA UR6, UP3, UR8, UR6, 0x2 ;  /* 0x0000000608061291 */ /* 0x000fe4000f86103f */
[----:B------:R-:W-:Y:S02]  /*0190*/  @UP0 ULEA.HI.X UR5, UR8, UR5, UR9, 0x2, UP2 ;  /* 0x0000000508050291 */ /* 0x000fe400090f1409 */
[----:B------:R-:W-:Y:S01]  /*01a0*/  MOV R2, UR4 ;  /* 0x0000000400027c02 */ /* 0x000fe20008000f00 */
[----:B------:R-:W-:Y:S01]  /*01b0*/  @UP1 ULEA.HI.X UR7, UR8, UR7, UR9, 0x2, UP3 ;  /* 0x0000000708071291 */ /* 0x000fe200098f1409 */
[----:B------:R-:W-:Y:S01]  /*01c0*/  MOV R4, UR6 ;  /* 0x0000000600047c02 */ /* 0x000fe20008000f00 */
[----:B------:R-:W-:Y:S01]  /*01d0*/  UMOV UR25, URZ ;  /* 0x0000003f00197c82 */ /* 0x000fe20008000000 */
[----:B------:R-:W-:Y:S01]  /*01e0*/  IMAD.U32 R3, RZ, RZ, UR5 ;  /* 0x00000005ff037e24 */ /* 0x000fe2000f8e00ff */
[----:B------:R-:W-:-:S02]  /*01f0*/  ULDC.64 UR30, c[0x0][0x2f0] ;  /* 0x0000bc00001e7ab9 */ /* 0x000fc40000000a00 */
[----:B------:R-:W-:Y:S01]  /*0200*/  MOV R5, UR7 ;  /* 0x0000000700057c02 */ /* 0x000fe20008000f00 */
[----:B------:R-:W-:Y:S01]  /*0210*/  UISETP.NE.U32.AND UP1, UPT, UR16, URZ, UPT ;  /* 0x0000003f1000728c */ /* 0x000fe2000bf25070 */
[----:B------:R-:W2:Y:S01]  /*0220*/  @P0 LDG.E R2, desc[UR18][R2.64] ;  /* 0x0000001202020981 */ /* 0x000ea2000c1e1900 */
[----:B0-----:R-:W-:Y:S01]  /*0230*/  USHF.R.S32.HI UR4, URZ, 0x1f, UR53 ;  /* 0x0000001f3f047899 */ /* 0x001fe20008011435 */
[----:B------:R-:W-:Y:S02]  /*0240*/  ULDC.64 UR6, c[0x0][0x310] ;  /* 0x0000c40000067ab9 */ /* 0x000fe40000000a00 */
[----:B------:R-:W3:Y:S01]  /*0250*/  @P1 LDG.E R4, desc[UR18][R4.64] ;  /* 0x0000001204041981 */ /* 0x000ee2000c1e1900 */
[----:B------:R-:W-:Y:S02]  /*0260*/  UISETP.NE.AND.EX UP1, UPT, UR17, URZ, UPT, UP1 ;  /* 0x0000003f1100728c */ /* 0x000fe4000bf25310 */
[----:B------:R-:W-:Y:S01]  /*0270*/  UISETP.NE.U32.AND UP0, UPT, UR6, URZ, UPT ;  /* 0x0000003f0600728c */ /* 0x000fe2000bf05070 */
[----:B------:R0:W-:Y:S01]  /*0280*/  STL [R1+0x4c], RZ ;  /* 0x00004cff01007387 */ /* 0x0001e20000100800 */
[----:B------:R-:W-:-:S02]  /*0290*/  UIMAD UR5, UR4, UR10, URZ ;  /* 0x0000000a040572a4 */ /* 0x000fc4000f8e023f */
[----:B------:R-:W-:Y:S01]  /*02a0*/  UISETP.NE.AND.EX UP0, UPT, UR7, URZ, UPT, UP0 ;  /* 0x0000003f0700728c */ /* 0x000fe2000bf05300 */
[----:B------:R0:W-:Y:S01]  /*02b0*/  STL [R1+0x48], RZ ;  /* 0x000048ff01007387 */ /* 0x0001e20000100800 */
[----:B------:R-:W-:Y:S02]  /*02c0*/  UIMAD.WIDE.U32 UR6, UR53, UR10, URZ ;  /* 0x0000000a350672a5 */ /* 0x000fe4000f8e003f */
[----:B------:R-:W-:Y:S02]  /*02d0*/  UIMAD UR12, UR53, UR11, UR5 ;  /* 0x0000000b350c72a4 */ /* 0x000fe4000f8e0205 */
[----:B------:R-:W-:Y:S02]  /*02e0*/  UIMAD UR5, UR4, UR14, URZ ;  /* 0x0000000e040572a4 */ /* 0x000fe4000f8e023f */
[----:B------:R-:W-:Y:S02]  /*02f0*/  UIMAD.WIDE.U32 UR10, UR53, UR14, URZ ;  /* 0x0000000e350a72a5 */ /* 0x000fe4000f8e003f */
[----:B------:R-:W-:-:S02]  /*0300*/  UIMAD UR14, UR4, UR20, URZ ;  /* 0x00000014040e72a4 */ /* 0x000fc4000f8e023f */
[----:B------:R-:W-:Y:S02]  /*0310*/  UISETP.NE.U32.AND UP2, UPT, UR26, URZ, UPT ;  /* 0x0000003f1a00728c */ /* 0x000fe4000bf45070 */
[----:B------:R-:W-:Y:S02]  /*0320*/  @UP1 ULEA UR22, UP3, UR8, UR16, 0x2 ;  /* 0x0000001008161291 */ /* 0x000fe4000f86103f */
[----:B------:R-:W-:Y:S02]  /*0330*/  UIMAD UR13, UR53, UR15, UR5 ;  /* 0x0000000f350d72a4 */ /* 0x000fe4000f8e0205 */
[----:B------:R-:W-:Y:S02]  /*0340*/  UISETP.NE.AND.EX UP2, UPT, UR27, URZ, UPT, UP2 ;  /* 0x0000003f1b00728c */ /* 0x000fe4000bf45320 */
[----:B------:R-:W-:Y:S02]  /*0350*/  UIMAD UR21, UR53, UR21, UR14 ;  /* 0x00000015351572a4 */ /* 0x000fe4000f8e020e */
[----:B------:R-:W-:Y:S01]  /*0360*/  @UP1 ULEA.HI.X UR23, UR8, UR17, UR9, 0x2, UP3 ;  /* 0x0000001108171291 */ /* 0x000fe200098f1409 */
[----:B------:R-:W-:-:S02]  /*0370*/  ULDC.64 UR14, c[0x0][0x298] ;  /* 0x0000a600000e7ab9 */ /* 0x000fc40000000a00 */
[----:B------:R-:W-:Y:S01]  /*0380*/  ULDC.64 UR16, c[0x0][0x288] ;  /* 0x0000a20000107ab9 */ /* 0x000fe20000000a00 */
[----:B------:R-:W-:Y:S02]  /*0390*/  UIADD3 UR7, UR7, UR12, URZ ;  /* 0x0000000c07077290 */ /* 0x000fe4000fffe03f */
[----:B------:R-:W-:Y:S02]  /*03a0*/  UIADD3 UR11, UR11, UR13, URZ ;  /* 0x0000000d0b0b7290 */ /* 0x000fe4000fffe03f */
[----:B------:R-:W-:Y:S02]  /*03b0*/  UIMAD UR12, UR9, UR16, URZ ;  /* 0x00000010090c72a4 */ /* 0x000fe4000f8e023f */
[----:B------:R-:W-:Y:S02]  /*03c0*/  UIMAD UR13, UR9, UR14, URZ ;  /* 0x0000000e090d72a4 */ /* 0x000fe4000f8e023f */
[----:B------:R-:W-:Y:S02]  /*03d0*/  UIMAD.WIDE.U32 UR4, UR53, UR20, URZ ;  /* 0x00000014350472a5 */ /* 0x000fe4000f8e003f */
[----:B------:R-:W-:-:S02]  /*03e0*/  UIMAD UR17, UR8, UR17, UR12 ;  /* 0x00000011081172a4 */ /* 0x000fc4000f8e020c */
[----:B------:R-:W-:Y:S02]  /*03f0*/  UIMAD UR20, UR8, UR15, UR13 ;  /* 0x0000000f081472a4 */ /* 0x000fe4000f8e020d */
[----:B------:R-:W-:Y:S02]  /*0400*/  USHF.L.U32 UR12, UR28, 0xb, URZ ;  /* 0x0000000b1c0c7899 */ /* 0x000fe4000800063f */
[----:B------:R-:W-:Y:S02]  /*0410*/  UIMAD.WIDE.U32 UR14, UR8, UR14, UR10 ;  /* 0x0000000e080e72a5 */ /* 0x000fe4000f8e000a */
[----:B------:R-:W-:Y:S01]  /*0420*/  @UP2 ULEA UR24, UP1, UR8, UR26, 0x2 ;  /* 0x0000001a08182291 */ /* 0x000fe2000f82103f */
[----:B------:R-:W-:Y:S01]  /*0430*/  ULDC.64 UR10, c[0x0][0x330] ;  /* 0x0000cc00000a7ab9 */ /* 0x000fe20000000a00 */
[----:B------:R-:W-:Y:S02]  /*0440*/  UIMAD.WIDE.U32 UR6, UR8, UR16, UR6 ;  /* 0x00000010080672a5 */ /* 0x000fe4000f8e0006 */
[----:B------:R-:W-:-:S02]  /*0450*/  UIMAD UR26, UR9, UR10, URZ ;  /* 0x0000000a091a72a4 */ /* 0x000fc4000f8e023f */
[----:B------:R-:W-:Y:S02]  /*0460*/  UIADD3 UR16, UR12, -0x800, URZ ;  /* 0xfffff8000c107890 */ /* 0x000fe4000fffe03f */
[----:B------:R-:W-:Y:S02]  /*0470*/  @UP2 ULEA.HI.X UR25, UR8, UR27, UR9, 0x2, UP1 ;  /* 0x0000001b08192291 */ /* 0x000fe400088f1409 */
[----:B------:R-:W-:Y:S02]  /*0480*/  UIMAD UR27, UR8, UR11, UR26 ;  /* 0x0000000b081b72a4 */ /* 0x000fe4000f8e021a */
[----:B------:R-:W-:Y:S02]  /*0490*/  UIADD3 UR26, UP1, UR16, UR6, URZ ;  /* 0x00000006101a7290 */ /* 0x000fe4000ff3e03f */
[----:B------:R-:W-:Y:S02]  /*04a0*/  USHF.R.S32.HI UR9, URZ, 0x1f, UR16 ;  /* 0x0000001f3f097899 */ /* 0x000fe40008011410 */
[----:B------:R-:W-:Y:S01]  /*04b0*/  UIADD3 UR6, UP2, UR16, UR14, URZ ;  /* 0x0000000e10067290 */ /* 0x000fe2000ff5e03f */
[----:B------:R-:W-:Y:S01]  /*04c0*/  ULDC.64 UR12, c[0x0][0x2f8] ;  /* 0x0000be00000c7ab9 */ /* 0x000fe20000000a00 */
[----:B------:R-:W-:-:S02]  /*04d0*/  UIADD3 UR5, UR5, UR21, URZ ;  /* 0x0000001505057290 */ /* 0x000fc4000fffe03f */
[----:B------:R-:W-:Y:S02]  /*04e0*/  UIADD3.X UR15, UR9, UR15, UR20, UP2, !UPT ;  /* 0x0000000f090f7290 */ /* 0x000fe400097fe414 */
[----:B------:R-:W-:Y:S02]  /*04f0*/  ULEA UR12, UP2, UR6, UR12, 0x1 ;  /* 0x0000000c060c7291 */ /* 0x000fe4000f84083f */
[----:B------:R-:W-:Y:S02]  /*0500*/  UIADD3.X UR7, UR9, UR7, UR17, UP1, !UPT ;  /* 0x0000000709077290 */ /* 0x000fe40008ffe411 */
[----:B------:R-:W-:Y:S02]  /*0510*/  ULEA UR17, UP1, UR26, UR30, 0x1 ;  /* 0x0000001e1a117291 */ /* 0x000fe4000f82083f */
[----:B------:R-:W-:Y:S02]  /*0520*/  UIMAD.WIDE.U32 UR10, UR8, UR10, UR4 ;  /* 0x0000000a080a72a5 */ /* 0x000fe4000f8e0004 */
[----:B------:R-:W-:-:S02]  /*0530*/  ULEA.HI.X UR15, UR6, UR13, UR15, 0x1, UP2 ;  /* 0x0000000d060f7291 */ /* 0x000fc400090f0c0f */
[----:B------:R-:W-:Y:S01]  /*0540*/  ULEA.HI.X UR26, UR26, UR31, UR7, 0x1, UP1 ;  /* 0x0000001f1a1a7291 */ /* 0x000fe200088f0c07 */
[----:B------:R-:W-:Y:S01]  /*0550*/  @UP0 ULDC UR6, c[0x0][0x214] ;  /* 0x0000850000060ab9 */ /* 0x000fe20000000800 */
[----:B------:R-:W-:Y:S02]  /*0560*/  UIADD3 UR14, UP2, UR16, UR10, URZ ;  /* 0x0000000a100e7290 */ /* 0x000fe4000ff5e03f */
[----:B------:R-:W-:Y:S02]  /*0570*/  @UP0 UIMAD UR6, UR53, UR6, UR8 ;  /* 0x00000006350602a4 */ /* 0x000fe4000f8e0208 */
[----:B------:R-:W-:Y:S01]  /*0580*/  UISETP.GE.AND UP1, UPT, UR28, 0x1, UPT ;  /* 0x000000011c00788c */ /* 0x000fe2000bf26270 */
[----:B------:R-:W-:Y:S01]  /*0590*/  ULDC.64 UR20, c[0x0][0x3b8] ;  /* 0x0000ee0000147ab9 */ /* 0x000fe20000000a00 */
[----:B------:R-:W-:Y:S02]  /*05a0*/  @UP0 UIMAD UR6, UR6, UR28, URZ ;  /* 0x0000001c060602a4 */ /* 0x000fe4000f8e023f */
[----:B------:R-:W-:Y:S01]  /*05b0*/  UIADD3.X UR9, UR9, UR11, UR27, UP2, !UPT ;  /* 0x0000000b09097290 */ /* 0x000fe200097fe41b */
[----:B------:R-:W-:Y:S01]  /*05c0*/  UMOV UR4, URZ ;  /* 0x0000003f00047c82 */ /* 0x000fe20008000000 */
[----:B------:R-:W-:Y:S01]  /*05d0*/  ULEA UR13, UP2, UR14, UR20, 0x1 ;  /* 0x000000140e0d7291 */ /* 0x000fe2000f84083f */
[----:B------:R-:W-:Y:S01]  /*05e0*/  @UP0 ULDC UR7, c[0x0][0x21c] ;  /* 0x0000870000070ab9 */ /* 0x000fe20000000800 */
[----:B------:R-:W-:Y:S01]  /*05f0*/  UMOV UR5, URZ ;  /* 0x0000003f00057c82 */ /* 0x000fe20008000000 */
[----:B------:R-:W-:-:S02]  /*0600*/  @UP0 UIMAD UR6, UR6, UR7, URZ ;  /* 0x00000007060602a4 */ /* 0x000fc4000f8e023f */
[----:B------:R-:W-:-:S03]  /*0610*/  ULEA.HI.X UR14, UR14, UR21, UR9, 0x1, UP2 ;  /* 0x000000150e0e7291 */ /* 0x000fc600090f0c09 */
[----:B------:R-:W-:Y:S02]  /*0620*/  @UP0 ULDC.64 UR20, c[0x0][0x310] ;  /* 0x0000c40000140ab9 */ /* 0x000fe40000000a00 */
[----:B------:R-:W-:-:S07]  /*0630*/  @UP0 UIMAD.WIDE UR20, UR6, 0x8, UR20 ;  /* 0x00000008061408a5 */ /* 0x000fce000f8e0214 */
[----:B------:R-:W-:Y:S01]  /*0640*/  @!UP0 UMOV UR20, URZ ;  /* 0x0000003f00148c82 */ /* 0x000fe20008000000 */
[----:B------:R-:W-:Y:S01]  /*0650*/  @!UP0 UMOV UR21, URZ ;  /* 0x0000003f00158c82 */ /* 0x000fe20008000000 */
[----:B--2---:R-:W-:Y:S02]  /*0660*/  @P0 R2UR UR4, R2 ;  /* 0x00000000020402ca */ /* 0x004fe400000e0000 */
[----:B------:R-:W-:Y:S02]  /*0670*/  PLOP3.LUT P0, PT, PT, PT, UP1, 0x80, 0x0 ;  /* 0x000000000000781c */ /* 0x000fe40003f0f018 */
[----:B---3--:R-:W-:-:S11]  /*0680*/  @P1 R2UR UR5, R4 ;  /* 0x00000000040512ca */ /* 0x008fd600000e0000 */
[----:B0-----:R-:W-:Y:S05]  /*0690*/  @!P0 BRA `(.L_x_0) ;  /* 0x0000005c001c8947 */ /* 0x001fea0003800000 */
[----:B------:R-:W0:Y:S01]  /*06a0*/  S2R R2, SR_TID.X ;  /* 0x0000000000027919 */ /* 0x000e220000002100 */
[----:B------:R-:W1:Y:S01]  /*06b0*/  S2UR UR7, SR_CgaCtaId ;  /* 0x00000000000779c3 */ /* 0x000e620000008800 */
[----:B------:R-:W-:Y:S01]  /*06c0*/  UMOV UR6, 0x400 ;  /* 0x0000040000067882 */ /* 0x000fe20000000000 */
[----:B------:R-:W-:Y:S01]  /*06d0*/  UMOV UR11, UR12 ;  /* 0x0000000c000b7c82 */ /* 0x000fe20008000000 */
[----:B------:R2:W-:Y:S01]  /*06e0*/  STL [R1+0x48], RZ ;  /* 0x000048ff01007387 */ /* 0x0005e20000100800 */
[----:B------:R-:W-:Y:S01]  /*06f0*/  UMOV UR9, UR17 ;  /* 0x0000001100097c82 */ /* 0x000fe20008000000 */
[----:B------:R-:W-:Y:S01]  /*0700*/  UMOV UR10, UR26 ;  /* 0x0000001a000a7c82 */ /* 0x000fe20008000000 */
[----:B------:R-:W-:Y:S01]  /*0710*/  UMOV UR12, UR15 ;  /* 0x0000000f000c7c82 */ /* 0x000fe20008000000 */
[----:B------:R2:W-:Y:S01]  /*0720*/  STL [R1+0x4c], RZ ;  /* 0x00004cff01007387 */ /* 0x0005e20000100800 */
[----:B-1----:R-:W-:-:S06]  /*0730*/  ULEA UR6, UR7, UR6, 0x18 ;  /* 0x0000000607067291 */ /* 0x002fcc000f8ec03f */
[----:B------:R-:W-:Y:S01]  /*0740*/  IMAD.U32 R104, RZ, RZ, UR6 ;  /* 0x00000006ff687e24 */ /* 0x000fe2000f8e00ff */
[----:B0-----:R-:W-:Y:S01]  /*0750*/  SHF.R.S32.HI R0, RZ, 0x1f, R2 ;  /* 0x0000001fff007819 */ /* 0x001fe20000011402 */
[----:B------:R-:W-:-:S03]  /*0760*/  UMOV UR6, URZ ;  /* 0x0000003f00067c82 */ /* 0x000fc60008000000 */
[----:B------:R-:W-:-:S04]  /*0770*/  LEA.HI R0, R0, R2, RZ, 0x5 ;  /* 0x0000000200007211 */ /* 0x000fc800078f28ff */
[----:B------:R-:W-:-:S04]  /*0780*/  SHF.R.S32.HI R3, RZ, 0x5, R0 ;  /* 0x00000005ff037819 */ /* 0x000fc80000011400 */
[----:B------:R-:W-:-:S05]  /*0790*/  LEA R0, R3, R104, 0x3 ;  /* 0x0000006803007211 */ /* 0x000fca00078e18ff */
[----:B------:R2:W-:Y:S02]  /*07a0*/  STL [R1+0x4], R0 ;  /* 0x0000040001007387 */ /* 0x0005e40000100800 */
.L_x_18:
[----:B------:R-:W2:Y:S01]  /*07b0*/  S2R R82, SR_TID.X ;  /* 0x0000000000527919 */ /* 0x000ea20000002100 */
[----:B------:R-:W-:Y:S01]  /*07c0*/  ULDC UR15, c[0x0][0x224] ;  /* 0x00008900000f7ab9 */ /* 0x000fe20000000800 */
[----:B------:R-:W-:Y:S01]  /*07d0*/  ULDC UR7, c[0x0][0x218] ;  /* 0x0000860000077ab9 */ /* 0x000fe20000000800 */
[----:B------:R-:W-:Y:S01]  /*07e0*/  UIADD3 UR15, -UR6, UR15, URZ ;  /* 0x0000000f060f7290 */ /* 0x000fe2000fffe13f */
[----:B------:R-:W-:Y:S01]  /*07f0*/  MOV R3, UR10 ;  /* 0x0000000a00037c02 */ /* 0x000fe20008000f00 */
[----:B------:R-:W-:Y:S01]  /*0800*/  IMAD.U32 R2, RZ, RZ, UR9 ;  /* 0x00000009ff027e24 */ /* 0x000fe2000f8e00ff */
[----:B------:R-:W-:Y:S01]  /*0810*/  PRMT R4, RZ, 0x7610, R4 ;  /* 0x00007610ff047816 */ /* 0x000fe20000000004 */
[----:B------:R-:W-:Y:S01]  /*0820*/  ULEA UR16, UR15, 0xfffff800, 0xb ;  /* 0xfffff8000f107891 */ /* 0x000fe2000f8e583f */
[----:B------:R-:W-:Y:S02]  /*0830*/  PRMT R5, RZ, 0x7610, R5 ;  /* 0x00007610ff057816 */ /* 0x000fe40000000005 */
[----:B------:R-:W-:Y:S01]  /*0840*/  PRMT R6, RZ, 0x7610, R6 ;  /* 0x00007610ff067816 */ /* 0x000fe20000000006 */
[----:B------:R-:W-:Y:S01]  /*0850*/  UIADD3 UR7, -UR16, UR7, URZ ;  /* 0x0000000710077290 */ /* 0x000fe2000fffe13f */
[----:B------:R-:W-:-:S02]  /*0860*/  PRMT R8, RZ, 0x7610, R8 ;  /* 0x00007610ff087816 */ /* 0x000fc40000000008 */
[----:B------:R-:W-:Y:S02]  /*0870*/  PRMT R9, RZ, 0x7610, R9 ;  /* 0x00007610ff097816 */ /* 0x000fe40000000009 */
[----:B------:R-:W-:Y:S02]  /*0880*/  PRMT R10, RZ, 0x7610, R10 ;  /* 0x00007610ff0a7816 */ /* 0x000fe4000000000a */
[----:B------:R-:W-:Y:S02]  /*0890*/  PRMT R11, RZ, 0x7610, R11 ;  /* 0x00007610ff0b7816 */ /* 0x000fe4000000000b */
[----:B------:R-:W-:Y:S02]  /*08a0*/  PRMT R12, RZ, 0x7610, R12 ;  /* 0x00007610ff0c7816 */ /* 0x000fe4000000000c */
[----:B------:R-:W-:Y:S02]  /*08b0*/  PRMT R13, RZ, 0x7610, R13 ;  /* 0x00007610ff0d7816 */ /* 0x000fe4000000000d */
[----:B------:R-:W-:-:S02]  /*08c0*/  PRMT R14, RZ, 0x7610, R14 ;  /* 0x00007610ff0e7816 */ /* 0x000fc4000000000e */
[----:B------:R-:W-:Y:S02]  /*08d0*/  PRMT R15, RZ, 0x7610, R15 ;  /* 0x00007610ff0f7816 */ /* 0x000fe4000000000f */
[----:B--2---:R-:W-:-:S04]  /*08e0*/  SHF.L.U32 R0, R82, 0x4, RZ ;  /* 0x0000000452007819 */ /* 0x004fc800000006ff */
[----:B------:R-:W-:-:S04]  /*08f0*/  LOP3.LUT R0, R0, 0xfffffe00, RZ, 0xc0, !PT ;  /* 0xfffffe0000007812 */ /* 0x000fc800078ec0ff */
[----:B------:R-:W-:-:S04]  /*0900*/  LOP3.LUT R7, R0, 0x1f, R82, 0xf8, !PT ;  /* 0x0000001f00077812 */ /* 0x000fc800078ef852 */
[C---:B------:R-:W-:Y:S01]  /*0910*/  LOP3.LUT R49, R7.reuse, 0x20, RZ, 0xfc, !PT ;  /* 0x0000002007317812 */ /* 0x040fe200078efcff */
[C---:B------:R-:W-:Y:S01]  /*0920*/  IMAD.WIDE R2, R7.reuse, 0x2, R2 ;  /* 0x0000000207027825 */ /* 0x040fe200078e0202 */
[----:B------:R-:W-:Y:S01]  /*0930*/  ISETP.GE.AND P2, PT, R7, UR7, PT ;  /* 0x0000000707007c0c */ /* 0x000fe2000bf46270 */
[----:B------:R-:W-:Y:S01]  /*0940*/  BAR.SYNC.DEFER_BLOCKING 0x0 ;  /* 0x0000000000007b1d */ /* 0x000fe20000010000 */
[----:B------:R-:W-:Y:S02]  /*0950*/  ISETP.GE.AND P1, PT, R49, UR7, PT ;  /* 0x0000000731007c0c */ /* 0x000fe4000bf26270 */
[C---:B------:R-:W-:Y:S02]  /*0960*/  LOP3.LUT R50, R7.reuse, 0x40, RZ, 0xfc, !PT ;  /* 0x0000004007327812 */ /* 0x040fe400078efcff */
[C---:B------:R-:W-:Y:S02]  /*0970*/  LOP3.LUT R51, R7.reuse, 0x60, RZ, 0xfc, !PT ;  /* 0x0000006007337812 */ /* 0x040fe400078efcff */
[----:B------:R-:W-:-:S02]  /*0980*/  LOP3.LUT R52, R7, 0x80, RZ, 0xfc, !PT ;  /* 0x0000008007347812 */ /* 0x000fc400078efcff */
[C---:B------:R-:W-:Y:S02]  /*0990*/  LOP3.LUT R53, R7.reuse, 0xa0, RZ, 0xfc, !PT ;  /* 0x000000a007357812 */ /* 0x040fe400078efcff */
[C---:B------:R-:W-:Y:S02]  /*09a0*/  LOP3.LUT R54, R7.reuse, 0xc0, RZ, 0xfc, !PT ;  /* 0x000000c007367812 */ /* 0x040fe400078efcff */
[----:B------:R-:W-:Y:S02]  /*09b0*/  ISETP.GE.AND P0, PT, R50, UR7, PT ;  /* 0x0000000732007c0c */ /* 0x000fe4000bf06270 */
[----:B------:R-:W-:Y:S02]  /*09c0*/  LOP3.LUT R55, R7, 0xe0, RZ, 0xfc, !PT ;  /* 0x000000e007377812 */ /* 0x000fe400078efcff */
[----:B------:R-:W-:Y:S02]  /*09d0*/  ISETP.GE.AND P4, PT, R51, UR7, PT ;  /* 0x0000000733007c0c */ /* 0x000fe4000bf86270 */
[----:B------:R-:W-:-:S02]  /*09e0*/  LOP3.LUT R56, R7, 0x100, RZ, 0xfc, !PT ;  /* 0x0000010007387812 */ /* 0x000fc400078efcff */
[----:B------:R-:W-:Y:S02]  /*09f0*/  ISETP.GE.AND P6, PT, R52, UR7, PT ;  /* 0x0000000734007c0c */ /* 0x000fe4000bfc6270 */
[----:B------:R-:W-:Y:S01]  /*0a00*/  ISETP.GE.AND P5, PT, R53, UR7, PT ;  /* 0x0000000735007c0c */ /* 0x000fe2000bfa6270 */
[----:B------:R-:W2:Y:S01]  /*0a10*/  @!P2 LDG.E.U16 R4, desc[UR18][R2.64] ;  /* 0x000000120204a981 */ /* 0x000ea2000c1e1500 */
[----:B------:R-:W-:Y:S02]  /*0a20*/  ISETP.GE.AND P3, PT, R54, UR7, PT ;  /* 0x0000000736007c0c */ /* 0x000fe4000bf66270 */
[----:B------:R-:W-:Y:S01]  /*0a30*/  ISETP.GE.AND P2, PT, R55, UR7, PT ;  /* 0x0000000737007c0c */ /* 0x000fe2000bf46270 */
[----:B------:R-:W3:Y:S01]  /*0a40*/  @!P1 LDG.E.U16 R5, desc[UR18][R2.64+0x40] ;  /* 0x0000401202059981 */ /* 0x000ee2000c1e1500 */
[----:B------:R-:W-:Y:S02]  /*0a50*/  ISETP.GE.AND P1, PT, R56, UR7, PT ;  /* 0x0000000738007c0c */ /* 0x000fe4000bf26270 */
[C---:B------:R-:W-:Y:S01]  /*0a60*/  LOP3.LUT R57, R7.reuse, 0x120, RZ, 0xfc, !PT ;  /* 0x0000012007397812 */ /* 0x040fe200078efcff */
[----:B------:R-:W4:Y:S01]  /*0a70*/  @!P0 LDG.E.U16 R6, desc[UR18][R2.64+0x80] ;  /* 0x0000801202068981 */ /* 0x000f22000c1e1500 */
[----:B------:R-:W-:-:S02]  /*0a80*/  LOP3.LUT R58, R7, 0x140, RZ, 0xfc, !PT ;  /* 0x00000140073a7812 */ /* 0x000fc400078efcff */
[C---:B------:R-:W-:Y:S01]  /*0a90*/  LOP3.LUT R59, R7.reuse, 0x160, RZ, 0xfc, !PT ;  /* 0x00000160073b7812 */ /* 0x040fe200078efcff */
[----:B------:R-:W5:Y:S01]  /*0aa0*/  @!P4 LDG.E.U16 R8, desc[UR18][R2.64+0xc0] ;  /* 0x0000c0120208c981 */ /* 0x000f62000c1e1500 */
[C---:B------:R-:W-:Y:S02]  /*0ab0*/  LOP3.LUT R60, R7.reuse, 0x180, RZ, 0xfc, !PT ;  /* 0x00000180073c7812 */ /* 0x040fe400078efcff */
[----:B------:R-:W-:Y:S01]  /*0ac0*/  LOP3.LUT R61, R7, 0x1a0, RZ, 0xfc, !PT ;  /* 0x000001a0073d7812 */ /* 0x000fe200078efcff */
[----:B------:R-:W5:Y:S01]  /*0ad0*/  @!P6 LDG.E.U16 R9, desc[UR18][R2.64+0x100] ;  /* 0x000100120209e981 */ /* 0x000f62000c1e1500 */
[----:B------:R-:W-:Y:S02]  /*0ae0*/  ISETP.GE.AND P0, PT, R57, UR7, PT ;  /* 0x0000000739007c0c */ /* 0x000fe4000bf06270 */
[----:B------:R-:W-:Y:S01]  /*0af0*/  LOP3.LUT R62, R7, 0x1c0, RZ, 0xfc, !PT ;  /* 0x000001c0073e7812 */ /* 0x000fe200078efcff */
[----:B------:R-:W5:Y:S01]  /*0b00*/  @!P5 LDG.E.U16 R10, desc[UR18][R2.64+0x140] ;  /* 0x00014012020ad981 */ /* 0x000f62000c1e1500 */
[----:B------:R-:W-:-:S02]  /*0b10*/  ISETP.GE.AND P4, PT, R58, UR7, PT ;  /* 0x000000073a007c0c */ /* 0x000fc4000bf86270 */
[----:B------:R-:W-:Y:S01]  /*0b20*/  LOP3.LUT R63, R7, 0x1e0, RZ, 0xfc, !PT ;  /* 0x000001e0073f7812 */ /* 0x000fe200078efcff */
[----:B------:R-:W5:Y:S01]  /*0b30*/  @!P3 LDG.E.U16 R11, desc[UR18][R2.64+0x180] ;  /* 0x00018012020bb981 */ /* 0x000f62000c1e1500 */
[----:B------:R-:W-:Y:S02]  /*0b40*/  ISETP.GE.AND P6, PT, R59, UR7, PT ;  /* 0x000000073b007c0c */ /* 0x000fe4000bfc6270 */
[----:B------:R-:W-:Y:S01]  /*0b50*/  ISETP.GE.AND P5, PT, R60, UR7, PT ;  /* 0x000000073c007c0c */ /* 0x000fe2000bfa6270 */
[----:B------:R-:W5:Y:S01]  /*0b60*/  @!P2 LDG.E.U16 R12, desc[UR18][R2.64+0x1c0] ;  /* 0x0001c012020ca981 */ /* 0x000f62000c1e1500 */
[----:B------:R-:W-:Y:S02]  /*0b70*/  ISETP.GE.AND P3, PT, R61, UR7, PT ;  /* 0x000000073d007c0c */ /* 0x000fe4000bf66270 */
[----:B------:R-:W-:Y:S01]  /*0b80*/  ISETP.GE.AND P2, PT, R62, UR7, PT ;  /* 0x000000073e007c0c */ /* 0x000fe2000bf46270 */
[----:B------:R-:W5:Y:S01]  /*0b90*/  @!P1 LDG.E.U16 R13, desc[UR18][R2.64+0x200] ;  /* 0x00020012020d9981 */ /* 0x000f62000c1e1500 */
[----:B------:R-:W-:-:S02]  /*0ba0*/  ISETP.GE.AND P1, PT, R63, UR7, PT ;  /* 0x000000073f007c0c */ /* 0x000fc4000bf26270 */
[----:B------:R-:W-:Y:S01]  /*0bb0*/  PRMT R16, RZ, 0x7610, R16 ;  /* 0x00007610ff107816 */ /* 0x000fe20000000010 */
[----:B------:R-:W5:Y:S01]  /*0bc0*/  @!P0 LDG.E.U16 R14, desc[UR18][R2.64+0x240] ;  /* 0x00024012020e8981 */ /* 0x000f62000c1e1500 */
[----:B------:R-:W-:Y:S02]  /*0bd0*/  PRMT R17, RZ, 0x7610, R17 ;  /* 0x00007610ff117816 */ /* 0x000fe40000000011 */
[----:B------:R-:W-:Y:S01]  /*0be0*/  PRMT R18, RZ, 0x7610, R18 ;  /* 0x00007610ff127816 */ /* 0x000fe20000000012 */
[----:B------:R-:W5:Y:S01]  /*0bf0*/  @!P4 LDG.E.U16 R15, desc[UR18][R2.64+0x280] ;  /* 0x00028012020fc981 */ /* 0x000f62000c1e1500 */
[----:B------:R-:W-:Y:S02]  /*0c00*/  PRMT R19, RZ, 0x7610, R19 ;  /* 0x00007610ff137816 */ /* 0x000fe40000000013 */
[----:B------:R-:W-:Y:S01]  /*0c10*/  PRMT R20, RZ, 0x7610, R20 ;  /* 0x00007610ff147816 */ /* 0x000fe20000000014 */
[----:B------:R-:W5:Y:S04]  /*0c20*/  @!P6 LDG.E.U16 R16, desc[UR18][R2.64+0x2c0] ;  /* 0x0002c0120210e981 */ /* 0x000f68000c1e1500 */
[----:B------:R-:W5:Y:S04]  /*0c30*/  @!P5 LDG.E.U16 R17, desc[UR18][R2.64+0x300] ;  /* 0x000300120211d981 */ /* 0x000f68000c1e1500 */
[----:B------:R-:W5:Y:S04]  /*0c40*/  @!P3 LDG.E.U16 R18, desc[UR18][R2.64+0x340] ;  /* 0x000340120212b981 */ /* 0x000f68000c1e1500 */
[----:B------:R-:W5:Y:S04]  /*0c50*/  @!P2 LDG.E.U16 R19, desc[UR18][R2.64+0x380] ;  /* 0x000380120213a981 */ /* 0x000f68000c1e1500 */
[----:B------:R0:W5:Y:S01]  /*0c60*/  @!P1 LDG.E.U16 R20, desc[UR18][R2.64+0x3c0] ;  /* 0x0003c01202149981 */ /* 0x000162000c1e1500 */
[----:B------:R-:W1:Y:S02]  /*0c70*/  S2R R80, SR_LANEID ;  /* 0x0000000000507919 */ /* 0x000e640000000000 */
[----:B-1----:R-:W-:-:S04]  /*0c80*/  IADD3 R21, R0, R80, RZ ;  /* 0x0000005000157210 */ /* 0x002fc80007ffe0ff */
[CC--:B------:R-:W-:Y:S01]  /*0c90*/  LEA.HI.SX32 R23, R21.reuse, R21.reuse, 0x1b ;  /* 0x0000001515177211 */ /* 0x0c0fe200078fdaff */
[C---:B------:R-:W-:Y:S01]  /*0ca0*/  VIADD R22, R21.reuse, 0x20 ;  /* 0x0000002015167836 */ /* 0x040fe20000000000 */
[C---:B------:R-:W-:Y:S01]  /*0cb0*/  IADD3 R24, R21.reuse, 0x40, RZ ;  /* 0x0000004015187810 */ /* 0x040fe20007ffe0ff */
[C---:B------:R-:W-:Y:S01]  /*0cc0*/  VIADD R28, R21.reuse, 0x80 ;  /* 0x00000080151c7836 */ /* 0x040fe20000000000 */
[----:B------:R-:W-:Y:S01]  /*0cd0*/  IADD3 R26, R21, 0x60, RZ ;  /* 0x00000060151a7810 */ /* 0x000fe20007ffe0ff */
[----:B------:R-:W-:Y:S01]  /*0ce0*/  IMAD R79, R23, 0x2, R104 ;  /* 0x00000002174f7824 */ /* 0x000fe200078e0268 */
[C---:B------:R-:W-:Y:S01]  /*0cf0*/  IADD3 R30, R21.reuse, 0xa0, RZ ;  /* 0x000000a0151e7810 */ /* 0x040fe20007ffe0ff */
[C---:B------:R-:W-:Y:S01]  /*0d00*/  VIADD R34, R21.reuse, 0xe0 ;  /* 0x000000e015227836 */ /* 0x040fe20000000000 */
[----:B------:R-:W-:Y:S02]  /*0d10*/  IADD3 R32, R21, 0xc0, RZ ;  /* 0x000000c015207810 */ /* 0x000fe40007ffe0ff */
[----:B0-----:R-:W-:-:S02]  /*0d20*/  LEA.HI.SX32 R3, R22, R21, 0x1b ;  /* 0x0000001516037211 */ /* 0x001fc400078fdaff */
[-C--:B------:R-:W-:Y:S02]  /*0d30*/  LEA.HI.SX32 R23, R24, R21.reuse, 0x1b ;  /* 0x0000001518177211 */ /* 0x080fe400078fdaff */
[-C--:B------:R-:W-:Y:S01]  /*0d40*/  LEA.HI.SX32 R25, R26, R21.reuse, 0x1b ;  /* 0x000000151a197211 */ /* 0x080fe200078fdaff */
[C---:B------:R-:W-:Y:S01]  /*0d50*/  VIADD R38, R21.reuse, 0x140 ;  /* 0x0000014015267836 */ /* 0x040fe20000000000 */
[C---:B------:R-:W-:Y:S02]  /*0d60*/  IADD3 R36, R21.reuse, 0x100, RZ ;  /* 0x0000010015247810 */ /* 0x040fe40007ffe0ff */
[----:B------:R-:W-:Y:S02]  /*0d70*/  IADD3 R2, R21, 0x120, RZ ;  /* 0x0000012015027810 */ /* 0x000fe40007ffe0ff */
[-C--:B------:R-:W-:Y:S02]  /*0d80*/  LEA.HI.SX32 R27, R28, R21.reuse, 0x1b ;  /* 0x000000151c1b7211 */ /* 0x080fe400078fdaff */
[----:B------:R-:W-:-:S02]  /*0d90*/  LEA.HI.SX32 R29, R30, R21, 0x1b ;  /* 0x000000151e1d7211 */ /* 0x000fc400078fdaff */
[-C--:B------:R-:W-:Y:S02]  /*0da0*/  LEA.HI.SX32 R31, R32, R21.reuse, 0x1b ;  /* 0x00000015201f7211 */ /* 0x080fe400078fdaff */
[-C--:B------:R-:W-:Y:S01]  /*0db0*/  LEA R78, R3, R104.reuse, 0x1 ;  /* 0x00000068034e7211 */ /* 0x080fe200078e08ff */
[----:B------:R-:W-:Y:S01]  /*0dc0*/  IMAD R76, R25, 0x2, R104 ;  /* 0x00000002194c7824 */ /* 0x000fe200078e0268 */
[----:B------:R-:W-:Y:S01]  /*0dd0*/  LEA R77, R23, R104, 0x1 ;  /* 0x00000068174d7211 */ /* 0x000fe200078e08ff */
[C---:B------:R-:W-:Y:S01]  /*0de0*/  VIADD R44, R21.reuse, 0x1a0 ;  /* 0x000001a0152c7836 */ /* 0x040fe20000000000 */
[C---:B------:R-:W-:Y:S02]  /*0df0*/  IADD3 R40, R21.reuse, 0x160, RZ ;  /* 0x0000016015287810 */ /* 0x040fe40007ffe0ff */
[----:B------:R-:W-:Y:S02]  /*0e00*/  IADD3 R42, R21, 0x180, RZ ;  /* 0x00000180152a7810 */ /* 0x000fe40007ffe0ff */
[----:B------:R-:W-:-:S02]  /*0e10*/  LEA.HI.SX32 R33, R34, R21, 0x1b ;  /* 0x0000001522217211 */ /* 0x000fc400078fdaff */
[-C--:B------:R-:W-:Y:S02]  /*0e20*/  LEA.HI.SX32 R35, R36, R21.reuse, 0x1b ;  /* 0x0000001524237211 */ /* 0x080fe400078fdaff */
[----:B------:R-:W-:Y:S02]  /*0e30*/  LEA.HI.SX32 R37, R2, R21, 0x1b ;  /* 0x0000001502257211 */ /* 0x000fe400078fdaff */
[-C--:B------:R-:W-:Y:S01]  /*0e40*/  LEA R75, R27, R104.reuse, 0x1 ;  /* 0x000000681b4b7211 */ /* 0x080fe200078e08ff */
[----:B------:R-:W-:Y:S01]  /*0e50*/  IMAD R73, R31, 0x2, R104 ;  /* 0x000000021f497824 */ /* 0x000fe200078e0268 */
[----:B------:R-:W-:Y:S02]  /*0e60*/  IADD3 R46, R21, 0x1c0, RZ ;  /* 0x000001c0152e7810 */ /* 0x000fe40007ffe0ff */
[----:B------:R-:W-:Y:S02]  /*0e70*/  LEA R74, R29, R104, 0x1 ;  /* 0x000000681d4a7211 */ /* 0x000fe400078e08ff */
[----:B------:R-:W-:-:S02]  /*0e80*/  IADD3 R48, R21, 0x1e0, RZ ;  /* 0x000001e015307810 */ /* 0x000fc40007ffe0ff */
[-C--:B------:R-:W-:Y:S01]  /*0e90*/  LEA.HI.SX32 R39, R38, R21.reuse, 0x1b ;  /* 0x0000001526277211 */ /* 0x080fe200078fdaff */
[----:B------:R-:W-:Y:S01]  /*0ea0*/  IMAD R0, R80, 0x10, R0 ;  /* 0x0000001050007824 */ /* 0x000fe200078e0200 */
[-C--:B------:R-:W-:Y:S02]  /*0eb0*/  LEA.HI.SX32 R41, R40, R21.reuse, 0x1b ;  /* 0x0000001528297211 */ /* 0x080fe400078fdaff */
[-C--:B------:R-:W-:Y:S02]  /*0ec0*/  LEA.HI.SX32 R43, R42, R21.reuse, 0x1b ;  /* 0x000000152a2b7211 */ /* 0x080fe400078fdaff */
[-C--:B------:R-:W-:Y:S01]  /*0ed0*/  LEA R72, R33, R104.reuse, 0x1 ;  /* 0x0000006821487211 */ /* 0x080fe200078e08ff */
[----:B------:R-:W-:Y:S01]  /*0ee0*/  IMAD R70, R37, 0x2, R104 ;  /* 0x0000000225467824 */ /* 0x000fe200078e0268 */
[----:B------:R-:W-:Y:S02]  /*0ef0*/  LEA R71, R35, R104, 0x1 ;  /* 0x0000006823477211 */ /* 0x000fe400078e08ff */
[----:B------:R-:W-:-:S02]  /*0f00*/  LEA.HI.SX32 R45, R44, R21, 0x1b ;  /* 0x000000152c2d7211 */ /* 0x000fc400078fdaff */
[-C--:B------:R-:W-:Y:S02]  /*0f10*/  LEA.HI.SX32 R47, R46, R21.reuse, 0x1b ;  /* 0x000000152e2f7211 */ /* 0x080fe400078fdaff */
[----:B------:R-:W-:Y:S02]  /*0f20*/  LEA.HI.SX32 R21, R48, R21, 0x1b ;  /* 0x0000001530157211 */ /* 0x000fe400078fdaff */
[-C--:B------:R-:W-:Y:S01]  /*0f30*/  LEA R69, R39, R104.reuse, 0x1 ;  /* 0x0000006827457211 */ /* 0x080fe200078e08ff */
[--C-:B------:R-:W-:Y:S01]  /*0f40*/  IMAD R67, R43, 0x2, R104.reuse ;  /* 0x000000022b437824 */ /* 0x100fe200078e0268 */
[-C--:B------:R-:W-:Y:S02]  /*0f50*/  LEA R68, R41, R104.reuse, 0x1 ;  /* 0x0000006829447211 */ /* 0x080fe400078e08ff */
[----:B------:R-:W-:Y:S02]  /*0f60*/  LEA R66, R45, R104, 0x1 ;  /* 0x000000682d427211 */ /* 0x000fe400078e08ff */
[----:B------:R-:W-:Y:S01]  /*0f70*/  LEA.HI.SX32 R103, R0, R0, 0x1b ;  /* 0x0000000000677211 */ /* 0x000fe200078fdaff */
[----:B------:R-:W-:Y:S01]  /*0f80*/  IMAD R64, R21, 0x2, R104 ;  /* 0x0000000215407824 */ /* 0x000fe200078e0268 */
[----:B------:R-:W-:-:S02]  /*0f90*/  LEA R65, R47, R104, 0x1 ;  /* 0x000000682f417211 */ /* 0x000fc400078e08ff */
[----:B------:R-:W-:Y:S02]  /*0fa0*/  LEA R103, R103, R104, 0x1 ;  /* 0x0000006867677211 */ /* 0x000fe400078e08ff */
[----:B------:R-:W-:Y:S02]  /*0fb0*/  ISETP.GE.AND P2, PT, R7, UR7, PT ;  /* 0x0000000707007c0c */ /* 0x000fe4000bf46270 */
[----:B------:R-:W-:Y:S02]  /*0fc0*/  ISETP.GE.AND P1, PT, R49, UR7, PT ;  /* 0x0000000731007c0c */ /* 0x000fe4000bf26270 */
[----:B------:R-:W-:Y:S02]  /*0fd0*/  MOV R2, UR11 ;  /* 0x0000000b00027c02 */ /* 0x000fe40008000f00 */
[----:B------:R-:W-:Y:S02]  /*0fe0*/  MOV R3, UR12 ;  /* 0x0000000c00037c02 */ /* 0x000fe40008000f00 */
[----:B------:R-:W-:-:S02]  /*0ff0*/  ISETP.GE.AND P0, PT, R50, UR7, PT ;  /* 0x0000000732007c0c */ /* 0x000fc4000bf06270 */
[----:B------:R-:W-:Y:S02]  /*1000*/  ISETP.GE.AND P4, PT, R51, UR7, PT ;  /* 0x0000000733007c0c */ /* 0x000fe4000bf86270 */
[----:B------:R-:W-:Y:S02]  /*1010*/  ISETP.GE.AND P6, PT, R52, UR7, PT ;  /* 0x0000000734007c0c */ /* 0x000fe4000bfc6270 */
[----:B------:R-:W-:Y:S02]  /*1020*/  ISETP.GE.AND P5, PT, R53, UR7, PT ;  /* 0x0000000735007c0c */ /* 0x000fe4000bfa6270 */
[----:B------:R-:W-:Y:S02]  /*1030*/  ISETP.GE.AND P3, PT, R54, UR7, PT ;  /* 0x0000000736007c0c */ /* 0x000fe4000bf66270 */
[----:B------:R-:W-:Y:S02]  /*1040*/  PRMT R0, RZ, 0x7610, R0 ;  /* 0x00007610ff007816 */ /* 0x000fe40000000000 */
[----:B------:R-:W-:Y:S01]  /*1050*/  PRMT R21, RZ, 0x7610, R21 ;  /* 0x00007610ff157816 */ /* 0x000fe20000000015 */
[----:B--2---:R-:W-:Y:S04]  /*1060*/  STS.U16 [R79], R4 ;  /* 0x000000044f007388 */ /* 0x004fe80000000400 */
[----:B---3--:R-:W-:Y:S04]  /*1070*/  STS.U16 [R78+0x40], R5 ;  /* 0x000040054e007388 */ /* 0x008fe80000000400 */
[----:B----4-:R0:W-:Y:S04]  /*1080*/  STS.U16 [R77+0x80], R6 ;  /* 0x000080064d007388 */ /* 0x0101e80000000400 */
[----:B-----5:R1:W-:Y:S04]  /*1090*/  STS.U16 [R76+0xc0], R8 ;  /* 0x0000c0084c007388 */ /* 0x0203e80000000400 */
[----:B------:R2:W-:Y:S04]  /*10a0*/  STS.U16 [R75+0x100], R9 ;  /* 0x000100094b007388 */ /* 0x0005e80000000400 */
        /* <DEDUP_REMOVED lines=10> */
[----:B------:R5:W-:Y:S01]  /*1150*/  STS.U16 [R64+0x3c0], R20 ;  /* 0x0003c01440007388 */ /* 0x000be20000000400 */
[----:B------:R-:W-:-:S03]  /*1160*/  NOP ;  /* 0x0000000000007918 */ /* 0x000fc60000000000 */
[----:B------:R-:W5:Y:S04]  /*1170*/  LDS.U16 R35, [R103] ;  /* 0x0000000067237984 */ /* 0x000f680000000400 */
[----:B------:R-:W-:Y:S04]  /*1180*/  LDS.U16 R159, [R103+0x2] ;  /* 0x00000200679f7984 */ /* 0x000fe80000000400 */
[----:B------:R-:W-:Y:S04]  /*1190*/  LDS.U16 R158, [R103+0x4] ;  /* 0x00000400679e7984 */ /* 0x000fe80000000400 */
[----:B------:R-:W-:Y:S04]  /*11a0*/  LDS.U16 R157, [R103+0x6] ;  /* 0x00000600679d7984 */ /* 0x000fe80000000400 */
[----:B------:R-:W5:Y:S04]  /*11b0*/  LDS.U16 R102, [R103+0x8] ;  /* 0x0000080067667984 */ /* 0x000f680000000400 */
[----:B------:R-:W5:Y:S04]  /*11c0*/  LDS.U16 R101, [R103+0xa] ;  /* 0x00000a0067657984 */ /* 0x000f680000000400 */
[----:B------:R-:W5:Y:S04]  /*11d0*/  LDS.U16 R100, [R103+0xc] ;  /* 0x00000c0067647984 */ /* 0x000f680000000400 */
[----:B------:R-:W-:Y:S04]  /*11e0*/  LDS.U16 R99, [R103+0xe] ;  /* 0x00000e0067637984 */ /* 0x000fe80000000400 */
[----:B------:R-:W-:Y:S04]  /*11f0*/  LDS.U16 R98, [R103+0x10] ;  /* 0x0000100067627984 */ /* 0x000fe80000000400 */
[----:B------:R-:W-:Y:S04]  /*1200*/  LDS.U16 R97, [R103+0x12] ;  /* 0x0000120067617984 */ /* 0x000fe80000000400 */
[----:B------:R-:W-:Y:S04]  /*1210*/  LDS.U16 R96, [R103+0x14] ;  /* 0x0000140067607984 */ /* 0x000fe80000000400 */
[----:B------:R-:W-:Y:S04]  /*1220*/  LDS.U16 R95, [R103+0x16] ;  /* 0x00001600675f7984 */ /* 0x000fe80000000400 */
[----:B------:R-:W-:Y:S04]  /*1230*/  LDS.U16 R94, [R103+0x18] ;  /* 0x00001800675e7984 */ /* 0x000fe80000000400 */
[----:B------:R-:W-:Y:S04]  /*1240*/  LDS.U16 R93, [R103+0x1a] ;  /* 0x00001a00675d7984 */ /* 0x000fe80000000400 */
[----:B------:R-:W-:Y:S04]  /*1250*/  LDS.U16 R92, [R103+0x1c] ;  /* 0x00001c00675c7984 */ /* 0x000fe80000000400 */
[----:B------:R-:W5:Y:S01]  /*1260*/  LDS.U16 R91, [R103+0x1e] ;  /* 0x00001e00675b7984 */ /* 0x000f620000000400 */
[----:B0-----:R-:W-:Y:S01]  /*1270*/  PRMT R6, RZ, 0x7610, R6 ;  /* 0x00007610ff067816 */ /* 0x001fe20000000006 */
[----:B------:R-:W-:Y:S01]  /*1280*/  IMAD.WIDE R4, R7, 0x2, R2 ;  /* 0x0000000207047825 */ /* 0x000fe200078e0202 */
[----:B------:R-:W-:Y:S01]  /*1290*/  BAR.SYNC.DEFER_BLOCKING 0x0 ;  /* 0x0000000000007b1d */ /* 0x000fe20000010000 */
[----:B-1----:R-:W-:-:S02]  /*12a0*/  PRMT R8, RZ, 0x7610, R8 ;  /* 0x00007610ff087816 */ /* 0x002fc40000000008 */
[----:B--2---:R-:W-:Y:S02]  /*12b0*/  PRMT R9, RZ, 0x7610, R9 ;  /* 0x00007610ff097816 */ /* 0x004fe40000000009 */
[----:B---3--:R-:W-:Y:S02]  /*12c0*/  PRMT R10, RZ, 0x7610, R10 ;  /* 0x00007610ff0a7816 */ /* 0x008fe4000000000a */
[----:B----4-:R-:W-:Y:S02]  /*12d0*/  PRMT R11, RZ, 0x7610, R11 ;  /* 0x00007610ff0b7816 */ /* 0x010fe4000000000b */
[----:B-----5:R-:W-:Y:S02]  /*12e0*/  PRMT R12, RZ, 0x7610, R12 ;  /* 0x00007610ff0c7816 */ /* 0x020fe4000000000c */
[----:B------:R-:W-:Y:S02]  /*12f0*/  PRMT R13, RZ, 0x7610, R13 ;  /* 0x00007610ff0d7816 */ /* 0x000fe4000000000d */
[----:B------:R-:W-:-:S02]  /*1300*/  PRMT R14, RZ, 0x7610, R14 ;  /* 0x00007610ff0e7816 */ /* 0x000fc4000000000e */
[----:B------:R-:W-:Y:S01]  /*1310*/  PRMT R15, RZ, 0x7610, R15 ;  /* 0x00007610ff0f7816 */ /* 0x000fe2000000000f */
[----:B------:R-:W2:Y:S01]  /*1320*/  @!P2 LDG.E.U16 R6, desc[UR18][R4.64] ;  /* 0x000000120406a981 */ /* 0x000ea2000c1e1500 */
[----:B------:R-:W-:-:S03]  /*1330*/  ISETP.GE.AND P2, PT, R55, UR7, PT ;  /* 0x0000000737007c0c */ /* 0x000fc6000bf46270 */
[----:B------:R-:W3:Y:S01]  /*1340*/  @!P1 LDG.E.U16 R8, desc[UR18][R4.64+0x40] ;  /* 0x0000401204089981 */ /* 0x000ee2000c1e1500 */
[----:B------:R-:W-:-:S03]  /*1350*/  ISETP.GE.AND P1, PT, R56, UR7, PT ;  /* 0x0000000738007c0c */ /* 0x000fc6000bf26270 */
[----:B------:R-:W4:Y:S01]  /*1360*/  @!P0 LDG.E.U16 R9, desc[UR18][R4.64+0x80] ;  /* 0x0000801204098981 */ /* 0x000f22000c1e1500 */
[----:B------:R-:W-:-:S03]  /*1370*/  ISETP.GE.AND P0, PT, R57, UR7, PT ;  /* 0x0000000739007c0c */ /* 0x000fc6000bf06270 */
[----:B------:R-:W5:Y:S01]  /*1380*/  @!P4 LDG.E.U16 R10, desc[UR18][R4.64+0xc0] ;  /* 0x0000c012040ac981 */ /* 0x000f62000c1e1500 */
        /* <DEDUP_REMOVED lines=10> */
[----:B------:R-:W-:Y:S02]  /*1430*/  ISETP.GE.AND P1, PT, R63, UR7, PT ;  /* 0x000000073f007c0c */ /* 0x000fe4000bf26270 */
[----:B------:R-:W-:Y:S01]  /*1440*/  PRMT R16, RZ, 0x7610, R16 ;  /* 0x00007610ff107816 */ /* 0x000fe20000000010 */
[----:B------:R-:W5:Y:S01]  /*1450*/  @!P0 LDG.E.U16 R0, desc[UR18][R4.64+0x240] ;  /* 0x0002401204008981 */ /* 0x000f62000c1e1500 */
[----:B------:R-:W-:Y:S02]  /*1460*/  PRMT R17, RZ, 0x7610, R17 ;  /* 0x00007610ff117816 */ /* 0x000fe40000000011 */
[----:B------:R-:W-:Y:S02]  /*1470*/  PRMT R18, RZ, 0x7610, R18 ;  /* 0x00007610ff127816 */ /* 0x000fe40000000012 */
[----:B------:R-:W-:Y:S01]  /*1480*/  PRMT R19, RZ, 0x7610, R19 ;  /* 0x00007610ff137816 */ /* 0x000fe20000000013 */
[----:B------:R-:W5:Y:S01]  /*1490*/  @!P4 LDG.E.U16 R16, desc[UR18][R4.64+0x280] ;  /* 0x000280120410c981 */ /* 0x000f62000c1e1500 */
[----:B------:R-:W-:-:S03]  /*14a0*/  PRMT R20, RZ, 0x7610, R20 ;  /* 0x00007610ff147816 */ /* 0x000fc60000000014 */
[----:B------:R-:W5:Y:S04]  /*14b0*/  @!P6 LDG.E.U16 R17, desc[UR18][R4.64+0x2c0] ;  /* 0x0002c0120411e981 */ /* 0x000f68000c1e1500 */
[----:B------:R-:W5:Y:S04]  /*14c0*/  @!P5 LDG.E.U16 R18, desc[UR18][R4.64+0x300] ;  /* 0x000300120412d981 */ /* 0x000f68000c1e1500 */
[----:B------:R-:W5:Y:S04]  /*14d0*/  @!P3 LDG.E.U16 R19, desc[UR18][R4.64+0x340] ;  /* 0x000340120413b981 */ /* 0x000f68000c1e1500 */
[----:B------:R-:W5:Y:S04]  /*14e0*/  @!P2 LDG.E.U16 R20, desc[UR18][R4.64+0x380] ;  /* 0x000380120414a981 */ /* 0x000f68000c1e1500 */
[----:B------:R0:W5:Y:S01]  /*14f0*/  @!P1 LDG.E.U16 R21, desc[UR18][R4.64+0x3c0] ;  /* 0x0003c01204159981 */ /* 0x000162000c1e1500 */
[----:B------:R-:W-:-:S02]  /*1500*/  ISETP.GE.AND P2, PT, R7, UR7, PT ;  /* 0x0000000707007c0c */ /* 0x000fc4000bf46270 */
[----:B------:R-:W-:Y:S01]  /*1510*/  ISETP.GE.AND P1, PT, R49, UR7, PT ;  /* 0x0000000731007c0c */ /* 0x000fe2000bf26270 */
[----:B------:R-:W-:Y:S01]  /*1520*/  IMAD.U32 R3, RZ, RZ, UR14 ;  /* 0x0000000eff037e24 */ /* 0x000fe2000f8e00ff */
[----:B------:R-:W-:Y:S02]  /*1530*/  MOV R2, UR13 ;  /* 0x0000000d00027c02 */ /* 0x000fe40008000f00 */
[----:B------:R-:W-:Y:S02]  /*1540*/  ISETP.GE.AND P0, PT, R50, UR7, PT ;  /* 0x0000000732007c0c */ /* 0x000fe4000bf06270 */
[----:B0-----:R-:W-:Y:S01]  /*1550*/  PRMT R4, RZ, 0x7610, R4 ;  /* 0x00007610ff047816 */ /* 0x001fe20000000004 */
[----:B------:R-:W-:Y:S01]  /*1560*/  IMAD.WIDE R2, R7, 0x2, R2 ;  /* 0x0000000207027825 */ /* 0x000fe200078e0202 */
[----:B------:R-:W-:Y:S02]  /*1570*/  PRMT R5, RZ, 0x7610, R5 ;  /* 0x00007610ff057816 */ /* 0x000fe40000000005 */
[----:B------:R-:W-:-:S02]  /*1580*/  ISETP.GE.AND P4, PT, R51, UR7, PT ;  /* 0x0000000733007c0c */ /* 0x000fc4000bf86270 */
[----:B------:R-:W-:Y:S02]  /*1590*/  ISETP.GE.AND P6, PT, R52, UR7, PT ;  /* 0x0000000734007c0c */ /* 0x000fe4000bfc6270 */
[----:B------:R-:W-:Y:S02]  /*15a0*/  ISETP.GE.AND P5, PT, R53, UR7, PT ;  /* 0x0000000735007c0c */ /* 0x000fe4000bfa6270 */
[----:B------:R-:W-:Y:S02]  /*15b0*/  ISETP.GE.AND P3, PT, R54, UR7, PT ;  /* 0x0000000736007c0c */ /* 0x000fe4000bf66270 */
[----:B------:R-:W-:Y:S02]  /*15c0*/  PRMT R7, RZ, 0x7610, R7 ;  /* 0x00007610ff077816 */ /* 0x000fe40000000007 */
[----:B------:R-:W-:Y:S02]  /*15d0*/  PRMT R30, RZ, 0x7610, R30 ;  /* 0x00007610ff1e7816 */ /* 0x000fe4000000001e */
[----:B------:R-:W-:-:S02]  /*15e0*/  PRMT R31, RZ, 0x7610, R31 ;  /* 0x00007610ff1f7816 */ /* 0x000fc4000000001f */
[----:B------:R-:W-:Y:S02]  /*15f0*/  PRMT R32, RZ, 0x7610, R32 ;  /* 0x00007610ff207816 */ /* 0x000fe40000000020 */
[----:B------:R-:W-:Y:S02]  /*1600*/  PRMT R33, RZ, 0x7610, R33 ;  /* 0x00007610ff217816 */ /* 0x000fe40000000021 */
[----:B------:R-:W-:Y:S01]  /*1610*/  PRMT R34, RZ, 0x7610, R34 ;  /* 0x00007610ff227816 */ /* 0x000fe20000000022 */
[----:B------:R-:W-:Y:S04]  /*1620*/  STL [R1+0x44], R79 ;  /* 0x0000444f01007387 */ /* 0x000fe80000100800 */
        /* <DEDUP_REMOVED lines=15> */
[----:B------:R-:W-:Y:S04]  /*1720*/  STL [R1], R35 ;  /* 0x0000002301007387 */ /* 0x000fe80000100800 */
[----:B--2---:R-:W-:Y:S04]  /*1730*/  STS.U16 [R79], R6 ;  /* 0x000000064f007388 */ /* 0x004fe80000000400 */
[----:B---3--:R-:W-:Y:S04]  /*1740*/  STS.U16 [R78+0x40], R8 ;  /* 0x000040084e007388 */ /* 0x008fe80000000400 */
[----:B----4-:R-:W-:Y:S04]  /*1750*/  STS.U16 [R77+0x80], R9 ;  /* 0x000080094d007388 */ /* 0x010fe80000000400 */
[----:B-----5:R-:W-:Y:S04]  /*1760*/  STS.U16 [R76+0xc0], R10 ;  /* 0x0000c00a4c007388 */ /* 0x020fe80000000400 */
[----:B------:R-:W-:Y:S04]  /*1770*/  STS.U16 [R75+0x100], R11 ;  /* 0x0001000b4b007388 */ /* 0x000fe80000000400 */
[----:B------:R-:W-:Y:S04]  /*1780*/  STS.U16 [R74+0x140], R12 ;  /* 0x0001400c4a007388 */ /* 0x000fe80000000400 */
[----:B------:R-:W-:Y:S04]  /*1790*/  STS.U16 [R73+0x180], R13 ;  /* 0x0001800d49007388 */ /* 0x000fe80000000400 */
[----:B------:R-:W-:Y:S04]  /*17a0*/  STS.U16 [R72+0x1c0], R14 ;  /* 0x0001c00e48007388 */ /* 0x000fe80000000400 */
[----:B------:R-:W-:Y:S04]  /*17b0*/  STS.U16 [R71+0x200], R15 ;  /* 0x0002000f47007388 */ /* 0x000fe80000000400 */
[----:B------:R0:W-:Y:S04]  /*17c0*/  STS.U16 [R70+0x240], R0 ;  /* 0x0002400046007388 */ /* 0x0001e80000000400 */
[----:B------:R-:W-:Y:S04]  /*17d0*/  STS.U16 [R69+0x280], R16 ;  /* 0x0002801045007388 */ /* 0x000fe80000000400 */
[----:B------:R1:W-:Y:S04]  /*17e0*/  STS.U16 [R68+0x2c0], R17 ;  /* 0x0002c01144007388 */ /* 0x0003e80000000400 */
[----:B------:R-:W-:Y:S04]  /*17f0*/  STS.U16 [R67+0x300], R18 ;  /* 0x0003001243007388 */ /* 0x000fe80000000400 */
[----:B------:R-:W-:Y:S04]  /*1800*/  STS.U16 [R66+0x340], R19 ;  /* 0x0003401342007388 */ /* 0x000fe80000000400 */
[----:B------:R-:W-:Y:S04]  /*1810*/  STS.U16 [R65+0x380], R20 ;  /* 0x0003801441007388 */ /* 0x000fe80000000400 */
[----:B------:R-:W-:Y:S01]  /*1820*/  STS.U16 [R64+0x3c0], R21 ;  /* 0x0003c01540007388 */ /* 0x000fe20000000400 */
[----:B------:R-:W-:-:S03]  /*1830*/  NOP ;  /* 0x0000000000007918 */ /* 0x000fc60000000000 */
[----:B------:R-:W-:Y:S04]  /*1840*/  LDS.U16 R29, [R103] ;  /* 0x00000000671d7984 */ /* 0x000fe80000000400 */
        /* <DEDUP_REMOVED lines=14> */
[----:B------:R-:W-:Y:S01]  /*1930*/  LDS.U16 R11, [R103+0x1e] ;  /* 0x00001e00670b7984 */ /* 0x000fe20000000400 */
[----:B------:R-:W-:Y:S01]  /*1940*/  BAR.SYNC.DEFER_BLOCKING 0x0 ;  /* 0x0000000000007b1d */ /* 0x000fe20000010000 */
[----:B0-----:R-:W-:-:S02]  /*1950*/  PRMT R0, RZ, 0x7610, R0 ;  /* 0x00007610ff007816 */ /* 0x001fc40000000000 */
[----:B------:R-:W-:Y:S02]  /*1960*/  PRMT R6, RZ, 0x7610, R6 ;  /* 0x00007610ff067816 */ /* 0x000fe40000000006 */
[----:B------:R-:W-:Y:S02]  /*1970*/  PRMT R8, RZ, 0x7610, R8 ;  /* 0x00007610ff087816 */ /* 0x000fe40000000008 */
[----:B------:R-:W-:Y:S02]  /*1980*/  PRMT R9, RZ, 0x7610, R9 ;  /* 0x00007610ff097816 */ /* 0x000fe40000000009 */
[----:B------:R-:W-:Y:S02]  /*1990*/  PRMT R13, RZ, 0x7610, R13 ;  /* 0x00007610ff0d7816 */ /* 0x000fe4000000000d */
        /* <DEDUP_REMOVED lines=21> */
[----:B-1----:R-:W-:-:S03]  /*1af0*/  PRMT R17, RZ, 0x7610, R17 ;  /* 0x00007610ff117816 */ /* 0x002fc60000000011 */
[----:B------:R-:W5:Y:S04]  /*1b00*/  @!P5 LDG.E.U16 R31, desc[UR18][R2.64+0x300] ;  /* 0x00030012021fd981 */ /* 0x000f68000c1e1500 */
[----:B------:R-:W5:Y:S04]  /*1b10*/  @!P0 LDG.E.U16 R15, desc[UR18][R2.64+0x240] ;  /* 0x00024012020f8981 */ /* 0x000f68000c1e1500 */
[----:B------:R-:W5:Y:S04]  /*1b20*/  @!P4 LDG.E.U16 R17, desc[UR18][R2.64+0x280] ;  /* 0x000280120211c981 */ /* 0x000f68000c1e1500 */
[----:B------:R-:W5:Y:S04]  /*1b30*/  @!P3 LDG.E.U16 R32, desc[UR18][R2.64+0x340] ;  /* 0x000340120220b981 */ /* 0x000f68000c1e1500 */
[----:B------:R-:W5:Y:S04]  /*1b40*/  @!P2 LDG.E.U16 R33, desc[UR18][R2.64+0x380] ;  /* 0x000380120221a981 */ /* 0x000f68000c1e1500 */
[----:B------:R0:W5:Y:S04]  /*1b50*/  @!P1 LDG.E.U16 R34, desc[UR18][R2.64+0x3c0] ;  /* 0x0003c01202229981 */ /* 0x000168000c1e1500 */
[----:B------:R-:W5:Y:S01]  /*1b60*/  LDL.LU R3, [R1+0x4c] ;  /* 0x00004c0001037983 */ /* 0x000f620000300800 */
[----:B0-----:R-:W0:Y:S01]  /*1b70*/  LDC R2, c[0x0][0x21c] ;  /* 0x00008700ff027b82 */ /* 0x001e220000000800 */
[----:B------:R-:W-:-:S02]  /*1b80*/  SHF.L.U32 R42, R102, 0x10, RZ ;  /* 0x00000010662a7819 */ /* 0x000fc400000006ff */
[----:B------:R-:W-:Y:S02]  /*1b90*/  SHF.L.U32 R43, R101, 0x10, RZ ;  /* 0x00000010652b7819 */ /* 0x000fe400000006ff */
[----:B------:R-:W-:Y:S02]  /*1ba0*/  SHF.L.U32 R40, R100, 0x10, RZ ;  /* 0x0000001064287819 */ /* 0x000fe400000006ff */
[----:B0-----:R-:W-:Y:S02]  /*1bb0*/  ISETP.GE.AND P0, PT, R2, 0x1, PT ;  /* 0x000000010200780c */ /* 0x001fe40003f06270 */
[----:B------:R-:W-:Y:S01]  /*1bc0*/  SHF.L.U32 R41, R91, 0x10, RZ ;  /* 0x000000105b297819 */ /* 0x000fe200000006ff */
[----:B------:R-:W-:Y:S01]  /*1bd0*/  HFMA2.MMA R90, -RZ, RZ, 0, 0 ;  /* 0x00000000ff5a7435 */ /* 0x000fe200000001ff */
[----:B------:R-:W-:Y:S02]  /*1be0*/  CS2R R88, SRZ ;  /* 0x0000000000587805 */ /* 0x000fe4000001ff00 */
[----:B------:R-:W-:Y:S01]  /*1bf0*/  CS2R R80, SRZ ;  /* 0x0000000000507805 */ /* 0x000fe2000001ff00 */
        /* <DEDUP_REMOVED lines=9> */
[----:B------:R-:W-:Y:S04]  /*1c90*/  STS.U16 [R70+0x240], R15 ;  /* 0x0002400f46007388 */ /* 0x000fe80000000400 */
[----:B------:R0:W-:Y:S04]  /*1ca0*/  STS.U16 [R69+0x280], R17 ;  /* 0x0002801145007388 */ /* 0x0001e80000000400 */
[----:B------:R-:W-:Y:S04]  /*1cb0*/  STS.U16 [R68+0x2c0], R30 ;  /* 0x0002c01e44007388 */ /* 0x000fe80000000400 */
[----:B------:R-:W-:Y:S04]  /*1cc0*/  STS.U16 [R67+0x300], R31 ;  /* 0x0003001f43007388 */ /* 0x000fe80000000400 */
[----:B------:R-:W-:Y:S04]  /*1cd0*/  STS.U16 [R66+0x340], R32 ;  /* 0x0003402042007388 */ /* 0x000fe80000000400 */
[----:B------:R-:W-:Y:S04]  /*1ce0*/  STS.U16 [R65+0x380], R33 ;  /* 0x0003802141007388 */ /* 0x000fe80000000400 */
[----:B------:R-:W-:Y:S01]  /*1cf0*/  STS.U16 [R64+0x3c0], R34 ;  /* 0x0003c02240007388 */ /* 0x000fe20000000400 */
[----:B------:R-:W-:-:S03]  /*1d00*/  NOP ;  /* 0x0000000000007918 */ /* 0x000fc60000000000 */
[----:B------:R-:W1:Y:S04]  /*1d10*/  LDS.U16 R0, [R103] ;  /* 0x0000000067007984 */ /* 0x000e680000000400 */
[----:B------:R-:W2:Y:S04]  /*1d20*/  LDS.U16 R68, [R103+0x2] ;  /* 0x0000020067447984 */ /* 0x000ea80000000400 */
[----:B------:R-:W3:Y:S04]  /*1d30*/  LDS.U16 R67, [R103+0x4] ;  /* 0x0000040067437984 */ /* 0x000ee80000000400 */
[----:B------:R-:W4:Y:S04]  /*1d40*/  LDS.U16 R66, [R103+0x6] ;  /* 0x0000060067427984 */ /* 0x000f280000000400 */
[----:B------:R-:W5:Y:S04]  /*1d50*/  LDS.U16 R65, [R103+0x8] ;  /* 0x0000080067417984 */ /* 0x000f680000000400 */
[----:B------:R-:W5:Y:S04]  /*1d60*/  LDS.U16 R64, [R103+0xa] ;  /* 0x00000a0067407984 */ /* 0x000f680000000400 */
[----:B------:R-:W5:Y:S04]  /*1d70*/  LDS.U16 R63, [R103+0xc] ;  /* 0x00000c00673f7984 */ /* 0x000f680000000400 */
[----:B------:R-:W5:Y:S04]  /*1d80*/  LDS.U16 R62, [R103+0xe] ;  /* 0x00000e00673e7984 */ /* 0x000f680000000400 */
[----:B------:R-:W5:Y:S04]  /*1d90*/  LDS.U16 R61, [R103+0x10] ;  /* 0x00001000673d7984 */ /* 0x000f680000000400 */
[----:B------:R-:W5:Y:S01]  /*1da0*/  LDS.U16 R60, [R103+0x12] ;  /* 0x00001200673c7984 */ /* 0x000f620000000400 */
[----:B0-----:R-:W-:-:S03]  /*1db0*/  SHF.L.U32 R17, R35, 0x10, RZ ;  /* 0x0000001023117819 */ /* 0x001fc600000006ff */
[----:B------:R-:W0:Y:S01]  /*1dc0*/  LDS.U16 R59, [R103+0x14] ;  /* 0x00001400673b7984 */ /* 0x000e220000000400 */
[----:B-1----:R-:W-:Y:S01]  /*1dd0*/  IMAD.U32 R0, R0, 0x10000, RZ ;  /* 0x0001000000007824 */ /* 0x002fe200078e00ff */
[----:B------:R-:W-:Y:S02]  /*1de0*/  SHF.L.U32 R15, R159, 0x10, RZ ;  /* 0x000000109f0f7819 */ /* 0x000fe400000006ff */
[----:B------:R-:W1:Y:S01]  /*1df0*/  LDS.U16 R58, [R103+0x16] ;  /* 0x00001600673a7984 */ /* 0x000e620000000400 */
[----:B--2---:R-:W-:Y:S02]  /*1e00*/  IMAD.U32 R68, R68, 0x10000, RZ ;  /* 0x0001000044447824 */ /* 0x004fe400078e00ff */
[----:B------:R-:W-:Y:S01]  /*1e10*/  FFMA.FTZ R3, R0, R17, R3 ;  /* 0x0000001100037223 */ /* 0x000fe20000010003 */
[----:B------:R-:W-:Y:S01]  /*1e20*/  SHF.L.U32 R14, R158, 0x10, RZ ;  /* 0x000000109e0e7819 */ /* 0x000fe200000006ff */
[----:B------:R-:W2:Y:S01]  /*1e30*/  LDS.U16 R57, [R103+0x18] ;  /* 0x0000180067397984 */ /* 0x000ea20000000400 */
[----:B---3--:R-:W-:-:S02]  /*1e40*/  IMAD.U32 R67, R67, 0x10000, RZ ;  /* 0x0001000043437824 */ /* 0x008fc400078e00ff */
[----:B------:R-:W-:Y:S01]  /*1e50*/  FFMA.FTZ R2, R68, R15, R3 ;  /* 0x0000000f44027223 */ /* 0x000fe20000010003 */
[----:B------:R-:W-:Y:S01]  /*1e60*/  SHF.L.U32 R13, R157, 0x10, RZ ;  /* 0x000000109d0d7819 */ /* 0x000fe200000006ff */
[----:B------:R-:W3:Y:S01]  /*1e70*/  LDS.U16 R56, [R103+0x1a] ;  /* 0x00001a0067387984 */ /* 0x000ee20000000400 */
[----:B----4-:R-:W-:Y:S02]  /*1e80*/  IMAD.U32 R66, R66, 0x10000, RZ ;  /* 0x0001000042427824 */ /* 0x010fe400078e00ff */
[----:B------:R-:W-:Y:S01]  /*1e90*/  FFMA.FTZ R3, R67, R14, R2 ;  /* 0x0000000e43037223 */ /* 0x000fe20000010002 */
[----:B------:R-:W4:Y:S01]  /*1ea0*/  LDS.U16 R55, [R103+0x1c] ;  /* 0x00001c0067377984 */ /* 0x000f220000000400 */
[----:B-----5:R-:W-:Y:S02]  /*1eb0*/  IMAD.U32 R65, R65, 0x10000, RZ ;  /* 0x0001000041417824 */ /* 0x020fe400078e00ff */
[----:B------:R-:W-:Y:S01]  /*1ec0*/  FFMA.FTZ R2, R66, R13, R3 ;  /* 0x0000000d42027223 */ /* 0x000fe20000010003 */
[----:B------:R-:W5:Y:S01]  /*1ed0*/  LDS.U16 R54, [R103+0x1e] ;  /* 0x00001e0067367984 */ /* 0x000f620000000400 */
[----:B------:R-:W-:-:S02]  /*1ee0*/  IMAD.U32 R64, R64, 0x10000, RZ ;  /* 0x0001000040407824 */ /* 0x000fc400078e00ff */
[----:B------:R-:W-:Y:S01]  /*1ef0*/  FFMA.FTZ R3, R65, R42, R2 ;  /* 0x0000002a41037223 */ /* 0x000fe20000010002 */
[----:B------:R-:W-:-:S03]  /*1f00*/  IMAD.U32 R63, R63, 0x10000, RZ ;  /* 0x000100003f3f7824 */ /* 0x000fc600078e00ff */
[----:B------:R-:W-:Y:S01]  /*1f10*/  FFMA.FTZ R2, R64, R43, R3 ;  /* 0x0000002b40027223 */ /* 0x000fe20000010003 */
[----:B------:R-:W-:Y:S01]  /*1f20*/  SHF.L.U32 R9, R99, 0x10, RZ ;  /* 0x0000001063097819 */ /* 0x000fe200000006ff */
[----:B------:R-:W-:Y:S02]  /*1f30*/  IMAD.U32 R62, R62, 0x10000, RZ ;  /* 0x000100003e3e7824 */ /* 0x000fe400078e00ff */
[----:B------:R-:W-:Y:S01]  /*1f40*/  FFMA.FTZ R31, R63, R40, R2 ;  /* 0x000000283f1f7223 */ /* 0x000fe20000010002 */
[----:B------:R-:W-:Y:S01]  /*1f50*/  SHF.L.U32 R8, R98, 0x10, RZ ;  /* 0x0000001062087819 */ /* 0x000fe200000006ff */
[----:B------:R-:W-:Y:S02]  /*1f60*/  IMAD.U32 R61, R61, 0x10000, RZ ;  /* 0x000100003d3d7824 */ /* 0x000fe400078e00ff */
[----:B------:R-:W-:Y:S01]  /*1f70*/  FFMA.FTZ R30, R62, R9, R31 ;  /* 0x000000093e1e7223 */ /* 0x000fe2000001001f */
[----:B------:R-:W-:Y:S02]  /*1f80*/  SHF.L.U32 R7, R97, 0x10, RZ ;  /* 0x0000001061077819 */ /* 0x000fe400000006ff */
[----:B------:R-:W-:Y:S01]  /*1f90*/  SHF.L.U32 R60, R60, 0x10, RZ ;  /* 0x000000103c3c7819 */ /* 0x000fe200000006ff */
[----:B------:R-:W-:Y:S01]  /*1fa0*/  FFMA.FTZ R31, R61, R8, R30 ;  /* 0x000000083d1f7223 */ /* 0x000fe2000001001e */
[----:B------:R-:W-:-:S02]  /*1fb0*/  SHF.L.U32 R6, R96, 0x10, RZ ;  /* 0x0000001060067819 */ /* 0x000fc400000006ff */
[----:B0-----:R-:W-:Y:S01]  /*1fc0*/  SHF.L.U32 R59, R59, 0x10, RZ ;  /* 0x000000103b3b7819 */ /* 0x001fe200000006ff */
[----:B------:R-:W-:Y:S01]  /*1fd0*/  FFMA.FTZ R30, R60, R7, R31 ;  /* 0x000000073c1e7223 */ /* 0x000fe2000001001f */
[----:B------:R-:W-:Y:S01]  /*1fe0*/  SHF.L.U32 R5, R95, 0x10, RZ ;  /* 0x000000105f057819 */ /* 0x000fe200000006ff */
[----:B-1----:R-:W-:Y:S02]  /*1ff0*/  IMAD.U32 R58, R58, 0x10000, RZ ;  /* 0x000100003a3a7824 */ /* 0x002fe400078e00ff */
[----:B------:R-:W-:Y:S01]  /*2000*/  FFMA.FTZ R31, R59, R6, R30 ;  /* 0x000000063b1f7223 */ /* 0x000fe2000001001e */
[----:B------:R-:W-:Y:S02]  /*2010*/  SHF.L.U32 R4, R94, 0x10, RZ ;  /* 0x000000105e047819 */ /* 0x000fe400000006ff */
[----:B--2---:R-:W-:Y:S01]  /*2020*/  SHF.L.U32 R57, R57, 0x10, RZ ;  /* 0x0000001039397819 */ /* 0x004fe200000006ff */
[----:B------:R-:W-:Y:S01]  /*2030*/  FFMA.FTZ R30, R58, R5, R31 ;  /* 0x000000053a1e7223 */ /* 0x000fe2000001001f */
[----:B------:R-:W-:-:S02]  /*2040*/  SHF.L.U32 R3, R93, 0x10, RZ ;  /* 0x000000105d037819 */ /* 0x000fc400000006ff */
[----:B---3--:R-:W-:Y:S01]  /*2050*/  SHF.L.U32 R56, R56, 0x10, RZ ;  /* 0x0000001038387819 */ /* 0x008fe200000006ff */
[----:B------:R-:W-:Y:S01]  /*2060*/  FFMA.FTZ R31, R57, R4, R30 ;  /* 0x00000004391f7223 */ /* 0x000fe2000001001e */
[----:B------:R-:W-:Y:S01]  /*2070*/  SHF.L.U32 R2, R92, 0x10, RZ ;  /* 0x000000105c027819 */ /* 0x000fe200000006ff */
[----:B----4-:R-:W-:Y:S02]  /*2080*/  IMAD.U32 R55, R55, 0x10000, RZ ;  /* 0x0001000037377824 */ /* 0x010fe400078e00ff */
[----:B------:R-:W-:Y:S01]  /*2090*/  FFMA.FTZ R30, R56, R3, R31 ;  /* 0x00000003381e7223 */ /* 0x000fe2000001001f */
[----:B-----5:R-:W-:-:S03]  /*20a0*/  SHF.L.U32 R54, R54, 0x10, RZ ;  /* 0x0000001036367819 */ /* 0x020fc600000006ff */
[----:B------:R-:W-:-:S04]  /*20b0*/  FFMA.FTZ R31, R55, R2, R30 ;  /* 0x00000002371f7223 */ /* 0x000fc8000001001e */
[----:B------:R-:W-:-:S05]  /*20c0*/  FFMA.FTZ R30, R54, R41, R31 ;  /* 0x00000029361e7223 */ /* 0x000fca000001001f */
[----:B------:R0:W-:Y:S01]  /*20d0*/  STL [R1+0x4c], R30 ;  /* 0x00004c1e01007387 */ /* 0x0001e20000100800 */
[----:B------:R-:W-:Y:S02]  /*20e0*/  CS2R R78, SRZ ;  /* 0x00000000004e7805 */ /* 0x000fe4000001ff00 */
[----:B------:R-:W-:Y:S02]  /*20f0*/  CS2R R76, SRZ ;  /* 0x00000000004c7805 */ /* 0x000fe4000001ff00 */
[----:B------:R-:W-:Y:S02]  /*2100*/  CS2R R74, SRZ ;  /* 0x00000000004a7805 */ /* 0x000fe4000001ff00 */
[----:B------:R-:W-:Y:S02]  /*2110*/  CS2R R72, SRZ ;  /* 0x0000000000487805 */ /* 0x000fe4000001ff00 */
[----:B------:R-:W-:Y:S02]  /*2120*/  CS2R R70, SRZ ;  /* 0x0000000000467805 */ /* 0x000fe4000001ff00 */
[----:B------:R-:W-:Y:S01]  /*2130*/  MOV R69, RZ ;  /* 0x000000ff00457202 */ /* 0x000fe20000000f00 */
[----:B------:R-:W-:Y:S01]  /*2140*/  FMUL.FTZ R53, R0, UR4 ;  /* 0x0000000400357c20 */ /* 0x000fe20008410000 */
        /* <DEDUP_REMOVED lines=15> */
[----:B------:R-:W-:Y:S06]  /*2240*/  BAR.SYNC.DEFER_BLOCKING 0x0 ;  /* 0x0000000000007b1d */ /* 0x000fec0000010000 */
[----:B0-----:R-:W-:Y:S05]  /*2250*/  @!P0 BRA `(.L_x_1) ;  /* 0x00000028005c8947 */ /* 0x001fea0003800000 */
[----:B------:R-:W-:Y:S01]  /*2260*/  USHF.R.S32.HI UR30, URZ, 0x1f, UR8 ;  /* 0x0000001f3f1e7899 */ /* 0x000fe20008011408 */
[----:B------:R-:W-:Y:S01]  /*2270*/  SHF.L.U32 R29, R29, 0x10, RZ ;  /* 0x000000101d1d7819 */ /* 0x000fe200000006ff */
[----:B------:R-:W-:Y:S01]  /*2280*/  ULDC.64 UR48, c[0x0][0x230] ;  /* 0x00008c0000307ab9 */ /* 0x000fe20000000a00 */
[----:B------:R-:W-:Y:S01]  /*2290*/  ULDC.64 UR16, c[0x0][0x248] ;  /* 0x0000920000107ab9 */ /* 0x000fe20000000a00 */
[----:B------:R-:W-:Y:S01]  /*22a0*/  UIMAD UR7, UR30, UR48, URZ ;  /* 0x000000301e0772a4 */ /* 0x000fe2000f8e023f */
[----:B------:R-:W-:Y:S01]  /*22b0*/  SHF.L.U32 R26, R26, 0x10, RZ ;  /* 0x000000101a1a7819 */ /* 0x000fe200000006ff */
[----:B------:R-:W-:Y:S01]  /*22c0*/  IMAD.U32 R28, R28, 0x10000, RZ ;  /* 0x000100001c1c7824 */ /* 0x000fe200078e00ff */
[----:B------:R-:W-:Y:S01]  /*22d0*/  SHF.L.U32 R27, R27, 0x10, RZ ;  /* 0x000000101b1b7819 */ /* 0x000fe200000006ff */
[----:B------:R-:W-:Y:S01]  /*22e0*/  UIMAD UR49, UR8, UR49, UR7 ;  /* 0x00000031083172a4 */ /* 0x000fe2000f8e0207 */
[----:B------:R-:W-:Y:S01]  /*22f0*/  IMAD.U32 R25, R25, 0x10000, RZ ;  /* 0x0001000019197824 */ /* 0x000fe200078e00ff */
[----:B------:R-:W-:Y:S01]  /*2300*/  UIMAD UR7, UR30, UR16, URZ ;  /* 0x000000101e0772a4 */ /* 0x000fe2000f8e023f */
[----:B------:R-:W-:Y:S01]  /*2310*/  SHF.L.U32 R24, R24, 0x10, RZ ;  /* 0x0000001018187819 */ /* 0x000fe200000006ff */
[----:B------:R-:W-:Y:S01]  /*2320*/  IMAD.U32 R22, R22, 0x10000, RZ ;  /* 0x0001000016167824 */ /* 0x000fe200078e00ff */
[----:B------:R-:W-:Y:S01]  /*2330*/  SHF.L.U32 R23, R23, 0x10, RZ ;  /* 0x0000001017177819 */ /* 0x000fe200000006ff */
[----:B------:R-:W-:Y:S01]  /*2340*/  IMAD.U32 R19, R19, 0x10000, RZ ;  /* 0x0001000013137824 */ /* 0x000fe200078e00ff */
[----:B------:R-:W-:Y:S01]  /*2350*/  SHF.L.U32 R21, R21, 0x10, RZ ;  /* 0x0000001015157819 */ /* 0x000fe200000006ff */
[----:B------:R-:W-:Y:S01]  /*2360*/  UIMAD UR50, UR8, UR17, UR7 ;  /* 0x00000011083272a4 */ /* 0x000fe2000f8e0207 */
[----:B------:R-:W-:Y:S01]  /*2370*/  SHF.L.U32 R20, R20, 0x10, RZ ;  /* 0x0000001014147819 */ /* 0x000fe200000006ff */
[----:B------:R-:W-:Y:S01]  /*2380*/  FADD.FTZ R33, R29, UR5 ;  /* 0x000000051d217e21 */ /* 0x000fe20008010000 */
[----:B------:R-:W-:Y:S01]  /*2390*/  SHF.L.U32 R10, R10, 0x10, RZ ;  /* 0x000000100a0a7819 */ /* 0x000fe200000006ff */
[----:B------:R-:W-:Y:S01]  /*23a0*/  FADD.FTZ R30, R26, UR5 ;  /* 0x000000051a1e7e21 */ /* 0x000fe20008010000 */
[----:B------:R-:W-:Y:S01]  /*23b0*/  SHF.L.U32 R18, R18, 0x10, RZ ;  /* 0x0000001012127819 */ /* 0x000fe200000006ff */
[----:B------:R-:W-:Y:S01]  /*23c0*/  ULDC.64 UR32, c[0x0][0x268] ;  /* 0x00009a0000207ab9 */ /* 0x000fe20000000a00 */
[----:B------:R-:W-:Y:S01]  /*23d0*/  SHF.L.U32 R16, R16, 0x10, RZ ;  /* 0x0000001010107819 */ /* 0x000fe200000006ff */
[----:B------:R-:W-:Y:S01]  /*23e0*/  UIADD3 UR17, UR15, -0x1, URZ ;  /* 0xffffffff0f117890 */ /* 0x000fe2000fffe03f */
[----:B------:R-:W-:Y:S01]  /*23f0*/  FADD.FTZ R32, R28, UR5 ;  /* 0x000000051c207e21 */ /* 0x000fe20008010000 */
[----:B------:R-:W-:Y:S01]  /*2400*/  FADD.FTZ R31, R27, UR5 ;  /* 0x000000051b1f7e21 */ /* 0x000fe20008010000 */
[----:B------:R-:W-:Y:S01]  /*2410*/  FADD.FTZ R29, R25, UR5 ;  /* 0x00000005191d7e21 */ /* 0x000fe20008010000 */
[----:B------:R-:W-:Y:S01]  /*2420*/  FADD.FTZ R26, R22, UR5 ;  /* 0x00000005161a7e21 */ /* 0x000fe20008010000 */
[----:B------:R-:W-:Y:S01]  /*2430*/  UIMAD.WIDE.U32 UR28, UR8, UR16, URZ ;  /* 0x00000010081c72a5 */ /* 0x000fe2000f8e003f */
[----:B------:R-:W-:Y:S01]  /*2440*/  FADD.FTZ R28, R24, UR5 ;  /* 0x00000005181c7e21 */ /* 0x000fe20008010000 */
[----:B------:R-:W-:Y:S01]  /*2450*/  FADD.FTZ R27, R23, UR5 ;  /* 0x00000005171b7e21 */ /* 0x000fe20008010000 */
[----:B------:R-:W-:Y:S01]  /*2460*/  FADD.FTZ R25, R21, UR5 ;  /* 0x0000000515197e21 */ /* 0x000fe20008010000 */
[----:B------:R-:W-:Y:S01]  /*2470*/  UIMAD UR16, UR30, UR32, URZ ;  /* 0x000000201e1072a4 */ /* 0x000fe2000f8e023f */
[----:B------:R-:W-:-:S02]  /*2480*/  IMAD.U32 R12, R12, 0x10000, RZ ;  /* 0x000100000c0c7824 */ /* 0x000fc400078e00ff */
[----:B------:R-:W-:Y:S01]  /*2490*/  FADD.FTZ R24, R20, UR5 ;  /* 0x0000000514187e21 */ /* 0x000fe20008010000 */
[----:B------:R-:W-:Y:S01]  /*24a0*/  FADD.FTZ R23, R19, UR5 ;  /* 0x0000000513177e21 */ /* 0x000fe20008010000 */
[----:B------:R-:W-:Y:S01]  /*24b0*/  SHF.L.U32 R11, R11, 0x10, RZ ;  /* 0x000000100b0b7819 */ /* 0x000fe200000006ff */
[----:B------:R-:W-:Y:S01]  /*24c0*/  FADD.FTZ R19, R10, UR5 ;  /* 0x000000050a137e21 */ /* 0x000fe20008010000 */
[----:B------:R-:W-:Y:S01]  /*24d0*/  FADD.FTZ R22, R18, UR5 ;  /* 0x0000000512167e21 */ /* 0x000fe20008010000 */
[----:B------:R-:W-:Y:S01]  /*24e0*/  ULEA.HI UR40, UR17, UR17, URZ, 0x1 ;  /* 0x0000001111287291 */ /* 0x000fe2000f8f083f */
[----:B------:R-:W-:Y:S01]  /*24f0*/  FMUL.FTZ R10, R26, R9 ;  /* 0x000000091a0a7220 */ /* 0x000fe20000410000 */
[----:B------:R-:W-:Y:S01]  /*2500*/  FADD.FTZ R21, R16, UR5 ;  /* 0x0000000510157e21 */ /* 0x000fe20008010000 */
[----:B------:R-:W-:Y:S01]  /*2510*/  FMUL.FTZ R9, R25, R8 ;  /* 0x0000000819097220 */ /* 0x000fe20000410000 */
[----:B------:R-:W-:Y:S01]  /*2520*/  UIMAD UR51, UR8, UR33, UR16 ;  /* 0x00000021083372a4 */ /* 0x000fe2000f8e0210 */
[----:B------:R-:W-:Y:S01]  /*2530*/  FADD.FTZ R20, R12, UR5 ;  /* 0x000000050c147e21 */ /* 0x000fe20008010000 */
[----:B------:R-:W-:Y:S01]  /*2540*/  FMUL.FTZ R8, R24, R7 ;  /* 0x0000000718087220 */ /* 0x000fe20000410000 */
[----:B------:R-:W-:Y:S01]  /*2550*/  ULEA.HI UR16, UR15, UR15, URZ, 0x1 ;  /* 0x0000000f0f107291 */ /* 0x000fe2000f8f083f */
[----:B------:R-:W-:Y:S01]  /*2560*/  FMUL.FTZ R7, R23, R6 ;  /* 0x0000000617077220 */ /* 0x000fe20000410000 */
[----:B------:R-:W-:Y:S01]  /*2570*/  FADD.FTZ R18, R11, UR5 ;  /* 0x000000050b127e21 */ /* 0x000fe20008010000 */
[----:B------:R-:W-:Y:S01]  /*2580*/  ULOP3.LUT UR40, UR40, 0xfffffe, URZ, 0xc0, !UPT ;  /* 0x00fffffe28287892 */ /* 0x000fe2000f8ec03f */
[----:B------:R-:W-:Y:S01]  /*2590*/  FMUL.FTZ R6, R22, R5 ;  /* 0x0000000516067220 */ /* 0x000fe20000410000 */
[----:B------:R-:W-:Y:S01]  /*25a0*/  FMUL.FTZ R16, R32, R15 ;  /* 0x0000000f20107220 */ /* 0x000fe20000410000 */
[----:B------:R-:W-:Y:S01]  /*25b0*/  FMUL.FTZ R5, R21, R4 ;  /* 0x0000000415057220 */ /* 0x000fe20000410000 */
[----:B------:R-:W-:Y:S01]  /*25c0*/  FMUL.FTZ R15, R31, R14 ;  /* 0x0000000e1f0f7220 */ /* 0x000fe20000410000 */
[----:B------:R-:W-:Y:S01]  /*25d0*/  FMUL.FTZ R4, R20, R3 ;  /* 0x0000000314047220 */ /* 0x000fe20000410000 */
[----:B------:R-:W-:Y:S01]  /*25e0*/  UIMAD.WIDE.U32 UR26, UR8, UR48, URZ ;  /* 0x00000030081a72a5 */ /* 0x000fe2000f8e003f */
[----:B------:R-:W-:Y:S01]  /*25f0*/  FMUL.FTZ R14, R30, R13 ;  /* 0x0000000d1e0e7220 */ /* 0x000fe20000410000 */
[----:B------:R-:W-:Y:S01]  /*2600*/  UIMAD.WIDE.U32 UR30, UR8, UR32, URZ ;  /* 0x00000020081e72a5 */ /* 0x000fe2000f8e003f */
[----:B------:R-:W-:Y:S01]  /*2610*/  FMUL.FTZ R3, R19, R2 ;  /* 0x0000000213037220 */ /* 0x000fe20000410000 */
[----:B------:R-:W-:Y:S01]  /*2620*/  ULOP3.LUT UR16, UR16, 0xfffffe, URZ, 0xc0, !UPT ;  /* 0x00fffffe10107892 */ /* 0x000fe2000f8ec03f */
[----:B------:R-:W-:Y:S01]  /*2630*/  ISETP.NE.AND P0, PT, R82, RZ, PT ;  /* 0x000000ff5200720c */ /* 0x000fe20003f05270 */
[----:B------:R-:W-:-:S02]  /*2640*/  IMAD.MOV.U32 R90, RZ, RZ, RZ ;  /* 0x000000ffff5a7224 */ /* 0x000fc400078e00ff */
[----:B------:R-:W-:Y:S01]  /*2650*/  FMUL.FTZ R17, R33, R17 ;  /* 0x0000001121117220 */ /* 0x000fe20000410000 */
[----:B------:R-:W-:Y:S01]  /*2660*/  FMUL.FTZ R13, R29, R42 ;  /* 0x0000002a1d0d7220 */ /* 0x000fe20000410000 */
[----:B------:R-:W-:Y:S01]  /*2670*/  FMUL.FTZ R12, R28, R43 ;  /* 0x0000002b1c0c7220 */ /* 0x000fe20000410000 */
[----:B------:R-:W-:Y:S01]  /*2680*/  FMUL.FTZ R11, R27, R40 ;  /* 0x000000281b0b7220 */ /* 0x000fe20000410000 */
[----:B------:R-:W-:Y:S01]  /*2690*/  FMUL.FTZ R2, R18, R41 ;  /* 0x0000002912027220 */ /* 0x000fe20000410000 */
[----:B------:R-:W-:Y:S01]  /*26a0*/  UIADD3 UR17, UR17, -UR40, URZ ;  /* 0x8000002811117290 */ /* 0x000fe2000fffe03f */
[----:B------:R-:W-:Y:S01]  /*26b0*/  UMOV UR7, URZ ;  /* 0x0000003f00077c82 */ /* 0x000fe20008000000 */
[----:B------:R-:W-:Y:S01]  /*26c0*/  ULDC UR54, c[0x0][0x224] ;  /* 0x0000890000367ab9 */ /* 0x000fe20000000800 */
[----:B------:R-:W-:Y:S01]  /*26d0*/  ULDC UR55, c[0x0][0x21c] ;  /* 0x0000870000377ab9 */ /* 0x000fe20000000800 */
[----:B------:R-:W-:Y:S01]  /*26e0*/  ULDC.64 UR32, c[0x0][0x2e0] ;  /* 0x0000b80000207ab9 */ /* 0x000fe20000000a00 */
[----:B------:R-:W-:Y:S01]  /*26f0*/  ULDC.64 UR34, c[0x0][0x270] ;  /* 0x00009c0000227ab9 */ /* 0x000fe20000000a00 */
[----:B------:R-:W-:Y:S01]  /*2700*/  ULDC.64 UR36, c[0x0][0x2d8] ;  /* 0x0000b60000247ab9 */ /* 0x000fe20000000a00 */
[----:B------:R-:W-:Y:S01]  /*2710*/  ULDC.64 UR38, c[0x0][0x250] ;  /* 0x0000940000267ab9 */ /* 0x000fe20000000a00 */
[----:B------:R-:W-:-:S02]  /*2720*/  UIADD3 UR16, UR15, -UR16, URZ ;  /* 0x800000100f107290 */ /* 0x000fc4000fffe03f */
[----:B------:R-:W-:Y:S02]  /*2730*/  UIADD3 UR49, UR27, UR49, URZ ;  /* 0x000000311b317290 */ /* 0x000fe4000fffe03f */
[----:B------:R-:W-:Y:S02]  /*2740*/  UIADD3 UR50, UR29, UR50, URZ ;  /* 0x000000321d327290 */ /* 0x000fe4000fffe03f */
[----:B------:R-:W-:Y:S01]  /*2750*/  UIADD3 UR51, UR31, UR51, URZ ;  /* 0x000000331f337290 */ /* 0x000fe2000fffe03f */
[----:B------:R-:W-:Y:S01]  /*2760*/  ULDC.64 UR40, c[0x0][0x2d0] ;  /* 0x0000b40000287ab9 */ /* 0x000fe20000000a00 */
[----:B------:R-:W-:-:S10]  /*2770*/  ULDC.64 UR42, c[0x0][0x238] ;  /* 0x00008e00002a7ab9 */ /* 0x000fd40000000a00 */
.L_x_13:
[----:B------:R-:W-:Y:S01]  /*2780*/  USHF.R.S32.HI UR52, URZ, 0x1f, UR7 ;  /* 0x0000001f3f347899 */ /* 0x000fe20008011407 */
[----:B0-----:R-:W0:Y:S01]  /*2790*/  S2R R161, SR_TID.X ;  /* 0x0000000000a17919 */ /* 0x001e220000002100 */
[----:B------:R-:W-:Y:S02]  /*27a0*/  UMOV UR48, UR26 ;  /* 0x0000001a00307c82 */ /* 0x000fe40008000000 */
[----:B------:R-:W-:Y:S02]  /*27b0*/  UIMAD UR46, UR52, UR42, URZ ;  /* 0x0000002a342e72a4 */ /* 0x000fe4000f8e023f */
[----:B------:R-:W-:Y:S02]  /*27c0*/  UIMAD.WIDE.U32 UR44, UR7, UR42, UR48 ;  /* 0x0000002a072c72a5 */ /* 0x000fe4000f8e0030 */
[----:B------:R-:W-:Y:S02]  /*27d0*/  UIMAD UR46, UR7, UR43, UR46 ;  /* 0x0000002b072e72a4 */ /* 0x000fe4000f8e022e */
[----:B------:R-:W-:-:S02]  /*27e0*/  ULEA UR47, UP0, UR44, UR40, 0x2 ;  /* 0x000000282c2f7291 */ /* 0x000fc4000f80103f */
[----:B------:R-:W-:-:S04]  /*27f0*/  UIADD3 UR45, UR45, UR46, URZ ;  /* 0x0000002e2d2d7290 */ /* 0x000fc8000fffe03f */
[----:B------:R-:W-:Y:S01]  /*2800*/  ULEA.HI.X UR44, UR44, UR41, UR45, 0x2, UP0 ;  /* 0x000000292c2c7291 */ /* 0x000fe200080f142d */
[----:B------:R-:W-:-:S05]  /*2810*/  MOV R40, UR47 ;  /* 0x0000002f00287c02 */ /* 0x000fca0008000f00 */
[----:B------:R-:W-:-:S05]  /*2820*/  MOV R41, UR44 ;  /* 0x0000002c00297c02 */ /* 0x000fca0008000f00 */
[----:B------:R1:W2:Y:S01]  /*2830*/  LDG.E R40, desc[UR18][R40.64] ;  /* 0x0000001228287981 */ /* 0x0002a2000c1e1900 */
[----:B------:R-:W-:Y:S01]  /*2840*/  UIMAD UR56, UR52, UR38, URZ ;  /* 0x00000026343872a4 */ /* 0x000fe2000f8e023f */
[----:B------:R-:W-:Y:S01]  /*2850*/  IMAD.U32 R42, RZ, RZ, UR15 ;  /* 0x0000000fff2a7e24 */ /* 0x000fe2000f8e00ff */
[----:B------:R-:W-:Y:S01]  /*2860*/  UIMAD UR57, UR52, UR34, URZ ;  /* 0x00000022343972a4 */ /* 0x000fe2000f8e023f */
[----:B------:R-:W-:Y:S01]  /*2870*/  MOV R84, UR15 ;  /* 0x0000000f00547c02 */ /* 0x000fe20008000f00 */
[----:B------:R-:W-:Y:S01]  /*2880*/  UMOV UR44, UR28 ;  /* 0x0000001c002c7c82 */ /* 0x000fe20008000000 */
[----:B------:R-:W-:Y:S01]  /*2890*/  UMOV UR45, UR50 ;  /* 0x00000032002d7c82 */ /* 0x000fe20008000000 */
[----:B------:R-:W-:Y:S01]  /*28a0*/  UMOV UR46, UR30 ;  /* 0x0000001e002e7c82 */ /* 0x000fe20008000000 */
[----:B------:R-:W-:Y:S01]  /*28b0*/  UMOV UR47, UR51 ;  /* 0x00000033002f7c82 */ /* 0x000fe20008000000 */
[----:B------:R-:W-:Y:S01]  /*28c0*/  UIMAD.WIDE.U32 UR44, UR7, UR38, UR44 ;  /* 0x00000026072c72a5 */ /* 0x000fe2000f8e002c */
[----:B0-----:R-:W-:Y:S01]  /*28d0*/  LOP3.LUT P0, RZ, R161, 0x1f, RZ, 0xc0, !PT ;  /* 0x0000001fa1ff7812 */ /* 0x001fe2000780c0ff */
[----:B------:R-:W-:-:S02]  /*28e0*/  UIMAD UR52, UR7, UR39, UR56 ;  /* 0x00000027073472a4 */ /* 0x000fc4000f8e0238 */
[----:B------:R-:W-:Y:S01]  /*28f0*/  UIMAD.WIDE.U32 UR46, UR7, UR34, UR46 ;  /* 0x00000022072e72a5 */ /* 0x000fe2000f8e002e */
[----:B------:R-:W-:Y:S01]  /*2900*/  ISETP.LT.OR P1, PT, R42, 0x2, P0 ;  /* 0x000000022a00780c */ /* 0x000fe20000721670 */
[----:B------:R-:W-:Y:S02]  /*2910*/  UIMAD UR57, UR7, UR35, UR57 ;  /* 0x00000023073972a4 */ /* 0x000fe4000f8e0239 */
[----:B------:R-:W-:Y:S02]  /*2920*/  UIADD3 UR52, UR45, UR52, URZ ;  /* 0x000000342d347290 */ /* 0x000fe4000fffe03f */
[----:B------:R-:W-:Y:S02]  /*2930*/  ULEA UR56, UP0, UR44, UR36, 0x2 ;  /* 0x000000242c387291 */ /* 0x000fe4000f80103f */
[----:B------:R-:W-:Y:S02]  /*2940*/  ULEA UR58, UP1, UR46, UR32, 0x2 ;  /* 0x000000202e3a7291 */ /* 0x000fe4000f82103f */
[----:B------:R-:W-:-:S02]  /*2950*/  UIADD3 UR45, UR47, UR57, URZ ;  /* 0x000000392f2d7290 */ /* 0x000fc4000fffe03f */
[----:B------:R-:W-:Y:S02]  /*2960*/  ULEA.HI.X UR44, UR44, UR37, UR52, 0x2, UP0 ;  /* 0x000000252c2c7291 */ /* 0x000fe400080f1434 */
[----:B------:R-:W-:Y:S01]  /*2970*/  ULEA.HI.X UR46, UR46, UR33, UR45, 0x2, UP1 ;  /* 0x000000212e2e7291 */ /* 0x000fe200088f142d */
[----:B------:R-:W-:Y:S01]  /*2980*/  MOV R42, UR58 ;  /* 0x0000003a002a7c02 */ /* 0x000fe20008000f00 */
[----:B------:R-:W-:Y:S01]  /*2990*/  ULEA UR47, UR17, UR7, 0x8 ;  /* 0x00000007112f7291 */ /* 0x000fe2000f8e403f */
[C---:B------:R-:W-:Y:S01]  /*29a0*/  ISETP.NE.AND P3, PT, R161.reuse, RZ, PT ;  /* 0x000000ffa100720c */ /* 0x040fe20003f65270 */
[----:B-1----:R-:W-:Y:S01]  /*29b0*/  IMAD.U32 R41, RZ, RZ, UR44 ;  /* 0x0000002cff297e24 */ /* 0x002fe2000f8e00ff */
[----:B------:R-:W-:Y:S01]  /*29c0*/  IADD3 R87, R161, 0x200, RZ ;  /* 0x00000200a1577810 */ /* 0x000fe20007ffe0ff */
[----:B------:R-:W-:Y:S01]  /*29d0*/  IMAD.U32 R43, RZ, RZ, UR46 ;  /* 0x0000002eff2b7e24 */ /* 0x000fe2000f8e00ff */
[----:B------:R-:W0:Y:S04]  /*29e0*/  @!P1 LDC R105, c[0x0][0x21c] ;  /* 0x00008700ff699b82 */ /* 0x000e280000000800 */
[----:B------:R-:W3:Y:S01]  /*29f0*/  LDG.E R85, desc[UR18][R42.64] ;  /* 0x000000122a557981 */ /* 0x000ee2000c1e1900 */
[----:B------:R-:W-:-:S04]  /*2a00*/  SEL R87, R87, UR47, P3 ;  /* 0x0000002f57577c07 */ /* 0x000fc80009800000 */
[----:B------:R-:W-:Y:S02]  /*2a10*/  LEA R87, R87, R104, 0x2 ;  /* 0x0000006857577211 */ /* 0x000fe400078e10ff */
[----:B------:R-:W-:Y:S01]  /*2a20*/  @!P1 IADD3 R84, R84, -0x2, RZ ;  /* 0xfffffffe54549810 */ /* 0x000fe20007ffe0ff */
[----:B------:R-:W-:-:S04]  /*2a30*/  IMAD.MOV.U32 R107, RZ, RZ, 0x8 ;  /* 0x00000008ff6b7424 */ /* 0x000fc800078e00ff */
[----:B0-----:R-:W-:Y:S01]  /*2a40*/  @!P1 IMAD R84, R84, R105, UR7 ;  /* 0x0000000754549e24 */ /* 0x001fe2000f8e0269 */
[----:B--2---:R-:W-:Y:S02]  /*2a50*/  R2UR UR48, R40 ;  /* 0x00000000283072ca */ /* 0x004fe400000e0000 */
[----:B------:R-:W-:-:S05]  /*2a60*/  MOV R40, UR56 ;  /* 0x0000003800287c02 */ /* 0x000fca0008000f00 */
[----:B------:R0:W3:Y:S06]  /*2a70*/  LDG.E R82, desc[UR18][R40.64] ;  /* 0x0000001228527981 */ /* 0x0000ec000c1e1900 */
[----:B------:R-:W-:-:S05]  /*2a80*/  MOV R83, UR48 ;  /* 0x0000003000537c02 */ /* 0x000fca0008000f00 */
[----:B------:R-:W-:-:S04]  /*2a90*/  FMUL.FTZ R83, R83, 1.4426950216293334961 ;  /* 0x3fb8aa3b53537820 */ /* 0x000fc80000410000 */
[----:B------:R-:W-:-:S06]  /*2aa0*/  FMUL.FTZ R138, R33, R83 ;  /* 0x00000053218a7220 */ /* 0x000fcc0000410000 */
[----:B------:R-:W1:Y:S01]  /*2ab0*/  MUFU.EX2 R138, R138 ;  /* 0x0000008a008a7308 */ /* 0x000e620000000800 */
[-C--:B------:R-:W-:Y:S01]  /*2ac0*/  FMUL.FTZ R121, R32, R83.reuse ;  /* 0x0000005320797220 */ /* 0x080fe20000410000 */
[-C--:B------:R-:W-:Y:S01]  /*2ad0*/  FMUL.FTZ R120, R31, R83.reuse ;  /* 0x000000531f787220 */ /* 0x080fe20000410000 */
[----:B------:R-:W-:-:S05]  /*2ae0*/  FMUL.FTZ R119, R30, R83 ;  /* 0x000000531e777220 */ /* 0x000fca0000410000 */
[----:B------:R-:W2:Y:S01]  /*2af0*/  MUFU.EX2 R121, R121 ;  /* 0x0000007900797308 */ /* 0x000ea20000000800 */
[----:B-1----:R1:W-:Y:S07]  /*2b00*/  STS [R87+0x1ae0], R138 ;  /* 0x001ae08a57007388 */ /* 0x0023ee0000000800 */
[----:B------:R-:W4:Y:S01]  /*2b10*/  MUFU.EX2 R120, R120 ;  /* 0x0000007800787308 */ /* 0x000f220000000800 */
[----:B0-----:R-:W-:Y:S01]  /*2b20*/  HFMA2.MMA R41, -RZ, RZ, 0, 0 ;  /* 0x00000000ff297435 */ /* 0x001fe200000001ff */
[----:B------:R-:W-:Y:S01]  /*2b30*/  FMUL.FTZ R118, R29, R83 ;  /* 0x000000531d767220 */ /* 0x000fe20000410000 */
[----:B------:R-:W-:-:S02]  /*2b40*/  IMAD.MOV.U32 R40, RZ, RZ, 0x3f800000 ;  /* 0x3f800000ff287424 */ /* 0x000fc400078e00ff */
[----:B------:R-:W-:Y:S01]  /*2b50*/  FMUL.FTZ R117, R28, R83 ;  /* 0x000000531c757220 */ /* 0x000fe20000410000 */
[----:B------:R-:W-:Y:S01]  /*2b60*/  @!P1 IMAD.WIDE R42, R84, R107, UR20 ;  /* 0x00000014542a9e25 */ /* 0x000fe2000f8e026b */
[----:B------:R-:W-:Y:S06]  /*2b70*/  BAR.SYNC.DEFER_BLOCKING 0x0 ;  /* 0x0000000000007b1d */ /* 0x000fec0000010000 */
[----:B------:R-:W0:Y:S01]  /*2b80*/  MUFU.EX2 R119, R119 ;  /* 0x0000007700777308 */ /* 0x000e220000000800 */
[-C--:B------:R-:W-:Y:S01]  /*2b90*/  FMUL.FTZ R116, R27, R83.reuse ;  /* 0x000000531b747220 */ /* 0x080fe20000410000 */
[----:B------:R-:W-:-:S06]  /*2ba0*/  FMUL.FTZ R115, R26, R83 ;  /* 0x000000531a737220 */ /* 0x000fcc0000410000 */
[----:B------:R-:W1:Y:S01]  /*2bb0*/  MUFU.EX2 R118, R118 ;  /* 0x0000007600767308 */ /* 0x000e620000000800 */
[----:B------:R-:W-:-:S07]  /*2bc0*/  FMUL.FTZ R114, R25, R83 ;  /* 0x0000005319727220 */ /* 0x000fce0000410000 */
[----:B------:R-:W1:Y:S01]  /*2bd0*/  MUFU.EX2 R117, R117 ;  /* 0x0000007500757308 */ /* 0x000e620000000800 */
[----:B------:R2:W5:Y:S01]  /*2be0*/  @!P1 LDG.E.64 R40, desc[UR18][R42.64] ;  /* 0x000000122a289981 */ /* 0x000562000c1e1b00 */
[----:B------:R-:W-:-:S06]  /*2bf0*/  ISETP.NE.AND P1, PT, R161, 0x7f, PT ;  /* 0x0000007fa100780c */ /* 0x000fcc0003f25270 */
[----:B------:R-:W1:Y:S01]  /*2c00*/  MUFU.EX2 R116, R116 ;  /* 0x0000007400747308 */ /* 0x000e620000000800 */
[-C--:B--2---:R-:W-:Y:S01]  /*2c10*/  FMUL.FTZ R43, R138, R121.reuse ;  /* 0x000000798a2b7220 */ /* 0x084fe20000410000 */
[----:B------:R-:W-:-:S03]  /*2c20*/  FFMA.FTZ R42, R17, R121, R16 ;  /* 0x00000079112a7223 */ /* 0x000fc60000010010 */
[C---:B----4-:R-:W-:Y:S01]  /*2c30*/  FMUL.FTZ R84, R120.reuse, R43 ;  /* 0x0000002b78547220 */ /* 0x050fe20000410000 */
[----:B------:R-:W-:Y:S02]  /*2c40*/  FFMA.FTZ R42, R120, R42, R15 ;  /* 0x0000002a782a7223 */ /* 0x000fe4000001000f */
[----:B------:R-:W2:Y:S01]  /*2c50*/  MUFU.EX2 R115, R115 ;  /* 0x0000007300737308 */ /* 0x000ea20000000800 */
[-C--:B------:R-:W-:Y:S01]  /*2c60*/  FMUL.FTZ R113, R24, R83.reuse ;  /* 0x0000005318717220 */ /* 0x080fe20000410000 */
[C---:B0-----:R-:W-:Y:S01]  /*2c70*/  FMUL.FTZ R43, R119.reuse, R84 ;  /* 0x00000054772b7220 */ /* 0x041fe20000410000 */
[----:B------:R-:W-:Y:S01]  /*2c80*/  FFMA.FTZ R42, R119, R42, R14 ;  /* 0x0000002a772a7223 */ /* 0x000fe2000001000e */
[----:B------:R-:W-:Y:S02]  /*2c90*/  FMUL.FTZ R112, R23, R83 ;  /* 0x0000005317707220 */ /* 0x000fe40000410000 */
[C---:B-1----:R-:W-:Y:S02]  /*2ca0*/  FMUL.FTZ R84, R118.reuse, R43 ;  /* 0x0000002b76547220 */ /* 0x042fe40000410000 */
[----:B------:R-:W0:Y:S01]  /*2cb0*/  MUFU.EX2 R114, R114 ;  /* 0x0000007200727308 */ /* 0x000e220000000800 */
[----:B------:R-:W-:Y:S01]  /*2cc0*/  FFMA.FTZ R42, R118, R42, R13 ;  /* 0x0000002a762a7223 */ /* 0x000fe2000001000d */
[----:B------:R-:W-:Y:S01]  /*2cd0*/  @P1 LEA R106, R161, R104, 0x2 ;  /* 0x00000068a16a1211 */ /* 0x000fe200078e10ff */
[C---:B------:R-:W-:Y:S01]  /*2ce0*/  FMUL.FTZ R43, R117.reuse, R84 ;  /* 0x00000054752b7220 */ /* 0x040fe20000410000 */
[----:B------:R-:W-:Y:S01]  /*2cf0*/  FMUL.FTZ R111, R22, R83 ;  /* 0x00000053166f7220 */ /* 0x000fe20000410000 */
[----:B------:R-:W-:-:S03]  /*2d00*/  FFMA.FTZ R42, R117, R42, R12 ;  /* 0x0000002a752a7223 */ /* 0x000fc6000001000c */
[----:B------:R-:W1:Y:S01]  /*2d10*/  MUFU.EX2 R113, R113 ;  /* 0x0000007100717308 */ /* 0x000e620000000800 */
[C---:B------:R-:W-:Y:S01]  /*2d20*/  FMUL.FTZ R84, R116.reuse, R43 ;  /* 0x0000002b74547220 */ /* 0x040fe20000410000 */
[-C--:B------:R-:W-:Y:S01]  /*2d30*/  FMUL.FTZ R110, R21, R83.reuse ;  /* 0x00000053156e7220 */ /* 0x080fe20000410000 */
[----:B------:R-:W-:Y:S01]  /*2d40*/  FFMA.FTZ R42, R116, R42, R11 ;  /* 0x0000002a742a7223 */ /* 0x000fe2000001000b */
[----:B------:R-:W4:Y:S04]  /*2d50*/  @P1 LDS R106, [R106+0x22e4] ;  /* 0x0022e4006a6a1984 */ /* 0x000f280000000800 */
[----:B------:R-:W1:Y:S01]  /*2d60*/  MUFU.EX2 R112, R112 ;  /* 0x0000007000707308 */ /* 0x000e620000000800 */
[C---:B--2---:R-:W-:Y:S01]  /*2d70*/  FMUL.FTZ R43, R115.reuse, R84 ;  /* 0x00000054732b7220 */ /* 0x044fe20000410000 */
[----:B------:R-:W-:Y:S01]  /*2d80*/  FMUL.FTZ R109, R20, R83 ;  /* 0x00000053146d7220 */ /* 0x000fe20000410000 */
[----:B------:R-:W-:-:S05]  /*2d90*/  FFMA.FTZ R42, R115, R42, R10 ;  /* 0x0000002a732a7223 */ /* 0x000fca000001000a */
[----:B------:R-:W2:Y:S01]  /*2da0*/  MUFU.EX2 R111, R111 ;  /* 0x0000006f006f7308 */ /* 0x000ea20000000800 */
[C---:B0-----:R-:W-:Y:S01]  /*2db0*/  FMUL.FTZ R84, R114.reuse, R43 ;  /* 0x0000002b72547220 */ /* 0x041fe20000410000 */
[----:B------:R-:W-:Y:S01]  /*2dc0*/  FMUL.FTZ R108, R19, R83 ;  /* 0x00000053136c7220 */ /* 0x000fe20000410000 */
[----:B------:R-:W-:-:S05]  /*2dd0*/  FFMA.FTZ R42, R114, R42, R9 ;  /* 0x0000002a722a7223 */ /* 0x000fca0000010009 */
[----:B------:R-:W0:Y:S01]  /*2de0*/  MUFU.EX2 R110, R110 ;  /* 0x0000006e006e7308 */ /* 0x000e220000000800 */
[C---:B-1----:R-:W-:Y:S01]  /*2df0*/  FMUL.FTZ R43, R113.reuse, R84 ;  /* 0x00000054712b7220 */ /* 0x042fe20000410000 */
[----:B------:R-:W-:Y:S01]  /*2e00*/  FFMA.FTZ R42, R113, R42, R8 ;  /* 0x0000002a712a7223 */ /* 0x000fe20000010008 */
[----:B------:R-:W-:-:S05]  /*2e10*/  FMUL.FTZ R107, R18, R83 ;  /* 0x00000053126b7220 */ /* 0x000fca0000410000 */
[----:B------:R-:W1:Y:S01]  /*2e20*/  MUFU.EX2 R109, R109 ;  /* 0x0000006d006d7308 */ /* 0x000e620000000800 */
[C---:B------:R-:W-:Y:S01]  /*2e30*/  FMUL.FTZ R84, R112.reuse, R43 ;  /* 0x0000002b70547220 */ /* 0x040fe20000410000 */
[----:B------:R-:W-:-:S06]  /*2e40*/  FFMA.FTZ R42, R112, R42, R7 ;  /* 0x0000002a702a7223 */ /* 0x000fcc0000010007 */
[----:B------:R-:W4:Y:S01]  /*2e50*/  MUFU.EX2 R108, R108 ;  /* 0x0000006c006c7308 */ /* 0x000f220000000800 */
[C---:B--2---:R-:W-:Y:S01]  /*2e60*/  FMUL.FTZ R43, R111.reuse, R84 ;  /* 0x000000546f2b7220 */ /* 0x044fe20000410000 */
[----:B------:R-:W-:-:S06]  /*2e70*/  FFMA.FTZ R42, R111, R42, R6 ;  /* 0x0000002a6f2a7223 */ /* 0x000fcc0000010006 */
[----:B------:R-:W2:Y:S01]  /*2e80*/  MUFU.EX2 R107, R107 ;  /* 0x0000006b006b7308 */ /* 0x000ea20000000800 */
[C---:B0-----:R-:W-:Y:S01]  /*2e90*/  FMUL.FTZ R84, R110.reuse, R43 ;  /* 0x0000002b6e547220 */ /* 0x041fe20000410000 */
[----:B------:R-:W-:-:S03]  /*2ea0*/  FFMA.FTZ R42, R110, R42, R5 ;  /* 0x0000002a6e2a7223 */ /* 0x000fc60000010005 */
[C---:B-1----:R-:W-:Y:S01]  /*2eb0*/  FMUL.FTZ R43, R109.reuse, R84 ;  /* 0x000000546d2b7220 */ /* 0x042fe20000410000 */
[----:B------:R-:W-:Y:S01]  /*2ec0*/  FFMA.FTZ R42, R109, R42, R4 ;  /* 0x0000002a6d2a7223 */ /* 0x000fe20000010004 */
[----:B------:R-:W-:Y:S02]  /*2ed0*/  LEA.HI R105, R161, R161, RZ, 0x1e ;  /* 0x000000a1a1697211 */ /* 0x000fe400078ff0ff */
[C---:B----4-:R-:W-:Y:S01]  /*2ee0*/  FMUL.FTZ R84, R108.reuse, R43 ;  /* 0x0000002b6c547220 */ /* 0x050fe20000410000 */
[----:B------:R-:W-:Y:S01]  /*2ef0*/  FFMA.FTZ R43, R108, R42, R3 ;  /* 0x0000002a6c2b7223 */ /* 0x000fe20000010003 */
[----:B------:R-:W-:Y:S01]  /*2f00*/  BSSY B0, `(.L_x_2) ;  /* 0x000000d000007945 */ /* 0x000fe20003800000 */
[----:B------:R-:W-:Y:S01]  /*2f10*/  LEA R105, R105, R104, 0x3 ;  /* 0x0000006869697211 */ /* 0x000fe200078e18ff */
[C---:B--2---:R-:W-:Y:S01]  /*2f20*/  FMUL.FTZ R42, R107.reuse, R84 ;  /* 0x000000546b2a7220 */ /* 0x044fe20000410000 */
[----:B------:R-:W-:Y:S01]  /*2f30*/  FFMA.FTZ R43, R107, R43, R2 ;  /* 0x0000002b6b2b7223 */ /* 0x000fe20000010002 */
[----:B---3--:R-:W-:Y:S01]  /*2f40*/  FMUL.FTZ R85, R82, R85 ;  /* 0x0000005552557220 */ /* 0x008fe20000410000 */
[----:B------:R-:W-:Y:S06]  /*2f50*/  @P1 BRA `(.L_x_3) ;  /* 0x00000000001c1947 */ /* 0x000fec0003800000 */
[----:B------:R-:W-:Y:S01]  /*2f60*/  UISETP.NE.AND UP0, UPT, UR15, UR54, UPT ;  /* 0x000000360f00728c */ /* 0x000fe2000bf05270 */
[----:B------:R-:W-:-:S05]  /*2f70*/  MOV R106, 0x3f800000 ;  /* 0x3f800000006a7802 */ /* 0x000fca0000000f00 */
[----:B------:R-:W-:-:S05]  /*2f80*/  PLOP3.LUT P1, PT, PT, PT, UP0, 0x80, 0x0 ;  /* 0x000000000000781c */ /* 0x000fca0003f2f008 */
[----:B------:R-:W-:-:S06]  /*2f90*/  @UP0 ULEA UR44, UR16, UR7, 0x8 ;  /* 0x00000007102c0291 */ /* 0x000fcc000f8e403f */
[----:B------:R-:W-:-:S05]  /*2fa0*/  IMAD.U32 R83, RZ, RZ, UR44 ;  /* 0x0000002cff537e24 */ /* 0x000fca000f8e00ff */
[----:B------:R-:W-:-:S05]  /*2fb0*/  @P1 LEA R82, R83, R104, 0x2 ;  /* 0x0000006853521211 */ /* 0x000fca00078e10ff */
[----:B------:R0:W1:Y:S02]  /*2fc0*/  @P1 LDS R106, [R82+0x1ae0] ;  /* 0x001ae000526a1984 */ /* 0x0000640000000800 */
.L_x_3:
[----:B------:R-:W-:Y:S05]  /*2fd0*/  BSYNC B0 ;  /* 0x0000000000007941 */ /* 0x000fea0003800000 */
.L_x_2:
[----:B------:R-:W-:Y:S01]  /*2fe0*/  ISETP.GT.U32.AND P1, PT, R161, 0x1f, PT ;  /* 0x0000001fa100780c */ /* 0x000fe20003f24070 */
[----:B------:R2:W-:Y:S01]  /*2ff0*/  STS.64 [R105+0x10d0], R42 ;  /* 0x0010d02a69007388 */ /* 0x0005e20000000a00 */
[-C--:B------:R-:W-:Y:S01]  /*3000*/  FMUL.FTZ R137, R0, R85.reuse ;  /* 0x0000005500897220 */ /* 0x080fe20000410000 */
        /* <DEDUP_REMOVED lines=14> */
[----:B------:R-:W-:Y:S01]  /*30f0*/  FMUL.FTZ R122, R54, R85 ;  /* 0x00000055367a7220 */ /* 0x000fe20000410000 */
[----:B------:R-:W-:Y:S06]  /*3100*/  BAR.SYNC.DEFER_BLOCKING 0x0 ;  /* 0x0000000000007b1d */ /* 0x000fec0000010000 */
[----:B--2---:R-:W-:Y:S05]  /*3110*/  @P1 BRA `(.L_x_4) ;  /* 0x0000000000f41947 */ /* 0x004fea0003800000 */
[----:B------:R-:W-:Y:S01]  /*3120*/  IMAD R139, R161, 0x28, R104 ;  /* 0x00000028a18b7824 */ /* 0x000fe200078e0268 */
[----:B------:R-:W2:Y:S01]  /*3130*/  S2R R146, SR_LANEID ;  /* 0x0000000000927919 */ /* 0x000ea20000000000 */
[----:B------:R-:W-:-:S03]  /*3140*/  UMOV UR44, 0xffffffff ;  /* 0xffffffff002c7882 */ /* 0x000fc60000000000 */
[----:B------:R-:W-:Y:S04]  /*3150*/  LDS.64 R42, [R139+0x10d0] ;  /* 0x0010d0008b2a7984 */ /* 0x000fe80000000a00 */
[----:B0-----:R-:W0:Y:S04]  /*3160*/  LDS.64 R82, [R139+0x10d8] ;  /* 0x0010d8008b527984 */ /* 0x001e280000000a00 */
[----:B------:R-:W3:Y:S04]  /*3170*/  LDS.64 R84, [R139+0x10e0] ;  /* 0x0010e0008b547984 */ /* 0x000ee80000000a00 */
[----:B------:R-:W4:Y:S01]  /*3180*/  LDS.64 R86, [R139+0x10e8] ;  /* 0x0010e8008b567984 */ /* 0x000f220000000a00 */
[----:B0-----:R-:W-:-:S04]  /*3190*/  FFMA.FTZ R140, R43, R82, R83 ;  /* 0x000000522b8c7223 */ /* 0x001fc80000010053 */
[----:B---3--:R-:W-:-:S04]  /*31a0*/  FFMA.FTZ R140, R84, R140, R85 ;  /* 0x0000008c548c7223 */ /* 0x008fc80000010055 */
[----:B----4-:R-:W-:Y:S01]  /*31b0*/  FFMA.FTZ R141, R86, R140, R87 ;  /* 0x0000008c568d7223 */ /* 0x010fe20000010057 */
[----:B------:R-:W-:-:S04]  /*31c0*/  FMUL.FTZ R87, R42, R82 ;  /* 0x000000522a577220 */ /* 0x000fc80000410000 */
[----:B------:R-:W-:-:S04]  /*31d0*/  FMUL.FTZ R87, R84, R87 ;  /* 0x0000005754577220 */ /* 0x000fc80000410000 */
[----:B------:R-:W-:Y:S01]  /*31e0*/  FMUL.FTZ R140, R86, R87 ;  /* 0x00000057568c7220 */ /* 0x000fe20000410000 */
[----:B--2---:R-:W-:Y:S06]  /*31f0*/  BRA.DIV UR44, `(.L_x_5) ;  /* 0x0000003e2c5c7947 */ /* 0x004fec000b800000 */
[----:B------:R-:W0:Y:S01]  /*3200*/  SHFL.UP PT, R86, R141, 0x1, RZ ;  /* 0x042000008d567989 */ /* 0x000e2200000e00ff */
[----:B------:R-:W-:-:S03]  /*3210*/  ISETP.GE.AND P2, PT, R146, 0x1, PT ;  /* 0x000000019200780c */ /* 0x000fc60003f46270 */
[----:B------:R-:W2:Y:S10]  /*3220*/  SHFL.UP PT, R144, R140, 0x1, RZ ;  /* 0x042000008c907989 */ /* 0x000eb400000e00ff */
[C---:B0-----:R-:W-:Y:S01]  /*3230*/  @P2 FFMA.FTZ R141, R140.reuse, R86, R141 ;  /* 0x000000568c8d2223 */ /* 0x041fe2000001008d */
[----:B--2---:R-:W-:-:S04]  /*3240*/  @P2 FMUL.FTZ R140, R140, R144 ;  /* 0x000000908c8c2220 */ /* 0x004fc80000410000 */
        /* <DEDUP_REMOVED lines=15> */
[----:B------:R0:W2:Y:S04]  /*3340*/  SHFL.UP PT, R86, R141, 0x10, RZ ;  /* 0x060000008d567989 */ /* 0x0000a800000e00ff */
[----:B------:R0:W3:Y:S02]  /*3350*/  SHFL.UP PT, R144, R140, 0x10, RZ ;  /* 0x060000008c907989 */ /* 0x0000e400000e00ff */
.L_x_36:
[----:B------:R-:W-:Y:S01]  /*3360*/  ISETP.GE.AND P2, PT, R146, 0x10, PT ;  /* 0x000000109200780c */ /* 0x000fe20003f46270 */
[----:B------:R-:W-:-:S12]  /*3370*/  UMOV UR44, 0xffffffff ;  /* 0xffffffff002c7882 */ /* 0x000fd80000000000 */
[C---:B0-2---:R-:W-:Y:S01]  /*3380*/  @P2 FFMA.FTZ R141, R140.reuse, R86, R141 ;  /* 0x000000568c8d2223 */ /* 0x045fe2000001008d */
[----:B---3--:R-:W-:Y:S01]  /*3390*/  @P2 FMUL.FTZ R140, R140, R144 ;  /* 0x000000908c8c2220 */ /* 0x008fe20000410000 */
[----:B------:R-:W-:Y:S06]  /*33a0*/  BRA.DIV UR44, `(.L_x_6) ;  /* 0x000000422c187947 */ /* 0x000fec000b800000 */
.L_x_39:
[----:B------:R-:W-:-:S03]  /*33b0*/  UMOV UR44, 0xffffffff ;  /* 0xffffffff002c7882 */ /* 0x000fc60000000000 */
[----:B------:R-:W-:Y:S05]  /*33c0*/  BRA.DIV UR44, `(.L_x_7) ;  /* 0x000000422c387947 */ /* 0x000fea000b800000 */
.L_x_42:
[----:B------:R-:W-:-:S03]  /*33d0*/  UMOV UR44, 0xffffffff ;  /* 0xffffffff002c7882 */ /* 0x000fc60000000000 */
[----:B------:R-:W-:Y:S05]  /*33e0*/  BRA.DIV UR44, `(.L_x_8) ;  /* 0x000000422c587947 */ /* 0x000fea000b800000 */
[----:B------:R-:W0:Y:S04]  /*33f0*/  SHFL.UP PT, R140, R140, 0x1, RZ ;  /* 0x042000008c8c7989 */ /* 0x000e2800000e00ff */
[----:B------:R-:W2:Y:S04]  /*3400*/  SHFL.UP PT, R141, R141, 0x1, RZ ;  /* 0x042000008d8d7989 */ /* 0x000ea800000e00ff */
[----:B-----5:R-:W3:Y:S04]  /*3410*/  SHFL.IDX PT, R40, R40, RZ, 0x1f ;  /* 0x00001fff28287589 */ /* 0x020ee800000e0000 */
[----:B------:R-:W4:Y:S02]  /*3420*/  SHFL.IDX PT, R41, R41, RZ, 0x1f ;  /* 0x00001fff29297589 */ /* 0x000f2400000e0000 */
.L_x_48:
[C---:B0-2-4-:R-:W-:Y:S01]  /*3430*/  @P3 FFMA.FTZ R41, R140.reuse, R41, R141 ;  /* 0x000000298c293223 */ /* 0x055fe2000001008d */
[----:B---3--:R-:W-:-:S03]  /*3440*/  @P3 FMUL.FTZ R40, R140, R40 ;  /* 0x000000288c283220 */ /* 0x008fc60000410000 */
[C---:B------:R-:W-:Y:S01]  /*3450*/  FFMA.FTZ R43, R42.reuse, R41, R43 ;  /* 0x000000292a2b7223 */ /* 0x040fe2000001002b */
[----:B------:R-:W-:Y:S01]  /*3460*/  FMUL.FTZ R42, R42, R40 ;  /* 0x000000282a2a7220 */ /* 0x000fe20000410000 */
[----:B------:R2:W-:Y:S02]  /*3470*/  STS.64 [R139+0x10d0], R40 ;  /* 0x0010d0288b007388 */ /* 0x0005e40000000a00 */
[C---:B------:R-:W-:Y:S01]  /*3480*/  FFMA.FTZ R83, R82.reuse, R43, R83 ;  /* 0x0000002b52537223 */ /* 0x040fe20000010053 */
[----:B------:R-:W-:Y:S01]  /*3490*/  FMUL.FTZ R82, R82, R42 ;  /* 0x0000002a52527220 */ /* 0x000fe20000410000 */
[----:B------:R2:W-:Y:S02]  /*34a0*/  STS.64 [R139+0x10d8], R42 ;  /* 0x0010d82a8b007388 */ /* 0x0005e40000000a00 */
[C---:B------:R-:W-:Y:S01]  /*34b0*/  FFMA.FTZ R85, R84.reuse, R83, R85 ;  /* 0x0000005354557223 */ /* 0x040fe20000010055 */
[----:B------:R-:W-:Y:S01]  /*34c0*/  FMUL.FTZ R84, R84, R82 ;  /* 0x0000005254547220 */ /* 0x000fe20000410000 */
[----:B------:R2:W-:Y:S04]  /*34d0*/  STS.64 [R139+0x10e0], R82 ;  /* 0x0010e0528b007388 */ /* 0x0005e80000000a00 */
[----:B------:R2:W-:Y:S02]  /*34e0*/  STS.64 [R139+0x10e8], R84 ;  /* 0x0010e8548b007388 */ /* 0x0005e40000000a00 */
.L_x_4:
[----:B------:R-:W-:Y:S05]  /*34f0*/  WARPSYNC.ALL ;  /* 0x0000000000007948 */ /* 0x000fea0003800000 */
[----:B------:R-:W-:Y:S01]  /*3500*/  BAR.SYNC.DEFER_BLOCKING 0x0 ;  /* 0x0000000000007b1d */ /* 0x000fe20000010000 */
[C---:B-12---:R-:W-:Y:S01]  /*3510*/  FMUL.FTZ R43, R107.reuse, R106 ;  /* 0x0000006a6b2b7220 */ /* 0x046fe20000410000 */
[----:B-----5:R-:W-:Y:S01]  /*3520*/  FFMA.FTZ R41, R107, R122, R123 ;  /* 0x0000007a6b297223 */ /* 0x020fe2000001007b */
[----:B------:R-:W-:Y:S02]  /*3530*/  IMAD.U32 R83, RZ, RZ, UR54 ;  /* 0x00000036ff537e24 */ /* 0x000fe4000f8e00ff */
[C---:B------:R-:W-:Y:S01]  /*3540*/  FMUL.FTZ R40, R108.reuse, R43 ;  /* 0x0000002b6c287220 */ /* 0x040fe20000410000 */
[----:B------:R-:W-:-:S02]  /*3550*/  FFMA.FTZ R42, R108, R41, R124 ;  /* 0x000000296c2a7223 */ /* 0x000fc4000001007c */
[----:B------:R-:W-:Y:S01]  /*3560*/  ISETP.LE.OR P0, PT, R83, UR15, P0 ;  /* 0x0000000f53007c0c */ /* 0x000fe20008703670 */
[C---:B------:R-:W-:Y:S01]  /*3570*/  FMUL.FTZ R41, R109.reuse, R40 ;  /* 0x000000286d297220 */ /* 0x040fe20000410000 */
[----:B------:R-:W-:Y:S01]  /*3580*/  FFMA.FTZ R43, R109, R42, R125 ;  /* 0x0000002a6d2b7223 */ /* 0x000fe2000001007d */
[----:B------:R-:W-:Y:S02]  /*3590*/  MOV R83, UR7 ;  /* 0x0000000700537c02 */ /* 0x000fe40008000f00 */
[C---:B------:R-:W-:Y:S01]  /*35a0*/  FMUL.FTZ R42, R110.reuse, R41 ;  /* 0x000000296e2a7220 */ /* 0x040fe20000410000 */
[----:B0-----:R-:W-:-:S03]  /*35b0*/  FFMA.FTZ R82, R110, R43, R126 ;  /* 0x0000002b6e527223 */ /* 0x001fc6000001007e */
[C---:B------:R-:W-:Y:S01]  /*35c0*/  FMUL.FTZ R41, R111.reuse, R42 ;  /* 0x0000002a6f297220 */ /* 0x040fe20000410000 */
[----:B------:R-:W-:-:S03]  /*35d0*/  FFMA.FTZ R43, R111, R82, R127 ;  /* 0x000000526f2b7223 */ /* 0x000fc6000001007f */
[C---:B------:R-:W-:Y:S01]  /*35e0*/  FMUL.FTZ R42, R112.reuse, R41 ;  /* 0x00000029702a7220 */ /* 0x040fe20000410000 */
[----:B------:R-:W-:Y:S01]  /*35f0*/  FFMA.FTZ R82, R112, R43, R128 ;  /* 0x0000002b70527223 */ /* 0x000fe20000010080 */
[----:B------:R-:W0:Y:S02]  /*3600*/  LDS R40, [R105+0x10d4] ;  /* 0x0010d40069287984 */ /* 0x000e240000000800 */
[C---:B------:R-:W-:Y:S01]  /*3610*/  FMUL.FTZ R41, R113.reuse, R42 ;  /* 0x0000002a71297220 */ /* 0x040fe20000410000 */
[----:B------:R-:W-:-:S03]  /*3620*/  FFMA.FTZ R43, R113, R82, R129 ;  /* 0x00000052712b7223 */ /* 0x000fc60000010081 */
        /* <DEDUP_REMOVED lines=11> */
[----:B------:R-:W-:Y:S01]  /*36e0*/  FFMA.FTZ R43, R119, R82, R135 ;  /* 0x00000052772b7223 */ /* 0x000fe20000010087 */
[----:B------:R-:W-:Y:S02]  /*36f0*/  @!P0 LEA R82, R83, R104, 0x3 ;  /* 0x0000006853528211 */ /* 0x000fe400078e18ff */
[C---:B------:R-:W-:Y:S01]  /*3700*/  FMUL.FTZ R42, R120.reuse, R41 ;  /* 0x00000029782a7220 */ /* 0x040fe20000410000 */
[----:B------:R-:W-:Y:S01]  /*3710*/  FFMA.FTZ R84, R120, R43, R136 ;  /* 0x0000002b78547223 */ /* 0x000fe20000010088 */
[----:B------:R-:W-:Y:S02]  /*3720*/  IMAD.MOV.U32 R41, RZ, RZ, RZ ;  /* 0x000000ffff297224 */ /* 0x000fe400078e00ff */
[C---:B------:R-:W-:Y:S01]  /*3730*/  FMUL.FTZ R42, R121.reuse, R42 ;  /* 0x0000002a792a7220 */ /* 0x040fe20000410000 */
[----:B------:R-:W-:Y:S01]  /*3740*/  FFMA.FTZ R43, R121, R84, R137 ;  /* 0x00000054792b7223 */ /* 0x000fe20000010089 */
[----:B0-----:R-:W-:Y:S01]  /*3750*/  FFMA.FTZ R138, R138, R40, R17 ;  /* 0x000000288a8a7223 */ /* 0x001fe20000010011 */
[----:B------:R-:W-:-:S03]  /*3760*/  HFMA2.MMA R40, -RZ, RZ, 1.875, 0 ;  /* 0x3f800000ff287435 */ /* 0x000fc600000001ff */
[----:B------:R-:W-:-:S04]  /*3770*/  FFMA.FTZ R139, R121, R138, R16 ;  /* 0x0000008a798b7223 */ /* 0x000fc80000010010 */
[----:B------:R-:W-:-:S03]  /*3780*/  FFMA.FTZ R140, R120, R139, R15 ;  /* 0x0000008b788c7223 */ /* 0x000fc6000001000f */
[----:B------:R0:W1:Y:S01]  /*3790*/  @!P0 LDS.64 R40, [R82+0x24e0] ;  /* 0x0024e00052288984 */ /* 0x0000620000000a00 */
[----:B------:R-:W-:-:S03]  /*37a0*/  FFMA.FTZ R141, R119, R140, R14 ;  /* 0x0000008c778d7223 */ /* 0x000fc6000001000e */
[----:B------:R0:W-:Y:S01]  /*37b0*/  STS.64 [R105+0x15e0], R42 ;  /* 0x0015e02a69007388 */ /* 0x0001e20000000a00 */
[----:B------:R-:W-:-:S04]  /*37c0*/  FFMA.FTZ R142, R118, R141, R13 ;  /* 0x0000008d768e7223 */ /* 0x000fc8000001000d */
        /* <DEDUP_REMOVED lines=10> */
[----:B------:R-:W-:Y:S01]  /*3870*/  FFMA.FTZ R153, R107, R152, R2 ;  /* 0x000000986b997223 */ /* 0x000fe20000010002 */
[----:B------:R-:W-:Y:S06]  /*3880*/  BAR.SYNC.DEFER_BLOCKING 0x0 ;  /* 0x0000000000007b1d */ /* 0x000fec0000010000 */
[----:B01----:R-:W-:Y:S05]  /*3890*/  @P1 BRA `(.L_x_9) ;  /* 0x0000000000f41947 */ /* 0x003fea0003800000 */
[C---:B------:R-:W-:Y:S01]  /*38a0*/  LOP3.LUT R42, R161.reuse, 0x1f, RZ, 0xc0, !PT ;  /* 0x0000001fa12a7812 */ /* 0x040fe200078ec0ff */
[C---:B------:R-:W-:Y:S01]  /*38b0*/  IMAD R154, R161.reuse, 0x28, R104 ;  /* 0x00000028a19a7824 */ /* 0x040fe200078e0268 */
[----:B------:R-:W-:Y:S01]  /*38c0*/  UMOV UR44, 0xffffffff ;  /* 0xffffffff002c7882 */ /* 0x000fe20000000000 */
[----:B------:R-:W-:Y:S02]  /*38d0*/  ISETP.NE.AND P5, PT, R161, 0x1f, PT ;  /* 0x0000001fa100780c */ /* 0x000fe40003fa5270 */
[C---:B------:R-:W-:Y:S01]  /*38e0*/  ISETP.GE.U32.AND P0, PT, R42.reuse, 0x10, PT ;  /* 0x000000102a00780c */ /* 0x040fe20003f06070 */
[----:B------:R-:W-:Y:S01]  /*38f0*/  LDS.64 R82, [R154+0x15f8] ;  /* 0x0015f8009a527984 */ /* 0x000fe20000000a00 */
[C---:B------:R-:W-:Y:S02]  /*3900*/  ISETP.GE.U32.AND P1, PT, R42.reuse, 0x18, PT ;  /* 0x000000182a00780c */ /* 0x040fe40003f26070 */
[C---:B------:R-:W-:Y:S01]  /*3910*/  ISETP.GE.U32.AND P2, PT, R42.reuse, 0x1c, PT ;  /* 0x0000001c2a00780c */ /* 0x040fe20003f46070 */
[----:B------:R-:W-:Y:S01]  /*3920*/  LDS.64 R84, [R154+0x15e8] ;  /* 0x0015e8009a547984 */ /* 0x000fe20000000a00 */
[----:B------:R-:W-:-:S02]  /*3930*/  ISETP.GE.U32.AND P3, PT, R42, 0x1e, PT ;  /* 0x0000001e2a00780c */ /* 0x000fc40003f66070 */
[----:B------:R-:W-:Y:S01]  /*3940*/  ISETP.NE.AND P4, PT, R42, 0x1f, PT ;  /* 0x0000001f2a00780c */ /* 0x000fe20003f85270 */
[----:B------:R-:W-:Y:S04]  /*3950*/  LDS.64 R86, [R154+0x15e0] ;  /* 0x0015e0009a567984 */ /* 0x000fe80000000a00 */
[----:B------:R-:W0:Y:S02]  /*3960*/  LDS.64 R42, [R154+0x15f0] ;  /* 0x0015f0009a2a7984 */ /* 0x000e240000000a00 */
[----:B0-----:R-:W-:-:S04]  /*3970*/  FFMA.FTZ R155, R42, R83, R43 ;  /* 0x000000532a9b7223 */ /* 0x001fc8000001002b */
[----:B------:R-:W-:-:S04]  /*3980*/  FFMA.FTZ R155, R84, R155, R85 ;  /* 0x0000009b549b7223 */ /* 0x000fc80000010055 */
[----:B------:R-:W-:Y:S01]  /*3990*/  FFMA.FTZ R162, R86, R155, R87 ;  /* 0x0000009b56a27223 */ /* 0x000fe20000010057 */
[----:B------:R-:W-:-:S04]  /*39a0*/  FMUL.FTZ R87, R42, R82 ;  /* 0x000000522a577220 */ /* 0x000fc80000410000 */
[----:B------:R-:W-:-:S04]  /*39b0*/  FMUL.FTZ R87, R84, R87 ;  /* 0x0000005754577220 */ /* 0x000fc80000410000 */
[----:B------:R-:W-:Y:S01]  /*39c0*/  FMUL.FTZ R161, R86, R87 ;  /* 0x0000005756a17220 */ /* 0x000fe20000410000 */
[----:B------:R-:W-:Y:S06]  /*39d0*/  BRA.DIV UR44, `(.L_x_10) ;  /* 0x0000003e2c587947 */ /* 0x000fec000b800000 */
[----:B------:R-:W0:Y:S04]  /*39e0*/  SHFL.DOWN PT, R86, R162, 0x1, 0x1f ;  /* 0x08201f00a2567f89 */ /* 0x000e2800000e0000 */
[----:B------:R-:W1:Y:S04]  /*39f0*/  SHFL.DOWN PT, R87, R161, 0x1, 0x1f ;  /* 0x08201f00a1577f89 */ /* 0x000e6800000e0000 */
[----:B------:R-:W-:Y:S01]  /*3a00*/  SHFL.IDX PT, R163, R40, RZ, 0x1f ;  /* 0x00001fff28a37589 */ /* 0x000fe200000e0000 */
[C---:B0-----:R-:W-:Y:S01]  /*3a10*/  @P4 FFMA.FTZ R162, R161.reuse, R86, R162 ;  /* 0x00000056a1a24223 */ /* 0x041fe200000100a2 */
[----:B-1----:R-:W-:-:S04]  /*3a20*/  @P4 FMUL.FTZ R161, R161, R87 ;  /* 0x00000057a1a14220 */ /* 0x002fc80000410000 */
[----:B------:R-:W0:Y:S04]  /*3a30*/  SHFL.DOWN PT, R86, R162, 0x2, 0x1f ;  /* 0x08401f00a2567f89 */ /* 0x000e2800000e0000 */
[----:B------:R-:W1:Y:S01]  /*3a40*/  SHFL.DOWN PT, R87, R161, 0x2, 0x1f ;  /* 0x08401f00a1577f89 */ /* 0x000e6200000e0000 */
[C---:B0-----:R-:W-:Y:S01]  /*3a50*/  @!P3 FFMA.FTZ R162, R161.reuse, R86, R162 ;  /* 0x00000056a1a2b223 */ /* 0x041fe200000100a2 */
[----:B-1----:R-:W-:-:S04]  /*3a60*/  @!P3 FMUL.FTZ R161, R161, R87 ;  /* 0x00000057a1a1b220 */ /* 0x002fc80000410000 */
        /* <DEDUP_REMOVED lines=12> */
[----:B------:R0:W1:Y:S04]  /*3b30*/  SHFL.IDX PT, R165, R162, RZ, 0x1f ;  /* 0x00001fffa2a57589 */ /* 0x00006800000e0000 */
[----:B------:R0:W2:Y:S04]  /*3b40*/  SHFL.IDX PT, R164, R161, RZ, 0x1f ;  /* 0x00001fffa1a47589 */ /* 0x0000a800000e0000 */
[----:B------:R-:W3:Y:S04]  /*3b50*/  SHFL.DOWN PT, R162, R162, 0x1, 0x1f ;  /* 0x08201f00a2a27f89 */ /* 0x000ee800000e0000 */
[----:B------:R-:W4:Y:S04]  /*3b60*/  SHFL.DOWN PT, R161, R161, 0x1, 0x1f ;  /* 0x08201f00a1a17f89 */ /* 0x000f2800000e0000 */
[----:B------:R0:W0:Y:S02]  /*3b70*/  SHFL.IDX PT, R87, R41, RZ, 0x1f ;  /* 0x00001fff29577589 */ /* 0x00002400000e0000 */
.L_x_65:
[----:B------:R-:W-:Y:S01]  /*3b80*/  MOV R86, R163 ;  /* 0x000000a300567202 */ /* 0x000fe20000000f00 */
[----:B0--34-:R-:W-:Y:S01]  /*3b90*/  @P5 FFMA.FTZ R87, R161, R87, R162 ;  /* 0x00000057a1575223 */ /* 0x019fe200000100a2 */
[-C--:B--2---:R-:W-:Y:S01]  /*3ba0*/  FMUL.FTZ R40, R40, R164.reuse ;  /* 0x000000a428287220 */ /* 0x084fe20000410000 */
[----:B-1----:R-:W-:Y:S02]  /*3bb0*/  FFMA.FTZ R41, R41, R164, R165 ;  /* 0x000000a429297223 */ /* 0x002fe400000100a5 */
[----:B------:R-:W-:Y:S01]  /*3bc0*/  @P5 FMUL.FTZ R86, R161, R86 ;  /* 0x00000056a1565220 */ /* 0x000fe20000410000 */
[----:B------:R-:W-:-:S03]  /*3bd0*/  FFMA.FTZ R83, R82, R87, R83 ;  /* 0x0000005752537223 */ /* 0x000fc60000010053 */
[----:B------:R-:W-:Y:S01]  /*3be0*/  FMUL.FTZ R82, R82, R86 ;  /* 0x0000005652527220 */ /* 0x000fe20000410000 */
[C---:B------:R-:W-:Y:S01]  /*3bf0*/  FFMA.FTZ R43, R42.reuse, R83, R43 ;  /* 0x000000532a2b7223 */ /* 0x040fe2000001002b */
[----:B------:R0:W-:Y:S02]  /*3c00*/  STS.64 [R154+0x15f8], R86 ;  /* 0x0015f8569a007388 */ /* 0x0001e40000000a00 */
[----:B------:R-:W-:Y:S01]  /*3c10*/  FMUL.FTZ R42, R42, R82 ;  /* 0x000000522a2a7220 */ /* 0x000fe20000410000 */
[C---:B------:R-:W-:Y:S01]  /*3c20*/  FFMA.FTZ R85, R84.reuse, R43, R85 ;  /* 0x0000002b54557223 */ /* 0x040fe20000010055 */
[----:B------:R0:W-:Y:S02]  /*3c30*/  STS.64 [R154+0x15f0], R82 ;  /* 0x0015f0529a007388 */ /* 0x0001e40000000a00 */
[----:B------:R-:W-:Y:S02]  /*3c40*/  FMUL.FTZ R84, R84, R42 ;  /* 0x0000002a54547220 */ /* 0x000fe40000410000 */
[----:B------:R0:W-:Y:S04]  /*3c50*/  STS.64 [R154+0x15e8], R42 ;  /* 0x0015e82a9a007388 */ /* 0x0001e80000000a00 */
[----:B------:R0:W-:Y:S02]  /*3c60*/  STS.64 [R154+0x15e0], R84 ;  /* 0x0015e0549a007388 */ /* 0x0001e40000000a00 */
.L_x_9:
[----:B0-----:R-:W2:Y:S01]  /*3c70*/  LDL R82, [R1] ;  /* 0x0000000001527983 */ /* 0x001ea20000100800 */
[----:B------:R-:W-:Y:S05]  /*3c80*/  WARPSYNC.ALL ;  /* 0x0000000000007948 */ /* 0x000fea0003800000 */
[----:B------:R-:W-:Y:S01]  /*3c90*/  BAR.SYNC.DEFER_BLOCKING 0x0 ;  /* 0x0000000000007b1d */ /* 0x000fe20000010000 */
[----:B------:R-:W-:Y:S01]  /*3ca0*/  FFMA.FTZ R43, R0, R138, RZ ;  /* 0x0000008a002b7223 */ /* 0x000fe200000100ff */
[----:B------:R-:W-:-:S04]  /*3cb0*/  SHF.L.U32 R84, R101, 0x10, RZ ;  /* 0x0000001065547819 */ /* 0x000fc800000006ff */
[----:B------:R-:W0:Y:S01]  /*3cc0*/  S2R R42, SR_TID.X ;  /* 0x00000000002a7919 */ /* 0x000e220000002100 */
[----:B------:R-:W3:Y:S04]  /*3cd0*/  LDL R154, [R1+0x4] ;  /* 0x00000400019a7983 */ /* 0x000ee80000100800 */
[----:B------:R-:W1:Y:S01]  /*3ce0*/  LDS R105, [R105+0x15e4] ;  /* 0x0015e40069697984 */ /* 0x000e620000000800 */
[----:B0-----:R-:W-:Y:S01]  /*3cf0*/  ISETP.NE.AND P0, PT, R42, RZ, PT ;  /* 0x000000ff2a00720c */ /* 0x001fe20003f05270 */
[----:B------:R-:W-:-:S12]  /*3d00*/  IMAD.U32 R42, RZ, RZ, UR7 ;  /* 0x00000007ff2a7e24 */ /* 0x000fd8000f8e00ff */
[----:B------:R-:W-:-:S05]  /*3d10*/  @!P0 LEA R42, R42, R104, 0x3 ;  /* 0x000000682a2a8211 */ /* 0x000fca00078e18ff */
[----:B------:R0:W-:Y:S01]  /*3d20*/  @!P0 STS.64 [R42+0x24e0], R40 ;  /* 0x0024e0282a008388 */ /* 0x0001e20000000a00 */
[----:B-1----:R-:W-:-:S04]  /*3d30*/  FFMA.FTZ R105, R105, R106, R122 ;  /* 0x0000006a69697223 */ /* 0x002fc8000001007a */
[----:B------:R-:W-:Y:S01]  /*3d40*/  FFMA.FTZ R107, R107, R105, R123 ;  /* 0x000000696b6b7223 */ /* 0x000fe2000001007b */
[----:B0-----:R-:W-:Y:S01]  /*3d50*/  FFMA.FTZ R40, R68, R139, R43 ;  /* 0x0000008b44287223 */ /* 0x001fe2000001002b */
[----:B------:R-:W-:Y:S02]  /*3d60*/  FFMA.FTZ R42, -R28, R84, R143 ;  /* 0x000000541c2a7223 */ /* 0x000fe4000001018f */
[----:B------:R-:W-:Y:S01]  /*3d70*/  FFMA.FTZ R108, R108, R107, R124 ;  /* 0x0000006b6c6c7223 */ /* 0x000fe2000001007c */
[----:B------:R-:W-:-:S03]  /*3d80*/  FFMA.FTZ R41, R67, R140, R40 ;  /* 0x0000008c43297223 */ /* 0x000fc60000010028 */
[----:B------:R-:W-:Y:S01]  /*3d90*/  FFMA.FTZ R109, R109, R108, R125 ;  /* 0x0000006c6d6d7223 */ /* 0x000fe2000001007d */
[----:B------:R-:W-:-:S03]  /*3da0*/  FFMA.FTZ R40, R66, R141, R41 ;  /* 0x0000008d42287223 */ /* 0x000fc60000010029 */
[----:B------:R-:W-:Y:S01]  /*3db0*/  FFMA.FTZ R110, R110, R109, R126 ;  /* 0x0000006d6e6e7223 */ /* 0x000fe2000001007e */
[----:B------:R-:W-:-:S03]  /*3dc0*/  FFMA.FTZ R41, R65, R142, R40 ;  /* 0x0000008e41297223 */ /* 0x000fc60000010028 */
[----:B------:R-:W-:Y:S01]  /*3dd0*/  FFMA.FTZ R111, R111, R110, R127 ;  /* 0x0000006e6f6f7223 */ /* 0x000fe2000001007f */
[----:B------:R-:W-:-:S03]  /*3de0*/  FFMA.FTZ R143, R64, R143, R41 ;  /* 0x0000008f408f7223 */ /* 0x000fc60000010029 */
[----:B------:R-:W-:-:S04]  /*3df0*/  FFMA.FTZ R112, R112, R111, R128 ;  /* 0x0000006f70707223 */ /* 0x000fc80000010080 */
[----:B------:R-:W-:-:S04]  /*3e00*/  FFMA.FTZ R113, R113, R112, R129 ;  /* 0x0000007071717223 */ /* 0x000fc80000010081 */
[----:B------:R-:W-:-:S04]  /*3e10*/  FFMA.FTZ R114, R114, R113, R130 ;  /* 0x0000007172727223 */ /* 0x000fc80000010082 */
[----:B------:R-:W-:-:S04]  /*3e20*/  FFMA.FTZ R115, R115, R114, R131 ;  /* 0x0000007273737223 */ /* 0x000fc80000010083 */
[----:B------:R-:W-:-:S04]  /*3e30*/  FFMA.FTZ R116, R116, R115, R132 ;  /* 0x0000007374747223 */ /* 0x000fc80000010084 */
[----:B------:R-:W-:Y:S01]  /*3e40*/  FFMA.FTZ R117, R117, R116, R133 ;  /* 0x0000007475757223 */ /* 0x000fe20000010085 */
[----:B------:R-:W-:-:S03]  /*3e50*/  FMUL.FTZ R43, R116, UR48 ;  /* 0x00000030742b7c20 */ /* 0x000fc60008410000 */
[----:B------:R-:W-:-:S04]  /*3e60*/  FFMA.FTZ R118, R118, R117, R134 ;  /* 0x0000007576767223 */ /* 0x000fc80000010086 */
[----:B------:R-:W-:-:S04]  /*3e70*/  FFMA.FTZ R119, R119, R118, R135 ;  /* 0x0000007677777223 */ /* 0x000fc80000010087 */
[----:B------:R-:W-:Y:S01]  /*3e80*/  FFMA.FTZ R120, R120, R119, R136 ;  /* 0x0000007778787223 */ /* 0x000fe20000010088 */
[----:B------:R-:W-:-:S03]  /*3e90*/  FMUL.FTZ R83, R42, R43 ;  /* 0x0000002b2a537220 */ /* 0x000fc60000410000 */
[----:B------:R-:W-:Y:S01]  /*3ea0*/  FFMA.FTZ R121, R121, R120, R137 ;  /* 0x0000007879797223 */ /* 0x000fe20000010089 */
[----:B------:R-:W-:-:S03]  /*3eb0*/  SHF.L.U32 R43, R159, 0x10, RZ ;  /* 0x000000109f2b7819 */ /* 0x000fc600000006ff */
[----:B------:R-:W-:Y:S01]  /*3ec0*/  FMUL.FTZ R40, R33, R121 ;  /* 0x0000007921287220 */ /* 0x000fe20000410000 */
[----:B------:R-:W-:Y:S01]  /*3ed0*/  SHF.L.U32 R86, R158, 0x10, RZ ;  /* 0x000000109e567819 */ /* 0x000fe200000006ff */
[C---:B------:R-:W-:Y:S01]  /*3ee0*/  FFMA.FTZ R139, -R32.reuse, R43, R139 ;  /* 0x0000002b208b7223 */ /* 0x040fe2000001018b */
[----:B------:R-:W-:Y:S01]  /*3ef0*/  FMUL.FTZ R85, R32, R120 ;  /* 0x0000007820557220 */ /* 0x000fe20000410000 */
[C---:B------:R-:W-:Y:S02]  /*3f00*/  FMUL.FTZ R87, R31.reuse, R119 ;  /* 0x000000771f577220 */ /* 0x040fe40000410000 */
[----:B------:R-:W-:Y:S01]  /*3f10*/  FFMA.FTZ R140, -R31, R86, R140 ;  /* 0x000000561f8c7223 */ /* 0x000fe2000001018c */
[----:B------:R-:W-:Y:S02]  /*3f20*/  IMAD.U32 R106, R157, 0x10000, RZ ;  /* 0x000100009d6a7824 */ /* 0x000fe400078e00ff */
[C---:B------:R-:W-:Y:S02]  /*3f30*/  FMUL.FTZ R122, R30.reuse, R118 ;  /* 0x000000761e7a7220 */ /* 0x040fe40000410000 */
[----:B------:R-:W-:Y:S01]  /*3f40*/  FFMA.FTZ R141, -R30, R106, R141 ;  /* 0x0000006a1e8d7223 */ /* 0x000fe2000001018d */
[----:B------:R-:W-:Y:S01]  /*3f50*/  FMUL.FTZ R126, R117, UR48 ;  /* 0x00000030757e7c20 */ /* 0x000fe20008410000 */
[----:B------:R-:W-:Y:S01]  /*3f60*/  FMUL.FTZ R124, R29, R117 ;  /* 0x000000751d7c7220 */ /* 0x000fe20000410000 */
[----:B------:R-:W-:Y:S01]  /*3f70*/  FFMA.FTZ R84, R84, R116, R83 ;  /* 0x0000007454547223 */ /* 0x000fe20000010053 */
[----:B------:R-:W-:Y:S01]  /*3f80*/  FFMA.FTZ R143, R63, R144, R143 ;  /* 0x000000903f8f7223 */ /* 0x000fe2000001008f */
[----:B------:R-:W-:-:S03]  /*3f90*/  FMUL.FTZ R116, R28, R116 ;  /* 0x000000741c747220 */ /* 0x000fc60000410000 */
[----:B------:R-:W-:Y:S01]  /*3fa0*/  FFMA.FTZ R143, R62, R145, R143 ;  /* 0x000000913e8f7223 */ /* 0x000fe2000001008f */
[----:B------:R-:W-:-:S03]  /*3fb0*/  FMUL.FTZ R127, R113, UR48 ;  /* 0x00000030717f7c20 */ /* 0x000fc60008410000 */
        /* <DEDUP_REMOVED lines=9> */
[----:B------:R-:W-:Y:S01]  /*4050*/  FMUL.FTZ R132, R108, UR48 ;  /* 0x000000306c847c20 */ /* 0x000fe20008410000 */
[----:B--2---:R-:W-:-:S04]  /*4060*/  IMAD.U32 R41, R82, 0x10000, RZ ;  /* 0x0001000052297824 */ /* 0x004fc800078e00ff */
[----:B------:R-:W-:-:S04]  /*4070*/  FFMA.FTZ R138, -R33, R41, R138 ;  /* 0x00000029218a7223 */ /* 0x000fc8000001018a */
[----:B------:R-:W-:-:S04]  /*4080*/  FFMA.FTZ R82, R40, R138, RZ ;  /* 0x0000008a28527223 */ /* 0x000fc800000100ff */
[----:B------:R-:W-:-:S04]  /*4090*/  FFMA.FTZ R82, R85, R139, R82 ;  /* 0x0000008b55527223 */ /* 0x000fc80000010052 */
[----:B------:R-:W-:Y:S01]  /*40a0*/  FFMA.FTZ R125, R87, R140, R82 ;  /* 0x0000008c577d7223 */ /* 0x000fe20000010052 */
[----:B------:R-:W-:-:S03]  /*40b0*/  SHF.L.U32 R82, R102, 0x10, RZ ;  /* 0x0000001066527819 */ /* 0x000fc600000006ff */
[----:B------:R-:W-:Y:S02]  /*40c0*/  FFMA.FTZ R125, R122, R141, R125 ;  /* 0x0000008d7a7d7223 */ /* 0x000fe4000001007d */
[----:B------:R-:W-:-:S04]  /*40d0*/  FFMA.FTZ R123, -R29, R82, R142 ;  /* 0x000000521d7b7223 */ /* 0x000fc8000001018e */
[----:B------:R-:W-:Y:S01]  /*40e0*/  FMUL.FTZ R83, R123, R126 ;  /* 0x0000007e7b537220 */ /* 0x000fe20000410000 */
[----:B------:R-:W-:Y:S01]  /*40f0*/  FFMA.FTZ R123, R124, R123, R125 ;  /* 0x0000007b7c7b7223 */ /* 0x000fe2000001007d */
[----:B------:R-:W-:Y:S01]  /*4100*/  SHF.L.U32 R125, R100, 0x10, RZ ;  /* 0x00000010647d7819 */ /* 0x000fe200000006ff */
[----:B------:R-:W-:-:S04]  /*4110*/  FMUL.FTZ R126, R115, UR48 ;  /* 0x00000030737e7c20 */ /* 0x000fc80008410000 */
[----:B------:R-:W-:Y:S01]  /*4120*/  FFMA.FTZ R144, -R27, R125, R144 ;  /* 0x0000007d1b907223 */ /* 0x000fe20000010190 */
[----:B------:R-:W-:Y:S01]  /*4130*/  FFMA.FTZ R123, R116, R42, R123 ;  /* 0x0000002a747b7223 */ /* 0x000fe2000001007b */
[----:B------:R-:W-:Y:S02]  /*4140*/  IMAD.U32 R42, R99, 0x10000, RZ ;  /* 0x00010000632a7824 */ /* 0x000fe400078e00ff */
[----:B------:R-:W-:Y:S02]  /*4150*/  FMUL.FTZ R126, R144, R126 ;  /* 0x0000007e907e7220 */ /* 0x000fe40000410000 */
[----:B------:R-:W-:Y:S02]  /*4160*/  FFMA.FTZ R145, -R26, R42, R145 ;  /* 0x0000002a1a917223 */ /* 0x000fe40000010191 */
[----:B------:R-:W-:Y:S01]  /*4170*/  FFMA.FTZ R125, R125, R115, R126 ;  /* 0x000000737d7d7223 */ /* 0x000fe2000001007e */
[----:B------:R-:W-:-:S04]  /*4180*/  FMUL.FTZ R126, R114, UR48 ;  /* 0x00000030727e7c20 */ /* 0x000fc80008410000 */
[----:B------:R-:W-:-:S04]  /*4190*/  FMUL.FTZ R126, R145, R126 ;  /* 0x0000007e917e7220 */ /* 0x000fc80000410000 */
[----:B------:R-:W-:Y:S01]  /*41a0*/  FFMA.FTZ R42, R42, R114, R126 ;  /* 0x000000722a2a7223 */ /* 0x000fe2000001007e */
[----:B------:R-:W-:-:S05]  /*41b0*/  SHF.L.U32 R126, R98, 0x10, RZ ;  /* 0x00000010627e7819 */ /* 0x000fca00000006ff */
[----:B------:R-:W-:-:S04]  /*41c0*/  FFMA.FTZ R146, -R25, R126, R146 ;  /* 0x0000007e19927223 */ /* 0x000fc80000010192 */
        /* <DEDUP_REMOVED lines=10> */
[----:B------:R-:W-:-:S04]  /*4270*/  IMAD.U32 R129, R95, 0x10000, RZ ;  /* 0x000100005f817824 */ /* 0x000fc800078e00ff */
[----:B------:R-:W-:-:S04]  /*4280*/  FFMA.FTZ R149, -R22, R129, R149 ;  /* 0x0000008116957223 */ /* 0x000fc80000010195 */
[----:B------:R-:W-:-:S04]  /*4290*/  FMUL.FTZ R130, R149, R130 ;  /* 0x0000008295827220 */ /* 0x000fc80000410000 */
[----:B------:R-:W-:Y:S01]  /*42a0*/  FFMA.FTZ R129, R129, R110, R130 ;  /* 0x0000006e81817223 */ /* 0x000fe20000010082 */
[----:B------:R-:W-:-:S05]  /*42b0*/  SHF.L.U32 R130, R94, 0x10, RZ ;  /* 0x000000105e827819 */ /* 0x000fca00000006ff */
[----:B------:R-:W-:Y:S01]  /*42c0*/  FFMA.FTZ R150, -R21, R130, R150 ;  /* 0x0000008215967223 */ /* 0x000fe20000010196 */
[----:B------:R-:W-:-:S03]  /*42d0*/  FMUL.FTZ R115, R27, R115 ;  /* 0x000000731b737220 */ /* 0x000fc60000410000 */
[----:B------:R-:W-:Y:S01]  /*42e0*/  FMUL.FTZ R131, R150, R131 ;  /* 0x0000008396837220 */ /* 0x000fe20000410000 */
[----:B------:R-:W-:Y:S01]  /*42f0*/  FFMA.FTZ R123, R115, R144, R123 ;  /* 0x00000090737b7223 */ /* 0x000fe2000001007b */
[----:B------:R-:W-:Y:S02]  /*4300*/  FMUL.FTZ R114, R26, R114 ;  /* 0x000000721a727220 */ /* 0x000fe40000410000 */
[----:B------:R-:W-:Y:S01]  /*4310*/  FFMA.FTZ R130, R130, R109, R131 ;  /* 0x0000006d82827223 */ /* 0x000fe20000010083 */
[----:B------:R-:W-:Y:S01]  /*4320*/  SHF.L.U32 R131, R93, 0x10, RZ ;  /* 0x000000105d837819 */ /* 0x000fe200000006ff */
[----:B------:R-:W-:Y:S01]  /*4330*/  FFMA.FTZ R123, R114, R145, R123 ;  /* 0x00000091727b7223 */ /* 0x000fe2000001007b */
[----:B------:R-:W-:Y:S01]  /*4340*/  FMUL.FTZ R113, R25, R113 ;  /* 0x0000007119717220 */ /* 0x000fe20000410000 */
[----:B------:R-:W-:Y:S02]  /*4350*/  FFMA.FTZ R143, R56, R151, R143 ;  /* 0x00000097388f7223 */ /* 0x000fe4000001008f */
[----:B------:R-:W-:Y:S01]  /*4360*/  FFMA.FTZ R151, -R20, R131, R151 ;  /* 0x0000008314977223 */ /* 0x000fe20000010197 */
[----:B------:R-:W-:Y:S01]  /*4370*/  FFMA.FTZ R123, R113, R146, R123 ;  /* 0x00000092717b7223 */ /* 0x000fe2000001007b */
[----:B------:R-:W-:-:S02]  /*4380*/  FMUL.FTZ R112, R24, R112 ;  /* 0x0000007018707220 */ /* 0x000fc40000410000 */
[----:B------:R-:W-:Y:S01]  /*4390*/  FMUL.FTZ R132, R151, R132 ;  /* 0x0000008497847220 */ /* 0x000fe20000410000 */
[----:B------:R-:W-:Y:S01]  /*43a0*/  FMUL.FTZ R111, R23, R111 ;  /* 0x0000006f176f7220 */ /* 0x000fe20000410000 */
[----:B------:R-:W-:Y:S01]  /*43b0*/  FFMA.FTZ R123, R112, R147, R123 ;  /* 0x00000093707b7223 */ /* 0x000fe2000001007b */
[----:B------:R-:W0:Y:S01]  /*43c0*/  S2R R155, SR_LANEID ;  /* 0x00000000009b7919 */ /* 0x000e220000000000 */
[----:B------:R-:W-:Y:S01]  /*43d0*/  FFMA.FTZ R131, R131, R108, R132 ;  /* 0x0000006c83837223 */ /* 0x000fe20000010084 */
[----:B------:R-:W-:Y:S01]  /*43e0*/  SHF.L.U32 R132, R92, 0x10, RZ ;  /* 0x000000105c847819 */ /* 0x000fe200000006ff */
[----:B------:R-:W-:Y:S01]  /*43f0*/  FFMA.FTZ R123, R111, R148, R123 ;  /* 0x000000946f7b7223 */ /* 0x000fe2000001007b */
[----:B------:R-:W-:Y:S01]  /*4400*/  FMUL.FTZ R110, R22, R110 ;  /* 0x0000006e166e7220 */ /* 0x000fe20000410000 */
[----:B------:R-:W-:Y:S01]  /*4410*/  FFMA.FTZ R143, R55, R152, R143 ;  /* 0x00000098378f7223 */ /* 0x000fe2000001008f */
[----:B------:R-:W-:Y:S01]  /*4420*/  FMUL.FTZ R133, R107, UR48 ;  /* 0x000000306b857c20 */ /* 0x000fe20008410000 */
[----:B------:R-:W-:Y:S01]  /*4430*/  FFMA.FTZ R152, -R19, R132, R152 ;  /* 0x0000008413987223 */ /* 0x000fe20000010198 */
[----:B------:R-:W-:Y:S01]  /*4440*/  FFMA.FTZ R123, R110, R149, R123 ;  /* 0x000000956e7b7223 */ /* 0x000fe2000001007b */
[----:B------:R-:W-:Y:S01]  /*4450*/  FMUL.FTZ R109, R21, R109 ;  /* 0x0000006d156d7220 */ /* 0x000fe20000410000 */
[----:B------:R-:W-:Y:S01]  /*4460*/  FMUL.FTZ R108, R20, R108 ;  /* 0x0000006c146c7220 */ /* 0x000fe20000410000 */
[----:B------:R-:W-:-:S02]  /*4470*/  FMUL.FTZ R133, R152, R133 ;  /* 0x0000008598857220 */ /* 0x000fc40000410000 */
[----:B------:R-:W-:Y:S02]  /*4480*/  FFMA.FTZ R123, R109, R150, R123 ;  /* 0x000000966d7b7223 */ /* 0x000fe4000001007b */
[-C--:B------:R-:W-:Y:S01]  /*4490*/  FFMA.FTZ R132, R132, R107.reuse, R133 ;  /* 0x0000006b84847223 */ /* 0x080fe20000010085 */
[----:B------:R-:W-:Y:S01]  /*44a0*/  FMUL.FTZ R107, R19, R107 ;  /* 0x0000006b136b7220 */ /* 0x000fe20000410000 */
[----:B------:R-:W-:Y:S01]  /*44b0*/  FFMA.FTZ R123, R108, R151, R123 ;  /* 0x000000976c7b7223 */ /* 0x000fe2000001007b */
[----:B------:R-:W-:Y:S02]  /*44c0*/  IMAD.U32 R133, R91, 0x10000, RZ ;  /* 0x000100005b857824 */ /* 0x000fe400078e00ff */
[----:B------:R-:W-:Y:S01]  /*44d0*/  FFMA.FTZ R143, R54, R153, R143 ;  /* 0x00000099368f7223 */ /* 0x000fe2000001008f */
[C---:B------:R-:W-:Y:S01]  /*44e0*/  FMUL.FTZ R135, R18.reuse, R105 ;  /* 0x0000006912877220 */ /* 0x040fe20000410000 */
[----:B------:R-:W-:Y:S01]  /*44f0*/  FFMA.FTZ R123, R107, R152, R123 ;  /* 0x000000986b7b7223 */ /* 0x000fe2000001007b */
[----:B------:R-:W-:-:S02]  /*4500*/  FFMA.FTZ R153, -R18, R133, R153 ;  /* 0x0000008512997223 */ /* 0x000fc40000010199 */
[----:B------:R-:W1:Y:S02]  /*4510*/  SHFL.DOWN PT, R134, R143, 0x1, 0x1f ;  /* 0x08201f008f867f89 */ /* 0x000e6400000e0000 */
[----:B------:R-:W-:-:S05]  /*4520*/  FFMA.FTZ R123, R135, R153, R123 ;  /* 0x00000099877b7223 */ /* 0x000fca000001007b */
[----:B------:R-:W2:Y:S01]  /*4530*/  SHFL.DOWN PT, R136, R123, 0x1, 0x1f ;  /* 0x08201f007b887f89 */ /* 0x000ea200000e0000 */
[----:B0-----:R-:W-:-:S13]  /*4540*/  ISETP.GT.AND P1, PT, R155, 0x1e, PT ;  /* 0x0000001e9b00780c */ /* 0x001fda0003f24270 */
[----:B-1----:R-:W-:-:S05]  /*4550*/  @!P1 FADD.FTZ R143, R143, R134 ;  /* 0x000000868f8f9221 */ /* 0x002fca0000010000 */
[----:B------:R-:W0:Y:S01]  /*4560*/  SHFL.DOWN PT, R134, R143, 0x2, 0x1f ;  /* 0x08401f008f867f89 */ /* 0x000e2200000e0000 */
[----:B--2---:R-:W-:-:S05]  /*4570*/  @!P1 FADD.FTZ R123, R123, R136 ;  /* 0x000000887b7b9221 */ /* 0x004fca0000010000 */
[----:B------:R-:W1:Y:S01]  /*4580*/  SHFL.DOWN PT, R136, R123, 0x2, 0x1f ;  /* 0x08401f007b887f89 */ /* 0x000e6200000e0000 */
[----:B------:R-:W-:-:S13]  /*4590*/  ISETP.GT.AND P2, PT, R155, 0x1d, PT ;  /* 0x0000001d9b00780c */ /* 0x000fda0003f44270 */
[----:B0-----:R-:W-:-:S05]  /*45a0*/  @!P2 FADD.FTZ R143, R143, R134 ;  /* 0x000000868f8fa221 */ /* 0x001fca0000010000 */
[----:B------:R-:W0:Y:S01]  /*45b0*/  SHFL.DOWN PT, R134, R143, 0x4, 0x1f ;  /* 0x08801f008f867f89 */ /* 0x000e2200000e0000 */
[----:B-1----:R-:W-:-:S05]  /*45c0*/  @!P2 FADD.FTZ R123, R123, R136 ;  /* 0x000000887b7ba221 */ /* 0x002fca0000010000 */
[----:B------:R-:W1:Y:S01]  /*45d0*/  SHFL.DOWN PT, R136, R123, 0x4, 0x1f ;  /* 0x08801f007b887f89 */ /* 0x000e6200000e0000 */
[----:B------:R-:W-:-:S13]  /*45e0*/  ISETP.GT.AND P1, PT, R155, 0x1b, PT ;  /* 0x0000001b9b00780c */ /* 0x000fda0003f24270 */
[----:B0-----:R-:W-:-:S05]  /*45f0*/  @!P1 FADD.FTZ R143, R143, R134 ;  /* 0x000000868f8f9221 */ /* 0x001fca0000010000 */
[----:B------:R-:W0:Y:S01]  /*4600*/  SHFL.DOWN PT, R134, R143, 0x8, 0x1f ;  /* 0x09001f008f867f89 */ /* 0x000e2200000e0000 */
[----:B-1----:R-:W-:-:S05]  /*4610*/  @!P1 FADD.FTZ R123, R123, R136 ;  /* 0x000000887b7b9221 */ /* 0x002fca0000010000 */
[----:B------:R-:W1:Y:S01]  /*4620*/  SHFL.DOWN PT, R136, R123, 0x8, 0x1f ;  /* 0x09001f007b887f89 */ /* 0x000e6200000e0000 */
[----:B------:R-:W-:Y:S01]  /*4630*/  ISETP.GT.AND P2, PT, R155, 0x17, PT ;  /* 0x000000179b00780c */ /* 0x000fe20003f44270 */
[----:B------:R-:W-:-:S12]  /*4640*/  FADD.FTZ R36, R108, R36 ;  /* 0x000000246c247221 */ /* 0x000fd80000010000 */
[----:B0-----:R-:W-:Y:S01]  /*4650*/  @!P2 FADD.FTZ R143, R143, R134 ;  /* 0x000000868f8fa221 */ /* 0x001fe20000010000 */
[----:B------:R-:W-:-:S04]  /*4660*/  FMUL.FTZ R134, R105, UR48 ;  /* 0x0000003069867c20 */ /* 0x000fc80008410000 */
[----:B------:R-:W-:Y:S01]  /*4670*/  FMUL.FTZ R134, R153, R134 ;  /* 0x0000008699867220 */ /* 0x000fe20000410000 */
[----:B-1----:R-:W-:-:S03]  /*4680*/  @!P2 FADD.FTZ R123, R123, R136 ;  /* 0x000000887b7ba221 */ /* 0x002fc60000010000 */
[----:B------:R-:W-:Y:S02]  /*4690*/  FFMA.FTZ R105, R133, R105, R134 ;  /* 0x0000006985697223 */ /* 0x000fe40000010086 */
[----:B------:R-:W0:Y:S04]  /*46a0*/  SHFL.DOWN PT, R134, R143, 0x10, 0x1f ;  /* 0x0a001f008f867f89 */ /* 0x000e2800000e0000 */
[----:B------:R-:W1:Y:S01]  /*46b0*/  SHFL.DOWN PT, R108, R123, 0x10, 0x1f ;  /* 0x0a001f007b6c7f89 */ /* 0x000e6200000e0000 */
[C---:B------:R-:W-:Y:S01]  /*46c0*/  ISETP.GT.AND P1, PT, R155.reuse, 0xf, PT ;  /* 0x0000000f9b00780c */ /* 0x040fe20003f24270 */
[----:B------:R-:W-:Y:S01]  /*46d0*/  FADD.FTZ R76, R42, R76 ;  /* 0x0000004c2a4c7221 */ /* 0x000fe20000010000 */
[----:B------:R-:W-:Y:S01]  /*46e0*/  ISETP.NE.AND P2, PT, R155, RZ, PT ;  /* 0x000000ff9b00720c */ /* 0x000fe20003f45270 */
[----:B------:R-:W-:Y:S01]  /*46f0*/  FMUL.FTZ R42, R118, UR48 ;  /* 0x00000030762a7c20 */ /* 0x000fe20008410000 */
[----:B------:R-:W-:Y:S01]  /*4700*/  FADD.FTZ R90, R105, R90 ;  /* 0x0000005a695a7221 */ /* 0x000fe20000010000 */
[----:B------:R-:W-:Y:S01]  /*4710*/  FADD.FTZ R51, R87, R51 ;  /* 0x0000003357337221 */ /* 0x000fe20000010000 */
[----:B------:R-:W-:Y:S01]  /*4720*/  FMUL.FTZ R105, R119, UR48 ;  /* 0x0000003077697c20 */ /* 0x000fe20008410000 */
[----:B------:R-:W-:Y:S01]  /*4730*/  FMUL.FTZ R141, R141, R42 ;  /* 0x0000002a8d8d7220 */ /* 0x000fe20000410000 */
[----:B------:R-:W-:Y:S01]  /*4740*/  FMUL.FTZ R42, R120, UR48 ;  /* 0x00000030782a7c20 */ /* 0x000fe20008410000 */
[----:B------:R-:W-:Y:S01]  /*4750*/  FMUL.FTZ R87, R121, UR48 ;  /* 0x0000003079577c20 */ /* 0x000fe20008410000 */
[----:B------:R-:W-:-:S02]  /*4760*/  FMUL.FTZ R105, R140, R105 ;  /* 0x000000698c697220 */ /* 0x000fc40000410000 */
[----:B------:R-:W-:Y:S01]  /*4770*/  FMUL.FTZ R42, R139, R42 ;  /* 0x0000002a8b2a7220 */ /* 0x000fe20000410000 */
[----:B------:R-:W-:Y:S01]  /*4780*/  FMUL.FTZ R138, R138, R87 ;  /* 0x000000578a8a7220 */ /* 0x000fe20000410000 */
[----:B0-----:R-:W-:Y:S01]  /*4790*/  @!P1 FADD.FTZ R143, R143, R134 ;  /* 0x000000868f8f9221 */ /* 0x001fe20000010000 */
[----:B-1----:R-:W-:Y:S01]  /*47a0*/  @!P1 FADD.FTZ R123, R123, R108 ;  /* 0x0000006c7b7b9221 */ /* 0x002fe20000010000 */
[----:B------:R-:W-:-:S03]  /*47b0*/  FFMA.FTZ R108, R82, R117, R83 ;  /* 0x00000075526c7223 */ /* 0x000fc60000010053 */
[----:B------:R-:W-:Y:S02]  /*47c0*/  MOV R83, R143 ;  /* 0x0000008f00537202 */ /* 0x000fe40000000f00 */
[----:B------:R-:W-:Y:S01]  /*47d0*/  MOV R82, R123 ;  /* 0x0000007b00527202 */ /* 0x000fe20000000f00 */
[----:B------:R-:W-:Y:S01]  /*47e0*/  FFMA.FTZ R141, R106, R118, R141 ;  /* 0x000000766a8d7223 */ /* 0x000fe2000001008d */
[----:B------:R-:W-:Y:S01]  /*47f0*/  FFMA.FTZ R86, R86, R119, R105 ;  /* 0x0000007756567223 */ /* 0x000fe20000010069 */
[----:B------:R-:W-:Y:S01]  /*4800*/  FFMA.FTZ R43, R43, R120, R42 ;  /* 0x000000782b2b7223 */ /* 0x000fe2000001002a */
[----:B------:R-:W-:Y:S01]  /*4810*/  FFMA.FTZ R138, R41, R121, R138 ;  /* 0x00000079298a7223 */ /* 0x000fe2000001008a */
[----:B---3--:R0:W-:Y:S01]  /*4820*/  @!P2 STS.64 [R154+0x1098], R82 ;  /* 0x001098529a00a388 */ /* 0x0081e20000000a00 */
[----:B------:R-:W-:Y:S01]  /*4830*/  BSSY B0, `(.L_x_11) ;  /* 0x0000035000007945 */ /* 0x000fe20003800000 */
[----:B------:R-:W-:Y:S01]  /*4840*/  FADD.FTZ R34, R135, R34 ;  /* 0x0000002287227221 */ /* 0x000fe20000010000 */
        /* <DEDUP_REMOVED lines=27> */
[----:B------:R-:W-:Y:S06]  /*4a00*/  BAR.SYNC.DEFER_BLOCKING 0x0 ;  /* 0x0000000000007b1d */ /* 0x000fec0000010000 */
[----:B0-----:R-:W-:Y:S05]  /*4a10*/  @P0 BRA `(.L_x_12) ;  /* 0x0000000000580947 */ /* 0x001fea0003800000 */
[----:B------:R-:W0:Y:S01]  /*4a20*/  S2UR UR45, SR_CgaCtaId ;  /* 0x00000000002d79c3 */ /* 0x000e220000008800 */
[----:B------:R-:W-:Y:S01]  /*4a30*/  UMOV UR44, 0x400 ;  /* 0x00000400002c7882 */ /* 0x000fe20000000000 */
[----:B------:R-:W-:Y:S01]  /*4a40*/  UISETP.NE.AND UP0, UPT, UR15, UR54, UPT ;  /* 0x000000360f00728c */ /* 0x000fe2000bf05270 */
[----:B------:R-:W-:-:S05]  /*4a50*/  IMAD.U32 R105, RZ, RZ, UR7 ;  /* 0x00000007ff697e24 */ /* 0x000fca000f8e00ff */
[----:B------:R-:W-:Y:S01]  /*4a60*/  PLOP3.LUT P0, PT, PT, PT, UP0, 0x80, 0x0 ;  /* 0x000000000000781c */ /* 0x000fe20003f0f008 */
[----:B0-----:R-:W-:-:S06]  /*4a70*/  ULEA UR44, UR45, UR44, 0x18 ;  /* 0x0000002c2d2c7291 */ /* 0x001fcc000f8ec03f */
[----:B------:R-:W-:-:S04]  /*4a80*/  MOV R104, UR44 ;  /* 0x0000002c00687c02 */ /* 0x000fc80008000f00 */
[----:B------:R-:W-:Y:S01]  /*4a90*/  LEA R105, R105, R104, 0x2 ;  /* 0x0000006869697211 */ /* 0x000fe200078e10ff */
[----:B------:R-:W0:Y:S04]  /*4aa0*/  LDS.128 R40, [R104+0x10a0] ;  /* 0x0010a00068287984 */ /* 0x000e280000000c00 */
[----:B------:R-:W1:Y:S04]  /*4ab0*/  LDS.64 R84, [R104+0x10b0] ;  /* 0x0010b00068547984 */ /* 0x000e680000000a00 */
[----:B------:R-:W2:Y:S04]  /*4ac0*/  @P0 LDS R106, [R105+0x30e0] ;  /* 0x0030e000696a0984 */ /* 0x000ea80000000800 */
[----:B------:R-:W3:Y:S01]  /*4ad0*/  @P0 LDS R87, [R105+0x2ce0] ;  /* 0x002ce00069570984 */ /* 0x000ee20000000800 */
[----:B0-----:R-:W-:Y:S01]  /*4ae0*/  FADD.FTZ R86, R83, R41 ;  /* 0x0000002953567221 */ /* 0x001fe20000010000 */
[----:B------:R-:W-:-:S03]  /*4af0*/  FADD.FTZ R41, R82, R40 ;  /* 0x0000002852297221 */ /* 0x000fc60000010000 */
[----:B------:R-:W-:Y:S01]  /*4b00*/  FADD.FTZ R86, R43, R86 ;  /* 0x000000562b567221 */ /* 0x000fe20000010000 */
[----:B------:R-:W-:-:S03]  /*4b10*/  FADD.FTZ R41, R42, R41 ;  /* 0x000000292a297221 */ /* 0x000fc60000010000 */
[----:B-1----:R-:W-:Y:S01]  /*4b20*/  FADD.FTZ R83, R86, R85 ;  /* 0x0000005556537221 */ /* 0x002fe20000010000 */
[----:B------:R-:W-:-:S03]  /*4b30*/  FADD.FTZ R82, R41, R84 ;  /* 0x0000005429527221 */ /* 0x000fc60000010000 */
[----:B--2---:R-:W-:Y:S01]  /*4b40*/  @P0 FADD.FTZ R83, R83, R106 ;  /* 0x0000006a53530221 */ /* 0x004fe20000010000 */
[----:B---3--:R-:W-:-:S04]  /*4b50*/  @P0 FADD.FTZ R82, R82, R87 ;  /* 0x0000005752520221 */ /* 0x008fc80000010000 */
[----:B------:R0:W-:Y:S04]  /*4b60*/  STS [R105+0x30e0], R83 ;  /* 0x0030e05369007388 */ /* 0x0001e80000000800 */
[----:B------:R0:W-:Y:S02]  /*4b70*/  STS [R105+0x2ce0], R82 ;  /* 0x002ce05269007388 */ /* 0x0001e40000000800 */
.L_x_12:
[----:B------:R-:W-:Y:S05]  /*4b80*/  BSYNC B0 ;  /* 0x0000000000007941 */ /* 0x000fea0003800000 */
.L_x_11:
[----:B------:R-:W-:-:S04]  /*4b90*/  UIADD3 UR7, UR7, 0x1, URZ ;  /* 0x0000000107077890 */ /* 0x000fc8000fffe03f */
[----:B------:R-:W-:-:S06]  /*4ba0*/  UISETP.GE.AND UP0, UPT, UR7, UR55, UPT ;  /* 0x000000370700728c */ /* 0x000fcc000bf06270 */
[----:B------:R-:W-:-:S13]  /*4bb0*/  PLOP3.LUT P0, PT, PT, PT, UP0, 0x80, 0x0 ;  /* 0x000000000000781c */ /* 0x000fda0003f0f008 */
[----:B------:R-:W-:Y:S05]  /*4bc0*/  @!P0 BRA `(.L_x_13) ;  /* 0xffffffd800ec8947 */ /* 0x000fea000383ffff */
.L_x_1:
[----:B------:R-:W2:Y:S04]  /*4bd0*/  LDL R114, [R1+0x44] ;  /* 0x0000440001727983 */ /* 0x000ea80000100800 */
[----:B------:R-:W3:Y:S04]  /*4be0*/  LDL R113, [R1+0x40] ;  /* 0x0000400001717983 */ /* 0x000ee80000100800 */
[----:B------:R-:W4:Y:S04]  /*4bf0*/  LDL R112, [R1+0x3c] ;  /* 0x00003c0001707983 */ /* 0x000f280000100800 */
[----:B------:R-:W5:Y:S04]  /*4c00*/  LDL R111, [R1+0x38] ;  /* 0x00003800016f7983 */ /* 0x000f680000100800 */
[----:B------:R-:W5:Y:S04]  /*4c10*/  LDL R110, [R1+0x34] ;  /* 0x00003400016e7983 */ /* 0x000f680000100800 */
[----:B------:R-:W5:Y:S04]  /*4c20*/  LDL R109, [R1+0x30] ;  /* 0x00003000016d7983 */ /* 0x000f680000100800 */
[----:B------:R-:W5:Y:S04]  /*4c30*/  LDL R108, [R1+0x2c] ;  /* 0x00002c00016c7983 */ /* 0x000f680000100800 */
[----:B------:R-:W5:Y:S04]  /*4c40*/  LDL R107, [R1+0x28] ;  /* 0x00002800016b7983 */ /* 0x000f680000100800 */
[----:B------:R-:W5:Y:S04]  /*4c50*/  LDL R106, [R1+0x24] ;  /* 0x00002400016a7983 */ /* 0x000f680000100800 */
[----:B0-----:R-:W5:Y:S04]  /*4c60*/  LDL R105, [R1+0x20] ;  /* 0x0000200001697983 */ /* 0x001f680000100800 */
[----:B------:R-:W5:Y:S04]  /*4c70*/  LDL R87, [R1+0x1c] ;  /* 0x00001c0001577983 */ /* 0x000f680000100800 */
[----:B------:R-:W5:Y:S04]  /*4c80*/  LDL R86, [R1+0x18] ;  /* 0x0000180001567983 */ /* 0x000f680000100800 */
[----:B------:R-:W5:Y:S04]  /*4c90*/  LDL R85, [R1+0x14] ;  /* 0x0000140001557983 */ /* 0x000f680000100800 */
[----:B------:R-:W5:Y:S04]  /*4ca0*/  LDL R84, [R1+0x10] ;  /* 0x0000100001547983 */ /* 0x000f680000100800 */
[----:B------:R-:W5:Y:S04]  /*4cb0*/  LDL R83, [R1+0xc] ;  /* 0x00000c0001537983 */ /* 0x000f680000100800 */
[----:B------:R-:W5:Y:S01]  /*4cc0*/  LDL R82, [R1+0x8] ;  /* 0x0000080001527983 */ /* 0x000f620000100800 */
[----:B------:R-:W0:Y:S01]  /*4cd0*/  S2UR UR17, SR_CgaCtaId ;  /* 0x00000000001179c3 */ /* 0x000e220000008800 */
[----:B------:R-:W-:Y:S01]  /*4ce0*/  F2FP.BF16.F32.PACK_AB R52, R52, R53 ;  /* 0x000000353434723e */ /* 0x000fe200000010ff */
[----:B------:R-:W-:Y:S01]  /*4cf0*/  ULEA UR29, UR15, 0xfffff800, 0xb ;  /* 0xfffff8000f1d7891 */ /* 0x000fe2000f8e583f */
[----:B------:R-:W1:Y:S01]  /*4d00*/  S2R R40, SR_TID.X ;  /* 0x0000000000287919 */ /* 0x000e620000002100 */
[----:B------:R-:W-:Y:S01]  /*4d10*/  F2FP.BF16.F32.PACK_AB R50, R50, R51 ;  /* 0x000000333232723e */ /* 0x000fe200000010ff */
[----:B------:R-:W-:Y:S01]  /*4d20*/  ULDC UR7, c[0x0][0x218] ;  /* 0x0000860000077ab9 */ /* 0x000fe20000000800 */
[----:B------:R-:W-:-:S02]  /*4d30*/  PRMT R0, R52, 0x7632, R0 ;  /* 0x0000763234007816 */ /* 0x000fc40000000000 */
[----:B------:R-:W-:Y:S01]  /*4d40*/  BAR.SYNC.DEFER_BLOCKING 0x0 ;  /* 0x0000000000007b1d */ /* 0x000fe20000010000 */
[----:B------:R-:W-:Y:S01]  /*4d50*/  F2FP.BF16.F32.PACK_AB R48, R48, R49 ;  /* 0x000000313030723e */ /* 0x000fe200000010ff */
[----:B------:R-:W-:Y:S01]  /*4d60*/  UIADD3 UR32, -UR29, UR7, URZ ;  /* 0x000000071d207290 */ /* 0x000fe2000fffe13f */
[----:B------:R-:W-:Y:S01]  /*4d70*/  F2FP.BF16.F32.PACK_AB R46, R46, R47 ;  /* 0x0000002f2e2e723e */ /* 0x000fe200000010ff */
[----:B------:R-:W-:Y:S01]  /*4d80*/  USHF.R.S32.HI UR27, URZ, 0x1f, UR53 ;  /* 0x0000001f3f1b7899 */ /* 0x000fe20008011435 */
[----:B------:R-:W-:Y:S01]  /*4d90*/  PRMT R2, R50, 0x7632, R2 ;  /* 0x0000763232027816 */ /* 0x000fe20000000002 */
[----:B------:R-:W-:Y:S01]  /*4da0*/  UMOV UR16, 0x400 ;  /* 0x0000040000107882 */ /* 0x000fe20000000000 */
[----:B------:R-:W-:Y:S01]  /*4db0*/  PRMT R3, R48, 0x7632, R3 ;  /* 0x0000763230037816 */ /* 0x000fe20000000003 */
[----:B------:R-:W-:Y:S01]  /*4dc0*/  ULDC.64 UR34, c[0x0][0x388] ;  /* 0x0000e20000227ab9 */ /* 0x000fe20000000a00 */
[----:B------:R-:W-:Y:S01]  /*4dd0*/  F2FP.BF16.F32.PACK_AB R44, R44, R45 ;  /* 0x0000002d2c2c723e */ /* 0x000fe200000010ff */
[----:B------:R-:W-:Y:S01]  /*4de0*/  UIMAD UR26, UR27, UR34, URZ ;  /* 0x000000221b1a72a4 */ /* 0x000fe2000f8e023f */
[----:B------:R-:W-:Y:S01]  /*4df0*/  F2FP.BF16.F32.PACK_AB R38, R38, R39 ;  /* 0x000000272626723e */ /* 0x000fe200000010ff */
[----:B------:R-:W-:Y:S01]  /*4e00*/  ULDC.64 UR30, c[0x0][0x3a8] ;  /* 0x0000ea00001e7ab9 */ /* 0x000fe20000000a00 */
[----:B------:R-:W-:Y:S01]  /*4e10*/  F2FP.BF16.F32.PACK_AB R36, R36, R37 ;  /* 0x000000252424723e */ /* 0x000fe200000010ff */
[----:B------:R-:W-:Y:S01]  /*4e20*/  UIMAD UR27, UR27, UR30, URZ ;  /* 0x0000001e1b1b72a4 */ /* 0x000fe2000f8e023f */
[----:B------:R-:W-:Y:S01]  /*4e30*/  F2FP.BF16.F32.PACK_AB R34, R34, R35 ;  /* 0x000000232222723e */ /* 0x000fe200000010ff */
[----:B------:R-:W-:Y:S01]  /*4e40*/  UIMAD UR28, UR53, UR35, UR26 ;  /* 0x00000023351c72a4 */ /* 0x000fe2000f8e021a */
[----:B------:R-:W-:Y:S01]  /*4e50*/  PRMT R4, R44, 0x7632, R4 ;  /* 0x000076322c047816 */ /* 0x000fe20000000004 */
[----:B0-----:R-:W-:Y:S01]  /*4e60*/  ULEA UR16, UR17, UR16, 0x18 ;  /* 0x0000001011107291 */ /* 0x001fe2000f8ec03f */
[----:B------:R-:W-:Y:S01]  /*4e70*/  MOV R23, UR32 ;  /* 0x0000002000177c02 */ /* 0x000fe20008000f00 */
[----:B------:R-:W-:Y:S01]  /*4e80*/  UIMAD UR26, UR53, UR31, UR27 ;  /* 0x0000001f351a72a4 */ /* 0x000fe2000f8e021b */
[----:B------:R-:W-:Y:S01]  /*4e90*/  BSSY B0, `(.L_x_14) ;  /* 0x0000044000007945 */ /* 0x000fe20003800000 */
[----:B------:R-:W-:Y:S01]  /*4ea0*/  USHF.R.S32.HI UR7, URZ, 0x1f, UR8 ;  /* 0x0000001f3f077899 */ /* 0x000fe20008011408 */
[----:B------:R0:W-:Y:S01]  /*4eb0*/  STS.U16 [R103+0x2], R0 ;  /* 0x0000020067007388 */ /* 0x0001e20000000400 */
[----:B------:R-:W-:-:S02]  /*4ec0*/  MOV R104, UR16 ;  /* 0x0000001000687c02 */ /* 0x000fc40008000f00 */
[----:B-1----:R-:W-:Y:S01]  /*4ed0*/  ISETP.NE.AND P0, PT, R40, RZ, PT ;  /* 0x000000ff2800720c */ /* 0x002fe20003f05270 */
[----:B------:R1:W-:Y:S04]  /*4ee0*/  STS.U16 [R103+0x6], R2 ;  /* 0x0000060267007388 */ /* 0x0003e80000000400 */
[----:B------:R1:W-:Y:S01]  /*4ef0*/  STS.U16 [R103+0xa], R3 ;  /* 0x00000a0367007388 */ /* 0x0003e20000000400 */
[----:B0-----:R-:W-:-:S03]  /*4f00*/  PRMT R0, R46, 0x7632, R0 ;  /* 0x000076322e007816 */ /* 0x001fc60000000000 */
[----:B------:R-:W-:Y:S01]  /*4f10*/  STS.U16 [R103], R52 ;  /* 0x0000003467007388 */ /* 0x000fe20000000400 */
[----:B-1----:R-:W-:-:S03]  /*4f20*/  PRMT R2, R38, 0x7632, R2 ;  /* 0x0000763226027816 */ /* 0x002fc60000000002 */
[----:B------:R0:W-:Y:S01]  /*4f30*/  STS.U16 [R103+0xe], R0 ;  /* 0x00000e0067007388 */ /* 0x0001e20000000400 */
[----:B------:R-:W-:-:S03]  /*4f40*/  PRMT R3, R34, 0x7632, R3 ;  /* 0x0000763222037816 */ /* 0x000fc60000000003 */
[----:B------:R-:W-:Y:S04]  /*4f50*/  STS.U16 [R103+0x4], R50 ;  /* 0x0000043267007388 */ /* 0x000fe80000000400 */
[----:B------:R-:W-:Y:S01]  /*4f60*/  STS.U16 [R103+0x8], R48 ;  /* 0x0000083067007388 */ /* 0x000fe20000000400 */
[----:B0-----:R-:W-:-:S03]  /*4f70*/  PRMT R0, R36, 0x7632, R0 ;  /* 0x0000763224007816 */ /* 0x001fc60000000000 */
        /* <DEDUP_REMOVED lines=8> */
[----:B------:R1:W-:Y:S01]  /*5000*/  STS.U16 [R103+0x1e], R3 ;  /* 0x00001e0367007388 */ /* 0x0003e20000000400 */
[----:B------:R-:W-:Y:S01]  /*5010*/  NOP ;  /* 0x0000000000007918 */ /* 0x000fe20000000000 */
[----:B0-----:R-:W-:Y:S01]  /*5020*/  IMAD.SHL.U32 R0, R40, 0x10, RZ ;  /* 0x0000001028007824 */ /* 0x001fe200078e00ff */
[----:B-1----:R-:W-:-:S04]  /*5030*/  MOV R3, UR29 ;  /* 0x0000001d00037c02 */ /* 0x002fc80008000f00 */
[----:B------:R-:W-:-:S04]  /*5040*/  LOP3.LUT R0, R0, 0xfffffe00, RZ, 0xc0, !PT ;  /* 0xfffffe0000007812 */ /* 0x000fc800078ec0ff */
[----:B------:R-:W-:-:S04]  /*5050*/  LOP3.LUT R15, R0, 0x1f, R40, 0xf8, !PT ;  /* 0x0000001f000f7812 */ /* 0x000fc800078ef828 */
[----:B------:R-:W-:Y:S02]  /*5060*/  SHF.R.S32.HI R14, RZ, 0x1f, R15 ;  /* 0x0000001fff0e7819 */ /* 0x000fe4000001140f */
[----:B------:R-:W-:-:S04]  /*5070*/  IADD3 R2, P2, R15, UR29, RZ ;  /* 0x0000001d0f027c10 */ /* 0x000fc8000ff5e0ff */
[----:B------:R-:W-:Y:S01]  /*5080*/  LEA.HI.X.SX32 R3, R3, R14, 0x1, P2 ;  /* 0x0000000e03037211 */ /* 0x000fe200010f0eff */
[----:B--2---:R-:W-:Y:S04]  /*5090*/  LDS.U16 R9, [R114] ;  /* 0x0000000072097984 */ /* 0x004fe80000000400 */
[----:B---3--:R-:W-:Y:S04]  /*50a0*/  LDS.U16 R17, [R113+0x40] ;  /* 0x0000400071117984 */ /* 0x008fe80000000400 */
[----:B----4-:R-:W-:Y:S04]  /*50b0*/  LDS.U16 R19, [R112+0x80] ;  /* 0x0000800070137984 */ /* 0x010fe80000000400 */
[----:B-----5:R-:W-:Y:S04]  /*50c0*/  LDS.U16 R21, [R111+0xc0] ;  /* 0x0000c0006f157984 */ /* 0x020fe80000000400 */
        /* <DEDUP_REMOVED lines=12> */
[----:B------:R-:W-:Y:S01]  /*5190*/  @!P0 STS [UR16+0x1080], R23 ;  /* 0x00108017ff008988 */ /* 0x000fe20008000810 */
[----:B------:R-:W-:Y:S01]  /*51a0*/  UIMAD.WIDE.U32 UR16, UR53, UR34, URZ ;  /* 0x00000022351072a5 */ /* 0x000fe2000f8e003f */
[----:B------:R-:W-:Y:S03]  /*51b0*/  BAR.SYNC.DEFER_BLOCKING 0x0 ;  /* 0x0000000000007b1d */ /* 0x000fe60000010000 */
[----:B------:R-:W-:-:S03]  /*51c0*/  UIADD3 UR27, UR17, UR28, URZ ;  /* 0x0000001c111b7290 */ /* 0x000fc6000fffe03f */
[----:B------:R-:W0:Y:S02]  /*51d0*/  LDS R22, [R104+0x1080] ;  /* 0x0010800068167984 */ /* 0x000e240000000800 */
[----:B0-----:R-:W-:-:S13]  /*51e0*/  ISETP.GE.AND P1, PT, R15, R22, PT ;  /* 0x000000160f00720c */ /* 0x001fda0003f26270 */
[----:B------:R-:W-:Y:S05]  /*51f0*/  @P1 BRA `(.L_x_15) ;  /* 0x0000000000341947 */ /* 0x000fea0003800000 */
[----:B------:R-:W-:Y:S01]  /*5200*/  MOV R5, UR34 ;  /* 0x0000002200057c02 */ /* 0x000fe20008000f00 */
[----:B------:R-:W-:Y:S02]  /*5210*/  ULDC.64 UR36, c[0x0][0x390] ;  /* 0x0000e40000247ab9 */ /* 0x000fe40000000a00 */
[----:B------:R-:W-:Y:S02]  /*5220*/  UIMAD UR29, UR7, UR36, URZ ;  /* 0x00000024071d72a4 */ /* 0x000fe4000f8e023f */
[----:B------:R-:W-:Y:S02]  /*5230*/  IMAD.U32 R7, RZ, RZ, UR36 ;  /* 0x00000024ff077e24 */ /* 0x000fe4000f8e00ff */
[----:B------:R-:W-:Y:S01]  /*5240*/  IMAD.WIDE.U32 R4, R5, UR53, R2 ;  /* 0x0000003505047c25 */ /* 0x000fe2000f8e0002 */
[----:B------:R-:W-:-:S03]  /*5250*/  UIMAD UR29, UR8, UR37, UR29 ;  /* 0x00000025081d72a4 */ /* 0x000fc6000f8e021d */
[----:B------:R-:W-:Y:S01]  /*5260*/  ULDC.64 UR36, c[0x0][0x3e0] ;  /* 0x0000f80000247ab9 */ /* 0x000fe20000000a00 */
[----:B------:R-:W-:-:S03]  /*5270*/  IADD3 R5, R5, UR28, RZ ;  /* 0x0000001c05057c10 */ /* 0x000fc6000fffe0ff */
[----:B------:R-:W-:-:S05]  /*5280*/  IMAD.WIDE.U32 R4, R7, UR8, R4 ;  /* 0x0000000807047c25 */ /* 0x000fca000f8e0004 */
[----:B------:R-:W-:Y:S02]  /*5290*/  IADD3 R5, R5, UR29, RZ ;  /* 0x0000001d05057c10 */ /* 0x000fe4000fffe0ff */
[----:B------:R-:W-:-:S04]  /*52a0*/  LEA R6, P1, R4, UR36, 0x1 ;  /* 0x0000002404067c11 */ /* 0x000fc8000f8208ff */
[----:B------:R-:W-:-:S05]  /*52b0*/  LEA.HI.X R7, R4, UR37, R5, 0x1, P1 ;  /* 0x0000002504077c11 */ /* 0x000fca00088f0c05 */
[----:B------:R0:W-:Y:S04]  /*52c0*/  STG.E.U16 desc[UR18][R6.64], R9 ;  /* 0x0000000906007986 */ /* 0x0001e8000c101512 */
.L_x_15:
[----:B------:R-:W-:Y:S05]  /*52d0*/  BSYNC B0 ;  /* 0x0000000000007941 */ /* 0x000fea0003800000 */
.L_x_14:
[----:B------:R-:W2:Y:S01]  /*52e0*/  LDL.LU R24, [R1+0x48] ;  /* 0x0000480001187983 */ /* 0x000ea20000300800 */
[----:B------:R-:W-:Y:S01]  /*52f0*/  ULDC UR28, c[0x0][0x224] ;  /* 0x00008900001c7ab9 */ /* 0x000fe20000000800 */
[----:B------:R-:W-:Y:S01]  /*5300*/  ULDC.64 UR32, c[0x0][0x390] ;  /* 0x0000e40000207ab9 */ /* 0x000fe20000000a00 */
[----:B------:R-:W-:Y:S01]  /*5310*/  USHF.L.U32 UR28, UR28, 0xb, URZ ;  /* 0x0000000b1c1c7899 */ /* 0x000fe2000800063f */
[----:B------:R-:W1:Y:S01]  /*5320*/  S2R R18, SR_LANEID ;  /* 0x0000000000127919 */ /* 0x000e620000000000 */
[----:B------:R-:W-:Y:S01]  /*5330*/  UMOV UR17, UR27 ;  /* 0x0000001b00117c82 */ /* 0x000fe20008000000 */
[----:B------:R-:W-:Y:S01]  /*5340*/  ULDC.64 UR34, c[0x0][0x3e0] ;  /* 0x0000f80000227ab9 */ /* 0x000fe20000000a00 */
[----:B------:R-:W-:Y:S01]  /*5350*/  UIMAD.WIDE.U32 UR16, UR8, UR32, UR16 ;  /* 0x00000020081072a5 */ /* 0x000fe2000f8e0010 */
[C---:B------:R-:W-:Y:S01]  /*5360*/  LEA R4, P1, R15.reuse, UR34, 0x1 ;  /* 0x000000220f047c11 */ /* 0x040fe2000f8208ff */
[----:B------:R-:W-:Y:S01]  /*5370*/  UIMAD UR32, UR7, UR32, URZ ;  /* 0x00000020072072a4 */ /* 0x000fe2000f8e023f */
[C---:B------:R-:W-:Y:S01]  /*5380*/  LOP3.LUT R13, R15.reuse, 0x20, RZ, 0xfc, !PT ;  /* 0x000000200f0d7812 */ /* 0x040fe200078efcff */
[----:B------:R-:W-:Y:S01]  /*5390*/  UIMAD UR29, UR6, -0x800, UR28 ;  /* 0xfffff800061d78a4 */ /* 0x000fe2000f8e021c */
[C---:B------:R-:W-:Y:S01]  /*53a0*/  LEA.HI.X R0, R15.reuse, UR35, R14, 0x1, P1 ;  /* 0x000000230f007c11 */ /* 0x040fe200088f0c0e */
[----:B------:R-:W-:Y:S01]  /*53b0*/  UIMAD UR32, UR8, UR33, UR32 ;  /* 0x00000021082072a4 */ /* 0x000fe2000f8e0220 */
[----:B------:R-:W-:Y:S01]  /*53c0*/  LOP3.LUT R12, R15, 0x40, RZ, 0xfc, !PT ;  /* 0x000000400f0c7812 */ /* 0x000fe200078efcff */
[----:B------:R-:W-:Y:S01]  /*53d0*/  UIADD3 UR27, UP0, UR29, UR16, URZ ;  /* 0x000000101d1b7290 */ /* 0x000fe2000ff1e03f */
[-C--:B------:R-:W-:Y:S01]  /*53e0*/  ISETP.GE.AND P1, PT, R13, R22.reuse, PT ;  /* 0x000000160d00720c */ /* 0x080fe20003f26270 */
[----:B------:R-:W-:Y:S01]  /*53f0*/  USHF.R.S32.HI UR31, URZ, 0x1f, UR29 ;  /* 0x0000001f3f1f7899 */ /* 0x000fe2000801141d */
[----:B------:R-:W-:Y:S01]  /*5400*/  ISETP.GE.AND P2, PT, R12, R22, PT ;  /* 0x000000160c00720c */ /* 0x000fe20003f46270 */
[----:B------:R-:W-:Y:S01]  /*5410*/  IMAD.SHL.U32 R16, R40, 0x10, RZ ;  /* 0x0000001028107824 */ /* 0x000fe200078e00ff */
[C---:B------:R-:W-:Y:S01]  /*5420*/  LOP3.LUT R11, R15.reuse, 0x80, RZ, 0xfc, !PT ;  /* 0x000000800f0b7812 */ /* 0x040fe200078efcff */
[----:B------:R-:W-:Y:S01]  /*5430*/  UIADD3.X UR16, UR31, UR32, UR17, UP0, !UPT ;  /* 0x000000201f107290 */ /* 0x000fe200087fe411 */
[----:B------:R-:W-:Y:S01]  /*5440*/  MOV R5, UR27 ;  /* 0x0000001b00057c02 */ /* 0x000fe20008000f00 */
[----:B------:R-:W-:Y:S01]  /*5450*/  BSSY B0, `(.L_x_16) ;  /* 0x00000b5000007945 */ /* 0x000fe20003800000 */
[----:B------:R-:W-:-:S02]  /*5460*/  LOP3.LUT R10, R15, 0xa0, RZ, 0xfc, !PT ;  /* 0x000000a00f0a7812 */ /* 0x000fc400078efcff */
[----:B------:R-:W-:Y:S02]  /*5470*/  LEA R4, P3, R5, R4, 0x1 ;  /* 0x0000000405047211 */ /* 0x000fe400078608ff */
[----:B0-----:R-:W-:Y:S01]  /*5480*/  MOV R6, UR16 ;  /* 0x0000001000067c02 */ /* 0x001fe20008000f00 */
[----:B------:R-:W-:Y:S01]  /*5490*/  UIMAD.WIDE.U32 UR16, UR53, UR30, URZ ;  /* 0x0000001e351072a5 */ /* 0x000fe2000f8e003f */
[----:B------:R-:W-:Y:S02]  /*54a0*/  LOP3.LUT R9, R15, 0xc0, RZ, 0xfc, !PT ;  /* 0x000000c00f097812 */ /* 0x000fe400078efcff */
[----:B------:R-:W-:Y:S01]  /*54b0*/  LEA.HI.X R5, R5, R0, R6, 0x1, P3 ;  /* 0x0000000005057211 */ /* 0x000fe200018f0c06 */
[----:B------:R-:W-:Y:S01]  /*54c0*/  UIADD3 UR27, UR17, UR26, URZ ;  /* 0x0000001a111b7290 */ /* 0x000fe2000fffe03f */
[C---:B------:R-:W-:Y:S02]  /*54d0*/  LOP3.LUT R0, R15.reuse, 0x60, RZ, 0xfc, !PT ;  /* 0x000000600f007812 */ /* 0x040fe400078efcff */
[----:B------:R-:W-:Y:S01]  /*54e0*/  LOP3.LUT R8, R15, 0xe0, RZ, 0xfc, !PT ;  /* 0x000000e00f087812 */ /* 0x000fe200078efcff */
[----:B------:R-:W-:Y:S01]  /*54f0*/  @!P1 STG.E.U16 desc[UR18][R4.64+-0xfc0], R17 ;  /* 0xfff0401104009986 */ /* 0x000fe2000c101512 */
[----:B------:R-:W-:-:S02]  /*5500*/  ISETP.GE.AND P4, PT, R0, R22, PT ;  /* 0x000000160000720c */ /* 0x000fc40003f86270 */
[C---:B------:R-:W-:Y:S01]  /*5510*/  LOP3.LUT R7, R15.reuse, 0x100, RZ, 0xfc, !PT ;  /* 0x000001000f077812 */ /* 0x040fe200078efcff */
[----:B------:R0:W-:Y:S01]  /*5520*/  @!P2 STG.E.U16 desc[UR18][R4.64+-0xf80], R19 ;  /* 0xfff080130400a986 */ /* 0x0001e2000c101512 */
[----:B------:R-:W-:Y:S02]  /*5530*/  LOP3.LUT R6, R15, 0x120, RZ, 0xfc, !PT ;  /* 0x000001200f067812 */ /* 0x000fe400078efcff */
[-C--:B------:R-:W-:Y:S02]  /*5540*/  ISETP.GE.AND P3, PT, R11, R22.reuse, PT ;  /* 0x000000160b00720c */ /* 0x080fe40003f66270 */
[-C--:B------:R-:W-:Y:S02]  /*5550*/  ISETP.GE.AND P2, PT, R10, R22.reuse, PT ;  /* 0x000000160a00720c */ /* 0x080fe40003f46270 */
[-C--:B------:R-:W-:Y:S02]  /*5560*/  ISETP.GE.AND P1, PT, R9, R22.reuse, PT ;  /* 0x000000160900720c */ /* 0x080fe40003f26270 */
[-C--:B------:R-:W-:Y:S01]  /*5570*/  ISETP.GE.AND P5, PT, R7, R22.reuse, PT ;  /* 0x000000160700720c */ /* 0x080fe20003fa6270 */
[----:B------:R3:W-:Y:S01]  /*5580*/  @!P4 STG.E.U16 desc[UR18][R4.64+-0xf40], R21 ;  /* 0xfff0c0150400c986 */ /* 0x0007e2000c101512 */
[----:B------:R-:W-:-:S02]  /*5590*/  ISETP.GE.AND P4, PT, R8, R22, PT ;  /* 0x000000160800720c */ /* 0x000fc40003f86270 */
[----:B------:R-:W-:Y:S02]  /*55a0*/  ISETP.GE.AND P6, PT, R6, R22, PT ;  /* 0x000000160600720c */ /* 0x000fe40003fc6270 */
[----:B------:R-:W-:Y:S01]  /*55b0*/  LOP3.LUT R16, R16, 0xfffffe00, RZ, 0xc0, !PT ;  /* 0xfffffe0010107812 */ /* 0x000fe200078ec0ff */
[----:B------:R-:W-:Y:S01]  /*55c0*/  @!P3 STG.E.U16 desc[UR18][R4.64+-0xf00], R25 ;  /* 0xfff100190400b986 */ /* 0x000fe2000c101512 */
[C---:B------:R-:W-:Y:S02]  /*55d0*/  LOP3.LUT R20, R15.reuse, 0x160, RZ, 0xfc, !PT ;  /* 0x000001600f147812 */ /* 0x040fe400078efcff */
[----:B-1----:R-:W-:Y:S01]  /*55e0*/  LEA R67, R18, R16, 0x4 ;  /* 0x0000001012437211 */ /* 0x002fe200078e20ff */
[----:B------:R1:W-:Y:S01]  /*55f0*/  @!P2 STG.E.U16 desc[UR18][R4.64+-0xec0], R27 ;  /* 0xfff1401b0400a986 */ /* 0x0003e2000c101512 */
[C---:B0-----:R-:W-:Y:S02]  /*5600*/  LOP3.LUT R19, R15.reuse, 0x180, RZ, 0xfc, !PT ;  /* 0x000001800f137812 */ /* 0x041fe400078efcff */
[C---:B---3--:R-:W-:Y:S01]  /*5610*/  LOP3.LUT R21, R15.reuse, 0x140, RZ, 0xfc, !PT ;  /* 0x000001400f157812 */ /* 0x048fe200078efcff */
[----:B------:R-:W-:Y:S01]  /*5620*/  @!P1 STG.E.U16 desc[UR18][R4.64+-0xe80], R29 ;  /* 0xfff1801d04009986 */ /* 0x000fe2000c101512 */
[----:B------:R-:W-:Y:S01]  /*5630*/  LOP3.LUT R18, R15, 0x1a0, RZ, 0xfc, !PT ;  /* 0x000001a00f127812 */ /* 0x000fe200078efcff */
[----:B------:R-:W-:Y:S01]  /*5640*/  VIADD R26, R67, 0x3 ;  /* 0x00000003431a7836 */ /* 0x000fe20000000000 */
[C---:B------:R-:W-:Y:S01]  /*5650*/  LOP3.LUT R17, R15.reuse, 0x1c0, RZ, 0xfc, !PT ;  /* 0x000001c00f117812 */ /* 0x040fe200078efcff */
[----:B------:R0:W-:Y:S01]  /*5660*/  @!P4 STG.E.U16 desc[UR18][R4.64+-0xe40], R31 ;  /* 0xfff1c01f0400c986 */ /* 0x0001e2000c101512 */
[----:B------:R-:W-:Y:S01]  /*5670*/  LOP3.LUT R16, R15, 0x1e0, RZ, 0xfc, !PT ;  /* 0x000001e00f107812 */ /* 0x000fe200078efcff */
[----:B------:R-:W-:Y:S01]  /*5680*/  VIADD R34, R67, 0x7 ;  /* 0x0000000743227836 */ /* 0x000fe20000000000 */
[-C--:B------:R-:W-:Y:S01]  /*5690*/  ISETP.GE.AND P1, PT, R21, R22.reuse, PT ;  /* 0x000000161500720c */ /* 0x080fe20003f26270 */
[----:B------:R3:W-:Y:S01]  /*56a0*/  @!P5 STG.E.U16 desc[UR18][R4.64+-0xe00], R33 ;  /* 0xfff200210400d986 */ /* 0x0007e2000c101512 */
[-C--:B------:R-:W-:Y:S01]  /*56b0*/  ISETP.GE.AND P2, PT, R20, R22.reuse, PT ;  /* 0x000000161400720c */ /* 0x080fe20003f46270 */
[----:B------:R-:W-:Y:S01]  /*56c0*/  VIADD R42, R67, 0xb ;  /* 0x0000000b432a7836 */ /* 0x000fe20000000000 */
[-C--:B------:R-:W-:Y:S01]  /*56d0*/  ISETP.GE.AND P3, PT, R19, R22.reuse, PT ;  /* 0x000000161300720c */ /* 0x080fe20003f66270 */
[----:B------:R4:W-:Y:S01]  /*56e0*/  @!P6 STG.E.U16 desc[UR18][R4.64+-0xdc0], R35 ;  /* 0xfff240230400e986 */ /* 0x0009e2000c101512 */
[-C--:B------:R-:W-:Y:S01]  /*56f0*/  ISETP.GE.AND P4, PT, R18, R22.reuse, PT ;  /* 0x000000161200720c */ /* 0x080fe20003f86270 */
[----:B------:R-:W-:Y:S01]  /*5700*/  VIADD R50, R67, 0xf ;  /* 0x0000000f43327836 */ /* 0x000fe20000000000 */
[----:B------:R-:W-:-:S02]  /*5710*/  ISETP.GE.AND P5, PT, R17, R22, PT ;  /* 0x000000161100720c */ /* 0x000fc40003fa6270 */
[----:B------:R-:W-:Y:S02]  /*5720*/  ISETP.GE.AND P6, PT, R16, R22, PT ;  /* 0x000000161000720c */ /* 0x000fe40003fc6270 */
[C---:B------:R-:W-:Y:S01]  /*5730*/  IADD3 R22, R67.reuse, 0x1, RZ ;  /* 0x0000000143167810 */ /* 0x040fe20007ffe0ff */
[----:B------:R-:W-:Y:S01]  /*5740*/  @!P1 STG.E.U16 desc[UR18][R4.64+-0xd80], R37 ;  /* 0xfff2802504009986 */ /* 0x000fe2000c101512 */
[C---:B------:R-:W-:Y:S02]  /*5750*/  IADD3 R28, R67.reuse, 0x4, RZ ;  /* 0x00000004431c7810 */ /* 0x040fe40007ffe0ff */
[-C--:B-1----:R-:W-:Y:S01]  /*5760*/  LEA.HI.SX32 R27, R22, R67.reuse, 0x1b ;  /* 0x00000043161b7211 */ /* 0x082fe200078fdaff */
[----:B------:R-:W-:Y:S01]  /*5770*/  @!P2 STG.E.U16 desc[UR18][R4.64+-0xd40], R39 ;  /* 0xfff2c0270400a986 */ /* 0x000fe2000c101512 */
[C---:B------:R-:W-:Y:S02]  /*5780*/  IADD3 R30, R67.reuse, 0x5, RZ ;  /* 0x00000005431e7810 */ /* 0x040fe40007ffe0ff */
[----:B------:R-:W-:Y:S01]  /*5790*/  IADD3 R32, R67, 0x6, RZ ;  /* 0x0000000643207810 */ /* 0x000fe20007ffe0ff */
[----:B------:R-:W-:Y:S01]  /*57a0*/  @!P3 STG.E.U16 desc[UR18][R4.64+-0xd00], R41 ;  /* 0xfff300290400b986 */ /* 0x000fe2000c101512 */
[----:B0-----:R-:W-:-:S02]  /*57b0*/  LEA.HI.SX32 R31, R26, R67, 0x1b ;  /* 0x000000431a1f7211 */ /* 0x001fc400078fdaff */
[-C--:B---3--:R-:W-:Y:S01]  /*57c0*/  LEA.HI.SX32 R33, R28, R67.reuse, 0x1b ;  /* 0x000000431c217211 */ /* 0x088fe200078fdaff */
[----:B------:R-:W-:Y:S01]  /*57d0*/  @!P4 STG.E.U16 desc[UR18][R4.64+-0xcc0], R43 ;  /* 0xfff3402b0400c986 */ /* 0x000fe2000c101512 */
[-C--:B----4-:R-:W-:Y:S02]  /*57e0*/  LEA.HI.SX32 R35, R30, R67.reuse, 0x1b ;  /* 0x000000431e237211 */ /* 0x090fe400078fdaff */
[-C--:B------:R-:W-:Y:S01]  /*57f0*/  LEA R27, R27, R104.reuse, 0x1 ;  /* 0x000000681b1b7211 */ /* 0x080fe200078e08ff */
[----:B------:R-:W-:Y:S01]  /*5800*/  @!P5 STG.E.U16 desc[UR18][R4.64+-0xc80], R45 ;  /* 0xfff3802d0400d986 */ /* 0x000fe2000c101512 */
[----:B------:R-:W-:Y:S01]  /*5810*/  IADD3 R36, R67, 0x8, RZ ;  /* 0x0000000843247810 */ /* 0x000fe20007ffe0ff */
[----:B------:R-:W-:Y:S01]  /*5820*/  IMAD R33, R33, 0x2, R104 ;  /* 0x0000000221217824 */ /* 0x000fe200078e0268 */
[----:B------:R-:W-:Y:S01]  /*5830*/  LEA.HI.SX32 R49, R32, R67, 0x1b ;  /* 0x0000004320317211 */ /* 0x000fe200078fdaff */
[----:B------:R0:W-:Y:S01]  /*5840*/  @!P6 STG.E.U16 desc[UR18][R4.64+-0xc40], R47 ;  /* 0xfff3c02f0400e986 */ /* 0x0001e2000c101512 */
[----:B------:R-:W-:-:S02]  /*5850*/  LEA R31, R31, R104, 0x1 ;  /* 0x000000681f1f7211 */ /* 0x000fc400078e08ff */
[C---:B------:R-:W-:Y:S01]  /*5860*/  IADD3 R38, R67.reuse, 0x9, RZ ;  /* 0x0000000943267810 */ /* 0x040fe20007ffe0ff */
[----:B------:R-:W-:Y:S01]  /*5870*/  BAR.SYNC.DEFER_BLOCKING 0x0 ;  /* 0x0000000000007b1d */ /* 0x000fe20000010000 */
[----:B------:R-:W-:Y:S02]  /*5880*/  IADD3 R40, R67, 0xa, RZ ;  /* 0x0000000a43287810 */ /* 0x000fe40007ffe0ff */
[----:B------:R-:W-:Y:S02]  /*5890*/  LEA R35, R35, R104, 0x1 ;  /* 0x0000006823237211 */ /* 0x000fe400078e08ff */
[----:B------:R-:W-:Y:S02]  /*58a0*/  IADD3 R44, R67, 0xc, RZ ;  /* 0x0000000c432c7810 */ /* 0x000fe40007ffe0ff */
[-C--:B------:R-:W-:Y:S02]  /*58b0*/  LEA.HI.SX32 R51, R34, R67.reuse, 0x1b ;  /* 0x0000004322337211 */ /* 0x080fe400078fdaff */
[----:B------:R-:W-:-:S02]  /*58c0*/  LEA.HI.SX32 R53, R36, R67, 0x1b ;  /* 0x0000004324357211 */ /* 0x000fc400078fdaff */
[----:B0-----:R-:W-:Y:S02]  /*58d0*/  F2FP.BF16.F32.PACK_AB R4, R76, R75 ;  /* 0x0000004b4c04723e */ /* 0x001fe400000010ff */
[----:B------:R-:W-:Y:S01]  /*58e0*/  LEA R49, R49, R104, 0x1 ;  /* 0x0000006831317211 */ /* 0x000fe200078e08ff */
[----:B------:R-:W-:Y:S01]  /*58f0*/  IMAD R53, R53, 0x2, R104 ;  /* 0x0000000235357824 */ /* 0x000fe200078e0268 */
[C---:B------:R-:W-:Y:S02]  /*5900*/  IADD3 R46, R67.reuse, 0xd, RZ ;  /* 0x0000000d432e7810 */ /* 0x040fe40007ffe0ff */
[-C--:B------:R-:W-:Y:S02]  /*5910*/  LEA.HI.SX32 R55, R38, R67.reuse, 0x1b ;  /* 0x0000004326377211 */ /* 0x080fe400078fdaff */
[----:B------:R-:W-:Y:S02]  /*5920*/  IADD3 R48, R67, 0xe, RZ ;  /* 0x0000000e43307810 */ /* 0x000fe40007ffe0ff */
[----:B------:R-:W-:-:S02]  /*5930*/  LEA.HI.SX32 R57, R40, R67, 0x1b ;  /* 0x0000004328397211 */ /* 0x000fc400078fdaff */
[-C--:B------:R-:W-:Y:S02]  /*5940*/  LEA.HI.SX32 R59, R42, R67.reuse, 0x1b ;  /* 0x000000432a3b7211 */ /* 0x080fe400078fdaff */
[-C--:B------:R-:W-:Y:S02]  /*5950*/  LEA.HI.SX32 R61, R44, R67.reuse, 0x1b ;  /* 0x000000432c3d7211 */ /* 0x080fe400078fdaff */
[-C--:B------:R-:W-:Y:S02]  /*5960*/  LEA R51, R51, R104.reuse, 0x1 ;  /* 0x0000006833337211 */ /* 0x080fe400078e08ff */
[-C--:B------:R-:W-:Y:S01]  /*5970*/  LEA.HI.SX32 R63, R46, R67.reuse, 0x1b ;  /* 0x000000432e3f7211 */ /* 0x080fe200078fdaff */
[----:B------:R-:W-:Y:S01]  /*5980*/  IMAD R61, R61, 0x2, R104 ;  /* 0x000000023d3d7824 */ /* 0x000fe200078e0268 */
[----:B------:R-:W-:Y:S02]  /*5990*/  LEA R55, R55, R104, 0x1 ;  /* 0x0000006837377211 */ /* 0x000fe400078e08ff */
[----:B------:R-:W-:-:S02]  /*59a0*/  LEA.HI.SX32 R65, R48, R67, 0x1b ;  /* 0x0000004330417211 */ /* 0x000fc400078fdaff */
[-C--:B------:R-:W-:Y:S02]  /*59b0*/  LEA R57, R57, R104.reuse, 0x1 ;  /* 0x0000006839397211 */ /* 0x080fe400078e08ff */
[-C--:B------:R-:W-:Y:S02]  /*59c0*/  LEA R59, R59, R104.reuse, 0x1 ;  /* 0x000000683b3b7211 */ /* 0x080fe400078e08ff */
[-C--:B------:R-:W-:Y:S02]  /*59d0*/  LEA R63, R63, R104.reuse, 0x1 ;  /* 0x000000683f3f7211 */ /* 0x080fe400078e08ff */
[----:B------:R-:W-:Y:S01]  /*59e0*/  LEA R65, R65, R104, 0x1 ;  /* 0x0000006841417211 */ /* 0x000fe200078e08ff */
[----:B--2---:R-:W-:Y:S01]  /*59f0*/  FADD.FTZ R25, R69, R24 ;  /* 0x0000001845197221 */ /* 0x004fe20000010000 */
[----:B------:R-:W-:Y:S02]  /*5a00*/  IADD3 R24, R67, 0x2, RZ ;  /* 0x0000000243187810 */ /* 0x000fe40007ffe0ff */
[----:B------:R-:W-:Y:S01]  /*5a10*/  F2FP.BF16.F32.PACK_AB R69, R70, R69 ;  /* 0x000000454645723e */ /* 0x000fe200000010ff */
[----:B------:R-:W-:Y:S01]  /*5a20*/  FADD.FTZ R22, R25, R70 ;  /* 0x0000004619167221 */ /* 0x000fe20000010000 */
[----:B------:R-:W-:-:S02]  /*5a30*/  LEA.HI.SX32 R29, R24, R67, 0x1b ;  /* 0x00000043181d7211 */ /* 0x000fc400078fdaff */
[----:B------:R-:W-:Y:S01]  /*5a40*/  PRMT R24, R69, 0x7632, R24 ;  /* 0x0000763245187816 */ /* 0x000fe20000000018 */
[----:B------:R-:W-:Y:S01]  /*5a50*/  FADD.FTZ R25, R22, R71 ;  /* 0x0000004716197221 */ /* 0x000fe20000010000 */
[----:B------:R-:W-:Y:S01]  /*5a60*/  F2FP.BF16.F32.PACK_AB R71, R72, R71 ;  /* 0x000000474847723e */ /* 0x000fe200000010ff */
[----:B------:R-:W-:Y:S01]  /*5a70*/  STS.U16 [R103], R69 ;  /* 0x0000004567007388 */ /* 0x000fe20000000400 */
[-C--:B------:R-:W-:Y:S01]  /*5a80*/  LEA R29, R29, R104.reuse, 0x1 ;  /* 0x000000681d1d7211 */ /* 0x080fe200078e08ff */
[----:B------:R-:W-:Y:S01]  /*5a90*/  FADD.FTZ R22, R25, R72 ;  /* 0x0000004819167221 */ /* 0x000fe20000010000 */
[----:B------:R-:W-:Y:S01]  /*5aa0*/  PRMT R25, R71, 0x7632, R25 ;  /* 0x0000763247197816 */ /* 0x000fe20000000019 */
[----:B------:R0:W-:Y:S01]  /*5ab0*/  STS.U16 [R27+0x2], R24 ;  /* 0x000002181b007388 */ /* 0x0001e20000000400 */
[----:B------:R-:W-:Y:S01]  /*5ac0*/  LEA.HI.SX32 R67, R50, R67, 0x1b ;  /* 0x0000004332437211 */ /* 0x000fe200078fdaff */
[----:B------:R-:W-:Y:S01]  /*5ad0*/  FADD.FTZ R5, R22, R73 ;  /* 0x0000004916057221 */ /* 0x000fe20000010000 */
[----:B------:R-:W-:Y:S01]  /*5ae0*/  F2FP.BF16.F32.PACK_AB R73, R74, R73 ;  /* 0x000000494a49723e */ /* 0x000fe200000010ff */
[----:B------:R1:W-:Y:S01]  /*5af0*/  STS.U16 [R29+0x4], R71 ;  /* 0x000004471d007388 */ /* 0x0003e20000000400 */
[----:B------:R-:W-:Y:S01]  /*5b00*/  F2FP.BF16.F32.PACK_AB R22, R78, R77 ;  /* 0x0000004d4e16723e */ /* 0x000fe200000010ff */
[----:B------:R-:W-:Y:S01]  /*5b10*/  FADD.FTZ R74, R5, R74 ;  /* 0x0000004a054a7221 */ /* 0x000fe20000010000 */
[----:B------:R-:W-:Y:S01]  /*5b20*/  PRMT R26, R73, 0x7632, R26 ;  /* 0x00007632491a7816 */ /* 0x000fe2000000001a */
[----:B------:R-:W-:Y:S01]  /*5b30*/  STS.U16 [R31+0x6], R25 ;  /* 0x000006191f007388 */ /* 0x000fe20000000400 */
[----:B------:R-:W-:Y:S01]  /*5b40*/  PRMT R28, R22, 0x7610, R28 ;  /* 0x00007610161c7816 */ /* 0x000fe2000000001c */
[----:B------:R-:W-:Y:S01]  /*5b50*/  FADD.FTZ R75, R74, R75 ;  /* 0x0000004b4a4b7221 */ /* 0x000fe20000010000 */
[----:B0-----:R-:W-:Y:S01]  /*5b60*/  F2FP.BF16.F32.PACK_AB R24, R80, R79 ;  /* 0x0000004f5018723e */ /* 0x001fe200000010ff */
[----:B------:R-:W-:Y:S01]  /*5b70*/  STS.U16 [R33+0x8], R73 ;  /* 0x0000084921007388 */ /* 0x000fe20000000400 */
[----:B------:R-:W-:Y:S01]  /*5b80*/  PRMT R27, R4, 0x7632, R27 ;  /* 0x00007632041b7816 */ /* 0x000fe2000000001b */
[----:B------:R-:W-:Y:S01]  /*5b90*/  FADD.FTZ R76, R75, R76 ;  /* 0x0000004c4b4c7221 */ /* 0x000fe20000010000 */
[----:B-1----:R-:W-:Y:S01]  /*5ba0*/  PRMT R29, R22, 0x7632, R29 ;  /* 0x00007632161d7816 */ /* 0x002fe2000000001d */
[----:B------:R0:W-:Y:S01]  /*5bb0*/  STS.U16 [R35+0xa], R26 ;  /* 0x00000a1a23007388 */ /* 0x0001e20000000400 */
[----:B------:R-:W-:Y:S01]  /*5bc0*/  F2FP.BF16.F32.PACK_AB R22, R90, R89 ;  /* 0x000000595a16723e */ /* 0x000fe200000010ff */
[----:B------:R-:W-:Y:S01]  /*5bd0*/  FADD.FTZ R77, R76, R77 ;  /* 0x0000004d4c4d7221 */ /* 0x000fe20000010000 */
[----:B------:R-:W-:Y:S01]  /*5be0*/  LEA R67, R67, R104, 0x1 ;  /* 0x0000006843437211 */ /* 0x000fe200078e08ff */
[----:B------:R1:W-:Y:S01]  /*5bf0*/  STS.U16 [R49+0xc], R4 ;  /* 0x00000c0431007388 */ /* 0x0003e20000000400 */
[----:B------:R-:W-:Y:S01]  /*5c00*/  PRMT R32, R22, 0x7632, R32 ;  /* 0x0000763216207816 */ /* 0x000fe20000000020 */
[----:B------:R-:W-:-:S02]  /*5c10*/  FADD.FTZ R78, R77, R78 ;  /* 0x0000004e4d4e7221 */ /* 0x000fc40000010000 */
[----:B------:R-:W-:Y:S01]  /*5c20*/  STS.U16 [R51+0xe], R27 ;  /* 0x00000e1b33007388 */ /* 0x000fe20000000400 */
[----:B0-----:R-:W-:Y:S01]  /*5c30*/  PRMT R26, R24, 0x7632, R26 ;  /* 0x00007632181a7816 */ /* 0x001fe2000000001a */
[----:B------:R-:W-:Y:S02]  /*5c40*/  FADD.FTZ R79, R78, R79 ;  /* 0x0000004f4e4f7221 */ /* 0x000fe40000010000 */
[----:B------:R-:W-:Y:S01]  /*5c50*/  STS.U16 [R53+0x10], R28 ;  /* 0x0000101c35007388 */ /* 0x000fe20000000400 */
[----:B-1----:R-:W-:Y:S01]  /*5c60*/  F2FP.BF16.F32.PACK_AB R4, R88, R81 ;  /* 0x000000515804723e */ /* 0x002fe200000010ff */
[----:B------:R-:W-:Y:S02]  /*5c70*/  FADD.FTZ R80, R79, R80 ;  /* 0x000000504f507221 */ /* 0x000fe40000010000 */
[----:B------:R-:W-:Y:S01]  /*5c80*/  STS.U16 [R55+0x12], R29 ;  /* 0x0000121d37007388 */ /* 0x000fe20000000400 */
[----:B------:R-:W-:Y:S01]  /*5c90*/  PRMT R30, R4, 0x7632, R30 ;  /* 0x00007632041e7816 */ /* 0x000fe2000000001e */
[----:B------:R-:W-:-:S02]  /*5ca0*/  FADD.FTZ R81, R80, R81 ;  /* 0x0000005150517221 */ /* 0x000fc40000010000 */
[----:B------:R-:W-:Y:S02]  /*5cb0*/  STS.U16 [R57+0x14], R24 ;  /* 0x0000141839007388 */ /* 0x000fe40000000400 */
[----:B------:R-:W-:Y:S02]  /*5cc0*/  FADD.FTZ R88, R81, R88 ;  /* 0x0000005851587221 */ /* 0x000fe40000010000 */
[----:B------:R-:W-:Y:S02]  /*5cd0*/  STS.U16 [R59+0x16], R26 ;  /* 0x0000161a3b007388 */ /* 0x000fe40000000400 */
[----:B------:R-:W-:Y:S02]  /*5ce0*/  FADD.FTZ R89, R88, R89 ;  /* 0x0000005958597221 */ /* 0x000fe40000010000 */
[----:B------:R0:W-:Y:S04]  /*5cf0*/  STS.U16 [R61+0x18], R4 ;  /* 0x000018043d007388 */ /* 0x0001e80000000400 */
[----:B------:R-:W-:Y:S04]  /*5d00*/  STS.U16 [R63+0x1a], R30 ;  /* 0x00001a1e3f007388 */ /* 0x000fe80000000400 */
[----:B------:R-:W-:Y:S01]  /*5d10*/  STS.U16 [R65+0x1c], R22 ;  /* 0x00001c1641007388 */ /* 0x000fe20000000400 */
[----:B0-----:R-:W-:-:S03]  /*5d20*/  FADD.FTZ R4, R89, R90 ;  /* 0x0000005a59047221 */ /* 0x001fc60000010000 */
        /* <DEDUP_REMOVED lines=18> */
[----:B------:R-:W-:Y:S01]  /*5e50*/  @!P0 STS [R104+0x1080], R23 ;  /* 0x0010801768008388 */ /* 0x000fe20000000800 */
[----:B------:R-:W-:Y:S06]  /*5e60*/  BAR.SYNC.DEFER_BLOCKING 0x0 ;  /* 0x0000000000007b1d */ /* 0x000fec0000010000 */
[----:B------:R-:W-:Y:S04]  /*5e70*/  STL [R1+0x48], R4 ;  /* 0x0000480401007387 */ /* 0x000fe80000100800 */
[----:B------:R-:W0:Y:S02]  /*5e80*/  LDS R22, [R104+0x1080] ;  /* 0x0010800068167984 */ /* 0x000e240000000800 */
[----:B0-----:R-:W-:-:S02]  /*5e90*/  ISETP.GE.AND P0, PT, R15, R22, PT ;  /* 0x000000160f00720c */ /* 0x001fc40003f06270 */
[----:B------:R-:W-:-:S04]  /*5ea0*/  IADD3 R15, P1, R15, -0x7e0, RZ ;  /* 0xfffff8200f0f7810 */ /* 0x000fc80007f3e0ff */
[----:B------:R-:W-:-:S07]  /*5eb0*/  IADD3.X R14, R14, -0x1, RZ, P1, !PT ;  /* 0xffffffff0e0e7810 */ /* 0x000fce0000ffe4ff */
[----:B------:R-:W-:Y:S05]  /*5ec0*/  @P0 BRA `(.L_x_17) ;  /* 0x0000000000340947 */ /* 0x000fea0003800000 */
[----:B------:R-:W-:Y:S01]  /*5ed0*/  IMAD.U32 R5, RZ, RZ, UR30 ;  /* 0x0000001eff057e24 */ /* 0x000fe2000f8e00ff */
[----:B------:R-:W-:Y:S02]  /*5ee0*/  ULDC.64 UR32, c[0x0][0x3b0] ;  /* 0x0000ec0000207ab9 */ /* 0x000fe40000000a00 */
[----:B------:R-:W-:Y:S01]  /*5ef0*/  UIMAD UR28, UR7, UR32, URZ ;  /* 0x00000020071c72a4 */ /* 0x000fe2000f8e023f */
[----:B------:R-:W-:Y:S01]  /*5f00*/  IMAD.WIDE.U32 R2, R5, UR53, R2 ;  /* 0x0000003505027c25 */ /* 0x000fe2000f8e0002 */
[----:B------:R-:W-:Y:S02]  /*5f10*/  MOV R5, UR32 ;  /* 0x0000002000057c02 */ /* 0x000fe40008000f00 */
[----:B------:R-:W-:Y:S02]  /*5f20*/  UIMAD UR28, UR8, UR33, UR28 ;  /* 0x00000021081c72a4 */ /* 0x000fe4000f8e021c */
[----:B------:R-:W-:Y:S01]  /*5f30*/  IADD3 R3, R3, UR26, RZ ;  /* 0x0000001a03037c10 */ /* 0x000fe2000fffe0ff */
[----:B------:R-:W-:-:S02]  /*5f40*/  ULDC.64 UR32, c[0x0][0x3f0] ;  /* 0x0000fc0000207ab9 */ /* 0x000fc40000000a00 */
[----:B------:R-:W-:-:S05]  /*5f50*/  IMAD.WIDE.U32 R2, R5, UR8, R2 ;  /* 0x0000000805027c25 */ /* 0x000fca000f8e0002 */
[----:B------:R-:W-:Y:S02]  /*5f60*/  IADD3 R3, R3, UR28, RZ ;  /* 0x0000001c03037c10 */ /* 0x000fe4000fffe0ff */
[----:B------:R-:W-:-:S04]  /*5f70*/  LEA R4, P0, R2, UR32, 0x1 ;  /* 0x0000002002047c11 */ /* 0x000fc8000f8008ff */
[----:B------:R-:W-:-:S05]  /*5f80*/  LEA.HI.X R5, R2, UR33, R3, 0x1, P0 ;  /* 0x0000002102057c11 */ /* 0x000fca00080f0c03 */
[----:B------:R0:W-:Y:S04]  /*5f90*/  STG.E.U16 desc[UR18][R4.64], R25 ;  /* 0x0000001904007986 */ /* 0x0001e8000c101512 */
.L_x_17:
[----:B------:R-:W-:Y:S05]  /*5fa0*/  BSYNC B0 ;  /* 0x0000000000007941 */ /* 0x000fea0003800000 */
.L_x_16:
[----:B------:R-:W-:Y:S01]  /*5fb0*/  ULDC.64 UR32, c[0x0][0x3b0] ;  /* 0x0000ec0000207ab9 */ /* 0x000fe20000000a00 */
[----:B------:R-:W-:Y:S01]  /*5fc0*/  UMOV UR17, UR27 ;  /* 0x0000001b00117c82 */ /* 0x000fe20008000000 */
[----:B------:R-:W-:Y:S01]  /*5fd0*/  ULDC.64 UR26, c[0x0][0x3f0] ;  /* 0x0000fc00001a7ab9 */ /* 0x000fe20000000a00 */
[----:B------:R-:W-:Y:S01]  /*5fe0*/  UIMAD.WIDE.U32 UR16, UR8, UR32, UR16 ;  /* 0x00000020081072a5 */ /* 0x000fe2000f8e0010 */
[----:B------:R-:W-:Y:S01]  /*5ff0*/  LEA R2, P0, R15, UR26, 0x1 ;  /* 0x0000001a0f027c11 */ /* 0x000fe2000f8008ff */
[----:B------:R-:W-:Y:S01]  /*6000*/  UIMAD UR32, UR7, UR32, URZ ;  /* 0x00000020072072a4 */ /* 0x000fe2000f8e023f */
[-C--:B------:R-:W-:Y:S01]  /*6010*/  ISETP.GE.AND P3, PT, R13, R22.reuse, PT ;  /* 0x000000160d00720c */ /* 0x080fe20003f66270 */
[----:B------:R-:W-:Y:S01]  /*6020*/  UIADD3 UR7, UP0, UR29, UR16, URZ ;  /* 0x000000101d077290 */ /* 0x000fe2000ff1e03f */
[----:B------:R-:W-:Y:S01]  /*6030*/  LEA.HI.X R3, R15, UR27, R14, 0x1, P0 ;  /* 0x0000001b0f037c11 */ /* 0x000fe200080f0c0e */
[----:B------:R-:W-:Y:S01]  /*6040*/  UIMAD UR16, UR8, UR33, UR32 ;  /* 0x00000021081072a4 */ /* 0x000fe2000f8e0220 */
[-C--:B------:R-:W-:Y:S01]  /*6050*/  ISETP.GE.AND P4, PT, R12, R22.reuse, PT ;  /* 0x000000160c00720c */ /* 0x080fe20003f86270 */
[----:B------:R-:W-:Y:S01]  /*6060*/  UIADD3 UR9, UP1, UR9, -0x1000, URZ ;  /* 0xfffff00009097890 */ /* 0x000fe2000ff3e03f */
[-C--:B------:R-:W-:Y:S01]  /*6070*/  ISETP.GE.AND P5, PT, R0, R22.reuse, PT ;  /* 0x000000160000720c */ /* 0x080fe20003fa6270 */
[----:B------:R-:W-:Y:S01]  /*6080*/  UIADD3.X UR16, UR31, UR16, UR17, UP0, !UPT ;  /* 0x000000101f107290 */ /* 0x000fe200087fe411 */
[----:B0-----:R-:W-:Y:S01]  /*6090*/  IMAD.U32 R4, RZ, RZ, UR7 ;  /* 0x00000007ff047e24 */ /* 0x001fe2000f8e00ff */
[-C--:B------:R-:W-:Y:S01]  /*60a0*/  ISETP.GE.AND P6, PT, R11, R22.reuse, PT ;  /* 0x000000160b00720c */ /* 0x080fe20003fc6270 */
[----:B------:R-:W-:Y:S01]  /*60b0*/  UISETP.GT.AND UP0, UPT, UR15, 0x1, UPT ;  /* 0x000000010f00788c */ /* 0x000fe2000bf04270 */
[----:B------:R-:W-:Y:S01]  /*60c0*/  ISETP.GE.AND P1, PT, R9, R22, PT ;  /* 0x000000160900720c */ /* 0x000fe20003f26270 */
[----:B------:R-:W-:Y:S01]  /*60d0*/  UIADD3 UR13, UP2, UR13, -0x1000, URZ ;  /* 0xfffff0000d0d7890 */ /* 0x000fe2000ff5e03f */
[----:B------:R-:W-:Y:S01]  /*60e0*/  LEA R2, P0, R4, R2, 0x1 ;  /* 0x0000000204027211 */ /* 0x000fe200078008ff */
[----:B------:R-:W-:Y:S01]  /*60f0*/  UIADD3 UR11, UP3, UR11, -0x1000, URZ ;  /* 0xfffff0000b0b7890 */ /* 0x000fe2000ff7e03f */
[----:B------:R-:W-:Y:S01]  /*6100*/  MOV R5, UR16 ;  /* 0x0000001000057c02 */ /* 0x000fe20008000f00 */
[----:B------:R-:W-:Y:S01]  /*6110*/  UIADD3 UR6, UR6, 0x1, URZ ;  /* 0x0000000106067890 */ /* 0x000fe2000fffe03f */
[-C--:B------:R-:W-:Y:S01]  /*6120*/  ISETP.GE.AND P2, PT, R8, R22.reuse, PT ;  /* 0x000000160800720c */ /* 0x080fe20003f46270 */
[----:B------:R-:W-:Y:S01]  /*6130*/  UIADD3.X UR10, UR10, -0x1, URZ, UP1, !UPT ;  /* 0xffffffff0a0a7890 */ /* 0x000fe20008ffe43f */
[----:B------:R-:W-:Y:S01]  /*6140*/  LEA.HI.X R3, R4, R3, R5, 0x1, P0 ;  /* 0x0000000304037211 */ /* 0x000fe200000f0c05 */
[----:B------:R-:W-:Y:S01]  /*6150*/  UIADD3.X UR14, UR14, -0x1, URZ, UP2, !UPT ;  /* 0xffffffff0e0e7890 */ /* 0x000fe200097fe43f */
[----:B------:R-:W-:Y:S01]  /*6160*/  ISETP.GE.AND P0, PT, R10, R22, PT ;  /* 0x000000160a00720c */ /* 0x000fe20003f06270 */
[----:B------:R-:W-:-:S02]  /*6170*/  UIADD3.X UR12, UR12, -0x1, URZ, UP3, !UPT ;  /* 0xffffffff0c0c7890 */ /* 0x000fc40009ffe43f */
[----:B------:R0:W-:Y:S01]  /*6180*/  @!P3 STG.E.U16 desc[UR18][R2.64], R27 ;  /* 0x0000001b0200b986 */ /* 0x0001e2000c101512 */
[----:B------:R-:W-:-:S03]  /*6190*/  ISETP.GE.AND P3, PT, R7, R22, PT ;  /* 0x000000160700720c */ /* 0x000fc60003f66270 */
        /* <DEDUP_REMOVED lines=14> */
[----:B------:R0:W-:Y:S04]  /*6280*/  @!P4 STG.E.U16 desc[UR18][R2.64+0x200], R43 ;  /* 0x0002002b0200c986 */ /* 0x0001e8000c101512 */
[----:B------:R0:W-:Y:S04]  /*6290*/  @!P5 STG.E.U16 desc[UR18][R2.64+0x240], R45 ;  /* 0x0002402d0200d986 */ /* 0x0001e8000c101512 */
[----:B------:R0:W-:Y:S04]  /*62a0*/  @!P6 STG.E.U16 desc[UR18][R2.64+0x280], R47 ;  /* 0x0002802f0200e986 */ /* 0x0001e8000c101512 */
[----:B------:R0:W-:Y:S04]  /*62b0*/  @!P1 STG.E.U16 desc[UR18][R2.64+0x300], R51 ;  /* 0x0003003302009986 */ /* 0x0001e8000c101512 */
[----:B------:R0:W-:Y:S04]  /*62c0*/  @!P2 STG.E.U16 desc[UR18][R2.64+0x340], R53 ;  /* 0x000340350200a986 */ /* 0x0001e8000c101512 */
[----:B------:R0:W-:Y:S04]  /*62d0*/  @!P3 STG.E.U16 desc[UR18][R2.64+0x380], R55 ;  /* 0x000380370200b986 */ /* 0x0001e8000c101512 */
[----:B------:R0:W-:Y:S01]  /*62e0*/  @!P0 STG.E.U16 desc[UR18][R2.64+0x2c0], R49 ;  /* 0x0002c03102008986 */ /* 0x0001e2000c101512 */
[----:B------:R-:W-:-:S13]  /*62f0*/  PLOP3.LUT P0, PT, PT, PT, UP0, 0x80, 0x0 ;  /* 0x000000000000781c */ /* 0x000fda0003f0f008 */
[----:B0-----:R-:W-:Y:S05]  /*6300*/  @P0 BRA `(.L_x_18) ;  /* 0xffffffa400280947 */ /* 0x001fea000383ffff */
.L_x_0:
[----:B------:R-:W-:Y:S02]  /*6310*/  ULDC.64 UR4, c[0x0][0x3d8] ;  /* 0x0000f60000047ab9 */ /* 0x000fe40000000a00 */
[----:B------:R-:W-:-:S04]  /*6320*/  ISETP.NE.U32.AND P0, PT, RZ, UR4, PT ;  /* 0x00000004ff007c0c */ /* 0x000fc8000bf05070 */
[----:B------:R-:W-:-:S13]  /*6330*/  ISETP.NE.AND.EX P0, PT, RZ, UR5, PT, P0 ;  /* 0x00000005ff007c0c */ /* 0x000fda000bf05300 */
[----:B------:R-:W-:Y:S05]  /*6340*/  @!P0 BRA `(.L_x_19) ;  /* 0x0000000000988947 */ /* 0x000fea0003800000 */
[----:B------:R-:W2:Y:S01]  /*6350*/  LDL.LU R2, [R1+0x4c] ;  /* 0x00004c0001027983 */ /* 0x000ea20000300800 */
[----:B------:R-:W-:Y:S01]  /*6360*/  BSSY B0, `(.L_x_19) ;  /* 0x0000024000007945 */ /* 0x000fe20003800000 */
[----:B------:R-:W0:Y:S02]  /*6370*/  S2R R4, SR_LANEID ;  /* 0x0000000000047919 */ /* 0x000e240000000000 */
[----:B0-----:R-:W-:Y:S02]  /*6380*/  ISETP.NE.AND P1, PT, R4, RZ, PT ;  /* 0x000000ff0400720c */ /* 0x001fe40003f25270 */
[----:B------:R-:W0:Y:S11]  /*6390*/  S2R R4, SR_TID.X ;  /* 0x0000000000047919 */ /* 0x000e360000002100 */
[----:B------:R-:W1:Y:S01]  /*63a0*/  @!P1 S2R R11, SR_CgaCtaId ;  /* 0x00000000000b9919 */ /* 0x000e620000008800 */
[----:B0-----:R-:W-:-:S04]  /*63b0*/  @!P1 SHF.R.S32.HI R9, RZ, 0x1f, R4 ;  /* 0x0000001fff099819 */ /* 0x001fc80000011404 */
[----:B------:R-:W-:Y:S01]  /*63c0*/  @!P1 LEA.HI R9, R9, R4, RZ, 0x5 ;  /* 0x0000000409099211 */ /* 0x000fe200078f28ff */
[----:B--2---:R-:W0:Y:S02]  /*63d0*/  SHFL.DOWN P0, R0, R2, 0x1, 0x1f ;  /* 0x08201f0002007f89 */ /* 0x004e240000000000 */
[----:B0-----:R-:W-:-:S05]  /*63e0*/  @P0 FADD R0, R0, R2 ;  /* 0x0000000200000221 */ /* 0x001fca0000000000 */
[----:B------:R-:W0:Y:S02]  /*63f0*/  SHFL.DOWN P0, R3, R0, 0x2, 0x1f ;  /* 0x08401f0000037f89 */ /* 0x000e240000000000 */
[----:B0-----:R-:W-:Y:S01]  /*6400*/  @P0 FADD R3, R0, R3 ;  /* 0x0000000300030221 */ /* 0x001fe20000000000 */
[----:B------:R-:W-:-:S04]  /*6410*/  @!P1 MOV R0, 0x400 ;  /* 0x0000040000009802 */ /* 0x000fc80000000f00 */
[----:B------:R-:W0:Y:S01]  /*6420*/  SHFL.DOWN P0, R2, R3, 0x4, 0x1f ;  /* 0x08801f0003027f89 */ /* 0x000e220000000000 */
[----:B-1----:R-:W-:Y:S02]  /*6430*/  @!P1 LEA R11, R11, R0, 0x18 ;  /* 0x000000000b0b9211 */ /* 0x002fe400078ec0ff */
[----:B------:R-:W-:-:S04]  /*6440*/  @!P1 SHF.R.S32.HI R0, RZ, 0x5, R9 ;  /* 0x00000005ff009819 */ /* 0x000fc80000011409 */
[----:B------:R-:W-:Y:S01]  /*6450*/  @!P1 LEA R0, R0, R11, 0x2 ;  /* 0x0000000b00009211 */ /* 0x000fe200078e10ff */
[----:B0-----:R-:W-:-:S05]  /*6460*/  @P0 FADD R2, R3, R2 ;  /* 0x0000000203020221 */ /* 0x001fca0000000000 */
[----:B------:R-:W0:Y:S02]  /*6470*/  SHFL.DOWN P0, R5, R2, 0x8, 0x1f ;  /* 0x09001f0002057f89 */ /* 0x000e240000000000 */
[----:B0-----:R-:W-:-:S05]  /*6480*/  @P0 FADD R5, R2, R5 ;  /* 0x0000000502050221 */ /* 0x001fca0000000000 */
[----:B------:R-:W0:Y:S02]  /*6490*/  SHFL.DOWN P0, R7, R5, 0x10, 0x1f ;  /* 0x0a001f0005077f89 */ /* 0x000e240000000000 */
[----:B0-----:R-:W-:Y:S01]  /*64a0*/  @P0 FADD R7, R5, R7 ;  /* 0x0000000705070221 */ /* 0x001fe20000000000 */
[----:B------:R-:W-:-:S04]  /*64b0*/  ISETP.NE.AND P0, PT, R4, RZ, PT ;  /* 0x000000ff0400720c */ /* 0x000fc80003f05270 */
[----:B------:R0:W-:Y:S01]  /*64c0*/  @!P1 STS [R0+0x1094], R7 ;  /* 0x0010940700009388 */ /* 0x0001e20000000800 */
[----:B------:R-:W-:Y:S08]  /*64d0*/  BAR.SYNC.DEFER_BLOCKING 0x0 ;  /* 0x0000000000007b1d */ /* 0x000ff00000010000 */
[----:B------:R-:W-:Y:S05]  /*64e0*/  @P0 BRA `(.L_x_20) ;  /* 0x00000000002c0947 */ /* 0x000fea0003800000 */
[----:B------:R-:W1:Y:S01]  /*64f0*/  @!P0 S2R R3, SR_CgaCtaId ;  /* 0x0000000000038919 */ /* 0x000e620000008800 */
[----:B0-----:R-:W-:-:S04]  /*6500*/  @!P0 MOV R0, 0x400 ;  /* 0x0000040000008802 */ /* 0x001fc80000000f00 */
[----:B-1----:R-:W-:-:S05]  /*6510*/  @!P0 LEA R4, R3, R0, 0x18 ;  /* 0x0000000003048211 */ /* 0x002fca00078ec0ff */
[----:B------:R-:W0:Y:S04]  /*6520*/  @!P0 LDS.64 R2, [R4+0x1098] ;  /* 0x0010980004028984 */ /* 0x000e280000000a00 */
[----:B------:R-:W1:Y:S01]  /*6530*/  @!P0 LDS R5, [R4+0x10a0] ;  /* 0x0010a00004058984 */ /* 0x000e620000000800 */
[----:B0-----:R-:W-:-:S04]  /*6540*/  @!P0 FADD.FTZ R2, R7, R2 ;  /* 0x0000000207028221 */ /* 0x001fc80000010000 */
[----:B------:R-:W-:Y:S01]  /*6550*/  @!P0 FADD.FTZ R0, R3, R2 ;  /* 0x0000000203008221 */ /* 0x000fe20000010000 */
[----:B------:R-:W-:Y:S01]  /*6560*/  MOV R2, UR22 ;  /* 0x0000001600027c02 */ /* 0x000fe20008000f00 */
[----:B------:R-:W-:Y:S02]  /*6570*/  IMAD.U32 R3, RZ, RZ, UR23 ;  /* 0x00000017ff037e24 */ /* 0x000fe4000f8e00ff */
[----:B-1----:R-:W-:-:S05]  /*6580*/  @!P0 FADD.FTZ R7, R0, R5 ;  /* 0x0000000500078221 */ /* 0x002fca0000010000 */
[----:B------:R1:W-:Y:S02]  /*6590*/  REDG.E.ADD.F32.FTZ.RN.STRONG.GPU desc[UR18][R2.64], R7 ;  /* 0x00000007020079a6 */ /* 0x0003e4000c10f392 */
.L_x_20:
[----:B------:R-:W-:Y:S05]  /*65a0*/  BSYNC B0 ;  /* 0x0000000000007941 */ /* 0x000fea0003800000 */
.L_x_19:
[----:B------:R-:W-:Y:S01]  /*65b0*/  ULDC.64 UR4, c[0x0][0x3f8] ;  /* 0x0000fe0000047ab9 */ /* 0x000fe20000000a00 */
[----:B------:R-:W-:Y:S01]  /*65c0*/  BSSY B0, `(.L_x_21) ;  /* 0x000002c000007945 */ /* 0x000fe20003800000 */
[----:B------:R-:W-:-:S04]  /*65d0*/  ISETP.NE.U32.AND P0, PT, RZ, UR4, PT ;  /* 0x00000004ff007c0c */ /* 0x000fc8000bf05070 */
[----:B------:R-:W-:-:S13]  /*65e0*/  ISETP.NE.AND.EX P0, PT, RZ, UR5, PT, P0 ;  /* 0x00000005ff007c0c */ /* 0x000fda000bf05300 */
[----:B------:R-:W-:Y:S05]  /*65f0*/  @!P0 BRA `(.L_x_22) ;  /* 0x00000000009c8947 */ /* 0x000fea0003800000 */
[----:B-1----:R-:W0:Y:S01]  /*6600*/  LDL.LU R2, [R1+0x48] ;  /* 0x0000480001027983 */ /* 0x002e220000300800 */
[----:B------:R-:W1:Y:S01]  /*6610*/  S2R R4, SR_LANEID ;  /* 0x0000000000047919 */ /* 0x000e620000000000 */
[----:B------:R-:W2:Y:S01]  /*6620*/  S2R R13, SR_TID.X ;  /* 0x00000000000d7919 */ /* 0x000ea20000002100 */
[----:B------:R-:W-:Y:S01]  /*6630*/  BAR.SYNC.DEFER_BLOCKING 0x0 ;  /* 0x0000000000007b1d */ /* 0x000fe20000010000 */
[----:B-1----:R-:W-:-:S13]  /*6640*/  ISETP.NE.AND P1, PT, R4, RZ, PT ;  /* 0x000000ff0400720c */ /* 0x002fda0003f25270 */
[----:B------:R-:W1:Y:S01]  /*6650*/  @!P1 S2R R9, SR_CgaCtaId ;  /* 0x0000000000099919 */ /* 0x000e620000008800 */
[----:B------:R-:W-:-:S04]  /*6660*/  @!P1 MOV R4, 0x400 ;  /* 0x0000040000049802 */ /* 0x000fc80000000f00 */
[----:B-1----:R-:W-:Y:S01]  /*6670*/  @!P1 LEA R9, R9, R4, 0x18 ;  /* 0x0000000409099211 */ /* 0x002fe200078ec0ff */
[----:B0-----:R-:W0:Y:S02]  /*6680*/  SHFL.DOWN P0, R0, R2, 0x1, 0x1f ;  /* 0x08201f0002007f89 */ /* 0x001e240000000000 */
[----:B0-----:R-:W-:-:S05]  /*6690*/  @P0 FADD R0, R0, R2 ;  /* 0x0000000200000221 */ /* 0x001fca0000000000 */
[----:B------:R-:W0:Y:S02]  /*66a0*/  SHFL.DOWN P0, R3, R0, 0x2, 0x1f ;  /* 0x08401f0000037f89 */ /* 0x000e240000000000 */
[----:B0-----:R-:W-:Y:S01]  /*66b0*/  @P0 FADD R3, R0, R3 ;  /* 0x0000000300030221 */ /* 0x001fe20000000000 */
[----:B--2---:R-:W-:-:S04]  /*66c0*/  @!P1 SHF.R.S32.HI R0, RZ, 0x1f, R13 ;  /* 0x0000001fff009819 */ /* 0x004fc8000001140d */
[----:B------:R-:W0:Y:S01]  /*66d0*/  SHFL.DOWN P0, R2, R3, 0x4, 0x1f ;  /* 0x08801f0003027f89 */ /* 0x000e220000000000 */
[----:B------:R-:W-:-:S04]  /*66e0*/  @!P1 LEA.HI R0, R0, R13, RZ, 0x5 ;  /* 0x0000000d00009211 */ /* 0x000fc800078f28ff */
        /* <DEDUP_REMOVED lines=18> */
[----:B------:R-:W-:Y:S02]  /*6810*/  MOV R2, UR24 ;  /* 0x0000001800027c02 */ /* 0x000fe40008000f00 */
[----:B------:R-:W-:Y:S01]  /*6820*/  MOV R3, UR25 ;  /* 0x0000001900037c02 */ /* 0x000fe20008000f00 */
[----:B-1----:R-:W-:-:S05]  /*6830*/  @!P0 FADD.FTZ R7, R0, R5 ;  /* 0x0000000500078221 */ /* 0x002fca0000010000 */
[----:B------:R1:W-:Y:S01]  /*6840*/  REDG.E.ADD.F32.FTZ.RN.STRONG.GPU desc[UR18][R2.64], R7 ;  /* 0x00000007020079a6 */ /* 0x0003e2000c10f392 */
[----:B------:R-:W-:Y:S01]  /*6850*/  IMAD.MOV.U32 R13, RZ, RZ, RZ ;  /* 0x000000ffff0d7224 */ /* 0x000fe200078e00ff */
[----:B------:R-:W-:Y:S06]  /*6860*/  BRA `(.L_x_23) ;  /* 0x0000000000047947 */ /* 0x000fec0003800000 */
.L_x_22:
[----:B------:R-:W2:Y:S02]  /*6870*/  S2R R13, SR_TID.X ;  /* 0x00000000000d7919 */ /* 0x000ea40000002100 */
.L_x_23:
[----:B------:R-:W-:Y:S05]  /*6880*/  BSYNC B0 ;  /* 0x0000000000007941 */ /* 0x000fea0003800000 */
.L_x_21:
[----:B------:R-:W-:Y:S02]  /*6890*/  ULDC UR26, c[0x0][0x21c] ;  /* 0x00008700001a7ab9 */ /* 0x000fe40000000800 */
[----:B--2---:R-:W-:-:S13]  /*68a0*/  ISETP.GE.AND P0, PT, R13, UR26, PT ;  /* 0x0000001a0d007c0c */ /* 0x004fda000bf06270 */
[----:B------:R-:W-:Y:S05]  /*68b0*/  @P0 EXIT ;  /* 0x000000000000094d */ /* 0x000fea0003800000 */
[----:B------:R-:W-:Y:S01]  /*68c0*/  USHF.R.S32.HI UR21, URZ, 0x1f, UR8 ;  /* 0x0000001f3f157899 */ /* 0x000fe20008011408 */
[----:B------:R-:W2:Y:S01]  /*68d0*/  S2UR UR20, SR_CgaCtaId ;  /* 0x00000000001479c3 */ /* 0x000ea20000008800 */
[----:B------:R-:W-:Y:S01]  /*68e0*/  ULDC.64 UR10, c[0x0][0x378] ;  /* 0x0000de00000a7ab9 */ /* 0x000fe20000000a00 */
[----:B------:R-:W-:Y:S01]  /*68f0*/  ULDC.64 UR16, c[0x0][0x338] ;  /* 0x0000ce0000107ab9 */ /* 0x000fe20000000a00 */
[----:B------:R-:W-:Y:S01]  /*6900*/  UIMAD UR6, UR21, UR10, URZ ;  /* 0x0000000a150672a4 */ /* 0x000fe2000f8e023f */
[----:B------:R-:W-:Y:S01]  /*6910*/  BSSY B0, `(.L_x_24) ;  /* 0x0000064000007945 */ /* 0x000fe20003800000 */
[----:B------:R-:W-:Y:S02]  /*6920*/  UIMAD.WIDE.U32 UR4, UR8, UR10, URZ ;  /* 0x0000000a080472a5 */ /* 0x000fe4000f8e003f */
[----:B------:R-:W-:Y:S01]  /*6930*/  UIMAD UR10, UR21, UR16, URZ ;  /* 0x00000010150a72a4 */ /* 0x000fe2000f8e023f */
[----:B------:R-:W-:Y:S01]  /*6940*/  ULDC.64 UR14, c[0x0][0x358] ;  /* 0x0000d600000e7ab9 */ /* 0x000fe20000000a00 */
[----:B------:R-:W-:-:S02]  /*6950*/  UIMAD UR12, UR8, UR11, UR6 ;  /* 0x0000000b080c72a4 */ /* 0x000fc4000f8e0206 */
[----:B------:R-:W-:Y:S02]  /*6960*/  UIMAD UR6, UR21, UR14, URZ ;  /* 0x0000000e150672a4 */ /* 0x000fe4000f8e023f */
[----:B------:R-:W-:Y:S02]  /*6970*/  UIMAD UR13, UR8, UR17, UR10 ;  /* 0x00000011080d72a4 */ /* 0x000fe4000f8e020a */
[----:B------:R-:W-:Y:S01]  /*6980*/  UIMAD UR9, UR8, UR15, UR6 ;  /* 0x0000000f080972a4 */ /* 0x000fe2000f8e0206 */
[----:B------:R-:W-:Y:S01]  /*6990*/  ULDC.64 UR10, c[0x0][0x248] ;  /* 0x00009200000a7ab9 */ /* 0x000fe20000000a00 */
[----:B------:R-:W-:Y:S02]  /*69a0*/  UIMAD.WIDE.U32 UR6, UR8, UR16, URZ ;  /* 0x00000010080672a5 */ /* 0x000fe4000f8e003f */
[----:B------:R-:W-:Y:S01]  /*69b0*/  UIMAD.WIDE.U32 UR24, UR8, UR10, URZ ;  /* 0x0000000a081872a5 */ /* 0x000fe2000f8e003f */
[----:B------:R-:W-:Y:S01]  /*69c0*/  ULDC.64 UR16, c[0x0][0x268] ;  /* 0x00009a0000107ab9 */ /* 0x000fe20000000a00 */
[----:B------:R-:W-:-:S02]  /*69d0*/  UIMAD UR10, UR21, UR10, URZ ;  /* 0x0000000a150a72a4 */ /* 0x000fc4000f8e023f */
[----:B------:R-:W-:Y:S02]  /*69e0*/  UIMAD UR15, UR21, UR16, URZ ;  /* 0x00000010150f72a4 */ /* 0x000fe4000f8e023f */
[----:B------:R-:W-:Y:S02]  /*69f0*/  UIMAD.WIDE.U32 UR22, UR8, UR14, URZ ;  /* 0x0000000e081672a5 */ /* 0x000fe4000f8e003f */
[----:B------:R-:W-:Y:S02]  /*6a00*/  UIMAD UR14, UR8, UR11, UR10 ;  /* 0x0000000b080e72a4 */ /* 0x000fe4000f8e020a */
[----:B------:R-:W-:Y:S02]  /*6a10*/  UIMAD.WIDE.U32 UR10, UR8, UR16, URZ ;  /* 0x00000010080a72a5 */ /* 0x000fe4000f8e003f */
[----:B------:R-:W-:Y:S01]  /*6a20*/  UIMAD UR15, UR8, UR17, UR15 ;  /* 0x00000011080f72a4 */ /* 0x000fe2000f8e020f */
[----:B------:R-:W-:Y:S02]  /*6a30*/  ULDC UR21, c[0x0][0x0] ;  /* 0x0000000000157ab9 */ /* 0x000fe40000000800 */
[----:B------:R-:W-:Y:S01]  /*6a40*/  UMOV UR8, 0x400 ;  /* 0x0000040000087882 */ /* 0x000fe20000000000 */
[----:B------:R-:W-:Y:S01]  /*6a50*/  ULDC.64 UR30, c[0x0][0x2e0] ;  /* 0x0000b800001e7ab9 */ /* 0x000fe20000000a00 */
[----:B--2---:R-:W-:Y:S01]  /*6a60*/  ULEA UR20, UR20, UR8, 0x18 ;  /* 0x0000000814147291 */ /* 0x004fe2000f8ec03f */
[----:B------:R-:W-:Y:S01]  /*6a70*/  ULDC.64 UR28, c[0x0][0x270] ;  /* 0x00009c00001c7ab9 */ /* 0x000fe20000000a00 */
[----:B------:R-:W-:Y:S01]  /*6a80*/  ULDC.64 UR16, c[0x0][0x2d8] ;  /* 0x0000b60000107ab9 */ /* 0x000fe20000000a00 */
[----:B------:R-:W-:-:S02]  /*6a90*/  UIADD3 UR12, UR5, UR12, URZ ;  /* 0x0000000c050c7290 */ /* 0x000fc4000fffe03f */
[----:B------:R-:W-:Y:S02]  /*6aa0*/  UIADD3 UR9, UR23, UR9, URZ ;  /* 0x0000000917097290 */ /* 0x000fe4000fffe03f */
[----:B------:R-:W-:Y:S02]  /*6ab0*/  UIADD3 UR8, UR7, UR13, URZ ;  /* 0x0000000d07087290 */ /* 0x000fe4000fffe03f */
[----:B------:R-:W-:Y:S02]  /*6ac0*/  UIADD3 UR14, UR25, UR14, URZ ;  /* 0x0000000e190e7290 */ /* 0x000fe4000fffe03f */
[----:B------:R-:W-:Y:S01]  /*6ad0*/  UIADD3 UR15, UR11, UR15, URZ ;  /* 0x0000000f0b0f7290 */ /* 0x000fe2000fffe03f */
[----:B------:R-:W-:Y:S01]  /*6ae0*/  ULDC.64 UR44, c[0x0][0x250] ;  /* 0x00009400002c7ab9 */ /* 0x000fe20000000a00 */
[----:B------:R-:W-:Y:S01]  /*6af0*/  ULDC.64 UR32, c[0x0][0x340] ;  /* 0x0000d00000207ab9 */ /* 0x000fe20000000a00 */
[----:B------:R-:W-:Y:S01]  /*6b00*/  ULDC.64 UR34, c[0x0][0x3c0] ;  /* 0x0000f00000227ab9 */ /* 0x000fe20000000a00 */
[----:B------:R-:W-:Y:S01]  /*6b10*/  ULDC.64 UR36, c[0x0][0x360] ;  /* 0x0000d80000247ab9 */ /* 0x000fe20000000a00 */
[----:B------:R-:W-:Y:S01]  /*6b20*/  ULDC.64 UR38, c[0x0][0x3c8] ;  /* 0x0000f20000267ab9 */ /* 0x000fe20000000a00 */
[----:B------:R-:W-:Y:S01]  /*6b30*/  ULDC.64 UR40, c[0x0][0x380] ;  /* 0x0000e00000287ab9 */ /* 0x000fe20000000a00 */
[----:B------:R-:W-:-:S05]  /*6b40*/  ULDC.64 UR42, c[0x0][0x3d0] ;  /* 0x0000f400002a7ab9 */ /* 0x000fca0000000a00 */
.L_x_25:
[----:B0-----:R-:W-:Y:S01]  /*6b50*/  LEA R0, R13, UR20, 0x2 ;  /* 0x000000140d007c11 */ /* 0x001fe2000f8e10ff */
[----:B-12---:R-:W-:Y:S01]  /*6b60*/  IMAD.U32 R7, RZ, RZ, UR15 ;  /* 0x0000000fff077e24 */ /* 0x006fe2000f8e00ff */
[----:B------:R-:W-:Y:S02]  /*6b70*/  SHF.R.S32.HI R14, RZ, 0x1f, R13 ;  /* 0x0000001fff0e7819 */ /* 0x000fe4000001140d */
[----:B------:R-:W-:Y:S01]  /*6b80*/  MOV R4, UR6 ;  /* 0x0000000600047c02 */ /* 0x000fe20008000f00 */
[----:B------:R-:W0:Y:S01]  /*6b90*/  LDS R15, [R0+0x2ce0] ;  /* 0x002ce000000f7984 */ /* 0x000e220000000800 */
[----:B------:R-:W-:Y:S02]  /*6ba0*/  MOV R8, UR10 ;  /* 0x0000000a00087c02 */ /* 0x000fe40008000f00 */
[----:B------:R-:W-:Y:S01]  /*6bb0*/  MOV R3, UR8 ;  /* 0x0000000800037c02 */ /* 0x000fe20008000f00 */
[----:B------:R-:W1:Y:S01]  /*6bc0*/  LDS R17, [R0+0x30e0] ;  /* 0x0030e00000117984 */ /* 0x000e620000000800 */
[----:B------:R-:W-:Y:S01]  /*6bd0*/  MOV R2, R4 ;  /* 0x0000000400027202 */ /* 0x000fe20000000f00 */
[C---:B------:R-:W-:Y:S01]  /*6be0*/  IMAD R4, R14.reuse, UR32, RZ ;  /* 0x000000200e047c24 */ /* 0x040fe2000f8e02ff */
[----:B------:R-:W-:Y:S01]  /*6bf0*/  MOV R5, UR7 ;  /* 0x0000000700057c02 */ /* 0x000fe20008000f00 */
[----:B------:R-:W-:Y:S01]  /*6c00*/  IMAD.MOV.U32 R6, RZ, RZ, R8 ;  /* 0x000000ffff067224 */ /* 0x000fe200078e0008 */
[----:B------:R-:W-:Y:S01]  /*6c10*/  MOV R9, UR11 ;  /* 0x0000000b00097c02 */ /* 0x000fe20008000f00 */
[----:B------:R-:W-:-:S02]  /*6c20*/  IMAD R8, R14, UR28, RZ ;  /* 0x0000001c0e087c24 */ /* 0x000fc4000f8e02ff */
[----:B------:R-:W-:-:S04]  /*6c30*/  IMAD.WIDE.U32 R2, R13, UR32, R2 ;  /* 0x000000200d027c25 */ /* 0x000fc8000f8e0002 */
[C---:B------:R-:W-:Y:S01]  /*6c40*/  IMAD R5, R13.reuse, UR33, R4 ;  /* 0x000000210d057c24 */ /* 0x040fe2000f8e0204 */
[----:B------:R-:W-:Y:S01]  /*6c50*/  LEA R4, P0, R2, UR34, 0x2 ;  /* 0x0000002202047c11 */ /* 0x000fe2000f8010ff */
[----:B------:R-:W-:-:S03]  /*6c60*/  IMAD.WIDE.U32 R6, R13, UR28, R6 ;  /* 0x0000001c0d067c25 */ /* 0x000fc6000f8e0006 */
[----:B------:R-:W-:Y:S01]  /*6c70*/  IADD3 R5, R3, R5, RZ ;  /* 0x0000000503057210 */ /* 0x000fe20007ffe0ff */
[----:B------:R-:W-:Y:S01]  /*6c80*/  IMAD R9, R13, UR29, R8 ;  /* 0x0000001d0d097c24 */ /* 0x000fe2000f8e0208 */
[----:B------:R-:W-:Y:S02]  /*6c90*/  LEA R8, P1, R6, UR30, 0x2 ;  /* 0x0000001e06087c11 */ /* 0x000fe4000f8210ff */
[----:B------:R-:W-:Y:S02]  /*6ca0*/  LEA.HI.X R5, R2, UR35, R5, 0x2, P0 ;  /* 0x0000002302057c11 */ /* 0x000fe400080f1405 */
[----:B------:R-:W-:-:S04]  /*6cb0*/  IADD3 R3, R7, R9, RZ ;  /* 0x0000000907037210 */ /* 0x000fc80007ffe0ff */
[----:B------:R-:W-:Y:S01]  /*6cc0*/  LEA.HI.X R9, R6, UR31, R3, 0x2, P1 ;  /* 0x0000001f06097c11 */ /* 0x000fe200088f1403 */
[----:B0-----:R0:W-:Y:S04]  /*6cd0*/  REDG.E.ADD.F32.FTZ.RN.STRONG.GPU desc[UR18][R4.64], R15 ;  /* 0x0000000f040079a6 */ /* 0x0011e8000c10f392 */
[----:B------:R2:W1:Y:S01]  /*6ce0*/  LDG.E R12, desc[UR18][R8.64] ;  /* 0x00000012080c7981 */ /* 0x000462000c1e1900 */
[----:B------:R-:W-:Y:S01]  /*6cf0*/  IMAD.U32 R6, RZ, RZ, UR22 ;  /* 0x00000016ff067e24 */ /* 0x000fe2000f8e00ff */
[----:B------:R-:W-:Y:S01]  /*6d00*/  MOV R10, UR24 ;  /* 0x00000018000a7c02 */ /* 0x000fe20008000f00 */
[C---:B------:R-:W-:Y:S01]  /*6d10*/  IMAD R16, R14.reuse, UR36, RZ ;  /* 0x000000240e107c24 */ /* 0x040fe2000f8e02ff */
[----:B------:R-:W-:Y:S01]  /*6d20*/  MOV R3, UR9 ;  /* 0x0000000900037c02 */ /* 0x000fe20008000f00 */
[----:B------:R-:W-:Y:S01]  /*6d30*/  IMAD R18, R14, UR44, RZ ;  /* 0x0000002c0e127c24 */ /* 0x000fe2000f8e02ff */
[----:B------:R-:W-:Y:S01]  /*6d40*/  MOV R2, R6 ;  /* 0x0000000600027202 */ /* 0x000fe20000000f00 */
[----:B------:R-:W-:Y:S01]  /*6d50*/  IMAD.U32 R11, RZ, RZ, UR25 ;  /* 0x00000019ff0b7e24 */ /* 0x000fe2000f8e00ff */
[----:B------:R-:W-:Y:S01]  /*6d60*/  MOV R7, UR23 ;  /* 0x0000001700077c02 */ /* 0x000fe20008000f00 */
[C---:B0-----:R-:W-:Y:S01]  /*6d70*/  IMAD R5, R13.reuse, UR37, R16 ;  /* 0x000000250d057c24 */ /* 0x041fe2000f8e0210 */
[----:B------:R-:W-:Y:S01]  /*6d80*/  MOV R7, UR14 ;  /* 0x0000000e00077c02 */ /* 0x000fe20008000f00 */
[----:B------:R-:W-:Y:S01]  /*6d90*/  IMAD.WIDE.U32 R2, R13, UR36, R2 ;  /* 0x000000240d027c25 */ /* 0x000fe2000f8e0002 */
[----:B------:R-:W-:-:S03]  /*6da0*/  MOV R6, R10 ;  /* 0x0000000a00067202 */ /* 0x000fc60000000f00 */
[----:B--2---:R-:W-:Y:S01]  /*6db0*/  IMAD R9, R13, UR45, R18 ;  /* 0x0000002d0d097c24 */ /* 0x004fe2000f8e0212 */
[----:B------:R-:W-:Y:S01]  /*6dc0*/  IADD3 R5, R3, R5, RZ ;  /* 0x0000000503057210 */ /* 0x000fe20007ffe0ff */
[----:B------:R-:W-:Y:S01]  /*6dd0*/  IMAD.WIDE.U32 R6, R13, UR44, R6 ;  /* 0x0000002c0d067c25 */ /* 0x000fe2000f8e0006 */
[----:B------:R-:W-:-:S03]  /*6de0*/  LEA R4, P0, R2, UR38, 0x2 ;  /* 0x0000002602047c11 */ /* 0x000fc6000f8010ff */
[----:B------:R-:W-:Y:S01]  /*6df0*/  IMAD.IADD R3, R7, 0x1, R9 ;  /* 0x0000000107037824 */ /* 0x000fe200078e0209 */
[----:B------:R-:W-:Y:S02]  /*6e00*/  LEA R8, P1, R6, UR16, 0x2 ;  /* 0x0000001006087c11 */ /* 0x000fe4000f8210ff */
[----:B------:R-:W-:Y:S02]  /*6e10*/  LEA.HI.X R5, R2, UR39, R5, 0x2, P0 ;  /* 0x0000002702057c11 */ /* 0x000fe400080f1405 */
[----:B------:R-:W-:Y:S01]  /*6e20*/  LEA.HI.X R9, R6, UR17, R3, 0x2, P1 ;  /* 0x0000001106097c11 */ /* 0x000fe200088f1403 */
[----:B-1----:R-:W-:-:S05]  /*6e30*/  FMUL.FTZ R11, R12, R17 ;  /* 0x000000110c0b7220 */ /* 0x002fca0000410000 */
[----:B------:R2:W-:Y:S04]  /*6e40*/  REDG.E.ADD.F32.FTZ.RN.STRONG.GPU desc[UR18][R4.64], R11 ;  /* 0x0000000b040079a6 */ /* 0x0005e8000c10f392 */
[----:B------:R-:W3:Y:S01]  /*6e50*/  LDG.E R8, desc[UR18][R8.64] ;  /* 0x0000001208087981 */ /* 0x000ee2000c1e1900 */
[----:B------:R-:W-:Y:S01]  /*6e60*/  MOV R6, UR4 ;  /* 0x0000000400067c02 */ /* 0x000fe20008000f00 */
[----:B------:R-:W-:Y:S01]  /*6e70*/  IMAD R14, R14, UR40, RZ ;  /* 0x000000280e0e7c24 */ /* 0x000fe2000f8e02ff */
[----:B------:R-:W-:Y:S02]  /*6e80*/  MOV R3, UR12 ;  /* 0x0000000c00037c02 */ /* 0x000fe40008000f00 */
[----:B------:R-:W-:Y:S01]  /*6e90*/  MOV R7, UR5 ;  /* 0x0000000500077c02 */ /* 0x000fe20008000f00 */
[----:B------:R-:W-:-:S02]  /*6ea0*/  IMAD.MOV.U32 R2, RZ, RZ, R6 ;  /* 0x000000ffff027224 */ /* 0x000fc400078e0006 */
[C---:B------:R-:W-:Y:S02]  /*6eb0*/  IMAD R7, R13.reuse, UR41, R14 ;  /* 0x000000290d077c24 */ /* 0x040fe4000f8e020e */
[C---:B------:R-:W-:Y:S01]  /*6ec0*/  IMAD.WIDE.U32 R2, R13.reuse, UR40, R2 ;  /* 0x000000280d027c25 */ /* 0x040fe2000f8e0002 */
[----:B------:R-:W-:-:S04]  /*6ed0*/  IADD3 R13, R13, UR21, RZ ;  /* 0x000000150d0d7c10 */ /* 0x000fc8000fffe0ff */
[----:B------:R-:W-:Y:S02]  /*6ee0*/  IADD3 R3, R3, R7, RZ ;  /* 0x0000000703037210 */ /* 0x000fe40007ffe0ff */
[----:B------:R-:W-:-:S04]  /*6ef0*/  LEA R6, P0, R2, UR42, 0x2 ;  /* 0x0000002a02067c11 */ /* 0x000fc8000f8010ff */
[----:B------:R-:W-:Y:S02]  /*6f00*/  LEA.HI.X R7, R2, UR43, R3, 0x2, P0 ;  /* 0x0000002b02077c11 */ /* 0x000fe400080f1403 */
[----:B------:R-:W-:Y:S01]  /*6f10*/  ISETP.GE.AND P0, PT, R13, UR26, PT ;  /* 0x0000001a0d007c0c */ /* 0x000fe2000bf06270 */
[----:B---3--:R-:W-:-:S05]  /*6f20*/  FMUL.FTZ R17, R17, R8 ;  /* 0x0000000811117220 */ /* 0x008fca0000410000 */
[----:B------:R2:W-:Y:S07]  /*6f30*/  REDG.E.ADD.F32.FTZ.RN.STRONG.GPU desc[UR18][R6.64], R17 ;  /* 0x00000011060079a6 */ /* 0x0005ee000c10f392 */
[----:B------:R-:W-:Y:S05]  /*6f40*/  @!P0 BRA `(.L_x_25) ;  /* 0xfffffffc00008947 */ /* 0x000fea000383ffff */
[----:B------:R-:W-:Y:S05]  /*6f50*/  BSYNC B0 ;  /* 0x0000000000007941 */ /* 0x000fea0003800000 */
.L_x_24:
[----:B------:R-:W-:Y:S05]  /*6f60*/  EXIT ;  /* 0x000000000000794d */ /* 0x000fea0003800000 */
.L_x_5:
[----:B------:R-:W-:Y:S01]  /*6f70*/  HFMA2.MMA R87, -RZ, RZ, 0, 0 ;  /* 0x00000000ff577435 */ /* 0x000fe200000001ff */
[----:B------:R-:W-:Y:S01]  /*6f80*/  MOV R143, R140 ;  /* 0x0000008c008f7202 */ /* 0x000fe20000000f00 */
[----:B------:R-:W-:Y:S01]  /*6f90*/  IMAD.MOV.U32 R142, RZ, RZ, 0x1 ;  /* 0x00000001ff8e7424 */ /* 0x000fe200078e00ff */
[----:B------:R-:W-:-:S08]  /*6fa0*/  MOV R86, 0xffffffff ;  /* 0xffffffff00567802 */ /* 0x000fd00000000f00 */
[----:B-1---5:R-:W-:Y:S05]  /*6fb0*/  WARPSYNC.COLLECTIVE R86, `(.L_x_26) ;  /* 0x0000000056087348 */ /* 0x022fea0003c00000 */
[----:B------:R0:W2:Y:S02]  /*6fc0*/  SHFL.UP P2, R145, R143, R142, R87 ;  /* 0x0400008e8f917389 */ /* 0x0000a40000040057 */
[----:B012--5:R-:W-:Y:S01]  /*6fd0*/  ENDCOLLECTIVE ;  /* 0x000000000000791b */ /* 0x027fe20003800000 */
.L_x_26:
[----:B------:R-:W-:Y:S01]  /*6fe0*/  IMAD.MOV.U32 R143, RZ, RZ, R141 ;  /* 0x000000ffff8f7224 */ /* 0x000fe200078e008d */
[----:B------:R-:W-:-:S07]  /*6ff0*/  MOV R144, R145 ;  /* 0x0000009100907202 */ /* 0x000fce0000000f00 */
[----:B------:R-:W-:Y:S05]  /*7000*/  WARPSYNC.COLLECTIVE R86, `(.L_x_27) ;  /* 0x0000000056087348 */ /* 0x000fea0003c00000 */
[----:B------:R0:W1:Y:S02]  /*7010*/  SHFL.UP P2, R145, R143, R142, R87 ;  /* 0x0400008e8f917389 */ /* 0x0000640000040057 */
[----:B01----:R-:W-:Y:S01]  /*7020*/  ENDCOLLECTIVE ;  /* 0x000000000000791b */ /* 0x003fe20003800000 */
.L_x_27:
[----:B------:R-:W-:Y:S01]  /*7030*/  HFMA2.MMA R142, -RZ, RZ, 0, 1.1920928955078125e-07 ;  /* 0x00000002ff8e7435 */ /* 0x000fe200000001ff */
[----:B------:R-:W-:Y:S02]  /*7040*/  ISETP.GE.AND P2, PT, R146, 0x1, PT ;  /* 0x000000019200780c */ /* 0x000fe40003f46270 */
[----:B------:R-:W-:-:S11]  /*7050*/  MOV R86, R145 ;  /* 0x0000009100567202 */ /* 0x000fd60000000f00 */
[C---:B------:R-:W-:Y:S01]  /*7060*/  @P2 FFMA.FTZ R141, R140.reuse, R86, R141 ;  /* 0x000000568c8d2223 */ /* 0x040fe2000001008d */
[----:B------:R-:W-:Y:S01]  /*7070*/  @P2 FMUL.FTZ R140, R140, R144 ;  /* 0x000000908c8c2220 */ /* 0x000fe20000410000 */
[----:B------:R-:W-:-:S04]  /*7080*/  IMAD.MOV.U32 R86, RZ, RZ, -0x1 ;  /* 0xffffffffff567424 */ /* 0x000fc800078e00ff */
[----:B------:R-:W-:-:S07]  /*7090*/  MOV R143, R140 ;  /* 0x0000008c008f7202 */ /* 0x000fce0000000f00 */
[----:B------:R-:W-:Y:S05]  /*70a0*/  WARPSYNC.COLLECTIVE R86, `(.L_x_28) ;  /* 0x0000000056087348 */ /* 0x000fea0003c00000 */
[----:B------:R0:W1:Y:S02]  /*70b0*/  SHFL.UP P2, R145, R143, R142, R87 ;  /* 0x0400008e8f917389 */ /* 0x0000640000040057 */
[----:B01----:R-:W-:Y:S01]  /*70c0*/  ENDCOLLECTIVE ;  /* 0x000000000000791b */ /* 0x003fe20003800000 */
.L_x_28:
[----:B------:R-:W-:Y:S02]  /*70d0*/  MOV R143, R141 ;  /* 0x0000008d008f7202 */ /* 0x000fe40000000f00 */
[----:B------:R-:W-:-:S07]  /*70e0*/  MOV R144, R145 ;  /* 0x0000009100907202 */ /* 0x000fce0000000f00 */
[----:B------:R-:W-:Y:S05]  /*70f0*/  WARPSYNC.COLLECTIVE R86, `(.L_x_29) ;  /* 0x0000000056087348 */ /* 0x000fea0003c00000 */
[----:B------:R0:W1:Y:S02]  /*7100*/  SHFL.UP P2, R145, R143, R142, R87 ;  /* 0x0400008e8f917389 */ /* 0x0000640000040057 */
[----:B01----:R-:W-:Y:S01]  /*7110*/  ENDCOLLECTIVE ;  /* 0x000000000000791b */ /* 0x003fe20003800000 */
.L_x_29:
[----:B------:R-:W-:Y:S01]  /*7120*/  HFMA2.MMA R142, -RZ, RZ, 0, 2.384185791015625e-07 ;  /* 0x00000004ff8e7435 */ /* 0x000fe200000001ff */
[----:B------:R-:W-:Y:S02]  /*7130*/  ISETP.GE.AND P2, PT, R146, 0x2, PT ;  /* 0x000000029200780c */ /* 0x000fe40003f46270 */
[----:B------:R-:W-:-:S11]  /*7140*/  MOV R86, R145 ;  /* 0x0000009100567202 */ /* 0x000fd60000000f00 */
[C---:B------:R-:W-:Y:S01]  /*7150*/  @P2 FFMA.FTZ R141, R140.reuse, R86, R141 ;  /* 0x000000568c8d2223 */ /* 0x040fe2000001008d */
[----:B------:R-:W-:Y:S01]  /*7160*/  @P2 FMUL.FTZ R140, R140, R144 ;  /* 0x000000908c8c2220 */ /* 0x000fe20000410000 */
[----:B------:R-:W-:-:S03]  /*7170*/  MOV R86, 0xffffffff ;  /* 0xffffffff00567802 */ /* 0x000fc60000000f00 */
[----:B------:R-:W-:-:S07]  /*7180*/  IMAD.MOV.U32 R143, RZ, RZ, R140 ;  /* 0x000000ffff8f7224 */ /* 0x000fce00078e008c */
[----:B------:R-:W-:Y:S05]  /*7190*/  WARPSYNC.COLLECTIVE R86, `(.L_x_30) ;  /* 0x0000000056087348 */ /* 0x000fea0003c00000 */
[----:B------:R0:W1:Y:S02]  /*71a0*/  SHFL.UP P2, R145, R143, R142, R87 ;  /* 0x0400008e8f917389 */ /* 0x0000640000040057 */
[----:B01----:R-:W-:Y:S01]  /*71b0*/  ENDCOLLECTIVE ;  /* 0x000000000000791b */ /* 0x003fe20003800000 */
.L_x_30:
[----:B------:R-:W-:Y:S01]  /*71c0*/  IMAD.MOV.U32 R143, RZ, RZ, R141 ;  /* 0x000000ffff8f7224 */ /* 0x000fe200078e008d */
[----:B------:R-:W-:-:S07]  /*71d0*/  MOV R144, R145 ;  /* 0x0000009100907202 */ /* 0x000fce0000000f00 */
[----:B------:R-:W-:Y:S05]  /*71e0*/  WARPSYNC.COLLECTIVE R86, `(.L_x_31) ;  /* 0x0000000056087348 */ /* 0x000fea0003c00000 */
[----:B------:R0:W1:Y:S02]  /*71f0*/  SHFL.UP P2, R145, R143, R142, R87 ;  /* 0x0400008e8f917389 */ /* 0x0000640000040057 */
[----:B01----:R-:W-:Y:S01]  /*7200*/  ENDCOLLECTIVE ;  /* 0x000000000000791b */ /* 0x003fe20003800000 */
.L_x_31:
[----:B------:R-:W-:Y:S01]  /*7210*/  HFMA2.MMA R142, -RZ, RZ, 0, 4.76837158203125e-07 ;  /* 0x00000008ff8e7435 */ /* 0x000fe200000001ff */
        /* <DEDUP_REMOVED lines=9> */
.L_x_32:
[----:B------:R-:W-:Y:S02]  /*72b0*/  MOV R143, R141 ;  /* 0x0000008d008f7202 */ /* 0x000fe40000000f00 */
[----:B------:R-:W-:-:S07]  /*72c0*/  MOV R144, R145 ;  /* 0x0000009100907202 */ /* 0x000fce0000000f00 */
[----:B------:R-:W-:Y:S05]  /*72d0*/  WARPSYNC.COLLECTIVE R86, `(.L_x_33) ;  /* 0x0000000056087348 */ /* 0x000fea0003c00000 */
[----:B------:R0:W1:Y:S02]  /*72e0*/  SHFL.UP P2, R145, R143, R142, R87 ;  /* 0x0400008e8f917389 */ /* 0x0000640000040057 */
[----:B01----:R-:W-:Y:S01]  /*72f0*/  ENDCOLLECTIVE ;  /* 0x000000000000791b */ /* 0x003fe20003800000 */
.L_x_33:
[----:B------:R-:W-:Y:S01]  /*7300*/  HFMA2.MMA R142, -RZ, RZ, 0, 9.5367431640625e-07 ;  /* 0x00000010ff8e7435 */ /* 0x000fe200000001ff */
        /* <DEDUP_REMOVED lines=9> */
.L_x_34:
[----:B------:R-:W-:Y:S01]  /*73a0*/  IMAD.MOV.U32 R143, RZ, RZ, R141 ;  /* 0x000000ffff8f7224 */ /* 0x000fe200078e008d */
[----:B------:R-:W-:-:S07]  /*73b0*/  MOV R144, R145 ;  /* 0x0000009100907202 */ /* 0x000fce0000000f00 */
[----:B------:R-:W-:Y:S05]  /*73c0*/  WARPSYNC.COLLECTIVE R86, `(.L_x_35) ;  /* 0x0000000056087348 */ /* 0x000fea0003c00000 */
[----:B------:R0:W1:Y:S02]  /*73d0*/  SHFL.UP P2, R145, R143, R142, R87 ;  /* 0x0400008e8f917389 */ /* 0x0000640000040057 */
[----:B01----:R-:W-:Y:S01]  /*73e0*/  ENDCOLLECTIVE ;  /* 0x000000000000791b */ /* 0x003fe20003800000 */
.L_x_35:
[----:B------:R-:W-:Y:S01]  /*73f0*/  MOV R86, R145 ;  /* 0x0000009100567202 */ /* 0x000fe20000000f00 */
[----:B------:R-:W-:Y:S06]  /*7400*/  BRA `(.L_x_36) ;  /* 0xffffffbc00d47947 */ /* 0x000fec000383ffff */
.L_x_6:
[----:B------:R-:W-:Y:S01]  /*7410*/  HFMA2.MMA R155, -RZ, RZ, 0, 1.847743988037109375e-06 ;  /* 0x0000001fff9b7435 */ /* 0x000fe200000001ff */
[----:B------:R-:W-:Y:S01]  /*7420*/  BSSY B0, `(.L_x_37) ;  /* 0x0000007000007945 */ /* 0x000fe20003800000 */
[----:B------:R-:W-:Y:S01]  /*7430*/  MOV R87, R140 ;  /* 0x0000008c00577202 */ /* 0x000fe20000000f00 */
[----:B------:R-:W-:Y:S01]  /*7440*/  IMAD.MOV.U32 R156, RZ, RZ, 0x1f ;  /* 0x0000001fff9c7424 */ /* 0x000fe200078e00ff */
[----:B------:R-:W-:-:S07]  /*7450*/  MOV R86, 0xffffffff ;  /* 0xffffffff00567802 */ /* 0x000fce0000000f00 */
[----:B-1---5:R-:W-:Y:S05]  /*7460*/  WARPSYNC.COLLECTIVE R86, `(.L_x_38) ;  /* 0x0000000056087348 */ /* 0x022fea0003c00000 */
[----:B------:R0:W2:Y:S02]  /*7470*/  SHFL.IDX P2, R160, R87, R155, R156 ;  /* 0x0000009b57a07389 */ /* 0x0000a4000004009c */
[----:B012--5:R-:W-:Y:S01]  /*7480*/  ENDCOLLECTIVE ;  /* 0x000000000000791b */ /* 0x027fe20003800000 */
.L_x_38:
[----:B------:R-:W-:Y:S05]  /*7490*/  BSYNC B0 ;  /* 0x0000000000007941 */ /* 0x000fea0003800000 */
.L_x_37:
[----:B------:R-:W-:Y:S05]  /*74a0*/  BRA `(.L_x_39) ;  /* 0xffffffbc00c07947 */ /* 0x000fea000383ffff */
.L_x_7:
        /* <DEDUP_REMOVED lines=8> */
.L_x_41:
[----:B------:R-:W-:Y:S05]  /*7530*/  BSYNC B0 ;  /* 0x0000000000007941 */ /* 0x000fea0003800000 */
.L_x_40:
[----:B------:R-:W-:Y:S05]  /*7540*/  BRA `(.L_x_42) ;  /* 0xffffffbc00a07947 */ /* 0x000fea000383ffff */
.L_x_8:
[----:B------:R-:W-:Y:S01]  /*7550*/  HFMA2.MMA R142, -RZ, RZ, 0, 5.9604644775390625e-08 ;  /* 0x00000001ff8e7435 */ /* 0x000fe200000001ff */
[----:B------:R-:W-:Y:S01]  /*7560*/  BSSY B0, `(.L_x_43) ;  /* 0x0000007000007945 */ /* 0x000fe20003800000 */
[----:B------:R-:W-:Y:S01]  /*7570*/  MOV R143, R140 ;  /* 0x0000008c008f7202 */ /* 0x000fe20000000f00 */
[----:B------:R-:W-:Y:S01]  /*7580*/  IMAD.MOV.U32 R87, RZ, RZ, RZ ;  /* 0x000000ffff577224 */ /* 0x000fe200078e00ff */
[----:B------:R-:W-:-:S07]  /*7590*/  MOV R86, 0xffffffff ;  /* 0xffffffff00567802 */ /* 0x000fce0000000f00 */
[----:B-1---5:R-:W-:Y:S05]  /*75a0*/  WARPSYNC.COLLECTIVE R86, `(.L_x_44) ;  /* 0x0000000056087348 */ /* 0x022fea0003c00000 */
[----:B------:R0:W2:Y:S02]  /*75b0*/  SHFL.UP P2, R145, R143, R142, R87 ;  /* 0x0400008e8f917389 */ /* 0x0000a40000040057 */
[----:B012--5:R-:W-:Y:S01]  /*75c0*/  ENDCOLLECTIVE ;  /* 0x000000000000791b */ /* 0x027fe20003800000 */
.L_x_44:
[----:B------:R-:W-:Y:S05]  /*75d0*/  BSYNC B0 ;  /* 0x0000000000007941 */ /* 0x000fea0003800000 */
.L_x_43:
[----:B------:R-:W-:Y:S01]  /*75e0*/  HFMA2.MMA R87, -RZ, RZ, 0, 0 ;  /* 0x00000000ff577435 */ /* 0x000fe200000001ff */
[----:B------:R-:W-:Y:S01]  /*75f0*/  MOV R143, R141 ;  /* 0x0000008d008f7202 */ /* 0x000fe20000000f00 */
[----:B------:R-:W-:Y:S01]  /*7600*/  IMAD.MOV.U32 R142, RZ, RZ, 0x1 ;  /* 0x00000001ff8e7424 */ /* 0x000fe200078e00ff */
[----:B------:R-:W-:Y:S01]  /*7610*/  MOV R86, 0xffffffff ;  /* 0xffffffff00567802 */ /* 0x000fe20000000f00 */
[----:B------:R-:W-:Y:S01]  /*7620*/  HFMA2.MMA R155, -RZ, RZ, 0, 0 ;  /* 0x00000000ff9b7435 */ /* 0x000fe200000001ff */
[----:B------:R-:W-:Y:S02]  /*7630*/  MOV R140, R145 ;  /* 0x00000091008c7202 */ /* 0x000fe40000000f00 */
[----:B------:R-:W-:-:S08]  /*7640*/  MOV R156, 0x1f ;  /* 0x0000001f009c7802 */ /* 0x000fd00000000f00 */
[----:B------:R-:W-:Y:S05]  /*7650*/  WARPSYNC.COLLECTIVE R86, `(.L_x_45) ;  /* 0x0000000056087348 */ /* 0x000fea0003c00000 */
[----:B------:R0:W1:Y:S02]  /*7660*/  SHFL.UP P2, R145, R143, R142, R87 ;  /* 0x0400008e8f917389 */ /* 0x0000640000040057 */
[----:B01----:R-:W-:Y:S01]  /*7670*/  ENDCOLLECTIVE ;  /* 0x000000000000791b */ /* 0x003fe20003800000 */
.L_x_45:
[----:B------:R-:W-:-:S07]  /*7680*/  IMAD.MOV.U32 R87, RZ, RZ, R40 ;  /* 0x000000ffff577224 */ /* 0x000fce00078e0028 */
[----:B------:R-:W-:Y:S05]  /*7690*/  WARPSYNC.COLLECTIVE R86, `(.L_x_46) ;  /* 0x0000000056087348 */ /* 0x000fea0003c00000 */
[----:B------:R0:W1:Y:S02]  /*76a0*/  SHFL.IDX P2, R160, R87, R155, R156 ;  /* 0x0000009b57a07389 */ /* 0x000064000004009c */
[----:B01----:R-:W-:Y:S01]  /*76b0*/  ENDCOLLECTIVE ;  /* 0x000000000000791b */ /* 0x003fe20003800000 */
.L_x_46:
[----:B------:R-:W-:Y:S01]  /*76c0*/  MOV R141, R145 ;  /* 0x00000091008d7202 */ /* 0x000fe20000000f00 */
[----:B------:R-:W-:Y:S01]  /*76d0*/  IMAD.MOV.U32 R87, RZ, RZ, R41 ;  /* 0x000000ffff577224 */ /* 0x000fe200078e0029 */
[----:B------:R-:W-:-:S07]  /*76e0*/  MOV R40, R160 ;  /* 0x000000a000287202 */ /* 0x000fce0000000f00 */
[----:B------:R-:W-:Y:S05]  /*76f0*/  WARPSYNC.COLLECTIVE R86, `(.L_x_47) ;  /* 0x0000000056087348 */ /* 0x000fea0003c00000 */
[----:B------:R0:W1:Y:S02]  /*7700*/  SHFL.IDX P2, R160, R87, R155, R156 ;  /* 0x0000009b57a07389 */ /* 0x000064000004009c */
[----:B01----:R-:W-:Y:S01]  /*7710*/  ENDCOLLECTIVE ;  /* 0x000000000000791b */ /* 0x003fe20003800000 */
.L_x_47:
[----:B------:R-:W-:Y:S01]  /*7720*/  MOV R41, R160 ;  /* 0x000000a000297202 */ /* 0x000fe20000000f00 */
[----:B------:R-:W-:Y:S06]  /*7730*/  BRA `(.L_x_48) ;  /* 0xffffffbc003c7947 */ /* 0x000fec000383ffff */
.L_x_10:
[----:B------:R-:W-:Y:S01]  /*7740*/  HFMA2.MMA R160, -RZ, RZ, 0, 5.9604644775390625e-08 ;  /* 0x00000001ffa07435 */ /* 0x000fe200000001ff */
[----:B------:R-:W-:Y:S01]  /*7750*/  MOV R163, R161 ;  /* 0x000000a100a37202 */ /* 0x000fe20000000f00 */
[----:B------:R-:W-:Y:S01]  /*7760*/  IMAD.MOV.U32 R155, RZ, RZ, 0x1f ;  /* 0x0000001fff9b7424 */ /* 0x000fe200078e00ff */
[----:B------:R-:W-:-:S08]  /*7770*/  MOV R86, 0xffffffff ;  /* 0xffffffff00567802 */ /* 0x000fd00000000f00 */
[----:B------:R-:W-:Y:S05]  /*7780*/  WARPSYNC.COLLECTIVE R86, `(.L_x_49) ;  /* 0x0000000056087348 */ /* 0x000fea0003c00000 */
[----:B------:R0:W1:Y:S02]  /*7790*/  SHFL.DOWN P6, R156, R163, R160, R155 ;  /* 0x080000a0a39c7389 */ /* 0x00006400000c009b */
[----:B01----:R-:W-:Y:S01]  /*77a0*/  ENDCOLLECTIVE ;  /* 0x000000000000791b */ /* 0x003fe20003800000 */
.L_x_49:
[----:B------:R-:W-:Y:S02]  /*77b0*/  MOV R163, R162 ;  /* 0x000000a200a37202 */ /* 0x000fe40000000f00 */
[----:B------:R-:W-:-:S07]  /*77c0*/  MOV R87, R156 ;  /* 0x0000009c00577202 */ /* 0x000fce0000000f00 */
[----:B------:R-:W-:Y:S05]  /*77d0*/  WARPSYNC.COLLECTIVE R86, `(.L_x_50) ;  /* 0x0000000056087348 */ /* 0x000fea0003c00000 */
[----:B------:R0:W1:Y:S02]  /*77e0*/  SHFL.DOWN P6, R156, R163, R160, R155 ;  /* 0x080000a0a39c7389 */ /* 0x00006400000c009b */
[----:B01----:R-:W-:Y:S01]  /*77f0*/  ENDCOLLECTIVE ;  /* 0x000000000000791b */ /* 0x003fe20003800000 */
.L_x_50:
[----:B------:R-:W-:Y:S01]  /*7800*/  HFMA2.MMA R160, -RZ, RZ, 0, 1.1920928955078125e-07 ;  /* 0x00000002ffa07435 */ /* 0x000fe200000001ff */
[----:B------:R-:W-:-:S04]  /*7810*/  IMAD.MOV.U32 R86, RZ, RZ, R156 ;  /* 0x000000ffff567224 */ /* 0x000fc800078e009c */
[C---:B------:R-:W-:Y:S01]  /*7820*/  @P4 FFMA.FTZ R162, R161.reuse, R86, R162 ;  /* 0x00000056a1a24223 */ /* 0x040fe200000100a2 */
[----:B------:R-:W-:Y:S01]  /*7830*/  @P4 FMUL.FTZ R161, R161, R87 ;  /* 0x00000057a1a14220 */ /* 0x000fe20000410000 */
[----:B------:R-:W-:-:S04]  /*7840*/  MOV R86, 0xffffffff ;  /* 0xffffffff00567802 */ /* 0x000fc80000000f00 */
[----:B------:R-:W-:-:S07]  /*7850*/  MOV R163, R161 ;  /* 0x000000a100a37202 */ /* 0x000fce0000000f00 */
[----:B------:R-:W-:Y:S05]  /*7860*/  WARPSYNC.COLLECTIVE R86, `(.L_x_51) ;  /* 0x0000000056087348 */ /* 0x000fea0003c00000 */
[----:B------:R0:W1:Y:S02]  /*7870*/  SHFL.DOWN P6, R156, R163, R160, R155 ;  /* 0x080000a0a39c7389 */ /* 0x00006400000c009b */
[----:B01----:R-:W-:Y:S01]  /*7880*/  ENDCOLLECTIVE ;  /* 0x000000000000791b */ /* 0x003fe20003800000 */
.L_x_51:
[----:B------:R-:W-:Y:S01]  /*7890*/  MOV R163, R162 ;  /* 0x000000a200a37202 */ /* 0x000fe20000000f00 */
[----:B------:R-:W-:-:S07]  /*78a0*/  IMAD.MOV.U32 R87, RZ, RZ, R156 ;  /* 0x000000ffff577224 */ /* 0x000fce00078e009c */
[----:B------:R-:W-:Y:S05]  /*78b0*/  WARPSYNC.COLLECTIVE R86, `(.L_x_52) ;  /* 0x0000000056087348 */ /* 0x000fea0003c00000 */
[----:B------:R0:W1:Y:S02]  /*78c0*/  SHFL.DOWN P6, R156, R163, R160, R155 ;  /* 0x080000a0a39c7389 */ /* 0x00006400000c009b */
[----:B01----:R-:W-:Y:S01]  /*78d0*/  ENDCOLLECTIVE ;  /* 0x000000000000791b */ /* 0x003fe20003800000 */
.L_x_52:
[----:B------:R-:W-:Y:S01]  /*78e0*/  IMAD.MOV.U32 R160, RZ, RZ, 0x4 ;  /* 0x00000004ffa07424 */ /* 0x000fe200078e00ff */
[----:B------:R-:W-:-:S05]  /*78f0*/  MOV R86, R156 ;  /* 0x0000009c00567202 */ /* 0x000fca0000000f00 */
[C---:B------:R-:W-:Y:S01]  /*7900*/  @!P3 FFMA.FTZ R162, R161.reuse, R86, R162 ;  /* 0x00000056a1a2b223 */ /* 0x040fe200000100a2 */
[----:B------:R-:W-:Y:S01]  /*7910*/  @!P3 FMUL.FTZ R161, R161, R87 ;  /* 0x00000057a1a1b220 */ /* 0x000fe20000410000 */
[----:B------:R-:W-:-:S04]  /*7920*/  MOV R86, 0xffffffff ;  /* 0xffffffff00567802 */ /* 0x000fc80000000f00 */
[----:B------:R-:W-:-:S07]  /*7930*/  MOV R163, R161 ;  /* 0x000000a100a37202 */ /* 0x000fce0000000f00 */
[----:B------:R-:W-:Y:S05]  /*7940*/  WARPSYNC.COLLECTIVE R86, `(.L_x_53) ;  /* 0x0000000056087348 */ /* 0x000fea0003c00000 */
[----:B------:R0:W1:Y:S02]  /*7950*/  SHFL.DOWN P6, R156, R163, R160, R155 ;  /* 0x080000a0a39c7389 */ /* 0x00006400000c009b */
[----:B01----:R-:W-:Y:S01]  /*7960*/  ENDCOLLECTIVE ;  /* 0x000000000000791b */ /* 0x003fe20003800000 */
.L_x_53:
[----:B------:R-:W-:Y:S02]  /*7970*/  MOV R163, R162 ;  /* 0x000000a200a37202 */ /* 0x000fe40000000f00 */
[----:B------:R-:W-:-:S07]  /*7980*/  MOV R87, R156 ;  /* 0x0000009c00577202 */ /* 0x000fce0000000f00 */
[----:B------:R-:W-:Y:S05]  /*7990*/  WARPSYNC.COLLECTIVE R86, `(.L_x_54) ;  /* 0x0000000056087348 */ /* 0x000fea0003c00000 */
[----:B------:R0:W1:Y:S02]  /*79a0*/  SHFL.DOWN P6, R156, R163, R160, R155 ;  /* 0x080000a0a39c7389 */ /* 0x00006400000c009b */
[----:B01----:R-:W-:Y:S01]  /*79b0*/  ENDCOLLECTIVE ;  /* 0x000000000000791b */ /* 0x003fe20003800000 */
.L_x_54:
[----:B------:R-:W-:Y:S01]  /*79c0*/  HFMA2.MMA R160, -RZ, RZ, 0, 4.76837158203125e-07 ;  /* 0x00000008ffa07435 */ /* 0x000fe200000001ff */
[----:B------:R-:W-:-:S04]  /*79d0*/  IMAD.MOV.U32 R86, RZ, RZ, R156 ;  /* 0x000000ffff567224 */ /* 0x000fc800078e009c */
[C---:B------:R-:W-:Y:S01]  /*79e0*/  @!P2 FFMA.FTZ R162, R161.reuse, R86, R162 ;  /* 0x00000056a1a2a223 */ /* 0x040fe200000100a2 */
[----:B------:R-:W-:Y:S01]  /*79f0*/  @!P2 FMUL.FTZ R161, R161, R87 ;  /* 0x00000057a1a1a220 */ /* 0x000fe20000410000 */
[----:B------:R-:W-:-:S04]  /*7a00*/  MOV R86, 0xffffffff ;  /* 0xffffffff00567802 */ /* 0x000fc80000000f00 */
[----:B------:R-:W-:-:S07]  /*7a10*/  MOV R163, R161 ;  /* 0x000000a100a37202 */ /* 0x000fce0000000f00 */
[----:B------:R-:W-:Y:S05]  /*7a20*/  WARPSYNC.COLLECTIVE R86, `(.L_x_55) ;  /* 0x0000000056087348 */ /* 0x000fea0003c00000 */
[----:B------:R0:W1:Y:S02]  /*7a30*/  SHFL.DOWN P6, R156, R163, R160, R155 ;  /* 0x080000a0a39c7389 */ /* 0x00006400000c009b */
[----:B01----:R-:W-:Y:S01]  /*7a40*/  ENDCOLLECTIVE ;  /* 0x000000000000791b */ /* 0x003fe20003800000 */
.L_x_55:
[----:B------:R-:W-:Y:S01]  /*7a50*/  MOV R163, R162 ;  /* 0x000000a200a37202 */ /* 0x000fe20000000f00 */
[----:B------:R-:W-:-:S07]  /*7a60*/  IMAD.MOV.U32 R87, RZ, RZ, R156 ;  /* 0x000000ffff577224 */ /* 0x000fce00078e009c */
[----:B------:R-:W-:Y:S05]  /*7a70*/  WARPSYNC.COLLECTIVE R86, `(.L_x_56) ;  /* 0x0000000056087348 */ /* 0x000fea0003c00000 */
[----:B------:R0:W1:Y:S02]  /*7a80*/  SHFL.DOWN P6, R156, R163, R160, R155 ;  /* 0x080000a0a39c7389 */ /* 0x00006400000c009b */
[----:B01----:R-:W-:Y:S01]  /*7a90*/  ENDCOLLECTIVE ;  /* 0x000000000000791b */ /* 0x003fe20003800000 */
.L_x_56:
        /* <DEDUP_REMOVED lines=9> */
.L_x_57:
[----:B------:R-:W-:Y:S02]  /*7b30*/  MOV R163, R162 ;  /* 0x000000a200a37202 */ /* 0x000fe40000000f00 */
[----:B------:R-:W-:-:S07]  /*7b40*/  MOV R87, R156 ;  /* 0x0000009c00577202 */ /* 0x000fce0000000f00 */
[----:B------:R-:W-:Y:S05]  /*7b50*/  WARPSYNC.COLLECTIVE R86, `(.L_x_58) ;  /* 0x0000000056087348 */ /* 0x000fea0003c00000 */
[----:B------:R0:W1:Y:S02]  /*7b60*/  SHFL.DOWN P6, R156, R163, R160, R155 ;  /* 0x080000a0a39c7389 */ /* 0x00006400000c009b */
[----:B01----:R-:W-:Y:S01]  /*7b70*/  ENDCOLLECTIVE ;  /* 0x000000000000791b */ /* 0x003fe20003800000 */
.L_x_58:
[----:B------:R-:W-:Y:S01]  /*7b80*/  HFMA2.MMA R155, -RZ, RZ, 0, 0 ;  /* 0x00000000ff9b7435 */ /* 0x000fe200000001ff */
[----:B------:R-:W-:Y:S01]  /*7b90*/  IMAD.MOV.U32 R86, RZ, RZ, R156 ;  /* 0x000000ffff567224 */ /* 0x000fe200078e009c */
[----:B------:R-:W-:-:S03]  /*7ba0*/  MOV R156, 0x1f ;  /* 0x0000001f009c7802 */ /* 0x000fc60000000f00 */
[C---:B------:R-:W-:Y:S01]  /*7bb0*/  @!P0 FFMA.FTZ R162, R161.reuse, R86, R162 ;  /* 0x00000056a1a28223 */ /* 0x040fe200000100a2 */
[----:B------:R-:W-:Y:S01]  /*7bc0*/  @!P0 FMUL.FTZ R161, R161, R87 ;  /* 0x00000057a1a18220 */ /* 0x000fe20000410000 */
[----:B------:R-:W-:-:S03]  /*7bd0*/  IMAD.MOV.U32 R86, RZ, RZ, -0x1 ;  /* 0xffffffffff567424 */ /* 0x000fc600078e00ff */
[----:B------:R-:W-:Y:S01]  /*7be0*/  IMAD.MOV.U32 R163, RZ, RZ, R161 ;  /* 0x000000ffffa37224 */ /* 0x000fe200078e00a1 */
[----:B------:R-:W-:-:S07]  /*7bf0*/  MOV R87, R161 ;  /* 0x000000a100577202 */ /* 0x000fce0000000f00 */
[----:B------:R-:W-:Y:S05]  /*7c00*/  WARPSYNC.COLLECTIVE R86, `(.L_x_59) ;  /* 0x0000000056087348 */ /* 0x000fea0003c00000 */
[----:B------:R0:W1:Y:S02]  /*7c10*/  SHFL.IDX P2, R160, R87, R155, R156 ;  /* 0x0000009b57a07389 */ /* 0x000064000004009c */
[----:B01----:R-:W-:Y:S01]  /*7c20*/  ENDCOLLECTIVE ;  /* 0x000000000000791b */ /* 0x003fe20003800000 */
.L_x_59:
[----:B------:R-:W-:Y:S02]  /*7c30*/  MOV R87, R162 ;  /* 0x000000a200577202 */ /* 0x000fe40000000f00 */
[----:B------:R-:W-:-:S07]  /*7c40*/  MOV R164, R160 ;  /* 0x000000a000a47202 */ /* 0x000fce0000000f00 */
[----:B------:R-:W-:Y:S05]  /*7c50*/  WARPSYNC.COLLECTIVE R86, `(.L_x_60) ;  /* 0x0000000056087348 */ /* 0x000fea0003c00000 */
[----:B------:R0:W1:Y:S02]  /*7c60*/  SHFL.IDX P2, R160, R87, R155, R156 ;  /* 0x0000009b57a07389 */ /* 0x000064000004009c */
[----:B01----:R-:W-:Y:S01]  /*7c70*/  ENDCOLLECTIVE ;  /* 0x000000000000791b */ /* 0x003fe20003800000 */
.L_x_60:
[----:B------:R-:W-:Y:S02]  /*7c80*/  MOV R155, 0x1f ;  /* 0x0000001f009b7802 */ /* 0x000fe40000000f00 */
[----:B------:R-:W-:Y:S02]  /*7c90*/  MOV R87, R40 ;  /* 0x0000002800577202 */ /* 0x000fe40000000f00 */
[----:B------:R-:W-:Y:S01]  /*7ca0*/  MOV R165, R160 ;  /* 0x000000a000a57202 */ /* 0x000fe20000000f00 */
[----:B------:R-:W-:-:S11]  /*7cb0*/  HFMA2.MMA R160, -RZ, RZ, 0, 5.9604644775390625e-08 ;  /* 0x00000001ffa07435 */ /* 0x000fd600000001ff */
[----:B------:R-:W-:Y:S05]  /*7cc0*/  WARPSYNC.COLLECTIVE R86, `(.L_x_61) ;  /* 0x0000000056087348 */ /* 0x000fea0003c00000 */
[----:B------:R0:W1:Y:S02]  /*7cd0*/  SHFL.DOWN P6, R156, R163, R160, R155 ;  /* 0x080000a0a39c7389 */ /* 0x00006400000c009b */
[----:B01----:R-:W-:Y:S01]  /*7ce0*/  ENDCOLLECTIVE ;  /* 0x000000000000791b */ /* 0x003fe20003800000 */
.L_x_61:
[----:B------:R-:W-:Y:S01]  /*7cf0*/  IMAD.MOV.U32 R163, RZ, RZ, R162 ;  /* 0x000000ffffa37224 */ /* 0x000fe200078e00a2 */
[----:B------:R-:W-:-:S07]  /*7d00*/  MOV R161, R156 ;  /* 0x0000009c00a17202 */ /* 0x000fce0000000f00 */
[----:B------:R-:W-:Y:S05]  /*7d10*/  WARPSYNC.COLLECTIVE R86, `(.L_x_62) ;  /* 0x0000000056087348 */ /* 0x000fea0003c00000 */
[----:B------:R0:W1:Y:S02]  /*7d20*/  SHFL.DOWN P6, R156, R163, R160, R155 ;  /* 0x080000a0a39c7389 */ /* 0x00006400000c009b */
[----:B01----:R-:W-:Y:S01]  /*7d30*/  ENDCOLLECTIVE ;  /* 0x000000000000791b */ /* 0x003fe20003800000 */
.L_x_62:
[----:B------:R-:W-:Y:S01]  /*7d40*/  HFMA2.MMA R155, -RZ, RZ, 0, 0 ;  /* 0x00000000ff9b7435 */ /* 0x000fe200000001ff */
[----:B------:R-:W-:Y:S01]  /*7d50*/  MOV R162, R156 ;  /* 0x0000009c00a27202 */ /* 0x000fe20000000f00 */
[----:B------:R-:W-:-:S09]  /*7d60*/  IMAD.MOV.U32 R156, RZ, RZ, 0x1f ;  /* 0x0000001fff9c7424 */ /* 0x000fd200078e00ff */
[----:B------:R-:W-:Y:S05]  /*7d70*/  WARPSYNC.COLLECTIVE R86, `(.L_x_63) ;  /* 0x0000000056087348 */ /* 0x000fea0003c00000 */
[----:B------:R0:W1:Y:S02]  /*7d80*/  SHFL.IDX P2, R160, R87, R155, R156 ;  /* 0x0000009b57a07389 */ /* 0x000064000004009c */
[----:B01----:R-:W-:Y:S01]  /*7d90*/  ENDCOLLECTIVE ;  /* 0x000000000000791b */ /* 0x003fe20003800000 */
.L_x_63:
[----:B------:R-:W-:Y:S02]  /*7da0*/  MOV R87, R41 ;  /* 0x0000002900577202 */ /* 0x000fe40000000f00 */
[----:B------:R-:W-:-:S07]  /*7db0*/  MOV R163, R160 ;  /* 0x000000a000a37202 */ /* 0x000fce0000000f00 */
[----:B------:R-:W-:Y:S05]  /*7dc0*/  WARPSYNC.COLLECTIVE R86, `(.L_x_64) ;  /* 0x0000000056087348 */ /* 0x000fea0003c00000 */
[----:B------:R0:W1:Y:S02]  /*7dd0*/  SHFL.IDX P2, R160, R87, R155, R156 ;  /* 0x0000009b57a07389 */ /* 0x000064000004009c */
[----:B01----:R-:W-:Y:S01]  /*7de0*/  ENDCOLLECTIVE ;  /* 0x000000000000791b */ /* 0x003fe20003800000 */
.L_x_64:
[----:B------:R-:W-:Y:S01]  /*7df0*/  MOV R87, R160 ;  /* 0x000000a000577202 */ /* 0x000fe20000000f00 */
[----:B------:R-:W-:Y:S06]  /*7e00*/  BRA `(.L_x_65) ;  /* 0xffffffbc005c7947 */ /* 0x000fec000383ffff */
.L_x_66:
[----:B------:R-:W-:-:S00]  /*7e10*/  BRA `(.L_x_66) ;  /* 0xfffffffc00fc7947 */ /* 0x000fc0000383ffff */
[----:B------:R-:W-:-:S00]  /*7e20*/  NOP ;  /* 0x0000000000007918 */ /* 0x000fc00000000000 */
        /* <DEDUP_REMOVED lines=13> */
.L_x_10912:


//--------------------- .text._Z25selective_scan_bwd_kernelI32Selective_Scan_bwd_kernel_traitsILi128ELi16ELb0ELb0ELb0ELb0ELb1EN3c108BFloat16EfEEv12SSMParamsBwd --------------------------
	.section	.text._Z25selective_scan_bwd_kernelI32Selective_Scan_bwd_kernel_traitsILi128ELi16ELb0ELb0ELb0ELb0ELb1EN3c108BFloat16EfEEv12SSMParamsBwd,"ax",@progbits
	.align	128
        .global         _Z25selective_scan_bwd_kernelI32Selective_Scan_bwd_kernel_traitsILi128ELi16ELb0ELb0ELb0ELb0ELb1EN3c108BFloat16EfEEv12SSMParamsBwd
        .type           _Z25selective_scan_bwd_kernelI32Selective_Scan_bwd_kernel_traitsILi128ELi16ELb0ELb0ELb0ELb0ELb1EN3c108BFloat16EfEEv12SSMParamsBwd,@function
        .size           _Z25selective_scan_bwd_kernelI32Selective_Scan_bwd_kernel_traitsILi128ELi16ELb0ELb0ELb0ELb0ELb1EN3c108BFloat16EfEEv12SSMParamsBwd,(.L_x_10913 - _Z25selective_scan_bwd_kernelI32Selective_Scan_bwd_kernel_traitsILi128ELi16ELb0ELb0ELb0ELb0ELb1EN3c108BFloat16EfEEv12SSMParamsBwd)
        .other          _Z25selective_scan_bwd_kernelI32Selective_Scan_bwd_kernel_traitsILi128ELi16ELb0ELb0ELb0ELb0ELb1EN3c108BFloat16EfEEv12SSMParamsBwd,@"STO_CUDA_ENTRY STV_DEFAULT"
_Z25selective_scan_bwd_kernelI32Selective_Scan_bwd_kernel_traitsILi128ELi16ELb0ELb0ELb0ELb0ELb1EN3c108BFloat16EfEEv12SSMParamsBwd:
.text._Z25selective_scan_bwd_kernelI32Selective_Scan_bwd_kernel_traitsILi128ELi16ELb0ELb0ELb0ELb0ELb1EN3c108BFloat16EfEEv12SSMParamsBwd:
        /* <DEDUP_REMOVED lines=16> */
[----:B------:R-:W-:Y:S01]  /*0100*/  UMOV UR24, URZ ;  /* 0x0000003f00187c82 */ /* 0x000fe20008000000 */
[----:B------:R-:W-:Y:S01]  /*0110*/  ULDC.64 UR14, c[0x0][0x290] ;  /* 0x0000a400000e7ab9 */ /* 0x000fe20000000a00 */
[----:B------:R-:W-:Y:S01]  /*0120*/  UMOV UR22, URZ ;  /* 0x0000003f00167c82 */ /* 0x000fe20008000000 */
[----:B------:R-:W-:Y:S01]  /*0130*/  ULDC.64 UR20, c[0x0][0x328] ;  /* 0x0000ca0000147ab9 */ /* 0x000fe20000000a00 */
[----:B------:R-:W-:Y:S01]  /*0140*/  UMOV UR25, URZ ;  /* 0x0000003f00197c82 */ /* 0x000fe20008000000 */
[----:B------:R-:W-:Y:S01]  /*0150*/  UMOV UR23, URZ ;  /* 0x0000003f00177c82 */ /* 0x000fe20008000000 */
[----:B-1----:R-:W-:-:S02]  /*0160*/  USHF.R.S32.HI UR6, URZ, 0x1f, UR8 ;  /* 0x0000001f3f067899 */ /* 0x002fc40008011408 */
[----:B------:R-:W-:Y:S02]  /*0170*/  @UP0 ULEA UR4, UP2, UR8, UR4, 0x2 ;  /* 0x0000000408040291 */ /* 0x000fe4000f84103f */
[----:B------:R-:W-:Y:S02]  /*0180*/  @UP1 ULEA UR10, UP3, UR8, UR10, 0x2 ;  /* 0x0000000a080a1291 */ /* 0x000fe4000f86103f */
[----:B------:R-:W-:Y:S02]  /*0190*/  @UP0 ULEA.HI.X UR5, UR8, UR5, UR6, 0x2, UP2 ;  /* 0x0000000508050291 */ /* 0x000fe400090f1406 */
[----:B------:R-:W-:Y:S01]  /*01a0*/  IMAD.U32 R2, RZ, RZ, UR4 ;  /* 0x00000004ff027e24 */ /* 0x000fe2000f8e00ff */
[----:B------:R-:W-:Y:S01]  /*01b0*/  @UP1 ULEA.HI.X UR11, UR8, UR11, UR6, 0x2, UP3 ;  /* 0x0000000b080b1291 */ /* 0x000fe200098f1406 */
[----:B------:R-:W-:Y:S01]  /*01c0*/  IMAD.U32 R4, RZ, RZ, UR10 ;  /* 0x0000000aff047e24 */ /* 0x000fe2000f8e00ff */
[----:B------:R-:W-:Y:S01]  /*01d0*/  ULDC.64 UR28, c[0x0][0x330] ;  /* 0x0000cc00001c7ab9 */ /* 0x000fe20000000a00 */
[----:B------:R-:W-:Y:S01]  /*01e0*/  MOV R3, UR5 ;  /* 0x0000000500037c02 */ /* 0x000fe20008000f00 */
[----:B------:R-:W-:-:S02]  /*01f0*/  ULDC.64 UR30, c[0x0][0x2f0] ;  /* 0x0000bc00001e7ab9 */ /* 0x000fc40000000a00 */
[----:B------:R-:W-:Y:S01]  /*0200*/  MOV R5, UR11 ;  /* 0x0000000b00057c02 */ /* 0x000fe20008000f00 */
[----:B------:R-:W-:Y:S01]  /*0210*/  UISETP.NE.U32.AND UP2, UPT, UR26, URZ, UPT ;  /* 0x0000003f1a00728c */ /* 0x000fe2000bf45070 */
[----:B------:R-:W2:Y:S01]  /*0220*/  @P0 LDG.E R2, desc[UR18][R2.64] ;  /* 0x0000001202020981 */ /* 0x000ea2000c1e1900 */
[----:B------:R-:W-:Y:S02]  /*0230*/  UISETP.NE.U32.AND UP1, UPT, UR16, URZ, UPT ;  /* 0x0000003f1000728c */ /* 0x000fe4000bf25070 */
[----:B0-----:R-:W-:Y:S01]  /*0240*/  USHF.R.S32.HI UR4, URZ, 0x1f, UR53 ;  /* 0x0000001f3f047899 */ /* 0x001fe20008011435 */
[----:B------:R-:W3:Y:S01]  /*0250*/  @P1 LDG.E R4, desc[UR18][R4.64] ;  /* 0x0000001204041981 */ /* 0x000ee2000c1e1900 */
[----:B------:R-:W-:Y:S02]  /*0260*/  UISETP.NE.AND.EX UP2, UPT, UR27, URZ, UPT, UP2 ;  /* 0x0000003f1b00728c */ /* 0x000fe4000bf45320 */
[----:B------:R-:W-:Y:S01]  /*0270*/  UISETP.NE.AND.EX UP1, UPT, UR17, URZ, UPT, UP1 ;  /* 0x0000003f1100728c */ /* 0x000fe2000bf25310 */
[----:B------:R0:W-:Y:S01]  /*0280*/  STL [R1+0x5c], RZ ;  /* 0x00005cff01007387 */ /* 0x0001e20000100800 */
[----:B------:R-:W-:Y:S01]  /*0290*/  ULDC.64 UR10, c[0x0][0x310] ;  /* 0x0000c400000a7ab9 */ /* 0x000fe20000000a00 */
[----:B------:R-:W-:-:S02]  /*02a0*/  UIMAD UR5, UR4, UR12, URZ ;  /* 0x0000000c040572a4 */ /* 0x000fc4000f8e023f */
[----:B------:R-:W-:Y:S01]  /*02b0*/  UISETP.NE.U32.AND UP0, UPT, UR10, URZ, UPT ;  /* 0x0000003f0a00728c */ /* 0x000fe2000bf05070 */
[----:B------:R0:W-:Y:S01]  /*02c0*/  STL [R1+0x58], RZ ;  /* 0x000058ff01007387 */ /* 0x0001e20000100800 */
[----:B------:R-:W-:Y:S02]  /*02d0*/  UIMAD UR7, UR53, UR13, UR5 ;  /* 0x0000000d350772a4 */ /* 0x000fe4000f8e0205 */
[----:B------:R-:W-:Y:S02]  /*02e0*/  @UP2 ULEA UR24, UP4, UR8, UR26, 0x2 ;  /* 0x0000001a08182291 */ /* 0x000fe4000f88103f */
[----:B------:R-:W-:Y:S02]  /*02f0*/  UISETP.NE.AND.EX UP0, UPT, UR11, URZ, UPT, UP0 ;  /* 0x0000003f0b00728c */ /* 0x000fe4000bf05300 */
[----:B------:R-:W-:Y:S02]  /*0300*/  UIMAD.WIDE.U32 UR10, UR53, UR12, URZ ;  /* 0x0000000c350a72a5 */ /* 0x000fe4000f8e003f */
[----:B------:R-:W-:-:S02]  /*0310*/  UIMAD UR5, UR4, UR14, URZ ;  /* 0x0000000e040572a4 */ /* 0x000fc4000f8e023f */
[----:B------:R-:W-:Y:S02]  /*0320*/  @UP1 ULEA UR22, UP3, UR8, UR16, 0x2 ;  /* 0x0000001008161291 */ /* 0x000fe4000f86103f */
[----:B------:R-:W-:Y:S02]  /*0330*/  UIMAD UR9, UR4, UR20, URZ ;  /* 0x00000014040972a4 */ /* 0x000fe4000f8e023f */
[----:B------:R-:W-:Y:S02]  /*0340*/  @UP2 ULEA.HI.X UR25, UR8, UR27, UR6, 0x2, UP4 ;  /* 0x0000001b08192291 */ /* 0x000fe4000a0f1406 */
[----:B------:R-:W-:Y:S01]  /*0350*/  UIMAD.WIDE.U32 UR12, UR53, UR14, URZ ;  /* 0x0000000e350c72a5 */ /* 0x000fe2000f8e003f */
[----:B------:R-:W-:Y:S01]  /*0360*/  ULDC.64 UR26, c[0x0][0x298] ;  /* 0x0000a600001a7ab9 */ /* 0x000fe20000000a00 */
[----:B------:R-:W-:Y:S02]  /*0370*/  UIMAD UR14, UR53, UR15, UR5 ;  /* 0x0000000f350e72a4 */ /* 0x000fe4000f8e0205 */
[----:B------:R-:W-:-:S02]  /*0380*/  @UP1 ULEA.HI.X UR23, UR8, UR17, UR6, 0x2, UP3 ;  /* 0x0000001108171291 */ /* 0x000fc400098f1406 */
[----:B------:R-:W-:Y:S01]  /*0390*/  UIADD3 UR11, UR11, UR7, URZ ;  /* 0x000000070b0b7290 */ /* 0x000fe2000fffe03f */
[----:B------:R-:W-:Y:S01]  /*03a0*/  ULDC.64 UR16, c[0x0][0x288] ;  /* 0x0000a20000107ab9 */ /* 0x000fe20000000a00 */
[----:B------:R-:W-:Y:S02]  /*03b0*/  UIMAD UR7, UR6, UR26, URZ ;  /* 0x0000001a060772a4 */ /* 0x000fe4000f8e023f */
[----:B------:R-:W-:Y:S02]  /*03c0*/  UIMAD UR21, UR53, UR21, UR9 ;  /* 0x00000015351572a4 */ /* 0x000fe4000f8e0209 */
[----:B------:R-:W-:Y:S02]  /*03d0*/  UIMAD UR9, UR6, UR16, URZ ;  /* 0x00000010060972a4 */ /* 0x000fe4000f8e023f */
[----:B------:R-:W-:Y:S02]  /*03e0*/  UIADD3 UR13, UR13, UR14, URZ ;  /* 0x0000000e0d0d7290 */ /* 0x000fe4000fffe03f */
[----:B------:R-:W-:-:S02]  /*03f0*/  UIMAD.WIDE.U32 UR10, UR8, UR16, UR10 ;  /* 0x00000010080a72a5 */ /* 0x000fc4000f8e000a */
[----:B------:R-:W-:Y:S02]  /*0400*/  UIMAD UR16, UR8, UR27, UR7 ;  /* 0x0000001b081072a4 */ /* 0x000fe4000f8e0207 */
[----:B------:R-:W-:Y:S01]  /*0410*/  UIMAD.WIDE.U32 UR4, UR53, UR20, URZ ;  /* 0x00000014350472a5 */ /* 0x000fe2000f8e003f */
[----:B------:R-:W-:Y:S01]  /*0420*/  ULDC UR27, c[0x0][0x224] ;  /* 0x00008900001b7ab9 */ /* 0x000fe20000000800 */
[----:B------:R-:W-:Y:S02]  /*0430*/  UIMAD UR20, UR8, UR17, UR9 ;  /* 0x00000011081472a4 */ /* 0x000fe4000f8e0209 */
[----:B------:R-:W-:Y:S02]  /*0440*/  UIMAD UR15, UR6, UR28, URZ ;  /* 0x0000001c060f72a4 */ /* 0x000fe4000f8e023f */
[----:B------:R-:W-:Y:S02]  /*0450*/  UIMAD.WIDE.U32 UR12, UR8, UR26, UR12 ;  /* 0x0000001a080c72a5 */ /* 0x000fe4000f8e000c */
[----:B------:R-:W-:-:S02]  /*0460*/  ULEA UR9, UR27, 0xfffff800, 0xb ;  /* 0xfffff8001b097891 */ /* 0x000fc4000f8e583f */
[----:B------:R-:W-:Y:S02]  /*0470*/  UIMAD UR26, UR8, UR29, UR15 ;  /* 0x0000001d081a72a4 */ /* 0x000fe4000f8e020f */
[----:B------:R-:W-:Y:S02]  /*0480*/  USHF.R.S32.HI UR14, URZ, 0x1f, UR9 ;  /* 0x0000001f3f0e7899 */ /* 0x000fe40008011409 */
[----:B------:R-:W-:Y:S02]  /*0490*/  UIADD3 UR15, UP2, UR9, UR12, URZ ;  /* 0x0000000c090f7290 */ /* 0x000fe4000ff5e03f */
[----:B------:R-:W-:Y:S02]  /*04a0*/  UIADD3 UR17, UP1, UR9, UR10, URZ ;  /* 0x0000000a09117290 */ /* 0x000fe4000ff3e03f */
[----:B------:R-:W-:Y:S01]  /*04b0*/  UIADD3 UR5, UR5, UR21, URZ ;  /* 0x0000001505057290 */ /* 0x000fe2000fffe03f */
[----:B------:R-:W-:Y:S01]  /*04c0*/  ULDC.64 UR6, c[0x0][0x2f8] ;  /* 0x0000be0000067ab9 */ /* 0x000fe20000000a00 */
[----:B------:R-:W-:-:S02]  /*04d0*/  UIADD3.X UR13, UR14, UR13, UR16, UP2, !UPT ;  /* 0x0000000d0e0d7290 */ /* 0x000fc400097fe410 */
[----:B------:R-:W-:Y:S02]  /*04e0*/  UIADD3.X UR20, UR14, UR11, UR20, UP1, !UPT ;  /* 0x0000000b0e147290 */ /* 0x000fe40008ffe414 */
[----:B------:R-:W-:Y:S02]  /*04f0*/  ULEA UR12, UP2, UR15, UR6, 0x1 ;  /* 0x000000060f0c7291 */ /* 0x000fe4000f84083f */
[----:B------:R-:W-:Y:S02]  /*0500*/  ULEA UR16, UP1, UR17, UR30, 0x1 ;  /* 0x0000001e11107291 */ /* 0x000fe4000f82083f */
[----:B------:R-:W-:Y:S01]  /*0510*/  UIMAD.WIDE.U32 UR10, UR8, UR28, UR4 ;  /* 0x0000001c080a72a5 */ /* 0x000fe2000f8e0004 */
[----:B------:R-:W-:Y:S01]  /*0520*/  @UP0 ULDC UR6, c[0x0][0x214] ;  /* 0x0000850000060ab9 */ /* 0x000fe20000000800 */
[----:B------:R-:W-:Y:S02]  /*0530*/  ULEA.HI.X UR7, UR15, UR7, UR13, 0x1, UP2 ;  /* 0x000000070f077291 */ /* 0x000fe400090f0c0d */
[----:B------:R-:W-:-:S02]  /*0540*/  ULEA.HI.X UR17, UR17, UR31, UR20, 0x1, UP1 ;  /* 0x0000001f11117291 */ /* 0x000fc400088f0c14 */
[----:B------:R-:W-:Y:S02]  /*0550*/  @UP0 UIMAD UR6, UR53, UR6, UR8 ;  /* 0x00000006350602a4 */ /* 0x000fe4000f8e0208 */
[----:B------:R-:W-:Y:S02]  /*0560*/  UIADD3 UR9, UP2, UR9, UR10, URZ ;  /* 0x0000000a09097290 */ /* 0x000fe4000ff5e03f */
        /* <DEDUP_REMOVED lines=20> */
[----:B------:R-:W-:Y:S01]  /*06b0*/  UMOV UR11, UR12 ;  /* 0x0000000c000b7c82 */ /* 0x000fe20008000000 */
[----:B------:R-:W-:Y:S01]  /*06c0*/  UMOV UR12, UR7 ;  /* 0x00000007000c7c82 */ /* 0x000fe20008000000 */
[----:B------:R-:W-:Y:S01]  /*06d0*/  UMOV UR7, 0x400 ;  /* 0x0000040000077882 */ /* 0x000fe20000000000 */
[----:B------:R2:W-:Y:S01]  /*06e0*/  STL [R1+0x58], RZ ;  /* 0x000058ff01007387 */ /* 0x0005e20000100800 */
[----:B------:R-:W-:Y:S01]  /*06f0*/  UMOV UR9, UR16 ;  /* 0x0000001000097c82 */ /* 0x000fe20008000000 */
[----:B------:R-:W-:Y:S02]  /*0700*/  UMOV UR10, UR17 ;  /* 0x00000011000a7c82 */ /* 0x000fe40008000000 */
[----:B------:R2:W-:Y:S01]  /*0710*/  STL [R1+0x5c], RZ ;  /* 0x00005cff01007387 */ /* 0x0005e20000100800 */
[----:B-1----:R-:W-:-:S03]  /*0720*/  ULEA UR7, UR6, UR7, 0x18 ;  /* 0x0000000706077291 */ /* 0x002fc6000f8ec03f */
[----:B------:R-:W-:Y:S01]  /*0730*/  UMOV UR6, URZ ;  /* 0x0000003f00067c82 */ /* 0x000fe20008000000 */
[----:B0-----:R-:W-:-:S04]  /*0740*/  SHF.R.S32.HI R0, RZ, 0x1f, R2 ;  /* 0x0000001fff007819 */ /* 0x001fc80000011402 */
[----:B------:R-:W-:-:S04]  /*0750*/  LEA.HI R0, R0, R2, RZ, 0x5 ;  /* 0x0000000200007211 */ /* 0x000fc800078f28ff */
[----:B------:R-:W-:-:S04]  /*0760*/  SHF.R.S32.HI R0, RZ, 0x5, R0 ;  /* 0x00000005ff007819 */ /* 0x000fc80000011400 */
[----:B------:R-:W-:-:S05]  /*0770*/  LEA R0, R0, UR7, 0x3 ;  /* 0x0000000700007c11 */ /* 0x000fca000f8e18ff */
[----:B------:R2:W-:Y:S02]  /*0780*/  STL [R1+0x4], R0 ;  /* 0x0000040001007387 */ /* 0x0005e40000100800 */
.L_x_90:
[----:B------:R-:W0:Y:S01]  /*0790*/  S2R R132, SR_TID.X ;  /* 0x0000000000847919 */ /* 0x000e220000002100 */
[----:B------:R-:W-:Y:S01]  /*07a0*/  ULDC UR40, c[0x0][0x224] ;  /* 0x0000890000287ab9 */ /* 0x000fe20000000800 */
[----:B------:R-:W-:Y:S01]  /*07b0*/  ULDC UR28, c[0x0][0x218] ;  /* 0x00008600001c7ab9 */ /* 0x000fe20000000800 */
[----:B------:R-:W-:Y:S01]  /*07c0*/  UIADD3 UR54, -UR6, UR40, URZ ;  /* 0x0000002806367290 */ /* 0x000fe2000fffe13f */
[----:B--2---:R-:W-:Y:S02]  /*07d0*/  PRMT R0, RZ, 0x7610, R0 ;  /* 0x00007610ff007816 */ /* 0x004fe40000000000 */
        /* <DEDUP_REMOVED lines=13> */
[----:B------:R-:W-:Y:S02]  /*08b0*/  PRMT R32, RZ, 0x7610, R32 ;  /* 0x00007610ff207816 */ /* 0x000fe40000000020 */
[----:B------:R-:W-:Y:S02]  /*08c0*/  PRMT R33, RZ, 0x7610, R33 ;  /* 0x00007610ff217816 */ /* 0x000fe40000000021 */
[----:B------:R-:W-:Y:S01]  /*08d0*/  PRMT R34, RZ, 0x7610, R34 ;  /* 0x00007610ff227816 */ /* 0x000fe20000000022 */
[----:B0-----:R-:W-:Y:S01]  /*08e0*/  IMAD.SHL.U32 R2, R132, 0x10, RZ ;  /* 0x0000001084027824 */ /* 0x001fe200078e00ff */
[----:B------:R-:W-:Y:S01]  /*08f0*/  PRMT R35, RZ, 0x7610, R35 ;  /* 0x00007610ff237816 */ /* 0x000fe20000000023 */
[----:B------:R-:W-:Y:S03]  /*0900*/  BAR.SYNC.DEFER_BLOCKING 0x0 ;  /* 0x0000000000007b1d */ /* 0x000fe60000010000 */
[----:B------:R-:W-:-:S03]  /*0910*/  LOP3.LUT R2, R2, 0xfffffe00, RZ, 0xc0, !PT ;  /* 0xfffffe0002027812 */ /* 0x000fc600078ec0ff */
[----:B------:R-:W0:Y:S01]  /*0920*/  S2R R44, SR_LANEID ;  /* 0x00000000002c7919 */ /* 0x000e220000000000 */
[----:B------:R-:W-:Y:S02]  /*0930*/  LOP3.LUT R22, R2, 0x1f, R132, 0xf8, !PT ;  /* 0x0000001f02167812 */ /* 0x000fe400078ef884 */
[----:B------:R-:W-:Y:S02]  /*0940*/  PRMT R40, RZ, 0x7610, R40 ;  /* 0x00007610ff287816 */ /* 0x000fe40000000028 */
[----:B------:R-:W-:Y:S01]  /*0950*/  PRMT R42, RZ, 0x7610, R42 ;  /* 0x00007610ff2a7816 */ /* 0x000fe2000000002a */
[----:B------:R-:W-:Y:S01]  /*0960*/  USHF.R.S32.HI UR29, URZ, 0x1f, UR53 ;  /* 0x0000001f3f1d7899 */ /* 0x000fe20008011435 */
[C---:B------:R-:W-:Y:S01]  /*0970*/  LOP3.LUT R20, R22.reuse, 0x20, RZ, 0xfc, !PT ;  /* 0x0000002016147812 */ /* 0x040fe200078efcff */
[----:B------:R-:W-:Y:S01]  /*0980*/  ULDC.64 UR30, c[0x0][0x2a0] ;  /* 0x0000a800001e7ab9 */ /* 0x000fe20000000a00 */
[----:B------:R-:W-:Y:S01]  /*0990*/  ISETP.GE.AND P2, PT, R22, UR28, PT ;  /* 0x0000001c16007c0c */ /* 0x000fe2000bf46270 */
[----:B------:R-:W-:Y:S01]  /*09a0*/  ULDC.64 UR38, c[0x0][0x2b0] ;  /* 0x0000ac0000267ab9 */ /* 0x000fe20000000a00 */
[----:B------:R-:W-:Y:S01]  /*09b0*/  ISETP.GE.AND P1, PT, R20, UR28, PT ;  /* 0x0000001c14007c0c */ /* 0x000fe2000bf26270 */
[----:B------:R-:W-:Y:S01]  /*09c0*/  ULDC.64 UR32, c[0x0][0x2b8] ;  /* 0x0000ae0000207ab9 */ /* 0x000fe20000000a00 */
[----:B------:R-:W-:Y:S01]  /*09d0*/  SHF.R.S32.HI R21, RZ, 0x1f, R22 ;  /* 0x0000001fff157819 */ /* 0x000fe20000011416 */
[----:B------:R-:W-:Y:S01]  /*09e0*/  ULDC.64 UR16, c[0x0][0x2a8] ;  /* 0x0000aa0000107ab9 */ /* 0x000fe20000000a00 */
[----:B------:R-:W-:-:S02]  /*09f0*/  LEA R2, P3, R22, UR9, 0x1 ;  /* 0x0000000916027c11 */ /* 0x000fc4000f8608ff */
[C---:B------:R-:W-:Y:S02]  /*0a00*/  LOP3.LUT R19, R22.reuse, 0x40, RZ, 0xfc, !PT ;  /* 0x0000004016137812 */ /* 0x040fe400078efcff */
[C---:B------:R-:W-:Y:S02]  /*0a10*/  LOP3.LUT R18, R22.reuse, 0x60, RZ, 0xfc, !PT ;  /* 0x0000006016127812 */ /* 0x040fe400078efcff */
[C---:B------:R-:W-:Y:S02]  /*0a20*/  LOP3.LUT R17, R22.reuse, 0x80, RZ, 0xfc, !PT ;  /* 0x0000008016117812 */ /* 0x040fe400078efcff */
[C---:B------:R-:W-:Y:S02]  /*0a30*/  LOP3.LUT R16, R22.reuse, 0xa0, RZ, 0xfc, !PT ;  /* 0x000000a016107812 */ /* 0x040fe400078efcff */
[C---:B------:R-:W-:Y:S02]  /*0a40*/  LEA.HI.X R3, R22.reuse, UR10, R21, 0x1, P3 ;  /* 0x0000000a16037c11 */ /* 0x040fe400098f0c15 */
[----:B------:R-:W-:-:S02]  /*0a50*/  LOP3.LUT R15, R22, 0xc0, RZ, 0xfc, !PT ;  /* 0x000000c0160f7812 */ /* 0x000fc400078efcff */
[----:B------:R-:W-:Y:S01]  /*0a60*/  ISETP.GE.AND P0, PT, R19, UR28, PT ;  /* 0x0000001c13007c0c */ /* 0x000fe2000bf06270 */
[----:B------:R-:W2:Y:S01]  /*0a70*/  @!P2 LDG.E.U16 R0, desc[UR18][R2.64] ;  /* 0x000000120200a981 */ /* 0x000ea2000c1e1500 */
[----:B------:R-:W-:Y:S02]  /*0a80*/  LOP3.LUT R14, R22, 0xe0, RZ, 0xfc, !PT ;  /* 0x000000e0160e7812 */ /* 0x000fe400078efcff */
[----:B------:R-:W-:Y:S01]  /*0a90*/  ISETP.GE.AND P4, PT, R18, UR28, PT ;  /* 0x0000001c12007c0c */ /* 0x000fe2000bf86270 */
[----:B------:R-:W3:Y:S01]  /*0aa0*/  @!P1 LDG.E.U16 R4, desc[UR18][R2.64+0x40] ;  /* 0x0000401202049981 */ /* 0x000ee2000c1e1500 */
[----:B------:R-:W-:Y:S02]  /*0ab0*/  LOP3.LUT R13, R22, 0x100, RZ, 0xfc, !PT ;  /* 0x00000100160d7812 */ /* 0x000fe400078efcff */
[----:B------:R-:W-:Y:S02]  /*0ac0*/  ISETP.GE.AND P6, PT, R17, UR28, PT ;  /* 0x0000001c11007c0c */ /* 0x000fe4000bfc6270 */
[----:B------:R-:W-:-:S02]  /*0ad0*/  ISETP.GE.AND P5, PT, R16, UR28, PT ;  /* 0x0000001c10007c0c */ /* 0x000fc4000bfa6270 */
[----:B------:R-:W-:Y:S01]  /*0ae0*/  ISETP.GE.AND P3, PT, R15, UR28, PT ;  /* 0x0000001c0f007c0c */ /* 0x000fe2000bf66270 */
[----:B------:R-:W4:Y:S01]  /*0af0*/  @!P0 LDG.E.U16 R5, desc[UR18][R2.64+0x80] ;  /* 0x0000801202058981 */ /* 0x000f22000c1e1500 */
[----:B------:R-:W-:Y:S02]  /*0b00*/  ISETP.GE.AND P2, PT, R14, UR28, PT ;  /* 0x0000001c0e007c0c */ /* 0x000fe4000bf46270 */
[----:B------:R-:W-:Y:S01]  /*0b10*/  ISETP.GE.AND P1, PT, R13, UR28, PT ;  /* 0x0000001c0d007c0c */ /* 0x000fe2000bf26270 */
[----:B-----5:R-:W5:Y:S01]  /*0b20*/  @!P4 LDG.E.U16 R23, desc[UR18][R2.64+0xc0] ;  /* 0x0000c0120217c981 */ /* 0x020f62000c1e1500 */
[C---:B------:R-:W-:Y:S02]  /*0b30*/  LOP3.LUT R12, R22.reuse, 0x120, RZ, 0xfc, !PT ;  /* 0x00000120160c7812 */ /* 0x040fe400078efcff */
[C---:B------:R-:W-:Y:S01]  /*0b40*/  LOP3.LUT R11, R22.reuse, 0x140, RZ, 0xfc, !PT ;  /* 0x00000140160b7812 */ /* 0x040fe200078efcff */
[----:B------:R-:W5:Y:S01]  /*0b50*/  @!P6 LDG.E.U16 R24, desc[UR18][R2.64+0x100] ;  /* 0x000100120218e981 */ /* 0x000f62000c1e1500 */
[----:B------:R-:W-:-:S02]  /*0b60*/  LOP3.LUT R10, R22, 0x160, RZ, 0xfc, !PT ;  /* 0x00000160160a7812 */ /* 0x000fc400078efcff */
[C---:B------:R-:W-:Y:S01]  /*0b70*/  LOP3.LUT R9, R22.reuse, 0x180, RZ, 0xfc, !PT ;  /* 0x0000018016097812 */ /* 0x040fe200078efcff */
[----:B------:R-:W5:Y:S01]  /*0b80*/  @!P5 LDG.E.U16 R25, desc[UR18][R2.64+0x140] ;  /* 0x000140120219d981 */ /* 0x000f62000c1e1500 */
[----:B------:R-:W-:Y:S02]  /*0b90*/  LOP3.LUT R8, R22, 0x1a0, RZ, 0xfc, !PT ;  /* 0x000001a016087812 */ /* 0x000fe400078efcff */
[----:B------:R-:W-:Y:S01]  /*0ba0*/  ISETP.GE.AND P0, PT, R12, UR28, PT ;  /* 0x0000001c0c007c0c */ /* 0x000fe2000bf06270 */
[----:B------:R-:W5:Y:S01]  /*0bb0*/  @!P3 LDG.E.U16 R26, desc[UR18][R2.64+0x180] ;  /* 0x00018012021ab981 */ /* 0x000f62000c1e1500 */
[C---:B------:R-:W-:Y:S02]  /*0bc0*/  LOP3.LUT R7, R22.reuse, 0x1c0, RZ, 0xfc, !PT ;  /* 0x000001c016077812 */ /* 0x040fe400078efcff */
[----:B------:R-:W-:Y:S01]  /*0bd0*/  ISETP.GE.AND P4, PT, R11, UR28, PT ;  /* 0x0000001c0b007c0c */ /* 0x000fe2000bf86270 */
[----:B------:R-:W5:Y:S01]  /*0be0*/  @!P2 LDG.E.U16 R27, desc[UR18][R2.64+0x1c0] ;  /* 0x0001c012021ba981 */ /* 0x000f62000c1e1500 */
[----:B------:R-:W-:-:S02]  /*0bf0*/  LOP3.LUT R6, R22, 0x1e0, RZ, 0xfc, !PT ;  /* 0x000001e016067812 */ /* 0x000fc400078efcff */
[----:B------:R-:W-:Y:S01]  /*0c00*/  ISETP.GE.AND P6, PT, R10, UR28, PT ;  /* 0x0000001c0a007c0c */ /* 0x000fe2000bfc6270 */
[----:B------:R-:W5:Y:S01]  /*0c10*/  @!P1 LDG.E.U16 R28, desc[UR18][R2.64+0x200] ;  /* 0x00020012021c9981 */ /* 0x000f62000c1e1500 */
[----:B------:R-:W-:Y:S02]  /*0c20*/  ISETP.GE.AND P5, PT, R9, UR28, PT ;  /* 0x0000001c09007c0c */ /* 0x000fe4000bfa6270 */
[----:B------:R-:W-:Y:S01]  /*0c30*/  ISETP.GE.AND P3, PT, R8, UR28, PT ;  /* 0x0000001c08007c0c */ /* 0x000fe2000bf66270 */
[----:B------:R-:W5:Y:S01]  /*0c40*/  @!P0 LDG.E.U16 R29, desc[UR18][R2.64+0x240] ;  /* 0x00024012021d8981 */ /* 0x000f62000c1e1500 */
[----:B------:R-:W-:Y:S02]  /*0c50*/  ISETP.GE.AND P2, PT, R7, UR28, PT ;  /* 0x0000001c07007c0c */ /* 0x000fe4000bf46270 */
[----:B------:R-:W-:Y:S01]  /*0c60*/  ISETP.GE.AND P1, PT, R6, UR28, PT ;  /* 0x0000001c06007c0c */ /* 0x000fe2000bf26270 */
[----:B------:R-:W5:Y:S04]  /*0c70*/  @!P4 LDG.E.U16 R30, desc[UR18][R2.64+0x280] ;  /* 0x00028012021ec981 */ /* 0x000f68000c1e1500 */
[----:B------:R-:W5:Y:S04]  /*0c80*/  @!P6 LDG.E.U16 R31, desc[UR18][R2.64+0x2c0] ;  /* 0x0002c012021fe981 */ /* 0x000f68000c1e1500 */
[----:B------:R-:W5:Y:S04]  /*0c90*/  @!P5 LDG.E.U16 R32, desc[UR18][R2.64+0x300] ;  /* 0x000300120220d981 */ /* 0x000f68000c1e1500 */
[----:B------:R-:W5:Y:S04]  /*0ca0*/  @!P3 LDG.E.U16 R33, desc[UR18][R2.64+0x340] ;  /* 0x000340120221b981 */ /* 0x000f68000c1e1500 */
[----:B------:R-:W5:Y:S04]  /*0cb0*/  @!P2 LDG.E.U16 R34, desc[UR18][R2.64+0x380] ;  /* 0x000380120222a981 */ /* 0x000f68000c1e1500 */
[----:B------:R1:W5:Y:S01]  /*0cc0*/  @!P1 LDG.E.U16 R35, desc[UR18][R2.64+0x3c0] ;  /* 0x0003c01202239981 */ /* 0x000362000c1e1500 */
[----:B------:R-:W-:-:S04]  /*0cd0*/  SHF.L.U32 R36, R132, 0x4, RZ ;  /* 0x0000000484247819 */ /* 0x000fc800000006ff */
[----:B------:R-:W-:-:S05]  /*0ce0*/  LOP3.LUT R38, R36, 0xfffffe00, RZ, 0xc0, !PT ;  /* 0xfffffe0024267812 */ /* 0x000fca00078ec0ff */
[----:B0-----:R-:W-:-:S04]  /*0cf0*/  IMAD.IADD R36, R38, 0x1, R44 ;  /* 0x0000000126247824 */ /* 0x001fc800078e022c */
[C---:B------:R-:W-:Y:S01]  /*0d00*/  VIADD R41, R36.reuse, 0x40 ;  /* 0x0000004024297836 */ /* 0x040fe20000000000 */
[C---:B------:R-:W-:Y:S01]  /*0d10*/  IADD3 R39, R36.reuse, 0x20, RZ ;  /* 0x0000002024277810 */ /* 0x040fe20007ffe0ff */
[C---:B------:R-:W-:Y:S01]  /*0d20*/  VIADD R45, R36.reuse, 0x80 ;  /* 0x00000080242d7836 */ /* 0x040fe20000000000 */
[C---:B------:R-:W-:Y:S01]  /*0d30*/  IADD3 R43, R36.reuse, 0x60, RZ ;  /* 0x00000060242b7810 */ /* 0x040fe20007ffe0ff */
[C---:B------:R-:W-:Y:S01]  /*0d40*/  VIADD R49, R36.reuse, 0xc0 ;  /* 0x000000c024317836 */ /* 0x040fe20000000000 */
[CC--:B------:R-:W-:Y:S02]  /*0d50*/  LEA.HI.SX32 R37, R36.reuse, R36.reuse, 0x1b ;  /* 0x0000002424257211 */ /* 0x0c0fe400078fdaff */
[C---:B------:R-:W-:Y:S02]  /*0d60*/  IADD3 R47, R36.reuse, 0xa0, RZ ;  /* 0x000000a0242f7810 */ /* 0x040fe40007ffe0ff */
[-C--:B------:R-:W-:Y:S01]  /*0d70*/  LEA.HI.SX32 R39, R39, R36.reuse, 0x1b ;  /* 0x0000002427277211 */ /* 0x080fe200078fdaff */
[----:B------:R-:W-:Y:S01]  /*0d80*/  VIADD R51, R36, 0x100 ;  /* 0x0000010024337836 */ /* 0x000fe20000000000 */
[----:B------:R-:W-:-:S02]  /*0d90*/  LEA.HI.SX32 R41, R41, R36, 0x1b ;  /* 0x0000002429297211 */ /* 0x000fc400078fdaff */
[C---:B-1----:R-:W-:Y:S02]  /*0da0*/  IADD3 R3, R36.reuse, 0xe0, RZ ;  /* 0x000000e024037810 */ /* 0x042fe40007ffe0ff */
[-C--:B------:R-:W-:Y:S01]  /*0db0*/  LEA.HI.SX32 R43, R43, R36.reuse, 0x1b ;  /* 0x000000242b2b7211 */ /* 0x080fe200078fdaff */
[C---:B------:R-:W-:Y:S01]  /*0dc0*/  VIADD R55, R36.reuse, 0x140 ;  /* 0x0000014024377836 */ /* 0x040fe20000000000 */
[----:B------:R-:W-:Y:S02]  /*0dd0*/  LEA R153, R37, UR7, 0x1 ;  /* 0x0000000725997c11 */ /* 0x000fe4000f8e08ff */
[-C--:B------:R-:W-:Y:S02]  /*0de0*/  LEA.HI.SX32 R45, R45, R36.reuse, 0x1b ;  /* 0x000000242d2d7211 */ /* 0x080fe400078fdaff */
[----:B------:R-:W-:Y:S02]  /*0df0*/  IADD3 R53, R36, 0x120, RZ ;  /* 0x0000012024357810 */ /* 0x000fe40007ffe0ff */
[----:B------:R-:W-:-:S02]  /*0e00*/  LEA.HI.SX32 R47, R47, R36, 0x1b ;  /* 0x000000242f2f7211 */ /* 0x000fc400078fdaff */
[----:B------:R-:W-:Y:S01]  /*0e10*/  LEA R152, R39, UR7, 0x1 ;  /* 0x0000000727987c11 */ /* 0x000fe2000f8e08ff */
[C---:B------:R-:W-:Y:S01]  /*0e20*/  VIADD R59, R36.reuse, 0x180 ;  /* 0x00000180243b7836 */ /* 0x040fe20000000000 */
[-C--:B------:R-:W-:Y:S02]  /*0e30*/  LEA.HI.SX32 R49, R49, R36.reuse, 0x1b ;  /* 0x0000002431317211 */ /* 0x080fe400078fdaff */
[----:B------:R-:W-:Y:S02]  /*0e40*/  LEA R151, R41, UR7, 0x1 ;  /* 0x0000000729977c11 */ /* 0x000fe4000f8e08ff */
[C---:B------:R-:W-:Y:S02]  /*0e50*/  IADD3 R57, R36.reuse, 0x160, RZ ;  /* 0x0000016024397810 */ /* 0x040fe40007ffe0ff */
[-C--:B------:R-:W-:Y:S02]  /*0e60*/  LEA.HI.SX32 R3, R3, R36.reuse, 0x1b ;  /* 0x0000002403037211 */ /* 0x080fe400078fdaff */
[----:B------:R-:W-:Y:S01]  /*0e70*/  LEA R150, R43, UR7, 0x1 ;  /* 0x000000072b967c11 */ /* 0x000fe2000f8e08ff */
[----:B------:R-:W-:Y:S01]  /*0e80*/  VIADD R63, R36, 0x1c0 ;  /* 0x000001c0243f7836 */ /* 0x000fe20000000000 */
[----:B------:R-:W-:-:S02]  /*0e90*/  LEA.HI.SX32 R51, R51, R36, 0x1b ;  /* 0x0000002433337211 */ /* 0x000fc400078fdaff */
[----:B------:R-:W-:Y:S02]  /*0ea0*/  LEA R149, R45, UR7, 0x1 ;  /* 0x000000072d957c11 */ /* 0x000fe4000f8e08ff */
[----:B------:R-:W-:Y:S02]  /*0eb0*/  IADD3 R61, R36, 0x1a0, RZ ;  /* 0x000001a0243d7810 */ /* 0x000fe40007ffe0ff */
[-C--:B------:R-:W-:Y:S02]  /*0ec0*/  LEA.HI.SX32 R53, R53, R36.reuse, 0x1b ;  /* 0x0000002435357211 */ /* 0x080fe400078fdaff */
[----:B------:R-:W-:Y:S02]  /*0ed0*/  LEA R148, R47, UR7, 0x1 ;  /* 0x000000072f947c11 */ /* 0x000fe4000f8e08ff */
[----:B------:R-:W-:Y:S02]  /*0ee0*/  LEA.HI.SX32 R55, R55, R36, 0x1b ;  /* 0x0000002437377211 */ /* 0x000fe400078fdaff */
[----:B------:R-:W-:-:S02]  /*0ef0*/  LEA R147, R49, UR7, 0x1 ;  /* 0x0000000731937c11 */ /* 0x000fc4000f8e08ff */
[----:B------:R-:W-:Y:S02]  /*0f00*/  IADD3 R65, R36, 0x1e0, RZ ;  /* 0x000001e024417810 */ /* 0x000fe40007ffe0ff */
[-C--:B------:R-:W-:Y:S02]  /*0f10*/  LEA.HI.SX32 R57, R57, R36.reuse, 0x1b ;  /* 0x0000002439397211 */ /* 0x080fe400078fdaff */
[----:B------:R-:W-:Y:S02]  /*0f20*/  LEA R146, R3, UR7, 0x1 ;  /* 0x0000000703927c11 */ /* 0x000fe4000f8e08ff */
[-C--:B------:R-:W-:Y:S02]  /*0f30*/  LEA.HI.SX32 R59, R59, R36.reuse, 0x1b ;  /* 0x000000243b3b7211 */ /* 0x080fe400078fdaff */
[----:B------:R-:W-:Y:S02]  /*0f40*/  LEA R145, R51, UR7, 0x1 ;  /* 0x0000000733917c11 */ /* 0x000fe4000f8e08ff */
[----:B------:R-:W-:-:S02]  /*0f50*/  LEA.HI.SX32 R61, R61, R36, 0x1b ;  /* 0x000000243d3d7211 */ /* 0x000fc400078fdaff */
[----:B------:R-:W-:Y:S02]  /*0f60*/  LEA R144, R53, UR7, 0x1 ;  /* 0x0000000735907c11 */ /* 0x000fe4000f8e08ff */
[-C--:B------:R-:W-:Y:S02]  /*0f70*/  LEA.HI.SX32 R63, R63, R36.reuse, 0x1b ;  /* 0x000000243f3f7211 */ /* 0x080fe400078fdaff */
[----:B------:R-:W-:Y:S02]  /*0f80*/  LEA R143, R55, UR7, 0x1 ;  /* 0x00000007378f7c11 */ /* 0x000fe4000f8e08ff */
[----:B------:R-:W-:Y:S02]  /*0f90*/  LEA.HI.SX32 R65, R65, R36, 0x1b ;  /* 0x0000002441417211 */ /* 0x000fe400078fdaff */
[----:B------:R-:W-:Y:S02]  /*0fa0*/  LEA R142, R57, UR7, 0x1 ;  /* 0x00000007398e7c11 */ /* 0x000fe4000f8e08ff */
[----:B------:R-:W-:-:S02]  /*0fb0*/  LEA R141, R59, UR7, 0x1 ;  /* 0x000000073b8d7c11 */ /* 0x000fc4000f8e08ff */
[----:B------:R-:W-:Y:S02]  /*0fc0*/  LEA R140, R61, UR7, 0x1 ;  /* 0x000000073d8c7c11 */ /* 0x000fe4000f8e08ff */
[----:B------:R-:W-:Y:S02]  /*0fd0*/  LEA R139, R63, UR7, 0x1 ;  /* 0x000000073f8b7c11 */ /* 0x000fe4000f8e08ff */
[----:B------:R-:W-:Y:S02]  /*0fe0*/  LEA R138, R65, UR7, 0x1 ;  /* 0x00000007418a7c11 */ /* 0x000fe4000f8e08ff */
[----:B------:R-:W-:Y:S02]  /*0ff0*/  ISETP.GE.AND P2, PT, R22, UR28, PT ;  /* 0x0000001c16007c0c */ /* 0x000fe4000bf46270 */
[----:B------:R-:W-:Y:S02]  /*1000*/  ISETP.GE.AND P1, PT, R20, UR28, PT ;  /* 0x0000001c14007c0c */ /* 0x000fe4000bf26270 */
[----:B------:R-:W-:-:S02]  /*1010*/  LEA R2, P3, R22, UR11, 0x1 ;  /* 0x0000000b16027c11 */ /* 0x000fc4000f8608ff */
[----:B------:R-:W-:Y:S02]  /*1020*/  ISETP.GE.AND P0, PT, R19, UR28, PT ;  /* 0x0000001c13007c0c */ /* 0x000fe4000bf06270 */
[----:B------:R-:W-:Y:S02]  /*1030*/  LEA.HI.X R3, R22, UR12, R21, 0x1, P3 ;  /* 0x0000000c16037c11 */ /* 0x000fe400098f0c15 */
[----:B------:R-:W-:Y:S02]  /*1040*/  ISETP.GE.AND P4, PT, R18, UR28, PT ;  /* 0x0000001c12007c0c */ /* 0x000fe4000bf86270 */
[----:B------:R-:W-:Y:S02]  /*1050*/  ISETP.GE.AND P6, PT, R17, UR28, PT ;  /* 0x0000001c11007c0c */ /* 0x000fe4000bfc6270 */
[----:B------:R-:W-:Y:S02]  /*1060*/  ISETP.GE.AND P5, PT, R16, UR28, PT ;  /* 0x0000001c10007c0c */ /* 0x000fe4000bfa6270 */
[----:B------:R-:W-:Y:S01]  /*1070*/  ISETP.GE.AND P3, PT, R15, UR28, PT ;  /* 0x0000001c0f007c0c */ /* 0x000fe2000bf66270 */
[----:B--2---:R0:W-:Y:S04]  /*1080*/  STS.U16 [R153], R0 ;  /* 0x0000000099007388 */ /* 0x0041e80000000400 */
[----:B---3--:R1:W-:Y:S01]  /*1090*/  STS.U16 [R152+0x40], R4 ;  /* 0x0000400498007388 */ /* 0x0083e20000000400 */
[----:B0-----:R-:W-:-:S03]  /*10a0*/  IMAD R0, R44, 0x10, R38 ;  /* 0x000000102c007824 */ /* 0x001fc600078e0226 */
[----:B----4-:R0:W-:Y:S04]  /*10b0*/  STS.U16 [R151+0x80], R5 ;  /* 0x0000800597007388 */ /* 0x0101e80000000400 */
[----:B-----5:R2:W-:Y:S04]  /*10c0*/  STS.U16 [R150+0xc0], R23 ;  /* 0x0000c01796007388 */ /* 0x0205e80000000400 */
[----:B------:R3:W-:Y:S01]  /*10d0*/  STS.U16 [R149+0x100], R24 ;  /* 0x0001001895007388 */ /* 0x0007e20000000400 */
[----:B------:R-:W-:-:S03]  /*10e0*/  LEA.HI.SX32 R104, R0, R0, 0x1b ;  /* 0x0000000000687211 */ /* 0x000fc600078fdaff */
[----:B------:R4:W-:Y:S04]  /*10f0*/  STS.U16 [R148+0x140], R25 ;  /* 0x0001401994007388 */ /* 0x0009e80000000400 */
[----:B------:R5:W-:Y:S04]  /*1100*/  STS.U16 [R147+0x180], R26 ;  /* 0x0001801a93007388 */ /* 0x000be80000000400 */
[----:B------:R5:W-:Y:S04]  /*1110*/  STS.U16 [R146+0x1c0], R27 ;  /* 0x0001c01b92007388 */ /* 0x000be80000000400 */
[----:B------:R5:W-:Y:S01]  /*1120*/  STS.U16 [R145+0x200], R28 ;  /* 0x0002001c91007388 */ /* 0x000be20000000400 */
[----:B------:R-:W-:-:S03]  /*1130*/  LEA R104, R104, UR7, 0x1 ;  /* 0x0000000768687c11 */ /* 0x000fc6000f8e08ff */
        /* <DEDUP_REMOVED lines=24> */
[----:B-1----:R-:W-:Y:S01]  /*12c0*/  PRMT R4, RZ, 0x7610, R4 ;  /* 0x00007610ff047816 */ /* 0x002fe20000000004 */
[----:B------:R-:W-:Y:S01]  /*12d0*/  BAR.SYNC.DEFER_BLOCKING 0x0 ;  /* 0x0000000000007b1d */ /* 0x000fe20000010000 */
[----:B0-----:R-:W-:-:S02]  /*12e0*/  PRMT R5, RZ, 0x7610, R5 ;  /* 0x00007610ff057816 */ /* 0x001fc40000000005 */
        /* <DEDUP_REMOVED lines=25> */
[----:B------:R-:W-:Y:S02]  /*1480*/  PRMT R30, RZ, 0x7610, R30 ;  /* 0x00007610ff1e7816 */ /* 0x000fe4000000001e */
[----:B------:R-:W-:Y:S02]  /*1490*/  PRMT R0, RZ, 0x7610, R0 ;  /* 0x00007610ff007816 */ /* 0x000fe40000000000 */
[----:B------:R-:W-:Y:S02]  /*14a0*/  PRMT R31, RZ, 0x7610, R31 ;  /* 0x00007610ff1f7816 */ /* 0x000fe4000000001f */
[----:B------:R-:W-:Y:S01]  /*14b0*/  PRMT R32, RZ, 0x7610, R32 ;  /* 0x00007610ff207816 */ /* 0x000fe20000000020 */
[----:B------:R-:W5:Y:S01]  /*14c0*/  @!P0 LDG.E.U16 R30, desc[UR18][R2.64+0x240] ;  /* 0x00024012021e8981 */ /* 0x000f62000c1e1500 */
[----:B------:R-:W-:-:S02]  /*14d0*/  PRMT R33, RZ, 0x7610, R33 ;  /* 0x00007610ff217816 */ /* 0x000fc40000000021 */
        /* <DEDUP_REMOVED lines=9> */
[----:B------:R-:W-:Y:S02]  /*1570*/  ISETP.GE.AND P1, PT, R20, UR28, PT ;  /* 0x0000001c14007c0c */ /* 0x000fe4000bf26270 */
[----:B------:R-:W-:Y:S02]  /*1580*/  ISETP.GE.AND P0, PT, R19, UR28, PT ;  /* 0x0000001c13007c0c */ /* 0x000fe4000bf06270 */
[----:B------:R-:W-:Y:S02]  /*1590*/  ISETP.GE.AND P4, PT, R18, UR28, PT ;  /* 0x0000001c12007c0c */ /* 0x000fe4000bf86270 */
[----:B0-----:R-:W-:Y:S02]  /*15a0*/  PRMT R3, RZ, 0x7610, R3 ;  /* 0x00007610ff037816 */ /* 0x001fe40000000003 */
[----:B------:R-:W-:Y:S02]  /*15b0*/  ISETP.GE.AND P6, PT, R17, UR28, PT ;  /* 0x0000001c11007c0c */ /* 0x000fe4000bfc6270 */
[----:B------:R-:W-:-:S02]  /*15c0*/  ISETP.GE.AND P5, PT, R16, UR28, PT ;  /* 0x0000001c10007c0c */ /* 0x000fc4000bfa6270 */
[----:B------:R-:W-:Y:S02]  /*15d0*/  PRMT R36, RZ, 0x7610, R36 ;  /* 0x00007610ff247816 */ /* 0x000fe40000000024 */
[----:B------:R-:W-:Y:S02]  /*15e0*/  PRMT R37, RZ, 0x7610, R37 ;  /* 0x00007610ff257816 */ /* 0x000fe40000000025 */
[----:B------:R-:W-:Y:S02]  /*15f0*/  PRMT R38, RZ, 0x7610, R38 ;  /* 0x00007610ff267816 */ /* 0x000fe40000000026 */
[----:B------:R-:W-:Y:S02]  /*1600*/  PRMT R39, RZ, 0x7610, R39 ;  /* 0x00007610ff277816 */ /* 0x000fe40000000027 */
[----:B------:R-:W-:Y:S01]  /*1610*/  PRMT R41, RZ, 0x7610, R41 ;  /* 0x00007610ff297816 */ /* 0x000fe20000000029 */
[----:B--2---:R0:W-:Y:S04]  /*1620*/  STS.U16 [R153], R4 ;  /* 0x0000000499007388 */ /* 0x0041e80000000400 */
[----:B---3--:R-:W-:Y:S04]  /*1630*/  STS.U16 [R152+0x40], R5 ;  /* 0x0000400598007388 */ /* 0x008fe80000000400 */
[----:B----4-:R1:W-:Y:S04]  /*1640*/  STS.U16 [R151+0x80], R23 ;  /* 0x0000801797007388 */ /* 0x0103e80000000400 */
[----:B-----5:R-:W-:Y:S04]  /*1650*/  STS.U16 [R150+0xc0], R24 ;  /* 0x0000c01896007388 */ /* 0x020fe80000000400 */
[----:B------:R-:W-:Y:S04]  /*1660*/  STS.U16 [R149+0x100], R25 ;  /* 0x0001001995007388 */ /* 0x000fe80000000400 */
[----:B------:R-:W-:Y:S04]  /*1670*/  STS.U16 [R148+0x140], R26 ;  /* 0x0001401a94007388 */ /* 0x000fe80000000400 */
[----:B------:R-:W-:Y:S04]  /*1680*/  STS.U16 [R147+0x180], R27 ;  /* 0x0001801b93007388 */ /* 0x000fe80000000400 */
[----:B------:R-:W-:Y:S04]  /*1690*/  STS.U16 [R146+0x1c0], R28 ;  /* 0x0001c01c92007388 */ /* 0x000fe80000000400 */
[----:B------:R-:W-:Y:S04]  /*16a0*/  STS.U16 [R145+0x200], R29 ;  /* 0x0002001d91007388 */ /* 0x000fe80000000400 */
        /* <DEDUP_REMOVED lines=24> */
[----:B0-----:R-:W-:-:S02]  /*1830*/  LEA R4, P3, R22, UR13, 0x1 ;  /* 0x0000000d16047c11 */ /* 0x001fc4000f8608ff */
[----:B-1----:R-:W-:Y:S02]  /*1840*/  PRMT R23, RZ, 0x7610, R23 ;  /* 0x00007610ff177816 */ /* 0x002fe40000000017 */
[----:B------:R-:W-:Y:S01]  /*1850*/  LEA.HI.X R5, R22, UR14, R21, 0x1, P3 ;  /* 0x0000000e16057c11 */ /* 0x000fe200098f0c15 */
[----:B------:R-:W-:Y:S01]  /*1860*/  BAR.SYNC.DEFER_BLOCKING 0x0 ;  /* 0x0000000000007b1d */ /* 0x000fe20000010000 */
[----:B------:R-:W-:Y:S02]  /*1870*/  ISETP.GE.AND P3, PT, R15, UR28, PT ;  /* 0x0000001c0f007c0c */ /* 0x000fe4000bf66270 */
[----:B--2---:R-:W-:Y:S02]  /*1880*/  PRMT R30, RZ, 0x7610, R30 ;  /* 0x00007610ff1e7816 */ /* 0x004fe4000000001e */
[----:B---3--:R-:W-:Y:S02]  /*1890*/  PRMT R0, RZ, 0x7610, R0 ;  /* 0x00007610ff007816 */ /* 0x008fe40000000000 */
[----:B----4-:R-:W-:-:S02]  /*18a0*/  PRMT R31, RZ, 0x7610, R31 ;  /* 0x00007610ff1f7816 */ /* 0x010fc4000000001f */
[----:B-----5:R-:W-:Y:S02]  /*18b0*/  PRMT R32, RZ, 0x7610, R32 ;  /* 0x00007610ff207816 */ /* 0x020fe40000000020 */
        /* <DEDUP_REMOVED lines=21> */
[----:B------:R-:W-:-:S03]  /*1a10*/  PRMT R35, RZ, 0x7610, R35 ;  /* 0x00007610ff237816 */ /* 0x000fc60000000023 */
[----:B------:R-:W5:Y:S04]  /*1a20*/  @!P5 LDG.E.U16 R39, desc[UR18][R4.64+0x300] ;  /* 0x000300120427d981 */ /* 0x000f68000c1e1500 */
[----:B------:R-:W5:Y:S04]  /*1a30*/  @!P4 LDG.E.U16 R34, desc[UR18][R4.64+0x280] ;  /* 0x000280120422c981 */ /* 0x000f68000c1e1500 */
[----:B------:R-:W5:Y:S04]  /*1a40*/  @!P6 LDG.E.U16 R35, desc[UR18][R4.64+0x2c0] ;  /* 0x0002c0120423e981 */ /* 0x000f68000c1e1500 */
[----:B------:R-:W5:Y:S04]  /*1a50*/  @!P3 LDG.E.U16 R40, desc[UR18][R4.64+0x340] ;  /* 0x000340120428b981 */ /* 0x000f68000c1e1500 */
[----:B------:R-:W5:Y:S04]  /*1a60*/  @!P2 LDG.E.U16 R41, desc[UR18][R4.64+0x380] ;  /* 0x000380120429a981 */ /* 0x000f68000c1e1500 */
[----:B------:R0:W5:Y:S01]  /*1a70*/  @!P1 LDG.E.U16 R42, desc[UR18][R4.64+0x3c0] ;  /* 0x0003c012042a9981 */ /* 0x000162000c1e1500 */
[----:B------:R-:W1:Y:S01]  /*1a80*/  S2R R2, SR_CTAID.X ;  /* 0x0000000000027919 */ /* 0x000e620000002500 */
[----:B------:R-:W-:Y:S01]  /*1a90*/  UIMAD UR15, UR29, UR30, URZ ;  /* 0x0000001e1d0f72a4 */ /* 0x000fe2000f8e023f */
[----:B------:R-:W-:Y:S01]  /*1aa0*/  ISETP.GE.AND P0, PT, R22, UR28, PT ;  /* 0x0000001c16007c0c */ /* 0x000fe2000bf06270 */
[----:B------:R-:W-:-:S02]  /*1ab0*/  USHF.R.S32.HI UR37, URZ, 0x1f, UR36 ;  /* 0x0000001f3f257899 */ /* 0x000fc40008011424 */
[----:B------:R-:W-:Y:S02]  /*1ac0*/  UIMAD UR34, UR53, UR31, UR15 ;  /* 0x0000001f352272a4 */ /* 0x000fe4000f8e020f */
[----:B------:R-:W-:Y:S01]  /*1ad0*/  UIMAD UR15, UR29, UR38, URZ ;  /* 0x000000261d0f72a4 */ /* 0x000fe2000f8e023f */
[----:B------:R-:W-:Y:S01]  /*1ae0*/  MOV R27, UR30 ;  /* 0x0000001e001b7c02 */ /* 0x000fe20008000f00 */
[----:B------:R-:W-:Y:S01]  /*1af0*/  UIMAD.WIDE.U32 UR26, UR53, UR30, URZ ;  /* 0x0000001e351a72a5 */ /* 0x000fe2000f8e003f */
[----:B0-----:R-:W-:Y:S01]  /*1b00*/  MOV R5, UR37 ;  /* 0x0000002500057c02 */ /* 0x001fe20008000f00 */
[----:B------:R-:W-:Y:S02]  /*1b10*/  UIMAD.WIDE.U32 UR30, UR53, UR38, URZ ;  /* 0x00000026351e72a5 */ /* 0x000fe4000f8e003f */
[----:B------:R-:W-:Y:S01]  /*1b20*/  UIMAD UR39, UR53, UR39, UR15 ;  /* 0x00000027352772a4 */ /* 0x000fe2000f8e020f */
[----:B------:R-:W-:Y:S01]  /*1b30*/  MOV R25, UR37 ;  /* 0x0000002500197c02 */ /* 0x000fe20008000f00 */
[----:B------:R-:W-:Y:S01]  /*1b40*/  IMAD.U32 R4, RZ, RZ, UR36 ;  /* 0x00000024ff047e24 */ /* 0x000fe2000f8e00ff */
[----:B------:R-:W-:Y:S01]  /*1b50*/  USHF.R.S32.HI UR7, URZ, 0x1f, UR8 ;  /* 0x0000001f3f077899 */ /* 0x000fe20008011408 */
[----:B------:R-:W-:Y:S01]  /*1b60*/  IMAD.U32 R24, RZ, RZ, UR36 ;  /* 0x00000024ff187e24 */ /* 0x000fe2000f8e00ff */
[----:B------:R-:W-:-:S02]  /*1b70*/  UIADD3 UR15, UR6, -UR40, URZ ;  /* 0x80000028060f7290 */ /* 0x000fc4000fffe03f */
[----:B------:R-:W-:Y:S01]  /*1b80*/  UIADD3 UR31, UR31, UR39, URZ ;  /* 0x000000271f1f7290 */ /* 0x000fe2000fffe03f */
[----:B------:R-:W-:Y:S01]  /*1b90*/  @!P0 IMAD.WIDE.U32 R24, R27, UR53, R24 ;  /* 0x000000351b188c25 */ /* 0x000fe2000f8e0018 */
[----:B------:R-:W-:Y:S02]  /*1ba0*/  UIADD3 UR27, UR27, UR34, URZ ;  /* 0x000000221b1b7290 */ /* 0x000fe4000fffe03f */
[----:B------:R-:W-:Y:S02]  /*1bb0*/  UIMAD UR15, UR15, -0x800, URZ ;  /* 0xfffff8000f0f78a4 */ /* 0x000fe4000f8e023f */
[----:B------:R-:W-:Y:S01]  /*1bc0*/  UIMAD.WIDE.U32 UR30, UR8, UR32, UR30 ;  /* 0x00000020081e72a5 */ /* 0x000fe2000f8e001e */
[----:B------:R-:W-:Y:S02]  /*1bd0*/  @!P0 VIADD R25, R25, UR34 ;  /* 0x0000002219198c36 */ /* 0x000fe40008000000 */
[----:B-1----:R-:W-:Y:S01]  /*1be0*/  @!P0 IMAD.WIDE.U32 R4, R2, UR38, R4 ;  /* 0x0000002602048c25 */ /* 0x002fe2000f8e0004 */
[----:B------:R-:W-:-:S02]  /*1bf0*/  UIMAD UR38, UR7, UR32, URZ ;  /* 0x00000020072672a4 */ /* 0x000fc4000f8e023f */
[----:B------:R-:W-:Y:S02]  /*1c00*/  UIMAD UR35, UR7, UR16, URZ ;  /* 0x00000010072372a4 */ /* 0x000fe4000f8e023f */
[----:B------:R-:W-:Y:S01]  /*1c10*/  IMAD.U32 R27, RZ, RZ, UR16 ;  /* 0x00000010ff1b7e24 */ /* 0x000fe2000f8e00ff */
[----:B------:R-:W-:Y:S01]  /*1c20*/  @!P0 IADD3 R5, R5, UR39, RZ ;  /* 0x0000002705058c10 */ /* 0x000fe2000fffe0ff */
[----:B------:R-:W-:Y:S02]  /*1c30*/  UIMAD.WIDE.U32 UR26, UR8, UR16, UR26 ;  /* 0x00000010081a72a5 */ /* 0x000fe4000f8e001a */
[----:B------:R-:W-:Y:S02]  /*1c40*/  UIMAD UR38, UR8, UR33, UR38 ;  /* 0x00000021082672a4 */ /* 0x000fe4000f8e0226 */
[----:B------:R-:W-:Y:S02]  /*1c50*/  UIADD3 UR39, UP1, UR15, UR30, URZ ;  /* 0x0000001e0f277290 */ /* 0x000fe4000ff3e03f */
[----:B------:R-:W-:Y:S01]  /*1c60*/  USHF.R.S32.HI UR16, URZ, 0x1f, UR15 ;  /* 0x0000001f3f107899 */ /* 0x000fe2000801140f */
[----:B------:R-:W-:Y:S01]  /*1c70*/  @!P0 IMAD.WIDE.U32 R24, R27, UR8, R24 ;  /* 0x000000081b188c25 */ /* 0x000fe2000f8e0018 */
[----:B------:R-:W-:Y:S01]  /*1c80*/  MOV R27, UR32 ;  /* 0x00000020001b7c02 */ /* 0x000fe20008000f00 */
[----:B------:R-:W-:Y:S01]  /*1c90*/  ULDC.64 UR32, c[0x0][0x308] ;  /* 0x0000c20000207ab9 */ /* 0x000fe20000000a00 */
[----:B------:R-:W-:Y:S01]  /*1ca0*/  UIADD3.X UR30, UR16, UR38, UR31, UP1, !UPT ;  /* 0x00000026101e7290 */ /* 0x000fe20008ffe41f */
[----:B------:R-:W-:Y:S01]  /*1cb0*/  IMAD.U32 R43, RZ, RZ, UR39 ;  /* 0x00000027ff2b7e24 */ /* 0x000fe2000f8e00ff */
[----:B------:R-:W-:Y:S01]  /*1cc0*/  LEA R28, P4, R22, UR32, 0x1 ;  /* 0x00000020161c7c11 */ /* 0x000fe2000f8808ff */
[----:B------:R-:W-:-:S03]  /*1cd0*/  @!P0 IMAD.WIDE.U32 R26, R27, UR8, R4 ;  /* 0x000000081b1a8c25 */ /* 0x000fc6000f8e0004 */
[----:B------:R-:W-:Y:S01]  /*1ce0*/  LEA R4, P1, R43, R28, 0x1 ;  /* 0x0000001c2b047211 */ /* 0x000fe200078208ff */
[----:B------:R-:W-:Y:S01]  /*1cf0*/  IMAD.U32 R45, RZ, RZ, UR39 ;  /* 0x00000027ff2d7e24 */ /* 0x000fe2000f8e00ff */
[----:B------:R-:W-:Y:S01]  /*1d00*/  LEA.HI.X R5, R22, UR33, R21, 0x1, P4 ;  /* 0x0000002116057c11 */ /* 0x000fe2000a0f0c15 */
[----:B------:R-:W-:-:S05]  /*1d10*/  IMAD.U32 R50, RZ, RZ, UR30 ;  /* 0x0000001eff327e24 */ /* 0x000fca000f8e00ff */
[----:B------:R-:W-:Y:S01]  /*1d20*/  LEA.HI.X R5, R45, R5, R50, 0x1, P1 ;  /* 0x000000052d057211 */ /* 0x000fe200008f0c32 */
[----:B------:R-:W-:Y:S01]  /*1d30*/  UIMAD UR17, UR8, UR17, UR35 ;  /* 0x00000011081172a4 */ /* 0x000fe2000f8e0223 */
[C---:B------:R-:W-:Y:S01]  /*1d40*/  @!P0 IADD3 R29, P2, R22.reuse, R24, RZ ;  /* 0x00000018161d8210 */ /* 0x040fe20007f5e0ff */
[----:B------:R-:W-:Y:S01]  /*1d50*/  UIADD3 UR40, UP0, UR15, UR26, URZ ;  /* 0x0000001a0f287290 */ /* 0x000fe2000ff1e03f */
[----:B------:R-:W-:Y:S01]  /*1d60*/  @!P0 IADD3 R43, P3, R22, R26, RZ ;  /* 0x0000001a162b8210 */ /* 0x000fe20007f7e0ff */
[----:B------:R-:W-:Y:S02]  /*1d70*/  ULDC.64 UR34, c[0x0][0x318] ;  /* 0x0000c60000227ab9 */ /* 0x000fe40000000a00 */
[----:B------:R-:W-:Y:S02]  /*1d80*/  UIADD3.X UR26, UR16, UR17, UR27, UP0, !UPT ;  /* 0x00000011101a7290 */ /* 0x000fe400087fe41b */
[C---:B------:R-:W-:Y:S02]  /*1d90*/  @!P0 IADD3.X R46, R21.reuse, UR17, R25, P2, !PT ;  /* 0x00000011152e8c10 */ /* 0x040fe400097fe419 */
[----:B------:R-:W-:-:S02]  /*1da0*/  @!P0 IADD3.X R44, R21, UR38, R27, P3, !PT ;  /* 0x00000026152c8c10 */ /* 0x000fc40009ffe41b */
[----:B------:R-:W-:Y:S02]  /*1db0*/  LEA R24, P2, R22, UR34, 0x1 ;  /* 0x0000002216187c11 */ /* 0x000fe4000f8408ff */
[----:B------:R-:W-:Y:S02]  /*1dc0*/  MOV R27, UR40 ;  /* 0x00000028001b7c02 */ /* 0x000fe40008000f00 */
[----:B------:R-:W-:Y:S02]  /*1dd0*/  ISETP.GE.AND P1, PT, R18, UR28, PT ;  /* 0x0000001c12007c0c */ /* 0x000fe4000bf26270 */
[----:B------:R-:W-:Y:S02]  /*1de0*/  LEA.HI.X R25, R22, UR35, R21, 0x1, P2 ;  /* 0x0000002316197c11 */ /* 0x000fe400090f0c15 */
[----:B------:R-:W-:Y:S02]  /*1df0*/  LEA R24, P3, R27, R24, 0x1 ;  /* 0x000000181b187211 */ /* 0x000fe400078608ff */
[----:B------:R-:W-:-:S04]  /*1e00*/  MOV R48, UR26 ;  /* 0x0000001a00307c02 */ /* 0x000fc80008000f00 */
[----:B------:R-:W-:Y:S02]  /*1e10*/  LEA.HI.X R25, R27, R25, R48, 0x1, P3 ;  /* 0x000000191b197211 */ /* 0x000fe400018f0c30 */
[----:B------:R-:W-:Y:S02]  /*1e20*/  @!P0 LEA R28, P2, R29, UR34, 0x1 ;  /* 0x000000221d1c8c11 */ /* 0x000fe4000f8408ff */
[----:B------:R-:W-:Y:S02]  /*1e30*/  @!P0 LEA R26, P4, R43, UR32, 0x1 ;  /* 0x000000202b1a8c11 */ /* 0x000fe4000f8808ff */
[----:B------:R-:W-:Y:S02]  /*1e40*/  @!P0 LEA.HI.X R29, R29, UR35, R46, 0x1, P2 ;  /* 0x000000231d1d8c11 */ /* 0x000fe400090f0c2e */
[----:B------:R-:W-:Y:S02]  /*1e50*/  ISETP.GE.AND P2, PT, R19, UR28, PT ;  /* 0x0000001c13007c0c */ /* 0x000fe4000bf46270 */
[----:B------:R-:W-:-:S02]  /*1e60*/  @!P0 LEA.HI.X R27, R43, UR33, R44, 0x1, P4 ;  /* 0x000000212b1b8c11 */ /* 0x000fc4000a0f0c2c */
[----:B------:R-:W-:Y:S02]  /*1e70*/  ISETP.GE.AND P5, PT, R16, UR28, PT ;  /* 0x0000001c10007c0c */ /* 0x000fe4000bfa6270 */
[----:B------:R-:W-:Y:S01]  /*1e80*/  ISETP.GE.AND P6, PT, R15, UR28, PT ;  /* 0x0000001c0f007c0c */ /* 0x000fe2000bfc6270 */
[----:B--2---:R-:W-:Y:S01]  /*1e90*/  STS.U16 [R153], R3 ;  /* 0x0000000399007388 */ /* 0x004fe20000000400 */
[----:B------:R-:W-:Y:S02]  /*1ea0*/  ISETP.GE.AND P3, PT, R17, UR28, PT ;  /* 0x0000001c11007c0c */ /* 0x000fe4000bf66270 */
[----:B------:R-:W-:Y:S01]  /*1eb0*/  PRMT R49, RZ, 0x7610, R49 ;  /* 0x00007610ff317816 */ /* 0x000fe20000000031 */
[----:B---3--:R-:W-:Y:S01]  /*1ec0*/  STS.U16 [R152+0x40], R23 ;  /* 0x0000401798007388 */ /* 0x008fe20000000400 */
[----:B------:R-:W-:Y:S02]  /*1ed0*/  PRMT R86, RZ, 0x7610, R86 ;  /* 0x00007610ff567816 */ /* 0x000fe40000000056 */
[----:B------:R-:W-:Y:S01]  /*1ee0*/  PRMT R87, RZ, 0x7610, R87 ;  /* 0x00007610ff577816 */ /* 0x000fe20000000057 */
[----:B----4-:R-:W-:Y:S01]  /*1ef0*/  STS.U16 [R151+0x80], R36 ;  /* 0x0000802497007388 */ /* 0x010fe20000000400 */
[----:B------:R-:W-:-:S02]  /*1f00*/  PRMT R88, RZ, 0x7610, R88 ;  /* 0x00007610ff587816 */ /* 0x000fc40000000058 */
[----:B------:R-:W-:Y:S01]  /*1f10*/  PRMT R89, RZ, 0x7610, R89 ;  /* 0x00007610ff597816 */ /* 0x000fe20000000059 */
[----:B-----5:R-:W-:Y:S01]  /*1f20*/  STS.U16 [R150+0xc0], R37 ;  /* 0x0000c02596007388 */ /* 0x020fe20000000400 */
[----:B------:R-:W-:Y:S02]  /*1f30*/  PRMT R90, RZ, 0x7610, R90 ;  /* 0x00007610ff5a7816 */ /* 0x000fe4000000005a */
[----:B------:R-:W-:Y:S01]  /*1f40*/  PRMT R91, RZ, 0x7610, R91 ;  /* 0x00007610ff5b7816 */ /* 0x000fe2000000005b */
[----:B------:R0:W-:Y:S01]  /*1f50*/  STS.U16 [R149+0x100], R30 ;  /* 0x0001001e95007388 */ /* 0x0001e20000000400 */
[----:B------:R-:W-:-:S03]  /*1f60*/  PRMT R105, RZ, 0x7610, R105 ;  /* 0x00007610ff697816 */ /* 0x000fc60000000069 */
[----:B------:R-:W-:Y:S01]  /*1f70*/  STL [R1+0x44], R153 ;  /* 0x0000449901007387 */ /* 0x000fe20000100800 */
[----:B------:R-:W1:Y:S01]  /*1f80*/  S2UR UR26, SR_CgaCtaId ;  /* 0x00000000001a79c3 */ /* 0x000e620000008800 */
[----:B------:R-:W-:Y:S01]  /*1f90*/  UMOV UR17, 0x400 ;  /* 0x0000040000117882 */ /* 0x000fe20000000000 */
[----:B------:R-:W-:Y:S01]  /*1fa0*/  ULDC.64 UR32, c[0x0][0x398] ;  /* 0x0000e60000207ab9 */ /* 0x000fe20000000a00 */
        /* <DEDUP_REMOVED lines=28> */
[----:B0-----:R-:W-:Y:S01]  /*2170*/  PRMT R30, RZ, 0x7610, R30 ;  /* 0x00007610ff1e7816 */ /* 0x001fe2000000001e */
[----:B------:R-:W-:Y:S01]  /*2180*/  BAR.SYNC.DEFER_BLOCKING 0x0 ;  /* 0x0000000000007b1d */ /* 0x000fe20000010000 */
[----:B--2---:R-:W-:-:S05]  /*2190*/  PRMT R34, RZ, 0x7610, R34 ;  /* 0x00007610ff227816 */ /* 0x004fca0000000022 */
[----:B------:R-:W2:Y:S01]  /*21a0*/  @!P1 LDG.E.U16 R30, desc[UR18][R24.64+-0xf40] ;  /* 0xfff0c012181e9981 */ /* 0x000ea2000c1e1500 */
[----:B------:R-:W-:Y:S02]  /*21b0*/  ISETP.GE.AND P1, PT, R14, UR28, PT ;  /* 0x0000001c0e007c0c */ /* 0x000fe4000bf26270 */
[----:B---3--:R-:W-:-:S11]  /*21c0*/  PRMT R35, RZ, 0x7610, R35 ;  /* 0x00007610ff237816 */ /* 0x008fd60000000023 */
[----:B------:R-:W3:Y:S01]  /*21d0*/  @!P1 LDG.E.U16 R34, desc[UR18][R24.64+-0xe40] ;  /* 0xfff1c01218229981 */ /* 0x000ee2000c1e1500 */
[----:B------:R-:W-:Y:S02]  /*21e0*/  ISETP.GE.AND P1, PT, R13, UR28, PT ;  /* 0x0000001c0d007c0c */ /* 0x000fe4000bf26270 */
[----:B------:R-:W-:Y:S02]  /*21f0*/  ISETP.GE.AND P4, PT, R20, UR28, PT ;  /* 0x0000001c14007c0c */ /* 0x000fe4000bf86270 */
[----:B------:R-:W-:-:S09]  /*2200*/  PRMT R36, RZ, 0x7610, R36 ;  /* 0x00007610ff247816 */ /* 0x000fd20000000024 */
[----:B------:R-:W3:Y:S01]  /*2210*/  @!P1 LDG.E.U16 R35, desc[UR18][R24.64+-0xe00] ;  /* 0xfff2001218239981 */ /* 0x000ee2000c1e1500 */
[----:B------:R-:W-:Y:S02]  /*2220*/  ISETP.GE.AND P1, PT, R12, UR28, PT ;  /* 0x0000001c0c007c0c */ /* 0x000fe4000bf26270 */
[----:B------:R-:W-:Y:S02]  /*2230*/  PRMT R23, RZ, 0x7610, R23 ;  /* 0x00007610ff177816 */ /* 0x000fe40000000017 */
[----:B------:R-:W-:Y:S02]  /*2240*/  PRMT R31, RZ, 0x7610, R31 ;  /* 0x00007610ff1f7816 */ /* 0x000fe4000000001f */
[----:B------:R-:W-:Y:S02]  /*2250*/  PRMT R3, RZ, 0x7610, R3 ;  /* 0x00007610ff037816 */ /* 0x000fe40000000003 */
[----:B------:R-:W-:Y:S01]  /*2260*/  PRMT R0, RZ, 0x7610, R0 ;  /* 0x00007610ff007816 */ /* 0x000fe20000000000 */
[----:B------:R-:W2:Y:S01]  /*2270*/  @!P2 LDG.E.U16 R23, desc[UR18][R24.64+-0xf80] ;  /* 0xfff080121817a981 */ /* 0x000ea2000c1e1500 */
[----:B------:R-:W-:-:S02]  /*2280*/  PRMT R32, RZ, 0x7610, R32 ;  /* 0x00007610ff207816 */ /* 0x000fc40000000020 */
[----:B------:R-:W-:Y:S01]  /*2290*/  PRMT R33, RZ, 0x7610, R33 ;  /* 0x00007610ff217816 */ /* 0x000fe20000000021 */
[----:B------:R-:W3:Y:S01]  /*22a0*/  @!P1 LDG.E.U16 R36, desc[UR18][R24.64+-0xdc0] ;  /* 0xfff2401218249981 */ /* 0x000ee2000c1e1500 */
[----:B------:R-:W-:Y:S02]  /*22b0*/  ISETP.GE.AND P1, PT, R11, UR28, PT ;  /* 0x0000001c0b007c0c */ /* 0x000fe4000bf26270 */
[----:B------:R-:W-:Y:S01]  /*22c0*/  ISETP.GE.AND P2, PT, R10, UR28, PT ;  /* 0x0000001c0a007c0c */ /* 0x000fe2000bf46270 */
[----:B------:R-:W3:Y:S01]  /*22d0*/  @!P3 LDG.E.U16 R31, desc[UR18][R24.64+-0xf00] ;  /* 0xfff10012181fb981 */ /* 0x000ee2000c1e1500 */
[----:B------:R-:W-:-:S03]  /*22e0*/  ISETP.GE.AND P3, PT, R9, UR28, PT ;  /* 0x0000001c09007c0c */ /* 0x000fc6000bf66270 */
[----:B------:R-:W2:Y:S01]  /*22f0*/  @!P4 LDG.E.U16 R3, desc[UR18][R24.64+-0xfc0] ;  /* 0xfff040121803c981 */ /* 0x000ea2000c1e1500 */
[----:B------:R-:W-:-:S03]  /*2300*/  ISETP.GE.AND P4, PT, R8, UR28, PT ;  /* 0x0000001c08007c0c */ /* 0x000fc6000bf86270 */
[----:B------:R0:W3:Y:S04]  /*2310*/  @!P0 LDG.E.U16 R0, desc[UR18][R28.64] ;  /* 0x000000121c008981 */ /* 0x0000e8000c1e1500 */
[----:B------:R-:W2:Y:S01]  /*2320*/  @!P5 LDG.E.U16 R32, desc[UR18][R24.64+-0xec0] ;  /* 0xfff140121820d981 */ /* 0x000ea2000c1e1500 */
[----:B------:R-:W-:-:S03]  /*2330*/  ISETP.GE.AND P5, PT, R7, UR28, PT ;  /* 0x0000001c07007c0c */ /* 0x000fc6000bfa6270 */
[----:B------:R-:W2:Y:S01]  /*2340*/  @!P6 LDG.E.U16 R33, desc[UR18][R24.64+-0xe80] ;  /* 0xfff180121821e981 */ /* 0x000ea2000c1e1500 */
[----:B------:R-:W-:Y:S02]  /*2350*/  ISETP.GE.AND P6, PT, R6, UR28, PT ;  /* 0x0000001c06007c0c */ /* 0x000fe4000bfc6270 */
[----:B0-----:R-:W-:Y:S02]  /*2360*/  PRMT R28, RZ, 0x7610, R28 ;  /* 0x00007610ff1c7816 */ /* 0x001fe4000000001c */
[----:B------:R-:W-:Y:S02]  /*2370*/  PRMT R29, RZ, 0x7610, R29 ;  /* 0x00007610ff1d7816 */ /* 0x000fe4000000001d */
[----:B------:R-:W-:Y:S02]  /*2380*/  PRMT R37, RZ, 0x7610, R37 ;  /* 0x00007610ff257816 */ /* 0x000fe40000000025 */
[----:B------:R-:W-:Y:S01]  /*2390*/  PRMT R38, RZ, 0x7610, R38 ;  /* 0x00007610ff267816 */ /* 0x000fe20000000026 */
[----:B------:R-:W2:Y:S01]  /*23a0*/  @!P1 LDG.E.U16 R28, desc[UR18][R24.64+-0xd80] ;  /* 0xfff28012181c9981 */ /* 0x000ea2000c1e1500 */
[----:B----4-:R-:W-:-:S02]  /*23b0*/  PRMT R39, RZ, 0x7610, R39 ;  /* 0x00007610ff277816 */ /* 0x010fc40000000027 */
[----:B-----5:R-:W-:Y:S01]  /*23c0*/  PRMT R40, RZ, 0x7610, R40 ;  /* 0x00007610ff287816 */ /* 0x020fe20000000028 */
[----:B------:R-:W4:Y:S04]  /*23d0*/  @!P2 LDG.E.U16 R29, desc[UR18][R24.64+-0xd40] ;  /* 0xfff2c012181da981 */ /* 0x000f28000c1e1500 */
[----:B------:R-:W5:Y:S04]  /*23e0*/  @!P3 LDG.E.U16 R37, desc[UR18][R24.64+-0xd00] ;  /* 0xfff300121825b981 */ /* 0x000f68000c1e1500 */
[----:B------:R-:W5:Y:S04]  /*23f0*/  @!P4 LDG.E.U16 R38, desc[UR18][R24.64+-0xcc0] ;  /* 0xfff340121826c981 */ /* 0x000f68000c1e1500 */
[----:B------:R-:W5:Y:S04]  /*2400*/  @!P5 LDG.E.U16 R39, desc[UR18][R24.64+-0xc80] ;  /* 0xfff380121827d981 */ /* 0x000f68000c1e1500 */
[----:B------:R-:W5:Y:S01]  /*2410*/  @!P6 LDG.E.U16 R40, desc[UR18][R24.64+-0xc40] ;  /* 0xfff3c0121828e981 */ /* 0x000f62000c1e1500 */
[----:B------:R-:W-:-:S02]  /*2420*/  P2R R85, PR, RZ, 0x2 ;  /* 0x00000002ff557803 */ /* 0x000fc40000000000 */
[----:B------:R-:W-:Y:S01]  /*2430*/  ISETP.GE.AND P1, PT, R20, UR28, PT ;  /* 0x0000001c14007c0c */ /* 0x000fe2000bf26270 */
[----:B---3--:R-:W-:Y:S04]  /*2440*/  STS.U16 [R153], R0 ;  /* 0x0000000099007388 */ /* 0x008fe80000000400 */
[----:B--2---:R-:W-:Y:S04]  /*2450*/  STS.U16 [R152+0x40], R3 ;  /* 0x0000400398007388 */ /* 0x004fe80000000400 */
        /* <DEDUP_REMOVED lines=8> */
[----:B------:R-:W-:Y:S04]  /*24e0*/  STS.U16 [R143+0x280], R28 ;  /* 0x0002801c8f007388 */ /* 0x000fe80000000400 */
[----:B----4-:R-:W-:Y:S04]  /*24f0*/  STS.U16 [R142+0x2c0], R29 ;  /* 0x0002c01d8e007388 */ /* 0x010fe80000000400 */
[----:B-----5:R4:W-:Y:S04]  /*2500*/  STS.U16 [R141+0x300], R37 ;  /* 0x000300258d007388 */ /* 0x0209e80000000400 */
[----:B------:R5:W-:Y:S04]  /*2510*/  STS.U16 [R140+0x340], R38 ;  /* 0x000340268c007388 */ /* 0x000be80000000400 */
[----:B------:R-:W-:Y:S04]  /*2520*/  STS.U16 [R139+0x380], R39 ;  /* 0x000380278b007388 */ /* 0x000fe80000000400 */
[----:B------:R-:W-:Y:S01]  /*2530*/  STS.U16 [R138+0x3c0], R40 ;  /* 0x0003c0288a007388 */ /* 0x000fe20000000400 */
[----:B------:R-:W-:-:S03]  /*2540*/  NOP ;  /* 0x0000000000007918 */ /* 0x000fc60000000000 */
[----:B------:R-:W-:Y:S04]  /*2550*/  LDS.U16 R0, [R104] ;  /* 0x0000000068007984 */ /* 0x000fe80000000400 */
[----:B------:R-:W5:Y:S04]  /*2560*/  LDS.U16 R129, [R104+0x2] ;  /* 0x0000020068817984 */ /* 0x000f680000000400 */
[----:B------:R-:W5:Y:S04]  /*2570*/  LDS.U16 R3, [R104+0x4] ;  /* 0x0000040068037984 */ /* 0x000f680000000400 */
[----:B------:R-:W-:Y:S04]  /*2580*/  LDS.U16 R23, [R104+0x6] ;  /* 0x0000060068177984 */ /* 0x000fe80000000400 */
[----:B------:R-:W5:Y:S04]  /*2590*/  LDS.U16 R41, [R104+0x8] ;  /* 0x0000080068297984 */ /* 0x000f680000000400 */
[----:B------:R-:W5:Y:S04]  /*25a0*/  LDS.U16 R42, [R104+0xa] ;  /* 0x00000a00682a7984 */ /* 0x000f680000000400 */
[----:B------:R-:W5:Y:S04]  /*25b0*/  LDS.U16 R43, [R104+0xc] ;  /* 0x00000c00682b7984 */ /* 0x000f680000000400 */
[----:B------:R-:W5:Y:S04]  /*25c0*/  LDS.U16 R44, [R104+0xe] ;  /* 0x00000e00682c7984 */ /* 0x000f680000000400 */
[----:B------:R-:W5:Y:S04]  /*25d0*/  LDS.U16 R45, [R104+0x10] ;  /* 0x00001000682d7984 */ /* 0x000f680000000400 */
[----:B------:R-:W-:Y:S04]  /*25e0*/  LDS.U16 R46, [R104+0x12] ;  /* 0x00001200682e7984 */ /* 0x000fe80000000400 */
[----:B------:R-:W5:Y:S04]  /*25f0*/  LDS.U16 R47, [R104+0x14] ;  /* 0x00001400682f7984 */ /* 0x000f680000000400 */
[----:B------:R-:W5:Y:S04]  /*2600*/  LDS.U16 R48, [R104+0x16] ;  /* 0x0000160068307984 */ /* 0x000f680000000400 */
[----:B------:R-:W5:Y:S04]  /*2610*/  LDS.U16 R108, [R104+0x18] ;  /* 0x00001800686c7984 */ /* 0x000f680000000400 */
[----:B------:R-:W-:Y:S04]  /*2620*/  LDS.U16 R53, [R104+0x1a] ;  /* 0x00001a0068357984 */ /* 0x000fe80000000400 */
[----:B------:R-:W-:Y:S04]  /*2630*/  LDS.U16 R52, [R104+0x1c] ;  /* 0x00001c0068347984 */ /* 0x000fe80000000400 */
[----:B------:R-:W-:Y:S01]  /*2640*/  LDS.U16 R51, [R104+0x1e] ;  /* 0x00001e0068337984 */ /* 0x000fe20000000400 */
[----:B------:R-:W-:Y:S01]  /*2650*/  BAR.SYNC.DEFER_BLOCKING 0x0 ;  /* 0x0000000000007b1d */ /* 0x000fe20000010000 */
[----:B0-----:R-:W-:-:S02]  /*2660*/  PRMT R32, RZ, 0x7610, R32 ;  /* 0x00007610ff207816 */ /* 0x001fc40000000020 */
[----:B--2---:R-:W-:Y:S02]  /*2670*/  PRMT R33, RZ, 0x7610, R33 ;  /* 0x00007610ff217816 */ /* 0x004fe40000000021 */
[----:B---3--:R-:W-:Y:S02]  /*2680*/  PRMT R34, RZ, 0x7610, R34 ;  /* 0x00007610ff227816 */ /* 0x008fe40000000022 */
[----:B-1----:R-:W-:Y:S01]  /*2690*/  PRMT R35, RZ, 0x7610, R35 ;  /* 0x00007610ff237816 */ /* 0x002fe20000000023 */
[----:B------:R0:W2:Y:S01]  /*26a0*/  @!P0 LDG.E.U16 R32, desc[UR18][R26.64] ;  /* 0x000000121a208981 */ /* 0x0000a2000c1e1500 */
[----:B------:R-:W-:-:S03]  /*26b0*/  ISETP.GE.AND P0, PT, R19, UR28, PT ;  /* 0x0000001c13007c0c */ /* 0x000fc6000bf06270 */
[----:B------:R-:W3:Y:S01]  /*26c0*/  @!P1 LDG.E.U16 R33, desc[UR18][R4.64+-0xfc0] ;  /* 0xfff0401204219981 */ /* 0x000ee2000c1e1500 */
[----:B------:R-:W-:Y:S02]  /*26d0*/  ISETP.GE.AND P1, PT, R18, UR28, PT ;  /* 0x0000001c12007c0c */ /* 0x000fe4000bf26270 */
[----:B------:R-:W-:Y:S01]  /*26e0*/  PRMT R36, RZ, 0x7610, R36 ;  /* 0x00007610ff247816 */ /* 0x000fe20000000024 */
[----:B------:R-:W3:Y:S01]  /*26f0*/  @!P2 LDG.E.U16 R88, desc[UR18][R4.64+-0xd40] ;  /* 0xfff2c0120458a981 */ /* 0x000ee2000c1e1500 */
[----:B----4-:R-:W-:Y:S02]  /*2700*/  PRMT R37, RZ, 0x7610, R37 ;  /* 0x00007610ff257816 */ /* 0x010fe40000000025 */
[----:B-----5:R-:W-:Y:S01]  /*2710*/  PRMT R38, RZ, 0x7610, R38 ;  /* 0x00007610ff267816 */ /* 0x020fe20000000026 */
[----:B------:R-:W4:Y:S04]  /*2720*/  @!P3 LDG.E.U16 R89, desc[UR18][R4.64+-0xd00] ;  /* 0xfff300120459b981 */ /* 0x000f28000c1e1500 */
[----:B------:R-:W5:Y:S01]  /*2730*/  @!P0 LDG.E.U16 R34, desc[UR18][R4.64+-0xf80] ;  /* 0xfff0801204228981 */ /* 0x000f62000c1e1500 */
[----:B------:R-:W-:-:S03]  /*2740*/  ISETP.GE.AND P0, PT, R17, UR28, PT ;  /* 0x0000001c11007c0c */ /* 0x000fc6000bf06270 */
[----:B------:R-:W4:Y:S01]  /*2750*/  @!P1 LDG.E.U16 R35, desc[UR18][R4.64+-0xf40] ;  /* 0xfff0c01204239981 */ /* 0x000f22000c1e1500 */
[----:B------:R-:W-:-:S03]  /*2760*/  ISETP.GE.AND P1, PT, R16, UR28, PT ;  /* 0x0000001c10007c0c */ /* 0x000fc6000bf26270 */
[----:B------:R-:W4:Y:S04]  /*2770*/  @!P4 LDG.E.U16 R90, desc[UR18][R4.64+-0xcc0] ;  /* 0xfff34012045ac981 */ /* 0x000f28000c1e1500 */
[----:B------:R-:W4:Y:S04]  /*2780*/  @!P5 LDG.E.U16 R91, desc[UR18][R4.64+-0xc80] ;  /* 0xfff38012045bd981 */ /* 0x000f28000c1e1500 */
[----:B------:R-:W4:Y:S01]  /*2790*/  @!P0 LDG.E.U16 R36, desc[UR18][R4.64+-0xf00] ;  /* 0xfff1001204248981 */ /* 0x000f22000c1e1500 */
[----:B------:R-:W-:-:S03]  /*27a0*/  ISETP.GE.AND P0, PT, R15, UR28, PT ;  /* 0x0000001c0f007c0c */ /* 0x000fc6000bf06270 */
[----:B------:R-:W4:Y:S01]  /*27b0*/  @!P1 LDG.E.U16 R37, desc[UR18][R4.64+-0xec0] ;  /* 0xfff1401204259981 */ /* 0x000f22000c1e1500 */
[----:B------:R-:W-:-:S03]  /*27c0*/  ISETP.GE.AND P1, PT, R14, UR28, PT ;  /* 0x0000001c0e007c0c */ /* 0x000fc6000bf26270 */
[----:B------:R-:W4:Y:S06]  /*27d0*/  @!P6 LDG.E.U16 R105, desc[UR18][R4.64+-0xc40] ;  /* 0xfff3c0120469e981 */ /* 0x000f2c000c1e1500 */
[----:B------:R-:W4:Y:S01]  /*27e0*/  @!P0 LDG.E.U16 R38, desc[UR18][R4.64+-0xe80] ;  /* 0xfff1801204268981 */ /* 0x000f22000c1e1500 */
[----:B------:R-:W-:-:S03]  /*27f0*/  ISETP.GE.AND P0, PT, R13, UR28, PT ;  /* 0x0000001c0d007c0c */ /* 0x000fc6000bf06270 */
[----:B------:R-:W4:Y:S01]  /*2800*/  @!P1 LDG.E.U16 R49, desc[UR18][R4.64+-0xe40] ;  /* 0xfff1c01204319981 */ /* 0x000f22000c1e1500 */
[----:B------:R-:W-:Y:S02]  /*2810*/  ISETP.NE.AND P1, PT, R85, RZ, PT ;  /* 0x000000ff5500720c */ /* 0x000fe40003f25270 */
[----:B------:R-:W-:-:S07]  /*2820*/  PRMT R85, RZ, 0x7610, R85 ;  /* 0x00007610ff557816 */ /* 0x000fce0000000055 */
[----:B------:R-:W4:Y:S01]  /*2830*/  @!P0 LDG.E.U16 R85, desc[UR18][R4.64+-0xe00] ;  /* 0xfff2001204558981 */ /* 0x000f22000c1e1500 */
[----:B------:R-:W-:-:S03]  /*2840*/  ISETP.GE.AND P0, PT, R12, UR28, PT ;  /* 0x0000001c0c007c0c */ /* 0x000fc6000bf06270 */
[----:B------:R-:W4:Y:S10]  /*2850*/  @!P1 LDG.E.U16 R87, desc[UR18][R4.64+-0xd80] ;  /* 0xfff2801204579981 */ /* 0x000f34000c1e1500 */
[----:B------:R1:W4:Y:S04]  /*2860*/  @!P0 LDG.E.U16 R86, desc[UR18][R4.64+-0xdc0] ;  /* 0xfff2401204568981 */ /* 0x000328000c1e1500 */
        /* <DEDUP_REMOVED lines=15> */
[----:B------:R-:W4:Y:S01]  /*2960*/  LDL.LU R134, [R1+0x48] ;  /* 0x0000480001867983 */ /* 0x000f220000300800 */
[----:B------:R-:W-:Y:S01]  /*2970*/  IMAD.U32 R129, R129, 0x10000, RZ ;  /* 0x0001000081817824 */ /* 0x000fe200078e00ff */
[----:B------:R-:W-:-:S03]  /*2980*/  SHF.L.U32 R0, R0, 0x10, RZ ;  /* 0x0000001000007819 */ /* 0x000fc600000006ff */
[----:B0-----:R-:W-:Y:S02]  /*2990*/  FMUL.FTZ R26, R129, -1.4426950216293334961 ;  /* 0xbfb8aa3b811a7820 */ /* 0x001fe40000410000 */
[----:B------:R-:W-:-:S04]  /*29a0*/  FMUL.FTZ R31, R0, -1.4426950216293334961 ;  /* 0xbfb8aa3b001f7820 */ /* 0x000fc80000410000 */
[----:B------:R-:W0:Y:S08]  /*29b0*/  MUFU.EX2 R26, R26 ;  /* 0x0000001a001a7308 */ /* 0x000e300000000800 */
[----:B------:R-:W1:Y:S01]  /*29c0*/  MUFU.EX2 R31, R31 ;  /* 0x0000001f001f7308 */ /* 0x000e620000000800 */
[----:B------:R-:W-:Y:S02]  /*29d0*/  SHF.L.U32 R39, R3, 0x10, RZ ;  /* 0x0000001003277819 */ /* 0x000fe400000006ff */
[----:B------:R-:W-:Y:S01]  /*29e0*/  SHF.L.U32 R41, R41, 0x10, RZ ;  /* 0x0000001029297819 */ /* 0x000fe200000006ff */
[----:B------:R-:W-:-:S02]  /*29f0*/  IMAD.U32 R40, R23, 0x10000, RZ ;  /* 0x0001000017287824 */ /* 0x000fc400078e00ff */
[----:B0-----:R-:W-:Y:S01]  /*2a00*/  FADD.FTZ R130, R26, 1 ;  /* 0x3f8000001a827421 */ /* 0x001fe20000010000 */
[----:B------:R-:W-:Y:S01]  /*2a10*/  FMUL.FTZ R29, R39, -1.4426950216293334961 ;  /* 0xbfb8aa3b271d7820 */ /* 0x000fe20000410000 */
[----:B------:R-:W-:Y:S01]  /*2a20*/  FMUL.FTZ R23, R41, -1.4426950216293334961 ;  /* 0xbfb8aa3b29177820 */ /* 0x000fe20000410000 */
[----:B------:R-:W-:Y:S02]  /*2a30*/  IMAD.U32 R42, R42, 0x10000, RZ ;  /* 0x000100002a2a7824 */ /* 0x000fe400078e00ff */
[----:B-1----:R-:W-:Y:S01]  /*2a40*/  FADD.FTZ R131, R31, 1 ;  /* 0x3f8000001f837421 */ /* 0x002fe20000010000 */
[----:B------:R-:W-:Y:S01]  /*2a50*/  FMUL.FTZ R25, R40, -1.4426950216293334961 ;  /* 0xbfb8aa3b28197820 */ /* 0x000fe20000410000 */
[----:B------:R-:W-:Y:S01]  /*2a60*/  FMUL.FTZ R24, R42, -1.4426950216293334961 ;  /* 0xbfb8aa3b2a187820 */ /* 0x000fe20000410000 */
[----:B------:R-:W0:Y:S01]  /*2a70*/  MUFU.EX2 R29, R29 ;  /* 0x0000001d001d7308 */ /* 0x000e220000000800 */
[----:B------:R-:W-:-:S07]  /*2a80*/  SHF.L.U32 R43, R43, 0x10, RZ ;  /* 0x000000102b2b7819 */ /* 0x000fce00000006ff */
[----:B------:R-:W1:Y:S01]  /*2a90*/  MUFU.EX2 R23, R23 ;  /* 0x0000001700177308 */ /* 0x000e620000000800 */
[----:B------:R-:W-:Y:S01]  /*2aa0*/  FMUL.FTZ R5, R43, -1.4426950216293334961 ;  /* 0xbfb8aa3b2b057820 */ /* 0x000fe20000410000 */
[----:B------:R-:W-:-:S06]  /*2ab0*/  SHF.L.U32 R44, R44, 0x10, RZ ;  /* 0x000000102c2c7819 */ /* 0x000fcc00000006ff */
[----:B------:R-:W1:Y:S08]  /*2ac0*/  MUFU.EX2 R25, R25 ;  /* 0x0000001900197308 */ /* 0x000e700000000800 */
[----:B------:R-:W1:Y:S08]  /*2ad0*/  MUFU.EX2 R24, R24 ;  /* 0x0000001800187308 */ /* 0x000e700000000800 */
[----:B------:R-:W1:Y:S01]  /*2ae0*/  MUFU.RCP R131, R131 ;  /* 0x0000008300837308 */ /* 0x000e620000001000 */
[----:B------:R-:W-:Y:S01]  /*2af0*/  FMUL.FTZ R4, R44, -1.4426950216293334961 ;  /* 0xbfb8aa3b2c047820 */ /* 0x000fe20000410000 */
[----:B0-----:R-:W-:Y:S01]  /*2b00*/  FADD.FTZ R29, R29, 1 ;  /* 0x3f8000001d1d7421 */ /* 0x001fe20000010000 */
[----:B-1----:R-:W-:-:S05]  /*2b10*/  FADD.FTZ R126, R23, 1 ;  /* 0x3f800000177e7421 */ /* 0x002fca0000010000 */
[----:B------:R-:W0:Y:S01]  /*2b20*/  MUFU.EX2 R5, R5 ;  /* 0x0000000500057308 */ /* 0x000e220000000800 */
[----:B------:R-:W-:Y:S01]  /*2b30*/  SHF.L.U32 R50, R50, 0x10, RZ ;  /* 0x0000001032327819 */ /* 0x000fe200000006ff */
[----:B------:R-:W-:Y:S02]  /*2b40*/  IMAD.U32 R45, R45, 0x10000, RZ ;  /* 0x000100002d2d7824 */ /* 0x000fe400078e00ff */
[----:B------:R-:W-:Y:S01]  /*2b50*/  FADD.FTZ R127, R25, 1 ;  /* 0x3f800000197f7421 */ /* 0x000fe20000010000 */
[----:B------:R-:W-:-:S03]  /*2b60*/  FADD.FTZ R125, R24, 1 ;  /* 0x3f800000187d7421 */ /* 0x000fc60000010000 */
[----:B------:R-:W1:Y:S01]  /*2b70*/  MUFU.EX2 R4, R4 ;  /* 0x0000000400047308 */ /* 0x000e620000000800 */
[----:B------:R-:W-:Y:S01]  /*2b80*/  FADD.FTZ R25, -R131, 1 ;  /* 0x3f80000083197421 */ /* 0x000fe20000010100 */
[----:B------:R-:W-:-:S06]  /*2b90*/  FMUL.FTZ R3, R45, -1.4426950216293334961 ;  /* 0xbfb8aa3b2d037820 */ /* 0x000fcc0000410000 */
[----:B------:R-:W1:Y:S01]  /*2ba0*/  MUFU.RCP R130, R130 ;  /* 0x0000008200827308 */ /* 0x000e620000001000 */
[----:B------:R-:W-:Y:S01]  /*2bb0*/  FFMA.FTZ R25, R0, R25, 1 ;  /* 0x3f80000000197423 */ /* 0x000fe20000010019 */
[----:B--2---:R-:W-:Y:S04]  /*2bc0*/  STS.U16 [R153], R32 ;  /* 0x0000002099007388 */ /* 0x004fe80000000400 */
[----:B---3--:R-:W-:Y:S04]  /*2bd0*/  STS.U16 [R152+0x40], R33 ;  /* 0x0000402198007388 */ /* 0x008fe80000000400 */
[----:B-----5:R-:W-:Y:S04]  /*2be0*/  STS.U16 [R151+0x80], R34 ;  /* 0x0000802297007388 */ /* 0x020fe80000000400 */
[----:B----4-:R-:W-:Y:S04]  /*2bf0*/  STS.U16 [R150+0xc0], R35 ;  /* 0x0000c02396007388 */ /* 0x010fe80000000400 */
[----:B------:R-:W-:Y:S04]  /*2c00*/  STS.U16 [R149+0x100], R36 ;  /* 0x0001002495007388 */ /* 0x000fe80000000400 */
        /* <DEDUP_REMOVED lines=10> */
[----:B------:R-:W-:Y:S01]  /*2cb0*/  STS.U16 [R138+0x3c0], R105 ;  /* 0x0003c0698a007388 */ /* 0x000fe20000000400 */
[----:B------:R-:W-:-:S03]  /*2cc0*/  NOP ;  /* 0x0000000000007918 */ /* 0x000fc60000000000 */
[----:B------:R-:W2:Y:S04]  /*2cd0*/  LDS.U16 R32, [R104] ;  /* 0x0000000068207984 */ /* 0x000ea80000000400 */
[----:B------:R-:W3:Y:S04]  /*2ce0*/  LDS.U16 R26, [R104+0x2] ;  /* 0x00000200681a7984 */ /* 0x000ee80000000400 */
[----:B------:R-:W4:Y:S04]  /*2cf0*/  LDS.U16 R31, [R104+0x4] ;  /* 0x00000400681f7984 */ /* 0x000f280000000400 */
[----:B------:R-:W5:Y:S01]  /*2d00*/  LDS.U16 R38, [R104+0x6] ;  /* 0x0000060068267984 */ /* 0x000f620000000400 */
[----:B------:R2:W5:Y:S03]  /*2d10*/  MUFU.RCP R128, R29 ;  /* 0x0000001d00807308 */ /* 0x0005660000001000 */
[----:B------:R-:W5:Y:S01]  /*2d20*/  LDS.U16 R85, [R104+0x8] ;  /* 0x0000080068557984 */ /* 0x000f620000000400 */
[----:B0-----:R-:W-:Y:S01]  /*2d30*/  FADD.FTZ R123, R5, 1 ;  /* 0x3f800000057b7421 */ /* 0x001fe20000010000 */
[----:B------:R-:W-:-:S02]  /*2d40*/  SHF.L.U32 R68, R68, 0x10, RZ ;  /* 0x0000001044447819 */ /* 0x000fc400000006ff */
[----:B------:R-:W0:Y:S01]  /*2d50*/  LDS.U16 R37, [R104+0xa] ;  /* 0x00000a0068257984 */ /* 0x000e220000000400 */
[----:B------:R-:W5:Y:S01]  /*2d60*/  MUFU.RCP R127, R127 ;  /* 0x0000007f007f7308 */ /* 0x000f620000001000 */
[----:B------:R-:W-:Y:S01]  /*2d70*/  SHF.L.U32 R67, R67, 0x10, RZ ;  /* 0x0000001043437819 */ /* 0x000fe200000006ff */
[----:B-1----:R-:W-:Y:S01]  /*2d80*/  FADD.FTZ R120, R4, 1 ;  /* 0x3f80000004787421 */ /* 0x002fe20000010000 */
[----:B------:R-:W-:Y:S01]  /*2d90*/  SHF.L.U32 R47, R47, 0x10, RZ ;  /* 0x000000102f2f7819 */ /* 0x000fe200000006ff */
[----:B------:R-:W-:Y:S01]  /*2da0*/  IMAD.U32 R66, R66, 0x10000, RZ ;  /* 0x0001000042427824 */ /* 0x000fe200078e00ff */
[----:B------:R-:W-:Y:S01]  /*2db0*/  SHF.L.U32 R46, R46, 0x10, RZ ;  /* 0x000000102e2e7819 */ /* 0x000fe200000006ff */
[----:B------:R-:W-:Y:S01]  /*2dc0*/  IMAD.U32 R48, R48, 0x10000, RZ ;  /* 0x0001000030307824 */ /* 0x000fe200078e00ff */
[----:B------:R-:W-:Y:S01]  /*2dd0*/  SHF.L.U32 R65, R65, 0x10, RZ ;  /* 0x0000001041417819 */ /* 0x000fe200000006ff */
[----:B------:R-:W1:Y:S01]  /*2de0*/  MUFU.EX2 R3, R3 ;  /* 0x0000000300037308 */ /* 0x000e620000000800 */
[----:B------:R-:W-:Y:S01]  /*2df0*/  SHF.L.U32 R64, R64, 0x10, RZ ;  /* 0x0000001040407819 */ /* 0x000fe200000006ff */
[----:B------:R-:W-:Y:S01]  /*2e00*/  IMAD.U32 R63, R63, 0x10000, RZ ;  /* 0x000100003f3f7824 */ /* 0x000fe200078e00ff */
[----:B------:R-:W-:Y:S01]  /*2e10*/  SHF.L.U32 R108, R108, 0x10, RZ ;  /* 0x000000106c6c7819 */ /* 0x000fe200000006ff */
[----:B------:R-:W-:Y:S01]  /*2e20*/  LDS.U16 R107, [R104+0x1a] ;  /* 0x00001a00686b7984 */ /* 0x000fe20000000400 */
[----:B--2---:R-:W-:-:S03]  /*2e30*/  IMAD.U32 R23, R32, 0x10000, RZ ;  /* 0x0001000020177824 */ /* 0x004fc600078e00ff */
[----:B------:R-:W2:Y:S01]  /*2e40*/  LDS.U16 R29, [R104+0xc] ;  /* 0x00000c00681d7984 */ /* 0x000ea20000000400 */
[----:B------:R-:W-:-:S04]  /*2e50*/  FMUL.FTZ R24, R50, R23 ;  /* 0x0000001732187220 */ /* 0x000fc80000410000 */
[----:B------:R-:W-:-:S04]  /*2e60*/  FMUL.FTZ R24, R131, R24 ;  /* 0x0000001883187220 */ /* 0x000fc80000410000 */
[----:B------:R-:W-:Y:S01]  /*2e70*/  FMUL.FTZ R5, R24, R25 ;  /* 0x0000001918057220 */ /* 0x000fe20000410000 */
[----:B---3--:R-:W-:Y:S02]  /*2e80*/  SHF.L.U32 R24, R26, 0x10, RZ ;  /* 0x000000101a187819 */ /* 0x008fe400000006ff */
[----:B----4-:R-:W-:Y:S01]  /*2e90*/  SHF.L.U32 R25, R31, 0x10, RZ ;  /* 0x000000101f197819 */ /* 0x010fe200000006ff */
[----:B-----5:R-:W-:Y:S02]  /*2ea0*/  IMAD.U32 R26, R38, 0x10000, RZ ;  /* 0x00010000261a7824 */ /* 0x020fe400078e00ff */
[----:B------:R-:W-:Y:S01]  /*2eb0*/  FADD.FTZ R4, -R130, 1 ;  /* 0x3f80000082047421 */ /* 0x000fe20000010100 */
[----:B------:R-:W-:Y:S01]  /*2ec0*/  FMUL.FTZ R31, R68, R24 ;  /* 0x00000018441f7220 */ /* 0x000fe20000410000 */
[----:B------:R-:W-:Y:S01]  /*2ed0*/  FADD.FTZ R32, -R128, 1 ;  /* 0x3f80000080207421 */ /* 0x000fe20000010100 */
[----:B------:R-:W-:Y:S01]  /*2ee0*/  FMUL.FTZ R49, R67, R25 ;  /* 0x0000001943317220 */ /* 0x000fe20000410000 */
[----:B------:R-:W-:Y:S01]  /*2ef0*/  FMUL.FTZ R28, R47, -1.4426950216293334961 ;  /* 0xbfb8aa3b2f1c7820 */ /* 0x000fe20000410000 */
[----:B------:R-:W-:Y:S01]  /*2f00*/  FMUL.FTZ R38, R66, R26 ;  /* 0x0000001a42267220 */ /* 0x000fe20000410000 */
[----:B------:R-:W-:Y:S01]  /*2f10*/  FMUL.FTZ R31, R130, R31 ;  /* 0x0000001f821f7220 */ /* 0x000fe20000410000 */
[----:B------:R-:W-:Y:S01]  /*2f20*/  FMUL.FTZ R27, R46, -1.4426950216293334961 ;  /* 0xbfb8aa3b2e1b7820 */ /* 0x000fe20000410000 */
[----:B------:R-:W-:Y:S01]  /*2f30*/  FFMA.FTZ R4, R129, R4, 1 ;  /* 0x3f80000081047423 */ /* 0x000fe20000010004 */
[----:B------:R-:W-:Y:S01]  /*2f40*/  FFMA.FTZ R32, R39, R32, 1 ;  /* 0x3f80000027207423 */ /* 0x000fe20000010020 */
[----:B------:R-:W-:Y:S01]  /*2f50*/  FMUL.FTZ R49, R128, R49 ;  /* 0x0000003180317220 */ /* 0x000fe20000410000 */
[----:B------:R-:W-:Y:S01]  /*2f60*/  FMUL.FTZ R86, R127, R38 ;  /* 0x000000267f567220 */ /* 0x000fe20000410000 */
[----:B------:R-:W-:Y:S01]  /*2f70*/  FMUL.FTZ R38, R31, R4 ;  /* 0x000000041f267220 */ /* 0x000fe20000410000 */
[----:B------:R-:W3:Y:S01]  /*2f80*/  MUFU.EX2 R28, R28 ;  /* 0x0000001c001c7308 */ /* 0x000ee20000000800 */
[----:B-1----:R-:W-:Y:S01]  /*2f90*/  FADD.FTZ R119, R3, 1 ;  /* 0x3f80000003777421 */ /* 0x002fe20000010000 */
[----:B------:R-:W1:Y:S01]  /*2fa0*/  LDS.U16 R31, [R104+0x10] ;  /* 0x00001000681f7984 */ /* 0x000e620000000400 */
[----:B------:R-:W-:-:S03]  /*2fb0*/  FMUL.FTZ R3, R49, R32 ;  /* 0x0000002031037220 */ /* 0x000fc60000410000 */
[----:B------:R-:W4:Y:S02]  /*2fc0*/  LDS.U16 R32, [R104+0x12] ;  /* 0x0000120068207984 */ /* 0x000f240000000400 */
[----:B------:R-:W5:Y:S02]  /*2fd0*/  MUFU.EX2 R27, R27 ;  /* 0x0000001b001b7308 */ /* 0x000f640000000800 */
[----:B------:R-:W4:Y:S06]  /*2fe0*/  LDS.U16 R49, [R104+0xe] ;  /* 0x00000e0068317984 */ /* 0x000f2c0000000400 */
[----:B------:R-:W0:Y:S01]  /*2ff0*/  MUFU.RCP R126, R126 ;  /* 0x0000007e007e7308 */ /* 0x000e220000001000 */
[----:B------:R-:W-:-:S07]  /*3000*/  FADD.FTZ R87, -R127, 1 ;  /* 0x3f8000007f577421 */ /* 0x000fce0000010100 */
[----:B------:R-:W2:Y:S01]  /*3010*/  MUFU.RCP R123, R123 ;  /* 0x0000007b007b7308 */ /* 0x000ea20000001000 */
[----:B------:R-:W-:Y:S01]  /*3020*/  FFMA.FTZ R87, R40, R87, 1 ;  /* 0x3f80000028577423 */ /* 0x000fe20000010057 */
[----:B---3--:R-:W-:Y:S01]  /*3030*/  FADD.FTZ R117, R28, 1 ;  /* 0x3f8000001c757421 */ /* 0x008fe20000010000 */
[----:B-----5:R-:W-:-:S05]  /*3040*/  FADD.FTZ R118, R27, 1 ;  /* 0x3f8000001b767421 */ /* 0x020fca0000010000 */
[----:B------:R-:W3:Y:S01]  /*3050*/  MUFU.RCP R125, R125 ;  /* 0x0000007d007d7308 */ /* 0x000ee20000001000 */
[----:B0-----:R-:W-:Y:S01]  /*3060*/  FADD.FTZ R28, -R126, 1 ;  /* 0x3f8000007e1c7421 */ /* 0x001fe20000010100 */
[----:B------:R-:W-:Y:S01]  /*3070*/  SHF.L.U32 R27, R85, 0x10, RZ ;  /* 0x00000010551b7819 */ /* 0x000fe200000006ff */
[----:B------:R-:W-:-:S05]  /*3080*/  FMUL.FTZ R4, R86, R87 ;  /* 0x0000005756047220 */ /* 0x000fca0000410000 */
[----:B------:R-:W0:Y:S01]  /*3090*/  MUFU.RCP R120, R120 ;  /* 0x0000007800787308 */ /* 0x000e220000001000 */
[----:B------:R-:W-:Y:S01]  /*30a0*/  FFMA.FTZ R87, R41, R28, 1 ;  /* 0x3f80000029577423 */ /* 0x000fe2000001001c */
[----:B------:R-:W-:Y:S01]  /*30b0*/  SHF.L.U32 R28, R37, 0x10, RZ ;  /* 0x00000010251c7819 */ /* 0x000fe200000006ff */
[----:B------:R-:W-:Y:S01]  /*30c0*/  FMUL.FTZ R30, R48, -1.4426950216293334961 ;  /* 0xbfb8aa3b301e7820 */ /* 0x000fe20000410000 */
[----:B------:R-:W-:Y:S01]  /*30d0*/  FMUL.FTZ R37, R65, R27 ;  /* 0x0000001b41257220 */ /* 0x000fe20000410000 */
[----:B--2---:R-:W-:Y:S01]  /*30e0*/  FADD.FTZ R86, -R123, 1 ;  /* 0x3f8000007b567421 */ /* 0x004fe20000010100 */
[----:B------:R-:W2:Y:S02]  /*30f0*/  LDS.U16 R85, [R104+0x14] ;  /* 0x0000140068557984 */ /* 0x000ea40000000400 */
[----:B------:R-:W5:Y:S01]  /*3100*/  MUFU.RCP R119, R119 ;  /* 0x0000007700777308 */ /* 0x000f620000001000 */
[----:B------:R-:W-:Y:S01]  /*3110*/  FFMA.FTZ R91, R43, R86, 1 ;  /* 0x3f8000002b5b7423 */ /* 0x000fe20000010056 */
[----:B------:R-:W-:Y:S01]  /*3120*/  FMUL.FTZ R88, R126, R37 ;  /* 0x000000257e587220 */ /* 0x000fe20000410000 */
[----:B---3--:R-:W-:Y:S01]  /*3130*/  FADD.FTZ R89, -R125, 1 ;  /* 0x3f8000007d597421 */ /* 0x008fe20000010100 */
[----:B------:R-:W-:Y:S01]  /*3140*/  FMUL.FTZ R86, R64, R28 ;  /* 0x0000001c40567220 */ /* 0x000fe20000410000 */
[----:B------:R-:W3:Y:S03]  /*3150*/  LDS.U16 R37, [R104+0x16] ;  /* 0x0000160068257984 */ /* 0x000ee60000000400 */
[----:B------:R-:W4:Y:S01]  /*3160*/  MUFU.RCP R118, R118 ;  /* 0x0000007600767308 */ /* 0x000f220000001000 */
[----:B------:R-:W-:-:S02]  /*3170*/  IMAD.U32 R29, R29, 0x10000, RZ ;  /* 0x000100001d1d7824 */ /* 0x000fc400078e00ff */
[----:B------:R-:W-:Y:S01]  /*3180*/  FMUL.FTZ R88, R88, R87 ;  /* 0x0000005758587220 */ /* 0x000fe20000410000 */
[----:B------:R-:W-:Y:S01]  /*3190*/  FFMA.FTZ R89, R42, R89, 1 ;  /* 0x3f8000002a597423 */ /* 0x000fe20000010059 */
[----:B------:R-:W-:-:S03]  /*31a0*/  FMUL.FTZ R86, R125, R86 ;  /* 0x000000567d567220 */ /* 0x000fc60000410000 */
[----:B------:R-:W2:Y:S01]  /*31b0*/  MUFU.EX2 R30, R30 ;  /* 0x0000001e001e7308 */ /* 0x000ea20000000800 */
[----:B0-----:R-:W-:Y:S01]  /*31c0*/  FADD.FTZ R87, -R120, 1 ;  /* 0x3f80000078577421 */ /* 0x001fe20000010100 */
[----:B------:R-:W-:Y:S01]  /*31d0*/  FMUL.FTZ R106, R108, -1.4426950216293334961 ;  /* 0xbfb8aa3b6c6a7820 */ /* 0x000fe20000410000 */
[----:B------:R-:W-:Y:S01]  /*31e0*/  SHF.L.U32 R53, R53, 0x10, RZ ;  /* 0x0000001035357819 */ /* 0x000fe200000006ff */
[----:B------:R-:W-:Y:S01]  /*31f0*/  FMUL.FTZ R90, R63, R29 ;  /* 0x0000001d3f5a7220 */ /* 0x000fe20000410000 */
[----:B------:R-:W-:Y:S01]  /*3200*/  FMUL.FTZ R89, R86, R89 ;  /* 0x0000005956597220 */ /* 0x000fe20000410000 */
[----:B------:R-:W-:Y:S01]  /*3210*/  FFMA.FTZ R86, R44, R87, 1 ;  /* 0x3f8000002c567423 */ /* 0x000fe20000010057 */
[----:B------:R-:W-:Y:S01]  /*3220*/  SHF.L.U32 R61, R61, 0x10, RZ ;  /* 0x000000103d3d7819 */ /* 0x000fe200000006ff */
[----:B------:R5:W0:Y:S01]  /*3230*/  MUFU.EX2 R36, R106 ;  /* 0x0000006a00247308 */ /* 0x000a220000000800 */
[----:B------:R-:W3:Y:S01]  /*3240*/  LDS.U16 R87, [R104+0x18] ;  /* 0x0000180068577984 */ /* 0x000ee20000000400 */
[----:B-1----:R-:W-:Y:S01]  /*3250*/  SHF.L.U32 R31, R31, 0x10, RZ ;  /* 0x000000101f1f7819 */ /* 0x002fe200000006ff */
[----:B------:R-:W-:Y:S01]  /*3260*/  FMUL.FTZ R90, R123, R90 ;  /* 0x0000005a7b5a7220 */ /* 0x000fe20000410000 */
[----:B------:R-:W-:Y:S01]  /*3270*/  FMUL.FTZ R33, R53, -1.4426950216293334961 ;  /* 0xbfb8aa3b35217820 */ /* 0x000fe20000410000 */
[----:B------:R-:W-:-:S02]  /*3280*/  IMAD.U32 R52, R52, 0x10000, RZ ;  /* 0x0001000034347824 */ /* 0x000fc400078e00ff */
[----:B------:R-:W-:Y:S02]  /*3290*/  IMAD.U32 R60, R60, 0x10000, RZ ;  /* 0x000100003c3c7824 */ /* 0x000fe400078e00ff */
[----:B-----5:R-:W-:Y:S01]  /*32a0*/  FADD.FTZ R106, -R119, 1 ;  /* 0x3f800000776a7421 */ /* 0x020fe20000010100 */
[----:B----4-:R-:W-:Y:S02]  /*32b0*/  IMAD.U32 R32, R32, 0x10000, RZ ;  /* 0x0001000020207824 */ /* 0x010fe400078e00ff */
[----:B------:R-:W-:Y:S01]  /*32c0*/  FMUL.FTZ R90, R90, R91 ;  /* 0x0000005b5a5a7220 */ /* 0x000fe20000410000 */
[----:B------:R-:W-:Y:S01]  /*32d0*/  FADD.FTZ R111, -R118, 1 ;  /* 0x3f800000766f7421 */ /* 0x000fe20000010100 */
[----:B------:R-:W-:Y:S01]  /*32e0*/  FFMA.FTZ R105, R45, R106, 1 ;  /* 0x3f8000002d697423 */ /* 0x000fe2000001006a */
[----:B------:R-:W-:Y:S01]  /*32f0*/  FMUL.FTZ R106, R61, R31 ;  /* 0x0000001f3d6a7220 */ /* 0x000fe20000410000 */
[----:B------:R-:W-:Y:S01]  /*3300*/  FMUL.FTZ R34, R52, -1.4426950216293334961 ;  /* 0xbfb8aa3b34227820 */ /* 0x000fe20000410000 */
[----:B------:R-:W-:Y:S01]  /*3310*/  FMUL.FTZ R91, R60, R32 ;  /* 0x000000203c5b7220 */ /* 0x000fe20000410000 */
[----:B--2---:R-:W-:Y:S01]  /*3320*/  FADD.FTZ R109, R30, 1 ;  /* 0x3f8000001e6d7421 */ /* 0x004fe20000010000 */
[----:B------:R-:W1:Y:S01]  /*3330*/  MUFU.EX2 R33, R33 ;  /* 0x0000002100217308 */ /* 0x000e620000000800 */
[----:B------:R-:W-:Y:S01]  /*3340*/  SHF.L.U32 R62, R62, 0x10, RZ ;  /* 0x000000103e3e7819 */ /* 0x000fe200000006ff */
[----:B------:R-:W-:Y:S01]  /*3350*/  FFMA.FTZ R111, R46, R111, 1 ;  /* 0x3f8000002e6f7423 */ /* 0x000fe2000001006f */
[----:B------:R-:W-:Y:S01]  /*3360*/  SHF.L.U32 R30, R49, 0x10, RZ ;  /* 0x00000010311e7819 */ /* 0x000fe200000006ff */
[----:B------:R-:W-:Y:S01]  /*3370*/  FMUL.FTZ R106, R119, R106 ;  /* 0x0000006a776a7220 */ /* 0x000fe20000410000 */
[----:B------:R-:W-:Y:S01]  /*3380*/  SHF.L.U32 R51, R51, 0x10, RZ ;  /* 0x0000001033337819 */ /* 0x000fe200000006ff */
[----:B------:R-:W-:-:S02]  /*3390*/  FMUL.FTZ R110, R118, R91 ;  /* 0x0000005b766e7220 */ /* 0x000fc40000410000 */
[----:B------:R-:W2:Y:S01]  /*33a0*/  MUFU.EX2 R34, R34 ;  /* 0x0000002200227308 */ /* 0x000ea20000000800 */
[----:B------:R-:W-:Y:S01]  /*33b0*/  FMUL.FTZ R49, R62, R30 ;  /* 0x0000001e3e317220 */ /* 0x000fe20000410000 */
[----:B------:R-:W-:Y:S01]  /*33c0*/  FMUL.FTZ R106, R106, R105 ;  /* 0x000000696a6a7220 */ /* 0x000fe20000410000 */
[----:B------:R-:W-:Y:S01]  /*33d0*/  FMUL.FTZ R105, R110, R111 ;  /* 0x0000006f6e697220 */ /* 0x000fe20000410000 */
[----:B------:R-:W-:Y:S01]  /*33e0*/  FMUL.FTZ R35, R51, -1.4426950216293334961 ;  /* 0xbfb8aa3b33237820 */ /* 0x000fe20000410000 */
[----:B------:R-:W4:Y:S01]  /*33f0*/  LDS.U16 R111, [R104+0x1c] ;  /* 0x00001c00686f7984 */ /* 0x000f220000000400 */
[----:B------:R-:W-:Y:S02]  /*3400*/  FMUL.FTZ R49, R120, R49 ;  /* 0x0000003178317220 */ /* 0x000fe40000410000 */
[----:B------:R-:W5:Y:S01]  /*3410*/  MUFU.RCP R117, R117 ;  /* 0x0000007500757308 */ /* 0x000f620000001000 */
[----:B------:R-:W4:Y:S01]  /*3420*/  LDS.U16 R110, [R104+0x1e] ;  /* 0x00001e00686e7984 */ /* 0x000f220000000400 */
[----:B------:R-:W-:Y:S01]  /*3430*/  FMUL.FTZ R91, R49, R86 ;  /* 0x00000056315b7220 */ /* 0x000fe20000410000 */
[----:B0-----:R-:W-:-:S05]  /*3440*/  FADD.FTZ R49, R36, 1 ;  /* 0x3f80000024317421 */ /* 0x001fca0000010000 */
[----:B------:R-:W0:Y:S01]  /*3450*/  MUFU.RCP R109, R109 ;  /* 0x0000006d006d7308 */ /* 0x000e220000001000 */
[----:B-1----:R-:W-:Y:S01]  /*3460*/  FADD.FTZ R115, R33, 1 ;  /* 0x3f80000021737421 */ /* 0x002fe20000010000 */
[----:B------:R-:W-:-:S06]  /*3470*/  SHF.L.U32 R59, R59, 0x10, RZ ;  /* 0x000000103b3b7819 */ /* 0x000fcc00000006ff */
[----:B------:R-:W1:Y:S01]  /*3480*/  MUFU.EX2 R35, R35 ;  /* 0x0000002300237308 */ /* 0x000e620000000800 */
[----:B------:R-:W-:Y:S02]  /*3490*/  IMAD.U32 R33, R85, 0x10000, RZ ;  /* 0x0001000055217824 */ /* 0x000fe400078e00ff */
[----:B--2---:R-:W-:Y:S01]  /*34a0*/  FADD.FTZ R121, R34, 1 ;  /* 0x3f80000022797421 */ /* 0x004fe20000010000 */
[----:B------:R-:W-:Y:S02]  /*34b0*/  SHF.L.U32 R58, R58, 0x10, RZ ;  /* 0x000000103a3a7819 */ /* 0x000fe400000006ff */
[----:B---3--:R-:W-:Y:S02]  /*34c0*/  SHF.L.U32 R34, R37, 0x10, RZ ;  /* 0x0000001025227819 */ /* 0x008fe400000006ff */
[----:B------:R-:W2:Y:S01]  /*34d0*/  MUFU.RCP R49, R49 ;  /* 0x0000003100317308 */ /* 0x000ea20000001000 */
[----:B-----5:R-:W-:Y:S01]  /*34e0*/  FADD.FTZ R86, -R117, 1 ;  /* 0x3f80000075567421 */ /* 0x020fe20000010100 */
[----:B------:R-:W-:Y:S01]  /*34f0*/  FMUL.FTZ R36, R59, R33 ;  /* 0x000000213b247220 */ /* 0x000fe20000410000 */
[----:B0-----:R-:W-:-:S05]  /*3500*/  FADD.FTZ R113, -R109, 1 ;  /* 0x3f8000006d717421 */ /* 0x001fca0000010100 */
[----:B------:R1:W0:Y:S01]  /*3510*/  MUFU.RCP R85, R115 ;  /* 0x0000007300557308 */ /* 0x0002220000001000 */
[----:B------:R-:W-:Y:S01]  /*3520*/  FMUL.FTZ R112, R58, R34 ;  /* 0x000000223a707220 */ /* 0x000fe20000410000 */
[----:B------:R-:W-:Y:S01]  /*3530*/  FFMA.FTZ R37, R47, R86, 1 ;  /* 0x3f8000002f257423 */ /* 0x000fe20000010056 */
[----:B------:R-:W-:Y:S01]  /*3540*/  FMUL.FTZ R36, R117, R36 ;  /* 0x0000002475247220 */ /* 0x000fe20000410000 */
[----:B------:R-:W-:Y:S01]  /*3550*/  FFMA.FTZ R114, R48, R113, 1 ;  /* 0x3f80000030727423 */ /* 0x000fe20000010071 */
[----:B------:R-:W-:Y:S01]  /*3560*/  FMUL.FTZ R113, R109, R112 ;  /* 0x000000706d717220 */ /* 0x000fe20000410000 */
[----:B------:R-:W-:Y:S01]  /*3570*/  SHF.L.U32 R57, R57, 0x10, RZ ;  /* 0x0000001039397819 */ /* 0x000fe200000006ff */
[----:B------:R-:W-:Y:S01]  /*3580*/  FMUL.FTZ R112, R36, R37 ;  /* 0x0000002524707220 */ /* 0x000fe20000410000 */
[----:B-1----:R-:W-:Y:S01]  /*3590*/  FADD.FTZ R115, R35, 1 ;  /* 0x3f80000023737421 */ /* 0x002fe20000010000 */
[----:B------:R-:W-:Y:S01]  /*35a0*/  SHF.L.U32 R35, R87, 0x10, RZ ;  /* 0x0000001057237819 */ /* 0x000fe200000006ff */
[----:B------:R-:W-:Y:S01]  /*35b0*/  IMAD.U32 R56, R56, 0x10000, RZ ;  /* 0x0001000038387824 */ /* 0x000fe200078e00ff */
[----:B------:R-:W-:Y:S01]  /*35c0*/  SHF.L.U32 R36, R107, 0x10, RZ ;  /* 0x000000106b247819 */ /* 0x000fe200000006ff */
[----:B------:R-:W1:Y:S01]  /*35d0*/  MUFU.RCP R87, R115 ;  /* 0x0000007300577308 */ /* 0x000e620000001000 */
[----:B------:R-:W-:Y:S01]  /*35e0*/  FMUL.FTZ R113, R113, R114 ;  /* 0x0000007271717220 */ /* 0x000fe20000410000 */
[----:B--2---:R-:W-:Y:S01]  /*35f0*/  FADD.FTZ R37, -R49, 1 ;  /* 0x3f80000031257421 */ /* 0x004fe20000010100 */
[----:B------:R-:W-:Y:S01]  /*3600*/  FMUL.FTZ R114, R57, R35 ;  /* 0x0000002339727220 */ /* 0x000fe20000410000 */
[----:B0-----:R-:W-:Y:S01]  /*3610*/  FADD.FTZ R124, -R85, 1 ;  /* 0x3f800000557c7421 */ /* 0x001fe20000010100 */
[----:B------:R-:W-:-:S03]  /*3620*/  FMUL.FTZ R122, R56, R36 ;  /* 0x00000024387a7220 */ /* 0x000fc60000410000 */
[----:B------:R-:W0:Y:S01]  /*3630*/  MUFU.RCP R86, R121 ;  /* 0x0000007900567308 */ /* 0x000e220000001000 */
[----:B------:R-:W-:Y:S01]  /*3640*/  FFMA.FTZ R116, R108, R37, 1 ;  /* 0x3f8000006c747423 */ /* 0x000fe20000010025 */
[----:B------:R-:W-:Y:S01]  /*3650*/  FMUL.FTZ R107, R49, R114 ;  /* 0x00000072316b7220 */ /* 0x000fe20000410000 */
[----:B------:R-:W-:Y:S01]  /*3660*/  FFMA.FTZ R37, R53, R124, 1 ;  /* 0x3f80000035257423 */ /* 0x000fe2000001007c */
[----:B------:R-:W-:Y:S01]  /*3670*/  FMUL.FTZ R114, R85, R122 ;  /* 0x0000007a55727220 */ /* 0x000fe20000410000 */
[----:B------:R-:W-:Y:S01]  /*3680*/  BAR.SYNC.DEFER_BLOCKING 0x0 ;  /* 0x0000000000007b1d */ /* 0x000fe20000010000 */
[----:B------:R-:W-:Y:S02]  /*3690*/  F2FP.BF16.F32.PACK_AB R5, R38, R5 ;  /* 0x000000052605723e */ /* 0x000fe400000010ff */
[----:B------:R-:W-:Y:S01]  /*36a0*/  FMUL.FTZ R114, R114, R37 ;  /* 0x0000002572727220 */ /* 0x000fe20000410000 */
[----:B----4-:R-:W-:Y:S01]  /*36b0*/  SHF.L.U32 R37, R111, 0x10, RZ ;  /* 0x000000106f257819 */ /* 0x010fe200000006ff */
[----:B------:R-:W-:Y:S01]  /*36c0*/  IMAD.U32 R55, R55, 0x10000, RZ ;  /* 0x0001000037377824 */ /* 0x000fe200078e00ff */
[----:B------:R-:W-:Y:S01]  /*36d0*/  SHF.L.U32 R54, R54, 0x10, RZ ;  /* 0x0000001036367819 */ /* 0x000fe200000006ff */
[----:B------:R-:W-:-:S02]  /*36e0*/  IMAD.U32 R38, R110, 0x10000, RZ ;  /* 0x000100006e267824 */ /* 0x000fc400078e00ff */
[----:B-1----:R-:W-:Y:S01]  /*36f0*/  FADD.FTZ R110, -R87, 1 ;  /* 0x3f800000576e7421 */ /* 0x002fe20000010100 */
[----:B------:R-:W-:Y:S01]  /*3700*/  FMUL.FTZ R107, R107, R116 ;  /* 0x000000746b6b7220 */ /* 0x000fe20000410000 */
[----:B------:R-:W-:Y:S01]  /*3710*/  FMUL.FTZ R111, R55, R37 ;  /* 0x00000025376f7220 */ /* 0x000fe20000410000 */
[----:B------:R-:W-:Y:S01]  /*3720*/  FMUL.FTZ R116, R54, R38 ;  /* 0x0000002636747220 */ /* 0x000fe20000410000 */
[C---:B0-----:R-:W-:Y:S01]  /*3730*/  FADD.FTZ R115, -R86.reuse, 1 ;  /* 0x3f80000056737421 */ /* 0x041fe20000010100 */
[----:B------:R-:W-:Y:S01]  /*3740*/  FFMA.FTZ R122, R51, R110, 1 ;  /* 0x3f800000337a7423 */ /* 0x000fe2000001006e */
[----:B------:R-:W-:Y:S01]  /*3750*/  FMUL.FTZ R110, R86, R111 ;  /* 0x0000006f566e7220 */ /* 0x000fe20000410000 */
[----:B------:R-:W-:Y:S01]  /*3760*/  FMUL.FTZ R111, R87, R116 ;  /* 0x00000074576f7220 */ /* 0x000fe20000410000 */
[----:B------:R-:W-:Y:S01]  /*3770*/  FFMA.FTZ R115, R52, R115, 1 ;  /* 0x3f80000034737423 */ /* 0x000fe20000010073 */
[----:B------:R-:W-:Y:S02]  /*3780*/  F2FP.BF16.F32.PACK_AB R3, R4, R3 ;  /* 0x000000030403723e */ /* 0x000fe400000010ff */
[----:B------:R-:W-:Y:S01]  /*3790*/  FMUL.FTZ R111, R111, R122 ;  /* 0x0000007a6f6f7220 */ /* 0x000fe20000410000 */
[----:B------:R-:W-:Y:S01]  /*37a0*/  FMUL.FTZ R110, R110, R115 ;  /* 0x000000736e6e7220 */ /* 0x000fe20000410000 */
[----:B------:R-:W-:-:S02]  /*37b0*/  F2FP.BF16.F32.PACK_AB R88, R89, R88 ;  /* 0x000000585958723e */ /* 0x000fc400000010ff */
[----:B------:R-:W-:Y:S02]  /*37c0*/  PRMT R4, R5, 0x7632, R4 ;  /* 0x0000763205047816 */ /* 0x000fe40000000004 */
[----:B------:R-:W-:Y:S02]  /*37d0*/  F2FP.BF16.F32.PACK_AB R105, R105, R106 ;  /* 0x0000006a6969723e */ /* 0x000fe400000010ff */
[----:B------:R-:W-:Y:S02]  /*37e0*/  PRMT R89, R3, 0x7632, R89 ;  /* 0x0000763203597816 */ /* 0x000fe40000000059 */
[----:B------:R-:W-:Y:S01]  /*37f0*/  F2FP.BF16.F32.PACK_AB R90, R91, R90 ;  /* 0x0000005a5b5a723e */ /* 0x000fe200000010ff */
[----:B------:R0:W-:Y:S01]  /*3800*/  STS.U16 [R104+0x4], R3 ;  /* 0x0000040368007388 */ /* 0x0001e20000000400 */
[----:B------:R-:W-:Y:S02]  /*3810*/  ISETP.NE.AND P6, PT, R132, RZ, PT ;  /* 0x000000ff8400720c */ /* 0x000fe40003fc5270 */
[----:B------:R-:W-:-:S02]  /*3820*/  F2FP.BF16.F32.PACK_AB R112, R113, R112 ;  /* 0x000000707170723e */ /* 0x000fc400000010ff */
[----:B------:R-:W-:Y:S02]  /*3830*/  F2FP.BF16.F32.PACK_AB R107, R114, R107 ;  /* 0x0000006b726b723e */ /* 0x000fe400000010ff */
[----:B------:R-:W-:Y:S01]  /*3840*/  F2FP.BF16.F32.PACK_AB R110, R111, R110 ;  /* 0x0000006e6f6e723e */ /* 0x000fe200000010ff */
[----:B------:R1:W-:Y:S01]  /*3850*/  STS.U16 [R104+0x2], R4 ;  /* 0x0000020468007388 */ /* 0x0003e20000000400 */
[----:B0-----:R-:W-:Y:S01]  /*3860*/  PRMT R3, R105, 0x7632, R3 ;  /* 0x0000763269037816 */ /* 0x001fe20000000003 */
[----:B------:R-:W-:Y:S02]  /*3870*/  ULEA UR17, UR26, UR17, 0x18 ;  /* 0x000000111a117291 */ /* 0x000fe4000f8ec03f */
[----:B------:R0:W-:Y:S01]  /*3880*/  STS.U16 [R104], R5 ;  /* 0x0000000568007388 */ /* 0x0001e20000000400 */
[----:B------:R-:W-:-:S03]  /*3890*/  PRMT R115, R88, 0x7632, R115 ;  /* 0x0000763258737816 */ /* 0x000fc60000000073 */
[----:B------:R2:W-:Y:S01]  /*38a0*/  STS.U16 [R104+0x6], R89 ;  /* 0x0000065968007388 */ /* 0x0005e20000000400 */
[----:B-1----:R-:W-:-:S03]  /*38b0*/  PRMT R4, R90, 0x7632, R4 ;  /* 0x000076325a047816 */ /* 0x002fc60000000004 */
[----:B------:R1:W-:Y:S01]  /*38c0*/  STS.U16 [R104+0xc], R90 ;  /* 0x00000c5a68007388 */ /* 0x0003e20000000400 */
[----:B0-----:R-:W-:-:S03]  /*38d0*/  PRMT R5, R112, 0x7632, R5 ;  /* 0x0000763270057816 */ /* 0x001fc60000000005 */
[----:B------:R0:W-:Y:S01]  /*38e0*/  STS.U16 [R104+0x12], R3 ;  /* 0x0000120368007388 */ /* 0x0001e20000000400 */
[----:B--2---:R-:W-:Y:S02]  /*38f0*/  PRMT R89, R107, 0x7632, R89 ;  /* 0x000076326b597816 */ /* 0x004fe40000000059 */
[----:B-1----:R-:W-:Y:S01]  /*3900*/  PRMT R90, R110, 0x7632, R90 ;  /* 0x000076326e5a7816 */ /* 0x002fe2000000005a */
[----:B------:R-:W-:Y:S01]  /*3910*/  STS.U16 [R104+0x8], R88 ;  /* 0x0000085868007388 */ /* 0x000fe20000000400 */
[----:B0-----:R-:W-:-:S03]  /*3920*/  MOV R3, UR28 ;  /* 0x0000001c00037c02 */ /* 0x001fc60008000f00 */
        /* <DEDUP_REMOVED lines=27> */
[----:B------:R-:W-:Y:S01]  /*3ae0*/  MOV R91, UR17 ;  /* 0x00000011005b7c02 */ /* 0x000fe20008000f00 */
[----:B------:R-:W-:Y:S06]  /*3af0*/  BAR.SYNC.DEFER_BLOCKING 0x0 ;  /* 0x0000000000007b1d */ /* 0x000fec0000010000 */
[----:B------:R-:W0:Y:S01]  /*3b00*/  LDS R116, [R91+0x1080] ;  /* 0x001080005b747984 */ /* 0x000e220000000800 */
[----:B------:R-:W-:-:S02]  /*3b10*/  LOP3.LUT R134, R134, 0xfffffffe, RZ, 0xc0, !PT ;  /* 0xfffffffe86867812 */ /* 0x000fc400078ec0ff */
[----:B------:R-:W-:Y:S02]  /*3b20*/  IADD3 R136, P1, R22, UR36, RZ ;  /* 0x0000002416887c10 */ /* 0x000fe4000ff3e0ff */
[----:B------:R-:W-:Y:S02]  /*3b30*/  @P6 LOP3.LUT R134, R134, 0x1, RZ, 0xfc, !PT ;  /* 0x0000000186866812 */ /* 0x000fe400078efcff */
[----:B------:R-:W-:Y:S01]  /*3b40*/  IADD3.X R137, R21, UR37, RZ, P1, !PT ;  /* 0x0000002515897c10 */ /* 0x000fe20008ffe4ff */
[----:B------:R1:W-:Y:S04]  /*3b50*/  STL [R1], R135 ;  /* 0x0000008701007387 */ /* 0x0003e80000100800 */
[----:B------:R1:W-:Y:S04]  /*3b60*/  STL [R1+0x48], R134 ;  /* 0x0000488601007387 */ /* 0x0003e80000100800 */
[----:B------:R1:W-:Y:S01]  /*3b70*/  STL.64 [R1+0x50], R136 ;  /* 0x0000508801007387 */ /* 0x0003e20000100a00 */
[----:B------:R-:W-:-:S02]  /*3b80*/  UIMAD UR17, UR29, UR32, URZ ;  /* 0x000000201d1172a4 */ /* 0x000fc4000f8e023f */
[----:B------:R-:W-:Y:S02]  /*3b90*/  UIMAD.WIDE.U32 UR26, UR53, UR32, URZ ;  /* 0x00000020351a72a5 */ /* 0x000fe4000f8e003f */
[----:B------:R-:W-:Y:S01]  /*3ba0*/  UIMAD UR30, UR53, UR33, UR17 ;  /* 0x00000021351e72a4 */ /* 0x000fe2000f8e0211 */
[----:B------:R-:W-:Y:S03]  /*3bb0*/  BSSY B0, `(.L_x_68) ;  /* 0x0000010000007945 */ /* 0x000fe60003800000 */
[----:B------:R-:W-:Y:S01]  /*3bc0*/  UIADD3 UR17, UR27, UR30, URZ ;  /* 0x0000001e1b117290 */ /* 0x000fe2000fffe03f */
[----:B0-----:R-:W-:-:S13]  /*3bd0*/  ISETP.GE.AND P0, PT, R22, R116, PT ;  /* 0x000000741600720c */ /* 0x001fda0003f06270 */
[----:B-1----:R-:W-:Y:S05]  /*3be0*/  @P0 BRA `(.L_x_69) ;  /* 0x0000000000300947 */ /* 0x002fea0003800000 */
[----:B------:R-:W-:Y:S01]  /*3bf0*/  IMAD.WIDE.U32 R2, R2, UR32, R136 ;  /* 0x0000002002027c25 */ /* 0x000fe2000f8e0088 */
[----:B------:R-:W-:Y:S02]  /*3c00*/  ULDC.64 UR34, c[0x0][0x3a0] ;  /* 0x0000e80000227ab9 */ /* 0x000fe40000000a00 */
[----:B------:R-:W-:Y:S01]  /*3c10*/  MOV R5, UR34 ;  /* 0x0000002200057c02 */ /* 0x000fe20008000f00 */
[----:B------:R-:W-:Y:S01]  /*3c20*/  UIMAD UR31, UR7, UR34, URZ ;  /* 0x00000022071f72a4 */ /* 0x000fe2000f8e023f */
[----:B------:R-:W-:-:S03]  /*3c30*/  VIADD R3, R3, UR30 ;  /* 0x0000001e03037c36 */ /* 0x000fc60008000000 */
[----:B------:R-:W-:Y:S02]  /*3c40*/  UIMAD UR31, UR8, UR35, UR31 ;  /* 0x00000023081f72a4 */ /* 0x000fe4000f8e021f */
[----:B------:R-:W-:Y:S01]  /*3c50*/  IMAD.WIDE.U32 R2, R5, UR8, R2 ;  /* 0x0000000805027c25 */ /* 0x000fe2000f8e0002 */
[----:B------:R-:W-:-:S04]  /*3c60*/  ULDC.64 UR34, c[0x0][0x3e8] ;  /* 0x0000fa0000227ab9 */ /* 0x000fc80000000a00 */
[----:B------:R-:W-:Y:S02]  /*3c70*/  IADD3 R3, R3, UR31, RZ ;  /* 0x0000001f03037c10 */ /* 0x000fe4000fffe0ff */
[----:B------:R-:W-:-:S04]  /*3c80*/  LEA R4, P0, R2, UR34, 0x1 ;  /* 0x0000002202047c11 */ /* 0x000fc8000f8008ff */
[----:B------:R-:W-:-:S05]  /*3c90*/  LEA.HI.X R5, R2, UR35, R3, 0x1, P0 ;  /* 0x0000002302057c11 */ /* 0x000fca00080f0c03 */
[----:B------:R0:W-:Y:S04]  /*3ca0*/  STG.E.U16 desc[UR18][R4.64], R133 ;  /* 0x0000008504007986 */ /* 0x0001e8000c101512 */
.L_x_69:
[----:B------:R-:W-:Y:S05]  /*3cb0*/  BSYNC B0 ;  /* 0x0000000000007941 */ /* 0x000fea0003800000 */
.L_x_68:
[----:B------:R-:W-:Y:S01]  /*3cc0*/  ULDC.64 UR30, c[0x0][0x3a0] ;  /* 0x0000e800001e7ab9 */ /* 0x000fe20000000a00 */
[----:B------:R-:W-:Y:S01]  /*3cd0*/  UMOV UR27, UR17 ;  /* 0x00000011001b7c82 */ /* 0x000fe20008000000 */
[----:B------:R-:W-:Y:S01]  /*3ce0*/  UIMAD UR32, UR7, UR30, URZ ;  /* 0x0000001e072072a4 */ /* 0x000fe2000f8e023f */
[-C--:B------:R-:W-:Y:S01]  /*3cf0*/  ISETP.GE.AND P3, PT, R15, R116.reuse, PT ;  /* 0x000000740f00720c */ /* 0x080fe20003f66270 */
[----:B------:R-:W-:Y:S01]  /*3d00*/  UIMAD.WIDE.U32 UR26, UR8, UR30, UR26 ;  /* 0x0000001e081a72a5 */ /* 0x000fe2000f8e001a */
[-C--:B------:R-:W-:Y:S01]  /*3d10*/  ISETP.GE.AND P5, PT, R13, R116.reuse, PT ;  /* 0x000000740d00720c */ /* 0x080fe20003fa6270 */
[----:B------:R-:W-:Y:S01]  /*3d20*/  UIMAD UR31, UR8, UR31, UR32 ;  /* 0x0000001f081f72a4 */ /* 0x000fe2000f8e0220 */
[-C--:B------:R-:W-:Y:S01]  /*3d30*/  ISETP.GE.AND P2, PT, R18, R116.reuse, PT ;  /* 0x000000741200720c */ /* 0x080fe20003f46270 */
[----:B------:R-:W-:Y:S01]  /*3d40*/  UIADD3 UR17, UP0, UR15, UR26, URZ ;  /* 0x0000001a0f117290 */ /* 0x000fe2000ff1e03f */
[----:B------:R-:W-:Y:S01]  /*3d50*/  ISETP.GE.AND P4, PT, R14, R116, PT ;  /* 0x000000740e00720c */ /* 0x000fe20003f86270 */
[----:B------:R-:W-:Y:S01]  /*3d60*/  ULDC.64 UR32, c[0x0][0x3e8] ;  /* 0x0000fa0000207ab9 */ /* 0x000fe20000000a00 */
[----:B------:R-:W-:Y:S01]  /*3d70*/  SHF.L.U32 R83, R83, 0x10, RZ ;  /* 0x0000001053537819 */ /* 0x000fe200000006ff */
[----:B------:R-:W-:Y:S01]  /*3d80*/  UIADD3.X UR26, UR16, UR31, UR27, UP0, !UPT ;  /* 0x0000001f101a7290 */ /* 0x000fe200087fe41b */
[----:B------:R-:W-:Y:S01]  /*3d90*/  LEA R2, P0, R22, UR32, 0x1 ;  /* 0x0000002016027c11 */ /* 0x000fe2000f8008ff */
[----:B------:R-:W-:Y:S01]  /*3da0*/  IMAD.U32 R3, RZ, RZ, UR17 ;  /* 0x00000011ff037e24 */ /* 0x000fe2000f8e00ff */
[----:B0-----:R-:W-:Y:S01]  /*3db0*/  MOV R4, UR17 ;  /* 0x0000001100047c02 */ /* 0x001fe20008000f00 */
[----:B------:R-:W-:Y:S01]  /*3dc0*/  ULDC.64 UR30, c[0x0][0x320] ;  /* 0x0000c800001e7ab9 */ /* 0x000fe20000000a00 */
[----:B------:R-:W-:Y:S01]  /*3dd0*/  SHF.L.U32 R82, R82, 0x10, RZ ;  /* 0x0000001052527819 */ /* 0x000fe200000006ff */
[----:B------:R-:W-:Y:S01]  /*3de0*/  FMUL.FTZ R39, R39, R128 ;  /* 0x0000008027277220 */ /* 0x000fe20000410000 */
[----:B------:R-:W-:Y:S01]  /*3df0*/  LEA R2, P1, R3, R2, 0x1 ;  /* 0x0000000203027211 */ /* 0x000fe200078208ff */
[----:B------:R-:W-:Y:S01]  /*3e00*/  FMUL.FTZ R40, R40, R127 ;  /* 0x0000007f28287220 */ /* 0x000fe20000410000 */
[----:B------:R-:W-:Y:S01]  /*3e10*/  LEA.HI.X R3, R22, UR33, R21, 0x1, P0 ;  /* 0x0000002116037c11 */ /* 0x000fe200080f0c15 */
[----:B------:R-:W-:Y:S01]  /*3e20*/  FMUL.FTZ R41, R41, R126 ;  /* 0x0000007e29297220 */ /* 0x000fe20000410000 */
[----:B------:R-:W-:Y:S01]  /*3e30*/  MOV R5, UR26 ;  /* 0x0000001a00057c02 */ /* 0x000fe20008000f00 */
[----:B------:R-:W-:Y:S01]  /*3e40*/  FMUL.FTZ R42, R42, R125 ;  /* 0x0000007d2a2a7220 */ /* 0x000fe20000410000 */
[-C--:B------:R-:W-:Y:S01]  /*3e50*/  ISETP.GE.AND P0, PT, R19, R116.reuse, PT ;  /* 0x000000741300720c */ /* 0x080fe20003f06270 */
[----:B------:R-:W-:Y:S01]  /*3e60*/  FMUL.FTZ R43, R43, R123 ;  /* 0x0000007b2b2b7220 */ /* 0x000fe20000410000 */
[----:B------:R-:W-:Y:S01]  /*3e70*/  LEA.HI.X R3, R4, R3, R5, 0x1, P1 ;  /* 0x0000000304037211 */ /* 0x000fe200008f0c05 */
[----:B------:R-:W-:Y:S01]  /*3e80*/  FMUL.FTZ R4, R0, R131 ;  /* 0x0000008300047220 */ /* 0x000fe20000410000 */
[----:B------:R-:W-:Y:S01]  /*3e90*/  ISETP.GE.AND P1, PT, R17, R116, PT ;  /* 0x000000741100720c */ /* 0x000fe20003f26270 */
[----:B------:R-:W-:Y:S01]  /*3ea0*/  FMUL.FTZ R5, R129, R130 ;  /* 0x0000008281057220 */ /* 0x000fe20000410000 */
[----:B------:R-:W-:Y:S01]  /*3eb0*/  SHF.L.U32 R80, R80, 0x10, RZ ;  /* 0x0000001050507819 */ /* 0x000fe200000006ff */
[----:B------:R-:W-:Y:S01]  /*3ec0*/  @!P3 STG.E.U16 desc[UR18][R2.64+-0xe80], R111 ;  /* 0xfff1806f0200b986 */ /* 0x000fe2000c101512 */
[----:B------:R-:W-:Y:S01]  /*3ed0*/  ISETP.GE.AND P3, PT, R6, R116, PT ;  /* 0x000000740600720c */ /* 0x000fe20003f66270 */
[----:B------:R-:W-:Y:S01]  /*3ee0*/  FMUL.FTZ R44, R44, R120 ;  /* 0x000000782c2c7220 */ /* 0x000fe20000410000 */
[----:B------:R-:W-:Y:S01]  /*3ef0*/  SHF.L.U32 R79, R79, 0x10, RZ ;  /* 0x000000104f4f7819 */ /* 0x000fe200000006ff */
[----:B------:R-:W-:Y:S01]  /*3f00*/  @!P5 STG.E.U16 desc[UR18][R2.64+-0xe00], R113 ;  /* 0xfff200710200d986 */ /* 0x000fe2000c101512 */
[-C--:B------:R-:W-:Y:S01]  /*3f10*/  ISETP.GE.AND P5, PT, R8, R116.reuse, PT ;  /* 0x000000740800720c */ /* 0x080fe20003fa6270 */
        /* <DEDUP_REMOVED lines=11> */
[-C--:B------:R-:W-:Y:S01]  /*3fd0*/  ISETP.GE.AND P2, PT, R12, R116.reuse, PT ;  /* 0x000000740c00720c */ /* 0x080fe20003f46270 */
[----:B------:R-:W-:Y:S01]  /*3fe0*/  FMUL.FTZ R48, R48, R109 ;  /* 0x0000006d30307220 */ /* 0x000fe20000410000 */
[----:B------:R-:W-:Y:S01]  /*3ff0*/  SHF.L.U32 R73, R73, 0x10, RZ ;  /* 0x0000001049497819 */ /* 0x000fe200000006ff */
[----:B------:R-:W-:Y:S01]  /*4000*/  @!P5 STG.E.U16 desc[UR18][R2.64+-0xcc0], R105 ;  /* 0xfff340690200d986 */ /* 0x000fe2000c101512 */
[----:B------:R-:W-:Y:S01]  /*4010*/  SHF.L.U32 R71, R71, 0x10, RZ ;  /* 0x0000001047477819 */ /* 0x000fe200000006ff */
[----:B------:R-:W-:Y:S01]  /*4020*/  FMUL.FTZ R49, R108, R49 ;  /* 0x000000316c317220 */ /* 0x000fe20000410000 */
[----:B------:R-:W-:Y:S01]  /*4030*/  SHF.L.U32 R70, R70, 0x10, RZ ;  /* 0x0000001046467819 */ /* 0x000fe200000006ff */
[----:B------:R-:W-:Y:S01]  /*4040*/  @!P0 STG.E.U16 desc[UR18][R2.64+-0xec0], R110 ;  /* 0xfff1406e02008986 */ /* 0x000fe2000c101512 */
[----:B------:R-:W-:Y:S01]  /*4050*/  ISETP.GE.AND P0, PT, R10, R116, PT ;  /* 0x000000740a00720c */ /* 0x000fe20003f06270 */
[----:B------:R-:W-:Y:S01]  /*4060*/  FMUL.FTZ R53, R53, R85 ;  /* 0x0000005535357220 */ /* 0x000fe20000410000 */
[----:B------:R-:W-:Y:S01]  /*4070*/  FMUL.FTZ R52, R52, R86 ;  /* 0x0000005634347220 */ /* 0x000fe20000410000 */
[----:B------:R-:W-:Y:S01]  /*4080*/  @!P1 STG.E.U16 desc[UR18][R2.64+-0xd80], R115 ;  /* 0xfff2807302009986 */ /* 0x000fe2000c101512 */
[----:B------:R-:W-:Y:S01]  /*4090*/  ISETP.GE.AND P1, PT, R7, R116, PT ;  /* 0x000000740700720c */ /* 0x000fe20003f26270 */
[----:B------:R-:W-:Y:S01]  /*40a0*/  FMUL.FTZ R51, R51, R87 ;  /* 0x0000005733337220 */ /* 0x000fe20000410000 */
[----:B------:R-:W-:Y:S01]  /*40b0*/  IMAD.U32 R84, R84, 0x10000, RZ ;  /* 0x0001000054547824 */ /* 0x000fe200078e00ff */
[----:B------:R-:W-:Y:S01]  /*40c0*/  @!P3 STG.E.U16 desc[UR18][R2.64+-0xc40], R107 ;  /* 0xfff3c06b0200b986 */ /* 0x000fe2000c101512 */
[----:B------:R-:W-:-:S02]  /*40d0*/  IMAD.U32 R81, R81, 0x10000, RZ ;  /* 0x0001000051517824 */ /* 0x000fc400078e00ff */
[----:B------:R-:W-:Y:S01]  /*40e0*/  FADD.FTZ R80, R80, UR5 ;  /* 0x0000000550507e21 */ /* 0x000fe20008010000 */
[----:B------:R-:W-:Y:S01]  /*40f0*/  IMAD.U32 R78, R78, 0x10000, RZ ;  /* 0x000100004e4e7824 */ /* 0x000fe200078e00ff */
[----:B------:R-:W-:Y:S01]  /*4100*/  @!P4 STG.E.U16 desc[UR18][R2.64+-0xe40], R112 ;  /* 0xfff1c0700200c986 */ /* 0x000fe2000c101512 */
[----:B------:R-:W-:Y:S01]  /*4110*/  ISETP.GE.AND P4, PT, R9, R116, PT ;  /* 0x000000740900720c */ /* 0x000fe20003f86270 */
[----:B------:R-:W-:Y:S02]  /*4120*/  IMAD.U32 R75, R75, 0x10000, RZ ;  /* 0x000100004b4b7824 */ /* 0x000fe400078e00ff */
[----:B------:R-:W-:Y:S01]  /*4130*/  FADD.FTZ R81, R81, UR5 ;  /* 0x0000000551517e21 */ /* 0x000fe20008010000 */
[----:B------:R0:W-:Y:S01]  /*4140*/  @!P0 STG.E.U16 desc[UR18][R2.64+-0xd40], R89 ;  /* 0xfff2c05902008986 */ /* 0x0001e2000c101512 */
[----:B------:R-:W-:Y:S01]  /*4150*/  ISETP.NE.U32.AND P0, PT, RZ, UR30, PT ;  /* 0x0000001eff007c0c */ /* 0x000fe2000bf05070 */
[----:B------:R-:W-:Y:S02]  /*4160*/  IMAD.U32 R72, R72, 0x10000, RZ ;  /* 0x0001000048487824 */ /* 0x000fe400078e00ff */
[----:B------:R-:W-:Y:S01]  /*4170*/  FADD.FTZ R79, R79, UR5 ;  /* 0x000000054f4f7e21 */ /* 0x000fe20008010000 */
[----:B------:R-:W-:Y:S01]  /*4180*/  @!P1 STG.E.U16 desc[UR18][R2.64+-0xc80], R106 ;  /* 0xfff3806a02009986 */ /* 0x000fe2000c101512 */
[----:B------:R-:W-:Y:S01]  /*4190*/  ISETP.NE.AND.EX P0, PT, RZ, UR31, PT, P0 ;  /* 0x0000001fff007c0c */ /* 0x000fe2000bf05300 */
[----:B------:R-:W-:-:S02]  /*41a0*/  IMAD.U32 R69, R69, 0x10000, RZ ;  /* 0x0001000045457824 */ /* 0x000fc400078e00ff */
[----:B------:R-:W-:Y:S01]  /*41b0*/  FADD.FTZ R78, R78, UR5 ;  /* 0x000000054e4e7e21 */ /* 0x000fe20008010000 */
[----:B------:R-:W-:Y:S01]  /*41c0*/  @!P2 STG.E.U16 desc[UR18][R2.64+-0xdc0], R114 ;  /* 0xfff240720200a986 */ /* 0x000fe2000c101512 */
[----:B------:R-:W-:Y:S01]  /*41d0*/  ISETP.GE.AND P2, PT, R20, R116, PT ;  /* 0x000000741400720c */ /* 0x000fe20003f46270 */
[----:B------:R-:W-:Y:S01]  /*41e0*/  FADD.FTZ R77, R77, UR5 ;  /* 0x000000054d4d7e21 */ /* 0x000fe20008010000 */
[----:B------:R-:W-:Y:S01]  /*41f0*/  FADD.FTZ R76, R76, UR5 ;  /* 0x000000054c4c7e21 */ /* 0x000fe20008010000 */
[----:B------:R1:W-:Y:S01]  /*4200*/  @!P4 STG.E.U16 desc[UR18][R2.64+-0xd00], R90 ;  /* 0xfff3005a0200c986 */ /* 0x0003e2000c101512 */
[----:B0-----:R-:W-:Y:S01]  /*4210*/  FADD.FTZ R89, R83, UR5 ;  /* 0x0000000553597e21 */ /* 0x001fe20008010000 */
[----:B------:R-:W-:Y:S01]  /*4220*/  FADD.FTZ R75, R75, UR5 ;  /* 0x000000054b4b7e21 */ /* 0x000fe20008010000 */
[----:B------:R-:W-:Y:S01]  /*4230*/  FADD.FTZ R74, R74, UR5 ;  /* 0x000000054a4a7e21 */ /* 0x000fe20008010000 */
[----:B------:R-:W-:Y:S01]  /*4240*/  FADD.FTZ R73, R73, UR5 ;  /* 0x0000000549497e21 */ /* 0x000fe20008010000 */
[----:B------:R-:W-:Y:S01]  /*4250*/  FADD.FTZ R72, R72, UR5 ;  /* 0x0000000548487e21 */ /* 0x000fe20008010000 */
[----:B------:R-:W-:Y:S01]  /*4260*/  FADD.FTZ R71, R71, UR5 ;  /* 0x0000000547477e21 */ /* 0x000fe20008010000 */
[----:B------:R-:W-:Y:S01]  /*4270*/  FADD.FTZ R70, R70, UR5 ;  /* 0x0000000546467e21 */ /* 0x000fe20008010000 */
[----:B------:R-:W-:Y:S01]  /*4280*/  FADD.FTZ R69, R69, UR5 ;  /* 0x0000000545457e21 */ /* 0x000fe20008010000 */
[----:B------:R-:W-:Y:S01]  /*4290*/  FMUL.FTZ R0, R50, R4 ;  /* 0x0000000432007220 */ /* 0x000fe20000410000 */
[----:B------:R0:W-:Y:S01]  /*42a0*/  @!P2 STG.E.U16 desc[UR18][R2.64+-0xfc0], R88 ;  /* 0xfff040580200a986 */ /* 0x0001e2000c101512 */
[----:B------:R-:W-:Y:S01]  /*42b0*/  FMUL.FTZ R68, R68, R5 ;  /* 0x0000000544447220 */ /* 0x000fe20000410000 */
[----:B-1----:R-:W-:Y:S01]  /*42c0*/  FADD.FTZ R90, R84, UR5 ;  /* 0x00000005545a7e21 */ /* 0x002fe20008010000 */
[----:B------:R-:W-:Y:S01]  /*42d0*/  FMUL.FTZ R67, R67, R39 ;  /* 0x0000002743437220 */ /* 0x000fe20000410000 */
        /* <DEDUP_REMOVED lines=8> */
[----:B0-----:R-:W-:Y:S01]  /*4360*/  FADD.FTZ R88, R82, UR5 ;  /* 0x0000000552587e21 */ /* 0x001fe20008010000 */
[----:B------:R-:W-:Y:S01]  /*4370*/  FMUL.FTZ R58, R58, R48 ;  /* 0x000000303a3a7220 */ /* 0x000fe20000410000 */
[----:B------:R-:W-:Y:S01]  /*4380*/  FMUL.FTZ R57, R57, R49 ;  /* 0x0000003139397220 */ /* 0x000fe20000410000 */
[----:B------:R-:W-:Y:S01]  /*4390*/  FMUL.FTZ R56, R56, R53 ;  /* 0x0000003538387220 */ /* 0x000fe20000410000 */
[----:B------:R-:W-:Y:S01]  /*43a0*/  FMUL.FTZ R55, R55, R52 ;  /* 0x0000003437377220 */ /* 0x000fe20000410000 */
[----:B------:R-:W-:Y:S01]  /*43b0*/  FMUL.FTZ R54, R54, R51 ;  /* 0x0000003336367220 */ /* 0x000fe20000410000 */
[----:B------:R-:W-:Y:S06]  /*43c0*/  @!P0 BRA `(.L_x_70) ;  /* 0x0000000800208947 */ /* 0x000fec0003800000 */
[----:B------:R-:W-:Y:S01]  /*43d0*/  BAR.SYNC.DEFER_BLOCKING 0x0 ;  /* 0x0000000000007b1d */ /* 0x000fe20000010000 */
[----:B------:R-:W-:Y:S01]  /*43e0*/  FMUL.FTZ R4, R4, R23 ;  /* 0x0000001704047220 */ /* 0x000fe20000410000 */
[----:B------:R-:W-:Y:S01]  /*43f0*/  FMUL.FTZ R5, R5, R24 ;  /* 0x0000001805057220 */ /* 0x000fe20000410000 */
[----:B------:R-:W-:Y:S01]  /*4400*/  FMUL.FTZ R27, R41, R27 ;  /* 0x0000001b291b7220 */ /* 0x000fe20000410000 */
[----:B------:R-:W-:Y:S01]  /*4410*/  FMUL.FTZ R28, R42, R28 ;  /* 0x0000001c2a1c7220 */ /* 0x000fe20000410000 */
[----:B------:R-:W-:Y:S01]  /*4420*/  FMUL.FTZ R25, R39, R25 ;  /* 0x0000001927197220 */ /* 0x000fe20000410000 */
[----:B------:R-:W-:Y:S01]  /*4430*/  FMUL.FTZ R26, R40, R26 ;  /* 0x0000001a281a7220 */ /* 0x000fe20000410000 */
[----:B------:R-:W-:Y:S01]  /*4440*/  F2FP.BF16.F32.PACK_AB R4, R5, R4 ;  /* 0x000000040504723e */ /* 0x000fe200000010ff */
[----:B------:R-:W-:Y:S01]  /*4450*/  FMUL.FTZ R29, R43, R29 ;  /* 0x0000001d2b1d7220 */ /* 0x000fe20000410000 */
[----:B------:R-:W-:Y:S01]  /*4460*/  F2FP.BF16.F32.PACK_AB R27, R28, R27 ;  /* 0x0000001b1c1b723e */ /* 0x000fe200000010ff */
        /* <DEDUP_REMOVED lines=9> */
[----:B------:R-:W-:Y:S01]  /*4500*/  F2FP.BF16.F32.PACK_AB R25, R26, R25 ;  /* 0x000000191a19723e */ /* 0x000fe200000010ff */
[----:B------:R-:W-:Y:S01]  /*4510*/  ULDC.64 UR32, c[0x0][0x2c0] ;  /* 0x0000b00000207ab9 */ /* 0x000fe20000000a00 */
[----:B------:R-:W-:Y:S01]  /*4520*/  PRMT R52, R4, 0x7632, R52 ;  /* 0x0000763204347816 */ /* 0x000fe20000000034 */
[----:B------:R-:W-:Y:S01]  /*4530*/  UIMAD UR29, UR29, UR32, URZ ;  /* 0x000000201d1d72a4 */ /* 0x000fe2000f8e023f */
[----:B------:R-:W-:Y:S01]  /*4540*/  PRMT R3, R27, 0x7632, R3 ;  /* 0x000076321b037816 */ /* 0x000fe20000000003 */
[----:B------:R0:W-:Y:S01]  /*4550*/  STS.U16 [R104], R4 ;  /* 0x0000000468007388 */ /* 0x0001e20000000400 */
[----:B------:R-:W-:Y:S01]  /*4560*/  F2FP.BF16.F32.PACK_AB R29, R30, R29 ;  /* 0x0000001d1e1d723e */ /* 0x000fe200000010ff */
[----:B------:R-:W-:Y:S01]  /*4570*/  UIMAD.WIDE.U32 UR26, UR53, UR32, URZ ;  /* 0x00000020351a72a5 */ /* 0x000fe2000f8e003f */
[----:B------:R-:W-:Y:S01]  /*4580*/  F2FP.BF16.F32.PACK_AB R31, R32, R31 ;  /* 0x0000001f201f723e */ /* 0x000fe200000010ff */
[----:B------:R1:W-:Y:S01]  /*4590*/  STS.U16 [R104+0x2], R52 ;  /* 0x0000023468007388 */ /* 0x0003e20000000400 */
[----:B------:R-:W-:Y:S01]  /*45a0*/  F2FP.BF16.F32.PACK_AB R33, R34, R33 ;  /* 0x000000212221723e */ /* 0x000fe200000010ff */
[----:B------:R-:W-:Y:S01]  /*45b0*/  UIMAD UR29, UR53, UR33, UR29 ;  /* 0x00000021351d72a4 */ /* 0x000fe2000f8e021d */
[----:B------:R-:W-:Y:S01]  /*45c0*/  F2FP.BF16.F32.PACK_AB R35, R36, R35 ;  /* 0x000000232423723e */ /* 0x000fe200000010ff */
[----:B------:R2:W-:Y:S01]  /*45d0*/  STS.U16 [R104+0xa], R3 ;  /* 0x00000a0368007388 */ /* 0x0005e20000000400 */
[----:B------:R-:W-:Y:S01]  /*45e0*/  F2FP.BF16.F32.PACK_AB R37, R38, R37 ;  /* 0x000000252625723e */ /* 0x000fe200000010ff */
[----:B------:R-:W-:Y:S01]  /*45f0*/  UIADD3 UR17, UR27, UR29, URZ ;  /* 0x0000001d1b117290 */ /* 0x000fe2000fffe03f */
[----:B------:R-:W-:Y:S01]  /*4600*/  PRMT R2, R25, 0x7632, R2 ;  /* 0x0000763219027816 */ /* 0x000fe20000000002 */
[----:B------:R-:W-:Y:S01]  /*4610*/  STS.U16 [R104+0x4], R25 ;  /* 0x0000041968007388 */ /* 0x000fe20000000400 */
[----:B0-----:R-:W-:Y:S01]  /*4620*/  PRMT R4, R31, 0x7632, R4 ;  /* 0x000076321f047816 */ /* 0x001fe20000000004 */
[----:B------:R-:W-:Y:S01]  /*4630*/  BSSY B0, `(.L_x_71) ;  /* 0x0000036000007945 */ /* 0x000fe20003800000 */
[----:B-1----:R-:W-:Y:S01]  /*4640*/  PRMT R52, R29, 0x7632, R52 ;  /* 0x000076321d347816 */ /* 0x002fe20000000034 */
[----:B------:R0:W-:Y:S01]  /*4650*/  STS.U16 [R104+0x6], R2 ;  /* 0x0000060268007388 */ /* 0x0001e20000000400 */
[----:B------:R-:W-:-:S02]  /*4660*/  PRMT R5, R35, 0x7632, R5 ;  /* 0x0000763223057816 */ /* 0x000fc40000000005 */
[----:B--2---:R-:W-:Y:S01]  /*4670*/  PRMT R3, R33, 0x7632, R3 ;  /* 0x0000763221037816 */ /* 0x004fe20000000003 */
[----:B------:R-:W-:Y:S01]  /*4680*/  STS.U16 [R104+0x8], R27 ;  /* 0x0000081b68007388 */ /* 0x000fe20000000400 */
[----:B------:R-:W-:-:S03]  /*4690*/  PRMT R24, R37, 0x7632, R24 ;  /* 0x0000763225187816 */ /* 0x000fc60000000018 */
        /* <DEDUP_REMOVED lines=30> */
[----:B------:R-:W0:Y:S02]  /*4880*/  LDS R83, [R91+0x1080] ;  /* 0x001080005b537984 */ /* 0x000e240000000800 */
[----:B0-----:R-:W-:-:S13]  /*4890*/  ISETP.GE.AND P0, PT, R22, R83, PT ;  /* 0x000000531600720c */ /* 0x001fda0003f06270 */
[----:B------:R-:W-:Y:S05]  /*48a0*/  @P0 BRA `(.L_x_72) ;  /* 0x0000000000380947 */ /* 0x000fea0003800000 */
[----:B------:R-:W-:Y:S01]  /*48b0*/  MOV R5, UR32 ;  /* 0x0000002000057c02 */ /* 0x000fe20008000f00 */
[----:B------:R-:W-:Y:S01]  /*48c0*/  IMAD.MOV.U32 R2, RZ, RZ, R136 ;  /* 0x000000ffff027224 */ /* 0x000fe200078e0088 */
[----:B------:R-:W-:Y:S01]  /*48d0*/  MOV R3, R137 ;  /* 0x0000008900037202 */ /* 0x000fe20000000f00 */
[----:B------:R-:W-:Y:S02]  /*48e0*/  ULDC.64 UR34, c[0x0][0x2c8] ;  /* 0x0000b20000227ab9 */ /* 0x000fe40000000a00 */
[----:B------:R-:W-:Y:S01]  /*48f0*/  UIMAD UR28, UR7, UR34, URZ ;  /* 0x00000022071c72a4 */ /* 0x000fe2000f8e023f */
[----:B------:R-:W-:-:S03]  /*4900*/  IMAD.WIDE.U32 R2, R5, UR53, R2 ;  /* 0x0000003505027c25 */ /* 0x000fc6000f8e0002 */
[----:B------:R-:W-:Y:S01]  /*4910*/  UIMAD UR28, UR8, UR35, UR28 ;  /* 0x00000023081c72a4 */ /* 0x000fe2000f8e021c */
[----:B------:R-:W-:Y:S01]  /*4920*/  IMAD.U32 R5, RZ, RZ, UR34 ;  /* 0x00000022ff057e24 */ /* 0x000fe2000f8e00ff */
[----:B------:R-:W-:-:S03]  /*4930*/  IADD3 R3, R3, UR29, RZ ;  /* 0x0000001d03037c10 */ /* 0x000fc6000fffe0ff */
[----:B------:R-:W-:-:S05]  /*4940*/  IMAD.WIDE.U32 R2, R5, UR8, R2 ;  /* 0x0000000805027c25 */ /* 0x000fca000f8e0002 */
[----:B------:R-:W-:Y:S02]  /*4950*/  IADD3 R3, R3, UR28, RZ ;  /* 0x0000001c03037c10 */ /* 0x000fe4000fffe0ff */
[----:B------:R-:W-:-:S04]  /*4960*/  LEA R4, P0, R2, UR30, 0x1 ;  /* 0x0000001e02047c11 */ /* 0x000fc8000f8008ff */
[----:B------:R-:W-:-:S05]  /*4970*/  LEA.HI.X R5, R2, UR31, R3, 0x1, P0 ;  /* 0x0000001f02057c11 */ /* 0x000fca00080f0c03 */
[----:B------:R0:W-:Y:S04]  /*4980*/  STG.E.U16 desc[UR18][R4.64], R23 ;  /* 0x0000001704007986 */ /* 0x0001e8000c101512 */
.L_x_72:
[----:B------:R-:W-:Y:S05]  /*4990*/  BSYNC B0 ;  /* 0x0000000000007941 */ /* 0x000fea0003800000 */
.L_x_71:
[----:B------:R-:W-:Y:S01]  /*49a0*/  ULDC.64 UR28, c[0x0][0x2c8] ;  /* 0x0000b200001c7ab9 */ /* 0x000fe20000000a00 */
[----:B------:R-:W-:Y:S01]  /*49b0*/  UMOV UR27, UR17 ;  /* 0x00000011001b7c82 */ /* 0x000fe20008000000 */
[----:B------:R-:W-:Y:S01]  /*49c0*/  LEA R2, P0, R22, UR30, 0x1 ;  /* 0x0000001e16027c11 */ /* 0x000fe2000f8008ff */
[----:B------:R-:W-:Y:S01]  /*49d0*/  UIMAD.WIDE.U32 UR26, UR8, UR28, UR26 ;  /* 0x0000001c081a72a5 */ /* 0x000fe2000f8e001a */
[-C--:B------:R-:W-:Y:S01]  /*49e0*/  ISETP.GE.AND P3, PT, R20, R83.reuse, PT ;  /* 0x000000531400720c */ /* 0x080fe20003f66270 */
[----:B------:R-:W-:Y:S01]  /*49f0*/  UIMAD UR28, UR7, UR28, URZ ;  /* 0x0000001c071c72a4 */ /* 0x000fe2000f8e023f */
[-C--:B------:R-:W-:Y:S01]  /*4a00*/  ISETP.GE.AND P2, PT, R19, R83.reuse, PT ;  /* 0x000000531300720c */ /* 0x080fe20003f46270 */
[----:B------:R-:W-:Y:S01]  /*4a10*/  UIADD3 UR17, UP0, UR15, UR26, URZ ;  /* 0x0000001a0f117290 */ /* 0x000fe2000ff1e03f */
[----:B------:R-:W-:Y:S01]  /*4a20*/  ISETP.GE.AND P1, PT, R18, R83, PT ;  /* 0x000000531200720c */ /* 0x000fe20003f26270 */
[----:B------:R-:W-:Y:S01]  /*4a30*/  UIMAD UR26, UR8, UR29, UR28 ;  /* 0x0000001d081a72a4 */ /* 0x000fe2000f8e021c */
[----:B------:R-:W-:-:S02]  /*4a40*/  LEA.HI.X R21, R22, UR31, R21, 0x1, P0 ;  /* 0x0000001f16157c11 */ /* 0x000fc400080f0c15 */
[-C--:B------:R-:W-:Y:S01]  /*4a50*/  ISETP.GE.AND P5, PT, R16, R83.reuse, PT ;  /* 0x000000531000720c */ /* 0x080fe20003fa6270 */
[----:B------:R-:W-:Y:S01]  /*4a60*/  UIADD3.X UR26, UR16, UR26, UR27, UP0, !UPT ;  /* 0x0000001a101a7290 */ /* 0x000fe200087fe41b */
[----:B------:R-:W-:Y:S02]  /*4a70*/  MOV R3, UR17 ;  /* 0x0000001100037c02 */ /* 0x000fe40008000f00 */
[----:B------:R-:W-:Y:S02]  /*4a80*/  ISETP.GE.AND P4, PT, R15, R83, PT ;  /* 0x000000530f00720c */ /* 0x000fe40003f86270 */
[----:B------:R-:W-:Y:S01]  /*4a90*/  LEA R2, P0, R3, R2, 0x1 ;  /* 0x0000000203027211 */ /* 0x000fe200078008ff */
[----:B0-----:R-:W-:-:S05]  /*4aa0*/  IMAD.U32 R4, RZ, RZ, UR26 ;  /* 0x0000001aff047e24 */ /* 0x001fca000f8e00ff */
[----:B------:R-:W-:Y:S02]  /*4ab0*/  LEA.HI.X R3, R3, R21, R4, 0x1, P0 ;  /* 0x0000001503037211 */ /* 0x000fe400000f0c04 */
        /* <DEDUP_REMOVED lines=24> */
[----:B------:R0:W-:Y:S02]  /*4c40*/  @!P1 STG.E.U16 desc[UR18][R2.64+-0xc40], R53 ;  /* 0xfff3c03502009986 */ /* 0x0001e4000c101512 */
.L_x_70:
[----:B0-----:R-:W2:Y:S01]  /*4c50*/  LDL.LU R3, [R1+0x5c] ;  /* 0x00005c0001037983 */ /* 0x001ea20000300800 */
[----:B------:R-:W0:Y:S01]  /*4c60*/  LDC R2, c[0x0][0x21c] ;  /* 0x00008700ff027b82 */ /* 0x000e220000000800 */
[----:B------:R-:W-:Y:S01]  /*4c70*/  SHF.L.U32 R17, R135, 0x10, RZ ;  /* 0x0000001087117819 */ /* 0x000fe200000006ff */
[----:B------:R-:W-:Y:S01]  /*4c80*/  IMAD.U32 R15, R158, 0x10000, RZ ;  /* 0x000100009e0f7824 */ /* 0x000fe200078e00ff */
        /* <DEDUP_REMOVED lines=9> */
[----:B------:R-:W-:Y:S01]  /*4d20*/  FMUL.FTZ R53, R0, UR4 ;  /* 0x0000000400357c20 */ /* 0x000fe20008410000 */
        /* <DEDUP_REMOVED lines=10> */
[----:B------:R-:W-:Y:S01]  /*4dd0*/  FMUL.FTZ R47, R63, UR4 ;  /* 0x000000043f2f7c20 */ /* 0x000fe20008410000 */
[----:B0-----:R-:W-:Y:S01]  /*4de0*/  ISETP.GE.AND P0, PT, R2, 0x1, PT ;  /* 0x000000010200780c */ /* 0x001fe20003f06270 */
        /* <DEDUP_REMOVED lines=9> */
[----:B------:R-:W-:-:S02]  /*4e80*/  CS2R R32, SRZ ;  /* 0x0000000000207805 */ /* 0x000fc4000001ff00 */
[----:B------:R-:W-:Y:S02]  /*4e90*/  CS2R R30, SRZ ;  /* 0x00000000001e7805 */ /* 0x000fe4000001ff00 */
[----:B------:R-:W-:Y:S02]  /*4ea0*/  CS2R R28, SRZ ;  /* 0x00000000001c7805 */ /* 0x000fe4000001ff00 */
[----:B------:R-:W-:Y:S02]  /*4eb0*/  CS2R R26, SRZ ;  /* 0x00000000001a7805 */ /* 0x000fe4000001ff00 */
[----:B------:R-:W-:Y:S02]  /*4ec0*/  CS2R R24, SRZ ;  /* 0x0000000000187805 */ /* 0x000fe4000001ff00 */
[----:B------:R-:W-:Y:S02]  /*4ed0*/  CS2R R22, SRZ ;  /* 0x0000000000167805 */ /* 0x000fe4000001ff00 */
[----:B------:R-:W-:-:S02]  /*4ee0*/  CS2R R20, SRZ ;  /* 0x0000000000147805 */ /* 0x000fc4000001ff00 */
[----:B------:R-:W-:Y:S01]  /*4ef0*/  CS2R R18, SRZ ;  /* 0x0000000000127805 */ /* 0x000fe2000001ff00 */
[----:B------:R-:W-:Y:S01]  /*4f00*/  BAR.SYNC.DEFER_BLOCKING 0x0 ;  /* 0x0000000000007b1d */ /* 0x000fe20000010000 */
[----:B--2---:R-:W-:-:S04]  /*4f10*/  FFMA.FTZ R3, R0, R17, R3 ;  /* 0x0000001100037223 */ /* 0x004fc80000010003 */
        /* <DEDUP_REMOVED lines=14> */
[----:B------:R-:W-:-:S05]  /*5000*/  FFMA.FTZ R2, R54, R40, R3 ;  /* 0x0000002836027223 */ /* 0x000fca0000010003 */
[----:B------:R0:W-:Y:S01]  /*5010*/  STL [R1+0x5c], R2 ;  /* 0x00005c0201007387 */ /* 0x0001e20000100800 */
[----:B------:R-:W-:Y:S05]  /*5020*/  @!P0 BRA `(.L_x_73) ;  /* 0x0000002400f08947 */ /* 0x000fea0003800000 */
[----:B------:R-:W-:Y:S01]  /*5030*/  ISETP.NE.AND P0, PT, R132, RZ, PT ;  /* 0x000000ff8400720c */ /* 0x000fe20003f05270 */
[----:B------:R-:W-:Y:S01]  /*5040*/  ULDC.64 UR48, c[0x0][0x230] ;  /* 0x00008c0000307ab9 */ /* 0x000fe20000000a00 */
[----:B------:R-:W-:Y:S01]  /*5050*/  MOV R42, R134 ;  /* 0x00000086002a7202 */ /* 0x000fe20000000f00 */
[----:B------:R-:W-:Y:S01]  /*5060*/  UIMAD UR17, UR7, UR48, URZ ;  /* 0x00000030071172a4 */ /* 0x000fe2000f8e023f */
[----:B------:R-:W-:Y:S01]  /*5070*/  FMUL.FTZ R17, R90, R17 ;  /* 0x000000115a117220 */ /* 0x000fe20000410000 */
[----:B------:R-:W-:Y:S01]  /*5080*/  ULDC.64 UR30, c[0x0][0x248] ;  /* 0x00009200001e7ab9 */ /* 0x000fe20000000a00 */
[----:B------:R-:W-:Y:S01]  /*5090*/  LOP3.LUT R42, R42, 0xfffffffd, RZ, 0xc0, !PT ;  /* 0xfffffffd2a2a7812 */ /* 0x000fe200078ec0ff */
[----:B------:R-:W-:Y:S01]  /*50a0*/  UIMAD UR49, UR8, UR49, UR17 ;  /* 0x00000031083172a4 */ /* 0x000fe2000f8e0211 */
[----:B------:R-:W-:Y:S01]  /*50b0*/  FMUL.FTZ R16, R89, R16 ;  /* 0x0000001059107220 */ /* 0x000fe20000410000 */
[----:B------:R-:W-:Y:S01]  /*50c0*/  UIMAD UR17, UR7, UR30, URZ ;  /* 0x0000001e071172a4 */ /* 0x000fe2000f8e023f */
[----:B------:R-:W-:Y:S01]  /*50d0*/  FMUL.FTZ R15, R88, R15 ;  /* 0x0000000f580f7220 */ /* 0x000fe20000410000 */
[----:B------:R-:W-:Y:S01]  /*50e0*/  ULDC.64 UR32, c[0x0][0x268] ;  /* 0x00009a0000207ab9 */ /* 0x000fe20000000a00 */
[----:B------:R-:W-:Y:S01]  /*50f0*/  UIMAD.WIDE.U32 UR28, UR8, UR30, URZ ;  /* 0x0000001e081c72a5 */ /* 0x000fe2000f8e003f */
[----:B------:R-:W-:Y:S01]  /*5100*/  @P0 LOP3.LUT R42, R42, 0x2, RZ, 0xfc, !PT ;  /* 0x000000022a2a0812 */ /* 0x000fe200078efcff */
[----:B------:R-:W-:Y:S01]  /*5110*/  UIMAD UR50, UR8, UR31, UR17 ;  /* 0x0000001f083272a4 */ /* 0x000fe2000f8e0211 */
[----:B------:R-:W-:Y:S01]  /*5120*/  FMUL.FTZ R14, R81, R14 ;  /* 0x0000000e510e7220 */ /* 0x000fe20000410000 */
[----:B------:R-:W-:Y:S01]  /*5130*/  UIADD3 UR17, UR54, -0x1, URZ ;  /* 0xffffffff36117890 */ /* 0x000fe2000fffe03f */
[----:B------:R-:W-:Y:S01]  /*5140*/  FMUL.FTZ R13, R80, R13 ;  /* 0x0000000d500d7220 */ /* 0x000fe20000410000 */
[----:B------:R1:W-:Y:S01]  /*5150*/  STL [R1+0x48], R42 ;  /* 0x0000482a01007387 */ /* 0x0003e20000100800 */
[----:B------:R-:W-:Y:S01]  /*5160*/  UIMAD UR7, UR7, UR32, URZ ;  /* 0x00000020070772a4 */ /* 0x000fe2000f8e023f */
[----:B------:R-:W-:Y:S01]  /*5170*/  FMUL.FTZ R12, R79, R12 ;  /* 0x0000000c4f0c7220 */ /* 0x000fe20000410000 */
[----:B------:R-:W-:Y:S01]  /*5180*/  UIMAD.WIDE.U32 UR30, UR8, UR32, URZ ;  /* 0x00000020081e72a5 */ /* 0x000fe2000f8e003f */
[----:B------:R-:W-:Y:S01]  /*5190*/  FMUL.FTZ R11, R78, R11 ;  /* 0x0000000b4e0b7220 */ /* 0x000fe20000410000 */
[----:B------:R-:W-:Y:S01]  /*51a0*/  ULEA.HI UR32, UR17, UR17, URZ, 0x1 ;  /* 0x0000001111207291 */ /* 0x000fe2000f8f083f */
[----:B------:R-:W-:Y:S01]  /*51b0*/  FMUL.FTZ R10, R77, R10 ;  /* 0x0000000a4d0a7220 */ /* 0x000fe20000410000 */
[----:B------:R-:W-:Y:S01]  /*51c0*/  UIMAD.WIDE.U32 UR26, UR8, UR48, URZ ;  /* 0x00000030081a72a5 */ /* 0x000fe2000f8e003f */
[----:B------:R-:W-:Y:S01]  /*51d0*/  FMUL.FTZ R9, R76, R9 ;  /* 0x000000094c097220 */ /* 0x000fe20000410000 */
[----:B------:R-:W-:Y:S01]  /*51e0*/  ULOP3.LUT UR32, UR32, 0xfffffe, URZ, 0xc0, !UPT ;  /* 0x00fffffe20207892 */ /* 0x000fe2000f8ec03f */
[----:B------:R-:W-:Y:S01]  /*51f0*/  FMUL.FTZ R8, R75, R8 ;  /* 0x000000084b087220 */ /* 0x000fe20000410000 */
[----:B------:R-:W-:Y:S01]  /*5200*/  UIMAD UR51, UR8, UR33, UR7 ;  /* 0x00000021083372a4 */ /* 0x000fe2000f8e0207 */
[----:B------:R-:W-:Y:S01]  /*5210*/  FMUL.FTZ R7, R74, R7 ;  /* 0x000000074a077220 */ /* 0x000fe20000410000 */
[----:B------:R-:W-:Y:S01]  /*5220*/  FMUL.FTZ R6, R73, R6 ;  /* 0x0000000649067220 */ /* 0x000fe20000410000 */
[----:B------:R-:W-:Y:S01]  /*5230*/  FMUL.FTZ R5, R72, R5 ;  /* 0x0000000548057220 */ /* 0x000fe20000410000 */
[----:B------:R-:W-:Y:S01]  /*5240*/  FMUL.FTZ R4, R71, R4 ;  /* 0x0000000447047220 */ /* 0x000fe20000410000 */
[----:B------:R-:W-:Y:S01]  /*5250*/  FMUL.FTZ R3, R70, R41 ;  /* 0x0000002946037220 */ /* 0x000fe20000410000 */
[----:B0-----:R-:W-:Y:S01]  /*5260*/  FMUL.FTZ R2, R69, R40 ;  /* 0x0000002845027220 */ /* 0x001fe20000410000 */
[----:B------:R-:W-:Y:S01]  /*5270*/  IMAD.MOV.U32 R33, RZ, RZ, RZ ;  /* 0x000000ffff217224 */ /* 0x000fe200078e00ff */
[----:B------:R-:W-:Y:S01]  /*5280*/  UIADD3 UR17, UR17, -UR32, URZ ;  /* 0x8000002011117290 */ /* 0x000fe2000fffe03f */
[----:B------:R-:W-:Y:S01]  /*5290*/  UMOV UR7, URZ ;  /* 0x0000003f00077c82 */ /* 0x000fe20008000000 */
[----:B------:R-:W-:Y:S01]  /*52a0*/  ULDC UR55, c[0x0][0x224] ;  /* 0x0000890000377ab9 */ /* 0x000fe20000000800 */
[----:B------:R-:W-:Y:S01]  /*52b0*/  ULDC UR56, c[0x0][0x21c] ;  /* 0x0000870000387ab9 */ /* 0x000fe20000000800 */
[----:B------:R-:W-:-:S02]  /*52c0*/  UIADD3 UR49, UR27, UR49, URZ ;  /* 0x000000311b317290 */ /* 0x000fc4000fffe03f */
[----:B------:R-:W-:Y:S02]  /*52d0*/  UIADD3 UR50, UR29, UR50, URZ ;  /* 0x000000321d327290 */ /* 0x000fe4000fffe03f */
[----:B------:R-:W-:Y:S01]  /*52e0*/  UIADD3 UR51, UR31, UR51, URZ ;  /* 0x000000331f337290 */ /* 0x000fe2000fffe03f */
[----:B------:R-:W-:Y:S01]  /*52f0*/  ULDC.64 UR32, c[0x0][0x2e0] ;  /* 0x0000b80000207ab9 */ /* 0x000fe20000000a00 */
[----:B------:R-:W-:Y:S01]  /*5300*/  ULDC.64 UR34, c[0x0][0x270] ;  /* 0x00009c0000227ab9 */ /* 0x000fe20000000a00 */
[----:B------:R-:W-:Y:S01]  /*5310*/  ULDC.64 UR36, c[0x0][0x2d8] ;  /* 0x0000b60000247ab9 */ /* 0x000fe20000000a00 */
[----:B------:R-:W-:Y:S01]  /*5320*/  ULDC.64 UR38, c[0x0][0x250] ;  /* 0x0000940000267ab9 */ /* 0x000fe20000000a00 */
[----:B------:R-:W-:Y:S01]  /*5330*/  ULDC.64 UR40, c[0x0][0x2d0] ;  /* 0x0000b40000287ab9 */ /* 0x000fe20000000a00 */
[----:B-1----:R-:W-:-:S06]  /*5340*/  ULDC.64 UR42, c[0x0][0x238] ;  /* 0x00008e00002a7ab9 */ /* 0x002fcc0000000a00 */
.L_x_85:
[----:B------:R-:W-:Y:S01]  /*5350*/  USHF.R.S32.HI UR52, URZ, 0x1f, UR7 ;  /* 0x0000001f3f347899 */ /* 0x000fe20008011407 */
[----:B------:R-:W-:-:S03]  /*5360*/  UMOV UR48, UR26 ;  /* 0x0000001a00307c82 */ /* 0x000fc60008000000 */
[----:B------:R-:W-:Y:S02]  /*5370*/  UIMAD UR46, UR52, UR42, URZ ;  /* 0x0000002a342e72a4 */ /* 0x000fe4000f8e023f */
[----:B------:R-:W-:Y:S02]  /*5380*/  UIMAD.WIDE.U32 UR44, UR7, UR42, UR48 ;  /* 0x0000002a072c72a5 */ /* 0x000fe4000f8e0030 */
[----:B------:R-:W-:Y:S02]  /*5390*/  UIMAD UR46, UR7, UR43, UR46 ;  /* 0x0000002b072e72a4 */ /* 0x000fe4000f8e022e */
[----:B------:R-:W-:Y:S02]  /*53a0*/  ULEA UR47, UP0, UR44, UR40, 0x2 ;  /* 0x000000282c2f7291 */ /* 0x000fe4000f80103f */
[----:B------:R-:W-:-:S04]  /*53b0*/  UIADD3 UR45, UR45, UR46, URZ ;  /* 0x0000002e2d2d7290 */ /* 0x000fc8000fffe03f */
[----:B------:R-:W-:Y:S01]  /*53c0*/  ULEA.HI.X UR44, UR44, UR41, UR45, 0x2, UP0 ;  /* 0x000000292c2c7291 */ /* 0x000fe200080f142d */
[----:B------:R-:W-:-:S05]  /*53d0*/  MOV R40, UR47 ;  /* 0x0000002f00287c02 */ /* 0x000fca0008000f00 */
[----:B------:R-:W-:-:S05]  /*53e0*/  MOV R41, UR44 ;  /* 0x0000002c00297c02 */ /* 0x000fca0008000f00 */
[----:B0-----:R0:W2:Y:S01]  /*53f0*/  LDG.E R40, desc[UR18][R40.64] ;  /* 0x0000001228287981 */ /* 0x0010a2000c1e1900 */
[----:B------:R-:W-:Y:S02]  /*5400*/  UIMAD UR58, UR52, UR38, URZ ;  /* 0x00000026343a72a4 */ /* 0x000fe4000f8e023f */
[----:B------:R-:W-:Y:S01]  /*5410*/  UIMAD UR52, UR52, UR34, URZ ;  /* 0x00000022343472a4 */ /* 0x000fe2000f8e023f */
[----:B------:R-:W1:Y:S01]  /*5420*/  S2R R164, SR_TID.X ;  /* 0x0000000000a47919 */ /* 0x000e620000002100 */
[----:B------:R-:W-:Y:S01]  /*5430*/  UMOV UR44, UR28 ;  /* 0x0000001c002c7c82 */ /* 0x000fe20008000000 */
[----:B------:R-:W-:Y:S01]  /*5440*/  UMOV UR45, UR50 ;  /* 0x00000032002d7c82 */ /* 0x000fe20008000000 */
[----:B------:R-:W-:Y:S01]  /*5450*/  UMOV UR46, UR30 ;  /* 0x0000001e002e7c82 */ /* 0x000fe20008000000 */
[----:B------:R-:W-:Y:S01]  /*5460*/  UMOV UR47, UR51 ;  /* 0x00000033002f7c82 */ /* 0x000fe20008000000 */
[----:B------:R-:W-:Y:S02]  /*5470*/  UIMAD.WIDE.U32 UR44, UR7, UR38, UR44 ;  /* 0x00000026072c72a5 */ /* 0x000fe4000f8e002c */
[----:B------:R-:W-:-:S02]  /*5480*/  UIMAD UR59, UR7, UR39, UR58 ;  /* 0x00000027073b72a4 */ /* 0x000fc4000f8e023a */
[----:B------:R-:W-:Y:S02]  /*5490*/  UIMAD.WIDE.U32 UR46, UR7, UR34, UR46 ;  /* 0x00000022072e72a5 */ /* 0x000fe4000f8e002e */
[----:B------:R-:W-:Y:S02]  /*54a0*/  UIMAD UR60, UR7, UR35, UR52 ;  /* 0x00000023073c72a4 */ /* 0x000fe4000f8e0234 */
[----:B------:R-:W-:Y:S02]  /*54b0*/  ULEA UR57, UR17, UR7, 0x8 ;  /* 0x0000000711397291 */ /* 0x000fe4000f8e403f */
[----:B------:R-:W-:Y:S02]  /*54c0*/  UIADD3 UR59, UR45, UR59, URZ ;  /* 0x0000003b2d3b7290 */ /* 0x000fe4000fffe03f */
[----:B------:R-:W-:Y:S02]  /*54d0*/  ULEA UR58, UP0, UR44, UR36, 0x2 ;  /* 0x000000242c3a7291 */ /* 0x000fe4000f80103f */
[----:B------:R-:W-:-:S02]  /*54e0*/  ULEA UR52, UP1, UR46, UR32, 0x2 ;  /* 0x000000202e347291 */ /* 0x000fc4000f82103f */
[----:B------:R-:W-:Y:S02]  /*54f0*/  UIADD3 UR45, UR47, UR60, URZ ;  /* 0x0000003c2f2d7290 */ /* 0x000fe4000fffe03f */
[----:B------:R-:W-:Y:S02]  /*5500*/  ULEA.HI.X UR44, UR44, UR37, UR59, 0x2, UP0 ;  /* 0x000000252c2c7291 */ /* 0x000fe400080f143b */
[----:B------:R-:W-:Y:S01]  /*5510*/  ULEA.HI.X UR46, UR46, UR33, UR45, 0x2, UP1 ;  /* 0x000000212e2e7291 */ /* 0x000fe200088f142d */
[----:B------:R-:W-:-:S03]  /*5520*/  MOV R42, UR52 ;  /* 0x00000034002a7c02 */ /* 0x000fc60008000f00 */
[----:B0-----:R-:W-:Y:S02]  /*5530*/  IMAD.U32 R41, RZ, RZ, UR44 ;  /* 0x0000002cff297e24 */ /* 0x001fe4000f8e00ff */
[----:B------:R-:W-:Y:S02]  /*5540*/  MOV R43, UR46 ;  /* 0x0000002e002b7c02 */ /* 0x000fe40008000f00 */
[C---:B-1----:R-:W-:Y:S02]  /*5550*/  IADD3 R84, R164.reuse, 0x200, RZ ;  /* 0x00000200a4547810 */ /* 0x042fe40007ffe0ff */
[C---:B------:R-:W-:Y:S02]  /*5560*/  ISETP.NE.AND P3, PT, R164.reuse, RZ, PT ;  /* 0x000000ffa400720c */ /* 0x040fe40003f65270 */
[----:B------:R-:W-:Y:S02]  /*5570*/  ISETP.NE.AND P0, PT, R164, 0x7f, PT ;  /* 0x0000007fa400780c */ /* 0x000fe40003f05270 */
[----:B------:R-:W-:-:S05]  /*5580*/  SEL R84, R84, UR57, P3 ;  /* 0x0000003954547c07 */ /* 0x000fca0009800000 */
[----:B------:R-:W-:Y:S02]  /*5590*/  IMAD R85, R84, 0x4, R91 ;  /* 0x0000000454557824 */ /* 0x000fe400078e025b */
[----:B------:R0:W5:Y:S04]  /*55a0*/  LDG.E R84, desc[UR18][R42.64] ;  /* 0x000000122a547981 */ /* 0x000168000c1e1900 */
[----:B------:R-:W-:Y:S01]  /*55b0*/  @P0 LEA R105, R164, R91, 0x2 ;  /* 0x0000005ba4690211 */ /* 0x000fe200078e10ff */
[----:B------:R-:W-:Y:S01]  /*55c0*/  BSSY B0, `(.L_x_74) ;  /* 0x0000017000007945 */ /* 0x000fe20003800000 */
[----:B--2---:R-:W-:Y:S02]  /*55d0*/  R2UR UR48, R40 ;  /* 0x00000000283072ca */ /* 0x004fe400000e0000 */
[----:B------:R-:W-:-:S05]  /*55e0*/  MOV R40, UR58 ;  /* 0x0000003a00287c02 */ /* 0x000fca0008000f00 */
[----:B------:R0:W5:Y:S06]  /*55f0*/  LDG.E R83, desc[UR18][R40.64] ;  /* 0x0000001228537981 */ /* 0x00016c000c1e1900 */
[----:B------:R-:W-:-:S04]  /*5600*/  IMAD.U32 R82, RZ, RZ, UR48 ;  /* 0x00000030ff527e24 */ /* 0x000fc8000f8e00ff */
[----:B------:R-:W-:-:S04]  /*5610*/  FMUL.FTZ R82, R82, 1.4426950216293334961 ;  /* 0x3fb8aa3b52527820 */ /* 0x000fc80000410000 */
[----:B------:R-:W-:-:S06]  /*5620*/  FMUL.FTZ R138, R90, R82 ;  /* 0x000000525a8a7220 */ /* 0x000fcc0000410000 */
[----:B------:R-:W1:Y:S02]  /*5630*/  MUFU.EX2 R138, R138 ;  /* 0x0000008a008a7308 */ /* 0x000e640000000800 */
[----:B-1----:R0:W-:Y:S01]  /*5640*/  STS [R85+0x1ae0], R138 ;  /* 0x001ae08a55007388 */ /* 0x0021e20000000800 */
[----:B------:R-:W-:Y:S06]  /*5650*/  BAR.SYNC.DEFER_BLOCKING 0x0 ;  /* 0x0000000000007b1d */ /* 0x000fec0000010000 */
[----:B------:R-:W1:Y:S01]  /*5660*/  @P0 LDS R105, [R105+0x22e4] ;  /* 0x0022e40069690984 */ /* 0x000e620000000800 */
[----:B------:R-:W-:Y:S05]  /*5670*/  @P0 BRA `(.L_x_75) ;  /* 0x00000000002c0947 */ /* 0x000fea0003800000 */
[----:B0-----:R-:W0:Y:S01]  /*5680*/  LDC R40, c[0x0][0x224] ;  /* 0x00008900ff287b82 */ /* 0x001e220000000800 */
[----:B-1----:R-:W-:Y:S01]  /*5690*/  HFMA2.MMA R105, -RZ, RZ, 1.875, 0 ;  /* 0x3f800000ff697435 */ /* 0x002fe200000001ff */
[----:B0-----:R-:W-:-:S13]  /*56a0*/  ISETP.NE.AND P0, PT, R40, UR54, PT ;  /* 0x0000003628007c0c */ /* 0x001fda000bf05270 */
[----:B------:R-:W-:Y:S05]  /*56b0*/  @!P0 BRA `(.L_x_75) ;  /* 0x00000000001c8947 */ /* 0x000fea0003800000 */
[----:B------:R-:W-:-:S05]  /*56c0*/  VIADD R41, R40, -UR6 ;  /* 0x8000000628297c36 */ /* 0x000fca0008000000 */
[----:B------:R-:W-:-:S04]  /*56d0*/  LEA.HI R40, R41, R41, RZ, 0x1 ;  /* 0x0000002929287211 */ /* 0x000fc800078f08ff */
[----:B------:R-:W-:-:S04]  /*56e0*/  LOP3.LUT R40, R40, 0xfffffe, RZ, 0xc0, !PT ;  /* 0x00fffffe28287812 */ /* 0x000fc800078ec0ff */
[----:B------:R-:W-:-:S04]  /*56f0*/  IADD3 R40, -R40, R41, RZ ;  /* 0x0000002928287210 */ /* 0x000fc80007ffe1ff */
[----:B------:R-:W-:-:S04]  /*5700*/  LEA R40, R40, UR7, 0x8 ;  /* 0x0000000728287c11 */ /* 0x000fc8000f8e40ff */
[----:B------:R-:W-:-:S05]  /*5710*/  LEA R40, R40, R91, 0x2 ;  /* 0x0000005b28287211 */ /* 0x000fca00078e10ff */
[----:B------:R2:W3:Y:S02]  /*5720*/  LDS R105, [R40+0x1ae0] ;  /* 0x001ae00028697984 */ /* 0x0004e40000000800 */
.L_x_75:
[----:B------:R-:W-:Y:S05]  /*5730*/  BSYNC B0 ;  /* 0x0000000000007941 */ /* 0x000fea0003800000 */
.L_x_74:
[----:B------:R-:W-:Y:S01]  /*5740*/  UISETP.GE.AND UP0, UPT, UR54, 0x2, UPT ;  /* 0x000000023600788c */ /* 0x000fe2000bf06270 */
[----:B------:R-:W-:Y:S01]  /*5750*/  LOP3.LUT R163, R164, 0x1f, RZ, 0xc0, !PT ;  /* 0x0000001fa4a37812 */ /* 0x000fe200078ec0ff */
[----:B0-2---:R-:W-:Y:S01]  /*5760*/  IMAD.U32 R40, RZ, RZ, UR54 ;  /* 0x00000036ff287e24 */ /* 0x005fe2000f8e00ff */
[----:B------:R-:W-:-:S03]  /*5770*/  MOV R43, 0x8 ;  /* 0x00000008002b7802 */ /* 0x000fc60000000f00 */
[----:B------:R-:W-:-:S04]  /*5780*/  PLOP3.LUT P0, PT, PT, PT, UP0, 0x80, 0x0 ;  /* 0x000000000000781c */ /* 0x000fc80003f0f008 */
[----:B------:R-:W-:-:S13]  /*5790*/  ISETP.NE.OR P0, PT, R163, RZ, !P0 ;  /* 0x000000ffa300720c */ /* 0x000fda0004705670 */
[----:B------:R-:W0:Y:S01]  /*57a0*/  @!P0 LDC R41, c[0x0][0x21c] ;  /* 0x00008700ff298b82 */ /* 0x000e220000000800 */
[-C--:B------:R-:W-:Y:S01]  /*57b0*/  FMUL.FTZ R121, R89, R82.reuse ;  /* 0x0000005259797220 */ /* 0x080fe20000410000 */
[-C--:B------:R-:W-:Y:S01]  /*57c0*/  FMUL.FTZ R120, R88, R82.reuse ;  /* 0x0000005258787220 */ /* 0x080fe20000410000 */
[----:B------:R-:W-:Y:S01]  /*57d0*/  @!P0 IADD3 R40, R40, -0x2, RZ ;  /* 0xfffffffe28288810 */ /* 0x000fe20007ffe0ff */
[----:B------:R-:W-:-:S03]  /*57e0*/  FMUL.FTZ R119, R81, R82 ;  /* 0x0000005251777220 */ /* 0x000fc60000410000 */
[----:B------:R-:W2:Y:S01]  /*57f0*/  MUFU.EX2 R121, R121 ;  /* 0x0000007900797308 */ /* 0x000ea20000000800 */
[-C--:B------:R-:W-:Y:S01]  /*5800*/  FMUL.FTZ R118, R80, R82.reuse ;  /* 0x0000005250767220 */ /* 0x080fe20000410000 */
[----:B------:R-:W-:-:S06]  /*5810*/  FMUL.FTZ R117, R79, R82 ;  /* 0x000000524f757220 */ /* 0x000fcc0000410000 */
[----:B------:R-:W4:Y:S01]  /*5820*/  MUFU.EX2 R120, R120 ;  /* 0x0000007800787308 */ /* 0x000f220000000800 */
[----:B0-----:R-:W-:Y:S01]  /*5830*/  @!P0 IMAD R42, R40, R41, UR7 ;  /* 0x00000007282a8e24 */ /* 0x001fe2000f8e0229 */
[----:B------:R-:W-:-:S06]  /*5840*/  HFMA2.MMA R40, -RZ, RZ, 1.875, 0 ;  /* 0x3f800000ff287435 */ /* 0x000fcc00000001ff */
[----:B------:R-:W0:Y:S01]  /*5850*/  MUFU.EX2 R119, R119 ;  /* 0x0000007700777308 */ /* 0x000e220000000800 */
[----:B------:R-:W-:Y:S02]  /*5860*/  IMAD.MOV.U32 R41, RZ, RZ, RZ ;  /* 0x000000ffff297224 */ /* 0x000fe400078e00ff */
[----:B------:R-:W-:-:S04]  /*5870*/  @!P0 IMAD.WIDE R42, R42, R43, UR20 ;  /* 0x000000142a2a8e25 */ /* 0x000fc8000f8e022b */
[-C--:B------:R-:W-:Y:S01]  /*5880*/  FMUL.FTZ R116, R78, R82.reuse ;  /* 0x000000524e747220 */ /* 0x080fe20000410000 */
[----:B------:R-:W1:Y:S01]  /*5890*/  MUFU.EX2 R118, R118 ;  /* 0x0000007600767308 */ /* 0x000e620000000800 */
[----:B------:R2:W5:Y:S01]  /*58a0*/  @!P0 LDG.E.64 R40, desc[UR18][R42.64] ;  /* 0x000000122a288981 */ /* 0x000562000c1e1b00 */
[-C--:B------:R-:W-:Y:S01]  /*58b0*/  FMUL.FTZ R115, R77, R82.reuse ;  /* 0x000000524d737220 */ /* 0x080fe20000410000 */
[-C--:B------:R-:W-:Y:S01]  /*58c0*/  FMUL.FTZ R114, R76, R82.reuse ;  /* 0x000000524c727220 */ /* 0x080fe20000410000 */
[-C--:B------:R-:W-:Y:S01]  /*58d0*/  FMUL.FTZ R113, R75, R82.reuse ;  /* 0x000000524b717220 */ /* 0x080fe20000410000 */
[-C--:B------:R-:W-:Y:S01]  /*58e0*/  FMUL.FTZ R112, R74, R82.reuse ;  /* 0x000000524a707220 */ /* 0x080fe20000410000 */
[-C--:B------:R-:W-:Y:S01]  /*58f0*/  FMUL.FTZ R111, R73, R82.reuse ;  /* 0x00000052496f7220 */ /* 0x080fe20000410000 */
[-C--:B------:R-:W-:Y:S01]  /*5900*/  FMUL.FTZ R110, R72, R82.reuse ;  /* 0x00000052486e7220 */ /* 0x080fe20000410000 */
[----:B------:R-:W3:Y:S01]  /*5910*/  MUFU.EX2 R117, R117 ;  /* 0x0000007500757308 */ /* 0x000ee20000000800 */
[-C--:B------:R-:W-:Y:S01]  /*5920*/  FMUL.FTZ R109, R71, R82.reuse ;  /* 0x00000052476d7220 */ /* 0x080fe20000410000 */
[-C--:B------:R-:W-:Y:S01]  /*5930*/  FMUL.FTZ R108, R70, R82.reuse ;  /* 0x00000052466c7220 */ /* 0x080fe20000410000 */
[-C--:B--2---:R-:W-:Y:S01]  /*5940*/  FMUL.FTZ R43, R138, R121.reuse ;  /* 0x000000798a2b7220 */ /* 0x084fe20000410000 */
[----:B------:R-:W-:Y:S01]  /*5950*/  FFMA.FTZ R42, R17, R121, R16 ;  /* 0x00000079112a7223 */ /* 0x000fe20000010010 */
[----:B------:R-:W-:Y:S01]  /*5960*/  FMUL.FTZ R107, R69, R82 ;  /* 0x00000052456b7220 */ /* 0x000fe20000410000 */
[----:B------:R-:W-:Y:S01]  /*5970*/  ISETP.GT.U32.AND P1, PT, R164, 0x1f, PT ;  /* 0x0000001fa400780c */ /* 0x000fe20003f24070 */
[C---:B----4-:R-:W-:Y:S01]  /*5980*/  FMUL.FTZ R86, R120.reuse, R43 ;  /* 0x0000002b78567220 */ /* 0x050fe20000410000 */
[----:B------:R-:W2:Y:S01]  /*5990*/  MUFU.EX2 R116, R116 ;  /* 0x0000007400747308 */ /* 0x000ea20000000800 */
[----:B------:R-:W-:Y:S01]  /*59a0*/  FFMA.FTZ R42, R120, R42, R15 ;  /* 0x0000002a782a7223 */ /* 0x000fe2000001000f */
[----:B------:R-:W-:Y:S01]  /*59b0*/  LEA.HI R106, R164, R164, RZ, 0x1e ;  /* 0x000000a4a46a7211 */ /* 0x000fe200078ff0ff */
[----:B0-----:R-:W-:Y:S01]  /*59c0*/  FMUL.FTZ R43, R119, R86 ;  /* 0x00000056772b7220 */ /* 0x001fe20000410000 */
[----:B-----5:R-:W-:Y:S01]  /*59d0*/  FMUL.FTZ R83, R83, R84 ;  /* 0x0000005453537220 */ /* 0x020fe20000410000 */
[----:B------:R-:W-:Y:S01]  /*59e0*/  FFMA.FTZ R42, R119, R42, R14 ;  /* 0x0000002a772a7223 */ /* 0x000fe2000001000e */
[----:B------:R-:W-:Y:S01]  /*59f0*/  LEA R106, R106, R91, 0x3 ;  /* 0x0000005b6a6a7211 */ /* 0x000fe200078e18ff */
[C---:B-1----:R-:W-:Y:S01]  /*5a00*/  FMUL.FTZ R86, R118.reuse, R43 ;  /* 0x0000002b76567220 */ /* 0x042fe20000410000 */
[----:B------:R-:W0:Y:S01]  /*5a10*/  MUFU.EX2 R115, R115 ;  /* 0x0000007300737308 */ /* 0x000e220000000800 */
[----:B------:R-:W-:Y:S01]  /*5a20*/  FFMA.FTZ R42, R118, R42, R13 ;  /* 0x0000002a762a7223 */ /* 0x000fe2000001000d */
[-C--:B------:R-:W-:Y:S01]  /*5a30*/  FMUL.FTZ R137, R0, R83.reuse ;  /* 0x0000005300897220 */ /* 0x080fe20000410000 */
[C---:B---3--:R-:W-:Y:S01]  /*5a40*/  FMUL.FTZ R43, R117.reuse, R86 ;  /* 0x00000056752b7220 */ /* 0x048fe20000410000 */
[-C--:B------:R-:W-:Y:S01]  /*5a50*/  FMUL.FTZ R136, R68, R83.reuse ;  /* 0x0000005344887220 */ /* 0x080fe20000410000 */
[----:B------:R-:W-:Y:S01]  /*5a60*/  FFMA.FTZ R42, R117, R42, R12 ;  /* 0x0000002a752a7223 */ /* 0x000fe2000001000c */
[-C--:B------:R-:W-:Y:S01]  /*5a70*/  FMUL.FTZ R135, R67, R83.reuse ;  /* 0x0000005343877220 */ /* 0x080fe20000410000 */
[----:B------:R-:W-:Y:S01]  /*5a80*/  FMUL.FTZ R134, R66, R83 ;  /* 0x0000005342867220 */ /* 0x000fe20000410000 */
[----:B------:R-:W1:Y:S01]  /*5a90*/  MUFU.EX2 R114, R114 ;  /* 0x0000007200727308 */ /* 0x000e620000000800 */
[C---:B--2---:R-:W-:Y:S01]  /*5aa0*/  FMUL.FTZ R86, R116.reuse, R43 ;  /* 0x0000002b74567220 */ /* 0x044fe20000410000 */
[----:B------:R-:W-:Y:S01]  /*5ab0*/  FFMA.FTZ R42, R116, R42, R11 ;  /* 0x0000002a742a7223 */ /* 0x000fe2000001000b */
[-C--:B------:R-:W-:Y:S01]  /*5ac0*/  FMUL.FTZ R133, R65, R83.reuse ;  /* 0x0000005341857220 */ /* 0x080fe20000410000 */
[-C--:B------:R-:W-:Y:S01]  /*5ad0*/  FMUL.FTZ R132, R64, R83.reuse ;  /* 0x0000005340847220 */ /* 0x080fe20000410000 */
[-C--:B------:R-:W-:Y:S01]  /*5ae0*/  FMUL.FTZ R131, R63, R83.reuse ;  /* 0x000000533f837220 */ /* 0x080fe20000410000 */
[-C--:B------:R-:W-:Y:S01]  /*5af0*/  FMUL.FTZ R130, R62, R83.reuse ;  /* 0x000000533e827220 */ /* 0x080fe20000410000 */
[-C--:B------:R-:W-:Y:S01]  /*5b00*/  FMUL.FTZ R129, R61, R83.reuse ;  /* 0x000000533d817220 */ /* 0x080fe20000410000 */
[----:B------:R-:W2:Y:S01]  /*5b10*/  MUFU.EX2 R113, R113 ;  /* 0x0000007100717308 */ /* 0x000ea20000000800 */
[C---:B0-----:R-:W-:Y:S01]  /*5b20*/  FMUL.FTZ R43, R115.reuse, R86 ;  /* 0x00000056732b7220 */ /* 0x041fe20000410000 */
[----:B------:R-:W-:Y:S01]  /*5b30*/  FFMA.FTZ R42, R115, R42, R10 ;  /* 0x0000002a732a7223 */ /* 0x000fe2000001000a */
[-C--:B------:R-:W-:Y:S01]  /*5b40*/  FMUL.FTZ R128, R60, R83.reuse ;  /* 0x000000533c807220 */ /* 0x080fe20000410000 */
[-C--:B------:R-:W-:Y:S01]  /*5b50*/  FMUL.FTZ R127, R59, R83.reuse ;  /* 0x000000533b7f7220 */ /* 0x080fe20000410000 */
[-C--:B------:R-:W-:Y:S01]  /*5b60*/  FMUL.FTZ R126, R58, R83.reuse ;  /* 0x000000533a7e7220 */ /* 0x080fe20000410000 */
[-C--:B------:R-:W-:Y:S01]  /*5b70*/  FMUL.FTZ R125, R57, R83.reuse ;  /* 0x00000053397d7220 */ /* 0x080fe20000410000 */
[----:B------:R-:W-:Y:S01]  /*5b80*/  FMUL.FTZ R124, R56, R83 ;  /* 0x00000053387c7220 */ /* 0x000fe20000410000 */
[----:B------:R-:W0:Y:S01]  /*5b90*/  MUFU.EX2 R112, R112 ;  /* 0x0000007000707308 */ /* 0x000e220000000800 */
[C---:B-1----:R-:W-:Y:S01]  /*5ba0*/  FMUL.FTZ R86, R114.reuse, R43 ;  /* 0x0000002b72567220 */ /* 0x042fe20000410000 */
[----:B------:R-:W-:Y:S01]  /*5bb0*/  FFMA.FTZ R42, R114, R42, R9 ;  /* 0x0000002a722a7223 */ /* 0x000fe20000010009 */
[-C--:B------:R-:W-:Y:S01]  /*5bc0*/  FMUL.FTZ R123, R55, R83.reuse ;  /* 0x00000053377b7220 */ /* 0x080fe20000410000 */
[----:B------:R-:W-:-:S04]  /*5bd0*/  FMUL.FTZ R122, R54, R83 ;  /* 0x00000053367a7220 */ /* 0x000fc80000410000 */
[----:B------:R-:W1:Y:S01]  /*5be0*/  MUFU.EX2 R111, R111 ;  /* 0x0000006f006f7308 */ /* 0x000e620000000800 */
[C---:B--2---:R-:W-:Y:S01]  /*5bf0*/  FMUL.FTZ R43, R113.reuse, R86 ;  /* 0x00000056712b7220 */ /* 0x044fe20000410000 */
[----:B------:R-:W-:-:S06]  /*5c00*/  FFMA.FTZ R42, R113, R42, R8 ;  /* 0x0000002a712a7223 */ /* 0x000fcc0000010008 */
[----:B------:R-:W2:Y:S01]  /*5c10*/  MUFU.EX2 R110, R110 ;  /* 0x0000006e006e7308 */ /* 0x000ea20000000800 */
[C---:B0-----:R-:W-:Y:S01]  /*5c20*/  FMUL.FTZ R82, R112.reuse, R43 ;  /* 0x0000002b70527220 */ /* 0x041fe20000410000 */
[----:B------:R-:W-:-:S06]  /*5c30*/  FFMA.FTZ R42, R112, R42, R7 ;  /* 0x0000002a702a7223 */ /* 0x000fcc0000010007 */
[----:B------:R-:W0:Y:S01]  /*5c40*/  MUFU.EX2 R109, R109 ;  /* 0x0000006d006d7308 */ /* 0x000e220000000800 */
[C---:B-1----:R-:W-:Y:S01]  /*5c50*/  FMUL.FTZ R43, R111.reuse, R82 ;  /* 0x000000526f2b7220 */ /* 0x042fe20000410000 */
[----:B------:R-:W-:-:S06]  /*5c60*/  FFMA.FTZ R42, R111, R42, R6 ;  /* 0x0000002a6f2a7223 */ /* 0x000fcc0000010006 */
[----:B------:R-:W1:Y:S01]  /*5c70*/  MUFU.EX2 R108, R108 ;  /* 0x0000006c006c7308 */ /* 0x000e620000000800 */
[C---:B--2---:R-:W-:Y:S01]  /*5c80*/  FMUL.FTZ R82, R110.reuse, R43 ;  /* 0x0000002b6e527220 */ /* 0x044fe20000410000 */
[----:B------:R-:W-:-:S06]  /*5c90*/  FFMA.FTZ R42, R110, R42, R5 ;  /* 0x0000002a6e2a7223 */ /* 0x000fcc0000010005 */
[----:B------:R-:W2:Y:S01]  /*5ca0*/  MUFU.EX2 R107, R107 ;  /* 0x0000006b006b7308 */ /* 0x000ea20000000800 */
[C---:B0-----:R-:W-:Y:S01]  /*5cb0*/  FMUL.FTZ R43, R109.reuse, R82 ;  /* 0x000000526d2b7220 */ /* 0x041fe20000410000 */
[----:B------:R-:W-:-:S03]  /*5cc0*/  FFMA.FTZ R42, R109, R42, R4 ;  /* 0x0000002a6d2a7223 */ /* 0x000fc60000010004 */
[C---:B-1----:R-:W-:Y:S01]  /*5cd0*/  FMUL.FTZ R82, R108.reuse, R43 ;  /* 0x0000002b6c527220 */ /* 0x042fe20000410000 */
[----:B------:R-:W-:-:S03]  /*5ce0*/  FFMA.FTZ R43, R108, R42, R3 ;  /* 0x0000002a6c2b7223 */ /* 0x000fc60000010003 */
[C---:B--2---:R-:W-:Y:S01]  /*5cf0*/  FMUL.FTZ R42, R107.reuse, R82 ;  /* 0x000000526b2a7220 */ /* 0x044fe20000410000 */
[----:B------:R-:W-:-:S05]  /*5d00*/  FFMA.FTZ R43, R107, R43, R2 ;  /* 0x0000002b6b2b7223 */ /* 0x000fca0000010002 */
[----:B------:R0:W-:Y:S01]  /*5d10*/  STS.64 [R106+0x10d0], R42 ;  /* 0x0010d02a6a007388 */ /* 0x0001e20000000a00 */
[----:B------:R-:W-:Y:S06]  /*5d20*/  BAR.SYNC.DEFER_BLOCKING 0x0 ;  /* 0x0000000000007b1d */ /* 0x000fec0000010000 */
[----:B------:R-:W-:Y:S05]  /*5d30*/  @P1 BRA `(.L_x_76) ;  /* 0x0000000000f41947 */ /* 0x000fea0003800000 */
[----:B------:R-:W-:Y:S01]  /*5d40*/  IMAD R139, R164, 0x28, R91 ;  /* 0x00000028a48b7824 */ /* 0x000fe200078e025b */
[----:B------:R-:W1:Y:S01]  /*5d50*/  S2R R146, SR_LANEID ;  /* 0x0000000000927919 */ /* 0x000e620000000000 */
[----:B------:R-:W-:-:S03]  /*5d60*/  UMOV UR44, 0xffffffff ;  /* 0xffffffff002c7882 */ /* 0x000fc60000000000 */
[----:B0-----:R-:W-:Y:S04]  /*5d70*/  LDS.64 R42, [R139+0x10d0] ;  /* 0x0010d0008b2a7984 */ /* 0x001fe80000000a00 */
[----:B------:R-:W0:Y:S04]  /*5d80*/  LDS.64 R82, [R139+0x10d8] ;  /* 0x0010d8008b527984 */ /* 0x000e280000000a00 */
[----:B------:R-:W2:Y:S04]  /*5d90*/  LDS.64 R84, [R139+0x10e0] ;  /* 0x0010e0008b547984 */ /* 0x000ea80000000a00 */
[----:B------:R-:W3:Y:S01]  /*5da0*/  LDS.64 R86, [R139+0x10e8] ;  /* 0x0010e8008b567984 */ /* 0x000ee20000000a00 */
[----:B0-----:R-:W-:-:S04]  /*5db0*/  FFMA.FTZ R140, R43, R82, R83 ;  /* 0x000000522b8c7223 */ /* 0x001fc80000010053 */
[----:B--2---:R-:W-:-:S04]  /*5dc0*/  FFMA.FTZ R140, R84, R140, R85 ;  /* 0x0000008c548c7223 */ /* 0x004fc80000010055 */
[----:B---3--:R-:W-:Y:S01]  /*5dd0*/  FFMA.FTZ R141, R86, R140, R87 ;  /* 0x0000008c568d7223 */ /* 0x008fe20000010057 */
[----:B------:R-:W-:-:S04]  /*5de0*/  FMUL.FTZ R87, R42, R82 ;  /* 0x000000522a577220 */ /* 0x000fc80000410000 */
[----:B------:R-:W-:-:S04]  /*5df0*/  FMUL.FTZ R87, R84, R87 ;  /* 0x0000005754577220 */ /* 0x000fc80000410000 */
[----:B------:R-:W-:Y:S01]  /*5e00*/  FMUL.FTZ R140, R86, R87 ;  /* 0x00000057568c7220 */ /* 0x000fe20000410000 */
[----:B-1----:R-:W-:Y:S06]  /*5e10*/  BRA.DIV UR44, `(.L_x_77) ;  /* 0x0000003e2c507947 */ /* 0x002fec000b800000 */
[----:B------:R-:W0:Y:S01]  /*5e20*/  SHFL.UP PT, R86, R141, 0x1, RZ ;  /* 0x042000008d567989 */ /* 0x000e2200000e00ff */
[----:B------:R-:W-:-:S03]  /*5e30*/  ISETP.GE.AND P0, PT, R146, 0x1, PT ;  /* 0x000000019200780c */ /* 0x000fc60003f06270 */
[----:B------:R-:W1:Y:S10]  /*5e40*/  SHFL.UP PT, R144, R140, 0x1, RZ ;  /* 0x042000008c907989 */ /* 0x000e7400000e00ff */
[C---:B0-----:R-:W-:Y:S01]  /*5e50*/  @P0 FFMA.FTZ R141, R140.reuse, R86, R141 ;  /* 0x000000568c8d0223 */ /* 0x041fe2000001008d */
[----:B-1----:R-:W-:-:S04]  /*5e60*/  @P0 FMUL.FTZ R140, R140, R144 ;  /* 0x000000908c8c0220 */ /* 0x002fc80000410000 */
        /* <DEDUP_REMOVED lines=15> */
[----:B------:R0:W1:Y:S04]  /*5f60*/  SHFL.UP PT, R86, R141, 0x10, RZ ;  /* 0x060000008d567989 */ /* 0x00006800000e00ff */
[----:B------:R0:W2:Y:S02]  /*5f70*/  SHFL.UP PT, R144, R140, 0x10, RZ ;  /* 0x060000008c907989 */ /* 0x0000a400000e00ff */
.L_x_108:
[----:B------:R-:W-:Y:S01]  /*5f80*/  ISETP.GE.AND P0, PT, R146, 0x10, PT ;  /* 0x000000109200780c */ /* 0x000fe20003f06270 */
[----:B------:R-:W-:-:S12]  /*5f90*/  UMOV UR44, 0xffffffff ;  /* 0xffffffff002c7882 */ /* 0x000fd80000000000 */
[C---:B01----:R-:W-:Y:S01]  /*5fa0*/  @P0 FFMA.FTZ R141, R140.reuse, R86, R141 ;  /* 0x000000568c8d0223 */ /* 0x043fe2000001008d */
[----:B--2---:R-:W-:Y:S01]  /*5fb0*/  @P0 FMUL.FTZ R140, R140, R144 ;  /* 0x000000908c8c0220 */ /* 0x004fe20000410000 */
[----:B------:R-:W-:Y:S06]  /*5fc0*/  BRA.DIV UR44, `(.L_x_78) ;  /* 0x000000422c0c7947 */ /* 0x000fec000b800000 */
.L_x_111:
[----:B------:R-:W-:-:S03]  /*5fd0*/  UMOV UR44, 0xffffffff ;  /* 0xffffffff002c7882 */ /* 0x000fc60000000000 */
[----:B------:R-:W-:Y:S05]  /*5fe0*/  BRA.DIV UR44, `(.L_x_79) ;  /* 0x000000422c2c7947 */ /* 0x000fea000b800000 */
.L_x_114:
[----:B------:R-:W-:-:S03]  /*5ff0*/  UMOV UR44, 0xffffffff ;  /* 0xffffffff002c7882 */ /* 0x000fc60000000000 */
[----:B------:R-:W-:Y:S05]  /*6000*/  BRA.DIV UR44, `(.L_x_80) ;  /* 0x000000422c4c7947 */ /* 0x000fea000b800000 */
[----:B------:R-:W0:Y:S04]  /*6010*/  SHFL.UP PT, R140, R140, 0x1, RZ ;  /* 0x042000008c8c7989 */ /* 0x000e2800000e00ff */
[----:B------:R-:W1:Y:S04]  /*6020*/  SHFL.UP PT, R141, R141, 0x1, RZ ;  /* 0x042000008d8d7989 */ /* 0x000e6800000e00ff */
[----:B------:R-:W2:Y:S04]  /*6030*/  SHFL.IDX PT, R40, R40, RZ, 0x1f ;  /* 0x00001fff28287589 */ /* 0x000ea800000e0000 */
[----:B------:R-:W3:Y:S02]  /*6040*/  SHFL.IDX PT, R41, R41, RZ, 0x1f ;  /* 0x00001fff29297589 */ /* 0x000ee400000e0000 */
.L_x_120:
[C---:B01-3--:R-:W-:Y:S01]  /*6050*/  @P3 FFMA.FTZ R41, R140.reuse, R41, R141 ;  /* 0x000000298c293223 */ /* 0x04bfe2000001008d */
[----:B--2---:R-:W-:-:S05]  /*6060*/  @P3 FMUL.FTZ R40, R140, R40 ;  /* 0x000000288c283220 */ /* 0x004fca0000410000 */
[----:B------:R0:W-:Y:S02]  /*6070*/  STS.64 [R139+0x10d0], R40 ;  /* 0x0010d0288b007388 */ /* 0x0001e40000000a00 */
[C---:B0-----:R-:W-:Y:S01]  /*6080*/  FFMA.FTZ R41, R42.reuse, R41, R43 ;  /* 0x000000292a297223 */ /* 0x041fe2000001002b */
[----:B------:R-:W-:-:S03]  /*6090*/  FMUL.FTZ R40, R42, R40 ;  /* 0x000000282a287220 */ /* 0x000fc60000410000 */
[C---:B------:R-:W-:Y:S01]  /*60a0*/  FFMA.FTZ R83, R82.reuse, R41, R83 ;  /* 0x0000002952537223 */ /* 0x040fe20000010053 */
[----:B------:R-:W-:Y:S01]  /*60b0*/  FMUL.FTZ R82, R82, R40 ;  /* 0x0000002852527220 */ /* 0x000fe20000410000 */
[----:B------:R1:W-:Y:S02]  /*60c0*/  STS.64 [R139+0x10d8], R40 ;  /* 0x0010d8288b007388 */ /* 0x0003e40000000a00 */
[C---:B------:R-:W-:Y:S01]  /*60d0*/  FFMA.FTZ R85, R84.reuse, R83, R85 ;  /* 0x0000005354557223 */ /* 0x040fe20000010055 */
[----:B------:R-:W-:Y:S01]  /*60e0*/  FMUL.FTZ R84, R84, R82 ;  /* 0x0000005254547220 */ /* 0x000fe20000410000 */
[----:B------:R1:W-:Y:S04]  /*60f0*/  STS.64 [R139+0x10e0], R82 ;  /* 0x0010e0528b007388 */ /* 0x0003e80000000a00 */
[----:B------:R1:W-:Y:S02]  /*6100*/  STS.64 [R139+0x10e8], R84 ;  /* 0x0010e8548b007388 */ /* 0x0003e40000000a00 */
.L_x_76:
[----:B------:R-:W-:Y:S05]  /*6110*/  WARPSYNC.ALL ;  /* 0x0000000000007948 */ /* 0x000fea0003800000 */
[----:B------:R-:W-:Y:S01]  /*6120*/  BAR.SYNC.DEFER_BLOCKING 0x0 ;  /* 0x0000000000007b1d */ /* 0x000fe20000010000 */
[C---:B0-----:R-:W-:Y:S01]  /*6130*/  FMUL.FTZ R43, R107.reuse, R105 ;  /* 0x000000696b2b7220 */ /* 0x041fe20000410000 */
[----:B-1----:R-:W-:Y:S01]  /*6140*/  FFMA.FTZ R41, R107, R122, R123 ;  /* 0x0000007a6b297223 */ /* 0x002fe2000001007b */
[----:B------:R-:W-:Y:S02]  /*6150*/  UISETP.GE.AND UP0, UPT, UR54, UR55, UPT ;  /* 0x000000373600728c */ /* 0x000fe4000bf06270 */
[C---:B------:R-:W-:Y:S01]  /*6160*/  FMUL.FTZ R40, R108.reuse, R43 ;  /* 0x0000002b6c287220 */ /* 0x040fe20000410000 */
[----:B------:R-:W-:-:S03]  /*6170*/  FFMA.FTZ R42, R108, R41, R124 ;  /* 0x000000296c2a7223 */ /* 0x000fc6000001007c */
[C---:B------:R-:W-:Y:S01]  /*6180*/  FMUL.FTZ R41, R109.reuse, R40 ;  /* 0x000000286d297220 */ /* 0x040fe20000410000 */
[----:B------:R-:W-:Y:S01]  /*6190*/  FFMA.FTZ R43, R109, R42, R125 ;  /* 0x0000002a6d2b7223 */ /* 0x000fe2000001007d */
[----:B------:R-:W-:Y:S02]  /*61a0*/  PLOP3.LUT P0, PT, PT, PT, UP0, 0x80, 0x0 ;  /* 0x000000000000781c */ /* 0x000fe40003f0f008 */
[C---:B------:R-:W-:Y:S01]  /*61b0*/  FMUL.FTZ R42, R110.reuse, R41 ;  /* 0x000000296e2a7220 */ /* 0x040fe20000410000 */
[----:B------:R-:W-:Y:S01]  /*61c0*/  FFMA.FTZ R82, R110, R43, R126 ;  /* 0x0000002b6e527223 */ /* 0x000fe2000001007e */
[----:B------:R-:W-:Y:S02]  /*61d0*/  ISETP.NE.OR P0, PT, R163, RZ, P0 ;  /* 0x000000ffa300720c */ /* 0x000fe40000705670 */
        /* <DEDUP_REMOVED lines=19> */
[----:B------:R-:W-:Y:S02]  /*6310*/  IMAD.U32 R82, RZ, RZ, UR7 ;  /* 0x00000007ff527e24 */ /* 0x000fe4000f8e00ff */
[C---:B------:R-:W-:Y:S01]  /*6320*/  FMUL.FTZ R42, R120.reuse, R41 ;  /* 0x00000029782a7220 */ /* 0x040fe20000410000 */
[----:B------:R-:W-:Y:S01]  /*6330*/  HFMA2.MMA R41, -RZ, RZ, 0, 0 ;  /* 0x00000000ff297435 */ /* 0x000fe200000001ff */
[----:B------:R-:W-:Y:S01]  /*6340*/  FFMA.FTZ R84, R120, R43, R136 ;  /* 0x0000002b78547223 */ /* 0x000fe20000010088 */
[----:B------:R-:W-:Y:S01]  /*6350*/  @!P0 LEA R82, R82, R91, 0x3 ;  /* 0x0000005b52528211 */ /* 0x000fe200078e18ff */
[C---:B------:R-:W-:Y:S02]  /*6360*/  FMUL.FTZ R42, R121.reuse, R42 ;  /* 0x0000002a792a7220 */ /* 0x040fe40000410000 */
[----:B------:R-:W-:Y:S01]  /*6370*/  FFMA.FTZ R43, R121, R84, R137 ;  /* 0x00000054792b7223 */ /* 0x000fe20000010089 */
[----:B0-----:R-:W-:Y:S01]  /*6380*/  FFMA.FTZ R138, R138, R40, R17 ;  /* 0x000000288a8a7223 */ /* 0x001fe20000010011 */
[----:B------:R-:W-:-:S03]  /*6390*/  IMAD.MOV.U32 R40, RZ, RZ, 0x3f800000 ;  /* 0x3f800000ff287424 */ /* 0x000fc600078e00ff */
        /* <DEDUP_REMOVED lines=19> */
[C---:B------:R-:W-:Y:S01]  /*64d0*/  IMAD R154, R164.reuse, 0x28, R91 ;  /* 0x00000028a49a7824 */ /* 0x040fe200078e025b */
[----:B------:R-:W-:Y:S01]  /*64e0*/  UMOV UR44, 0xffffffff ;  /* 0xffffffff002c7882 */ /* 0x000fe20000000000 */
[----:B------:R-:W-:Y:S02]  /*64f0*/  ISETP.NE.AND P0, PT, R164, 0x1f, PT ;  /* 0x0000001fa400780c */ /* 0x000fe40003f05270 */
[C---:B------:R-:W-:Y:S01]  /*6500*/  ISETP.GE.U32.AND P1, PT, R163.reuse, 0x10, PT ;  /* 0x00000010a300780c */ /* 0x040fe20003f26070 */
[----:B------:R-:W-:Y:S01]  /*6510*/  LDS.64 R42, [R154+0x15f0] ;  /* 0x0015f0009a2a7984 */ /* 0x000fe20000000a00 */
[C---:B------:R-:W-:Y:S02]  /*6520*/  ISETP.GE.U32.AND P2, PT, R163.reuse, 0x18, PT ;  /* 0x00000018a300780c */ /* 0x040fe40003f46070 */
[C---:B------:R-:W-:Y:S01]  /*6530*/  ISETP.GE.U32.AND P3, PT, R163.reuse, 0x1c, PT ;  /* 0x0000001ca300780c */ /* 0x040fe20003f66070 */
[----:B------:R-:W0:Y:S01]  /*6540*/  LDS.64 R82, [R154+0x15f8] ;  /* 0x0015f8009a527984 */ /* 0x000e220000000a00 */
[----:B------:R-:W-:-:S02]  /*6550*/  ISETP.GE.U32.AND P4, PT, R163, 0x1e, PT ;  /* 0x0000001ea300780c */ /* 0x000fc40003f86070 */
[----:B------:R-:W-:Y:S01]  /*6560*/  ISETP.NE.AND P5, PT, R163, 0x1f, PT ;  /* 0x0000001fa300780c */ /* 0x000fe20003fa5270 */
[----:B------:R-:W1:Y:S04]  /*6570*/  LDS.64 R84, [R154+0x15e8] ;  /* 0x0015e8009a547984 */ /* 0x000e680000000a00 */
[----:B------:R-:W2:Y:S01]  /*6580*/  LDS.64 R86, [R154+0x15e0] ;  /* 0x0015e0009a567984 */ /* 0x000ea20000000a00 */
[----:B0-----:R-:W-:-:S04]  /*6590*/  FFMA.FTZ R155, R42, R83, R43 ;  /* 0x000000532a9b7223 */ /* 0x001fc8000001002b */
[----:B-1----:R-:W-:-:S04]  /*65a0*/  FFMA.FTZ R155, R84, R155, R85 ;  /* 0x0000009b549b7223 */ /* 0x002fc80000010055 */
[----:B--2---:R-:W-:Y:S01]  /*65b0*/  FFMA.FTZ R162, R86, R155, R87 ;  /* 0x0000009b56a27223 */ /* 0x004fe20000010057 */
        /* <DEDUP_REMOVED lines=30> */
.L_x_137:
        /* <DEDUP_REMOVED lines=15> */
.L_x_81:
        /* <DEDUP_REMOVED lines=8> */
[----:B0-----:R-:W-:Y:S02]  /*6910*/  ISETP.NE.AND P2, PT, R42, RZ, PT ;  /* 0x000000ff2a00720c */ /* 0x001fe40003f45270 */
[----:B------:R-:W-:-:S11]  /*6920*/  MOV R42, UR7 ;  /* 0x00000007002a7c02 */ /* 0x000fd60008000f00 */
[----:B------:R-:W-:-:S05]  /*6930*/  @!P2 IMAD R42, R42, 0x8, R91 ;  /* 0x000000082a2aa824 */ /* 0x000fca00078e025b */
        /* <DEDUP_REMOVED lines=25> */
[----:B------:R-:W-:-:S03]  /*6ad0*/  IMAD.U32 R43, R159, 0x10000, RZ ;  /* 0x000100009f2b7824 */ /* 0x000fc600078e00ff */
[----:B------:R-:W-:Y:S01]  /*6ae0*/  FMUL.FTZ R40, R90, R121 ;  /* 0x000000795a287220 */ /* 0x000fe20000410000 */
[----:B------:R-:W-:Y:S01]  /*6af0*/  SHF.L.U32 R86, R158, 0x10, RZ ;  /* 0x000000109e567819 */ /* 0x000fe200000006ff */
[C---:B------:R-:W-:Y:S01]  /*6b00*/  FFMA.FTZ R139, -R89.reuse, R43, R139 ;  /* 0x0000002b598b7223 */ /* 0x040fe2000001018b */
[----:B------:R-:W-:Y:S01]  /*6b10*/  FMUL.FTZ R85, R89, R120 ;  /* 0x0000007859557220 */ /* 0x000fe20000410000 */
[----:B------:R-:W-:Y:S01]  /*6b20*/  SHF.L.U32 R105, R157, 0x10, RZ ;  /* 0x000000109d697819 */ /* 0x000fe200000006ff */
[C---:B------:R-:W-:Y:S01]  /*6b30*/  FMUL.FTZ R87, R88.reuse, R119 ;  /* 0x0000007758577220 */ /* 0x040fe20000410000 */
[----:B------:R-:W-:Y:S01]  /*6b40*/  FFMA.FTZ R140, -R88, R86, R140 ;  /* 0x00000056588c7223 */ /* 0x000fe2000001018c */
[C---:B------:R-:W-:Y:S02]  /*6b50*/  FMUL.FTZ R122, R81.reuse, R118 ;  /* 0x00000076517a7220 */ /* 0x040fe40000410000 */
[----:B------:R-:W-:Y:S01]  /*6b60*/  FFMA.FTZ R141, -R81, R105, R141 ;  /* 0x00000069518d7223 */ /* 0x000fe2000001018d */
[----:B------:R-:W-:Y:S01]  /*6b70*/  FMUL.FTZ R124, R80, R117 ;  /* 0x00000075507c7220 */ /* 0x000fe20000410000 */
[----:B------:R-:W-:Y:S01]  /*6b80*/  SHF.L.U32 R125, R101, 0x10, RZ ;  /* 0x00000010657d7819 */ /* 0x000fe200000006ff */
[----:B------:R-:W-:Y:S01]  /*6b90*/  FFMA.FTZ R84, R84, R116, R83 ;  /* 0x0000007454547223 */ /* 0x000fe20000010053 */
[----:B------:R-:W-:Y:S01]  /*6ba0*/  FFMA.FTZ R143, R63, R144, R143 ;  /* 0x000000903f8f7223 */ /* 0x000fe2000001008f */
[----:B------:R-:W-:Y:S01]  /*6bb0*/  FMUL.FTZ R116, R79, R116 ;  /* 0x000000744f747220 */ /* 0x000fe20000410000 */
[----:B------:R-:W-:Y:S01]  /*6bc0*/  FMUL.FTZ R126, R115, UR48 ;  /* 0x00000030737e7c20 */ /* 0x000fe20008410000 */
[----:B------:R-:W-:-:S04]  /*6bd0*/  FFMA.FTZ R144, -R78, R125, R144 ;  /* 0x0000007d4e907223 */ /* 0x000fc80000010190 */
[----:B------:R-:W-:Y:S01]  /*6be0*/  FMUL.FTZ R126, R144, R126 ;  /* 0x0000007e907e7220 */ /* 0x000fe20000410000 */
[----:B------:R-:W-:-:S03]  /*6bf0*/  FFMA.FTZ R143, R62, R145, R143 ;  /* 0x000000913e8f7223 */ /* 0x000fc6000001008f */
[----:B------:R-:W-:Y:S01]  /*6c00*/  FFMA.FTZ R125, R125, R115, R126 ;  /* 0x000000737d7d7223 */ /* 0x000fe2000001007e */
[----:B------:R-:W-:Y:S01]  /*6c10*/  FMUL.FTZ R126, R114, UR48 ;  /* 0x00000030727e7c20 */ /* 0x000fe20008410000 */
[----:B------:R-:W-:Y:S01]  /*6c20*/  FFMA.FTZ R143, R61, R146, R143 ;  /* 0x000000923d8f7223 */ /* 0x000fe2000001008f */
[----:B------:R-:W-:Y:S01]  /*6c30*/  FMUL.FTZ R127, R113, UR48 ;  /* 0x00000030717f7c20 */ /* 0x000fe20008410000 */
[----:B------:R-:W-:Y:S02]  /*6c40*/  FMUL.FTZ R128, R112, UR48 ;  /* 0x0000003070807c20 */ /* 0x000fe40008410000 */
[----:B------:R-:W-:Y:S01]  /*6c50*/  FFMA.FTZ R143, R60, R147, R143 ;  /* 0x000000933c8f7223 */ /* 0x000fe2000001008f */
[----:B------:R-:W-:-:S03]  /*6c60*/  FMUL.FTZ R129, R111, UR48 ;  /* 0x000000306f817c20 */ /* 0x000fc60008410000 */
[----:B------:R-:W-:Y:S01]  /*6c70*/  FFMA.FTZ R143, R59, R148, R143 ;  /* 0x000000943b8f7223 */ /* 0x000fe2000001008f */
[----:B------:R-:W-:-:S03]  /*6c80*/  FMUL.FTZ R130, R110, UR48 ;  /* 0x000000306e827c20 */ /* 0x000fc60008410000 */
[----:B------:R-:W-:Y:S01]  /*6c90*/  FFMA.FTZ R143, R58, R149, R143 ;  /* 0x000000953a8f7223 */ /* 0x000fe2000001008f */
[----:B------:R-:W-:-:S03]  /*6ca0*/  FMUL.FTZ R131, R109, UR48 ;  /* 0x000000306d837c20 */ /* 0x000fc60008410000 */
[----:B------:R-:W-:Y:S01]  /*6cb0*/  FFMA.FTZ R143, R57, R150, R143 ;  /* 0x00000096398f7223 */ /* 0x000fe2000001008f */
[----:B------:R-:W-:Y:S01]  /*6cc0*/  FMUL.FTZ R115, R78, R115 ;  /* 0x000000734e737220 */ /* 0x000fe20000410000 */
[----:B------:R-:W-:Y:S02]  /*6cd0*/  FMUL.FTZ R132, R108, UR48 ;  /* 0x000000306c847c20 */ /* 0x000fe40008410000 */
[----:B------:R-:W-:Y:S01]  /*6ce0*/  FFMA.FTZ R143, R56, R151, R143 ;  /* 0x00000097388f7223 */ /* 0x000fe2000001008f */
[----:B--2---:R-:W-:-:S05]  /*6cf0*/  SHF.L.U32 R41, R82, 0x10, RZ ;  /* 0x0000001052297819 */ /* 0x004fca00000006ff */
[----:B------:R-:W-:-:S04]  /*6d00*/  FFMA.FTZ R138, -R90, R41, R138 ;  /* 0x000000295a8a7223 */ /* 0x000fc8000001018a */
[----:B------:R-:W-:-:S04]  /*6d10*/  FFMA.FTZ R82, R40, R138, RZ ;  /* 0x0000008a28527223 */ /* 0x000fc800000100ff */
[----:B------:R-:W-:Y:S01]  /*6d20*/  FFMA.FTZ R123, R85, R139, R82 ;  /* 0x0000008b557b7223 */ /* 0x000fe20000010052 */
[----:B------:R-:W-:-:S03]  /*6d30*/  IMAD.U32 R82, R103, 0x10000, RZ ;  /* 0x0001000067527824 */ /* 0x000fc600078e00ff */
[----:B------:R-:W-:Y:S01]  /*6d40*/  FFMA.FTZ R123, R87, R140, R123 ;  /* 0x0000008c577b7223 */ /* 0x000fe2000001007b */
[----:B------:R-:W-:-:S03]  /*6d50*/  FFMA.FTZ R142, -R80, R82, R142 ;  /* 0x00000052508e7223 */ /* 0x000fc6000001018e */
[----:B------:R-:W-:-:S04]  /*6d60*/  FFMA.FTZ R123, R122, R141, R123 ;  /* 0x0000008d7a7b7223 */ /* 0x000fc8000001007b */
[----:B------:R-:W-:-:S04]  /*6d70*/  FFMA.FTZ R123, R124, R142, R123 ;  /* 0x0000008e7c7b7223 */ /* 0x000fc8000001007b */
        /* <DEDUP_REMOVED lines=23> */
[----:B------:R-:W-:Y:S01]  /*6ef0*/  FMUL.FTZ R131, R150, R131 ;  /* 0x0000008396837220 */ /* 0x000fe20000410000 */
[----:B------:R-:W-:Y:S01]  /*6f00*/  FFMA.FTZ R123, R115, R144, R123 ;  /* 0x00000090737b7223 */ /* 0x000fe2000001007b */
[----:B------:R-:W-:Y:S02]  /*6f10*/  FMUL.FTZ R114, R77, R114 ;  /* 0x000000724d727220 */ /* 0x000fe40000410000 */
[----:B------:R-:W-:Y:S01]  /*6f20*/  FFMA.FTZ R130, R130, R109, R131 ;  /* 0x0000006d82827223 */ /* 0x000fe20000010083 */
[----:B------:R-:W-:Y:S01]  /*6f30*/  SHF.L.U32 R131, R94, 0x10, RZ ;  /* 0x000000105e837819 */ /* 0x000fe200000006ff */
[----:B------:R-:W-:Y:S01]  /*6f40*/  FFMA.FTZ R123, R114, R145, R123 ;  /* 0x00000091727b7223 */ /* 0x000fe2000001007b */
[----:B------:R-:W-:-:S03]  /*6f50*/  FMUL.FTZ R113, R76, R113 ;  /* 0x000000714c717220 */ /* 0x000fc60000410000 */
[----:B------:R-:W-:Y:S01]  /*6f60*/  FFMA.FTZ R151, -R71, R131, R151 ;  /* 0x0000008347977223 */ /* 0x000fe20000010197 */
[----:B------:R-:W-:Y:S01]  /*6f70*/  FFMA.FTZ R123, R113, R146, R123 ;  /* 0x00000092717b7223 */ /* 0x000fe2000001007b */
[----:B------:R-:W-:Y:S02]  /*6f80*/  FMUL.FTZ R112, R75, R112 ;  /* 0x000000704b707220 */ /* 0x000fe40000410000 */
[----:B------:R-:W-:Y:S01]  /*6f90*/  FMUL.FTZ R132, R151, R132 ;  /* 0x0000008497847220 */ /* 0x000fe20000410000 */
[----:B------:R-:W-:Y:S01]  /*6fa0*/  FMUL.FTZ R111, R74, R111 ;  /* 0x0000006f4a6f7220 */ /* 0x000fe20000410000 */
[----:B------:R-:W-:Y:S01]  /*6fb0*/  FFMA.FTZ R123, R112, R147, R123 ;  /* 0x00000093707b7223 */ /* 0x000fe2000001007b */
[----:B------:R-:W0:Y:S01]  /*6fc0*/  S2R R155, SR_LANEID ;  /* 0x00000000009b7919 */ /* 0x000e220000000000 */
[----:B------:R-:W-:Y:S01]  /*6fd0*/  FFMA.FTZ R131, R131, R108, R132 ;  /* 0x0000006c83837223 */ /* 0x000fe20000010084 */
[----:B------:R-:W-:Y:S02]  /*6fe0*/  IMAD.U32 R132, R93, 0x10000, RZ ;  /* 0x000100005d847824 */ /* 0x000fe400078e00ff */
[----:B------:R-:W-:Y:S01]  /*6ff0*/  FFMA.FTZ R123, R111, R148, R123 ;  /* 0x000000946f7b7223 */ /* 0x000fe2000001007b */
[----:B------:R-:W-:Y:S01]  /*7000*/  FMUL.FTZ R110, R73, R110 ;  /* 0x0000006e496e7220 */ /* 0x000fe20000410000 */
[----:B------:R-:W-:Y:S01]  /*7010*/  FFMA.FTZ R143, R55, R152, R143 ;  /* 0x00000098378f7223 */ /* 0x000fe2000001008f */
[----:B------:R-:W-:Y:S01]  /*7020*/  FFMA.FTZ R152, -R70, R132, R152 ;  /* 0x0000008446987223 */ /* 0x000fe20000010198 */
[----:B------:R-:W-:Y:S01]  /*7030*/  FMUL.FTZ R133, R107, UR48 ;  /* 0x000000306b857c20 */ /* 0x000fe20008410000 */
[----:B------:R-:W-:Y:S01]  /*7040*/  FFMA.FTZ R123, R110, R149, R123 ;  /* 0x000000956e7b7223 */ /* 0x000fe2000001007b */
[----:B------:R-:W-:-:S02]  /*7050*/  FMUL.FTZ R109, R72, R109 ;  /* 0x0000006d486d7220 */ /* 0x000fc40000410000 */
[----:B------:R-:W-:Y:S01]  /*7060*/  FMUL.FTZ R133, R152, R133 ;  /* 0x0000008598857220 */ /* 0x000fe20000410000 */
[----:B------:R-:W-:Y:S01]  /*7070*/  FMUL.FTZ R108, R71, R108 ;  /* 0x0000006c476c7220 */ /* 0x000fe20000410000 */
[----:B------:R-:W-:Y:S02]  /*7080*/  FFMA.FTZ R123, R109, R150, R123 ;  /* 0x000000966d7b7223 */ /* 0x000fe4000001007b */
[----:B------:R-:W-:Y:S01]  /*7090*/  FFMA.FTZ R132, R132, R107, R133 ;  /* 0x0000006b84847223 */ /* 0x000fe20000010085 */
[----:B------:R-:W-:Y:S01]  /*70a0*/  SHF.L.U32 R133, R92, 0x10, RZ ;  /* 0x000000105c857819 */ /* 0x000fe200000006ff */
[----:B------:R-:W-:Y:S01]  /*70b0*/  FFMA.FTZ R123, R108, R151, R123 ;  /* 0x000000976c7b7223 */ /* 0x000fe2000001007b */
[----:B------:R-:W-:Y:S01]  /*70c0*/  FMUL.FTZ R107, R70, R107 ;  /* 0x0000006b466b7220 */ /* 0x000fe20000410000 */
[----:B------:R-:W-:Y:S01]  /*70d0*/  FFMA.FTZ R143, R54, R153, R143 ;  /* 0x00000099368f7223 */ /* 0x000fe2000001008f */
[C---:B------:R-:W-:Y:S01]  /*70e0*/  FMUL.FTZ R135, R69.reuse, R106 ;  /* 0x0000006a45877220 */ /* 0x040fe20000410000 */
[----:B------:R-:W-:Y:S01]  /*70f0*/  FFMA.FTZ R153, -R69, R133, R153 ;  /* 0x0000008545997223 */ /* 0x000fe20000010199 */
[----:B------:R-:W-:-:S02]  /*7100*/  FFMA.FTZ R123, R107, R152, R123 ;  /* 0x000000986b7b7223 */ /* 0x000fc4000001007b */
        /* <DEDUP_REMOVED lines=27> */
[----:B------:R-:W-:Y:S01]  /*72c0*/  ISETP.GT.AND P0, PT, R155, 0xf, PT ;  /* 0x0000000f9b00780c */ /* 0x000fe20003f04270 */
[----:B------:R-:W-:Y:S01]  /*72d0*/  FADD.FTZ R25, R42, R25 ;  /* 0x000000192a197221 */ /* 0x000fe20000010000 */
[----:B------:R-:W-:Y:S01]  /*72e0*/  FMUL.FTZ R42, R118, UR48 ;  /* 0x00000030762a7c20 */ /* 0x000fe20008410000 */
[----:B------:R-:W-:Y:S01]  /*72f0*/  FMUL.FTZ R83, R117, UR48 ;  /* 0x0000003075537c20 */ /* 0x000fe20008410000 */
[----:B------:R-:W-:-:S02]  /*7300*/  ISETP.NE.AND P1, PT, R155, RZ, PT ;  /* 0x000000ff9b00720c */ /* 0x000fc40003f25270 */
[----:B------:R-:W-:Y:S01]  /*7310*/  FMUL.FTZ R42, R141, R42 ;  /* 0x0000002a8d2a7220 */ /* 0x000fe20000410000 */
[----:B------:R-:W-:Y:S01]  /*7320*/  FMUL.FTZ R83, R142, R83 ;  /* 0x000000538e537220 */ /* 0x000fe20000410000 */
[----:B------:R-:W-:Y:S01]  /*7330*/  FADD.FTZ R35, R107, R35 ;  /* 0x000000236b237221 */ /* 0x000fe20000010000 */
[----:B------:R-:W-:Y:S01]  /*7340*/  FADD.FTZ R51, R87, R51 ;  /* 0x0000003357337221 */ /* 0x000fe20000010000 */
[----:B------:R-:W-:Y:S01]  /*7350*/  FFMA.FTZ R118, R105, R118, R42 ;  /* 0x0000007669767223 */ /* 0x000fe2000001002a */
[----:B------:R-:W-:Y:S01]  /*7360*/  FMUL.FTZ R107, R119, UR48 ;  /* 0x00000030776b7c20 */ /* 0x000fe20008410000 */
[----:B------:R-:W-:Y:S01]  /*7370*/  FMUL.FTZ R42, R120, UR48 ;  /* 0x00000030782a7c20 */ /* 0x000fe20008410000 */
[----:B------:R-:W-:Y:S01]  /*7380*/  FMUL.FTZ R87, R121, UR48 ;  /* 0x0000003079577c20 */ /* 0x000fe20008410000 */
[----:B------:R-:W-:Y:S01]  /*7390*/  FFMA.FTZ R117, R82, R117, R83 ;  /* 0x0000007552757223 */ /* 0x000fe20000010053 */
[----:B0-----:R-:W-:Y:S01]  /*73a0*/  @!P0 FADD.FTZ R143, R143, R106 ;  /* 0x0000006a8f8f8221 */ /* 0x001fe20000010000 */
[----:B-1----:R-:W-:-:S04]  /*73b0*/  @!P0 FADD.FTZ R123, R123, R108 ;  /* 0x0000006c7b7b8221 */ /* 0x002fc80000010000 */
[----:B------:R-:W-:Y:S01]  /*73c0*/  MOV R83, R143 ;  /* 0x0000008f00537202 */ /* 0x000fe20000000f00 */
[----:B------:R-:W-:Y:S01]  /*73d0*/  FMUL.FTZ R107, R140, R107 ;  /* 0x0000006b8c6b7220 */ /* 0x000fe20000410000 */
[----:B------:R-:W-:Y:S01]  /*73e0*/  FMUL.FTZ R42, R139, R42 ;  /* 0x0000002a8b2a7220 */ /* 0x000fe20000410000 */
[----:B------:R-:W-:Y:S02]  /*73f0*/  IMAD.MOV.U32 R82, RZ, RZ, R123 ;  /* 0x000000ffff527224 */ /* 0x000fe400078e007b */
[----:B------:R-:W-:Y:S01]  /*7400*/  FMUL.FTZ R138, R138, R87 ;  /* 0x000000578a8a7220 */ /* 0x000fe20000410000 */
[----:B------:R-:W-:Y:S01]  /*7410*/  FFMA.FTZ R107, R86, R119, R107 ;  /* 0x00000077566b7223 */ /* 0x000fe2000001006b */
[----:B------:R-:W-:Y:S01]  /*7420*/  FFMA.FTZ R42, R43, R120, R42 ;  /* 0x000000782b2a7223 */ /* 0x000fe2000001002a */
[----:B------:R-:W-:Y:S01]  /*7430*/  BSSY B0, `(.L_x_83) ;  /* 0x0000037000007945 */ /* 0x000fe20003800000 */
[----:B---3--:R0:W-:Y:S01]  /*7440*/  @!P1 STS.64 [R154+0x1098], R82 ;  /* 0x001098529a009388 */ /* 0x0081e20000000a00 */
[----:B------:R-:W-:Y:S01]  /*7450*/  FFMA.FTZ R41, R41, R121, R138 ;  /* 0x0000007929297223 */ /* 0x000fe2000001008a */
        /* <DEDUP_REMOVED lines=33> */
[----:B------:R-:W-:-:S05]  /*7670*/  MOV R84, UR7 ;  /* 0x0000000700547c02 */ /* 0x000fca0008000f00 */
[----:B------:R-:W-:Y:S01]  /*7680*/  PLOP3.LUT P0, PT, PT, PT, UP0, 0x80, 0x0 ;  /* 0x000000000000781c */ /* 0x000fe20003f0f008 */
[----:B0-----:R-:W-:-:S06]  /*7690*/  ULEA UR44, UR45, UR44, 0x18 ;  /* 0x0000002c2d2c7291 */ /* 0x001fcc000f8ec03f */
[----:B------:R-:W-:-:S05]  /*76a0*/  MOV R91, UR44 ;  /* 0x0000002c005b7c02 */ /* 0x000fca0008000f00 */
[----:B------:R-:W0:Y:S01]  /*76b0*/  LDS.128 R40, [R91+0x10a0] ;  /* 0x0010a0005b287984 */ /* 0x000e220000000c00 */
[----:B------:R-:W-:-:S03]  /*76c0*/  IMAD R105, R84, 0x4, R91 ;  /* 0x0000000454697824 */ /* 0x000fc600078e025b */
        /* <DEDUP_REMOVED lines=13> */
.L_x_84:
[----:B------:R-:W-:Y:S05]  /*77a0*/  BSYNC B0 ;  /* 0x0000000000007941 */ /* 0x000fea0003800000 */
.L_x_83:
[----:B------:R-:W-:-:S04]  /*77b0*/  UIADD3 UR7, UR7, 0x1, URZ ;  /* 0x0000000107077890 */ /* 0x000fc8000fffe03f */
[----:B------:R-:W-:-:S06]  /*77c0*/  UISETP.GE.AND UP0, UPT, UR7, UR56, UPT ;  /* 0x000000380700728c */ /* 0x000fcc000bf06270 */
[----:B------:R-:W-:-:S13]  /*77d0*/  PLOP3.LUT P0, PT, PT, PT, UP0, 0x80, 0x0 ;  /* 0x000000000000781c */ /* 0x000fda0003f0f008 */
[----:B------:R-:W-:Y:S05]  /*77e0*/  @!P0 BRA `(.L_x_85) ;  /* 0xffffffd800d88947 */ /* 0x000fea000383ffff */
.L_x_73:
[----:B------:R-:W2:Y:S04]  /*77f0*/  LDL R116, [R1+0x44] ;  /* 0x0000440001747983 */ /* 0x000ea80000100800 */
[----:B------:R-:W3:Y:S04]  /*7800*/  LDL R115, [R1+0x40] ;  /* 0x0000400001737983 */ /* 0x000ee80000100800 */
[----:B------:R-:W4:Y:S04]  /*7810*/  LDL R114, [R1+0x3c] ;  /* 0x00003c0001727983 */ /* 0x000f280000100800 */
        /* <DEDUP_REMOVED lines=8> */
[----:B0-----:R-:W4:Y:S04]  /*78a0*/  LDL R105, [R1+0x18] ;  /* 0x0000180001697983 */ /* 0x001f280000100800 */
[----:B------:R-:W4:Y:S04]  /*78b0*/  LDL R87, [R1+0x14] ;  /* 0x0000140001577983 */ /* 0x000f280000100800 */
[----:B------:R-:W4:Y:S04]  /*78c0*/  LDL R86, [R1+0x10] ;  /* 0x0000100001567983 */ /* 0x000f280000100800 */
[----:B------:R-:W4:Y:S04]  /*78d0*/  LDL R85, [R1+0xc] ;  /* 0x00000c0001557983 */ /* 0x000f280000100800 */
[----:B------:R-:W4:Y:S04]  /*78e0*/  LDL R84, [R1+0x8] ;  /* 0x0000080001547983 */ /* 0x000f280000100800 */
[----:B------:R0:W5:Y:S01]  /*78f0*/  LDL.64 R82, [R1+0x50] ;  /* 0x0000500001527983 */ /* 0x0001620000100a00 */
[----:B------:R-:W1:Y:S01]  /*7900*/  S2UR UR17, SR_CgaCtaId ;  /* 0x00000000001179c3 */ /* 0x000e620000008800 */
[----:B------:R-:W-:Y:S01]  /*7910*/  F2FP.BF16.F32.PACK_AB R52, R52, R53 ;  /* 0x000000353434723e */ /* 0x000fe200000010ff */
[----:B------:R-:W-:Y:S01]  /*7920*/  ULEA UR33, UR54, 0xfffff800, 0xb ;  /* 0xfffff80036217891 */ /* 0x000fe2000f8e583f */
[----:B------:R-:W0:Y:S01]  /*7930*/  S2R R40, SR_TID.X ;  /* 0x0000000000287919 */ /* 0x000e220000002100 */
[----:B------:R-:W-:Y:S01]  /*7940*/  F2FP.BF16.F32.PACK_AB R50, R50, R51 ;  /* 0x000000333232723e */ /* 0x000fe200000010ff */
[----:B------:R-:W-:Y:S01]  /*7950*/  ULDC UR7, c[0x0][0x218] ;  /* 0x0000860000077ab9 */ /* 0x000fe20000000800 */
[----:B------:R-:W-:-:S02]  /*7960*/  F2FP.BF16.F32.PACK_AB R48, R48, R49 ;  /* 0x000000313030723e */ /* 0x000fc400000010ff */
[----:B------:R-:W-:Y:S01]  /*7970*/  BAR.SYNC.DEFER_BLOCKING 0x0 ;  /* 0x0000000000007b1d */ /* 0x000fe20000010000 */
[----:B------:R-:W-:Y:S01]  /*7980*/  PRMT R0, R52, 0x7632, R0 ;  /* 0x0000763234007816 */ /* 0x000fe20000000000 */
[----:B------:R-:W-:Y:S01]  /*7990*/  UIADD3 UR33, -UR33, UR7, URZ ;  /* 0x0000000721217290 */ /* 0x000fe2000fffe13f */
[----:B------:R-:W-:Y:S01]  /*79a0*/  PRMT R2, R50, 0x7632, R2 ;  /* 0x0000763232027816 */ /* 0x000fe20000000002 */
[----:B------:R-:W-:Y:S01]  /*79b0*/  USHF.R.S32.HI UR28, URZ, 0x1f, UR53 ;  /* 0x0000001f3f1c7899 */ /* 0x000fe20008011435 */
[----:B------:R-:W-:Y:S01]  /*79c0*/  PRMT R3, R48, 0x7632, R3 ;  /* 0x0000763230037816 */ /* 0x000fe20000000003 */
[----:B------:R-:W-:Y:S01]  /*79d0*/  UMOV UR7, 0x400 ;  /* 0x0000040000077882 */ /* 0x000fe20000000000 */
[----:B------:R-:W-:Y:S01]  /*79e0*/  F2FP.BF16.F32.PACK_AB R46, R46, R47 ;  /* 0x0000002f2e2e723e */ /* 0x000fe200000010ff */
[----:B------:R-:W-:Y:S01]  /*79f0*/  ULDC.64 UR34, c[0x0][0x388] ;  /* 0x0000e20000227ab9 */ /* 0x000fe20000000a00 */
[----:B------:R-:W-:Y:S01]  /*7a00*/  F2FP.BF16.F32.PACK_AB R44, R44, R45 ;  /* 0x0000002d2c2c723e */ /* 0x000fe200000010ff */
[----:B------:R-:W-:Y:S01]  /*7a10*/  ULDC.64 UR30, c[0x0][0x3a8] ;  /* 0x0000ea00001e7ab9 */ /* 0x000fe20000000a00 */
[----:B------:R-:W-:Y:S01]  /*7a20*/  F2FP.BF16.F32.PACK_AB R38, R38, R39 ;  /* 0x000000272626723e */ /* 0x000fe200000010ff */
[----:B------:R-:W-:Y:S01]  /*7a30*/  UIMAD.WIDE.U32 UR26, UR53, UR34, URZ ;  /* 0x00000022351a72a5 */ /* 0x000fe2000f8e003f */
[----:B------:R-:W-:Y:S01]  /*7a40*/  F2FP.BF16.F32.PACK_AB R36, R36, R37 ;  /* 0x000000252424723e */ /* 0x000fe200000010ff */
[----:B------:R-:W-:Y:S01]  /*7a50*/  BSSY B0, `(.L_x_86) ;  /* 0x0000048000007945 */ /* 0x000fe20003800000 */
[----:B------:R-:W-:Y:S01]  /*7a60*/  F2FP.BF16.F32.PACK_AB R34, R34, R35 ;  /* 0x000000232222723e */ /* 0x000fe200000010ff */
[----:B-1----:R-:W-:Y:S01]  /*7a70*/  ULEA UR7, UR17, UR7, 0x18 ;  /* 0x0000000711077291 */ /* 0x002fe2000f8ec03f */
[----:B------:R-:W-:Y:S01]  /*7a80*/  PRMT R4, R46, 0x7632, R4 ;  /* 0x000076322e047816 */ /* 0x000fe20000000004 */
[----:B------:R-:W-:-:S02]  /*7a90*/  UIMAD UR17, UR28, UR34, URZ ;  /* 0x000000221c1172a4 */ /* 0x000fc4000f8e023f */
[----:B------:R-:W-:Y:S02]  /*7aa0*/  UIMAD UR28, UR28, UR30, URZ ;  /* 0x0000001e1c1c72a4 */ /* 0x000fe4000f8e023f */
[----:B------:R-:W-:Y:S01]  /*7ab0*/  UIMAD UR32, UR53, UR35, UR17 ;  /* 0x00000023352072a4 */ /* 0x000fe2000f8e0211 */
[----:B------:R1:W-:Y:S01]  /*7ac0*/  STS.U16 [R104], R52 ;  /* 0x0000003468007388 */ /* 0x0003e20000000400 */
[----:B------:R-:W-:Y:S02]  /*7ad0*/  USHF.R.S32.HI UR17, URZ, 0x1f, UR8 ;  /* 0x0000001f3f117899 */ /* 0x000fe40008011408 */
[----:B------:R-:W-:Y:S01]  /*7ae0*/  UIMAD UR28, UR53, UR31, UR28 ;  /* 0x0000001f351c72a4 */ /* 0x000fe2000f8e021c */
[----:B0-----:R-:W-:Y:S01]  /*7af0*/  ISETP.NE.AND P6, PT, R40, RZ, PT ;  /* 0x000000ff2800720c */ /* 0x001fe20003fc5270 */
[----:B------:R0:W-:Y:S01]  /*7b00*/  STS.U16 [R104+0x2], R0 ;  /* 0x0000020068007388 */ /* 0x0001e20000000400 */
[----:B------:R-:W-:-:S03]  /*7b10*/  UIADD3 UR29, UR27, UR32, URZ ;  /* 0x000000201b1d7290 */ /* 0x000fc6000fffe03f */
[----:B------:R0:W-:Y:S01]  /*7b20*/  STS.U16 [R104+0x6], R2 ;  /* 0x0000060268007388 */ /* 0x0001e20000000400 */
[----:B-1----:R-:W-:-:S03]  /*7b30*/  PRMT R52, R44, 0x7632, R52 ;  /* 0x000076322c347816 */ /* 0x002fc60000000034 */
[----:B------:R1:W-:Y:S01]  /*7b40*/  STS.U16 [R104+0xa], R3 ;  /* 0x00000a0368007388 */ /* 0x0003e20000000400 */
[----:B0-----:R-:W-:-:S03]  /*7b50*/  PRMT R0, R38, 0x7632, R0 ;  /* 0x0000763226007816 */ /* 0x001fc60000000000 */
[----:B------:R0:W-:Y:S01]  /*7b60*/  STS.U16 [R104+0x18], R36 ;  /* 0x0000182468007388 */ /* 0x0001e20000000400 */
[----:B------:R-:W-:-:S03]  /*7b70*/  PRMT R2, R36, 0x7632, R2 ;  /* 0x0000763224027816 */ /* 0x000fc60000000002 */
[----:B------:R-:W-:Y:S01]  /*7b80*/  STS.U16 [R104+0x4], R50 ;  /* 0x0000043268007388 */ /* 0x000fe20000000400 */
[----:B-1----:R-:W-:-:S03]  /*7b90*/  PRMT R3, R34, 0x7632, R3 ;  /* 0x0000763222037816 */ /* 0x002fc60000000003 */
[----:B------:R-:W-:Y:S01]  /*7ba0*/  STS.U16 [R104+0x8], R48 ;  /* 0x0000083068007388 */ /* 0x000fe20000000400 */
[----:B0-----:R-:W-:-:S03]  /*7bb0*/  MOV R36, UR33 ;  /* 0x0000002100247c02 */ /* 0x001fc60008000f00 */
[----:B------:R-:W-:Y:S04]  /*7bc0*/  STS.U16 [R104+0xc], R46 ;  /* 0x00000c2e68007388 */ /* 0x000fe80000000400 */
[----:B------:R-:W-:Y:S04]  /*7bd0*/  STS.U16 [R104+0xe], R4 ;  /* 0x00000e0468007388 */ /* 0x000fe80000000400 */
[----:B------:R-:W-:Y:S04]  /*7be0*/  STS.U16 [R104+0x10], R44 ;  /* 0x0000102c68007388 */ /* 0x000fe80000000400 */
[----:B------:R-:W-:Y:S04]  /*7bf0*/  STS.U16 [R104+0x12], R52 ;  /* 0x0000123468007388 */ /* 0x000fe80000000400 */
[----:B------:R-:W-:Y:S04]  /*7c00*/  STS.U16 [R104+0x14], R38 ;  /* 0x0000142668007388 */ /* 0x000fe80000000400 */
[----:B------:R0:W-:Y:S04]  /*7c10*/  STS.U16 [R104+0x16], R0 ;  /* 0x0000160068007388 */ /* 0x0001e80000000400 */
[----:B------:R-:W-:Y:S04]  /*7c20*/  STS.U16 [R104+0x1a], R2 ;  /* 0x00001a0268007388 */ /* 0x000fe80000000400 */
[----:B------:R-:W-:Y:S01]  /*7c30*/  STS.U16 [R104+0x1c], R34 ;  /* 0x00001c2268007388 */ /* 0x000fe20000000400 */
[----:B0-----:R-:W-:-:S03]  /*7c40*/  SHF.L.U32 R0, R40, 0x4, RZ ;  /* 0x0000000428007819 */ /* 0x001fc600000006ff */
[----:B------:R-:W-:Y:S01]  /*7c50*/  STS.U16 [R104+0x1e], R3 ;  /* 0x00001e0368007388 */ /* 0x000fe20000000400 */
[----:B------:R-:W-:Y:S01]  /*7c60*/  NOP ;  /* 0x0000000000007918 */ /* 0x000fe20000000000 */
[----:B------:R-:W-:-:S04]  /*7c70*/  LOP3.LUT R0, R0, 0xfffffe00, RZ, 0xc0, !PT ;  /* 0xfffffe0000007812 */ /* 0x000fc800078ec0ff */
[----:B------:R-:W-:Y:S01]  /*7c80*/  LOP3.LUT R4, R0, 0x1f, R40, 0xf8, !PT ;  /* 0x0000001f00047812 */ /* 0x000fe200078ef828 */
[----:B--2---:R-:W-:Y:S04]  /*7c90*/  LDS.U16 R5, [R116] ;  /* 0x0000000074057984 */ /* 0x004fe80000000400 */
[----:B---3--:R-:W-:Y:S04]  /*7ca0*/  LDS.U16 R13, [R115+0x40] ;  /* 0x00004000730d7984 */ /* 0x008fe80000000400 */
[----:B----4-:R-:W-:Y:S04]  /*7cb0*/  LDS.U16 R15, [R114+0x80] ;  /* 0x00008000720f7984 */ /* 0x010fe80000000400 */
        /* <DEDUP_REMOVED lines=14> */
[----:B------:R-:W-:Y:S06]  /*7da0*/  BAR.SYNC.DEFER_BLOCKING 0x0 ;  /* 0x0000000000007b1d */ /* 0x000fec0000010000 */
[----:B------:R-:W0:Y:S02]  /*7db0*/  LDS R61, [UR7+0x1080] ;  /* 0x00108007ff3d7984 */ /* 0x000e240008000800 */
[----:B0-----:R-:W-:-:S13]  /*7dc0*/  ISETP.GE.AND P0, PT, R4, R61, PT ;  /* 0x0000003d0400720c */ /* 0x001fda0003f06270 */
[----:B------:R-:W-:Y:S05]  /*7dd0*/  @P0 BRA `(.L_x_87) ;  /* 0x00000000003c0947 */ /* 0x000fea0003800000 */
[----:B-----5:R-:W-:Y:S01]  /*7de0*/  MOV R2, R82 ;  /* 0x0000005200027202 */ /* 0x020fe20000000f00 */
[----:B------:R-:W-:Y:S01]  /*7df0*/  IMAD.U32 R7, RZ, RZ, UR34 ;  /* 0x00000022ff077e24 */ /* 0x000fe2000f8e00ff */
[----:B------:R-:W-:Y:S01]  /*7e00*/  MOV R3, R83 ;  /* 0x0000005300037202 */ /* 0x000fe20000000f00 */
[----:B------:R-:W-:Y:S02]  /*7e10*/  ULDC.64 UR36, c[0x0][0x390] ;  /* 0x0000e40000247ab9 */ /* 0x000fe40000000a00 */
[----:B------:R-:W-:Y:S01]  /*7e20*/  UIMAD UR31, UR17, UR36, URZ ;  /* 0x00000024111f72a4 */ /* 0x000fe2000f8e023f */
[----:B------:R-:W-:Y:S01]  /*7e30*/  IMAD.WIDE.U32 R2, R7, UR53, R2 ;  /* 0x0000003507027c25 */ /* 0x000fe2000f8e0002 */
[----:B------:R-:W-:Y:S02]  /*7e40*/  MOV R7, UR36 ;  /* 0x0000002400077c02 */ /* 0x000fe40008000f00 */
[----:B------:R-:W-:Y:S01]  /*7e50*/  UIMAD UR31, UR8, UR37, UR31 ;  /* 0x00000025081f72a4 */ /* 0x000fe2000f8e021f */
[----:B------:R-:W-:-:S02]  /*7e60*/  VIADD R3, R3, UR32 ;  /* 0x0000002003037c36 */ /* 0x000fc40008000000 */
[----:B------:R-:W-:Y:S01]  /*7e70*/  ULDC.64 UR36, c[0x0][0x3e0] ;  /* 0x0000f80000247ab9 */ /* 0x000fe20000000a00 */
[----:B------:R-:W-:-:S05]  /*7e80*/  IMAD.WIDE.U32 R2, R7, UR8, R2 ;  /* 0x0000000807027c25 */ /* 0x000fca000f8e0002 */
[----:B------:R-:W-:Y:S02]  /*7e90*/  IADD3 R3, R3, UR31, RZ ;  /* 0x0000001f03037c10 */ /* 0x000fe4000fffe0ff */
[----:B------:R-:W-:-:S04]  /*7ea0*/  LEA R6, P0, R2, UR36, 0x1 ;  /* 0x0000002402067c11 */ /* 0x000fc8000f8008ff */
[----:B------:R-:W-:-:S05]  /*7eb0*/  LEA.HI.X R7, R2, UR37, R3, 0x1, P0 ;  /* 0x0000002502077c11 */ /* 0x000fca00080f0c03 */
[----:B------:R0:W-:Y:S04]  /*7ec0*/  STG.E.U16 desc[UR18][R6.64], R5 ;  /* 0x0000000506007986 */ /* 0x0001e8000c101512 */
.L_x_87:
[----:B------:R-:W-:Y:S05]  /*7ed0*/  BSYNC B0 ;  /* 0x0000000000007941 */ /* 0x000fea0003800000 */
.L_x_86:
[----:B------:R-:W2:Y:S01]  /*7ee0*/  LDL.LU R38, [R1+0x58] ;  /* 0x0000580001267983 */ /* 0x000ea20000300800 */
[----:B------:R-:W-:Y:S01]  /*7ef0*/  ULDC.64 UR32, c[0x0][0x390] ;  /* 0x0000e40000207ab9 */ /* 0x000fe20000000a00 */
[----:B------:R-:W-:Y:S01]  /*7f00*/  UMOV UR27, UR29 ;  /* 0x0000001d001b7c82 */ /* 0x000fe20008000000 */
[----:B------:R-:W-:Y:S01]  /*7f10*/  UIMAD UR31, UR17, UR32, URZ ;  /* 0x00000020111f72a4 */ /* 0x000fe2000f8e023f */
[----:B------:R-:W-:Y:S01]  /*7f20*/  SHF.R.S32.HI R35, RZ, 0x1f, R4 ;  /* 0x0000001fff237819 */ /* 0x000fe20000011404 */
[----:B------:R-:W-:Y:S01]  /*7f30*/  UIMAD.WIDE.U32 UR26, UR8, UR32, UR26 ;  /* 0x00000020081a72a5 */ /* 0x000fe2000f8e001a */
[----:B------:R-:W1:Y:S01]  /*7f40*/  S2R R14, SR_LANEID ;  /* 0x00000000000e7919 */ /* 0x000e620000000000 */
[----:B------:R-:W-:Y:S01]  /*7f50*/  UIMAD UR31, UR8, UR33, UR31 ;  /* 0x00000021081f72a4 */ /* 0x000fe2000f8e021f */
[C---:B------:R-:W-:Y:S01]  /*7f60*/  LOP3.LUT R12, R4.reuse, 0x20, RZ, 0xfc, !PT ;  /* 0x00000020040c7812 */ /* 0x040fe200078efcff */
[----:B------:R-:W-:Y:S01]  /*7f70*/  UIADD3 UR29, UP0, UR15, UR26, URZ ;  /* 0x0000001a0f1d7290 */ /* 0x000fe2000ff1e03f */
[C---:B------:R-:W-:Y:S01]  /*7f80*/  LOP3.LUT R11, R4.reuse, 0x40, RZ, 0xfc, !PT ;  /* 0x00000040040b7812 */ /* 0x040fe200078efcff */
[----:B------:R-:W-:Y:S01]  /*7f90*/  ULDC.64 UR32, c[0x0][0x3e0] ;  /* 0x0000f80000207ab9 */ /* 0x000fe20000000a00 */
[C---:B------:R-:W-:Y:S01]  /*7fa0*/  LOP3.LUT R10, R4.reuse, 0x80, RZ, 0xfc, !PT ;  /* 0x00000080040a7812 */ /* 0x040fe200078efcff */
[----:B------:R-:W-:Y:S01]  /*7fb0*/  UIADD3.X UR26, UR16, UR31, UR27, UP0, !UPT ;  /* 0x0000001f101a7290 */ /* 0x000fe200087fe41b */
[C---:B------:R-:W-:Y:S01]  /*7fc0*/  LEA R2, P0, R4.reuse, UR32, 0x1 ;  /* 0x0000002004027c11 */ /* 0x040fe2000f8008ff */
[----:B------:R-:W-:Y:S01]  /*7fd0*/  IMAD.U32 R3, RZ, RZ, UR29 ;  /* 0x0000001dff037e24 */ /* 0x000fe2000f8e00ff */
[----:B------:R-:W-:Y:S01]  /*7fe0*/  ISETP.GE.AND P1, PT, R11, R61, PT ;  /* 0x0000003d0b00720c */ /* 0x000fe20003f26270 */
[----:B------:R-:W-:Y:S01]  /*7ff0*/  BSSY B0, `(.L_x_88) ;  /* 0x00000ba000007945 */ /* 0x000fe20003800000 */
[----:B------:R-:W-:-:S02]  /*8000*/  LEA.HI.X R0, R4, UR33, R35, 0x1, P0 ;  /* 0x0000002104007c11 */ /* 0x000fc400080f0c23 */
[C---:B------:R-:W-:Y:S02]  /*8010*/  LEA R2, P2, R3.reuse, R2, 0x1 ;  /* 0x0000000203027211 */ /* 0x040fe400078408ff */
[----:B0-----:R-:W-:Y:S01]  /*8020*/  MOV R5, UR26 ;  /* 0x0000001a00057c02 */ /* 0x001fe20008000f00 */
[----:B------:R-:W-:Y:S01]  /*8030*/  UIMAD.WIDE.U32 UR26, UR53, UR30, URZ ;  /* 0x0000001e351a72a5 */ /* 0x000fe2000f8e003f */
[-C--:B------:R-:W-:Y:S02]  /*8040*/  ISETP.GE.AND P0, PT, R12, R61.reuse, PT ;  /* 0x0000003d0c00720c */ /* 0x080fe40003f06270 */
[----:B------:R-:W-:Y:S01]  /*8050*/  LEA.HI.X R3, R3, R0, R5, 0x1, P2 ;  /* 0x0000000003037211 */ /* 0x000fe200010f0c05 */
[----:B------:R-:W-:Y:S01]  /*8060*/  UIADD3 UR29, UR27, UR28, URZ ;  /* 0x0000001c1b1d7290 */ /* 0x000fe2000fffe03f */
[C---:B------:R-:W-:Y:S02]  /*8070*/  LOP3.LUT R0, R4.reuse, 0x60, RZ, 0xfc, !PT ;  /* 0x0000006004007812 */ /* 0x040fe400078efcff */
[----:B------:R-:W-:Y:S01]  /*8080*/  LOP3.LUT R9, R4, 0xa0, RZ, 0xfc, !PT ;  /* 0x000000a004097812 */ /* 0x000fe200078efcff */
[----:B------:R-:W-:Y:S01]  /*8090*/  @!P1 STG.E.U16 desc[UR18][R2.64+-0xf80], R15 ;  /* 0xfff0800f02009986 */ /* 0x000fe2000c101512 */
[----:B------:R-:W-:-:S02]  /*80a0*/  ISETP.GE.AND P3, PT, R0, R61, PT ;  /* 0x0000003d0000720c */ /* 0x000fc40003f66270 */
[C---:B------:R-:W-:Y:S02]  /*80b0*/  LOP3.LUT R8, R4.reuse, 0xc0, RZ, 0xfc, !PT ;  /* 0x000000c004087812 */ /* 0x040fe400078efcff */
[C---:B------:R-:W-:Y:S01]  /*80c0*/  LOP3.LUT R7, R4.reuse, 0xe0, RZ, 0xfc, !PT ;  /* 0x000000e004077812 */ /* 0x040fe200078efcff */
[----:B------:R0:W-:Y:S01]  /*80d0*/  @!P0 STG.E.U16 desc[UR18][R2.64+-0xfc0], R13 ;  /* 0xfff0400d02008986 */ /* 0x0001e2000c101512 */
[C---:B------:R-:W-:Y:S02]  /*80e0*/  LOP3.LUT R6, R4.reuse, 0x100, RZ, 0xfc, !PT ;  /* 0x0000010004067812 */ /* 0x040fe400078efcff */
[----:B------:R-:W-:Y:S02]  /*80f0*/  LOP3.LUT R5, R4, 0x120, RZ, 0xfc, !PT ;  /* 0x0000012004057812 */ /* 0x000fe400078efcff */
[-C--:B------:R-:W-:Y:S02]  /*8100*/  ISETP.GE.AND P2, PT, R10, R61.reuse, PT ;  /* 0x0000003d0a00720c */ /* 0x080fe40003f46270 */
[-C--:B------:R-:W-:Y:S01]  /*8110*/  ISETP.GE.AND P1, PT, R9, R61.reuse, PT ;  /* 0x0000003d0900720c */ /* 0x080fe20003f26270 */
[----:B------:R3:W-:Y:S01]  /*8120*/  @!P3 STG.E.U16 desc[UR18][R2.64+-0xf40], R17 ;  /* 0xfff0c0110200b986 */ /* 0x0007e2000c101512 */
[----:B------:R-:W-:-:S02]  /*8130*/  ISETP.GE.AND P0, PT, R8, R61, PT ;  /* 0x0000003d0800720c */ /* 0x000fc40003f06270 */
[-C--:B------:R-:W-:Y:S02]  /*8140*/  ISETP.GE.AND P3, PT, R7, R61.reuse, PT ;  /* 0x0000003d0700720c */ /* 0x080fe40003f66270 */
[-C--:B------:R-:W-:Y:S02]  /*8150*/  ISETP.GE.AND P4, PT, R6, R61.reuse, PT ;  /* 0x0000003d0600720c */ /* 0x080fe40003f86270 */
[----:B------:R-:W-:Y:S02]  /*8160*/  ISETP.GE.AND P5, PT, R5, R61, PT ;  /* 0x0000003d0500720c */ /* 0x000fe40003fa6270 */
[----:B0-----:R-:W-:Y:S01]  /*8170*/  SHF.L.U32 R13, R40, 0x4, RZ ;  /* 0x00000004280d7819 */ /* 0x001fe200000006ff */
[----:B------:R-:W-:Y:S01]  /*8180*/  @!P2 STG.E.U16 desc[UR18][R2.64+-0xf00], R37 ;  /* 0xfff100250200a986 */ /* 0x000fe2000c101512 */
[C---:B------:R-:W-:Y:S02]  /*8190*/  LOP3.LUT R34, R4.reuse, 0x140, RZ, 0xfc, !PT ;  /* 0x0000014004227812 */ /* 0x040fe400078efcff */
[----:B------:R-:W-:Y:S01]  /*81a0*/  LOP3.LUT R13, R13, 0xfffffe00, RZ, 0xc0, !PT ;  /* 0xfffffe000d0d7812 */ /* 0x000fe200078ec0ff */
[----:B------:R-:W-:Y:S01]  /*81b0*/  @!P1 STG.E.U16 desc[UR18][R2.64+-0xec0], R39 ;  /* 0xfff1402702009986 */ /* 0x000fe2000c101512 */
[----:B---3--:R-:W-:-:S02]  /*81c0*/  LOP3.LUT R17, R4, 0x160, RZ, 0xfc, !PT ;  /* 0x0000016004117812 */ /* 0x008fc400078efcff */
[----:B------:R-:W-:Y:S01]  /*81d0*/  LOP3.LUT R16, R4, 0x180, RZ, 0xfc, !PT ;  /* 0x0000018004107812 */ /* 0x000fe200078efcff */
[----:B-1----:R-:W-:Y:S01]  /*81e0*/  IMAD R63, R14, 0x10, R13 ;  /* 0x000000100e3f7824 */ /* 0x002fe200078e020d */
[C---:B------:R-:W-:Y:S01]  /*81f0*/  LOP3.LUT R15, R4.reuse, 0x1a0, RZ, 0xfc, !PT ;  /* 0x000001a0040f7812 */ /* 0x040fe200078efcff */
[----:B------:R0:W-:Y:S01]  /*8200*/  @!P0 STG.E.U16 desc[UR18][R2.64+-0xe80], R41 ;  /* 0xfff1802902008986 */ /* 0x0001e2000c101512 */
[C---:B------:R-:W-:Y:S01]  /*8210*/  LOP3.LUT R14, R4.reuse, 0x1c0, RZ, 0xfc, !PT ;  /* 0x000001c0040e7812 */ /* 0x040fe200078efcff */
[C---:B------:R-:W-:Y:S01]  /*8220*/  VIADD R44, R63.reuse, 0x6 ;  /* 0x000000063f2c7836 */ /* 0x040fe20000000000 */
[----:B------:R-:W-:Y:S01]  /*8230*/  LOP3.LUT R13, R4, 0x1e0, RZ, 0xfc, !PT ;  /* 0x000001e0040d7812 */ /* 0x000fe200078efcff */
[----:B------:R-:W-:Y:S01]  /*8240*/  @!P3 STG.E.U16 desc[UR18][R2.64+-0xe40], R43 ;  /* 0xfff1c02b0200b986 */ /* 0x000fe2000c101512 */
[-C--:B------:R-:W-:Y:S01]  /*8250*/  ISETP.GE.AND P0, PT, R34, R61.reuse, PT ;  /* 0x0000003d2200720c */ /* 0x080fe20003f06270 */
[----:B------:R-:W-:Y:S01]  /*8260*/  VIADD R52, R63, 0xc ;  /* 0x0000000c3f347836 */ /* 0x000fe20000000000 */
[-C--:B------:R-:W-:Y:S01]  /*8270*/  ISETP.GE.AND P1, PT, R17, R61.reuse, PT ;  /* 0x0000003d1100720c */ /* 0x080fe20003f26270 */
[----:B------:R-:W-:Y:S01]  /*8280*/  @!P4 STG.E.U16 desc[UR18][R2.64+-0xe00], R45 ;  /* 0xfff2002d0200c986 */ /* 0x000fe2000c101512 */
[-C--:B------:R-:W-:Y:S01]  /*8290*/  ISETP.GE.AND P2, PT, R16, R61.reuse, PT ;  /* 0x0000003d1000720c */ /* 0x080fe20003f46270 */
[----:B------:R-:W-:Y:S01]  /*82a0*/  VIADD R58, R63, 0xf ;  /* 0x0000000f3f3a7836 */ /* 0x000fe20000000000 */
[-C--:B------:R-:W-:Y:S01]  /*82b0*/  ISETP.GE.AND P3, PT, R15, R61.reuse, PT ;  /* 0x0000003d0f00720c */ /* 0x080fe20003f66270 */
[----:B------:R1:W-:Y:S01]  /*82c0*/  @!P5 STG.E.U16 desc[UR18][R2.64+-0xdc0], R47 ;  /* 0xfff2402f0200d986 */ /* 0x0003e2000c101512 */
[-C--:B------:R-:W-:Y:S01]  /*82d0*/  ISETP.GE.AND P4, PT, R14, R61.reuse, PT ;  /* 0x0000003d0e00720c */ /* 0x080fe20003f86270 */
[----:B0-----:R-:W-:Y:S01]  /*82e0*/  VIADD R41, R63, 0x3 ;  /* 0x000000033f297836 */ /* 0x001fe20000000000 */
[----:B------:R-:W-:-:S02]  /*82f0*/  ISETP.GE.AND P5, PT, R13, R61, PT ;  /* 0x0000003d0d00720c */ /* 0x000fc40003fa6270 */
[C---:B------:R-:W-:Y:S01]  /*8300*/  IADD3 R37, R63.reuse, 0x1, RZ ;  /* 0x000000013f257810 */ /* 0x040fe20007ffe0ff */
[----:B------:R-:W-:Y:S01]  /*8310*/  @!P0 STG.E.U16 desc[UR18][R2.64+-0xd80], R49 ;  /* 0xfff2803102008986 */ /* 0x000fe2000c101512 */
[----:B------:R-:W-:Y:S02]  /*8320*/  IADD3 R40, R63, 0x2, RZ ;  /* 0x000000023f287810 */ /* 0x000fe40007ffe0ff */
[-C--:B------:R-:W-:Y:S01]  /*8330*/  LEA.HI.SX32 R39, R37, R63.reuse, 0x1b ;  /* 0x0000003f25277211 */ /* 0x080fe200078fdaff */
[----:B------:R-:W-:Y:S01]  /*8340*/  @!P1 STG.E.U16 desc[UR18][R2.64+-0xd40], R51 ;  /* 0xfff2c03302009986 */ /* 0x000fe2000c101512 */
[C---:B------:R-:W-:Y:S01]  /*8350*/  IADD3 R42, R63.reuse, 0x4, RZ ;  /* 0x000000043f2a7810 */ /* 0x040fe20007ffe0ff */
[C---:B-1----:R-:W-:Y:S01]  /*8360*/  VIADD R47, R63.reuse, 0x9 ;  /* 0x000000093f2f7836 */ /* 0x042fe20000000000 */
[----:B------:R-:W-:Y:S01]  /*8370*/  IADD3 R43, R63, 0x5, RZ ;  /* 0x000000053f2b7810 */ /* 0x000fe20007ffe0ff */
[----:B------:R-:W-:Y:S01]  /*8380*/  @!P2 STG.E.U16 desc[UR18][R2.64+-0xd00], R53 ;  /* 0xfff300350200a986 */ /* 0x000fe2000c101512 */
[----:B------:R-:W-:-:S02]  /*8390*/  LEA.HI.SX32 R40, R40, R63, 0x1b ;  /* 0x0000003f28287211 */ /* 0x000fc400078fdaff */
[-C--:B------:R-:W-:Y:S01]  /*83a0*/  LEA.HI.SX32 R41, R41, R63.reuse, 0x1b ;  /* 0x0000003f29297211 */ /* 0x080fe200078fdaff */
[----:B------:R-:W-:Y:S01]  /*83b0*/  @!P3 STG.E.U16 desc[UR18][R2.64+-0xcc0], R55 ;  /* 0xfff340370200b986 */ /* 0x000fe2000c101512 */
[-C--:B------:R-:W-:Y:S02]  /*83c0*/  LEA.HI.SX32 R42, R42, R63.reuse, 0x1b ;  /* 0x0000003f2a2a7211 */ /* 0x080fe400078fdaff */
[-C--:B------:R-:W-:Y:S01]  /*83d0*/  LEA.HI.SX32 R43, R43, R63.reuse, 0x1b ;  /* 0x0000003f2b2b7211 */ /* 0x080fe200078fdaff */
[----:B------:R-:W-:Y:S01]  /*83e0*/  @!P4 STG.E.U16 desc[UR18][R2.64+-0xc80], R57 ;  /* 0xfff380390200c986 */ /* 0x000fe2000c101512 */
[----:B------:R-:W-:Y:S02]  /*83f0*/  LEA R39, R39, UR7, 0x1 ;  /* 0x0000000727277c11 */ /* 0x000fe4000f8e08ff */
[----:B------:R-:W-:Y:S01]  /*8400*/  IADD3 R45, R63, 0x7, RZ ;  /* 0x000000073f2d7810 */ /* 0x000fe20007ffe0ff */
[----:B------:R0:W-:Y:S01]  /*8410*/  @!P5 STG.E.U16 desc[UR18][R2.64+-0xc40], R59 ;  /* 0xfff3c03b0200d986 */ /* 0x0001e2000c101512 */
[----:B------:R-:W-:-:S02]  /*8420*/  LEA.HI.SX32 R44, R44, R63, 0x1b ;  /* 0x0000003f2c2c7211 */ /* 0x000fc400078fdaff */
[----:B------:R-:W-:Y:S01]  /*8430*/  LEA R40, R40, UR7, 0x1 ;  /* 0x0000000728287c11 */ /* 0x000fe2000f8e08ff */
[----:B------:R-:W-:Y:S01]  /*8440*/  BAR.SYNC.DEFER_BLOCKING 0x0 ;  /* 0x0000000000007b1d */ /* 0x000fe20000010000 */
[----:B------:R-:W-:Y:S02]  /*8450*/  IADD3 R46, R63, 0x8, RZ ;  /* 0x000000083f2e7810 */ /* 0x000fe40007ffe0ff */
[----:B------:R-:W-:Y:S02]  /*8460*/  LEA R41, R41, UR7, 0x1 ;  /* 0x0000000729297c11 */ /* 0x000fe4000f8e08ff */
[----:B------:R-:W-:Y:S02]  /*8470*/  LEA R42, R42, UR7, 0x1 ;  /* 0x000000072a2a7c11 */ /* 0x000fe4000f8e08ff */
[----:B------:R-:W-:Y:S02]  /*8480*/  IADD3 R48, R63, 0xa, RZ ;  /* 0x0000000a3f307810 */ /* 0x000fe40007ffe0ff */
[----:B------:R-:W-:-:S02]  /*8490*/  LEA R43, R43, UR7, 0x1 ;  /* 0x000000072b2b7c11 */ /* 0x000fc4000f8e08ff */
[----:B------:R-:W-:Y:S02]  /*84a0*/  IADD3 R50, R63, 0xb, RZ ;  /* 0x0000000b3f327810 */ /* 0x000fe40007ffe0ff */
[-C--:B------:R-:W-:Y:S02]  /*84b0*/  LEA.HI.SX32 R45, R45, R63.reuse, 0x1b ;  /* 0x0000003f2d2d7211 */ /* 0x080fe400078fdaff */
[----:B0-----:R-:W-:Y:S02]  /*84c0*/  F2FP.BF16.F32.PACK_AB R3, R25, R24 ;  /* 0x000000181903723e */ /* 0x001fe400000010ff */
[----:B------:R-:W-:Y:S02]  /*84d0*/  LEA R44, R44, UR7, 0x1 ;  /* 0x000000072c2c7c11 */ /* 0x000fe4000f8e08ff */
[----:B------:R-:W-:Y:S02]  /*84e0*/  LEA.HI.SX32 R46, R46, R63, 0x1b ;  /* 0x0000003f2e2e7211 */ /* 0x000fe400078fdaff */
[----:B------:R-:W-:-:S02]  /*84f0*/  IADD3 R54, R63, 0xd, RZ ;  /* 0x0000000d3f367810 */ /* 0x000fc40007ffe0ff */
[-C--:B------:R-:W-:Y:S02]  /*8500*/  LEA.HI.SX32 R47, R47, R63.reuse, 0x1b ;  /* 0x0000003f2f2f7211 */ /* 0x080fe400078fdaff */
[----:B------:R-:W-:Y:S02]  /*8510*/  IADD3 R56, R63, 0xe, RZ ;  /* 0x0000000e3f387810 */ /* 0x000fe40007ffe0ff */
[-C--:B------:R-:W-:Y:S02]  /*8520*/  LEA.HI.SX32 R48, R48, R63.reuse, 0x1b ;  /* 0x0000003f30307211 */ /* 0x080fe400078fdaff */
[-C--:B------:R-:W-:Y:S02]  /*8530*/  LEA.HI.SX32 R50, R50, R63.reuse, 0x1b ;  /* 0x0000003f32327211 */ /* 0x080fe400078fdaff */
[----:B------:R-:W-:Y:S02]  /*8540*/  LEA R45, R45, UR7, 0x1 ;  /* 0x000000072d2d7c11 */ /* 0x000fe4000f8e08ff */
[----:B------:R-:W-:-:S02]  /*8550*/  LEA.HI.SX32 R52, R52, R63, 0x1b ;  /* 0x0000003f34347211 */ /* 0x000fc400078fdaff */
[----:B------:R-:W-:Y:S02]  /*8560*/  LEA R46, R46, UR7, 0x1 ;  /* 0x000000072e2e7c11 */ /* 0x000fe4000f8e08ff */
[-C--:B------:R-:W-:Y:S02]  /*8570*/  LEA.HI.SX32 R54, R54, R63.reuse, 0x1b ;  /* 0x0000003f36367211 */ /* 0x080fe400078fdaff */
[----:B------:R-:W-:Y:S02]  /*8580*/  LEA R47, R47, UR7, 0x1 ;  /* 0x000000072f2f7c11 */ /* 0x000fe4000f8e08ff */
[-C--:B------:R-:W-:Y:S02]  /*8590*/  LEA.HI.SX32 R56, R56, R63.reuse, 0x1b ;  /* 0x0000003f38387211 */ /* 0x080fe400078fdaff */
[----:B------:R-:W-:Y:S02]  /*85a0*/  LEA R48, R48, UR7, 0x1 ;  /* 0x0000000730307c11 */ /* 0x000fe4000f8e08ff */
[----:B------:R-:W-:-:S02]  /*85b0*/  LEA.HI.SX32 R58, R58, R63, 0x1b ;  /* 0x0000003f3a3a7211 */ /* 0x000fc400078fdaff */
[----:B------:R-:W-:Y:S02]  /*85c0*/  LEA R50, R50, UR7, 0x1 ;  /* 0x0000000732327c11 */ /* 0x000fe4000f8e08ff */
[----:B------:R-:W-:Y:S02]  /*85d0*/  LEA R52, R52, UR7, 0x1 ;  /* 0x0000000734347c11 */ /* 0x000fe4000f8e08ff */
[----:B------:R-:W-:Y:S02]  /*85e0*/  LEA R54, R54, UR7, 0x1 ;  /* 0x0000000736367c11 */ /* 0x000fe4000f8e08ff */
[----:B------:R-:W-:Y:S02]  /*85f0*/  LEA R56, R56, UR7, 0x1 ;  /* 0x0000000738387c11 */ /* 0x000fe4000f8e08ff */
[----:B------:R-:W-:Y:S01]  /*8600*/  LEA R58, R58, UR7, 0x1 ;  /* 0x000000073a3a7c11 */ /* 0x000fe2000f8e08ff */
[----:B--2---:R-:W-:Y:S01]  /*8610*/  FADD.FTZ R38, R18, R38 ;  /* 0x0000002612267221 */ /* 0x004fe20000010000 */
[----:B------:R-:W-:-:S03]  /*8620*/  F2FP.BF16.F32.PACK_AB R18, R19, R18 ;  /* 0x000000121312723e */ /* 0x000fc600000010ff */
[----:B------:R-:W-:Y:S02]  /*8630*/  FADD.FTZ R37, R38, R19 ;  /* 0x0000001326257221 */ /* 0x000fe40000010000 */
[----:B------:R0:W-:Y:S02]  /*8640*/  STS.U16 [R104], R18 ;  /* 0x0000001268007388 */ /* 0x0001e40000000400 */
[----:B------:R-:W-:Y:S01]  /*8650*/  FADD.FTZ R38, R37, R20 ;  /* 0x0000001425267221 */ /* 0x000fe20000010000 */
[----:B------:R-:W-:-:S03]  /*8660*/  F2FP.BF16.F32.PACK_AB R20, R21, R20 ;  /* 0x000000141514723e */ /* 0x000fc600000010ff */
[--C-:B------:R-:W-:Y:S01]  /*8670*/  FADD.FTZ R19, R38, R21.reuse ;  /* 0x0000001526137221 */ /* 0x100fe20000010000 */
[----:B------:R-:W-:Y:S02]  /*8680*/  PRMT R21, R18, 0x7632, R21 ;  /* 0x0000763212157816 */ /* 0x000fe40000000015 */
[----:B------:R-:W-:Y:S01]  /*8690*/  PRMT R37, R20, 0x7632, R37 ;  /* 0x0000763214257816 */ /* 0x000fe20000000025 */
[----:B------:R-:W-:Y:S01]  /*86a0*/  FADD.FTZ R2, R19, R22 ;  /* 0x0000001613027221 */ /* 0x000fe20000010000 */
[----:B------:R-:W-:Y:S01]  /*86b0*/  F2FP.BF16.F32.PACK_AB R22, R23, R22 ;  /* 0x000000161716723e */ /* 0x000fe200000010ff */
[----:B------:R1:W-:Y:S01]  /*86c0*/  STS.U16 [R39+0x2], R21 ;  /* 0x0000021527007388 */ /* 0x0003e20000000400 */
[----:B0-----:R-:W-:Y:S01]  /*86d0*/  F2FP.BF16.F32.PACK_AB R18, R27, R26 ;  /* 0x0000001a1b12723e */ /* 0x001fe200000010ff */
[----:B------:R-:W-:Y:S01]  /*86e0*/  FADD.FTZ R23, R2, R23 ;  /* 0x0000001702177221 */ /* 0x000fe20000010000 */
[----:B------:R-:W-:Y:S01]  /*86f0*/  PRMT R38, R22, 0x7632, R38 ;  /* 0x0000763216267816 */ /* 0x000fe20000000026 */
[----:B------:R0:W-:Y:S01]  /*8700*/  STS.U16 [R40+0x4], R20 ;  /* 0x0000041428007388 */ /* 0x0001e20000000400 */
[----:B------:R-:W-:Y:S01]  /*8710*/  F2FP.BF16.F32.PACK_AB R19, R29, R28 ;  /* 0x0000001c1d13723e */ /* 0x000fe200000010ff */
[----:B------:R-:W-:-:S02]  /*8720*/  FADD.FTZ R24, R23, R24 ;  /* 0x0000001817187221 */ /* 0x000fc40000010000 */
[----:B------:R-:W-:Y:S01]  /*8730*/  STS.U16 [R41+0x6], R37 ;  /* 0x0000062529007388 */ /* 0x000fe20000000400 */
[----:B-1----:R-:W-:Y:S01]  /*8740*/  PRMT R21, R18, 0x7610, R21 ;  /* 0x0000761012157816 */ /* 0x002fe20000000015 */
[----:B------:R-:W-:Y:S02]  /*8750*/  FADD.FTZ R25, R24, R25 ;  /* 0x0000001918197221 */ /* 0x000fe40000010000 */
[----:B------:R1:W-:Y:S01]  /*8760*/  STS.U16 [R42+0x8], R22 ;  /* 0x000008162a007388 */ /* 0x0003e20000000400 */
[----:B------:R-:W-:Y:S02]  /*8770*/  PRMT R39, R18, 0x7632, R39 ;  /* 0x0000763212277816 */ /* 0x000fe40000000027 */
[----:B0-----:R-:W-:Y:S01]  /*8780*/  PRMT R20, R3, 0x7632, R20 ;  /* 0x0000763203147816 */ /* 0x001fe20000000014 */
[----:B------:R-:W-:Y:S01]  /*8790*/  STS.U16 [R43+0xa], R38 ;  /* 0x00000a262b007388 */ /* 0x000fe20000000400 */
[----:B------:R-:W-:Y:S01]  /*87a0*/  F2FP.BF16.F32.PACK_AB R18, R33, R32 ;  /* 0x000000202112723e */ /* 0x000fe200000010ff */
[----:B------:R-:W-:-:S02]  /*87b0*/  FADD.FTZ R26, R25, R26 ;  /* 0x0000001a191a7221 */ /* 0x000fc40000010000 */
[----:B------:R0:W-:Y:S01]  /*87c0*/  STS.U16 [R44+0xc], R3 ;  /* 0x00000c032c007388 */ /* 0x0001e20000000400 */
[----:B------:R-:W-:Y:S01]  /*87d0*/  PRMT R40, R18, 0x7632, R40 ;  /* 0x0000763212287816 */ /* 0x000fe20000000028 */
[----:B------:R-:W-:Y:S01]  /*87e0*/  FADD.FTZ R27, R26, R27 ;  /* 0x0000001b1a1b7221 */ /* 0x000fe20000010000 */
[----:B-1----:R-:W-:Y:S01]  /*87f0*/  PRMT R22, R19, 0x7632, R22 ;  /* 0x0000763213167816 */ /* 0x002fe20000000016 */
[----:B------:R-:W-:Y:S02]  /*8800*/  STS.U16 [R45+0xe], R20 ;  /* 0x00000e142d007388 */ /* 0x000fe40000000400 */
[----:B------:R-:W-:Y:S02]  /*8810*/  FADD.FTZ R28, R27, R28 ;  /* 0x0000001c1b1c7221 */ /* 0x000fe40000010000 */
[----:B------:R-:W-:Y:S01]  /*8820*/  STS.U16 [R46+0x10], R21 ;  /* 0x000010152e007388 */ /* 0x000fe20000000400 */
[----:B0-----:R-:W-:Y:S01]  /*8830*/  F2FP.BF16.F32.PACK_AB R3, R31, R30 ;  /* 0x0000001e1f03723e */ /* 0x001fe200000010ff */
[----:B------:R-:W-:-:S02]  /*8840*/  FADD.FTZ R29, R28, R29 ;  /* 0x0000001d1c1d7221 */ /* 0x000fc40000010000 */
[----:B------:R-:W-:Y:S01]  /*8850*/  STS.U16 [R47+0x12], R39 ;  /* 0x000012272f007388 */ /* 0x000fe20000000400 */
[----:B------:R-:W-:Y:S01]  /*8860*/  PRMT R38, R3, 0x7632, R38 ;  /* 0x0000763203267816 */ /* 0x000fe20000000026 */
[----:B------:R-:W-:Y:S02]  /*8870*/  FADD.FTZ R30, R29, R30 ;  /* 0x0000001e1d1e7221 */ /* 0x000fe40000010000 */
[----:B------:R-:W-:Y:S02]  /*8880*/  STS.U16 [R48+0x14], R19 ;  /* 0x0000141330007388 */ /* 0x000fe40000000400 */
[----:B------:R-:W-:Y:S02]  /*8890*/  FADD.FTZ R31, R30, R31 ;  /* 0x0000001f1e1f7221 */ /* 0x000fe40000010000 */
[----:B------:R-:W-:Y:S02]  /*88a0*/  STS.U16 [R50+0x16], R22 ;  /* 0x0000161632007388 */ /* 0x000fe40000000400 */
[----:B------:R-:W-:-:S02]  /*88b0*/  FADD.FTZ R32, R31, R32 ;  /* 0x000000201f207221 */ /* 0x000fc40000010000 */
[----:B------:R-:W-:Y:S02]  /*88c0*/  STS.U16 [R52+0x18], R3 ;  /* 0x0000180334007388 */ /* 0x000fe40000000400 */
[----:B------:R-:W-:Y:S02]  /*88d0*/  FADD.FTZ R2, R32, R33 ;  /* 0x0000002120027221 */ /* 0x000fe40000010000 */
        /* <DEDUP_REMOVED lines=22> */
[----:B------:R-:W-:Y:S04]  /*8a40*/  STL [R1+0x58], R2 ;  /* 0x0000580201007387 */ /* 0x000fe80000100800 */
[----:B------:R-:W0:Y:S02]  /*8a50*/  LDS R67, [UR7+0x1080] ;  /* 0x00108007ff437984 */ /* 0x000e240008000800 */
[----:B0-----:R-:W-:-:S02]  /*8a60*/  ISETP.GE.AND P0, PT, R4, R67, PT ;  /* 0x000000430400720c */ /* 0x001fc40003f06270 */
[----:B------:R-:W-:-:S04]  /*8a70*/  IADD3 R4, P1, R4, -0x7e0, RZ ;  /* 0xfffff82004047810 */ /* 0x000fc80007f3e0ff */
[----:B------:R-:W-:-:S07]  /*8a80*/  IADD3.X R35, R35, -0x1, RZ, P1, !PT ;  /* 0xffffffff23237810 */ /* 0x000fce0000ffe4ff */
[----:B------:R-:W-:Y:S05]  /*8a90*/  @P0 BRA `(.L_x_89) ;  /* 0x00000000003c0947 */ /* 0x000fea0003800000 */
[----:B------:R-:W-:Y:S01]  /*8aa0*/  MOV R19, UR30 ;  /* 0x0000001e00137c02 */ /* 0x000fe20008000f00 */
[----:B-----5:R-:W-:Y:S01]  /*8ab0*/  IMAD.MOV.U32 R3, RZ, RZ, R83 ;  /* 0x000000ffff037224 */ /* 0x020fe200078e0053 */
[----:B------:R-:W-:Y:S01]  /*8ac0*/  MOV R2, R82 ;  /* 0x0000005200027202 */ /* 0x000fe20000000f00 */
[----:B------:R-:W-:Y:S02]  /*8ad0*/  ULDC.64 UR32, c[0x0][0x3b0] ;  /* 0x0000ec0000207ab9 */ /* 0x000fe40000000a00 */
[----:B------:R-:W-:Y:S02]  /*8ae0*/  UIMAD UR31, UR17, UR32, URZ ;  /* 0x00000020111f72a4 */ /* 0x000fe4000f8e023f */
[----:B------:R-:W-:Y:S01]  /*8af0*/  IMAD.WIDE.U32 R2, R19, UR53, R2 ;  /* 0x0000003513027c25 */ /* 0x000fe2000f8e0002 */
[----:B------:R-:W-:Y:S01]  /*8b00*/  MOV R19, UR32 ;  /* 0x0000002000137c02 */ /* 0x000fe20008000f00 */
[----:B------:R-:W-:-:S03]  /*8b10*/  UIMAD UR31, UR8, UR33, UR31 ;  /* 0x00000021081f72a4 */ /* 0x000fc6000f8e021f */
[----:B------:R-:W-:Y:S01]  /*8b20*/  IADD3 R3, R3, UR28, RZ ;  /* 0x0000001c03037c10 */ /* 0x000fe2000fffe0ff */
[----:B------:R-:W-:Y:S02]  /*8b30*/  ULDC.64 UR32, c[0x0][0x3f0] ;  /* 0x0000fc0000207ab9 */ /* 0x000fe40000000a00 */
[----:B------:R-:W-:-:S04]  /*8b40*/  IMAD.WIDE.U32 R2, R19, UR8, R2 ;  /* 0x0000000813027c25 */ /* 0x000fc8000f8e0002 */
[----:B------:R-:W-:Y:S01]  /*8b50*/  VIADD R3, R3, UR31 ;  /* 0x0000001f03037c36 */ /* 0x000fe20008000000 */
[----:B------:R-:W-:-:S04]  /*8b60*/  LEA R18, P0, R2, UR32, 0x1 ;  /* 0x0000002002127c11 */ /* 0x000fc8000f8008ff */
[----:B------:R-:W-:-:S05]  /*8b70*/  LEA.HI.X R19, R2, UR33, R3, 0x1, P0 ;  /* 0x0000002102137c11 */ /* 0x000fca00080f0c03 */
[----:B------:R0:W-:Y:S04]  /*8b80*/  STG.E.U16 desc[UR18][R18.64], R21 ;  /* 0x0000001512007986 */ /* 0x0001e8000c101512 */
.L_x_89:
[----:B------:R-:W-:Y:S05]  /*8b90*/  BSYNC B0 ;  /* 0x0000000000007941 */ /* 0x000fea0003800000 */
.L_x_88:
        /* <DEDUP_REMOVED lines=9> */
[-C--:B------:R-:W-:Y:S01]  /*8c30*/  ISETP.GE.AND P6, PT, R10, R67.reuse, PT ;  /* 0x000000430a00720c */ /* 0x080fe20003fc6270 */
[----:B------:R-:W-:Y:S01]  /*8c40*/  ULDC.64 UR28, c[0x0][0x3f0] ;  /* 0x0000fc00001c7ab9 */ /* 0x000fe20000000a00 */
[-C--:B------:R-:W-:Y:S01]  /*8c50*/  ISETP.GE.AND P1, PT, R8, R67.reuse, PT ;  /* 0x000000430800720c */ /* 0x080fe20003f26270 */
[----:B------:R-:W-:Y:S01]  /*8c60*/  UIADD3.X UR16, UR16, UR17, UR27, UP0, !UPT ;  /* 0x0000001110107290 */ /* 0x000fe200087fe41b */
[C---:B------:R-:W-:Y:S01]  /*8c70*/  LEA R2, P0, R4.reuse, UR28, 0x1 ;  /* 0x0000001c04027c11 */ /* 0x040fe2000f8008ff */
[----:B------:R-:W-:Y:S01]  /*8c80*/  UISETP.GT.AND UP0, UPT, UR54, 0x1, UPT ;  /* 0x000000013600788c */ /* 0x000fe2000bf04270 */
[----:B0-----:R-:W-:Y:S01]  /*8c90*/  MOV R18, UR15 ;  /* 0x0000000f00127c02 */ /* 0x001fe20008000f00 */
[----:B------:R-:W-:Y:S01]  /*8ca0*/  UIADD3 UR9, UP1, UR9, -0x1000, URZ ;  /* 0xfffff00009097890 */ /* 0x000fe2000ff3e03f */
[----:B------:R-:W-:Y:S01]  /*8cb0*/  LEA.HI.X R3, R4, UR29, R35, 0x1, P0 ;  /* 0x0000001d04037c11 */ /* 0x000fe200080f0c23 */
[----:B------:R-:W-:Y:S01]  /*8cc0*/  UIADD3 UR11, UP2, UR11, -0x1000, URZ ;  /* 0xfffff0000b0b7890 */ /* 0x000fe2000ff5e03f */
[C---:B------:R-:W-:Y:S01]  /*8cd0*/  LEA R2, P0, R18.reuse, R2, 0x1 ;  /* 0x0000000212027211 */ /* 0x040fe200078008ff */
[----:B------:R-:W-:Y:S01]  /*8ce0*/  UIADD3 UR13, UP3, UR13, -0x1000, URZ ;  /* 0xfffff0000d0d7890 */ /* 0x000fe2000ff7e03f */
[----:B------:R-:W-:Y:S01]  /*8cf0*/  MOV R4, UR16 ;  /* 0x0000001000047c02 */ /* 0x000fe20008000f00 */
[----:B------:R-:W-:Y:S01]  /*8d00*/  UIADD3 UR6, UR6, 0x1, URZ ;  /* 0x0000000106067890 */ /* 0x000fe2000fffe03f */
[----:B------:R-:W-:Y:S01]  /*8d10*/  ISETP.GE.AND P2, PT, R7, R67, PT ;  /* 0x000000430700720c */ /* 0x000fe20003f46270 */
        /* <DEDUP_REMOVED lines=30> */
.L_x_67:
        /* <DEDUP_REMOVED lines=19> */
[----:B------:R-:W-:-:S05]  /*9030*/  @!P1 SHF.R.S32.HI R0, RZ, 0x5, R9 ;  /* 0x00000005ff009819 */ /* 0x000fca0000011409 */
[----:B------:R-:W-:Y:S02]  /*9040*/  @!P1 IMAD R0, R0, 0x4, R11 ;  /* 0x0000000400009824 */ /* 0x000fe400078e020b */
        /* <DEDUP_REMOVED lines=19> */
[----:B------:R1:W-:Y:S02]  /*9180*/  REDG.E.ADD.F32.FTZ.RN.STRONG.GPU desc[UR18][R2.64], R7 ;  /* 0x00000007020079a6 */ /* 0x0003e4000c10f392 */
.L_x_92:
[----:B------:R-:W-:Y:S05]  /*9190*/  BSYNC B0 ;  /* 0x0000000000007941 */ /* 0x000fea0003800000 */
.L_x_91:
        /* <DEDUP_REMOVED lines=31> */
[----:B------:R-:W0:Y:S01]  /*9390*/  @!P0 S2R R3, SR_CgaCtaId ;  /* 0x0000000000038919 */ /* 0x000e220000008800 */
[----:B---3--:R-:W-:-:S04]  /*93a0*/  @!P0 MOV R0, 0x400 ;  /* 0x0000040000008802 */ /* 0x008fc80000000f00 */
[----:B0-----:R-:W-:-:S05]  /*93b0*/  @!P0 LEA R4, R3, R0, 0x18 ;  /* 0x0000000003048211 */ /* 0x001fca00078ec0ff */
        /* <DEDUP_REMOVED lines=10> */
.L_x_94:
[----:B------:R-:W2:Y:S02]  /*9460*/  S2R R13, SR_TID.X ;  /* 0x00000000000d7919 */ /* 0x000ea40000002100 */
.L_x_95:
[----:B------:R-:W-:Y:S05]  /*9470*/  BSYNC B0 ;  /* 0x0000000000007941 */ /* 0x000fea0003800000 */
.L_x_93:
        /* <DEDUP_REMOVED lines=44> */
.L_x_97:
[----:B0--3--:R-:W-:Y:S01]  /*9740*/  LEA R0, R13, UR20, 0x2 ;  /* 0x000000140d007c11 */ /* 0x009fe2000f8e10ff */
[----:B--2---:R-:W-:Y:S01]  /*9750*/  IMAD.U32 R5, RZ, RZ, UR7 ;  /* 0x00000007ff057e24 */ /* 0x004fe2000f8e00ff */
[----:B------:R-:W-:Y:S01]  /*9760*/  SHF.R.S32.HI R14, RZ, 0x1f, R13 ;  /* 0x0000001fff0e7819 */ /* 0x000fe2000001140d */
[----:B------:R-:W-:Y:S01]  /*9770*/  IMAD.U32 R9, RZ, RZ, UR11 ;  /* 0x0000000bff097e24 */ /* 0x000fe2000f8e00ff */
[----:B------:R-:W-:Y:S01]  /*9780*/  MOV R4, UR6 ;  /* 0x0000000600047c02 */ /* 0x000fe20008000f00 */
[----:B------:R-:W0:Y:S01]  /*9790*/  LDS R15, [R0+0x2ce0] ;  /* 0x002ce000000f7984 */ /* 0x000e220000000800 */
[----:B------:R-:W-:Y:S02]  /*97a0*/  MOV R8, UR10 ;  /* 0x0000000a00087c02 */ /* 0x000fe40008000f00 */
[----:B-1--4-:R-:W-:Y:S01]  /*97b0*/  MOV R3, UR8 ;  /* 0x0000000800037c02 */ /* 0x012fe20008000f00 */
[----:B------:R-:W1:Y:S01]  /*97c0*/  LDS R17, [R0+0x30e0] ;  /* 0x0030e00000117984 */ /* 0x000e620000000800 */
[----:B------:R-:W-:Y:S01]  /*97d0*/  MOV R2, R4 ;  /* 0x0000000400027202 */ /* 0x000fe20000000f00 */
[----:B------:R-:W-:Y:S01]  /*97e0*/  IMAD R4, R14, UR32, RZ ;  /* 0x000000200e047c24 */ /* 0x000fe2000f8e02ff */
[----:B------:R-:W-:-:S02]  /*97f0*/  MOV R7, UR15 ;  /* 0x0000000f00077c02 */ /* 0x000fc40008000f00 */
[----:B------:R-:W-:Y:S01]  /*9800*/  MOV R6, R8 ;  /* 0x0000000800067202 */ /* 0x000fe20000000f00 */
[----:B------:R-:W-:Y:S02]  /*9810*/  IMAD R8, R14, UR28, RZ ;  /* 0x0000001c0e087c24 */ /* 0x000fe4000f8e02ff */
[----:B------:R-:W-:-:S04]  /*9820*/  IMAD.WIDE.U32 R2, R13, UR32, R2 ;  /* 0x000000200d027c25 */ /* 0x000fc8000f8e0002 */
[C---:B------:R-:W-:Y:S01]  /*9830*/  IMAD R5, R13.reuse, UR33, R4 ;  /* 0x000000210d057c24 */ /* 0x040fe2000f8e0204 */
[----:B------:R-:W-:Y:S01]  /*9840*/  LEA R4, P0, R2, UR34, 0x2 ;  /* 0x0000002202047c11 */ /* 0x000fe2000f8010ff */
[----:B------:R-:W-:-:S04]  /*9850*/  IMAD.WIDE.U32 R6, R13, UR28, R6 ;  /* 0x0000001c0d067c25 */ /* 0x000fc8000f8e0006 */
[----:B------:R-:W-:Y:S01]  /*9860*/  IMAD R9, R13, UR29, R8 ;  /* 0x0000001d0d097c24 */ /* 0x000fe2000f8e0208 */
[----:B------:R-:W-:Y:S01]  /*9870*/  LEA R8, P1, R6, UR30, 0x2 ;  /* 0x0000001e06087c11 */ /* 0x000fe2000f8210ff */
[----:B------:R-:W-:-:S03]  /*9880*/  IMAD.IADD R5, R3, 0x1, R5 ;  /* 0x0000000103057824 */ /* 0x000fc600078e0205 */
[----:B------:R-:W-:Y:S02]  /*9890*/  IADD3 R3, R7, R9, RZ ;  /* 0x0000000907037210 */ /* 0x000fe40007ffe0ff */
[----:B------:R-:W-:Y:S02]  /*98a0*/  LEA.HI.X R5, R2, UR35, R5, 0x2, P0 ;  /* 0x0000002302057c11 */ /* 0x000fe400080f1405 */
[----:B------:R-:W-:-:S03]  /*98b0*/  LEA.HI.X R9, R6, UR31, R3, 0x2, P1 ;  /* 0x0000001f06097c11 */ /* 0x000fc600088f1403 */
[----:B0-----:R0:W-:Y:S04]  /*98c0*/  REDG.E.ADD.F32.FTZ.RN.STRONG.GPU desc[UR18][R4.64], R15 ;  /* 0x0000000f040079a6 */ /* 0x0011e8000c10f392 */
[----:B------:R2:W1:Y:S01]  /*98d0*/  LDG.E R12, desc[UR18][R8.64] ;  /* 0x00000012080c7981 */ /* 0x000462000c1e1900 */
[----:B------:R-:W-:Y:S01]  /*98e0*/  IMAD.U32 R6, RZ, RZ, UR22 ;  /* 0x00000016ff067e24 */ /* 0x000fe2000f8e00ff */
[----:B------:R-:W-:Y:S01]  /*98f0*/  MOV R3, UR9 ;  /* 0x0000000900037c02 */ /* 0x000fe20008000f00 */
[----:B------:R-:W-:Y:S01]  /*9900*/  IMAD.U32 R10, RZ, RZ, UR24 ;  /* 0x00000018ff0a7e24 */ /* 0x000fe2000f8e00ff */
[----:B------:R-:W-:Y:S01]  /*9910*/  MOV R7, UR23 ;  /* 0x0000001700077c02 */ /* 0x000fe20008000f00 */
[C---:B------:R-:W-:Y:S01]  /*9920*/  IMAD R16, R14.reuse, UR36, RZ ;  /* 0x000000240e107c24 */ /* 0x040fe2000f8e02ff */
[----:B------:R-:W-:Y:S01]  /*9930*/  MOV R2, R6 ;  /* 0x0000000600027202 */ /* 0x000fe20000000f00 */
[----:B------:R-:W-:Y:S01]  /*9940*/  IMAD R18, R14, UR44, RZ ;  /* 0x0000002c0e127c24 */ /* 0x000fe2000f8e02ff */
[----:B------:R-:W-:Y:S01]  /*9950*/  MOV R7, UR14 ;  /* 0x0000000e00077c02 */ /* 0x000fe20008000f00 */
[----:B------:R-:W-:Y:S01]  /*9960*/  IMAD.MOV.U32 R6, RZ, RZ, R10 ;  /* 0x000000ffff067224 */ /* 0x000fe200078e000a */
[----:B------:R-:W-:Y:S01]  /*9970*/  MOV R11, UR25 ;  /* 0x00000019000b7c02 */ /* 0x000fe20008000f00 */
[----:B------:R-:W-:-:S04]  /*9980*/  IMAD.WIDE.U32 R2, R13, UR36, R2 ;  /* 0x000000240d027c25 */ /* 0x000fc8000f8e0002 */
[C---:B0-----:R-:W-:Y:S01]  /*9990*/  IMAD R5, R13.reuse, UR37, R16 ;  /* 0x000000250d057c24 */ /* 0x041fe2000f8e0210 */
[----:B------:R-:W-:Y:S01]  /*99a0*/  LEA R4, P0, R2, UR38, 0x2 ;  /* 0x0000002602047c11 */ /* 0x000fe2000f8010ff */
[C---:B--2---:R-:W-:Y:S02]  /*99b0*/  IMAD R9, R13.reuse, UR45, R18 ;  /* 0x0000002d0d097c24 */ /* 0x044fe4000f8e0212 */
[----:B------:R-:W-:Y:S01]  /*99c0*/  IMAD.WIDE.U32 R6, R13, UR44, R6 ;  /* 0x0000002c0d067c25 */ /* 0x000fe2000f8e0006 */
[----:B------:R-:W-:-:S04]  /*99d0*/  IADD3 R5, R3, R5, RZ ;  /* 0x0000000503057210 */ /* 0x000fc80007ffe0ff */
[----:B------:R-:W-:Y:S02]  /*99e0*/  IADD3 R3, R7, R9, RZ ;  /* 0x0000000907037210 */ /* 0x000fe40007ffe0ff */
[----:B------:R-:W-:Y:S02]  /*99f0*/  LEA R8, P1, R6, UR16, 0x2 ;  /* 0x0000001006087c11 */ /* 0x000fe4000f8210ff */
[----:B------:R-:W-:Y:S02]  /*9a00*/  LEA.HI.X R5, R2, UR39, R5, 0x2, P0 ;  /* 0x0000002702057c11 */ /* 0x000fe400080f1405 */
[----:B------:R-:W-:Y:S01]  /*9a10*/  LEA.HI.X R9, R6, UR17, R3, 0x2, P1 ;  /* 0x0000001106097c11 */ /* 0x000fe200088f1403 */
[----:B-1----:R-:W-:-:S05]  /*9a20*/  FMUL.FTZ R11, R12, R17 ;  /* 0x000000110c0b7220 */ /* 0x002fca0000410000 */
[----:B------:R2:W-:Y:S04]  /*9a30*/  REDG.E.ADD.F32.FTZ.RN.STRONG.GPU desc[UR18][R4.64], R11 ;  /* 0x0000000b040079a6 */ /* 0x0005e8000c10f392 */
[----:B------:R-:W3:Y:S01]  /*9a40*/  LDG.E R8, desc[UR18][R8.64] ;  /* 0x0000001208087981 */ /* 0x000ee2000c1e1900 */
[----:B------:R-:W-:Y:S01]  /*9a50*/  MOV R6, UR4 ;  /* 0x0000000400067c02 */ /* 0x000fe20008000f00 */
[----:B------:R-:W-:Y:S01]  /*9a60*/  IMAD.U32 R3, RZ, RZ, UR12 ;  /* 0x0000000cff037e24 */ /* 0x000fe2000f8e00ff */
[----:B------:R-:W-:Y:S01]  /*9a70*/  MOV R7, UR5 ;  /* 0x0000000500077c02 */ /* 0x000fe20008000f00 */
[----:B------:R-:W-:Y:S02]  /*9a80*/  IMAD R14, R14, UR40, RZ ;  /* 0x000000280e0e7c24 */ /* 0x000fe4000f8e02ff */
        /* <DEDUP_REMOVED lines=12> */
.L_x_96:
[----:B------:R-:W-:Y:S05]  /*9b50*/  EXIT ;  /* 0x000000000000794d */ /* 0x000fea0003800000 */
.L_x_77:
[----:B------:R-:W-:Y:S01]  /*9b60*/  HFMA2.MMA R142, -RZ, RZ, 0, 5.9604644775390625e-08 ;  /* 0x00000001ff8e7435 */ /* 0x000fe200000001ff */
[----:B------:R-:W-:Y:S01]  /*9b70*/  IMAD.MOV.U32 R143, RZ, RZ, R140 ;  /* 0x000000ffff8f7224 */ /* 0x000fe200078e008c */
[----:B------:R-:W-:Y:S01]  /*9b80*/  MOV R87, RZ ;  /* 0x000000ff00577202 */ /* 0x000fe20000000f00 */
[----:B------:R-:W-:-:S08]  /*9b90*/  IMAD.MOV.U32 R86, RZ, RZ, -0x1 ;  /* 0xffffffffff567424 */ /* 0x000fd000078e00ff */
[----:B------:R-:W-:Y:S05]  /*9ba0*/  WARPSYNC.COLLECTIVE R86, `(.L_x_98) ;  /* 0x0000000056087348 */ /* 0x000fea0003c00000 */
[----:B------:R0:W1:Y:S02]  /*9bb0*/  SHFL.UP P0, R145, R143, R142, R87 ;  /* 0x0400008e8f917389 */ /* 0x0000640000000057 */
[----:B01----:R-:W-:Y:S01]  /*9bc0*/  ENDCOLLECTIVE ;  /* 0x000000000000791b */ /* 0x003fe20003800000 */
.L_x_98:
[----:B------:R-:W-:Y:S02]  /*9bd0*/  MOV R143, R141 ;  /* 0x0000008d008f7202 */ /* 0x000fe40000000f00 */
[----:B------:R-:W-:-:S07]  /*9be0*/  MOV R144, R145 ;  /* 0x0000009100907202 */ /* 0x000fce0000000f00 */
[----:B------:R-:W-:Y:S05]  /*9bf0*/  WARPSYNC.COLLECTIVE R86, `(.L_x_99) ;  /* 0x0000000056087348 */ /* 0x000fea0003c00000 */
[----:B------:R0:W1:Y:S02]  /*9c00*/  SHFL.UP P0, R145, R143, R142, R87 ;  /* 0x0400008e8f917389 */ /* 0x0000640000000057 */
[----:B01----:R-:W-:Y:S01]  /*9c10*/  ENDCOLLECTIVE ;  /* 0x000000000000791b */ /* 0x003fe20003800000 */
.L_x_99:
[----:B------:R-:W-:Y:S01]  /*9c20*/  HFMA2.MMA R142, -RZ, RZ, 0, 1.1920928955078125e-07 ;  /* 0x00000002ff8e7435 */ /* 0x000fe200000001ff */
[----:B------:R-:W-:Y:S01]  /*9c30*/  ISETP.GE.AND P0, PT, R146, 0x1, PT ;  /* 0x000000019200780c */ /* 0x000fe20003f06270 */
[----:B------:R-:W-:-:S12]  /*9c40*/  IMAD.MOV.U32 R86, RZ, RZ, R145 ;  /* 0x000000ffff567224 */ /* 0x000fd800078e0091 */
[C---:B------:R-:W-:Y:S01]  /*9c50*/  @P0 FFMA.FTZ R141, R140.reuse, R86, R141 ;  /* 0x000000568c8d0223 */ /* 0x040fe2000001008d */
[----:B------:R-:W-:Y:S01]  /*9c60*/  @P0 FMUL.FTZ R140, R140, R144 ;  /* 0x000000908c8c0220 */ /* 0x000fe20000410000 */
[----:B------:R-:W-:-:S04]  /*9c70*/  IMAD.MOV.U32 R86, RZ, RZ, -0x1 ;  /* 0xffffffffff567424 */ /* 0x000fc800078e00ff */
[----:B------:R-:W-:-:S07]  /*9c80*/  MOV R143, R140 ;  /* 0x0000008c008f7202 */ /* 0x000fce0000000f00 */
[----:B------:R-:W-:Y:S05]  /*9c90*/  WARPSYNC.COLLECTIVE R86, `(.L_x_100) ;  /* 0x0000000056087348 */ /* 0x000fea0003c00000 */
[----:B------:R0:W1:Y:S02]  /*9ca0*/  SHFL.UP P0, R145, R143, R142, R87 ;  /* 0x0400008e8f917389 */ /* 0x0000640000000057 */
[----:B01----:R-:W-:Y:S01]  /*9cb0*/  ENDCOLLECTIVE ;  /* 0x000000000000791b */ /* 0x003fe20003800000 */
.L_x_100:
[----:B------:R-:W-:Y:S02]  /*9cc0*/  MOV R143, R141 ;  /* 0x0000008d008f7202 */ /* 0x000fe40000000f00 */
[----:B------:R-:W-:-:S07]  /*9cd0*/  MOV R144, R145 ;  /* 0x0000009100907202 */ /* 0x000fce0000000f00 */
[----:B------:R-:W-:Y:S05]  /*9ce0*/  WARPSYNC.COLLECTIVE R86, `(.L_x_101) ;  /* 0x0000000056087348 */ /* 0x000fea0003c00000 */
[----:B------:R0:W1:Y:S02]  /*9cf0*/  SHFL.UP P0, R145, R143, R142, R87 ;  /* 0x0400008e8f917389 */ /* 0x0000640000000057 */
[----:B01----:R-:W-:Y:S01]  /*9d00*/  ENDCOLLECTIVE ;  /* 0x000000000000791b */ /* 0x003fe20003800000 */
.L_x_101:
[----:B------:R-:W-:Y:S01]  /*9d10*/  HFMA2.MMA R142, -RZ, RZ, 0, 2.384185791015625e-07 ;  /* 0x00000004ff8e7435 */ /* 0x000fe200000001ff */
        /* <DEDUP_REMOVED lines=9> */
.L_x_102:
[----:B------:R-:W-:Y:S02]  /*9db0*/  MOV R143, R141 ;  /* 0x0000008d008f7202 */ /* 0x000fe40000000f00 */
[----:B------:R-:W-:-:S07]  /*9dc0*/  MOV R144, R145 ;  /* 0x0000009100907202 */ /* 0x000fce0000000f00 */
[----:B------:R-:W-:Y:S05]  /*9dd0*/  WARPSYNC.COLLECTIVE R86, `(.L_x_103) ;  /* 0x0000000056087348 */ /* 0x000fea0003c00000 */
[----:B------:R0:W1:Y:S02]  /*9de0*/  SHFL.UP P0, R145, R143, R142, R87 ;  /* 0x0400008e8f917389 */ /* 0x0000640000000057 */
[----:B01----:R-:W-:Y:S01]  /*9df0*/  ENDCOLLECTIVE ;  /* 0x000000000000791b */ /* 0x003fe20003800000 */
.L_x_103:
[----:B------:R-:W-:Y:S01]  /*9e00*/  HFMA2.MMA R142, -RZ, RZ, 0, 4.76837158203125e-07 ;  /* 0x00000008ff8e7435 */ /* 0x000fe200000001ff */
        /* <DEDUP_REMOVED lines=9> */
.L_x_104:
[----:B------:R-:W-:Y:S02]  /*9ea0*/  MOV R143, R141 ;  /* 0x0000008d008f7202 */ /* 0x000fe40000000f00 */
[----:B------:R-:W-:-:S07]  /*9eb0*/  MOV R144, R145 ;  /* 0x0000009100907202 */ /* 0x000fce0000000f00 */
[----:B------:R-:W-:Y:S05]  /*9ec0*/  WARPSYNC.COLLECTIVE R86, `(.L_x_105) ;  /* 0x0000000056087348 */ /* 0x000fea0003c00000 */
[----:B------:R0:W1:Y:S02]  /*9ed0*/  SHFL.UP P0, R145, R143, R142, R87 ;  /* 0x0400008e8f917389 */ /* 0x0000640000000057 */
[----:B01----:R-:W-:Y:S01]  /*9ee0*/  ENDCOLLECTIVE ;  /* 0x000000000000791b */ /* 0x003fe20003800000 */
.L_x_105:
[----:B------:R-:W-:Y:S01]  /*9ef0*/  HFMA2.MMA R142, -RZ, RZ, 0, 9.5367431640625e-07 ;  /* 0x00000010ff8e7435 */ /* 0x000fe200000001ff */
        /* <DEDUP_REMOVED lines=9> */
.L_x_106:
[----:B------:R-:W-:Y:S02]  /*9f90*/  MOV R143, R141 ;  /* 0x0000008d008f7202 */ /* 0x000fe40000000f00 */
[----:B------:R-:W-:-:S07]  /*9fa0*/  MOV R144, R145 ;  /* 0x0000009100907202 */ /* 0x000fce0000000f00 */
[----:B------:R-:W-:Y:S05]  /*9fb0*/  WARPSYNC.COLLECTIVE R86, `(.L_x_107) ;  /* 0x0000000056087348 */ /* 0x000fea0003c00000 */
[----:B------:R0:W1:Y:S02]  /*9fc0*/  SHFL.UP P0, R145, R143, R142, R87 ;  /* 0x0400008e8f917389 */ /* 0x0000640000000057 */
[----:B01----:R-:W-:Y:S01]  /*9fd0*/  ENDCOLLECTIVE ;  /* 0x000000000000791b */ /* 0x003fe20003800000 */
.L_x_107:
[----:B------:R-:W-:Y:S01]  /*9fe0*/  IMAD.MOV.U32 R86, RZ, RZ, R145 ;  /* 0x000000ffff567224 */ /* 0x000fe200078e0091 */
[----:B------:R-:W-:Y:S06]  /*9ff0*/  BRA `(.L_x_108) ;  /* 0xffffffbc00e07947 */ /* 0x000fec000383ffff */
.L_x_78:
[----:B------:R-:W-:Y:S01]  /*a000*/  HFMA2.MMA R155, -RZ, RZ, 0, 1.847743988037109375e-06 ;  /* 0x0000001fff9b7435 */ /* 0x000fe200000001ff */
[----:B------:R-:W-:Y:S01]  /*a010*/  BSSY B0, `(.L_x_109) ;  /* 0x0000007000007945 */ /* 0x000fe20003800000 */
[----:B------:R-:W-:Y:S01]  /*a020*/  MOV R87, R140 ;  /* 0x0000008c00577202 */ /* 0x000fe20000000f00 */
[----:B------:R-:W-:Y:S01]  /*a030*/  IMAD.MOV.U32 R156, RZ, RZ, 0x1f ;  /* 0x0000001fff9c7424 */ /* 0x000fe200078e00ff */
[----:B------:R-:W-:-:S07]  /*a040*/  MOV R86, 0xffffffff ;  /* 0xffffffff00567802 */ /* 0x000fce0000000f00 */
[----:B------:R-:W-:Y:S05]  /*a050*/  WARPSYNC.COLLECTIVE R86, `(.L_x_110) ;  /* 0x0000000056087348 */ /* 0x000fea0003c00000 */
[----:B------:R0:W1:Y:S02]  /*a060*/  SHFL.IDX P2, R160, R87, R155, R156 ;  /* 0x0000009b57a07389 */ /* 0x000064000004009c */
[----:B01----:R-:W-:Y:S01]  /*a070*/  ENDCOLLECTIVE ;  /* 0x000000000000791b */ /* 0x003fe20003800000 */
.L_x_110:
[----:B------:R-:W-:Y:S05]  /*a080*/  BSYNC B0 ;  /* 0x0000000000007941 */ /* 0x000fea0003800000 */
.L_x_109:
[----:B------:R-:W-:Y:S05]  /*a090*/  BRA `(.L_x_111) ;  /* 0xffffffbc00cc7947 */ /* 0x000fea000383ffff */
.L_x_79:
        /* <DEDUP_REMOVED lines=8> */
.L_x_113:
[----:B------:R-:W-:Y:S05]  /*a120*/  BSYNC B0 ;  /* 0x0000000000007941 */ /* 0x000fea0003800000 */
.L_x_112:
[----:B------:R-:W-:Y:S05]  /*a130*/  BRA `(.L_x_114) ;  /* 0xffffffbc00ac7947 */ /* 0x000fea000383ffff */
.L_x_80:
[----:B------:R-:W-:Y:S01]  /*a140*/  HFMA2.MMA R142, -RZ, RZ, 0, 5.9604644775390625e-08 ;  /* 0x00000001ff8e7435 */ /* 0x000fe200000001ff */
[----:B------:R-:W-:Y:S01]  /*a150*/  BSSY B0, `(.L_x_115) ;  /* 0x0000007000007945 */ /* 0x000fe20003800000 */
[----:B------:R-:W-:Y:S01]  /*a160*/  IMAD.MOV.U32 R143, RZ, RZ, R140 ;  /* 0x000000ffff8f7224 */ /* 0x000fe200078e008c */
[----:B------:R-:W-:Y:S01]  /*a170*/  MOV R87, RZ ;  /* 0x000000ff00577202 */ /* 0x000fe20000000f00 */
[----:B------:R-:W-:-:S07]  /*a180*/  IMAD.MOV.U32 R86, RZ, RZ, -0x1 ;  /* 0xffffffffff567424 */ /* 0x000fce00078e00ff */
[----:B------:R-:W-:Y:S05]  /*a190*/  WARPSYNC.COLLECTIVE R86, `(.L_x_116) ;  /* 0x0000000056087348 */ /* 0x000fea0003c00000 */
[----:B------:R0:W1:Y:S02]  /*a1a0*/  SHFL.UP P0, R145, R143, R142, R87 ;  /* 0x0400008e8f917389 */ /* 0x0000640000000057 */
[----:B01----:R-:W-:Y:S01]  /*a1b0*/  ENDCOLLECTIVE ;  /* 0x000000000000791b */ /* 0x003fe20003800000 */
.L_x_116:
[----:B------:R-:W-:Y:S05]  /*a1c0*/  BSYNC B0 ;  /* 0x0000000000007941 */ /* 0x000fea0003800000 */
.L_x_115:
[----:B------:R-:W-:Y:S01]  /*a1d0*/  HFMA2.MMA R87, -RZ, RZ, 0, 0 ;  /* 0x00000000ff577435 */ /* 0x000fe200000001ff */
[----:B------:R-:W-:Y:S01]  /*a1e0*/  MOV R143, R141 ;  /* 0x0000008d008f7202 */ /* 0x000fe20000000f00 */
[----:B------:R-:W-:Y:S01]  /*a1f0*/  IMAD.MOV.U32 R142, RZ, RZ, 0x1 ;  /* 0x00000001ff8e7424 */ /* 0x000fe200078e00ff */
[----:B------:R-:W-:Y:S01]  /*a200*/  MOV R86, 0xffffffff ;  /* 0xffffffff00567802 */ /* 0x000fe20000000f00 */
[----:B------:R-:W-:Y:S01]  /*a210*/  HFMA2.MMA R155, -RZ, RZ, 0, 0 ;  /* 0x00000000ff9b7435 */ /* 0x000fe200000001ff */
[----:B------:R-:W-:Y:S01]  /*a220*/  MOV R140, R145 ;  /* 0x00000091008c7202 */ /* 0x000fe20000000f00 */
[----:B------:R-:W-:-:S09]  /*a230*/  IMAD.MOV.U32 R156, RZ, RZ, 0x1f ;  /* 0x0000001fff9c7424 */ /* 0x000fd200078e00ff */
[----:B------:R-:W-:Y:S05]  /*a240*/  WARPSYNC.COLLECTIVE R86, `(.L_x_117) ;  /* 0x0000000056087348 */ /* 0x000fea0003c00000 */
[----:B------:R0:W1:Y:S02]  /*a250*/  SHFL.UP P0, R145, R143, R142, R87 ;  /* 0x0400008e8f917389 */ /* 0x0000640000000057 */
[----:B01----:R-:W-:Y:S01]  /*a260*/  ENDCOLLECTIVE ;  /* 0x000000000000791b */ /* 0x003fe20003800000 */
.L_x_117:
[----:B------:R-:W-:-:S07]  /*a270*/  MOV R87, R40 ;  /* 0x0000002800577202 */ /* 0x000fce0000000f00 */
[----:B------:R-:W-:Y:S05]  /*a280*/  WARPSYNC.COLLECTIVE R86, `(.L_x_118) ;  /* 0x0000000056087348 */ /* 0x000fea0003c00000 */
[----:B------:R0:W1:Y:S02]  /*a290*/  SHFL.IDX P2, R160, R87, R155, R156 ;  /* 0x0000009b57a07389 */ /* 0x000064000004009c */
[----:B01----:R-:W-:Y:S01]  /*a2a0*/  ENDCOLLECTIVE ;  /* 0x000000000000791b */ /* 0x003fe20003800000 */
.L_x_118:
[----:B------:R-:W-:Y:S01]  /*a2b0*/  IMAD.MOV.U32 R141, RZ, RZ, R145 ;  /* 0x000000ffff8d7224 */ /* 0x000fe200078e0091 */
[----:B------:R-:W-:Y:S02]  /*a2c0*/  MOV R87, R41 ;  /* 0x0000002900577202 */ /* 0x000fe40000000f00 */
[----:B------:R-:W-:-:S07]  /*a2d0*/  MOV R40, R160 ;  /* 0x000000a000287202 */ /* 0x000fce0000000f00 */
[----:B------:R-:W-:Y:S05]  /*a2e0*/  WARPSYNC.COLLECTIVE R86, `(.L_x_119) ;  /* 0x0000000056087348 */ /* 0x000fea0003c00000 */
[----:B------:R0:W1:Y:S02]  /*a2f0*/  SHFL.IDX P2, R160, R87, R155, R156 ;  /* 0x0000009b57a07389 */ /* 0x000064000004009c */
[----:B01----:R-:W-:Y:S01]  /*a300*/  ENDCOLLECTIVE ;  /* 0x000000000000791b */ /* 0x003fe20003800000 */
.L_x_119:
[----:B------:R-:W-:Y:S01]  /*a310*/  IMAD.MOV.U32 R41, RZ, RZ, R160 ;  /* 0x000000ffff297224 */ /* 0x000fe200078e00a0 */
[----:B------:R-:W-:Y:S06]  /*a320*/  BRA `(.L_x_120) ;  /* 0xffffffbc00487947 */ /* 0x000fec000383ffff */
.L_x_82:
[----:B------:R-:W-:Y:S01]  /*a330*/  HFMA2.MMA R160, -RZ, RZ, 0, 5.9604644775390625e-08 ;  /* 0x00000001ffa07435 */ /* 0x000fe200000001ff */
[----:B------:R-:W-:Y:S01]  /*a340*/  MOV R163, R161 ;  /* 0x000000a100a37202 */ /* 0x000fe20000000f00 */
[----:B------:R-:W-:Y:S01]  /*a350*/  IMAD.MOV.U32 R155, RZ, RZ, 0x1f ;  /* 0x0000001fff9b7424 */ /* 0x000fe200078e00ff */
[----:B------:R-:W-:-:S08]  /*a360*/  MOV R86, 0xffffffff ;  /* 0xffffffff00567802 */ /* 0x000fd00000000f00 */
[----:B------:R-:W-:Y:S05]  /*a370*/  WARPSYNC.COLLECTIVE R86, `(.L_x_121) ;  /* 0x0000000056087348 */ /* 0x000fea0003c00000 */
[----:B------:R0:W1:Y:S02]  /*a380*/  SHFL.DOWN P6, R156, R163, R160, R155 ;  /* 0x080000a0a39c7389 */ /* 0x00006400000c009b */
[----:B01----:R-:W-:Y:S01]  /*a390*/  ENDCOLLECTIVE ;  /* 0x000000000000791b */ /* 0x003fe20003800000 */
.L_x_121:
[----:B------:R-:W-:Y:S01]  /*a3a0*/  IMAD.MOV.U32 R163, RZ, RZ, R162 ;  /* 0x000000ffffa37224 */ /* 0x000fe200078e00a2 */
[----:B------:R-:W-:-:S07]  /*a3b0*/  MOV R87, R156 ;  /* 0x0000009c00577202 */ /* 0x000fce0000000f00 */
[----:B------:R-:W-:Y:S05]  /*a3c0*/  WARPSYNC.COLLECTIVE R86, `(.L_x_122) ;  /* 0x0000000056087348 */ /* 0x000fea0003c00000 */
[----:B------:R0:W1:Y:S02]  /*a3d0*/  SHFL.DOWN P6, R156, R163, R160, R155 ;  /* 0x080000a0a39c7389 */ /* 0x00006400000c009b */
[----:B01----:R-:W-:Y:S01]  /*a3e0*/  ENDCOLLECTIVE ;  /* 0x000000000000791b */ /* 0x003fe20003800000 */
.L_x_122:
[----:B------:R-:W-:Y:S01]  /*a3f0*/  IMAD.MOV.U32 R160, RZ, RZ, 0x2 ;  /* 0x00000002ffa07424 */ /* 0x000fe200078e00ff */
[----:B------:R-:W-:-:S05]  /*a400*/  MOV R86, R156 ;  /* 0x0000009c00567202 */ /* 0x000fca0000000f00 */
[C---:B------:R-:W-:Y:S01]  /*a410*/  @P5 FFMA.FTZ R162, R161.reuse, R86, R162 ;  /* 0x00000056a1a25223 */ /* 0x040fe200000100a2 */
[----:B------:R-:W-:Y:S01]  /*a420*/  @P5 FMUL.FTZ R161, R161, R87 ;  /* 0x00000057a1a15220 */ /* 0x000fe20000410000 */
[----:B------:R-:W-:-:S04]  /*a430*/  MOV R86, 0xffffffff ;  /* 0xffffffff00567802 */ /* 0x000fc80000000f00 */
[----:B------:R-:W-:-:S07]  /*a440*/  MOV R163, R161 ;  /* 0x000000a100a37202 */ /* 0x000fce0000000f00 */
[----:B------:R-:W-:Y:S05]  /*a450*/  WARPSYNC.COLLECTIVE R86, `(.L_x_123) ;  /* 0x0000000056087348 */ /* 0x000fea0003c00000 */
[----:B------:R0:W1:Y:S02]  /*a460*/  SHFL.DOWN P6, R156, R163, R160, R155 ;  /* 0x080000a0a39c7389 */ /* 0x00006400000c009b */
[----:B01----:R-:W-:Y:S01]  /*a470*/  ENDCOLLECTIVE ;  /* 0x000000000000791b */ /* 0x003fe20003800000 */
.L_x_123:
[----:B------:R-:W-:Y:S01]  /*a480*/  IMAD.MOV.U32 R163, RZ, RZ, R162 ;  /* 0x000000ffffa37224 */ /* 0x000fe200078e00a2 */
[----:B------:R-:W-:-:S07]  /*a490*/  MOV R87, R156 ;  /* 0x0000009c00577202 */ /* 0x000fce0000000f00 */
[----:B------:R-:W-:Y:S05]  /*a4a0*/  WARPSYNC.COLLECTIVE R86, `(.L_x_124) ;  /* 0x0000000056087348 */ /* 0x000fea0003c00000 */
[----:B------:R0:W1:Y:S02]  /*a4b0*/  SHFL.DOWN P6, R156, R163, R160, R155 ;  /* 0x080000a0a39c7389 */ /* 0x00006400000c009b */
[----:B01----:R-:W-:Y:S01]  /*a4c0*/  ENDCOLLECTIVE ;  /* 0x000000000000791b */ /* 0x003fe20003800000 */
.L_x_124:
        /* <DEDUP_REMOVED lines=9> */
.L_x_125:
[----:B------:R-:W-:Y:S01]  /*a560*/  IMAD.MOV.U32 R163, RZ, RZ, R162 ;  /* 0x000000ffffa37224 */ /* 0x000fe200078e00a2 */
[----:B------:R-:W-:-:S07]  /*a570*/  MOV R87, R156 ;  /* 0x0000009c00577202 */ /* 0x000fce0000000f00 */
[----:B------:R-:W-:Y:S05]  /*a580*/  WARPSYNC.COLLECTIVE R86, `(.L_x_126) ;  /* 0x0000000056087348 */ /* 0x000fea0003c00000 */
[----:B------:R0:W1:Y:S02]  /*a590*/  SHFL.DOWN P6, R156, R163, R160, R155 ;  /* 0x080000a0a39c7389 */ /* 0x00006400000c009b */
[----:B01----:R-:W-:Y:S01]  /*a5a0*/  ENDCOLLECTIVE ;  /* 0x000000000000791b */ /* 0x003fe20003800000 */
.L_x_126:
        /* <DEDUP_REMOVED lines=9> */
.L_x_127:
[----:B------:R-:W-:Y:S01]  /*a640*/  IMAD.MOV.U32 R163, RZ, RZ, R162 ;  /* 0x000000ffffa37224 */ /* 0x000fe200078e00a2 */
[----:B------:R-:W-:-:S07]  /*a650*/  MOV R87, R156 ;  /* 0x0000009c00577202 */ /* 0x000fce0000000f00 */
[----:B------:R-:W-:Y:S05]  /*a660*/  WARPSYNC.COLLECTIVE R86, `(.L_x_128) ;  /* 0x0000000056087348 */ /* 0x000fea0003c00000 */
[----:B------:R0:W1:Y:S02]  /*a670*/  SHFL.DOWN P6, R156, R163, R160, R155 ;  /* 0x080000a0a39c7389 */ /* 0x00006400000c009b */
[----:B01----:R-:W-:Y:S01]  /*a680*/  ENDCOLLECTIVE ;  /* 0x000000000000791b */ /* 0x003fe20003800000 */
.L_x_128:
        /* <DEDUP_REMOVED lines=9> */
.L_x_129:
[----:B------:R-:W-:Y:S01]  /*a720*/  IMAD.MOV.U32 R163, RZ, RZ, R162 ;  /* 0x000000ffffa37224 */ /* 0x000fe200078e00a2 */
[----:B------:R-:W-:-:S07]  /*a730*/  MOV R87, R156 ;  /* 0x0000009c00577202 */ /* 0x000fce0000000f00 */
[----:B------:R-:W-:Y:S05]  /*a740*/  WARPSYNC.COLLECTIVE R86, `(.L_x_130) ;  /* 0x0000000056087348 */ /* 0x000fea0003c00000 */
[----:B------:R0:W1:Y:S02]  /*a750*/  SHFL.DOWN P6, R156, R163, R160, R155 ;  /* 0x080000a0a39c7389 */ /* 0x00006400000c009b */
[----:B01----:R-:W-:Y:S01]  /*a760*/  ENDCOLLECTIVE ;  /* 0x000000000000791b */ /* 0x003fe20003800000 */
.L_x_130:
[----:B------:R-:W-:Y:S01]  /*a770*/  IMAD.MOV.U32 R155, RZ, RZ, RZ ;  /* 0x000000ffff9b7224 */ /* 0x000fe200078e00ff */
[----:B------:R-:W-:Y:S01]  /*a780*/  MOV R86, R156 ;  /* 0x0000009c00567202 */ /* 0x000fe20000000f00 */
[----:B------:R-:W-:-:S04]  /*a790*/  HFMA2.MMA R156, -RZ, RZ, 0, 1.847743988037109375e-06 ;  /* 0x0000001fff9c7435 */ /* 0x000fc800000001ff */
[C---:B------:R-:W-:Y:S01]  /*a7a0*/  @!P1 FFMA.FTZ R162, R161.reuse, R86, R162 ;  /* 0x00000056a1a29223 */ /* 0x040fe200000100a2 */
[----:B------:R-:W-:Y:S01]  /*a7b0*/  @!P1 FMUL.FTZ R161, R161, R87 ;  /* 0x00000057a1a19220 */ /* 0x000fe20000410000 */
[----:B------:R-:W-:-:S03]  /*a7c0*/  MOV R86, 0xffffffff ;  /* 0xffffffff00567802 */ /* 0x000fc60000000f00 */
[----:B------:R-:W-:Y:S01]  /*a7d0*/  IMAD.MOV.U32 R163, RZ, RZ, R161 ;  /* 0x000000ffffa37224 */ /* 0x000fe200078e00a1 */
[----:B------:R-:W-:-:S07]  /*a7e0*/  MOV R87, R161 ;  /* 0x000000a100577202 */ /* 0x000fce0000000f00 */
[----:B------:R-:W-:Y:S05]  /*a7f0*/  WARPSYNC.COLLECTIVE R86, `(.L_x_131) ;  /* 0x0000000056087348 */ /* 0x000fea0003c00000 */
[----:B------:R0:W1:Y:S02]  /*a800*/  SHFL.IDX P2, R160, R87, R155, R156 ;  /* 0x0000009b57a07389 */ /* 0x000064000004009c */
[----:B01----:R-:W-:Y:S01]  /*a810*/  ENDCOLLECTIVE ;  /* 0x000000000000791b */ /* 0x003fe20003800000 */
.L_x_131:
[----:B------:R-:W-:Y:S01]  /*a820*/  MOV R87, R162 ;  /* 0x000000a200577202 */ /* 0x000fe20000000f00 */
[----:B------:R-:W-:-:S07]  /*a830*/  IMAD.MOV.U32 R164, RZ, RZ, R160 ;  /* 0x000000ffffa47224 */ /* 0x000fce00078e00a0 */
[----:B------:R-:W-:Y:S05]  /*a840*/  WARPSYNC.COLLECTIVE R86, `(.L_x_132) ;  /* 0x0000000056087348 */ /* 0x000fea0003c00000 */
[----:B------:R0:W1:Y:S02]  /*a850*/  SHFL.IDX P2, R160, R87, R155, R156 ;  /* 0x0000009b57a07389 */ /* 0x000064000004009c */
[----:B01----:R-:W-:Y:S01]  /*a860*/  ENDCOLLECTIVE ;  /* 0x000000000000791b */ /* 0x003fe20003800000 */
.L_x_132:
[----:B------:R-:W-:Y:S01]  /*a870*/  MOV R155, 0x1f ;  /* 0x0000001f009b7802 */ /* 0x000fe20000000f00 */
[----:B------:R-:W-:Y:S01]  /*a880*/  IMAD.MOV.U32 R87, RZ, RZ, R40 ;  /* 0x000000ffff577224 */ /* 0x000fe200078e0028 */
[----:B------:R-:W-:Y:S01]  /*a890*/  MOV R165, R160 ;  /* 0x000000a000a57202 */ /* 0x000fe20000000f00 */
[----:B------:R-:W-:-:S11]  /*a8a0*/  HFMA2.MMA R160, -RZ, RZ, 0, 5.9604644775390625e-08 ;  /* 0x00000001ffa07435 */ /* 0x000fd600000001ff */
[----:B------:R-:W-:Y:S05]  /*a8b0*/  WARPSYNC.COLLECTIVE R86, `(.L_x_133) ;  /* 0x0000000056087348 */ /* 0x000fea0003c00000 */
[----:B------:R0:W1:Y:S02]  /*a8c0*/  SHFL.DOWN P6, R156, R163, R160, R155 ;  /* 0x080000a0a39c7389 */ /* 0x00006400000c009b */
[----:B01----:R-:W-:Y:S01]  /*a8d0*/  ENDCOLLECTIVE ;  /* 0x000000000000791b */ /* 0x003fe20003800000 */
.L_x_133:
[----:B------:R-:W-:Y:S01]  /*a8e0*/  MOV R163, R162 ;  /* 0x000000a200a37202 */ /* 0x000fe20000000f00 */
[----:B------:R-:W-:-:S07]  /*a8f0*/  IMAD.MOV.U32 R161, RZ, RZ, R156 ;  /* 0x000000ffffa17224 */ /* 0x000fce00078e009c */
[----:B------:R-:W-:Y:S05]  /*a900*/  WARPSYNC.COLLECTIVE R86, `(.L_x_134) ;  /* 0x0000000056087348 */ /* 0x000fea0003c00000 */
[----:B------:R0:W1:Y:S02]  /*a910*/  SHFL.DOWN P6, R156, R163, R160, R155 ;  /* 0x080000a0a39c7389 */ /* 0x00006400000c009b */
[----:B01----:R-:W-:Y:S01]  /*a920*/  ENDCOLLECTIVE ;  /* 0x000000000000791b */ /* 0x003fe20003800000 */
.L_x_134:
[----:B------:R-:W-:Y:S01]  /*a930*/  HFMA2.MMA R155, -RZ, RZ, 0, 0 ;  /* 0x00000000ff9b7435 */ /* 0x000fe200000001ff */
[----:B------:R-:W-:Y:S02]  /*a940*/  MOV R162, R156 ;  /* 0x0000009c00a27202 */ /* 0x000fe40000000f00 */
[----:B------:R-:W-:-:S08]  /*a950*/  MOV R156, 0x1f ;  /* 0x0000001f009c7802 */ /* 0x000fd00000000f00 */
[----:B------:R-:W-:Y:S05]  /*a960*/  WARPSYNC.COLLECTIVE R86, `(.L_x_135) ;  /* 0x0000000056087348 */ /* 0x000fea0003c00000 */
[----:B------:R0:W1:Y:S02]  /*a970*/  SHFL.IDX P2, R160, R87, R155, R156 ;  /* 0x0000009b57a07389 */ /* 0x000064000004009c */
[----:B01----:R-:W-:Y:S01]  /*a980*/  ENDCOLLECTIVE ;  /* 0x000000000000791b */ /* 0x003fe20003800000 */
.L_x_135:
[----:B------:R-:W-:Y:S01]  /*a990*/  MOV R87, R41 ;  /* 0x0000002900577202 */ /* 0x000fe20000000f00 */
[----:B------:R-:W-:-:S07]  /*a9a0*/  IMAD.MOV.U32 R163, RZ, RZ, R160 ;  /* 0x000000ffffa37224 */ /* 0x000fce00078e00a0 */
[----:B------:R-:W-:Y:S05]  /*a9b0*/  WARPSYNC.COLLECTIVE R86, `(.L_x_136) ;  /* 0x0000000056087348 */ /* 0x000fea0003c00000 */
[----:B------:R0:W1:Y:S02]  /*a9c0*/  SHFL.IDX P2, R160, R87, R155, R156 ;  /* 0x0000009b57a07389 */ /* 0x000064000004009c */
[----:B01----:R-:W-:Y:S01]  /*a9d0*/  ENDCOLLECTIVE ;  /* 0x000000000000791b */ /* 0x003fe20003800000 */
.L_x_136:
[----:B------:R-:W-:Y:S01]  /*a9e0*/  MOV R87, R160 ;  /* 0x000000a000577202 */ /* 0x000fe20000000f00 */
[----:B------:R-:W-:Y:S06]  /*a9f0*/  BRA `(.L_x_137) ;  /* 0xffffffbc00687947 */ /* 0x000fec000383ffff */
.L_x_138:
        /* <DEDUP_REMOVED lines=16> */
.L_x_10913:


//--------------------- .text._Z25selective_scan_bwd_kernelI32Selective_Scan_bwd_kernel_traitsILi128ELi16ELb0ELb0ELb0ELb1ELb0EN3c108BFloat16EfEEv12SSMParamsBwd --------------------------
	.section	.text._Z25selective_scan_bwd_kernelI32Selective_Scan_bwd_kernel_traitsILi128ELi16ELb0ELb0ELb0ELb1ELb0EN3c108BFloat16EfEEv12SSMParamsBwd,"ax",@progbits
	.align	128
        .global         _Z25selective_scan_bwd_kernelI32Selective_Scan_bwd_kernel_traitsILi128ELi16ELb0ELb0ELb0ELb1ELb0EN3c108BFloat16EfEEv12SSMParamsBwd
        .type           _Z25selective_scan_bwd_kernelI32Selective_Scan_bwd_kernel_traitsILi128ELi16ELb0ELb0ELb0ELb1ELb0EN3c108BFloat16EfEEv12SSMParamsBwd,@function
        .size           _Z25selective_scan_bwd_kernelI32Selective_Scan_bwd_kernel_traitsILi128ELi16ELb0ELb0ELb0ELb1ELb0EN3c108BFloat16EfEEv12SSMParamsBwd,(.L_x_10914 - _Z25selective_scan_bwd_kernelI32Selective_Scan_bwd_kernel_traitsILi128ELi16ELb0ELb0ELb0ELb1ELb0EN3c108BFloat16EfEEv12SSMParamsBwd)
        .other          _Z25selective_scan_bwd_kernelI32Selective_Scan_bwd_kernel_traitsILi128ELi16ELb0ELb0ELb0ELb1ELb0EN3c108BFloat16EfEEv12SSMParamsBwd,@"STO_CUDA_ENTRY STV_DEFAULT"
_Z25selective_scan_bwd_kernelI32Selective_Scan_bwd_kernel_traitsILi128ELi16ELb0ELb0ELb0ELb1ELb0EN3c108BFloat16EfEEv12SSMParamsBwd:
.text._Z25selective_scan_bwd_kernelI32Selective_Scan_bwd_kernel_traitsILi128ELi16ELb0ELb0ELb0ELb1ELb0EN3c108BFloat16EfEEv12SSMParamsBwd:
        /* <DEDUP_REMOVED lines=30> */
[----:B------:R-:W-:Y:S01]  /*01e0*/  MOV R3, UR5 ;  /* 0x0000000500037c02 */ /* 0x000fe20008000f00 */
[----:B------:R-:W-:-:S02]  /*01f0*/  ULDC.64 UR30, c[0x0][0x2f0] ;  /* 0x0000bc00001e7ab9 */ /* 0x000fc40000000a00 */
[----:B------:R-:W-:Y:S01]  /*0200*/  IMAD.U32 R5, RZ, RZ, UR7 ;  /* 0x00000007ff057e24 */ /* 0x000fe2000f8e00ff */
        /* <DEDUP_REMOVED lines=83> */
[----:B------:R-:W-:Y:S01]  /*0740*/  MOV R104, UR6 ;  /* 0x0000000600687c02 */ /* 0x000fe20008000f00 */
[----:B------:R-:W-:Y:S01]  /*0750*/  UMOV UR6, URZ ;  /* 0x0000003f00067c82 */ /* 0x000fe20008000000 */
[----:B0-----:R-:W-:-:S04]  /*0760*/  SHF.R.S32.HI R0, RZ, 0x1f, R2 ;  /* 0x0000001fff007819 */ /* 0x001fc80000011402 */
[----:B------:R-:W-:-:S04]  /*0770*/  LEA.HI R0, R0, R2, RZ, 0x5 ;  /* 0x0000000200007211 */ /* 0x000fc800078f28ff */
[----:B------:R-:W-:-:S04]  /*0780*/  SHF.R.S32.HI R3, RZ, 0x5, R0 ;  /* 0x00000005ff037819 */ /* 0x000fc80000011400 */
[----:B------:R-:W-:-:S05]  /*0790*/  LEA R0, R3, R104, 0x3 ;  /* 0x0000006803007211 */ /* 0x000fca00078e18ff */
[----:B------:R2:W-:Y:S02]  /*07a0*/  STL [R1+0x4], R0 ;  /* 0x0000040001007387 */ /* 0x0005e40000100800 */
.L_x_189:
        /* <DEDUP_REMOVED lines=49> */
[C---:B------:R-:W-:Y:S01]  /*0ac0*/  LOP3.LUT R56, R7.reuse, 0x1a0, RZ, 0xfc, !PT ;  /* 0x000001a007387812 */ /* 0x040fe200078efcff */
        /* <DEDUP_REMOVED lines=26> */
[----:B------:R-:W1:Y:S01]  /*0c70*/  S2R R75, SR_LANEID ;  /* 0x00000000004b7919 */ /* 0x000e620000000000 */
[----:B------:R-:W-:-:S02]  /*0c80*/  ISETP.GE.AND P2, PT, R21, UR7, PT ;  /* 0x0000000715007c0c */ /* 0x000fc4000bf46270 */
[----:B------:R-:W-:Y:S02]  /*0c90*/  ISETP.GE.AND P3, PT, R22, UR7, PT ;  /* 0x0000000716007c0c */ /* 0x000fe4000bf66270 */
[----:B------:R-:W-:Y:S02]  /*0ca0*/  ISETP.GE.AND P5, PT, R23, UR7, PT ;  /* 0x0000000717007c0c */ /* 0x000fe4000bfa6270 */
[----:B------:R-:W-:Y:S02]  /*0cb0*/  ISETP.GE.AND P6, PT, R24, UR7, PT ;  /* 0x0000000718007c0c */ /* 0x000fe4000bfc6270 */
[----:B------:R-:W-:Y:S02]  /*0cc0*/  ISETP.GE.AND P0, PT, R26, UR7, PT ;  /* 0x000000071a007c0c */ /* 0x000fe4000bf06270 */
[----:B------:R-:W-:Y:S02]  /*0cd0*/  ISETP.GE.AND P4, PT, R25, UR7, PT ;  /* 0x0000000719007c0c */ /* 0x000fe4000bf86270 */
[----:B------:R-:W-:-:S02]  /*0ce0*/  LOP3.LUT R49, R49, 0xffffff7f, RZ, 0xc0, !PT ;  /* 0xffffff7f31317812 */ /* 0x000fc400078ec0ff */
[----:B-1----:R-:W-:-:S04]  /*0cf0*/  IADD3 R21, R0, R75, RZ ;  /* 0x0000004b00157210 */ /* 0x002fc80007ffe0ff */
[C---:B------:R-:W-:Y:S02]  /*0d00*/  LEA.HI.SX32 R23, R21.reuse, R21, 0x1b ;  /* 0x0000001515177211 */ /* 0x040fe400078fdaff */
[C---:B------:R-:W-:Y:S01]  /*0d10*/  IADD3 R22, R21.reuse, 0x20, RZ ;  /* 0x0000002015167810 */ /* 0x040fe20007ffe0ff */
[C---:B------:R-:W-:Y:S01]  /*0d20*/  VIADD R26, R21.reuse, 0x80 ;  /* 0x00000080151a7836 */ /* 0x040fe20000000000 */
[C---:B------:R-:W-:Y:S02]  /*0d30*/  IADD3 R24, R21.reuse, 0x40, RZ ;  /* 0x0000004015187810 */ /* 0x040fe40007ffe0ff */
[C---:B0-----:R-:W-:Y:S02]  /*0d40*/  IADD3 R2, R21.reuse, 0x60, RZ ;  /* 0x0000006015027810 */ /* 0x041fe40007ffe0ff */
[----:B------:R-:W-:Y:S02]  /*0d50*/  IADD3 R28, R21, 0xa0, RZ ;  /* 0x000000a0151c7810 */ /* 0x000fe40007ffe0ff */
[----:B------:R-:W-:-:S02]  /*0d60*/  LEA R74, R23, R104, 0x1 ;  /* 0x00000068174a7211 */ /* 0x000fc400078e08ff */
[-C--:B------:R-:W-:Y:S02]  /*0d70*/  LEA.HI.SX32 R3, R22, R21.reuse, 0x1b ;  /* 0x0000001516037211 */ /* 0x080fe400078fdaff */
[C---:B------:R-:W-:Y:S02]  /*0d80*/  IADD3 R30, R21.reuse, 0xc0, RZ ;  /* 0x000000c0151e7810 */ /* 0x040fe40007ffe0ff */
[-C--:B------:R-:W-:Y:S02]  /*0d90*/  LEA.HI.SX32 R23, R24, R21.reuse, 0x1b ;  /* 0x0000001518177211 */ /* 0x080fe400078fdaff */
[----:B------:R-:W-:Y:S01]  /*0da0*/  LEA.HI.SX32 R25, R2, R21, 0x1b ;  /* 0x0000001502197211 */ /* 0x000fe200078fdaff */
[C---:B------:R-:W-:Y:S01]  /*0db0*/  VIADD R36, R21.reuse, 0x120 ;  /* 0x0000012015247836 */ /* 0x040fe20000000000 */
[C---:B------:R-:W-:Y:S02]  /*0dc0*/  IADD3 R32, R21.reuse, 0xe0, RZ ;  /* 0x000000e015207810 */ /* 0x040fe40007ffe0ff */
[----:B------:R-:W-:-:S02]  /*0dd0*/  IADD3 R34, R21, 0x100, RZ ;  /* 0x0000010015227810 */ /* 0x000fc40007ffe0ff */
[-C--:B------:R-:W-:Y:S02]  /*0de0*/  LEA.HI.SX32 R27, R26, R21.reuse, 0x1b ;  /* 0x000000151a1b7211 */ /* 0x080fe400078fdaff */
[-C--:B------:R-:W-:Y:S02]  /*0df0*/  LEA.HI.SX32 R29, R28, R21.reuse, 0x1b ;  /* 0x000000151c1d7211 */ /* 0x080fe400078fdaff */
[-C--:B------:R-:W-:Y:S01]  /*0e00*/  LEA R73, R3, R104.reuse, 0x1 ;  /* 0x0000006803497211 */ /* 0x080fe200078e08ff */
[----:B------:R-:W-:Y:S01]  /*0e10*/  IMAD R71, R25, 0x2, R104 ;  /* 0x0000000219477824 */ /* 0x000fe200078e0268 */
[----:B------:R-:W-:Y:S02]  /*0e20*/  IADD3 R38, R21, 0x140, RZ ;  /* 0x0000014015267810 */ /* 0x000fe40007ffe0ff */
[----:B------:R-:W-:Y:S02]  /*0e30*/  LEA.HI.SX32 R31, R30, R21, 0x1b ;  /* 0x000000151e1f7211 */ /* 0x000fe400078fdaff */
[----:B------:R-:W-:-:S02]  /*0e40*/  LEA R72, R23, R104, 0x1 ;  /* 0x0000006817487211 */ /* 0x000fc400078e08ff */
[C---:B------:R-:W-:Y:S02]  /*0e50*/  IADD3 R40, R21.reuse, 0x160, RZ ;  /* 0x0000016015287810 */ /* 0x040fe40007ffe0ff */
[-C--:B------:R-:W-:Y:S02]  /*0e60*/  LEA.HI.SX32 R33, R32, R21.reuse, 0x1b ;  /* 0x0000001520217211 */ /* 0x080fe400078fdaff */
[----:B------:R-:W-:Y:S01]  /*0e70*/  LEA.HI.SX32 R35, R34, R21, 0x1b ;  /* 0x0000001522237211 */ /* 0x000fe200078fdaff */
[C---:B------:R-:W-:Y:S01]  /*0e80*/  VIADD R46, R21.reuse, 0x1c0 ;  /* 0x000001c0152e7836 */ /* 0x040fe20000000000 */
[C---:B------:R-:W-:Y:S02]  /*0e90*/  IADD3 R42, R21.reuse, 0x180, RZ ;  /* 0x00000180152a7810 */ /* 0x040fe40007ffe0ff */
[----:B------:R-:W-:Y:S02]  /*0ea0*/  IADD3 R44, R21, 0x1a0, RZ ;  /* 0x000001a0152c7810 */ /* 0x000fe40007ffe0ff */
[----:B------:R-:W-:-:S02]  /*0eb0*/  LEA R70, R27, R104, 0x1 ;  /* 0x000000681b467211 */ /* 0x000fc400078e08ff */
[----:B------:R-:W-:Y:S02]  /*0ec0*/  @P2 LOP3.LUT R49, R49, 0x80, RZ, 0xfc, !PT ;  /* 0x0000008031312812 */ /* 0x000fe400078efcff */
[-C--:B------:R-:W-:Y:S02]  /*0ed0*/  LEA.HI.SX32 R37, R36, R21.reuse, 0x1b ;  /* 0x0000001524257211 */ /* 0x080fe400078fdaff */
[-C--:B------:R-:W-:Y:S02]  /*0ee0*/  LEA R69, R29, R104.reuse, 0x1 ;  /* 0x000000681d457211 */ /* 0x080fe400078e08ff */
[-C--:B------:R-:W-:Y:S02]  /*0ef0*/  LEA.HI.SX32 R39, R38, R21.reuse, 0x1b ;  /* 0x0000001526277211 */ /* 0x080fe400078fdaff */
[----:B------:R-:W-:Y:S01]  /*0f00*/  LEA R68, R31, R104, 0x1 ;  /* 0x000000681f447211 */ /* 0x000fe200078e08ff */
[----:B------:R-:W-:Y:S01]  /*0f10*/  IMAD R66, R35, 0x2, R104 ;  /* 0x0000000223427824 */ /* 0x000fe200078e0268 */
[----:B------:R-:W-:Y:S01]  /*0f20*/  IADD3 R48, R21, 0x1e0, RZ ;  /* 0x000001e015307810 */ /* 0x000fe20007ffe0ff */
[----:B------:R-:W-:Y:S01]  /*0f30*/  IMAD R0, R75, 0x10, R0 ;  /* 0x000000104b007824 */ /* 0x000fe200078e0200 */
[----:B------:R-:W-:-:S02]  /*0f40*/  LEA.HI.SX32 R41, R40, R21, 0x1b ;  /* 0x0000001528297211 */ /* 0x000fc400078fdaff */
[-C--:B------:R-:W-:Y:S02]  /*0f50*/  LEA R67, R33, R104.reuse, 0x1 ;  /* 0x0000006821437211 */ /* 0x080fe400078e08ff */
[-C--:B------:R-:W-:Y:S02]  /*0f60*/  LEA.HI.SX32 R43, R42, R21.reuse, 0x1b ;  /* 0x000000152a2b7211 */ /* 0x080fe400078fdaff */
[-C--:B------:R-:W-:Y:S02]  /*0f70*/  LEA.HI.SX32 R45, R44, R21.reuse, 0x1b ;  /* 0x000000152c2d7211 */ /* 0x080fe400078fdaff */
[----:B------:R-:W-:Y:S02]  /*0f80*/  LOP3.LUT R49, R49, 0xffffffbf, RZ, 0xc0, !PT ;  /* 0xffffffbf31317812 */ /* 0x000fe400078ec0ff */
[----:B------:R-:W-:Y:S02]  /*0f90*/  LEA R65, R37, R104, 0x1 ;  /* 0x0000006825417211 */ /* 0x000fe400078e08ff */
[----:B------:R-:W-:-:S02]  /*0fa0*/  LEA.HI.SX32 R47, R46, R21, 0x1b ;  /* 0x000000152e2f7211 */ /* 0x000fc400078fdaff */
[-C--:B------:R-:W-:Y:S02]  /*0fb0*/  LEA R64, R39, R104.reuse, 0x1 ;  /* 0x0000006827407211 */ /* 0x080fe400078e08ff */
[----:B------:R-:W-:Y:S02]  /*0fc0*/  LEA.HI.SX32 R21, R48, R21, 0x1b ;  /* 0x0000001530157211 */ /* 0x000fe400078fdaff */
[-C--:B------:R-:W-:Y:S01]  /*0fd0*/  LEA R63, R41, R104.reuse, 0x1 ;  /* 0x00000068293f7211 */ /* 0x080fe200078e08ff */
[----:B------:R-:W-:Y:S01]  /*0fe0*/  IMAD R61, R45, 0x2, R104 ;  /* 0x000000022d3d7824 */ /* 0x000fe200078e0268 */
[----:B------:R-:W-:Y:S02]  /*0ff0*/  LEA R62, R43, R104, 0x1 ;  /* 0x000000682b3e7211 */ /* 0x000fe400078e08ff */
[----:B------:R-:W-:Y:S02]  /*1000*/  @P3 LOP3.LUT R49, R49, 0x40, RZ, 0xfc, !PT ;  /* 0x0000004031313812 */ /* 0x000fe400078efcff */
[----:B------:R-:W-:-:S02]  /*1010*/  LEA.HI.SX32 R103, R0, R0, 0x1b ;  /* 0x0000000000677211 */ /* 0x000fc400078fdaff */
[-C--:B------:R-:W-:Y:S02]  /*1020*/  LEA R60, R47, R104.reuse, 0x1 ;  /* 0x000000682f3c7211 */ /* 0x080fe400078e08ff */
[-C--:B------:R-:W-:Y:S02]  /*1030*/  LEA R59, R21, R104.reuse, 0x1 ;  /* 0x00000068153b7211 */ /* 0x080fe400078e08ff */
[----:B------:R-:W-:Y:S02]  /*1040*/  LOP3.LUT R49, R49, 0xffffffdf, RZ, 0xc0, !PT ;  /* 0xffffffdf31317812 */ /* 0x000fe400078ec0ff */
[----:B------:R-:W-:Y:S02]  /*1050*/  LEA R103, R103, R104, 0x1 ;  /* 0x0000006867677211 */ /* 0x000fe400078e08ff */
[----:B------:R-:W-:-:S04]  /*1060*/  @P5 LOP3.LUT R49, R49, 0x20, RZ, 0xfc, !PT ;  /* 0x0000002031315812 */ /* 0x000fc800078efcff */
[----:B------:R-:W-:-:S04]  /*1070*/  LOP3.LUT R49, R49, 0xffffffef, RZ, 0xc0, !PT ;  /* 0xffffffef31317812 */ /* 0x000fc800078ec0ff */
[----:B------:R-:W-:-:S04]  /*1080*/  @P6 LOP3.LUT R49, R49, 0x10, RZ, 0xfc, !PT ;  /* 0x0000001031316812 */ /* 0x000fc800078efcff */
[----:B------:R-:W-:Y:S02]  /*1090*/  LOP3.LUT R49, R49, 0xfffffff7, RZ, 0xc0, !PT ;  /* 0xfffffff731317812 */ /* 0x000fe400078ec0ff */
[----:B------:R-:W-:Y:S02]  /*10a0*/  MOV R2, UR11 ;  /* 0x0000000b00027c02 */ /* 0x000fe40008000f00 */
[----:B------:R-:W-:Y:S02]  /*10b0*/  @P4 LOP3.LUT R49, R49, 0x8, RZ, 0xfc, !PT ;  /* 0x0000000831314812 */ /* 0x000fe400078efcff */
[----:B------:R-:W-:Y:S02]  /*10c0*/  MOV R3, UR12 ;  /* 0x0000000c00037c02 */ /* 0x000fe40008000f00 */
[----:B------:R-:W-:Y:S02]  /*10d0*/  ISETP.GE.AND P1, PT, R7, UR7, PT ;  /* 0x0000000707007c0c */ /* 0x000fe4000bf26270 */
[----:B------:R-:W-:-:S04]  /*10e0*/  LOP3.LUT R49, R49, 0xfffffffb, RZ, 0xc0, !PT ;  /* 0xfffffffb31317812 */ /* 0x000fc800078ec0ff */
[----:B------:R-:W-:-:S04]  /*10f0*/  @P0 LOP3.LUT R49, R49, 0x4, RZ, 0xfc, !PT ;  /* 0x0000000431310812 */ /* 0x000fc800078efcff */
[----:B------:R-:W-:-:S04]  /*1100*/  LOP3.LUT R49, R49, 0xfffffeff, RZ, 0xc0, !PT ;  /* 0xfffffeff31317812 */ /* 0x000fc800078ec0ff */
[----:B------:R-:W-:-:S04]  /*1110*/  @P1 LOP3.LUT R49, R49, 0x100, RZ, 0xfc, !PT ;  /* 0x0000010031311812 */ /* 0x000fc800078efcff */
[----:B------:R-:W-:Y:S01]  /*1120*/  LOP3.LUT R49, R49, 0xfffffffd, RZ, 0xc0, !PT ;  /* 0xfffffffd31317812 */ /* 0x000fe200078ec0ff */
        /* <DEDUP_REMOVED lines=34> */
[----:B------:R-:W-:Y:S01]  /*1350*/  IMAD.WIDE R4, R7, 0x2, R2 ;  /* 0x0000000207047825 */ /* 0x000fe200078e0202 */
[----:B------:R-:W-:Y:S01]  /*1360*/  BAR.SYNC.DEFER_BLOCKING 0x0 ;  /* 0x0000000000007b1d */ /* 0x000fe20000010000 */
[----:B-1----:R-:W-:-:S05]  /*1370*/  PRMT R14, RZ, 0x7610, R14 ;  /* 0x00007610ff0e7816 */ /* 0x002fca000000000e */
[----:B------:R-:W5:Y:S01]  /*1380*/  @!P0 LDG.E.U16 R13, desc[UR18][R4.64+0x180] ;  /* 0x00018012040d8981 */ /* 0x000f62000c1e1500 */
[----:B------:R-:W-:Y:S02]  /*1390*/  ISETP.GE.AND P0, PT, R50, UR7, PT ;  /* 0x0000000732007c0c */ /* 0x000fe4000bf06270 */
[----:B--2---:R-:W-:Y:S02]  /*13a0*/  PRMT R15, RZ, 0x7610, R15 ;  /* 0x00007610ff0f7816 */ /* 0x004fe4000000000f */
[----:B------:R-:W-:Y:S02]  /*13b0*/  PRMT R6, RZ, 0x7610, R6 ;  /* 0x00007610ff067816 */ /* 0x000fe40000000006 */
[----:B------:R-:W-:Y:S02]  /*13c0*/  PRMT R8, RZ, 0x7610, R8 ;  /* 0x00007610ff087816 */ /* 0x000fe40000000008 */
[----:B------:R-:W-:Y:S02]  /*13d0*/  PRMT R9, RZ, 0x7610, R9 ;  /* 0x00007610ff097816 */ /* 0x000fe40000000009 */
[----:B------:R-:W-:Y:S01]  /*13e0*/  PRMT R12, RZ, 0x7610, R12 ;  /* 0x00007610ff0c7816 */ /* 0x000fe2000000000c */
[----:B------:R-:W2:Y:S02]  /*13f0*/  @!P1 LDG.E.U16 R6, desc[UR18][R4.64] ;  /* 0x0000001204069981 */ /* 0x000ea4000c1e1500 */
[----:B------:R-:W-:-:S02]  /*1400*/  @P0 LOP3.LUT R49, R49, 0x2, RZ, 0xfc, !PT ;  /* 0x0000000231310812 */ /* 0x000fc400078efcff */
[----:B------:R-:W2:Y:S01]  /*1410*/  @!P0 LDG.E.U16 R14, desc[UR18][R4.64+0x1c0] ;  /* 0x0001c012040e8981 */ /* 0x000ea2000c1e1500 */
[----:B------:R-:W-:Y:S02]  /*1420*/  ISETP.GE.AND P0, PT, R51, UR7, PT ;  /* 0x0000000733007c0c */ /* 0x000fe4000bf06270 */
[----:B------:R-:W-:Y:S01]  /*1430*/  LOP3.LUT R49, R49, 0xfffffffe, RZ, 0xc0, !PT ;  /* 0xfffffffe31317812 */ /* 0x000fe200078ec0ff */
[----:B------:R-:W2:Y:S01]  /*1440*/  @!P2 LDG.E.U16 R8, desc[UR18][R4.64+0x40] ;  /* 0x000040120408a981 */ /* 0x000ea2000c1e1500 */
[----:B------:R-:W-:Y:S02]  /*1450*/  PRMT R10, RZ, 0x7610, R10 ;  /* 0x00007610ff0a7816 */ /* 0x000fe4000000000a */
[----:B------:R-:W-:Y:S01]  /*1460*/  PRMT R11, RZ, 0x7610, R11 ;  /* 0x00007610ff0b7816 */ /* 0x000fe2000000000b */
[----:B------:R-:W2:Y:S01]  /*1470*/  @!P3 LDG.E.U16 R9, desc[UR18][R4.64+0x80] ;  /* 0x000080120409b981 */ /* 0x000ea2000c1e1500 */
[----:B------:R-:W-:Y:S02]  /*1480*/  ISETP.GE.AND P1, PT, R53, UR7, PT ;  /* 0x0000000735007c0c */ /* 0x000fe4000bf26270 */
[----:B------:R-:W-:Y:S01]  /*1490*/  ISETP.GE.AND P2, PT, R54, UR7, PT ;  /* 0x0000000736007c0c */ /* 0x000fe2000bf46270 */
[----:B------:R-:W2:Y:S02]  /*14a0*/  @!P4 LDG.E.U16 R12, desc[UR18][R4.64+0x140] ;  /* 0x00014012040cc981 */ /* 0x000ea4000c1e1500 */
[----:B------:R-:W-:-:S02]  /*14b0*/  @P0 LOP3.LUT R49, R49, 0x1, RZ, 0xfc, !PT ;  /* 0x0000000131310812 */ /* 0x000fc400078efcff */
[----:B------:R-:W2:Y:S01]  /*14c0*/  @!P0 LDG.E.U16 R15, desc[UR18][R4.64+0x200] ;  /* 0x00020012040f8981 */ /* 0x000ea2000c1e1500 */
[----:B------:R-:W-:Y:S02]  /*14d0*/  ISETP.GE.AND P0, PT, R52, UR7, PT ;  /* 0x0000000734007c0c */ /* 0x000fe4000bf06270 */
[----:B------:R-:W-:Y:S01]  /*14e0*/  ISETP.GE.AND P3, PT, R55, UR7, PT ;  /* 0x0000000737007c0c */ /* 0x000fe2000bf66270 */
[----:B------:R-:W2:Y:S01]  /*14f0*/  @!P5 LDG.E.U16 R10, desc[UR18][R4.64+0xc0] ;  /* 0x0000c012040ad981 */ /* 0x000ea2000c1e1500 */
[----:B------:R-:W-:Y:S02]  /*1500*/  ISETP.GE.AND P4, PT, R56, UR7, PT ;  /* 0x0000000738007c0c */ /* 0x000fe4000bf86270 */
[----:B------:R-:W-:Y:S01]  /*1510*/  ISETP.GE.AND P5, PT, R57, UR7, PT ;  /* 0x0000000739007c0c */ /* 0x000fe2000bfa6270 */
[----:B------:R-:W2:Y:S01]  /*1520*/  @!P6 LDG.E.U16 R11, desc[UR18][R4.64+0x100] ;  /* 0x00010012040be981 */ /* 0x000ea2000c1e1500 */
[----:B------:R-:W-:Y:S02]  /*1530*/  ISETP.GE.AND P6, PT, R58, UR7, PT ;  /* 0x000000073a007c0c */ /* 0x000fe4000bfc6270 */
[----:B---3--:R-:W-:-:S02]  /*1540*/  PRMT R16, RZ, 0x7610, R16 ;  /* 0x00007610ff107816 */ /* 0x008fc40000000010 */
[----:B----4-:R-:W-:Y:S02]  /*1550*/  PRMT R17, RZ, 0x7610, R17 ;  /* 0x00007610ff117816 */ /* 0x010fe40000000011 */
[----:B-----5:R-:W-:Y:S02]  /*1560*/  PRMT R18, RZ, 0x7610, R18 ;  /* 0x00007610ff127816 */ /* 0x020fe40000000012 */
[----:B------:R-:W-:Y:S01]  /*1570*/  PRMT R19, RZ, 0x7610, R19 ;  /* 0x00007610ff137816 */ /* 0x000fe20000000013 */
[----:B------:R-:W3:Y:S01]  /*1580*/  @!P0 LDG.E.U16 R16, desc[UR18][R4.64+0x240] ;  /* 0x0002401204108981 */ /* 0x000ee2000c1e1500 */
[----:B------:R-:W-:Y:S02]  /*1590*/  PRMT R20, RZ, 0x7610, R20 ;  /* 0x00007610ff147816 */ /* 0x000fe40000000014 */
[----:B------:R-:W-:Y:S01]  /*15a0*/  PRMT R21, RZ, 0x7610, R21 ;  /* 0x00007610ff157816 */ /* 0x000fe20000000015 */
[----:B------:R-:W4:Y:S01]  /*15b0*/  @!P1 LDG.E.U16 R17, desc[UR18][R4.64+0x280] ;  /* 0x0002801204119981 */ /* 0x000f22000c1e1500 */
[----:B------:R-:W-:-:S03]  /*15c0*/  PRMT R0, RZ, 0x7610, R0 ;  /* 0x00007610ff007816 */ /* 0x000fc60000000000 */
[----:B------:R-:W5:Y:S04]  /*15d0*/  @!P2 LDG.E.U16 R18, desc[UR18][R4.64+0x2c0] ;  /* 0x0002c0120412a981 */ /* 0x000f68000c1e1500 */
[----:B------:R-:W5:Y:S04]  /*15e0*/  @!P3 LDG.E.U16 R19, desc[UR18][R4.64+0x300] ;  /* 0x000300120413b981 */ /* 0x000f68000c1e1500 */
[----:B------:R-:W5:Y:S04]  /*15f0*/  @!P4 LDG.E.U16 R20, desc[UR18][R4.64+0x340] ;  /* 0x000340120414c981 */ /* 0x000f68000c1e1500 */
[----:B------:R-:W5:Y:S04]  /*1600*/  @!P5 LDG.E.U16 R21, desc[UR18][R4.64+0x380] ;  /* 0x000380120415d981 */ /* 0x000f68000c1e1500 */
[----:B------:R-:W5:Y:S01]  /*1610*/  @!P6 LDG.E.U16 R0, desc[UR18][R4.64+0x3c0] ;  /* 0x0003c0120400e981 */ /* 0x000f62000c1e1500 */
[----:B------:R-:W-:-:S02]  /*1620*/  P2R R31, PR, RZ, 0x1 ;  /* 0x00000001ff1f7803 */ /* 0x000fc40000000000 */
[----:B------:R-:W-:-:S04]  /*1630*/  LOP3.LUT P0, RZ, R49, 0x1, RZ, 0xc0, !PT ;  /* 0x0000000131ff7812 */ /* 0x000fc8000780c0ff */
[----:B------:R-:W-:Y:S02]  /*1640*/  P2R R30, PR, RZ, 0x1 ;  /* 0x00000001ff1e7803 */ /* 0x000fe40000000000 */
[----:B------:R-:W-:-:S04]  /*1650*/  LOP3.LUT P0, RZ, R49, 0x2, RZ, 0xc0, !PT ;  /* 0x0000000231ff7812 */ /* 0x000fc8000780c0ff */
[----:B------:R-:W-:Y:S02]  /*1660*/  P2R R29, PR, RZ, 0x1 ;  /* 0x00000001ff1d7803 */ /* 0x000fe40000000000 */
[----:B------:R-:W-:-:S04]  /*1670*/  LOP3.LUT P0, RZ, R49, 0x4, RZ, 0xc0, !PT ;  /* 0x0000000431ff7812 */ /* 0x000fc8000780c0ff */
[----:B------:R-:W-:Y:S02]  /*1680*/  P2R R28, PR, RZ, 0x1 ;  /* 0x00000001ff1c7803 */ /* 0x000fe40000000000 */
[----:B------:R-:W-:-:S04]  /*1690*/  LOP3.LUT P0, RZ, R49, 0x8, RZ, 0xc0, !PT ;  /* 0x0000000831ff7812 */ /* 0x000fc8000780c0ff */
[----:B------:R-:W-:Y:S02]  /*16a0*/  P2R R27, PR, RZ, 0x1 ;  /* 0x00000001ff1b7803 */ /* 0x000fe40000000000 */
[C---:B------:R-:W-:Y:S02]  /*16b0*/  LOP3.LUT P0, RZ, R49.reuse, 0x10, RZ, 0xc0, !PT ;  /* 0x0000001031ff7812 */ /* 0x040fe4000780c0ff */
[----:B------:R-:W-:Y:S02]  /*16c0*/  MOV R2, UR13 ;  /* 0x0000000d00027c02 */ /* 0x000fe40008000f00 */
[----:B------:R-:W-:Y:S02]  /*16d0*/  MOV R3, UR14 ;  /* 0x0000000e00037c02 */ /* 0x000fe40008000f00 */
[----:B------:R-:W-:Y:S02]  /*16e0*/  P2R R26, PR, RZ, 0x1 ;  /* 0x00000001ff1a7803 */ /* 0x000fe40000000000 */
[----:B------:R-:W-:Y:S01]  /*16f0*/  LOP3.LUT P0, RZ, R49, 0x20, RZ, 0xc0, !PT ;  /* 0x0000002031ff7812 */ /* 0x000fe2000780c0ff */
[----:B------:R-:W-:-:S03]  /*1700*/  IMAD.WIDE R2, R7, 0x2, R2 ;  /* 0x0000000207027825 */ /* 0x000fc600078e0202 */
[----:B------:R-:W-:Y:S02]  /*1710*/  P2R R25, PR, RZ, 0x1 ;  /* 0x00000001ff197803 */ /* 0x000fe40000000000 */
[----:B------:R-:W-:-:S04]  /*1720*/  LOP3.LUT P0, RZ, R49, 0x40, RZ, 0xc0, !PT ;  /* 0x0000004031ff7812 */ /* 0x000fc8000780c0ff */
[----:B------:R-:W-:Y:S02]  /*1730*/  P2R R24, PR, RZ, 0x1 ;  /* 0x00000001ff187803 */ /* 0x000fe40000000000 */
[----:B------:R-:W-:-:S04]  /*1740*/  LOP3.LUT P0, RZ, R49, 0x80, RZ, 0xc0, !PT ;  /* 0x0000008031ff7812 */ /* 0x000fc8000780c0ff */
[----:B------:R-:W-:Y:S02]  /*1750*/  P2R R23, PR, RZ, 0x1 ;  /* 0x00000001ff177803 */ /* 0x000fe40000000000 */
[----:B------:R-:W-:Y:S02]  /*1760*/  LOP3.LUT P0, RZ, R49, 0x100, RZ, 0xc0, !PT ;  /* 0x0000010031ff7812 */ /* 0x000fe4000780c0ff */
[----:B------:R-:W-:Y:S02]  /*1770*/  PRMT R22, RZ, 0x7610, R22 ;  /* 0x00007610ff167816 */ /* 0x000fe40000000016 */
[----:B------:R-:W-:Y:S02]  /*1780*/  PRMT R32, RZ, 0x7610, R32 ;  /* 0x00007610ff207816 */ /* 0x000fe40000000020 */
[----:B------:R-:W-:Y:S02]  /*1790*/  PRMT R33, RZ, 0x7610, R33 ;  /* 0x00007610ff217816 */ /* 0x000fe40000000021 */
[----:B------:R-:W-:Y:S01]  /*17a0*/  PRMT R34, RZ, 0x7610, R34 ;  /* 0x00007610ff227816 */ /* 0x000fe20000000022 */
[----:B--2---:R-:W-:Y:S04]  /*17b0*/  STS.U16 [R74], R6 ;  /* 0x000000064a007388 */ /* 0x004fe80000000400 */
        /* <DEDUP_REMOVED lines=8> */
[----:B---3--:R-:W-:Y:S04]  /*1840*/  STS.U16 [R65+0x240], R16 ;  /* 0x0002401041007388 */ /* 0x008fe80000000400 */
[----:B----4-:R-:W-:Y:S04]  /*1850*/  STS.U16 [R64+0x280], R17 ;  /* 0x0002801140007388 */ /* 0x010fe80000000400 */
[----:B-----5:R-:W-:Y:S04]  /*1860*/  STS.U16 [R63+0x2c0], R18 ;  /* 0x0002c0123f007388 */ /* 0x020fe80000000400 */
[----:B------:R0:W-:Y:S04]  /*1870*/  STS.U16 [R62+0x300], R19 ;  /* 0x000300133e007388 */ /* 0x0001e80000000400 */
[----:B------:R1:W-:Y:S04]  /*1880*/  STS.U16 [R61+0x340], R20 ;  /* 0x000340143d007388 */ /* 0x0003e80000000400 */
[----:B------:R2:W-:Y:S04]  /*1890*/  STS.U16 [R60+0x380], R21 ;  /* 0x000380153c007388 */ /* 0x0005e80000000400 */
[----:B------:R-:W-:Y:S01]  /*18a0*/  STS.U16 [R59+0x3c0], R0 ;  /* 0x0003c0003b007388 */ /* 0x000fe20000000400 */
[----:B------:R-:W-:-:S03]  /*18b0*/  NOP ;  /* 0x0000000000007918 */ /* 0x000fc60000000000 */
[----:B------:R-:W3:Y:S04]  /*18c0*/  LDS.U16 R11, [R103] ;  /* 0x00000000670b7984 */ /* 0x000ee80000000400 */
[----:B------:R-:W-:Y:S04]  /*18d0*/  LDS.U16 R12, [R103+0x2] ;  /* 0x00000200670c7984 */ /* 0x000fe80000000400 */
[----:B------:R-:W-:Y:S04]  /*18e0*/  LDS.U16 R13, [R103+0x4] ;  /* 0x00000400670d7984 */ /* 0x000fe80000000400 */
[----:B------:R-:W-:Y:S04]  /*18f0*/  LDS.U16 R14, [R103+0x6] ;  /* 0x00000600670e7984 */ /* 0x000fe80000000400 */
[----:B------:R-:W-:Y:S04]  /*1900*/  LDS.U16 R15, [R103+0x8] ;  /* 0x00000800670f7984 */ /* 0x000fe80000000400 */
[----:B------:R-:W4:Y:S04]  /*1910*/  LDS.U16 R16, [R103+0xa] ;  /* 0x00000a0067107984 */ /* 0x000f280000000400 */
[----:B------:R-:W5:Y:S04]  /*1920*/  LDS.U16 R17, [R103+0xc] ;  /* 0x00000c0067117984 */ /* 0x000f680000000400 */
[----:B------:R-:W2:Y:S04]  /*1930*/  LDS.U16 R18, [R103+0xe] ;  /* 0x00000e0067127984 */ /* 0x000ea80000000400 */
[----:B------:R-:W3:Y:S04]  /*1940*/  LDS.U16 R10, [R103+0x10] ;  /* 0x00001000670a7984 */ /* 0x000ee80000000400 */
[----:B------:R-:W3:Y:S04]  /*1950*/  LDS.U16 R9, [R103+0x12] ;  /* 0x0000120067097984 */ /* 0x000ee80000000400 */
[----:B------:R-:W3:Y:S04]  /*1960*/  LDS.U16 R8, [R103+0x14] ;  /* 0x0000140067087984 */ /* 0x000ee80000000400 */
[----:B------:R-:W3:Y:S04]  /*1970*/  LDS.U16 R7, [R103+0x16] ;  /* 0x0000160067077984 */ /* 0x000ee80000000400 */
[----:B------:R-:W3:Y:S04]  /*1980*/  LDS.U16 R6, [R103+0x18] ;  /* 0x0000180067067984 */ /* 0x000ee80000000400 */
[----:B------:R-:W3:Y:S04]  /*1990*/  LDS.U16 R0, [R103+0x1a] ;  /* 0x00001a0067007984 */ /* 0x000ee80000000400 */
[----:B------:R-:W3:Y:S04]  /*19a0*/  LDS.U16 R5, [R103+0x1c] ;  /* 0x00001c0067057984 */ /* 0x000ee80000000400 */
[----:B------:R-:W3:Y:S01]  /*19b0*/  LDS.U16 R4, [R103+0x1e] ;  /* 0x00001e0067047984 */ /* 0x000ee20000000400 */
[----:B------:R-:W-:Y:S01]  /*19c0*/  BAR.SYNC.DEFER_BLOCKING 0x0 ;  /* 0x0000000000007b1d */ /* 0x000fe20000010000 */
[----:B0-----:R-:W-:-:S05]  /*19d0*/  PRMT R19, RZ, 0x7610, R19 ;  /* 0x00007610ff137816 */ /* 0x001fca0000000013 */
[----:B------:R-:W5:Y:S01]  /*19e0*/  @!P0 LDG.E.U16 R22, desc[UR18][R2.64] ;  /* 0x0000001202168981 */ /* 0x000f62000c1e1500 */
[----:B------:R-:W-:Y:S02]  /*19f0*/  ISETP.NE.AND P0, PT, R23, RZ, PT ;  /* 0x000000ff1700720c */ /* 0x000fe40003f05270 */
[----:B-1----:R-:W-:Y:S01]  /*1a00*/  PRMT R20, RZ, 0x7610, R20 ;  /* 0x00007610ff147816 */ /* 0x002fe20000000014 */
[----:B------:R-:W5:Y:S01]  /*1a10*/  @!P4 LDG.E.U16 R32, desc[UR18][R2.64+0x340] ;  /* 0x000340120220c981 */ /* 0x000f62000c1e1500 */
[----:B--2---:R-:W-:-:S03]  /*1a20*/  PRMT R21, RZ, 0x7610, R21 ;  /* 0x00007610ff157816 */ /* 0x004fc60000000015 */
[----:B------:R-:W2:Y:S04]  /*1a30*/  @!P5 LDG.E.U16 R33, desc[UR18][R2.64+0x380] ;  /* 0x000380120221d981 */ /* 0x000ea8000c1e1500 */
[----:B------:R-:W2:Y:S04]  /*1a40*/  @!P6 LDG.E.U16 R34, desc[UR18][R2.64+0x3c0] ;  /* 0x0003c0120222e981 */ /* 0x000ea8000c1e1500 */
[----:B------:R-:W2:Y:S01]  /*1a50*/  @!P0 LDG.E.U16 R19, desc[UR18][R2.64+0x40] ;  /* 0x0000401202138981 */ /* 0x000ea2000c1e1500 */
[----:B------:R-:W-:-:S13]  /*1a60*/  ISETP.NE.AND P0, PT, R24, RZ, PT ;  /* 0x000000ff1800720c */ /* 0x000fda0003f05270 */
[----:B------:R-:W2:Y:S01]  /*1a70*/  @!P0 LDG.E.U16 R20, desc[UR18][R2.64+0x80] ;  /* 0x0000801202148981 */ /* 0x000ea2000c1e1500 */
[----:B------:R-:W-:Y:S02]  /*1a80*/  ISETP.NE.AND P0, PT, R25, RZ, PT ;  /* 0x000000ff1900720c */ /* 0x000fe40003f05270 */
[----:B------:R-:W-:-:S11]  /*1a90*/  PRMT R23, RZ, 0x7610, R23 ;  /* 0x00007610ff177816 */ /* 0x000fd60000000017 */
        /* <DEDUP_REMOVED lines=14> */
[----:B------:R-:W-:Y:S02]  /*1b80*/  PRMT R28, RZ, 0x7610, R28 ;  /* 0x00007610ff1c7816 */ /* 0x000fe4000000001c */
[----:B------:R-:W-:Y:S02]  /*1b90*/  PRMT R29, RZ, 0x7610, R29 ;  /* 0x00007610ff1d7816 */ /* 0x000fe4000000001d */
[----:B------:R-:W-:-:S04]  /*1ba0*/  PRMT R30, RZ, 0x7610, R30 ;  /* 0x00007610ff1e7816 */ /* 0x000fc8000000001e */
[----:B------:R-:W2:Y:S04]  /*1bb0*/  @!P1 LDG.E.U16 R29, desc[UR18][R2.64+0x280] ;  /* 0x00028012021d9981 */ /* 0x000ea8000c1e1500 */
[----:B------:R-:W2:Y:S01]  /*1bc0*/  @!P0 LDG.E.U16 R27, desc[UR18][R2.64+0x200] ;  /* 0x00020012021b8981 */ /* 0x000ea2000c1e1500 */
[----:B------:R-:W-:Y:S02]  /*1bd0*/  ISETP.NE.AND P0, PT, R31, RZ, PT ;  /* 0x000000ff1f00720c */ /* 0x000fe40003f05270 */
[----:B------:R-:W-:Y:S01]  /*1be0*/  PRMT R31, RZ, 0x7610, R31 ;  /* 0x00007610ff1f7816 */ /* 0x000fe2000000001f */
[----:B------:R-:W2:Y:S05]  /*1bf0*/  @!P2 LDG.E.U16 R30, desc[UR18][R2.64+0x2c0] ;  /* 0x0002c012021ea981 */ /* 0x000eaa000c1e1500 */
[----:B------:R-:W2:Y:S05]  /*1c00*/  @!P3 LDG.E.U16 R31, desc[UR18][R2.64+0x300] ;  /* 0x00030012021fb981 */ /* 0x000eaa000c1e1500 */
[----:B------:R0:W2:Y:S04]  /*1c10*/  @!P0 LDG.E.U16 R28, desc[UR18][R2.64+0x240] ;  /* 0x00024012021c8981 */ /* 0x0000a8000c1e1500 */
[----:B------:R-:W-:Y:S04]  /*1c20*/  STL [R1+0x44], R74 ;  /* 0x0000444a01007387 */ /* 0x000fe80000100800 */
[----:B------:R-:W-:Y:S01]  /*1c30*/  STL [R1+0x40], R73 ;  /* 0x0000404901007387 */ /* 0x000fe20000100800 */
[----:B---3--:R-:W-:Y:S01]  /*1c40*/  IMAD.U32 R11, R11, 0x10000, RZ ;  /* 0x000100000b0b7824 */ /* 0x008fe200078e00ff */
[----:B0-----:R-:W0:Y:S02]  /*1c50*/  LDC R3, c[0x0][0x21c] ;  /* 0x00008700ff037b82 */ /* 0x001e240000000800 */
        /* <DEDUP_REMOVED lines=10> */
[----:B------:R-:W-:Y:S01]  /*1d00*/  STL [R1+0x14], R62 ;  /* 0x0000143e01007387 */ /* 0x000fe20000100800 */
[----:B------:R-:W-:-:S03]  /*1d10*/  FADD.FTZ R79, R11, UR5 ;  /* 0x000000050b4f7e21 */ /* 0x000fc60008010000 */
[----:B------:R-:W-:Y:S04]  /*1d20*/  STL [R1+0x10], R61 ;  /* 0x0000103d01007387 */ /* 0x000fe80000100800 */
[----:B------:R-:W-:Y:S04]  /*1d30*/  STL [R1+0xc], R60 ;  /* 0x00000c3c01007387 */ /* 0x000fe80000100800 */
[----:B------:R-:W-:Y:S04]  /*1d40*/  STL [R1+0x8], R59 ;  /* 0x0000083b01007387 */ /* 0x000fe80000100800 */
[----:B------:R-:W-:Y:S01]  /*1d50*/  STL [R1], R40 ;  /* 0x0000002801007387 */ /* 0x000fe20000100800 */
[----:B------:R-:W-:Y:S01]  /*1d60*/  FSETP.GTU.FTZ.AND P4, PT, R79, 20, PT ;  /* 0x41a000004f00780b */ /* 0x000fe20003f9c000 */
[----:B----4-:R-:W-:Y:S01]  /*1d70*/  IMAD.U32 R16, R16, 0x10000, RZ ;  /* 0x0001000010107824 */ /* 0x010fe200078e00ff */
[----:B------:R-:W-:-:S02]  /*1d80*/  SHF.L.U32 R12, R12, 0x10, RZ ;  /* 0x000000100c0c7819 */ /* 0x000fc400000006ff */
[----:B------:R-:W-:Y:S02]  /*1d90*/  SHF.L.U32 R13, R13, 0x10, RZ ;  /* 0x000000100d0d7819 */ /* 0x000fe400000006ff */
[----:B------:R-:W-:Y:S02]  /*1da0*/  SHF.L.U32 R14, R14, 0x10, RZ ;  /* 0x000000100e0e7819 */ /* 0x000fe400000006ff */
[----:B------:R-:W-:Y:S01]  /*1db0*/  SHF.L.U32 R15, R15, 0x10, RZ ;  /* 0x000000100f0f7819 */ /* 0x000fe200000006ff */
[----:B------:R-:W-:Y:S01]  /*1dc0*/  FADD.FTZ R78, R12, UR5 ;  /* 0x000000050c4e7e21 */ /* 0x000fe20008010000 */
[----:B------:R-:W-:Y:S01]  /*1dd0*/  FADD.FTZ R77, R13, UR5 ;  /* 0x000000050d4d7e21 */ /* 0x000fe20008010000 */
[----:B------:R-:W-:Y:S01]  /*1de0*/  FADD.FTZ R76, R14, UR5 ;  /* 0x000000050e4c7e21 */ /* 0x000fe20008010000 */
[----:B-----5:R-:W-:Y:S01]  /*1df0*/  SHF.L.U32 R17, R17, 0x10, RZ ;  /* 0x0000001011117819 */ /* 0x020fe200000006ff */
[----:B------:R-:W-:Y:S01]  /*1e00*/  FADD.FTZ R75, R15, UR5 ;  /* 0x000000050f4b7e21 */ /* 0x000fe20008010000 */
[----:B------:R-:W-:Y:S01]  /*1e10*/  BSSY B0, `(.L_x_140) ;  /* 0x000004f000007945 */ /* 0x000fe20003800000 */
[----:B------:R-:W-:Y:S01]  /*1e20*/  HFMA2.MMA R90, -RZ, RZ, 0, 0 ;  /* 0x00000000ff5a7435 */ /* 0x000fe200000001ff */
[----:B0-----:R-:W-:-:S02]  /*1e30*/  ISETP.GE.AND P5, PT, R3, 0x1, PT ;  /* 0x000000010300780c */ /* 0x001fc40003fa6270 */
[----:B------:R-:W-:Y:S02]  /*1e40*/  CS2R R88, SRZ ;  /* 0x0000000000587805 */ /* 0x000fe4000001ff00 */
[----:B------:R-:W-:Y:S02]  /*1e50*/  CS2R R80, SRZ ;  /* 0x0000000000507805 */ /* 0x000fe4000001ff00 */
[----:B------:R-:W-:Y:S02]  /*1e60*/  FSETP.GTU.FTZ.AND P3, PT, R78, 20, PT ;  /* 0x41a000004e00780b */ /* 0x000fe40003f7c000 */
[----:B------:R-:W-:Y:S02]  /*1e70*/  FSETP.GTU.FTZ.AND P2, PT, R77, 20, PT ;  /* 0x41a000004d00780b */ /* 0x000fe40003f5c000 */
[----:B------:R-:W-:Y:S02]  /*1e80*/  FSETP.GTU.FTZ.AND P1, PT, R76, 20, PT ;  /* 0x41a000004c00780b */ /* 0x000fe40003f3c000 */
[----:B------:R-:W-:Y:S01]  /*1e90*/  FSETP.GTU.FTZ.AND P0, PT, R75, 20, PT ;  /* 0x41a000004b00780b */ /* 0x000fe20003f1c000 */
[----:B------:R0:W-:Y:S04]  /*1ea0*/  STS.U16 [R74], R22 ;  /* 0x000000164a007388 */ /* 0x0001e80000000400 */
[----:B--2---:R-:W-:Y:S04]  /*1eb0*/  STS.U16 [R73+0x40], R19 ;  /* 0x0000401349007388 */ /* 0x004fe80000000400 */
[----:B------:R1:W-:Y:S04]  /*1ec0*/  STS.U16 [R72+0x80], R20 ;  /* 0x0000801448007388 */ /* 0x0003e80000000400 */
        /* <DEDUP_REMOVED lines=14> */
[----:B------:R4:W0:Y:S04]  /*1fb0*/  LDS.U16 R2, [R103] ;  /* 0x0000000067027984 */ /* 0x0008280000000400 */
[----:B------:R4:W0:Y:S04]  /*1fc0*/  LDS.U16 R55, [R103+0x2] ;  /* 0x0000020067377984 */ /* 0x0008280000000400 */
[----:B------:R4:W0:Y:S04]  /*1fd0*/  LDS.U16 R53, [R103+0x4] ;  /* 0x0000040067357984 */ /* 0x0008280000000400 */
[----:B------:R4:W0:Y:S04]  /*1fe0*/  LDS.U16 R52, [R103+0x6] ;  /* 0x0000060067347984 */ /* 0x0008280000000400 */
[----:B------:R4:W0:Y:S04]  /*1ff0*/  LDS.U16 R50, [R103+0x8] ;  /* 0x0000080067327984 */ /* 0x0008280000000400 */
[----:B------:R4:W0:Y:S04]  /*2000*/  LDS.U16 R49, [R103+0xa] ;  /* 0x00000a0067317984 */ /* 0x0008280000000400 */
[----:B------:R4:W2:Y:S04]  /*2010*/  LDS.U16 R47, [R103+0xc] ;  /* 0x00000c00672f7984 */ /* 0x0008a80000000400 */
[----:B------:R4:W4:Y:S04]  /*2020*/  LDS.U16 R46, [R103+0xe] ;  /* 0x00000e00672e7984 */ /* 0x0009280000000400 */
[----:B------:R0:W4:Y:S04]  /*2030*/  LDS.U16 R45, [R103+0x10] ;  /* 0x00001000672d7984 */ /* 0x0001280000000400 */
[----:B------:R0:W4:Y:S04]  /*2040*/  LDS.U16 R44, [R103+0x12] ;  /* 0x00001200672c7984 */ /* 0x0001280000000400 */
[----:B------:R0:W4:Y:S04]  /*2050*/  LDS.U16 R39, [R103+0x14] ;  /* 0x0000140067277984 */ /* 0x0001280000000400 */
[----:B------:R0:W4:Y:S04]  /*2060*/  LDS.U16 R38, [R103+0x16] ;  /* 0x0000160067267984 */ /* 0x0001280000000400 */
[----:B------:R0:W4:Y:S04]  /*2070*/  LDS.U16 R37, [R103+0x18] ;  /* 0x0000180067257984 */ /* 0x0001280000000400 */
[----:B------:R0:W4:Y:S04]  /*2080*/  LDS.U16 R36, [R103+0x1a] ;  /* 0x00001a0067247984 */ /* 0x0001280000000400 */
[----:B------:R2:W4:Y:S04]  /*2090*/  LDS.U16 R35, [R103+0x1c] ;  /* 0x00001c0067237984 */ /* 0x0005280000000400 */
[----:B------:R4:W4:Y:S01]  /*20a0*/  LDS.U16 R34, [R103+0x1e] ;  /* 0x00001e0067227984 */ /* 0x0009220000000400 */
[----:B0-----:R-:W-:Y:S01]  /*20b0*/  FADD.FTZ R74, R16, UR5 ;  /* 0x00000005104a7e21 */ /* 0x001fe20008010000 */
[----:B-1----:R-:W-:-:S02]  /*20c0*/  CS2R R72, SRZ ;  /* 0x0000000000487805 */ /* 0x002fc4000001ff00 */
[----:B--2---:R-:W-:Y:S01]  /*20d0*/  CS2R R70, SRZ ;  /* 0x0000000000467805 */ /* 0x004fe2000001ff00 */
[----:B---3--:R-:W-:Y:S01]  /*20e0*/  FADD.FTZ R69, R17, UR5 ;  /* 0x0000000511457e21 */ /* 0x008fe20008010000 */
[----:B------:R-:W-:Y:S01]  /*20f0*/  FSETP.GTU.FTZ.AND P6, PT, R74, 20, PT ;  /* 0x41a000004a00780b */ /* 0x000fe20003fdc000 */
[----:B------:R-:W-:-:S12]  /*2100*/  @P4 BRA `(.L_x_141) ;  /* 0x00000000007c4947 */ /* 0x000fd80003800000 */
[----:B------:R-:W-:Y:S01]  /*2110*/  FMUL.FTZ R79, R79, 1.4426950216293334961 ;  /* 0x3fb8aa3b4f4f7820 */ /* 0x000fe20000410000 */
[----:B------:R-:W-:Y:S01]  /*2120*/  MOV R13, 0x3e800000 ;  /* 0x3e800000000d7802 */ /* 0x000fe20000000f00 */
[----:B------:R-:W-:Y:S02]  /*2130*/  IMAD.MOV.U32 R14, RZ, RZ, 0x3d39bf78 ;  /* 0x3d39bf78ff0e7424 */ /* 0x000fe400078e00ff */
[----:B------:R-:W0:Y:S02]  /*2140*/  MUFU.EX2 R16, R79 ;  /* 0x0000004f00107308 */ /* 0x000e240000000800 */
[C---:B0-----:R-:W-:Y:S01]  /*2150*/  FADD.FTZ.RZ R3, R16.reuse, 1 ;  /* 0x3f80000010037421 */ /* 0x041fe2000001c000 */
[----:B------:R-:W-:-:S04]  /*2160*/  ISETP.GE.U32.AND P4, PT, R16, 0x7f800000, PT ;  /* 0x7f8000001000780c */ /* 0x000fc80003f86070 */
[----:B------:R-:W-:-:S04]  /*2170*/  IADD3 R3, R3, -0x3f400000, RZ ;  /* 0xc0c0000003037810 */ /* 0x000fc80007ffe0ff */
[----:B------:R-:W-:-:S04]  /*2180*/  LOP3.LUT R3, R3, 0xff800000, RZ, 0xc0, !PT ;  /* 0xff80000003037812 */ /* 0x000fc800078ec0ff */
[----:B------:R-:W-:Y:S02]  /*2190*/  IADD3 R12, -R3, 0x40800000, RZ ;  /* 0x40800000030c7810 */ /* 0x000fe40007ffe1ff */
[-C--:B------:R-:W-:Y:S02]  /*21a0*/  IADD3 R11, R16, -R3.reuse, RZ ;  /* 0x80000003100b7210 */ /* 0x080fe40007ffe0ff */
[----:B------:R-:W-:Y:S01]  /*21b0*/  I2FP.F32.S32 R3, R3 ;  /* 0x0000000300037245 */ /* 0x000fe20000201400 */
[----:B------:R-:W-:-:S04]  /*21c0*/  FFMA.FTZ R12, R12, R13, -1 ;  /* 0xbf8000000c0c7423 */ /* 0x000fc8000001000d */
[----:B------:R-:W-:Y:S01]  /*21d0*/  FADD.FTZ R11, R11, R12 ;  /* 0x0000000c0b0b7221 */ /* 0x000fe20000010000 */
[----:B------:R-:W-:-:S03]  /*21e0*/  FMUL.FTZ R3, R3, 1.1920928955078125e-07 ;  /* 0x3400000003037820 */ /* 0x000fc60000410000 */
[----:B------:R-:W-:-:S04]  /*21f0*/  FFMA.FTZ R12, R11, -R14, 0.10546888411045074463 ;  /* 0x3dd800120b0c7423 */ /* 0x000fc8000001080e */
[----:B------:R-:W-:-:S04]  /*2200*/  FFMA.FTZ R12, R11, R12, -0.13229703903198242188 ;  /* 0xbe0778e00b0c7423 */ /* 0x000fc8000001000c */
[----:B------:R-:W-:-:S04]  /*2210*/  FFMA.FTZ R12, R11, R12, 0.14491446316242218018 ;  /* 0x3e1464750b0c7423 */ /* 0x000fc8000001000c */
[----:B------:R-:W-:-:S04]  /*2220*/  FFMA.FTZ R12, R11, R12, -0.16641564667224884033 ;  /* 0xbe2a68dd0b0c7423 */ /* 0x000fc8000001000c */
[----:B------:R-:W-:-:S04]  /*2230*/  FFMA.FTZ R12, R11, R12, 0.19988867640495300293 ;  /* 0x3e4caf9e0b0c7423 */ /* 0x000fc8000001000c */
[----:B------:R-:W-:-:S04]  /*2240*/  FFMA.FTZ R12, R11, R12, -0.25000196695327758789 ;  /* 0xbe8000420b0c7423 */ /* 0x000fc8000001000c */
[----:B------:R-:W-:-:S04]  /*2250*/  FFMA.FTZ R12, R11, R12, 0.33333510160446166992 ;  /* 0x3eaaaae60b0c7423 */ /* 0x000fc8000001000c */
[----:B------:R-:W-:-:S04]  /*2260*/  FFMA.FTZ R12, R11, R12, -0.5 ;  /* 0xbf0000000b0c7423 */ /* 0x000fc8000001000c */
[----:B------:R-:W-:-:S04]  /*2270*/  FMUL.FTZ R12, R11, R12 ;  /* 0x0000000c0b0c7220 */ /* 0x000fc80000410000 */
[----:B------:R-:W-:-:S04]  /*2280*/  FFMA.FTZ R12, R11, R12, R11 ;  /* 0x0000000c0b0c7223 */ /* 0x000fc8000001000b */
[----:B------:R-:W-:Y:S01]  /*2290*/  FFMA.FTZ R79, R3, 0.69314718246459960938, R12 ;  /* 0x3f317218034f7823 */ /* 0x000fe2000001000c */
[----:B------:R-:W-:Y:S06]  /*22a0*/  @!P4 BRA `(.L_x_141) ;  /* 0x000000000014c947 */ /* 0x000fec0003800000 */
[----:B------:R-:W-:-:S13]  /*22b0*/  ISETP.GE.AND P4, PT, R16, -0x407fffff, PT ;  /* 0xbf8000011000780c */ /* 0x000fda0003f86270 */
[----:B------:R-:W-:-:S05]  /*22c0*/  @P4 MOV R3, 0x7f800000 ;  /* 0x7f80000000034802 */ /* 0x000fca0000000f00 */
[C---:B------:R-:W-:Y:S01]  /*22d0*/  @P4 FFMA.FTZ R79, R16.reuse, R3, +INF ;  /* 0x7f800000104f4423 */ /* 0x040fe20000010003 */
[----:B------:R-:W-:-:S04]  /*22e0*/  FSETP.NEU.FTZ.AND P4, PT, R16, RZ, PT ;  /* 0x000000ff1000720b */ /* 0x000fc80003f9d000 */
[----:B------:R-:W-:-:S09]  /*22f0*/  FSEL R79, R79, -RZ, P4 ;  /* 0x800000ff4f4f7208 */ /* 0x000fd20002000000 */
.L_x_141:
[----:B------:R-:W-:Y:S05]  /*2300*/  BSYNC B0 ;  /* 0x0000000000007941 */ /* 0x000fea0003800000 */
.L_x_140:
[----:B------:R-:W-:Y:S01]  /*2310*/  SHF.L.U32 R18, R18, 0x10, RZ ;  /* 0x0000001012127819 */ /* 0x000fe200000006ff */
[----:B------:R-:W-:Y:S01]  /*2320*/  BSSY B0, `(.L_x_142) ;  /* 0x0000026000007945 */ /* 0x000fe20003800000 */
[----:B----4-:R-:W-:Y:S01]  /*2330*/  HFMA2.MMA R68, -RZ, RZ, 0, 0 ;  /* 0x00000000ff447435 */ /* 0x010fe200000001ff */
[----:B------:R-:W-:Y:S02]  /*2340*/  FSETP.GTU.FTZ.AND P4, PT, R69, 20, PT ;  /* 0x41a000004500780b */ /* 0x000fe40003f9c000 */
[----:B------:R-:W-:Y:S02]  /*2350*/  CS2R R66, SRZ ;  /* 0x0000000000427805 */ /* 0x000fe4000001ff00 */
[----:B------:R-:W-:Y:S01]  /*2360*/  MOV R65, RZ ;  /* 0x000000ff00417202 */ /* 0x000fe20000000f00 */
[----:B------:R-:W-:Y:S01]  /*2370*/  FADD.FTZ R64, R18, UR5 ;  /* 0x0000000512407e21 */ /* 0x000fe20008010000 */
[----:B------:R-:W-:Y:S07]  /*2380*/  @P3 BRA `(.L_x_143) ;  /* 0x00000000007c3947 */ /* 0x000fee0003800000 */
[----:B------:R-:W-:Y:S01]  /*2390*/  FMUL.FTZ R78, R78, 1.4426950216293334961 ;  /* 0x3fb8aa3b4e4e7820 */ /* 0x000fe20000410000 */
[----:B------:R-:W-:Y:S02]  /*23a0*/  MOV R13, 0x3e800000 ;  /* 0x3e800000000d7802 */ /* 0x000fe40000000f00 */
[----:B------:R-:W-:Y:S01]  /*23b0*/  MOV R16, 0x3d39bf78 ;  /* 0x3d39bf7800107802 */ /* 0x000fe20000000f00 */
[----:B------:R-:W0:Y:S02]  /*23c0*/  MUFU.EX2 R14, R78 ;  /* 0x0000004e000e7308 */ /* 0x000e240000000800 */
[C---:B0-----:R-:W-:Y:S01]  /*23d0*/  FADD.FTZ.RZ R3, R14.reuse, 1 ;  /* 0x3f8000000e037421 */ /* 0x041fe2000001c000 */
[----:B------:R-:W-:-:S03]  /*23e0*/  ISETP.GE.U32.AND P3, PT, R14, 0x7f800000, PT ;  /* 0x7f8000000e00780c */ /* 0x000fc60003f66070 */
[----:B------:R-:W-:-:S05]  /*23f0*/  VIADD R3, R3, 0xc0c00000 ;  /* 0xc0c0000003037836 */ /* 0x000fca0000000000 */
        /* <DEDUP_REMOVED lines=24> */
.L_x_143:
[----:B------:R-:W-:Y:S05]  /*2580*/  BSYNC B0 ;  /* 0x0000000000007941 */ /* 0x000fea0003800000 */
.L_x_142:
[----:B------:R-:W-:Y:S01]  /*2590*/  IMAD.U32 R10, R10, 0x10000, RZ ;  /* 0x000100000a0a7824 */ /* 0x000fe200078e00ff */
[----:B------:R-:W-:Y:S01]  /*25a0*/  BSSY B0, `(.L_x_144) ;  /* 0x0000026000007945 */ /* 0x000fe20003800000 */
[----:B------:R-:W-:Y:S01]  /*25b0*/  HFMA2.MMA R61, -RZ, RZ, 0, 0 ;  /* 0x00000000ff3d7435 */ /* 0x000fe200000001ff */
[----:B------:R-:W-:Y:S02]  /*25c0*/  FSETP.GTU.FTZ.AND P3, PT, R64, 20, PT ;  /* 0x41a000004000780b */ /* 0x000fe40003f7c000 */
[----:B------:R-:W-:Y:S02]  /*25d0*/  CS2R R62, SRZ ;  /* 0x00000000003e7805 */ /* 0x000fe4000001ff00 */
[----:B------:R-:W-:Y:S01]  /*25e0*/  SHF.L.U32 R17, R40, 0x10, RZ ;  /* 0x0000001028117819 */ /* 0x000fe200000006ff */
[----:B------:R-:W-:Y:S01]  /*25f0*/  FADD.FTZ R60, R10, UR5 ;  /* 0x000000050a3c7e21 */ /* 0x000fe20008010000 */
[----:B------:R-:W-:Y:S07]  /*2600*/  @P2 BRA `(.L_x_145) ;  /* 0x00000000007c2947 */ /* 0x000fee0003800000 */
[----:B------:R-:W-:Y:S01]  /*2610*/  FMUL.FTZ R77, R77, 1.4426950216293334961 ;  /* 0x3fb8aa3b4d4d7820 */ /* 0x000fe20000410000 */
[----:B------:R-:W-:Y:S02]  /*2620*/  MOV R14, 0x3e800000 ;  /* 0x3e800000000e7802 */ /* 0x000fe40000000f00 */
[----:B------:R-:W-:Y:S01]  /*2630*/  MOV R13, 0x3d39bf78 ;  /* 0x3d39bf78000d7802 */ /* 0x000fe20000000f00 */
[----:B------:R-:W0:Y:S02]  /*2640*/  MUFU.EX2 R12, R77 ;  /* 0x0000004d000c7308 */ /* 0x000e240000000800 */
[C---:B0-----:R-:W-:Y:S01]  /*2650*/  FADD.FTZ.RZ R3, R12.reuse, 1 ;  /* 0x3f8000000c037421 */ /* 0x041fe2000001c000 */
[----:B------:R-:W-:-:S04]  /*2660*/  ISETP.GE.U32.AND P2, PT, R12, 0x7f800000, PT ;  /* 0x7f8000000c00780c */ /* 0x000fc80003f46070 */
[----:B------:R-:W-:-:S04]  /*2670*/  IADD3 R3, R3, -0x3f400000, RZ ;  /* 0xc0c0000003037810 */ /* 0x000fc80007ffe0ff */
[----:B------:R-:W-:-:S04]  /*2680*/  LOP3.LUT R3, R3, 0xff800000, RZ, 0xc0, !PT ;  /* 0xff80000003037812 */ /* 0x000fc800078ec0ff */
[----:B------:R-:W-:Y:S01]  /*2690*/  IADD3 R11, -R3, 0x40800000, RZ ;  /* 0x40800000030b7810 */ /* 0x000fe20007ffe1ff */
[----:B------:R-:W-:Y:S01]  /*26a0*/  IMAD.IADD R10, R12, 0x1, -R3 ;  /* 0x000000010c0a7824 */ /* 0x000fe200078e0a03 */
[----:B------:R-:W-:-:S03]  /*26b0*/  I2FP.F32.S32 R3, R3 ;  /* 0x0000000300037245 */ /* 0x000fc60000201400 */
[----:B------:R-:W-:Y:S02]  /*26c0*/  FFMA.FTZ R11, R11, R14, -1 ;  /* 0xbf8000000b0b7423 */ /* 0x000fe4000001000e */
[----:B------:R-:W-:Y:S02]  /*26d0*/  FMUL.FTZ R3, R3, 1.1920928955078125e-07 ;  /* 0x3400000003037820 */ /* 0x000fe40000410000 */
[----:B------:R-:W-:-:S04]  /*26e0*/  FADD.FTZ R10, R10, R11 ;  /* 0x0000000b0a0a7221 */ /* 0x000fc80000010000 */
        /* <DEDUP_REMOVED lines=17> */
.L_x_145:
[----:B------:R-:W-:Y:S05]  /*2800*/  BSYNC B0 ;  /* 0x0000000000007941 */ /* 0x000fea0003800000 */
.L_x_144:
[----:B------:R-:W-:Y:S01]  /*2810*/  SHF.L.U32 R9, R9, 0x10, RZ ;  /* 0x0000001009097819 */ /* 0x000fe200000006ff */
[----:B------:R-:W-:Y:S01]  /*2820*/  BSSY B0, `(.L_x_146) ;  /* 0x0000027000007945 */ /* 0x000fe20003800000 */
[----:B------:R-:W-:Y:S01]  /*2830*/  FSETP.GTU.FTZ.AND P2, PT, R60, 20, PT ;  /* 0x41a000003c00780b */ /* 0x000fe20003f5c000 */
[----:B------:R-:W-:Y:S01]  /*2840*/  IMAD.U32 R10, R158, 0x10000, RZ ;  /* 0x000100009e0a7824 */ /* 0x000fe200078e00ff */
[----:B------:R-:W-:Y:S01]  /*2850*/  SHF.L.U32 R16, R159, 0x10, RZ ;  /* 0x000000109f107819 */ /* 0x000fe200000006ff */
[----:B------:R-:W-:Y:S01]  /*2860*/  FADD.FTZ R59, R9, UR5 ;  /* 0x00000005093b7e21 */ /* 0x000fe20008010000 */
[----:B------:R-:W-:Y:S02]  /*2870*/  SHF.L.U32 R3, R157, 0x10, RZ ;  /* 0x000000109d037819 */ /* 0x000fe400000006ff */
[----:B------:R-:W-:Y:S01]  /*2880*/  SHF.L.U32 R13, R102, 0x10, RZ ;  /* 0x00000010660d7819 */ /* 0x000fe200000006ff */
[----:B------:R-:W-:Y:S06]  /*2890*/  @P1 BRA `(.L_x_147) ;  /* 0x00000000007c1947 */ /* 0x000fec0003800000 */
[----:B------:R-:W-:Y:S01]  /*28a0*/  FMUL.FTZ R76, R76, 1.4426950216293334961 ;  /* 0x3fb8aa3b4c4c7820 */ /* 0x000fe20000410000 */
[----:B------:R-:W-:Y:S01]  /*28b0*/  HFMA2.MMA R15, -RZ, RZ, 1.625, 0 ;  /* 0x3e800000ff0f7435 */ /* 0x000fe200000001ff */
[----:B------:R-:W-:Y:S02]  /*28c0*/  MOV R18, 0x3d39bf78 ;  /* 0x3d39bf7800127802 */ /* 0x000fe40000000f00 */
        /* <DEDUP_REMOVED lines=28> */
.L_x_147:
[----:B------:R-:W-:Y:S05]  /*2a90*/  BSYNC B0 ;  /* 0x0000000000007941 */ /* 0x000fea0003800000 */
.L_x_146:
        /* <DEDUP_REMOVED lines=40> */
.L_x_149:
[----:B------:R-:W-:Y:S05]  /*2d20*/  BSYNC B0 ;  /* 0x0000000000007941 */ /* 0x000fea0003800000 */
.L_x_148:
        /* <DEDUP_REMOVED lines=40> */
.L_x_151:
[----:B------:R-:W-:Y:S05]  /*2fb0*/  BSYNC B0 ;  /* 0x0000000000007941 */ /* 0x000fea0003800000 */
.L_x_150:
[----:B------:R-:W-:Y:S01]  /*2fc0*/  BSSY B0, `(.L_x_152) ;  /* 0x0000028000007945 */ /* 0x000fe20003800000 */
[----:B------:R-:W-:Y:S01]  /*2fd0*/  SHF.L.U32 R54, R0, 0x10, RZ ;  /* 0x0000001000367819 */ /* 0x000fe200000006ff */
[----:B------:R-:W-:Y:S01]  /*2fe0*/  IMAD.U32 R82, R92, 0x10000, RZ ;  /* 0x000100005c527824 */ /* 0x000fe200078e00ff */
[----:B------:R-:W-:Y:S01]  /*2ff0*/  FSETP.GTU.FTZ.AND P6, PT, R57, 20, PT ;  /* 0x41a000003900780b */ /* 0x000fe20003fdc000 */
[----:B------:R-:W-:Y:S01]  /*3000*/  FADD.FTZ R56, R56, UR5 ;  /* 0x0000000538387e21 */ /* 0x000fe20008010000 */
[----:B------:R-:W-:Y:S02]  /*3010*/  SHF.L.U32 R83, R94, 0x10, RZ ;  /* 0x000000105e537819 */ /* 0x000fe400000006ff */
        /* <DEDUP_REMOVED lines=34> */
.L_x_153:
[----:B------:R-:W-:Y:S05]  /*3240*/  BSYNC B0 ;  /* 0x0000000000007941 */ /* 0x000fea0003800000 */
.L_x_152:
[----:B------:R-:W2:Y:S01]  /*3250*/  LDL.LU R2, [R1+0x4c] ;  /* 0x00004c0001027983 */ /* 0x000ea20000300800 */
[----:B------:R-:W-:Y:S01]  /*3260*/  SHF.L.U32 R55, R55, 0x10, RZ ;  /* 0x0000001037377819 */ /* 0x000fe200000006ff */
[----:B------:R-:W-:Y:S01]  /*3270*/  BSSY B0, `(.L_x_154) ;  /* 0x0000027000007945 */ /* 0x000fe20003800000 */
[----:B------:R-:W-:Y:S01]  /*3280*/  FSETP.GTU.FTZ.AND P4, PT, R56, 20, PT ;  /* 0x41a000003800780b */ /* 0x000fe20003f9c000 */
[----:B------:R-:W-:Y:S01]  /*3290*/  FADD.FTZ R54, R54, UR5 ;  /* 0x0000000536367e21 */ /* 0x000fe20008010000 */
[----:B------:R-:W-:Y:S01]  /*32a0*/  SHF.L.U32 R51, R5, 0x10, RZ ;  /* 0x0000001005337819 */ /* 0x000fe200000006ff */
[----:B------:R-:W-:Y:S02]  /*32b0*/  IMAD.U32 R53, R53, 0x10000, RZ ;  /* 0x0001000035357824 */ /* 0x000fe400078e00ff */
[----:B--2---:R-:W-:-:S04]  /*32c0*/  FFMA.FTZ R2, R0, R17, R2 ;  /* 0x0000001100027223 */ /* 0x004fc80000010002 */
[----:B------:R-:W-:Y:S01]  /*32d0*/  FFMA.FTZ R14, R55, R16, R2 ;  /* 0x00000010370e7223 */ /* 0x000fe20000010002 */
        /* <DEDUP_REMOVED lines=28> */
[----:B------:R-:W-:-:S04]  /*34a0*/  @P3 IMAD.MOV.U32 R2, RZ, RZ, 0x7f800000 ;  /* 0x7f800000ff023424 */ /* 0x000fc800078e00ff */
[C---:B------:R-:W-:Y:S01]  /*34b0*/  @P3 FFMA.FTZ R64, R11.reuse, R2, +INF ;  /* 0x7f8000000b403423 */ /* 0x040fe20000010002 */
[----:B------:R-:W-:-:S04]  /*34c0*/  FSETP.NEU.FTZ.AND P3, PT, R11, RZ, PT ;  /* 0x000000ff0b00720b */ /* 0x000fc80003f7d000 */
[----:B------:R-:W-:-:S09]  /*34d0*/  FSEL R64, R64, -RZ, P3 ;  /* 0x800000ff40407208 */ /* 0x000fd20001800000 */
.L_x_155:
[----:B------:R-:W-:Y:S05]  /*34e0*/  BSYNC B0 ;  /* 0x0000000000007941 */ /* 0x000fea0003800000 */
.L_x_154:
[----:B------:R-:W-:Y:S01]  /*34f0*/  SHF.L.U32 R52, R52, 0x10, RZ ;  /* 0x0000001034347819 */ /* 0x000fe200000006ff */
[----:B------:R-:W-:Y:S01]  /*3500*/  FFMA.FTZ R5, R53, R10, R14 ;  /* 0x0000000a35057223 */ /* 0x000fe2000001000e */
[----:B------:R-:W-:Y:S01]  /*3510*/  BSSY B0, `(.L_x_156) ;  /* 0x0000026000007945 */ /* 0x000fe20003800000 */
[----:B------:R-:W-:Y:S01]  /*3520*/  FSETP.GTU.FTZ.AND P3, PT, R54, 20, PT ;  /* 0x41a000003600780b */ /* 0x000fe20003f7c000 */
[----:B------:R-:W-:Y:S01]  /*3530*/  FADD.FTZ R51, R51, UR5 ;  /* 0x0000000533337e21 */ /* 0x000fe20008010000 */
[----:B------:R-:W-:Y:S01]  /*3540*/  SHF.L.U32 R48, R4, 0x10, RZ ;  /* 0x0000001004307819 */ /* 0x000fe200000006ff */
[----:B------:R-:W-:Y:S01]  /*3550*/  FFMA.FTZ R11, R52, R3, R5 ;  /* 0x00000003340b7223 */ /* 0x000fe20000010005 */
[----:B------:R-:W-:Y:S01]  /*3560*/  SHF.L.U32 R50, R50, 0x10, RZ ;  /* 0x0000001032327819 */ /* 0x000fe200000006ff */
[----:B------:R-:W-:Y:S08]  /*3570*/  @P2 BRA `(.L_x_157) ;  /* 0x00000000007c2947 */ /* 0x000ff00003800000 */
[----:B------:R-:W-:Y:S01]  /*3580*/  FMUL.FTZ R60, R60, 1.4426950216293334961 ;  /* 0x3fb8aa3b3c3c7820 */ /* 0x000fe20000410000 */
[----:B------:R-:W-:Y:S01]  /*3590*/  IMAD.MOV.U32 R6, RZ, RZ, 0x3e800000 ;  /* 0x3e800000ff067424 */ /* 0x000fe200078e00ff */
[----:B------:R-:W-:Y:S02]  /*35a0*/  HFMA2.MMA R19, -RZ, RZ, 1.3056640625, -1.8671875 ;  /* 0x3d39bf78ff137435 */ /* 0x000fe400000001ff */
        /* <DEDUP_REMOVED lines=28> */
.L_x_157:
[----:B------:R-:W-:Y:S05]  /*3770*/  BSYNC B0 ;  /* 0x0000000000007941 */ /* 0x000fea0003800000 */
.L_x_156:
[----:B------:R-:W-:Y:S01]  /*3780*/  SHF.L.U32 R49, R49, 0x10, RZ ;  /* 0x0000001031317819 */ /* 0x000fe200000006ff */
[----:B------:R-:W-:Y:S01]  /*3790*/  FFMA.FTZ R2, R50, R13, R11 ;  /* 0x0000000d32027223 */ /* 0x000fe2000001000b */
[----:B------:R-:W-:Y:S01]  /*37a0*/  BSSY B0, `(.L_x_158) ;  /* 0x0000026000007945 */ /* 0x000fe20003800000 */
[----:B------:R-:W-:Y:S01]  /*37b0*/  FSETP.GTU.FTZ.AND P2, PT, R51, 20, PT ;  /* 0x41a000003300780b */ /* 0x000fe20003f5c000 */
[----:B------:R-:W-:Y:S02]  /*37c0*/  IMAD.U32 R85, R91, 0x10000, RZ ;  /* 0x000100005b557824 */ /* 0x000fe400078e00ff */
[----:B------:R-:W-:Y:S01]  /*37d0*/  FADD.FTZ R48, R48, UR5 ;  /* 0x0000000530307e21 */ /* 0x000fe20008010000 */
[----:B------:R-:W-:Y:S01]  /*37e0*/  SHF.L.U32 R47, R47, 0x10, RZ ;  /* 0x000000102f2f7819 */ /* 0x000fe200000006ff */
[----:B------:R-:W-:Y:S01]  /*37f0*/  FFMA.FTZ R6, R49, R12, R2 ;  /* 0x0000000c31067223 */ /* 0x000fe20000010002 */
[----:B------:R-:W-:Y:S07]  /*3800*/  @P1 BRA `(.L_x_159) ;  /* 0x00000000007c1947 */ /* 0x000fee0003800000 */
        /* <DEDUP_REMOVED lines=31> */
.L_x_159:
[----:B------:R-:W-:Y:S05]  /*3a00*/  BSYNC B0 ;  /* 0x0000000000007941 */ /* 0x000fea0003800000 */
.L_x_158:
[----:B------:R-:W-:Y:S01]  /*3a10*/  SHF.L.U32 R46, R46, 0x10, RZ ;  /* 0x000000102e2e7819 */ /* 0x000fe200000006ff */
[----:B------:R-:W-:Y:S01]  /*3a20*/  FFMA.FTZ R5, R47, R8, R6 ;  /* 0x000000082f057223 */ /* 0x000fe20000010006 */
[----:B------:R-:W-:Y:S01]  /*3a30*/  SHF.L.U32 R45, R45, 0x10, RZ ;  /* 0x000000102d2d7819 */ /* 0x000fe200000006ff */
[----:B------:R-:W-:Y:S01]  /*3a40*/  IMAD.U32 R39, R39, 0x10000, RZ ;  /* 0x0001000027277824 */ /* 0x000fe200078e00ff */
[----:B------:R-:W-:Y:S01]  /*3a50*/  SHF.L.U32 R44, R44, 0x10, RZ ;  /* 0x000000102c2c7819 */ /* 0x000fe200000006ff */
[----:B------:R-:W-:Y:S01]  /*3a60*/  FFMA.FTZ R2, R46, R41, R5 ;  /* 0x000000292e027223 */ /* 0x000fe20000010005 */
[----:B------:R-:W-:Y:S01]  /*3a70*/  BSSY B0, `(.L_x_160) ;  /* 0x000002e000007945 */ /* 0x000fe20003800000 */
[----:B------:R-:W-:Y:S01]  /*3a80*/  FSETP.GTU.FTZ.AND P1, PT, R48, 20, PT ;  /* 0x41a000003000780b */ /* 0x000fe20003f3c000 */
[----:B------:R-:W-:Y:S02]  /*3a90*/  IMAD.U32 R34, R34, 0x10000, RZ ;  /* 0x0001000022227824 */ /* 0x000fe400078e00ff */
[----:B------:R-:W-:Y:S01]  /*3aa0*/  FFMA.FTZ R5, R45, R9, R2 ;  /* 0x000000092d057223 */ /* 0x000fe20000010002 */
[----:B------:R-:W-:Y:S01]  /*3ab0*/  SHF.L.U32 R38, R38, 0x10, RZ ;  /* 0x0000001026267819 */ /* 0x000fe200000006ff */
[----:B------:R-:W-:Y:S01]  /*3ac0*/  FMUL.FTZ R33, R0, UR4 ;  /* 0x0000000400217c20 */ /* 0x000fe20008410000 */
[----:B------:R-:W-:Y:S01]  /*3ad0*/  SHF.L.U32 R37, R37, 0x10, RZ ;  /* 0x0000001025257819 */ /* 0x000fe200000006ff */
[----:B------:R-:W-:Y:S01]  /*3ae0*/  FFMA.FTZ R2, R44, R42, R5 ;  /* 0x0000002a2c027223 */ /* 0x000fe20000010005 */
[----:B------:R-:W-:Y:S01]  /*3af0*/  SHF.L.U32 R36, R36, 0x10, RZ ;  /* 0x0000001024247819 */ /* 0x000fe200000006ff */
[----:B------:R-:W-:Y:S01]  /*3b00*/  FMUL.FTZ R32, R55, UR4 ;  /* 0x0000000437207c20 */ /* 0x000fe20008410000 */
[----:B------:R-:W-:Y:S01]  /*3b10*/  SHF.L.U32 R35, R35, 0x10, RZ ;  /* 0x0000001023237819 */ /* 0x000fe200000006ff */
[----:B------:R-:W-:Y:S01]  /*3b20*/  FMUL.FTZ R31, R53, UR4 ;  /* 0x00000004351f7c20 */ /* 0x000fe20008410000 */
[----:B------:R-:W-:Y:S01]  /*3b30*/  FMUL.FTZ R30, R52, UR4 ;  /* 0x00000004341e7c20 */ /* 0x000fe20008410000 */
        /* <DEDUP_REMOVED lines=33> */
.L_x_161:
[----:B------:R-:W-:Y:S05]  /*3d50*/  BSYNC B0 ;  /* 0x0000000000007941 */ /* 0x000fea0003800000 */
.L_x_160:
[----:B------:R-:W-:Y:S04]  /*3d60*/  BSSY B0, `(.L_x_162) ;  /* 0x0000021000007945 */ /* 0x000fe80003800000 */
[----:B------:R-:W-:Y:S05]  /*3d70*/  @P6 BRA `(.L_x_163) ;  /* 0x00000000007c6947 */ /* 0x000fea0003800000 */
        /* <DEDUP_REMOVED lines=26> */
[C---:B------:R-:W-:Y:S02]  /*3f20*/  ISETP.GE.AND P0, PT, R15.reuse, -0x407fffff, PT ;  /* 0xbf8000010f00780c */ /* 0x040fe40003f06270 */
[----:B------:R-:W-:-:S11]  /*3f30*/  FSETP.NEU.FTZ.AND P6, PT, R15, RZ, PT ;  /* 0x000000ff0f00720b */ /* 0x000fd60003fdd000 */
[----:B------:R-:W-:-:S04]  /*3f40*/  @P0 IMAD.MOV.U32 R2, RZ, RZ, 0x7f800000 ;  /* 0x7f800000ff020424 */ /* 0x000fc800078e00ff */
[----:B------:R-:W-:-:S05]  /*3f50*/  @P0 FFMA.FTZ R57, R15, R2, +INF ;  /* 0x7f8000000f390423 */ /* 0x000fca0000010002 */
[----:B------:R-:W-:-:S07]  /*3f60*/  FSEL R57, R57, -RZ, P6 ;  /* 0x800000ff39397208 */ /* 0x000fce0003000000 */
.L_x_163:
[----:B------:R-:W-:Y:S05]  /*3f70*/  BSYNC B0 ;  /* 0x0000000000007941 */ /* 0x000fea0003800000 */
.L_x_162:
        /* <DEDUP_REMOVED lines=33> */
.L_x_165:
[----:B------:R-:W-:Y:S05]  /*4190*/  BSYNC B0 ;  /* 0x0000000000007941 */ /* 0x000fea0003800000 */
.L_x_164:
        /* <DEDUP_REMOVED lines=33> */
.L_x_167:
[----:B------:R-:W-:Y:S05]  /*43b0*/  BSYNC B0 ;  /* 0x0000000000007941 */ /* 0x000fea0003800000 */
.L_x_166:
        /* <DEDUP_REMOVED lines=33> */
.L_x_169:
[----:B------:R-:W-:Y:S05]  /*45d0*/  BSYNC B0 ;  /* 0x0000000000007941 */ /* 0x000fea0003800000 */
.L_x_168:
        /* <DEDUP_REMOVED lines=33> */
.L_x_171:
[----:B------:R-:W-:Y:S05]  /*47f0*/  BSYNC B0 ;  /* 0x0000000000007941 */ /* 0x000fea0003800000 */
.L_x_170:
[----:B------:R-:W-:Y:S01]  /*4800*/  FFMA.FTZ R2, R38, R40, R5 ;  /* 0x0000002826027223 */ /* 0x000fe20000010005 */
[----:B------:R-:W-:Y:S01]  /*4810*/  BAR.SYNC.DEFER_BLOCKING 0x0 ;  /* 0x0000000000007b1d */ /* 0x000fe20000010000 */
[----:B------:R-:W-:Y:S01]  /*4820*/  FMUL.FTZ R29, R50, UR4 ;  /* 0x00000004321d7c20 */ /* 0x000fe20008410000 */
[----:B------:R-:W-:Y:S01]  /*4830*/  FMUL.FTZ R28, R49, UR4 ;  /* 0x00000004311c7c20 */ /* 0x000fe20008410000 */
[----:B------:R-:W-:Y:S01]  /*4840*/  FFMA.FTZ R5, R37, R83, R2 ;  /* 0x0000005325057223 */ /* 0x000fe20000010002 */
[----:B------:R-:W-:Y:S01]  /*4850*/  FMUL.FTZ R27, R47, UR4 ;  /* 0x000000042f1b7c20 */ /* 0x000fe20008410000 */
        /* <DEDUP_REMOVED lines=10> */
[C---:B------:R-:W-:Y:S01]  /*4900*/  FFMA.FTZ R2, R34.reuse, R85, R5 ;  /* 0x0000005522027223 */ /* 0x040fe20000010005 */
[----:B------:R-:W-:-:S04]  /*4910*/  FMUL.FTZ R18, R34, UR4 ;  /* 0x0000000422127c20 */ /* 0x000fc80008410000 */
[----:B------:R0:W-:Y:S01]  /*4920*/  STL [R1+0x4c], R2 ;  /* 0x00004c0201007387 */ /* 0x0001e20000100800 */
[----:B------:R-:W-:Y:S05]  /*4930*/  @!P5 BRA `(.L_x_172) ;  /* 0x000000280000d947 */ /* 0x000fea0003800000 */
[----:B------:R-:W-:Y:S01]  /*4940*/  USHF.R.S32.HI UR30, URZ, 0x1f, UR8 ;  /* 0x0000001f3f1e7899 */ /* 0x000fe20008011408 */
[----:B------:R-:W-:Y:S01]  /*4950*/  HFMA2.MMA R90, -RZ, RZ, 0, 0 ;  /* 0x00000000ff5a7435 */ /* 0x000fe200000001ff */
[----:B------:R-:W-:Y:S01]  /*4960*/  ULDC.64 UR48, c[0x0][0x230] ;  /* 0x00008c0000307ab9 */ /* 0x000fe20000000a00 */
[----:B------:R-:W-:Y:S01]  /*4970*/  ULDC.64 UR16, c[0x0][0x248] ;  /* 0x0000920000107ab9 */ /* 0x000fe20000000a00 */
[----:B------:R-:W-:Y:S01]  /*4980*/  UIMAD UR7, UR30, UR48, URZ ;  /* 0x000000301e0772a4 */ /* 0x000fe2000f8e023f */
[----:B------:R-:W-:Y:S01]  /*4990*/  HFMA2.MMA R65, -RZ, RZ, 0, 0 ;  /* 0x00000000ff417435 */ /* 0x000fe200000001ff */
[----:B------:R-:W-:Y:S01]  /*49a0*/  ULDC.64 UR32, c[0x0][0x268] ;  /* 0x00009a0000207ab9 */ /* 0x000fe20000000a00 */
[----:B------:R-:W-:Y:S01]  /*49b0*/  UIMAD.WIDE.U32 UR28, UR8, UR16, URZ ;  /* 0x00000010081c72a5 */ /* 0x000fe2000f8e003f */
[----:B------:R-:W-:Y:S01]  /*49c0*/  FMUL.FTZ R15, R10, R77 ;  /* 0x0000004d0a0f7220 */ /* 0x000fe20000410000 */
[----:B------:R-:W-:Y:S01]  /*49d0*/  UIMAD UR49, UR8, UR49, UR7 ;  /* 0x00000031083172a4 */ /* 0x000fe2000f8e0207 */
[----:B------:R-:W-:Y:S01]  /*49e0*/  FMUL.FTZ R14, R3, R76 ;  /* 0x0000004c030e7220 */ /* 0x000fe20000410000 */
[----:B------:R-:W-:Y:S01]  /*49f0*/  UIMAD UR7, UR30, UR16, URZ ;  /* 0x000000101e0772a4 */ /* 0x000fe2000f8e023f */
[----:B------:R-:W-:Y:S01]  /*4a00*/  FMUL.FTZ R11, R8, R69 ;  /* 0x00000045080b7220 */ /* 0x000fe20000410000 */
[----:B------:R-:W-:Y:S01]  /*4a10*/  UIMAD UR16, UR30, UR32, URZ ;  /* 0x000000201e1072a4 */ /* 0x000fe2000f8e023f */
[----:B------:R-:W-:Y:S01]  /*4a20*/  ISETP.NE.AND P0, PT, R84, RZ, PT ;  /* 0x000000ff5400720c */ /* 0x000fe20003f05270 */
[----:B------:R-:W-:Y:S01]  /*4a30*/  UIMAD UR50, UR8, UR17, UR7 ;  /* 0x00000011083272a4 */ /* 0x000fe2000f8e0207 */
[----:B------:R-:W-:Y:S01]  /*4a40*/  FMUL.FTZ R17, R17, R79 ;  /* 0x0000004f11117220 */ /* 0x000fe20000410000 */
[----:B------:R-:W-:Y:S01]  /*4a50*/  UIADD3 UR17, UR15, -0x1, URZ ;  /* 0xffffffff0f117890 */ /* 0x000fe2000fffe03f */
[----:B------:R-:W-:Y:S01]  /*4a60*/  FMUL.FTZ R16, R16, R78 ;  /* 0x0000004e10107220 */ /* 0x000fe20000410000 */
[----:B------:R-:W-:Y:S01]  /*4a70*/  UIMAD.WIDE.U32 UR30, UR8, UR32, URZ ;  /* 0x00000020081e72a5 */ /* 0x000fe2000f8e003f */
[----:B------:R-:W-:Y:S01]  /*4a80*/  FMUL.FTZ R13, R13, R75 ;  /* 0x0000004b0d0d7220 */ /* 0x000fe20000410000 */
[----:B------:R-:W-:Y:S01]  /*4a90*/  ULEA.HI UR32, UR17, UR17, URZ, 0x1 ;  /* 0x0000001111207291 */ /* 0x000fe2000f8f083f */
[----:B------:R-:W-:Y:S01]  /*4aa0*/  FMUL.FTZ R12, R12, R74 ;  /* 0x0000004a0c0c7220 */ /* 0x000fe20000410000 */
[----:B------:R-:W-:Y:S01]  /*4ab0*/  UIMAD UR51, UR8, UR33, UR16 ;  /* 0x00000021083372a4 */ /* 0x000fe2000f8e0210 */
[----:B------:R-:W-:Y:S01]  /*4ac0*/  FMUL.FTZ R10, R41, R64 ;  /* 0x00000040290a7220 */ /* 0x000fe20000410000 */
[----:B------:R-:W-:Y:S01]  /*4ad0*/  ULEA.HI UR16, UR15, UR15, URZ, 0x1 ;  /* 0x0000000f0f107291 */ /* 0x000fe2000f8f083f */
[----:B------:R-:W-:Y:S01]  /*4ae0*/  FMUL.FTZ R9, R9, R60 ;  /* 0x0000003c09097220 */ /* 0x000fe20000410000 */
[----:B------:R-:W-:Y:S01]  /*4af0*/  ULOP3.LUT UR32, UR32, 0xfffffe, URZ, 0xc0, !UPT ;  /* 0x00fffffe20207892 */ /* 0x000fe2000f8ec03f */
[----:B------:R-:W-:Y:S01]  /*4b00*/  FMUL.FTZ R8, R42, R59 ;  /* 0x0000003b2a087220 */ /* 0x000fe20000410000 */
[----:B------:R-:W-:Y:S01]  /*4b10*/  UIMAD.WIDE.U32 UR26, UR8, UR48, URZ ;  /* 0x00000030081a72a5 */ /* 0x000fe2000f8e003f */
[----:B------:R-:W-:Y:S01]  /*4b20*/  FMUL.FTZ R7, R7, R58 ;  /* 0x0000003a07077220 */ /* 0x000fe20000410000 */
[----:B------:R-:W-:Y:S01]  /*4b30*/  ULOP3.LUT UR16, UR16, 0xfffffe, URZ, 0xc0, !UPT ;  /* 0x00fffffe10107892 */ /* 0x000fe2000f8ec03f */
[----:B------:R-:W-:Y:S01]  /*4b40*/  FMUL.FTZ R6, R40, R57 ;  /* 0x0000003928067220 */ /* 0x000fe20000410000 */
[----:B------:R-:W-:Y:S01]  /*4b50*/  FMUL.FTZ R5, R83, R56 ;  /* 0x0000003853057220 */ /* 0x000fe20000410000 */
[----:B------:R-:W-:Y:S01]  /*4b60*/  FMUL.FTZ R4, R43, R54 ;  /* 0x000000362b047220 */ /* 0x000fe20000410000 */
[----:B------:R-:W-:Y:S01]  /*4b70*/  FMUL.FTZ R3, R82, R51 ;  /* 0x0000003352037220 */ /* 0x000fe20000410000 */
[----:B0-----:R-:W-:Y:S01]  /*4b80*/  FMUL.FTZ R2, R85, R48 ;  /* 0x0000003055027220 */ /* 0x001fe20000410000 */
[----:B------:R-:W-:-:S02]  /*4b90*/  CS2R R88, SRZ ;  /* 0x0000000000587805 */ /* 0x000fc4000001ff00 */
[----:B------:R-:W-:Y:S02]  /*4ba0*/  CS2R R80, SRZ ;  /* 0x0000000000507805 */ /* 0x000fe4000001ff00 */
[----:B------:R-:W-:Y:S02]  /*4bb0*/  CS2R R72, SRZ ;  /* 0x0000000000487805 */ /* 0x000fe4000001ff00 */
[----:B------:R-:W-:Y:S02]  /*4bc0*/  CS2R R70, SRZ ;  /* 0x0000000000467805 */ /* 0x000fe4000001ff00 */
[----:B------:R-:W-:Y:S02]  /*4bd0*/  MOV R68, RZ ;  /* 0x000000ff00447202 */ /* 0x000fe40000000f00 */
[----:B------:R-:W-:Y:S02]  /*4be0*/  CS2R R66, SRZ ;  /* 0x0000000000427805 */ /* 0x000fe4000001ff00 */
[----:B------:R-:W-:-:S02]  /*4bf0*/  CS2R R62, SRZ ;  /* 0x00000000003e7805 */ /* 0x000fc4000001ff00 */
[----:B------:R-:W-:Y:S01]  /*4c00*/  MOV R61, RZ ;  /* 0x000000ff003d7202 */ /* 0x000fe20000000f00 */
[----:B------:R-:W-:Y:S01]  /*4c10*/  UIADD3 UR17, UR17, -UR32, URZ ;  /* 0x8000002011117290 */ /* 0x000fe2000fffe03f */
[----:B------:R-:W-:Y:S01]  /*4c20*/  UMOV UR7, URZ ;  /* 0x0000003f00077c82 */ /* 0x000fe20008000000 */
[----:B------:R-:W-:Y:S01]  /*4c30*/  ULDC UR54, c[0x0][0x224] ;  /* 0x0000890000367ab9 */ /* 0x000fe20000000800 */
[----:B------:R-:W-:Y:S01]  /*4c40*/  ULDC UR55, c[0x0][0x21c] ;  /* 0x0000870000377ab9 */ /* 0x000fe20000000800 */
[----:B------:R-:W-:Y:S02]  /*4c50*/  UIADD3 UR16, UR15, -UR16, URZ ;  /* 0x800000100f107290 */ /* 0x000fe4000fffe03f */
        /* <DEDUP_REMOVED lines=8> */
[----:B------:R-:W-:-:S06]  /*4ce0*/  ULDC.64 UR42, c[0x0][0x238] ;  /* 0x00008e00002a7ab9 */ /* 0x000fcc0000000a00 */
.L_x_184:
        /* <DEDUP_REMOVED lines=9> */
[----:B------:R-:W-:-:S05]  /*4d80*/  IMAD.U32 R40, RZ, RZ, UR47 ;  /* 0x0000002fff287e24 */ /* 0x000fca000f8e00ff */
[----:B------:R-:W-:-:S05]  /*4d90*/  MOV R41, UR44 ;  /* 0x0000002c00297c02 */ /* 0x000fca0008000f00 */
[----:B------:R1:W2:Y:S01]  /*4da0*/  LDG.E R40, desc[UR18][R40.64] ;  /* 0x0000001228287981 */ /* 0x0002a2000c1e1900 */
[----:B------:R-:W-:Y:S01]  /*4db0*/  UIMAD UR56, UR52, UR38, URZ ;  /* 0x00000026343872a4 */ /* 0x000fe2000f8e023f */
[----:B------:R-:W-:Y:S01]  /*4dc0*/  MOV R42, UR15 ;  /* 0x0000000f002a7c02 */ /* 0x000fe20008000f00 */
        /* <DEDUP_REMOVED lines=23> */
[----:B------:R-:W0:Y:S01]  /*4f40*/  @!P1 LDC R105, c[0x0][0x21c] ;  /* 0x00008700ff699b82 */ /* 0x000e220000000800 */
[----:B------:R-:W-:-:S05]  /*4f50*/  MOV R43, UR46 ;  /* 0x0000002e002b7c02 */ /* 0x000fca0008000f00 */
[----:B------:R-:W3:Y:S01]  /*4f60*/  LDG.E R85, desc[UR18][R42.64] ;  /* 0x000000122a557981 */ /* 0x000ee2000c1e1900 */
[----:B------:R-:W-:-:S04]  /*4f70*/  SEL R87, R87, UR47, P3 ;  /* 0x0000002f57577c07 */ /* 0x000fc80009800000 */
[----:B------:R-:W-:Y:S01]  /*4f80*/  LEA R87, R87, R104, 0x2 ;  /* 0x0000006857577211 */ /* 0x000fe200078e10ff */
[----:B------:R-:W-:Y:S01]  /*4f90*/  @!P1 VIADD R84, R84, 0xfffffffe ;  /* 0xfffffffe54549836 */ /* 0x000fe20000000000 */
[----:B------:R-:W-:-:S03]  /*4fa0*/  MOV R107, 0x8 ;  /* 0x00000008006b7802 */ /* 0x000fc60000000f00 */
        /* <DEDUP_REMOVED lines=8> */
[C---:B------:R-:W-:Y:S01]  /*5030*/  FMUL.FTZ R121, R83.reuse, R78 ;  /* 0x0000004e53797220 */ /* 0x040fe20000410000 */
[C---:B------:R-:W-:Y:S01]  /*5040*/  FMUL.FTZ R120, R83.reuse, R77 ;  /* 0x0000004d53787220 */ /* 0x040fe20000410000 */
[----:B------:R-:W-:-:S05]  /*5050*/  FMUL.FTZ R119, R83, R76 ;  /* 0x0000004c53777220 */ /* 0x000fca0000410000 */
[----:B------:R-:W2:Y:S01]  /*5060*/  MUFU.EX2 R121, R121 ;  /* 0x0000007900797308 */ /* 0x000ea20000000800 */
[----:B-1----:R1:W-:Y:S07]  /*5070*/  STS [R87+0x1ae0], R138 ;  /* 0x001ae08a57007388 */ /* 0x0023ee0000000800 */
[----:B------:R-:W4:Y:S01]  /*5080*/  MUFU.EX2 R120, R120 ;  /* 0x0000007800787308 */ /* 0x000f220000000800 */
[C---:B------:R-:W-:Y:S01]  /*5090*/  FMUL.FTZ R118, R83.reuse, R75 ;  /* 0x0000004b53767220 */ /* 0x040fe20000410000 */
[----:B0-----:R-:W-:Y:S01]  /*50a0*/  MOV R41, RZ ;  /* 0x000000ff00297202 */ /* 0x001fe20000000f00 */
[C---:B------:R-:W-:Y:S01]  /*50b0*/  FMUL.FTZ R117, R83.reuse, R74 ;  /* 0x0000004a53757220 */ /* 0x040fe20000410000 */
[----:B------:R-:W-:Y:S01]  /*50c0*/  MOV R40, 0x3f800000 ;  /* 0x3f80000000287802 */ /* 0x000fe20000000f00 */
[----:B------:R-:W-:Y:S01]  /*50d0*/  @!P1 IMAD.WIDE R42, R84, R107, UR20 ;  /* 0x00000014542a9e25 */ /* 0x000fe2000f8e026b */
[----:B------:R-:W-:Y:S06]  /*50e0*/  BAR.SYNC.DEFER_BLOCKING 0x0 ;  /* 0x0000000000007b1d */ /* 0x000fec0000010000 */
[----:B------:R-:W0:Y:S01]  /*50f0*/  MUFU.EX2 R119, R119 ;  /* 0x0000007700777308 */ /* 0x000e220000000800 */
[C---:B------:R-:W-:Y:S01]  /*5100*/  FMUL.FTZ R116, R83.reuse, R69 ;  /* 0x0000004553747220 */ /* 0x040fe20000410000 */
        /* <DEDUP_REMOVED lines=12> */
[----:B------:R-:W-:Y:S01]  /*51d0*/  FMUL.FTZ R113, R83, R59 ;  /* 0x0000003b53717220 */ /* 0x000fe20000410000 */
[C---:B0-----:R-:W-:Y:S01]  /*51e0*/  FMUL.FTZ R43, R119.reuse, R84 ;  /* 0x00000054772b7220 */ /* 0x041fe20000410000 */
[----:B------:R-:W-:Y:S01]  /*51f0*/  FFMA.FTZ R42, R119, R42, R14 ;  /* 0x0000002a772a7223 */ /* 0x000fe2000001000e */
[----:B------:R-:W-:Y:S02]  /*5200*/  FMUL.FTZ R112, R83, R58 ;  /* 0x0000003a53707220 */ /* 0x000fe40000410000 */
[C---:B-1----:R-:W-:Y:S02]  /*5210*/  FMUL.FTZ R84, R118.reuse, R43 ;  /* 0x0000002b76547220 */ /* 0x042fe40000410000 */
[----:B------:R-:W0:Y:S01]  /*5220*/  MUFU.EX2 R114, R114 ;  /* 0x0000007200727308 */ /* 0x000e220000000800 */
[----:B------:R-:W-:Y:S01]  /*5230*/  FFMA.FTZ R42, R118, R42, R13 ;  /* 0x0000002a762a7223 */ /* 0x000fe2000001000d */
[----:B------:R-:W-:-:S02]  /*5240*/  @P1 IMAD R106, R161, 0x4, R104 ;  /* 0x00000004a16a1824 */ /* 0x000fc400078e0268 */
[----:B------:R-:W-:Y:S01]  /*5250*/  FMUL.FTZ R43, R117, R84 ;  /* 0x00000054752b7220 */ /* 0x000fe20000410000 */
[----:B------:R-:W-:Y:S01]  /*5260*/  FMUL.FTZ R111, R83, R57 ;  /* 0x00000039536f7220 */ /* 0x000fe20000410000 */
[----:B------:R-:W-:Y:S02]  /*5270*/  FFMA.FTZ R42, R117, R42, R12 ;  /* 0x0000002a752a7223 */ /* 0x000fe4000001000c */
[----:B------:R-:W1:Y:S01]  /*5280*/  MUFU.EX2 R113, R113 ;  /* 0x0000007100717308 */ /* 0x000e620000000800 */
[C---:B------:R-:W-:Y:S01]  /*5290*/  FMUL.FTZ R84, R116.reuse, R43 ;  /* 0x0000002b74547220 */ /* 0x040fe20000410000 */
[----:B------:R-:W-:Y:S01]  /*52a0*/  FMUL.FTZ R110, R83, R56 ;  /* 0x00000038536e7220 */ /* 0x000fe20000410000 */
[----:B------:R-:W-:Y:S01]  /*52b0*/  FFMA.FTZ R42, R116, R42, R11 ;  /* 0x0000002a742a7223 */ /* 0x000fe2000001000b */
[----:B------:R-:W4:Y:S04]  /*52c0*/  @P1 LDS R106, [R106+0x22e4] ;  /* 0x0022e4006a6a1984 */ /* 0x000f280000000800 */
[----:B------:R-:W1:Y:S01]  /*52d0*/  MUFU.EX2 R112, R112 ;  /* 0x0000007000707308 */ /* 0x000e620000000800 */
[----:B--2---:R-:W-:Y:S01]  /*52e0*/  FMUL.FTZ R43, R115, R84 ;  /* 0x00000054732b7220 */ /* 0x004fe20000410000 */
        /* <DEDUP_REMOVED lines=31> */
[----:B------:R-:W-:-:S05]  /*54e0*/  HFMA2.MMA R106, -RZ, RZ, 1.875, 0 ;  /* 0x3f800000ff6a7435 */ /* 0x000fca00000001ff */
[----:B------:R-:W-:-:S05]  /*54f0*/  PLOP3.LUT P1, PT, PT, PT, UP0, 0x80, 0x0 ;  /* 0x000000000000781c */ /* 0x000fca0003f2f008 */
[----:B------:R-:W-:-:S06]  /*5500*/  @UP0 ULEA UR44, UR16, UR7, 0x8 ;  /* 0x00000007102c0291 */ /* 0x000fcc000f8e403f */
[----:B------:R-:W-:-:S04]  /*5510*/  MOV R83, UR44 ;  /* 0x0000002c00537c02 */ /* 0x000fc80008000f00 */
[----:B------:R-:W-:-:S05]  /*5520*/  @P1 LEA R83, R83, R104, 0x2 ;  /* 0x0000006853531211 */ /* 0x000fca00078e10ff */
[----:B------:R0:W1:Y:S02]  /*5530*/  @P1 LDS R106, [R83+0x1ae0] ;  /* 0x001ae000536a1984 */ /* 0x0000640000000800 */
.L_x_174:
[----:B------:R-:W-:Y:S05]  /*5540*/  BSYNC B0 ;  /* 0x0000000000007941 */ /* 0x000fea0003800000 */
.L_x_173:
        /* <DEDUP_REMOVED lines=56> */
.L_x_207:
[----:B------:R-:W-:Y:S01]  /*58d0*/  ISETP.GE.AND P2, PT, R146, 0x10, PT ;  /* 0x000000109200780c */ /* 0x000fe20003f46270 */
[----:B------:R-:W-:-:S12]  /*58e0*/  UMOV UR44, 0xffffffff ;  /* 0xffffffff002c7882 */ /* 0x000fd80000000000 */
[C---:B0-2---:R-:W-:Y:S01]  /*58f0*/  @P2 FFMA.FTZ R141, R140.reuse, R86, R141 ;  /* 0x000000568c8d2223 */ /* 0x045fe2000001008d */
[----:B---3--:R-:W-:Y:S01]  /*5900*/  @P2 FMUL.FTZ R140, R140, R144 ;  /* 0x000000908c8c2220 */ /* 0x008fe20000410000 */
[----:B------:R-:W-:Y:S06]  /*5910*/  BRA.DIV UR44, `(.L_x_177) ;  /* 0x0000004e2c807947 */ /* 0x000fec000b800000 */
.L_x_210:
[----:B------:R-:W-:-:S03]  /*5920*/  UMOV UR44, 0xffffffff ;  /* 0xffffffff002c7882 */ /* 0x000fc60000000000 */
[----:B------:R-:W-:Y:S05]  /*5930*/  BRA.DIV UR44, `(.L_x_178) ;  /* 0x0000004e2ca07947 */ /* 0x000fea000b800000 */
.L_x_213:
[----:B------:R-:W-:-:S03]  /*5940*/  UMOV UR44, 0xffffffff ;  /* 0xffffffff002c7882 */ /* 0x000fc60000000000 */
[----:B------:R-:W-:Y:S05]  /*5950*/  BRA.DIV UR44, `(.L_x_179) ;  /* 0x0000004e2cc07947 */ /* 0x000fea000b800000 */
[----:B------:R-:W0:Y:S04]  /*5960*/  SHFL.UP PT, R140, R140, 0x1, RZ ;  /* 0x042000008c8c7989 */ /* 0x000e2800000e00ff */
[----:B------:R-:W2:Y:S04]  /*5970*/  SHFL.UP PT, R141, R141, 0x1, RZ ;  /* 0x042000008d8d7989 */ /* 0x000ea800000e00ff */
[----:B-----5:R-:W3:Y:S04]  /*5980*/  SHFL.IDX PT, R40, R40, RZ, 0x1f ;  /* 0x00001fff28287589 */ /* 0x020ee800000e0000 */
[----:B------:R-:W4:Y:S02]  /*5990*/  SHFL.IDX PT, R41, R41, RZ, 0x1f ;  /* 0x00001fff29297589 */ /* 0x000f2400000e0000 */
.L_x_219:
        /* <DEDUP_REMOVED lines=12> */
.L_x_175:
[----:B------:R-:W-:Y:S05]  /*5a60*/  WARPSYNC.ALL ;  /* 0x0000000000007948 */ /* 0x000fea0003800000 */
[----:B------:R-:W-:Y:S01]  /*5a70*/  BAR.SYNC.DEFER_BLOCKING 0x0 ;  /* 0x0000000000007b1d */ /* 0x000fe20000010000 */
[C---:B-12---:R-:W-:Y:S01]  /*5a80*/  FMUL.FTZ R43, R107.reuse, R106 ;  /* 0x0000006a6b2b7220 */ /* 0x046fe20000410000 */
[----:B-----5:R-:W-:Y:S01]  /*5a90*/  FFMA.FTZ R41, R107, R122, R123 ;  /* 0x0000007a6b297223 */ /* 0x020fe2000001007b */
[----:B0-----:R-:W-:Y:S02]  /*5aa0*/  IMAD.U32 R83, RZ, RZ, UR54 ;  /* 0x00000036ff537e24 */ /* 0x001fe4000f8e00ff */
[C---:B------:R-:W-:Y:S01]  /*5ab0*/  FMUL.FTZ R40, R108.reuse, R43 ;  /* 0x0000002b6c287220 */ /* 0x040fe20000410000 */
[----:B------:R-:W-:-:S02]  /*5ac0*/  FFMA.FTZ R42, R108, R41, R124 ;  /* 0x000000296c2a7223 */ /* 0x000fc4000001007c */
[----:B------:R-:W-:Y:S01]  /*5ad0*/  ISETP.LE.OR P0, PT, R83, UR15, P0 ;  /* 0x0000000f53007c0c */ /* 0x000fe20008703670 */
[C---:B------:R-:W-:Y:S01]  /*5ae0*/  FMUL.FTZ R41, R109.reuse, R40 ;  /* 0x000000286d297220 */ /* 0x040fe20000410000 */
[----:B------:R-:W-:Y:S01]  /*5af0*/  FFMA.FTZ R43, R109, R42, R125 ;  /* 0x0000002a6d2b7223 */ /* 0x000fe2000001007d */
[----:B------:R-:W-:Y:S02]  /*5b00*/  MOV R83, UR7 ;  /* 0x0000000700537c02 */ /* 0x000fe40008000f00 */
[C---:B------:R-:W-:Y:S01]  /*5b10*/  FMUL.FTZ R42, R110.reuse, R41 ;  /* 0x000000296e2a7220 */ /* 0x040fe20000410000 */
[----:B------:R-:W-:-:S03]  /*5b20*/  FFMA.FTZ R82, R110, R43, R126 ;  /* 0x0000002b6e527223 */ /* 0x000fc6000001007e */
        /* <DEDUP_REMOVED lines=21> */
[----:B------:R-:W-:Y:S01]  /*5c80*/  HFMA2.MMA R41, -RZ, RZ, 0, 0 ;  /* 0x00000000ff297435 */ /* 0x000fe200000001ff */
[----:B------:R-:W-:Y:S02]  /*5c90*/  FFMA.FTZ R84, R120, R43, R136 ;  /* 0x0000002b78547223 */ /* 0x000fe40000010088 */
[C---:B------:R-:W-:Y:S02]  /*5ca0*/  FMUL.FTZ R42, R121.reuse, R42 ;  /* 0x0000002a792a7220 */ /* 0x040fe40000410000 */
[----:B------:R-:W-:Y:S01]  /*5cb0*/  FFMA.FTZ R43, R121, R84, R137 ;  /* 0x00000054792b7223 */ /* 0x000fe20000010089 */
[----:B0-----:R-:W-:Y:S01]  /*5cc0*/  FFMA.FTZ R138, R138, R40, R17 ;  /* 0x000000288a8a7223 */ /* 0x001fe20000010011 */
[----:B------:R-:W-:-:S03]  /*5cd0*/  MOV R40, 0x3f800000 ;  /* 0x3f80000000287802 */ /* 0x000fc60000000f00 */
        /* <DEDUP_REMOVED lines=65> */
.L_x_236:
[----:B------:R-:W-:Y:S02]  /*60f0*/  IMAD.MOV.U32 R86, RZ, RZ, R163 ;  /* 0x000000ffff567224 */ /* 0x000fe400078e00a3 */
[----:B0--34-:R-:W-:Y:S01]  /*6100*/  @P5 FFMA.FTZ R87, R161, R87, R162 ;  /* 0x00000057a1575223 */ /* 0x019fe200000100a2 */
[-C--:B--2---:R-:W-:Y:S01]  /*6110*/  FMUL.FTZ R40, R40, R164.reuse ;  /* 0x000000a428287220 */ /* 0x084fe20000410000 */
[----:B-1----:R-:W-:Y:S01]  /*6120*/  FFMA.FTZ R41, R41, R164, R165 ;  /* 0x000000a429297223 */ /* 0x002fe200000100a5 */
        /* <DEDUP_REMOVED lines=11> */
.L_x_180:
[----:B0-----:R-:W2:Y:S01]  /*61e0*/  LDL R83, [R1] ;  /* 0x0000000001537983 */ /* 0x001ea20000100800 */
[----:B------:R-:W-:Y:S05]  /*61f0*/  WARPSYNC.ALL ;  /* 0x0000000000007948 */ /* 0x000fea0003800000 */
[----:B------:R-:W-:Y:S01]  /*6200*/  BAR.SYNC.DEFER_BLOCKING 0x0 ;  /* 0x0000000000007b1d */ /* 0x000fe20000010000 */
[----:B------:R-:W-:Y:S01]  /*6210*/  FFMA.FTZ R82, R0, R138, RZ ;  /* 0x0000008a00527223 */ /* 0x000fe200000100ff */
[----:B------:R-:W-:-:S03]  /*6220*/  SHF.L.U32 R84, R101, 0x10, RZ ;  /* 0x0000001065547819 */ /* 0x000fc600000006ff */
[----:B------:R-:W-:Y:S01]  /*6230*/  FFMA.FTZ R82, R55, R139, R82 ;  /* 0x0000008b37527223 */ /* 0x000fe20000010052 */
[----:B------:R-:W0:Y:S01]  /*6240*/  S2R R42, SR_TID.X ;  /* 0x00000000002a7919 */ /* 0x000e220000002100 */
[----:B------:R-:W3:Y:S04]  /*6250*/  LDL R154, [R1+0x4] ;  /* 0x00000400019a7983 */ /* 0x000ee80000100800 */
[----:B------:R-:W1:Y:S01]  /*6260*/  LDS R105, [R105+0x15e4] ;  /* 0x0015e40069697984 */ /* 0x000e620000000800 */
[----:B0-----:R-:W-:Y:S02]  /*6270*/  ISETP.NE.AND P0, PT, R42, RZ, PT ;  /* 0x000000ff2a00720c */ /* 0x001fe40003f05270 */
[----:B------:R-:W-:-:S11]  /*6280*/  MOV R42, UR7 ;  /* 0x00000007002a7c02 */ /* 0x000fd60008000f00 */
[----:B------:R-:W-:-:S05]  /*6290*/  @!P0 LEA R42, R42, R104, 0x3 ;  /* 0x000000682a2a8211 */ /* 0x000fca00078e18ff */
[----:B------:R0:W-:Y:S01]  /*62a0*/  @!P0 STS.64 [R42+0x24e0], R40 ;  /* 0x0024e0282a008388 */ /* 0x0001e20000000a00 */
[----:B-1----:R-:W-:-:S04]  /*62b0*/  FFMA.FTZ R105, R105, R106, R122 ;  /* 0x0000006a69697223 */ /* 0x002fc8000001007a */
[----:B------:R-:W-:Y:S01]  /*62c0*/  FFMA.FTZ R107, R107, R105, R123 ;  /* 0x000000696b6b7223 */ /* 0x000fe2000001007b */
[----:B0-----:R-:W-:Y:S01]  /*62d0*/  FFMA.FTZ R41, R53, R140, R82 ;  /* 0x0000008c35297223 */ /* 0x001fe20000010052 */
[----:B------:R-:W-:Y:S02]  /*62e0*/  FFMA.FTZ R42, R84, -R74, R143 ;  /* 0x8000004a542a7223 */ /* 0x000fe4000001008f */
        /* <DEDUP_REMOVED lines=16> */
[----:B------:R-:W-:-:S04]  /*63f0*/  FFMA.FTZ R120, R120, R119, R136 ;  /* 0x0000007778787223 */ /* 0x000fc80000010088 */
[----:B------:R-:W-:Y:S01]  /*6400*/  FFMA.FTZ R121, R121, R120, R137 ;  /* 0x0000007879797223 */ /* 0x000fe20000010089 */
[----:B------:R-:W-:-:S03]  /*6410*/  SHF.L.U32 R86, R158, 0x10, RZ ;  /* 0x000000109e567819 */ /* 0x000fc600000006ff */
[----:B------:R-:W-:Y:S01]  /*6420*/  FMUL.FTZ R40, R121, R79 ;  /* 0x0000004f79287220 */ /* 0x000fe20000410000 */
[----:B------:R-:W-:Y:S01]  /*6430*/  FMUL.FTZ R85, R120, R78 ;  /* 0x0000004e78557220 */ /* 0x000fe20000410000 */
[-C--:B------:R-:W-:Y:S01]  /*6440*/  FFMA.FTZ R140, R86, -R77.reuse, R140 ;  /* 0x8000004d568c7223 */ /* 0x080fe2000001008c */
[----:B------:R-:W-:Y:S01]  /*6450*/  FMUL.FTZ R87, R119, R77 ;  /* 0x0000004d77577220 */ /* 0x000fe20000410000 */
[----:B------:R-:W-:Y:S01]  /*6460*/  SHF.L.U32 R106, R157, 0x10, RZ ;  /* 0x000000109d6a7819 */ /* 0x000fe200000006ff */
[----:B------:R-:W-:Y:S01]  /*6470*/  FMUL.FTZ R122, R118, R76 ;  /* 0x0000004c767a7220 */ /* 0x000fe20000410000 */
[----:B------:R-:W-:-:S03]  /*6480*/  FMUL.FTZ R126, R117, UR48 ;  /* 0x00000030757e7c20 */ /* 0x000fc60008410000 */
[----:B------:R-:W-:Y:S01]  /*6490*/  FFMA.FTZ R141, R106, -R76, R141 ;  /* 0x8000004c6a8d7223 */ /* 0x000fe2000001008d */
[----:B------:R-:W-:Y:S01]  /*64a0*/  FMUL.FTZ R124, R117, R75 ;  /* 0x0000004b757c7220 */ /* 0x000fe20000410000 */
[----:B------:R-:W-:-:S04]  /*64b0*/  FFMA.FTZ R143, R47, R144, R143 ;  /* 0x000000902f8f7223 */ /* 0x000fc8000001008f */
        /* <DEDUP_REMOVED lines=13> */
[----:B--2---:R-:W-:Y:S01]  /*6590*/  SHF.L.U32 R41, R83, 0x10, RZ ;  /* 0x0000001053297819 */ /* 0x004fe200000006ff */
[----:B------:R-:W-:Y:S01]  /*65a0*/  FMUL.FTZ R83, R42, R43 ;  /* 0x0000002b2a537220 */ /* 0x000fe20000410000 */
[----:B------:R-:W-:-:S03]  /*65b0*/  IMAD.U32 R43, R159, 0x10000, RZ ;  /* 0x000100009f2b7824 */ /* 0x000fc600078e00ff */
[----:B------:R-:W-:Y:S01]  /*65c0*/  FFMA.FTZ R138, R41, -R79, R138 ;  /* 0x8000004f298a7223 */ /* 0x000fe2000001008a */
[----:B------:R-:W-:-:S03]  /*65d0*/  FFMA.FTZ R139, R43, -R78, R139 ;  /* 0x8000004e2b8b7223 */ /* 0x000fc6000001008b */
[----:B------:R-:W-:-:S04]  /*65e0*/  FFMA.FTZ R82, R40, R138, RZ ;  /* 0x0000008a28527223 */ /* 0x000fc800000100ff */
[----:B------:R-:W-:-:S04]  /*65f0*/  FFMA.FTZ R82, R85, R139, R82 ;  /* 0x0000008b55527223 */ /* 0x000fc80000010052 */
[----:B------:R-:W-:Y:S01]  /*6600*/  FFMA.FTZ R125, R87, R140, R82 ;  /* 0x0000008c577d7223 */ /* 0x000fe20000010052 */
[----:B------:R-:W-:Y:S01]  /*6610*/  SHF.L.U32 R82, R102, 0x10, RZ ;  /* 0x0000001066527819 */ /* 0x000fe200000006ff */
[----:B------:R-:W-:Y:S02]  /*6620*/  FFMA.FTZ R84, R84, R116, R83 ;  /* 0x0000007454547223 */ /* 0x000fe40000010053 */
[----:B------:R-:W-:Y:S02]  /*6630*/  FFMA.FTZ R125, R122, R141, R125 ;  /* 0x0000008d7a7d7223 */ /* 0x000fe4000001007d */
[----:B------:R-:W-:-:S04]  /*6640*/  FFMA.FTZ R123, R82, -R75, R142 ;  /* 0x8000004b527b7223 */ /* 0x000fc8000001008e */
[----:B------:R-:W-:Y:S01]  /*6650*/  FMUL.FTZ R83, R123, R126 ;  /* 0x0000007e7b537220 */ /* 0x000fe20000410000 */
[----:B------:R-:W-:Y:S01]  /*6660*/  FFMA.FTZ R123, R124, R123, R125 ;  /* 0x0000007b7c7b7223 */ /* 0x000fe2000001007d */
[----:B------:R-:W-:Y:S01]  /*6670*/  SHF.L.U32 R125, R100, 0x10, RZ ;  /* 0x00000010647d7819 */ /* 0x000fe200000006ff */
[----:B------:R-:W-:Y:S01]  /*6680*/  FMUL.FTZ R126, R115, UR48 ;  /* 0x00000030737e7c20 */ /* 0x000fe20008410000 */
[----:B------:R-:W-:-:S03]  /*6690*/  FMUL.FTZ R116, R116, R74 ;  /* 0x0000004a74747220 */ /* 0x000fc60000410000 */
[----:B------:R-:W-:Y:S01]  /*66a0*/  FFMA.FTZ R144, R125, -R69, R144 ;  /* 0x800000457d907223 */ /* 0x000fe20000010090 */
[----:B------:R-:W-:Y:S01]  /*66b0*/  FFMA.FTZ R123, R116, R42, R123 ;  /* 0x0000002a747b7223 */ /* 0x000fe2000001007b */
[----:B------:R-:W-:Y:S02]  /*66c0*/  IMAD.U32 R42, R99, 0x10000, RZ ;  /* 0x00010000632a7824 */ /* 0x000fe400078e00ff */
[----:B------:R-:W-:Y:S02]  /*66d0*/  FMUL.FTZ R126, R144, R126 ;  /* 0x0000007e907e7220 */ /* 0x000fe40000410000 */
[----:B------:R-:W-:Y:S02]  /*66e0*/  FFMA.FTZ R145, R42, -R64, R145 ;  /* 0x800000402a917223 */ /* 0x000fe40000010091 */
[----:B------:R-:W-:Y:S01]  /*66f0*/  FFMA.FTZ R125, R125, R115, R126 ;  /* 0x000000737d7d7223 */ /* 0x000fe2000001007e */
[----:B------:R-:W-:-:S04]  /*6700*/  FMUL.FTZ R126, R114, UR48 ;  /* 0x00000030727e7c20 */ /* 0x000fc80008410000 */
[----:B------:R-:W-:-:S04]  /*6710*/  FMUL.FTZ R126, R145, R126 ;  /* 0x0000007e917e7220 */ /* 0x000fc80000410000 */
[----:B------:R-:W-:Y:S01]  /*6720*/  FFMA.FTZ R42, R42, R114, R126 ;  /* 0x000000722a2a7223 */ /* 0x000fe2000001007e */
[----:B------:R-:W-:-:S05]  /*6730*/  SHF.L.U32 R126, R98, 0x10, RZ ;  /* 0x00000010627e7819 */ /* 0x000fca00000006ff */
[----:B------:R-:W-:-:S04]  /*6740*/  FFMA.FTZ R146, R126, -R60, R146 ;  /* 0x8000003c7e927223 */ /* 0x000fc80000010092 */
        /* <DEDUP_REMOVED lines=14> */
[----:B------:R-:W-:-:S04]  /*6830*/  IMAD.U32 R130, R94, 0x10000, RZ ;  /* 0x000100005e827824 */ /* 0x000fc800078e00ff */
[----:B------:R-:W-:Y:S01]  /*6840*/  FFMA.FTZ R150, R130, -R56, R150 ;  /* 0x8000003882967223 */ /* 0x000fe20000010096 */
[----:B------:R-:W-:-:S03]  /*6850*/  FMUL.FTZ R115, R115, R69 ;  /* 0x0000004573737220 */ /* 0x000fc60000410000 */
[----:B------:R-:W-:Y:S01]  /*6860*/  FMUL.FTZ R131, R150, R131 ;  /* 0x0000008396837220 */ /* 0x000fe20000410000 */
[----:B------:R-:W-:Y:S01]  /*6870*/  FFMA.FTZ R123, R115, R144, R123 ;  /* 0x00000090737b7223 */ /* 0x000fe2000001007b */
[----:B------:R-:W-:Y:S02]  /*6880*/  FMUL.FTZ R114, R114, R64 ;  /* 0x0000004072727220 */ /* 0x000fe40000410000 */
[----:B------:R-:W-:Y:S01]  /*6890*/  FFMA.FTZ R130, R130, R109, R131 ;  /* 0x0000006d82827223 */ /* 0x000fe20000010083 */
[----:B------:R-:W-:Y:S01]  /*68a0*/  SHF.L.U32 R131, R93, 0x10, RZ ;  /* 0x000000105d837819 */ /* 0x000fe200000006ff */
[----:B------:R-:W-:Y:S01]  /*68b0*/  FFMA.FTZ R123, R114, R145, R123 ;  /* 0x00000091727b7223 */ /* 0x000fe2000001007b */
[----:B------:R-:W-:-:S03]  /*68c0*/  FMUL.FTZ R113, R113, R60 ;  /* 0x0000003c71717220 */ /* 0x000fc60000410000 */
[----:B------:R-:W-:Y:S01]  /*68d0*/  FFMA.FTZ R151, R131, -R54, R151 ;  /* 0x8000003683977223 */ /* 0x000fe20000010097 */
[----:B------:R-:W-:Y:S01]  /*68e0*/  FFMA.FTZ R123, R113, R146, R123 ;  /* 0x00000092717b7223 */ /* 0x000fe2000001007b */
[----:B------:R-:W-:Y:S02]  /*68f0*/  FMUL.FTZ R112, R112, R59 ;  /* 0x0000003b70707220 */ /* 0x000fe40000410000 */
        /* <DEDUP_REMOVED lines=10> */
[----:B------:R-:W-:Y:S01]  /*69a0*/  FFMA.FTZ R152, R132, -R51, R152 ;  /* 0x8000003384987223 */ /* 0x000fe20000010098 */
        /* <DEDUP_REMOVED lines=10> */
[-C--:B------:R-:W-:Y:S01]  /*6a50*/  FMUL.FTZ R135, R105, R48.reuse ;  /* 0x0000003069877220 */ /* 0x080fe20000410000 */
[----:B------:R-:W-:Y:S01]  /*6a60*/  FFMA.FTZ R153, R133, -R48, R153 ;  /* 0x8000003085997223 */ /* 0x000fe20000010099 */
[----:B------:R-:W-:-:S02]  /*6a70*/  FFMA.FTZ R123, R107, R152, R123 ;  /* 0x000000986b7b7223 */ /* 0x000fc4000001007b */
[----:B------:R-:W1:Y:S02]  /*6a80*/  SHFL.DOWN PT, R134, R143, 0x1, 0x1f ;  /* 0x08201f008f867f89 */ /* 0x000e6400000e0000 */
[----:B------:R-:W-:-:S05]  /*6a90*/  FFMA.FTZ R123, R135, R153, R123 ;  /* 0x00000099877b7223 */ /* 0x000fca000001007b */
[----:B------:R-:W2:Y:S01]  /*6aa0*/  SHFL.DOWN PT, R136, R123, 0x1, 0x1f ;  /* 0x08201f007b887f89 */ /* 0x000ea200000e0000 */
[----:B0-----:R-:W-:-:S13]  /*6ab0*/  ISETP.GT.AND P1, PT, R155, 0x1e, PT ;  /* 0x0000001e9b00780c */ /* 0x001fda0003f24270 */
[----:B-1----:R-:W-:-:S05]  /*6ac0*/  @!P1 FADD.FTZ R143, R143, R134 ;  /* 0x000000868f8f9221 */ /* 0x002fca0000010000 */
[----:B------:R-:W0:Y:S01]  /*6ad0*/  SHFL.DOWN PT, R134, R143, 0x2, 0x1f ;  /* 0x08401f008f867f89 */ /* 0x000e2200000e0000 */
[----:B--2---:R-:W-:Y:S01]  /*6ae0*/  @!P1 FADD.FTZ R123, R123, R136 ;  /* 0x000000887b7b9221 */ /* 0x004fe20000010000 */
[----:B------:R-:W-:-:S04]  /*6af0*/  ISETP.GT.AND P2, PT, R155, 0x1d, PT ;  /* 0x0000001d9b00780c */ /* 0x000fc80003f44270 */
[----:B------:R-:W1:Y:S01]  /*6b00*/  SHFL.DOWN PT, R136, R123, 0x2, 0x1f ;  /* 0x08401f007b887f89 */ /* 0x000e6200000e0000 */
[----:B------:R-:W-:-:S08]  /*6b10*/  ISETP.GT.AND P1, PT, R155, 0x1b, PT ;  /* 0x0000001b9b00780c */ /* 0x000fd00003f24270 */
[----:B0-----:R-:W-:-:S05]  /*6b20*/  @!P2 FADD.FTZ R143, R143, R134 ;  /* 0x000000868f8fa221 */ /* 0x001fca0000010000 */
[----:B------:R-:W0:Y:S01]  /*6b30*/  SHFL.DOWN PT, R134, R143, 0x4, 0x1f ;  /* 0x08801f008f867f89 */ /* 0x000e2200000e0000 */
[----:B-1----:R-:W-:-:S05]  /*6b40*/  @!P2 FADD.FTZ R123, R123, R136 ;  /* 0x000000887b7ba221 */ /* 0x002fca0000010000 */
[----:B------:R-:W1:Y:S01]  /*6b50*/  SHFL.DOWN PT, R136, R123, 0x4, 0x1f ;  /* 0x08801f007b887f89 */ /* 0x000e6200000e0000 */
[----:B------:R-:W-:Y:S01]  /*6b60*/  ISETP.GT.AND P2, PT, R155, 0x17, PT ;  /* 0x000000179b00780c */ /* 0x000fe20003f44270 */
[----:B0-----:R-:W-:-:S05]  /*6b70*/  @!P1 FADD.FTZ R143, R143, R134 ;  /* 0x000000868f8f9221 */ /* 0x001fca0000010000 */
[----:B------:R-:W0:Y:S01]  /*6b80*/  SHFL.DOWN PT, R134, R143, 0x8, 0x1f ;  /* 0x09001f008f867f89 */ /* 0x000e2200000e0000 */
[----:B-1----:R-:W-:-:S05]  /*6b90*/  @!P1 FADD.FTZ R123, R123, R136 ;  /* 0x000000887b7b9221 */ /* 0x002fca0000010000 */
[----:B------:R-:W1:Y:S01]  /*6ba0*/  SHFL.DOWN PT, R136, R123, 0x8, 0x1f ;  /* 0x09001f007b887f89 */ /* 0x000e6200000e0000 */
[----:B------:R-:W-:Y:S01]  /*6bb0*/  FADD.FTZ R20, R108, R20 ;  /* 0x000000146c147221 */ /* 0x000fe20000010000 */
        /* <DEDUP_REMOVED lines=17> */
[----:B------:R-:W-:Y:S01]  /*6cd0*/  FFMA.FTZ R117, R82, R117, R83 ;  /* 0x0000007552757223 */ /* 0x000fe20000010053 */
[----:B------:R-:W-:Y:S01]  /*6ce0*/  FMUL.FTZ R105, R140, R105 ;  /* 0x000000698c697220 */ /* 0x000fe20000410000 */
[----:B------:R-:W-:Y:S01]  /*6cf0*/  FMUL.FTZ R42, R139, R42 ;  /* 0x0000002a8b2a7220 */ /* 0x000fe20000410000 */
[----:B------:R-:W-:Y:S01]  /*6d00*/  FMUL.FTZ R138, R138, R87 ;  /* 0x000000578a8a7220 */ /* 0x000fe20000410000 */
[----:B0-----:R-:W-:Y:S01]  /*6d10*/  @!P1 FADD.FTZ R143, R143, R134 ;  /* 0x000000868f8f9221 */ /* 0x001fe20000010000 */
[----:B-1----:R-:W-:-:S04]  /*6d20*/  @!P1 FADD.FTZ R123, R123, R108 ;  /* 0x0000006c7b7b9221 */ /* 0x002fc80000010000 */
[----:B------:R-:W-:Y:S01]  /*6d30*/  MOV R83, R143 ;  /* 0x0000008f00537202 */ /* 0x000fe20000000f00 */
[----:B------:R-:W-:Y:S02]  /*6d40*/  IMAD.MOV.U32 R82, RZ, RZ, R123 ;  /* 0x000000ffff527224 */ /* 0x000fe400078e007b */
        /* <DEDUP_REMOVED lines=58> */
.L_x_183:
[----:B------:R-:W-:Y:S05]  /*70f0*/  BSYNC B0 ;  /* 0x0000000000007941 */ /* 0x000fea0003800000 */
.L_x_182:
[----:B------:R-:W-:-:S04]  /*7100*/  UIADD3 UR7, UR7, 0x1, URZ ;  /* 0x0000000107077890 */ /* 0x000fc8000fffe03f */
[----:B------:R-:W-:-:S06]  /*7110*/  UISETP.GE.AND UP0, UPT, UR7, UR55, UPT ;  /* 0x000000370700728c */ /* 0x000fcc000bf06270 */
[----:B------:R-:W-:-:S13]  /*7120*/  PLOP3.LUT P0, PT, PT, PT, UP0, 0x80, 0x0 ;  /* 0x000000000000781c */ /* 0x000fda0003f0f008 */
[----:B------:R-:W-:Y:S05]  /*7130*/  @!P0 BRA `(.L_x_184) ;  /* 0xffffffd800ec8947 */ /* 0x000fea000383ffff */
.L_x_172:
[----:B0-----:R-:W0:Y:S01]  /*7140*/  S2R R105, SR_TID.X ;  /* 0x0000000000697919 */ /* 0x001e220000002100 */
[----:B------:R-:W-:Y:S01]  /*7150*/  ULEA UR17, UR15, 0xfffff800, 0xb ;  /* 0xfffff8000f117891 */ /* 0x000fe2000f8e583f */
[----:B------:R-:W-:Y:S01]  /*7160*/  ULDC UR7, c[0x0][0x218] ;  /* 0x0000860000077ab9 */ /* 0x000fe20000000800 */
[----:B------:R-:W-:Y:S02]  /*7170*/  MOV R3, UR12 ;  /* 0x0000000c00037c02 */ /* 0x000fe40008000f00 */
[----:B------:R-:W-:Y:S01]  /*7180*/  UIADD3 UR32, -UR17, UR7, URZ ;  /* 0x0000000711207290 */ /* 0x000fe2000fffe13f */
[----:B------:R-:W-:Y:S01]  /*7190*/  IMAD.U32 R2, RZ, RZ, UR11 ;  /* 0x0000000bff027e24 */ /* 0x000fe2000f8e00ff */
[----:B------:R-:W-:Y:S01]  /*71a0*/  PRMT R35, RZ, 0x7610, R35 ;  /* 0x00007610ff237816 */ /* 0x000fe20000000023 */
[----:B------:R-:W2:Y:S01]  /*71b0*/  LDL R118, [R1+0x44] ;  /* 0x0000440001767983 */ /* 0x000ea20000100800 */
[----:B------:R-:W-:Y:S02]  /*71c0*/  PRMT R36, RZ, 0x7610, R36 ;  /* 0x00007610ff247816 */ /* 0x000fe40000000024 */
[----:B------:R-:W-:Y:S01]  /*71d0*/  PRMT R37, RZ, 0x7610, R37 ;  /* 0x00007610ff257816 */ /* 0x000fe20000000025 */
[----:B------:R-:W3:Y:S01]  /*71e0*/  LDL R117, [R1+0x40] ;  /* 0x0000400001757983 */ /* 0x000ee20000100800 */
[----:B------:R-:W-:-:S02]  /*71f0*/  PRMT R38, RZ, 0x7610, R38 ;  /* 0x00007610ff267816 */ /* 0x000fc40000000026 */
[----:B------:R-:W-:Y:S01]  /*7200*/  PRMT R39, RZ, 0x7610, R39 ;  /* 0x00007610ff277816 */ /* 0x000fe20000000027 */
[----:B------:R-:W4:Y:S01]  /*7210*/  LDL R116, [R1+0x3c] ;  /* 0x00003c0001747983 */ /* 0x000f220000100800 */
[----:B------:R-:W-:Y:S02]  /*7220*/  PRMT R40, RZ, 0x7610, R40 ;  /* 0x00007610ff287816 */ /* 0x000fe40000000028 */
[----:B------:R-:W-:Y:S01]  /*7230*/  PRMT R41, RZ, 0x7610, R41 ;  /* 0x00007610ff297816 */ /* 0x000fe20000000029 */
[----:B------:R-:W5:Y:S01]  /*7240*/  LDL R115, [R1+0x38] ;  /* 0x0000380001737983 */ /* 0x000f620000100800 */
[----:B------:R-:W-:Y:S02]  /*7250*/  PRMT R42, RZ, 0x7610, R42 ;  /* 0x00007610ff2a7816 */ /* 0x000fe4000000002a */
[----:B------:R-:W-:Y:S01]  /*7260*/  PRMT R43, RZ, 0x7610, R43 ;  /* 0x00007610ff2b7816 */ /* 0x000fe2000000002b */
[----:B------:R-:W5:Y:S01]  /*7270*/  LDL R114, [R1+0x34] ;  /* 0x0000340001727983 */ /* 0x000f620000100800 */
[----:B------:R-:W-:-:S02]  /*7280*/  PRMT R44, RZ, 0x7610, R44 ;  /* 0x00007610ff2c7816 */ /* 0x000fc4000000002c */
[----:B------:R-:W-:Y:S01]  /*7290*/  PRMT R45, RZ, 0x7610, R45 ;  /* 0x00007610ff2d7816 */ /* 0x000fe2000000002d */
[----:B------:R-:W5:Y:S01]  /*72a0*/  LDL R113, [R1+0x30] ;  /* 0x0000300001717983 */ /* 0x000f620000100800 */
[----:B------:R-:W-:Y:S02]  /*72b0*/  PRMT R46, RZ, 0x7610, R46 ;  /* 0x00007610ff2e7816 */ /* 0x000fe4000000002e */
[----:B------:R-:W-:Y:S01]  /*72c0*/  PRMT R47, RZ, 0x7610, R47 ;  /* 0x00007610ff2f7816 */ /* 0x000fe2000000002f */
[----:B------:R-:W5:Y:S01]  /*72d0*/  LDL R112, [R1+0x2c] ;  /* 0x00002c0001707983 */ /* 0x000f620000100800 */
[----:B0-----:R-:W-:Y:S02]  /*72e0*/  SHF.L.U32 R0, R105, 0x4, RZ ;  /* 0x0000000469007819 */ /* 0x001fe400000006ff */
[----:B------:R-:W-:Y:S01]  /*72f0*/  PRMT R48, RZ, 0x7610, R48 ;  /* 0x00007610ff307816 */ /* 0x000fe20000000030 */
[----:B------:R-:W5:Y:S01]  /*7300*/  LDL R111, [R1+0x28] ;  /* 0x00002800016f7983 */ /* 0x000f620000100800 */
[----:B------:R-:W-:-:S02]  /*7310*/  LOP3.LUT R0, R0, 0xfffffe00, RZ, 0xc0, !PT ;  /* 0xfffffe0000007812 */ /* 0x000fc400078ec0ff */
[----:B------:R-:W-:Y:S01]  /*7320*/  PRMT R49, RZ, 0x7610, R49 ;  /* 0x00007610ff317816 */ /* 0x000fe20000000031 */
[----:B------:R-:W5:Y:S01]  /*7330*/  LDL R110, [R1+0x24] ;  /* 0x00002400016e7983 */ /* 0x000f620000100800 */
[----:B------:R-:W-:Y:S02]  /*7340*/  LOP3.LUT R34, R0, 0x1f, R105, 0xf8, !PT ;  /* 0x0000001f00227812 */ /* 0x000fe400078ef869 */
[----:B------:R-:W-:Y:S01]  /*7350*/  PRMT R50, RZ, 0x7610, R50 ;  /* 0x00007610ff327816 */ /* 0x000fe20000000032 */
[----:B------:R-:W5:Y:S01]  /*7360*/  LDL R109, [R1+0x20] ;  /* 0x00002000016d7983 */ /* 0x000f620000100800 */
[----:B------:R-:W-:-:S03]  /*7370*/  LOP3.LUT R16, R34, 0x20, RZ, 0xfc, !PT ;  /* 0x0000002022107812 */ /* 0x000fc600078efcff */
[----:B------:R-:W5:Y:S01]  /*7380*/  LDL R108, [R1+0x1c] ;  /* 0x00001c00016c7983 */ /* 0x000f620000100800 */
[----:B------:R-:W-:-:S03]  /*7390*/  ISETP.GE.AND P2, PT, R34, UR32, PT ;  /* 0x0000002022007c0c */ /* 0x000fc6000bf46270 */
[----:B------:R-:W5:Y:S01]  /*73a0*/  LDL R107, [R1+0x18] ;  /* 0x00001800016b7983 */ /* 0x000f620000100800 */
[----:B------:R-:W-:-:S03]  /*73b0*/  ISETP.GE.AND P1, PT, R16, UR32, PT ;  /* 0x0000002010007c0c */ /* 0x000fc6000bf26270 */
[----:B------:R-:W5:Y:S01]  /*73c0*/  LDL R106, [R1+0x14] ;  /* 0x00001400016a7983 */ /* 0x000f620000100800 */
[----:B------:R-:W-:-:S03]  /*73d0*/  LOP3.LUT R17, R34, 0x40, RZ, 0xfc, !PT ;  /* 0x0000004022117812 */ /* 0x000fc600078efcff */
[----:B------:R-:W5:Y:S01]  /*73e0*/  LDL R86, [R1+0x10] ;  /* 0x0000100001567983 */ /* 0x000f620000100800 */
[C---:B------:R-:W-:Y:S01]  /*73f0*/  LOP3.LUT R0, R34.reuse, 0x60, RZ, 0xfc, !PT ;  /* 0x0000006022007812 */ /* 0x040fe200078efcff */
[C---:B------:R-:W-:Y:S01]  /*7400*/  IMAD.WIDE R2, R34.reuse, 0x2, R2 ;  /* 0x0000000222027825 */ /* 0x040fe200078e0202 */
[----:B------:R-:W-:Y:S01]  /*7410*/  BAR.SYNC.DEFER_BLOCKING 0x0 ;  /* 0x0000000000007b1d */ /* 0x000fe20000010000 */
[C---:B------:R-:W-:Y:S02]  /*7420*/  LOP3.LUT R4, R34.reuse, 0x80, RZ, 0xfc, !PT ;  /* 0x0000008022047812 */ /* 0x040fe400078efcff */
[C---:B------:R-:W-:Y:S02]  /*7430*/  LOP3.LUT R5, R34.reuse, 0xa0, RZ, 0xfc, !PT ;  /* 0x000000a022057812 */ /* 0x040fe400078efcff */
[----:B------:R-:W-:Y:S01]  /*7440*/  LOP3.LUT R6, R34, 0xc0, RZ, 0xfc, !PT ;  /* 0x000000c022067812 */ /* 0x000fe200078efcff */
[----:B------:R-:W5:Y:S01]  /*7450*/  LDL R84, [R1+0xc] ;  /* 0x00000c0001547983 */ /* 0x000f620000100800 */
[----:B------:R-:W-:-:S03]  /*7460*/  ISETP.GE.AND P0, PT, R17, UR32, PT ;  /* 0x0000002011007c0c */ /* 0x000fc6000bf06270 */
[----:B------:R-:W5:Y:S01]  /*7470*/  LDL R82, [R1+0x8] ;  /* 0x0000080001527983 */ /* 0x000f620000100800 */
[----:B------:R-:W-:Y:S01]  /*7480*/  LOP3.LUT R7, R34, 0xe0, RZ, 0xfc, !PT ;  /* 0x000000e022077812 */ /* 0x000fe200078efcff */
[----:B------:R-:W0:Y:S01]  /*7490*/  S2R R83, SR_LANEID ;  /* 0x0000000000537919 */ /* 0x000e220000000000 */
[----:B------:R-:W-:Y:S02]  /*74a0*/  ISETP.GE.AND P4, PT, R0, UR32, PT ;  /* 0x0000002000007c0c */ /* 0x000fe4000bf86270 */
[----:B------:R-:W-:Y:S02]  /*74b0*/  F2FP.BF16.F32.PACK_AB R32, R32, R33 ;  /* 0x000000212020723e */ /* 0x000fe400000010ff */
[----:B------:R-:W-:Y:S01]  /*74c0*/  F2FP.BF16.F32.PACK_AB R30, R30, R31 ;  /* 0x0000001f1e1e723e */ /* 0x000fe200000010ff */
[----:B------:R-:W1:Y:S01]  /*74d0*/  S2UR UR16, SR_CgaCtaId ;  /* 0x00000000001079c3 */ /* 0x000e620000008800 */
[----:B------:R-:W-:Y:S01]  /*74e0*/  LOP3.LUT R8, R34, 0x100, RZ, 0xfc, !PT ;  /* 0x0000010022087812 */ /* 0x000fe200078efcff */
[----:B------:R-:W2:Y:S01]  /*74f0*/  @!P2 LDG.E.U16 R35, desc[UR18][R2.64] ;  /* 0x000000120223a981 */ /* 0x000ea2000c1e1500 */
[----:B------:R-:W-:-:S02]  /*7500*/  ISETP.GE.AND P6, PT, R4, UR32, PT ;  /* 0x0000002004007c0c */ /* 0x000fc4000bfc6270 */
[----:B------:R-:W-:Y:S01]  /*7510*/  F2FP.BF16.F32.PACK_AB R28, R28, R29 ;  /* 0x0000001d1c1c723e */ /* 0x000fe200000010ff */
[----:B------:R-:W3:Y:S01]  /*7520*/  @!P1 LDG.E.U16 R36, desc[UR18][R2.64+0x40] ;  /* 0x0000401202249981 */ /* 0x000ee2000c1e1500 */
[----:B------:R-:W-:Y:S02]  /*7530*/  ISETP.GE.AND P5, PT, R5, UR32, PT ;  /* 0x0000002005007c0c */ /* 0x000fe4000bfa6270 */
[----:B------:R-:W-:Y:S01]  /*7540*/  F2FP.BF16.F32.PACK_AB R26, R26, R27 ;  /* 0x0000001b1a1a723e */ /* 0x000fe200000010ff */
[----:B------:R-:W4:Y:S01]  /*7550*/  @!P0 LDG.E.U16 R37, desc[UR18][R2.64+0x80] ;  /* 0x0000801202258981 */ /* 0x000f22000c1e1500 */
[----:B------:R-:W-:Y:S02]  /*7560*/  ISETP.GE.AND P3, PT, R6, UR32, PT ;  /* 0x0000002006007c0c */ /* 0x000fe4000bf66270 */
[----:B------:R-:W-:Y:S01]  /*7570*/  F2FP.BF16.F32.PACK_AB R24, R24, R25 ;  /* 0x000000191818723e */ /* 0x000fe200000010ff */
[----:B------:R-:W5:Y:S01]  /*7580*/  @!P4 LDG.E.U16 R38, desc[UR18][R2.64+0xc0] ;  /* 0x0000c0120226c981 */ /* 0x000f62000c1e1500 */
[----:B------:R-:W-:-:S02]  /*7590*/  ISETP.GE.AND P2, PT, R7, UR32, PT ;  /* 0x0000002007007c0c */ /* 0x000fc4000bf46270 */
[----:B------:R-:W-:Y:S01]  /*75a0*/  F2FP.BF16.F32.PACK_AB R22, R22, R23 ;  /* 0x000000171616723e */ /* 0x000fe200000010ff */
[----:B------:R-:W5:Y:S01]  /*75b0*/  @!P6 LDG.E.U16 R39, desc[UR18][R2.64+0x100] ;  /* 0x000100120227e981 */ /* 0x000f62000c1e1500 */
[----:B------:R-:W-:Y:S02]  /*75c0*/  ISETP.GE.AND P1, PT, R8, UR32, PT ;  /* 0x0000002008007c0c */ /* 0x000fe4000bf26270 */
[----:B------:R-:W-:Y:S01]  /*75d0*/  F2FP.BF16.F32.PACK_AB R20, R20, R21 ;  /* 0x000000151414723e */ /* 0x000fe200000010ff */
[----:B------:R-:W5:Y:S01]  /*75e0*/  @!P5 LDG.E.U16 R40, desc[UR18][R2.64+0x140] ;  /* 0x000140120228d981 */ /* 0x000f62000c1e1500 */
[----:B------:R-:W-:Y:S02]  /*75f0*/  LOP3.LUT R9, R34, 0x120, RZ, 0xfc, !PT ;  /* 0x0000012022097812 */ /* 0x000fe400078efcff */
[----:B------:R-:W-:Y:S01]  /*7600*/  F2FP.BF16.F32.PACK_AB R18, R18, R19 ;  /* 0x000000131212723e */ /* 0x000fe200000010ff */
[----:B------:R-:W5:Y:S01]  /*7610*/  @!P3 LDG.E.U16 R41, desc[UR18][R2.64+0x180] ;  /* 0x000180120229b981 */ /* 0x000f62000c1e1500 */
[C---:B------:R-:W-:Y:S01]  /*7620*/  LOP3.LUT R10, R34.reuse, 0x140, RZ, 0xfc, !PT ;  /* 0x00000140220a7812 */ /* 0x040fe200078efcff */
[----:B------:R-:W-:Y:S01]  /*7630*/  USHF.R.S32.HI UR27, URZ, 0x1f, UR53 ;  /* 0x0000001f3f1b7899 */ /* 0x000fe20008011435 */
[C---:B------:R-:W-:Y:S01]  /*7640*/  LOP3.LUT R11, R34.reuse, 0x160, RZ, 0xfc, !PT ;  /* 0x00000160220b7812 */ /* 0x040fe200078efcff */
[----:B------:R-:W5:Y:S01]  /*7650*/  @!P2 LDG.E.U16 R42, desc[UR18][R2.64+0x1c0] ;  /* 0x0001c012022aa981 */ /* 0x000f62000c1e1500 */
[C---:B------:R-:W-:Y:S01]  /*7660*/  LOP3.LUT R12, R34.reuse, 0x180, RZ, 0xfc, !PT ;  /* 0x00000180220c7812 */ /* 0x040fe200078efcff */
[----:B------:R-:W-:Y:S01]  /*7670*/  ULDC.64 UR34, c[0x0][0x388] ;  /* 0x0000e20000227ab9 */ /* 0x000fe20000000a00 */
[C---:B------:R-:W-:Y:S01]  /*7680*/  LOP3.LUT R13, R34.reuse, 0x1a0, RZ, 0xfc, !PT ;  /* 0x000001a0220d7812 */ /* 0x040fe200078efcff */
[----:B------:R-:W5:Y:S01]  /*7690*/  @!P1 LDG.E.U16 R43, desc[UR18][R2.64+0x200] ;  /* 0x00020012022b9981 */ /* 0x000f62000c1e1500 */
[----:B------:R-:W-:Y:S01]  /*76a0*/  ISETP.GE.AND P0, PT, R9, UR32, PT ;  /* 0x0000002009007c0c */ /* 0x000fe2000bf06270 */
[----:B------:R-:W-:Y:S01]  /*76b0*/  ULDC.64 UR30, c[0x0][0x3a8] ;  /* 0x0000ea00001e7ab9 */ /* 0x000fe20000000a00 */
[----:B------:R-:W-:-:S02]  /*76c0*/  LOP3.LUT R14, R34, 0x1c0, RZ, 0xfc, !PT ;  /* 0x000001c0220e7812 */ /* 0x000fc400078efcff */
[----:B------:R-:W-:Y:S02]  /*76d0*/  ISETP.GE.AND P4, PT, R10, UR32, PT ;  /* 0x000000200a007c0c */ /* 0x000fe4000bf86270 */
[----:B------:R-:W-:Y:S02]  /*76e0*/  LOP3.LUT R15, R34, 0x1e0, RZ, 0xfc, !PT ;  /* 0x000001e0220f7812 */ /* 0x000fe400078efcff */
[----:B------:R-:W-:Y:S02]  /*76f0*/  ISETP.GE.AND P6, PT, R11, UR32, PT ;  /* 0x000000200b007c0c */ /* 0x000fe4000bfc6270 */
[----:B------:R-:W-:Y:S02]  /*7700*/  ISETP.GE.AND P5, PT, R12, UR32, PT ;  /* 0x000000200c007c0c */ /* 0x000fe4000bfa6270 */
[----:B------:R-:W-:Y:S01]  /*7710*/  ISETP.GE.AND P3, PT, R13, UR32, PT ;  /* 0x000000200d007c0c */ /* 0x000fe2000bf66270 */
[----:B------:R-:W5:Y:S01]  /*7720*/  @!P0 LDG.E.U16 R44, desc[UR18][R2.64+0x240] ;  /* 0x00024012022c8981 */ /* 0x000f62000c1e1500 */
[----:B------:R-:W-:-:S02]  /*7730*/  ISETP.GE.AND P2, PT, R14, UR32, PT ;  /* 0x000000200e007c0c */ /* 0x000fc4000bf46270 */
[----:B------:R-:W-:Y:S01]  /*7740*/  ISETP.GE.AND P1, PT, R15, UR32, PT ;  /* 0x000000200f007c0c */ /* 0x000fe2000bf26270 */
[----:B------:R-:W5:Y:S04]  /*7750*/  @!P4 LDG.E.U16 R45, desc[UR18][R2.64+0x280] ;  /* 0x00028012022dc981 */ /* 0x000f68000c1e1500 */
[----:B------:R-:W5:Y:S04]  /*7760*/  @!P6 LDG.E.U16 R46, desc[UR18][R2.64+0x2c0] ;  /* 0x0002c012022ee981 */ /* 0x000f68000c1e1500 */
[----:B------:R-:W5:Y:S04]  /*7770*/  @!P5 LDG.E.U16 R47, desc[UR18][R2.64+0x300] ;  /* 0x00030012022fd981 */ /* 0x000f68000c1e1500 */
[----:B------:R-:W5:Y:S04]  /*7780*/  @!P3 LDG.E.U16 R48, desc[UR18][R2.64+0x340] ;  /* 0x000340120230b981 */ /* 0x000f68000c1e1500 */
[----:B------:R-:W5:Y:S04]  /*7790*/  @!P2 LDG.E.U16 R49, desc[UR18][R2.64+0x380] ;  /* 0x000380120231a981 */ /* 0x000f68000c1e1500 */
[----:B------:R-:W5:Y:S01]  /*77a0*/  @!P1 LDG.E.U16 R50, desc[UR18][R2.64+0x3c0] ;  /* 0x0003c01202329981 */ /* 0x000f62000c1e1500 */
[----:B------:R-:W-:-:S02]  /*77b0*/  PRMT R27, R28, 0x7632, R27 ;  /* 0x000076321c1b7816 */ /* 0x000fc4000000001b */
[----:B------:R-:W-:Y:S02]  /*77c0*/  PRMT R25, R26, 0x7632, R25 ;  /* 0x000076321a197816 */ /* 0x000fe40000000019 */
[----:B------:R-:W-:Y:S01]  /*77d0*/  PRMT R23, R24, 0x7632, R23 ;  /* 0x0000763218177816 */ /* 0x000fe20000000017 */
[----:B------:R-:W-:Y:S01]  /*77e0*/  UMOV UR7, 0x400 ;  /* 0x0000040000077882 */ /* 0x000fe20000000000 */
[----:B------:R-:W-:Y:S01]  /*77f0*/  PRMT R29, R22, 0x7632, R29 ;  /* 0x00007632161d7816 */ /* 0x000fe2000000001d */
        /* <DEDUP_REMOVED lines=20> */
[----:B------:R-:W5:Y:S04]  /*7940*/  LDS.U16 R36, [R103+0x6] ;  /* 0x0000060067247984 */ /* 0x000f680000000400 */
[----:B------:R-:W-:Y:S04]  /*7950*/  LDS.U16 R37, [R103+0x10] ;  /* 0x0000100067257984 */ /* 0x000fe80000000400 */
[----:B------:R-:W-:Y:S04]  /*7960*/  LDS.U16 R38, [R103+0x12] ;  /* 0x0000120067267984 */ /* 0x000fe80000000400 */
[----:B------:R-:W-:Y:S04]  /*7970*/  LDS.U16 R31, [R103+0x1a] ;  /* 0x00001a00671f7984 */ /* 0x000fe80000000400 */
[----:B------:R-:W-:Y:S01]  /*7980*/  LDS.U16 R33, [R103+0x1e] ;  /* 0x00001e0067217984 */ /* 0x000fe20000000400 */
[----:B--2---:R-:W-:-:S02]  /*7990*/  SHF.L.U32 R2, R2, 0x10, RZ ;  /* 0x0000001002027819 */ /* 0x004fc400000006ff */
[----:B---3--:R-:W-:-:S03]  /*79a0*/  SHF.L.U32 R3, R3, 0x10, RZ ;  /* 0x0000001003037819 */ /* 0x008fc600000006ff */
[----:B------:R-:W-:Y:S02]  /*79b0*/  FADD.FTZ R39, R2, UR5 ;  /* 0x0000000502277e21 */ /* 0x000fe40008010000 */
[----:B------:R-:W2:Y:S01]  /*79c0*/  LDS.U16 R2, [R103+0x8] ;  /* 0x0000080067027984 */ /* 0x000ea20000000400 */
[----:B----4-:R-:W-:Y:S01]  /*79d0*/  SHF.L.U32 R35, R35, 0x10, RZ ;  /* 0x0000001023237819 */ /* 0x010fe200000006ff */
[----:B------:R-:W-:Y:S01]  /*79e0*/  FADD.FTZ R40, R3, UR5 ;  /* 0x0000000503287e21 */ /* 0x000fe20008010000 */
[----:B------:R-:W-:Y:S01]  /*79f0*/  FSETP.GTU.FTZ.AND P1, PT, R39, 20, PT ;  /* 0x41a000002700780b */ /* 0x000fe20003f3c000 */
[----:B------:R-:W3:Y:S01]  /*7a00*/  LDS.U16 R3, [R103+0xa] ;  /* 0x00000a0067037984 */ /* 0x000ee20000000400 */
[----:B-----5:R-:W-:Y:S02]  /*7a10*/  IMAD.U32 R36, R36, 0x10000, RZ ;  /* 0x0001000024247824 */ /* 0x020fe400078e00ff */
[----:B------:R-:W-:Y:S01]  /*7a20*/  FADD.FTZ R41, R35, UR5 ;  /* 0x0000000523297e21 */ /* 0x000fe20008010000 */
[----:B------:R-:W-:Y:S01]  /*7a30*/  FSETP.GTU.FTZ.AND P6, PT, R40, 20, PT ;  /* 0x41a000002800780b */ /* 0x000fe20003fdc000 */
[----:B------:R-:W-:Y:S01]  /*7a40*/  LDS.U16 R35, [R103+0xc] ;  /* 0x00000c0067237984 */ /* 0x000fe20000000400 */
[----:B------:R-:W-:-:S02]  /*7a50*/  FADD.FTZ R42, R36, UR5 ;  /* 0x00000005242a7e21 */ /* 0x000fc40008010000 */
[----:B------:R-:W-:Y:S01]  /*7a60*/  FSETP.GTU.FTZ.AND P5, PT, R41, 20, PT ;  /* 0x41a000002900780b */ /* 0x000fe20003fbc000 */
[----:B------:R-:W4:Y:S03]  /*7a70*/  LDS.U16 R36, [R103+0xe] ;  /* 0x00000e0067247984 */ /* 0x000f260000000400 */
[----:B------:R-:W-:-:S05]  /*7a80*/  @!P1 FMUL.FTZ R39, R39, -1.4426950216293334961 ;  /* 0xbfb8aa3b27279820 */ /* 0x000fca0000410000 */
[----:B------:R-:W-:Y:S01]  /*7a90*/  @!P6 FMUL.FTZ R40, R40, -1.4426950216293334961 ;  /* 0xbfb8aa3b2828e820 */ /* 0x000fe20000410000 */
[----:B------:R-:W5:Y:S03]  /*7aa0*/  @!P1 MUFU.EX2 R39, R39 ;  /* 0x0000002700279308 */ /* 0x000f660000000800 */
[----:B------:R-:W-:-:S05]  /*7ab0*/  @!P5 FMUL.FTZ R41, R41, -1.4426950216293334961 ;  /* 0xbfb8aa3b2929d820 */ /* 0x000fca0000410000 */
[----:B------:R-:W1:Y:S08]  /*7ac0*/  @!P6 MUFU.EX2 R40, R40 ;  /* 0x000000280028e308 */ /* 0x000e700000000800 */
[----:B------:R-:W0:Y:S01]  /*7ad0*/  @!P5 MUFU.EX2 R41, R41 ;  /* 0x000000290029d308 */ /* 0x000e220000000800 */
[----:B-----5:R-:W-:Y:S01]  /*7ae0*/  @!P1 FADD.FTZ R39, R39, 1 ;  /* 0x3f80000027279421 */ /* 0x020fe20000010000 */
[----:B--2---:R-:W-:-:S06]  /*7af0*/  SHF.L.U32 R2, R2, 0x10, RZ ;  /* 0x0000001002027819 */ /* 0x004fcc00000006ff */
[----:B------:R-:W2:Y:S01]  /*7b00*/  @!P1 MUFU.RCP R44, R39 ;  /* 0x00000027002c9308 */ /* 0x000ea20000001000 */
[----:B-1----:R-:W-:Y:S01]  /*7b10*/  @!P6 FADD.FTZ R40, R40, 1 ;  /* 0x3f8000002828e421 */ /* 0x002fe20000010000 */
[----:B------:R-:W-:Y:S01]  /*7b20*/  FADD.FTZ R2, R2, UR5 ;  /* 0x0000000502027e21 */ /* 0x000fe20008010000 */
[----:B---3--:R-:W-:Y:S01]  /*7b30*/  SHF.L.U32 R3, R3, 0x10, RZ ;  /* 0x0000001003037819 */ /* 0x008fe200000006ff */
[----:B0-----:R-:W-:-:S04]  /*7b40*/  @!P5 FADD.FTZ R41, R41, 1 ;  /* 0x3f8000002929d421 */ /* 0x001fc80000010000 */
[----:B------:R-:W0:Y:S01]  /*7b50*/  @!P6 MUFU.RCP R43, R40 ;  /* 0x00000028002be308 */ /* 0x000e220000001000 */
[----:B----4-:R-:W-:Y:S01]  /*7b60*/  SHF.L.U32 R36, R36, 0x10, RZ ;  /* 0x0000001024247819 */ /* 0x010fe200000006ff */
[----:B------:R-:W-:-:S06]  /*7b70*/  FADD.FTZ R3, R3, UR5 ;  /* 0x0000000503037e21 */ /* 0x000fcc0008010000 */
[----:B------:R-:W1:Y:S01]  /*7b80*/  @!P5 MUFU.RCP R46, R41 ;  /* 0x00000029002ed308 */ /* 0x000e620000001000 */
[----:B------:R-:W-:Y:S01]  /*7b90*/  FSETP.GTU.FTZ.AND P4, PT, R2, 20, PT ;  /* 0x41a000000200780b */ /* 0x000fe20003f9c000 */
[----:B------:R-:W-:Y:S01]  /*7ba0*/  FADD.FTZ R36, R36, UR5 ;  /* 0x0000000524247e21 */ /* 0x000fe20008010000 */
[----:B------:R-:W-:Y:S01]  /*7bb0*/  IMAD.U32 R37, R37, 0x10000, RZ ;  /* 0x0001000025257824 */ /* 0x000fe200078e00ff */
[----:B------:R-:W-:Y:S01]  /*7bc0*/  SHF.L.U32 R38, R38, 0x10, RZ ;  /* 0x0000001026267819 */ /* 0x000fe200000006ff */
[----:B--2---:R-:W-:Y:S01]  /*7bd0*/  @!P1 FMUL.FTZ R61, R61, R44 ;  /* 0x0000002c3d3d9220 */ /* 0x004fe20000410000 */
[----:B------:R-:W-:Y:S01]  /*7be0*/  FSETP.GTU.FTZ.AND P3, PT, R3, 20, PT ;  /* 0x41a000000300780b */ /* 0x000fe20003f7c000 */
[----:B------:R-:W-:Y:S01]  /*7bf0*/  FADD.FTZ R37, R37, UR5 ;  /* 0x0000000525257e21 */ /* 0x000fe20008010000 */
[----:B------:R-:W-:Y:S01]  /*7c00*/  FSETP.GTU.FTZ.AND P1, PT, R36, 20, PT ;  /* 0x41a000002400780b */ /* 0x000fe20003f3c000 */
[----:B------:R-:W-:Y:S01]  /*7c10*/  FADD.FTZ R38, R38, UR5 ;  /* 0x0000000526267e21 */ /* 0x000fe20008010000 */
[----:B0-----:R-:W-:-:S02]  /*7c20*/  @!P6 FMUL.FTZ R62, R62, R43 ;  /* 0x0000002b3e3ee220 */ /* 0x001fc40000410000 */
[----:B------:R-:W-:Y:S02]  /*7c30*/  FSETP.GTU.FTZ.AND P6, PT, R37, 20, PT ;  /* 0x41a000002500780b */ /* 0x000fe40003fdc000 */
[----:B------:R-:W-:Y:S01]  /*7c40*/  @!P4 FMUL.FTZ R2, R2, -1.4426950216293334961 ;  /* 0xbfb8aa3b0202c820 */ /* 0x000fe20000410000 */
[----:B-1----:R-:W-:Y:S01]  /*7c50*/  @!P5 FMUL.FTZ R63, R63, R46 ;  /* 0x0000002e3f3fd220 */ /* 0x002fe20000410000 */
[----:B------:R-:W-:Y:S02]  /*7c60*/  FSETP.GTU.FTZ.AND P5, PT, R38, 20, PT ;  /* 0x41a000002600780b */ /* 0x000fe40003fbc000 */
[----:B------:R-:W-:Y:S01]  /*7c70*/  SHF.L.U32 R35, R35, 0x10, RZ ;  /* 0x0000001023237819 */ /* 0x000fe200000006ff */
[----:B------:R-:W-:Y:S02]  /*7c80*/  @!P3 FMUL.FTZ R3, R3, -1.4426950216293334961 ;  /* 0xbfb8aa3b0303b820 */ /* 0x000fe40000410000 */
[----:B------:R-:W-:Y:S01]  /*7c90*/  @!P1 FMUL.FTZ R36, R36, -1.4426950216293334961 ;  /* 0xbfb8aa3b24249820 */ /* 0x000fe20000410000 */
[----:B------:R-:W0:Y:S01]  /*7ca0*/  @!P4 MUFU.EX2 R2, R2 ;  /* 0x000000020002c308 */ /* 0x000e220000000800 */
[----:B------:R-:W-:-:S02]  /*7cb0*/  FADD.FTZ R35, R35, UR5 ;  /* 0x0000000523237e21 */ /* 0x000fc40008010000 */
[----:B------:R-:W-:Y:S01]  /*7cc0*/  @!P6 FMUL.FTZ R37, R37, -1.4426950216293334961 ;  /* 0xbfb8aa3b2525e820 */ /* 0x000fe20000410000 */
[----:B------:R-:W-:Y:S02]  /*7cd0*/  SHF.L.U32 R39, R105, 0x4, RZ ;  /* 0x0000000469277819 */ /* 0x000fe400000006ff */
[----:B------:R-:W-:Y:S02]  /*7ce0*/  FSETP.GTU.FTZ.AND P2, PT, R35, 20, PT ;  /* 0x41a000002300780b */ /* 0x000fe40003f5c000 */
[----:B------:R-:W1:Y:S01]  /*7cf0*/  @!P3 MUFU.EX2 R3, R3 ;  /* 0x000000030003b308 */ /* 0x000e620000000800 */
[----:B------:R-:W-:Y:S01]  /*7d00*/  @!P5 FMUL.FTZ R38, R38, -1.4426950216293334961 ;  /* 0xbfb8aa3b2626d820 */ /* 0x000fe20000410000 */
[----:B------:R-:W-:-:S06]  /*7d10*/  LOP3.LUT R40, R39, 0xfffffe00, RZ, 0xc0, !PT ;  /* 0xfffffe0027287812 */ /* 0x000fcc00078ec0ff */
[----:B------:R-:W2:Y:S01]  /*7d20*/  @!P1 MUFU.EX2 R36, R36 ;  /* 0x0000002400249308 */ /* 0x000ea20000000800 */
[----:B------:R-:W-:-:S07]  /*7d30*/  LEA R83, R83, R40, 0x4 ;  /* 0x0000002853537211 */ /* 0x000fce00078e20ff */
[----:B------:R-:W3:Y:S01]  /*7d40*/  @!P6 MUFU.EX2 R37, R37 ;  /* 0x000000250025e308 */ /* 0x000ee20000000800 */
[----:B0-----:R-:W-:-:S07]  /*7d50*/  @!P4 FADD.FTZ R2, R2, 1 ;  /* 0x3f8000000202c421 */ /* 0x001fce0000010000 */
[----:B------:R-:W0:Y:S01]  /*7d60*/  @!P5 MUFU.EX2 R39, R38 ;  /* 0x000000260027d308 */ /* 0x000e220000000800 */
[----:B------:R-:W-:Y:S01]  /*7d70*/  @!P2 FMUL.FTZ R35, R35, -1.4426950216293334961 ;  /* 0xbfb8aa3b2323a820 */ /* 0x000fe20000410000 */
[----:B------:R-:W-:Y:S01]  /*7d80*/  IADD3 R50, R83, 0x6, RZ ;  /* 0x0000000653327810 */ /* 0x000fe20007ffe0ff */
[----:B-1----:R-:W-:Y:S01]  /*7d90*/  @!P3 FADD.FTZ R3, R3, 1 ;  /* 0x3f8000000303b421 */ /* 0x002fe20000010000 */
[----:B------:R-:W-:-:S04]  /*7da0*/  IADD3 R40, R83, 0x1, RZ ;  /* 0x0000000153287810 */ /* 0x000fc80007ffe0ff */
[----:B------:R2:W-:Y:S01]  /*7db0*/  @!P4 MUFU.RCP R85, R2 ;  /* 0x000000020055c308 */ /* 0x0005e20000001000 */
[----:B------:R-:W-:Y:S01]  /*7dc0*/  LEA.HI.SX32 R51, R50, R83, 0x1b ;  /* 0x0000005332337211 */ /* 0x000fe200078fdaff */
[----:B--2---:R-:W-:-:S06]  /*7dd0*/  @!P1 FADD.FTZ R2, R36, 1 ;  /* 0x3f80000024029421 */ /* 0x004fcc0000010000 */
[----:B------:R-:W1:Y:S01]  /*7de0*/  @!P2 MUFU.EX2 R35, R35 ;  /* 0x000000230023a308 */ /* 0x000e620000000800 */
[----:B------:R-:W-:Y:S02]  /*7df0*/  LEA.HI.SX32 R41, R40, R83, 0x1b ;  /* 0x0000005328297211 */ /* 0x000fe400078fdaff */
[----:B------:R-:W-:-:S05]  /*7e00*/  LEA R40, R51, R104, 0x1 ;  /* 0x0000006833287211 */ /* 0x000fca00078e08ff */
[----:B------:R3:W-:Y:S01]  /*7e10*/  @!P3 MUFU.RCP R78, R3 ;  /* 0x00000003004eb308 */ /* 0x0007e20000001000 */
[----:B------:R-:W-:-:S07]  /*7e20*/  FSETP.GTU.FTZ.AND P0, PT, R42, 20, PT ;  /* 0x41a000002a00780b */ /* 0x000fce0003f1c000 */
[----:B------:R0:W-:Y:S01]  /*7e30*/  @!P1 MUFU.RCP R91, R2 ;  /* 0x00000002005b9308 */ /* 0x0001e20000001000 */
[----:B---3--:R-:W-:Y:S01]  /*7e40*/  @!P6 FADD.FTZ R3, R37, 1 ;  /* 0x3f8000002503e421 */ /* 0x008fe20000010000 */
[----:B0-----:R-:W-:-:S06]  /*7e50*/  @!P5 FADD.FTZ R2, R39, 1 ;  /* 0x3f8000002702d421 */ /* 0x001fcc0000010000 */
[----:B------:R0:W2:Y:S01]  /*7e60*/  @!P6 MUFU.RCP R50, R3 ;  /* 0x000000030032e308 */ /* 0x0000a20000001000 */
[----:B------:R-:W-:-:S07]  /*7e70*/  VIADD R38, R83, 0x7 ;  /* 0x0000000753267836 */ /* 0x000fce0000000000 */
[----:B------:R3:W4:Y:S01]  /*7e80*/  @!P5 MUFU.RCP R51, R2 ;  /* 0x000000020033d308 */ /* 0x0007220000001000 */
[----:B-1----:R-:W-:Y:S01]  /*7e90*/  @!P2 FADD.FTZ R35, R35, 1 ;  /* 0x3f8000002323a421 */ /* 0x002fe20000010000 */
[-C--:B------:R-:W-:Y:S01]  /*7ea0*/  LEA.HI.SX32 R53, R38, R83.reuse, 0x1b ;  /* 0x0000005326357211 */ /* 0x080fe200078fdaff */
[----:B------:R-:W-:Y:S01]  /*7eb0*/  @!P0 FMUL.FTZ R42, R42, -1.4426950216293334961 ;  /* 0xbfb8aa3b2a2a8820 */ /* 0x000fe20000410000 */
[----:B------:R-:W-:Y:S01]  /*7ec0*/  IADD3 R52, R83, 0x8, RZ ;  /* 0x0000000853347810 */ /* 0x000fe20007ffe0ff */
[----:B0-----:R-:W-:Y:S03]  /*7ed0*/  LDS.U16 R3, [R103+0x16] ;  /* 0x0000160067037984 */ /* 0x001fe60000000400 */
[----:B------:R0:W-:Y:S01]  /*7ee0*/  @!P2 MUFU.RCP R87, R35 ;  /* 0x000000230057a308 */ /* 0x0001e20000001000 */
[----:B------:R-:W-:Y:S01]  /*7ef0*/  LEA.HI.SX32 R55, R52, R83, 0x1b ;  /* 0x0000005334377211 */ /* 0x000fe200078fdaff */
[----:B--2---:R-:W-:Y:S01]  /*7f00*/  @!P6 FMUL.FTZ R71, R71, R50 ;  /* 0x000000324747e220 */ /* 0x004fe20000410000 */
[----:B------:R-:W-:Y:S01]  /*7f10*/  PRMT R50, R32, 0x7610, R50 ;  /* 0x0000761020327816 */ /* 0x000fe20000000032 */
[----:B---3--:R-:W1:Y:S01]  /*7f20*/  LDS.U16 R2, [R103+0x14] ;  /* 0x0000140067027984 */ /* 0x008e620000000400 */
[----:B------:R-:W-:-:S02]  /*7f30*/  PRMT R52, R30, 0x7610, R52 ;  /* 0x000076101e347816 */ /* 0x000fc40000000034 */
[----:B0-----:R-:W-:Y:S01]  /*7f40*/  LEA R35, R41, R104, 0x1 ;  /* 0x0000006829237211 */ /* 0x001fe200078e08ff */
[----:B------:R-:W-:Y:S02]  /*7f50*/  IMAD R41, R53, 0x2, R104 ;  /* 0x0000000235297824 */ /* 0x000fe400078e0268 */
[----:B----4-:R-:W-:Y:S01]  /*7f60*/  @!P5 FMUL.FTZ R72, R72, R51 ;  /* 0x000000334848d220 */ /* 0x010fe20000410000 */
[----:B------:R-:W-:Y:S01]  /*7f70*/  PRMT R51, R32, 0x7632, R51 ;  /* 0x0000763220337816 */ /* 0x000fe20000000033 */
[----:B------:R-:W0:Y:S01]  /*7f80*/  @!P0 MUFU.EX2 R42, R42 ;  /* 0x0000002a002a8308 */ /* 0x000e220000000800 */
[----:B------:R-:W-:Y:S01]  /*7f90*/  PRMT R53, R30, 0x7632, R53 ;  /* 0x000076321e357816 */ /* 0x000fe20000000035 */
[----:B------:R-:W-:Y:S04]  /*7fa0*/  LDS.U16 R32, [R103+0x1c] ;  /* 0x00001c0067207984 */ /* 0x000fe80000000400 */
[----:B------:R-:W2:Y:S01]  /*7fb0*/  LDS.U16 R30, [R103+0x18] ;  /* 0x00001800671e7984 */ /* 0x000ea20000000400 */
[----:B------:R-:W-:Y:S01]  /*7fc0*/  BAR.SYNC.DEFER_BLOCKING 0x0 ;  /* 0x0000000000007b1d */ /* 0x000fe20000010000 */
[C---:B------:R-:W-:Y:S01]  /*7fd0*/  VIADD R43, R83.reuse, 0x2 ;  /* 0x00000002532b7836 */ /* 0x040fe20000000000 */
[----:B------:R-:W-:-:S02]  /*7fe0*/  IADD3 R44, R83, 0x3, RZ ;  /* 0x00000003532c7810 */ /* 0x000fc40007ffe0ff */
[C---:B------:R-:W-:Y:S02]  /*7ff0*/  IADD3 R46, R83.reuse, 0x4, RZ ;  /* 0x00000004532e7810 */ /* 0x040fe40007ffe0ff */
[----:B------:R-:W-:Y:S01]  /*8000*/  IADD3 R48, R83, 0x5, RZ ;  /* 0x0000000553307810 */ /* 0x000fe20007ffe0ff */
[----:B0-----:R-:W-:Y:S01]  /*8010*/  @!P0 FADD.FTZ R42, R42, 1 ;  /* 0x3f8000002a2a8421 */ /* 0x001fe20000010000 */
[-C--:B------:R-:W-:Y:S02]  /*8020*/  LEA.HI.SX32 R43, R43, R83.reuse, 0x1b ;  /* 0x000000532b2b7211 */ /* 0x080fe400078fdaff */
[-C--:B------:R-:W-:Y:S01]  /*8030*/  LEA.HI.SX32 R45, R44, R83.reuse, 0x1b ;  /* 0x000000532c2d7211 */ /* 0x080fe200078fdaff */
[----:B------:R0:W3:Y:S01]  /*8040*/  @!P0 MUFU.RCP R76, R42 ;  /* 0x0000002a004c8308 */ /* 0x0000e20000001000 */
[-C--:B------:R-:W-:Y:S01]  /*8050*/  LEA.HI.SX32 R47, R46, R83.reuse, 0x1b ;  /* 0x000000532e2f7211 */ /* 0x080fe200078fdaff */
[C---:B------:R-:W-:Y:S01]  /*8060*/  VIADD R58, R83.reuse, 0xc ;  /* 0x0000000c533a7836 */ /* 0x040fe20000000000 */
[----:B------:R-:W-:Y:S01]  /*8070*/  IADD3 R54, R83, 0x9, RZ ;  /* 0x0000000953367810 */ /* 0x000fe20007ffe0ff */
[----:B------:R-:W-:Y:S01]  /*8080*/  IMAD R36, R43, 0x2, R104 ;  /* 0x000000022b247824 */ /* 0x000fe200078e0268 */
[----:B------:R-:W-:-:S02]  /*8090*/  LEA.HI.SX32 R49, R48, R83, 0x1b ;  /* 0x0000005330317211 */ /* 0x000fc400078fdaff */
[C---:B------:R-:W-:Y:S02]  /*80a0*/  IADD3 R56, R83.reuse, 0xb, RZ ;  /* 0x0000000b53387810 */ /* 0x040fe40007ffe0ff */
[----:B0-----:R-:W-:Y:S02]  /*80b0*/  IADD3 R42, R83, 0xa, RZ ;  /* 0x0000000a532a7810 */ /* 0x001fe40007ffe0ff */
[-C--:B------:R-:W-:Y:S02]  /*80c0*/  LEA R37, R45, R104.reuse, 0x1 ;  /* 0x000000682d257211 */ /* 0x080fe400078e08ff */
[-C--:B------:R-:W-:Y:S01]  /*80d0*/  LEA R38, R47, R104.reuse, 0x1 ;  /* 0x000000682f267211 */ /* 0x080fe200078e08ff */
[----:B------:R-:W-:Y:S01]  /*80e0*/  STS.U16 [R103], R50 ;  /* 0x0000003267007388 */ /* 0x000fe20000000400 */
[----:B------:R-:W-:Y:S02]  /*80f0*/  IADD3 R60, R83, 0xd, RZ ;  /* 0x0000000d533c7810 */ /* 0x000fe40007ffe0ff */
[----:B------:R-:W-:Y:S01]  /*8100*/  LEA.HI.SX32 R57, R54, R83, 0x1b ;  /* 0x0000005336397211 */ /* 0x000fe200078fdaff */
[----:B------:R-:W-:Y:S01]  /*8110*/  STS.U16 [R35+0x2], R51 ;  /* 0x0000023323007388 */ /* 0x000fe20000000400 */
[----:B------:R-:W-:-:S02]  /*8120*/  LEA R39, R49, R104, 0x1 ;  /* 0x0000006831277211 */ /* 0x000fc400078e08ff */
[C---:B------:R-:W-:Y:S01]  /*8130*/  IADD3 R64, R83.reuse, 0xe, RZ ;  /* 0x0000000e53407810 */ /* 0x040fe20007ffe0ff */
[----:B------:R-:W-:Y:S01]  /*8140*/  STS.U16 [R36+0x4], R52 ;  /* 0x0000043424007388 */ /* 0x000fe20000000400 */
[-C--:B------:R-:W-:Y:S02]  /*8150*/  LEA.HI.SX32 R59, R42, R83.reuse, 0x1b ;  /* 0x000000532a3b7211 */ /* 0x080fe400078fdaff */
[----:B------:R-:W-:Y:S01]  /*8160*/  IADD3 R74, R83, 0xf, RZ ;  /* 0x0000000f534a7810 */ /* 0x000fe20007ffe0ff */
[----:B------:R-:W-:Y:S01]  /*8170*/  STS.U16 [R37+0x6], R53 ;  /* 0x0000063525007388 */ /* 0x000fe20000000400 */
[-C--:B------:R-:W-:Y:S02]  /*8180*/  LEA.HI.SX32 R69, R56, R83.reuse, 0x1b ;  /* 0x0000005338457211 */ /* 0x080fe400078fdaff */
[----:B------:R-:W-:Y:S01]  /*8190*/  LEA.HI.SX32 R75, R58, R83, 0x1b ;  /* 0x000000533a4b7211 */ /* 0x000fe200078fdaff */
[----:B------:R-:W-:Y:S01]  /*81a0*/  STS.U16 [R38+0x8], R28 ;  /* 0x0000081c26007388 */ /* 0x000fe20000000400 */
[----:B------:R-:W-:-:S02]  /*81b0*/  LEA R42, R55, R104, 0x1 ;  /* 0x00000068372a7211 */ /* 0x000fc400078e08ff */
[-C--:B------:R-:W-:Y:S01]  /*81c0*/  LEA.HI.SX32 R77, R60, R83.reuse, 0x1b ;  /* 0x000000533c4d7211 */ /* 0x080fe200078fdaff */
[----:B------:R-:W-:Y:S01]  /*81d0*/  STS.U16 [R39+0xa], R27 ;  /* 0x00000a1b27007388 */ /* 0x000fe20000000400 */
[-C--:B------:R-:W-:Y:S02]  /*81e0*/  LEA R43, R57, R104.reuse, 0x1 ;  /* 0x00000068392b7211 */ /* 0x080fe400078e08ff */
[-C--:B------:R-:W-:Y:S01]  /*81f0*/  LEA.HI.SX32 R79, R64, R83.reuse, 0x1b ;  /* 0x00000053404f7211 */ /* 0x080fe200078fdaff */
[----:B------:R-:W-:Y:S01]  /*8200*/  STS.U16 [R40+0xc], R26 ;  /* 0x00000c1a28007388 */ /* 0x000fe20000000400 */
[-C--:B------:R-:W-:Y:S02]  /*8210*/  LEA R44, R59, R104.reuse, 0x1 ;  /* 0x000000683b2c7211 */ /* 0x080fe400078e08ff */
[----:B------:R-:W-:Y:S01]  /*8220*/  ISETP.NE.AND P6, PT, R105, RZ, PT ;  /* 0x000000ff6900720c */ /* 0x000fe20003fc5270 */
[----:B------:R-:W-:Y:S01]  /*8230*/  IMAD R46, R75, 0x2, R104 ;  /* 0x000000024b2e7824 */ /* 0x000fe200078e0268 */
[----:B------:R-:W-:Y:S01]  /*8240*/  LEA.HI.SX32 R83, R74, R83, 0x1b ;  /* 0x000000534a537211 */ /* 0x000fe200078fdaff */
[----:B------:R-:W-:Y:S01]  /*8250*/  STS.U16 [R41+0xe], R25 ;  /* 0x00000e1929007388 */ /* 0x000fe20000000400 */
[-C--:B------:R-:W-:Y:S01]  /*8260*/  LEA R45, R69, R104.reuse, 0x1 ;  /* 0x00000068452d7211 */ /* 0x080fe200078e08ff */
[----:B------:R-:W-:Y:S01]  /*8270*/  ULEA UR7, UR16, UR7, 0x18 ;  /* 0x0000000710077291 */ /* 0x000fe2000f8ec03f */
[----:B------:R-:W-:Y:S01]  /*8280*/  LEA R47, R77, R104, 0x1 ;  /* 0x000000684d2f7211 */ /* 0x000fe200078e08ff */
[----:B------:R0:W-:Y:S01]  /*8290*/  STS.U16 [R42+0x10], R24 ;  /* 0x000010182a007388 */ /* 0x0001e20000000400 */
[----:B------:R-:W-:-:S02]  /*82a0*/  PRMT R19, R20, 0x7632, R19 ;  /* 0x0000763214137816 */ /* 0x000fc40000000013 */
[-C--:B------:R-:W-:Y:S01]  /*82b0*/  LEA R48, R79, R104.reuse, 0x1 ;  /* 0x000000684f307211 */ /* 0x080fe200078e08ff */
[----:B------:R-:W-:Y:S01]  /*82c0*/  STS.U16 [R43+0x12], R23 ;  /* 0x000012172b007388 */ /* 0x000fe20000000400 */
[----:B------:R-:W-:Y:S02]  /*82d0*/  LEA R49, R83, R104, 0x1 ;  /* 0x0000006853317211 */ /* 0x000fe400078e08ff */
[C---:B------:R-:W-:Y:S01]  /*82e0*/  PRMT R21, R18.reuse, 0x7632, R21 ;  /* 0x0000763212157816 */ /* 0x040fe20000000015 */
[----:B------:R-:W-:Y:S01]  /*82f0*/  STS.U16 [R44+0x14], R22 ;  /* 0x000014162c007388 */ /* 0x000fe20000000400 */
[----:B0-----:R-:W-:-:S03]  /*8300*/  PRMT R24, R18, 0x7610, R24 ;  /* 0x0000761012187816 */ /* 0x001fc60000000018 */
[----:B------:R-:W-:Y:S01]  /*8310*/  STS.U16 [R45+0x16], R29 ;  /* 0x0000161d2d007388 */ /* 0x000fe20000000400 */
[----:B------:R-:W-:Y:S02]  /*8320*/  SHF.L.U32 R31, R31, 0x10, RZ ;  /* 0x000000101f1f7819 */ /* 0x000fe400000006ff */
[----:B------:R-:W-:Y:S01]  /*8330*/  SHF.L.U32 R33, R33, 0x10, RZ ;  /* 0x0000001021217819 */ /* 0x000fe200000006ff */
[----:B------:R-:W-:Y:S01]  /*8340*/  STS.U16 [R46+0x18], R20 ;  /* 0x000018142e007388 */ /* 0x000fe20000000400 */
[----:B------:R-:W-:-:S03]  /*8350*/  MOV R25, UR32 ;  /* 0x0000002000197c02 */ /* 0x000fc60008000f00 */
[----:B------:R-:W-:Y:S01]  /*8360*/  STS.U16 [R47+0x1a], R19 ;  /* 0x00001a132f007388 */ /* 0x000fe20000000400 */
[----:B------:R-:W-:Y:S01]  /*8370*/  @!P4 FMUL.FTZ R66, R66, R85 ;  /* 0x000000554242c220 */ /* 0x000fe20000410000 */
[----:B------:R-:W-:Y:S02]  /*8380*/  @!P2 FMUL.FTZ R68, R68, R87 ;  /* 0x000000574444a220 */ /* 0x000fe40000410000 */
[----:B------:R-:W-:Y:S01]  /*8390*/  STS.U16 [R48+0x1c], R24 ;  /* 0x00001c1830007388 */ /* 0x000fe20000000400 */
[----:B------:R-:W-:-:S03]  /*83a0*/  FADD.FTZ R26, R33, UR5 ;  /* 0x00000005211a7e21 */ /* 0x000fc60008010000 */
[----:B------:R0:W-:Y:S01]  /*83b0*/  STS.U16 [R49+0x1e], R21 ;  /* 0x00001e1531007388 */ /* 0x0001e20000000400 */
[----:B------:R-:W-:-:S03]  /*83c0*/  NOP ;  /* 0x0000000000007918 */ /* 0x000fc60000000000 */
[----:B------:R-:W-:Y:S01]  /*83d0*/  LDS.U16 R27, [R118] ;  /* 0x00000000761b7984 */ /* 0x000fe20000000400 */
[----:B0-----:R-:W-:-:S03]  /*83e0*/  FADD.FTZ R21, R31, UR5 ;  /* 0x000000051f157e21 */ /* 0x001fc60008010000 */
        /* <DEDUP_REMOVED lines=16> */
[----:B-1----:R-:W-:Y:S01]  /*84f0*/  SHF.L.U32 R2, R2, 0x10, RZ ;  /* 0x0000001002027819 */ /* 0x002fe200000006ff */
[----:B------:R-:W-:Y:S01]  /*8500*/  IMAD.U32 R3, R3, 0x10000, RZ ;  /* 0x0001000003037824 */ /* 0x000fe200078e00ff */
[----:B--2---:R-:W-:-:S03]  /*8510*/  SHF.L.U32 R30, R30, 0x10, RZ ;  /* 0x000000101e1e7819 */ /* 0x004fc600000006ff */
[----:B------:R-:W-:Y:S01]  /*8520*/  FADD.FTZ R2, R2, UR5 ;  /* 0x0000000502027e21 */ /* 0x000fe20008010000 */
[----:B------:R-:W-:Y:S01]  /*8530*/  MOV R104, UR7 ;  /* 0x0000000700687c02 */ /* 0x000fe20008000f00 */
[----:B---3--:R-:W-:Y:S01]  /*8540*/  @!P0 FMUL.FTZ R65, R65, R76 ;  /* 0x0000004c41418220 */ /* 0x008fe20000410000 */
[----:B------:R-:W-:Y:S01]  /*8550*/  FADD.FTZ R3, R3, UR5 ;  /* 0x0000000503037e21 */ /* 0x000fe20008010000 */
[----:B------:R-:W-:Y:S01]  /*8560*/  FADD.FTZ R30, R30, UR5 ;  /* 0x000000051e1e7e21 */ /* 0x000fe20008010000 */
[----:B------:R-:W-:Y:S01]  /*8570*/  FSETP.GTU.FTZ.AND P0, PT, R2, 20, PT ;  /* 0x41a000000200780b */ /* 0x000fe20003f1c000 */
[----:B------:R-:W-:Y:S01]  /*8580*/  @!P1 FMUL.FTZ R70, R70, R91 ;  /* 0x0000005b46469220 */ /* 0x000fe20000410000 */
[----:B------:R-:W-:Y:S01]  /*8590*/  BAR.SYNC.DEFER_BLOCKING 0x0 ;  /* 0x0000000000007b1d */ /* 0x000fe20000010000 */
[----:B------:R-:W-:Y:S02]  /*85a0*/  FSETP.GTU.FTZ.AND P1, PT, R3, 20, PT ;  /* 0x41a000000300780b */ /* 0x000fe40003f3c000 */
[----:B------:R-:W-:Y:S01]  /*85b0*/  FSETP.GTU.FTZ.AND P2, PT, R30, 20, PT ;  /* 0x41a000001e00780b */ /* 0x000fe20003f5c000 */
[----:B------:R-:W-:Y:S01]  /*85c0*/  @!P3 FMUL.FTZ R67, R67, R78 ;  /* 0x0000004e4343b220 */ /* 0x000fe20000410000 */
[----:B------:R-:W-:-:S02]  /*85d0*/  MOV R20, UR17 ;  /* 0x0000001100147c02 */ /* 0x000fc40008000f00 */
[----:B------:R-:W-:-:S04]  /*85e0*/  SHF.R.S32.HI R23, RZ, 0x1f, R34 ;  /* 0x0000001fff177819 */ /* 0x000fc80000011422 */
[----:B------:R-:W-:Y:S01]  /*85f0*/  @!P0 FMUL.FTZ R18, R2, -1.4426950216293334961 ;  /* 0xbfb8aa3b02128820 */ /* 0x000fe20000410000 */
[----:B------:R-:W-:Y:S01]  /*8600*/  IADD3 R2, P3, R34, UR17, RZ ;  /* 0x0000001122027c10 */ /* 0x000fe2000ff7e0ff */
[----:B------:R-:W0:Y:S01]  /*8610*/  LDS R91, [R104+0x1080] ;  /* 0x00108000685b7984 */ /* 0x000e220000000800 */
[----:B------:R-:W-:Y:S02]  /*8620*/  @!P1 FMUL.FTZ R19, R3, -1.4426950216293334961 ;  /* 0xbfb8aa3b03139820 */ /* 0x000fe40000410000 */
[----:B------:R-:W-:Y:S01]  /*8630*/  LEA.HI.X.SX32 R3, R20, R23, 0x1, P3 ;  /* 0x0000001714037211 */ /* 0x000fe200018f0eff */
[----:B------:R-:W-:Y:S01]  /*8640*/  @!P2 FMUL.FTZ R20, R30, -1.4426950216293334961 ;  /* 0xbfb8aa3b1e14a820 */ /* 0x000fe20000410000 */
[----:B------:R-:W-:Y:S01]  /*8650*/  FSETP.GTU.FTZ.AND P3, PT, R21, 20, PT ;  /* 0x41a000001500780b */ /* 0x000fe20003f7c000 */
[----:B------:R-:W1:Y:S01]  /*8660*/  @!P0 MUFU.EX2 R18, R18 ;  /* 0x0000001200128308 */ /* 0x000e620000000800 */
[----:B------:R-:W-:Y:S01]  /*8670*/  FSETP.GTU.FTZ.AND P5, PT, R26, 20, PT ;  /* 0x41a000001a00780b */ /* 0x000fe20003fbc000 */
[----:B------:R-:W-:-:S06]  /*8680*/  IMAD.U32 R32, R32, 0x10000, RZ ;  /* 0x0001000020207824 */ /* 0x000fcc00078e00ff */
[----:B------:R-:W2:Y:S08]  /*8690*/  @!P1 MUFU.EX2 R19, R19 ;  /* 0x0000001300139308 */ /* 0x000eb00000000800 */
[----:B------:R-:W3:Y:S01]  /*86a0*/  @!P2 MUFU.EX2 R20, R20 ;  /* 0x000000140014a308 */ /* 0x000ee20000000800 */
[----:B------:R-:W-:Y:S01]  /*86b0*/  FADD.FTZ R32, R32, UR5 ;  /* 0x0000000520207e21 */ /* 0x000fe20008010000 */
[----:B------:R-:W-:Y:S01]  /*86c0*/  @!P3 FMUL.FTZ R21, R21, -1.4426950216293334961 ;  /* 0xbfb8aa3b1515b820 */ /* 0x000fe20000410000 */
[----:B------:R-:W-:Y:S01]  /*86d0*/  @!P5 FMUL.FTZ R26, R26, -1.4426950216293334961 ;  /* 0xbfb8aa3b1a1ad820 */ /* 0x000fe20000410000 */
[----:B-1----:R-:W-:-:S02]  /*86e0*/  @!P0 FADD.FTZ R18, R18, 1 ;  /* 0x3f80000012128421 */ /* 0x002fc40000010000 */
[----:B------:R-:W-:Y:S02]  /*86f0*/  FSETP.GTU.FTZ.AND P4, PT, R32, 20, PT ;  /* 0x41a000002000780b */ /* 0x000fe40003f9c000 */
[----:B------:R-:W1:Y:S01]  /*8700*/  @!P3 MUFU.EX2 R21, R21 ;  /* 0x000000150015b308 */ /* 0x000e620000000800 */
[----:B--2---:R-:W-:Y:S01]  /*8710*/  @!P1 FADD.FTZ R19, R19, 1 ;  /* 0x3f80000013139421 */ /* 0x004fe20000010000 */
[----:B------:R-:W-:Y:S01]  /*8720*/  UIMAD UR26, UR27, UR34, URZ ;  /* 0x000000221b1a72a4 */ /* 0x000fe2000f8e023f */
[----:B---3--:R-:W-:Y:S01]  /*8730*/  @!P2 FADD.FTZ R20, R20, 1 ;  /* 0x3f8000001414a421 */ /* 0x008fe20000010000 */
[----:B0-----:R-:W-:-:S04]  /*8740*/  ISETP.GE.AND P6, PT, R34, R91, PT ;  /* 0x0000005b2200720c */ /* 0x001fc80003fc6270 */
[----:B------:R-:W0:Y:S01]  /*8750*/  @!P5 MUFU.EX2 R26, R26 ;  /* 0x0000001a001ad308 */ /* 0x000e220000000800 */
[----:B------:R-:W-:Y:S02]  /*8760*/  UIMAD UR27, UR27, UR30, URZ ;  /* 0x0000001e1b1b72a4 */ /* 0x000fe4000f8e023f */
[----:B------:R-:W-:-:S05]  /*8770*/  UIMAD.WIDE.U32 UR16, UR53, UR34, URZ ;  /* 0x00000022351072a5 */ /* 0x000fca000f8e003f */
[----:B------:R-:W2:Y:S01]  /*8780*/  @!P0 MUFU.RCP R28, R18 ;  /* 0x00000012001c8308 */ /* 0x000ea20000001000 */
[----:B------:R-:W-:-:S07]  /*8790*/  UIMAD UR28, UR53, UR35, UR26 ;  /* 0x00000023351c72a4 */ /* 0x000fce000f8e021a */
[----:B------:R-:W3:Y:S01]  /*87a0*/  @!P1 MUFU.RCP R93, R19 ;  /* 0x00000013005d9308 */ /* 0x000ee20000001000 */
[----:B------:R-:W-:-:S07]  /*87b0*/  @!P4 FMUL.FTZ R22, R32, -1.4426950216293334961 ;  /* 0xbfb8aa3b2016c820 */ /* 0x000fce0000410000 */
[----:B------:R-:W4:Y:S01]  /*87c0*/  @!P2 MUFU.RCP R30, R20 ;  /* 0x00000014001ea308 */ /* 0x000f220000001000 */
[----:B------:R-:W-:Y:S01]  /*87d0*/  UIMAD UR26, UR53, UR31, UR27 ;  /* 0x0000001f351a72a4 */ /* 0x000fe2000f8e021b */
[----:B------:R-:W-:Y:S01]  /*87e0*/  BSSY B0, `(.L_x_185) ;  /* 0x0000013000007945 */ /* 0x000fe20003800000 */
[----:B------:R-:W-:Y:S02]  /*87f0*/  USHF.R.S32.HI UR7, URZ, 0x1f, UR8 ;  /* 0x0000001f3f077899 */ /* 0x000fe40008011408 */
[----:B------:R-:W-:-:S03]  /*8800*/  UIADD3 UR27, UR17, UR28, URZ ;  /* 0x0000001c111b7290 */ /* 0x000fc6000fffe03f */
[----:B------:R1:W0:Y:S02]  /*8810*/  @!P4 MUFU.EX2 R24, R22 ;  /* 0x000000160018c308 */ /* 0x0002240000000800 */
[----:B-1----:R-:W-:Y:S01]  /*8820*/  @!P3 FADD.FTZ R22, R21, 1 ;  /* 0x3f8000001516b421 */ /* 0x002fe20000010000 */
[----:B--234-:R-:W-:Y:S06]  /*8830*/  @P6 BRA `(.L_x_186) ;  /* 0x0000000000346947 */ /* 0x01cfec0003800000 */
        /* <DEDUP_REMOVED lines=13> */
.L_x_186:
[----:B------:R-:W-:Y:S05]  /*8910*/  BSYNC B0 ;  /* 0x0000000000007941 */ /* 0x000fea0003800000 */
.L_x_185:
[----:B------:R-:W2:Y:S01]  /*8920*/  LDL.LU R32, [R1+0x48] ;  /* 0x0000480001207983 */ /* 0x000ea20000300800 */
[----:B------:R-:W3:Y:S01]  /*8930*/  @!P3 MUFU.RCP R19, R22 ;  /* 0x000000160013b308 */ /* 0x000ee20000001000 */
[----:B------:R-:W-:Y:S01]  /*8940*/  ULDC.64 UR28, c[0x0][0x390] ;  /* 0x0000e400001c7ab9 */ /* 0x000fe20000000a00 */
[----:B------:R-:W-:Y:S01]  /*8950*/  UMOV UR17, UR27 ;  /* 0x0000001b00117c82 */ /* 0x000fe20008000000 */
[----:B------:R-:W-:Y:S01]  /*8960*/  ULDC UR31, c[0x0][0x224] ;  /* 0x00008900001f7ab9 */ /* 0x000fe20000000800 */
[----:B------:R-:W-:Y:S01]  /*8970*/  UIMAD.WIDE.U32 UR16, UR8, UR28, UR16 ;  /* 0x0000001c081072a5 */ /* 0x000fe2000f8e0010 */
[----:B0-----:R-:W-:Y:S01]  /*8980*/  @!P4 FADD.FTZ R24, R24, 1 ;  /* 0x3f8000001818c421 */ /* 0x001fe20000010000 */
[----:B------:R-:W-:Y:S01]  /*8990*/  UIMAD UR28, UR7, UR28, URZ ;  /* 0x0000001c071c72a4 */ /* 0x000fe2000f8e023f */
[----:B------:R-:W-:Y:S01]  /*89a0*/  @!P5 FADD.FTZ R26, R26, 1 ;  /* 0x3f8000001a1ad421 */ /* 0x000fe20000010000 */
[----:B------:R-:W-:Y:S01]  /*89b0*/  USHF.L.U32 UR31, UR31, 0xb, URZ ;  /* 0x0000000b1f1f7899 */ /* 0x000fe2000800063f */
[----:B------:R-:W-:Y:S01]  /*89c0*/  @!P0 FMUL.FTZ R73, R73, R28 ;  /* 0x0000001c49498220 */ /* 0x000fe20000410000 */
[----:B------:R-:W-:Y:S01]  /*89d0*/  UIMAD UR28, UR8, UR29, UR28 ;  /* 0x0000001d081c72a4 */ /* 0x000fe2000f8e021c */
[----:B------:R-:W0:Y:S01]  /*89e0*/  @!P4 MUFU.RCP R24, R24 ;  /* 0x000000180018c308 */ /* 0x000e220000001000 */
[----:B------:R-:W-:Y:S01]  /*89f0*/  UIMAD UR29, UR6, -0x800, UR31 ;  /* 0xfffff800061d78a4 */ /* 0x000fe2000f8e021f */
[----:B------:R-:W-:Y:S01]  /*8a00*/  @!P1 FMUL.FTZ R80, R80, R93 ;  /* 0x0000005d50509220 */ /* 0x000fe20000410000 */
[----:B------:R-:W-:Y:S01]  /*8a10*/  ULDC.64 UR32, c[0x0][0x3e0] ;  /* 0x0000f80000207ab9 */ /* 0x000fe20000000a00 */
[----:B------:R-:W-:Y:S01]  /*8a20*/  @!P2 FMUL.FTZ R81, R81, R30 ;  /* 0x0000001e5151a220 */ /* 0x000fe20000410000 */
[----:B------:R-:W-:Y:S01]  /*8a30*/  UIADD3 UR27, UP0, UR29, UR16, URZ ;  /* 0x000000101d1b7290 */ /* 0x000fe2000ff1e03f */
[----:B------:R-:W-:Y:S01]  /*8a40*/  LEA R18, P0, R34, UR32, 0x1 ;  /* 0x0000002022127c11 */ /* 0x000fe2000f8008ff */
[----:B------:R-:W-:Y:S01]  /*8a50*/  USHF.R.S32.HI UR31, URZ, 0x1f, UR29 ;  /* 0x0000001f3f1f7899 */ /* 0x000fe2000801141d */
[----:B-1----:R-:W1:Y:S01]  /*8a60*/  @!P5 MUFU.RCP R21, R26 ;  /* 0x0000001a0015d308 */ /* 0x002e620000001000 */
[----:B---3--:R-:W-:Y:S01]  /*8a70*/  @!P3 FMUL.FTZ R88, R88, R19 ;  /* 0x000000135858b220 */ /* 0x008fe20000410000 */
[----:B------:R-:W-:Y:S01]  /*8a80*/  LEA.HI.X R19, R34, UR33, R23, 0x1, P0 ;  /* 0x0000002122137c11 */ /* 0x000fe200080f0c17 */
[----:B------:R-:W-:Y:S01]  /*8a90*/  UIADD3.X UR16, UR31, UR28, UR17, UP0, !UPT ;  /* 0x0000001c1f107290 */ /* 0x000fe200087fe411 */
[----:B------:R-:W-:Y:S01]  /*8aa0*/  MOV R20, UR27 ;  /* 0x0000001b00147c02 */ /* 0x000fe20008000f00 */
[----:B------:R-:W-:Y:S01]  /*8ab0*/  BSSY B0, `(.L_x_187) ;  /* 0x0000080000007945 */ /* 0x000fe20003800000 */
[----:B------:R-:W-:-:S02]  /*8ac0*/  ISETP.GE.AND P2, PT, R16, R91, PT ;  /* 0x0000005b1000720c */ /* 0x000fc40003f46270 */
[-C--:B------:R-:W-:Y:S01]  /*8ad0*/  ISETP.GE.AND P0, PT, R17, R91.reuse, PT ;  /* 0x0000005b1100720c */ /* 0x080fe20003f06270 */
[----:B0-----:R-:W-:Y:S01]  /*8ae0*/  @!P4 FMUL.FTZ R89, R89, R24 ;  /* 0x000000185959c220 */ /* 0x001fe20000410000 */
[-C--:B------:R-:W-:Y:S02]  /*8af0*/  ISETP.GE.AND P1, PT, R0, R91.reuse, PT ;  /* 0x0000005b0000720c */ /* 0x080fe40003f26270 */
[----:B------:R-:W-:Y:S02]  /*8b00*/  LEA R18, P3, R20, R18, 0x1 ;  /* 0x0000001214127211 */ /* 0x000fe400078608ff */
[----:B------:R-:W-:Y:S01]  /*8b10*/  MOV R22, UR16 ;  /* 0x0000001000167c02 */ /* 0x000fe20008000f00 */
[----:B------:R-:W-:Y:S01]  /*8b20*/  UIMAD.WIDE.U32 UR16, UR53, UR30, URZ ;  /* 0x0000001e351072a5 */ /* 0x000fe2000f8e003f */
[----:B------:R-:W-:Y:S01]  /*8b30*/  ISETP.GE.AND P4, PT, R4, R91, PT ;  /* 0x0000005b0400720c */ /* 0x000fe20003f86270 */
[----:B-1----:R-:W-:Y:S01]  /*8b40*/  @!P5 FMUL.FTZ R90, R90, R21 ;  /* 0x000000155a5ad220 */ /* 0x002fe20000410000 */
[----:B------:R-:W-:Y:S01]  /*8b50*/  LEA.HI.X R19, R20, R19, R22, 0x1, P3 ;  /* 0x0000001314137211 */ /* 0x000fe200018f0c16 */
[----:B------:R-:W-:Y:S01]  /*8b60*/  UIADD3 UR27, UR17, UR26, URZ ;  /* 0x0000001a111b7290 */ /* 0x000fe2000fffe03f */
[----:B------:R-:W-:-:S02]  /*8b70*/  ISETP.GE.AND P3, PT, R5, R91, PT ;  /* 0x0000005b0500720c */ /* 0x000fc40003f66270 */
[-C--:B------:R-:W-:Y:S01]  /*8b80*/  ISETP.GE.AND P5, PT, R6, R91.reuse, PT ;  /* 0x0000005b0600720c */ /* 0x080fe20003fa6270 */
[----:B------:R-:W-:Y:S01]  /*8b90*/  @!P2 STG.E.U16 desc[UR18][R18.64+-0xfc0], R29 ;  /* 0xfff0401d1200a986 */ /* 0x000fe2000c101512 */
[-C--:B------:R-:W-:Y:S02]  /*8ba0*/  ISETP.GE.AND P2, PT, R7, R91.reuse, PT ;  /* 0x0000005b0700720c */ /* 0x080fe40003f46270 */
[----:B------:R-:W-:Y:S01]  /*8bb0*/  ISETP.NE.AND P6, PT, R105, RZ, PT ;  /* 0x000000ff6900720c */ /* 0x000fe20003fc5270 */
[----:B------:R-:W-:Y:S01]  /*8bc0*/  @!P0 STG.E.U16 desc[UR18][R18.64+-0xf80], R31 ;  /* 0xfff0801f12008986 */ /* 0x000fe2000c101512 */
[----:B------:R-:W-:-:S03]  /*8bd0*/  ISETP.GE.AND P0, PT, R8, R91, PT ;  /* 0x0000005b0800720c */ /* 0x000fc60003f06270 */
        /* <DEDUP_REMOVED lines=14> */
[----:B------:R-:W-:Y:S04]  /*8cc0*/  @!P3 STG.E.U16 desc[UR18][R18.64+-0xd80], R75 ;  /* 0xfff2804b1200b986 */ /* 0x000fe8000c101512 */
[----:B------:R-:W-:Y:S04]  /*8cd0*/  @!P4 STG.E.U16 desc[UR18][R18.64+-0xd40], R77 ;  /* 0xfff2c04d1200c986 */ /* 0x000fe8000c101512 */
[----:B------:R-:W-:Y:S04]  /*8ce0*/  @!P5 STG.E.U16 desc[UR18][R18.64+-0xd00], R79 ;  /* 0xfff3004f1200d986 */ /* 0x000fe8000c101512 */
[----:B------:R-:W-:Y:S04]  /*8cf0*/  @!P2 STG.E.U16 desc[UR18][R18.64+-0xcc0], R83 ;  /* 0xfff340531200a986 */ /* 0x000fe8000c101512 */
[----:B------:R-:W-:Y:S04]  /*8d00*/  @!P0 STG.E.U16 desc[UR18][R18.64+-0xc80], R85 ;  /* 0xfff3805512008986 */ /* 0x000fe8000c101512 */
[----:B------:R0:W-:Y:S02]  /*8d10*/  @!P1 STG.E.U16 desc[UR18][R18.64+-0xc40], R87 ;  /* 0xfff3c05712009986 */ /* 0x0001e4000c101512 */
[----:B0-----:R-:W-:-:S02]  /*8d20*/  F2FP.BF16.F32.PACK_AB R18, R70, R68 ;  /* 0x000000444612723e */ /* 0x001fc400000010ff */
[----:B------:R-:W-:Y:S02]  /*8d30*/  F2FP.BF16.F32.PACK_AB R19, R72, R71 ;  /* 0x000000474813723e */ /* 0x000fe400000010ff */
[----:B------:R-:W-:Y:S02]  /*8d40*/  PRMT R27, R18, 0x7610, R27 ;  /* 0x00007610121b7816 */ /* 0x000fe4000000001b */
[C---:B------:R-:W-:Y:S02]  /*8d50*/  PRMT R28, R19.reuse, 0x7610, R28 ;  /* 0x00007610131c7816 */ /* 0x040fe4000000001c */
[----:B------:R-:W-:Y:S02]  /*8d60*/  PRMT R29, R19, 0x7632, R29 ;  /* 0x00007632131d7816 */ /* 0x000fe4000000001d */
[----:B------:R-:W-:-:S04]  /*8d70*/  F2FP.BF16.F32.PACK_AB R19, R90, R89 ;  /* 0x000000595a13723e */ /* 0x000fc800000010ff */
[----:B------:R-:W-:Y:S01]  /*8d80*/  PRMT R30, R19, 0x7632, R30 ;  /* 0x00007632131e7816 */ /* 0x000fe2000000001e */
[----:B--2---:R-:W-:Y:S01]  /*8d90*/  FADD.FTZ R21, R61, R32 ;  /* 0x000000203d157221 */ /* 0x004fe20000010000 */
[----:B------:R-:W-:Y:S01]  /*8da0*/  F2FP.BF16.F32.PACK_AB R61, R62, R61 ;  /* 0x0000003d3e3d723e */ /* 0x000fe200000010ff */
[----:B------:R-:W-:Y:S02]  /*8db0*/  BAR.SYNC.DEFER_BLOCKING 0x0 ;  /* 0x0000000000007b1d */ /* 0x000fe40000010000 */
[----:B------:R-:W-:Y:S01]  /*8dc0*/  FADD.FTZ R20, R21, R62 ;  /* 0x0000003e15147221 */ /* 0x000fe20000010000 */
[----:B------:R-:W-:-:S03]  /*8dd0*/  PRMT R22, R61, 0x7632, R22 ;  /* 0x000076323d167816 */ /* 0x000fc60000000016 */
[----:B------:R-:W-:Y:S01]  /*8de0*/  FADD.FTZ R20, R20, R63 ;  /* 0x0000003f14147221 */ /* 0x000fe20000010000 */
[----:B------:R-:W-:-:S03]  /*8df0*/  F2FP.BF16.F32.PACK_AB R63, R65, R63 ;  /* 0x0000003f413f723e */ /* 0x000fc600000010ff */
[----:B------:R-:W-:Y:S01]  /*8e00*/  FADD.FTZ R21, R20, R65 ;  /* 0x0000004114157221 */ /* 0x000fe20000010000 */
[----:B------:R-:W-:-:S03]  /*8e10*/  PRMT R24, R63, 0x7632, R24 ;  /* 0x000076323f187816 */ /* 0x000fc60000000018 */
[----:B------:R-:W-:Y:S01]  /*8e20*/  FADD.FTZ R20, R21, R66 ;  /* 0x0000004215147221 */ /* 0x000fe20000010000 */
[----:B------:R-:W-:Y:S02]  /*8e30*/  F2FP.BF16.F32.PACK_AB R66, R67, R66 ;  /* 0x000000424342723e */ /* 0x000fe400000010ff */
[----:B------:R-:W-:Y:S01]  /*8e40*/  F2FP.BF16.F32.PACK_AB R21, R80, R73 ;  /* 0x000000495015723e */ /* 0x000fe200000010ff */
[----:B------:R-:W-:Y:S01]  /*8e50*/  FADD.FTZ R67, R20, R67 ;  /* 0x0000004314437221 */ /* 0x000fe20000010000 */
[----:B------:R-:W-:-:S03]  /*8e60*/  PRMT R26, R66, 0x7632, R26 ;  /* 0x00007632421a7816 */ /* 0x000fc6000000001a */
[----:B------:R-:W-:Y:S01]  /*8e70*/  FADD.FTZ R67, R67, R68 ;  /* 0x0000004443437221 */ /* 0x000fe20000010000 */
[----:B------:R-:W-:Y:S03]  /*8e80*/  STS.U16 [R103], R61 ;  /* 0x0000003d67007388 */ /* 0x000fe60000000400 */
[----:B------:R-:W-:Y:S01]  /*8e90*/  FADD.FTZ R70, R67, R70 ;  /* 0x0000004643467221 */ /* 0x000fe20000010000 */
[----:B------:R0:W-:Y:S03]  /*8ea0*/  STS.U16 [R35+0x2], R22 ;  /* 0x0000021623007388 */ /* 0x0001e60000000400 */
[----:B------:R-:W-:Y:S01]  /*8eb0*/  FADD.FTZ R71, R70, R71 ;  /* 0x0000004746477221 */ /* 0x000fe20000010000 */
[----:B------:R-:W-:Y:S03]  /*8ec0*/  STS.U16 [R36+0x4], R63 ;  /* 0x0000043f24007388 */ /* 0x000fe60000000400 */
[----:B------:R-:W-:Y:S01]  /*8ed0*/  FADD.FTZ R72, R71, R72 ;  /* 0x0000004847487221 */ /* 0x000fe20000010000 */
[----:B------:R1:W-:Y:S01]  /*8ee0*/  STS.U16 [R37+0x6], R24 ;  /* 0x0000061825007388 */ /* 0x0003e20000000400 */
[----:B0-----:R-:W-:-:S02]  /*8ef0*/  PRMT R22, R18, 0x7632, R22 ;  /* 0x0000763212167816 */ /* 0x001fc40000000016 */
[----:B------:R-:W-:Y:S01]  /*8f00*/  FADD.FTZ R73, R72, R73 ;  /* 0x0000004948497221 */ /* 0x000fe20000010000 */
[----:B------:R-:W-:Y:S01]  /*8f10*/  STS.U16 [R38+0x8], R66 ;  /* 0x0000084226007388 */ /* 0x000fe20000000400 */
[----:B------:R-:W-:Y:S02]  /*8f20*/  F2FP.BF16.F32.PACK_AB R18, R88, R81 ;  /* 0x000000515812723e */ /* 0x000fe400000010ff */
[----:B------:R-:W-:Y:S01]  /*8f30*/  FADD.FTZ R80, R73, R80 ;  /* 0x0000005049507221 */ /* 0x000fe20000010000 */
[----:B------:R0:W-:Y:S01]  /*8f40*/  STS.U16 [R39+0xa], R26 ;  /* 0x00000a1a27007388 */ /* 0x0001e20000000400 */
[----:B-1----:R-:W-:Y:S02]  /*8f50*/  PRMT R24, R21, 0x7632, R24 ;  /* 0x0000763215187816 */ /* 0x002fe40000000018 */
[----:B------:R-:W-:Y:S01]  /*8f60*/  FADD.FTZ R81, R80, R81 ;  /* 0x0000005150517221 */ /* 0x000fe20000010000 */
[----:B------:R-:W-:Y:S03]  /*8f70*/  STS.U16 [R40+0xc], R27 ;  /* 0x00000c1b28007388 */ /* 0x000fe60000000400 */
[----:B------:R-:W-:Y:S01]  /*8f80*/  FADD.FTZ R88, R81, R88 ;  /* 0x0000005851587221 */ /* 0x000fe20000010000 */
[----:B------:R-:W-:Y:S01]  /*8f90*/  STS.U16 [R41+0xe], R22 ;  /* 0x00000e1629007388 */ /* 0x000fe20000000400 */
[----:B0-----:R-:W-:-:S02]  /*8fa0*/  PRMT R26, R18, 0x7632, R26 ;  /* 0x00007632121a7816 */ /* 0x001fc4000000001a */
[----:B------:R-:W-:Y:S01]  /*8fb0*/  FADD.FTZ R89, R88, R89 ;  /* 0x0000005958597221 */ /* 0x000fe20000010000 */
[----:B------:R-:W-:Y:S04]  /*8fc0*/  STS.U16 [R42+0x10], R28 ;  /* 0x0000101c2a007388 */ /* 0x000fe80000000400 */
[----:B------:R-:W-:Y:S04]  /*8fd0*/  STS.U16 [R43+0x12], R29 ;  /* 0x0000121d2b007388 */ /* 0x000fe80000000400 */
[----:B------:R-:W-:Y:S04]  /*8fe0*/  STS.U16 [R44+0x14], R21 ;  /* 0x000014152c007388 */ /* 0x000fe80000000400 */
[----:B------:R-:W-:Y:S04]  /*8ff0*/  STS.U16 [R45+0x16], R24 ;  /* 0x000016182d007388 */ /* 0x000fe80000000400 */
        /* <DEDUP_REMOVED lines=30> */
[----:B------:R-:W-:Y:S01]  /*91e0*/  MOV R19, UR30 ;  /* 0x0000001e00137c02 */ /* 0x000fe20008000f00 */
[----:B------:R-:W-:Y:S02]  /*91f0*/  ULDC.64 UR32, c[0x0][0x3b0] ;  /* 0x0000ec0000207ab9 */ /* 0x000fe40000000a00 */
[----:B------:R-:W-:Y:S02]  /*9200*/  UIMAD UR28, UR7, UR32, URZ ;  /* 0x00000020071c72a4 */ /* 0x000fe4000f8e023f */
[----:B------:R-:W-:Y:S01]  /*9210*/  IMAD.WIDE.U32 R2, R19, UR53, R2 ;  /* 0x0000003513027c25 */ /* 0x000fe2000f8e0002 */
[----:B------:R-:W-:Y:S01]  /*9220*/  MOV R19, UR32 ;  /* 0x0000002000137c02 */ /* 0x000fe20008000f00 */
[----:B------:R-:W-:Y:S02]  /*9230*/  UIMAD UR28, UR8, UR33, UR28 ;  /* 0x00000021081c72a4 */ /* 0x000fe4000f8e021c */
[----:B------:R-:W-:Y:S01]  /*9240*/  VIADD R3, R3, UR26 ;  /* 0x0000001a03037c36 */ /* 0x000fe20008000000 */
[----:B------:R-:W-:Y:S01]  /*9250*/  ULDC.64 UR32, c[0x0][0x3f0] ;  /* 0x0000fc0000207ab9 */ /* 0x000fe20000000a00 */
[----:B------:R-:W-:-:S05]  /*9260*/  IMAD.WIDE.U32 R2, R19, UR8, R2 ;  /* 0x0000000813027c25 */ /* 0x000fca000f8e0002 */
[----:B------:R-:W-:Y:S02]  /*9270*/  IADD3 R3, R3, UR28, RZ ;  /* 0x0000001c03037c10 */ /* 0x000fe4000fffe0ff */
[----:B------:R-:W-:-:S04]  /*9280*/  LEA R18, P0, R2, UR32, 0x1 ;  /* 0x0000002002127c11 */ /* 0x000fc8000f8008ff */
[----:B------:R-:W-:-:S05]  /*9290*/  LEA.HI.X R19, R2, UR33, R3, 0x1, P0 ;  /* 0x0000002102137c11 */ /* 0x000fca00080f0c03 */
[----:B------:R0:W-:Y:S04]  /*92a0*/  STG.E.U16 desc[UR18][R18.64], R21 ;  /* 0x0000001512007986 */ /* 0x0001e8000c101512 */
.L_x_188:
[----:B------:R-:W-:Y:S05]  /*92b0*/  BSYNC B0 ;  /* 0x0000000000007941 */ /* 0x000fea0003800000 */
.L_x_187:
        /* <DEDUP_REMOVED lines=14> */
[----:B0-----:R-:W-:Y:S01]  /*93a0*/  MOV R18, UR7 ;  /* 0x0000000700127c02 */ /* 0x001fe20008000f00 */
[----:B------:R-:W-:Y:S01]  /*93b0*/  UISETP.GT.AND UP0, UPT, UR15, 0x1, UPT ;  /* 0x000000010f00788c */ /* 0x000fe2000bf04270 */
[-C--:B------:R-:W-:Y:S01]  /*93c0*/  ISETP.GE.AND P6, PT, R4, R57.reuse, PT ;  /* 0x000000390400720c */ /* 0x080fe20003fc6270 */
[----:B------:R-:W-:Y:S01]  /*93d0*/  UIADD3 UR9, UP2, UR9, -0x1000, URZ ;  /* 0xfffff00009097890 */ /* 0x000fe2000ff5e03f */
[----:B------:R-:W-:Y:S01]  /*93e0*/  LEA R2, P0, R18, R2, 0x1 ;  /* 0x0000000212027211 */ /* 0x000fe200078008ff */
[----:B------:R-:W-:Y:S01]  /*93f0*/  UIADD3 UR13, UP3, UR13, -0x1000, URZ ;  /* 0xfffff0000d0d7890 */ /* 0x000fe2000ff7e03f */
[----:B------:R-:W-:Y:S01]  /*9400*/  MOV R16, UR16 ;  /* 0x0000001000107c02 */ /* 0x000fe20008000f00 */
[----:B------:R-:W-:Y:S01]  /*9410*/  UIADD3 UR6, UR6, 0x1, URZ ;  /* 0x0000000106067890 */ /* 0x000fe2000fffe03f */
[----:B------:R-:W-:Y:S01]  /*9420*/  ISETP.GE.AND P1, PT, R6, R57, PT ;  /* 0x000000390600720c */ /* 0x000fe20003f26270 */
[----:B------:R-:W-:Y:S01]  /*9430*/  UIADD3.X UR12, UR12, -0x1, URZ, UP1, !UPT ;  /* 0xffffffff0c0c7890 */ /* 0x000fe20008ffe43f */
[----:B------:R-:W-:Y:S01]  /*9440*/  LEA.HI.X R3, R18, R3, R16, 0x1, P0 ;  /* 0x0000000312037211 */ /* 0x000fe200000f0c10 */
[----:B------:R-:W-:Y:S01]  /*9450*/  UIADD3.X UR10, UR10, -0x1, URZ, UP2, !UPT ;  /* 0xffffffff0a0a7890 */ /* 0x000fe200097fe43f */
[-C--:B------:R-:W-:Y:S01]  /*9460*/  ISETP.GE.AND P2, PT, R7, R57.reuse, PT ;  /* 0x000000390700720c */ /* 0x080fe20003f46270 */
[----:B------:R-:W-:Y:S01]  /*9470*/  UIADD3.X UR14, UR14, -0x1, URZ, UP3, !UPT ;  /* 0xffffffff0e0e7890 */ /* 0x000fe20009ffe43f */
[-C--:B------:R-:W-:Y:S01]  /*9480*/  ISETP.GE.AND P0, PT, R5, R57.reuse, PT ;  /* 0x000000390500720c */ /* 0x080fe20003f06270 */
        /* <DEDUP_REMOVED lines=25> */
.L_x_139:
        /* <DEDUP_REMOVED lines=41> */
.L_x_191:
[----:B------:R-:W-:Y:S05]  /*98b0*/  BSYNC B0 ;  /* 0x0000000000007941 */ /* 0x000fea0003800000 */
.L_x_190:
        /* <DEDUP_REMOVED lines=41> */
[----:B------:R1:W-:Y:S01]  /*9b50*/  REDG.E.ADD.F32.FTZ.RN.STRONG.GPU desc[UR18][R2.64], R7 ;  /* 0x00000007020079a6 */ /* 0x0003e2000c10f392 */
[----:B------:R-:W-:Y:S01]  /*9b60*/  HFMA2.MMA R13, -RZ, RZ, 0, 0 ;  /* 0x00000000ff0d7435 */ /* 0x000fe200000001ff */
[----:B------:R-:W-:Y:S10]  /*9b70*/  BRA `(.L_x_194) ;  /* 0x0000000000047947 */ /* 0x000ff40003800000 */
.L_x_193:
[----:B------:R-:W2:Y:S02]  /*9b80*/  S2R R13, SR_TID.X ;  /* 0x00000000000d7919 */ /* 0x000ea40000002100 */
.L_x_194:
[----:B------:R-:W-:Y:S05]  /*9b90*/  BSYNC B0 ;  /* 0x0000000000007941 */ /* 0x000fea0003800000 */
.L_x_192:
        /* <DEDUP_REMOVED lines=44> */
.L_x_196:
[C---:B0-----:R-:W-:Y:S01]  /*9e60*/  LEA R0, R13.reuse, UR20, 0x2 ;  /* 0x000000140d007c11 */ /* 0x041fe2000f8e10ff */
        /* <DEDUP_REMOVED lines=9> */
[----:B------:R-:W-:Y:S01]  /*9f00*/  MOV R6, R8 ;  /* 0x0000000800067202 */ /* 0x000fe20000000f00 */
[----:B------:R-:W-:Y:S01]  /*9f10*/  IMAD R8, R14, UR28, RZ ;  /* 0x0000001c0e087c24 */ /* 0x000fe2000f8e02ff */
[----:B------:R-:W-:Y:S01]  /*9f20*/  MOV R5, UR7 ;  /* 0x0000000700057c02 */ /* 0x000fe20008000f00 */
[----:B------:R-:W-:Y:S01]  /*9f30*/  IMAD.WIDE.U32 R2, R13, UR32, R2 ;  /* 0x000000200d027c25 */ /* 0x000fe2000f8e0002 */
[----:B------:R-:W-:-:S03]  /*9f40*/  MOV R9, UR11 ;  /* 0x0000000b00097c02 */ /* 0x000fc60008000f00 */
        /* <DEDUP_REMOVED lines=11> */
[----:B------:R-:W-:Y:S01]  /*a000*/  MOV R6, UR22 ;  /* 0x0000001600067c02 */ /* 0x000fe20008000f00 */
[C---:B------:R-:W-:Y:S01]  /*a010*/  IMAD R16, R14.reuse, UR36, RZ ;  /* 0x000000240e107c24 */ /* 0x040fe2000f8e02ff */
[----:B------:R-:W-:Y:S01]  /*a020*/  MOV R10, UR24 ;  /* 0x00000018000a7c02 */ /* 0x000fe20008000f00 */
[----:B------:R-:W-:Y:S01]  /*a030*/  IMAD R18, R14, UR44, RZ ;  /* 0x0000002c0e127c24 */ /* 0x000fe2000f8e02ff */
[----:B------:R-:W-:Y:S02]  /*a040*/  MOV R3, UR9 ;  /* 0x0000000900037c02 */ /* 0x000fe40008000f00 */
[----:B------:R-:W-:Y:S01]  /*a050*/  MOV R2, R6 ;  /* 0x0000000600027202 */ /* 0x000fe20000000f00 */
[C---:B0-----:R-:W-:Y:S01]  /*a060*/  IMAD R5, R13.reuse, UR37, R16 ;  /* 0x000000250d057c24 */ /* 0x041fe2000f8e0210 */
[----:B------:R-:W-:Y:S01]  /*a070*/  MOV R7, UR23 ;  /* 0x0000001700077c02 */ /* 0x000fe20008000f00 */
[----:B------:R-:W-:Y:S01]  /*a080*/  IMAD.U32 R7, RZ, RZ, UR14 ;  /* 0x0000000eff077e24 */ /* 0x000fe2000f8e00ff */
[----:B------:R-:W-:Y:S01]  /*a090*/  MOV R6, R10 ;  /* 0x0000000a00067202 */ /* 0x000fe20000000f00 */
[----:B------:R-:W-:Y:S01]  /*a0a0*/  IMAD.WIDE.U32 R2, R13, UR36, R2 ;  /* 0x000000240d027c25 */ /* 0x000fe2000f8e0002 */
[----:B------:R-:W-:-:S03]  /*a0b0*/  MOV R11, UR25 ;  /* 0x00000019000b7c02 */ /* 0x000fc60008000f00 */
[C---:B--2---:R-:W-:Y:S01]  /*a0c0*/  IMAD R9, R13.reuse, UR45, R18 ;  /* 0x0000002d0d097c24 */ /* 0x044fe2000f8e0212 */
[----:B------:R-:W-:Y:S01]  /*a0d0*/  LEA R4, P0, R2, UR38, 0x2 ;  /* 0x0000002602047c11 */ /* 0x000fe2000f8010ff */
[----:B------:R-:W-:-:S04]  /*a0e0*/  IMAD.WIDE.U32 R6, R13, UR44, R6 ;  /* 0x0000002c0d067c25 */ /* 0x000fc8000f8e0006 */
[----:B------:R-:W-:Y:S01]  /*a0f0*/  IMAD.IADD R5, R3, 0x1, R5 ;  /* 0x0000000103057824 */ /* 0x000fe200078e0205 */
        /* <DEDUP_REMOVED lines=23> */
.L_x_195:
[----:B------:R-:W-:Y:S05]  /*a270*/  EXIT ;  /* 0x000000000000794d */ /* 0x000fea0003800000 */
.L_x_176:
[----:B------:R-:W-:Y:S01]  /*a280*/  HFMA2.MMA R142, -RZ, RZ, 0, 5.9604644775390625e-08 ;  /* 0x00000001ff8e7435 */ /* 0x000fe200000001ff */
[----:B------:R-:W-:Y:S01]  /*a290*/  MOV R143, R140 ;  /* 0x0000008c008f7202 */ /* 0x000fe20000000f00 */
[----:B------:R-:W-:Y:S01]  /*a2a0*/  IMAD.MOV.U32 R87, RZ, RZ, RZ ;  /* 0x000000ffff577224 */ /* 0x000fe200078e00ff */
[----:B------:R-:W-:-:S08]  /*a2b0*/  MOV R86, 0xffffffff ;  /* 0xffffffff00567802 */ /* 0x000fd00000000f00 */
[----:B-1---5:R-:W-:Y:S05]  /*a2c0*/  WARPSYNC.COLLECTIVE R86, `(.L_x_197) ;  /* 0x0000000056087348 */ /* 0x022fea0003c00000 */
[----:B------:R0:W2:Y:S02]  /*a2d0*/  SHFL.UP P2, R145, R143, R142, R87 ;  /* 0x0400008e8f917389 */ /* 0x0000a40000040057 */
[----:B012--5:R-:W-:Y:S01]  /*a2e0*/  ENDCOLLECTIVE ;  /* 0x000000000000791b */ /* 0x027fe20003800000 */
.L_x_197:
[----:B------:R-:W-:Y:S02]  /*a2f0*/  MOV R143, R141 ;  /* 0x0000008d008f7202 */ /* 0x000fe40000000f00 */
[----:B------:R-:W-:-:S07]  /*a300*/  MOV R144, R145 ;  /* 0x0000009100907202 */ /* 0x000fce0000000f00 */
[----:B------:R-:W-:Y:S05]  /*a310*/  WARPSYNC.COLLECTIVE R86, `(.L_x_198) ;  /* 0x0000000056087348 */ /* 0x000fea0003c00000 */
[----:B------:R0:W1:Y:S02]  /*a320*/  SHFL.UP P2, R145, R143, R142, R87 ;  /* 0x0400008e8f917389 */ /* 0x0000640000040057 */
[----:B01----:R-:W-:Y:S01]  /*a330*/  ENDCOLLECTIVE ;  /* 0x000000000000791b */ /* 0x003fe20003800000 */
.L_x_198:
[----:B------:R-:W-:Y:S01]  /*a340*/  HFMA2.MMA R142, -RZ, RZ, 0, 1.1920928955078125e-07 ;  /* 0x00000002ff8e7435 */ /* 0x000fe200000001ff */
        /* <DEDUP_REMOVED lines=9> */
.L_x_199:
[----:B------:R-:W-:Y:S02]  /*a3e0*/  MOV R143, R141 ;  /* 0x0000008d008f7202 */ /* 0x000fe40000000f00 */
[----:B------:R-:W-:-:S07]  /*a3f0*/  MOV R144, R145 ;  /* 0x0000009100907202 */ /* 0x000fce0000000f00 */
[----:B------:R-:W-:Y:S05]  /*a400*/  WARPSYNC.COLLECTIVE R86, `(.L_x_200) ;  /* 0x0000000056087348 */ /* 0x000fea0003c00000 */
[----:B------:R0:W1:Y:S02]  /*a410*/  SHFL.UP P2, R145, R143, R142, R87 ;  /* 0x0400008e8f917389 */ /* 0x0000640000040057 */
[----:B01----:R-:W-:Y:S01]  /*a420*/  ENDCOLLECTIVE ;  /* 0x000000000000791b */ /* 0x003fe20003800000 */
.L_x_200:
[----:B------:R-:W-:Y:S01]  /*a430*/  HFMA2.MMA R142, -RZ, RZ, 0, 2.384185791015625e-07 ;  /* 0x00000004ff8e7435 */ /* 0x000fe200000001ff */
[----:B------:R-:W-:Y:S01]  /*a440*/  ISETP.GE.AND P2, PT, R146, 0x2, PT ;  /* 0x000000029200780c */ /* 0x000fe20003f46270 */
[----:B------:R-:W-:-:S12]  /*a450*/  IMAD.MOV.U32 R86, RZ, RZ, R145 ;  /* 0x000000ffff567224 */ /* 0x000fd800078e0091 */
[C---:B------:R-:W-:Y:S01]  /*a460*/  @P2 FFMA.FTZ R141, R140.reuse, R86, R141 ;  /* 0x000000568c8d2223 */ /* 0x040fe2000001008d */
[----:B------:R-:W-:Y:S01]  /*a470*/  @P2 FMUL.FTZ R140, R140, R144 ;  /* 0x000000908c8c2220 */ /* 0x000fe20000410000 */
[----:B------:R-:W-:-:S04]  /*a480*/  MOV R86, 0xffffffff ;  /* 0xffffffff00567802 */ /* 0x000fc80000000f00 */
[----:B------:R-:W-:-:S07]  /*a490*/  MOV R143, R140 ;  /* 0x0000008c008f7202 */ /* 0x000fce0000000f00 */
[----:B------:R-:W-:Y:S05]  /*a4a0*/  WARPSYNC.COLLECTIVE R86, `(.L_x_201) ;  /* 0x0000000056087348 */ /* 0x000fea0003c00000 */
[----:B------:R0:W1:Y:S02]  /*a4b0*/  SHFL.UP P2, R145, R143, R142, R87 ;  /* 0x0400008e8f917389 */ /* 0x0000640000040057 */
[----:B01----:R-:W-:Y:S01]  /*a4c0*/  ENDCOLLECTIVE ;  /* 0x000000000000791b */ /* 0x003fe20003800000 */
.L_x_201:
[----:B------:R-:W-:Y:S01]  /*a4d0*/  IMAD.MOV.U32 R143, RZ, RZ, R141 ;  /* 0x000000ffff8f7224 */ /* 0x000fe200078e008d */
[----:B------:R-:W-:-:S07]  /*a4e0*/  MOV R144, R145 ;  /* 0x0000009100907202 */ /* 0x000fce0000000f00 */
[----:B------:R-:W-:Y:S05]  /*a4f0*/  WARPSYNC.COLLECTIVE R86, `(.L_x_202) ;  /* 0x0000000056087348 */ /* 0x000fea0003c00000 */
[----:B------:R0:W1:Y:S02]  /*a500*/  SHFL.UP P2, R145, R143, R142, R87 ;  /* 0x0400008e8f917389 */ /* 0x0000640000040057 */
[----:B01----:R-:W-:Y:S01]  /*a510*/  ENDCOLLECTIVE ;  /* 0x000000000000791b */ /* 0x003fe20003800000 */
.L_x_202:
[----:B------:R-:W-:Y:S01]  /*a520*/  HFMA2.MMA R142, -RZ, RZ, 0, 4.76837158203125e-07 ;  /* 0x00000008ff8e7435 */ /* 0x000fe200000001ff */
[----:B------:R-:W-:Y:S02]  /*a530*/  ISETP.GE.AND P2, PT, R146, 0x4, PT ;  /* 0x000000049200780c */ /* 0x000fe40003f46270 */
[----:B------:R-:W-:-:S11]  /*a540*/  MOV R86, R145 ;  /* 0x0000009100567202 */ /* 0x000fd60000000f00 */
[C---:B------:R-:W-:Y:S01]  /*a550*/  @P2 FFMA.FTZ R141, R140.reuse, R86, R141 ;  /* 0x000000568c8d2223 */ /* 0x040fe2000001008d */
[----:B------:R-:W-:Y:S01]  /*a560*/  @P2 FMUL.FTZ R140, R140, R144 ;  /* 0x000000908c8c2220 */ /* 0x000fe20000410000 */
[----:B------:R-:W-:-:S04]  /*a570*/  MOV R86, 0xffffffff ;  /* 0xffffffff00567802 */ /* 0x000fc80000000f00 */
[----:B------:R-:W-:-:S07]  /*a580*/  MOV R143, R140 ;  /* 0x0000008c008f7202 */ /* 0x000fce0000000f00 */
[----:B------:R-:W-:Y:S05]  /*a590*/  WARPSYNC.COLLECTIVE R86, `(.L_x_203) ;  /* 0x0000000056087348 */ /* 0x000fea0003c00000 */
[----:B------:R0:W1:Y:S02]  /*a5a0*/  SHFL.UP P2, R145, R143, R142, R87 ;  /* 0x0400008e8f917389 */ /* 0x0000640000040057 */
[----:B01----:R-:W-:Y:S01]  /*a5b0*/  ENDCOLLECTIVE ;  /* 0x000000000000791b */ /* 0x003fe20003800000 */
.L_x_203:
[----:B------:R-:W-:Y:S01]  /*a5c0*/  MOV R143, R141 ;  /* 0x0000008d008f7202 */ /* 0x000fe20000000f00 */
[----:B------:R-:W-:-:S07]  /*a5d0*/  IMAD.MOV.U32 R144, RZ, RZ, R145 ;  /* 0x000000ffff907224 */ /* 0x000fce00078e0091 */
[----:B------:R-:W-:Y:S05]  /*a5e0*/  WARPSYNC.COLLECTIVE R86, `(.L_x_204) ;  /* 0x0000000056087348 */ /* 0x000fea0003c00000 */
[----:B------:R0:W1:Y:S02]  /*a5f0*/  SHFL.UP P2, R145, R143, R142, R87 ;  /* 0x0400008e8f917389 */ /* 0x0000640000040057 */
[----:B01----:R-:W-:Y:S01]  /*a600*/  ENDCOLLECTIVE ;  /* 0x000000000000791b */ /* 0x003fe20003800000 */
.L_x_204:
[----:B------:R-:W-:Y:S01]  /*a610*/  HFMA2.MMA R142, -RZ, RZ, 0, 9.5367431640625e-07 ;  /* 0x00000010ff8e7435 */ /* 0x000fe200000001ff */
        /* <DEDUP_REMOVED lines=9> */
.L_x_205:
[----:B------:R-:W-:Y:S02]  /*a6b0*/  MOV R143, R141 ;  /* 0x0000008d008f7202 */ /* 0x000fe40000000f00 */
[----:B------:R-:W-:-:S07]  /*a6c0*/  MOV R144, R145 ;  /* 0x0000009100907202 */ /* 0x000fce0000000f00 */
[----:B------:R-:W-:Y:S05]  /*a6d0*/  WARPSYNC.COLLECTIVE R86, `(.L_x_206) ;  /* 0x0000000056087348 */ /* 0x000fea0003c00000 */
[----:B------:R0:W1:Y:S02]  /*a6e0*/  SHFL.UP P2, R145, R143, R142, R87 ;  /* 0x0400008e8f917389 */ /* 0x0000640000040057 */
[----:B01----:R-:W-:Y:S01]  /*a6f0*/  ENDCOLLECTIVE ;  /* 0x000000000000791b */ /* 0x003fe20003800000 */
.L_x_206:
[----:B------:R-:W-:Y:S01]  /*a700*/  MOV R86, R145 ;  /* 0x0000009100567202 */ /* 0x000fe20000000f00 */
[----:B------:R-:W-:Y:S06]  /*a710*/  BRA `(.L_x_207) ;  /* 0xffffffb0006c7947 */ /* 0x000fec000383ffff */
.L_x_177:
        /* <DEDUP_REMOVED lines=8> */
.L_x_209:
[----:B------:R-:W-:Y:S05]  /*a7a0*/  BSYNC B0 ;  /* 0x0000000000007941 */ /* 0x000fea0003800000 */
.L_x_208:
[----:B------:R-:W-:Y:S05]  /*a7b0*/  BRA `(.L_x_210) ;  /* 0xffffffb000587947 */ /* 0x000fea000383ffff */
.L_x_178:
        /* <DEDUP_REMOVED lines=8> */
.L_x_212:
[----:B------:R-:W-:Y:S05]  /*a840*/  BSYNC B0 ;  /* 0x0000000000007941 */ /* 0x000fea0003800000 */
.L_x_211:
[----:B------:R-:W-:Y:S05]  /*a850*/  BRA `(.L_x_213) ;  /* 0xffffffb000387947 */ /* 0x000fea000383ffff */
.L_x_179:
[----:B------:R-:W-:Y:S01]  /*a860*/  HFMA2.MMA R142, -RZ, RZ, 0, 5.9604644775390625e-08 ;  /* 0x00000001ff8e7435 */ /* 0x000fe200000001ff */
[----:B------:R-:W-:Y:S01]  /*a870*/  BSSY B0, `(.L_x_214) ;  /* 0x0000007000007945 */ /* 0x000fe20003800000 */
[----:B------:R-:W-:Y:S01]  /*a880*/  MOV R143, R140 ;  /* 0x0000008c008f7202 */ /* 0x000fe20000000f00 */
[----:B------:R-:W-:Y:S01]  /*a890*/  IMAD.MOV.U32 R86, RZ, RZ, -0x1 ;  /* 0xffffffffff567424 */ /* 0x000fe200078e00ff */
[----:B------:R-:W-:-:S07]  /*a8a0*/  MOV R87, RZ ;  /* 0x000000ff00577202 */ /* 0x000fce0000000f00 */
[----:B-1---5:R-:W-:Y:S05]  /*a8b0*/  WARPSYNC.COLLECTIVE R86, `(.L_x_215) ;  /* 0x0000000056087348 */ /* 0x022fea0003c00000 */
[----:B------:R0:W2:Y:S02]  /*a8c0*/  SHFL.UP P2, R145, R143, R142, R87 ;  /* 0x0400008e8f917389 */ /* 0x0000a40000040057 */
[----:B012--5:R-:W-:Y:S01]  /*a8d0*/  ENDCOLLECTIVE ;  /* 0x000000000000791b */ /* 0x027fe20003800000 */
.L_x_215:
[----:B------:R-:W-:Y:S05]  /*a8e0*/  BSYNC B0 ;  /* 0x0000000000007941 */ /* 0x000fea0003800000 */
.L_x_214:
[----:B------:R-:W-:Y:S01]  /*a8f0*/  HFMA2.MMA R142, -RZ, RZ, 0, 5.9604644775390625e-08 ;  /* 0x00000001ff8e7435 */ /* 0x000fe200000001ff */
[----:B------:R-:W-:Y:S01]  /*a900*/  MOV R143, R141 ;  /* 0x0000008d008f7202 */ /* 0x000fe20000000f00 */
[----:B------:R-:W-:Y:S01]  /*a910*/  IMAD.MOV.U32 R86, RZ, RZ, -0x1 ;  /* 0xffffffffff567424 */ /* 0x000fe200078e00ff */
[----:B------:R-:W-:Y:S01]  /*a920*/  MOV R87, RZ ;  /* 0x000000ff00577202 */ /* 0x000fe20000000f00 */
[----:B------:R-:W-:Y:S01]  /*a930*/  HFMA2.MMA R155, -RZ, RZ, 0, 0 ;  /* 0x00000000ff9b7435 */ /* 0x000fe200000001ff */
[----:B------:R-:W-:Y:S02]  /*a940*/  MOV R140, R145 ;  /* 0x00000091008c7202 */ /* 0x000fe40000000f00 */
[----:B------:R-:W-:-:S08]  /*a950*/  MOV R156, 0x1f ;  /* 0x0000001f009c7802 */ /* 0x000fd00000000f00 */
[----:B------:R-:W-:Y:S05]  /*a960*/  WARPSYNC.COLLECTIVE R86, `(.L_x_216) ;  /* 0x0000000056087348 */ /* 0x000fea0003c00000 */
[----:B------:R0:W1:Y:S02]  /*a970*/  SHFL.UP P2, R145, R143, R142, R87 ;  /* 0x0400008e8f917389 */ /* 0x0000640000040057 */
[----:B01----:R-:W-:Y:S01]  /*a980*/  ENDCOLLECTIVE ;  /* 0x000000000000791b */ /* 0x003fe20003800000 */
.L_x_216:
[----:B------:R-:W-:-:S07]  /*a990*/  MOV R87, R40 ;  /* 0x0000002800577202 */ /* 0x000fce0000000f00 */
[----:B------:R-:W-:Y:S05]  /*a9a0*/  WARPSYNC.COLLECTIVE R86, `(.L_x_217) ;  /* 0x0000000056087348 */ /* 0x000fea0003c00000 */
[----:B------:R0:W1:Y:S02]  /*a9b0*/  SHFL.IDX P2, R160, R87, R155, R156 ;  /* 0x0000009b57a07389 */ /* 0x000064000004009c */
[----:B01----:R-:W-:Y:S01]  /*a9c0*/  ENDCOLLECTIVE ;  /* 0x000000000000791b */ /* 0x003fe20003800000 */
.L_x_217:
[----:B------:R-:W-:Y:S02]  /*a9d0*/  MOV R141, R145 ;  /* 0x00000091008d7202 */ /* 0x000fe40000000f00 */
[----:B------:R-:W-:Y:S01]  /*a9e0*/  MOV R87, R41 ;  /* 0x0000002900577202 */ /* 0x000fe20000000f00 */
[----:B------:R-:W-:-:S07]  /*a9f0*/  IMAD.MOV.U32 R40, RZ, RZ, R160 ;  /* 0x000000ffff287224 */ /* 0x000fce00078e00a0 */
[----:B------:R-:W-:Y:S05]  /*aa00*/  WARPSYNC.COLLECTIVE R86, `(.L_x_218) ;  /* 0x0000000056087348 */ /* 0x000fea0003c00000 */
[----:B------:R0:W1:Y:S02]  /*aa10*/  SHFL.IDX P2, R160, R87, R155, R156 ;  /* 0x0000009b57a07389 */ /* 0x000064000004009c */
[----:B01----:R-:W-:Y:S01]  /*aa20*/  ENDCOLLECTIVE ;  /* 0x000000000000791b */ /* 0x003fe20003800000 */
.L_x_218:
[----:B------:R-:W-:Y:S01]  /*aa30*/  MOV R41, R160 ;  /* 0x000000a000297202 */ /* 0x000fe20000000f00 */
[----:B------:R-:W-:Y:S06]  /*aa40*/  BRA `(.L_x_219) ;  /* 0xffffffac00d47947 */ /* 0x000fec000383ffff */
.L_x_181:
[----:B------:R-:W-:Y:S01]  /*aa50*/  HFMA2.MMA R160, -RZ, RZ, 0, 5.9604644775390625e-08 ;  /* 0x00000001ffa07435 */ /* 0x000fe200000001ff */
[----:B------:R-:W-:Y:S01]  /*aa60*/  MOV R163, R161 ;  /* 0x000000a100a37202 */ /* 0x000fe20000000f00 */
[----:B------:R-:W-:Y:S01]  /*aa70*/  IMAD.MOV.U32 R155, RZ, RZ, 0x1f ;  /* 0x0000001fff9b7424 */ /* 0x000fe200078e00ff */
[----:B------:R-:W-:-:S08]  /*aa80*/  MOV R86, 0xffffffff ;  /* 0xffffffff00567802 */ /* 0x000fd00000000f00 */
[----:B------:R-:W-:Y:S05]  /*aa90*/  WARPSYNC.COLLECTIVE R86, `(.L_x_220) ;  /* 0x0000000056087348 */ /* 0x000fea0003c00000 */
[----:B------:R0:W1:Y:S02]  /*aaa0*/  SHFL.DOWN P6, R156, R163, R160, R155 ;  /* 0x080000a0a39c7389 */ /* 0x00006400000c009b */
[----:B01----:R-:W-:Y:S01]  /*aab0*/  ENDCOLLECTIVE ;  /* 0x000000000000791b */ /* 0x003fe20003800000 */
.L_x_220:
[----:B------:R-:W-:Y:S02]  /*aac0*/  MOV R163, R162 ;  /* 0x000000a200a37202 */ /* 0x000fe40000000f00 */
[----:B------:R-:W-:-:S07]  /*aad0*/  MOV R87, R156 ;  /* 0x0000009c00577202 */ /* 0x000fce0000000f00 */
[----:B------:R-:W-:Y:S05]  /*aae0*/  WARPSYNC.COLLECTIVE R86, `(.L_x_221) ;  /* 0x0000000056087348 */ /* 0x000fea0003c00000 */
[----:B------:R0:W1:Y:S02]  /*aaf0*/  SHFL.DOWN P6, R156, R163, R160, R155 ;  /* 0x080000a0a39c7389 */ /* 0x00006400000c009b */
[----:B01----:R-:W-:Y:S01]  /*ab00*/  ENDCOLLECTIVE ;  /* 0x000000000000791b */ /* 0x003fe20003800000 */
.L_x_221:
        /* <DEDUP_REMOVED lines=9> */
.L_x_222:
[----:B------:R-:W-:Y:S02]  /*aba0*/  MOV R163, R162 ;  /* 0x000000a200a37202 */ /* 0x000fe40000000f00 */
[----:B------:R-:W-:-:S07]  /*abb0*/  MOV R87, R156 ;  /* 0x0000009c00577202 */ /* 0x000fce0000000f00 */
[----:B------:R-:W-:Y:S05]  /*abc0*/  WARPSYNC.COLLECTIVE R86, `(.L_x_223) ;  /* 0x0000000056087348 */ /* 0x000fea0003c00000 */
[----:B------:R0:W1:Y:S02]  /*abd0*/  SHFL.DOWN P6, R156, R163, R160, R155 ;  /* 0x080000a0a39c7389 */ /* 0x00006400000c009b */
[----:B01----:R-:W-:Y:S01]  /*abe0*/  ENDCOLLECTIVE ;  /* 0x000000000000791b */ /* 0x003fe20003800000 */
.L_x_223:
        /* <DEDUP_REMOVED lines=9> */
.L_x_224:
[----:B------:R-:W-:Y:S02]  /*ac80*/  MOV R163, R162 ;  /* 0x000000a200a37202 */ /* 0x000fe40000000f00 */
[----:B------:R-:W-:-:S07]  /*ac90*/  MOV R87, R156 ;  /* 0x0000009c00577202 */ /* 0x000fce0000000f00 */
[----:B------:R-:W-:Y:S05]  /*aca0*/  WARPSYNC.COLLECTIVE R86, `(.L_x_225) ;  /* 0x0000000056087348 */ /* 0x000fea0003c00000 */
[----:B------:R0:W1:Y:S02]  /*acb0*/  SHFL.DOWN P6, R156, R163, R160, R155 ;  /* 0x080000a0a39c7389 */ /* 0x00006400000c009b */
[----:B01----:R-:W-:Y:S01]  /*acc0*/  ENDCOLLECTIVE ;  /* 0x000000000000791b */ /* 0x003fe20003800000 */
.L_x_225:
        /* <DEDUP_REMOVED lines=9> */
.L_x_226:
[----:B------:R-:W-:Y:S02]  /*ad60*/  MOV R163, R162 ;  /* 0x000000a200a37202 */ /* 0x000fe40000000f00 */
[----:B------:R-:W-:-:S07]  /*ad70*/  MOV R87, R156 ;  /* 0x0000009c00577202 */ /* 0x000fce0000000f00 */
[----:B------:R-:W-:Y:S05]  /*ad80*/  WARPSYNC.COLLECTIVE R86, `(.L_x_227) ;  /* 0x0000000056087348 */ /* 0x000fea0003c00000 */
[----:B------:R0:W1:Y:S02]  /*ad90*/  SHFL.DOWN P6, R156, R163, R160, R155 ;  /* 0x080000a0a39c7389 */ /* 0x00006400000c009b */
[----:B01----:R-:W-:Y:S01]  /*ada0*/  ENDCOLLECTIVE ;  /* 0x000000000000791b */ /* 0x003fe20003800000 */
.L_x_227:
        /* <DEDUP_REMOVED lines=9> */
.L_x_228:
[----:B------:R-:W-:Y:S02]  /*ae40*/  MOV R163, R162 ;  /* 0x000000a200a37202 */ /* 0x000fe40000000f00 */
[----:B------:R-:W-:-:S07]  /*ae50*/  MOV R87, R156 ;  /* 0x0000009c00577202 */ /* 0x000fce0000000f00 */
[----:B------:R-:W-:Y:S05]  /*ae60*/  WARPSYNC.COLLECTIVE R86, `(.L_x_229) ;  /* 0x0000000056087348 */ /* 0x000fea0003c00000 */
[----:B------:R0:W1:Y:S02]  /*ae70*/  SHFL.DOWN P6, R156, R163, R160, R155 ;  /* 0x080000a0a39c7389 */ /* 0x00006400000c009b */
[----:B01----:R-:W-:Y:S01]  /*ae80*/  ENDCOLLECTIVE ;  /* 0x000000000000791b */ /* 0x003fe20003800000 */
.L_x_229:
        /* <DEDUP_REMOVED lines=11> */
.L_x_230:
[----:B------:R-:W-:Y:S02]  /*af40*/  MOV R87, R162 ;  /* 0x000000a200577202 */ /* 0x000fe40000000f00 */
[----:B------:R-:W-:-:S07]  /*af50*/  MOV R164, R160 ;  /* 0x000000a000a47202 */ /* 0x000fce0000000f00 */
[----:B------:R-:W-:Y:S05]  /*af60*/  WARPSYNC.COLLECTIVE R86, `(.L_x_231) ;  /* 0x0000000056087348 */ /* 0x000fea0003c00000 */
[----:B------:R0:W1:Y:S02]  /*af70*/  SHFL.IDX P2, R160, R87, R155, R156 ;  /* 0x0000009b57a07389 */ /* 0x000064000004009c */
[----:B01----:R-:W-:Y:S01]  /*af80*/  ENDCOLLECTIVE ;  /* 0x000000000000791b */ /* 0x003fe20003800000 */
.L_x_231:
[----:B------:R-:W-:Y:S01]  /*af90*/  MOV R155, 0x1f ;  /* 0x0000001f009b7802 */ /* 0x000fe20000000f00 */
[----:B------:R-:W-:Y:S01]  /*afa0*/  IMAD.MOV.U32 R87, RZ, RZ, R40 ;  /* 0x000000ffff577224 */ /* 0x000fe200078e0028 */
[----:B------:R-:W-:Y:S01]  /*afb0*/  MOV R165, R160 ;  /* 0x000000a000a57202 */ /* 0x000fe20000000f00 */
[----:B------:R-:W-:-:S11]  /*afc0*/  HFMA2.MMA R160, -RZ, RZ, 0, 5.9604644775390625e-08 ;  /* 0x00000001ffa07435 */ /* 0x000fd600000001ff */
[----:B------:R-:W-:Y:S05]  /*afd0*/  WARPSYNC.COLLECTIVE R86, `(.L_x_232) ;  /* 0x0000000056087348 */ /* 0x000fea0003c00000 */
[----:B------:R0:W1:Y:S02]  /*afe0*/  SHFL.DOWN P6, R156, R163, R160, R155 ;  /* 0x080000a0a39c7389 */ /* 0x00006400000c009b */
[----:B01----:R-:W-:Y:S01]  /*aff0*/  ENDCOLLECTIVE ;  /* 0x000000000000791b */ /* 0x003fe20003800000 */
.L_x_232:
[----:B------:R-:W-:Y:S02]  /*b000*/  MOV R163, R162 ;  /* 0x000000a200a37202 */ /* 0x000fe40000000f00 */
[----:B------:R-:W-:-:S07]  /*b010*/  MOV R161, R156 ;  /* 0x0000009c00a17202 */ /* 0x000fce0000000f00 */
[----:B------:R-:W-:Y:S05]  /*b020*/  WARPSYNC.COLLECTIVE R86, `(.L_x_233) ;  /* 0x0000000056087348 */ /* 0x000fea0003c00000 */
[----:B------:R0:W1:Y:S02]  /*b030*/  SHFL.DOWN P6, R156, R163, R160, R155 ;  /* 0x080000a0a39c7389 */ /* 0x00006400000c009b */
[----:B01----:R-:W-:Y:S01]  /*b040*/  ENDCOLLECTIVE ;  /* 0x000000000000791b */ /* 0x003fe20003800000 */
.L_x_233:
[----:B------:R-:W-:Y:S01]  /*b050*/  HFMA2.MMA R155, -RZ, RZ, 0, 0 ;  /* 0x00000000ff9b7435 */ /* 0x000fe200000001ff */
[----:B------:R-:W-:Y:S02]  /*b060*/  MOV R162, R156 ;  /* 0x0000009c00a27202 */ /* 0x000fe40000000f00 */
[----:B------:R-:W-:-:S08]  /*b070*/  MOV R156, 0x1f ;  /* 0x0000001f009c7802 */ /* 0x000fd00000000f00 */
[----:B------:R-:W-:Y:S05]  /*b080*/  WARPSYNC.COLLECTIVE R86, `(.L_x_234) ;  /* 0x0000000056087348 */ /* 0x000fea0003c00000 */
[----:B------:R0:W1:Y:S02]  /*b090*/  SHFL.IDX P2, R160, R87, R155, R156 ;  /* 0x0000009b57a07389 */ /* 0x000064000004009c */
[----:B01----:R-:W-:Y:S01]  /*b0a0*/  ENDCOLLECTIVE ;  /* 0x000000000000791b */ /* 0x003fe20003800000 */
.L_x_234:
[----:B------:R-:W-:Y:S02]  /*b0b0*/  MOV R87, R41 ;  /* 0x0000002900577202 */ /* 0x000fe40000000f00 */
[----:B------:R-:W-:-:S07]  /*b0c0*/  MOV R163, R160 ;  /* 0x000000a000a37202 */ /* 0x000fce0000000f00 */
[----:B------:R-:W-:Y:S05]  /*b0d0*/  WARPSYNC.COLLECTIVE R86, `(.L_x_235) ;  /* 0x0000000056087348 */ /* 0x000fea0003c00000 */
[----:B------:R0:W1:Y:S02]  /*b0e0*/  SHFL.IDX P2, R160, R87, R155, R156 ;  /* 0x0000009b57a07389 */ /* 0x000064000004009c */
[----:B01----:R-:W-:Y:S01]  /*b0f0*/  ENDCOLLECTIVE ;  /* 0x000000000000791b */ /* 0x003fe20003800000 */
.L_x_235:
[----:B------:R-:W-:Y:S01]  /*b100*/  MOV R87, R160 ;  /* 0x000000a000577202 */ /* 0x000fe20000000f00 */
[----:B------:R-:W-:Y:S06]  /*b110*/  BRA `(.L_x_236) ;  /* 0xffffffac00f47947 */ /* 0x000fec000383ffff */
.L_x_237:
        /* <DEDUP_REMOVED lines=14> */
.L_x_10914:


//--------------------- .text._Z25selective_scan_bwd_kernelI32Selective_Scan_bwd_kernel_traitsILi128ELi16ELb0ELb0ELb0ELb1ELb1EN3c108BFloat16EfEEv12SSMParamsBwd --------------------------
	.section	.text._Z25selective_scan_bwd_kernelI32Selective_Scan_bwd_kernel_traitsILi128ELi16ELb0ELb0ELb0ELb1ELb1EN3c108BFloat16EfEEv12SSMParamsBwd,"ax",@progbits
	.align	128
        .global         _Z25selective_scan_bwd_kernelI32Selective_Scan_bwd_kernel_traitsILi128ELi16ELb0ELb0ELb0ELb1ELb1EN3c108BFloat16EfEEv12SSMParamsBwd
        .type           _Z25selective_scan_bwd_kernelI32Selective_Scan_bwd_kernel_traitsILi128ELi16ELb0ELb0ELb0ELb1ELb1EN3c108BFloat16EfEEv12SSMParamsBwd,@function
        .size           _Z25selective_scan_bwd_kernelI32Selective_Scan_bwd_kernel_traitsILi128ELi16ELb0ELb0ELb0ELb1ELb1EN3c108BFloat16EfEEv12SSMParamsBwd,(.L_x_10915 - _Z25selective_scan_bwd_kernelI32Selective_Scan_bwd_kernel_traitsILi128ELi16ELb0ELb0ELb0ELb1ELb1EN3c108BFloat16EfEEv12SSMParamsBwd)
        .other          _Z25selective_scan_bwd_kernelI32Selective_Scan_bwd_kernel_traitsILi128ELi16ELb0ELb0ELb0ELb1ELb1EN3c108BFloat16EfEEv12SSMParamsBwd,@"STO_CUDA_ENTRY STV_DEFAULT"
_Z25selective_scan_bwd_kernelI32Selective_Scan_bwd_kernel_traitsILi128ELi16ELb0ELb0ELb0ELb1ELb1EN3c108BFloat16EfEEv12SSMParamsBwd:
.text._Z25selective_scan_bwd_kernelI32Selective_Scan_bwd_kernel_traitsILi128ELi16ELb0ELb0ELb0ELb1ELb1EN3c108BFloat16EfEEv12SSMParamsBwd:
        /* <DEDUP_REMOVED lines=26> */
[----:B------:R-:W-:Y:S01]  /*01a0*/  MOV R2, UR4 ;  /* 0x0000000400027c02 */ /* 0x000fe20008000f00 */
        /* <DEDUP_REMOVED lines=94> */
.L_x_293:
        /* <DEDUP_REMOVED lines=17> */
[----:B0-----:R-:W-:-:S04]  /*08a0*/  SHF.L.U32 R2, R132, 0x4, RZ ;  /* 0x0000000484027819 */ /* 0x001fc800000006ff */
[----:B------:R-:W-:-:S04]  /*08b0*/  LOP3.LUT R2, R2, 0xfffffe00, RZ, 0xc0, !PT ;  /* 0xfffffe0002027812 */ /* 0x000fc800078ec0ff */
[----:B------:R-:W-:-:S04]  /*08c0*/  LOP3.LUT R22, R2, 0x1f, R132, 0xf8, !PT ;  /* 0x0000001f02167812 */ /* 0x000fc800078ef884 */
[C---:B------:R-:W-:Y:S02]  /*08d0*/  LOP3.LUT R20, R22.reuse, 0x20, RZ, 0xfc, !PT ;  /* 0x0000002016147812 */ /* 0x040fe400078efcff */
[----:B------:R-:W-:Y:S02]  /*08e0*/  ISETP.GE.AND P2, PT, R22, UR26, PT ;  /* 0x0000001a16007c0c */ /* 0x000fe4000bf46270 */
[----:B------:R-:W-:Y:S02]  /*08f0*/  ISETP.GE.AND P1, PT, R20, UR26, PT ;  /* 0x0000001a14007c0c */ /* 0x000fe4000bf26270 */
[----:B------:R-:W-:Y:S02]  /*0900*/  SHF.R.S32.HI R21, RZ, 0x1f, R22 ;  /* 0x0000001fff157819 */ /* 0x000fe40000011416 */
[C---:B------:R-:W-:Y:S02]  /*0910*/  LEA R2, P3, R22.reuse, UR9, 0x1 ;  /* 0x0000000916027c11 */ /* 0x040fe4000f8608ff */
[----:B------:R-:W-:-:S02]  /*0920*/  LOP3.LUT R19, R22, 0x40, RZ, 0xfc, !PT ;  /* 0x0000004016137812 */ /* 0x000fc400078efcff */
[C---:B------:R-:W-:Y:S02]  /*0930*/  LOP3.LUT R18, R22.reuse, 0x60, RZ, 0xfc, !PT ;  /* 0x0000006016127812 */ /* 0x040fe400078efcff */
[C---:B------:R-:W-:Y:S02]  /*0940*/  LOP3.LUT R17, R22.reuse, 0x80, RZ, 0xfc, !PT ;  /* 0x0000008016117812 */ /* 0x040fe400078efcff */
[C---:B------:R-:W-:Y:S02]  /*0950*/  LOP3.LUT R16, R22.reuse, 0xa0, RZ, 0xfc, !PT ;  /* 0x000000a016107812 */ /* 0x040fe400078efcff */
[C---:B------:R-:W-:Y:S01]  /*0960*/  LEA.HI.X R3, R22.reuse, UR10, R21, 0x1, P3 ;  /* 0x0000000a16037c11 */ /* 0x040fe200098f0c15 */
[----:B------:R-:W-:Y:S01]  /*0970*/  BAR.SYNC.DEFER_BLOCKING 0x0 ;  /* 0x0000000000007b1d */ /* 0x000fe20000010000 */
[----:B------:R-:W-:Y:S02]  /*0980*/  LOP3.LUT R15, R22, 0xc0, RZ, 0xfc, !PT ;  /* 0x000000c0160f7812 */ /* 0x000fe400078efcff */
[----:B------:R-:W-:-:S02]  /*0990*/  ISETP.GE.AND P0, PT, R19, UR26, PT ;  /* 0x0000001a13007c0c */ /* 0x000fc4000bf06270 */
[----:B------:R-:W-:Y:S02]  /*09a0*/  LOP3.LUT R14, R22, 0xe0, RZ, 0xfc, !PT ;  /* 0x000000e0160e7812 */ /* 0x000fe400078efcff */
[----:B------:R-:W-:Y:S02]  /*09b0*/  ISETP.GE.AND P4, PT, R18, UR26, PT ;  /* 0x0000001a12007c0c */ /* 0x000fe4000bf86270 */
[----:B------:R-:W-:Y:S02]  /*09c0*/  LOP3.LUT R13, R22, 0x100, RZ, 0xfc, !PT ;  /* 0x00000100160d7812 */ /* 0x000fe400078efcff */
[----:B------:R-:W-:Y:S02]  /*09d0*/  ISETP.GE.AND P6, PT, R17, UR26, PT ;  /* 0x0000001a11007c0c */ /* 0x000fe4000bfc6270 */
[----:B------:R-:W-:Y:S02]  /*09e0*/  ISETP.GE.AND P5, PT, R16, UR26, PT ;  /* 0x0000001a10007c0c */ /* 0x000fe4000bfa6270 */
[----:B------:R-:W-:-:S02]  /*09f0*/  ISETP.GE.AND P3, PT, R15, UR26, PT ;  /* 0x0000001a0f007c0c */ /* 0x000fc4000bf66270 */
[C---:B------:R-:W-:Y:S02]  /*0a00*/  LOP3.LUT R12, R22.reuse, 0x120, RZ, 0xfc, !PT ;  /* 0x00000120160c7812 */ /* 0x040fe400078efcff */
[C---:B------:R-:W-:Y:S02]  /*0a10*/  LOP3.LUT R11, R22.reuse, 0x140, RZ, 0xfc, !PT ;  /* 0x00000140160b7812 */ /* 0x040fe400078efcff */
[C---:B------:R-:W-:Y:S02]  /*0a20*/  LOP3.LUT R10, R22.reuse, 0x160, RZ, 0xfc, !PT ;  /* 0x00000160160a7812 */ /* 0x040fe400078efcff */
[----:B------:R-:W-:Y:S01]  /*0a30*/  LOP3.LUT R9, R22, 0x180, RZ, 0xfc, !PT ;  /* 0x0000018016097812 */ /* 0x000fe200078efcff */
[----:B------:R-:W2:Y:S01]  /*0a40*/  @!P2 LDG.E.U16 R0, desc[UR18][R2.64] ;  /* 0x000000120200a981 */ /* 0x000ea2000c1e1500 */
[----:B------:R-:W-:Y:S02]  /*0a50*/  ISETP.GE.AND P2, PT, R14, UR26, PT ;  /* 0x0000001a0e007c0c */ /* 0x000fe4000bf46270 */
[----:B------:R-:W-:Y:S01]  /*0a60*/  LOP3.LUT R8, R22, 0x1a0, RZ, 0xfc, !PT ;  /* 0x000001a016087812 */ /* 0x000fe200078efcff */
[----:B------:R-:W3:Y:S01]  /*0a70*/  @!P1 LDG.E.U16 R4, desc[UR18][R2.64+0x40] ;  /* 0x0000401202049981 */ /* 0x000ee2000c1e1500 */
[----:B------:R-:W-:-:S02]  /*0a80*/  ISETP.GE.AND P1, PT, R13, UR26, PT ;  /* 0x0000001a0d007c0c */ /* 0x000fc4000bf26270 */
[----:B------:R-:W-:Y:S01]  /*0a90*/  LOP3.LUT R7, R22, 0x1c0, RZ, 0xfc, !PT ;  /* 0x000001c016077812 */ /* 0x000fe200078efcff */
[----:B------:R-:W4:Y:S01]  /*0aa0*/  @!P0 LDG.E.U16 R5, desc[UR18][R2.64+0x80] ;  /* 0x0000801202058981 */ /* 0x000f22000c1e1500 */
[----:B------:R-:W-:Y:S02]  /*0ab0*/  ISETP.GE.AND P0, PT, R12, UR26, PT ;  /* 0x0000001a0c007c0c */ /* 0x000fe4000bf06270 */
[----:B------:R-:W-:Y:S01]  /*0ac0*/  LOP3.LUT R6, R22, 0x1e0, RZ, 0xfc, !PT ;  /* 0x000001e016067812 */ /* 0x000fe200078efcff */
[----:B-----5:R-:W5:Y:S01]  /*0ad0*/  @!P4 LDG.E.U16 R23, desc[UR18][R2.64+0xc0] ;  /* 0x0000c0120217c981 */ /* 0x020f62000c1e1500 */
        /* <DEDUP_REMOVED lines=24> */
[----:B------:R-:W-:-:S04]  /*0c60*/  SHF.L.U32 R36, R132, 0x4, RZ ;  /* 0x0000000484247819 */ /* 0x000fc800000006ff */
[----:B------:R-:W-:-:S05]  /*0c70*/  LOP3.LUT R38, R36, 0xfffffe00, RZ, 0xc0, !PT ;  /* 0xfffffe0024267812 */ /* 0x000fca00078ec0ff */
[----:B-1----:R-:W-:-:S05]  /*0c80*/  IMAD.IADD R36, R38, 0x1, R44 ;  /* 0x0000000126247824 */ /* 0x002fca00078e022c */
[C---:B------:R-:W-:Y:S01]  /*0c90*/  IADD3 R39, R36.reuse, 0x20, RZ ;  /* 0x0000002024277810 */ /* 0x040fe20007ffe0ff */
[C---:B------:R-:W-:Y:S01]  /*0ca0*/  VIADD R45, R36.reuse, 0x80 ;  /* 0x00000080242d7836 */ /* 0x040fe20000000000 */
[C---:B------:R-:W-:Y:S02]  /*0cb0*/  IADD3 R41, R36.reuse, 0x40, RZ ;  /* 0x0000004024297810 */ /* 0x040fe40007ffe0ff */
[C---:B------:R-:W-:Y:S02]  /*0cc0*/  IADD3 R43, R36.reuse, 0x60, RZ ;  /* 0x00000060242b7810 */ /* 0x040fe40007ffe0ff */
[CC--:B------:R-:W-:Y:S02]  /*0cd0*/  LEA.HI.SX32 R37, R36.reuse, R36.reuse, 0x1b ;  /* 0x0000002424257211 */ /* 0x0c0fe400078fdaff */
[C---:B------:R-:W-:Y:S02]  /*0ce0*/  IADD3 R47, R36.reuse, 0xa0, RZ ;  /* 0x000000a0242f7810 */ /* 0x040fe40007ffe0ff */
[----:B------:R-:W-:Y:S01]  /*0cf0*/  LEA.HI.SX32 R39, R39, R36, 0x1b ;  /* 0x0000002427277211 */ /* 0x000fe200078fdaff */
[C---:B------:R-:W-:Y:S01]  /*0d00*/  VIADD R51, R36.reuse, 0x100 ;  /* 0x0000010024337836 */ /* 0x040fe20000000000 */
[----:B------:R-:W-:-:S02]  /*0d10*/  IADD3 R49, R36, 0xc0, RZ ;  /* 0x000000c024317810 */ /* 0x000fc40007ffe0ff */
[-C--:B------:R-:W-:Y:S02]  /*0d20*/  LEA.HI.SX32 R41, R41, R36.reuse, 0x1b ;  /* 0x0000002429297211 */ /* 0x080fe400078fdaff */
[C---:B0-----:R-:W-:Y:S02]  /*0d30*/  IADD3 R3, R36.reuse, 0xe0, RZ ;  /* 0x000000e024037810 */ /* 0x041fe40007ffe0ff */
[-C--:B------:R-:W-:Y:S02]  /*0d40*/  LEA.HI.SX32 R43, R43, R36.reuse, 0x1b ;  /* 0x000000242b2b7211 */ /* 0x080fe400078fdaff */
[----:B------:R-:W-:Y:S02]  /*0d50*/  LEA R153, R37, UR7, 0x1 ;  /* 0x0000000725997c11 */ /* 0x000fe4000f8e08ff */
[----:B------:R-:W-:Y:S02]  /*0d60*/  LEA.HI.SX32 R45, R45, R36, 0x1b ;  /* 0x000000242d2d7211 */ /* 0x000fe400078fdaff */
[----:B------:R-:W-:-:S02]  /*0d70*/  IADD3 R53, R36, 0x120, RZ ;  /* 0x0000012024357810 */ /* 0x000fc40007ffe0ff */
[-C--:B------:R-:W-:Y:S02]  /*0d80*/  LEA.HI.SX32 R47, R47, R36.reuse, 0x1b ;  /* 0x000000242f2f7211 */ /* 0x080fe400078fdaff */
[----:B------:R-:W-:Y:S01]  /*0d90*/  LEA R152, R39, UR7, 0x1 ;  /* 0x0000000727987c11 */ /* 0x000fe2000f8e08ff */
[C---:B------:R-:W-:Y:S01]  /*0da0*/  VIADD R59, R36.reuse, 0x180 ;  /* 0x00000180243b7836 */ /* 0x040fe20000000000 */
[C---:B------:R-:W-:Y:S02]  /*0db0*/  IADD3 R55, R36.reuse, 0x140, RZ ;  /* 0x0000014024377810 */ /* 0x040fe40007ffe0ff */
[----:B------:R-:W-:Y:S02]  /*0dc0*/  LEA.HI.SX32 R49, R49, R36, 0x1b ;  /* 0x0000002431317211 */ /* 0x000fe400078fdaff */
[----:B------:R-:W-:Y:S02]  /*0dd0*/  LEA R151, R41, UR7, 0x1 ;  /* 0x0000000729977c11 */ /* 0x000fe4000f8e08ff */
[----:B------:R-:W-:-:S02]  /*0de0*/  IADD3 R57, R36, 0x160, RZ ;  /* 0x0000016024397810 */ /* 0x000fc40007ffe0ff */
[-C--:B------:R-:W-:Y:S02]  /*0df0*/  LEA.HI.SX32 R3, R3, R36.reuse, 0x1b ;  /* 0x0000002403037211 */ /* 0x080fe400078fdaff */
[----:B------:R-:W-:Y:S02]  /*0e00*/  LEA R150, R43, UR7, 0x1 ;  /* 0x000000072b967c11 */ /* 0x000fe4000f8e08ff */
[-C--:B------:R-:W-:Y:S02]  /*0e10*/  LEA.HI.SX32 R51, R51, R36.reuse, 0x1b ;  /* 0x0000002433337211 */ /* 0x080fe400078fdaff */
[----:B------:R-:W-:Y:S02]  /*0e20*/  LEA R149, R45, UR7, 0x1 ;  /* 0x000000072d957c11 */ /* 0x000fe4000f8e08ff */
[----:B------:R-:W-:Y:S02]  /*0e30*/  IADD3 R61, R36, 0x1a0, RZ ;  /* 0x000001a0243d7810 */ /* 0x000fe40007ffe0ff */
[----:B------:R-:W-:-:S02]  /*0e40*/  LEA.HI.SX32 R53, R53, R36, 0x1b ;  /* 0x0000002435357211 */ /* 0x000fc400078fdaff */
[----:B------:R-:W-:Y:S02]  /*0e50*/  LEA R148, R47, UR7, 0x1 ;  /* 0x000000072f947c11 */ /* 0x000fe4000f8e08ff */
[C---:B------:R-:W-:Y:S02]  /*0e60*/  IADD3 R63, R36.reuse, 0x1c0, RZ ;  /* 0x000001c0243f7810 */ /* 0x040fe40007ffe0ff */
[-C--:B------:R-:W-:Y:S02]  /*0e70*/  LEA.HI.SX32 R55, R55, R36.reuse, 0x1b ;  /* 0x0000002437377211 */ /* 0x080fe400078fdaff */
[----:B------:R-:W-:Y:S02]  /*0e80*/  LEA R147, R49, UR7, 0x1 ;  /* 0x0000000731937c11 */ /* 0x000fe4000f8e08ff */
[----:B------:R-:W-:Y:S02]  /*0e90*/  IADD3 R65, R36, 0x1e0, RZ ;  /* 0x000001e024417810 */ /* 0x000fe40007ffe0ff */
        /* <DEDUP_REMOVED lines=8> */
[----:B------:R-:W-:Y:S02]  /*0f20*/  LEA.HI.SX32 R65, R65, R36, 0x1b ;  /* 0x0000002441417211 */ /* 0x000fe400078fdaff */
[----:B------:R-:W-:Y:S02]  /*0f30*/  LEA R142, R57, UR7, 0x1 ;  /* 0x00000007398e7c11 */ /* 0x000fe4000f8e08ff */
[----:B------:R-:W-:Y:S02]  /*0f40*/  LEA R141, R59, UR7, 0x1 ;  /* 0x000000073b8d7c11 */ /* 0x000fe4000f8e08ff */
[----:B------:R-:W-:Y:S02]  /*0f50*/  LEA R140, R61, UR7, 0x1 ;  /* 0x000000073d8c7c11 */ /* 0x000fe4000f8e08ff */
[----:B------:R-:W-:-:S02]  /*0f60*/  LEA R139, R63, UR7, 0x1 ;  /* 0x000000073f8b7c11 */ /* 0x000fc4000f8e08ff */
[----:B------:R-:W-:Y:S02]  /*0f70*/  LEA R138, R65, UR7, 0x1 ;  /* 0x00000007418a7c11 */ /* 0x000fe4000f8e08ff */
[----:B------:R-:W-:-:S04]  /*0f80*/  LEA R2, P0, R22, UR13, 0x1 ;  /* 0x0000000d16027c11 */ /* 0x000fc8000f8008ff */
[C---:B------:R-:W-:Y:S02]  /*0f90*/  LEA.HI.X R3, R22.reuse, UR14, R21, 0x1, P0 ;  /* 0x0000000e16037c11 */ /* 0x040fe400080f0c15 */
[----:B------:R-:W-:Y:S02]  /*0fa0*/  ISETP.GE.AND P0, PT, R22, UR26, PT ;  /* 0x0000001a16007c0c */ /* 0x000fe4000bf06270 */
[----:B------:R-:W-:Y:S02]  /*0fb0*/  ISETP.GE.AND P2, PT, R19, UR26, PT ;  /* 0x0000001a13007c0c */ /* 0x000fe4000bf46270 */
[----:B------:R-:W-:Y:S02]  /*0fc0*/  ISETP.GE.AND P3, PT, R18, UR26, PT ;  /* 0x0000001a12007c0c */ /* 0x000fe4000bf66270 */
[----:B------:R-:W-:Y:S02]  /*0fd0*/  ISETP.GE.AND P4, PT, R15, UR26, PT ;  /* 0x0000001a0f007c0c */ /* 0x000fe4000bf86270 */
[----:B------:R-:W-:-:S02]  /*0fe0*/  ISETP.GE.AND P5, PT, R17, UR26, PT ;  /* 0x0000001a11007c0c */ /* 0x000fc4000bfa6270 */
[----:B------:R-:W-:Y:S02]  /*0ff0*/  ISETP.GE.AND P6, PT, R16, UR26, PT ;  /* 0x0000001a10007c0c */ /* 0x000fe4000bfc6270 */
[----:B------:R-:W-:Y:S02]  /*1000*/  PRMT R36, RZ, 0x7610, R36 ;  /* 0x00007610ff247816 */ /* 0x000fe40000000024 */
[----:B------:R-:W-:Y:S01]  /*1010*/  PRMT R37, RZ, 0x7610, R37 ;  /* 0x00007610ff257816 */ /* 0x000fe20000000025 */
[----:B--2---:R0:W-:Y:S04]  /*1020*/  STS.U16 [R153], R0 ;  /* 0x0000000099007388 */ /* 0x0041e80000000400 */
[----:B---3--:R1:W-:Y:S04]  /*1030*/  STS.U16 [R152+0x40], R4 ;  /* 0x0000400498007388 */ /* 0x0083e80000000400 */
[----:B----4-:R-:W-:Y:S01]  /*1040*/  STS.U16 [R151+0x80], R5 ;  /* 0x0000800597007388 */ /* 0x010fe20000000400 */
[----:B0-----:R-:W-:-:S03]  /*1050*/  IMAD R0, R44, 0x10, R38 ;  /* 0x000000102c007824 */ /* 0x001fc600078e0226 */
[----:B-----5:R0:W-:Y:S04]  /*1060*/  STS.U16 [R150+0xc0], R23 ;  /* 0x0000c01796007388 */ /* 0x0201e80000000400 */
[----:B------:R-:W-:Y:S01]  /*1070*/  STS.U16 [R149+0x100], R24 ;  /* 0x0001001895007388 */ /* 0x000fe20000000400 */
[----:B------:R-:W-:-:S03]  /*1080*/  LEA.HI.SX32 R104, R0, R0, 0x1b ;  /* 0x0000000000687211 */ /* 0x000fc600078fdaff */
[----:B------:R-:W-:Y:S04]  /*1090*/  STS.U16 [R148+0x140], R25 ;  /* 0x0001401994007388 */ /* 0x000fe80000000400 */
[----:B------:R-:W-:Y:S04]  /*10a0*/  STS.U16 [R147+0x180], R26 ;  /* 0x0001801a93007388 */ /* 0x000fe80000000400 */
[----:B------:R-:W-:Y:S04]  /*10b0*/  STS.U16 [R146+0x1c0], R27 ;  /* 0x0001c01b92007388 */ /* 0x000fe80000000400 */
[----:B------:R-:W-:Y:S01]  /*10c0*/  STS.U16 [R145+0x200], R28 ;  /* 0x0002001c91007388 */ /* 0x000fe20000000400 */
[----:B------:R-:W-:-:S03]  /*10d0*/  LEA R104, R104, UR7, 0x1 ;  /* 0x0000000768687c11 */ /* 0x000fc6000f8e08ff */
[----:B------:R-:W-:Y:S04]  /*10e0*/  STS.U16 [R144+0x240], R29 ;  /* 0x0002401d90007388 */ /* 0x000fe80000000400 */
        /* <DEDUP_REMOVED lines=23> */
[----:B-1----:R-:W-:-:S02]  /*1260*/  LEA R4, P1, R22, UR11, 0x1 ;  /* 0x0000000b16047c11 */ /* 0x002fc4000f8208ff */
[----:B0-----:R-:W-:Y:S02]  /*1270*/  PRMT R23, RZ, 0x7610, R23 ;  /* 0x00007610ff177816 */ /* 0x001fe40000000017 */
[----:B------:R-:W-:Y:S01]  /*1280*/  LEA.HI.X R5, R22, UR12, R21, 0x1, P1 ;  /* 0x0000000c16057c11 */ /* 0x000fe200088f0c15 */
[----:B------:R-:W-:Y:S01]  /*1290*/  BAR.SYNC.DEFER_BLOCKING 0x0 ;  /* 0x0000000000007b1d */ /* 0x000fe20000010000 */
[----:B--2---:R-:W-:Y:S02]  /*12a0*/  PRMT R30, RZ, 0x7610, R30 ;  /* 0x00007610ff1e7816 */ /* 0x004fe4000000001e */
[----:B------:R-:W-:-:S03]  /*12b0*/  ISETP.GE.AND P1, PT, R20, UR26, PT ;  /* 0x0000001a14007c0c */ /* 0x000fc6000bf26270 */
[----:B------:R-:W2:Y:S01]  /*12c0*/  @!P0 LDG.E.U16 R23, desc[UR18][R4.64] ;  /* 0x0000001204178981 */ /* 0x000ea2000c1e1500 */
[----:B------:R-:W-:Y:S02]  /*12d0*/  ISETP.GE.AND P0, PT, R14, UR26, PT ;  /* 0x0000001a0e007c0c */ /* 0x000fe4000bf06270 */
[----:B---3--:R-:W-:Y:S02]  /*12e0*/  PRMT R31, RZ, 0x7610, R31 ;  /* 0x00007610ff1f7816 */ /* 0x008fe4000000001f */
[----:B------:R-:W-:Y:S02]  /*12f0*/  PRMT R24, RZ, 0x7610, R24 ;  /* 0x00007610ff187816 */ /* 0x000fe40000000018 */
[----:B------:R-:W-:Y:S02]  /*1300*/  PRMT R25, RZ, 0x7610, R25 ;  /* 0x00007610ff197816 */ /* 0x000fe40000000019 */
[----:B------:R-:W-:Y:S02]  /*1310*/  PRMT R26, RZ, 0x7610, R26 ;  /* 0x00007610ff1a7816 */ /* 0x000fe4000000001a */
[----:B------:R-:W-:Y:S01]  /*1320*/  PRMT R29, RZ, 0x7610, R29 ;  /* 0x00007610ff1d7816 */ /* 0x000fe2000000001d */
[----:B------:R-:W3:Y:S04]  /*1330*/  @!P1 LDG.E.U16 R24, desc[UR18][R4.64+0x40] ;  /* 0x0000401204189981 */ /* 0x000ee8000c1e1500 */
[----:B------:R-:W3:Y:S01]  /*1340*/  @!P0 LDG.E.U16 R30, desc[UR18][R4.64+0x1c0] ;  /* 0x0001c012041e8981 */ /* 0x000ee2000c1e1500 */
[----:B------:R-:W-:-:S02]  /*1350*/  ISETP.GE.AND P0, PT, R13, UR26, PT ;  /* 0x0000001a0d007c0c */ /* 0x000fc4000bf06270 */
[----:B------:R-:W-:Y:S01]  /*1360*/  PRMT R27, RZ, 0x7610, R27 ;  /* 0x00007610ff1b7816 */ /* 0x000fe2000000001b */
[----:B------:R-:W3:Y:S01]  /*1370*/  @!P2 LDG.E.U16 R25, desc[UR18][R4.64+0x80] ;  /* 0x000080120419a981 */ /* 0x000ee2000c1e1500 */
[----:B------:R-:W-:Y:S02]  /*1380*/  PRMT R28, RZ, 0x7610, R28 ;  /* 0x00007610ff1c7816 */ /* 0x000fe4000000001c */
[----:B------:R-:W-:Y:S01]  /*1390*/  ISETP.GE.AND P1, PT, R11, UR26, PT ;  /* 0x0000001a0b007c0c */ /* 0x000fe2000bf26270 */
[----:B------:R-:W3:Y:S01]  /*13a0*/  @!P3 LDG.E.U16 R26, desc[UR18][R4.64+0xc0] ;  /* 0x0000c012041ab981 */ /* 0x000ee2000c1e1500 */
[----:B------:R-:W-:-:S03]  /*13b0*/  ISETP.GE.AND P2, PT, R10, UR26, PT ;  /* 0x0000001a0a007c0c */ /* 0x000fc6000bf46270 */
[----:B------:R-:W3:Y:S04]  /*13c0*/  @!P4 LDG.E.U16 R29, desc[UR18][R4.64+0x180] ;  /* 0x00018012041dc981 */ /* 0x000ee8000c1e1500 */
[----:B------:R-:W3:Y:S01]  /*13d0*/  @!P0 LDG.E.U16 R31, desc[UR18][R4.64+0x200] ;  /* 0x00020012041f8981 */ /* 0x000ee2000c1e1500 */
[----:B------:R-:W-:Y:S02]  /*13e0*/  ISETP.GE.AND P0, PT, R12, UR26, PT ;  /* 0x0000001a0c007c0c */ /* 0x000fe4000bf06270 */
[----:B------:R-:W-:Y:S01]  /*13f0*/  ISETP.GE.AND P3, PT, R9, UR26, PT ;  /* 0x0000001a09007c0c */ /* 0x000fe2000bf66270 */
[----:B------:R-:W3:Y:S01]  /*1400*/  @!P5 LDG.E.U16 R27, desc[UR18][R4.64+0x100] ;  /* 0x00010012041bd981 */ /* 0x000ee2000c1e1500 */
[----:B------:R-:W-:Y:S02]  /*1410*/  ISETP.GE.AND P4, PT, R8, UR26, PT ;  /* 0x0000001a08007c0c */ /* 0x000fe4000bf86270 */
[----:B------:R-:W-:Y:S01]  /*1420*/  ISETP.GE.AND P5, PT, R7, UR26, PT ;  /* 0x0000001a07007c0c */ /* 0x000fe2000bfa6270 */
[----:B------:R-:W3:Y:S01]  /*1430*/  @!P6 LDG.E.U16 R28, desc[UR18][R4.64+0x140] ;  /* 0x00014012041ce981 */ /* 0x000ee2000c1e1500 */
[----:B------:R-:W-:-:S02]  /*1440*/  ISETP.GE.AND P6, PT, R6, UR26, PT ;  /* 0x0000001a06007c0c */ /* 0x000fc4000bfc6270 */
[----:B----4-:R-:W-:Y:S02]  /*1450*/  PRMT R32, RZ, 0x7610, R32 ;  /* 0x00007610ff207816 */ /* 0x010fe40000000020 */
[----:B-----5:R-:W-:Y:S02]  /*1460*/  PRMT R33, RZ, 0x7610, R33 ;  /* 0x00007610ff217816 */ /* 0x020fe40000000021 */
        /* <DEDUP_REMOVED lines=8> */
[----:B------:R-:W5:Y:S04]  /*14f0*/  @!P5 LDG.E.U16 R37, desc[UR18][R4.64+0x380] ;  /* 0x000380120425d981 */ /* 0x000f68000c1e1500 */
[----:B------:R-:W5:Y:S01]  /*1500*/  @!P6 LDG.E.U16 R0, desc[UR18][R4.64+0x3c0] ;  /* 0x0003c0120400e981 */ /* 0x000f62000c1e1500 */
[----:B------:R-:W-:-:S02]  /*1510*/  P2R R45, PR, RZ, 0x1 ;  /* 0x00000001ff2d7803 */ /* 0x000fc40000000000 */
[----:B------:R-:W-:Y:S02]  /*1520*/  ISETP.GE.AND P0, PT, R22, UR26, PT ;  /* 0x0000001a16007c0c */ /* 0x000fe4000bf06270 */
[----:B------:R-:W-:Y:S02]  /*1530*/  P2R R44, PR, RZ, 0x2 ;  /* 0x00000002ff2c7803 */ /* 0x000fe40000000000 */
[----:B------:R-:W-:Y:S02]  /*1540*/  ISETP.GE.AND P1, PT, R20, UR26, PT ;  /* 0x0000001a14007c0c */ /* 0x000fe4000bf26270 */
[----:B------:R-:W-:Y:S02]  /*1550*/  PRMT R38, RZ, 0x7610, R38 ;  /* 0x00007610ff267816 */ /* 0x000fe40000000026 */
[----:B------:R-:W-:Y:S02]  /*1560*/  PRMT R39, RZ, 0x7610, R39 ;  /* 0x00007610ff277816 */ /* 0x000fe40000000027 */
        /* <DEDUP_REMOVED lines=9> */
[----:B------:R-:W-:Y:S01]  /*1600*/  PRMT R51, RZ, 0x7610, R51 ;  /* 0x00007610ff337816 */ /* 0x000fe20000000033 */
[----:B--2---:R-:W-:Y:S04]  /*1610*/  STS.U16 [R153], R23 ;  /* 0x0000001799007388 */ /* 0x004fe80000000400 */
[----:B---3--:R-:W-:Y:S04]  /*1620*/  STS.U16 [R152+0x40], R24 ;  /* 0x0000401898007388 */ /* 0x008fe80000000400 */
[----:B------:R-:W-:Y:S04]  /*1630*/  STS.U16 [R151+0x80], R25 ;  /* 0x0000801997007388 */ /* 0x000fe80000000400 */
[----:B------:R-:W-:Y:S04]  /*1640*/  STS.U16 [R150+0xc0], R26 ;  /* 0x0000c01a96007388 */ /* 0x000fe80000000400 */
[----:B------:R-:W-:Y:S04]  /*1650*/  STS.U16 [R149+0x100], R27 ;  /* 0x0001001b95007388 */ /* 0x000fe80000000400 */
[----:B------:R-:W-:Y:S04]  /*1660*/  STS.U16 [R148+0x140], R28 ;  /* 0x0001401c94007388 */ /* 0x000fe80000000400 */
[----:B------:R-:W-:Y:S04]  /*1670*/  STS.U16 [R147+0x180], R29 ;  /* 0x0001801d93007388 */ /* 0x000fe80000000400 */
[----:B------:R-:W-:Y:S04]  /*1680*/  STS.U16 [R146+0x1c0], R30 ;  /* 0x0001c01e92007388 */ /* 0x000fe80000000400 */
[----:B------:R-:W-:Y:S04]  /*1690*/  STS.U16 [R145+0x200], R31 ;  /* 0x0002001f91007388 */ /* 0x000fe80000000400 */
[----:B----4-:R-:W-:Y:S04]  /*16a0*/  STS.U16 [R144+0x240], R32 ;  /* 0x0002402090007388 */ /* 0x010fe80000000400 */
[----:B-----5:R-:W-:Y:S04]  /*16b0*/  STS.U16 [R143+0x280], R33 ;  /* 0x000280218f007388 */ /* 0x020fe80000000400 */
[----:B------:R-:W-:Y:S04]  /*16c0*/  STS.U16 [R142+0x2c0], R34 ;  /* 0x0002c0228e007388 */ /* 0x000fe80000000400 */
[----:B------:R-:W-:Y:S04]  /*16d0*/  STS.U16 [R141+0x300], R35 ;  /* 0x000300238d007388 */ /* 0x000fe80000000400 */
[----:B------:R0:W-:Y:S04]  /*16e0*/  STS.U16 [R140+0x340], R36 ;  /* 0x000340248c007388 */ /* 0x0001e80000000400 */
[----:B------:R1:W-:Y:S04]  /*16f0*/  STS.U16 [R139+0x380], R37 ;  /* 0x000380258b007388 */ /* 0x0003e80000000400 */
[----:B------:R-:W-:Y:S01]  /*1700*/  STS.U16 [R138+0x3c0], R0 ;  /* 0x0003c0008a007388 */ /* 0x000fe20000000400 */
[----:B------:R-:W-:-:S03]  /*1710*/  NOP ;  /* 0x0000000000007918 */ /* 0x000fc60000000000 */
[----:B------:R-:W2:Y:S04]  /*1720*/  LDS.U16 R26, [R104] ;  /* 0x00000000681a7984 */ /* 0x000ea80000000400 */
[----:B------:R-:W-:Y:S04]  /*1730*/  LDS.U16 R27, [R104+0x2] ;  /* 0x00000200681b7984 */ /* 0x000fe80000000400 */
[----:B------:R-:W-:Y:S04]  /*1740*/  LDS.U16 R28, [R104+0x4] ;  /* 0x00000400681c7984 */ /* 0x000fe80000000400 */
[----:B------:R-:W3:Y:S04]  /*1750*/  LDS.U16 R29, [R104+0x6] ;  /* 0x00000600681d7984 */ /* 0x000ee80000000400 */
[----:B------:R-:W4:Y:S04]  /*1760*/  LDS.U16 R30, [R104+0x8] ;  /* 0x00000800681e7984 */ /* 0x000f280000000400 */
[----:B------:R-:W5:Y:S04]  /*1770*/  LDS.U16 R31, [R104+0xa] ;  /* 0x00000a00681f7984 */ /* 0x000f680000000400 */
[----:B------:R-:W5:Y:S04]  /*1780*/  LDS.U16 R32, [R104+0xc] ;  /* 0x00000c0068207984 */ /* 0x000f680000000400 */
[----:B------:R-:W5:Y:S04]  /*1790*/  LDS.U16 R33, [R104+0xe] ;  /* 0x00000e0068217984 */ /* 0x000f680000000400 */
[----:B------:R0:W2:Y:S04]  /*17a0*/  LDS.U16 R34, [R104+0x10] ;  /* 0x0000100068227984 */ /* 0x0000a80000000400 */
[----:B------:R0:W2:Y:S04]  /*17b0*/  LDS.U16 R35, [R104+0x12] ;  /* 0x0000120068237984 */ /* 0x0000a80000000400 */
[----:B------:R0:W2:Y:S04]  /*17c0*/  LDS.U16 R25, [R104+0x14] ;  /* 0x0000140068197984 */ /* 0x0000a80000000400 */
[----:B------:R0:W2:Y:S04]  /*17d0*/  LDS.U16 R24, [R104+0x16] ;  /* 0x0000160068187984 */ /* 0x0000a80000000400 */
[----:B------:R0:W2:Y:S04]  /*17e0*/  LDS.U16 R23, [R104+0x18] ;  /* 0x0000180068177984 */ /* 0x0000a80000000400 */
[----:B------:R0:W2:Y:S04]  /*17f0*/  LDS.U16 R5, [R104+0x1a] ;  /* 0x00001a0068057984 */ /* 0x0000a80000000400 */
[----:B------:R1:W2:Y:S04]  /*1800*/  LDS.U16 R4, [R104+0x1c] ;  /* 0x00001c0068047984 */ /* 0x0002a80000000400 */
[----:B------:R2:W2:Y:S01]  /*1810*/  LDS.U16 R0, [R104+0x1e] ;  /* 0x00001e0068007984 */ /* 0x0004a20000000400 */
[----:B------:R-:W-:Y:S01]  /*1820*/  BAR.SYNC.DEFER_BLOCKING 0x0 ;  /* 0x0000000000007b1d */ /* 0x000fe20000010000 */
[----:B0-----:R-:W-:-:S02]  /*1830*/  PRMT R36, RZ, 0x7610, R36 ;  /* 0x00007610ff247816 */ /* 0x001fc40000000024 */
[----:B-1----:R-:W-:-:S03]  /*1840*/  PRMT R37, RZ, 0x7610, R37 ;  /* 0x00007610ff257816 */ /* 0x002fc60000000025 */
[----:B------:R-:W5:Y:S01]  /*1850*/  @!P0 LDG.E.U16 R38, desc[UR18][R2.64] ;  /* 0x0000001202268981 */ /* 0x000f62000c1e1500 */
[----:B------:R-:W-:-:S03]  /*1860*/  ISETP.GE.AND P0, PT, R19, UR26, PT ;  /* 0x0000001a13007c0c */ /* 0x000fc6000bf06270 */
[----:B------:R-:W5:Y:S01]  /*1870*/  @!P1 LDG.E.U16 R36, desc[UR18][R2.64+0x40] ;  /* 0x0000401202249981 */ /* 0x000f62000c1e1500 */
[----:B------:R-:W-:-:S03]  /*1880*/  ISETP.GE.AND P1, PT, R18, UR26, PT ;  /* 0x0000001a12007c0c */ /* 0x000fc6000bf26270 */
[----:B------:R-:W5:Y:S04]  /*1890*/  @!P2 LDG.E.U16 R47, desc[UR18][R2.64+0x2c0] ;  /* 0x0002c012022fa981 */ /* 0x000f68000c1e1500 */
[----:B------:R-:W5:Y:S04]  /*18a0*/  @!P3 LDG.E.U16 R48, desc[UR18][R2.64+0x300] ;  /* 0x000300120230b981 */ /* 0x000f68000c1e1500 */
        /* <DEDUP_REMOVED lines=10> */
[----:B------:R-:W5:Y:S06]  /*1950*/  @!P6 LDG.E.U16 R51, desc[UR18][R2.64+0x3c0] ;  /* 0x0003c0120233e981 */ /* 0x000f6c000c1e1500 */
[----:B------:R-:W5:Y:S01]  /*1960*/  @!P0 LDG.E.U16 R42, desc[UR18][R2.64+0x180] ;  /* 0x00018012022a8981 */ /* 0x000f62000c1e1500 */
[----:B------:R-:W-:-:S03]  /*1970*/  ISETP.GE.AND P0, PT, R13, UR26, PT ;  /* 0x0000001a0d007c0c */ /* 0x000fc6000bf06270 */
[----:B------:R-:W5:Y:S01]  /*1980*/  @!P1 LDG.E.U16 R43, desc[UR18][R2.64+0x1c0] ;  /* 0x0001c012022b9981 */ /* 0x000f62000c1e1500 */
[----:B------:R-:W-:Y:S02]  /*1990*/  ISETP.NE.AND P1, PT, R44, RZ, PT ;  /* 0x000000ff2c00720c */ /* 0x000fe40003f25270 */
[----:B------:R-:W-:-:S07]  /*19a0*/  PRMT R44, RZ, 0x7610, R44 ;  /* 0x00007610ff2c7816 */ /* 0x000fce000000002c */
[----:B------:R-:W5:Y:S01]  /*19b0*/  @!P0 LDG.E.U16 R44, desc[UR18][R2.64+0x200] ;  /* 0x00020012022c8981 */ /* 0x000f62000c1e1500 */
[----:B------:R-:W-:Y:S02]  /*19c0*/  ISETP.NE.AND P0, PT, R45, RZ, PT ;  /* 0x000000ff2d00720c */ /* 0x000fe40003f05270 */
[----:B------:R-:W-:Y:S01]  /*19d0*/  PRMT R45, RZ, 0x7610, R45 ;  /* 0x00007610ff2d7816 */ /* 0x000fe2000000002d */
[----:B------:R-:W5:Y:S10]  /*19e0*/  @!P1 LDG.E.U16 R46, desc[UR18][R2.64+0x280] ;  /* 0x00028012022e9981 */ /* 0x000f74000c1e1500 */
[----:B------:R0:W5:Y:S04]  /*19f0*/  @!P0 LDG.E.U16 R45, desc[UR18][R2.64+0x240] ;  /* 0x00024012022d8981 */ /* 0x000168000c1e1500 */
[----:B------:R1:W-:Y:S04]  /*1a00*/  STL [R1+0x44], R153 ;  /* 0x0000449901007387 */ /* 0x0003e80000100800 */
[----:B------:R1:W-:Y:S04]  /*1a10*/  STL [R1+0x40], R152 ;  /* 0x0000409801007387 */ /* 0x0003e80000100800 */
[----:B------:R1:W-:Y:S04]  /*1a20*/  STL [R1+0x3c], R151 ;  /* 0x00003c9701007387 */ /* 0x0003e80000100800 */
[----:B------:R1:W-:Y:S04]  /*1a30*/  STL [R1+0x38], R150 ;  /* 0x0000389601007387 */ /* 0x0003e80000100800 */
[----:B------:R1:W-:Y:S04]  /*1a40*/  STL [R1+0x34], R149 ;  /* 0x0000349501007387 */ /* 0x0003e80000100800 */
[----:B------:R1:W-:Y:S04]  /*1a50*/  STL [R1+0x30], R148 ;  /* 0x0000309401007387 */ /* 0x0003e80000100800 */
[----:B------:R1:W-:Y:S04]  /*1a60*/  STL [R1+0x2c], R147 ;  /* 0x00002c9301007387 */ /* 0x0003e80000100800 */
[----:B------:R1:W-:Y:S01]  /*1a70*/  STL [R1+0x28], R146 ;  /* 0x0000289201007387 */ /* 0x0003e20000100800 */
[----:B--2---:R-:W-:-:S03]  /*1a80*/  SHF.L.U32 R26, R26, 0x10, RZ ;  /* 0x000000101a1a7819 */ /* 0x004fc600000006ff */
[----:B------:R1:W-:Y:S04]  /*1a90*/  STL [R1+0x24], R145 ;  /* 0x0000249101007387 */ /* 0x0003e80000100800 */
[----:B------:R1:W-:Y:S04]  /*1aa0*/  STL [R1+0x20], R144 ;  /* 0x0000209001007387 */ /* 0x0003e80000100800 */
[----:B------:R1:W-:Y:S04]  /*1ab0*/  STL [R1+0x1c], R143 ;  /* 0x00001c8f01007387 */ /* 0x0003e80000100800 */
[----:B------:R1:W-:Y:S04]  /*1ac0*/  STL [R1+0x18], R142 ;  /* 0x0000188e01007387 */ /* 0x0003e80000100800 */
[----:B------:R1:W-:Y:S01]  /*1ad0*/  STL [R1+0x14], R141 ;  /* 0x0000148d01007387 */ /* 0x0003e20000100800 */
[----:B------:R-:W-:-:S03]  /*1ae0*/  FADD.FTZ R91, R26, UR5 ;  /* 0x000000051a5b7e21 */ /* 0x000fc60008010000 */
[----:B------:R1:W-:Y:S04]  /*1af0*/  STL [R1+0x10], R140 ;  /* 0x0000108c01007387 */ /* 0x0003e80000100800 */
[----:B------:R1:W-:Y:S04]  /*1b00*/  STL [R1+0xc], R139 ;  /* 0x00000c8b01007387 */ /* 0x0003e80000100800 */
[----:B------:R1:W-:Y:S04]  /*1b10*/  STL [R1+0x8], R138 ;  /* 0x0000088a01007387 */ /* 0x0003e80000100800 */
[----:B------:R1:W-:Y:S01]  /*1b20*/  STL [R1], R135 ;  /* 0x0000008701007387 */ /* 0x0003e20000100800 */
[----:B0-----:R-:W0:Y:S01]  /*1b30*/  S2R R2, SR_CTAID.X ;  /* 0x0000000000027919 */ /* 0x001e220000002500 */
[----:B------:R-:W-:Y:S01]  /*1b40*/  FSETP.GTU.FTZ.AND P2, PT, R91, 20, PT ;  /* 0x41a000005b00780b */ /* 0x000fe20003f5c000 */
[----:B---3--:R-:W-:Y:S01]  /*1b50*/  IMAD.U32 R29, R29, 0x10000, RZ ;  /* 0x000100001d1d7824 */ /* 0x008fe200078e00ff */
[----:B------:R-:W-:-:S02]  /*1b60*/  SHF.L.U32 R27, R27, 0x10, RZ ;  /* 0x000000101b1b7819 */ /* 0x000fc400000006ff */
[----:B------:R-:W-:Y:S02]  /*1b70*/  SHF.L.U32 R28, R28, 0x10, RZ ;  /* 0x000000101c1c7819 */ /* 0x000fe400000006ff */
[----:B----4-:R-:W-:Y:S02]  /*1b80*/  SHF.L.U32 R30, R30, 0x10, RZ ;  /* 0x000000101e1e7819 */ /* 0x010fe400000006ff */
[----:B-----5:R-:W-:Y:S02]  /*1b90*/  SHF.L.U32 R31, R31, 0x10, RZ ;  /* 0x000000101f1f7819 */ /* 0x020fe400000006ff */
[----:B------:R-:W-:Y:S01]  /*1ba0*/  SHF.L.U32 R32, R32, 0x10, RZ ;  /* 0x0000001020207819 */ /* 0x000fe200000006ff */
[----:B------:R-:W-:Y:S01]  /*1bb0*/  FADD.FTZ R90, R27, UR5 ;  /* 0x000000051b5a7e21 */ /* 0x000fe20008010000 */
[----:B------:R-:W-:Y:S01]  /*1bc0*/  FADD.FTZ R89, R28, UR5 ;  /* 0x000000051c597e21 */ /* 0x000fe20008010000 */
[----:B------:R-:W-:Y:S01]  /*1bd0*/  FADD.FTZ R88, R29, UR5 ;  /* 0x000000051d587e21 */ /* 0x000fe20008010000 */
[----:B------:R-:W-:Y:S01]  /*1be0*/  FADD.FTZ R81, R30, UR5 ;  /* 0x000000051e517e21 */ /* 0x000fe20008010000 */
[----:B------:R-:W-:Y:S01]  /*1bf0*/  FADD.FTZ R80, R31, UR5 ;  /* 0x000000051f507e21 */ /* 0x000fe20008010000 */
[----:B------:R-:W-:Y:S01]  /*1c00*/  FADD.FTZ R79, R32, UR5 ;  /* 0x00000005204f7e21 */ /* 0x000fe20008010000 */
[----:B------:R-:W-:Y:S01]  /*1c10*/  IMAD.U32 R33, R33, 0x10000, RZ ;  /* 0x0001000021217824 */ /* 0x000fe200078e00ff */
[----:B------:R-:W-:Y:S01]  /*1c20*/  BSSY B0, `(.L_x_239) ;  /* 0x0000039000007945 */ /* 0x000fe20003800000 */
[----:B------:R-:W-:-:S02]  /*1c30*/  FSETP.GTU.FTZ.AND P3, PT, R90, 20, PT ;  /* 0x41a000005a00780b */ /* 0x000fc40003f7c000 */
[----:B------:R-:W-:Y:S01]  /*1c40*/  FSETP.GTU.FTZ.AND P4, PT, R89, 20, PT ;  /* 0x41a000005900780b */ /* 0x000fe20003f9c000 */
[----:B------:R-:W-:Y:S01]  /*1c50*/  FADD.FTZ R78, R33, UR5 ;  /* 0x00000005214e7e21 */ /* 0x000fe20008010000 */
[----:B------:R-:W-:Y:S02]  /*1c60*/  FSETP.GTU.FTZ.AND P5, PT, R88, 20, PT ;  /* 0x41a000005800780b */ /* 0x000fe40003fbc000 */
[----:B------:R-:W-:Y:S02]  /*1c70*/  FSETP.GTU.FTZ.AND P6, PT, R81, 20, PT ;  /* 0x41a000005100780b */ /* 0x000fe40003fdc000 */
[----:B------:R-:W-:Y:S02]  /*1c80*/  FSETP.GTU.FTZ.AND P0, PT, R80, 20, PT ;  /* 0x41a000005000780b */ /* 0x000fe40003f1c000 */
[----:B------:R-:W-:Y:S01]  /*1c90*/  FSETP.GTU.FTZ.AND P1, PT, R79, 20, PT ;  /* 0x41a000004f00780b */ /* 0x000fe20003f3c000 */
[----:B------:R1:W-:Y:S04]  /*1ca0*/  STS.U16 [R153], R38 ;  /* 0x0000002699007388 */ /* 0x0003e80000000400 */
        /* <DEDUP_REMOVED lines=15> */
[----:B------:R-:W-:Y:S01]  /*1da0*/  NOP ;  /* 0x0000000000007918 */ /* 0x000fe20000000000 */
[----:B0-----:R-:W-:Y:S05]  /*1db0*/  @P2 BRA `(.L_x_240) ;  /* 0x00000000007c2947 */ /* 0x001fea0003800000 */
[----:B------:R-:W-:Y:S01]  /*1dc0*/  FMUL.FTZ R91, R91, 1.4426950216293334961 ;  /* 0x3fb8aa3b5b5b7820 */ /* 0x000fe20000410000 */
[----:B------:R-:W-:Y:S01]  /*1dd0*/  HFMA2.MMA R28, -RZ, RZ, 1.625, 0 ;  /* 0x3e800000ff1c7435 */ /* 0x000fe200000001ff */
        /* <DEDUP_REMOVED lines=29> */
.L_x_240:
[----:B------:R-:W-:Y:S05]  /*1fb0*/  BSYNC B0 ;  /* 0x0000000000007941 */ /* 0x000fea0003800000 */
.L_x_239:
[----:B------:R-:W-:Y:S01]  /*1fc0*/  SHF.L.U32 R34, R34, 0x10, RZ ;  /* 0x0000001022227819 */ /* 0x000fe200000006ff */
[----:B------:R-:W-:Y:S01]  /*1fd0*/  BSSY B0, `(.L_x_241) ;  /* 0x0000023000007945 */ /* 0x000fe20003800000 */
[----:B------:R-:W-:-:S03]  /*1fe0*/  FSETP.GTU.FTZ.AND P2, PT, R78, 20, PT ;  /* 0x41a000004e00780b */ /* 0x000fc60003f5c000 */
[----:B------:R-:W-:Y:S01]  /*1ff0*/  FADD.FTZ R77, R34, UR5 ;  /* 0x00000005224d7e21 */ /* 0x000fe20008010000 */
[----:B------:R-:W-:Y:S09]  /*2000*/  @P3 BRA `(.L_x_242) ;  /* 0x00000000007c3947 */ /* 0x000ff20003800000 */
[----:B------:R-:W-:Y:S01]  /*2010*/  FMUL.FTZ R90, R90, 1.4426950216293334961 ;  /* 0x3fb8aa3b5a5a7820 */ /* 0x000fe20000410000 */
[----:B------:R-:W-:Y:S01]  /*2020*/  IMAD.MOV.U32 R30, RZ, RZ, 0x3e800000 ;  /* 0x3e800000ff1e7424 */ /* 0x000fe200078e00ff */
        /* <DEDUP_REMOVED lines=29> */
.L_x_242:
[----:B------:R-:W-:Y:S05]  /*2200*/  BSYNC B0 ;  /* 0x0000000000007941 */ /* 0x000fea0003800000 */
.L_x_241:
[----:B------:R-:W-:Y:S01]  /*2210*/  IMAD.U32 R35, R35, 0x10000, RZ ;  /* 0x0001000023237824 */ /* 0x000fe200078e00ff */
[----:B------:R-:W-:Y:S01]  /*2220*/  BSSY B0, `(.L_x_243) ;  /* 0x0000023000007945 */ /* 0x000fe20003800000 */
[----:B------:R-:W-:Y:S02]  /*2230*/  FSETP.GTU.FTZ.AND P3, PT, R77, 20, PT ;  /* 0x41a000004d00780b */ /* 0x000fe40003f7c000 */
[----:B------:R-:W-:Y:S01]  /*2240*/  FADD.FTZ R76, R35, UR5 ;  /* 0x00000005234c7e21 */ /* 0x000fe20008010000 */
[----:B------:R-:W-:Y:S10]  /*2250*/  @P4 BRA `(.L_x_244) ;  /* 0x00000000007c4947 */ /* 0x000ff40003800000 */
        /* <DEDUP_REMOVED lines=31> */
.L_x_244:
[----:B------:R-:W-:Y:S05]  /*2450*/  BSYNC B0 ;  /* 0x0000000000007941 */ /* 0x000fea0003800000 */
.L_x_243:
        /* <DEDUP_REMOVED lines=36> */
.L_x_246:
[----:B------:R-:W-:Y:S05]  /*26a0*/  BSYNC B0 ;  /* 0x0000000000007941 */ /* 0x000fea0003800000 */
.L_x_245:
        /* <DEDUP_REMOVED lines=36> */
.L_x_248:
[----:B------:R-:W-:Y:S05]  /*28f0*/  BSYNC B0 ;  /* 0x0000000000007941 */ /* 0x000fea0003800000 */
.L_x_247:
        /* <DEDUP_REMOVED lines=36> */
.L_x_250:
[----:B------:R-:W-:Y:S05]  /*2b40*/  BSYNC B0 ;  /* 0x0000000000007941 */ /* 0x000fea0003800000 */
.L_x_249:
        /* <DEDUP_REMOVED lines=36> */
.L_x_252:
[----:B------:R-:W-:Y:S05]  /*2d90*/  BSYNC B0 ;  /* 0x0000000000007941 */ /* 0x000fea0003800000 */
.L_x_251:
        /* <DEDUP_REMOVED lines=36> */
.L_x_254:
[----:B------:R-:W-:Y:S05]  /*2fe0*/  BSYNC B0 ;  /* 0x0000000000007941 */ /* 0x000fea0003800000 */
.L_x_253:
        /* <DEDUP_REMOVED lines=36> */
.L_x_256:
[----:B------:R-:W-:Y:S05]  /*3230*/  BSYNC B0 ;  /* 0x0000000000007941 */ /* 0x000fea0003800000 */
.L_x_255:
[----:B------:R-:W-:Y:S01]  /*3240*/  USHF.R.S32.HI UR27, URZ, 0x1f, UR53 ;  /* 0x0000001f3f1b7899 */ /* 0x000fe20008011435 */
[----:B------:R-:W-:Y:S01]  /*3250*/  BSSY B0, `(.L_x_257) ;  /* 0x0000022000007945 */ /* 0x000fe20003800000 */
[----:B------:R-:W-:-:S03]  /*3260*/  FSETP.GTU.FTZ.AND P3, PT, R70, 20, PT ;  /* 0x41a000004600780b */ /* 0x000fc60003f7c000 */
[----:B------:R-:W-:Y:S10]  /*3270*/  @P4 BRA `(.L_x_258) ;  /* 0x00000000007c4947 */ /* 0x000ff40003800000 */
[----:B------:R-:W-:Y:S01]  /*3280*/  FMUL.FTZ R76, R76, 1.4426950216293334961 ;  /* 0x3fb8aa3b4c4c7820 */ /* 0x000fe20000410000 */
[----:B------:R-:W-:Y:S01]  /*3290*/  MOV R23, 0x3e800000 ;  /* 0x3e80000000177802 */ /* 0x000fe20000000f00 */
[----:B------:R-:W-:Y:S02]  /*32a0*/  HFMA2.MMA R24, -RZ, RZ, 1.3056640625, -1.8671875 ;  /* 0x3d39bf78ff187435 */ /* 0x000fe400000001ff */
        /* <DEDUP_REMOVED lines=28> */
.L_x_258:
[----:B------:R-:W-:Y:S05]  /*3470*/  BSYNC B0 ;  /* 0x0000000000007941 */ /* 0x000fea0003800000 */
.L_x_257:
[----:B------:R-:W-:Y:S04]  /*3480*/  BSSY B0, `(.L_x_259) ;  /* 0x0000021000007945 */ /* 0x000fe80003800000 */
[----:B------:R-:W-:Y:S05]  /*3490*/  @P5 BRA `(.L_x_260) ;  /* 0x00000000007c5947 */ /* 0x000fea0003800000 */
        /* <DEDUP_REMOVED lines=28> */
[----:B------:R-:W-:-:S05]  /*3660*/  @P4 MOV R0, 0x7f800000 ;  /* 0x7f80000000004802 */ /* 0x000fca0000000f00 */
[----:B------:R-:W-:-:S05]  /*3670*/  @P4 FFMA.FTZ R75, R5, R0, +INF ;  /* 0x7f800000054b4423 */ /* 0x000fca0000010000 */
[----:B------:R-:W-:-:S07]  /*3680*/  FSEL R75, R75, -RZ, P5 ;  /* 0x800000ff4b4b7208 */ /* 0x000fce0002800000 */
.L_x_260:
[----:B------:R-:W-:Y:S05]  /*3690*/  BSYNC B0 ;  /* 0x0000000000007941 */ /* 0x000fea0003800000 */
.L_x_259:
[----:B------:R-:W-:Y:S04]  /*36a0*/  BSSY B0, `(.L_x_261) ;  /* 0x0000021000007945 */ /* 0x000fe80003800000 */
[----:B------:R-:W-:Y:S05]  /*36b0*/  @P6 BRA `(.L_x_262) ;  /* 0x00000000007c6947 */ /* 0x000fea0003800000 */
[----:B------:R-:W-:Y:S01]  /*36c0*/  FMUL.FTZ R74, R74, 1.4426950216293334961 ;  /* 0x3fb8aa3b4a4a7820 */ /* 0x000fe20000410000 */
[----:B------:R-:W-:Y:S01]  /*36d0*/  HFMA2.MMA R23, -RZ, RZ, 1.625, 0 ;  /* 0x3e800000ff177435 */ /* 0x000fe200000001ff */
[----:B------:R-:W-:Y:S02]  /*36e0*/  MOV R24, 0x3d39bf78 ;  /* 0x3d39bf7800187802 */ /* 0x000fe40000000f00 */
        /* <DEDUP_REMOVED lines=28> */
.L_x_262:
[----:B------:R-:W-:Y:S05]  /*38b0*/  BSYNC B0 ;  /* 0x0000000000007941 */ /* 0x000fea0003800000 */
.L_x_261:
[----:B------:R-:W-:Y:S04]  /*38c0*/  BSSY B0, `(.L_x_263) ;  /* 0x0000021000007945 */ /* 0x000fe80003800000 */
[----:B------:R-:W-:Y:S05]  /*38d0*/  @P0 BRA `(.L_x_264) ;  /* 0x00000000007c0947 */ /* 0x000fea0003800000 */
        /* <DEDUP_REMOVED lines=31> */
.L_x_264:
[----:B------:R-:W-:Y:S05]  /*3ad0*/  BSYNC B0 ;  /* 0x0000000000007941 */ /* 0x000fea0003800000 */
.L_x_263:
[----:B------:R-:W-:Y:S04]  /*3ae0*/  BSSY B0, `(.L_x_265) ;  /* 0x0000021000007945 */ /* 0x000fe80003800000 */
[----:B------:R-:W-:Y:S05]  /*3af0*/  @P1 BRA `(.L_x_266) ;  /* 0x00000000007c1947 */ /* 0x000fea0003800000 */
        /* <DEDUP_REMOVED lines=31> */
.L_x_266:
[----:B------:R-:W-:Y:S05]  /*3cf0*/  BSYNC B0 ;  /* 0x0000000000007941 */ /* 0x000fea0003800000 */
.L_x_265:
        /* <DEDUP_REMOVED lines=33> */
.L_x_268:
[----:B------:R-:W-:Y:S05]  /*3f10*/  BSYNC B0 ;  /* 0x0000000000007941 */ /* 0x000fea0003800000 */
.L_x_267:
        /* <DEDUP_REMOVED lines=33> */
.L_x_270:
[----:B------:R-:W-:Y:S05]  /*4130*/  BSYNC B0 ;  /* 0x0000000000007941 */ /* 0x000fea0003800000 */
.L_x_269:
[----:B------:R-:W-:Y:S01]  /*4140*/  ISETP.GE.AND P0, PT, R22, UR26, PT ;  /* 0x0000001a16007c0c */ /* 0x000fe2000bf06270 */
[----:B------:R-:W-:Y:S01]  /*4150*/  USHF.R.S32.HI UR36, URZ, 0x1f, UR33 ;  /* 0x0000001f3f247899 */ /* 0x000fe20008011421 */
[----:B------:R-:W2:Y:S01]  /*4160*/  LDL.LU R134, [R1+0x48] ;  /* 0x0000480001867983 */ /* 0x000ea20000300800 */
[----:B------:R-:W-:Y:S01]  /*4170*/  ULDC.64 UR16, c[0x0][0x2a0] ;  /* 0x0000a80000107ab9 */ /* 0x000fe20000000a00 */
[----:B------:R-:W-:Y:S01]  /*4180*/  MOV R4, UR33 ;  /* 0x0000002100047c02 */ /* 0x000fe20008000f00 */
[----:B------:R-:W-:Y:S02]  /*4190*/  UIMAD UR7, UR27, UR16, URZ ;  /* 0x000000101b0772a4 */ /* 0x000fe4000f8e023f */
[----:B------:R-:W-:Y:S01]  /*41a0*/  MOV R3, UR16 ;  /* 0x0000001000037c02 */ /* 0x000fe20008000f00 */
[----:B------:R-:W-:Y:S01]  /*41b0*/  ULDC.64 UR38, c[0x0][0x2b0] ;  /* 0x0000ac0000267ab9 */ /* 0x000fe20000000a00 */
[----:B------:R-:W-:Y:S01]  /*41c0*/  MOV R5, UR36 ;  /* 0x0000002400057c02 */ /* 0x000fe20008000f00 */
[----:B------:R-:W-:Y:S01]  /*41d0*/  UIMAD UR15, UR53, UR17, UR7 ;  /* 0x00000011350f72a4 */ /* 0x000fe2000f8e0207 */
[----:B------:R-:W-:Y:S01]  /*41e0*/  MOV R25, UR36 ;  /* 0x0000002400197c02 */ /* 0x000fe20008000f00 */
[----:B------:R-:W-:Y:S01]  /*41f0*/  UIMAD UR37, UR27, UR38, URZ ;  /* 0x000000261b2572a4 */ /* 0x000fe2000f8e023f */
[----:B------:R-:W-:Y:S01]  /*4200*/  IMAD.U32 R24, RZ, RZ, UR33 ;  /* 0x00000021ff187e24 */ /* 0x000fe2000f8e00ff */
[----:B------:R-:W-:Y:S01]  /*4210*/  ULDC.64 UR34, c[0x0][0x2a8] ;  /* 0x0000aa0000227ab9 */ /* 0x000fe20000000a00 */
[----:B------:R-:W-:Y:S01]  /*4220*/  @!P0 IMAD.WIDE.U32 R4, R3, UR53, R4 ;  /* 0x0000003503048c25 */ /* 0x000fe2000f8e0004 */
[----:B------:R-:W-:Y:S01]  /*4230*/  UIMAD UR37, UR53, UR39, UR37 ;  /* 0x00000027352572a4 */ /* 0x000fe2000f8e0225 */
[----:B------:R-:W-:Y:S01]  /*4240*/  MOV R3, UR34 ;  /* 0x0000002200037c02 */ /* 0x000fe20008000f00 */
[----:B------:R-:W-:Y:S01]  /*4250*/  UIMAD.WIDE.U32 UR28, UR53, UR16, URZ ;  /* 0x00000010351c72a5 */ /* 0x000fe2000f8e003f */
[----:B------:R-:W-:Y:S01]  /*4260*/  @!P0 IMAD.WIDE.U32 R24, R2, UR38, R24 ;  /* 0x0000002602188c25 */ /* 0x000fe2000f8e0018 */
[----:B------:R-:W-:Y:S01]  /*4270*/  USHF.R.S32.HI UR7, URZ, 0x1f, UR8 ;  /* 0x0000001f3f077899 */ /* 0x000fe20008011408 */
[----:B------:R-:W-:Y:S01]  /*4280*/  @!P0 IADD3 R5, R5, UR15, RZ ;  /* 0x0000000f05058c10 */ /* 0x000fe2000fffe0ff */
[----:B------:R-:W-:Y:S01]  /*4290*/  UIMAD.WIDE.U32 UR30, UR53, UR38, URZ ;  /* 0x00000026351e72a5 */ /* 0x000fe2000f8e003f */
[----:B------:R-:W0:Y:S01]  /*42a0*/  LDS.U16 R53, [R104] ;  /* 0x0000000068357984 */ /* 0x000e220000000400 */
[----:B------:R-:W-:Y:S01]  /*42b0*/  ULDC.64 UR16, c[0x0][0x2b8] ;  /* 0x0000ae0000107ab9 */ /* 0x000fe20000000a00 */
[----:B------:R-:W-:Y:S01]  /*42c0*/  UIMAD UR32, UR7, UR34, URZ ;  /* 0x00000022072072a4 */ /* 0x000fe2000f8e023f */
[----:B------:R-:W-:Y:S01]  /*42d0*/  @!P0 IADD3 R25, R25, UR37, RZ ;  /* 0x0000002519198c10 */ /* 0x000fe2000fffe0ff */
[----:B------:R-:W-:Y:S01]  /*42e0*/  UIADD3 UR29, UR29, UR15, URZ ;  /* 0x0000000f1d1d7290 */ /* 0x000fe2000fffe03f */
[----:B------:R-:W-:Y:S01]  /*42f0*/  IMAD.U32 R23, RZ, RZ, UR16 ;  /* 0x00000010ff177e24 */ /* 0x000fe2000f8e00ff */
[----:B------:R-:W-:Y:S01]  /*4300*/  UIMAD UR38, UR7, UR16, URZ ;  /* 0x00000010072672a4 */ /* 0x000fe2000f8e023f */
[----:B------:R-:W-:Y:S01]  /*4310*/  @!P0 IMAD.WIDE.U32 R4, R3, UR8, R4 ;  /* 0x0000000803048c25 */ /* 0x000fe2000f8e0004 */
[----:B------:R-:W-:Y:S01]  /*4320*/  UIADD3 UR31, UR31, UR37, URZ ;  /* 0x000000251f1f7290 */ /* 0x000fe2000fffe03f */
[----:B------:R-:W3:Y:S01]  /*4330*/  LDS.U16 R68, [R104+0x2] ;  /* 0x0000020068447984 */ /* 0x000ee20000000400 */
[----:B------:R-:W-:Y:S01]  /*4340*/  UIADD3 UR15, UR6, -UR40, URZ ;  /* 0x80000028060f7290 */ /* 0x000fe2000fffe03f */
[----:B------:R-:W-:Y:S01]  /*4350*/  @!P0 IMAD.WIDE.U32 R24, R23, UR8, R24 ;  /* 0x0000000817188c25 */ /* 0x000fe2000f8e0018 */
[----:B------:R-:W-:Y:S01]  /*4360*/  UIMAD UR32, UR8, UR35, UR32 ;  /* 0x00000023082072a4 */ /* 0x000fe2000f8e0220 */
[----:B------:R-:W-:Y:S01]  /*4370*/  @!P0 IADD3 R23, P1, R22, R4, RZ ;  /* 0x0000000416178210 */ /* 0x000fe20007f3e0ff */
[----:B------:R-:W-:Y:S01]  /*4380*/  UIMAD UR38, UR8, UR17, UR38 ;  /* 0x00000011082672a4 */ /* 0x000fe2000f8e0226 */
[----:B------:R-:W4:Y:S01]  /*4390*/  LDS.U16 R67, [R104+0x4] ;  /* 0x0000040068437984 */ /* 0x000f220000000400 */
[----:B------:R-:W-:-:S02]  /*43a0*/  UIMAD.WIDE.U32 UR16, UR8, UR16, UR30 ;  /* 0x00000010081072a5 */ /* 0x000fc4000f8e001e */
[----:B------:R-:W-:Y:S01]  /*43b0*/  UIMAD UR15, UR15, -0x800, URZ ;  /* 0xfffff8000f0f78a4 */ /* 0x000fe2000f8e023f */
[C---:B------:R-:W-:Y:S01]  /*43c0*/  @!P0 IADD3.X R32, R21.reuse, UR32, R5, P1, !PT ;  /* 0x0000002015208c10 */ /* 0x040fe20008ffe405 */
[----:B------:R-:W-:Y:S01]  /*43d0*/  UIMAD.WIDE.U32 UR28, UR8, UR34, UR28 ;  /* 0x00000022081c72a5 */ /* 0x000fe2000f8e001c */
[C---:B------:R-:W-:Y:S01]  /*43e0*/  @!P0 IADD3 R3, P1, R22.reuse, R24, RZ ;  /* 0x0000001816038210 */ /* 0x040fe20007f3e0ff */
[----:B------:R-:W-:Y:S01]  /*43f0*/  UIADD3 UR37, UP1, UR15, UR16, URZ ;  /* 0x000000100f257290 */ /* 0x000fe2000ff3e03f */
[----:B------:R-:W5:Y:S01]  /*4400*/  LDS.U16 R66, [R104+0x6] ;  /* 0x0000060068427984 */ /* 0x000f620000000400 */
[----:B------:R-:W-:Y:S01]  /*4410*/  USHF.R.S32.HI UR16, URZ, 0x1f, UR15 ;  /* 0x0000001f3f107899 */ /* 0x000fe2000801140f */
[----:B------:R-:W-:Y:S01]  /*4420*/  @!P0 IADD3.X R30, R21, UR38, R25, P1, !PT ;  /* 0x00000026151e8c10 */ /* 0x000fe20008ffe419 */
[----:B------:R-:W-:Y:S01]  /*4430*/  UIADD3 UR39, UP0, UR15, UR28, URZ ;  /* 0x0000001c0f277290 */ /* 0x000fe2000ff1e03f */
[----:B------:R-:W-:Y:S01]  /*4440*/  LDS.U16 R65, [R104+0x8] ;  /* 0x0000080068417984 */ /* 0x000fe20000000400 */
[----:B------:R-:W-:Y:S01]  /*4450*/  ULDC.64 UR34, c[0x0][0x308] ;  /* 0x0000c20000227ab9 */ /* 0x000fe20000000a00 */
[----:B------:R-:W-:Y:S01]  /*4460*/  ULDC.64 UR30, c[0x0][0x318] ;  /* 0x0000c600001e7ab9 */ /* 0x000fe20000000a00 */
[----:B------:R-:W-:Y:S01]  /*4470*/  UIADD3.X UR28, UR16, UR32, UR29, UP0, !UPT ;  /* 0x00000020101c7290 */ /* 0x000fe200087fe41d */
[C---:B------:R-:W-:Y:S01]  /*4480*/  LEA R4, P2, R22.reuse, UR34, 0x1 ;  /* 0x0000002216047c11 */ /* 0x040fe2000f8408ff */
[----:B------:R-:W-:Y:S01]  /*4490*/  UIADD3.X UR17, UR16, UR38, UR17, UP1, !UPT ;  /* 0x0000002610117290 */ /* 0x000fe20008ffe411 */
[----:B------:R-:W-:Y:S01]  /*44a0*/  MOV R5, UR37 ;  /* 0x0000002500057c02 */ /* 0x000fe20008000f00 */
[----:B------:R-:W5:Y:S01]  /*44b0*/  LDS.U16 R64, [R104+0xa] ;  /* 0x00000a0068407984 */ /* 0x000f620000000400 */
[----:B------:R-:W-:-:S02]  /*44c0*/  LEA R24, P1, R22, UR30, 0x1 ;  /* 0x0000001e16187c11 */ /* 0x000fc4000f8208ff */
[----:B------:R-:W-:Y:S01]  /*44d0*/  MOV R25, UR39 ;  /* 0x0000002700197c02 */ /* 0x000fe20008000f00 */
[----:B------:R-:W5:Y:S01]  /*44e0*/  LDS.U16 R63, [R104+0xc] ;  /* 0x00000c00683f7984 */ /* 0x000f620000000400 */
[----:B------:R-:W-:Y:S01]  /*44f0*/  LEA R4, P4, R5, R4, 0x1 ;  /* 0x0000000405047211 */ /* 0x000fe200078808ff */
[----:B------:R-:W-:Y:S01]  /*4500*/  IMAD.U32 R27, RZ, RZ, UR17 ;  /* 0x00000011ff1b7e24 */ /* 0x000fe2000f8e00ff */
[C-C-:B------:R-:W-:Y:S01]  /*4510*/  LEA.HI.X R0, R22.reuse, UR35, R21.reuse, 0x1, P2 ;  /* 0x0000002316007c11 */ /* 0x140fe200090f0c15 */
[----:B------:R-:W5:Y:S01]  /*4520*/  LDS.U16 R62, [R104+0xe] ;  /* 0x00000e00683e7984 */ /* 0x000f620000000400 */
[----:B------:R-:W-:Y:S02]  /*4530*/  LEA.HI.X R5, R22, UR31, R21, 0x1, P1 ;  /* 0x0000001f16057c11 */ /* 0x000fe400088f0c15 */
[----:B------:R-:W-:Y:S01]  /*4540*/  LEA R24, P2, R25, R24, 0x1 ;  /* 0x0000001819187211 */ /* 0x000fe200078408ff */
[----:B------:R-:W-:Y:S01]  /*4550*/  LDS.U16 R61, [R104+0x10] ;  /* 0x00001000683d7984 */ /* 0x000fe20000000400 */
[----:B------:R-:W-:-:S02]  /*4560*/  MOV R34, UR28 ;  /* 0x0000001c00227c02 */ /* 0x000fc40008000f00 */
[----:B------:R-:W-:Y:S01]  /*4570*/  MOV R29, UR37 ;  /* 0x00000025001d7c02 */ /* 0x000fe20008000f00 */
[----:B------:R-:W5:Y:S01]  /*4580*/  LDS.U16 R60, [R104+0x12] ;  /* 0x00001200683c7984 */ /* 0x000f620000000400 */
[----:B------:R-:W-:Y:S02]  /*4590*/  @!P0 LEA R28, P1, R23, UR30, 0x1 ;  /* 0x0000001e171c8c11 */ /* 0x000fe4000f8208ff */
[----:B------:R-:W-:Y:S01]  /*45a0*/  LEA.HI.X R25, R25, R5, R34, 0x1, P2 ;  /* 0x0000000519197211 */ /* 0x000fe200010f0c22 */
[----:B------:R-:W-:Y:S01]  /*45b0*/  LDS.U16 R59, [R104+0x14] ;  /* 0x00001400683b7984 */ /* 0x000fe20000000400 */
[----:B------:R-:W-:Y:S02]  /*45c0*/  LEA.HI.X R5, R29, R0, R27, 0x1, P4 ;  /* 0x000000001d057211 */ /* 0x000fe400020f0c1b */
[----:B------:R-:W-:Y:S01]  /*45d0*/  @!P0 LEA.HI.X R29, R23, UR31, R32, 0x1, P1 ;  /* 0x0000001f171d8c11 */ /* 0x000fe200088f0c20 */
[----:B------:R-:W5:Y:S04]  /*45e0*/  LDS.U16 R58, [R104+0x16] ;  /* 0x00001600683a7984 */ /* 0x000f680000000400 */
[----:B------:R-:W-:Y:S04]  /*45f0*/  LDS.U16 R57, [R104+0x18] ;  /* 0x0000180068397984 */ /* 0x000fe80000000400 */
[----:B------:R-:W5:Y:S04]  /*4600*/  LDS.U16 R56, [R104+0x1a] ;  /* 0x00001a0068387984 */ /* 0x000f680000000400 */
[----:B------:R-:W5:Y:S04]  /*4610*/  LDS.U16 R55, [R104+0x1c] ;  /* 0x00001c0068377984 */ /* 0x000f680000000400 */
[----:B------:R-:W5:Y:S01]  /*4620*/  LDS.U16 R54, [R104+0x1e] ;  /* 0x00001e0068367984 */ /* 0x000f620000000400 */
[----:B------:R-:W-:-:S02]  /*4630*/  ISETP.GE.AND P1, PT, R19, UR26, PT ;  /* 0x0000001a13007c0c */ /* 0x000fc4000bf26270 */
[----:B------:R-:W-:Y:S01]  /*4640*/  PRMT R23, RZ, 0x7610, R23 ;  /* 0x00007610ff177816 */ /* 0x000fe20000000017 */
[----:B------:R-:W-:Y:S01]  /*4650*/  BAR.SYNC.DEFER_BLOCKING 0x0 ;  /* 0x0000000000007b1d */ /* 0x000fe20000010000 */
[----:B------:R-:W-:Y:S02]  /*4660*/  PRMT R34, RZ, 0x7610, R34 ;  /* 0x00007610ff227816 */ /* 0x000fe40000000022 */
[----:B------:R-:W-:Y:S02]  /*4670*/  PRMT R35, RZ, 0x7610, R35 ;  /* 0x00007610ff237816 */ /* 0x000fe40000000023 */
[----:B------:R-:W-:Y:S02]  /*4680*/  @!P0 LEA R26, P3, R3, UR34, 0x1 ;  /* 0x00000022031a8c11 */ /* 0x000fe4000f8608ff */
[----:B------:R-:W-:Y:S02]  /*4690*/  ISETP.GE.AND P2, PT, R17, UR26, PT ;  /* 0x0000001a11007c0c */ /* 0x000fe4000bf46270 */
[----:B------:R-:W-:-:S02]  /*46a0*/  @!P0 LEA.HI.X R27, R3, UR35, R30, 0x1, P3 ;  /* 0x00000023031b8c11 */ /* 0x000fc400098f0c1e */
[----:B------:R-:W-:Y:S02]  /*46b0*/  ISETP.GE.AND P5, PT, R15, UR26, PT ;  /* 0x0000001a0f007c0c */ /* 0x000fe4000bfa6270 */
[----:B------:R-:W-:Y:S02]  /*46c0*/  ISETP.GE.AND P6, PT, R16, UR26, PT ;  /* 0x0000001a10007c0c */ /* 0x000fe4000bfc6270 */
[----:B-1----:R-:W-:Y:S02]  /*46d0*/  PRMT R36, RZ, 0x7610, R36 ;  /* 0x00007610ff247816 */ /* 0x002fe40000000024 */
[----:B------:R-:W-:Y:S02]  /*46e0*/  PRMT R31, RZ, 0x7610, R31 ;  /* 0x00007610ff1f7816 */ /* 0x000fe4000000001f */
[----:B------:R-:W-:Y:S02]  /*46f0*/  PRMT R33, RZ, 0x7610, R33 ;  /* 0x00007610ff217816 */ /* 0x000fe40000000021 */
[----:B------:R-:W-:-:S02]  /*4700*/  PRMT R37, RZ, 0x7610, R37 ;  /* 0x00007610ff257816 */ /* 0x000fc40000000025 */
[----:B------:R-:W-:Y:S01]  /*4710*/  PRMT R38, RZ, 0x7610, R38 ;  /* 0x00007610ff267816 */ /* 0x000fe20000000026 */
[----:B------:R-:W2:Y:S01]  /*4720*/  @!P1 LDG.E.U16 R23, desc[UR18][R24.64+-0xf80] ;  /* 0xfff0801218179981 */ /* 0x000ea2000c1e1500 */
[----:B------:R-:W-:Y:S02]  /*4730*/  ISETP.GE.AND P1, PT, R14, UR26, PT ;  /* 0x0000001a0e007c0c */ /* 0x000fe4000bf26270 */
[----:B------:R-:W-:Y:S01]  /*4740*/  PRMT R39, RZ, 0x7610, R39 ;  /* 0x00007610ff277816 */ /* 0x000fe20000000027 */
[----:B------:R-:W2:Y:S01]  /*4750*/  @!P2 LDG.E.U16 R31, desc[UR18][R24.64+-0xf00] ;  /* 0xfff10012181fa981 */ /* 0x000ea2000c1e1500 */
[----:B------:R-:W-:Y:S02]  /*4760*/  ISETP.GE.AND P3, PT, R20, UR26, PT ;  /* 0x0000001a14007c0c */ /* 0x000fe4000bf66270 */
[----:B------:R-:W-:Y:S01]  /*4770*/  PRMT R40, RZ, 0x7610, R40 ;  /* 0x00007610ff287816 */ /* 0x000fe20000000028 */
[----:B------:R-:W2:Y:S01]  /*4780*/  @!P5 LDG.E.U16 R33, desc[UR18][R24.64+-0xe80] ;  /* 0xfff180121821d981 */ /* 0x000ea2000c1e1500 */
[----:B------:R-:W-:-:S02]  /*4790*/  ISETP.GE.AND P4, PT, R18, UR26, PT ;  /* 0x0000001a12007c0c */ /* 0x000fc4000bf86270 */
[----:B------:R-:W-:Y:S02]  /*47a0*/  PRMT R0, RZ, 0x7610, R0 ;  /* 0x00007610ff007816 */ /* 0x000fe40000000000 */
[----:B------:R-:W-:Y:S01]  /*47b0*/  PRMT R32, RZ, 0x7610, R32 ;  /* 0x00007610ff207816 */ /* 0x000fe20000000020 */
[----:B------:R-:W2:Y:S01]  /*47c0*/  @!P1 LDG.E.U16 R34, desc[UR18][R24.64+-0xe40] ;  /* 0xfff1c01218229981 */ /* 0x000ea2000c1e1500 */
[----:B------:R-:W-:Y:S02]  /*47d0*/  ISETP.GE.AND P1, PT, R13, UR26, PT ;  /* 0x0000001a0d007c0c */ /* 0x000fe4000bf26270 */
[----:B------:R-:W-:Y:S01]  /*47e0*/  PRMT R69, RZ, 0x7610, R69 ;  /* 0x00007610ff457816 */ /* 0x000fe20000000045 */
[----:B------:R1:W2:Y:S01]  /*47f0*/  @!P0 LDG.E.U16 R0, desc[UR18][R28.64] ;  /* 0x000000121c008981 */ /* 0x0002a2000c1e1500 */
[----:B------:R-:W-:Y:S02]  /*4800*/  PRMT R3, RZ, 0x7610, R3 ;  /* 0x00007610ff037816 */ /* 0x000fe40000000003 */
[----:B------:R-:W-:Y:S01]  /*4810*/  PRMT R82, RZ, 0x7610, R82 ;  /* 0x00007610ff527816 */ /* 0x000fe20000000052 */
[----:B------:R-:W2:Y:S01]  /*4820*/  @!P6 LDG.E.U16 R32, desc[UR18][R24.64+-0xec0] ;  /* 0xfff140121820e981 */ /* 0x000ea2000c1e1500 */
[----:B------:R-:W-:-:S02]  /*4830*/  PRMT R30, RZ, 0x7610, R30 ;  /* 0x00007610ff1e7816 */ /* 0x000fc4000000001e */
[----:B------:R-:W-:Y:S01]  /*4840*/  PRMT R83, RZ, 0x7610, R83 ;  /* 0x00007610ff537816 */ /* 0x000fe20000000053 */
[----:B------:R-:W2:Y:S01]  /*4850*/  @!P3 LDG.E.U16 R3, desc[UR18][R24.64+-0xfc0] ;  /* 0xfff040121803b981 */ /* 0x000ea2000c1e1500 */
[----:B------:R-:W-:Y:S02]  /*4860*/  PRMT R85, RZ, 0x7610, R85 ;  /* 0x00007610ff557816 */ /* 0x000fe40000000055 */
[----:B------:R-:W-:Y:S01]  /*4870*/  PRMT R86, RZ, 0x7610, R86 ;  /* 0x00007610ff567816 */ /* 0x000fe20000000056 */
[----:B------:R-:W2:Y:S01]  /*4880*/  @!P1 LDG.E.U16 R35, desc[UR18][R24.64+-0xe00] ;  /* 0xfff2001218239981 */ /* 0x000ea2000c1e1500 */
[----:B------:R-:W-:Y:S02]  /*4890*/  ISETP.GE.AND P1, PT, R12, UR26, PT ;  /* 0x0000001a0c007c0c */ /* 0x000fe4000bf26270 */
[----:B------:R-:W-:Y:S01]  /*48a0*/  PRMT R87, RZ, 0x7610, R87 ;  /* 0x00007610ff577816 */ /* 0x000fe20000000057 */
[----:B------:R-:W2:Y:S01]  /*48b0*/  @!P4 LDG.E.U16 R30, desc[UR18][R24.64+-0xf40] ;  /* 0xfff0c012181ec981 */ /* 0x000ea2000c1e1500 */
[----:B------:R-:W-:-:S02]  /*48c0*/  ISETP.GE.AND P2, PT, R10, UR26, PT ;  /* 0x0000001a0a007c0c */ /* 0x000fc4000bf46270 */
[----:B------:R-:W-:Y:S02]  /*48d0*/  PRMT R105, RZ, 0x7610, R105 ;  /* 0x00007610ff697816 */ /* 0x000fe40000000069 */
[----:B------:R-:W-:Y:S02]  /*48e0*/  PRMT R106, RZ, 0x7610, R106 ;  /* 0x00007610ff6a7816 */ /* 0x000fe4000000006a */
[----:B------:R-:W-:Y:S02]  /*48f0*/  PRMT R107, RZ, 0x7610, R107 ;  /* 0x00007610ff6b7816 */ /* 0x000fe4000000006b */
[----:B------:R-:W-:Y:S01]  /*4900*/  PRMT R108, RZ, 0x7610, R108 ;  /* 0x00007610ff6c7816 */ /* 0x000fe2000000006c */
[----:B------:R-:W2:Y:S01]  /*4910*/  @!P1 LDG.E.U16 R36, desc[UR18][R24.64+-0xdc0] ;  /* 0xfff2401218249981 */ /* 0x000ea2000c1e1500 */
[----:B------:R-:W-:Y:S02]  /*4920*/  ISETP.GE.AND P1, PT, R11, UR26, PT ;  /* 0x0000001a0b007c0c */ /* 0x000fe4000bf26270 */
[----:B0-----:R-:W-:-:S02]  /*4930*/  SHF.L.U32 R53, R53, 0x10, RZ ;  /* 0x0000001035357819 */ /* 0x001fc400000006ff */
[----:B---3--:R-:W-:Y:S01]  /*4940*/  SHF.L.U32 R68, R68, 0x10, RZ ;  /* 0x0000001044447819 */ /* 0x008fe200000006ff */
[----:B----4-:R-:W-:Y:S01]  /*4950*/  IMAD.U32 R67, R67, 0x10000, RZ ;  /* 0x0001000043437824 */ /* 0x010fe200078e00ff */
[----:B------:R-:W-:Y:S02]  /*4960*/  ISETP.GE.AND P3, PT, R9, UR26, PT ;  /* 0x0000001a09007c0c */ /* 0x000fe4000bf66270 */
[----:B-----5:R-:W-:Y:S02]  /*4970*/  SHF.L.U32 R66, R66, 0x10, RZ ;  /* 0x0000001042427819 */ /* 0x020fe400000006ff */
[----:B------:R-:W-:Y:S01]  /*4980*/  SHF.L.U32 R64, R64, 0x10, RZ ;  /* 0x0000001040407819 */ /* 0x000fe200000006ff */
[----:B------:R-:W-:Y:S01]  /*4990*/  IMAD.U32 R65, R65, 0x10000, RZ ;  /* 0x0001000041417824 */ /* 0x000fe200078e00ff */
[----:B------:R-:W-:Y:S02]  /*49a0*/  ISETP.GE.AND P4, PT, R8, UR26, PT ;  /* 0x0000001a08007c0c */ /* 0x000fe4000bf86270 */
[----:B------:R-:W-:-:S02]  /*49b0*/  SHF.L.U32 R63, R63, 0x10, RZ ;  /* 0x000000103f3f7819 */ /* 0x000fc400000006ff */
[----:B------:R-:W-:Y:S02]  /*49c0*/  SHF.L.U32 R62, R62, 0x10, RZ ;  /* 0x000000103e3e7819 */ /* 0x000fe400000006ff */
[----:B------:R-:W-:Y:S01]  /*49d0*/  SHF.L.U32 R60, R60, 0x10, RZ ;  /* 0x000000103c3c7819 */ /* 0x000fe200000006ff */
[----:B------:R-:W3:Y:S01]  /*49e0*/  @!P3 LDG.E.U16 R37, desc[UR18][R24.64+-0xd00] ;  /* 0xfff300121825b981 */ /* 0x000ee2000c1e1500 */
[----:B------:R-:W-:Y:S02]  /*49f0*/  ISETP.GE.AND P5, PT, R7, UR26, PT ;  /* 0x0000001a07007c0c */ /* 0x000fe4000bfa6270 */
[----:B------:R-:W-:Y:S02]  /*4a00*/  SHF.L.U32 R61, R61, 0x10, RZ ;  /* 0x000000103d3d7819 */ /* 0x000fe400000006ff */
[----:B------:R-:W-:Y:S01]  /*4a10*/  SHF.L.U32 R58, R58, 0x10, RZ ;  /* 0x000000103a3a7819 */ /* 0x000fe200000006ff */
[----:B------:R-:W4:Y:S01]  /*4a20*/  @!P4 LDG.E.U16 R38, desc[UR18][R24.64+-0xcc0] ;  /* 0xfff340121826c981 */ /* 0x000f22000c1e1500 */
[----:B------:R-:W-:-:S02]  /*4a30*/  ISETP.GE.AND P6, PT, R6, UR26, PT ;  /* 0x0000001a06007c0c */ /* 0x000fc4000bfc6270 */
[----:B------:R-:W-:Y:S02]  /*4a40*/  SHF.L.U32 R59, R59, 0x10, RZ ;  /* 0x000000103b3b7819 */ /* 0x000fe400000006ff */
[----:B------:R-:W-:Y:S02]  /*4a50*/  SHF.L.U32 R56, R56, 0x10, RZ ;  /* 0x0000001038387819 */ /* 0x000fe400000006ff */
[----:B------:R-:W-:Y:S01]  /*4a60*/  SHF.L.U32 R57, R57, 0x10, RZ ;  /* 0x0000001039397819 */ /* 0x000fe200000006ff */
[----:B------:R-:W5:Y:S01]  /*4a70*/  @!P5 LDG.E.U16 R39, desc[UR18][R24.64+-0xc80] ;  /* 0xfff380121827d981 */ /* 0x000f62000c1e1500 */
[----:B-1----:R-:W-:Y:S01]  /*4a80*/  PRMT R28, RZ, 0x7610, R28 ;  /* 0x00007610ff1c7816 */ /* 0x002fe2000000001c */
[----:B------:R-:W0:Y:S01]  /*4a90*/  S2UR UR28, SR_CgaCtaId ;  /* 0x00000000001c79c3 */ /* 0x000e220000008800 */
[----:B------:R-:W-:Y:S01]  /*4aa0*/  PRMT R29, RZ, 0x7610, R29 ;  /* 0x00007610ff1d7816 */ /* 0x000fe2000000001d */
[----:B------:R-:W-:Y:S01]  /*4ab0*/  IMAD.U32 R55, R55, 0x10000, RZ ;  /* 0x0001000037377824 */ /* 0x000fe200078e00ff */
[----:B------:R-:W-:Y:S01]  /*4ac0*/  SHF.L.U32 R54, R54, 0x10, RZ ;  /* 0x0000001036367819 */ /* 0x000fe200000006ff */
[----:B------:R-:W5:Y:S01]  /*4ad0*/  @!P6 LDG.E.U16 R40, desc[UR18][R24.64+-0xc40] ;  /* 0xfff3c0121828e981 */ /* 0x000f62000c1e1500 */
[----:B------:R-:W-:Y:S01]  /*4ae0*/  UMOV UR17, 0x400 ;  /* 0x0000040000117882 */ /* 0x000fe20000000000 */
[----:B------:R-:W-:-:S02]  /*4af0*/  ULDC.64 UR34, c[0x0][0x398] ;  /* 0x0000e60000227ab9 */ /* 0x000fc40000000a00 */
[----:B------:R-:W3:Y:S04]  /*4b00*/  @!P1 LDG.E.U16 R28, desc[UR18][R24.64+-0xd80] ;  /* 0xfff28012181c9981 */ /* 0x000ee8000c1e1500 */
[----:B------:R1:W4:Y:S01]  /*4b10*/  @!P2 LDG.E.U16 R29, desc[UR18][R24.64+-0xd40] ;  /* 0xfff2c012181da981 */ /* 0x000322000c1e1500 */
[----:B------:R-:W-:Y:S02]  /*4b20*/  P2R R84, PR, RZ, 0x2 ;  /* 0x00000002ff547803 */ /* 0x000fe40000000000 */
[----:B------:R-:W-:Y:S02]  /*4b30*/  ISETP.GE.AND P1, PT, R20, UR26, PT ;  /* 0x0000001a14007c0c */ /* 0x000fe4000bf26270 */
[----:B-1----:R-:W-:Y:S01]  /*4b40*/  PRMT R25, RZ, 0x7610, R25 ;  /* 0x00007610ff197816 */ /* 0x002fe20000000019 */
        /* <DEDUP_REMOVED lines=9> */
[----:B------:R1:W-:Y:S04]  /*4be0*/  STS.U16 [R144+0x240], R36 ;  /* 0x0002402490007388 */ /* 0x0003e80000000400 */
[----:B---3--:R-:W-:Y:S04]  /*4bf0*/  STS.U16 [R143+0x280], R28 ;  /* 0x0002801c8f007388 */ /* 0x008fe80000000400 */
[----:B----4-:R-:W-:Y:S04]  /*4c00*/  STS.U16 [R142+0x2c0], R29 ;  /* 0x0002c01d8e007388 */ /* 0x010fe80000000400 */
[----:B------:R2:W-:Y:S04]  /*4c10*/  STS.U16 [R141+0x300], R37 ;  /* 0x000300258d007388 */ /* 0x0005e80000000400 */
[----:B------:R3:W-:Y:S04]  /*4c20*/  STS.U16 [R140+0x340], R38 ;  /* 0x000340268c007388 */ /* 0x0007e80000000400 */
[----:B-----5:R-:W-:Y:S04]  /*4c30*/  STS.U16 [R139+0x380], R39 ;  /* 0x000380278b007388 */ /* 0x020fe80000000400 */
[----:B------:R-:W-:Y:S01]  /*4c40*/  STS.U16 [R138+0x3c0], R40 ;  /* 0x0003c0288a007388 */ /* 0x000fe20000000400 */
[----:B------:R-:W-:-:S03]  /*4c50*/  NOP ;  /* 0x0000000000007918 */ /* 0x000fc60000000000 */
[----:B------:R-:W4:Y:S04]  /*4c60*/  LDS.U16 R0, [R104] ;  /* 0x0000000068007984 */ /* 0x000f280000000400 */
[----:B------:R-:W5:Y:S04]  /*4c70*/  LDS.U16 R129, [R104+0x2] ;  /* 0x0000020068817984 */ /* 0x000f680000000400 */
[----:B------:R-:W0:Y:S04]  /*4c80*/  LDS.U16 R3, [R104+0x4] ;  /* 0x0000040068037984 */ /* 0x000e280000000400 */
[----:B------:R-:W-:Y:S04]  /*4c90*/  LDS.U16 R23, [R104+0x6] ;  /* 0x0000060068177984 */ /* 0x000fe80000000400 */
[----:B------:R-:W-:Y:S04]  /*4ca0*/  LDS.U16 R41, [R104+0x8] ;  /* 0x0000080068297984 */ /* 0x000fe80000000400 */
[----:B------:R-:W0:Y:S04]  /*4cb0*/  LDS.U16 R42, [R104+0xa] ;  /* 0x00000a00682a7984 */ /* 0x000e280000000400 */
[----:B------:R-:W0:Y:S04]  /*4cc0*/  LDS.U16 R52, [R104+0xc] ;  /* 0x00000c0068347984 */ /* 0x000e280000000400 */
[----:B------:R-:W0:Y:S04]  /*4cd0*/  LDS.U16 R51, [R104+0xe] ;  /* 0x00000e0068337984 */ /* 0x000e280000000400 */
[----:B------:R-:W0:Y:S04]  /*4ce0*/  LDS.U16 R50, [R104+0x10] ;  /* 0x0000100068327984 */ /* 0x000e280000000400 */
[----:B------:R-:W0:Y:S04]  /*4cf0*/  LDS.U16 R49, [R104+0x12] ;  /* 0x0000120068317984 */ /* 0x000e280000000400 */
[----:B------:R-:W0:Y:S04]  /*4d00*/  LDS.U16 R48, [R104+0x14] ;  /* 0x0000140068307984 */ /* 0x000e280000000400 */
[----:B------:R-:W0:Y:S04]  /*4d10*/  LDS.U16 R47, [R104+0x16] ;  /* 0x00001600682f7984 */ /* 0x000e280000000400 */
[----:B------:R-:W-:Y:S04]  /*4d20*/  LDS.U16 R46, [R104+0x18] ;  /* 0x00001800682e7984 */ /* 0x000fe80000000400 */
[----:B------:R-:W-:Y:S04]  /*4d30*/  LDS.U16 R45, [R104+0x1a] ;  /* 0x00001a00682d7984 */ /* 0x000fe80000000400 */
[----:B------:R-:W-:Y:S04]  /*4d40*/  LDS.U16 R44, [R104+0x1c] ;  /* 0x00001c00682c7984 */ /* 0x000fe80000000400 */
[----:B------:R-:W-:Y:S01]  /*4d50*/  LDS.U16 R43, [R104+0x1e] ;  /* 0x00001e00682b7984 */ /* 0x000fe20000000400 */
[----:B------:R-:W-:Y:S01]  /*4d60*/  BAR.SYNC.DEFER_BLOCKING 0x0 ;  /* 0x0000000000007b1d */ /* 0x000fe20000010000 */
[----:B-1----:R-:W-:-:S02]  /*4d70*/  PRMT R36, RZ, 0x7610, R36 ;  /* 0x00007610ff247816 */ /* 0x002fc40000000024 */
[----:B--2---:R-:W-:Y:S02]  /*4d80*/  PRMT R37, RZ, 0x7610, R37 ;  /* 0x00007610ff257816 */ /* 0x004fe40000000025 */
[----:B---3--:R-:W-:Y:S01]  /*4d90*/  PRMT R38, RZ, 0x7610, R38 ;  /* 0x00007610ff267816 */ /* 0x008fe20000000026 */
[----:B------:R1:W2:Y:S01]  /*4da0*/  @!P0 LDG.E.U16 R25, desc[UR18][R26.64] ;  /* 0x000000121a198981 */ /* 0x0002a2000c1e1500 */
[----:B------:R-:W-:-:S03]  /*4db0*/  ISETP.GE.AND P0, PT, R19, UR26, PT ;  /* 0x0000001a13007c0c */ /* 0x000fc6000bf06270 */
[----:B------:R-:W3:Y:S01]  /*4dc0*/  @!P1 LDG.E.U16 R36, desc[UR18][R4.64+-0xfc0] ;  /* 0xfff0401204249981 */ /* 0x000ee2000c1e1500 */
[----:B------:R-:W-:-:S03]  /*4dd0*/  ISETP.GE.AND P1, PT, R18, UR26, PT ;  /* 0x0000001a12007c0c */ /* 0x000fc6000bf26270 */
[----:B------:R-:W3:Y:S04]  /*4de0*/  @!P2 LDG.E.U16 R87, desc[UR18][R4.64+-0xd40] ;  /* 0xfff2c0120457a981 */ /* 0x000ee8000c1e1500 */
[----:B------:R-:W3:Y:S04]  /*4df0*/  @!P3 LDG.E.U16 R105, desc[UR18][R4.64+-0xd00] ;  /* 0xfff300120469b981 */ /* 0x000ee8000c1e1500 */
[----:B------:R-:W3:Y:S01]  /*4e00*/  @!P0 LDG.E.U16 R37, desc[UR18][R4.64+-0xf80] ;  /* 0xfff0801204258981 */ /* 0x000ee2000c1e1500 */
        /* <DEDUP_REMOVED lines=8> */
[----:B------:R-:W-:Y:S02]  /*4e90*/  ISETP.GE.AND P1, PT, R14, UR26, PT ;  /* 0x0000001a0e007c0c */ /* 0x000fe4000bf26270 */
[----:B-1----:R-:W-:Y:S01]  /*4ea0*/  PRMT R26, RZ, 0x7610, R26 ;  /* 0x00007610ff1a7816 */ /* 0x002fe2000000001a */
[----:B------:R-:W3:Y:S06]  /*4eb0*/  @!P6 LDG.E.U16 R108, desc[UR18][R4.64+-0xc40] ;  /* 0xfff3c012046ce981 */ /* 0x000eec000c1e1500 */
[----:B------:R-:W3:Y:S01]  /*4ec0*/  @!P0 LDG.E.U16 R26, desc[UR18][R4.64+-0xe80] ;  /* 0xfff18012041a8981 */ /* 0x000ee2000c1e1500 */
[----:B------:R-:W-:-:S03]  /*4ed0*/  ISETP.GE.AND P0, PT, R13, UR26, PT ;  /* 0x0000001a0d007c0c */ /* 0x000fc6000bf06270 */
[----:B------:R-:W3:Y:S01]  /*4ee0*/  @!P1 LDG.E.U16 R83, desc[UR18][R4.64+-0xe40] ;  /* 0xfff1c01204539981 */ /* 0x000ee2000c1e1500 */
[----:B------:R-:W-:Y:S02]  /*4ef0*/  ISETP.NE.AND P1, PT, R84, RZ, PT ;  /* 0x000000ff5400720c */ /* 0x000fe40003f25270 */
[----:B------:R-:W-:-:S07]  /*4f00*/  PRMT R84, RZ, 0x7610, R84 ;  /* 0x00007610ff547816 */ /* 0x000fce0000000054 */
[----:B------:R-:W3:Y:S01]  /*4f10*/  @!P0 LDG.E.U16 R84, desc[UR18][R4.64+-0xe00] ;  /* 0xfff2001204548981 */ /* 0x000ee2000c1e1500 */
[----:B------:R-:W-:-:S03]  /*4f20*/  ISETP.GE.AND P0, PT, R12, UR26, PT ;  /* 0x0000001a0c007c0c */ /* 0x000fc6000bf06270 */
[----:B------:R-:W3:Y:S10]  /*4f30*/  @!P1 LDG.E.U16 R86, desc[UR18][R4.64+-0xd80] ;  /* 0xfff2801204569981 */ /* 0x000ef4000c1e1500 */
[----:B------:R1:W3:Y:S01]  /*4f40*/  @!P0 LDG.E.U16 R85, desc[UR18][R4.64+-0xdc0] ;  /* 0xfff2401204558981 */ /* 0x0002e2000c1e1500 */
[----:B----4-:R-:W-:-:S05]  /*4f50*/  SHF.L.U32 R0, R0, 0x10, RZ ;  /* 0x0000001000007819 */ /* 0x010fca00000006ff */
[----:B------:R-:W-:Y:S01]  /*4f60*/  FMUL.FTZ R35, R0, -1.4426950216293334961 ;  /* 0xbfb8aa3b00237820 */ /* 0x000fe20000410000 */
[----:B-----5:R-:W-:Y:S02]  /*4f70*/  SHF.L.U32 R129, R129, 0x10, RZ ;  /* 0x0000001081817819 */ /* 0x020fe400000006ff */
[----:B0-----:R-:W-:-:S03]  /*4f80*/  SHF.L.U32 R39, R3, 0x10, RZ ;  /* 0x0000001003277819 */ /* 0x001fc600000006ff */
[----:B------:R-:W0:Y:S01]  /*4f90*/  MUFU.EX2 R35, R35 ;  /* 0x0000002300237308 */ /* 0x000e220000000800 */
[----:B------:R-:W-:Y:S01]  /*4fa0*/  FMUL.FTZ R33, R129, -1.4426950216293334961 ;  /* 0xbfb8aa3b81217820 */ /* 0x000fe20000410000 */
[----:B------:R-:W-:Y:S01]  /*4fb0*/  FMUL.FTZ R34, R39, -1.4426950216293334961 ;  /* 0xbfb8aa3b27227820 */ /* 0x000fe20000410000 */
[----:B------:R-:W-:Y:S01]  /*4fc0*/  SHF.L.U32 R42, R42, 0x10, RZ ;  /* 0x000000102a2a7819 */ /* 0x000fe200000006ff */
[----:B------:R-:W-:Y:S01]  /*4fd0*/  IMAD.U32 R41, R41, 0x10000, RZ ;  /* 0x0001000029297824 */ /* 0x000fe200078e00ff */
[----:B------:R-:W-:-:S03]  /*4fe0*/  SHF.L.U32 R40, R23, 0x10, RZ ;  /* 0x0000001017287819 */ /* 0x000fc600000006ff */
[----:B------:R-:W4:Y:S01]  /*4ff0*/  MUFU.EX2 R33, R33 ;  /* 0x0000002100217308 */ /* 0x000f220000000800 */
[----:B------:R-:W-:Y:S01]  /*5000*/  FMUL.FTZ R31, R41, -1.4426950216293334961 ;  /* 0xbfb8aa3b291f7820 */ /* 0x000fe20000410000 */
[----:B------:R-:W-:-:S06]  /*5010*/  FMUL.FTZ R24, R42, -1.4426950216293334961 ;  /* 0xbfb8aa3b2a187820 */ /* 0x000fcc0000410000 */
[----:B------:R-:W5:Y:S01]  /*5020*/  MUFU.EX2 R34, R34 ;  /* 0x0000002200227308 */ /* 0x000f620000000800 */
[----:B------:R-:W-:Y:S01]  /*5030*/  FMUL.FTZ R32, R40, -1.4426950216293334961 ;  /* 0xbfb8aa3b28207820 */ /* 0x000fe20000410000 */
[----:B0-----:R-:W-:Y:S01]  /*5040*/  FADD.FTZ R131, R35, 1 ;  /* 0x3f80000023837421 */ /* 0x001fe20000010000 */
[----:B------:R-:W-:Y:S02]  /*5050*/  SHF.L.U32 R52, R52, 0x10, RZ ;  /* 0x0000001034347819 */ /* 0x000fe400000006ff */
[----:B------:R-:W-:-:S03]  /*5060*/  SHF.L.U32 R51, R51, 0x10, RZ ;  /* 0x0000001033337819 */ /* 0x000fc600000006ff */
[----:B------:R-:W0:Y:S01]  /*5070*/  MUFU.EX2 R31, R31 ;  /* 0x0000001f001f7308 */ /* 0x000e220000000800 */
[----:B-1----:R-:W-:Y:S01]  /*5080*/  FMUL.FTZ R5, R52, -1.4426950216293334961 ;  /* 0xbfb8aa3b34057820 */ /* 0x002fe20000410000 */
[----:B------:R-:W-:Y:S01]  /*5090*/  FMUL.FTZ R4, R51, -1.4426950216293334961 ;  /* 0xbfb8aa3b33047820 */ /* 0x000fe20000410000 */
[----:B----4-:R-:W-:-:S05]  /*50a0*/  FADD.FTZ R33, R33, 1 ;  /* 0x3f80000021217421 */ /* 0x010fca0000010000 */
[----:B------:R-:W1:Y:S01]  /*50b0*/  MUFU.EX2 R24, R24 ;  /* 0x0000001800187308 */ /* 0x000e620000000800 */
[----:B-----5:R-:W-:-:S07]  /*50c0*/  FADD.FTZ R34, R34, 1 ;  /* 0x3f80000022227421 */ /* 0x020fce0000010000 */
[----:B------:R-:W4:Y:S08]  /*50d0*/  MUFU.EX2 R32, R32 ;  /* 0x0000002000207308 */ /* 0x000f300000000800 */
[----:B------:R-:W5:Y:S08]  /*50e0*/  MUFU.RCP R131, R131 ;  /* 0x0000008300837308 */ /* 0x000f700000001000 */
[----:B------:R-:W3:Y:S08]  /*50f0*/  MUFU.EX2 R5, R5 ;  /* 0x0000000500057308 */ /* 0x000ef00000000800 */
[----:B------:R-:W3:Y:S08]  /*5100*/  MUFU.EX2 R4, R4 ;  /* 0x0000000400047308 */ /* 0x000ef00000000800 */
[----:B------:R3:W3:Y:S01]  /*5110*/  MUFU.RCP R130, R33 ;  /* 0x0000002100827308 */ /* 0x0006e20000001000 */
[----:B0-----:R-:W-:-:S07]  /*5120*/  FADD.FTZ R126, R31, 1 ;  /* 0x3f8000001f7e7421 */ /* 0x001fce0000010000 */
[----:B------:R0:W-:Y:S01]  /*5130*/  MUFU.RCP R128, R34 ;  /* 0x0000002200807308 */ /* 0x0001e20000001000 */
[----:B-1----:R-:W-:Y:S01]  /*5140*/  FADD.FTZ R125, R24, 1 ;  /* 0x3f800000187d7421 */ /* 0x002fe20000010000 */
[----:B----4-:R-:W-:Y:S01]  /*5150*/  FADD.FTZ R32, R32, 1 ;  /* 0x3f80000020207421 */ /* 0x010fe20000010000 */
[----:B-----5:R-:W-:Y:S01]  /*5160*/  FADD.FTZ R31, -R131, 1 ;  /* 0x3f800000831f7421 */ /* 0x020fe20000010100 */
[----:B------:R-:W-:-:S03]  /*5170*/  SHF.L.U32 R50, R50, 0x10, RZ ;  /* 0x0000001032327819 */ /* 0x000fc600000006ff */
[----:B------:R-:W-:Y:S01]  /*5180*/  FFMA.FTZ R31, R0, R31, 1 ;  /* 0x3f800000001f7423 */ /* 0x000fe2000001001f */
[----:B------:R1:W4:Y:S01]  /*5190*/  MUFU.RCP R127, R32 ;  /* 0x00000020007f7308 */ /* 0x0003220000001000 */
[----:B------:R-:W-:Y:S02]  /*51a0*/  IMAD.U32 R49, R49, 0x10000, RZ ;  /* 0x0001000031317824 */ /* 0x000fe400078e00ff */
[----:B------:R-:W-:Y:S02]  /*51b0*/  FMUL.FTZ R3, R50, -1.4426950216293334961 ;  /* 0xbfb8aa3b32037820 */ /* 0x000fe40000410000 */
[----:B------:R-:W-:Y:S01]  /*51c0*/  FMUL.FTZ R29, R49, -1.4426950216293334961 ;  /* 0xbfb8aa3b311d7820 */ /* 0x000fe20000410000 */
[----:B------:R-:W-:-:S03]  /*51d0*/  SHF.L.U32 R48, R48, 0x10, RZ ;  /* 0x0000001030307819 */ /* 0x000fc600000006ff */
[----:B------:R-:W-:Y:S02]  /*51e0*/  MUFU.EX2 R3, R3 ;  /* 0x0000000300037308 */ /* 0x000fe40000000800 */
[----:B------:R-:W-:-:S06]  /*51f0*/  FMUL.FTZ R30, R48, -1.4426950216293334961 ;  /* 0xbfb8aa3b301e7820 */ /* 0x000fcc0000410000 */
[----:B------:R-:W-:Y:S01]  /*5200*/  MUFU.EX2 R29, R29 ;  /* 0x0000001d001d7308 */ /* 0x000fe20000000800 */
[----:B------:R-:W-:-:S07]  /*5210*/  SHF.L.U32 R47, R47, 0x10, RZ ;  /* 0x000000102f2f7819 */ /* 0x000fce00000006ff */
[----:B------:R-:W-:Y:S01]  /*5220*/  MUFU.RCP R125, R125 ;  /* 0x0000007d007d7308 */ /* 0x000fe20000001000 */
[----:B------:R-:W-:-:S07]  /*5230*/  FMUL.FTZ R28, R47, -1.4426950216293334961 ;  /* 0xbfb8aa3b2f1c7820 */ /* 0x000fce0000410000 */
[----:B------:R-:W5:Y:S01]  /*5240*/  MUFU.EX2 R30, R30 ;  /* 0x0000001e001e7308 */ /* 0x000f620000000800 */
[----:B--2---:R-:W-:Y:S04]  /*5250*/  STS.U16 [R153], R25 ;  /* 0x0000001999007388 */ /* 0x004fe80000000400 */
[----:B---3--:R-:W-:Y:S04]  /*5260*/  STS.U16 [R152+0x40], R36 ;  /* 0x0000402498007388 */ /* 0x008fe80000000400 */
        /* <DEDUP_REMOVED lines=9> */
[----:B------:R4:W-:Y:S04]  /*5300*/  STS.U16 [R142+0x2c0], R87 ;  /* 0x0002c0578e007388 */ /* 0x0009e80000000400 */
[----:B------:R-:W-:Y:S04]  /*5310*/  STS.U16 [R141+0x300], R105 ;  /* 0x000300698d007388 */ /* 0x000fe80000000400 */
[----:B------:R-:W-:Y:S04]  /*5320*/  STS.U16 [R140+0x340], R106 ;  /* 0x0003406a8c007388 */ /* 0x000fe80000000400 */
[----:B------:R-:W-:Y:S04]  /*5330*/  STS.U16 [R139+0x380], R107 ;  /* 0x0003806b8b007388 */ /* 0x000fe80000000400 */
[----:B------:R-:W-:Y:S01]  /*5340*/  STS.U16 [R138+0x3c0], R108 ;  /* 0x0003c06c8a007388 */ /* 0x000fe20000000400 */
[----:B------:R-:W-:-:S03]  /*5350*/  NOP ;  /* 0x0000000000007918 */ /* 0x000fc60000000000 */
[----:B------:R-:W5:Y:S04]  /*5360*/  LDS.U16 R38, [R104] ;  /* 0x0000000068267984 */ /* 0x000f680000000400 */
[----:B------:R-:W5:Y:S04]  /*5370*/  LDS.U16 R37, [R104+0x2] ;  /* 0x0000020068257984 */ /* 0x000f680000000400 */
[----:B------:R-:W5:Y:S04]  /*5380*/  LDS.U16 R36, [R104+0x4] ;  /* 0x0000040068247984 */ /* 0x000f680000000400 */
[----:B------:R-:W5:Y:S04]  /*5390*/  LDS.U16 R35, [R104+0x6] ;  /* 0x0000060068237984 */ /* 0x000f680000000400 */
[----:B------:R-:W5:Y:S04]  /*53a0*/  LDS.U16 R33, [R104+0xa] ;  /* 0x00000a0068217984 */ /* 0x000f680000000400 */
[----:B0-----:R-:W0:Y:S01]  /*53b0*/  LDS.U16 R34, [R104+0x8] ;  /* 0x0000080068227984 */ /* 0x001e220000000400 */
[----:B--2---:R-:W-:Y:S01]  /*53c0*/  FADD.FTZ R82, R5, 1 ;  /* 0x3f80000005527421 */ /* 0x004fe20000010000 */
[----:B---3--:R-:W-:-:S02]  /*53d0*/  FADD.FTZ R83, R4, 1 ;  /* 0x3f80000004537421 */ /* 0x008fc40000010000 */
[----:B-1----:R-:W1:Y:S01]  /*53e0*/  LDS.U16 R32, [R104+0xc] ;  /* 0x00000c0068207984 */ /* 0x002e620000000400 */
[----:B------:R-:W-:-:S03]  /*53f0*/  FADD.FTZ R4, -R130, 1 ;  /* 0x3f80000082047421 */ /* 0x000fc60000010100 */
[----:B------:R-:W-:Y:S04]  /*5400*/  LDS.U16 R108, [R104+0x10] ;  /* 0x00001000686c7984 */ /* 0x000fe80000000400 */
[----:B------:R-:W-:Y:S01]  /*5410*/  LDS.U16 R105, [R104+0x12] ;  /* 0x0000120068697984 */ /* 0x000fe20000000400 */
[----:B------:R-:W2:Y:S01]  /*5420*/  MUFU.RCP R126, R126 ;  /* 0x0000007e007e7308 */ /* 0x000ea20000001000 */
[----:B----4-:R-:W-:Y:S02]  /*5430*/  FADD.FTZ R87, -R127, 1 ;  /* 0x3f8000007f577421 */ /* 0x010fe40000010100 */
[----:B------:R-:W-:Y:S01]  /*5440*/  LDS.U16 R106, [R104+0x16] ;  /* 0x00001600686a7984 */ /* 0x000fe20000000400 */
[----:B-----5:R-:W-:-:S04]  /*5450*/  SHF.L.U32 R38, R38, 0x10, RZ ;  /* 0x0000001026267819 */ /* 0x020fc800000006ff */
[----:B------:R-:W-:Y:S01]  /*5460*/  MUFU.EX2 R28, R28 ;  /* 0x0000001c001c7308 */ /* 0x000fe20000000800 */
[----:B------:R-:W-:Y:S01]  /*5470*/  LDS.U16 R107, [R104+0x14] ;  /* 0x00001400686b7984 */ /* 0x000fe20000000400 */
[----:B------:R-:W-:Y:S01]  /*5480*/  FMUL.FTZ R24, R53, R38 ;  /* 0x0000002635187220 */ /* 0x000fe20000410000 */
[----:B------:R-:W-:Y:S01]  /*5490*/  SHF.L.U32 R37, R37, 0x10, RZ ;  /* 0x0000001025257819 */ /* 0x000fe200000006ff */
[----:B------:R-:W-:Y:S01]  /*54a0*/  FADD.FTZ R111, R30, 1 ;  /* 0x3f8000001e6f7421 */ /* 0x000fe20000010000 */
[----:B------:R-:W-:Y:S01]  /*54b0*/  SHF.L.U32 R46, R46, 0x10, RZ ;  /* 0x000000102e2e7819 */ /* 0x000fe200000006ff */
[----:B------:R-:W-:Y:S01]  /*54c0*/  FMUL.FTZ R24, R131, R24 ;  /* 0x0000001883187220 */ /* 0x000fe20000410000 */
[----:B------:R-:W-:Y:S01]  /*54d0*/  SHF.L.U32 R45, R45, 0x10, RZ ;  /* 0x000000102d2d7819 */ /* 0x000fe200000006ff */
[----:B------:R-:W-:Y:S01]  /*54e0*/  IMAD.U32 R44, R44, 0x10000, RZ ;  /* 0x000100002c2c7824 */ /* 0x000fe200078e00ff */
[----:B------:R-:W-:Y:S01]  /*54f0*/  LDS.U16 R113, [R104+0x18] ;  /* 0x0000180068717984 */ /* 0x000fe20000000400 */
[----:B------:R-:W-:Y:S01]  /*5500*/  FMUL.FTZ R5, R24, R31 ;  /* 0x0000001f18057220 */ /* 0x000fe20000410000 */
[----:B------:R-:W-:Y:S01]  /*5510*/  FADD.FTZ R24, -R128, 1 ;  /* 0x3f80000080187421 */ /* 0x000fe20000010100 */
[----:B------:R-:W-:Y:S01]  /*5520*/  FMUL.FTZ R31, R68, R37 ;  /* 0x00000025441f7220 */ /* 0x000fe20000410000 */
[----:B------:R-:W-:-:S02]  /*5530*/  FFMA.FTZ R69, R129, R4, 1 ;  /* 0x3f80000081457423 */ /* 0x000fc40000010004 */
[----:B------:R-:W-:Y:S01]  /*5540*/  FFMA.FTZ R4, R39, R24, 1 ;  /* 0x3f80000027047423 */ /* 0x000fe20000010018 */
[----:B------:R-:W-:Y:S02]  /*5550*/  FMUL.FTZ R24, R130, R31 ;  /* 0x0000001f82187220 */ /* 0x000fe40000410000 */
[----:B------:R-:W3:Y:S01]  /*5560*/  LDS.U16 R31, [R104+0xe] ;  /* 0x00000e00681f7984 */ /* 0x000ee20000000400 */
[----:B------:R-:W-:Y:S01]  /*5570*/  SHF.L.U32 R36, R36, 0x10, RZ ;  /* 0x0000001024247819 */ /* 0x000fe200000006ff */
[----:B------:R-:W4:Y:S01]  /*5580*/  MUFU.RCP R82, R82 ;  /* 0x0000005200527308 */ /* 0x000f220000001000 */
[----:B------:R-:W-:-:S03]  /*5590*/  SHF.L.U32 R35, R35, 0x10, RZ ;  /* 0x0000001023237819 */ /* 0x000fc600000006ff */
[----:B------:R-:W-:Y:S01]  /*55a0*/  FMUL.FTZ R85, R67, R36 ;  /* 0x0000002443557220 */ /* 0x000fe20000410000 */
[----:B------:R-:W-:Y:S01]  /*55b0*/  FMUL.FTZ R24, R24, R69 ;  /* 0x0000004518187220 */ /* 0x000fe20000410000 */
[----:B------:R-:W-:Y:S02]  /*55c0*/  FMUL.FTZ R84, R66, R35 ;  /* 0x0000002342547220 */ /* 0x000fe40000410000 */
[----:B------:R-:W-:Y:S01]  /*55d0*/  FMUL.FTZ R85, R128, R85 ;  /* 0x0000005580557220 */ /* 0x000fe20000410000 */
[----:B------:R-:W-:Y:S01]  /*55e0*/  FADD.FTZ R69, R3, 1 ;  /* 0x3f80000003457421 */ /* 0x000fe20000010000 */
[----:B------:R-:W-:Y:S02]  /*55f0*/  FMUL.FTZ R84, R127, R84 ;  /* 0x000000547f547220 */ /* 0x000fe40000410000 */
[----:B------:R-:W-:Y:S01]  /*5600*/  FMUL.FTZ R3, R85, R4 ;  /* 0x0000000455037220 */ /* 0x000fe20000410000 */
[----:B------:R-:W-:Y:S01]  /*5610*/  FADD.FTZ R85, R29, 1 ;  /* 0x3f8000001d557421 */ /* 0x000fe20000010000 */
[----:B------:R-:W5:Y:S01]  /*5620*/  MUFU.RCP R83, R83 ;  /* 0x0000005300537308 */ /* 0x000f620000001000 */
[----:B------:R-:W-:Y:S01]  /*5630*/  FFMA.FTZ R87, R40, R87, 1 ;  /* 0x3f80000028577423 */ /* 0x000fe20000010057 */
[----:B------:R-:W-:Y:S01]  /*5640*/  SHF.L.U32 R33, R33, 0x10, RZ ;  /* 0x0000001021217819 */ /* 0x000fe200000006ff */
[----:B------:R-:W-:Y:S01]  /*5650*/  FADD.FTZ R29, -R125, 1 ;  /* 0x3f8000007d1d7421 */ /* 0x000fe20000010100 */
[----:B0-----:R-:W-:Y:S01]  /*5660*/  SHF.L.U32 R34, R34, 0x10, RZ ;  /* 0x0000001022227819 */ /* 0x001fe200000006ff */
[----:B------:R-:W-:-:S03]  /*5670*/  FMUL.FTZ R4, R84, R87 ;  /* 0x0000005754047220 */ /* 0x000fc60000410000 */
[----:B------:R4:W0:Y:S01]  /*5680*/  MUFU.RCP R84, R69 ;  /* 0x0000004500547308 */ /* 0x0008220000001000 */
[----:B------:R-:W-:Y:S01]  /*5690*/  FMUL.FTZ R86, R64, R33 ;  /* 0x0000002140567220 */ /* 0x000fe20000410000 */
[----:B------:R-:W-:Y:S01]  /*56a0*/  FFMA.FTZ R87, R42, R29, 1 ;  /* 0x3f8000002a577423 */ /* 0x000fe2000001001d */
[----:B-1----:R-:W-:Y:S02]  /*56b0*/  IMAD.U32 R32, R32, 0x10000, RZ ;  /* 0x0001000020207824 */ /* 0x002fe400078e00ff */
[----:B--2---:R-:W-:-:S03]  /*56c0*/  FADD.FTZ R30, -R126, 1 ;  /* 0x3f8000007e1e7421 */ /* 0x004fc60000010100 */
[----:B------:R-:W1:Y:S01]  /*56d0*/  MUFU.RCP R85, R85 ;  /* 0x0000005500557308 */ /* 0x000e620000001000 */
[----:B----4-:R-:W-:Y:S01]  /*56e0*/  FADD.FTZ R69, -R82, 1 ;  /* 0x3f80000052457421 */ /* 0x010fe20000010100 */
[----:B------:R-:W-:Y:S01]  /*56f0*/  FMUL.FTZ R29, R65, R34 ;  /* 0x00000022411d7220 */ /* 0x000fe20000410000 */
[----:B------:R-:W-:Y:S02]  /*5700*/  FMUL.FTZ R110, R125, R86 ;  /* 0x000000567d6e7220 */ /* 0x000fe40000410000 */
[----:B------:R-:W-:Y:S01]  /*5710*/  FFMA.FTZ R112, R52, R69, 1 ;  /* 0x3f80000034707423 */ /* 0x000fe20000010045 */
[----:B------:R-:W-:Y:S01]  /*5720*/  FMUL.FTZ R69, R63, R32 ;  /* 0x000000203f457220 */ /* 0x000fe20000410000 */
[----:B------:R-:W-:Y:S01]  /*5730*/  FFMA.FTZ R30, R41, R30, 1 ;  /* 0x3f800000291e7423 */ /* 0x000fe2000001001e */
[----:B------:R-:W-:Y:S01]  /*5740*/  FMUL.FTZ R29, R126, R29 ;  /* 0x0000001d7e1d7220 */ /* 0x000fe20000410000 */
[----:B------:R-:W-:Y:S01]  /*5750*/  FMUL.FTZ R27, R46, -1.4426950216293334961 ;  /* 0xbfb8aa3b2e1b7820 */ /* 0x000fe20000410000 */
[----:B------:R-:W-:Y:S01]  /*5760*/  FMUL.FTZ R110, R110, R87 ;  /* 0x000000576e6e7220 */ /* 0x000fe20000410000 */
[----:B------:R-:W-:Y:S01]  /*5770*/  FMUL.FTZ R109, R82, R69 ;  /* 0x00000045526d7220 */ /* 0x000fe20000410000 */
[----:B------:R-:W-:Y:S01]  /*5780*/  FADD.FTZ R87, R28, 1 ;  /* 0x3f8000001c577421 */ /* 0x000fe20000010000 */
[----:B------:R-:W-:Y:S01]  /*5790*/  FMUL.FTZ R69, R29, R30 ;  /* 0x0000001e1d457220 */ /* 0x000fe20000410000 */
[----:B-----5:R-:W-:Y:S01]  /*57a0*/  FADD.FTZ R28, -R83, 1 ;  /* 0x3f800000531c7421 */ /* 0x020fe20000010100 */
[----:B---3--:R-:W-:Y:S01]  /*57b0*/  SHF.L.U32 R31, R31, 0x10, RZ ;  /* 0x000000101f1f7819 */ /* 0x008fe200000006ff */
[----:B------:R-:W-:Y:S01]  /*57c0*/  IMAD.U32 R30, R108, 0x10000, RZ ;  /* 0x000100006c1e7824 */ /* 0x000fe200078e00ff */
[----:B------:R-:W-:Y:S01]  /*57d0*/  SHF.L.U32 R29, R105, 0x10, RZ ;  /* 0x00000010691d7819 */ /* 0x000fe200000006ff */
[----:B------:R-:W2:Y:S01]  /*57e0*/  LDS.U16 R108, [R104+0x1a] ;  /* 0x00001a00686c7984 */ /* 0x000ea20000000400 */
[----:B------:R-:W-:Y:S01]  /*57f0*/  FMUL.FTZ R26, R45, -1.4426950216293334961 ;  /* 0xbfb8aa3b2d1a7820 */ /* 0x000fe20000410000 */
[----:B------:R3:W-:Y:S01]  /*5800*/  MUFU.RCP R86, R111 ;  /* 0x0000006f00567308 */ /* 0x0007e20000001000 */
[----:B------:R-:W-:Y:S01]  /*5810*/  FMUL.FTZ R109, R109, R112 ;  /* 0x000000706d6d7220 */ /* 0x000fe20000410000 */
[----:B0-----:R-:W-:Y:S01]  /*5820*/  FADD.FTZ R115, -R84, 1 ;  /* 0x3f80000054737421 */ /* 0x001fe20000010100 */
[----:B-1----:R-:W-:Y:S01]  /*5830*/  FADD.FTZ R116, -R85, 1 ;  /* 0x3f80000055747421 */ /* 0x002fe20000010100 */
[----:B------:R-:W-:-:S04]  /*5840*/  FMUL.FTZ R112, R60, R29 ;  /* 0x0000001d3c707220 */ /* 0x000fc80000410000 */
[----:B------:R-:W0:Y:S01]  /*5850*/  MUFU.EX2 R27, R27 ;  /* 0x0000001b001b7308 */ /* 0x000e220000000800 */
[----:B---3--:R-:W-:Y:S01]  /*5860*/  FFMA.FTZ R111, R51, R28, 1 ;  /* 0x3f800000336f7423 */ /* 0x008fe2000001001c */
[----:B------:R-:W-:Y:S01]  /*5870*/  FMUL.FTZ R28, R62, R31 ;  /* 0x0000001f3e1c7220 */ /* 0x000fe20000410000 */
[----:B------:R-:W-:Y:S01]  /*5880*/  FMUL.FTZ R25, R44, -1.4426950216293334961 ;  /* 0xbfb8aa3b2c197820 */ /* 0x000fe20000410000 */
[----:B------:R-:W-:Y:S01]  /*5890*/  FFMA.FTZ R114, R50, R115, 1 ;  /* 0x3f80000032727423 */ /* 0x000fe20000010073 */
[----:B------:R-:W-:Y:S01]  /*58a0*/  FFMA.FTZ R116, R49, R116, 1 ;  /* 0x3f80000031747423 */ /* 0x000fe20000010074 */
[----:B------:R-:W-:Y:S01]  /*58b0*/  FMUL.FTZ R28, R83, R28 ;  /* 0x0000001c531c7220 */ /* 0x000fe20000410000 */
[----:B------:R-:W-:Y:S01]  /*58c0*/  FMUL.FTZ R115, R85, R112 ;  /* 0x0000007055737220 */ /* 0x000fe20000410000 */
[----:B------:R-:W1:Y:S01]  /*58d0*/  MUFU.EX2 R26, R26 ;  /* 0x0000001a001a7308 */ /* 0x000e620000000800 */
[----:B------:R-:W-:Y:S01]  /*58e0*/  SHF.L.U32 R43, R43, 0x10, RZ ;  /* 0x000000102b2b7819 */ /* 0x000fe200000006ff */
[----:B------:R-:W-:Y:S01]  /*58f0*/  FMUL.FTZ R112, R28, R111 ;  /* 0x0000006f1c707220 */ /* 0x000fe20000410000 */
[----:B------:R-:W-:Y:S01]  /*5900*/  FMUL.FTZ R111, R115, R116 ;  /* 0x00000074736f7220 */ /* 0x000fe20000410000 */
[----:B------:R-:W-:Y:S01]  /*5910*/  FMUL.FTZ R105, R61, R30 ;  /* 0x0000001e3d697220 */ /* 0x000fe20000410000 */
[----:B------:R-:W3:Y:S03]  /*5920*/  LDS.U16 R116, [R104+0x1c] ;  /* 0x00001c0068747984 */ /* 0x000ee60000000400 */
[----:B------:R-:W4:Y:S01]  /*5930*/  MUFU.RCP R87, R87 ;  /* 0x0000005700577308 */ /* 0x000f220000001000 */
[----:B------:R-:W5:Y:S01]  /*5940*/  LDS.U16 R115, [R104+0x1e] ;  /* 0x00001e0068737984 */ /* 0x000f620000000400 */
[----:B------:R-:W-:Y:S01]  /*5950*/  FMUL.FTZ R23, R43, -1.4426950216293334961 ;  /* 0xbfb8aa3b2b177820 */ /* 0x000fe20000410000 */
[----:B------:R-:W-:-:S05]  /*5960*/  FMUL.FTZ R105, R84, R105 ;  /* 0x0000006954697220 */ /* 0x000fca0000410000 */
[----:B------:R-:W2:Y:S01]  /*5970*/  MUFU.EX2 R25, R25 ;  /* 0x0000001900197308 */ /* 0x000ea20000000800 */
[----:B0-----:R-:W-:Y:S01]  /*5980*/  FADD.FTZ R117, R27, 1 ;  /* 0x3f8000001b757421 */ /* 0x001fe20000010000 */
[----:B------:R-:W-:Y:S01]  /*5990*/  FMUL.FTZ R114, R105, R114 ;  /* 0x0000007269727220 */ /* 0x000fe20000410000 */
[----:B-1----:R-:W-:Y:S01]  /*59a0*/  FADD.FTZ R121, R26, 1 ;  /* 0x3f8000001a797421 */ /* 0x002fe20000010000 */
[----:B------:R-:W-:-:S04]  /*59b0*/  IMAD.U32 R27, R106, 0x10000, RZ ;  /* 0x000100006a1b7824 */ /* 0x000fc800078e00ff */
[----:B------:R-:W0:Y:S01]  /*59c0*/  MUFU.EX2 R23, R23 ;  /* 0x0000001700177308 */ /* 0x000e220000000800 */
[----:B------:R-:W-:Y:S01]  /*59d0*/  SHF.L.U32 R28, R107, 0x10, RZ ;  /* 0x000000106b1c7819 */ /* 0x000fe200000006ff */
[----:B----4-:R-:W-:-:S06]  /*59e0*/  FADD.FTZ R120, -R87, 1 ;  /* 0x3f80000057787421 */ /* 0x010fcc0000010100 */
[----:B------:R1:W4:Y:S01]  /*59f0*/  MUFU.RCP R105, R117 ;  /* 0x0000007500697308 */ /* 0x0003220000001000 */
[----:B------:R-:W-:Y:S01]  /*5a00*/  FMUL.FTZ R118, R58, R27 ;  /* 0x0000001b3a767220 */ /* 0x000fe20000410000 */
[----:B--2---:R-:W-:Y:S01]  /*5a10*/  FADD.FTZ R123, R25, 1 ;  /* 0x3f800000197b7421 */ /* 0x004fe20000010000 */
[----:B------:R-:W-:Y:S01]  /*5a20*/  FADD.FTZ R107, -R86, 1 ;  /* 0x3f800000566b7421 */ /* 0x000fe20000010100 */
[----:B------:R-:W-:-:S04]  /*5a30*/  FMUL.FTZ R25, R59, R28 ;  /* 0x0000001c3b197220 */ /* 0x000fc80000410000 */
[----:B------:R-:W2:Y:S01]  /*5a40*/  MUFU.RCP R106, R121 ;  /* 0x00000079006a7308 */ /* 0x000ea20000001000 */
[----:B------:R-:W-:Y:S01]  /*5a50*/  FFMA.FTZ R119, R47, R120, 1 ;  /* 0x3f8000002f777423 */ /* 0x000fe20000010078 */
[----:B------:R-:W-:Y:S01]  /*5a60*/  FMUL.FTZ R118, R87, R118 ;  /* 0x0000007657767220 */ /* 0x000fe20000410000 */
[----:B------:R-:W-:Y:S01]  /*5a70*/  FFMA.FTZ R26, R48, R107, 1 ;  /* 0x3f800000301a7423 */ /* 0x000fe2000001006b */
[----:B------:R-:W-:Y:S02]  /*5a80*/  FMUL.FTZ R25, R86, R25 ;  /* 0x0000001956197220 */ /* 0x000fe40000410000 */
[----:B------:R-:W-:Y:S01]  /*5a90*/  FMUL.FTZ R118, R118, R119 ;  /* 0x0000007776767220 */ /* 0x000fe20000410000 */
[----:B0-----:R-:W-:Y:S01]  /*5aa0*/  FADD.FTZ R119, R23, 1 ;  /* 0x3f80000017777421 */ /* 0x001fe20000010000 */
[----:B------:R-:W0:Y:S01]  /*5ab0*/  MUFU.RCP R107, R123 ;  /* 0x0000007b006b7308 */ /* 0x000e220000001000 */
[----:B-1----:R-:W-:Y:S01]  /*5ac0*/  FMUL.FTZ R117, R25, R26 ;  /* 0x0000001a19757220 */ /* 0x002fe20000410000 */
[----:B----4-:R-:W-:Y:S01]  /*5ad0*/  FADD.FTZ R23, -R105, 1 ;  /* 0x3f80000069177421 */ /* 0x010fe20000010100 */
[----:B------:R-:W-:Y:S01]  /*5ae0*/  SHF.L.U32 R25, R108, 0x10, RZ ;  /* 0x000000106c197819 */ /* 0x000fe200000006ff */
[----:B------:R-:W-:Y:S01]  /*5af0*/  BAR.SYNC.DEFER_BLOCKING 0x0 ;  /* 0x0000000000007b1d */ /* 0x000fe20000010000 */
[----:B------:R-:W-:Y:S01]  /*5b00*/  SHF.L.U32 R26, R113, 0x10, RZ ;  /* 0x00000010711a7819 */ /* 0x000fe200000006ff */
[----:B------:R-:W-:-:S04]  /*5b10*/  FFMA.FTZ R122, R46, R23, 1 ;  /* 0x3f8000002e7a7423 */ /* 0x000fc80000010017 */
[----:B------:R0:W1:Y:S01]  /*5b20*/  MUFU.RCP R108, R119 ;  /* 0x00000077006c7308 */ /* 0x0000620000001000 */
[----:B--2---:R-:W-:Y:S01]  /*5b30*/  FADD.FTZ R124, -R106, 1 ;  /* 0x3f8000006a7c7421 */ /* 0x004fe20000010100 */
[----:B------:R-:W-:Y:S01]  /*5b40*/  FMUL.FTZ R23, R56, R25 ;  /* 0x0000001938177220 */ /* 0x000fe20000410000 */
[----:B------:R-:W-:Y:S02]  /*5b50*/  FMUL.FTZ R120, R57, R26 ;  /* 0x0000001a39787220 */ /* 0x000fe40000410000 */
[----:B------:R-:W-:Y:S01]  /*5b60*/  FFMA.FTZ R124, R45, R124, 1 ;  /* 0x3f8000002d7c7423 */ /* 0x000fe2000001007c */
[----:B------:R-:W-:Y:S01]  /*5b70*/  FMUL.FTZ R23, R106, R23 ;  /* 0x000000176a177220 */ /* 0x000fe20000410000 */
[----:B------:R-:W-:Y:S01]  /*5b80*/  FMUL.FTZ R113, R105, R120 ;  /* 0x0000007869717220 */ /* 0x000fe20000410000 */
[----:B------:R-:W-:Y:S01]  /*5b90*/  F2FP.BF16.F32.PACK_AB R5, R24, R5 ;  /* 0x000000051805723e */ /* 0x000fe200000010ff */
[----:B0-----:R-:W-:Y:S01]  /*5ba0*/  FADD.FTZ R119, -R107, 1 ;  /* 0x3f8000006b777421 */ /* 0x001fe20000010100 */
[----:B------:R-:W-:Y:S01]  /*5bb0*/  FMUL.FTZ R120, R23, R124 ;  /* 0x0000007c17787220 */ /* 0x000fe20000410000 */
[----:B---3--:R-:W-:-:S02]  /*5bc0*/  SHF.L.U32 R24, R116, 0x10, RZ ;  /* 0x0000001074187819 */ /* 0x008fc400000006ff */
[----:B-----5:R-:W-:Y:S01]  /*5bd0*/  SHF.L.U32 R23, R115, 0x10, RZ ;  /* 0x0000001073177819 */ /* 0x020fe200000006ff */
[----:B------:R-:W-:Y:S01]  /*5be0*/  FMUL.FTZ R113, R113, R122 ;  /* 0x0000007a71717220 */ /* 0x000fe20000410000 */
[----:B------:R-:W-:Y:S01]  /*5bf0*/  FFMA.FTZ R122, R44, R119, 1 ;  /* 0x3f8000002c7a7423 */ /* 0x000fe20000010077 */
[----:B------:R-:W-:Y:S01]  /*5c00*/  FMUL.FTZ R116, R55, R24 ;  /* 0x0000001837747220 */ /* 0x000fe20000410000 */
[----:B-1----:R-:W-:Y:S01]  /*5c10*/  FADD.FTZ R124, -R108, 1 ;  /* 0x3f8000006c7c7421 */ /* 0x002fe20000010100 */
[----:B------:R-:W-:Y:S02]  /*5c20*/  FMUL.FTZ R119, R54, R23 ;  /* 0x0000001736777220 */ /* 0x000fe40000410000 */
[----:B------:R-:W-:Y:S01]  /*5c30*/  FMUL.FTZ R115, R107, R116 ;  /* 0x000000746b737220 */ /* 0x000fe20000410000 */
[----:B------:R-:W-:Y:S01]  /*5c40*/  FFMA.FTZ R121, R43, R124, 1 ;  /* 0x3f8000002b797423 */ /* 0x000fe2000001007c */
[----:B------:R-:W-:Y:S01]  /*5c50*/  FMUL.FTZ R116, R108, R119 ;  /* 0x000000776c747220 */ /* 0x000fe20000410000 */
[----:B------:R-:W-:Y:S01]  /*5c60*/  F2FP.BF16.F32.PACK_AB R3, R4, R3 ;  /* 0x000000030403723e */ /* 0x000fe200000010ff */
[----:B------:R-:W-:-:S02]  /*5c70*/  FMUL.FTZ R115, R115, R122 ;  /* 0x0000007a73737220 */ /* 0x000fc40000410000 */
[----:B------:R-:W-:Y:S01]  /*5c80*/  FMUL.FTZ R116, R116, R121 ;  /* 0x0000007974747220 */ /* 0x000fe20000410000 */
[----:B------:R-:W-:Y:S02]  /*5c90*/  F2FP.BF16.F32.PACK_AB R111, R111, R114 ;  /* 0x000000726f6f723e */ /* 0x000fe400000010ff */
[----:B------:R-:W-:Y:S02]  /*5ca0*/  F2FP.BF16.F32.PACK_AB R69, R110, R69 ;  /* 0x000000456e45723e */ /* 0x000fe400000010ff */
[----:B------:R-:W-:Y:S01]  /*5cb0*/  PRMT R4, R5, 0x7632, R4 ;  /* 0x0000763205047816 */ /* 0x000fe20000000004 */
[----:B------:R0:W-:Y:S01]  /*5cc0*/  STS.U16 [R104+0x4], R3 ;  /* 0x0000040368007388 */ /* 0x0001e20000000400 */
[----:B------:R-:W-:Y:S02]  /*5cd0*/  ISETP.NE.AND P6, PT, R132, RZ, PT ;  /* 0x000000ff8400720c */ /* 0x000fe40003fc5270 */
[----:B------:R-:W-:Y:S02]  /*5ce0*/  PRMT R110, R3, 0x7632, R110 ;  /* 0x00007632036e7816 */ /* 0x000fe4000000006e */
[----:B------:R-:W-:-:S02]  /*5cf0*/  F2FP.BF16.F32.PACK_AB R109, R112, R109 ;  /* 0x0000006d706d723e */ /* 0x000fc400000010ff */
[----:B------:R-:W-:Y:S02]  /*5d00*/  F2FP.BF16.F32.PACK_AB R117, R118, R117 ;  /* 0x000000757675723e */ /* 0x000fe400000010ff */
[----:B------:R-:W-:Y:S02]  /*5d10*/  F2FP.BF16.F32.PACK_AB R113, R120, R113 ;  /* 0x000000717871723e */ /* 0x000fe400000010ff */
[----:B------:R-:W-:Y:S02]  /*5d20*/  F2FP.BF16.F32.PACK_AB R115, R116, R115 ;  /* 0x000000737473723e */ /* 0x000fe400000010ff */
[----:B0-----:R-:W-:Y:S01]  /*5d30*/  PRMT R3, R111, 0x7632, R3 ;  /* 0x000076326f037816 */ /* 0x001fe20000000003 */
[----:B------:R0:W-:Y:S01]  /*5d40*/  STS.U16 [R104], R5 ;  /* 0x0000000568007388 */ /* 0x0001e20000000400 */
[----:B------:R-:W-:Y:S01]  /*5d50*/  PRMT R119, R69, 0x7632, R119 ;  /* 0x0000763245777816 */ /* 0x000fe20000000077 */
[----:B------:R-:W-:Y:S01]  /*5d60*/  ULEA UR17, UR28, UR17, 0x18 ;  /* 0x000000111c117291 */ /* 0x000fe2000f8ec03f */
[----:B------:R-:W-:Y:S01]  /*5d70*/  PRMT R114, R115, 0x7632, R114 ;  /* 0x0000763273727816 */ /* 0x000fe20000000072 */
[----:B------:R1:W-:Y:S04]  /*5d80*/  STS.U16 [R104+0x2], R4 ;  /* 0x0000020468007388 */ /* 0x0003e80000000400 */
[----:B------:R2:W-:Y:S01]  /*5d90*/  STS.U16 [R104+0x8], R69 ;  /* 0x0000084568007388 */ /* 0x0005e20000000400 */
[----:B0-----:R-:W-:-:S03]  /*5da0*/  PRMT R5, R117, 0x7632, R5 ;  /* 0x0000763275057816 */ /* 0x001fc60000000005 */
[----:B------:R0:W-:Y:S01]  /*5db0*/  STS.U16 [R104+0x12], R3 ;  /* 0x0000120368007388 */ /* 0x0001e20000000400 */
[----:B-1----:R-:W-:Y:S02]  /*5dc0*/  PRMT R4, R109, 0x7632, R4 ;  /* 0x000076326d047816 */ /* 0x002fe40000000004 */
[----:B--2---:R-:W-:Y:S01]  /*5dd0*/  PRMT R69, R113, 0x7632, R69 ;  /* 0x0000763271457816 */ /* 0x004fe20000000045 */
        /* <DEDUP_REMOVED lines=30> */
[----:B0-----:R-:W-:Y:S01]  /*5fc0*/  IMAD.U32 R69, RZ, RZ, UR17 ;  /* 0x00000011ff457e24 */ /* 0x001fe2000f8e00ff */
[----:B------:R-:W-:Y:S06]  /*5fd0*/  BAR.SYNC.DEFER_BLOCKING 0x0 ;  /* 0x0000000000007b1d */ /* 0x000fec0000010000 */
[----:B------:R-:W0:Y:S01]  /*5fe0*/  LDS R124, [R69+0x1080] ;  /* 0x00108000457c7984 */ /* 0x000e220000000800 */
[----:B------:R-:W-:-:S02]  /*5ff0*/  LOP3.LUT R134, R134, 0xfffffffe, RZ, 0xc0, !PT ;  /* 0xfffffffe86867812 */ /* 0x000fc400078ec0ff */
[----:B------:R-:W-:Y:S02]  /*6000*/  IADD3 R136, P1, R22, UR33, RZ ;  /* 0x0000002116887c10 */ /* 0x000fe4000ff3e0ff */
[----:B------:R-:W-:Y:S02]  /*6010*/  @P6 LOP3.LUT R134, R134, 0x1, RZ, 0xfc, !PT ;  /* 0x0000000186866812 */ /* 0x000fe400078efcff */
[----:B------:R-:W-:-:S03]  /*6020*/  IADD3.X R137, R21, UR36, RZ, P1, !PT ;  /* 0x0000002415897c10 */ /* 0x000fc60008ffe4ff */
[----:B------:R1:W-:Y:S04]  /*6030*/  STL [R1+0x48], R134 ;  /* 0x0000488601007387 */ /* 0x0003e80000100800 */
[----:B------:R1:W-:Y:S01]  /*6040*/  STL.64 [R1+0x50], R136 ;  /* 0x0000508801007387 */ /* 0x0003e20000100a00 */
[----:B------:R-:W-:Y:S02]  /*6050*/  UIMAD UR17, UR27, UR34, URZ ;  /* 0x000000221b1172a4 */ /* 0x000fe4000f8e023f */
        /* <DEDUP_REMOVED lines=10> */
[----:B------:R-:W-:-:S03]  /*6100*/  IADD3 R3, R3, UR30, RZ ;  /* 0x0000001e03037c10 */ /* 0x000fc6000fffe0ff */
[----:B------:R-:W-:Y:S02]  /*6110*/  UIMAD UR31, UR8, UR33, UR31 ;  /* 0x00000021081f72a4 */ /* 0x000fe4000f8e021f */
[----:B------:R-:W-:Y:S01]  /*6120*/  IMAD.WIDE.U32 R2, R5, UR8, R2 ;  /* 0x0000000805027c25 */ /* 0x000fe2000f8e0002 */
[----:B------:R-:W-:-:S04]  /*6130*/  ULDC.64 UR32, c[0x0][0x3e8] ;  /* 0x0000fa0000207ab9 */ /* 0x000fc80000000a00 */
[----:B------:R-:W-:Y:S02]  /*6140*/  IADD3 R3, R3, UR31, RZ ;  /* 0x0000001f03037c10 */ /* 0x000fe4000fffe0ff */
[----:B------:R-:W-:-:S04]  /*6150*/  LEA R4, P0, R2, UR32, 0x1 ;  /* 0x0000002002047c11 */ /* 0x000fc8000f8008ff */
[----:B------:R-:W-:-:S05]  /*6160*/  LEA.HI.X R5, R2, UR33, R3, 0x1, P0 ;  /* 0x0000002102057c11 */ /* 0x000fca00080f0c03 */
[----:B------:R0:W-:Y:S04]  /*6170*/  STG.E.U16 desc[UR18][R4.64], R133 ;  /* 0x0000008504007986 */ /* 0x0001e8000c101512 */
.L_x_272:
[----:B------:R-:W-:Y:S05]  /*6180*/  BSYNC B0 ;  /* 0x0000000000007941 */ /* 0x000fea0003800000 */
.L_x_271:
        /* <DEDUP_REMOVED lines=11> */
[----:B------:R-:W-:Y:S01]  /*6240*/  FMUL.FTZ R39, R39, R128 ;  /* 0x0000008027277220 */ /* 0x000fe20000410000 */
[----:B------:R-:W-:Y:S01]  /*6250*/  UIADD3.X UR28, UR16, UR31, UR29, UP0, !UPT ;  /* 0x0000001f101c7290 */ /* 0x000fe200087fe41d */
[----:B------:R-:W-:Y:S01]  /*6260*/  LEA R2, P0, R22, UR32, 0x1 ;  /* 0x0000002016027c11 */ /* 0x000fe2000f8008ff */
[----:B0-----:R-:W-:Y:S01]  /*6270*/  IMAD.U32 R4, RZ, RZ, UR17 ;  /* 0x00000011ff047e24 */ /* 0x001fe2000f8e00ff */
[----:B------:R-:W-:Y:S01]  /*6280*/  MOV R3, UR17 ;  /* 0x0000001100037c02 */ /* 0x000fe20008000f00 */
[----:B------:R-:W-:Y:S01]  /*6290*/  ULDC.64 UR30, c[0x0][0x320] ;  /* 0x0000c800001e7ab9 */ /* 0x000fe20000000a00 */
[----:B------:R-:W-:Y:S01]  /*62a0*/  FMUL.FTZ R40, R40, R127 ;  /* 0x0000007f28287220 */ /* 0x000fe20000410000 */
[----:B------:R-:W-:Y:S01]  /*62b0*/  MOV R5, UR28 ;  /* 0x0000001c00057c02 */ /* 0x000fe20008000f00 */
[----:B------:R-:W-:Y:S01]  /*62c0*/  FMUL.FTZ R41, R41, R126 ;  /* 0x0000007e29297220 */ /* 0x000fe20000410000 */
[----:B------:R-:W-:Y:S01]  /*62d0*/  LEA R2, P1, R3, R2, 0x1 ;  /* 0x0000000203027211 */ /* 0x000fe200078208ff */
[----:B------:R-:W-:Y:S01]  /*62e0*/  FMUL.FTZ R42, R42, R125 ;  /* 0x0000007d2a2a7220 */ /* 0x000fe20000410000 */
[----:B------:R-:W-:Y:S01]  /*62f0*/  LEA.HI.X R3, R22, UR33, R21, 0x1, P0 ;  /* 0x0000002116037c11 */ /* 0x000fe200080f0c15 */
[----:B------:R-:W-:Y:S01]  /*6300*/  FMUL.FTZ R52, R52, R82 ;  /* 0x0000005234347220 */ /* 0x000fe20000410000 */
[-C--:B------:R-:W-:Y:S01]  /*6310*/  ISETP.GE.AND P0, PT, R19, R124.reuse, PT ;  /* 0x0000007c1300720c */ /* 0x080fe20003f06270 */
[----:B------:R-:W-:Y:S01]  /*6320*/  FMUL.FTZ R51, R51, R83 ;  /* 0x0000005333337220 */ /* 0x000fe20000410000 */
[----:B------:R-:W-:Y:S01]  /*6330*/  LEA.HI.X R3, R4, R3, R5, 0x1, P1 ;  /* 0x0000000304037211 */ /* 0x000fe200008f0c05 */
[----:B------:R-:W-:Y:S01]  /*6340*/  FMUL.FTZ R4, R0, R131 ;  /* 0x0000008300047220 */ /* 0x000fe20000410000 */
[----:B------:R-:W-:Y:S01]  /*6350*/  ISETP.GE.AND P1, PT, R17, R124, PT ;  /* 0x0000007c1100720c */ /* 0x000fe20003f26270 */
[----:B------:R-:W-:Y:S01]  /*6360*/  FMUL.FTZ R5, R129, R130 ;  /* 0x0000008281057220 */ /* 0x000fe20000410000 */
[----:B------:R-:W-:Y:S01]  /*6370*/  FMUL.FTZ R50, R50, R84 ;  /* 0x0000005432327220 */ /* 0x000fe20000410000 */
[----:B------:R0:W-:Y:S01]  /*6380*/  @!P2 STG.E.U16 desc[UR18][R2.64+-0xf40], R111 ;  /* 0xfff0c06f0200a986 */ /* 0x0001e2000c101512 */
[----:B------:R-:W-:Y:S01]  /*6390*/  ISETP.GE.AND P2, PT, R12, R124, PT ;  /* 0x0000007c0c00720c */ /* 0x000fe20003f46270 */
[----:B------:R-:W-:Y:S01]  /*63a0*/  FMUL.FTZ R49, R49, R85 ;  /* 0x0000005531317220 */ /* 0x000fe20000410000 */
[----:B------:R-:W-:Y:S01]  /*63b0*/  FMUL.FTZ R48, R48, R86 ;  /* 0x0000005630307220 */ /* 0x000fe20000410000 */
[----:B------:R0:W-:Y:S01]  /*63c0*/  @!P3 STG.E.U16 desc[UR18][R2.64+-0xe80], R114 ;  /* 0xfff180720200b986 */ /* 0x0001e2000c101512 */
[-C--:B------:R-:W-:Y:S01]  /*63d0*/  ISETP.GE.AND P3, PT, R6, R124.reuse, PT ;  /* 0x0000007c0600720c */ /* 0x080fe20003f66270 */
[----:B------:R-:W-:Y:S01]  /*63e0*/  FMUL.FTZ R47, R47, R87 ;  /* 0x000000572f2f7220 */ /* 0x000fe20000410000 */
[----:B------:R-:W-:Y:S01]  /*63f0*/  FMUL.FTZ R46, R46, R105 ;  /* 0x000000692e2e7220 */ /* 0x000fe20000410000 */
[----:B------:R0:W-:Y:S01]  /*6400*/  @!P0 STG.E.U16 desc[UR18][R2.64+-0xf80], R110 ;  /* 0xfff0806e02008986 */ /* 0x0001e2000c101512 */
        /* <DEDUP_REMOVED lines=28> */
[----:B------:R-:W-:Y:S01]  /*65d0*/  FMUL.FTZ R58, R58, R47 ;  /* 0x0000002f3a3a7220 */ /* 0x000fe20000410000 */
[----:B------:R-:W-:Y:S01]  /*65e0*/  FMUL.FTZ R57, R57, R46 ;  /* 0x0000002e39397220 */ /* 0x000fe20000410000 */
[----:B------:R-:W-:Y:S01]  /*65f0*/  FMUL.FTZ R56, R56, R45 ;  /* 0x0000002d38387220 */ /* 0x000fe20000410000 */
[----:B------:R0:W-:Y:S01]  /*6600*/  @!P0 STG.E.U16 desc[UR18][R2.64+-0xd40], R119 ;  /* 0xfff2c07702008986 */ /* 0x0001e2000c101512 */
[----:B------:R-:W-:Y:S01]  /*6610*/  ISETP.NE.U32.AND P0, PT, RZ, UR30, PT ;  /* 0x0000001eff007c0c */ /* 0x000fe2000bf05070 */
[----:B------:R-:W-:Y:S01]  /*6620*/  FMUL.FTZ R55, R55, R44 ;  /* 0x0000002c37377220 */ /* 0x000fe20000410000 */
[----:B------:R-:W-:Y:S01]  /*6630*/  FMUL.FTZ R54, R54, R43 ;  /* 0x0000002b36367220 */ /* 0x000fe20000410000 */
[----:B------:R0:W-:Y:S01]  /*6640*/  @!P5 STG.E.U16 desc[UR18][R2.64+-0xcc0], R121 ;  /* 0xfff340790200d986 */ /* 0x0001e2000c101512 */
[----:B------:R-:W-:-:S03]  /*6650*/  ISETP.NE.AND.EX P0, PT, RZ, UR31, PT, P0 ;  /* 0x0000001fff007c0c */ /* 0x000fc6000bf05300 */
[----:B------:R0:W-:Y:S04]  /*6660*/  @!P1 STG.E.U16 desc[UR18][R2.64+-0xc80], R122 ;  /* 0xfff3807a02009986 */ /* 0x0001e8000c101512 */
[----:B------:R0:W-:Y:S04]  /*6670*/  @!P2 STG.E.U16 desc[UR18][R2.64+-0xfc0], R109 ;  /* 0xfff0406d0200a986 */ /* 0x0001e8000c101512 */
[----:B------:R0:W-:Y:S02]  /*6680*/  @!P3 STG.E.U16 desc[UR18][R2.64+-0xc40], R123 ;  /* 0xfff3c07b0200b986 */ /* 0x0001e4000c101512 */
[----:B------:R-:W-:Y:S05]  /*6690*/  @!P0 BRA `(.L_x_273) ;  /* 0x0000000800288947 */ /* 0x000fea0003800000 */
        /* <DEDUP_REMOVED lines=23> */
[----:B0-----:R-:W-:Y:S01]  /*6810*/  PRMT R3, R33, 0x7632, R3 ;  /* 0x0000763221037816 */ /* 0x001fe20000000003 */
[----:B------:R0:W-:Y:S01]  /*6820*/  STS.U16 [R104], R4 ;  /* 0x0000000468007388 */ /* 0x0001e20000000400 */
[----:B------:R-:W-:Y:S01]  /*6830*/  F2FP.BF16.F32.PACK_AB R31, R31, R32 ;  /* 0x000000201f1f723e */ /* 0x000fe200000010ff */
[----:B------:R-:W-:Y:S01]  /*6840*/  UIMAD UR28, UR53, UR33, UR17 ;  /* 0x00000021351c72a4 */ /* 0x000fe2000f8e0211 */
[----:B------:R-:W-:Y:S01]  /*6850*/  F2FP.BF16.F32.PACK_AB R29, R29, R30 ;  /* 0x0000001e1d1d723e */ /* 0x000fe200000010ff */
[----:B------:R1:W-:Y:S01]  /*6860*/  STS.U16 [R104+0x2], R52 ;  /* 0x0000023468007388 */ /* 0x0003e20000000400 */
[----:B------:R-:W-:Y:S01]  /*6870*/  F2FP.BF16.F32.PACK_AB R27, R27, R28 ;  /* 0x0000001c1b1b723e */ /* 0x000fe200000010ff */
[----:B------:R-:W-:Y:S01]  /*6880*/  BSSY B0, `(.L_x_274) ;  /* 0x0000040000007945 */ /* 0x000fe20003800000 */
[----:B------:R-:W-:Y:S01]  /*6890*/  F2FP.BF16.F32.PACK_AB R25, R25, R26 ;  /* 0x0000001a1919723e */ /* 0x000fe200000010ff */
[----:B------:R2:W-:Y:S01]  /*68a0*/  STS.U16 [R104+0xa], R3 ;  /* 0x00000a0368007388 */ /* 0x0005e20000000400 */
[----:B------:R-:W-:-:S02]  /*68b0*/  F2FP.BF16.F32.PACK_AB R23, R23, R24 ;  /* 0x000000181717723e */ /* 0x000fc400000010ff */
[----:B------:R-:W-:Y:S01]  /*68c0*/  PRMT R2, R35, 0x7632, R2 ;  /* 0x0000763223027816 */ /* 0x000fe20000000002 */
[----:B------:R-:W-:Y:S01]  /*68d0*/  STS.U16 [R104+0x4], R35 ;  /* 0x0000042368007388 */ /* 0x000fe20000000400 */
[----:B0-----:R-:W-:Y:S02]  /*68e0*/  PRMT R4, R29, 0x7632, R4 ;  /* 0x000076321d047816 */ /* 0x001fe40000000004 */
[----:B-1----:R-:W-:Y:S01]  /*68f0*/  PRMT R52, R31, 0x7632, R52 ;  /* 0x000076321f347816 */ /* 0x002fe20000000034 */
[----:B------:R0:W-:Y:S01]  /*6900*/  STS.U16 [R104+0x6], R2 ;  /* 0x0000060268007388 */ /* 0x0001e20000000400 */
[----:B------:R-:W-:Y:S02]  /*6910*/  PRMT R5, R25, 0x7610, R5 ;  /* 0x0000761019057816 */ /* 0x000fe40000000005 */
[----:B--2---:R-:W-:Y:S01]  /*6920*/  PRMT R3, R27, 0x7632, R3 ;  /* 0x000076321b037816 */ /* 0x004fe20000000003 */
[----:B------:R-:W-:Y:S01]  /*6930*/  STS.U16 [R104+0x8], R33 ;  /* 0x0000082168007388 */ /* 0x000fe20000000400 */
[----:B------:R-:W-:-:S02]  /*6940*/  PRMT R24, R25, 0x7632, R24 ;  /* 0x0000763219187816 */ /* 0x000fc40000000018 */
[C---:B------:R-:W-:Y:S01]  /*6950*/  PRMT R26, R23.reuse, 0x7610, R26 ;  /* 0x00007610171a7816 */ /* 0x040fe2000000001a */
[----:B------:R-:W-:Y:S01]  /*6960*/  STS.U16 [R104+0xc], R31 ;  /* 0x00000c1f68007388 */ /* 0x000fe20000000400 */
[----:B------:R-:W-:Y:S02]  /*6970*/  PRMT R28, R23, 0x7632, R28 ;  /* 0x00007632171c7816 */ /* 0x000fe4000000001c */
[----:B0-----:R-:W-:Y:S01]  /*6980*/  MOV R2, UR26 ;  /* 0x0000001a00027c02 */ /* 0x001fe20008000f00 */
[----:B------:R-:W-:Y:S01]  /*6990*/  STS.U16 [R104+0xe], R52 ;  /* 0x00000e3468007388 */ /* 0x000fe20000000400 */
[----:B------:R-:W-:-:S03]  /*69a0*/  UIMAD.WIDE.U32 UR26, UR53, UR32, URZ ;  /* 0x00000020351a72a5 */ /* 0x000fc6000f8e003f */
[----:B------:R-:W-:Y:S01]  /*69b0*/  STS.U16 [R104+0x10], R29 ;  /* 0x0000101d68007388 */ /* 0x000fe20000000400 */
[----:B------:R-:W-:-:S03]  /*69c0*/  UIADD3 UR17, UR27, UR28, URZ ;  /* 0x0000001c1b117290 */ /* 0x000fc6000fffe03f */
        /* <DEDUP_REMOVED lines=33> */
[----:B------:R-:W-:Y:S02]  /*6be0*/  UIMAD UR29, UR7, UR34, URZ ;  /* 0x00000022071d72a4 */ /* 0x000fe4000f8e023f */
[----:B------:R-:W-:Y:S01]  /*6bf0*/  IMAD.WIDE.U32 R2, R5, UR53, R2 ;  /* 0x0000003505027c25 */ /* 0x000fe2000f8e0002 */
[----:B------:R-:W-:Y:S01]  /*6c00*/  MOV R5, UR34 ;  /* 0x0000002200057c02 */ /* 0x000fe20008000f00 */
[----:B------:R-:W-:-:S03]  /*6c10*/  UIMAD UR29, UR8, UR35, UR29 ;  /* 0x00000023081d72a4 */ /* 0x000fc6000f8e021d */
[----:B------:R-:W-:-:S03]  /*6c20*/  IADD3 R3, R3, UR28, RZ ;  /* 0x0000001c03037c10 */ /* 0x000fc6000fffe0ff */
[----:B------:R-:W-:-:S05]  /*6c30*/  IMAD.WIDE.U32 R2, R5, UR8, R2 ;  /* 0x0000000805027c25 */ /* 0x000fca000f8e0002 */
[----:B------:R-:W-:Y:S02]  /*6c40*/  IADD3 R3, R3, UR29, RZ ;  /* 0x0000001d03037c10 */ /* 0x000fe4000fffe0ff */
[----:B------:R-:W-:-:S04]  /*6c50*/  LEA R4, P0, R2, UR30, 0x1 ;  /* 0x0000001e02047c11 */ /* 0x000fc8000f8008ff */
[----:B------:R-:W-:-:S05]  /*6c60*/  LEA.HI.X R5, R2, UR31, R3, 0x1, P0 ;  /* 0x0000001f02057c11 */ /* 0x000fca00080f0c03 */
[----:B------:R0:W-:Y:S04]  /*6c70*/  STG.E.U16 desc[UR18][R4.64], R23 ;  /* 0x0000001704007986 */ /* 0x0001e8000c101512 */
.L_x_275:
[----:B------:R-:W-:Y:S05]  /*6c80*/  BSYNC B0 ;  /* 0x0000000000007941 */ /* 0x000fea0003800000 */
.L_x_274:
        /* <DEDUP_REMOVED lines=43> */
.L_x_273:
[----:B01----:R-:W2:Y:S01]  /*6f40*/  LDL.LU R3, [R1+0x5c] ;  /* 0x00005c0001037983 */ /* 0x003ea20000300800 */
        /* <DEDUP_REMOVED lines=25> */
[----:B0-----:R-:W-:Y:S01]  /*70e0*/  ISETP.GE.AND P0, PT, R2, 0x1, PT ;  /* 0x000000010200780c */ /* 0x001fe20003f06270 */
[----:B------:R-:W-:Y:S01]  /*70f0*/  FMUL.FTZ R44, R60, UR4 ;  /* 0x000000043c2c7c20 */ /* 0x000fe20008410000 */
[----:B------:R-:W-:Y:S01]  /*7100*/  SHF.L.U32 R87, R92, 0x10, RZ ;  /* 0x000000105c577819 */ /* 0x000fe200000006ff */
        /* <DEDUP_REMOVED lines=33> */
[----:B------:R-:W-:Y:S01]  /*7320*/  ULDC.64 UR48, c[0x0][0x230] ;  /* 0x00008c0000307ab9 */ /* 0x000fe20000000a00 */
[----:B------:R-:W-:Y:S01]  /*7330*/  ULDC.64 UR30, c[0x0][0x248] ;  /* 0x00009200001e7ab9 */ /* 0x000fe20000000a00 */
[----:B------:R-:W-:Y:S01]  /*7340*/  UIMAD UR17, UR7, UR48, URZ ;  /* 0x00000030071172a4 */ /* 0x000fe2000f8e023f */
[----:B------:R-:W-:Y:S01]  /*7350*/  ISETP.NE.AND P0, PT, R132, RZ, PT ;  /* 0x000000ff8400720c */ /* 0x000fe20003f05270 */
[----:B------:R-:W-:Y:S01]  /*7360*/  ULDC.64 UR32, c[0x0][0x268] ;  /* 0x00009a0000207ab9 */ /* 0x000fe20000000a00 */
[----:B------:R-:W-:Y:S01]  /*7370*/  MOV R10, R134 ;  /* 0x00000086000a7202 */ /* 0x000fe20000000f00 */
[----:B------:R-:W-:Y:S01]  /*7380*/  UIMAD UR49, UR8, UR49, UR17 ;  /* 0x00000031083172a4 */ /* 0x000fe2000f8e0211 */
[----:B------:R-:W-:Y:S01]  /*7390*/  FMUL.FTZ R16, R5, R90 ;  /* 0x0000005a05107220 */ /* 0x000fe20000410000 */
[----:B------:R-:W-:Y:S01]  /*73a0*/  UIMAD UR17, UR7, UR30, URZ ;  /* 0x0000001e071172a4 */ /* 0x000fe2000f8e023f */
[----:B------:R-:W-:Y:S01]  /*73b0*/  LOP3.LUT R10, R10, 0xfffffffd, RZ, 0xc0, !PT ;  /* 0xfffffffd0a0a7812 */ /* 0x000fe200078ec0ff */
[----:B------:R-:W-:Y:S01]  /*73c0*/  UIMAD.WIDE.U32 UR28, UR8, UR30, URZ ;  /* 0x0000001e081c72a5 */ /* 0x000fe2000f8e003f */
[----:B------:R-:W-:Y:S01]  /*73d0*/  FMUL.FTZ R15, R4, R89 ;  /* 0x00000059040f7220 */ /* 0x000fe20000410000 */
[----:B------:R-:W-:Y:S01]  /*73e0*/  UIMAD UR50, UR8, UR31, UR17 ;  /* 0x0000001f083272a4 */ /* 0x000fe2000f8e0211 */
[----:B------:R-:W-:Y:S01]  /*73f0*/  FMUL.FTZ R14, R7, R88 ;  /* 0x00000058070e7220 */ /* 0x000fe20000410000 */
[----:B------:R-:W-:Y:S01]  /*7400*/  UIADD3 UR17, UR54, -0x1, URZ ;  /* 0xffffffff36117890 */ /* 0x000fe2000fffe03f */
[----:B------:R-:W-:Y:S01]  /*7410*/  FMUL.FTZ R13, R6, R81 ;  /* 0x00000051060d7220 */ /* 0x000fe20000410000 */
[----:B------:R-:W-:Y:S01]  /*7420*/  UIMAD UR7, UR7, UR32, URZ ;  /* 0x00000020070772a4 */ /* 0x000fe2000f8e023f */
[----:B------:R-:W-:Y:S01]  /*7430*/  @P0 LOP3.LUT R10, R10, 0x2, RZ, 0xfc, !PT ;  /* 0x000000020a0a0812 */ /* 0x000fe200078efcff */
[----:B------:R-:W-:Y:S01]  /*7440*/  UIMAD.WIDE.U32 UR30, UR8, UR32, URZ ;  /* 0x00000020081e72a5 */ /* 0x000fe2000f8e003f */
[----:B------:R-:W-:Y:S01]  /*7450*/  FMUL.FTZ R12, R9, R80 ;  /* 0x00000050090c7220 */ /* 0x000fe20000410000 */
[----:B------:R-:W-:Y:S01]  /*7460*/  ULEA.HI UR32, UR17, UR17, URZ, 0x1 ;  /* 0x0000001111207291 */ /* 0x000fe2000f8f083f */
[----:B------:R-:W-:Y:S01]  /*7470*/  FMUL.FTZ R11, R8, R79 ;  /* 0x0000004f080b7220 */ /* 0x000fe20000410000 */
[----:B------:R-:W-:Y:S01]  /*7480*/  UIMAD.WIDE.U32 UR26, UR8, UR48, URZ ;  /* 0x00000030081a72a5 */ /* 0x000fe2000f8e003f */
[----:B------:R1:W-:Y:S01]  /*7490*/  STL [R1+0x48], R10 ;  /* 0x0000480a01007387 */ /* 0x0003e20000100800 */
        /* <DEDUP_REMOVED lines=8> */
[----:B------:R-:W-:Y:S01]  /*7520*/  FMUL.FTZ R4, R85, R72 ;  /* 0x0000004855047220 */ /* 0x000fe20000410000 */
[----:B-1----:R-:W-:Y:S01]  /*7530*/  FMUL.FTZ R10, R41, R78 ;  /* 0x0000004e290a7220 */ /* 0x002fe20000410000 */
[----:B------:R-:W-:Y:S01]  /*7540*/  FMUL.FTZ R3, R84, R71 ;  /* 0x0000004754037220 */ /* 0x000fe20000410000 */
[----:B0-----:R-:W-:Y:S01]  /*7550*/  FMUL.FTZ R2, R87, R70 ;  /* 0x0000004657027220 */ /* 0x001fe20000410000 */
        /* <DEDUP_REMOVED lines=8> */
[----:B------:R-:W-:Y:S01]  /*75e0*/  UIADD3 UR17, UR17, -UR32, URZ ;  /* 0x8000002011117290 */ /* 0x000fe2000fffe03f */
[----:B------:R-:W-:Y:S01]  /*75f0*/  UMOV UR7, URZ ;  /* 0x0000003f00077c82 */ /* 0x000fe20008000000 */
[----:B------:R-:W-:Y:S01]  /*7600*/  ULDC UR55, c[0x0][0x224] ;  /* 0x0000890000377ab9 */ /* 0x000fe20000000800 */
[----:B------:R-:W-:Y:S01]  /*7610*/  ULDC UR56, c[0x0][0x21c] ;  /* 0x0000870000387ab9 */ /* 0x000fe20000000800 */
        /* <DEDUP_REMOVED lines=9> */
.L_x_288:
        /* <DEDUP_REMOVED lines=22> */
[----:B------:R-:W-:Y:S02]  /*7810*/  UIADD3 UR59, UR45, UR59, URZ ;  /* 0x0000003b2d3b7290 */ /* 0x000fe4000fffe03f */
[----:B------:R-:W-:Y:S02]  /*7820*/  ULEA UR57, UR17, UR7, 0x8 ;  /* 0x0000000711397291 */ /* 0x000fe4000f8e403f */
[----:B------:R-:W-:Y:S02]  /*7830*/  ULEA UR58, UP0, UR44, UR36, 0x2 ;  /* 0x000000242c3a7291 */ /* 0x000fe4000f80103f */
[----:B------:R-:W-:-:S02]  /*7840*/  ULEA UR52, UP1, UR46, UR32, 0x2 ;  /* 0x000000202e347291 */ /* 0x000fc4000f82103f */
[----:B------:R-:W-:Y:S02]  /*7850*/  UIADD3 UR45, UR47, UR60, URZ ;  /* 0x0000003c2f2d7290 */ /* 0x000fe4000fffe03f */
[----:B------:R-:W-:Y:S02]  /*7860*/  ULEA.HI.X UR44, UR44, UR37, UR59, 0x2, UP0 ;  /* 0x000000252c2c7291 */ /* 0x000fe400080f143b */
[----:B------:R-:W-:Y:S01]  /*7870*/  ULEA.HI.X UR46, UR46, UR33, UR45, 0x2, UP1 ;  /* 0x000000212e2e7291 */ /* 0x000fe200088f142d */
[----:B------:R-:W-:-:S03]  /*7880*/  MOV R42, UR52 ;  /* 0x00000034002a7c02 */ /* 0x000fc60008000f00 */
[----:B0-----:R-:W-:Y:S02]  /*7890*/  MOV R41, UR44 ;  /* 0x0000002c00297c02 */ /* 0x001fe40008000f00 */
[----:B------:R-:W-:Y:S01]  /*78a0*/  IMAD.U32 R43, RZ, RZ, UR46 ;  /* 0x0000002eff2b7e24 */ /* 0x000fe2000f8e00ff */
[C---:B-1----:R-:W-:Y:S02]  /*78b0*/  IADD3 R84, R164.reuse, 0x200, RZ ;  /* 0x00000200a4547810 */ /* 0x042fe40007ffe0ff */
[C---:B------:R-:W-:Y:S02]  /*78c0*/  ISETP.NE.AND P3, PT, R164.reuse, RZ, PT ;  /* 0x000000ffa400720c */ /* 0x040fe40003f65270 */
[----:B------:R-:W-:Y:S02]  /*78d0*/  ISETP.NE.AND P0, PT, R164, 0x7f, PT ;  /* 0x0000007fa400780c */ /* 0x000fe40003f05270 */
[----:B------:R-:W-:-:S04]  /*78e0*/  SEL R84, R84, UR57, P3 ;  /* 0x0000003954547c07 */ /* 0x000fc80009800000 */
[-C--:B------:R-:W-:Y:S02]  /*78f0*/  LEA R85, R84, R69.reuse, 0x2 ;  /* 0x0000004554557211 */ /* 0x080fe400078e10ff */
[----:B------:R0:W5:Y:S05]  /*7900*/  LDG.E R84, desc[UR18][R42.64] ;  /* 0x000000122a547981 */ /* 0x00016a000c1e1900 */
        /* <DEDUP_REMOVED lines=17> */
[----:B------:R-:W-:-:S04]  /*7a20*/  IADD3 R41, R40, -UR6, RZ ;  /* 0x8000000628297c10 */ /* 0x000fc8000fffe0ff */
[----:B------:R-:W-:-:S04]  /*7a30*/  LEA.HI R40, R41, R41, RZ, 0x1 ;  /* 0x0000002929287211 */ /* 0x000fc800078f08ff */
[----:B------:R-:W-:-:S05]  /*7a40*/  LOP3.LUT R40, R40, 0xfffffe, RZ, 0xc0, !PT ;  /* 0x00fffffe28287812 */ /* 0x000fca00078ec0ff */
[----:B------:R-:W-:-:S05]  /*7a50*/  IMAD.IADD R40, R41, 0x1, -R40 ;  /* 0x0000000129287824 */ /* 0x000fca00078e0a28 */
[----:B------:R-:W-:-:S04]  /*7a60*/  LEA R40, R40, UR7, 0x8 ;  /* 0x0000000728287c11 */ /* 0x000fc8000f8e40ff */
[----:B------:R-:W-:-:S05]  /*7a70*/  LEA R40, R40, R69, 0x2 ;  /* 0x0000004528287211 */ /* 0x000fca00078e10ff */
[----:B------:R2:W3:Y:S02]  /*7a80*/  LDS R105, [R40+0x1ae0] ;  /* 0x001ae00028697984 */ /* 0x0004e40000000800 */
.L_x_278:
[----:B------:R-:W-:Y:S05]  /*7a90*/  BSYNC B0 ;  /* 0x0000000000007941 */ /* 0x000fea0003800000 */
.L_x_277:
[----:B------:R-:W-:Y:S01]  /*7aa0*/  UISETP.GE.AND UP0, UPT, UR54, 0x2, UPT ;  /* 0x000000023600788c */ /* 0x000fe2000bf06270 */
[----:B------:R-:W-:Y:S02]  /*7ab0*/  LOP3.LUT R163, R164, 0x1f, RZ, 0xc0, !PT ;  /* 0x0000001fa4a37812 */ /* 0x000fe400078ec0ff */
[----:B0-2---:R-:W-:Y:S02]  /*7ac0*/  MOV R40, UR54 ;  /* 0x0000003600287c02 */ /* 0x005fe40008000f00 */
[----:B------:R-:W-:Y:S02]  /*7ad0*/  MOV R43, 0x8 ;  /* 0x00000008002b7802 */ /* 0x000fe40000000f00 */
[----:B------:R-:W-:-:S04]  /*7ae0*/  PLOP3.LUT P0, PT, PT, PT, UP0, 0x80, 0x0 ;  /* 0x000000000000781c */ /* 0x000fc80003f0f008 */
[----:B------:R-:W-:-:S13]  /*7af0*/  ISETP.NE.OR P0, PT, R163, RZ, !P0 ;  /* 0x000000ffa300720c */ /* 0x000fda0004705670 */
[----:B------:R-:W0:Y:S01]  /*7b00*/  @!P0 LDC R41, c[0x0][0x21c] ;  /* 0x00008700ff298b82 */ /* 0x000e220000000800 */
[C---:B------:R-:W-:Y:S01]  /*7b10*/  FMUL.FTZ R121, R82.reuse, R90 ;  /* 0x0000005a52797220 */ /* 0x040fe20000410000 */
[----:B------:R-:W-:Y:S01]  /*7b20*/  FMUL.FTZ R120, R82, R89 ;  /* 0x0000005952787220 */ /* 0x000fe20000410000 */
[----:B------:R-:W-:Y:S01]  /*7b30*/  @!P0 IADD3 R40, R40, -0x2, RZ ;  /* 0xfffffffe28288810 */ /* 0x000fe20007ffe0ff */
[----:B------:R-:W-:-:S03]  /*7b40*/  FMUL.FTZ R119, R82, R88 ;  /* 0x0000005852777220 */ /* 0x000fc60000410000 */
[----:B------:R-:W2:Y:S01]  /*7b50*/  MUFU.EX2 R121, R121 ;  /* 0x0000007900797308 */ /* 0x000ea20000000800 */
[C---:B------:R-:W-:Y:S01]  /*7b60*/  FMUL.FTZ R118, R82.reuse, R81 ;  /* 0x0000005152767220 */ /* 0x040fe20000410000 */
[----:B------:R-:W-:-:S06]  /*7b70*/  FMUL.FTZ R117, R82, R80 ;  /* 0x0000005052757220 */ /* 0x000fcc0000410000 */
[----:B------:R-:W4:Y:S01]  /*7b80*/  MUFU.EX2 R120, R120 ;  /* 0x0000007800787308 */ /* 0x000f220000000800 */
[----:B0-----:R-:W-:Y:S01]  /*7b90*/  @!P0 IMAD R42, R40, R41, UR7 ;  /* 0x00000007282a8e24 */ /* 0x001fe2000f8e0229 */
[----:B------:R-:W-:-:S06]  /*7ba0*/  HFMA2.MMA R40, -RZ, RZ, 1.875, 0 ;  /* 0x3f800000ff287435 */ /* 0x000fcc00000001ff */
[----:B------:R-:W0:Y:S01]  /*7bb0*/  MUFU.EX2 R119, R119 ;  /* 0x0000007700777308 */ /* 0x000e220000000800 */
[----:B------:R-:W-:Y:S02]  /*7bc0*/  IMAD.MOV.U32 R41, RZ, RZ, RZ ;  /* 0x000000ffff297224 */ /* 0x000fe400078e00ff */
[----:B------:R-:W-:-:S04]  /*7bd0*/  @!P0 IMAD.WIDE R42, R42, R43, UR20 ;  /* 0x000000142a2a8e25 */ /* 0x000fc8000f8e022b */
[C---:B------:R-:W-:Y:S01]  /*7be0*/  FMUL.FTZ R116, R82.reuse, R79 ;  /* 0x0000004f52747220 */ /* 0x040fe20000410000 */
[----:B------:R-:W1:Y:S01]  /*7bf0*/  MUFU.EX2 R118, R118 ;  /* 0x0000007600767308 */ /* 0x000e620000000800 */
[----:B------:R2:W5:Y:S01]  /*7c00*/  @!P0 LDG.E.64 R40, desc[UR18][R42.64] ;  /* 0x000000122a288981 */ /* 0x000562000c1e1b00 */
[C---:B------:R-:W-:Y:S01]  /*7c10*/  FMUL.FTZ R115, R82.reuse, R78 ;  /* 0x0000004e52737220 */ /* 0x040fe20000410000 */
[C---:B------:R-:W-:Y:S01]  /*7c20*/  FMUL.FTZ R114, R82.reuse, R77 ;  /* 0x0000004d52727220 */ /* 0x040fe20000410000 */
[C---:B------:R-:W-:Y:S01]  /*7c30*/  FMUL.FTZ R113, R82.reuse, R76 ;  /* 0x0000004c52717220 */ /* 0x040fe20000410000 */
[C---:B------:R-:W-:Y:S01]  /*7c40*/  FMUL.FTZ R112, R82.reuse, R75 ;  /* 0x0000004b52707220 */ /* 0x040fe20000410000 */
[C---:B------:R-:W-:Y:S01]  /*7c50*/  FMUL.FTZ R111, R82.reuse, R74 ;  /* 0x0000004a526f7220 */ /* 0x040fe20000410000 */
[C---:B------:R-:W-:Y:S01]  /*7c60*/  FMUL.FTZ R110, R82.reuse, R73 ;  /* 0x00000049526e7220 */ /* 0x040fe20000410000 */
[----:B------:R-:W3:Y:S01]  /*7c70*/  MUFU.EX2 R117, R117 ;  /* 0x0000007500757308 */ /* 0x000ee20000000800 */
[C---:B------:R-:W-:Y:S01]  /*7c80*/  FMUL.FTZ R109, R82.reuse, R72 ;  /* 0x00000048526d7220 */ /* 0x040fe20000410000 */
[----:B------:R-:W-:Y:S01]  /*7c90*/  FMUL.FTZ R108, R82, R71 ;  /* 0x00000047526c7220 */ /* 0x000fe20000410000 */
        /* <DEDUP_REMOVED lines=100> */
.L_x_311:
[----:B------:R-:W-:Y:S01]  /*82e0*/  ISETP.GE.AND P0, PT, R146, 0x10, PT ;  /* 0x000000109200780c */ /* 0x000fe20003f06270 */
[----:B------:R-:W-:-:S12]  /*82f0*/  UMOV UR44, 0xffffffff ;  /* 0xffffffff002c7882 */ /* 0x000fd80000000000 */
[C---:B01----:R-:W-:Y:S01]  /*8300*/  @P0 FFMA.FTZ R141, R140.reuse, R86, R141 ;  /* 0x000000568c8d0223 */ /* 0x043fe2000001008d */
[----:B--2---:R-:W-:Y:S01]  /*8310*/  @P0 FMUL.FTZ R140, R140, R144 ;  /* 0x000000908c8c0220 */ /* 0x004fe20000410000 */
[----:B------:R-:W-:Y:S06]  /*8320*/  BRA.DIV UR44, `(.L_x_281) ;  /* 0x0000004e2c647947 */ /* 0x000fec000b800000 */
.L_x_314:
[----:B------:R-:W-:-:S03]  /*8330*/  UMOV UR44, 0xffffffff ;  /* 0xffffffff002c7882 */ /* 0x000fc60000000000 */
[----:B------:R-:W-:Y:S05]  /*8340*/  BRA.DIV UR44, `(.L_x_282) ;  /* 0x0000004e2c847947 */ /* 0x000fea000b800000 */
.L_x_317:
[----:B------:R-:W-:-:S03]  /*8350*/  UMOV UR44, 0xffffffff ;  /* 0xffffffff002c7882 */ /* 0x000fc60000000000 */
[----:B------:R-:W-:Y:S05]  /*8360*/  BRA.DIV UR44, `(.L_x_283) ;  /* 0x0000004e2ca47947 */ /* 0x000fea000b800000 */
[----:B------:R-:W0:Y:S04]  /*8370*/  SHFL.UP PT, R140, R140, 0x1, RZ ;  /* 0x042000008c8c7989 */ /* 0x000e2800000e00ff */
[----:B------:R-:W1:Y:S04]  /*8380*/  SHFL.UP PT, R141, R141, 0x1, RZ ;  /* 0x042000008d8d7989 */ /* 0x000e6800000e00ff */
[----:B------:R-:W2:Y:S04]  /*8390*/  SHFL.IDX PT, R40, R40, RZ, 0x1f ;  /* 0x00001fff28287589 */ /* 0x000ea800000e0000 */
[----:B------:R-:W3:Y:S02]  /*83a0*/  SHFL.IDX PT, R41, R41, RZ, 0x1f ;  /* 0x00001fff29297589 */ /* 0x000ee400000e0000 */
.L_x_323:
        /* <DEDUP_REMOVED lines=12> */
.L_x_279:
        /* <DEDUP_REMOVED lines=32> */
[----:B------:R-:W-:Y:S02]  /*8670*/  MOV R82, UR7 ;  /* 0x0000000700527c02 */ /* 0x000fe40008000f00 */
[C---:B------:R-:W-:Y:S01]  /*8680*/  FMUL.FTZ R42, R120.reuse, R41 ;  /* 0x00000029782a7220 */ /* 0x040fe20000410000 */
[----:B------:R-:W-:Y:S01]  /*8690*/  FFMA.FTZ R84, R120, R43, R136 ;  /* 0x0000002b78547223 */ /* 0x000fe20000010088 */
[----:B------:R-:W-:Y:S01]  /*86a0*/  IMAD.MOV.U32 R41, RZ, RZ, RZ ;  /* 0x000000ffff297224 */ /* 0x000fe200078e00ff */
[----:B------:R-:W-:Y:S01]  /*86b0*/  @!P0 LEA R82, R82, R69, 0x3 ;  /* 0x0000004552528211 */ /* 0x000fe200078e18ff */
        /* <DEDUP_REMOVED lines=68> */
.L_x_340:
        /* <DEDUP_REMOVED lines=15> */
.L_x_284:
[----:B0-----:R-:W2:Y:S01]  /*8bf0*/  LDL R82, [R1] ;  /* 0x0000000001527983 */ /* 0x001ea20000100800 */
[----:B------:R-:W-:Y:S05]  /*8c00*/  WARPSYNC.ALL ;  /* 0x0000000000007948 */ /* 0x000fea0003800000 */
[----:B------:R-:W-:Y:S01]  /*8c10*/  BAR.SYNC.DEFER_BLOCKING 0x0 ;  /* 0x0000000000007b1d */ /* 0x000fe20000010000 */
[----:B------:R-:W-:Y:S01]  /*8c20*/  FFMA.FTZ R43, R0, R138, RZ ;  /* 0x0000008a002b7223 */ /* 0x000fe200000100ff */
[----:B------:R-:W-:-:S04]  /*8c30*/  IMAD.U32 R84, R102, 0x10000, RZ ;  /* 0x0001000066547824 */ /* 0x000fc800078e00ff */
        /* <DEDUP_REMOVED lines=34> */
[-C--:B------:R-:W-:Y:S01]  /*8e60*/  FFMA.FTZ R139, R43, -R90.reuse, R139 ;  /* 0x8000005a2b8b7223 */ /* 0x080fe2000001008b */
[----:B------:R-:W-:Y:S01]  /*8e70*/  FMUL.FTZ R85, R120, R90 ;  /* 0x0000005a78557220 */ /* 0x000fe20000410000 */
[----:B------:R-:W-:Y:S01]  /*8e80*/  SHF.L.U32 R105, R157, 0x10, RZ ;  /* 0x000000109d697819 */ /* 0x000fe200000006ff */
[-C--:B------:R-:W-:Y:S01]  /*8e90*/  FMUL.FTZ R87, R119, R89.reuse ;  /* 0x0000005977577220 */ /* 0x080fe20000410000 */
[----:B------:R-:W-:Y:S01]  /*8ea0*/  FFMA.FTZ R140, R86, -R89, R140 ;  /* 0x80000059568c7223 */ /* 0x000fe2000001008c */
[-C--:B------:R-:W-:Y:S02]  /*8eb0*/  FMUL.FTZ R122, R118, R88.reuse ;  /* 0x00000058767a7220 */ /* 0x080fe40000410000 */
[----:B------:R-:W-:Y:S01]  /*8ec0*/  FFMA.FTZ R141, R105, -R88, R141 ;  /* 0x80000058698d7223 */ /* 0x000fe2000001008d */
[----:B------:R-:W-:Y:S01]  /*8ed0*/  FMUL.FTZ R124, R117, R81 ;  /* 0x00000051757c7220 */ /* 0x000fe20000410000 */
[----:B------:R-:W-:Y:S01]  /*8ee0*/  SHF.L.U32 R125, R101, 0x10, RZ ;  /* 0x00000010657d7819 */ /* 0x000fe200000006ff */
[----:B------:R-:W-:Y:S01]  /*8ef0*/  FFMA.FTZ R84, R84, R116, R83 ;  /* 0x0000007454547223 */ /* 0x000fe20000010053 */
[----:B------:R-:W-:Y:S01]  /*8f00*/  FFMA.FTZ R143, R63, R144, R143 ;  /* 0x000000903f8f7223 */ /* 0x000fe2000001008f */
[----:B------:R-:W-:Y:S01]  /*8f10*/  FMUL.FTZ R116, R116, R80 ;  /* 0x0000005074747220 */ /* 0x000fe20000410000 */
[----:B------:R-:W-:Y:S01]  /*8f20*/  FMUL.FTZ R126, R115, UR48 ;  /* 0x00000030737e7c20 */ /* 0x000fe20008410000 */
[----:B------:R-:W-:-:S04]  /*8f30*/  FFMA.FTZ R144, R125, -R79, R144 ;  /* 0x8000004f7d907223 */ /* 0x000fc80000010090 */
        /* <DEDUP_REMOVED lines=18> */
[----:B------:R-:W-:-:S04]  /*9060*/  FFMA.FTZ R138, R41, -R91, R138 ;  /* 0x8000005b298a7223 */ /* 0x000fc8000001008a */
[----:B------:R-:W-:-:S04]  /*9070*/  FFMA.FTZ R82, R40, R138, RZ ;  /* 0x0000008a28527223 */ /* 0x000fc800000100ff */
[----:B------:R-:W-:Y:S01]  /*9080*/  FFMA.FTZ R123, R85, R139, R82 ;  /* 0x0000008b557b7223 */ /* 0x000fe20000010052 */
[----:B------:R-:W-:-:S03]  /*9090*/  IMAD.U32 R82, R103, 0x10000, RZ ;  /* 0x0001000067527824 */ /* 0x000fc600078e00ff */
[----:B------:R-:W-:Y:S01]  /*90a0*/  FFMA.FTZ R123, R87, R140, R123 ;  /* 0x0000008c577b7223 */ /* 0x000fe2000001007b */
[----:B------:R-:W-:-:S03]  /*90b0*/  FFMA.FTZ R142, R82, -R81, R142 ;  /* 0x80000051528e7223 */ /* 0x000fc6000001008e */
[----:B------:R-:W-:-:S04]  /*90c0*/  FFMA.FTZ R123, R122, R141, R123 ;  /* 0x0000008d7a7b7223 */ /* 0x000fc8000001007b */
[----:B------:R-:W-:-:S04]  /*90d0*/  FFMA.FTZ R123, R124, R142, R123 ;  /* 0x0000008e7c7b7223 */ /* 0x000fc8000001007b */
        /* <DEDUP_REMOVED lines=35> */
[----:B------:R-:W-:Y:S02]  /*9310*/  FFMA.FTZ R123, R112, R147, R123 ;  /* 0x00000093707b7223 */ /* 0x000fe4000001007b */
[----:B------:R-:W-:Y:S01]  /*9320*/  FFMA.FTZ R131, R131, R108, R132 ;  /* 0x0000006c83837223 */ /* 0x000fe20000010084 */
[----:B------:R-:W-:Y:S01]  /*9330*/  SHF.L.U32 R132, R93, 0x10, RZ ;  /* 0x000000105d847819 */ /* 0x000fe200000006ff */
[----:B------:R-:W0:Y:S01]  /*9340*/  S2R R155, SR_LANEID ;  /* 0x00000000009b7919 */ /* 0x000e220000000000 */
[----:B------:R-:W-:Y:S01]  /*9350*/  FFMA.FTZ R123, R111, R148, R123 ;  /* 0x000000946f7b7223 */ /* 0x000fe2000001007b */
[----:B------:R-:W-:Y:S01]  /*9360*/  FMUL.FTZ R110, R110, R74 ;  /* 0x0000004a6e6e7220 */ /* 0x000fe20000410000 */
[----:B------:R-:W-:Y:S01]  /*9370*/  FFMA.FTZ R143, R55, R152, R143 ;  /* 0x00000098378f7223 */ /* 0x000fe2000001008f */
[----:B------:R-:W-:Y:S01]  /*9380*/  FFMA.FTZ R152, R132, -R71, R152 ;  /* 0x8000004784987223 */ /* 0x000fe20000010098 */
[----:B------:R-:W-:Y:S01]  /*9390*/  FMUL.FTZ R133, R107, UR48 ;  /* 0x000000306b857c20 */ /* 0x000fe20008410000 */
[----:B------:R-:W-:Y:S01]  /*93a0*/  FFMA.FTZ R123, R110, R149, R123 ;  /* 0x000000956e7b7223 */ /* 0x000fe2000001007b */
[----:B------:R-:W-:Y:S01]  /*93b0*/  FMUL.FTZ R109, R109, R73 ;  /* 0x000000496d6d7220 */ /* 0x000fe20000410000 */
[----:B------:R-:W-:Y:S01]  /*93c0*/  FMUL.FTZ R108, R108, R72 ;  /* 0x000000486c6c7220 */ /* 0x000fe20000410000 */
[----:B------:R-:W-:-:S02]  /*93d0*/  FMUL.FTZ R133, R152, R133 ;  /* 0x0000008598857220 */ /* 0x000fc40000410000 */
[----:B------:R-:W-:Y:S02]  /*93e0*/  FFMA.FTZ R123, R109, R150, R123 ;  /* 0x000000966d7b7223 */ /* 0x000fe4000001007b */
[----:B------:R-:W-:Y:S01]  /*93f0*/  FFMA.FTZ R132, R132, R107, R133 ;  /* 0x0000006b84847223 */ /* 0x000fe20000010085 */
[----:B------:R-:W-:Y:S01]  /*9400*/  FMUL.FTZ R107, R107, R71 ;  /* 0x000000476b6b7220 */ /* 0x000fe20000410000 */
[----:B------:R-:W-:Y:S01]  /*9410*/  FFMA.FTZ R123, R108, R151, R123 ;  /* 0x000000976c7b7223 */ /* 0x000fe2000001007b */
[----:B------:R-:W-:Y:S02]  /*9420*/  IMAD.U32 R133, R92, 0x10000, RZ ;  /* 0x000100005c857824 */ /* 0x000fe400078e00ff */
[----:B------:R-:W-:Y:S01]  /*9430*/  FFMA.FTZ R143, R54, R153, R143 ;  /* 0x00000099368f7223 */ /* 0x000fe2000001008f */
[----:B------:R-:W-:Y:S01]  /*9440*/  FMUL.FTZ R135, R106, R70 ;  /* 0x000000466a877220 */ /* 0x000fe20000410000 */
[----:B------:R-:W-:Y:S01]  /*9450*/  FFMA.FTZ R123, R107, R152, R123 ;  /* 0x000000986b7b7223 */ /* 0x000fe2000001007b */
[----:B------:R-:W-:-:S02]  /*9460*/  FFMA.FTZ R153, R133, -R70, R153 ;  /* 0x8000004685997223 */ /* 0x000fc40000010099 */
        /* <DEDUP_REMOVED lines=46> */
[----:B------:R-:W-:Y:S01]  /*9750*/  FMUL.FTZ R138, R138, R87 ;  /* 0x000000578a8a7220 */ /* 0x000fe20000410000 */
[----:B------:R-:W-:Y:S01]  /*9760*/  MOV R82, R123 ;  /* 0x0000007b00527202 */ /* 0x000fe20000000f00 */
[----:B------:R-:W-:Y:S01]  /*9770*/  FFMA.FTZ R107, R86, R119, R107 ;  /* 0x00000077566b7223 */ /* 0x000fe2000001006b */
[----:B------:R-:W-:Y:S01]  /*9780*/  FFMA.FTZ R42, R43, R120, R42 ;  /* 0x000000782b2a7223 */ /* 0x000fe2000001002a */
[----:B------:R-:W-:Y:S01]  /*9790*/  FFMA.FTZ R41, R41, R121, R138 ;  /* 0x0000007929297223 */ /* 0x000fe2000001008a */
[----:B------:R-:W-:Y:S01]  /*97a0*/  BSSY B0, `(.L_x_286) ;  /* 0x0000036000007945 */ /* 0x000fe20003800000 */
[----:B---3--:R0:W-:Y:S01]  /*97b0*/  @!P1 STS.64 [R154+0x1098], R82 ;  /* 0x001098529a009388 */ /* 0x0081e20000000a00 */
        /* <DEDUP_REMOVED lines=52> */
.L_x_287:
[----:B------:R-:W-:Y:S05]  /*9b00*/  BSYNC B0 ;  /* 0x0000000000007941 */ /* 0x000fea0003800000 */
.L_x_286:
[----:B------:R-:W-:-:S04]  /*9b10*/  UIADD3 UR7, UR7, 0x1, URZ ;  /* 0x0000000107077890 */ /* 0x000fc8000fffe03f */
[----:B------:R-:W-:-:S06]  /*9b20*/  UISETP.GE.AND UP0, UPT, UR7, UR56, UPT ;  /* 0x000000380700728c */ /* 0x000fcc000bf06270 */
[----:B------:R-:W-:-:S13]  /*9b30*/  PLOP3.LUT P0, PT, PT, PT, UP0, 0x80, 0x0 ;  /* 0x000000000000781c */ /* 0x000fda0003f0f008 */
[----:B------:R-:W-:Y:S05]  /*9b40*/  @!P0 BRA `(.L_x_288) ;  /* 0xffffffd800d88947 */ /* 0x000fea000383ffff */
.L_x_276:
[----:B------:R-:W1:Y:S01]  /*9b50*/  S2R R121, SR_TID.X ;  /* 0x0000000000797919 */ /* 0x000e620000002100 */
[----:B------:R-:W-:Y:S01]  /*9b60*/  ULEA UR33, UR54, 0xfffff800, 0xb ;  /* 0xfffff80036217891 */ /* 0x000fe2000f8e583f */
[----:B------:R-:W-:Y:S01]  /*9b70*/  ULDC UR7, c[0x0][0x218] ;  /* 0x0000860000077ab9 */ /* 0x000fe20000000800 */
[----:B------:R-:W-:Y:S02]  /*9b80*/  PRMT R42, RZ, 0x7610, R42 ;  /* 0x00007610ff2a7816 */ /* 0x000fe4000000002a */
[----:B------:R-:W-:Y:S01]  /*9b90*/  UIADD3 UR33, -UR33, UR7, URZ ;  /* 0x0000000721217290 */ /* 0x000fe2000fffe13f */
        /* <DEDUP_REMOVED lines=10> */
[----:B------:R-:W4:Y:S01]  /*9c40*/  LDL R117, [R1+0x38] ;  /* 0x0000380001757983 */ /* 0x000f220000100800 */
[----:B------:R-:W-:Y:S02]  /*9c50*/  PRMT R60, RZ, 0x7610, R60 ;  /* 0x00007610ff3c7816 */ /* 0x000fe4000000003c */
[----:B------:R-:W-:Y:S01]  /*9c60*/  PRMT R61, RZ, 0x7610, R61 ;  /* 0x00007610ff3d7816 */ /* 0x000fe2000000003d */
[----:B------:R-:W4:Y:S01]  /*9c70*/  LDL R116, [R1+0x34] ;  /* 0x0000340001747983 */ /* 0x000f220000100800 */
[----:B------:R-:W-:-:S02]  /*9c80*/  PRMT R62, RZ, 0x7610, R62 ;  /* 0x00007610ff3e7816 */ /* 0x000fc4000000003e */
[----:B------:R-:W-:Y:S01]  /*9c90*/  PRMT R63, RZ, 0x7610, R63 ;  /* 0x00007610ff3f7816 */ /* 0x000fe2000000003f */
[----:B------:R-:W4:Y:S01]  /*9ca0*/  LDL R115, [R1+0x30] ;  /* 0x0000300001737983 */ /* 0x000f220000100800 */
[----:B------:R-:W-:Y:S02]  /*9cb0*/  PRMT R64, RZ, 0x7610, R64 ;  /* 0x00007610ff407816 */ /* 0x000fe40000000040 */
[----:B------:R-:W-:Y:S01]  /*9cc0*/  PRMT R65, RZ, 0x7610, R65 ;  /* 0x00007610ff417816 */ /* 0x000fe20000000041 */
[----:B------:R-:W4:Y:S01]  /*9cd0*/  LDL R114, [R1+0x2c] ;  /* 0x00002c0001727983 */ /* 0x000f220000100800 */
[----:B-1----:R-:W-:Y:S02]  /*9ce0*/  SHF.L.U32 R0, R121, 0x4, RZ ;  /* 0x0000000479007819 */ /* 0x002fe400000006ff */
[----:B------:R-:W-:Y:S01]  /*9cf0*/  PRMT R66, RZ, 0x7610, R66 ;  /* 0x00007610ff427816 */ /* 0x000fe20000000042 */
[----:B------:R-:W4:Y:S01]  /*9d00*/  LDL R113, [R1+0x28] ;  /* 0x0000280001717983 */ /* 0x000f220000100800 */
[----:B------:R-:W-:-:S02]  /*9d10*/  LOP3.LUT R0, R0, 0xfffffe00, RZ, 0xc0, !PT ;  /* 0xfffffe0000007812 */ /* 0x000fc400078ec0ff */
[----:B------:R-:W-:Y:S01]  /*9d20*/  PRMT R67, RZ, 0x7610, R67 ;  /* 0x00007610ff437816 */ /* 0x000fe20000000043 */
[----:B------:R-:W4:Y:S01]  /*9d30*/  LDL R112, [R1+0x24] ;  /* 0x0000240001707983 */ /* 0x000f220000100800 */
[----:B------:R-:W-:-:S03]  /*9d40*/  LOP3.LUT R40, R0, 0x1f, R121, 0xf8, !PT ;  /* 0x0000001f00287812 */ /* 0x000fc600078ef879 */
[----:B------:R-:W4:Y:S01]  /*9d50*/  LDL R111, [R1+0x20] ;  /* 0x00002000016f7983 */ /* 0x000f220000100800 */
[----:B------:R-:W-:-:S03]  /*9d60*/  LOP3.LUT R16, R40, 0x20, RZ, 0xfc, !PT ;  /* 0x0000002028107812 */ /* 0x000fc600078efcff */
[----:B------:R-:W4:Y:S01]  /*9d70*/  LDL R110, [R1+0x1c] ;  /* 0x00001c00016e7983 */ /* 0x000f220000100800 */
[----:B------:R-:W-:-:S03]  /*9d80*/  LOP3.LUT R17, R40, 0x40, RZ, 0xfc, !PT ;  /* 0x0000004028117812 */ /* 0x000fc600078efcff */
[----:B------:R-:W4:Y:S01]  /*9d90*/  LDL R109, [R1+0x18] ;  /* 0x00001800016d7983 */ /* 0x000f220000100800 */
[----:B------:R-:W-:-:S03]  /*9da0*/  LOP3.LUT R0, R40, 0x60, RZ, 0xfc, !PT ;  /* 0x0000006028007812 */ /* 0x000fc600078efcff */
[----:B------:R-:W4:Y:S01]  /*9db0*/  LDL R108, [R1+0x14] ;  /* 0x00001400016c7983 */ /* 0x000f220000100800 */
[----:B------:R-:W-:-:S03]  /*9dc0*/  ISETP.GE.AND P1, PT, R40, UR33, PT ;  /* 0x0000002128007c0c */ /* 0x000fc6000bf26270 */
[----:B------:R-:W4:Y:S01]  /*9dd0*/  LDL R107, [R1+0x10] ;  /* 0x00001000016b7983 */ /* 0x000f220000100800 */
[----:B------:R-:W-:-:S03]  /*9de0*/  ISETP.GE.AND P2, PT, R16, UR33, PT ;  /* 0x0000002110007c0c */ /* 0x000fc6000bf46270 */
[----:B------:R-:W4:Y:S01]  /*9df0*/  LDL R106, [R1+0xc] ;  /* 0x00000c00016a7983 */ /* 0x000f220000100800 */
[----:B------:R-:W-:-:S03]  /*9e00*/  ISETP.GE.AND P3, PT, R17, UR33, PT ;  /* 0x0000002111007c0c */ /* 0x000fc6000bf66270 */
[----:B0-----:R-:W4:Y:S01]  /*9e10*/  LDL R105, [R1+0x8] ;  /* 0x0000080001697983 */ /* 0x001f220000100800 */
[----:B------:R-:W-:-:S03]  /*9e20*/  ISETP.GE.AND P4, PT, R0, UR33, PT ;  /* 0x0000002100007c0c */ /* 0x000fc6000bf86270 */
[----:B------:R0:W5:Y:S01]  /*9e30*/  LDL.64 R94, [R1+0x50] ;  /* 0x00005000015e7983 */ /* 0x0001620000100a00 */
[----:B------:R-:W-:Y:S01]  /*9e40*/  SHF.R.S32.HI R41, RZ, 0x1f, R40 ;  /* 0x0000001fff297819 */ /* 0x000fe20000011428 */
[----:B------:R-:W-:Y:S01]  /*9e50*/  BAR.SYNC.DEFER_BLOCKING 0x0 ;  /* 0x0000000000007b1d */ /* 0x000fe20000010000 */
[C---:B------:R-:W-:Y:S02]  /*9e60*/  LEA R2, P0, R40.reuse, UR11, 0x1 ;  /* 0x0000000b28027c11 */ /* 0x040fe4000f8008ff */
[C---:B------:R-:W-:Y:S02]  /*9e70*/  LOP3.LUT R4, R40.reuse, 0x80, RZ, 0xfc, !PT ;  /* 0x0000008028047812 */ /* 0x040fe400078efcff */
[C---:B------:R-:W-:Y:S01]  /*9e80*/  LEA.HI.X R3, R40.reuse, UR12, R41, 0x1, P0 ;  /* 0x0000000c28037c11 */ /* 0x040fe200080f0c29 */
[----:B------:R-:W1:Y:S01]  /*9e90*/  S2R R82, SR_LANEID ;  /* 0x0000000000527919 */ /* 0x000e620000000000 */
[----:B------:R-:W-:Y:S02]  /*9ea0*/  LOP3.LUT R5, R40, 0xa0, RZ, 0xfc, !PT ;  /* 0x000000a028057812 */ /* 0x000fe400078efcff */
[----:B------:R-:W-:-:S02]  /*9eb0*/  F2FP.BF16.F32.PACK_AB R52, R52, R53 ;  /* 0x000000353434723e */ /* 0x000fc400000010ff */
[----:B------:R-:W-:Y:S01]  /*9ec0*/  F2FP.BF16.F32.PACK_AB R50, R50, R51 ;  /* 0x000000333232723e */ /* 0x000fe200000010ff */
[----:B------:R-:W0:Y:S01]  /*9ed0*/  S2UR UR17, SR_CgaCtaId ;  /* 0x00000000001179c3 */ /* 0x000e220000008800 */
[----:B------:R-:W-:Y:S02]  /*9ee0*/  LOP3.LUT R6, R40, 0xc0, RZ, 0xfc, !PT ;  /* 0x000000c028067812 */ /* 0x000fe400078efcff */
[----:B------:R-:W-:Y:S02]  /*9ef0*/  F2FP.BF16.F32.PACK_AB R46, R46, R47 ;  /* 0x0000002f2e2e723e */ /* 0x000fe400000010ff */
[----:B------:R-:W-:Y:S02]  /*9f00*/  F2FP.BF16.F32.PACK_AB R44, R44, R45 ;  /* 0x0000002d2c2c723e */ /* 0x000fe400000010ff */
[----:B------:R-:W-:Y:S02]  /*9f10*/  F2FP.BF16.F32.PACK_AB R38, R38, R39 ;  /* 0x000000272626723e */ /* 0x000fe400000010ff */
[----:B------:R-:W-:Y:S01]  /*9f20*/  F2FP.BF16.F32.PACK_AB R36, R36, R37 ;  /* 0x000000252424723e */ /* 0x000fe200000010ff */
[----:B------:R-:W2:Y:S01]  /*9f30*/  @!P1 LDG.E.U16 R42, desc[UR18][R2.64] ;  /* 0x00000012022a9981 */ /* 0x000ea2000c1e1500 */
[----:B------:R-:W-:-:S02]  /*9f40*/  LOP3.LUT R7, R40, 0xe0, RZ, 0xfc, !PT ;  /* 0x000000e028077812 */ /* 0x000fc400078efcff */
[----:B------:R-:W-:Y:S01]  /*9f50*/  F2FP.BF16.F32.PACK_AB R34, R34, R35 ;  /* 0x000000232222723e */ /* 0x000fe200000010ff */
[----:B------:R-:W3:Y:S01]  /*9f60*/  @!P2 LDG.E.U16 R43, desc[UR18][R2.64+0x40] ;  /* 0x00004012022ba981 */ /* 0x000ee2000c1e1500 */
[----:B------:R-:W-:Y:S01]  /*9f70*/  LOP3.LUT R8, R40, 0x100, RZ, 0xfc, !PT ;  /* 0x0000010028087812 */ /* 0x000fe200078efcff */
[----:B------:R-:W-:Y:S01]  /*9f80*/  USHF.R.S32.HI UR29, URZ, 0x1f, UR53 ;  /* 0x0000001f3f1d7899 */ /* 0x000fe20008011435 */
[----:B------:R-:W-:Y:S01]  /*9f90*/  ISETP.GE.AND P5, PT, R4, UR33, PT ;  /* 0x0000002104007c0c */ /* 0x000fe2000bfa6270 */
[----:B------:R-:W4:Y:S01]  /*9fa0*/  @!P3 LDG.E.U16 R54, desc[UR18][R2.64+0x80] ;  /* 0x000080120236b981 */ /* 0x000f22000c1e1500 */
[----:B------:R-:W-:Y:S01]  /*9fb0*/  LOP3.LUT R9, R40, 0x120, RZ, 0xfc, !PT ;  /* 0x0000012028097812 */ /* 0x000fe200078efcff */
[----:B------:R-:W-:Y:S01]  /*9fc0*/  ULDC.64 UR34, c[0x0][0x388] ;  /* 0x0000e20000227ab9 */ /* 0x000fe20000000a00 */
[----:B------:R-:W-:Y:S01]  /*9fd0*/  ISETP.GE.AND P0, PT, R5, UR33, PT ;  /* 0x0000002105007c0c */ /* 0x000fe2000bf06270 */
[----:B------:R-:W4:Y:S01]  /*9fe0*/  @!P4 LDG.E.U16 R55, desc[UR18][R2.64+0xc0] ;  /* 0x0000c0120237c981 */ /* 0x000f22000c1e1500 */
[----:B------:R-:W-:Y:S01]  /*9ff0*/  ISETP.GE.AND P1, PT, R6, UR33, PT ;  /* 0x0000002106007c0c */ /* 0x000fe2000bf26270 */
[----:B------:R-:W-:Y:S01]  /*a000*/  ULDC.64 UR30, c[0x0][0x3a8] ;  /* 0x0000ea00001e7ab9 */ /* 0x000fe20000000a00 */
[----:B------:R-:W-:-:S02]  /*a010*/  ISETP.GE.AND P2, PT, R7, UR33, PT ;  /* 0x0000002107007c0c */ /* 0x000fc4000bf46270 */
[----:B------:R-:W-:Y:S02]  /*a020*/  ISETP.GE.AND P3, PT, R8, UR33, PT ;  /* 0x0000002108007c0c */ /* 0x000fe4000bf66270 */
[----:B------:R-:W-:Y:S01]  /*a030*/  ISETP.GE.AND P4, PT, R9, UR33, PT ;  /* 0x0000002109007c0c */ /* 0x000fe2000bf86270 */
[----:B------:R-:W4:Y:S01]  /*a040*/  @!P5 LDG.E.U16 R56, desc[UR18][R2.64+0x100] ;  /* 0x000100120238d981 */ /* 0x000f22000c1e1500 */
[C---:B------:R-:W-:Y:S02]  /*a050*/  LOP3.LUT R10, R40.reuse, 0x140, RZ, 0xfc, !PT ;  /* 0x00000140280a7812 */ /* 0x040fe400078efcff */
[C---:B------:R-:W-:Y:S01]  /*a060*/  LOP3.LUT R11, R40.reuse, 0x160, RZ, 0xfc, !PT ;  /* 0x00000160280b7812 */ /* 0x040fe200078efcff */
[----:B------:R-:W4:Y:S01]  /*a070*/  @!P0 LDG.E.U16 R57, desc[UR18][R2.64+0x140] ;  /* 0x0001401202398981 */ /* 0x000f22000c1e1500 */
[C---:B------:R-:W-:Y:S02]  /*a080*/  LOP3.LUT R12, R40.reuse, 0x180, RZ, 0xfc, !PT ;  /* 0x00000180280c7812 */ /* 0x040fe400078efcff */
[C---:B------:R-:W-:Y:S01]  /*a090*/  LOP3.LUT R13, R40.reuse, 0x1a0, RZ, 0xfc, !PT ;  /* 0x000001a0280d7812 */ /* 0x040fe200078efcff */
[----:B------:R-:W4:Y:S01]  /*a0a0*/  @!P1 LDG.E.U16 R58, desc[UR18][R2.64+0x180] ;  /* 0x00018012023a9981 */ /* 0x000f22000c1e1500 */
[----:B------:R-:W-:-:S02]  /*a0b0*/  LOP3.LUT R14, R40, 0x1c0, RZ, 0xfc, !PT ;  /* 0x000001c0280e7812 */ /* 0x000fc400078efcff */
[----:B------:R-:W-:Y:S01]  /*a0c0*/  ISETP.GE.AND P5, PT, R10, UR33, PT ;  /* 0x000000210a007c0c */ /* 0x000fe2000bfa6270 */
[----:B------:R-:W4:Y:S01]  /*a0d0*/  @!P2 LDG.E.U16 R59, desc[UR18][R2.64+0x1c0] ;  /* 0x0001c012023ba981 */ /* 0x000f22000c1e1500 */
[----:B------:R-:W-:Y:S02]  /*a0e0*/  LOP3.LUT R15, R40, 0x1e0, RZ, 0xfc, !PT ;  /* 0x000001e0280f7812 */ /* 0x000fe400078efcff */
[----:B------:R-:W-:Y:S01]  /*a0f0*/  ISETP.GE.AND P0, PT, R11, UR33, PT ;  /* 0x000000210b007c0c */ /* 0x000fe2000bf06270 */
[----:B------:R-:W4:Y:S01]  /*a100*/  @!P3 LDG.E.U16 R60, desc[UR18][R2.64+0x200] ;  /* 0x00020012023cb981 */ /* 0x000f22000c1e1500 */
[----:B------:R-:W-:Y:S02]  /*a110*/  ISETP.GE.AND P1, PT, R12, UR33, PT ;  /* 0x000000210c007c0c */ /* 0x000fe4000bf26270 */
[----:B------:R-:W-:Y:S01]  /*a120*/  ISETP.GE.AND P2, PT, R13, UR33, PT ;  /* 0x000000210d007c0c */ /* 0x000fe2000bf46270 */
[----:B------:R-:W4:Y:S01]  /*a130*/  @!P4 LDG.E.U16 R61, desc[UR18][R2.64+0x240] ;  /* 0x00024012023dc981 */ /* 0x000f22000c1e1500 */
[----:B------:R-:W-:-:S02]  /*a140*/  ISETP.GE.AND P3, PT, R14, UR33, PT ;  /* 0x000000210e007c0c */ /* 0x000fc4000bf66270 */
[----:B------:R-:W-:Y:S01]  /*a150*/  ISETP.GE.AND P4, PT, R15, UR33, PT ;  /* 0x000000210f007c0c */ /* 0x000fe2000bf86270 */
[----:B------:R-:W4:Y:S04]  /*a160*/  @!P5 LDG.E.U16 R62, desc[UR18][R2.64+0x280] ;  /* 0x00028012023ed981 */ /* 0x000f28000c1e1500 */
[----:B------:R-:W4:Y:S04]  /*a170*/  @!P0 LDG.E.U16 R63, desc[UR18][R2.64+0x2c0] ;  /* 0x0002c012023f8981 */ /* 0x000f28000c1e1500 */
[----:B------:R-:W4:Y:S04]  /*a180*/  @!P1 LDG.E.U16 R64, desc[UR18][R2.64+0x300] ;  /* 0x0003001202409981 */ /* 0x000f28000c1e1500 */
[----:B------:R-:W4:Y:S04]  /*a190*/  @!P2 LDG.E.U16 R65, desc[UR18][R2.64+0x340] ;  /* 0x000340120241a981 */ /* 0x000f28000c1e1500 */
[----:B------:R-:W4:Y:S04]  /*a1a0*/  @!P3 LDG.E.U16 R66, desc[UR18][R2.64+0x380] ;  /* 0x000380120242b981 */ /* 0x000f28000c1e1500 */
[----:B------:R-:W4:Y:S01]  /*a1b0*/  @!P4 LDG.E.U16 R67, desc[UR18][R2.64+0x3c0] ;  /* 0x0003c0120243c981 */ /* 0x000f22000c1e1500 */
[----:B------:R-:W-:-:S02]  /*a1c0*/  F2FP.BF16.F32.PACK_AB R53, R48, R49 ;  /* 0x000000313035723e */ /* 0x000fc400000010ff */
[----:B------:R-:W-:Y:S02]  /*a1d0*/  PRMT R47, R46, 0x7632, R47 ;  /* 0x000076322e2f7816 */ /* 0x000fe4000000002f */
[----:B------:R-:W-:Y:S02]  /*a1e0*/  PRMT R45, R53, 0x7632, R45 ;  /* 0x00007632352d7816 */ /* 0x000fe4000000002d */
[----:B------:R-:W-:Y:S01]  /*a1f0*/  ISETP.NE.AND P6, PT, R121, RZ, PT ;  /* 0x000000ff7900720c */ /* 0x000fe20003fc5270 */
[----:B--2---:R-:W-:Y:S04]  /*a200*/  STS.U16 [R120], R42 ;  /* 0x0000002a78007388 */ /* 0x004fe80000000400 */
[----:B---3--:R-:W-:Y:S04]  /*a210*/  STS.U16 [R119+0x40], R43 ;  /* 0x0000402b77007388 */ /* 0x008fe80000000400 */
        /* <DEDUP_REMOVED lines=18> */
[----:B------:R-:W0:Y:S04]  /*a340*/  LDS.U16 R54, [R104+0x8] ;  /* 0x0000080068367984 */ /* 0x000e280000000400 */
[----:B------:R-:W1:Y:S04]  /*a350*/  LDS.U16 R3, [R104+0x2] ;  /* 0x0000020068037984 */ /* 0x000e680000000400 */
[----:B------:R-:W-:Y:S04]  /*a360*/  LDS.U16 R49, [R104+0x1a] ;  /* 0x00001a0068317984 */ /* 0x000fe80000000400 */
[----:B------:R-:W-:Y:S04]  /*a370*/  LDS.U16 R51, [R104+0x1e] ;  /* 0x00001e0068337984 */ /* 0x000fe80000000400 */
[----:B------:R-:W-:Y:S01]  /*a380*/  LDS.U16 R48, [R104+0x18] ;  /* 0x0000180068307984 */ /* 0x000fe20000000400 */
[----:B--2---:R-:W-:-:S05]  /*a390*/  SHF.L.U32 R2, R2, 0x10, RZ ;  /* 0x0000001002027819 */ /* 0x004fca00000006ff */
[----:B------:R-:W-:Y:S01]  /*a3a0*/  FADD.FTZ R55, R2, UR5 ;  /* 0x0000000502377e21 */ /* 0x000fe20008010000 */
[----:B---3--:R-:W-:Y:S01]  /*a3b0*/  IMAD.U32 R43, R43, 0x10000, RZ ;  /* 0x000100002b2b7824 */ /* 0x008fe200078e00ff */
[----:B------:R-:W-:Y:S03]  /*a3c0*/  LDS.U16 R2, [R104+0xa] ;  /* 0x00000a0068027984 */ /* 0x000fe60000000400 */
[----:B------:R-:W-:Y:S01]  /*a3d0*/  FSETP.GTU.FTZ.AND P4, PT, R55, 20, PT ;  /* 0x41a000003700780b */ /* 0x000fe20003f9c000 */
[----:B------:R-:W-:Y:S01]  /*a3e0*/  FADD.FTZ R58, R43, UR5 ;  /* 0x000000052b3a7e21 */ /* 0x000fe20008010000 */
[----:B----4-:R-:W-:Y:S01]  /*a3f0*/  SHF.L.U32 R42, R42, 0x10, RZ ;  /* 0x000000102a2a7819 */ /* 0x010fe200000006ff */
[----:B------:R-:W-:Y:S03]  /*a400*/  LDS.U16 R43, [R104+0x10] ;  /* 0x00001000682b7984 */ /* 0x000fe60000000400 */
[----:B------:R-:W-:Y:S01]  /*a410*/  FSETP.GTU.FTZ.AND P1, PT, R58, 20, PT ;  /* 0x41a000003a00780b */ /* 0x000fe20003f3c000 */
[----:B------:R-:W-:Y:S01]  /*a420*/  FADD.FTZ R57, R42, UR5 ;  /* 0x000000052a397e21 */ /* 0x000fe20008010000 */
[----:B0-----:R-:W-:-:S05]  /*a430*/  SHF.L.U32 R42, R54, 0x10, RZ ;  /* 0x00000010362a7819 */ /* 0x001fca00000006ff */
[----:B------:R-:W-:Y:S01]  /*a440*/  @!P4 FMUL.FTZ R54, R55, -1.4426950216293334961 ;  /* 0xbfb8aa3b3736c820 */ /* 0x000fe20000410000 */
[----:B------:R-:W-:-:S03]  /*a450*/  FSETP.GTU.FTZ.AND P0, PT, R57, 20, PT ;  /* 0x41a000003900780b */ /* 0x000fc60003f1c000 */
[----:B------:R0:W2:Y:S01]  /*a460*/  @!P4 MUFU.EX2 R55, R54 ;  /* 0x000000360037c308 */ /* 0x0000a20000000800 */
[----:B-1----:R-:W-:Y:S01]  /*a470*/  SHF.L.U32 R3, R3, 0x10, RZ ;  /* 0x0000001003037819 */ /* 0x002fe200000006ff */
[----:B------:R-:W-:Y:S01]  /*a480*/  @!P1 FMUL.FTZ R58, R58, -1.4426950216293334961 ;  /* 0xbfb8aa3b3a3a9820 */ /* 0x000fe20000410000 */
[----:B0-----:R-:W0:Y:S03]  /*a490*/  LDS.U16 R54, [R104+0x12] ;  /* 0x0000120068367984 */ /* 0x001e260000000400 */
[----:B------:R-:W-:-:S04]  /*a4a0*/  FADD.FTZ R56, R3, UR5 ;  /* 0x0000000503387e21 */ /* 0x000fc80008010000 */
[----:B------:R-:W-:Y:S01]  /*a4b0*/  @!P0 FMUL.FTZ R57, R57, -1.4426950216293334961 ;  /* 0xbfb8aa3b39398820 */ /* 0x000fe20000410000 */
[----:B------:R-:W1:Y:S01]  /*a4c0*/  @!P1 MUFU.EX2 R58, R58 ;  /* 0x0000003a003a9308 */ /* 0x000e620000000800 */
[----:B------:R-:W3:Y:S01]  /*a4d0*/  LDS.U16 R3, [R104+0xc] ;  /* 0x00000c0068037984 */ /* 0x000ee20000000400 */
[----:B------:R-:W-:-:S06]  /*a4e0*/  FSETP.GTU.FTZ.AND P5, PT, R56, 20, PT ;  /* 0x41a000003800780b */ /* 0x000fcc0003fbc000 */
[----:B------:R-:W4:Y:S01]  /*a4f0*/  @!P0 MUFU.EX2 R57, R57 ;  /* 0x0000003900398308 */ /* 0x000f220000000800 */
[----:B--2---:R-:W-:-:S06]  /*a500*/  @!P4 FADD.FTZ R55, R55, 1 ;  /* 0x3f8000003737c421 */ /* 0x004fcc0000010000 */
[----:B------:R-:W-:Y:S01]  /*a510*/  @!P5 FMUL.FTZ R56, R56, -1.4426950216293334961 ;  /* 0xbfb8aa3b3838d820 */ /* 0x000fe20000410000 */
[----:B-1----:R-:W-:Y:S01]  /*a520*/  @!P1 FADD.FTZ R58, R58, 1 ;  /* 0x3f8000003a3a9421 */ /* 0x002fe20000010000 */
[----:B------:R-:W1:Y:S01]  /*a530*/  @!P4 MUFU.RCP R55, R55 ;  /* 0x000000370037c308 */ /* 0x000e620000001000 */
[----:B----4-:R-:W-:-:S07]  /*a540*/  @!P0 FADD.FTZ R57, R57, 1 ;  /* 0x3f80000039398421 */ /* 0x010fce0000010000 */
[----:B------:R-:W2:Y:S08]  /*a550*/  @!P5 MUFU.EX2 R56, R56 ;  /* 0x000000380038d308 */ /* 0x000eb00000000800 */
[----:B------:R-:W4:Y:S01]  /*a560*/  @!P1 MUFU.RCP R58, R58 ;  /* 0x0000003a003a9308 */ /* 0x000f220000001000 */
[----:B0-----:R-:W-:-:S07]  /*a570*/  SHF.L.U32 R54, R54, 0x10, RZ ;  /* 0x0000001036367819 */ /* 0x001fce00000006ff */
[----:B------:R-:W0:Y:S01]  /*a580*/  @!P0 MUFU.RCP R57, R57 ;  /* 0x0000003900398308 */ /* 0x000e220000001000 */
[----:B------:R-:W-:Y:S01]  /*a590*/  FADD.FTZ R59, R42, UR5 ;  /* 0x000000052a3b7e21 */ /* 0x000fe20008010000 */
[----:B-1----:R-:W-:Y:S01]  /*a5a0*/  @!P4 FMUL.FTZ R18, R18, R55 ;  /* 0x000000371212c220 */ /* 0x002fe20000410000 */
[----:B------:R-:W-:Y:S01]  /*a5b0*/  FADD.FTZ R55, R54, UR5 ;  /* 0x0000000536377e21 */ /* 0x000fe20008010000 */
[----:B------:R-:W1:Y:S01]  /*a5c0*/  LDS.U16 R42, [R104+0xe] ;  /* 0x00000e00682a7984 */ /* 0x000e620000000400 */
[----:B------:R-:W-:Y:S02]  /*a5d0*/  IMAD.U32 R43, R43, 0x10000, RZ ;  /* 0x000100002b2b7824 */ /* 0x000fe400078e00ff */
[----:B--2---:R-:W-:Y:S01]  /*a5e0*/  @!P5 FADD.FTZ R56, R56, 1 ;  /* 0x3f8000003838d421 */ /* 0x004fe20000010000 */
[----:B------:R-:W-:Y:S01]  /*a5f0*/  FSETP.GTU.FTZ.AND P2, PT, R59, 20, PT ;  /* 0x41a000003b00780b */ /* 0x000fe20003f5c000 */
[----:B----4-:R-:W-:Y:S01]  /*a600*/  @!P1 FMUL.FTZ R21, R21, R58 ;  /* 0x0000003a15159220 */ /* 0x010fe20000410000 */
[----:B------:R-:W-:Y:S01]  /*a610*/  FSETP.GTU.FTZ.AND P1, PT, R55, 20, PT ;  /* 0x41a000003700780b */ /* 0x000fe20003f3c000 */
[----:B------:R-:W-:-:S02]  /*a620*/  FADD.FTZ R43, R43, UR5 ;  /* 0x000000052b2b7e21 */ /* 0x000fc40008010000 */
[----:B------:R-:W2:Y:S01]  /*a630*/  @!P5 MUFU.RCP R56, R56 ;  /* 0x000000380038d308 */ /* 0x000ea20000001000 */
[----:B------:R-:W-:Y:S01]  /*a640*/  SHF.L.U32 R2, R2, 0x10, RZ ;  /* 0x0000001002027819 */ /* 0x000fe200000006ff */
[----:B0-----:R-:W-:Y:S01]  /*a650*/  @!P0 FMUL.FTZ R20, R20, R57 ;  /* 0x0000003914148220 */ /* 0x001fe20000410000 */
[----:B------:R-:W-:-:S05]  /*a660*/  FSETP.GTU.FTZ.AND P0, PT, R43, 20, PT ;  /* 0x41a000002b00780b */ /* 0x000fca0003f1c000 */
[----:B------:R-:W-:Y:S01]  /*a670*/  @!P2 FMUL.FTZ R59, R59, -1.4426950216293334961 ;  /* 0xbfb8aa3b3b3ba820 */ /* 0x000fe20000410000 */
[----:B------:R-:W-:Y:S01]  /*a680*/  FADD.FTZ R2, R2, UR5 ;  /* 0x0000000502027e21 */ /* 0x000fe20008010000 */
[----:B------:R-:W-:Y:S01]  /*a690*/  @!P1 FMUL.FTZ R55, R55, -1.4426950216293334961 ;  /* 0xbfb8aa3b37379820 */ /* 0x000fe20000410000 */
[----:B------:R-:W-:-:S03]  /*a6a0*/  SHF.L.U32 R54, R121, 0x4, RZ ;  /* 0x0000000479367819 */ /* 0x000fc600000006ff */
[----:B------:R-:W0:Y:S01]  /*a6b0*/  @!P2 MUFU.EX2 R59, R59 ;  /* 0x0000003b003ba308 */ /* 0x000e220000000800 */
[----:B------:R-:W-:Y:S01]  /*a6c0*/  FSETP.GTU.FTZ.AND P3, PT, R2, 20, PT ;  /* 0x41a000000200780b */ /* 0x000fe20003f7c000 */
[----:B--2---:R-:W-:Y:S01]  /*a6d0*/  @!P5 FMUL.FTZ R19, R19, R56 ;  /* 0x000000381313d220 */ /* 0x004fe20000410000 */
[----:B------:R-:W-:-:S05]  /*a6e0*/  @!P0 FMUL.FTZ R43, R43, -1.4426950216293334961 ;  /* 0xbfb8aa3b2b2b8820 */ /* 0x000fca0000410000 */
[----:B------:R-:W2:Y:S01]  /*a6f0*/  @!P1 MUFU.EX2 R55, R55 ;  /* 0x0000003700379308 */ /* 0x000ea20000000800 */
[----:B------:R-:W-:-:S07]  /*a700*/  LOP3.LUT R56, R54, 0xfffffe00, RZ, 0xc0, !PT ;  /* 0xfffffe0036387812 */ /* 0x000fce00078ec0ff */
[----:B------:R-:W4:Y:S01]  /*a710*/  @!P0 MUFU.EX2 R54, R43 ;  /* 0x0000002b00368308 */ /* 0x000f220000000800 */
[----:B------:R-:W-:Y:S01]  /*a720*/  LEA R84, R82, R56, 0x4 ;  /* 0x0000003852547211 */ /* 0x000fe200078e20ff */
[----:B------:R-:W-:-:S03]  /*a730*/  @!P3 FMUL.FTZ R2, R2, -1.4426950216293334961 ;  /* 0xbfb8aa3b0202b820 */ /* 0x000fc60000410000 */
[----:B------:R-:W-:Y:S01]  /*a740*/  IADD3 R65, R84, 0x6, RZ ;  /* 0x0000000654417810 */ /* 0x000fe20007ffe0ff */
[----:B0-----:R-:W-:Y:S01]  /*a750*/  @!P2 FADD.FTZ R59, R59, 1 ;  /* 0x3f8000003b3ba421 */ /* 0x001fe20000010000 */
[----:B---3--:R-:W-:Y:S02]  /*a760*/  SHF.L.U32 R3, R3, 0x10, RZ ;  /* 0x0000001003037819 */ /* 0x008fe400000006ff */
[----:B------:R-:W-:Y:S01]  /*a770*/  LEA.HI.SX32 R66, R65, R84, 0x1b ;  /* 0x0000005441427211 */ /* 0x000fe200078fdaff */
[----:B--2---:R-:W-:Y:S01]  /*a780*/  @!P1 FADD.FTZ R65, R55, 1 ;  /* 0x3f80000037419421 */ /* 0x004fe20000010000 */
[----:B-1----:R-:W-:Y:S01]  /*a790*/  SHF.L.U32 R42, R42, 0x10, RZ ;  /* 0x000000102a2a7819 */ /* 0x002fe200000006ff */
[----:B------:R-:W0:Y:S01]  /*a7a0*/  @!P3 MUFU.EX2 R2, R2 ;  /* 0x000000020002b308 */ /* 0x000e220000000800 */
[----:B------:R-:W-:Y:S01]  /*a7b0*/  IADD3 R67, R84, 0x8, RZ ;  /* 0x0000000854437810 */ /* 0x000fe20007ffe0ff */
[----:B------:R-:W-:Y:S01]  /*a7c0*/  FADD.FTZ R3, R3, UR5 ;  /* 0x0000000503037e21 */ /* 0x000fe20008010000 */
[----:B------:R-:W-:Y:S01]  /*a7d0*/  LEA R55, R66, R69, 0x1 ;  /* 0x0000004542377211 */ /* 0x000fe200078e08ff */
[----:B------:R-:W-:-:S04]  /*a7e0*/  FADD.FTZ R42, R42, UR5 ;  /* 0x000000052a2a7e21 */ /* 0x000fc80008010000 */
[----:B------:R4:W-:Y:S01]  /*a7f0*/  @!P2 MUFU.RCP R85, R59 ;  /* 0x0000003b0055a308 */ /* 0x0009e20000001000 */
[----:B------:R-:W-:Y:S02]  /*a800*/  LEA.HI.SX32 R70, R67, R84, 0x1b ;  /* 0x0000005443467211 */ /* 0x000fe400078fdaff */
[----:B------:R-:W-:-:S05]  /*a810*/  FSETP.GTU.FTZ.AND P4, PT, R3, 20, PT ;  /* 0x41a000000300780b */ /* 0x000fca0003f9c000 */
[----:B------:R1:W-:Y:S01]  /*a820*/  @!P1 MUFU.RCP R66, R65 ;  /* 0x0000004100429308 */ /* 0x0003e20000001000 */
[----:B----4-:R-:W-:Y:S01]  /*a830*/  @!P0 FADD.FTZ R59, R54, 1 ;  /* 0x3f800000363b8421 */ /* 0x010fe20000010000 */
[----:B------:R-:W-:Y:S01]  /*a840*/  FSETP.GTU.FTZ.AND P5, PT, R42, 20, PT ;  /* 0x41a000002a00780b */ /* 0x000fe20003fbc000 */
[----:B-1----:R-:W1:Y:S05]  /*a850*/  LDS.U16 R65, [R104+0x16] ;  /* 0x0000160068417984 */ /* 0x002e6a0000000400 */
[----:B------:R-:W2:Y:S01]  /*a860*/  @!P0 MUFU.RCP R67, R59 ;  /* 0x0000003b00438308 */ /* 0x000ea20000001000 */
[C---:B------:R-:W-:Y:S01]  /*a870*/  VIADD R43, R84.reuse, 0x7 ;  /* 0x00000007542b7836 */ /* 0x040fe20000000000 */
[----:B------:R-:W-:-:S02]  /*a880*/  IADD3 R56, R84, 0x1, RZ ;  /* 0x0000000154387810 */ /* 0x000fc40007ffe0ff */
[----:B------:R-:W-:Y:S01]  /*a890*/  IADD3 R63, R84, 0x5, RZ ;  /* 0x00000005543f7810 */ /* 0x000fe20007ffe0ff */
[----:B0-----:R-:W-:Y:S01]  /*a8a0*/  @!P3 FADD.FTZ R2, R2, 1 ;  /* 0x3f8000000202b421 */ /* 0x001fe20000010000 */
[-C--:B------:R-:W-:Y:S01]  /*a8b0*/  LEA.HI.SX32 R56, R56, R84.reuse, 0x1b ;  /* 0x0000005438387211 */ /* 0x080fe200078fdaff */
[----:B------:R-:W-:Y:S01]  /*a8c0*/  @!P4 FMUL.FTZ R3, R3, -1.4426950216293334961 ;  /* 0xbfb8aa3b0303c820 */ /* 0x000fe20000410000 */
[-C--:B------:R-:W-:Y:S02]  /*a8d0*/  LEA.HI.SX32 R68, R43, R84.reuse, 0x1b ;  /* 0x000000542b447211 */ /* 0x080fe400078fdaff */
[----:B------:R-:W-:Y:S01]  /*a8e0*/  LEA.HI.SX32 R64, R63, R84, 0x1b ;  /* 0x000000543f407211 */ /* 0x000fe200078fdaff */
[----:B------:R-:W-:Y:S01]  /*a8f0*/  @!P5 FMUL.FTZ R42, R42, -1.4426950216293334961 ;  /* 0xbfb8aa3b2a2ad820 */ /* 0x000fe20000410000 */
[----:B------:R0:W-:Y:S02]  /*a900*/  @!P3 MUFU.RCP R86, R2 ;  /* 0x000000020056b308 */ /* 0x0001e40000001000 */
[----:B------:R-:W-:-:S02]  /*a910*/  LEA R54, R64, R69, 0x1 ;  /* 0x0000004540367211 */ /* 0x000fc400078e08ff */
[----:B------:R-:W3:Y:S01]  /*a920*/  LDS.U16 R64, [R104+0x14] ;  /* 0x0000140068407984 */ /* 0x000ee20000000400 */
[----:B--2---:R-:W-:Y:S01]  /*a930*/  @!P0 FMUL.FTZ R26, R26, R67 ;  /* 0x000000431a1a8220 */ /* 0x004fe20000410000 */
[----:B------:R-:W-:Y:S02]  /*a940*/  PRMT R67, R50, 0x7610, R67 ;  /* 0x0000761032437816 */ /* 0x000fe40000000043 */
[----:B0-----:R-:W-:Y:S01]  /*a950*/  LEA R2, R56, R69, 0x1 ;  /* 0x0000004538027211 */ /* 0x001fe200078e08ff */
[----:B------:R-:W-:Y:S01]  /*a960*/  IMAD R56, R68, 0x2, R69 ;  /* 0x0000000244387824 */ /* 0x000fe200078e0245 */
[----:B------:R-:W-:Y:S01]  /*a970*/  PRMT R68, R50, 0x7632, R68 ;  /* 0x0000763232447816 */ /* 0x000fe20000000044 */
[----:B------:R-:W0:Y:S01]  /*a980*/  @!P4 MUFU.EX2 R3, R3 ;  /* 0x000000030003c308 */ /* 0x000e220000000800 */
[----:B------:R-:W2:Y:S01]  /*a990*/  LDS.U16 R50, [R104+0x1c] ;  /* 0x00001c0068327984 */ /* 0x000ea20000000400 */
[----:B------:R-:W-:Y:S06]  /*a9a0*/  BAR.SYNC.DEFER_BLOCKING 0x0 ;  /* 0x0000000000007b1d */ /* 0x000fec0000010000 */
[----:B------:R-:W4:Y:S01]  /*a9b0*/  @!P5 MUFU.EX2 R42, R42 ;  /* 0x0000002a002ad308 */ /* 0x000f220000000800 */
[C---:B------:R-:W-:Y:S01]  /*a9c0*/  VIADD R57, R84.reuse, 0x2 ;  /* 0x0000000254397836 */ /* 0x040fe20000000000 */
[----:B------:R-:W-:-:S02]  /*a9d0*/  IADD3 R60, R84, 0x3, RZ ;  /* 0x00000003543c7810 */ /* 0x000fc40007ffe0ff */
[----:B------:R-:W-:Y:S01]  /*a9e0*/  IADD3 R61, R84, 0x4, RZ ;  /* 0x00000004543d7810 */ /* 0x000fe20007ffe0ff */
[----:B0-----:R-:W-:Y:S01]  /*a9f0*/  @!P4 FADD.FTZ R3, R3, 1 ;  /* 0x3f8000000303c421 */ /* 0x001fe20000010000 */
[-C--:B------:R-:W-:Y:S01]  /*aa00*/  LEA.HI.SX32 R58, R57, R84.reuse, 0x1b ;  /* 0x00000054393a7211 */ /* 0x080fe200078fdaff */
[----:B-1----:R-:W-:Y:S01]  /*aa10*/  IMAD.U32 R65, R65, 0x10000, RZ ;  /* 0x0001000041417824 */ /* 0x002fe200078e00ff */
[----:B------:R-:W-:Y:S01]  /*aa20*/  LEA.HI.SX32 R60, R60, R84, 0x1b ;  /* 0x000000543c3c7211 */ /* 0x000fe200078fdaff */
[----:B------:R-:W-:Y:S01]  /*aa30*/  @!P1 FMUL.FTZ R27, R27, R66 ;  /* 0x000000421b1b9220 */ /* 0x000fe20000410000 */
[----:B------:R-:W-:Y:S01]  /*aa40*/  LEA.HI.SX32 R62, R61, R84, 0x1b ;  /* 0x000000543d3e7211 */ /* 0x000fe200078fdaff */
[----:B------:R0:W1:Y:S01]  /*aa50*/  @!P4 MUFU.RCP R87, R3 ;  /* 0x000000030057c308 */ /* 0x0000620000001000 */
[C---:B------:R-:W-:Y:S01]  /*aa60*/  IADD3 R71, R84.reuse, 0x9, RZ ;  /* 0x0000000954477810 */ /* 0x040fe20007ffe0ff */
[----:B------:R-:W-:Y:S01]  /*aa70*/  VIADD R77, R84, 0xc ;  /* 0x0000000c544d7836 */ /* 0x000fe20000000000 */
[----:B------:R-:W-:Y:S01]  /*aa80*/  PRMT R66, R52, 0x7632, R66 ;  /* 0x0000763234427816 */ /* 0x000fe20000000042 */
[----:B----4-:R-:W-:Y:S01]  /*aa90*/  @!P5 FADD.FTZ R43, R42, 1 ;  /* 0x3f8000002a2bd421 */ /* 0x010fe20000010000 */
[C---:B------:R-:W-:Y:S01]  /*aaa0*/  IADD3 R73, R84.reuse, 0xa, RZ ;  /* 0x0000000a54497810 */ /* 0x040fe20007ffe0ff */
[----:B------:R-:W-:Y:S01]  /*aab0*/  FADD.FTZ R65, R65, UR5 ;  /* 0x0000000541417e21 */ /* 0x000fe20008010000 */
[----:B------:R-:W-:Y:S01]  /*aac0*/  IADD3 R75, R84, 0xb, RZ ;  /* 0x0000000b544b7810 */ /* 0x000fe20007ffe0ff */
[----:B0-----:R-:W-:Y:S01]  /*aad0*/  IMAD R3, R58, 0x2, R69 ;  /* 0x000000023a037824 */ /* 0x001fe200078e0245 */
[----:B------:R0:W4:Y:S01]  /*aae0*/  @!P5 MUFU.RCP R88, R43 ;  /* 0x0000002b0058d308 */ /* 0x0001220000001000 */
[----:B------:R-:W-:Y:S01]  /*aaf0*/  LEA R42, R60, R69, 0x1 ;  /* 0x000000453c2a7211 */ /* 0x000fe200078e08ff */
[----:B------:R3:W-:Y:S01]  /*ab00*/  STS.U16 [R104], R52 ;  /* 0x0000003468007388 */ /* 0x0007e20000000400 */
[----:B------:R-:W-:-:S02]  /*ab10*/  IADD3 R79, R84, 0xd, RZ ;  /* 0x0000000d544f7810 */ /* 0x000fc40007ffe0ff */
[-C--:B------:R-:W-:Y:S01]  /*ab20*/  LEA.HI.SX32 R72, R71, R84.reuse, 0x1b ;  /* 0x0000005447487211 */ /* 0x080fe200078fdaff */
[----:B------:R-:W-:Y:S01]  /*ab30*/  STS.U16 [R2+0x2], R66 ;  /* 0x0000024202007388 */ /* 0x000fe20000000400 */
[----:B------:R-:W-:Y:S02]  /*ab40*/  IADD3 R81, R84, 0xe, RZ ;  /* 0x0000000e54517810 */ /* 0x000fe40007ffe0ff */
[----:B0-----:R-:W-:Y:S01]  /*ab50*/  LEA R43, R62, R69, 0x1 ;  /* 0x000000453e2b7211 */ /* 0x001fe200078e08ff */
[----:B------:R-:W-:Y:S01]  /*ab60*/  STS.U16 [R3+0x4], R67 ;  /* 0x0000044303007388 */ /* 0x000fe20000000400 */
[-C--:B------:R-:W-:Y:S02]  /*ab70*/  LEA.HI.SX32 R74, R73, R84.reuse, 0x1b ;  /* 0x00000054494a7211 */ /* 0x080fe400078fdaff */
[----:B------:R-:W-:Y:S01]  /*ab80*/  IADD3 R83, R84, 0xf, RZ ;  /* 0x0000000f54537810 */ /* 0x000fe20007ffe0ff */
[----:B------:R-:W-:Y:S01]  /*ab90*/  STS.U16 [R42+0x6], R68 ;  /* 0x000006442a007388 */ /* 0x000fe20000000400 */
[----:B------:R-:W-:-:S02]  /*aba0*/  LEA.HI.SX32 R76, R75, R84, 0x1b ;  /* 0x000000544b4c7211 */ /* 0x000fc400078fdaff */
[-C--:B------:R-:W-:Y:S01]  /*abb0*/  LEA.HI.SX32 R78, R77, R84.reuse, 0x1b ;  /* 0x000000544d4e7211 */ /* 0x080fe200078fdaff */
[----:B------:R-:W-:Y:S01]  /*abc0*/  STS.U16 [R43+0x8], R53 ;  /* 0x000008352b007388 */ /* 0x000fe20000000400 */
[-C--:B------:R-:W-:Y:S02]  /*abd0*/  LEA R57, R70, R69.reuse, 0x1 ;  /* 0x0000004546397211 */ /* 0x080fe400078e08ff */
[----:B------:R-:W-:Y:S01]  /*abe0*/  FSETP.GTU.FTZ.AND P0, PT, R65, 20, PT ;  /* 0x41a000004100780b */ /* 0x000fe20003f1c000 */
[----:B------:R0:W-:Y:S01]  /*abf0*/  STS.U16 [R54+0xa], R45 ;  /* 0x00000a2d36007388 */ /* 0x0001e20000000400 */
[-C--:B------:R-:W-:Y:S02]  /*ac00*/  LEA.HI.SX32 R80, R79, R84.reuse, 0x1b ;  /* 0x000000544f507211 */ /* 0x080fe400078fdaff */
[----:B------:R-:W-:Y:S02]  /*ac10*/  LEA R58, R72, R69, 0x1 ;  /* 0x00000045483a7211 */ /* 0x000fe400078e08ff */
[----:B---3--:R-:W-:Y:S01]  /*ac20*/  PRMT R52, R44, 0x7632, R52 ;  /* 0x000076322c347816 */ /* 0x008fe20000000034 */
[----:B------:R-:W-:Y:S01]  /*ac30*/  STS.U16 [R55+0xc], R46 ;  /* 0x00000c2e37007388 */ /* 0x000fe20000000400 */
[----:B------:R-:W-:-:S02]  /*ac40*/  LEA.HI.SX32 R82, R81, R84, 0x1b ;  /* 0x0000005451527211 */ /* 0x000fc400078fdaff */
[-C--:B------:R-:W-:Y:S01]  /*ac50*/  LEA R59, R74, R69.reuse, 0x1 ;  /* 0x000000454a3b7211 */ /* 0x080fe200078e08ff */
[----:B------:R-:W-:Y:S01]  /*ac60*/  IMAD R61, R78, 0x2, R69 ;  /* 0x000000024e3d7824 */ /* 0x000fe200078e0245 */
[----:B------:R-:W-:Y:S01]  /*ac70*/  LEA.HI.SX32 R84, R83, R84, 0x1b ;  /* 0x0000005453547211 */ /* 0x000fe200078fdaff */
[----:B------:R-:W-:Y:S01]  /*ac80*/  STS.U16 [R56+0xe], R47 ;  /* 0x00000e2f38007388 */ /* 0x000fe20000000400 */
[-C--:B------:R-:W-:Y:S01]  /*ac90*/  LEA R60, R76, R69.reuse, 0x1 ;  /* 0x000000454c3c7211 */ /* 0x080fe200078e08ff */
[----:B------:R-:W-:Y:S01]  /*aca0*/  UMOV UR7, 0x400 ;  /* 0x0000040000077882 */ /* 0x000fe20000000000 */
[----:B------:R-:W-:Y:S01]  /*acb0*/  PRMT R37, R38, 0x7632, R37 ;  /* 0x0000763226257816 */ /* 0x000fe20000000025 */
[----:B------:R3:W-:Y:S01]  /*acc0*/  STS.U16 [R57+0x10], R44 ;  /* 0x0000102c39007388 */ /* 0x0007e20000000400 */
[-C--:B------:R-:W-:Y:S01]  /*acd0*/  LEA R62, R80, R69.reuse, 0x1 ;  /* 0x00000045503e7211 */ /* 0x080fe200078e08ff */
[----:B------:R-:W-:Y:S01]  /*ace0*/  ULEA UR7, UR17, UR7, 0x18 ;  /* 0x0000000711077291 */ /* 0x000fe2000f8ec03f */
[----:B------:R-:W-:Y:S01]  /*acf0*/  PRMT R39, R36, 0x7632, R39 ;  /* 0x0000763224277816 */ /* 0x000fe20000000027 */
[----:B------:R-:W-:Y:S01]  /*ad00*/  STS.U16 [R58+0x12], R52 ;  /* 0x000012343a007388 */ /* 0x000fe20000000400 */
[----:B------:R-:W-:-:S02]  /*ad10*/  LEA R63, R82, R69, 0x1 ;  /* 0x00000045523f7211 */ /* 0x000fc400078e08ff */
[----:B------:R-:W-:Y:S01]  /*ad20*/  LEA R69, R84, R69, 0x1 ;  /* 0x0000004554457211 */ /* 0x000fe200078e08ff */
[----:B------:R1:W-:Y:S01]  /*ad30*/  STS.U16 [R59+0x14], R38 ;  /* 0x000014263b007388 */ /* 0x0003e20000000400 */
[C---:B0-----:R-:W-:Y:S02]  /*ad40*/  PRMT R45, R34.reuse, 0x7632, R45 ;  /* 0x00007632222d7816 */ /* 0x041fe4000000002d */
[----:B---3--:R-:W-:Y:S01]  /*ad50*/  PRMT R44, R34, 0x7610, R44 ;  /* 0x00007610222c7816 */ /* 0x008fe2000000002c */
[----:B------:R0:W-:Y:S01]  /*ad60*/  STS.U16 [R60+0x16], R37 ;  /* 0x000016253c007388 */ /* 0x0001e20000000400 */
[----:B------:R-:W-:Y:S02]  /*ad70*/  SHF.L.U32 R49, R49, 0x10, RZ ;  /* 0x0000001031317819 */ /* 0x000fe400000006ff */
[----:B------:R-:W-:Y:S01]  /*ad80*/  SHF.L.U32 R51, R51, 0x10, RZ ;  /* 0x0000001033337819 */ /* 0x000fe200000006ff */
[----:B------:R-:W-:Y:S01]  /*ad90*/  STS.U16 [R61+0x18], R36 ;  /* 0x000018243d007388 */ /* 0x000fe20000000400 */
[----:B-1----:R-:W-:-:S03]  /*ada0*/  IMAD.U32 R38, RZ, RZ, UR33 ;  /* 0x00000021ff267e24 */ /* 0x002fc6000f8e00ff */
[----:B------:R-:W-:Y:S01]  /*adb0*/  STS.U16 [R62+0x1a], R39 ;  /* 0x00001a273e007388 */ /* 0x000fe20000000400 */
[----:B------:R-:W-:Y:S01]  /*adc0*/  SHF.L.U32 R64, R64, 0x10, RZ ;  /* 0x0000001040407819 */ /* 0x000fe200000006ff */
[----:B------:R-:W-:Y:S02]  /*add0*/  @!P2 FMUL.FTZ R22, R22, R85 ;  /* 0x000000551616a220 */ /* 0x000fe40000410000 */
[----:B------:R1:W-:Y:S01]  /*ade0*/  STS.U16 [R63+0x1c], R44 ;  /* 0x00001c2c3f007388 */ /* 0x0003e20000000400 */
[----:B------:R-:W-:Y:S01]  /*adf0*/  @!P4 FMUL.FTZ R24, R24, R87 ;  /* 0x000000571818c220 */ /* 0x000fe20000410000 */
[----:B------:R-:W-:Y:S01]  /*ae00*/  @!P0 FMUL.FTZ R35, R65, -1.4426950216293334961 ;  /* 0xbfb8aa3b41238820 */ /* 0x000fe20000410000 */
[----:B0-----:R-:W-:Y:S01]  /*ae10*/  FADD.FTZ R37, R49, UR5 ;  /* 0x0000000531257e21 */ /* 0x001fe20008010000 */
[----:B------:R-:W-:Y:S01]  /*ae20*/  STS.U16 [R69+0x1e], R45 ;  /* 0x00001e2d45007388 */ /* 0x000fe20000000400 */
[----:B------:R-:W-:Y:S01]  /*ae30*/  NOP ;  /* 0x0000000000007918 */ /* 0x000fe20000000000 */
[----:B-1----:R-:W-:-:S02]  /*ae40*/  FADD.FTZ R44, R51, UR5 ;  /* 0x00000005332c7e21 */ /* 0x002fc40008010000 */
[----:B------:R-:W-:Y:S01]  /*ae50*/  LDS.U16 R45, [R120] ;  /* 0x00000000782d7984 */ /* 0x000fe20000000400 */
[----:B------:R-:W-:-:S03]  /*ae60*/  FADD.FTZ R64, R64, UR5 ;  /* 0x0000000540407e21 */ /* 0x000fc60008010000 */
        /* <DEDUP_REMOVED lines=16> */
[----:B------:R-:W-:Y:S01]  /*af70*/  BAR.SYNC.DEFER_BLOCKING 0x0 ;  /* 0x0000000000007b1d */ /* 0x000fe20000010000 */
[----:B----4-:R-:W-:Y:S01]  /*af80*/  @!P5 FMUL.FTZ R25, R25, R88 ;  /* 0x000000581919d220 */ /* 0x010fe20000410000 */
[----:B------:R-:W-:-:S02]  /*af90*/  FSETP.GTU.FTZ.AND P5, PT, R64, 20, PT ;  /* 0x41a000004000780b */ /* 0x000fc40003fbc000 */
[----:B------:R-:W-:-:S05]  /*afa0*/  SHF.L.U32 R48, R48, 0x10, RZ ;  /* 0x0000001030307819 */ /* 0x000fca00000006ff */
[----:B------:R-:W-:-:S06]  /*afb0*/  FADD.FTZ R48, R48, UR5 ;  /* 0x0000000530307e21 */ /* 0x000fcc0008010000 */
[----:B------:R-:W-:Y:S01]  /*afc0*/  @!P5 FMUL.FTZ R34, R64, -1.4426950216293334961 ;  /* 0xbfb8aa3b4022d820 */ /* 0x000fe20000410000 */
[----:B------:R-:W-:Y:S02]  /*afd0*/  FSETP.GTU.FTZ.AND P1, PT, R48, 20, PT ;  /* 0x41a000003000780b */ /* 0x000fe40003f3c000 */
[----:B------:R-:W-:-:S03]  /*afe0*/  FSETP.GTU.FTZ.AND P4, PT, R37, 20, PT ;  /* 0x41a000002500780b */ /* 0x000fc60003f9c000 */
[----:B------:R-:W0:Y:S01]  /*aff0*/  @!P5 MUFU.EX2 R34, R34 ;  /* 0x000000220022d308 */ /* 0x000e220000000800 */
[----:B------:R-:W1:Y:S01]  /*b000*/  LDS R89, [UR7+0x1080] ;  /* 0x00108007ff597984 */ /* 0x000e620008000800 */
[----:B--2---:R-:W-:-:S05]  /*b010*/  SHF.L.U32 R50, R50, 0x10, RZ ;  /* 0x0000001032327819 */ /* 0x004fca00000006ff */
[----:B------:R-:W-:Y:S01]  /*b020*/  FADD.FTZ R50, R50, UR5 ;  /* 0x0000000532327e21 */ /* 0x000fe20008010000 */
[----:B------:R-:W-:Y:S02]  /*b030*/  @!P1 FMUL.FTZ R36, R48, -1.4426950216293334961 ;  /* 0xbfb8aa3b30249820 */ /* 0x000fe40000410000 */
[----:B------:R-:W-:Y:S02]  /*b040*/  @!P4 FMUL.FTZ R37, R37, -1.4426950216293334961 ;  /* 0xbfb8aa3b2525c820 */ /* 0x000fe40000410000 */
[----:B------:R-:W-:Y:S01]  /*b050*/  FSETP.GTU.FTZ.AND P2, PT, R50, 20, PT ;  /* 0x41a000003200780b */ /* 0x000fe20003f5c000 */
[----:B0-----:R-:W-:Y:S01]  /*b060*/  @!P5 FADD.FTZ R34, R34, 1 ;  /* 0x3f8000002222d421 */ /* 0x001fe20000010000 */
[----:B------:R-:W0:Y:S01]  /*b070*/  @!P0 MUFU.EX2 R35, R35 ;  /* 0x0000002300238308 */ /* 0x000e220000000800 */
[----:B------:R-:W-:Y:S01]  /*b080*/  @!P3 FMUL.FTZ R23, R23, R86 ;  /* 0x000000561717b220 */ /* 0x000fe20000410000 */
[----:B------:R-:W-:-:S06]  /*b090*/  FSETP.GTU.FTZ.AND P3, PT, R44, 20, PT ;  /* 0x41a000002c00780b */ /* 0x000fcc0003f7c000 */
[----:B------:R-:W2:Y:S08]  /*b0a0*/  @!P1 MUFU.EX2 R36, R36 ;  /* 0x0000002400249308 */ /* 0x000eb00000000800 */
[----:B------:R-:W3:Y:S08]  /*b0b0*/  @!P4 MUFU.EX2 R37, R37 ;  /* 0x000000250025c308 */ /* 0x000ef00000000800 */
[----:B------:R-:W4:Y:S01]  /*b0c0*/  @!P5 MUFU.RCP R91, R34 ;  /* 0x00000022005bd308 */ /* 0x000f220000001000 */
[----:B------:R-:W-:Y:S01]  /*b0d0*/  @!P2 FMUL.FTZ R39, R50, -1.4426950216293334961 ;  /* 0xbfb8aa3b3227a820 */ /* 0x000fe20000410000 */
[----:B------:R-:W-:Y:S01]  /*b0e0*/  @!P3 FMUL.FTZ R44, R44, -1.4426950216293334961 ;  /* 0xbfb8aa3b2c2cb820 */ /* 0x000fe20000410000 */
[----:B0-----:R-:W-:Y:S01]  /*b0f0*/  @!P0 FADD.FTZ R35, R35, 1 ;  /* 0x3f80000023238421 */ /* 0x001fe20000010000 */
[----:B--2---:R-:W-:-:S04]  /*b100*/  @!P1 FADD.FTZ R36, R36, 1 ;  /* 0x3f80000024249421 */ /* 0x004fc80000010000 */
[----:B------:R-:W0:Y:S01]  /*b110*/  @!P2 MUFU.EX2 R39, R39 ;  /* 0x000000270027a308 */ /* 0x000e220000000800 */
[----:B---3--:R-:W-:Y:S01]  /*b120*/  @!P4 FADD.FTZ R37, R37, 1 ;  /* 0x3f8000002525c421 */ /* 0x008fe20000010000 */
[----:B------:R-:W-:Y:S01]  /*b130*/  UIMAD UR28, UR29, UR34, URZ ;  /* 0x000000221d1c72a4 */ /* 0x000fe2000f8e023f */
[----:B----4-:R-:W-:Y:S01]  /*b140*/  @!P5 FMUL.FTZ R28, R28, R91 ;  /* 0x0000005b1c1cd220 */ /* 0x010fe20000410000 */
[----:B-1----:R-:W-:-:S04]  /*b150*/  ISETP.GE.AND P5, PT, R40, R89, PT ;  /* 0x000000592800720c */ /* 0x002fc80003fa6270 */
[----:B------:R-:W1:Y:S01]  /*b160*/  @!P3 MUFU.EX2 R44, R44 ;  /* 0x0000002c002cb308 */ /* 0x000e620000000800 */
[----:B------:R-:W-:Y:S02]  /*b170*/  UIMAD UR29, UR29, UR30, URZ ;  /* 0x0000001e1d1d72a4 */ /* 0x000fe4000f8e023f */
[----:B------:R-:W-:-:S05]  /*b180*/  UIMAD.WIDE.U32 UR26, UR53, UR34, URZ ;  /* 0x00000022351a72a5 */ /* 0x000fca000f8e003f */
[----:B------:R2:W3:Y:S01]  /*b190*/  @!P0 MUFU.RCP R46, R35 ;  /* 0x00000023002e8308 */ /* 0x0004e20000001000 */
[----:B------:R-:W-:-:S07]  /*b1a0*/  UIMAD UR32, UR53, UR35, UR28 ;  /* 0x00000023352072a4 */ /* 0x000fce000f8e021c */
[----:B------:R2:W4:Y:S08]  /*b1b0*/  @!P1 MUFU.RCP R93, R36 ;  /* 0x00000024005d9308 */ /* 0x0005300000001000 */
[----:B------:R2:W1:Y:S01]  /*b1c0*/  @!P4 MUFU.RCP R48, R37 ;  /* 0x000000250030c308 */ /* 0x0004620000001000 */
[----:B------:R-:W-:Y:S01]  /*b1d0*/  UIMAD UR28, UR53, UR31, UR29 ;  /* 0x0000001f351c72a4 */ /* 0x000fe2000f8e021d */
[----:B------:R-:W-:Y:S01]  /*b1e0*/  BSSY B0, `(.L_x_289) ;  /* 0x0000014000007945 */ /* 0x000fe20003800000 */
[----:B------:R-:W-:-:S02]  /*b1f0*/  USHF.R.S32.HI UR17, URZ, 0x1f, UR8 ;  /* 0x0000001f3f117899 */ /* 0x000fc40008011408 */
[----:B------:R-:W-:Y:S01]  /*b200*/  UIADD3 UR29, UR27, UR32, URZ ;  /* 0x000000201b1d7290 */ /* 0x000fe2000fffe03f */
[----:B0-----:R-:W-:Y:S01]  /*b210*/  @!P2 FADD.FTZ R39, R39, 1 ;  /* 0x3f8000002727a421 */ /* 0x001fe20000010000 */
[----:B---3--:R-:W-:Y:S10]  /*b220*/  @P5 BRA `(.L_x_290) ;  /* 0x00000000003c5947 */ /* 0x008ff40003800000 */
[----:B--2---:R-:W-:Y:S01]  /*b230*/  MOV R37, UR34 ;  /* 0x0000002200257c02 */ /* 0x004fe20008000f00 */
[----:B------:R-:W-:Y:S01]  /*b240*/  ULDC.64 UR36, c[0x0][0x390] ;  /* 0x0000e40000247ab9 */ /* 0x000fe20000000a00 */
[----:B-----5:R-:W-:Y:S01]  /*b250*/  MOV R34, R94 ;  /* 0x0000005e00227202 */ /* 0x020fe20000000f00 */
[----:B------:R-:W-:Y:S01]  /*b260*/  UIMAD UR31, UR17, UR36, URZ ;  /* 0x00000024111f72a4 */ /* 0x000fe2000f8e023f */
[----:B------:R-:W-:-:S03]  /*b270*/  MOV R35, R95 ;  /* 0x0000005f00237202 */ /* 0x000fc60000000f00 */
[----:B------:R-:W-:Y:S01]  /*b280*/  UIMAD UR31, UR8, UR37, UR31 ;  /* 0x00000025081f72a4 */ /* 0x000fe2000f8e021f */
[----:B------:R-:W-:-:S04]  /*b290*/  IMAD.WIDE.U32 R34, R37, UR53, R34 ;  /* 0x0000003525227c25 */ /* 0x000fc8000f8e0022 */
[----:B------:R-:W-:Y:S01]  /*b2a0*/  IMAD.U32 R37, RZ, RZ, UR36 ;  /* 0x00000024ff257e24 */ /* 0x000fe2000f8e00ff */
[----:B------:R-:W-:Y:S01]  /*b2b0*/  IADD3 R35, R35, UR32, RZ ;  /* 0x0000002023237c10 */ /* 0x000fe2000fffe0ff */
[----:B------:R-:W-:Y:S02]  /*b2c0*/  ULDC.64 UR36, c[0x0][0x3e0] ;  /* 0x0000f80000247ab9 */ /* 0x000fe40000000a00 */
[----:B------:R-:W-:-:S05]  /*b2d0*/  IMAD.WIDE.U32 R34, R37, UR8, R34 ;  /* 0x0000000825227c25 */ /* 0x000fca000f8e0022 */
[----:B------:R-:W-:Y:S02]  /*b2e0*/  IADD3 R35, R35, UR31, RZ ;  /* 0x0000001f23237c10 */ /* 0x000fe4000fffe0ff */
[----:B------:R-:W-:-:S04]  /*b2f0*/  LEA R36, P5, R34, UR36, 0x1 ;  /* 0x0000002422247c11 */ /* 0x000fc8000f8a08ff */
[----:B------:R-:W-:-:S05]  /*b300*/  LEA.HI.X R37, R34, UR37, R35, 0x1, P5 ;  /* 0x0000002522257c11 */ /* 0x000fca000a8f0c23 */
[----:B------:R0:W-:Y:S04]  /*b310*/  STG.E.U16 desc[UR18][R36.64], R45 ;  /* 0x0000002d24007986 */ /* 0x0001e8000c101512 */
.L_x_290:
[----:B------:R-:W-:Y:S05]  /*b320*/  BSYNC B0 ;  /* 0x0000000000007941 */ /* 0x000fea0003800000 */
.L_x_289:
[----:B0-----:R-:W3:Y:S01]  /*b330*/  LDL.LU R45, [R1+0x58] ;  /* 0x00005800012d7983 */ /* 0x001ee20000300800 */
[----:B------:R-:W-:Y:S01]  /*b340*/  ULDC.64 UR32, c[0x0][0x390] ;  /* 0x0000e40000207ab9 */ /* 0x000fe20000000a00 */
[----:B------:R-:W-:Y:S01]  /*b350*/  UMOV UR27, UR29 ;  /* 0x0000001d001b7c82 */ /* 0x000fe20008000000 */
[----:B------:R-:W-:Y:S01]  /*b360*/  UIMAD UR31, UR17, UR32, URZ ;  /* 0x00000020111f72a4 */ /* 0x000fe2000f8e023f */
[----:B-1----:R-:W-:Y:S01]  /*b370*/  @!P3 FADD.FTZ R44, R44, 1 ;  /* 0x3f8000002c2cb421 */ /* 0x002fe20000010000 */
[----:B------:R-:W-:Y:S01]  /*b380*/  UIMAD.WIDE.U32 UR26, UR8, UR32, UR26 ;  /* 0x00000020081a72a5 */ /* 0x000fe2000f8e001a */
[----:B------:R-:W-:Y:S01]  /*b390*/  @!P0 FMUL.FTZ R29, R29, R46 ;  /* 0x0000002e1d1d8220 */ /* 0x000fe20000410000 */
[----:B------:R-:W-:Y:S01]  /*b3a0*/  UIMAD UR31, UR8, UR33, UR31 ;  /* 0x00000021081f72a4 */ /* 0x000fe2000f8e021f */
[----:B------:R-:W0:Y:S01]  /*b3b0*/  @!P2 MUFU.RCP R39, R39 ;  /* 0x000000270027a308 */ /* 0x000e220000001000 */
[----:B------:R-:W-:Y:S01]  /*b3c0*/  UIADD3 UR29, UP0, UR15, UR26, URZ ;  /* 0x0000001a0f1d7290 */ /* 0x000fe2000ff1e03f */
[----:B----4-:R-:W-:Y:S01]  /*b3d0*/  @!P1 FMUL.FTZ R30, R30, R93 ;  /* 0x0000005d1e1e9220 */ /* 0x010fe20000410000 */
[----:B------:R-:W-:Y:S01]  /*b3e0*/  ULDC.64 UR32, c[0x0][0x3e0] ;  /* 0x0000f80000207ab9 */ /* 0x000fe20000000a00 */
[----:B------:R-:W-:Y:S01]  /*b3f0*/  @!P4 FMUL.FTZ R31, R31, R48 ;  /* 0x000000301f1fc220 */ /* 0x000fe20000410000 */
[C---:B------:R-:W-:Y:S01]  /*b400*/  LEA R34, P0, R40.reuse, UR32, 0x1 ;  /* 0x0000002028227c11 */ /* 0x040fe2000f8008ff */
[----:B------:R-:W-:Y:S01]  /*b410*/  UIADD3.X UR26, UR16, UR31, UR27, UP0, !UPT ;  /* 0x0000001f101a7290 */ /* 0x000fe200087fe41b */
[----:B--2---:R-:W-:Y:S01]  /*b420*/  MOV R36, UR29 ;  /* 0x0000001d00247c02 */ /* 0x004fe20008000f00 */
[----:B------:R-:W1:Y:S01]  /*b430*/  @!P3 MUFU.RCP R44, R44 ;  /* 0x0000002c002cb308 */ /* 0x000e620000001000 */
[----:B------:R-:W-:Y:S01]  /*b440*/  LEA.HI.X R35, R40, UR33, R41, 0x1, P0 ;  /* 0x0000002128237c11 */ /* 0x000fe200080f0c29 */
[----:B------:R-:W-:Y:S01]  /*b450*/  BSSY B0, `(.L_x_291) ;  /* 0x0000080000007945 */ /* 0x000fe20003800000 */
[----:B------:R-:W-:-:S02]  /*b460*/  ISETP.GE.AND P4, PT, R17, R89, PT ;  /* 0x000000591100720c */ /* 0x000fc40003f86270 */
[-C--:B------:R-:W-:Y:S02]  /*b470*/  ISETP.GE.AND P0, PT, R0, R89.reuse, PT ;  /* 0x000000590000720c */ /* 0x080fe40003f06270 */
[----:B------:R-:W-:Y:S02]  /*b480*/  ISETP.GE.AND P1, PT, R4, R89, PT ;  /* 0x000000590400720c */ /* 0x000fe40003f26270 */
[----:B------:R-:W-:Y:S01]  /*b490*/  LEA R34, P5, R36, R34, 0x1 ;  /* 0x0000002224227211 */ /* 0x000fe200078a08ff */
[----:B0-----:R-:W-:Y:S01]  /*b4a0*/  @!P2 FMUL.FTZ R32, R32, R39 ;  /* 0x000000272020a220 */ /* 0x001fe20000410000 */
[----:B------:R-:W-:Y:S01]  /*b4b0*/  MOV R37, UR26 ;  /* 0x0000001a00257c02 */ /* 0x000fe20008000f00 */
[----:B------:R-:W-:Y:S01]  /*b4c0*/  UIMAD.WIDE.U32 UR26, UR53, UR30, URZ ;  /* 0x0000001e351a72a5 */ /* 0x000fe2000f8e003f */
[----:B------:R-:W-:Y:S02]  /*b4d0*/  ISETP.GE.AND P2, PT, R5, R89, PT ;  /* 0x000000590500720c */ /* 0x000fe40003f46270 */
[----:B------:R-:W-:Y:S01]  /*b4e0*/  LEA.HI.X R35, R36, R35, R37, 0x1, P5 ;  /* 0x0000002324237211 */ /* 0x000fe200028f0c25 */
[----:B------:R-:W-:Y:S01]  /*b4f0*/  UIADD3 UR29, UR27, UR28, URZ ;  /* 0x0000001c1b1d7290 */ /* 0x000fe2000fffe03f */
[----:B-1----:R-:W-:Y:S01]  /*b500*/  @!P3 FMUL.FTZ R33, R33, R44 ;  /* 0x0000002c2121b220 */ /* 0x002fe20000410000 */
[----:B------:R-:W-:-:S02]  /*b510*/  ISETP.GE.AND P3, PT, R6, R89, PT ;  /* 0x000000590600720c */ /* 0x000fc40003f66270 */
[----:B------:R-:W-:Y:S01]  /*b520*/  @!P4 STG.E.U16 desc[UR18][R34.64+-0xf80], R49 ;  /* 0xfff080312200c986 */ /* 0x000fe2000c101512 */
[-C--:B------:R-:W-:Y:S02]  /*b530*/  ISETP.GE.AND P5, PT, R7, R89.reuse, PT ;  /* 0x000000590700720c */ /* 0x080fe40003fa6270 */
[-C--:B------:R-:W-:Y:S01]  /*b540*/  ISETP.GE.AND P4, PT, R8, R89.reuse, PT ;  /* 0x000000590800720c */ /* 0x080fe20003f86270 */
        /* <DEDUP_REMOVED lines=21> */
[----:B------:R0:W-:Y:S01]  /*b6a0*/  @!P1 STG.E.U16 desc[UR18][R34.64+-0xc40], R87 ;  /* 0xfff3c05722009986 */ /* 0x0001e2000c101512 */
[----:B------:R-:W-:Y:S01]  /*b6b0*/  BAR.SYNC.DEFER_BLOCKING 0x0 ;  /* 0x0000000000007b1d */ /* 0x000fe20000010000 */
[----:B---3--:R-:W-:-:S04]  /*b6c0*/  FADD.FTZ R36, R18, R45 ;  /* 0x0000002d12247221 */ /* 0x008fc80000010000 */
[----:B------:R-:W-:Y:S01]  /*b6d0*/  FADD.FTZ R37, R36, R19 ;  /* 0x0000001324257221 */ /* 0x000fe20000010000 */
[----:B------:R-:W-:-:S03]  /*b6e0*/  F2FP.BF16.F32.PACK_AB R36, R19, R18 ;  /* 0x000000121324723e */ /* 0x000fc600000010ff */
[----:B------:R-:W-:Y:S01]  /*b6f0*/  FADD.FTZ R18, R37, R20 ;  /* 0x0000001425127221 */ /* 0x000fe20000010000 */
[----:B------:R-:W-:Y:S01]  /*b700*/  F2FP.BF16.F32.PACK_AB R20, R21, R20 ;  /* 0x000000141514723e */ /* 0x000fe200000010ff */
[----:B------:R1:W-:Y:S01]  /*b710*/  STS.U16 [R104], R36 ;  /* 0x0000002468007388 */ /* 0x0003e20000000400 */
[----:B0-----:R-:W-:Y:S01]  /*b720*/  PRMT R35, R36, 0x7632, R35 ;  /* 0x0000763224237816 */ /* 0x001fe20000000023 */
[----:B------:R-:W-:Y:S01]  /*b730*/  FADD.FTZ R19, R18, R21 ;  /* 0x0000001512137221 */ /* 0x000fe20000010000 */
[C---:B------:R-:W-:Y:S02]  /*b740*/  PRMT R37, R20.reuse, 0x7610, R37 ;  /* 0x0000761014257816 */ /* 0x040fe40000000025 */
[----:B------:R-:W-:Y:S01]  /*b750*/  PRMT R39, R20, 0x7632, R39 ;  /* 0x0000763214277816 */ /* 0x000fe20000000027 */
[----:B------:R-:W-:Y:S01]  /*b760*/  FADD.FTZ R18, R19, R22 ;  /* 0x0000001613127221 */ /* 0x000fe20000010000 */
[----:B------:R-:W-:Y:S01]  /*b770*/  F2FP.BF16.F32.PACK_AB R22, R23, R22 ;  /* 0x000000161716723e */ /* 0x000fe200000010ff */
[----:B------:R0:W-:Y:S01]  /*b780*/  STS.U16 [R2+0x2], R35 ;  /* 0x0000022302007388 */ /* 0x0001e20000000400 */
[----:B------:R-:W-:Y:S01]  /*b790*/  F2FP.BF16.F32.PACK_AB R19, R25, R24 ;  /* 0x000000181913723e */ /* 0x000fe200000010ff */
[----:B------:R-:W-:Y:S01]  /*b7a0*/  FADD.FTZ R23, R18, R23 ;  /* 0x0000001712177221 */ /* 0x000fe20000010000 */
[----:B------:R-:W-:Y:S01]  /*b7b0*/  PRMT R34, R22, 0x7632, R34 ;  /* 0x0000763216227816 */ /* 0x000fe20000000022 */
[----:B------:R2:W-:Y:S01]  /*b7c0*/  STS.U16 [R3+0x4], R37 ;  /* 0x0000042503007388 */ /* 0x0005e20000000400 */
[----:B------:R-:W-:Y:S01]  /*b7d0*/  F2FP.BF16.F32.PACK_AB R20, R27, R26 ;  /* 0x0000001a1b14723e */ /* 0x000fe200000010ff */
[----:B------:R-:W-:Y:S01]  /*b7e0*/  FADD.FTZ R24, R23, R24 ;  /* 0x0000001817187221 */ /* 0x000fe20000010000 */
[----:B------:R-:W-:Y:S01]  /*b7f0*/  F2FP.BF16.F32.PACK_AB R21, R29, R28 ;  /* 0x0000001c1d15723e */ /* 0x000fe200000010ff */
[----:B------:R-:W-:Y:S01]  /*b800*/  STS.U16 [R42+0x6], R39 ;  /* 0x000006272a007388 */ /* 0x000fe20000000400 */
[----:B-1----:R-:W-:Y:S01]  /*b810*/  PRMT R36, R20, 0x7632, R36 ;  /* 0x0000763214247816 */ /* 0x002fe20000000024 */
[----:B------:R-:W-:Y:S01]  /*b820*/  FADD.FTZ R25, R24, R25 ;  /* 0x0000001918197221 */ /* 0x000fe20000010000 */
[----:B0-----:R-:W-:Y:S01]  /*b830*/  PRMT R35, R19, 0x7632, R35 ;  /* 0x0000763213237816 */ /* 0x001fe20000000023 */
[----:B------:R0:W-:Y:S01]  /*b840*/  STS.U16 [R43+0x8], R22 ;  /* 0x000008162b007388 */ /* 0x0001e20000000400 */
[----:B------:R-:W-:Y:S01]  /*b850*/  F2FP.BF16.F32.PACK_AB R2, R31, R30 ;  /* 0x0000001e1f02723e */ /* 0x000fe200000010ff */
[----:B------:R-:W-:Y:S01]  /*b860*/  FADD.FTZ R26, R25, R26 ;  /* 0x0000001a191a7221 */ /* 0x000fe20000010000 */
[----:B--2---:R-:W-:Y:S01]  /*b870*/  F2FP.BF16.F32.PACK_AB R3, R33, R32 ;  /* 0x000000202103723e */ /* 0x004fe200000010ff */
[----:B------:R1:W-:Y:S02]  /*b880*/  STS.U16 [R54+0xa], R34 ;  /* 0x00000a2236007388 */ /* 0x0003e40000000400 */
[----:B------:R-:W-:-:S02]  /*b890*/  FADD.FTZ R27, R26, R27 ;  /* 0x0000001b1a1b7221 */ /* 0x000fc40000010000 */
[----:B------:R2:W-:Y:S01]  /*b8a0*/  STS.U16 [R55+0xc], R19 ;  /* 0x00000c1337007388 */ /* 0x0005e20000000400 */
[----:B0-----:R-:W-:Y:S01]  /*b8b0*/  PRMT R22, R21, 0x7632, R22 ;  /* 0x0000763215167816 */ /* 0x001fe20000000016 */
[----:B------:R-:W-:Y:S02]  /*b8c0*/  FADD.FTZ R28, R27, R28 ;  /* 0x0000001c1b1c7221 */ /* 0x000fe40000010000 */
[----:B------:R-:W-:Y:S01]  /*b8d0*/  STS.U16 [R56+0xe], R35 ;  /* 0x00000e2338007388 */ /* 0x000fe20000000400 */
[----:B-1----:R-:W-:Y:S01]  /*b8e0*/  PRMT R34, R2, 0x7632, R34 ;  /* 0x0000763202227816 */ /* 0x002fe20000000022 */
[----:B------:R-:W-:Y:S02]  /*b8f0*/  FADD.FTZ R29, R28, R29 ;  /* 0x0000001d1c1d7221 */ /* 0x000fe40000010000 */
[----:B------:R-:W-:Y:S01]  /*b900*/  STS.U16 [R57+0x10], R20 ;  /* 0x0000101439007388 */ /* 0x000fe20000000400 */
[----:B--2---:R-:W-:Y:S01]  /*b910*/  PRMT R19, R3, 0x7632, R19 ;  /* 0x0000763203137816 */ /* 0x004fe20000000013 */
[----:B------:R-:W-:-:S02]  /*b920*/  FADD.FTZ R30, R29, R30 ;  /* 0x0000001e1d1e7221 */ /* 0x000fc40000010000 */
[----:B------:R-:W-:Y:S02]  /*b930*/  STS.U16 [R58+0x12], R36 ;  /* 0x000012243a007388 */ /* 0x000fe40000000400 */
[----:B------:R-:W-:Y:S02]  /*b940*/  FADD.FTZ R31, R30, R31 ;  /* 0x0000001f1e1f7221 */ /* 0x000fe40000010000 */
[----:B------:R-:W-:Y:S02]  /*b950*/  STS.U16 [R59+0x14], R21 ;  /* 0x000014153b007388 */ /* 0x000fe40000000400 */
[----:B------:R-:W-:Y:S02]  /*b960*/  FADD.FTZ R32, R31, R32 ;  /* 0x000000201f207221 */ /* 0x000fe40000010000 */
        /* <DEDUP_REMOVED lines=46> */
.L_x_292:
[----:B------:R-:W-:Y:S05]  /*bc50*/  BSYNC B0 ;  /* 0x0000000000007941 */ /* 0x000fea0003800000 */
.L_x_291:
        /* <DEDUP_REMOVED lines=14> */
[----:B0-----:R-:W-:Y:S01]  /*bd40*/  IMAD.U32 R18, RZ, RZ, UR15 ;  /* 0x0000000fff127e24 */ /* 0x001fe2000f8e00ff */
[----:B------:R-:W-:Y:S01]  /*bd50*/  ISETP.GE.AND P2, PT, R7, R67, PT ;  /* 0x000000430700720c */ /* 0x000fe20003f46270 */
[----:B------:R-:W-:Y:S01]  /*bd60*/  UISETP.GT.AND UP0, UPT, UR54, 0x1, UPT ;  /* 0x000000013600788c */ /* 0x000fe2000bf04270 */
[----:B------:R-:W-:Y:S01]  /*bd70*/  LEA.HI.X R3, R40, UR29, R41, 0x1, P0 ;  /* 0x0000001d28037c11 */ /* 0x000fe200080f0c29 */
[----:B------:R-:W-:Y:S01]  /*bd80*/  UIADD3 UR11, UP1, UR11, -0x1000, URZ ;  /* 0xfffff0000b0b7890 */ /* 0x000fe2000ff3e03f */
[----:B------:R-:W-:Y:S01]  /*bd90*/  LEA R2, P0, R18, R2, 0x1 ;  /* 0x0000000212027211 */ /* 0x000fe200078008ff */
[----:B------:R-:W-:Y:S01]  /*bda0*/  UIADD3 UR9, UP2, UR9, -0x1000, URZ ;  /* 0xfffff00009097890 */ /* 0x000fe2000ff5e03f */
[----:B------:R-:W-:Y:S01]  /*bdb0*/  MOV R16, UR16 ;  /* 0x0000001000107c02 */ /* 0x000fe20008000f00 */
[----:B------:R-:W-:-:S02]  /*bdc0*/  UIADD3 UR13, UP3, UR13, -0x1000, URZ ;  /* 0xfffff0000d0d7890 */ /* 0x000fc4000ff7e03f */
[----:B------:R-:W-:Y:S01]  /*bdd0*/  UIADD3 UR6, UR6, 0x1, URZ ;  /* 0x0000000106067890 */ /* 0x000fe2000fffe03f */
[----:B------:R-:W-:Y:S01]  /*bde0*/  LEA.HI.X R3, R18, R3, R16, 0x1, P0 ;  /* 0x0000000312037211 */ /* 0x000fe200000f0c10 */
[----:B------:R-:W-:Y:S01]  /*bdf0*/  UIADD3.X UR12, UR12, -0x1, URZ, UP1, !UPT ;  /* 0xffffffff0c0c7890 */ /* 0x000fe20008ffe43f */
[-C--:B------:R-:W-:Y:S01]  /*be00*/  ISETP.GE.AND P0, PT, R5, R67.reuse, PT ;  /* 0x000000430500720c */ /* 0x080fe20003f06270 */
[----:B------:R-:W-:Y:S02]  /*be10*/  UIADD3.X UR10, UR10, -0x1, URZ, UP2, !UPT ;  /* 0xffffffff0a0a7890 */ /* 0x000fe400097fe43f */
[----:B------:R0:W-:Y:S01]  /*be20*/  @!P3 STG.E.U16 desc[UR18][R2.64], R35 ;  /* 0x000000230200b986 */ /* 0x0001e2000c101512 */
[-C--:B------:R-:W-:Y:S01]  /*be30*/  ISETP.GE.AND P3, PT, R8, R67.reuse, PT ;  /* 0x000000430800720c */ /* 0x080fe20003f66270 */
[----:B------:R-:W-:Y:S02]  /*be40*/  UIADD3.X UR14, UR14, -0x1, URZ, UP3, !UPT ;  /* 0xffffffff0e0e7890 */ /* 0x000fe40009ffe43f */
        /* <DEDUP_REMOVED lines=23> */
.L_x_238:
        /* <DEDUP_REMOVED lines=41> */
.L_x_295:
[----:B------:R-:W-:Y:S05]  /*c250*/  BSYNC B0 ;  /* 0x0000000000007941 */ /* 0x000fea0003800000 */
.L_x_294:
        /* <DEDUP_REMOVED lines=42> */
[----:B------:R-:W-:Y:S01]  /*c500*/  HFMA2.MMA R13, -RZ, RZ, 0, 0 ;  /* 0x00000000ff0d7435 */ /* 0x000fe200000001ff */
[----:B------:R-:W-:Y:S10]  /*c510*/  BRA `(.L_x_298) ;  /* 0x0000000000047947 */ /* 0x000ff40003800000 */
.L_x_297:
[----:B------:R-:W2:Y:S02]  /*c520*/  S2R R13, SR_TID.X ;  /* 0x00000000000d7919 */ /* 0x000ea40000002100 */
.L_x_298:
[----:B------:R-:W-:Y:S05]  /*c530*/  BSYNC B0 ;  /* 0x0000000000007941 */ /* 0x000fea0003800000 */
.L_x_296:
        /* <DEDUP_REMOVED lines=44> */
.L_x_300:
[C---:B0--3--:R-:W-:Y:S01]  /*c800*/  LEA R0, R13.reuse, UR20, 0x2 ;  /* 0x000000140d007c11 */ /* 0x049fe2000f8e10ff */
[----:B--2---:R-:W-:Y:S01]  /*c810*/  IMAD.U32 R4, RZ, RZ, UR6 ;  /* 0x00000006ff047e24 */ /* 0x004fe2000f8e00ff */
[----:B------:R-:W-:Y:S02]  /*c820*/  SHF.R.S32.HI R14, RZ, 0x1f, R13 ;  /* 0x0000001fff0e7819 */ /* 0x000fe4000001140d */
[----:B------:R-:W-:Y:S01]  /*c830*/  MOV R8, UR10 ;  /* 0x0000000a00087c02 */ /* 0x000fe20008000f00 */
[----:B------:R-:W0:Y:S01]  /*c840*/  LDS R15, [R0+0x2ce0] ;  /* 0x002ce000000f7984 */ /* 0x000e220000000800 */
[----:B-1--4-:R-:W-:Y:S01]  /*c850*/  MOV R3, UR8 ;  /* 0x0000000800037c02 */ /* 0x012fe20008000f00 */
[----:B------:R-:W-:Y:S01]  /*c860*/  IMAD.MOV.U32 R2, RZ, RZ, R4 ;  /* 0x000000ffff027224 */ /* 0x000fe200078e0004 */
[----:B------:R-:W-:Y:S01]  /*c870*/  MOV R7, UR15 ;  /* 0x0000000f00077c02 */ /* 0x000fe20008000f00 */
[C---:B------:R-:W-:Y:S01]  /*c880*/  IMAD R4, R14.reuse, UR32, RZ ;  /* 0x000000200e047c24 */ /* 0x040fe2000f8e02ff */
[----:B------:R-:W-:Y:S01]  /*c890*/  MOV R6, R8 ;  /* 0x0000000800067202 */ /* 0x000fe20000000f00 */
[----:B------:R-:W-:Y:S01]  /*c8a0*/  IMAD R8, R14, UR28, RZ ;  /* 0x0000001c0e087c24 */ /* 0x000fe2000f8e02ff */
[----:B------:R-:W-:Y:S01]  /*c8b0*/  MOV R5, UR7 ;  /* 0x0000000700057c02 */ /* 0x000fe20008000f00 */
[C---:B------:R-:W-:Y:S01]  /*c8c0*/  IMAD.WIDE.U32 R2, R13.reuse, UR32, R2 ;  /* 0x000000200d027c25 */ /* 0x040fe2000f8e0002 */
[----:B------:R-:W-:Y:S01]  /*c8d0*/  MOV R9, UR11 ;  /* 0x0000000b00097c02 */ /* 0x000fe20008000f00 */
[----:B------:R-:W1:Y:S02]  /*c8e0*/  LDS R17, [R0+0x30e0] ;  /* 0x0030e00000117984 */ /* 0x000e640000000800 */
        /* <DEDUP_REMOVED lines=15> */
[----:B------:R-:W-:Y:S01]  /*c9e0*/  IMAD.MOV.U32 R2, RZ, RZ, R6 ;  /* 0x000000ffff027224 */ /* 0x000fe200078e0006 */
[----:B------:R-:W-:Y:S01]  /*c9f0*/  MOV R7, UR23 ;  /* 0x0000001700077c02 */ /* 0x000fe20008000f00 */
[----:B------:R-:W-:Y:S01]  /*ca00*/  IMAD R18, R14, UR44, RZ ;  /* 0x0000002c0e127c24 */ /* 0x000fe2000f8e02ff */
[----:B------:R-:W-:Y:S01]  /*ca10*/  MOV R7, UR14 ;  /* 0x0000000e00077c02 */ /* 0x000fe20008000f00 */
[----:B------:R-:W-:Y:S01]  /*ca20*/  IMAD.WIDE.U32 R2, R13, UR36, R2 ;  /* 0x000000240d027c25 */ /* 0x000fe2000f8e0002 */
[----:B------:R-:W-:-:S02]  /*ca30*/  MOV R6, R10 ;  /* 0x0000000a00067202 */ /* 0x000fc40000000f00 */
[----:B------:R-:W-:Y:S01]  /*ca40*/  MOV R11, UR25 ;  /* 0x00000019000b7c02 */ /* 0x000fe20008000f00 */
        /* <DEDUP_REMOVED lines=12> */
[----:B------:R-:W-:Y:S01]  /*cb10*/  IMAD.U32 R6, RZ, RZ, UR4 ;  /* 0x00000004ff067e24 */ /* 0x000fe2000f8e00ff */
[----:B------:R-:W-:Y:S01]  /*cb20*/  MOV R3, UR12 ;  /* 0x0000000c00037c02 */ /* 0x000fe20008000f00 */
[----:B------:R-:W-:Y:S01]  /*cb30*/  IMAD R14, R14, UR40, RZ ;  /* 0x000000280e0e7c24 */ /* 0x000fe2000f8e02ff */
[----:B------:R-:W-:Y:S02]  /*cb40*/  MOV R7, UR5 ;  /* 0x0000000500077c02 */ /* 0x000fe40008000f00 */
[----:B------:R-:W-:Y:S01]  /*cb50*/  MOV R2, R6 ;  /* 0x0000000600027202 */ /* 0x000fe20000000f00 */
[----:B------:R-:W-:-:S04]  /*cb60*/  IMAD R7, R13, UR41, R14 ;  /* 0x000000290d077c24 */ /* 0x000fc8000f8e020e */
        /* <DEDUP_REMOVED lines=10> */
.L_x_299:
[----:B------:R-:W-:Y:S05]  /*cc10*/  EXIT ;  /* 0x000000000000794d */ /* 0x000fea0003800000 */
.L_x_280:
[----:B------:R-:W-:Y:S01]  /*cc20*/  HFMA2.MMA R142, -RZ, RZ, 0, 5.9604644775390625e-08 ;  /* 0x00000001ff8e7435 */ /* 0x000fe200000001ff */
[----:B------:R-:W-:Y:S01]  /*cc30*/  IMAD.MOV.U32 R143, RZ, RZ, R140 ;  /* 0x000000ffff8f7224 */ /* 0x000fe200078e008c */
[----:B------:R-:W-:Y:S02]  /*cc40*/  MOV R87, RZ ;  /* 0x000000ff00577202 */ /* 0x000fe40000000f00 */
[----:B------:R-:W-:-:S07]  /*cc50*/  MOV R86, 0xffffffff ;  /* 0xffffffff00567802 */ /* 0x000fce0000000f00 */
[----:B------:R-:W-:Y:S05]  /*cc60*/  WARPSYNC.COLLECTIVE R86, `(.L_x_301) ;  /* 0x0000000056087348 */ /* 0x000fea0003c00000 */
[----:B------:R0:W1:Y:S02]  /*cc70*/  SHFL.UP P0, R145, R143, R142, R87 ;  /* 0x0400008e8f917389 */ /* 0x0000640000000057 */
[----:B01----:R-:W-:Y:S01]  /*cc80*/  ENDCOLLECTIVE ;  /* 0x000000000000791b */ /* 0x003fe20003800000 */
.L_x_301:
[----:B------:R-:W-:Y:S01]  /*cc90*/  IMAD.MOV.U32 R143, RZ, RZ, R141 ;  /* 0x000000ffff8f7224 */ /* 0x000fe200078e008d */
[----:B------:R-:W-:-:S07]  /*cca0*/  MOV R144, R145 ;  /* 0x0000009100907202 */ /* 0x000fce0000000f00 */
[----:B------:R-:W-:Y:S05]  /*ccb0*/  WARPSYNC.COLLECTIVE R86, `(.L_x_302) ;  /* 0x0000000056087348 */ /* 0x000fea0003c00000 */
[----:B------:R0:W1:Y:S02]  /*ccc0*/  SHFL.UP P0, R145, R143, R142, R87 ;  /* 0x0400008e8f917389 */ /* 0x0000640000000057 */
[----:B01----:R-:W-:Y:S01]  /*ccd0*/  ENDCOLLECTIVE ;  /* 0x000000000000791b */ /* 0x003fe20003800000 */
.L_x_302:
[----:B------:R-:W-:Y:S01]  /*cce0*/  HFMA2.MMA R142, -RZ, RZ, 0, 1.1920928955078125e-07 ;  /* 0x00000002ff8e7435 */ /* 0x000fe200000001ff */
        /* <DEDUP_REMOVED lines=9> */
.L_x_303:
[----:B------:R-:W-:Y:S01]  /*cd80*/  MOV R143, R141 ;  /* 0x0000008d008f7202 */ /* 0x000fe20000000f00 */
[----:B------:R-:W-:-:S07]  /*cd90*/  IMAD.MOV.U32 R144, RZ, RZ, R145 ;  /* 0x000000ffff907224 */ /* 0x000fce00078e0091 */
[----:B------:R-:W-:Y:S05]  /*cda0*/  WARPSYNC.COLLECTIVE R86, `(.L_x_304) ;  /* 0x0000000056087348 */ /* 0x000fea0003c00000 */
[----:B------:R0:W1:Y:S02]  /*cdb0*/  SHFL.UP P0, R145, R143, R142, R87 ;  /* 0x0400008e8f917389 */ /* 0x0000640000000057 */
[----:B01----:R-:W-:Y:S01]  /*cdc0*/  ENDCOLLECTIVE ;  /* 0x000000000000791b */ /* 0x003fe20003800000 */
.L_x_304:
[----:B------:R-:W-:Y:S01]  /*cdd0*/  HFMA2.MMA R142, -RZ, RZ, 0, 2.384185791015625e-07 ;  /* 0x00000004ff8e7435 */ /* 0x000fe200000001ff */
        /* <DEDUP_REMOVED lines=9> */
.L_x_305:
[----:B------:R-:W-:Y:S02]  /*ce70*/  MOV R143, R141 ;  /* 0x0000008d008f7202 */ /* 0x000fe40000000f00 */
[----:B------:R-:W-:-:S07]  /*ce80*/  MOV R144, R145 ;  /* 0x0000009100907202 */ /* 0x000fce0000000f00 */
[----:B------:R-:W-:Y:S05]  /*ce90*/  WARPSYNC.COLLECTIVE R86, `(.L_x_306) ;  /* 0x0000000056087348 */ /* 0x000fea0003c00000 */
[----:B------:R0:W1:Y:S02]  /*cea0*/  SHFL.UP P0, R145, R143, R142, R87 ;  /* 0x0400008e8f917389 */ /* 0x0000640000000057 */
[----:B01----:R-:W-:Y:S01]  /*ceb0*/  ENDCOLLECTIVE ;  /* 0x000000000000791b */ /* 0x003fe20003800000 */
.L_x_306:
[----:B------:R-:W-:Y:S01]  /*cec0*/  IMAD.MOV.U32 R142, RZ, RZ, 0x8 ;  /* 0x00000008ff8e7424 */ /* 0x000fe200078e00ff */
        /* <DEDUP_REMOVED lines=9> */
.L_x_307:
[----:B------:R-:W-:Y:S02]  /*cf60*/  MOV R143, R141 ;  /* 0x0000008d008f7202 */ /* 0x000fe40000000f00 */
[----:B------:R-:W-:-:S07]  /*cf70*/  MOV R144, R145 ;  /* 0x0000009100907202 */ /* 0x000fce0000000f00 */
[----:B------:R-:W-:Y:S05]  /*cf80*/  WARPSYNC.COLLECTIVE R86, `(.L_x_308) ;  /* 0x0000000056087348 */ /* 0x000fea0003c00000 */
[----:B------:R0:W1:Y:S02]  /*cf90*/  SHFL.UP P0, R145, R143, R142, R87 ;  /* 0x0400008e8f917389 */ /* 0x0000640000000057 */
[----:B01----:R-:W-:Y:S01]  /*cfa0*/  ENDCOLLECTIVE ;  /* 0x000000000000791b */ /* 0x003fe20003800000 */
.L_x_308:
        /* <DEDUP_REMOVED lines=10> */
.L_x_309:
[----:B------:R-:W-:Y:S02]  /*d050*/  MOV R143, R141 ;  /* 0x0000008d008f7202 */ /* 0x000fe40000000f00 */
[----:B------:R-:W-:-:S07]  /*d060*/  MOV R144, R145 ;  /* 0x0000009100907202 */ /* 0x000fce0000000f00 */
[----:B------:R-:W-:Y:S05]  /*d070*/  WARPSYNC.COLLECTIVE R86, `(.L_x_310) ;  /* 0x0000000056087348 */ /* 0x000fea0003c00000 */
[----:B------:R0:W1:Y:S02]  /*d080*/  SHFL.UP P0, R145, R143, R142, R87 ;  /* 0x0400008e8f917389 */ /* 0x0000640000000057 */
[----:B01----:R-:W-:Y:S01]  /*d090*/  ENDCOLLECTIVE ;  /* 0x000000000000791b */ /* 0x003fe20003800000 */
.L_x_310:
[----:B------:R-:W-:Y:S01]  /*d0a0*/  IMAD.MOV.U32 R86, RZ, RZ, R145 ;  /* 0x000000ffff567224 */ /* 0x000fe200078e0091 */
[----:B------:R-:W-:Y:S06]  /*d0b0*/  BRA `(.L_x_311) ;  /* 0xffffffb000887947 */ /* 0x000fec000383ffff */
.L_x_281:
[----:B------:R-:W-:Y:S01]  /*d0c0*/  HFMA2.MMA R155, -RZ, RZ, 0, 1.847743988037109375e-06 ;  /* 0x0000001fff9b7435 */ /* 0x000fe200000001ff */
[----:B------:R-:W-:Y:S01]  /*d0d0*/  BSSY B0, `(.L_x_312) ;  /* 0x0000007000007945 */ /* 0x000fe20003800000 */
[----:B------:R-:W-:Y:S02]  /*d0e0*/  MOV R87, R140 ;  /* 0x0000008c00577202 */ /* 0x000fe40000000f00 */
[----:B------:R-:W-:Y:S02]  /*d0f0*/  MOV R156, 0x1f ;  /* 0x0000001f009c7802 */ /* 0x000fe40000000f00 */
[----:B------:R-:W-:-:S07]  /*d100*/  MOV R86, 0xffffffff ;  /* 0xffffffff00567802 */ /* 0x000fce0000000f00 */
[----:B------:R-:W-:Y:S05]  /*d110*/  WARPSYNC.COLLECTIVE R86, `(.L_x_313) ;  /* 0x0000000056087348 */ /* 0x000fea0003c00000 */
[----:B------:R0:W1:Y:S02]  /*d120*/  SHFL.IDX P2, R160, R87, R155, R156 ;  /* 0x0000009b57a07389 */ /* 0x000064000004009c */
[----:B01----:R-:W-:Y:S01]  /*d130*/  ENDCOLLECTIVE ;  /* 0x000000000000791b */ /* 0x003fe20003800000 */
.L_x_313:
[----:B------:R-:W-:Y:S05]  /*d140*/  BSYNC B0 ;  /* 0x0000000000007941 */ /* 0x000fea0003800000 */
.L_x_312:
[----:B------:R-:W-:Y:S05]  /*d150*/  BRA `(.L_x_314) ;  /* 0xffffffb000747947 */ /* 0x000fea000383ffff */
.L_x_282:
[----:B------:R-:W-:Y:S01]  /*d160*/  HFMA2.MMA R155, -RZ, RZ, 0, 1.847743988037109375e-06 ;  /* 0x0000001fff9b7435 */ /* 0x000fe200000001ff */
[----:B------:R-:W-:Y:S01]  /*d170*/  BSSY B0, `(.L_x_315) ;  /* 0x0000007000007945 */ /* 0x000fe20003800000 */
[----:B------:R-:W-:Y:S01]  /*d180*/  IMAD.MOV.U32 R87, RZ, RZ, R141 ;  /* 0x000000ffff577224 */ /* 0x000fe200078e008d */
[----:B------:R-:W-:Y:S02]  /*d190*/  MOV R156, 0x1f ;  /* 0x0000001f009c7802 */ /* 0x000fe40000000f00 */
[----:B------:R-:W-:-:S07]  /*d1a0*/  MOV R86, 0xffffffff ;  /* 0xffffffff00567802 */ /* 0x000fce0000000f00 */
[----:B------:R-:W-:Y:S05]  /*d1b0*/  WARPSYNC.COLLECTIVE R86, `(.L_x_316) ;  /* 0x0000000056087348 */ /* 0x000fea0003c00000 */
[----:B------:R0:W1:Y:S02]  /*d1c0*/  SHFL.IDX P2, R160, R87, R155, R156 ;  /* 0x0000009b57a07389 */ /* 0x000064000004009c */
[----:B01----:R-:W-:Y:S01]  /*d1d0*/  ENDCOLLECTIVE ;  /* 0x000000000000791b */ /* 0x003fe20003800000 */
.L_x_316:
[----:B------:R-:W-:Y:S05]  /*d1e0*/  BSYNC B0 ;  /* 0x0000000000007941 */ /* 0x000fea0003800000 */
.L_x_315:
[----:B------:R-:W-:Y:S05]  /*d1f0*/  BRA `(.L_x_317) ;  /* 0xffffffb000547947 */ /* 0x000fea000383ffff */
.L_x_283:
[----:B------:R-:W-:Y:S01]  /*d200*/  HFMA2.MMA R87, -RZ, RZ, 0, 0 ;  /* 0x00000000ff577435 */ /* 0x000fe200000001ff */
[----:B------:R-:W-:Y:S01]  /*d210*/  BSSY B0, `(.L_x_318) ;  /* 0x0000007000007945 */ /* 0x000fe20003800000 */
[----:B------:R-:W-:Y:S01]  /*d220*/  MOV R143, R140 ;  /* 0x0000008c008f7202 */ /* 0x000fe20000000f00 */
[----:B------:R-:W-:Y:S01]  /*d230*/  IMAD.MOV.U32 R142, RZ, RZ, 0x1 ;  /* 0x00000001ff8e7424 */ /* 0x000fe200078e00ff */
[----:B------:R-:W-:-:S07]  /*d240*/  MOV R86, 0xffffffff ;  /* 0xffffffff00567802 */ /* 0x000fce0000000f00 */
[----:B------:R-:W-:Y:S05]  /*d250*/  WARPSYNC.COLLECTIVE R86, `(.L_x_319) ;  /* 0x0000000056087348 */ /* 0x000fea0003c00000 */
[----:B------:R0:W1:Y:S02]  /*d260*/  SHFL.UP P0, R145, R143, R142, R87 ;  /* 0x0400008e8f917389 */ /* 0x0000640000000057 */
[----:B01----:R-:W-:Y:S01]  /*d270*/  ENDCOLLECTIVE ;  /* 0x000000000000791b */ /* 0x003fe20003800000 */
.L_x_319:
[----:B------:R-:W-:Y:S05]  /*d280*/  BSYNC B0 ;  /* 0x0000000000007941 */ /* 0x000fea0003800000 */
.L_x_318:
[----:B------:R-:W-:Y:S01]  /*d290*/  HFMA2.MMA R87, -RZ, RZ, 0, 0 ;  /* 0x00000000ff577435 */ /* 0x000fe200000001ff */
[----:B------:R-:W-:Y:S01]  /*d2a0*/  MOV R143, R141 ;  /* 0x0000008d008f7202 */ /* 0x000fe20000000f00 */
[----:B------:R-:W-:Y:S01]  /*d2b0*/  IMAD.MOV.U32 R142, RZ, RZ, 0x1 ;  /* 0x00000001ff8e7424 */ /* 0x000fe200078e00ff */
[----:B------:R-:W-:Y:S01]  /*d2c0*/  MOV R86, 0xffffffff ;  /* 0xffffffff00567802 */ /* 0x000fe20000000f00 */
[----:B------:R-:W-:Y:S01]  /*d2d0*/  HFMA2.MMA R156, -RZ, RZ, 0, 1.847743988037109375e-06 ;  /* 0x0000001fff9c7435 */ /* 0x000fe200000001ff */
[----:B------:R-:W-:Y:S01]  /*d2e0*/  MOV R140, R145 ;  /* 0x00000091008c7202 */ /* 0x000fe20000000f00 */
[----:B------:R-:W-:-:S09]  /*d2f0*/  IMAD.MOV.U32 R155, RZ, RZ, RZ ;  /* 0x000000ffff9b7224 */ /* 0x000fd200078e00ff */
[----:B------:R-:W-:Y:S05]  /*d300*/  WARPSYNC.COLLECTIVE R86, `(.L_x_320) ;  /* 0x0000000056087348 */ /* 0x000fea0003c00000 */
[----:B------:R0:W1:Y:S02]  /*d310*/  SHFL.UP P0, R145, R143, R142, R87 ;  /* 0x0400008e8f917389 */ /* 0x0000640000000057 */
[----:B01----:R-:W-:Y:S01]  /*d320*/  ENDCOLLECTIVE ;  /* 0x000000000000791b */ /* 0x003fe20003800000 */
.L_x_320:
[----:B------:R-:W-:-:S07]  /*d330*/  MOV R87, R40 ;  /* 0x0000002800577202 */ /* 0x000fce0000000f00 */
[----:B------:R-:W-:Y:S05]  /*d340*/  WARPSYNC.COLLECTIVE R86, `(.L_x_321) ;  /* 0x0000000056087348 */ /* 0x000fea0003c00000 */
[----:B------:R0:W1:Y:S02]  /*d350*/  SHFL.IDX P2, R160, R87, R155, R156 ;  /* 0x0000009b57a07389 */ /* 0x000064000004009c */
[----:B01----:R-:W-:Y:S01]  /*d360*/  ENDCOLLECTIVE ;  /* 0x000000000000791b */ /* 0x003fe20003800000 */
.L_x_321:
[----:B------:R-:W-:Y:S02]  /*d370*/  MOV R141, R145 ;  /* 0x00000091008d7202 */ /* 0x000fe40000000f00 */
[----:B------:R-:W-:Y:S02]  /*d380*/  MOV R87, R41 ;  /* 0x0000002900577202 */ /* 0x000fe40000000f00 */
[----:B------:R-:W-:-:S07]  /*d390*/  MOV R40, R160 ;  /* 0x000000a000287202 */ /* 0x000fce0000000f00 */
[----:B------:R-:W-:Y:S05]  /*d3a0*/  WARPSYNC.COLLECTIVE R86, `(.L_x_322) ;  /* 0x0000000056087348 */ /* 0x000fea0003c00000 */
[----:B------:R0:W1:Y:S02]  /*d3b0*/  SHFL.IDX P2, R160, R87, R155, R156 ;  /* 0x0000009b57a07389 */ /* 0x000064000004009c */
[----:B01----:R-:W-:Y:S01]  /*d3c0*/  ENDCOLLECTIVE ;  /* 0x000000000000791b */ /* 0x003fe20003800000 */
.L_x_322:
[----:B------:R-:W-:Y:S01]  /*d3d0*/  MOV R41, R160 ;  /* 0x000000a000297202 */ /* 0x000fe20000000f00 */
[----:B------:R-:W-:Y:S06]  /*d3e0*/  BRA `(.L_x_323) ;  /* 0xffffffac00f07947 */ /* 0x000fec000383ffff */
.L_x_285:
[----:B------:R-:W-:Y:S01]  /*d3f0*/  HFMA2.MMA R160, -RZ, RZ, 0, 5.9604644775390625e-08 ;  /* 0x00000001ffa07435 */ /* 0x000fe200000001ff */
[----:B------:R-:W-:Y:S01]  /*d400*/  IMAD.MOV.U32 R163, RZ, RZ, R161 ;  /* 0x000000ffffa37224 */ /* 0x000fe200078e00a1 */
[----:B------:R-:W-:Y:S02]  /*d410*/  MOV R155, 0x1f ;  /* 0x0000001f009b7802 */ /* 0x000fe40000000f00 */
[----:B------:R-:W-:-:S07]  /*d420*/  MOV R86, 0xffffffff ;  /* 0xffffffff00567802 */ /* 0x000fce0000000f00 */
[----:B------:R-:W-:Y:S05]  /*d430*/  WARPSYNC.COLLECTIVE R86, `(.L_x_324) ;  /* 0x0000000056087348 */ /* 0x000fea0003c00000 */
[----:B------:R0:W1:Y:S02]  /*d440*/  SHFL.DOWN P6, R156, R163, R160, R155 ;  /* 0x080000a0a39c7389 */ /* 0x00006400000c009b */
[----:B01----:R-:W-:Y:S01]  /*d450*/  ENDCOLLECTIVE ;  /* 0x000000000000791b */ /* 0x003fe20003800000 */
.L_x_324:
[----:B------:R-:W-:Y:S01]  /*d460*/  IMAD.MOV.U32 R163, RZ, RZ, R162 ;  /* 0x000000ffffa37224 */ /* 0x000fe200078e00a2 */
[----:B------:R-:W-:-:S07]  /*d470*/  MOV R87, R156 ;  /* 0x0000009c00577202 */ /* 0x000fce0000000f00 */
[----:B------:R-:W-:Y:S05]  /*d480*/  WARPSYNC.COLLECTIVE R86, `(.L_x_325) ;  /* 0x0000000056087348 */ /* 0x000fea0003c00000 */
[----:B------:R0:W1:Y:S02]  /*d490*/  SHFL.DOWN P6, R156, R163, R160, R155 ;  /* 0x080000a0a39c7389 */ /* 0x00006400000c009b */
[----:B01----:R-:W-:Y:S01]  /*d4a0*/  ENDCOLLECTIVE ;  /* 0x000000000000791b */ /* 0x003fe20003800000 */
.L_x_325:
[----:B------:R-:W-:Y:S01]  /*d4b0*/  HFMA2.MMA R160, -RZ, RZ, 0, 1.1920928955078125e-07 ;  /* 0x00000002ffa07435 */ /* 0x000fe200000001ff */
        /* <DEDUP_REMOVED lines=8> */
.L_x_326:
[----:B------:R-:W-:Y:S01]  /*d540*/  MOV R163, R162 ;  /* 0x000000a200a37202 */ /* 0x000fe20000000f00 */
[----:B------:R-:W-:-:S07]  /*d550*/  IMAD.MOV.U32 R87, RZ, RZ, R156 ;  /* 0x000000ffff577224 */ /* 0x000fce00078e009c */
[----:B------:R-:W-:Y:S05]  /*d560*/  WARPSYNC.COLLECTIVE R86, `(.L_x_327) ;  /* 0x0000000056087348 */ /* 0x000fea0003c00000 */
[----:B------:R0:W1:Y:S02]  /*d570*/  SHFL.DOWN P6, R156, R163, R160, R155 ;  /* 0x080000a0a39c7389 */ /* 0x00006400000c009b */
[----:B01----:R-:W-:Y:S01]  /*d580*/  ENDCOLLECTIVE ;  /* 0x000000000000791b */ /* 0x003fe20003800000 */
.L_x_327:
[----:B------:R-:W-:Y:S01]  /*d590*/  HFMA2.MMA R160, -RZ, RZ, 0, 2.384185791015625e-07 ;  /* 0x00000004ffa07435 */ /* 0x000fe200000001ff */
[----:B------:R-:W-:-:S05]  /*d5a0*/  MOV R86, R156 ;  /* 0x0000009c00567202 */ /* 0x000fca0000000f00 */
[C---:B------:R-:W-:Y:S01]  /*d5b0*/  @!P4 FFMA.FTZ R162, R161.reuse, R86, R162 ;  /* 0x00000056a1a2c223 */ /* 0x040fe200000100a2 */
[----:B------:R-:W-:Y:S01]  /*d5c0*/  @!P4 FMUL.FTZ R161, R161, R87 ;  /* 0x00000057a1a1c220 */ /* 0x000fe20000410000 */
[----:B------:R-:W-:-:S04]  /*d5d0*/  IMAD.MOV.U32 R86, RZ, RZ, -0x1 ;  /* 0xffffffffff567424 */ /* 0x000fc800078e00ff */
[----:B------:R-:W-:-:S07]  /*d5e0*/  MOV R163, R161 ;  /* 0x000000a100a37202 */ /* 0x000fce0000000f00 */
[----:B------:R-:W-:Y:S05]  /*d5f0*/  WARPSYNC.COLLECTIVE R86, `(.L_x_328) ;  /* 0x0000000056087348 */ /* 0x000fea0003c00000 */
[----:B------:R0:W1:Y:S02]  /*d600*/  SHFL.DOWN P6, R156, R163, R160, R155 ;  /* 0x080000a0a39c7389 */ /* 0x00006400000c009b */
[----:B01----:R-:W-:Y:S01]  /*d610*/  ENDCOLLECTIVE ;  /* 0x000000000000791b */ /* 0x003fe20003800000 */
.L_x_328:
[----:B------:R-:W-:Y:S02]  /*d620*/  MOV R163, R162 ;  /* 0x000000a200a37202 */ /* 0x000fe40000000f00 */
[----:B------:R-:W-:-:S07]  /*d630*/  MOV R87, R156 ;  /* 0x0000009c00577202 */ /* 0x000fce0000000f00 */
[----:B------:R-:W-:Y:S05]  /*d640*/  WARPSYNC.COLLECTIVE R86, `(.L_x_329) ;  /* 0x0000000056087348 */ /* 0x000fea0003c00000 */
[----:B------:R0:W1:Y:S02]  /*d650*/  SHFL.DOWN P6, R156, R163, R160, R155 ;  /* 0x080000a0a39c7389 */ /* 0x00006400000c009b */
[----:B01----:R-:W-:Y:S01]  /*d660*/  ENDCOLLECTIVE ;  /* 0x000000000000791b */ /* 0x003fe20003800000 */
.L_x_329:
        /* <DEDUP_REMOVED lines=9> */
.L_x_330:
[----:B------:R-:W-:Y:S02]  /*d700*/  MOV R163, R162 ;  /* 0x000000a200a37202 */ /* 0x000fe40000000f00 */
[----:B------:R-:W-:-:S07]  /*d710*/  MOV R87, R156 ;  /* 0x0000009c00577202 */ /* 0x000fce0000000f00 */
[----:B------:R-:W-:Y:S05]  /*d720*/  WARPSYNC.COLLECTIVE R86, `(.L_x_331) ;  /* 0x0000000056087348 */ /* 0x000fea0003c00000 */
[----:B------:R0:W1:Y:S02]  /*d730*/  SHFL.DOWN P6, R156, R163, R160, R155 ;  /* 0x080000a0a39c7389 */ /* 0x00006400000c009b */
[----:B01----:R-:W-:Y:S01]  /*d740*/  ENDCOLLECTIVE ;  /* 0x000000000000791b */ /* 0x003fe20003800000 */
.L_x_331:
[----:B------:R-:W-:Y:S01]  /*d750*/  HFMA2.MMA R160, -RZ, RZ, 0, 9.5367431640625e-07 ;  /* 0x00000010ffa07435 */ /* 0x000fe200000001ff */
[----:B------:R-:W-:-:S05]  /*d760*/  MOV R86, R156 ;  /* 0x0000009c00567202 */ /* 0x000fca0000000f00 */
[C---:B------:R-:W-:Y:S01]  /*d770*/  @!P2 FFMA.FTZ R162, R161.reuse, R86, R162 ;  /* 0x00000056a1a2a223 */ /* 0x040fe200000100a2 */
[----:B------:R-:W-:Y:S01]  /*d780*/  @!P2 FMUL.FTZ R161, R161, R87 ;  /* 0x00000057a1a1a220 */ /* 0x000fe20000410000 */
[----:B------:R-:W-:-:S03]  /*d790*/  MOV R86, 0xffffffff ;  /* 0xffffffff00567802 */ /* 0x000fc60000000f00 */
[----:B------:R-:W-:-:S07]  /*d7a0*/  IMAD.MOV.U32 R163, RZ, RZ, R161 ;  /* 0x000000ffffa37224 */ /* 0x000fce00078e00a1 */
[----:B------:R-:W-:Y:S05]  /*d7b0*/  WARPSYNC.COLLECTIVE R86, `(.L_x_332) ;  /* 0x0000000056087348 */ /* 0x000fea0003c00000 */
[----:B------:R0:W1:Y:S02]  /*d7c0*/  SHFL.DOWN P6, R156, R163, R160, R155 ;  /* 0x080000a0a39c7389 */ /* 0x00006400000c009b */
[----:B01----:R-:W-:Y:S01]  /*d7d0*/  ENDCOLLECTIVE ;  /* 0x000000000000791b */ /* 0x003fe20003800000 */
.L_x_332:
[----:B------:R-:W-:Y:S02]  /*d7e0*/  MOV R163, R162 ;  /* 0x000000a200a37202 */ /* 0x000fe40000000f00 */
[----:B------:R-:W-:-:S07]  /*d7f0*/  MOV R87, R156 ;  /* 0x0000009c00577202 */ /* 0x000fce0000000f00 */
[----:B------:R-:W-:Y:S05]  /*d800*/  WARPSYNC.COLLECTIVE R86, `(.L_x_333) ;  /* 0x0000000056087348 */ /* 0x000fea0003c00000 */
[----:B------:R0:W1:Y:S02]  /*d810*/  SHFL.DOWN P6, R156, R163, R160, R155 ;  /* 0x080000a0a39c7389 */ /* 0x00006400000c009b */
[----:B01----:R-:W-:Y:S01]  /*d820*/  ENDCOLLECTIVE ;  /* 0x000000000000791b */ /* 0x003fe20003800000 */
.L_x_333:
[----:B------:R-:W-:Y:S01]  /*d830*/  HFMA2.MMA R155, -RZ, RZ, 0, 0 ;  /* 0x00000000ff9b7435 */ /* 0x000fe200000001ff */
[----:B------:R-:W-:Y:S01]  /*d840*/  IMAD.MOV.U32 R86, RZ, RZ, R156 ;  /* 0x000000ffff567224 */ /* 0x000fe200078e009c */
[----:B------:R-:W-:-:S03]  /*d850*/  MOV R156, 0x1f ;  /* 0x0000001f009c7802 */ /* 0x000fc60000000f00 */
[C---:B------:R-:W-:Y:S01]  /*d860*/  @!P1 FFMA.FTZ R162, R161.reuse, R86, R162 ;  /* 0x00000056a1a29223 */ /* 0x040fe200000100a2 */
[----:B------:R-:W-:Y:S01]  /*d870*/  @!P1 FMUL.FTZ R161, R161, R87 ;  /* 0x00000057a1a19220 */ /* 0x000fe20000410000 */
[----:B------:R-:W-:-:S04]  /*d880*/  MOV R86, 0xffffffff ;  /* 0xffffffff00567802 */ /* 0x000fc80000000f00 */
[-C--:B------:R-:W-:Y:S02]  /*d890*/  MOV R87, R161.reuse ;  /* 0x000000a100577202 */ /* 0x080fe40000000f00 */
[----:B------:R-:W-:-:S07]  /*d8a0*/  MOV R163, R161 ;  /* 0x000000a100a37202 */ /* 0x000fce0000000f00 */
[----:B------:R-:W-:Y:S05]  /*d8b0*/  WARPSYNC.COLLECTIVE R86, `(.L_x_334) ;  /* 0x0000000056087348 */ /* 0x000fea0003c00000 */
[----:B------:R0:W1:Y:S02]  /*d8c0*/  SHFL.IDX P2, R160, R87, R155, R156 ;  /* 0x0000009b57a07389 */ /* 0x000064000004009c */
[----:B01----:R-:W-:Y:S01]  /*d8d0*/  ENDCOLLECTIVE ;  /* 0x000000000000791b */ /* 0x003fe20003800000 */
.L_x_334:
[----:B------:R-:W-:Y:S01]  /*d8e0*/  MOV R87, R162 ;  /* 0x000000a200577202 */ /* 0x000fe20000000f00 */
[----:B------:R-:W-:-:S07]  /*d8f0*/  IMAD.MOV.U32 R164, RZ, RZ, R160 ;  /* 0x000000ffffa47224 */ /* 0x000fce00078e00a0 */
[----:B------:R-:W-:Y:S05]  /*d900*/  WARPSYNC.COLLECTIVE R86, `(.L_x_335) ;  /* 0x0000000056087348 */ /* 0x000fea0003c00000 */
[----:B------:R0:W1:Y:S02]  /*d910*/  SHFL.IDX P2, R160, R87, R155, R156 ;  /* 0x0000009b57a07389 */ /* 0x000064000004009c */
[----:B01----:R-:W-:Y:S01]  /*d920*/  ENDCOLLECTIVE ;  /* 0x000000000000791b */ /* 0x003fe20003800000 */
.L_x_335:
[----:B------:R-:W-:Y:S01]  /*d930*/  IMAD.MOV.U32 R155, RZ, RZ, 0x1f ;  /* 0x0000001fff9b7424 */ /* 0x000fe200078e00ff */
[----:B------:R-:W-:Y:S02]  /*d940*/  MOV R87, R40 ;  /* 0x0000002800577202 */ /* 0x000fe40000000f00 */
[----:B------:R-:W-:Y:S01]  /*d950*/  MOV R165, R160 ;  /* 0x000000a000a57202 */ /* 0x000fe20000000f00 */
[----:B------:R-:W-:-:S11]  /*d960*/  HFMA2.MMA R160, -RZ, RZ, 0, 5.9604644775390625e-08 ;  /* 0x00000001ffa07435 */ /* 0x000fd600000001ff */
[----:B------:R-:W-:Y:S05]  /*d970*/  WARPSYNC.COLLECTIVE R86, `(.L_x_336) ;  /* 0x0000000056087348 */ /* 0x000fea0003c00000 */
[----:B------:R0:W1:Y:S02]  /*d980*/  SHFL.DOWN P6, R156, R163, R160, R155 ;  /* 0x080000a0a39c7389 */ /* 0x00006400000c009b */
[----:B01----:R-:W-:Y:S01]  /*d990*/  ENDCOLLECTIVE ;  /* 0x000000000000791b */ /* 0x003fe20003800000 */
.L_x_336:
[----:B------:R-:W-:Y:S02]  /*d9a0*/  MOV R163, R162 ;  /* 0x000000a200a37202 */ /* 0x000fe40000000f00 */
[----:B------:R-:W-:-:S07]  /*d9b0*/  MOV R161, R156 ;  /* 0x0000009c00a17202 */ /* 0x000fce0000000f00 */
[----:B------:R-:W-:Y:S05]  /*d9c0*/  WARPSYNC.COLLECTIVE R86, `(.L_x_337) ;  /* 0x0000000056087348 */ /* 0x000fea0003c00000 */
[----:B------:R0:W1:Y:S02]  /*d9d0*/  SHFL.DOWN P6, R156, R163, R160, R155 ;  /* 0x080000a0a39c7389 */ /* 0x00006400000c009b */
[----:B01----:R-:W-:Y:S01]  /*d9e0*/  ENDCOLLECTIVE ;  /* 0x000000000000791b */ /* 0x003fe20003800000 */
.L_x_337:
[----:B------:R-:W-:Y:S01]  /*d9f0*/  IMAD.MOV.U32 R155, RZ, RZ, RZ ;  /* 0x000000ffff9b7224 */ /* 0x000fe200078e00ff */
[----:B------:R-:W-:Y:S01]  /*da00*/  MOV R162, R156 ;  /* 0x0000009c00a27202 */ /* 0x000fe20000000f00 */
[----:B------:R-:W-:-:S11]  /*da10*/  HFMA2.MMA R156, -RZ, RZ, 0, 1.847743988037109375e-06 ;  /* 0x0000001fff9c7435 */ /* 0x000fd600000001ff */
[----:B------:R-:W-:Y:S05]  /*da20*/  WARPSYNC.COLLECTIVE R86, `(.L_x_338) ;  /* 0x0000000056087348 */ /* 0x000fea0003c00000 */
[----:B------:R0:W1:Y:S02]  /*da30*/  SHFL.IDX P2, R160, R87, R155, R156 ;  /* 0x0000009b57a07389 */ /* 0x000064000004009c */
[----:B01----:R-:W-:Y:S01]  /*da40*/  ENDCOLLECTIVE ;  /* 0x000000000000791b */ /* 0x003fe20003800000 */
.L_x_338:
[----:B------:R-:W-:Y:S02]  /*da50*/  MOV R87, R41 ;  /* 0x0000002900577202 */ /* 0x000fe40000000f00 */
[----:B------:R-:W-:-:S07]  /*da60*/  MOV R163, R160 ;  /* 0x000000a000a37202 */ /* 0x000fce0000000f00 */
[----:B------:R-:W-:Y:S05]  /*da70*/  WARPSYNC.COLLECTIVE R86, `(.L_x_339) ;  /* 0x0000000056087348 */ /* 0x000fea0003c00000 */
[----:B------:R0:W1:Y:S02]  /*da80*/  SHFL.IDX P2, R160, R87, R155, R156 ;  /* 0x0000009b57a07389 */ /* 0x000064000004009c */
[----:B01----:R-:W-:Y:S01]  /*da90*/  ENDCOLLECTIVE ;  /* 0x000000000000791b */ /* 0x003fe20003800000 */
.L_x_339:
[----:B------:R-:W-:Y:S01]  /*daa0*/  MOV R87, R160 ;  /* 0x000000a000577202 */ /* 0x000fe20000000f00 */
[----:B------:R-:W-:Y:S06]  /*dab0*/  BRA `(.L_x_340) ;  /* 0xffffffb000107947 */ /* 0x000fec000383ffff */
.L_x_341:
        /* <DEDUP_REMOVED lines=12> */
.L_x_10915:


//--------------------- .text._Z25selective_scan_bwd_kernelI32Selective_Scan_bwd_kernel_traitsILi128ELi16ELb0ELb0ELb1ELb0ELb0EN3c108BFloat16EfEEv12SSMParamsBwd --------------------------
	.section	.text._Z25selective_scan_bwd_kernelI32Selective_Scan_bwd_kernel_traitsILi128ELi16ELb0ELb0ELb1ELb0ELb0EN3c108BFloat16EfEEv12SSMParamsBwd,"ax",@progbits
	.align	128
        .global         _Z25selective_scan_bwd_kernelI32Selective_Scan_bwd_kernel_traitsILi128ELi16ELb0ELb0ELb1ELb0ELb0EN3c108BFloat16EfEEv12SSMParamsBwd
        .type           _Z25selective_scan_bwd_kernelI32Selective_Scan_bwd_kernel_traitsILi128ELi16ELb0ELb0ELb1ELb0ELb0EN3c108BFloat16EfEEv12SSMParamsBwd,@function
        .size           _Z25selective_scan_bwd_kernelI32Selective_Scan_bwd_kernel_traitsILi128ELi16ELb0ELb0ELb1ELb0ELb0EN3c108BFloat16EfEEv12SSMParamsBwd,(.L_x_10916 - _Z25selective_scan_bwd_kernelI32Selective_Scan_bwd_kernel_traitsILi128ELi16ELb0ELb0ELb1ELb0ELb0EN3c108BFloat16EfEEv12SSMParamsBwd)
        .other          _Z25selective_scan_bwd_kernelI32Selective_Scan_bwd_kernel_traitsILi128ELi16ELb0ELb0ELb1ELb0ELb0EN3c108BFloat16EfEEv12SSMParamsBwd,@"STO_CUDA_ENTRY STV_DEFAULT"
_Z25selective_scan_bwd_kernelI32Selective_Scan_bwd_kernel_traitsILi128ELi16ELb0ELb0ELb1ELb0ELb0EN3c108BFloat16EfEEv12SSMParamsBwd:
.text._Z25selective_scan_bwd_kernelI32Selective_Scan_bwd_kernel_traitsILi128ELi16ELb0ELb0ELb1ELb0ELb0EN3c108BFloat16EfEEv12SSMParamsBwd:
        /* <DEDUP_REMOVED lines=10> */
[----:B------:R-:W-:Y:S02]  /*00a0*/  ULDC UR30, c[0x0][0x228] ;  /* 0x00008a00001e7ab9 */ /* 0x000fe40000000800 */
[----:B------:R-:W-:Y:S01]  /*00b0*/  PLOP3.LUT P0, PT, PT, PT, UP0, 0x80, 0x0 ;  /* 0x000000000000781c */ /* 0x000fe20003f0f008 */
[----:B------:R-:W0:Y:S01]  /*00c0*/  S2UR UR53, SR_CTAID.X ;  /* 0x00000000003579c3 */ /* 0x000e220000002500 */
[----:B------:R-:W-:Y:S01]  /*00d0*/  PLOP3.LUT P1, PT, PT, PT, UP1, 0x80, 0x0 ;  /* 0x000000000000781c */ /* 0x000fe20003f2f018 */
[----:B------:R-:W-:Y:S01]  /*00e0*/  ULDC.64 UR22, c[0x0][0x280] ;  /* 0x0000a00000167ab9 */ /* 0x000fe20000000a00 */
[----:B------:R-:W-:Y:S01]  /*00f0*/  ULDC.64 UR26, c[0x0][0x3d8] ;  /* 0x0000f600001a7ab9 */ /* 0x000fe20000000a00 */
[----:B------:R-:W-:Y:S01]  /*0100*/  ULDC.64 UR18, c[0x0][0x260] ;  /* 0x0000980000127ab9 */ /* 0x000fe20000000a00 */
[----:B------:R-:W-:Y:S01]  /*0110*/  UMOV UR24, URZ ;  /* 0x0000003f00187c82 */ /* 0x000fe20008000000 */
[----:B------:R-:W-:Y:S01]  /*0120*/  ULDC.64 UR34, c[0x0][0x3f8] ;  /* 0x0000fe0000227ab9 */ /* 0x000fe20000000a00 */
[----:B-1----:R-:W-:-:S02]  /*0130*/  USHF.R.S32.HI UR11, URZ, 0x1f, UR10 ;  /* 0x0000001f3f0b7899 */ /* 0x002fc4000801140a */
[----:B------:R-:W-:Y:S02]  /*0140*/  @UP0 ULEA UR4, UP2, UR10, UR4, 0x2 ;  /* 0x000000040a040291 */ /* 0x000fe4000f84103f */
[----:B------:R-:W-:Y:S02]  /*0150*/  @UP1 ULEA UR6, UP3, UR10, UR6, 0x2 ;  /* 0x000000060a061291 */ /* 0x000fe4000f86103f */
[----:B------:R-:W-:Y:S02]  /*0160*/  @UP0 ULEA.HI.X UR5, UR10, UR5, UR11, 0x2, UP2 ;  /* 0x000000050a050291 */ /* 0x000fe400090f140b */
[----:B------:R-:W-:Y:S01]  /*0170*/  IMAD.U32 R2, RZ, RZ, UR4 ;  /* 0x00000004ff027e24 */ /* 0x000fe2000f8e00ff */
[----:B------:R-:W-:Y:S01]  /*0180*/  @UP1 ULEA.HI.X UR7, UR10, UR7, UR11, 0x2, UP3 ;  /* 0x000000070a071291 */ /* 0x000fe200098f140b */
[----:B------:R-:W-:Y:S02]  /*0190*/  IMAD.U32 R4, RZ, RZ, UR6 ;  /* 0x00000006ff047e24 */ /* 0x000fe4000f8e00ff */
[----:B------:R-:W-:Y:S01]  /*01a0*/  MOV R3, UR5 ;  /* 0x0000000500037c02 */ /* 0x000fe20008000f00 */
[----:B------:R-:W-:Y:S01]  /*01b0*/  IMAD.U32 R0, RZ, RZ, UR30 ;  /* 0x0000001eff007e24 */ /* 0x000fe2000f8e00ff */
[----:B------:R-:W-:Y:S01]  /*01c0*/  ULDC.64 UR4, c[0x0][0x310] ;  /* 0x0000c40000047ab9 */ /* 0x000fe20000000a00 */
[----:B------:R-:W-:-:S03]  /*01d0*/  MOV R5, UR7 ;  /* 0x0000000700057c02 */ /* 0x000fc60008000f00 */
[----:B------:R1:W2:Y:S01]  /*01e0*/  @P0 LDG.E R3, desc[UR20][R2.64] ;  /* 0x0000001402030981 */ /* 0x0002a2000c1e1900 */
[----:B------:R-:W-:Y:S01]  /*01f0*/  IABS R0, R0 ;  /* 0x0000000000007213 */ /* 0x000fe20000000000 */
[----:B------:R-:W-:Y:S02]  /*0200*/  UISETP.NE.U32.AND UP0, UPT, UR4, URZ, UPT ;  /* 0x0000003f0400728c */ /* 0x000fe4000bf05070 */
[----:B------:R-:W3:Y:S01]  /*0210*/  @P1 LDG.E R4, desc[UR20][R4.64] ;  /* 0x0000001404041981 */ /* 0x000ee2000c1e1900 */
[----:B------:R-:W-:Y:S01]  /*0220*/  R2UR UR32, R0 ;  /* 0x00000000002072ca */ /* 0x000fe200000e0000 */
[----:B0-----:R-:W-:Y:S02]  /*0230*/  USHF.R.S32.HI UR4, URZ, 0x1f, UR53 ;  /* 0x0000001f3f047899 */ /* 0x001fe40008011435 */
[----:B------:R-:W-:Y:S01]  /*0240*/  UISETP.NE.AND.EX UP0, UPT, UR5, URZ, UPT, UP0 ;  /* 0x0000003f0500728c */ /* 0x000fe2000bf05300 */
[----:B------:R0:W-:Y:S01]  /*0250*/  STL [R1+0xd8], RZ ;  /* 0x0000d8ff01007387 */ /* 0x0001e20000100800 */
[----:B------:R-:W-:-:S02]  /*0260*/  UIMAD UR5, UR4, UR22, URZ ;  /* 0x00000016040572a4 */ /* 0x000fc4000f8e023f */
[----:B------:R-:W-:Y:S01]  /*0270*/  UISETP.NE.U32.AND UP1, UPT, UR26, URZ, UPT ;  /* 0x0000003f1a00728c */ /* 0x000fe2000bf25070 */
[----:B------:R0:W-:Y:S01]  /*0280*/  STL [R1+0xd4], RZ ;  /* 0x0000d4ff01007387 */ /* 0x0001e20000100800 */
[----:B------:R-:W-:Y:S02]  /*0290*/  UIMAD UR23, UR53, UR23, UR5 ;  /* 0x00000017351772a4 */ /* 0x000fe4000f8e0205 */
[----:B------:R-:W-:Y:S02]  /*02a0*/  UISETP.NE.AND.EX UP1, UPT, UR27, URZ, UPT, UP1 ;  /* 0x0000003f1b00728c */ /* 0x000fe4000bf25310 */
[----:B------:R-:W4:Y:S01]  /*02b0*/  I2F.RP R0, UR32 ;  /* 0x0000002000007d06 */ /* 0x000f220008209400 */
[----:B------:R-:W-:Y:S01]  /*02c0*/  ULDC.64 UR6, c[0x0][0x290] ;  /* 0x0000a40000067ab9 */ /* 0x000fe20000000a00 */
[----:B------:R-:W-:Y:S02]  /*02d0*/  UIMAD.WIDE.U32 UR16, UR53, UR22, URZ ;  /* 0x00000016351072a5 */ /* 0x000fe4000f8e003f */
[----:B------:R-:W-:-:S02]  /*02e0*/  UIMAD UR13, UR4, UR6, URZ ;  /* 0x00000006040d72a4 */ /* 0x000fc4000f8e023f */
[----:B------:R-:W-:Y:S02]  /*02f0*/  UIMAD.WIDE.U32 UR14, UR53, UR6, URZ ;  /* 0x00000006350e72a5 */ /* 0x000fe4000f8e003f */
[----:B------:R-:W-:Y:S02]  /*0300*/  UIMAD UR13, UR53, UR7, UR13 ;  /* 0x00000007350d72a4 */ /* 0x000fe4000f8e020d */
[----:B------:R-:W-:Y:S01]  /*0310*/  @UP1 ULEA UR24, UP3, UR10, UR26, 0x2 ;  /* 0x0000001a0a181291 */ /* 0x000fe2000f86103f */
[----:B------:R-:W-:Y:S01]  /*0320*/  ULDC.64 UR6, c[0x0][0x328] ;  /* 0x0000ca0000067ab9 */ /* 0x000fe20000000a00 */
[----:B------:R-:W-:Y:S01]  /*0330*/  UIMAD UR12, UR4, UR18, URZ ;  /* 0x00000012040c72a4 */ /* 0x000fe2000f8e023f */
[----:B----4-:R-:W1:Y:S01]  /*0340*/  MUFU.RCP R0, R0 ;  /* 0x0000000000007308 */ /* 0x010e620000001000 */
[----:B------:R-:W-:Y:S02]  /*0350*/  UIMAD UR22, UR4, UR6, URZ ;  /* 0x00000006041672a4 */ /* 0x000fe4000f8e023f */
[----:B------:R-:W-:Y:S01]  /*0360*/  UISETP.NE.U32.AND UP2, UPT, UR34, URZ, UPT ;  /* 0x0000003f2200728c */ /* 0x000fe2000bf45070 */
[----:B------:R-:W-:Y:S01]  /*0370*/  UMOV UR4, URZ ;  /* 0x0000003f00047c82 */ /* 0x000fe20008000000 */
[----:B------:R-:W-:Y:S01]  /*0380*/  UMOV UR25, URZ ;  /* 0x0000003f00197c82 */ /* 0x000fe20008000000 */
[----:B------:R-:W-:-:S02]  /*0390*/  @UP1 ULEA.HI.X UR25, UR10, UR27, UR11, 0x2, UP3 ;  /* 0x0000001b0a191291 */ /* 0x000fc400098f140b */
[----:B------:R-:W-:Y:S02]  /*03a0*/  UISETP.NE.AND.EX UP1, UPT, UR35, URZ, UPT, UP2 ;  /* 0x0000003f2300728c */ /* 0x000fe4000bf25320 */
[----:B------:R-:W-:Y:S02]  /*03b0*/  UIMAD.WIDE.U32 UR8, UR53, UR6, URZ ;  /* 0x00000006350872a5 */ /* 0x000fe4000f8e003f */
[----:B------:R-:W-:Y:S02]  /*03c0*/  UIMAD UR22, UR53, UR7, UR22 ;  /* 0x00000007351672a4 */ /* 0x000fe4000f8e0216 */
[----:B------:R-:W-:Y:S01]  /*03d0*/  UIMAD.WIDE.U32 UR6, UR53, UR18, URZ ;  /* 0x00000012350672a5 */ /* 0x000fe2000f8e003f */
[----:B-1----:R-:W-:Y:S01]  /*03e0*/  IADD3 R2, R0, 0xffffffe, RZ ;  /* 0x0ffffffe00027810 */ /* 0x002fe20007ffe0ff */
[----:B------:R-:W-:Y:S01]  /*03f0*/  UIMAD UR12, UR53, UR19, UR12 ;  /* 0x00000013350c72a4 */ /* 0x000fe2000f8e020c */
[----:B------:R-:W-:Y:S01]  /*0400*/  IABS R0, UR10 ;  /* 0x0000000a00007c13 */ /* 0x000fe20008000000 */
[----:B------:R-:W-:Y:S01]  /*0410*/  UMOV UR26, URZ ;  /* 0x0000003f001a7c82 */ /* 0x000fe20008000000 */
[----:B------:R-:W-:Y:S01]  /*0420*/  ULDC.64 UR18, c[0x0][0x288] ;  /* 0x0000a20000127ab9 */ /* 0x000fe20000000a00 */
[----:B------:R-:W-:Y:S01]  /*0430*/  @UP1 ULEA UR26, UP2, UR10, UR34, 0x2 ;  /* 0x000000220a1a1291 */ /* 0x000fe2000f84103f */
[----:B------:R-:W1:Y:S01]  /*0440*/  F2I.FTZ.U32.TRUNC.NTZ R2, R2 ;  /* 0x0000000200027305 */ /* 0x000e62000021f000 */
[----:B------:R-:W-:Y:S01]  /*0450*/  R2UR UR33, R0 ;  /* 0x00000000002172ca */ /* 0x000fe200000e0000 */
[----:B------:R-:W-:Y:S01]  /*0460*/  UIMAD UR31, UR11, UR18, URZ ;  /* 0x000000120b1f72a4 */ /* 0x000fe2000f8e023f */
[----:B------:R-:W-:Y:S01]  /*0470*/  UMOV UR27, URZ ;  /* 0x0000003f001b7c82 */ /* 0x000fe20008000000 */
[----:B------:R-:W-:-:S02]  /*0480*/  @UP1 ULEA.HI.X UR27, UR10, UR35, UR11, 0x2, UP2 ;  /* 0x000000230a1b1291 */ /* 0x000fc400090f140b */
[----:B------:R-:W-:Y:S02]  /*0490*/  UIMAD UR31, UR10, UR19, UR31 ;  /* 0x000000130a1f72a4 */ /* 0x000fe4000f8e021f */
[----:B------:R-:W-:Y:S02]  /*04a0*/  UIADD3 UR15, UR15, UR13, URZ ;  /* 0x0000000d0f0f7290 */ /* 0x000fe4000fffe03f */
[----:B------:R-:W-:Y:S02]  /*04b0*/  ULOP3.LUT UR13, UR10, UR30, URZ, 0x3c, !UPT ;  /* 0x0000001e0a0d7292 */ /* 0x000fe4000f8e3c3f */
[----:B------:R-:W-:Y:S01]  /*04c0*/  UIADD3 UR9, UR9, UR22, URZ ;  /* 0x0000001609097290 */ /* 0x000fe2000fffe03f */
[----:B-1----:R-:W-:Y:S01]  /*04d0*/  R2UR UR5, R2 ;  /* 0x00000000020572ca */ /* 0x002fe200000e0000 */
[----:B------:R-:W-:Y:S02]  /*04e0*/  UISETP.GE.AND UP2, UPT, UR13, URZ, UPT ;  /* 0x0000003f0d00728c */ /* 0x000fe4000bf46270 */
[----:B------:R-:W-:-:S02]  /*04f0*/  UISETP.NE.AND UP1, UPT, UR30, URZ, UPT ;  /* 0x0000003f1e00728c */ /* 0x000fc4000bf25270 */
[----:B------:R-:W-:-:S03]  /*0500*/  UIADD3 UR7, UR7, UR12, URZ ;  /* 0x0000000c07077290 */ /* 0x000fc6000fffe03f */
[----:B------:R-:W-:Y:S02]  /*0510*/  @UP0 ULDC UR12, c[0x0][0x214] ;  /* 0x00008500000c0ab9 */ /* 0x000fe40000000800 */
[----:B------:R-:W-:-:S03]  /*0520*/  @UP0 UIMAD UR12, UR53, UR12, UR10 ;  /* 0x0000000c350c02a4 */ /* 0x000fc6000f8e020a */
[----:B------:R-:W-:-:S04]  /*0530*/  UIADD3 UR28, URZ, -UR5, URZ ;  /* 0x800000053f1c7290 */ /* 0x000fc8000fffe03f */
[----:B------:R-:W-:-:S04]  /*0540*/  UIMAD UR28, UR28, UR32, URZ ;  /* 0x000000201c1c72a4 */ /* 0x000fc8000f8e023f */
[----:B------:R-:W-:Y:S02]  /*0550*/  UIMAD.WIDE.U32 UR28, UR5, UR28, UR4 ;  /* 0x0000001c051c72a5 */ /* 0x000fe4000f8e0004 */
[----:B------:R-:W-:Y:S02]  /*0560*/  UIADD3 UR5, UR17, UR23, URZ ;  /* 0x0000001711057290 */ /* 0x000fe4000fffe03f */
[----:B------:R-:W-:Y:S01]  /*0570*/  UIMAD.WIDE.U32 UR28, UR29, UR33, URZ ;  /* 0x000000211d1c72a5 */ /* 0x000fe2000f8e003f */
[----:B------:R-:W-:Y:S01]  /*0580*/  UMOV UR4, UR16 ;  /* 0x0000001000047c82 */ /* 0x000fe20008000000 */
[----:B------:R-:W-:Y:S01]  /*0590*/  ULDC.64 UR16, c[0x0][0x330] ;  /* 0x0000cc0000107ab9 */ /* 0x000fe20000000a00 */
[----:B------:R-:W-:Y:S02]  /*05a0*/  UIMAD.WIDE.U32 UR4, UR10, UR18, UR4 ;  /* 0x000000120a0472a5 */ /* 0x000fe4000f8e0004 */
[----:B------:R-:W-:Y:S02]  /*05b0*/  UIMAD.WIDE.U32 UR8, UR10, UR16, UR8 ;  /* 0x000000100a0872a5 */ /* 0x000fe4000f8e0008 */
[----:B------:R-:W-:Y:S01]  /*05c0*/  UMOV UR23, UR29 ;  /* 0x0000001d00177c82 */ /* 0x000fe20008000000 */
[----:B------:R-:W-:Y:S01]  /*05d0*/  ULDC.64 UR18, c[0x0][0x298] ;  /* 0x0000a60000127ab9 */ /* 0x000fe20000000a00 */
[----:B------:R-:W-:-:S02]  /*05e0*/  UIADD3 UR34, -UR23, URZ, URZ ;  /* 0x0000003f17227290 */ /* 0x000fc4000fffe13f */
[----:B------:R-:W-:Y:S02]  /*05f0*/  UIMAD UR28, UR11, UR18, URZ ;  /* 0x000000120b1c72a4 */ /* 0x000fe4000f8e023f */
[----:B------:R-:W-:Y:S02]  /*0600*/  UIMAD UR29, UR11, UR16, URZ ;  /* 0x000000100b1d72a4 */ /* 0x000fe4000f8e023f */
[----:B------:R-:W-:Y:S02]  /*0610*/  UIMAD UR11, UR32, UR34, UR33 ;  /* 0x00000022200b72a4 */ /* 0x000fe4000f8e0221 */
[----:B------:R-:W-:Y:S02]  /*0620*/  UIMAD UR29, UR10, UR17, UR29 ;  /* 0x000000110a1d72a4 */ /* 0x000fe4000f8e021d */
[----:B------:R-:W-:Y:S01]  /*0630*/  UISETP.GT.U32.AND UP4, UPT, UR32, UR11, UPT ;  /* 0x0000000b2000728c */ /* 0x000fe2000bf84070 */
[----:B------:R-:W-:Y:S01]  /*0640*/  ULDC UR17, c[0x0][0x224] ;  /* 0x0000890000117ab9 */ /* 0x000fe20000000800 */
[----:B------:R-:W-:-:S02]  /*0650*/  UIMAD UR28, UR10, UR19, UR28 ;  /* 0x000000130a1c72a4 */ /* 0x000fc4000f8e021c */
[----:B------:R-:W-:Y:S02]  /*0660*/  USHF.L.U32 UR54, UR17, 0xb, URZ ;  /* 0x0000000b11367899 */ /* 0x000fe4000800063f */
[----:B------:R-:W-:Y:S02]  /*0670*/  UIMAD.WIDE.U32 UR14, UR10, UR18, UR14 ;  /* 0x000000120a0e72a5 */ /* 0x000fe4000f8e000e */
[----:B------:R-:W-:-:S03]  /*0680*/  UIADD3 UR19, UR54, -0x800, URZ ;  /* 0xfffff80036137890 */ /* 0x000fc6000fffe03f */
[----:B------:R-:W-:Y:S02]  /*0690*/  @!UP4 UIADD3 UR11, UR11, -UR32, URZ ;  /* 0x800000200b0bc290 */ /* 0x000fe4000fffe03f */
[----:B------:R-:W-:Y:S02]  /*06a0*/  USHF.R.S32.HI UR18, URZ, 0x1f, UR19 ;  /* 0x0000001f3f127899 */ /* 0x000fe40008011413 */
[----:B------:R-:W-:Y:S02]  /*06b0*/  UISETP.GE.U32.AND UP3, UPT, UR11, UR32, UPT ;  /* 0x000000200b00728c */ /* 0x000fe4000bf66070 */
[----:B------:R-:W-:Y:S02]  /*06c0*/  UIADD3 UR4, UP5, UR19, UR4, URZ ;  /* 0x0000000413047290 */ /* 0x000fe4000ffbe03f */
[----:B------:R-:W-:Y:S01]  /*06d0*/  @!UP4 UIADD3 UR23, UR23, 0x1, URZ ;  /* 0x000000011717c890 */ /* 0x000fe2000fffe03f */
[----:B------:R-:W-:Y:S01]  /*06e0*/  ULDC.64 UR34, c[0x0][0x2f0] ;  /* 0x0000bc0000227ab9 */ /* 0x000fe20000000a00 */
[----:B------:R-:W-:-:S02]  /*06f0*/  UIADD3.X UR5, UR18, UR5, UR31, UP5, !UPT ;  /* 0x0000000512057290 */ /* 0x000fc4000affe41f */
[----:B------:R-:W-:-:S03]  /*0700*/  ULEA UR13, UP4, UR4, UR34, 0x1 ;  /* 0x00000022040d7291 */ /* 0x000fc6000f88083f */
[----:B------:R-:W-:Y:S02]  /*0710*/  @UP3 UIADD3 UR23, UR23, 0x1, URZ ;  /* 0x0000000117173890 */ /* 0x000fe4000fffe03f */
[----:B------:R-:W-:Y:S02]  /*0720*/  UIADD3 UR16, UP3, UR19, UR14, URZ ;  /* 0x0000000e13107290 */ /* 0x000fe4000ff7e03f */
[----:B------:R-:W-:Y:S01]  /*0730*/  ULEA.HI.X UR14, UR4, UR35, UR5, 0x1, UP4 ;  /* 0x00000023040e7291 */ /* 0x000fe2000a0f0c05 */
[----:B------:R-:W-:Y:S01]  /*0740*/  ULDC.64 UR32, c[0x0][0x2f8] ;  /* 0x0000be0000207ab9 */ /* 0x000fe20000000a00 */
[----:B------:R-:W-:Y:S02]  /*0750*/  UIADD3.X UR4, UR18, UR15, UR28, UP3, !UPT ;  /* 0x0000000f12047290 */ /* 0x000fe40009ffe41c */
[----:B------:R-:W-:Y:S01]  /*0760*/  ULEA UR15, UP3, UR16, UR32, 0x1 ;  /* 0x00000020100f7291 */ /* 0x000fe2000f86083f */
[----:B------:R-:W-:Y:S01]  /*0770*/  UMOV UR11, UR23 ;  /* 0x00000017000b7c82 */ /* 0x000fe20008000000 */
[----:B------:R-:W-:Y:S01]  /*0780*/  ULDC.64 UR22, c[0x0][0x3b8] ;  /* 0x0000ee0000167ab9 */ /* 0x000fe20000000a00 */
[----:B------:R-:W-:-:S02]  /*0790*/  @!UP2 UIADD3 UR11, -UR11, URZ, URZ ;  /* 0x0000003f0b0ba290 */ /* 0x000fc4000fffe13f */
[----:B------:R-:W-:Y:S02]  /*07a0*/  ULEA.HI.X UR16, UR16, UR33, UR4, 0x1, UP3 ;  /* 0x0000002110107291 */ /* 0x000fe400098f0c04 */
[----:B------:R-:W-:Y:S02]  /*07b0*/  UIADD3 UR4, UP2, UR19, UR8, URZ ;  /* 0x0000000813047290 */ /* 0x000fe4000ff5e03f */
[----:B------:R-:W-:Y:S02]  /*07c0*/  @!UP1 ULOP3.LUT UR11, URZ, UR30, URZ, 0x33, !UPT ;  /* 0x0000001e3f0b9292 */ /* 0x000fe4000f8e333f */
[----:B------:R-:W-:Y:S02]  /*07d0*/  UIADD3.X UR9, UR18, UR9, UR29, UP2, !UPT ;  /* 0x0000000912097290 */ /* 0x000fe400097fe41d */
[----:B------:R-:W-:Y:S02]  /*07e0*/  ULEA UR8, UP1, UR4, UR22, 0x1 ;  /* 0x0000001604087291 */ /* 0x000fe4000f82083f */
[----:B------:R-:W-:Y:S01]  /*07f0*/  USHF.R.S32.HI UR5, URZ, 0x1f, UR11 ;  /* 0x0000001f3f057899 */ /* 0x000fe2000801140b */
[----:B------:R-:W-:Y:S01]  /*0800*/  ULDC.64 UR28, c[0x0][0x278] ;  /* 0x00009e00001c7ab9 */ /* 0x000fe20000000a00 */
[----:B------:R-:W-:-:S02]  /*0810*/  ULEA.HI.X UR9, UR4, UR23, UR9, 0x1, UP1 ;  /* 0x0000001704097291 */ /* 0x000fc400088f0c09 */
[----:B------:R-:W-:Y:S02]  /*0820*/  UIMAD UR5, UR5, UR28, URZ ;  /* 0x0000001c050572a4 */ /* 0x000fe4000f8e023f */
[----:B------:R-:W-:Y:S02]  /*0830*/  UISETP.GE.AND UP1, UPT, UR17, 0x1, UPT ;  /* 0x000000011100788c */ /* 0x000fe4000bf26270 */
[----:B------:R-:W-:Y:S02]  /*0840*/  UIMAD.WIDE.U32 UR22, UR11, UR28, UR6 ;  /* 0x0000001c0b1672a5 */ /* 0x000fe4000f8e0006 */
[----:B------:R-:W-:Y:S02]  /*0850*/  @UP0 UIMAD UR12, UR12, UR17, URZ ;  /* 0x000000110c0c02a4 */ /* 0x000fe4000f8e023f */
[----:B------:R-:W-:Y:S01]  /*0860*/  UIMAD UR29, UR11, UR29, UR5 ;  /* 0x0000001d0b1d72a4 */ /* 0x000fe2000f8e0205 */
[----:B------:R-:W-:Y:S01]  /*0870*/  UMOV UR4, URZ ;  /* 0x0000003f00047c82 */ /* 0x000fe20008000000 */
[----:B------:R-:W-:Y:S01]  /*0880*/  @UP0 ULDC UR30, c[0x0][0x21c] ;  /* 0x00008700001e0ab9 */ /* 0x000fe20000000800 */
[----:B------:R-:W-:-:S02]  /*0890*/  UIADD3 UR28, UP2, UR19, UR22, URZ ;  /* 0x00000016131c7290 */ /* 0x000fc4000ff5e03f */
[----:B------:R-:W-:Y:S02]  /*08a0*/  @UP0 UIMAD UR12, UR12, UR30, URZ ;  /* 0x0000001e0c0c02a4 */ /* 0x000fe4000f8e023f */
[----:B------:R-:W-:Y:S01]  /*08b0*/  UIADD3 UR29, UR23, UR29, URZ ;  /* 0x0000001d171d7290 */ /* 0x000fe2000fffe03f */
[----:B------:R-:W-:Y:S02]  /*08c0*/  ULDC.64 UR6, c[0x0][0x2e0] ;  /* 0x0000b80000067ab9 */ /* 0x000fe40000000a00 */
[----:B------:R-:W-:Y:S01]  /*08d0*/  @UP0 ULDC.64 UR22, c[0x0][0x310] ;  /* 0x0000c40000160ab9 */ /* 0x000fe20000000a00 */
[----:B------:R-:W-:Y:S02]  /*08e0*/  ULEA UR19, UP3, UR28, UR6, 0x1 ;  /* 0x000000061c137291 */ /* 0x000fe4000f86083f */
[----:B------:R-:W-:Y:S02]  /*08f0*/  @UP0 UIMAD.WIDE UR22, UR12, 0x8, UR22 ;  /* 0x000000080c1608a5 */ /* 0x000fe4000f8e0216 */
[----:B------:R-:W-:Y:S01]  /*0900*/  UIADD3.X UR18, UR18, UR29, URZ, UP2, !UPT ;  /* 0x0000001d12127290 */ /* 0x000fe200097fe43f */
[----:B------:R-:W-:-:S03]  /*0910*/  UMOV UR5, URZ ;  /* 0x0000003f00057c82 */ /* 0x000fc60008000000 */
[----:B------:R-:W-:Y:S01]  /*0920*/  ULEA.HI.X UR28, UR28, UR7, UR18, 0x1, UP3 ;  /* 0x000000071c1c7291 */ /* 0x000fe200098f0c12 */
        /* <DEDUP_REMOVED lines=15> */
[----:B------:R-:W-:Y:S01]  /*0a20*/  UMOV UR18, UR19 ;  /* 0x0000001300127c82 */ /* 0x000fe20008000000 */
[----:B------:R-:W-:Y:S01]  /*0a30*/  UMOV UR16, UR8 ;  /* 0x0000000800107c82 */ /* 0x000fe20008000000 */
[----:B------:R-:W-:Y:S01]  /*0a40*/  UMOV UR17, UR9 ;  /* 0x0000000900117c82 */ /* 0x000fe20008000000 */
[----:B------:R-:W-:Y:S01]  /*0a50*/  UMOV UR19, UR28 ;  /* 0x0000001c00137c82 */ /* 0x000fe20008000000 */
        /* <DEDUP_REMOVED lines=8> */
.L_x_393:
[----:B------:R-:W-:Y:S01]  /*0ae0*/  ULDC UR48, c[0x0][0x224] ;  /* 0x0000890000307ab9 */ /* 0x000fe20000000800 */
[----:B------:R-:W-:Y:S01]  /*0af0*/  IMAD.SHL.U32 R84, R62, 0x10, RZ ;  /* 0x000000103e547824 */ /* 0x000fe200078e00ff */
[----:B------:R-:W-:Y:S01]  /*0b00*/  UIADD3 UR48, -UR6, UR48, URZ ;  /* 0x0000003006307290 */ /* 0x000fe2000fffe13f */
[----:B------:R-:W-:Y:S01]  /*0b10*/  MOV R3, UR13 ;  /* 0x0000000d00037c02 */ /* 0x000fe20008000f00 */
[----:B------:R-:W-:Y:S01]  /*0b20*/  ULDC UR50, c[0x0][0x218] ;  /* 0x0000860000327ab9 */ /* 0x000fe20000000800 */
[----:B------:R-:W-:Y:S01]  /*0b30*/  IMAD.U32 R2, RZ, RZ, UR12 ;  /* 0x0000000cff027e24 */ /* 0x000fe2000f8e00ff */
[----:B------:R-:W-:Y:S01]  /*0b40*/  LOP3.LUT R5, R84, 0xfffffe00, RZ, 0xc0, !PT ;  /* 0xfffffe0054057812 */ /* 0x000fe200078ec0ff */
[----:B------:R-:W-:Y:S01]  /*0b50*/  ULEA UR49, UR48, 0xfffff800, 0xb ;  /* 0xfffff80030317891 */ /* 0x000fe2000f8e583f */
[----:B--2---:R-:W-:Y:S02]  /*0b60*/  PRMT R0, RZ, 0x7610, R0 ;  /* 0x00007610ff007816 */ /* 0x004fe40000000000 */
[----:B------:R-:W-:Y:S01]  /*0b70*/  PRMT R4, RZ, 0x7610, R4 ;  /* 0x00007610ff047816 */ /* 0x000fe20000000004 */
[----:B------:R-:W-:Y:S01]  /*0b80*/  UIADD3 UR49, -UR49, UR50, URZ ;  /* 0x0000003231317290 */ /* 0x000fe2000fffe13f */
[----:B------:R-:W-:-:S02]  /*0b90*/  LOP3.LUT R64, R5, 0x1f, R62, 0xf8, !PT ;  /* 0x0000001f05407812 */ /* 0x000fc400078ef83e */
[----:B------:R-:W-:Y:S02]  /*0ba0*/  PRMT R6, RZ, 0x7610, R6 ;  /* 0x00007610ff067816 */ /* 0x000fe40000000006 */
[----:B------:R-:W-:Y:S01]  /*0bb0*/  PRMT R7, RZ, 0x7610, R7 ;  /* 0x00007610ff077816 */ /* 0x000fe20000000007 */
[C---:B------:R-:W-:Y:S01]  /*0bc0*/  IMAD.WIDE R2, R64.reuse, 0x2, R2 ;  /* 0x0000000240027825 */ /* 0x040fe200078e0202 */
[----:B------:R-:W-:Y:S02]  /*0bd0*/  LOP3.LUT R60, R64, 0x20, RZ, 0xfc, !PT ;  /* 0x00000020403c7812 */ /* 0x000fe400078efcff */
        /* <DEDUP_REMOVED lines=12> */
[----:B------:R-:W-:Y:S01]  /*0ca0*/  BAR.SYNC.DEFER_BLOCKING 0x0 ;  /* 0x0000000000007b1d */ /* 0x000fe20000010000 */
[----:B------:R-:W-:Y:S02]  /*0cb0*/  ISETP.GE.AND P2, PT, R64, UR49, PT ;  /* 0x0000003140007c0c */ /* 0x000fe4000bf46270 */
[----:B------:R-:W-:Y:S02]  /*0cc0*/  ISETP.GE.AND P1, PT, R60, UR49, PT ;  /* 0x000000313c007c0c */ /* 0x000fe4000bf26270 */
[C---:B------:R-:W-:Y:S01]  /*0cd0*/  LOP3.LUT R59, R64.reuse, 0x40, RZ, 0xfc, !PT ;  /* 0x00000040403b7812 */ /* 0x040fe200078efcff */
[----:B------:R-:W-:Y:S01]  /*0ce0*/  ULDC UR7, c[0x0][0x21c] ;  /* 0x0000870000077ab9 */ /* 0x000fe20000000800 */
[----:B------:R-:W-:-:S02]  /*0cf0*/  LOP3.LUT R58, R64, 0x60, RZ, 0xfc, !PT ;  /* 0x00000060403a7812 */ /* 0x000fc400078efcff */
[C---:B------:R-:W-:Y:S02]  /*0d00*/  LOP3.LUT R57, R64.reuse, 0x80, RZ, 0xfc, !PT ;  /* 0x0000008040397812 */ /* 0x040fe400078efcff */
[C---:B------:R-:W-:Y:S02]  /*0d10*/  LOP3.LUT R56, R64.reuse, 0xa0, RZ, 0xfc, !PT ;  /* 0x000000a040387812 */ /* 0x040fe400078efcff */
[C---:B------:R-:W-:Y:S02]  /*0d20*/  LOP3.LUT R55, R64.reuse, 0xc0, RZ, 0xfc, !PT ;  /* 0x000000c040377812 */ /* 0x040fe400078efcff */
[----:B------:R-:W-:Y:S02]  /*0d30*/  ISETP.GE.AND P0, PT, R59, UR49, PT ;  /* 0x000000313b007c0c */ /* 0x000fe4000bf06270 */
[----:B------:R-:W-:Y:S02]  /*0d40*/  LOP3.LUT R54, R64, 0xe0, RZ, 0xfc, !PT ;  /* 0x000000e040367812 */ /* 0x000fe400078efcff */
[----:B------:R-:W-:-:S02]  /*0d50*/  ISETP.GE.AND P4, PT, R58, UR49, PT ;  /* 0x000000313a007c0c */ /* 0x000fc4000bf86270 */
[----:B------:R-:W-:Y:S02]  /*0d60*/  LOP3.LUT R53, R64, 0x100, RZ, 0xfc, !PT ;  /* 0x0000010040357812 */ /* 0x000fe400078efcff */
[----:B------:R-:W-:Y:S01]  /*0d70*/  ISETP.GE.AND P6, PT, R57, UR49, PT ;  /* 0x0000003139007c0c */ /* 0x000fe2000bfc6270 */
[----:B------:R-:W2:Y:S01]  /*0d80*/  @!P2 LDG.E.U16 R0, desc[UR20][R2.64] ;  /* 0x000000140200a981 */ /* 0x000ea2000c1e1500 */
[----:B------:R-:W-:Y:S02]  /*0d90*/  ISETP.GE.AND P5, PT, R56, UR49, PT ;  /* 0x0000003138007c0c */ /* 0x000fe4000bfa6270 */
[----:B------:R-:W-:Y:S01]  /*0da0*/  ISETP.GE.AND P3, PT, R55, UR49, PT ;  /* 0x0000003137007c0c */ /* 0x000fe2000bf66270 */
[----:B------:R-:W3:Y:S01]  /*0db0*/  @!P1 LDG.E.U16 R4, desc[UR20][R2.64+0x40] ;  /* 0x0000401402049981 */ /* 0x000ee2000c1e1500 */
[----:B------:R-:W-:Y:S02]  /*0dc0*/  ISETP.GE.AND P2, PT, R54, UR49, PT ;  /* 0x0000003136007c0c */ /* 0x000fe4000bf46270 */
[----:B------:R-:W-:Y:S01]  /*0dd0*/  ISETP.GE.AND P1, PT, R53, UR49, PT ;  /* 0x0000003135007c0c */ /* 0x000fe2000bf26270 */
[----:B------:R-:W4:Y:S01]  /*0de0*/  @!P0 LDG.E.U16 R6, desc[UR20][R2.64+0x80] ;  /* 0x0000801402068981 */ /* 0x000f22000c1e1500 */
[----:B------:R-:W-:-:S02]  /*0df0*/  LOP3.LUT R52, R64, 0x120, RZ, 0xfc, !PT ;  /* 0x0000012040347812 */ /* 0x000fc400078efcff */
[C---:B------:R-:W-:Y:S01]  /*0e00*/  LOP3.LUT R51, R64.reuse, 0x140, RZ, 0xfc, !PT ;  /* 0x0000014040337812 */ /* 0x040fe200078efcff */
[----:B------:R-:W5:Y:S01]  /*0e10*/  @!P4 LDG.E.U16 R7, desc[UR20][R2.64+0xc0] ;  /* 0x0000c0140207c981 */ /* 0x000f62000c1e1500 */
[C---:B------:R-:W-:Y:S02]  /*0e20*/  LOP3.LUT R50, R64.reuse, 0x160, RZ, 0xfc, !PT ;  /* 0x0000016040327812 */ /* 0x040fe400078efcff */
[C---:B------:R-:W-:Y:S01]  /*0e30*/  LOP3.LUT R49, R64.reuse, 0x180, RZ, 0xfc, !PT ;  /* 0x0000018040317812 */ /* 0x040fe200078efcff */
[----:B------:R-:W5:Y:S01]  /*0e40*/  @!P6 LDG.E.U16 R8, desc[UR20][R2.64+0x100] ;  /* 0x000100140208e981 */ /* 0x000f62000c1e1500 */
[----:B------:R-:W-:Y:S02]  /*0e50*/  LOP3.LUT R48, R64, 0x1a0, RZ, 0xfc, !PT ;  /* 0x000001a040307812 */ /* 0x000fe400078efcff */
[----:B------:R-:W-:Y:S01]  /*0e60*/  ISETP.GE.AND P0, PT, R52, UR49, PT ;  /* 0x0000003134007c0c */ /* 0x000fe2000bf06270 */
[----:B------:R-:W5:Y:S01]  /*0e70*/  @!P5 LDG.E.U16 R9, desc[UR20][R2.64+0x140] ;  /* 0x000140140209d981 */ /* 0x000f62000c1e1500 */
[----:B------:R-:W-:-:S02]  /*0e80*/  LOP3.LUT R47, R64, 0x1c0, RZ, 0xfc, !PT ;  /* 0x000001c0402f7812 */ /* 0x000fc400078efcff */
[----:B------:R-:W-:Y:S01]  /*0e90*/  ISETP.GE.AND P4, PT, R51, UR49, PT ;  /* 0x0000003133007c0c */ /* 0x000fe2000bf86270 */
[----:B------:R-:W5:Y:S01]  /*0ea0*/  @!P3 LDG.E.U16 R10, desc[UR20][R2.64+0x180] ;  /* 0x00018014020ab981 */ /* 0x000f62000c1e1500 */
[----:B------:R-:W-:Y:S02]  /*0eb0*/  LOP3.LUT R46, R64, 0x1e0, RZ, 0xfc, !PT ;  /* 0x000001e0402e7812 */ /* 0x000fe400078efcff */
[----:B------:R-:W-:Y:S01]  /*0ec0*/  ISETP.GE.AND P6, PT, R50, UR49, PT ;  /* 0x0000003132007c0c */ /* 0x000fe2000bfc6270 */
[----:B------:R-:W5:Y:S01]  /*0ed0*/  @!P2 LDG.E.U16 R11, desc[UR20][R2.64+0x1c0] ;  /* 0x0001c014020ba981 */ /* 0x000f62000c1e1500 */
        /* <DEDUP_REMOVED lines=10> */
[----:B------:R-:W5:Y:S04]  /*0f80*/  @!P2 LDG.E.U16 R18, desc[UR20][R2.64+0x380] ;  /* 0x000380140212a981 */ /* 0x000f68000c1e1500 */
[----:B------:R0:W5:Y:S01]  /*0f90*/  @!P1 LDG.E.U16 R19, desc[UR20][R2.64+0x3c0] ;  /* 0x0003c01402139981 */ /* 0x000162000c1e1500 */
[----:B------:R-:W1:Y:S02]  /*0fa0*/  S2R R67, SR_LANEID ;  /* 0x0000000000437919 */ /* 0x000e640000000000 */
[----:B-1----:R-:W-:-:S05]  /*0fb0*/  IADD3 R20, R5, R67, RZ ;  /* 0x0000004305147210 */ /* 0x002fca0007ffe0ff */
[C---:B------:R-:W-:Y:S01]  /*0fc0*/  VIADD R21, R20.reuse, 0x20 ;  /* 0x0000002014157836 */ /* 0x040fe20000000000 */
[CC--:B------:R-:W-:Y:S01]  /*0fd0*/  LEA.HI.SX32 R22, R20.reuse, R20.reuse, 0x1b ;  /* 0x0000001414167211 */ /* 0x0c0fe200078fdaff */
[C---:B------:R-:W-:Y:S01]  /*0fe0*/  VIADD R25, R20.reuse, 0x60 ;  /* 0x0000006014197836 */ /* 0x040fe20000000000 */
[C---:B------:R-:W-:Y:S01]  /*0ff0*/  IADD3 R23, R20.reuse, 0x40, RZ ;  /* 0x0000004014177810 */ /* 0x040fe20007ffe0ff */
[C---:B------:R-:W-:Y:S01]  /*1000*/  VIADD R29, R20.reuse, 0xa0 ;  /* 0x000000a0141d7836 */ /* 0x040fe20000000000 */
[C---:B------:R-:W-:Y:S01]  /*1010*/  IADD3 R27, R20.reuse, 0x80, RZ ;  /* 0x00000080141b7810 */ /* 0x040fe20007ffe0ff */
[----:B------:R-:W-:Y:S01]  /*1020*/  VIADD R33, R20, 0xe0 ;  /* 0x000000e014217836 */ /* 0x000fe20000000000 */
[----:B0-----:R-:W-:Y:S02]  /*1030*/  LEA.HI.SX32 R2, R21, R20, 0x1b ;  /* 0x0000001415027211 */ /* 0x001fe400078fdaff */
[----:B------:R-:W-:Y:S02]  /*1040*/  LEA R93, R22, R61, 0x1 ;  /* 0x0000003d165d7211 */ /* 0x000fe400078e08ff */
[----:B------:R-:W-:-:S02]  /*1050*/  IADD3 R31, R20, 0xc0, RZ ;  /* 0x000000c0141f7810 */ /* 0x000fc40007ffe0ff */
[-C--:B------:R-:W-:Y:S01]  /*1060*/  LEA.HI.SX32 R22, R23, R20.reuse, 0x1b ;  /* 0x0000001417167211 */ /* 0x080fe200078fdaff */
[----:B------:R-:W-:Y:S01]  /*1070*/  VIADD R3, R20, 0x120 ;  /* 0x0000012014037836 */ /* 0x000fe20000000000 */
[-C--:B------:R-:W-:Y:S02]  /*1080*/  LEA.HI.SX32 R24, R25, R20.reuse, 0x1b ;  /* 0x0000001419187211 */ /* 0x080fe400078fdaff */
[-C--:B------:R-:W-:Y:S01]  /*1090*/  LEA.HI.SX32 R26, R27, R20.reuse, 0x1b ;  /* 0x000000141b1a7211 */ /* 0x080fe200078fdaff */
[----:B------:R-:W-:Y:S01]  /*10a0*/  IMAD R92, R2, 0x2, R61 ;  /* 0x00000002025c7824 */ /* 0x000fe200078e023d */
[C---:B------:R-:W-:Y:S01]  /*10b0*/  IADD3 R35, R20.reuse, 0x100, RZ ;  /* 0x0000010014237810 */ /* 0x040fe20007ffe0ff */
[C---:B------:R-:W-:Y:S01]  /*10c0*/  VIADD R39, R20.reuse, 0x160 ;  /* 0x0000016014277836 */ /* 0x040fe20000000000 */
[C---:B------:R-:W-:Y:S02]  /*10d0*/  IADD3 R37, R20.reuse, 0x140, RZ ;  /* 0x0000014014257810 */ /* 0x040fe40007ffe0ff */
[-C--:B------:R-:W-:Y:S01]  /*10e0*/  LEA.HI.SX32 R28, R29, R20.reuse, 0x1b ;  /* 0x000000141d1c7211 */ /* 0x080fe200078fdaff */
[----:B------:R-:W-:Y:S01]  /*10f0*/  VIADD R43, R20, 0x1a0 ;  /* 0x000001a0142b7836 */ /* 0x000fe20000000000 */
[----:B------:R-:W-:-:S02]  /*1100*/  LEA.HI.SX32 R30, R31, R20, 0x1b ;  /* 0x000000141f1e7211 */ /* 0x000fc400078fdaff */
[-C--:B------:R-:W-:Y:S02]  /*1110*/  LEA.HI.SX32 R32, R33, R20.reuse, 0x1b ;  /* 0x0000001421207211 */ /* 0x080fe400078fdaff */
[-C--:B------:R-:W-:Y:S01]  /*1120*/  LEA R91, R22, R61.reuse, 0x1 ;  /* 0x0000003d165b7211 */ /* 0x080fe200078e08ff */
[----:B------:R-:W-:Y:S01]  /*1130*/  IMAD R89, R26, 0x2, R61 ;  /* 0x000000021a597824 */ /* 0x000fe200078e023d */
[----:B------:R-:W-:Y:S02]  /*1140*/  LEA R90, R24, R61, 0x1 ;  /* 0x0000003d185a7211 */ /* 0x000fe400078e08ff */
[C---:B------:R-:W-:Y:S02]  /*1150*/  IADD3 R41, R20.reuse, 0x180, RZ ;  /* 0x0000018014297810 */ /* 0x040fe40007ffe0ff */
[-C--:B------:R-:W-:Y:S01]  /*1160*/  LEA.HI.SX32 R34, R35, R20.reuse, 0x1b ;  /* 0x0000001423227211 */ /* 0x080fe200078fdaff */
[----:B------:R-:W-:Y:S01]  /*1170*/  VIADD R63, R20, 0x1e0 ;  /* 0x000001e0143f7836 */ /* 0x000fe20000000000 */
[----:B------:R-:W-:-:S02]  /*1180*/  LEA.HI.SX32 R36, R3, R20, 0x1b ;  /* 0x0000001403247211 */ /* 0x000fc400078fdaff */
[-C--:B------:R-:W-:Y:S02]  /*1190*/  LEA.HI.SX32 R38, R37, R20.reuse, 0x1b ;  /* 0x0000001425267211 */ /* 0x080fe400078fdaff */
[-C--:B------:R-:W-:Y:S01]  /*11a0*/  LEA R88, R28, R61.reuse, 0x1 ;  /* 0x0000003d1c587211 */ /* 0x080fe200078e08ff */
[----:B------:R-:W-:Y:S01]  /*11b0*/  IMAD R86, R32, 0x2, R61 ;  /* 0x0000000220567824 */ /* 0x000fe200078e023d */
[----:B------:R-:W-:Y:S02]  /*11c0*/  IADD3 R45, R20, 0x1c0, RZ ;  /* 0x000001c0142d7810 */ /* 0x000fe40007ffe0ff */
[----:B------:R-:W-:Y:S02]  /*11d0*/  LEA R87, R30, R61, 0x1 ;  /* 0x0000003d1e577211 */ /* 0x000fe400078e08ff */
[-C--:B------:R-:W-:Y:S02]  /*11e0*/  LEA.HI.SX32 R40, R39, R20.reuse, 0x1b ;  /* 0x0000001427287211 */ /* 0x080fe400078fdaff */
[----:B------:R-:W-:-:S02]  /*11f0*/  LEA.HI.SX32 R42, R41, R20, 0x1b ;  /* 0x00000014292a7211 */ /* 0x000fc400078fdaff */
[-C--:B------:R-:W-:Y:S02]  /*1200*/  LEA.HI.SX32 R44, R43, R20.reuse, 0x1b ;  /* 0x000000142b2c7211 */ /* 0x080fe400078fdaff */
[----:B------:R-:W-:Y:S02]  /*1210*/  LEA R85, R34, R61, 0x1 ;  /* 0x0000003d22557211 */ /* 0x000fe400078e08ff */
[----:B------:R-:W-:Y:S01]  /*1220*/  LEA R5, R67, R5, 0x4 ;  /* 0x0000000543057211 */ /* 0x000fe200078e20ff */
[----:B------:R-:W-:Y:S01]  /*1230*/  IMAD R82, R38, 0x2, R61 ;  /* 0x0000000226527824 */ /* 0x000fe200078e023d */
[----:B------:R-:W-:Y:S02]  /*1240*/  LEA R83, R36, R61, 0x1 ;  /* 0x0000003d24537211 */ /* 0x000fe400078e08ff */
[-C--:B------:R-:W-:Y:S02]  /*1250*/  LEA.HI.SX32 R66, R45, R20.reuse, 0x1b ;  /* 0x000000142d427211 */ /* 0x080fe400078fdaff */
[----:B------:R-:W-:-:S02]  /*1260*/  LEA.HI.SX32 R20, R63, R20, 0x1b ;  /* 0x000000143f147211 */ /* 0x000fc400078fdaff */
[-C--:B------:R-:W-:Y:S01]  /*1270*/  LEA R81, R40, R61.reuse, 0x1 ;  /* 0x0000003d28517211 */ /* 0x080fe200078e08ff */
[----:B------:R-:W-:Y:S01]  /*1280*/  IMAD R79, R44, 0x2, R61 ;  /* 0x000000022c4f7824 */ /* 0x000fe200078e023d */
[-C--:B------:R-:W-:Y:S02]  /*1290*/  LEA R80, R42, R61.reuse, 0x1 ;  /* 0x0000003d2a507211 */ /* 0x080fe400078e08ff */
[-C--:B------:R-:W-:Y:S02]  /*12a0*/  LEA R78, R66, R61.reuse, 0x1 ;  /* 0x0000003d424e7211 */ /* 0x080fe400078e08ff */
[----:B------:R-:W-:Y:S02]  /*12b0*/  LEA R77, R20, R61, 0x1 ;  /* 0x0000003d144d7211 */ /* 0x000fe400078e08ff */
[----:B------:R-:W-:Y:S02]  /*12c0*/  ISETP.GE.AND P2, PT, R64, UR49, PT ;  /* 0x0000003140007c0c */ /* 0x000fe4000bf46270 */
[----:B------:R-:W-:Y:S01]  /*12d0*/  ISETP.GE.AND P1, PT, R60, UR49, PT ;  /* 0x000000313c007c0c */ /* 0x000fe2000bf26270 */
[----:B------:R-:W-:Y:S01]  /*12e0*/  IMAD.U32 R2, RZ, RZ, UR14 ;  /* 0x0000000eff027e24 */ /* 0x000fe2000f8e00ff */
[----:B------:R-:W-:-:S02]  /*12f0*/  MOV R3, UR15 ;  /* 0x0000000f00037c02 */ /* 0x000fc40008000f00 */
[----:B------:R-:W-:Y:S01]  /*1300*/  ISETP.GE.AND P0, PT, R59, UR49, PT ;  /* 0x000000313b007c0c */ /* 0x000fe2000bf06270 */
[----:B------:R-:W-:Y:S01]  /*1310*/  IMAD.WIDE R2, R64, 0x2, R2 ;  /* 0x0000000240027825 */ /* 0x000fe200078e0202 */
[----:B------:R-:W-:Y:S02]  /*1320*/  ISETP.GE.AND P4, PT, R58, UR49, PT ;  /* 0x000000313a007c0c */ /* 0x000fe4000bf86270 */
[----:B------:R-:W-:Y:S02]  /*1330*/  ISETP.GE.AND P6, PT, R57, UR49, PT ;  /* 0x0000003139007c0c */ /* 0x000fe4000bfc6270 */
[----:B------:R-:W-:Y:S02]  /*1340*/  ISETP.GE.AND P5, PT, R56, UR49, PT ;  /* 0x0000003138007c0c */ /* 0x000fe4000bfa6270 */
[----:B------:R-:W-:Y:S01]  /*1350*/  ISETP.GE.AND P3, PT, R55, UR49, PT ;  /* 0x0000003137007c0c */ /* 0x000fe2000bf66270 */
[----:B--2---:R0:W-:Y:S04]  /*1360*/  STS.U16 [R93], R0 ;  /* 0x000000005d007388 */ /* 0x0041e80000000400 */
[----:B---3--:R1:W-:Y:S04]  /*1370*/  STS.U16 [R92+0x40], R4 ;  /* 0x000040045c007388 */ /* 0x0083e80000000400 */
[----:B----4-:R2:W-:Y:S04]  /*1380*/  STS.U16 [R91+0x80], R6 ;  /* 0x000080065b007388 */ /* 0x0105e80000000400 */
[----:B-----5:R3:W-:Y:S01]  /*1390*/  STS.U16 [R90+0xc0], R7 ;  /* 0x0000c0075a007388 */ /* 0x0207e20000000400 */
[----:B0-----:R-:W-:-:S03]  /*13a0*/  LEA.HI.SX32 R0, R5, R5, 0x1b ;  /* 0x0000000505007211 */ /* 0x001fc600078fdaff */
[----:B------:R0:W-:Y:S04]  /*13b0*/  STS.U16 [R89+0x100], R8 ;  /* 0x0001000859007388 */ /* 0x0001e80000000400 */
[----:B------:R4:W-:Y:S04]  /*13c0*/  STS.U16 [R88+0x140], R9 ;  /* 0x0001400958007388 */ /* 0x0009e80000000400 */
[----:B------:R5:W-:Y:S04]  /*13d0*/  STS.U16 [R87+0x180], R10 ;  /* 0x0001800a57007388 */ /* 0x000be80000000400 */
[----:B------:R5:W-:Y:S04]  /*13e0*/  STS.U16 [R86+0x1c0], R11 ;  /* 0x0001c00b56007388 */ /* 0x000be80000000400 */
[----:B------:R5:W-:Y:S01]  /*13f0*/  STS.U16 [R85+0x200], R12 ;  /* 0x0002000c55007388 */ /* 0x000be20000000400 */
[----:B------:R-:W-:-:S03]  /*1400*/  IMAD R45, R0, 0x2, R61 ;  /* 0x00000002002d7824 */ /* 0x000fc600078e023d */
[----:B------:R5:W-:Y:S04]  /*1410*/  STS.U16 [R83+0x240], R13 ;  /* 0x0002400d53007388 */ /* 0x000be80000000400 */
[----:B------:R5:W-:Y:S04]  /*1420*/  STS.U16 [R82+0x280], R14 ;  /* 0x0002800e52007388 */ /* 0x000be80000000400 */
[----:B------:R5:W-:Y:S04]  /*1430*/  STS.U16 [R81+0x2c0], R15 ;  /* 0x0002c00f51007388 */ /* 0x000be80000000400 */
[----:B------:R5:W-:Y:S04]  /*1440*/  STS.U16 [R80+0x300], R16 ;  /* 0x0003001050007388 */ /* 0x000be80000000400 */
[----:B------:R5:W-:Y:S04]  /*1450*/  STS.U16 [R79+0x340], R17 ;  /* 0x000340114f007388 */ /* 0x000be80000000400 */
[----:B------:R5:W-:Y:S04]  /*1460*/  STS.U16 [R78+0x380], R18 ;  /* 0x000380124e007388 */ /* 0x000be80000000400 */
[----:B------:R-:W-:Y:S01]  /*1470*/  STS.U16 [R77+0x3c0], R19 ;  /* 0x0003c0134d007388 */ /* 0x000fe20000000400 */
[----:B------:R-:W-:-:S03]  /*1480*/  NOP ;  /* 0x0000000000007918 */ /* 0x000fc60000000000 */
[----:B------:R-:W5:Y:S04]  /*1490*/  LDS.U16 R76, [R45] ;  /* 0x000000002d4c7984 */ /* 0x000f680000000400 */
[----:B------:R-:W5:Y:S04]  /*14a0*/  LDS.U16 R75, [R45+0x2] ;  /* 0x000002002d4b7984 */ /* 0x000f680000000400 */
        /* <DEDUP_REMOVED lines=13> */
[----:B------:R-:W5:Y:S01]  /*1580*/  LDS.U16 R40, [R45+0x1e] ;  /* 0x00001e002d287984 */ /* 0x000f620000000400 */
[----:B-1----:R-:W-:Y:S01]  /*1590*/  PRMT R4, RZ, 0x7610, R4 ;  /* 0x00007610ff047816 */ /* 0x002fe20000000004 */
[----:B------:R-:W-:Y:S01]  /*15a0*/  BAR.SYNC.DEFER_BLOCKING 0x0 ;  /* 0x0000000000007b1d */ /* 0x000fe20000010000 */
[----:B--2---:R-:W-:-:S02]  /*15b0*/  PRMT R6, RZ, 0x7610, R6 ;  /* 0x00007610ff067816 */ /* 0x004fc40000000006 */
[----:B---3--:R-:W-:Y:S02]  /*15c0*/  PRMT R7, RZ, 0x7610, R7 ;  /* 0x00007610ff077816 */ /* 0x008fe40000000007 */
[----:B0-----:R-:W-:Y:S02]  /*15d0*/  PRMT R8, RZ, 0x7610, R8 ;  /* 0x00007610ff087816 */ /* 0x001fe40000000008 */
        /* <DEDUP_REMOVED lines=39> */
[----:B------:R-:W-:Y:S02]  /*1850*/  PRMT R20, RZ, 0x7610, R20 ;  /* 0x00007610ff147816 */ /* 0x000fe40000000014 */
[----:B0-----:R-:W-:Y:S02]  /*1860*/  MOV R2, UR16 ;  /* 0x0000001000027c02 */ /* 0x001fe40008000f00 */
[----:B------:R-:W-:Y:S02]  /*1870*/  MOV R3, UR17 ;  /* 0x0000001100037c02 */ /* 0x000fe40008000f00 */
[----:B------:R-:W-:Y:S01]  /*1880*/  PRMT R21, RZ, 0x7610, R21 ;  /* 0x00007610ff157816 */ /* 0x000fe20000000015 */
[----:B------:R-:W-:Y:S01]  /*1890*/  IMAD.WIDE R2, R64, 0x2, R2 ;  /* 0x0000000240027825 */ /* 0x000fe200078e0202 */
        /* <DEDUP_REMOVED lines=33> */
[----:B------:R-:W-:Y:S06]  /*1ab0*/  BAR.SYNC.DEFER_BLOCKING 0x0 ;  /* 0x0000000000007b1d */ /* 0x000fec0000010000 */
[----:B------:R-:W2:Y:S04]  /*1ac0*/  @!P2 LDG.E.U16 R20, desc[UR20][R2.64] ;  /* 0x000000140214a981 */ /* 0x000ea8000c1e1500 */
[----:B------:R-:W3:Y:S01]  /*1ad0*/  @!P1 LDG.E.U16 R21, desc[UR20][R2.64+0x40] ;  /* 0x0000401402159981 */ /* 0x000ee2000c1e1500 */
[----:B------:R-:W-:-:S02]  /*1ae0*/  ISETP.GE.AND P0, PT, R59, UR49, PT ;  /* 0x000000313b007c0c */ /* 0x000fc4000bf06270 */
[----:B------:R-:W-:Y:S02]  /*1af0*/  ISETP.GE.AND P4, PT, R58, UR49, PT ;  /* 0x000000313a007c0c */ /* 0x000fe4000bf86270 */
[----:B------:R-:W-:Y:S02]  /*1b00*/  ISETP.GE.AND P6, PT, R57, UR49, PT ;  /* 0x0000003139007c0c */ /* 0x000fe4000bfc6270 */
[----:B------:R-:W-:Y:S02]  /*1b10*/  ISETP.GE.AND P5, PT, R56, UR49, PT ;  /* 0x0000003138007c0c */ /* 0x000fe4000bfa6270 */
[----:B------:R-:W-:Y:S02]  /*1b20*/  ISETP.GE.AND P3, PT, R55, UR49, PT ;  /* 0x0000003137007c0c */ /* 0x000fe4000bf66270 */
[----:B------:R-:W-:Y:S02]  /*1b30*/  ISETP.GE.AND P2, PT, R54, UR49, PT ;  /* 0x0000003136007c0c */ /* 0x000fe4000bf46270 */
[----:B------:R-:W-:-:S02]  /*1b40*/  ISETP.GE.AND P1, PT, R53, UR49, PT ;  /* 0x0000003135007c0c */ /* 0x000fc4000bf26270 */
[----:B------:R-:W-:Y:S02]  /*1b50*/  PRMT R22, RZ, 0x7610, R22 ;  /* 0x00007610ff167816 */ /* 0x000fe40000000016 */
[----:B------:R-:W-:Y:S02]  /*1b60*/  PRMT R23, RZ, 0x7610, R23 ;  /* 0x00007610ff177816 */ /* 0x000fe40000000017 */
[----:B------:R-:W-:Y:S02]  /*1b70*/  PRMT R24, RZ, 0x7610, R24 ;  /* 0x00007610ff187816 */ /* 0x000fe40000000018 */
[----:B0-----:R-:W-:Y:S01]  /*1b80*/  PRMT R0, RZ, 0x7610, R0 ;  /* 0x00007610ff007816 */ /* 0x001fe20000000000 */
[----:B------:R-:W4:Y:S01]  /*1b90*/  @!P0 LDG.E.U16 R22, desc[UR20][R2.64+0x80] ;  /* 0x0000801402168981 */ /* 0x000f22000c1e1500 */
[----:B------:R-:W-:Y:S02]  /*1ba0*/  PRMT R25, RZ, 0x7610, R25 ;  /* 0x00007610ff197816 */ /* 0x000fe40000000019 */
[----:B------:R-:W-:Y:S01]  /*1bb0*/  PRMT R26, RZ, 0x7610, R26 ;  /* 0x00007610ff1a7816 */ /* 0x000fe2000000001a */
[----:B------:R-:W5:Y:S01]  /*1bc0*/  @!P4 LDG.E.U16 R23, desc[UR20][R2.64+0xc0] ;  /* 0x0000c0140217c981 */ /* 0x000f62000c1e1500 */
[----:B------:R-:W-:-:S02]  /*1bd0*/  PRMT R27, RZ, 0x7610, R27 ;  /* 0x00007610ff1b7816 */ /* 0x000fc4000000001b */
[----:B------:R-:W-:Y:S01]  /*1be0*/  ISETP.GE.AND P0, PT, R52, UR49, PT ;  /* 0x0000003134007c0c */ /* 0x000fe2000bf06270 */
[----:B------:R-:W5:Y:S01]  /*1bf0*/  @!P6 LDG.E.U16 R24, desc[UR20][R2.64+0x100] ;  /* 0x000100140218e981 */ /* 0x000f62000c1e1500 */
[----:B------:R-:W-:Y:S02]  /*1c00*/  ISETP.GE.AND P4, PT, R51, UR49, PT ;  /* 0x0000003133007c0c */ /* 0x000fe4000bf86270 */
[----:B------:R-:W-:Y:S01]  /*1c10*/  ISETP.GE.AND P6, PT, R50, UR49, PT ;  /* 0x0000003132007c0c */ /* 0x000fe2000bfc6270 */
        /* <DEDUP_REMOVED lines=54> */
[----:B--2---:R-:W-:Y:S04]  /*1f80*/  STS.U16 [R93], R20 ;  /* 0x000000145d007388 */ /* 0x004fe80000000400 */
[----:B---3--:R0:W-:Y:S04]  /*1f90*/  STS.U16 [R92+0x40], R21 ;  /* 0x000040155c007388 */ /* 0x0081e80000000400 */
[----:B0-----:R-:W2:Y:S04]  /*1fa0*/  LDL.LU R21, [R1+0xd8] ;  /* 0x0000d80001157983 */ /* 0x001ea80000300800 */
        /* <DEDUP_REMOVED lines=15> */
[----:B------:R-:W0:Y:S04]  /*20a0*/  LDS.U16 R0, [R45] ;  /* 0x000000002d007984 */ /* 0x000e280000000400 */
[----:B------:R-:W1:Y:S04]  /*20b0*/  LDS.U16 R44, [R45+0x2] ;  /* 0x000002002d2c7984 */ /* 0x000e680000000400 */
        /* <DEDUP_REMOVED lines=8> */
[----:B------:R-:W-:Y:S01]  /*2140*/  IMAD.U32 R3, R76, 0x10000, RZ ;  /* 0x000100004c037824 */ /* 0x000fe200078e00ff */
[----:B0-----:R-:W-:-:S02]  /*2150*/  SHF.L.U32 R0, R0, 0x10, RZ ;  /* 0x0000001000007819 */ /* 0x001fc400000006ff */
[----:B------:R-:W0:Y:S01]  /*2160*/  LDS.U16 R31, [R45+0x14] ;  /* 0x000014002d1f7984 */ /* 0x000e220000000400 */
[----:B------:R-:W-:Y:S01]  /*2170*/  SHF.L.U32 R20, R75, 0x10, RZ ;  /* 0x000000104b147819 */ /* 0x000fe200000006ff */
[----:B-1----:R-:W-:Y:S02]  /*2180*/  IMAD.U32 R44, R44, 0x10000, RZ ;  /* 0x000100002c2c7824 */ /* 0x002fe400078e00ff */
[----:B------:R-:W1:Y:S01]  /*2190*/  LDS.U16 R30, [R45+0x16] ;  /* 0x000016002d1e7984 */ /* 0x000e620000000400 */
[----:B---3--:R-:W-:-:S03]  /*21a0*/  SHF.L.U32 R39, R39, 0x10, RZ ;  /* 0x0000001027277819 */ /* 0x008fc600000006ff */
[----:B------:R-:W3:Y:S01]  /*21b0*/  LDS.U16 R29, [R45+0x18] ;  /* 0x000018002d1d7984 */ /* 0x000ee20000000400 */
[----:B----4-:R-:W-:-:S03]  /*21c0*/  SHF.L.U32 R38, R38, 0x10, RZ ;  /* 0x0000001026267819 */ /* 0x010fc600000006ff */
[----:B------:R-:W4:Y:S01]  /*21d0*/  LDS.U16 R28, [R45+0x1a] ;  /* 0x00001a002d1c7984 */ /* 0x000f220000000400 */
[----:B------:R-:W-:Y:S01]  /*21e0*/  SHF.L.U32 R22, R72, 0x10, RZ ;  /* 0x0000001048167819 */ /* 0x000fe200000006ff */
[----:B-----5:R-:W-:Y:S02]  /*21f0*/  IMAD.U32 R37, R37, 0x10000, RZ ;  /* 0x0001000025257824 */ /* 0x020fe400078e00ff */
[----:B------:R-:W5:Y:S01]  /*2200*/  LDS.U16 R27, [R45+0x1c] ;  /* 0x00001c002d1b7984 */ /* 0x000f620000000400 */
[----:B------:R-:W-:-:S03]  /*2210*/  SHF.L.U32 R36, R36, 0x10, RZ ;  /* 0x0000001024247819 */ /* 0x000fc600000006ff */
[----:B------:R-:W5:Y:S01]  /*2220*/  LDS.U16 R26, [R45+0x1e] ;  /* 0x00001e002d1a7984 */ /* 0x000f620000000400 */
[----:B------:R-:W-:Y:S01]  /*2230*/  SHF.L.U32 R35, R35, 0x10, RZ ;  /* 0x0000001023237819 */ /* 0x000fe200000006ff */
[----:B------:R-:W-:Y:S01]  /*2240*/  IMAD.U32 R34, R2, 0x10000, RZ ;  /* 0x0001000002227824 */ /* 0x000fe200078e00ff */
[----:B------:R-:W-:Y:S02]  /*2250*/  SHF.L.U32 R33, R33, 0x10, RZ ;  /* 0x0000001021217819 */ /* 0x000fe400000006ff */
[----:B------:R-:W-:Y:S01]  /*2260*/  SHF.L.U32 R32, R32, 0x10, RZ ;  /* 0x0000001020207819 */ /* 0x000fe200000006ff */
[----:B0-----:R-:W-:Y:S01]  /*2270*/  IMAD.U32 R31, R31, 0x10000, RZ ;  /* 0x000100001f1f7824 */ /* 0x001fe200078e00ff */
[----:B-1----:R-:W-:Y:S02]  /*2280*/  SHF.L.U32 R30, R30, 0x10, RZ ;  /* 0x000000101e1e7819 */ /* 0x002fe400000006ff */
[----:B---3--:R-:W-:Y:S01]  /*2290*/  SHF.L.U32 R29, R29, 0x10, RZ ;  /* 0x000000101d1d7819 */ /* 0x008fe200000006ff */
[----:B----4-:R-:W-:Y:S01]  /*22a0*/  IMAD.U32 R28, R28, 0x10000, RZ ;  /* 0x000100001c1c7824 */ /* 0x010fe200078e00ff */
[----:B-----5:R-:W-:-:S02]  /*22b0*/  SHF.L.U32 R27, R27, 0x10, RZ ;  /* 0x000000101b1b7819 */ /* 0x020fc400000006ff */
[----:B------:R-:W-:Y:S02]  /*22c0*/  SHF.L.U32 R26, R26, 0x10, RZ ;  /* 0x000000101a1a7819 */ /* 0x000fe400000006ff */
[----:B------:R-:W-:Y:S02]  /*22d0*/  SHF.L.U32 R16, R16, 0x10, RZ ;  /* 0x0000001010107819 */ /* 0x000fe400000006ff */
[----:B------:R-:W-:Y:S01]  /*22e0*/  SHF.L.U32 R10, R10, 0x10, RZ ;  /* 0x000000100a0a7819 */ /* 0x000fe200000006ff */
[----:B------:R-:W-:Y:S01]  /*22f0*/  IMAD.U32 R15, R15, 0x10000, RZ ;  /* 0x000100000f0f7824 */ /* 0x000fe200078e00ff */
[----:B------:R-:W-:-:S03]  /*2300*/  SHF.L.U32 R4, R4, 0x10, RZ ;  /* 0x0000001004047819 */ /* 0x000fc600000006ff */
[----:B------:R-:W-:Y:S02]  /*2310*/  FADD.FTZ R23, R10, UR5 ;  /* 0x000000050a177e21 */ /* 0x000fe40008010000 */
[----:B------:R-:W-:Y:S01]  /*2320*/  FADD.FTZ R10, R4, UR5 ;  /* 0x00000005040a7e21 */ /* 0x000fe20008010000 */
[----:B------:R-:W-:Y:S01]  /*2330*/  FMUL.FTZ R4, R44, UR4 ;  /* 0x000000042c047c20 */ /* 0x000fe20008410000 */
[----:B--2---:R-:W-:Y:S01]  /*2340*/  FFMA.FTZ R3, R0, R3, R21 ;  /* 0x0000000300037223 */ /* 0x004fe20000010015 */
[----:B------:R-:W-:-:S03]  /*2350*/  SHF.L.U32 R21, R74, 0x10, RZ ;  /* 0x000000104a157819 */ /* 0x000fc600000006ff */
[----:B------:R-:W-:Y:S01]  /*2360*/  FFMA.FTZ R20, R44, R20, R3 ;  /* 0x000000142c147223 */ /* 0x000fe20000010003 */
[----:B------:R-:W-:-:S03]  /*2370*/  IMAD.U32 R3, R73, 0x10000, RZ ;  /* 0x0001000049037824 */ /* 0x000fc600078e00ff */
[----:B------:R-:W-:-:S04]  /*2380*/  FFMA.FTZ R21, R39, R21, R20 ;  /* 0x0000001527157223 */ /* 0x000fc80000010014 */
[----:B------:R-:W-:Y:S01]  /*2390*/  FFMA.FTZ R20, R38, R3, R21 ;  /* 0x0000000326147223 */ /* 0x000fe20000010015 */
[----:B------:R-:W-:-:S03]  /*23a0*/  SHF.L.U32 R21, R71, 0x10, RZ ;  /* 0x0000001047157819 */ /* 0x000fc600000006ff */
[----:B------:R-:W-:Y:S01]  /*23b0*/  FFMA.FTZ R3, R37, R22, R20 ;  /* 0x0000001625037223 */ /* 0x000fe20000010014 */
[----:B------:R-:W-:-:S03]  /*23c0*/  IMAD.U32 R22, R70, 0x10000, RZ ;  /* 0x0001000046167824 */ /* 0x000fc600078e00ff */
[----:B------:R-:W-:Y:S01]  /*23d0*/  FFMA.FTZ R20, R36, R21, R3 ;  /* 0x0000001524147223 */ /* 0x000fe20000010003 */
[----:B------:R-:W-:-:S03]  /*23e0*/  SHF.L.U32 R21, R69, 0x10, RZ ;  /* 0x0000001045157819 */ /* 0x000fc600000006ff */
        /* <DEDUP_REMOVED lines=16> */
[----:B------:R-:W-:-:S04]  /*24f0*/  FFMA.FTZ R3, R27, R20, R2 ;  /* 0x000000141b037223 */ /* 0x000fc80000010002 */
[----:B------:R-:W-:-:S05]  /*2500*/  FFMA.FTZ R2, R26, R21, R3 ;  /* 0x000000151a027223 */ /* 0x000fca0000010003 */
[----:B------:R0:W-:Y:S01]  /*2510*/  STL [R1+0xd8], R2 ;  /* 0x0000d80201007387 */ /* 0x0001e20000100800 */
[----:B------:R-:W-:Y:S01]  /*2520*/  IMAD.U32 R3, R18, 0x10000, RZ ;  /* 0x0001000012037824 */ /* 0x000fe200078e00ff */
[----:B0-----:R-:W-:Y:S01]  /*2530*/  SHF.L.U32 R2, R17, 0x10, RZ ;  /* 0x0000001011027819 */ /* 0x001fe200000006ff */
[----:B------:R-:W-:-:S04]  /*2540*/  FADD.FTZ R17, R16, UR5 ;  /* 0x0000000510117e21 */ /* 0x000fc80008010000 */
[----:B------:R-:W-:Y:S01]  /*2550*/  FADD.FTZ R16, R2, UR5 ;  /* 0x0000000502107e21 */ /* 0x000fe20008010000 */
[----:B------:R-:W-:Y:S01]  /*2560*/  FMUL.FTZ R2, R0, UR4 ;  /* 0x0000000400027c20 */ /* 0x000fe20008410000 */
[----:B------:R-:W-:Y:S01]  /*2570*/  FADD.FTZ R18, R15, UR5 ;  /* 0x000000050f127e21 */ /* 0x000fe20008010000 */
[----:B------:R-:W-:Y:S01]  /*2580*/  FADD.FTZ R15, R3, UR5 ;  /* 0x00000005030f7e21 */ /* 0x000fe20008010000 */
[----:B------:R-:W-:Y:S02]  /*2590*/  FMUL.FTZ R3, R39, UR4 ;  /* 0x0000000427037c20 */ /* 0x000fe40008410000 */
[----:B------:R0:W-:Y:S04]  /*25a0*/  STL [R1+0x48], R2 ;  /* 0x0000480201007387 */ /* 0x0001e80000100800 */
[----:B------:R1:W-:Y:S01]  /*25b0*/  STL [R1+0x44], R4 ;  /* 0x0000440401007387 */ /* 0x0003e20000100800 */
[----:B0-----:R-:W-:-:S03]  /*25c0*/  FMUL.FTZ R2, R38, UR4 ;  /* 0x0000000426027c20 */ /* 0x001fc60008410000 */
[----:B------:R0:W-:Y:S01]  /*25d0*/  STL [R1+0x40], R3 ;  /* 0x0000400301007387 */ /* 0x0001e20000100800 */
[----:B-1----:R-:W-:-:S03]  /*25e0*/  FMUL.FTZ R4, R37, UR4 ;  /* 0x0000000425047c20 */ /* 0x002fc60008410000 */
[----:B------:R1:W-:Y:S01]  /*25f0*/  STL [R1+0x3c], R2 ;  /* 0x00003c0201007387 */ /* 0x0003e20000100800 */
[----:B0-----:R-:W-:-:S03]  /*2600*/  FMUL.FTZ R3, R36, UR4 ;  /* 0x0000000424037c20 */ /* 0x001fc60008410000 */
[----:B------:R0:W-:Y:S01]  /*2610*/  STL [R1+0x38], R4 ;  /* 0x0000380401007387 */ /* 0x0001e20000100800 */
[----:B-1----:R-:W-:-:S03]  /*2620*/  FMUL.FTZ R2, R35, UR4 ;  /* 0x0000000423027c20 */ /* 0x002fc60008410000 */
[----:B------:R1:W-:Y:S04]  /*2630*/  STL [R1+0x34], R3 ;  /* 0x0000340301007387 */ /* 0x0003e80000100800 */
[----:B------:R2:W-:Y:S01]  /*2640*/  STL [R1+0x30], R2 ;  /* 0x0000300201007387 */ /* 0x0005e20000100800 */
[----:B0-----:R-:W-:Y:S01]  /*2650*/  FMUL.FTZ R4, R34, UR4 ;  /* 0x0000000422047c20 */ /* 0x001fe20008410000 */
[----:B-1----:R-:W-:-:S04]  /*2660*/  FMUL.FTZ R3, R33, UR4 ;  /* 0x0000000421037c20 */ /* 0x002fc80008410000 */
[----:B------:R0:W-:Y:S01]  /*2670*/  STL [R1+0x2c], R4 ;  /* 0x00002c0401007387 */ /* 0x0001e20000100800 */
[----:B--2---:R-:W-:-:S03]  /*2680*/  FMUL.FTZ R2, R32, UR4 ;  /* 0x0000000420027c20 */ /* 0x004fc60008410000 */
        /* <DEDUP_REMOVED lines=9> */
[----:B-1----:R-:W-:Y:S01]  /*2720*/  FMUL.FTZ R3, R27, UR4 ;  /* 0x000000041b037c20 */ /* 0x002fe20008410000 */
[----:B--2---:R-:W-:-:S03]  /*2730*/  FMUL.FTZ R2, R26, UR4 ;  /* 0x000000041a027c20 */ /* 0x004fc60008410000 */
[----:B------:R0:W-:Y:S04]  /*2740*/  STL [R1+0x14], R4 ;  /* 0x0000140401007387 */ /* 0x0001e80000100800 */
[----:B------:R0:W-:Y:S04]  /*2750*/  STL [R1+0xc], R2 ;  /* 0x00000c0201007387 */ /* 0x0001e80000100800 */
[----:B------:R0:W-:Y:S01]  /*2760*/  STL [R1+0x10], R3 ;  /* 0x0000100301007387 */ /* 0x0001e20000100800 */
[----:B------:R-:W-:Y:S01]  /*2770*/  ISETP.LT.AND P0, PT, RZ, UR7, PT ;  /* 0x00000007ff007c0c */ /* 0x000fe2000bf01270 */
[----:B------:R-:W-:Y:S01]  /*2780*/  IMAD.U32 R12, R12, 0x10000, RZ ;  /* 0x000100000c0c7824 */ /* 0x000fe200078e00ff */
[----:B------:R-:W-:-:S02]  /*2790*/  SHF.L.U32 R11, R11, 0x10, RZ ;  /* 0x000000100b0b7819 */ /* 0x000fc400000006ff */
[----:B------:R-:W-:Y:S02]  /*27a0*/  SHF.L.U32 R13, R13, 0x10, RZ ;  /* 0x000000100d0d7819 */ /* 0x000fe400000006ff */
[----:B------:R-:W-:Y:S01]  /*27b0*/  SHF.L.U32 R14, R14, 0x10, RZ ;  /* 0x000000100e0e7819 */ /* 0x000fe200000006ff */
[----:B------:R-:W-:Y:S01]  /*27c0*/  IMAD.U32 R9, R9, 0x10000, RZ ;  /* 0x0001000009097824 */ /* 0x000fe200078e00ff */
[----:B------:R-:W-:Y:S01]  /*27d0*/  SHF.L.U32 R8, R8, 0x10, RZ ;  /* 0x0000001008087819 */ /* 0x000fe200000006ff */
[----:B------:R-:W-:Y:S01]  /*27e0*/  IMAD.U32 R6, R6, 0x10000, RZ ;  /* 0x0001000006067824 */ /* 0x000fe200078e00ff */
[----:B------:R-:W-:Y:S02]  /*27f0*/  SHF.L.U32 R40, R19, 0x10, RZ ;  /* 0x0000001013287819 */ /* 0x000fe400000006ff */
[----:B------:R-:W-:Y:S02]  /*2800*/  SHF.L.U32 R7, R7, 0x10, RZ ;  /* 0x0000001007077819 */ /* 0x000fe400000006ff */
[----:B------:R-:W-:Y:S01]  /*2810*/  SHF.L.U32 R5, R5, 0x10, RZ ;  /* 0x0000001005057819 */ /* 0x000fe200000006ff */
[----:B------:R-:W-:Y:S01]  /*2820*/  FADD.FTZ R22, R11, UR5 ;  /* 0x000000050b167e21 */ /* 0x000fe20008010000 */
        /* <DEDUP_REMOVED lines=9> */
[----:B------:R-:W-:Y:S06]  /*28c0*/  BAR.SYNC.DEFER_BLOCKING 0x0 ;  /* 0x0000000000007b1d */ /* 0x000fec0000010000 */
[----:B0-----:R-:W-:Y:S05]  /*28d0*/  @P0 BRA `(.L_x_343) ;  /* 0x00000000002c0947 */ /* 0x001fea0003800000 */
[----:B------:R0:W-:Y:S01]  /*28e0*/  STL [R1+0x8], RZ ;  /* 0x000008ff01007387 */ /* 0x0001e20000100800 */
[----:B------:R-:W-:Y:S02]  /*28f0*/  CS2R R160, SRZ ;  /* 0x0000000000a07805 */ /* 0x000fe4000001ff00 */
[----:B------:R-:W-:Y:S01]  /*2900*/  CS2R R158, SRZ ;  /* 0x00000000009e7805 */ /* 0x000fe2000001ff00 */
[----:B------:R-:W-:Y:S01]  /*2910*/  IMAD.MOV.U32 R157, RZ, RZ, RZ ;  /* 0x000000ffff9d7224 */ /* 0x000fe200078e00ff */
[----:B------:R0:W-:Y:S01]  /*2920*/  STL [R1+0x4], RZ ;  /* 0x000004ff01007387 */ /* 0x0001e20000100800 */
[----:B------:R-:W-:Y:S02]  /*2930*/  CS2R R8, SRZ ;  /* 0x0000000000087805 */ /* 0x000fe4000001ff00 */
[----:B------:R-:W-:Y:S02]  /*2940*/  CS2R R6, SRZ ;  /* 0x0000000000067805 */ /* 0x000fe4000001ff00 */
[----:B------:R-:W-:Y:S01]  /*2950*/  CS2R R4, SRZ ;  /* 0x0000000000047805 */ /* 0x000fe2000001ff00 */
[----:B------:R0:W-:Y:S01]  /*2960*/  STL [R1], RZ ;  /* 0x000000ff01007387 */ /* 0x0001e20000100800 */
[----:B------:R-:W-:Y:S01]  /*2970*/  CS2R R2, SRZ ;  /* 0x0000000000027805 */ /* 0x000fe2000001ff00 */
[----:B------:R-:W-:Y:S06]  /*2980*/  BRA `(.L_x_344) ;  /* 0x0000004400547947 */ /* 0x000fec0003800000 */
.L_x_343:
[----:B------:R-:W-:Y:S01]  /*2990*/  ISETP.GE.AND P0, PT, R64, UR49, PT ;  /* 0x0000003140007c0c */ /* 0x000fe2000bf06270 */
[----:B------:R-:W-:Y:S01]  /*29a0*/  USHF.R.S32.HI UR8, URZ, 0x1f, UR10 ;  /* 0x0000001f3f087899 */ /* 0x000fe2000801140a */
[----:B------:R-:W-:Y:S01]  /*29b0*/  HFMA2.MMA R157, -RZ, RZ, 0, 0 ;  /* 0x00000000ff9d7435 */ /* 0x000fe200000001ff */
[----:B------:R-:W-:Y:S01]  /*29c0*/  ULDC.64 UR50, c[0x0][0x230] ;  /* 0x00008c0000327ab9 */ /* 0x000fe20000000a00 */
[----:B------:R-:W-:Y:S01]  /*29d0*/  P2R R2, PR, RZ, 0x1 ;  /* 0x00000001ff027803 */ /* 0x000fe20000000000 */
[----:B------:R-:W-:Y:S01]  /*29e0*/  ULDC.64 UR32, c[0x0][0x248] ;  /* 0x0000920000207ab9 */ /* 0x000fe20000000a00 */
[----:B------:R-:W-:Y:S01]  /*29f0*/  UIMAD UR7, UR8, UR50, URZ ;  /* 0x00000032080772a4 */ /* 0x000fe2000f8e023f */
[----:B------:R-:W-:Y:S01]  /*2a00*/  CS2R R160, SRZ ;  /* 0x0000000000a07805 */ /* 0x000fe2000001ff00 */
[----:B------:R-:W-:Y:S01]  /*2a10*/  UIMAD UR8, UR8, UR32, URZ ;  /* 0x00000020080872a4 */ /* 0x000fe2000f8e023f */
[----:B------:R0:W-:Y:S01]  /*2a20*/  STL [R1+0xcc], R2 ;  /* 0x0000cc0201007387 */ /* 0x0001e20000100800 */
[----:B------:R-:W-:Y:S01]  /*2a30*/  UIMAD.WIDE.U32 UR28, UR10, UR50, URZ ;  /* 0x000000320a1c72a5 */ /* 0x000fe2000f8e003f */
[----:B------:R-:W-:Y:S01]  /*2a40*/  CS2R R158, SRZ ;  /* 0x00000000009e7805 */ /* 0x000fe2000001ff00 */
[----:B------:R-:W-:Y:S01]  /*2a50*/  UIMAD UR51, UR10, UR51, UR7 ;  /* 0x000000330a3372a4 */ /* 0x000fe2000f8e0207 */
[----:B------:R1:W-:Y:S01]  /*2a60*/  STL [R1+0x8], RZ ;  /* 0x000008ff01007387 */ /* 0x0003e20000100800 */
[----:B------:R-:W-:Y:S01]  /*2a70*/  UIMAD.WIDE.U32 UR30, UR10, UR32, URZ ;  /* 0x000000200a1e72a5 */ /* 0x000fe2000f8e003f */
[----:B------:R-:W-:Y:S01]  /*2a80*/  CS2R R8, SRZ ;  /* 0x0000000000087805 */ /* 0x000fe2000001ff00 */
[----:B------:R-:W-:Y:S01]  /*2a90*/  UIMAD UR52, UR10, UR33, UR8 ;  /* 0x000000210a3472a4 */ /* 0x000fe2000f8e0208 */
[----:B------:R1:W-:Y:S01]  /*2aa0*/  STL [R1+0x4], RZ ;  /* 0x000004ff01007387 */ /* 0x0003e20000100800 */
[----:B------:R-:W-:-:S02]  /*2ab0*/  CS2R R6, SRZ ;  /* 0x0000000000067805 */ /* 0x000fc4000001ff00 */
[----:B------:R-:W-:Y:S02]  /*2ac0*/  CS2R R4, SRZ ;  /* 0x0000000000047805 */ /* 0x000fe4000001ff00 */
[----:B0-----:R-:W-:Y:S01]  /*2ad0*/  CS2R R2, SRZ ;  /* 0x0000000000027805 */ /* 0x001fe2000001ff00 */
[----:B------:R1:W-:Y:S01]  /*2ae0*/  STL [R1], RZ ;  /* 0x000000ff01007387 */ /* 0x0003e20000100800 */
[----:B------:R-:W-:Y:S01]  /*2af0*/  UMOV UR7, URZ ;  /* 0x0000003f00077c82 */ /* 0x000fe20008000000 */
[----:B------:R-:W-:Y:S01]  /*2b00*/  UMOV UR8, URZ ;  /* 0x0000003f00087c82 */ /* 0x000fe20008000000 */
[----:B------:R-:W-:Y:S01]  /*2b10*/  UMOV UR9, URZ ;  /* 0x0000003f00097c82 */ /* 0x000fe20008000000 */
[----:B------:R-:W-:Y:S01]  /*2b20*/  ULDC UR55, c[0x0][0x224] ;  /* 0x0000890000377ab9 */ /* 0x000fe20000000800 */
[----:B------:R-:W-:Y:S01]  /*2b30*/  ULDC UR56, c[0x0][0x21c] ;  /* 0x0000870000387ab9 */ /* 0x000fe20000000800 */
[----:B------:R-:W-:Y:S01]  /*2b40*/  ULDC UR50, c[0x0][0x218] ;  /* 0x0000860000327ab9 */ /* 0x000fe20000000800 */
[----:B------:R-:W-:-:S02]  /*2b50*/  UIADD3 UR51, UR29, UR51, URZ ;  /* 0x000000331d337290 */ /* 0x000fc4000fffe03f */
[----:B------:R-:W-:Y:S01]  /*2b60*/  UIADD3 UR52, UR31, UR52, URZ ;  /* 0x000000341f347290 */ /* 0x000fe2000fffe03f */
[----:B------:R-:W-:Y:S01]  /*2b70*/  ULDC.64 UR32, c[0x0][0x3d0] ;  /* 0x0000f40000207ab9 */ /* 0x000fe20000000a00 */
[----:B------:R-:W-:Y:S01]  /*2b80*/  ULDC.64 UR34, c[0x0][0x238] ;  /* 0x00008e0000227ab9 */ /* 0x000fe20000000a00 */
[----:B------:R-:W-:Y:S01]  /*2b90*/  ULDC.64 UR36, c[0x0][0x2d0] ;  /* 0x0000b40000247ab9 */ /* 0x000fe20000000a00 */
[----:B------:R-:W-:Y:S01]  /*2ba0*/  ULDC.64 UR38, c[0x0][0x250] ;  /* 0x0000940000267ab9 */ /* 0x000fe20000000a00 */
[----:B------:R-:W-:Y:S01]  /*2bb0*/  ULDC.64 UR40, c[0x0][0x2d8] ;  /* 0x0000b60000287ab9 */ /* 0x000fe20000000a00 */
[----:B------:R-:W-:Y:S01]  /*2bc0*/  ULDC.64 UR42, c[0x0][0x270] ;  /* 0x00009c00002a7ab9 */ /* 0x000fe20000000a00 */
[----:B-1----:R-:W-:-:S05]  /*2bd0*/  ULDC.64 UR44, c[0x0][0x370] ;  /* 0x0000dc00002c7ab9 */ /* 0x002fca0000000a00 */
.L_x_388:
[----:B------:R-:W2:Y:S01]  /*2be0*/  LDL R40, [R1+0xcc] ;  /* 0x0000cc0001287983 */ /* 0x000ea20000100800 */
[----:B------:R-:W-:Y:S01]  /*2bf0*/  USHF.R.S32.HI UR57, URZ, 0x1f, UR7 ;  /* 0x0000001f3f397899 */ /* 0x000fe20008011407 */
[--C-:B------:R-:W-:Y:S02]  /*2c00*/  SHF.R.S32.HI R65, RZ, 0x1f, R64.reuse ;  /* 0x0000001fff417819 */ /* 0x100fe40000011440 */
[----:B------:R-:W-:Y:S01]  /*2c10*/  MOV R43, UR42 ;  /* 0x0000002a002b7c02 */ /* 0x000fe20008000f00 */
[----:B------:R-:W-:Y:S01]  /*2c20*/  UIMAD UR46, UR57, UR42, URZ ;  /* 0x0000002a392e72a4 */ /* 0x000fe2000f8e023f */
[----:B------:R-:W-:Y:S01]  /*2c30*/  LOP3.LUT R60, R64, 0x20, RZ, 0xfc, !PT ;  /* 0x00000020403c7812 */ /* 0x000fe200078efcff */
[----:B------:R-:W3:Y:S02]  /*2c40*/  LDL R97, [R1+0x88] ;  /* 0x0000880001617983 */ /* 0x000ee40000100800 */
[----:B------:R-:W-:Y:S02]  /*2c50*/  UIMAD UR46, UR7, UR43, UR46 ;  /* 0x0000002b072e72a4 */ /* 0x000fe4000f8e022e */
[----:B------:R-:W-:Y:S01]  /*2c60*/  IMAD.WIDE.U32 R42, R43, UR7, R64 ;  /* 0x000000072b2a7c25 */ /* 0x000fe2000f8e0040 */
[----:B------:R-:W-:Y:S01]  /*2c70*/  ISETP.GE.AND P3, PT, R60, UR49, PT ;  /* 0x000000313c007c0c */ /* 0x000fe2000bf66270 */
[----:B------:R-:W4:Y:S01]  /*2c80*/  LDL R96, [R1+0x84] ;  /* 0x0000840001607983 */ /* 0x000f220000100800 */
[C---:B------:R-:W-:Y:S01]  /*2c90*/  LOP3.LUT R59, R64.reuse, 0x40, RZ, 0xfc, !PT ;  /* 0x00000040403b7812 */ /* 0x040fe200078efcff */
[----:B------:R-:W-:Y:S01]  /*2ca0*/  VIADD R41, R43, UR46 ;  /* 0x0000002e2b297c36 */ /* 0x000fe20008000000 */
[----:B------:R-:W-:Y:S01]  /*2cb0*/  LOP3.LUT R58, R64, 0x60, RZ, 0xfc, !PT ;  /* 0x00000060403a7812 */ /* 0x000fe200078efcff */
[----:B------:R-:W4:Y:S01]  /*2cc0*/  LDL R95, [R1+0x80] ;  /* 0x00008000015f7983 */ /* 0x000f220000100800 */
[----:B01----:R-:W-:-:S02]  /*2cd0*/  PRMT R66, RZ, 0x7610, R66 ;  /* 0x00007610ff427816 */ /* 0x003fc40000000042 */
[C---:B------:R-:W-:Y:S01]  /*2ce0*/  LOP3.LUT R57, R64.reuse, 0x80, RZ, 0xfc, !PT ;  /* 0x0000008040397812 */ /* 0x040fe200078efcff */
[----:B------:R-:W4:Y:S01]  /*2cf0*/  LDL R94, [R1+0x7c] ;  /* 0x00007c00015e7983 */ /* 0x000f220000100800 */
[C---:B------:R-:W-:Y:S02]  /*2d00*/  LOP3.LUT R56, R64.reuse, 0xa0, RZ, 0xfc, !PT ;  /* 0x000000a040387812 */ /* 0x040fe400078efcff */
[C---:B------:R-:W-:Y:S01]  /*2d10*/  LOP3.LUT R55, R64.reuse, 0xc0, RZ, 0xfc, !PT ;  /* 0x000000c040377812 */ /* 0x040fe200078efcff */
[----:B------:R-:W4:Y:S01]  /*2d20*/  LDL R93, [R1+0x78] ;  /* 0x00007800015d7983 */ /* 0x000f220000100800 */
[----:B------:R-:W-:Y:S02]  /*2d30*/  ISETP.GE.AND P2, PT, R59, UR49, PT ;  /* 0x000000313b007c0c */ /* 0x000fe4000bf46270 */
[----:B------:R-:W-:Y:S01]  /*2d40*/  LOP3.LUT R54, R64, 0xe0, RZ, 0xfc, !PT ;  /* 0x000000e040367812 */ /* 0x000fe200078efcff */
[----:B------:R-:W4:Y:S01]  /*2d50*/  LDL R92, [R1+0x74] ;  /* 0x00007400015c7983 */ /* 0x000f220000100800 */
[----:B------:R-:W-:-:S02]  /*2d60*/  ISETP.GE.AND P1, PT, R58, UR49, PT ;  /* 0x000000313a007c0c */ /* 0x000fc4000bf26270 */
[----:B------:R-:W-:Y:S01]  /*2d70*/  ISETP.GE.AND P5, PT, R56, UR49, PT ;  /* 0x0000003138007c0c */ /* 0x000fe2000bfa6270 */
[----:B------:R-:W4:Y:S01]  /*2d80*/  LDL R91, [R1+0x70] ;  /* 0x00007000015b7983 */ /* 0x000f220000100800 */
[----:B------:R-:W-:Y:S02]  /*2d90*/  ISETP.GE.AND P4, PT, R55, UR49, PT ;  /* 0x0000003137007c0c */ /* 0x000fe4000bf86270 */
[----:B------:R-:W-:Y:S01]  /*2da0*/  PRMT R67, RZ, 0x7610, R67 ;  /* 0x00007610ff437816 */ /* 0x000fe20000000043 */
[----:B------:R-:W4:Y:S01]  /*2db0*/  LDL R90, [R1+0x6c] ;  /* 0x00006c00015a7983 */ /* 0x000f220000100800 */
[----:B------:R-:W-:Y:S02]  /*2dc0*/  PRMT R68, RZ, 0x7610, R68 ;  /* 0x00007610ff447816 */ /* 0x000fe40000000044 */
[----:B------:R-:W-:Y:S01]  /*2dd0*/  PRMT R69, RZ, 0x7610, R69 ;  /* 0x00007610ff457816 */ /* 0x000fe20000000045 */
[----:B------:R-:W4:Y:S01]  /*2de0*/  LDL R89, [R1+0x68] ;  /* 0x0000680001597983 */ /* 0x000f220000100800 */
[----:B------:R-:W-:-:S02]  /*2df0*/  PRMT R70, RZ, 0x7610, R70 ;  /* 0x00007610ff467816 */ /* 0x000fc40000000046 */
[C---:B------:R-:W-:Y:S01]  /*2e00*/  LOP3.LUT R53, R64.reuse, 0x100, RZ, 0xfc, !PT ;  /* 0x0000010040357812 */ /* 0x040fe200078efcff */
[----:B------:R-:W4:Y:S01]  /*2e10*/  LDL R88, [R1+0x64] ;  /* 0x0000640001587983 */ /* 0x000f220000100800 */
[----:B------:R-:W-:Y:S02]  /*2e20*/  PRMT R71, RZ, 0x7610, R71 ;  /* 0x00007610ff477816 */ /* 0x000fe40000000047 */
[C---:B------:R-:W-:Y:S01]  /*2e30*/  LOP3.LUT R52, R64.reuse, 0x120, RZ, 0xfc, !PT ;  /* 0x0000012040347812 */ /* 0x040fe200078efcff */
[----:B------:R-:W4:Y:S01]  /*2e40*/  LDL R87, [R1+0x60] ;  /* 0x0000600001577983 */ /* 0x000f220000100800 */
[----:B------:R-:W-:Y:S02]  /*2e50*/  PRMT R72, RZ, 0x7610, R72 ;  /* 0x00007610ff487816 */ /* 0x000fe40000000048 */
[C---:B------:R-:W-:Y:S01]  /*2e60*/  LOP3.LUT R51, R64.reuse, 0x140, RZ, 0xfc, !PT ;  /* 0x0000014040337812 */ /* 0x040fe200078efcff */
[----:B------:R-:W4:Y:S01]  /*2e70*/  LDL R86, [R1+0x5c] ;  /* 0x00005c0001567983 */ /* 0x000f220000100800 */
[----:B------:R-:W-:-:S02]  /*2e80*/  LOP3.LUT R50, R64, 0x160, RZ, 0xfc, !PT ;  /* 0x0000016040327812 */ /* 0x000fc400078efcff */
[----:B------:R-:W-:Y:S01]  /*2e90*/  PRMT R63, RZ, 0x7610, R63 ;  /* 0x00007610ff3f7816 */ /* 0x000fe2000000003f */
[----:B------:R-:W4:Y:S01]  /*2ea0*/  LDL R85, [R1+0x58] ;  /* 0x0000580001557983 */ /* 0x000f220000100800 */
[C---:B------:R-:W-:Y:S02]  /*2eb0*/  LOP3.LUT R49, R64.reuse, 0x180, RZ, 0xfc, !PT ;  /* 0x0000018040317812 */ /* 0x040fe400078efcff */
[----:B------:R-:W-:Y:S01]  /*2ec0*/  LOP3.LUT R48, R64, 0x1a0, RZ, 0xfc, !PT ;  /* 0x000001a040307812 */ /* 0x000fe200078efcff */
        /* <DEDUP_REMOVED lines=8> */
[----:B------:R-:W-:Y:S02]  /*2f50*/  PRMT R78, RZ, 0x7610, R78 ;  /* 0x00007610ff4e7816 */ /* 0x000fe4000000004e */
[----:B--2---:R-:W-:Y:S02]  /*2f60*/  ISETP.NE.AND P6, PT, R40, RZ, PT ;  /* 0x000000ff2800720c */ /* 0x004fe40003fc5270 */
[----:B------:R-:W-:-:S04]  /*2f70*/  LEA R40, P0, R42, UR18, 0x1 ;  /* 0x000000122a287c11 */ /* 0x000fc8000f8008ff */
[----:B------:R-:W-:Y:S02]  /*2f80*/  LEA.HI.X R41, R42, UR19, R41, 0x1, P0 ;  /* 0x000000132a297c11 */ /* 0x000fe400080f0c29 */
[----:B------:R-:W-:-:S03]  /*2f90*/  ISETP.GE.AND P0, PT, R57, UR49, PT ;  /* 0x0000003139007c0c */ /* 0x000fc6000bf06270 */
[----:B------:R-:W4:Y:S01]  /*2fa0*/  @!P3 LDG.E.U16 R66, desc[UR20][R40.64+0x40] ;  /* 0x000040142842b981 */ /* 0x000f22000c1e1500 */
[----:B------:R-:W-:-:S03]  /*2fb0*/  ISETP.GE.AND P3, PT, R54, UR49, PT ;  /* 0x0000003136007c0c */ /* 0x000fc6000bf66270 */
[----:B------:R-:W2:Y:S01]  /*2fc0*/  @!P2 LDG.E.U16 R67, desc[UR20][R40.64+0x80] ;  /* 0x000080142843a981 */ /* 0x000ea2000c1e1500 */
        /* <DEDUP_REMOVED lines=11> */
[----:B------:R-:W3:Y:S04]  /*3080*/  @!P6 LDG.E.U16 R63, desc[UR20][R40.64] ;  /* 0x00000014283fe981 */ /* 0x000ee8000c1e1500 */
[----:B------:R-:W2:Y:S04]  /*3090*/  @!P2 LDG.E.U16 R73, desc[UR20][R40.64+0x200] ;  /* 0x000200142849a981 */ /* 0x000ea8000c1e1500 */
[----:B------:R-:W2:Y:S04]  /*30a0*/  @!P1 LDG.E.U16 R74, desc[UR20][R40.64+0x240] ;  /* 0x00024014284a9981 */ /* 0x000ea8000c1e1500 */
[----:B------:R-:W2:Y:S04]  /*30b0*/  @!P0 LDG.E.U16 R75, desc[UR20][R40.64+0x280] ;  /* 0x00028014284b8981 */ /* 0x000ea8000c1e1500 */
[----:B------:R-:W2:Y:S04]  /*30c0*/  @!P5 LDG.E.U16 R76, desc[UR20][R40.64+0x2c0] ;  /* 0x0002c014284cd981 */ /* 0x000ea8000c1e1500 */
[----:B------:R-:W2:Y:S04]  /*30d0*/  @!P4 LDG.E.U16 R77, desc[UR20][R40.64+0x300] ;  /* 0x00030014284dc981 */ /* 0x000ea8000c1e1500 */
[----:B------:R-:W2:Y:S01]  /*30e0*/  @!P3 LDG.E.U16 R78, desc[UR20][R40.64+0x340] ;  /* 0x00034014284eb981 */ /* 0x000ea2000c1e1500 */
[----:B------:R-:W-:-:S02]  /*30f0*/  LOP3.LUT R47, R64, 0x1c0, RZ, 0xfc, !PT ;  /* 0x000001c0402f7812 */ /* 0x000fc400078efcff */
[----:B------:R-:W-:Y:S02]  /*3100*/  LOP3.LUT R46, R64, 0x1e0, RZ, 0xfc, !PT ;  /* 0x000001e0402e7812 */ /* 0x000fe400078efcff */
[----:B------:R-:W-:Y:S02]  /*3110*/  ISETP.GE.AND P2, PT, R47, UR49, PT ;  /* 0x000000312f007c0c */ /* 0x000fe4000bf46270 */
[----:B------:R-:W-:Y:S02]  /*3120*/  ISETP.GE.AND P1, PT, R46, UR49, PT ;  /* 0x000000312e007c0c */ /* 0x000fe4000bf26270 */
[----:B------:R-:W-:Y:S02]  /*3130*/  PRMT R79, RZ, 0x7610, R79 ;  /* 0x00007610ff4f7816 */ /* 0x000fe4000000004f */
[----:B------:R-:W-:-:S07]  /*3140*/  PRMT R80, RZ, 0x7610, R80 ;  /* 0x00007610ff507816 */ /* 0x000fce0000000050 */
[----:B------:R-:W2:Y:S04]  /*3150*/  @!P2 LDG.E.U16 R79, desc[UR20][R40.64+0x380] ;  /* 0x00038014284fa981 */ /* 0x000ea8000c1e1500 */
[----:B------:R0:W2:Y:S01]  /*3160*/  @!P1 LDG.E.U16 R80, desc[UR20][R40.64+0x3c0] ;  /* 0x0003c01428509981 */ /* 0x0000a2000c1e1500 */
[----:B------:R-:W-:Y:S01]  /*3170*/  UIMAD UR58, UR57, UR34, URZ ;  /* 0x00000022393a72a4 */ /* 0x000fe2000f8e023f */
[----:B------:R-:W-:Y:S01]  /*3180*/  UMOV UR46, UR28 ;  /* 0x0000001c002e7c82 */ /* 0x000fe20008000000 */
[----:B------:R-:W-:Y:S02]  /*3190*/  UMOV UR47, UR51 ;  /* 0x00000033002f7c82 */ /* 0x000fe40008000000 */
[----:B------:R-:W-:Y:S02]  /*31a0*/  UIMAD UR58, UR7, UR35, UR58 ;  /* 0x00000023073a72a4 */ /* 0x000fe4000f8e023a */
[----:B------:R-:W-:-:S04]  /*31b0*/  UIMAD.WIDE.U32 UR46, UR7, UR34, UR46 ;  /* 0x00000022072e72a5 */ /* 0x000fc8000f8e002e */
[----:B------:R-:W-:Y:S02]  /*31c0*/  ULEA UR59, UP0, UR46, UR36, 0x2 ;  /* 0x000000242e3b7291 */ /* 0x000fe4000f80103f */
[----:B------:R-:W-:-:S04]  /*31d0*/  UIADD3 UR47, UR47, UR58, URZ ;  /* 0x0000003a2f2f7290 */ /* 0x000fc8000fffe03f */
[----:B------:R-:W-:Y:S02]  /*31e0*/  ULEA.HI.X UR46, UR46, UR37, UR47, 0x2, UP0 ;  /* 0x000000252e2e7291 */ /* 0x000fe400080f142f */
[----:B------:R-:W-:Y:S01]  /*31f0*/  UIMAD UR58, UR57, UR38, URZ ;  /* 0x00000026393a72a4 */ /* 0x000fe2000f8e023f */
[----:B------:R-:W-:-:S03]  /*3200*/  UMOV UR47, UR52 ;  /* 0x00000034002f7c82 */ /* 0x000fc60008000000 */
[----:B------:R-:W-:Y:S01]  /*3210*/  MOV R43, UR46 ;  /* 0x0000002e002b7c02 */ /* 0x000fe20008000f00 */
[----:B------:R-:W-:Y:S01]  /*3220*/  UMOV UR46, UR30 ;  /* 0x0000001e002e7c82 */ /* 0x000fe20008000000 */
[----:B------:R-:W-:Y:S02]  /*3230*/  UIMAD UR58, UR7, UR39, UR58 ;  /* 0x00000027073a72a4 */ /* 0x000fe4000f8e023a */
[----:B------:R-:W-:Y:S01]  /*3240*/  UIMAD.WIDE.U32 UR46, UR7, UR38, UR46 ;  /* 0x00000026072e72a5 */ /* 0x000fe2000f8e002e */
[----:B------:R-:W-:-:S03]  /*3250*/  MOV R42, UR59 ;  /* 0x0000003b002a7c02 */ /* 0x000fc60008000f00 */
[----:B------:R-:W-:Y:S02]  /*3260*/  ULEA UR59, UP0, UR46, UR40, 0x2 ;  /* 0x000000282e3b7291 */ /* 0x000fe4000f80103f */
[----:B------:R-:W-:Y:S01]  /*3270*/  UIADD3 UR47, UR47, UR58, URZ ;  /* 0x0000003a2f2f7290 */ /* 0x000fe2000fffe03f */
[----:B------:R1:W2:Y:S03]  /*3280*/  LDG.E R81, desc[UR20][R42.64] ;  /* 0x000000142a517981 */ /* 0x0002a6000c1e1900 */
[----:B------:R-:W-:Y:S01]  /*3290*/  ULEA.HI.X UR46, UR46, UR41, UR47, 0x2, UP0 ;  /* 0x000000292e2e7291 */ /* 0x000fe200080f142f */
[----:B0-----:R-:W-:-:S05]  /*32a0*/  IMAD.U32 R40, RZ, RZ, UR59 ;  /* 0x0000003bff287e24 */ /* 0x001fca000f8e00ff */
[----:B------:R-:W-:-:S05]  /*32b0*/  MOV R41, UR46 ;  /* 0x0000002e00297c02 */ /* 0x000fca0008000f00 */
[----:B------:R0:W2:Y:S04]  /*32c0*/  LDG.E R42, desc[UR20][R40.64] ;  /* 0x00000014282a7981 */ /* 0x0000a8000c1e1900 */
[----:B---3--:R-:W-:Y:S04]  /*32d0*/  STS.U16 [R97], R63 ;  /* 0x0000003f61007388 */ /* 0x008fe80000000400 */
[----:B----4-:R-:W-:Y:S04]  /*32e0*/  STS.U16 [R96+0x40], R66 ;  /* 0x0000404260007388 */ /* 0x010fe80000000400 */
[----:B--2---:R-:W-:Y:S04]  /*32f0*/  STS.U16 [R95+0x80], R67 ;  /* 0x000080435f007388 */ /* 0x004fe80000000400 */
        /* <DEDUP_REMOVED lines=11> */
[----:B--2---:R-:W2:Y:S04]  /*33b0*/  LDL R76, [R1+0xc8] ;  /* 0x0000c800014c7983 */ /* 0x004ea80000100800 */
[----:B------:R-:W4:Y:S04]  /*33c0*/  LDL R75, [R1+0xc4] ;  /* 0x0000c400014b7983 */ /* 0x000f280000100800 */
[----:B---3--:R-:W3:Y:S04]  /*33d0*/  LDL R84, [R1+0x98] ;  /* 0x0000980001547983 */ /* 0x008ee80000100800 */
[----:B------:R-:W4:Y:S04]  /*33e0*/  LDL R71, [R1+0xc0] ;  /* 0x0000c00001477983 */ /* 0x000f280000100800 */
[----:B------:R1:W-:Y:S04]  /*33f0*/  STS.U16 [R83+0x380], R79 ;  /* 0x0003804f53007388 */ /* 0x0003e80000000400 */
[----:B------:R0:W-:Y:S01]  /*3400*/  STS.U16 [R82+0x3c0], R80 ;  /* 0x0003c05052007388 */ /* 0x0001e20000000400 */
[----:B------:R-:W-:Y:S01]  /*3410*/  UIADD3 UR46, UR48, -0x1, URZ ;  /* 0xffffffff302e7890 */ /* 0x000fe2000fffe03f */
[C---:B------:R-:W-:Y:S01]  /*3420*/  VIADD R63, R62.reuse, 0x200 ;  /* 0x000002003e3f7836 */ /* 0x040fe20000000000 */
[C---:B------:R-:W-:Y:S01]  /*3430*/  ISETP.NE.AND P1, PT, R62.reuse, RZ, PT ;  /* 0x000000ff3e00720c */ /* 0x040fe20003f25270 */
[----:B------:R-:W4:Y:S04]  /*3440*/  LDL R74, [R1+0xbc] ;  /* 0x0000bc00014a7983 */ /* 0x000f280000100800 */
[----:B-1----:R-:W4:Y:S04]  /*3450*/  LDL R83, [R1+0x94] ;  /* 0x0000940001537983 */ /* 0x002f280000100800 */
[----:B0-----:R-:W4:Y:S04]  /*3460*/  LDL R82, [R1+0x90] ;  /* 0x0000900001527983 */ /* 0x001f280000100800 */
[----:B------:R-:W4:Y:S01]  /*3470*/  LDL R73, [R1+0xb8] ;  /* 0x0000b80001497983 */ /* 0x000f220000100800 */
[----:B------:R-:W-:Y:S01]  /*3480*/  ULEA.HI UR58, UR46, UR46, URZ, 0x1 ;  /* 0x0000002e2e3a7291 */ /* 0x000fe2000f8f083f */
[----:B------:R-:W-:-:S02]  /*3490*/  LOP3.LUT P0, RZ, R62, 0x1f, RZ, 0xc0, !PT ;  /* 0x0000001f3eff7812 */ /* 0x000fc4000780c0ff */
[----:B------:R-:W-:Y:S01]  /*34a0*/  MOV R43, UR48 ;  /* 0x00000030002b7c02 */ /* 0x000fe20008000f00 */
[----:B------:R-:W4:Y:S01]  /*34b0*/  LDL R72, [R1+0xb4] ;  /* 0x0000b40001487983 */ /* 0x000f220000100800 */
[----:B------:R-:W-:Y:S01]  /*34c0*/  ULOP3.LUT UR58, UR58, 0xfffffe, URZ, 0xc0, !UPT ;  /* 0x00fffffe3a3a7892 */ /* 0x000fe2000f8ec03f */
[----:B------:R-:W-:Y:S01]  /*34d0*/  R2UR UR47, R81 ;  /* 0x00000000512f72ca */ /* 0x000fe200000e0000 */
[----:B------:R-:W-:Y:S01]  /*34e0*/  IMAD.U32 R40, RZ, RZ, UR48 ;  /* 0x00000030ff287e24 */ /* 0x000fe2000f8e00ff */
[----:B------:R-:W4:Y:S01]  /*34f0*/  LDL R70, [R1+0xb0] ;  /* 0x0000b00001467983 */ /* 0x000f220000100800 */
[----:B------:R-:W-:Y:S01]  /*3500*/  UIADD3 UR46, UR46, -UR58, URZ ;  /* 0x8000003a2e2e7290 */ /* 0x000fe2000fffe03f */
[----:B------:R-:W-:Y:S02]  /*3510*/  NOP ;  /* 0x0000000000007918 */ /* 0x000fe40000000000 */
[----:B------:R-:W4:Y:S01]  /*3520*/  LDL R69, [R1+0xac] ;  /* 0x0000ac0001457983 */ /* 0x000f220000100800 */
[----:B------:R-:W-:-:S03]  /*3530*/  ULEA UR46, UR46, UR7, 0x8 ;  /* 0x000000072e2e7291 */ /* 0x000fc6000f8e403f */
[----:B------:R-:W4:Y:S04]  /*3540*/  LDL R68, [R1+0xa8] ;  /* 0x0000a80001447983 */ /* 0x000f280000100800 */
[----:B------:R-:W4:Y:S01]  /*3550*/  LDL R67, [R1+0xa4] ;  /* 0x0000a40001437983 */ /* 0x000f220000100800 */
[----:B------:R-:W-:-:S03]  /*3560*/  MOV R66, UR46 ;  /* 0x0000002e00427c02 */ /* 0x000fc60008000f00 */
[----:B------:R-:W4:Y:S01]  /*3570*/  LDL R85, [R1+0xa0] ;  /* 0x0000a00001557983 */ /* 0x000f220000100800 */
[----:B------:R-:W-:-:S03]  /*3580*/  SEL R66, R66, R63, !P1 ;  /* 0x0000003f42427207 */ /* 0x000fc60004800000 */
[----:B------:R-:W4:Y:S01]  /*3590*/  LDL R63, [R1+0x9c] ;  /* 0x00009c00013f7983 */ /* 0x000f220000100800 */
[----:B------:R-:W-:Y:S02]  /*35a0*/  R2UR UR58, R42 ;  /* 0x000000002a3a72ca */ /* 0x000fe400000e0000 */
[----:B------:R-:W-:Y:S01]  /*35b0*/  ISETP.LT.OR P2, PT, R43, 0x2, P0 ;  /* 0x000000022b00780c */ /* 0x000fe20000741670 */
[----:B------:R-:W0:Y:S01]  /*35c0*/  LDS.U16 R104, [R45] ;  /* 0x000000002d687984 */ /* 0x000e220000000400 */
[----:B------:R-:W-:-:S03]  /*35d0*/  MOV R100, UR47 ;  /* 0x0000002f00647c02 */ /* 0x000fc60008000f00 */
[----:B------:R-:W1:Y:S02]  /*35e0*/  LDS.U16 R105, [R45+0x2] ;  /* 0x000002002d697984 */ /* 0x000e640000000400 */
[----:B------:R-:W-:Y:S02]  /*35f0*/  FMUL.FTZ R100, R100, 1.4426950216293334961 ;  /* 0x3fb8aa3b64647820 */ /* 0x000fe40000410000 */
[----:B------:R-:W0:Y:S04]  /*3600*/  LDS.U16 R106, [R45+0x4] ;  /* 0x000004002d6a7984 */ /* 0x000e280000000400 */
[----:B------:R-:W1:Y:S01]  /*3610*/  @!P2 LDC R43, c[0x0][0x21c] ;  /* 0x00008700ff2bab82 */ /* 0x000e620000000800 */
[----:B------:R-:W-:Y:S01]  /*3620*/  FMUL.FTZ R152, R25, R100 ;  /* 0x0000006419987220 */ /* 0x000fe20000410000 */
[----:B------:R-:W0:Y:S04]  /*3630*/  LDS.U16 R107, [R45+0x6] ;  /* 0x000006002d6b7984 */ /* 0x000e280000000400 */
[----:B------:R-:W0:Y:S01]  /*3640*/  LDS.U16 R108, [R45+0x8] ;  /* 0x000008002d6c7984 */ /* 0x000e220000000400 */
[----:B------:R-:W1:Y:S01]  /*3650*/  MUFU.EX2 R152, R152 ;  /* 0x0000009800987308 */ /* 0x000e620000000800 */
[----:B------:R-:W-:-:S02]  /*3660*/  @!P2 IADD3 R40, R40, -0x2, RZ ;  /* 0xfffffffe2828a810 */ /* 0x000fc40007ffe0ff */
[----:B------:R-:W0:Y:S04]  /*3670*/  LDS.U16 R109, [R45+0xa] ;  /* 0x00000a002d6d7984 */ /* 0x000e280000000400 */
        /* <DEDUP_REMOVED lines=9> */
[----:B------:R-:W0:Y:S01]  /*3710*/  LDS.U16 R119, [R45+0x1e] ;  /* 0x00001e002d777984 */ /* 0x000e220000000400 */
[----:B---3--:R-:W-:-:S03]  /*3720*/  IMAD.U32 R42, R84, 0x10000, RZ ;  /* 0x00010000542a7824 */ /* 0x008fc600078e00ff */
[----:B------:R-:W3:Y:S01]  /*3730*/  LDL R84, [R1+0x8c] ;  /* 0x00008c0001547983 */ /* 0x000ee20000100800 */
[----:B-1----:R-:W-:Y:S01]  /*3740*/  @!P2 IMAD R40, R40, R43, UR7 ;  /* 0x000000072828ae24 */ /* 0x002fe2000f8e022b */
[----:B------:R-:W-:Y:S01]  /*3750*/  LEA R43, R66, R61, 0x2 ;  /* 0x0000003d422b7211 */ /* 0x000fe200078e10ff */
[----:B------:R-:W-:-:S04]  /*3760*/  FMUL.FTZ R94, R24, R100 ;  /* 0x00000064185e7220 */ /* 0x000fc80000410000 */
[----:B------:R1:W-:Y:S01]  /*3770*/  STS [R43+0x3be0], R152 ;  /* 0x003be0982b007388 */ /* 0x0003e20000000800 */
[-C--:B------:R-:W-:Y:S01]  /*3780*/  FMUL.FTZ R93, R23, R100.reuse ;  /* 0x00000064175d7220 */ /* 0x080fe20000410000 */
[----:B------:R-:W0:Y:S01]  /*3790*/  MUFU.EX2 R94, R94 ;  /* 0x0000005e005e7308 */ /* 0x000e220000000800 */
[-C--:B------:R-:W-:Y:S01]  /*37a0*/  FMUL.FTZ R92, R22, R100.reuse ;  /* 0x00000064165c7220 */ /* 0x080fe20000410000 */
[----:B------:R-:W-:Y:S01]  /*37b0*/  MOV R41, 0x8 ;  /* 0x0000000800297802 */ /* 0x000fe20000000f00 */
[----:B------:R-:W-:Y:S01]  /*37c0*/  FMUL.FTZ R91, R21, R100 ;  /* 0x00000064155b7220 */ /* 0x000fe20000410000 */
[----:B--2---:R-:W-:-:S04]  /*37d0*/  IMAD.U32 R77, R76, 0x10000, RZ ;  /* 0x000100004c4d7824 */ /* 0x004fc800078e00ff */
[----:B------:R-:W2:Y:S01]  /*37e0*/  MUFU.EX2 R93, R93 ;  /* 0x0000005d005d7308 */ /* 0x000ea20000000800 */
[----:B----4-:R-:W-:Y:S01]  /*37f0*/  SHF.L.U32 R76, R75, 0x10, RZ ;  /* 0x000000104b4c7819 */ /* 0x010fe200000006ff */
[----:B------:R-:W-:Y:S01]  /*3800*/  IMAD.MOV.U32 R81, RZ, RZ, RZ ;  /* 0x000000ffff517224 */ /* 0x000fe200078e00ff */
[----:B------:R-:W-:Y:S01]  /*3810*/  MOV R80, 0x3f800000 ;  /* 0x3f80000000507802 */ /* 0x000fe20000000f00 */
[----:B------:R-:W-:Y:S01]  /*3820*/  @!P2 IMAD.WIDE R40, R40, R41, UR22 ;  /* 0x000000162828ae25 */ /* 0x000fe2000f8e0229 */
[----:B------:R-:W-:Y:S03]  /*3830*/  BAR.SYNC.DEFER_BLOCKING 0x0 ;  /* 0x0000000000007b1d */ /* 0x000fe60000010000 */
[----:B------:R-:W-:Y:S01]  /*3840*/  FMUL.FTZ R90, R20, R100 ;  /* 0x00000064145a7220 */ /* 0x000fe20000410000 */
[----:B------:R-:W-:Y:S02]  /*3850*/  SHF.L.U32 R75, R71, 0x10, RZ ;  /* 0x00000010474b7819 */ /* 0x000fe400000006ff */
[----:B------:R-:W4:Y:S01]  /*3860*/  MUFU.EX2 R92, R92 ;  /* 0x0000005c005c7308 */ /* 0x000f220000000800 */
[----:B------:R-:W-:Y:S01]  /*3870*/  FMUL.FTZ R151, R25, R77 ;  /* 0x0000004d19977220 */ /* 0x000fe20000410000 */
[----:B------:R-:W-:Y:S01]  /*3880*/  FMUL.FTZ R136, R24, R76 ;  /* 0x0000004c18887220 */ /* 0x000fe20000410000 */
[----:B------:R-:W-:-:S05]  /*3890*/  FMUL.FTZ R79, R19, R100 ;  /* 0x00000064134f7220 */ /* 0x000fca0000410000 */
[----:B------:R-:W1:Y:S01]  /*38a0*/  MUFU.EX2 R91, R91 ;  /* 0x0000005b005b7308 */ /* 0x000e620000000800 */
[----:B------:R-:W-:Y:S02]  /*38b0*/  IMAD.U32 R74, R74, 0x10000, RZ ;  /* 0x000100004a4a7824 */ /* 0x000fe400078e00ff */
[----:B------:R-:W-:Y:S01]  /*38c0*/  FMUL.FTZ R137, R23, R75 ;  /* 0x0000004b17897220 */ /* 0x000fe20000410000 */
[----:B------:R-:W-:Y:S01]  /*38d0*/  FMUL.FTZ R78, R18, R100 ;  /* 0x00000064124e7220 */ /* 0x000fe20000410000 */
[----:B------:R-:W-:-:S03]  /*38e0*/  SHF.L.U32 R73, R73, 0x10, RZ ;  /* 0x0000001049497819 */ /* 0x000fc600000006ff */
[----:B------:R-:W1:Y:S01]  /*38f0*/  MUFU.EX2 R90, R90 ;  /* 0x0000005a005a7308 */ /* 0x000e620000000800 */
[----:B------:R0:W5:Y:S01]  /*3900*/  @!P2 LDG.E.64 R80, desc[UR20][R40.64] ;  /* 0x000000142850a981 */ /* 0x000162000c1e1b00 */
[----:B------:R-:W-:Y:S01]  /*3910*/  ISETP.NE.AND P2, PT, R62, 0x7f, PT ;  /* 0x0000007f3e00780c */ /* 0x000fe20003f45270 */
[----:B------:R-:W-:Y:S01]  /*3920*/  FMUL.FTZ R138, R22, R74 ;  /* 0x0000004a168a7220 */ /* 0x000fe20000410000 */
[----:B------:R-:W-:-:S04]  /*3930*/  FMUL.FTZ R71, R17, R100 ;  /* 0x0000006411477220 */ /* 0x000fc80000410000 */
[----:B------:R-:W1:Y:S01]  /*3940*/  MUFU.EX2 R79, R79 ;  /* 0x0000004f004f7308 */ /* 0x000e620000000800 */
[----:B0-----:R-:W-:Y:S01]  /*3950*/  SHF.L.U32 R41, R83, 0x10, RZ ;  /* 0x0000001053297819 */ /* 0x001fe200000006ff */
[-C--:B------:R-:W-:Y:S01]  /*3960*/  FFMA.FTZ R83, R151, R94.reuse, R136 ;  /* 0x0000005e97537223 */ /* 0x080fe20000010088 */
[----:B------:R-:W-:Y:S01]  /*3970*/  SHF.L.U32 R40, R82, 0x10, RZ ;  /* 0x0000001052287819 */ /* 0x000fe200000006ff */
[----:B------:R-:W-:Y:S02]  /*3980*/  FMUL.FTZ R82, R152, R94 ;  /* 0x0000005e98527220 */ /* 0x000fe40000410000 */
[C---:B--2---:R-:W-:Y:S02]  /*3990*/  FFMA.FTZ R83, R93.reuse, R83, R137 ;  /* 0x000000535d537223 */ /* 0x044fe40000010089 */
[----:B------:R-:W-:Y:S01]  /*39a0*/  FMUL.FTZ R82, R93, R82 ;  /* 0x000000525d527220 */ /* 0x000fe20000410000 */
[----:B------:R-:W0:Y:S01]  /*39b0*/  MUFU.EX2 R78, R78 ;  /* 0x0000004e004e7308 */ /* 0x000e220000000800 */
[----:B------:R-:W-:Y:S01]  /*39c0*/  SHF.L.U32 R72, R72, 0x10, RZ ;  /* 0x0000001048487819 */ /* 0x000fe200000006ff */
[----:B------:R-:W-:Y:S01]  /*39d0*/  FMUL.FTZ R139, R21, R73 ;  /* 0x00000049158b7220 */ /* 0x000fe20000410000 */
[C---:B----4-:R-:W-:Y:S01]  /*39e0*/  FMUL.FTZ R82, R92.reuse, R82 ;  /* 0x000000525c527220 */ /* 0x050fe20000410000 */
[----:B------:R-:W-:Y:S01]  /*39f0*/  FFMA.FTZ R83, R92, R83, R138 ;  /* 0x000000535c537223 */ /* 0x000fe2000001008a */
[----:B-1----:R-:W-:Y:S01]  /*3a00*/  FMUL.FTZ R43, R16, R100 ;  /* 0x00000064102b7220 */ /* 0x002fe20000410000 */
[----:B------:R-:W-:-:S02]  /*3a10*/  IMAD.U32 R70, R70, 0x10000, RZ ;  /* 0x0001000046467824 */ /* 0x000fc400078e00ff */
[----:B------:R-:W-:Y:S01]  /*3a20*/  FMUL.FTZ R140, R20, R72 ;  /* 0x00000048148c7220 */ /* 0x000fe20000410000 */
[----:B------:R-:W1:Y:S01]  /*3a30*/  MUFU.EX2 R71, R71 ;  /* 0x0000004700477308 */ /* 0x000e620000000800 */
[C---:B------:R-:W-:Y:S01]  /*3a40*/  FMUL.FTZ R82, R91.reuse, R82 ;  /* 0x000000525b527220 */ /* 0x040fe20000410000 */
[----:B------:R-:W-:Y:S01]  /*3a50*/  FFMA.FTZ R83, R91, R83, R139 ;  /* 0x000000535b537223 */ /* 0x000fe2000001008b */
[----:B------:R-:W-:Y:S01]  /*3a60*/  FMUL.FTZ R95, R15, R100 ;  /* 0x000000640f5f7220 */ /* 0x000fe20000410000 */
[----:B------:R-:W-:Y:S01]  /*3a70*/  @P2 LEA R103, R62, R61, 0x2 ;  /* 0x0000003d3e672211 */ /* 0x000fe200078e10ff */
[----:B------:R-:W-:Y:S01]  /*3a80*/  FMUL.FTZ R141, R19, R70 ;  /* 0x00000046138d7220 */ /* 0x000fe20000410000 */
[----:B------:R-:W-:Y:S01]  /*3a90*/  SHF.L.U32 R69, R69, 0x10, RZ ;  /* 0x0000001045457819 */ /* 0x000fe200000006ff */
[C---:B------:R-:W-:Y:S01]  /*3aa0*/  FMUL.FTZ R82, R90.reuse, R82 ;  /* 0x000000525a527220 */ /* 0x040fe20000410000 */
[----:B------:R-:W2:Y:S01]  /*3ab0*/  MUFU.EX2 R43, R43 ;  /* 0x0000002b002b7308 */ /* 0x000ea20000000800 */
[----:B------:R-:W-:Y:S01]  /*3ac0*/  FFMA.FTZ R83, R90, R83, R140 ;  /* 0x000000535a537223 */ /* 0x000fe2000001008c */
[----:B------:R-:W-:Y:S01]  /*3ad0*/  FMUL.FTZ R96, R14, R100 ;  /* 0x000000640e607220 */ /* 0x000fe20000410000 */
[----:B------:R-:W-:Y:S01]  /*3ae0*/  SHF.L.U32 R68, R68, 0x10, RZ ;  /* 0x0000001044447819 */ /* 0x000fe200000006ff */
[----:B------:R-:W-:Y:S01]  /*3af0*/  FMUL.FTZ R142, R18, R69 ;  /* 0x00000045128e7220 */ /* 0x000fe20000410000 */
[C---:B------:R-:W-:Y:S01]  /*3b00*/  FMUL.FTZ R82, R79.reuse, R82 ;  /* 0x000000524f527220 */ /* 0x040fe20000410000 */
[----:B------:R-:W-:Y:S01]  /*3b10*/  FFMA.FTZ R83, R79, R83, R141 ;  /* 0x000000534f537223 */ /* 0x000fe2000001008d */
[----:B------:R-:W4:Y:S01]  /*3b20*/  @P2 LDS R103, [R103+0x43e4] ;  /* 0x0043e40067672984 */ /* 0x000f220000000800 */
[----:B------:R-:W2:Y:S01]  /*3b30*/  MUFU.EX2 R95, R95 ;  /* 0x0000005f005f7308 */ /* 0x000ea20000000800 */
[----:B------:R-:W-:Y:S01]  /*3b40*/  FMUL.FTZ R97, R13, R100 ;  /* 0x000000640d617220 */ /* 0x000fe20000410000 */
[----:B------:R-:W-:-:S02]  /*3b50*/  IMAD.U32 R67, R67, 0x10000, RZ ;  /* 0x0001000043437824 */ /* 0x000fc400078e00ff */
[----:B------:R-:W-:Y:S01]  /*3b60*/  FMUL.FTZ R143, R17, R68 ;  /* 0x00000044118f7220 */ /* 0x000fe20000410000 */
[C---:B0-----:R-:W-:Y:S01]  /*3b70*/  FMUL.FTZ R82, R78.reuse, R82 ;  /* 0x000000524e527220 */ /* 0x041fe20000410000 */
[----:B------:R-:W-:Y:S01]  /*3b80*/  FFMA.FTZ R83, R78, R83, R142 ;  /* 0x000000534e537223 */ /* 0x000fe2000001008e */
[----:B------:R-:W-:Y:S01]  /*3b90*/  FMUL.FTZ R98, R12, R100 ;  /* 0x000000640c627220 */ /* 0x000fe20000410000 */
[----:B------:R-:W0:Y:S01]  /*3ba0*/  MUFU.EX2 R96, R96 ;  /* 0x0000006000607308 */ /* 0x000e220000000800 */
[----:B------:R-:W-:Y:S01]  /*3bb0*/  SHF.L.U32 R66, R85, 0x10, RZ ;  /* 0x0000001055427819 */ /* 0x000fe200000006ff */
[----:B------:R-:W-:Y:S01]  /*3bc0*/  FMUL.FTZ R144, R16, R67 ;  /* 0x0000004310907220 */ /* 0x000fe20000410000 */
[C---:B-1----:R-:W-:Y:S01]  /*3bd0*/  FMUL.FTZ R82, R71.reuse, R82 ;  /* 0x0000005247527220 */ /* 0x042fe20000410000 */
[----:B------:R-:W-:Y:S01]  /*3be0*/  FFMA.FTZ R83, R71, R83, R143 ;  /* 0x0000005347537223 */ /* 0x000fe2000001008f */
[----:B------:R-:W-:-:S03]  /*3bf0*/  FMUL.FTZ R99, R11, R100 ;  /* 0x000000640b637220 */ /* 0x000fc60000410000 */
[----:B------:R-:W1:Y:S01]  /*3c00*/  MUFU.EX2 R97, R97 ;  /* 0x0000006100617308 */ /* 0x000e620000000800 */
[----:B------:R-:W-:Y:S01]  /*3c10*/  SHF.L.U32 R63, R63, 0x10, RZ ;  /* 0x000000103f3f7819 */ /* 0x000fe200000006ff */
[----:B------:R-:W-:Y:S01]  /*3c20*/  FMUL.FTZ R145, R15, R66 ;  /* 0x000000420f917220 */ /* 0x000fe20000410000 */
[C---:B--2---:R-:W-:Y:S01]  /*3c30*/  FMUL.FTZ R82, R43.reuse, R82 ;  /* 0x000000522b527220 */ /* 0x044fe20000410000 */
[----:B------:R-:W-:Y:S01]  /*3c40*/  FFMA.FTZ R83, R43, R83, R144 ;  /* 0x000000532b537223 */ /* 0x000fe20000010090 */
[----:B------:R-:W-:-:S03]  /*3c50*/  FMUL.FTZ R100, R10, R100 ;  /* 0x000000640a647220 */ /* 0x000fc60000410000 */
[----:B------:R-:W2:Y:S01]  /*3c60*/  MUFU.EX2 R98, R98 ;  /* 0x0000006200627308 */ /* 0x000ea20000000800 */
[----:B------:R-:W-:Y:S01]  /*3c70*/  FMUL.FTZ R146, R14, R63 ;  /* 0x0000003f0e927220 */ /* 0x000fe20000410000 */
[C---:B------:R-:W-:Y:S01]  /*3c80*/  FMUL.FTZ R82, R95.reuse, R82 ;  /* 0x000000525f527220 */ /* 0x040fe20000410000 */
[----:B------:R-:W-:-:S05]  /*3c90*/  FFMA.FTZ R83, R95, R83, R145 ;  /* 0x000000535f537223 */ /* 0x000fca0000010091 */
[----:B------:R-:W4:Y:S01]  /*3ca0*/  MUFU.EX2 R99, R99 ;  /* 0x0000006300637308 */ /* 0x000f220000000800 */
[----:B------:R-:W-:Y:S01]  /*3cb0*/  FMUL.FTZ R147, R13, R42 ;  /* 0x0000002a0d937220 */ /* 0x000fe20000410000 */
[C---:B0-----:R-:W-:Y:S01]  /*3cc0*/  FMUL.FTZ R82, R96.reuse, R82 ;  /* 0x0000005260527220 */ /* 0x041fe20000410000 */
[----:B------:R-:W-:-:S05]  /*3cd0*/  FFMA.FTZ R83, R96, R83, R146 ;  /* 0x0000005360537223 */ /* 0x000fca0000010092 */
[----:B------:R-:W0:Y:S01]  /*3ce0*/  MUFU.EX2 R100, R100 ;  /* 0x0000006400647308 */ /* 0x000e220000000800 */
[----:B------:R-:W-:Y:S01]  /*3cf0*/  FMUL.FTZ R148, R12, R41 ;  /* 0x000000290c947220 */ /* 0x000fe20000410000 */
[C---:B-1----:R-:W-:Y:S01]  /*3d00*/  FMUL.FTZ R82, R97.reuse, R82 ;  /* 0x0000005261527220 */ /* 0x042fe20000410000 */
[----:B------:R-:W-:Y:S01]  /*3d10*/  FFMA.FTZ R83, R97, R83, R147 ;  /* 0x0000005361537223 */ /* 0x000fe20000010093 */
[----:B------:R-:W-:Y:S02]  /*3d20*/  FMUL.FTZ R149, R11, R40 ;  /* 0x000000280b957220 */ /* 0x000fe40000410000 */
[C---:B--2---:R-:W-:Y:S01]  /*3d30*/  FMUL.FTZ R82, R98.reuse, R82 ;  /* 0x0000005262527220 */ /* 0x044fe20000410000 */
[----:B------:R-:W-:Y:S01]  /*3d40*/  FFMA.FTZ R83, R98, R83, R148 ;  /* 0x0000005362537223 */ /* 0x000fe20000010094 */
[----:B------:R-:W-:Y:S01]  /*3d50*/  LEA.HI R102, R62, R62, RZ, 0x1e ;  /* 0x0000003e3e667211 */ /* 0x000fe200078ff0ff */
[----:B------:R-:W-:Y:S01]  /*3d60*/  BSSY B0, `(.L_x_345) ;  /* 0x0000015000007945 */ /* 0x000fe20003800000 */
[C---:B----4-:R-:W-:Y:S01]  /*3d70*/  FMUL.FTZ R82, R99.reuse, R82 ;  /* 0x0000005263527220 */ /* 0x050fe20000410000 */
[----:B------:R-:W-:Y:S01]  /*3d80*/  FFMA.FTZ R83, R99, R83, R149 ;  /* 0x0000005363537223 */ /* 0x000fe20000010095 */
[----:B------:R-:W-:-:S02]  /*3d90*/  LEA R102, R102, R61, 0x3 ;  /* 0x0000003d66667211 */ /* 0x000fc400078e18ff */
[----:B0-----:R-:W-:Y:S01]  /*3da0*/  FMUL.FTZ R82, R100, R82 ;  /* 0x0000005264527220 */ /* 0x001fe20000410000 */
[----:B---3--:R-:W-:-:S04]  /*3db0*/  IMAD.U32 R101, R84, 0x10000, RZ ;  /* 0x0001000054657824 */ /* 0x008fc800078e00ff */
[----:B------:R-:W-:-:S04]  /*3dc0*/  FMUL.FTZ R150, R10, R101 ;  /* 0x000000650a967220 */ /* 0x000fc80000410000 */
[----:B------:R-:W-:Y:S01]  /*3dd0*/  FFMA.FTZ R83, R100, R83, R150 ;  /* 0x0000005364537223 */ /* 0x000fe20000010096 */
[----:B------:R-:W-:Y:S06]  /*3de0*/  @P2 BRA `(.L_x_346) ;  /* 0x0000000000302947 */ /* 0x000fec0003800000 */
[----:B------:R-:W-:Y:S01]  /*3df0*/  UISETP.NE.AND UP0, UPT, UR48, UR55, UPT ;  /* 0x000000373000728c */ /* 0x000fe2000bf05270 */
[----:B------:R-:W-:-:S05]  /*3e00*/  IMAD.MOV.U32 R103, RZ, RZ, 0x3f800000 ;  /* 0x3f800000ff677424 */ /* 0x000fca00078e00ff */
[----:B------:R-:W-:-:S13]  /*3e10*/  PLOP3.LUT P2, PT, PT, PT, UP0, 0x80, 0x0 ;  /* 0x000000000000781c */ /* 0x000fda0003f4f008 */
[----:B------:R-:W-:Y:S05]  /*3e20*/  @!P2 BRA `(.L_x_346) ;  /* 0x000000000020a947 */ /* 0x000fea0003800000 */
[----:B------:R-:W-:-:S04]  /*3e30*/  UIADD3 UR59, -UR6, UR55, URZ ;  /* 0x00000037063b7290 */ /* 0x000fc8000fffe13f */
[----:B------:R-:W-:-:S04]  /*3e40*/  ULEA.HI UR46, UR59, UR59, URZ, 0x1 ;  /* 0x0000003b3b2e7291 */ /* 0x000fc8000f8f083f */
[----:B------:R-:W-:-:S04]  /*3e50*/  ULOP3.LUT UR46, UR46, 0xfffffe, URZ, 0xc0, !UPT ;  /* 0x00fffffe2e2e7892 */ /* 0x000fc8000f8ec03f */
[----:B------:R-:W-:-:S04]  /*3e60*/  UIADD3 UR46, -UR46, UR59, URZ ;  /* 0x0000003b2e2e7290 */ /* 0x000fc8000fffe13f */
[----:B------:R-:W-:-:S06]  /*3e70*/  ULEA UR46, UR46, UR7, 0x8 ;  /* 0x000000072e2e7291 */ /* 0x000fcc000f8e403f */
[----:B------:R-:W-:-:S04]  /*3e80*/  MOV R84, UR46 ;  /* 0x0000002e00547c02 */ /* 0x000fc80008000f00 */
[----:B------:R-:W-:-:S05]  /*3e90*/  LEA R84, R84, R61, 0x2 ;  /* 0x0000003d54547211 */ /* 0x000fca00078e10ff */
[----:B------:R0:W1:Y:S02]  /*3ea0*/  LDS R103, [R84+0x3be0] ;  /* 0x003be00054677984 */ /* 0x0000640000000800 */
.L_x_346:
[----:B------:R-:W-:Y:S05]  /*3eb0*/  BSYNC B0 ;  /* 0x0000000000007941 */ /* 0x000fea0003800000 */
.L_x_345:
[----:B------:R-:W-:Y:S01]  /*3ec0*/  ISETP.GT.U32.AND P2, PT, R62, 0x1f, PT ;  /* 0x0000001f3e00780c */ /* 0x000fe20003f44070 */
        /* <DEDUP_REMOVED lines=12> */
[----:B------:R2:W-:Y:S01]  /*3f90*/  STS.64 [R102+0x31d0], R82 ;  /* 0x0031d05266007388 */ /* 0x0005e20000000a00 */
        /* <DEDUP_REMOVED lines=74> */
.L_x_411:
[----:B------:R-:W-:Y:S01]  /*4440*/  ISETP.GE.AND P3, PT, R164, 0x10, PT ;  /* 0x00000010a400780c */ /* 0x000fe20003f66270 */
[----:B------:R-:W-:-:S12]  /*4450*/  UMOV UR46, 0xffffffff ;  /* 0xffffffff002e7882 */ /* 0x000fd80000000000 */
[C---:B0-2---:R-:W-:Y:S01]  /*4460*/  @P3 FFMA.FTZ R163, R162.reuse, R88, R163 ;  /* 0x00000058a2a33223 */ /* 0x045fe200000100a3 */
[----:B---3--:R-:W-:Y:S01]  /*4470*/  @P3 FMUL.FTZ R162, R162, R153 ;  /* 0x00000099a2a23220 */ /* 0x008fe20000410000 */
[----:B------:R-:W-:Y:S06]  /*4480*/  BRA.DIV UR46, `(.L_x_349) ;  /* 0x0000004e2ee87947 */ /* 0x000fec000b800000 */
.L_x_414:
[----:B------:R-:W-:-:S03]  /*4490*/  UMOV UR46, 0xffffffff ;  /* 0xffffffff002e7882 */ /* 0x000fc60000000000 */
[----:B------:R-:W-:Y:S05]  /*44a0*/  BRA.DIV UR46, `(.L_x_350) ;  /* 0x000000522e087947 */ /* 0x000fea000b800000 */
.L_x_417:
[----:B------:R-:W-:-:S03]  /*44b0*/  UMOV UR46, 0xffffffff ;  /* 0xffffffff002e7882 */ /* 0x000fc60000000000 */
[----:B------:R-:W-:Y:S05]  /*44c0*/  BRA.DIV UR46, `(.L_x_351) ;  /* 0x000000522e287947 */ /* 0x000fea000b800000 */
[----:B------:R-:W0:Y:S04]  /*44d0*/  SHFL.UP PT, R162, R162, 0x1, RZ ;  /* 0x04200000a2a27989 */ /* 0x000e2800000e00ff */
[----:B------:R-:W2:Y:S04]  /*44e0*/  SHFL.UP PT, R163, R163, 0x1, RZ ;  /* 0x04200000a3a37989 */ /* 0x000ea800000e00ff */
[----:B-----5:R-:W3:Y:S04]  /*44f0*/  SHFL.IDX PT, R80, R80, RZ, 0x1f ;  /* 0x00001fff50507589 */ /* 0x020ee800000e0000 */
[----:B------:R-:W4:Y:S02]  /*4500*/  SHFL.IDX PT, R81, R81, RZ, 0x1f ;  /* 0x00001fff51517589 */ /* 0x000f2400000e0000 */
.L_x_423:
[C---:B0-2-4-:R-:W-:Y:S01]  /*4510*/  @P1 FFMA.FTZ R81, R162.reuse, R81, R163 ;  /* 0x00000051a2511223 */ /* 0x055fe200000100a3 */
[----:B---3--:R-:W-:-:S05]  /*4520*/  @P1 FMUL.FTZ R80, R162, R80 ;  /* 0x00000050a2501220 */ /* 0x008fca0000410000 */
        /* <DEDUP_REMOVED lines=10> */
.L_x_347:
[----:B------:R-:W-:Y:S05]  /*45d0*/  WARPSYNC.ALL ;  /* 0x0000000000007948 */ /* 0x000fea0003800000 */
[----:B------:R-:W-:Y:S01]  /*45e0*/  BAR.SYNC.DEFER_BLOCKING 0x0 ;  /* 0x0000000000007b1d */ /* 0x000fe20000010000 */
[C---:B-1----:R-:W-:Y:S01]  /*45f0*/  FMUL.FTZ R82, R100.reuse, R103 ;  /* 0x0000006764527220 */ /* 0x042fe20000410000 */
[----:B------:R-:W-:Y:S01]  /*4600*/  FFMA.FTZ R83, R100, R135, R134 ;  /* 0x0000008764537223 */ /* 0x000fe20000010086 */
[----:B0-2---:R-:W-:Y:S01]  /*4610*/  MOV R84, UR7 ;  /* 0x0000000700547c02 */ /* 0x005fe20008000f00 */
[----:B-----5:R-:W-:Y:S01]  /*4620*/  HFMA2.MMA R81, -RZ, RZ, 0, 0 ;  /* 0x00000000ff517435 */ /* 0x020fe200000001ff */
        /* <DEDUP_REMOVED lines=29> */
[----:B0-----:R-:W-:Y:S01]  /*4800*/  FFMA.FTZ R151, R152, R80, R151 ;  /* 0x0000005098977223 */ /* 0x001fe20000010097 */
[----:B------:R-:W-:-:S03]  /*4810*/  MOV R80, UR55 ;  /* 0x0000003700507c02 */ /* 0x000fc60008000f00 */
[----:B------:R-:W-:Y:S01]  /*4820*/  FFMA.FTZ R136, R94, R151, R136 ;  /* 0x000000975e887223 */ /* 0x000fe20000010088 */
[----:B------:R-:W-:Y:S02]  /*4830*/  ISETP.LE.OR P0, PT, R80, UR48, P0 ;  /* 0x0000003050007c0c */ /* 0x000fe40008703670 */
[----:B------:R-:W-:Y:S01]  /*4840*/  MOV R80, 0x3f800000 ;  /* 0x3f80000000507802 */ /* 0x000fe20000000f00 */
[----:B------:R-:W-:-:S04]  /*4850*/  FFMA.FTZ R137, R93, R136, R137 ;  /* 0x000000885d897223 */ /* 0x000fc80000010089 */
[----:B------:R-:W-:-:S04]  /*4860*/  FFMA.FTZ R138, R92, R137, R138 ;  /* 0x000000895c8a7223 */ /* 0x000fc8000001008a */
[----:B------:R-:W-:Y:S02]  /*4870*/  FFMA.FTZ R139, R91, R138, R139 ;  /* 0x0000008a5b8b7223 */ /* 0x000fe4000001008b */
[----:B------:R-:W-:Y:S02]  /*4880*/  @!P0 IMAD R84, R84, 0x8, R61 ;  /* 0x0000000854548824 */ /* 0x000fe400078e023d */
        /* <DEDUP_REMOVED lines=54> */
[----:B0-----:R-:W-:-:S03]  /*4bf0*/  @!P0 FFMA.FTZ R162, R155, R89, R162 ;  /* 0x000000599ba28223 */ /* 0x001fc600000100a2 */
[----:B------:R0:W2:Y:S01]  /*4c00*/  SHFL.IDX PT, R89, R81, RZ, 0x1f ;  /* 0x00001fff51597589 */ /* 0x0000a200000e0000 */
[----:B-1----:R-:W-:-:S03]  /*4c10*/  @!P0 FMUL.FTZ R155, R155, R88 ;  /* 0x000000589b9b8220 */ /* 0x002fc60000410000 */
[----:B------:R0:W1:Y:S04]  /*4c20*/  SHFL.IDX PT, R165, R162, RZ, 0x1f ;  /* 0x00001fffa2a57589 */ /* 0x00006800000e0000 */
[----:B------:R0:W3:Y:S04]  /*4c30*/  SHFL.IDX PT, R164, R155, RZ, 0x1f ;  /* 0x00001fff9ba47589 */ /* 0x0000e800000e0000 */
[----:B------:R-:W4:Y:S04]  /*4c40*/  SHFL.DOWN PT, R162, R162, 0x1, 0x1f ;  /* 0x08201f00a2a27f89 */ /* 0x000f2800000e0000 */
[----:B------:R-:W0:Y:S02]  /*4c50*/  SHFL.DOWN PT, R155, R155, 0x1, 0x1f ;  /* 0x08201f009b9b7f89 */ /* 0x000e2400000e0000 */
.L_x_440:
[----:B------:R-:W-:Y:S02]  /*4c60*/  IMAD.MOV.U32 R88, RZ, RZ, R163 ;  /* 0x000000ffff587224 */ /* 0x000fe400078e00a3 */
[----:B0-2-4-:R-:W-:Y:S01]  /*4c70*/  @P5 FFMA.FTZ R89, R155, R89, R162 ;  /* 0x000000599b595223 */ /* 0x015fe200000100a2 */
[-C--:B---3--:R-:W-:Y:S01]  /*4c80*/  FMUL.FTZ R80, R80, R164.reuse ;  /* 0x000000a450507220 */ /* 0x088fe20000410000 */
        /* <DEDUP_REMOVED lines=12> */
.L_x_352:
[----:B------:R-:W-:Y:S05]  /*4d50*/  WARPSYNC.ALL ;  /* 0x0000000000007948 */ /* 0x000fea0003800000 */
[----:B0-----:R-:W2:Y:S01]  /*4d60*/  LDL.LU R88, [R1+0xc] ;  /* 0x00000c0001587983 */ /* 0x001ea20000300800 */
[----:B------:R-:W-:Y:S01]  /*4d70*/  FMUL.FTZ R104, R104, R151 ;  /* 0x0000009768687220 */ /* 0x000fe20000410000 */
[----:B------:R-:W-:Y:S01]  /*4d80*/  FMUL.FTZ R105, R105, R136 ;  /* 0x0000008869697220 */ /* 0x000fe20000410000 */
[----:B------:R-:W-:Y:S01]  /*4d90*/  FMUL.FTZ R106, R106, R137 ;  /* 0x000000896a6a7220 */ /* 0x000fe20000410000 */
[----:B------:R-:W-:Y:S01]  /*4da0*/  FMUL.FTZ R107, R107, R138 ;  /* 0x0000008a6b6b7220 */ /* 0x000fe20000410000 */
[----:B------:R-:W-:Y:S01]  /*4db0*/  FFMA.FTZ R104, R0, R104, RZ ;  /* 0x0000006800687223 */ /* 0x000fe200000100ff */
[----:B------:R-:W-:Y:S01]  /*4dc0*/  FMUL.FTZ R108, R108, R139 ;  /* 0x0000008b6c6c7220 */ /* 0x000fe20000410000 */
[----:B------:R-:W-:Y:S01]  /*4dd0*/  FMUL.FTZ R109, R109, R140 ;  /* 0x0000008c6d6d7220 */ /* 0x000fe20000410000 */
[----:B------:R-:W-:Y:S01]  /*4de0*/  FMUL.FTZ R110, R110, R141 ;  /* 0x0000008d6e6e7220 */ /* 0x000fe20000410000 */
[----:B------:R-:W-:Y:S01]  /*4df0*/  FFMA.FTZ R104, R44, R105, R104 ;  /* 0x000000692c687223 */ /* 0x000fe20000010068 */
[----:B------:R-:W-:Y:S01]  /*4e00*/  FMUL.FTZ R111, R111, R142 ;  /* 0x0000008e6f6f7220 */ /* 0x000fe20000410000 */
[----:B------:R-:W-:Y:S01]  /*4e10*/  FMUL.FTZ R112, R112, R143 ;  /* 0x0000008f70707220 */ /* 0x000fe20000410000 */
[----:B------:R-:W-:Y:S01]  /*4e20*/  FMUL.FTZ R113, R113, R144 ;  /* 0x0000009071717220 */ /* 0x000fe20000410000 */
[----:B------:R-:W-:Y:S01]  /*4e30*/  FFMA.FTZ R104, R39, R106, R104 ;  /* 0x0000006a27687223 */ /* 0x000fe20000010068 */
[----:B------:R-:W-:Y:S01]  /*4e40*/  FMUL.FTZ R114, R114, R145 ;  /* 0x0000009172727220 */ /* 0x000fe20000410000 */
[----:B------:R-:W-:Y:S01]  /*4e50*/  FMUL.FTZ R115, R115, R146 ;  /* 0x0000009273737220 */ /* 0x000fe20000410000 */
[----:B------:R-:W-:Y:S01]  /*4e60*/  BAR.SYNC.DEFER_BLOCKING 0x0 ;  /* 0x0000000000007b1d */ /* 0x000fe20000010000 */
[----:B------:R-:W-:Y:S01]  /*4e70*/  FFMA.FTZ R104, R38, R107, R104 ;  /* 0x0000006b26687223 */ /* 0x000fe20000010068 */
[C---:B------:R-:W-:Y:S01]  /*4e80*/  ISETP.NE.AND P0, PT, R62.reuse, RZ, PT ;  /* 0x000000ff3e00720c */ /* 0x040fe20003f05270 */
[----:B------:R-:W-:Y:S01]  /*4e90*/  IMAD.SHL.U32 R84, R62, 0x10, RZ ;  /* 0x000000103e547824 */ /* 0x000fe200078e00ff */
[----:B------:R-:W-:Y:S01]  /*4ea0*/  MOV R82, UR7 ;  /* 0x0000000700527c02 */ /* 0x000fe20008000f00 */
[----:B------:R-:W-:Y:S01]  /*4eb0*/  FFMA.FTZ R104, R37, R108, R104 ;  /* 0x0000006c25687223 */ /* 0x000fe20000010068 */
[----:B------:R-:W-:Y:S01]  /*4ec0*/  FMUL.FTZ R83, R136, UR58 ;  /* 0x0000003a88537c20 */ /* 0x000fe20008410000 */
[----:B------:R-:W-:Y:S01]  /*4ed0*/  FMUL.FTZ R117, R117, R148 ;  /* 0x0000009475757220 */ /* 0x000fe20000410000 */
[----:B------:R-:W-:Y:S01]  /*4ee0*/  IADD3 R85, R84, 0x1, RZ ;  /* 0x0000000154557810 */ /* 0x000fe20007ffe0ff */
[----:B------:R-:W-:Y:S01]  /*4ef0*/  FFMA.FTZ R104, R36, R109, R104 ;  /* 0x0000006d24687223 */ /* 0x000fe20000010068 */
[----:B------:R-:W-:Y:S01]  /*4f00*/  FMUL.FTZ R83, R44, R83 ;  /* 0x000000532c537220 */ /* 0x000fe20000410000 */
[----:B------:R-:W-:Y:S01]  /*4f10*/  IADD3 R86, R84, 0x2, RZ ;  /* 0x0000000254567810 */ /* 0x000fe20007ffe0ff */
[----:B------:R-:W-:Y:S01]  /*4f20*/  FMUL.FTZ R118, R118, R149 ;  /* 0x0000009576767220 */ /* 0x000fe20000410000 */
[----:B------:R-:W-:Y:S01]  /*4f30*/  FFMA.FTZ R104, R35, R110, R104 ;  /* 0x0000006e23687223 */ /* 0x000fe20000010068 */
[----:B------:R-:W-:Y:S01]  /*4f40*/  FMUL.FTZ R119, R119, R150 ;  /* 0x0000009677777220 */ /* 0x000fe20000410000 */
[----:B------:R-:W3:Y:S01]  /*4f50*/  LDL.LU R110, [R1+0x30] ;  /* 0x00003000016e7983 */ /* 0x000ee20000300800 */
[----:B------:R-:W-:Y:S01]  /*4f60*/  @!P0 LEA R82, R82, R61, 0x3 ;  /* 0x0000003d52528211 */ /* 0x000fe200078e18ff */
[----:B------:R-:W-:Y:S01]  /*4f70*/  FFMA.FTZ R104, R34, R111, R104 ;  /* 0x0000006f22687223 */ /* 0x000fe20000010068 */
[----:B------:R-:W-:Y:S01]  /*4f80*/  LEA.HI.SX32 R86, R86, R84, 0x1b ;  /* 0x0000005456567211 */ /* 0x000fe200078fdaff */
[----:B------:R-:W4:Y:S01]  /*4f90*/  LDL.LU R109, [R1+0x2c] ;  /* 0x00002c00016d7983 */ /* 0x000f220000300800 */
[----:B------:R-:W-:Y:S01]  /*4fa0*/  FMUL.FTZ R119, R26, R119 ;  /* 0x000000771a777220 */ /* 0x000fe20000410000 */
[----:B------:R-:W-:Y:S01]  /*4fb0*/  FFMA.FTZ R104, R33, R112, R104 ;  /* 0x0000007021687223 */ /* 0x000fe20000010068 */
[----:B------:R-:W-:Y:S01]  /*4fc0*/  LEA R86, R86, R61, 0x2 ;  /* 0x0000003d56567211 */ /* 0x000fe200078e10ff */
[----:B------:R-:W-:Y:S01]  /*4fd0*/  FFMA.FTZ R87, -R10, R101, R150 ;  /* 0x000000650a577223 */ /* 0x000fe20000010196 */
[----:B------:R-:W0:Y:S01]  /*4fe0*/  LDS R102, [R102+0x36e4] ;  /* 0x0036e40066667984 */ /* 0x000e220000000800 */
[----:B------:R-:W-:-:S03]  /*4ff0*/  FFMA.FTZ R104, R32, R113, R104 ;  /* 0x0000007120687223 */ /* 0x000fc60000010068 */
[----:B------:R1:W-:Y:S01]  /*5000*/  @!P0 STS.64 [R82+0x45e0], R80 ;  /* 0x0045e05052008388 */ /* 0x0003e20000000a00 */
[----:B------:R-:W-:-:S04]  /*5010*/  FFMA.FTZ R104, R31, R114, R104 ;  /* 0x000000721f687223 */ /* 0x000fc80000010068 */
[----:B------:R-:W-:Y:S02]  /*5020*/  FFMA.FTZ R104, R30, R115, R104 ;  /* 0x000000731e687223 */ /* 0x000fe40000010068 */
[----:B------:R-:W5:Y:S01]  /*5030*/  LDL.LU R115, [R1+0x28] ;  /* 0x0000280001737983 */ /* 0x000f620000300800 */
[----:B-1----:R-:W-:Y:S01]  /*5040*/  FMUL.FTZ R82, R151, UR58 ;  /* 0x0000003a97527c20 */ /* 0x002fe20008410000 */
[----:B------:R-:W-:Y:S01]  /*5050*/  LEA.HI.SX32 R80, R84, R84, 0x1b ;  /* 0x0000005454507211 */ /* 0x000fe200078fdaff */
[----:B------:R-:W-:Y:S02]  /*5060*/  FMUL.FTZ R81, R116, R147 ;  /* 0x0000009374517220 */ /* 0x000fe40000410000 */
[----:B------:R-:W-:Y:S01]  /*5070*/  FMUL.FTZ R82, R0, R82 ;  /* 0x0000005200527220 */ /* 0x000fe20000410000 */
[----:B------:R-:W-:Y:S01]  /*5080*/  LEA R80, R80, R61, 0x2 ;  /* 0x0000003d50507211 */ /* 0x000fe200078e10ff */
[----:B------:R-:W-:-:S04]  /*5090*/  FFMA.FTZ R81, R29, R81, R104 ;  /* 0x000000511d517223 */ /* 0x000fc80000010068 */
[----:B------:R1:W-:Y:S01]  /*50a0*/  STS [R80+0x1090], R82 ;  /* 0x0010905250007388 */ /* 0x0003e20000000800 */
[----:B------:R-:W-:-:S04]  /*50b0*/  FFMA.FTZ R81, R28, R117, R81 ;  /* 0x000000751c517223 */ /* 0x000fc80000010051 */
[----:B------:R-:W-:Y:S01]  /*50c0*/  FFMA.FTZ R81, R27, R118, R81 ;  /* 0x000000761b517223 */ /* 0x000fe20000010051 */
[----:B-1----:R-:W-:-:S03]  /*50d0*/  LEA.HI.SX32 R82, R85, R84, 0x1b ;  /* 0x0000005455527211 */ /* 0x002fc600078fdaff */
[----:B------:R-:W-:Y:S01]  /*50e0*/  FADD.FTZ R85, R81, R119 ;  /* 0x0000007751557221 */ /* 0x000fe20000010000 */
[----:B0-----:R-:W-:Y:S01]  /*50f0*/  FFMA.FTZ R103, R102, R103, R135 ;  /* 0x0000006766677223 */ /* 0x001fe20000010087 */
[----:B------:R-:W-:-:S03]  /*5100*/  IMAD R82, R82, 0x4, R61 ;  /* 0x0000000452527824 */ /* 0x000fc600078e023d */
[----:B------:R-:W-:Y:S01]  /*5110*/  FFMA.FTZ R100, R100, R103, R134 ;  /* 0x0000006764647223 */ /* 0x000fe20000010086 */
[----:B------:R-:W-:Y:S01]  /*5120*/  FMUL.FTZ R81, R103, UR47 ;  /* 0x0000002f67517c20 */ /* 0x000fe20008410000 */
[----:B------:R0:W-:Y:S02]  /*5130*/  STS [R82+0x1094], R83 ;  /* 0x0010945352007388 */ /* 0x0001e40000000800 */
[----:B------:R-:W-:Y:S01]  /*5140*/  FFMA.FTZ R99, R99, R100, R133 ;  /* 0x0000006463637223 */ /* 0x000fe20000010085 */
[----:B------:R-:W-:-:S03]  /*5150*/  FMUL.FTZ R81, R87, R81 ;  /* 0x0000005157517220 */ /* 0x000fc60000410000 */
[----:B------:R-:W-:Y:S01]  /*5160*/  FFMA.FTZ R98, R98, R99, R132 ;  /* 0x0000006362627223 */ /* 0x000fe20000010084 */
[----:B0-----:R-:W-:Y:S01]  /*5170*/  FMUL.FTZ R82, R137, UR58 ;  /* 0x0000003a89527c20 */ /* 0x001fe20008410000 */
[----:B------:R-:W-:Y:S02]  /*5180*/  FMUL.FTZ R83, R10, R103 ;  /* 0x000000670a537220 */ /* 0x000fe40000410000 */
[----:B------:R-:W-:Y:S01]  /*5190*/  FFMA.FTZ R97, R97, R98, R131 ;  /* 0x0000006261617223 */ /* 0x000fe20000010083 */
[----:B------:R-:W-:Y:S01]  /*51a0*/  FMUL.FTZ R82, R39, R82 ;  /* 0x0000005227527220 */ /* 0x000fe20000410000 */
[----:B------:R-:W-:-:S04]  /*51b0*/  FMUL.FTZ R87, R83, R87 ;  /* 0x0000005753577220 */ /* 0x000fc80000410000 */
[----:B------:R0:W-:Y:S01]  /*51c0*/  STS [R86+0x1098], R82 ;  /* 0x0010985256007388 */ /* 0x0001e20000000800 */
[----:B------:R-:W-:Y:S01]  /*51d0*/  FFMA.FTZ R96, R96, R97, R130 ;  /* 0x0000006160607223 */ /* 0x000fe20000010082 */
[----:B0-----:R-:W-:Y:S01]  /*51e0*/  FMUL.FTZ R86, R100, UR47 ;  /* 0x0000002f64567c20 */ /* 0x001fe20008410000 */
[----:B------:R-:W-:Y:S02]  /*51f0*/  FMUL.FTZ R82, R138, UR58 ;  /* 0x0000003a8a527c20 */ /* 0x000fe40008410000 */
[----:B------:R-:W-:Y:S02]  /*5200*/  FFMA.FTZ R95, R95, R96, R129 ;  /* 0x000000605f5f7223 */ /* 0x000fe40000010081 */
[----:B------:R-:W-:Y:S02]  /*5210*/  FMUL.FTZ R82, R38, R82 ;  /* 0x0000005226527220 */ /* 0x000fe40000410000 */
[----:B------:R-:W-:Y:S01]  /*5220*/  FFMA.FTZ R43, R43, R95, R128 ;  /* 0x0000005f2b2b7223 */ /* 0x000fe20000010080 */
[----:B------:R-:W-:Y:S01]  /*5230*/  FFMA.FTZ R101, R101, R103, R81 ;  /* 0x0000006765657223 */ /* 0x000fe20000010051 */
[----:B------:R-:W-:-:S02]  /*5240*/  FMUL.FTZ R81, R141, UR58 ;  /* 0x0000003a8d517c20 */ /* 0x000fc40008410000 */
[----:B------:R-:W-:Y:S02]  /*5250*/  FFMA.FTZ R71, R71, R43, R127 ;  /* 0x0000002b47477223 */ /* 0x000fe4000001007f */
[----:B------:R-:W-:Y:S02]  /*5260*/  FMUL.FTZ R81, R35, R81 ;  /* 0x0000005123517220 */ /* 0x000fe40000410000 */
[----:B------:R-:W-:-:S04]  /*5270*/  FFMA.FTZ R126, R78, R71, R126 ;  /* 0x000000474e7e7223 */ /* 0x000fc8000001007e */
[----:B------:R-:W-:Y:S01]  /*5280*/  FFMA.FTZ R125, R79, R126, R125 ;  /* 0x0000007e4f7d7223 */ /* 0x000fe2000001007d */
[----:B------:R-:W-:-:S04]  /*5290*/  FMUL.FTZ R79, R146, UR58 ;  /* 0x0000003a924f7c20 */ /* 0x000fc80008410000 */
[----:B------:R-:W-:Y:S01]  /*52a0*/  FMUL.FTZ R79, R30, R79 ;  /* 0x0000004f1e4f7220 */ /* 0x000fe20000410000 */
[----:B--2---:R-:W-:Y:S01]  /*52b0*/  FADD.FTZ R88, R83, R88 ;  /* 0x0000005853587221 */ /* 0x004fe20000010000 */
[----:B------:R-:W-:-:S04]  /*52c0*/  VIADD R83, R84, 0x3 ;  /* 0x0000000354537836 */ /* 0x000fc80000000000 */
[----:B------:R0:W-:Y:S01]  /*52d0*/  STL [R1+0xc], R88 ;  /* 0x00000c5801007387 */ /* 0x0001e20000100800 */
[----:B------:R-:W-:-:S03]  /*52e0*/  LEA.HI.SX32 R83, R83, R84, 0x1b ;  /* 0x0000005453537211 */ /* 0x000fc600078fdaff */
[----:B------:R-:W2:Y:S01]  /*52f0*/  LDL.LU R112, [R1+0x34] ;  /* 0x0000340001707983 */ /* 0x000ea20000300800 */
[----:B0-----:R-:W-:Y:S01]  /*5300*/  FFMA.FTZ R88, -R11, R40, R149 ;  /* 0x000000280b587223 */ /* 0x001fe20000010195 */
[----:B------:R-:W-:Y:S02]  /*5310*/  LEA R83, R83, R61, 0x2 ;  /* 0x0000003d53537211 */ /* 0x000fe400078e10ff */
[----:B------:R-:W2:Y:S01]  /*5320*/  LDL.LU R111, [R1+0x24] ;  /* 0x00002400016f7983 */ /* 0x000ea20000300800 */
[----:B------:R-:W-:-:S03]  /*5330*/  FMUL.FTZ R86, R88, R86 ;  /* 0x0000005658567220 */ /* 0x000fc60000410000 */
[----:B------:R-:W-:Y:S01]  /*5340*/  STS [R83+0x109c], R82 ;  /* 0x00109c5253007388 */ /* 0x000fe20000000800 */
[----:B------:R-:W-:Y:S01]  /*5350*/  FFMA.FTZ R86, R40, R100, R86 ;  /* 0x0000006428567223 */ /* 0x000fe20000010056 */
[----:B------:R-:W-:Y:S02]  /*5360*/  FMUL.FTZ R40, R140, UR58 ;  /* 0x0000003a8c287c20 */ /* 0x000fe40008410000 */
[----:B------:R-:W2:Y:S02]  /*5370*/  LDL.LU R114, [R1+0x20] ;  /* 0x0000200001727983 */ /* 0x000ea40000300800 */
[----:B------:R-:W-:Y:S02]  /*5380*/  FMUL.FTZ R40, R36, R40 ;  /* 0x0000002824287220 */ /* 0x000fe40000410000 */
[----:B------:R-:W-:Y:S04]  /*5390*/  STS [R80+0x10a8], R81 ;  /* 0x0010a85150007388 */ /* 0x000fe80000000800 */
[----:B------:R0:W-:Y:S04]  /*53a0*/  STS [R80+0x10a4], R40 ;  /* 0x0010a42850007388 */ /* 0x0001e80000000800 */
[----:B------:R-:W2:Y:S01]  /*53b0*/  LDL.LU R113, [R1+0x1c] ;  /* 0x00001c0001717983 */ /* 0x000ea20000300800 */
[----:B0-----:R-:W-:-:S04]  /*53c0*/  FMUL.FTZ R40, R144, UR58 ;  /* 0x0000003a90287c20 */ /* 0x001fc80008410000 */
[----:B------:R-:W-:Y:S01]  /*53d0*/  FMUL.FTZ R40, R32, R40 ;  /* 0x0000002820287220 */ /* 0x000fe20000410000 */
[----:B------:R-:W-:-:S04]  /*53e0*/  FMUL.FTZ R81, R143, UR58 ;  /* 0x0000003a8f517c20 */ /* 0x000fc80008410000 */
[----:B------:R0:W-:Y:S01]  /*53f0*/  STS [R80+0x10b4], R40 ;  /* 0x0010b42850007388 */ /* 0x0001e20000000800 */
[----:B------:R-:W-:Y:S01]  /*5400*/  FMUL.FTZ R81, R33, R81 ;  /* 0x0000005121517220 */ /* 0x000fe20000410000 */
[----:B0-----:R-:W-:-:S04]  /*5410*/  FMUL.FTZ R40, R148, UR58 ;  /* 0x0000003a94287c20 */ /* 0x001fc80008410000 */
[----:B------:R-:W-:Y:S01]  /*5420*/  FMUL.FTZ R40, R28, R40 ;  /* 0x000000281c287220 */ /* 0x000fe20000410000 */
[----:B------:R0:W-:Y:S01]  /*5430*/  STS [R80+0x10bc], R79 ;  /* 0x0010bc4f50007388 */ /* 0x0001e20000000800 */
[----:B------:R-:W-:-:S03]  /*5440*/  FMUL.FTZ R83, R139, UR58 ;  /* 0x0000003a8b537c20 */ /* 0x000fc60008410000 */
[----:B------:R1:W-:Y:S01]  /*5450*/  STS [R80+0x10c4], R40 ;  /* 0x0010c42850007388 */ /* 0x0003e20000000800 */
[----:B------:R-:W-:-:S03]  /*5460*/  FMUL.FTZ R82, R142, UR58 ;  /* 0x0000003a8e527c20 */ /* 0x000fc60008410000 */
[----:B------:R3:W-:Y:S01]  /*5470*/  STS [R80+0x10b0], R81 ;  /* 0x0010b05150007388 */ /* 0x0007e20000000800 */
[----:B0-----:R-:W-:Y:S01]  /*5480*/  FMUL.FTZ R79, R18, R71 ;  /* 0x00000047124f7220 */ /* 0x001fe20000410000 */
[----:B-1----:R-:W-:Y:S01]  /*5490*/  FMUL.FTZ R40, R19, R126 ;  /* 0x0000007e13287220 */ /* 0x002fe20000410000 */
[----:B------:R-:W-:Y:S02]  /*54a0*/  FMUL.FTZ R83, R37, R83 ;  /* 0x0000005325537220 */ /* 0x000fe40000410000 */
[----:B----4-:R-:W-:Y:S01]  /*54b0*/  FADD.FTZ R109, R79, R109 ;  /* 0x0000006d4f6d7221 */ /* 0x010fe20000010000 */
[----:B---3--:R-:W-:Y:S01]  /*54c0*/  FMUL.FTZ R81, R17, R43 ;  /* 0x0000002b11517220 */ /* 0x008fe20000410000 */
[----:B------:R-:W-:Y:S01]  /*54d0*/  FADD.FTZ R110, R40, R110 ;  /* 0x0000006e286e7221 */ /* 0x000fe20000010000 */
[----:B------:R-:W-:Y:S02]  /*54e0*/  FMUL.FTZ R82, R34, R82 ;  /* 0x0000005222527220 */ /* 0x000fe40000410000 */
[----:B-----5:R-:W-:Y:S01]  /*54f0*/  FADD.FTZ R115, R81, R115 ;  /* 0x0000007351737221 */ /* 0x020fe20000010000 */
[----:B------:R0:W-:Y:S04]  /*5500*/  STS [R80+0x10a0], R83 ;  /* 0x0010a05350007388 */ /* 0x0001e80000000800 */
[----:B------:R-:W-:Y:S04]  /*5510*/  STL [R1+0x30], R110 ;  /* 0x0000306e01007387 */ /* 0x000fe80000100800 */
[----:B------:R-:W-:Y:S04]  /*5520*/  STL [R1+0x2c], R109 ;  /* 0x00002c6d01007387 */ /* 0x000fe80000100800 */
[----:B0-----:R-:W3:Y:S04]  /*5530*/  LDL.LU R83, [R1+0x18] ;  /* 0x0000180001537983 */ /* 0x001ee80000300800 */
[----:B------:R0:W-:Y:S04]  /*5540*/  STS [R80+0x10ac], R82 ;  /* 0x0010ac5250007388 */ /* 0x0001e80000000800 */
[----:B------:R-:W-:Y:S04]  /*5550*/  STL [R1+0x28], R115 ;  /* 0x0000287301007387 */ /* 0x000fe80000100800 */
[----:B0-----:R-:W4:Y:S01]  /*5560*/  LDL.LU R82, [R1+0x14] ;  /* 0x0000140001527983 */ /* 0x001f220000300800 */
[----:B------:R-:W-:Y:S01]  /*5570*/  FFMA.FTZ R90, R90, R125, R124 ;  /* 0x0000007d5a5a7223 */ /* 0x000fe2000001007c */
[----:B------:R-:W-:-:S03]  /*5580*/  FMUL.FTZ R78, R145, UR58 ;  /* 0x0000003a914e7c20 */ /* 0x000fc60008410000 */
[----:B------:R-:W-:Y:S01]  /*5590*/  FFMA.FTZ R91, R91, R90, R123 ;  /* 0x0000005a5b5b7223 */ /* 0x000fe2000001007b */
[----:B------:R-:W-:-:S03]  /*55a0*/  FMUL.FTZ R78, R31, R78 ;  /* 0x0000004e1f4e7220 */ /* 0x000fc60000410000 */
[----:B------:R-:W-:Y:S01]  /*55b0*/  FFMA.FTZ R92, R92, R91, R122 ;  /* 0x0000005b5c5c7223 */ /* 0x000fe2000001007a */
[----:B------:R-:W-:Y:S01]  /*55c0*/  FMUL.FTZ R149, R149, UR58 ;  /* 0x0000003a95957c20 */ /* 0x000fe20008410000 */
[----:B------:R0:W-:Y:S02]  /*55d0*/  STS [R80+0x10b8], R78 ;  /* 0x0010b84e50007388 */ /* 0x0001e40000000800 */
[----:B------:R-:W-:Y:S01]  /*55e0*/  FFMA.FTZ R93, R93, R92, R121 ;  /* 0x0000005c5d5d7223 */ /* 0x000fe20000010079 */
[----:B------:R-:W-:Y:S01]  /*55f0*/  FMUL.FTZ R150, R150, UR58 ;  /* 0x0000003a96967c20 */ /* 0x000fe20008410000 */
[----:B------:R-:W-:Y:S02]  /*5600*/  FMUL.FTZ R149, R27, R149 ;  /* 0x000000951b957220 */ /* 0x000fe40000410000 */
[----:B------:R-:W-:Y:S01]  /*5610*/  FFMA.FTZ R94, R94, R93, R120 ;  /* 0x0000005d5e5e7223 */ /* 0x000fe20000010078 */
[----:B0-----:R-:W-:Y:S01]  /*5620*/  FMUL.FTZ R78, R147, UR58 ;  /* 0x0000003a934e7c20 */ /* 0x001fe20008410000 */
[----:B------:R-:W-:Y:S01]  /*5630*/  FMUL.FTZ R150, R26, R150 ;  /* 0x000000961a967220 */ /* 0x000fe20000410000 */
[----:B------:R-:W-:-:S02]  /*5640*/  FFMA.FTZ R151, -R25, R77, R151 ;  /* 0x0000004d19977223 */ /* 0x000fc40000010197 */
[----:B------:R-:W-:Y:S01]  /*5650*/  FMUL.FTZ R78, R29, R78 ;  /* 0x0000004e1d4e7220 */ /* 0x000fe20000410000 */
[----:B------:R-:W-:Y:S01]  /*5660*/  FMUL.FTZ R89, R25, R94 ;  /* 0x0000005e19597220 */ /* 0x000fe20000410000 */
[----:B------:R-:W-:Y:S01]  /*5670*/  STS [R80+0x10c8], R149 ;  /* 0x0010c89550007388 */ /* 0x000fe20000000800 */
[C---:B------:R-:W-:Y:S01]  /*5680*/  FFMA.FTZ R136, -R24.reuse, R76, R136 ;  /* 0x0000004c18887223 */ /* 0x040fe20000010188 */
[----:B------:R-:W-:Y:S02]  /*5690*/  FMUL.FTZ R102, R24, R93 ;  /* 0x0000005d18667220 */ /* 0x000fe40000410000 */
[----:B------:R-:W-:Y:S04]  /*56a0*/  STS [R80+0x10c0], R78 ;  /* 0x0010c04e50007388 */ /* 0x000fe80000000800 */
[----:B------:R0:W-:Y:S01]  /*56b0*/  STS [R80+0x10cc], R150 ;  /* 0x0010cc9650007388 */ /* 0x0001e20000000800 */
[C---:B------:R-:W-:Y:S01]  /*56c0*/  FFMA.FTZ R137, -R23.reuse, R75, R137 ;  /* 0x0000004b17897223 */ /* 0x040fe20000010189 */
[----:B------:R-:W-:Y:S01]  /*56d0*/  FMUL.FTZ R103, R23, R92 ;  /* 0x0000005c17677220 */ /* 0x000fe20000410000 */
[----:B0-----:R-:W-:-:S04]  /*56e0*/  FFMA.FTZ R80, R89, R151, RZ ;  /* 0x0000009759507223 */ /* 0x001fc800000100ff */
[----:B------:R-:W-:Y:S01]  /*56f0*/  FFMA.FTZ R80, R102, R136, R80 ;  /* 0x0000008866507223 */ /* 0x000fe20000010050 */
[C---:B------:R-:W-:Y:S01]  /*5700*/  FFMA.FTZ R138, -R22.reuse, R74, R138 ;  /* 0x0000004a168a7223 */ /* 0x040fe2000001018a */
[----:B------:R-:W-:Y:S02]  /*5710*/  FMUL.FTZ R104, R22, R91 ;  /* 0x0000005b16687220 */ /* 0x000fe40000410000 */
[----:B------:R-:W-:Y:S01]  /*5720*/  FFMA.FTZ R80, R103, R137, R80 ;  /* 0x0000008967507223 */ /* 0x000fe20000010050 */
[C---:B------:R-:W-:Y:S01]  /*5730*/  FFMA.FTZ R139, -R21.reuse, R73, R139 ;  /* 0x00000049158b7223 */ /* 0x040fe2000001018b */
[----:B------:R-:W-:Y:S02]  /*5740*/  FMUL.FTZ R105, R21, R90 ;  /* 0x0000005a15697220 */ /* 0x000fe40000410000 */
[----:B------:R-:W-:Y:S01]  /*5750*/  FFMA.FTZ R80, R104, R138, R80 ;  /* 0x0000008a68507223 */ /* 0x000fe20000010050 */
[----:B------:R-:W-:Y:S01]  /*5760*/  FFMA.FTZ R120, -R12, R41, R148 ;  /* 0x000000290c787223 */ /* 0x000fe20000010194 */
[----:B------:R-:W-:Y:S01]  /*5770*/  FMUL.FTZ R106, R99, UR47 ;  /* 0x0000002f636a7c20 */ /* 0x000fe20008410000 */
[C---:B------:R-:W-:Y:S01]  /*5780*/  FFMA.FTZ R140, -R20.reuse, R72, R140 ;  /* 0x00000048148c7223 */ /* 0x040fe2000001018c */
[----:B------:R-:W-:Y:S01]  /*5790*/  FMUL.FTZ R78, R20, R125 ;  /* 0x0000007d144e7220 */ /* 0x000fe20000410000 */
[----:B------:R-:W-:Y:S01]  /*57a0*/  FFMA.FTZ R80, R105, R139, R80 ;  /* 0x0000008b69507223 */ /* 0x000fe20000010050 */
[----:B------:R-:W-:Y:S01]  /*57b0*/  FMUL.FTZ R106, R120, R106 ;  /* 0x0000006a786a7220 */ /* 0x000fe20000410000 */
[----:B------:R-:W-:-:S02]  /*57c0*/  FFMA.FTZ R108, -R19, R70, R141 ;  /* 0x00000046136c7223 */ /* 0x000fc4000001018d */
[----:B------:R-:W-:Y:S01]  /*57d0*/  FFMA.FTZ R80, R78, R140, R80 ;  /* 0x0000008c4e507223 */ /* 0x000fe20000010050 */
[----:B------:R-:W-:Y:S01]  /*57e0*/  FFMA.FTZ R106, R41, R99, R106 ;  /* 0x00000063296a7223 */ /* 0x000fe2000001006a */
[----:B------:R-:W-:Y:S01]  /*57f0*/  FMUL.FTZ R41, R126, UR47 ;  /* 0x0000002f7e297c20 */ /* 0x000fe20008410000 */
[----:B------:R-:W-:Y:S01]  /*5800*/  FFMA.FTZ R142, -R18, R69, R142 ;  /* 0x00000045128e7223 */ /* 0x000fe2000001018e */
[----:B------:R-:W-:Y:S02]  /*5810*/  FFMA.FTZ R40, R40, R108, R80 ;  /* 0x0000006c28287223 */ /* 0x000fe40000010050 */
[----:B------:R-:W-:Y:S02]  /*5820*/  FMUL.FTZ R108, R108, R41 ;  /* 0x000000296c6c7220 */ /* 0x000fe40000410000 */
[----:B------:R-:W-:Y:S02]  /*5830*/  FFMA.FTZ R79, R79, R142, R40 ;  /* 0x0000008e4f4f7223 */ /* 0x000fe40000010028 */
[----:B------:R-:W0:Y:S01]  /*5840*/  LDC.64 R40, c[0x0][0x368] ;  /* 0x0000da00ff287b82 */ /* 0x000e220000000a00 */
[----:B------:R-:W-:Y:S01]  /*5850*/  FFMA.FTZ R143, -R17, R68, R143 ;  /* 0x00000044118f7223 */ /* 0x000fe2000001018f */
[C---:B------:R-:W-:Y:S01]  /*5860*/  FMUL.FTZ R80, R16.reuse, R95 ;  /* 0x0000005f10507220 */ /* 0x040fe20000410000 */
[----:B------:R-:W-:-:S02]  /*5870*/  FFMA.FTZ R144, -R16, R67, R144 ;  /* 0x0000004310907223 */ /* 0x000fc40000010190 */
[----:B------:R-:W-:Y:S01]  /*5880*/  FFMA.FTZ R79, R81, R143, R79 ;  /* 0x0000008f514f7223 */ /* 0x000fe2000001004f */
[----:B------:R-:W-:Y:S01]  /*5890*/  FFMA.FTZ R145, -R15, R66, R145 ;  /* 0x000000420f917223 */ /* 0x000fe20000010191 */
[----:B------:R-:W-:Y:S01]  /*58a0*/  FFMA.FTZ R146, -R14, R63, R146 ;  /* 0x0000003f0e927223 */ /* 0x000fe20000010192 */
[----:B------:R-:W-:Y:S01]  /*58b0*/  USHF.R.S32.HI UR46, URZ, 0x1f, UR53 ;  /* 0x0000001f3f2e7899 */ /* 0x000fe20008011435 */
[----:B------:R-:W-:Y:S01]  /*58c0*/  FFMA.FTZ R147, -R13, R42, R147 ;  /* 0x0000002a0d937223 */ /* 0x000fe20000010193 */
[----:B------:R-:W-:-:S04]  /*58d0*/  ULEA UR58, UR48, 0xfffff800, 0xb ;  /* 0xfffff800303a7891 */ /* 0x000fc8000f8e583f */
[----:B0-----:R-:W-:Y:S01]  /*58e0*/  IMAD R81, R40, UR46, RZ ;  /* 0x0000002e28517c24 */ /* 0x001fe2000f8e02ff */
[----:B------:R-:W-:-:S03]  /*58f0*/  USHF.R.S32.HI UR46, URZ, 0x1f, UR11 ;  /* 0x0000001f3f2e7899 */ /* 0x000fc6000801140b */
[----:B------:R-:W-:Y:S01]  /*5900*/  IMAD R81, R41, UR53, R81 ;  /* 0x0000003529517c24 */ /* 0x000fe2000f8e0251 */
[----:B------:R-:W-:Y:S01]  /*5910*/  UIMAD UR46, UR46, UR44, URZ ;  /* 0x0000002c2e2e72a4 */ /* 0x000fe2000f8e023f */
[----:B------:R-:W-:Y:S01]  /*5920*/  FMUL.FTZ R41, R13, R98 ;  /* 0x000000620d297220 */ /* 0x000fe20000410000 */
[----:B------:R-:W-:Y:S02]  /*5930*/  FMUL.FTZ R99, R12, R99 ;  /* 0x000000630c637220 */ /* 0x000fe40000410000 */
[----:B------:R-:W-:Y:S01]  /*5940*/  UIMAD UR46, UR11, UR45, UR46 ;  /* 0x0000002d0b2e72a4 */ /* 0x000fe2000f8e022e */
[----:B------:R-:W-:-:S04]  /*5950*/  MOV R117, UR50 ;  /* 0x0000003200757c02 */ /* 0x000fc80008000f00 */
[----:B------:R-:W-:Y:S01]  /*5960*/  IADD3 R117, R117, -UR58, -R62 ;  /* 0x8000003a75757c10 */ /* 0x000fe2000fffe83e */
[----:B------:R-:W-:Y:S01]  /*5970*/  FMUL.FTZ R107, R71, UR47 ;  /* 0x0000002f476b7c20 */ /* 0x000fe20008410000 */
[----:B------:R-:W-:Y:S01]  /*5980*/  FMUL.FTZ R110, R43, UR47 ;  /* 0x0000002f2b6e7c20 */ /* 0x000fe20008410000 */
[----:B------:R-:W-:Y:S01]  /*5990*/  FMUL.FTZ R109, R95, UR47 ;  /* 0x0000002f5f6d7c20 */ /* 0x000fe20008410000 */
[----:B------:R-:W-:Y:S01]  /*59a0*/  BSSY B0, `(.L_x_354) ;  /* 0x000003f000007945 */ /* 0x000fe20003800000 */
[----:B------:R-:W-:Y:S01]  /*59b0*/  FMUL.FTZ R107, R142, R107 ;  /* 0x0000006b8e6b7220 */ /* 0x000fe20000410000 */
[----:B------:R-:W-:Y:S01]  /*59c0*/  FMUL.FTZ R110, R143, R110 ;  /* 0x0000006e8f6e7220 */ /* 0x000fe20000410000 */
[----:B------:R-:W-:Y:S01]  /*59d0*/  FMUL.FTZ R109, R144, R109 ;  /* 0x0000006d906d7220 */ /* 0x000fe20000410000 */
[----:B------:R-:W-:Y:S01]  /*59e0*/  FMUL.FTZ R118, R125, UR47 ;  /* 0x0000002f7d767c20 */ /* 0x000fe20008410000 */
[----:B------:R-:W-:Y:S01]  /*59f0*/  FMUL.FTZ R119, R90, UR47 ;  /* 0x0000002f5a777c20 */ /* 0x000fe20008410000 */
[----:B------:R-:W-:Y:S01]  /*5a00*/  FMUL.FTZ R115, R93, UR47 ;  /* 0x0000002f5d737c20 */ /* 0x000fe20008410000 */
[----:B------:R-:W-:Y:S01]  /*5a10*/  FMUL.FTZ R116, R94, UR47 ;  /* 0x0000002f5e747c20 */ /* 0x000fe20008410000 */
[----:B--2---:R-:W-:Y:S01]  /*5a20*/  FADD.FTZ R112, R78, R112 ;  /* 0x000000704e707221 */ /* 0x004fe20000010000 */
[----:B------:R-:W-:Y:S01]  /*5a30*/  FMUL.FTZ R78, R14, R97 ;  /* 0x000000610e4e7220 */ /* 0x000fe20000410000 */
[C---:B------:R-:W-:Y:S01]  /*5a40*/  FADD.FTZ R111, R80.reuse, R111 ;  /* 0x0000006f506f7221 */ /* 0x040fe20000010000 */
[----:B------:R-:W-:Y:S01]  /*5a50*/  FFMA.FTZ R80, R80, R144, R79 ;  /* 0x0000009050507223 */ /* 0x000fe2000001004f */
[----:B------:R-:W-:-:S04]  /*5a60*/  FMUL.FTZ R79, R15, R96 ;  /* 0x000000600f4f7220 */ /* 0x000fc80000410000 */
[C---:B------:R-:W-:Y:S01]  /*5a70*/  FFMA.FTZ R80, R79.reuse, R145, R80 ;  /* 0x000000914f507223 */ /* 0x040fe20000010050 */
[----:B------:R-:W-:-:S03]  /*5a80*/  FADD.FTZ R114, R79, R114 ;  /* 0x000000724f727221 */ /* 0x000fc60000010000 */
[C---:B------:R-:W-:Y:S01]  /*5a90*/  FFMA.FTZ R80, R78.reuse, R146, R80 ;  /* 0x000000924e507223 */ /* 0x040fe20000010050 */
[----:B------:R-:W-:Y:S02]  /*5aa0*/  IMAD.MOV.U32 R79, RZ, RZ, RZ ;  /* 0x000000ffff4f7224 */ /* 0x000fe400078e00ff */
[----:B------:R-:W-:Y:S01]  /*5ab0*/  FADD.FTZ R113, R78, R113 ;  /* 0x000000714e717221 */ /* 0x000fe20000010000 */
[----:B------:R-:W-:-:S05]  /*5ac0*/  MOV R78, R62 ;  /* 0x0000003e004e7202 */ /* 0x000fca0000000f00 */
[----:B------:R-:W-:Y:S01]  /*5ad0*/  IMAD.WIDE.U32 R78, R40, UR53, R78 ;  /* 0x00000035284e7c25 */ /* 0x000fe2000f8e004e */
[----:B------:R-:W-:-:S04]  /*5ae0*/  MOV R40, UR44 ;  /* 0x0000002c00287c02 */ /* 0x000fc80008000f00 */
[----:B------:R-:W-:Y:S01]  /*5af0*/  IADD3 R79, R79, R81, RZ ;  /* 0x000000514f4f7210 */ /* 0x000fe20007ffe0ff */
[----:B------:R-:W-:Y:S02]  /*5b00*/  FFMA.FTZ R80, R41, R147, R80 ;  /* 0x0000009329507223 */ /* 0x000fe40000010050 */
[----:B------:R-:W-:-:S04]  /*5b10*/  IMAD.WIDE.U32 R78, R40, UR11, R78 ;  /* 0x0000000b284e7c25 */ /* 0x000fc8000f8e004e */
[----:B------:R-:W-:Y:S01]  /*5b20*/  FFMA.FTZ R120, R99, R120, R80 ;  /* 0x0000007863787223 */ /* 0x000fe20000010050 */
[----:B------:R-:W-:Y:S01]  /*5b30*/  STL [R1+0x34], R112 ;  /* 0x0000347001007387 */ /* 0x000fe20000100800 */
[----:B------:R-:W-:Y:S01]  /*5b40*/  MOV R81, UR58 ;  /* 0x0000003a00517c02 */ /* 0x000fe20008000f00 */
[----:B------:R-:W-:Y:S01]  /*5b50*/  VIADD R79, R79, UR46 ;  /* 0x0000002e4f4f7c36 */ /* 0x000fe20008000000 */
[----:B------:R-:W-:Y:S01]  /*5b60*/  BAR.SYNC.DEFER_BLOCKING 0x0 ;  /* 0x0000000000007b1d */ /* 0x000fe20000010000 */
[C---:B------:R-:W-:Y:S02]  /*5b70*/  LEA R40, P2, R78.reuse, UR32, 0x2 ;  /* 0x000000204e287c11 */ /* 0x040fe4000f8410ff */
[----:B------:R-:W-:-:S03]  /*5b80*/  IADD3 R80, P1, R78, UR58, RZ ;  /* 0x0000003a4e507c10 */ /* 0x000fc6000ff3e0ff */
[----:B------:R0:W-:Y:S01]  /*5b90*/  STL [R1+0x24], R111 ;  /* 0x0000246f01007387 */ /* 0x0001e20000100800 */
[----:B------:R-:W-:-:S03]  /*5ba0*/  LEA.HI.X.SX32 R81, R81, R79, 0x1, P1 ;  /* 0x0000004f51517211 */ /* 0x000fc600008f0eff */
[----:B------:R-:W-:Y:S04]  /*5bb0*/  STL [R1+0x20], R114 ;  /* 0x0000207201007387 */ /* 0x000fe80000100800 */
[----:B------:R1:W-:Y:S01]  /*5bc0*/  STL [R1+0x1c], R113 ;  /* 0x00001c7101007387 */ /* 0x0003e20000100800 */
[----:B------:R-:W-:Y:S01]  /*5bd0*/  ISETP.GE.AND P1, PT, R117, 0x1, PT ;  /* 0x000000017500780c */ /* 0x000fe20003f26270 */
[----:B------:R-:W-:Y:S01]  /*5be0*/  UIMAD UR46, UR6, -0x800, UR54 ;  /* 0xfffff800062e78a4 */ /* 0x000fe2000f8e0236 */
[----:B0-----:R-:W-:Y:S01]  /*5bf0*/  FMUL.FTZ R111, R96, UR47 ;  /* 0x0000002f606f7c20 */ /* 0x001fe20008410000 */
[----:B------:R-:W-:Y:S01]  /*5c00*/  FMUL.FTZ R112, R97, UR47 ;  /* 0x0000002f61707c20 */ /* 0x000fe20008410000 */
[----:B---3--:R-:W-:Y:S01]  /*5c10*/  FADD.FTZ R83, R41, R83 ;  /* 0x0000005329537221 */ /* 0x008fe20000010000 */
[----:B------:R-:W-:-:S02]  /*5c20*/  LEA.HI.X R41, R78, UR33, R79, 0x2, P2 ;  /* 0x000000214e297c11 */ /* 0x000fc400090f144f */
[----:B------:R-:W0:Y:S02]  /*5c30*/  LDC.64 R78, c[0x0][0x380] ;  /* 0x0000e000ff4e7b82 */ /* 0x000e240000000a00 */
[----:B------:R2:W-:Y:S01]  /*5c40*/  STL [R1+0x18], R83 ;  /* 0x0000185301007387 */ /* 0x0005e20000100800 */
[----:B----4-:R-:W-:-:S05]  /*5c50*/  FADD.FTZ R82, R99, R82 ;  /* 0x0000005263527221 */ /* 0x010fca0000010000 */
[----:B------:R2:W-:Y:S01]  /*5c60*/  STL [R1+0x14], R82 ;  /* 0x0000145201007387 */ /* 0x0005e20000100800 */
[----:B-1----:R-:W-:Y:S01]  /*5c70*/  FMUL.FTZ R113, R98, UR47 ;  /* 0x0000002f62717c20 */ /* 0x002fe20008410000 */
[----:B------:R-:W-:Y:S01]  /*5c80*/  USHF.R.S32.HI UR58, URZ, 0x1f, UR46 ;  /* 0x0000001f3f3a7899 */ /* 0x000fe2000801142e */
[----:B------:R-:W-:Y:S01]  /*5c90*/  FMUL.FTZ R111, R145, R111 ;  /* 0x0000006f916f7220 */ /* 0x000fe20000410000 */
[----:B------:R-:W-:Y:S01]  /*5ca0*/  FMUL.FTZ R112, R146, R112 ;  /* 0x0000007092707220 */ /* 0x000fe20000410000 */
[----:B------:R-:W-:Y:S01]  /*5cb0*/  FMUL.FTZ R113, R147, R113 ;  /* 0x0000007193717220 */ /* 0x000fe20000410000 */
[----:B------:R-:W-:Y:S01]  /*5cc0*/  FMUL.FTZ R99, R91, UR47 ;  /* 0x0000002f5b637c20 */ /* 0x000fe20008410000 */
[----:B------:R-:W-:Y:S01]  /*5cd0*/  FMUL.FTZ R114, R92, UR47 ;  /* 0x0000002f5c727c20 */ /* 0x000fe20008410000 */
[----:B------:R-:W-:Y:S06]  /*5ce0*/  @!P1 BRA `(.L_x_355) ;  /* 0x0000000000289947 */ /* 0x000fec0003800000 */
[C---:B0-2---:R-:W-:Y:S02]  /*5cf0*/  IMAD R82, R78.reuse, UR57, RZ ;  /* 0x000000394e527c24 */ /* 0x045fe4000f8e02ff */
[----:B------:R-:W-:-:S04]  /*5d00*/  IMAD.WIDE.U32 R80, R78, UR7, R80 ;  /* 0x000000074e507c25 */ /* 0x000fc8000f8e0050 */
[----:B------:R-:W-:-:S04]  /*5d10*/  IMAD R82, R79, UR7, R82 ;  /* 0x000000074f527c24 */ /* 0x000fc8000f8e0252 */
[----:B------:R-:W-:Y:S01]  /*5d20*/  IMAD.IADD R81, R81, 0x1, R82 ;  /* 0x0000000151517824 */ /* 0x000fe200078e0252 */
[----:B------:R-:W-:-:S04]  /*5d30*/  LEA R82, P1, R80, UR32, 0x2 ;  /* 0x0000002050527c11 */ /* 0x000fc8000f8210ff */
[----:B------:R-:W-:Y:S02]  /*5d40*/  LEA.HI.X R83, R80, UR33, R81, 0x2, P1 ;  /* 0x0000002150537c11 */ /* 0x000fe400088f1451 */
[----:B------:R-:W-:-:S04]  /*5d50*/  LEA.HI.SX32 R80, R62, R62, 0x1b ;  /* 0x0000003e3e507211 */ /* 0x000fc800078fdaff */
[----:B------:R-:W-:-:S06]  /*5d60*/  LEA R80, R80, R61, 0x2 ;  /* 0x0000003d50507211 */ /* 0x000fcc00078e10ff */
[----:B------:R-:W0:Y:S04]  /*5d70*/  LDS R80, [R80+0x1090] ;  /* 0x0010900050507984 */ /* 0x000e280000000800 */
[----:B0-----:R1:W-:Y:S02]  /*5d80*/  REDG.E.ADD.F32.FTZ.RN.STRONG.GPU desc[UR20][R82.64], R80 ;  /* 0x00000050520079a6 */ /* 0x0013e4000c10f394 */
.L_x_355:
[----:B------:R-:W-:Y:S05]  /*5d90*/  BSYNC B0 ;  /* 0x0000000000007941 */ /* 0x000fea0003800000 */
.L_x_354:
[----:B-12---:R-:W2:Y:S01]  /*5da0*/  LDL.LU R83, [R1+0x10] ;  /* 0x0000100001537983 */ /* 0x006ea20000300800 */
[----:B------:R-:W-:Y:S01]  /*5db0*/  FMUL.FTZ R100, R11, R100 ;  /* 0x000000640b647220 */ /* 0x000fe20000410000 */
[----:B------:R-:W-:Y:S01]  /*5dc0*/  MOV R80, UR46 ;  /* 0x0000002e00507c02 */ /* 0x000fe20008000f00 */
[----:B------:R-:W-:Y:S01]  /*5dd0*/  IMAD.U32 R81, RZ, RZ, UR46 ;  /* 0x0000002eff517e24 */ /* 0x000fe2000f8e00ff */
[----:B------:R-:W-:Y:S01]  /*5de0*/  MOV R82, UR58 ;  /* 0x0000003a00527c02 */ /* 0x000fe20008000f00 */
[----:B------:R-:W-:Y:S01]  /*5df0*/  FFMA.FTZ R120, R100, R88, R120 ;  /* 0x0000005864787223 */ /* 0x000fe20000010078 */
[----:B------:R-:W-:Y:S01]  /*5e00*/  LEA R80, P1, R80, R40, 0x2 ;  /* 0x0000002850507211 */ /* 0x000fe200078210ff */
[----:B------:R-:W-:Y:S01]  /*5e10*/  USHF.L.U64.HI UR47, UR8, 0x2, UR9 ;  /* 0x00000002082f7899 */ /* 0x000fe20008010209 */
[C---:B------:R-:W-:Y:S01]  /*5e20*/  IADD3 R88, R62.reuse, 0x180, RZ ;  /* 0x000001803e587810 */ /* 0x040fe20007ffe0ff */
[----:B------:R-:W-:Y:S01]  /*5e30*/  USHF.L.U32 UR57, UR8, 0x2, URZ ;  /* 0x0000000208397899 */ /* 0x000fe2000800063f */
[----:B------:R-:W-:Y:S01]  /*5e40*/  LEA.HI.X R81, R81, R41, R82, 0x2, P1 ;  /* 0x0000002951517211 */ /* 0x000fe200008f1452 */
[----:B------:R-:W-:Y:S01]  /*5e50*/  VIADD R82, R62, 0x100 ;  /* 0x000001003e527836 */ /* 0x000fe20000000000 */
[C---:B------:R-:W-:Y:S01]  /*5e60*/  ISETP.GE.AND P1, PT, R117.reuse, 0x81, PT ;  /* 0x000000817500780c */ /* 0x040fe20003f26270 */
[----:B------:R-:W-:Y:S01]  /*5e70*/  BSSY B0, `(.L_x_356) ;  /* 0x0000017000007945 */ /* 0x000fe20003800000 */
[C---:B------:R-:W-:Y:S01]  /*5e80*/  ISETP.GE.AND P2, PT, R117.reuse, 0x101, PT ;  /* 0x000001017500780c */ /* 0x040fe20003f46270 */
[----:B0-----:R-:W-:Y:S01]  /*5e90*/  IMAD.WIDE.U32 R80, R78, UR57, R80 ;  /* 0x000000394e507c25 */ /* 0x001fe2000f8e0050 */
[----:B------:R-:W-:-:S03]  /*5ea0*/  ISETP.GE.AND P3, PT, R117, 0x181, PT ;  /* 0x000001817500780c */ /* 0x000fc60003f66270 */
[----:B------:R-:W-:Y:S01]  /*5eb0*/  FADD.FTZ R87, R120, R87 ;  /* 0x0000005778577221 */ /* 0x000fe20000010000 */
[----:B--2---:R-:W-:Y:S01]  /*5ec0*/  FADD.FTZ R83, R100, R83 ;  /* 0x0000005364537221 */ /* 0x004fe20000010000 */
[----:B------:R-:W-:-:S04]  /*5ed0*/  IADD3 R100, R62, 0x80, RZ ;  /* 0x000000803e647810 */ /* 0x000fc80007ffe0ff */
[----:B------:R-:W-:Y:S01]  /*5ee0*/  LEA.HI.SX32 R100, R100, R62, 0x1b ;  /* 0x0000003e64647211 */ /* 0x000fe200078fdaff */
[----:B------:R0:W-:Y:S03]  /*5ef0*/  STL [R1+0x10], R83 ;  /* 0x0000105301007387 */ /* 0x0001e60000100800 */
[----:B------:R-:W-:-:S06]  /*5f00*/  LEA R100, R100, R61, 0x2 ;  /* 0x0000003d64647211 */ /* 0x000fcc00078e10ff */
[----:B------:R-:W1:Y:S01]  /*5f10*/  LDS R100, [R100+0x1290] ;  /* 0x0012900064647984 */ /* 0x000e620000000800 */
[----:B0-----:R-:W-:-:S04]  /*5f20*/  IMAD R83, R78, UR47, RZ ;  /* 0x0000002f4e537c24 */ /* 0x001fc8000f8e02ff */
[----:B------:R-:W-:Y:S01]  /*5f30*/  IMAD R83, R79, UR57, R83 ;  /* 0x000000394f537c24 */ /* 0x000fe2000f8e0253 */
[-C--:B------:R-:W-:Y:S02]  /*5f40*/  LEA.HI.SX32 R79, R82, R62.reuse, 0x1b ;  /* 0x0000003e524f7211 */ /* 0x080fe400078fdaff */
[----:B------:R-:W-:Y:S02]  /*5f50*/  LEA.HI.SX32 R82, R88, R62, 0x1b ;  /* 0x0000003e58527211 */ /* 0x000fe400078fdaff */
[----:B------:R-:W-:Y:S01]  /*5f60*/  IADD3 R88, R83, R81, RZ ;  /* 0x0000005153587210 */ /* 0x000fe20007ffe0ff */
[----:B------:R-:W-:Y:S01]  /*5f70*/  IMAD R79, R79, 0x4, R61 ;  /* 0x000000044f4f7824 */ /* 0x000fe200078e023d */
[----:B------:R-:W-:Y:S06]  /*5f80*/  @!P1 BRA `(.L_x_357) ;  /* 0x0000000000149947 */ /* 0x000fec0003800000 */
[----:B------:R-:W-:-:S05]  /*5f90*/  MOV R120, UR46 ;  /* 0x0000002e00787c02 */ /* 0x000fca0008000f00 */
[----:B------:R-:W-:-:S04]  /*5fa0*/  IMAD.WIDE R40, R120, 0x4, R40 ;  /* 0x0000000478287825 */ /* 0x000fc800078e0228 */
[----:B------:R-:W-:-:S04]  /*5fb0*/  IMAD.WIDE.U32 R40, R78, UR57, R40 ;  /* 0x000000394e287c25 */ /* 0x000fc8000f8e0028 */
[----:B------:R-:W-:-:S05]  /*5fc0*/  IMAD.IADD R41, R41, 0x1, R83 ;  /* 0x0000000129297824 */ /* 0x000fca00078e0253 */
[----:B-1----:R0:W-:Y:S02]  /*5fd0*/  REDG.E.ADD.F32.FTZ.RN.STRONG.GPU desc[UR20][R40.64+-0x1e00], R100 ;  /* 0xffe20064280079a6 */ /* 0x0021e4000c10f394 */
.L_x_357:
[----:B------:R-:W-:Y:S05]  /*5fe0*/  BSYNC B0 ;  /* 0x0000000000007941 */ /* 0x000fea0003800000 */
.L_x_356:
[----:B------:R-:W2:Y:S01]  /*5ff0*/  LDS R79, [R79+0x1490] ;  /* 0x001490004f4f7984 */ /* 0x000ea20000000800 */
[----:B------:R-:W-:Y:S01]  /*6000*/  BSSY B0, `(.L_x_358) ;  /* 0x0000005000007945 */ /* 0x000fe20003800000 */
[----:B------:R-:W-:Y:S02]  /*6010*/  MOV R81, R88 ;  /* 0x0000005800517202 */ /* 0x000fe40000000f00 */
[----:B------:R-:W-:Y:S01]  /*6020*/  LEA R82, R82, R61, 0x2 ;  /* 0x0000003d52527211 */ /* 0x000fe200078e10ff */
[----:B------:R-:W-:Y:S06]  /*6030*/  @!P2 BRA `(.L_x_359) ;  /* 0x000000000004a947 */ /* 0x000fec0003800000 */
[----:B--2---:R3:W-:Y:S02]  /*6040*/  REDG.E.ADD.F32.FTZ.RN.STRONG.GPU desc[UR20][R80.64+-0x1c00], R79 ;  /* 0xffe4004f500079a6 */ /* 0x0047e4000c10f394 */
.L_x_359:
[----:B------:R-:W-:Y:S05]  /*6050*/  BSYNC B0 ;  /* 0x0000000000007941 */ /* 0x000fea0003800000 */
.L_x_358:
[----:B------:R-:W4:Y:S01]  /*6060*/  LDS R82, [R82+0x1690] ;  /* 0x0016900052527984 */ /* 0x000f220000000800 */
[----:B------:R-:W-:Y:S01]  /*6070*/  BSSY B0, `(.L_x_360) ;  /* 0x0000004000007945 */ /* 0x000fe20003800000 */
[----:B0-----:R-:W-:-:S03]  /*6080*/  VIADD R40, R62, 0x280 ;  /* 0x000002803e287836 */ /* 0x001fc60000000000 */
[----:B------:R-:W-:Y:S05]  /*6090*/  @!P3 BRA `(.L_x_361) ;  /* 0x000000000004b947 */ /* 0x000fea0003800000 */
[----:B----4-:R0:W-:Y:S02]  /*60a0*/  REDG.E.ADD.F32.FTZ.RN.STRONG.GPU desc[UR20][R80.64+-0x1a00], R82 ;  /* 0xffe60052500079a6 */ /* 0x0101e4000c10f394 */
.L_x_361:
[----:B------:R-:W-:Y:S05]  /*60b0*/  BSYNC B0 ;  /* 0x0000000000007941 */ /* 0x000fea0003800000 */
.L_x_360:
[C---:B------:R-:W-:Y:S01]  /*60c0*/  IADD3 R41, R62.reuse, 0x200, RZ ;  /* 0x000002003e297810 */ /* 0x040fe20007ffe0ff */
[----:B------:R-:W-:Y:S01]  /*60d0*/  BSSY B0, `(.L_x_362) ;  /* 0x0000011000007945 */ /* 0x000fe20003800000 */
[----:B------:R-:W-:Y:S01]  /*60e0*/  ISETP.GE.AND P6, PT, R117, 0x201, PT ;  /* 0x000002017500780c */ /* 0x000fe20003fc6270 */
[C---:B--23--:R-:W-:Y:S01]  /*60f0*/  VIADD R79, R62.reuse, 0x380 ;  /* 0x000003803e4f7836 */ /* 0x04cfe20000000000 */
[-C--:B------:R-:W-:Y:S02]  /*6100*/  LEA.HI.SX32 R78, R41, R62.reuse, 0x1b ;  /* 0x0000003e294e7211 */ /* 0x080fe400078fdaff */
[----:B------:R-:W-:Y:S02]  /*6110*/  IADD3 R41, R62, 0x300, RZ ;  /* 0x000003003e297810 */ /* 0x000fe40007ffe0ff */
[----:B------:R-:W-:Y:S02]  /*6120*/  LEA R78, R78, R61, 0x2 ;  /* 0x0000003d4e4e7211 */ /* 0x000fe400078e10ff */
[----:B------:R-:W-:-:S02]  /*6130*/  LEA.HI.SX32 R40, R40, R62, 0x1b ;  /* 0x0000003e28287211 */ /* 0x000fc400078fdaff */
[----:B------:R-:W-:Y:S02]  /*6140*/  LEA.HI.SX32 R41, R41, R62, 0x1b ;  /* 0x0000003e29297211 */ /* 0x000fe400078fdaff */
[----:B------:R-:W2:Y:S01]  /*6150*/  LDS R78, [R78+0x1890] ;  /* 0x001890004e4e7984 */ /* 0x000ea20000000800 */
[----:B------:R-:W-:Y:S02]  /*6160*/  LEA R40, R40, R61, 0x2 ;  /* 0x0000003d28287211 */ /* 0x000fe400078e10ff */
[C---:B------:R-:W-:Y:S02]  /*6170*/  ISETP.GE.AND P1, PT, R117.reuse, 0x281, PT ;  /* 0x000002817500780c */ /* 0x040fe40003f26270 */
[C---:B------:R-:W-:Y:S02]  /*6180*/  ISETP.GE.AND P2, PT, R117.reuse, 0x301, PT ;  /* 0x000003017500780c */ /* 0x040fe40003f46270 */
[C---:B------:R-:W-:Y:S02]  /*6190*/  ISETP.GE.AND P3, PT, R117.reuse, 0x381, PT ;  /* 0x000003817500780c */ /* 0x040fe40003f66270 */
[----:B------:R-:W-:-:S02]  /*61a0*/  ISETP.GE.AND P4, PT, R117, 0x401, PT ;  /* 0x000004017500780c */ /* 0x000fc40003f86270 */
[----:B------:R-:W-:Y:S01]  /*61b0*/  ISETP.GE.AND P5, PT, R117, 0x481, PT ;  /* 0x000004817500780c */ /* 0x000fe20003fa6270 */
[----:B------:R-:W-:-:S12]  /*61c0*/  @!P6 BRA `(.L_x_363) ;  /* 0x000000000004e947 */ /* 0x000fd80003800000 */
[----:B--2---:R3:W-:Y:S02]  /*61d0*/  REDG.E.ADD.F32.FTZ.RN.STRONG.GPU desc[UR20][R80.64+-0x1800], R78 ;  /* 0xffe8004e500079a6 */ /* 0x0047e4000c10f394 */
.L_x_363:
[----:B------:R-:W-:Y:S05]  /*61e0*/  BSYNC B0 ;  /* 0x0000000000007941 */ /* 0x000fea0003800000 */
.L_x_362:
[----:B------:R-:W1:Y:S01]  /*61f0*/  LDS R40, [R40+0x1a90] ;  /* 0x001a900028287984 */ /* 0x000e620000000800 */
[----:B------:R-:W-:Y:S01]  /*6200*/  BSSY B0, `(.L_x_364) ;  /* 0x0000006000007945 */ /* 0x000fe20003800000 */
[----:B0---4-:R-:W-:Y:S01]  /*6210*/  VIADD R82, R62, 0x400 ;  /* 0x000004003e527836 */ /* 0x011fe20000000000 */
[----:B--23--:R-:W-:Y:S02]  /*6220*/  LEA.HI.SX32 R78, R79, R62, 0x1b ;  /* 0x0000003e4f4e7211 */ /* 0x00cfe400078fdaff */
[----:B------:R-:W-:Y:S01]  /*6230*/  LEA R41, R41, R61, 0x2 ;  /* 0x0000003d29297211 */ /* 0x000fe200078e10ff */
[----:B------:R-:W-:Y:S06]  /*6240*/  @!P1 BRA `(.L_x_365) ;  /* 0x0000000000049947 */ /* 0x000fec0003800000 */
[----:B-1----:R0:W-:Y:S02]  /*6250*/  REDG.E.ADD.F32.FTZ.RN.STRONG.GPU desc[UR20][R80.64+-0x1600], R40 ;  /* 0xffea0028500079a6 */ /* 0x0021e4000c10f394 */
.L_x_365:
[----:B------:R-:W-:Y:S05]  /*6260*/  BSYNC B0 ;  /* 0x0000000000007941 */ /* 0x000fea0003800000 */
.L_x_364:
[----:B------:R-:W2:Y:S01]  /*6270*/  LDS R41, [R41+0x1c90] ;  /* 0x001c900029297984 */ /* 0x000ea20000000800 */
[----:B------:R-:W-:Y:S01]  /*6280*/  BSSY B0, `(.L_x_366) ;  /* 0x0000006000007945 */ /* 0x000fe20003800000 */
[----:B------:R-:W-:Y:S01]  /*6290*/  IADD3 R79, R62, 0x480, RZ ;  /* 0x000004803e4f7810 */ /* 0x000fe20007ffe0ff */
[----:B------:R-:W-:Y:S01]  /*62a0*/  IMAD R78, R78, 0x4, R61 ;  /* 0x000000044e4e7824 */ /* 0x000fe200078e023d */
[----:B01----:R-:W-:Y:S01]  /*62b0*/  LEA.HI.SX32 R40, R82, R62, 0x1b ;  /* 0x0000003e52287211 */ /* 0x003fe200078fdaff */
[----:B------:R-:W-:Y:S06]  /*62c0*/  @!P2 BRA `(.L_x_367) ;  /* 0x000000000004a947 */ /* 0x000fec0003800000 */
[----:B--2---:R0:W-:Y:S02]  /*62d0*/  REDG.E.ADD.F32.FTZ.RN.STRONG.GPU desc[UR20][R80.64+-0x1400], R41 ;  /* 0xffec0029500079a6 */ /* 0x0041e4000c10f394 */
.L_x_367:
[----:B------:R-:W-:Y:S05]  /*62e0*/  BSYNC B0 ;  /* 0x0000000000007941 */ /* 0x000fea0003800000 */
.L_x_366:
[----:B------:R-:W1:Y:S01]  /*62f0*/  LDS R78, [R78+0x1e90] ;  /* 0x001e90004e4e7984 */ /* 0x000e620000000800 */
[----:B------:R-:W-:Y:S01]  /*6300*/  BSSY B0, `(.L_x_368) ;  /* 0x0000005000007945 */ /* 0x000fe20003800000 */
[----:B0-2---:R-:W-:Y:S02]  /*6310*/  LEA.HI.SX32 R41, R79, R62, 0x1b ;  /* 0x0000003e4f297211 */ /* 0x005fe400078fdaff */
[----:B------:R-:W-:Y:S01]  /*6320*/  LEA R40, R40, R61, 0x2 ;  /* 0x0000003d28287211 */ /* 0x000fe200078e10ff */
[----:B------:R-:W-:Y:S06]  /*6330*/  @!P3 BRA `(.L_x_369) ;  /* 0x000000000004b947 */ /* 0x000fec0003800000 */
[----:B-1----:R0:W-:Y:S02]  /*6340*/  REDG.E.ADD.F32.FTZ.RN.STRONG.GPU desc[UR20][R80.64+-0x1200], R78 ;  /* 0xffee004e500079a6 */ /* 0x0021e4000c10f394 */
.L_x_369:
[----:B------:R-:W-:Y:S05]  /*6350*/  BSYNC B0 ;  /* 0x0000000000007941 */ /* 0x000fea0003800000 */
.L_x_368:
[----:B------:R-:W2:Y:S01]  /*6360*/  LDS R40, [R40+0x2090] ;  /* 0x0020900028287984 */ /* 0x000ea20000000800 */
[----:B------:R-:W-:Y:S01]  /*6370*/  BSSY B0, `(.L_x_370) ;  /* 0x0000004000007945 */ /* 0x000fe20003800000 */
[----:B------:R-:W-:-:S03]  /*6380*/  LEA R41, R41, R61, 0x2 ;  /* 0x0000003d29297211 */ /* 0x000fc600078e10ff */
[----:B------:R-:W-:Y:S05]  /*6390*/  @!P4 BRA `(.L_x_371) ;  /* 0x000000000004c947 */ /* 0x000fea0003800000 */
[----:B--2---:R3:W-:Y:S02]  /*63a0*/  REDG.E.ADD.F32.FTZ.RN.STRONG.GPU desc[UR20][R80.64+-0x1000], R40 ;  /* 0xfff00028500079a6 */ /* 0x0047e4000c10f394 */
.L_x_371:
[----:B------:R-:W-:Y:S05]  /*63b0*/  BSYNC B0 ;  /* 0x0000000000007941 */ /* 0x000fea0003800000 */
.L_x_370:
[----:B------:R-:W4:Y:S01]  /*63c0*/  LDS R41, [R41+0x2290] ;  /* 0x0022900029297984 */ /* 0x000f220000000800 */
[----:B------:R-:W-:Y:S01]  /*63d0*/  BSSY B0, `(.L_x_372) ;  /* 0x0000005000007945 */ /* 0x000fe20003800000 */
[C---:B--23--:R-:W-:Y:S01]  /*63e0*/  VIADD R40, R62.reuse, 0x500 ;  /* 0x000005003e287836 */ /* 0x04cfe20000000000 */
[----:B01----:R-:W-:Y:S02]  /*63f0*/  IADD3 R78, R62, 0x580, RZ ;  /* 0x000005803e4e7810 */ /* 0x003fe40007ffe0ff */
[----:B------:R-:W-:Y:S05]  /*6400*/  @!P5 BRA `(.L_x_373) ;  /* 0x000000000004d947 */ /* 0x000fea0003800000 */
[----:B----4-:R0:W-:Y:S02]  /*6410*/  REDG.E.ADD.F32.FTZ.RN.STRONG.GPU desc[UR20][R80.64+-0xe00], R41 ;  /* 0xfff20029500079a6 */ /* 0x0101e4000c10f394 */
.L_x_373:
[----:B------:R-:W-:Y:S05]  /*6420*/  BSYNC B0 ;  /* 0x0000000000007941 */ /* 0x000fea0003800000 */
.L_x_372:
[-C--:B0---4-:R-:W-:Y:S01]  /*6430*/  LEA.HI.SX32 R41, R40, R62.reuse, 0x1b ;  /* 0x0000003e28297211 */ /* 0x091fe200078fdaff */
[----:B------:R-:W-:Y:S01]  /*6440*/  BSSY B0, `(.L_x_374) ;  /* 0x0000010000007945 */ /* 0x000fe20003800000 */
[----:B------:R-:W-:Y:S01]  /*6450*/  ISETP.GE.AND P6, PT, R117, 0x501, PT ;  /* 0x000005017500780c */ /* 0x000fe20003fc6270 */
[C---:B------:R-:W-:Y:S01]  /*6460*/  VIADD R83, R62.reuse, 0x680 ;  /* 0x000006803e537836 */ /* 0x040fe20000000000 */
[----:B------:R-:W-:Y:S02]  /*6470*/  LEA R41, R41, R61, 0x2 ;  /* 0x0000003d29297211 */ /* 0x000fe400078e10ff */
[----:B------:R-:W-:Y:S02]  /*6480*/  IADD3 R79, R62, 0x600, RZ ;  /* 0x000006003e4f7810 */ /* 0x000fe40007ffe0ff */
[-C--:B------:R-:W-:Y:S02]  /*6490*/  LEA.HI.SX32 R78, R78, R62.reuse, 0x1b ;  /* 0x0000003e4e4e7211 */ /* 0x080fe400078fdaff */
[----:B------:R-:W0:Y:S01]  /*64a0*/  LDS R41, [R41+0x2490] ;  /* 0x0024900029297984 */ /* 0x000e220000000800 */
[----:B------:R-:W-:-:S02]  /*64b0*/  LEA.HI.SX32 R40, R79, R62, 0x1b ;  /* 0x0000003e4f287211 */ /* 0x000fc400078fdaff */
[----:B------:R-:W-:Y:S02]  /*64c0*/  LEA R78, R78, R61, 0x2 ;  /* 0x0000003d4e4e7211 */ /* 0x000fe400078e10ff */
[C---:B------:R-:W-:Y:S02]  /*64d0*/  ISETP.GE.AND P1, PT, R117.reuse, 0x581, PT ;  /* 0x000005817500780c */ /* 0x040fe40003f26270 */
[C---:B------:R-:W-:Y:S02]  /*64e0*/  ISETP.GE.AND P2, PT, R117.reuse, 0x601, PT ;  /* 0x000006017500780c */ /* 0x040fe40003f46270 */
[C---:B------:R-:W-:Y:S02]  /*64f0*/  ISETP.GE.AND P3, PT, R117.reuse, 0x681, PT ;  /* 0x000006817500780c */ /* 0x040fe40003f66270 */
[C---:B------:R-:W-:Y:S02]  /*6500*/  ISETP.GE.AND P4, PT, R117.reuse, 0x701, PT ;  /* 0x000007017500780c */ /* 0x040fe40003f86270 */
[----:B------:R-:W-:Y:S01]  /*6510*/  ISETP.GE.AND P5, PT, R117, 0x781, PT ;  /* 0x000007817500780c */ /* 0x000fe20003fa6270 */
[----:B------:R-:W-:-:S12]  /*6520*/  @!P6 BRA `(.L_x_375) ;  /* 0x000000000004e947 */ /* 0x000fd80003800000 */
[----:B0-----:R1:W-:Y:S02]  /*6530*/  REDG.E.ADD.F32.FTZ.RN.STRONG.GPU desc[UR20][R80.64+-0xc00], R41 ;  /* 0xfff40029500079a6 */ /* 0x0013e4000c10f394 */
.L_x_375:
[----:B------:R-:W-:Y:S05]  /*6540*/  BSYNC B0 ;  /* 0x0000000000007941 */ /* 0x000fea0003800000 */
.L_x_374:
[----:B------:R-:W2:Y:S01]  /*6550*/  LDS R78, [R78+0x2690] ;  /* 0x002690004e4e7984 */ /* 0x000ea20000000800 */
[----:B------:R-:W-:Y:S01]  /*6560*/  BSSY B0, `(.L_x_376) ;  /* 0x0000006000007945 */ /* 0x000fe20003800000 */
[----:B------:R-:W-:Y:S01]  /*6570*/  VIADD R82, R62, 0x700 ;  /* 0x000007003e527836 */ /* 0x000fe20000000000 */
[----:B01----:R-:W-:Y:S02]  /*6580*/  LEA.HI.SX32 R41, R83, R62, 0x1b ;  /* 0x0000003e53297211 */ /* 0x003fe400078fdaff */
[----:B------:R-:W-:Y:S01]  /*6590*/  LEA R40, R40, R61, 0x2 ;  /* 0x0000003d28287211 */ /* 0x000fe200078e10ff */
[----:B------:R-:W-:Y:S06]  /*65a0*/  @!P1 BRA `(.L_x_377) ;  /* 0x0000000000049947 */ /* 0x000fec0003800000 */
[----:B--2---:R0:W-:Y:S02]  /*65b0*/  REDG.E.ADD.F32.FTZ.RN.STRONG.GPU desc[UR20][R80.64+-0xa00], R78 ;  /* 0xfff6004e500079a6 */ /* 0x0041e4000c10f394 */
.L_x_377:
[----:B------:R-:W-:Y:S05]  /*65c0*/  BSYNC B0 ;  /* 0x0000000000007941 */ /* 0x000fea0003800000 */
.L_x_376:
[----:B------:R-:W1:Y:S01]  /*65d0*/  LDS R40, [R40+0x2890] ;  /* 0x0028900028287984 */ /* 0x000e620000000800 */
[----:B------:R-:W-:Y:S01]  /*65e0*/  BSSY B0, `(.L_x_378) ;  /* 0x0000006000007945 */ /* 0x000fe20003800000 */
[----:B------:R-:W-:Y:S01]  /*65f0*/  IADD3 R79, R62, 0x780, RZ ;  /* 0x000007803e4f7810 */ /* 0x000fe20007ffe0ff */
[----:B------:R-:W-:Y:S01]  /*6600*/  IMAD R41, R41, 0x4, R61 ;  /* 0x0000000429297824 */ /* 0x000fe200078e023d */
[----:B0-2---:R-:W-:Y:S01]  /*6610*/  LEA.HI.SX32 R78, R82, R62, 0x1b ;  /* 0x0000003e524e7211 */ /* 0x005fe200078fdaff */
[----:B------:R-:W-:Y:S06]  /*6620*/  @!P2 BRA `(.L_x_379) ;  /* 0x000000000004a947 */ /* 0x000fec0003800000 */
[----:B-1----:R0:W-:Y:S02]  /*6630*/  REDG.E.ADD.F32.FTZ.RN.STRONG.GPU desc[UR20][R80.64+-0x800], R40 ;  /* 0xfff80028500079a6 */ /* 0x0021e4000c10f394 */
.L_x_379:
[----:B------:R-:W-:Y:S05]  /*6640*/  BSYNC B0 ;  /* 0x0000000000007941 */ /* 0x000fea0003800000 */
.L_x_378:
[----:B------:R-:W2:Y:S01]  /*6650*/  LDS R41, [R41+0x2a90] ;  /* 0x002a900029297984 */ /* 0x000ea20000000800 */
[----:B------:R-:W-:Y:S01]  /*6660*/  BSSY B0, `(.L_x_380) ;  /* 0x0000005000007945 */ /* 0x000fe20003800000 */
[----:B01----:R-:W-:Y:S02]  /*6670*/  LEA.HI.SX32 R40, R79, R62, 0x1b ;  /* 0x0000003e4f287211 */ /* 0x003fe400078fdaff */
[----:B------:R-:W-:Y:S01]  /*6680*/  LEA R78, R78, R61, 0x2 ;  /* 0x0000003d4e4e7211 */ /* 0x000fe200078e10ff */
[----:B------:R-:W-:Y:S06]  /*6690*/  @!P3 BRA `(.L_x_381) ;  /* 0x000000000004b947 */ /* 0x000fec0003800000 */
[----:B--2---:R0:W-:Y:S02]  /*66a0*/  REDG.E.ADD.F32.FTZ.RN.STRONG.GPU desc[UR20][R80.64+-0x600], R41 ;  /* 0xfffa0029500079a6 */ /* 0x0041e4000c10f394 */
.L_x_381:
[----:B------:R-:W-:Y:S05]  /*66b0*/  BSYNC B0 ;  /* 0x0000000000007941 */ /* 0x000fea0003800000 */
.L_x_380:
[----:B------:R-:W1:Y:S01]  /*66c0*/  LDS R78, [R78+0x2c90] ;  /* 0x002c90004e4e7984 */ /* 0x000e620000000800 */
[----:B------:R-:W-:Y:S01]  /*66d0*/  BSSY B0, `(.L_x_382) ;  /* 0x0000004000007945 */ /* 0x000fe20003800000 */
[----:B------:R-:W-:-:S03]  /*66e0*/  LEA R40, R40, R61, 0x2 ;  /* 0x0000003d28287211 */ /* 0x000fc600078e10ff */
[----:B------:R-:W-:Y:S05]  /*66f0*/  @!P4 BRA `(.L_x_383) ;  /* 0x000000000004c947 */ /* 0x000fea0003800000 */
[----:B-1----:R3:W-:Y:S02]  /*6700*/  REDG.E.ADD.F32.FTZ.RN.STRONG.GPU desc[UR20][R80.64+-0x400], R78 ;  /* 0xfffc004e500079a6 */ /* 0x0027e4000c10f394 */
.L_x_383:
[----:B------:R-:W-:Y:S05]  /*6710*/  BSYNC B0 ;  /* 0x0000000000007941 */ /* 0x000fea0003800000 */
.L_x_382:
[----:B------:R-:W4:Y:S01]  /*6720*/  LDS R40, [R40+0x2e90] ;  /* 0x002e900028287984 */ /* 0x000f220000000800 */
[----:B------:R-:W-:Y:S04]  /*6730*/  BSSY B0, `(.L_x_384) ;  /* 0x0000003000007945 */ /* 0x000fe80003800000 */
[----:B------:R-:W-:Y:S05]  /*6740*/  @!P5 BRA `(.L_x_385) ;  /* 0x000000000004d947 */ /* 0x000fea0003800000 */
[----:B----4-:R4:W-:Y:S02]  /*6750*/  REDG.E.ADD.F32.FTZ.RN.STRONG.GPU desc[UR20][R80.64+-0x200], R40 ;  /* 0xfffe0028500079a6 */ /* 0x0109e4000c10f394 */
.L_x_385:
[----:B------:R-:W-:Y:S05]  /*6760*/  BSYNC B0 ;  /* 0x0000000000007941 */ /* 0x000fea0003800000 */
.L_x_384:
[----:B0--34-:R-:W3:Y:S04]  /*6770*/  LDL.LU R80, [R1+0x8] ;  /* 0x0000080001507983 */ /* 0x019ee80000300800 */
[----:B------:R-:W4:Y:S04]  /*6780*/  LDL.LU R79, [R1+0x4] ;  /* 0x00000400014f7983 */ /* 0x000f280000300800 */
[----:B-1----:R-:W5:Y:S04]  /*6790*/  LDL.LU R78, [R1] ;  /* 0x00000000014e7983 */ /* 0x002f680000300800 */
[----:B------:R-:W5:Y:S04]  /*67a0*/  LDL.LU R83, [R1+0x38] ;  /* 0x0000380001537983 */ /* 0x000f680000300800 */
[----:B------:R-:W5:Y:S01]  /*67b0*/  LDL R82, [R1+0xd0] ;  /* 0x0000d00001527983 */ /* 0x000f620000100800 */
[----:B------:R-:W0:Y:S03]  /*67c0*/  S2R R88, SR_LANEID ;  /* 0x0000000000587919 */ /* 0x000e260000000000 */
[----:B--2---:R-:W1:Y:S04]  /*67d0*/  SHFL.DOWN PT, R41, R85, 0x1, 0x1f ;  /* 0x08201f0055297f89 */ /* 0x004e6800000e0000 */
[----:B------:R-:W2:Y:S01]  /*67e0*/  SHFL.DOWN PT, R40, R87, 0x1, 0x1f ;  /* 0x08201f0057287f89 */ /* 0x000ea200000e0000 */
[----:B0-----:R-:W-:-:S13]  /*67f0*/  ISETP.GT.AND P1, PT, R88, 0x1e, PT ;  /* 0x0000001e5800780c */ /* 0x001fda0003f24270 */
[----:B-1----:R-:W-:Y:S01]  /*6800*/  @!P1 FADD.FTZ R85, R85, R41 ;  /* 0x0000002955559221 */ /* 0x002fe20000010000 */
[----:B--2---:R-:W-:-:S04]  /*6810*/  @!P1 FADD.FTZ R87, R87, R40 ;  /* 0x0000002857579221 */ /* 0x004fc80000010000 */
[----:B------:R-:W0:Y:S04]  /*6820*/  SHFL.DOWN PT, R41, R85, 0x2, 0x1f ;  /* 0x08401f0055297f89 */ /* 0x000e2800000e0000 */
[----:B------:R-:W1:Y:S01]  /*6830*/  SHFL.DOWN PT, R40, R87, 0x2, 0x1f ;  /* 0x08401f0057287f89 */ /* 0x000e6200000e0000 */
[----:B------:R-:W-:Y:S01]  /*6840*/  ISETP.GT.AND P1, PT, R88, 0x1d, PT ;  /* 0x0000001d5800780c */ /* 0x000fe20003f24270 */
[----:B---3--:R-:W-:Y:S01]  /*6850*/  FADD.FTZ R80, R101, R80 ;  /* 0x0000005065507221 */ /* 0x008fe20000010000 */
[----:B----4-:R-:W-:-:S04]  /*6860*/  FADD.FTZ R79, R86, R79 ;  /* 0x0000004f564f7221 */ /* 0x010fc80000010000 */
[----:B------:R2:W-:Y:S01]  /*6870*/  STL [R1+0x8], R80 ;  /* 0x0000085001007387 */ /* 0x0005e20000100800 */
[----:B-----5:R-:W-:-:S03]  /*6880*/  FADD.FTZ R78, R106, R78 ;  /* 0x0000004e6a4e7221 */ /* 0x020fc60000010000 */
[----:B------:R3:W-:Y:S04]  /*6890*/  STL [R1+0x4], R79 ;  /* 0x0000044f01007387 */ /* 0x0007e80000100800 */
[----:B------:R-:W4:Y:S04]  /*68a0*/  LDL.LU R81, [R1+0x3c] ;  /* 0x00003c0001517983 */ /* 0x000f280000300800 */
[----:B--2---:R-:W2:Y:S04]  /*68b0*/  LDL.LU R80, [R1+0x40] ;  /* 0x0000400001507983 */ /* 0x004ea80000300800 */
[----:B---3--:R-:W3:Y:S04]  /*68c0*/  LDL.LU R79, [R1+0x44] ;  /* 0x00004400014f7983 */ /* 0x008ee80000300800 */
[----:B------:R5:W-:Y:S04]  /*68d0*/  STL [R1], R78 ;  /* 0x0000004e01007387 */ /* 0x000be80000100800 */
[----:B-----5:R-:W5:Y:S01]  /*68e0*/  LDL.LU R78, [R1+0x48] ;  /* 0x00004800014e7983 */ /* 0x020f620000300800 */
[----:B0-----:R-:W-:Y:S01]  /*68f0*/  @!P1 FADD.FTZ R85, R85, R41 ;  /* 0x0000002955559221 */ /* 0x001fe20000010000 */
[----:B-1----:R-:W-:-:S04]  /*6900*/  @!P1 FADD.FTZ R87, R87, R40 ;  /* 0x0000002857579221 */ /* 0x002fc80000010000 */
[----:B------:R-:W0:Y:S04]  /*6910*/  SHFL.DOWN PT, R41, R85, 0x4, 0x1f ;  /* 0x08801f0055297f89 */ /* 0x000e2800000e0000 */
[----:B------:R-:W1:Y:S01]  /*6920*/  SHFL.DOWN PT, R40, R87, 0x4, 0x1f ;  /* 0x08801f0057287f89 */ /* 0x000e6200000e0000 */
[----:B------:R-:W-:-:S13]  /*6930*/  ISETP.GT.AND P1, PT, R88, 0x1b, PT ;  /* 0x0000001b5800780c */ /* 0x000fda0003f24270 */
[----:B0-----:R-:W-:Y:S01]  /*6940*/  @!P1 FADD.FTZ R85, R85, R41 ;  /* 0x0000002955559221 */ /* 0x001fe20000010000 */
[----:B-1----:R-:W-:-:S04]  /*6950*/  @!P1 FADD.FTZ R87, R87, R40 ;  /* 0x0000002857579221 */ /* 0x002fc80000010000 */
[----:B------:R-:W0:Y:S04]  /*6960*/  SHFL.DOWN PT, R41, R85, 0x8, 0x1f ;  /* 0x09001f0055297f89 */ /* 0x000e2800000e0000 */
[----:B------:R-:W1:Y:S01]  /*6970*/  SHFL.DOWN PT, R40, R87, 0x8, 0x1f ;  /* 0x09001f0057287f89 */ /* 0x000e6200000e0000 */
[----:B------:R-:W-:Y:S01]  /*6980*/  ISETP.GT.AND P1, PT, R88, 0x17, PT ;  /* 0x000000175800780c */ /* 0x000fe20003f24270 */
[----:B------:R-:W-:-:S12]  /*6990*/  FADD.FTZ R83, R105, R83 ;  /* 0x0000005369537221 */ /* 0x000fd80000010000 */
[----:B0-----:R-:W-:Y:S01]  /*69a0*/  @!P1 FADD.FTZ R85, R85, R41 ;  /* 0x0000002955559221 */ /* 0x001fe20000010000 */
[----:B-1----:R-:W-:-:S04]  /*69b0*/  @!P1 FADD.FTZ R87, R87, R40 ;  /* 0x0000002857579221 */ /* 0x002fc80000010000 */
[----:B------:R-:W0:Y:S04]  /*69c0*/  SHFL.DOWN PT, R41, R85, 0x10, 0x1f ;  /* 0x0a001f0055297f89 */ /* 0x000e2800000e0000 */
[----:B------:R-:W1:Y:S01]  /*69d0*/  SHFL.DOWN PT, R40, R87, 0x10, 0x1f ;  /* 0x0a001f0057287f89 */ /* 0x000e6200000e0000 */
[----:B------:R-:W-:-:S03]  /*69e0*/  ISETP.GT.AND P1, PT, R88, 0xf, PT ;  /* 0x0000000f5800780c */ /* 0x000fc60003f24270 */
[----:B------:R0:W-:Y:S01]  /*69f0*/  STL [R1+0x38], R83 ;  /* 0x0000385301007387 */ /* 0x0001e20000100800 */
[----:B------:R-:W-:Y:S01]  /*6a00*/  ISETP.NE.AND P2, PT, R88, RZ, PT ;  /* 0x000000ff5800720c */ /* 0x000fe20003f45270 */
[----:B------:R-:W-:Y:S01]  /*6a10*/  FFMA.FTZ R111, R66, R96, R111 ;  /* 0x00000060426f7223 */ /* 0x000fe2000001006f */
[----:B------:R-:W-:Y:S01]  /*6a20*/  FFMA.FTZ R109, R67, R95, R109 ;  /* 0x0000005f436d7223 */ /* 0x000fe2000001006d */
[----:B------:R-:W-:Y:S01]  /*6a30*/  FFMA.FTZ R110, R68, R43, R110 ;  /* 0x0000002b446e7223 */ /* 0x000fe2000001006e */
[----:B------:R-:W-:Y:S01]  /*6a40*/  FMUL.FTZ R43, R140, R118 ;  /* 0x000000768c2b7220 */ /* 0x000fe20000410000 */
[----:B------:R-:W-:Y:S01]  /*6a50*/  FMUL.FTZ R99, R138, R99 ;  /* 0x000000638a637220 */ /* 0x000fe20000410000 */
[----:B------:R-:W-:Y:S01]  /*6a60*/  FMUL.FTZ R114, R137, R114 ;  /* 0x0000007289727220 */ /* 0x000fe20000410000 */
[----:B------:R-:W-:Y:S01]  /*6a70*/  FMUL.FTZ R115, R136, R115 ;  /* 0x0000007388737220 */ /* 0x000fe20000410000 */
[----:B------:R-:W-:Y:S01]  /*6a80*/  FMUL.FTZ R116, R151, R116 ;  /* 0x0000007497747220 */ /* 0x000fe20000410000 */
[----:B0-----:R-:W-:Y:S01]  /*6a90*/  @!P1 FADD.FTZ R85, R85, R41 ;  /* 0x0000002955559221 */ /* 0x001fe20000010000 */
[----:B-1----:R-:W-:-:S04]  /*6aa0*/  @!P1 FADD.FTZ R87, R87, R40 ;  /* 0x0000002857579221 */ /* 0x002fc80000010000 */
[----:B------:R-:W-:Y:S01]  /*6ab0*/  MOV R67, R85 ;  /* 0x0000005500437202 */ /* 0x000fe20000000f00 */
[----:B------:R-:W-:Y:S01]  /*6ac0*/  FMUL.FTZ R40, R139, R119 ;  /* 0x000000778b287220 */ /* 0x000fe20000410000 */
[----:B------:R-:W-:Y:S02]  /*6ad0*/  IMAD.MOV.U32 R66, RZ, RZ, R87 ;  /* 0x000000ffff427224 */ /* 0x000fe400078e0057 */
[----:B------:R-:W-:Y:S01]  /*6ae0*/  FFMA.FTZ R113, R42, R98, R113 ;  /* 0x000000622a717223 */ /* 0x000fe20000010071 */
[----:B------:R-:W-:Y:S01]  /*6af0*/  FFMA.FTZ R112, R63, R97, R112 ;  /* 0x000000613f707223 */ /* 0x000fe20000010070 */
[----:B------:R-:W-:Y:S01]  /*6b00*/  FFMA.FTZ R42, R69, R71, R107 ;  /* 0x00000047452a7223 */ /* 0x000fe2000001006b */
[----:B------:R-:W-:Y:S01]  /*6b10*/  FFMA.FTZ R63, R70, R126, R108 ;  /* 0x0000007e463f7223 */ /* 0x000fe2000001006c */
[----:B------:R-:W-:Y:S01]  /*6b20*/  FFMA.FTZ R72, R72, R125, R43 ;  /* 0x0000007d48487223 */ /* 0x000fe2000001002b */
[----:B------:R-:W-:Y:S01]  /*6b30*/  FFMA.FTZ R73, R73, R90, R40 ;  /* 0x0000005a49497223 */ /* 0x000fe20000010028 */
[----:B------:R0:W-:Y:S01]  /*6b40*/  @!P2 STS.64 [R82+0x3198], R66 ;  /* 0x003198425200a388 */ /* 0x0001e20000000a00 */
[----:B------:R-:W-:Y:S01]  /*6b50*/  FFMA.FTZ R74, R74, R91, R99 ;  /* 0x0000005b4a4a7223 */ /* 0x000fe20000010063 */
[----:B------:R-:W-:Y:S01]  /*6b60*/  FFMA.FTZ R75, R75, R92, R114 ;  /* 0x0000005c4b4b7223 */ /* 0x000fe20000010072 */
[----:B------:R-:W-:Y:S01]  /*6b70*/  FFMA.FTZ R76, R76, R93, R115 ;  /* 0x0000005d4c4c7223 */ /* 0x000fe20000010073 */
[----:B------:R-:W-:Y:S01]  /*6b80*/  FFMA.FTZ R77, R77, R94, R116 ;  /* 0x0000005e4d4d7223 */ /* 0x000fe20000010074 */
        /* <DEDUP_REMOVED lines=14> */
[----:B----4-:R-:W-:Y:S01]  /*6c70*/  FADD.FTZ R81, R104, R81 ;  /* 0x0000005168517221 */ /* 0x010fe20000010000 */
[----:B--2---:R-:W-:-:S04]  /*6c80*/  FADD.FTZ R80, R103, R80 ;  /* 0x0000005067507221 */ /* 0x004fc80000010000 */
[----:B------:R0:W-:Y:S01]  /*6c90*/  STL [R1+0x3c], R81 ;  /* 0x00003c5101007387 */ /* 0x0001e20000100800 */
[----:B---3--:R-:W-:-:S03]  /*6ca0*/  FADD.FTZ R79, R102, R79 ;  /* 0x0000004f664f7221 */ /* 0x008fc60000010000 */
[----:B------:R0:W-:Y:S04]  /*6cb0*/  STL [R1+0x40], R80 ;  /* 0x0000405001007387 */ /* 0x0001e80000100800 */
[----:B------:R0:W-:Y:S01]  /*6cc0*/  STL [R1+0x44], R79 ;  /* 0x0000444f01007387 */ /* 0x0001e20000100800 */
[----:B-----5:R-:W-:-:S05]  /*6cd0*/  FADD.FTZ R78, R89, R78 ;  /* 0x0000004e594e7221 */ /* 0x020fca0000010000 */
[----:B------:R0:W-:Y:S01]  /*6ce0*/  STL [R1+0x48], R78 ;  /* 0x0000484e01007387 */ /* 0x0001e20000100800 */
[----:B------:R-:W-:Y:S06]  /*6cf0*/  BAR.SYNC.DEFER_BLOCKING 0x0 ;  /* 0x0000000000007b1d */ /* 0x000fec0000010000 */
[----:B------:R-:W-:Y:S05]  /*6d00*/  @P0 BRA `(.L_x_387) ;  /* 0x0000000000580947 */ /* 0x000fea0003800000 */
[----:B------:R-:W1:Y:S01]  /*6d10*/  S2UR UR47, SR_CgaCtaId ;  /* 0x00000000002f79c3 */ /* 0x000e620000008800 */
[----:B------:R-:W-:Y:S01]  /*6d20*/  UMOV UR46, 0x400 ;  /* 0x00000400002e7882 */ /* 0x000fe20000000000 */
[----:B------:R-:W-:Y:S01]  /*6d30*/  UISETP.NE.AND UP0, UPT, UR48, UR55, UPT ;  /* 0x000000373000728c */ /* 0x000fe2000bf05270 */
[----:B------:R-:W-:-:S05]  /*6d40*/  IMAD.U32 R68, RZ, RZ, UR7 ;  /* 0x00000007ff447e24 */ /* 0x000fca000f8e00ff */
[----:B------:R-:W-:Y:S01]  /*6d50*/  PLOP3.LUT P0, PT, PT, PT, UP0, 0x80, 0x0 ;  /* 0x000000000000781c */ /* 0x000fe20003f0f008 */
[----:B-1----:R-:W-:-:S06]  /*6d60*/  ULEA UR46, UR47, UR46, 0x18 ;  /* 0x0000002e2f2e7291 */ /* 0x002fcc000f8ec03f */
[----:B------:R-:W-:-:S04]  /*6d70*/  MOV R61, UR46 ;  /* 0x0000002e003d7c02 */ /* 0x000fc80008000f00 */
[----:B------:R-:W-:Y:S01]  /*6d80*/  LEA R71, R68, R61, 0x2 ;  /* 0x0000003d44477211 */ /* 0x000fe200078e10ff */
[----:B------:R-:W1:Y:S04]  /*6d90*/  LDS.128 R40, [R61+0x31a0] ;  /* 0x0031a0003d287984 */ /* 0x000e680000000c00 */
[----:B------:R-:W0:Y:S04]  /*6da0*/  LDS.64 R68, [R61+0x31b0] ;  /* 0x0031b0003d447984 */ /* 0x000e280000000a00 */
[----:B------:R-:W2:Y:S04]  /*6db0*/  @P0 LDS R72, [R71+0x51e0] ;  /* 0x0051e00047480984 */ /* 0x000ea80000000800 */
[----:B------:R-:W3:Y:S01]  /*6dc0*/  @P0 LDS R63, [R71+0x4de0] ;  /* 0x004de000473f0984 */ /* 0x000ee20000000800 */
[----:B-1----:R-:W-:Y:S01]  /*6dd0*/  FADD.FTZ R70, R67, R41 ;  /* 0x0000002943467221 */ /* 0x002fe20000010000 */
[----:B------:R-:W-:-:S03]  /*6de0*/  FADD.FTZ R41, R66, R40 ;  /* 0x0000002842297221 */ /* 0x000fc60000010000 */
[----:B------:R-:W-:Y:S01]  /*6df0*/  FADD.FTZ R70, R43, R70 ;  /* 0x000000462b467221 */ /* 0x000fe20000010000 */
[----:B------:R-:W-:-:S03]  /*6e00*/  FADD.FTZ R41, R42, R41 ;  /* 0x000000292a297221 */ /* 0x000fc60000010000 */
[----:B0-----:R-:W-:Y:S01]  /*6e10*/  FADD.FTZ R67, R70, R69 ;  /* 0x0000004546437221 */ /* 0x001fe20000010000 */
[----:B------:R-:W-:-:S03]  /*6e20*/  FADD.FTZ R66, R41, R68 ;  /* 0x0000004429427221 */ /* 0x000fc60000010000 */
[----:B--2---:R-:W-:Y:S01]  /*6e30*/  @P0 FADD.FTZ R67, R67, R72 ;  /* 0x0000004843430221 */ /* 0x004fe20000010000 */
[----:B---3--:R-:W-:-:S04]  /*6e40*/  @P0 FADD.FTZ R66, R66, R63 ;  /* 0x0000003f42420221 */ /* 0x008fc80000010000 */
[----:B------:R1:W-:Y:S04]  /*6e50*/  STS [R71+0x51e0], R67 ;  /* 0x0051e04347007388 */ /* 0x0003e80000000800 */
[----:B------:R1:W-:Y:S02]  /*6e60*/  STS [R71+0x4de0], R66 ;  /* 0x004de04247007388 */ /* 0x0003e40000000800 */
.L_x_387:
[----:B------:R-:W-:Y:S05]  /*6e70*/  BSYNC B0 ;  /* 0x0000000000007941 */ /* 0x000fea0003800000 */
.L_x_386:
[----:B------:R-:W-:Y:S02]  /*6e80*/  UIADD3 UR7, UR7, 0x1, URZ ;  /* 0x0000000107077890 */ /* 0x000fe4000fffe03f */
[----:B------:R-:W-:Y:S02]  /*6e90*/  UIADD3 UR8, UP1, UR8, 0x1, URZ ;  /* 0x0000000108087890 */ /* 0x000fe4000ff3e03f */
[----:B------:R-:W-:Y:S02]  /*6ea0*/  UISETP.GE.AND UP0, UPT, UR7, UR56, UPT ;  /* 0x000000380700728c */ /* 0x000fe4000bf06270 */
[----:B------:R-:W-:-:S04]  /*6eb0*/  UIADD3.X UR9, URZ, UR9, URZ, UP1, !UPT ;  /* 0x000000093f097290 */ /* 0x000fc80008ffe43f */
[----:B------:R-:W-:-:S13]  /*6ec0*/  PLOP3.LUT P0, PT, PT, PT, UP0, 0x80, 0x0 ;  /* 0x000000000000781c */ /* 0x000fda0003f0f008 */
[----:B------:R-:W-:Y:S05]  /*6ed0*/  @!P0 BRA `(.L_x_388) ;  /* 0xffffffbc00408947 */ /* 0x000fea000383ffff */
.L_x_344:
[----:B------:R-:W2:Y:S01]  /*6ee0*/  LDL.LU R74, [R1+0x3c] ;  /* 0x00003c00014a7983 */ /* 0x000ea20000300800 */
[----:B------:R-:W3:Y:S01]  /*6ef0*/  S2UR UR8, SR_CgaCtaId ;  /* 0x00000000000879c3 */ /* 0x000ee20000008800 */
[----:B------:R-:W-:Y:S02]  /*6f00*/  ULEA UR30, UR48, 0xfffff800, 0xb ;  /* 0xfffff800301e7891 */ /* 0x000fe4000f8e583f */
[----:B------:R-:W2:Y:S01]  /*6f10*/  LDL.LU R73, [R1+0x40] ;  /* 0x0000400001497983 */ /* 0x000ea20000300800 */
[----:B------:R-:W-:Y:S01]  /*6f20*/  ISETP.NE.AND P0, PT, R62, RZ, PT ;  /* 0x000000ff3e00720c */ /* 0x000fe20003f05270 */
[----:B------:R-:W-:Y:S01]  /*6f30*/  UMOV UR7, 0x400 ;  /* 0x0000040000077882 */ /* 0x000fe20000000000 */
[----:B------:R-:W-:Y:S01]  /*6f40*/  USHF.R.S32.HI UR31, URZ, 0x1f, UR53 ;  /* 0x0000001f3f1f7899 */ /* 0x000fe20008011435 */
[----:B------:R-:W4:Y:S01]  /*6f50*/  LDL.LU R42, [R1+0x18] ;  /* 0x00001800012a7983 */ /* 0x000f220000300800 */
[----:B------:R-:W-:Y:S01]  /*6f60*/  ULDC.64 UR34, c[0x0][0x388] ;  /* 0x0000e20000227ab9 */ /* 0x000fe20000000a00 */
[----:B------:R-:W-:-:S02]  /*6f70*/  ULDC.64 UR32, c[0x0][0x3a8] ;  /* 0x0000ea0000207ab9 */ /* 0x000fc40000000a00 */
[----:B------:R-:W4:Y:S04]  /*6f80*/  LDL.LU R43, [R1+0x14] ;  /* 0x00001400012b7983 */ /* 0x000f280000300800 */
[----:B------:R-:W5:Y:S04]  /*6f90*/  LDL.LU R40, [R1+0x10] ;  /* 0x0000100001287983 */ /* 0x000f680000300800 */
[----:B------:R-:W5:Y:S04]  /*6fa0*/  LDL.LU R41, [R1+0xc] ;  /* 0x00000c0001297983 */ /* 0x000f680000300800 */
[----:B------:R-:W3:Y:S04]  /*6fb0*/  LDL.LU R72, [R1+0x34] ;  /* 0x0000340001487983 */ /* 0x000ee80000300800 */
[----:B-1----:R-:W3:Y:S04]  /*6fc0*/  LDL.LU R71, [R1+0x38] ;  /* 0x0000380001477983 */ /* 0x002ee80000300800 */
[----:B------:R-:W4:Y:S04]  /*6fd0*/  LDL.LU R70, [R1+0x2c] ;  /* 0x00002c0001467983 */ /* 0x000f280000300800 */
[----:B------:R-:W4:Y:S04]  /*6fe0*/  LDL.LU R69, [R1+0x30] ;  /* 0x0000300001457983 */ /* 0x000f280000300800 */
[----:B------:R-:W2:Y:S04]  /*6ff0*/  LDL.LU R68, [R1+0x24] ;  /* 0x0000240001447983 */ /* 0x000ea80000300800 */
[----:B0-----:R-:W2:Y:S04]  /*7000*/  LDL.LU R67, [R1+0x28] ;  /* 0x0000280001437983 */ /* 0x001ea80000300800 */
[----:B------:R-:W5:Y:S04]  /*7010*/  LDL.LU R66, [R1+0x1c] ;  /* 0x00001c0001427983 */ /* 0x000f680000300800 */
[----:B------:R-:W5:Y:S04]  /*7020*/  LDL.LU R63, [R1+0x20] ;  /* 0x00002000013f7983 */ /* 0x000f680000300800 */
[----:B------:R-:W4:Y:S04]  /*7030*/  LDL.LU R76, [R1+0x44] ;  /* 0x00004400014c7983 */ /* 0x000f280000300800 */
[----:B------:R-:W4:Y:S04]  /*7040*/  LDL.LU R75, [R1+0x48] ;  /* 0x00004800014b7983 */ /* 0x000f280000300800 */
[----:B------:R-:W5:Y:S04]  /*7050*/  LDL R88, [R1+0x88] ;  /* 0x0000880001587983 */ /* 0x000f680000100800 */
        /* <DEDUP_REMOVED lines=9> */
[----:B------:R-:W5:Y:S01]  /*70f0*/  LDL R77, [R1+0x60] ;  /* 0x00006000014d7983 */ /* 0x000f620000100800 */
[----:B------:R-:W-:Y:S01]  /*7100*/  BAR.SYNC.DEFER_BLOCKING 0x0 ;  /* 0x0000000000007b1d */ /* 0x000fe20000010000 */
[----:B---3--:R-:W-:-:S05]  /*7110*/  F2FP.BF16.F32.PACK_AB R10, R72, R71 ;  /* 0x00000047480a723e */ /* 0x008fca00000010ff */
[----:B------:R-:W3:Y:S01]  /*7120*/  LDL R72, [R1+0x4c] ;  /* 0x00004c0001487983 */ /* 0x000ee20000100800 */
[C---:B------:R-:W-:Y:S02]  /*7130*/  PRMT R15, R10.reuse, 0x7610, R15 ;  /* 0x000076100a0f7816 */ /* 0x040fe4000000000f */
[----:B------:R-:W-:Y:S01]  /*7140*/  PRMT R16, R10, 0x7632, R16 ;  /* 0x000076320a107816 */ /* 0x000fe20000000010 */
[----:B------:R-:W-:Y:S02]  /*7150*/  UIADD3 UR50, -UR30, UR50, URZ ;  /* 0x000000321e327290 */ /* 0x000fe4000fffe13f */
[----:B------:R-:W-:Y:S01]  /*7160*/  STS.U16 [R45+0x8], R15 ;  /* 0x0000080f2d007388 */ /* 0x000fe20000000400 */
[----:B------:R-:W-:-:S03]  /*7170*/  ULEA UR7, UR8, UR7, 0x18 ;  /* 0x0000000708077291 */ /* 0x000fc6000f8ec03f */
[----:B------:R-:W-:Y:S01]  /*7180*/  STS.U16 [R45+0xa], R16 ;  /* 0x00000a102d007388 */ /* 0x000fe20000000400 */
[----:B--2---:R-:W-:-:S04]  /*7190*/  F2FP.BF16.F32.PACK_AB R10, R68, R67 ;  /* 0x00000043440a723e */ /* 0x004fc800000010ff */
[----:B------:R-:W-:-:S05]  /*71a0*/  PRMT R17, R10, 0x7610, R17 ;  /* 0x000076100a117816 */ /* 0x000fca0000000011 */
[----:B------:R-:W-:Y:S01]  /*71b0*/  STS.U16 [R45+0x10], R17 ;  /* 0x000010112d007388 */ /* 0x000fe20000000400 */
[----:B----4-:R-:W-:-:S03]  /*71c0*/  F2FP.BF16.F32.PACK_AB R0, R76, R75 ;  /* 0x0000004b4c00723e */ /* 0x010fc600000010ff */
[----:B------:R-:W2:Y:S01]  /*71d0*/  LDL R76, [R1+0x5c] ;  /* 0x00005c00014c7983 */ /* 0x000ea20000100800 */
[C---:B------:R-:W-:Y:S02]  /*71e0*/  PRMT R11, R0.reuse, 0x7610, R11 ;  /* 0x00007610000b7816 */ /* 0x040fe4000000000b */
[----:B------:R-:W-:Y:S01]  /*71f0*/  PRMT R12, R0, 0x7632, R12 ;  /* 0x00007632000c7816 */ /* 0x000fe2000000000c */
[----:B------:R-:W4:Y:S01]  /*7200*/  LDL R75, [R1+0x58] ;  /* 0x00005800014b7983 */ /* 0x000f220000100800 */
[----:B------:R-:W-:-:S03]  /*7210*/  F2FP.BF16.F32.PACK_AB R0, R74, R73 ;  /* 0x000000494a00723e */ /* 0x000fc600000010ff */
[----:B------:R-:W4:Y:S01]  /*7220*/  LDL R74, [R1+0x54] ;  /* 0x00005400014a7983 */ /* 0x000f220000100800 */
[C---:B------:R-:W-:Y:S02]  /*7230*/  PRMT R13, R0.reuse, 0x7610, R13 ;  /* 0x00007610000d7816 */ /* 0x040fe4000000000d */
[----:B------:R-:W-:Y:S01]  /*7240*/  PRMT R14, R0, 0x7632, R14 ;  /* 0x00007632000e7816 */ /* 0x000fe2000000000e */
[----:B------:R-:W4:Y:S01]  /*7250*/  LDL R73, [R1+0x50] ;  /* 0x0000500001497983 */ /* 0x000f220000100800 */
[----:B------:R-:W-:-:S03]  /*7260*/  F2FP.BF16.F32.PACK_AB R0, R70, R69 ;  /* 0x000000454600723e */ /* 0x000fc600000010ff */
[----:B------:R0:W-:Y:S04]  /*7270*/  STS.U16 [R45+0x2], R12 ;  /* 0x0000020c2d007388 */ /* 0x0001e80000000400 */
[----:B------:R1:W-:Y:S04]  /*7280*/  STS.U16 [R45+0x4], R13 ;  /* 0x0000040d2d007388 */ /* 0x0003e80000000400 */
[----:B------:R5:W-:Y:S01]  /*7290*/  STS.U16 [R45], R11 ;  /* 0x0000000b2d007388 */ /* 0x000be20000000400 */
[----:B0-----:R-:W-:-:S03]  /*72a0*/  PRMT R12, R0, 0x7632, R12 ;  /* 0x00007632000c7816 */ /* 0x001fc6000000000c */
[----:B------:R0:W-:Y:S01]  /*72b0*/  STS.U16 [R45+0xc], R0 ;  /* 0x00000c002d007388 */ /* 0x0001e20000000400 */
[----:B-1----:R-:W-:Y:S02]  /*72c0*/  PRMT R13, R10, 0x7632, R13 ;  /* 0x000076320a0d7816 */ /* 0x002fe4000000000d */
[----:B-----5:R-:W-:Y:S01]  /*72d0*/  F2FP.BF16.F32.PACK_AB R10, R41, R40 ;  /* 0x00000028290a723e */ /* 0x020fe200000010ff */
[----:B------:R1:W-:Y:S01]  /*72e0*/  STS.U16 [R45+0x6], R14 ;  /* 0x0000060e2d007388 */ /* 0x0003e20000000400 */
[----:B------:R-:W-:-:S03]  /*72f0*/  F2FP.BF16.F32.PACK_AB R11, R66, R63 ;  /* 0x0000003f420b723e */ /* 0x000fc600000010ff */
[----:B------:R5:W-:Y:S01]  /*7300*/  STS.U16 [R45+0xe], R12 ;  /* 0x00000e0c2d007388 */ /* 0x000be20000000400 */
[----:B0-----:R-:W-:-:S03]  /*7310*/  F2FP.BF16.F32.PACK_AB R0, R43, R42 ;  /* 0x0000002a2b00723e */ /* 0x001fc600000010ff */
[----:B------:R0:W-:Y:S01]  /*7320*/  STS.U16 [R45+0x12], R13 ;  /* 0x0000120d2d007388 */ /* 0x0001e20000000400 */
[C---:B------:R-:W-:Y:S02]  /*7330*/  PRMT R15, R0.reuse, 0x7610, R15 ;  /* 0x00007610000f7816 */ /* 0x040fe4000000000f */
[----:B-1----:R-:W-:Y:S01]  /*7340*/  PRMT R14, R11, 0x7632, R14 ;  /* 0x000076320b0e7816 */ /* 0x002fe2000000000e */
[----:B------:R-:W-:Y:S01]  /*7350*/  STS.U16 [R45+0x14], R11 ;  /* 0x0000140b2d007388 */ /* 0x000fe20000000400 */
[----:B-----5:R-:W-:Y:S02]  /*7360*/  PRMT R12, R0, 0x7632, R12 ;  /* 0x00007632000c7816 */ /* 0x020fe4000000000c */
[----:B0-----:R-:W-:Y:S01]  /*7370*/  PRMT R13, R10, 0x7632, R13 ;  /* 0x000076320a0d7816 */ /* 0x001fe2000000000d */
[----:B------:R-:W-:Y:S01]  /*7380*/  STS.U16 [R45+0x16], R14 ;  /* 0x0000160e2d007388 */ /* 0x000fe20000000400 */
[----:B------:R-:W-:-:S03]  /*7390*/  MOV R0, UR50 ;  /* 0x0000003200007c02 */ /* 0x000fc60008000f00 */
[----:B------:R-:W-:Y:S04]  /*73a0*/  STS.U16 [R45+0x18], R15 ;  /* 0x0000180f2d007388 */ /* 0x000fe80000000400 */
[----:B------:R-:W-:Y:S04]  /*73b0*/  STS.U16 [R45+0x1a], R12 ;  /* 0x00001a0c2d007388 */ /* 0x000fe80000000400 */
[----:B------:R0:W-:Y:S04]  /*73c0*/  STS.U16 [R45+0x1c], R10 ;  /* 0x00001c0a2d007388 */ /* 0x0001e80000000400 */
        /* <DEDUP_REMOVED lines=13> */
[----:B------:R-:W-:Y:S01]  /*74a0*/  IMAD.U32 R61, RZ, RZ, UR7 ;  /* 0x00000007ff3d7e24 */ /* 0x000fe2000f8e00ff */
[----:B------:R-:W-:Y:S01]  /*74b0*/  UIMAD UR29, UR31, UR34, URZ ;  /* 0x000000221f1d72a4 */ /* 0x000fe2000f8e023f */
[----:B0-----:R-:W-:Y:S01]  /*74c0*/  IADD3 R10, P2, R64, UR30, RZ ;  /* 0x0000001e400a7c10 */ /* 0x001fe2000ff5e0ff */
[----:B------:R-:W-:Y:S01]  /*74d0*/  UIMAD UR31, UR31, UR32, URZ ;  /* 0x000000201f1f72a4 */ /* 0x000fe2000f8e023f */
[----:B------:R-:W-:Y:S01]  /*74e0*/  MOV R12, UR30 ;  /* 0x0000001e000c7c02 */ /* 0x000fe20008000f00 */
[----:B------:R-:W-:-:S02]  /*74f0*/  UIMAD.WIDE.U32 UR8, UR53, UR34, URZ ;  /* 0x00000022350872a5 */ /* 0x000fc4000f8e003f */
[----:B------:R-:W-:Y:S01]  /*7500*/  UIMAD UR30, UR53, UR35, UR29 ;  /* 0x00000023351e72a4 */ /* 0x000fe2000f8e021d */
[----:B------:R-:W-:Y:S01]  /*7510*/  SHF.R.S32.HI R15, RZ, 0x1f, R64 ;  /* 0x0000001fff0f7819 */ /* 0x000fe20000011440 */
[----:B------:R-:W-:Y:S01]  /*7520*/  UIMAD UR29, UR53, UR33, UR31 ;  /* 0x00000021351d72a4 */ /* 0x000fe2000f8e021f */
[----:B------:R-:W-:Y:S01]  /*7530*/  BSSY B0, `(.L_x_389) ;  /* 0x000001c000007945 */ /* 0x000fe20003800000 */
[----:B------:R-:W-:Y:S02]  /*7540*/  UIMAD UR28, UR6, -0x800, UR54 ;  /* 0xfffff800061c78a4 */ /* 0x000fe4000f8e0236 */
[----:B------:R-:W-:Y:S01]  /*7550*/  UIADD3 UR33, UR9, UR30, URZ ;  /* 0x0000001e09217290 */ /* 0x000fe2000fffe03f */
[----:B------:R-:W-:Y:S01]  /*7560*/  LEA.HI.X.SX32 R11, R12, R15, 0x1, P2 ;  /* 0x0000000f0c0b7211 */ /* 0x000fe200010f0eff */
[----:B---3--:R-:W-:Y:S04]  /*7570*/  LDS.U16 R69, [R72+0x3c0] ;  /* 0x0003c00048457984 */ /* 0x008fe80000000400 */
[----:B--2---:R-:W-:Y:S04]  /*7580*/  LDS.U16 R41, [R76+0x2c0] ;  /* 0x0002c0004c297984 */ /* 0x004fe80000000400 */
[----:B----4-:R-:W-:Y:S04]  /*7590*/  LDS.U16 R43, [R75+0x300] ;  /* 0x000300004b2b7984 */ /* 0x010fe80000000400 */
[----:B------:R-:W-:Y:S04]  /*75a0*/  LDS.U16 R63, [R74+0x340] ;  /* 0x000340004a3f7984 */ /* 0x000fe80000000400 */
[----:B------:R-:W-:Y:S04]  /*75b0*/  LDS.U16 R67, [R73+0x380] ;  /* 0x0003800049437984 */ /* 0x000fe80000000400 */
[----:B------:R-:W-:Y:S01]  /*75c0*/  @!P0 STS [UR7+0x1080], R0 ;  /* 0x00108000ff008988 */ /* 0x000fe20008000807 */
[----:B------:R-:W-:Y:S06]  /*75d0*/  BAR.SYNC.DEFER_BLOCKING 0x0 ;  /* 0x0000000000007b1d */ /* 0x000fec0000010000 */
[----:B------:R-:W0:Y:S01]  /*75e0*/  LDS R71, [R61+0x1080] ;  /* 0x001080003d477984 */ /* 0x000e220000000800 */
[----:B------:R-:W-:Y:S01]  /*75f0*/  USHF.R.S32.HI UR7, URZ, 0x1f, UR10 ;  /* 0x0000001f3f077899 */ /* 0x000fe2000801140a */
[----:B0-----:R-:W-:-:S13]  /*7600*/  ISETP.GE.AND P1, PT, R64, R71, PT ;  /* 0x000000474000720c */ /* 0x001fda0003f26270 */
[----:B------:R-:W-:Y:S05]  /*7610*/  @P1 BRA `(.L_x_390) ;  /* 0x0000000000341947 */ /* 0x000fea0003800000 */
[----:B------:R-:W-:Y:S01]  /*7620*/  MOV R13, UR34 ;  /* 0x00000022000d7c02 */ /* 0x000fe20008000f00 */
[----:B------:R-:W-:Y:S02]  /*7630*/  ULDC.64 UR36, c[0x0][0x390] ;  /* 0x0000e40000247ab9 */ /* 0x000fe40000000a00 */
[----:B------:R-:W-:Y:S02]  /*7640*/  UIMAD UR31, UR7, UR36, URZ ;  /* 0x00000024071f72a4 */ /* 0x000fe4000f8e023f */
[----:B------:R-:W-:Y:S01]  /*7650*/  MOV R17, UR36 ;  /* 0x0000002400117c02 */ /* 0x000fe20008000f00 */
[----:B------:R-:W-:Y:S01]  /*7660*/  IMAD.WIDE.U32 R12, R13, UR53, R10 ;  /* 0x000000350d0c7c25 */ /* 0x000fe2000f8e000a */
[----:B------:R-:W-:-:S03]  /*7670*/  UIMAD UR31, UR10, UR37, UR31 ;  /* 0x000000250a1f72a4 */ /* 0x000fc6000f8e021f */
[----:B------:R-:W-:Y:S01]  /*7680*/  VIADD R13, R13, UR30 ;  /* 0x0000001e0d0d7c36 */ /* 0x000fe20008000000 */
[----:B------:R-:W-:Y:S01]  /*7690*/  ULDC.64 UR36, c[0x0][0x3e0] ;  /* 0x0000f80000247ab9 */ /* 0x000fe20000000a00 */
[----:B------:R-:W-:-:S05]  /*76a0*/  IMAD.WIDE.U32 R12, R17, UR10, R12 ;  /* 0x0000000a110c7c25 */ /* 0x000fca000f8e000c */
[----:B------:R-:W-:Y:S02]  /*76b0*/  IADD3 R13, R13, UR31, RZ ;  /* 0x0000001f0d0d7c10 */ /* 0x000fe4000fffe0ff */
[----:B------:R-:W-:-:S04]  /*76c0*/  LEA R16, P1, R12, UR36, 0x1 ;  /* 0x000000240c107c11 */ /* 0x000fc8000f8208ff */
[----:B------:R-:W-:-:S05]  /*76d0*/  LEA.HI.X R17, R12, UR37, R13, 0x1, P1 ;  /* 0x000000250c117c11 */ /* 0x000fca00088f0c0d */
[----:B------:R0:W-:Y:S04]  /*76e0*/  STG.E.U16 desc[UR20][R16.64], R19 ;  /* 0x0000001310007986 */ /* 0x0001e8000c101514 */
.L_x_390:
[----:B------:R-:W-:Y:S05]  /*76f0*/  BSYNC B0 ;  /* 0x0000000000007941 */ /* 0x000fea0003800000 */
.L_x_389:
[----:B0-----:R-:W2:Y:S01]  /*7700*/  LDL.LU R17, [R1] ;  /* 0x0000000001117983 */ /* 0x001ea20000300800 */
[----:B------:R-:W-:Y:S01]  /*7710*/  ULDC.64 UR30, c[0x0][0x390] ;  /* 0x0000e400001e7ab9 */ /* 0x000fe20000000a00 */
[----:B------:R-:W-:Y:S01]  /*7720*/  UMOV UR9, UR33 ;  /* 0x0000002100097c82 */ /* 0x000fe20008000000 */
[----:B------:R-:W-:Y:S01]  /*7730*/  ULDC.64 UR36, c[0x0][0x3e0] ;  /* 0x0000f80000247ab9 */ /* 0x000fe20000000a00 */
[----:B------:R-:W3:Y:S04]  /*7740*/  LDL.LU R18, [R1+0x4] ;  /* 0x0000040001127983 */ /* 0x000ee80000300800 */
[----:B------:R-:W4:Y:S04]  /*7750*/  LDL.LU R19, [R1+0x8] ;  /* 0x0000080001137983 */ /* 0x000f280000300800 */
[----:B------:R-:W5:Y:S01]  /*7760*/  LDL.LU R20, [R1+0xd4] ;  /* 0x0000d40001147983 */ /* 0x000f620000300800 */
[----:B------:R-:W-:Y:S01]  /*7770*/  UIMAD.WIDE.U32 UR8, UR10, UR30, UR8 ;  /* 0x0000001e0a0872a5 */ /* 0x000fe2000f8e0008 */
[----:B------:R-:W-:Y:S01]  /*7780*/  LEA R12, P1, R64, UR36, 0x1 ;  /* 0x00000024400c7c11 */ /* 0x000fe2000f8208ff */
[----:B------:R-:W-:Y:S01]  /*7790*/  UIMAD UR35, UR7, UR30, URZ ;  /* 0x0000001e072372a4 */ /* 0x000fe2000f8e023f */
[-C--:B------:R-:W-:Y:S01]  /*77a0*/  ISETP.GE.AND P2, PT, R58, R71.reuse, PT ;  /* 0x000000473a00720c */ /* 0x080fe20003f46270 */
[----:B------:R-:W-:Y:S01]  /*77b0*/  UIADD3 UR30, UP0, UR28, UR8, URZ ;  /* 0x000000081c1e7290 */ /* 0x000fe2000ff1e03f */
[----:B------:R-:W-:Y:S01]  /*77c0*/  LEA.HI.X R13, R64, UR37, R15, 0x1, P1 ;  /* 0x00000025400d7c11 */ /* 0x000fe200088f0c0f */
[----:B------:R-:W-:Y:S01]  /*77d0*/  USHF.R.S32.HI UR34, URZ, 0x1f, UR28 ;  /* 0x0000001f3f227899 */ /* 0x000fe2000801141c */
[-C--:B------:R-:W-:Y:S01]  /*77e0*/  ISETP.GE.AND P1, PT, R59, R71.reuse, PT ;  /* 0x000000473b00720c */ /* 0x080fe20003f26270 */
[----:B------:R-:W-:Y:S01]  /*77f0*/  UIMAD UR31, UR10, UR31, UR35 ;  /* 0x0000001f0a1f72a4 */ /* 0x000fe2000f8e0223 */
[-C--:B------:R-:W-:Y:S01]  /*7800*/  ISETP.GE.AND P4, PT, R57, R71.reuse, PT ;  /* 0x000000473900720c */ /* 0x080fe20003f86270 */
[----:B------:R-:W-:Y:S01]  /*7810*/  IMAD.U32 R14, RZ, RZ, UR30 ;  /* 0x0000001eff0e7e24 */ /* 0x000fe2000f8e00ff */
[----:B------:R-:W0:Y:S01]  /*7820*/  S2R R22, SR_LANEID ;  /* 0x0000000000167919 */ /* 0x000e220000000000 */
[----:B------:R-:W-:Y:S01]  /*7830*/  UIADD3.X UR8, UR34, UR31, UR9, UP0, !UPT ;  /* 0x0000001f22087290 */ /* 0x000fe200087fe409 */
[----:B------:R-:W-:Y:S01]  /*7840*/  ISETP.GE.AND P5, PT, R52, R71, PT ;  /* 0x000000473400720c */ /* 0x000fe20003fa6270 */
[----:B------:R-:W-:Y:S01]  /*7850*/  BSSY B0, `(.L_x_391) ;  /* 0x00000ad000007945 */ /* 0x000fe20003800000 */
[----:B------:R-:W-:-:S02]  /*7860*/  LEA R12, P3, R14, R12, 0x1 ;  /* 0x0000000c0e0c7211 */ /* 0x000fc400078608ff */
[----:B------:R-:W-:Y:S02]  /*7870*/  ISETP.GE.AND P6, PT, R51, R71, PT ;  /* 0x000000473300720c */ /* 0x000fe40003fc6270 */
[----:B------:R-:W-:Y:S01]  /*7880*/  MOV R16, UR8 ;  /* 0x0000000800107c02 */ /* 0x000fe20008000f00 */
[----:B------:R-:W-:Y:S01]  /*7890*/  UIMAD.WIDE.U32 UR8, UR53, UR32, URZ ;  /* 0x00000020350872a5 */ /* 0x000fe2000f8e003f */
[----:B------:R-:W-:Y:S02]  /*78a0*/  LOP3.LUT R84, R84, 0xfffffe00, RZ, 0xc0, !PT ;  /* 0xfffffe0054547812 */ /* 0x000fe400078ec0ff */
[----:B------:R-:W-:Y:S01]  /*78b0*/  LEA.HI.X R13, R14, R13, R16, 0x1, P3 ;  /* 0x0000000d0e0d7211 */ /* 0x000fe200018f0c10 */
[----:B------:R-:W-:Y:S01]  /*78c0*/  UIADD3 UR33, UR9, UR29, URZ ;  /* 0x0000001d09217290 */ /* 0x000fe2000fffe03f */
[----:B------:R-:W-:-:S03]  /*78d0*/  ISETP.GE.AND P3, PT, R56, R71, PT ;  /* 0x000000473800720c */ /* 0x000fc60003f66270 */
[----:B------:R1:W-:Y:S01]  /*78e0*/  @!P1 STG.E.U16 desc[UR20][R12.64+-0xf80], R23 ;  /* 0xfff080170c009986 */ /* 0x0003e2000c101514 */
[----:B------:R-:W-:-:S03]  /*78f0*/  ISETP.GE.AND P1, PT, R54, R71, PT ;  /* 0x000000473600720c */ /* 0x000fc60003f26270 */
[----:B------:R1:W-:Y:S01]  /*7900*/  @!P2 STG.E.U16 desc[UR20][R12.64+-0xf40], R25 ;  /* 0xfff0c0190c00a986 */ /* 0x0003e2000c101514 */
[----:B------:R-:W-:-:S03]  /*7910*/  ISETP.GE.AND P2, PT, R55, R71, PT ;  /* 0x000000473700720c */ /* 0x000fc60003f46270 */
[----:B------:R1:W-:Y:S01]  /*7920*/  @!P4 STG.E.U16 desc[UR20][R12.64+-0xf00], R27 ;  /* 0xfff1001b0c00c986 */ /* 0x0003e2000c101514 */
[----:B------:R-:W-:-:S03]  /*7930*/  ISETP.GE.AND P4, PT, R53, R71, PT ;  /* 0x000000473500720c */ /* 0x000fc60003f86270 */
[----:B------:R-:W-:Y:S01]  /*7940*/  @!P3 STG.E.U16 desc[UR20][R12.64+-0xec0], R29 ;  /* 0xfff1401d0c00b986 */ /* 0x000fe2000c101514 */
[-C--:B------:R-:W-:Y:S02]  /*7950*/  ISETP.GE.AND P3, PT, R49, R71.reuse, PT ;  /* 0x000000473100720c */ /* 0x080fe40003f66270 */
[----:B0-----:R-:W-:Y:S01]  /*7960*/  LEA R84, R22, R84, 0x4 ;  /* 0x0000005416547211 */ /* 0x001fe200078e20ff */
[----:B------:R0:W-:Y:S01]  /*7970*/  @!P1 STG.E.U16 desc[UR20][R12.64+-0xe40], R33 ;  /* 0xfff1c0210c009986 */ /* 0x0001e2000c101514 */
[-C--:B------:R-:W-:Y:S02]  /*7980*/  ISETP.GE.AND P1, PT, R60, R71.reuse, PT ;  /* 0x000000473c00720c */ /* 0x080fe40003f26270 */
[----:B-1----:R-:W-:Y:S01]  /*7990*/  IADD3 R23, R84, 0x5, RZ ;  /* 0x0000000554177810 */ /* 0x002fe20007ffe0ff */
[----:B------:R1:W-:Y:S01]  /*79a0*/  @!P2 STG.E.U16 desc[UR20][R12.64+-0xe80], R31 ;  /* 0xfff1801f0c00a986 */ /* 0x0003e2000c101514 */
[-C--:B------:R-:W-:Y:S01]  /*79b0*/  ISETP.GE.AND P2, PT, R50, R71.reuse, PT ;  /* 0x000000473200720c */ /* 0x080fe20003f46270 */
[C---:B------:R-:W-:Y:S01]  /*79c0*/  VIADD R16, R84.reuse, 0x1 ;  /* 0x0000000154107836 */ /* 0x040fe20000000000 */
[----:B------:R-:W-:Y:S01]  /*79d0*/  IADD3 R25, R84, 0x6, RZ ;  /* 0x0000000654197810 */ /* 0x000fe20007ffe0ff */
[----:B------:R-:W-:Y:S01]  /*79e0*/  @!P4 STG.E.U16 desc[UR20][R12.64+-0xe00], R35 ;  /* 0xfff200230c00c986 */ /* 0x000fe2000c101514 */
[-C--:B------:R-:W-:Y:S01]  /*79f0*/  ISETP.GE.AND P4, PT, R48, R71.reuse, PT ;  /* 0x000000473000720c */ /* 0x080fe20003f86270 */
[----:B------:R-:W-:Y:S01]  /*7a00*/  VIADD R22, R84, 0x4 ;  /* 0x0000000454167836 */ /* 0x000fe20000000000 */
[-C--:B------:R-:W-:Y:S01]  /*7a10*/  LEA.HI.SX32 R16, R16, R84.reuse, 0x1b ;  /* 0x0000005410107211 */ /* 0x080fe200078fdaff */
[----:B------:R-:W-:Y:S01]  /*7a20*/  @!P5 STG.E.U16 desc[UR20][R12.64+-0xdc0], R37 ;  /* 0xfff240250c00d986 */ /* 0x000fe2000c101514 */
[-C--:B------:R-:W-:Y:S01]  /*7a30*/  ISETP.GE.AND P5, PT, R47, R71.reuse, PT ;  /* 0x000000472f00720c */ /* 0x080fe20003fa6270 */
[----:B------:R-:W-:Y:S01]  /*7a40*/  VIADD R27, R84, 0x7 ;  /* 0x00000007541b7836 */ /* 0x000fe20000000000 */
[-C--:B------:R-:W-:Y:S01]  /*7a50*/  LEA.HI.SX32 R22, R22, R84.reuse, 0x1b ;  /* 0x0000005416167211 */ /* 0x080fe200078fdaff */
[----:B------:R1:W-:Y:S01]  /*7a60*/  @!P6 STG.E.U16 desc[UR20][R12.64+-0xd80], R39 ;  /* 0xfff280270c00e986 */ /* 0x0003e2000c101514 */
[----:B------:R-:W-:Y:S01]  /*7a70*/  ISETP.GE.AND P6, PT, R46, R71, PT ;  /* 0x000000472e00720c */ /* 0x000fe20003fc6270 */
[--C-:B------:R-:W-:Y:S01]  /*7a80*/  IMAD R16, R16, 0x2, R61.reuse ;  /* 0x0000000210107824 */ /* 0x100fe200078e023d */
[-C--:B------:R-:W-:Y:S01]  /*7a90*/  LEA.HI.SX32 R24, R23, R84.reuse, 0x1b ;  /* 0x0000005417187211 */ /* 0x080fe200078fdaff */
[----:B------:R-:W-:Y:S01]  /*7aa0*/  @!P2 STG.E.U16 desc[UR20][R12.64+-0xd40], R41 ;  /* 0xfff2c0290c00a986 */ /* 0x000fe2000c101514 */
[-C--:B------:R-:W-:Y:S01]  /*7ab0*/  LEA.HI.SX32 R26, R25, R84.reuse, 0x1b ;  /* 0x00000054191a7211 */ /* 0x080fe200078fdaff */
[C---:B0-----:R-:W-:Y:S01]  /*7ac0*/  VIADD R33, R84.reuse, 0xa ;  /* 0x0000000a54217836 */ /* 0x041fe20000000000 */
[C---:B------:R-:W-:Y:S01]  /*7ad0*/  IADD3 R29, R84.reuse, 0x8, RZ ;  /* 0x00000008541d7810 */ /* 0x040fe20007ffe0ff */
[----:B------:R-:W-:Y:S01]  /*7ae0*/  @!P3 STG.E.U16 desc[UR20][R12.64+-0xd00], R43 ;  /* 0xfff3002b0c00b986 */ /* 0x000fe2000c101514 */
[----:B-1----:R-:W-:Y:S01]  /*7af0*/  IADD3 R31, R84, 0x9, RZ ;  /* 0x00000009541f7810 */ /* 0x002fe20007ffe0ff */
[--C-:B------:R-:W-:Y:S01]  /*7b00*/  IMAD R22, R22, 0x2, R61.reuse ;  /* 0x0000000216167824 */ /* 0x100fe200078e023d */
[-C--:B------:R-:W-:Y:S01]  /*7b10*/  LEA.HI.SX32 R28, R27, R84.reuse, 0x1b ;  /* 0x000000541b1c7211 */ /* 0x080fe200078fdaff */
[----:B------:R-:W-:Y:S01]  /*7b20*/  @!P4 STG.E.U16 desc[UR20][R12.64+-0xcc0], R63 ;  /* 0xfff3403f0c00c986 */ /* 0x000fe2000c101514 */
[-C--:B------:R-:W-:Y:S01]  /*7b30*/  LEA R24, R24, R61.reuse, 0x1 ;  /* 0x0000003d18187211 */ /* 0x080fe200078e08ff */
[C---:B------:R-:W-:Y:S01]  /*7b40*/  VIADD R39, R84.reuse, 0xd ;  /* 0x0000000d54277836 */ /* 0x040fe20000000000 */
[----:B------:R-:W-:Y:S01]  /*7b50*/  IADD3 R35, R84, 0xb, RZ ;  /* 0x0000000b54237810 */ /* 0x000fe20007ffe0ff */
[----:B------:R-:W-:Y:S01]  /*7b60*/  @!P5 STG.E.U16 desc[UR20][R12.64+-0xc80], R67 ;  /* 0xfff380430c00d986 */ /* 0x000fe2000c101514 */
[----:B------:R-:W-:Y:S01]  /*7b70*/  LEA R26, R26, R61, 0x1 ;  /* 0x0000003d1a1a7211 */ /* 0x000fe200078e08ff */
[----:B------:R-:W-:Y:S01]  /*7b80*/  IMAD R28, R28, 0x2, R61 ;  /* 0x000000021c1c7824 */ /* 0x000fe200078e023d */
[----:B------:R-:W-:Y:S01]  /*7b90*/  IADD3 R37, R84, 0xc, RZ ;  /* 0x0000000c54257810 */ /* 0x000fe20007ffe0ff */
[----:B------:R-:W-:Y:S01]  /*7ba0*/  @!P1 STG.E.U16 desc[UR20][R12.64+-0xfc0], R21 ;  /* 0xfff040150c009986 */ /* 0x000fe2000c101514 */
[----:B------:R-:W-:-:S02]  /*7bb0*/  LEA.HI.SX32 R30, R29, R84, 0x1b ;  /* 0x000000541d1e7211 */ /* 0x000fc400078fdaff */
[-C--:B------:R-:W-:Y:S01]  /*7bc0*/  LEA.HI.SX32 R32, R31, R84.reuse, 0x1b ;  /* 0x000000541f207211 */ /* 0x080fe200078fdaff */
[----:B------:R0:W-:Y:S01]  /*7bd0*/  @!P6 STG.E.U16 desc[UR20][R12.64+-0xc40], R69 ;  /* 0xfff3c0450c00e986 */ /* 0x0001e2000c101514 */
[-C--:B------:R-:W-:Y:S02]  /*7be0*/  LEA.HI.SX32 R34, R33, R84.reuse, 0x1b ;  /* 0x0000005421227211 */ /* 0x080fe400078fdaff */
[C---:B------:R-:W-:Y:S01]  /*7bf0*/  IADD3 R42, R84.reuse, 0xe, RZ ;  /* 0x0000000e542a7810 */ /* 0x040fe20007ffe0ff */
[----:B------:R-:W-:Y:S01]  /*7c00*/  BAR.SYNC.DEFER_BLOCKING 0x0 ;  /* 0x0000000000007b1d */ /* 0x000fe20000010000 */
[----:B------:R-:W-:Y:S01]  /*7c10*/  IADD3 R44, R84, 0xf, RZ ;  /* 0x0000000f542c7810 */ /* 0x000fe20007ffe0ff */
[----:B------:R-:W-:Y:S01]  /*7c20*/  IMAD R34, R34, 0x2, R61 ;  /* 0x0000000222227824 */ /* 0x000fe200078e023d */
[-C--:B------:R-:W-:Y:S02]  /*7c30*/  LEA.HI.SX32 R36, R35, R84.reuse, 0x1b ;  /* 0x0000005423247211 */ /* 0x080fe400078fdaff */
[----:B------:R-:W-:-:S02]  /*7c40*/  LEA.HI.SX32 R38, R37, R84, 0x1b ;  /* 0x0000005425267211 */ /* 0x000fc400078fdaff */
[-C--:B------:R-:W-:Y:S02]  /*7c50*/  LEA.HI.SX32 R40, R39, R84.reuse, 0x1b ;  /* 0x0000005427287211 */ /* 0x080fe400078fdaff */
[-C--:B------:R-:W-:Y:S02]  /*7c60*/  LEA R30, R30, R61.reuse, 0x1 ;  /* 0x0000003d1e1e7211 */ /* 0x080fe400078e08ff */
[-C--:B------:R-:W-:Y:S01]  /*7c70*/  LEA R32, R32, R61.reuse, 0x1 ;  /* 0x0000003d20207211 */ /* 0x080fe200078e08ff */
[----:B------:R-:W-:Y:S01]  /*7c80*/  IMAD R40, R40, 0x2, R61 ;  /* 0x0000000228287824 */ /* 0x000fe200078e023d */
[-C--:B------:R-:W-:Y:S02]  /*7c90*/  LEA.HI.SX32 R42, R42, R84.reuse, 0x1b ;  /* 0x000000542a2a7211 */ /* 0x080fe400078fdaff */
[----:B------:R-:W-:Y:S02]  /*7ca0*/  LEA.HI.SX32 R44, R44, R84, 0x1b ;  /* 0x000000542c2c7211 */ /* 0x000fe400078fdaff */
[----:B------:R-:W-:-:S02]  /*7cb0*/  LEA R36, R36, R61, 0x1 ;  /* 0x0000003d24247211 */ /* 0x000fc400078e08ff */
[-C--:B------:R-:W-:Y:S02]  /*7cc0*/  LEA R38, R38, R61.reuse, 0x1 ;  /* 0x0000003d26267211 */ /* 0x080fe400078e08ff */
[-C--:B------:R-:W-:Y:S02]  /*7cd0*/  LEA R42, R42, R61.reuse, 0x1 ;  /* 0x0000003d2a2a7211 */ /* 0x080fe400078e08ff */
[----:B------:R-:W-:Y:S02]  /*7ce0*/  LEA R44, R44, R61, 0x1 ;  /* 0x0000003d2c2c7211 */ /* 0x000fe400078e08ff */
[----:B--2---:R-:W-:Y:S02]  /*7cf0*/  MOV R70, R17 ;  /* 0x0000001100467202 */ /* 0x004fe40000000f00 */
[----:B------:R-:W-:Y:S02]  /*7d00*/  IADD3 R17, R84, 0x2, RZ ;  /* 0x0000000254117810 */ /* 0x000fe40007ffe0ff */
[----:B---3--:R-:W-:-:S02]  /*7d10*/  MOV R68, R18 ;  /* 0x0000001200447202 */ /* 0x008fc40000000f00 */
[----:B------:R-:W-:Y:S01]  /*7d20*/  LEA.HI.SX32 R18, R17, R84, 0x1b ;  /* 0x0000005411127211 */ /* 0x000fe200078fdaff */
[----:B----4-:R-:W-:Y:S01]  /*7d30*/  IMAD.MOV.U32 R66, RZ, RZ, R19 ;  /* 0x000000ffff427224 */ /* 0x010fe200078e0013 */
[----:B------:R-:W-:Y:S02]  /*7d40*/  IADD3 R19, R84, 0x3, RZ ;  /* 0x0000000354137810 */ /* 0x000fe40007ffe0ff */
[----:B------:R-:W-:Y:S01]  /*7d50*/  LEA R18, R18, R61, 0x1 ;  /* 0x0000003d12127211 */ /* 0x000fe200078e08ff */
[----:B-----5:R-:W-:Y:S01]  /*7d60*/  FADD.FTZ R14, R2, R20 ;  /* 0x00000014020e7221 */ /* 0x020fe20000010000 */
[----:B------:R-:W-:Y:S02]  /*7d70*/  F2FP.BF16.F32.PACK_AB R2, R3, R2 ;  /* 0x000000020302723e */ /* 0x000fe400000010ff */
[----:B------:R-:W-:Y:S01]  /*7d80*/  LEA.HI.SX32 R20, R19, R84, 0x1b ;  /* 0x0000005413147211 */ /* 0x000fe200078fdaff */
[----:B------:R-:W-:Y:S01]  /*7d90*/  FADD.FTZ R17, R14, R3 ;  /* 0x000000030e117221 */ /* 0x000fe20000010000 */
[----:B0-----:R-:W-:-:S02]  /*7da0*/  PRMT R13, R2, 0x7632, R13 ;  /* 0x00007632020d7816 */ /* 0x001fc4000000000d */
[----:B------:R-:W-:Y:S01]  /*7db0*/  LEA R20, R20, R61, 0x1 ;  /* 0x0000003d14147211 */ /* 0x000fe200078e08ff */
[----:B------:R-:W-:Y:S01]  /*7dc0*/  FADD.FTZ R14, R17, R4 ;  /* 0x00000004110e7221 */ /* 0x000fe20000010000 */
[----:B------:R-:W-:-:S03]  /*7dd0*/  F2FP.BF16.F32.PACK_AB R4, R5, R4 ;  /* 0x000000040504723e */ /* 0x000fc600000010ff */
[--C-:B------:R-:W-:Y:S01]  /*7de0*/  FADD.FTZ R3, R14, R5.reuse ;  /* 0x000000050e037221 */ /* 0x100fe20000010000 */
[----:B------:R-:W-:Y:S02]  /*7df0*/  PRMT R5, R2, 0x7610, R5 ;  /* 0x0000761002057816 */ /* 0x000fe40000000005 */
[----:B------:R-:W-:Y:S01]  /*7e00*/  PRMT R12, R4, 0x7632, R12 ;  /* 0x00007632040c7816 */ /* 0x000fe2000000000c */
[----:B------:R-:W-:Y:S01]  /*7e10*/  FADD.FTZ R2, R3, R6 ;  /* 0x0000000603027221 */ /* 0x000fe20000010000 */
[----:B------:R-:W-:Y:S01]  /*7e20*/  F2FP.BF16.F32.PACK_AB R6, R7, R6 ;  /* 0x000000060706723e */ /* 0x000fe200000010ff */
[----:B------:R0:W-:Y:S01]  /*7e30*/  STS.U16 [R45], R5 ;  /* 0x000000052d007388 */ /* 0x0001e20000000400 */
[----:B------:R-:W-:Y:S01]  /*7e40*/  F2FP.BF16.F32.PACK_AB R3, R9, R8 ;  /* 0x000000080903723e */ /* 0x000fe200000010ff */
[----:B------:R-:W-:Y:S01]  /*7e50*/  FADD.FTZ R7, R2, R7 ;  /* 0x0000000702077221 */ /* 0x000fe20000010000 */
[----:B------:R-:W-:Y:S01]  /*7e60*/  PRMT R14, R6, 0x7632, R14 ;  /* 0x00007632060e7816 */ /* 0x000fe2000000000e */
[----:B------:R1:W-:Y:S02]  /*7e70*/  STS.U16 [R16+0x2], R13 ;  /* 0x0000020d10007388 */ /* 0x0003e40000000400 */
[----:B------:R-:W-:-:S02]  /*7e80*/  FADD.FTZ R8, R7, R8 ;  /* 0x0000000807087221 */ /* 0x000fc40000010000 */
[----:B------:R2:W-:Y:S01]  /*7e90*/  STS.U16 [R18+0x4], R4 ;  /* 0x0000040412007388 */ /* 0x0005e20000000400 */
[----:B0-----:R-:W-:Y:S01]  /*7ea0*/  F2FP.BF16.F32.PACK_AB R5, R160, R159 ;  /* 0x0000009fa005723e */ /* 0x001fe200000010ff */
[----:B------:R-:W-:Y:S02]  /*7eb0*/  FADD.FTZ R8, R8, R9 ;  /* 0x0000000908087221 */ /* 0x000fe40000010000 */
[----:B------:R-:W-:Y:S01]  /*7ec0*/  STS.U16 [R20+0x6], R12 ;  /* 0x0000060c14007388 */ /* 0x000fe20000000400 */
[----:B-1----:R-:W-:-:S03]  /*7ed0*/  PRMT R13, R3, 0x7632, R13 ;  /* 0x00007632030d7816 */ /* 0x002fc6000000000d */
[----:B------:R0:W-:Y:S01]  /*7ee0*/  STS.U16 [R22+0x8], R6 ;  /* 0x0000080616007388 */ /* 0x0001e20000000400 */
[----:B--2---:R-:W-:Y:S01]  /*7ef0*/  F2FP.BF16.F32.PACK_AB R4, R158, R157 ;  /* 0x0000009d9e04723e */ /* 0x004fe200000010ff */
[----:B------:R-:W-:Y:S02]  /*7f00*/  FADD.FTZ R157, R8, R157 ;  /* 0x0000009d089d7221 */ /* 0x000fe40000010000 */
[----:B------:R-:W-:Y:S01]  /*7f10*/  STS.U16 [R24+0xa], R14 ;  /* 0x00000a0e18007388 */ /* 0x000fe20000000400 */
[----:B------:R-:W-:Y:S02]  /*7f20*/  PRMT R18, R5, 0x7632, R18 ;  /* 0x0000763205127816 */ /* 0x000fe40000000012 */
[C---:B------:R-:W-:Y:S01]  /*7f30*/  PRMT R16, R4.reuse, 0x7610, R16 ;  /* 0x0000761004107816 */ /* 0x040fe20000000010 */
[----:B------:R1:W-:Y:S01]  /*7f40*/  STS.U16 [R26+0xc], R3 ;  /* 0x00000c031a007388 */ /* 0x0003e20000000400 */
[----:B------:R-:W-:Y:S01]  /*7f50*/  PRMT R17, R4, 0x7632, R17 ;  /* 0x0000763204117816 */ /* 0x000fe20000000011 */
[----:B------:R-:W-:Y:S01]  /*7f60*/  FADD.FTZ R158, R157, R158 ;  /* 0x0000009e9d9e7221 */ /* 0x000fe20000010000 */
[----:B------:R-:W-:Y:S01]  /*7f70*/  F2FP.BF16.F32.PACK_AB R4, R66, R68 ;  /* 0x000000444204723e */ /* 0x000fe200000010ff */
[----:B------:R-:W-:Y:S02]  /*7f80*/  STS.U16 [R28+0xe], R13 ;  /* 0x00000e0d1c007388 */ /* 0x000fe40000000400 */
[----:B------:R-:W-:Y:S01]  /*7f90*/  FADD.FTZ R159, R158, R159 ;  /* 0x0000009f9e9f7221 */ /* 0x000fe20000010000 */
[----:B0-----:R-:W-:Y:S01]  /*7fa0*/  PRMT R22, R4, 0x7632, R22 ;  /* 0x0000763204167816 */ /* 0x001fe20000000016 */
[----:B------:R-:W-:Y:S01]  /*7fb0*/  STS.U16 [R30+0x10], R16 ;  /* 0x000010101e007388 */ /* 0x000fe20000000400 */
[----:B-1----:R-:W-:Y:S01]  /*7fc0*/  F2FP.BF16.F32.PACK_AB R3, R70, R161 ;  /* 0x000000a14603723e */ /* 0x002fe200000010ff */
        /* <DEDUP_REMOVED lines=30> */
[----:B------:R0:W-:Y:S01]  /*81b0*/  @!P0 STS [R61+0x1080], R0 ;  /* 0x001080003d008388 */ /* 0x0001e20000000800 */
[----:B------:R-:W-:Y:S01]  /*81c0*/  BAR.SYNC.DEFER_BLOCKING 0x0 ;  /* 0x0000000000007b1d */ /* 0x000fe20000010000 */
[----:B0-----:R-:W-:-:S05]  /*81d0*/  IADD3 R0, P1, R64, -0x7e0, RZ ;  /* 0xfffff82040007810 */ /* 0x001fca0007f3e0ff */
[----:B------:R-:W-:Y:S01]  /*81e0*/  STL [R1+0xd4], R2 ;  /* 0x0000d40201007387 */ /* 0x000fe20000100800 */
[----:B------:R-:W-:-:S03]  /*81f0*/  IADD3.X R15, R15, -0x1, RZ, P1, !PT ;  /* 0xffffffff0f0f7810 */ /* 0x000fc60000ffe4ff */
[----:B------:R-:W0:Y:S02]  /*8200*/  LDS R63, [R61+0x1080] ;  /* 0x001080003d3f7984 */ /* 0x000e240000000800 */
[----:B0-----:R-:W-:-:S13]  /*8210*/  ISETP.GE.AND P0, PT, R64, R63, PT ;  /* 0x0000003f4000720c */ /* 0x001fda0003f06270 */
[----:B------:R-:W-:Y:S05]  /*8220*/  @P0 BRA `(.L_x_392) ;  /* 0x00000000003c0947 */ /* 0x000fea0003800000 */
[----:B------:R-:W-:Y:S01]  /*8230*/  MOV R2, R10 ;  /* 0x0000000a00027202 */ /* 0x000fe20000000f00 */
        /* <DEDUP_REMOVED lines=14> */
.L_x_392:
[----:B------:R-:W-:Y:S05]  /*8320*/  BSYNC B0 ;  /* 0x0000000000007941 */ /* 0x000fea0003800000 */
.L_x_391:
        /* <DEDUP_REMOVED lines=13> */
[----:B------:R-:W-:Y:S01]  /*8400*/  LEA R2, P0, R0, UR30, 0x1 ;  /* 0x0000001e00027c11 */ /* 0x000fe2000f8008ff */
[----:B------:R-:W-:Y:S01]  /*8410*/  IMAD.U32 R3, RZ, RZ, UR28 ;  /* 0x0000001cff037e24 */ /* 0x000fe2000f8e00ff */
[----:B------:R-:W-:Y:S01]  /*8420*/  ISETP.GE.AND P2, PT, R54, R63, PT ;  /* 0x0000003f3600720c */ /* 0x000fe20003f46270 */
[----:B------:R-:W-:Y:S01]  /*8430*/  UISETP.GT.AND UP0, UPT, UR48, 0x1, UPT ;  /* 0x000000013000788c */ /* 0x000fe2000bf04270 */
[----:B------:R-:W-:Y:S01]  /*8440*/  LEA.HI.X R0, R0, UR31, R15, 0x1, P0 ;  /* 0x0000001f00007c11 */ /* 0x000fe200080f0c0f */
[----:B------:R-:W-:Y:S01]  /*8450*/  UIADD3 UR18, UP1, UR18, -0x1000, URZ ;  /* 0xfffff00012127890 */ /* 0x000fe2000ff3e03f */
[----:B------:R-:W-:Y:S01]  /*8460*/  LEA R2, P0, R3, R2, 0x1 ;  /* 0x0000000203027211 */ /* 0x000fe200078008ff */
[----:B------:R-:W-:Y:S01]  /*8470*/  UIADD3 UR12, UP2, UR12, -0x1000, URZ ;  /* 0xfffff0000c0c7890 */ /* 0x000fe2000ff5e03f */
[----:B0-----:R-:W-:Y:S01]  /*8480*/  MOV R4, UR8 ;  /* 0x0000000800047c02 */ /* 0x001fe20008000f00 */
[----:B------:R-:W-:-:S02]  /*8490*/  UIADD3 UR16, UP3, UR16, -0x1000, URZ ;  /* 0xfffff00010107890 */ /* 0x000fc4000ff7e03f */
[----:B------:R-:W-:Y:S01]  /*84a0*/  UIADD3 UR14, UP4, UR14, -0x1000, URZ ;  /* 0xfffff0000e0e7890 */ /* 0x000fe2000ff9e03f */
[----:B------:R-:W-:Y:S01]  /*84b0*/  LEA.HI.X R3, R3, R0, R4, 0x1, P0 ;  /* 0x0000000003037211 */ /* 0x000fe200000f0c04 */
[----:B------:R-:W-:Y:S01]  /*84c0*/  UIADD3 UR6, UR6, 0x1, URZ ;  /* 0x0000000106067890 */ /* 0x000fe2000fffe03f */
[-C--:B------:R-:W-:Y:S01]  /*84d0*/  ISETP.GE.AND P0, PT, R56, R63.reuse, PT ;  /* 0x0000003f3800720c */ /* 0x080fe20003f06270 */
[----:B------:R-:W-:Y:S02]  /*84e0*/  UIADD3.X UR19, UR19, -0x1, URZ, UP1, !UPT ;  /* 0xffffffff13137890 */ /* 0x000fe40008ffe43f */
[----:B------:R0:W-:Y:S01]  /*84f0*/  @!P3 STG.E.U16 desc[UR20][R2.64], R17 ;  /* 0x000000110200b986 */ /* 0x0001e2000c101514 */
[-C--:B------:R-:W-:Y:S01]  /*8500*/  ISETP.GE.AND P3, PT, R53, R63.reuse, PT ;  /* 0x0000003f3500720c */ /* 0x080fe20003f66270 */
[----:B------:R-:W-:Y:S02]  /*8510*/  UIADD3.X UR13, UR13, -0x1, URZ, UP2, !UPT ;  /* 0xffffffff0d0d7890 */ /* 0x000fe400097fe43f */
[----:B------:R0:W-:Y:S01]  /*8520*/  @!P4 STG.E.U16 desc[UR20][R2.64+0x40], R19 ;  /* 0x000040130200c986 */ /* 0x0001e2000c101514 */
[----:B------:R-:W-:Y:S01]  /*8530*/  ISETP.GE.AND P4, PT, R52, R63, PT ;  /* 0x0000003f3400720c */ /* 0x000fe20003f86270 */
[----:B------:R-:W-:-:S02]  /*8540*/  UIADD3.X UR17, UR17, -0x1, URZ, UP3, !UPT ;  /* 0xffffffff11117890 */ /* 0x000fc40009ffe43f */
        /* <DEDUP_REMOVED lines=22> */
.L_x_342:
        /* <DEDUP_REMOVED lines=37> */
[----:B------:R-:W-:Y:S01]  /*8900*/  IMAD.U32 R2, RZ, RZ, UR24 ;  /* 0x00000018ff027e24 */ /* 0x000fe2000f8e00ff */
[----:B------:R-:W-:Y:S02]  /*8910*/  MOV R3, UR25 ;  /* 0x0000001900037c02 */ /* 0x000fe40008000f00 */
[----:B-1----:R-:W-:-:S05]  /*8920*/  @!P0 FADD.FTZ R7, R0, R5 ;  /* 0x0000000500078221 */ /* 0x002fca0000010000 */
[----:B------:R1:W-:Y:S02]  /*8930*/  REDG.E.ADD.F32.FTZ.RN.STRONG.GPU desc[UR20][R2.64], R7 ;  /* 0x00000007020079a6 */ /* 0x0003e4000c10f394 */
.L_x_395:
[----:B------:R-:W-:Y:S05]  /*8940*/  BSYNC B0 ;  /* 0x0000000000007941 */ /* 0x000fea0003800000 */
.L_x_394:
        /* <DEDUP_REMOVED lines=38> */
[----:B------:R-:W-:Y:S01]  /*8bb0*/  IMAD.U32 R2, RZ, RZ, UR26 ;  /* 0x0000001aff027e24 */ /* 0x000fe2000f8e00ff */
[----:B------:R-:W-:Y:S02]  /*8bc0*/  MOV R3, UR27 ;  /* 0x0000001b00037c02 */ /* 0x000fe40008000f00 */
[----:B-1----:R-:W-:-:S05]  /*8bd0*/  @!P0 FADD.FTZ R7, R0, R5 ;  /* 0x0000000500078221 */ /* 0x002fca0000010000 */
[----:B------:R4:W-:Y:S01]  /*8be0*/  REDG.E.ADD.F32.FTZ.RN.STRONG.GPU desc[UR20][R2.64], R7 ;  /* 0x00000007020079a6 */ /* 0x0009e2000c10f394 */
[----:B------:R-:W-:Y:S01]  /*8bf0*/  HFMA2.MMA R11, -RZ, RZ, 0, 0 ;  /* 0x00000000ff0b7435 */ /* 0x000fe200000001ff */
[----:B------:R-:W-:Y:S10]  /*8c00*/  BRA `(.L_x_398) ;  /* 0x0000000000047947 */ /* 0x000ff40003800000 */
.L_x_397:
[----:B------:R-:W2:Y:S02]  /*8c10*/  S2R R11, SR_TID.X ;  /* 0x00000000000b7919 */ /* 0x000ea40000002100 */
.L_x_398:
[----:B------:R-:W-:Y:S05]  /*8c20*/  BSYNC B0 ;  /* 0x0000000000007941 */ /* 0x000fea0003800000 */
.L_x_396:
[----:B------:R-:W-:Y:S02]  /*8c30*/  ULDC UR22, c[0x0][0x21c] ;  /* 0x0000870000167ab9 */ /* 0x000fe40000000800 */
[----:B--2---:R-:W-:-:S13]  /*8c40*/  ISETP.GE.AND P0, PT, R11, UR22, PT ;  /* 0x000000160b007c0c */ /* 0x004fda000bf06270 */
[----:B------:R-:W-:Y:S05]  /*8c50*/  @P0 EXIT ;  /* 0x000000000000094d */ /* 0x000fea0003800000 */
[----:B------:R-:W2:Y:S01]  /*8c60*/  S2UR UR11, SR_CgaCtaId ;  /* 0x00000000000b79c3 */ /* 0x000ea20000008800 */
[----:B------:R-:W-:Y:S01]  /*8c70*/  USHF.R.S32.HI UR5, URZ, 0x1f, UR10 ;  /* 0x0000001f3f057899 */ /* 0x000fe2000801140a */
[----:B------:R-:W-:Y:S01]  /*8c80*/  BSSY B0, `(.L_x_399) ;  /* 0x000002f000007945 */ /* 0x000fe20003800000 */
[----:B------:R-:W-:Y:S01]  /*8c90*/  ULDC.64 UR6, c[0x0][0x358] ;  /* 0x0000d60000067ab9 */ /* 0x000fe20000000a00 */
[----:B------:R-:W-:Y:S01]  /*8ca0*/  ULDC.64 UR8, c[0x0][0x338] ;  /* 0x0000ce0000087ab9 */ /* 0x000fe20000000a00 */
[----:B------:R-:W-:Y:S02]  /*8cb0*/  UIMAD.WIDE.U32 UR12, UR10, UR6, URZ ;  /* 0x000000060a0c72a5 */ /* 0x000fe4000f8e003f */
[----:B------:R-:W-:Y:S02]  /*8cc0*/  UIMAD UR4, UR5, UR6, URZ ;  /* 0x00000006050472a4 */ /* 0x000fe4000f8e023f */
[----:B------:R-:W-:Y:S02]  /*8cd0*/  UIMAD UR6, UR5, UR8, URZ ;  /* 0x00000008050672a4 */ /* 0x000fe4000f8e023f */
[----:B------:R-:W-:-:S02]  /*8ce0*/  UIMAD UR7, UR10, UR7, UR4 ;  /* 0x000000070a0772a4 */ /* 0x000fc4000f8e0204 */
[----:B------:R-:W-:Y:S02]  /*8cf0*/  UIMAD.WIDE.U32 UR4, UR10, UR8, URZ ;  /* 0x000000080a0472a5 */ /* 0x000fe4000f8e003f */
[----:B------:R-:W-:Y:S01]  /*8d00*/  UIMAD UR6, UR10, UR9, UR6 ;  /* 0x000000090a0672a4 */ /* 0x000fe2000f8e0206 */
[----:B------:R-:W-:Y:S01]  /*8d10*/  UMOV UR8, 0x400 ;  /* 0x0000040000087882 */ /* 0x000fe20000000000 */
[----:B------:R-:W-:Y:S02]  /*8d20*/  UIADD3 UR7, UR13, UR7, URZ ;  /* 0x000000070d077290 */ /* 0x000fe4000fffe03f */
[----:B------:R-:W-:Y:S01]  /*8d30*/  UIADD3 UR6, UR5, UR6, URZ ;  /* 0x0000000605067290 */ /* 0x000fe2000fffe03f */
[----:B------:R-:W-:Y:S01]  /*8d40*/  ULDC UR9, c[0x0][0x0] ;  /* 0x0000000000097ab9 */ /* 0x000fe20000000800 */
[----:B------:R-:W-:Y:S01]  /*8d50*/  ULDC.64 UR14, c[0x0][0x3c0] ;  /* 0x0000f000000e7ab9 */ /* 0x000fe20000000a00 */
[----:B--2---:R-:W-:Y:S01]  /*8d60*/  ULEA UR8, UR11, UR8, 0x18 ;  /* 0x000000080b087291 */ /* 0x004fe2000f8ec03f */
[----:B------:R-:W-:-:S02]  /*8d70*/  ULDC.64 UR16, c[0x0][0x360] ;  /* 0x0000d80000107ab9 */ /* 0x000fc40000000a00 */
[----:B------:R-:W-:Y:S01]  /*8d80*/  ULDC.64 UR10, c[0x0][0x340] ;  /* 0x0000d000000a7ab9 */ /* 0x000fe20000000a00 */
[----:B------:R-:W-:-:S08]  /*8d90*/  ULDC.64 UR18, c[0x0][0x3c8] ;  /* 0x0000f20000127ab9 */ /* 0x000fd00000000a00 */
.L_x_400:
[----:B0--3--:R-:W-:Y:S01]  /*8da0*/  LEA R0, R11, UR8, 0x2 ;  /* 0x000000080b007c11 */ /* 0x009fe2000f8e10ff */
[----:B-1--4-:R-:W-:Y:S01]  /*8db0*/  IMAD.U32 R3, RZ, RZ, UR6 ;  /* 0x00000006ff037e24 */ /* 0x012fe2000f8e00ff */
[----:B--2---:R-:W-:Y:S01]  /*8dc0*/  MOV R4, UR4 ;  /* 0x0000000400047c02 */ /* 0x004fe20008000f00 */
[----:B------:R-:W-:Y:S01]  /*8dd0*/  IMAD.U32 R7, RZ, RZ, UR7 ;  /* 0x00000007ff077e24 */ /* 0x000fe2000f8e00ff */
[----:B------:R-:W-:Y:S01]  /*8de0*/  MOV R5, UR5 ;  /* 0x0000000500057c02 */ /* 0x000fe20008000f00 */
[----:B------:R-:W0:Y:S01]  /*8df0*/  LDS R13, [R0+0x4de0] ;  /* 0x004de000000d7984 */ /* 0x000e220000000800 */
[----:B------:R-:W-:Y:S01]  /*8e00*/  SHF.R.S32.HI R5, RZ, 0x1f, R11 ;  /* 0x0000001fff057819 */ /* 0x000fe2000001140b */
[----:B------:R-:W-:Y:S01]  /*8e10*/  IMAD.MOV.U32 R2, RZ, RZ, R4 ;  /* 0x000000ffff027224 */ /* 0x000fe200078e0004 */
[----:B------:R-:W-:Y:S01]  /*8e20*/  MOV R8, UR12 ;  /* 0x0000000c00087c02 */ /* 0x000fe20008000f00 */
[----:B------:R-:W1:Y:S01]  /*8e30*/  LDS R15, [R0+0x51e0] ;  /* 0x0051e000000f7984 */ /* 0x000e620000000800 */
[----:B------:R-:W-:Y:S01]  /*8e40*/  MOV R9, UR13 ;  /* 0x0000000d00097c02 */ /* 0x000fe20008000f00 */
[C---:B------:R-:W-:Y:S01]  /*8e50*/  IMAD R4, R5.reuse, UR10, RZ ;  /* 0x0000000a05047c24 */ /* 0x040fe2000f8e02ff */
[----:B------:R-:W-:Y:S01]  /*8e60*/  MOV R6, R8 ;  /* 0x0000000800067202 */ /* 0x000fe20000000f00 */
[----:B------:R-:W-:-:S02]  /*8e70*/  IMAD R10, R5, UR16, RZ ;  /* 0x00000010050a7c24 */ /* 0x000fc4000f8e02ff */
[----:B------:R-:W-:-:S04]  /*8e80*/  IMAD.WIDE.U32 R2, R11, UR10, R2 ;  /* 0x0000000a0b027c25 */ /* 0x000fc8000f8e0002 */
[C---:B------:R-:W-:Y:S01]  /*8e90*/  IMAD R5, R11.reuse, UR11, R4 ;  /* 0x0000000b0b057c24 */ /* 0x040fe2000f8e0204 */
[C---:B------:R-:W-:Y:S01]  /*8ea0*/  LEA R4, P0, R2.reuse, UR14, 0x2 ;  /* 0x0000000e02047c11 */ /* 0x040fe2000f8010ff */
[C---:B------:R-:W-:Y:S02]  /*8eb0*/  IMAD R9, R11.reuse, UR17, R10 ;  /* 0x000000110b097c24 */ /* 0x040fe4000f8e020a */
[----:B------:R-:W-:Y:S01]  /*8ec0*/  IMAD.WIDE.U32 R6, R11, UR16, R6 ;  /* 0x000000100b067c25 */ /* 0x000fe2000f8e0006 */
[----:B------:R-:W-:Y:S02]  /*8ed0*/  IADD3 R5, R3, R5, RZ ;  /* 0x0000000503057210 */ /* 0x000fe40007ffe0ff */
[----:B------:R-:W-:Y:S01]  /*8ee0*/  IADD3 R11, R11, UR9, RZ ;  /* 0x000000090b0b7c10 */ /* 0x000fe2000fffe0ff */
[----:B------:R-:W-:Y:S01]  /*8ef0*/  IMAD.IADD R3, R7, 0x1, R9 ;  /* 0x0000000107037824 */ /* 0x000fe200078e0209 */
[----:B------:R-:W-:Y:S02]  /*8f00*/  LEA.HI.X R5, R2, UR15, R5, 0x2, P0 ;  /* 0x0000000f02057c11 */ /* 0x000fe400080f1405 */
[----:B------:R-:W-:-:S02]  /*8f10*/  ISETP.GE.AND P0, PT, R11, UR22, PT ;  /* 0x000000160b007c0c */ /* 0x000fc4000bf06270 */
[----:B------:R-:W-:-:S04]  /*8f20*/  LEA R8, P1, R6, UR18, 0x2 ;  /* 0x0000001206087c11 */ /* 0x000fc8000f8210ff */
[----:B------:R-:W-:Y:S01]  /*8f30*/  LEA.HI.X R9, R6, UR19, R3, 0x2, P1 ;  /* 0x0000001306097c11 */ /* 0x000fe200088f1403 */
[----:B0-----:R2:W-:Y:S04]  /*8f40*/  REDG.E.ADD.F32.FTZ.RN.STRONG.GPU desc[UR20][R4.64], R13 ;  /* 0x0000000d040079a6 */ /* 0x0015e8000c10f394 */
[----:B-1----:R2:W-:Y:S02]  /*8f50*/  REDG.E.ADD.F32.FTZ.RN.STRONG.GPU desc[UR20][R8.64], R15 ;  /* 0x0000000f080079a6 */ /* 0x0025e4000c10f394 */
[----:B------:R-:W-:Y:S05]  /*8f60*/  @!P0 BRA `(.L_x_400) ;  /* 0xfffffffc008c8947 */ /* 0x000fea000383ffff */
[----:B------:R-:W-:Y:S05]  /*8f70*/  BSYNC B0 ;  /* 0x0000000000007941 */ /* 0x000fea0003800000 */
.L_x_399:
[----:B------:R-:W-:Y:S05]  /*8f80*/  EXIT ;  /* 0x000000000000794d */ /* 0x000fea0003800000 */
.L_x_348:
[----:B------:R-:W-:Y:S01]  /*8f90*/  HFMA2.MMA R88, -RZ, RZ, 0, 0 ;  /* 0x00000000ff587435 */ /* 0x000fe200000001ff */
[----:B------:R-:W-:Y:S01]  /*8fa0*/  MOV R165, R162 ;  /* 0x000000a200a57202 */ /* 0x000fe20000000f00 */
[----:B------:R-:W-:Y:S01]  /*8fb0*/  IMAD.MOV.U32 R89, RZ, RZ, 0x1 ;  /* 0x00000001ff597424 */ /* 0x000fe200078e00ff */
[----:B------:R-:W-:-:S08]  /*8fc0*/  MOV R154, 0xffffffff ;  /* 0xffffffff009a7802 */ /* 0x000fd00000000f00 */
[----:B-1---5:R-:W-:Y:S05]  /*8fd0*/  WARPSYNC.COLLECTIVE R154, `(.L_x_401) ;  /* 0x000000009a087348 */ /* 0x022fea0003c00000 */
[----:B------:R0:W2:Y:S02]  /*8fe0*/  SHFL.UP P3, R156, R165, R89, R88 ;  /* 0x04000059a59c7389 */ /* 0x0000a40000060058 */
[----:B012--5:R-:W-:Y:S01]  /*8ff0*/  ENDCOLLECTIVE ;  /* 0x000000000000791b */ /* 0x027fe20003800000 */
.L_x_401:
[----:B------:R-:W-:Y:S01]  /*9000*/  MOV R165, R163 ;  /* 0x000000a300a57202 */ /* 0x000fe20000000f00 */
[----:B------:R-:W-:-:S07]  /*9010*/  IMAD.MOV.U32 R153, RZ, RZ, R156 ;  /* 0x000000ffff997224 */ /* 0x000fce00078e009c */
[----:B------:R-:W-:Y:S05]  /*9020*/  WARPSYNC.COLLECTIVE R154, `(.L_x_402) ;  /* 0x000000009a087348 */ /* 0x000fea0003c00000 */
[----:B------:R0:W1:Y:S02]  /*9030*/  SHFL.UP P3, R156, R165, R89, R88 ;  /* 0x04000059a59c7389 */ /* 0x0000640000060058 */
[----:B01----:R-:W-:Y:S01]  /*9040*/  ENDCOLLECTIVE ;  /* 0x000000000000791b */ /* 0x003fe20003800000 */
.L_x_402:
[----:B------:R-:W-:Y:S01]  /*9050*/  HFMA2.MMA R89, -RZ, RZ, 0, 1.1920928955078125e-07 ;  /* 0x00000002ff597435 */ /* 0x000fe200000001ff */
[----:B------:R-:W-:Y:S02]  /*9060*/  ISETP.GE.AND P3, PT, R164, 0x1, PT ;  /* 0x00000001a400780c */ /* 0x000fe40003f66270 */
[----:B------:R-:W-:-:S11]  /*9070*/  MOV R88, R156 ;  /* 0x0000009c00587202 */ /* 0x000fd60000000f00 */
[C---:B------:R-:W-:Y:S01]  /*9080*/  @P3 FFMA.FTZ R163, R162.reuse, R88, R163 ;  /* 0x00000058a2a33223 */ /* 0x040fe200000100a3 */
[----:B------:R-:W-:Y:S01]  /*9090*/  @P3 FMUL.FTZ R162, R162, R153 ;  /* 0x00000099a2a23220 */ /* 0x000fe20000410000 */
[----:B------:R-:W-:-:S03]  /*90a0*/  MOV R88, RZ ;  /* 0x000000ff00587202 */ /* 0x000fc60000000f00 */
[----:B------:R-:W-:-:S07]  /*90b0*/  IMAD.MOV.U32 R165, RZ, RZ, R162 ;  /* 0x000000ffffa57224 */ /* 0x000fce00078e00a2 */
[----:B------:R-:W-:Y:S05]  /*90c0*/  WARPSYNC.COLLECTIVE R154, `(.L_x_403) ;  /* 0x000000009a087348 */ /* 0x000fea0003c00000 */
[----:B------:R0:W1:Y:S02]  /*90d0*/  SHFL.UP P3, R156, R165, R89, R88 ;  /* 0x04000059a59c7389 */ /* 0x0000640000060058 */
[----:B01----:R-:W-:Y:S01]  /*90e0*/  ENDCOLLECTIVE ;  /* 0x000000000000791b */ /* 0x003fe20003800000 */
.L_x_403:
[----:B------:R-:W-:Y:S01]  /*90f0*/  MOV R165, R163 ;  /* 0x000000a300a57202 */ /* 0x000fe20000000f00 */
[----:B------:R-:W-:-:S07]  /*9100*/  IMAD.MOV.U32 R153, RZ, RZ, R156 ;  /* 0x000000ffff997224 */ /* 0x000fce00078e009c */
[----:B------:R-:W-:Y:S05]  /*9110*/  WARPSYNC.COLLECTIVE R154, `(.L_x_404) ;  /* 0x000000009a087348 */ /* 0x000fea0003c00000 */
[----:B------:R0:W1:Y:S02]  /*9120*/  SHFL.UP P3, R156, R165, R89, R88 ;  /* 0x04000059a59c7389 */ /* 0x0000640000060058 */
[----:B01----:R-:W-:Y:S01]  /*9130*/  ENDCOLLECTIVE ;  /* 0x000000000000791b */ /* 0x003fe20003800000 */
.L_x_404:
[----:B------:R-:W-:Y:S01]  /*9140*/  HFMA2.MMA R89, -RZ, RZ, 0, 2.384185791015625e-07 ;  /* 0x00000004ff597435 */ /* 0x000fe200000001ff */
        /* <DEDUP_REMOVED lines=9> */
.L_x_405:
[----:B------:R-:W-:Y:S01]  /*91e0*/  MOV R165, R163 ;  /* 0x000000a300a57202 */ /* 0x000fe20000000f00 */
[----:B------:R-:W-:-:S07]  /*91f0*/  IMAD.MOV.U32 R153, RZ, RZ, R156 ;  /* 0x000000ffff997224 */ /* 0x000fce00078e009c */
[----:B------:R-:W-:Y:S05]  /*9200*/  WARPSYNC.COLLECTIVE R154, `(.L_x_406) ;  /* 0x000000009a087348 */ /* 0x000fea0003c00000 */
[----:B------:R0:W1:Y:S02]  /*9210*/  SHFL.UP P3, R156, R165, R89, R88 ;  /* 0x04000059a59c7389 */ /* 0x0000640000060058 */
[----:B01----:R-:W-:Y:S01]  /*9220*/  ENDCOLLECTIVE ;  /* 0x000000000000791b */ /* 0x003fe20003800000 */
.L_x_406:
[----:B------:R-:W-:Y:S01]  /*9230*/  HFMA2.MMA R89, -RZ, RZ, 0, 4.76837158203125e-07 ;  /* 0x00000008ff597435 */ /* 0x000fe200000001ff */
        /* <DEDUP_REMOVED lines=9> */
.L_x_407:
[----:B------:R-:W-:Y:S01]  /*92d0*/  MOV R165, R163 ;  /* 0x000000a300a57202 */ /* 0x000fe20000000f00 */
[----:B------:R-:W-:-:S07]  /*92e0*/  IMAD.MOV.U32 R153, RZ, RZ, R156 ;  /* 0x000000ffff997224 */ /* 0x000fce00078e009c */
[----:B------:R-:W-:Y:S05]  /*92f0*/  WARPSYNC.COLLECTIVE R154, `(.L_x_408) ;  /* 0x000000009a087348 */ /* 0x000fea0003c00000 */
[----:B------:R0:W1:Y:S02]  /*9300*/  SHFL.UP P3, R156, R165, R89, R88 ;  /* 0x04000059a59c7389 */ /* 0x0000640000060058 */
[----:B01----:R-:W-:Y:S01]  /*9310*/  ENDCOLLECTIVE ;  /* 0x000000000000791b */ /* 0x003fe20003800000 */
.L_x_408:
[----:B------:R-:W-:Y:S01]  /*9320*/  HFMA2.MMA R89, -RZ, RZ, 0, 9.5367431640625e-07 ;  /* 0x00000010ff597435 */ /* 0x000fe200000001ff */
        /* <DEDUP_REMOVED lines=9> */
.L_x_409:
[----:B------:R-:W-:Y:S01]  /*93c0*/  MOV R165, R163 ;  /* 0x000000a300a57202 */ /* 0x000fe20000000f00 */
[----:B------:R-:W-:-:S07]  /*93d0*/  IMAD.MOV.U32 R153, RZ, RZ, R156 ;  /* 0x000000ffff997224 */ /* 0x000fce00078e009c */
[----:B------:R-:W-:Y:S05]  /*93e0*/  WARPSYNC.COLLECTIVE R154, `(.L_x_410) ;  /* 0x000000009a087348 */ /* 0x000fea0003c00000 */
[----:B------:R0:W1:Y:S02]  /*93f0*/  SHFL.UP P3, R156, R165, R89, R88 ;  /* 0x04000059a59c7389 */ /* 0x0000640000060058 */
[----:B01----:R-:W-:Y:S01]  /*9400*/  ENDCOLLECTIVE ;  /* 0x000000000000791b */ /* 0x003fe20003800000 */
.L_x_410:
[----:B------:R-:W-:Y:S01]  /*9410*/  MOV R88, R156 ;  /* 0x0000009c00587202 */ /* 0x000fe20000000f00 */
[----:B------:R-:W-:Y:S06]  /*9420*/  BRA `(.L_x_411) ;  /* 0xffffffb000047947 */ /* 0x000fec000383ffff */
.L_x_349:
[----:B------:R-:W-:Y:S01]  /*9430*/  HFMA2.MMA R89, -RZ, RZ, 0, 1.847743988037109375e-06 ;  /* 0x0000001fff597435 */ /* 0x000fe200000001ff */
[----:B------:R-:W-:Y:S01]  /*9440*/  BSSY B0, `(.L_x_412) ;  /* 0x0000007000007945 */ /* 0x000fe20003800000 */
[----:B------:R-:W-:Y:S01]  /*9450*/  IMAD.MOV.U32 R153, RZ, RZ, R162 ;  /* 0x000000ffff997224 */ /* 0x000fe200078e00a2 */
[----:B------:R-:W-:Y:S01]  /*9460*/  MOV R88, 0x1f ;  /* 0x0000001f00587802 */ /* 0x000fe20000000f00 */
[----:B------:R-:W-:-:S07]  /*9470*/  IMAD.MOV.U32 R154, RZ, RZ, -0x1 ;  /* 0xffffffffff9a7424 */ /* 0x000fce00078e00ff */
[----:B-1---5:R-:W-:Y:S05]  /*9480*/  WARPSYNC.COLLECTIVE R154, `(.L_x_413) ;  /* 0x000000009a087348 */ /* 0x022fea0003c00000 */
[----:B------:R0:W2:Y:S02]  /*9490*/  SHFL.IDX P3, R156, R153, R89, R88 ;  /* 0x00000059999c7389 */ /* 0x0000a40000060058 */
[----:B012--5:R-:W-:Y:S01]  /*94a0*/  ENDCOLLECTIVE ;  /* 0x000000000000791b */ /* 0x027fe20003800000 */
.L_x_413:
[----:B------:R-:W-:Y:S05]  /*94b0*/  BSYNC B0 ;  /* 0x0000000000007941 */ /* 0x000fea0003800000 */
.L_x_412:
[----:B------:R-:W-:Y:S05]  /*94c0*/  BRA `(.L_x_414) ;  /* 0xffffffac00f07947 */ /* 0x000fea000383ffff */
.L_x_350:
        /* <DEDUP_REMOVED lines=8> */
.L_x_416:
[----:B------:R-:W-:Y:S05]  /*9550*/  BSYNC B0 ;  /* 0x0000000000007941 */ /* 0x000fea0003800000 */
.L_x_415:
[----:B------:R-:W-:Y:S05]  /*9560*/  BRA `(.L_x_417) ;  /* 0xffffffac00d07947 */ /* 0x000fea000383ffff */
.L_x_351:
[----:B------:R-:W-:Y:S01]  /*9570*/  HFMA2.MMA R88, -RZ, RZ, 0, 0 ;  /* 0x00000000ff587435 */ /* 0x000fe200000001ff */
[----:B------:R-:W-:Y:S01]  /*9580*/  BSSY B0, `(.L_x_418) ;  /* 0x0000007000007945 */ /* 0x000fe20003800000 */
[----:B------:R-:W-:Y:S01]  /*9590*/  MOV R165, R162 ;  /* 0x000000a200a57202 */ /* 0x000fe20000000f00 */
[----:B------:R-:W-:Y:S01]  /*95a0*/  IMAD.MOV.U32 R89, RZ, RZ, 0x1 ;  /* 0x00000001ff597424 */ /* 0x000fe200078e00ff */
[----:B------:R-:W-:-:S07]  /*95b0*/  MOV R154, 0xffffffff ;  /* 0xffffffff009a7802 */ /* 0x000fce0000000f00 */
[----:B-1---5:R-:W-:Y:S05]  /*95c0*/  WARPSYNC.COLLECTIVE R154, `(.L_x_419) ;  /* 0x000000009a087348 */ /* 0x022fea0003c00000 */
[----:B------:R0:W2:Y:S02]  /*95d0*/  SHFL.UP P3, R156, R165, R89, R88 ;  /* 0x04000059a59c7389 */ /* 0x0000a40000060058 */
[----:B012--5:R-:W-:Y:S01]  /*95e0*/  ENDCOLLECTIVE ;  /* 0x000000000000791b */ /* 0x027fe20003800000 */
.L_x_419:
[----:B------:R-:W-:Y:S05]  /*95f0*/  BSYNC B0 ;  /* 0x0000000000007941 */ /* 0x000fea0003800000 */
.L_x_418:
[----:B------:R-:W-:Y:S01]  /*9600*/  HFMA2.MMA R89, -RZ, RZ, 0, 5.9604644775390625e-08 ;  /* 0x00000001ff597435 */ /* 0x000fe200000001ff */
[----:B------:R-:W-:Y:S01]  /*9610*/  MOV R165, R163 ;  /* 0x000000a300a57202 */ /* 0x000fe20000000f00 */
[----:B------:R-:W-:Y:S01]  /*9620*/  IMAD.MOV.U32 R88, RZ, RZ, RZ ;  /* 0x000000ffff587224 */ /* 0x000fe200078e00ff */
[----:B------:R-:W-:Y:S01]  /*9630*/  MOV R154, 0xffffffff ;  /* 0xffffffff009a7802 */ /* 0x000fe20000000f00 */
[----:B------:R-:W-:Y:S02]  /*9640*/  IMAD.MOV.U32 R162, RZ, RZ, R156 ;  /* 0x000000ffffa27224 */ /* 0x000fe400078e009c */
[----:B------:R-:W-:-:S07]  /*9650*/  IMAD.MOV.U32 R153, RZ, RZ, R80 ;  /* 0x000000ffff997224 */ /* 0x000fce00078e0050 */
[----:B------:R-:W-:Y:S05]  /*9660*/  WARPSYNC.COLLECTIVE R154, `(.L_x_420) ;  /* 0x000000009a087348 */ /* 0x000fea0003c00000 */
[----:B------:R0:W1:Y:S02]  /*9670*/  SHFL.UP P3, R156, R165, R89, R88 ;  /* 0x04000059a59c7389 */ /* 0x0000640000060058 */
[----:B01----:R-:W-:Y:S01]  /*9680*/  ENDCOLLECTIVE ;  /* 0x000000000000791b */ /* 0x003fe20003800000 */
.L_x_420:
[----:B------:R-:W-:Y:S01]  /*9690*/  HFMA2.MMA R89, -RZ, RZ, 0, 0 ;  /* 0x00000000ff597435 */ /* 0x000fe200000001ff */
[----:B------:R-:W-:Y:S02]  /*96a0*/  MOV R88, 0x1f ;  /* 0x0000001f00587802 */ /* 0x000fe40000000f00 */
[----:B------:R-:W-:-:S08]  /*96b0*/  MOV R163, R156 ;  /* 0x0000009c00a37202 */ /* 0x000fd00000000f00 */
[----:B------:R-:W-:Y:S05]  /*96c0*/  WARPSYNC.COLLECTIVE R154, `(.L_x_421) ;  /* 0x000000009a087348 */ /* 0x000fea0003c00000 */
[----:B------:R0:W1:Y:S02]  /*96d0*/  SHFL.IDX P3, R156, R153, R89, R88 ;  /* 0x00000059999c7389 */ /* 0x0000640000060058 */
[----:B01----:R-:W-:Y:S01]  /*96e0*/  ENDCOLLECTIVE ;  /* 0x000000000000791b */ /* 0x003fe20003800000 */
.L_x_421:
[----:B------:R-:W-:Y:S01]  /*96f0*/  MOV R153, R81 ;  /* 0x0000005100997202 */ /* 0x000fe20000000f00 */
[----:B------:R-:W-:-:S07]  /*9700*/  IMAD.MOV.U32 R80, RZ, RZ, R156 ;  /* 0x000000ffff507224 */ /* 0x000fce00078e009c */
[----:B------:R-:W-:Y:S05]  /*9710*/  WARPSYNC.COLLECTIVE R154, `(.L_x_422) ;  /* 0x000000009a087348 */ /* 0x000fea0003c00000 */
[----:B------:R0:W1:Y:S02]  /*9720*/  SHFL.IDX P3, R156, R153, R89, R88 ;  /* 0x00000059999c7389 */ /* 0x0000640000060058 */
[----:B01----:R-:W-:Y:S01]  /*9730*/  ENDCOLLECTIVE ;  /* 0x000000000000791b */ /* 0x003fe20003800000 */
.L_x_422:
[----:B------:R-:W-:Y:S01]  /*9740*/  MOV R81, R156 ;  /* 0x0000009c00517202 */ /* 0x000fe20000000f00 */
[----:B------:R-:W-:Y:S06]  /*9750*/  BRA `(.L_x_423) ;  /* 0xffffffac006c7947 */ /* 0x000fec000383ffff */
.L_x_353:
[----:B------:R-:W-:Y:S01]  /*9760*/  HFMA2.MMA R156, -RZ, RZ, 0, 5.9604644775390625e-08 ;  /* 0x00000001ff9c7435 */ /* 0x000fe200000001ff */
[----:B------:R-:W-:Y:S01]  /*9770*/  IMAD.MOV.U32 R163, RZ, RZ, R155 ;  /* 0x000000ffffa37224 */ /* 0x000fe200078e009b */
[----:B------:R-:W-:Y:S01]  /*9780*/  MOV R89, 0x1f ;  /* 0x0000001f00597802 */ /* 0x000fe20000000f00 */
[----:B------:R-:W-:-:S08]  /*9790*/  IMAD.MOV.U32 R154, RZ, RZ, -0x1 ;  /* 0xffffffffff9a7424 */ /* 0x000fd000078e00ff */
[----:B------:R-:W-:Y:S05]  /*97a0*/  WARPSYNC.COLLECTIVE R154, `(.L_x_424) ;  /* 0x000000009a087348 */ /* 0x000fea0003c00000 */
[----:B------:R0:W1:Y:S02]  /*97b0*/  SHFL.DOWN P6, R153, R163, R156, R89 ;  /* 0x0800009ca3997389 */ /* 0x00006400000c0059 */
[----:B01----:R-:W-:Y:S01]  /*97c0*/  ENDCOLLECTIVE ;  /* 0x000000000000791b */ /* 0x003fe20003800000 */
.L_x_424:
[----:B------:R-:W-:Y:S02]  /*97d0*/  MOV R163, R162 ;  /* 0x000000a200a37202 */ /* 0x000fe40000000f00 */
[----:B------:R-:W-:-:S07]  /*97e0*/  MOV R88, R153 ;  /* 0x0000009900587202 */ /* 0x000fce0000000f00 */
[----:B------:R-:W-:Y:S05]  /*97f0*/  WARPSYNC.COLLECTIVE R154, `(.L_x_425) ;  /* 0x000000009a087348 */ /* 0x000fea0003c00000 */
[----:B------:R0:W1:Y:S02]  /*9800*/  SHFL.DOWN P6, R153, R163, R156, R89 ;  /* 0x0800009ca3997389 */ /* 0x00006400000c0059 */
[----:B01----:R-:W-:Y:S01]  /*9810*/  ENDCOLLECTIVE ;  /* 0x000000000000791b */ /* 0x003fe20003800000 */
.L_x_425:
[----:B------:R-:W-:Y:S01]  /*9820*/  HFMA2.MMA R156, -RZ, RZ, 0, 1.1920928955078125e-07 ;  /* 0x00000002ff9c7435 */ /* 0x000fe200000001ff */
[----:B------:R-:W-:-:S04]  /*9830*/  IMAD.MOV.U32 R89, RZ, RZ, R153 ;  /* 0x000000ffff597224 */ /* 0x000fc800078e0099 */
[C---:B------:R-:W-:Y:S01]  /*9840*/  @P4 FFMA.FTZ R162, R155.reuse, R89, R162 ;  /* 0x000000599ba24223 */ /* 0x040fe200000100a2 */
[----:B------:R-:W-:Y:S01]  /*9850*/  @P4 FMUL.FTZ R155, R155, R88 ;  /* 0x000000589b9b4220 */ /* 0x000fe20000410000 */
[----:B------:R-:W-:-:S04]  /*9860*/  IMAD.MOV.U32 R89, RZ, RZ, 0x1f ;  /* 0x0000001fff597424 */ /* 0x000fc800078e00ff */
[----:B------:R-:W-:-:S07]  /*9870*/  MOV R163, R155 ;  /* 0x0000009b00a37202 */ /* 0x000fce0000000f00 */
[----:B------:R-:W-:Y:S05]  /*9880*/  WARPSYNC.COLLECTIVE R154, `(.L_x_426) ;  /* 0x000000009a087348 */ /* 0x000fea0003c00000 */
[----:B------:R0:W1:Y:S02]  /*9890*/  SHFL.DOWN P6, R153, R163, R156, R89 ;  /* 0x0800009ca3997389 */ /* 0x00006400000c0059 */
[----:B01----:R-:W-:Y:S01]  /*98a0*/  ENDCOLLECTIVE ;  /* 0x000000000000791b */ /* 0x003fe20003800000 */
.L_x_426:
[----:B------:R-:W-:Y:S02]  /*98b0*/  MOV R163, R162 ;  /* 0x000000a200a37202 */ /* 0x000fe40000000f00 */
[----:B------:R-:W-:-:S07]  /*98c0*/  MOV R88, R153 ;  /* 0x0000009900587202 */ /* 0x000fce0000000f00 */
[----:B------:R-:W-:Y:S05]  /*98d0*/  WARPSYNC.COLLECTIVE R154, `(.L_x_427) ;  /* 0x000000009a087348 */ /* 0x000fea0003c00000 */
[----:B------:R0:W1:Y:S02]  /*98e0*/  SHFL.DOWN P6, R153, R163, R156, R89 ;  /* 0x0800009ca3997389 */ /* 0x00006400000c0059 */
[----:B01----:R-:W-:Y:S01]  /*98f0*/  ENDCOLLECTIVE ;  /* 0x000000000000791b */ /* 0x003fe20003800000 */
.L_x_427:
[----:B------:R-:W-:Y:S01]  /*9900*/  HFMA2.MMA R156, -RZ, RZ, 0, 2.384185791015625e-07 ;  /* 0x00000004ff9c7435 */ /* 0x000fe200000001ff */
[----:B------:R-:W-:-:S04]  /*9910*/  IMAD.MOV.U32 R89, RZ, RZ, R153 ;  /* 0x000000ffff597224 */ /* 0x000fc800078e0099 */
[C---:B------:R-:W-:Y:S01]  /*9920*/  @!P3 FFMA.FTZ R162, R155.reuse, R89, R162 ;  /* 0x000000599ba2b223 */ /* 0x040fe200000100a2 */
[----:B------:R-:W-:Y:S01]  /*9930*/  @!P3 FMUL.FTZ R155, R155, R88 ;  /* 0x000000589b9bb220 */ /* 0x000fe20000410000 */
[----:B------:R-:W-:-:S04]  /*9940*/  IMAD.MOV.U32 R89, RZ, RZ, 0x1f ;  /* 0x0000001fff597424 */ /* 0x000fc800078e00ff */
[----:B------:R-:W-:-:S07]  /*9950*/  MOV R163, R155 ;  /* 0x0000009b00a37202 */ /* 0x000fce0000000f00 */
[----:B------:R-:W-:Y:S05]  /*9960*/  WARPSYNC.COLLECTIVE R154, `(.L_x_428) ;  /* 0x000000009a087348 */ /* 0x000fea0003c00000 */
[----:B------:R0:W1:Y:S02]  /*9970*/  SHFL.DOWN P6, R153, R163, R156, R89 ;  /* 0x0800009ca3997389 */ /* 0x00006400000c0059 */
[----:B01----:R-:W-:Y:S01]  /*9980*/  ENDCOLLECTIVE ;  /* 0x000000000000791b */ /* 0x003fe20003800000 */
.L_x_428:
[----:B------:R-:W-:Y:S02]  /*9990*/  MOV R163, R162 ;  /* 0x000000a200a37202 */ /* 0x000fe40000000f00 */
[----:B------:R-:W-:-:S07]  /*99a0*/  MOV R88, R153 ;  /* 0x0000009900587202 */ /* 0x000fce0000000f00 */
[----:B------:R-:W-:Y:S05]  /*99b0*/  WARPSYNC.COLLECTIVE R154, `(.L_x_429) ;  /* 0x000000009a087348 */ /* 0x000fea0003c00000 */
[----:B------:R0:W1:Y:S02]  /*99c0*/  SHFL.DOWN P6, R153, R163, R156, R89 ;  /* 0x0800009ca3997389 */ /* 0x00006400000c0059 */
[----:B01----:R-:W-:Y:S01]  /*99d0*/  ENDCOLLECTIVE ;  /* 0x000000000000791b */ /* 0x003fe20003800000 */
.L_x_429:
[----:B------:R-:W-:Y:S01]  /*99e0*/  HFMA2.MMA R156, -RZ, RZ, 0, 4.76837158203125e-07 ;  /* 0x00000008ff9c7435 */ /* 0x000fe200000001ff */
        /* <DEDUP_REMOVED lines=8> */
.L_x_430:
[----:B------:R-:W-:Y:S02]  /*9a70*/  MOV R163, R162 ;  /* 0x000000a200a37202 */ /* 0x000fe40000000f00 */
[----:B------:R-:W-:-:S07]  /*9a80*/  MOV R88, R153 ;  /* 0x0000009900587202 */ /* 0x000fce0000000f00 */
[----:B------:R-:W-:Y:S05]  /*9a90*/  WARPSYNC.COLLECTIVE R154, `(.L_x_431) ;  /* 0x000000009a087348 */ /* 0x000fea0003c00000 */
[----:B------:R0:W1:Y:S02]  /*9aa0*/  SHFL.DOWN P6, R153, R163, R156, R89 ;  /* 0x0800009ca3997389 */ /* 0x00006400000c0059 */
[----:B01----:R-:W-:Y:S01]  /*9ab0*/  ENDCOLLECTIVE ;  /* 0x000000000000791b */ /* 0x003fe20003800000 */
.L_x_431:
[----:B------:R-:W-:Y:S01]  /*9ac0*/  HFMA2.MMA R156, -RZ, RZ, 0, 9.5367431640625e-07 ;  /* 0x00000010ff9c7435 */ /* 0x000fe200000001ff */
        /* <DEDUP_REMOVED lines=8> */
.L_x_432:
[----:B------:R-:W-:Y:S02]  /*9b50*/  MOV R163, R162 ;  /* 0x000000a200a37202 */ /* 0x000fe40000000f00 */
[----:B------:R-:W-:-:S07]  /*9b60*/  MOV R88, R153 ;  /* 0x0000009900587202 */ /* 0x000fce0000000f00 */
[----:B------:R-:W-:Y:S05]  /*9b70*/  WARPSYNC.COLLECTIVE R154, `(.L_x_433) ;  /* 0x000000009a087348 */ /* 0x000fea0003c00000 */
[----:B------:R0:W1:Y:S02]  /*9b80*/  SHFL.DOWN P6, R153, R163, R156, R89 ;  /* 0x0800009ca3997389 */ /* 0x00006400000c0059 */
[----:B01----:R-:W-:Y:S01]  /*9b90*/  ENDCOLLECTIVE ;  /* 0x000000000000791b */ /* 0x003fe20003800000 */
.L_x_433:
[----:B------:R-:W-:-:S04]  /*9ba0*/  IMAD.MOV.U32 R89, RZ, RZ, R153 ;  /* 0x000000ffff597224 */ /* 0x000fc800078e0099 */
[C---:B------:R-:W-:Y:S01]  /*9bb0*/  @!P0 FFMA.FTZ R162, R155.reuse, R89, R162 ;  /* 0x000000599ba28223 */ /* 0x040fe200000100a2 */
[----:B------:R-:W-:Y:S01]  /*9bc0*/  @!P0 FMUL.FTZ R155, R155, R88 ;  /* 0x000000589b9b8220 */ /* 0x000fe20000410000 */
[----:B------:R-:W-:Y:S01]  /*9bd0*/  HFMA2.MMA R89, -RZ, RZ, 0, 0 ;  /* 0x00000000ff597435 */ /* 0x000fe200000001ff */
[----:B------:R-:W-:-:S03]  /*9be0*/  IMAD.MOV.U32 R88, RZ, RZ, 0x1f ;  /* 0x0000001fff587424 */ /* 0x000fc600078e00ff */
[-C--:B------:R-:W-:Y:S02]  /*9bf0*/  MOV R153, R155.reuse ;  /* 0x0000009b00997202 */ /* 0x080fe40000000f00 */
[----:B------:R-:W-:-:S07]  /*9c00*/  MOV R163, R155 ;  /* 0x0000009b00a37202 */ /* 0x000fce0000000f00 */
[----:B------:R-:W-:Y:S05]  /*9c10*/  WARPSYNC.COLLECTIVE R154, `(.L_x_434) ;  /* 0x000000009a087348 */ /* 0x000fea0003c00000 */
[----:B------:R0:W1:Y:S02]  /*9c20*/  SHFL.IDX P3, R156, R153, R89, R88 ;  /* 0x00000059999c7389 */ /* 0x0000640000060058 */
[----:B01----:R-:W-:Y:S01]  /*9c30*/  ENDCOLLECTIVE ;  /* 0x000000000000791b */ /* 0x003fe20003800000 */
.L_x_434:
[----:B------:R-:W-:Y:S02]  /*9c40*/  MOV R153, R162 ;  /* 0x000000a200997202 */ /* 0x000fe40000000f00 */
[----:B------:R-:W-:-:S07]  /*9c50*/  MOV R164, R156 ;  /* 0x0000009c00a47202 */ /* 0x000fce0000000f00 */
[----:B------:R-:W-:Y:S05]  /*9c60*/  WARPSYNC.COLLECTIVE R154, `(.L_x_435) ;  /* 0x000000009a087348 */ /* 0x000fea0003c00000 */
[----:B------:R0:W1:Y:S02]  /*9c70*/  SHFL.IDX P3, R156, R153, R89, R88 ;  /* 0x00000059999c7389 */ /* 0x0000640000060058 */
[----:B01----:R-:W-:Y:S01]  /*9c80*/  ENDCOLLECTIVE ;  /* 0x000000000000791b */ /* 0x003fe20003800000 */
.L_x_435:
[----:B------:R-:W-:Y:S02]  /*9c90*/  IMAD.MOV.U32 R89, RZ, RZ, 0x1f ;  /* 0x0000001fff597424 */ /* 0x000fe400078e00ff */
[----:B------:R-:W-:Y:S01]  /*9ca0*/  IMAD.MOV.U32 R165, RZ, RZ, R156 ;  /* 0x000000ffffa57224 */ /* 0x000fe200078e009c */
[----:B------:R-:W-:-:S11]  /*9cb0*/  HFMA2.MMA R156, -RZ, RZ, 0, 5.9604644775390625e-08 ;  /* 0x00000001ff9c7435 */ /* 0x000fd600000001ff */
[----:B------:R-:W-:Y:S05]  /*9cc0*/  WARPSYNC.COLLECTIVE R154, `(.L_x_436) ;  /* 0x000000009a087348 */ /* 0x000fea0003c00000 */
[----:B------:R0:W1:Y:S02]  /*9cd0*/  SHFL.DOWN P6, R153, R163, R156, R89 ;  /* 0x0800009ca3997389 */ /* 0x00006400000c0059 */
[----:B01----:R-:W-:Y:S01]  /*9ce0*/  ENDCOLLECTIVE ;  /* 0x000000000000791b */ /* 0x003fe20003800000 */
.L_x_436:
[----:B------:R-:W-:Y:S02]  /*9cf0*/  MOV R163, R162 ;  /* 0x000000a200a37202 */ /* 0x000fe40000000f00 */
[----:B------:R-:W-:-:S07]  /*9d00*/  MOV R155, R153 ;  /* 0x00000099009b7202 */ /* 0x000fce0000000f00 */
[----:B------:R-:W-:Y:S05]  /*9d10*/  WARPSYNC.COLLECTIVE R154, `(.L_x_437) ;  /* 0x000000009a087348 */ /* 0x000fea0003c00000 */
[----:B------:R0:W1:Y:S02]  /*9d20*/  SHFL.DOWN P6, R153, R163, R156, R89 ;  /* 0x0800009ca3997389 */ /* 0x00006400000c0059 */
[----:B01----:R-:W-:Y:S01]  /*9d30*/  ENDCOLLECTIVE ;  /* 0x000000000000791b */ /* 0x003fe20003800000 */
.L_x_437:
[----:B------:R-:W-:Y:S01]  /*9d40*/  HFMA2.MMA R89, -RZ, RZ, 0, 0 ;  /* 0x00000000ff597435 */ /* 0x000fe200000001ff */
[----:B------:R-:W-:Y:S01]  /*9d50*/  IMAD.MOV.U32 R162, RZ, RZ, R153 ;  /* 0x000000ffffa27224 */ /* 0x000fe200078e0099 */
[----:B------:R-:W-:-:S09]  /*9d60*/  MOV R153, R80 ;  /* 0x0000005000997202 */ /* 0x000fd20000000f00 */
[----:B------:R-:W-:Y:S05]  /*9d70*/  WARPSYNC.COLLECTIVE R154, `(.L_x_438) ;  /* 0x000000009a087348 */ /* 0x000fea0003c00000 */
[----:B------:R0:W1:Y:S02]  /*9d80*/  SHFL.IDX P3, R156, R153, R89, R88 ;  /* 0x00000059999c7389 */ /* 0x0000640000060058 */
[----:B01----:R-:W-:Y:S01]  /*9d90*/  ENDCOLLECTIVE ;  /* 0x000000000000791b */ /* 0x003fe20003800000 */
.L_x_438:
[----:B------:R-:W-:Y:S01]  /*9da0*/  MOV R153, R81 ;  /* 0x0000005100997202 */ /* 0x000fe20000000f00 */
[----:B------:R-:W-:-:S07]  /*9db0*/  IMAD.MOV.U32 R163, RZ, RZ, R156 ;  /* 0x000000ffffa37224 */ /* 0x000fce00078e009c */
[----:B------:R-:W-:Y:S05]  /*9dc0*/  WARPSYNC.COLLECTIVE R154, `(.L_x_439) ;  /* 0x000000009a087348 */ /* 0x000fea0003c00000 */
[----:B------:R0:W1:Y:S02]  /*9dd0*/  SHFL.IDX P3, R156, R153, R89, R88 ;  /* 0x00000059999c7389 */ /* 0x0000640000060058 */
[----:B01----:R-:W-:Y:S01]  /*9de0*/  ENDCOLLECTIVE ;  /* 0x000000000000791b */ /* 0x003fe20003800000 */
.L_x_439:
[----:B------:R-:W-:Y:S01]  /*9df0*/  MOV R89, R156 ;  /* 0x0000009c00597202 */ /* 0x000fe20000000f00 */
[----:B------:R-:W-:Y:S06]  /*9e00*/  BRA `(.L_x_440) ;  /* 0xffffffac00947947 */ /* 0x000fec000383ffff */
.L_x_441:
        /* <DEDUP_REMOVED lines=15> */
.L_x_10916:


//--------------------- .text._Z25selective_scan_bwd_kernelI32Selective_Scan_bwd_kernel_traitsILi128ELi16ELb0ELb0ELb1ELb0ELb1EN3c108BFloat16EfEEv12SSMParamsBwd --------------------------
	.section	.text._Z25selective_scan_bwd_kernelI32Selective_Scan_bwd_kernel_traitsILi128ELi16ELb0ELb0ELb1ELb0ELb1EN3c108BFloat16EfEEv12SSMParamsBwd,"ax",@progbits
	.align	128
        .global         _Z25selective_scan_bwd_kernelI32Selective_Scan_bwd_kernel_traitsILi128ELi16ELb0ELb0ELb1ELb0ELb1EN3c108BFloat16EfEEv12SSMParamsBwd
        .type           _Z25selective_scan_bwd_kernelI32Selective_Scan_bwd_kernel_traitsILi128ELi16ELb0ELb0ELb1ELb0ELb1EN3c108BFloat16EfEEv12SSMParamsBwd,@function
        .size           _Z25selective_scan_bwd_kernelI32Selective_Scan_bwd_kernel_traitsILi128ELi16ELb0ELb0ELb1ELb0ELb1EN3c108BFloat16EfEEv12SSMParamsBwd,(.L_x_10917 - _Z25selective_scan_bwd_kernelI32Selective_Scan_bwd_kernel_traitsILi128ELi16ELb0ELb0ELb1ELb0ELb1EN3c108BFloat16EfEEv12SSMParamsBwd)
        .other          _Z25selective_scan_bwd_kernelI32Selective_Scan_bwd_kernel_traitsILi128ELi16ELb0ELb0ELb1ELb0ELb1EN3c108BFloat16EfEEv12SSMParamsBwd,@"STO_CUDA_ENTRY STV_DEFAULT"
_Z25selective_scan_bwd_kernelI32Selective_Scan_bwd_kernel_traitsILi128ELi16ELb0ELb0ELb1ELb0ELb1EN3c108BFloat16EfEEv12SSMParamsBwd:
.text._Z25selective_scan_bwd_kernelI32Selective_Scan_bwd_kernel_traitsILi128ELi16ELb0ELb0ELb1ELb0ELb1EN3c108BFloat16EfEEv12SSMParamsBwd:
        /* <DEDUP_REMOVED lines=15> */
[----:B------:R-:W-:Y:S01]  /*00f0*/  UMOV UR26, URZ ;  /* 0x0000003f001a7c82 */ /* 0x000fe20008000000 */
[----:B------:R-:W-:Y:S01]  /*0100*/  ULDC.64 UR34, c[0x0][0x3f8] ;  /* 0x0000fe0000227ab9 */ /* 0x000fe20000000a00 */
        /* <DEDUP_REMOVED lines=17> */
[----:B------:R-:W-:Y:S02]  /*0220*/  UISETP.NE.AND.EX UP0, UPT, UR5, URZ, UPT, UP0 ;  /* 0x0000003f0500728c */ /* 0x000fe4000bf05300 */
[----:B0-----:R-:W-:Y:S01]  /*0230*/  USHF.R.S32.HI UR50, URZ, 0x1f, UR51 ;  /* 0x0000001f3f327899 */ /* 0x001fe20008011433 */
[----:B------:R0:W-:Y:S01]  /*0240*/  STL [R1+0xe4], RZ ;  /* 0x0000e4ff01007387 */ /* 0x0001e20000100800 */
[----:B------:R-:W-:Y:S01]  /*0250*/  ULDC.64 UR4, c[0x0][0x280] ;  /* 0x0000a00000047ab9 */ /* 0x000fe20000000a00 */
[----:B------:R-:W-:-:S02]  /*0260*/  UISETP.NE.U32.AND UP1, UPT, UR20, URZ, UPT ;  /* 0x0000003f1400728c */ /* 0x000fc4000bf25070 */
[----:B------:R-:W-:Y:S01]  /*0270*/  UIMAD.WIDE.U32 UR14, UR51, UR4, URZ ;  /* 0x00000004330e72a5 */ /* 0x000fe2000f8e003f */
[----:B------:R0:W-:Y:S01]  /*0280*/  STL [R1+0xe0], RZ ;  /* 0x0000e0ff01007387 */ /* 0x0001e20000100800 */
[----:B------:R-:W-:Y:S02]  /*0290*/  UIMAD UR4, UR50, UR4, URZ ;  /* 0x00000004320472a4 */ /* 0x000fe4000f8e023f */
[----:B------:R-:W-:Y:S01]  /*02a0*/  UISETP.NE.AND.EX UP1, UPT, UR21, URZ, UPT, UP1 ;  /* 0x0000003f1500728c */ /* 0x000fe2000bf25310 */
[----:B------:R-:W4:Y:S01]  /*02b0*/  I2F.RP R0, UR31 ;  /* 0x0000001f00007d06 */ /* 0x000f220008209400 */
[----:B------:R-:W-:Y:S01]  /*02c0*/  UIMAD UR25, UR51, UR5, UR4 ;  /* 0x00000005331972a4 */ /* 0x000fe2000f8e0204 */
[----:B------:R-:W-:Y:S01]  /*02d0*/  ULDC.64 UR6, c[0x0][0x290] ;  /* 0x0000a40000067ab9 */ /* 0x000fe20000000a00 */
[----:B------:R-:W-:Y:S02]  /*02e0*/  UISETP.NE.U32.AND UP2, UPT, UR34, URZ, UPT ;  /* 0x0000003f2200728c */ /* 0x000fe4000bf45070 */
[----:B------:R-:W-:-:S02]  /*02f0*/  UIMAD UR18, UR50, UR6, URZ ;  /* 0x00000006321272a4 */ /* 0x000fc4000f8e023f */
[----:B------:R-:W-:-:S03]  /*0300*/  UIMAD.WIDE.U32 UR12, UR51, UR6, URZ ;  /* 0x00000006330c72a5 */ /* 0x000fc6000f8e003f */
[----:B------:R-:W-:Y:S02]  /*0310*/  @UP1 ULEA UR26, UP3, UR52, UR20, 0x2 ;  /* 0x00000014341a1291 */ /* 0x000fe4000f86103f */
[----:B------:R-:W-:Y:S01]  /*0320*/  UIMAD UR18, UR51, UR7, UR18 ;  /* 0x00000007331272a4 */ /* 0x000fe2000f8e0212 */
[----:B------:R-:W-:Y:S01]  /*0330*/  UMOV UR27, URZ ;  /* 0x0000003f001b7c82 */ /* 0x000fe20008000000 */
[----:B----4-:R-:W1:Y:S01]  /*0340*/  MUFU.RCP R0, R0 ;  /* 0x0000000000007308 */ /* 0x010e620000001000 */
[----:B------:R-:W-:Y:S01]  /*0350*/  ULDC.64 UR6, c[0x0][0x328] ;  /* 0x0000ca0000067ab9 */ /* 0x000fe20000000a00 */
[----:B------:R-:W-:Y:S02]  /*0360*/  @UP1 ULEA.HI.X UR27, UR52, UR21, UR11, 0x2, UP3 ;  /* 0x00000015341b1291 */ /* 0x000fe400098f140b */
[----:B------:R-:W-:Y:S02]  /*0370*/  UIMAD UR19, UR50, UR6, URZ ;  /* 0x00000006321372a4 */ /* 0x000fe4000f8e023f */
[----:B------:R-:W-:-:S02]  /*0380*/  UISETP.NE.AND.EX UP1, UPT, UR35, URZ, UPT, UP2 ;  /* 0x0000003f2300728c */ /* 0x000fc4000bf25320 */
[----:B------:R-:W-:Y:S01]  /*0390*/  UIMAD UR10, UR50, UR16, URZ ;  /* 0x00000010320a72a4 */ /* 0x000fe2000f8e023f */
[----:B------:R-:W-:Y:S01]  /*03a0*/  UMOV UR4, URZ ;  /* 0x0000003f00047c82 */ /* 0x000fe20008000000 */
        /* <DEDUP_REMOVED lines=16> */
[----:B------:R-:W-:Y:S02]  /*04b0*/  UIADD3 UR13, UR13, UR18, URZ ;  /* 0x000000120d0d7290 */ /* 0x000fe4000fffe03f */
[----:B------:R-:W-:Y:S01]  /*04c0*/  UISETP.NE.AND UP1, UPT, UR24, URZ, UPT ;  /* 0x0000003f1800728c */ /* 0x000fe2000bf25270 */
[----:B-1----:R-:W-:-:S13]  /*04d0*/  R2UR UR5, R2 ;  /* 0x00000000020572ca */ /* 0x002fda00000e0000 */
        /* <DEDUP_REMOVED lines=8> */
[----:B------:R-:W-:Y:S01]  /*0560*/  UIADD3 UR25, -UR49, URZ, URZ ;  /* 0x0000003f31197290 */ /* 0x000fe2000fffe13f */
[----:B------:R-:W-:Y:S01]  /*0570*/  ULDC.64 UR16, c[0x0][0x298] ;  /* 0x0000a60000107ab9 */ /* 0x000fe20000000a00 */
[----:B------:R-:W-:-:S02]  /*0580*/  UIMAD UR21, UR11, UR14, URZ ;  /* 0x0000000e0b1572a4 */ /* 0x000fc4000f8e023f */
[----:B------:R-:W-:Y:S02]  /*0590*/  UIMAD UR20, UR11, UR16, URZ ;  /* 0x000000100b1472a4 */ /* 0x000fe4000f8e023f */
[----:B------:R-:W-:Y:S02]  /*05a0*/  UIMAD UR11, UR31, UR25, UR32 ;  /* 0x000000191f0b72a4 */ /* 0x000fe4000f8e0220 */
[----:B------:R-:W-:Y:S02]  /*05b0*/  UIMAD.WIDE.U32 UR8, UR52, UR14, UR8 ;  /* 0x0000000e340872a5 */ /* 0x000fe4000f8e0008 */
[----:B------:R-:W-:Y:S02]  /*05c0*/  UISETP.GT.U32.AND UP4, UPT, UR31, UR11, UPT ;  /* 0x0000000b1f00728c */ /* 0x000fe4000bf84070 */
[----:B------:R-:W-:Y:S01]  /*05d0*/  UIMAD UR19, UR52, UR15, UR21 ;  /* 0x0000000f341372a4 */ /* 0x000fe2000f8e0215 */
[----:B------:R-:W-:Y:S01]  /*05e0*/  ULDC UR14, c[0x0][0x224] ;  /* 0x00008900000e7ab9 */ /* 0x000fe20000000800 */
[----:B------:R-:W-:-:S02]  /*05f0*/  UIMAD.WIDE.U32 UR12, UR52, UR16, UR12 ;  /* 0x00000010340c72a5 */ /* 0x000fc4000f8e000c */
[----:B------:R-:W-:Y:S02]  /*0600*/  ULOP3.LUT UR15, UR52, UR24, URZ, 0x3c, !UPT ;  /* 0x00000018340f7292 */ /* 0x000fe4000f8e3c3f */
[----:B------:R-:W-:-:S03]  /*0610*/  ULEA UR16, UR14, 0xfffff800, 0xb ;  /* 0xfffff8000e107891 */ /* 0x000fc6000f8e583f */
[----:B------:R-:W-:Y:S02]  /*0620*/  @!UP4 UIADD3 UR11, UR11, -UR31, URZ ;  /* 0x8000001f0b0bc290 */ /* 0x000fe4000fffe03f */
[----:B------:R-:W-:Y:S02]  /*0630*/  UISETP.GE.AND UP2, UPT, UR15, URZ, UPT ;  /* 0x0000003f0f00728c */ /* 0x000fe4000bf46270 */
[----:B------:R-:W-:Y:S02]  /*0640*/  UISETP.GE.U32.AND UP3, UPT, UR11, UR31, UPT ;  /* 0x0000001f0b00728c */ /* 0x000fe4000bf66070 */
[----:B------:R-:W-:Y:S02]  /*0650*/  USHF.R.S32.HI UR15, URZ, 0x1f, UR16 ;  /* 0x0000001f3f0f7899 */ /* 0x000fe40008011410 */
[----:B------:R-:W-:Y:S02]  /*0660*/  UIADD3 UR46, UP5, UR16, UR4, URZ ;  /* 0x00000004102e7290 */ /* 0x000fe4000ffbe03f */
[----:B------:R-:W-:-:S02]  /*0670*/  UIMAD UR17, UR52, UR17, UR20 ;  /* 0x00000011341172a4 */ /* 0x000fc4000f8e0214 */
[----:B------:R-:W-:Y:S01]  /*0680*/  @!UP4 UIADD3 UR49, UR49, 0x1, URZ ;  /* 0x000000013131c890 */ /* 0x000fe2000fffe03f */
[----:B------:R-:W-:Y:S01]  /*0690*/  ULDC.64 UR20, c[0x0][0x2f0] ;  /* 0x0000bc0000147ab9 */ /* 0x000fe20000000a00 */
[----:B------:R-:W-:Y:S02]  /*06a0*/  UIADD3.X UR4, UR15, UR5, UR30, UP5, !UPT ;  /* 0x000000050f047290 */ /* 0x000fe4000affe41e */
[----:B------:R-:W-:Y:S02]  /*06b0*/  ULEA UR47, UP4, UR46, UR20, 0x1 ;  /* 0x000000142e2f7291 */ /* 0x000fe4000f88083f */
[----:B------:R-:W-:Y:S02]  /*06c0*/  @UP3 UIADD3 UR49, UR49, 0x1, URZ ;  /* 0x0000000131313890 */ /* 0x000fe4000fffe03f */
[----:B------:R-:W-:Y:S02]  /*06d0*/  UIADD3 UR20, UP3, UR16, UR12, URZ ;  /* 0x0000000c10147290 */ /* 0x000fe4000ff7e03f */
[----:B------:R-:W-:-:S02]  /*06e0*/  ULEA.HI.X UR46, UR46, UR21, UR4, 0x1, UP4 ;  /* 0x000000152e2e7291 */ /* 0x000fc4000a0f0c04 */
[----:B------:R-:W-:Y:S01]  /*06f0*/  UIADD3.X UR12, UR15, UR13, UR17, UP3, !UPT ;  /* 0x0000000d0f0c7290 */ /* 0x000fe20009ffe411 */
[----:B------:R-:W-:Y:S01]  /*0700*/  ULDC.64 UR4, c[0x0][0x2f8] ;  /* 0x0000be0000047ab9 */ /* 0x000fe20000000a00 */
[----:B------:R-:W-:Y:S02]  /*0710*/  @!UP2 UIADD3 UR49, -UR49, URZ, URZ ;  /* 0x0000003f3131a290 */ /* 0x000fe4000fffe13f */
[----:B------:R-:W-:Y:S02]  /*0720*/  ULEA UR21, UP3, UR20, UR4, 0x1 ;  /* 0x0000000414157291 */ /* 0x000fe4000f86083f */
[----:B------:R-:W-:Y:S02]  /*0730*/  @!UP1 ULOP3.LUT UR49, URZ, UR24, URZ, 0x33, !UPT ;  /* 0x000000183f319292 */ /* 0x000fe4000f8e333f */
[----:B------:R-:W-:Y:S02]  /*0740*/  UIADD3 UR18, UP2, UR16, UR8, URZ ;  /* 0x0000000810127290 */ /* 0x000fe4000ff5e03f */
[----:B------:R-:W-:-:S02]  /*0750*/  ULEA.HI.X UR20, UR20, UR5, UR12, 0x1, UP3 ;  /* 0x0000000514147291 */ /* 0x000fc400098f0c0c */
[----:B------:R-:W-:Y:S01]  /*0760*/  USHF.R.S32.HI UR48, URZ, 0x1f, UR49 ;  /* 0x0000001f3f307899 */ /* 0x000fe20008011431 */
[----:B------:R-:W-:Y:S01]  /*0770*/  ULDC.64 UR4, c[0x0][0x3b8] ;  /* 0x0000ee0000047ab9 */ /* 0x000fe20000000a00 */
[----:B------:R-:W-:Y:S01]  /*0780*/  UIADD3.X UR8, UR15, UR9, UR19, UP2, !UPT ;  /* 0x000000090f087290 */ /* 0x000fe200097fe413 */
[----:B------:R-:W-:Y:S01]  /*0790*/  ULDC.64 UR12, c[0x0][0x278] ;  /* 0x00009e00000c7ab9 */ /* 0x000fe20000000a00 */
[----:B------:R-:W-:Y:S02]  /*07a0*/  ULEA UR19, UP1, UR18, UR4, 0x1 ;  /* 0x0000000412137291 */ /* 0x000fe4000f82083f */
[----:B------:R-:W-:Y:S02]  /*07b0*/  UIMAD UR4, UR48, UR12, URZ ;  /* 0x0000000c300472a4 */ /* 0x000fe4000f8e023f */
[----:B------:R-:W-:Y:S02]  /*07c0*/  UIADD3 UR11, UR7, UR10, URZ ;  /* 0x0000000a070b7290 */ /* 0x000fe4000fffe03f */
[----:B------:R-:W-:-:S02]  /*07d0*/  UIMAD UR7, UR49, UR13, UR4 ;  /* 0x0000000d310772a4 */ /* 0x000fc4000f8e0204 */
[----:B------:R-:W-:Y:S01]  /*07e0*/  ULEA.HI.X UR18, UR18, UR5, UR8, 0x1, UP1 ;  /* 0x0000000512127291 */ /* 0x000fe200088f0c08 */
[----:B------:R-:W-:Y:S01]  /*07f0*/  @UP0 ULDC UR4, c[0x0][0x214] ;  /* 0x0000850000040ab9 */ /* 0x000fe20000000800 */
[----:B------:R-:W-:Y:S02]  /*0800*/  UISETP.GE.AND UP1, UPT, UR14, 0x1, UPT ;  /* 0x000000010e00788c */ /* 0x000fe4000bf26270 */
[----:B------:R-:W-:Y:S01]  /*0810*/  @UP0 UIMAD UR4, UR51, UR4, UR52 ;  /* 0x00000004330402a4 */ /* 0x000fe2000f8e0234 */
[----:B------:R-:W-:Y:S01]  /*0820*/  UMOV UR10, UR6 ;  /* 0x00000006000a7c82 */ /* 0x000fe20008000000 */
[----:B------:R-:W-:Y:S02]  /*0830*/  UMOV UR6, URZ ;  /* 0x0000003f00067c82 */ /* 0x000fe40008000000 */
[----:B------:R-:W-:Y:S02]  /*0840*/  @UP0 UIMAD UR4, UR4, UR14, URZ ;  /* 0x0000000e040402a4 */ /* 0x000fe4000f8e023f */
[----:B------:R-:W-:Y:S01]  /*0850*/  UIMAD.WIDE.U32 UR10, UR49, UR12, UR10 ;  /* 0x0000000c310a72a5 */ /* 0x000fe2000f8e000a */
[----:B------:R-:W-:-:S02]  /*0860*/  @UP0 ULDC.64 UR24, c[0x0][0x310] ;  /* 0x0000c40000180ab9 */ /* 0x000fc40000000a00 */
[----:B------:R-:W-:Y:S01]  /*0870*/  @UP0 ULDC UR12, c[0x0][0x21c] ;  /* 0x00008700000c0ab9 */ /* 0x000fe20000000800 */
[----:B------:R-:W-:Y:S02]  /*0880*/  UIADD3 UR16, UP2, UR16, UR10, URZ ;  /* 0x0000000a10107290 */ /* 0x000fe4000ff5e03f */
[----:B------:R-:W-:Y:S02]  /*0890*/  @UP0 UIMAD UR4, UR4, UR12, URZ ;  /* 0x0000000c040402a4 */ /* 0x000fe4000f8e023f */
[----:B------:R-:W-:Y:S02]  /*08a0*/  UIADD3 UR7, UR11, UR7, URZ ;  /* 0x000000070b077290 */ /* 0x000fe4000fffe03f */
[----:B------:R-:W-:Y:S01]  /*08b0*/  @UP0 UIMAD.WIDE UR24, UR4, 0x8, UR24 ;  /* 0x00000008041808a5 */ /* 0x000fe2000f8e0218 */
[----:B------:R-:W-:Y:S01]  /*08c0*/  ULDC.64 UR8, c[0x0][0x2e0] ;  /* 0x0000b80000087ab9 */ /* 0x000fe20000000a00 */
[----:B------:R-:W-:Y:S02]  /*08d0*/  UIADD3.X UR15, UR15, UR7, URZ, UP2, !UPT ;  /* 0x000000070f0f7290 */ /* 0x000fe400097fe43f */
[----:B------:R-:W-:Y:S01]  /*08e0*/  ULEA UR17, UP3, UR16, UR8, 0x1 ;  /* 0x0000000810117291 */ /* 0x000fe2000f86083f */
[----:B------:R-:W-:-:S02]  /*08f0*/  UMOV UR5, URZ ;  /* 0x0000003f00057c82 */ /* 0x000fc40008000000 */
[----:B------:R-:W-:Y:S01]  /*0900*/  @!UP0 UMOV UR24, URZ ;  /* 0x0000003f00188c82 */ /* 0x000fe20008000000 */
[----:B------:R-:W-:Y:S01]  /*0910*/  ULEA.HI.X UR16, UR16, UR9, UR15, 0x1, UP3 ;  /* 0x0000000910107291 */ /* 0x000fe200098f0c0f */
        /* <DEDUP_REMOVED lines=8> */
[----:B------:R2:W-:Y:S04]  /*09a0*/  STL [R1+0xe0], RZ ;  /* 0x0000e0ff01007387 */ /* 0x0005e80000100800 */
        /* <DEDUP_REMOVED lines=8> */
.L_x_497:
[----:B------:R-:W-:Y:S01]  /*0a30*/  ULDC UR37, c[0x0][0x224] ;  /* 0x0000890000257ab9 */ /* 0x000fe20000000800 */
[----:B------:R-:W-:Y:S01]  /*0a40*/  IMAD.SHL.U32 R2, R62, 0x10, RZ ;  /* 0x000000103e027824 */ /* 0x000fe200078e00ff */
[----:B------:R-:W-:Y:S01]  /*0a50*/  UIADD3 UR15, -UR4, UR37, URZ ;  /* 0x00000025040f7290 */ /* 0x000fe2000fffe13f */
[----:B--2---:R-:W-:Y:S01]  /*0a60*/  PRMT R0, RZ, 0x7610, R0 ;  /* 0x00007610ff007816 */ /* 0x004fe20000000000 */
[----:B------:R-:W-:Y:S01]  /*0a70*/  ULDC UR44, c[0x0][0x218] ;  /* 0x00008600002c7ab9 */ /* 0x000fe20000000800 */
[----:B------:R-:W-:Y:S01]  /*0a80*/  PRMT R4, RZ, 0x7610, R4 ;  /* 0x00007610ff047816 */ /* 0x000fe20000000004 */
[----:B------:R-:W-:Y:S01]  /*0a90*/  ULEA UR14, UR15, 0xfffff800, 0xb ;  /* 0xfffff8000f0e7891 */ /* 0x000fe2000f8e583f */
[----:B-----5:R-:W-:Y:S02]  /*0aa0*/  LOP3.LUT R65, R2, 0xfffffe00, RZ, 0xc0, !PT ;  /* 0xfffffe0002417812 */ /* 0x020fe400078ec0ff */
[----:B------:R-:W-:Y:S01]  /*0ab0*/  PRMT R5, RZ, 0x7610, R5 ;  /* 0x00007610ff057816 */ /* 0x000fe20000000005 */
[----:B------:R-:W-:Y:S01]  /*0ac0*/  UIADD3 UR13, -UR14, UR44, URZ ;  /* 0x0000002c0e0d7290 */ /* 0x000fe2000fffe13f */
[----:B------:R-:W-:-:S02]  /*0ad0*/  LOP3.LUT R64, R65, 0x1f, R62, 0xf8, !PT ;  /* 0x0000001f41407812 */ /* 0x000fc400078ef83e */
        /* <DEDUP_REMOVED lines=12> */
[----:B------:R-:W-:Y:S01]  /*0ba0*/  PRMT R18, RZ, 0x7610, R18 ;  /* 0x00007610ff127816 */ /* 0x000fe20000000012 */
[----:B------:R-:W-:Y:S01]  /*0bb0*/  BAR.SYNC.DEFER_BLOCKING 0x0 ;  /* 0x0000000000007b1d */ /* 0x000fe20000010000 */
[C---:B------:R-:W-:Y:S02]  /*0bc0*/  LOP3.LUT R61, R64.reuse, 0x20, RZ, 0xfc, !PT ;  /* 0x00000020403d7812 */ /* 0x040fe400078efcff */
[C---:B------:R-:W-:Y:S02]  /*0bd0*/  ISETP.GE.AND P2, PT, R64.reuse, UR13, PT ;  /* 0x0000000d40007c0c */ /* 0x040fe4000bf46270 */
[----:B------:R-:W-:Y:S01]  /*0be0*/  ISETP.GE.AND P1, PT, R61, UR13, PT ;  /* 0x0000000d3d007c0c */ /* 0x000fe2000bf26270 */
[----:B------:R-:W-:Y:S01]  /*0bf0*/  ULDC.64 UR8, c[0x0][0x2a0] ;  /* 0x0000a80000087ab9 */ /* 0x000fe20000000a00 */
[----:B------:R-:W-:Y:S01]  /*0c00*/  SHF.R.S32.HI R65, RZ, 0x1f, R64 ;  /* 0x0000001fff417819 */ /* 0x000fe20000011440 */
[----:B------:R-:W0:Y:S01]  /*0c10*/  S2R R23, SR_LANEID ;  /* 0x0000000000177919 */ /* 0x000e220000000000 */
[C---:B------:R-:W-:Y:S01]  /*0c20*/  LEA R2, P3, R64.reuse, UR47, 0x1 ;  /* 0x0000002f40027c11 */ /* 0x040fe2000f8608ff */
[----:B------:R-:W-:Y:S01]  /*0c30*/  ULDC.64 UR34, c[0x0][0x2a8] ;  /* 0x0000aa0000227ab9 */ /* 0x000fe20000000a00 */
[C---:B------:R-:W-:Y:S01]  /*0c40*/  LOP3.LUT R60, R64.reuse, 0x40, RZ, 0xfc, !PT ;  /* 0x00000040403c7812 */ /* 0x040fe200078efcff */
[----:B------:R-:W-:Y:S01]  /*0c50*/  ULDC.64 UR32, c[0x0][0x2b8] ;  /* 0x0000ae0000207ab9 */ /* 0x000fe20000000a00 */
[----:B------:R-:W-:-:S02]  /*0c60*/  LOP3.LUT R59, R64, 0x60, RZ, 0xfc, !PT ;  /* 0x00000060403b7812 */ /* 0x000fc400078efcff */
[C---:B------:R-:W-:Y:S02]  /*0c70*/  LOP3.LUT R58, R64.reuse, 0x80, RZ, 0xfc, !PT ;  /* 0x00000080403a7812 */ /* 0x040fe400078efcff */
[C---:B------:R-:W-:Y:S02]  /*0c80*/  LOP3.LUT R57, R64.reuse, 0xa0, RZ, 0xfc, !PT ;  /* 0x000000a040397812 */ /* 0x040fe400078efcff */
[C---:B------:R-:W-:Y:S02]  /*0c90*/  LEA.HI.X R3, R64.reuse, UR46, R65, 0x1, P3 ;  /* 0x0000002e40037c11 */ /* 0x040fe400098f0c41 */
[----:B------:R-:W-:Y:S02]  /*0ca0*/  LOP3.LUT R56, R64, 0xc0, RZ, 0xfc, !PT ;  /* 0x000000c040387812 */ /* 0x000fe400078efcff */
[----:B------:R-:W-:Y:S01]  /*0cb0*/  ISETP.GE.AND P0, PT, R60, UR13, PT ;  /* 0x0000000d3c007c0c */ /* 0x000fe2000bf06270 */
[----:B------:R-:W2:Y:S01]  /*0cc0*/  @!P2 LDG.E.U16 R0, desc[UR22][R2.64] ;  /* 0x000000160200a981 */ /* 0x000ea2000c1e1500 */
[----:B------:R-:W-:-:S02]  /*0cd0*/  LOP3.LUT R55, R64, 0xe0, RZ, 0xfc, !PT ;  /* 0x000000e040377812 */ /* 0x000fc400078efcff */
[----:B------:R-:W-:Y:S01]  /*0ce0*/  ISETP.GE.AND P4, PT, R59, UR13, PT ;  /* 0x0000000d3b007c0c */ /* 0x000fe2000bf86270 */
[----:B------:R-:W3:Y:S01]  /*0cf0*/  @!P1 LDG.E.U16 R4, desc[UR22][R2.64+0x40] ;  /* 0x0000401602049981 */ /* 0x000ee2000c1e1500 */
[----:B------:R-:W-:Y:S02]  /*0d00*/  LOP3.LUT R54, R64, 0x100, RZ, 0xfc, !PT ;  /* 0x0000010040367812 */ /* 0x000fe400078efcff */
[----:B------:R-:W-:Y:S02]  /*0d10*/  ISETP.GE.AND P6, PT, R58, UR13, PT ;  /* 0x0000000d3a007c0c */ /* 0x000fe4000bfc6270 */
[----:B------:R-:W-:Y:S02]  /*0d20*/  ISETP.GE.AND P5, PT, R57, UR13, PT ;  /* 0x0000000d39007c0c */ /* 0x000fe4000bfa6270 */
[----:B------:R-:W-:Y:S01]  /*0d30*/  ISETP.GE.AND P3, PT, R56, UR13, PT ;  /* 0x0000000d38007c0c */ /* 0x000fe2000bf66270 */
[----:B------:R-:W4:Y:S01]  /*0d40*/  @!P0 LDG.E.U16 R5, desc[UR22][R2.64+0x80] ;  /* 0x0000801602058981 */ /* 0x000f22000c1e1500 */
[----:B------:R-:W-:-:S02]  /*0d50*/  ISETP.GE.AND P2, PT, R55, UR13, PT ;  /* 0x0000000d37007c0c */ /* 0x000fc4000bf46270 */
[----:B------:R-:W-:Y:S01]  /*0d60*/  ISETP.GE.AND P1, PT, R54, UR13, PT ;  /* 0x0000000d36007c0c */ /* 0x000fe2000bf26270 */
[----:B------:R-:W5:Y:S01]  /*0d70*/  @!P4 LDG.E.U16 R6, desc[UR22][R2.64+0xc0] ;  /* 0x0000c0160206c981 */ /* 0x000f62000c1e1500 */
[C---:B------:R-:W-:Y:S02]  /*0d80*/  LOP3.LUT R53, R64.reuse, 0x120, RZ, 0xfc, !PT ;  /* 0x0000012040357812 */ /* 0x040fe400078efcff */
[C---:B------:R-:W-:Y:S01]  /*0d90*/  LOP3.LUT R52, R64.reuse, 0x140, RZ, 0xfc, !PT ;  /* 0x0000014040347812 */ /* 0x040fe200078efcff */
[----:B------:R-:W5:Y:S01]  /*0da0*/  @!P6 LDG.E.U16 R7, desc[UR22][R2.64+0x100] ;  /* 0x000100160207e981 */ /* 0x000f62000c1e1500 */
[C---:B------:R-:W-:Y:S02]  /*0db0*/  LOP3.LUT R51, R64.reuse, 0x160, RZ, 0xfc, !PT ;  /* 0x0000016040337812 */ /* 0x040fe400078efcff */
[C---:B------:R-:W-:Y:S01]  /*0dc0*/  LOP3.LUT R50, R64.reuse, 0x180, RZ, 0xfc, !PT ;  /* 0x0000018040327812 */ /* 0x040fe200078efcff */
[----:B------:R-:W5:Y:S01]  /*0dd0*/  @!P5 LDG.E.U16 R8, desc[UR22][R2.64+0x140] ;  /* 0x000140160208d981 */ /* 0x000f62000c1e1500 */
[----:B------:R-:W-:-:S02]  /*0de0*/  LOP3.LUT R49, R64, 0x1a0, RZ, 0xfc, !PT ;  /* 0x000001a040317812 */ /* 0x000fc400078efcff */
[----:B------:R-:W-:Y:S01]  /*0df0*/  ISETP.GE.AND P0, PT, R53, UR13, PT ;  /* 0x0000000d35007c0c */ /* 0x000fe2000bf06270 */
[----:B------:R-:W5:Y:S01]  /*0e00*/  @!P3 LDG.E.U16 R9, desc[UR22][R2.64+0x180] ;  /* 0x000180160209b981 */ /* 0x000f62000c1e1500 */
[----:B------:R-:W-:Y:S02]  /*0e10*/  LOP3.LUT R48, R64, 0x1c0, RZ, 0xfc, !PT ;  /* 0x000001c040307812 */ /* 0x000fe400078efcff */
[----:B------:R-:W-:Y:S01]  /*0e20*/  ISETP.GE.AND P4, PT, R52, UR13, PT ;  /* 0x0000000d34007c0c */ /* 0x000fe2000bf86270 */
[----:B------:R-:W5:Y:S01]  /*0e30*/  @!P2 LDG.E.U16 R10, desc[UR22][R2.64+0x1c0] ;  /* 0x0001c016020aa981 */ /* 0x000f62000c1e1500 */
[----:B------:R-:W-:Y:S02]  /*0e40*/  LOP3.LUT R47, R64, 0x1e0, RZ, 0xfc, !PT ;  /* 0x000001e0402f7812 */ /* 0x000fe400078efcff */
[----:B------:R-:W-:Y:S01]  /*0e50*/  ISETP.GE.AND P6, PT, R51, UR13, PT ;  /* 0x0000000d33007c0c */ /* 0x000fe2000bfc6270 */
[----:B------:R-:W5:Y:S01]  /*0e60*/  @!P1 LDG.E.U16 R11, desc[UR22][R2.64+0x200] ;  /* 0x00020016020b9981 */ /* 0x000f62000c1e1500 */
[----:B------:R-:W-:-:S02]  /*0e70*/  ISETP.GE.AND P5, PT, R50, UR13, PT ;  /* 0x0000000d32007c0c */ /* 0x000fc4000bfa6270 */
        /* <DEDUP_REMOVED lines=32> */
[-C--:B------:R-:W-:Y:S01]  /*1080*/  LEA.HI.SX32 R32, R32, R19.reuse, 0x1b ;  /* 0x0000001320207211 */ /* 0x080fe200078fdaff */
[C---:B------:R-:W-:Y:S01]  /*1090*/  VIADD R46, R19.reuse, 0x1c0 ;  /* 0x000001c0132e7836 */ /* 0x040fe20000000000 */
[----:B------:R-:W-:Y:S02]  /*10a0*/  LEA R155, R24, UR7, 0x1 ;  /* 0x00000007189b7c11 */ /* 0x000fe4000f8e08ff */
[----:B------:R-:W-:Y:S02]  /*10b0*/  IADD3 R40, R19, 0x160, RZ ;  /* 0x0000016013287810 */ /* 0x000fe40007ffe0ff */
[----:B------:R-:W-:Y:S02]  /*10c0*/  LEA.HI.SX32 R2, R2, R19, 0x1b ;  /* 0x0000001302027211 */ /* 0x000fe400078fdaff */
[----:B------:R-:W-:-:S02]  /*10d0*/  LEA R154, R26, UR7, 0x1 ;  /* 0x000000071a9a7c11 */ /* 0x000fc4000f8e08ff */
[-C--:B------:R-:W-:Y:S02]  /*10e0*/  LEA.HI.SX32 R34, R34, R19.reuse, 0x1b ;  /* 0x0000001322227211 */ /* 0x080fe400078fdaff */
[----:B------:R-:W-:Y:S02]  /*10f0*/  LEA R153, R28, UR7, 0x1 ;  /* 0x000000071c997c11 */ /* 0x000fe4000f8e08ff */
[----:B------:R-:W-:Y:S02]  /*1100*/  IADD3 R44, R19, 0x1a0, RZ ;  /* 0x000001a0132c7810 */ /* 0x000fe40007ffe0ff */
[-C--:B------:R-:W-:Y:S02]  /*1110*/  LEA.HI.SX32 R36, R36, R19.reuse, 0x1b ;  /* 0x0000001324247211 */ /* 0x080fe400078fdaff */
[----:B------:R-:W-:Y:S02]  /*1120*/  LEA R152, R30, UR7, 0x1 ;  /* 0x000000071e987c11 */ /* 0x000fe4000f8e08ff */
[----:B------:R-:W-:-:S02]  /*1130*/  LEA.HI.SX32 R38, R38, R19, 0x1b ;  /* 0x0000001326267211 */ /* 0x000fc400078fdaff */
[----:B------:R-:W-:Y:S02]  /*1140*/  LEA R151, R32, UR7, 0x1 ;  /* 0x0000000720977c11 */ /* 0x000fe4000f8e08ff */
[----:B------:R-:W-:Y:S02]  /*1150*/  IADD3 R66, R19, 0x1e0, RZ ;  /* 0x000001e013427810 */ /* 0x000fe40007ffe0ff */
[-C--:B------:R-:W-:Y:S02]  /*1160*/  LEA.HI.SX32 R40, R40, R19.reuse, 0x1b ;  /* 0x0000001328287211 */ /* 0x080fe400078fdaff */
[----:B------:R-:W-:Y:S02]  /*1170*/  LEA R150, R2, UR7, 0x1 ;  /* 0x0000000702967c11 */ /* 0x000fe4000f8e08ff */
[-C--:B------:R-:W-:Y:S02]  /*1180*/  LEA.HI.SX32 R42, R42, R19.reuse, 0x1b ;  /* 0x000000132a2a7211 */ /* 0x080fe400078fdaff */
[----:B------:R-:W-:-:S02]  /*1190*/  LEA.HI.SX32 R46, R46, R19, 0x1b ;  /* 0x000000132e2e7211 */ /* 0x000fc400078fdaff */
[----:B------:R-:W-:Y:S02]  /*11a0*/  LEA R149, R34, UR7, 0x1 ;  /* 0x0000000722957c11 */ /* 0x000fe4000f8e08ff */
[-C--:B------:R-:W-:Y:S02]  /*11b0*/  LEA.HI.SX32 R44, R44, R19.reuse, 0x1b ;  /* 0x000000132c2c7211 */ /* 0x080fe400078fdaff */
[----:B------:R-:W-:Y:S02]  /*11c0*/  LEA R148, R36, UR7, 0x1 ;  /* 0x0000000724947c11 */ /* 0x000fe4000f8e08ff */
[----:B------:R-:W-:Y:S02]  /*11d0*/  LEA R147, R38, UR7, 0x1 ;  /* 0x0000000726937c11 */ /* 0x000fe4000f8e08ff */
[----:B------:R-:W-:Y:S02]  /*11e0*/  LEA.HI.SX32 R66, R66, R19, 0x1b ;  /* 0x0000001342427211 */ /* 0x000fe400078fdaff */
[----:B------:R-:W-:-:S02]  /*11f0*/  LEA R146, R40, UR7, 0x1 ;  /* 0x0000000728927c11 */ /* 0x000fc4000f8e08ff */
[----:B------:R-:W-:Y:S02]  /*1200*/  LEA R145, R42, UR7, 0x1 ;  /* 0x000000072a917c11 */ /* 0x000fe4000f8e08ff */
[----:B------:R-:W-:Y:S02]  /*1210*/  LEA R143, R46, UR7, 0x1 ;  /* 0x000000072e8f7c11 */ /* 0x000fe4000f8e08ff */
[----:B------:R-:W-:Y:S02]  /*1220*/  LEA R144, R44, UR7, 0x1 ;  /* 0x000000072c907c11 */ /* 0x000fe4000f8e08ff */
[----:B------:R-:W-:Y:S02]  /*1230*/  LEA R142, R66, UR7, 0x1 ;  /* 0x00000007428e7c11 */ /* 0x000fe4000f8e08ff */
[----:B------:R-:W-:Y:S02]  /*1240*/  ISETP.GE.AND P2, PT, R64, UR13, PT ;  /* 0x0000000d40007c0c */ /* 0x000fe4000bf46270 */
[----:B------:R-:W-:-:S02]  /*1250*/  ISETP.GE.AND P1, PT, R61, UR13, PT ;  /* 0x0000000d3d007c0c */ /* 0x000fc4000bf26270 */
[----:B------:R-:W-:Y:S02]  /*1260*/  LEA R2, P3, R64, UR21, 0x1 ;  /* 0x0000001540027c11 */ /* 0x000fe4000f8608ff */
[----:B------:R-:W-:Y:S02]  /*1270*/  ISETP.GE.AND P0, PT, R60, UR13, PT ;  /* 0x0000000d3c007c0c */ /* 0x000fe4000bf06270 */
[----:B------:R-:W-:Y:S02]  /*1280*/  LEA.HI.X R3, R64, UR20, R65, 0x1, P3 ;  /* 0x0000001440037c11 */ /* 0x000fe400098f0c41 */
[----:B------:R-:W-:Y:S02]  /*1290*/  ISETP.GE.AND P4, PT, R59, UR13, PT ;  /* 0x0000000d3b007c0c */ /* 0x000fe4000bf86270 */
[----:B------:R-:W-:Y:S02]  /*12a0*/  ISETP.GE.AND P6, PT, R58, UR13, PT ;  /* 0x0000000d3a007c0c */ /* 0x000fe4000bfc6270 */
[----:B------:R-:W-:-:S02]  /*12b0*/  ISETP.GE.AND P5, PT, R57, UR13, PT ;  /* 0x0000000d39007c0c */ /* 0x000fc4000bfa6270 */
        /* <DEDUP_REMOVED lines=82> */
[C---:B0-----:R-:W-:Y:S02]  /*17e0*/  LEA R2, P3, R64.reuse, UR19, 0x1 ;  /* 0x0000001340027c11 */ /* 0x041fe4000f8608ff */
[----:B------:R-:W-:Y:S02]  /*17f0*/  PRMT R20, RZ, 0x7610, R20 ;  /* 0x00007610ff147816 */ /* 0x000fe40000000014 */
[----:B------:R-:W-:Y:S02]  /*1800*/  LEA.HI.X R3, R64, UR18, R65, 0x1, P3 ;  /* 0x0000001240037c11 */ /* 0x000fe400098f0c41 */
[----:B------:R-:W-:-:S02]  /*1810*/  ISETP.GE.AND P0, PT, R60, UR13, PT ;  /* 0x0000000d3c007c0c */ /* 0x000fc4000bf06270 */
[----:B------:R-:W-:Y:S02]  /*1820*/  ISETP.GE.AND P4, PT, R59, UR13, PT ;  /* 0x0000000d3b007c0c */ /* 0x000fe4000bf86270 */
[----:B------:R-:W-:Y:S02]  /*1830*/  ISETP.GE.AND P6, PT, R58, UR13, PT ;  /* 0x0000000d3a007c0c */ /* 0x000fe4000bfc6270 */
[----:B------:R-:W-:Y:S02]  /*1840*/  ISETP.GE.AND P5, PT, R57, UR13, PT ;  /* 0x0000000d39007c0c */ /* 0x000fe4000bfa6270 */
[----:B------:R-:W-:Y:S02]  /*1850*/  ISETP.GE.AND P3, PT, R56, UR13, PT ;  /* 0x0000000d38007c0c */ /* 0x000fe4000bf66270 */
[----:B------:R-:W-:Y:S02]  /*1860*/  PRMT R25, RZ, 0x7610, R25 ;  /* 0x00007610ff197816 */ /* 0x000fe40000000019 */
[----:B------:R-:W-:-:S02]  /*1870*/  PRMT R26, RZ, 0x7610, R26 ;  /* 0x00007610ff1a7816 */ /* 0x000fc4000000001a */
[----:B------:R-:W-:Y:S02]  /*1880*/  PRMT R27, RZ, 0x7610, R27 ;  /* 0x00007610ff1b7816 */ /* 0x000fe4000000001b */
[----:B------:R-:W-:Y:S01]  /*1890*/  PRMT R28, RZ, 0x7610, R28 ;  /* 0x00007610ff1c7816 */ /* 0x000fe2000000001c */
[----:B--2---:R-:W-:Y:S04]  /*18a0*/  STS.U16 [R157], R4 ;  /* 0x000000049d007388 */ /* 0x004fe80000000400 */
[----:B---3--:R-:W-:Y:S04]  /*18b0*/  STS.U16 [R156+0x40], R5 ;  /* 0x000040059c007388 */ /* 0x008fe80000000400 */
[----:B----4-:R-:W-:Y:S04]  /*18c0*/  STS.U16 [R155+0x80], R6 ;  /* 0x000080069b007388 */ /* 0x010fe80000000400 */
[----:B-----5:R-:W-:Y:S04]  /*18d0*/  STS.U16 [R154+0xc0], R7 ;  /* 0x0000c0079a007388 */ /* 0x020fe80000000400 */
[----:B------:R-:W-:Y:S04]  /*18e0*/  STS.U16 [R153+0x100], R8 ;  /* 0x0001000899007388 */ /* 0x000fe80000000400 */
[----:B------:R-:W-:Y:S04]  /*18f0*/  STS.U16 [R152+0x140], R9 ;  /* 0x0001400998007388 */ /* 0x000fe80000000400 */
[----:B------:R0:W-:Y:S04]  /*1900*/  STS.U16 [R151+0x180], R10 ;  /* 0x0001800a97007388 */ /* 0x0001e80000000400 */
[----:B------:R1:W-:Y:S04]  /*1910*/  STS.U16 [R150+0x1c0], R11 ;  /* 0x0001c00b96007388 */ /* 0x0003e80000000400 */
[----:B------:R2:W-:Y:S04]  /*1920*/  STS.U16 [R149+0x200], R12 ;  /* 0x0002000c95007388 */ /* 0x0005e80000000400 */
        /* <DEDUP_REMOVED lines=26> */
[----:B-1----:R-:W-:Y:S02]  /*1ad0*/  PRMT R11, RZ, 0x7610, R11 ;  /* 0x00007610ff0b7816 */ /* 0x002fe4000000000b */
[----:B--2---:R-:W-:Y:S02]  /*1ae0*/  PRMT R12, RZ, 0x7610, R12 ;  /* 0x00007610ff0c7816 */ /* 0x004fe4000000000c */
[----:B---3--:R-:W-:Y:S02]  /*1af0*/  PRMT R0, RZ, 0x7610, R0 ;  /* 0x00007610ff007816 */ /* 0x008fe40000000000 */
[----:B------:R-:W-:Y:S02]  /*1b00*/  PRMT R13, RZ, 0x7610, R13 ;  /* 0x00007610ff0d7816 */ /* 0x000fe4000000000d */
[----:B----4-:R-:W-:Y:S02]  /*1b10*/  PRMT R14, RZ, 0x7610, R14 ;  /* 0x00007610ff0e7816 */ /* 0x010fe4000000000e */
[----:B-----5:R-:W-:Y:S01]  /*1b20*/  PRMT R15, RZ, 0x7610, R15 ;  /* 0x00007610ff0f7816 */ /* 0x020fe2000000000f */
        /* <DEDUP_REMOVED lines=26> */
[----:B------:R-:W5:Y:S04]  /*1cd0*/  @!P2 LDG.E.U16 R27, desc[UR22][R2.64+0x380] ;  /* 0x00038016021ba981 */ /* 0x000f68000c1e1500 */
[----:B------:R0:W5:Y:S01]  /*1ce0*/  @!P1 LDG.E.U16 R28, desc[UR22][R2.64+0x3c0] ;  /* 0x0003c016021c9981 */ /* 0x000162000c1e1500 */
[----:B------:R-:W-:Y:S01]  /*1cf0*/  ISETP.GE.AND P0, PT, R64, UR13, PT ;  /* 0x0000000d40007c0c */ /* 0x000fe2000bf06270 */
[----:B------:R-:W-:-:S02]  /*1d00*/  USHF.R.S32.HI UR12, URZ, 0x1f, UR14 ;  /* 0x0000001f3f0c7899 */ /* 0x000fc4000801140e */
[----:B------:R-:W-:Y:S01]  /*1d10*/  UIMAD UR7, UR50, UR8, URZ ;  /* 0x00000008320772a4 */ /* 0x000fe2000f8e023f */
[----:B------:R-:W-:Y:S02]  /*1d20*/  MOV R4, UR14 ;  /* 0x0000000e00047c02 */ /* 0x000fe40008000f00 */
[----:B------:R-:W-:Y:S01]  /*1d30*/  MOV R7, UR8 ;  /* 0x0000000800077c02 */ /* 0x000fe20008000f00 */
[----:B------:R-:W-:Y:S01]  /*1d40*/  IMAD.U32 R5, RZ, RZ, UR12 ;  /* 0x0000000cff057e24 */ /* 0x000fe2000f8e00ff */
[----:B------:R-:W-:Y:S02]  /*1d50*/  UIMAD.WIDE.U32 UR10, UR51, UR8, URZ ;  /* 0x00000008330a72a5 */ /* 0x000fe4000f8e003f */
[----:B------:R-:W-:-:S03]  /*1d60*/  UIMAD UR30, UR51, UR9, UR7 ;  /* 0x00000009331e72a4 */ /* 0x000fc6000f8e0207 */
[----:B------:R-:W-:Y:S01]  /*1d70*/  ULDC.64 UR8, c[0x0][0x2b0] ;  /* 0x0000ac0000087ab9 */ /* 0x000fe20000000a00 */
[----:B------:R-:W-:Y:S01]  /*1d80*/  USHF.R.S32.HI UR7, URZ, 0x1f, UR52 ;  /* 0x0000001f3f077899 */ /* 0x000fe20008011434 */
[----:B0-----:R-:W-:Y:S01]  /*1d90*/  @!P0 IMAD.WIDE.U32 R2, R7, UR51, R4 ;  /* 0x0000003307028c25 */ /* 0x001fe2000f8e0004 */
[----:B------:R-:W-:-:S03]  /*1da0*/  UIMAD UR31, UR50, UR8, URZ ;  /* 0x00000008321f72a4 */ /* 0x000fc6000f8e023f */
[----:B------:R-:W-:Y:S01]  /*1db0*/  IMAD.U32 R7, RZ, RZ, UR8 ;  /* 0x00000008ff077e24 */ /* 0x000fe2000f8e00ff */
[----:B------:R-:W-:Y:S02]  /*1dc0*/  UIMAD UR36, UR7, UR34, URZ ;  /* 0x00000022072472a4 */ /* 0x000fe4000f8e023f */
[----:B------:R-:W-:Y:S02]  /*1dd0*/  UIMAD UR31, UR51, UR9, UR31 ;  /* 0x00000009331f72a4 */ /* 0x000fe4000f8e021f */
[----:B------:R-:W-:Y:S01]  /*1de0*/  @!P0 IMAD.WIDE.U32 R4, R7, UR51, R4 ;  /* 0x0000003307048c25 */ /* 0x000fe2000f8e0004 */
[----:B------:R-:W-:Y:S02]  /*1df0*/  UIADD3 UR11, UR11, UR30, URZ ;  /* 0x0000001e0b0b7290 */ /* 0x000fe4000fffe03f */
[----:B------:R-:W-:Y:S01]  /*1e00*/  UIMAD.WIDE.U32 UR8, UR51, UR8, URZ ;  /* 0x00000008330872a5 */ /* 0x000fe2000f8e003f */
[----:B------:R-:W-:Y:S01]  /*1e10*/  IMAD.U32 R7, RZ, RZ, UR34 ;  /* 0x00000022ff077e24 */ /* 0x000fe2000f8e00ff */
[----:B------:R-:W-:Y:S01]  /*1e20*/  UIMAD UR36, UR52, UR35, UR36 ;  /* 0x00000023342472a4 */ /* 0x000fe2000f8e0224 */
[----:B------:R-:W-:Y:S01]  /*1e30*/  @!P0 IADD3 R3, R3, UR30, RZ ;  /* 0x0000001e03038c10 */ /* 0x000fe2000fffe0ff */
[----:B------:R-:W-:Y:S01]  /*1e40*/  UIMAD.WIDE.U32 UR34, UR52, UR34, UR10 ;  /* 0x00000022342272a5 */ /* 0x000fe2000f8e000a */
[----:B------:R-:W-:Y:S01]  /*1e50*/  @!P0 IADD3 R5, R5, UR31, RZ ;  /* 0x0000001f05058c10 */ /* 0x000fe2000fffe0ff */
[----:B------:R-:W-:-:S02]  /*1e60*/  UIMAD UR10, UR7, UR32, URZ ;  /* 0x00000020070a72a4 */ /* 0x000fc4000f8e023f */
[----:B------:R-:W-:Y:S01]  /*1e70*/  IMAD.U32 R9, RZ, RZ, UR32 ;  /* 0x00000020ff097e24 */ /* 0x000fe2000f8e00ff */
[----:B------:R-:W-:Y:S02]  /*1e80*/  UIADD3 UR9, UR9, UR31, URZ ;  /* 0x0000001f09097290 */ /* 0x000fe4000fffe03f */
[----:B------:R-:W-:Y:S01]  /*1e90*/  UIADD3 UR11, UR4, -UR37, URZ ;  /* 0x80000025040b7290 */ /* 0x000fe2000fffe03f */
[----:B------:R-:W-:Y:S01]  /*1ea0*/  @!P0 IMAD.WIDE.U32 R2, R7, UR52, R2 ;  /* 0x0000003407028c25 */ /* 0x000fe2000f8e0002 */
[----:B------:R-:W-:Y:S02]  /*1eb0*/  UIMAD UR37, UR52, UR33, UR10 ;  /* 0x00000021342572a4 */ /* 0x000fe4000f8e020a */
[----:B------:R-:W-:Y:S02]  /*1ec0*/  UIMAD.WIDE.U32 UR32, UR52, UR32, UR8 ;  /* 0x00000020342072a5 */ /* 0x000fe4000f8e0008 */
[----:B------:R-:W-:Y:S01]  /*1ed0*/  @!P0 IMAD.WIDE.U32 R4, R9, UR52, R4 ;  /* 0x0000003409048c25 */ /* 0x000fe2000f8e0004 */
[----:B------:R-:W-:Y:S01]  /*1ee0*/  UIMAD UR11, UR11, -0x800, URZ ;  /* 0xfffff8000b0b78a4 */ /* 0x000fe2000f8e023f */
[C---:B------:R-:W-:Y:S01]  /*1ef0*/  @!P0 IADD3 R9, P1, R64.reuse, R2, RZ ;  /* 0x0000000240098210 */ /* 0x040fe20007f3e0ff */
[----:B------:R-:W-:Y:S01]  /*1f00*/  ULDC.64 UR8, c[0x0][0x318] ;  /* 0x0000c60000087ab9 */ /* 0x000fe20000000a00 */
[----:B------:R-:W-:Y:S01]  /*1f10*/  ULDC.64 UR30, c[0x0][0x308] ;  /* 0x0000c200001e7ab9 */ /* 0x000fe20000000a00 */
[----:B------:R-:W-:Y:S01]  /*1f20*/  USHF.R.S32.HI UR10, URZ, 0x1f, UR11 ;  /* 0x0000001f3f0a7899 */ /* 0x000fe2000801140b */
[----:B------:R-:W-:Y:S01]  /*1f30*/  @!P0 IADD3 R7, P2, R64, R4, RZ ;  /* 0x0000000440078210 */ /* 0x000fe20007f5e0ff */
[----:B------:R-:W-:-:S02]  /*1f40*/  UIADD3 UR38, UP1, UR11, UR32, URZ ;  /* 0x000000200b267290 */ /* 0x000fc4000ff3e03f */
[----:B------:R-:W-:Y:S01]  /*1f50*/  UIADD3 UR39, UP0, UR11, UR34, URZ ;  /* 0x000000220b277290 */ /* 0x000fe2000ff1e03f */
[C---:B------:R-:W-:Y:S01]  /*1f60*/  @!P0 IADD3.X R24, R65.reuse, UR36, R3, P1, !PT ;  /* 0x0000002441188c10 */ /* 0x040fe20008ffe403 */
[----:B------:R-:W-:Y:S02]  /*1f70*/  UIADD3.X UR32, UR10, UR37, UR33, UP1, !UPT ;  /* 0x000000250a207290 */ /* 0x000fe40008ffe421 */
[----:B------:R-:W-:Y:S01]  /*1f80*/  @!P0 IADD3.X R22, R65, UR37, R5, P2, !PT ;  /* 0x0000002541168c10 */ /* 0x000fe200097fe405 */
[----:B------:R-:W-:Y:S01]  /*1f90*/  UIADD3.X UR34, UR10, UR36, UR35, UP0, !UPT ;  /* 0x000000240a227290 */ /* 0x000fe200087fe423 */
[C---:B------:R-:W-:Y:S01]  /*1fa0*/  LEA R4, P1, R64.reuse, UR8, 0x1 ;  /* 0x0000000840047c11 */ /* 0x040fe2000f8208ff */
[----:B------:R-:W-:Y:S01]  /*1fb0*/  IMAD.U32 R23, RZ, RZ, UR38 ;  /* 0x00000026ff177e24 */ /* 0x000fe2000f8e00ff */
[C---:B------:R-:W-:Y:S02]  /*1fc0*/  LEA R2, P2, R64.reuse, UR30, 0x1 ;  /* 0x0000001e40027c11 */ /* 0x040fe4000f8408ff */
[----:B------:R-:W-:Y:S01]  /*1fd0*/  MOV R21, UR39 ;  /* 0x0000002700157c02 */ /* 0x000fe20008000f00 */
[----:B------:R-:W-:Y:S01]  /*1fe0*/  IMAD.U32 R40, RZ, RZ, UR32 ;  /* 0x00000020ff287e24 */ /* 0x000fe2000f8e00ff */
[----:B------:R-:W-:-:S02]  /*1ff0*/  LEA.HI.X R5, R64, UR9, R65, 0x1, P1 ;  /* 0x0000000940057c11 */ /* 0x000fc400088f0c41 */
[----:B------:R-:W-:Y:S02]  /*2000*/  LEA.HI.X R3, R64, UR31, R65, 0x1, P2 ;  /* 0x0000001f40037c11 */ /* 0x000fe400090f0c41 */
[----:B------:R-:W-:Y:S02]  /*2010*/  LEA R4, P2, R21, R4, 0x1 ;  /* 0x0000000415047211 */ /* 0x000fe400078408ff */
[----:B------:R-:W-:Y:S02]  /*2020*/  LEA R2, P4, R23, R2, 0x1 ;  /* 0x0000000217027211 */ /* 0x000fe400078808ff */
[----:B------:R-:W-:Y:S02]  /*2030*/  MOV R30, UR34 ;  /* 0x00000022001e7c02 */ /* 0x000fe40008000f00 */
[----:B------:R-:W-:Y:S02]  /*2040*/  @!P0 LEA R8, P1, R9, UR8, 0x1 ;  /* 0x0000000809088c11 */ /* 0x000fe4000f8208ff */
[----:B------:R-:W-:-:S02]  /*2050*/  @!P0 LEA R6, P3, R7, UR30, 0x1 ;  /* 0x0000001e07068c11 */ /* 0x000fc4000f8608ff */
[----:B------:R-:W-:Y:S02]  /*2060*/  LEA.HI.X R5, R21, R5, R30, 0x1, P2 ;  /* 0x0000000515057211 */ /* 0x000fe400010f0c1e */
[----:B------:R-:W-:Y:S02]  /*2070*/  LEA.HI.X R3, R23, R3, R40, 0x1, P4 ;  /* 0x0000000317037211 */ /* 0x000fe400020f0c28 */
[----:B------:R-:W-:Y:S02]  /*2080*/  @!P0 LEA.HI.X R9, R9, UR9, R24, 0x1, P1 ;  /* 0x0000000909098c11 */ /* 0x000fe400088f0c18 */
[----:B------:R-:W-:Y:S02]  /*2090*/  @!P0 LEA.HI.X R7, R7, UR31, R22, 0x1, P3 ;  /* 0x0000001f07078c11 */ /* 0x000fe400098f0c16 */
[----:B------:R-:W-:Y:S02]  /*20a0*/  ISETP.GE.AND P1, PT, R60, UR13, PT ;  /* 0x0000000d3c007c0c */ /* 0x000fe4000bf26270 */
[----:B------:R-:W-:-:S02]  /*20b0*/  PRMT R29, RZ, 0x7610, R29 ;  /* 0x00007610ff1d7816 */ /* 0x000fc4000000001d */
[----:B------:R-:W-:Y:S02]  /*20c0*/  ISETP.GE.AND P2, PT, R58, UR13, PT ;  /* 0x0000000d3a007c0c */ /* 0x000fe4000bf46270 */
[----:B------:R-:W-:Y:S02]  /*20d0*/  ISETP.GE.AND P3, PT, R61, UR13, PT ;  /* 0x0000000d3d007c0c */ /* 0x000fe4000bf66270 */
[----:B------:R-:W-:Y:S02]  /*20e0*/  ISETP.GE.AND P4, PT, R59, UR13, PT ;  /* 0x0000000d3b007c0c */ /* 0x000fe4000bf86270 */
[----:B------:R-:W-:Y:S02]  /*20f0*/  ISETP.GE.AND P5, PT, R57, UR13, PT ;  /* 0x0000000d39007c0c */ /* 0x000fe4000bfa6270 */
[----:B------:R-:W-:Y:S02]  /*2100*/  ISETP.GE.AND P6, PT, R56, UR13, PT ;  /* 0x0000000d38007c0c */ /* 0x000fe4000bfc6270 */
[----:B------:R-:W-:-:S02]  /*2110*/  PRMT R30, RZ, 0x7610, R30 ;  /* 0x00007610ff1e7816 */ /* 0x000fc4000000001e */
[----:B------:R-:W-:Y:S02]  /*2120*/  PRMT R31, RZ, 0x7610, R31 ;  /* 0x00007610ff1f7816 */ /* 0x000fe4000000001f */
[----:B------:R-:W-:Y:S02]  /*2130*/  PRMT R40, RZ, 0x7610, R40 ;  /* 0x00007610ff287816 */ /* 0x000fe40000000028 */
        /* <DEDUP_REMOVED lines=37> */
[----:B-1----:R-:W-:-:S05]  /*2390*/  PRMT R28, RZ, 0x7610, R28 ;  /* 0x00007610ff1c7816 */ /* 0x002fca000000001c */
[----:B------:R-:W2:Y:S01]  /*23a0*/  @!P1 LDG.E.U16 R18, desc[UR22][R4.64+-0xf80] ;  /* 0xfff0801604129981 */ /* 0x000ea2000c1e1500 */
[----:B------:R-:W-:-:S13]  /*23b0*/  ISETP.GE.AND P1, PT, R55, UR13, PT ;  /* 0x0000000d37007c0c */ /* 0x000fda000bf26270 */
[----:B------:R-:W3:Y:S01]  /*23c0*/  @!P1 LDG.E.U16 R28, desc[UR22][R4.64+-0xe40] ;  /* 0xfff1c016041c9981 */ /* 0x000ee2000c1e1500 */
[----:B------:R-:W-:Y:S02]  /*23d0*/  ISETP.GE.AND P1, PT, R54, UR13, PT ;  /* 0x0000000d36007c0c */ /* 0x000fe4000bf26270 */
[----:B------:R-:W-:Y:S02]  /*23e0*/  PRMT R25, RZ, 0x7610, R25 ;  /* 0x00007610ff197816 */ /* 0x000fe40000000019 */
[----:B------:R-:W-:Y:S02]  /*23f0*/  PRMT R11, RZ, 0x7610, R11 ;  /* 0x00007610ff0b7816 */ /* 0x000fe4000000000b */
[----:B------:R-:W-:Y:S02]  /*2400*/  PRMT R19, RZ, 0x7610, R19 ;  /* 0x00007610ff137816 */ /* 0x000fe40000000013 */
[----:B------:R-:W-:Y:S01]  /*2410*/  PRMT R10, RZ, 0x7610, R10 ;  /* 0x00007610ff0a7816 */ /* 0x000fe2000000000a */
[----:B------:R-:W4:Y:S04]  /*2420*/  @!P2 LDG.E.U16 R25, desc[UR22][R4.64+-0xf00] ;  /* 0xfff100160419a981 */ /* 0x000f28000c1e1500 */
[----:B------:R-:W5:Y:S01]  /*2430*/  @!P1 LDG.E.U16 R29, desc[UR22][R4.64+-0xe00] ;  /* 0xfff20016041d9981 */ /* 0x000f62000c1e1500 */
[----:B------:R-:W-:-:S02]  /*2440*/  ISETP.GE.AND P1, PT, R53, UR13, PT ;  /* 0x0000000d35007c0c */ /* 0x000fc4000bf26270 */
[----:B------:R-:W-:Y:S01]  /*2450*/  PRMT R26, RZ, 0x7610, R26 ;  /* 0x00007610ff1a7816 */ /* 0x000fe2000000001a */
[----:B------:R-:W2:Y:S01]  /*2460*/  @!P3 LDG.E.U16 R11, desc[UR22][R4.64+-0xfc0] ;  /* 0xfff04016040bb981 */ /* 0x000ea2000c1e1500 */
[----:B------:R-:W-:Y:S02]  /*2470*/  PRMT R27, RZ, 0x7610, R27 ;  /* 0x00007610ff1b7816 */ /* 0x000fe4000000001b */
[----:B------:R-:W-:Y:S01]  /*2480*/  ISETP.GE.AND P2, PT, R51, UR13, PT ;  /* 0x0000000d33007c0c */ /* 0x000fe2000bf46270 */
[----:B------:R-:W3:Y:S01]  /*2490*/  @!P4 LDG.E.U16 R19, desc[UR22][R4.64+-0xf40] ;  /* 0xfff0c0160413c981 */ /* 0x000ee2000c1e1500 */
[----:B------:R-:W-:-:S03]  /*24a0*/  ISETP.GE.AND P3, PT, R50, UR13, PT ;  /* 0x0000000d32007c0c */ /* 0x000fc6000bf66270 */
[----:B------:R0:W4:Y:S04]  /*24b0*/  @!P0 LDG.E.U16 R10, desc[UR22][R8.64] ;  /* 0x00000016080a8981 */ /* 0x000128000c1e1500 */
[----:B------:R-:W5:Y:S01]  /*24c0*/  @!P1 LDG.E.U16 R30, desc[UR22][R4.64+-0xdc0] ;  /* 0xfff24016041e9981 */ /* 0x000f62000c1e1500 */
[----:B------:R-:W-:Y:S02]  /*24d0*/  ISETP.GE.AND P1, PT, R52, UR13, PT ;  /* 0x0000000d34007c0c */ /* 0x000fe4000bf26270 */
[----:B------:R-:W-:Y:S01]  /*24e0*/  ISETP.GE.AND P4, PT, R49, UR13, PT ;  /* 0x0000000d31007c0c */ /* 0x000fe2000bf86270 */
[----:B------:R-:W5:Y:S01]  /*24f0*/  @!P5 LDG.E.U16 R26, desc[UR22][R4.64+-0xec0] ;  /* 0xfff14016041ad981 */ /* 0x000f62000c1e1500 */
[----:B------:R-:W-:-:S03]  /*2500*/  ISETP.GE.AND P5, PT, R48, UR13, PT ;  /* 0x0000000d30007c0c */ /* 0x000fc6000bfa6270 */
[----:B------:R-:W5:Y:S01]  /*2510*/  @!P6 LDG.E.U16 R27, desc[UR22][R4.64+-0xe80] ;  /* 0xfff18016041be981 */ /* 0x000f62000c1e1500 */
[----:B------:R-:W-:Y:S02]  /*2520*/  ISETP.GE.AND P6, PT, R47, UR13, PT ;  /* 0x0000000d2f007c0c */ /* 0x000fe4000bfc6270 */
[----:B0-----:R-:W-:Y:S01]  /*2530*/  PRMT R8, RZ, 0x7610, R8 ;  /* 0x00007610ff087816 */ /* 0x001fe20000000008 */
[----:B------:R-:W5:Y:S01]  /*2540*/  @!P3 LDG.E.U16 R31, desc[UR22][R4.64+-0xd00] ;  /* 0xfff30016041fb981 */ /* 0x000f62000c1e1500 */
[----:B------:R-:W-:-:S03]  /*2550*/  PRMT R9, RZ, 0x7610, R9 ;  /* 0x00007610ff097816 */ /* 0x000fc60000000009 */
[----:B------:R-:W5:Y:S04]  /*2560*/  @!P4 LDG.E.U16 R40, desc[UR22][R4.64+-0xcc0] ;  /* 0xfff340160428c981 */ /* 0x000f68000c1e1500 */
[----:B------:R-:W5:Y:S04]  /*2570*/  @!P1 LDG.E.U16 R8, desc[UR22][R4.64+-0xd80] ;  /* 0xfff2801604089981 */ /* 0x000f68000c1e1500 */
[----:B------:R-:W5:Y:S04]  /*2580*/  @!P2 LDG.E.U16 R9, desc[UR22][R4.64+-0xd40] ;  /* 0xfff2c0160409a981 */ /* 0x000f68000c1e1500 */
[----:B------:R-:W5:Y:S04]  /*2590*/  @!P5 LDG.E.U16 R41, desc[UR22][R4.64+-0xc80] ;  /* 0xfff380160429d981 */ /* 0x000f68000c1e1500 */
[----:B------:R-:W5:Y:S01]  /*25a0*/  @!P6 LDG.E.U16 R42, desc[UR22][R4.64+-0xc40] ;  /* 0xfff3c016042ae981 */ /* 0x000f62000c1e1500 */
[----:B------:R-:W-:-:S02]  /*25b0*/  P2R R45, PR, RZ, 0x2 ;  /* 0x00000002ff2d7803 */ /* 0x000fc40000000000 */
[----:B------:R-:W-:Y:S02]  /*25c0*/  ISETP.GE.AND P1, PT, R61, UR13, PT ;  /* 0x0000000d3d007c0c */ /* 0x000fe4000bf26270 */
        /* <DEDUP_REMOVED lines=8> */
[----:B----4-:R-:W-:Y:S04]  /*2650*/  STS.U16 [R157], R10 ;  /* 0x0000000a9d007388 */ /* 0x010fe80000000400 */
[----:B--2---:R-:W-:Y:S04]  /*2660*/  STS.U16 [R156+0x40], R11 ;  /* 0x0000400b9c007388 */ /* 0x004fe80000000400 */
[----:B------:R-:W-:Y:S04]  /*2670*/  STS.U16 [R155+0x80], R18 ;  /* 0x000080129b007388 */ /* 0x000fe80000000400 */
[----:B---3--:R0:W-:Y:S04]  /*2680*/  STS.U16 [R154+0xc0], R19 ;  /* 0x0000c0139a007388 */ /* 0x0081e80000000400 */
[----:B------:R-:W-:Y:S04]  /*2690*/  STS.U16 [R153+0x100], R25 ;  /* 0x0001001999007388 */ /* 0x000fe80000000400 */
[----:B-----5:R1:W-:Y:S04]  /*26a0*/  STS.U16 [R152+0x140], R26 ;  /* 0x0001401a98007388 */ /* 0x0203e80000000400 */
[----:B------:R2:W-:Y:S04]  /*26b0*/  STS.U16 [R151+0x180], R27 ;  /* 0x0001801b97007388 */ /* 0x0005e80000000400 */
[----:B------:R3:W-:Y:S04]  /*26c0*/  STS.U16 [R150+0x1c0], R28 ;  /* 0x0001c01c96007388 */ /* 0x0007e80000000400 */
[----:B------:R-:W-:Y:S04]  /*26d0*/  STS.U16 [R149+0x200], R29 ;  /* 0x0002001d95007388 */ /* 0x000fe80000000400 */
[----:B------:R-:W-:Y:S04]  /*26e0*/  STS.U16 [R148+0x240], R30 ;  /* 0x0002401e94007388 */ /* 0x000fe80000000400 */
[----:B------:R-:W-:Y:S04]  /*26f0*/  STS.U16 [R147+0x280], R8 ;  /* 0x0002800893007388 */ /* 0x000fe80000000400 */
[----:B------:R-:W-:Y:S04]  /*2700*/  STS.U16 [R146+0x2c0], R9 ;  /* 0x0002c00992007388 */ /* 0x000fe80000000400 */
[----:B------:R-:W-:Y:S04]  /*2710*/  STS.U16 [R145+0x300], R31 ;  /* 0x0003001f91007388 */ /* 0x000fe80000000400 */
[----:B------:R4:W-:Y:S04]  /*2720*/  STS.U16 [R144+0x340], R40 ;  /* 0x0003402890007388 */ /* 0x0009e80000000400 */
[----:B------:R5:W-:Y:S04]  /*2730*/  STS.U16 [R143+0x380], R41 ;  /* 0x000380298f007388 */ /* 0x000be80000000400 */
[----:B------:R5:W-:Y:S01]  /*2740*/  STS.U16 [R142+0x3c0], R42 ;  /* 0x0003c02a8e007388 */ /* 0x000be20000000400 */
[----:B------:R-:W-:-:S03]  /*2750*/  NOP ;  /* 0x0000000000007918 */ /* 0x000fc60000000000 */
[----:B------:R-:W-:Y:S04]  /*2760*/  LDS.U16 R69, [R46] ;  /* 0x000000002e457984 */ /* 0x000fe80000000400 */
        /* <DEDUP_REMOVED lines=8> */
[----:B------:R-:W-:Y:S04]  /*27f0*/  LDS.U16 R78, [R46+0x12] ;  /* 0x000012002e4e7984 */ /* 0x000fe80000000400 */
[----:B------:R-:W5:Y:S04]  /*2800*/  LDS.U16 R79, [R46+0x14] ;  /* 0x000014002e4f7984 */ /* 0x000f680000000400 */
        /* <DEDUP_REMOVED lines=9> */
[----:B---3--:R-:W-:Y:S01]  /*28a0*/  PRMT R28, RZ, 0x7610, R28 ;  /* 0x00007610ff1c7816 */ /* 0x008fe2000000001c */
[----:B------:R-:W2:Y:S01]  /*28b0*/  @!P0 LDG.E.U16 R19, desc[UR22][R6.64] ;  /* 0x0000001606138981 */ /* 0x000ea2000c1e1500 */
[----:B------:R-:W-:-:S03]  /*28c0*/  ISETP.GE.AND P0, PT, R60, UR13, PT ;  /* 0x0000000d3c007c0c */ /* 0x000fc6000bf06270 */
[----:B------:R-:W3:Y:S01]  /*28d0*/  @!P1 LDG.E.U16 R26, desc[UR22][R2.64+-0xfc0] ;  /* 0xfff04016021a9981 */ /* 0x000ee2000c1e1500 */
[----:B------:R-:W-:Y:S02]  /*28e0*/  ISETP.GE.AND P1, PT, R59, UR13, PT ;  /* 0x0000000d3b007c0c */ /* 0x000fe4000bf26270 */
[----:B----4-:R-:W-:Y:S01]  /*28f0*/  PRMT R40, RZ, 0x7610, R40 ;  /* 0x00007610ff287816 */ /* 0x010fe20000000028 */
[----:B------:R-:W4:Y:S01]  /*2900*/  @!P2 LDG.E.U16 R67, desc[UR22][R2.64+-0xd40] ;  /* 0xfff2c0160243a981 */ /* 0x000f22000c1e1500 */
[----:B-----5:R-:W-:Y:S02]  /*2910*/  PRMT R41, RZ, 0x7610, R41 ;  /* 0x00007610ff297816 */ /* 0x020fe40000000029 */
[----:B------:R-:W-:Y:S01]  /*2920*/  PRMT R42, RZ, 0x7610, R42 ;  /* 0x00007610ff2a7816 */ /* 0x000fe2000000002a */
[----:B------:R-:W5:Y:S04]  /*2930*/  @!P3 LDG.E.U16 R68, desc[UR22][R2.64+-0xd00] ;  /* 0xfff300160244b981 */ /* 0x000f68000c1e1500 */
[----:B------:R-:W4:Y:S01]  /*2940*/  @!P0 LDG.E.U16 R27, desc[UR22][R2.64+-0xf80] ;  /* 0xfff08016021b8981 */ /* 0x000f22000c1e1500 */
        /* <DEDUP_REMOVED lines=16> */
[----:B------:R-:W-:-:S03]  /*2a50*/  ISETP.GE.AND P0, PT, R53, UR13, PT ;  /* 0x0000000d35007c0c */ /* 0x000fc6000bf06270 */
[----:B------:R-:W5:Y:S10]  /*2a60*/  @!P1 LDG.E.U16 R66, desc[UR22][R2.64+-0xd80] ;  /* 0xfff2801602429981 */ /* 0x000f74000c1e1500 */
[----:B------:R0:W5:Y:S04]  /*2a70*/  @!P0 LDG.E.U16 R63, desc[UR22][R2.64+-0xdc0] ;  /* 0xfff24016023f8981 */ /* 0x000168000c1e1500 */
        /* <DEDUP_REMOVED lines=16> */
[----:B------:R-:W5:Y:S01]  /*2b80*/  LDL.LU R123, [R1+0x8c] ;  /* 0x00008c00017b7983 */ /* 0x000f620000300800 */
[----:B------:R-:W-:Y:S01]  /*2b90*/  IMAD.U32 R70, R70, 0x10000, RZ ;  /* 0x0001000046467824 */ /* 0x000fe200078e00ff */
[----:B------:R-:W-:-:S03]  /*2ba0*/  SHF.L.U32 R69, R69, 0x10, RZ ;  /* 0x0000001045457819 */ /* 0x000fc600000006ff */
[----:B------:R-:W-:Y:S02]  /*2bb0*/  FMUL.FTZ R11, R70, -1.4426950216293334961 ;  /* 0xbfb8aa3b460b7820 */ /* 0x000fe40000410000 */
[----:B------:R-:W-:-:S04]  /*2bc0*/  FMUL.FTZ R25, R69, -1.4426950216293334961 ;  /* 0xbfb8aa3b45197820 */ /* 0x000fc80000410000 */
[----:B------:R-:W1:Y:S01]  /*2bd0*/  MUFU.EX2 R11, R11 ;  /* 0x0000000b000b7308 */ /* 0x000e620000000800 */
[----:B------:R-:W-:-:S07]  /*2be0*/  SHF.L.U32 R71, R71, 0x10, RZ ;  /* 0x0000001047477819 */ /* 0x000fce00000006ff */
[----:B------:R-:W0:Y:S01]  /*2bf0*/  MUFU.EX2 R25, R25 ;  /* 0x0000001900197308 */ /* 0x000e220000000800 */
[----:B------:R-:W-:Y:S02]  /*2c00*/  IMAD.U32 R72, R72, 0x10000, RZ ;  /* 0x0001000048487824 */ /* 0x000fe400078e00ff */
[----:B------:R-:W-:Y:S01]  /*2c10*/  FMUL.FTZ R18, R71, -1.4426950216293334961 ;  /* 0xbfb8aa3b47127820 */ /* 0x000fe20000410000 */
[----:B------:R-:W-:Y:S01]  /*2c20*/  SHF.L.U32 R73, R73, 0x10, RZ ;  /* 0x0000001049497819 */ /* 0x000fe200000006ff */
[----:B------:R-:W-:Y:S01]  /*2c30*/  FMUL.FTZ R10, R72, -1.4426950216293334961 ;  /* 0xbfb8aa3b480a7820 */ /* 0x000fe20000410000 */
[----:B-1----:R-:W-:-:S03]  /*2c40*/  FADD.FTZ R120, R11, 1 ;  /* 0x3f8000000b787421 */ /* 0x002fc60000010000 */
[----:B------:R-:W1:Y:S01]  /*2c50*/  MUFU.EX2 R18, R18 ;  /* 0x0000001200127308 */ /* 0x000e620000000800 */
[----:B0-----:R-:W-:Y:S01]  /*2c60*/  FMUL.FTZ R2, R73, -1.4426950216293334961 ;  /* 0xbfb8aa3b49027820 */ /* 0x001fe20000410000 */
[----:B------:R-:W-:Y:S02]  /*2c70*/  IMAD.U32 R74, R74, 0x10000, RZ ;  /* 0x000100004a4a7824 */ /* 0x000fe400078e00ff */
[----:B------:R-:W-:-:S04]  /*2c80*/  FADD.FTZ R121, R25, 1 ;  /* 0x3f80000019797421 */ /* 0x000fc80000010000 */
[----:B------:R-:W0:Y:S01]  /*2c90*/  MUFU.EX2 R10, R10 ;  /* 0x0000000a000a7308 */ /* 0x000e220000000800 */
[----:B------:R-:W-:Y:S01]  /*2ca0*/  SHF.L.U32 R75, R75, 0x10, RZ ;  /* 0x000000104b4b7819 */ /* 0x000fe200000006ff */
[----:B------:R-:W-:Y:S01]  /*2cb0*/  FMUL.FTZ R5, R74, -1.4426950216293334961 ;  /* 0xbfb8aa3b4a057820 */ /* 0x000fe20000410000 */
[----:B------:R-:W-:-:S05]  /*2cc0*/  IMAD.U32 R76, R76, 0x10000, RZ ;  /* 0x000100004c4c7824 */ /* 0x000fca00078e00ff */
[----:B------:R-:W0:Y:S01]  /*2cd0*/  MUFU.EX2 R2, R2 ;  /* 0x0000000200027308 */ /* 0x000e220000000800 */
[----:B------:R-:W-:Y:S01]  /*2ce0*/  FMUL.FTZ R4, R75, -1.4426950216293334961 ;  /* 0xbfb8aa3b4b047820 */ /* 0x000fe20000410000 */
[----:B------:R-:W-:-:S06]  /*2cf0*/  FMUL.FTZ R3, R76, -1.4426950216293334961 ;  /* 0xbfb8aa3b4c037820 */ /* 0x000fcc0000410000 */
[----:B------:R-:W0:Y:S01]  /*2d00*/  MUFU.RCP R121, R121 ;  /* 0x0000007900797308 */ /* 0x000e220000001000 */
[----:B-1----:R-:W-:Y:S01]  /*2d10*/  FADD.FTZ R119, R18, 1 ;  /* 0x3f80000012777421 */ /* 0x002fe20000010000 */
[----:B0-----:R-:W-:-:S06]  /*2d20*/  FADD.FTZ R118, R10, 1 ;  /* 0x3f8000000a767421 */ /* 0x001fcc0000010000 */
[----:B------:R-:W0:Y:S01]  /*2d30*/  MUFU.EX2 R5, R5 ;  /* 0x0000000500057308 */ /* 0x000e220000000800 */
[----:B------:R-:W-:Y:S01]  /*2d40*/  FADD.FTZ R117, R2, 1 ;  /* 0x3f80000002757421 */ /* 0x000fe20000010000 */
[----:B------:R-:W-:-:S06]  /*2d50*/  SHF.L.U32 R0, R0, 0x10, RZ ;  /* 0x0000001000007819 */ /* 0x000fcc00000006ff */
[----:B------:R-:W1:Y:S08]  /*2d60*/  MUFU.EX2 R4, R4 ;  /* 0x0000000400047308 */ /* 0x000e700000000800 */
[----:B------:R-:W1:Y:S01]  /*2d70*/  MUFU.EX2 R3, R3 ;  /* 0x0000000300037308 */ /* 0x000e620000000800 */
[----:B------:R-:W-:-:S07]  /*2d80*/  FADD.FTZ R18, -R121, 1 ;  /* 0x3f80000079127421 */ /* 0x000fce0000010100 */
[----:B------:R-:W1:Y:S08]  /*2d90*/  MUFU.RCP R120, R120 ;  /* 0x0000007800787308 */ /* 0x000e700000001000 */
[----:B------:R-:W1:Y:S01]  /*2da0*/  MUFU.RCP R119, R119 ;  /* 0x0000007700777308 */ /* 0x000e620000001000 */
[----:B0-----:R-:W-:Y:S01]  /*2db0*/  FADD.FTZ R116, R5, 1 ;  /* 0x3f80000005747421 */ /* 0x001fe20000010000 */
        /* <DEDUP_REMOVED lines=21> */
[----:B------:R-:W5:Y:S01]  /*2f10*/  MUFU.RCP R118, R118 ;  /* 0x0000007600767308 */ /* 0x000f620000001000 */
[----:B------:R-:W-:-:S02]  /*2f20*/  FFMA.FTZ R5, R69, R18, 1 ;  /* 0x3f80000045057423 */ /* 0x000fc40000010012 */
[----:B------:R-:W-:Y:S01]  /*2f30*/  LDS.U16 R42, [R46+0xc] ;  /* 0x00000c002e2a7984 */ /* 0x000fe20000000400 */
[----:B-1----:R-:W-:Y:S01]  /*2f40*/  FADD.FTZ R4, R4, 1 ;  /* 0x3f80000004047421 */ /* 0x002fe20000010000 */
[----:B------:R-:W-:Y:S01]  /*2f50*/  SHF.L.U32 R24, R24, 0x10, RZ ;  /* 0x0000001018187819 */ /* 0x000fe200000006ff */
[----:B------:R-:W-:Y:S01]  /*2f60*/  FADD.FTZ R111, R3, 1 ;  /* 0x3f800000036f7421 */ /* 0x000fe20000010000 */
[----:B------:R-:W1:Y:S01]  /*2f70*/  LDS.U16 R43, [R46+0xa] ;  /* 0x00000a002e2b7984 */ /* 0x000e620000000400 */
[----:B------:R-:W-:Y:S01]  /*2f80*/  SHF.L.U32 R22, R22, 0x10, RZ ;  /* 0x0000001016167819 */ /* 0x000fe200000006ff */
[----:B------:R5:W-:Y:S01]  /*2f90*/  MUFU.RCP R114, R4 ;  /* 0x0000000400727308 */ /* 0x000be20000001000 */
[----:B------:R-:W-:Y:S01]  /*2fa0*/  SHF.L.U32 R77, R77, 0x10, RZ ;  /* 0x000000104d4d7819 */ /* 0x000fe200000006ff */
[----:B0-----:R-:W-:Y:S01]  /*2fb0*/  FADD.FTZ R63, -R120, 1 ;  /* 0x3f800000783f7421 */ /* 0x001fe20000010100 */
[----:B------:R-:W-:Y:S01]  /*2fc0*/  SHF.L.U32 R79, R79, 0x10, RZ ;  /* 0x000000104f4f7819 */ /* 0x000fe200000006ff */
[----:B------:R-:W-:Y:S01]  /*2fd0*/  IMAD.U32 R23, R23, 0x10000, RZ ;  /* 0x0001000017177824 */ /* 0x000fe200078e00ff */
[----:B------:R-:W0:Y:S01]  /*2fe0*/  LDS.U16 R45, [R46+0x8] ;  /* 0x000008002e2d7984 */ /* 0x000e220000000400 */
[----:B--2---:R-:W-:-:S04]  /*2ff0*/  IMAD.U32 R2, R40, 0x10000, RZ ;  /* 0x0001000028027824 */ /* 0x004fc800078e00ff */
[----:B------:R-:W-:-:S04]  /*3000*/  FMUL.FTZ R10, R0, R2 ;  /* 0x00000002000a7220 */ /* 0x000fc80000410000 */
[----:B------:R-:W-:Y:S01]  /*3010*/  FMUL.FTZ R10, R121, R10 ;  /* 0x0000000a790a7220 */ /* 0x000fe20000410000 */
[----:B---3--:R-:W-:-:S03]  /*3020*/  IMAD.U32 R3, R11, 0x10000, RZ ;  /* 0x000100000b037824 */ /* 0x008fc600078e00ff */
[----:B------:R-:W-:Y:S01]  /*3030*/  FMUL.FTZ R18, R10, R5 ;  /* 0x000000050a127220 */ /* 0x000fe20000410000 */
[----:B----4-:R-:W-:Y:S02]  /*3040*/  IMAD.U32 R5, R41, 0x10000, RZ ;  /* 0x0001000029057824 */ /* 0x010fe400078e00ff */
[----:B------:R-:W-:Y:S01]  /*3050*/  FADD.FTZ R40, -R119, 1 ;  /* 0x3f80000077287421 */ /* 0x000fe20000010100 */
[----:B-----5:R-:W-:Y:S01]  /*3060*/  SHF.L.U32 R4, R25, 0x10, RZ ;  /* 0x0000001019047819 */ /* 0x020fe200000006ff */
[----:B------:R-:W-:Y:S01]  /*3070*/  FMUL.FTZ R11, R24, R3 ;  /* 0x00000003180b7220 */ /* 0x000fe20000410000 */
[----:B------:R-:W-:Y:S01]  /*3080*/  FMUL.FTZ R25, R22, R5 ;  /* 0x0000000516197220 */ /* 0x000fe20000410000 */
[----:B------:R-:W-:Y:S01]  /*3090*/  FADD.FTZ R67, -R118, 1 ;  /* 0x3f80000076437421 */ /* 0x000fe20000010100 */
[----:B------:R-:W-:Y:S01]  /*30a0*/  FMUL.FTZ R8, R77, -1.4426950216293334961 ;  /* 0xbfb8aa3b4d087820 */ /* 0x000fe20000410000 */
[----:B------:R-:W-:Y:S01]  /*30b0*/  FFMA.FTZ R10, R70, R63, 1 ;  /* 0x3f800000460a7423 */ /* 0x000fe2000001003f */
[----:B------:R-:W-:Y:S01]  /*30c0*/  FFMA.FTZ R41, R71, R40, 1 ;  /* 0x3f80000047297423 */ /* 0x000fe20000010028 */
[----:B------:R-:W-:Y:S01]  /*30d0*/  FMUL.FTZ R40, R23, R4 ;  /* 0x0000000417287220 */ /* 0x000fe20000410000 */
[----:B------:R-:W-:Y:S01]  /*30e0*/  FMUL.FTZ R11, R120, R11 ;  /* 0x0000000b780b7220 */ /* 0x000fe20000410000 */
[----:B------:R-:W-:Y:S01]  /*30f0*/  FMUL.FTZ R63, R118, R25 ;  /* 0x00000019763f7220 */ /* 0x000fe20000410000 */
[----:B------:R-:W-:Y:S01]  /*3100*/  FMUL.FTZ R7, R79, -1.4426950216293334961 ;  /* 0xbfb8aa3b4f077820 */ /* 0x000fe20000410000 */
[----:B------:R-:W-:Y:S01]  /*3110*/  FFMA.FTZ R66, R72, R67, 1 ;  /* 0x3f80000048427423 */ /* 0x000fe20000010043 */
[----:B------:R-:W-:Y:S01]  /*3120*/  IMAD.U32 R78, R78, 0x10000, RZ ;  /* 0x000100004e4e7824 */ /* 0x000fe200078e00ff */
[----:B------:R-:W2:Y:S01]  /*3130*/  MUFU.EX2 R8, R8 ;  /* 0x0000000800087308 */ /* 0x000ea20000000800 */
[----:B------:R-:W-:Y:S01]  /*3140*/  FMUL.FTZ R40, R119, R40 ;  /* 0x0000002877287220 */ /* 0x000fe20000410000 */
[----:B------:R-:W-:Y:S01]  /*3150*/  FMUL.FTZ R25, R11, R10 ;  /* 0x0000000a0b197220 */ /* 0x000fe20000410000 */
[----:B------:R-:W-:Y:S01]  /*3160*/  FMUL.FTZ R11, R63, R66 ;  /* 0x000000423f0b7220 */ /* 0x000fe20000410000 */
[----:B------:R-:W-:Y:S01]  /*3170*/  FMUL.FTZ R6, R78, -1.4426950216293334961 ;  /* 0xbfb8aa3b4e067820 */ /* 0x000fe20000410000 */
[----:B------:R-:W3:Y:S01]  /*3180*/  LDS.U16 R63, [R46+0xe] ;  /* 0x00000e002e3f7984 */ /* 0x000ee20000000400 */
[----:B------:R-:W-:-:S02]  /*3190*/  FMUL.FTZ R10, R40, R41 ;  /* 0x00000029280a7220 */ /* 0x000fc40000410000 */
[----:B------:R-:W4:Y:S01]  /*31a0*/  MUFU.EX2 R7, R7 ;  /* 0x0000000700077308 */ /* 0x000f220000000800 */
[----:B------:R-:W5:Y:S01]  /*31b0*/  LDS.U16 R41, [R46+0x12] ;  /* 0x000012002e297984 */ /* 0x000f620000000400 */
[----:B------:R-:W-:-:S03]  /*31c0*/  IMAD.U32 R80, R80, 0x10000, RZ ;  /* 0x0001000050507824 */ /* 0x000fc600078e00ff */
[----:B------:R-:W5:Y:S03]  /*31d0*/  LDS.U16 R40, [R46+0x10] ;  /* 0x000010002e287984 */ /* 0x000f660000000400 */
[----:B------:R-:W1:Y:S01]  /*31e0*/  MUFU.RCP R116, R116 ;  /* 0x0000007400747308 */ /* 0x000e620000001000 */
[----:B------:R-:W-:-:S07]  /*31f0*/  FMUL.FTZ R9, R80, -1.4426950216293334961 ;  /* 0xbfb8aa3b50097820 */ /* 0x000fce0000410000 */
[----:B------:R-:W0:Y:S01]  /*3200*/  MUFU.EX2 R6, R6 ;  /* 0x0000000600067308 */ /* 0x000e220000000800 */
[----:B--2---:R-:W-:-:S07]  /*3210*/  FADD.FTZ R8, R8, 1 ;  /* 0x3f80000008087421 */ /* 0x004fce0000010000 */
[----:B------:R-:W2:Y:S01]  /*3220*/  MUFU.RCP R117, R117 ;  /* 0x0000007500757308 */ /* 0x000ea20000001000 */
[----:B----4-:R-:W-:Y:S01]  /*3230*/  FADD.FTZ R108, R7, 1 ;  /* 0x3f800000076c7421 */ /* 0x010fe20000010000 */
[----:B-1----:R-:W-:-:S06]  /*3240*/  FADD.FTZ R7, -R116, 1 ;  /* 0x3f80000074077421 */ /* 0x002fcc0000010100 */
[----:B------:R-:W1:Y:S01]  /*3250*/  MUFU.EX2 R9, R9 ;  /* 0x0000000900097308 */ /* 0x000e620000000800 */
[----:B0-----:R-:W-:Y:S01]  /*3260*/  FADD.FTZ R109, R6, 1 ;  /* 0x3f800000066d7421 */ /* 0x001fe20000010000 */
[----:B------:R-:W-:-:S06]  /*3270*/  FFMA.FTZ R94, R74, R7, 1 ;  /* 0x3f8000004a5e7423 */ /* 0x000fcc0000010007 */
[----:B------:R-:W0:Y:S01]  /*3280*/  MUFU.RCP R111, R111 ;  /* 0x0000006f006f7308 */ /* 0x000e220000001000 */
[----:B------:R-:W-:-:S07]  /*3290*/  SHF.L.U32 R7, R43, 0x10, RZ ;  /* 0x000000102b077819 */ /* 0x000fce00000006ff */
[----:B------:R4:W5:Y:S01]  /*32a0*/  MUFU.RCP R110, R8 ;  /* 0x00000008006e7308 */ /* 0x0009620000001000 */
[----:B------:R-:W-:Y:S01]  /*32b0*/  LDS.U16 R43, [R46+0x16] ;  /* 0x000016002e2b7984 */ /* 0x000fe20000000400 */
[----:B------:R-:W-:Y:S02]  /*32c0*/  IMAD.U32 R20, R20, 0x10000, RZ ;  /* 0x0001000014147824 */ /* 0x000fe400078e00ff */
[----:B--2---:R-:W-:Y:S01]  /*32d0*/  FADD.FTZ R6, -R117, 1 ;  /* 0x3f80000075067421 */ /* 0x004fe20000010100 */
[----:B----4-:R-:W-:Y:S02]  /*32e0*/  IMAD.U32 R8, R42, 0x10000, RZ ;  /* 0x000100002a087824 */ /* 0x010fe400078e00ff */
[----:B------:R-:W2:Y:S01]  /*32f0*/  LDS.U16 R42, [R46+0x14] ;  /* 0x000014002e2a7984 */ /* 0x000ea20000000400 */
[----:B------:R-:W-:Y:S01]  /*3300*/  SHF.L.U32 R85, R85, 0x10, RZ ;  /* 0x0000001055557819 */ /* 0x000fe200000006ff */
[----:B------:R-:W4:Y:S01]  /*3310*/  MUFU.RCP R109, R109 ;  /* 0x0000006d006d7308 */ /* 0x000f220000001000 */
[----:B------:R-:W-:Y:S01]  /*3320*/  SHF.L.U32 R21, R21, 0x10, RZ ;  /* 0x0000001015157819 */ /* 0x000fe200000006ff */
[----:B------:R-:W-:Y:S01]  /*3330*/  FADD.FTZ R66, -R114, 1 ;  /* 0x3f80000072427421 */ /* 0x000fe20000010100 */
[----:B------:R-:W-:Y:S01]  /*3340*/  FFMA.FTZ R68, R73, R6, 1 ;  /* 0x3f80000049447423 */ /* 0x000fe20000010006 */
[----:B------:R-:W-:Y:S01]  /*3350*/  FMUL.FTZ R67, R20, R7 ;  /* 0x0000000714437220 */ /* 0x000fe20000410000 */
[----:B------:R-:W-:-:S02]  /*3360*/  IMAD.U32 R6, R45, 0x10000, RZ ;  /* 0x000100002d067824 */ /* 0x000fc400078e00ff */
[----:B------:R-:W-:Y:S01]  /*3370*/  FMUL.FTZ R95, R85, R8 ;  /* 0x00000008555f7220 */ /* 0x000fe20000410000 */
[----:B------:R-:W-:Y:S01]  /*3380*/  FFMA.FTZ R96, R75, R66, 1 ;  /* 0x3f8000004b607423 */ /* 0x000fe20000010042 */
[----:B------:R-:W-:Y:S01]  /*3390*/  FMUL.FTZ R67, R116, R67 ;  /* 0x0000004374437220 */ /* 0x000fe20000410000 */
[----:B-1----:R-:W-:Y:S01]  /*33a0*/  FADD.FTZ R100, R9, 1 ;  /* 0x3f80000009647421 */ /* 0x002fe20000010000 */
[----:B------:R-:W-:Y:S01]  /*33b0*/  FMUL.FTZ R66, R21, R6 ;  /* 0x0000000615427220 */ /* 0x000fe20000410000 */
[----:B0-----:R-:W-:Y:S01]  /*33c0*/  FADD.FTZ R9, -R111, 1 ;  /* 0x3f8000006f097421 */ /* 0x001fe20000010100 */
[----:B------:R-:W-:Y:S01]  /*33d0*/  SHF.L.U32 R81, R81, 0x10, RZ ;  /* 0x0000001051517819 */ /* 0x000fe200000006ff */
[----:B------:R-:W-:Y:S01]  /*33e0*/  FMUL.FTZ R95, R114, R95 ;  /* 0x0000005f725f7220 */ /* 0x000fe20000410000 */
[----:B------:R-:W-:Y:S01]  /*33f0*/  SHF.L.U32 R30, R30, 0x10, RZ ;  /* 0x000000101e1e7819 */ /* 0x000fe200000006ff */
[----:B------:R-:W-:Y:S02]  /*3400*/  IMAD.U32 R31, R31, 0x10000, RZ ;  /* 0x000100001f1f7824 */ /* 0x000fe400078e00ff */
[----:B------:R-:W-:Y:S01]  /*3410*/  FMUL.FTZ R94, R67, R94 ;  /* 0x0000005e435e7220 */ /* 0x000fe20000410000 */
[----:B------:R-:W-:Y:S01]  /*3420*/  FMUL.FTZ R45, R117, R66 ;  /* 0x00000042752d7220 */ /* 0x000fe20000410000 */
[----:B------:R-:W-:Y:S01]  /*3430*/  SHF.L.U32 R84, R84, 0x10, RZ ;  /* 0x0000001054547819 */ /* 0x000fe200000006ff */
[----:B------:R-:W-:Y:S01]  /*3440*/  FFMA.FTZ R67, R76, R9, 1 ;  /* 0x3f8000004c437423 */ /* 0x000fe20000010009 */
[----:B---3--:R-:W-:-:S02]  /*3450*/  IMAD.U32 R9, R63, 0x10000, RZ ;  /* 0x000100003f097824 */ /* 0x008fc400078e00ff */
[----:B------:R-:W-:Y:S01]  /*3460*/  FMUL.FTZ R95, R95, R96 ;  /* 0x000000605f5f7220 */ /* 0x000fe20000410000 */
[----:B------:R-:W-:Y:S01]  /*3470*/  FMUL.FTZ R19, R81, -1.4426950216293334961 ;  /* 0xbfb8aa3b51137820 */ /* 0x000fe20000410000 */
[----:B------:R-:W-:Y:S01]  /*3480*/  FMUL.FTZ R27, R31, -1.4426950216293334961 ;  /* 0xbfb8aa3b1f1b7820 */ /* 0x000fe20000410000 */
[----:B------:R-:W-:Y:S01]  /*3490*/  FMUL.FTZ R26, R30, -1.4426950216293334961 ;  /* 0xbfb8aa3b1e1a7820 */ /* 0x000fe20000410000 */
[----:B------:R-:W-:Y:S01]  /*34a0*/  SHF.L.U32 R16, R16, 0x10, RZ ;  /* 0x0000001010107819 */ /* 0x000fe200000006ff */
[----:B-----5:R-:W-:Y:S01]  /*34b0*/  FADD.FTZ R96, -R110, 1 ;  /* 0x3f8000006e607421 */ /* 0x020fe20000010100 */
[----:B------:R-:W-:Y:S01]  /*34c0*/  FMUL.FTZ R45, R45, R68 ;  /* 0x000000442d2d7220 */ /* 0x000fe20000410000 */
[----:B------:R-:W-:Y:S01]  /*34d0*/  IMAD.U32 R41, R41, 0x10000, RZ ;  /* 0x0001000029297824 */ /* 0x000fe200078e00ff */
[----:B------:R-:W0:Y:S01]  /*34e0*/  LDS.U16 R63, [R46+0x18] ;  /* 0x000018002e3f7984 */ /* 0x000e220000000400 */
[----:B------:R-:W-:Y:S01]  /*34f0*/  FMUL.FTZ R68, R84, R9 ;  /* 0x0000000954447220 */ /* 0x000fe20000410000 */
[----:B------:R1:W3:Y:S01]  /*3500*/  MUFU.EX2 R28, R19 ;  /* 0x00000013001c7308 */ /* 0x0002e20000000800 */
[----:B----4-:R-:W-:Y:S01]  /*3510*/  FADD.FTZ R99, -R109, 1 ;  /* 0x3f8000006d637421 */ /* 0x010fe20000010100 */
[----:B------:R-:W4:Y:S01]  /*3520*/  LDS.U16 R66, [R46+0x1a] ;  /* 0x00001a002e427984 */ /* 0x000f220000000400 */
[----:B------:R-:W-:Y:S01]  /*3530*/  FFMA.FTZ R98, R77, R96, 1 ;  /* 0x3f8000004d627423 */ /* 0x000fe20000010060 */
[----:B------:R-:W-:Y:S01]  /*3540*/  FMUL.FTZ R96, R16, R41 ;  /* 0x0000002910607220 */ /* 0x000fe20000410000 */
[----:B------:R-:W-:-:S02]  /*3550*/  IMAD.U32 R29, R29, 0x10000, RZ ;  /* 0x000100001d1d7824 */ /* 0x000fc400078e00ff */
[----:B------:R-:W-:Y:S01]  /*3560*/  FMUL.FTZ R68, R111, R68 ;  /* 0x000000446f447220 */ /* 0x000fe20000410000 */
[----:B------:R-:W5:Y:S01]  /*3570*/  MUFU.EX2 R27, R27 ;  /* 0x0000001b001b7308 */ /* 0x000f620000000800 */
[----:B------:R-:W-:Y:S01]  /*3580*/  FFMA.FTZ R102, R78, R99, 1 ;  /* 0x3f8000004e667423 */ /* 0x000fe20000010063 */
[----:B------:R-:W-:Y:S01]  /*3590*/  FMUL.FTZ R99, R109, R96 ;  /* 0x000000606d637220 */ /* 0x000fe20000410000 */
[----:B-1----:R-:W-:Y:S01]  /*35a0*/  FMUL.FTZ R19, R29, -1.4426950216293334961 ;  /* 0xbfb8aa3b1d137820 */ /* 0x002fe20000410000 */
[----:B------:R-:W-:-:S04]  /*35b0*/  SHF.L.U32 R40, R40, 0x10, RZ ;  /* 0x0000001028287819 */ /* 0x000fc800000006ff */
[----:B------:R-:W1:Y:S01]  /*35c0*/  MUFU.EX2 R26, R26 ;  /* 0x0000001a001a7308 */ /* 0x000e620000000800 */
[----:B------:R-:W-:Y:S01]  /*35d0*/  FMUL.FTZ R96, R68, R67 ;  /* 0x0000004344607220 */ /* 0x000fe20000410000 */
[----:B------:R-:W-:Y:S01]  /*35e0*/  IMAD.U32 R17, R17, 0x10000, RZ ;  /* 0x0001000011117824 */ /* 0x000fe200078e00ff */
[----:B------:R-:W4:Y:S04]  /*35f0*/  LDS.U16 R67, [R46+0x1c] ;  /* 0x00001c002e437984 */ /* 0x000f280000000400 */
[----:B------:R-:W4:Y:S01]  /*3600*/  LDS.U16 R68, [R46+0x1e] ;  /* 0x00001e002e447984 */ /* 0x000f220000000400 */
[----:B------:R-:W0:Y:S01]  /*3610*/  MUFU.RCP R108, R108 ;  /* 0x0000006c006c7308 */ /* 0x000e220000001000 */
[----:B------:R-:W-:Y:S01]  /*3620*/  FMUL.FTZ R97, R17, R40 ;  /* 0x0000002811617220 */ /* 0x000fe20000410000 */
[----:B------:R-:W-:-:S06]  /*3630*/  SHF.L.U32 R15, R15, 0x10, RZ ;  /* 0x000000100f0f7819 */ /* 0x000fcc00000006ff */
[----:B------:R-:W4:Y:S01]  /*3640*/  MUFU.RCP R100, R100 ;  /* 0x0000006400647308 */ /* 0x000f220000001000 */
[----:B------:R-:W-:Y:S01]  /*3650*/  FMUL.FTZ R97, R110, R97 ;  /* 0x000000616e617220 */ /* 0x000fe20000410000 */
[----:B--2---:R-:W-:Y:S01]  /*3660*/  SHF.L.U32 R42, R42, 0x10, RZ ;  /* 0x000000102a2a7819 */ /* 0x004fe200000006ff */
[----:B---3--:R-:W-:-:S05]  /*3670*/  FADD.FTZ R101, R28, 1 ;  /* 0x3f8000001c657421 */ /* 0x008fca0000010000 */
[----:B------:R-:W2:Y:S01]  /*3680*/  MUFU.EX2 R19, R19 ;  /* 0x0000001300137308 */ /* 0x000ea20000000800 */
[----:B------:R-:W-:Y:S01]  /*3690*/  FMUL.FTZ R98, R97, R98 ;  /* 0x0000006261627220 */ /* 0x000fe20000410000 */
[----:B------:R-:W-:Y:S02]  /*36a0*/  IMAD.U32 R14, R14, 0x10000, RZ ;  /* 0x000100000e0e7824 */ /* 0x000fe400078e00ff */
[----:B-----5:R-:W-:Y:S01]  /*36b0*/  FADD.FTZ R28, R27, 1 ;  /* 0x3f8000001b1c7421 */ /* 0x020fe20000010000 */
[----:B-1----:R-:W-:Y:S01]  /*36c0*/  FADD.FTZ R105, R26, 1 ;  /* 0x3f8000001a697421 */ /* 0x002fe20000010000 */
[----:B------:R-:W-:Y:S02]  /*36d0*/  IMAD.U32 R43, R43, 0x10000, RZ ;  /* 0x000100002b2b7824 */ /* 0x000fe400078e00ff */
[----:B------:R-:W-:Y:S01]  /*36e0*/  FMUL.FTZ R97, R99, R102 ;  /* 0x0000006663617220 */ /* 0x000fe20000410000 */
[C---:B0-----:R-:W-:Y:S01]  /*36f0*/  FADD.FTZ R26, -R108.reuse, 1 ;  /* 0x3f8000006c1a7421 */ /* 0x041fe20000010100 */
[----:B------:R-:W-:Y:S01]  /*3700*/  FMUL.FTZ R27, R15, R42 ;  /* 0x0000002a0f1b7220 */ /* 0x000fe20000410000 */
[----:B------:R0:W1:Y:S02]  /*3710*/  MUFU.RCP R99, R101 ;  /* 0x0000006500637308 */ /* 0x0000640000001000 */
[----:B------:R-:W-:Y:S01]  /*3720*/  FFMA.FTZ R26, R79, R26, 1 ;  /* 0x3f8000004f1a7423 */ /* 0x000fe2000001001a */
[----:B------:R-:W-:Y:S01]  /*3730*/  FMUL.FTZ R27, R108, R27 ;  /* 0x0000001b6c1b7220 */ /* 0x000fe20000410000 */
[----:B0-----:R-:W-:-:S04]  /*3740*/  FMUL.FTZ R101, R14, R43 ;  /* 0x0000002b0e657220 */ /* 0x001fc80000410000 */
[----:B------:R-:W0:Y:S01]  /*3750*/  MUFU.RCP R28, R28 ;  /* 0x0000001c001c7308 */ /* 0x000e220000001000 */
[C---:B----4-:R-:W-:Y:S01]  /*3760*/  FMUL.FTZ R102, R100.reuse, R101 ;  /* 0x0000006564667220 */ /* 0x050fe20000410000 */
[----:B------:R-:W-:Y:S01]  /*3770*/  FMUL.FTZ R101, R27, R26 ;  /* 0x0000001a1b657220 */ /* 0x000fe20000410000 */
[----:B--2---:R-:W-:Y:S01]  /*3780*/  FADD.FTZ R26, R19, 1 ;  /* 0x3f800000131a7421 */ /* 0x004fe20000010000 */
[----:B------:R-:W-:-:S04]  /*3790*/  FADD.FTZ R103, -R100, 1 ;  /* 0x3f80000064677421 */ /* 0x000fc80000010100 */
[----:B------:R-:W2:Y:S01]  /*37a0*/  MUFU.RCP R27, R105 ;  /* 0x00000069001b7308 */ /* 0x000ea20000001000 */
[----:B------:R-:W-:Y:S01]  /*37b0*/  SHF.L.U32 R13, R13, 0x10, RZ ;  /* 0x000000100d0d7819 */ /* 0x000fe200000006ff */
[----:B------:R-:W-:Y:S01]  /*37c0*/  FFMA.FTZ R103, R80, R103, 1 ;  /* 0x3f80000050677423 */ /* 0x000fe20000010067 */
[----:B-1----:R-:W-:Y:S01]  /*37d0*/  FADD.FTZ R104, -R99, 1 ;  /* 0x3f80000063687421 */ /* 0x002fe20000010100 */
[----:B------:R-:W-:Y:S01]  /*37e0*/  SHF.L.U32 R63, R63, 0x10, RZ ;  /* 0x000000103f3f7819 */ /* 0x000fe200000006ff */
[----:B------:R-:W-:Y:S01]  /*37f0*/  IMAD.U32 R12, R12, 0x10000, RZ ;  /* 0x000100000c0c7824 */ /* 0x000fe200078e00ff */
[----:B------:R-:W-:Y:S01]  /*3800*/  BAR.SYNC.DEFER_BLOCKING 0x0 ;  /* 0x0000000000007b1d */ /* 0x000fe20000010000 */
[----:B------:R-:W-:-:S05]  /*3810*/  IMAD.U32 R66, R66, 0x10000, RZ ;  /* 0x0001000042427824 */ /* 0x000fca00078e00ff */
[----:B------:R-:W1:Y:S01]  /*3820*/  MUFU.RCP R26, R26 ;  /* 0x0000001a001a7308 */ /* 0x000e620000001000 */
[----:B------:R-:W-:Y:S01]  /*3830*/  FMUL.FTZ R102, R102, R103 ;  /* 0x0000006766667220 */ /* 0x000fe20000410000 */
[----:B------:R-:W-:Y:S01]  /*3840*/  FFMA.FTZ R106, R81, R104, 1 ;  /* 0x3f800000516a7423 */ /* 0x000fe20000010068 */
[----:B0-----:R-:W-:Y:S01]  /*3850*/  FADD.FTZ R112, -R28, 1 ;  /* 0x3f8000001c707421 */ /* 0x001fe20000010100 */
[----:B------:R-:W-:Y:S01]  /*3860*/  FMUL.FTZ R104, R13, R63 ;  /* 0x0000003f0d687220 */ /* 0x000fe20000410000 */
[----:B------:R-:W-:Y:S01]  /*3870*/  FMUL.FTZ R103, R12, R66 ;  /* 0x000000420c677220 */ /* 0x000fe20000410000 */
[----:B------:R-:W0:Y:S01]  /*3880*/  S2UR UR9, SR_CgaCtaId ;  /* 0x00000000000979c3 */ /* 0x000e220000008800 */
[----:B------:R-:W-:Y:S01]  /*3890*/  FFMA.FTZ R112, R31, R112, 1 ;  /* 0x3f8000001f707423 */ /* 0x000fe20000010070 */
[----:B------:R-:W-:Y:S01]  /*38a0*/  FMUL.FTZ R19, R99, R104 ;  /* 0x0000006863137220 */ /* 0x000fe20000410000 */
[----:B------:R-:W-:Y:S01]  /*38b0*/  FMUL.FTZ R103, R28, R103 ;  /* 0x000000671c677220 */ /* 0x000fe20000410000 */
[----:B------:R-:W-:Y:S01]  /*38c0*/  SHF.L.U32 R83, R83, 0x10, RZ ;  /* 0x0000001053537819 */ /* 0x000fe200000006ff */
[----:B------:R-:W-:Y:S01]  /*38d0*/  IMAD.U32 R82, R82, 0x10000, RZ ;  /* 0x0001000052527824 */ /* 0x000fe200078e00ff */
[----:B------:R-:W-:Y:S01]  /*38e0*/  SHF.L.U32 R67, R67, 0x10, RZ ;  /* 0x0000001043437819 */ /* 0x000fe200000006ff */
[----:B------:R-:W-:Y:S01]  /*38f0*/  IMAD.U32 R68, R68, 0x10000, RZ ;  /* 0x0001000044447824 */ /* 0x000fe200078e00ff */
[----:B------:R-:W-:Y:S01]  /*3900*/  F2FP.BF16.F32.PACK_AB R18, R25, R18 ;  /* 0x000000121912723e */ /* 0x000fe200000010ff */
[----:B------:R-:W-:Y:S01]  /*3910*/  FMUL.FTZ R19, R19, R106 ;  /* 0x0000006a13137220 */ /* 0x000fe20000410000 */
[----:B------:R-:W-:Y:S01]  /*3920*/  FMUL.FTZ R104, R103, R112 ;  /* 0x0000007067687220 */ /* 0x000fe20000410000 */
[----:B--2---:R-:W-:Y:S01]  /*3930*/  FADD.FTZ R25, -R27, 1 ;  /* 0x3f8000001b197421 */ /* 0x004fe20000010100 */
[----:B-1----:R-:W-:Y:S01]  /*3940*/  FADD.FTZ R122, -R26, 1 ;  /* 0x3f8000001a7a7421 */ /* 0x002fe20000010100 */
[----:B------:R-:W-:Y:S01]  /*3950*/  FMUL.FTZ R106, R83, R67 ;  /* 0x00000043536a7220 */ /* 0x000fe20000410000 */
[----:B------:R-:W-:Y:S01]  /*3960*/  FMUL.FTZ R103, R82, R68 ;  /* 0x0000004452677220 */ /* 0x000fe20000410000 */
[----:B------:R-:W-:Y:S01]  /*3970*/  FFMA.FTZ R112, R30, R25, 1 ;  /* 0x3f8000001e707423 */ /* 0x000fe20000010019 */
[----:B------:R-:W-:Y:S01]  /*3980*/  FFMA.FTZ R122, R29, R122, 1 ;  /* 0x3f8000001d7a7423 */ /* 0x000fe2000001007a */
[----:B------:R-:W-:Y:S01]  /*3990*/  FMUL.FTZ R25, R27, R106 ;  /* 0x0000006a1b197220 */ /* 0x000fe20000410000 */
[----:B------:R-:W-:Y:S01]  /*39a0*/  FMUL.FTZ R103, R26, R103 ;  /* 0x000000671a677220 */ /* 0x000fe20000410000 */
[----:B------:R-:W-:-:S02]  /*39b0*/  F2FP.BF16.F32.PACK_AB R10, R11, R10 ;  /* 0x0000000a0b0a723e */ /* 0x000fc400000010ff */
[----:B------:R-:W-:Y:S01]  /*39c0*/  FMUL.FTZ R25, R25, R112 ;  /* 0x0000007019197220 */ /* 0x000fe20000410000 */
[----:B------:R-:W-:Y:S01]  /*39d0*/  FMUL.FTZ R106, R103, R122 ;  /* 0x0000007a676a7220 */ /* 0x000fe20000410000 */
[----:B------:R-:W-:Y:S02]  /*39e0*/  F2FP.BF16.F32.PACK_AB R45, R94, R45 ;  /* 0x0000002d5e2d723e */ /* 0x000fe400000010ff */
[----:B------:R-:W-:Y:S02]  /*39f0*/  PRMT R11, R18, 0x7632, R11 ;  /* 0x00007632120b7816 */ /* 0x000fe4000000000b */
[----:B------:R-:W-:Y:S02]  /*3a00*/  F2FP.BF16.F32.PACK_AB R97, R97, R98 ;  /* 0x000000626161723e */ /* 0x000fe400000010ff */
[----:B------:R-:W-:Y:S02]  /*3a10*/  PRMT R94, R10, 0x7632, R94 ;  /* 0x000076320a5e7816 */ /* 0x000fe4000000005e */
[----:B------:R-:W-:Y:S01]  /*3a20*/  F2FP.BF16.F32.PACK_AB R95, R96, R95 ;  /* 0x0000005f605f723e */ /* 0x000fe200000010ff */
[----:B------:R1:W-:Y:S01]  /*3a30*/  STS.U16 [R46+0x4], R10 ;  /* 0x0000040a2e007388 */ /* 0x0003e20000000400 */
[----:B------:R-:W-:Y:S01]  /*3a40*/  ISETP.NE.AND P6, PT, R62, RZ, PT ;  /* 0x000000ff3e00720c */ /* 0x000fe20003fc5270 */
[----:B------:R-:W-:Y:S01]  /*3a50*/  UMOV UR8, 0x400 ;  /* 0x0000040000087882 */ /* 0x000fe20000000000 */
[----:B------:R-:W-:-:S02]  /*3a60*/  F2FP.BF16.F32.PACK_AB R101, R102, R101 ;  /* 0x000000656665723e */ /* 0x000fc400000010ff */
[----:B------:R-:W-:Y:S02]  /*3a70*/  F2FP.BF16.F32.PACK_AB R19, R104, R19 ;  /* 0x000000136813723e */ /* 0x000fe400000010ff */
[----:B------:R-:W-:Y:S01]  /*3a80*/  F2FP.BF16.F32.PACK_AB R25, R106, R25 ;  /* 0x000000196a19723e */ /* 0x000fe200000010ff */
[----:B------:R2:W-:Y:S01]  /*3a90*/  STS.U16 [R46+0x2], R11 ;  /* 0x0000020b2e007388 */ /* 0x0005e20000000400 */
[----:B-1----:R-:W-:Y:S01]  /*3aa0*/  PRMT R10, R97, 0x7632, R10 ;  /* 0x00007632610a7816 */ /* 0x002fe2000000000a */
[----:B0-----:R-:W-:Y:S02]  /*3ab0*/  ULEA UR8, UR9, UR8, 0x18 ;  /* 0x0000000809087291 */ /* 0x001fe4000f8ec03f */
[----:B------:R0:W-:Y:S01]  /*3ac0*/  STS.U16 [R46], R18 ;  /* 0x000000122e007388 */ /* 0x0001e20000000400 */
[----:B------:R-:W-:-:S03]  /*3ad0*/  PRMT R103, R45, 0x7632, R103 ;  /* 0x000076322d677816 */ /* 0x000fc60000000067 */
[----:B------:R1:W-:Y:S01]  /*3ae0*/  STS.U16 [R46+0x6], R94 ;  /* 0x0000065e2e007388 */ /* 0x0003e20000000400 */
[----:B--2---:R-:W-:-:S03]  /*3af0*/  PRMT R11, R95, 0x7632, R11 ;  /* 0x000076325f0b7816 */ /* 0x004fc6000000000b */
[----:B------:R2:W-:Y:S01]  /*3b00*/  STS.U16 [R46+0x8], R45 ;  /* 0x0000082d2e007388 */ /* 0x0005e20000000400 */
[----:B0-----:R-:W-:-:S03]  /*3b10*/  PRMT R18, R101, 0x7632, R18 ;  /* 0x0000763265127816 */ /* 0x001fc60000000012 */
[----:B------:R0:W-:Y:S01]  /*3b20*/  STS.U16 [R46+0xc], R95 ;  /* 0x00000c5f2e007388 */ /* 0x0001e20000000400 */
[----:B-1----:R-:W-:-:S03]  /*3b30*/  PRMT R94, R25, 0x7610, R94 ;  /* 0x00007610195e7816 */ /* 0x002fc6000000005e */
[----:B------:R1:W-:Y:S01]  /*3b40*/  STS.U16 [R46+0x12], R10 ;  /* 0x0000120a2e007388 */ /* 0x0003e20000000400 */
[----:B--2---:R-:W-:Y:S02]  /*3b50*/  PRMT R45, R19, 0x7632, R45 ;  /* 0x00007632132d7816 */ /* 0x004fe4000000002d */
[----:B0-----:R-:W-:Y:S01]  /*3b60*/  PRMT R95, R25, 0x7632, R95 ;  /* 0x00007632195f7816 */ /* 0x001fe2000000005f */
[----:B------:R-:W-:Y:S01]  /*3b70*/  STS.U16 [R46+0xa], R103 ;  /* 0x00000a672e007388 */ /* 0x000fe20000000400 */
[----:B-1----:R-:W-:-:S03]  /*3b80*/  MOV R10, UR13 ;  /* 0x0000000d000a7c02 */ /* 0x002fc60008000f00 */
        /* <DEDUP_REMOVED lines=27> */
[----:B------:R-:W-:Y:S01]  /*3d40*/  LOP3.LUT R123, R123, 0xfffffffd, RZ, 0xc0, !PT ;  /* 0xfffffffd7b7b7812 */ /* 0x000fe200078ec0ff */
[----:B------:R-:W-:Y:S01]  /*3d50*/  ULDC.64 UR8, c[0x0][0x398] ;  /* 0x0000e60000087ab9 */ /* 0x000fe20000000a00 */
[----:B------:R-:W-:Y:S06]  /*3d60*/  BAR.SYNC.DEFER_BLOCKING 0x0 ;  /* 0x0000000000007b1d */ /* 0x000fec0000010000 */
[----:B------:R-:W0:Y:S04]  /*3d70*/  LDS R107, [R45+0x1080] ;  /* 0x001080002d6b7984 */ /* 0x000e280000000800 */
[----:B------:R1:W-:Y:S04]  /*3d80*/  STL [R1+0xcc], R139 ;  /* 0x0000cc8b01007387 */ /* 0x0003e80000100800 */
[----:B------:R1:W-:Y:S04]  /*3d90*/  STL [R1+0xc8], R138 ;  /* 0x0000c88a01007387 */ /* 0x0003e80000100800 */
[----:B------:R1:W-:Y:S04]  /*3da0*/  STL [R1+0xc4], R137 ;  /* 0x0000c48901007387 */ /* 0x0003e80000100800 */
[----:B------:R1:W-:Y:S04]  /*3db0*/  STL [R1+0xc0], R136 ;  /* 0x0000c08801007387 */ /* 0x0003e80000100800 */
[----:B------:R1:W-:Y:S01]  /*3dc0*/  STL [R1+0xbc], R135 ;  /* 0x0000bc8701007387 */ /* 0x0003e20000100800 */
[----:B------:R-:W-:-:S03]  /*3dd0*/  IADD3 R140, P1, R64, UR14, RZ ;  /* 0x0000000e408c7c10 */ /* 0x000fc6000ff3e0ff */
[----:B------:R1:W-:Y:S04]  /*3de0*/  STL [R1+0xb8], R134 ;  /* 0x0000b88601007387 */ /* 0x0003e80000100800 */
[----:B------:R1:W-:Y:S04]  /*3df0*/  STL [R1+0xb4], R133 ;  /* 0x0000b48501007387 */ /* 0x0003e80000100800 */
[----:B------:R1:W-:Y:S01]  /*3e00*/  STL [R1+0xb0], R132 ;  /* 0x0000b08401007387 */ /* 0x0003e20000100800 */
[----:B------:R-:W-:-:S03]  /*3e10*/  @P6 LOP3.LUT R123, R123, 0x2, RZ, 0xfc, !PT ;  /* 0x000000027b7b6812 */ /* 0x000fc600078efcff */
[----:B------:R1:W-:Y:S01]  /*3e20*/  STL [R1+0xac], R131 ;  /* 0x0000ac8301007387 */ /* 0x0003e20000100800 */
[----:B------:R-:W-:-:S03]  /*3e30*/  IADD3.X R141, R65, UR12, RZ, P1, !PT ;  /* 0x0000000c418d7c10 */ /* 0x000fc60008ffe4ff */
[----:B------:R1:W-:Y:S04]  /*3e40*/  STL [R1+0xa8], R130 ;  /* 0x0000a88201007387 */ /* 0x0003e80000100800 */
[----:B------:R1:W-:Y:S04]  /*3e50*/  STL [R1+0xa4], R129 ;  /* 0x0000a48101007387 */ /* 0x0003e80000100800 */
[----:B------:R1:W-:Y:S04]  /*3e60*/  STL [R1+0xa0], R128 ;  /* 0x0000a08001007387 */ /* 0x0003e80000100800 */
[----:B------:R1:W-:Y:S04]  /*3e70*/  STL [R1+0x9c], R127 ;  /* 0x00009c7f01007387 */ /* 0x0003e80000100800 */
[----:B------:R1:W-:Y:S04]  /*3e80*/  STL [R1+0x98], R126 ;  /* 0x0000987e01007387 */ /* 0x0003e80000100800 */
[----:B------:R1:W-:Y:S04]  /*3e90*/  STL [R1+0x94], R125 ;  /* 0x0000947d01007387 */ /* 0x0003e80000100800 */
[----:B------:R1:W-:Y:S04]  /*3ea0*/  STL [R1+0x90], R124 ;  /* 0x0000907c01007387 */ /* 0x0003e80000100800 */
[----:B------:R1:W-:Y:S04]  /*3eb0*/  STL [R1+0x8c], R123 ;  /* 0x00008c7b01007387 */ /* 0x0003e80000100800 */
[----:B------:R1:W-:Y:S01]  /*3ec0*/  STL.64 [R1+0xd8], R140 ;  /* 0x0000d88c01007387 */ /* 0x0003e20000100a00 */
[----:B0-----:R-:W-:Y:S01]  /*3ed0*/  ISETP.GE.AND P0, PT, R64, R107, PT ;  /* 0x0000006b4000720c */ /* 0x001fe20003f06270 */
[----:B------:R-:W-:-:S02]  /*3ee0*/  UIMAD UR30, UR50, UR8, URZ ;  /* 0x00000008321e72a4 */ /* 0x000fc4000f8e023f */
[----:B------:R-:W-:Y:S02]  /*3ef0*/  UIMAD.WIDE.U32 UR32, UR51, UR8, URZ ;  /* 0x00000008332072a5 */ /* 0x000fe4000f8e003f */
[----:B------:R-:W-:Y:S01]  /*3f00*/  UIMAD UR9, UR51, UR9, UR30 ;  /* 0x00000009330972a4 */ /* 0x000fe2000f8e021e */
[----:B------:R-:W-:Y:S03]  /*3f10*/  BSSY B0, `(.L_x_443) ;  /* 0x0000010000007945 */ /* 0x000fe60003800000 */
[----:B------:R-:W-:-:S04]  /*3f20*/  UIADD3 UR34, UR33, UR9, URZ ;  /* 0x0000000921227290 */ /* 0x000fc8000fffe03f */
[----:B-1----:R-:W-:Y:S08]  /*3f30*/  @P0 BRA `(.L_x_444) ;  /* 0x0000000000340947 */ /* 0x002ff00003800000 */
[----:B------:R-:W-:Y:S01]  /*3f40*/  MOV R10, UR8 ;  /* 0x00000008000a7c02 */ /* 0x000fe20008000f00 */
[----:B------:R-:W-:Y:S02]  /*3f50*/  ULDC.64 UR30, c[0x0][0x3a0] ;  /* 0x0000e800001e7ab9 */ /* 0x000fe40000000a00 */
[----:B------:R-:W-:Y:S01]  /*3f60*/  MOV R19, UR30 ;  /* 0x0000001e00137c02 */ /* 0x000fe20008000f00 */
[----:B------:R-:W-:Y:S01]  /*3f70*/  UIMAD UR30, UR7, UR30, URZ ;  /* 0x0000001e071e72a4 */ /* 0x000fe2000f8e023f */
[----:B------:R-:W-:-:S03]  /*3f80*/  IMAD.WIDE.U32 R10, R10, UR51, R140 ;  /* 0x000000330a0a7c25 */ /* 0x000fc6000f8e008c */
[----:B------:R-:W-:Y:S01]  /*3f90*/  UIMAD UR35, UR52, UR31, UR30 ;  /* 0x0000001f342372a4 */ /* 0x000fe2000f8e021e */
[----:B------:R-:W-:Y:S02]  /*3fa0*/  VIADD R11, R11, UR9 ;  /* 0x000000090b0b7c36 */ /* 0x000fe40008000000 */
[----:B------:R-:W-:Y:S01]  /*3fb0*/  ULDC.64 UR30, c[0x0][0x3e8] ;  /* 0x0000fa00001e7ab9 */ /* 0x000fe20000000a00 */
[----:B------:R-:W-:-:S04]  /*3fc0*/  IMAD.WIDE.U32 R10, R19, UR52, R10 ;  /* 0x00000034130a7c25 */ /* 0x000fc8000f8e000a */
[----:B------:R-:W-:Y:S01]  /*3fd0*/  VIADD R11, R11, UR35 ;  /* 0x000000230b0b7c36 */ /* 0x000fe20008000000 */
[----:B------:R-:W-:-:S04]  /*3fe0*/  LEA R18, P0, R10, UR30, 0x1 ;  /* 0x0000001e0a127c11 */ /* 0x000fc8000f8008ff */
[----:B------:R-:W-:-:S05]  /*3ff0*/  LEA.HI.X R19, R10, UR31, R11, 0x1, P0 ;  /* 0x0000001f0a137c11 */ /* 0x000fca00080f0c0b */
[----:B------:R0:W-:Y:S04]  /*4000*/  STG.E.U16 desc[UR22][R18.64], R122 ;  /* 0x0000007a12007986 */ /* 0x0001e8000c101516 */
.L_x_444:
[----:B------:R-:W-:Y:S05]  /*4010*/  BSYNC B0 ;  /* 0x0000000000007941 */ /* 0x000fea0003800000 */
.L_x_443:
[----:B------:R-:W-:Y:S01]  /*4020*/  ULDC.64 UR8, c[0x0][0x3a0] ;  /* 0x0000e80000087ab9 */ /* 0x000fe20000000a00 */
[----:B------:R-:W-:Y:S01]  /*4030*/  UMOV UR30, UR32 ;  /* 0x00000020001e7c82 */ /* 0x000fe20008000000 */
        /* <DEDUP_REMOVED lines=11> */
[C---:B------:R-:W-:Y:S01]  /*40f0*/  LEA R10, P0, R64.reuse, UR8, 0x1 ;  /* 0x00000008400a7c11 */ /* 0x040fe2000f8008ff */
[----:B------:R-:W-:Y:S01]  /*4100*/  UIADD3.X UR30, UR10, UR33, UR31, UP0, !UPT ;  /* 0x000000210a1e7290 */ /* 0x000fe200087fe41f */
[----:B0-----:R-:W-:Y:S01]  /*4110*/  MOV R18, UR32 ;  /* 0x0000002000127c02 */ /* 0x001fe20008000f00 */
[----:B------:R-:W-:Y:S01]  /*4120*/  FMUL.FTZ R81, R81, R99 ;  /* 0x0000006351517220 */ /* 0x000fe20000410000 */
[----:B------:R-:W-:Y:S01]  /*4130*/  LEA.HI.X R11, R64, UR9, R65, 0x1, P0 ;  /* 0x00000009400b7c11 */ /* 0x000fe200080f0c41 */
[----:B------:R-:W-:Y:S01]  /*4140*/  ULDC.64 UR8, c[0x0][0x320] ;  /* 0x0000c80000087ab9 */ /* 0x000fe20000000a00 */
[----:B------:R-:W-:Y:S01]  /*4150*/  ISETP.GE.AND P0, PT, R60, R107, PT ;  /* 0x0000006b3c00720c */ /* 0x000fe20003f06270 */
[----:B------:R-:W-:Y:S01]  /*4160*/  IMAD.U32 R19, RZ, RZ, UR30 ;  /* 0x0000001eff137e24 */ /* 0x000fe2000f8e00ff */
[----:B------:R-:W-:Y:S01]  /*4170*/  LEA R10, P1, R18, R10, 0x1 ;  /* 0x0000000a120a7211 */ /* 0x000fe200078208ff */
[----:B------:R-:W-:Y:S01]  /*4180*/  FMUL.FTZ R99, R31, R28 ;  /* 0x0000001c1f637220 */ /* 0x000fe20000410000 */
[----:B------:R-:W-:Y:S01]  /*4190*/  FMUL.FTZ R100, R30, R27 ;  /* 0x0000001b1e647220 */ /* 0x000fe20000410000 */
[----:B------:R-:W-:Y:S01]  /*41a0*/  SHF.L.U32 R93, R93, 0x10, RZ ;  /* 0x000000105d5d7819 */ /* 0x000fe200000006ff */
[----:B------:R-:W-:Y:S01]  /*41b0*/  FMUL.FTZ R69, R69, R121 ;  /* 0x0000007945457220 */ /* 0x000fe20000410000 */
[----:B------:R-:W-:Y:S01]  /*41c0*/  LEA.HI.X R11, R18, R11, R19, 0x1, P1 ;  /* 0x0000000b120b7211 */ /* 0x000fe200008f0c13 */
[----:B------:R-:W-:Y:S01]  /*41d0*/  IMAD.U32 R18, R44, 0x10000, RZ ;  /* 0x000100002c127824 */ /* 0x000fe200078e00ff */
        /* <DEDUP_REMOVED lines=23> */
[----:B------:R0:W-:Y:S01]  /*4350*/  @!P0 STG.E.U16 desc[UR22][R10.64+-0xec0], R101 ;  /* 0xfff140650a008986 */ /* 0x0001e2000c101516 */
[----:B------:R-:W-:Y:S01]  /*4360*/  ISETP.GE.AND P0, PT, R51, R107, PT ;  /* 0x0000006b3300720c */ /* 0x000fe20003f06270 */
[----:B------:R-:W-:Y:S01]  /*4370*/  FMUL.FTZ R76, R76, R111 ;  /* 0x0000006f4c4c7220 */ /* 0x000fe20000410000 */
[----:B------:R-:W-:Y:S01]  /*4380*/  FMUL.FTZ R77, R77, R110 ;  /* 0x0000006e4d4d7220 */ /* 0x000fe20000410000 */
[----:B------:R-:W-:Y:S01]  /*4390*/  @!P4 STG.E.U16 desc[UR22][R10.64+-0xe40], R103 ;  /* 0xfff1c0670a00c986 */ /* 0x000fe2000c101516 */
[----:B------:R-:W-:Y:S01]  /*43a0*/  ISETP.GE.AND P4, PT, R50, R107, PT ;  /* 0x0000006b3200720c */ /* 0x000fe20003f86270 */
[----:B------:R-:W-:Y:S01]  /*43b0*/  FMUL.FTZ R78, R78, R109 ;  /* 0x0000006d4e4e7220 */ /* 0x000fe20000410000 */
[----:B------:R-:W-:Y:S01]  /*43c0*/  FMUL.FTZ R79, R79, R108 ;  /* 0x0000006c4f4f7220 */ /* 0x000fe20000410000 */
[----:B------:R-:W-:Y:S01]  /*43d0*/  @!P5 STG.E.U16 desc[UR22][R10.64+-0xe00], R104 ;  /* 0xfff200680a00d986 */ /* 0x000fe2000c101516 */
[----:B------:R-:W-:Y:S01]  /*43e0*/  ISETP.GE.AND P5, PT, R49, R107, PT ;  /* 0x0000006b3100720c */ /* 0x000fe20003fa6270 */
[----:B------:R-:W-:-:S02]  /*43f0*/  IMAD.U32 R92, R92, 0x10000, RZ ;  /* 0x000100005c5c7824 */ /* 0x000fc400078e00ff */
[----:B------:R-:W-:Y:S01]  /*4400*/  FADD.FTZ R44, R93, UR5 ;  /* 0x000000055d2c7e21 */ /* 0x000fe20008010000 */
[----:B------:R-:W-:Y:S01]  /*4410*/  @!P1 STG.E.U16 desc[UR22][R10.64+-0xd80], R106 ;  /* 0xfff2806a0a009986 */ /* 0x000fe2000c101516 */
[----:B------:R-:W-:Y:S01]  /*4420*/  ISETP.GE.AND P1, PT, R48, R107, PT ;  /* 0x0000006b3000720c */ /* 0x000fe20003f26270 */
[----:B0-----:R-:W-:Y:S01]  /*4430*/  FMUL.FTZ R101, R29, R26 ;  /* 0x0000001a1d657220 */ /* 0x001fe20000410000 */
[----:B------:R-:W-:Y:S01]  /*4440*/  SHF.L.U32 R26, R33, 0x10, RZ ;  /* 0x00000010211a7819 */ /* 0x000fe200000006ff */
[----:B------:R-:W-:Y:S01]  /*4450*/  @!P0 STG.E.U16 desc[UR22][R10.64+-0xd40], R94 ;  /* 0xfff2c05e0a008986 */ /* 0x000fe2000c101516 */
[----:B------:R-:W-:Y:S01]  /*4460*/  ISETP.NE.U32.AND P0, PT, RZ, UR8, PT ;  /* 0x00000008ff007c0c */ /* 0x000fe2000bf05070 */
[----:B------:R-:W-:Y:S02]  /*4470*/  IMAD.U32 R90, R90, 0x10000, RZ ;  /* 0x000100005a5a7824 */ /* 0x000fe400078e00ff */
[----:B------:R-:W-:Y:S01]  /*4480*/  FADD.FTZ R33, R18, UR5 ;  /* 0x0000000512217e21 */ /* 0x000fe20008010000 */
[----:B------:R0:W-:Y:S01]  /*4490*/  @!P2 STG.E.U16 desc[UR22][R10.64+-0xfc0], R25 ;  /* 0xfff040190a00a986 */ /* 0x0001e2000c101516 */
[----:B------:R-:W-:Y:S01]  /*44a0*/  ISETP.NE.AND.EX P0, PT, RZ, UR9, PT, P0 ;  /* 0x00000009ff007c0c */ /* 0x000fe2000bf05300 */
[----:B------:R-:W-:-:S02]  /*44b0*/  IMAD.U32 R88, R88, 0x10000, RZ ;  /* 0x0001000058587824 */ /* 0x000fc400078e00ff */
[----:B------:R-:W-:Y:S01]  /*44c0*/  FADD.FTZ R39, R92, UR5 ;  /* 0x000000055c277e21 */ /* 0x000fe20008010000 */
[----:B------:R-:W-:Y:S01]  /*44d0*/  IMAD.U32 R31, R38, 0x10000, RZ ;  /* 0x00010000261f7824 */ /* 0x000fe200078e00ff */
[----:B------:R-:W-:Y:S01]  /*44e0*/  @!P4 STG.E.U16 desc[UR22][R10.64+-0xd00], R95 ;  /* 0xfff3005f0a00c986 */ /* 0x000fe2000c101516 */
[----:B------:R-:W-:Y:S02]  /*44f0*/  IMAD.U32 R29, R36, 0x10000, RZ ;  /* 0x00010000241d7824 */ /* 0x000fe400078e00ff */
[----:B------:R-:W-:Y:S01]  /*4500*/  FADD.FTZ R38, R91, UR5 ;  /* 0x000000055b267e21 */ /* 0x000fe20008010000 */
[----:B------:R-:W-:Y:S01]  /*4510*/  IMAD.U32 R27, R34, 0x10000, RZ ;  /* 0x00010000221b7824 */ /* 0x000fe200078e00ff */
[----:B------:R-:W-:Y:S01]  /*4520*/  @!P5 STG.E.U16 desc[UR22][R10.64+-0xcc0], R96 ;  /* 0xfff340600a00d986 */ /* 0x000fe2000c101516 */
[----:B------:R-:W-:Y:S01]  /*4530*/  FADD.FTZ R37, R90, UR5 ;  /* 0x000000055a257e21 */ /* 0x000fe20008010000 */
[----:B------:R-:W-:Y:S01]  /*4540*/  FADD.FTZ R36, R89, UR5 ;  /* 0x0000000559247e21 */ /* 0x000fe20008010000 */
[----:B0-----:R-:W-:Y:S01]  /*4550*/  IMAD.U32 R25, R32, 0x10000, RZ ;  /* 0x0001000020197824 */ /* 0x001fe200078e00ff */
[----:B------:R-:W-:Y:S01]  /*4560*/  @!P1 STG.E.U16 desc[UR22][R10.64+-0xc80], R97 ;  /* 0xfff380610a009986 */ /* 0x000fe2000c101516 */
[----:B------:R-:W-:Y:S01]  /*4570*/  FADD.FTZ R32, R19, UR5 ;  /* 0x0000000513207e21 */ /* 0x000fe20008010000 */
[----:B------:R-:W-:Y:S01]  /*4580*/  FADD.FTZ R35, R88, UR5 ;  /* 0x0000000558237e21 */ /* 0x000fe20008010000 */
[----:B------:R-:W-:Y:S01]  /*4590*/  FADD.FTZ R34, R87, UR5 ;  /* 0x0000000557227e21 */ /* 0x000fe20008010000 */
[----:B------:R0:W-:Y:S01]  /*45a0*/  @!P3 STG.E.U16 desc[UR22][R10.64+-0xc40], R98 ;  /* 0xfff3c0620a00b986 */ /* 0x0001e2000c101516 */
        /* <DEDUP_REMOVED lines=21> */
[----:B0-----:R-:W-:Y:S01]  /*4700*/  FMUL.FTZ R11, R83, R100 ;  /* 0x00000064530b7220 */ /* 0x001fe20000410000 */
        /* <DEDUP_REMOVED lines=25> */
[----:B------:R-:W-:Y:S01]  /*48a0*/  F2FP.BF16.F32.PACK_AB R6, R7, R6 ;  /* 0x000000060706723e */ /* 0x000fe200000010ff */
[----:B------:R0:W-:Y:S01]  /*48b0*/  STS.U16 [R46], R2 ;  /* 0x000000022e007388 */ /* 0x0001e20000000400 */
[----:B------:R-:W-:Y:S01]  /*48c0*/  PRMT R5, R4, 0x7632, R5 ;  /* 0x0000763204057816 */ /* 0x000fe20000000005 */
        /* <DEDUP_REMOVED lines=9> */
[----:B0-----:R-:W-:Y:S01]  /*4960*/  PRMT R2, R8, 0x7632, R2 ;  /* 0x0000763208027816 */ /* 0x001fe20000000002 */
[----:B------:R0:W-:Y:S01]  /*4970*/  STS.U16 [R46+0x6], R5 ;  /* 0x000006052e007388 */ /* 0x0001e20000000400 */
[----:B------:R-:W-:Y:S01]  /*4980*/  PRMT R7, R6, 0x7632, R7 ;  /* 0x0000763206077816 */ /* 0x000fe20000000007 */
[----:B------:R-:W-:Y:S01]  /*4990*/  BSSY B0, `(.L_x_446) ;  /* 0x0000038000007945 */ /* 0x000fe20003800000 */
[----:B-1----:R-:W-:Y:S01]  /*49a0*/  PRMT R3, R40, 0x7632, R3 ;  /* 0x0000763228037816 */ /* 0x002fe20000000003 */
[----:B------:R1:W-:Y:S01]  /*49b0*/  STS.U16 [R46+0x8], R6 ;  /* 0x000008062e007388 */ /* 0x0003e20000000400 */
[----:B------:R-:W-:-:S02]  /*49c0*/  PRMT R66, R67, 0x7632, R66 ;  /* 0x0000763243427816 */ /* 0x000fc40000000042 */
[----:B--2---:R-:W-:Y:S01]  /*49d0*/  PRMT R4, R42, 0x7632, R4 ;  /* 0x000076322a047816 */ /* 0x004fe20000000004 */
[----:B------:R2:W-:Y:S01]  /*49e0*/  STS.U16 [R46+0xc], R8 ;  /* 0x00000c082e007388 */ /* 0x0005e20000000400 */
[----:B0-----:R-:W-:-:S03]  /*49f0*/  PRMT R5, R63, 0x7610, R5 ;  /* 0x000076103f057816 */ /* 0x001fc60000000005 */
[----:B------:R0:W-:Y:S01]  /*4a00*/  STS.U16 [R46+0xe], R2 ;  /* 0x00000e022e007388 */ /* 0x0001e20000000400 */
[----:B-1----:R-:W-:-:S03]  /*4a10*/  PRMT R6, R63, 0x7632, R6 ;  /* 0x000076323f067816 */ /* 0x002fc60000000006 */
[----:B------:R-:W-:Y:S01]  /*4a20*/  STS.U16 [R46+0xa], R7 ;  /* 0x00000a072e007388 */ /* 0x000fe20000000400 */
[----:B--2---:R-:W-:-:S03]  /*4a30*/  PRMT R8, R67, 0x7610, R8 ;  /* 0x0000761043087816 */ /* 0x004fc60000000008 */
        /* <DEDUP_REMOVED lines=31> */
[----:B------:R-:W-:Y:S01]  /*4c30*/  MOV R2, R140 ;  /* 0x0000008c00027202 */ /* 0x000fe20000000f00 */
[----:B------:R-:W-:Y:S01]  /*4c40*/  IMAD.U32 R5, RZ, RZ, UR30 ;  /* 0x0000001eff057e24 */ /* 0x000fe2000f8e00ff */
[----:B------:R-:W-:Y:S01]  /*4c50*/  ULDC.64 UR32, c[0x0][0x2c8] ;  /* 0x0000b20000207ab9 */ /* 0x000fe20000000a00 */
[----:B------:R-:W-:Y:S01]  /*4c60*/  IMAD.MOV.U32 R3, RZ, RZ, R141 ;  /* 0x000000ffff037224 */ /* 0x000fe200078e008d */
        /* <DEDUP_REMOVED lines=10> */
.L_x_447:
[----:B------:R-:W-:Y:S05]  /*4d10*/  BSYNC B0 ;  /* 0x0000000000007941 */ /* 0x000fea0003800000 */
.L_x_446:
[----:B------:R-:W-:Y:S01]  /*4d20*/  ULDC.64 UR30, c[0x0][0x2c8] ;  /* 0x0000b200001e7ab9 */ /* 0x000fe20000000a00 */
[----:B------:R-:W-:Y:S01]  /*4d30*/  UMOV UR35, UR36 ;  /* 0x0000002400237c82 */ /* 0x000fe20008000000 */
[C---:B------:R-:W-:Y:S01]  /*4d40*/  LEA R2, P0, R64.reuse, UR8, 0x1 ;  /* 0x0000000840027c11 */ /* 0x040fe2000f8008ff */
[----:B------:R-:W-:Y:S01]  /*4d50*/  UIMAD.WIDE.U32 UR34, UR52, UR30, UR34 ;  /* 0x0000001e342272a5 */ /* 0x000fe2000f8e0022 */
[-C--:B------:R-:W-:Y:S01]  /*4d60*/  ISETP.GE.AND P1, PT, R59, R6.reuse, PT ;  /* 0x000000063b00720c */ /* 0x080fe20003f26270 */
[----:B------:R-:W-:Y:S01]  /*4d70*/  UIMAD UR30, UR7, UR30, URZ ;  /* 0x0000001e071e72a4 */ /* 0x000fe2000f8e023f */
[----:B------:R-:W-:Y:S01]  /*4d80*/  LEA.HI.X R3, R64, UR9, R65, 0x1, P0 ;  /* 0x0000000940037c11 */ /* 0x000fe200080f0c41 */
[----:B------:R-:W-:Y:S01]  /*4d90*/  UIADD3 UR32, UP0, UR11, UR34, URZ ;  /* 0x000000220b207290 */ /* 0x000fe2000ff1e03f */
[-C--:B------:R-:W-:Y:S01]  /*4da0*/  ISETP.GE.AND P0, PT, R60, R6.reuse, PT ;  /* 0x000000063c00720c */ /* 0x080fe20003f06270 */
[----:B------:R-:W-:Y:S01]  /*4db0*/  UIMAD UR30, UR52, UR31, UR30 ;  /* 0x0000001f341e72a4 */ /* 0x000fe2000f8e021e */
[----:B------:R-:W-:-:S02]  /*4dc0*/  ISETP.GE.AND P2, PT, R58, R6, PT ;  /* 0x000000063a00720c */ /* 0x000fc40003f46270 */
[-C--:B------:R-:W-:Y:S01]  /*4dd0*/  ISETP.GE.AND P4, PT, R53, R6.reuse, PT ;  /* 0x000000063500720c */ /* 0x080fe20003f86270 */
[----:B------:R-:W-:Y:S01]  /*4de0*/  UIADD3.X UR34, UR10, UR30, UR35, UP0, !UPT ;  /* 0x0000001e0a227290 */ /* 0x000fe200087fe423 */
[----:B0-----:R-:W-:Y:S01]  /*4df0*/  IMAD.U32 R4, RZ, RZ, UR32 ;  /* 0x00000020ff047e24 */ /* 0x001fe2000f8e00ff */
[----:B------:R-:W-:-:S04]  /*4e00*/  ISETP.GE.AND P5, PT, R52, R6, PT ;  /* 0x000000063400720c */ /* 0x000fc80003fa6270 */
[----:B------:R-:W-:Y:S02]  /*4e10*/  LEA R2, P3, R4, R2, 0x1 ;  /* 0x0000000204027211 */ /* 0x000fe400078608ff */
[----:B------:R-:W-:-:S04]  /*4e20*/  MOV R5, UR34 ;  /* 0x0000002200057c02 */ /* 0x000fc80008000f00 */
        /* <DEDUP_REMOVED lines=26> */
.L_x_445:
[----:B------:R-:W2:Y:S01]  /*4fd0*/  LDL.LU R4, [R1+0xe4] ;  /* 0x0000e40001047983 */ /* 0x000ea20000300800 */
[----:B0-----:R-:W-:Y:S01]  /*4fe0*/  IMAD.U32 R3, R139, 0x10000, RZ ;  /* 0x000100008b037824 */ /* 0x001fe200078e00ff */
[----:B------:R-:W-:Y:S01]  /*4ff0*/  SHF.L.U32 R2, R138, 0x10, RZ ;  /* 0x000000108a027819 */ /* 0x000fe200000006ff */
[----:B------:R-:W0:Y:S01]  /*5000*/  LDC R6, c[0x0][0x21c] ;  /* 0x00008700ff067b82 */ /* 0x000e220000000800 */
[----:B------:R-:W-:Y:S02]  /*5010*/  SHF.L.U32 R5, R136, 0x10, RZ ;  /* 0x0000001088057819 */ /* 0x000fe400000006ff */
[----:B------:R-:W-:Y:S02]  /*5020*/  CS2R R8, SRZ ;  /* 0x0000000000087805 */ /* 0x000fe4000001ff00 */
[----:B------:R-:W-:Y:S02]  /*5030*/  CS2R R160, SRZ ;  /* 0x0000000000a07805 */ /* 0x000fe4000001ff00 */
[----:B------:R-:W-:Y:S01]  /*5040*/  CS2R R158, SRZ ;  /* 0x00000000009e7805 */ /* 0x000fe2000001ff00 */
[----:B------:R-:W-:Y:S01]  /*5050*/  IMAD.MOV.U32 R157, RZ, RZ, RZ ;  /* 0x000000ffff9d7224 */ /* 0x000fe200078e00ff */
[----:B------:R-:W-:Y:S01]  /*5060*/  BAR.SYNC.DEFER_BLOCKING 0x0 ;  /* 0x0000000000007b1d */ /* 0x000fe20000010000 */
[----:B0-----:R-:W-:-:S02]  /*5070*/  ISETP.GE.AND P0, PT, R6, 0x1, PT ;  /* 0x000000010600780c */ /* 0x001fc40003f06270 */
[----:B------:R-:W-:Y:S01]  /*5080*/  CS2R R6, SRZ ;  /* 0x0000000000067805 */ /* 0x000fe2000001ff00 */
[----:B--2---:R-:W-:Y:S01]  /*5090*/  FFMA.FTZ R3, R0, R3, R4 ;  /* 0x0000000300037223 */ /* 0x004fe20000010004 */
[----:B------:R-:W-:-:S03]  /*50a0*/  IMAD.U32 R4, R137, 0x10000, RZ ;  /* 0x0001000089047824 */ /* 0x000fc600078e00ff */
[----:B------:R-:W-:-:S04]  /*50b0*/  FFMA.FTZ R2, R24, R2, R3 ;  /* 0x0000000218027223 */ /* 0x000fc80000010003 */
[----:B------:R-:W-:Y:S01]  /*50c0*/  FFMA.FTZ R3, R23, R4, R2 ;  /* 0x0000000417037223 */ /* 0x000fe20000010002 */
[----:B------:R-:W-:-:S03]  /*50d0*/  IMAD.U32 R4, R135, 0x10000, RZ ;  /* 0x0001000087047824 */ /* 0x000fc600078e00ff */
[----:B------:R-:W-:Y:S01]  /*50e0*/  FFMA.FTZ R2, R22, R5, R3 ;  /* 0x0000000516027223 */ /* 0x000fe20000010003 */
[----:B------:R-:W-:-:S03]  /*50f0*/  SHF.L.U32 R5, R134, 0x10, RZ ;  /* 0x0000001086057819 */ /* 0x000fc600000006ff */
        /* <DEDUP_REMOVED lines=21> */
[----:B------:R-:W-:Y:S01]  /*5250*/  FMUL.FTZ R2, R0, UR6 ;  /* 0x0000000600027c20 */ /* 0x000fe20008410000 */
[----:B------:R-:W-:Y:S02]  /*5260*/  FMUL.FTZ R4, R24, UR6 ;  /* 0x0000000618047c20 */ /* 0x000fe40008410000 */
[----:B------:R-:W-:-:S05]  /*5270*/  FFMA.FTZ R3, R10, R5, R3 ;  /* 0x000000050a037223 */ /* 0x000fca0000010003 */
[----:B------:R0:W-:Y:S04]  /*5280*/  STL [R1+0xe4], R3 ;  /* 0x0000e40301007387 */ /* 0x0001e80000100800 */
        /* <DEDUP_REMOVED lines=28> */
[----:B------:R-:W-:Y:S01]  /*5450*/  STL [R1+0x10], R3 ;  /* 0x0000100301007387 */ /* 0x000fe20000100800 */
[----:B--2---:R-:W-:-:S03]  /*5460*/  CS2R R4, SRZ ;  /* 0x0000000000047805 */ /* 0x004fc6000001ff00 */
[----:B------:R0:W-:Y:S04]  /*5470*/  STL [R1+0xc], R2 ;  /* 0x00000c0201007387 */ /* 0x0001e80000100800 */
[----:B------:R1:W-:Y:S04]  /*5480*/  STL [R1+0x8], RZ ;  /* 0x000008ff01007387 */ /* 0x0003e80000100800 */
[----:B------:R1:W-:Y:S01]  /*5490*/  STL [R1+0x4], RZ ;  /* 0x000004ff01007387 */ /* 0x0003e20000100800 */
[----:B0-----:R-:W-:-:S03]  /*54a0*/  CS2R R2, SRZ ;  /* 0x0000000000027805 */ /* 0x001fc6000001ff00 */
[----:B------:R1:W-:Y:S01]  /*54b0*/  STL [R1], RZ ;  /* 0x000000ff01007387 */ /* 0x0003e20000100800 */
[----:B------:R-:W-:Y:S05]  /*54c0*/  @!P0 BRA `(.L_x_448) ;  /* 0x0000004400248947 */ /* 0x000fea0003800000 */
[----:B------:R-:W-:Y:S01]  /*54d0*/  ISETP.GE.AND P0, PT, R64, UR13, PT ;  /* 0x0000000d40007c0c */ /* 0x000fe2000bf06270 */
[----:B------:R-:W-:Y:S01]  /*54e0*/  ULDC.64 UR32, c[0x0][0x230] ;  /* 0x00008c0000207ab9 */ /* 0x000fe20000000a00 */
[----:B------:R-:W-:Y:S01]  /*54f0*/  MOV R40, R123 ;  /* 0x0000007b00287202 */ /* 0x000fe20000000f00 */
[----:B------:R-:W-:Y:S01]  /*5500*/  ULDC.64 UR8, c[0x0][0x248] ;  /* 0x0000920000087ab9 */ /* 0x000fe20000000a00 */
[----:B------:R-:W-:Y:S01]  /*5510*/  UIMAD.WIDE.U32 UR30, UR52, UR32, URZ ;  /* 0x00000020341e72a5 */ /* 0x000fe2000f8e003f */
[----:B------:R-:W-:Y:S01]  /*5520*/  IMAD.MOV.U32 R9, RZ, RZ, RZ ;  /* 0x000000ffff097224 */ /* 0x000fe200078e00ff */
[----:B------:R-:W-:Y:S01]  /*5530*/  LOP3.LUT R40, R40, 0xfffffffe, RZ, 0xc0, !PT ;  /* 0xfffffffe28287812 */ /* 0x000fe200078ec0ff */
[----:B------:R-:W-:Y:S02]  /*5540*/  UIMAD UR32, UR7, UR32, URZ ;  /* 0x00000020072072a4 */ /* 0x000fe4000f8e023f */
[----:B------:R-:W-:Y:S02]  /*5550*/  UIMAD UR7, UR7, UR8, URZ ;  /* 0x00000008070772a4 */ /* 0x000fe4000f8e023f */
[----:B------:R-:W-:-:S02]  /*5560*/  UIMAD UR55, UR52, UR33, UR32 ;  /* 0x00000021343772a4 */ /* 0x000fc4000f8e0220 */
[----:B------:R-:W-:Y:S01]  /*5570*/  @P0 LOP3.LUT R40, R40, 0x1, RZ, 0xfc, !PT ;  /* 0x0000000128280812 */ /* 0x000fe200078efcff */
[----:B------:R-:W-:Y:S02]  /*5580*/  UIMAD.WIDE.U32 UR32, UR52, UR8, URZ ;  /* 0x00000008342072a5 */ /* 0x000fe4000f8e003f */
[----:B------:R-:W-:Y:S02]  /*5590*/  UIMAD UR57, UR52, UR9, UR7 ;  /* 0x00000009343972a4 */ /* 0x000fe4000f8e0207 */
[----:B------:R0:W-:Y:S01]  /*55a0*/  STL [R1+0x8c], R40 ;  /* 0x00008c2801007387 */ /* 0x0001e20000100800 */
[----:B------:R-:W-:Y:S01]  /*55b0*/  UMOV UR7, URZ ;  /* 0x0000003f00077c82 */ /* 0x000fe20008000000 */
[----:B------:R-:W-:Y:S01]  /*55c0*/  UMOV UR8, URZ ;  /* 0x0000003f00087c82 */ /* 0x000fe20008000000 */
[----:B------:R-:W-:Y:S01]  /*55d0*/  UMOV UR9, URZ ;  /* 0x0000003f00097c82 */ /* 0x000fe20008000000 */
[----:B------:R-:W-:Y:S01]  /*55e0*/  ULDC UR53, c[0x0][0x224] ;  /* 0x0000890000357ab9 */ /* 0x000fe20000000800 */
[----:B------:R-:W-:Y:S01]  /*55f0*/  ULDC UR54, c[0x0][0x21c] ;  /* 0x0000870000367ab9 */ /* 0x000fe20000000800 */
[----:B------:R-:W-:-:S02]  /*5600*/  UIADD3 UR55, UR31, UR55, URZ ;  /* 0x000000371f377290 */ /* 0x000fc4000fffe03f */
[----:B------:R-:W-:Y:S01]  /*5610*/  UIADD3 UR57, UR33, UR57, URZ ;  /* 0x0000003921397290 */ /* 0x000fe2000fffe03f */
[----:B------:R-:W-:Y:S01]  /*5620*/  ULDC UR58, c[0x0][0x218] ;  /* 0x00008600003a7ab9 */ /* 0x000fe20000000800 */
[----:B------:R-:W-:Y:S01]  /*5630*/  ULDC.64 UR34, c[0x0][0x3d0] ;  /* 0x0000f40000227ab9 */ /* 0x000fe20000000a00 */
[----:B------:R-:W-:Y:S01]  /*5640*/  ULDC.64 UR36, c[0x0][0x238] ;  /* 0x00008e0000247ab9 */ /* 0x000fe20000000a00 */
[----:B------:R-:W-:Y:S01]  /*5650*/  ULDC.64 UR38, c[0x0][0x2d0] ;  /* 0x0000b40000267ab9 */ /* 0x000fe20000000a00 */
[----:B------:R-:W-:Y:S01]  /*5660*/  ULDC.64 UR40, c[0x0][0x250] ;  /* 0x0000940000287ab9 */ /* 0x000fe20000000a00 */
[----:B0-----:R-:W-:-:S06]  /*5670*/  ULDC.64 UR42, c[0x0][0x2d8] ;  /* 0x0000b600002a7ab9 */ /* 0x001fcc0000000a00 */
.L_x_492:
[----:B------:R-:W2:Y:S01]  /*5680*/  LDL R40, [R1+0x8c] ;  /* 0x00008c0001287983 */ /* 0x000ea20000100800 */
[----:B------:R-:W-:Y:S01]  /*5690*/  USHF.R.S32.HI UR56, URZ, 0x1f, UR7 ;  /* 0x0000001f3f387899 */ /* 0x000fe20008011407 */
[----:B------:R-:W-:Y:S02]  /*56a0*/  ULDC.64 UR44, c[0x0][0x270] ;  /* 0x00009c00002c7ab9 */ /* 0x000fe40000000a00 */
[----:B------:R-:W3:Y:S01]  /*56b0*/  LDL R96, [R1+0x88] ;  /* 0x0000880001607983 */ /* 0x000ee20000100800 */
[----:B------:R-:W-:Y:S01]  /*56c0*/  UIMAD UR59, UR56, UR36, URZ ;  /* 0x00000024383b72a4 */ /* 0x000fe2000f8e023f */
[----:B------:R-:W-:Y:S01]  /*56d0*/  MOV R43, UR44 ;  /* 0x0000002c002b7c02 */ /* 0x000fe20008000f00 */
[----:B------:R-:W-:Y:S01]  /*56e0*/  UMOV UR60, UR30 ;  /* 0x0000001e003c7c82 */ /* 0x000fe20008000000 */
[----:B------:R-:W-:Y:S01]  /*56f0*/  UMOV UR61, UR55 ;  /* 0x00000037003d7c82 */ /* 0x000fe20008000000 */
[----:B------:R-:W-:Y:S01]  /*5700*/  UIMAD UR44, UR56, UR44, URZ ;  /* 0x0000002c382c72a4 */ /* 0x000fe2000f8e023f */
[----:B----4-:R-:W4:Y:S01]  /*5710*/  LDL R95, [R1+0x84] ;  /* 0x00008400015f7983 */ /* 0x010f220000100800 */
[----:B------:R-:W-:-:S02]  /*5720*/  UIMAD.WIDE.U32 UR60, UR7, UR36, UR60 ;  /* 0x00000024073c72a5 */ /* 0x000fc4000f8e003c */
[----:B------:R-:W-:Y:S01]  /*5730*/  UIMAD UR59, UR7, UR37, UR59 ;  /* 0x00000025073b72a4 */ /* 0x000fe2000f8e023b */
[----:B------:R-:W4:Y:S01]  /*5740*/  LDL R94, [R1+0x80] ;  /* 0x00008000015e7983 */ /* 0x000f220000100800 */
[----:B------:R-:W-:Y:S02]  /*5750*/  UIMAD UR44, UR7, UR45, UR44 ;  /* 0x0000002d072c72a4 */ /* 0x000fe4000f8e022c */
[----:B------:R-:W-:Y:S01]  /*5760*/  ULEA UR45, UP0, UR60, UR38, 0x2 ;  /* 0x000000263c2d7291 */ /* 0x000fe2000f80103f */
[----:B------:R-:W4:Y:S01]  /*5770*/  LDL R93, [R1+0x7c] ;  /* 0x00007c00015d7983 */ /* 0x000f220000100800 */
[----:B------:R-:W-:Y:S01]  /*5780*/  UIADD3 UR59, UR61, UR59, URZ ;  /* 0x0000003b3d3b7290 */ /* 0x000fe2000fffe03f */
[----:B------:R-:W-:Y:S02]  /*5790*/  IMAD.WIDE.U32 R42, R43, UR7, R64 ;  /* 0x000000072b2a7c25 */ /* 0x000fe4000f8e0040 */
[----:B------:R-:W4:Y:S01]  /*57a0*/  LDL R92, [R1+0x78] ;  /* 0x00007800015c7983 */ /* 0x000f220000100800 */
[----:B------:R-:W-:Y:S01]  /*57b0*/  ULEA.HI.X UR60, UR60, UR39, UR59, 0x2, UP0 ;  /* 0x000000273c3c7291 */ /* 0x000fe200080f143b */
[----:B------:R-:W-:Y:S01]  /*57c0*/  VIADD R41, R43, UR44 ;  /* 0x0000002c2b297c36 */ /* 0x000fe20008000000 */
[C---:B------:R-:W-:Y:S01]  /*57d0*/  LOP3.LUT R61, R64.reuse, 0x20, RZ, 0xfc, !PT ;  /* 0x00000020403d7812 */ /* 0x040fe200078efcff */
[----:B------:R-:W4:Y:S01]  /*57e0*/  LDL R91, [R1+0x74] ;  /* 0x00007400015b7983 */ /* 0x000f220000100800 */
[----:B------:R-:W-:-:S02]  /*57f0*/  LOP3.LUT R60, R64, 0x40, RZ, 0xfc, !PT ;  /* 0x00000040403c7812 */ /* 0x000fc400078efcff */
[----:B------:R-:W-:Y:S01]  /*5800*/  MOV R48, UR45 ;  /* 0x0000002d00307c02 */ /* 0x000fe20008000f00 */
[----:B------:R-:W-:Y:S01]  /*5810*/  IMAD.U32 R49, RZ, RZ, UR60 ;  /* 0x0000003cff317e24 */ /* 0x000fe2000f8e00ff */
[C---:B------:R-:W-:Y:S01]  /*5820*/  LOP3.LUT R59, R64.reuse, 0x60, RZ, 0xfc, !PT ;  /* 0x00000060403b7812 */ /* 0x040fe200078efcff */
[----:B------:R-:W4:Y:S01]  /*5830*/  LDL R90, [R1+0x70] ;  /* 0x00007000015a7983 */ /* 0x000f220000100800 */
[C---:B------:R-:W-:Y:S02]  /*5840*/  LOP3.LUT R58, R64.reuse, 0x80, RZ, 0xfc, !PT ;  /* 0x00000080403a7812 */ /* 0x040fe400078efcff */
[----:B------:R-:W-:Y:S01]  /*5850*/  LOP3.LUT R57, R64, 0xa0, RZ, 0xfc, !PT ;  /* 0x000000a040397812 */ /* 0x000fe200078efcff */
[----:B0-----:R0:W3:Y:S01]  /*5860*/  LDG.E R79, desc[UR22][R48.64] ;  /* 0x00000016304f7981 */ /* 0x0010e2000c1e1900 */
[----:B------:R-:W-:Y:S02]  /*5870*/  ISETP.GE.AND P1, PT, R60, UR13, PT ;  /* 0x0000000d3c007c0c */ /* 0x000fe4000bf26270 */
[----:B------:R-:W-:Y:S01]  /*5880*/  ISETP.GE.AND P2, PT, R59, UR13, PT ;  /* 0x0000000d3b007c0c */ /* 0x000fe2000bf46270 */
[----:B------:R-:W4:Y:S01]  /*5890*/  LDL R89, [R1+0x6c] ;  /* 0x00006c0001597983 */ /* 0x000f220000100800 */
[----:B------:R-:W-:-:S02]  /*58a0*/  ISETP.GE.AND P3, PT, R58, UR13, PT ;  /* 0x0000000d3a007c0c */ /* 0x000fc4000bf66270 */
[----:B------:R-:W-:Y:S01]  /*58b0*/  ISETP.GE.AND P4, PT, R57, UR13, PT ;  /* 0x0000000d39007c0c */ /* 0x000fe2000bf86270 */
[----:B------:R-:W4:Y:S01]  /*58c0*/  LDL R88, [R1+0x68] ;  /* 0x0000680001587983 */ /* 0x000f220000100800 */
[----:B------:R-:W-:Y:S02]  /*58d0*/  PRMT R43, RZ, 0x7610, R43 ;  /* 0x00007610ff2b7816 */ /* 0x000fe4000000002b */
[----:B------:R-:W-:Y:S01]  /*58e0*/  PRMT R63, RZ, 0x7610, R63 ;  /* 0x00007610ff3f7816 */ /* 0x000fe2000000003f */
[----:B------:R-:W4:Y:S01]  /*58f0*/  LDL R87, [R1+0x64] ;  /* 0x0000640001577983 */ /* 0x000f220000100800 */
[----:B------:R-:W-:Y:S02]  /*5900*/  PRMT R66, RZ, 0x7610, R66 ;  /* 0x00007610ff427816 */ /* 0x000fe40000000042 */
[----:B------:R-:W-:Y:S01]  /*5910*/  PRMT R67, RZ, 0x7610, R67 ;  /* 0x00007610ff437816 */ /* 0x000fe20000000043 */
[----:B------:R-:W4:Y:S01]  /*5920*/  LDL R86, [R1+0x60] ;  /* 0x0000600001567983 */ /* 0x000f220000100800 */
[----:B------:R-:W-:-:S02]  /*5930*/  LOP3.LUT R56, R64, 0xc0, RZ, 0xfc, !PT ;  /* 0x000000c040387812 */ /* 0x000fc400078efcff */
[----:B------:R-:W-:Y:S01]  /*5940*/  PRMT R68, RZ, 0x7610, R68 ;  /* 0x00007610ff447816 */ /* 0x000fe20000000044 */
[----:B------:R-:W4:Y:S01]  /*5950*/  LDL R85, [R1+0x5c] ;  /* 0x00005c0001557983 */ /* 0x000f220000100800 */
[C---:B------:R-:W-:Y:S02]  /*5960*/  LOP3.LUT R55, R64.reuse, 0xe0, RZ, 0xfc, !PT ;  /* 0x000000e040377812 */ /* 0x040fe400078efcff */
[C---:B------:R-:W-:Y:S01]  /*5970*/  LOP3.LUT R54, R64.reuse, 0x100, RZ, 0xfc, !PT ;  /* 0x0000010040367812 */ /* 0x040fe200078efcff */
[----:B------:R-:W4:Y:S01]  /*5980*/  LDL R83, [R1+0x58] ;  /* 0x0000580001537983 */ /* 0x000f220000100800 */
[C---:B------:R-:W-:Y:S02]  /*5990*/  LOP3.LUT R53, R64.reuse, 0x120, RZ, 0xfc, !PT ;  /* 0x0000012040357812 */ /* 0x040fe400078efcff */
[----:B------:R-:W-:Y:S01]  /*59a0*/  LOP3.LUT R52, R64, 0x140, RZ, 0xfc, !PT ;  /* 0x0000014040347812 */ /* 0x000fe200078efcff */
[----:B------:R-:W4:Y:S01]  /*59b0*/  LDL R82, [R1+0x54] ;  /* 0x0000540001527983 */ /* 0x000f220000100800 */
[----:B------:R-:W-:-:S02]  /*59c0*/  PRMT R69, RZ, 0x7610, R69 ;  /* 0x00007610ff457816 */ /* 0x000fc40000000045 */
[----:B------:R-:W-:Y:S01]  /*59d0*/  PRMT R70, RZ, 0x7610, R70 ;  /* 0x00007610ff467816 */ /* 0x000fe20000000046 */
[----:B------:R-:W4:Y:S01]  /*59e0*/  LDL R81, [R1+0x50] ;  /* 0x0000500001517983 */ /* 0x000f220000100800 */
[----:B------:R-:W-:Y:S02]  /*59f0*/  PRMT R71, RZ, 0x7610, R71 ;  /* 0x00007610ff477816 */ /* 0x000fe40000000047 */
[----:B------:R-:W-:Y:S01]  /*5a00*/  PRMT R72, RZ, 0x7610, R72 ;  /* 0x00007610ff487816 */ /* 0x000fe20000000048 */
[----:B------:R-:W4:Y:S01]  /*5a10*/  LDL R80, [R1+0x4c] ;  /* 0x00004c0001507983 */ /* 0x000f220000100800 */
[C---:B------:R-:W-:Y:S02]  /*5a20*/  LOP3.LUT R51, R64.reuse, 0x160, RZ, 0xfc, !PT ;  /* 0x0000016040337812 */ /* 0x040fe400078efcff */
[----:B------:R-:W-:Y:S02]  /*5a30*/  PRMT R73, RZ, 0x7610, R73 ;  /* 0x00007610ff497816 */ /* 0x000fe40000000049 */
[----:B------:R-:W-:-:S02]  /*5a40*/  LOP3.LUT R50, R64, 0x180, RZ, 0xfc, !PT ;  /* 0x0000018040327812 */ /* 0x000fc400078efcff */
[C---:B0-----:R-:W-:Y:S02]  /*5a50*/  LOP3.LUT R49, R64.reuse, 0x1a0, RZ, 0xfc, !PT ;  /* 0x000001a040317812 */ /* 0x041fe400078efcff */
[C---:B------:R-:W-:Y:S02]  /*5a60*/  LOP3.LUT R48, R64.reuse, 0x1c0, RZ, 0xfc, !PT ;  /* 0x000001c040307812 */ /* 0x040fe400078efcff */
[----:B------:R-:W-:Y:S02]  /*5a70*/  LOP3.LUT R47, R64, 0x1e0, RZ, 0xfc, !PT ;  /* 0x000001e0402f7812 */ /* 0x000fe400078efcff */
[----:B------:R-:W-:Y:S02]  /*5a80*/  PRMT R74, RZ, 0x7610, R74 ;  /* 0x00007610ff4a7816 */ /* 0x000fe4000000004a */
[----:B------:R-:W-:Y:S02]  /*5a90*/  PRMT R75, RZ, 0x7610, R75 ;  /* 0x00007610ff4b7816 */ /* 0x000fe4000000004b */
[----:B------:R-:W-:-:S02]  /*5aa0*/  PRMT R76, RZ, 0x7610, R76 ;  /* 0x00007610ff4c7816 */ /* 0x000fc4000000004c */
[----:B------:R-:W-:Y:S02]  /*5ab0*/  PRMT R77, RZ, 0x7610, R77 ;  /* 0x00007610ff4d7816 */ /* 0x000fe4000000004d */
[----:B------:R-:W-:Y:S02]  /*5ac0*/  PRMT R78, RZ, 0x7610, R78 ;  /* 0x00007610ff4e7816 */ /* 0x000fe4000000004e */
[----:B--2---:R-:W-:Y:S02]  /*5ad0*/  LOP3.LUT P5, RZ, R40, 0x1, RZ, 0xc0, !PT ;  /* 0x0000000128ff7812 */ /* 0x004fe400078ac0ff */
[----:B------:R-:W-:-:S04]  /*5ae0*/  LEA R40, P0, R42, UR17, 0x1 ;  /* 0x000000112a287c11 */ /* 0x000fc8000f8008ff */
[----:B------:R-:W-:Y:S02]  /*5af0*/  LEA.HI.X R41, R42, UR16, R41, 0x1, P0 ;  /* 0x000000102a297c11 */ /* 0x000fe400080f0c29 */
[----:B------:R-:W-:-:S03]  /*5b00*/  ISETP.GE.AND P0, PT, R61, UR13, PT ;  /* 0x0000000d3d007c0c */ /* 0x000fc6000bf06270 */
[----:B------:R-:W2:Y:S01]  /*5b10*/  @!P1 LDG.E.U16 R63, desc[UR22][R40.64+0x80] ;  /* 0x00008016283f9981 */ /* 0x000ea2000c1e1500 */
[----:B------:R-:W-:-:S03]  /*5b20*/  ISETP.GE.AND P1, PT, R55, UR13, PT ;  /* 0x0000000d37007c0c */ /* 0x000fc6000bf26270 */
[----:B------:R-:W2:Y:S01]  /*5b30*/  @!P2 LDG.E.U16 R66, desc[UR22][R40.64+0xc0] ;  /* 0x0000c0162842a981 */ /* 0x000ea2000c1e1500 */
[----:B------:R-:W-:-:S03]  /*5b40*/  ISETP.GE.AND P2, PT, R54, UR13, PT ;  /* 0x0000000d36007c0c */ /* 0x000fc6000bf46270 */
[----:B------:R-:W2:Y:S04]  /*5b50*/  @!P3 LDG.E.U16 R67, desc[UR22][R40.64+0x100] ;  /* 0x000100162843b981 */ /* 0x000ea8000c1e1500 */
[----:B------:R-:W4:Y:S01]  /*5b60*/  @!P0 LDG.E.U16 R43, desc[UR22][R40.64+0x40] ;  /* 0x00004016282b8981 */ /* 0x000f22000c1e1500 */
[----:B------:R-:W-:Y:S02]  /*5b70*/  ISETP.GE.AND P0, PT, R56, UR13, PT ;  /* 0x0000000d38007c0c */ /* 0x000fe4000bf06270 */
[----:B------:R-:W-:Y:S01]  /*5b80*/  ISETP.GE.AND P3, PT, R53, UR13, PT ;  /* 0x0000000d35007c0c */ /* 0x000fe2000bf66270 */
[----:B------:R-:W2:Y:S01]  /*5b90*/  @!P4 LDG.E.U16 R68, desc[UR22][R40.64+0x140] ;  /* 0x000140162844c981 */ /* 0x000ea2000c1e1500 */
[----:B------:R-:W-:Y:S02]  /*5ba0*/  ISETP.GE.AND P4, PT, R52, UR13, PT ;  /* 0x0000000d34007c0c */ /* 0x000fe4000bf86270 */
[----:B------:R-:W-:Y:S01]  /*5bb0*/  PRMT R42, RZ, 0x7610, R42 ;  /* 0x00007610ff2a7816 */ /* 0x000fe2000000002a */
[----:B------:R-:W2:Y:S01]  /*5bc0*/  @!P1 LDG.E.U16 R70, desc[UR22][R40.64+0x1c0] ;  /* 0x0001c01628469981 */ /* 0x000ea2000c1e1500 */
[----:B------:R-:W-:-:S03]  /*5bd0*/  ISETP.GE.AND P1, PT, R50, UR13, PT ;  /* 0x0000000d32007c0c */ /* 0x000fc6000bf26270 */
[----:B------:R-:W2:Y:S01]  /*5be0*/  @!P2 LDG.E.U16 R71, desc[UR22][R40.64+0x200] ;  /* 0x000200162847a981 */ /* 0x000ea2000c1e1500 */
[----:B------:R-:W-:-:S03]  /*5bf0*/  ISETP.GE.AND P2, PT, R49, UR13, PT ;  /* 0x0000000d31007c0c */ /* 0x000fc6000bf46270 */
[----:B------:R-:W2:Y:S01]  /*5c00*/  @!P0 LDG.E.U16 R69, desc[UR22][R40.64+0x180] ;  /* 0x0001801628458981 */ /* 0x000ea2000c1e1500 */
[----:B------:R-:W-:-:S03]  /*5c10*/  ISETP.GE.AND P0, PT, R51, UR13, PT ;  /* 0x0000000d33007c0c */ /* 0x000fc6000bf06270 */
[----:B------:R-:W4:Y:S04]  /*5c20*/  @!P5 LDG.E.U16 R42, desc[UR22][R40.64] ;  /* 0x00000016282ad981 */ /* 0x000f28000c1e1500 */
[----:B------:R-:W2:Y:S01]  /*5c30*/  @!P3 LDG.E.U16 R72, desc[UR22][R40.64+0x240] ;  /* 0x000240162848b981 */ /* 0x000ea2000c1e1500 */
[----:B------:R-:W-:-:S03]  /*5c40*/  ISETP.GE.AND P3, PT, R48, UR13, PT ;  /* 0x0000000d30007c0c */ /* 0x000fc6000bf66270 */
[----:B------:R-:W2:Y:S01]  /*5c50*/  @!P4 LDG.E.U16 R73, desc[UR22][R40.64+0x280] ;  /* 0x000280162849c981 */ /* 0x000ea2000c1e1500 */
[----:B------:R-:W-:-:S03]  /*5c60*/  ISETP.GE.AND P4, PT, R47, UR13, PT ;  /* 0x0000000d2f007c0c */ /* 0x000fc6000bf86270 */
[----:B------:R-:W2:Y:S04]  /*5c70*/  @!P0 LDG.E.U16 R74, desc[UR22][R40.64+0x2c0] ;  /* 0x0002c016284a8981 */ /* 0x000ea8000c1e1500 */
[----:B------:R-:W2:Y:S04]  /*5c80*/  @!P1 LDG.E.U16 R75, desc[UR22][R40.64+0x300] ;  /* 0x00030016284b9981 */ /* 0x000ea8000c1e1500 */
[----:B------:R-:W2:Y:S04]  /*5c90*/  @!P2 LDG.E.U16 R76, desc[UR22][R40.64+0x340] ;  /* 0x00034016284ca981 */ /* 0x000ea8000c1e1500 */
[----:B------:R-:W2:Y:S04]  /*5ca0*/  @!P3 LDG.E.U16 R77, desc[UR22][R40.64+0x380] ;  /* 0x00038016284db981 */ /* 0x000ea8000c1e1500 */
[----:B------:R0:W2:Y:S01]  /*5cb0*/  @!P4 LDG.E.U16 R78, desc[UR22][R40.64+0x3c0] ;  /* 0x0003c016284ec981 */ /* 0x0000a2000c1e1500 */
[----:B------:R-:W-:Y:S01]  /*5cc0*/  UMOV UR44, UR32 ;  /* 0x00000020002c7c82 */ /* 0x000fe20008000000 */
[----:B------:R-:W-:Y:S01]  /*5cd0*/  UMOV UR45, UR57 ;  /* 0x00000039002d7c82 */ /* 0x000fe20008000000 */
[----:B------:R-:W-:-:S02]  /*5ce0*/  UIMAD UR59, UR56, UR40, URZ ;  /* 0x00000028383b72a4 */ /* 0x000fc4000f8e023f */
[----:B------:R-:W-:Y:S02]  /*5cf0*/  UIMAD.WIDE.U32 UR44, UR7, UR40, UR44 ;  /* 0x00000028072c72a5 */ /* 0x000fe4000f8e002c */
[----:B------:R-:W-:Y:S02]  /*5d00*/  UIMAD UR60, UR7, UR41, UR59 ;  /* 0x00000029073c72a4 */ /* 0x000fe4000f8e023b */
[----:B------:R-:W-:Y:S02]  /*5d10*/  ULEA UR59, UP0, UR44, UR42, 0x2 ;  /* 0x0000002a2c3b7291 */ /* 0x000fe4000f80103f */
[----:B------:R-:W-:-:S04]  /*5d20*/  UIADD3 UR45, UR45, UR60, URZ ;  /* 0x0000003c2d2d7290 */ /* 0x000fc8000fffe03f */
[----:B0-----:R-:W-:Y:S02]  /*5d30*/  MOV R40, UR59 ;  /* 0x0000003b00287c02 */ /* 0x001fe40008000f00 */
[----:B---3--:R-:W-:Y:S01]  /*5d40*/  R2UR UR59, R79 ;  /* 0x000000004f3b72ca */ /* 0x008fe200000e0000 */
[----:B------:R-:W-:-:S06]  /*5d50*/  ULEA.HI.X UR44, UR44, UR43, UR45, 0x2, UP0 ;  /* 0x0000002b2c2c7291 */ /* 0x000fcc00080f142d */
[----:B------:R-:W-:Y:S01]  /*5d60*/  IMAD.U32 R41, RZ, RZ, UR44 ;  /* 0x0000002cff297e24 */ /* 0x000fe2000f8e00ff */
[----:B------:R-:W-:-:S05]  /*5d70*/  UIADD3 UR44, UR15, -0x1, URZ ;  /* 0xffffffff0f2c7890 */ /* 0x000fca000fffe03f */
[----:B------:R-:W-:Y:S01]  /*5d80*/  MOV R100, UR59 ;  /* 0x0000003b00647c02 */ /* 0x000fe20008000f00 */
[----:B------:R-:W-:Y:S01]  /*5d90*/  ULEA.HI UR45, UR44, UR44, URZ, 0x1 ;  /* 0x0000002c2c2d7291 */ /* 0x000fe2000f8f083f */
[----:B------:R0:W5:Y:S03]  /*5da0*/  LDG.E R84, desc[UR22][R40.64] ;  /* 0x0000001628547981 */ /* 0x000166000c1e1900 */
[----:B------:R-:W-:Y:S01]  /*5db0*/  FMUL.FTZ R100, R100, 1.4426950216293334961 ;  /* 0x3fb8aa3b64647820 */ /* 0x000fe20000410000 */
[----:B------:R-:W-:-:S03]  /*5dc0*/  ULOP3.LUT UR45, UR45, 0xfffffe, URZ, 0xc0, !UPT ;  /* 0x00fffffe2d2d7892 */ /* 0x000fc6000f8ec03f */
[----:B------:R-:W-:Y:S01]  /*5dd0*/  FMUL.FTZ R152, R44, R100 ;  /* 0x000000642c987220 */ /* 0x000fe20000410000 */
[----:B------:R-:W-:Y:S01]  /*5de0*/  UIADD3 UR44, UR44, -UR45, URZ ;  /* 0x8000002d2c2c7290 */ /* 0x000fe2000fffe03f */
[C---:B------:R-:W-:Y:S01]  /*5df0*/  ISETP.NE.AND P1, PT, R62.reuse, RZ, PT ;  /* 0x000000ff3e00720c */ /* 0x040fe20003f25270 */
[----:B0-----:R-:W-:Y:S02]  /*5e00*/  VIADD R40, R62, 0x200 ;  /* 0x000002003e287836 */ /* 0x001fe40000000000 */
[----:B------:R-:W-:Y:S01]  /*5e10*/  ULEA UR44, UR44, UR7, 0x8 ;  /* 0x000000072c2c7291 */ /* 0x000fe2000f8e403f */
[----:B------:R-:W0:Y:S05]  /*5e20*/  MUFU.EX2 R152, R152 ;  /* 0x0000009800987308 */ /* 0x000e2a0000000800 */
[----:B------:R-:W-:-:S05]  /*5e30*/  SEL R40, R40, UR44, P1 ;  /* 0x0000002c28287c07 */ /* 0x000fca0008800000 */
[----:B------:R-:W-:Y:S01]  /*5e40*/  IMAD R41, R40, 0x4, R45 ;  /* 0x0000000428297824 */ /* 0x000fe200078e022d */
[----:B------:R-:W-:Y:S01]  /*5e50*/  ISETP.NE.AND P0, PT, R62, 0x7f, PT ;  /* 0x0000007f3e00780c */ /* 0x000fe20003f05270 */
[----:B------:R-:W-:Y:S01]  /*5e60*/  BSSY B0, `(.L_x_449) ;  /* 0x0000032000007945 */ /* 0x000fe20003800000 */
[----:B----4-:R-:W-:Y:S04]  /*5e70*/  STS.U16 [R96], R42 ;  /* 0x0000002a60007388 */ /* 0x010fe80000000400 */
[----:B------:R-:W-:Y:S04]  /*5e80*/  STS.U16 [R95+0x40], R43 ;  /* 0x0000402b5f007388 */ /* 0x000fe80000000400 */
[----:B--2---:R2:W-:Y:S04]  /*5e90*/  STS.U16 [R94+0x80], R63 ;  /* 0x0000803f5e007388 */ /* 0x0045e80000000400 */
        /* <DEDUP_REMOVED lines=14> */
[----:B------:R3:W4:Y:S04]  /*5f80*/  LDS.U16 R104, [R46] ;  /* 0x000000002e687984 */ /* 0x0007280000000400 */
[----:B------:R3:W0:Y:S04]  /*5f90*/  LDS.U16 R105, [R46+0x2] ;  /* 0x000002002e697984 */ /* 0x0006280000000400 */
[----:B------:R3:W0:Y:S04]  /*5fa0*/  LDS.U16 R106, [R46+0x4] ;  /* 0x000004002e6a7984 */ /* 0x0006280000000400 */
[----:B------:R3:W0:Y:S04]  /*5fb0*/  LDS.U16 R107, [R46+0x6] ;  /* 0x000006002e6b7984 */ /* 0x0006280000000400 */
[----:B------:R3:W0:Y:S04]  /*5fc0*/  LDS.U16 R108, [R46+0x8] ;  /* 0x000008002e6c7984 */ /* 0x0006280000000400 */
[----:B------:R3:W0:Y:S04]  /*5fd0*/  LDS.U16 R109, [R46+0xa] ;  /* 0x00000a002e6d7984 */ /* 0x0006280000000400 */
[----:B------:R3:W0:Y:S04]  /*5fe0*/  LDS.U16 R110, [R46+0xc] ;  /* 0x00000c002e6e7984 */ /* 0x0006280000000400 */
[----:B------:R3:W1:Y:S04]  /*5ff0*/  LDS.U16 R111, [R46+0xe] ;  /* 0x00000e002e6f7984 */ /* 0x0006680000000400 */
        /* <DEDUP_REMOVED lines=8> */
[----:B0-----:R3:W-:Y:S01]  /*6080*/  STS [R41+0x3be0], R152 ;  /* 0x003be09829007388 */ /* 0x0017e20000000800 */
[----:B--2---:R-:W-:Y:S01]  /*6090*/  @P0 LEA R94, R62, R45, 0x2 ;  /* 0x0000002d3e5e0211 */ /* 0x004fe200078e10ff */
[----:B------:R-:W-:Y:S06]  /*60a0*/  BAR.SYNC.DEFER_BLOCKING 0x0 ;  /* 0x0000000000007b1d */ /* 0x000fec0000010000 */
[----:B------:R-:W0:Y:S01]  /*60b0*/  @P0 LDS R94, [R94+0x43e4] ;  /* 0x0043e4005e5e0984 */ /* 0x000e220000000800 */
[----:B----4-:R-:W-:Y:S05]  /*60c0*/  @P0 BRA `(.L_x_450) ;  /* 0x00000000002c0947 */ /* 0x010fea0003800000 */
[----:B------:R-:W2:Y:S01]  /*60d0*/  LDC R40, c[0x0][0x224] ;  /* 0x00008900ff287b82 */ /* 0x000ea20000000800 */
[----:B0-----:R-:W-:Y:S01]  /*60e0*/  HFMA2.MMA R94, -RZ, RZ, 1.875, 0 ;  /* 0x3f800000ff5e7435 */ /* 0x001fe200000001ff */
[----:B--2---:R-:W-:-:S13]  /*60f0*/  ISETP.NE.AND P0, PT, R40, UR15, PT ;  /* 0x0000000f28007c0c */ /* 0x004fda000bf05270 */
[----:B------:R-:W-:Y:S05]  /*6100*/  @!P0 BRA `(.L_x_450) ;  /* 0x00000000001c8947 */ /* 0x000fea0003800000 */
[----:B---3--:R-:W-:-:S05]  /*6110*/  VIADD R41, R40, -UR4 ;  /* 0x8000000428297c36 */ /* 0x008fca0008000000 */
[----:B------:R-:W-:-:S04]  /*6120*/  LEA.HI R40, R41, R41, RZ, 0x1 ;  /* 0x0000002929287211 */ /* 0x000fc800078f08ff */
[----:B------:R-:W-:-:S04]  /*6130*/  LOP3.LUT R40, R40, 0xfffffe, RZ, 0xc0, !PT ;  /* 0x00fffffe28287812 */ /* 0x000fc800078ec0ff */
[----:B------:R-:W-:-:S04]  /*6140*/  IADD3 R40, -R40, R41, RZ ;  /* 0x0000002928287210 */ /* 0x000fc80007ffe1ff */
[----:B------:R-:W-:-:S05]  /*6150*/  LEA R40, R40, UR7, 0x8 ;  /* 0x0000000728287c11 */ /* 0x000fca000f8e40ff */
[----:B------:R-:W-:-:S05]  /*6160*/  IMAD R40, R40, 0x4, R45 ;  /* 0x0000000428287824 */ /* 0x000fca00078e022d */
[----:B------:R2:W4:Y:S02]  /*6170*/  LDS R94, [R40+0x3be0] ;  /* 0x003be000285e7984 */ /* 0x0005240000000800 */
.L_x_450:
[----:B------:R-:W-:Y:S05]  /*6180*/  BSYNC B0 ;  /* 0x0000000000007941 */ /* 0x000fea0003800000 */
.L_x_449:
[----:B---3--:R-:W3:Y:S04]  /*6190*/  LDL R75, [R1+0xcc] ;  /* 0x0000cc00014b7983 */ /* 0x008ee80000100800 */
        /* <DEDUP_REMOVED lines=14> */
[----:B------:R-:W4:Y:S01]  /*6280*/  LDL R85, [R1+0x90] ;  /* 0x0000900001557983 */ /* 0x000f220000100800 */
[----:B------:R-:W-:Y:S01]  /*6290*/  UISETP.GE.AND UP0, UPT, UR15, 0x2, UPT ;  /* 0x000000020f00788c */ /* 0x000fe2000bf06270 */
[----:B------:R-:W-:-:S05]  /*62a0*/  LOP3.LUT R164, R62, 0x1f, RZ, 0xc0, !PT ;  /* 0x0000001f3ea47812 */ /* 0x000fca00078ec0ff */
[----:B------:R-:W-:-:S04]  /*62b0*/  PLOP3.LUT P0, PT, PT, PT, UP0, 0x80, 0x0 ;  /* 0x000000000000781c */ /* 0x000fc80003f0f008 */
[----:B------:R-:W-:Y:S01]  /*62c0*/  ISETP.NE.OR P0, PT, R164, RZ, !P0 ;  /* 0x000000ffa400720c */ /* 0x000fe20004705670 */
[----:B------:R-:W-:-:S12]  /*62d0*/  FMUL.FTZ R93, R39, R100 ;  /* 0x00000064275d7220 */ /* 0x000fd80000410000 */
[----:B------:R-:W1:Y:S01]  /*62e0*/  @!P0 LDC R41, c[0x0][0x21c] ;  /* 0x00008700ff298b82 */ /* 0x000e620000000800 */
[----:B--2---:R-:W-:Y:S01]  /*62f0*/  MOV R40, UR15 ;  /* 0x0000000f00287c02 */ /* 0x004fe20008000f00 */
[-C--:B------:R-:W-:Y:S01]  /*6300*/  FMUL.FTZ R92, R38, R100.reuse ;  /* 0x00000064265c7220 */ /* 0x080fe20000410000 */
[----:B------:R-:W2:Y:S01]  /*6310*/  MUFU.EX2 R93, R93 ;  /* 0x0000005d005d7308 */ /* 0x000ea20000000800 */
[-C--:B------:R-:W-:Y:S02]  /*6320*/  FMUL.FTZ R91, R37, R100.reuse ;  /* 0x00000064255b7220 */ /* 0x080fe40000410000 */
[----:B------:R-:W-:Y:S01]  /*6330*/  @!P0 VIADD R40, R40, 0xfffffffe ;  /* 0xfffffffe28288836 */ /* 0x000fe20000000000 */
[----:B------:R-:W-:Y:S01]  /*6340*/  MOV R43, 0x8 ;  /* 0x00000008002b7802 */ /* 0x000fe20000000f00 */
[----:B------:R-:W-:Y:S01]  /*6350*/  HFMA2.MMA R80, -RZ, RZ, 1.875, 0 ;  /* 0x3f800000ff507435 */ /* 0x000fe200000001ff */
[----:B------:R-:W-:Y:S02]  /*6360*/  FMUL.FTZ R90, R36, R100 ;  /* 0x00000064245a7220 */ /* 0x000fe40000410000 */
[----:B------:R-:W0:Y:S01]  /*6370*/  MUFU.EX2 R92, R92 ;  /* 0x0000005c005c7308 */ /* 0x000e220000000800 */
[----:B------:R-:W-:-:S02]  /*6380*/  IMAD.MOV.U32 R81, RZ, RZ, RZ ;  /* 0x000000ffff517224 */ /* 0x000fc400078e00ff */
[----:B------:R-:W-:-:S05]  /*6390*/  FMUL.FTZ R79, R35, R100 ;  /* 0x00000064234f7220 */ /* 0x000fca0000410000 */
[----:B------:R-:W0:Y:S01]  /*63a0*/  MUFU.EX2 R91, R91 ;  /* 0x0000005b005b7308 */ /* 0x000e220000000800 */
[----:B-1----:R-:W-:-:S04]  /*63b0*/  @!P0 IMAD R40, R40, R41, UR7 ;  /* 0x0000000728288e24 */ /* 0x002fc8000f8e0229 */
[----:B------:R-:W-:-:S03]  /*63c0*/  @!P0 IMAD.WIDE R40, R40, R43, UR24 ;  /* 0x0000001828288e25 */ /* 0x000fc6000f8e022b */
[----:B------:R-:W1:Y:S01]  /*63d0*/  MUFU.EX2 R90, R90 ;  /* 0x0000005a005a7308 */ /* 0x000e620000000800 */
[-C--:B------:R-:W-:Y:S01]  /*63e0*/  FMUL.FTZ R78, R34, R100.reuse ;  /* 0x00000064224e7220 */ /* 0x080fe20000410000 */
[----:B------:R2:W5:Y:S01]  /*63f0*/  @!P0 LDG.E.64 R80, desc[UR22][R40.64] ;  /* 0x0000001628508981 */ /* 0x000562000c1e1b00 */
[----:B------:R-:W-:-:S05]  /*6400*/  FMUL.FTZ R77, R33, R100 ;  /* 0x00000064214d7220 */ /* 0x000fca0000410000 */
[----:B------:R-:W1:Y:S01]  /*6410*/  MUFU.EX2 R79, R79 ;  /* 0x0000004f004f7308 */ /* 0x000e620000000800 */
[----:B------:R-:W-:-:S07]  /*6420*/  FMUL.FTZ R43, R31, R100 ;  /* 0x000000641f2b7220 */ /* 0x000fce0000410000 */
[----:B------:R-:W1:Y:S01]  /*6430*/  MUFU.EX2 R78, R78 ;  /* 0x0000004e004e7308 */ /* 0x000e620000000800 */
[----:B------:R-:W-:-:S07]  /*6440*/  FMUL.FTZ R95, R30, R100 ;  /* 0x000000641e5f7220 */ /* 0x000fce0000410000 */
[----:B------:R-:W1:Y:S01]  /*6450*/  MUFU.EX2 R77, R77 ;  /* 0x0000004d004d7308 */ /* 0x000e620000000800 */
[-C--:B------:R-:W-:Y:S01]  /*6460*/  FMUL.FTZ R96, R29, R100.reuse ;  /* 0x000000641d607220 */ /* 0x080fe20000410000 */
[----:B------:R-:W-:-:S06]  /*6470*/  FMUL.FTZ R97, R28, R100 ;  /* 0x000000641c617220 */ /* 0x000fcc0000410000 */
[----:B------:R-:W-:Y:S01]  /*6480*/  MUFU.EX2 R43, R43 ;  /* 0x0000002b002b7308 */ /* 0x000fe20000000800 */
[----:B------:R-:W-:-:S07]  /*6490*/  FMUL.FTZ R98, R27, R100 ;  /* 0x000000641b627220 */ /* 0x000fce0000410000 */
[----:B------:R-:W-:Y:S01]  /*64a0*/  MUFU.EX2 R95, R95 ;  /* 0x0000005f005f7308 */ /* 0x000fe20000000800 */
[----:B------:R-:W-:-:S07]  /*64b0*/  FMUL.FTZ R99, R26, R100 ;  /* 0x000000641a637220 */ /* 0x000fce0000410000 */
[----:B------:R-:W-:Y:S08]  /*64c0*/  MUFU.EX2 R96, R96 ;  /* 0x0000006000607308 */ /* 0x000ff00000000800 */
[----:B------:R-:W-:Y:S08]  /*64d0*/  MUFU.EX2 R97, R97 ;  /* 0x0000006100617308 */ /* 0x000ff00000000800 */
[----:B------:R-:W-:Y:S08]  /*64e0*/  MUFU.EX2 R98, R98 ;  /* 0x0000006200627308 */ /* 0x000ff00000000800 */
[----:B------:R-:W-:Y:S01]  /*64f0*/  MUFU.EX2 R99, R99 ;  /* 0x0000006300637308 */ /* 0x000fe20000000800 */
[----:B-----5:R-:W-:-:S02]  /*6500*/  R2UR UR44, R84 ;  /* 0x00000000542c72ca */ /* 0x020fc400000e0000 */
[C---:B------:R-:W-:Y:S02]  /*6510*/  ISETP.GT.U32.AND P2, PT, R62.reuse, 0x1f, PT ;  /* 0x0000001f3e00780c */ /* 0x040fe40003f44070 */
[----:B------:R-:W-:Y:S01]  /*6520*/  LEA.HI R103, R62, R62, RZ, 0x1e ;  /* 0x0000003e3e677211 */ /* 0x000fe200078ff0ff */
[----:B------:R-:W-:Y:S01]  /*6530*/  IMAD.U32 R104, R104, 0x10000, RZ ;  /* 0x0001000068687824 */ /* 0x000fe200078e00ff */
[----:B------:R-:W-:Y:S01]  /*6540*/  SHF.L.U32 R105, R105, 0x10, RZ ;  /* 0x0000001069697819 */ /* 0x000fe200000006ff */
[----:B------:R-:W-:Y:S01]  /*6550*/  IMAD.U32 R107, R107, 0x10000, RZ ;  /* 0x000100006b6b7824 */ /* 0x000fe200078e00ff */
[----:B------:R-:W-:Y:S01]  /*6560*/  LEA R103, R103, R45, 0x3 ;  /* 0x0000002d67677211 */ /* 0x000fe200078e18ff */
[----:B------:R-:W-:Y:S01]  /*6570*/  IMAD.U32 R110, R110, 0x10000, RZ ;  /* 0x000100006e6e7824 */ /* 0x000fe200078e00ff */
[----:B------:R-:W-:Y:S01]  /*6580*/  SHF.L.U32 R106, R106, 0x10, RZ ;  /* 0x000000106a6a7819 */ /* 0x000fe200000006ff */
[----:B------:R-:W-:Y:S01]  /*6590*/  IMAD.U32 R113, R113, 0x10000, RZ ;  /* 0x0001000071717824 */ /* 0x000fe200078e00ff */
[----:B------:R-:W-:Y:S01]  /*65a0*/  SHF.L.U32 R108, R108, 0x10, RZ ;  /* 0x000000106c6c7819 */ /* 0x000fe200000006ff */
[----:B------:R-:W-:Y:S01]  /*65b0*/  IMAD.U32 R116, R116, 0x10000, RZ ;  /* 0x0001000074747824 */ /* 0x000fe200078e00ff */
[----:B------:R-:W-:Y:S01]  /*65c0*/  SHF.L.U32 R109, R109, 0x10, RZ ;  /* 0x000000106d6d7819 */ /* 0x000fe200000006ff */
[----:B------:R-:W-:Y:S01]  /*65d0*/  IMAD.U32 R119, R119, 0x10000, RZ ;  /* 0x0001000077777824 */ /* 0x000fe200078e00ff */
[----:B------:R-:W-:-:S02]  /*65e0*/  SHF.L.U32 R111, R111, 0x10, RZ ;  /* 0x000000106f6f7819 */ /* 0x000fc400000006ff */
[----:B------:R-:W-:Y:S02]  /*65f0*/  SHF.L.U32 R112, R112, 0x10, RZ ;  /* 0x0000001070707819 */ /* 0x000fe400000006ff */
[----:B------:R-:W-:Y:S02]  /*6600*/  SHF.L.U32 R114, R114, 0x10, RZ ;  /* 0x0000001072727819 */ /* 0x000fe400000006ff */
[----:B------:R-:W-:Y:S02]  /*6610*/  SHF.L.U32 R115, R115, 0x10, RZ ;  /* 0x0000001073737819 */ /* 0x000fe400000006ff */
[----:B------:R-:W-:Y:S02]  /*6620*/  SHF.L.U32 R117, R117, 0x10, RZ ;  /* 0x0000001075757819 */ /* 0x000fe400000006ff */
        /* <DEDUP_REMOVED lines=17> */
[----:B---3--:R-:W-:Y:S01]  /*6740*/  IMAD.U32 R76, R75, 0x10000, RZ ;  /* 0x000100004b4c7824 */ /* 0x008fe200078e00ff */
[----:B----4-:R-:W-:-:S03]  /*6750*/  SHF.L.U32 R75, R71, 0x10, RZ ;  /* 0x00000010474b7819 */ /* 0x010fc600000006ff */
[----:B------:R-:W-:Y:S01]  /*6760*/  FMUL.FTZ R151, R44, R76 ;  /* 0x0000004c2c977220 */ /* 0x000fe20000410000 */
[----:B------:R-:W-:Y:S02]  /*6770*/  IMAD.U32 R74, R74, 0x10000, RZ ;  /* 0x000100004a4a7824 */ /* 0x000fe400078e00ff */
[----:B------:R-:W-:Y:S01]  /*6780*/  FMUL.FTZ R136, R39, R75 ;  /* 0x0000004b27887220 */ /* 0x000fe20000410000 */
[----:B------:R-:W-:Y:S01]  /*6790*/  SHF.L.U32 R73, R73, 0x10, RZ ;  /* 0x0000001049497819 */ /* 0x000fe200000006ff */
[----:B------:R-:W-:Y:S01]  /*67a0*/  FMUL.FTZ R137, R38, R74 ;  /* 0x0000004a26897220 */ /* 0x000fe20000410000 */
[----:B--2---:R-:W-:Y:S01]  /*67b0*/  SHF.L.U32 R41, R83, 0x10, RZ ;  /* 0x0000001053297819 */ /* 0x004fe200000006ff */
[-C--:B------:R-:W-:Y:S01]  /*67c0*/  FFMA.FTZ R83, R151, R93.reuse, R136 ;  /* 0x0000005d97537223 */ /* 0x080fe20000010088 */
[----:B------:R-:W-:Y:S01]  /*67d0*/  SHF.L.U32 R40, R82, 0x10, RZ ;  /* 0x0000001052287819 */ /* 0x000fe200000006ff */
[----:B------:R-:W-:Y:S01]  /*67e0*/  FMUL.FTZ R82, R152, R93 ;  /* 0x0000005d98527220 */ /* 0x000fe20000410000 */
[----:B------:R-:W-:Y:S01]  /*67f0*/  FMUL.FTZ R138, R37, R73 ;  /* 0x00000049258a7220 */ /* 0x000fe20000410000 */
[----:B0-----:R-:W-:Y:S01]  /*6800*/  FFMA.FTZ R83, R92, R83, R137 ;  /* 0x000000535c537223 */ /* 0x001fe20000010089 */
[----:B------:R-:W-:Y:S01]  /*6810*/  SHF.L.U32 R72, R72, 0x10, RZ ;  /* 0x0000001048487819 */ /* 0x000fe200000006ff */
[----:B------:R-:W-:Y:S01]  /*6820*/  FMUL.FTZ R82, R92, R82 ;  /* 0x000000525c527220 */ /* 0x000fe20000410000 */
[----:B------:R-:W-:Y:S01]  /*6830*/  FMUL.FTZ R71, R32, R100 ;  /* 0x0000006420477220 */ /* 0x000fe20000410000 */
[----:B------:R-:W-:Y:S01]  /*6840*/  FFMA.FTZ R83, R91, R83, R138 ;  /* 0x000000535b537223 */ /* 0x000fe2000001008a */
[----:B------:R-:W-:-:S02]  /*6850*/  IMAD.U32 R70, R70, 0x10000, RZ ;  /* 0x0001000046467824 */ /* 0x000fc400078e00ff */
[----:B------:R-:W-:Y:S01]  /*6860*/  FMUL.FTZ R139, R36, R72 ;  /* 0x00000048248b7220 */ /* 0x000fe20000410000 */
[----:B------:R-:W-:Y:S01]  /*6870*/  FMUL.FTZ R82, R91, R82 ;  /* 0x000000525b527220 */ /* 0x000fe20000410000 */
[----:B------:R-:W0:Y:S01]  /*6880*/  MUFU.EX2 R71, R71 ;  /* 0x0000004700477308 */ /* 0x000e220000000800 */
[----:B------:R-:W-:Y:S01]  /*6890*/  SHF.L.U32 R69, R69, 0x10, RZ ;  /* 0x0000001045457819 */ /* 0x000fe200000006ff */
[----:B------:R-:W-:Y:S01]  /*68a0*/  FMUL.FTZ R140, R35, R70 ;  /* 0x00000046238c7220 */ /* 0x000fe20000410000 */
[C---:B-1----:R-:W-:Y:S01]  /*68b0*/  FMUL.FTZ R82, R90.reuse, R82 ;  /* 0x000000525a527220 */ /* 0x042fe20000410000 */
[----:B------:R-:W-:Y:S01]  /*68c0*/  FFMA.FTZ R83, R90, R83, R139 ;  /* 0x000000535a537223 */ /* 0x000fe2000001008b */
[----:B------:R-:W-:Y:S01]  /*68d0*/  SHF.L.U32 R68, R68, 0x10, RZ ;  /* 0x0000001044447819 */ /* 0x000fe200000006ff */
[----:B------:R-:W-:Y:S01]  /*68e0*/  FMUL.FTZ R141, R34, R69 ;  /* 0x00000045228d7220 */ /* 0x000fe20000410000 */
[C---:B------:R-:W-:Y:S01]  /*68f0*/  FMUL.FTZ R82, R79.reuse, R82 ;  /* 0x000000524f527220 */ /* 0x040fe20000410000 */
[----:B------:R-:W-:Y:S01]  /*6900*/  FFMA.FTZ R83, R79, R83, R140 ;  /* 0x000000534f537223 */ /* 0x000fe2000001008c */
[----:B------:R-:W-:-:S02]  /*6910*/  IMAD.U32 R67, R67, 0x10000, RZ ;  /* 0x0001000043437824 */ /* 0x000fc400078e00ff */
[----:B------:R-:W-:Y:S01]  /*6920*/  FMUL.FTZ R142, R33, R68 ;  /* 0x00000044218e7220 */ /* 0x000fe20000410000 */
[C---:B------:R-:W-:Y:S01]  /*6930*/  FMUL.FTZ R82, R78.reuse, R82 ;  /* 0x000000524e527220 */ /* 0x040fe20000410000 */
[----:B------:R-:W-:Y:S01]  /*6940*/  FFMA.FTZ R83, R78, R83, R141 ;  /* 0x000000534e537223 */ /* 0x000fe2000001008d */
[----:B------:R-:W-:Y:S01]  /*6950*/  SHF.L.U32 R66, R66, 0x10, RZ ;  /* 0x0000001042427819 */ /* 0x000fe200000006ff */
[----:B------:R-:W-:Y:S01]  /*6960*/  FMUL.FTZ R143, R32, R67 ;  /* 0x00000043208f7220 */ /* 0x000fe20000410000 */
[C---:B------:R-:W-:Y:S01]  /*6970*/  FMUL.FTZ R82, R77.reuse, R82 ;  /* 0x000000524d527220 */ /* 0x040fe20000410000 */
[----:B------:R-:W-:Y:S01]  /*6980*/  FFMA.FTZ R83, R77, R83, R142 ;  /* 0x000000534d537223 */ /* 0x000fe2000001008e */
[----:B------:R-:W-:Y:S01]  /*6990*/  SHF.L.U32 R63, R63, 0x10, RZ ;  /* 0x000000103f3f7819 */ /* 0x000fe200000006ff */
[----:B------:R-:W-:Y:S01]  /*69a0*/  FMUL.FTZ R144, R31, R66 ;  /* 0x000000421f907220 */ /* 0x000fe20000410000 */
[C---:B0-----:R-:W-:Y:S01]  /*69b0*/  FMUL.FTZ R82, R71.reuse, R82 ;  /* 0x0000005247527220 */ /* 0x041fe20000410000 */
[----:B------:R-:W-:Y:S01]  /*69c0*/  FFMA.FTZ R83, R71, R83, R143 ;  /* 0x0000005347537223 */ /* 0x000fe2000001008f */
[----:B------:R-:W-:-:S02]  /*69d0*/  IMAD.U32 R42, R42, 0x10000, RZ ;  /* 0x000100002a2a7824 */ /* 0x000fc400078e00ff */
[----:B------:R-:W-:Y:S01]  /*69e0*/  FMUL.FTZ R145, R30, R63 ;  /* 0x0000003f1e917220 */ /* 0x000fe20000410000 */
[C---:B------:R-:W-:Y:S01]  /*69f0*/  FMUL.FTZ R82, R43.reuse, R82 ;  /* 0x000000522b527220 */ /* 0x040fe20000410000 */
[----:B------:R-:W-:Y:S01]  /*6a00*/  FFMA.FTZ R83, R43, R83, R144 ;  /* 0x000000532b537223 */ /* 0x000fe20000010090 */
[----:B------:R-:W-:Y:S01]  /*6a10*/  FMUL.FTZ R100, R25, R100 ;  /* 0x0000006419647220 */ /* 0x000fe20000410000 */
[----:B------:R-:W-:Y:S01]  /*6a20*/  FMUL.FTZ R146, R29, R42 ;  /* 0x0000002a1d927220 */ /* 0x000fe20000410000 */
[C---:B------:R-:W-:Y:S01]  /*6a30*/  FMUL.FTZ R82, R95.reuse, R82 ;  /* 0x000000525f527220 */ /* 0x040fe20000410000 */
[----:B------:R-:W-:Y:S01]  /*6a40*/  FFMA.FTZ R83, R95, R83, R145 ;  /* 0x000000535f537223 */ /* 0x000fe20000010091 */
[----:B------:R-:W-:Y:S02]  /*6a50*/  FMUL.FTZ R147, R28, R41 ;  /* 0x000000291c937220 */ /* 0x000fe40000410000 */
[----:B------:R-:W0:Y:S01]  /*6a60*/  MUFU.EX2 R100, R100 ;  /* 0x0000006400647308 */ /* 0x000e220000000800 */
        /* <DEDUP_REMOVED lines=9> */
[----:B------:R-:W-:Y:S02]  /*6b00*/  FFMA.FTZ R83, R98, R83, R148 ;  /* 0x0000005362537223 */ /* 0x000fe40000010094 */
[----:B------:R-:W-:Y:S01]  /*6b10*/  FMUL.FTZ R150, R25, R102 ;  /* 0x0000006619967220 */ /* 0x000fe20000410000 */
[C---:B------:R-:W-:Y:S01]  /*6b20*/  FMUL.FTZ R82, R99.reuse, R82 ;  /* 0x0000005263527220 */ /* 0x040fe20000410000 */
[----:B------:R-:W-:-:S03]  /*6b30*/  FFMA.FTZ R83, R99, R83, R149 ;  /* 0x0000005363537223 */ /* 0x000fc60000010095 */
[C---:B0-----:R-:W-:Y:S01]  /*6b40*/  FMUL.FTZ R82, R100.reuse, R82 ;  /* 0x0000005264527220 */ /* 0x041fe20000410000 */
[----:B------:R-:W-:Y:S01]  /*6b50*/  FFMA.FTZ R83, R100, R83, R150 ;  /* 0x0000005364537223 */ /* 0x000fe20000010096 */
[----:B------:R-:W-:-:S04]  /*6b60*/  FMUL.FTZ R120, R0, R120 ;  /* 0x0000007800787220 */ /* 0x000fc80000410000 */
[----:B------:R0:W-:Y:S01]  /*6b70*/  STS.64 [R103+0x31d0], R82 ;  /* 0x0031d05267007388 */ /* 0x0001e20000000a00 */
        /* <DEDUP_REMOVED lines=16> */
[----:B0-----:R-:W-:Y:S05]  /*6c80*/  @P2 BRA `(.L_x_451) ;  /* 0x0000000000f82947 */ /* 0x001fea0003800000 */
[----:B------:R-:W-:Y:S01]  /*6c90*/  IMAD R155, R62, 0x28, R45 ;  /* 0x000000283e9b7824 */ /* 0x000fe200078e022d */
[----:B------:R-:W-:-:S04]  /*6ca0*/  UMOV UR45, 0xffffffff ;  /* 0xffffffff002d7882 */ /* 0x000fc80000000000 */
[----:B------:R-:W-:Y:S04]  /*6cb0*/  LDS.64 R82, [R155+0x31d0] ;  /* 0x0031d0009b527984 */ /* 0x000fe80000000a00 */
[----:B------:R-:W0:Y:S04]  /*6cc0*/  LDS.64 R84, [R155+0x31d8] ;  /* 0x0031d8009b547984 */ /* 0x000e280000000a00 */
        /* <DEDUP_REMOVED lines=9> */
[----:B------:R-:W0:Y:S01]  /*6d60*/  S2R R89, SR_LANEID ;  /* 0x0000000000597919 */ /* 0x000e220000000000 */
[----:B------:R-:W1:Y:S04]  /*6d70*/  SHFL.UP PT, R88, R163, 0x1, RZ ;  /* 0x04200000a3587989 */ /* 0x000e6800000e00ff */
[----:B------:R-:W2:Y:S01]  /*6d80*/  SHFL.UP PT, R153, R162, 0x1, RZ ;  /* 0x04200000a2997989 */ /* 0x000ea200000e00ff */
[----:B0-----:R-:W-:-:S13]  /*6d90*/  ISETP.GE.AND P0, PT, R89, 0x1, PT ;  /* 0x000000015900780c */ /* 0x001fda0003f06270 */
[C---:B-1----:R-:W-:Y:S01]  /*6da0*/  @P0 FFMA.FTZ R163, R162.reuse, R88, R163 ;  /* 0x00000058a2a30223 */ /* 0x042fe200000100a3 */
[----:B--2---:R-:W-:Y:S01]  /*6db0*/  @P0 FMUL.FTZ R162, R162, R153 ;  /* 0x00000099a2a20220 */ /* 0x004fe20000410000 */
[----:B------:R-:W-:-:S03]  /*6dc0*/  ISETP.GE.AND P0, PT, R89, 0x2, PT ;  /* 0x000000025900780c */ /* 0x000fc60003f06270 */
[----:B------:R-:W0:Y:S04]  /*6dd0*/  SHFL.UP PT, R88, R163, 0x2, RZ ;  /* 0x04400000a3587989 */ /* 0x000e2800000e00ff */
[----:B------:R-:W1:Y:S06]  /*6de0*/  SHFL.UP PT, R153, R162, 0x2, RZ ;  /* 0x04400000a2997989 */ /* 0x000e6c00000e00ff */
        /* <DEDUP_REMOVED lines=14> */
.L_x_515:
[----:B------:R-:W3:Y:S01]  /*6ed0*/  S2R R89, SR_LANEID ;  /* 0x0000000000597919 */ /* 0x000ee20000000000 */
[----:B------:R-:W-:Y:S01]  /*6ee0*/  UMOV UR45, 0xffffffff ;  /* 0xffffffff002d7882 */ /* 0x000fe20000000000 */
[----:B---3--:R-:W-:-:S13]  /*6ef0*/  ISETP.GE.AND P0, PT, R89, 0x10, PT ;  /* 0x000000105900780c */ /* 0x008fda0003f06270 */
[C---:B01----:R-:W-:Y:S01]  /*6f00*/  @P0 FFMA.FTZ R163, R162.reuse, R88, R163 ;  /* 0x00000058a2a30223 */ /* 0x043fe200000100a3 */
[----:B--2---:R-:W-:Y:S01]  /*6f10*/  @P0 FMUL.FTZ R162, R162, R153 ;  /* 0x00000099a2a20220 */ /* 0x004fe20000410000 */
[----:B------:R-:W-:Y:S06]  /*6f20*/  BRA.DIV UR45, `(.L_x_453) ;  /* 0x0000004e2df87947 */ /* 0x000fec000b800000 */
.L_x_518:
[----:B------:R-:W-:-:S03]  /*6f30*/  UMOV UR45, 0xffffffff ;  /* 0xffffffff002d7882 */ /* 0x000fc60000000000 */
[----:B------:R-:W-:Y:S05]  /*6f40*/  BRA.DIV UR45, `(.L_x_454) ;  /* 0x000000522d187947 */ /* 0x000fea000b800000 */
.L_x_521:
[----:B------:R-:W-:-:S03]  /*6f50*/  UMOV UR45, 0xffffffff ;  /* 0xffffffff002d7882 */ /* 0x000fc60000000000 */
[----:B------:R-:W-:Y:S05]  /*6f60*/  BRA.DIV UR45, `(.L_x_455) ;  /* 0x000000522d387947 */ /* 0x000fea000b800000 */
[----:B------:R-:W0:Y:S04]  /*6f70*/  SHFL.UP PT, R162, R162, 0x1, RZ ;  /* 0x04200000a2a27989 */ /* 0x000e2800000e00ff */
[----:B------:R-:W1:Y:S04]  /*6f80*/  SHFL.UP PT, R163, R163, 0x1, RZ ;  /* 0x04200000a3a37989 */ /* 0x000e6800000e00ff */
[----:B------:R-:W2:Y:S04]  /*6f90*/  SHFL.IDX PT, R80, R80, RZ, 0x1f ;  /* 0x00001fff50507589 */ /* 0x000ea800000e0000 */
[----:B------:R-:W3:Y:S02]  /*6fa0*/  SHFL.IDX PT, R81, R81, RZ, 0x1f ;  /* 0x00001fff51517589 */ /* 0x000ee400000e0000 */
.L_x_527:
        /* <DEDUP_REMOVED lines=12> */
.L_x_451:
[----:B------:R-:W-:Y:S05]  /*7070*/  WARPSYNC.ALL ;  /* 0x0000000000007948 */ /* 0x000fea0003800000 */
[----:B------:R-:W-:Y:S01]  /*7080*/  BAR.SYNC.DEFER_BLOCKING 0x0 ;  /* 0x0000000000007b1d */ /* 0x000fe20000010000 */
[C---:B------:R-:W-:Y:S01]  /*7090*/  FMUL.FTZ R82, R100.reuse, R94 ;  /* 0x0000005e64527220 */ /* 0x040fe20000410000 */
[----:B------:R-:W-:Y:S01]  /*70a0*/  FFMA.FTZ R83, R100, R135, R134 ;  /* 0x0000008764537223 */ /* 0x000fe20000010086 */
[----:B------:R-:W-:Y:S01]  /*70b0*/  UISETP.GE.AND UP0, UPT, UR15, UR53, UPT ;  /* 0x000000350f00728c */ /* 0x000fe2000bf06270 */
[----:B0-----:R-:W-:Y:S01]  /*70c0*/  MOV R84, UR7 ;  /* 0x0000000700547c02 */ /* 0x001fe20008000f00 */
[C---:B------:R-:W-:Y:S01]  /*70d0*/  FMUL.FTZ R82, R99.reuse, R82 ;  /* 0x0000005263527220 */ /* 0x040fe20000410000 */
[----:B------:R-:W-:Y:S01]  /*70e0*/  FFMA.FTZ R83, R99, R83, R133 ;  /* 0x0000005363537223 */ /* 0x000fe20000010085 */
[----:B------:R-:W-:-:S02]  /*70f0*/  IMAD.MOV.U32 R81, RZ, RZ, RZ ;  /* 0x000000ffff517224 */ /* 0x000fc400078e00ff */
        /* <DEDUP_REMOVED lines=12> */
[----:B------:R-:W-:Y:S02]  /*71c0*/  FFMA.FTZ R83, R43, R83, R128 ;  /* 0x000000532b537223 */ /* 0x000fe40000010080 */
[----:B------:R-:W-:Y:S01]  /*71d0*/  @!P0 LEA R84, R84, R45, 0x3 ;  /* 0x0000002d54548211 */ /* 0x000fe200078e18ff */
        /* <DEDUP_REMOVED lines=82> */
.L_x_544:
[----:B------:R-:W-:Y:S01]  /*7700*/  MOV R88, R163 ;  /* 0x000000a300587202 */ /* 0x000fe20000000f00 */
[----:B0-2-4-:R-:W-:Y:S01]  /*7710*/  @P0 FFMA.FTZ R89, R155, R89, R162 ;  /* 0x000000599b590223 */ /* 0x015fe200000100a2 */
[-C--:B---3--:R-:W-:Y:S01]  /*7720*/  FMUL.FTZ R80, R80, R164.reuse ;  /* 0x000000a450507220 */ /* 0x088fe20000410000 */
        /* <DEDUP_REMOVED lines=12> */
.L_x_456:
[----:B------:R-:W-:Y:S05]  /*77f0*/  WARPSYNC.ALL ;  /* 0x0000000000007948 */ /* 0x000fea0003800000 */
[----:B0-----:R-:W2:Y:S01]  /*7800*/  LDL.LU R85, [R1+0xc] ;  /* 0x00000c0001557983 */ /* 0x001ea20000300800 */
[----:B------:R-:W-:Y:S01]  /*7810*/  FMUL.FTZ R104, R104, R151 ;  /* 0x0000009768687220 */ /* 0x000fe20000410000 */
[----:B------:R-:W-:Y:S01]  /*7820*/  FMUL.FTZ R105, R105, R136 ;  /* 0x0000008869697220 */ /* 0x000fe20000410000 */
[----:B------:R-:W-:Y:S01]  /*7830*/  FMUL.FTZ R106, R106, R137 ;  /* 0x000000896a6a7220 */ /* 0x000fe20000410000 */
[----:B------:R-:W-:Y:S01]  /*7840*/  BAR.SYNC.DEFER_BLOCKING 0x0 ;  /* 0x0000000000007b1d */ /* 0x000fe20000010000 */
        /* <DEDUP_REMOVED lines=10> */
[----:B------:R-:W-:Y:S01]  /*78f0*/  ISETP.NE.AND P6, PT, R62, RZ, PT ;  /* 0x000000ff3e00720c */ /* 0x000fe20003fc5270 */
[----:B------:R-:W-:-:S02]  /*7900*/  IMAD.U32 R82, RZ, RZ, UR7 ;  /* 0x00000007ff527e24 */ /* 0x000fc4000f8e00ff */
[----:B------:R-:W-:Y:S01]  /*7910*/  FFMA.FTZ R104, R22, R107, R104 ;  /* 0x0000006b16687223 */ /* 0x000fe20000010068 */
[----:B------:R-:W-:Y:S01]  /*7920*/  SHF.L.U32 R86, R62, 0x4, RZ ;  /* 0x000000043e567819 */ /* 0x000fe200000006ff */
[----:B------:R-:W-:Y:S01]  /*7930*/  FMUL.FTZ R83, R136, UR44 ;  /* 0x0000002c88537c20 */ /* 0x000fe20008410000 */
[----:B------:R-:W-:Y:S01]  /*7940*/  FFMA.FTZ R88, -R25, R102, R150 ;  /* 0x0000006619587223 */ /* 0x000fe20000010196 */
[----:B------:R-:W-:Y:S01]  /*7950*/  FFMA.FTZ R104, R21, R108, R104 ;  /* 0x0000006c15687223 */ /* 0x000fe20000010068 */
[----:B------:R-:W-:Y:S01]  /*7960*/  FMUL.FTZ R114, R114, R145 ;  /* 0x0000009172727220 */ /* 0x000fe20000410000 */
[----:B------:R-:W-:Y:S01]  /*7970*/  FMUL.FTZ R83, R24, R83 ;  /* 0x0000005318537220 */ /* 0x000fe20000410000 */
[----:B------:R-:W-:Y:S01]  /*7980*/  FMUL.FTZ R115, R115, R146 ;  /* 0x0000009273737220 */ /* 0x000fe20000410000 */
[----:B------:R-:W-:Y:S01]  /*7990*/  FFMA.FTZ R104, R20, R109, R104 ;  /* 0x0000006d14687223 */ /* 0x000fe20000010068 */
[----:B------:R-:W-:Y:S01]  /*79a0*/  FMUL.FTZ R116, R116, R147 ;  /* 0x0000009374747220 */ /* 0x000fe20000410000 */
[----:B------:R-:W3:Y:S01]  /*79b0*/  LDL.LU R109, [R1+0x30] ;  /* 0x00003000016d7983 */ /* 0x000ee20000300800 */
[----:B------:R-:W-:Y:S01]  /*79c0*/  @!P6 LEA R82, R82, R45, 0x3 ;  /* 0x0000002d5252e211 */ /* 0x000fe200078e18ff */
[----:B------:R-:W-:Y:S01]  /*79d0*/  FFMA.FTZ R104, R19, R110, R104 ;  /* 0x0000006e13687223 */ /* 0x000fe20000010068 */
[----:B------:R-:W-:Y:S01]  /*79e0*/  FMUL.FTZ R117, R117, R148 ;  /* 0x0000009475757220 */ /* 0x000fe20000410000 */
[----:B------:R-:W0:Y:S01]  /*79f0*/  LDS R103, [R103+0x36e4] ;  /* 0x0036e40067677984 */ /* 0x000e220000000800 */
[----:B------:R-:W-:Y:S01]  /*7a00*/  FMUL.FTZ R118, R118, R149 ;  /* 0x0000009576767220 */ /* 0x000fe20000410000 */
[----:B------:R-:W-:Y:S01]  /*7a10*/  FFMA.FTZ R104, R18, R111, R104 ;  /* 0x0000006f12687223 */ /* 0x000fe20000010068 */
[----:B------:R-:W-:Y:S01]  /*7a20*/  FMUL.FTZ R119, R119, R150 ;  /* 0x0000009677777220 */ /* 0x000fe20000410000 */
[----:B------:R-:W4:Y:S02]  /*7a30*/  LDL.LU R108, [R1+0x2c] ;  /* 0x00002c00016c7983 */ /* 0x000f240000300800 */
[----:B------:R-:W-:Y:S01]  /*7a40*/  FFMA.FTZ R104, R17, R112, R104 ;  /* 0x0000007011687223 */ /* 0x000fe20000010068 */
[----:B------:R-:W-:Y:S01]  /*7a50*/  FMUL.FTZ R89, R139, UR44 ;  /* 0x0000002c8b597c20 */ /* 0x000fe20008410000 */
[----:B------:R1:W-:Y:S01]  /*7a60*/  @!P6 STS.64 [R82+0x45e0], R80 ;  /* 0x0045e0505200e388 */ /* 0x0003e20000000a00 */
[----:B------:R-:W-:Y:S01]  /*7a70*/  FFMA.FTZ R136, -R39, R75, R136 ;  /* 0x0000004b27887223 */ /* 0x000fe20000010188 */
[----:B------:R-:W-:Y:S01]  /*7a80*/  FFMA.FTZ R104, R16, R113, R104 ;  /* 0x0000007110687223 */ /* 0x000fe20000010068 */
[----:B------:R-:W-:Y:S01]  /*7a90*/  FMUL.FTZ R119, R10, R119 ;  /* 0x000000770a777220 */ /* 0x000fe20000410000 */
[----:B------:R-:W5:Y:S01]  /*7aa0*/  LDL.LU R113, [R1+0x28] ;  /* 0x0000280001717983 */ /* 0x000f620000300800 */
[----:B0-----:R-:W-:Y:S01]  /*7ab0*/  FFMA.FTZ R94, R103, R94, R135 ;  /* 0x0000005e675e7223 */ /* 0x001fe20000010087 */
[----:B-1----:R-:W-:-:S02]  /*7ac0*/  VIADD R82, R86, 0x1 ;  /* 0x0000000156527836 */ /* 0x002fc40000000000 */
[----:B------:R-:W-:Y:S01]  /*7ad0*/  FMUL.FTZ R81, R151, UR44 ;  /* 0x0000002c97517c20 */ /* 0x000fe20008410000 */
[----:B------:R-:W-:Y:S01]  /*7ae0*/  LEA.HI.SX32 R80, R86, R86, 0x1b ;  /* 0x0000005656507211 */ /* 0x000fe200078fdaff */
[-C--:B------:R-:W-:Y:S01]  /*7af0*/  FMUL.FTZ R84, R25, R94.reuse ;  /* 0x0000005e19547220 */ /* 0x080fe20000410000 */
[----:B------:R-:W-:Y:S01]  /*7b00*/  FFMA.FTZ R100, R100, R94, R134 ;  /* 0x0000005e64647223 */ /* 0x000fe20000010086 */
[----:B------:R-:W-:Y:S01]  /*7b10*/  LEA.HI.SX32 R82, R82, R86, 0x1b ;  /* 0x0000005652527211 */ /* 0x000fe200078fdaff */
[----:B------:R-:W-:Y:S01]  /*7b20*/  FMUL.FTZ R81, R0, R81 ;  /* 0x0000005100517220 */ /* 0x000fe20000410000 */
[-C--:B------:R-:W-:Y:S01]  /*7b30*/  LEA R80, R80, R45.reuse, 0x2 ;  /* 0x0000002d50507211 */ /* 0x080fe200078e10ff */
[----:B------:R-:W-:Y:S01]  /*7b40*/  FFMA.FTZ R99, R99, R100, R133 ;  /* 0x0000006463637223 */ /* 0x000fe20000010085 */
[----:B------:R-:W-:Y:S01]  /*7b50*/  LEA R82, R82, R45, 0x2 ;  /* 0x0000002d52527211 */ /* 0x000fe200078e10ff */
[----:B------:R-:W-:Y:S01]  /*7b60*/  FMUL.FTZ R89, R21, R89 ;  /* 0x0000005915597220 */ /* 0x000fe20000410000 */
[----:B------:R-:W-:Y:S01]  /*7b70*/  FFMA.FTZ R104, R15, R114, R104 ;  /* 0x000000720f687223 */ /* 0x000fe20000010068 */
[----:B------:R-:W-:Y:S01]  /*7b80*/  FFMA.FTZ R98, R98, R99, R132 ;  /* 0x0000006362627223 */ /* 0x000fe20000010084 */
[----:B------:R0:W-:Y:S01]  /*7b90*/  STS [R80+0x1090], R81 ;  /* 0x0010905150007388 */ /* 0x0001e20000000800 */
[----:B------:R-:W-:Y:S01]  /*7ba0*/  FFMA.FTZ R151, -R44, R76, R151 ;  /* 0x0000004c2c977223 */ /* 0x000fe20000010197 */
[----:B------:R-:W-:Y:S01]  /*7bb0*/  FFMA.FTZ R104, R14, R115, R104 ;  /* 0x000000730e687223 */ /* 0x000fe20000010068 */
[----:B------:R-:W-:Y:S01]  /*7bc0*/  FFMA.FTZ R97, R97, R98, R131 ;  /* 0x0000006261617223 */ /* 0x000fe20000010083 */
[----:B------:R1:W-:Y:S02]  /*7bd0*/  STS [R82+0x1094], R83 ;  /* 0x0010945352007388 */ /* 0x0003e40000000800 */
[----:B------:R-:W-:Y:S01]  /*7be0*/  FFMA.FTZ R104, R13, R116, R104 ;  /* 0x000000740d687223 */ /* 0x000fe20000010068 */
[----:B------:R-:W-:Y:S01]  /*7bf0*/  FFMA.FTZ R96, R96, R97, R130 ;  /* 0x0000006160607223 */ /* 0x000fe20000010082 */
[----:B0-----:R-:W-:Y:S01]  /*7c00*/  FMUL.FTZ R81, R137, UR44 ;  /* 0x0000002c89517c20 */ /* 0x001fe20008410000 */
[----:B--2---:R-:W-:-:S02]  /*7c10*/  FADD.FTZ R85, R84, R85 ;  /* 0x0000005554557221 */ /* 0x004fc40000010000 */
[----:B------:R-:W-:Y:S01]  /*7c20*/  FFMA.FTZ R95, R95, R96, R129 ;  /* 0x000000605f5f7223 */ /* 0x000fe20000010081 */
[----:B-1----:R-:W-:Y:S02]  /*7c30*/  VIADD R82, R86, 0x2 ;  /* 0x0000000256527836 */ /* 0x002fe40000000000 */
[----:B------:R-:W-:Y:S01]  /*7c40*/  FMUL.FTZ R81, R23, R81 ;  /* 0x0000005117517220 */ /* 0x000fe20000410000 */
[----:B------:R-:W-:Y:S01]  /*7c50*/  FMUL.FTZ R83, R94, UR59 ;  /* 0x0000003b5e537c20 */ /* 0x000fe20008410000 */
[----:B------:R0:W-:Y:S01]  /*7c60*/  STL [R1+0xc], R85 ;  /* 0x00000c5501007387 */ /* 0x0001e20000100800 */
[----:B------:R-:W-:Y:S01]  /*7c70*/  FFMA.FTZ R43, R43, R95, R128 ;  /* 0x0000005f2b2b7223 */ /* 0x000fe20000010080 */
[----:B------:R-:W-:Y:S01]  /*7c80*/  LEA.HI.SX32 R82, R82, R86, 0x1b ;  /* 0x0000005652527211 */ /* 0x000fe200078fdaff */
[----:B------:R-:W-:Y:S01]  /*7c90*/  FMUL.FTZ R83, R88, R83 ;  /* 0x0000005358537220 */ /* 0x000fe20000410000 */
[----:B------:R-:W2:Y:S01]  /*7ca0*/  LDL.LU R111, [R1+0x34] ;  /* 0x00003400016f7983 */ /* 0x000ea20000300800 */
[----:B------:R-:W-:Y:S01]  /*7cb0*/  FFMA.FTZ R71, R71, R43, R127 ;  /* 0x0000002b47477223 */ /* 0x000fe2000001007f */
[----:B------:R-:W-:Y:S01]  /*7cc0*/  LEA R82, R82, R45, 0x2 ;  /* 0x0000002d52527211 */ /* 0x000fe200078e10ff */
[----:B------:R-:W-:Y:S01]  /*7cd0*/  FFMA.FTZ R87, R12, R117, R104 ;  /* 0x000000750c577223 */ /* 0x000fe20000010068 */
[----:B------:R-:W2:Y:S01]  /*7ce0*/  LDL.LU R110, [R1+0x24] ;  /* 0x00002400016e7983 */ /* 0x000ea20000300800 */
[----:B------:R-:W-:Y:S01]  /*7cf0*/  FFMA.FTZ R77, R77, R71, R126 ;  /* 0x000000474d4d7223 */ /* 0x000fe2000001007e */
[----:B0-----:R-:W-:Y:S01]  /*7d00*/  IADD3 R85, R86, 0x3, RZ ;  /* 0x0000000356557810 */ /* 0x001fe20007ffe0ff */
[----:B------:R-:W-:Y:S01]  /*7d10*/  FMUL.FTZ R88, R84, R88 ;  /* 0x0000005854587220 */ /* 0x000fe20000410000 */
[----:B------:R0:W-:Y:S01]  /*7d20*/  STS [R82+0x1098], R81 ;  /* 0x0010985152007388 */ /* 0x0001e20000000800 */
[----:B------:R-:W-:Y:S01]  /*7d30*/  FFMA.FTZ R125, R78, R77, R125 ;  /* 0x0000004d4e7d7223 */ /* 0x000fe2000001007d */
[----:B------:R-:W-:Y:S01]  /*7d40*/  LEA.HI.SX32 R85, R85, R86, 0x1b ;  /* 0x0000005655557211 */ /* 0x000fe200078fdaff */
[----:B------:R-:W-:Y:S01]  /*7d50*/  FFMA.FTZ R102, R102, R94, R83 ;  /* 0x0000005e66667223 */ /* 0x000fe20000010053 */
[----:B------:R-:W-:Y:S01]  /*7d60*/  FFMA.FTZ R137, -R38, R74, R137 ;  /* 0x0000004a26897223 */ /* 0x000fe20000010189 */
[----:B------:R-:W-:Y:S01]  /*7d70*/  FFMA.FTZ R124, R79, R125, R124 ;  /* 0x0000007d4f7c7223 */ /* 0x000fe2000001007c */
[----:B------:R-:W2:Y:S01]  /*7d80*/  LDL.LU R115, [R1+0x20] ;  /* 0x0000200001737983 */ /* 0x000ea20000300800 */
[----:B------:R-:W-:Y:S01]  /*7d90*/  FFMA.FTZ R139, -R36, R72, R139 ;  /* 0x00000048248b7223 */ /* 0x000fe2000001018b */
[----:B------:R-:W-:Y:S01]  /*7da0*/  FFMA.FTZ R87, R11, R118, R87 ;  /* 0x000000760b577223 */ /* 0x000fe20000010057 */
[----:B0-----:R-:W-:Y:S01]  /*7db0*/  FMUL.FTZ R82, R138, UR44 ;  /* 0x0000002c8a527c20 */ /* 0x001fe20008410000 */
[----:B------:R-:W-:Y:S01]  /*7dc0*/  FMUL.FTZ R81, R140, UR44 ;  /* 0x0000002c8c517c20 */ /* 0x000fe20008410000 */
[----:B------:R-:W-:-:S02]  /*7dd0*/  IMAD R85, R85, 0x4, R45 ;  /* 0x0000000455557824 */ /* 0x000fc400078e022d */
[----:B------:R-:W-:Y:S01]  /*7de0*/  FFMA.FTZ R90, R90, R124, R123 ;  /* 0x0000007c5a5a7223 */ /* 0x000fe2000001007b */
[----:B------:R-:W-:Y:S01]  /*7df0*/  FMUL.FTZ R82, R22, R82 ;  /* 0x0000005216527220 */ /* 0x000fe20000410000 */
[----:B------:R-:W-:Y:S01]  /*7e00*/  FMUL.FTZ R81, R20, R81 ;  /* 0x0000005114517220 */ /* 0x000fe20000410000 */
[----:B------:R-:W-:Y:S01]  /*7e10*/  FMUL.FTZ R79, R148, UR44 ;  /* 0x0000002c944f7c20 */ /* 0x000fe20008410000 */
[----:B------:R-:W-:Y:S01]  /*7e20*/  FFMA.FTZ R91, R91, R90, R122 ;  /* 0x0000005a5b5b7223 */ /* 0x000fe2000001007a */
[----:B------:R-:W-:Y:S01]  /*7e30*/  FMUL.FTZ R78, R147, UR44 ;  /* 0x0000002c934e7c20 */ /* 0x000fe20008410000 */
[----:B------:R-:W-:Y:S01]  /*7e40*/  STS [R85+0x109c], R82 ;  /* 0x00109c5255007388 */ /* 0x000fe20000000800 */
[----:B------:R-:W-:Y:S01]  /*7e50*/  FFMA.FTZ R83, -R26, R101, R149 ;  /* 0x000000651a537223 */ /* 0x000fe20000010195 */
[----:B------:R-:W-:Y:S01]  /*7e60*/  FMUL.FTZ R84, R100, UR59 ;  /* 0x0000003b64547c20 */ /* 0x000fe20008410000 */
[----:B------:R-:W-:Y:S01]  /*7e70*/  FMUL.FTZ R105, R36, R124 ;  /* 0x0000007c24697220 */ /* 0x000fe20000410000 */
[----:B------:R0:W-:Y:S01]  /*7e80*/  STS [R80+0x10a4], R81 ;  /* 0x0010a45150007388 */ /* 0x0001e20000000800 */
[----:B------:R-:W-:Y:S01]  /*7e90*/  FFMA.FTZ R92, R92, R91, R121 ;  /* 0x0000005b5c5c7223 */ /* 0x000fe20000010079 */
[----:B------:R-:W-:Y:S01]  /*7ea0*/  FMUL.FTZ R79, R12, R79 ;  /* 0x0000004f0c4f7220 */ /* 0x000fe20000410000 */
[----:B------:R-:W-:Y:S01]  /*7eb0*/  FMUL.FTZ R107, R77, UR59 ;  /* 0x0000003b4d6b7c20 */ /* 0x000fe20008410000 */
[----:B------:R-:W2:Y:S01]  /*7ec0*/  LDL.LU R112, [R1+0x1c] ;  /* 0x00001c0001707983 */ /* 0x000ea20000300800 */
[----:B------:R-:W-:Y:S01]  /*7ed0*/  FADD.FTZ R87, R87, R119 ;  /* 0x0000007757577221 */ /* 0x000fe20000010000 */
[----:B0-----:R-:W-:Y:S01]  /*7ee0*/  FMUL.FTZ R81, R142, UR44 ;  /* 0x0000002c8e517c20 */ /* 0x001fe20008410000 */
[----:B------:R-:W-:-:S03]  /*7ef0*/  FFMA.FTZ R93, R93, R92, R120 ;  /* 0x0000005c5d5d7223 */ /* 0x000fc60000010078 */
[----:B------:R-:W-:Y:S01]  /*7f00*/  FMUL.FTZ R81, R18, R81 ;  /* 0x0000005112517220 */ /* 0x000fe20000410000 */
[----:B------:R0:W-:Y:S01]  /*7f10*/  STS [R80+0x10a0], R89 ;  /* 0x0010a05950007388 */ /* 0x0001e20000000800 */
[----:B------:R-:W-:-:S03]  /*7f20*/  FMUL.FTZ R82, R143, UR44 ;  /* 0x0000002c8f527c20 */ /* 0x000fc60008410000 */
[----:B------:R1:W-:Y:S01]  /*7f30*/  STS [R80+0x10ac], R81 ;  /* 0x0010ac5150007388 */ /* 0x0003e20000000800 */
[----:B------:R-:W-:Y:S01]  /*7f40*/  FMUL.FTZ R78, R13, R78 ;  /* 0x0000004e0d4e7220 */ /* 0x000fe20000410000 */
[----:B------:R-:W-:Y:S01]  /*7f50*/  FMUL.FTZ R94, R39, R92 ;  /* 0x0000005c275e7220 */ /* 0x000fe20000410000 */
[----:B0-----:R-:W-:Y:S01]  /*7f60*/  FMUL.FTZ R89, R44, R93 ;  /* 0x0000005d2c597220 */ /* 0x001fe20000410000 */
[----:B------:R0:W-:Y:S01]  /*7f70*/  STS [R80+0x10c4], R79 ;  /* 0x0010c44f50007388 */ /* 0x0001e20000000800 */
[----:B-1----:R-:W-:Y:S01]  /*7f80*/  FMUL.FTZ R81, R145, UR44 ;  /* 0x0000002c91517c20 */ /* 0x002fe20008410000 */
[----:B------:R-:W-:Y:S01]  /*7f90*/  FMUL.FTZ R82, R17, R82 ;  /* 0x0000005211527220 */ /* 0x000fe20000410000 */
[----:B------:R-:W-:Y:S02]  /*7fa0*/  FMUL.FTZ R84, R83, R84 ;  /* 0x0000005453547220 */ /* 0x000fe40000410000 */
[----:B------:R-:W-:Y:S01]  /*7fb0*/  FMUL.FTZ R81, R15, R81 ;  /* 0x000000510f517220 */ /* 0x000fe20000410000 */
[----:B0-----:R-:W-:Y:S01]  /*7fc0*/  FFMA.FTZ R79, R89, R151, RZ ;  /* 0x00000097594f7223 */ /* 0x001fe200000100ff */
[----:B------:R-:W-:-:S03]  /*7fd0*/  FMUL.FTZ R103, R38, R91 ;  /* 0x0000005b26677220 */ /* 0x000fc60000410000 */
[----:B------:R0:W-:Y:S01]  /*7fe0*/  STS [R80+0x10b8], R81 ;  /* 0x0010b85150007388 */ /* 0x0001e20000000800 */
[----:B------:R-:W-:Y:S01]  /*7ff0*/  FFMA.FTZ R79, R94, R136, R79 ;  /* 0x000000885e4f7223 */ /* 0x000fe2000001004f */
[----:B------:R-:W-:Y:S02]  /*8000*/  FFMA.FTZ R101, R101, R100, R84 ;  /* 0x0000006465657223 */ /* 0x000fe40000010054 */
[----:B------:R1:W-:Y:S01]  /*8010*/  STS [R80+0x10c0], R78 ;  /* 0x0010c04e50007388 */ /* 0x0003e20000000800 */
[----:B------:R-:W-:Y:S01]  /*8020*/  FMUL.FTZ R85, R141, UR44 ;  /* 0x0000002c8d557c20 */ /* 0x000fe20008410000 */
[----:B------:R-:W-:Y:S02]  /*8030*/  FMUL.FTZ R84, R144, UR44 ;  /* 0x0000002c90547c20 */ /* 0x000fe40008410000 */
[----:B------:R3:W-:Y:S01]  /*8040*/  STS [R80+0x10b0], R82 ;  /* 0x0010b05250007388 */ /* 0x0007e20000000800 */
[----:B0-----:R-:W-:Y:S01]  /*8050*/  FMUL.FTZ R81, R149, UR44 ;  /* 0x0000002c95517c20 */ /* 0x001fe20008410000 */
[C---:B------:R-:W-:Y:S01]  /*8060*/  FFMA.FTZ R138, -R37.reuse, R73, R138 ;  /* 0x00000049258a7223 */ /* 0x040fe2000001018a */
[----:B------:R-:W-:Y:S01]  /*8070*/  FMUL.FTZ R104, R37, R90 ;  /* 0x0000005a25687220 */ /* 0x000fe20000410000 */
[----:B-1----:R-:W-:Y:S01]  /*8080*/  FMUL.FTZ R78, R150, UR44 ;  /* 0x0000002c964e7c20 */ /* 0x002fe20008410000 */
[----:B------:R-:W-:Y:S01]  /*8090*/  FFMA.FTZ R79, R103, R137, R79 ;  /* 0x00000089674f7223 */ /* 0x000fe2000001004f */
[----:B---3--:R-:W-:Y:S01]  /*80a0*/  FMUL.FTZ R82, R146, UR44 ;  /* 0x0000002c92527c20 */ /* 0x008fe20008410000 */
[----:B------:R-:W-:Y:S01]  /*80b0*/  FMUL.FTZ R81, R11, R81 ;  /* 0x000000510b517220 */ /* 0x000fe20000410000 */
[----:B------:R-:W-:Y:S01]  /*80c0*/  FMUL.FTZ R78, R10, R78 ;  /* 0x0000004e0a4e7220 */ /* 0x000fe20000410000 */
[----:B------:R-:W-:Y:S01]  /*80d0*/  FMUL.FTZ R85, R19, R85 ;  /* 0x0000005513557220 */ /* 0x000fe20000410000 */
[----:B------:R-:W-:Y:S01]  /*80e0*/  FMUL.FTZ R84, R16, R84 ;  /* 0x0000005410547220 */ /* 0x000fe20000410000 */
[----:B------:R-:W-:Y:S01]  /*80f0*/  FMUL.FTZ R82, R14, R82 ;  /* 0x000000520e527220 */ /* 0x000fe20000410000 */
[----:B------:R-:W-:Y:S01]  /*8100*/  FFMA.FTZ R79, R104, R138, R79 ;  /* 0x0000008a684f7223 */ /* 0x000fe2000001004f */
[----:B------:R0:W-:Y:S01]  /*8110*/  STS [R80+0x10c8], R81 ;  /* 0x0010c85150007388 */ /* 0x0001e20000000800 */
[----:B------:R-:W-:Y:S01]  /*8120*/  FFMA.FTZ R140, -R35, R70, R140 ;  /* 0x00000046238c7223 */ /* 0x000fe2000001018c */
[----:B------:R-:W-:Y:S01]  /*8130*/  FFMA.FTZ R142, -R33, R68, R142 ;  /* 0x00000044218e7223 */ /* 0x000fe2000001018e */
[----:B------:R-:W-:Y:S01]  /*8140*/  FFMA.FTZ R79, R105, R139, R79 ;  /* 0x0000008b694f7223 */ /* 0x000fe2000001004f */
[----:B------:R1:W-:Y:S01]  /*8150*/  STS [R80+0x10cc], R78 ;  /* 0x0010cc4e50007388 */ /* 0x0003e20000000800 */
[----:B------:R-:W-:Y:S01]  /*8160*/  FFMA.FTZ R143, -R32, R67, R143 ;  /* 0x00000043208f7223 */ /* 0x000fe2000001018f */
[----:B------:R-:W-:Y:S01]  /*8170*/  FFMA.FTZ R144, -R31, R66, R144 ;  /* 0x000000421f907223 */ /* 0x000fe20000010190 */
[----:B------:R-:W-:Y:S01]  /*8180*/  FFMA.FTZ R145, -R30, R63, R145 ;  /* 0x0000003f1e917223 */ /* 0x000fe20000010191 */
[----:B------:R-:W-:Y:S01]  /*8190*/  STS [R80+0x10a8], R85 ;  /* 0x0010a85550007388 */ /* 0x000fe20000000800 */
[----:B------:R-:W-:Y:S01]  /*81a0*/  FFMA.FTZ R146, -R29, R42, R146 ;  /* 0x0000002a1d927223 */ /* 0x000fe20000010192 */
[----:B0-----:R-:W-:Y:S01]  /*81b0*/  FMUL.FTZ R81, R35, R125 ;  /* 0x0000007d23517220 */ /* 0x001fe20000410000 */
[----:B------:R-:W-:Y:S01]  /*81c0*/  FFMA.FTZ R147, -R28, R41, R147 ;  /* 0x000000291c937223 */ /* 0x000fe20000010193 */
[----:B------:R-:W-:Y:S01]  /*81d0*/  STS [R80+0x10b4], R84 ;  /* 0x0010b45450007388 */ /* 0x000fe20000000800 */
[----:B------:R-:W-:Y:S01]  /*81e0*/  ULDC.64 UR44, c[0x0][0x370] ;  /* 0x0000dc00002c7ab9 */ /* 0x000fe20000000a00 */
[----:B-1----:R-:W-:-:S02]  /*81f0*/  FMUL.FTZ R78, R34, R77 ;  /* 0x0000004d224e7220 */ /* 0x002fc40000410000 */
[----:B------:R0:W-:Y:S01]  /*8200*/  STS [R80+0x10bc], R82 ;  /* 0x0010bc5250007388 */ /* 0x0001e20000000800 */
[----:B------:R-:W-:Y:S01]  /*8210*/  FFMA.FTZ R79, R81, R140, R79 ;  /* 0x0000008c514f7223 */ /* 0x000fe2000001004f */
[----:B------:R-:W-:Y:S01]  /*8220*/  FADD.FTZ R109, R78, R109 ;  /* 0x0000006d4e6d7221 */ /* 0x000fe20000010000 */
[----:B0-----:R-:W-:Y:S01]  /*8230*/  FMUL.FTZ R80, R33, R71 ;  /* 0x0000004721507220 */ /* 0x001fe20000410000 */
[----:B------:R-:W-:-:S03]  /*8240*/  FFMA.FTZ R82, -R34, R69, R141 ;  /* 0x0000004522527223 */ /* 0x000fc6000001018d */
[----:B----4-:R-:W-:Y:S01]  /*8250*/  FADD.FTZ R108, R80, R108 ;  /* 0x0000006c506c7221 */ /* 0x010fe20000010000 */
[----:B------:R-:W-:Y:S01]  /*8260*/  FMUL.FTZ R107, R82, R107 ;  /* 0x0000006b526b7220 */ /* 0x000fe20000410000 */
[----:B------:R-:W-:Y:S01]  /*8270*/  FFMA.FTZ R82, R78, R82, R79 ;  /* 0x000000524e527223 */ /* 0x000fe2000001004f */
[----:B------:R-:W-:Y:S01]  /*8280*/  STL [R1+0x30], R109 ;  /* 0x0000306d01007387 */ /* 0x000fe20000100800 */
[----:B------:R-:W-:Y:S01]  /*8290*/  FMUL.FTZ R84, R32, R43 ;  /* 0x0000002b20547220 */ /* 0x000fe20000410000 */
[----:B------:R-:W0:Y:S02]  /*82a0*/  LDC.64 R78, c[0x0][0x368] ;  /* 0x0000da00ff4e7b82 */ /* 0x000e240000000a00 */
[----:B------:R-:W-:Y:S01]  /*82b0*/  STL [R1+0x2c], R108 ;  /* 0x00002c6c01007387 */ /* 0x000fe20000100800 */
[----:B------:R-:W-:Y:S01]  /*82c0*/  FFMA.FTZ R80, R80, R142, R82 ;  /* 0x0000008e50507223 */ /* 0x000fe20000010052 */
[----:B------:R-:W-:Y:S02]  /*82d0*/  FMUL.FTZ R82, R31, R95 ;  /* 0x0000005f1f527220 */ /* 0x000fe40000410000 */
[----:B------:R-:W3:Y:S01]  /*82e0*/  LDL.LU R114, [R1+0x18] ;  /* 0x0000180001727983 */ /* 0x000ee20000300800 */
[----:B-----5:R-:W-:-:S05]  /*82f0*/  FADD.FTZ R113, R84, R113 ;  /* 0x0000007154717221 */ /* 0x020fca0000010000 */
[----:B------:R1:W-:Y:S04]  /*8300*/  STL [R1+0x28], R113 ;  /* 0x0000287101007387 */ /* 0x0003e80000100800 */
[----:B-1----:R-:W4:Y:S01]  /*8310*/  LDL.LU R113, [R1+0x14] ;  /* 0x0000140001717983 */ /* 0x002f220000300800 */
[----:B--2---:R-:W-:Y:S01]  /*8320*/  FADD.FTZ R111, R81, R111 ;  /* 0x0000006f516f7221 */ /* 0x004fe20000010000 */
[----:B------:R-:W-:-:S04]  /*8330*/  FADD.FTZ R110, R82, R110 ;  /* 0x0000006e526e7221 */ /* 0x000fc80000010000 */
[----:B------:R-:W-:Y:S04]  /*8340*/  STL [R1+0x34], R111 ;  /* 0x0000346f01007387 */ /* 0x000fe80000100800 */
[----:B------:R1:W-:Y:S04]  /*8350*/  STL [R1+0x24], R110 ;  /* 0x0000246e01007387 */ /* 0x0003e80000100800 */
[----:B------:R-:W2:Y:S01]  /*8360*/  LDL.LU R85, [R1+0x10] ;  /* 0x0000100001557983 */ /* 0x000ea20000300800 */
[----:B------:R-:W-:Y:S01]  /*8370*/  FFMA.FTZ R80, R84, R143, R80 ;  /* 0x0000008f54507223 */ /* 0x000fe20000010050 */
[----:B------:R-:W-:-:S03]  /*8380*/  FMUL.FTZ R81, R30, R96 ;  /* 0x000000601e517220 */ /* 0x000fc60000410000 */
[----:B------:R-:W-:Y:S01]  /*8390*/  FFMA.FTZ R82, R82, R144, R80 ;  /* 0x0000009052527223 */ /* 0x000fe20000010050 */
[----:B------:R-:W-:Y:S01]  /*83a0*/  FADD.FTZ R115, R81, R115 ;  /* 0x0000007351737221 */ /* 0x000fe20000010000 */
[----:B------:R-:W-:Y:S02]  /*83b0*/  FMUL.FTZ R80, R29, R97 ;  /* 0x000000611d507220 */ /* 0x000fe40000410000 */
[----:B------:R-:W-:Y:S01]  /*83c0*/  FFMA.FTZ R82, R81, R145, R82 ;  /* 0x0000009151527223 */ /* 0x000fe20000010052 */
[----:B------:R-:W-:Y:S01]  /*83d0*/  HFMA2.MMA R81, -RZ, RZ, 0, 0 ;  /* 0x00000000ff517435 */ /* 0x000fe200000001ff */
[----:B0-----:R-:W-:Y:S02]  /*83e0*/  IMAD R84, R78, UR50, RZ ;  /* 0x000000324e547c24 */ /* 0x001fe4000f8e02ff */
[----:B------:R-:W-:Y:S02]  /*83f0*/  FFMA.FTZ R82, R80, R146, R82 ;  /* 0x0000009250527223 */ /* 0x000fe40000010052 */
[----:B------:R-:W-:-:S02]  /*8400*/  IMAD R79, R79, UR51, R84 ;  /* 0x000000334f4f7c24 */ /* 0x000fc4000f8e0254 */
[----:B------:R-:W-:Y:S01]  /*8410*/  FADD.FTZ R112, R80, R112 ;  /* 0x0000007050707221 */ /* 0x000fe20000010000 */
[----:B------:R-:W-:-:S05]  /*8420*/  MOV R80, R62 ;  /* 0x0000003e00507202 */ /* 0x000fca0000000f00 */
[----:B------:R-:W-:-:S04]  /*8430*/  IMAD.WIDE.U32 R80, R78, UR51, R80 ;  /* 0x000000334e507c25 */ /* 0x000fc8000f8e0050 */
[----:B------:R-:W-:Y:S01]  /*8440*/  FMUL.FTZ R78, R28, R98 ;  /* 0x000000621c4e7220 */ /* 0x000fe20000410000 */
[----:B------:R-:W-:Y:S01]  /*8450*/  UIMAD UR60, UR48, UR44, URZ ;  /* 0x0000002c303c72a4 */ /* 0x000fe2000f8e023f */
[----:B------:R-:W-:Y:S02]  /*8460*/  IMAD.IADD R79, R81, 0x1, R79 ;  /* 0x00000001514f7824 */ /* 0x000fe400078e024f */
[----:B------:R-:W-:Y:S01]  /*8470*/  FFMA.FTZ R81, R78, R147, R82 ;  /* 0x000000934e517223 */ /* 0x000fe20000010052 */
[----:B------:R-:W-:Y:S01]  /*8480*/  MOV R84, UR44 ;  /* 0x0000002c00547c02 */ /* 0x000fe20008000f00 */
[----:B------:R-:W-:Y:S01]  /*8490*/  UIMAD UR45, UR49, UR45, UR60 ;  /* 0x0000002d312d72a4 */ /* 0x000fe2000f8e023c */
[----:B------:R-:W-:Y:S01]  /*84a0*/  FFMA.FTZ R148, -R27, R40, R148 ;  /* 0x000000281b947223 */ /* 0x000fe20000010194 */
[----:B------:R-:W-:Y:S01]  /*84b0*/  FMUL.FTZ R120, R26, R100 ;  /* 0x000000641a787220 */ /* 0x000fe20000410000 */
[----:B------:R-:W-:Y:S01]  /*84c0*/  UMOV UR44, UR58 ;  /* 0x0000003a002c7c82 */ /* 0x000fe20008000000 */
[----:B------:R-:W-:Y:S01]  /*84d0*/  STL [R1+0x20], R115 ;  /* 0x0000207301007387 */ /* 0x000fe20000100800 */
[----:B------:R-:W-:-:S03]  /*84e0*/  IMAD.U32 R100, RZ, RZ, UR44 ;  /* 0x0000002cff647e24 */ /* 0x000fc6000f8e00ff */
[----:B------:R0:W-:Y:S02]  /*84f0*/  STL [R1+0x1c], R112 ;  /* 0x00001c7001007387 */ /* 0x0001e40000100800 */
[----:B------:R-:W-:Y:S01]  /*8500*/  IADD3 R100, R100, -UR14, -R62 ;  /* 0x8000000e64647c10 */ /* 0x000fe2000fffe83e */
[----:B------:R-:W-:Y:S01]  /*8510*/  FMUL.FTZ R106, R71, UR59 ;  /* 0x0000003b476a7c20 */ /* 0x000fe20008410000 */
[----:B------:R-:W-:Y:S01]  /*8520*/  FMUL.FTZ R109, R43, UR59 ;  /* 0x0000003b2b6d7c20 */ /* 0x000fe20008410000 */
[----:B------:R-:W-:Y:S01]  /*8530*/  FMUL.FTZ R108, R95, UR59 ;  /* 0x0000003b5f6c7c20 */ /* 0x000fe20008410000 */
[----:B-1----:R-:W-:Y:S01]  /*8540*/  FMUL.FTZ R110, R96, UR59 ;  /* 0x0000003b606e7c20 */ /* 0x002fe20008410000 */
[----:B------:R-:W-:Y:S01]  /*8550*/  FMUL.FTZ R111, R97, UR59 ;  /* 0x0000003b616f7c20 */ /* 0x000fe20008410000 */
[----:B------:R-:W-:Y:S01]  /*8560*/  FMUL.FTZ R119, R99, UR59 ;  /* 0x0000003b63777c20 */ /* 0x000fe20008410000 */
[----:B------:R-:W-:Y:S01]  /*8570*/  BSSY B0, `(.L_x_458) ;  /* 0x000002d000007945 */ /* 0x000fe20003800000 */
[----:B0-----:R-:W-:Y:S01]  /*8580*/  FMUL.FTZ R112, R98, UR59 ;  /* 0x0000003b62707c20 */ /* 0x001fe20008410000 */
[----:B------:R-:W-:Y:S01]  /*8590*/  FMUL.FTZ R106, R142, R106 ;  /* 0x0000006a8e6a7220 */ /* 0x000fe20000410000 */
[----:B------:R-:W-:Y:S01]  /*85a0*/  FMUL.FTZ R109, R143, R109 ;  /* 0x0000006d8f6d7220 */ /* 0x000fe20000410000 */
[----:B------:R-:W-:Y:S01]  /*85b0*/  FMUL.FTZ R108, R144, R108 ;  /* 0x0000006c906c7220 */ /* 0x000fe20000410000 */
[----:B------:R-:W-:Y:S01]  /*85c0*/  FMUL.FTZ R110, R145, R110 ;  /* 0x0000006e916e7220 */ /* 0x000fe20000410000 */
[----:B------:R-:W-:Y:S01]  /*85d0*/  FMUL.FTZ R111, R146, R111 ;  /* 0x0000006f926f7220 */ /* 0x000fe20000410000 */
[----:B------:R-:W-:Y:S01]  /*85e0*/  FMUL.FTZ R112, R147, R112 ;  /* 0x0000007093707220 */ /* 0x000fe20000410000 */
[----:B------:R-:W-:Y:S01]  /*85f0*/  FMUL.FTZ R119, R148, R119 ;  /* 0x0000007794777220 */ /* 0x000fe20000410000 */
[----:B------:R-:W-:Y:S01]  /*8600*/  FMUL.FTZ R117, R125, UR59 ;  /* 0x0000003b7d757c20 */ /* 0x000fe20008410000 */
[----:B------:R-:W-:Y:S01]  /*8610*/  FMUL.FTZ R118, R124, UR59 ;  /* 0x0000003b7c767c20 */ /* 0x000fe20008410000 */
[----:B------:R-:W-:Y:S01]  /*8620*/  FMUL.FTZ R115, R92, UR59 ;  /* 0x0000003b5c737c20 */ /* 0x000fe20008410000 */
[----:B------:R-:W-:Y:S01]  /*8630*/  FMUL.FTZ R116, R93, UR59 ;  /* 0x0000003b5d747c20 */ /* 0x000fe20008410000 */
[----:B---3--:R-:W-:Y:S01]  /*8640*/  FADD.FTZ R114, R78, R114 ;  /* 0x000000724e727221 */ /* 0x008fe20000010000 */
[----:B------:R-:W-:Y:S01]  /*8650*/  MOV R78, R80 ;  /* 0x00000050004e7202 */ /* 0x000fe20000000f00 */
[----:B------:R-:W-:-:S04]  /*8660*/  FMUL.FTZ R80, R27, R99 ;  /* 0x000000631b507220 */ /* 0x000fc80000410000 */
[----:B------:R-:W-:-:S04]  /*8670*/  IMAD.WIDE.U32 R78, R84, UR49, R78 ;  /* 0x00000031544e7c25 */ /* 0x000fc8000f8e004e */
[----:B------:R-:W-:Y:S01]  /*8680*/  FFMA.FTZ R81, R80, R148, R81 ;  /* 0x0000009450517223 */ /* 0x000fe20000010051 */
[----:B------:R-:W-:Y:S01]  /*8690*/  IADD3 R79, R79, UR45, RZ ;  /* 0x0000002d4f4f7c10 */ /* 0x000fe2000fffe0ff */
[----:B------:R-:W-:Y:S01]  /*86a0*/  BAR.SYNC.DEFER_BLOCKING 0x0 ;  /* 0x0000000000007b1d */ /* 0x000fe20000010000 */
[----:B------:R-:W-:Y:S01]  /*86b0*/  IADD3 R82, P0, R78, UR14, RZ ;  /* 0x0000000e4e527c10 */ /* 0x000fe2000ff1e0ff */
[----:B----4-:R-:W-:Y:S01]  /*86c0*/  FADD.FTZ R113, R80, R113 ;  /* 0x0000007150717221 */ /* 0x010fe20000010000 */
[----:B------:R-:W-:-:S03]  /*86d0*/  LEA R80, P1, R78, UR34, 0x2 ;  /* 0x000000224e507c11 */ /* 0x000fc6000f8210ff */
[----:B------:R0:W-:Y:S04]  /*86e0*/  STL [R1+0x18], R114 ;  /* 0x0000187201007387 */ /* 0x0001e80000100800 */
[----:B------:R1:W-:Y:S01]  /*86f0*/  STL [R1+0x14], R113 ;  /* 0x0000147101007387 */ /* 0x0003e20000100800 */
[----:B0-----:R-:W-:Y:S01]  /*8700*/  FMUL.FTZ R114, R91, UR59 ;  /* 0x0000003b5b727c20 */ /* 0x001fe20008410000 */
[----:B-1----:R-:W-:Y:S01]  /*8710*/  FMUL.FTZ R113, R90, UR59 ;  /* 0x0000003b5a717c20 */ /* 0x002fe20008410000 */
[C---:B--2---:R-:W-:Y:S01]  /*8720*/  FADD.FTZ R85, R120.reuse, R85 ;  /* 0x0000005578557221 */ /* 0x044fe20000010000 */
[----:B------:R-:W-:Y:S01]  /*8730*/  FFMA.FTZ R120, R120, R83, R81 ;  /* 0x0000005378787223 */ /* 0x000fe20000010051 */
[----:B------:R-:W-:Y:S02]  /*8740*/  IADD3.X R83, R79, UR12, RZ, P0, !PT ;  /* 0x0000000c4f537c10 */ /* 0x000fe400087fe4ff */
[----:B------:R-:W-:Y:S01]  /*8750*/  LEA.HI.X R81, R78, UR35, R79, 0x2, P1 ;  /* 0x000000234e517c11 */ /* 0x000fe200088f144f */
[----:B------:R0:W-:Y:S01]  /*8760*/  STL [R1+0x10], R85 ;  /* 0x0000105501007387 */ /* 0x0001e20000100800 */
[----:B------:R-:W1:Y:S01]  /*8770*/  LDC.64 R78, c[0x0][0x380] ;  /* 0x0000e000ff4e7b82 */ /* 0x000e620000000a00 */
[----:B------:R-:W-:-:S13]  /*8780*/  ISETP.GE.AND P0, PT, R100, 0x1, PT ;  /* 0x000000016400780c */ /* 0x000fda0003f06270 */
[----:B0-----:R-:W-:Y:S05]  /*8790*/  @!P0 BRA `(.L_x_459) ;  /* 0x0000000000288947 */ /* 0x001fea0003800000 */
[C---:B-1----:R-:W-:Y:S02]  /*87a0*/  IMAD R84, R78.reuse, UR56, RZ ;  /* 0x000000384e547c24 */ /* 0x042fe4000f8e02ff */
[----:B------:R-:W-:-:S04]  /*87b0*/  IMAD.WIDE.U32 R82, R78, UR7, R82 ;  /* 0x000000074e527c25 */ /* 0x000fc8000f8e0052 */
[----:B------:R-:W-:-:S05]  /*87c0*/  IMAD R84, R79, UR7, R84 ;  /* 0x000000074f547c24 */ /* 0x000fca000f8e0254 */
[----:B------:R-:W-:Y:S02]  /*87d0*/  IADD3 R83, R83, R84, RZ ;  /* 0x0000005453537210 */ /* 0x000fe40007ffe0ff */
[----:B------:R-:W-:-:S04]  /*87e0*/  LEA R84, P0, R82, UR34, 0x2 ;  /* 0x0000002252547c11 */ /* 0x000fc8000f8010ff */
[----:B------:R-:W-:Y:S02]  /*87f0*/  LEA.HI.X R85, R82, UR35, R83, 0x2, P0 ;  /* 0x0000002352557c11 */ /* 0x000fe400080f1453 */
[----:B------:R-:W-:-:S05]  /*8800*/  LEA.HI.SX32 R82, R62, R62, 0x1b ;  /* 0x0000003e3e527211 */ /* 0x000fca00078fdaff */
[----:B------:R-:W-:-:S06]  /*8810*/  IMAD R82, R82, 0x4, R45 ;  /* 0x0000000452527824 */ /* 0x000fcc00078e022d */
[----:B------:R-:W0:Y:S04]  /*8820*/  LDS R82, [R82+0x1090] ;  /* 0x0010900052527984 */ /* 0x000e280000000800 */
[----:B0-----:R0:W-:Y:S02]  /*8830*/  REDG.E.ADD.F32.FTZ.RN.STRONG.GPU desc[UR22][R84.64], R82 ;  /* 0x00000052540079a6 */ /* 0x0011e4000c10f396 */
.L_x_459:
[----:B------:R-:W-:Y:S05]  /*8840*/  BSYNC B0 ;  /* 0x0000000000007941 */ /* 0x000fea0003800000 */
.L_x_458:
[----:B0-----:R-:W-:Y:S01]  /*8850*/  IADD3 R85, R62, 0x80, RZ ;  /* 0x000000803e557810 */ /* 0x001fe20007ffe0ff */
[----:B------:R-:W-:Y:S01]  /*8860*/  USHF.L.U64.HI UR45, UR8, 0x2, UR9 ;  /* 0x00000002082d7899 */ /* 0x000fe20008010209 */
[----:B------:R-:W-:Y:S01]  /*8870*/  MOV R82, UR11 ;  /* 0x0000000b00527c02 */ /* 0x000fe20008000f00 */
[----:B------:R-:W-:Y:S01]  /*8880*/  IMAD.U32 R84, RZ, RZ, UR10 ;  /* 0x0000000aff547e24 */ /* 0x000fe2000f8e00ff */
[----:B------:R-:W-:Y:S01]  /*8890*/  LEA.HI.SX32 R85, R85, R62, 0x1b ;  /* 0x0000003e55557211 */ /* 0x000fe200078fdaff */
[----:B------:R-:W-:Y:S01]  /*88a0*/  FFMA.FTZ R119, R40, R99, R119 ;  /* 0x0000006328777223 */ /* 0x000fe20000010077 */
[----:B------:R-:W-:Y:S01]  /*88b0*/  MOV R83, UR11 ;  /* 0x0000000b00537c02 */ /* 0x000fe20008000f00 */
[----:B-1----:R-:W-:Y:S01]  /*88c0*/  IMAD R40, R78, UR45, RZ ;  /* 0x0000002d4e287c24 */ /* 0x002fe2000f8e02ff */
[----:B------:R-:W-:Y:S01]  /*88d0*/  LEA R82, P0, R82, R80, 0x2 ;  /* 0x0000005052527211 */ /* 0x000fe200078010ff */
[----:B------:R-:W-:Y:S01]  /*88e0*/  IMAD R85, R85, 0x4, R45 ;  /* 0x0000000455557824 */ /* 0x000fe200078e022d */
[----:B------:R-:W-:Y:S01]  /*88f0*/  UIADD3 UR45, UR4, -UR53, URZ ;  /* 0x80000035042d7290 */ /* 0x000fe2000fffe03f */
[----:B------:R-:W-:Y:S01]  /*8900*/  VIADD R99, R62, 0x180 ;  /* 0x000001803e637836 */ /* 0x000fe20000000000 */
[----:B------:R-:W-:Y:S01]  /*8910*/  LEA.HI.X R83, R83, R81, R84, 0x2, P0 ;  /* 0x0000005153537211 */ /* 0x000fe200000f1454 */
[----:B------:R-:W-:Y:S01]  /*8920*/  USHF.L.U32 UR56, UR8, 0x2, URZ ;  /* 0x0000000208387899 */ /* 0x000fe2000800063f */
[----:B------:R-:W-:Y:S01]  /*8930*/  ISETP.GE.AND P0, PT, R100, 0x81, PT ;  /* 0x000000816400780c */ /* 0x000fe20003f06270 */
[----:B------:R-:W0:Y:S01]  /*8940*/  LDS R85, [R85+0x1290] ;  /* 0x0012900055557984 */ /* 0x000e220000000800 */
[----:B------:R-:W-:Y:S01]  /*8950*/  UIMAD UR45, UR45, -0x800, URZ ;  /* 0xfffff8002d2d78a4 */ /* 0x000fe2000f8e023f */
[----:B------:R-:W-:Y:S01]  /*8960*/  IADD3 R84, R62, 0x100, RZ ;  /* 0x000001003e547810 */ /* 0x000fe20007ffe0ff */
[----:B------:R-:W-:Y:S01]  /*8970*/  BSSY B0, `(.L_x_460) ;  /* 0x0000010000007945 */ /* 0x000fe20003800000 */
[----:B------:R-:W-:-:S02]  /*8980*/  IMAD R79, R79, UR56, R40 ;  /* 0x000000384f4f7c24 */ /* 0x000fc4000f8e0228 */
[----:B------:R-:W-:Y:S01]  /*8990*/  FADD.FTZ R88, R120, R88 ;  /* 0x0000005878587221 */ /* 0x000fe20000010000 */
[-C--:B------:R-:W-:Y:S01]  /*89a0*/  LEA.HI.SX32 R40, R84, R62.reuse, 0x1b ;  /* 0x0000003e54287211 */ /* 0x080fe200078fdaff */
[----:B------:R-:W-:Y:S01]  /*89b0*/  IMAD.WIDE.U32 R82, R78, UR56, R82 ;  /* 0x000000384e527c25 */ /* 0x000fe2000f8e0052 */
[----:B------:R-:W-:Y:S02]  /*89c0*/  MOV R84, UR45 ;  /* 0x0000002d00547c02 */ /* 0x000fe40008000f00 */
[----:B------:R-:W-:Y:S02]  /*89d0*/  ISETP.GE.AND P1, PT, R100, 0x101, PT ;  /* 0x000001016400780c */ /* 0x000fe40003f26270 */
[----:B------:R-:W-:Y:S01]  /*89e0*/  IADD3 R83, R79, R83, RZ ;  /* 0x000000534f537210 */ /* 0x000fe20007ffe0ff */
[----:B------:R-:W-:Y:S01]  /*89f0*/  IMAD.WIDE R80, R84, 0x4, R80 ;  /* 0x0000000454507825 */ /* 0x000fe200078e0250 */
[----:B------:R-:W-:Y:S02]  /*8a00*/  ISETP.GE.AND P2, PT, R100, 0x181, PT ;  /* 0x000001816400780c */ /* 0x000fe40003f46270 */
[----:B------:R-:W-:-:S02]  /*8a10*/  LEA.HI.SX32 R84, R99, R62, 0x1b ;  /* 0x0000003e63547211 */ /* 0x000fc400078fdaff */
[----:B------:R-:W-:Y:S01]  /*8a20*/  LEA R40, R40, R45, 0x2 ;  /* 0x0000002d28287211 */ /* 0x000fe200078e10ff */
[----:B------:R-:W-:Y:S08]  /*8a30*/  @!P0 BRA `(.L_x_461) ;  /* 0x00000000000c8947 */ /* 0x000ff00003800000 */
[----:B------:R-:W-:-:S05]  /*8a40*/  IMAD.WIDE.U32 R80, R78, UR56, R80 ;  /* 0x000000384e507c25 */ /* 0x000fca000f8e0050 */
[----:B------:R-:W-:-:S05]  /*8a50*/  IADD3 R81, R81, R79, RZ ;  /* 0x0000004f51517210 */ /* 0x000fca0007ffe0ff */
[----:B0-----:R1:W-:Y:S02]  /*8a60*/  REDG.E.ADD.F32.FTZ.RN.STRONG.GPU desc[UR22][R80.64+-0x1e00], R85 ;  /* 0xffe20055500079a6 */ /* 0x0013e4000c10f396 */
.L_x_461:
[----:B------:R-:W-:Y:S05]  /*8a70*/  BSYNC B0 ;  /* 0x0000000000007941 */ /* 0x000fea0003800000 */
.L_x_460:
[----:B------:R-:W2:Y:S01]  /*8a80*/  LDS R40, [R40+0x1490] ;  /* 0x0014900028287984 */ /* 0x000ea20000000800 */
[----:B------:R-:W-:Y:S01]  /*8a90*/  BSSY B0, `(.L_x_462) ;  /* 0x0000004000007945 */ /* 0x000fe20003800000 */
[----:B------:R-:W-:-:S03]  /*8aa0*/  IMAD R84, R84, 0x4, R45 ;  /* 0x0000000454547824 */ /* 0x000fc600078e022d */
[----:B------:R-:W-:Y:S05]  /*8ab0*/  @!P1 BRA `(.L_x_463) ;  /* 0x0000000000049947 */ /* 0x000fea0003800000 */
[----:B--2---:R3:W-:Y:S02]  /*8ac0*/  REDG.E.ADD.F32.FTZ.RN.STRONG.GPU desc[UR22][R82.64+-0x1c00], R40 ;  /* 0xffe40028520079a6 */ /* 0x0047e4000c10f396 */
.L_x_463:
[----:B------:R-:W-:Y:S05]  /*8ad0*/  BSYNC B0 ;  /* 0x0000000000007941 */ /* 0x000fea0003800000 */
.L_x_462:
[----:B------:R-:W4:Y:S01]  /*8ae0*/  LDS R84, [R84+0x1690] ;  /* 0x0016900054547984 */ /* 0x000f220000000800 */
[----:B------:R-:W-:Y:S01]  /*8af0*/  BSSY B0, `(.L_x_464) ;  /* 0x0000004000007945 */ /* 0x000fe20003800000 */
[----:B--23--:R-:W-:-:S03]  /*8b00*/  IADD3 R40, R62, 0x280, RZ ;  /* 0x000002803e287810 */ /* 0x00cfc60007ffe0ff */
[----:B------:R-:W-:Y:S05]  /*8b10*/  @!P2 BRA `(.L_x_465) ;  /* 0x000000000004a947 */ /* 0x000fea0003800000 */
[----:B----4-:R2:W-:Y:S02]  /*8b20*/  REDG.E.ADD.F32.FTZ.RN.STRONG.GPU desc[UR22][R82.64+-0x1a00], R84 ;  /* 0xffe60054520079a6 */ /* 0x0105e4000c10f396 */
.L_x_465:
[----:B------:R-:W-:Y:S05]  /*8b30*/  BSYNC B0 ;  /* 0x0000000000007941 */ /* 0x000fea0003800000 */
.L_x_464:
[----:B------:R-:W-:Y:S01]  /*8b40*/  IADD3 R78, R62, 0x200, RZ ;  /* 0x000002003e4e7810 */ /* 0x000fe20007ffe0ff */
[----:B------:R-:W-:Y:S01]  /*8b50*/  BSSY B0, `(.L_x_466) ;  /* 0x0000011000007945 */ /* 0x000fe20003800000 */
[----:B------:R-:W-:Y:S02]  /*8b60*/  ISETP.GE.AND P5, PT, R100, 0x201, PT ;  /* 0x000002016400780c */ /* 0x000fe40003fa6270 */
[-C--:B------:R-:W-:Y:S01]  /*8b70*/  LEA.HI.SX32 R79, R78, R62.reuse, 0x1b ;  /* 0x0000003e4e4f7211 */ /* 0x080fe200078fdaff */
[----:B------:R-:W-:Y:S01]  /*8b80*/  VIADD R78, R62, 0x300 ;  /* 0x000003003e4e7836 */ /* 0x000fe20000000000 */
[-C--:B------:R-:W-:Y:S02]  /*8b90*/  LEA.HI.SX32 R40, R40, R62.reuse, 0x1b ;  /* 0x0000003e28287211 */ /* 0x080fe400078fdaff */
[----:B------:R-:W-:Y:S02]  /*8ba0*/  LEA R79, R79, R45, 0x2 ;  /* 0x0000002d4f4f7211 */ /* 0x000fe400078e10ff */
[----:B-1----:R-:W-:Y:S01]  /*8bb0*/  IADD3 R80, R62, 0x380, RZ ;  /* 0x000003803e507810 */ /* 0x002fe20007ffe0ff */
[----:B------:R-:W-:Y:S01]  /*8bc0*/  IMAD R40, R40, 0x4, R45 ;  /* 0x0000000428287824 */ /* 0x000fe200078e022d */
[----:B------:R-:W-:-:S02]  /*8bd0*/  LEA.HI.SX32 R78, R78, R62, 0x1b ;  /* 0x0000003e4e4e7211 */ /* 0x000fc400078fdaff */
[----:B------:R-:W1:Y:S01]  /*8be0*/  LDS R79, [R79+0x1890] ;  /* 0x001890004f4f7984 */ /* 0x000e620000000800 */
[C---:B------:R-:W-:Y:S02]  /*8bf0*/  ISETP.GE.AND P0, PT, R100.reuse, 0x281, PT ;  /* 0x000002816400780c */ /* 0x040fe40003f06270 */
[C---:B------:R-:W-:Y:S02]  /*8c00*/  ISETP.GE.AND P1, PT, R100.reuse, 0x301, PT ;  /* 0x000003016400780c */ /* 0x040fe40003f26270 */
[C---:B------:R-:W-:Y:S02]  /*8c10*/  ISETP.GE.AND P2, PT, R100.reuse, 0x381, PT ;  /* 0x000003816400780c */ /* 0x040fe40003f46270 */
[C---:B------:R-:W-:Y:S02]  /*8c20*/  ISETP.GE.AND P3, PT, R100.reuse, 0x401, PT ;  /* 0x000004016400780c */ /* 0x040fe40003f66270 */
[----:B------:R-:W-:Y:S01]  /*8c30*/  ISETP.GE.AND P4, PT, R100, 0x481, PT ;  /* 0x000004816400780c */ /* 0x000fe20003f86270 */
[----:B------:R-:W-:-:S12]  /*8c40*/  @!P5 BRA `(.L_x_467) ;  /* 0x000000000004d947 */ /* 0x000fd80003800000 */
[----:B-1----:R3:W-:Y:S02]  /*8c50*/  REDG.E.ADD.F32.FTZ.RN.STRONG.GPU desc[UR22][R82.64+-0x1800], R79 ;  /* 0xffe8004f520079a6 */ /* 0x0027e4000c10f396 */
.L_x_467:
[----:B------:R-:W-:Y:S05]  /*8c60*/  BSYNC B0 ;  /* 0x0000000000007941 */ /* 0x000fea0003800000 */
.L_x_466:
[----:B------:R-:W0:Y:S01]  /*8c70*/  LDS R40, [R40+0x1a90] ;  /* 0x001a900028287984 */ /* 0x000e220000000800 */
[----:B------:R-:W-:Y:S01]  /*8c80*/  BSSY B0, `(.L_x_468) ;  /* 0x0000006000007945 */ /* 0x000fe20003800000 */
[----:B------:R-:W-:Y:S02]  /*8c90*/  IADD3 R81, R62, 0x400, RZ ;  /* 0x000004003e517810 */ /* 0x000fe40007ffe0ff */
[----:B-1-3--:R-:W-:Y:S02]  /*8ca0*/  LEA.HI.SX32 R79, R80, R62, 0x1b ;  /* 0x0000003e504f7211 */ /* 0x00afe400078fdaff */
[----:B------:R-:W-:Y:S01]  /*8cb0*/  LEA R78, R78, R45, 0x2 ;  /* 0x0000002d4e4e7211 */ /* 0x000fe200078e10ff */
[----:B------:R-:W-:Y:S06]  /*8cc0*/  @!P0 BRA `(.L_x_469) ;  /* 0x0000000000048947 */ /* 0x000fec0003800000 */
[----:B0-----:R1:W-:Y:S02]  /*8cd0*/  REDG.E.ADD.F32.FTZ.RN.STRONG.GPU desc[UR22][R82.64+-0x1600], R40 ;  /* 0xffea0028520079a6 */ /* 0x0013e4000c10f396 */
.L_x_469:
[----:B------:R-:W-:Y:S05]  /*8ce0*/  BSYNC B0 ;  /* 0x0000000000007941 */ /* 0x000fea0003800000 */
.L_x_468:
[----:B------:R-:W3:Y:S01]  /*8cf0*/  LDS R78, [R78+0x1c90] ;  /* 0x001c90004e4e7984 */ /* 0x000ee20000000800 */
[----:B------:R-:W-:Y:S01]  /*8d00*/  BSSY B0, `(.L_x_470) ;  /* 0x0000006000007945 */ /* 0x000fe20003800000 */
[----:B------:R-:W-:Y:S01]  /*8d10*/  VIADD R80, R62, 0x480 ;  /* 0x000004803e507836 */ /* 0x000fe20000000000 */
[----:B01----:R-:W-:Y:S02]  /*8d20*/  LEA.HI.SX32 R40, R81, R62, 0x1b ;  /* 0x0000003e51287211 */ /* 0x003fe400078fdaff */
[----:B------:R-:W-:Y:S01]  /*8d30*/  LEA R79, R79, R45, 0x2 ;  /* 0x0000002d4f4f7211 */ /* 0x000fe200078e10ff */
[----:B------:R-:W-:Y:S06]  /*8d40*/  @!P1 BRA `(.L_x_471) ;  /* 0x0000000000049947 */ /* 0x000fec0003800000 */
[----:B---3--:R0:W-:Y:S02]  /*8d50*/  REDG.E.ADD.F32.FTZ.RN.STRONG.GPU desc[UR22][R82.64+-0x1400], R78 ;  /* 0xffec004e520079a6 */ /* 0x0081e4000c10f396 */
.L_x_471:
[----:B------:R-:W-:Y:S05]  /*8d60*/  BSYNC B0 ;  /* 0x0000000000007941 */ /* 0x000fea0003800000 */
.L_x_470:
[----:B------:R-:W1:Y:S01]  /*8d70*/  LDS R79, [R79+0x1e90] ;  /* 0x001e90004f4f7984 */ /* 0x000e620000000800 */
[----:B------:R-:W-:Y:S01]  /*8d80*/  BSSY B0, `(.L_x_472) ;  /* 0x0000005000007945 */ /* 0x000fe20003800000 */
[----:B0--3--:R-:W-:Y:S02]  /*8d90*/  LEA.HI.SX32 R78, R80, R62, 0x1b ;  /* 0x0000003e504e7211 */ /* 0x009fe400078fdaff */
[----:B------:R-:W-:Y:S01]  /*8da0*/  LEA R40, R40, R45, 0x2 ;  /* 0x0000002d28287211 */ /* 0x000fe200078e10ff */
[----:B------:R-:W-:Y:S06]  /*8db0*/  @!P2 BRA `(.L_x_473) ;  /* 0x000000000004a947 */ /* 0x000fec0003800000 */
[----:B-1----:R0:W-:Y:S02]  /*8dc0*/  REDG.E.ADD.F32.FTZ.RN.STRONG.GPU desc[UR22][R82.64+-0x1200], R79 ;  /* 0xffee004f520079a6 */ /* 0x0021e4000c10f396 */
.L_x_473:
[----:B------:R-:W-:Y:S05]  /*8dd0*/  BSYNC B0 ;  /* 0x0000000000007941 */ /* 0x000fea0003800000 */
.L_x_472:
[----:B------:R-:W3:Y:S01]  /*8de0*/  LDS R40, [R40+0x2090] ;  /* 0x0020900028287984 */ /* 0x000ee20000000800 */
[----:B------:R-:W-:Y:S01]  /*8df0*/  BSSY B0, `(.L_x_474) ;  /* 0x0000004000007945 */ /* 0x000fe20003800000 */
[----:B------:R-:W-:-:S03]  /*8e00*/  IMAD R78, R78, 0x4, R45 ;  /* 0x000000044e4e7824 */ /* 0x000fc600078e022d */
[----:B------:R-:W-:Y:S05]  /*8e10*/  @!P3 BRA `(.L_x_475) ;  /* 0x000000000004b947 */ /* 0x000fea0003800000 */
[----:B---3--:R3:W-:Y:S02]  /*8e20*/  REDG.E.ADD.F32.FTZ.RN.STRONG.GPU desc[UR22][R82.64+-0x1000], R40 ;  /* 0xfff00028520079a6 */ /* 0x0087e4000c10f396 */
.L_x_475:
[----:B------:R-:W-:Y:S05]  /*8e30*/  BSYNC B0 ;  /* 0x0000000000007941 */ /* 0x000fea0003800000 */
.L_x_474:
[----:B------:R-:W2:Y:S01]  /*8e40*/  LDS R78, [R78+0x2290] ;  /* 0x002290004e4e7984 */ /* 0x000ea20000000800 */
[----:B------:R-:W-:Y:S01]  /*8e50*/  BSSY B0, `(.L_x_476) ;  /* 0x0000005000007945 */ /* 0x000fe20003800000 */
[C---:B---3--:R-:W-:Y:S02]  /*8e60*/  IADD3 R40, R62.reuse, 0x500, RZ ;  /* 0x000005003e287810 */ /* 0x048fe40007ffe0ff */
[----:B01----:R-:W-:Y:S01]  /*8e70*/  IADD3 R79, R62, 0x580, RZ ;  /* 0x000005803e4f7810 */ /* 0x003fe20007ffe0ff */
[----:B------:R-:W-:Y:S06]  /*8e80*/  @!P4 BRA `(.L_x_477) ;  /* 0x000000000004c947 */ /* 0x000fec0003800000 */
[----:B--2---:R0:W-:Y:S02]  /*8e90*/  REDG.E.ADD.F32.FTZ.RN.STRONG.GPU desc[UR22][R82.64+-0xe00], R78 ;  /* 0xfff2004e520079a6 */ /* 0x0041e4000c10f396 */
.L_x_477:
[----:B------:R-:W-:Y:S05]  /*8ea0*/  BSYNC B0 ;  /* 0x0000000000007941 */ /* 0x000fea0003800000 */
.L_x_476:
[-C--:B0-2---:R-:W-:Y:S01]  /*8eb0*/  LEA.HI.SX32 R78, R40, R62.reuse, 0x1b ;  /* 0x0000003e284e7211 */ /* 0x085fe200078fdaff */
[----:B------:R-:W-:Y:S01]  /*8ec0*/  VIADD R80, R62, 0x600 ;  /* 0x000006003e507836 */ /* 0x000fe20000000000 */
[----:B------:R-:W-:Y:S01]  /*8ed0*/  ISETP.GE.AND P5, PT, R100, 0x501, PT ;  /* 0x000005016400780c */ /* 0x000fe20003fa6270 */
[----:B------:R-:W-:Y:S01]  /*8ee0*/  BSSY B0, `(.L_x_478) ;  /* 0x000000e000007945 */ /* 0x000fe20003800000 */
[----:B------:R-:W-:Y:S02]  /*8ef0*/  LEA R78, R78, R45, 0x2 ;  /* 0x0000002d4e4e7211 */ /* 0x000fe400078e10ff */
[-C--:B------:R-:W-:Y:S02]  /*8f00*/  LEA.HI.SX32 R79, R79, R62.reuse, 0x1b ;  /* 0x0000003e4f4f7211 */ /* 0x080fe400078fdaff */
[----:B----4-:R-:W-:Y:S02]  /*8f10*/  IADD3 R84, R62, 0x680, RZ ;  /* 0x000006803e547810 */ /* 0x010fe40007ffe0ff */
[----:B------:R-:W0:Y:S01]  /*8f20*/  LDS R78, [R78+0x2490] ;  /* 0x002490004e4e7984 */ /* 0x000e220000000800 */
[----:B------:R-:W-:Y:S01]  /*8f30*/  LEA.HI.SX32 R40, R80, R62, 0x1b ;  /* 0x0000003e50287211 */ /* 0x000fe200078fdaff */
[----:B------:R-:W-:Y:S01]  /*8f40*/  IMAD R79, R79, 0x4, R45 ;  /* 0x000000044f4f7824 */ /* 0x000fe200078e022d */
[----:B------:R-:W-:-:S02]  /*8f50*/  ISETP.GE.AND P0, PT, R100, 0x581, PT ;  /* 0x000005816400780c */ /* 0x000fc40003f06270 */
[C---:B------:R-:W-:Y:S02]  /*8f60*/  ISETP.GE.AND P1, PT, R100.reuse, 0x601, PT ;  /* 0x000006016400780c */ /* 0x040fe40003f26270 */
[C---:B------:R-:W-:Y:S02]  /*8f70*/  ISETP.GE.AND P2, PT, R100.reuse, 0x681, PT ;  /* 0x000006816400780c */ /* 0x040fe40003f46270 */
[C---:B------:R-:W-:Y:S02]  /*8f80*/  ISETP.GE.AND P3, PT, R100.reuse, 0x701, PT ;  /* 0x000007016400780c */ /* 0x040fe40003f66270 */
[----:B------:R-:W-:Y:S01]  /*8f90*/  ISETP.GE.AND P4, PT, R100, 0x781, PT ;  /* 0x000007816400780c */ /* 0x000fe20003f86270 */
[----:B------:R-:W-:-:S12]  /*8fa0*/  @!P5 BRA `(.L_x_479) ;  /* 0x000000000004d947 */ /* 0x000fd80003800000 */
[----:B0-----:R1:W-:Y:S02]  /*8fb0*/  REDG.E.ADD.F32.FTZ.RN.STRONG.GPU desc[UR22][R82.64+-0xc00], R78 ;  /* 0xfff4004e520079a6 */ /* 0x0013e4000c10f396 */
.L_x_479:
[----:B------:R-:W-:Y:S05]  /*8fc0*/  BSYNC B0 ;  /* 0x0000000000007941 */ /* 0x000fea0003800000 */
.L_x_478:
[----:B------:R-:W2:Y:S01]  /*8fd0*/  LDS R79, [R79+0x2690] ;  /* 0x002690004f4f7984 */ /* 0x000ea20000000800 */
[----:B------:R-:W-:Y:S01]  /*8fe0*/  BSSY B0, `(.L_x_480) ;  /* 0x0000006000007945 */ /* 0x000fe20003800000 */
[----:B------:R-:W-:Y:S02]  /*8ff0*/  IADD3 R81, R62, 0x700, RZ ;  /* 0x000007003e517810 */ /* 0x000fe40007ffe0ff */
[----:B01----:R-:W-:Y:S02]  /*9000*/  LEA.HI.SX32 R78, R84, R62, 0x1b ;  /* 0x0000003e544e7211 */ /* 0x003fe400078fdaff */
[----:B------:R-:W-:Y:S01]  /*9010*/  LEA R40, R40, R45, 0x2 ;  /* 0x0000002d28287211 */ /* 0x000fe200078e10ff */
[----:B------:R-:W-:Y:S06]  /*9020*/  @!P0 BRA `(.L_x_481) ;  /* 0x0000000000048947 */ /* 0x000fec0003800000 */
[----:B--2---:R0:W-:Y:S02]  /*9030*/  REDG.E.ADD.F32.FTZ.RN.STRONG.GPU desc[UR22][R82.64+-0xa00], R79 ;  /* 0xfff6004f520079a6 */ /* 0x0041e4000c10f396 */
.L_x_481:
[----:B------:R-:W-:Y:S05]  /*9040*/  BSYNC B0 ;  /* 0x0000000000007941 */ /* 0x000fea0003800000 */
.L_x_480:
[----:B------:R-:W1:Y:S01]  /*9050*/  LDS R40, [R40+0x2890] ;  /* 0x0028900028287984 */ /* 0x000e620000000800 */
[----:B------:R-:W-:Y:S01]  /*9060*/  BSSY B0, `(.L_x_482) ;  /* 0x0000006000007945 */ /* 0x000fe20003800000 */
[----:B------:R-:W-:Y:S01]  /*9070*/  VIADD R80, R62, 0x780 ;  /* 0x000007803e507836 */ /* 0x000fe20000000000 */
[----:B0-2---:R-:W-:Y:S02]  /*9080*/  LEA.HI.SX32 R79, R81, R62, 0x1b ;  /* 0x0000003e514f7211 */ /* 0x005fe400078fdaff */
[----:B------:R-:W-:Y:S01]  /*9090*/  LEA R78, R78, R45, 0x2 ;  /* 0x0000002d4e4e7211 */ /* 0x000fe200078e10ff */
[----:B------:R-:W-:Y:S06]  /*90a0*/  @!P1 BRA `(.L_x_483) ;  /* 0x0000000000049947 */ /* 0x000fec0003800000 */
[----:B-1----:R0:W-:Y:S02]  /*90b0*/  REDG.E.ADD.F32.FTZ.RN.STRONG.GPU desc[UR22][R82.64+-0x800], R40 ;  /* 0xfff80028520079a6 */ /* 0x0021e4000c10f396 */
.L_x_483:
[----:B------:R-:W-:Y:S05]  /*90c0*/  BSYNC B0 ;  /* 0x0000000000007941 */ /* 0x000fea0003800000 */
.L_x_482:
[----:B------:R-:W2:Y:S01]  /*90d0*/  LDS R78, [R78+0x2a90] ;  /* 0x002a90004e4e7984 */ /* 0x000ea20000000800 */
[----:B------:R-:W-:Y:S01]  /*90e0*/  BSSY B0, `(.L_x_484) ;  /* 0x0000005000007945 */ /* 0x000fe20003800000 */
[----:B01----:R-:W-:Y:S02]  /*90f0*/  LEA.HI.SX32 R40, R80, R62, 0x1b ;  /* 0x0000003e50287211 */ /* 0x003fe400078fdaff */
[----:B------:R-:W-:Y:S01]  /*9100*/  LEA R79, R79, R45, 0x2 ;  /* 0x0000002d4f4f7211 */ /* 0x000fe200078e10ff */
[----:B------:R-:W-:Y:S06]  /*9110*/  @!P2 BRA `(.L_x_485) ;  /* 0x000000000004a947 */ /* 0x000fec0003800000 */
[----:B--2---:R0:W-:Y:S02]  /*9120*/  REDG.E.ADD.F32.FTZ.RN.STRONG.GPU desc[UR22][R82.64+-0x600], R78 ;  /* 0xfffa004e520079a6 */ /* 0x0041e4000c10f396 */
.L_x_485:
[----:B------:R-:W-:Y:S05]  /*9130*/  BSYNC B0 ;  /* 0x0000000000007941 */ /* 0x000fea0003800000 */
.L_x_484:
[----:B------:R-:W1:Y:S01]  /*9140*/  LDS R79, [R79+0x2c90] ;  /* 0x002c90004f4f7984 */ /* 0x000e620000000800 */
[----:B------:R-:W-:Y:S01]  /*9150*/  BSSY B0, `(.L_x_486) ;  /* 0x0000004000007945 */ /* 0x000fe20003800000 */
[----:B------:R-:W-:-:S03]  /*9160*/  IMAD R40, R40, 0x4, R45 ;  /* 0x0000000428287824 */ /* 0x000fc600078e022d */
[----:B------:R-:W-:Y:S05]  /*9170*/  @!P3 BRA `(.L_x_487) ;  /* 0x000000000004b947 */ /* 0x000fea0003800000 */
[----:B-1----:R3:W-:Y:S02]  /*9180*/  REDG.E.ADD.F32.FTZ.RN.STRONG.GPU desc[UR22][R82.64+-0x400], R79 ;  /* 0xfffc004f520079a6 */ /* 0x0027e4000c10f396 */
.L_x_487:
[----:B------:R-:W-:Y:S05]  /*9190*/  BSYNC B0 ;  /* 0x0000000000007941 */ /* 0x000fea0003800000 */
.L_x_486:
[----:B------:R-:W4:Y:S01]  /*91a0*/  LDS R40, [R40+0x2e90] ;  /* 0x002e900028287984 */ /* 0x000f220000000800 */
[----:B------:R-:W-:Y:S04]  /*91b0*/  BSSY B0, `(.L_x_488) ;  /* 0x0000003000007945 */ /* 0x000fe80003800000 */
[----:B------:R-:W-:Y:S05]  /*91c0*/  @!P4 BRA `(.L_x_489) ;  /* 0x000000000004c947 */ /* 0x000fea0003800000 */
[----:B----4-:R4:W-:Y:S02]  /*91d0*/  REDG.E.ADD.F32.FTZ.RN.STRONG.GPU desc[UR22][R82.64+-0x200], R40 ;  /* 0xfffe0028520079a6 */ /* 0x0109e4000c10f396 */
.L_x_489:
[----:B------:R-:W-:Y:S05]  /*91e0*/  BSYNC B0 ;  /* 0x0000000000007941 */ /* 0x000fea0003800000 */
.L_x_488:
[----:B------:R-:W5:Y:S04]  /*91f0*/  LDL.LU R81, [R1+0x8] ;  /* 0x0000080001517983 */ /* 0x000f680000300800 */
[----:B------:R-:W5:Y:S04]  /*9200*/  LDL.LU R80, [R1+0x4] ;  /* 0x0000040001507983 */ /* 0x000f680000300800 */
[----:B-1-3--:R-:W3:Y:S01]  /*9210*/  LDL.LU R79, [R1] ;  /* 0x00000000014f7983 */ /* 0x00aee20000300800 */
[----:B------:R-:W-:-:S03]  /*9220*/  FFMA.FTZ R112, R41, R98, R112 ;  /* 0x0000006229707223 */ /* 0x000fc60000010070 */
[----:B0---4-:R-:W4:Y:S01]  /*9230*/  LDL.LU R82, [R1+0x38] ;  /* 0x0000380001527983 */ /* 0x011f220000300800 */
[----:B------:R-:W-:Y:S01]  /*9240*/  FFMA.FTZ R111, R42, R97, R111 ;  /* 0x000000612a6f7223 */ /* 0x000fe2000001006f */
[----:B------:R-:W0:Y:S02]  /*9250*/  S2R R83, SR_LANEID ;  /* 0x0000000000537919 */ /* 0x000e240000000000 */
[----:B------:R-:W1:Y:S04]  /*9260*/  SHFL.DOWN PT, R40, R88, 0x1, 0x1f ;  /* 0x08201f0058287f89 */ /* 0x000e6800000e0000 */
[----:B--2---:R-:W2:Y:S01]  /*9270*/  SHFL.DOWN PT, R78, R87, 0x1, 0x1f ;  /* 0x08201f00574e7f89 */ /* 0x004ea200000e0000 */
[----:B0-----:R-:W-:-:S13]  /*9280*/  ISETP.GT.AND P0, PT, R83, 0x1e, PT ;  /* 0x0000001e5300780c */ /* 0x001fda0003f04270 */
[----:B-1----:R-:W-:Y:S01]  /*9290*/  @!P0 FADD.FTZ R88, R88, R40 ;  /* 0x0000002858588221 */ /* 0x002fe20000010000 */
[----:B--2---:R-:W-:-:S04]  /*92a0*/  @!P0 FADD.FTZ R87, R87, R78 ;  /* 0x0000004e57578221 */ /* 0x004fc80000010000 */
[----:B------:R-:W0:Y:S04]  /*92b0*/  SHFL.DOWN PT, R40, R88, 0x2, 0x1f ;  /* 0x08401f0058287f89 */ /* 0x000e2800000e0000 */
[----:B------:R-:W1:Y:S01]  /*92c0*/  SHFL.DOWN PT, R78, R87, 0x2, 0x1f ;  /* 0x08401f00574e7f89 */ /* 0x000e6200000e0000 */
[----:B------:R-:W-:Y:S01]  /*92d0*/  ISETP.GT.AND P0, PT, R83, 0x1d, PT ;  /* 0x0000001d5300780c */ /* 0x000fe20003f04270 */
[----:B-----5:R-:W-:Y:S01]  /*92e0*/  FADD.FTZ R81, R101, R81 ;  /* 0x0000005165517221 */ /* 0x020fe20000010000 */
[----:B------:R-:W-:-:S04]  /*92f0*/  FADD.FTZ R80, R119, R80 ;  /* 0x0000005077507221 */ /* 0x000fc80000010000 */
[----:B------:R2:W-:Y:S01]  /*9300*/  STL [R1+0x8], R81 ;  /* 0x0000085101007387 */ /* 0x0005e20000100800 */
[----:B---3--:R-:W-:-:S03]  /*9310*/  FADD.FTZ R79, R112, R79 ;  /* 0x0000004f704f7221 */ /* 0x008fc60000010000 */
[----:B--2---:R-:W2:Y:S04]  /*9320*/  LDL R81, [R1+0xd0] ;  /* 0x0000d00001517983 */ /* 0x004ea80000100800 */
[----:B------:R3:W-:Y:S04]  /*9330*/  STL [R1+0x4], R80 ;  /* 0x0000045001007387 */ /* 0x0007e80000100800 */
[----:B---3--:R-:W3:Y:S04]  /*9340*/  LDL.LU R80, [R1+0x3c] ;  /* 0x00003c0001507983 */ /* 0x008ee80000300800 */
[----:B------:R5:W-:Y:S04]  /*9350*/  STL [R1], R79 ;  /* 0x0000004f01007387 */ /* 0x000be80000100800 */
[----:B-----5:R-:W5:Y:S04]  /*9360*/  LDL.LU R79, [R1+0x40] ;  /* 0x00004000014f7983 */ /* 0x020f680000300800 */
[----:B------:R-:W2:Y:S04]  /*9370*/  LDL.LU R42, [R1+0x44] ;  /* 0x00004400012a7983 */ /* 0x000ea80000300800 */
[----:B------:R-:W2:Y:S01]  /*9380*/  LDL.LU R41, [R1+0x48] ;  /* 0x0000480001297983 */ /* 0x000ea20000300800 */
        /* <DEDUP_REMOVED lines=10> */
[----:B----4-:R-:W-:-:S12]  /*9430*/  FADD.FTZ R82, R105, R82 ;  /* 0x0000005269527221 */ /* 0x010fd80000010000 */
        /* <DEDUP_REMOVED lines=9> */
[----:B------:R-:W-:Y:S01]  /*94d0*/  FMUL.FTZ R117, R140, R117 ;  /* 0x000000758c757220 */ /* 0x000fe20000410000 */
[----:B------:R-:W-:Y:S01]  /*94e0*/  FMUL.FTZ R139, R139, R118 ;  /* 0x000000768b8b7220 */ /* 0x000fe20000410000 */
[----:B------:R-:W-:Y:S01]  /*94f0*/  FMUL.FTZ R138, R138, R113 ;  /* 0x000000718a8a7220 */ /* 0x000fe20000410000 */
[----:B------:R-:W-:Y:S01]  /*9500*/  FMUL.FTZ R137, R137, R114 ;  /* 0x0000007289897220 */ /* 0x000fe20000410000 */
[----:B------:R-:W-:Y:S01]  /*9510*/  FMUL.FTZ R136, R136, R115 ;  /* 0x0000007388887220 */ /* 0x000fe20000410000 */
[----:B------:R-:W-:Y:S01]  /*9520*/  FMUL.FTZ R151, R151, R116 ;  /* 0x0000007497977220 */ /* 0x000fe20000410000 */
[----:B0-----:R-:W-:Y:S01]  /*9530*/  @!P0 FADD.FTZ R88, R88, R40 ;  /* 0x0000002858588221 */ /* 0x001fe20000010000 */
[----:B-1----:R-:W-:-:S04]  /*9540*/  @!P0 FADD.FTZ R87, R87, R78 ;  /* 0x0000004e57578221 */ /* 0x002fc80000010000 */
[----:B------:R-:W-:Y:S02]  /*9550*/  MOV R66, R88 ;  /* 0x0000005800427202 */ /* 0x000fe40000000f00 */
[----:B------:R-:W-:Y:S01]  /*9560*/  MOV R67, R87 ;  /* 0x0000005700437202 */ /* 0x000fe20000000f00 */
[----:B------:R-:W-:Y:S01]  /*9570*/  FFMA.FTZ R110, R63, R96, R110 ;  /* 0x000000603f6e7223 */ /* 0x000fe2000001006e */
        /* <DEDUP_REMOVED lines=22> */
[----:B---3--:R-:W-:-:S05]  /*96e0*/  FADD.FTZ R80, R104, R80 ;  /* 0x0000005068507221 */ /* 0x008fca0000010000 */
[----:B------:R4:W-:Y:S01]  /*96f0*/  STL [R1+0x3c], R80 ;  /* 0x00003c5001007387 */ /* 0x0009e20000100800 */
[----:B-----5:R-:W-:Y:S01]  /*9700*/  FADD.FTZ R79, R103, R79 ;  /* 0x0000004f674f7221 */ /* 0x020fe20000010000 */
[----:B--2---:R-:W-:-:S04]  /*9710*/  FADD.FTZ R42, R94, R42 ;  /* 0x0000002a5e2a7221 */ /* 0x004fc80000010000 */
[----:B------:R4:W-:Y:S01]  /*9720*/  STL [R1+0x40], R79 ;  /* 0x0000404f01007387 */ /* 0x0009e20000100800 */
[----:B------:R-:W-:-:S03]  /*9730*/  FADD.FTZ R41, R89, R41 ;  /* 0x0000002959297221 */ /* 0x000fc60000010000 */
[----:B------:R4:W-:Y:S04]  /*9740*/  STL [R1+0x44], R42 ;  /* 0x0000442a01007387 */ /* 0x0009e80000100800 */
[----:B------:R4:W-:Y:S04]  /*9750*/  STL [R1+0x48], R41 ;  /* 0x0000482901007387 */ /* 0x0009e80000100800 */
[----:B------:R4:W-:Y:S01]  /*9760*/  @!P1 STS.64 [R81+0x3198], R66 ;  /* 0x0031984251009388 */ /* 0x0009e20000000a00 */
[----:B------:R-:W-:Y:S06]  /*9770*/  BAR.SYNC.DEFER_BLOCKING 0x0 ;  /* 0x0000000000007b1d */ /* 0x000fec0000010000 */
[----:B------:R-:W-:Y:S05]  /*9780*/  @P6 BRA `(.L_x_491) ;  /* 0x0000000000586947 */ /* 0x000fea0003800000 */
[----:B------:R-:W0:Y:S01]  /*9790*/  S2UR UR56, SR_CgaCtaId ;  /* 0x00000000003879c3 */ /* 0x000e220000008800 */
[----:B------:R-:W-:Y:S01]  /*97a0*/  UMOV UR45, 0x400 ;  /* 0x00000400002d7882 */ /* 0x000fe20000000000 */
[----:B------:R-:W-:Y:S01]  /*97b0*/  UISETP.NE.AND UP0, UPT, UR15, UR53, UPT ;  /* 0x000000350f00728c */ /* 0x000fe2000bf05270 */
[----:B------:R-:W-:-:S05]  /*97c0*/  MOV R68, UR7 ;  /* 0x0000000700447c02 */ /* 0x000fca0008000f00 */
[----:B------:R-:W-:Y:S01]  /*97d0*/  PLOP3.LUT P0, PT, PT, PT, UP0, 0x80, 0x0 ;  /* 0x000000000000781c */ /* 0x000fe20003f0f008 */
[----:B0-----:R-:W-:-:S06]  /*97e0*/  ULEA UR45, UR56, UR45, 0x18 ;  /* 0x0000002d382d7291 */ /* 0x001fcc000f8ec03f */
[----:B------:R-:W-:-:S05]  /*97f0*/  IMAD.U32 R45, RZ, RZ, UR45 ;  /* 0x0000002dff2d7e24 */ /* 0x000fca000f8e00ff */
[----:B----4-:R-:W0:Y:S01]  /*9800*/  LDS.128 R40, [R45+0x31a0] ;  /* 0x0031a0002d287984 */ /* 0x010e220000000c00 */
[----:B------:R-:W-:-:S03]  /*9810*/  LEA R71, R68, R45, 0x2 ;  /* 0x0000002d44477211 */ /* 0x000fc600078e10ff */
        /* <DEDUP_REMOVED lines=13> */
.L_x_491:
[----:B------:R-:W-:Y:S05]  /*98f0*/  BSYNC B0 ;  /* 0x0000000000007941 */ /* 0x000fea0003800000 */
.L_x_490:
[----:B------:R-:W-:Y:S02]  /*9900*/  UIADD3 UR7, UR7, 0x1, URZ ;  /* 0x0000000107077890 */ /* 0x000fe4000fffe03f */
[----:B------:R-:W-:Y:S02]  /*9910*/  UIADD3 UR8, UP1, UR8, 0x1, URZ ;  /* 0x0000000108087890 */ /* 0x000fe4000ff3e03f */
[----:B------:R-:W-:Y:S02]  /*9920*/  UISETP.GE.AND UP0, UPT, UR7, UR54, UPT ;  /* 0x000000360700728c */ /* 0x000fe4000bf06270 */
[----:B------:R-:W-:-:S04]  /*9930*/  UIADD3.X UR9, URZ, UR9, URZ, UP1, !UPT ;  /* 0x000000093f097290 */ /* 0x000fc80008ffe43f */
[----:B------:R-:W-:-:S13]  /*9940*/  PLOP3.LUT P0, PT, PT, PT, UP0, 0x80, 0x0 ;  /* 0x000000000000781c */ /* 0x000fda0003f0f008 */
[----:B------:R-:W-:Y:S05]  /*9950*/  @!P0 BRA `(.L_x_492) ;  /* 0xffffffbc00488947 */ /* 0x000fea000383ffff */
.L_x_448:
[----:B------:R-:W2:Y:S01]  /*9960*/  LDL.LU R40, [R1+0x10] ;  /* 0x0000100001287983 */ /* 0x000ea20000300800 */
[----:B------:R-:W-:Y:S08]  /*9970*/  BAR.SYNC.DEFER_BLOCKING 0x0 ;  /* 0x0000000000007b1d */ /* 0x000ff00000010000 */
[----:B------:R-:W3:Y:S01]  /*9980*/  S2UR UR8, SR_CgaCtaId ;  /* 0x00000000000879c3 */ /* 0x000ee20000008800 */
[----:B------:R-:W-:Y:S01]  /*9990*/  ISETP.NE.AND P6, PT, R62, RZ, PT ;  /* 0x000000ff3e00720c */ /* 0x000fe20003fc5270 */
[----:B----4-:R-:W2:Y:S01]  /*99a0*/  LDL.LU R41, [R1+0xc] ;  /* 0x00000c0001297983 */ /* 0x010ea20000300800 */
[----:B------:R-:W-:Y:S01]  /*99b0*/  UIADD3 UR44, -UR14, UR44, URZ ;  /* 0x0000002c0e2c7290 */ /* 0x000fe2000fffe13f */
[----:B------:R-:W-:-:S02]  /*99c0*/  UMOV UR7, 0x400 ;  /* 0x0000040000077882 */ /* 0x000fc40000000000 */
[----:B------:R-:W4:Y:S01]  /*99d0*/  LDL.LU R74, [R1+0x3c] ;  /* 0x00003c00014a7983 */ /* 0x000f220000300800 */
[----:B------:R-:W-:Y:S01]  /*99e0*/  ULDC.64 UR12, c[0x0][0x388] ;  /* 0x0000e200000c7ab9 */ /* 0x000fe20000000a00 */
[----:B------:R-:W-:Y:S02]  /*99f0*/  ULDC.64 UR30, c[0x0][0x3a8] ;  /* 0x0000ea00001e7ab9 */ /* 0x000fe40000000a00 */
[----:B------:R-:W4:Y:S04]  /*9a00*/  LDL.LU R73, [R1+0x40] ;  /* 0x0000400001497983 */ /* 0x000f280000300800 */
[----:B------:R-:W3:Y:S04]  /*9a10*/  LDL.LU R72, [R1+0x34] ;  /* 0x0000340001487983 */ /* 0x000ee80000300800 */
[----:B0-----:R-:W3:Y:S04]  /*9a20*/  LDL.LU R71, [R1+0x38] ;  /* 0x0000380001477983 */ /* 0x001ee80000300800 */
[----:B------:R-:W2:Y:S04]  /*9a30*/  LDL.LU R70, [R1+0x2c] ;  /* 0x00002c0001467983 */ /* 0x000ea80000300800 */
        /* <DEDUP_REMOVED lines=9> */
[----:B------:R-:W2:Y:S04]  /*9ad0*/  LDL R78, [R1+0x88] ;  /* 0x00008800014e7983 */ /* 0x000ea80000100800 */
[----:B------:R-:W2:Y:S04]  /*9ae0*/  LDL R77, [R1+0x84] ;  /* 0x00008400014d7983 */ /* 0x000ea80000100800 */
[----:B------:R0:W5:Y:S01]  /*9af0*/  LDL.64 R64, [R1+0xd8] ;  /* 0x0000d80001407983 */ /* 0x0001620000100a00 */
[----:B----4-:R-:W-:-:S03]  /*9b00*/  F2FP.BF16.F32.PACK_AB R10, R74, R73 ;  /* 0x000000494a0a723e */ /* 0x010fc600000010ff */
[----:B------:R-:W4:Y:S01]  /*9b10*/  LDL R74, [R1+0x78] ;  /* 0x00007800014a7983 */ /* 0x000f220000100800 */
[C---:B------:R-:W-:Y:S02]  /*9b20*/  PRMT R13, R10.reuse, 0x7610, R13 ;  /* 0x000076100a0d7816 */ /* 0x040fe4000000000d */
[----:B------:R-:W-:Y:S01]  /*9b30*/  PRMT R14, R10, 0x7632, R14 ;  /* 0x000076320a0e7816 */ /* 0x000fe2000000000e */
[----:B------:R-:W4:Y:S01]  /*9b40*/  LDL R73, [R1+0x74] ;  /* 0x0000740001497983 */ /* 0x000f220000100800 */
[----:B---3--:R-:W-:-:S03]  /*9b50*/  F2FP.BF16.F32.PACK_AB R11, R72, R71 ;  /* 0x00000047480b723e */ /* 0x008fc600000010ff */
[----:B------:R-:W-:Y:S01]  /*9b60*/  STS.U16 [R46+0x4], R13 ;  /* 0x0000040d2e007388 */ /* 0x000fe20000000400 */
[----:B------:R-:W-:-:S03]  /*9b70*/  PRMT R15, R11, 0x7632, R15 ;  /* 0x000076320b0f7816 */ /* 0x000fc6000000000f */
[----:B------:R3:W-:Y:S04]  /*9b80*/  STS.U16 [R46+0x8], R11 ;  /* 0x0000080b2e007388 */ /* 0x0007e80000000400 */
[----:B------:R-:W4:Y:S04]  /*9b90*/  LDL R72, [R1+0x70] ;  /* 0x0000700001487983 */ /* 0x000f280000100800 */
[----:B------:R-:W4:Y:S01]  /*9ba0*/  LDL R71, [R1+0x6c] ;  /* 0x00006c0001477983 */ /* 0x000f220000100800 */
[----:B--2---:R-:W-:-:S03]  /*9bb0*/  F2FP.BF16.F32.PACK_AB R10, R68, R67 ;  /* 0x00000043440a723e */ /* 0x004fc600000010ff */
[----:B------:R-:W2:Y:S04]  /*9bc0*/  LDL R68, [R1+0x60] ;  /* 0x0000600001447983 */ /* 0x000ea80000100800 */
[----:B------:R-:W2:Y:S01]  /*9bd0*/  LDL R67, [R1+0x5c] ;  /* 0x00005c0001437983 */ /* 0x000ea20000100800 */
[----:B------:R-:W-:-:S03]  /*9be0*/  ULEA UR7, UR8, UR7, 0x18 ;  /* 0x0000000708077291 */ /* 0x000fc6000f8ec03f */
[----:B------:R-:W-:Y:S04]  /*9bf0*/  STS.U16 [R46+0x6], R14 ;  /* 0x0000060e2e007388 */ /* 0x000fe80000000400 */
[----:B------:R-:W-:Y:S01]  /*9c00*/  STS.U16 [R46+0xa], R15 ;  /* 0x00000a0f2e007388 */ /* 0x000fe20000000400 */
[----:B------:R-:W-:-:S03]  /*9c10*/  F2FP.BF16.F32.PACK_AB R0, R76, R75 ;  /* 0x0000004b4c00723e */ /* 0x000fc600000010ff */
[----:B------:R-:W2:Y:S01]  /*9c20*/  LDL R76, [R1+0x80] ;  /* 0x00008000014c7983 */ /* 0x000ea20000100800 */
[C---:B------:R-:W-:Y:S02]  /*9c30*/  PRMT R23, R0.reuse, 0x7610, R23 ;  /* 0x0000761000177816 */ /* 0x040fe40000000017 */
[----:B------:R-:W-:Y:S01]  /*9c40*/  PRMT R12, R0, 0x7632, R12 ;  /* 0x00007632000c7816 */ /* 0x000fe2000000000c */
[----:B------:R-:W2:Y:S01]  /*9c50*/  LDL R75, [R1+0x7c] ;  /* 0x00007c00014b7983 */ /* 0x000ea20000100800 */
[----:B------:R-:W-:-:S03]  /*9c60*/  F2FP.BF16.F32.PACK_AB R0, R70, R69 ;  /* 0x000000454600723e */ /* 0x000fc600000010ff */
[----:B------:R1:W-:Y:S01]  /*9c70*/  STS.U16 [R46], R23 ;  /* 0x000000172e007388 */ /* 0x0003e20000000400 */
[C---:B------:R-:W-:Y:S02]  /*9c80*/  PRMT R16, R0.reuse, 0x7610, R16 ;  /* 0x0000761000107816 */ /* 0x040fe40000000010 */
[----:B------:R-:W-:Y:S01]  /*9c90*/  PRMT R17, R0, 0x7632, R17 ;  /* 0x0000763200117816 */ /* 0x000fe20000000011 */
[----:B------:R0:W-:Y:S01]  /*9ca0*/  STS.U16 [R46+0x2], R12 ;  /* 0x0000020c2e007388 */ /* 0x0001e20000000400 */
[----:B------:R-:W-:-:S03]  /*9cb0*/  F2FP.BF16.F32.PACK_AB R0, R66, R63 ;  /* 0x0000003f4200723e */ /* 0x000fc600000010ff */
[----:B------:R-:W2:Y:S01]  /*9cc0*/  LDL R70, [R1+0x68] ;  /* 0x0000680001467983 */ /* 0x000ea20000100800 */
[----:B---3--:R-:W-:Y:S02]  /*9cd0*/  PRMT R11, R0, 0x7610, R11 ;  /* 0x00007610000b7816 */ /* 0x008fe4000000000b */
[----:B-1----:R-:W-:Y:S01]  /*9ce0*/  PRMT R23, R10, 0x7610, R23 ;  /* 0x000076100a177816 */ /* 0x002fe20000000017 */
[----:B------:R-:W3:Y:S01]  /*9cf0*/  LDL R69, [R1+0x64] ;  /* 0x0000640001457983 */ /* 0x000ee20000100800 */
[----:B------:R-:W-:Y:S02]  /*9d00*/  PRMT R13, R0, 0x7632, R13 ;  /* 0x00007632000d7816 */ /* 0x000fe4000000000d */
[----:B0-----:R-:W-:Y:S01]  /*9d10*/  PRMT R12, R10, 0x7632, R12 ;  /* 0x000076320a0c7816 */ /* 0x001fe2000000000c */
[----:B------:R-:W3:Y:S01]  /*9d20*/  LDL R66, [R1+0x58] ;  /* 0x0000580001427983 */ /* 0x000ee20000100800 */
[----:B------:R-:W-:Y:S02]  /*9d30*/  F2FP.BF16.F32.PACK_AB R10, R43, R42 ;  /* 0x0000002a2b0a723e */ /* 0x000fe400000010ff */
[----:B------:R-:W-:Y:S01]  /*9d40*/  F2FP.BF16.F32.PACK_AB R0, R41, R40 ;  /* 0x000000282900723e */ /* 0x000fe200000010ff */
[----:B------:R-:W3:Y:S04]  /*9d50*/  LDL R63, [R1+0x54] ;  /* 0x00005400013f7983 */ /* 0x000ee80000100800 */
[----:B------:R-:W3:Y:S04]  /*9d60*/  LDL R42, [R1+0x50] ;  /* 0x00005000012a7983 */ /* 0x000ee80000100800 */
[----:B------:R-:W3:Y:S01]  /*9d70*/  LDL R40, [R1+0x4c] ;  /* 0x00004c0001287983 */ /* 0x000ee20000100800 */
[----:B------:R-:W-:-:S02]  /*9d80*/  PRMT R14, R10, 0x7632, R14 ;  /* 0x000076320a0e7816 */ /* 0x000fc4000000000e */
[----:B------:R-:W-:Y:S01]  /*9d90*/  PRMT R15, R0, 0x7632, R15 ;  /* 0x00007632000f7816 */ /* 0x000fe2000000000f */
[----:B------:R0:W-:Y:S04]  /*9da0*/  STS.U16 [R46+0x12], R12 ;  /* 0x0000120c2e007388 */ /* 0x0001e80000000400 */
[----:B------:R-:W-:Y:S04]  /*9db0*/  STS.U16 [R46+0xc], R16 ;  /* 0x00000c102e007388 */ /* 0x000fe80000000400 */
[----:B------:R-:W-:Y:S01]  /*9dc0*/  STS.U16 [R46+0xe], R17 ;  /* 0x00000e112e007388 */ /* 0x000fe20000000400 */
[----:B0-----:R-:W-:-:S03]  /*9dd0*/  IMAD.U32 R12, RZ, RZ, UR44 ;  /* 0x0000002cff0c7e24 */ /* 0x001fc6000f8e00ff */
[----:B------:R-:W-:Y:S04]  /*9de0*/  STS.U16 [R46+0x10], R23 ;  /* 0x000010172e007388 */ /* 0x000fe80000000400 */
[----:B------:R-:W-:Y:S04]  /*9df0*/  STS.U16 [R46+0x14], R11 ;  /* 0x0000140b2e007388 */ /* 0x000fe80000000400 */
[----:B------:R-:W-:Y:S04]  /*9e00*/  STS.U16 [R46+0x16], R13 ;  /* 0x0000160d2e007388 */ /* 0x000fe80000000400 */
[----:B------:R-:W-:Y:S04]  /*9e10*/  STS.U16 [R46+0x18], R10 ;  /* 0x0000180a2e007388 */ /* 0x000fe80000000400 */
[----:B------:R-:W-:Y:S04]  /*9e20*/  STS.U16 [R46+0x1a], R14 ;  /* 0x00001a0e2e007388 */ /* 0x000fe80000000400 */
[----:B------:R0:W-:Y:S04]  /*9e30*/  STS.U16 [R46+0x1c], R0 ;  /* 0x00001c002e007388 */ /* 0x0001e80000000400 */
[----:B------:R-:W-:Y:S01]  /*9e40*/  STS.U16 [R46+0x1e], R15 ;  /* 0x00001e0f2e007388 */ /* 0x000fe20000000400 */
[----:B------:R-:W-:-:S03]  /*9e50*/  NOP ;  /* 0x0000000000007918 */ /* 0x000fc60000000000 */
[----:B------:R-:W-:Y:S04]  /*9e60*/  LDS.U16 R13, [R78] ;  /* 0x000000004e0d7984 */ /* 0x000fe80000000400 */
[----:B------:R-:W-:Y:S01]  /*9e70*/  LDS.U16 R17, [R77+0x40] ;  /* 0x000040004d117984 */ /* 0x000fe20000000400 */
[----:B0-----:R-:W-:-:S04]  /*9e80*/  SHF.L.U32 R0, R62, 0x4, RZ ;  /* 0x000000043e007819 */ /* 0x001fc800000006ff */
[----:B------:R-:W-:-:S04]  /*9e90*/  LOP3.LUT R11, R0, 0xfffffe00, RZ, 0xc0, !PT ;  /* 0xfffffe00000b7812 */ /* 0x000fc800078ec0ff */
[----:B------:R-:W-:Y:S01]  /*9ea0*/  LOP3.LUT R0, R11, 0x1f, R62, 0xf8, !PT ;  /* 0x0000001f0b007812 */ /* 0x000fe200078ef83e */
[----:B------:R-:W-:Y:S02]  /*9eb0*/  UIMAD UR14, UR50, UR12, URZ ;  /* 0x0000000c320e72a4 */ /* 0x000fe4000f8e023f */
[----:B------:R-:W-:Y:S02]  /*9ec0*/  UIMAD.WIDE.U32 UR8, UR51, UR12, URZ ;  /* 0x0000000c330872a5 */ /* 0x000fe4000f8e003f */
[----:B------:R-:W-:Y:S02]  /*9ed0*/  UIMAD UR32, UR50, UR30, URZ ;  /* 0x0000001e322072a4 */ /* 0x000fe4000f8e023f */
[----:B------:R-:W-:Y:S01]  /*9ee0*/  UIMAD UR13, UR51, UR13, UR14 ;  /* 0x0000000d330d72a4 */ /* 0x000fe2000f8e020e */
[----:B------:R-:W-:Y:S01]  /*9ef0*/  BSSY B0, `(.L_x_493) ;  /* 0x0000026000007945 */ /* 0x000fe20003800000 */
[----:B------:R-:W-:Y:S02]  /*9f00*/  USHF.R.S32.HI UR14, URZ, 0x1f, UR52 ;  /* 0x0000001f3f0e7899 */ /* 0x000fe40008011434 */
[----:B------:R-:W-:-:S02]  /*9f10*/  UIMAD UR31, UR51, UR31, UR32 ;  /* 0x0000001f331f72a4 */ /* 0x000fc4000f8e0220 */
[----:B------:R-:W-:Y:S01]  /*9f20*/  UIADD3 UR34, UR9, UR13, URZ ;  /* 0x0000000d09227290 */ /* 0x000fe2000fffe03f */
[----:B----4-:R-:W-:Y:S04]  /*9f30*/  LDS.U16 R23, [R74+0x100] ;  /* 0x000100004a177984 */ /* 0x010fe80000000400 */
[----:B------:R-:W-:Y:S04]  /*9f40*/  LDS.U16 R25, [R73+0x140] ;  /* 0x0001400049197984 */ /* 0x000fe80000000400 */
[----:B------:R-:W-:Y:S04]  /*9f50*/  LDS.U16 R27, [R72+0x180] ;  /* 0x00018000481b7984 */ /* 0x000fe80000000400 */
[----:B------:R-:W-:Y:S04]  /*9f60*/  LDS.U16 R29, [R71+0x1c0] ;  /* 0x0001c000471d7984 */ /* 0x000fe80000000400 */
[----:B--2---:R-:W-:Y:S04]  /*9f70*/  LDS.U16 R35, [R68+0x280] ;  /* 0x0002800044237984 */ /* 0x004fe80000000400 */
[----:B------:R-:W-:Y:S04]  /*9f80*/  LDS.U16 R37, [R67+0x2c0] ;  /* 0x0002c00043257984 */ /* 0x000fe80000000400 */
[----:B------:R-:W-:Y:S04]  /*9f90*/  LDS.U16 R19, [R76+0x80] ;  /* 0x000080004c137984 */ /* 0x000fe80000000400 */
[----:B------:R-:W-:Y:S04]  /*9fa0*/  LDS.U16 R21, [R75+0xc0] ;  /* 0x0000c0004b157984 */ /* 0x000fe80000000400 */
[----:B------:R-:W-:Y:S04]  /*9fb0*/  LDS.U16 R31, [R70+0x200] ;  /* 0x00020000461f7984 */ /* 0x000fe80000000400 */
[----:B---3--:R-:W-:Y:S04]  /*9fc0*/  LDS.U16 R33, [R69+0x240] ;  /* 0x0002400045217984 */ /* 0x008fe80000000400 */
        /* <DEDUP_REMOVED lines=9> */
[----:B------:R-:W-:Y:S01]  /*a060*/  MOV R15, UR12 ;  /* 0x0000000c000f7c02 */ /* 0x000fe20008000f00 */
[----:B-----5:R-:W-:Y:S01]  /*a070*/  IMAD.MOV.U32 R10, RZ, RZ, R64 ;  /* 0x000000ffff0a7224 */ /* 0x020fe200078e0040 */
[----:B------:R-:W-:Y:S01]  /*a080*/  MOV R11, R65 ;  /* 0x00000041000b7202 */ /* 0x000fe20000000f00 */
[----:B------:R-:W-:Y:S02]  /*a090*/  ULDC.64 UR32, c[0x0][0x390] ;  /* 0x0000e40000207ab9 */ /* 0x000fe40000000a00 */
[----:B------:R-:W-:Y:S01]  /*a0a0*/  UIMAD UR35, UR14, UR32, URZ ;  /* 0x000000200e2372a4 */ /* 0x000fe2000f8e023f */
[----:B------:R-:W-:-:S03]  /*a0b0*/  IMAD.WIDE.U32 R10, R15, UR51, R10 ;  /* 0x000000330f0a7c25 */ /* 0x000fc6000f8e000a */
[----:B------:R-:W-:Y:S01]  /*a0c0*/  UIMAD UR35, UR52, UR33, UR35 ;  /* 0x00000021342372a4 */ /* 0x000fe2000f8e0223 */
        /* <DEDUP_REMOVED lines=8> */
.L_x_494:
[----:B------:R-:W-:Y:S05]  /*a150*/  BSYNC B0 ;  /* 0x0000000000007941 */ /* 0x000fea0003800000 */
.L_x_493:
[----:B------:R-:W2:Y:S01]  /*a160*/  LDL.LU R18, [R1] ;  /* 0x0000000001127983 */ /* 0x000ea20000300800 */
[----:B------:R-:W-:Y:S01]  /*a170*/  ULDC.64 UR12, c[0x0][0x390] ;  /* 0x0000e400000c7ab9 */ /* 0x000fe20000000a00 */
[----:B------:R-:W-:Y:S01]  /*a180*/  UMOV UR9, UR34 ;  /* 0x0000002200097c82 */ /* 0x000fe20008000000 */
[----:B------:R-:W-:Y:S01]  /*a190*/  ULDC.64 UR32, c[0x0][0x3e0] ;  /* 0x0000f80000207ab9 */ /* 0x000fe20000000a00 */
[----:B------:R-:W3:Y:S04]  /*a1a0*/  LDL.LU R20, [R1+0x4] ;  /* 0x0000040001147983 */ /* 0x000ee80000300800 */
[----:B------:R-:W4:Y:S04]  /*a1b0*/  LDL.LU R22, [R1+0x8] ;  /* 0x0000080001167983 */ /* 0x000f280000300800 */
[----:B------:R-:W4:Y:S01]  /*a1c0*/  LDL.LU R24, [R1+0xe0] ;  /* 0x0000e00001187983 */ /* 0x000f220000300800 */
[----:B------:R-:W-:Y:S01]  /*a1d0*/  UIMAD.WIDE.U32 UR8, UR52, UR12, UR8 ;  /* 0x0000000c340872a5 */ /* 0x000fe2000f8e0008 */
[----:B0-----:R-:W-:Y:S01]  /*a1e0*/  SHF.R.S32.HI R13, RZ, 0x1f, R0 ;  /* 0x0000001fff0d7819 */ /* 0x001fe20000011400 */
[----:B------:R-:W-:Y:S01]  /*a1f0*/  UIMAD UR12, UR14, UR12, URZ ;  /* 0x0000000c0e0c72a4 */ /* 0x000fe2000f8e023f */
[----:B------:R-:W-:Y:S01]  /*a200*/  LEA R10, P0, R0, UR32, 0x1 ;  /* 0x00000020000a7c11 */ /* 0x000fe2000f8008ff */
[----:B------:R-:W-:Y:S01]  /*a210*/  UIADD3 UR34, UP0, UR11, UR8, URZ ;  /* 0x000000080b227290 */ /* 0x000fe2000ff1e03f */
[-C--:B------:R-:W-:Y:S01]  /*a220*/  ISETP.GE.AND P1, PT, R60, R16.reuse, PT ;  /* 0x000000103c00720c */ /* 0x080fe20003f26270 */
[----:B------:R-:W-:Y:S01]  /*a230*/  UIMAD UR8, UR52, UR13, UR12 ;  /* 0x0000000d340872a4 */ /* 0x000fe2000f8e020c */
[----:B------:R-:W-:Y:S01]  /*a240*/  LEA.HI.X R11, R0, UR33, R13, 0x1, P0 ;  /* 0x00000021000b7c11 */ /* 0x000fe200080f0c0d */
[----:B------:R-:W0:Y:S01]  /*a250*/  S2R R26, SR_LANEID ;  /* 0x00000000001a7919 */ /* 0x000e220000000000 */
[-C--:B------:R-:W-:Y:S01]  /*a260*/  ISETP.GE.AND P0, PT, R61, R16.reuse, PT ;  /* 0x000000103d00720c */ /* 0x080fe20003f06270 */
[----:B------:R-:W-:Y:S01]  /*a270*/  UIADD3.X UR8, UR10, UR8, UR9, UP0, !UPT ;  /* 0x000000080a087290 */ /* 0x000fe200087fe409 */
[----:B------:R-:W-:Y:S01]  /*a280*/  MOV R14, UR34 ;  /* 0x00000022000e7c02 */ /* 0x000fe20008000f00 */
[----:B------:R-:W-:Y:S01]  /*a290*/  UIMAD.WIDE.U32 UR12, UR51, UR30, URZ ;  /* 0x0000001e330c72a5 */ /* 0x000fe2000f8e003f */
[----:B------:R-:W-:Y:S01]  /*a2a0*/  ISETP.GE.AND P3, PT, R59, R16, PT ;  /* 0x000000103b00720c */ /* 0x000fe20003f66270 */
[----:B------:R-:W-:Y:S01]  /*a2b0*/  BSSY B0, `(.L_x_495) ;  /* 0x00000ad000007945 */ /* 0x000fe20003800000 */
[----:B------:R-:W-:Y:S01]  /*a2c0*/  LEA R10, P2, R14, R10, 0x1 ;  /* 0x0000000a0e0a7211 */ /* 0x000fe200078408ff */
[----:B------:R-:W-:Y:S01]  /*a2d0*/  IMAD.U32 R15, RZ, RZ, UR8 ;  /* 0x00000008ff0f7e24 */ /* 0x000fe2000f8e00ff */
[-C--:B------:R-:W-:Y:S01]  /*a2e0*/  ISETP.GE.AND P4, PT, R54, R16.reuse, PT ;  /* 0x000000103600720c */ /* 0x080fe20003f86270 */
[----:B------:R-:W-:Y:S01]  /*a2f0*/  UIADD3 UR32, UR13, UR31, URZ ;  /* 0x0000001f0d207290 */ /* 0x000fe2000fffe03f */
[----:B------:R-:W-:-:S02]  /*a300*/  ISETP.GE.AND P5, PT, R53, R16, PT ;  /* 0x000000103500720c */ /* 0x000fc40003fa6270 */
[----:B------:R-:W-:Y:S02]  /*a310*/  LEA.HI.X R11, R14, R11, R15, 0x1, P2 ;  /* 0x0000000b0e0b7211 */ /* 0x000fe400010f0c0f */
[-C--:B------:R-:W-:Y:S02]  /*a320*/  ISETP.GE.AND P2, PT, R58, R16.reuse, PT ;  /* 0x000000103a00720c */ /* 0x080fe40003f46270 */
[----:B------:R-:W-:Y:S01]  /*a330*/  LOP3.LUT R86, R86, 0xfffffe00, RZ, 0xc0, !PT ;  /* 0xfffffe0056567812 */ /* 0x000fe200078ec0ff */
[----:B------:R1:W-:Y:S01]  /*a340*/  @!P0 STG.E.U16 desc[UR22][R10.64+-0xfc0], R17 ;  /* 0xfff040110a008986 */ /* 0x0003e2000c101516 */
[----:B------:R-:W-:-:S03]  /*a350*/  ISETP.GE.AND P0, PT, R56, R16, PT ;  /* 0x000000103800720c */ /* 0x000fc60003f06270 */
[----:B------:R1:W-:Y:S01]  /*a360*/  @!P1 STG.E.U16 desc[UR22][R10.64+-0xf80], R19 ;  /* 0xfff080130a009986 */ /* 0x0003e2000c101516 */
[----:B------:R-:W-:-:S03]  /*a370*/  ISETP.GE.AND P1, PT, R57, R16, PT ;  /* 0x000000103900720c */ /* 0x000fc60003f26270 */
[----:B------:R-:W-:Y:S01]  /*a380*/  @!P3 STG.E.U16 desc[UR22][R10.64+-0xf40], R21 ;  /* 0xfff0c0150a00b986 */ /* 0x000fe2000c101516 */
[----:B------:R-:W-:-:S03]  /*a390*/  ISETP.GE.AND P3, PT, R55, R16, PT ;  /* 0x000000103700720c */ /* 0x000fc60003f66270 */
[----:B------:R1:W-:Y:S01]  /*a3a0*/  @!P2 STG.E.U16 desc[UR22][R10.64+-0xf00], R23 ;  /* 0xfff100170a00a986 */ /* 0x0003e2000c101516 */
[----:B------:R-:W-:Y:S02]  /*a3b0*/  ISETP.GE.AND P2, PT, R50, R16, PT ;  /* 0x000000103200720c */ /* 0x000fe40003f46270 */
[----:B0-----:R-:W-:Y:S01]  /*a3c0*/  LEA R86, R26, R86, 0x4 ;  /* 0x000000561a567211 */ /* 0x001fe200078e20ff */
[----:B------:R-:W-:Y:S01]  /*a3d0*/  @!P0 STG.E.U16 desc[UR22][R10.64+-0xe80], R27 ;  /* 0xfff1801b0a008986 */ /* 0x000fe2000c101516 */
[-C--:B------:R-:W-:Y:S02]  /*a3e0*/  ISETP.GE.AND P0, PT, R52, R16.reuse, PT ;  /* 0x000000103400720c */ /* 0x080fe40003f06270 */
[C---:B------:R-:W-:Y:S01]  /*a3f0*/  IADD3 R15, R86.reuse, 0x1, RZ ;  /* 0x00000001560f7810 */ /* 0x040fe20007ffe0ff */
[----:B------:R-:W-:Y:S01]  /*a400*/  @!P1 STG.E.U16 desc[UR22][R10.64+-0xec0], R25 ;  /* 0xfff140190a009986 */ /* 0x000fe2000c101516 */
[-C--:B------:R-:W-:Y:S01]  /*a410*/  ISETP.GE.AND P1, PT, R51, R16.reuse, PT ;  /* 0x000000103300720c */ /* 0x080fe20003f26270 */
[C---:B-1----:R-:W-:Y:S01]  /*a420*/  VIADD R17, R86.reuse, 0x2 ;  /* 0x0000000256117836 */ /* 0x042fe20000000000 */
[C---:B------:R-:W-:Y:S01]  /*a430*/  IADD3 R19, R86.reuse, 0x4, RZ ;  /* 0x0000000456137810 */ /* 0x040fe20007ffe0ff */
[----:B------:R0:W-:Y:S01]  /*a440*/  @!P3 STG.E.U16 desc[UR22][R10.64+-0xe40], R29 ;  /* 0xfff1c01d0a00b986 */ /* 0x0001e2000c101516 */
[----:B------:R-:W-:Y:S01]  /*a450*/  ISETP.GE.AND P3, PT, R49, R16, PT ;  /* 0x000000103100720c */ /* 0x000fe20003f66270 */
[----:B------:R-:W-:Y:S01]  /*a460*/  VIADD R23, R86, 0x8 ;  /* 0x0000000856177836 */ /* 0x000fe20000000000 */
[----:B------:R-:W-:Y:S01]  /*a470*/  LEA.HI.SX32 R17, R17, R86, 0x1b ;  /* 0x0000005611117211 */ /* 0x000fe200078fdaff */
[----:B------:R-:W-:Y:S01]  /*a480*/  @!P4 STG.E.U16 desc[UR22][R10.64+-0xe00], R31 ;  /* 0xfff2001f0a00c986 */ /* 0x000fe2000c101516 */
[-C--:B------:R-:W-:Y:S01]  /*a490*/  ISETP.GE.AND P4, PT, R48, R16.reuse, PT ;  /* 0x000000103000720c */ /* 0x080fe20003f86270 */
[C---:B------:R-:W-:Y:S01]  /*a4a0*/  VIADD R26, R86.reuse, 0xb ;  /* 0x0000000b561a7836 */ /* 0x040fe20000000000 */
[----:B------:R-:W-:Y:S01]  /*a4b0*/  IADD3 R21, R86, 0x6, RZ ;  /* 0x0000000656157810 */ /* 0x000fe20007ffe0ff */
[----:B------:R-:W-:Y:S01]  /*a4c0*/  @!P5 STG.E.U16 desc[UR22][R10.64+-0xdc0], R33 ;  /* 0xfff240210a00d986 */ /* 0x000fe2000c101516 */
[----:B------:R-:W-:-:S02]  /*a4d0*/  ISETP.GE.AND P5, PT, R47, R16, PT ;  /* 0x000000102f00720c */ /* 0x000fc40003fa6270 */
[-C--:B------:R-:W-:Y:S01]  /*a4e0*/  LEA.HI.SX32 R16, R15, R86.reuse, 0x1b ;  /* 0x000000560f107211 */ /* 0x080fe200078fdaff */
[----:B------:R-:W-:Y:S01]  /*a4f0*/  @!P0 STG.E.U16 desc[UR22][R10.64+-0xd80], R35 ;  /* 0xfff280230a008986 */ /* 0x000fe2000c101516 */
[-C--:B------:R-:W-:Y:S01]  /*a500*/  LEA.HI.SX32 R19, R19, R86.reuse, 0x1b ;  /* 0x0000005613137211 */ /* 0x080fe200078fdaff */
[----:B0-----:R-:W-:Y:S01]  /*a510*/  VIADD R29, R86, 0xe ;  /* 0x0000000e561d7836 */ /* 0x001fe20000000000 */
[----:B------:R-:W-:Y:S01]  /*a520*/  LEA R16, R16, UR7, 0x1 ;  /* 0x0000000710107c11 */ /* 0x000fe2000f8e08ff */
[----:B------:R-:W-:Y:S01]  /*a530*/  @!P1 STG.E.U16 desc[UR22][R10.64+-0xd40], R37 ;  /* 0xfff2c0250a009986 */ /* 0x000fe2000c101516 */
[----:B------:R-:W-:Y:S02]  /*a540*/  LEA R17, R17, UR7, 0x1 ;  /* 0x0000000711117c11 */ /* 0x000fe4000f8e08ff */
[----:B------:R-:W-:Y:S01]  /*a550*/  LEA.HI.SX32 R21, R21, R86, 0x1b ;  /* 0x0000005615157211 */ /* 0x000fe200078fdaff */
[----:B------:R-:W-:Y:S01]  /*a560*/  @!P2 STG.E.U16 desc[UR22][R10.64+-0xd00], R39 ;  /* 0xfff300270a00a986 */ /* 0x000fe2000c101516 */
[----:B------:R-:W-:-:S02]  /*a570*/  LEA R19, R19, UR7, 0x1 ;  /* 0x0000000713137c11 */ /* 0x000fc4000f8e08ff */
[C---:B------:R-:W-:Y:S01]  /*a580*/  IADD3 R25, R86.reuse, 0xa, RZ ;  /* 0x0000000a56197810 */ /* 0x040fe20007ffe0ff */
[----:B------:R-:W-:Y:S01]  /*a590*/  @!P3 STG.E.U16 desc[UR22][R10.64+-0xcc0], R41 ;  /* 0xfff340290a00b986 */ /* 0x000fe2000c101516 */
[----:B------:R-:W-:Y:S02]  /*a5a0*/  LEA R21, R21, UR7, 0x1 ;  /* 0x0000000715157c11 */ /* 0x000fe4000f8e08ff */
[C---:B------:R-:W-:Y:S01]  /*a5b0*/  IADD3 R27, R86.reuse, 0xc, RZ ;  /* 0x0000000c561b7810 */ /* 0x040fe20007ffe0ff */
[----:B------:R-:W-:Y:S01]  /*a5c0*/  @!P4 STG.E.U16 desc[UR22][R10.64+-0xc80], R43 ;  /* 0xfff3802b0a00c986 */ /* 0x000fe2000c101516 */
[-C--:B------:R-:W-:Y:S02]  /*a5d0*/  LEA.HI.SX32 R23, R23, R86.reuse, 0x1b ;  /* 0x0000005617177211 */ /* 0x080fe400078fdaff */
[----:B------:R-:W-:Y:S01]  /*a5e0*/  IADD3 R28, R86, 0xd, RZ ;  /* 0x0000000d561c7810 */ /* 0x000fe20007ffe0ff */
[----:B------:R0:W-:Y:S01]  /*a5f0*/  @!P5 STG.E.U16 desc[UR22][R10.64+-0xc40], R45 ;  /* 0xfff3c02d0a00d986 */ /* 0x0001e2000c101516 */
[----:B------:R-:W-:-:S02]  /*a600*/  LEA.HI.SX32 R25, R25, R86, 0x1b ;  /* 0x0000005619197211 */ /* 0x000fc400078fdaff */
[----:B------:R-:W-:Y:S02]  /*a610*/  IADD3 R30, R86, 0xf, RZ ;  /* 0x0000000f561e7810 */ /* 0x000fe40007ffe0ff */
[-C--:B------:R-:W-:Y:S02]  /*a620*/  LEA.HI.SX32 R26, R26, R86.reuse, 0x1b ;  /* 0x000000561a1a7211 */ /* 0x080fe400078fdaff */
[-C--:B------:R-:W-:Y:S02]  /*a630*/  LEA.HI.SX32 R27, R27, R86.reuse, 0x1b ;  /* 0x000000561b1b7211 */ /* 0x080fe400078fdaff */
[----:B------:R-:W-:Y:S02]  /*a640*/  LEA R23, R23, UR7, 0x1 ;  /* 0x0000000717177c11 */ /* 0x000fe4000f8e08ff */
[-C--:B------:R-:W-:Y:S02]  /*a650*/  LEA.HI.SX32 R28, R28, R86.reuse, 0x1b ;  /* 0x000000561c1c7211 */ /* 0x080fe400078fdaff */
        /* <DEDUP_REMOVED lines=8> */
[----:B--2---:R-:W-:Y:S02]  /*a6e0*/  MOV R36, R18 ;  /* 0x0000001200247202 */ /* 0x004fe40000000f00 */
[C---:B------:R-:W-:Y:S01]  /*a6f0*/  IADD3 R18, R86.reuse, 0x3, RZ ;  /* 0x0000000356127810 */ /* 0x040fe20007ffe0ff */
[----:B---3--:R-:W-:Y:S02]  /*a700*/  IMAD.MOV.U32 R34, RZ, RZ, R20 ;  /* 0x000000ffff227224 */ /* 0x008fe400078e0014 */
[----:B------:R-:W-:Y:S01]  /*a710*/  VIADD R20, R86, 0x5 ;  /* 0x0000000556147836 */ /* 0x000fe20000000000 */
[----:B------:R-:W-:Y:S02]  /*a720*/  LEA.HI.SX32 R18, R18, R86, 0x1b ;  /* 0x0000005612127211 */ /* 0x000fe400078fdaff */
[----:B----4-:R-:W-:-:S02]  /*a730*/  MOV R32, R22 ;  /* 0x0000001600207202 */ /* 0x010fc40000000f00 */
[----:B------:R-:W-:Y:S01]  /*a740*/  LEA.HI.SX32 R20, R20, R86, 0x1b ;  /* 0x0000005614147211 */ /* 0x000fe200078fdaff */
[----:B------:R-:W-:Y:S01]  /*a750*/  FADD.FTZ R14, R2, R24 ;  /* 0x00000018020e7221 */ /* 0x000fe20000010000 */
[----:B------:R-:W-:Y:S02]  /*a760*/  F2FP.BF16.F32.PACK_AB R2, R3, R2 ;  /* 0x000000020302723e */ /* 0x000fe400000010ff */
[----:B------:R-:W-:Y:S01]  /*a770*/  IADD3 R22, R86, 0x7, RZ ;  /* 0x0000000756167810 */ /* 0x000fe20007ffe0ff */
[----:B------:R-:W-:Y:S01]  /*a780*/  FADD.FTZ R15, R14, R3 ;  /* 0x000000030e0f7221 */ /* 0x000fe20000010000 */
[----:B0-----:R-:W-:Y:S02]  /*a790*/  PRMT R11, R2, 0x7632, R11 ;  /* 0x00007632020b7816 */ /* 0x001fe4000000000b */
[----:B------:R-:W-:Y:S01]  /*a7a0*/  LEA R18, R18, UR7, 0x1 ;  /* 0x0000000712127c11 */ /* 0x000fe2000f8e08ff */
[----:B------:R-:W-:Y:S01]  /*a7b0*/  FADD.FTZ R14, R15, R4 ;  /* 0x000000040f0e7221 */ /* 0x000fe20000010000 */
[----:B------:R-:W-:-:S02]  /*a7c0*/  F2FP.BF16.F32.PACK_AB R4, R5, R4 ;  /* 0x000000040504723e */ /* 0x000fc400000010ff */
[----:B------:R-:W-:Y:S01]  /*a7d0*/  IADD3 R24, R86, 0x9, RZ ;  /* 0x0000000956187810 */ /* 0x000fe20007ffe0ff */
[--C-:B------:R-:W-:Y:S01]  /*a7e0*/  FADD.FTZ R3, R14, R5.reuse ;  /* 0x000000050e037221 */ /* 0x100fe20000010000 */
[----:B------:R-:W-:Y:S01]  /*a7f0*/  PRMT R5, R2, 0x7610, R5 ;  /* 0x0000761002057816 */ /* 0x000fe20000000005 */
[----:B------:R-:W-:Y:S01]  /*a800*/  BAR.SYNC.DEFER_BLOCKING 0x0 ;  /* 0x0000000000007b1d */ /* 0x000fe20000010000 */
[----:B------:R-:W-:Y:S01]  /*a810*/  PRMT R10, R4, 0x7632, R10 ;  /* 0x00007632040a7816 */ /* 0x000fe2000000000a */
[----:B------:R-:W-:Y:S01]  /*a820*/  FADD.FTZ R2, R3, R6 ;  /* 0x0000000603027221 */ /* 0x000fe20000010000 */
[----:B------:R-:W-:Y:S02]  /*a830*/  F2FP.BF16.F32.PACK_AB R6, R7, R6 ;  /* 0x000000060706723e */ /* 0x000fe400000010ff */
[----:B------:R-:W-:Y:S01]  /*a840*/  LEA R20, R20, UR7, 0x1 ;  /* 0x0000000714147c11 */ /* 0x000fe2000f8e08ff */
[----:B------:R-:W-:Y:S01]  /*a850*/  FADD.FTZ R7, R2, R7 ;  /* 0x0000000702077221 */ /* 0x000fe20000010000 */
[----:B------:R-:W-:-:S02]  /*a860*/  PRMT R14, R6, 0x7632, R14 ;  /* 0x00007632060e7816 */ /* 0x000fc4000000000e */
[----:B------:R-:W-:Y:S02]  /*a870*/  LEA.HI.SX32 R22, R22, R86, 0x1b ;  /* 0x0000005616167211 */ /* 0x000fe400078fdaff */
[----:B------:R-:W-:Y:S01]  /*a880*/  F2FP.BF16.F32.PACK_AB R3, R157, R8 ;  /* 0x000000089d03723e */ /* 0x000fe200000010ff */
[----:B------:R-:W-:Y:S01]  /*a890*/  FADD.FTZ R8, R7, R8 ;  /* 0x0000000807087221 */ /* 0x000fe20000010000 */
[----:B------:R-:W-:Y:S02]  /*a8a0*/  LEA.HI.SX32 R24, R24, R86, 0x1b ;  /* 0x0000005618187211 */ /* 0x000fe400078fdaff */
[----:B------:R-:W-:Y:S01]  /*a8b0*/  LEA R22, R22, UR7, 0x1 ;  /* 0x0000000716167c11 */ /* 0x000fe2000f8e08ff */
[----:B------:R-:W-:Y:S01]  /*a8c0*/  FADD.FTZ R157, R8, R157 ;  /* 0x0000009d089d7221 */ /* 0x000fe20000010000 */
[----:B------:R-:W-:Y:S01]  /*a8d0*/  LEA R24, R24, UR7, 0x1 ;  /* 0x0000000718187c11 */ /* 0x000fe2000f8e08ff */
[----:B------:R0:W-:Y:S04]  /*a8e0*/  STS.U16 [R46], R5 ;  /* 0x000000052e007388 */ /* 0x0001e80000000400 */
[----:B------:R1:W-:Y:S04]  /*a8f0*/  STS.U16 [R16+0x2], R11 ;  /* 0x0000020b10007388 */ /* 0x0003e80000000400 */
[----:B------:R2:W-:Y:S01]  /*a900*/  STS.U16 [R17+0x4], R4 ;  /* 0x0000040411007388 */ /* 0x0005e20000000400 */
[----:B0-----:R-:W-:-:S03]  /*a910*/  F2FP.BF16.F32.PACK_AB R5, R161, R160 ;  /* 0x000000a0a105723e */ /* 0x001fc600000010ff */
[----:B------:R-:W-:Y:S01]  /*a920*/  STS.U16 [R18+0x6], R10 ;  /* 0x0000060a12007388 */ /* 0x000fe20000000400 */
[----:B-1----:R-:W-:-:S03]  /*a930*/  PRMT R11, R3, 0x7632, R11 ;  /* 0x00007632030b7816 */ /* 0x002fc6000000000b */
[----:B------:R0:W-:Y:S01]  /*a940*/  STS.U16 [R19+0x8], R6 ;  /* 0x0000080613007388 */ /* 0x0001e20000000400 */
[----:B--2---:R-:W-:Y:S01]  /*a950*/  F2FP.BF16.F32.PACK_AB R4, R159, R158 ;  /* 0x0000009e9f04723e */ /* 0x004fe200000010ff */
[----:B------:R-:W-:Y:S02]  /*a960*/  FADD.FTZ R158, R157, R158 ;  /* 0x0000009e9d9e7221 */ /* 0x000fe40000010000 */
[----:B------:R-:W-:Y:S01]  /*a970*/  STS.U16 [R20+0xa], R14 ;  /* 0x00000a0e14007388 */ /* 0x000fe20000000400 */
[----:B------:R-:W-:Y:S01]  /*a980*/  PRMT R15, R4, 0x7610, R15 ;  /* 0x00007610040f7816 */ /* 0x000fe2000000000f */
[----:B------:R-:W-:Y:S02]  /*a990*/  FADD.FTZ R159, R158, R159 ;  /* 0x0000009f9e9f7221 */ /* 0x000fe40000010000 */
[----:B------:R1:W-:Y:S01]  /*a9a0*/  STS.U16 [R21+0xc], R3 ;  /* 0x00000c0315007388 */ /* 0x0003e20000000400 */
[----:B------:R-:W-:Y:S02]  /*a9b0*/  PRMT R16, R4, 0x7632, R16 ;  /* 0x0000763204107816 */ /* 0x000fe40000000010 */
[----:B------:R-:W-:Y:S01]  /*a9c0*/  F2FP.BF16.F32.PACK_AB R4, R9, R32 ;  /* 0x000000200904723e */ /* 0x000fe200000010ff */
[----:B------:R-:W-:Y:S01]  /*a9d0*/  STS.U16 [R22+0xe], R11 ;  /* 0x00000e0b16007388 */ /* 0x000fe20000000400 */
[----:B0-----:R-:W-:Y:S01]  /*a9e0*/  PRMT R6, R5, 0x7632, R6 ;  /* 0x0000763205067816 */ /* 0x001fe20000000006 */
[----:B------:R-:W-:Y:S01]  /*a9f0*/  FADD.FTZ R160, R159, R160 ;  /* 0x000000a09fa07221 */ /* 0x000fe20000010000 */
[----:B------:R-:W-:Y:S01]  /*aa00*/  PRMT R10, R4, 0x7632, R10 ;  /* 0x00007632040a7816 */ /* 0x000fe2000000000a */
        /* <DEDUP_REMOVED lines=55> */
.L_x_496:
[----:B------:R-:W-:Y:S05]  /*ad80*/  BSYNC B0 ;  /* 0x0000000000007941 */ /* 0x000fea0003800000 */
.L_x_495:
[----:B------:R-:W-:Y:S01]  /*ad90*/  ULDC.64 UR8, c[0x0][0x3b0] ;  /* 0x0000ec0000087ab9 */ /* 0x000fe20000000a00 */
[----:B------:R-:W-:Y:S01]  /*ada0*/  UMOV UR13, UR32 ;  /* 0x00000020000d7c82 */ /* 0x000fe20008000000 */
[----:B------:R-:W-:Y:S01]  /*adb0*/  ULDC.64 UR30, c[0x0][0x3f0] ;  /* 0x0000fc00001e7ab9 */ /* 0x000fe20000000a00 */
[----:B------:R-:W-:Y:S01]  /*adc0*/  UIMAD.WIDE.U32 UR12, UR52, UR8, UR12 ;  /* 0x00000008340c72a5 */ /* 0x000fe2000f8e000c */
[C---:B------:R-:W-:Y:S01]  /*add0*/  LEA R2, P0, R0.reuse, UR30, 0x1 ;  /* 0x0000001e00027c11 */ /* 0x040fe2000f8008ff */
        /* <DEDUP_REMOVED lines=9> */
[----:B------:R-:W-:Y:S01]  /*ae70*/  MOV R3, UR11 ;  /* 0x0000000b00037c02 */ /* 0x000fe20008000f00 */
[----:B------:R-:W-:Y:S01]  /*ae80*/  UISETP.GT.AND UP0, UPT, UR15, 0x1, UPT ;  /* 0x000000010f00788c */ /* 0x000fe2000bf04270 */
[----:B------:R-:W-:Y:S01]  /*ae90*/  ISETP.GE.AND P6, PT, R58, R6, PT ;  /* 0x000000063a00720c */ /* 0x000fe20003fc6270 */
[----:B------:R-:W-:Y:S01]  /*aea0*/  UIADD3 UR47, UP2, UR47, -0x1000, URZ ;  /* 0xfffff0002f2f7890 */ /* 0x000fe2000ff5e03f */
[----:B------:R-:W-:Y:S01]  /*aeb0*/  LEA R2, P0, R3, R2, 0x1 ;  /* 0x0000000203027211 */ /* 0x000fe200078008ff */
[----:B0-----:R-:W-:Y:S01]  /*aec0*/  IMAD.U32 R4, RZ, RZ, UR10 ;  /* 0x0000000aff047e24 */ /* 0x001fe2000f8e00ff */
[-C--:B------:R-:W-:Y:S01]  /*aed0*/  ISETP.GE.AND P1, PT, R56, R6.reuse, PT ;  /* 0x000000063800720c */ /* 0x080fe20003f26270 */
[----:B------:R-:W-:Y:S01]  /*aee0*/  UIADD3 UR21, UP3, UR21, -0x1000, URZ ;  /* 0xfffff00015157890 */ /* 0x000fe2000ff7e03f */
[----:B------:R-:W-:Y:S01]  /*aef0*/  ISETP.GE.AND P2, PT, R55, R6, PT ;  /* 0x000000063700720c */ /* 0x000fe20003f46270 */
[----:B------:R-:W-:Y:S01]  /*af00*/  UIADD3 UR19, UP4, UR19, -0x1000, URZ ;  /* 0xfffff00013137890 */ /* 0x000fe2000ff9e03f */
[----:B------:R-:W-:Y:S01]  /*af10*/  LEA.HI.X R3, R3, R0, R4, 0x1, P0 ;  /* 0x0000000003037211 */ /* 0x000fe200000f0c04 */
[----:B------:R-:W-:Y:S01]  /*af20*/  UIADD3 UR4, UR4, 0x1, URZ ;  /* 0x0000000104047890 */ /* 0x000fe2000fffe03f */
[----:B------:R-:W-:Y:S01]  /*af30*/  ISETP.GE.AND P0, PT, R57, R6, PT ;  /* 0x000000063900720c */ /* 0x000fe20003f06270 */
[----:B------:R-:W-:-:S02]  /*af40*/  UIADD3.X UR16, UR16, -0x1, URZ, UP1, !UPT ;  /* 0xffffffff10107890 */ /* 0x000fc40008ffe43f */
[----:B------:R0:W-:Y:S01]  /*af50*/  @!P3 STG.E.U16 desc[UR22][R2.64], R15 ;  /* 0x0000000f0200b986 */ /* 0x0001e2000c101516 */
        /* <DEDUP_REMOVED lines=27> */
.L_x_442:
        /* <DEDUP_REMOVED lines=41> */
.L_x_499:
[----:B------:R-:W-:Y:S05]  /*b3a0*/  BSYNC B0 ;  /* 0x0000000000007941 */ /* 0x000fea0003800000 */
.L_x_498:
        /* <DEDUP_REMOVED lines=44> */
.L_x_501:
[----:B------:R-:W2:Y:S02]  /*b670*/  S2R R11, SR_TID.X ;  /* 0x00000000000b7919 */ /* 0x000ea40000002100 */
.L_x_502:
[----:B------:R-:W-:Y:S05]  /*b680*/  BSYNC B0 ;  /* 0x0000000000007941 */ /* 0x000fea0003800000 */
.L_x_500:
        /* <DEDUP_REMOVED lines=23> */
.L_x_504:
[----:B0--3--:R-:W-:Y:S01]  /*b800*/  LEA R0, R11, UR8, 0x2 ;  /* 0x000000080b007c11 */ /* 0x009fe2000f8e10ff */
[----:B--2---:R-:W-:Y:S01]  /*b810*/  IMAD.U32 R4, RZ, RZ, UR4 ;  /* 0x00000004ff047e24 */ /* 0x004fe2000f8e00ff */
[----:B------:R-:W-:Y:S01]  /*b820*/  MOV R5, UR5 ;  /* 0x0000000500057c02 */ /* 0x000fe20008000f00 */
[----:B------:R-:W-:Y:S01]  /*b830*/  IMAD.U32 R8, RZ, RZ, UR12 ;  /* 0x0000000cff087e24 */ /* 0x000fe2000f8e00ff */
[----:B------:R-:W-:Y:S01]  /*b840*/  SHF.R.S32.HI R5, RZ, 0x1f, R11 ;  /* 0x0000001fff057819 */ /* 0x000fe2000001140b */
[----:B------:R-:W0:Y:S01]  /*b850*/  LDS R13, [R0+0x4de0] ;  /* 0x004de000000d7984 */ /* 0x000e220000000800 */
[----:B-1--4-:R-:W-:Y:S01]  /*b860*/  MOV R3, UR6 ;  /* 0x0000000600037c02 */ /* 0x012fe20008000f00 */
[----:B------:R-:W-:Y:S01]  /*b870*/  IMAD.MOV.U32 R6, RZ, RZ, R8 ;  /* 0x000000ffff067224 */ /* 0x000fe200078e0008 */
[----:B------:R-:W-:Y:S01]  /*b880*/  MOV R2, R4 ;  /* 0x0000000400027202 */ /* 0x000fe20000000f00 */
[----:B------:R-:W1:Y:S01]  /*b890*/  LDS R15, [R0+0x51e0] ;  /* 0x0051e000000f7984 */ /* 0x000e620000000800 */
[C---:B------:R-:W-:Y:S01]  /*b8a0*/  IMAD R4, R5.reuse, UR10, RZ ;  /* 0x0000000a05047c24 */ /* 0x040fe2000f8e02ff */
[----:B------:R-:W-:Y:S01]  /*b8b0*/  MOV R7, UR7 ;  /* 0x0000000700077c02 */ /* 0x000fe20008000f00 */
[----:B------:R-:W-:Y:S01]  /*b8c0*/  IMAD R10, R5, UR16, RZ ;  /* 0x00000010050a7c24 */ /* 0x000fe2000f8e02ff */
[----:B------:R-:W-:Y:S01]  /*b8d0*/  MOV R9, UR13 ;  /* 0x0000000d00097c02 */ /* 0x000fe20008000f00 */
[----:B------:R-:W-:-:S04]  /*b8e0*/  IMAD.WIDE.U32 R2, R11, UR10, R2 ;  /* 0x0000000a0b027c25 */ /* 0x000fc8000f8e0002 */
[C---:B------:R-:W-:Y:S01]  /*b8f0*/  IMAD R5, R11.reuse, UR11, R4 ;  /* 0x0000000b0b057c24 */ /* 0x040fe2000f8e0204 */
[----:B------:R-:W-:Y:S01]  /*b900*/  LEA R4, P0, R2, UR14, 0x2 ;  /* 0x0000000e02047c11 */ /* 0x000fe2000f8010ff */
[C---:B------:R-:W-:Y:S02]  /*b910*/  IMAD R9, R11.reuse, UR17, R10 ;  /* 0x000000110b097c24 */ /* 0x040fe4000f8e020a */
[----:B------:R-:W-:Y:S01]  /*b920*/  IMAD.WIDE.U32 R6, R11, UR16, R6 ;  /* 0x000000100b067c25 */ /* 0x000fe2000f8e0006 */
[----:B------:R-:W-:-:S03]  /*b930*/  IADD3 R5, R3, R5, RZ ;  /* 0x0000000503057210 */ /* 0x000fc60007ffe0ff */
[----:B------:R-:W-:Y:S01]  /*b940*/  VIADD R11, R11, UR9 ;  /* 0x000000090b0b7c36 */ /* 0x000fe20008000000 */
[----:B------:R-:W-:Y:S02]  /*b950*/  LEA.HI.X R5, R2, UR15, R5, 0x2, P0 ;  /* 0x0000000f02057c11 */ /* 0x000fe400080f1405 */
[----:B------:R-:W-:Y:S02]  /*b960*/  IADD3 R3, R7, R9, RZ ;  /* 0x0000000907037210 */ /* 0x000fe40007ffe0ff */
[----:B------:R-:W-:Y:S02]  /*b970*/  ISETP.GE.AND P0, PT, R11, UR20, PT ;  /* 0x000000140b007c0c */ /* 0x000fe4000bf06270 */
[----:B------:R-:W-:-:S04]  /*b980*/  LEA R8, P1, R6, UR18, 0x2 ;  /* 0x0000001206087c11 */ /* 0x000fc8000f8210ff */
[----:B------:R-:W-:Y:S01]  /*b990*/  LEA.HI.X R9, R6, UR19, R3, 0x2, P1 ;  /* 0x0000001306097c11 */ /* 0x000fe200088f1403 */
[----:B0-----:R2:W-:Y:S04]  /*b9a0*/  REDG.E.ADD.F32.FTZ.RN.STRONG.GPU desc[UR22][R4.64], R13 ;  /* 0x0000000d040079a6 */ /* 0x0015e8000c10f396 */
[----:B-1----:R2:W-:Y:S02]  /*b9b0*/  REDG.E.ADD.F32.FTZ.RN.STRONG.GPU desc[UR22][R8.64], R15 ;  /* 0x0000000f080079a6 */ /* 0x0025e4000c10f396 */
[----:B------:R-:W-:Y:S05]  /*b9c0*/  @!P0 BRA `(.L_x_504) ;  /* 0xfffffffc008c8947 */ /* 0x000fea000383ffff */
[----:B------:R-:W-:Y:S05]  /*b9d0*/  BSYNC B0 ;  /* 0x0000000000007941 */ /* 0x000fea0003800000 */
.L_x_503:
[----:B------:R-:W-:Y:S05]  /*b9e0*/  EXIT ;  /* 0x000000000000794d */ /* 0x000fea0003800000 */
.L_x_452:
[----:B------:R-:W-:Y:S01]  /*b9f0*/  HFMA2.MMA R89, -RZ, RZ, 0, 5.9604644775390625e-08 ;  /* 0x00000001ff597435 */ /* 0x000fe200000001ff */
[----:B------:R-:W-:Y:S01]  /*ba00*/  MOV R165, R162 ;  /* 0x000000a200a57202 */ /* 0x000fe20000000f00 */
[----:B------:R-:W-:Y:S01]  /*ba10*/  IMAD.MOV.U32 R88, RZ, RZ, RZ ;  /* 0x000000ffff587224 */ /* 0x000fe200078e00ff */
[----:B------:R-:W-:-:S08]  /*ba20*/  MOV R154, 0xffffffff ;  /* 0xffffffff009a7802 */ /* 0x000fd00000000f00 */
[----:B------:R-:W-:Y:S05]  /*ba30*/  WARPSYNC.COLLECTIVE R154, `(.L_x_505) ;  /* 0x000000009a087348 */ /* 0x000fea0003c00000 */
[----:B------:R0:W1:Y:S02]  /*ba40*/  SHFL.UP P0, R156, R165, R89, R88 ;  /* 0x04000059a59c7389 */ /* 0x0000640000000058 */
[----:B01----:R-:W-:Y:S01]  /*ba50*/  ENDCOLLECTIVE ;  /* 0x000000000000791b */ /* 0x003fe20003800000 */
.L_x_505:
[----:B------:R-:W-:Y:S01]  /*ba60*/  IMAD.MOV.U32 R165, RZ, RZ, R163 ;  /* 0x000000ffffa57224 */ /* 0x000fe200078e00a3 */
[----:B------:R-:W-:-:S07]  /*ba70*/  MOV R153, R156 ;  /* 0x0000009c00997202 */ /* 0x000fce0000000f00 */
[----:B------:R-:W-:Y:S05]  /*ba80*/  WARPSYNC.COLLECTIVE R154, `(.L_x_506) ;  /* 0x000000009a087348 */ /* 0x000fea0003c00000 */
[----:B------:R0:W1:Y:S02]  /*ba90*/  SHFL.UP P0, R156, R165, R89, R88 ;  /* 0x04000059a59c7389 */ /* 0x0000640000000058 */
[----:B01----:R-:W-:Y:S01]  /*baa0*/  ENDCOLLECTIVE ;  /* 0x000000000000791b */ /* 0x003fe20003800000 */
.L_x_506:
[----:B------:R-:W0:Y:S01]  /*bab0*/  S2R R154, SR_LANEID ;  /* 0x00000000009a7919 */ /* 0x000e220000000000 */
[----:B------:R-:W-:Y:S01]  /*bac0*/  IMAD.MOV.U32 R89, RZ, RZ, 0x2 ;  /* 0x00000002ff597424 */ /* 0x000fe200078e00ff */
[----:B------:R-:W-:Y:S02]  /*bad0*/  MOV R88, R156 ;  /* 0x0000009c00587202 */ /* 0x000fe40000000f00 */
[----:B0-----:R-:W-:Y:S02]  /*bae0*/  ISETP.GE.AND P0, PT, R154, 0x1, PT ;  /* 0x000000019a00780c */ /* 0x001fe40003f06270 */
[----:B------:R-:W-:-:S11]  /*baf0*/  MOV R154, 0xffffffff ;  /* 0xffffffff009a7802 */ /* 0x000fd60000000f00 */
[C---:B------:R-:W-:Y:S01]  /*bb00*/  @P0 FFMA.FTZ R163, R162.reuse, R88, R163 ;  /* 0x00000058a2a30223 */ /* 0x040fe200000100a3 */
[----:B------:R-:W-:Y:S01]  /*bb10*/  @P0 FMUL.FTZ R162, R162, R153 ;  /* 0x00000099a2a20220 */ /* 0x000fe20000410000 */
[----:B------:R-:W-:-:S04]  /*bb20*/  HFMA2.MMA R88, -RZ, RZ, 0, 0 ;  /* 0x00000000ff587435 */ /* 0x000fc800000001ff */
[----:B------:R-:W-:-:S07]  /*bb30*/  MOV R165, R162 ;  /* 0x000000a200a57202 */ /* 0x000fce0000000f00 */
[----:B------:R-:W-:Y:S05]  /*bb40*/  WARPSYNC.COLLECTIVE R154, `(.L_x_507) ;  /* 0x000000009a087348 */ /* 0x000fea0003c00000 */
[----:B------:R0:W1:Y:S02]  /*bb50*/  SHFL.UP P0, R156, R165, R89, R88 ;  /* 0x04000059a59c7389 */ /* 0x0000640000000058 */
[----:B01----:R-:W-:Y:S01]  /*bb60*/  ENDCOLLECTIVE ;  /* 0x000000000000791b */ /* 0x003fe20003800000 */
.L_x_507:
[----:B------:R-:W-:Y:S01]  /*bb70*/  MOV R165, R163 ;  /* 0x000000a300a57202 */ /* 0x000fe20000000f00 */
[----:B------:R-:W-:-:S07]  /*bb80*/  IMAD.MOV.U32 R153, RZ, RZ, R156 ;  /* 0x000000ffff997224 */ /* 0x000fce00078e009c */
[----:B------:R-:W-:Y:S05]  /*bb90*/  WARPSYNC.COLLECTIVE R154, `(.L_x_508) ;  /* 0x000000009a087348 */ /* 0x000fea0003c00000 */
[----:B------:R0:W1:Y:S02]  /*bba0*/  SHFL.UP P0, R156, R165, R89, R88 ;  /* 0x04000059a59c7389 */ /* 0x0000640000000058 */
[----:B01----:R-:W-:Y:S01]  /*bbb0*/  ENDCOLLECTIVE ;  /* 0x000000000000791b */ /* 0x003fe20003800000 */
.L_x_508:
[----:B------:R-:W0:Y:S01]  /*bbc0*/  S2R R154, SR_LANEID ;  /* 0x00000000009a7919 */ /* 0x000e220000000000 */
[----:B------:R-:W-:Y:S01]  /*bbd0*/  HFMA2.MMA R89, -RZ, RZ, 0, 2.384185791015625e-07 ;  /* 0x00000004ff597435 */ /* 0x000fe200000001ff */
[----:B------:R-:W-:Y:S02]  /*bbe0*/  MOV R88, R156 ;  /* 0x0000009c00587202 */ /* 0x000fe40000000f00 */
[----:B0-----:R-:W-:Y:S01]  /*bbf0*/  ISETP.GE.AND P0, PT, R154, 0x2, PT ;  /* 0x000000029a00780c */ /* 0x001fe20003f06270 */
[----:B------:R-:W-:-:S12]  /*bc00*/  IMAD.MOV.U32 R154, RZ, RZ, -0x1 ;  /* 0xffffffffff9a7424 */ /* 0x000fd800078e00ff */
[C---:B------:R-:W-:Y:S01]  /*bc10*/  @P0 FFMA.FTZ R163, R162.reuse, R88, R163 ;  /* 0x00000058a2a30223 */ /* 0x040fe200000100a3 */
[----:B------:R-:W-:Y:S01]  /*bc20*/  @P0 FMUL.FTZ R162, R162, R153 ;  /* 0x00000099a2a20220 */ /* 0x000fe20000410000 */
[----:B------:R-:W-:-:S03]  /*bc30*/  MOV R88, RZ ;  /* 0x000000ff00587202 */ /* 0x000fc60000000f00 */
[----:B------:R-:W-:-:S07]  /*bc40*/  IMAD.MOV.U32 R165, RZ, RZ, R162 ;  /* 0x000000ffffa57224 */ /* 0x000fce00078e00a2 */
[----:B------:R-:W-:Y:S05]  /*bc50*/  WARPSYNC.COLLECTIVE R154, `(.L_x_509) ;  /* 0x000000009a087348 */ /* 0x000fea0003c00000 */
[----:B------:R0:W1:Y:S02]  /*bc60*/  SHFL.UP P0, R156, R165, R89, R88 ;  /* 0x04000059a59c7389 */ /* 0x0000640000000058 */
[----:B01----:R-:W-:Y:S01]  /*bc70*/  ENDCOLLECTIVE ;  /* 0x000000000000791b */ /* 0x003fe20003800000 */
.L_x_509:
[----:B------:R-:W-:Y:S02]  /*bc80*/  MOV R165, R163 ;  /* 0x000000a300a57202 */ /* 0x000fe40000000f00 */
[----:B------:R-:W-:-:S07]  /*bc90*/  MOV R153, R156 ;  /* 0x0000009c00997202 */ /* 0x000fce0000000f00 */
[----:B------:R-:W-:Y:S05]  /*bca0*/  WARPSYNC.COLLECTIVE R154, `(.L_x_510) ;  /* 0x000000009a087348 */ /* 0x000fea0003c00000 */
[----:B------:R0:W1:Y:S02]  /*bcb0*/  SHFL.UP P0, R156, R165, R89, R88 ;  /* 0x04000059a59c7389 */ /* 0x0000640000000058 */
[----:B01----:R-:W-:Y:S01]  /*bcc0*/  ENDCOLLECTIVE ;  /* 0x000000000000791b */ /* 0x003fe20003800000 */
.L_x_510:
[----:B------:R-:W0:Y:S01]  /*bcd0*/  S2R R154, SR_LANEID ;  /* 0x00000000009a7919 */ /* 0x000e220000000000 */
[----:B------:R-:W-:Y:S01]  /*bce0*/  HFMA2.MMA R89, -RZ, RZ, 0, 4.76837158203125e-07 ;  /* 0x00000008ff597435 */ /* 0x000fe200000001ff */
[----:B------:R-:W-:Y:S01]  /*bcf0*/  IMAD.MOV.U32 R88, RZ, RZ, R156 ;  /* 0x000000ffff587224 */ /* 0x000fe200078e009c */
[----:B0-----:R-:W-:Y:S02]  /*bd00*/  ISETP.GE.AND P0, PT, R154, 0x4, PT ;  /* 0x000000049a00780c */ /* 0x001fe40003f06270 */
[----:B------:R-:W-:-:S11]  /*bd10*/  MOV R154, 0xffffffff ;  /* 0xffffffff009a7802 */ /* 0x000fd60000000f00 */
[C---:B------:R-:W-:Y:S01]  /*bd20*/  @P0 FFMA.FTZ R163, R162.reuse, R88, R163 ;  /* 0x00000058a2a30223 */ /* 0x040fe200000100a3 */
[----:B------:R-:W-:Y:S01]  /*bd30*/  @P0 FMUL.FTZ R162, R162, R153 ;  /* 0x00000099a2a20220 */ /* 0x000fe20000410000 */
[----:B------:R-:W-:-:S04]  /*bd40*/  IMAD.MOV.U32 R88, RZ, RZ, RZ ;  /* 0x000000ffff587224 */ /* 0x000fc800078e00ff */
[----:B------:R-:W-:-:S07]  /*bd50*/  MOV R165, R162 ;  /* 0x000000a200a57202 */ /* 0x000fce0000000f00 */
[----:B------:R-:W-:Y:S05]  /*bd60*/  WARPSYNC.COLLECTIVE R154, `(.L_x_511) ;  /* 0x000000009a087348 */ /* 0x000fea0003c00000 */
[----:B------:R0:W1:Y:S02]  /*bd70*/  SHFL.UP P0, R156, R165, R89, R88 ;  /* 0x04000059a59c7389 */ /* 0x0000640000000058 */
[----:B01----:R-:W-:Y:S01]  /*bd80*/  ENDCOLLECTIVE ;  /* 0x000000000000791b */ /* 0x003fe20003800000 */
.L_x_511:
[----:B------:R-:W-:Y:S01]  /*bd90*/  IMAD.MOV.U32 R165, RZ, RZ, R163 ;  /* 0x000000ffffa57224 */ /* 0x000fe200078e00a3 */
[----:B------:R-:W-:-:S07]  /*bda0*/  MOV R153, R156 ;  /* 0x0000009c00997202 */ /* 0x000fce0000000f00 */
[----:B------:R-:W-:Y:S05]  /*bdb0*/  WARPSYNC.COLLECTIVE R154, `(.L_x_512) ;  /* 0x000000009a087348 */ /* 0x000fea0003c00000 */
[----:B------:R0:W1:Y:S02]  /*bdc0*/  SHFL.UP P0, R156, R165, R89, R88 ;  /* 0x04000059a59c7389 */ /* 0x0000640000000058 */
[----:B01----:R-:W-:Y:S01]  /*bdd0*/  ENDCOLLECTIVE ;  /* 0x000000000000791b */ /* 0x003fe20003800000 */
.L_x_512:
        /* <DEDUP_REMOVED lines=12> */
.L_x_513:
[----:B------:R-:W-:Y:S01]  /*bea0*/  MOV R165, R163 ;  /* 0x000000a300a57202 */ /* 0x000fe20000000f00 */
[----:B------:R-:W-:-:S07]  /*beb0*/  IMAD.MOV.U32 R153, RZ, RZ, R156 ;  /* 0x000000ffff997224 */ /* 0x000fce00078e009c */
[----:B------:R-:W-:Y:S05]  /*bec0*/  WARPSYNC.COLLECTIVE R154, `(.L_x_514) ;  /* 0x000000009a087348 */ /* 0x000fea0003c00000 */
[----:B------:R0:W1:Y:S02]  /*bed0*/  SHFL.UP P0, R156, R165, R89, R88 ;  /* 0x04000059a59c7389 */ /* 0x0000640000000058 */
[----:B01----:R-:W-:Y:S01]  /*bee0*/  ENDCOLLECTIVE ;  /* 0x000000000000791b */ /* 0x003fe20003800000 */
.L_x_514:
[----:B------:R-:W-:Y:S01]  /*bef0*/  MOV R88, R156 ;  /* 0x0000009c00587202 */ /* 0x000fe20000000f00 */
[----:B------:R-:W-:Y:S06]  /*bf00*/  BRA `(.L_x_515) ;  /* 0xffffffac00f07947 */ /* 0x000fec000383ffff */
.L_x_453:
[----:B------:R-:W-:Y:S01]  /*bf10*/  HFMA2.MMA R89, -RZ, RZ, 0, 1.847743988037109375e-06 ;  /* 0x0000001fff597435 */ /* 0x000fe200000001ff */
[----:B------:R-:W-:Y:S01]  /*bf20*/  BSSY B0, `(.L_x_516) ;  /* 0x0000007000007945 */ /* 0x000fe20003800000 */
[----:B------:R-:W-:Y:S01]  /*bf30*/  IMAD.MOV.U32 R153, RZ, RZ, R162 ;  /* 0x000000ffff997224 */ /* 0x000fe200078e00a2 */
[----:B------:R-:W-:Y:S01]  /*bf40*/  MOV R88, 0x1f ;  /* 0x0000001f00587802 */ /* 0x000fe20000000f00 */
[----:B------:R-:W-:-:S07]  /*bf50*/  IMAD.MOV.U32 R154, RZ, RZ, -0x1 ;  /* 0xffffffffff9a7424 */ /* 0x000fce00078e00ff */
[----:B------:R-:W-:Y:S05]  /*bf60*/  WARPSYNC.COLLECTIVE R154, `(.L_x_517) ;  /* 0x000000009a087348 */ /* 0x000fea0003c00000 */
[----:B------:R0:W1:Y:S02]  /*bf70*/  SHFL.IDX P3, R156, R153, R89, R88 ;  /* 0x00000059999c7389 */ /* 0x0000640000060058 */
[----:B01----:R-:W-:Y:S01]  /*bf80*/  ENDCOLLECTIVE ;  /* 0x000000000000791b */ /* 0x003fe20003800000 */
.L_x_517:
[----:B------:R-:W-:Y:S05]  /*bf90*/  BSYNC B0 ;  /* 0x0000000000007941 */ /* 0x000fea0003800000 */
.L_x_516:
[----:B------:R-:W-:Y:S05]  /*bfa0*/  BRA `(.L_x_518) ;  /* 0xffffffac00e07947 */ /* 0x000fea000383ffff */
.L_x_454:
        /* <DEDUP_REMOVED lines=8> */
.L_x_520:
[----:B------:R-:W-:Y:S05]  /*c030*/  BSYNC B0 ;  /* 0x0000000000007941 */ /* 0x000fea0003800000 */
.L_x_519:
[----:B------:R-:W-:Y:S05]  /*c040*/  BRA `(.L_x_521) ;  /* 0xffffffac00c07947 */ /* 0x000fea000383ffff */
.L_x_455:
        /* <DEDUP_REMOVED lines=8> */
.L_x_523:
[----:B------:R-:W-:Y:S05]  /*c0d0*/  BSYNC B0 ;  /* 0x0000000000007941 */ /* 0x000fea0003800000 */
.L_x_522:
        /* <DEDUP_REMOVED lines=9> */
.L_x_524:
[----:B------:R-:W-:Y:S01]  /*c170*/  HFMA2.MMA R89, -RZ, RZ, 0, 0 ;  /* 0x00000000ff597435 */ /* 0x000fe200000001ff */
[----:B------:R-:W-:Y:S02]  /*c180*/  MOV R88, 0x1f ;  /* 0x0000001f00587802 */ /* 0x000fe40000000f00 */
[----:B------:R-:W-:-:S08]  /*c190*/  MOV R163, R156 ;  /* 0x0000009c00a37202 */ /* 0x000fd00000000f00 */
[----:B------:R-:W-:Y:S05]  /*c1a0*/  WARPSYNC.COLLECTIVE R154, `(.L_x_525) ;  /* 0x000000009a087348 */ /* 0x000fea0003c00000 */
[----:B------:R0:W1:Y:S02]  /*c1b0*/  SHFL.IDX P3, R156, R153, R89, R88 ;  /* 0x00000059999c7389 */ /* 0x0000640000060058 */
[----:B01----:R-:W-:Y:S01]  /*c1c0*/  ENDCOLLECTIVE ;  /* 0x000000000000791b */ /* 0x003fe20003800000 */
.L_x_525:
[----:B------:R-:W-:Y:S01]  /*c1d0*/  MOV R153, R81 ;  /* 0x0000005100997202 */ /* 0x000fe20000000f00 */
[----:B------:R-:W-:-:S07]  /*c1e0*/  IMAD.MOV.U32 R80, RZ, RZ, R156 ;  /* 0x000000ffff507224 */ /* 0x000fce00078e009c */
[----:B------:R-:W-:Y:S05]  /*c1f0*/  WARPSYNC.COLLECTIVE R154, `(.L_x_526) ;  /* 0x000000009a087348 */ /* 0x000fea0003c00000 */
[----:B------:R0:W1:Y:S02]  /*c200*/  SHFL.IDX P3, R156, R153, R89, R88 ;  /* 0x00000059999c7389 */ /* 0x0000640000060058 */
[----:B01----:R-:W-:Y:S01]  /*c210*/  ENDCOLLECTIVE ;  /* 0x000000000000791b */ /* 0x003fe20003800000 */
.L_x_526:
[----:B------:R-:W-:Y:S01]  /*c220*/  MOV R81, R156 ;  /* 0x0000009c00517202 */ /* 0x000fe20000000f00 */
[----:B------:R-:W-:Y:S06]  /*c230*/  BRA `(.L_x_527) ;  /* 0xffffffac005c7947 */ /* 0x000fec000383ffff */
.L_x_457:
[----:B------:R-:W-:Y:S01]  /*c240*/  HFMA2.MMA R156, -RZ, RZ, 0, 5.9604644775390625e-08 ;  /* 0x00000001ff9c7435 */ /* 0x000fe200000001ff */
[----:B------:R-:W-:Y:S01]  /*c250*/  IMAD.MOV.U32 R163, RZ, RZ, R155 ;  /* 0x000000ffffa37224 */ /* 0x000fe200078e009b */
[----:B------:R-:W-:Y:S01]  /*c260*/  MOV R89, 0x1f ;  /* 0x0000001f00597802 */ /* 0x000fe20000000f00 */
[----:B------:R-:W-:-:S08]  /*c270*/  IMAD.MOV.U32 R154, RZ, RZ, -0x1 ;  /* 0xffffffffff9a7424 */ /* 0x000fd000078e00ff */
[----:B------:R-:W-:Y:S05]  /*c280*/  WARPSYNC.COLLECTIVE R154, `(.L_x_528) ;  /* 0x000000009a087348 */ /* 0x000fea0003c00000 */
[----:B------:R0:W1:Y:S02]  /*c290*/  SHFL.DOWN P6, R153, R163, R156, R89 ;  /* 0x0800009ca3997389 */ /* 0x00006400000c0059 */
[----:B01----:R-:W-:Y:S01]  /*c2a0*/  ENDCOLLECTIVE ;  /* 0x000000000000791b */ /* 0x003fe20003800000 */
.L_x_528:
[----:B------:R-:W-:Y:S02]  /*c2b0*/  MOV R163, R162 ;  /* 0x000000a200a37202 */ /* 0x000fe40000000f00 */
[----:B------:R-:W-:-:S07]  /*c2c0*/  MOV R88, R153 ;  /* 0x0000009900587202 */ /* 0x000fce0000000f00 */
[----:B------:R-:W-:Y:S05]  /*c2d0*/  WARPSYNC.COLLECTIVE R154, `(.L_x_529) ;  /* 0x000000009a087348 */ /* 0x000fea0003c00000 */
[----:B------:R0:W1:Y:S02]  /*c2e0*/  SHFL.DOWN P6, R153, R163, R156, R89 ;  /* 0x0800009ca3997389 */ /* 0x00006400000c0059 */
[----:B01----:R-:W-:Y:S01]  /*c2f0*/  ENDCOLLECTIVE ;  /* 0x000000000000791b */ /* 0x003fe20003800000 */
.L_x_529:
        /* <DEDUP_REMOVED lines=9> */
.L_x_530:
[----:B------:R-:W-:Y:S02]  /*c390*/  MOV R163, R162 ;  /* 0x000000a200a37202 */ /* 0x000fe40000000f00 */
[----:B------:R-:W-:-:S07]  /*c3a0*/  MOV R88, R153 ;  /* 0x0000009900587202 */ /* 0x000fce0000000f00 */
[----:B------:R-:W-:Y:S05]  /*c3b0*/  WARPSYNC.COLLECTIVE R154, `(.L_x_531) ;  /* 0x000000009a087348 */ /* 0x000fea0003c00000 */
[----:B------:R0:W1:Y:S02]  /*c3c0*/  SHFL.DOWN P6, R153, R163, R156, R89 ;  /* 0x0800009ca3997389 */ /* 0x00006400000c0059 */
[----:B01----:R-:W-:Y:S01]  /*c3d0*/  ENDCOLLECTIVE ;  /* 0x000000000000791b */ /* 0x003fe20003800000 */
.L_x_531:
        /* <DEDUP_REMOVED lines=9> */
.L_x_532:
[----:B------:R-:W-:Y:S02]  /*c470*/  MOV R163, R162 ;  /* 0x000000a200a37202 */ /* 0x000fe40000000f00 */
[----:B------:R-:W-:-:S07]  /*c480*/  MOV R88, R153 ;  /* 0x0000009900587202 */ /* 0x000fce0000000f00 */
[----:B------:R-:W-:Y:S05]  /*c490*/  WARPSYNC.COLLECTIVE R154, `(.L_x_533) ;  /* 0x000000009a087348 */ /* 0x000fea0003c00000 */
[----:B------:R0:W1:Y:S02]  /*c4a0*/  SHFL.DOWN P6, R153, R163, R156, R89 ;  /* 0x0800009ca3997389 */ /* 0x00006400000c0059 */
[----:B01----:R-:W-:Y:S01]  /*c4b0*/  ENDCOLLECTIVE ;  /* 0x000000000000791b */ /* 0x003fe20003800000 */
.L_x_533:
        /* <DEDUP_REMOVED lines=9> */
.L_x_534:
[----:B------:R-:W-:Y:S02]  /*c550*/  MOV R163, R162 ;  /* 0x000000a200a37202 */ /* 0x000fe40000000f00 */
[----:B------:R-:W-:-:S07]  /*c560*/  MOV R88, R153 ;  /* 0x0000009900587202 */ /* 0x000fce0000000f00 */
[----:B------:R-:W-:Y:S05]  /*c570*/  WARPSYNC.COLLECTIVE R154, `(.L_x_535) ;  /* 0x000000009a087348 */ /* 0x000fea0003c00000 */
[----:B------:R0:W1:Y:S02]  /*c580*/  SHFL.DOWN P6, R153, R163, R156, R89 ;  /* 0x0800009ca3997389 */ /* 0x00006400000c0059 */
[----:B01----:R-:W-:Y:S01]  /*c590*/  ENDCOLLECTIVE ;  /* 0x000000000000791b */ /* 0x003fe20003800000 */
.L_x_535:
        /* <DEDUP_REMOVED lines=9> */
.L_x_536:
[----:B------:R-:W-:Y:S02]  /*c630*/  MOV R163, R162 ;  /* 0x000000a200a37202 */ /* 0x000fe40000000f00 */
[----:B------:R-:W-:-:S07]  /*c640*/  MOV R88, R153 ;  /* 0x0000009900587202 */ /* 0x000fce0000000f00 */
[----:B------:R-:W-:Y:S05]  /*c650*/  WARPSYNC.COLLECTIVE R154, `(.L_x_537) ;  /* 0x000000009a087348 */ /* 0x000fea0003c00000 */
[----:B------:R0:W1:Y:S02]  /*c660*/  SHFL.DOWN P6, R153, R163, R156, R89 ;  /* 0x0800009ca3997389 */ /* 0x00006400000c0059 */
[----:B01----:R-:W-:Y:S01]  /*c670*/  ENDCOLLECTIVE ;  /* 0x000000000000791b */ /* 0x003fe20003800000 */
.L_x_537:
        /* <DEDUP_REMOVED lines=10> */
.L_x_538:
[----:B------:R-:W-:Y:S02]  /*c720*/  MOV R153, R162 ;  /* 0x000000a200997202 */ /* 0x000fe40000000f00 */
[----:B------:R-:W-:-:S07]  /*c730*/  MOV R164, R156 ;  /* 0x0000009c00a47202 */ /* 0x000fce0000000f00 */
[----:B------:R-:W-:Y:S05]  /*c740*/  WARPSYNC.COLLECTIVE R154, `(.L_x_539) ;  /* 0x000000009a087348 */ /* 0x000fea0003c00000 */
[----:B------:R0:W1:Y:S02]  /*c750*/  SHFL.IDX P3, R156, R153, R89, R88 ;  /* 0x00000059999c7389 */ /* 0x0000640000060058 */
[----:B01----:R-:W-:Y:S01]  /*c760*/  ENDCOLLECTIVE ;  /* 0x000000000000791b */ /* 0x003fe20003800000 */
.L_x_539:
[----:B------:R-:W-:Y:S02]  /*c770*/  IMAD.MOV.U32 R89, RZ, RZ, 0x1f ;  /* 0x0000001fff597424 */ /* 0x000fe400078e00ff */
[----:B------:R-:W-:Y:S01]  /*c780*/  IMAD.MOV.U32 R165, RZ, RZ, R156 ;  /* 0x000000ffffa57224 */ /* 0x000fe200078e009c */
[----:B------:R-:W-:-:S11]  /*c790*/  HFMA2.MMA R156, -RZ, RZ, 0, 5.9604644775390625e-08 ;  /* 0x00000001ff9c7435 */ /* 0x000fd600000001ff */
[----:B------:R-:W-:Y:S05]  /*c7a0*/  WARPSYNC.COLLECTIVE R154, `(.L_x_540) ;  /* 0x000000009a087348 */ /* 0x000fea0003c00000 */
[----:B------:R0:W1:Y:S02]  /*c7b0*/  SHFL.DOWN P6, R153, R163, R156, R89 ;  /* 0x0800009ca3997389 */ /* 0x00006400000c0059 */
[----:B01----:R-:W-:Y:S01]  /*c7c0*/  ENDCOLLECTIVE ;  /* 0x000000000000791b */ /* 0x003fe20003800000 */
.L_x_540:
[----:B------:R-:W-:Y:S02]  /*c7d0*/  MOV R163, R162 ;  /* 0x000000a200a37202 */ /* 0x000fe40000000f00 */
[----:B------:R-:W-:-:S07]  /*c7e0*/  MOV R155, R153 ;  /* 0x00000099009b7202 */ /* 0x000fce0000000f00 */
[----:B------:R-:W-:Y:S05]  /*c7f0*/  WARPSYNC.COLLECTIVE R154, `(.L_x_541) ;  /* 0x000000009a087348 */ /* 0x000fea0003c00000 */
[----:B------:R0:W1:Y:S02]  /*c800*/  SHFL.DOWN P6, R153, R163, R156, R89 ;  /* 0x0800009ca3997389 */ /* 0x00006400000c0059 */
[----:B01----:R-:W-:Y:S01]  /*c810*/  ENDCOLLECTIVE ;  /* 0x000000000000791b */ /* 0x003fe20003800000 */
.L_x_541:
[----:B------:R-:W-:Y:S01]  /*c820*/  HFMA2.MMA R89, -RZ, RZ, 0, 0 ;  /* 0x00000000ff597435 */ /* 0x000fe200000001ff */
[----:B------:R-:W-:Y:S01]  /*c830*/  IMAD.MOV.U32 R162, RZ, RZ, R153 ;  /* 0x000000ffffa27224 */ /* 0x000fe200078e0099 */
[----:B------:R-:W-:-:S09]  /*c840*/  MOV R153, R80 ;  /* 0x0000005000997202 */ /* 0x000fd20000000f00 */
[----:B------:R-:W-:Y:S05]  /*c850*/  WARPSYNC.COLLECTIVE R154, `(.L_x_542) ;  /* 0x000000009a087348 */ /* 0x000fea0003c00000 */
[----:B------:R0:W1:Y:S02]  /*c860*/  SHFL.IDX P3, R156, R153, R89, R88 ;  /* 0x00000059999c7389 */ /* 0x0000640000060058 */
[----:B01----:R-:W-:Y:S01]  /*c870*/  ENDCOLLECTIVE ;  /* 0x000000000000791b */ /* 0x003fe20003800000 */
.L_x_542:
[----:B------:R-:W-:Y:S01]  /*c880*/  MOV R153, R81 ;  /* 0x0000005100997202 */ /* 0x000fe20000000f00 */
[----:B------:R-:W-:-:S07]  /*c890*/  IMAD.MOV.U32 R163, RZ, RZ, R156 ;  /* 0x000000ffffa37224 */ /* 0x000fce00078e009c */
[----:B------:R-:W-:Y:S05]  /*c8a0*/  WARPSYNC.COLLECTIVE R154, `(.L_x_543) ;  /* 0x000000009a087348 */ /* 0x000fea0003c00000 */
[----:B------:R0:W1:Y:S02]  /*c8b0*/  SHFL.IDX P3, R156, R153, R89, R88 ;  /* 0x00000059999c7389 */ /* 0x0000640000060058 */
[----:B01----:R-:W-:Y:S01]  /*c8c0*/  ENDCOLLECTIVE ;  /* 0x000000000000791b */ /* 0x003fe20003800000 */
.L_x_543:
[----:B------:R-:W-:Y:S01]  /*c8d0*/  MOV R89, R156 ;  /* 0x0000009c00597202 */ /* 0x000fe20000000f00 */
[----:B------:R-:W-:Y:S06]  /*c8e0*/  BRA `(.L_x_544) ;  /* 0xffffffac00847947 */ /* 0x000fec000383ffff */
.L_x_545:
        /* <DEDUP_REMOVED lines=9> */
.L_x_10917:


//--------------------- .text._Z25selective_scan_bwd_kernelI32Selective_Scan_bwd_kernel_traitsILi128ELi16ELb0ELb0ELb1ELb1ELb0EN3c108BFloat16EfEEv12SSMParamsBwd --------------------------
	.section	.text._Z25selective_scan_bwd_kernelI32Selective_Scan_bwd_kernel_traitsILi128ELi16ELb0ELb0ELb1ELb1ELb0EN3c108BFloat16EfEEv12SSMParamsBwd,"ax",@progbits
	.align	128
        .global         _Z25selective_scan_bwd_kernelI32Selective_Scan_bwd_kernel_traitsILi128ELi16ELb0ELb0ELb1ELb1ELb0EN3c108BFloat16EfEEv12SSMParamsBwd
        .type           _Z25selective_scan_bwd_kernelI32Selective_Scan_bwd_kernel_traitsILi128ELi16ELb0ELb0ELb1ELb1ELb0EN3c108BFloat16EfEEv12SSMParamsBwd,@function
        .size           _Z25selective_scan_bwd_kernelI32Selective_Scan_bwd_kernel_traitsILi128ELi16ELb0ELb0ELb1ELb1ELb0EN3c108BFloat16EfEEv12SSMParamsBwd,(.L_x_10918 - _Z25selective_scan_bwd_kernelI32Selective_Scan_bwd_kernel_traitsILi128ELi16ELb0ELb0ELb1ELb1ELb0EN3c108BFloat16EfEEv12SSMParamsBwd)
        .other          _Z25selective_scan_bwd_kernelI32Selective_Scan_bwd_kernel_traitsILi128ELi16ELb0ELb0ELb1ELb1ELb0EN3c108BFloat16EfEEv12SSMParamsBwd,@"STO_CUDA_ENTRY STV_DEFAULT"
_Z25selective_scan_bwd_kernelI32Selective_Scan_bwd_kernel_traitsILi128ELi16ELb0ELb0ELb1ELb1ELb0EN3c108BFloat16EfEEv12SSMParamsBwd:
.text._Z25selective_scan_bwd_kernelI32Selective_Scan_bwd_kernel_traitsILi128ELi16ELb0ELb0ELb1ELb1ELb0EN3c108BFloat16EfEEv12SSMParamsBwd:
        /* <DEDUP_REMOVED lines=23> */
[----:B------:R-:W-:Y:S01]  /*0170*/  MOV R2, UR4 ;  /* 0x0000000400027c02 */ /* 0x000fe20008000f00 */
[----:B------:R-:W-:Y:S01]  /*0180*/  @UP1 ULEA.HI.X UR7, UR10, UR7, UR11, 0x2, UP3 ;  /* 0x000000070a071291 */ /* 0x000fe200098f140b */
[----:B------:R-:W-:Y:S02]  /*0190*/  IMAD.U32 R4, RZ, RZ, UR6 ;  /* 0x00000006ff047e24 */ /* 0x000fe4000f8e00ff */
[----:B------:R-:W-:Y:S01]  /*01a0*/  MOV R3, UR5 ;  /* 0x0000000500037c02 */ /* 0x000fe20008000f00 */
[----:B------:R-:W-:-:S02]  /*01b0*/  ULDC.64 UR4, c[0x0][0x310] ;  /* 0x0000c40000047ab9 */ /* 0x000fc40000000a00 */
[----:B------:R-:W-:-:S03]  /*01c0*/  MOV R5, UR7 ;  /* 0x0000000700057c02 */ /* 0x000fc60008000f00 */
[----:B------:R1:W2:Y:S01]  /*01d0*/  @P0 LDG.E R3, desc[UR20][R2.64] ;  /* 0x0000001402030981 */ /* 0x0002a2000c1e1900 */
[----:B------:R-:W-:Y:S01]  /*01e0*/  MOV R0, UR30 ;  /* 0x0000001e00007c02 */ /* 0x000fe20008000f00 */
[----:B------:R-:W-:Y:S02]  /*01f0*/  UISETP.NE.U32.AND UP0, UPT, UR4, URZ, UPT ;  /* 0x0000003f0400728c */ /* 0x000fe4000bf05070 */
[----:B------:R-:W3:Y:S01]  /*0200*/  @P1 LDG.E R4, desc[UR20][R4.64] ;  /* 0x0000001404041981 */ /* 0x000ee2000c1e1900 */
[----:B------:R-:W-:Y:S01]  /*0210*/  IABS R0, R0 ;  /* 0x0000000000007213 */ /* 0x000fe20000000000 */
[----:B0-----:R-:W-:Y:S02]  /*0220*/  USHF.R.S32.HI UR4, URZ, 0x1f, UR53 ;  /* 0x0000001f3f047899 */ /* 0x001fe40008011435 */
[----:B------:R-:W-:Y:S01]  /*0230*/  UISETP.NE.AND.EX UP0, UPT, UR5, URZ, UPT, UP0 ;  /* 0x0000003f0500728c */ /* 0x000fe2000bf05300 */
[----:B------:R-:W-:Y:S01]  /*0240*/  R2UR UR32, R0 ;  /* 0x00000000002072ca */ /* 0x000fe200000e0000 */
[----:B------:R-:W-:Y:S01]  /*0250*/  UIMAD UR5, UR4, UR22, URZ ;  /* 0x00000016040572a4 */ /* 0x000fe2000f8e023f */
[----:B------:R0:W-:Y:S01]  /*0260*/  STL [R1+0xd8], RZ ;  /* 0x0000d8ff01007387 */ /* 0x0001e20000100800 */
[----:B------:R-:W-:-:S02]  /*0270*/  UISETP.NE.U32.AND UP1, UPT, UR26, URZ, UPT ;  /* 0x0000003f1a00728c */ /* 0x000fc4000bf25070 */
[----:B------:R-:W-:Y:S01]  /*0280*/  UIMAD UR23, UR53, UR23, UR5 ;  /* 0x00000017351772a4 */ /* 0x000fe2000f8e0205 */
[----:B------:R0:W-:Y:S01]  /*0290*/  STL [R1+0xd4], RZ ;  /* 0x0000d4ff01007387 */ /* 0x0001e20000100800 */
[----:B------:R-:W-:Y:S01]  /*02a0*/  UISETP.NE.AND.EX UP1, UPT, UR27, URZ, UPT, UP1 ;  /* 0x0000003f1b00728c */ /* 0x000fe2000bf25310 */
[----:B------:R-:W-:Y:S01]  /*02b0*/  ULDC.64 UR6, c[0x0][0x290] ;  /* 0x0000a40000067ab9 */ /* 0x000fe20000000a00 */
[----:B------:R-:W-:Y:S02]  /*02c0*/  UIMAD.WIDE.U32 UR16, UR53, UR22, URZ ;  /* 0x00000016351072a5 */ /* 0x000fe4000f8e003f */
[----:B------:R-:W-:Y:S02]  /*02d0*/  UIMAD UR13, UR4, UR6, URZ ;  /* 0x00000006040d72a4 */ /* 0x000fe4000f8e023f */
[----:B------:R-:W4:Y:S01]  /*02e0*/  I2F.RP R0, UR32 ;  /* 0x0000002000007d06 */ /* 0x000f220008209400 */
[----:B------:R-:W-:Y:S02]  /*02f0*/  UIMAD.WIDE.U32 UR14, UR53, UR6, URZ ;  /* 0x00000006350e72a5 */ /* 0x000fe4000f8e003f */
[----:B------:R-:W-:-:S02]  /*0300*/  UIMAD UR13, UR53, UR7, UR13 ;  /* 0x00000007350d72a4 */ /* 0x000fc4000f8e020d */
[----:B------:R-:W-:Y:S01]  /*0310*/  @UP1 ULEA UR24, UP3, UR10, UR26, 0x2 ;  /* 0x0000001a0a181291 */ /* 0x000fe2000f86103f */
[----:B------:R-:W-:Y:S01]  /*0320*/  ULDC.64 UR6, c[0x0][0x328] ;  /* 0x0000ca0000067ab9 */ /* 0x000fe20000000a00 */
[----:B------:R-:W-:Y:S02]  /*0330*/  UIMAD UR12, UR4, UR18, URZ ;  /* 0x00000012040c72a4 */ /* 0x000fe4000f8e023f */
[----:B------:R-:W-:Y:S02]  /*0340*/  UIMAD UR22, UR4, UR6, URZ ;  /* 0x00000006041672a4 */ /* 0x000fe4000f8e023f */
[----:B------:R-:W-:Y:S01]  /*0350*/  UISETP.NE.U32.AND UP2, UPT, UR34, URZ, UPT ;  /* 0x0000003f2200728c */ /* 0x000fe2000bf45070 */
[----:B------:R-:W-:Y:S01]  /*0360*/  UMOV UR4, URZ ;  /* 0x0000003f00047c82 */ /* 0x000fe20008000000 */
[----:B----4-:R-:W1:Y:S01]  /*0370*/  MUFU.RCP R0, R0 ;  /* 0x0000000000007308 */ /* 0x010e620000001000 */
[----:B------:R-:W-:Y:S01]  /*0380*/  UMOV UR25, URZ ;  /* 0x0000003f00197c82 */ /* 0x000fe20008000000 */
[----:B------:R-:W-:-:S02]  /*0390*/  @UP1 ULEA.HI.X UR25, UR10, UR27, UR11, 0x2, UP3 ;  /* 0x0000001b0a191291 */ /* 0x000fc400098f140b */
[----:B------:R-:W-:Y:S02]  /*03a0*/  UISETP.NE.AND.EX UP1, UPT, UR35, URZ, UPT, UP2 ;  /* 0x0000003f2300728c */ /* 0x000fe4000bf25320 */
[----:B------:R-:W-:Y:S02]  /*03b0*/  UIMAD.WIDE.U32 UR8, UR53, UR6, URZ ;  /* 0x00000006350872a5 */ /* 0x000fe4000f8e003f */
[----:B------:R-:W-:Y:S02]  /*03c0*/  UIMAD UR22, UR53, UR7, UR22 ;  /* 0x00000007351672a4 */ /* 0x000fe4000f8e0216 */
[----:B------:R-:W-:Y:S02]  /*03d0*/  UIMAD.WIDE.U32 UR6, UR53, UR18, URZ ;  /* 0x00000012350672a5 */ /* 0x000fe4000f8e003f */
[----:B------:R-:W-:Y:S01]  /*03e0*/  UIMAD UR12, UR53, UR19, UR12 ;  /* 0x00000013350c72a4 */ /* 0x000fe2000f8e020c */
[----:B------:R-:W-:Y:S02]  /*03f0*/  UMOV UR26, URZ ;  /* 0x0000003f001a7c82 */ /* 0x000fe40008000000 */
[----:B------:R-:W-:Y:S01]  /*0400*/  ULDC.64 UR18, c[0x0][0x288] ;  /* 0x0000a20000127ab9 */ /* 0x000fe20000000a00 */
[----:B------:R-:W-:Y:S01]  /*0410*/  @UP1 ULEA UR26, UP2, UR10, UR34, 0x2 ;  /* 0x000000220a1a1291 */ /* 0x000fe2000f84103f */
[----:B-1----:R-:W-:Y:S01]  /*0420*/  IADD3 R2, R0, 0xffffffe, RZ ;  /* 0x0ffffffe00027810 */ /* 0x002fe20007ffe0ff */
[----:B------:R-:W-:Y:S01]  /*0430*/  UIMAD UR31, UR11, UR18, URZ ;  /* 0x000000120b1f72a4 */ /* 0x000fe2000f8e023f */
[----:B------:R-:W-:Y:S01]  /*0440*/  IABS R0, UR10 ;  /* 0x0000000a00007c13 */ /* 0x000fe20008000000 */
[----:B------:R-:W-:Y:S01]  /*0450*/  UMOV UR27, URZ ;  /* 0x0000003f001b7c82 */ /* 0x000fe20008000000 */
[----:B------:R-:W-:-:S02]  /*0460*/  @UP1 ULEA.HI.X UR27, UR10, UR35, UR11, 0x2, UP2 ;  /* 0x000000230a1b1291 */ /* 0x000fc400090f140b */
[----:B------:R-:W1:Y:S01]  /*0470*/  F2I.FTZ.U32.TRUNC.NTZ R2, R2 ;  /* 0x0000000200027305 */ /* 0x000e62000021f000 */
[----:B------:R-:W-:Y:S01]  /*0480*/  R2UR UR33, R0 ;  /* 0x00000000002172ca */ /* 0x000fe200000e0000 */
[----:B------:R-:W-:Y:S02]  /*0490*/  UIMAD UR31, UR10, UR19, UR31 ;  /* 0x000000130a1f72a4 */ /* 0x000fe4000f8e021f */
[----:B------:R-:W-:Y:S02]  /*04a0*/  UIADD3 UR15, UR15, UR13, URZ ;  /* 0x0000000d0f0f7290 */ /* 0x000fe4000fffe03f */
[----:B------:R-:W-:Y:S02]  /*04b0*/  ULOP3.LUT UR13, UR10, UR30, URZ, 0x3c, !UPT ;  /* 0x0000001e0a0d7292 */ /* 0x000fe4000f8e3c3f */
[----:B------:R-:W-:Y:S02]  /*04c0*/  UIADD3 UR9, UR9, UR22, URZ ;  /* 0x0000001609097290 */ /* 0x000fe4000fffe03f */
[----:B------:R-:W-:-:S02]  /*04d0*/  UISETP.GE.AND UP2, UPT, UR13, URZ, UPT ;  /* 0x0000003f0d00728c */ /* 0x000fc4000bf46270 */
[----:B------:R-:W-:Y:S02]  /*04e0*/  UISETP.NE.AND UP1, UPT, UR30, URZ, UPT ;  /* 0x0000003f1e00728c */ /* 0x000fe4000bf25270 */
[----:B------:R-:W-:Y:S01]  /*04f0*/  UIADD3 UR7, UR7, UR12, URZ ;  /* 0x0000000c07077290 */ /* 0x000fe2000fffe03f */
[----:B-1----:R-:W-:Y:S02]  /*0500*/  R2UR UR5, R2 ;  /* 0x00000000020572ca */ /* 0x002fe400000e0000 */
[----:B------:R-:W-:Y:S02]  /*0510*/  @UP0 ULDC UR12, c[0x0][0x214] ;  /* 0x00008500000c0ab9 */ /* 0x000fe40000000800 */
[----:B------:R-:W-:-:S09]  /*0520*/  @UP0 UIMAD UR12, UR53, UR12, UR10 ;  /* 0x0000000c350c02a4 */ /* 0x000fd2000f8e020a */
        /* <DEDUP_REMOVED lines=91> */
.L_x_628:
[----:B------:R-:W-:Y:S01]  /*0ae0*/  ULDC UR48, c[0x0][0x224] ;  /* 0x0000890000307ab9 */ /* 0x000fe20000000800 */
[----:B------:R-:W-:Y:S01]  /*0af0*/  IMAD.SHL.U32 R84, R62, 0x10, RZ ;  /* 0x000000103e547824 */ /* 0x000fe200078e00ff */
[----:B------:R-:W-:Y:S01]  /*0b00*/  UIADD3 UR48, -UR6, UR48, URZ ;  /* 0x0000003006307290 */ /* 0x000fe2000fffe13f */
[----:B------:R-:W-:Y:S01]  /*0b10*/  MOV R2, UR12 ;  /* 0x0000000c00027c02 */ /* 0x000fe20008000f00 */
[----:B------:R-:W-:Y:S01]  /*0b20*/  ULDC UR50, c[0x0][0x218] ;  /* 0x0000860000327ab9 */ /* 0x000fe20000000800 */
[----:B------:R-:W-:Y:S01]  /*0b30*/  MOV R3, UR13 ;  /* 0x0000000d00037c02 */ /* 0x000fe20008000f00 */
[----:B------:R-:W-:Y:S01]  /*0b40*/  ULEA UR49, UR48, 0xfffff800, 0xb ;  /* 0xfffff80030317891 */ /* 0x000fe2000f8e583f */
[----:B------:R-:W-:Y:S02]  /*0b50*/  LOP3.LUT R5, R84, 0xfffffe00, RZ, 0xc0, !PT ;  /* 0xfffffe0054057812 */ /* 0x000fe400078ec0ff */
[----:B--2---:R-:W-:Y:S01]  /*0b60*/  PRMT R0, RZ, 0x7610, R0 ;  /* 0x00007610ff007816 */ /* 0x004fe20000000000 */
[----:B------:R-:W-:Y:S01]  /*0b70*/  UIADD3 UR49, -UR49, UR50, URZ ;  /* 0x0000003231317290 */ /* 0x000fe2000fffe13f */
[----:B------:R-:W-:-:S02]  /*0b80*/  LOP3.LUT R64, R5, 0x1f, R62, 0xf8, !PT ;  /* 0x0000001f05407812 */ /* 0x000fc400078ef83e */
[----:B------:R-:W-:Y:S02]  /*0b90*/  PRMT R4, RZ, 0x7610, R4 ;  /* 0x00007610ff047816 */ /* 0x000fe40000000004 */
[C---:B------:R-:W-:Y:S01]  /*0ba0*/  LOP3.LUT R60, R64.reuse, 0x20, RZ, 0xfc, !PT ;  /* 0x00000020403c7812 */ /* 0x040fe200078efcff */
[C---:B------:R-:W-:Y:S01]  /*0bb0*/  IMAD.WIDE R2, R64.reuse, 0x2, R2 ;  /* 0x0000000240027825 */ /* 0x040fe200078e0202 */
[----:B------:R-:W-:Y:S01]  /*0bc0*/  ISETP.GE.AND P2, PT, R64, UR49, PT ;  /* 0x0000003140007c0c */ /* 0x000fe2000bf46270 */
[----:B------:R-:W-:Y:S01]  /*0bd0*/  BAR.SYNC.DEFER_BLOCKING 0x0 ;  /* 0x0000000000007b1d */ /* 0x000fe20000010000 */
[----:B------:R-:W-:Y:S02]  /*0be0*/  ISETP.GE.AND P1, PT, R60, UR49, PT ;  /* 0x000000313c007c0c */ /* 0x000fe4000bf26270 */
[C---:B------:R-:W-:Y:S02]  /*0bf0*/  LOP3.LUT R59, R64.reuse, 0x40, RZ, 0xfc, !PT ;  /* 0x00000040403b7812 */ /* 0x040fe400078efcff */
        /* <DEDUP_REMOVED lines=8> */
[----:B------:R-:W-:Y:S02]  /*0c80*/  ISETP.GE.AND P6, PT, R57, UR49, PT ;  /* 0x0000003139007c0c */ /* 0x000fe4000bfc6270 */
[----:B------:R-:W-:Y:S01]  /*0c90*/  ISETP.GE.AND P5, PT, R56, UR49, PT ;  /* 0x0000003138007c0c */ /* 0x000fe2000bfa6270 */
[----:B------:R-:W2:Y:S01]  /*0ca0*/  @!P2 LDG.E.U16 R0, desc[UR20][R2.64] ;  /* 0x000000140200a981 */ /* 0x000ea2000c1e1500 */
[----:B------:R-:W-:Y:S02]  /*0cb0*/  ISETP.GE.AND P3, PT, R55, UR49, PT ;  /* 0x0000003137007c0c */ /* 0x000fe4000bf66270 */
[----:B------:R-:W-:Y:S01]  /*0cc0*/  ISETP.GE.AND P2, PT, R54, UR49, PT ;  /* 0x0000003136007c0c */ /* 0x000fe2000bf46270 */
[----:B------:R-:W3:Y:S01]  /*0cd0*/  @!P1 LDG.E.U16 R4, desc[UR20][R2.64+0x40] ;  /* 0x0000401402049981 */ /* 0x000ee2000c1e1500 */
[----:B------:R-:W-:-:S02]  /*0ce0*/  ISETP.GE.AND P1, PT, R53, UR49, PT ;  /* 0x0000003135007c0c */ /* 0x000fc4000bf26270 */
[----:B------:R-:W-:Y:S02]  /*0cf0*/  PRMT R6, RZ, 0x7610, R6 ;  /* 0x00007610ff067816 */ /* 0x000fe40000000006 */
[----:B------:R-:W-:Y:S02]  /*0d00*/  PRMT R7, RZ, 0x7610, R7 ;  /* 0x00007610ff077816 */ /* 0x000fe40000000007 */
[----:B------:R-:W-:Y:S02]  /*0d10*/  PRMT R8, RZ, 0x7610, R8 ;  /* 0x00007610ff087816 */ /* 0x000fe40000000008 */
[----:B------:R-:W-:Y:S01]  /*0d20*/  PRMT R9, RZ, 0x7610, R9 ;  /* 0x00007610ff097816 */ /* 0x000fe20000000009 */
[----:B------:R-:W4:Y:S01]  /*0d30*/  @!P0 LDG.E.U16 R6, desc[UR20][R2.64+0x80] ;  /* 0x0000801402068981 */ /* 0x000f22000c1e1500 */
[C---:B------:R-:W-:Y:S02]  /*0d40*/  LOP3.LUT R52, R64.reuse, 0x120, RZ, 0xfc, !PT ;  /* 0x0000012040347812 */ /* 0x040fe400078efcff */
[----:B------:R-:W-:Y:S01]  /*0d50*/  PRMT R10, RZ, 0x7610, R10 ;  /* 0x00007610ff0a7816 */ /* 0x000fe2000000000a */
[----:B------:R-:W5:Y:S01]  /*0d60*/  @!P4 LDG.E.U16 R7, desc[UR20][R2.64+0xc0] ;  /* 0x0000c0140207c981 */ /* 0x000f62000c1e1500 */
[----:B------:R-:W-:-:S02]  /*0d70*/  LOP3.LUT R51, R64, 0x140, RZ, 0xfc, !PT ;  /* 0x0000014040337812 */ /* 0x000fc400078efcff */
[----:B------:R-:W-:Y:S01]  /*0d80*/  PRMT R11, RZ, 0x7610, R11 ;  /* 0x00007610ff0b7816 */ /* 0x000fe2000000000b */
[----:B------:R-:W5:Y:S01]  /*0d90*/  @!P6 LDG.E.U16 R8, desc[UR20][R2.64+0x100] ;  /* 0x000100140208e981 */ /* 0x000f62000c1e1500 */
[C---:B------:R-:W-:Y:S02]  /*0da0*/  LOP3.LUT R50, R64.reuse, 0x160, RZ, 0xfc, !PT ;  /* 0x0000016040327812 */ /* 0x040fe400078efcff */
[----:B------:R-:W-:Y:S01]  /*0db0*/  PRMT R12, RZ, 0x7610, R12 ;  /* 0x00007610ff0c7816 */ /* 0x000fe2000000000c */
[----:B------:R-:W5:Y:S01]  /*0dc0*/  @!P5 LDG.E.U16 R9, desc[UR20][R2.64+0x140] ;  /* 0x000140140209d981 */ /* 0x000f62000c1e1500 */
[C---:B------:R-:W-:Y:S02]  /*0dd0*/  LOP3.LUT R49, R64.reuse, 0x180, RZ, 0xfc, !PT ;  /* 0x0000018040317812 */ /* 0x040fe400078efcff */
[----:B------:R-:W-:Y:S01]  /*0de0*/  LOP3.LUT R48, R64, 0x1a0, RZ, 0xfc, !PT ;  /* 0x000001a040307812 */ /* 0x000fe200078efcff */
[----:B------:R-:W5:Y:S01]  /*0df0*/  @!P3 LDG.E.U16 R10, desc[UR20][R2.64+0x180] ;  /* 0x00018014020ab981 */ /* 0x000f62000c1e1500 */
[----:B------:R-:W-:-:S02]  /*0e00*/  ISETP.GE.AND P0, PT, R52, UR49, PT ;  /* 0x0000003134007c0c */ /* 0x000fc4000bf06270 */
[C---:B------:R-:W-:Y:S01]  /*0e10*/  LOP3.LUT R47, R64.reuse, 0x1c0, RZ, 0xfc, !PT ;  /* 0x000001c0402f7812 */ /* 0x040fe200078efcff */
[----:B------:R-:W5:Y:S01]  /*0e20*/  @!P2 LDG.E.U16 R11, desc[UR20][R2.64+0x1c0] ;  /* 0x0001c014020ba981 */ /* 0x000f62000c1e1500 */
[----:B------:R-:W-:Y:S02]  /*0e30*/  ISETP.GE.AND P4, PT, R51, UR49, PT ;  /* 0x0000003133007c0c */ /* 0x000fe4000bf86270 */
[----:B------:R-:W-:Y:S01]  /*0e40*/  LOP3.LUT R46, R64, 0x1e0, RZ, 0xfc, !PT ;  /* 0x000001e0402e7812 */ /* 0x000fe200078efcff */
[----:B------:R-:W5:Y:S01]  /*0e50*/  @!P1 LDG.E.U16 R12, desc[UR20][R2.64+0x200] ;  /* 0x00020014020c9981 */ /* 0x000f62000c1e1500 */
[----:B------:R-:W-:Y:S02]  /*0e60*/  ISETP.GE.AND P6, PT, R50, UR49, PT ;  /* 0x0000003132007c0c */ /* 0x000fe4000bfc6270 */
[----:B------:R-:W-:Y:S02]  /*0e70*/  ISETP.GE.AND P5, PT, R49, UR49, PT ;  /* 0x0000003131007c0c */ /* 0x000fe4000bfa6270 */
[----:B------:R-:W-:-:S02]  /*0e80*/  ISETP.GE.AND P3, PT, R48, UR49, PT ;  /* 0x0000003130007c0c */ /* 0x000fc4000bf66270 */
[----:B------:R-:W-:Y:S02]  /*0e90*/  ISETP.GE.AND P2, PT, R47, UR49, PT ;  /* 0x000000312f007c0c */ /* 0x000fe4000bf46270 */
        /* <DEDUP_REMOVED lines=15> */
[----:B------:R-:W1:Y:S02]  /*0f90*/  S2R R67, SR_LANEID ;  /* 0x0000000000437919 */ /* 0x000e640000000000 */
[----:B-1----:R-:W-:-:S04]  /*0fa0*/  IADD3 R20, R5, R67, RZ ;  /* 0x0000004305147210 */ /* 0x002fc80007ffe0ff */
[C---:B------:R-:W-:Y:S01]  /*0fb0*/  LEA.HI.SX32 R22, R20.reuse, R20, 0x1b ;  /* 0x0000001414167211 */ /* 0x040fe200078fdaff */
[C---:B------:R-:W-:Y:S01]  /*0fc0*/  VIADD R25, R20.reuse, 0x60 ;  /* 0x0000006014197836 */ /* 0x040fe20000000000 */
[C---:B------:R-:W-:Y:S02]  /*0fd0*/  IADD3 R21, R20.reuse, 0x20, RZ ;  /* 0x0000002014157810 */ /* 0x040fe40007ffe0ff */
[C---:B------:R-:W-:Y:S01]  /*0fe0*/  IADD3 R23, R20.reuse, 0x40, RZ ;  /* 0x0000004014177810 */ /* 0x040fe20007ffe0ff */
[C---:B------:R-:W-:Y:S01]  /*0ff0*/  VIADD R33, R20.reuse, 0xe0 ;  /* 0x000000e014217836 */ /* 0x040fe20000000000 */
[C---:B------:R-:W-:Y:S02]  /*1000*/  IADD3 R27, R20.reuse, 0x80, RZ ;  /* 0x00000080141b7810 */ /* 0x040fe40007ffe0ff */
[----:B------:R-:W-:Y:S02]  /*1010*/  IADD3 R29, R20, 0xa0, RZ ;  /* 0x000000a0141d7810 */ /* 0x000fe40007ffe0ff */
[----:B------:R-:W-:-:S02]  /*1020*/  LEA R94, R22, R61, 0x1 ;  /* 0x0000003d165e7211 */ /* 0x000fc400078e08ff */
[-C--:B0-----:R-:W-:Y:S02]  /*1030*/  LEA.HI.SX32 R2, R21, R20.reuse, 0x1b ;  /* 0x0000001415027211 */ /* 0x081fe400078fdaff */
[C---:B------:R-:W-:Y:S02]  /*1040*/  IADD3 R31, R20.reuse, 0xc0, RZ ;  /* 0x000000c0141f7810 */ /* 0x040fe40007ffe0ff */
[-C--:B------:R-:W-:Y:S02]  /*1050*/  LEA.HI.SX32 R22, R23, R20.reuse, 0x1b ;  /* 0x0000001417167211 */ /* 0x080fe400078fdaff */
[-C--:B------:R-:W-:Y:S01]  /*1060*/  LEA.HI.SX32 R24, R25, R20.reuse, 0x1b ;  /* 0x0000001419187211 */ /* 0x080fe200078fdaff */
[C---:B------:R-:W-:Y:S01]  /*1070*/  VIADD R39, R20.reuse, 0x160 ;  /* 0x0000016014277836 */ /* 0x040fe20000000000 */
[----:B------:R-:W-:Y:S02]  /*1080*/  IADD3 R35, R20, 0x100, RZ ;  /* 0x0000010014237810 */ /* 0x000fe40007ffe0ff */
[----:B------:R-:W-:-:S02]  /*1090*/  LEA.HI.SX32 R26, R27, R20, 0x1b ;  /* 0x000000141b1a7211 */ /* 0x000fc400078fdaff */
[----:B------:R-:W-:Y:S02]  /*10a0*/  IADD3 R3, R20, 0x120, RZ ;  /* 0x0000012014037810 */ /* 0x000fe40007ffe0ff */
[-C--:B------:R-:W-:Y:S02]  /*10b0*/  LEA.HI.SX32 R28, R29, R20.reuse, 0x1b ;  /* 0x000000141d1c7211 */ /* 0x080fe400078fdaff */
[----:B------:R-:W-:Y:S01]  /*10c0*/  LEA R93, R2, R61, 0x1 ;  /* 0x0000003d025d7211 */ /* 0x000fe200078e08ff */
[----:B------:R-:W-:Y:S01]  /*10d0*/  IMAD R91, R24, 0x2, R61 ;  /* 0x00000002185b7824 */ /* 0x000fe200078e023d */
[----:B------:R-:W-:Y:S02]  /*10e0*/  IADD3 R37, R20, 0x140, RZ ;  /* 0x0000014014257810 */ /* 0x000fe40007ffe0ff */
[-C--:B------:R-:W-:Y:S02]  /*10f0*/  LEA.HI.SX32 R30, R31, R20.reuse, 0x1b ;  /* 0x000000141f1e7211 */ /* 0x080fe400078fdaff */
[----:B------:R-:W-:-:S02]  /*1100*/  LEA.HI.SX32 R32, R33, R20, 0x1b ;  /* 0x0000001421207211 */ /* 0x000fc400078fdaff */
[-C--:B------:R-:W-:Y:S01]  /*1110*/  LEA R92, R22, R61.reuse, 0x1 ;  /* 0x0000003d165c7211 */ /* 0x080fe200078e08ff */
[C---:B------:R-:W-:Y:S01]  /*1120*/  VIADD R63, R20.reuse, 0x1e0 ;  /* 0x000001e0143f7836 */ /* 0x040fe20000000000 */
[----:B------:R-:W-:Y:S02]  /*1130*/  IADD3 R41, R20, 0x180, RZ ;  /* 0x0000018014297810 */ /* 0x000fe40007ffe0ff */
[----:B------:R-:W-:Y:S02]  /*1140*/  LEA.HI.SX32 R34, R35, R20, 0x1b ;  /* 0x0000001423227211 */ /* 0x000fe400078fdaff */
[----:B------:R-:W-:Y:S02]  /*1150*/  LEA R90, R26, R61, 0x1 ;  /* 0x0000003d1a5a7211 */ /* 0x000fe400078e08ff */
[C---:B------:R-:W-:Y:S02]  /*1160*/  IADD3 R43, R20.reuse, 0x1a0, RZ ;  /* 0x000001a0142b7810 */ /* 0x040fe40007ffe0ff */
[----:B------:R-:W-:-:S02]  /*1170*/  IADD3 R45, R20, 0x1c0, RZ ;  /* 0x000001c0142d7810 */ /* 0x000fc40007ffe0ff */
[-C--:B------:R-:W-:Y:S02]  /*1180*/  LEA.HI.SX32 R36, R3, R20.reuse, 0x1b ;  /* 0x0000001403247211 */ /* 0x080fe400078fdaff */
[-C--:B------:R-:W-:Y:S01]  /*1190*/  LEA R89, R28, R61.reuse, 0x1 ;  /* 0x0000003d1c597211 */ /* 0x080fe200078e08ff */
[----:B------:R-:W-:Y:S01]  /*11a0*/  IMAD R87, R32, 0x2, R61 ;  /* 0x0000000220577824 */ /* 0x000fe200078e023d */
[-C--:B------:R-:W-:Y:S02]  /*11b0*/  LEA.HI.SX32 R38, R37, R20.reuse, 0x1b ;  /* 0x0000001425267211 */ /* 0x080fe400078fdaff */
[-C--:B------:R-:W-:Y:S02]  /*11c0*/  LEA.HI.SX32 R40, R39, R20.reuse, 0x1b ;  /* 0x0000001427287211 */ /* 0x080fe400078fdaff */
[----:B------:R-:W-:Y:S02]  /*11d0*/  LEA R88, R30, R61, 0x1 ;  /* 0x0000003d1e587211 */ /* 0x000fe400078e08ff */
[----:B------:R-:W-:-:S02]  /*11e0*/  LEA.HI.SX32 R42, R41, R20, 0x1b ;  /* 0x00000014292a7211 */ /* 0x000fc400078fdaff */
[----:B------:R-:W-:Y:S02]  /*11f0*/  LEA R86, R34, R61, 0x1 ;  /* 0x0000003d22567211 */ /* 0x000fe400078e08ff */
[----:B------:R-:W-:Y:S02]  /*1200*/  LEA R5, R67, R5, 0x4 ;  /* 0x0000000543057211 */ /* 0x000fe400078e20ff */
[-C--:B------:R-:W-:Y:S02]  /*1210*/  LEA.HI.SX32 R44, R43, R20.reuse, 0x1b ;  /* 0x000000142b2c7211 */ /* 0x080fe400078fdaff */
[-C--:B------:R-:W-:Y:S02]  /*1220*/  LEA.HI.SX32 R66, R45, R20.reuse, 0x1b ;  /* 0x000000142d427211 */ /* 0x080fe400078fdaff */
[----:B------:R-:W-:Y:S01]  /*1230*/  LEA R85, R36, R61, 0x1 ;  /* 0x0000003d24557211 */ /* 0x000fe200078e08ff */
[----:B------:R-:W-:Y:S01]  /*1240*/  IMAD R82, R40, 0x2, R61 ;  /* 0x0000000228527824 */ /* 0x000fe200078e023d */
[----:B------:R-:W-:-:S02]  /*1250*/  LEA.HI.SX32 R20, R63, R20, 0x1b ;  /* 0x000000143f147211 */ /* 0x000fc400078fdaff */
[-C--:B------:R-:W-:Y:S02]  /*1260*/  LEA R83, R38, R61.reuse, 0x1 ;  /* 0x0000003d26537211 */ /* 0x080fe400078e08ff */
[-C--:B------:R-:W-:Y:S02]  /*1270*/  LEA R81, R42, R61.reuse, 0x1 ;  /* 0x0000003d2a517211 */ /* 0x080fe400078e08ff */
[-C--:B------:R-:W-:Y:S01]  /*1280*/  LEA R80, R44, R61.reuse, 0x1 ;  /* 0x0000003d2c507211 */ /* 0x080fe200078e08ff */
[----:B------:R-:W-:Y:S01]  /*1290*/  IMAD R78, R20, 0x2, R61 ;  /* 0x00000002144e7824 */ /* 0x000fe200078e023d */
[----:B------:R-:W-:Y:S02]  /*12a0*/  LEA R79, R66, R61, 0x1 ;  /* 0x0000003d424f7211 */ /* 0x000fe400078e08ff */
[----:B------:R-:W-:Y:S02]  /*12b0*/  ISETP.GE.AND P0, PT, R55, UR49, PT ;  /* 0x0000003137007c0c */ /* 0x000fe4000bf06270 */
[----:B------:R-:W-:-:S02]  /*12c0*/  MOV R2, UR14 ;  /* 0x0000000e00027c02 */ /* 0x000fc40008000f00 */
[----:B------:R-:W-:-:S03]  /*12d0*/  MOV R3, UR15 ;  /* 0x0000000f00037c02 */ /* 0x000fc60008000f00 */
[C---:B------:R-:W-:Y:S01]  /*12e0*/  IMAD.WIDE R2, R64.reuse, 0x2, R2 ;  /* 0x0000000240027825 */ /* 0x040fe200078e0202 */
[----:B------:R-:W-:Y:S02]  /*12f0*/  ISETP.GE.AND P1, PT, R64, UR49, PT ;  /* 0x0000003140007c0c */ /* 0x000fe4000bf26270 */
[----:B------:R-:W-:Y:S02]  /*1300*/  ISETP.GE.AND P2, PT, R60, UR49, PT ;  /* 0x000000313c007c0c */ /* 0x000fe4000bf46270 */
[----:B------:R-:W-:Y:S02]  /*1310*/  ISETP.GE.AND P3, PT, R59, UR49, PT ;  /* 0x000000313b007c0c */ /* 0x000fe4000bf66270 */
[----:B------:R-:W-:Y:S02]  /*1320*/  ISETP.GE.AND P4, PT, R56, UR49, PT ;  /* 0x0000003138007c0c */ /* 0x000fe4000bf86270 */
[----:B------:R-:W-:Y:S02]  /*1330*/  ISETP.GE.AND P5, PT, R58, UR49, PT ;  /* 0x000000313a007c0c */ /* 0x000fe4000bfa6270 */
[----:B------:R-:W-:Y:S01]  /*1340*/  ISETP.GE.AND P6, PT, R57, UR49, PT ;  /* 0x0000003139007c0c */ /* 0x000fe2000bfc6270 */
[----:B--2---:R0:W-:Y:S04]  /*1350*/  STS.U16 [R94], R0 ;  /* 0x000000005e007388 */ /* 0x0041e80000000400 */
[----:B---3--:R-:W-:Y:S04]  /*1360*/  STS.U16 [R93+0x40], R4 ;  /* 0x000040045d007388 */ /* 0x008fe80000000400 */
[----:B----4-:R-:W-:Y:S04]  /*1370*/  STS.U16 [R92+0x80], R6 ;  /* 0x000080065c007388 */ /* 0x010fe80000000400 */
[----:B-----5:R-:W-:Y:S01]  /*1380*/  STS.U16 [R91+0xc0], R7 ;  /* 0x0000c0075b007388 */ /* 0x020fe20000000400 */
[----:B0-----:R-:W-:-:S03]  /*1390*/  LEA.HI.SX32 R0, R5, R5, 0x1b ;  /* 0x0000000505007211 */ /* 0x001fc600078fdaff */
[----:B------:R-:W-:Y:S04]  /*13a0*/  STS.U16 [R90+0x100], R8 ;  /* 0x000100085a007388 */ /* 0x000fe80000000400 */
[----:B------:R-:W-:Y:S04]  /*13b0*/  STS.U16 [R89+0x140], R9 ;  /* 0x0001400959007388 */ /* 0x000fe80000000400 */
[----:B------:R-:W-:Y:S04]  /*13c0*/  STS.U16 [R88+0x180], R10 ;  /* 0x0001800a58007388 */ /* 0x000fe80000000400 */
        /* <DEDUP_REMOVED lines=37> */
[----:B------:R-:W2:Y:S04]  /*1620*/  @!P1 LDG.E.U16 R4, desc[UR20][R2.64] ;  /* 0x0000001402049981 */ /* 0x000ea8000c1e1500 */
[----:B------:R-:W2:Y:S01]  /*1630*/  @!P0 LDG.E.U16 R12, desc[UR20][R2.64+0x1c0] ;  /* 0x0001c014020c8981 */ /* 0x000ea2000c1e1500 */
[----:B------:R-:W-:-:S02]  /*1640*/  ISETP.GE.AND P0, PT, R53, UR49, PT ;  /* 0x0000003135007c0c */ /* 0x000fc4000bf06270 */
[----:B------:R-:W-:Y:S01]  /*1650*/  PRMT R8, RZ, 0x7610, R8 ;  /* 0x00007610ff087816 */ /* 0x000fe20000000008 */
[----:B------:R-:W2:Y:S01]  /*1660*/  @!P2 LDG.E.U16 R6, desc[UR20][R2.64+0x40] ;  /* 0x000040140206a981 */ /* 0x000ea2000c1e1500 */
[----:B------:R-:W-:Y:S02]  /*1670*/  PRMT R9, RZ, 0x7610, R9 ;  /* 0x00007610ff097816 */ /* 0x000fe40000000009 */
[----:B------:R-:W-:Y:S01]  /*1680*/  ISETP.GE.AND P1, PT, R51, UR49, PT ;  /* 0x0000003133007c0c */ /* 0x000fe2000bf26270 */
[----:B------:R-:W2:Y:S01]  /*1690*/  @!P3 LDG.E.U16 R7, desc[UR20][R2.64+0x80] ;  /* 0x000080140207b981 */ /* 0x000ea2000c1e1500 */
[----:B------:R-:W-:-:S03]  /*16a0*/  ISETP.GE.AND P2, PT, R50, UR49, PT ;  /* 0x0000003132007c0c */ /* 0x000fc6000bf46270 */
[----:B------:R-:W2:Y:S04]  /*16b0*/  @!P4 LDG.E.U16 R10, desc[UR20][R2.64+0x140] ;  /* 0x00014014020ac981 */ /* 0x000ea8000c1e1500 */
[----:B------:R-:W2:Y:S01]  /*16c0*/  @!P0 LDG.E.U16 R13, desc[UR20][R2.64+0x200] ;  /* 0x00020014020d8981 */ /* 0x000ea2000c1e1500 */
[----:B------:R-:W-:Y:S02]  /*16d0*/  ISETP.GE.AND P0, PT, R52, UR49, PT ;  /* 0x0000003134007c0c */ /* 0x000fe4000bf06270 */
[----:B------:R-:W-:Y:S01]  /*16e0*/  ISETP.GE.AND P3, PT, R49, UR49, PT ;  /* 0x0000003131007c0c */ /* 0x000fe2000bf66270 */
[----:B------:R-:W2:Y:S01]  /*16f0*/  @!P5 LDG.E.U16 R8, desc[UR20][R2.64+0xc0] ;  /* 0x0000c0140208d981 */ /* 0x000ea2000c1e1500 */
[----:B------:R-:W-:Y:S02]  /*1700*/  ISETP.GE.AND P4, PT, R48, UR49, PT ;  /* 0x0000003130007c0c */ /* 0x000fe4000bf86270 */
[----:B------:R-:W-:Y:S01]  /*1710*/  ISETP.GE.AND P5, PT, R47, UR49, PT ;  /* 0x000000312f007c0c */ /* 0x000fe2000bfa6270 */
[----:B------:R-:W2:Y:S01]  /*1720*/  @!P6 LDG.E.U16 R9, desc[UR20][R2.64+0x100] ;  /* 0x000100140209e981 */ /* 0x000ea2000c1e1500 */
[----:B------:R-:W-:-:S02]  /*1730*/  ISETP.GE.AND P6, PT, R46, UR49, PT ;  /* 0x000000312e007c0c */ /* 0x000fc4000bfc6270 */
[----:B---3--:R-:W-:Y:S02]  /*1740*/  PRMT R14, RZ, 0x7610, R14 ;  /* 0x00007610ff0e7816 */ /* 0x008fe4000000000e */
        /* <DEDUP_REMOVED lines=12> */
[----:B------:R0:W5:Y:S01]  /*1810*/  @!P6 LDG.E.U16 R5, desc[UR20][R2.64+0x3c0] ;  /* 0x0003c0140205e981 */ /* 0x000162000c1e1500 */
[----:B------:R-:W-:-:S02]  /*1820*/  P2R R28, PR, RZ, 0x1 ;  /* 0x00000001ff1c7803 */ /* 0x000fc40000000000 */
[----:B------:R-:W-:Y:S02]  /*1830*/  ISETP.GE.AND P0, PT, R64, UR49, PT ;  /* 0x0000003140007c0c */ /* 0x000fe4000bf06270 */
[----:B------:R-:W-:Y:S02]  /*1840*/  P2R R27, PR, RZ, 0x2 ;  /* 0x00000002ff1b7803 */ /* 0x000fe40000000000 */
[----:B------:R-:W-:Y:S02]  /*1850*/  ISETP.GE.AND P1, PT, R60, UR49, PT ;  /* 0x000000313c007c0c */ /* 0x000fe4000bf26270 */
[----:B0-----:R-:W-:Y:S02]  /*1860*/  MOV R2, UR16 ;  /* 0x0000001000027c02 */ /* 0x001fe40008000f00 */
[----:B------:R-:W-:Y:S02]  /*1870*/  MOV R3, UR17 ;  /* 0x0000001100037c02 */ /* 0x000fe40008000f00 */
[----:B------:R-:W-:Y:S01]  /*1880*/  PRMT R0, RZ, 0x7610, R0 ;  /* 0x00007610ff007816 */ /* 0x000fe20000000000 */
[----:B------:R-:W-:Y:S01]  /*1890*/  IMAD.WIDE R2, R64, 0x2, R2 ;  /* 0x0000000240027825 */ /* 0x000fe200078e0202 */
        /* <DEDUP_REMOVED lines=31> */
[----:B----4-:R1:W-:Y:S04]  /*1a90*/  STS.U16 [R83+0x280], R15 ;  /* 0x0002800f53007388 */ /* 0x0103e80000000400 */
[----:B-----5:R-:W-:Y:S04]  /*1aa0*/  STS.U16 [R82+0x2c0], R16 ;  /* 0x0002c01052007388 */ /* 0x020fe80000000400 */
[----:B------:R2:W-:Y:S04]  /*1ab0*/  STS.U16 [R81+0x300], R17 ;  /* 0x0003001151007388 */ /* 0x0005e80000000400 */
[----:B------:R-:W-:Y:S04]  /*1ac0*/  STS.U16 [R80+0x340], R18 ;  /* 0x0003401250007388 */ /* 0x000fe80000000400 */
[----:B------:R3:W-:Y:S04]  /*1ad0*/  STS.U16 [R79+0x380], R19 ;  /* 0x000380134f007388 */ /* 0x0007e80000000400 */
[----:B------:R-:W-:Y:S01]  /*1ae0*/  STS.U16 [R78+0x3c0], R5 ;  /* 0x0003c0054e007388 */ /* 0x000fe20000000400 */
[----:B------:R-:W-:-:S03]  /*1af0*/  NOP ;  /* 0x0000000000007918 */ /* 0x000fc60000000000 */
[----:B------:R-:W4:Y:S04]  /*1b00*/  LDS.U16 R12, [R45] ;  /* 0x000000002d0c7984 */ /* 0x000f280000000400 */
[----:B------:R-:W5:Y:S04]  /*1b10*/  LDS.U16 R14, [R45+0x2] ;  /* 0x000002002d0e7984 */ /* 0x000f680000000400 */
[----:B------:R-:W-:Y:S04]  /*1b20*/  LDS.U16 R16, [R45+0x4] ;  /* 0x000004002d107984 */ /* 0x000fe80000000400 */
[----:B------:R-:W-:Y:S04]  /*1b30*/  LDS.U16 R20, [R45+0x6] ;  /* 0x000006002d147984 */ /* 0x000fe80000000400 */
        /* <DEDUP_REMOVED lines=15> */
[----:B--2---:R-:W-:Y:S01]  /*1c30*/  PRMT R17, RZ, 0x7610, R17 ;  /* 0x00007610ff117816 */ /* 0x004fe20000000011 */
[----:B------:R-:W2:Y:S01]  /*1c40*/  @!P0 LDG.E.U16 R0, desc[UR20][R2.64] ;  /* 0x0000001402008981 */ /* 0x000ea2000c1e1500 */
[----:B------:R-:W-:-:S03]  /*1c50*/  ISETP.GE.AND P0, PT, R59, UR49, PT ;  /* 0x000000313b007c0c */ /* 0x000fc6000bf06270 */
[----:B------:R-:W2:Y:S01]  /*1c60*/  @!P1 LDG.E.U16 R13, desc[UR20][R2.64+0x40] ;  /* 0x00004014020d9981 */ /* 0x000ea2000c1e1500 */
[----:B------:R-:W-:Y:S02]  /*1c70*/  ISETP.GE.AND P1, PT, R58, UR49, PT ;  /* 0x000000313a007c0c */ /* 0x000fe4000bf26270 */
[----:B---3--:R-:W-:Y:S01]  /*1c80*/  PRMT R19, RZ, 0x7610, R19 ;  /* 0x00007610ff137816 */ /* 0x008fe20000000013 */
        /* <DEDUP_REMOVED lines=12> */
[----:B------:R-:W3:Y:S06]  /*1d50*/  @!P6 LDG.E.U16 R34, desc[UR20][R2.64+0x3c0] ;  /* 0x0003c0140222e981 */ /* 0x000eec000c1e1500 */
[----:B------:R-:W3:Y:S01]  /*1d60*/  @!P0 LDG.E.U16 R25, desc[UR20][R2.64+0x180] ;  /* 0x0001801402198981 */ /* 0x000ee2000c1e1500 */
[----:B------:R-:W-:-:S03]  /*1d70*/  ISETP.GE.AND P0, PT, R53, UR49, PT ;  /* 0x0000003135007c0c */ /* 0x000fc6000bf06270 */
[----:B------:R-:W3:Y:S01]  /*1d80*/  @!P1 LDG.E.U16 R26, desc[UR20][R2.64+0x1c0] ;  /* 0x0001c014021a9981 */ /* 0x000ee2000c1e1500 */
[----:B------:R-:W-:Y:S02]  /*1d90*/  ISETP.NE.AND P1, PT, R27, RZ, PT ;  /* 0x000000ff1b00720c */ /* 0x000fe40003f25270 */
[----:B------:R-:W-:-:S07]  /*1da0*/  PRMT R27, RZ, 0x7610, R27 ;  /* 0x00007610ff1b7816 */ /* 0x000fce000000001b */
[----:B------:R-:W3:Y:S01]  /*1db0*/  @!P0 LDG.E.U16 R27, desc[UR20][R2.64+0x200] ;  /* 0x00020014021b8981 */ /* 0x000ee2000c1e1500 */
[----:B------:R-:W-:Y:S02]  /*1dc0*/  ISETP.NE.AND P0, PT, R28, RZ, PT ;  /* 0x000000ff1c00720c */ /* 0x000fe40003f05270 */
[----:B------:R-:W-:Y:S01]  /*1dd0*/  PRMT R28, RZ, 0x7610, R28 ;  /* 0x00007610ff1c7816 */ /* 0x000fe2000000001c */
[----:B------:R-:W3:Y:S10]  /*1de0*/  @!P1 LDG.E.U16 R29, desc[UR20][R2.64+0x280] ;  /* 0x00028014021d9981 */ /* 0x000ef4000c1e1500 */
[----:B------:R0:W3:Y:S04]  /*1df0*/  @!P0 LDG.E.U16 R28, desc[UR20][R2.64+0x240] ;  /* 0x00024014021c8981 */ /* 0x0000e8000c1e1500 */
[----:B------:R-:W-:Y:S04]  /*1e00*/  STL [R1+0x58], R81 ;  /* 0x0000585101007387 */ /* 0x000fe80000100800 */
[----:B------:R-:W-:Y:S04]  /*1e10*/  STL [R1+0x54], R80 ;  /* 0x0000545001007387 */ /* 0x000fe80000100800 */
[----:B------:R-:W-:Y:S04]  /*1e20*/  STL [R1+0x50], R79 ;  /* 0x0000504f01007387 */ /* 0x000fe80000100800 */
[----:B------:R-:W-:Y:S04]  /*1e30*/  STL [R1+0x4c], R78 ;  /* 0x00004c4e01007387 */ /* 0x000fe80000100800 */
[----:B------:R-:W3:Y:S01]  /*1e40*/  LDL.LU R75, [R1+0xd8] ;  /* 0x0000d800014b7983 */ /* 0x000ee20000300800 */
[----:B0-----:R-:W-:-:S03]  /*1e50*/  SHF.L.U32 R3, R77, 0x10, RZ ;  /* 0x000000104d037819 */ /* 0x001fc600000006ff */
        /* <DEDUP_REMOVED lines=8> */
[----:B----4-:R-:W-:-:S03]  /*1ee0*/  IMAD.U32 R12, R12, 0x10000, RZ ;  /* 0x000100000c0c7824 */ /* 0x010fc600078e00ff */
        /* <DEDUP_REMOVED lines=8> */
[----:B-----5:R-:W-:Y:S01]  /*1f70*/  SHF.L.U32 R14, R14, 0x10, RZ ;  /* 0x000000100e0e7819 */ /* 0x020fe200000006ff */
[----:B------:R-:W-:Y:S01]  /*1f80*/  IMAD.U32 R22, R22, 0x10000, RZ ;  /* 0x0001000016167824 */ /* 0x000fe200078e00ff */
[----:B------:R-:W-:-:S02]  /*1f90*/  SHF.L.U32 R16, R16, 0x10, RZ ;  /* 0x0000001010107819 */ /* 0x000fc400000006ff */
[----:B------:R-:W-:Y:S02]  /*1fa0*/  SHF.L.U32 R20, R20, 0x10, RZ ;  /* 0x0000001014147819 */ /* 0x000fe400000006ff */
[----:B------:R-:W-:Y:S02]  /*1fb0*/  SHF.L.U32 R18, R18, 0x10, RZ ;  /* 0x0000001012127819 */ /* 0x000fe400000006ff */
[----:B------:R-:W-:Y:S01]  /*1fc0*/  SHF.L.U32 R23, R23, 0x10, RZ ;  /* 0x0000001017177819 */ /* 0x000fe200000006ff */
[----:B------:R-:W-:Y:S01]  /*1fd0*/  BSSY B0, `(.L_x_547) ;  /* 0x000006e000007945 */ /* 0x000fe20003800000 */
[----:B------:R-:W-:Y:S01]  /*1fe0*/  SHF.L.U32 R24, R24, 0x10, RZ ;  /* 0x0000001018187819 */ /* 0x000fe200000006ff */
[----:B--2---:R-:W-:Y:S04]  /*1ff0*/  STS.U16 [R94], R0 ;  /* 0x000000005e007388 */ /* 0x004fe80000000400 */
[----:B------:R0:W-:Y:S04]  /*2000*/  STS.U16 [R93+0x40], R13 ;  /* 0x0000400d5d007388 */ /* 0x0001e80000000400 */
        /* <DEDUP_REMOVED lines=13> */
[----:B0-----:R-:W-:Y:S01]  /*20e0*/  SHF.L.U32 R13, R76, 0x10, RZ ;  /* 0x000000104c0d7819 */ /* 0x001fe200000006ff */
[----:B-1----:R-:W0:Y:S02]  /*20f0*/  LDC R31, c[0x0][0x21c] ;  /* 0x00008700ff1f7b82 */ /* 0x002e240000000800 */
[----:B------:R-:W-:Y:S01]  /*2100*/  STS.U16 [R78+0x3c0], R34 ;  /* 0x0003c0224e007388 */ /* 0x000fe20000000400 */
[----:B------:R-:W-:-:S03]  /*2110*/  NOP ;  /* 0x0000000000007918 */ /* 0x000fc60000000000 */
[----:B------:R-:W1:Y:S04]  /*2120*/  LDS.U16 R0, [R45] ;  /* 0x000000002d007984 */ /* 0x000e680000000400 */
[----:B------:R-:W2:Y:S04]  /*2130*/  LDS.U16 R44, [R45+0x2] ;  /* 0x000002002d2c7984 */ /* 0x000ea80000000400 */
[----:B------:R-:W3:Y:S04]  /*2140*/  LDS.U16 R39, [R45+0x4] ;  /* 0x000004002d277984 */ /* 0x000ee80000000400 */
[----:B------:R-:W4:Y:S04]  /*2150*/  LDS.U16 R38, [R45+0x6] ;  /* 0x000006002d267984 */ /* 0x000f280000000400 */
[----:B------:R-:W5:Y:S04]  /*2160*/  LDS.U16 R37, [R45+0x8] ;  /* 0x000008002d257984 */ /* 0x000f680000000400 */
[----:B------:R-:W0:Y:S01]  /*2170*/  LDS.U16 R36, [R45+0xa] ;  /* 0x00000a002d247984 */ /* 0x000e220000000400 */
[----:B------:R-:W-:-:S03]  /*2180*/  SHF.L.U32 R15, R74, 0x10, RZ ;  /* 0x000000104a0f7819 */ /* 0x000fc600000006ff */
[----:B------:R-:W0:Y:S04]  /*2190*/  LDS.U16 R35, [R45+0xc] ;  /* 0x00000c002d237984 */ /* 0x000e280000000400 */
[----:B------:R-:W0:Y:S04]  /*21a0*/  LDS.U16 R2, [R45+0xe] ;  /* 0x00000e002d027984 */ /* 0x000e280000000400 */
[----:B------:R-:W0:Y:S04]  /*21b0*/  LDS.U16 R27, [R45+0x10] ;  /* 0x000010002d1b7984 */ /* 0x000e280000000400 */
[----:B------:R-:W0:Y:S01]  /*21c0*/  LDS.U16 R25, [R45+0x12] ;  /* 0x000012002d197984 */ /* 0x000e220000000400 */
[----:B-1----:R-:W-:-:S03]  /*21d0*/  IMAD.U32 R0, R0, 0x10000, RZ ;  /* 0x0001000000007824 */ /* 0x002fc600078e00ff */
[----:B------:R1:W1:Y:S01]  /*21e0*/  LDS.U16 R21, [R45+0x16] ;  /* 0x000016002d157984 */ /* 0x0002620000000400 */
[----:B--2---:R-:W-:Y:S01]  /*21f0*/  SHF.L.U32 R44, R44, 0x10, RZ ;  /* 0x000000102c2c7819 */ /* 0x004fe200000006ff */
[----:B------:R-:W-:Y:S02]  /*2200*/  FFMA.FTZ R3, R0, R3, R75 ;  /* 0x0000000300037223 */ /* 0x000fe4000001004b */
[----:B------:R2:W1:Y:S01]  /*2210*/  LDS.U16 R19, [R45+0x18] ;  /* 0x000018002d137984 */ /* 0x0004620000000400 */
[----:B---3--:R-:W-:Y:S02]  /*2220*/  IMAD.U32 R39, R39, 0x10000, RZ ;  /* 0x0001000027277824 */ /* 0x008fe400078e00ff */
[----:B------:R-:W-:Y:S01]  /*2230*/  FFMA.FTZ R26, R44, R13, R3 ;  /* 0x0000000d2c1a7223 */ /* 0x000fe20000010003 */
[----:B------:R-:W-:Y:S01]  /*2240*/  SHF.L.U32 R3, R73, 0x10, RZ ;  /* 0x0000001049037819 */ /* 0x000fe200000006ff */
[----:B------:R2:W3:Y:S01]  /*2250*/  LDS.U16 R17, [R45+0x1a] ;  /* 0x00001a002d117984 */ /* 0x0004e20000000400 */
[----:B----4-:R-:W-:Y:S01]  /*2260*/  SHF.L.U32 R38, R38, 0x10, RZ ;  /* 0x0000001026267819 */ /* 0x010fe200000006ff */
[----:B------:R-:W-:-:S04]  /*2270*/  FFMA.FTZ R15, R39, R15, R26 ;  /* 0x0000000f270f7223 */ /* 0x000fc8000001001a */
[----:B------:R-:W-:Y:S01]  /*2280*/  FFMA.FTZ R26, R38, R3, R15 ;  /* 0x00000003261a7223 */ /* 0x000fe2000001000f */
[----:B------:R-:W-:Y:S01]  /*2290*/  SHF.L.U32 R3, R72, 0x10, RZ ;  /* 0x0000001048037819 */ /* 0x000fe200000006ff */
[----:B-----5:R-:W-:Y:S01]  /*22a0*/  IMAD.U32 R37, R37, 0x10000, RZ ;  /* 0x0001000025257824 */ /* 0x020fe200078e00ff */
[----:B------:R-:W-:Y:S01]  /*22b0*/  SHF.L.U32 R13, R71, 0x10, RZ ;  /* 0x00000010470d7819 */ /* 0x000fe200000006ff */
[----:B------:R2:W4:Y:S01]  /*22c0*/  LDS.U16 R15, [R45+0x1c] ;  /* 0x00001c002d0f7984 */ /* 0x0005220000000400 */
[----:B0-----:R-:W-:Y:S01]  /*22d0*/  SHF.L.U32 R36, R36, 0x10, RZ ;  /* 0x0000001024247819 */ /* 0x001fe200000006ff */
[----:B------:R-:W-:-:S04]  /*22e0*/  FFMA.FTZ R3, R37, R3, R26 ;  /* 0x0000000325037223 */ /* 0x000fc8000001001a */
[----:B------:R-:W-:Y:S02]  /*22f0*/  FFMA.FTZ R26, R36, R13, R3 ;  /* 0x0000000d241a7223 */ /* 0x000fe40000010003 */
[----:B------:R2:W0:Y:S04]  /*2300*/  LDS.U16 R3, [R45+0x14] ;  /* 0x000014002d037984 */ /* 0x0004280000000400 */
[----:B------:R2:W0:Y:S01]  /*2310*/  LDS.U16 R13, [R45+0x1e] ;  /* 0x00001e002d0d7984 */ /* 0x0004220000000400 */
[----:B------:R-:W-:Y:S01]  /*2320*/  FADD.FTZ R33, R12, UR5 ;  /* 0x000000050c217e21 */ /* 0x000fe20008010000 */
[----:B------:R-:W-:Y:S02]  /*2330*/  SHF.L.U32 R28, R70, 0x10, RZ ;  /* 0x00000010461c7819 */ /* 0x000fe400000006ff */
[----:B------:R-:W-:-:S02]  /*2340*/  SHF.L.U32 R35, R35, 0x10, RZ ;  /* 0x0000001023237819 */ /* 0x000fc400000006ff */
[----:B------:R-:W-:Y:S01]  /*2350*/  FSETP.GTU.FTZ.AND P4, PT, R33, 20, PT ;  /* 0x41a000002100780b */ /* 0x000fe20003f9c000 */
[----:B------:R-:W-:Y:S01]  /*2360*/  IMAD.U32 R30, R69, 0x10000, RZ ;  /* 0x00010000451e7824 */ /* 0x000fe200078e00ff */
[----:B------:R-:W-:Y:S01]  /*2370*/  SHF.L.U32 R34, R2, 0x10, RZ ;  /* 0x0000001002227819 */ /* 0x000fe200000006ff */
[----:B------:R-:W-:Y:S01]  /*2380*/  FFMA.FTZ R29, R35, R28, R26 ;  /* 0x0000001c231d7223 */ /* 0x000fe2000001001a */
[----:B------:R-:W-:Y:S01]  /*2390*/  ISETP.GE.AND P5, PT, R31, 0x1, PT ;  /* 0x000000011f00780c */ /* 0x000fe20003fa6270 */
[----:B------:R-:W-:Y:S01]  /*23a0*/  FADD.FTZ R32, R14, UR5 ;  /* 0x000000050e207e21 */ /* 0x000fe20008010000 */
[----:B------:R-:W-:Y:S01]  /*23b0*/  SHF.L.U32 R26, R43, 0x10, RZ ;  /* 0x000000102b1a7819 */ /* 0x000fe200000006ff */
[----:B------:R-:W-:Y:S01]  /*23c0*/  FFMA.FTZ R2, R34, R30, R29 ;  /* 0x0000001e22027223 */ /* 0x000fe2000001001d */
[----:B------:R-:W-:Y:S01]  /*23d0*/  SHF.L.U32 R27, R27, 0x10, RZ ;  /* 0x000000101b1b7819 */ /* 0x000fe200000006ff */
[----:B------:R-:W-:Y:S01]  /*23e0*/  FADD.FTZ R31, R16, UR5 ;  /* 0x00000005101f7e21 */ /* 0x000fe20008010000 */
[----:B------:R-:W-:Y:S01]  /*23f0*/  FADD.FTZ R30, R20, UR5 ;  /* 0x00000005141e7e21 */ /* 0x000fe20008010000 */
[----:B------:R-:W-:Y:S01]  /*2400*/  FADD.FTZ R29, R22, UR5 ;  /* 0x00000005161d7e21 */ /* 0x000fe20008010000 */
[----:B------:R-:W-:Y:S01]  /*2410*/  FADD.FTZ R28, R18, UR5 ;  /* 0x00000005121c7e21 */ /* 0x000fe20008010000 */
[----:B------:R-:W-:Y:S01]  /*2420*/  FFMA.FTZ R16, R27, R26, R2 ;  /* 0x0000001a1b107223 */ /* 0x000fe20000010002 */
[----:B------:R-:W-:Y:S01]  /*2430*/  FSETP.GTU.FTZ.AND P3, PT, R32, 20, PT ;  /* 0x41a000002000780b */ /* 0x000fe20003f7c000 */
[----:B------:R-:W-:Y:S01]  /*2440*/  IMAD.U32 R18, R41, 0x10000, RZ ;  /* 0x0001000029127824 */ /* 0x000fe200078e00ff */
[----:B------:R-:W-:Y:S01]  /*2450*/  FSETP.GTU.FTZ.AND P2, PT, R31, 20, PT ;  /* 0x41a000001f00780b */ /* 0x000fe20003f5c000 */
[----:B------:R-:W-:Y:S01]  /*2460*/  FADD.FTZ R26, R23, UR5 ;  /* 0x00000005171a7e21 */ /* 0x000fe20008010000 */
[----:B------:R-:W-:-:S02]  /*2470*/  FSETP.GTU.FTZ.AND P1, PT, R30, 20, PT ;  /* 0x41a000001e00780b */ /* 0x000fc40003f3c000 */
[----:B------:R-:W-:Y:S02]  /*2480*/  FSETP.GTU.FTZ.AND P0, PT, R29, 20, PT ;  /* 0x41a000001d00780b */ /* 0x000fe40003f1c000 */
[----:B------:R-:W-:Y:S02]  /*2490*/  FSETP.GTU.FTZ.AND P6, PT, R28, 20, PT ;  /* 0x41a000001c00780b */ /* 0x000fe40003fdc000 */
[----:B------:R-:W-:Y:S01]  /*24a0*/  SHF.L.U32 R25, R25, 0x10, RZ ;  /* 0x0000001019197819 */ /* 0x000fe200000006ff */
[----:B-1234-:R-:W-:Y:S10]  /*24b0*/  @P4 BRA `(.L_x_548) ;  /* 0x00000000007c4947 */ /* 0x01eff40003800000 */
[----:B------:R-:W-:Y:S01]  /*24c0*/  FMUL.FTZ R33, R33, 1.4426950216293334961 ;  /* 0x3fb8aa3b21217820 */ /* 0x000fe20000410000 */
[----:B------:R-:W-:Y:S01]  /*24d0*/  IMAD.MOV.U32 R23, RZ, RZ, 0x3e800000 ;  /* 0x3e800000ff177424 */ /* 0x000fe200078e00ff */
[----:B------:R-:W-:Y:S02]  /*24e0*/  HFMA2.MMA R41, -RZ, RZ, 1.3056640625, -1.8671875 ;  /* 0x3d39bf78ff297435 */ /* 0x000fe400000001ff */
[----:B------:R-:W1:Y:S02]  /*24f0*/  MUFU.EX2 R43, R33 ;  /* 0x00000021002b7308 */ /* 0x000e640000000800 */
[C---:B-1----:R-:W-:Y:S01]  /*2500*/  FADD.FTZ.RZ R2, R43.reuse, 1 ;  /* 0x3f8000002b027421 */ /* 0x042fe2000001c000 */
        /* <DEDUP_REMOVED lines=26> */
.L_x_548:
[----:B------:R-:W-:Y:S05]  /*26b0*/  BSYNC B0 ;  /* 0x0000000000007941 */ /* 0x000fea0003800000 */
.L_x_547:
[----:B------:R-:W-:Y:S01]  /*26c0*/  BSSY B0, `(.L_x_549) ;  /* 0x0000027000007945 */ /* 0x000fe20003800000 */
[----:B------:R-:W-:Y:S01]  /*26d0*/  FSETP.GTU.FTZ.AND P4, PT, R26, 20, PT ;  /* 0x41a000001a00780b */ /* 0x000fe20003f9c000 */
[----:B------:R-:W-:Y:S01]  /*26e0*/  FFMA.FTZ R16, R25, R18, R16 ;  /* 0x0000001219107223 */ /* 0x000fe20000010010 */
[----:B------:R-:W-:Y:S01]  /*26f0*/  IMAD.U32 R14, R68, 0x10000, RZ ;  /* 0x00010000440e7824 */ /* 0x000fe200078e00ff */
[----:B------:R-:W-:Y:S01]  /*2700*/  SHF.L.U32 R22, R11, 0x10, RZ ;  /* 0x000000100b167819 */ /* 0x000fe200000006ff */
[----:B------:R-:W-:Y:S01]  /*2710*/  FADD.FTZ R24, R24, UR5 ;  /* 0x0000000518187e21 */ /* 0x000fe20008010000 */
[----:B0-----:R-:W-:Y:S01]  /*2720*/  SHF.L.U32 R23, R3, 0x10, RZ ;  /* 0x0000001003177819 */ /* 0x001fe200000006ff */
[----:B------:R-:W-:Y:S07]  /*2730*/  @P3 BRA `(.L_x_550) ;  /* 0x00000000007c3947 */ /* 0x000fee0003800000 */
        /* <DEDUP_REMOVED lines=31> */
.L_x_550:
[----:B------:R-:W-:Y:S05]  /*2930*/  BSYNC B0 ;  /* 0x0000000000007941 */ /* 0x000fea0003800000 */
.L_x_549:
[----:B------:R-:W-:Y:S01]  /*2940*/  BSSY B0, `(.L_x_551) ;  /* 0x0000027000007945 */ /* 0x000fe20003800000 */
[----:B------:R-:W-:Y:S01]  /*2950*/  FSETP.GTU.FTZ.AND P3, PT, R24, 20, PT ;  /* 0x41a000001800780b */ /* 0x000fe20003f7c000 */
[----:B------:R-:W-:Y:S01]  /*2960*/  FFMA.FTZ R14, R23, R14, R16 ;  /* 0x0000000e170e7223 */ /* 0x000fe20000010010 */
[----:B------:R-:W-:Y:S01]  /*2970*/  IMAD.U32 R11, R67, 0x10000, RZ ;  /* 0x00010000430b7824 */ /* 0x000fe200078e00ff */
[----:B------:R-:W-:Y:S01]  /*2980*/  SHF.L.U32 R20, R10, 0x10, RZ ;  /* 0x000000100a147819 */ /* 0x000fe200000006ff */
[----:B------:R-:W-:Y:S01]  /*2990*/  FADD.FTZ R22, R22, UR5 ;  /* 0x0000000516167e21 */ /* 0x000fe20008010000 */
[----:B------:R-:W-:Y:S01]  /*29a0*/  SHF.L.U32 R21, R21, 0x10, RZ ;  /* 0x0000001015157819 */ /* 0x000fe200000006ff */
[----:B------:R-:W-:Y:S07]  /*29b0*/  @P2 BRA `(.L_x_552) ;  /* 0x00000000007c2947 */ /* 0x000fee0003800000 */
        /* <DEDUP_REMOVED lines=31> */
.L_x_552:
[----:B------:R-:W-:Y:S05]  /*2bb0*/  BSYNC B0 ;  /* 0x0000000000007941 */ /* 0x000fea0003800000 */
.L_x_551:
[----:B------:R-:W-:Y:S01]  /*2bc0*/  BSSY B0, `(.L_x_553) ;  /* 0x0000027000007945 */ /* 0x000fe20003800000 */
[----:B------:R-:W-:Y:S01]  /*2bd0*/  FFMA.FTZ R14, R21, R11, R14 ;  /* 0x0000000b150e7223 */ /* 0x000fe2000001000e */
[----:B------:R-:W-:Y:S01]  /*2be0*/  FSETP.GTU.FTZ.AND P2, PT, R22, 20, PT ;  /* 0x41a000001600780b */ /* 0x000fe20003f5c000 */
[----:B------:R-:W-:Y:S01]  /*2bf0*/  IMAD.U32 R11, R66, 0x10000, RZ ;  /* 0x00010000420b7824 */ /* 0x000fe200078e00ff */
[----:B------:R-:W-:Y:S01]  /*2c00*/  SHF.L.U32 R18, R9, 0x10, RZ ;  /* 0x0000001009127819 */ /* 0x000fe200000006ff */
[----:B------:R-:W-:Y:S01]  /*2c10*/  FADD.FTZ R20, R20, UR5 ;  /* 0x0000000514147e21 */ /* 0x000fe20008010000 */
[----:B------:R-:W-:Y:S01]  /*2c20*/  SHF.L.U32 R19, R19, 0x10, RZ ;  /* 0x0000001013137819 */ /* 0x000fe200000006ff */
[----:B------:R-:W-:Y:S08]  /*2c30*/  @P1 BRA `(.L_x_554) ;  /* 0x00000000007c1947 */ /* 0x000ff00003800000 */
        /* <DEDUP_REMOVED lines=31> */
.L_x_554:
[----:B------:R-:W-:Y:S05]  /*2e30*/  BSYNC B0 ;  /* 0x0000000000007941 */ /* 0x000fea0003800000 */
.L_x_553:
        /* <DEDUP_REMOVED lines=39> */
.L_x_556:
[----:B------:R-:W-:Y:S05]  /*30b0*/  BSYNC B0 ;  /* 0x0000000000007941 */ /* 0x000fea0003800000 */
.L_x_555:
        /* <DEDUP_REMOVED lines=39> */
.L_x_558:
[----:B------:R-:W-:Y:S05]  /*3330*/  BSYNC B0 ;  /* 0x0000000000007941 */ /* 0x000fea0003800000 */
.L_x_557:
[----:B------:R-:W-:Y:S01]  /*3340*/  BSSY B0, `(.L_x_559) ;  /* 0x0000026000007945 */ /* 0x000fe20003800000 */
[----:B------:R-:W-:Y:S01]  /*3350*/  FFMA.FTZ R10, R15, R9, R10 ;  /* 0x000000090f0a7223 */ /* 0x000fe2000001000a */
[----:B------:R-:W-:Y:S01]  /*3360*/  FSETP.GTU.FTZ.AND P6, PT, R16, 20, PT ;  /* 0x41a000001000780b */ /* 0x000fe20003fdc000 */
[----:B------:R-:W-:Y:S02]  /*3370*/  IMAD.U32 R9, R40, 0x10000, RZ ;  /* 0x0001000028097824 */ /* 0x000fe400078e00ff */
[----:B------:R-:W-:Y:S01]  /*3380*/  FADD.FTZ R14, R14, UR5 ;  /* 0x000000050e0e7e21 */ /* 0x000fe20008010000 */
[----:B------:R-:W-:Y:S01]  /*3390*/  SHF.L.U32 R13, R13, 0x10, RZ ;  /* 0x000000100d0d7819 */ /* 0x000fe200000006ff */
[----:B------:R-:W-:Y:S08]  /*33a0*/  @P4 BRA `(.L_x_560) ;  /* 0x00000000007c4947 */ /* 0x000ff00003800000 */
        /* <DEDUP_REMOVED lines=31> */
.L_x_560:
[----:B------:R-:W-:Y:S05]  /*35a0*/  BSYNC B0 ;  /* 0x0000000000007941 */ /* 0x000fea0003800000 */
.L_x_559:
[----:B------:R-:W-:Y:S01]  /*35b0*/  FFMA.FTZ R2, R13, R9, R10 ;  /* 0x000000090d027223 */ /* 0x000fe2000001000a */
[----:B------:R0:W-:Y:S01]  /*35c0*/  STL [R1+0x8], RZ ;  /* 0x000008ff01007387 */ /* 0x0001e20000100800 */
[----:B------:R-:W-:Y:S01]  /*35d0*/  SHF.L.U32 R6, R6, 0x10, RZ ;  /* 0x0000001006067819 */ /* 0x000fe200000006ff */
[----:B------:R-:W-:Y:S01]  /*35e0*/  BSSY B0, `(.L_x_561) ;  /* 0x0000024000007945 */ /* 0x000fe20003800000 */
[----:B------:R-:W-:Y:S01]  /*35f0*/  FSETP.GTU.FTZ.AND P4, PT, R14, 20, PT ;  /* 0x41a000000e00780b */ /* 0x000fe20003f9c000 */
[----:B------:R0:W-:Y:S02]  /*3600*/  STL [R1+0xd8], R2 ;  /* 0x0000d80201007387 */ /* 0x0001e40000100800 */
[----:B------:R-:W-:Y:S01]  /*3610*/  FADD.FTZ R12, R6, UR5 ;  /* 0x00000005060c7e21 */ /* 0x000fe20008010000 */
[----:B------:R-:W-:Y:S09]  /*3620*/  @P3 BRA `(.L_x_562) ;  /* 0x00000000007c3947 */ /* 0x000ff20003800000 */
        /* <DEDUP_REMOVED lines=31> */
.L_x_562:
[----:B------:R-:W-:Y:S05]  /*3820*/  BSYNC B0 ;  /* 0x0000000000007941 */ /* 0x000fea0003800000 */
.L_x_561:
[----:B------:R1:W-:Y:S01]  /*3830*/  STL [R1+0x4], RZ ;  /* 0x000004ff01007387 */ /* 0x0003e20000100800 */
[----:B------:R-:W-:Y:S01]  /*3840*/  SHF.L.U32 R5, R5, 0x10, RZ ;  /* 0x0000001005057819 */ /* 0x000fe200000006ff */
[----:B------:R-:W-:Y:S01]  /*3850*/  BSSY B0, `(.L_x_563) ;  /* 0x0000025000007945 */ /* 0x000fe20003800000 */
[----:B------:R-:W-:Y:S01]  /*3860*/  FSETP.GTU.FTZ.AND P3, PT, R12, 20, PT ;  /* 0x41a000000c00780b */ /* 0x000fe20003f7c000 */
[----:B------:R1:W-:Y:S01]  /*3870*/  STL [R1], RZ ;  /* 0x000000ff01007387 */ /* 0x0003e20000100800 */
[----:B------:R-:W-:Y:S01]  /*3880*/  CS2R R160, SRZ ;  /* 0x0000000000a07805 */ /* 0x000fe2000001ff00 */
[----:B------:R-:W-:Y:S01]  /*3890*/  FADD.FTZ R11, R5, UR5 ;  /* 0x00000005050b7e21 */ /* 0x000fe20008010000 */
[----:B------:R-:W-:Y:S09]  /*38a0*/  @P2 BRA `(.L_x_564) ;  /* 0x00000000007c2947 */ /* 0x000ff20003800000 */
        /* <DEDUP_REMOVED lines=31> */
.L_x_564:
[----:B------:R-:W-:Y:S05]  /*3aa0*/  BSYNC B0 ;  /* 0x0000000000007941 */ /* 0x000fea0003800000 */
.L_x_563:
[----:B------:R-:W-:Y:S01]  /*3ab0*/  SHF.L.U32 R4, R4, 0x10, RZ ;  /* 0x0000001004047819 */ /* 0x000fe200000006ff */
[----:B------:R-:W-:Y:S01]  /*3ac0*/  BSSY B0, `(.L_x_565) ;  /* 0x0000026000007945 */ /* 0x000fe20003800000 */
[----:B------:R-:W-:Y:S01]  /*3ad0*/  HFMA2.MMA R10, -RZ, RZ, 0, 0 ;  /* 0x00000000ff0a7435 */ /* 0x000fe200000001ff */
[----:B------:R-:W-:Y:S02]  /*3ae0*/  FSETP.GTU.FTZ.AND P2, PT, R11, 20, PT ;  /* 0x41a000000b00780b */ /* 0x000fe40003f5c000 */
[----:B------:R-:W-:Y:S01]  /*3af0*/  CS2R R158, SRZ ;  /* 0x00000000009e7805 */ /* 0x000fe2000001ff00 */
[----:B------:R-:W-:Y:S02]  /*3b00*/  IMAD.MOV.U32 R157, RZ, RZ, RZ ;  /* 0x000000ffff9d7224 */ /* 0x000fe400078e00ff */
[----:B------:R-:W-:Y:S01]  /*3b10*/  FADD.FTZ R9, R4, UR5 ;  /* 0x0000000504097e21 */ /* 0x000fe20008010000 */
        /* <DEDUP_REMOVED lines=32> */
.L_x_566:
[----:B------:R-:W-:Y:S05]  /*3d20*/  BSYNC B0 ;  /* 0x0000000000007941 */ /* 0x000fea0003800000 */
.L_x_565:
[----:B------:R-:W-:Y:S01]  /*3d30*/  BSSY B0, `(.L_x_567) ;  /* 0x0000026000007945 */ /* 0x000fe20003800000 */
[----:B------:R-:W-:Y:S01]  /*3d40*/  HFMA2.MMA R8, -RZ, RZ, 0, 0 ;  /* 0x00000000ff087435 */ /* 0x000fe200000001ff */
[----:B------:R-:W-:Y:S02]  /*3d50*/  FSETP.GTU.FTZ.AND P1, PT, R9, 20, PT ;  /* 0x41a000000900780b */ /* 0x000fe40003f3c000 */
[----:B------:R-:W-:Y:S02]  /*3d60*/  CS2R R6, SRZ ;  /* 0x0000000000067805 */ /* 0x000fe4000001ff00 */
[----:B------:R-:W-:Y:S02]  /*3d70*/  CS2R R4, SRZ ;  /* 0x0000000000047805 */ /* 0x000fe4000001ff00 */
[----:B------:R-:W-:Y:S01]  /*3d80*/  MOV R3, RZ ;  /* 0x000000ff00037202 */ /* 0x000fe20000000f00 */
[----:B------:R-:W-:Y:S06]  /*3d90*/  @P0 BRA `(.L_x_568) ;  /* 0x00000000007c0947 */ /* 0x000fec0003800000 */
        /* <DEDUP_REMOVED lines=31> */
.L_x_568:
[----:B------:R-:W-:Y:S05]  /*3f90*/  BSYNC B0 ;  /* 0x0000000000007941 */ /* 0x000fea0003800000 */
.L_x_567:
[----:B------:R-:W-:Y:S04]  /*3fa0*/  BSSY B0, `(.L_x_569) ;  /* 0x0000021000007945 */ /* 0x000fe80003800000 */
[----:B------:R-:W-:Y:S05]  /*3fb0*/  @P6 BRA `(.L_x_570) ;  /* 0x00000000007c6947 */ /* 0x000fea0003800000 */
        /* <DEDUP_REMOVED lines=31> */
.L_x_570:
[----:B------:R-:W-:Y:S05]  /*41b0*/  BSYNC B0 ;  /* 0x0000000000007941 */ /* 0x000fea0003800000 */
.L_x_569:
        /* <DEDUP_REMOVED lines=33> */
.L_x_572:
[----:B------:R-:W-:Y:S05]  /*43d0*/  BSYNC B0 ;  /* 0x0000000000007941 */ /* 0x000fea0003800000 */
.L_x_571:
        /* <DEDUP_REMOVED lines=33> */
.L_x_574:
[----:B------:R-:W-:Y:S05]  /*45f0*/  BSYNC B0 ;  /* 0x0000000000007941 */ /* 0x000fea0003800000 */
.L_x_573:
        /* <DEDUP_REMOVED lines=33> */
.L_x_576:
[----:B------:R-:W-:Y:S05]  /*4810*/  BSYNC B0 ;  /* 0x0000000000007941 */ /* 0x000fea0003800000 */
.L_x_575:
        /* <DEDUP_REMOVED lines=33> */
.L_x_578:
[----:B------:R-:W-:Y:S05]  /*4a30*/  BSYNC B0 ;  /* 0x0000000000007941 */ /* 0x000fea0003800000 */
.L_x_577:
[----:B------:R-:W-:Y:S01]  /*4a40*/  FMUL.FTZ R40, R0, UR4 ;  /* 0x0000000400287c20 */ /* 0x000fe20008410000 */
[----:B------:R-:W-:Y:S01]  /*4a50*/  FMUL.FTZ R42, R44, UR4 ;  /* 0x000000042c2a7c20 */ /* 0x000fe20008410000 */
[----:B------:R-:W-:Y:S01]  /*4a60*/  FMUL.FTZ R41, R39, UR4 ;  /* 0x0000000427297c20 */ /* 0x000fe20008410000 */
[----:B------:R-:W-:Y:S01]  /*4a70*/  BAR.SYNC.DEFER_BLOCKING 0x0 ;  /* 0x0000000000007b1d */ /* 0x000fe20000010000 */
[----:B0-----:R-:W-:-:S05]  /*4a80*/  MOV R2, RZ ;  /* 0x000000ff00027202 */ /* 0x001fca0000000f00 */
[----:B------:R0:W-:Y:S04]  /*4a90*/  STL [R1+0x48], R40 ;  /* 0x0000482801007387 */ /* 0x0001e80000100800 */
[----:B------:R2:W-:Y:S04]  /*4aa0*/  STL [R1+0x44], R42 ;  /* 0x0000442a01007387 */ /* 0x0005e80000100800 */
[----:B------:R3:W-:Y:S01]  /*4ab0*/  STL [R1+0x40], R41 ;  /* 0x0000402901007387 */ /* 0x0007e20000100800 */
[----:B0-----:R-:W-:Y:S01]  /*4ac0*/  FMUL.FTZ R40, R38, UR4 ;  /* 0x0000000426287c20 */ /* 0x001fe20008410000 */
[----:B--2---:R-:W-:-:S04]  /*4ad0*/  FMUL.FTZ R42, R37, UR4 ;  /* 0x00000004252a7c20 */ /* 0x004fc80008410000 */
[----:B------:R0:W-:Y:S01]  /*4ae0*/  STL [R1+0x3c], R40 ;  /* 0x00003c2801007387 */ /* 0x0001e20000100800 */
[----:B---3--:R-:W-:-:S03]  /*4af0*/  FMUL.FTZ R41, R36, UR4 ;  /* 0x0000000424297c20 */ /* 0x008fc60008410000 */
        /* <DEDUP_REMOVED lines=18> */
[----:B------:R2:W-:Y:S01]  /*4c20*/  STL [R1+0x14], R42 ;  /* 0x0000142a01007387 */ /* 0x0005e20000100800 */
[----:B0-----:R-:W-:-:S05]  /*4c30*/  FMUL.FTZ R40, R13, UR4 ;  /* 0x000000040d287c20 */ /* 0x001fca0008410000 */
[----:B------:R2:W-:Y:S04]  /*4c40*/  STL [R1+0xc], R40 ;  /* 0x00000c2801007387 */ /* 0x0005e80000100800 */
[----:B------:R2:W-:Y:S01]  /*4c50*/  STL [R1+0x10], R41 ;  /* 0x0000102901007387 */ /* 0x0005e20000100800 */
[----:B------:R-:W-:Y:S05]  /*4c60*/  @!P5 BRA `(.L_x_579) ;  /* 0x000000440058d947 */ /* 0x000fea0003800000 */
        /* <DEDUP_REMOVED lines=15> */
[----:B------:R-:W-:Y:S01]  /*4d60*/  IMAD.MOV.U32 R157, RZ, RZ, RZ ;  /* 0x000000ffff9d7224 */ /* 0x000fe200078e00ff */
[----:B------:R-:W-:Y:S01]  /*4d70*/  UIMAD UR52, UR10, UR33, UR8 ;  /* 0x000000210a3472a4 */ /* 0x000fe2000f8e0208 */
[----:B------:R3:W-:Y:S01]  /*4d80*/  STL [R1+0x4], RZ ;  /* 0x000004ff01007387 */ /* 0x0007e20000100800 */
[----:B------:R-:W-:-:S02]  /*4d90*/  MOV R8, RZ ;  /* 0x000000ff00087202 */ /* 0x000fc40000000f00 */
[----:B------:R-:W-:Y:S02]  /*4da0*/  CS2R R6, SRZ ;  /* 0x0000000000067805 */ /* 0x000fe4000001ff00 */
[----:B------:R-:W-:Y:S01]  /*4db0*/  CS2R R4, SRZ ;  /* 0x0000000000047805 */ /* 0x000fe2000001ff00 */
[----:B------:R3:W-:Y:S01]  /*4dc0*/  STL [R1], RZ ;  /* 0x000000ff01007387 */ /* 0x0007e20000100800 */
[----:B0-----:R-:W-:Y:S01]  /*4dd0*/  CS2R R2, SRZ ;  /* 0x0000000000027805 */ /* 0x001fe2000001ff00 */
        /* <DEDUP_REMOVED lines=14> */
[----:B---3--:R-:W-:-:S05]  /*4ec0*/  ULDC.64 UR44, c[0x0][0x370] ;  /* 0x0000dc00002c7ab9 */ /* 0x008fca0000000a00 */
.L_x_623:
[----:B--2---:R-:W2:Y:S01]  /*4ed0*/  LDL R40, [R1+0xcc] ;  /* 0x0000cc0001287983 */ /* 0x004ea20000100800 */
[----:B------:R-:W-:Y:S01]  /*4ee0*/  USHF.R.S32.HI UR57, URZ, 0x1f, UR7 ;  /* 0x0000001f3f397899 */ /* 0x000fe20008011407 */
[--C-:B------:R-:W-:Y:S02]  /*4ef0*/  SHF.R.S32.HI R65, RZ, 0x1f, R64.reuse ;  /* 0x0000001fff417819 */ /* 0x100fe40000011440 */
[----:B------:R-:W-:Y:S01]  /*4f00*/  MOV R43, UR42 ;  /* 0x0000002a002b7c02 */ /* 0x000fe20008000f00 */
[----:B------:R-:W-:Y:S01]  /*4f10*/  UIMAD UR46, UR57, UR42, URZ ;  /* 0x0000002a392e72a4 */ /* 0x000fe2000f8e023f */
[----:B------:R-:W-:Y:S01]  /*4f20*/  LOP3.LUT R60, R64, 0x20, RZ, 0xfc, !PT ;  /* 0x00000020403c7812 */ /* 0x000fe200078efcff */
[----:B------:R-:W3:Y:S02]  /*4f30*/  LDL R97, [R1+0x88] ;  /* 0x0000880001617983 */ /* 0x000ee40000100800 */
[----:B------:R-:W-:Y:S02]  /*4f40*/  UIMAD UR46, UR7, UR43, UR46 ;  /* 0x0000002b072e72a4 */ /* 0x000fe4000f8e022e */
[----:B0-----:R-:W-:Y:S01]  /*4f50*/  IMAD.WIDE.U32 R42, R43, UR7, R64 ;  /* 0x000000072b2a7c25 */ /* 0x001fe2000f8e0040 */
[----:B------:R-:W-:Y:S01]  /*4f60*/  ISETP.GE.AND P3, PT, R60, UR49, PT ;  /* 0x000000313c007c0c */ /* 0x000fe2000bf66270 */
[----:B------:R-:W4:Y:S01]  /*4f70*/  LDL R96, [R1+0x84] ;  /* 0x0000840001607983 */ /* 0x000f220000100800 */
[----:B------:R-:W-:-:S02]  /*4f80*/  LOP3.LUT R59, R64, 0x40, RZ, 0xfc, !PT ;  /* 0x00000040403b7812 */ /* 0x000fc400078efcff */
[----:B------:R-:W-:Y:S01]  /*4f90*/  IADD3 R41, R43, UR46, RZ ;  /* 0x0000002e2b297c10 */ /* 0x000fe2000fffe0ff */
[----:B------:R-:W4:Y:S01]  /*4fa0*/  LDL R95, [R1+0x80] ;  /* 0x00008000015f7983 */ /* 0x000f220000100800 */
[C---:B------:R-:W-:Y:S02]  /*4fb0*/  LOP3.LUT R58, R64.reuse, 0x60, RZ, 0xfc, !PT ;  /* 0x00000060403a7812 */ /* 0x040fe400078efcff */
[----:B-1----:R-:W-:Y:S01]  /*4fc0*/  PRMT R66, RZ, 0x7610, R66 ;  /* 0x00007610ff427816 */ /* 0x002fe20000000042 */
[----:B------:R-:W4:Y:S01]  /*4fd0*/  LDL R94, [R1+0x7c] ;  /* 0x00007c00015e7983 */ /* 0x000f220000100800 */
[C---:B------:R-:W-:Y:S02]  /*4fe0*/  LOP3.LUT R57, R64.reuse, 0x80, RZ, 0xfc, !PT ;  /* 0x0000008040397812 */ /* 0x040fe400078efcff */
[C---:B------:R-:W-:Y:S01]  /*4ff0*/  LOP3.LUT R56, R64.reuse, 0xa0, RZ, 0xfc, !PT ;  /* 0x000000a040387812 */ /* 0x040fe200078efcff */
[----:B------:R-:W4:Y:S01]  /*5000*/  LDL R93, [R1+0x78] ;  /* 0x00007800015d7983 */ /* 0x000f220000100800 */
[----:B------:R-:W-:-:S02]  /*5010*/  LOP3.LUT R55, R64, 0xc0, RZ, 0xfc, !PT ;  /* 0x000000c040377812 */ /* 0x000fc400078efcff */
[----:B------:R-:W-:Y:S01]  /*5020*/  ISETP.GE.AND P2, PT, R59, UR49, PT ;  /* 0x000000313b007c0c */ /* 0x000fe2000bf46270 */
[----:B------:R-:W4:Y:S01]  /*5030*/  LDL R92, [R1+0x74] ;  /* 0x00007400015c7983 */ /* 0x000f220000100800 */
[----:B------:R-:W-:Y:S02]  /*5040*/  LOP3.LUT R54, R64, 0xe0, RZ, 0xfc, !PT ;  /* 0x000000e040367812 */ /* 0x000fe400078efcff */
[----:B------:R-:W-:Y:S01]  /*5050*/  ISETP.GE.AND P1, PT, R58, UR49, PT ;  /* 0x000000313a007c0c */ /* 0x000fe2000bf26270 */
[----:B------:R-:W4:Y:S01]  /*5060*/  LDL R91, [R1+0x70] ;  /* 0x00007000015b7983 */ /* 0x000f220000100800 */
[----:B------:R-:W-:Y:S02]  /*5070*/  ISETP.GE.AND P5, PT, R56, UR49, PT ;  /* 0x0000003138007c0c */ /* 0x000fe4000bfa6270 */
[----:B------:R-:W-:Y:S01]  /*5080*/  ISETP.GE.AND P4, PT, R55, UR49, PT ;  /* 0x0000003137007c0c */ /* 0x000fe2000bf86270 */
        /* <DEDUP_REMOVED lines=22> */
[----:B------:R-:W-:Y:S02]  /*51f0*/  PRMT R74, RZ, 0x7610, R74 ;  /* 0x00007610ff4a7816 */ /* 0x000fe4000000004a */
[----:B------:R-:W-:Y:S01]  /*5200*/  PRMT R75, RZ, 0x7610, R75 ;  /* 0x00007610ff4b7816 */ /* 0x000fe2000000004b */
[----:B------:R-:W4:Y:S01]  /*5210*/  LDL R82, [R1+0x4c] ;  /* 0x00004c0001527983 */ /* 0x000f220000100800 */
[----:B------:R-:W-:Y:S02]  /*5220*/  PRMT R76, RZ, 0x7610, R76 ;  /* 0x00007610ff4c7816 */ /* 0x000fe4000000004c */
[----:B------:R-:W-:Y:S02]  /*5230*/  PRMT R77, RZ, 0x7610, R77 ;  /* 0x00007610ff4d7816 */ /* 0x000fe4000000004d */
[----:B------:R-:W-:-:S02]  /*5240*/  PRMT R78, RZ, 0x7610, R78 ;  /* 0x00007610ff4e7816 */ /* 0x000fc4000000004e */
        /* <DEDUP_REMOVED lines=47> */
[----:B------:R-:W-:-:S03]  /*5540*/  IMAD.U32 R42, RZ, RZ, UR59 ;  /* 0x0000003bff2a7e24 */ /* 0x000fc6000f8e00ff */
[----:B------:R-:W-:Y:S02]  /*5550*/  ULEA UR59, UP0, UR46, UR40, 0x2 ;  /* 0x000000282e3b7291 */ /* 0x000fe4000f80103f */
[----:B------:R-:W-:Y:S01]  /*5560*/  UIADD3 UR47, UR47, UR58, URZ ;  /* 0x0000003a2f2f7290 */ /* 0x000fe2000fffe03f */
[----:B------:R1:W2:Y:S03]  /*5570*/  LDG.E R81, desc[UR20][R42.64] ;  /* 0x000000142a517981 */ /* 0x0002a6000c1e1900 */
[----:B------:R-:W-:Y:S01]  /*5580*/  ULEA.HI.X UR46, UR46, UR41, UR47, 0x2, UP0 ;  /* 0x000000292e2e7291 */ /* 0x000fe200080f142f */
[----:B0-----:R-:W-:-:S05]  /*5590*/  MOV R40, UR59 ;  /* 0x0000003b00287c02 */ /* 0x001fca0008000f00 */
        /* <DEDUP_REMOVED lines=23> */
[----:B------:R-:W-:-:S02]  /*5710*/  IADD3 R63, R62, 0x200, RZ ;  /* 0x000002003e3f7810 */ /* 0x000fc40007ffe0ff */
        /* <DEDUP_REMOVED lines=34> */
[----:B------:R-:W1:Y:S03]  /*5940*/  MUFU.EX2 R152, R152 ;  /* 0x0000009800987308 */ /* 0x000e660000000800 */
        /* <DEDUP_REMOVED lines=11> */
[----:B---3--:R-:W-:-:S03]  /*5a00*/  SHF.L.U32 R42, R84, 0x10, RZ ;  /* 0x00000010542a7819 */ /* 0x008fc600000006ff */
[----:B------:R-:W3:Y:S01]  /*5a10*/  LDL R84, [R1+0xb0] ;  /* 0x0000b00001547983 */ /* 0x000ee20000100800 */
[----:B------:R-:W-:-:S05]  /*5a20*/  @!P2 IADD3 R40, R40, -0x2, RZ ;  /* 0xfffffffe2828a810 */ /* 0x000fca0007ffe0ff */
[----:B-1----:R-:W-:Y:S01]  /*5a30*/  @!P2 IMAD R40, R40, R43, UR7 ;  /* 0x000000072828ae24 */ /* 0x002fe2000f8e022b */
[----:B------:R-:W-:Y:S01]  /*5a40*/  LEA R43, R66, R61, 0x2 ;  /* 0x0000003d422b7211 */ /* 0x000fe200078e10ff */
[----:B------:R-:W-:-:S04]  /*5a50*/  FMUL.FTZ R94, R100, R32 ;  /* 0x00000020645e7220 */ /* 0x000fc80000410000 */
[----:B------:R1:W-:Y:S01]  /*5a60*/  STS [R43+0x3be0], R152 ;  /* 0x003be0982b007388 */ /* 0x0003e20000000800 */
[C---:B------:R-:W-:Y:S01]  /*5a70*/  FMUL.FTZ R93, R100.reuse, R31 ;  /* 0x0000001f645d7220 */ /* 0x040fe20000410000 */
[----:B------:R-:W0:Y:S01]  /*5a80*/  MUFU.EX2 R94, R94 ;  /* 0x0000005e005e7308 */ /* 0x000e220000000800 */
[C---:B------:R-:W-:Y:S01]  /*5a90*/  FMUL.FTZ R92, R100.reuse, R30 ;  /* 0x0000001e645c7220 */ /* 0x040fe20000410000 */
[----:B------:R-:W-:Y:S02]  /*5aa0*/  IMAD.MOV.U32 R41, RZ, RZ, 0x8 ;  /* 0x00000008ff297424 */ /* 0x000fe400078e00ff */
[----:B------:R-:W-:Y:S01]  /*5ab0*/  FMUL.FTZ R91, R100, R29 ;  /* 0x0000001d645b7220 */ /* 0x000fe20000410000 */
[----:B--2---:R-:W-:-:S03]  /*5ac0*/  SHF.L.U32 R77, R76, 0x10, RZ ;  /* 0x000000104c4d7819 */ /* 0x004fc600000006ff */
[----:B------:R-:W2:Y:S01]  /*5ad0*/  MUFU.EX2 R93, R93 ;  /* 0x0000005d005d7308 */ /* 0x000ea20000000800 */
[----:B------:R-:W-:Y:S01]  /*5ae0*/  MOV R81, RZ ;  /* 0x000000ff00517202 */ /* 0x000fe20000000f00 */
[----:B----4-:R-:W-:Y:S01]  /*5af0*/  IMAD.U32 R76, R75, 0x10000, RZ ;  /* 0x000100004b4c7824 */ /* 0x010fe200078e00ff */
        /* <DEDUP_REMOVED lines=8> */
[----:B------:R-:W-:Y:S01]  /*5b80*/  FMUL.FTZ R79, R100, R26 ;  /* 0x0000001a644f7220 */ /* 0x000fe20000410000 */
[----:B------:R-:W-:-:S04]  /*5b90*/  SHF.L.U32 R74, R74, 0x10, RZ ;  /* 0x000000104a4a7819 */ /* 0x000fc800000006ff */
[----:B------:R-:W1:Y:S01]  /*5ba0*/  MUFU.EX2 R91, R91 ;  /* 0x0000005b005b7308 */ /* 0x000e620000000800 */
[----:B------:R-:W-:Y:S01]  /*5bb0*/  FMUL.FTZ R137, R75, R31 ;  /* 0x0000001f4b897220 */ /* 0x000fe20000410000 */
[----:B------:R-:W-:Y:S01]  /*5bc0*/  FMUL.FTZ R78, R100, R24 ;  /* 0x00000018644e7220 */ /* 0x000fe20000410000 */
[----:B------:R-:W-:-:S05]  /*5bd0*/  SHF.L.U32 R73, R73, 0x10, RZ ;  /* 0x0000001049497819 */ /* 0x000fca00000006ff */
        /* <DEDUP_REMOVED lines=24> */
[----:B------:R-:W-:Y:S01]  /*5d60*/  @P2 IMAD R103, R62, 0x4, R61 ;  /* 0x000000043e672824 */ /* 0x000fe200078e023d */
[----:B------:R-:W-:Y:S01]  /*5d70*/  SHF.L.U32 R69, R69, 0x10, RZ ;  /* 0x0000001045457819 */ /* 0x000fe200000006ff */
[----:B------:R-:W-:Y:S01]  /*5d80*/  FMUL.FTZ R141, R70, R26 ;  /* 0x0000001a468d7220 */ /* 0x000fe20000410000 */
        /* <DEDUP_REMOVED lines=11> */
[----:B------:R-:W-:Y:S01]  /*5e40*/  SHF.L.U32 R67, R67, 0x10, RZ ;  /* 0x0000001043437819 */ /* 0x000fe200000006ff */
[----:B------:R-:W-:Y:S01]  /*5e50*/  FMUL.FTZ R143, R68, R22 ;  /* 0x00000016448f7220 */ /* 0x000fe20000410000 */
[C---:B0-----:R-:W-:Y:S01]  /*5e60*/  FMUL.FTZ R82, R78.reuse, R82 ;  /* 0x000000524e527220 */ /* 0x041fe20000410000 */
[----:B------:R-:W-:Y:S01]  /*5e70*/  FFMA.FTZ R83, R78, R83, R142 ;  /* 0x000000534e537223 */ /* 0x000fe2000001008e */
[----:B------:R-:W-:-:S02]  /*5e80*/  FMUL.FTZ R98, R100, R12 ;  /* 0x0000000c64627220 */ /* 0x000fc40000410000 */
[----:B------:R-:W0:Y:S01]  /*5e90*/  MUFU.EX2 R96, R96 ;  /* 0x0000006000607308 */ /* 0x000e220000000800 */
[----:B------:R-:W-:Y:S01]  /*5ea0*/  SHF.L.U32 R66, R85, 0x10, RZ ;  /* 0x0000001055427819 */ /* 0x000fe200000006ff */
[----:B------:R-:W-:Y:S01]  /*5eb0*/  FMUL.FTZ R144, R67, R20 ;  /* 0x0000001443907220 */ /* 0x000fe20000410000 */
[C---:B-1----:R-:W-:Y:S01]  /*5ec0*/  FMUL.FTZ R82, R71.reuse, R82 ;  /* 0x0000005247527220 */ /* 0x042fe20000410000 */
[----:B------:R-:W-:Y:S01]  /*5ed0*/  FFMA.FTZ R83, R71, R83, R143 ;  /* 0x0000005347537223 */ /* 0x000fe2000001008f */
[----:B------:R-:W-:-:S03]  /*5ee0*/  FMUL.FTZ R99, R100, R11 ;  /* 0x0000000b64637220 */ /* 0x000fc60000410000 */
[----:B------:R-:W1:Y:S01]  /*5ef0*/  MUFU.EX2 R97, R97 ;  /* 0x0000006100617308 */ /* 0x000e620000000800 */
[----:B------:R-:W-:Y:S02]  /*5f00*/  IMAD.U32 R63, R63, 0x10000, RZ ;  /* 0x000100003f3f7824 */ /* 0x000fe400078e00ff */
[----:B------:R-:W-:Y:S01]  /*5f10*/  FMUL.FTZ R145, R66, R18 ;  /* 0x0000001242917220 */ /* 0x000fe20000410000 */
[C---:B--2---:R-:W-:Y:S01]  /*5f20*/  FMUL.FTZ R82, R43.reuse, R82 ;  /* 0x000000522b527220 */ /* 0x044fe20000410000 */
[----:B------:R-:W-:Y:S01]  /*5f30*/  FFMA.FTZ R83, R43, R83, R144 ;  /* 0x000000532b537223 */ /* 0x000fe20000010090 */
[----:B------:R-:W-:Y:S02]  /*5f40*/  FMUL.FTZ R100, R100, R9 ;  /* 0x0000000964647220 */ /* 0x000fe40000410000 */
        /* <DEDUP_REMOVED lines=21> */
[----:B---3--:R-:W-:-:S05]  /*60a0*/  SHF.L.U32 R101, R84, 0x10, RZ ;  /* 0x0000001054657819 */ /* 0x008fca00000006ff */
[----:B------:R-:W-:-:S04]  /*60b0*/  FMUL.FTZ R150, R101, R9 ;  /* 0x0000000965967220 */ /* 0x000fc80000410000 */
[----:B------:R-:W-:Y:S01]  /*60c0*/  FFMA.FTZ R83, R100, R83, R150 ;  /* 0x0000005364537223 */ /* 0x000fe20000010096 */
[----:B------:R-:W-:Y:S06]  /*60d0*/  @P2 BRA `(.L_x_581) ;  /* 0x0000000000302947 */ /* 0x000fec0003800000 */
[----:B------:R-:W-:Y:S01]  /*60e0*/  UISETP.NE.AND UP0, UPT, UR48, UR55, UPT ;  /* 0x000000373000728c */ /* 0x000fe2000bf05270 */
[----:B------:R-:W-:-:S05]  /*60f0*/  HFMA2.MMA R103, -RZ, RZ, 1.875, 0 ;  /* 0x3f800000ff677435 */ /* 0x000fca00000001ff */
        /* <DEDUP_REMOVED lines=10> */
.L_x_581:
[----:B------:R-:W-:Y:S05]  /*61a0*/  BSYNC B0 ;  /* 0x0000000000007941 */ /* 0x000fea0003800000 */
.L_x_580:
        /* <DEDUP_REMOVED lines=88> */
.L_x_646:
[----:B------:R-:W-:Y:S01]  /*6730*/  ISETP.GE.AND P3, PT, R164, 0x10, PT ;  /* 0x00000010a400780c */ /* 0x000fe20003f66270 */
[----:B------:R-:W-:-:S12]  /*6740*/  UMOV UR46, 0xffffffff ;  /* 0xffffffff002e7882 */ /* 0x000fd80000000000 */
[C---:B0-2---:R-:W-:Y:S01]  /*6750*/  @P3 FFMA.FTZ R163, R162.reuse, R88, R163 ;  /* 0x00000058a2a33223 */ /* 0x045fe200000100a3 */
[----:B---3--:R-:W-:Y:S01]  /*6760*/  @P3 FMUL.FTZ R162, R162, R153 ;  /* 0x00000099a2a23220 */ /* 0x008fe20000410000 */
[----:B------:R-:W-:Y:S06]  /*6770*/  BRA.DIV UR46, `(.L_x_584) ;  /* 0x0000005e2e687947 */ /* 0x000fec000b800000 */
.L_x_649:
[----:B------:R-:W-:-:S03]  /*6780*/  UMOV UR46, 0xffffffff ;  /* 0xffffffff002e7882 */ /* 0x000fc60000000000 */
[----:B------:R-:W-:Y:S05]  /*6790*/  BRA.DIV UR46, `(.L_x_585) ;  /* 0x0000005e2e887947 */ /* 0x000fea000b800000 */
.L_x_652:
[----:B------:R-:W-:-:S03]  /*67a0*/  UMOV UR46, 0xffffffff ;  /* 0xffffffff002e7882 */ /* 0x000fc60000000000 */
[----:B------:R-:W-:Y:S05]  /*67b0*/  BRA.DIV UR46, `(.L_x_586) ;  /* 0x0000005e2ea87947 */ /* 0x000fea000b800000 */
[----:B------:R-:W0:Y:S04]  /*67c0*/  SHFL.UP PT, R162, R162, 0x1, RZ ;  /* 0x04200000a2a27989 */ /* 0x000e2800000e00ff */
[----:B------:R-:W2:Y:S04]  /*67d0*/  SHFL.UP PT, R163, R163, 0x1, RZ ;  /* 0x04200000a3a37989 */ /* 0x000ea800000e00ff */
[----:B-----5:R-:W3:Y:S04]  /*67e0*/  SHFL.IDX PT, R80, R80, RZ, 0x1f ;  /* 0x00001fff50507589 */ /* 0x020ee800000e0000 */
[----:B------:R-:W4:Y:S02]  /*67f0*/  SHFL.IDX PT, R81, R81, RZ, 0x1f ;  /* 0x00001fff51517589 */ /* 0x000f2400000e0000 */
.L_x_658:
        /* <DEDUP_REMOVED lines=12> */
.L_x_582:
[----:B------:R-:W-:Y:S05]  /*68c0*/  WARPSYNC.ALL ;  /* 0x0000000000007948 */ /* 0x000fea0003800000 */
[----:B------:R-:W-:Y:S01]  /*68d0*/  BAR.SYNC.DEFER_BLOCKING 0x0 ;  /* 0x0000000000007b1d */ /* 0x000fe20000010000 */
[C---:B-1----:R-:W-:Y:S01]  /*68e0*/  FMUL.FTZ R82, R100.reuse, R103 ;  /* 0x0000006764527220 */ /* 0x042fe20000410000 */
[----:B------:R-:W-:Y:S01]  /*68f0*/  FFMA.FTZ R83, R100, R135, R134 ;  /* 0x0000008764537223 */ /* 0x000fe20000010086 */
[----:B--2--5:R-:W-:Y:S01]  /*6900*/  HFMA2.MMA R81, -RZ, RZ, 0, 0 ;  /* 0x00000000ff517435 */ /* 0x024fe200000001ff */
[----:B0-----:R-:W-:Y:S01]  /*6910*/  MOV R84, UR7 ;  /* 0x0000000700547c02 */ /* 0x001fe20008000f00 */
        /* <DEDUP_REMOVED lines=32> */
[----:B------:R-:W-:Y:S01]  /*6b20*/  ISETP.LE.OR P0, PT, R80, UR48, P0 ;  /* 0x0000003050007c0c */ /* 0x000fe20008703670 */
[----:B------:R-:W-:Y:S02]  /*6b30*/  IMAD.MOV.U32 R80, RZ, RZ, 0x3f800000 ;  /* 0x3f800000ff507424 */ /* 0x000fe400078e00ff */
[----:B------:R-:W-:-:S04]  /*6b40*/  FFMA.FTZ R137, R93, R136, R137 ;  /* 0x000000885d897223 */ /* 0x000fc80000010089 */
[----:B------:R-:W-:-:S04]  /*6b50*/  FFMA.FTZ R138, R92, R137, R138 ;  /* 0x000000895c8a7223 */ /* 0x000fc8000001008a */
[----:B------:R-:W-:Y:S02]  /*6b60*/  FFMA.FTZ R139, R91, R138, R139 ;  /* 0x0000008a5b8b7223 */ /* 0x000fe4000001008b */
[----:B------:R-:W-:Y:S02]  /*6b70*/  @!P0 LEA R84, R84, R61, 0x3 ;  /* 0x0000003d54548211 */ /* 0x000fe400078e18ff */
        /* <DEDUP_REMOVED lines=61> */
.L_x_675:
        /* <DEDUP_REMOVED lines=15> */
.L_x_587:
        /* <DEDUP_REMOVED lines=19> */
[----:B------:R-:W-:Y:S01]  /*7170*/  ISETP.NE.AND P0, PT, R62, RZ, PT ;  /* 0x000000ff3e00720c */ /* 0x000fe20003f05270 */
[----:B------:R-:W-:Y:S01]  /*7180*/  FMUL.FTZ R83, R136, UR58 ;  /* 0x0000003a88537c20 */ /* 0x000fe20008410000 */
[----:B------:R-:W-:Y:S01]  /*7190*/  MOV R82, UR7 ;  /* 0x0000000700527c02 */ /* 0x000fe20008000f00 */
[----:B------:R-:W-:Y:S01]  /*71a0*/  FFMA.FTZ R104, R37, R108, R104 ;  /* 0x0000006c25687223 */ /* 0x000fe20000010068 */
[----:B------:R-:W-:Y:S01]  /*71b0*/  SHF.L.U32 R84, R62, 0x4, RZ ;  /* 0x000000043e547819 */ /* 0x000fe200000006ff */
[----:B------:R-:W-:Y:S01]  /*71c0*/  FMUL.FTZ R117, R117, R148 ;  /* 0x0000009475757220 */ /* 0x000fe20000410000 */
[----:B------:R-:W-:Y:S01]  /*71d0*/  FMUL.FTZ R83, R44, R83 ;  /* 0x000000532c537220 */ /* 0x000fe20000410000 */
[----:B------:R-:W-:Y:S01]  /*71e0*/  FFMA.FTZ R104, R36, R109, R104 ;  /* 0x0000006d24687223 */ /* 0x000fe20000010068 */
[----:B------:R-:W-:Y:S01]  /*71f0*/  IADD3 R85, R84, 0x1, RZ ;  /* 0x0000000154557810 */ /* 0x000fe20007ffe0ff */
[----:B------:R-:W-:Y:S01]  /*7200*/  FMUL.FTZ R118, R118, R149 ;  /* 0x0000009576767220 */ /* 0x000fe20000410000 */
[----:B------:R-:W-:Y:S01]  /*7210*/  IADD3 R86, R84, 0x2, RZ ;  /* 0x0000000254567810 */ /* 0x000fe20007ffe0ff */
        /* <DEDUP_REMOVED lines=10> */
[----:B------:R-:W-:Y:S01]  /*72c0*/  FFMA.FTZ R87, R101, -R9, R150 ;  /* 0x8000000965577223 */ /* 0x000fe20000010096 */
[----:B------:R-:W0:Y:S01]  /*72d0*/  LDS R102, [R102+0x36e4] ;  /* 0x0036e40066667984 */ /* 0x000e220000000800 */
[----:B------:R-:W-:-:S03]  /*72e0*/  FFMA.FTZ R104, R25, R113, R104 ;  /* 0x0000007119687223 */ /* 0x000fc60000010068 */
[----:B------:R1:W-:Y:S01]  /*72f0*/  @!P0 STS.64 [R82+0x45e0], R80 ;  /* 0x0045e05052008388 */ /* 0x0003e20000000a00 */
[----:B------:R-:W-:-:S04]  /*7300*/  FFMA.FTZ R104, R23, R114, R104 ;  /* 0x0000007217687223 */ /* 0x000fc80000010068 */
[----:B------:R-:W-:Y:S02]  /*7310*/  FFMA.FTZ R104, R21, R115, R104 ;  /* 0x0000007315687223 */ /* 0x000fe40000010068 */
[----:B------:R-:W5:Y:S01]  /*7320*/  LDL.LU R115, [R1+0x28] ;  /* 0x0000280001737983 */ /* 0x000f620000300800 */
[----:B-1----:R-:W-:Y:S01]  /*7330*/  LEA.HI.SX32 R80, R84, R84, 0x1b ;  /* 0x0000005454507211 */ /* 0x002fe200078fdaff */
[----:B------:R-:W-:Y:S01]  /*7340*/  FMUL.FTZ R82, R151, UR58 ;  /* 0x0000003a97527c20 */ /* 0x000fe20008410000 */
[----:B------:R-:W-:-:S03]  /*7350*/  FMUL.FTZ R81, R116, R147 ;  /* 0x0000009374517220 */ /* 0x000fc60000410000 */
[----:B------:R-:W-:Y:S01]  /*7360*/  FMUL.FTZ R82, R0, R82 ;  /* 0x0000005200527220 */ /* 0x000fe20000410000 */
[----:B------:R-:W-:Y:S02]  /*7370*/  IMAD R80, R80, 0x4, R61 ;  /* 0x0000000450507824 */ /* 0x000fe400078e023d */
[----:B------:R-:W-:-:S03]  /*7380*/  FFMA.FTZ R81, R19, R81, R104 ;  /* 0x0000005113517223 */ /* 0x000fc60000010068 */
[----:B------:R1:W-:Y:S01]  /*7390*/  STS [R80+0x1090], R82 ;  /* 0x0010905250007388 */ /* 0x0003e20000000800 */
[----:B------:R-:W-:-:S04]  /*73a0*/  FFMA.FTZ R81, R17, R117, R81 ;  /* 0x0000007511517223 */ /* 0x000fc80000010051 */
[----:B------:R-:W-:Y:S01]  /*73b0*/  FFMA.FTZ R81, R15, R118, R81 ;  /* 0x000000760f517223 */ /* 0x000fe20000010051 */
[----:B-1----:R-:W-:-:S03]  /*73c0*/  LEA.HI.SX32 R82, R85, R84, 0x1b ;  /* 0x0000005455527211 */ /* 0x002fc600078fdaff */
[----:B------:R-:W-:Y:S01]  /*73d0*/  FADD.FTZ R85, R81, R119 ;  /* 0x0000007751557221 */ /* 0x000fe20000010000 */
[----:B0-----:R-:W-:Y:S01]  /*73e0*/  FFMA.FTZ R103, R102, R103, R135 ;  /* 0x0000006766677223 */ /* 0x001fe20000010087 */
[----:B------:R-:W-:-:S03]  /*73f0*/  LEA R82, R82, R61, 0x2 ;  /* 0x0000003d52527211 */ /* 0x000fc600078e10ff */
        /* <DEDUP_REMOVED lines=31> */
[----:B0-----:R-:W-:Y:S01]  /*75f0*/  FFMA.FTZ R88, R40, -R11, R149 ;  /* 0x8000000b28587223 */ /* 0x001fe20000010095 */
        /* <DEDUP_REMOVED lines=51> */
[----:B------:R-:W-:-:S02]  /*7930*/  FFMA.FTZ R151, R77, -R33, R151 ;  /* 0x800000214d977223 */ /* 0x000fc40000010097 */
[----:B------:R-:W-:Y:S01]  /*7940*/  FMUL.FTZ R78, R19, R78 ;  /* 0x0000004e134e7220 */ /* 0x000fe20000410000 */
[----:B------:R-:W-:Y:S01]  /*7950*/  FMUL.FTZ R89, R94, R33 ;  /* 0x000000215e597220 */ /* 0x000fe20000410000 */
[----:B------:R-:W-:Y:S01]  /*7960*/  STS [R80+0x10c8], R149 ;  /* 0x0010c89550007388 */ /* 0x000fe20000000800 */
[-C--:B------:R-:W-:Y:S01]  /*7970*/  FFMA.FTZ R136, R76, -R32.reuse, R136 ;  /* 0x800000204c887223 */ /* 0x080fe20000010088 */
[----:B------:R-:W-:Y:S02]  /*7980*/  FMUL.FTZ R102, R93, R32 ;  /* 0x000000205d667220 */ /* 0x000fe40000410000 */
[----:B------:R-:W-:Y:S04]  /*7990*/  STS [R80+0x10c0], R78 ;  /* 0x0010c04e50007388 */ /* 0x000fe80000000800 */
[----:B------:R0:W-:Y:S01]  /*79a0*/  STS [R80+0x10cc], R150 ;  /* 0x0010cc9650007388 */ /* 0x0001e20000000800 */
[-C--:B------:R-:W-:Y:S01]  /*79b0*/  FFMA.FTZ R137, R75, -R31.reuse, R137 ;  /* 0x8000001f4b897223 */ /* 0x080fe20000010089 */
[----:B------:R-:W-:Y:S01]  /*79c0*/  FMUL.FTZ R103, R92, R31 ;  /* 0x0000001f5c677220 */ /* 0x000fe20000410000 */
[----:B0-----:R-:W-:-:S04]  /*79d0*/  FFMA.FTZ R80, R89, R151, RZ ;  /* 0x0000009759507223 */ /* 0x001fc800000100ff */
[----:B------:R-:W-:Y:S01]  /*79e0*/  FFMA.FTZ R80, R102, R136, R80 ;  /* 0x0000008866507223 */ /* 0x000fe20000010050 */
[-C--:B------:R-:W-:Y:S01]  /*79f0*/  FFMA.FTZ R138, R74, -R30.reuse, R138 ;  /* 0x8000001e4a8a7223 */ /* 0x080fe2000001008a */
[----:B------:R-:W-:Y:S02]  /*7a00*/  FMUL.FTZ R104, R91, R30 ;  /* 0x0000001e5b687220 */ /* 0x000fe40000410000 */
[----:B------:R-:W-:Y:S01]  /*7a10*/  FFMA.FTZ R80, R103, R137, R80 ;  /* 0x0000008967507223 */ /* 0x000fe20000010050 */
[-C--:B------:R-:W-:Y:S01]  /*7a20*/  FFMA.FTZ R139, R73, -R29.reuse, R139 ;  /* 0x8000001d498b7223 */ /* 0x080fe2000001008b */
[----:B------:R-:W-:Y:S02]  /*7a30*/  FMUL.FTZ R105, R90, R29 ;  /* 0x0000001d5a697220 */ /* 0x000fe40000410000 */
[----:B------:R-:W-:Y:S01]  /*7a40*/  FFMA.FTZ R80, R104, R138, R80 ;  /* 0x0000008a68507223 */ /* 0x000fe20000010050 */
[----:B------:R-:W-:Y:S01]  /*7a50*/  FFMA.FTZ R120, R41, -R12, R148 ;  /* 0x8000000c29787223 */ /* 0x000fe20000010094 */
[----:B------:R-:W-:Y:S01]  /*7a60*/  FMUL.FTZ R106, R99, UR47 ;  /* 0x0000002f636a7c20 */ /* 0x000fe20008410000 */
[-C--:B------:R-:W-:Y:S01]  /*7a70*/  FFMA.FTZ R140, R72, -R28.reuse, R140 ;  /* 0x8000001c488c7223 */ /* 0x080fe2000001008c */
[----:B------:R-:W-:Y:S01]  /*7a80*/  FMUL.FTZ R78, R125, R28 ;  /* 0x0000001c7d4e7220 */ /* 0x000fe20000410000 */
[----:B------:R-:W-:Y:S01]  /*7a90*/  FFMA.FTZ R80, R105, R139, R80 ;  /* 0x0000008b69507223 */ /* 0x000fe20000010050 */
[----:B------:R-:W-:Y:S01]  /*7aa0*/  FMUL.FTZ R106, R120, R106 ;  /* 0x0000006a786a7220 */ /* 0x000fe20000410000 */
[----:B------:R-:W-:-:S02]  /*7ab0*/  FFMA.FTZ R108, R70, -R26, R141 ;  /* 0x8000001a466c7223 */ /* 0x000fc4000001008d */
[----:B------:R-:W-:Y:S01]  /*7ac0*/  FFMA.FTZ R80, R78, R140, R80 ;  /* 0x0000008c4e507223 */ /* 0x000fe20000010050 */
[----:B------:R-:W-:Y:S01]  /*7ad0*/  FFMA.FTZ R106, R41, R99, R106 ;  /* 0x00000063296a7223 */ /* 0x000fe2000001006a */
[----:B------:R-:W-:Y:S01]  /*7ae0*/  FMUL.FTZ R41, R126, UR47 ;  /* 0x0000002f7e297c20 */ /* 0x000fe20008410000 */
[----:B------:R-:W-:Y:S01]  /*7af0*/  FFMA.FTZ R142, R69, -R24, R142 ;  /* 0x80000018458e7223 */ /* 0x000fe2000001008e */
[----:B------:R-:W-:Y:S02]  /*7b00*/  FFMA.FTZ R40, R40, R108, R80 ;  /* 0x0000006c28287223 */ /* 0x000fe40000010050 */
[----:B------:R-:W-:Y:S02]  /*7b10*/  FMUL.FTZ R108, R108, R41 ;  /* 0x000000296c6c7220 */ /* 0x000fe40000410000 */
[----:B------:R-:W-:Y:S02]  /*7b20*/  FFMA.FTZ R79, R79, R142, R40 ;  /* 0x0000008e4f4f7223 */ /* 0x000fe40000010028 */
[----:B------:R-:W0:Y:S01]  /*7b30*/  LDC.64 R40, c[0x0][0x368] ;  /* 0x0000da00ff287b82 */ /* 0x000e220000000a00 */
[----:B------:R-:W-:Y:S01]  /*7b40*/  FFMA.FTZ R143, R68, -R22, R143 ;  /* 0x80000016448f7223 */ /* 0x000fe2000001008f */
[-C--:B------:R-:W-:Y:S01]  /*7b50*/  FMUL.FTZ R80, R95, R20.reuse ;  /* 0x000000145f507220 */ /* 0x080fe20000410000 */
[----:B------:R-:W-:-:S02]  /*7b60*/  FFMA.FTZ R144, R67, -R20, R144 ;  /* 0x8000001443907223 */ /* 0x000fc40000010090 */
[----:B------:R-:W-:Y:S01]  /*7b70*/  FFMA.FTZ R79, R81, R143, R79 ;  /* 0x0000008f514f7223 */ /* 0x000fe2000001004f */
[----:B------:R-:W-:Y:S01]  /*7b80*/  FFMA.FTZ R145, R66, -R18, R145 ;  /* 0x8000001242917223 */ /* 0x000fe20000010091 */
[----:B------:R-:W-:Y:S01]  /*7b90*/  FFMA.FTZ R146, R63, -R16, R146 ;  /* 0x800000103f927223 */ /* 0x000fe20000010092 */
[----:B------:R-:W-:Y:S01]  /*7ba0*/  USHF.R.S32.HI UR46, URZ, 0x1f, UR53 ;  /* 0x0000001f3f2e7899 */ /* 0x000fe20008011435 */
[----:B------:R-:W-:Y:S01]  /*7bb0*/  FFMA.FTZ R147, R42, -R14, R147 ;  /* 0x8000000e2a937223 */ /* 0x000fe20000010093 */
[----:B------:R-:W-:Y:S01]  /*7bc0*/  ULEA UR58, UR48, 0xfffff800, 0xb ;  /* 0xfffff800303a7891 */ /* 0x000fe2000f8e583f */
[----:B------:R-:W-:-:S03]  /*7bd0*/  FMUL.FTZ R99, R99, R12 ;  /* 0x0000000c63637220 */ /* 0x000fc60000410000 */
[----:B0-----:R-:W-:Y:S01]  /*7be0*/  IMAD R81, R40, UR46, RZ ;  /* 0x0000002e28517c24 */ /* 0x001fe2000f8e02ff */
[----:B------:R-:W-:-:S03]  /*7bf0*/  USHF.R.S32.HI UR46, URZ, 0x1f, UR11 ;  /* 0x0000001f3f2e7899 */ /* 0x000fc6000801140b */
[----:B------:R-:W-:Y:S01]  /*7c00*/  IMAD R81, R41, UR53, R81 ;  /* 0x0000003529517c24 */ /* 0x000fe2000f8e0251 */
[----:B------:R-:W-:Y:S01]  /*7c10*/  UIMAD UR46, UR46, UR44, URZ ;  /* 0x0000002c2e2e72a4 */ /* 0x000fe2000f8e023f */
[----:B------:R-:W-:-:S03]  /*7c20*/  FMUL.FTZ R41, R98, R14 ;  /* 0x0000000e62297220 */ /* 0x000fc60000410000 */
        /* <DEDUP_REMOVED lines=20> */
[----:B------:R-:W-:Y:S01]  /*7d70*/  FADD.FTZ R114, R79, R114 ;  /* 0x000000724f727221 */ /* 0x000fe20000010000 */
[----:B------:R-:W-:Y:S02]  /*7d80*/  HFMA2.MMA R79, -RZ, RZ, 0, 0 ;  /* 0x00000000ff4f7435 */ /* 0x000fe400000001ff */
[C---:B------:R-:W-:Y:S01]  /*7d90*/  FFMA.FTZ R80, R78.reuse, R146, R80 ;  /* 0x000000924e507223 */ /* 0x040fe20000010050 */
[----:B------:R-:W-:Y:S01]  /*7da0*/  FADD.FTZ R113, R78, R113 ;  /* 0x000000714e717221 */ /* 0x000fe20000010000 */
[----:B------:R-:W-:-:S05]  /*7db0*/  MOV R78, R62 ;  /* 0x0000003e004e7202 */ /* 0x000fca0000000f00 */
[----:B------:R-:W-:Y:S01]  /*7dc0*/  IMAD.WIDE.U32 R78, R40, UR53, R78 ;  /* 0x00000035284e7c25 */ /* 0x000fe2000f8e004e */
[----:B------:R-:W-:-:S03]  /*7dd0*/  MOV R40, UR44 ;  /* 0x0000002c00287c02 */ /* 0x000fc60008000f00 */
[----:B------:R-:W-:Y:S02]  /*7de0*/  IMAD.IADD R79, R79, 0x1, R81 ;  /* 0x000000014f4f7824 */ /* 0x000fe400078e0251 */
[----:B------:R-:W-:Y:S01]  /*7df0*/  FFMA.FTZ R80, R41, R147, R80 ;  /* 0x0000009329507223 */ /* 0x000fe20000010050 */
[----:B------:R-:W-:-:S04]  /*7e00*/  IMAD.WIDE.U32 R78, R40, UR11, R78 ;  /* 0x0000000b284e7c25 */ /* 0x000fc8000f8e004e */
[----:B------:R-:W-:Y:S01]  /*7e10*/  FFMA.FTZ R120, R99, R120, R80 ;  /* 0x0000007863787223 */ /* 0x000fe20000010050 */
[----:B------:R-:W-:Y:S01]  /*7e20*/  STL [R1+0x34], R112 ;  /* 0x0000347001007387 */ /* 0x000fe20000100800 */
[----:B------:R-:W-:Y:S02]  /*7e30*/  MOV R81, UR58 ;  /* 0x0000003a00517c02 */ /* 0x000fe40008000f00 */
[----:B------:R-:W-:Y:S01]  /*7e40*/  IADD3 R79, R79, UR46, RZ ;  /* 0x0000002e4f4f7c10 */ /* 0x000fe2000fffe0ff */
[----:B------:R0:W-:Y:S01]  /*7e50*/  STL [R1+0x24], R111 ;  /* 0x0000246f01007387 */ /* 0x0001e20000100800 */
[C---:B------:R-:W-:Y:S01]  /*7e60*/  LEA R40, P2, R78.reuse, UR32, 0x2 ;  /* 0x000000204e287c11 */ /* 0x040fe2000f8410ff */
[----:B------:R-:W-:Y:S01]  /*7e70*/  BAR.SYNC.DEFER_BLOCKING 0x0 ;  /* 0x0000000000007b1d */ /* 0x000fe20000010000 */
[----:B------:R-:W-:-:S04]  /*7e80*/  IADD3 R80, P1, R78, UR58, RZ ;  /* 0x0000003a4e507c10 */ /* 0x000fc8000ff3e0ff */
[----:B------:R-:W-:Y:S01]  /*7e90*/  LEA.HI.X.SX32 R81, R81, R79, 0x1, P1 ;  /* 0x0000004f51517211 */ /* 0x000fe200008f0eff */
[----:B------:R-:W-:Y:S04]  /*7ea0*/  STL [R1+0x20], R114 ;  /* 0x0000207201007387 */ /* 0x000fe80000100800 */
[----:B------:R1:W-:Y:S01]  /*7eb0*/  STL [R1+0x1c], R113 ;  /* 0x00001c7101007387 */ /* 0x0003e20000100800 */
[----:B------:R-:W-:Y:S01]  /*7ec0*/  ISETP.GE.AND P1, PT, R117, 0x1, PT ;  /* 0x000000017500780c */ /* 0x000fe20003f26270 */
[----:B------:R-:W-:Y:S01]  /*7ed0*/  UIMAD UR46, UR6, -0x800, UR54 ;  /* 0xfffff800062e78a4 */ /* 0x000fe2000f8e0236 */
[----:B0-----:R-:W-:Y:S01]  /*7ee0*/  FMUL.FTZ R111, R96, UR47 ;  /* 0x0000002f606f7c20 */ /* 0x001fe20008410000 */
[----:B------:R-:W-:Y:S02]  /*7ef0*/  FMUL.FTZ R112, R97, UR47 ;  /* 0x0000002f61707c20 */ /* 0x000fe40008410000 */
[----:B------:R-:W-:Y:S01]  /*7f00*/  USHF.R.S32.HI UR58, URZ, 0x1f, UR46 ;  /* 0x0000001f3f3a7899 */ /* 0x000fe2000801142e */
[----:B---3--:R-:W-:Y:S01]  /*7f10*/  FADD.FTZ R83, R41, R83 ;  /* 0x0000005329537221 */ /* 0x008fe20000010000 */
[----:B------:R-:W-:-:S02]  /*7f20*/  LEA.HI.X R41, R78, UR33, R79, 0x2, P2 ;  /* 0x000000214e297c11 */ /* 0x000fc400090f144f */
[----:B------:R-:W0:Y:S02]  /*7f30*/  LDC.64 R78, c[0x0][0x380] ;  /* 0x0000e000ff4e7b82 */ /* 0x000e240000000a00 */
[----:B------:R2:W-:Y:S01]  /*7f40*/  STL [R1+0x18], R83 ;  /* 0x0000185301007387 */ /* 0x0005e20000100800 */
[----:B----4-:R-:W-:-:S05]  /*7f50*/  FADD.FTZ R82, R99, R82 ;  /* 0x0000005263527221 */ /* 0x010fca0000010000 */
[----:B------:R2:W-:Y:S01]  /*7f60*/  STL [R1+0x14], R82 ;  /* 0x0000145201007387 */ /* 0x0005e20000100800 */
[----:B-1----:R-:W-:Y:S01]  /*7f70*/  FMUL.FTZ R113, R98, UR47 ;  /* 0x0000002f62717c20 */ /* 0x002fe20008410000 */
[----:B------:R-:W-:Y:S01]  /*7f80*/  FMUL.FTZ R111, R145, R111 ;  /* 0x0000006f916f7220 */ /* 0x000fe20000410000 */
[----:B------:R-:W-:Y:S01]  /*7f90*/  FMUL.FTZ R112, R146, R112 ;  /* 0x0000007092707220 */ /* 0x000fe20000410000 */
[----:B------:R-:W-:Y:S01]  /*7fa0*/  FMUL.FTZ R99, R91, UR47 ;  /* 0x0000002f5b637c20 */ /* 0x000fe20008410000 */
[----:B------:R-:W-:Y:S01]  /*7fb0*/  FMUL.FTZ R113, R147, R113 ;  /* 0x0000007193717220 */ /* 0x000fe20000410000 */
[----:B------:R-:W-:Y:S01]  /*7fc0*/  FMUL.FTZ R114, R92, UR47 ;  /* 0x0000002f5c727c20 */ /* 0x000fe20008410000 */
[----:B------:R-:W-:Y:S06]  /*7fd0*/  @!P1 BRA `(.L_x_590) ;  /* 0x0000000000289947 */ /* 0x000fec0003800000 */
[C---:B0-2---:R-:W-:Y:S02]  /*7fe0*/  IMAD R82, R78.reuse, UR57, RZ ;  /* 0x000000394e527c24 */ /* 0x045fe4000f8e02ff */
        /* <DEDUP_REMOVED lines=9> */
.L_x_590:
[----:B------:R-:W-:Y:S05]  /*8080*/  BSYNC B0 ;  /* 0x0000000000007941 */ /* 0x000fea0003800000 */
.L_x_589:
[----:B-12---:R-:W2:Y:S01]  /*8090*/  LDL.LU R83, [R1+0x10] ;  /* 0x0000100001537983 */ /* 0x006ea20000300800 */
[----:B------:R-:W-:Y:S01]  /*80a0*/  FMUL.FTZ R100, R100, R11 ;  /* 0x0000000b64647220 */ /* 0x000fe20000410000 */
[----:B------:R-:W-:Y:S01]  /*80b0*/  MOV R80, UR46 ;  /* 0x0000002e00507c02 */ /* 0x000fe20008000f00 */
[----:B------:R-:W-:Y:S01]  /*80c0*/  USHF.L.U64.HI UR47, UR8, 0x2, UR9 ;  /* 0x00000002082f7899 */ /* 0x000fe20008010209 */
[----:B------:R-:W-:Y:S01]  /*80d0*/  MOV R81, UR46 ;  /* 0x0000002e00517c02 */ /* 0x000fe20008000f00 */
[----:B------:R-:W-:Y:S01]  /*80e0*/  FFMA.FTZ R120, R100, R88, R120 ;  /* 0x0000005864787223 */ /* 0x000fe20000010078 */
[----:B------:R-:W-:Y:S01]  /*80f0*/  MOV R82, UR58 ;  /* 0x0000003a00527c02 */ /* 0x000fe20008000f00 */
[----:B------:R-:W-:Y:S01]  /*8100*/  USHF.L.U32 UR57, UR8, 0x2, URZ ;  /* 0x0000000208397899 */ /* 0x000fe2000800063f */
[----:B------:R-:W-:Y:S01]  /*8110*/  LEA R80, P1, R80, R40, 0x2 ;  /* 0x0000002850507211 */ /* 0x000fe200078210ff */
[----:B------:R-:W-:Y:S01]  /*8120*/  BSSY B0, `(.L_x_591) ;  /* 0x000001b000007945 */ /* 0x000fe20003800000 */
[----:B------:R-:W-:Y:S01]  /*8130*/  IADD3 R88, R62, 0x180, RZ ;  /* 0x000001803e587810 */ /* 0x000fe20007ffe0ff */
[----:B------:R-:W-:Y:S01]  /*8140*/  FADD.FTZ R87, R120, R87 ;  /* 0x0000005778577221 */ /* 0x000fe20000010000 */
[----:B------:R-:W-:Y:S01]  /*8150*/  LEA.HI.X R81, R81, R41, R82, 0x2, P1 ;  /* 0x0000002951517211 */ /* 0x000fe200008f1452 */
[----:B------:R-:W-:Y:S01]  /*8160*/  VIADD R82, R62, 0x100 ;  /* 0x000001003e527836 */ /* 0x000fe20000000000 */
[----:B------:R-:W-:-:S02]  /*8170*/  ISETP.GE.AND P1, PT, R117, 0x81, PT ;  /* 0x000000817500780c */ /* 0x000fc40003f26270 */
[C---:B------:R-:W-:Y:S01]  /*8180*/  ISETP.GE.AND P2, PT, R117.reuse, 0x101, PT ;  /* 0x000001017500780c */ /* 0x040fe20003f46270 */
[----:B0-----:R-:W-:Y:S01]  /*8190*/  IMAD.WIDE.U32 R80, R78, UR57, R80 ;  /* 0x000000394e507c25 */ /* 0x001fe2000f8e0050 */
[----:B------:R-:W-:-:S03]  /*81a0*/  ISETP.GE.AND P3, PT, R117, 0x181, PT ;  /* 0x000001817500780c */ /* 0x000fc60003f66270 */
        /* <DEDUP_REMOVED lines=10> */
[----:B------:R-:W-:Y:S02]  /*8250*/  LEA R79, R79, R61, 0x2 ;  /* 0x0000003d4f4f7211 */ /* 0x000fe400078e10ff */
[----:B------:R-:W-:Y:S01]  /*8260*/  IADD3 R88, R83, R81, RZ ;  /* 0x0000005153587210 */ /* 0x000fe20007ffe0ff */
[----:B------:R-:W-:Y:S06]  /*8270*/  @!P1 BRA `(.L_x_592) ;  /* 0x0000000000149947 */ /* 0x000fec0003800000 */
[----:B------:R-:W-:-:S04]  /*8280*/  IMAD.U32 R120, RZ, RZ, UR46 ;  /* 0x0000002eff787e24 */ /* 0x000fc8000f8e00ff */
[----:B------:R-:W-:-:S04]  /*8290*/  IMAD.WIDE R40, R120, 0x4, R40 ;  /* 0x0000000478287825 */ /* 0x000fc800078e0228 */
[----:B------:R-:W-:-:S05]  /*82a0*/  IMAD.WIDE.U32 R40, R78, UR57, R40 ;  /* 0x000000394e287c25 */ /* 0x000fca000f8e0028 */
[----:B------:R-:W-:-:S05]  /*82b0*/  IADD3 R41, R41, R83, RZ ;  /* 0x0000005329297210 */ /* 0x000fca0007ffe0ff */
[----:B-1----:R0:W-:Y:S02]  /*82c0*/  REDG.E.ADD.F32.FTZ.RN.STRONG.GPU desc[UR20][R40.64+-0x1e00], R100 ;  /* 0xffe20064280079a6 */ /* 0x0021e4000c10f394 */
.L_x_592:
[----:B------:R-:W-:Y:S05]  /*82d0*/  BSYNC B0 ;  /* 0x0000000000007941 */ /* 0x000fea0003800000 */
.L_x_591:
[----:B------:R-:W2:Y:S01]  /*82e0*/  LDS R79, [R79+0x1490] ;  /* 0x001490004f4f7984 */ /* 0x000ea20000000800 */
[----:B------:R-:W-:Y:S01]  /*82f0*/  BSSY B0, `(.L_x_593) ;  /* 0x0000005000007945 */ /* 0x000fe20003800000 */
[----:B------:R-:W-:Y:S02]  /*8300*/  MOV R81, R88 ;  /* 0x0000005800517202 */ /* 0x000fe40000000f00 */
[----:B------:R-:W-:Y:S01]  /*8310*/  LEA R82, R82, R61, 0x2 ;  /* 0x0000003d52527211 */ /* 0x000fe200078e10ff */
[----:B------:R-:W-:Y:S06]  /*8320*/  @!P2 BRA `(.L_x_594) ;  /* 0x000000000004a947 */ /* 0x000fec0003800000 */
[----:B--2---:R3:W-:Y:S02]  /*8330*/  REDG.E.ADD.F32.FTZ.RN.STRONG.GPU desc[UR20][R80.64+-0x1c00], R79 ;  /* 0xffe4004f500079a6 */ /* 0x0047e4000c10f394 */
.L_x_594:
[----:B------:R-:W-:Y:S05]  /*8340*/  BSYNC B0 ;  /* 0x0000000000007941 */ /* 0x000fea0003800000 */
.L_x_593:
[----:B------:R-:W4:Y:S01]  /*8350*/  LDS R82, [R82+0x1690] ;  /* 0x0016900052527984 */ /* 0x000f220000000800 */
[----:B------:R-:W-:Y:S01]  /*8360*/  BSSY B0, `(.L_x_595) ;  /* 0x0000004000007945 */ /* 0x000fe20003800000 */
[----:B0-----:R-:W-:-:S03]  /*8370*/  IADD3 R40, R62, 0x280, RZ ;  /* 0x000002803e287810 */ /* 0x001fc60007ffe0ff */
[----:B------:R-:W-:Y:S05]  /*8380*/  @!P3 BRA `(.L_x_596) ;  /* 0x000000000004b947 */ /* 0x000fea0003800000 */
[----:B----4-:R0:W-:Y:S02]  /*8390*/  REDG.E.ADD.F32.FTZ.RN.STRONG.GPU desc[UR20][R80.64+-0x1a00], R82 ;  /* 0xffe60052500079a6 */ /* 0x0101e4000c10f394 */
.L_x_596:
[----:B------:R-:W-:Y:S05]  /*83a0*/  BSYNC B0 ;  /* 0x0000000000007941 */ /* 0x000fea0003800000 */
.L_x_595:
[----:B------:R-:W-:Y:S01]  /*83b0*/  VIADD R41, R62, 0x200 ;  /* 0x000002003e297836 */ /* 0x000fe20000000000 */
[----:B------:R-:W-:Y:S01]  /*83c0*/  ISETP.GE.AND P6, PT, R117, 0x201, PT ;  /* 0x000002017500780c */ /* 0x000fe20003fc6270 */
[----:B------:R-:W-:Y:S01]  /*83d0*/  BSSY B0, `(.L_x_597) ;  /* 0x0000010000007945 */ /* 0x000fe20003800000 */
[-C--:B------:R-:W-:Y:S02]  /*83e0*/  LEA.HI.SX32 R40, R40, R62.reuse, 0x1b ;  /* 0x0000003e28287211 */ /* 0x080fe400078fdaff */
[----:B------:R-:W-:Y:S02]  /*83f0*/  LEA.HI.SX32 R78, R41, R62, 0x1b ;  /* 0x0000003e294e7211 */ /* 0x000fe400078fdaff */
[----:B------:R-:W-:Y:S02]  /*8400*/  IADD3 R41, R62, 0x300, RZ ;  /* 0x000003003e297810 */ /* 0x000fe40007ffe0ff */
[----:B------:R-:W-:Y:S02]  /*8410*/  LEA R78, R78, R61, 0x2 ;  /* 0x0000003d4e4e7211 */ /* 0x000fe400078e10ff */
[----:B--23--:R-:W-:-:S02]  /*8420*/  IADD3 R79, R62, 0x380, RZ ;  /* 0x000003803e4f7810 */ /* 0x00cfc40007ffe0ff */
        /* <DEDUP_REMOVED lines=10> */
.L_x_598:
[----:B------:R-:W-:Y:S05]  /*84d0*/  BSYNC B0 ;  /* 0x0000000000007941 */ /* 0x000fea0003800000 */
.L_x_597:
[----:B------:R-:W1:Y:S01]  /*84e0*/  LDS R40, [R40+0x1a90] ;  /* 0x001a900028287984 */ /* 0x000e620000000800 */
[----:B------:R-:W-:Y:S01]  /*84f0*/  BSSY B0, `(.L_x_599) ;  /* 0x0000006000007945 */ /* 0x000fe20003800000 */
[----:B0---4-:R-:W-:Y:S01]  /*8500*/  VIADD R82, R62, 0x400 ;  /* 0x000004003e527836 */ /* 0x011fe20000000000 */
[----:B--23--:R-:W-:Y:S02]  /*8510*/  LEA.HI.SX32 R78, R79, R62, 0x1b ;  /* 0x0000003e4f4e7211 */ /* 0x00cfe400078fdaff */
[----:B------:R-:W-:Y:S01]  /*8520*/  LEA R41, R41, R61, 0x2 ;  /* 0x0000003d29297211 */ /* 0x000fe200078e10ff */
[----:B------:R-:W-:Y:S06]  /*8530*/  @!P1 BRA `(.L_x_600) ;  /* 0x0000000000049947 */ /* 0x000fec0003800000 */
[----:B-1----:R0:W-:Y:S02]  /*8540*/  REDG.E.ADD.F32.FTZ.RN.STRONG.GPU desc[UR20][R80.64+-0x1600], R40 ;  /* 0xffea0028500079a6 */ /* 0x0021e4000c10f394 */
.L_x_600:
[----:B------:R-:W-:Y:S05]  /*8550*/  BSYNC B0 ;  /* 0x0000000000007941 */ /* 0x000fea0003800000 */
.L_x_599:
[----:B------:R-:W2:Y:S01]  /*8560*/  LDS R41, [R41+0x1c90] ;  /* 0x001c900029297984 */ /* 0x000ea20000000800 */
[----:B------:R-:W-:Y:S01]  /*8570*/  BSSY B0, `(.L_x_601) ;  /* 0x0000006000007945 */ /* 0x000fe20003800000 */
[----:B------:R-:W-:Y:S02]  /*8580*/  IADD3 R79, R62, 0x480, RZ ;  /* 0x000004803e4f7810 */ /* 0x000fe40007ffe0ff */
[----:B01----:R-:W-:Y:S02]  /*8590*/  LEA.HI.SX32 R40, R82, R62, 0x1b ;  /* 0x0000003e52287211 */ /* 0x003fe400078fdaff */
[----:B------:R-:W-:Y:S01]  /*85a0*/  LEA R78, R78, R61, 0x2 ;  /* 0x0000003d4e4e7211 */ /* 0x000fe200078e10ff */
[----:B------:R-:W-:Y:S06]  /*85b0*/  @!P2 BRA `(.L_x_602) ;  /* 0x000000000004a947 */ /* 0x000fec0003800000 */
[----:B--2---:R0:W-:Y:S02]  /*85c0*/  REDG.E.ADD.F32.FTZ.RN.STRONG.GPU desc[UR20][R80.64+-0x1400], R41 ;  /* 0xffec0029500079a6 */ /* 0x0041e4000c10f394 */
.L_x_602:
[----:B------:R-:W-:Y:S05]  /*85d0*/  BSYNC B0 ;  /* 0x0000000000007941 */ /* 0x000fea0003800000 */
.L_x_601:
[----:B------:R-:W1:Y:S01]  /*85e0*/  LDS R78, [R78+0x1e90] ;  /* 0x001e90004e4e7984 */ /* 0x000e620000000800 */
[----:B------:R-:W-:Y:S01]  /*85f0*/  BSSY B0, `(.L_x_603) ;  /* 0x0000005000007945 */ /* 0x000fe20003800000 */
[----:B0-2---:R-:W-:Y:S02]  /*8600*/  LEA.HI.SX32 R41, R79, R62, 0x1b ;  /* 0x0000003e4f297211 */ /* 0x005fe400078fdaff */
[----:B------:R-:W-:Y:S01]  /*8610*/  LEA R40, R40, R61, 0x2 ;  /* 0x0000003d28287211 */ /* 0x000fe200078e10ff */
[----:B------:R-:W-:Y:S06]  /*8620*/  @!P3 BRA `(.L_x_604) ;  /* 0x000000000004b947 */ /* 0x000fec0003800000 */
[----:B-1----:R0:W-:Y:S02]  /*8630*/  REDG.E.ADD.F32.FTZ.RN.STRONG.GPU desc[UR20][R80.64+-0x1200], R78 ;  /* 0xffee004e500079a6 */ /* 0x0021e4000c10f394 */
.L_x_604:
[----:B------:R-:W-:Y:S05]  /*8640*/  BSYNC B0 ;  /* 0x0000000000007941 */ /* 0x000fea0003800000 */
.L_x_603:
[----:B------:R-:W2:Y:S01]  /*8650*/  LDS R40, [R40+0x2090] ;  /* 0x0020900028287984 */ /* 0x000ea20000000800 */
[----:B------:R-:W-:Y:S01]  /*8660*/  BSSY B0, `(.L_x_605) ;  /* 0x0000004000007945 */ /* 0x000fe20003800000 */
[----:B------:R-:W-:-:S03]  /*8670*/  IMAD R41, R41, 0x4, R61 ;  /* 0x0000000429297824 */ /* 0x000fc600078e023d */
[----:B------:R-:W-:Y:S05]  /*8680*/  @!P4 BRA `(.L_x_606) ;  /* 0x000000000004c947 */ /* 0x000fea0003800000 */
[----:B--2---:R3:W-:Y:S02]  /*8690*/  REDG.E.ADD.F32.FTZ.RN.STRONG.GPU desc[UR20][R80.64+-0x1000], R40 ;  /* 0xfff00028500079a6 */ /* 0x0047e4000c10f394 */
.L_x_606:
[----:B------:R-:W-:Y:S05]  /*86a0*/  BSYNC B0 ;  /* 0x0000000000007941 */ /* 0x000fea0003800000 */
.L_x_605:
[----:B------:R-:W4:Y:S01]  /*86b0*/  LDS R41, [R41+0x2290] ;  /* 0x0022900029297984 */ /* 0x000f220000000800 */
[----:B------:R-:W-:Y:S01]  /*86c0*/  BSSY B0, `(.L_x_607) ;  /* 0x0000005000007945 */ /* 0x000fe20003800000 */
[C---:B--23--:R-:W-:Y:S02]  /*86d0*/  IADD3 R40, R62.reuse, 0x500, RZ ;  /* 0x000005003e287810 */ /* 0x04cfe40007ffe0ff */
[----:B01----:R-:W-:Y:S01]  /*86e0*/  IADD3 R78, R62, 0x580, RZ ;  /* 0x000005803e4e7810 */ /* 0x003fe20007ffe0ff */
[----:B------:R-:W-:Y:S06]  /*86f0*/  @!P5 BRA `(.L_x_608) ;  /* 0x000000000004d947 */ /* 0x000fec0003800000 */
[----:B----4-:R0:W-:Y:S02]  /*8700*/  REDG.E.ADD.F32.FTZ.RN.STRONG.GPU desc[UR20][R80.64+-0xe00], R41 ;  /* 0xfff20029500079a6 */ /* 0x0101e4000c10f394 */
.L_x_608:
[----:B------:R-:W-:Y:S05]  /*8710*/  BSYNC B0 ;  /* 0x0000000000007941 */ /* 0x000fea0003800000 */
.L_x_607:
[-C--:B0---4-:R-:W-:Y:S01]  /*8720*/  LEA.HI.SX32 R41, R40, R62.reuse, 0x1b ;  /* 0x0000003e28297211 */ /* 0x091fe200078fdaff */
[----:B------:R-:W-:Y:S01]  /*8730*/  BSSY B0, `(.L_x_609) ;  /* 0x0000010000007945 */ /* 0x000fe20003800000 */
[----:B------:R-:W-:Y:S02]  /*8740*/  ISETP.GE.AND P6, PT, R117, 0x501, PT ;  /* 0x000005017500780c */ /* 0x000fe40003fc6270 */
[----:B------:R-:W-:Y:S01]  /*8750*/  IADD3 R79, R62, 0x600, RZ ;  /* 0x000006003e4f7810 */ /* 0x000fe20007ffe0ff */
[----:B------:R-:W-:Y:S01]  /*8760*/  IMAD R41, R41, 0x4, R61 ;  /* 0x0000000429297824 */ /* 0x000fe200078e023d */
[-C--:B------:R-:W-:Y:S02]  /*8770*/  LEA.HI.SX32 R78, R78, R62.reuse, 0x1b ;  /* 0x0000003e4e4e7211 */ /* 0x080fe400078fdaff */
[----:B------:R-:W-:Y:S02]  /*8780*/  IADD3 R83, R62, 0x680, RZ ;  /* 0x000006803e537810 */ /* 0x000fe40007ffe0ff */
[----:B------:R-:W-:Y:S01]  /*8790*/  LEA.HI.SX32 R40, R79, R62, 0x1b ;  /* 0x0000003e4f287211 */ /* 0x000fe200078fdaff */
[----:B------:R-:W0:Y:S01]  /*87a0*/  LDS R41, [R41+0x2490] ;  /* 0x0024900029297984 */ /* 0x000e220000000800 */
[----:B------:R-:W-:-:S02]  /*87b0*/  LEA R78, R78, R61, 0x2 ;  /* 0x0000003d4e4e7211 */ /* 0x000fc400078e10ff */
[C---:B------:R-:W-:Y:S02]  /*87c0*/  ISETP.GE.AND P1, PT, R117.reuse, 0x581, PT ;  /* 0x000005817500780c */ /* 0x040fe40003f26270 */
[C---:B------:R-:W-:Y:S02]  /*87d0*/  ISETP.GE.AND P2, PT, R117.reuse, 0x601, PT ;  /* 0x000006017500780c */ /* 0x040fe40003f46270 */
[C---:B------:R-:W-:Y:S02]  /*87e0*/  ISETP.GE.AND P3, PT, R117.reuse, 0x681, PT ;  /* 0x000006817500780c */ /* 0x040fe40003f66270 */
[C---:B------:R-:W-:Y:S02]  /*87f0*/  ISETP.GE.AND P4, PT, R117.reuse, 0x701, PT ;  /* 0x000007017500780c */ /* 0x040fe40003f86270 */
[----:B------:R-:W-:Y:S01]  /*8800*/  ISETP.GE.AND P5, PT, R117, 0x781, PT ;  /* 0x000007817500780c */ /* 0x000fe20003fa6270 */
[----:B------:R-:W-:-:S12]  /*8810*/  @!P6 BRA `(.L_x_610) ;  /* 0x000000000004e947 */ /* 0x000fd80003800000 */
[----:B0-----:R1:W-:Y:S02]  /*8820*/  REDG.E.ADD.F32.FTZ.RN.STRONG.GPU desc[UR20][R80.64+-0xc00], R41 ;  /* 0xfff40029500079a6 */ /* 0x0013e4000c10f394 */
.L_x_610:
[----:B------:R-:W-:Y:S05]  /*8830*/  BSYNC B0 ;  /* 0x0000000000007941 */ /* 0x000fea0003800000 */
.L_x_609:
[----:B------:R-:W2:Y:S01]  /*8840*/  LDS R78, [R78+0x2690] ;  /* 0x002690004e4e7984 */ /* 0x000ea20000000800 */
[----:B------:R-:W-:Y:S01]  /*8850*/  BSSY B0, `(.L_x_611) ;  /* 0x0000006000007945 */ /* 0x000fe20003800000 */
[----:B------:R-:W-:Y:S02]  /*8860*/  IADD3 R82, R62, 0x700, RZ ;  /* 0x000007003e527810 */ /* 0x000fe40007ffe0ff */
[----:B01----:R-:W-:Y:S02]  /*8870*/  LEA.HI.SX32 R41, R83, R62, 0x1b ;  /* 0x0000003e53297211 */ /* 0x003fe400078fdaff */
[----:B------:R-:W-:Y:S01]  /*8880*/  LEA R40, R40, R61, 0x2 ;  /* 0x0000003d28287211 */ /* 0x000fe200078e10ff */
[----:B------:R-:W-:Y:S06]  /*8890*/  @!P1 BRA `(.L_x_612) ;  /* 0x0000000000049947 */ /* 0x000fec0003800000 */
[----:B--2---:R0:W-:Y:S02]  /*88a0*/  REDG.E.ADD.F32.FTZ.RN.STRONG.GPU desc[UR20][R80.64+-0xa00], R78 ;  /* 0xfff6004e500079a6 */ /* 0x0041e4000c10f394 */
.L_x_612:
[----:B------:R-:W-:Y:S05]  /*88b0*/  BSYNC B0 ;  /* 0x0000000000007941 */ /* 0x000fea0003800000 */
.L_x_611:
[----:B------:R-:W1:Y:S01]  /*88c0*/  LDS R40, [R40+0x2890] ;  /* 0x0028900028287984 */ /* 0x000e620000000800 */
[----:B------:R-:W-:Y:S01]  /*88d0*/  BSSY B0, `(.L_x_613) ;  /* 0x0000006000007945 */ /* 0x000fe20003800000 */
[----:B------:R-:W-:Y:S01]  /*88e0*/  IADD3 R79, R62, 0x780, RZ ;  /* 0x000007803e4f7810 */ /* 0x000fe20007ffe0ff */
[----:B------:R-:W-:Y:S01]  /*88f0*/  IMAD R41, R41, 0x4, R61 ;  /* 0x0000000429297824 */ /* 0x000fe200078e023d */
[----:B0-2---:R-:W-:Y:S01]  /*8900*/  LEA.HI.SX32 R78, R82, R62, 0x1b ;  /* 0x0000003e524e7211 */ /* 0x005fe200078fdaff */
[----:B------:R-:W-:Y:S06]  /*8910*/  @!P2 BRA `(.L_x_614) ;  /* 0x000000000004a947 */ /* 0x000fec0003800000 */
[----:B-1----:R0:W-:Y:S02]  /*8920*/  REDG.E.ADD.F32.FTZ.RN.STRONG.GPU desc[UR20][R80.64+-0x800], R40 ;  /* 0xfff80028500079a6 */ /* 0x0021e4000c10f394 */
.L_x_614:
[----:B------:R-:W-:Y:S05]  /*8930*/  BSYNC B0 ;  /* 0x0000000000007941 */ /* 0x000fea0003800000 */
.L_x_613:
[----:B------:R-:W2:Y:S01]  /*8940*/  LDS R41, [R41+0x2a90] ;  /* 0x002a900029297984 */ /* 0x000ea20000000800 */
[----:B------:R-:W-:Y:S01]  /*8950*/  BSSY B0, `(.L_x_615) ;  /* 0x0000005000007945 */ /* 0x000fe20003800000 */
[----:B01----:R-:W-:Y:S02]  /*8960*/  LEA.HI.SX32 R40, R79, R62, 0x1b ;  /* 0x0000003e4f287211 */ /* 0x003fe400078fdaff */
[----:B------:R-:W-:Y:S01]  /*8970*/  LEA R78, R78, R61, 0x2 ;  /* 0x0000003d4e4e7211 */ /* 0x000fe200078e10ff */
[----:B------:R-:W-:Y:S06]  /*8980*/  @!P3 BRA `(.L_x_616) ;  /* 0x000000000004b947 */ /* 0x000fec0003800000 */
[----:B--2---:R0:W-:Y:S02]  /*8990*/  REDG.E.ADD.F32.FTZ.RN.STRONG.GPU desc[UR20][R80.64+-0x600], R41 ;  /* 0xfffa0029500079a6 */ /* 0x0041e4000c10f394 */
.L_x_616:
[----:B------:R-:W-:Y:S05]  /*89a0*/  BSYNC B0 ;  /* 0x0000000000007941 */ /* 0x000fea0003800000 */
.L_x_615:
[----:B------:R-:W1:Y:S01]  /*89b0*/  LDS R78, [R78+0x2c90] ;  /* 0x002c90004e4e7984 */ /* 0x000e620000000800 */
[----:B------:R-:W-:Y:S01]  /*89c0*/  BSSY B0, `(.L_x_617) ;  /* 0x0000004000007945 */ /* 0x000fe20003800000 */
[----:B------:R-:W-:-:S03]  /*89d0*/  LEA R40, R40, R61, 0x2 ;  /* 0x0000003d28287211 */ /* 0x000fc600078e10ff */
[----:B------:R-:W-:Y:S05]  /*89e0*/  @!P4 BRA `(.L_x_618) ;  /* 0x000000000004c947 */ /* 0x000fea0003800000 */
[----:B-1----:R3:W-:Y:S02]  /*89f0*/  REDG.E.ADD.F32.FTZ.RN.STRONG.GPU desc[UR20][R80.64+-0x400], R78 ;  /* 0xfffc004e500079a6 */ /* 0x0027e4000c10f394 */
.L_x_618:
[----:B------:R-:W-:Y:S05]  /*8a00*/  BSYNC B0 ;  /* 0x0000000000007941 */ /* 0x000fea0003800000 */
.L_x_617:
[----:B------:R-:W4:Y:S01]  /*8a10*/  LDS R40, [R40+0x2e90] ;  /* 0x002e900028287984 */ /* 0x000f220000000800 */
[----:B------:R-:W-:Y:S04]  /*8a20*/  BSSY B0, `(.L_x_619) ;  /* 0x0000003000007945 */ /* 0x000fe80003800000 */
[----:B------:R-:W-:Y:S05]  /*8a30*/  @!P5 BRA `(.L_x_620) ;  /* 0x000000000004d947 */ /* 0x000fea0003800000 */
[----:B----4-:R4:W-:Y:S02]  /*8a40*/  REDG.E.ADD.F32.FTZ.RN.STRONG.GPU desc[UR20][R80.64+-0x200], R40 ;  /* 0xfffe0028500079a6 */ /* 0x0109e4000c10f394 */
.L_x_620:
[----:B------:R-:W-:Y:S05]  /*8a50*/  BSYNC B0 ;  /* 0x0000000000007941 */ /* 0x000fea0003800000 */
.L_x_619:
[----:B0--34-:R-:W3:Y:S04]  /*8a60*/  LDL.LU R80, [R1+0x8] ;  /* 0x0000080001507983 */ /* 0x019ee80000300800 */
[----:B------:R-:W4:Y:S04]  /*8a70*/  LDL.LU R79, [R1+0x4] ;  /* 0x00000400014f7983 */ /* 0x000f280000300800 */
[----:B-1----:R-:W5:Y:S04]  /*8a80*/  LDL.LU R78, [R1] ;  /* 0x00000000014e7983 */ /* 0x002f680000300800 */
[----:B------:R-:W5:Y:S04]  /*8a90*/  LDL.LU R82, [R1+0x38] ;  /* 0x0000380001527983 */ /* 0x000f680000300800 */
[----:B------:R-:W5:Y:S01]  /*8aa0*/  LDL R81, [R1+0xd0] ;  /* 0x0000d00001517983 */ /* 0x000f620000100800 */
        /* <DEDUP_REMOVED lines=15> */
[----:B--2---:R-:W2:Y:S04]  /*8ba0*/  LDL.LU R80, [R1+0x3c] ;  /* 0x00003c0001507983 */ /* 0x004ea80000300800 */
[----:B---3--:R-:W3:Y:S04]  /*8bb0*/  LDL.LU R79, [R1+0x40] ;  /* 0x00004000014f7983 */ /* 0x008ee80000300800 */
[----:B------:R4:W-:Y:S04]  /*8bc0*/  STL [R1], R78 ;  /* 0x0000004e01007387 */ /* 0x0009e80000100800 */
[----:B----4-:R-:W4:Y:S04]  /*8bd0*/  LDL.LU R78, [R1+0x44] ;  /* 0x00004400014e7983 */ /* 0x010f280000300800 */
[----:B------:R-:W5:Y:S01]  /*8be0*/  LDL.LU R42, [R1+0x48] ;  /* 0x00004800012a7983 */ /* 0x000f620000300800 */
        /* <DEDUP_REMOVED lines=30> */
[----:B------:R-:W-:Y:S01]  /*8dd0*/  MOV R67, R85 ;  /* 0x0000005500437202 */ /* 0x000fe20000000f00 */
        /* <DEDUP_REMOVED lines=24> */
[----:B--2---:R-:W-:Y:S01]  /*8f60*/  FADD.FTZ R80, R104, R80 ;  /* 0x0000005068507221 */ /* 0x004fe20000010000 */
[----:B---3--:R-:W-:-:S04]  /*8f70*/  FADD.FTZ R79, R103, R79 ;  /* 0x0000004f674f7221 */ /* 0x008fc80000010000 */
[----:B------:R0:W-:Y:S04]  /*8f80*/  STL [R1+0x3c], R80 ;  /* 0x00003c5001007387 */ /* 0x0001e80000100800 */
[----:B------:R0:W-:Y:S01]  /*8f90*/  STL [R1+0x40], R79 ;  /* 0x0000404f01007387 */ /* 0x0001e20000100800 */
[----:B----4-:R-:W-:Y:S01]  /*8fa0*/  FADD.FTZ R78, R102, R78 ;  /* 0x0000004e664e7221 */ /* 0x010fe20000010000 */
[----:B-----5:R-:W-:-:S04]  /*8fb0*/  FADD.FTZ R42, R89, R42 ;  /* 0x0000002a592a7221 */ /* 0x020fc80000010000 */
[----:B------:R0:W-:Y:S04]  /*8fc0*/  STL [R1+0x44], R78 ;  /* 0x0000444e01007387 */ /* 0x0001e80000100800 */
[----:B------:R0:W-:Y:S01]  /*8fd0*/  STL [R1+0x48], R42 ;  /* 0x0000482a01007387 */ /* 0x0001e20000100800 */
[----:B------:R-:W-:Y:S06]  /*8fe0*/  BAR.SYNC.DEFER_BLOCKING 0x0 ;  /* 0x0000000000007b1d */ /* 0x000fec0000010000 */
[----:B------:R-:W-:Y:S05]  /*8ff0*/  @P0 BRA `(.L_x_622) ;  /* 0x0000000000580947 */ /* 0x000fea0003800000 */
[----:B------:R-:W1:Y:S01]  /*9000*/  S2UR UR47, SR_CgaCtaId ;  /* 0x00000000002f79c3 */ /* 0x000e620000008800 */
[----:B------:R-:W-:Y:S01]  /*9010*/  UMOV UR46, 0x400 ;  /* 0x00000400002e7882 */ /* 0x000fe20000000000 */
[----:B------:R-:W-:Y:S01]  /*9020*/  UISETP.NE.AND UP0, UPT, UR48, UR55, UPT ;  /* 0x000000373000728c */ /* 0x000fe2000bf05270 */
[----:B------:R-:W-:-:S05]  /*9030*/  MOV R68, UR7 ;  /* 0x0000000700447c02 */ /* 0x000fca0008000f00 */
[----:B------:R-:W-:Y:S01]  /*9040*/  PLOP3.LUT P0, PT, PT, PT, UP0, 0x80, 0x0 ;  /* 0x000000000000781c */ /* 0x000fe20003f0f008 */
[----:B-1----:R-:W-:-:S06]  /*9050*/  ULEA UR46, UR47, UR46, 0x18 ;  /* 0x0000002e2f2e7291 */ /* 0x002fcc000f8ec03f */
[----:B------:R-:W-:-:S05]  /*9060*/  IMAD.U32 R61, RZ, RZ, UR46 ;  /* 0x0000002eff3d7e24 */ /* 0x000fca000f8e00ff */
[----:B0-----:R-:W0:Y:S01]  /*9070*/  LDS.128 R40, [R61+0x31a0] ;  /* 0x0031a0003d287984 */ /* 0x001e220000000c00 */
        /* <DEDUP_REMOVED lines=14> */
.L_x_622:
[----:B------:R-:W-:Y:S05]  /*9160*/  BSYNC B0 ;  /* 0x0000000000007941 */ /* 0x000fea0003800000 */
.L_x_621:
[----:B------:R-:W-:Y:S02]  /*9170*/  UIADD3 UR7, UR7, 0x1, URZ ;  /* 0x0000000107077890 */ /* 0x000fe4000fffe03f */
[----:B------:R-:W-:Y:S02]  /*9180*/  UIADD3 UR8, UP1, UR8, 0x1, URZ ;  /* 0x0000000108087890 */ /* 0x000fe4000ff3e03f */
[----:B------:R-:W-:Y:S02]  /*9190*/  UISETP.GE.AND UP0, UPT, UR7, UR56, UPT ;  /* 0x000000380700728c */ /* 0x000fe4000bf06270 */
[----:B------:R-:W-:-:S04]  /*91a0*/  UIADD3.X UR9, URZ, UR9, URZ, UP1, !UPT ;  /* 0x000000093f097290 */ /* 0x000fc80008ffe43f */
[----:B------:R-:W-:-:S13]  /*91b0*/  PLOP3.LUT P0, PT, PT, PT, UP0, 0x80, 0x0 ;  /* 0x000000000000781c */ /* 0x000fda0003f0f008 */
[----:B------:R-:W-:Y:S05]  /*91c0*/  @!P0 BRA `(.L_x_623) ;  /* 0xffffffbc00408947 */ /* 0x000fea000383ffff */
.L_x_579:
[----:B------:R-:W-:Y:S01]  /*91d0*/  BAR.SYNC.DEFER_BLOCKING 0x0 ;  /* 0x0000000000007b1d */ /* 0x000fe20000010000 */
[----:B------:R-:W-:-:S04]  /*91e0*/  ULEA UR9, UR48, 0xfffff800, 0xb ;  /* 0xfffff80030097891 */ /* 0x000fc8000f8e583f */
[----:B------:R-:W-:Y:S01]  /*91f0*/  UIADD3 UR50, -UR9, UR50, URZ ;  /* 0x0000003209327290 */ /* 0x000fe2000fffe13f */
[----:B------:R-:W-:Y:S02]  /*9200*/  MOV R12, UR14 ;  /* 0x0000000e000c7c02 */ /* 0x000fe40008000f00 */
[----:B------:R-:W-:Y:S01]  /*9210*/  MOV R13, UR15 ;  /* 0x0000000f000d7c02 */ /* 0x000fe20008000f00 */
[----:B--2---:R-:W2:Y:S01]  /*9220*/  LDL.LU R40, [R1+0x44] ;  /* 0x0000440001287983 */ /* 0x004ea20000300800 */
        /* <DEDUP_REMOVED lines=15> */
[----:B------:R-:W-:Y:S01]  /*9320*/  PRMT R26, RZ, 0x7610, R26 ;  /* 0x00007610ff1a7816 */ /* 0x000fe2000000001a */
[----:B------:R-:W3:Y:S01]  /*9330*/  S2R R85, SR_LANEID ;  /* 0x0000000000557919 */ /* 0x000ee20000000000 */
[----:B------:R-:W-:-:S02]  /*9340*/  ISETP.GE.AND P2, PT, R64, UR50, PT ;  /* 0x0000003240007c0c */ /* 0x000fc4000bf46270 */
[----:B------:R-:W-:Y:S01]  /*9350*/  LOP3.LUT R84, R84, 0xfffffe00, RZ, 0xc0, !PT ;  /* 0xfffffe0054547812 */ /* 0x000fe200078ec0ff */
[----:B------:R-:W4:Y:S01]  /*9360*/  S2UR UR8, SR_CgaCtaId ;  /* 0x00000000000879c3 */ /* 0x000f220000008800 */
[----:B------:R-:W-:Y:S01]  /*9370*/  ISETP.GE.AND P1, PT, R60, UR50, PT ;  /* 0x000000323c007c0c */ /* 0x000fe2000bf26270 */
[----:B------:R-:W-:Y:S01]  /*9380*/  IMAD.WIDE R12, R64, 0x2, R12 ;  /* 0x00000002400c7825 */ /* 0x000fe200078e020c */
[----:B------:R-:W-:Y:S01]  /*9390*/  ISETP.GE.AND P0, PT, R59, UR50, PT ;  /* 0x000000323b007c0c */ /* 0x000fe2000bf06270 */
[----:B------:R-:W5:Y:S01]  /*93a0*/  LDL.LU R41, [R1+0x48] ;  /* 0x0000480001297983 */ /* 0x000f620000300800 */
[----:B------:R-:W-:Y:S01]  /*93b0*/  ISETP.GE.AND P4, PT, R58, UR50, PT ;  /* 0x000000323a007c0c */ /* 0x000fe2000bf86270 */
[----:B------:R-:W-:Y:S01]  /*93c0*/  UMOV UR7, 0x400 ;  /* 0x0000040000077882 */ /* 0x000fe20000000000 */
[----:B------:R-:W-:Y:S01]  /*93d0*/  ISETP.GE.AND P6, PT, R57, UR50, PT ;  /* 0x0000003239007c0c */ /* 0x000fe2000bfc6270 */
[----:B0-----:R-:W4:Y:S01]  /*93e0*/  LDL.LU R42, [R1+0x3c] ;  /* 0x00003c00012a7983 */ /* 0x001f220000300800 */
[----:B------:R-:W-:Y:S01]  /*93f0*/  ISETP.GE.AND P5, PT, R56, UR50, PT ;  /* 0x0000003238007c0c */ /* 0x000fe2000bfa6270 */
[----:B------:R-:W-:Y:S01]  /*9400*/  USHF.R.S32.HI UR30, URZ, 0x1f, UR53 ;  /* 0x0000001f3f1e7899 */ /* 0x000fe20008011435 */
[----:B------:R-:W-:Y:S01]  /*9410*/  ISETP.GE.AND P3, PT, R55, UR50, PT ;  /* 0x0000003237007c0c */ /* 0x000fe2000bf66270 */
[----:B------:R-:W2:Y:S01]  /*9420*/  @!P2 LDG.E.U16 R0, desc[UR20][R12.64] ;  /* 0x000000140c00a981 */ /* 0x000ea2000c1e1500 */
[----:B------:R-:W-:Y:S01]  /*9430*/  ISETP.GE.AND P2, PT, R54, UR50, PT ;  /* 0x0000003236007c0c */ /* 0x000fe2000bf46270 */
[----:B------:R-:W-:Y:S01]  /*9440*/  ULDC.64 UR34, c[0x0][0x388] ;  /* 0x0000e20000227ab9 */ /* 0x000fe20000000a00 */
[----:B------:R-:W-:Y:S01]  /*9450*/  ULDC.64 UR32, c[0x0][0x3a8] ;  /* 0x0000ea0000207ab9 */ /* 0x000fe20000000a00 */
[----:B------:R-:W4:Y:S04]  /*9460*/  LDL.LU R43, [R1+0x40] ;  /* 0x00004000012b7983 */ /* 0x000f280000300800 */
[----:B------:R-:W5:Y:S01]  /*9470*/  @!P1 LDG.E.U16 R9, desc[UR20][R12.64+0x40] ;  /* 0x000040140c099981 */ /* 0x000f62000c1e1500 */
[----:B------:R-:W-:-:S03]  /*9480*/  ISETP.GE.AND P1, PT, R53, UR50, PT ;  /* 0x0000003235007c0c */ /* 0x000fc6000bf26270 */
[----:B------:R-:W4:Y:S04]  /*9490*/  LDL.LU R63, [R1+0x34] ;  /* 0x00003400013f7983 */ /* 0x000f280000300800 */
[----:B-1----:R-:W4:Y:S04]  /*94a0*/  LDL.LU R66, [R1+0x38] ;  /* 0x0000380001427983 */ /* 0x002f280000300800 */
[----:B------:R-:W4:Y:S04]  /*94b0*/  LDL.LU R67, [R1+0x10] ;  /* 0x0000100001437983 */ /* 0x000f280000300800 */
[----:B------:R-:W4:Y:S04]  /*94c0*/  LDL.LU R68, [R1+0xc] ;  /* 0x00000c0001447983 */ /* 0x000f280000300800 */
[----:B------:R-:W4:Y:S04]  /*94d0*/  LDL.LU R69, [R1+0x18] ;  /* 0x0000180001457983 */ /* 0x000f280000300800 */
[----:B------:R-:W4:Y:S04]  /*94e0*/  LDL.LU R71, [R1+0x14] ;  /* 0x0000140001477983 */ /* 0x000f280000300800 */
[----:B------:R-:W4:Y:S04]  /*94f0*/  LDL.LU R73, [R1+0x2c] ;  /* 0x00002c0001497983 */ /* 0x000f280000300800 */
[----:B------:R-:W4:Y:S04]  /*9500*/  LDL.LU R83, [R1+0x30] ;  /* 0x0000300001537983 */ /* 0x000f280000300800 */
[----:B------:R-:W4:Y:S01]  /*9510*/  @!P0 LDG.E.U16 R11, desc[UR20][R12.64+0x80] ;  /* 0x000080140c0b8981 */ /* 0x000f22000c1e1500 */
[----:B------:R-:W-:-:S03]  /*9520*/  ISETP.GE.AND P0, PT, R52, UR50, PT ;  /* 0x0000003234007c0c */ /* 0x000fc6000bf06270 */
        /* <DEDUP_REMOVED lines=12> */
[----:B------:R-:W2:Y:S04]  /*95f0*/  LDL R96, [R1+0x88] ;  /* 0x0000880001607983 */ /* 0x000ea80000100800 */
[----:B------:R-:W4:Y:S01]  /*9600*/  @!P2 LDG.E.U16 R18, desc[UR20][R12.64+0x1c0] ;  /* 0x0001c0140c12a981 */ /* 0x000f22000c1e1500 */
[----:B------:R-:W-:-:S03]  /*9610*/  ISETP.GE.AND P2, PT, R47, UR50, PT ;  /* 0x000000322f007c0c */ /* 0x000fc6000bf46270 */
[----:B------:R-:W5:Y:S04]  /*9620*/  LDL R95, [R1+0x84] ;  /* 0x00008400015f7983 */ /* 0x000f680000100800 */
[----:B------:R-:W4:Y:S01]  /*9630*/  @!P1 LDG.E.U16 R19, desc[UR20][R12.64+0x200] ;  /* 0x000200140c139981 */ /* 0x000f22000c1e1500 */
[----:B------:R-:W-:-:S03]  /*9640*/  ISETP.GE.AND P1, PT, R46, UR50, PT ;  /* 0x000000322e007c0c */ /* 0x000fc6000bf26270 */
        /* <DEDUP_REMOVED lines=8> */
[----:B------:R-:W4:Y:S04]  /*96d0*/  @!P0 LDG.E.U16 R20, desc[UR20][R12.64+0x240] ;  /* 0x000240140c148981 */ /* 0x000f28000c1e1500 */
        /* <DEDUP_REMOVED lines=11> */
[----:B------:R-:W4:Y:S01]  /*9790*/  @!P1 LDG.E.U16 R26, desc[UR20][R12.64+0x3c0] ;  /* 0x0003c0140c1a9981 */ /* 0x000f22000c1e1500 */
[----:B---3--:R-:W-:-:S05]  /*97a0*/  IMAD R84, R85, 0x10, R84 ;  /* 0x0000001055547824 */ /* 0x008fca00078e0254 */
[C---:B------:R-:W-:Y:S01]  /*97b0*/  IADD3 R31, R84.reuse, 0x9, RZ ;  /* 0x00000009541f7810 */ /* 0x040fe20007ffe0ff */
[----:B------:R-:W-:-:S03]  /*97c0*/  VIADD R33, R84, 0xa ;  /* 0x0000000a54217836 */ /* 0x000fc60000000000 */
[-C--:B------:R-:W-:Y:S02]  /*97d0*/  LEA.HI.SX32 R32, R31, R84.reuse, 0x1b ;  /* 0x000000541f207211 */ /* 0x080fe400078fdaff */
[----:B------:R-:W-:Y:S01]  /*97e0*/  LEA.HI.SX32 R34, R33, R84, 0x1b ;  /* 0x0000005421227211 */ /* 0x000fe200078fdaff */
[----:B--2---:R-:W-:Y:S04]  /*97f0*/  STS.U16 [R96], R0 ;  /* 0x0000000060007388 */ /* 0x004fe80000000400 */
        /* <DEDUP_REMOVED lines=16> */
[----:B------:R-:W0:Y:S04]  /*9900*/  LDS.U16 R9, [R45+0x2] ;  /* 0x000002002d097984 */ /* 0x000e280000000400 */
[----:B------:R-:W1:Y:S04]  /*9910*/  LDS.U16 R0, [R45] ;  /* 0x000000002d007984 */ /* 0x000e680000000400 */
[----:B------:R-:W2:Y:S04]  /*9920*/  LDS.U16 R11, [R45+0x4] ;  /* 0x000004002d0b7984 */ /* 0x000ea80000000400 */
[----:B------:R-:W3:Y:S04]  /*9930*/  LDS.U16 R12, [R45+0x6] ;  /* 0x000006002d0c7984 */ /* 0x000ee80000000400 */
[----:B------:R-:W-:Y:S04]  /*9940*/  LDS.U16 R13, [R45+0x10] ;  /* 0x000010002d0d7984 */ /* 0x000fe80000000400 */
[----:B------:R-:W-:Y:S01]  /*9950*/  LDS.U16 R14, [R45+0x12] ;  /* 0x000012002d0e7984 */ /* 0x000fe20000000400 */
[----:B0-----:R-:W-:Y:S01]  /*9960*/  SHF.L.U32 R9, R9, 0x10, RZ ;  /* 0x0000001009097819 */ /* 0x001fe200000006ff */
[----:B-1----:R-:W-:-:S04]  /*9970*/  IMAD.U32 R0, R0, 0x10000, RZ ;  /* 0x0001000000007824 */ /* 0x002fc800078e00ff */
[----:B------:R-:W-:Y:S02]  /*9980*/  FADD.FTZ R16, R9, UR5 ;  /* 0x0000000509107e21 */ /* 0x000fe40008010000 */
[----:B------:R-:W-:Y:S01]  /*9990*/  LDS.U16 R9, [R45+0xa] ;  /* 0x00000a002d097984 */ /* 0x000fe20000000400 */
[----:B------:R-:W-:Y:S01]  /*99a0*/  FADD.FTZ R15, R0, UR5 ;  /* 0x00000005000f7e21 */ /* 0x000fe20008010000 */
[----:B--2---:R-:W-:Y:S02]  /*99b0*/  SHF.L.U32 R11, R11, 0x10, RZ ;  /* 0x000000100b0b7819 */ /* 0x004fe400000006ff */
[----:B------:R-:W-:Y:S01]  /*99c0*/  FSETP.GTU.FTZ.AND P6, PT, R16, 20, PT ;  /* 0x41a000001000780b */ /* 0x000fe20003fdc000 */
[----:B------:R-:W0:Y:S01]  /*99d0*/  LDS.U16 R0, [R45+0x8] ;  /* 0x000008002d007984 */ /* 0x000e220000000400 */
[----:B------:R-:W-:Y:S02]  /*99e0*/  FSETP.GTU.FTZ.AND P1, PT, R15, 20, PT ;  /* 0x41a000000f00780b */ /* 0x000fe40003f3c000 */
[----:B---3--:R-:W-:Y:S01]  /*99f0*/  SHF.L.U32 R12, R12, 0x10, RZ ;  /* 0x000000100c0c7819 */ /* 0x008fe200000006ff */
[----:B------:R-:W-:-:S02]  /*9a00*/  FADD.FTZ R17, R11, UR5 ;  /* 0x000000050b117e21 */ /* 0x000fc40008010000 */
[----:B------:R-:W1:Y:S02]  /*9a10*/  LDS.U16 R11, [R45+0xc] ;  /* 0x00000c002d0b7984 */ /* 0x000e640000000400 */
[----:B------:R-:W-:Y:S01]  /*9a20*/  FADD.FTZ R18, R12, UR5 ;  /* 0x000000050c127e21 */ /* 0x000fe20008010000 */
[----:B------:R-:W-:Y:S01]  /*9a30*/  FSETP.GTU.FTZ.AND P5, PT, R17, 20, PT ;  /* 0x41a000001100780b */ /* 0x000fe20003fbc000 */
[----:B------:R-:W2:Y:S02]  /*9a40*/  LDS.U16 R12, [R45+0xe] ;  /* 0x00000e002d0c7984 */ /* 0x000ea40000000400 */
[----:B------:R-:W-:Y:S02]  /*9a50*/  @!P6 FMUL.FTZ R16, R16, -1.4426950216293334961 ;  /* 0xbfb8aa3b1010e820 */ /* 0x000fe40000410000 */
[----:B------:R-:W-:-:S04]  /*9a60*/  @!P1 FMUL.FTZ R15, R15, -1.4426950216293334961 ;  /* 0xbfb8aa3b0f0f9820 */ /* 0x000fc80000410000 */
[----:B------:R-:W3:Y:S08]  /*9a70*/  @!P6 MUFU.EX2 R16, R16 ;  /* 0x000000100010e308 */ /* 0x000ef00000000800 */
[----:B------:R-:W4:Y:S01]  /*9a80*/  @!P1 MUFU.EX2 R15, R15 ;  /* 0x0000000f000f9308 */ /* 0x000f220000000800 */
[----:B------:R-:W-:-:S07]  /*9a90*/  @!P5 FMUL.FTZ R17, R17, -1.4426950216293334961 ;  /* 0xbfb8aa3b1111d820 */ /* 0x000fce0000410000 */
[----:B------:R-:W5:Y:S01]  /*9aa0*/  @!P5 MUFU.EX2 R17, R17 ;  /* 0x000000110011d308 */ /* 0x000f620000000800 */
[----:B---3--:R-:W-:Y:S01]  /*9ab0*/  @!P6 FADD.FTZ R16, R16, 1 ;  /* 0x3f8000001010e421 */ /* 0x008fe20000010000 */
[----:B----4-:R-:W-:-:S06]  /*9ac0*/  @!P1 FADD.FTZ R15, R15, 1 ;  /* 0x3f8000000f0f9421 */ /* 0x010fcc0000010000 */
[----:B------:R-:W3:Y:S01]  /*9ad0*/  @!P6 MUFU.RCP R16, R16 ;  /* 0x000000100010e308 */ /* 0x000ee20000001000 */
[----:B0-----:R-:W-:-:S07]  /*9ae0*/  SHF.L.U32 R0, R0, 0x10, RZ ;  /* 0x0000001000007819 */ /* 0x001fce00000006ff */
[----:B------:R-:W0:Y:S01]  /*9af0*/  @!P1 MUFU.RCP R15, R15 ;  /* 0x0000000f000f9308 */ /* 0x000e220000001000 */
[----:B-----5:R-:W-:Y:S01]  /*9b00*/  @!P5 FADD.FTZ R17, R17, 1 ;  /* 0x3f8000001111d421 */ /* 0x020fe20000010000 */
[----:B-1----:R-:W-:Y:S02]  /*9b10*/  SHF.L.U32 R11, R11, 0x10, RZ ;  /* 0x000000100b0b7819 */ /* 0x002fe400000006ff */
[----:B--2---:R-:W-:Y:S02]  /*9b20*/  SHF.L.U32 R12, R12, 0x10, RZ ;  /* 0x000000100c0c7819 */ /* 0x004fe400000006ff */
[----:B------:R-:W-:Y:S01]  /*9b30*/  SHF.L.U32 R13, R13, 0x10, RZ ;  /* 0x000000100d0d7819 */ /* 0x000fe200000006ff */
[----:B------:R-:W-:Y:S01]  /*9b40*/  FADD.FTZ R0, R0, UR5 ;  /* 0x0000000500007e21 */ /* 0x000fe20008010000 */
[----:B------:R-:W1:Y:S01]  /*9b50*/  @!P5 MUFU.RCP R17, R17 ;  /* 0x000000110011d308 */ /* 0x000e620000001000 */
[----:B------:R-:W-:Y:S01]  /*9b60*/  FADD.FTZ R11, R11, UR5 ;  /* 0x000000050b0b7e21 */ /* 0x000fe20008010000 */
[----:B------:R-:W-:Y:S01]  /*9b70*/  FADD.FTZ R12, R12, UR5 ;  /* 0x000000050c0c7e21 */ /* 0x000fe20008010000 */
[----:B------:R-:W-:Y:S01]  /*9b80*/  FADD.FTZ R13, R13, UR5 ;  /* 0x000000050d0d7e21 */ /* 0x000fe20008010000 */
[----:B------:R-:W-:Y:S01]  /*9b90*/  FSETP.GTU.FTZ.AND P0, PT, R18, 20, PT ;  /* 0x41a000001200780b */ /* 0x000fe20003f1c000 */
[----:B---3--:R-:W-:Y:S01]  /*9ba0*/  @!P6 FMUL.FTZ R3, R3, R16 ;  /* 0x000000100303e220 */ /* 0x008fe20000410000 */
[----:B------:R-:W-:-:S02]  /*9bb0*/  FSETP.GTU.FTZ.AND P4, PT, R0, 20, PT ;  /* 0x41a000000000780b */ /* 0x000fc40003f9c000 */
[----:B------:R-:W-:Y:S01]  /*9bc0*/  FSETP.GTU.FTZ.AND P2, PT, R11, 20, PT ;  /* 0x41a000000b00780b */ /* 0x000fe20003f5c000 */
[----:B0-----:R-:W-:Y:S01]  /*9bd0*/  @!P1 FMUL.FTZ R2, R2, R15 ;  /* 0x0000000f02029220 */ /* 0x001fe20000410000 */
[----:B------:R-:W-:Y:S02]  /*9be0*/  FSETP.GTU.FTZ.AND P1, PT, R12, 20, PT ;  /* 0x41a000000c00780b */ /* 0x000fe40003f3c000 */
[----:B------:R-:W-:Y:S02]  /*9bf0*/  FSETP.GTU.FTZ.AND P6, PT, R13, 20, PT ;  /* 0x41a000000d00780b */ /* 0x000fe40003fdc000 */
[----:B------:R-:W-:-:S05]  /*9c00*/  SHF.L.U32 R14, R14, 0x10, RZ ;  /* 0x000000100e0e7819 */ /* 0x000fca00000006ff */
[----:B------:R-:W-:Y:S01]  /*9c10*/  FADD.FTZ R14, R14, UR5 ;  /* 0x000000050e0e7e21 */ /* 0x000fe20008010000 */
[----:B-1----:R-:W-:Y:S01]  /*9c20*/  @!P5 FMUL.FTZ R4, R4, R17 ;  /* 0x000000110404d220 */ /* 0x002fe20000410000 */
[----:B------:R-:W-:Y:S01]  /*9c30*/  @!P0 FMUL.FTZ R18, R18, -1.4426950216293334961 ;  /* 0xbfb8aa3b12128820 */ /* 0x000fe20000410000 */
[----:B------:R-:W-:Y:S02]  /*9c40*/  @!P4 FMUL.FTZ R0, R0, -1.4426950216293334961 ;  /* 0xbfb8aa3b0000c820 */ /* 0x000fe40000410000 */
[----:B------:R-:W-:Y:S01]  /*9c50*/  FSETP.GTU.FTZ.AND P5, PT, R14, 20, PT ;  /* 0x41a000000e00780b */ /* 0x000fe20003fbc000 */
[----:B------:R-:W-:Y:S01]  /*9c60*/  @!P2 FMUL.FTZ R11, R11, -1.4426950216293334961 ;  /* 0xbfb8aa3b0b0ba820 */ /* 0x000fe20000410000 */
[----:B------:R-:W-:Y:S01]  /*9c70*/  @!P1 FMUL.FTZ R12, R12, -1.4426950216293334961 ;  /* 0xbfb8aa3b0c0c9820 */ /* 0x000fe20000410000 */
[----:B------:R-:W-:Y:S01]  /*9c80*/  @!P6 FMUL.FTZ R13, R13, -1.4426950216293334961 ;  /* 0xbfb8aa3b0d0de820 */ /* 0x000fe20000410000 */
[----:B------:R-:W0:Y:S01]  /*9c90*/  @!P0 MUFU.EX2 R18, R18 ;  /* 0x0000001200128308 */ /* 0x000e220000000800 */
[----:B------:R-:W-:-:S07]  /*9ca0*/  IMAD.U32 R9, R9, 0x10000, RZ ;  /* 0x0001000009097824 */ /* 0x000fce00078e00ff */
[----:B------:R-:W1:Y:S01]  /*9cb0*/  @!P4 MUFU.EX2 R0, R0 ;  /* 0x000000000000c308 */ /* 0x000e620000000800 */
[----:B------:R-:W-:-:S07]  /*9cc0*/  @!P5 FMUL.FTZ R14, R14, -1.4426950216293334961 ;  /* 0xbfb8aa3b0e0ed820 */ /* 0x000fce0000410000 */
[----:B------:R-:W2:Y:S01]  /*9cd0*/  @!P2 MUFU.EX2 R11, R11 ;  /* 0x0000000b000ba308 */ /* 0x000ea20000000800 */
[----:B------:R-:W-:-:S07]  /*9ce0*/  FADD.FTZ R9, R9, UR5 ;  /* 0x0000000509097e21 */ /* 0x000fce0008010000 */
[----:B------:R-:W3:Y:S08]  /*9cf0*/  @!P1 MUFU.EX2 R12, R12 ;  /* 0x0000000c000c9308 */ /* 0x000ef00000000800 */
[----:B------:R-:W4:Y:S01]  /*9d00*/  @!P6 MUFU.EX2 R13, R13 ;  /* 0x0000000d000de308 */ /* 0x000f220000000800 */
[----:B------:R-:W-:Y:S02]  /*9d10*/  IADD3 R15, R84, 0x1, RZ ;  /* 0x00000001540f7810 */ /* 0x000fe40007ffe0ff */
[----:B------:R-:W-:Y:S01]  /*9d20*/  FSETP.GTU.FTZ.AND P3, PT, R9, 20, PT ;  /* 0x41a000000900780b */ /* 0x000fe20003f7c000 */
[----:B0-----:R-:W-:-:S04]  /*9d30*/  @!P0 FADD.FTZ R18, R18, 1 ;  /* 0x3f80000012128421 */ /* 0x001fc80000010000 */
[----:B------:R-:W0:Y:S01]  /*9d40*/  @!P5 MUFU.EX2 R14, R14 ;  /* 0x0000000e000ed308 */ /* 0x000e220000000800 */
[----:B------:R-:W-:Y:S01]  /*9d50*/  IADD3 R17, R84, 0x2, RZ ;  /* 0x0000000254117810 */ /* 0x000fe20007ffe0ff */
[----:B-1----:R-:W-:Y:S01]  /*9d60*/  @!P4 FADD.FTZ R0, R0, 1 ;  /* 0x3f8000000000c421 */ /* 0x002fe20000010000 */
[----:B------:R-:W-:Y:S01]  /*9d70*/  LEA.HI.SX32 R16, R15, R84, 0x1b ;  /* 0x000000540f107211 */ /* 0x000fe200078fdaff */
[----:B--2---:R-:W-:Y:S01]  /*9d80*/  @!P2 FADD.FTZ R11, R11, 1 ;  /* 0x3f8000000b0ba421 */ /* 0x004fe20000010000 */
[----:B---3--:R-:W-:Y:S01]  /*9d90*/  @!P1 FADD.FTZ R12, R12, 1 ;  /* 0x3f8000000c0c9421 */ /* 0x008fe20000010000 */
[----:B------:R-:W-:Y:S01]  /*9da0*/  IMAD.MOV.U32 R87, RZ, RZ, R66 ;  /* 0x000000ffff577224 */ /* 0x000fe200078e0042 */
[----:B------:R-:W-:Y:S01]  /*9db0*/  MOV R89, R63 ;  /* 0x0000003f00597202 */ /* 0x000fe20000000f00 */
[----:B----4-:R-:W-:Y:S01]  /*9dc0*/  @!P6 FADD.FTZ R13, R13, 1 ;  /* 0x3f8000000d0de421 */ /* 0x010fe20000010000 */
[----:B------:R1:W-:Y:S01]  /*9dd0*/  @!P0 MUFU.RCP R66, R18 ;  /* 0x0000001200428308 */ /* 0x0003e20000001000 */
[----:B------:R-:W-:-:S07]  /*9de0*/  @!P3 FMUL.FTZ R9, R9, -1.4426950216293334961 ;  /* 0xbfb8aa3b0909b820 */ /* 0x000fce0000410000 */
[----:B------:R2:W-:Y:S01]  /*9df0*/  @!P4 MUFU.RCP R63, R0 ;  /* 0x00000000003fc308 */ /* 0x0005e20000001000 */
[----:B-1----:R-:W-:-:S07]  /*9e00*/  LEA.HI.SX32 R18, R17, R84, 0x1b ;  /* 0x0000005411127211 */ /* 0x002fce00078fdaff */
[----:B------:R-:W1:Y:S01]  /*9e10*/  @!P2 MUFU.RCP R15, R11 ;  /* 0x0000000b000fa308 */ /* 0x000e620000001000 */
[----:B--2---:R-:W-:-:S07]  /*9e20*/  LEA R0, R16, R61, 0x1 ;  /* 0x0000003d10007211 */ /* 0x004fce00078e08ff */
[----:B------:R2:W3:Y:S01]  /*9e30*/  @!P1 MUFU.RCP R17, R12 ;  /* 0x0000000c00119308 */ /* 0x0004e20000001000 */
[----:B------:R-:W-:-:S07]  /*9e40*/  IMAD.MOV.U32 R100, RZ, RZ, R40 ;  /* 0x000000ffff647224 */ /* 0x000fce00078e0028 */
[----:B------:R4:W5:Y:S01]  /*9e50*/  @!P6 MUFU.RCP R16, R13 ;  /* 0x0000000d0010e308 */ /* 0x0009620000001000 */
[----:B--2---:R-:W2:Y:S01]  /*9e60*/  LDS.U16 R12, [R45+0x14] ;  /* 0x000014002d0c7984 */ /* 0x004ea20000000400 */
[----:B0-----:R-:W-:Y:S01]  /*9e70*/  @!P5 FADD.FTZ R14, R14, 1 ;  /* 0x3f8000000e0ed421 */ /* 0x001fe20000010000 */
[----:B------:R-:W-:Y:S01]  /*9e80*/  MOV R99, R41 ;  /* 0x0000002900637202 */ /* 0x000fe20000000f00 */
[----:B------:R-:W-:-:S04]  /*9e90*/  VIADD R23, R84, 0x5 ;  /* 0x0000000554177836 */ /* 0x000fc80000000000 */
[----:B------:R-:W0:Y:S01]  /*9ea0*/  @!P3 MUFU.EX2 R9, R9 ;  /* 0x000000090009b308 */ /* 0x000e220000000800 */
[----:B------:R-:W-:Y:S01]  /*9eb0*/  LEA.HI.SX32 R24, R23, R84, 0x1b ;  /* 0x0000005417187211 */ /* 0x000fe200078fdaff */
[----:B-1----:R-:W-:Y:S01]  /*9ec0*/  @!P2 FMUL.FTZ R8, R8, R15 ;  /* 0x0000000f0808a220 */ /* 0x002fe20000410000 */
[----:B------:R-:W-:Y:S01]  /*9ed0*/  LEA R23, R32, R61, 0x1 ;  /* 0x0000003d20177211 */ /* 0x000fe200078e08ff */
[----:B---3--:R-:W-:Y:S01]  /*9ee0*/  @!P1 FMUL.FTZ R10, R10, R17 ;  /* 0x000000110a0a9220 */ /* 0x008fe20000410000 */
[----:B----4-:R-:W1:Y:S03]  /*9ef0*/  LDS.U16 R13, [R45+0x16] ;  /* 0x000016002d0d7984 */ /* 0x010e660000000400 */
[----:B------:R3:W4:Y:S01]  /*9f00*/  @!P5 MUFU.RCP R31, R14 ;  /* 0x0000000e001fd308 */ /* 0x0007220000001000 */
[----:B-----5:R-:W-:Y:S01]  /*9f10*/  @!P6 FMUL.FTZ R157, R157, R16 ;  /* 0x000000109d9de220 */ /* 0x020fe20000410000 */
[----:B------:R-:W5:Y:S04]  /*9f20*/  LDS.U16 R15, [R45+0x1a] ;  /* 0x00001a002d0f7984 */ /* 0x000f680000000400 */
[----:B------:R-:W-:Y:S01]  /*9f30*/  LDS.U16 R16, [R45+0x1c] ;  /* 0x00001c002d107984 */ /* 0x000fe20000000400 */
[----:B---3--:R-:W-:-:S03]  /*9f40*/  F2FP.BF16.F32.PACK_AB R14, R100, R99 ;  /* 0x00000063640e723e */ /* 0x008fc600000010ff */
[----:B------:R-:W-:Y:S01]  /*9f50*/  LDS.U16 R17, [R45+0x1e] ;  /* 0x00001e002d117984 */ /* 0x000fe20000000400 */
[C---:B------:R-:W-:Y:S02]  /*9f60*/  PRMT R32, R14.reuse, 0x7610, R32 ;  /* 0x000076100e207816 */ /* 0x040fe40000000020 */
[----:B------:R-:W-:Y:S02]  /*9f70*/  PRMT R33, R14, 0x7632, R33 ;  /* 0x000076320e217816 */ /* 0x000fe40000000021 */
[----:B------:R-:W3:Y:S01]  /*9f80*/  LDS.U16 R14, [R45+0x18] ;  /* 0x000018002d0e7984 */ /* 0x000ee20000000400 */
[----:B------:R-:W-:Y:S01]  /*9f90*/  BAR.SYNC.DEFER_BLOCKING 0x0 ;  /* 0x0000000000007b1d */ /* 0x000fe20000010000 */
[C---:B------:R-:W-:Y:S01]  /*9fa0*/  IADD3 R21, R84.reuse, 0x4, RZ ;  /* 0x0000000454157810 */ /* 0x040fe20007ffe0ff */
[----:B0-----:R-:W-:Y:S01]  /*9fb0*/  @!P3 FADD.FTZ R9, R9, 1 ;  /* 0x3f8000000909b421 */ /* 0x001fe20000010000 */
[----:B------:R-:W-:Y:S02]  /*9fc0*/  IADD3 R29, R84, 0x8, RZ ;  /* 0x00000008541d7810 */ /* 0x000fe40007ffe0ff */
[----:B------:R-:W-:-:S02]  /*9fd0*/  MOV R85, R73 ;  /* 0x0000004900557202 */ /* 0x000fc40000000f00 */
[----:B------:R-:W-:Y:S02]  /*9fe0*/  MOV R73, R71 ;  /* 0x0000004700497202 */ /* 0x000fe40000000f00 */
[----:B------:R-:W-:Y:S02]  /*9ff0*/  MOV R71, R69 ;  /* 0x0000004500477202 */ /* 0x000fe40000000f00 */
[----:B------:R-:W-:Y:S02]  /*a000*/  LEA.HI.SX32 R22, R21, R84, 0x1b ;  /* 0x0000005415167211 */ /* 0x000fe400078fdaff */
[----:B------:R-:W-:Y:S02]  /*a010*/  MOV R69, R68 ;  /* 0x0000004400457202 */ /* 0x000fe40000000f00 */
[----:B------:R-:W-:Y:S01]  /*a020*/  LEA.HI.SX32 R30, R29, R84, 0x1b ;  /* 0x000000541d1e7211 */ /* 0x000fe200078fdaff */
[----:B------:R0:W-:Y:S01]  /*a030*/  @!P3 MUFU.RCP R68, R9 ;  /* 0x000000090044b308 */ /* 0x0001e20000001000 */
[----:B------:R-:W-:-:S02]  /*a040*/  MOV R97, R43 ;  /* 0x0000002b00617202 */ /* 0x000fc40000000f00 */
[----:B------:R-:W-:Y:S02]  /*a050*/  MOV R98, R42 ;  /* 0x0000002a00627202 */ /* 0x000fe40000000f00 */
[C---:B------:R-:W-:Y:S02]  /*a060*/  IADD3 R19, R84.reuse, 0x3, RZ ;  /* 0x0000000354137810 */ /* 0x040fe40007ffe0ff */
[----:B------:R-:W-:Y:S02]  /*a070*/  IADD3 R35, R84, 0xb, RZ ;  /* 0x0000000b54237810 */ /* 0x000fe40007ffe0ff */
[-C--:B0-----:R-:W-:Y:S02]  /*a080*/  LEA R9, R18, R61.reuse, 0x1 ;  /* 0x0000003d12097211 */ /* 0x081fe400078e08ff */
[----:B------:R-:W-:Y:S02]  /*a090*/  LEA R18, R22, R61, 0x1 ;  /* 0x0000003d16127211 */ /* 0x000fe400078e08ff */
[----:B------:R-:W-:-:S02]  /*a0a0*/  IADD3 R25, R84, 0x6, RZ ;  /* 0x0000000654197810 */ /* 0x000fc40007ffe0ff */
[----:B------:R-:W-:Y:S01]  /*a0b0*/  LEA R22, R30, R61, 0x1 ;  /* 0x0000003d1e167211 */ /* 0x000fe200078e08ff */
[----:B----4-:R-:W-:Y:S01]  /*a0c0*/  @!P5 FMUL.FTZ R158, R158, R31 ;  /* 0x0000001f9e9ed220 */ /* 0x010fe20000410000 */
[----:B------:R-:W-:Y:S02]  /*a0d0*/  IADD3 R37, R84, 0xc, RZ ;  /* 0x0000000c54257810 */ /* 0x000fe40007ffe0ff */
[----:B------:R-:W-:Y:S02]  /*a0e0*/  F2FP.BF16.F32.PACK_AB R30, R98, R97 ;  /* 0x00000061621e723e */ /* 0x000fe400000010ff */
[-C--:B------:R-:W-:Y:S01]  /*a0f0*/  LEA.HI.SX32 R20, R19, R84.reuse, 0x1b ;  /* 0x0000005413147211 */ /* 0x080fe200078fdaff */
[--C-:B------:R-:W-:Y:S01]  /*a100*/  IMAD R19, R24, 0x2, R61.reuse ;  /* 0x0000000218137824 */ /* 0x100fe200078e023d */
[----:B------:R-:W-:Y:S01]  /*a110*/  LEA.HI.SX32 R36, R35, R84, 0x1b ;  /* 0x0000005423247211 */ /* 0x000fe200078fdaff */
[----:B------:R-:W-:Y:S01]  /*a120*/  IMAD R24, R34, 0x2, R61 ;  /* 0x0000000222187824 */ /* 0x000fe200078e023d */
[----:B------:R-:W-:-:S02]  /*a130*/  IADD3 R27, R84, 0x7, RZ ;  /* 0x00000007541b7810 */ /* 0x000fc40007ffe0ff */
[----:B------:R-:W-:Y:S02]  /*a140*/  F2FP.BF16.F32.PACK_AB R31, R89, R87 ;  /* 0x00000057591f723e */ /* 0x000fe400000010ff */
[-C--:B------:R-:W-:Y:S02]  /*a150*/  LEA.HI.SX32 R26, R25, R84.reuse, 0x1b ;  /* 0x00000054191a7211 */ /* 0x080fe400078fdaff */
[----:B------:R-:W-:Y:S02]  /*a160*/  LEA.HI.SX32 R38, R37, R84, 0x1b ;  /* 0x0000005425267211 */ /* 0x000fe400078fdaff */
[C---:B------:R-:W-:Y:S02]  /*a170*/  PRMT R34, R30.reuse, 0x7610, R34 ;  /* 0x000076101e227816 */ /* 0x040fe40000000022 */
[----:B------:R-:W-:Y:S02]  /*a180*/  PRMT R35, R30, 0x7632, R35 ;  /* 0x000076321e237816 */ /* 0x000fe40000000023 */
[----:B------:R-:W-:-:S02]  /*a190*/  LEA R25, R36, R61, 0x1 ;  /* 0x0000003d24197211 */ /* 0x000fc400078e08ff */
[----:B------:R-:W-:Y:S02]  /*a1a0*/  F2FP.BF16.F32.PACK_AB R30, R85, R83 ;  /* 0x00000053551e723e */ /* 0x000fe400000010ff */
[----:B------:R-:W-:Y:S02]  /*a1b0*/  IADD3 R39, R84, 0xd, RZ ;  /* 0x0000000d54277810 */ /* 0x000fe40007ffe0ff */
[----:B------:R-:W-:Y:S02]  /*a1c0*/  LEA.HI.SX32 R28, R27, R84, 0x1b ;  /* 0x000000541b1c7211 */ /* 0x000fe400078fdaff */
[-C--:B------:R-:W-:Y:S02]  /*a1d0*/  LEA R11, R20, R61.reuse, 0x1 ;  /* 0x0000003d140b7211 */ /* 0x080fe400078e08ff */
[C---:B------:R-:W-:Y:S02]  /*a1e0*/  PRMT R36, R31.reuse, 0x7610, R36 ;  /* 0x000076101f247816 */ /* 0x040fe40000000024 */
[----:B------:R-:W-:Y:S01]  /*a1f0*/  PRMT R37, R31, 0x7632, R37 ;  /* 0x000076321f257816 */ /* 0x000fe20000000025 */
[----:B------:R-:W-:Y:S01]  /*a200*/  STS.U16 [R45], R32 ;  /* 0x000000202d007388 */ /* 0x000fe20000000400 */
[----:B------:R-:W-:-:S02]  /*a210*/  LEA R20, R26, R61, 0x1 ;  /* 0x0000003d1a147211 */ /* 0x000fc400078e08ff */
[----:B------:R-:W-:Y:S01]  /*a220*/  F2FP.BF16.F32.PACK_AB R31, R81, R79 ;  /* 0x0000004f511f723e */ /* 0x000fe200000010ff */
[----:B------:R0:W-:Y:S01]  /*a230*/  STS.U16 [R0+0x2], R33 ;  /* 0x0000022100007388 */ /* 0x0001e20000000400 */
[-C--:B------:R-:W-:Y:S01]  /*a240*/  LEA R26, R38, R61.reuse, 0x1 ;  /* 0x0000003d261a7211 */ /* 0x080fe200078e08ff */
[----:B------:R-:W-:Y:S01]  /*a250*/  VIADD R43, R84, 0xf ;  /* 0x0000000f542b7836 */ /* 0x000fe20000000000 */
[----:B------:R-:W-:Y:S01]  /*a260*/  PRMT R38, R30, 0x7610, R38 ;  /* 0x000076101e267816 */ /* 0x000fe20000000026 */
[----:B------:R4:W-:Y:S01]  /*a270*/  STS.U16 [R9+0x4], R34 ;  /* 0x0000042209007388 */ /* 0x0009e20000000400 */
[----:B--2---:R-:W-:Y:S02]  /*a280*/  SHF.L.U32 R12, R12, 0x10, RZ ;  /* 0x000000100c0c7819 */ /* 0x004fe400000006ff */
[----:B------:R-:W-:Y:S01]  /*a290*/  LEA.HI.SX32 R40, R39, R84, 0x1b ;  /* 0x0000005427287211 */ /* 0x000fe200078fdaff */
[----:B------:R2:W-:Y:S01]  /*a2a0*/  STS.U16 [R11+0x6], R35 ;  /* 0x000006230b007388 */ /* 0x0005e20000000400 */
[----:B------:R-:W-:-:S02]  /*a2b0*/  LEA R21, R28, R61, 0x1 ;  /* 0x0000003d1c157211 */ /* 0x000fc400078e08ff */
[----:B0-----:R-:W-:Y:S01]  /*a2c0*/  PRMT R33, R30, 0x7632, R33 ;  /* 0x000076321e217816 */ /* 0x001fe20000000021 */
[----:B------:R-:W-:Y:S01]  /*a2d0*/  STS.U16 [R18+0x8], R36 ;  /* 0x0000082412007388 */ /* 0x000fe20000000400 */
[----:B------:R-:W-:Y:S02]  /*a2e0*/  IADD3 R41, R84, 0xe, RZ ;  /* 0x0000000e54297810 */ /* 0x000fe40007ffe0ff */
[----:B------:R-:W-:Y:S01]  /*a2f0*/  PRMT R39, R31, 0x7610, R39 ;  /* 0x000076101f277816 */ /* 0x000fe20000000027 */
[----:B------:R-:W-:Y:S01]  /*a300*/  STS.U16 [R19+0xa], R37 ;  /* 0x00000a2513007388 */ /* 0x000fe20000000400 */
[----:B------:R-:W-:Y:S02]  /*a310*/  F2FP.BF16.F32.PACK_AB R32, R77, R75 ;  /* 0x0000004b4d20723e */ /* 0x000fe400000010ff */
[----:B----4-:R-:W-:Y:S01]  /*a320*/  PRMT R34, R31, 0x7632, R34 ;  /* 0x000076321f227816 */ /* 0x010fe20000000022 */
[----:B------:R-:W-:Y:S01]  /*a330*/  @!P0 FMUL.FTZ R5, R5, R66 ;  /* 0x0000004205058220 */ /* 0x000fe20000410000 */
[----:B------:R-:W-:Y:S01]  /*a340*/  STS.U16 [R20+0xc], R38 ;  /* 0x00000c2614007388 */ /* 0x000fe20000000400 */
[----:B------:R-:W-:Y:S01]  /*a350*/  F2FP.BF16.F32.PACK_AB R30, R73, R71 ;  /* 0x00000047491e723e */ /* 0x000fe200000010ff */
[----:B------:R-:W-:Y:S01]  /*a360*/  FADD.FTZ R31, R12, UR5 ;  /* 0x000000050c1f7e21 */ /* 0x000fe20008010000 */
[-C--:B------:R-:W-:Y:S01]  /*a370*/  LEA.HI.SX32 R42, R41, R84.reuse, 0x1b ;  /* 0x00000054292a7211 */ /* 0x080fe200078fdaff */
[----:B------:R0:W-:Y:S01]  /*a380*/  STS.U16 [R21+0xe], R33 ;  /* 0x00000e2115007388 */ /* 0x0001e20000000400 */
[----:B------:R-:W-:-:S02]  /*a390*/  LEA.HI.SX32 R44, R43, R84, 0x1b ;  /* 0x000000542b2c7211 */ /* 0x000fc400078fdaff */
[----:B------:R-:W-:Y:S01]  /*a3a0*/  F2FP.BF16.F32.PACK_AB R12, R69, R67 ;  /* 0x00000043450c723e */ /* 0x000fe200000010ff */
[----:B------:R-:W-:Y:S01]  /*a3b0*/  STS.U16 [R22+0x10], R39 ;  /* 0x0000102716007388 */ /* 0x000fe20000000400 */
[----:B------:R-:W-:Y:S02]  /*a3c0*/  ISETP.NE.AND P0, PT, R62, RZ, PT ;  /* 0x000000ff3e00720c */ /* 0x000fe40003f05270 */
[----:B--2---:R-:W-:Y:S01]  /*a3d0*/  PRMT R35, R32, 0x7632, R35 ;  /* 0x0000763220237816 */ /* 0x004fe20000000023 */
[----:B------:R2:W-:Y:S01]  /*a3e0*/  STS.U16 [R23+0x12], R34 ;  /* 0x0000122217007388 */ /* 0x0005e20000000400 */
[-C--:B------:R-:W-:Y:S01]  /*a3f0*/  LEA R27, R40, R61.reuse, 0x1 ;  /* 0x0000003d281b7211 */ /* 0x080fe200078e08ff */
[----:B------:R-:W-:Y:S01]  /*a400*/  ULEA UR7, UR8, UR7, 0x18 ;  /* 0x0000000708077291 */ /* 0x000fe2000f8ec03f */
[----:B0-----:R-:W-:Y:S01]  /*a410*/  PRMT R33, R30, 0x7632, R33 ;  /* 0x000076321e217816 */ /* 0x001fe20000000021 */
[----:B------:R0:W-:Y:S01]  /*a420*/  STS.U16 [R24+0x14], R32 ;  /* 0x0000142018007388 */ /* 0x0001e20000000400 */
[----:B------:R-:W-:Y:S01]  /*a430*/  LEA R28, R42, R61, 0x1 ;  /* 0x0000003d2a1c7211 */ /* 0x000fe200078e08ff */
[----:B------:R-:W-:-:S02]  /*a440*/  IMAD R29, R44, 0x2, R61 ;  /* 0x000000022c1d7824 */ /* 0x000fc400078e023d */
[----:B------:R-:W-:Y:S01]  /*a450*/  STS.U16 [R25+0x16], R35 ;  /* 0x0000162319007388 */ /* 0x000fe20000000400 */
[C---:B--2---:R-:W-:Y:S02]  /*a460*/  PRMT R34, R12.reuse, 0x7632, R34 ;  /* 0x000076320c227816 */ /* 0x044fe40000000022 */
[----:B0-----:R-:W-:Y:S01]  /*a470*/  PRMT R32, R12, 0x7610, R32 ;  /* 0x000076100c207816 */ /* 0x001fe20000000020 */
[----:B------:R0:W-:Y:S01]  /*a480*/  STS.U16 [R26+0x18], R30 ;  /* 0x0000181e1a007388 */ /* 0x0001e20000000400 */
[----:B------:R-:W-:-:S03]  /*a490*/  @!P4 FMUL.FTZ R6, R6, R63 ;  /* 0x0000003f0606c220 */ /* 0x000fc60000410000 */
[----:B------:R-:W-:Y:S04]  /*a4a0*/  STS.U16 [R27+0x1a], R33 ;  /* 0x00001a211b007388 */ /* 0x000fe80000000400 */
[----:B------:R2:W-:Y:S01]  /*a4b0*/  STS.U16 [R28+0x1c], R32 ;  /* 0x00001c201c007388 */ /* 0x0005e20000000400 */
[----:B0-----:R-:W-:-:S03]  /*a4c0*/  MOV R30, UR50 ;  /* 0x00000032001e7c02 */ /* 0x001fc60008000f00 */
[----:B------:R-:W-:Y:S01]  /*a4d0*/  STS.U16 [R29+0x1e], R34 ;  /* 0x00001e221d007388 */ /* 0x000fe20000000400 */
[----:B------:R-:W-:-:S03]  /*a4e0*/  NOP ;  /* 0x0000000000007918 */ /* 0x000fc60000000000 */
[----:B------:R-:W-:Y:S01]  /*a4f0*/  LDS.U16 R35, [R96] ;  /* 0x0000000060237984 */ /* 0x000fe20000000400 */
[----:B------:R-:W-:-:S03]  /*a500*/  FSETP.GTU.FTZ.AND P6, PT, R31, 20, PT ;  /* 0x41a000001f00780b */ /* 0x000fc60003fdc000 */
        /* <DEDUP_REMOVED lines=17> */
[----:B------:R-:W-:-:S04]  /*a620*/  @!P6 FMUL.FTZ R12, R31, -1.4426950216293334961 ;  /* 0xbfb8aa3b1f0ce820 */ /* 0x000fc80000410000 */
[----:B------:R-:W-:Y:S01]  /*a630*/  FADD.FTZ R13, R13, UR5 ;  /* 0x000000050d0d7e21 */ /* 0x000fe20008010000 */
[----:B-----5:R-:W-:Y:S01]  /*a640*/  SHF.L.U32 R15, R15, 0x10, RZ ;  /* 0x000000100f0f7819 */ /* 0x020fe200000006ff */
[----:B------:R-:W0:Y:S01]  /*a650*/  @!P6 MUFU.EX2 R12, R12 ;  /* 0x0000000c000ce308 */ /* 0x000e220000000800 */
[----:B---3--:R-:W-:Y:S02]  /*a660*/  SHF.L.U32 R14, R14, 0x10, RZ ;  /* 0x000000100e0e7819 */ /* 0x008fe400000006ff */
[----:B------:R-:W-:Y:S02]  /*a670*/  FSETP.GTU.FTZ.AND P1, PT, R13, 20, PT ;  /* 0x41a000000d00780b */ /* 0x000fe40003f3c000 */
[----:B------:R-:W-:Y:S01]  /*a680*/  MOV R61, UR7 ;  /* 0x00000007003d7c02 */ /* 0x000fe20008000f00 */
[----:B------:R-:W-:Y:S01]  /*a690*/  BAR.SYNC.DEFER_BLOCKING 0x0 ;  /* 0x0000000000007b1d */ /* 0x000fe20000010000 */
[----:B------:R-:W-:Y:S01]  /*a6a0*/  FADD.FTZ R15, R15, UR5 ;  /* 0x000000050f0f7e21 */ /* 0x000fe20008010000 */
[----:B------:R-:W-:-:S04]  /*a6b0*/  FADD.FTZ R14, R14, UR5 ;  /* 0x000000050e0e7e21 */ /* 0x000fc80008010000 */
[----:B------:R-:W-:Y:S02]  /*a6c0*/  FSETP.GTU.FTZ.AND P5, PT, R15, 20, PT ;  /* 0x41a000000f00780b */ /* 0x000fe40003fbc000 */
[----:B------:R-:W-:Y:S02]  /*a6d0*/  FSETP.GTU.FTZ.AND P2, PT, R14, 20, PT ;  /* 0x41a000000e00780b */ /* 0x000fe40003f5c000 */
[----:B------:R-:W-:Y:S01]  /*a6e0*/  @!P1 FMUL.FTZ R13, R13, -1.4426950216293334961 ;  /* 0xbfb8aa3b0d0d9820 */ /* 0x000fe20000410000 */
[----:B------:R-:W-:Y:S02]  /*a6f0*/  IMAD.U32 R16, R16, 0x10000, RZ ;  /* 0x0001000010107824 */ /* 0x000fe400078e00ff */
[----:B0-----:R-:W-:Y:S01]  /*a700*/  @!P6 FADD.FTZ R12, R12, 1 ;  /* 0x3f8000000c0ce421 */ /* 0x001fe20000010000 */
[----:B------:R-:W0:Y:S02]  /*a710*/  LDS R87, [R61+0x1080] ;  /* 0x001080003d577984 */ /* 0x000e240000000800 */
[----:B------:R-:W1:Y:S01]  /*a720*/  @!P1 MUFU.EX2 R13, R13 ;  /* 0x0000000d000d9308 */ /* 0x000e620000000800 */
[----:B------:R-:W-:-:S02]  /*a730*/  FADD.FTZ R31, R16, UR5 ;  /* 0x00000005101f7e21 */ /* 0x000fc40008010000 */
[----:B------:R-:W-:Y:S01]  /*a740*/  @!P5 FMUL.FTZ R16, R15, -1.4426950216293334961 ;  /* 0xbfb8aa3b0f10d820 */ /* 0x000fe20000410000 */
[----:B------:R-:W-:Y:S01]  /*a750*/  @!P3 FMUL.FTZ R7, R7, R68 ;  /* 0x000000440707b220 */ /* 0x000fe20000410000 */
[----:B------:R-:W-:Y:S01]  /*a760*/  @!P2 FMUL.FTZ R14, R14, -1.4426950216293334961 ;  /* 0xbfb8aa3b0e0ea820 */ /* 0x000fe20000410000 */
[----:B------:R-:W-:Y:S02]  /*a770*/  FSETP.GTU.FTZ.AND P3, PT, R31, 20, PT ;  /* 0x41a000001f00780b */ /* 0x000fe40003f7c000 */
[----:B------:R-:W3:Y:S01]  /*a780*/  @!P6 MUFU.RCP R12, R12 ;  /* 0x0000000c000ce308 */ /* 0x000ee20000001000 */
[----:B------:R-:W-:-:S07]  /*a790*/  SHF.L.U32 R17, R17, 0x10, RZ ;  /* 0x0000001011117819 */ /* 0x000fce00000006ff */
[----:B------:R1:W4:Y:S08]  /*a7a0*/  @!P2 MUFU.EX2 R15, R14 ;  /* 0x0000000e000fa308 */ /* 0x0003300000000800 */
[----:B------:R-:W5:Y:S01]  /*a7b0*/  @!P5 MUFU.EX2 R16, R16 ;  /* 0x000000100010d308 */ /* 0x000f620000000800 */
[----:B-1----:R-:W-:Y:S01]  /*a7c0*/  @!P1 FADD.FTZ R14, R13, 1 ;  /* 0x3f8000000d0e9421 */ /* 0x002fe20000010000 */
[----:B--2---:R-:W-:Y:S01]  /*a7d0*/  FADD.FTZ R32, R17, UR5 ;  /* 0x0000000511207e21 */ /* 0x004fe20008010000 */
[----:B------:R-:W-:Y:S01]  /*a7e0*/  @!P3 FMUL.FTZ R17, R31, -1.4426950216293334961 ;  /* 0xbfb8aa3b1f11b820 */ /* 0x000fe20000410000 */
[----:B---3--:R-:W-:Y:S01]  /*a7f0*/  @!P6 FMUL.FTZ R159, R159, R12 ;  /* 0x0000000c9f9fe220 */ /* 0x008fe20000410000 */
[----:B------:R-:W-:-:S02]  /*a800*/  SHF.R.S32.HI R31, RZ, 0x1f, R64 ;  /* 0x0000001fff1f7819 */ /* 0x000fc40000011440 */
[----:B------:R-:W-:Y:S01]  /*a810*/  IADD3 R12, P6, R64, UR9, RZ ;  /* 0x00000009400c7c10 */ /* 0x000fe2000ffde0ff */
[----:B------:R1:W-:Y:S01]  /*a820*/  @!P1 MUFU.RCP R89, R14 ;  /* 0x0000000e00599308 */ /* 0x0003e20000001000 */
[----:B------:R-:W-:Y:S01]  /*a830*/  FSETP.GTU.FTZ.AND P4, PT, R32, 20, PT ;  /* 0x41a000002000780b */ /* 0x000fe20003f9c000 */
[----:B----4-:R-:W-:Y:S01]  /*a840*/  @!P2 FADD.FTZ R15, R15, 1 ;  /* 0x3f8000000f0fa421 */ /* 0x010fe20000010000 */
[----:B-1----:R-:W-:-:S05]  /*a850*/  MOV R14, UR9 ;  /* 0x00000009000e7c02 */ /* 0x002fca0008000f00 */
[----:B------:R-:W1:Y:S01]  /*a860*/  @!P3 MUFU.EX2 R17, R17 ;  /* 0x000000110011b308 */ /* 0x000e620000000800 */
[----:B-----5:R-:W-:Y:S01]  /*a870*/  @!P5 FADD.FTZ R16, R16, 1 ;  /* 0x3f8000001010d421 */ /* 0x020fe20000010000 */
[----:B------:R-:W-:Y:S02]  /*a880*/  LEA.HI.X.SX32 R13, R14, R31, 0x1, P6 ;  /* 0x0000001f0e0d7211 */ /* 0x000fe400030f0eff */
[----:B0-----:R-:W-:Y:S01]  /*a890*/  ISETP.GE.AND P6, PT, R64, R87, PT ;  /* 0x000000574000720c */ /* 0x001fe20003fc6270 */
[----:B------:R-:W-:-:S03]  /*a8a0*/  UIMAD UR28, UR30, UR34, URZ ;  /* 0x000000221e1c72a4 */ /* 0x000fc6000f8e023f */
[----:B------:R-:W0:Y:S01]  /*a8b0*/  @!P2 MUFU.RCP R34, R15 ;  /* 0x0000000f0022a308 */ /* 0x000e220000001000 */
[----:B------:R-:W-:Y:S02]  /*a8c0*/  UIMAD UR30, UR30, UR32, URZ ;  /* 0x000000201e1e72a4 */ /* 0x000fe4000f8e023f */
[----:B------:R-:W-:-:S05]  /*a8d0*/  UIMAD.WIDE.U32 UR8, UR53, UR34, URZ ;  /* 0x00000022350872a5 */ /* 0x000fca000f8e003f */
[----:B------:R-:W2:Y:S01]  /*a8e0*/  @!P5 MUFU.RCP R36, R16 ;  /* 0x000000100024d308 */ /* 0x000ea20000001000 */
[----:B------:R-:W-:Y:S01]  /*a8f0*/  UIMAD UR28, UR53, UR35, UR28 ;  /* 0x00000023351c72a4 */ /* 0x000fe2000f8e021c */
[----:B------:R-:W-:Y:S01]  /*a900*/  @!P4 FMUL.FTZ R32, R32, -1.4426950216293334961 ;  /* 0xbfb8aa3b2020c820 */ /* 0x000fe20000410000 */
[----:B------:R-:W-:Y:S01]  /*a910*/  UIMAD UR30, UR53, UR33, UR30 ;  /* 0x00000021351e72a4 */ /* 0x000fe2000f8e021e */
[----:B------:R-:W-:Y:S01]  /*a920*/  BSSY B0, `(.L_x_624) ;  /* 0x0000013000007945 */ /* 0x000fe20003800000 */
[----:B------:R-:W-:Y:S02]  /*a930*/  USHF.R.S32.HI UR7, URZ, 0x1f, UR10 ;  /* 0x0000001f3f077899 */ /* 0x000fe4000801140a */
[----:B------:R-:W-:Y:S01]  /*a940*/  UIADD3 UR33, UR9, UR28, URZ ;  /* 0x0000001c09217290 */ /* 0x000fe2000fffe03f */
[----:B------:R1:W3:Y:S02]  /*a950*/  @!P4 MUFU.EX2 R33, R32 ;  /* 0x000000200021c308 */ /* 0x0002e40000000800 */
[----:B-1----:R-:W-:Y:S01]  /*a960*/  @!P3 FADD.FTZ R32, R17, 1 ;  /* 0x3f8000001120b421 */ /* 0x002fe20000010000 */
[----:B0-2---:R-:W-:Y:S08]  /*a970*/  @P6 BRA `(.L_x_625) ;  /* 0x0000000000346947 */ /* 0x005ff00003800000 */
        /* <DEDUP_REMOVED lines=13> */
.L_x_625:
[----:B------:R-:W-:Y:S05]  /*aa50*/  BSYNC B0 ;  /* 0x0000000000007941 */ /* 0x000fea0003800000 */
.L_x_624:
[----:B------:R-:W2:Y:S01]  /*aa60*/  LDL.LU R42, [R1] ;  /* 0x00000000012a7983 */ /* 0x000ea20000300800 */
[----:B---3--:R-:W-:Y:S01]  /*aa70*/  @!P4 FADD.FTZ R33, R33, 1 ;  /* 0x3f8000002121c421 */ /* 0x008fe20000010000 */
[----:B------:R-:W-:Y:S01]  /*aa80*/  ULDC.64 UR28, c[0x0][0x390] ;  /* 0x0000e400001c7ab9 */ /* 0x000fe20000000a00 */
[----:B------:R-:W-:Y:S01]  /*aa90*/  UMOV UR9, UR33 ;  /* 0x0000002100097c82 */ /* 0x000fe20008000000 */
[----:B------:R-:W3:Y:S01]  /*aaa0*/  LDL.LU R40, [R1+0x4] ;  /* 0x0000040001287983 */ /* 0x000ee20000300800 */
[----:B------:R-:W-:Y:S01]  /*aab0*/  UIMAD UR31, UR6, -0x800, UR54 ;  /* 0xfffff800061f78a4 */ /* 0x000fe2000f8e0236 */
[----:B------:R-:W3:Y:S01]  /*aac0*/  @!P3 MUFU.RCP R32, R32 ;  /* 0x000000200020b308 */ /* 0x000ee20000001000 */
[----:B------:R-:W-:Y:S01]  /*aad0*/  ULDC.64 UR36, c[0x0][0x3e0] ;  /* 0x0000f80000247ab9 */ /* 0x000fe20000000a00 */
[----:B------:R-:W4:Y:S04]  /*aae0*/  LDL.LU R38, [R1+0x8] ;  /* 0x0000080001267983 */ /* 0x000f280000300800 */
[----:B0-----:R-:W5:Y:S01]  /*aaf0*/  LDL.LU R35, [R1+0xd4] ;  /* 0x0000d40001237983 */ /* 0x001f620000300800 */
[----:B------:R-:W-:Y:S01]  /*ab00*/  UIMAD UR34, UR7, UR28, URZ ;  /* 0x0000001c072272a4 */ /* 0x000fe2000f8e023f */
[----:B------:R-:W4:Y:S01]  /*ab10*/  @!P4 MUFU.RCP R33, R33 ;  /* 0x000000210021c308 */ /* 0x000f220000001000 */
[----:B------:R-:W-:Y:S01]  /*ab20*/  UIMAD.WIDE.U32 UR8, UR10, UR28, UR8 ;  /* 0x0000001c0a0872a5 */ /* 0x000fe2000f8e0008 */
[----:B------:R-:W-:Y:S01]  /*ab30*/  @!P1 FMUL.FTZ R160, R160, R89 ;  /* 0x00000059a0a09220 */ /* 0x000fe20000410000 */
[----:B------:R-:W-:Y:S01]  /*ab40*/  UIMAD UR29, UR10, UR29, UR34 ;  /* 0x0000001d0a1d72a4 */ /* 0x000fe2000f8e0222 */
[C---:B------:R-:W-:Y:S01]  /*ab50*/  LEA R14, P1, R64.reuse, UR36, 0x1 ;  /* 0x00000024400e7c11 */ /* 0x040fe2000f8208ff */
[----:B------:R-:W-:Y:S01]  /*ab60*/  USHF.R.S32.HI UR34, URZ, 0x1f, UR31 ;  /* 0x0000001f3f227899 */ /* 0x000fe2000801141f */
[----:B------:R-:W-:Y:S01]  /*ab70*/  @!P2 FMUL.FTZ R161, R161, R34 ;  /* 0x00000022a1a1a220 */ /* 0x000fe20000410000 */
[----:B------:R-:W-:Y:S01]  /*ab80*/  UIADD3 UR28, UP0, UR31, UR8, URZ ;  /* 0x000000081f1c7290 */ /* 0x000fe2000ff1e03f */
[----:B------:R-:W-:Y:S01]  /*ab90*/  LEA.HI.X R15, R64, UR37, R31, 0x1, P1 ;  /* 0x00000025400f7c11 */ /* 0x000fe200088f0c1f */
[----:B------:R-:W-:Y:S01]  /*aba0*/  BSSY B0, `(.L_x_626) ;  /* 0x0000087000007945 */ /* 0x000fe20003800000 */
[-C--:B------:R-:W-:Y:S01]  /*abb0*/  ISETP.GE.AND P1, PT, R58, R87.reuse, PT ;  /* 0x000000573a00720c */ /* 0x080fe20003f26270 */
[----:B------:R-:W-:Y:S01]  /*abc0*/  UIADD3.X UR8, UR34, UR29, UR9, UP0, !UPT ;  /* 0x0000001d22087290 */ /* 0x000fe200087fe409 */
[----:B------:R-:W-:-:S02]  /*abd0*/  ISETP.GE.AND P2, PT, R57, R87, PT ;  /* 0x000000573900720c */ /* 0x000fc40003f46270 */
[----:B------:R-:W-:-:S03]  /*abe0*/  MOV R16, UR28 ;  /* 0x0000001c00107c02 */ /* 0x000fc60008000f00 */
[----:B------:R-:W-:Y:S01]  /*abf0*/  IMAD.U32 R17, RZ, RZ, UR8 ;  /* 0x00000008ff117e24 */ /* 0x000fe2000f8e00ff */
[----:B------:R-:W-:Y:S01]  /*ac00*/  LEA R14, P6, R16, R14, 0x1 ;  /* 0x0000000e100e7211 */ /* 0x000fe200078c08ff */
[----:B------:R-:W-:-:S03]  /*ac10*/  UIMAD.WIDE.U32 UR8, UR53, UR32, URZ ;  /* 0x00000020350872a5 */ /* 0x000fc6000f8e003f */
[----:B------:R-:W-:Y:S01]  /*ac20*/  LEA.HI.X R15, R16, R15, R17, 0x1, P6 ;  /* 0x0000000f100f7211 */ /* 0x000fe200030f0c11 */
[----:B------:R-:W-:Y:S01]  /*ac30*/  UIADD3 UR33, UR9, UR30, URZ ;  /* 0x0000001e09217290 */ /* 0x000fe2000fffe03f */
[----:B------:R-:W-:-:S03]  /*ac40*/  ISETP.GE.AND P6, PT, R54, R87, PT ;  /* 0x000000573600720c */ /* 0x000fc60003fc6270 */
[----:B------:R-:W-:Y:S01]  /*ac50*/  @!P1 STG.E.U16 desc[UR20][R14.64+-0xf40], R41 ;  /* 0xfff0c0290e009986 */ /* 0x000fe2000c101514 */
[----:B------:R-:W-:-:S03]  /*ac60*/  ISETP.GE.AND P1, PT, R52, R87, PT ;  /* 0x000000573400720c */ /* 0x000fc60003f26270 */
[----:B------:R-:W-:Y:S01]  /*ac70*/  @!P2 STG.E.U16 desc[UR20][R14.64+-0xf00], R43 ;  /* 0xfff1002b0e00a986 */ /* 0x000fe2000c101514 */
[----:B------:R-:W-:-:S05]  /*ac80*/  ISETP.GE.AND P2, PT, R51, R87, PT ;  /* 0x000000573300720c */ /* 0x000fca0003f46270 */
[----:B------:R-:W-:Y:S01]  /*ac90*/  @!P6 STG.E.U16 desc[UR20][R14.64+-0xe40], R69 ;  /* 0xfff1c0450e00e986 */ /* 0x000fe2000c101514 */
[----:B------:R-:W-:-:S03]  /*aca0*/  ISETP.GE.AND P6, PT, R48, R87, PT ;  /* 0x000000573000720c */ /* 0x000fc60003fc6270 */
[----:B------:R-:W-:Y:S01]  /*acb0*/  @!P1 STG.E.U16 desc[UR20][R14.64+-0xdc0], R73 ;  /* 0xfff240490e009986 */ /* 0x000fe2000c101514 */
[----:B------:R-:W-:-:S03]  /*acc0*/  ISETP.GE.AND P1, PT, R60, R87, PT ;  /* 0x000000573c00720c */ /* 0x000fc60003f26270 */
[----:B------:R-:W-:Y:S01]  /*acd0*/  @!P2 STG.E.U16 desc[UR20][R14.64+-0xd80], R75 ;  /* 0xfff2804b0e00a986 */ /* 0x000fe2000c101514 */
[----:B------:R-:W-:-:S05]  /*ace0*/  ISETP.GE.AND P2, PT, R46, R87, PT ;  /* 0x000000572e00720c */ /* 0x000fca0003f46270 */
[----:B------:R-:W-:Y:S04]  /*acf0*/  @!P6 STG.E.U16 desc[UR20][R14.64+-0xcc0], R81 ;  /* 0xfff340510e00e986 */ /* 0x000fe8000c101514 */
[----:B------:R-:W-:Y:S04]  /*ad00*/  @!P1 STG.E.U16 desc[UR20][R14.64+-0xfc0], R37 ;  /* 0xfff040250e009986 */ /* 0x000fe8000c101514 */
[----:B------:R-:W-:Y:S01]  /*ad10*/  @!P2 STG.E.U16 desc[UR20][R14.64+-0xc40], R85 ;  /* 0xfff3c0550e00a986 */ /* 0x000fe2000c101514 */
[----:B--2---:R-:W-:Y:S01]  /*ad20*/  @!P5 FMUL.FTZ R42, R42, R36 ;  /* 0x000000242a2ad220 */ /* 0x004fe20000410000 */
[----:B---3--:R-:W-:-:S04]  /*ad30*/  @!P3 FMUL.FTZ R40, R40, R32 ;  /* 0x000000202828b220 */ /* 0x008fc80000410000 */
[----:B------:R-:W-:Y:S01]  /*ad40*/  @!P5 STL [R1], R42 ;  /* 0x0000002a0100d387 */ /* 0x000fe20000100800 */
[----:B------:R-:W-:Y:S01]  /*ad50*/  ISETP.GE.AND P5, PT, R59, R87, PT ;  /* 0x000000573b00720c */ /* 0x000fe20003fa6270 */
[----:B----4-:R-:W-:Y:S02]  /*ad60*/  @!P4 FMUL.FTZ R38, R38, R33 ;  /* 0x000000212626c220 */ /* 0x010fe40000410000 */
[----:B------:R-:W-:Y:S01]  /*ad70*/  @!P3 STL [R1+0x4], R40 ;  /* 0x000004280100b387 */ /* 0x000fe20000100800 */
[-C--:B------:R-:W-:Y:S01]  /*ad80*/  ISETP.GE.AND P3, PT, R56, R87.reuse, PT ;  /* 0x000000573800720c */ /* 0x080fe20003f66270 */
[----:B-----5:R-:W-:Y:S02]  /*ad90*/  FADD.FTZ R16, R2, R35 ;  /* 0x0000002302107221 */ /* 0x020fe40000010000 */
[----:B------:R-:W-:Y:S01]  /*ada0*/  @!P4 STL [R1+0x8], R38 ;  /* 0x000008260100c387 */ /* 0x000fe20000100800 */
[----:B------:R-:W-:Y:S01]  /*adb0*/  ISETP.GE.AND P4, PT, R55, R87, PT ;  /* 0x000000573700720c */ /* 0x000fe20003f86270 */
[----:B------:R-:W-:Y:S01]  /*adc0*/  FADD.FTZ R17, R16, R3 ;  /* 0x0000000310117221 */ /* 0x000fe20000010000 */
[----:B------:R-:W-:-:S03]  /*add0*/  F2FP.BF16.F32.PACK_AB R16, R3, R2 ;  /* 0x000000020310723e */ /* 0x000fc600000010ff */
[----:B------:R-:W-:Y:S01]  /*ade0*/  @!P5 STG.E.U16 desc[UR20][R14.64+-0xf80], R39 ;  /* 0xfff080270e00d986 */ /* 0x000fe2000c101514 */
[-C--:B------:R-:W-:Y:S01]  /*adf0*/  ISETP.GE.AND P5, PT, R53, R87.reuse, PT ;  /* 0x000000573500720c */ /* 0x080fe20003fa6270 */
[----:B------:R-:W-:Y:S01]  /*ae00*/  FADD.FTZ R2, R17, R4 ;  /* 0x0000000411027221 */ /* 0x000fe20000010000 */
[----:B------:R-:W-:Y:S01]  /*ae10*/  F2FP.BF16.F32.PACK_AB R4, R5, R4 ;  /* 0x000000040504723e */ /* 0x000fe200000010ff */
[----:B------:R-:W-:Y:S01]  /*ae20*/  @!P3 STG.E.U16 desc[UR20][R14.64+-0xec0], R63 ;  /* 0xfff1403f0e00b986 */ /* 0x000fe2000c101514 */
[-C--:B------:R-:W-:Y:S01]  /*ae30*/  ISETP.GE.AND P3, PT, R50, R87.reuse, PT ;  /* 0x000000573200720c */ /* 0x080fe20003f66270 */
[----:B------:R-:W-:Y:S01]  /*ae40*/  FADD.FTZ R3, R2, R5 ;  /* 0x0000000502037221 */ /* 0x000fe20000010000 */
[----:B------:R-:W-:Y:S01]  /*ae50*/  PRMT R17, R4, 0x7610, R17 ;  /* 0x0000761004117816 */ /* 0x000fe20000000011 */
[----:B------:R-:W-:Y:S01]  /*ae60*/  @!P4 STG.E.U16 desc[UR20][R14.64+-0xe80], R67 ;  /* 0xfff180430e00c986 */ /* 0x000fe2000c101514 */
[----:B------:R-:W-:Y:S01]  /*ae70*/  ISETP.GE.AND P4, PT, R49, R87, PT ;  /* 0x000000573100720c */ /* 0x000fe20003f86270 */
[----:B------:R-:W-:Y:S01]  /*ae80*/  FADD.FTZ R2, R3, R6 ;  /* 0x0000000603027221 */ /* 0x000fe20000010000 */
[----:B------:R-:W-:-:S02]  /*ae90*/  F2FP.BF16.F32.PACK_AB R6, R7, R6 ;  /* 0x000000060706723e */ /* 0x000fc400000010ff */
[----:B------:R-:W-:Y:S01]  /*aea0*/  F2FP.BF16.F32.PACK_AB R3, R10, R8 ;  /* 0x000000080a03723e */ /* 0x000fe200000010ff */
[----:B------:R-:W-:Y:S01]  /*aeb0*/  @!P5 STG.E.U16 desc[UR20][R14.64+-0xe00], R71 ;  /* 0xfff200470e00d986 */ /* 0x000fe2000c101514 */
[----:B------:R-:W-:Y:S01]  /*aec0*/  ISETP.GE.AND P5, PT, R47, R87, PT ;  /* 0x000000572f00720c */ /* 0x000fe20003fa6270 */
[----:B------:R-:W-:Y:S01]  /*aed0*/  FADD.FTZ R7, R2, R7 ;  /* 0x0000000702077221 */ /* 0x000fe20000010000 */
[----:B------:R-:W-:Y:S01]  /*aee0*/  PRMT R32, R4, 0x7632, R32 ;  /* 0x0000763204207816 */ /* 0x000fe20000000020 */
[----:B------:R-:W-:Y:S01]  /*aef0*/  @!P3 STG.E.U16 desc[UR20][R14.64+-0xd40], R77 ;  /* 0xfff2c04d0e00b986 */ /* 0x000fe2000c101514 */
[----:B------:R-:W-:Y:S01]  /*af00*/  F2FP.BF16.F32.PACK_AB R4, R158, R157 ;  /* 0x0000009d9e04723e */ /* 0x000fe200000010ff */
[----:B------:R-:W-:Y:S01]  /*af10*/  FADD.FTZ R7, R7, R8 ;  /* 0x0000000807077221 */ /* 0x000fe20000010000 */
[----:B------:R-:W-:Y:S01]  /*af20*/  F2FP.BF16.F32.PACK_AB R5, R160, R159 ;  /* 0x0000009fa005723e */ /* 0x000fe200000010ff */
[----:B------:R-:W-:Y:S01]  /*af30*/  @!P4 STG.E.U16 desc[UR20][R14.64+-0xd00], R79 ;  /* 0xfff3004f0e00c986 */ /* 0x000fe2000c101514 */
[----:B------:R-:W-:Y:S01]  /*af40*/  PRMT R33, R4, 0x7632, R33 ;  /* 0x0000763204217816 */ /* 0x000fe20000000021 */
[----:B------:R-:W-:-:S04]  /*af50*/  FADD.FTZ R10, R7, R10 ;  /* 0x0000000a070a7221 */ /* 0x000fc80000010000 */
[----:B------:R0:W-:Y:S01]  /*af60*/  @!P5 STG.E.U16 desc[UR20][R14.64+-0xc80], R83 ;  /* 0xfff380530e00d986 */ /* 0x0001e2000c101514 */
[----:B------:R-:W-:Y:S01]  /*af70*/  FADD.FTZ R157, R10, R157 ;  /* 0x0000009d0a9d7221 */ /* 0x000fe20000010000 */
[----:B------:R-:W-:Y:S03]  /*af80*/  BAR.SYNC.DEFER_BLOCKING 0x0 ;  /* 0x0000000000007b1d */ /* 0x000fe60000010000 */
[----:B------:R-:W-:-:S04]  /*af90*/  FADD.FTZ R158, R157, R158 ;  /* 0x0000009e9d9e7221 */ /* 0x000fc80000010000 */
[----:B------:R-:W-:Y:S01]  /*afa0*/  FADD.FTZ R159, R158, R159 ;  /* 0x0000009f9e9f7221 */ /* 0x000fe20000010000 */
[----:B0-----:R-:W-:-:S03]  /*afb0*/  PRMT R15, R16, 0x7632, R15 ;  /* 0x00007632100f7816 */ /* 0x001fc6000000000f */
[----:B------:R-:W-:Y:S01]  /*afc0*/  FADD.FTZ R160, R159, R160 ;  /* 0x000000a09fa07221 */ /* 0x000fe20000010000 */
[----:B------:R-:W-:-:S03]  /*afd0*/  PRMT R14, R6, 0x7632, R14 ;  /* 0x00007632060e7816 */ /* 0x000fc6000000000e */
[----:B------:R-:W-:-:S04]  /*afe0*/  FADD.FTZ R160, R160, R161 ;  /* 0x000000a1a0a07221 */ /* 0x000fc80000010000 */
[----:B------:R-:W-:-:S04]  /*aff0*/  FADD.FTZ R160, R160, R42 ;  /* 0x0000002aa0a07221 */ /* 0x000fc80000010000 */
[----:B------:R-:W-:Y:S01]  /*b000*/  FADD.FTZ R160, R160, R40 ;  /* 0x00000028a0a07221 */ /* 0x000fe20000010000 */
[----:B------:R0:W-:Y:S03]  /*b010*/  STS.U16 [R45], R16 ;  /* 0x000000102d007388 */ /* 0x0001e60000000400 */
[----:B------:R-:W-:Y:S01]  /*b020*/  FADD.FTZ R2, R160, R38 ;  /* 0x00000026a0027221 */ /* 0x000fe20000010000 */
[----:B------:R1:W-:Y:S04]  /*b030*/  STS.U16 [R0+0x2], R15 ;  /* 0x0000020f00007388 */ /* 0x0003e80000000400 */
[----:B------:R-:W-:Y:S01]  /*b040*/  STS.U16 [R9+0x4], R17 ;  /* 0x0000041109007388 */ /* 0x000fe20000000400 */
[----:B0-----:R-:W-:-:S03]  /*b050*/  PRMT R16, R3, 0x7610, R16 ;  /* 0x0000761003107816 */ /* 0x001fc60000000010 */
[----:B------:R-:W-:Y:S01]  /*b060*/  STS.U16 [R11+0x6], R32 ;  /* 0x000006200b007388 */ /* 0x000fe20000000400 */
[----:B-1----:R-:W-:-:S03]  /*b070*/  PRMT R15, R3, 0x7632, R15 ;  /* 0x00007632030f7816 */ /* 0x002fc6000000000f */
[----:B------:R0:W-:Y:S01]  /*b080*/  STS.U16 [R18+0x8], R6 ;  /* 0x0000080612007388 */ /* 0x0001e20000000400 */
[----:B------:R-:W-:Y:S02]  /*b090*/  F2FP.BF16.F32.PACK_AB R0, R42, R161 ;  /* 0x000000a12a00723e */ /* 0x000fe400000010ff */
[----:B------:R-:W-:Y:S01]  /*b0a0*/  F2FP.BF16.F32.PACK_AB R3, R38, R40 ;  /* 0x000000282603723e */ /* 0x000fe200000010ff */
[----:B------:R1:W-:Y:S04]  /*b0b0*/  STS.U16 [R19+0xa], R14 ;  /* 0x00000a0e13007388 */ /* 0x0003e80000000400 */
[----:B------:R2:W-:Y:S01]  /*b0c0*/  STS.U16 [R20+0xc], R16 ;  /* 0x00000c1014007388 */ /* 0x0005e20000000400 */
[----:B0-----:R-:W-:-:S03]  /*b0d0*/  PRMT R6, R5, 0x7632, R6 ;  /* 0x0000763205067816 */ /* 0x001fc60000000006 */
[----:B------:R-:W-:Y:S01]  /*b0e0*/  STS.U16 [R21+0xe], R15 ;  /* 0x00000e0f15007388 */ /* 0x000fe20000000400 */
[----:B-1----:R-:W-:-:S03]  /*b0f0*/  PRMT R14, R0, 0x7632, R14 ;  /* 0x00007632000e7816 */ /* 0x002fc6000000000e */
[----:B------:R-:W-:Y:S01]  /*b100*/  STS.U16 [R22+0x10], R4 ;  /* 0x0000100416007388 */ /* 0x000fe20000000400 */
[----:B--2---:R-:W-:-:S03]  /*b110*/  PRMT R16, R3, 0x7632, R16 ;  /* 0x0000763203107816 */ /* 0x004fc60000000010 */
[----:B------:R-:W-:Y:S04]  /*b120*/  STS.U16 [R23+0x12], R33 ;  /* 0x0000122117007388 */ /* 0x000fe80000000400 */
[----:B------:R-:W-:Y:S04]  /*b130*/  STS.U16 [R24+0x14], R5 ;  /* 0x0000140518007388 */ /* 0x000fe80000000400 */
[----:B------:R-:W-:Y:S04]  /*b140*/  STS.U16 [R25+0x16], R6 ;  /* 0x0000160619007388 */ /* 0x000fe80000000400 */
[----:B------:R0:W-:Y:S04]  /*b150*/  STS.U16 [R26+0x18], R0 ;  /* 0x000018001a007388 */ /* 0x0001e80000000400 */
[----:B------:R-:W-:Y:S04]  /*b160*/  STS.U16 [R27+0x1a], R14 ;  /* 0x00001a0e1b007388 */ /* 0x000fe80000000400 */
[----:B------:R-:W-:Y:S01]  /*b170*/  STS.U16 [R28+0x1c], R3 ;  /* 0x00001c031c007388 */ /* 0x000fe20000000400 */
[----:B0-----:R-:W-:-:S03]  /*b180*/  IADD3 R0, P1, R64, -0x7e0, RZ ;  /* 0xfffff82040007810 */ /* 0x001fc60007f3e0ff */
[----:B------:R-:W-:Y:S01]  /*b190*/  STS.U16 [R29+0x1e], R16 ;  /* 0x00001e101d007388 */ /* 0x000fe20000000400 */
[----:B------:R-:W-:-:S03]  /*b1a0*/  NOP ;  /* 0x0000000000007918 */ /* 0x000fc60000000000 */
[----:B------:R-:W-:Y:S01]  /*b1b0*/  LDS.U16 R9, [R96] ;  /* 0x0000000060097984 */ /* 0x000fe20000000400 */
[----:B------:R-:W-:-:S03]  /*b1c0*/  IADD3.X R31, R31, -0x1, RZ, P1, !PT ;  /* 0xffffffff1f1f7810 */ /* 0x000fc60000ffe4ff */
        /* <DEDUP_REMOVED lines=19> */
[----:B0-----:R-:W-:-:S13]  /*b300*/  ISETP.GE.AND P0, PT, R64, R45, PT ;  /* 0x0000002d4000720c */ /* 0x001fda0003f06270 */
[----:B------:R-:W-:Y:S05]  /*b310*/  @P0 BRA `(.L_x_627) ;  /* 0x00000000003c0947 */ /* 0x000fea0003800000 */
[----:B------:R-:W-:Y:S01]  /*b320*/  MOV R5, UR32 ;  /* 0x0000002000057c02 */ /* 0x000fe20008000f00 */
[----:B------:R-:W-:Y:S01]  /*b330*/  ULDC.64 UR36, c[0x0][0x3b0] ;  /* 0x0000ec0000247ab9 */ /* 0x000fe20000000a00 */
[----:B------:R-:W-:Y:S01]  /*b340*/  MOV R2, R12 ;  /* 0x0000000c00027202 */ /* 0x000fe20000000f00 */
        /* <DEDUP_REMOVED lines=12> */
.L_x_627:
[----:B------:R-:W-:Y:S05]  /*b410*/  BSYNC B0 ;  /* 0x0000000000007941 */ /* 0x000fea0003800000 */
.L_x_626:
        /* <DEDUP_REMOVED lines=15> */
[----:B------:R-:W-:Y:S01]  /*b510*/  MOV R3, UR31 ;  /* 0x0000001f00037c02 */ /* 0x000fe20008000f00 */
[----:B------:R-:W-:Y:S01]  /*b520*/  UIADD3 UR18, UP1, UR18, -0x1000, URZ ;  /* 0xfffff00012127890 */ /* 0x000fe2000ff3e03f */
[----:B------:R-:W-:Y:S01]  /*b530*/  LEA.HI.X R0, R0, UR29, R31, 0x1, P0 ;  /* 0x0000001d00007c11 */ /* 0x000fe200080f0c1f */
[----:B------:R-:W-:Y:S01]  /*b540*/  UIADD3 UR14, UP2, UR14, -0x1000, URZ ;  /* 0xfffff0000e0e7890 */ /* 0x000fe2000ff5e03f */
[C---:B------:R-:W-:Y:S01]  /*b550*/  LEA R2, P0, R3.reuse, R2, 0x1 ;  /* 0x0000000203027211 */ /* 0x040fe200078008ff */
[----:B------:R-:W-:Y:S01]  /*b560*/  UIADD3 UR12, UP3, UR12, -0x1000, URZ ;  /* 0xfffff0000c0c7890 */ /* 0x000fe2000ff7e03f */
[----:B0-----:R-:W-:Y:S01]  /*b570*/  MOV R4, UR8 ;  /* 0x0000000800047c02 */ /* 0x001fe20008000f00 */
[----:B------:R-:W-:Y:S01]  /*b580*/  UIADD3 UR16, UP4, UR16, -0x1000, URZ ;  /* 0xfffff00010107890 */ /* 0x000fe2000ff9e03f */
[-C--:B------:R-:W-:Y:S01]  /*b590*/  ISETP.GE.AND P2, PT, R54, R45.reuse, PT ;  /* 0x0000002d3600720c */ /* 0x080fe20003f46270 */
[----:B------:R-:W-:Y:S01]  /*b5a0*/  UIADD3 UR6, UR6, 0x1, URZ ;  /* 0x0000000106067890 */ /* 0x000fe2000fffe03f */
[----:B------:R-:W-:Y:S01]  /*b5b0*/  LEA.HI.X R3, R3, R0, R4, 0x1, P0 ;  /* 0x0000000003037211 */ /* 0x000fe200000f0c04 */
[----:B------:R-:W-:Y:S01]  /*b5c0*/  UIADD3.X UR19, UR19, -0x1, URZ, UP1, !UPT ;  /* 0xffffffff13137890 */ /* 0x000fe20008ffe43f */
        /* <DEDUP_REMOVED lines=29> */
.L_x_546:
        /* <DEDUP_REMOVED lines=41> */
.L_x_630:
[----:B------:R-:W-:Y:S05]  /*ba30*/  BSYNC B0 ;  /* 0x0000000000007941 */ /* 0x000fea0003800000 */
.L_x_629:
        /* <DEDUP_REMOVED lines=44> */
.L_x_632:
[----:B------:R-:W2:Y:S02]  /*bd00*/  S2R R11, SR_TID.X ;  /* 0x00000000000b7919 */ /* 0x000ea40000002100 */
.L_x_633:
[----:B------:R-:W-:Y:S05]  /*bd10*/  BSYNC B0 ;  /* 0x0000000000007941 */ /* 0x000fea0003800000 */
.L_x_631:
        /* <DEDUP_REMOVED lines=23> */
.L_x_635:
[----:B0--3--:R-:W-:Y:S01]  /*be90*/  LEA R0, R11, UR8, 0x2 ;  /* 0x000000080b007c11 */ /* 0x009fe2000f8e10ff */
[----:B--2---:R-:W-:Y:S01]  /*bea0*/  IMAD.U32 R8, RZ, RZ, UR12 ;  /* 0x0000000cff087e24 */ /* 0x004fe2000f8e00ff */
[----:B------:R-:W-:Y:S02]  /*beb0*/  MOV R5, UR5 ;  /* 0x0000000500057c02 */ /* 0x000fe40008000f00 */
[----:B------:R-:W-:Y:S01]  /*bec0*/  MOV R4, UR4 ;  /* 0x0000000400047c02 */ /* 0x000fe20008000f00 */
[----:B------:R-:W0:Y:S01]  /*bed0*/  LDS R13, [R0+0x4de0] ;  /* 0x004de000000d7984 */ /* 0x000e220000000800 */
[----:B------:R-:W-:Y:S02]  /*bee0*/  SHF.R.S32.HI R5, RZ, 0x1f, R11 ;  /* 0x0000001fff057819 */ /* 0x000fe4000001140b */
[----:B-1--4-:R-:W-:Y:S01]  /*bef0*/  MOV R3, UR6 ;  /* 0x0000000600037c02 */ /* 0x012fe20008000f00 */
[----:B------:R-:W1:Y:S01]  /*bf00*/  LDS R15, [R0+0x51e0] ;  /* 0x0051e000000f7984 */ /* 0x000e620000000800 */
[----:B------:R-:W-:Y:S01]  /*bf10*/  MOV R2, R4 ;  /* 0x0000000400027202 */ /* 0x000fe20000000f00 */
[C---:B------:R-:W-:Y:S01]  /*bf20*/  IMAD R4, R5.reuse, UR10, RZ ;  /* 0x0000000a05047c24 */ /* 0x040fe2000f8e02ff */
[----:B------:R-:W-:Y:S01]  /*bf30*/  MOV R7, UR7 ;  /* 0x0000000700077c02 */ /* 0x000fe20008000f00 */
[----:B------:R-:W-:Y:S01]  /*bf40*/  IMAD R10, R5, UR16, RZ ;  /* 0x00000010050a7c24 */ /* 0x000fe2000f8e02ff */
[----:B------:R-:W-:Y:S01]  /*bf50*/  MOV R6, R8 ;  /* 0x0000000800067202 */ /* 0x000fe20000000f00 */
[----:B------:R-:W-:Y:S01]  /*bf60*/  IMAD.WIDE.U32 R2, R11, UR10, R2 ;  /* 0x0000000a0b027c25 */ /* 0x000fe2000f8e0002 */
[----:B------:R-:W-:-:S03]  /*bf70*/  MOV R9, UR13 ;  /* 0x0000000d00097c02 */ /* 0x000fc60008000f00 */
        /* <DEDUP_REMOVED lines=15> */
.L_x_634:
[----:B------:R-:W-:Y:S05]  /*c070*/  EXIT ;  /* 0x000000000000794d */ /* 0x000fea0003800000 */
.L_x_583:
[----:B------:R-:W-:Y:S01]  /*c080*/  HFMA2.MMA R89, -RZ, RZ, 0, 5.9604644775390625e-08 ;  /* 0x00000001ff597435 */ /* 0x000fe200000001ff */
[----:B------:R-:W-:Y:S01]  /*c090*/  MOV R165, R162 ;  /* 0x000000a200a57202 */ /* 0x000fe20000000f00 */
[----:B------:R-:W-:Y:S01]  /*c0a0*/  IMAD.MOV.U32 R154, RZ, RZ, -0x1 ;  /* 0xffffffffff9a7424 */ /* 0x000fe200078e00ff */
[----:B------:R-:W-:-:S08]  /*c0b0*/  MOV R88, RZ ;  /* 0x000000ff00587202 */ /* 0x000fd00000000f00 */
[----:B-1---5:R-:W-:Y:S05]  /*c0c0*/  WARPSYNC.COLLECTIVE R154, `(.L_x_636) ;  /* 0x000000009a087348 */ /* 0x022fea0003c00000 */
[----:B------:R0:W2:Y:S02]  /*c0d0*/  SHFL.UP P3, R156, R165, R89, R88 ;  /* 0x04000059a59c7389 */ /* 0x0000a40000060058 */
[----:B012--5:R-:W-:Y:S01]  /*c0e0*/  ENDCOLLECTIVE ;  /* 0x000000000000791b */ /* 0x027fe20003800000 */
.L_x_636:
[----:B------:R-:W-:Y:S02]  /*c0f0*/  MOV R165, R163 ;  /* 0x000000a300a57202 */ /* 0x000fe40000000f00 */
[----:B------:R-:W-:-:S07]  /*c100*/  MOV R153, R156 ;  /* 0x0000009c00997202 */ /* 0x000fce0000000f00 */
[----:B------:R-:W-:Y:S05]  /*c110*/  WARPSYNC.COLLECTIVE R154, `(.L_x_637) ;  /* 0x000000009a087348 */ /* 0x000fea0003c00000 */
[----:B------:R0:W1:Y:S02]  /*c120*/  SHFL.UP P3, R156, R165, R89, R88 ;  /* 0x04000059a59c7389 */ /* 0x0000640000060058 */
[----:B01----:R-:W-:Y:S01]  /*c130*/  ENDCOLLECTIVE ;  /* 0x000000000000791b */ /* 0x003fe20003800000 */
.L_x_637:
[----:B------:R-:W-:Y:S01]  /*c140*/  IMAD.MOV.U32 R89, RZ, RZ, 0x2 ;  /* 0x00000002ff597424 */ /* 0x000fe200078e00ff */
[----:B------:R-:W-:Y:S02]  /*c150*/  ISETP.GE.AND P3, PT, R164, 0x1, PT ;  /* 0x00000001a400780c */ /* 0x000fe40003f66270 */
[----:B------:R-:W-:-:S11]  /*c160*/  MOV R88, R156 ;  /* 0x0000009c00587202 */ /* 0x000fd60000000f00 */
[C---:B------:R-:W-:Y:S01]  /*c170*/  @P3 FFMA.FTZ R163, R162.reuse, R88, R163 ;  /* 0x00000058a2a33223 */ /* 0x040fe200000100a3 */
[----:B------:R-:W-:Y:S01]  /*c180*/  @P3 FMUL.FTZ R162, R162, R153 ;  /* 0x00000099a2a23220 */ /* 0x000fe20000410000 */
[----:B------:R-:W-:-:S04]  /*c190*/  HFMA2.MMA R88, -RZ, RZ, 0, 0 ;  /* 0x00000000ff587435 */ /* 0x000fc800000001ff */
[----:B------:R-:W-:-:S07]  /*c1a0*/  MOV R165, R162 ;  /* 0x000000a200a57202 */ /* 0x000fce0000000f00 */
[----:B------:R-:W-:Y:S05]  /*c1b0*/  WARPSYNC.COLLECTIVE R154, `(.L_x_638) ;  /* 0x000000009a087348 */ /* 0x000fea0003c00000 */
[----:B------:R0:W1:Y:S02]  /*c1c0*/  SHFL.UP P3, R156, R165, R89, R88 ;  /* 0x04000059a59c7389 */ /* 0x0000640000060058 */
[----:B01----:R-:W-:Y:S01]  /*c1d0*/  ENDCOLLECTIVE ;  /* 0x000000000000791b */ /* 0x003fe20003800000 */
.L_x_638:
[----:B------:R-:W-:Y:S02]  /*c1e0*/  MOV R165, R163 ;  /* 0x000000a300a57202 */ /* 0x000fe40000000f00 */
[----:B------:R-:W-:-:S07]  /*c1f0*/  MOV R153, R156 ;  /* 0x0000009c00997202 */ /* 0x000fce0000000f00 */
[----:B------:R-:W-:Y:S05]  /*c200*/  WARPSYNC.COLLECTIVE R154, `(.L_x_639) ;  /* 0x000000009a087348 */ /* 0x000fea0003c00000 */
[----:B------:R0:W1:Y:S02]  /*c210*/  SHFL.UP P3, R156, R165, R89, R88 ;  /* 0x04000059a59c7389 */ /* 0x0000640000060058 */
[----:B01----:R-:W-:Y:S01]  /*c220*/  ENDCOLLECTIVE ;  /* 0x000000000000791b */ /* 0x003fe20003800000 */
.L_x_639:
        /* <DEDUP_REMOVED lines=10> */
.L_x_640:
[----:B------:R-:W-:Y:S02]  /*c2d0*/  MOV R165, R163 ;  /* 0x000000a300a57202 */ /* 0x000fe40000000f00 */
[----:B------:R-:W-:-:S07]  /*c2e0*/  MOV R153, R156 ;  /* 0x0000009c00997202 */ /* 0x000fce0000000f00 */
[----:B------:R-:W-:Y:S05]  /*c2f0*/  WARPSYNC.COLLECTIVE R154, `(.L_x_641) ;  /* 0x000000009a087348 */ /* 0x000fea0003c00000 */
[----:B------:R0:W1:Y:S02]  /*c300*/  SHFL.UP P3, R156, R165, R89, R88 ;  /* 0x04000059a59c7389 */ /* 0x0000640000060058 */
[----:B01----:R-:W-:Y:S01]  /*c310*/  ENDCOLLECTIVE ;  /* 0x000000000000791b */ /* 0x003fe20003800000 */
.L_x_641:
[----:B------:R-:W-:Y:S01]  /*c320*/  HFMA2.MMA R89, -RZ, RZ, 0, 4.76837158203125e-07 ;  /* 0x00000008ff597435 */ /* 0x000fe200000001ff */
[----:B------:R-:W-:Y:S01]  /*c330*/  ISETP.GE.AND P3, PT, R164, 0x4, PT ;  /* 0x00000004a400780c */ /* 0x000fe20003f66270 */
[----:B------:R-:W-:-:S12]  /*c340*/  IMAD.MOV.U32 R88, RZ, RZ, R156 ;  /* 0x000000ffff587224 */ /* 0x000fd800078e009c */
[C---:B------:R-:W-:Y:S01]  /*c350*/  @P3 FFMA.FTZ R163, R162.reuse, R88, R163 ;  /* 0x00000058a2a33223 */ /* 0x040fe200000100a3 */
[----:B------:R-:W-:Y:S01]  /*c360*/  @P3 FMUL.FTZ R162, R162, R153 ;  /* 0x00000099a2a23220 */ /* 0x000fe20000410000 */
[----:B------:R-:W-:-:S04]  /*c370*/  MOV R88, RZ ;  /* 0x000000ff00587202 */ /* 0x000fc80000000f00 */
[----:B------:R-:W-:-:S07]  /*c380*/  MOV R165, R162 ;  /* 0x000000a200a57202 */ /* 0x000fce0000000f00 */
[----:B------:R-:W-:Y:S05]  /*c390*/  WARPSYNC.COLLECTIVE R154, `(.L_x_642) ;  /* 0x000000009a087348 */ /* 0x000fea0003c00000 */
[----:B------:R0:W1:Y:S02]  /*c3a0*/  SHFL.UP P3, R156, R165, R89, R88 ;  /* 0x04000059a59c7389 */ /* 0x0000640000060058 */
[----:B01----:R-:W-:Y:S01]  /*c3b0*/  ENDCOLLECTIVE ;  /* 0x000000000000791b */ /* 0x003fe20003800000 */
.L_x_642:
[----:B------:R-:W-:Y:S01]  /*c3c0*/  IMAD.MOV.U32 R165, RZ, RZ, R163 ;  /* 0x000000ffffa57224 */ /* 0x000fe200078e00a3 */
[----:B------:R-:W-:-:S07]  /*c3d0*/  MOV R153, R156 ;  /* 0x0000009c00997202 */ /* 0x000fce0000000f00 */
[----:B------:R-:W-:Y:S05]  /*c3e0*/  WARPSYNC.COLLECTIVE R154, `(.L_x_643) ;  /* 0x000000009a087348 */ /* 0x000fea0003c00000 */
[----:B------:R0:W1:Y:S02]  /*c3f0*/  SHFL.UP P3, R156, R165, R89, R88 ;  /* 0x04000059a59c7389 */ /* 0x0000640000060058 */
[----:B01----:R-:W-:Y:S01]  /*c400*/  ENDCOLLECTIVE ;  /* 0x000000000000791b */ /* 0x003fe20003800000 */
.L_x_643:
[----:B------:R-:W-:Y:S01]  /*c410*/  HFMA2.MMA R89, -RZ, RZ, 0, 9.5367431640625e-07 ;  /* 0x00000010ff597435 */ /* 0x000fe200000001ff */
[----:B------:R-:W-:Y:S02]  /*c420*/  ISETP.GE.AND P3, PT, R164, 0x8, PT ;  /* 0x00000008a400780c */ /* 0x000fe40003f66270 */
[----:B------:R-:W-:-:S11]  /*c430*/  MOV R88, R156 ;  /* 0x0000009c00587202 */ /* 0x000fd60000000f00 */
[C---:B------:R-:W-:Y:S01]  /*c440*/  @P3 FFMA.FTZ R163, R162.reuse, R88, R163 ;  /* 0x00000058a2a33223 */ /* 0x040fe200000100a3 */
[----:B------:R-:W-:Y:S01]  /*c450*/  @P3 FMUL.FTZ R162, R162, R153 ;  /* 0x00000099a2a23220 */ /* 0x000fe20000410000 */
[----:B------:R-:W-:-:S04]  /*c460*/  MOV R88, RZ ;  /* 0x000000ff00587202 */ /* 0x000fc80000000f00 */
[----:B------:R-:W-:-:S07]  /*c470*/  MOV R165, R162 ;  /* 0x000000a200a57202 */ /* 0x000fce0000000f00 */
[----:B------:R-:W-:Y:S05]  /*c480*/  WARPSYNC.COLLECTIVE R154, `(.L_x_644) ;  /* 0x000000009a087348 */ /* 0x000fea0003c00000 */
[----:B------:R0:W1:Y:S02]  /*c490*/  SHFL.UP P3, R156, R165, R89, R88 ;  /* 0x04000059a59c7389 */ /* 0x0000640000060058 */
[----:B01----:R-:W-:Y:S01]  /*c4a0*/  ENDCOLLECTIVE ;  /* 0x000000000000791b */ /* 0x003fe20003800000 */
.L_x_644:
[----:B------:R-:W-:Y:S01]  /*c4b0*/  MOV R165, R163 ;  /* 0x000000a300a57202 */ /* 0x000fe20000000f00 */
[----:B------:R-:W-:-:S07]  /*c4c0*/  IMAD.MOV.U32 R153, RZ, RZ, R156 ;  /* 0x000000ffff997224 */ /* 0x000fce00078e009c */
[----:B------:R-:W-:Y:S05]  /*c4d0*/  WARPSYNC.COLLECTIVE R154, `(.L_x_645) ;  /* 0x000000009a087348 */ /* 0x000fea0003c00000 */
[----:B------:R0:W1:Y:S02]  /*c4e0*/  SHFL.UP P3, R156, R165, R89, R88 ;  /* 0x04000059a59c7389 */ /* 0x0000640000060058 */
[----:B01----:R-:W-:Y:S01]  /*c4f0*/  ENDCOLLECTIVE ;  /* 0x000000000000791b */ /* 0x003fe20003800000 */
.L_x_645:
[----:B------:R-:W-:Y:S01]  /*c500*/  MOV R88, R156 ;  /* 0x0000009c00587202 */ /* 0x000fe20000000f00 */
[----:B------:R-:W-:Y:S06]  /*c510*/  BRA `(.L_x_646) ;  /* 0xffffffa000847947 */ /* 0x000fec000383ffff */
.L_x_584:
        /* <DEDUP_REMOVED lines=8> */
.L_x_648:
[----:B------:R-:W-:Y:S05]  /*c5a0*/  BSYNC B0 ;  /* 0x0000000000007941 */ /* 0x000fea0003800000 */
.L_x_647:
[----:B------:R-:W-:Y:S05]  /*c5b0*/  BRA `(.L_x_649) ;  /* 0xffffffa000707947 */ /* 0x000fea000383ffff */
.L_x_585:
[----:B------:R-:W-:Y:S01]  /*c5c0*/  HFMA2.MMA R89, -RZ, RZ, 0, 1.847743988037109375e-06 ;  /* 0x0000001fff597435 */ /* 0x000fe200000001ff */
[----:B------:R-:W-:Y:S01]  /*c5d0*/  BSSY B0, `(.L_x_650) ;  /* 0x0000007000007945 */ /* 0x000fe20003800000 */
[----:B------:R-:W-:Y:S01]  /*c5e0*/  MOV R153, R163 ;  /* 0x000000a300997202 */ /* 0x000fe20000000f00 */
[----:B------:R-:W-:Y:S01]  /*c5f0*/  IMAD.MOV.U32 R154, RZ, RZ, -0x1 ;  /* 0xffffffffff9a7424 */ /* 0x000fe200078e00ff */
[----:B------:R-:W-:-:S07]  /*c600*/  MOV R88, 0x1f ;  /* 0x0000001f00587802 */ /* 0x000fce0000000f00 */
[----:B-1---5:R-:W-:Y:S05]  /*c610*/  WARPSYNC.COLLECTIVE R154, `(.L_x_651) ;  /* 0x000000009a087348 */ /* 0x022fea0003c00000 */
[----:B------:R0:W2:Y:S02]  /*c620*/  SHFL.IDX P3, R156, R153, R89, R88 ;  /* 0x00000059999c7389 */ /* 0x0000a40000060058 */
[----:B012--5:R-:W-:Y:S01]  /*c630*/  ENDCOLLECTIVE ;  /* 0x000000000000791b */ /* 0x027fe20003800000 */
.L_x_651:
[----:B------:R-:W-:Y:S05]  /*c640*/  BSYNC B0 ;  /* 0x0000000000007941 */ /* 0x000fea0003800000 */
.L_x_650:
[----:B------:R-:W-:Y:S05]  /*c650*/  BRA `(.L_x_652) ;  /* 0xffffffa000507947 */ /* 0x000fea000383ffff */
.L_x_586:
[----:B------:R-:W-:Y:S01]  /*c660*/  HFMA2.MMA R89, -RZ, RZ, 0, 5.9604644775390625e-08 ;  /* 0x00000001ff597435 */ /* 0x000fe200000001ff */
[----:B------:R-:W-:Y:S01]  /*c670*/  BSSY B0, `(.L_x_653) ;  /* 0x0000007000007945 */ /* 0x000fe20003800000 */
[----:B------:R-:W-:Y:S02]  /*c680*/  MOV R165, R162 ;  /* 0x000000a200a57202 */ /* 0x000fe40000000f00 */
[----:B------:R-:W-:Y:S02]  /*c690*/  MOV R88, RZ ;  /* 0x000000ff00587202 */ /* 0x000fe40000000f00 */
[----:B------:R-:W-:-:S07]  /*c6a0*/  MOV R154, 0xffffffff ;  /* 0xffffffff009a7802 */ /* 0x000fce0000000f00 */
[----:B-1---5:R-:W-:Y:S05]  /*c6b0*/  WARPSYNC.COLLECTIVE R154, `(.L_x_654) ;  /* 0x000000009a087348 */ /* 0x022fea0003c00000 */
[----:B------:R0:W2:Y:S02]  /*c6c0*/  SHFL.UP P3, R156, R165, R89, R88 ;  /* 0x04000059a59c7389 */ /* 0x0000a40000060058 */
[----:B012--5:R-:W-:Y:S01]  /*c6d0*/  ENDCOLLECTIVE ;  /* 0x000000000000791b */ /* 0x027fe20003800000 */
.L_x_654:
[----:B------:R-:W-:Y:S05]  /*c6e0*/  BSYNC B0 ;  /* 0x0000000000007941 */ /* 0x000fea0003800000 */
.L_x_653:
[----:B------:R-:W-:Y:S01]  /*c6f0*/  HFMA2.MMA R89, -RZ, RZ, 0, 5.9604644775390625e-08 ;  /* 0x00000001ff597435 */ /* 0x000fe200000001ff */
[----:B------:R-:W-:Y:S01]  /*c700*/  MOV R165, R163 ;  /* 0x000000a300a57202 */ /* 0x000fe20000000f00 */
[----:B------:R-:W-:Y:S01]  /*c710*/  IMAD.MOV.U32 R162, RZ, RZ, R156 ;  /* 0x000000ffffa27224 */ /* 0x000fe200078e009c */
[----:B------:R-:W-:Y:S02]  /*c720*/  MOV R88, RZ ;  /* 0x000000ff00587202 */ /* 0x000fe40000000f00 */
[----:B------:R-:W-:Y:S02]  /*c730*/  MOV R154, 0xffffffff ;  /* 0xffffffff009a7802 */ /* 0x000fe40000000f00 */
[----:B------:R-:W-:-:S07]  /*c740*/  MOV R153, R80 ;  /* 0x0000005000997202 */ /* 0x000fce0000000f00 */
[----:B------:R-:W-:Y:S05]  /*c750*/  WARPSYNC.COLLECTIVE R154, `(.L_x_655) ;  /* 0x000000009a087348 */ /* 0x000fea0003c00000 */
[----:B------:R0:W1:Y:S02]  /*c760*/  SHFL.UP P3, R156, R165, R89, R88 ;  /* 0x04000059a59c7389 */ /* 0x0000640000060058 */
[----:B01----:R-:W-:Y:S01]  /*c770*/  ENDCOLLECTIVE ;  /* 0x000000000000791b */ /* 0x003fe20003800000 */
.L_x_655:
[----:B------:R-:W-:Y:S01]  /*c780*/  HFMA2.MMA R89, -RZ, RZ, 0, 0 ;  /* 0x00000000ff597435 */ /* 0x000fe200000001ff */
[----:B------:R-:W-:Y:S01]  /*c790*/  MOV R88, 0x1f ;  /* 0x0000001f00587802 */ /* 0x000fe20000000f00 */
[----:B------:R-:W-:-:S09]  /*c7a0*/  IMAD.MOV.U32 R163, RZ, RZ, R156 ;  /* 0x000000ffffa37224 */ /* 0x000fd200078e009c */
[----:B------:R-:W-:Y:S05]  /*c7b0*/  WARPSYNC.COLLECTIVE R154, `(.L_x_656) ;  /* 0x000000009a087348 */ /* 0x000fea0003c00000 */
[----:B------:R0:W1:Y:S02]  /*c7c0*/  SHFL.IDX P3, R156, R153, R89, R88 ;  /* 0x00000059999c7389 */ /* 0x0000640000060058 */
[----:B01----:R-:W-:Y:S01]  /*c7d0*/  ENDCOLLECTIVE ;  /* 0x000000000000791b */ /* 0x003fe20003800000 */
.L_x_656:
[----:B------:R-:W-:Y:S01]  /*c7e0*/  IMAD.MOV.U32 R153, RZ, RZ, R81 ;  /* 0x000000ffff997224 */ /* 0x000fe200078e0051 */
[----:B------:R-:W-:-:S07]  /*c7f0*/  MOV R80, R156 ;  /* 0x0000009c00507202 */ /* 0x000fce0000000f00 */
[----:B------:R-:W-:Y:S05]  /*c800*/  WARPSYNC.COLLECTIVE R154, `(.L_x_657) ;  /* 0x000000009a087348 */ /* 0x000fea0003c00000 */
[----:B------:R0:W1:Y:S02]  /*c810*/  SHFL.IDX P3, R156, R153, R89, R88 ;  /* 0x00000059999c7389 */ /* 0x0000640000060058 */
[----:B01----:R-:W-:Y:S01]  /*c820*/  ENDCOLLECTIVE ;  /* 0x000000000000791b */ /* 0x003fe20003800000 */
.L_x_657:
[----:B------:R-:W-:Y:S01]  /*c830*/  MOV R81, R156 ;  /* 0x0000009c00517202 */ /* 0x000fe20000000f00 */
[----:B------:R-:W-:Y:S06]  /*c840*/  BRA `(.L_x_658) ;  /* 0xffffff9c00ec7947 */ /* 0x000fec000383ffff */
.L_x_588:
[----:B------:R-:W-:Y:S01]  /*c850*/  HFMA2.MMA R156, -RZ, RZ, 0, 5.9604644775390625e-08 ;  /* 0x00000001ff9c7435 */ /* 0x000fe200000001ff */
[----:B------:R-:W-:Y:S01]  /*c860*/  MOV R163, R155 ;  /* 0x0000009b00a37202 */ /* 0x000fe20000000f00 */
[----:B------:R-:W-:Y:S01]  /*c870*/  IMAD.MOV.U32 R154, RZ, RZ, -0x1 ;  /* 0xffffffffff9a7424 */ /* 0x000fe200078e00ff */
[----:B------:R-:W-:-:S08]  /*c880*/  MOV R89, 0x1f ;  /* 0x0000001f00597802 */ /* 0x000fd00000000f00 */
[----:B------:R-:W-:Y:S05]  /*c890*/  WARPSYNC.COLLECTIVE R154, `(.L_x_659) ;  /* 0x000000009a087348 */ /* 0x000fea0003c00000 */
[----:B------:R0:W1:Y:S02]  /*c8a0*/  SHFL.DOWN P6, R153, R163, R156, R89 ;  /* 0x0800009ca3997389 */ /* 0x00006400000c0059 */
[----:B01----:R-:W-:Y:S01]  /*c8b0*/  ENDCOLLECTIVE ;  /* 0x000000000000791b */ /* 0x003fe20003800000 */
.L_x_659:
[----:B------:R-:W-:Y:S02]  /*c8c0*/  MOV R163, R162 ;  /* 0x000000a200a37202 */ /* 0x000fe40000000f00 */
[----:B------:R-:W-:-:S07]  /*c8d0*/  MOV R88, R153 ;  /* 0x0000009900587202 */ /* 0x000fce0000000f00 */
[----:B------:R-:W-:Y:S05]  /*c8e0*/  WARPSYNC.COLLECTIVE R154, `(.L_x_660) ;  /* 0x000000009a087348 */ /* 0x000fea0003c00000 */
[----:B------:R0:W1:Y:S02]  /*c8f0*/  SHFL.DOWN P6, R153, R163, R156, R89 ;  /* 0x0800009ca3997389 */ /* 0x00006400000c0059 */
[----:B01----:R-:W-:Y:S01]  /*c900*/  ENDCOLLECTIVE ;  /* 0x000000000000791b */ /* 0x003fe20003800000 */
.L_x_660:
[----:B------:R-:W-:Y:S01]  /*c910*/  IMAD.MOV.U32 R156, RZ, RZ, 0x2 ;  /* 0x00000002ff9c7424 */ /* 0x000fe200078e00ff */
[----:B------:R-:W-:-:S05]  /*c920*/  MOV R89, R153 ;  /* 0x0000009900597202 */ /* 0x000fca0000000f00 */
[C---:B------:R-:W-:Y:S01]  /*c930*/  @P4 FFMA.FTZ R162, R155.reuse, R89, R162 ;  /* 0x000000599ba24223 */ /* 0x040fe200000100a2 */
[----:B------:R-:W-:Y:S01]  /*c940*/  @P4 FMUL.FTZ R155, R155, R88 ;  /* 0x000000589b9b4220 */ /* 0x000fe20000410000 */
[----:B------:R-:W-:-:S04]  /*c950*/  HFMA2.MMA R89, -RZ, RZ, 0, 1.847743988037109375e-06 ;  /* 0x0000001fff597435 */ /* 0x000fc800000001ff */
[----:B------:R-:W-:-:S07]  /*c960*/  MOV R163, R155 ;  /* 0x0000009b00a37202 */ /* 0x000fce0000000f00 */
[----:B------:R-:W-:Y:S05]  /*c970*/  WARPSYNC.COLLECTIVE R154, `(.L_x_661) ;  /* 0x000000009a087348 */ /* 0x000fea0003c00000 */
[----:B------:R0:W1:Y:S02]  /*c980*/  SHFL.DOWN P6, R153, R163, R156, R89 ;  /* 0x0800009ca3997389 */ /* 0x00006400000c0059 */
[----:B01----:R-:W-:Y:S01]  /*c990*/  ENDCOLLECTIVE ;  /* 0x000000000000791b */ /* 0x003fe20003800000 */
.L_x_661:
[----:B------:R-:W-:Y:S02]  /*c9a0*/  MOV R163, R162 ;  /* 0x000000a200a37202 */ /* 0x000fe40000000f00 */
[----:B------:R-:W-:-:S07]  /*c9b0*/  MOV R88, R153 ;  /* 0x0000009900587202 */ /* 0x000fce0000000f00 */
[----:B------:R-:W-:Y:S05]  /*c9c0*/  WARPSYNC.COLLECTIVE R154, `(.L_x_662) ;  /* 0x000000009a087348 */ /* 0x000fea0003c00000 */
[----:B------:R0:W1:Y:S02]  /*c9d0*/  SHFL.DOWN P6, R153, R163, R156, R89 ;  /* 0x0800009ca3997389 */ /* 0x00006400000c0059 */
[----:B01----:R-:W-:Y:S01]  /*c9e0*/  ENDCOLLECTIVE ;  /* 0x000000000000791b */ /* 0x003fe20003800000 */
.L_x_662:
[----:B------:R-:W-:Y:S01]  /*c9f0*/  HFMA2.MMA R156, -RZ, RZ, 0, 2.384185791015625e-07 ;  /* 0x00000004ff9c7435 */ /* 0x000fe200000001ff */
        /* <DEDUP_REMOVED lines=8> */
.L_x_663:
[----:B------:R-:W-:Y:S02]  /*ca80*/  MOV R163, R162 ;  /* 0x000000a200a37202 */ /* 0x000fe40000000f00 */
[----:B------:R-:W-:-:S07]  /*ca90*/  MOV R88, R153 ;  /* 0x0000009900587202 */ /* 0x000fce0000000f00 */
[----:B------:R-:W-:Y:S05]  /*caa0*/  WARPSYNC.COLLECTIVE R154, `(.L_x_664) ;  /* 0x000000009a087348 */ /* 0x000fea0003c00000 */
[----:B------:R0:W1:Y:S02]  /*cab0*/  SHFL.DOWN P6, R153, R163, R156, R89 ;  /* 0x0800009ca3997389 */ /* 0x00006400000c0059 */
[----:B01----:R-:W-:Y:S01]  /*cac0*/  ENDCOLLECTIVE ;  /* 0x000000000000791b */ /* 0x003fe20003800000 */
.L_x_664:
        /* <DEDUP_REMOVED lines=9> */
.L_x_665:
[----:B------:R-:W-:Y:S01]  /*cb60*/  IMAD.MOV.U32 R163, RZ, RZ, R162 ;  /* 0x000000ffffa37224 */ /* 0x000fe200078e00a2 */
[----:B------:R-:W-:-:S07]  /*cb70*/  MOV R88, R153 ;  /* 0x0000009900587202 */ /* 0x000fce0000000f00 */
[----:B------:R-:W-:Y:S05]  /*cb80*/  WARPSYNC.COLLECTIVE R154, `(.L_x_666) ;  /* 0x000000009a087348 */ /* 0x000fea0003c00000 */
[----:B------:R0:W1:Y:S02]  /*cb90*/  SHFL.DOWN P6, R153, R163, R156, R89 ;  /* 0x0800009ca3997389 */ /* 0x00006400000c0059 */
[----:B01----:R-:W-:Y:S01]  /*cba0*/  ENDCOLLECTIVE ;  /* 0x000000000000791b */ /* 0x003fe20003800000 */
.L_x_666:
[----:B------:R-:W-:Y:S01]  /*cbb0*/  HFMA2.MMA R156, -RZ, RZ, 0, 9.5367431640625e-07 ;  /* 0x00000010ff9c7435 */ /* 0x000fe200000001ff */
        /* <DEDUP_REMOVED lines=8> */
.L_x_667:
[----:B------:R-:W-:Y:S01]  /*cc40*/  MOV R163, R162 ;  /* 0x000000a200a37202 */ /* 0x000fe20000000f00 */
[----:B------:R-:W-:-:S07]  /*cc50*/  IMAD.MOV.U32 R88, RZ, RZ, R153 ;  /* 0x000000ffff587224 */ /* 0x000fce00078e0099 */
[----:B------:R-:W-:Y:S05]  /*cc60*/  WARPSYNC.COLLECTIVE R154, `(.L_x_668) ;  /* 0x000000009a087348 */ /* 0x000fea0003c00000 */
[----:B------:R0:W1:Y:S02]  /*cc70*/  SHFL.DOWN P6, R153, R163, R156, R89 ;  /* 0x0800009ca3997389 */ /* 0x00006400000c0059 */
[----:B01----:R-:W-:Y:S01]  /*cc80*/  ENDCOLLECTIVE ;  /* 0x000000000000791b */ /* 0x003fe20003800000 */
.L_x_668:
[----:B------:R-:W-:-:S05]  /*cc90*/  MOV R89, R153 ;  /* 0x0000009900597202 */ /* 0x000fca0000000f00 */
        /* <DEDUP_REMOVED lines=9> */
.L_x_669:
[----:B------:R-:W-:Y:S02]  /*cd30*/  MOV R153, R162 ;  /* 0x000000a200997202 */ /* 0x000fe40000000f00 */
[----:B------:R-:W-:-:S07]  /*cd40*/  MOV R164, R156 ;  /* 0x0000009c00a47202 */ /* 0x000fce0000000f00 */
[----:B------:R-:W-:Y:S05]  /*cd50*/  WARPSYNC.COLLECTIVE R154, `(.L_x_670) ;  /* 0x000000009a087348 */ /* 0x000fea0003c00000 */
[----:B------:R0:W1:Y:S02]  /*cd60*/  SHFL.IDX P3, R156, R153, R89, R88 ;  /* 0x00000059999c7389 */ /* 0x0000640000060058 */
[----:B01----:R-:W-:Y:S01]  /*cd70*/  ENDCOLLECTIVE ;  /* 0x000000000000791b */ /* 0x003fe20003800000 */
.L_x_670:
[----:B------:R-:W-:Y:S01]  /*cd80*/  HFMA2.MMA R89, -RZ, RZ, 0, 1.847743988037109375e-06 ;  /* 0x0000001fff597435 */ /* 0x000fe200000001ff */
[----:B------:R-:W-:Y:S01]  /*cd90*/  MOV R165, R156 ;  /* 0x0000009c00a57202 */ /* 0x000fe20000000f00 */
[----:B------:R-:W-:-:S09]  /*cda0*/  IMAD.MOV.U32 R156, RZ, RZ, 0x1 ;  /* 0x00000001ff9c7424 */ /* 0x000fd200078e00ff */
[----:B------:R-:W-:Y:S05]  /*cdb0*/  WARPSYNC.COLLECTIVE R154, `(.L_x_671) ;  /* 0x000000009a087348 */ /* 0x000fea0003c00000 */
[----:B------:R0:W1:Y:S02]  /*cdc0*/  SHFL.DOWN P6, R153, R163, R156, R89 ;  /* 0x0800009ca3997389 */ /* 0x00006400000c0059 */
[----:B01----:R-:W-:Y:S01]  /*cdd0*/  ENDCOLLECTIVE ;  /* 0x000000000000791b */ /* 0x003fe20003800000 */
.L_x_671:
[----:B------:R-:W-:Y:S02]  /*cde0*/  MOV R163, R162 ;  /* 0x000000a200a37202 */ /* 0x000fe40000000f00 */
[----:B------:R-:W-:-:S07]  /*cdf0*/  MOV R155, R153 ;  /* 0x00000099009b7202 */ /* 0x000fce0000000f00 */
[----:B------:R-:W-:Y:S05]  /*ce00*/  WARPSYNC.COLLECTIVE R154, `(.L_x_672) ;  /* 0x000000009a087348 */ /* 0x000fea0003c00000 */
[----:B------:R0:W1:Y:S02]  /*ce10*/  SHFL.DOWN P6, R153, R163, R156, R89 ;  /* 0x0800009ca3997389 */ /* 0x00006400000c0059 */
[----:B01----:R-:W-:Y:S01]  /*ce20*/  ENDCOLLECTIVE ;  /* 0x000000000000791b */ /* 0x003fe20003800000 */
.L_x_672:
[----:B------:R-:W-:Y:S01]  /*ce30*/  HFMA2.MMA R89, -RZ, RZ, 0, 0 ;  /* 0x00000000ff597435 */ /* 0x000fe200000001ff */
[----:B------:R-:W-:Y:S01]  /*ce40*/  MOV R162, R153 ;  /* 0x0000009900a27202 */ /* 0x000fe20000000f00 */
[----:B------:R-:W-:-:S09]  /*ce50*/  IMAD.MOV.U32 R153, RZ, RZ, R80 ;  /* 0x000000ffff997224 */ /* 0x000fd200078e0050 */
[----:B------:R-:W-:Y:S05]  /*ce60*/  WARPSYNC.COLLECTIVE R154, `(.L_x_673) ;  /* 0x000000009a087348 */ /* 0x000fea0003c00000 */
[----:B------:R0:W1:Y:S02]  /*ce70*/  SHFL.IDX P3, R156, R153, R89, R88 ;  /* 0x00000059999c7389 */ /* 0x0000640000060058 */
[----:B01----:R-:W-:Y:S01]  /*ce80*/  ENDCOLLECTIVE ;  /* 0x000000000000791b */ /* 0x003fe20003800000 */
.L_x_673:
[----:B------:R-:W-:Y:S02]  /*ce90*/  MOV R153, R81 ;  /* 0x0000005100997202 */ /* 0x000fe40000000f00 */
[----:B------:R-:W-:-:S07]  /*cea0*/  MOV R163, R156 ;  /* 0x0000009c00a37202 */ /* 0x000fce0000000f00 */
[----:B------:R-:W-:Y:S05]  /*ceb0*/  WARPSYNC.COLLECTIVE R154, `(.L_x_674) ;  /* 0x000000009a087348 */ /* 0x000fea0003c00000 */
[----:B------:R0:W1:Y:S02]  /*cec0*/  SHFL.IDX P3, R156, R153, R89, R88 ;  /* 0x00000059999c7389 */ /* 0x0000640000060058 */
[----:B01----:R-:W-:Y:S01]  /*ced0*/  ENDCOLLECTIVE ;  /* 0x000000000000791b */ /* 0x003fe20003800000 */
.L_x_674:
[----:B------:R-:W-:Y:S01]  /*cee0*/  MOV R89, R156 ;  /* 0x0000009c00597202 */ /* 0x000fe20000000f00 */
[----:B------:R-:W-:Y:S06]  /*cef0*/  BRA `(.L_x_675) ;  /* 0xffffffa000147947 */ /* 0x000fec000383ffff */
.L_x_676:
        /* <DEDUP_REMOVED lines=16> */
.L_x_10918:


//--------------------- .text._Z25selective_scan_bwd_kernelI32Selective_Scan_bwd_kernel_traitsILi128ELi16ELb0ELb0ELb1ELb1ELb1EN3c108BFloat16EfEEv12SSMParamsBwd --------------------------
	.section	.text._Z25selective_scan_bwd_kernelI32Selective_Scan_bwd_kernel_traitsILi128ELi16ELb0ELb0ELb1ELb1ELb1EN3c108BFloat16EfEEv12SSMParamsBwd,"ax",@progbits
	.align	128
        .global         _Z25selective_scan_bwd_kernelI32Selective_Scan_bwd_kernel_traitsILi128ELi16ELb0ELb0ELb1ELb1ELb1EN3c108BFloat16EfEEv12SSMParamsBwd
        .type           _Z25selective_scan_bwd_kernelI32Selective_Scan_bwd_kernel_traitsILi128ELi16ELb0ELb0ELb1ELb1ELb1EN3c108BFloat16EfEEv12SSMParamsBwd,@function
        .size           _Z25selective_scan_bwd_kernelI32Selective_Scan_bwd_kernel_traitsILi128ELi16ELb0ELb0ELb1ELb1ELb1EN3c108BFloat16EfEEv12SSMParamsBwd,(.L_x_10919 - _Z25selective_scan_bwd_kernelI32Selective_Scan_bwd_kernel_traitsILi128ELi16ELb0ELb0ELb1ELb1ELb1EN3c108BFloat16EfEEv12SSMParamsBwd)
        .other          _Z25selective_scan_bwd_kernelI32Selective_Scan_bwd_kernel_traitsILi128ELi16ELb0ELb0ELb1ELb1ELb1EN3c108BFloat16EfEEv12SSMParamsBwd,@"STO_CUDA_ENTRY STV_DEFAULT"
_Z25selective_scan_bwd_kernelI32Selective_Scan_bwd_kernel_traitsILi128ELi16ELb0ELb0ELb1ELb1ELb1EN3c108BFloat16EfEEv12SSMParamsBwd:
.text._Z25selective_scan_bwd_kernelI32Selective_Scan_bwd_kernel_traitsILi128ELi16ELb0ELb0ELb1ELb1ELb1EN3c108BFloat16EfEEv12SSMParamsBwd:
        /* <DEDUP_REMOVED lines=22> */
[----:B------:R-:W-:Y:S01]  /*0160*/  MOV R2, UR4 ;  /* 0x0000000400027c02 */ /* 0x000fe20008000f00 */
[----:B------:R-:W-:Y:S01]  /*0170*/  @UP1 ULEA.HI.X UR7, UR52, UR7, UR11, 0x2, UP3 ;  /* 0x0000000734071291 */ /* 0x000fe200098f140b */
[----:B------:R-:W-:Y:S02]  /*0180*/  MOV R4, UR6 ;  /* 0x0000000600047c02 */ /* 0x000fe40008000f00 */
[----:B------:R-:W-:Y:S01]  /*0190*/  IMAD.U32 R3, RZ, RZ, UR5 ;  /* 0x00000005ff037e24 */ /* 0x000fe2000f8e00ff */
[----:B------:R-:W-:-:S02]  /*01a0*/  ULDC.64 UR4, c[0x0][0x310] ;  /* 0x0000c40000047ab9 */ /* 0x000fc40000000a00 */
[----:B------:R-:W-:-:S03]  /*01b0*/  MOV R5, UR7 ;  /* 0x0000000700057c02 */ /* 0x000fc60008000f00 */
[----:B------:R1:W2:Y:S01]  /*01c0*/  @P0 LDG.E R3, desc[UR22][R2.64] ;  /* 0x0000001602030981 */ /* 0x0002a2000c1e1900 */
[----:B------:R-:W-:Y:S01]  /*01d0*/  IMAD.U32 R0, RZ, RZ, UR24 ;  /* 0x00000018ff007e24 */ /* 0x000fe2000f8e00ff */
[----:B------:R-:W-:Y:S02]  /*01e0*/  UISETP.NE.U32.AND UP0, UPT, UR4, URZ, UPT ;  /* 0x0000003f0400728c */ /* 0x000fe4000bf05070 */
[----:B------:R-:W3:Y:S01]  /*01f0*/  @P1 LDG.E R4, desc[UR22][R4.64] ;  /* 0x0000001604041981 */ /* 0x000ee2000c1e1900 */
[----:B0-----:R-:W-:Y:S01]  /*0200*/  USHF.R.S32.HI UR50, URZ, 0x1f, UR51 ;  /* 0x0000001f3f327899 */ /* 0x001fe20008011433 */
[----:B------:R-:W-:Y:S01]  /*0210*/  IABS R0, R0 ;  /* 0x0000000000007213 */ /* 0x000fe20000000000 */
[----:B------:R-:W-:Y:S01]  /*0220*/  UISETP.NE.AND.EX UP0, UPT, UR5, URZ, UPT, UP0 ;  /* 0x0000003f0500728c */ /* 0x000fe2000bf05300 */
[----:B------:R0:W-:Y:S01]  /*0230*/  STL [R1+0xd4], RZ ;  /* 0x0000d4ff01007387 */ /* 0x0001e20000100800 */
[----:B------:R-:W-:Y:S01]  /*0240*/  UISETP.NE.U32.AND UP1, UPT, UR20, URZ, UPT ;  /* 0x0000003f1400728c */ /* 0x000fe2000bf25070 */
[----:B------:R-:W-:Y:S01]  /*0250*/  R2UR UR31, R0 ;  /* 0x00000000001f72ca */ /* 0x000fe200000e0000 */
[----:B------:R-:W-:Y:S01]  /*0260*/  ULDC.64 UR4, c[0x0][0x280] ;  /* 0x0000a00000047ab9 */ /* 0x000fe20000000a00 */
[----:B------:R-:W-:Y:S01]  /*0270*/  ULDC.64 UR6, c[0x0][0x290] ;  /* 0x0000a40000067ab9 */ /* 0x000fe20000000a00 */
[----:B------:R-:W-:Y:S01]  /*0280*/  UIMAD.WIDE.U32 UR14, UR51, UR4, URZ ;  /* 0x00000004330e72a5 */ /* 0x000fe2000f8e003f */
[----:B------:R0:W-:Y:S01]  /*0290*/  STL [R1+0xd0], RZ ;  /* 0x0000d0ff01007387 */ /* 0x0001e20000100800 */
[----:B------:R-:W-:-:S02]  /*02a0*/  UIMAD UR4, UR50, UR4, URZ ;  /* 0x00000004320472a4 */ /* 0x000fc4000f8e023f */
[----:B------:R-:W-:Y:S02]  /*02b0*/  UISETP.NE.AND.EX UP1, UPT, UR21, URZ, UPT, UP1 ;  /* 0x0000003f1500728c */ /* 0x000fe4000bf25310 */
[----:B------:R-:W-:Y:S02]  /*02c0*/  UIMAD UR25, UR51, UR5, UR4 ;  /* 0x00000005331972a4 */ /* 0x000fe4000f8e0204 */
[----:B------:R-:W-:Y:S02]  /*02d0*/  UIMAD UR18, UR50, UR6, URZ ;  /* 0x00000006321272a4 */ /* 0x000fe4000f8e023f */
[----:B------:R-:W4:Y:S01]  /*02e0*/  I2F.RP R0, UR31 ;  /* 0x0000001f00007d06 */ /* 0x000f220008209400 */
[----:B------:R-:W-:Y:S02]  /*02f0*/  UISETP.NE.U32.AND UP2, UPT, UR34, URZ, UPT ;  /* 0x0000003f2200728c */ /* 0x000fe4000bf45070 */
[----:B------:R-:W-:Y:S02]  /*0300*/  UIMAD.WIDE.U32 UR12, UR51, UR6, URZ ;  /* 0x00000006330c72a5 */ /* 0x000fe4000f8e003f */
[----:B------:R-:W-:-:S02]  /*0310*/  @UP1 ULEA UR26, UP3, UR52, UR20, 0x2 ;  /* 0x00000014341a1291 */ /* 0x000fc4000f86103f */
[----:B------:R-:W-:Y:S01]  /*0320*/  UIMAD UR18, UR51, UR7, UR18 ;  /* 0x00000007331272a4 */ /* 0x000fe2000f8e0212 */
[----:B------:R-:W-:Y:S02]  /*0330*/  UMOV UR27, URZ ;  /* 0x0000003f001b7c82 */ /* 0x000fe40008000000 */
[----:B------:R-:W-:Y:S01]  /*0340*/  ULDC.64 UR6, c[0x0][0x328] ;  /* 0x0000ca0000067ab9 */ /* 0x000fe20000000a00 */
[----:B------:R-:W-:Y:S02]  /*0350*/  @UP1 ULEA.HI.X UR27, UR52, UR21, UR11, 0x2, UP3 ;  /* 0x00000015341b1291 */ /* 0x000fe400098f140b */
[----:B------:R-:W-:Y:S01]  /*0360*/  UIMAD UR19, UR50, UR6, URZ ;  /* 0x00000006321372a4 */ /* 0x000fe2000f8e023f */
[----:B----4-:R-:W1:Y:S01]  /*0370*/  MUFU.RCP R0, R0 ;  /* 0x0000000000007308 */ /* 0x010e620000001000 */
[----:B------:R-:W-:Y:S02]  /*0380*/  UISETP.NE.AND.EX UP1, UPT, UR35, URZ, UPT, UP2 ;  /* 0x0000003f2300728c */ /* 0x000fe4000bf25320 */
[----:B------:R-:W-:Y:S01]  /*0390*/  UIMAD UR10, UR50, UR16, URZ ;  /* 0x00000010320a72a4 */ /* 0x000fe2000f8e023f */
[----:B------:R-:W-:Y:S01]  /*03a0*/  UMOV UR4, URZ ;  /* 0x0000003f00047c82 */ /* 0x000fe20008000000 */
[----:B------:R-:W-:-:S02]  /*03b0*/  UIMAD.WIDE.U32 UR8, UR51, UR6, URZ ;  /* 0x00000006330872a5 */ /* 0x000fc4000f8e003f */
        /* <DEDUP_REMOVED lines=94> */
[----:B------:R-:W-:Y:S04]  /*09a0*/  STL [R1+0xd0], RZ ;  /* 0x0000d0ff01007387 */ /* 0x000fe80000100800 */
[----:B------:R-:W-:Y:S01]  /*09b0*/  STL [R1+0xd4], RZ ;  /* 0x0000d4ff01007387 */ /* 0x000fe20000100800 */
[----:B-1----:R-:W-:-:S03]  /*09c0*/  ULEA UR7, UR4, UR7, 0x18 ;  /* 0x0000000704077291 */ /* 0x002fc6000f8ec03f */
[----:B------:R-:W-:Y:S01]  /*09d0*/  UMOV UR4, URZ ;  /* 0x0000003f00047c82 */ /* 0x000fe20008000000 */
[----:B0-----:R-:W-:Y:S02]  /*09e0*/  SHF.R.S32.HI R3, RZ, 0x1f, R62 ;  /* 0x0000001fff037819 */ /* 0x001fe4000001143e */
[----:B------:R-:W-:Y:S02]  /*09f0*/  SHF.L.U32 R0, R62, 0x4, RZ ;  /* 0x000000043e007819 */ /* 0x000fe400000006ff */
[----:B------:R-:W-:Y:S02]  /*0a00*/  LEA.HI R2, R3, R62, RZ, 0x5 ;  /* 0x0000003e03027211 */ /* 0x000fe400078f28ff */
[----:B------:R-:W-:Y:S02]  /*0a10*/  LOP3.LUT R3, R0, 0xfffffe00, RZ, 0xc0, !PT ;  /* 0xfffffe0000037812 */ /* 0x000fe400078ec0ff */
[----:B------:R-:W-:Y:S02]  /*0a20*/  SHF.R.S32.HI R2, RZ, 0x5, R2 ;  /* 0x00000005ff027819 */ /* 0x000fe40000011402 */
[----:B------:R-:W-:-:S02]  /*0a30*/  LOP3.LUT R3, R3, 0x1f, R62, 0xf8, !PT ;  /* 0x0000001f03037812 */ /* 0x000fc400078ef83e */
[----:B------:R-:W-:Y:S02]  /*0a40*/  LEA R2, R2, UR7, 0x3 ;  /* 0x0000000702027c11 */ /* 0x000fe4000f8e18ff */
[C---:B------:R-:W-:Y:S02]  /*0a50*/  LOP3.LUT R0, R3.reuse, 0x20, RZ, 0xfc, !PT ;  /* 0x0000002003007812 */ /* 0x040fe400078efcff */
[C---:B------:R-:W-:Y:S01]  /*0a60*/  LOP3.LUT R4, R3.reuse, 0x40, RZ, 0xfc, !PT ;  /* 0x0000004003047812 */ /* 0x040fe200078efcff */
[----:B------:R0:W-:Y:S01]  /*0a70*/  STL [R1+0xc0], R2 ;  /* 0x0000c00201007387 */ /* 0x0001e20000100800 */
[C---:B------:R-:W-:Y:S02]  /*0a80*/  LOP3.LUT R0, R3.reuse, 0x80, RZ, 0xfc, !PT ;  /* 0x0000008003007812 */ /* 0x040fe400078efcff */
[----:B0-----:R-:W-:-:S07]  /*0a90*/  LOP3.LUT R2, R3, 0x60, RZ, 0xfc, !PT ;  /* 0x0000006003027812 */ /* 0x001fce00078efcff */
.L_x_764:
[----:B------:R-:W-:Y:S01]  /*0aa0*/  ULDC UR37, c[0x0][0x224] ;  /* 0x0000890000257ab9 */ /* 0x000fe20000000800 */
[C---:B------:R-:W-:Y:S01]  /*0ab0*/  SHF.L.U32 R126, R62.reuse, 0x4, RZ ;  /* 0x000000043e7e7819 */ /* 0x040fe200000006ff */
[----:B------:R-:W-:Y:S01]  /*0ac0*/  UIADD3 UR15, -UR4, UR37, URZ ;  /* 0x00000025040f7290 */ /* 0x000fe2000fffe13f */
[----:B------:R-:W-:Y:S01]  /*0ad0*/  IMAD.SHL.U32 R2, R62, 0x10, RZ ;  /* 0x000000103e027824 */ /* 0x000fe200078e00ff */
[----:B------:R-:W-:Y:S01]  /*0ae0*/  ULDC UR44, c[0x0][0x218] ;  /* 0x00008600002c7ab9 */ /* 0x000fe20000000800 */
[----:B------:R-:W-:Y:S01]  /*0af0*/  LOP3.LUT R126, R126, 0xfffffe00, RZ, 0xc0, !PT ;  /* 0xfffffe007e7e7812 */ /* 0x000fe200078ec0ff */
[----:B------:R-:W-:Y:S01]  /*0b00*/  ULEA UR14, UR15, 0xfffff800, 0xb ;  /* 0xfffff8000f0e7891 */ /* 0x000fe2000f8e583f */
[C---:B------:R-:W-:Y:S01]  /*0b10*/  SHF.L.U32 R139, R62.reuse, 0x4, RZ ;  /* 0x000000043e8b7819 */ /* 0x040fe200000006ff */
[----:B------:R-:W-:Y:S01]  /*0b20*/  IMAD.SHL.U32 R137, R62, 0x10, RZ ;  /* 0x000000103e897824 */ /* 0x000fe200078e00ff */
[----:B------:R-:W-:Y:S01]  /*0b30*/  LOP3.LUT R65, R2, 0xfffffe00, RZ, 0xc0, !PT ;  /* 0xfffffe0002417812 */ /* 0x000fe200078ec0ff */
[----:B------:R-:W-:Y:S01]  /*0b40*/  UIADD3 UR13, -UR14, UR44, URZ ;  /* 0x0000002c0e0d7290 */ /* 0x000fe2000fffe13f */
[----:B------:R-:W-:-:S02]  /*0b50*/  LOP3.LUT R126, R126, 0x1f, R62, 0xf8, !PT ;  /* 0x0000001f7e7e7812 */ /* 0x000fc400078ef83e */
[----:B------:R-:W-:Y:S02]  /*0b60*/  SHF.L.U32 R138, R62, 0x4, RZ ;  /* 0x000000043e8a7819 */ /* 0x000fe400000006ff */
[----:B------:R-:W-:Y:S02]  /*0b70*/  LOP3.LUT R64, R65, 0x1f, R62, 0xf8, !PT ;  /* 0x0000001f41407812 */ /* 0x000fe400078ef83e */
[----:B------:R-:W-:Y:S02]  /*0b80*/  LOP3.LUT R126, R126, 0x20, RZ, 0xfc, !PT ;  /* 0x000000207e7e7812 */ /* 0x000fe400078efcff */
[----:B------:R-:W-:Y:S02]  /*0b90*/  LOP3.LUT R139, R139, 0xfffffe00, RZ, 0xc0, !PT ;  /* 0xfffffe008b8b7812 */ /* 0x000fe400078ec0ff */
[----:B------:R-:W-:Y:S02]  /*0ba0*/  LOP3.LUT R138, R138, 0xfffffe00, RZ, 0xc0, !PT ;  /* 0xfffffe008a8a7812 */ /* 0x000fe400078ec0ff */
[----:B------:R-:W-:-:S02]  /*0bb0*/  LOP3.LUT R137, R137, 0xfffffe00, RZ, 0xc0, !PT ;  /* 0xfffffe0089897812 */ /* 0x000fc400078ec0ff */
[----:B------:R-:W-:Y:S02]  /*0bc0*/  ISETP.GE.AND P2, PT, R64, UR13, PT ;  /* 0x0000000d40007c0c */ /* 0x000fe4000bf46270 */
[--C-:B------:R-:W-:Y:S02]  /*0bd0*/  LOP3.LUT R139, R139, 0x1f, R62.reuse, 0xf8, !PT ;  /* 0x0000001f8b8b7812 */ /* 0x100fe400078ef83e */
[----:B------:R-:W-:Y:S02]  /*0be0*/  ISETP.GE.AND P1, PT, R126, UR13, PT ;  /* 0x0000000d7e007c0c */ /* 0x000fe4000bf26270 */
[--C-:B------:R-:W-:Y:S02]  /*0bf0*/  LOP3.LUT R138, R138, 0x1f, R62.reuse, 0xf8, !PT ;  /* 0x0000001f8a8a7812 */ /* 0x100fe400078ef83e */
[----:B------:R-:W-:Y:S02]  /*0c00*/  LOP3.LUT R137, R137, 0x1f, R62, 0xf8, !PT ;  /* 0x0000001f89897812 */ /* 0x000fe400078ef83e */
[----:B------:R-:W-:-:S02]  /*0c10*/  SHF.R.S32.HI R65, RZ, 0x1f, R64 ;  /* 0x0000001fff417819 */ /* 0x000fc40000011440 */
[----:B------:R-:W-:Y:S02]  /*0c20*/  LEA R2, P3, R64, UR47, 0x1 ;  /* 0x0000002f40027c11 */ /* 0x000fe4000f8608ff */
[----:B------:R-:W-:Y:S02]  /*0c30*/  LOP3.LUT R139, R139, 0x40, RZ, 0xfc, !PT ;  /* 0x000000408b8b7812 */ /* 0x000fe400078efcff */
[----:B------:R-:W-:Y:S02]  /*0c40*/  LOP3.LUT R138, R138, 0x60, RZ, 0xfc, !PT ;  /* 0x000000608a8a7812 */ /* 0x000fe400078efcff */
[----:B------:R-:W-:Y:S02]  /*0c50*/  PRMT R0, RZ, 0x7610, R0 ;  /* 0x00007610ff007816 */ /* 0x000fe40000000000 */
[----:B------:R-:W-:Y:S02]  /*0c60*/  LOP3.LUT R137, R137, 0x80, RZ, 0xfc, !PT ;  /* 0x0000008089897812 */ /* 0x000fe400078efcff */
[----:B------:R-:W-:-:S02]  /*0c70*/  PRMT R4, RZ, 0x7610, R4 ;  /* 0x00007610ff047816 */ /* 0x000fc40000000004 */
[C---:B------:R-:W-:Y:S02]  /*0c80*/  LOP3.LUT R136, R64.reuse, 0xa0, RZ, 0xfc, !PT ;  /* 0x000000a040887812 */ /* 0x040fe400078efcff */
[C---:B------:R-:W-:Y:S01]  /*0c90*/  LEA.HI.X R3, R64.reuse, UR46, R65, 0x1, P3 ;  /* 0x0000002e40037c11 */ /* 0x040fe200098f0c41 */
[----:B------:R-:W-:Y:S01]  /*0ca0*/  BAR.SYNC.DEFER_BLOCKING 0x0 ;  /* 0x0000000000007b1d */ /* 0x000fe20000010000 */
[C---:B------:R-:W-:Y:S02]  /*0cb0*/  LOP3.LUT R135, R64.reuse, 0xc0, RZ, 0xfc, !PT ;  /* 0x000000c040877812 */ /* 0x040fe400078efcff */
[----:B------:R-:W-:Y:S02]  /*0cc0*/  ISETP.GE.AND P0, PT, R139, UR13, PT ;  /* 0x0000000d8b007c0c */ /* 0x000fe4000bf06270 */
[----:B------:R-:W-:Y:S02]  /*0cd0*/  LOP3.LUT R134, R64, 0xe0, RZ, 0xfc, !PT ;  /* 0x000000e040867812 */ /* 0x000fe400078efcff */
[----:B------:R-:W-:-:S02]  /*0ce0*/  ISETP.GE.AND P4, PT, R138, UR13, PT ;  /* 0x0000000d8a007c0c */ /* 0x000fc4000bf86270 */
        /* <DEDUP_REMOVED lines=8> */
[----:B------:R-:W2:Y:S01]  /*0d70*/  @!P2 LDG.E.U16 R0, desc[UR22][R2.64] ;  /* 0x000000160200a981 */ /* 0x000ea2000c1e1500 */
[----:B------:R-:W-:Y:S02]  /*0d80*/  LOP3.LUT R133, R64, 0x100, RZ, 0xfc, !PT ;  /* 0x0000010040857812 */ /* 0x000fe400078efcff */
[----:B------:R-:W-:Y:S01]  /*0d90*/  ISETP.GE.AND P6, PT, R137, UR13, PT ;  /* 0x0000000d89007c0c */ /* 0x000fe2000bfc6270 */
[----:B------:R-:W3:Y:S01]  /*0da0*/  @!P1 LDG.E.U16 R4, desc[UR22][R2.64+0x40] ;  /* 0x0000401602049981 */ /* 0x000ee2000c1e1500 */
[----:B------:R-:W-:Y:S02]  /*0db0*/  ISETP.GE.AND P5, PT, R136, UR13, PT ;  /* 0x0000000d88007c0c */ /* 0x000fe4000bfa6270 */
[----:B------:R-:W-:Y:S01]  /*0dc0*/  ISETP.GE.AND P3, PT, R135, UR13, PT ;  /* 0x0000000d87007c0c */ /* 0x000fe2000bf66270 */
[----:B------:R-:W4:Y:S01]  /*0dd0*/  @!P0 LDG.E.U16 R5, desc[UR22][R2.64+0x80] ;  /* 0x0000801602058981 */ /* 0x000f22000c1e1500 */
[----:B------:R-:W-:-:S02]  /*0de0*/  ISETP.GE.AND P2, PT, R134, UR13, PT ;  /* 0x0000000d86007c0c */ /* 0x000fc4000bf46270 */
[----:B------:R-:W-:Y:S01]  /*0df0*/  ISETP.GE.AND P1, PT, R133, UR13, PT ;  /* 0x0000000d85007c0c */ /* 0x000fe2000bf26270 */
[----:B-----5:R-:W5:Y:S01]  /*0e00*/  @!P4 LDG.E.U16 R6, desc[UR22][R2.64+0xc0] ;  /* 0x0000c0160206c981 */ /* 0x020f62000c1e1500 */
        /* <DEDUP_REMOVED lines=9> */
[C---:B------:R-:W-:Y:S02]  /*0ea0*/  LOP3.LUT R127, R64.reuse, 0x1c0, RZ, 0xfc, !PT ;  /* 0x000001c0407f7812 */ /* 0x040fe400078efcff */
        /* <DEDUP_REMOVED lines=9> */
[----:B------:R-:W-:Y:S02]  /*0f40*/  ISETP.GE.AND P1, PT, R125, UR13, PT ;  /* 0x0000000d7d007c0c */ /* 0x000fe4000bf26270 */
[----:B------:R-:W-:Y:S02]  /*0f50*/  PRMT R13, RZ, 0x7610, R13 ;  /* 0x00007610ff0d7816 */ /* 0x000fe4000000000d */
[----:B------:R-:W-:Y:S02]  /*0f60*/  PRMT R14, RZ, 0x7610, R14 ;  /* 0x00007610ff0e7816 */ /* 0x000fe4000000000e */
[----:B------:R-:W-:-:S02]  /*0f70*/  PRMT R15, RZ, 0x7610, R15 ;  /* 0x00007610ff0f7816 */ /* 0x000fc4000000000f */
        /* <DEDUP_REMOVED lines=10> */
[----:B------:R-:W-:-:S02]  /*1020*/  SHF.L.U32 R86, R62, 0x4, RZ ;  /* 0x000000043e567819 */ /* 0x000fc400000006ff */
[----:B------:R-:W-:Y:S01]  /*1030*/  PRMT R23, RZ, 0x7610, R23 ;  /* 0x00007610ff177816 */ /* 0x000fe20000000017 */
[----:B------:R-:W-:Y:S01]  /*1040*/  STL [R1+0x50], R136 ;  /* 0x0000508801007387 */ /* 0x000fe20000100800 */
[----:B------:R-:W-:Y:S02]  /*1050*/  LOP3.LUT R21, R86, 0xfffffe00, RZ, 0xc0, !PT ;  /* 0xfffffe0056157812 */ /* 0x000fe400078ec0ff */
[----:B------:R-:W-:Y:S01]  /*1060*/  ISETP.GE.AND P2, PT, R139, UR13, PT ;  /* 0x0000000d8b007c0c */ /* 0x000fe2000bf46270 */
[----:B------:R-:W-:Y:S01]  /*1070*/  STL [R1+0x5c], R135 ;  /* 0x00005c8701007387 */ /* 0x000fe20000100800 */
[----:B------:R-:W-:Y:S02]  /*1080*/  ISETP.GE.AND P3, PT, R138, UR13, PT ;  /* 0x0000000d8a007c0c */ /* 0x000fe4000bf66270 */
[----:B------:R-:W-:Y:S01]  /*1090*/  ISETP.GE.AND P4, PT, R135, UR13, PT ;  /* 0x0000000d87007c0c */ /* 0x000fe2000bf86270 */
[----:B------:R-:W-:Y:S01]  /*10a0*/  STL [R1+0x58], R134 ;  /* 0x0000588601007387 */ /* 0x000fe20000100800 */
[----:B------:R-:W-:-:S02]  /*10b0*/  ISETP.GE.AND P5, PT, R137, UR13, PT ;  /* 0x0000000d89007c0c */ /* 0x000fc4000bfa6270 */
[----:B------:R-:W-:Y:S01]  /*10c0*/  ISETP.GE.AND P6, PT, R136, UR13, PT ;  /* 0x0000000d88007c0c */ /* 0x000fe2000bfc6270 */
[----:B------:R-:W-:Y:S01]  /*10d0*/  STL [R1+0x54], R133 ;  /* 0x0000548501007387 */ /* 0x000fe20000100800 */
[----:B------:R-:W-:Y:S02]  /*10e0*/  PRMT R25, RZ, 0x7610, R25 ;  /* 0x00007610ff197816 */ /* 0x000fe40000000019 */
[----:B------:R-:W-:Y:S01]  /*10f0*/  PRMT R29, RZ, 0x7610, R29 ;  /* 0x00007610ff1d7816 */ /* 0x000fe2000000001d */
[----:B------:R-:W-:Y:S01]  /*1100*/  STL [R1+0x60], R132 ;  /* 0x0000608401007387 */ /* 0x000fe20000100800 */
[----:B------:R-:W-:Y:S02]  /*1110*/  PRMT R31, RZ, 0x7610, R31 ;  /* 0x00007610ff1f7816 */ /* 0x000fe4000000001f */
[----:B------:R-:W-:Y:S01]  /*1120*/  PRMT R33, RZ, 0x7610, R33 ;  /* 0x00007610ff217816 */ /* 0x000fe20000000021 */
[----:B------:R-:W-:Y:S04]  /*1130*/  STL [R1+0x68], R131 ;  /* 0x0000688301007387 */ /* 0x000fe80000100800 */
[----:B------:R-:W-:Y:S01]  /*1140*/  STL [R1+0x78], R130 ;  /* 0x0000788201007387 */ /* 0x000fe20000100800 */
[----:B-1----:R-:W-:-:S03]  /*1150*/  IMAD.IADD R19, R21, 0x1, R27 ;  /* 0x0000000115137824 */ /* 0x002fc600078e021b */
[----:B------:R-:W-:Y:S01]  /*1160*/  STL [R1+0x7c], R129 ;  /* 0x00007c8101007387 */ /* 0x000fe20000100800 */
[C---:B------:R-:W-:Y:S01]  /*1170*/  VIADD R26, R19.reuse, 0x60 ;  /* 0x00000060131a7836 */ /* 0x040fe20000000000 */
[C---:B------:R-:W-:Y:S01]  /*1180*/  IADD3 R22, R19.reuse, 0x20, RZ ;  /* 0x0000002013167810 */ /* 0x040fe20007ffe0ff */
[C---:B------:R-:W-:Y:S01]  /*1190*/  VIADD R32, R19.reuse, 0xc0 ;  /* 0x000000c013207836 */ /* 0x040fe20000000000 */
[C---:B------:R-:W-:Y:S01]  /*11a0*/  IADD3 R24, R19.reuse, 0x40, RZ ;  /* 0x0000004013187810 */ /* 0x040fe20007ffe0ff */
[C---:B------:R-:W-:Y:S01]  /*11b0*/  VIADD R36, R19.reuse, 0x120 ;  /* 0x0000012013247836 */ /* 0x040fe20000000000 */
[CC--:B------:R-:W-:Y:S01]  /*11c0*/  LEA.HI.SX32 R20, R19.reuse, R19.reuse, 0x1b ;  /* 0x0000001313147211 */ /* 0x0c0fe200078fdaff */
[C---:B------:R-:W-:Y:S01]  /*11d0*/  VIADD R42, R19.reuse, 0x180 ;  /* 0x00000180132a7836 */ /* 0x040fe20000000000 */
[C---:B------:R-:W-:Y:S01]  /*11e0*/  IADD3 R28, R19.reuse, 0x80, RZ ;  /* 0x00000080131c7810 */ /* 0x040fe20007ffe0ff */
[C---:B------:R-:W-:Y:S01]  /*11f0*/  VIADD R48, R19.reuse, 0x1e0 ;  /* 0x000001e013307836 */ /* 0x040fe20000000000 */
[----:B------:R-:W-:Y:S01]  /*1200*/  IADD3 R30, R19, 0xa0, RZ ;  /* 0x000000a0131e7810 */ /* 0x000fe20007ffe0ff */
[----:B------:R-:W-:Y:S01]  /*1210*/  STL [R1+0x74], R128 ;  /* 0x0000748001007387 */ /* 0x000fe20000100800 */
[----:B------:R-:W-:-:S02]  /*1220*/  LEA.HI.SX32 R22, R22, R19, 0x1b ;  /* 0x0000001316167211 */ /* 0x000fc400078fdaff */
[-C--:B------:R-:W-:Y:S01]  /*1230*/  LEA.HI.SX32 R24, R24, R19.reuse, 0x1b ;  /* 0x0000001318187211 */ /* 0x080fe200078fdaff */
[----:B------:R-:W-:Y:S01]  /*1240*/  STL [R1+0x70], R127 ;  /* 0x0000707f01007387 */ /* 0x000fe20000100800 */
[C---:B0-----:R-:W-:Y:S02]  /*1250*/  IADD3 R2, R19.reuse, 0xe0, RZ ;  /* 0x000000e013027810 */ /* 0x041fe40007ffe0ff */
[-C--:B------:R-:W-:Y:S02]  /*1260*/  LEA.HI.SX32 R26, R26, R19.reuse, 0x1b ;  /* 0x000000131a1a7211 */ /* 0x080fe400078fdaff */
[----:B------:R-:W-:Y:S02]  /*1270*/  IADD3 R34, R19, 0x100, RZ ;  /* 0x0000010013227810 */ /* 0x000fe40007ffe0ff */
[----:B------:R-:W-:Y:S02]  /*1280*/  LEA R157, R20, UR7, 0x1 ;  /* 0x00000007149d7c11 */ /* 0x000fe4000f8e08ff */
[----:B------:R-:W-:-:S02]  /*1290*/  LEA.HI.SX32 R28, R28, R19, 0x1b ;  /* 0x000000131c1c7211 */ /* 0x000fc400078fdaff */
[-C--:B------:R-:W-:Y:S02]  /*12a0*/  LEA.HI.SX32 R30, R30, R19.reuse, 0x1b ;  /* 0x000000131e1e7211 */ /* 0x080fe400078fdaff */
[----:B------:R-:W-:Y:S02]  /*12b0*/  LEA R156, R22, UR7, 0x1 ;  /* 0x00000007169c7c11 */ /* 0x000fe4000f8e08ff */
        /* <DEDUP_REMOVED lines=11> */
[----:B------:R-:W-:Y:S02]  /*1370*/  IADD3 R46, R19, 0x1c0, RZ ;  /* 0x000001c0132e7810 */ /* 0x000fe40007ffe0ff */
[-C--:B------:R-:W-:Y:S02]  /*1380*/  LEA.HI.SX32 R38, R38, R19.reuse, 0x1b ;  /* 0x0000001326267211 */ /* 0x080fe400078fdaff */
[----:B------:R-:W-:Y:S02]  /*1390*/  LEA R151, R32, UR7, 0x1 ;  /* 0x0000000720977c11 */ /* 0x000fe4000f8e08ff */
[----:B------:R-:W-:Y:S02]  /*13a0*/  LEA.HI.SX32 R40, R40, R19, 0x1b ;  /* 0x0000001328287211 */ /* 0x000fe400078fdaff */
[----:B------:R-:W-:-:S02]  /*13b0*/  LEA R150, R2, UR7, 0x1 ;  /* 0x0000000702967c11 */ /* 0x000fc4000f8e08ff */
[-C--:B------:R-:W-:Y:S02]  /*13c0*/  LEA.HI.SX32 R42, R42, R19.reuse, 0x1b ;  /* 0x000000132a2a7211 */ /* 0x080fe400078fdaff */
[----:B------:R-:W-:Y:S02]  /*13d0*/  LEA R149, R34, UR7, 0x1 ;  /* 0x0000000722957c11 */ /* 0x000fe4000f8e08ff */
[-C--:B------:R-:W-:Y:S02]  /*13e0*/  LEA.HI.SX32 R44, R44, R19.reuse, 0x1b ;  /* 0x000000132c2c7211 */ /* 0x080fe400078fdaff */
[----:B------:R-:W-:Y:S02]  /*13f0*/  LEA R148, R36, UR7, 0x1 ;  /* 0x0000000724947c11 */ /* 0x000fe4000f8e08ff */
[----:B------:R-:W-:Y:S02]  /*1400*/  LEA.HI.SX32 R46, R46, R19, 0x1b ;  /* 0x000000132e2e7211 */ /* 0x000fe400078fdaff */
[----:B------:R-:W-:-:S02]  /*1410*/  LEA R147, R38, UR7, 0x1 ;  /* 0x0000000726937c11 */ /* 0x000fc4000f8e08ff */
[----:B------:R-:W-:Y:S02]  /*1420*/  LEA.HI.SX32 R48, R48, R19, 0x1b ;  /* 0x0000001330307211 */ /* 0x000fe400078fdaff */
[----:B------:R-:W-:Y:S02]  /*1430*/  LEA R146, R40, UR7, 0x1 ;  /* 0x0000000728927c11 */ /* 0x000fe4000f8e08ff */
[----:B------:R-:W-:Y:S02]  /*1440*/  LEA R145, R42, UR7, 0x1 ;  /* 0x000000072a917c11 */ /* 0x000fe4000f8e08ff */
[----:B------:R-:W-:Y:S02]  /*1450*/  LEA R144, R44, UR7, 0x1 ;  /* 0x000000072c907c11 */ /* 0x000fe4000f8e08ff */
[----:B------:R-:W-:Y:S02]  /*1460*/  LEA R143, R46, UR7, 0x1 ;  /* 0x000000072e8f7c11 */ /* 0x000fe4000f8e08ff */
[----:B------:R-:W-:-:S02]  /*1470*/  LEA R142, R48, UR7, 0x1 ;  /* 0x00000007308e7c11 */ /* 0x000fc4000f8e08ff */
[----:B------:R-:W-:-:S04]  /*1480*/  LEA R2, P0, R64, UR19, 0x1 ;  /* 0x0000001340027c11 */ /* 0x000fc8000f8008ff */
[C---:B------:R-:W-:Y:S02]  /*1490*/  LEA.HI.X R3, R64.reuse, UR18, R65, 0x1, P0 ;  /* 0x0000001240037c11 */ /* 0x040fe400080f0c41 */
[----:B------:R-:W-:Y:S02]  /*14a0*/  ISETP.GE.AND P0, PT, R64, UR13, PT ;  /* 0x0000000d40007c0c */ /* 0x000fe4000bf06270 */
[----:B------:R-:W-:Y:S02]  /*14b0*/  PRMT R19, RZ, 0x7610, R19 ;  /* 0x00007610ff137816 */ /* 0x000fe40000000013 */
[----:B------:R-:W-:Y:S01]  /*14c0*/  PRMT R20, RZ, 0x7610, R20 ;  /* 0x00007610ff147816 */ /* 0x000fe20000000014 */
[----:B--2---:R0:W-:Y:S04]  /*14d0*/  STS.U16 [R157], R0 ;  /* 0x000000009d007388 */ /* 0x0041e80000000400 */
[----:B---3--:R1:W-:Y:S04]  /*14e0*/  STS.U16 [R156+0x40], R4 ;  /* 0x000040049c007388 */ /* 0x0083e80000000400 */
[----:B----4-:R-:W-:Y:S01]  /*14f0*/  STS.U16 [R155+0x80], R5 ;  /* 0x000080059b007388 */ /* 0x010fe20000000400 */
[----:B0-----:R-:W-:-:S03]  /*1500*/  LEA R0, R27, R21, 0x4 ;  /* 0x000000151b007211 */ /* 0x001fc600078e20ff */
        /* <DEDUP_REMOVED lines=104> */
[----:B------:R-:W3:Y:S04]  /*1b90*/  LDS.U16 R11, [R61+0x2] ;  /* 0x000002003d0b7984 */ /* 0x000ee80000000400 */
[----:B------:R-:W4:Y:S04]  /*1ba0*/  LDS.U16 R12, [R61+0x4] ;  /* 0x000004003d0c7984 */ /* 0x000f280000000400 */
[----:B------:R-:W-:Y:S04]  /*1bb0*/  LDS.U16 R13, [R61+0x6] ;  /* 0x000006003d0d7984 */ /* 0x000fe80000000400 */
        /* <DEDUP_REMOVED lines=41> */
[----:B------:R-:W5:Y:S04]  /*1e50*/  @!P0 LDG.E.U16 R28, desc[UR22][R2.64+0x240] ;  /* 0x00024016021c8981 */ /* 0x000f68000c1e1500 */
        /* <DEDUP_REMOVED lines=34> */
[----:B------:R0:W-:Y:S01]  /*2080*/  STL [R1+0x80], R109 ;  /* 0x0000806d01007387 */ /* 0x0001e20000100800 */
[----:B------:R-:W-:Y:S01]  /*2090*/  FSETP.GTU.FTZ.AND P5, PT, R60, 20, PT ;  /* 0x41a000003c00780b */ /* 0x000fe20003fbc000 */
[----:B---3--:R-:W-:Y:S01]  /*20a0*/  IMAD.U32 R11, R11, 0x10000, RZ ;  /* 0x000100000b0b7824 */ /* 0x008fe200078e00ff */
[----:B----4-:R-:W-:Y:S01]  /*20b0*/  SHF.L.U32 R12, R12, 0x10, RZ ;  /* 0x000000100c0c7819 */ /* 0x010fe200000006ff */
[----:B-----5:R-:W-:Y:S01]  /*20c0*/  IMAD.U32 R14, R14, 0x10000, RZ ;  /* 0x000100000e0e7824 */ /* 0x020fe200078e00ff */
[----:B------:R-:W-:-:S02]  /*20d0*/  SHF.L.U32 R13, R13, 0x10, RZ ;  /* 0x000000100d0d7819 */ /* 0x000fc400000006ff */
[----:B------:R-:W-:Y:S01]  /*20e0*/  SHF.L.U32 R15, R15, 0x10, RZ ;  /* 0x000000100f0f7819 */ /* 0x000fe200000006ff */
[----:B------:R-:W-:Y:S01]  /*20f0*/  FADD.FTZ R59, R11, UR5 ;  /* 0x000000050b3b7e21 */ /* 0x000fe20008010000 */
[----:B------:R-:W-:Y:S01]  /*2100*/  SHF.L.U32 R16, R16, 0x10, RZ ;  /* 0x0000001010107819 */ /* 0x000fe200000006ff */
[----:B------:R-:W-:Y:S01]  /*2110*/  FADD.FTZ R58, R12, UR5 ;  /* 0x000000050c3a7e21 */ /* 0x000fe20008010000 */
[----:B------:R-:W-:Y:S01]  /*2120*/  FADD.FTZ R57, R13, UR5 ;  /* 0x000000050d397e21 */ /* 0x000fe20008010000 */
[----:B------:R-:W-:Y:S01]  /*2130*/  FADD.FTZ R56, R14, UR5 ;  /* 0x000000050e387e21 */ /* 0x000fe20008010000 */
[----:B------:R-:W-:Y:S01]  /*2140*/  FADD.FTZ R55, R15, UR5 ;  /* 0x000000050f377e21 */ /* 0x000fe20008010000 */
[----:B------:R-:W-:Y:S01]  /*2150*/  BSSY B0, `(.L_x_678) ;  /* 0x0000039000007945 */ /* 0x000fe20003800000 */
[----:B------:R-:W-:Y:S01]  /*2160*/  ISETP.GE.AND P0, PT, R64, UR13, PT ;  /* 0x0000000d40007c0c */ /* 0x000fe2000bf06270 */
[----:B------:R-:W-:Y:S01]  /*2170*/  FADD.FTZ R54, R16, UR5 ;  /* 0x0000000510367e21 */ /* 0x000fe20008010000 */
[----:B------:R-:W-:-:S02]  /*2180*/  FSETP.GTU.FTZ.AND P4, PT, R59, 20, PT ;  /* 0x41a000003b00780b */ /* 0x000fc40003f9c000 */
        /* <DEDUP_REMOVED lines=21> */
[----:B------:R-:W-:Y:S05]  /*22e0*/  @P5 BRA `(.L_x_679) ;  /* 0x00000000007c5947 */ /* 0x000fea0003800000 */
[----:B------:R-:W-:Y:S01]  /*22f0*/  FMUL.FTZ R60, R60, 1.4426950216293334961 ;  /* 0x3fb8aa3b3c3c7820 */ /* 0x000fe20000410000 */
[----:B------:R-:W-:Y:S01]  /*2300*/  HFMA2.MMA R11, -RZ, RZ, 1.625, 0 ;  /* 0x3e800000ff0b7435 */ /* 0x000fe200000001ff */
[----:B------:R-:W-:Y:S02]  /*2310*/  IMAD.MOV.U32 R12, RZ, RZ, 0x3d39bf78 ;  /* 0x3d39bf78ff0c7424 */ /* 0x000fe400078e00ff */
[----:B------:R-:W1:Y:S02]  /*2320*/  MUFU.EX2 R13, R60 ;  /* 0x0000003c000d7308 */ /* 0x000e640000000800 */
[C---:B-1----:R-:W-:Y:S01]  /*2330*/  FADD.FTZ.RZ R2, R13.reuse, 1 ;  /* 0x3f8000000d027421 */ /* 0x042fe2000001c000 */
        /* <DEDUP_REMOVED lines=26> */
.L_x_679:
[----:B------:R-:W-:Y:S05]  /*24e0*/  BSYNC B0 ;  /* 0x0000000000007941 */ /* 0x000fea0003800000 */
.L_x_678:
[----:B------:R-:W-:Y:S01]  /*24f0*/  SHF.L.U32 R17, R17, 0x10, RZ ;  /* 0x0000001011117819 */ /* 0x000fe200000006ff */
[----:B------:R-:W-:Y:S01]  /*2500*/  BSSY B0, `(.L_x_680) ;  /* 0x0000023000007945 */ /* 0x000fe20003800000 */
[----:B------:R-:W-:-:S03]  /*2510*/  FSETP.GTU.FTZ.AND P5, PT, R54, 20, PT ;  /* 0x41a000003600780b */ /* 0x000fc60003fbc000 */
[----:B------:R-:W-:Y:S01]  /*2520*/  FADD.FTZ R53, R17, UR5 ;  /* 0x0000000511357e21 */ /* 0x000fe20008010000 */
[----:B------:R-:W-:Y:S09]  /*2530*/  @P4 BRA `(.L_x_681) ;  /* 0x00000000007c4947 */ /* 0x000ff20003800000 */
[----:B------:R-:W-:Y:S01]  /*2540*/  FMUL.FTZ R59, R59, 1.4426950216293334961 ;  /* 0x3fb8aa3b3b3b7820 */ /* 0x000fe20000410000 */
[----:B------:R-:W-:Y:S01]  /*2550*/  MOV R13, 0x3e800000 ;  /* 0x3e800000000d7802 */ /* 0x000fe20000000f00 */
        /* <DEDUP_REMOVED lines=29> */
.L_x_681:
[----:B------:R-:W-:Y:S05]  /*2730*/  BSYNC B0 ;  /* 0x0000000000007941 */ /* 0x000fea0003800000 */
.L_x_680:
[----:B------:R-:W-:Y:S01]  /*2740*/  SHF.L.U32 R18, R18, 0x10, RZ ;  /* 0x0000001012127819 */ /* 0x000fe200000006ff */
[----:B------:R-:W-:Y:S01]  /*2750*/  BSSY B0, `(.L_x_682) ;  /* 0x0000023000007945 */ /* 0x000fe20003800000 */
[----:B------:R-:W-:-:S03]  /*2760*/  FSETP.GTU.FTZ.AND P4, PT, R53, 20, PT ;  /* 0x41a000003500780b */ /* 0x000fc60003f9c000 */
[----:B------:R-:W-:Y:S01]  /*2770*/  FADD.FTZ R52, R18, UR5 ;  /* 0x0000000512347e21 */ /* 0x000fe20008010000 */
[----:B------:R-:W-:Y:S09]  /*2780*/  @P3 BRA `(.L_x_683) ;  /* 0x00000000007c3947 */ /* 0x000ff20003800000 */
        /* <DEDUP_REMOVED lines=31> */
.L_x_683:
[----:B------:R-:W-:Y:S05]  /*2980*/  BSYNC B0 ;  /* 0x0000000000007941 */ /* 0x000fea0003800000 */
.L_x_682:
        /* <DEDUP_REMOVED lines=36> */
.L_x_685:
[----:B------:R-:W-:Y:S05]  /*2bd0*/  BSYNC B0 ;  /* 0x0000000000007941 */ /* 0x000fea0003800000 */
.L_x_684:
        /* <DEDUP_REMOVED lines=36> */
.L_x_687:
[----:B------:R-:W-:Y:S05]  /*2e20*/  BSYNC B0 ;  /* 0x0000000000007941 */ /* 0x000fea0003800000 */
.L_x_686:
        /* <DEDUP_REMOVED lines=36> */
.L_x_689:
[----:B------:R-:W-:Y:S05]  /*3070*/  BSYNC B0 ;  /* 0x0000000000007941 */ /* 0x000fea0003800000 */
.L_x_688:
        /* <DEDUP_REMOVED lines=36> */
.L_x_691:
[----:B------:R-:W-:Y:S05]  /*32c0*/  BSYNC B0 ;  /* 0x0000000000007941 */ /* 0x000fea0003800000 */
.L_x_690:
        /* <DEDUP_REMOVED lines=36> */
.L_x_693:
[----:B------:R-:W-:Y:S05]  /*3510*/  BSYNC B0 ;  /* 0x0000000000007941 */ /* 0x000fea0003800000 */
.L_x_692:
        /* <DEDUP_REMOVED lines=36> */
.L_x_695:
[----:B------:R-:W-:Y:S05]  /*3760*/  BSYNC B0 ;  /* 0x0000000000007941 */ /* 0x000fea0003800000 */
.L_x_694:
        /* <DEDUP_REMOVED lines=36> */
.L_x_697:
[----:B------:R-:W-:Y:S05]  /*39b0*/  BSYNC B0 ;  /* 0x0000000000007941 */ /* 0x000fea0003800000 */
.L_x_696:
[----:B------:R-:W-:Y:S01]  /*39c0*/  USHF.R.S32.HI UR12, URZ, 0x1f, UR14 ;  /* 0x0000001f3f0c7899 */ /* 0x000fe2000801140e */
[----:B------:R-:W-:Y:S01]  /*39d0*/  BSSY B0, `(.L_x_698) ;  /* 0x0000024000007945 */ /* 0x000fe20003800000 */
[----:B------:R-:W-:Y:S01]  /*39e0*/  FSETP.GTU.FTZ.AND P2, PT, R45, 20, PT ;  /* 0x41a000002d00780b */ /* 0x000fe20003f5c000 */
[----:B------:R-:W-:Y:S01]  /*39f0*/  IMAD.U32 R2, RZ, RZ, UR14 ;  /* 0x0000000eff027e24 */ /* 0x000fe2000f8e00ff */
[----:B------:R-:W-:Y:S01]  /*3a00*/  MOV R4, UR14 ;  /* 0x0000000e00047c02 */ /* 0x000fe20008000f00 */
[----:B------:R-:W-:Y:S10]  /*3a10*/  @P1 BRA `(.L_x_699) ;  /* 0x00000000007c1947 */ /* 0x000ff40003800000 */
[----:B------:R-:W-:Y:S01]  /*3a20*/  FMUL.FTZ R50, R50, 1.4426950216293334961 ;  /* 0x3fb8aa3b32327820 */ /* 0x000fe20000410000 */
[----:B------:R-:W-:Y:S01]  /*3a30*/  HFMA2.MMA R8, -RZ, RZ, 1.625, 0 ;  /* 0x3e800000ff087435 */ /* 0x000fe200000001ff */
[----:B------:R-:W-:Y:S02]  /*3a40*/  MOV R11, 0x3d39bf78 ;  /* 0x3d39bf78000b7802 */ /* 0x000fe40000000f00 */
[----:B------:R-:W1:Y:S02]  /*3a50*/  MUFU.EX2 R9, R50 ;  /* 0x0000003200097308 */ /* 0x000e640000000800 */
[C---:B-1----:R-:W-:Y:S01]  /*3a60*/  FADD.FTZ.RZ R0, R9.reuse, 1 ;  /* 0x3f80000009007421 */ /* 0x042fe2000001c000 */
        /* <DEDUP_REMOVED lines=26> */
.L_x_699:
[----:B------:R-:W-:Y:S05]  /*3c10*/  BSYNC B0 ;  /* 0x0000000000007941 */ /* 0x000fea0003800000 */
.L_x_698:
[----:B------:R-:W-:Y:S04]  /*3c20*/  BSSY B0, `(.L_x_700) ;  /* 0x0000021000007945 */ /* 0x000fe80003800000 */
        /* <DEDUP_REMOVED lines=32> */
.L_x_701:
[----:B------:R-:W-:Y:S05]  /*3e30*/  BSYNC B0 ;  /* 0x0000000000007941 */ /* 0x000fea0003800000 */
.L_x_700:
[----:B------:R-:W-:Y:S04]  /*3e40*/  BSSY B0, `(.L_x_702) ;  /* 0x0000021000007945 */ /* 0x000fe80003800000 */
[----:B------:R-:W-:Y:S05]  /*3e50*/  @P5 BRA `(.L_x_703) ;  /* 0x00000000007c5947 */ /* 0x000fea0003800000 */
[----:B------:R-:W-:Y:S01]  /*3e60*/  FMUL.FTZ R48, R48, 1.4426950216293334961 ;  /* 0x3fb8aa3b30307820 */ /* 0x000fe20000410000 */
[----:B------:R-:W-:Y:S01]  /*3e70*/  IMAD.MOV.U32 R8, RZ, RZ, 0x3e800000 ;  /* 0x3e800000ff087424 */ /* 0x000fe200078e00ff */
[----:B------:R-:W-:Y:S02]  /*3e80*/  MOV R11, 0x3d39bf78 ;  /* 0x3d39bf78000b7802 */ /* 0x000fe40000000f00 */
        /* <DEDUP_REMOVED lines=28> */
.L_x_703:
[----:B------:R-:W-:Y:S05]  /*4050*/  BSYNC B0 ;  /* 0x0000000000007941 */ /* 0x000fea0003800000 */
.L_x_702:
[----:B------:R-:W-:Y:S04]  /*4060*/  BSSY B0, `(.L_x_704) ;  /* 0x0000021000007945 */ /* 0x000fe80003800000 */
[----:B------:R-:W-:Y:S05]  /*4070*/  @P4 BRA `(.L_x_705) ;  /* 0x00000000007c4947 */ /* 0x000fea0003800000 */
        /* <DEDUP_REMOVED lines=31> */
.L_x_705:
[----:B------:R-:W-:Y:S05]  /*4270*/  BSYNC B0 ;  /* 0x0000000000007941 */ /* 0x000fea0003800000 */
.L_x_704:
        /* <DEDUP_REMOVED lines=33> */
.L_x_707:
[----:B------:R-:W-:Y:S05]  /*4490*/  BSYNC B0 ;  /* 0x0000000000007941 */ /* 0x000fea0003800000 */
.L_x_706:
        /* <DEDUP_REMOVED lines=33> */
.L_x_709:
[----:B------:R-:W-:Y:S05]  /*46b0*/  BSYNC B0 ;  /* 0x0000000000007941 */ /* 0x000fea0003800000 */
.L_x_708:
[----:B------:R-:W-:Y:S01]  /*46c0*/  ULDC.64 UR8, c[0x0][0x2a0] ;  /* 0x0000a80000087ab9 */ /* 0x000fe20000000a00 */
[----:B------:R-:W-:Y:S01]  /*46d0*/  MOV R5, UR12 ;  /* 0x0000000c00057c02 */ /* 0x000fe20008000f00 */
[----:B------:R-:W-:Y:S02]  /*46e0*/  UIMAD UR7, UR50, UR8, URZ ;  /* 0x00000008320772a4 */ /* 0x000fe4000f8e023f */
[----:B------:R-:W-:Y:S01]  /*46f0*/  MOV R7, UR8 ;  /* 0x0000000800077c02 */ /* 0x000fe20008000f00 */
[----:B------:R-:W-:Y:S01]  /*4700*/  UIMAD.WIDE.U32 UR10, UR51, UR8, URZ ;  /* 0x00000008330a72a5 */ /* 0x000fe2000f8e003f */
[----:B------:R-:W-:Y:S01]  /*4710*/  IMAD.U32 R3, RZ, RZ, UR12 ;  /* 0x0000000cff037e24 */ /* 0x000fe2000f8e00ff */
[----:B------:R-:W-:Y:S01]  /*4720*/  UIMAD UR30, UR51, UR9, UR7 ;  /* 0x00000009331e72a4 */ /* 0x000fe2000f8e0207 */
[----:B------:R-:W-:Y:S01]  /*4730*/  LDS.U16 R71, [R61] ;  /* 0x000000003d477984 */ /* 0x000fe20000000400 */
[----:B------:R-:W-:Y:S01]  /*4740*/  @!P0 IMAD.WIDE.U32 R4, R7, UR51, R4 ;  /* 0x0000003307048c25 */ /* 0x000fe2000f8e0004 */
[----:B------:R-:W-:Y:S01]  /*4750*/  ULDC.64 UR8, c[0x0][0x2b0] ;  /* 0x0000ac0000087ab9 */ /* 0x000fe20000000a00 */
[----:B------:R-:W-:Y:S01]  /*4760*/  ULDC.64 UR34, c[0x0][0x2a8] ;  /* 0x0000aa0000227ab9 */ /* 0x000fe20000000a00 */
[----:B------:R-:W-:Y:S01]  /*4770*/  MOV R7, UR8 ;  /* 0x0000000800077c02 */ /* 0x000fe20008000f00 */
[----:B------:R-:W-:Y:S01]  /*4780*/  UIMAD UR31, UR50, UR8, URZ ;  /* 0x00000008321f72a4 */ /* 0x000fe2000f8e023f */
[----:B------:R-:W-:Y:S01]  /*4790*/  @!P0 IADD3 R5, R5, UR30, RZ ;  /* 0x0000001e05058c10 */ /* 0x000fe2000fffe0ff */
[----:B------:R-:W-:Y:S01]  /*47a0*/  USHF.R.S32.HI UR7, URZ, 0x1f, UR52 ;  /* 0x0000001f3f077899 */ /* 0x000fe20008011434 */
[----:B------:R-:W-:Y:S01]  /*47b0*/  IMAD.U32 R9, RZ, RZ, UR34 ;  /* 0x00000022ff097e24 */ /* 0x000fe2000f8e00ff */
[----:B------:R-:W-:-:S02]  /*47c0*/  UIMAD UR31, UR51, UR9, UR31 ;  /* 0x00000009331f72a4 */ /* 0x000fc4000f8e021f */
[----:B------:R-:W-:Y:S01]  /*47d0*/  @!P0 IMAD.WIDE.U32 R6, R7, UR51, R2 ;  /* 0x0000003307068c25 */ /* 0x000fe2000f8e0002 */
[----:B------:R-:W-:Y:S01]  /*47e0*/  UIMAD UR36, UR7, UR34, URZ ;  /* 0x00000022072472a4 */ /* 0x000fe2000f8e023f */
[----:B------:R-:W-:Y:S01]  /*47f0*/  LDS.U16 R39, [R61+0x2] ;  /* 0x000002003d277984 */ /* 0x000fe20000000400 */
[----:B------:R-:W-:Y:S01]  /*4800*/  ULDC.64 UR32, c[0x0][0x2b8] ;  /* 0x0000ae0000207ab9 */ /* 0x000fe20000000a00 */
[----:B------:R-:W-:Y:S01]  /*4810*/  UIADD3 UR11, UR11, UR30, URZ ;  /* 0x0000001e0b0b7290 */ /* 0x000fe2000fffe03f */
[----:B------:R-:W-:Y:S01]  /*4820*/  @!P0 IMAD.WIDE.U32 R2, R9, UR52, R4 ;  /* 0x0000003409028c25 */ /* 0x000fe2000f8e0004 */
[----:B------:R-:W-:Y:S01]  /*4830*/  @!P0 IADD3 R7, R7, UR31, RZ ;  /* 0x0000001f07078c10 */ /* 0x000fe2000fffe0ff */
[----:B------:R-:W-:Y:S01]  /*4840*/  LDS.U16 R38, [R61+0x4] ;  /* 0x000004003d267984 */ /* 0x000fe20000000400 */
[----:B------:R-:W-:Y:S01]  /*4850*/  MOV R5, UR32 ;  /* 0x0000002000057c02 */ /* 0x000fe20008000f00 */
[----:B------:R-:W-:Y:S02]  /*4860*/  UIMAD.WIDE.U32 UR8, UR51, UR8, URZ ;  /* 0x00000008330872a5 */ /* 0x000fe4000f8e003f */
[----:B------:R-:W-:Y:S01]  /*4870*/  UIMAD UR36, UR52, UR35, UR36 ;  /* 0x00000023342472a4 */ /* 0x000fe2000f8e0224 */
[----:B------:R-:W-:Y:S01]  /*4880*/  LDS.U16 R37, [R61+0x6] ;  /* 0x000006003d257984 */ /* 0x000fe20000000400 */
[----:B------:R-:W-:Y:S01]  /*4890*/  UIMAD.WIDE.U32 UR34, UR52, UR34, UR10 ;  /* 0x00000022342272a5 */ /* 0x000fe2000f8e000a */
[C---:B------:R-:W-:Y:S01]  /*48a0*/  @!P0 IADD3 R9, P1, R64.reuse, R2, RZ ;  /* 0x0000000240098210 */ /* 0x040fe20007f3e0ff */
[----:B------:R-:W-:Y:S01]  /*48b0*/  UIMAD UR10, UR7, UR32, URZ ;  /* 0x00000020070a72a4 */ /* 0x000fe2000f8e023f */
[----:B------:R-:W-:Y:S01]  /*48c0*/  @!P0 IMAD.WIDE.U32 R4, R5, UR52, R6 ;  /* 0x0000003405048c25 */ /* 0x000fe2000f8e0006 */
[----:B------:R-:W-:Y:S01]  /*48d0*/  UIADD3 UR9, UR9, UR31, URZ ;  /* 0x0000001f09097290 */ /* 0x000fe2000fffe03f */
[----:B------:R-:W-:Y:S01]  /*48e0*/  LDS.U16 R36, [R61+0x8] ;  /* 0x000008003d247984 */ /* 0x000fe20000000400 */
[----:B------:R-:W-:Y:S01]  /*48f0*/  UIADD3 UR11, UR4, -UR37, URZ ;  /* 0x80000025040b7290 */ /* 0x000fe2000fffe03f */
[----:B------:R-:W-:Y:S01]  /*4900*/  @!P0 IADD3.X R12, R65, UR36, R3, P1, !PT ;  /* 0x00000024410c8c10 */ /* 0x000fe20008ffe403 */
[----:B------:R-:W-:Y:S01]  /*4910*/  UIMAD UR37, UR52, UR33, UR10 ;  /* 0x00000021342572a4 */ /* 0x000fe2000f8e020a */
[----:B------:R-:W-:Y:S01]  /*4920*/  @!P0 IADD3 R3, P1, R64, R4, RZ ;  /* 0x0000000440038210 */ /* 0x000fe20007f3e0ff */
[----:B------:R-:W-:Y:S01]  /*4930*/  UIMAD.WIDE.U32 UR32, UR52, UR32, UR8 ;  /* 0x00000020342072a5 */ /* 0x000fe2000f8e0008 */
[----:B------:R-:W-:Y:S01]  /*4940*/  LDS.U16 R35, [R61+0xa] ;  /* 0x00000a003d237984 */ /* 0x000fe20000000400 */
[----:B------:R-:W-:Y:S01]  /*4950*/  UIMAD UR11, UR11, -0x800, URZ ;  /* 0xfffff8000b0b78a4 */ /* 0x000fe2000f8e023f */
[----:B------:R-:W-:-:S02]  /*4960*/  ULDC.64 UR8, c[0x0][0x318] ;  /* 0x0000c60000087ab9 */ /* 0x000fc40000000a00 */
[----:B0-----:R-:W-:Y:S01]  /*4970*/  LDS.U16 R34, [R61+0xc] ;  /* 0x00000c003d227984 */ /* 0x001fe20000000400 */
[----:B------:R-:W-:-:S03]  /*4980*/  @!P0 IADD3.X R10, R65, UR37, R5, P1, !PT ;  /* 0x00000025410a8c10 */ /* 0x000fc60008ffe405 */
[----:B------:R-:W-:Y:S01]  /*4990*/  LDS.U16 R33, [R61+0xe] ;  /* 0x00000e003d217984 */ /* 0x000fe20000000400 */
[----:B------:R-:W-:-:S03]  /*49a0*/  LEA R4, P1, R64, UR8, 0x1 ;  /* 0x0000000840047c11 */ /* 0x000fc6000f8208ff */
[----:B------:R-:W-:Y:S01]  /*49b0*/  LDS.U16 R32, [R61+0x10] ;  /* 0x000010003d207984 */ /* 0x000fe20000000400 */
[----:B------:R-:W-:-:S03]  /*49c0*/  USHF.R.S32.HI UR10, URZ, 0x1f, UR11 ;  /* 0x0000001f3f0a7899 */ /* 0x000fc6000801140b */
[----:B------:R-:W-:Y:S01]  /*49d0*/  LDS.U16 R31, [R61+0x12] ;  /* 0x000012003d1f7984 */ /* 0x000fe20000000400 */
[----:B------:R-:W-:-:S03]  /*49e0*/  UIADD3 UR38, UP1, UR11, UR32, URZ ;  /* 0x000000200b267290 */ /* 0x000fc6000ff3e03f */
[----:B------:R-:W-:Y:S04]  /*49f0*/  LDS.U16 R30, [R61+0x14] ;  /* 0x000014003d1e7984 */ /* 0x000fe80000000400 */
[----:B------:R-:W-:Y:S04]  /*4a00*/  LDS.U16 R29, [R61+0x16] ;  /* 0x000016003d1d7984 */ /* 0x000fe80000000400 */
[----:B------:R-:W-:Y:S04]  /*4a10*/  LDS.U16 R28, [R61+0x18] ;  /* 0x000018003d1c7984 */ /* 0x000fe80000000400 */
[----:B------:R-:W-:Y:S04]  /*4a20*/  LDS.U16 R27, [R61+0x1a] ;  /* 0x00001a003d1b7984 */ /* 0x000fe80000000400 */
[----:B------:R-:W-:Y:S04]  /*4a30*/  LDS.U16 R26, [R61+0x1c] ;  /* 0x00001c003d1a7984 */ /* 0x000fe80000000400 */
[----:B------:R-:W-:Y:S01]  /*4a40*/  LDS.U16 R25, [R61+0x1e] ;  /* 0x00001e003d197984 */ /* 0x000fe20000000400 */
[----:B------:R-:W-:Y:S01]  /*4a50*/  UIADD3 UR39, UP0, UR11, UR34, URZ ;  /* 0x000000220b277290 */ /* 0x000fe2000ff1e03f */
[C---:B------:R-:W-:Y:S01]  /*4a60*/  LEA.HI.X R5, R64.reuse, UR9, R65, 0x1, P1 ;  /* 0x0000000940057c11 */ /* 0x040fe200088f0c41 */
[----:B------:R-:W-:Y:S01]  /*4a70*/  UIADD3.X UR32, UR10, UR37, UR33, UP1, !UPT ;  /* 0x000000250a207290 */ /* 0x000fe20008ffe421 */
[C---:B------:R-:W-:Y:S01]  /*4a80*/  @!P0 LEA R8, P1, R9.reuse, UR8, 0x1 ;  /* 0x0000000809088c11 */ /* 0x040fe2000f8208ff */
[----:B------:R-:W-:Y:S01]  /*4a90*/  ULDC.64 UR30, c[0x0][0x308] ;  /* 0x0000c200001e7ab9 */ /* 0x000fe20000000a00 */
[----:B------:R-:W-:Y:S01]  /*4aa0*/  UIADD3.X UR34, UR10, UR36, UR35, UP0, !UPT ;  /* 0x000000240a227290 */ /* 0x000fe200087fe423 */
[----:B------:R-:W-:Y:S01]  /*4ab0*/  LEA R2, P2, R64, UR30, 0x1 ;  /* 0x0000001e40027c11 */ /* 0x000fe2000f8408ff */
[----:B------:R-:W-:Y:S01]  /*4ac0*/  IMAD.U32 R11, RZ, RZ, UR39 ;  /* 0x00000027ff0b7e24 */ /* 0x000fe2000f8e00ff */
[----:B------:R-:W-:Y:S01]  /*4ad0*/  MOV R13, UR38 ;  /* 0x00000026000d7c02 */ /* 0x000fe20008000f00 */
[----:B------:R-:W2:Y:S01]  /*4ae0*/  LDL.LU R108, [R1+0x64] ;  /* 0x00006400016c7983 */ /* 0x000ea20000300800 */
[----:B------:R-:W-:Y:S01]  /*4af0*/  @!P0 LEA.HI.X R9, R9, UR9, R12, 0x1, P1 ;  /* 0x0000000909098c11 */ /* 0x000fe200088f0c0c */
[----:B------:R-:W-:Y:S01]  /*4b00*/  IMAD.U32 R15, RZ, RZ, UR32 ;  /* 0x00000020ff0f7e24 */ /* 0x000fe2000f8e00ff */
[----:B------:R-:W-:-:S02]  /*4b10*/  ISETP.GE.AND P1, PT, R137, UR13, PT ;  /* 0x0000000d89007c0c */ /* 0x000fc4000bf26270 */
[----:B------:R-:W-:Y:S02]  /*4b20*/  @!P0 LEA R6, P3, R3, UR30, 0x1 ;  /* 0x0000001e03068c11 */ /* 0x000fe4000f8608ff */
[----:B------:R-:W-:Y:S02]  /*4b30*/  LEA.HI.X R0, R64, UR31, R65, 0x1, P2 ;  /* 0x0000001f40007c11 */ /* 0x000fe400090f0c41 */
[----:B------:R-:W-:Y:S02]  /*4b40*/  LEA R2, P4, R13, R2, 0x1 ;  /* 0x000000020d027211 */ /* 0x000fe400078808ff */
[----:B------:R-:W-:Y:S02]  /*4b50*/  LEA R4, P2, R11, R4, 0x1 ;  /* 0x000000040b047211 */ /* 0x000fe400078408ff */
[----:B------:R-:W-:Y:S02]  /*4b60*/  MOV R14, UR34 ;  /* 0x00000022000e7c02 */ /* 0x000fe40008000f00 */
[----:B------:R-:W-:-:S02]  /*4b70*/  @!P0 LEA.HI.X R7, R3, UR31, R10, 0x1, P3 ;  /* 0x0000001f03078c11 */ /* 0x000fc400098f0c0a */
[----:B------:R-:W-:Y:S02]  /*4b80*/  LEA.HI.X R3, R13, R0, R15, 0x1, P4 ;  /* 0x000000000d037211 */ /* 0x000fe400020f0c0f */
[----:B------:R-:W-:Y:S02]  /*4b90*/  PRMT R13, RZ, 0x7610, R13 ;  /* 0x00007610ff0d7816 */ /* 0x000fe4000000000d */
[----:B------:R-:W-:Y:S01]  /*4ba0*/  LEA.HI.X R5, R11, R5, R14, 0x1, P2 ;  /* 0x000000050b057211 */ /* 0x000fe200010f0c0e */
[----:B------:R-:W-:Y:S01]  /*4bb0*/  BAR.SYNC.DEFER_BLOCKING 0x0 ;  /* 0x0000000000007b1d */ /* 0x000fe20000010000 */
[----:B------:R-:W-:Y:S02]  /*4bc0*/  PRMT R16, RZ, 0x7610, R16 ;  /* 0x00007610ff107816 */ /* 0x000fe40000000010 */
[----:B------:R-:W-:Y:S02]  /*4bd0*/  PRMT R17, RZ, 0x7610, R17 ;  /* 0x00007610ff117816 */ /* 0x000fe40000000011 */
[----:B------:R-:W-:-:S02]  /*4be0*/  ISETP.GE.AND P3, PT, R138, UR13, PT ;  /* 0x0000000d8a007c0c */ /* 0x000fc4000bf66270 */
[----:B------:R-:W-:Y:S02]  /*4bf0*/  ISETP.GE.AND P5, PT, R135, UR13, PT ;  /* 0x0000000d87007c0c */ /* 0x000fe4000bfa6270 */
[----:B------:R-:W-:Y:S02]  /*4c00*/  ISETP.GE.AND P6, PT, R136, UR13, PT ;  /* 0x0000000d88007c0c */ /* 0x000fe4000bfc6270 */
[----:B------:R-:W-:Y:S02]  /*4c10*/  PRMT R18, RZ, 0x7610, R18 ;  /* 0x00007610ff127816 */ /* 0x000fe40000000012 */
[----:B------:R-:W-:Y:S02]  /*4c20*/  PRMT R12, RZ, 0x7610, R12 ;  /* 0x00007610ff0c7816 */ /* 0x000fe4000000000c */
[----:B------:R-:W-:Y:S02]  /*4c30*/  PRMT R10, RZ, 0x7610, R10 ;  /* 0x00007610ff0a7816 */ /* 0x000fe4000000000a */
[----:B------:R-:W-:Y:S01]  /*4c40*/  PRMT R0, RZ, 0x7610, R0 ;  /* 0x00007610ff007816 */ /* 0x000fe20000000000 */
[----:B------:R-:W3:Y:S01]  /*4c50*/  @!P1 LDG.E.U16 R13, desc[UR22][R4.64+-0xf00] ;  /* 0xfff10016040d9981 */ /* 0x000ee2000c1e1500 */
[----:B------:R-:W-:-:S02]  /*4c60*/  ISETP.GE.AND P1, PT, R134, UR13, PT ;  /* 0x0000000d86007c0c */ /* 0x000fc4000bf26270 */
[----:B------:R-:W-:Y:S01]  /*4c70*/  ISETP.GE.AND P2, PT, R139, UR13, PT ;  /* 0x0000000d8b007c0c */ /* 0x000fe2000bf46270 */
[----:B------:R-:W4:Y:S01]  /*4c80*/  @!P3 LDG.E.U16 R12, desc[UR22][R4.64+-0xf40] ;  /* 0xfff0c016040cb981 */ /* 0x000f22000c1e1500 */
[----:B------:R-:W-:Y:S02]  /*4c90*/  ISETP.GE.AND P4, PT, R126, UR13, PT ;  /* 0x0000000d7e007c0c */ /* 0x000fe4000bf86270 */
[----:B------:R-:W-:Y:S01]  /*4ca0*/  PRMT R11, RZ, 0x7610, R11 ;  /* 0x00007610ff0b7816 */ /* 0x000fe2000000000b */
[----:B------:R0:W5:Y:S01]  /*4cb0*/  @!P0 LDG.E.U16 R0, desc[UR22][R8.64] ;  /* 0x0000001608008981 */ /* 0x000162000c1e1500 */
[----:B------:R-:W-:Y:S02]  /*4cc0*/  PRMT R15, RZ, 0x7610, R15 ;  /* 0x00007610ff0f7816 */ /* 0x000fe4000000000f */
[----:B------:R-:W-:Y:S02]  /*4cd0*/  PRMT R14, RZ, 0x7610, R14 ;  /* 0x00007610ff0e7816 */ /* 0x000fe4000000000e */
[----:B------:R-:W-:Y:S01]  /*4ce0*/  PRMT R19, RZ, 0x7610, R19 ;  /* 0x00007610ff137816 */ /* 0x000fe20000000013 */
[----:B------:R-:W2:Y:S01]  /*4cf0*/  @!P1 LDG.E.U16 R16, desc[UR22][R4.64+-0xe40] ;  /* 0xfff1c01604109981 */ /* 0x000ea2000c1e1500 */
[----:B------:R-:W-:-:S02]  /*4d00*/  ISETP.GE.AND P1, PT, R133, UR13, PT ;  /* 0x0000000d85007c0c */ /* 0x000fc4000bf26270 */
[----:B------:R-:W-:Y:S01]  /*4d10*/  PRMT R20, RZ, 0x7610, R20 ;  /* 0x00007610ff147816 */ /* 0x000fe20000000014 */
[----:B------:R-:W3:Y:S01]  /*4d20*/  @!P2 LDG.E.U16 R11, desc[UR22][R4.64+-0xf80] ;  /* 0xfff08016040ba981 */ /* 0x000ee2000c1e1500 */
[----:B------:R-:W-:Y:S02]  /*4d30*/  ISETP.GE.AND P3, PT, R129, UR13, PT ;  /* 0x0000000d81007c0c */ /* 0x000fe4000bf66270 */
[----:B0-----:R-:W-:Y:S01]  /*4d40*/  PRMT R8, RZ, 0x7610, R8 ;  /* 0x00007610ff087816 */ /* 0x001fe20000000008 */
[----:B------:R-:W4:Y:S01]  /*4d50*/  @!P4 LDG.E.U16 R10, desc[UR22][R4.64+-0xfc0] ;  /* 0xfff04016040ac981 */ /* 0x000f22000c1e1500 */
[----:B------:R-:W-:Y:S02]  /*4d60*/  PRMT R9, RZ, 0x7610, R9 ;  /* 0x00007610ff097816 */ /* 0x000fe40000000009 */
[----:B------:R-:W-:Y:S01]  /*4d70*/  PRMT R21, RZ, 0x7610, R21 ;  /* 0x00007610ff157816 */ /* 0x000fe20000000015 */
[----:B------:R-:W2:Y:S01]  /*4d80*/  @!P5 LDG.E.U16 R15, desc[UR22][R4.64+-0xe80] ;  /* 0xfff18016040fd981 */ /* 0x000ea2000c1e1500 */
[----:B------:R-:W-:-:S03]  /*4d90*/  PRMT R22, RZ, 0x7610, R22 ;  /* 0x00007610ff167816 */ /* 0x000fc60000000016 */
[----:B------:R-:W2:Y:S01]  /*4da0*/  @!P1 LDG.E.U16 R17, desc[UR22][R4.64+-0xe00] ;  /* 0xfff2001604119981 */ /* 0x000ea2000c1e1500 */
[----:B------:R-:W-:Y:S02]  /*4db0*/  ISETP.GE.AND P1, PT, R132, UR13, PT ;  /* 0x0000000d84007c0c */ /* 0x000fe4000bf26270 */
[----:B------:R-:W-:Y:S01]  /*4dc0*/  ISETP.GE.AND P2, PT, R130, UR13, PT ;  /* 0x0000000d82007c0c */ /* 0x000fe2000bf46270 */
[----:B------:R-:W2:Y:S01]  /*4dd0*/  @!P6 LDG.E.U16 R14, desc[UR22][R4.64+-0xec0] ;  /* 0xfff14016040ee981 */ /* 0x000ea2000c1e1500 */
[----:B------:R-:W-:Y:S02]  /*4de0*/  ISETP.GE.AND P4, PT, R128, UR13, PT ;  /* 0x0000000d80007c0c */ /* 0x000fe4000bf86270 */
[----:B------:R-:W-:Y:S01]  /*4df0*/  ISETP.GE.AND P5, PT, R127, UR13, PT ;  /* 0x0000000d7f007c0c */ /* 0x000fe2000bfa6270 */
[----:B------:R-:W2:Y:S06]  /*4e00*/  @!P3 LDG.E.U16 R19, desc[UR22][R4.64+-0xd00] ;  /* 0xfff300160413b981 */ /* 0x000eac000c1e1500 */
[----:B------:R-:W2:Y:S01]  /*4e10*/  @!P1 LDG.E.U16 R18, desc[UR22][R4.64+-0xdc0] ;  /* 0xfff2401604129981 */ /* 0x000ea2000c1e1500 */
[----:B------:R-:W-:-:S02]  /*4e20*/  ISETP.GE.AND P1, PT, R131, UR13, PT ;  /* 0x0000000d83007c0c */ /* 0x000fc4000bf26270 */
[----:B------:R-:W-:Y:S01]  /*4e30*/  ISETP.GE.AND P6, PT, R125, UR13, PT ;  /* 0x0000000d7d007c0c */ /* 0x000fe2000bfc6270 */
[----:B------:R-:W2:Y:S04]  /*4e40*/  @!P2 LDG.E.U16 R9, desc[UR22][R4.64+-0xd40] ;  /* 0xfff2c0160409a981 */ /* 0x000ea8000c1e1500 */
[----:B------:R-:W2:Y:S04]  /*4e50*/  @!P4 LDG.E.U16 R20, desc[UR22][R4.64+-0xcc0] ;  /* 0xfff340160414c981 */ /* 0x000ea8000c1e1500 */
[----:B------:R-:W2:Y:S04]  /*4e60*/  @!P5 LDG.E.U16 R21, desc[UR22][R4.64+-0xc80] ;  /* 0xfff380160415d981 */ /* 0x000ea8000c1e1500 */
[----:B------:R-:W2:Y:S04]  /*4e70*/  @!P1 LDG.E.U16 R8, desc[UR22][R4.64+-0xd80] ;  /* 0xfff2801604089981 */ /* 0x000ea8000c1e1500 */
[----:B------:R0:W2:Y:S01]  /*4e80*/  @!P6 LDG.E.U16 R22, desc[UR22][R4.64+-0xc40] ;  /* 0xfff3c0160416e981 */ /* 0x0000a2000c1e1500 */
[----:B------:R-:W-:-:S02]  /*4e90*/  P2R R74, PR, RZ, 0x2 ;  /* 0x00000002ff4a7803 */ /* 0x000fc40000000000 */
[----:B------:R-:W-:Y:S02]  /*4ea0*/  ISETP.GE.AND P1, PT, R126, UR13, PT ;  /* 0x0000000d7e007c0c */ /* 0x000fe4000bf26270 */
[----:B0-----:R-:W-:Y:S02]  /*4eb0*/  PRMT R5, RZ, 0x7610, R5 ;  /* 0x00007610ff057816 */ /* 0x001fe40000000005 */
        /* <DEDUP_REMOVED lines=10> */
[----:B-----5:R-:W-:Y:S04]  /*4f60*/  STS.U16 [R157], R0 ;  /* 0x000000009d007388 */ /* 0x020fe80000000400 */
[----:B----4-:R-:W-:Y:S04]  /*4f70*/  STS.U16 [R156+0x40], R10 ;  /* 0x0000400a9c007388 */ /* 0x010fe80000000400 */
[----:B---3--:R-:W-:Y:S04]  /*4f80*/  STS.U16 [R155+0x80], R11 ;  /* 0x0000800b9b007388 */ /* 0x008fe80000000400 */
[----:B------:R-:W-:Y:S04]  /*4f90*/  STS.U16 [R154+0xc0], R12 ;  /* 0x0000c00c9a007388 */ /* 0x000fe80000000400 */
[----:B------:R-:W-:Y:S04]  /*4fa0*/  STS.U16 [R153+0x100], R13 ;  /* 0x0001000d99007388 */ /* 0x000fe80000000400 */
[----:B--2---:R-:W-:Y:S04]  /*4fb0*/  STS.U16 [R152+0x140], R14 ;  /* 0x0001400e98007388 */ /* 0x004fe80000000400 */
[----:B------:R-:W-:Y:S04]  /*4fc0*/  STS.U16 [R151+0x180], R15 ;  /* 0x0001800f97007388 */ /* 0x000fe80000000400 */
[----:B------:R-:W-:Y:S04]  /*4fd0*/  STS.U16 [R150+0x1c0], R16 ;  /* 0x0001c01096007388 */ /* 0x000fe80000000400 */
[----:B------:R-:W-:Y:S04]  /*4fe0*/  STS.U16 [R149+0x200], R17 ;  /* 0x0002001195007388 */ /* 0x000fe80000000400 */
[----:B------:R0:W-:Y:S04]  /*4ff0*/  STS.U16 [R148+0x240], R18 ;  /* 0x0002401294007388 */ /* 0x0001e80000000400 */
[----:B------:R-:W-:Y:S04]  /*5000*/  STS.U16 [R147+0x280], R8 ;  /* 0x0002800893007388 */ /* 0x000fe80000000400 */
[----:B------:R-:W-:Y:S04]  /*5010*/  STS.U16 [R146+0x2c0], R9 ;  /* 0x0002c00992007388 */ /* 0x000fe80000000400 */
[----:B------:R1:W-:Y:S04]  /*5020*/  STS.U16 [R145+0x300], R19 ;  /* 0x0003001391007388 */ /* 0x0003e80000000400 */
[----:B------:R2:W-:Y:S04]  /*5030*/  STS.U16 [R144+0x340], R20 ;  /* 0x0003401490007388 */ /* 0x0005e80000000400 */
[----:B------:R3:W-:Y:S04]  /*5040*/  STS.U16 [R143+0x380], R21 ;  /* 0x000380158f007388 */ /* 0x0007e80000000400 */
[----:B------:R-:W-:Y:S01]  /*5050*/  STS.U16 [R142+0x3c0], R22 ;  /* 0x0003c0168e007388 */ /* 0x000fe20000000400 */
[----:B------:R-:W-:-:S03]  /*5060*/  NOP ;  /* 0x0000000000007918 */ /* 0x000fc60000000000 */
[----:B------:R-:W4:Y:S04]  /*5070*/  LDS.U16 R105, [R61] ;  /* 0x000000003d697984 */ /* 0x000f280000000400 */
        /* <DEDUP_REMOVED lines=48> */
[----:B-----5:R-:W-:Y:S01]  /*5380*/  IMAD.U32 R22, R0, 0x10000, RZ ;  /* 0x0001000000167824 */ /* 0x020fe200078e00ff */
[----:B------:R-:W-:-:S04]  /*5390*/  SHF.L.U32 R23, R23, 0x10, RZ ;  /* 0x0000001017177819 */ /* 0x000fc800000006ff */
[----:B------:R-:W1:Y:S01]  /*53a0*/  MUFU.EX2 R17, R17 ;  /* 0x0000001100117308 */ /* 0x000e620000000800 */
[----:B------:R-:W-:Y:S01]  /*53b0*/  FMUL.FTZ R16, R22, -1.4426950216293334961 ;  /* 0xbfb8aa3b16107820 */ /* 0x000fe20000410000 */
[----:B------:R-:W-:Y:S01]  /*53c0*/  FMUL.FTZ R14, R23, -1.4426950216293334961 ;  /* 0xbfb8aa3b170e7820 */ /* 0x000fe20000410000 */
[----:B------:R-:W-:Y:S01]  /*53d0*/  SHF.L.U32 R24, R24, 0x10, RZ ;  /* 0x0000001018187819 */ /* 0x000fe200000006ff */
[----:B------:R-:W-:Y:S01]  /*53e0*/  IMAD.U32 R40, R40, 0x10000, RZ ;  /* 0x0001000028287824 */ /* 0x000fe200078e00ff */
[----:B------:R-:W-:-:S03]  /*53f0*/  SHF.L.U32 R103, R103, 0x10, RZ ;  /* 0x0000001067677819 */ /* 0x000fc600000006ff */
[----:B------:R-:W4:Y:S01]  /*5400*/  MUFU.EX2 R16, R16 ;  /* 0x0000001000107308 */ /* 0x000f220000000800 */
[----:B------:R-:W-:Y:S01]  /*5410*/  FMUL.FTZ R13, R24, -1.4426950216293334961 ;  /* 0xbfb8aa3b180d7820 */ /* 0x000fe20000410000 */
[----:B------:R-:W-:Y:S01]  /*5420*/  FMUL.FTZ R12, R40, -1.4426950216293334961 ;  /* 0xbfb8aa3b280c7820 */ /* 0x000fe20000410000 */
[----:B------:R-:W-:Y:S01]  /*5430*/  FMUL.FTZ R15, R103, -1.4426950216293334961 ;  /* 0xbfb8aa3b670f7820 */ /* 0x000fe20000410000 */
[----:B------:R-:W-:-:S04]  /*5440*/  SHF.L.U32 R0, R4, 0x10, RZ ;  /* 0x0000001004007819 */ /* 0x000fc800000006ff */
[----:B------:R-:W5:Y:S01]  /*5450*/  MUFU.EX2 R14, R14 ;  /* 0x0000000e000e7308 */ /* 0x000f620000000800 */
[----:B-1----:R-:W-:Y:S01]  /*5460*/  FADD.FTZ R17, R17, 1 ;  /* 0x3f80000011117421 */ /* 0x002fe20000010000 */
[----:B0-----:R-:W-:-:S06]  /*5470*/  FMUL.FTZ R2, R0, -1.4426950216293334961 ;  /* 0xbfb8aa3b00027820 */ /* 0x001fcc0000410000 */
[----:B------:R-:W0:Y:S01]  /*5480*/  MUFU.EX2 R13, R13 ;  /* 0x0000000d000d7308 */ /* 0x000e220000000800 */
[----:B----4-:R-:W-:-:S07]  /*5490*/  FADD.FTZ R16, R16, 1 ;  /* 0x3f80000010107421 */ /* 0x010fce0000010000 */
[----:B------:R-:W1:Y:S08]  /*54a0*/  MUFU.EX2 R12, R12 ;  /* 0x0000000c000c7308 */ /* 0x000e700000000800 */
[----:B------:R-:W4:Y:S08]  /*54b0*/  MUFU.EX2 R15, R15 ;  /* 0x0000000f000f7308 */ /* 0x000f300000000800 */
[----:B------:R-:W4:Y:S01]  /*54c0*/  MUFU.RCP R106, R17 ;  /* 0x00000011006a7308 */ /* 0x000f220000001000 */
[----:B-----5:R-:W-:Y:S01]  /*54d0*/  FADD.FTZ R14, R14, 1 ;  /* 0x3f8000000e0e7421 */ /* 0x020fe20000010000 */
[----:B------:R-:W-:Y:S01]  /*54e0*/  IMAD.U32 R42, R42, 0x10000, RZ ;  /* 0x000100002a2a7824 */ /* 0x000fe200078e00ff */
[----:B------:R-:W-:-:S05]  /*54f0*/  SHF.L.U32 R71, R71, 0x10, RZ ;  /* 0x0000001047477819 */ /* 0x000fca00000006ff */
[----:B------:R-:W-:Y:S01]  /*5500*/  MUFU.EX2 R2, R2 ;  /* 0x0000000200027308 */ /* 0x000fe20000000800 */
[----:B------:R-:W-:-:S07]  /*5510*/  FMUL.FTZ R10, R42, -1.4426950216293334961 ;  /* 0xbfb8aa3b2a0a7820 */ /* 0x000fce0000410000 */
[----:B------:R-:W-:Y:S01]  /*5520*/  MUFU.RCP R102, R16 ;  /* 0x0000001000667308 */ /* 0x000fe20000001000 */
[----:B0-----:R-:W-:Y:S01]  /*5530*/  FADD.FTZ R100, R13, 1 ;  /* 0x3f8000000d647421 */ /* 0x001fe20000010000 */
[----:B-1----:R-:W-:Y:S01]  /*5540*/  FADD.FTZ R99, R12, 1 ;  /* 0x3f8000000c637421 */ /* 0x002fe20000010000 */
[----:B----4-:R-:W-:Y:S01]  /*5550*/  FADD.FTZ R15, R15, 1 ;  /* 0x3f8000000f0f7421 */ /* 0x010fe20000010000 */
[----:B------:R-:W-:-:S04]  /*5560*/  FADD.FTZ R12, -R106, 1 ;  /* 0x3f8000006a0c7421 */ /* 0x000fc80000010100 */
[----:B------:R-:W0:Y:S01]  /*5570*/  MUFU.RCP R101, R14 ;  /* 0x0000000e00657308 */ /* 0x000e220000001000 */
[----:B------:R-:W-:Y:S01]  /*5580*/  FFMA.FTZ R12, R105, R12, 1 ;  /* 0x3f800000690c7423 */ /* 0x000fe2000001000c */
[----:B------:R-:W-:Y:S02]  /*5590*/  SHF.L.U32 R41, R41, 0x10, RZ ;  /* 0x0000001029297819 */ /* 0x000fe400000006ff */
[----:B------:R-:W-:-:S04]  /*55a0*/  SHF.L.U32 R38, R38, 0x10, RZ ;  /* 0x0000001026267819 */ /* 0x000fc800000006ff */
[----:B------:R-:W1:Y:S01]  /*55b0*/  MUFU.EX2 R10, R10 ;  /* 0x0000000a000a7308 */ /* 0x000e620000000800 */
[----:B------:R-:W-:-:S07]  /*55c0*/  FMUL.FTZ R11, R41, -1.4426950216293334961 ;  /* 0xbfb8aa3b290b7820 */ /* 0x000fce0000410000 */
[----:B------:R4:W-:Y:S01]  /*55d0*/  MUFU.RCP R104, R15 ;  /* 0x0000000f00687308 */ /* 0x0009e20000001000 */
[----:B0-----:R-:W-:Y:S01]  /*55e0*/  FADD.FTZ R14, -R101, 1 ;  /* 0x3f800000650e7421 */ /* 0x001fe20000010100 */
[----:B------:R-:W-:Y:S02]  /*55f0*/  SHF.L.U32 R43, R43, 0x10, RZ ;  /* 0x000000102b2b7819 */ /* 0x000fe400000006ff */
[----:B------:R-:W-:-:S04]  /*5600*/  SHF.L.U32 R63, R63, 0x10, RZ ;  /* 0x000000103f3f7819 */ /* 0x000fc800000006ff */
[----:B------:R-:W0:Y:S01]  /*5610*/  MUFU.EX2 R11, R11 ;  /* 0x0000000b000b7308 */ /* 0x000e220000000800 */
[----:B------:R-:W-:Y:S01]  /*5620*/  FMUL.FTZ R8, R43, -1.4426950216293334961 ;  /* 0xbfb8aa3b2b087820 */ /* 0x000fe20000410000 */
[----:B------:R-:W-:-:S06]  /*5630*/  FMUL.FTZ R9, R63, -1.4426950216293334961 ;  /* 0xbfb8aa3b3f097820 */ /* 0x000fcc0000410000 */
[----:B------:R-:W5:Y:S01]  /*5640*/  MUFU.EX2 R8, R8 ;  /* 0x0000000800087308 */ /* 0x000f620000000800 */
[----:B------:R-:W-:Y:S01]  /*5650*/  IMAD.U32 R66, R66, 0x10000, RZ ;  /* 0x0001000042427824 */ /* 0x000fe200078e00ff */
[----:B------:R-:W-:-:S06]  /*5660*/  SHF.L.U32 R39, R39, 0x10, RZ ;  /* 0x0000001027277819 */ /* 0x000fcc00000006ff */
[----:B------:R-:W5:Y:S01]  /*5670*/  MUFU.EX2 R9, R9 ;  /* 0x0000000900097308 */ /* 0x000f620000000800 */
[----:B------:R-:W-:-:S07]  /*5680*/  IMAD.U32 R37, R37, 0x10000, RZ ;  /* 0x0001000025257824 */ /* 0x000fce00078e00ff */
[----:B------:R-:W-:Y:S01]  /*5690*/  MUFU.RCP R100, R100 ;  /* 0x0000006400647308 */ /* 0x000fe20000001000 */
[----:B--2---:R-:W-:Y:S04]  /*56a0*/  STS.U16 [R157], R5 ;  /* 0x000000059d007388 */ /* 0x004fe80000000400 */
[----:B------:R-:W-:Y:S04]  /*56b0*/  STS.U16 [R156+0x40], R18 ;  /* 0x000040129c007388 */ /* 0x000fe80000000400 */
[----:B---3--:R-:W-:Y:S04]  /*56c0*/  STS.U16 [R155+0x80], R19 ;  /* 0x000080139b007388 */ /* 0x008fe80000000400 */
        /* <DEDUP_REMOVED lines=18> */
[----:B------:R-:W5:Y:S01]  /*57f0*/  LDS.U16 R16, [R61+0xa] ;  /* 0x00000a003d107984 */ /* 0x000f620000000400 */
[----:B--2---:R-:W-:-:S03]  /*5800*/  FADD.FTZ R72, R2, 1 ;  /* 0x3f80000002487421 */ /* 0x004fc60000010000 */
[----:B------:R-:W2:Y:S04]  /*5810*/  LDS.U16 R17, [R61+0x8] ;  /* 0x000008003d117984 */ /* 0x000ea80000000400 */
[----:B----4-:R-:W4:Y:S01]  /*5820*/  LDS.U16 R15, [R61+0xc] ;  /* 0x00000c003d0f7984 */ /* 0x010f220000000400 */
[----:B---3--:R-:W-:-:S03]  /*5830*/  FFMA.FTZ R77, R23, R14, 1 ;  /* 0x3f800000174d7423 */ /* 0x008fc6000001000e */
[----:B------:R-:W3:Y:S01]  /*5840*/  LDS.U16 R81, [R61+0x10] ;  /* 0x000010003d517984 */ /* 0x000ee20000000400 */
[----:B-1----:R-:W-:-:S03]  /*5850*/  FADD.FTZ R74, R10, 1 ;  /* 0x3f8000000a4a7421 */ /* 0x002fc60000010000 */
[----:B------:R-:W1:Y:S01]  /*5860*/  LDS.U16 R78, [R61+0x12] ;  /* 0x000012003d4e7984 */ /* 0x000e620000000400 */
[----:B------:R-:W-:Y:S01]  /*5870*/  MUFU.RCP R99, R99 ;  /* 0x0000006300637308 */ /* 0x000fe20000001000 */
[----:B0-----:R-:W-:Y:S01]  /*5880*/  FADD.FTZ R73, R11, 1 ;  /* 0x3f8000000b497421 */ /* 0x001fe20000010000 */
[----:B------:R-:W-:Y:S01]  /*5890*/  FMUL.FTZ R7, R66, -1.4426950216293334961 ;  /* 0xbfb8aa3b42077820 */ /* 0x000fe20000410000 */
[----:B------:R-:W-:Y:S01]  /*58a0*/  SHF.L.U32 R35, R35, 0x10, RZ ;  /* 0x0000001023237819 */ /* 0x000fe200000006ff */
[----:B-----5:R-:W-:Y:S01]  /*58b0*/  FADD.FTZ R8, R8, 1 ;  /* 0x3f80000008087421 */ /* 0x020fe20000010000 */
[----:B------:R-:W-:Y:S01]  /*58c0*/  FADD.FTZ R76, R9, 1 ;  /* 0x3f800000094c7421 */ /* 0x000fe20000010000 */
[----:B------:R-:W-:Y:S01]  /*58d0*/  SHF.L.U32 R36, R36, 0x10, RZ ;  /* 0x0000001024247819 */ /* 0x000fe200000006ff */
[----:B------:R-:W-:Y:S01]  /*58e0*/  IMAD.U32 R21, R21, 0x10000, RZ ;  /* 0x0001000015157824 */ /* 0x000fe200078e00ff */
[----:B------:R-:W-:Y:S03]  /*58f0*/  LDS.U16 R80, [R61+0x14] ;  /* 0x000014003d507984 */ /* 0x000fe60000000400 */
[----:B------:R-:W-:Y:S01]  /*5900*/  FMUL.FTZ R13, R71, R21 ;  /* 0x00000015470d7220 */ /* 0x000fe20000410000 */
[----:B------:R-:W-:Y:S01]  /*5910*/  IMAD.U32 R34, R34, 0x10000, RZ ;  /* 0x0001000022227824 */ /* 0x000fe200078e00ff */
[----:B------:R-:W-:Y:S01]  /*5920*/  SHF.L.U32 R67, R67, 0x10, RZ ;  /* 0x0000001043437819 */ /* 0x000fe200000006ff */
[----:B------:R-:W-:Y:S01]  /*5930*/  LDS.U16 R84, [R61+0x18] ;  /* 0x000018003d547984 */ /* 0x000fe20000000400 */
[----:B------:R-:W-:Y:S01]  /*5940*/  FMUL.FTZ R13, R106, R13 ;  /* 0x0000000d6a0d7220 */ /* 0x000fe20000410000 */
[----:B------:R-:W-:-:S03]  /*5950*/  SHF.L.U32 R19, R19, 0x10, RZ ;  /* 0x0000001013137819 */ /* 0x000fc600000006ff */
[----:B------:R-:W-:Y:S01]  /*5960*/  FMUL.FTZ R2, R13, R12 ;  /* 0x0000000c0d027220 */ /* 0x000fe20000410000 */
[----:B------:R-:W-:-:S04]  /*5970*/  FADD.FTZ R13, -R102, 1 ;  /* 0x3f800000660d7421 */ /* 0x000fc80000010100 */
[----:B------:R-:W-:Y:S01]  /*5980*/  FFMA.FTZ R75, R22, R13, 1 ;  /* 0x3f800000164b7423 */ /* 0x000fe2000001000d */
[----:B------:R-:W-:-:S04]  /*5990*/  FMUL.FTZ R13, R38, R19 ;  /* 0x00000013260d7220 */ /* 0x000fc80000410000 */
[----:B------:R-:W-:Y:S01]  /*59a0*/  FMUL.FTZ R14, R102, R13 ;  /* 0x0000000d660e7220 */ /* 0x000fe20000410000 */
[----:B------:R-:W0:Y:S03]  /*59b0*/  MUFU.RCP R72, R72 ;  /* 0x0000004800487308 */ /* 0x000e260000001000 */
[----:B------:R-:W-:Y:S02]  /*59c0*/  FMUL.FTZ R10, R14, R75 ;  /* 0x0000004b0e0a7220 */ /* 0x000fe40000410000 */
[----:B------:R-:W5:Y:S01]  /*59d0*/  LDS.U16 R14, [R61+0xe] ;  /* 0x00000e003d0e7984 */ /* 0x000f620000000400 */
[----:B------:R-:W-:Y:S01]  /*59e0*/  SHF.L.U32 R20, R20, 0x10, RZ ;  /* 0x0000001014147819 */ /* 0x000fe200000006ff */
[----:B------:R-:W-:Y:S02]  /*59f0*/  IMAD.U32 R18, R18, 0x10000, RZ ;  /* 0x0001000012127824 */ /* 0x000fe400078e00ff */
[----:B------:R-:W-:Y:S01]  /*5a00*/  FADD.FTZ R12, -R104, 1 ;  /* 0x3f800000680c7421 */ /* 0x000fe20000010100 */
[----:B------:R-:W3:Y:S01]  /*5a10*/  MUFU.RCP R73, R73 ;  /* 0x0000004900497308 */ /* 0x000ee20000001000 */
[----:B------:R-:W-:Y:S01]  /*5a20*/  FMUL.FTZ R11, R39, R20 ;  /* 0x00000014270b7220 */ /* 0x000fe20000410000 */
[----:B------:R-:W-:Y:S01]  /*5a30*/  FMUL.FTZ R44, R37, R18 ;  /* 0x00000012252c7220 */ /* 0x000fe20000410000 */
[----:B------:R-:W-:Y:S01]  /*5a40*/  FFMA.FTZ R12, R103, R12, 1 ;  /* 0x3f800000670c7423 */ /* 0x000fe2000001000c */
[----:B------:R-:W-:Y:S01]  /*5a50*/  SHF.L.U32 R16, R16, 0x10, RZ ;  /* 0x0000001010107819 */ /* 0x000fe200000006ff */
[----:B------:R-:W-:Y:S01]  /*5a60*/  FMUL.FTZ R11, R104, R11 ;  /* 0x0000000b680b7220 */ /* 0x000fe20000410000 */
[----:B------:R-:W-:-:S02]  /*5a70*/  FMUL.FTZ R44, R101, R44 ;  /* 0x0000002c652c7220 */ /* 0x000fc40000410000 */
[----:B------:R-:W1:Y:S01]  /*5a80*/  MUFU.EX2 R7, R7 ;  /* 0x0000000700077308 */ /* 0x000e620000000800 */
[----:B0-----:R-:W-:Y:S01]  /*5a90*/  FADD.FTZ R79, -R72, 1 ;  /* 0x3f800000484f7421 */ /* 0x001fe20000010100 */
[----:B------:R-:W-:Y:S01]  /*5aa0*/  FMUL.FTZ R13, R11, R12 ;  /* 0x0000000c0b0d7220 */ /* 0x000fe20000410000 */
[----:B------:R-:W-:Y:S01]  /*5ab0*/  FADD.FTZ R9, -R100, 1 ;  /* 0x3f80000064097421 */ /* 0x000fe20000010100 */
[----:B--2---:R-:W-:-:S04]  /*5ac0*/  SHF.L.U32 R17, R17, 0x10, RZ ;  /* 0x0000001011117819 */ /* 0x004fc800000006ff */
[----:B------:R-:W0:Y:S01]  /*5ad0*/  MUFU.RCP R74, R74 ;  /* 0x0000004a004a7308 */ /* 0x000e220000001000 */
[----:B------:R-:W-:Y:S01]  /*5ae0*/  FMUL.FTZ R11, R44, R77 ;  /* 0x0000004d2c0b7220 */ /* 0x000fe20000410000 */
[----:B----4-:R-:W-:Y:S02]  /*5af0*/  IMAD.U32 R15, R15, 0x10000, RZ ;  /* 0x000100000f0f7824 */ /* 0x010fe400078e00ff */
[----:B------:R-:W-:Y:S01]  /*5b00*/  FFMA.FTZ R85, R0, R79, 1 ;  /* 0x3f80000000557423 */ /* 0x000fe2000001004f */
[----:B------:R-:W-:Y:S01]  /*5b10*/  FADD.FTZ R77, -R99, 1 ;  /* 0x3f800000634d7421 */ /* 0x000fe20000010100 */
[----:B------:R-:W2:Y:S02]  /*5b20*/  LDS.U16 R79, [R61+0x16] ;  /* 0x000016003d4f7984 */ /* 0x000ea40000000400 */
[----:B------:R4:W5:Y:S01]  /*5b30*/  MUFU.RCP R75, R8 ;  /* 0x00000008004b7308 */ /* 0x0009620000001000 */
[----:B------:R-:W-:Y:S01]  /*5b40*/  FFMA.FTZ R12, R24, R9, 1 ;  /* 0x3f800000180c7423 */ /* 0x000fe20000010009 */
[----:B------:R-:W-:Y:S01]  /*5b50*/  FMUL.FTZ R9, R36, R17 ;  /* 0x0000001124097220 */ /* 0x000fe20000410000 */
[----:B------:R-:W-:Y:S01]  /*5b60*/  FMUL.FTZ R83, R34, R15 ;  /* 0x0000000f22537220 */ /* 0x000fe20000410000 */
[----:B------:R-:W-:Y:S01]  /*5b70*/  FFMA.FTZ R77, R40, R77, 1 ;  /* 0x3f800000284d7423 */ /* 0x000fe2000001004d */
[----:B----4-:R-:W-:Y:S01]  /*5b80*/  FMUL.FTZ R8, R35, R16 ;  /* 0x0000001023087220 */ /* 0x010fe20000410000 */
[----:B------:R-:W-:-:S03]  /*5b90*/  FMUL.FTZ R9, R100, R9 ;  /* 0x0000000964097220 */ /* 0x000fc60000410000 */
[----:B------:R-:W-:Y:S01]  /*5ba0*/  FMUL.FTZ R8, R99, R8 ;  /* 0x0000000863087220 */ /* 0x000fe20000410000 */
[----:B------:R-:W-:Y:S01]  /*5bb0*/  FMUL.FTZ R44, R72, R83 ;  /* 0x00000053482c7220 */ /* 0x000fe20000410000 */
[----:B------:R-:W-:Y:S02]  /*5bc0*/  FMUL.FTZ R6, R67, -1.4426950216293334961 ;  /* 0xbfb8aa3b43067820 */ /* 0x000fe40000410000 */
[----:B------:R-:W-:Y:S01]  /*5bd0*/  FMUL.FTZ R83, R8, R77 ;  /* 0x0000004d08537220 */ /* 0x000fe20000410000 */
[----:B---3--:R-:W-:Y:S01]  /*5be0*/  FADD.FTZ R8, -R73, 1 ;  /* 0x3f80000049087421 */ /* 0x008fe20000010100 */
[----:B------:R-:W-:Y:S01]  /*5bf0*/  SHF.L.U32 R68, R68, 0x10, RZ ;  /* 0x0000001044447819 */ /* 0x000fe200000006ff */
[----:B------:R-:W-:Y:S01]  /*5c00*/  FMUL.FTZ R12, R9, R12 ;  /* 0x0000000c090c7220 */ /* 0x000fe20000410000 */
[----:B-1----:R-:W-:Y:S01]  /*5c10*/  FADD.FTZ R77, R7, 1 ;  /* 0x3f800000074d7421 */ /* 0x002fe20000010000 */
[----:B------:R-:W-:Y:S01]  /*5c20*/  FMUL.FTZ R44, R44, R85 ;  /* 0x000000552c2c7220 */ /* 0x000fe20000410000 */
[----:B------:R-:W-:Y:S01]  /*5c30*/  SHF.L.U32 R32, R32, 0x10, RZ ;  /* 0x0000001020207819 */ /* 0x000fe200000006ff */
[----:B0-----:R-:W-:Y:S01]  /*5c40*/  FADD.FTZ R7, -R74, 1 ;  /* 0x3f8000004a077421 */ /* 0x001fe20000010100 */
[----:B------:R-:W-:Y:S01]  /*5c50*/  SHF.L.U32 R9, R81, 0x10, RZ ;  /* 0x0000001051097819 */ /* 0x000fe200000006ff */
[----:B------:R-:W-:Y:S01]  /*5c60*/  FFMA.FTZ R85, R41, R8, 1 ;  /* 0x3f80000029557423 */ /* 0x000fe20000010008 */
[----:B------:R-:W0:Y:S01]  /*5c70*/  MUFU.EX2 R6, R6 ;  /* 0x0000000600067308 */ /* 0x000e220000000800 */
[----:B------:R-:W-:Y:S01]  /*5c80*/  IMAD.U32 R31, R31, 0x10000, RZ ;  /* 0x000100001f1f7824 */ /* 0x000fe200078e00ff */
[----:B------:R-:W1:Y:S01]  /*5c90*/  LDS.U16 R81, [R61+0x1a] ;  /* 0x00001a003d517984 */ /* 0x000e620000000400 */
[----:B------:R-:W-:-:S02]  /*5ca0*/  IMAD.U32 R8, R78, 0x10000, RZ ;  /* 0x000100004e087824 */ /* 0x000fc400078e00ff */
[----:B------:R-:W-:Y:S01]  /*5cb0*/  FMUL.FTZ R5, R68, -1.4426950216293334961 ;  /* 0xbfb8aa3b44057820 */ /* 0x000fe20000410000 */
[----:B------:R-:W-:Y:S02]  /*5cc0*/  IMAD.U32 R69, R69, 0x10000, RZ ;  /* 0x0001000045457824 */ /* 0x000fe400078e00ff */
[----:B------:R-:W-:Y:S01]  /*5cd0*/  FFMA.FTZ R82, R42, R7, 1 ;  /* 0x3f8000002a527423 */ /* 0x000fe20000010007 */
[----:B------:R-:W-:Y:S01]  /*5ce0*/  SHF.L.U32 R33, R33, 0x10, RZ ;  /* 0x0000001021217819 */ /* 0x000fe200000006ff */
[----:B-----5:R-:W-:Y:S01]  /*5cf0*/  FADD.FTZ R90, -R75, 1 ;  /* 0x3f8000004b5a7421 */ /* 0x020fe20000010100 */
[----:B------:R-:W-:Y:S01]  /*5d00*/  SHF.L.U32 R14, R14, 0x10, RZ ;  /* 0x000000100e0e7819 */ /* 0x000fe200000006ff */
[----:B------:R-:W-:Y:S01]  /*5d10*/  FMUL.FTZ R7, R32, R9 ;  /* 0x0000000920077220 */ /* 0x000fe20000410000 */
[----:B------:R-:W-:Y:S01]  /*5d20*/  FMUL.FTZ R88, R31, R8 ;  /* 0x000000081f587220 */ /* 0x000fe20000410000 */
[----:B------:R-:W-:Y:S01]  /*5d30*/  FMUL.FTZ R4, R69, -1.4426950216293334961 ;  /* 0xbfb8aa3b45047820 */ /* 0x000fe20000410000 */
[----:B------:R-:W3:Y:S01]  /*5d40*/  MUFU.EX2 R5, R5 ;  /* 0x0000000500057308 */ /* 0x000ee20000000800 */
[----:B------:R-:W-:Y:S01]  /*5d50*/  FFMA.FTZ R89, R43, R90, 1 ;  /* 0x3f8000002b597423 */ /* 0x000fe2000001005a */
[----:B------:R-:W-:Y:S01]  /*5d60*/  FMUL.FTZ R7, R74, R7 ;  /* 0x000000074a077220 */ /* 0x000fe20000410000 */
[----:B------:R-:W-:Y:S01]  /*5d70*/  FMUL.FTZ R78, R33, R14 ;  /* 0x0000000e214e7220 */ /* 0x000fe20000410000 */
[----:B------:R-:W-:Y:S01]  /*5d80*/  FMUL.FTZ R88, R75, R88 ;  /* 0x000000584b587220 */ /* 0x000fe20000410000 */
[----:B------:R-:W-:Y:S01]  /*5d90*/  SHF.L.U32 R70, R70, 0x10, RZ ;  /* 0x0000001046467819 */ /* 0x000fe200000006ff */
[----:B------:R-:W-:Y:S01]  /*5da0*/  FMUL.FTZ R87, R7, R82 ;  /* 0x0000005207577220 */ /* 0x000fe20000410000 */
[----:B------:R-:W-:Y:S01]  /*5db0*/  FMUL.FTZ R78, R73, R78 ;  /* 0x0000004e494e7220 */ /* 0x000fe20000410000 */
[----:B------:R-:W4:Y:S01]  /*5dc0*/  MUFU.EX2 R4, R4 ;  /* 0x0000000400047308 */ /* 0x000f220000000800 */
[----:B------:R-:W-:-:S02]  /*5dd0*/  FMUL.FTZ R82, R88, R89 ;  /* 0x0000005958527220 */ /* 0x000fc40000410000 */
[----:B------:R-:W5:Y:S01]  /*5de0*/  LDS.U16 R89, [R61+0x1c] ;  /* 0x00001c003d597984 */ /* 0x000f620000000400 */
[----:B------:R-:W-:Y:S01]  /*5df0*/  FMUL.FTZ R3, R70, -1.4426950216293334961 ;  /* 0xbfb8aa3b46037820 */ /* 0x000fe20000410000 */
[----:B------:R-:W-:Y:S02]  /*5e00*/  FMUL.FTZ R85, R78, R85 ;  /* 0x000000554e557220 */ /* 0x000fe40000410000 */
[----:B------:R-:W5:Y:S01]  /*5e10*/  LDS.U16 R88, [R61+0x1e] ;  /* 0x00001e003d587984 */ /* 0x000f620000000400 */
[----:B------:R-:W1:Y:S01]  /*5e20*/  MUFU.RCP R76, R76 ;  /* 0x0000004c004c7308 */ /* 0x000e620000001000 */
[----:B0-----:R-:W-:-:S07]  /*5e30*/  FADD.FTZ R78, R6, 1 ;  /* 0x3f800000064e7421 */ /* 0x001fce0000010000 */
[----:B------:R-:W0:Y:S01]  /*5e40*/  MUFU.RCP R77, R77 ;  /* 0x0000004d004d7308 */ /* 0x000e220000001000 */
[----:B---3--:R-:W-:Y:S01]  /*5e50*/  FADD.FTZ R93, R5, 1 ;  /* 0x3f800000055d7421 */ /* 0x008fe20000010000 */
[----:B------:R-:W-:Y:S01]  /*5e60*/  SHF.L.U32 R30, R30, 0x10, RZ ;  /* 0x000000101e1e7819 */ /* 0x000fe200000006ff */
[----:B------:R-:W-:-:S05]  /*5e70*/  IMAD.U32 R7, R80, 0x10000, RZ ;  /* 0x0001000050077824 */ /* 0x000fca00078e00ff */
[----:B------:R-:W3:Y:S01]  /*5e80*/  MUFU.EX2 R3, R3 ;  /* 0x0000000300037308 */ /* 0x000ee20000000800 */
[----:B------:R-:W-:Y:S02]  /*5e90*/  SHF.L.U32 R29, R29, 0x10, RZ ;  /* 0x000000101d1d7819 */ /* 0x000fe400000006ff */
[----:B--2---:R-:W-:-:S05]  /*5ea0*/  SHF.L.U32 R6, R79, 0x10, RZ ;  /* 0x000000104f067819 */ /* 0x004fca00000006ff */
[----:B------:R-:W2:Y:S01]  /*5eb0*/  MUFU.RCP R78, R78 ;  /* 0x0000004e004e7308 */ /* 0x000ea20000001000 */
[----:B----4-:R-:W-:Y:S01]  /*5ec0*/  FADD.FTZ R94, R4, 1 ;  /* 0x3f800000045e7421 */ /* 0x010fe20000010000 */
[----:B-1----:R-:W-:Y:S01]  /*5ed0*/  FADD.FTZ R4, -R76, 1 ;  /* 0x3f8000004c047421 */ /* 0x002fe20000010100 */
        /* <DEDUP_REMOVED lines=8> */
[----:B---3--:R-:W-:Y:S01]  /*5f60*/  FADD.FTZ R95, R3, 1 ;  /* 0x3f800000035f7421 */ /* 0x008fe20000010000 */
[----:B------:R-:W-:Y:S02]  /*5f70*/  FMUL.FTZ R90, R5, R4 ;  /* 0x00000004055a7220 */ /* 0x000fe40000410000 */
[----:B------:R-:W1:Y:S01]  /*5f80*/  MUFU.RCP R80, R94 ;  /* 0x0000005e00507308 */ /* 0x000e620000001000 */
[----:B------:R-:W-:Y:S01]  /*5f90*/  FMUL.FTZ R91, R91, R92 ;  /* 0x0000005c5b5b7220 */ /* 0x000fe20000410000 */
[----:B------:R-:W-:Y:S01]  /*5fa0*/  SHF.L.U32 R28, R28, 0x10, RZ ;  /* 0x000000101c1c7819 */ /* 0x000fe200000006ff */
[----:B--2---:R-:W-:Y:S01]  /*5fb0*/  FADD.FTZ R92, -R78, 1 ;  /* 0x3f8000004e5c7421 */ /* 0x004fe20000010100 */
[----:B------:R-:W-:Y:S01]  /*5fc0*/  SHF.L.U32 R5, R84, 0x10, RZ ;  /* 0x0000001054057819 */ /* 0x000fe200000006ff */
[----:B------:R-:W-:Y:S01]  /*5fd0*/  IMAD.U32 R27, R27, 0x10000, RZ ;  /* 0x000100001b1b7824 */ /* 0x000fe200078e00ff */
[----:B------:R-:W-:-:S02]  /*5fe0*/  SHF.L.U32 R4, R81, 0x10, RZ ;  /* 0x0000001051047819 */ /* 0x000fc400000006ff */
[----:B------:R-:W2:Y:S01]  /*5ff0*/  MUFU.RCP R81, R95 ;  /* 0x0000005f00517308 */ /* 0x000ea20000001000 */
[----:B------:R-:W-:Y:S01]  /*6000*/  FFMA.FTZ R84, R67, R92, 1 ;  /* 0x3f80000043547423 */ /* 0x000fe2000001005c */
[----:B------:R-:W-:Y:S01]  /*6010*/  FMUL.FTZ R3, R28, R5 ;  /* 0x000000051c037220 */ /* 0x000fe20000410000 */
[----:B0-----:R-:W-:Y:S01]  /*6020*/  FADD.FTZ R93, -R79, 1 ;  /* 0x3f8000004f5d7421 */ /* 0x001fe20000010100 */
[----:B------:R-:W-:Y:S02]  /*6030*/  FMUL.FTZ R92, R27, R4 ;  /* 0x000000041b5c7220 */ /* 0x000fe40000410000 */
[----:B------:R-:W-:Y:S01]  /*6040*/  FMUL.FTZ R3, R78, R3 ;  /* 0x000000034e037220 */ /* 0x000fe20000410000 */
[----:B------:R-:W-:Y:S01]  /*6050*/  FFMA.FTZ R93, R68, R93, 1 ;  /* 0x3f800000445d7423 */ /* 0x000fe2000001005d */
[----:B------:R-:W-:Y:S01]  /*6060*/  FMUL.FTZ R92, R79, R92 ;  /* 0x0000005c4f5c7220 */ /* 0x000fe20000410000 */
[----:B------:R-:W0:Y:S01]  /*6070*/  S2UR UR9, SR_CgaCtaId ;  /* 0x00000000000979c3 */ /* 0x000e220000008800 */
[----:B------:R-:W-:Y:S01]  /*6080*/  FMUL.FTZ R84, R3, R84 ;  /* 0x0000005403547220 */ /* 0x000fe20000410000 */
[----:B-----5:R-:W-:Y:S01]  /*6090*/  SHF.L.U32 R3, R89, 0x10, RZ ;  /* 0x0000001059037819 */ /* 0x020fe200000006ff */
[----:B------:R-:W-:Y:S01]  /*60a0*/  FMUL.FTZ R93, R92, R93 ;  /* 0x0000005d5c5d7220 */ /* 0x000fe20000410000 */
[----:B------:R-:W-:-:S04]  /*60b0*/  F2FP.BF16.F32.PACK_AB R13, R13, R2 ;  /* 0x000000020d0d723e */ /* 0x000fc800000010ff */
[----:B------:R-:W-:Y:S01]  /*60c0*/  BAR.SYNC.DEFER_BLOCKING 0x0 ;  /* 0x0000000000007b1d */ /* 0x000fe20000010000 */
[----:B------:R-:W-:Y:S01]  /*60d0*/  IMAD.U32 R26, R26, 0x10000, RZ ;  /* 0x000100001a1a7824 */ /* 0x000fe200078e00ff */
[----:B------:R-:W-:Y:S01]  /*60e0*/  SHF.L.U32 R25, R25, 0x10, RZ ;  /* 0x0000001019197819 */ /* 0x000fe200000006ff */
[----:B-1----:R-:W-:Y:S01]  /*60f0*/  FADD.FTZ R92, -R80, 1 ;  /* 0x3f800000505c7421 */ /* 0x002fe20000010100 */
[----:B------:R-:W-:Y:S02]  /*6100*/  IMAD.U32 R2, R88, 0x10000, RZ ;  /* 0x0001000058027824 */ /* 0x000fe400078e00ff */
[----:B------:R-:W-:Y:S01]  /*6110*/  FMUL.FTZ R89, R26, R3 ;  /* 0x000000031a597220 */ /* 0x000fe20000410000 */
[----:B--2---:R-:W-:Y:S01]  /*6120*/  FADD.FTZ R97, -R81, 1 ;  /* 0x3f80000051617421 */ /* 0x004fe20000010100 */
[----:B------:R-:W-:Y:S01]  /*6130*/  FFMA.FTZ R95, R69, R92, 1 ;  /* 0x3f800000455f7423 */ /* 0x000fe2000001005c */
[----:B------:R-:W-:Y:S01]  /*6140*/  FMUL.FTZ R92, R25, R2 ;  /* 0x00000002195c7220 */ /* 0x000fe20000410000 */
[----:B------:R-:W-:Y:S01]  /*6150*/  FMUL.FTZ R88, R80, R89 ;  /* 0x0000005950587220 */ /* 0x000fe20000410000 */
[----:B------:R-:W-:-:S02]  /*6160*/  FFMA.FTZ R94, R70, R97, 1 ;  /* 0x3f800000465e7423 */ /* 0x000fc40000010061 */
[----:B------:R-:W-:Y:S01]  /*6170*/  FMUL.FTZ R89, R81, R92 ;  /* 0x0000005c51597220 */ /* 0x000fe20000410000 */
[----:B------:R-:W-:Y:S01]  /*6180*/  FMUL.FTZ R88, R88, R95 ;  /* 0x0000005f58587220 */ /* 0x000fe20000410000 */
[----:B------:R-:W-:Y:S02]  /*6190*/  F2FP.BF16.F32.PACK_AB R10, R11, R10 ;  /* 0x0000000a0b0a723e */ /* 0x000fe400000010ff */
[----:B------:R-:W-:Y:S01]  /*61a0*/  FMUL.FTZ R89, R89, R94 ;  /* 0x0000005e59597220 */ /* 0x000fe20000410000 */
[----:B------:R-:W-:Y:S02]  /*61b0*/  PRMT R11, R13, 0x7632, R11 ;  /* 0x000076320d0b7816 */ /* 0x000fe4000000000b */
[----:B------:R-:W-:Y:S02]  /*61c0*/  F2FP.BF16.F32.PACK_AB R82, R82, R87 ;  /* 0x000000575252723e */ /* 0x000fe400000010ff */
[----:B------:R-:W-:Y:S02]  /*61d0*/  F2FP.BF16.F32.PACK_AB R12, R83, R12 ;  /* 0x0000000c530c723e */ /* 0x000fe400000010ff */
[----:B------:R-:W-:Y:S01]  /*61e0*/  F2FP.BF16.F32.PACK_AB R44, R85, R44 ;  /* 0x0000002c552c723e */ /* 0x000fe200000010ff */
[----:B------:R1:W-:Y:S01]  /*61f0*/  STS.U16 [R61+0x4], R10 ;  /* 0x0000040a3d007388 */ /* 0x0003e20000000400 */
[----:B------:R-:W-:Y:S01]  /*6200*/  ISETP.NE.AND P6, PT, R62, RZ, PT ;  /* 0x000000ff3e00720c */ /* 0x000fe20003fc5270 */
[----:B------:R-:W-:Y:S01]  /*6210*/  UMOV UR8, 0x400 ;  /* 0x0000040000087882 */ /* 0x000fe20000000000 */
[----:B------:R-:W-:-:S02]  /*6220*/  PRMT R83, R10, 0x7632, R83 ;  /* 0x000076320a537816 */ /* 0x000fc40000000053 */
[----:B------:R-:W-:Y:S02]  /*6230*/  F2FP.BF16.F32.PACK_AB R90, R91, R90 ;  /* 0x0000005a5b5a723e */ /* 0x000fe400000010ff */
[----:B------:R-:W-:Y:S02]  /*6240*/  F2FP.BF16.F32.PACK_AB R84, R93, R84 ;  /* 0x000000545d54723e */ /* 0x000fe400000010ff */
[----:B------:R-:W-:Y:S01]  /*6250*/  F2FP.BF16.F32.PACK_AB R88, R89, R88 ;  /* 0x000000585958723e */ /* 0x000fe200000010ff */
[----:B------:R2:W-:Y:S01]  /*6260*/  STS.U16 [R61+0x2], R11 ;  /* 0x0000020b3d007388 */ /* 0x0005e20000000400 */
[----:B-1----:R-:W-:Y:S01]  /*6270*/  PRMT R10, R82, 0x7632, R10 ;  /* 0x00007632520a7816 */ /* 0x002fe2000000000a */
[----:B0-----:R-:W-:Y:S01]  /*6280*/  ULEA UR8, UR9, UR8, 0x18 ;  /* 0x0000000809087291 */ /* 0x001fe2000f8ec03f */
[----:B------:R-:W-:Y:S01]  /*6290*/  PRMT R92, R12, 0x7632, R92 ;  /* 0x000076320c5c7816 */ /* 0x000fe2000000005c */
[----:B------:R0:W-:Y:S04]  /*62a0*/  STS.U16 [R61], R13 ;  /* 0x0000000d3d007388 */ /* 0x0001e80000000400 */
[----:B------:R1:W-:Y:S01]  /*62b0*/  STS.U16 [R61+0x8], R12 ;  /* 0x0000080c3d007388 */ /* 0x0003e20000000400 */
[----:B--2---:R-:W-:-:S03]  /*62c0*/  PRMT R11, R44, 0x7632, R11 ;  /* 0x000076322c0b7816 */ /* 0x004fc6000000000b */
        /* <DEDUP_REMOVED lines=34> */
[----:B0-----:R-:W-:Y:S01]  /*64f0*/  MOV R44, UR8 ;  /* 0x00000008002c7c02 */ /* 0x001fe20008000f00 */
[----:B------:R-:W-:Y:S01]  /*6500*/  ULDC.64 UR8, c[0x0][0x398] ;  /* 0x0000e60000087ab9 */ /* 0x000fe20000000a00 */
        /* <DEDUP_REMOVED lines=15> */
[----:B------:R-:W-:Y:S01]  /*6600*/  IMAD.U32 R10, RZ, RZ, UR8 ;  /* 0x00000008ff0a7e24 */ /* 0x000fe2000f8e00ff */
[----:B------:R-:W-:Y:S02]  /*6610*/  ULDC.64 UR30, c[0x0][0x3a0] ;  /* 0x0000e800001e7ab9 */ /* 0x000fe40000000a00 */
[----:B------:R-:W-:Y:S01]  /*6620*/  MOV R13, UR30 ;  /* 0x0000001e000d7c02 */ /* 0x000fe20008000f00 */
[----:B------:R-:W-:Y:S01]  /*6630*/  IMAD.WIDE.U32 R10, R10, UR51, R140 ;  /* 0x000000330a0a7c25 */ /* 0x000fe2000f8e008c */
[----:B------:R-:W-:-:S04]  /*6640*/  UIMAD UR30, UR7, UR30, URZ ;  /* 0x0000001e071e72a4 */ /* 0x000fc8000f8e023f */
[----:B------:R-:W-:Y:S01]  /*6650*/  IADD3 R11, R11, UR9, RZ ;  /* 0x000000090b0b7c10 */ /* 0x000fe2000fffe0ff */
[----:B------:R-:W-:-:S03]  /*6660*/  UIMAD UR35, UR52, UR31, UR30 ;  /* 0x0000001f342372a4 */ /* 0x000fc6000f8e021e */
[----:B------:R-:W-:Y:S01]  /*6670*/  ULDC.64 UR30, c[0x0][0x3e8] ;  /* 0x0000fa00001e7ab9 */ /* 0x000fe20000000a00 */
[----:B------:R-:W-:-:S04]  /*6680*/  IMAD.WIDE.U32 R10, R13, UR52, R10 ;  /* 0x000000340d0a7c25 */ /* 0x000fc8000f8e000a */
[----:B------:R-:W-:Y:S01]  /*6690*/  VIADD R11, R11, UR35 ;  /* 0x000000230b0b7c36 */ /* 0x000fe20008000000 */
[----:B------:R-:W-:-:S04]  /*66a0*/  LEA R12, P0, R10, UR30, 0x1 ;  /* 0x0000001e0a0c7c11 */ /* 0x000fc8000f8008ff */
[----:B------:R-:W-:-:S05]  /*66b0*/  LEA.HI.X R13, R10, UR31, R11, 0x1, P0 ;  /* 0x0000001f0a0d7c11 */ /* 0x000fca00080f0c0b */
[----:B------:R0:W-:Y:S04]  /*66c0*/  STG.E.U16 desc[UR22][R12.64], R107 ;  /* 0x0000006b0c007986 */ /* 0x0001e8000c101516 */
.L_x_711:
[----:B------:R-:W-:Y:S05]  /*66d0*/  BSYNC B0 ;  /* 0x0000000000007941 */ /* 0x000fea0003800000 */
.L_x_710:
        /* <DEDUP_REMOVED lines=15> */
[----:B------:R-:W-:Y:S01]  /*67d0*/  FMUL.FTZ R23, R23, R101 ;  /* 0x0000006517177220 */ /* 0x000fe20000410000 */
[----:B0-----:R-:W-:Y:S01]  /*67e0*/  MOV R12, UR32 ;  /* 0x00000020000c7c02 */ /* 0x001fe20008000f00 */
[----:B------:R-:W-:Y:S01]  /*67f0*/  FMUL.FTZ R24, R24, R100 ;  /* 0x0000006418187220 */ /* 0x000fe20000410000 */
[----:B------:R-:W-:Y:S01]  /*6800*/  LEA.HI.X R11, R64, UR9, R65, 0x1, P0 ;  /* 0x00000009400b7c11 */ /* 0x000fe200080f0c41 */
[----:B------:R-:W-:Y:S01]  /*6810*/  ULDC.64 UR8, c[0x0][0x320] ;  /* 0x0000c80000087ab9 */ /* 0x000fe20000000a00 */
[----:B------:R-:W-:Y:S01]  /*6820*/  LEA R10, P1, R12, R10, 0x1 ;  /* 0x0000000a0c0a7211 */ /* 0x000fe200078208ff */
[----:B------:R-:W-:Y:S01]  /*6830*/  FMUL.FTZ R40, R40, R99 ;  /* 0x0000006328287220 */ /* 0x000fe20000410000 */
[----:B------:R-:W-:Y:S01]  /*6840*/  MOV R13, UR30 ;  /* 0x0000001e000d7c02 */ /* 0x000fe20008000f00 */
[----:B------:R-:W-:Y:S01]  /*6850*/  FMUL.FTZ R72, R0, R72 ;  /* 0x0000004800487220 */ /* 0x000fe20000410000 */
[----:B------:R-:W-:Y:S01]  /*6860*/  ISETP.GE.AND P0, PT, R139, R98, PT ;  /* 0x000000628b00720c */ /* 0x000fe20003f06270 */
        /* <DEDUP_REMOVED lines=74> */
[----:B0-----:R-:W-:Y:S01]  /*6d10*/  PRMT R10, R12, 0x7632, R10 ;  /* 0x000076320c0a7816 */ /* 0x001fe2000000000a */
[----:B------:R-:W-:Y:S01]  /*6d20*/  ULDC.64 UR30, c[0x0][0x2c0] ;  /* 0x0000b000001e7ab9 */ /* 0x000fe20000000a00 */
[----:B------:R-:W-:Y:S01]  /*6d30*/  F2FP.BF16.F32.PACK_AB R18, R18, R19 ;  /* 0x000000131212723e */ /* 0x000fe200000010ff */
[----:B------:R-:W-:Y:S01]  /*6d40*/  UIMAD UR32, UR50, UR30, URZ ;  /* 0x0000001e322072a4 */ /* 0x000fe2000f8e023f */
[----:B------:R-:W-:Y:S01]  /*6d50*/  F2FP.BF16.F32.PACK_AB R16, R16, R17 ;  /* 0x000000111010723e */ /* 0x000fe200000010ff */
[----:B------:R-:W-:Y:S01]  /*6d60*/  UIMAD.WIDE.U32 UR34, UR51, UR30, URZ ;  /* 0x0000001e332272a5 */ /* 0x000fe2000f8e003f */
[----:B------:R-:W-:Y:S01]  /*6d70*/  F2FP.BF16.F32.PACK_AB R14, R14, R15 ;  /* 0x0000000f0e0e723e */ /* 0x000fe200000010ff */
[----:B------:R-:W-:Y:S01]  /*6d80*/  STS.U16 [R61], R12 ;  /* 0x0000000c3d007388 */ /* 0x000fe20000000400 */
[----:B------:R-:W-:Y:S01]  /*6d90*/  F2FP.BF16.F32.PACK_AB R8, R8, R9 ;  /* 0x000000090808723e */ /* 0x000fe200000010ff */
[----:B------:R-:W-:Y:S01]  /*6da0*/  UIMAD UR31, UR51, UR31, UR32 ;  /* 0x0000001f331f72a4 */ /* 0x000fe2000f8e0220 */
[----:B------:R-:W-:Y:S01]  /*6db0*/  F2FP.BF16.F32.PACK_AB R6, R6, R7 ;  /* 0x000000070606723e */ /* 0x000fe200000010ff */
[----:B------:R0:W-:Y:S01]  /*6dc0*/  STS.U16 [R61+0x2], R10 ;  /* 0x0000020a3d007388 */ /* 0x0001e20000000400 */
[----:B------:R-:W-:Y:S01]  /*6dd0*/  F2FP.BF16.F32.PACK_AB R4, R4, R5 ;  /* 0x000000050404723e */ /* 0x000fe200000010ff */
[----:B------:R-:W-:Y:S01]  /*6de0*/  UIADD3 UR36, UR35, UR31, URZ ;  /* 0x0000001f23247290 */ /* 0x000fe2000fffe03f */
[----:B------:R-:W-:Y:S01]  /*6df0*/  F2FP.BF16.F32.PACK_AB R2, R2, R3 ;  /* 0x000000030202723e */ /* 0x000fe200000010ff */
[----:B------:R-:W-:Y:S01]  /*6e00*/  IMAD.U32 R3, RZ, RZ, UR13 ;  /* 0x0000000dff037e24 */ /* 0x000fe2000f8e00ff */
[----:B------:R-:W-:Y:S01]  /*6e10*/  PRMT R11, R18, 0x7632, R11 ;  /* 0x00007632120b7816 */ /* 0x000fe2000000000b */
[----:B------:R-:W-:Y:S01]  /*6e20*/  STS.U16 [R61+0x4], R18 ;  /* 0x000004123d007388 */ /* 0x000fe20000000400 */
[----:B------:R-:W-:Y:S01]  /*6e30*/  PRMT R13, R16, 0x7632, R13 ;  /* 0x00007632100d7816 */ /* 0x000fe2000000000d */
[----:B------:R-:W-:Y:S01]  /*6e40*/  BSSY B0, `(.L_x_713) ;  /* 0x0000037000007945 */ /* 0x000fe20003800000 */
[----:B------:R-:W-:Y:S01]  /*6e50*/  PRMT R7, R14, 0x7632, R7 ;  /* 0x000076320e077816 */ /* 0x000fe20000000007 */
[----:B------:R-:W-:Y:S01]  /*6e60*/  STS.U16 [R61+0x6], R11 ;  /* 0x0000060b3d007388 */ /* 0x000fe20000000400 */
[----:B------:R-:W-:-:S02]  /*6e70*/  PRMT R9, R8, 0x7632, R9 ;  /* 0x0000763208097816 */ /* 0x000fc40000000009 */
[----:B------:R-:W-:Y:S01]  /*6e80*/  PRMT R5, R6, 0x7632, R5 ;  /* 0x0000763206057816 */ /* 0x000fe20000000005 */
[----:B------:R-:W-:Y:S01]  /*6e90*/  STS.U16 [R61+0x8], R16 ;  /* 0x000008103d007388 */ /* 0x000fe20000000400 */
[----:B0-----:R-:W-:Y:S02]  /*6ea0*/  PRMT R10, R4, 0x7632, R10 ;  /* 0x00007632040a7816 */ /* 0x001fe4000000000a */
[----:B------:R-:W-:Y:S01]  /*6eb0*/  PRMT R12, R2, 0x7632, R12 ;  /* 0x00007632020c7816 */ /* 0x000fe2000000000c */
        /* <DEDUP_REMOVED lines=42> */
[----:B------:R-:W-:-:S04]  /*7160*/  IMAD.WIDE.U32 R2, R5, UR52, R2 ;  /* 0x0000003405027c25 */ /* 0x000fc8000f8e0002 */
[----:B------:R-:W-:Y:S01]  /*7170*/  VIADD R3, R3, UR33 ;  /* 0x0000002103037c36 */ /* 0x000fe20008000000 */
[----:B------:R-:W-:-:S04]  /*7180*/  LEA R4, P0, R2, UR8, 0x1 ;  /* 0x0000000802047c11 */ /* 0x000fc8000f8008ff */
[----:B------:R-:W-:-:S05]  /*7190*/  LEA.HI.X R5, R2, UR9, R3, 0x1, P0 ;  /* 0x0000000902057c11 */ /* 0x000fca00080f0c03 */
[----:B------:R0:W-:Y:S04]  /*71a0*/  STG.E.U16 desc[UR22][R4.64], R7 ;  /* 0x0000000704007986 */ /* 0x0001e8000c101516 */
.L_x_714:
[----:B------:R-:W-:Y:S05]  /*71b0*/  BSYNC B0 ;  /* 0x0000000000007941 */ /* 0x000fea0003800000 */
.L_x_713:
[----:B------:R-:W-:Y:S01]  /*71c0*/  ULDC.64 UR30, c[0x0][0x2c8] ;  /* 0x0000b200001e7ab9 */ /* 0x000fe20000000a00 */
[----:B------:R-:W-:Y:S01]  /*71d0*/  UMOV UR35, UR36 ;  /* 0x0000002400237c82 */ /* 0x000fe20008000000 */
[----:B------:R-:W-:Y:S01]  /*71e0*/  LEA R2, P0, R64, UR8, 0x1 ;  /* 0x0000000840027c11 */ /* 0x000fe2000f8008ff */
        /* <DEDUP_REMOVED lines=10> */
[----:B0-----:R-:W-:Y:S02]  /*7290*/  MOV R4, UR32 ;  /* 0x0000002000047c02 */ /* 0x001fe40008000f00 */
[----:B------:R-:W-:Y:S02]  /*72a0*/  ISETP.GE.AND P5, PT, R131, R75, PT ;  /* 0x0000004b8300720c */ /* 0x000fe40003fa6270 */
        /* <DEDUP_REMOVED lines=28> */
.L_x_712:
[----:B-1----:R-:W2:Y:S01]  /*7470*/  LDL.LU R2, [R1+0xd4] ;  /* 0x0000d40001027983 */ /* 0x002ea20000300800 */
[----:B------:R-:W-:Y:S01]  /*7480*/  IMAD.U32 R3, R124, 0x10000, RZ ;  /* 0x000100007c037824 */ /* 0x000fe200078e00ff */
[----:B------:R-:W-:Y:S01]  /*7490*/  SHF.L.U32 R4, R123, 0x10, RZ ;  /* 0x000000107b047819 */ /* 0x000fe200000006ff */
[----:B------:R-:W1:Y:S01]  /*74a0*/  LDC R6, c[0x0][0x21c] ;  /* 0x00008700ff067b82 */ /* 0x000e620000000800 */
        /* <DEDUP_REMOVED lines=16> */
[----:B0-----:R-:W-:Y:S02]  /*75b0*/  CS2R R10, SRZ ;  /* 0x00000000000a7805 */ /* 0x001fe4000001ff00 */
[----:B------:R-:W-:Y:S01]  /*75c0*/  CS2R R8, SRZ ;  /* 0x0000000000087805 */ /* 0x000fe2000001ff00 */
[----:B------:R-:W-:Y:S01]  /*75d0*/  BAR.SYNC.DEFER_BLOCKING 0x0 ;  /* 0x0000000000007b1d */ /* 0x000fe20000010000 */
[----:B-1----:R-:W-:Y:S02]  /*75e0*/  ISETP.GE.AND P0, PT, R6, 0x1, PT ;  /* 0x000000010600780c */ /* 0x002fe40003f06270 */
[----:B------:R-:W-:Y:S01]  /*75f0*/  CS2R R6, SRZ ;  /* 0x0000000000067805 */ /* 0x000fe2000001ff00 */
[----:B--2---:R-:W-:-:S04]  /*7600*/  FFMA.FTZ R2, R0, R3, R2 ;  /* 0x0000000300027223 */ /* 0x004fc80000010002 */
        /* <DEDUP_REMOVED lines=27> */
[----:B------:R-:W-:Y:S01]  /*77c0*/  FFMA.FTZ R3, R25, R4, R2 ;  /* 0x0000000419037223 */ /* 0x000fe20000010002 */
[----:B------:R-:W-:Y:S01]  /*77d0*/  FMUL.FTZ R2, R0, UR6 ;  /* 0x0000000600027c20 */ /* 0x000fe20008410000 */
[----:B------:R-:W-:-:S03]  /*77e0*/  FMUL.FTZ R4, R39, UR6 ;  /* 0x0000000627047c20 */ /* 0x000fc60008410000 */
[----:B------:R0:W-:Y:S04]  /*77f0*/  STL [R1+0xd4], R3 ;  /* 0x0000d40301007387 */ /* 0x0001e80000100800 */
[----:B------:R1:W-:Y:S04]  /*7800*/  STL [R1+0xc], R2 ;  /* 0x00000c0201007387 */ /* 0x0003e80000100800 */
[----:B------:R2:W-:Y:S01]  /*7810*/  STL [R1+0x8], R4 ;  /* 0x0000080401007387 */ /* 0x0005e20000100800 */
[----:B0-----:R-:W-:Y:S01]  /*7820*/  FMUL.FTZ R3, R38, UR6 ;  /* 0x0000000626037c20 */ /* 0x001fe20008410000 */
[----:B-1----:R-:W-:-:S04]  /*7830*/  FMUL.FTZ R2, R37, UR6 ;  /* 0x0000000625027c20 */ /* 0x002fc80008410000 */
[----:B------:R-:W-:Y:S01]  /*7840*/  STL [R1+0x4], R3 ;  /* 0x0000040301007387 */ /* 0x000fe20000100800 */
[----:B--2---:R-:W-:-:S03]  /*7850*/  CS2R R4, SRZ ;  /* 0x0000000000047805 */ /* 0x004fc6000001ff00 */
[----:B------:R0:W-:Y:S02]  /*7860*/  STL [R1], R2 ;  /* 0x0000000201007387 */ /* 0x0001e40000100800 */
[----:B0-----:R-:W-:Y:S01]  /*7870*/  CS2R R2, SRZ ;  /* 0x0000000000027805 */ /* 0x001fe2000001ff00 */
[----:B------:R-:W-:Y:S06]  /*7880*/  @!P0 BRA `(.L_x_715) ;  /* 0x0000004000f88947 */ /* 0x000fec0003800000 */
[----:B------:R-:W-:Y:S01]  /*7890*/  ISETP.GE.AND P0, PT, R64, UR13, PT ;  /* 0x0000000d40007c0c */ /* 0x000fe2000bf06270 */
[----:B------:R-:W-:Y:S01]  /*78a0*/  ULDC.64 UR32, c[0x0][0x230] ;  /* 0x00008c0000207ab9 */ /* 0x000fe20000000a00 */
[----:B------:R-:W-:Y:S01]  /*78b0*/  MOV R40, R108 ;  /* 0x0000006c00287202 */ /* 0x000fe20000000f00 */
[----:B------:R-:W-:Y:S01]  /*78c0*/  ULDC.64 UR8, c[0x0][0x248] ;  /* 0x0000920000087ab9 */ /* 0x000fe20000000a00 */
[----:B------:R-:W-:Y:S01]  /*78d0*/  UIMAD.WIDE.U32 UR30, UR52, UR32, URZ ;  /* 0x00000020341e72a5 */ /* 0x000fe2000f8e003f */
[----:B------:R-:W-:Y:S02]  /*78e0*/  CS2R R16, SRZ ;  /* 0x0000000000107805 */ /* 0x000fe4000001ff00 */
[----:B------:R-:W-:Y:S01]  /*78f0*/  LOP3.LUT R40, R40, 0xfffffffe, RZ, 0xc0, !PT ;  /* 0xfffffffe28287812 */ /* 0x000fe200078ec0ff */
[----:B------:R-:W-:Y:S01]  /*7900*/  UIMAD UR32, UR7, UR32, URZ ;  /* 0x00000020072072a4 */ /* 0x000fe2000f8e023f */
[----:B------:R-:W-:Y:S01]  /*7910*/  CS2R R14, SRZ ;  /* 0x00000000000e7805 */ /* 0x000fe2000001ff00 */
[----:B------:R-:W-:Y:S01]  /*7920*/  UIMAD UR7, UR7, UR8, URZ ;  /* 0x00000008070772a4 */ /* 0x000fe2000f8e023f */
[----:B------:R-:W-:Y:S01]  /*7930*/  CS2R R12, SRZ ;  /* 0x00000000000c7805 */ /* 0x000fe2000001ff00 */
[----:B------:R-:W-:Y:S01]  /*7940*/  UIMAD UR55, UR52, UR33, UR32 ;  /* 0x00000021343772a4 */ /* 0x000fe2000f8e0220 */
[----:B------:R-:W-:-:S02]  /*7950*/  CS2R R10, SRZ ;  /* 0x00000000000a7805 */ /* 0x000fc4000001ff00 */
[----:B------:R-:W-:Y:S01]  /*7960*/  @P0 LOP3.LUT R40, R40, 0x1, RZ, 0xfc, !PT ;  /* 0x0000000128280812 */ /* 0x000fe200078efcff */
[----:B------:R-:W-:Y:S01]  /*7970*/  UIMAD.WIDE.U32 UR32, UR52, UR8, URZ ;  /* 0x00000008342072a5 */ /* 0x000fe2000f8e003f */
[----:B------:R-:W-:Y:S01]  /*7980*/  CS2R R8, SRZ ;  /* 0x0000000000087805 */ /* 0x000fe2000001ff00 */
[----:B------:R-:W-:Y:S01]  /*7990*/  UIMAD UR57, UR52, UR9, UR7 ;  /* 0x00000009343972a4 */ /* 0x000fe2000f8e0207 */
[----:B------:R-:W-:Y:S01]  /*79a0*/  CS2R R6, SRZ ;  /* 0x0000000000067805 */ /* 0x000fe2000001ff00 */
[----:B------:R0:W-:Y:S01]  /*79b0*/  STL [R1+0x64], R40 ;  /* 0x0000642801007387 */ /* 0x0001e20000100800 */
[----:B------:R-:W-:Y:S02]  /*79c0*/  CS2R R4, SRZ ;  /* 0x0000000000047805 */ /* 0x000fe4000001ff00 */
[----:B------:R-:W-:Y:S01]  /*79d0*/  CS2R R2, SRZ ;  /* 0x0000000000027805 */ /* 0x000fe2000001ff00 */
        /* <DEDUP_REMOVED lines=12> */
[----:B0-----:R-:W-:-:S07]  /*7aa0*/  ULDC.64 UR42, c[0x0][0x2d8] ;  /* 0x0000b600002a7ab9 */ /* 0x001fce0000000a00 */
.L_x_759:
[----:B------:R-:W2:Y:S01]  /*7ab0*/  LDL R40, [R1+0x64] ;  /* 0x0000640001287983 */ /* 0x000ea20000100800 */
[----:B------:R-:W-:-:S03]  /*7ac0*/  IMAD.SHL.U32 R42, R62, 0x10, RZ ;  /* 0x000000103e2a7824 */ /* 0x000fc600078e00ff */
[----:B------:R-:W3:Y:S01]  /*7ad0*/  LDL R90, [R1+0x50] ;  /* 0x00005000015a7983 */ /* 0x000ee20000100800 */
[----:B------:R-:W-:Y:S01]  /*7ae0*/  USHF.R.S32.HI UR56, URZ, 0x1f, UR7 ;  /* 0x0000001f3f387899 */ /* 0x000fe20008011407 */
[----:B------:R-:W-:Y:S01]  /*7af0*/  LOP3.LUT R42, R42, 0xfffffe00, RZ, 0xc0, !PT ;  /* 0xfffffe002a2a7812 */ /* 0x000fe200078ec0ff */
[----:B------:R-:W-:Y:S01]  /*7b00*/  ULDC.64 UR44, c[0x0][0x270] ;  /* 0x00009c00002c7ab9 */ /* 0x000fe20000000a00 */
[----:B0-----:R-:W-:Y:S01]  /*7b10*/  SHF.L.U32 R82, R62, 0x4, RZ ;  /* 0x000000043e527819 */ /* 0x001fe200000006ff */
[----:B------:R-:W4:Y:S01]  /*7b20*/  LDL R89, [R1+0x5c] ;  /* 0x00005c0001597983 */ /* 0x000f220000100800 */
[----:B------:R-:W-:Y:S01]  /*7b30*/  MOV R41, UR44 ;  /* 0x0000002c00297c02 */ /* 0x000fe20008000f00 */
[----:B------:R-:W-:Y:S01]  /*7b40*/  UIMAD UR44, UR56, UR44, URZ ;  /* 0x0000002c382c72a4 */ /* 0x000fe2000f8e023f */
[----:B------:R-:W-:Y:S01]  /*7b50*/  LOP3.LUT R42, R42, 0x1f, R62, 0xf8, !PT ;  /* 0x0000001f2a2a7812 */ /* 0x000fe200078ef83e */
[----:B------:R-:W4:Y:S01]  /*7b60*/  LDL R88, [R1+0x58] ;  /* 0x0000580001587983 */ /* 0x000f220000100800 */
[----:B------:R-:W-:Y:S01]  /*7b70*/  LOP3.LUT R82, R82, 0xfffffe00, RZ, 0xc0, !PT ;  /* 0xfffffe0052527812 */ /* 0x000fe200078ec0ff */
[----:B------:R-:W-:-:S02]  /*7b80*/  UIMAD UR44, UR7, UR45, UR44 ;  /* 0x0000002d072c72a4 */ /* 0x000fc4000f8e022c */
[----:B------:R-:W4:Y:S01]  /*7b90*/  LDL R87, [R1+0x54] ;  /* 0x0000540001577983 */ /* 0x000f220000100800 */
[----:B------:R-:W-:-:S03]  /*7ba0*/  LOP3.LUT R42, R42, 0x20, RZ, 0xfc, !PT ;  /* 0x000000202a2a7812 */ /* 0x000fc600078efcff */
[----:B------:R-:W4:Y:S01]  /*7bb0*/  LDL R86, [R1+0x60] ;  /* 0x0000600001567983 */ /* 0x000f220000100800 */
[----:B------:R-:W-:-:S03]  /*7bc0*/  LOP3.LUT R82, R82, 0x1f, R62, 0xf8, !PT ;  /* 0x0000001f52527812 */ /* 0x000fc600078ef83e */
[----:B------:R-:W4:Y:S01]  /*7bd0*/  LDL R85, [R1+0x68] ;  /* 0x0000680001557983 */ /* 0x000f220000100800 */
[----:B------:R-:W-:Y:S02]  /*7be0*/  ISETP.GE.AND P0, PT, R42, UR13, PT ;  /* 0x0000000d2a007c0c */ /* 0x000fe4000bf06270 */
[----:B------:R-:W-:Y:S01]  /*7bf0*/  LOP3.LUT R82, R82, 0x40, RZ, 0xfc, !PT ;  /* 0x0000004052527812 */ /* 0x000fe200078efcff */
[----:B------:R-:W4:Y:S04]  /*7c00*/  LDL R84, [R1+0x78] ;  /* 0x0000780001547983 */ /* 0x000f280000100800 */
[----:B------:R-:W4:Y:S01]  /*7c10*/  LDL R83, [R1+0x7c] ;  /* 0x00007c0001537983 */ /* 0x000f220000100800 */
[----:B------:R-:W-:Y:S01]  /*7c20*/  UIMAD UR59, UR56, UR36, URZ ;  /* 0x00000024383b72a4 */ /* 0x000fe2000f8e023f */
[----:B------:R-:W-:Y:S01]  /*7c30*/  UMOV UR60, UR30 ;  /* 0x0000001e003c7c82 */ /* 0x000fe20008000000 */
[----:B------:R-:W-:Y:S01]  /*7c40*/  UMOV UR61, UR55 ;  /* 0x00000037003d7c82 */ /* 0x000fe20008000000 */
[----:B------:R-:W-:-:S02]  /*7c50*/  IMAD.SHL.U32 R81, R62, 0x10, RZ ;  /* 0x000000103e517824 */ /* 0x000fc400078e00ff */
[----:B------:R-:W-:Y:S01]  /*7c60*/  IMAD.SHL.U32 R91, R62, 0x10, RZ ;  /* 0x000000103e5b7824 */ /* 0x000fe200078e00ff */
[----:B------:R-:W-:Y:S01]  /*7c70*/  PRMT R68, RZ, 0x7610, R68 ;  /* 0x00007610ff447816 */ /* 0x000fe20000000044 */
[----:B------:R-:W4:Y:S01]  /*7c80*/  LDL R98, [R1+0x4c] ;  /* 0x00004c0001627983 */ /* 0x000f220000100800 */
[----:B------:R-:W-:Y:S02]  /*7c90*/  PRMT R69, RZ, 0x7610, R69 ;  /* 0x00007610ff457816 */ /* 0x000fe40000000045 */
[----:B------:R-:W-:Y:S01]  /*7ca0*/  PRMT R70, RZ, 0x7610, R70 ;  /* 0x00007610ff467816 */ /* 0x000fe20000000046 */
[----:B------:R-:W4:Y:S01]  /*7cb0*/  LDL R97, [R1+0x48] ;  /* 0x0000480001617983 */ /* 0x000f220000100800 */
[----:B-1----:R-:W-:Y:S02]  /*7cc0*/  PRMT R71, RZ, 0x7610, R71 ;  /* 0x00007610ff477816 */ /* 0x002fe40000000047 */
        /* <DEDUP_REMOVED lines=10> */
[----:B------:R-:W4:Y:S04]  /*7d70*/  LDL R93, [R1+0x38] ;  /* 0x00003800015d7983 */ /* 0x000f280000100800 */
[----:B------:R-:W4:Y:S01]  /*7d80*/  LDL R92, [R1+0x34] ;  /* 0x00003400015c7983 */ /* 0x000f220000100800 */
[----:B--2---:R-:W-:Y:S01]  /*7d90*/  LOP3.LUT P5, RZ, R40, 0x1, RZ, 0xc0, !PT ;  /* 0x0000000128ff7812 */ /* 0x004fe200078ac0ff */
[----:B------:R-:W-:-:S03]  /*7da0*/  IMAD.WIDE.U32 R40, R41, UR7, R64 ;  /* 0x0000000729287c25 */ /* 0x000fc6000f8e0040 */
[----:B------:R-:W-:Y:S02]  /*7db0*/  LEA R42, P1, R40, UR17, 0x1 ;  /* 0x00000011282a7c11 */ /* 0x000fe4000f8208ff */
[----:B------:R-:W-:-:S04]  /*7dc0*/  IADD3 R41, R41, UR44, RZ ;  /* 0x0000002c29297c10 */ /* 0x000fc8000fffe0ff */
[----:B------:R-:W-:Y:S02]  /*7dd0*/  LEA.HI.X R43, R40, UR16, R41, 0x1, P1 ;  /* 0x00000010282b7c11 */ /* 0x000fe400088f0c29 */
[----:B------:R-:W-:Y:S01]  /*7de0*/  ISETP.GE.AND P1, PT, R82, UR13, PT ;  /* 0x0000000d52007c0c */ /* 0x000fe2000bf26270 */
[----:B------:R-:W2:Y:S04]  /*7df0*/  LDL R41, [R1+0x70] ;  /* 0x0000700001297983 */ /* 0x000ea80000100800 */
[----:B------:R-:W2:Y:S04]  /*7e00*/  LDL R82, [R1+0x74] ;  /* 0x0000740001527983 */ /* 0x000ea80000100800 */
[----:B------:R-:W2:Y:S01]  /*7e10*/  LDL R40, [R1+0x6c] ;  /* 0x00006c0001287983 */ /* 0x000ea20000100800 */
[----:B------:R-:W-:-:S02]  /*7e20*/  UIMAD.WIDE.U32 UR60, UR7, UR36, UR60 ;  /* 0x00000024073c72a5 */ /* 0x000fc4000f8e003c */
[----:B------:R-:W-:Y:S01]  /*7e30*/  UIMAD UR59, UR7, UR37, UR59 ;  /* 0x00000025073b72a4 */ /* 0x000fe2000f8e023b */
[----:B------:R-:W-:Y:S01]  /*7e40*/  LOP3.LUT R81, R81, 0xfffffe00, RZ, 0xc0, !PT ;  /* 0xfffffe0051517812 */ /* 0x000fe200078ec0ff */
[----:B------:R-:W-:Y:S01]  /*7e50*/  ULEA UR45, UP0, UR60, UR38, 0x2 ;  /* 0x000000263c2d7291 */ /* 0x000fe2000f80103f */
[----:B------:R-:W-:Y:S01]  /*7e60*/  LOP3.LUT R91, R91, 0xfffffe00, RZ, 0xc0, !PT ;  /* 0xfffffe005b5b7812 */ /* 0x000fe200078ec0ff */
[----:B------:R-:W-:Y:S01]  /*7e70*/  UIADD3 UR59, UR61, UR59, URZ ;  /* 0x0000003b3d3b7290 */ /* 0x000fe2000fffe03f */
[--C-:B------:R-:W-:Y:S01]  /*7e80*/  LOP3.LUT R81, R81, 0x1f, R62.reuse, 0xf8, !PT ;  /* 0x0000001f51517812 */ /* 0x100fe200078ef83e */
[----:B------:R-:W2:Y:S02]  /*7e90*/  @!P0 LDG.E.U16 R68, desc[UR22][R42.64+0x40] ;  /* 0x000040162a448981 */ /* 0x000ea4000c1e1500 */
[----:B------:R-:W-:Y:S01]  /*7ea0*/  ULEA.HI.X UR60, UR60, UR39, UR59, 0x2, UP0 ;  /* 0x000000273c3c7291 */ /* 0x000fe200080f143b */
[----:B------:R-:W-:Y:S01]  /*7eb0*/  LOP3.LUT R91, R91, 0x1f, R62, 0xf8, !PT ;  /* 0x0000001f5b5b7812 */ /* 0x000fe200078ef83e */
[----:B------:R-:W2:Y:S01]  /*7ec0*/  @!P1 LDG.E.U16 R69, desc[UR22][R42.64+0x80] ;  /* 0x000080162a459981 */ /* 0x000ea2000c1e1500 */
[----:B------:R-:W-:-:S02]  /*7ed0*/  LOP3.LUT R81, R81, 0x60, RZ, 0xfc, !PT ;  /* 0x0000006051517812 */ /* 0x000fc400078efcff */
[----:B------:R-:W-:Y:S01]  /*7ee0*/  MOV R66, UR45 ;  /* 0x0000002d00427c02 */ /* 0x000fe20008000f00 */
[----:B------:R-:W2:Y:S01]  /*7ef0*/  @!P5 LDG.E.U16 R63, desc[UR22][R42.64] ;  /* 0x000000162a3fd981 */ /* 0x000ea2000c1e1500 */
[----:B------:R-:W-:Y:S02]  /*7f00*/  MOV R67, UR60 ;  /* 0x0000003c00437c02 */ /* 0x000fe40008000f00 */
[----:B------:R-:W-:Y:S02]  /*7f10*/  LOP3.LUT R91, R91, 0x80, RZ, 0xfc, !PT ;  /* 0x000000805b5b7812 */ /* 0x000fe400078efcff */
[----:B------:R-:W-:Y:S02]  /*7f20*/  ISETP.GE.AND P2, PT, R81, UR13, PT ;  /* 0x0000000d51007c0c */ /* 0x000fe4000bf46270 */
[----:B------:R-:W-:Y:S01]  /*7f30*/  ISETP.GE.AND P3, PT, R91, UR13, PT ;  /* 0x0000000d5b007c0c */ /* 0x000fe2000bf66270 */
[----:B------:R0:W2:Y:S01]  /*7f40*/  LDG.E R81, desc[UR22][R66.64] ;  /* 0x0000001642517981 */ /* 0x0000a2000c1e1900 */
[----:B---3--:R-:W-:-:S02]  /*7f50*/  ISETP.GE.AND P4, PT, R90, UR13, PT ;  /* 0x0000000d5a007c0c */ /* 0x008fc4000bf86270 */
[----:B----4-:R-:W-:Y:S01]  /*7f60*/  ISETP.GE.AND P0, PT, R89, UR13, PT ;  /* 0x0000000d59007c0c */ /* 0x010fe2000bf06270 */
[----:B------:R-:W3:Y:S01]  /*7f70*/  LDL R91, [R1+0x30] ;  /* 0x00003000015b7983 */ /* 0x000ee20000100800 */
[----:B------:R-:W-:Y:S02]  /*7f80*/  ISETP.GE.AND P1, PT, R88, UR13, PT ;  /* 0x0000000d58007c0c */ /* 0x000fe4000bf26270 */
[----:B------:R-:W-:Y:S01]  /*7f90*/  PRMT R78, RZ, 0x7610, R78 ;  /* 0x00007610ff4e7816 */ /* 0x000fe2000000004e */
[----:B------:R-:W4:Y:S01]  /*7fa0*/  LDL R90, [R1+0x2c] ;  /* 0x00002c00015a7983 */ /* 0x000f220000100800 */
[----:B0-----:R-:W-:-:S03]  /*7fb0*/  PRMT R66, RZ, 0x7610, R66 ;  /* 0x00007610ff427816 */ /* 0x001fc60000000042 */
[----:B------:R-:W3:Y:S01]  /*7fc0*/  @!P2 LDG.E.U16 R70, desc[UR22][R42.64+0xc0] ;  /* 0x0000c0162a46a981 */ /* 0x000ee2000c1e1500 */
[----:B------:R-:W-:-:S03]  /*7fd0*/  ISETP.GE.AND P2, PT, R87, UR13, PT ;  /* 0x0000000d57007c0c */ /* 0x000fc6000bf46270 */
[----:B------:R-:W4:Y:S01]  /*7fe0*/  @!P3 LDG.E.U16 R71, desc[UR22][R42.64+0x100] ;  /* 0x000100162a47b981 */ /* 0x000f22000c1e1500 */
[----:B------:R-:W-:-:S03]  /*7ff0*/  ISETP.GE.AND P3, PT, R86, UR13, PT ;  /* 0x0000000d56007c0c */ /* 0x000fc6000bf66270 */
[----:B------:R-:W4:Y:S01]  /*8000*/  @!P4 LDG.E.U16 R66, desc[UR22][R42.64+0x140] ;  /* 0x000140162a42c981 */ /* 0x000f22000c1e1500 */
[----:B------:R-:W-:Y:S02]  /*8010*/  ISETP.GE.AND P4, PT, R85, UR13, PT ;  /* 0x0000000d55007c0c */ /* 0x000fe4000bf86270 */
[----:B------:R-:W-:Y:S01]  /*8020*/  PRMT R67, RZ, 0x7610, R67 ;  /* 0x00007610ff437816 */ /* 0x000fe20000000043 */
[----:B------:R-:W4:Y:S01]  /*8030*/  @!P1 LDG.E.U16 R72, desc[UR22][R42.64+0x1c0] ;  /* 0x0001c0162a489981 */ /* 0x000f22000c1e1500 */
[----:B------:R-:W-:-:S03]  /*8040*/  ISETP.GE.AND P1, PT, R83, UR13, PT ;  /* 0x0000000d53007c0c */ /* 0x000fc6000bf26270 */
[----:B------:R-:W4:Y:S04]  /*8050*/  @!P2 LDG.E.U16 R73, desc[UR22][R42.64+0x200] ;  /* 0x000200162a49a981 */ /* 0x000f28000c1e1500 */
[----:B------:R-:W4:Y:S01]  /*8060*/  @!P0 LDG.E.U16 R67, desc[UR22][R42.64+0x180] ;  /* 0x000180162a438981 */ /* 0x000f22000c1e1500 */
[----:B------:R-:W-:-:S03]  /*8070*/  ISETP.GE.AND P0, PT, R84, UR13, PT ;  /* 0x0000000d54007c0c */ /* 0x000fc6000bf06270 */
[----:B------:R-:W4:Y:S04]  /*8080*/  @!P3 LDG.E.U16 R74, desc[UR22][R42.64+0x240] ;  /* 0x000240162a4ab981 */ /* 0x000f28000c1e1500 */
[----:B------:R-:W4:Y:S01]  /*8090*/  @!P4 LDG.E.U16 R75, desc[UR22][R42.64+0x280] ;  /* 0x000280162a4bc981 */ /* 0x000f22000c1e1500 */
[----:B------:R-:W-:Y:S02]  /*80a0*/  PRMT R79, RZ, 0x7610, R79 ;  /* 0x00007610ff4f7816 */ /* 0x000fe4000000004f */
[----:B------:R-:W-:Y:S01]  /*80b0*/  PRMT R80, RZ, 0x7610, R80 ;  /* 0x00007610ff507816 */ /* 0x000fe20000000050 */
[----:B------:R-:W4:Y:S04]  /*80c0*/  LDL R89, [R1+0x28] ;  /* 0x0000280001597983 */ /* 0x000f280000100800 */
[----:B------:R-:W4:Y:S04]  /*80d0*/  LDL R88, [R1+0x24] ;  /* 0x0000240001587983 */ /* 0x000f280000100800 */
[----:B------:R-:W4:Y:S04]  /*80e0*/  LDL R87, [R1+0x20] ;  /* 0x0000200001577983 */ /* 0x000f280000100800 */
[----:B------:R-:W4:Y:S04]  /*80f0*/  @!P0 LDG.E.U16 R76, desc[UR22][R42.64+0x2c0] ;  /* 0x0002c0162a4c8981 */ /* 0x000f28000c1e1500 */
[----:B------:R-:W4:Y:S04]  /*8100*/  LDL R86, [R1+0x1c] ;  /* 0x00001c0001567983 */ /* 0x000f280000100800 */
[----:B------:R-:W4:Y:S04]  /*8110*/  @!P1 LDG.E.U16 R77, desc[UR22][R42.64+0x300] ;  /* 0x000300162a4d9981 */ /* 0x000f28000c1e1500 */
[----:B------:R-:W4:Y:S04]  /*8120*/  LDL R85, [R1+0x18] ;  /* 0x0000180001557983 */ /* 0x000f280000100800 */
[----:B------:R-:W4:Y:S01]  /*8130*/  LDL R83, [R1+0x14] ;  /* 0x0000140001537983 */ /* 0x000f220000100800 */
[----:B--2---:R-:W-:-:S02]  /*8140*/  ISETP.GE.AND P3, PT, R41, UR13, PT ;  /* 0x0000000d29007c0c */ /* 0x004fc4000bf66270 */
[----:B------:R-:W-:Y:S02]  /*8150*/  ISETP.GE.AND P2, PT, R82, UR13, PT ;  /* 0x0000000d52007c0c */ /* 0x000fe4000bf46270 */
[----:B------:R-:W2:Y:S01]  /*8160*/  LDL R82, [R1+0x10] ;  /* 0x0000100001527983 */ /* 0x000ea20000100800 */
[----:B------:R-:W-:-:S08]  /*8170*/  ISETP.GE.AND P4, PT, R40, UR13, PT ;  /* 0x0000000d28007c0c */ /* 0x000fd0000bf86270 */
[----:B------:R-:W2:Y:S04]  /*8180*/  @!P3 LDG.E.U16 R79, desc[UR22][R42.64+0x380] ;  /* 0x000380162a4fb981 */ /* 0x000ea8000c1e1500 */
[----:B------:R-:W2:Y:S04]  /*8190*/  @!P2 LDG.E.U16 R78, desc[UR22][R42.64+0x340] ;  /* 0x000340162a4ea981 */ /* 0x000ea8000c1e1500 */
[----:B------:R-:W2:Y:S01]  /*81a0*/  @!P4 LDG.E.U16 R80, desc[UR22][R42.64+0x3c0] ;  /* 0x0003c0162a50c981 */ /* 0x000ea2000c1e1500 */
[----:B------:R-:W-:Y:S01]  /*81b0*/  UMOV UR44, UR32 ;  /* 0x00000020002c7c82 */ /* 0x000fe20008000000 */
[----:B------:R-:W-:Y:S01]  /*81c0*/  UMOV UR45, UR57 ;  /* 0x00000039002d7c82 */ /* 0x000fe20008000000 */
[----:B------:R-:W-:-:S02]  /*81d0*/  UIMAD UR59, UR56, UR40, URZ ;  /* 0x00000028383b72a4 */ /* 0x000fc4000f8e023f */
[----:B------:R-:W-:Y:S02]  /*81e0*/  UIMAD.WIDE.U32 UR44, UR7, UR40, UR44 ;  /* 0x00000028072c72a5 */ /* 0x000fe4000f8e002c */
[----:B------:R-:W-:Y:S02]  /*81f0*/  UIMAD UR60, UR7, UR41, UR59 ;  /* 0x00000029073c72a4 */ /* 0x000fe4000f8e023b */
[----:B------:R-:W-:Y:S02]  /*8200*/  ULEA UR59, UP0, UR44, UR42, 0x2 ;  /* 0x0000002a2c3b7291 */ /* 0x000fe4000f80103f */
[----:B------:R-:W-:-:S04]  /*8210*/  UIADD3 UR45, UR45, UR60, URZ ;  /* 0x0000003c2d2d7290 */ /* 0x000fc8000fffe03f */
[----:B------:R-:W-:Y:S02]  /*8220*/  MOV R40, UR59 ;  /* 0x0000003b00287c02 */ /* 0x000fe40008000f00 */
[----:B------:R-:W-:Y:S01]  /*8230*/  R2UR UR59, R81 ;  /* 0x00000000513b72ca */ /* 0x000fe200000e0000 */
[----:B------:R-:W-:-:S06]  /*8240*/  ULEA.HI.X UR44, UR44, UR43, UR45, 0x2, UP0 ;  /* 0x0000002b2c2c7291 */ /* 0x000fcc00080f142d */
[----:B------:R-:W-:Y:S01]  /*8250*/  MOV R41, UR44 ;  /* 0x0000002c00297c02 */ /* 0x000fe20008000f00 */
[----:B------:R-:W-:-:S05]  /*8260*/  UIADD3 UR44, UR15, -0x1, URZ ;  /* 0xffffffff0f2c7890 */ /* 0x000fca000fffe03f */
[----:B------:R-:W-:Y:S01]  /*8270*/  IMAD.U32 R100, RZ, RZ, UR59 ;  /* 0x0000003bff647e24 */ /* 0x000fe2000f8e00ff */
[----:B------:R-:W-:Y:S01]  /*8280*/  ULEA.HI UR45, UR44, UR44, URZ, 0x1 ;  /* 0x0000002c2c2d7291 */ /* 0x000fe2000f8f083f */
[----:B------:R-:W-:Y:S02]  /*8290*/  STS.U16 [R98], R63 ;  /* 0x0000003f62007388 */ /* 0x000fe40000000400 */
[----:B------:R-:W-:Y:S01]  /*82a0*/  FMUL.FTZ R100, R100, 1.4426950216293334961 ;  /* 0x3fb8aa3b64647820 */ /* 0x000fe20000410000 */
[----:B------:R-:W-:Y:S01]  /*82b0*/  ULOP3.LUT UR45, UR45, 0xfffffe, URZ, 0xc0, !UPT ;  /* 0x00fffffe2d2d7892 */ /* 0x000fe2000f8ec03f */
[----:B------:R0:W5:Y:S02]  /*82c0*/  LDG.E R84, desc[UR22][R40.64] ;  /* 0x0000001628547981 */ /* 0x000164000c1e1900 */
[----:B------:R-:W-:Y:S01]  /*82d0*/  FMUL.FTZ R152, R100, R60 ;  /* 0x0000003c64987220 */ /* 0x000fe20000410000 */
[----:B------:R-:W-:Y:S01]  /*82e0*/  UIADD3 UR44, UR44, -UR45, URZ ;  /* 0x8000002d2c2c7290 */ /* 0x000fe2000fffe03f */
[----:B------:R-:W-:Y:S01]  /*82f0*/  STS.U16 [R97+0x40], R68 ;  /* 0x0000404461007388 */ /* 0x000fe20000000400 */
[----:B------:R-:W-:-:S02]  /*8300*/  ISETP.NE.AND P1, PT, R62, RZ, PT ;  /* 0x000000ff3e00720c */ /* 0x000fc40003f25270 */
[----:B------:R-:W-:Y:S01]  /*8310*/  ULEA UR44, UR44, UR7, 0x8 ;  /* 0x000000072c2c7291 */ /* 0x000fe2000f8e403f */
[----:B------:R-:W1:Y:S01]  /*8320*/  MUFU.EX2 R152, R152 ;  /* 0x0000009800987308 */ /* 0x000e620000000800 */
[----:B------:R-:W-:Y:S01]  /*8330*/  STS.U16 [R96+0x80], R69 ;  /* 0x0000804560007388 */ /* 0x000fe20000000400 */
[----:B0-----:R-:W-:-:S03]  /*8340*/  IADD3 R40, R62, 0x200, RZ ;  /* 0x000002003e287810 */ /* 0x001fc60007ffe0ff */
[----:B---3--:R-:W-:Y:S04]  /*8350*/  STS.U16 [R95+0xc0], R70 ;  /* 0x0000c0465f007388 */ /* 0x008fe80000000400 */
[----:B----4-:R0:W-:Y:S01]  /*8360*/  STS.U16 [R94+0x100], R71 ;  /* 0x000100475e007388 */ /* 0x0101e20000000400 */
[----:B------:R-:W-:-:S03]  /*8370*/  SEL R41, R40, UR44, P1 ;  /* 0x0000002c28297c07 */ /* 0x000fc60008800000 */
        /* <DEDUP_REMOVED lines=8> */
[----:B------:R3:W-:Y:S01]  /*8400*/  STS.U16 [R86+0x300], R77 ;  /* 0x0003004d56007388 */ /* 0x0007e20000000400 */
[----:B------:R-:W-:-:S13]  /*8410*/  ISETP.NE.AND P0, PT, R62, 0x7f, PT ;  /* 0x0000007f3e00780c */ /* 0x000fda0003f05270 */
[----:B0-----:R-:W-:Y:S01]  /*8420*/  @P0 LEA R94, R62, R44, 0x2 ;  /* 0x0000002c3e5e0211 */ /* 0x001fe200078e10ff */
[----:B------:R-:W-:Y:S01]  /*8430*/  BSSY B0, `(.L_x_716) ;  /* 0x0000024000007945 */ /* 0x000fe20003800000 */
[----:B--2---:R3:W-:Y:S04]  /*8440*/  STS.U16 [R85+0x340], R78 ;  /* 0x0003404e55007388 */ /* 0x0047e80000000400 */
[----:B------:R3:W-:Y:S04]  /*8450*/  STS.U16 [R83+0x380], R79 ;  /* 0x0003804f53007388 */ /* 0x0007e80000000400 */
[----:B------:R3:W-:Y:S01]  /*8460*/  STS.U16 [R82+0x3c0], R80 ;  /* 0x0003c05052007388 */ /* 0x0007e20000000400 */
[----:B------:R-:W-:-:S03]  /*8470*/  NOP ;  /* 0x0000000000007918 */ /* 0x000fc60000000000 */
[----:B------:R3:W0:Y:S04]  /*8480*/  LDS.U16 R104, [R61] ;  /* 0x000000003d687984 */ /* 0x0006280000000400 */
[----:B------:R3:W2:Y:S04]  /*8490*/  LDS.U16 R105, [R61+0x2] ;  /* 0x000002003d697984 */ /* 0x0006a80000000400 */
[----:B------:R3:W4:Y:S04]  /*84a0*/  LDS.U16 R106, [R61+0x4] ;  /* 0x000004003d6a7984 */ /* 0x0007280000000400 */
[----:B------:R3:W0:Y:S04]  /*84b0*/  LDS.U16 R107, [R61+0x6] ;  /* 0x000006003d6b7984 */ /* 0x0006280000000400 */
        /* <DEDUP_REMOVED lines=12> */
[----:B-1----:R3:W-:Y:S01]  /*8580*/  STS [R41+0x3be0], R152 ;  /* 0x003be09829007388 */ /* 0x0027e20000000800 */
[----:B------:R-:W-:Y:S06]  /*8590*/  BAR.SYNC.DEFER_BLOCKING 0x0 ;  /* 0x0000000000007b1d */ /* 0x000fec0000010000 */
[----:B------:R-:W1:Y:S01]  /*85a0*/  @P0 LDS R94, [R94+0x43e4] ;  /* 0x0043e4005e5e0984 */ /* 0x000e620000000800 */
[----:B--2-4-:R-:W-:Y:S05]  /*85b0*/  @P0 BRA `(.L_x_717) ;  /* 0x00000000002c0947 */ /* 0x014fea0003800000 */
[----:B------:R-:W2:Y:S01]  /*85c0*/  LDC R40, c[0x0][0x224] ;  /* 0x00008900ff287b82 */ /* 0x000ea20000000800 */
[----:B-1----:R-:W-:Y:S01]  /*85d0*/  HFMA2.MMA R94, -RZ, RZ, 1.875, 0 ;  /* 0x3f800000ff5e7435 */ /* 0x002fe200000001ff */
[----:B--2---:R-:W-:-:S13]  /*85e0*/  ISETP.NE.AND P0, PT, R40, UR15, PT ;  /* 0x0000000f28007c0c */ /* 0x004fda000bf05270 */
[----:B------:R-:W-:Y:S05]  /*85f0*/  @!P0 BRA `(.L_x_717) ;  /* 0x00000000001c8947 */ /* 0x000fea0003800000 */
[----:B---3--:R-:W-:-:S04]  /*8600*/  IADD3 R41, R40, -UR4, RZ ;  /* 0x8000000428297c10 */ /* 0x008fc8000fffe0ff */
[----:B------:R-:W-:-:S04]  /*8610*/  LEA.HI R40, R41, R41, RZ, 0x1 ;  /* 0x0000002929287211 */ /* 0x000fc800078f08ff */
[----:B------:R-:W-:-:S05]  /*8620*/  LOP3.LUT R40, R40, 0xfffffe, RZ, 0xc0, !PT ;  /* 0x00fffffe28287812 */ /* 0x000fca00078ec0ff */
[----:B------:R-:W-:-:S05]  /*8630*/  IMAD.IADD R40, R41, 0x1, -R40 ;  /* 0x0000000129287824 */ /* 0x000fca00078e0a28 */
[----:B------:R-:W-:-:S04]  /*8640*/  LEA R41, R40, UR7, 0x8 ;  /* 0x0000000728297c11 */ /* 0x000fc8000f8e40ff */
[----:B------:R-:W-:-:S05]  /*8650*/  LEA R41, R41, R44, 0x2 ;  /* 0x0000002c29297211 */ /* 0x000fca00078e10ff */
[----:B------:R2:W4:Y:S02]  /*8660*/  LDS R94, [R41+0x3be0] ;  /* 0x003be000295e7984 */ /* 0x0005240000000800 */
.L_x_717:
[----:B------:R-:W-:Y:S05]  /*8670*/  BSYNC B0 ;  /* 0x0000000000007941 */ /* 0x000fea0003800000 */
.L_x_716:
        /* <DEDUP_REMOVED lines=21> */
[----:B--2---:R-:W2:Y:S01]  /*87d0*/  @!P0 LDC R41, c[0x0][0x21c] ;  /* 0x00008700ff298b82 */ /* 0x004ea20000000800 */
[----:B------:R-:W-:Y:S01]  /*87e0*/  MOV R40, UR15 ;  /* 0x0000000f00287c02 */ /* 0x000fe20008000f00 */
[C---:B------:R-:W-:Y:S01]  /*87f0*/  FMUL.FTZ R92, R100.reuse, R58 ;  /* 0x0000003a645c7220 */ /* 0x040fe20000410000 */
[----:B------:R-:W1:Y:S01]  /*8800*/  MUFU.EX2 R93, R93 ;  /* 0x0000005d005d7308 */ /* 0x000e620000000800 */
[----:B------:R-:W-:Y:S02]  /*8810*/  FMUL.FTZ R91, R100, R57 ;  /* 0x00000039645b7220 */ /* 0x000fe40000410000 */
[----:B------:R-:W-:Y:S01]  /*8820*/  @!P0 VIADD R40, R40, 0xfffffffe ;  /* 0xfffffffe28288836 */ /* 0x000fe20000000000 */
[----:B------:R-:W-:Y:S01]  /*8830*/  MOV R43, 0x8 ;  /* 0x00000008002b7802 */ /* 0x000fe20000000f00 */
[----:B------:R-:W-:Y:S01]  /*8840*/  HFMA2.MMA R81, -RZ, RZ, 0, 0 ;  /* 0x00000000ff517435 */ /* 0x000fe200000001ff */
[----:B------:R-:W-:Y:S02]  /*8850*/  FMUL.FTZ R90, R100, R56 ;  /* 0x00000038645a7220 */ /* 0x000fe40000410000 */
[----:B------:R-:W1:Y:S01]  /*8860*/  MUFU.EX2 R92, R92 ;  /* 0x0000005c005c7308 */ /* 0x000e620000000800 */
[----:B------:R-:W-:-:S02]  /*8870*/  IMAD.MOV.U32 R80, RZ, RZ, 0x3f800000 ;  /* 0x3f800000ff507424 */ /* 0x000fc400078e00ff */
[----:B------:R-:W-:-:S05]  /*8880*/  FMUL.FTZ R79, R100, R55 ;  /* 0x00000037644f7220 */ /* 0x000fca0000410000 */
[----:B------:R-:W1:Y:S01]  /*8890*/  MUFU.EX2 R91, R91 ;  /* 0x0000005b005b7308 */ /* 0x000e620000000800 */
[----:B--2---:R-:W-:-:S04]  /*88a0*/  @!P0 IMAD R40, R40, R41, UR7 ;  /* 0x0000000728288e24 */ /* 0x004fc8000f8e0229 */
[----:B------:R-:W-:-:S03]  /*88b0*/  @!P0 IMAD.WIDE R40, R40, R43, UR24 ;  /* 0x0000001828288e25 */ /* 0x000fc6000f8e022b */
[----:B------:R-:W2:Y:S01]  /*88c0*/  MUFU.EX2 R90, R90 ;  /* 0x0000005a005a7308 */ /* 0x000ea20000000800 */
[C---:B------:R-:W-:Y:S01]  /*88d0*/  FMUL.FTZ R78, R100.reuse, R54 ;  /* 0x00000036644e7220 */ /* 0x040fe20000410000 */
[----:B------:R1:W5:Y:S01]  /*88e0*/  @!P0 LDG.E.64 R80, desc[UR22][R40.64] ;  /* 0x0000001628508981 */ /* 0x000362000c1e1b00 */
[----:B------:R-:W-:-:S05]  /*88f0*/  FMUL.FTZ R77, R100, R53 ;  /* 0x00000035644d7220 */ /* 0x000fca0000410000 */
[----:B------:R-:W2:Y:S01]  /*8900*/  MUFU.EX2 R79, R79 ;  /* 0x0000004f004f7308 */ /* 0x000ea20000000800 */
[----:B------:R-:W-:-:S07]  /*8910*/  FMUL.FTZ R43, R100, R51 ;  /* 0x00000033642b7220 */ /* 0x000fce0000410000 */
[----:B------:R-:W2:Y:S01]  /*8920*/  MUFU.EX2 R78, R78 ;  /* 0x0000004e004e7308 */ /* 0x000ea20000000800 */
[----:B------:R-:W-:-:S07]  /*8930*/  FMUL.FTZ R95, R100, R50 ;  /* 0x00000032645f7220 */ /* 0x000fce0000410000 */
[----:B------:R-:W2:Y:S01]  /*8940*/  MUFU.EX2 R77, R77 ;  /* 0x0000004d004d7308 */ /* 0x000ea20000000800 */
[C---:B------:R-:W-:Y:S01]  /*8950*/  FMUL.FTZ R96, R100.reuse, R49 ;  /* 0x0000003164607220 */ /* 0x040fe20000410000 */
        /* <DEDUP_REMOVED lines=12> */
[----:B0-----:R-:W-:Y:S01]  /*8a20*/  IMAD.U32 R104, R104, 0x10000, RZ ;  /* 0x0001000068687824 */ /* 0x001fe200078e00ff */
        /* <DEDUP_REMOVED lines=32> */
[----:B---3--:R-:W-:-:S02]  /*8c30*/  SHF.L.U32 R76, R75, 0x10, RZ ;  /* 0x000000104b4c7819 */ /* 0x008fc400000006ff */
[----:B----4-:R-:W-:-:S03]  /*8c40*/  SHF.L.U32 R75, R71, 0x10, RZ ;  /* 0x00000010474b7819 */ /* 0x010fc600000006ff */
[----:B------:R-:W-:Y:S01]  /*8c50*/  FMUL.FTZ R151, R76, R60 ;  /* 0x0000003c4c977220 */ /* 0x000fe20000410000 */
[----:B------:R-:W-:Y:S02]  /*8c60*/  IMAD.U32 R74, R74, 0x10000, RZ ;  /* 0x000100004a4a7824 */ /* 0x000fe400078e00ff */
[----:B------:R-:W-:Y:S01]  /*8c70*/  FMUL.FTZ R136, R75, R59 ;  /* 0x0000003b4b887220 */ /* 0x000fe20000410000 */
[----:B------:R-:W-:Y:S01]  /*8c80*/  SHF.L.U32 R73, R73, 0x10, RZ ;  /* 0x0000001049497819 */ /* 0x000fe200000006ff */
[----:B------:R-:W-:Y:S01]  /*8c90*/  FMUL.FTZ R137, R74, R58 ;  /* 0x0000003a4a897220 */ /* 0x000fe20000410000 */
[----:B-1----:R-:W-:Y:S01]  /*8ca0*/  SHF.L.U32 R41, R83, 0x10, RZ ;  /* 0x0000001053297819 */ /* 0x002fe200000006ff */
[-C--:B------:R-:W-:Y:S01]  /*8cb0*/  FFMA.FTZ R83, R151, R93.reuse, R136 ;  /* 0x0000005d97537223 */ /* 0x080fe20000010088 */
[----:B------:R-:W-:Y:S01]  /*8cc0*/  SHF.L.U32 R40, R82, 0x10, RZ ;  /* 0x0000001052287819 */ /* 0x000fe200000006ff */
[----:B------:R-:W-:Y:S01]  /*8cd0*/  FMUL.FTZ R82, R152, R93 ;  /* 0x0000005d98527220 */ /* 0x000fe20000410000 */
[----:B------:R-:W-:Y:S01]  /*8ce0*/  FMUL.FTZ R138, R73, R57 ;  /* 0x00000039498a7220 */ /* 0x000fe20000410000 */
[----:B------:R-:W-:Y:S01]  /*8cf0*/  FFMA.FTZ R83, R92, R83, R137 ;  /* 0x000000535c537223 */ /* 0x000fe20000010089 */
        /* <DEDUP_REMOVED lines=10> */
[C---:B--2---:R-:W-:Y:S01]  /*8da0*/  FMUL.FTZ R82, R90.reuse, R82 ;  /* 0x000000525a527220 */ /* 0x044fe20000410000 */
        /* <DEDUP_REMOVED lines=97> */
.L_x_782:
[----:B------:R-:W3:Y:S01]  /*93c0*/  S2R R89, SR_LANEID ;  /* 0x0000000000597919 */ /* 0x000ee20000000000 */
[----:B------:R-:W-:Y:S01]  /*93d0*/  UMOV UR45, 0xffffffff ;  /* 0xffffffff002d7882 */ /* 0x000fe20000000000 */
[----:B---3--:R-:W-:-:S13]  /*93e0*/  ISETP.GE.AND P0, PT, R89, 0x10, PT ;  /* 0x000000105900780c */ /* 0x008fda0003f06270 */
[C---:B01----:R-:W-:Y:S01]  /*93f0*/  @P0 FFMA.FTZ R163, R162.reuse, R88, R163 ;  /* 0x00000058a2a30223 */ /* 0x043fe200000100a3 */
[----:B--2---:R-:W-:Y:S01]  /*9400*/  @P0 FMUL.FTZ R162, R162, R153 ;  /* 0x00000099a2a20220 */ /* 0x004fe20000410000 */
[----:B------:R-:W-:Y:S06]  /*9410*/  BRA.DIV UR45, `(.L_x_720) ;  /* 0x0000005e2d007947 */ /* 0x000fec000b800000 */
.L_x_785:
[----:B------:R-:W-:-:S03]  /*9420*/  UMOV UR45, 0xffffffff ;  /* 0xffffffff002d7882 */ /* 0x000fc60000000000 */
[----:B------:R-:W-:Y:S05]  /*9430*/  BRA.DIV UR45, `(.L_x_721) ;  /* 0x0000005e2d207947 */ /* 0x000fea000b800000 */
.L_x_788:
[----:B------:R-:W-:-:S03]  /*9440*/  UMOV UR45, 0xffffffff ;  /* 0xffffffff002d7882 */ /* 0x000fc60000000000 */
[----:B------:R-:W-:Y:S05]  /*9450*/  BRA.DIV UR45, `(.L_x_722) ;  /* 0x0000005e2d407947 */ /* 0x000fea000b800000 */
[----:B------:R-:W0:Y:S04]  /*9460*/  SHFL.UP PT, R162, R162, 0x1, RZ ;  /* 0x04200000a2a27989 */ /* 0x000e2800000e00ff */
[----:B------:R-:W1:Y:S04]  /*9470*/  SHFL.UP PT, R163, R163, 0x1, RZ ;  /* 0x04200000a3a37989 */ /* 0x000e6800000e00ff */
[----:B------:R-:W2:Y:S04]  /*9480*/  SHFL.IDX PT, R80, R80, RZ, 0x1f ;  /* 0x00001fff50507589 */ /* 0x000ea800000e0000 */
[----:B------:R-:W3:Y:S02]  /*9490*/  SHFL.IDX PT, R81, R81, RZ, 0x1f ;  /* 0x00001fff51517589 */ /* 0x000ee400000e0000 */
.L_x_794:
        /* <DEDUP_REMOVED lines=12> */
.L_x_718:
        /* <DEDUP_REMOVED lines=105> */
.L_x_811:
        /* <DEDUP_REMOVED lines=15> */
.L_x_723:
[----:B------:R-:W-:Y:S05]  /*9ce0*/  WARPSYNC.ALL ;  /* 0x0000000000007948 */ /* 0x000fea0003800000 */
[----:B------:R-:W-:Y:S01]  /*9cf0*/  BAR.SYNC.DEFER_BLOCKING 0x0 ;  /* 0x0000000000007b1d */ /* 0x000fe20000010000 */
[C---:B------:R-:W-:Y:S01]  /*9d00*/  ISETP.NE.AND P6, PT, R62.reuse, RZ, PT ;  /* 0x000000ff3e00720c */ /* 0x040fe20003fc5270 */
[----:B0-----:R-:W-:Y:S01]  /*9d10*/  IMAD.U32 R82, RZ, RZ, UR7 ;  /* 0x00000007ff527e24 */ /* 0x001fe2000f8e00ff */
[----:B------:R-:W-:Y:S01]  /*9d20*/  SHF.L.U32 R86, R62, 0x4, RZ ;  /* 0x000000043e567819 */ /* 0x000fe200000006ff */
[----:B------:R-:W-:Y:S01]  /*9d30*/  FMUL.FTZ R83, R136, UR44 ;  /* 0x0000002c88537c20 */ /* 0x000fe20008410000 */
        /* <DEDUP_REMOVED lines=9> */
[----:B------:R-:W-:Y:S01]  /*9dd0*/  @!P6 LEA R82, R82, R44, 0x3 ;  /* 0x0000002c5252e211 */ /* 0x000fe200078e18ff */
[----:B------:R-:W-:Y:S01]  /*9de0*/  FMUL.FTZ R110, R110, R141 ;  /* 0x0000008d6e6e7220 */ /* 0x000fe20000410000 */
[----:B------:R-:W-:Y:S01]  /*9df0*/  IADD3 R85, R86, 0x3, RZ ;  /* 0x0000000356557810 */ /* 0x000fe20007ffe0ff */
[----:B------:R-:W-:Y:S01]  /*9e00*/  FFMA.FTZ R104, R38, R106, R104 ;  /* 0x0000006a26687223 */ /* 0x000fe20000010068 */
[----:B------:R-:W-:Y:S01]  /*9e10*/  FMUL.FTZ R111, R111, R142 ;  /* 0x0000008e6f6f7220 */ /* 0x000fe20000410000 */
[----:B------:R-:W-:Y:S01]  /*9e20*/  FMUL.FTZ R112, R112, R143 ;  /* 0x0000008f70707220 */ /* 0x000fe20000410000 */
[----:B------:R-:W-:Y:S01]  /*9e30*/  LEA.HI.SX32 R85, R85, R86, 0x1b ;  /* 0x0000005655557211 */ /* 0x000fe200078fdaff */
[----:B------:R-:W-:Y:S01]  /*9e40*/  FFMA.FTZ R104, R37, R107, R104 ;  /* 0x0000006b25687223 */ /* 0x000fe20000010068 */
[----:B------:R-:W-:Y:S01]  /*9e50*/  FMUL.FTZ R89, R139, UR44 ;  /* 0x0000002c8b597c20 */ /* 0x000fe20008410000 */
[----:B------:R-:W-:Y:S01]  /*9e60*/  FMUL.FTZ R113, R113, R144 ;  /* 0x0000009071717220 */ /* 0x000fe20000410000 */
[----:B------:R-:W0:Y:S01]  /*9e70*/  LDS R103, [R103+0x36e4] ;  /* 0x0036e40067677984 */ /* 0x000e220000000800 */
[C---:B------:R-:W-:Y:S01]  /*9e80*/  FFMA.FTZ R104, R36.reuse, R108, R104 ;  /* 0x0000006c24687223 */ /* 0x040fe20000010068 */
[----:B------:R-:W-:Y:S01]  /*9e90*/  LEA R85, R85, R44, 0x2 ;  /* 0x0000002c55557211 */ /* 0x000fe200078e10ff */
[----:B------:R-:W-:Y:S01]  /*9ea0*/  FMUL.FTZ R89, R36, R89 ;  /* 0x0000005924597220 */ /* 0x000fe20000410000 */
[----:B------:R1:W-:Y:S01]  /*9eb0*/  @!P6 STS.64 [R82+0x45e0], R80 ;  /* 0x0045e0505200e388 */ /* 0x0003e20000000a00 */
[----:B------:R-:W-:Y:S01]  /*9ec0*/  FFMA.FTZ R104, R35, R109, R104 ;  /* 0x0000006d23687223 */ /* 0x000fe20000010068 */
[----:B------:R-:W-:Y:S01]  /*9ed0*/  FMUL.FTZ R114, R114, R145 ;  /* 0x0000009172727220 */ /* 0x000fe20000410000 */
[----:B------:R-:W-:Y:S01]  /*9ee0*/  FFMA.FTZ R88, R102, -R45, R150 ;  /* 0x8000002d66587223 */ /* 0x000fe20000010096 */
[----:B------:R-:W-:Y:S01]  /*9ef0*/  FMUL.FTZ R115, R115, R146 ;  /* 0x0000009273737220 */ /* 0x000fe20000410000 */
[----:B------:R-:W-:Y:S01]  /*9f00*/  FFMA.FTZ R104, R34, R110, R104 ;  /* 0x0000006e22687223 */ /* 0x000fe20000010068 */
[----:B------:R-:W-:Y:S01]  /*9f10*/  FMUL.FTZ R116, R116, R147 ;  /* 0x0000009374747220 */ /* 0x000fe20000410000 */
[----:B------:R-:W-:Y:S01]  /*9f20*/  FFMA.FTZ R136, R75, -R59, R136 ;  /* 0x8000003b4b887223 */ /* 0x000fe20000010088 */
[----:B------:R-:W-:Y:S01]  /*9f30*/  FMUL.FTZ R117, R117, R148 ;  /* 0x0000009475757220 */ /* 0x000fe20000410000 */
[----:B------:R-:W-:Y:S01]  /*9f40*/  FFMA.FTZ R104, R33, R111, R104 ;  /* 0x0000006f21687223 */ /* 0x000fe20000010068 */
[----:B------:R-:W-:Y:S01]  /*9f50*/  FFMA.FTZ R139, R72, -R56, R139 ;  /* 0x80000038488b7223 */ /* 0x000fe2000001008b */
[----:B------:R-:W-:Y:S01]  /*9f60*/  FMUL.FTZ R118, R118, R149 ;  /* 0x0000009576767220 */ /* 0x000fe20000410000 */
[----:B-1----:R-:W-:-:S02]  /*9f70*/  VIADD R82, R86, 0x1 ;  /* 0x0000000156527836 */ /* 0x002fc40000000000 */
[----:B------:R-:W-:Y:S01]  /*9f80*/  FMUL.FTZ R81, R151, UR44 ;  /* 0x0000002c97517c20 */ /* 0x000fe20008410000 */
[----:B------:R-:W-:Y:S01]  /*9f90*/  LEA.HI.SX32 R80, R86, R86, 0x1b ;  /* 0x0000005656507211 */ /* 0x000fe200078fdaff */
[----:B------:R-:W-:Y:S01]  /*9fa0*/  FFMA.FTZ R104, R32, R112, R104 ;  /* 0x0000007020687223 */ /* 0x000fe20000010068 */
[----:B------:R-:W-:Y:S01]  /*9fb0*/  FFMA.FTZ R151, R76, -R60, R151 ;  /* 0x8000003c4c977223 */ /* 0x000fe20000010097 */
[----:B------:R-:W-:Y:S01]  /*9fc0*/  LEA.HI.SX32 R82, R82, R86, 0x1b ;  /* 0x0000005652527211 */ /* 0x000fe200078fdaff */
[----:B------:R-:W-:Y:S01]  /*9fd0*/  FMUL.FTZ R81, R0, R81 ;  /* 0x0000005100517220 */ /* 0x000fe20000410000 */
[-C--:B------:R-:W-:Y:S01]  /*9fe0*/  LEA R80, R80, R44.reuse, 0x2 ;  /* 0x0000002c50507211 */ /* 0x080fe200078e10ff */
[----:B------:R-:W-:Y:S01]  /*9ff0*/  FFMA.FTZ R104, R31, R113, R104 ;  /* 0x000000711f687223 */ /* 0x000fe20000010068 */
[----:B------:R-:W-:Y:S01]  /*a000*/  LEA R82, R82, R44, 0x2 ;  /* 0x0000002c52527211 */ /* 0x000fe200078e10ff */
[----:B------:R-:W-:Y:S01]  /*a010*/  FMUL.FTZ R119, R119, R150 ;  /* 0x0000009677777220 */ /* 0x000fe20000410000 */
[----:B------:R-:W-:Y:S01]  /*a020*/  BSSY B0, `(.L_x_725) ;  /* 0x00000bb000007945 */ /* 0x000fe20003800000 */
[----:B------:R1:W-:Y:S01]  /*a030*/  STS [R80+0x1090], R81 ;  /* 0x0010905150007388 */ /* 0x0003e20000000800 */
[----:B------:R-:W-:Y:S01]  /*a040*/  FFMA.FTZ R104, R30, R114, R104 ;  /* 0x000000721e687223 */ /* 0x000fe20000010068 */
[----:B------:R-:W-:-:S02]  /*a050*/  FMUL.FTZ R119, R25, R119 ;  /* 0x0000007719777220 */ /* 0x000fc40000410000 */
[----:B------:R2:W-:Y:S01]  /*a060*/  STS [R82+0x1094], R83 ;  /* 0x0010945352007388 */ /* 0x0005e20000000800 */
[----:B------:R-:W-:-:S04]  /*a070*/  FFMA.FTZ R104, R29, R115, R104 ;  /* 0x000000731d687223 */ /* 0x000fc80000010068 */
[----:B------:R-:W-:Y:S01]  /*a080*/  FFMA.FTZ R104, R28, R116, R104 ;  /* 0x000000741c687223 */ /* 0x000fe20000010068 */
[----:B-1----:R-:W-:Y:S01]  /*a090*/  FMUL.FTZ R81, R137, UR44 ;  /* 0x0000002c89517c20 */ /* 0x002fe20008410000 */
[----:B------:R-:W-:Y:S01]  /*a0a0*/  FFMA.FTZ R137, R74, -R58, R137 ;  /* 0x8000003a4a897223 */ /* 0x000fe20000010089 */
[----:B0-----:R-:W-:Y:S01]  /*a0b0*/  FFMA.FTZ R94, R103, R94, R135 ;  /* 0x0000005e675e7223 */ /* 0x001fe20000010087 */
[----:B------:R-:W-:Y:S01]  /*a0c0*/  FFMA.FTZ R87, R27, R117, R104 ;  /* 0x000000751b577223 */ /* 0x000fe20000010068 */
[----:B--2---:R-:W-:Y:S02]  /*a0d0*/  VIADD R82, R86, 0x2 ;  /* 0x0000000256527836 */ /* 0x004fe40000000000 */
[----:B------:R-:W-:Y:S01]  /*a0e0*/  FMUL.FTZ R81, R38, R81 ;  /* 0x0000005126517220 */ /* 0x000fe20000410000 */
[----:B------:R-:W-:Y:S01]  /*a0f0*/  FFMA.FTZ R100, R100, R94, R134 ;  /* 0x0000005e64647223 */ /* 0x000fe20000010086 */
[C---:B------:R-:W-:Y:S01]  /*a100*/  FMUL.FTZ R83, R94.reuse, UR59 ;  /* 0x0000003b5e537c20 */ /* 0x040fe20008410000 */
[----:B------:R-:W-:Y:S01]  /*a110*/  FMUL.FTZ R84, R94, R45 ;  /* 0x0000002d5e547220 */ /* 0x000fe20000410000 */
[----:B------:R-:W-:Y:S01]  /*a120*/  LEA.HI.SX32 R82, R82, R86, 0x1b ;  /* 0x0000005652527211 */ /* 0x000fe200078fdaff */
[----:B------:R-:W-:Y:S01]  /*a130*/  FFMA.FTZ R99, R99, R100, R133 ;  /* 0x0000006463637223 */ /* 0x000fe20000010085 */
[----:B------:R-:W-:Y:S01]  /*a140*/  FMUL.FTZ R83, R88, R83 ;  /* 0x0000005358537220 */ /* 0x000fe20000410000 */
[----:B------:R-:W-:Y:S01]  /*a150*/  FADD.FTZ R18, R84, R18 ;  /* 0x0000001254127221 */ /* 0x000fe20000010000 */
[----:B------:R-:W-:Y:S01]  /*a160*/  LEA R82, R82, R44, 0x2 ;  /* 0x0000002c52527211 */ /* 0x000fe200078e10ff */
[----:B------:R-:W-:Y:S01]  /*a170*/  FFMA.FTZ R98, R98, R99, R132 ;  /* 0x0000006362627223 */ /* 0x000fe20000010084 */
[----:B------:R-:W-:Y:S01]  /*a180*/  FFMA.FTZ R102, R102, R94, R83 ;  /* 0x0000005e66667223 */ /* 0x000fe20000010053 */
[----:B------:R-:W-:Y:S01]  /*a190*/  FMUL.FTZ R88, R84, R88 ;  /* 0x0000005854587220 */ /* 0x000fe20000410000 */
[----:B------:R-:W-:Y:S01]  /*a1a0*/  FFMA.FTZ R83, R101, -R46, R149 ;  /* 0x8000002e65537223 */ /* 0x000fe20000010095 */
[----:B------:R-:W-:Y:S01]  /*a1b0*/  FFMA.FTZ R97, R97, R98, R131 ;  /* 0x0000006261617223 */ /* 0x000fe20000010083 */
[----:B------:R0:W-:Y:S01]  /*a1c0*/  STS [R82+0x1098], R81 ;  /* 0x0010985152007388 */ /* 0x0001e20000000800 */
[----:B------:R-:W-:Y:S01]  /*a1d0*/  FMUL.FTZ R84, R100, UR59 ;  /* 0x0000003b64547c20 */ /* 0x000fe20008410000 */
[----:B------:R-:W-:Y:S01]  /*a1e0*/  FFMA.FTZ R87, R26, R118, R87 ;  /* 0x000000761a577223 */ /* 0x000fe20000010057 */
[----:B------:R-:W-:Y:S01]  /*a1f0*/  FFMA.FTZ R96, R96, R97, R130 ;  /* 0x0000006160607223 */ /* 0x000fe20000010082 */
[----:B------:R-:W-:Y:S01]  /*a200*/  FMUL.FTZ R111, R97, UR59 ;  /* 0x0000003b616f7c20 */ /* 0x000fe20008410000 */
[----:B------:R-:W-:Y:S01]  /*a210*/  FMUL.FTZ R84, R83, R84 ;  /* 0x0000005453547220 */ /* 0x000fe20000410000 */
[----:B------:R-:W-:Y:S01]  /*a220*/  FADD.FTZ R87, R87, R119 ;  /* 0x0000007757577221 */ /* 0x000fe20000010000 */
[----:B------:R-:W-:Y:S01]  /*a230*/  FFMA.FTZ R95, R95, R96, R129 ;  /* 0x000000605f5f7223 */ /* 0x000fe20000010081 */
[----:B------:R-:W-:Y:S01]  /*a240*/  FMUL.FTZ R110, R96, UR59 ;  /* 0x0000003b606e7c20 */ /* 0x000fe20008410000 */
[----:B------:R-:W-:Y:S01]  /*a250*/  FFMA.FTZ R101, R101, R100, R84 ;  /* 0x0000006465657223 */ /* 0x000fe20000010054 */
[----:B0-----:R-:W-:Y:S01]  /*a260*/  FMUL.FTZ R82, R138, UR44 ;  /* 0x0000002c8a527c20 */ /* 0x001fe20008410000 */
[----:B------:R-:W-:Y:S01]  /*a270*/  FFMA.FTZ R43, R43, R95, R128 ;  /* 0x0000005f2b2b7223 */ /* 0x000fe20000010080 */
[----:B------:R-:W-:Y:S01]  /*a280*/  FMUL.FTZ R81, R140, UR44 ;  /* 0x0000002c8c517c20 */ /* 0x000fe20008410000 */
[----:B------:R-:W-:Y:S01]  /*a290*/  FFMA.FTZ R138, R73, -R57, R138 ;  /* 0x80000039498a7223 */ /* 0x000fe2000001008a */
[----:B------:R-:W-:Y:S01]  /*a2a0*/  FMUL.FTZ R82, R37, R82 ;  /* 0x0000005225527220 */ /* 0x000fe20000410000 */
[----:B------:R-:W-:Y:S01]  /*a2b0*/  FFMA.FTZ R71, R71, R43, R127 ;  /* 0x0000002b47477223 */ /* 0x000fe2000001007f */
[----:B------:R-:W-:Y:S01]  /*a2c0*/  FMUL.FTZ R81, R35, R81 ;  /* 0x0000005123517220 */ /* 0x000fe20000410000 */
[----:B------:R-:W-:Y:S01]  /*a2d0*/  FMUL.FTZ R84, R144, UR44 ;  /* 0x0000002c90547c20 */ /* 0x000fe20008410000 */
[----:B------:R-:W-:Y:S01]  /*a2e0*/  FFMA.FTZ R140, R70, -R55, R140 ;  /* 0x80000037468c7223 */ /* 0x000fe2000001008c */
[----:B------:R-:W-:Y:S01]  /*a2f0*/  FFMA.FTZ R77, R77, R71, R126 ;  /* 0x000000474d4d7223 */ /* 0x000fe2000001007e */
[----:B------:R0:W-:Y:S01]  /*a300*/  STS [R85+0x109c], R82 ;  /* 0x00109c5255007388 */ /* 0x0001e20000000800 */
[----:B------:R-:W-:Y:S01]  /*a310*/  FMUL.FTZ R84, R31, R84 ;  /* 0x000000541f547220 */ /* 0x000fe20000410000 */
[----:B------:R-:W-:Y:S01]  /*a320*/  FFMA.FTZ R144, R66, -R51, R144 ;  /* 0x8000003342907223 */ /* 0x000fe20000010090 */
[----:B------:R-:W-:Y:S01]  /*a330*/  FFMA.FTZ R125, R78, R77, R125 ;  /* 0x0000004d4e7d7223 */ /* 0x000fe2000001007d */
[----:B------:R1:W-:Y:S01]  /*a340*/  STS [R80+0x10a4], R81 ;  /* 0x0010a45150007388 */ /* 0x0003e20000000800 */
[----:B------:R-:W-:Y:S01]  /*a350*/  FMUL.FTZ R78, R147, UR44 ;  /* 0x0000002c934e7c20 */ /* 0x000fe20008410000 */
[----:B------:R-:W-:Y:S01]  /*a360*/  FMUL.FTZ R107, R77, UR59 ;  /* 0x0000003b4d6b7c20 */ /* 0x000fe20008410000 */
[----:B------:R-:W-:Y:S01]  /*a370*/  FFMA.FTZ R124, R79, R125, R124 ;  /* 0x0000007d4f7c7223 */ /* 0x000fe2000001007c */
[----:B------:R-:W-:Y:S01]  /*a380*/  FMUL.FTZ R79, R148, UR44 ;  /* 0x0000002c944f7c20 */ /* 0x000fe20008410000 */
[----:B------:R2:W-:Y:S01]  /*a390*/  STS [R80+0x10a0], R89 ;  /* 0x0010a05950007388 */ /* 0x0005e20000000800 */
[----:B0-----:R-:W-:Y:S01]  /*a3a0*/  FMUL.FTZ R82, R143, UR44 ;  /* 0x0000002c8f527c20 */ /* 0x001fe20008410000 */
[----:B------:R-:W-:Y:S01]  /*a3b0*/  FFMA.FTZ R90, R90, R124, R123 ;  /* 0x0000007c5a5a7223 */ /* 0x000fe2000001007b */
[----:B------:R-:W-:Y:S01]  /*a3c0*/  FMUL.FTZ R79, R27, R79 ;  /* 0x0000004f1b4f7220 */ /* 0x000fe20000410000 */
[----:B------:R-:W-:Y:S01]  /*a3d0*/  FMUL.FTZ R78, R28, R78 ;  /* 0x0000004e1c4e7220 */ /* 0x000fe20000410000 */
[----:B-1----:R-:W-:Y:S01]  /*a3e0*/  FMUL.FTZ R81, R142, UR44 ;  /* 0x0000002c8e517c20 */ /* 0x002fe20008410000 */
[----:B------:R-:W-:Y:S01]  /*a3f0*/  FFMA.FTZ R91, R91, R90, R122 ;  /* 0x0000005a5b5b7223 */ /* 0x000fe2000001007a */
[----:B------:R-:W-:Y:S01]  /*a400*/  FMUL.FTZ R82, R32, R82 ;  /* 0x0000005220527220 */ /* 0x000fe20000410000 */
[----:B------:R0:W-:Y:S01]  /*a410*/  STS [R80+0x10c4], R79 ;  /* 0x0010c44f50007388 */ /* 0x0001e20000000800 */
[----:B------:R-:W-:Y:S01]  /*a420*/  FMUL.FTZ R81, R33, R81 ;  /* 0x0000005121517220 */ /* 0x000fe20000410000 */
[----:B------:R-:W-:Y:S01]  /*a430*/  FFMA.FTZ R92, R92, R91, R121 ;  /* 0x0000005b5c5c7223 */ /* 0x000fe20000010079 */
[----:B------:R-:W-:Y:S01]  /*a440*/  FMUL.FTZ R103, R91, R58 ;  /* 0x0000003a5b677220 */ /* 0x000fe20000410000 */
[----:B------:R-:W-:Y:S01]  /*a450*/  FMUL.FTZ R104, R90, R57 ;  /* 0x000000395a687220 */ /* 0x000fe20000410000 */
[----:B------:R1:W-:Y:S01]  /*a460*/  STS [R80+0x10b0], R82 ;  /* 0x0010b05250007388 */ /* 0x0003e20000000800 */
[----:B------:R-:W-:Y:S01]  /*a470*/  FFMA.FTZ R93, R93, R92, R120 ;  /* 0x0000005c5d5d7223 */ /* 0x000fe20000010078 */
[----:B------:R-:W-:Y:S01]  /*a480*/  FMUL.FTZ R94, R92, R59 ;  /* 0x0000003b5c5e7220 */ /* 0x000fe20000410000 */
[----:B------:R-:W-:Y:S01]  /*a490*/  FMUL.FTZ R105, R124, R56 ;  /* 0x000000387c697220 */ /* 0x000fe20000410000 */
[----:B------:R3:W-:Y:S01]  /*a4a0*/  STS [R80+0x10ac], R81 ;  /* 0x0010ac5150007388 */ /* 0x0007e20000000800 */
[----:B--2---:R-:W-:Y:S01]  /*a4b0*/  FMUL.FTZ R89, R93, R60 ;  /* 0x0000003c5d597220 */ /* 0x004fe20000410000 */
[----:B------:R-:W-:Y:S01]  /*a4c0*/  FMUL.FTZ R85, R141, UR44 ;  /* 0x0000002c8d557c20 */ /* 0x000fe20008410000 */
[----:B------:R-:W-:Y:S01]  /*a4d0*/  FFMA.FTZ R142, R68, -R53, R142 ;  /* 0x80000035448e7223 */ /* 0x000fe2000001008e */
[----:B------:R2:W-:Y:S01]  /*a4e0*/  STS [R80+0x10c0], R78 ;  /* 0x0010c04e50007388 */ /* 0x0005e20000000800 */
[----:B0-----:R-:W-:Y:S01]  /*a4f0*/  FFMA.FTZ R79, R89, R151, RZ ;  /* 0x00000097594f7223 */ /* 0x001fe200000100ff */
[----:B-1----:R-:W-:Y:S01]  /*a500*/  FMUL.FTZ R82, R146, UR44 ;  /* 0x0000002c92527c20 */ /* 0x002fe20008410000 */
[----:B------:R-:W-:Y:S01]  /*a510*/  FMUL.FTZ R85, R34, R85 ;  /* 0x0000005522557220 */ /* 0x000fe20000410000 */
[----:B------:R0:W-:Y:S01]  /*a520*/  STS [R80+0x10b4], R84 ;  /* 0x0010b45450007388 */ /* 0x0001e20000000800 */
[----:B------:R-:W-:Y:S01]  /*a530*/  FFMA.FTZ R79, R94, R136, R79 ;  /* 0x000000885e4f7223 */ /* 0x000fe2000001004f */
[----:B---3--:R-:W-:Y:S01]  /*a540*/  FMUL.FTZ R81, R145, UR44 ;  /* 0x0000002c91517c20 */ /* 0x008fe20008410000 */
[----:B------:R-:W-:Y:S01]  /*a550*/  FMUL.FTZ R82, R29, R82 ;  /* 0x000000521d527220 */ /* 0x000fe20000410000 */
[----:B------:R-:W-:Y:S01]  /*a560*/  STS [R80+0x10a8], R85 ;  /* 0x0010a85550007388 */ /* 0x000fe20000000800 */
[----:B------:R-:W-:Y:S01]  /*a570*/  FFMA.FTZ R79, R103, R137, R79 ;  /* 0x00000089674f7223 */ /* 0x000fe2000001004f */
[----:B------:R-:W-:Y:S01]  /*a580*/  FMUL.FTZ R81, R30, R81 ;  /* 0x000000511e517220 */ /* 0x000fe20000410000 */
[----:B--2---:R-:W-:Y:S01]  /*a590*/  FMUL.FTZ R78, R150, UR44 ;  /* 0x0000002c964e7c20 */ /* 0x004fe20008410000 */
[----:B------:R1:W-:Y:S01]  /*a5a0*/  STS [R80+0x10bc], R82 ;  /* 0x0010bc5250007388 */ /* 0x0003e20000000800 */
[----:B------:R-:W-:Y:S01]  /*a5b0*/  FFMA.FTZ R79, R104, R138, R79 ;  /* 0x0000008a684f7223 */ /* 0x000fe2000001004f */
[----:B------:R-:W-:Y:S01]  /*a5c0*/  FFMA.FTZ R143, R67, -R52, R143 ;  /* 0x80000034438f7223 */ /* 0x000fe2000001008f */
[----:B------:R-:W-:Y:S01]  /*a5d0*/  FMUL.FTZ R78, R25, R78 ;  /* 0x0000004e194e7220 */ /* 0x000fe20000410000 */
[----:B------:R2:W-:Y:S01]  /*a5e0*/  STS [R80+0x10b8], R81 ;  /* 0x0010b85150007388 */ /* 0x0005e20000000800 */
[----:B------:R-:W-:Y:S01]  /*a5f0*/  FFMA.FTZ R79, R105, R139, R79 ;  /* 0x0000008b694f7223 */ /* 0x000fe2000001004f */
[----:B0-----:R-:W-:Y:S01]  /*a600*/  FMUL.FTZ R84, R43, R52 ;  /* 0x000000342b547220 */ /* 0x001fe20000410000 */
[----:B------:R-:W-:Y:S01]  /*a610*/  FFMA.FTZ R145, R63, -R50, R145 ;  /* 0x800000323f917223 */ /* 0x000fe20000010091 */
[----:B------:R0:W-:Y:S01]  /*a620*/  STS [R80+0x10cc], R78 ;  /* 0x0010cc4e50007388 */ /* 0x0001e20000000800 */
[----:B------:R-:W-:Y:S01]  /*a630*/  FFMA.FTZ R146, R42, -R49, R146 ;  /* 0x800000312a927223 */ /* 0x000fe20000010092 */
[----:B-1----:R-:W-:Y:S01]  /*a640*/  FFMA.FTZ R82, R69, -R54, R141 ;  /* 0x8000003645527223 */ /* 0x002fe2000001008d */
[----:B------:R-:W-:Y:S01]  /*a650*/  FADD.FTZ R157, R84, R157 ;  /* 0x0000009d549d7221 */ /* 0x000fe20000010000 */
[----:B------:R-:W-:Y:S01]  /*a660*/  FFMA.FTZ R147, R41, -R48, R147 ;  /* 0x8000003029937223 */ /* 0x000fe20000010093 */
[----:B------:R-:W-:Y:S01]  /*a670*/  FFMA.FTZ R148, R40, -R47, R148 ;  /* 0x8000002f28947223 */ /* 0x000fe20000010094 */
[----:B--2---:R-:W-:Y:S01]  /*a680*/  FMUL.FTZ R81, R149, UR44 ;  /* 0x0000002c95517c20 */ /* 0x004fe20008410000 */
[----:B------:R-:W-:Y:S01]  /*a690*/  FMUL.FTZ R107, R82, R107 ;  /* 0x0000006b526b7220 */ /* 0x000fe20000410000 */
[----:B------:R-:W-:Y:S01]  /*a6a0*/  ULDC.64 UR44, c[0x0][0x370] ;  /* 0x0000dc00002c7ab9 */ /* 0x000fe20000000a00 */
[----:B------:R-:W-:Y:S01]  /*a6b0*/  FMUL.FTZ R120, R100, R46 ;  /* 0x0000002e64787220 */ /* 0x000fe20000410000 */
[----:B------:R-:W-:Y:S01]  /*a6c0*/  FMUL.FTZ R81, R26, R81 ;  /* 0x000000511a517220 */ /* 0x000fe20000410000 */
[----:B0-----:R-:W-:Y:S01]  /*a6d0*/  FMUL.FTZ R78, R77, R54 ;  /* 0x000000364d4e7220 */ /* 0x001fe20000410000 */
[----:B------:R-:W-:Y:S01]  /*a6e0*/  UIMAD UR60, UR48, UR44, URZ ;  /* 0x0000002c303c72a4 */ /* 0x000fe2000f8e023f */
[----:B------:R-:W-:Y:S01]  /*a6f0*/  FADD.FTZ R19, R120, R19 ;  /* 0x0000001378137221 */ /* 0x000fe20000010000 */
[----:B------:R-:W-:Y:S01]  /*a700*/  FMUL.FTZ R106, R71, UR59 ;  /* 0x0000003b476a7c20 */ /* 0x000fe20008410000 */
[----:B------:R0:W-:Y:S01]  /*a710*/  STS [R80+0x10c8], R81 ;  /* 0x0010c85150007388 */ /* 0x0001e20000000800 */
[----:B------:R-:W-:Y:S01]  /*a720*/  FADD.FTZ R159, R78, R159 ;  /* 0x0000009f4e9f7221 */ /* 0x000fe20000010000 */
[----:B------:R-:W-:Y:S01]  /*a730*/  UIMAD UR45, UR49, UR45, UR60 ;  /* 0x0000002d312d72a4 */ /* 0x000fe2000f8e023c */
[----:B------:R-:W-:Y:S01]  /*a740*/  FMUL.FTZ R109, R43, UR59 ;  /* 0x0000003b2b6d7c20 */ /* 0x000fe20008410000 */
[----:B------:R-:W-:Y:S01]  /*a750*/  FMUL.FTZ R108, R95, UR59 ;  /* 0x0000003b5f6c7c20 */ /* 0x000fe20008410000 */
[----:B------:R-:W-:Y:S01]  /*a760*/  FMUL.FTZ R112, R98, UR59 ;  /* 0x0000003b62707c20 */ /* 0x000fe20008410000 */
[----:B------:R-:W-:Y:S01]  /*a770*/  FMUL.FTZ R119, R99, UR59 ;  /* 0x0000003b63777c20 */ /* 0x000fe20008410000 */
[----:B------:R-:W-:Y:S01]  /*a780*/  FMUL.FTZ R106, R142, R106 ;  /* 0x0000006a8e6a7220 */ /* 0x000fe20000410000 */
[----:B------:R-:W-:Y:S01]  /*a790*/  FMUL.FTZ R109, R143, R109 ;  /* 0x0000006d8f6d7220 */ /* 0x000fe20000410000 */
[----:B------:R-:W-:Y:S01]  /*a7a0*/  FMUL.FTZ R108, R144, R108 ;  /* 0x0000006c906c7220 */ /* 0x000fe20000410000 */
[----:B0-----:R-:W-:Y:S01]  /*a7b0*/  FMUL.FTZ R81, R125, R55 ;  /* 0x000000377d517220 */ /* 0x001fe20000410000 */
[----:B------:R-:W-:Y:S01]  /*a7c0*/  FMUL.FTZ R80, R71, R53 ;  /* 0x0000003547507220 */ /* 0x000fe20000410000 */
[----:B------:R-:W-:Y:S01]  /*a7d0*/  FMUL.FTZ R110, R145, R110 ;  /* 0x0000006e916e7220 */ /* 0x000fe20000410000 */
[----:B------:R-:W-:Y:S01]  /*a7e0*/  FMUL.FTZ R111, R146, R111 ;  /* 0x0000006f926f7220 */ /* 0x000fe20000410000 */
[C---:B------:R-:W-:Y:S01]  /*a7f0*/  FFMA.FTZ R79, R81.reuse, R140, R79 ;  /* 0x0000008c514f7223 */ /* 0x040fe2000001004f */
[----:B------:R-:W-:Y:S01]  /*a800*/  FADD.FTZ R158, R80, R158 ;  /* 0x0000009e509e7221 */ /* 0x000fe20000010000 */
[----:B------:R-:W-:Y:S01]  /*a810*/  FADD.FTZ R160, R81, R160 ;  /* 0x000000a051a07221 */ /* 0x000fe20000010000 */
[----:B------:R-:W-:Y:S01]  /*a820*/  FMUL.FTZ R81, R96, R50 ;  /* 0x0000003260517220 */ /* 0x000fe20000410000 */
[----:B------:R-:W-:Y:S01]  /*a830*/  FFMA.FTZ R82, R78, R82, R79 ;  /* 0x000000524e527223 */ /* 0x000fe2000001004f */
[----:B------:R-:W-:Y:S01]  /*a840*/  FMUL.FTZ R112, R147, R112 ;  /* 0x0000007093707220 */ /* 0x000fe20000410000 */
[----:B------:R-:W0:Y:S01]  /*a850*/  LDC.64 R78, c[0x0][0x368] ;  /* 0x0000da00ff4e7b82 */ /* 0x000e220000000a00 */
[----:B------:R-:W-:Y:S01]  /*a860*/  FADD.FTZ R23, R81, R23 ;  /* 0x0000001751177221 */ /* 0x000fe20000010000 */
[----:B------:R-:W-:Y:S01]  /*a870*/  FFMA.FTZ R80, R80, R142, R82 ;  /* 0x0000008e50507223 */ /* 0x000fe20000010052 */
[----:B------:R-:W-:Y:S01]  /*a880*/  FMUL.FTZ R82, R95, R51 ;  /* 0x000000335f527220 */ /* 0x000fe20000410000 */
[----:B------:R-:W-:Y:S01]  /*a890*/  FMUL.FTZ R119, R148, R119 ;  /* 0x0000007794777220 */ /* 0x000fe20000410000 */
[----:B------:R-:W-:Y:S01]  /*a8a0*/  FMUL.FTZ R117, R125, UR59 ;  /* 0x0000003b7d757c20 */ /* 0x000fe20008410000 */
[----:B------:R-:W-:Y:S01]  /*a8b0*/  FFMA.FTZ R80, R84, R143, R80 ;  /* 0x0000008f54507223 */ /* 0x000fe20000010050 */
[----:B------:R-:W-:Y:S01]  /*a8c0*/  FADD.FTZ R24, R82, R24 ;  /* 0x0000001852187221 */ /* 0x000fe20000010000 */
[----:B------:R-:W-:Y:S01]  /*a8d0*/  FMUL.FTZ R118, R124, UR59 ;  /* 0x0000003b7c767c20 */ /* 0x000fe20008410000 */
[----:B------:R-:W-:Y:S01]  /*a8e0*/  FMUL.FTZ R113, R90, UR59 ;  /* 0x0000003b5a717c20 */ /* 0x000fe20008410000 */
[----:B------:R-:W-:Y:S01]  /*a8f0*/  FFMA.FTZ R82, R82, R144, R80 ;  /* 0x0000009052527223 */ /* 0x000fe20000010050 */
[----:B------:R-:W-:Y:S01]  /*a900*/  FMUL.FTZ R80, R97, R49 ;  /* 0x0000003161507220 */ /* 0x000fe20000410000 */
[----:B------:R-:W-:Y:S01]  /*a910*/  FMUL.FTZ R114, R91, UR59 ;  /* 0x0000003b5b727c20 */ /* 0x000fe20008410000 */
[----:B------:R-:W-:Y:S01]  /*a920*/  FMUL.FTZ R115, R92, UR59 ;  /* 0x0000003b5c737c20 */ /* 0x000fe20008410000 */
[----:B------:R-:W-:Y:S01]  /*a930*/  FFMA.FTZ R82, R81, R145, R82 ;  /* 0x0000009151527223 */ /* 0x000fe20000010052 */
[----:B------:R-:W-:Y:S01]  /*a940*/  HFMA2.MMA R81, -RZ, RZ, 0, 0 ;  /* 0x00000000ff517435 */ /* 0x000fe200000001ff */
[C---:B------:R-:W-:Y:S01]  /*a950*/  FADD.FTZ R22, R80.reuse, R22 ;  /* 0x0000001650167221 */ /* 0x040fe20000010000 */
[----:B------:R-:W-:Y:S01]  /*a960*/  FMUL.FTZ R116, R93, UR59 ;  /* 0x0000003b5d747c20 */ /* 0x000fe20008410000 */
[----:B------:R-:W-:Y:S01]  /*a970*/  FFMA.FTZ R82, R80, R146, R82 ;  /* 0x0000009250527223 */ /* 0x000fe20000010052 */
[----:B------:R-:W-:-:S02]  /*a980*/  IMAD.MOV.U32 R80, RZ, RZ, R62 ;  /* 0x000000ffff507224 */ /* 0x000fc400078e003e */
[C---:B0-----:R-:W-:Y:S02]  /*a990*/  IMAD R84, R78.reuse, UR50, RZ ;  /* 0x000000324e547c24 */ /* 0x041fe4000f8e02ff */
[----:B------:R-:W-:-:S04]  /*a9a0*/  IMAD.WIDE.U32 R80, R78, UR51, R80 ;  /* 0x000000334e507c25 */ /* 0x000fc8000f8e0050 */
[----:B------:R-:W-:Y:S01]  /*a9b0*/  FMUL.FTZ R78, R98, R48 ;  /* 0x00000030624e7220 */ /* 0x000fe20000410000 */
[----:B------:R-:W-:Y:S01]  /*a9c0*/  IMAD R79, R79, UR51, R84 ;  /* 0x000000334f4f7c24 */ /* 0x000fe2000f8e0254 */
[----:B------:R-:W-:Y:S02]  /*a9d0*/  MOV R84, UR44 ;  /* 0x0000002c00547c02 */ /* 0x000fe40008000f00 */
[C---:B------:R-:W-:Y:S01]  /*a9e0*/  FADD.FTZ R21, R78.reuse, R21 ;  /* 0x000000154e157221 */ /* 0x040fe20000010000 */
[----:B------:R-:W-:Y:S01]  /*a9f0*/  UMOV UR44, UR58 ;  /* 0x0000003a002c7c82 */ /* 0x000fe20008000000 */
[----:B------:R-:W-:Y:S01]  /*aa00*/  IADD3 R79, R81, R79, RZ ;  /* 0x0000004f514f7210 */ /* 0x000fe20007ffe0ff */
[----:B------:R-:W-:Y:S01]  /*aa10*/  FFMA.FTZ R81, R78, R147, R82 ;  /* 0x000000934e517223 */ /* 0x000fe20000010052 */
[----:B------:R-:W-:Y:S02]  /*aa20*/  IMAD.MOV.U32 R78, RZ, RZ, R80 ;  /* 0x000000ffff4e7224 */ /* 0x000fe400078e0050 */
[----:B------:R-:W-:Y:S01]  /*aa30*/  FMUL.FTZ R80, R99, R47 ;  /* 0x0000002f63507220 */ /* 0x000fe20000410000 */
[----:B------:R-:W-:Y:S01]  /*aa40*/  MOV R100, UR44 ;  /* 0x0000002c00647c02 */ /* 0x000fe20008000f00 */
[----:B------:R-:W-:-:S04]  /*aa50*/  IMAD.WIDE.U32 R78, R84, UR49, R78 ;  /* 0x00000031544e7c25 */ /* 0x000fc8000f8e004e */
[C---:B------:R-:W-:Y:S01]  /*aa60*/  FADD.FTZ R20, R80.reuse, R20 ;  /* 0x0000001450147221 */ /* 0x040fe20000010000 */
[----:B------:R-:W-:Y:S01]  /*aa70*/  FFMA.FTZ R81, R80, R148, R81 ;  /* 0x0000009450517223 */ /* 0x000fe20000010051 */
[----:B------:R-:W-:Y:S02]  /*aa80*/  IADD3 R100, R100, -UR14, -R62 ;  /* 0x8000000e64647c10 */ /* 0x000fe4000fffe83e */
[----:B------:R-:W-:Y:S01]  /*aa90*/  IADD3 R79, R79, UR45, RZ ;  /* 0x0000002d4f4f7c10 */ /* 0x000fe2000fffe0ff */
[----:B------:R-:W-:Y:S01]  /*aaa0*/  FFMA.FTZ R120, R120, R83, R81 ;  /* 0x0000005378787223 */ /* 0x000fe20000010051 */
[----:B------:R-:W-:Y:S01]  /*aab0*/  BAR.SYNC.DEFER_BLOCKING 0x0 ;  /* 0x0000000000007b1d */ /* 0x000fe20000010000 */
[C---:B------:R-:W-:Y:S02]  /*aac0*/  IADD3 R82, P0, R78.reuse, UR14, RZ ;  /* 0x0000000e4e527c10 */ /* 0x040fe4000ff1e0ff */
[----:B------:R-:W-:Y:S02]  /*aad0*/  LEA R80, P1, R78, UR34, 0x2 ;  /* 0x000000224e507c11 */ /* 0x000fe4000f8210ff */
[----:B------:R-:W-:-:S02]  /*aae0*/  IADD3.X R83, R79, UR12, RZ, P0, !PT ;  /* 0x0000000c4f537c10 */ /* 0x000fc400087fe4ff */
[----:B------:R-:W-:Y:S02]  /*aaf0*/  LEA.HI.X R81, R78, UR35, R79, 0x2, P1 ;  /* 0x000000234e517c11 */ /* 0x000fe400088f144f */
[----:B------:R-:W0:Y:S01]  /*ab00*/  LDC.64 R78, c[0x0][0x380] ;  /* 0x0000e000ff4e7b82 */ /* 0x000e220000000a00 */
[----:B------:R-:W-:-:S13]  /*ab10*/  ISETP.GE.AND P0, PT, R100, 0x1, PT ;  /* 0x000000016400780c */ /* 0x000fda0003f06270 */
[----:B------:R-:W-:Y:S05]  /*ab20*/  @!P0 BRA `(.L_x_726) ;  /* 0x0000000000288947 */ /* 0x000fea0003800000 */
[C---:B0-----:R-:W-:Y:S02]  /*ab30*/  IMAD R84, R78.reuse, UR56, RZ ;  /* 0x000000384e547c24 */ /* 0x041fe4000f8e02ff */
        /* <DEDUP_REMOVED lines=9> */
.L_x_726:
[----:B------:R-:W-:Y:S05]  /*abd0*/  BSYNC B0 ;  /* 0x0000000000007941 */ /* 0x000fea0003800000 */
.L_x_725:
[----:B-1----:R-:W-:Y:S01]  /*abe0*/  VIADD R85, R62, 0x80 ;  /* 0x000000803e557836 */ /* 0x002fe20000000000 */
[----:B------:R-:W-:Y:S01]  /*abf0*/  MOV R82, UR11 ;  /* 0x0000000b00527c02 */ /* 0x000fe20008000f00 */
[----:B------:R-:W-:Y:S01]  /*ac00*/  USHF.L.U64.HI UR45, UR8, 0x2, UR9 ;  /* 0x00000002082d7899 */ /* 0x000fe20008010209 */
[----:B------:R-:W-:Y:S01]  /*ac10*/  MOV R83, UR11 ;  /* 0x0000000b00537c02 */ /* 0x000fe20008000f00 */
[----:B------:R-:W-:Y:S01]  /*ac20*/  FFMA.FTZ R119, R40, R99, R119 ;  /* 0x0000006328777223 */ /* 0x000fe20000010077 */
[----:B------:R-:W-:Y:S01]  /*ac30*/  LEA.HI.SX32 R85, R85, R62, 0x1b ;  /* 0x0000003e55557211 */ /* 0x000fe200078fdaff */
[----:B------:R-:W-:Y:S01]  /*ac40*/  USHF.L.U32 UR56, UR8, 0x2, URZ ;  /* 0x0000000208387899 */ /* 0x000fe2000800063f */
[----:B------:R-:W-:Y:S01]  /*ac50*/  MOV R84, UR10 ;  /* 0x0000000a00547c02 */ /* 0x000fe20008000f00 */
[----:B0-----:R-:W-:Y:S01]  /*ac60*/  IMAD R40, R78, UR45, RZ ;  /* 0x0000002d4e287c24 */ /* 0x001fe2000f8e02ff */
[----:B------:R-:W-:Y:S01]  /*ac70*/  LEA R85, R85, R44, 0x2 ;  /* 0x0000002c55557211 */ /* 0x000fe200078e10ff */
[----:B------:R-:W-:Y:S01]  /*ac80*/  UIADD3 UR45, UR4, -UR53, URZ ;  /* 0x80000035042d7290 */ /* 0x000fe2000fffe03f */
[----:B------:R-:W-:Y:S01]  /*ac90*/  LEA R82, P0, R82, R80, 0x2 ;  /* 0x0000005052527211 */ /* 0x000fe200078010ff */
[----:B------:R-:W-:Y:S01]  /*aca0*/  IMAD R79, R79, UR56, R40 ;  /* 0x000000384f4f7c24 */ /* 0x000fe2000f8e0228 */
[----:B------:R-:W-:Y:S01]  /*acb0*/  IADD3 R99, R62, 0x180, RZ ;  /* 0x000001803e637810 */ /* 0x000fe20007ffe0ff */
[----:B------:R-:W-:Y:S01]  /*acc0*/  UIMAD UR45, UR45, -0x800, URZ ;  /* 0xfffff8002d2d78a4 */ /* 0x000fe2000f8e023f */
[----:B------:R-:W0:Y:S01]  /*acd0*/  LDS R85, [R85+0x1290] ;  /* 0x0012900055557984 */ /* 0x000e220000000800 */
[----:B------:R-:W-:Y:S01]  /*ace0*/  LEA.HI.X R83, R83, R81, R84, 0x2, P0 ;  /* 0x0000005153537211 */ /* 0x000fe200000f1454 */
[----:B------:R-:W-:Y:S01]  /*acf0*/  BSSY B0, `(.L_x_727) ;  /* 0x0000011000007945 */ /* 0x000fe20003800000 */
[----:B------:R-:W-:Y:S01]  /*ad00*/  ISETP.GE.AND P0, PT, R100, 0x81, PT ;  /* 0x000000816400780c */ /* 0x000fe20003f06270 */
[----:B------:R-:W-:Y:S01]  /*ad10*/  FADD.FTZ R88, R120, R88 ;  /* 0x0000005878587221 */ /* 0x000fe20000010000 */
[----:B------:R-:W-:Y:S01]  /*ad20*/  IADD3 R84, R62, 0x100, RZ ;  /* 0x000001003e547810 */ /* 0x000fe20007ffe0ff */
[----:B------:R-:W-:Y:S01]  /*ad30*/  IMAD.WIDE.U32 R82, R78, UR56, R82 ;  /* 0x000000384e527c25 */ /* 0x000fe2000f8e0052 */
[----:B------:R-:W-:-:S02]  /*ad40*/  ISETP.GE.AND P1, PT, R100, 0x101, PT ;  /* 0x000001016400780c */ /* 0x000fc40003f26270 */
[----:B------:R-:W-:Y:S01]  /*ad50*/  LEA.HI.SX32 R40, R84, R62, 0x1b ;  /* 0x0000003e54287211 */ /* 0x000fe200078fdaff */
[----:B------:R-:W-:Y:S01]  /*ad60*/  IMAD.IADD R83, R79, 0x1, R83 ;  /* 0x000000014f537824 */ /* 0x000fe200078e0253 */
[----:B------:R-:W-:Y:S02]  /*ad70*/  MOV R84, UR45 ;  /* 0x0000002d00547c02 */ /* 0x000fe40008000f00 */
[----:B------:R-:W-:Y:S02]  /*ad80*/  ISETP.GE.AND P2, PT, R100, 0x181, PT ;  /* 0x000001816400780c */ /* 0x000fe40003f46270 */
[----:B------:R-:W-:Y:S01]  /*ad90*/  LEA R40, R40, R44, 0x2 ;  /* 0x0000002c28287211 */ /* 0x000fe200078e10ff */
[----:B------:R-:W-:Y:S01]  /*ada0*/  IMAD.WIDE R80, R84, 0x4, R80 ;  /* 0x0000000454507825 */ /* 0x000fe200078e0250 */
[----:B------:R-:W-:Y:S01]  /*adb0*/  LEA.HI.SX32 R84, R99, R62, 0x1b ;  /* 0x0000003e63547211 */ /* 0x000fe200078fdaff */
[----:B------:R-:W-:Y:S08]  /*adc0*/  @!P0 BRA `(.L_x_728) ;  /* 0x00000000000c8947 */ /* 0x000ff00003800000 */
[----:B------:R-:W-:-:S05]  /*add0*/  IMAD.WIDE.U32 R80, R78, UR56, R80 ;  /* 0x000000384e507c25 */ /* 0x000fca000f8e0050 */
[----:B------:R-:W-:-:S05]  /*ade0*/  IADD3 R81, R81, R79, RZ ;  /* 0x0000004f51517210 */ /* 0x000fca0007ffe0ff */
[----:B0-----:R1:W-:Y:S02]  /*adf0*/  REDG.E.ADD.F32.FTZ.RN.STRONG.GPU desc[UR22][R80.64+-0x1e00], R85 ;  /* 0xffe20055500079a6 */ /* 0x0013e4000c10f396 */
.L_x_728:
[----:B------:R-:W-:Y:S05]  /*ae00*/  BSYNC B0 ;  /* 0x0000000000007941 */ /* 0x000fea0003800000 */
.L_x_727:
[----:B------:R-:W2:Y:S01]  /*ae10*/  LDS R40, [R40+0x1490] ;  /* 0x0014900028287984 */ /* 0x000ea20000000800 */
[----:B------:R-:W-:Y:S01]  /*ae20*/  BSSY B0, `(.L_x_729) ;  /* 0x0000004000007945 */ /* 0x000fe20003800000 */
[----:B------:R-:W-:-:S03]  /*ae30*/  IMAD R84, R84, 0x4, R44 ;  /* 0x0000000454547824 */ /* 0x000fc600078e022c */
[----:B------:R-:W-:Y:S05]  /*ae40*/  @!P1 BRA `(.L_x_730) ;  /* 0x0000000000049947 */ /* 0x000fea0003800000 */
[----:B--2---:R3:W-:Y:S02]  /*ae50*/  REDG.E.ADD.F32.FTZ.RN.STRONG.GPU desc[UR22][R82.64+-0x1c00], R40 ;  /* 0xffe40028520079a6 */ /* 0x0047e4000c10f396 */
.L_x_730:
[----:B------:R-:W-:Y:S05]  /*ae60*/  BSYNC B0 ;  /* 0x0000000000007941 */ /* 0x000fea0003800000 */
.L_x_729:
[----:B------:R-:W4:Y:S01]  /*ae70*/  LDS R84, [R84+0x1690] ;  /* 0x0016900054547984 */ /* 0x000f220000000800 */
[----:B------:R-:W-:Y:S01]  /*ae80*/  BSSY B0, `(.L_x_731) ;  /* 0x0000004000007945 */ /* 0x000fe20003800000 */
[----:B--23--:R-:W-:-:S03]  /*ae90*/  IADD3 R40, R62, 0x280, RZ ;  /* 0x000002803e287810 */ /* 0x00cfc60007ffe0ff */
[----:B------:R-:W-:Y:S05]  /*aea0*/  @!P2 BRA `(.L_x_732) ;  /* 0x000000000004a947 */ /* 0x000fea0003800000 */
[----:B----4-:R2:W-:Y:S02]  /*aeb0*/  REDG.E.ADD.F32.FTZ.RN.STRONG.GPU desc[UR22][R82.64+-0x1a00], R84 ;  /* 0xffe60054520079a6 */ /* 0x0105e4000c10f396 */
.L_x_732:
[----:B------:R-:W-:Y:S05]  /*aec0*/  BSYNC B0 ;  /* 0x0000000000007941 */ /* 0x000fea0003800000 */
.L_x_731:
[----:B------:R-:W-:Y:S01]  /*aed0*/  IADD3 R78, R62, 0x200, RZ ;  /* 0x000002003e4e7810 */ /* 0x000fe20007ffe0ff */
[----:B------:R-:W-:Y:S01]  /*aee0*/  BSSY B0, `(.L_x_733) ;  /* 0x0000011000007945 */ /* 0x000fe20003800000 */
[----:B------:R-:W-:Y:S01]  /*aef0*/  ISETP.GE.AND P5, PT, R100, 0x201, PT ;  /* 0x000002016400780c */ /* 0x000fe20003fa6270 */
[----:B-1----:R-:W-:Y:S01]  /*af00*/  VIADD R80, R62, 0x380 ;  /* 0x000003803e507836 */ /* 0x002fe20000000000 */
[----:B------:R-:W-:Y:S02]  /*af10*/  LEA.HI.SX32 R79, R78, R62, 0x1b ;  /* 0x0000003e4e4f7211 */ /* 0x000fe400078fdaff */
[----:B------:R-:W-:Y:S02]  /*af20*/  IADD3 R78, R62, 0x300, RZ ;  /* 0x000003003e4e7810 */ /* 0x000fe40007ffe0ff */
[----:B------:R-:W-:Y:S02]  /*af30*/  LEA R79, R79, R44, 0x2 ;  /* 0x0000002c4f4f7211 */ /* 0x000fe400078e10ff */
[----:B------:R-:W-:-:S02]  /*af40*/  LEA.HI.SX32 R40, R40, R62, 0x1b ;  /* 0x0000003e28287211 */ /* 0x000fc400078fdaff */
[----:B------:R-:W-:Y:S02]  /*af50*/  LEA.HI.SX32 R78, R78, R62, 0x1b ;  /* 0x0000003e4e4e7211 */ /* 0x000fe400078fdaff */
[----:B------:R-:W1:Y:S01]  /*af60*/  LDS R79, [R79+0x1890] ;  /* 0x001890004f4f7984 */ /* 0x000e620000000800 */
[----:B------:R-:W-:Y:S02]  /*af70*/  LEA R40, R40, R44, 0x2 ;  /* 0x0000002c28287211 */ /* 0x000fe400078e10ff */
[C---:B------:R-:W-:Y:S02]  /*af80*/  ISETP.GE.AND P0, PT, R100.reuse, 0x281, PT ;  /* 0x000002816400780c */ /* 0x040fe40003f06270 */
[C---:B------:R-:W-:Y:S02]  /*af90*/  ISETP.GE.AND P1, PT, R100.reuse, 0x301, PT ;  /* 0x000003016400780c */ /* 0x040fe40003f26270 */
[C---:B------:R-:W-:Y:S02]  /*afa0*/  ISETP.GE.AND P2, PT, R100.reuse, 0x381, PT ;  /* 0x000003816400780c */ /* 0x040fe40003f46270 */
[----:B------:R-:W-:-:S02]  /*afb0*/  ISETP.GE.AND P3, PT, R100, 0x401, PT ;  /* 0x000004016400780c */ /* 0x000fc40003f66270 */
[----:B------:R-:W-:Y:S01]  /*afc0*/  ISETP.GE.AND P4, PT, R100, 0x481, PT ;  /* 0x000004816400780c */ /* 0x000fe20003f86270 */
[----:B------:R-:W-:-:S12]  /*afd0*/  @!P5 BRA `(.L_x_734) ;  /* 0x000000000004d947 */ /* 0x000fd80003800000 */
[----:B-1----:R3:W-:Y:S02]  /*afe0*/  REDG.E.ADD.F32.FTZ.RN.STRONG.GPU desc[UR22][R82.64+-0x1800], R79 ;  /* 0xffe8004f520079a6 */ /* 0x0027e4000c10f396 */
.L_x_734:
[----:B------:R-:W-:Y:S05]  /*aff0*/  BSYNC B0 ;  /* 0x0000000000007941 */ /* 0x000fea0003800000 */
.L_x_733:
[----:B------:R-:W0:Y:S01]  /*b000*/  LDS R40, [R40+0x1a90] ;  /* 0x001a900028287984 */ /* 0x000e220000000800 */
[----:B------:R-:W-:Y:S01]  /*b010*/  BSSY B0, `(.L_x_735) ;  /* 0x0000006000007945 */ /* 0x000fe20003800000 */
[----:B------:R-:W-:Y:S01]  /*b020*/  IADD3 R81, R62, 0x400, RZ ;  /* 0x000004003e517810 */ /* 0x000fe20007ffe0ff */
[----:B------:R-:W-:Y:S01]  /*b030*/  IMAD R78, R78, 0x4, R44 ;  /* 0x000000044e4e7824 */ /* 0x000fe200078e022c */
[----:B-1-3--:R-:W-:Y:S01]  /*b040*/  LEA.HI.SX32 R79, R80, R62, 0x1b ;  /* 0x0000003e504f7211 */ /* 0x00afe200078fdaff */
[----:B------:R-:W-:Y:S06]  /*b050*/  @!P0 BRA `(.L_x_736) ;  /* 0x0000000000048947 */ /* 0x000fec0003800000 */
[----:B0-----:R1:W-:Y:S02]  /*b060*/  REDG.E.ADD.F32.FTZ.RN.STRONG.GPU desc[UR22][R82.64+-0x1600], R40 ;  /* 0xffea0028520079a6 */ /* 0x0013e4000c10f396 */
.L_x_736:
[----:B------:R-:W-:Y:S05]  /*b070*/  BSYNC B0 ;  /* 0x0000000000007941 */ /* 0x000fea0003800000 */
.L_x_735:
[----:B------:R-:W3:Y:S01]  /*b080*/  LDS R78, [R78+0x1c90] ;  /* 0x001c90004e4e7984 */ /* 0x000ee20000000800 */
[----:B------:R-:W-:Y:S01]  /*b090*/  BSSY B0, `(.L_x_737) ;  /* 0x0000006000007945 */ /* 0x000fe20003800000 */
[----:B------:R-:W-:Y:S02]  /*b0a0*/  IADD3 R80, R62, 0x480, RZ ;  /* 0x000004803e507810 */ /* 0x000fe40007ffe0ff */
[----:B01----:R-:W-:Y:S02]  /*b0b0*/  LEA.HI.SX32 R40, R81, R62, 0x1b ;  /* 0x0000003e51287211 */ /* 0x003fe400078fdaff */
[----:B------:R-:W-:Y:S01]  /*b0c0*/  LEA R79, R79, R44, 0x2 ;  /* 0x0000002c4f4f7211 */ /* 0x000fe200078e10ff */
[----:B------:R-:W-:Y:S06]  /*b0d0*/  @!P1 BRA `(.L_x_738) ;  /* 0x0000000000049947 */ /* 0x000fec0003800000 */
[----:B---3--:R0:W-:Y:S02]  /*b0e0*/  REDG.E.ADD.F32.FTZ.RN.STRONG.GPU desc[UR22][R82.64+-0x1400], R78 ;  /* 0xffec004e520079a6 */ /* 0x0081e4000c10f396 */
.L_x_738:
[----:B------:R-:W-:Y:S05]  /*b0f0*/  BSYNC B0 ;  /* 0x0000000000007941 */ /* 0x000fea0003800000 */
.L_x_737:
[----:B------:R-:W1:Y:S01]  /*b100*/  LDS R79, [R79+0x1e90] ;  /* 0x001e90004f4f7984 */ /* 0x000e620000000800 */
[----:B------:R-:W-:Y:S01]  /*b110*/  BSSY B0, `(.L_x_739) ;  /* 0x0000005000007945 */ /* 0x000fe20003800000 */
[----:B0--3--:R-:W-:Y:S02]  /*b120*/  LEA.HI.SX32 R78, R80, R62, 0x1b ;  /* 0x0000003e504e7211 */ /* 0x009fe400078fdaff */
[----:B------:R-:W-:Y:S01]  /*b130*/  LEA R40, R40, R44, 0x2 ;  /* 0x0000002c28287211 */ /* 0x000fe200078e10ff */
[----:B------:R-:W-:Y:S06]  /*b140*/  @!P2 BRA `(.L_x_740) ;  /* 0x000000000004a947 */ /* 0x000fec0003800000 */
[----:B-1----:R0:W-:Y:S02]  /*b150*/  REDG.E.ADD.F32.FTZ.RN.STRONG.GPU desc[UR22][R82.64+-0x1200], R79 ;  /* 0xffee004f520079a6 */ /* 0x0021e4000c10f396 */
.L_x_740:
[----:B------:R-:W-:Y:S05]  /*b160*/  BSYNC B0 ;  /* 0x0000000000007941 */ /* 0x000fea0003800000 */
.L_x_739:
[----:B------:R-:W3:Y:S01]  /*b170*/  LDS R40, [R40+0x2090] ;  /* 0x0020900028287984 */ /* 0x000ee20000000800 */
[----:B------:R-:W-:Y:S01]  /*b180*/  BSSY B0, `(.L_x_741) ;  /* 0x0000004000007945 */ /* 0x000fe20003800000 */
[----:B------:R-:W-:-:S03]  /*b190*/  IMAD R78, R78, 0x4, R44 ;  /* 0x000000044e4e7824 */ /* 0x000fc600078e022c */
[----:B------:R-:W-:Y:S05]  /*b1a0*/  @!P3 BRA `(.L_x_742) ;  /* 0x000000000004b947 */ /* 0x000fea0003800000 */
[----:B---3--:R3:W-:Y:S02]  /*b1b0*/  REDG.E.ADD.F32.FTZ.RN.STRONG.GPU desc[UR22][R82.64+-0x1000], R40 ;  /* 0xfff00028520079a6 */ /* 0x0087e4000c10f396 */
.L_x_742:
[----:B------:R-:W-:Y:S05]  /*b1c0*/  BSYNC B0 ;  /* 0x0000000000007941 */ /* 0x000fea0003800000 */
.L_x_741:
[----:B------:R-:W2:Y:S01]  /*b1d0*/  LDS R78, [R78+0x2290] ;  /* 0x002290004e4e7984 */ /* 0x000ea20000000800 */
[----:B------:R-:W-:Y:S01]  /*b1e0*/  BSSY B0, `(.L_x_743) ;  /* 0x0000005000007945 */ /* 0x000fe20003800000 */
[C---:B---3--:R-:W-:Y:S02]  /*b1f0*/  IADD3 R40, R62.reuse, 0x500, RZ ;  /* 0x000005003e287810 */ /* 0x048fe40007ffe0ff */
[----:B01----:R-:W-:Y:S01]  /*b200*/  IADD3 R79, R62, 0x580, RZ ;  /* 0x000005803e4f7810 */ /* 0x003fe20007ffe0ff */
[----:B------:R-:W-:Y:S06]  /*b210*/  @!P4 BRA `(.L_x_744) ;  /* 0x000000000004c947 */ /* 0x000fec0003800000 */
[----:B--2---:R0:W-:Y:S02]  /*b220*/  REDG.E.ADD.F32.FTZ.RN.STRONG.GPU desc[UR22][R82.64+-0xe00], R78 ;  /* 0xfff2004e520079a6 */ /* 0x0041e4000c10f396 */
.L_x_744:
[----:B------:R-:W-:Y:S05]  /*b230*/  BSYNC B0 ;  /* 0x0000000000007941 */ /* 0x000fea0003800000 */
.L_x_743:
[----:B0-2---:R-:W-:Y:S01]  /*b240*/  LEA.HI.SX32 R78, R40, R62, 0x1b ;  /* 0x0000003e284e7211 */ /* 0x005fe200078fdaff */
[----:B------:R-:W-:Y:S01]  /*b250*/  BSSY B0, `(.L_x_745) ;  /* 0x0000010000007945 */ /* 0x000fe20003800000 */
[----:B------:R-:W-:Y:S01]  /*b260*/  ISETP.GE.AND P5, PT, R100, 0x501, PT ;  /* 0x000005016400780c */ /* 0x000fe20003fa6270 */
[----:B----4-:R-:W-:Y:S01]  /*b270*/  VIADD R84, R62, 0x680 ;  /* 0x000006803e547836 */ /* 0x010fe20000000000 */
        /* <DEDUP_REMOVED lines=13> */
.L_x_746:
[----:B------:R-:W-:Y:S05]  /*b350*/  BSYNC B0 ;  /* 0x0000000000007941 */ /* 0x000fea0003800000 */
.L_x_745:
[----:B------:R-:W2:Y:S01]  /*b360*/  LDS R79, [R79+0x2690] ;  /* 0x002690004f4f7984 */ /* 0x000ea20000000800 */
[----:B------:R-:W-:Y:S01]  /*b370*/  BSSY B0, `(.L_x_747) ;  /* 0x0000006000007945 */ /* 0x000fe20003800000 */
[----:B------:R-:W-:Y:S01]  /*b380*/  IADD3 R81, R62, 0x700, RZ ;  /* 0x000007003e517810 */ /* 0x000fe20007ffe0ff */
[----:B------:R-:W-:Y:S01]  /*b390*/  IMAD R40, R40, 0x4, R44 ;  /* 0x0000000428287824 */ /* 0x000fe200078e022c */
[----:B01----:R-:W-:Y:S01]  /*b3a0*/  LEA.HI.SX32 R78, R84, R62, 0x1b ;  /* 0x0000003e544e7211 */ /* 0x003fe200078fdaff */
[----:B------:R-:W-:Y:S06]  /*b3b0*/  @!P0 BRA `(.L_x_748) ;  /* 0x0000000000048947 */ /* 0x000fec0003800000 */
[----:B--2---:R0:W-:Y:S02]  /*b3c0*/  REDG.E.ADD.F32.FTZ.RN.STRONG.GPU desc[UR22][R82.64+-0xa00], R79 ;  /* 0xfff6004f520079a6 */ /* 0x0041e4000c10f396 */
.L_x_748:
[----:B------:R-:W-:Y:S05]  /*b3d0*/  BSYNC B0 ;  /* 0x0000000000007941 */ /* 0x000fea0003800000 */
.L_x_747:
[----:B------:R-:W1:Y:S01]  /*b3e0*/  LDS R40, [R40+0x2890] ;  /* 0x0028900028287984 */ /* 0x000e620000000800 */
[----:B------:R-:W-:Y:S01]  /*b3f0*/  BSSY B0, `(.L_x_749) ;  /* 0x0000006000007945 */ /* 0x000fe20003800000 */
[----:B------:R-:W-:Y:S02]  /*b400*/  IADD3 R80, R62, 0x780, RZ ;  /* 0x000007803e507810 */ /* 0x000fe40007ffe0ff */
[----:B0-2---:R-:W-:Y:S02]  /*b410*/  LEA.HI.SX32 R79, R81, R62, 0x1b ;  /* 0x0000003e514f7211 */ /* 0x005fe400078fdaff */
[----:B------:R-:W-:Y:S01]  /*b420*/  LEA R78, R78, R44, 0x2 ;  /* 0x0000002c4e4e7211 */ /* 0x000fe200078e10ff */
[----:B------:R-:W-:Y:S06]  /*b430*/  @!P1 BRA `(.L_x_750) ;  /* 0x0000000000049947 */ /* 0x000fec0003800000 */
[----:B-1----:R0:W-:Y:S02]  /*b440*/  REDG.E.ADD.F32.FTZ.RN.STRONG.GPU desc[UR22][R82.64+-0x800], R40 ;  /* 0xfff80028520079a6 */ /* 0x0021e4000c10f396 */
.L_x_750:
[----:B------:R-:W-:Y:S05]  /*b450*/  BSYNC B0 ;  /* 0x0000000000007941 */ /* 0x000fea0003800000 */
.L_x_749:
[----:B------:R-:W2:Y:S01]  /*b460*/  LDS R78, [R78+0x2a90] ;  /* 0x002a90004e4e7984 */ /* 0x000ea20000000800 */
[----:B------:R-:W-:Y:S01]  /*b470*/  BSSY B0, `(.L_x_751) ;  /* 0x0000005000007945 */ /* 0x000fe20003800000 */
[----:B01----:R-:W-:Y:S02]  /*b480*/  LEA.HI.SX32 R40, R80, R62, 0x1b ;  /* 0x0000003e50287211 */ /* 0x003fe400078fdaff */
[----:B------:R-:W-:Y:S01]  /*b490*/  LEA R79, R79, R44, 0x2 ;  /* 0x0000002c4f4f7211 */ /* 0x000fe200078e10ff */
[----:B------:R-:W-:Y:S06]  /*b4a0*/  @!P2 BRA `(.L_x_752) ;  /* 0x000000000004a947 */ /* 0x000fec0003800000 */
[----:B--2---:R0:W-:Y:S02]  /*b4b0*/  REDG.E.ADD.F32.FTZ.RN.STRONG.GPU desc[UR22][R82.64+-0x600], R78 ;  /* 0xfffa004e520079a6 */ /* 0x0041e4000c10f396 */
.L_x_752:
[----:B------:R-:W-:Y:S05]  /*b4c0*/  BSYNC B0 ;  /* 0x0000000000007941 */ /* 0x000fea0003800000 */
.L_x_751:
[----:B------:R-:W1:Y:S01]  /*b4d0*/  LDS R79, [R79+0x2c90] ;  /* 0x002c90004f4f7984 */ /* 0x000e620000000800 */
[----:B------:R-:W-:Y:S01]  /*b4e0*/  BSSY B0, `(.L_x_753) ;  /* 0x0000004000007945 */ /* 0x000fe20003800000 */
[----:B------:R-:W-:-:S03]  /*b4f0*/  IMAD R40, R40, 0x4, R44 ;  /* 0x0000000428287824 */ /* 0x000fc600078e022c */
[----:B------:R-:W-:Y:S05]  /*b500*/  @!P3 BRA `(.L_x_754) ;  /* 0x000000000004b947 */ /* 0x000fea0003800000 */
[----:B-1----:R3:W-:Y:S02]  /*b510*/  REDG.E.ADD.F32.FTZ.RN.STRONG.GPU desc[UR22][R82.64+-0x400], R79 ;  /* 0xfffc004f520079a6 */ /* 0x0027e4000c10f396 */
.L_x_754:
[----:B------:R-:W-:Y:S05]  /*b520*/  BSYNC B0 ;  /* 0x0000000000007941 */ /* 0x000fea0003800000 */
.L_x_753:
[----:B------:R-:W4:Y:S01]  /*b530*/  LDS R40, [R40+0x2e90] ;  /* 0x002e900028287984 */ /* 0x000f220000000800 */
[----:B------:R-:W-:Y:S04]  /*b540*/  BSSY B0, `(.L_x_755) ;  /* 0x0000003000007945 */ /* 0x000fe80003800000 */
[----:B------:R-:W-:Y:S05]  /*b550*/  @!P4 BRA `(.L_x_756) ;  /* 0x000000000004c947 */ /* 0x000fea0003800000 */
[----:B----4-:R4:W-:Y:S02]  /*b560*/  REDG.E.ADD.F32.FTZ.RN.STRONG.GPU desc[UR22][R82.64+-0x200], R40 ;  /* 0xfffe0028520079a6 */ /* 0x0109e4000c10f396 */
.L_x_756:
[----:B------:R-:W-:Y:S05]  /*b570*/  BSYNC B0 ;  /* 0x0000000000007941 */ /* 0x000fea0003800000 */
.L_x_755:
[----:B0--34-:R-:W3:Y:S04]  /*b580*/  LDL R83, [R1+0xc0] ;  /* 0x0000c00001537983 */ /* 0x019ee80000100800 */
[----:B------:R-:W4:Y:S04]  /*b590*/  LDL.LU R82, [R1] ;  /* 0x0000000001527983 */ /* 0x000f280000300800 */
[----:B------:R-:W5:Y:S04]  /*b5a0*/  LDL.LU R81, [R1+0x4] ;  /* 0x0000040001517983 */ /* 0x000f680000300800 */
[----:B------:R-:W3:Y:S04]  /*b5b0*/  LDL.LU R80, [R1+0x8] ;  /* 0x0000080001507983 */ /* 0x000ee80000300800 */
[----:B-1----:R-:W3:Y:S01]  /*b5c0*/  LDL.LU R79, [R1+0xc] ;  /* 0x00000c00014f7983 */ /* 0x002ee20000300800 */
[----:B------:R-:W0:Y:S03]  /*b5d0*/  S2R R84, SR_LANEID ;  /* 0x0000000000547919 */ /* 0x000e260000000000 */
[----:B------:R-:W1:Y:S04]  /*b5e0*/  SHFL.DOWN PT, R40, R88, 0x1, 0x1f ;  /* 0x08201f0058287f89 */ /* 0x000e6800000e0000 */
[----:B--2---:R-:W2:Y:S01]  /*b5f0*/  SHFL.DOWN PT, R78, R87, 0x1, 0x1f ;  /* 0x08201f00574e7f89 */ /* 0x004ea200000e0000 */
[----:B0-----:R-:W-:-:S13]  /*b600*/  ISETP.GT.AND P0, PT, R84, 0x1e, PT ;  /* 0x0000001e5400780c */ /* 0x001fda0003f04270 */
[----:B-1----:R-:W-:Y:S01]  /*b610*/  @!P0 FADD.FTZ R88, R88, R40 ;  /* 0x0000002858588221 */ /* 0x002fe20000010000 */
[----:B--2---:R-:W-:-:S04]  /*b620*/  @!P0 FADD.FTZ R87, R87, R78 ;  /* 0x0000004e57578221 */ /* 0x004fc80000010000 */
[----:B------:R-:W0:Y:S04]  /*b630*/  SHFL.DOWN PT, R40, R88, 0x2, 0x1f ;  /* 0x08401f0058287f89 */ /* 0x000e2800000e0000 */
[----:B------:R-:W1:Y:S01]  /*b640*/  SHFL.DOWN PT, R78, R87, 0x2, 0x1f ;  /* 0x08401f00574e7f89 */ /* 0x000e6200000e0000 */
[----:B------:R-:W-:-:S13]  /*b650*/  ISETP.GT.AND P0, PT, R84, 0x1d, PT ;  /* 0x0000001d5400780c */ /* 0x000fda0003f04270 */
        /* <DEDUP_REMOVED lines=14> */
[C---:B------:R-:W-:Y:S02]  /*b740*/  ISETP.GT.AND P0, PT, R84.reuse, 0xf, PT ;  /* 0x0000000f5400780c */ /* 0x040fe40003f04270 */
        /* <DEDUP_REMOVED lines=8> */
[----:B------:R-:W-:-:S03]  /*b7d0*/  FMUL.FTZ R151, R151, R116 ;  /* 0x0000007497977220 */ /* 0x000fc60000410000 */
        /* <DEDUP_REMOVED lines=34> */
[----:B-----5:R-:W-:-:S04]  /*ba00*/  FADD.FTZ R81, R103, R81 ;  /* 0x0000005167517221 */ /* 0x020fc80000010000 */
[----:B------:R0:W-:Y:S01]  /*ba10*/  STL [R1], R82 ;  /* 0x0000005201007387 */ /* 0x0001e20000100800 */
[----:B---3--:R-:W-:-:S03]  /*ba20*/  FADD.FTZ R80, R94, R80 ;  /* 0x000000505e507221 */ /* 0x008fc60000010000 */
[----:B------:R0:W-:Y:S01]  /*ba30*/  STL [R1+0x4], R81 ;  /* 0x0000045101007387 */ /* 0x0001e20000100800 */
[----:B------:R-:W-:-:S03]  /*ba40*/  FADD.FTZ R79, R89, R79 ;  /* 0x0000004f594f7221 */ /* 0x000fc60000010000 */
[----:B------:R0:W-:Y:S04]  /*ba50*/  STL [R1+0x8], R80 ;  /* 0x0000085001007387 */ /* 0x0001e80000100800 */
[----:B------:R0:W-:Y:S04]  /*ba60*/  STL [R1+0xc], R79 ;  /* 0x00000c4f01007387 */ /* 0x0001e80000100800 */
[----:B------:R0:W-:Y:S01]  /*ba70*/  @!P1 STS.64 [R83+0x3198], R66 ;  /* 0x0031984253009388 */ /* 0x0001e20000000a00 */
        /* <DEDUP_REMOVED lines=24> */
.L_x_758:
[----:B------:R-:W-:Y:S05]  /*bc00*/  BSYNC B0 ;  /* 0x0000000000007941 */ /* 0x000fea0003800000 */
.L_x_757:
[----:B------:R-:W-:Y:S02]  /*bc10*/  UIADD3 UR7, UR7, 0x1, URZ ;  /* 0x0000000107077890 */ /* 0x000fe4000fffe03f */
[----:B------:R-:W-:Y:S02]  /*bc20*/  UIADD3 UR8, UP1, UR8, 0x1, URZ ;  /* 0x0000000108087890 */ /* 0x000fe4000ff3e03f */
[----:B------:R-:W-:Y:S02]  /*bc30*/  UISETP.GE.AND UP0, UPT, UR7, UR54, UPT ;  /* 0x000000360700728c */ /* 0x000fe4000bf06270 */
[----:B------:R-:W-:-:S04]  /*bc40*/  UIADD3.X UR9, URZ, UR9, URZ, UP1, !UPT ;  /* 0x000000093f097290 */ /* 0x000fc80008ffe43f */
[----:B------:R-:W-:-:S13]  /*bc50*/  PLOP3.LUT P0, PT, PT, PT, UP0, 0x80, 0x0 ;  /* 0x000000000000781c */ /* 0x000fda0003f0f008 */
[----:B------:R-:W-:Y:S05]  /*bc60*/  @!P0 BRA `(.L_x_759) ;  /* 0xffffffbc00908947 */ /* 0x000fea000383ffff */
.L_x_715:
[C---:B------:R-:W-:Y:S01]  /*bc70*/  SHF.L.U32 R78, R62.reuse, 0x4, RZ ;  /* 0x000000043e4e7819 */ /* 0x040fe200000006ff */
[----:B------:R-:W-:Y:S01]  /*bc80*/  BAR.SYNC.DEFER_BLOCKING 0x0 ;  /* 0x0000000000007b1d */ /* 0x000fe20000010000 */
[C---:B------:R-:W-:Y:S02]  /*bc90*/  SHF.L.U32 R76, R62.reuse, 0x4, RZ ;  /* 0x000000043e4c7819 */ /* 0x040fe400000006ff */
[C---:B------:R-:W-:Y:S02]  /*bca0*/  SHF.L.U32 R74, R62.reuse, 0x4, RZ ;  /* 0x000000043e4a7819 */ /* 0x040fe400000006ff */
[----:B------:R-:W-:Y:S01]  /*bcb0*/  SHF.L.U32 R0, R62, 0x4, RZ ;  /* 0x000000043e007819 */ /* 0x000fe200000006ff */
[----:B------:R-:W-:Y:S01]  /*bcc0*/  UIADD3 UR44, -UR14, UR44, URZ ;  /* 0x0000002c0e2c7290 */ /* 0x000fe2000fffe13f */
[----:B------:R-:W-:Y:S01]  /*bcd0*/  LOP3.LUT R78, R78, 0xfffffe00, RZ, 0xc0, !PT ;  /* 0xfffffe004e4e7812 */ /* 0x000fe200078ec0ff */
[----:B------:R-:W-:Y:S01]  /*bce0*/  IMAD.SHL.U32 R72, R62, 0x10, RZ ;  /* 0x000000103e487824 */ /* 0x000fe200078e00ff */
[----:B------:R-:W-:Y:S01]  /*bcf0*/  LOP3.LUT R76, R76, 0xfffffe00, RZ, 0xc0, !PT ;  /* 0xfffffe004c4c7812 */ /* 0x000fe200078ec0ff */
[----:B------:R-:W2:Y:S01]  /*bd00*/  LDL.LU R63, [R1+0x8] ;  /* 0x00000800013f7983 */ /* 0x000ea20000300800 */
[----:B------:R-:W-:-:S02]  /*bd10*/  LOP3.LUT R74, R74, 0xfffffe00, RZ, 0xc0, !PT ;  /* 0xfffffe004a4a7812 */ /* 0x000fc400078ec0ff */
[----:B------:R-:W-:Y:S01]  /*bd20*/  PRMT R39, RZ, 0x7610, R39 ;  /* 0x00007610ff277816 */ /* 0x000fe20000000027 */
[----:B01----:R-:W3:Y:S01]  /*bd30*/  LDL.LU R66, [R1+0xc] ;  /* 0x00000c0001427983 */ /* 0x003ee20000300800 */
[----:B------:R-:W-:Y:S02]  /*bd40*/  LOP3.LUT R37, R0, 0xfffffe00, RZ, 0xc0, !PT ;  /* 0xfffffe0000257812 */ /* 0x000fe400078ec0ff */
[----:B------:R-:W-:Y:S01]  /*bd50*/  PRMT R40, RZ, 0x7610, R40 ;  /* 0x00007610ff287816 */ /* 0x000fe20000000028 */
[----:B------:R-:W4:Y:S01]  /*bd60*/  LDL.LU R67, [R1] ;  /* 0x0000000001437983 */ /* 0x000f220000300800 */
[--C-:B------:R-:W-:Y:S02]  /*bd70*/  LOP3.LUT R78, R78, 0x1f, R62.reuse, 0xf8, !PT ;  /* 0x0000001f4e4e7812 */ /* 0x100fe400078ef83e */
[----:B------:R-:W-:Y:S01]  /*bd80*/  PRMT R41, RZ, 0x7610, R41 ;  /* 0x00007610ff297816 */ /* 0x000fe20000000029 */
[----:B------:R-:W4:Y:S01]  /*bd90*/  LDL.LU R68, [R1+0x4] ;  /* 0x0000040001447983 */ /* 0x000f220000300800 */
[----:B------:R-:W-:-:S02]  /*bda0*/  LOP3.LUT R76, R76, 0x1f, R62, 0xf8, !PT ;  /* 0x0000001f4c4c7812 */ /* 0x000fc400078ef83e */
[----:B------:R-:W-:Y:S01]  /*bdb0*/  PRMT R42, RZ, 0x7610, R42 ;  /* 0x00007610ff2a7816 */ /* 0x000fe2000000002a */
[----:B------:R-:W2:Y:S01]  /*bdc0*/  LDL R103, [R1+0x4c] ;  /* 0x00004c0001677983 */ /* 0x000ea20000100800 */
[--C-:B------:R-:W-:Y:S02]  /*bdd0*/  LOP3.LUT R74, R74, 0x1f, R62.reuse, 0xf8, !PT ;  /* 0x0000001f4a4a7812 */ /* 0x100fe400078ef83e */
[----:B------:R-:W-:Y:S01]  /*bde0*/  PRMT R43, RZ, 0x7610, R43 ;  /* 0x00007610ff2b7816 */ /* 0x000fe2000000002b */
[----:B------:R-:W3:Y:S01]  /*bdf0*/  LDL R102, [R1+0x48] ;  /* 0x0000480001667983 */ /* 0x000ee20000100800 */
[----:B------:R-:W-:Y:S02]  /*be00*/  LOP3.LUT R37, R37, 0x1f, R62, 0xf8, !PT ;  /* 0x0000001f25257812 */ /* 0x000fe400078ef83e */
[----:B------:R-:W-:Y:S01]  /*be10*/  PRMT R45, RZ, 0x7610, R45 ;  /* 0x00007610ff2d7816 */ /* 0x000fe2000000002d */
[----:B------:R-:W4:Y:S01]  /*be20*/  LDL R101, [R1+0x44] ;  /* 0x0000440001657983 */ /* 0x000f220000100800 */
[----:B------:R-:W-:-:S02]  /*be30*/  LOP3.LUT R78, R78, 0x20, RZ, 0xfc, !PT ;  /* 0x000000204e4e7812 */ /* 0x000fc400078efcff */
[----:B------:R-:W-:Y:S01]  /*be40*/  PRMT R46, RZ, 0x7610, R46 ;  /* 0x00007610ff2e7816 */ /* 0x000fe2000000002e */
[----:B------:R-:W4:Y:S01]  /*be50*/  LDL R100, [R1+0x40] ;  /* 0x0000400001647983 */ /* 0x000f220000100800 */
[----:B------:R-:W-:Y:S02]  /*be60*/  LOP3.LUT R76, R76, 0x40, RZ, 0xfc, !PT ;  /* 0x000000404c4c7812 */ /* 0x000fe400078efcff */
[----:B------:R-:W-:Y:S01]  /*be70*/  PRMT R47, RZ, 0x7610, R47 ;  /* 0x00007610ff2f7816 */ /* 0x000fe2000000002f */
[----:B------:R-:W4:Y:S01]  /*be80*/  LDL R99, [R1+0x3c] ;  /* 0x00003c0001637983 */ /* 0x000f220000100800 */
[----:B------:R-:W-:Y:S02]  /*be90*/  LOP3.LUT R74, R74, 0x60, RZ, 0xfc, !PT ;  /* 0x000000604a4a7812 */ /* 0x000fe400078efcff */
[----:B------:R-:W-:Y:S01]  /*bea0*/  PRMT R48, RZ, 0x7610, R48 ;  /* 0x00007610ff307816 */ /* 0x000fe20000000030 */
[----:B------:R-:W4:Y:S01]  /*beb0*/  LDL R98, [R1+0x38] ;  /* 0x0000380001627983 */ /* 0x000f220000100800 */
[----:B------:R-:W-:-:S02]  /*bec0*/  LOP3.LUT R72, R72, 0xfffffe00, RZ, 0xc0, !PT ;  /* 0xfffffe0048487812 */ /* 0x000fc400078ec0ff */
[----:B------:R-:W-:Y:S01]  /*bed0*/  PRMT R49, RZ, 0x7610, R49 ;  /* 0x00007610ff317816 */ /* 0x000fe20000000031 */
[----:B------:R-:W4:Y:S01]  /*bee0*/  LDL R97, [R1+0x34] ;  /* 0x0000340001617983 */ /* 0x000f220000100800 */
[----:B------:R-:W-:Y:S02]  /*bef0*/  ISETP.GE.AND P1, PT, R37, UR44, PT ;  /* 0x0000002c25007c0c */ /* 0x000fe4000bf26270 */
[----:B------:R-:W-:Y:S01]  /*bf00*/  PRMT R50, RZ, 0x7610, R50 ;  /* 0x00007610ff327816 */ /* 0x000fe20000000032 */
[----:B------:R-:W4:Y:S01]  /*bf10*/  LDL R96, [R1+0x30] ;  /* 0x0000300001607983 */ /* 0x000f220000100800 */
[----:B------:R-:W-:Y:S02]  /*bf20*/  ISETP.GE.AND P2, PT, R78, UR44, PT ;  /* 0x0000002c4e007c0c */ /* 0x000fe4000bf46270 */
[----:B------:R-:W-:Y:S01]  /*bf30*/  PRMT R51, RZ, 0x7610, R51 ;  /* 0x00007610ff337816 */ /* 0x000fe20000000033 */
[----:B------:R-:W4:Y:S01]  /*bf40*/  LDL R95, [R1+0x2c] ;  /* 0x00002c00015f7983 */ /* 0x000f220000100800 */
[----:B------:R-:W-:-:S02]  /*bf50*/  ISETP.GE.AND P3, PT, R76, UR44, PT ;  /* 0x0000002c4c007c0c */ /* 0x000fc4000bf66270 */
[----:B------:R-:W-:Y:S01]  /*bf60*/  PRMT R52, RZ, 0x7610, R52 ;  /* 0x00007610ff347816 */ /* 0x000fe20000000034 */
[----:B------:R-:W4:Y:S01]  /*bf70*/  LDL R94, [R1+0x28] ;  /* 0x00002800015e7983 */ /* 0x000f220000100800 */
[----:B------:R-:W-:Y:S02]  /*bf80*/  ISETP.GE.AND P4, PT, R74, UR44, PT ;  /* 0x0000002c4a007c0c */ /* 0x000fe4000bf86270 */
[----:B------:R-:W-:Y:S01]  /*bf90*/  PRMT R53, RZ, 0x7610, R53 ;  /* 0x00007610ff357816 */ /* 0x000fe20000000035 */
[----:B------:R-:W4:Y:S01]  /*bfa0*/  LDL R93, [R1+0x24] ;  /* 0x00002400015d7983 */ /* 0x000f220000100800 */
[----:B------:R-:W-:Y:S02]  /*bfb0*/  LOP3.LUT R72, R72, 0x1f, R62, 0xf8, !PT ;  /* 0x0000001f48487812 */ /* 0x000fe400078ef83e */
[----:B------:R-:W-:Y:S01]  /*bfc0*/  PRMT R54, RZ, 0x7610, R54 ;  /* 0x00007610ff367816 */ /* 0x000fe20000000036 */
[----:B------:R-:W4:Y:S01]  /*bfd0*/  LDL R92, [R1+0x20] ;  /* 0x00002000015c7983 */ /* 0x000f220000100800 */
[----:B------:R-:W-:-:S02]  /*bfe0*/  SHF.R.S32.HI R38, RZ, 0x1f, R37 ;  /* 0x0000001fff267819 */ /* 0x000fc40000011425 */
[----:B------:R-:W-:Y:S01]  /*bff0*/  PRMT R55, RZ, 0x7610, R55 ;  /* 0x00007610ff377816 */ /* 0x000fe20000000037 */
[----:B------:R-:W4:Y:S01]  /*c000*/  LDL R88, [R1+0x1c] ;  /* 0x00001c0001587983 */ /* 0x000f220000100800 */
[C---:B------:R-:W-:Y:S01]  /*c010*/  LEA R26, P0, R37.reuse, UR21, 0x1 ;  /* 0x00000015251a7c11 */ /* 0x040fe2000f8008ff */
[----:B------:R-:W0:Y:S01]  /*c020*/  S2R R69, SR_LANEID ;  /* 0x0000000000457919 */ /* 0x000e220000000000 */
[----:B------:R-:W-:Y:S02]  /*c030*/  LOP3.LUT R72, R72, 0x80, RZ, 0xfc, !PT ;  /* 0x0000008048487812 */ /* 0x000fe400078efcff */
[----:B------:R-:W-:Y:S01]  /*c040*/  LOP3.LUT R86, R86, 0xfffffe00, RZ, 0xc0, !PT ;  /* 0xfffffe0056567812 */ /* 0x000fe200078ec0ff */
[----:B------:R-:W4:Y:S01]  /*c050*/  LDL R84, [R1+0x18] ;  /* 0x0000180001547983 */ /* 0x000f220000100800 */
[C---:B------:R-:W-:Y:S01]  /*c060*/  LEA.HI.X R27, R37.reuse, UR20, R38, 0x1, P0 ;  /* 0x00000014251b7c11 */ /* 0x040fe200080f0c26 */
[----:B------:R-:W1:Y:S01]  /*c070*/  S2UR UR8, SR_CgaCtaId ;  /* 0x00000000000879c3 */ /* 0x000e620000008800 */
[C---:B------:R-:W-:Y:S01]  /*c080*/  LOP3.LUT R0, R37.reuse, 0xa0, RZ, 0xfc, !PT ;  /* 0x000000a025007812 */ /* 0x040fe200078efcff */
[----:B------:R-:W4:Y:S01]  /*c090*/  LDL R82, [R1+0x14] ;  /* 0x0000140001527983 */ /* 0x000f220000100800 */
[----:B------:R-:W-:-:S02]  /*c0a0*/  LOP3.LUT R25, R37, 0xc0, RZ, 0xfc, !PT ;  /* 0x000000c025197812 */ /* 0x000fc400078efcff */
[----:B------:R-:W-:Y:S01]  /*c0b0*/  F2FP.BF16.F32.PACK_AB R160, R160, R161 ;  /* 0x000000a1a0a0723e */ /* 0x000fe200000010ff */
[----:B------:R-:W2:Y:S01]  /*c0c0*/  @!P1 LDG.E.U16 R39, desc[UR22][R26.64] ;  /* 0x000000161a279981 */ /* 0x000ea2000c1e1500 */
[C---:B------:R-:W-:Y:S02]  /*c0d0*/  LOP3.LUT R28, R37.reuse, 0xe0, RZ, 0xfc, !PT ;  /* 0x000000e0251c7812 */ /* 0x040fe400078efcff */
[----:B------:R-:W-:Y:S01]  /*c0e0*/  F2FP.BF16.F32.PACK_AB R158, R158, R159 ;  /* 0x0000009f9e9e723e */ /* 0x000fe200000010ff */
[----:B------:R-:W3:Y:S01]  /*c0f0*/  @!P2 LDG.E.U16 R40, desc[UR22][R26.64+0x40] ;  /* 0x000040161a28a981 */ /* 0x000ee2000c1e1500 */
[----:B------:R-:W-:Y:S02]  /*c100*/  ISETP.GE.AND P5, PT, R72, UR44, PT ;  /* 0x0000002c48007c0c */ /* 0x000fe4000bfa6270 */
[----:B------:R-:W-:Y:S01]  /*c110*/  F2FP.BF16.F32.PACK_AB R24, R24, R157 ;  /* 0x0000009d1818723e */ /* 0x000fe200000010ff */
[----:B------:R-:W4:Y:S01]  /*c120*/  @!P3 LDG.E.U16 R41, desc[UR22][R26.64+0x80] ;  /* 0x000080161a29b981 */ /* 0x000f22000c1e1500 */
[----:B------:R-:W-:-:S02]  /*c130*/  LOP3.LUT R29, R37, 0x100, RZ, 0xfc, !PT ;  /* 0x00000100251d7812 */ /* 0x000fc400078efcff */
[----:B------:R-:W-:Y:S01]  /*c140*/  F2FP.BF16.F32.PACK_AB R22, R22, R23 ;  /* 0x000000171616723e */ /* 0x000fe200000010ff */
[----:B------:R-:W4:Y:S01]  /*c150*/  @!P4 LDG.E.U16 R42, desc[UR22][R26.64+0xc0] ;  /* 0x0000c0161a2ac981 */ /* 0x000f22000c1e1500 */
[----:B------:R-:W-:Y:S02]  /*c160*/  LOP3.LUT R30, R37, 0x120, RZ, 0xfc, !PT ;  /* 0x00000120251e7812 */ /* 0x000fe400078efcff */
[----:B------:R-:W-:Y:S01]  /*c170*/  F2FP.BF16.F32.PACK_AB R20, R20, R21 ;  /* 0x000000151414723e */ /* 0x000fe200000010ff */
[----:B------:R-:W4:Y:S01]  /*c180*/  LDL R80, [R1+0x10] ;  /* 0x0000100001507983 */ /* 0x000f220000100800 */
[----:B------:R-:W-:Y:S02]  /*c190*/  ISETP.GE.AND P0, PT, R0, UR44, PT ;  /* 0x0000002c00007c0c */ /* 0x000fe4000bf06270 */
[----:B------:R-:W-:Y:S01]  /*c1a0*/  F2FP.BF16.F32.PACK_AB R18, R18, R19 ;  /* 0x000000131212723e */ /* 0x000fe200000010ff */
[----:B------:R-:W4:Y:S01]  /*c1b0*/  @!P5 LDG.E.U16 R43, desc[UR22][R26.64+0x100] ;  /* 0x000100161a2bd981 */ /* 0x000f22000c1e1500 */
[----:B------:R-:W-:Y:S01]  /*c1c0*/  ISETP.GE.AND P1, PT, R25, UR44, PT ;  /* 0x0000002c19007c0c */ /* 0x000fe2000bf26270 */
[----:B------:R-:W-:Y:S01]  /*c1d0*/  UMOV UR7, 0x400 ;  /* 0x0000040000077882 */ /* 0x000fe20000000000 */
[----:B------:R-:W-:Y:S01]  /*c1e0*/  ISETP.GE.AND P2, PT, R28, UR44, PT ;  /* 0x0000002c1c007c0c */ /* 0x000fe2000bf46270 */
[----:B------:R-:W-:Y:S01]  /*c1f0*/  ULDC.64 UR12, c[0x0][0x388] ;  /* 0x0000e200000c7ab9 */ /* 0x000fe20000000a00 */
[----:B------:R-:W-:Y:S01]  /*c200*/  ISETP.GE.AND P3, PT, R29, UR44, PT ;  /* 0x0000002c1d007c0c */ /* 0x000fe2000bf66270 */
[----:B------:R-:W-:Y:S01]  /*c210*/  ULDC.64 UR30, c[0x0][0x3a8] ;  /* 0x0000ea00001e7ab9 */ /* 0x000fe20000000a00 */
[----:B------:R-:W-:-:S02]  /*c220*/  ISETP.GE.AND P4, PT, R30, UR44, PT ;  /* 0x0000002c1e007c0c */ /* 0x000fc4000bf86270 */
[C---:B------:R-:W-:Y:S01]  /*c230*/  LOP3.LUT R31, R37.reuse, 0x140, RZ, 0xfc, !PT ;  /* 0x00000140251f7812 */ /* 0x040fe200078efcff */
[----:B------:R-:W4:Y:S01]  /*c240*/  @!P0 LDG.E.U16 R45, desc[UR22][R26.64+0x140] ;  /* 0x000140161a2d8981 */ /* 0x000f22000c1e1500 */
[C---:B------:R-:W-:Y:S02]  /*c250*/  LOP3.LUT R32, R37.reuse, 0x160, RZ, 0xfc, !PT ;  /* 0x0000016025207812 */ /* 0x040fe400078efcff */
[C---:B------:R-:W-:Y:S01]  /*c260*/  LOP3.LUT R33, R37.reuse, 0x180, RZ, 0xfc, !PT ;  /* 0x0000018025217812 */ /* 0x040fe200078efcff */
[----:B------:R-:W4:Y:S01]  /*c270*/  @!P1 LDG.E.U16 R46, desc[UR22][R26.64+0x180] ;  /* 0x000180161a2e9981 */ /* 0x000f22000c1e1500 */
[C---:B------:R-:W-:Y:S02]  /*c280*/  LOP3.LUT R34, R37.reuse, 0x1a0, RZ, 0xfc, !PT ;  /* 0x000001a025227812 */ /* 0x040fe400078efcff */
[----:B------:R-:W-:Y:S01]  /*c290*/  LOP3.LUT R35, R37, 0x1c0, RZ, 0xfc, !PT ;  /* 0x000001c025237812 */ /* 0x000fe200078efcff */
[----:B------:R-:W4:Y:S01]  /*c2a0*/  @!P2 LDG.E.U16 R47, desc[UR22][R26.64+0x1c0] ;  /* 0x0001c0161a2fa981 */ /* 0x000f22000c1e1500 */
[----:B------:R-:W-:-:S02]  /*c2b0*/  ISETP.GE.AND P5, PT, R31, UR44, PT ;  /* 0x0000002c1f007c0c */ /* 0x000fc4000bfa6270 */
[----:B------:R-:W-:Y:S01]  /*c2c0*/  LOP3.LUT R36, R37, 0x1e0, RZ, 0xfc, !PT ;  /* 0x000001e025247812 */ /* 0x000fe200078efcff */
[----:B------:R-:W4:Y:S01]  /*c2d0*/  @!P3 LDG.E.U16 R48, desc[UR22][R26.64+0x200] ;  /* 0x000200161a30b981 */ /* 0x000f22000c1e1500 */
[----:B------:R-:W-:Y:S02]  /*c2e0*/  ISETP.GE.AND P0, PT, R32, UR44, PT ;  /* 0x0000002c20007c0c */ /* 0x000fe4000bf06270 */
[----:B------:R-:W-:Y:S01]  /*c2f0*/  ISETP.GE.AND P1, PT, R33, UR44, PT ;  /* 0x0000002c21007c0c */ /* 0x000fe2000bf26270 */
[----:B------:R-:W4:Y:S01]  /*c300*/  @!P4 LDG.E.U16 R49, desc[UR22][R26.64+0x240] ;  /* 0x000240161a31c981 */ /* 0x000f22000c1e1500 */
[----:B------:R-:W-:Y:S02]  /*c310*/  ISETP.GE.AND P2, PT, R34, UR44, PT ;  /* 0x0000002c22007c0c */ /* 0x000fe4000bf46270 */
[----:B------:R-:W-:Y:S02]  /*c320*/  ISETP.GE.AND P3, PT, R35, UR44, PT ;  /* 0x0000002c23007c0c */ /* 0x000fe4000bf66270 */
[----:B------:R-:W-:Y:S01]  /*c330*/  ISETP.GE.AND P4, PT, R36, UR44, PT ;  /* 0x0000002c24007c0c */ /* 0x000fe2000bf86270 */
[----:B------:R-:W4:Y:S04]  /*c340*/  @!P5 LDG.E.U16 R50, desc[UR22][R26.64+0x280] ;  /* 0x000280161a32d981 */ /* 0x000f28000c1e1500 */
[----:B------:R-:W4:Y:S04]  /*c350*/  @!P0 LDG.E.U16 R51, desc[UR22][R26.64+0x2c0] ;  /* 0x0002c0161a338981 */ /* 0x000f28000c1e1500 */
[----:B------:R-:W4:Y:S04]  /*c360*/  @!P1 LDG.E.U16 R52, desc[UR22][R26.64+0x300] ;  /* 0x000300161a349981 */ /* 0x000f28000c1e1500 */
[----:B------:R-:W4:Y:S04]  /*c370*/  @!P2 LDG.E.U16 R53, desc[UR22][R26.64+0x340] ;  /* 0x000340161a35a981 */ /* 0x000f28000c1e1500 */
[----:B------:R-:W4:Y:S04]  /*c380*/  @!P3 LDG.E.U16 R54, desc[UR22][R26.64+0x380] ;  /* 0x000380161a36b981 */ /* 0x000f28000c1e1500 */
[----:B------:R-:W4:Y:S01]  /*c390*/  @!P4 LDG.E.U16 R55, desc[UR22][R26.64+0x3c0] ;  /* 0x0003c0161a37c981 */ /* 0x000f22000c1e1500 */
[----:B0-----:R-:W-:-:S03]  /*c3a0*/  LEA R77, R69, R86, 0x4 ;  /* 0x00000056454d7211 */ /* 0x001fc600078e20ff */
        /* <DEDUP_REMOVED lines=17> */
[----:B------:R-:W2:Y:S04]  /*c4c0*/  LDS.U16 R27, [R61+0x2] ;  /* 0x000002003d1b7984 */ /* 0x000ea80000000400 */
[----:B------:R-:W3:Y:S01]  /*c4d0*/  LDS.U16 R40, [R61+0x6] ;  /* 0x000006003d287984 */ /* 0x000ee20000000400 */
[----:B0-----:R-:W-:-:S03]  /*c4e0*/  IADD3 R54, R77, 0x9, RZ ;  /* 0x000000094d367810 */ /* 0x001fc60007ffe0ff */
[----:B------:R-:W-:Y:S01]  /*c4f0*/  LDS.U16 R26, [R61] ;  /* 0x000000003d1a7984 */ /* 0x000fe20000000400 */
[----:B------:R-:W-:Y:S01]  /*c500*/  IMAD.MOV.U32 R89, RZ, RZ, R66 ;  /* 0x000000ffff597224 */ /* 0x000fe200078e0042 */
[----:B------:R-:W-:Y:S02]  /*c510*/  MOV R90, R63 ;  /* 0x0000003f005a7202 */ /* 0x000fe40000000f00 */
[----:B------:R-:W-:Y:S04]  /*c520*/  LDS.U16 R39, [R61+0x4] ;  /* 0x000004003d277984 */ /* 0x000fe80000000400 */
[----:B------:R-:W-:Y:S01]  /*c530*/  LDS.U16 R41, [R61+0x10] ;  /* 0x000010003d297984 */ /* 0x000fe20000000400 */
[----:B--2---:R-:W-:-:S04]  /*c540*/  IMAD.U32 R27, R27, 0x10000, RZ ;  /* 0x000100001b1b7824 */ /* 0x004fc800078e00ff */
[----:B------:R-:W-:Y:S01]  /*c550*/  FADD.FTZ R45, R27, UR5 ;  /* 0x000000051b2d7e21 */ /* 0x000fe20008010000 */
[----:B---3--:R-:W-:Y:S01]  /*c560*/  SHF.L.U32 R40, R40, 0x10, RZ ;  /* 0x0000001028287819 */ /* 0x008fe200000006ff */
[----:B------:R-:W-:Y:S03]  /*c570*/  LDS.U16 R27, [R61+0xa] ;  /* 0x00000a003d1b7984 */ /* 0x000fe60000000400 */
[C---:B------:R-:W-:Y:S01]  /*c580*/  FSETP.GTU.FTZ.AND P5, PT, R45.reuse, 20, PT ;  /* 0x41a000002d00780b */ /* 0x040fe20003fbc000 */
[----:B------:R-:W-:Y:S02]  /*c590*/  FADD.FTZ R47, R40, UR5 ;  /* 0x00000005282f7e21 */ /* 0x000fe40008010000 */
[----:B------:R-:W0:Y:S10]  /*c5a0*/  LDS.U16 R40, [R61+0xe] ;  /* 0x00000e003d287984 */ /* 0x000e340000000400 */
[----:B------:R-:W-:-:S06]  /*c5b0*/  @!P5 FMUL.FTZ R45, R45, -1.4426950216293334961 ;  /* 0xbfb8aa3b2d2dd820 */ /* 0x000fcc0000410000 */
[----:B------:R-:W2:Y:S02]  /*c5c0*/  @!P5 MUFU.EX2 R45, R45 ;  /* 0x0000002d002dd308 */ /* 0x000ea40000000800 */
[----:B--2---:R-:W-:-:S06]  /*c5d0*/  @!P5 FADD.FTZ R45, R45, 1 ;  /* 0x3f8000002d2dd421 */ /* 0x004fcc0000010000 */
[----:B------:R-:W2:Y:S01]  /*c5e0*/  @!P5 MUFU.RCP R48, R45 ;  /* 0x0000002d0030d308 */ /* 0x000ea20000001000 */
[----:B0-----:R-:W-:-:S05]  /*c5f0*/  SHF.L.U32 R40, R40, 0x10, RZ ;  /* 0x0000001028287819 */ /* 0x001fca00000006ff */
[----:B------:R-:W-:Y:S01]  /*c600*/  FADD.FTZ R40, R40, UR5 ;  /* 0x0000000528287e21 */ /* 0x000fe20008010000 */
[----:B--2---:R-:W-:-:S04]  /*c610*/  @!P5 FMUL.FTZ R3, R3, R48 ;  /* 0x000000300303d220 */ /* 0x004fc80000410000 */
[----:B------:R-:W-:-:S13]  /*c620*/  FSETP.GTU.FTZ.AND P5, PT, R40, 20, PT ;  /* 0x41a000002800780b */ /* 0x000fda0003fbc000 */
[----:B------:R-:W-:-:S06]  /*c630*/  @!P5 FMUL.FTZ R40, R40, -1.4426950216293334961 ;  /* 0xbfb8aa3b2828d820 */ /* 0x000fcc0000410000 */
[----:B------:R-:W0:Y:S01]  /*c640*/  @!P5 MUFU.EX2 R40, R40 ;  /* 0x000000280028d308 */ /* 0x000e220000000800 */
[----:B------:R-:W-:Y:S01]  /*c650*/  LEA.HI.SX32 R65, R54, R77, 0x1b ;  /* 0x0000004d36417211 */ /* 0x000fe200078fdaff */
[----:B0-----:R-:W-:-:S06]  /*c660*/  @!P5 FADD.FTZ R40, R40, 1 ;  /* 0x3f8000002828d421 */ /* 0x001fcc0000010000 */
[----:B------:R-:W0:Y:S02]  /*c670*/  @!P5 MUFU.RCP R54, R40 ;  /* 0x000000280036d308 */ /* 0x000e240000001000 */
[----:B0-----:R-:W-:Y:S01]  /*c680*/  @!P5 FMUL.FTZ R9, R9, R54 ;  /* 0x000000360909d220 */ /* 0x001fe20000410000 */
[----:B------:R-:W-:Y:S02]  /*c690*/  F2FP.BF16.F32.PACK_AB R54, R90, R89 ;  /* 0x000000595a36723e */ /* 0x000fe400000010ff */
[----:B------:R0:W5:Y:S01]  /*c6a0*/  LDL.64 R90, [R1+0xc8] ;  /* 0x0000c800015a7983 */ /* 0x0001620000100a00 */
[----:B------:R-:W-:-:S05]  /*c6b0*/  SHF.L.U32 R26, R26, 0x10, RZ ;  /* 0x000000101a1a7819 */ /* 0x000fca00000006ff */
[----:B------:R-:W-:Y:S01]  /*c6c0*/  FADD.FTZ R42, R26, UR5 ;  /* 0x000000051a2a7e21 */ /* 0x000fe20008010000 */
[----:B------:R-:W-:Y:S01]  /*c6d0*/  FSETP.GTU.FTZ.AND P1, PT, R47, 20, PT ;  /* 0x41a000002f00780b */ /* 0x000fe20003f3c000 */
[----:B------:R-:W-:Y:S03]  /*c6e0*/  LDS.U16 R26, [R61+0x8] ;  /* 0x000008003d1a7984 */ /* 0x000fe60000000400 */
[----:B------:R-:W-:Y:S02]  /*c6f0*/  FSETP.GTU.FTZ.AND P4, PT, R42, 20, PT ;  /* 0x41a000002a00780b */ /* 0x000fe40003f9c000 */
[----:B------:R-:W-:-:S11]  /*c700*/  SHF.L.U32 R39, R39, 0x10, RZ ;  /* 0x0000001027277819 */ /* 0x000fd600000006ff */
[----:B------:R-:W-:Y:S01]  /*c710*/  @!P4 FMUL.FTZ R42, R42, -1.4426950216293334961 ;  /* 0xbfb8aa3b2a2ac820 */ /* 0x000fe20000410000 */
[----:B------:R-:W-:Y:S01]  /*c720*/  FADD.FTZ R46, R39, UR5 ;  /* 0x00000005272e7e21 */ /* 0x000fe20008010000 */
[----:B------:R-:W-:Y:S01]  /*c730*/  @!P1 FMUL.FTZ R47, R47, -1.4426950216293334961 ;  /* 0xbfb8aa3b2f2f9820 */ /* 0x000fe20000410000 */
[----:B------:R-:W-:Y:S01]  /*c740*/  LDS.U16 R39, [R61+0xc] ;  /* 0x00000c003d277984 */ /* 0x000fe20000000400 */
[----:B------:R2:W-:Y:S02]  /*c750*/  @!P4 MUFU.EX2 R43, R42 ;  /* 0x0000002a002bc308 */ /* 0x0005e40000000800 */
[C---:B------:R-:W-:Y:S01]  /*c760*/  FSETP.GTU.FTZ.AND P0, PT, R46.reuse, 20, PT ;  /* 0x41a000002e00780b */ /* 0x040fe20003f1c000 */
[----:B--2---:R-:W2:Y:S05]  /*c770*/  LDS.U16 R42, [R61+0x12] ;  /* 0x000012003d2a7984 */ /* 0x004eaa0000000400 */
[----:B------:R-:W3:Y:S07]  /*c780*/  @!P1 MUFU.EX2 R47, R47 ;  /* 0x0000002f002f9308 */ /* 0x000eee0000000800 */
[----:B------:R-:W-:-:S06]  /*c790*/  @!P0 FMUL.FTZ R46, R46, -1.4426950216293334961 ;  /* 0xbfb8aa3b2e2e8820 */ /* 0x000fcc0000410000 */
[----:B------:R-:W4:Y:S01]  /*c7a0*/  @!P0 MUFU.EX2 R46, R46 ;  /* 0x0000002e002e8308 */ /* 0x000f220000000800 */
[----:B---3--:R-:W-:-:S07]  /*c7b0*/  @!P1 FADD.FTZ R47, R47, 1 ;  /* 0x3f8000002f2f9421 */ /* 0x008fce0000010000 */
[----:B------:R-:W3:Y:S01]  /*c7c0*/  @!P1 MUFU.RCP R50, R47 ;  /* 0x0000002f00329308 */ /* 0x000ee20000001000 */
[----:B----4-:R-:W-:-:S07]  /*c7d0*/  @!P0 FADD.FTZ R46, R46, 1 ;  /* 0x3f8000002e2e8421 */ /* 0x010fce0000010000 */
[----:B------:R-:W4:Y:S01]  /*c7e0*/  @!P0 MUFU.RCP R49, R46 ;  /* 0x0000002e00318308 */ /* 0x000f220000001000 */
[----:B--2---:R-:W-:-:S04]  /*c7f0*/  IMAD.U32 R42, R42, 0x10000, RZ ;  /* 0x000100002a2a7824 */ /* 0x004fc800078e00ff */
[----:B------:R-:W-:Y:S01]  /*c800*/  FADD.FTZ R42, R42, UR5 ;  /* 0x000000052a2a7e21 */ /* 0x000fe20008010000 */
[----:B---3--:R-:W-:-:S04]  /*c810*/  @!P1 FMUL.FTZ R5, R5, R50 ;  /* 0x0000003205059220 */ /* 0x008fc80000410000 */
[----:B------:R-:W-:Y:S01]  /*c820*/  FSETP.GTU.FTZ.AND P1, PT, R42, 20, PT ;  /* 0x41a000002a00780b */ /* 0x000fe20003f3c000 */
[----:B------:R-:W-:Y:S01]  /*c830*/  IMAD.U32 R27, R27, 0x10000, RZ ;  /* 0x000100001b1b7824 */ /* 0x000fe200078e00ff */
[----:B------:R-:W-:Y:S02]  /*c840*/  SHF.L.U32 R41, R41, 0x10, RZ ;  /* 0x0000001029297819 */ /* 0x000fe400000006ff */
[----:B------:R-:W-:Y:S01]  /*c850*/  SHF.L.U32 R26, R26, 0x10, RZ ;  /* 0x000000101a1a7819 */ /* 0x000fe200000006ff */
[----:B------:R-:W-:Y:S02]  /*c860*/  FADD.FTZ R27, R27, UR5 ;  /* 0x000000051b1b7e21 */ /* 0x000fe40008010000 */
[----:B------:R-:W-:Y:S01]  /*c870*/  FADD.FTZ R41, R41, UR5 ;  /* 0x0000000529297e21 */ /* 0x000fe20008010000 */
[----:B----4-:R-:W-:Y:S01]  /*c880*/  @!P0 FMUL.FTZ R4, R4, R49 ;  /* 0x0000003104048220 */ /* 0x010fe20000410000 */
[----:B------:R-:W-:Y:S01]  /*c890*/  FADD.FTZ R26, R26, UR5 ;  /* 0x000000051a1a7e21 */ /* 0x000fe20008010000 */
[----:B------:R-:W-:-:S03]  /*c8a0*/  FSETP.GTU.FTZ.AND P3, PT, R27, 20, PT ;  /* 0x41a000001b00780b */ /* 0x000fc60003f7c000 */
[----:B------:R-:W-:Y:S01]  /*c8b0*/  @!P1 FMUL.FTZ R42, R42, -1.4426950216293334961 ;  /* 0xbfb8aa3b2a2a9820 */ /* 0x000fe20000410000 */
[----:B------:R-:W-:Y:S02]  /*c8c0*/  FSETP.GTU.FTZ.AND P0, PT, R41, 20, PT ;  /* 0x41a000002900780b */ /* 0x000fe40003f1c000 */
[----:B------:R-:W-:-:S03]  /*c8d0*/  FSETP.GTU.FTZ.AND P2, PT, R26, 20, PT ;  /* 0x41a000001a00780b */ /* 0x000fc60003f5c000 */
[----:B------:R-:W2:Y:S01]  /*c8e0*/  @!P1 MUFU.EX2 R42, R42 ;  /* 0x0000002a002a9308 */ /* 0x000ea20000000800 */
[----:B------:R-:W-:Y:S01]  /*c8f0*/  @!P4 FADD.FTZ R43, R43, 1 ;  /* 0x3f8000002b2bc421 */ /* 0x000fe20000010000 */
[----:B------:R-:W-:Y:S02]  /*c900*/  IADD3 R53, R77, 0x8, RZ ;  /* 0x000000084d357810 */ /* 0x000fe40007ffe0ff */
[----:B------:R-:W-:-:S04]  /*c910*/  @!P3 FMUL.FTZ R27, R27, -1.4426950216293334961 ;  /* 0xbfb8aa3b1b1bb820 */ /* 0x000fc80000410000 */
[----:B------:R-:W3:Y:S01]  /*c920*/  @!P4 MUFU.RCP R43, R43 ;  /* 0x0000002b002bc308 */ /* 0x000ee20000001000 */
[----:B------:R-:W-:Y:S01]  /*c930*/  @!P0 FMUL.FTZ R41, R41, -1.4426950216293334961 ;  /* 0xbfb8aa3b29298820 */ /* 0x000fe20000410000 */
[----:B------:R-:W-:Y:S01]  /*c940*/  @!P2 FMUL.FTZ R26, R26, -1.4426950216293334961 ;  /* 0xbfb8aa3b1a1aa820 */ /* 0x000fe20000410000 */
[----:B------:R-:W-:Y:S02]  /*c950*/  IADD3 R56, R77, 0xa, RZ ;  /* 0x0000000a4d387810 */ /* 0x000fe40007ffe0ff */
[----:B------:R-:W-:Y:S02]  /*c960*/  LEA.HI.SX32 R63, R53, R77, 0x1b ;  /* 0x0000004d353f7211 */ /* 0x000fe400078fdaff */
[----:B------:R-:W-:Y:S01]  /*c970*/  SHF.L.U32 R39, R39, 0x10, RZ ;  /* 0x0000001027277819 */ /* 0x000fe200000006ff */
[----:B------:R-:W4:Y:S01]  /*c980*/  @!P3 MUFU.EX2 R27, R27 ;  /* 0x0000001b001bb308 */ /* 0x000f220000000800 */
[----:B--2---:R-:W-:Y:S01]  /*c990*/  @!P1 FADD.FTZ R53, R42, 1 ;  /* 0x3f8000002a359421 */ /* 0x004fe20000010000 */
[----:B------:R-:W-:-:S06]  /*c9a0*/  MOV R87, R67 ;  /* 0x0000004300577202 */ /* 0x000fcc0000000f00 */
[----:B------:R-:W2:Y:S01]  /*c9b0*/  @!P0 MUFU.EX2 R41, R41 ;  /* 0x0000002900298308 */ /* 0x000ea20000000800 */
[----:B------:R-:W-:Y:S01]  /*c9c0*/  LEA.HI.SX32 R67, R56, R77, 0x1b ;  /* 0x0000004d38437211 */ /* 0x000fe200078fdaff */
[----:B------:R-:W-:-:S06]  /*c9d0*/  FADD.FTZ R39, R39, UR5 ;  /* 0x0000000527277e21 */ /* 0x000fcc0008010000 */
[----:B------:R-:W1:Y:S01]  /*c9e0*/  @!P2 MUFU.EX2 R26, R26 ;  /* 0x0000001a001aa308 */ /* 0x000e620000000800 */
[----:B---3--:R-:W-:Y:S01]  /*c9f0*/  @!P4 FMUL.FTZ R2, R2, R43 ;  /* 0x0000002b0202c220 */ /* 0x008fe20000410000 */
[----:B------:R-:W-:-:S06]  /*ca00*/  IADD3 R48, R77, 0x5, RZ ;  /* 0x000000054d307810 */ /* 0x000fcc0007ffe0ff */
[----:B------:R3:W0:Y:S01]  /*ca10*/  @!P1 MUFU.RCP R56, R53 ;  /* 0x0000003500389308 */ /* 0x0006220000001000 */
[----:B------:R-:W-:Y:S02]  /*ca20*/  FSETP.GTU.FTZ.AND P4, PT, R39, 20, PT ;  /* 0x41a000002700780b */ /* 0x000fe40003f9c000 */
[C---:B------:R-:W-:Y:S01]  /*ca30*/  IADD3 R47, R77.reuse, 0x4, RZ ;  /* 0x000000044d2f7810 */ /* 0x040fe20007ffe0ff */
[----:B---3--:R-:W3:Y:S01]  /*ca40*/  LDS.U16 R53, [R61+0x16] ;  /* 0x000016003d357984 */ /* 0x008ee20000000400 */
[C---:B------:R-:W-:Y:S02]  /*ca50*/  IADD3 R45, R77.reuse, 0x2, RZ ;  /* 0x000000024d2d7810 */ /* 0x040fe40007ffe0ff */
[-C--:B------:R-:W-:Y:S02]  /*ca60*/  LEA.HI.SX32 R55, R48, R77.reuse, 0x1b ;  /* 0x0000004d30377211 */ /* 0x080fe400078fdaff */
[----:B------:R-:W-:Y:S02]  /*ca70*/  MOV R85, R68 ;  /* 0x0000004400557202 */ /* 0x000fe40000000f00 */
[----:B------:R-:W-:Y:S01]  /*ca80*/  IADD3 R50, R77, 0x6, RZ ;  /* 0x000000064d327810 */ /* 0x000fe20007ffe0ff */
[----:B----4-:R-:W-:Y:S01]  /*ca90*/  @!P3 FADD.FTZ R27, R27, 1 ;  /* 0x3f8000001b1bb421 */ /* 0x010fe20000010000 */
[-C--:B------:R-:W-:Y:S01]  /*caa0*/  LEA.HI.SX32 R51, R47, R77.reuse, 0x1b ;  /* 0x0000004d2f337211 */ /* 0x080fe200078fdaff */
[----:B--2---:R-:W-:Y:S01]  /*cab0*/  @!P0 FADD.FTZ R47, R41, 1 ;  /* 0x3f800000292f8421 */ /* 0x004fe20000010000 */
[C---:B------:R-:W-:Y:S01]  /*cac0*/  IADD3 R43, R77.reuse, 0x1, RZ ;  /* 0x000000014d2b7810 */ /* 0x040fe20007ffe0ff */
[----:B------:R-:W-:Y:S01]  /*cad0*/  VIADD R52, R77, 0x7 ;  /* 0x000000074d347836 */ /* 0x000fe20000000000 */
[----:B------:R-:W-:-:S02]  /*cae0*/  LEA.HI.SX32 R45, R45, R77, 0x1b ;  /* 0x0000004d2d2d7211 */ /* 0x000fc400078fdaff */
[----:B------:R-:W-:Y:S02]  /*caf0*/  LEA R41, R55, R44, 0x1 ;  /* 0x0000002c37297211 */ /* 0x000fe400078e08ff */
[----:B------:R-:W-:Y:S02]  /*cb00*/  IADD3 R60, R77, 0xc, RZ ;  /* 0x0000000c4d3c7810 */ /* 0x000fe40007ffe0ff */
[----:B------:R-:W-:Y:S02]  /*cb10*/  LEA.HI.SX32 R57, R50, R77, 0x1b ;  /* 0x0000004d32397211 */ /* 0x000fe400078fdaff */
[----:B------:R-:W-:Y:S01]  /*cb20*/  F2FP.BF16.F32.PACK_AB R55, R87, R85 ;  /* 0x000000555737723e */ /* 0x000fe200000010ff */
[----:B-1----:R-:W-:Y:S01]  /*cb30*/  @!P2 FADD.FTZ R26, R26, 1 ;  /* 0x3f8000001a1aa421 */ /* 0x002fe20000010000 */
[----:B------:R1:W-:Y:S01]  /*cb40*/  @!P3 MUFU.RCP R70, R27 ;  /* 0x0000001b0046b308 */ /* 0x0003e20000001000 */
[----:B------:R-:W-:Y:S01]  /*cb50*/  VIADD R58, R77, 0xb ;  /* 0x0000000b4d3a7836 */ /* 0x000fe20000000000 */
[-C--:B------:R-:W-:Y:S01]  /*cb60*/  LEA.HI.SX32 R43, R43, R77.reuse, 0x1b ;  /* 0x0000004d2b2b7211 */ /* 0x080fe200078fdaff */
[----:B------:R-:W-:Y:S01]  /*cb70*/  @!P4 FMUL.FTZ R39, R39, -1.4426950216293334961 ;  /* 0xbfb8aa3b2727c820 */ /* 0x000fe20000410000 */
[----:B------:R-:W-:-:S02]  /*cb80*/  LEA.HI.SX32 R59, R52, R77, 0x1b ;  /* 0x0000004d343b7211 */ /* 0x000fc400078fdaff */
[----:B------:R-:W-:Y:S01]  /*cb90*/  LEA.HI.SX32 R71, R60, R77, 0x1b ;  /* 0x0000004d3c477211 */ /* 0x000fe200078fdaff */
[----:B0-----:R-:W-:Y:S01]  /*cba0*/  @!P1 FMUL.FTZ R11, R11, R56 ;  /* 0x000000380b0b9220 */ /* 0x001fe20000410000 */
[-C--:B-1----:R-:W-:Y:S01]  /*cbb0*/  LEA R27, R45, R44.reuse, 0x1 ;  /* 0x0000002c2d1b7211 */ /* 0x082fe200078e08ff */
[----:B------:R-:W-:Y:S01]  /*cbc0*/  IMAD R45, R63, 0x2, R44 ;  /* 0x000000023f2d7824 */ /* 0x000fe200078e022c */
[----:B------:R-:W-:Y:S01]  /*cbd0*/  LEA R42, R57, R44, 0x1 ;  /* 0x0000002c392a7211 */ /* 0x000fe200078e08ff */
[----:B------:R0:W-:Y:S01]  /*cbe0*/  @!P2 MUFU.RCP R79, R26 ;  /* 0x0000001a004fa308 */ /* 0x0001e20000001000 */
[C---:B------:R-:W-:Y:S01]  /*cbf0*/  PRMT R60, R55.reuse, 0x7610, R60 ;  /* 0x00007610373c7816 */ /* 0x040fe2000000003c */
[----:B------:R-:W-:Y:S01]  /*cc00*/  LDS.U16 R57, [R61+0x1e] ;  /* 0x00001e003d397984 */ /* 0x000fe20000000400 */
[----:B------:R-:W-:-:S03]  /*cc10*/  PRMT R63, R55, 0x7632, R63 ;  /* 0x00007632373f7816 */ /* 0x000fc6000000003f */
[----:B------:R-:W1:Y:S01]  /*cc20*/  LDS.U16 R55, [R61+0x1a] ;  /* 0x00001a003d377984 */ /* 0x000e620000000400 */
[----:B------:R-:W-:Y:S02]  /*cc30*/  LEA.HI.SX32 R69, R58, R77, 0x1b ;  /* 0x0000004d3a457211 */ /* 0x000fe400078fdaff */
[-C--:B0-----:R-:W-:Y:S01]  /*cc40*/  LEA R26, R43, R44.reuse, 0x1 ;  /* 0x0000002c2b1a7211 */ /* 0x081fe200078e08ff */
[----:B------:R-:W0:Y:S01]  /*cc50*/  LDS.U16 R52, [R61+0x14] ;  /* 0x000014003d347984 */ /* 0x000e220000000400 */
[----:B------:R-:W-:Y:S02]  /*cc60*/  LEA R43, R59, R44, 0x1 ;  /* 0x0000002c3b2b7211 */ /* 0x000fe400078e08ff */
[C---:B------:R-:W-:Y:S01]  /*cc70*/  PRMT R58, R54.reuse, 0x7610, R58 ;  /* 0x00007610363a7816 */ /* 0x040fe2000000003a */
[----:B------:R-:W-:Y:S01]  /*cc80*/  LDS.U16 R56, [R61+0x1c] ;  /* 0x00001c003d387984 */ /* 0x000fe20000000400 */
[----:B------:R-:W-:Y:S01]  /*cc90*/  PRMT R59, R54, 0x7632, R59 ;  /* 0x00007632363b7816 */ /* 0x000fe2000000003b */
[----:B------:R-:W2:Y:S02]  /*cca0*/  @!P4 MUFU.EX2 R39, R39 ;  /* 0x000000270027c308 */ /* 0x000ea40000000800 */
[----:B------:R-:W4:Y:S01]  /*ccb0*/  LDS.U16 R54, [R61+0x18] ;  /* 0x000018003d367984 */ /* 0x000f220000000400 */
[----:B------:R-:W-:Y:S01]  /*ccc0*/  BAR.SYNC.DEFER_BLOCKING 0x0 ;  /* 0x0000000000007b1d */ /* 0x000fe20000010000 */
[----:B------:R-:W-:-:S05]  /*ccd0*/  VIADD R46, R77, 0x3 ;  /* 0x000000034d2e7836 */ /* 0x000fca0000000000 */
[----:B------:R-:W1:Y:S01]  /*cce0*/  @!P0 MUFU.RCP R83, R47 ;  /* 0x0000002f00538308 */ /* 0x000e620000001000 */
[----:B---3--:R-:W-:Y:S02]  /*ccf0*/  SHF.L.U32 R53, R53, 0x10, RZ ;  /* 0x0000001035357819 */ /* 0x008fe400000006ff */
[-C--:B------:R-:W-:Y:S01]  /*cd00*/  LEA.HI.SX32 R49, R46, R77.reuse, 0x1b ;  /* 0x0000004d2e317211 */ /* 0x080fe200078fdaff */
[----:B--2---:R-:W-:Y:S01]  /*cd10*/  @!P4 FADD.FTZ R39, R39, 1 ;  /* 0x3f8000002727c421 */ /* 0x004fe20000010000 */
[----:B------:R-:W-:Y:S01]  /*cd20*/  IADD3 R64, R77, 0xd, RZ ;  /* 0x0000000d4d407810 */ /* 0x000fe20007ffe0ff */
[----:B------:R-:W-:Y:S02]  /*cd30*/  FADD.FTZ R53, R53, UR5 ;  /* 0x0000000535357e21 */ /* 0x000fe40008010000 */
[----:B------:R2:W3:Y:S01]  /*cd40*/  @!P4 MUFU.RCP R81, R39 ;  /* 0x000000270051c308 */ /* 0x0004e20000001000 */
[----:B------:R-:W-:Y:S01]  /*cd50*/  LEA.HI.SX32 R73, R64, R77, 0x1b ;  /* 0x0000004d40497211 */ /* 0x000fe200078fdaff */
[----:B------:R-:W-:Y:S01]  /*cd60*/  IMAD R40, R51, 0x2, R44 ;  /* 0x0000000233287824 */ /* 0x000fe200078e022c */
[----:B------:R-:W-:Y:S01]  /*cd70*/  PRMT R64, R160, 0x7632, R64 ;  /* 0x00007632a0407816 */ /* 0x000fe20000000040 */
[C---:B------:R-:W-:Y:S01]  /*cd80*/  VIADD R68, R77.reuse, 0xf ;  /* 0x0000000f4d447836 */ /* 0x040fe20000000000 */
[----:B------:R-:W-:-:S02]  /*cd90*/  IADD3 R66, R77, 0xe, RZ ;  /* 0x0000000e4d427810 */ /* 0x000fc40007ffe0ff */
[-C--:B--2---:R-:W-:Y:S01]  /*cda0*/  LEA R39, R49, R44.reuse, 0x1 ;  /* 0x0000002c31277211 */ /* 0x084fe200078e08ff */
[----:B------:R2:W-:Y:S01]  /*cdb0*/  STS.U16 [R61], R58 ;  /* 0x0000003a3d007388 */ /* 0x0005e20000000400 */
[----:B------:R-:W-:Y:S01]  /*cdc0*/  LEA R46, R65, R44, 0x1 ;  /* 0x0000002c412e7211 */ /* 0x000fe200078e08ff */
[----:B-1----:R-:W-:Y:S01]  /*cdd0*/  @!P0 FMUL.FTZ R10, R10, R83 ;  /* 0x000000530a0a8220 */ /* 0x002fe20000410000 */
[----:B------:R-:W-:Y:S01]  /*cde0*/  PRMT R65, R158, 0x7632, R65 ;  /* 0x000076329e417816 */ /* 0x000fe20000000041 */
[----:B------:R-:W-:Y:S01]  /*cdf0*/  STS.U16 [R26+0x2], R59 ;  /* 0x0000023b1a007388 */ /* 0x000fe20000000400 */
[----:B------:R-:W-:-:S03]  /*ce00*/  FSETP.GTU.FTZ.AND P0, PT, R53, 20, PT ;  /* 0x41a000003500780b */ /* 0x000fc60003f1c000 */
[----:B------:R-:W-:Y:S01]  /*ce10*/  STS.U16 [R27+0x4], R60 ;  /* 0x0000043c1b007388 */ /* 0x000fe20000000400 */
[-C--:B------:R-:W-:Y:S02]  /*ce20*/  LEA.HI.SX32 R75, R66, R77.reuse, 0x1b ;  /* 0x0000004d424b7211 */ /* 0x080fe400078fdaff */
[----:B--2---:R-:W-:Y:S01]  /*ce30*/  PRMT R58, R24, 0x7632, R58 ;  /* 0x00007632183a7816 */ /* 0x004fe2000000003a */
[----:B------:R-:W-:Y:S01]  /*ce40*/  STS.U16 [R39+0x6], R63 ;  /* 0x0000063f27007388 */ /* 0x000fe20000000400 */
[-C--:B------:R-:W-:Y:S02]  /*ce50*/  LEA R47, R67, R44.reuse, 0x1 ;  /* 0x0000002c432f7211 */ /* 0x080fe400078e08ff */
[----:B------:R-:W-:Y:S01]  /*ce60*/  ISETP.NE.AND P6, PT, R62, RZ, PT ;  /* 0x000000ff3e00720c */ /* 0x000fe20003fc5270 */
[----:B------:R-:W-:Y:S01]  /*ce70*/  STS.U16 [R40+0x8], R160 ;  /* 0x000008a028007388 */ /* 0x000fe20000000400 */
[----:B------:R-:W-:Y:S01]  /*ce80*/  LEA.HI.SX32 R77, R68, R77, 0x1b ;  /* 0x0000004d444d7211 */ /* 0x000fe200078fdaff */
[----:B------:R-:W-:Y:S01]  /*ce90*/  IMAD R49, R71, 0x2, R44 ;  /* 0x0000000247317824 */ /* 0x000fe200078e022c */
[----:B------:R-:W-:Y:S01]  /*cea0*/  LEA R48, R69, R44, 0x1 ;  /* 0x0000002c45307211 */ /* 0x000fe200078e08ff */
[----:B------:R-:W-:Y:S01]  /*ceb0*/  STS.U16 [R41+0xa], R64 ;  /* 0x00000a4029007388 */ /* 0x000fe20000000400 */
[----:B------:R-:W-:-:S03]  /*cec0*/  PRMT R21, R22, 0x7632, R21 ;  /* 0x0000763216157816 */ /* 0x000fc60000000015 */
[----:B------:R-:W-:Y:S01]  /*ced0*/  STS.U16 [R42+0xc], R158 ;  /* 0x00000c9e2a007388 */ /* 0x000fe20000000400 */
[-C--:B------:R-:W-:Y:S01]  /*cee0*/  LEA R50, R73, R44.reuse, 0x1 ;  /* 0x0000002c49327211 */ /* 0x080fe200078e08ff */
[----:B------:R-:W-:Y:S01]  /*cef0*/  ULEA UR7, UR8, UR7, 0x18 ;  /* 0x0000000708077291 */ /* 0x000fe2000f8ec03f */
[----:B------:R-:W-:Y:S01]  /*cf00*/  PRMT R23, R20, 0x7632, R23 ;  /* 0x0000763214177816 */ /* 0x000fe20000000017 */
[----:B------:R-:W-:Y:S01]  /*cf10*/  STS.U16 [R43+0xe], R65 ;  /* 0x00000e412b007388 */ /* 0x000fe20000000400 */
[----:B------:R-:W-:-:S03]  /*cf20*/  LEA R51, R75, R44, 0x1 ;  /* 0x0000002c4b337211 */ /* 0x000fc600078e08ff */
[----:B------:R1:W-:Y:S01]  /*cf30*/  STS.U16 [R45+0x10], R24 ;  /* 0x000010182d007388 */ /* 0x0003e20000000400 */
[----:B------:R-:W-:-:S03]  /*cf40*/  LEA R44, R77, R44, 0x1 ;  /* 0x0000002c4d2c7211 */ /* 0x000fc600078e08ff */
[----:B------:R2:W-:Y:S01]  /*cf50*/  STS.U16 [R46+0x12], R58 ;  /* 0x0000123a2e007388 */ /* 0x0005e20000000400 */
[----:B------:R-:W-:Y:S02]  /*cf60*/  SHF.L.U32 R55, R55, 0x10, RZ ;  /* 0x0000001037377819 */ /* 0x000fe400000006ff */
[----:B------:R-:W-:Y:S01]  /*cf70*/  SHF.L.U32 R57, R57, 0x10, RZ ;  /* 0x0000001039397819 */ /* 0x000fe200000006ff */
[----:B------:R0:W-:Y:S01]  /*cf80*/  STS.U16 [R47+0x14], R22 ;  /* 0x000014162f007388 */ /* 0x0001e20000000400 */
[----:B-1----:R-:W-:-:S03]  /*cf90*/  PRMT R24, R18, 0x7610, R24 ;  /* 0x0000761012187816 */ /* 0x002fc60000000018 */
[----:B------:R1:W-:Y:S01]  /*cfa0*/  STS.U16 [R48+0x16], R21 ;  /* 0x0000161530007388 */ /* 0x0003e20000000400 */
[----:B--2---:R-:W-:-:S03]  /*cfb0*/  PRMT R58, R18, 0x7632, R58 ;  /* 0x00007632123a7816 */ /* 0x004fc6000000003a */
[----:B------:R-:W-:Y:S01]  /*cfc0*/  STS.U16 [R49+0x18], R20 ;  /* 0x0000181431007388 */ /* 0x000fe20000000400 */
[----:B0-----:R-:W-:-:S03]  /*cfd0*/  MOV R22, UR44 ;  /* 0x0000002c00167c02 */ /* 0x001fc60008000f00 */
[----:B------:R-:W-:Y:S01]  /*cfe0*/  STS.U16 [R50+0x1a], R23 ;  /* 0x00001a1732007388 */ /* 0x000fe20000000400 */
[----:B------:R-:W-:Y:S01]  /*cff0*/  @!P2 FMUL.FTZ R6, R6, R79 ;  /* 0x0000004f0606a220 */ /* 0x000fe20000410000 */
[----:B---3--:R-:W-:Y:S02]  /*d000*/  @!P4 FMUL.FTZ R8, R8, R81 ;  /* 0x000000510808c220 */ /* 0x008fe40000410000 */
[----:B------:R0:W-:Y:S01]  /*d010*/  STS.U16 [R51+0x1c], R24 ;  /* 0x00001c1833007388 */ /* 0x0001e20000000400 */
[----:B------:R-:W-:Y:S02]  /*d020*/  IMAD.U32 R52, R52, 0x10000, RZ ;  /* 0x0001000034347824 */ /* 0x000fe400078e00ff */
[----:B------:R-:W-:Y:S01]  /*d030*/  @!P0 FMUL.FTZ R19, R53, -1.4426950216293334961 ;  /* 0xbfb8aa3b35138820 */ /* 0x000fe20000410000 */
[----:B-1----:R-:W-:Y:S01]  /*d040*/  FADD.FTZ R21, R55, UR5 ;  /* 0x0000000537157e21 */ /* 0x002fe20008010000 */
[----:B------:R-:W-:Y:S01]  /*d050*/  STS.U16 [R44+0x1e], R58 ;  /* 0x00001e3a2c007388 */ /* 0x000fe20000000400 */
[----:B------:R-:W-:Y:S01]  /*d060*/  NOP ;  /* 0x0000000000007918 */ /* 0x000fe20000000000 */
[----:B0-----:R-:W-:-:S02]  /*d070*/  FADD.FTZ R24, R57, UR5 ;  /* 0x0000000539187e21 */ /* 0x001fc40008010000 */
        /* <DEDUP_REMOVED lines=18> */
[----:B------:R-:W-:-:S02]  /*d1a0*/  FSETP.GTU.FTZ.AND P5, PT, R52, 20, PT ;  /* 0x41a000003400780b */ /* 0x000fc40003fbc000 */
[----:B----4-:R-:W-:-:S05]  /*d1b0*/  SHF.L.U32 R54, R54, 0x10, RZ ;  /* 0x0000001036367819 */ /* 0x010fca00000006ff */
[----:B------:R-:W-:-:S06]  /*d1c0*/  FADD.FTZ R54, R54, UR5 ;  /* 0x0000000536367e21 */ /* 0x000fcc0008010000 */
[----:B------:R-:W-:Y:S01]  /*d1d0*/  @!P5 FMUL.FTZ R18, R52, -1.4426950216293334961 ;  /* 0xbfb8aa3b3412d820 */ /* 0x000fe20000410000 */
[----:B------:R-:W-:Y:S01]  /*d1e0*/  BAR.SYNC.DEFER_BLOCKING 0x0 ;  /* 0x0000000000007b1d */ /* 0x000fe20000010000 */
[----:B------:R-:W-:Y:S02]  /*d1f0*/  FSETP.GTU.FTZ.AND P1, PT, R54, 20, PT ;  /* 0x41a000003600780b */ /* 0x000fe40003f3c000 */
[----:B------:R-:W-:-:S03]  /*d200*/  FSETP.GTU.FTZ.AND P4, PT, R21, 20, PT ;  /* 0x41a000001500780b */ /* 0x000fc60003f9c000 */
[----:B------:R-:W0:Y:S01]  /*d210*/  @!P5 MUFU.EX2 R18, R18 ;  /* 0x000000120012d308 */ /* 0x000e220000000800 */
[----:B------:R-:W-:Y:S01]  /*d220*/  IMAD.U32 R56, R56, 0x10000, RZ ;  /* 0x0001000038387824 */ /* 0x000fe200078e00ff */
[----:B------:R-:W1:Y:S03]  /*d230*/  LDS R52, [UR7+0x1080] ;  /* 0x00108007ff347984 */ /* 0x000e660008000800 */
[----:B------:R-:W-:-:S03]  /*d240*/  FADD.FTZ R56, R56, UR5 ;  /* 0x0000000538387e21 */ /* 0x000fc60008010000 */
[----:B------:R-:W-:Y:S02]  /*d250*/  @!P1 FMUL.FTZ R20, R54, -1.4426950216293334961 ;  /* 0xbfb8aa3b36149820 */ /* 0x000fe40000410000 */
[----:B------:R-:W-:Y:S01]  /*d260*/  @!P4 FMUL.FTZ R21, R21, -1.4426950216293334961 ;  /* 0xbfb8aa3b1515c820 */ /* 0x000fe20000410000 */
[----:B0-----:R-:W-:Y:S01]  /*d270*/  @!P5 FADD.FTZ R18, R18, 1 ;  /* 0x3f8000001212d421 */ /* 0x001fe20000010000 */
[----:B------:R-:W-:Y:S01]  /*d280*/  FSETP.GTU.FTZ.AND P2, PT, R56, 20, PT ;  /* 0x41a000003800780b */ /* 0x000fe20003f5c000 */
        /* <DEDUP_REMOVED lines=16> */
[----:B------:R-:W-:Y:S02]  /*d390*/  UIMAD.WIDE.U32 UR8, UR51, UR12, URZ ;  /* 0x0000000c330872a5 */ /* 0x000fe4000f8e003f */
[----:B------:R-:W-:-:S05]  /*d3a0*/  UIMAD UR33, UR50, UR30, URZ ;  /* 0x0000001e322172a4 */ /* 0x000fca000f8e023f */
[----:B------:R2:W3:Y:S01]  /*d3b0*/  @!P0 MUFU.RCP R54, R19 ;  /* 0x0000001300368308 */ /* 0x0004e20000001000 */
[----:B------:R-:W-:-:S07]  /*d3c0*/  UIMAD UR13, UR51, UR13, UR32 ;  /* 0x0000000d330d72a4 */ /* 0x000fce000f8e0220 */
[----:B------:R2:W4:Y:S08]  /*d3d0*/  @!P1 MUFU.RCP R89, R20 ;  /* 0x0000001400599308 */ /* 0x0005300000001000 */
[----:B------:R2:W1:Y:S01]  /*d3e0*/  @!P4 MUFU.RCP R56, R21 ;  /* 0x000000150038c308 */ /* 0x0004620000001000 */
[----:B------:R-:W-:Y:S01]  /*d3f0*/  USHF.R.S32.HI UR14, URZ, 0x1f, UR52 ;  /* 0x0000001f3f0e7899 */ /* 0x000fe20008011434 */
[----:B------:R-:W-:Y:S01]  /*d400*/  BSSY B0, `(.L_x_760) ;  /* 0x0000014000007945 */ /* 0x000fe20003800000 */
[----:B------:R-:W-:-:S02]  /*d410*/  UIMAD UR31, UR51, UR31, UR33 ;  /* 0x0000001f331f72a4 */ /* 0x000fc4000f8e0221 */
[----:B------:R-:W-:Y:S01]  /*d420*/  UIADD3 UR34, UR9, UR13, URZ ;  /* 0x0000000d09227290 */ /* 0x000fe2000fffe03f */
[----:B0-----:R-:W-:Y:S01]  /*d430*/  @!P2 FADD.FTZ R23, R23, 1 ;  /* 0x3f8000001717a421 */ /* 0x001fe20000010000 */
[----:B---3--:R-:W-:Y:S10]  /*d440*/  @P5 BRA `(.L_x_761) ;  /* 0x00000000003c5947 */ /* 0x008ff40003800000 */
[----:B--2---:R-:W-:Y:S01]  /*d450*/  MOV R21, UR12 ;  /* 0x0000000c00157c02 */ /* 0x004fe20008000f00 */
        /* <DEDUP_REMOVED lines=9> */
[----:B------:R-:W-:-:S04]  /*d4f0*/  IMAD.WIDE.U32 R18, R21, UR52, R18 ;  /* 0x0000003415127c25 */ /* 0x000fc8000f8e0012 */
[----:B------:R-:W-:Y:S01]  /*d500*/  VIADD R19, R19, UR35 ;  /* 0x0000002313137c36 */ /* 0x000fe20008000000 */
[----:B------:R-:W-:-:S04]  /*d510*/  LEA R20, P5, R18, UR32, 0x1 ;  /* 0x0000002012147c11 */ /* 0x000fc8000f8a08ff */
[----:B------:R-:W-:-:S05]  /*d520*/  LEA.HI.X R21, R18, UR33, R19, 0x1, P5 ;  /* 0x0000002112157c11 */ /* 0x000fca000a8f0c13 */
[----:B------:R0:W-:Y:S04]  /*d530*/  STG.E.U16 desc[UR22][R20.64], R53 ;  /* 0x0000003514007986 */ /* 0x0001e8000c101516 */
.L_x_761:
[----:B------:R-:W-:Y:S05]  /*d540*/  BSYNC B0 ;  /* 0x0000000000007941 */ /* 0x000fea0003800000 */
.L_x_760:
        /* <DEDUP_REMOVED lines=18> */
[----:B------:R-:W-:Y:S01]  /*d670*/  UIMAD.WIDE.U32 UR12, UR51, UR30, URZ ;  /* 0x0000001e330c72a5 */ /* 0x000fe2000f8e003f */
[-C--:B------:R-:W-:Y:S01]  /*d680*/  ISETP.GE.AND P4, PT, R76, R52.reuse, PT ;  /* 0x000000344c00720c */ /* 0x080fe20003f86270 */
[----:B------:R-:W-:Y:S01]  /*d690*/  BSSY B0, `(.L_x_762) ;  /* 0x0000080000007945 */ /* 0x000fe20003800000 */
[-C--:B------:R-:W-:Y:S01]  /*d6a0*/  ISETP.GE.AND P0, PT, R74, R52.reuse, PT ;  /* 0x000000344a00720c */ /* 0x080fe20003f06270 */
[----:B------:R-:W-:Y:S01]  /*d6b0*/  UIADD3 UR32, UR13, UR31, URZ ;  /* 0x0000001f0d207290 */ /* 0x000fe2000fffe03f */
[----:B------:R-:W-:-:S02]  /*d6c0*/  ISETP.GE.AND P1, PT, R72, R52, PT ;  /* 0x000000344800720c */ /* 0x000fc40003f26270 */
[----:B------:R-:W-:Y:S01]  /*d6d0*/  LEA R18, P5, R20, R18, 0x1 ;  /* 0x0000001214127211 */ /* 0x000fe200078a08ff */
[----:B0-----:R-:W-:Y:S01]  /*d6e0*/  @!P2 FMUL.FTZ R16, R16, R23 ;  /* 0x000000171010a220 */ /* 0x001fe20000410000 */
[----:B------:R-:W-:Y:S02]  /*d6f0*/  MOV R21, UR8 ;  /* 0x0000000800157c02 */ /* 0x000fe40008000f00 */
[----:B------:R-:W-:Y:S02]  /*d700*/  ISETP.GE.AND P2, PT, R0, R52, PT ;  /* 0x000000340000720c */ /* 0x000fe40003f46270 */
[----:B------:R-:W-:Y:S01]  /*d710*/  LEA.HI.X R19, R20, R19, R21, 0x1, P5 ;  /* 0x0000001314137211 */ /* 0x000fe200028f0c15 */
[----:B-1----:R-:W-:Y:S01]  /*d720*/  @!P3 FMUL.FTZ R17, R17, R24 ;  /* 0x000000181111b220 */ /* 0x002fe20000410000 */
[----:B------:R-:W-:-:S03]  /*d730*/  ISETP.GE.AND P3, PT, R25, R52, PT ;  /* 0x000000341900720c */ /* 0x000fc60003f66270 */
        /* <DEDUP_REMOVED lines=41> */
[----:B------:R-:W-:Y:S01]  /*d9d0*/  F2FP.BF16.F32.PACK_AB R4, R11, R10 ;  /* 0x0000000a0b04723e */ /* 0x000fe200000010ff */
[----:B------:R-:W-:Y:S01]  /*d9e0*/  STS.U16 [R27+0x4], R21 ;  /* 0x000004151b007388 */ /* 0x000fe20000000400 */
[----:B------:R-:W-:Y:S01]  /*d9f0*/  PRMT R18, R6, 0x7632, R18 ;  /* 0x0000763206127816 */ /* 0x000fe20000000012 */
[----:B------:R-:W-:Y:S01]  /*da00*/  FADD.FTZ R8, R7, R8 ;  /* 0x0000000807087221 */ /* 0x000fe20000010000 */
[----:B-1----:R-:W-:Y:S01]  /*da10*/  PRMT R20, R3, 0x7610, R20 ;  /* 0x0000761003147816 */ /* 0x002fe20000000014 */
[----:B------:R-:W-:Y:S01]  /*da20*/  STS.U16 [R39+0x6], R23 ;  /* 0x0000061727007388 */ /* 0x000fe20000000400 */
[----:B------:R-:W-:Y:S01]  /*da30*/  F2FP.BF16.F32.PACK_AB R5, R13, R12 ;  /* 0x0000000c0d05723e */ /* 0x000fe200000010ff */
[----:B------:R-:W-:Y:S01]  /*da40*/  FADD.FTZ R9, R8, R9 ;  /* 0x0000000908097221 */ /* 0x000fe20000010000 */
[----:B0-----:R-:W-:Y:S01]  /*da50*/  PRMT R19, R3, 0x7632, R19 ;  /* 0x0000763203137816 */ /* 0x001fe20000000013 */
[----:B------:R0:W-:Y:S01]  /*da60*/  STS.U16 [R40+0x8], R6 ;  /* 0x0000080628007388 */ /* 0x0001e20000000400 */
[C---:B------:R-:W-:Y:S01]  /*da70*/  PRMT R24, R4.reuse, 0x7610, R24 ;  /* 0x0000761004187816 */ /* 0x040fe20000000018 */
[----:B------:R-:W-:Y:S01]  /*da80*/  FADD.FTZ R10, R9, R10 ;  /* 0x0000000a090a7221 */ /* 0x000fe20000010000 */
[----:B------:R-:W-:Y:S01]  /*da90*/  PRMT R26, R4, 0x7632, R26 ;  /* 0x00007632041a7816 */ /* 0x000fe2000000001a */
[----:B------:R1:W-:Y:S01]  /*daa0*/  STS.U16 [R41+0xa], R18 ;  /* 0x00000a1229007388 */ /* 0x0003e20000000400 */
[----:B------:R-:W-:Y:S01]  /*dab0*/  F2FP.BF16.F32.PACK_AB R3, R15, R14 ;  /* 0x0000000e0f03723e */ /* 0x000fe200000010ff */
[----:B------:R-:W-:Y:S01]  /*dac0*/  FADD.FTZ R11, R10, R11 ;  /* 0x0000000b0a0b7221 */ /* 0x000fe20000010000 */
[----:B------:R-:W-:Y:S01]  /*dad0*/  F2FP.BF16.F32.PACK_AB R4, R17, R16 ;  /* 0x000000101104723e */ /* 0x000fe200000010ff */
[----:B------:R2:W-:Y:S01]  /*dae0*/  STS.U16 [R42+0xc], R20 ;  /* 0x00000c142a007388 */ /* 0x0005e20000000400 */
[----:B0-----:R-:W-:Y:S01]  /*daf0*/  PRMT R6, R5, 0x7632, R6 ;  /* 0x0000763205067816 */ /* 0x001fe20000000006 */
[----:B------:R-:W-:-:S02]  /*db00*/  FADD.FTZ R12, R11, R12 ;  /* 0x0000000c0b0c7221 */ /* 0x000fc40000010000 */
[----:B------:R-:W-:Y:S01]  /*db10*/  STS.U16 [R43+0xe], R19 ;  /* 0x00000e132b007388 */ /* 0x000fe20000000400 */
[----:B-1----:R-:W-:Y:S01]  /*db20*/  PRMT R18, R3, 0x7632, R18 ;  /* 0x0000763203127816 */ /* 0x002fe20000000012 */
[----:B------:R-:W-:Y:S02]  /*db30*/  FADD.FTZ R13, R12, R13 ;  /* 0x0000000d0c0d7221 */ /* 0x000fe40000010000 */
[----:B------:R-:W-:Y:S01]  /*db40*/  STS.U16 [R45+0x10], R24 ;  /* 0x000010182d007388 */ /* 0x000fe20000000400 */
[----:B--2---:R-:W-:Y:S01]  /*db50*/  PRMT R20, R4, 0x7632, R20 ;  /* 0x0000763204147816 */ /* 0x004fe20000000014 */
[----:B------:R-:W-:Y:S02]  /*db60*/  FADD.FTZ R14, R13, R14 ;  /* 0x0000000e0d0e7221 */ /* 0x000fe40000010000 */
[----:B------:R-:W-:Y:S02]  /*db70*/  STS.U16 [R46+0x12], R26 ;  /* 0x0000121a2e007388 */ /* 0x000fe40000000400 */
[----:B------:R-:W-:-:S02]  /*db80*/  FADD.FTZ R15, R14, R15 ;  /* 0x0000000f0e0f7221 */ /* 0x000fc40000010000 */
[----:B------:R-:W-:Y:S02]  /*db90*/  STS.U16 [R47+0x14], R5 ;  /* 0x000014052f007388 */ /* 0x000fe40000000400 */
[----:B------:R-:W-:Y:S02]  /*dba0*/  FADD.FTZ R16, R15, R16 ;  /* 0x000000100f107221 */ /* 0x000fe40000010000 */
[----:B------:R-:W-:Y:S02]  /*dbb0*/  STS.U16 [R48+0x16], R6 ;  /* 0x0000160630007388 */ /* 0x000fe40000000400 */
[----:B------:R-:W-:Y:S02]  /*dbc0*/  FADD.FTZ R2, R16, R17 ;  /* 0x0000001110027221 */ /* 0x000fe40000010000 */
        /* <DEDUP_REMOVED lines=44> */
.L_x_763:
[----:B------:R-:W-:Y:S05]  /*de90*/  BSYNC B0 ;  /* 0x0000000000007941 */ /* 0x000fea0003800000 */
.L_x_762:
        /* <DEDUP_REMOVED lines=16> */
[----:B------:R-:W-:Y:S01]  /*dfa0*/  ISETP.GE.AND P6, PT, R72, R6, PT ;  /* 0x000000064800720c */ /* 0x000fe20003fc6270 */
[----:B------:R-:W-:Y:S01]  /*dfb0*/  UIADD3 UR21, UP2, UR21, -0x1000, URZ ;  /* 0xfffff00015157890 */ /* 0x000fe2000ff5e03f */
[C---:B------:R-:W-:Y:S01]  /*dfc0*/  LEA R2, P0, R4.reuse, R2, 0x1 ;  /* 0x0000000204027211 */ /* 0x040fe200078008ff */
[----:B------:R-:W-:Y:S01]  /*dfd0*/  UIADD3 UR47, UP3, UR47, -0x1000, URZ ;  /* 0xfffff0002f2f7890 */ /* 0x000fe2000ff7e03f */
[----:B------:R-:W-:Y:S01]  /*dfe0*/  MOV R5, UR10 ;  /* 0x0000000a00057c02 */ /* 0x000fe20008000f00 */
[----:B------:R-:W-:Y:S01]  /*dff0*/  UIADD3 UR19, UP4, UR19, -0x1000, URZ ;  /* 0xfffff00013137890 */ /* 0x000fe2000ff9e03f */
[-C--:B------:R-:W-:Y:S01]  /*e000*/  ISETP.GE.AND P1, PT, R25, R6.reuse, PT ;  /* 0x000000061900720c */ /* 0x080fe20003f26270 */
[----:B------:R-:W-:Y:S01]  /*e010*/  UIADD3 UR4, UR4, 0x1, URZ ;  /* 0x0000000104047890 */ /* 0x000fe2000fffe03f */
[----:B------:R-:W-:Y:S01]  /*e020*/  LEA.HI.X R3, R4, R3, R5, 0x1, P0 ;  /* 0x0000000304037211 */ /* 0x000fe200000f0c05 */
[----:B------:R-:W-:Y:S01]  /*e030*/  UIADD3.X UR16, UR16, -0x1, URZ, UP1, !UPT ;  /* 0xffffffff10107890 */ /* 0x000fe20008ffe43f */
[-C--:B------:R-:W-:Y:S01]  /*e040*/  ISETP.GE.AND P2, PT, R28, R6.reuse, PT ;  /* 0x000000061c00720c */ /* 0x080fe20003f46270 */
[----:B------:R-:W-:Y:S01]  /*e050*/  UIADD3.X UR20, UR20, -0x1, URZ, UP2, !UPT ;  /* 0xffffffff14147890 */ /* 0x000fe200097fe43f */
[-C--:B------:R-:W-:Y:S01]  /*e060*/  ISETP.GE.AND P0, PT, R0, R6.reuse, PT ;  /* 0x000000060000720c */ /* 0x080fe20003f06270 */
        /* <DEDUP_REMOVED lines=27> */
.L_x_677:
        /* <DEDUP_REMOVED lines=41> */
.L_x_766:
[----:B------:R-:W-:Y:S05]  /*e4b0*/  BSYNC B0 ;  /* 0x0000000000007941 */ /* 0x000fea0003800000 */
.L_x_765:
        /* <DEDUP_REMOVED lines=44> */
.L_x_768:
[----:B------:R-:W2:Y:S02]  /*e780*/  S2R R11, SR_TID.X ;  /* 0x00000000000b7919 */ /* 0x000ea40000002100 */
.L_x_769:
[----:B------:R-:W-:Y:S05]  /*e790*/  BSYNC B0 ;  /* 0x0000000000007941 */ /* 0x000fea0003800000 */
.L_x_767:
        /* <DEDUP_REMOVED lines=23> */
.L_x_771:
[----:B0--3--:R-:W-:Y:S01]  /*e910*/  LEA R0, R11, UR8, 0x2 ;  /* 0x000000080b007c11 */ /* 0x009fe2000f8e10ff */
[----:B--2---:R-:W-:Y:S01]  /*e920*/  IMAD.U32 R5, RZ, RZ, UR5 ;  /* 0x00000005ff057e24 */ /* 0x004fe2000f8e00ff */
[----:B------:R-:W-:Y:S02]  /*e930*/  MOV R4, UR4 ;  /* 0x0000000400047c02 */ /* 0x000fe40008000f00 */
[----:B------:R-:W-:Y:S01]  /*e940*/  SHF.R.S32.HI R5, RZ, 0x1f, R11 ;  /* 0x0000001fff057819 */ /* 0x000fe2000001140b */
[----:B------:R-:W0:Y:S01]  /*e950*/  LDS R13, [R0+0x4de0] ;  /* 0x004de000000d7984 */ /* 0x000e220000000800 */
[----:B-1--4-:R-:W-:Y:S01]  /*e960*/  MOV R3, UR6 ;  /* 0x0000000600037c02 */ /* 0x012fe20008000f00 */
[----:B------:R-:W-:Y:S01]  /*e970*/  IMAD.MOV.U32 R2, RZ, RZ, R4 ;  /* 0x000000ffff027224 */ /* 0x000fe200078e0004 */
[----:B------:R-:W-:Y:S01]  /*e980*/  MOV R8, UR12 ;  /* 0x0000000c00087c02 */ /* 0x000fe20008000f00 */
[----:B------:R-:W1:Y:S01]  /*e990*/  LDS R15, [R0+0x51e0] ;  /* 0x0051e000000f7984 */ /* 0x000e620000000800 */
[C---:B------:R-:W-:Y:S01]  /*e9a0*/  IMAD R4, R5.reuse, UR10, RZ ;  /* 0x0000000a05047c24 */ /* 0x040fe2000f8e02ff */
[----:B------:R-:W-:Y:S01]  /*e9b0*/  MOV R7, UR7 ;  /* 0x0000000700077c02 */ /* 0x000fe20008000f00 */
[----:B------:R-:W-:Y:S01]  /*e9c0*/  IMAD R10, R5, UR16, RZ ;  /* 0x00000010050a7c24 */ /* 0x000fe2000f8e02ff */
[----:B------:R-:W-:Y:S01]  /*e9d0*/  MOV R6, R8 ;  /* 0x0000000800067202 */ /* 0x000fe20000000f00 */
[----:B------:R-:W-:Y:S01]  /*e9e0*/  IMAD.WIDE.U32 R2, R11, UR10, R2 ;  /* 0x0000000a0b027c25 */ /* 0x000fe2000f8e0002 */
[----:B------:R-:W-:-:S03]  /*e9f0*/  MOV R9, UR13 ;  /* 0x0000000d00097c02 */ /* 0x000fc60008000f00 */
        /* <DEDUP_REMOVED lines=15> */
.L_x_770:
[----:B------:R-:W-:Y:S05]  /*eaf0*/  EXIT ;  /* 0x000000000000794d */ /* 0x000fea0003800000 */
.L_x_719:
[----:B------:R-:W-:Y:S01]  /*eb00*/  HFMA2.MMA R89, -RZ, RZ, 0, 5.9604644775390625e-08 ;  /* 0x00000001ff597435 */ /* 0x000fe200000001ff */
[----:B------:R-:W-:Y:S01]  /*eb10*/  MOV R165, R162 ;  /* 0x000000a200a57202 */ /* 0x000fe20000000f00 */
[----:B------:R-:W-:Y:S01]  /*eb20*/  IMAD.MOV.U32 R154, RZ, RZ, -0x1 ;  /* 0xffffffffff9a7424 */ /* 0x000fe200078e00ff */
[----:B------:R-:W-:-:S08]  /*eb30*/  MOV R88, RZ ;  /* 0x000000ff00587202 */ /* 0x000fd00000000f00 */
[----:B------:R-:W-:Y:S05]  /*eb40*/  WARPSYNC.COLLECTIVE R154, `(.L_x_772) ;  /* 0x000000009a087348 */ /* 0x000fea0003c00000 */
[----:B------:R0:W1:Y:S02]  /*eb50*/  SHFL.UP P0, R156, R165, R89, R88 ;  /* 0x04000059a59c7389 */ /* 0x0000640000000058 */
[----:B01----:R-:W-:Y:S01]  /*eb60*/  ENDCOLLECTIVE ;  /* 0x000000000000791b */ /* 0x003fe20003800000 */
.L_x_772:
[----:B------:R-:W-:Y:S02]  /*eb70*/  MOV R165, R163 ;  /* 0x000000a300a57202 */ /* 0x000fe40000000f00 */
[----:B------:R-:W-:-:S07]  /*eb80*/  MOV R153, R156 ;  /* 0x0000009c00997202 */ /* 0x000fce0000000f00 */
[----:B------:R-:W-:Y:S05]  /*eb90*/  WARPSYNC.COLLECTIVE R154, `(.L_x_773) ;  /* 0x000000009a087348 */ /* 0x000fea0003c00000 */
[----:B------:R0:W1:Y:S02]  /*eba0*/  SHFL.UP P0, R156, R165, R89, R88 ;  /* 0x04000059a59c7389 */ /* 0x0000640000000058 */
[----:B01----:R-:W-:Y:S01]  /*ebb0*/  ENDCOLLECTIVE ;  /* 0x000000000000791b */ /* 0x003fe20003800000 */
.L_x_773:
[----:B------:R-:W0:Y:S01]  /*ebc0*/  S2R R154, SR_LANEID ;  /* 0x00000000009a7919 */ /* 0x000e220000000000 */
[----:B------:R-:W-:Y:S01]  /*ebd0*/  HFMA2.MMA R89, -RZ, RZ, 0, 1.1920928955078125e-07 ;  /* 0x00000002ff597435 */ /* 0x000fe200000001ff */
[----:B------:R-:W-:Y:S02]  /*ebe0*/  MOV R88, R156 ;  /* 0x0000009c00587202 */ /* 0x000fe40000000f00 */
[----:B0-----:R-:W-:Y:S02]  /*ebf0*/  ISETP.GE.AND P0, PT, R154, 0x1, PT ;  /* 0x000000019a00780c */ /* 0x001fe40003f06270 */
[----:B------:R-:W-:-:S11]  /*ec00*/  MOV R154, 0xffffffff ;  /* 0xffffffff009a7802 */ /* 0x000fd60000000f00 */
[C---:B------:R-:W-:Y:S01]  /*ec10*/  @P0 FFMA.FTZ R163, R162.reuse, R88, R163 ;  /* 0x00000058a2a30223 */ /* 0x040fe200000100a3 */
[----:B------:R-:W-:Y:S01]  /*ec20*/  @P0 FMUL.FTZ R162, R162, R153 ;  /* 0x00000099a2a20220 */ /* 0x000fe20000410000 */
[----:B------:R-:W-:-:S03]  /*ec30*/  MOV R88, RZ ;  /* 0x000000ff00587202 */ /* 0x000fc60000000f00 */
[----:B------:R-:W-:-:S07]  /*ec40*/  IMAD.MOV.U32 R165, RZ, RZ, R162 ;  /* 0x000000ffffa57224 */ /* 0x000fce00078e00a2 */
[----:B------:R-:W-:Y:S05]  /*ec50*/  WARPSYNC.COLLECTIVE R154, `(.L_x_774) ;  /* 0x000000009a087348 */ /* 0x000fea0003c00000 */
[----:B------:R0:W1:Y:S02]  /*ec60*/  SHFL.UP P0, R156, R165, R89, R88 ;  /* 0x04000059a59c7389 */ /* 0x0000640000000058 */
[----:B01----:R-:W-:Y:S01]  /*ec70*/  ENDCOLLECTIVE ;  /* 0x000000000000791b */ /* 0x003fe20003800000 */
.L_x_774:
[----:B------:R-:W-:Y:S01]  /*ec80*/  MOV R165, R163 ;  /* 0x000000a300a57202 */ /* 0x000fe20000000f00 */
[----:B------:R-:W-:-:S07]  /*ec90*/  IMAD.MOV.U32 R153, RZ, RZ, R156 ;  /* 0x000000ffff997224 */ /* 0x000fce00078e009c */
[----:B------:R-:W-:Y:S05]  /*eca0*/  WARPSYNC.COLLECTIVE R154, `(.L_x_775) ;  /* 0x000000009a087348 */ /* 0x000fea0003c00000 */
[----:B------:R0:W1:Y:S02]  /*ecb0*/  SHFL.UP P0, R156, R165, R89, R88 ;  /* 0x04000059a59c7389 */ /* 0x0000640000000058 */
[----:B01----:R-:W-:Y:S01]  /*ecc0*/  ENDCOLLECTIVE ;  /* 0x000000000000791b */ /* 0x003fe20003800000 */
.L_x_775:
        /* <DEDUP_REMOVED lines=12> */
.L_x_776:
[----:B------:R-:W-:Y:S01]  /*ed90*/  IMAD.MOV.U32 R165, RZ, RZ, R163 ;  /* 0x000000ffffa57224 */ /* 0x000fe200078e00a3 */
[----:B------:R-:W-:-:S07]  /*eda0*/  MOV R153, R156 ;  /* 0x0000009c00997202 */ /* 0x000fce0000000f00 */
[----:B------:R-:W-:Y:S05]  /*edb0*/  WARPSYNC.COLLECTIVE R154, `(.L_x_777) ;  /* 0x000000009a087348 */ /* 0x000fea0003c00000 */
[----:B------:R0:W1:Y:S02]  /*edc0*/  SHFL.UP P0, R156, R165, R89, R88 ;  /* 0x04000059a59c7389 */ /* 0x0000640000000058 */
[----:B01----:R-:W-:Y:S01]  /*edd0*/  ENDCOLLECTIVE ;  /* 0x000000000000791b */ /* 0x003fe20003800000 */
.L_x_777:
[----:B------:R-:W0:Y:S01]  /*ede0*/  S2R R154, SR_LANEID ;  /* 0x00000000009a7919 */ /* 0x000e220000000000 */
[----:B------:R-:W-:Y:S01]  /*edf0*/  HFMA2.MMA R89, -RZ, RZ, 0, 4.76837158203125e-07 ;  /* 0x00000008ff597435 */ /* 0x000fe200000001ff */
[----:B------:R-:W-:Y:S02]  /*ee00*/  MOV R88, R156 ;  /* 0x0000009c00587202 */ /* 0x000fe40000000f00 */
        /* <DEDUP_REMOVED lines=9> */
.L_x_778:
[----:B------:R-:W-:Y:S02]  /*eea0*/  MOV R165, R163 ;  /* 0x000000a300a57202 */ /* 0x000fe40000000f00 */
[----:B------:R-:W-:-:S07]  /*eeb0*/  MOV R153, R156 ;  /* 0x0000009c00997202 */ /* 0x000fce0000000f00 */
[----:B------:R-:W-:Y:S05]  /*eec0*/  WARPSYNC.COLLECTIVE R154, `(.L_x_779) ;  /* 0x000000009a087348 */ /* 0x000fea0003c00000 */
[----:B------:R0:W1:Y:S02]  /*eed0*/  SHFL.UP P0, R156, R165, R89, R88 ;  /* 0x04000059a59c7389 */ /* 0x0000640000000058 */
[----:B01----:R-:W-:Y:S01]  /*eee0*/  ENDCOLLECTIVE ;  /* 0x000000000000791b */ /* 0x003fe20003800000 */
.L_x_779:
[----:B------:R-:W0:Y:S01]  /*eef0*/  S2R R154, SR_LANEID ;  /* 0x00000000009a7919 */ /* 0x000e220000000000 */
[----:B------:R-:W-:Y:S01]  /*ef00*/  HFMA2.MMA R89, -RZ, RZ, 0, 9.5367431640625e-07 ;  /* 0x00000010ff597435 */ /* 0x000fe200000001ff */
[----:B------:R-:W-:Y:S01]  /*ef10*/  IMAD.MOV.U32 R88, RZ, RZ, R156 ;  /* 0x000000ffff587224 */ /* 0x000fe200078e009c */
[----:B0-----:R-:W-:Y:S01]  /*ef20*/  ISETP.GE.AND P0, PT, R154, 0x8, PT ;  /* 0x000000089a00780c */ /* 0x001fe20003f06270 */
[----:B------:R-:W-:-:S12]  /*ef30*/  IMAD.MOV.U32 R154, RZ, RZ, -0x1 ;  /* 0xffffffffff9a7424 */ /* 0x000fd800078e00ff */
[C---:B------:R-:W-:Y:S01]  /*ef40*/  @P0 FFMA.FTZ R163, R162.reuse, R88, R163 ;  /* 0x00000058a2a30223 */ /* 0x040fe200000100a3 */
[----:B------:R-:W-:Y:S01]  /*ef50*/  @P0 FMUL.FTZ R162, R162, R153 ;  /* 0x00000099a2a20220 */ /* 0x000fe20000410000 */
[----:B------:R-:W-:-:S04]  /*ef60*/  MOV R88, RZ ;  /* 0x000000ff00587202 */ /* 0x000fc80000000f00 */
[----:B------:R-:W-:-:S07]  /*ef70*/  MOV R165, R162 ;  /* 0x000000a200a57202 */ /* 0x000fce0000000f00 */
[----:B------:R-:W-:Y:S05]  /*ef80*/  WARPSYNC.COLLECTIVE R154, `(.L_x_780) ;  /* 0x000000009a087348 */ /* 0x000fea0003c00000 */
[----:B------:R0:W1:Y:S02]  /*ef90*/  SHFL.UP P0, R156, R165, R89, R88 ;  /* 0x04000059a59c7389 */ /* 0x0000640000000058 */
[----:B01----:R-:W-:Y:S01]  /*efa0*/  ENDCOLLECTIVE ;  /* 0x000000000000791b */ /* 0x003fe20003800000 */
.L_x_780:
[----:B------:R-:W-:Y:S02]  /*efb0*/  MOV R165, R163 ;  /* 0x000000a300a57202 */ /* 0x000fe40000000f00 */
[----:B------:R-:W-:-:S07]  /*efc0*/  MOV R153, R156 ;  /* 0x0000009c00997202 */ /* 0x000fce0000000f00 */
[----:B------:R-:W-:Y:S05]  /*efd0*/  WARPSYNC.COLLECTIVE R154, `(.L_x_781) ;  /* 0x000000009a087348 */ /* 0x000fea0003c00000 */
[----:B------:R0:W1:Y:S02]  /*efe0*/  SHFL.UP P0, R156, R165, R89, R88 ;  /* 0x04000059a59c7389 */ /* 0x0000640000000058 */
[----:B01----:R-:W-:Y:S01]  /*eff0*/  ENDCOLLECTIVE ;  /* 0x000000000000791b */ /* 0x003fe20003800000 */
.L_x_781:
[----:B------:R-:W-:Y:S01]  /*f000*/  MOV R88, R156 ;  /* 0x0000009c00587202 */ /* 0x000fe20000000f00 */
[----:B------:R-:W-:Y:S06]  /*f010*/  BRA `(.L_x_782) ;  /* 0xffffffa000e87947 */ /* 0x000fec000383ffff */
.L_x_720:
        /* <DEDUP_REMOVED lines=8> */
.L_x_784:
[----:B------:R-:W-:Y:S05]  /*f0a0*/  BSYNC B0 ;  /* 0x0000000000007941 */ /* 0x000fea0003800000 */
.L_x_783:
[----:B------:R-:W-:Y:S05]  /*f0b0*/  BRA `(.L_x_785) ;  /* 0xffffffa000d87947 */ /* 0x000fea000383ffff */
.L_x_721:
        /* <DEDUP_REMOVED lines=8> */
.L_x_787:
[----:B------:R-:W-:Y:S05]  /*f140*/  BSYNC B0 ;  /* 0x0000000000007941 */ /* 0x000fea0003800000 */
.L_x_786:
[----:B------:R-:W-:Y:S05]  /*f150*/  BRA `(.L_x_788) ;  /* 0xffffffa000b87947 */ /* 0x000fea000383ffff */
.L_x_722:
[----:B------:R-:W-:Y:S01]  /*f160*/  HFMA2.MMA R89, -RZ, RZ, 0, 5.9604644775390625e-08 ;  /* 0x00000001ff597435 */ /* 0x000fe200000001ff */
[----:B------:R-:W-:Y:S01]  /*f170*/  BSSY B0, `(.L_x_789) ;  /* 0x0000007000007945 */ /* 0x000fe20003800000 */
[----:B------:R-:W-:Y:S01]  /*f180*/  IMAD.MOV.U32 R165, RZ, RZ, R162 ;  /* 0x000000ffffa57224 */ /* 0x000fe200078e00a2 */
[----:B------:R-:W-:Y:S02]  /*f190*/  MOV R88, RZ ;  /* 0x000000ff00587202 */ /* 0x000fe40000000f00 */
[----:B------:R-:W-:-:S07]  /*f1a0*/  MOV R154, 0xffffffff ;  /* 0xffffffff009a7802 */ /* 0x000fce0000000f00 */
[----:B------:R-:W-:Y:S05]  /*f1b0*/  WARPSYNC.COLLECTIVE R154, `(.L_x_790) ;  /* 0x000000009a087348 */ /* 0x000fea0003c00000 */
[----:B------:R0:W1:Y:S02]  /*f1c0*/  SHFL.UP P0, R156, R165, R89, R88 ;  /* 0x04000059a59c7389 */ /* 0x0000640000000058 */
[----:B01----:R-:W-:Y:S01]  /*f1d0*/  ENDCOLLECTIVE ;  /* 0x000000000000791b */ /* 0x003fe20003800000 */
.L_x_790:
[----:B------:R-:W-:Y:S05]  /*f1e0*/  BSYNC B0 ;  /* 0x0000000000007941 */ /* 0x000fea0003800000 */
.L_x_789:
[----:B------:R-:W-:Y:S01]  /*f1f0*/  HFMA2.MMA R89, -RZ, RZ, 0, 5.9604644775390625e-08 ;  /* 0x00000001ff597435 */ /* 0x000fe200000001ff */
[----:B------:R-:W-:Y:S01]  /*f200*/  MOV R165, R163 ;  /* 0x000000a300a57202 */ /* 0x000fe20000000f00 */
[----:B------:R-:W-:Y:S01]  /*f210*/  IMAD.MOV.U32 R154, RZ, RZ, -0x1 ;  /* 0xffffffffff9a7424 */ /* 0x000fe200078e00ff */
[----:B------:R-:W-:Y:S01]  /*f220*/  MOV R88, RZ ;  /* 0x000000ff00587202 */ /* 0x000fe20000000f00 */
[----:B------:R-:W-:Y:S01]  /*f230*/  IMAD.MOV.U32 R162, RZ, RZ, R156 ;  /* 0x000000ffffa27224 */ /* 0x000fe200078e009c */
[----:B------:R-:W-:-:S07]  /*f240*/  MOV R153, R80 ;  /* 0x0000005000997202 */ /* 0x000fce0000000f00 */
[----:B------:R-:W-:Y:S05]  /*f250*/  WARPSYNC.COLLECTIVE R154, `(.L_x_791) ;  /* 0x000000009a087348 */ /* 0x000fea0003c00000 */
[----:B------:R0:W1:Y:S02]  /*f260*/  SHFL.UP P0, R156, R165, R89, R88 ;  /* 0x04000059a59c7389 */ /* 0x0000640000000058 */
[----:B01----:R-:W-:Y:S01]  /*f270*/  ENDCOLLECTIVE ;  /* 0x000000000000791b */ /* 0x003fe20003800000 */
.L_x_791:
[----:B------:R-:W-:Y:S01]  /*f280*/  HFMA2.MMA R89, -RZ, RZ, 0, 0 ;  /* 0x00000000ff597435 */ /* 0x000fe200000001ff */
[----:B------:R-:W-:Y:S01]  /*f290*/  IMAD.MOV.U32 R88, RZ, RZ, 0x1f ;  /* 0x0000001fff587424 */ /* 0x000fe200078e00ff */
[----:B------:R-:W-:-:S09]  /*f2a0*/  MOV R163, R156 ;  /* 0x0000009c00a37202 */ /* 0x000fd20000000f00 */
[----:B------:R-:W-:Y:S05]  /*f2b0*/  WARPSYNC.COLLECTIVE R154, `(.L_x_792) ;  /* 0x000000009a087348 */ /* 0x000fea0003c00000 */
[----:B------:R0:W1:Y:S02]  /*f2c0*/  SHFL.IDX P3, R156, R153, R89, R88 ;  /* 0x00000059999c7389 */ /* 0x0000640000060058 */
[----:B01----:R-:W-:Y:S01]  /*f2d0*/  ENDCOLLECTIVE ;  /* 0x000000000000791b */ /* 0x003fe20003800000 */
.L_x_792:
[----:B------:R-:W-:Y:S02]  /*f2e0*/  MOV R153, R81 ;  /* 0x0000005100997202 */ /* 0x000fe40000000f00 */
[----:B------:R-:W-:-:S07]  /*f2f0*/  MOV R80, R156 ;  /* 0x0000009c00507202 */ /* 0x000fce0000000f00 */
[----:B------:R-:W-:Y:S05]  /*f300*/  WARPSYNC.COLLECTIVE R154, `(.L_x_793) ;  /* 0x000000009a087348 */ /* 0x000fea0003c00000 */
[----:B------:R0:W1:Y:S02]  /*f310*/  SHFL.IDX P3, R156, R153, R89, R88 ;  /* 0x00000059999c7389 */ /* 0x0000640000060058 */
[----:B01----:R-:W-:Y:S01]  /*f320*/  ENDCOLLECTIVE ;  /* 0x000000000000791b */ /* 0x003fe20003800000 */
.L_x_793:
[----:B------:R-:W-:Y:S01]  /*f330*/  MOV R81, R156 ;  /* 0x0000009c00517202 */ /* 0x000fe20000000f00 */
[----:B------:R-:W-:Y:S06]  /*f340*/  BRA `(.L_x_794) ;  /* 0xffffffa000547947 */ /* 0x000fec000383ffff */
.L_x_724:
[----:B------:R-:W-:Y:S01]  /*f350*/  HFMA2.MMA R156, -RZ, RZ, 0, 5.9604644775390625e-08 ;  /* 0x00000001ff9c7435 */ /* 0x000fe200000001ff */
[----:B------:R-:W-:Y:S01]  /*f360*/  IMAD.MOV.U32 R163, RZ, RZ, R155 ;  /* 0x000000ffffa37224 */ /* 0x000fe200078e009b */
[----:B------:R-:W-:Y:S02]  /*f370*/  MOV R89, 0x1f ;  /* 0x0000001f00597802 */ /* 0x000fe40000000f00 */
[----:B------:R-:W-:-:S07]  /*f380*/  MOV R154, 0xffffffff ;  /* 0xffffffff009a7802 */ /* 0x000fce0000000f00 */
[----:B------:R-:W-:Y:S05]  /*f390*/  WARPSYNC.COLLECTIVE R154, `(.L_x_795) ;  /* 0x000000009a087348 */ /* 0x000fea0003c00000 */
[----:B------:R0:W1:Y:S02]  /*f3a0*/  SHFL.DOWN P6, R153, R163, R156, R89 ;  /* 0x0800009ca3997389 */ /* 0x00006400000c0059 */
[----:B01----:R-:W-:Y:S01]  /*f3b0*/  ENDCOLLECTIVE ;  /* 0x000000000000791b */ /* 0x003fe20003800000 */
.L_x_795:
[----:B------:R-:W-:Y:S01]  /*f3c0*/  MOV R163, R162 ;  /* 0x000000a200a37202 */ /* 0x000fe20000000f00 */
[----:B------:R-:W-:-:S07]  /*f3d0*/  IMAD.MOV.U32 R88, RZ, RZ, R153 ;  /* 0x000000ffff587224 */ /* 0x000fce00078e0099 */
[----:B------:R-:W-:Y:S05]  /*f3e0*/  WARPSYNC.COLLECTIVE R154, `(.L_x_796) ;  /* 0x000000009a087348 */ /* 0x000fea0003c00000 */
[----:B------:R0:W1:Y:S02]  /*f3f0*/  SHFL.DOWN P6, R153, R163, R156, R89 ;  /* 0x0800009ca3997389 */ /* 0x00006400000c0059 */
[----:B01----:R-:W-:Y:S01]  /*f400*/  ENDCOLLECTIVE ;  /* 0x000000000000791b */ /* 0x003fe20003800000 */
.L_x_796:
        /* <DEDUP_REMOVED lines=9> */
.L_x_797:
[----:B------:R-:W-:Y:S02]  /*f4a0*/  MOV R163, R162 ;  /* 0x000000a200a37202 */ /* 0x000fe40000000f00 */
[----:B------:R-:W-:-:S07]  /*f4b0*/  MOV R88, R153 ;  /* 0x0000009900587202 */ /* 0x000fce0000000f00 */
[----:B------:R-:W-:Y:S05]  /*f4c0*/  WARPSYNC.COLLECTIVE R154, `(.L_x_798) ;  /* 0x000000009a087348 */ /* 0x000fea0003c00000 */
[----:B------:R0:W1:Y:S02]  /*f4d0*/  SHFL.DOWN P6, R153, R163, R156, R89 ;  /* 0x0800009ca3997389 */ /* 0x00006400000c0059 */
[----:B01----:R-:W-:Y:S01]  /*f4e0*/  ENDCOLLECTIVE ;  /* 0x000000000000791b */ /* 0x003fe20003800000 */
.L_x_798:
[----:B------:R-:W-:Y:S01]  /*f4f0*/  HFMA2.MMA R156, -RZ, RZ, 0, 2.384185791015625e-07 ;  /* 0x00000004ff9c7435 */ /* 0x000fe200000001ff */
        /* <DEDUP_REMOVED lines=8> */
.L_x_799:
[----:B------:R-:W-:Y:S01]  /*f580*/  MOV R163, R162 ;  /* 0x000000a200a37202 */ /* 0x000fe20000000f00 */
[----:B------:R-:W-:-:S07]  /*f590*/  IMAD.MOV.U32 R88, RZ, RZ, R153 ;  /* 0x000000ffff587224 */ /* 0x000fce00078e0099 */
[----:B------:R-:W-:Y:S05]  /*f5a0*/  WARPSYNC.COLLECTIVE R154, `(.L_x_800) ;  /* 0x000000009a087348 */ /* 0x000fea0003c00000 */
[----:B------:R0:W1:Y:S02]  /*f5b0*/  SHFL.DOWN P6, R153, R163, R156, R89 ;  /* 0x0800009ca3997389 */ /* 0x00006400000c0059 */
[----:B01----:R-:W-:Y:S01]  /*f5c0*/  ENDCOLLECTIVE ;  /* 0x000000000000791b */ /* 0x003fe20003800000 */
.L_x_800:
[----:B------:R-:W-:Y:S01]  /*f5d0*/  IMAD.MOV.U32 R156, RZ, RZ, 0x8 ;  /* 0x00000008ff9c7424 */ /* 0x000fe200078e00ff */
[----:B------:R-:W-:-:S05]  /*f5e0*/  MOV R89, R153 ;  /* 0x0000009900597202 */ /* 0x000fca0000000f00 */
[C---:B------:R-:W-:Y:S01]  /*f5f0*/  @!P3 FFMA.FTZ R162, R155.reuse, R89, R162 ;  /* 0x000000599ba2b223 */ /* 0x040fe200000100a2 */
[----:B------:R-:W-:Y:S01]  /*f600*/  @!P3 FMUL.FTZ R155, R155, R88 ;  /* 0x000000589b9bb220 */ /* 0x000fe20000410000 */
[----:B------:R-:W-:-:S04]  /*f610*/  HFMA2.MMA R89, -RZ, RZ, 0, 1.847743988037109375e-06 ;  /* 0x0000001fff597435 */ /* 0x000fc800000001ff */
[----:B------:R-:W-:-:S07]  /*f620*/  MOV R163, R155 ;  /* 0x0000009b00a37202 */ /* 0x000fce0000000f00 */
[----:B------:R-:W-:Y:S05]  /*f630*/  WARPSYNC.COLLECTIVE R154, `(.L_x_801) ;  /* 0x000000009a087348 */ /* 0x000fea0003c00000 */
[----:B------:R0:W1:Y:S02]  /*f640*/  SHFL.DOWN P6, R153, R163, R156, R89 ;  /* 0x0800009ca3997389 */ /* 0x00006400000c0059 */
[----:B01----:R-:W-:Y:S01]  /*f650*/  ENDCOLLECTIVE ;  /* 0x000000000000791b */ /* 0x003fe20003800000 */
.L_x_801:
[----:B------:R-:W-:Y:S02]  /*f660*/  MOV R163, R162 ;  /* 0x000000a200a37202 */ /* 0x000fe40000000f00 */
[----:B------:R-:W-:-:S07]  /*f670*/  MOV R88, R153 ;  /* 0x0000009900587202 */ /* 0x000fce0000000f00 */
[----:B------:R-:W-:Y:S05]  /*f680*/  WARPSYNC.COLLECTIVE R154, `(.L_x_802) ;  /* 0x000000009a087348 */ /* 0x000fea0003c00000 */
[----:B------:R0:W1:Y:S02]  /*f690*/  SHFL.DOWN P6, R153, R163, R156, R89 ;  /* 0x0800009ca3997389 */ /* 0x00006400000c0059 */
[----:B01----:R-:W-:Y:S01]  /*f6a0*/  ENDCOLLECTIVE ;  /* 0x000000000000791b */ /* 0x003fe20003800000 */
.L_x_802:
[----:B------:R-:W-:Y:S01]  /*f6b0*/  HFMA2.MMA R156, -RZ, RZ, 0, 9.5367431640625e-07 ;  /* 0x00000010ff9c7435 */ /* 0x000fe200000001ff */
        /* <DEDUP_REMOVED lines=8> */
.L_x_803:
[----:B------:R-:W-:Y:S01]  /*f740*/  MOV R163, R162 ;  /* 0x000000a200a37202 */ /* 0x000fe20000000f00 */
[----:B------:R-:W-:-:S07]  /*f750*/  IMAD.MOV.U32 R88, RZ, RZ, R153 ;  /* 0x000000ffff587224 */ /* 0x000fce00078e0099 */
[----:B------:R-:W-:Y:S05]  /*f760*/  WARPSYNC.COLLECTIVE R154, `(.L_x_804) ;  /* 0x000000009a087348 */ /* 0x000fea0003c00000 */
[----:B------:R0:W1:Y:S02]  /*f770*/  SHFL.DOWN P6, R153, R163, R156, R89 ;  /* 0x0800009ca3997389 */ /* 0x00006400000c0059 */
[----:B01----:R-:W-:Y:S01]  /*f780*/  ENDCOLLECTIVE ;  /* 0x000000000000791b */ /* 0x003fe20003800000 */
.L_x_804:
[----:B------:R-:W-:-:S05]  /*f790*/  MOV R89, R153 ;  /* 0x0000009900597202 */ /* 0x000fca0000000f00 */
[C---:B------:R-:W-:Y:S01]  /*f7a0*/  @!P1 FFMA.FTZ R162, R155.reuse, R89, R162 ;  /* 0x000000599ba29223 */ /* 0x040fe200000100a2 */
[----:B------:R-:W-:Y:S01]  /*f7b0*/  @!P1 FMUL.FTZ R155, R155, R88 ;  /* 0x000000589b9b9220 */ /* 0x000fe20000410000 */
[----:B------:R-:W-:Y:S01]  /*f7c0*/  HFMA2.MMA R88, -RZ, RZ, 0, 1.847743988037109375e-06 ;  /* 0x0000001fff587435 */ /* 0x000fe200000001ff */
[----:B------:R-:W-:-:S03]  /*f7d0*/  IMAD.MOV.U32 R89, RZ, RZ, RZ ;  /* 0x000000ffff597224 */ /* 0x000fc600078e00ff */
[-C--:B------:R-:W-:Y:S02]  /*f7e0*/  MOV R153, R155.reuse ;  /* 0x0000009b00997202 */ /* 0x080fe40000000f00 */
[----:B------:R-:W-:-:S07]  /*f7f0*/  MOV R163, R155 ;  /* 0x0000009b00a37202 */ /* 0x000fce0000000f00 */
[----:B------:R-:W-:Y:S05]  /*f800*/  WARPSYNC.COLLECTIVE R154, `(.L_x_805) ;  /* 0x000000009a087348 */ /* 0x000fea0003c00000 */
[----:B------:R0:W1:Y:S02]  /*f810*/  SHFL.IDX P3, R156, R153, R89, R88 ;  /* 0x00000059999c7389 */ /* 0x0000640000060058 */
[----:B01----:R-:W-:Y:S01]  /*f820*/  ENDCOLLECTIVE ;  /* 0x000000000000791b */ /* 0x003fe20003800000 */
.L_x_805:
[----:B------:R-:W-:Y:S02]  /*f830*/  MOV R153, R162 ;  /* 0x000000a200997202 */ /* 0x000fe40000000f00 */
[----:B------:R-:W-:-:S07]  /*f840*/  MOV R164, R156 ;  /* 0x0000009c00a47202 */ /* 0x000fce0000000f00 */
[----:B------:R-:W-:Y:S05]  /*f850*/  WARPSYNC.COLLECTIVE R154, `(.L_x_806) ;  /* 0x000000009a087348 */ /* 0x000fea0003c00000 */
[----:B------:R0:W1:Y:S02]  /*f860*/  SHFL.IDX P3, R156, R153, R89, R88 ;  /* 0x00000059999c7389 */ /* 0x0000640000060058 */
[----:B01----:R-:W-:Y:S01]  /*f870*/  ENDCOLLECTIVE ;  /* 0x000000000000791b */ /* 0x003fe20003800000 */
.L_x_806:
[----:B------:R-:W-:Y:S01]  /*f880*/  MOV R89, 0x1f ;  /* 0x0000001f00597802 */ /* 0x000fe20000000f00 */
[----:B------:R-:W-:Y:S01]  /*f890*/  IMAD.MOV.U32 R165, RZ, RZ, R156 ;  /* 0x000000ffffa57224 */ /* 0x000fe200078e009c */
[----:B------:R-:W-:-:S11]  /*f8a0*/  HFMA2.MMA R156, -RZ, RZ, 0, 5.9604644775390625e-08 ;  /* 0x00000001ff9c7435 */ /* 0x000fd600000001ff */
[----:B------:R-:W-:Y:S05]  /*f8b0*/  WARPSYNC.COLLECTIVE R154, `(.L_x_807) ;  /* 0x000000009a087348 */ /* 0x000fea0003c00000 */
[----:B------:R0:W1:Y:S02]  /*f8c0*/  SHFL.DOWN P6, R153, R163, R156, R89 ;  /* 0x0800009ca3997389 */ /* 0x00006400000c0059 */
[----:B01----:R-:W-:Y:S01]  /*f8d0*/  ENDCOLLECTIVE ;  /* 0x000000000000791b */ /* 0x003fe20003800000 */
.L_x_807:
[----:B------:R-:W-:Y:S01]  /*f8e0*/  MOV R163, R162 ;  /* 0x000000a200a37202 */ /* 0x000fe20000000f00 */
[----:B------:R-:W-:-:S07]  /*f8f0*/  IMAD.MOV.U32 R155, RZ, RZ, R153 ;  /* 0x000000ffff9b7224 */ /* 0x000fce00078e0099 */
[----:B------:R-:W-:Y:S05]  /*f900*/  WARPSYNC.COLLECTIVE R154, `(.L_x_808) ;  /* 0x000000009a087348 */ /* 0x000fea0003c00000 */
[----:B------:R0:W1:Y:S02]  /*f910*/  SHFL.DOWN P6, R153, R163, R156, R89 ;  /* 0x0800009ca3997389 */ /* 0x00006400000c0059 */
[----:B01----:R-:W-:Y:S01]  /*f920*/  ENDCOLLECTIVE ;  /* 0x000000000000791b */ /* 0x003fe20003800000 */
.L_x_808:
[----:B------:R-:W-:Y:S01]  /*f930*/  IMAD.MOV.U32 R89, RZ, RZ, RZ ;  /* 0x000000ffff597224 */ /* 0x000fe200078e00ff */
[----:B------:R-:W-:Y:S02]  /*f940*/  MOV R162, R153 ;  /* 0x0000009900a27202 */ /* 0x000fe40000000f00 */
[----:B------:R-:W-:-:S07]  /*f950*/  MOV R153, R80 ;  /* 0x0000005000997202 */ /* 0x000fce0000000f00 */
[----:B------:R-:W-:Y:S05]  /*f960*/  WARPSYNC.COLLECTIVE R154, `(.L_x_809) ;  /* 0x000000009a087348 */ /* 0x000fea0003c00000 */
[----:B------:R0:W1:Y:S02]  /*f970*/  SHFL.IDX P3, R156, R153, R89, R88 ;  /* 0x00000059999c7389 */ /* 0x0000640000060058 */
[----:B01----:R-:W-:Y:S01]  /*f980*/  ENDCOLLECTIVE ;  /* 0x000000000000791b */ /* 0x003fe20003800000 */
.L_x_809:
[----:B------:R-:W-:Y:S02]  /*f990*/  MOV R153, R81 ;  /* 0x0000005100997202 */ /* 0x000fe40000000f00 */
[----:B------:R-:W-:-:S07]  /*f9a0*/  MOV R163, R156 ;  /* 0x0000009c00a37202 */ /* 0x000fce0000000f00 */
[----:B------:R-:W-:Y:S05]  /*f9b0*/  WARPSYNC.COLLECTIVE R154, `(.L_x_810) ;  /* 0x000000009a087348 */ /* 0x000fea0003c00000 */
[----:B------:R0:W1:Y:S02]  /*f9c0*/  SHFL.IDX P3, R156, R153, R89, R88 ;  /* 0x00000059999c7389 */ /* 0x0000640000060058 */
[----:B01----:R-:W-:Y:S01]  /*f9d0*/  ENDCOLLECTIVE ;  /* 0x000000000000791b */ /* 0x003fe20003800000 */
.L_x_810:
[----:B------:R-:W-:Y:S01]  /*f9e0*/  MOV R89, R156 ;  /* 0x0000009c00597202 */ /* 0x000fe20000000f00 */
[----:B------:R-:W-:Y:S06]  /*f9f0*/  BRA `(.L_x_811) ;  /* 0xffffffa0007c7947 */ /* 0x000fec000383ffff */
.L_x_812:
        /* <DEDUP_REMOVED lines=16> */
.L_x_10919:


//--------------------- .text._Z25selective_scan_bwd_kernelI32Selective_Scan_bwd_kernel_traitsILi128ELi16ELb0ELb1ELb0ELb0ELb0EN3c108BFloat16EfEEv12SSMParamsBwd --------------------------
	.section	.text._Z25selective_scan_bwd_kernelI32Selective_Scan_bwd_kernel_traitsILi128ELi16ELb0ELb1ELb0ELb0ELb0EN3c108BFloat16EfEEv12SSMParamsBwd,"ax",@progbits
	.align	128
        .global         _Z25selective_scan_bwd_kernelI32Selective_Scan_bwd_kernel_traitsILi128ELi16ELb0ELb1ELb0ELb0ELb0EN3c108BFloat16EfEEv12SSMParamsBwd
        .type           _Z25selective_scan_bwd_kernelI32Selective_Scan_bwd_kernel_traitsILi128ELi16ELb0ELb1ELb0ELb0ELb0EN3c108BFloat16EfEEv12SSMParamsBwd,@function
        .size           _Z25selective_scan_bwd_kernelI32Selective_Scan_bwd_kernel_traitsILi128ELi16ELb0ELb1ELb0ELb0ELb0EN3c108BFloat16EfEEv12SSMParamsBwd,(.L_x_10920 - _Z25selective_scan_bwd_kernelI32Selective_Scan_bwd_kernel_traitsILi128ELi16ELb0ELb1ELb0ELb0ELb0EN3c108BFloat16EfEEv12SSMParamsBwd)
        .other          _Z25selective_scan_bwd_kernelI32Selective_Scan_bwd_kernel_traitsILi128ELi16ELb0ELb1ELb0ELb0ELb0EN3c108BFloat16EfEEv12SSMParamsBwd,@"STO_CUDA_ENTRY STV_DEFAULT"
_Z25selective_scan_bwd_kernelI32Selective_Scan_bwd_kernel_traitsILi128ELi16ELb0ELb1ELb0ELb0ELb0EN3c108BFloat16EfEEv12SSMParamsBwd:
.text._Z25selective_scan_bwd_kernelI32Selective_Scan_bwd_kernel_traitsILi128ELi16ELb0ELb1ELb0ELb0ELb0EN3c108BFloat16EfEEv12SSMParamsBwd:
        /* <DEDUP_REMOVED lines=35> */
[----:B0-----:R-:W-:Y:S01]  /*0230*/  USHF.R.S32.HI UR4, URZ, 0x1f, UR11 ;  /* 0x0000001f3f047899 */ /* 0x001fe2000801140b */
[----:B------:R-:W-:Y:S01]  /*0240*/  ULDC.64 UR6, c[0x0][0x280] ;  /* 0x0000a00000067ab9 */ /* 0x000fe20000000a00 */
        /* <DEDUP_REMOVED lines=8> */
[----:B------:R-:W-:Y:S02]  /*02d0*/  UISETP.NE.U32.AND UP2, UPT, UR36, URZ, UPT ;  /* 0x0000003f2400728c */ /* 0x000fe4000bf45070 */
[----:B------:R-:W-:Y:S01]  /*02e0*/  UIMAD.WIDE.U32 UR16, UR11, UR6, URZ ;  /* 0x000000060b1072a5 */ /* 0x000fe2000f8e003f */
[----:B------:R-:W-:-:S02]  /*02f0*/  UMOV UR25, URZ ;  /* 0x0000003f00197c82 */ /* 0x000fc40008000000 */
[----:B------:R-:W-:Y:S01]  /*0300*/  ULDC.64 UR6, c[0x0][0x328] ;  /* 0x0000ca0000067ab9 */ /* 0x000fe20000000a00 */
[----:B------:R-:W-:Y:S02]  /*0310*/  UIMAD UR22, UR4, UR8, URZ ;  /* 0x00000008041672a4 */ /* 0x000fe4000f8e023f */
[----:B------:R-:W-:Y:S02]  /*0320*/  UIMAD UR23, UR4, UR6, URZ ;  /* 0x00000006041772a4 */ /* 0x000fe4000f8e023f */
[----:B------:R-:W-:Y:S02]  /*0330*/  @UP1 ULEA UR24, UP3, UR10, UR26, 0x2 ;  /* 0x0000001a0a181291 */ /* 0x000fe4000f86103f */
[----:B------:R-:W-:Y:S01]  /*0340*/  UIMAD UR14, UR4, UR18, URZ ;  /* 0x00000012040e72a4 */ /* 0x000fe2000f8e023f */
[----:B----4-:R-:W1:Y:S01]  /*0350*/  MUFU.RCP R0, R0 ;  /* 0x0000000000007308 */ /* 0x010e620000001000 */
[----:B------:R-:W-:Y:S02]  /*0360*/  @UP1 ULEA.HI.X UR25, UR10, UR27, UR15, 0x2, UP3 ;  /* 0x0000001b0a191291 */ /* 0x000fe400098f140f */
[----:B------:R-:W-:Y:S01]  /*0370*/  UISETP.NE.AND.EX UP1, UPT, UR37, URZ, UPT, UP2 ;  /* 0x0000003f2500728c */ /* 0x000fe2000bf25320 */
[----:B------:R-:W-:Y:S01]  /*0380*/  UMOV UR4, URZ ;  /* 0x0000003f00047c82 */ /* 0x000fe20008000000 */
[----:B------:R-:W-:-:S02]  /*0390*/  UIMAD.WIDE.U32 UR12, UR11, UR8, URZ ;  /* 0x000000080b0c72a5 */ /* 0x000fc4000f8e003f */
[----:B------:R-:W-:Y:S02]  /*03a0*/  UIMAD UR22, UR11, UR9, UR22 ;  /* 0x000000090b1672a4 */ /* 0x000fe4000f8e0216 */
[----:B------:R-:W-:Y:S02]  /*03b0*/  UIMAD.WIDE.U32 UR8, UR11, UR6, URZ ;  /* 0x000000060b0872a5 */ /* 0x000fe4000f8e003f */
[----:B------:R-:W-:Y:S02]  /*03c0*/  UIMAD UR23, UR11, UR7, UR23 ;  /* 0x000000070b1772a4 */ /* 0x000fe4000f8e0217 */
[----:B------:R-:W-:Y:S02]  /*03d0*/  UIMAD.WIDE.U32 UR6, UR11, UR18, URZ ;  /* 0x000000120b0672a5 */ /* 0x000fe4000f8e003f */
[----:B------:R-:W-:Y:S01]  /*03e0*/  UIMAD UR14, UR11, UR19, UR14 ;  /* 0x000000130b0e72a4 */ /* 0x000fe2000f8e020e */
[----:B-1----:R-:W-:Y:S01]  /*03f0*/  IADD3 R2, R0, 0xffffffe, RZ ;  /* 0x0ffffffe00027810 */ /* 0x002fe20007ffe0ff */
[----:B------:R-:W-:Y:S01]  /*0400*/  UMOV UR26, URZ ;  /* 0x0000003f001a7c82 */ /* 0x000fe20008000000 */
[----:B------:R-:W-:Y:S01]  /*0410*/  IABS R0, UR10 ;  /* 0x0000000a00007c13 */ /* 0x000fe20008000000 */
[----:B------:R-:W-:Y:S01]  /*0420*/  ULDC.64 UR18, c[0x0][0x288] ;  /* 0x0000a20000127ab9 */ /* 0x000fe20000000a00 */
[----:B------:R-:W-:-:S02]  /*0430*/  @UP1 ULEA UR26, UP2, UR10, UR36, 0x2 ;  /* 0x000000240a1a1291 */ /* 0x000fc4000f84103f */
[----:B------:R-:W1:Y:S01]  /*0440*/  F2I.FTZ.U32.TRUNC.NTZ R2, R2 ;  /* 0x0000000200027305 */ /* 0x000e62000021f000 */
[----:B------:R-:W-:Y:S01]  /*0450*/  R2UR UR34, R0 ;  /* 0x00000000002272ca */ /* 0x000fe200000e0000 */
[----:B------:R-:W-:Y:S01]  /*0460*/  UIMAD UR32, UR15, UR18, URZ ;  /* 0x000000120f2072a4 */ /* 0x000fe2000f8e023f */
[----:B------:R-:W-:Y:S01]  /*0470*/  UMOV UR27, URZ ;  /* 0x0000003f001b7c82 */ /* 0x000fe20008000000 */
[----:B------:R-:W-:Y:S02]  /*0480*/  @UP1 ULEA.HI.X UR27, UR10, UR37, UR15, 0x2, UP2 ;  /* 0x000000250a1b1291 */ /* 0x000fe400090f140f */
[----:B------:R-:W-:Y:S02]  /*0490*/  UIMAD UR32, UR10, UR19, UR32 ;  /* 0x000000130a2072a4 */ /* 0x000fe4000f8e0220 */
[----:B------:R-:W-:Y:S02]  /*04a0*/  UIADD3 UR13, UR13, UR22, URZ ;  /* 0x000000160d0d7290 */ /* 0x000fe4000fffe03f */
[----:B------:R-:W-:-:S02]  /*04b0*/  UIADD3 UR9, UR9, UR23, URZ ;  /* 0x0000001709097290 */ /* 0x000fc4000fffe03f */
[----:B------:R-:W-:Y:S01]  /*04c0*/  UISETP.NE.AND UP1, UPT, UR30, URZ, UPT ;  /* 0x0000003f1e00728c */ /* 0x000fe2000bf25270 */
[----:B-1----:R-:W-:Y:S01]  /*04d0*/  R2UR UR5, R2 ;  /* 0x00000000020572ca */ /* 0x002fe200000e0000 */
[----:B------:R-:W-:-:S03]  /*04e0*/  UIADD3 UR7, UR7, UR14, URZ ;  /* 0x0000000e07077290 */ /* 0x000fc6000fffe03f */
[----:B------:R-:W-:Y:S02]  /*04f0*/  @UP0 ULDC UR14, c[0x0][0x214] ;  /* 0x00008500000e0ab9 */ /* 0x000fe40000000800 */
[----:B------:R-:W-:-:S07]  /*0500*/  @UP0 UIMAD UR14, UR11, UR14, UR10 ;  /* 0x0000000e0b0e02a4 */ /* 0x000fce000f8e020a */
        /* <DEDUP_REMOVED lines=13> */
[----:B------:R-:W-:Y:S02]  /*05e0*/  UIMAD UR31, UR10, UR19, UR31 ;  /* 0x000000130a1f72a4 */ /* 0x000fe4000f8e021f */
[----:B------:R-:W-:Y:S02]  /*05f0*/  UISETP.GT.U32.AND UP4, UPT, UR33, UR15, UPT ;  /* 0x0000000f2100728c */ /* 0x000fe4000bf84070 */
[----:B------:R-:W-:Y:S01]  /*0600*/  UIMAD UR28, UR10, UR17, UR28 ;  /* 0x000000110a1c72a4 */ /* 0x000fe2000f8e021c */
[----:B------:R-:W-:Y:S01]  /*0610*/  ULDC UR19, c[0x0][0x224] ;  /* 0x0000890000137ab9 */ /* 0x000fe20000000800 */
[----:B------:R-:W-:-:S02]  /*0620*/  UIMAD.WIDE.U32 UR16, UR10, UR16, UR12 ;  /* 0x000000100a1072a5 */ /* 0x000fc4000f8e000c */
[----:B------:R-:W-:Y:S02]  /*0630*/  USHF.L.U32 UR12, UR19, 0xb, URZ ;  /* 0x0000000b130c7899 */ /* 0x000fe4000800063f */
[----:B------:R-:W-:-:S03]  /*0640*/  ULOP3.LUT UR13, UR10, UR30, URZ, 0x3c, !UPT ;  /* 0x0000001e0a0d7292 */ /* 0x000fc6000f8e3c3f */
[----:B------:R-:W-:Y:S02]  /*0650*/  @!UP4 UIADD3 UR15, UR15, -UR33, URZ ;  /* 0x800000210f0fc290 */ /* 0x000fe4000fffe03f */
[----:B------:R-:W-:Y:S02]  /*0660*/  UIADD3 UR23, UR12, -0x800, URZ ;  /* 0xfffff8000c177890 */ /* 0x000fe4000fffe03f */
[----:B------:R-:W-:Y:S02]  /*0670*/  UISETP.GE.U32.AND UP3, UPT, UR15, UR33, UPT ;  /* 0x000000210f00728c */ /* 0x000fe4000bf66070 */
[----:B------:R-:W-:Y:S02]  /*0680*/  USHF.R.S32.HI UR22, URZ, 0x1f, UR23 ;  /* 0x0000001f3f167899 */ /* 0x000fe40008011417 */
[----:B------:R-:W-:Y:S02]  /*0690*/  UIADD3 UR4, UP5, UR23, UR4, URZ ;  /* 0x0000000417047290 */ /* 0x000fe4000ffbe03f */
[----:B------:R-:W-:Y:S01]  /*06a0*/  @!UP4 UIADD3 UR29, UR29, 0x1, URZ ;  /* 0x000000011d1dc890 */ /* 0x000fe2000fffe03f */
[----:B------:R-:W-:Y:S01]  /*06b0*/  ULDC.64 UR34, c[0x0][0x2f0] ;  /* 0x0000bc0000227ab9 */ /* 0x000fe20000000a00 */
[----:B------:R-:W-:-:S02]  /*06c0*/  UISETP.GE.AND UP2, UPT, UR13, URZ, UPT ;  /* 0x0000003f0d00728c */ /* 0x000fc4000bf46270 */
[----:B------:R-:W-:Y:S02]  /*06d0*/  UIMAD.WIDE.U32 UR8, UR10, UR18, UR8 ;  /* 0x000000120a0872a5 */ /* 0x000fe4000f8e0008 */
[----:B------:R-:W-:Y:S02]  /*06e0*/  UIADD3.X UR5, UR22, UR5, UR32, UP5, !UPT ;  /* 0x0000000516057290 */ /* 0x000fe4000affe420 */
[----:B------:R-:W-:Y:S02]  /*06f0*/  ULEA UR15, UP4, UR4, UR34, 0x1 ;  /* 0x00000022040f7291 */ /* 0x000fe4000f88083f */
[----:B------:R-:W-:Y:S02]  /*0700*/  @UP3 UIADD3 UR29, UR29, 0x1, URZ ;  /* 0x000000011d1d3890 */ /* 0x000fe4000fffe03f */
[----:B------:R-:W-:Y:S02]  /*0710*/  UIADD3 UR18, UP3, UR23, UR16, URZ ;  /* 0x0000001017127290 */ /* 0x000fe4000ff7e03f */
[----:B------:R-:W-:Y:S01]  /*0720*/  ULEA.HI.X UR16, UR4, UR35, UR5, 0x1, UP4 ;  /* 0x0000002304107291 */ /* 0x000fe2000a0f0c05 */
[----:B------:R-:W-:Y:S01]  /*0730*/  ULDC.64 UR32, c[0x0][0x2f8] ;  /* 0x0000be0000207ab9 */ /* 0x000fe20000000a00 */
[----:B------:R-:W-:-:S02]  /*0740*/  UIADD3.X UR4, UR22, UR17, UR28, UP3, !UPT ;  /* 0x0000001116047290 */ /* 0x000fc40009ffe41c */
[----:B------:R-:W-:Y:S01]  /*0750*/  ULEA UR17, UP3, UR18, UR32, 0x1 ;  /* 0x0000002012117291 */ /* 0x000fe2000f86083f */
[----:B------:R-:W-:Y:S01]  /*0760*/  UMOV UR13, UR29 ;  /* 0x0000001d000d7c82 */ /* 0x000fe20008000000 */
[----:B------:R-:W-:Y:S01]  /*0770*/  ULDC.64 UR28, c[0x0][0x3b8] ;  /* 0x0000ee00001c7ab9 */ /* 0x000fe20000000a00 */
[----:B------:R-:W-:Y:S02]  /*0780*/  @!UP2 UIADD3 UR13, -UR13, URZ, URZ ;  /* 0x0000003f0d0da290 */ /* 0x000fe4000fffe13f */
[----:B------:R-:W-:Y:S02]  /*0790*/  ULEA.HI.X UR18, UR18, UR33, UR4, 0x1, UP3 ;  /* 0x0000002112127291 */ /* 0x000fe400098f0c04 */
[----:B------:R-:W-:Y:S02]  /*07a0*/  @!UP1 ULOP3.LUT UR13, URZ, UR30, URZ, 0x33, !UPT ;  /* 0x0000001e3f0d9292 */ /* 0x000fe4000f8e333f */
[----:B------:R-:W-:Y:S02]  /*07b0*/  UIADD3 UR4, UP2, UR23, UR8, URZ ;  /* 0x0000000817047290 */ /* 0x000fe4000ff5e03f */
[----:B------:R-:W-:-:S02]  /*07c0*/  USHF.R.S32.HI UR5, URZ, 0x1f, UR13 ;  /* 0x0000001f3f057899 */ /* 0x000fc4000801140d */
[----:B------:R-:W-:Y:S02]  /*07d0*/  UIADD3.X UR9, UR22, UR9, UR31, UP2, !UPT ;  /* 0x0000000916097290 */ /* 0x000fe400097fe41f */
[----:B------:R-:W-:Y:S01]  /*07e0*/  ULEA UR8, UP1, UR4, UR28, 0x1 ;  /* 0x0000001c04087291 */ /* 0x000fe2000f82083f */
[----:B------:R-:W-:Y:S01]  /*07f0*/  ULDC.64 UR30, c[0x0][0x258] ;  /* 0x00009600001e7ab9 */ /* 0x000fe20000000a00 */
[----:B------:R-:W-:Y:S02]  /*0800*/  @UP0 UIMAD UR14, UR14, UR19, URZ ;  /* 0x000000130e0e02a4 */ /* 0x000fe4000f8e023f */
[----:B------:R-:W-:Y:S02]  /*0810*/  UIMAD UR5, UR5, UR30, URZ ;  /* 0x0000001e050572a4 */ /* 0x000fe4000f8e023f */
[----:B------:R-:W-:Y:S02]  /*0820*/  ULEA.HI.X UR9, UR4, UR29, UR9, 0x1, UP1 ;  /* 0x0000001d04097291 */ /* 0x000fe400088f0c09 */
[----:B------:R-:W-:-:S02]  /*0830*/  UIMAD.WIDE.U32 UR28, UR13, UR30, UR6 ;  /* 0x0000001e0d1c72a5 */ /* 0x000fc4000f8e0006 */
[----:B------:R-:W-:Y:S02]  /*0840*/  UIMAD UR30, UR13, UR31, UR5 ;  /* 0x0000001f0d1e72a4 */ /* 0x000fe4000f8e0205 */
[----:B------:R-:W-:Y:S02]  /*0850*/  UISETP.GE.AND UP1, UPT, UR19, 0x1, UPT ;  /* 0x000000011300788c */ /* 0x000fe4000bf26270 */
[----:B------:R-:W-:Y:S02]  /*0860*/  UIADD3 UR23, UP2, UR23, UR28, URZ ;  /* 0x0000001c17177290 */ /* 0x000fe4000ff5e03f */
[----:B------:R-:W-:Y:S01]  /*0870*/  UIADD3 UR30, UR29, UR30, URZ ;  /* 0x0000001e1d1e7290 */ /* 0x000fe2000fffe03f */
[----:B------:R-:W-:Y:S01]  /*0880*/  ULDC.64 UR6, c[0x0][0x2d8] ;  /* 0x0000b60000067ab9 */ /* 0x000fe20000000a00 */
[----:B------:R-:W-:Y:S01]  /*0890*/  UMOV UR4, URZ ;  /* 0x0000003f00047c82 */ /* 0x000fe20008000000 */
[----:B------:R-:W-:Y:S02]  /*08a0*/  ULEA UR48, UP3, UR23, UR6, 0x1 ;  /* 0x0000000617307291 */ /* 0x000fe4000f86083f */
[----:B------:R-:W-:Y:S01]  /*08b0*/  UIADD3.X UR49, UR22, UR30, URZ, UP2, !UPT ;  /* 0x0000001e16317290 */ /* 0x000fe200097fe43f */
        /* <DEDUP_REMOVED lines=31> */
.L_x_864:
        /* <DEDUP_REMOVED lines=86> */
[----:B------:R-:W-:Y:S01]  /*1010*/  LEA R87, R22, R45, 0x1 ;  /* 0x0000002d16577211 */ /* 0x000fe200078e08ff */
[C---:B------:R-:W-:Y:S01]  /*1020*/  VIADD R3, R20.reuse, 0x120 ;  /* 0x0000012014037836 */ /* 0x040fe20000000000 */
[----:B------:R-:W-:-:S02]  /*1030*/  IADD3 R47, R20, 0xc0, RZ ;  /* 0x000000c0142f7810 */ /* 0x000fc40007ffe0ff */
[-C--:B------:R-:W-:Y:S02]  /*1040*/  LEA.HI.SX32 R22, R23, R20.reuse, 0x1b ;  /* 0x0000001417167211 */ /* 0x080fe400078fdaff */
[-C--:B------:R-:W-:Y:S01]  /*1050*/  LEA.HI.SX32 R24, R25, R20.reuse, 0x1b ;  /* 0x0000001419187211 */ /* 0x080fe200078fdaff */
[C---:B------:R-:W-:Y:S01]  /*1060*/  VIADD R57, R20.reuse, 0x160 ;  /* 0x0000016014397836 */ /* 0x040fe20000000000 */
[----:B------:R-:W-:Y:S01]  /*1070*/  IADD3 R53, R20, 0x100, RZ ;  /* 0x0000010014357810 */ /* 0x000fe20007ffe0ff */
[--C-:B------:R-:W-:Y:S01]  /*1080*/  IMAD R86, R2, 0x2, R45.reuse ;  /* 0x0000000202567824 */ /* 0x100fe200078e022d */
[-C--:B------:R-:W-:Y:S02]  /*1090*/  LEA.HI.SX32 R40, R41, R20.reuse, 0x1b ;  /* 0x0000001429287211 */ /* 0x080fe400078fdaff */
[-C--:B------:R-:W-:Y:S01]  /*10a0*/  LEA.HI.SX32 R42, R43, R20.reuse, 0x1b ;  /* 0x000000142b2a7211 */ /* 0x080fe200078fdaff */
[C---:B------:R-:W-:Y:S01]  /*10b0*/  VIADD R61, R20.reuse, 0x1a0 ;  /* 0x000001a0143d7836 */ /* 0x040fe20000000000 */
[----:B------:R-:W-:Y:S01]  /*10c0*/  IADD3 R55, R20, 0x140, RZ ;  /* 0x0000014014377810 */ /* 0x000fe20007ffe0ff */
[----:B------:R-:W-:Y:S01]  /*10d0*/  IMAD R71, R24, 0x2, R45 ;  /* 0x0000000218477824 */ /* 0x000fe200078e022d */
[----:B------:R-:W-:-:S02]  /*10e0*/  LEA.HI.SX32 R50, R47, R20, 0x1b ;  /* 0x000000142f327211 */ /* 0x000fc400078fdaff */
[-C--:B------:R-:W-:Y:S02]  /*10f0*/  LEA.HI.SX32 R52, R51, R20.reuse, 0x1b ;  /* 0x0000001433347211 */ /* 0x080fe400078fdaff */
[-C--:B------:R-:W-:Y:S01]  /*1100*/  LEA R85, R22, R45.reuse, 0x1 ;  /* 0x0000002d16557211 */ /* 0x080fe200078e08ff */
[C---:B------:R-:W-:Y:S01]  /*1110*/  VIADD R65, R20.reuse, 0x1e0 ;  /* 0x000001e014417836 */ /* 0x040fe20000000000 */
[----:B------:R-:W-:Y:S01]  /*1120*/  IADD3 R59, R20, 0x180, RZ ;  /* 0x00000180143b7810 */ /* 0x000fe20007ffe0ff */
[----:B------:R-:W-:Y:S01]  /*1130*/  IMAD R83, R42, 0x2, R45 ;  /* 0x000000022a537824 */ /* 0x000fe200078e022d */
[-C--:B------:R-:W-:Y:S02]  /*1140*/  LEA.HI.SX32 R54, R53, R20.reuse, 0x1b ;  /* 0x0000001435367211 */ /* 0x080fe400078fdaff */
[----:B------:R-:W-:Y:S02]  /*1150*/  LEA.HI.SX32 R56, R3, R20, 0x1b ;  /* 0x0000001403387211 */ /* 0x000fe400078fdaff */
[----:B------:R-:W-:-:S02]  /*1160*/  LEA R84, R40, R45, 0x1 ;  /* 0x0000002d28547211 */ /* 0x000fc400078e08ff */
[----:B------:R-:W-:Y:S01]  /*1170*/  IADD3 R63, R20, 0x1c0, RZ ;  /* 0x000001c0143f7810 */ /* 0x000fe20007ffe0ff */
[--C-:B------:R-:W-:Y:S01]  /*1180*/  IMAD R81, R52, 0x2, R45.reuse ;  /* 0x0000000234517824 */ /* 0x100fe200078e022d */
[-C--:B------:R-:W-:Y:S02]  /*1190*/  LEA.HI.SX32 R58, R55, R20.reuse, 0x1b ;  /* 0x00000014373a7211 */ /* 0x080fe400078fdaff */
[-C--:B------:R-:W-:Y:S02]  /*11a0*/  LEA.HI.SX32 R60, R57, R20.reuse, 0x1b ;  /* 0x00000014393c7211 */ /* 0x080fe400078fdaff */
[----:B------:R-:W-:Y:S01]  /*11b0*/  LEA R82, R50, R45, 0x1 ;  /* 0x0000002d32527211 */ /* 0x000fe200078e08ff */
[----:B------:R-:W-:Y:S01]  /*11c0*/  IMAD R78, R56, 0x2, R45 ;  /* 0x00000002384e7824 */ /* 0x000fe200078e022d */
[-C--:B------:R-:W-:Y:S02]  /*11d0*/  LEA.HI.SX32 R62, R59, R20.reuse, 0x1b ;  /* 0x000000143b3e7211 */ /* 0x080fe400078fdaff */
[----:B------:R-:W-:-:S02]  /*11e0*/  LEA.HI.SX32 R64, R61, R20, 0x1b ;  /* 0x000000143d407211 */ /* 0x000fc400078fdaff */
[----:B------:R-:W-:Y:S02]  /*11f0*/  LEA R79, R54, R45, 0x1 ;  /* 0x0000002d364f7211 */ /* 0x000fe400078e08ff */
[----:B------:R-:W-:Y:S02]  /*1200*/  LEA R5, R67, R5, 0x4 ;  /* 0x0000000543057211 */ /* 0x000fe400078e20ff */
[-C--:B------:R-:W-:Y:S01]  /*1210*/  LEA.HI.SX32 R66, R63, R20.reuse, 0x1b ;  /* 0x000000143f427211 */ /* 0x080fe200078fdaff */
[--C-:B------:R-:W-:Y:S01]  /*1220*/  IMAD R76, R60, 0x2, R45.reuse ;  /* 0x000000023c4c7824 */ /* 0x100fe200078e022d */
[----:B------:R-:W-:Y:S02]  /*1230*/  LEA.HI.SX32 R20, R65, R20, 0x1b ;  /* 0x0000001441147211 */ /* 0x000fe400078fdaff */
[-C--:B------:R-:W-:Y:S01]  /*1240*/  LEA R77, R58, R45.reuse, 0x1 ;  /* 0x0000002d3a4d7211 */ /* 0x080fe200078e08ff */
[--C-:B------:R-:W-:Y:S01]  /*1250*/  IMAD R74, R64, 0x2, R45.reuse ;  /* 0x00000002404a7824 */ /* 0x100fe200078e022d */
[-C--:B------:R-:W-:Y:S01]  /*1260*/  LEA R75, R62, R45.reuse, 0x1 ;  /* 0x0000002d3e4b7211 */ /* 0x080fe200078e08ff */
[----:B------:R-:W-:Y:S01]  /*1270*/  IMAD R72, R20, 0x2, R45 ;  /* 0x0000000214487824 */ /* 0x000fe200078e022d */
[----:B------:R-:W-:-:S02]  /*1280*/  LEA R73, R66, R45, 0x1 ;  /* 0x0000002d42497211 */ /* 0x000fc400078e08ff */
[----:B------:R-:W-:Y:S02]  /*1290*/  ISETP.GE.AND P2, PT, R48, UR51, PT ;  /* 0x0000003330007c0c */ /* 0x000fe4000bf46270 */
[----:B------:R-:W-:Y:S01]  /*12a0*/  ISETP.GE.AND P1, PT, R44, UR51, PT ;  /* 0x000000332c007c0c */ /* 0x000fe2000bf26270 */
[----:B------:R-:W-:Y:S01]  /*12b0*/  IMAD.U32 R3, RZ, RZ, UR17 ;  /* 0x00000011ff037e24 */ /* 0x000fe2000f8e00ff */
[----:B------:R-:W-:Y:S02]  /*12c0*/  MOV R2, UR16 ;  /* 0x0000001000027c02 */ /* 0x000fe40008000f00 */
[----:B------:R-:W-:-:S03]  /*12d0*/  ISETP.GE.AND P0, PT, R39, UR51, PT ;  /* 0x0000003327007c0c */ /* 0x000fc6000bf06270 */
        /* <DEDUP_REMOVED lines=86> */
[----:B0-----:R-:W-:Y:S01]  /*1840*/  MOV R2, UR18 ;  /* 0x0000001200027c02 */ /* 0x001fe20008000f00 */
[----:B------:R-:W-:Y:S01]  /*1850*/  IMAD.U32 R3, RZ, RZ, UR19 ;  /* 0x00000013ff037e24 */ /* 0x000fe2000f8e00ff */
[----:B------:R-:W-:Y:S02]  /*1860*/  PRMT R19, RZ, 0x7610, R19 ;  /* 0x00007610ff137816 */ /* 0x000fe40000000013 */
[----:B------:R-:W-:Y:S01]  /*1870*/  PRMT R20, RZ, 0x7610, R20 ;  /* 0x00007610ff147816 */ /* 0x000fe20000000014 */
[----:B------:R-:W-:Y:S01]  /*1880*/  IMAD.WIDE R2, R48, 0x2, R2 ;  /* 0x0000000230027825 */ /* 0x000fe200078e0202 */
[----:B------:R-:W-:-:S02]  /*1890*/  PRMT R21, RZ, 0x7610, R21 ;  /* 0x00007610ff157816 */ /* 0x000fc40000000015 */
        /* <DEDUP_REMOVED lines=36> */
[----:B------:R-:W3:Y:S04]  /*1ae0*/  @!P1 LDG.E.U16 R20, desc[UR20][R2.64+0x40] ;  /* 0x0000401402149981 */ /* 0x000ee8000c1e1500 */
[----:B------:R-:W4:Y:S04]  /*1af0*/  @!P0 LDG.E.U16 R21, desc[UR20][R2.64+0x80] ;  /* 0x0000801402158981 */ /* 0x000f28000c1e1500 */
[----:B------:R-:W5:Y:S01]  /*1b00*/  @!P4 LDG.E.U16 R22, desc[UR20][R2.64+0xc0] ;  /* 0x0000c0140216c981 */ /* 0x000f62000c1e1500 */
        /* <DEDUP_REMOVED lines=9> */
[----:B------:R-:W5:Y:S01]  /*1ba0*/  @!P6 LDG.E.U16 R23, desc[UR20][R2.64+0x100] ;  /* 0x000100140217e981 */ /* 0x000f62000c1e1500 */
[----:B------:R-:W-:Y:S02]  /*1bb0*/  PRMT R42, RZ, 0x7610, R42 ;  /* 0x00007610ff2a7816 */ /* 0x000fe4000000002a */
[----:B------:R-:W-:Y:S01]  /*1bc0*/  ISETP.GE.AND P0, PT, R32, UR51, PT ;  /* 0x0000003320007c0c */ /* 0x000fe2000bf06270 */
[----:B------:R-:W5:Y:S01]  /*1bd0*/  @!P5 LDG.E.U16 R24, desc[UR20][R2.64+0x140] ;  /* 0x000140140218d981 */ /* 0x000f62000c1e1500 */
[----:B------:R-:W-:Y:S02]  /*1be0*/  ISETP.GE.AND P4, PT, R31, UR51, PT ;  /* 0x000000331f007c0c */ /* 0x000fe4000bf86270 */
[----:B------:R-:W-:Y:S01]  /*1bf0*/  ISETP.GE.AND P6, PT, R30, UR51, PT ;  /* 0x000000331e007c0c */ /* 0x000fe2000bfc6270 */
[----:B------:R-:W5:Y:S01]  /*1c00*/  @!P3 LDG.E.U16 R40, desc[UR20][R2.64+0x180] ;  /* 0x000180140228b981 */ /* 0x000f62000c1e1500 */
[----:B------:R-:W-:-:S02]  /*1c10*/  ISETP.GE.AND P5, PT, R29, UR51, PT ;  /* 0x000000331d007c0c */ /* 0x000fc4000bfa6270 */
[----:B------:R-:W-:Y:S01]  /*1c20*/  ISETP.GE.AND P3, PT, R28, UR51, PT ;  /* 0x000000331c007c0c */ /* 0x000fe2000bf66270 */
        /* <DEDUP_REMOVED lines=51> */
[----:B---3--:R-:W-:Y:S04]  /*1f60*/  STS.U16 [R86+0x40], R20 ;  /* 0x0000401456007388 */ /* 0x008fe80000000400 */
[----:B----4-:R-:W-:Y:S04]  /*1f70*/  STS.U16 [R85+0x80], R21 ;  /* 0x0000801555007388 */ /* 0x010fe80000000400 */
[----:B-----5:R0:W-:Y:S04]  /*1f80*/  STS.U16 [R71+0xc0], R22 ;  /* 0x0000c01647007388 */ /* 0x0201e80000000400 */
[----:B0-----:R-:W2:Y:S04]  /*1f90*/  LDL.LU R71, [R1+0x118] ;  /* 0x0001180001477983 */ /* 0x001ea80000300800 */
        /* <DEDUP_REMOVED lines=13> */
[----:B------:R-:W1:Y:S04]  /*2070*/  LDS.U16 R2, [R25] ;  /* 0x0000000019027984 */ /* 0x000e680000000400 */
[----:B------:R-:W3:Y:S04]  /*2080*/  LDS.U16 R3, [R25+0x2] ;  /* 0x0000020019037984 */ /* 0x000ee80000000400 */
[----:B------:R-:W4:Y:S04]  /*2090*/  LDS.U16 R19, [R25+0x4] ;  /* 0x0000040019137984 */ /* 0x000f280000000400 */
[----:B------:R-:W-:Y:S04]  /*20a0*/  LDS.U16 R20, [R25+0x6] ;  /* 0x0000060019147984 */ /* 0x000fe80000000400 */
[----:B------:R-:W-:Y:S04]  /*20b0*/  LDS.U16 R21, [R25+0x8] ;  /* 0x0000080019157984 */ /* 0x000fe80000000400 */
[----:B------:R-:W-:Y:S04]  /*20c0*/  LDS.U16 R22, [R25+0xa] ;  /* 0x00000a0019167984 */ /* 0x000fe80000000400 */
[----:B------:R-:W-:Y:S04]  /*20d0*/  LDS.U16 R23, [R25+0xc] ;  /* 0x00000c0019177984 */ /* 0x000fe80000000400 */
[----:B------:R-:W5:Y:S04]  /*20e0*/  LDS.U16 R24, [R25+0xe] ;  /* 0x00000e0019187984 */ /* 0x000f680000000400 */
[----:B------:R-:W5:Y:S04]  /*20f0*/  LDS.U16 R40, [R25+0x10] ;  /* 0x0000100019287984 */ /* 0x000f680000000400 */
[----:B------:R-:W-:Y:S01]  /*2100*/  LDS.U16 R41, [R25+0x12] ;  /* 0x0000120019297984 */ /* 0x000fe20000000400 */
[----:B0-----:R-:W-:-:S03]  /*2110*/  SHF.L.U32 R43, R61, 0x10, RZ ;  /* 0x000000103d2b7819 */ /* 0x001fc600000006ff */
[----:B------:R-:W0:Y:S01]  /*2120*/  LDS.U16 R42, [R25+0x14] ;  /* 0x00001400192a7984 */ /* 0x000e220000000400 */
[----:B-1----:R-:W-:Y:S01]  /*2130*/  IMAD.U32 R61, R2, 0x10000, RZ ;  /* 0x00010000023d7824 */ /* 0x002fe200078e00ff */
[----:B------:R-:W-:Y:S02]  /*2140*/  SHF.L.U32 R50, R60, 0x10, RZ ;  /* 0x000000103c327819 */ /* 0x000fe400000006ff */
[----:B------:R-:W-:Y:S01]  /*2150*/  LDS.U16 R2, [R25+0x16] ;  /* 0x0000160019027984 */ /* 0x000fe20000000400 */
[----:B---3--:R-:W-:Y:S01]  /*2160*/  IMAD.U32 R60, R3, 0x10000, RZ ;  /* 0x00010000033c7824 */ /* 0x008fe200078e00ff */
[----:B------:R-:W-:Y:S02]  /*2170*/  SHF.L.U32 R52, R59, 0x10, RZ ;  /* 0x000000103b347819 */ /* 0x000fe400000006ff */
[----:B------:R-:W1:Y:S01]  /*2180*/  LDS.U16 R3, [R25+0x18] ;  /* 0x0000180019037984 */ /* 0x000e620000000400 */
[----:B----4-:R-:W-:-:S03]  /*2190*/  IMAD.U32 R59, R19, 0x10000, RZ ;  /* 0x00010000133b7824 */ /* 0x010fc600078e00ff */
[----:B------:R-:W3:Y:S01]  /*21a0*/  LDS.U16 R19, [R25+0x1a] ;  /* 0x00001a0019137984 */ /* 0x000ee20000000400 */
[----:B-----5:R-:W-:Y:S01]  /*21b0*/  IMAD.U32 R54, R24, 0x10000, RZ ;  /* 0x0001000018367824 */ /* 0x020fe200078e00ff */
[----:B------:R-:W-:Y:S01]  /*21c0*/  SHF.L.U32 R53, R40, 0x10, RZ ;  /* 0x0000001028357819 */ /* 0x000fe200000006ff */
[----:B0-----:R-:W-:Y:S01]  /*21d0*/  IMAD.U32 R51, R42, 0x10000, RZ ;  /* 0x000100002a337824 */ /* 0x001fe200078e00ff */
[----:B------:R-:W-:Y:S01]  /*21e0*/  STL [R1+0x48], R61 ;  /* 0x0000483d01007387 */ /* 0x000fe20000100800 */
[----:B-1----:R-:W-:Y:S02]  /*21f0*/  SHF.L.U32 R47, R3, 0x10, RZ ;  /* 0x00000010032f7819 */ /* 0x002fe400000006ff */
[----:B------:R-:W-:Y:S01]  /*2200*/  SHF.L.U32 R3, R64, 0x10, RZ ;  /* 0x0000001040037819 */ /* 0x000fe200000006ff */
[----:B------:R-:W-:Y:S04]  /*2210*/  STL [R1+0x44], R60 ;  /* 0x0000443c01007387 */ /* 0x000fe80000100800 */
[----:B------:R-:W-:Y:S01]  /*2220*/  STL [R1+0x40], R59 ;  /* 0x0000403b01007387 */ /* 0x000fe20000100800 */
[----:B------:R-:W-:-:S02]  /*2230*/  SHF.L.U32 R9, R9, 0x10, RZ ;  /* 0x0000001009097819 */ /* 0x000fc400000006ff */
[----:B------:R-:W-:Y:S01]  /*2240*/  SHF.L.U32 R0, R0, 0x10, RZ ;  /* 0x0000001000007819 */ /* 0x000fe200000006ff */
[----:B------:R-:W-:Y:S01]  /*2250*/  IMAD.U32 R14, R14, 0x10000, RZ ;  /* 0x000100000e0e7824 */ /* 0x000fe200078e00ff */
[----:B------:R-:W-:Y:S02]  /*2260*/  SHF.L.U32 R15, R15, 0x10, RZ ;  /* 0x000000100f0f7819 */ /* 0x000fe400000006ff */
[----:B------:R-:W-:Y:S01]  /*2270*/  ISETP.LT.AND P0, PT, RZ, UR7, PT ;  /* 0x00000007ff007c0c */ /* 0x000fe2000bf01270 */
[----:B------:R-:W-:Y:S01]  /*2280*/  IMAD.U32 R11, R11, 0x10000, RZ ;  /* 0x000100000b0b7824 */ /* 0x000fe200078e00ff */
[----:B------:R-:W-:Y:S02]  /*2290*/  SHF.L.U32 R10, R10, 0x10, RZ ;  /* 0x000000100a0a7819 */ /* 0x000fe400000006ff */
[----:B------:R-:W-:Y:S02]  /*22a0*/  SHF.L.U32 R12, R12, 0x10, RZ ;  /* 0x000000100c0c7819 */ /* 0x000fe400000006ff */
[----:B------:R-:W-:Y:S01]  /*22b0*/  SHF.L.U32 R13, R13, 0x10, RZ ;  /* 0x000000100d0d7819 */ /* 0x000fe200000006ff */
[----:B------:R-:W-:Y:S01]  /*22c0*/  IMAD.U32 R8, R8, 0x10000, RZ ;  /* 0x0001000008087824 */ /* 0x000fe200078e00ff */
[----:B------:R-:W-:Y:S01]  /*22d0*/  SHF.L.U32 R7, R7, 0x10, RZ ;  /* 0x0000001007077819 */ /* 0x000fe200000006ff */
[----:B------:R-:W-:Y:S01]  /*22e0*/  IMAD.U32 R5, R5, 0x10000, RZ ;  /* 0x0001000005057824 */ /* 0x000fe200078e00ff */
[----:B------:R-:W-:-:S02]  /*22f0*/  SHF.L.U32 R40, R18, 0x10, RZ ;  /* 0x0000001012287819 */ /* 0x000fc400000006ff */
[----:B------:R-:W-:Y:S02]  /*2300*/  SHF.L.U32 R6, R6, 0x10, RZ ;  /* 0x0000001006067819 */ /* 0x000fe400000006ff */
[----:B------:R-:W-:Y:S01]  /*2310*/  SHF.L.U32 R4, R4, 0x10, RZ ;  /* 0x0000001004047819 */ /* 0x000fe200000006ff */
[----:B--2---:R-:W-:-:S04]  /*2320*/  FFMA.FTZ R43, R61, R43, R71 ;  /* 0x0000002b3d2b7223 */ /* 0x004fc80000010047 */
[----:B------:R-:W-:Y:S01]  /*2330*/  FFMA.FTZ R43, R60, R50, R43 ;  /* 0x000000323c2b7223 */ /* 0x000fe2000001002b */
[----:B------:R-:W-:Y:S01]  /*2340*/  SHF.L.U32 R50, R58, 0x10, RZ ;  /* 0x000000103a327819 */ /* 0x000fe200000006ff */
[----:B------:R-:W-:Y:S02]  /*2350*/  IMAD.U32 R58, R20, 0x10000, RZ ;  /* 0x00010000143a7824 */ /* 0x000fe400078e00ff */
[----:B------:R-:W-:Y:S01]  /*2360*/  FFMA.FTZ R43, R59, R52, R43 ;  /* 0x000000343b2b7223 */ /* 0x000fe2000001002b */
[----:B------:R-:W-:Y:S01]  /*2370*/  SHF.L.U32 R52, R57, 0x10, RZ ;  /* 0x0000001039347819 */ /* 0x000fe200000006ff */
[----:B------:R-:W0:Y:S01]  /*2380*/  LDS.U16 R20, [R25+0x1c] ;  /* 0x00001c0019147984 */ /* 0x000e220000000400 */
[----:B------:R-:W-:Y:S02]  /*2390*/  IMAD.U32 R57, R21, 0x10000, RZ ;  /* 0x0001000015397824 */ /* 0x000fe400078e00ff */
[----:B------:R-:W-:Y:S01]  /*23a0*/  FFMA.FTZ R43, R58, R50, R43 ;  /* 0x000000323a2b7223 */ /* 0x000fe2000001002b */
[----:B------:R-:W-:Y:S01]  /*23b0*/  SHF.L.U32 R50, R56, 0x10, RZ ;  /* 0x0000001038327819 */ /* 0x000fe200000006ff */
[----:B------:R-:W1:Y:S01]  /*23c0*/  LDS.U16 R21, [R25+0x1e] ;  /* 0x00001e0019157984 */ /* 0x000e620000000400 */
[----:B------:R-:W-:-:S02]  /*23d0*/  IMAD.U32 R56, R22, 0x10000, RZ ;  /* 0x0001000016387824 */ /* 0x000fc400078e00ff */
[----:B------:R-:W-:Y:S01]  /*23e0*/  FFMA.FTZ R43, R57, R52, R43 ;  /* 0x00000034392b7223 */ /* 0x000fe2000001002b */
[----:B------:R-:W-:Y:S01]  /*23f0*/  SHF.L.U32 R22, R55, 0x10, RZ ;  /* 0x0000001037167819 */ /* 0x000fe200000006ff */
[----:B------:R-:W-:Y:S02]  /*2400*/  IMAD.U32 R55, R23, 0x10000, RZ ;  /* 0x0001000017377824 */ /* 0x000fe400078e00ff */
[----:B------:R-:W-:Y:S01]  /*2410*/  FFMA.FTZ R43, R56, R50, R43 ;  /* 0x00000032382b7223 */ /* 0x000fe2000001002b */
[----:B------:R-:W-:-:S03]  /*2420*/  SHF.L.U32 R23, R70, 0x10, RZ ;  /* 0x0000001046177819 */ /* 0x000fc600000006ff */
[----:B------:R-:W-:Y:S01]  /*2430*/  FFMA.FTZ R22, R55, R22, R43 ;  /* 0x0000001637167223 */ /* 0x000fe2000001002b */
[----:B------:R-:W-:-:S03]  /*2440*/  SHF.L.U32 R43, R69, 0x10, RZ ;  /* 0x00000010452b7819 */ /* 0x000fc600000006ff */
[----:B------:R-:W-:Y:S01]  /*2450*/  FFMA.FTZ R22, R54, R23, R22 ;  /* 0x0000001736167223 */ /* 0x000fe20000010016 */
[----:B------:R-:W-:Y:S01]  /*2460*/  SHF.L.U32 R52, R41, 0x10, RZ ;  /* 0x0000001029347819 */ /* 0x000fe200000006ff */
[----:B------:R-:W-:Y:S02]  /*2470*/  IMAD.U32 R23, R68, 0x10000, RZ ;  /* 0x0001000044177824 */ /* 0x000fe400078e00ff */
[----:B------:R-:W-:Y:S01]  /*2480*/  FFMA.FTZ R22, R53, R43, R22 ;  /* 0x0000002b35167223 */ /* 0x000fe20000010016 */
[----:B------:R-:W-:-:S03]  /*2490*/  SHF.L.U32 R41, R67, 0x10, RZ ;  /* 0x0000001043297819 */ /* 0x000fc600000006ff */
[----:B------:R-:W-:Y:S01]  /*24a0*/  FFMA.FTZ R22, R52, R23, R22 ;  /* 0x0000001734167223 */ /* 0x000fe20000010016 */
[----:B------:R-:W-:Y:S02]  /*24b0*/  SHF.L.U32 R23, R66, 0x10, RZ ;  /* 0x0000001042177819 */ /* 0x000fe400000006ff */
[----:B------:R-:W-:Y:S01]  /*24c0*/  SHF.L.U32 R50, R2, 0x10, RZ ;  /* 0x0000001002327819 */ /* 0x000fe200000006ff */
[----:B------:R-:W-:Y:S01]  /*24d0*/  FFMA.FTZ R22, R51, R41, R22 ;  /* 0x0000002933167223 */ /* 0x000fe20000010016 */
[----:B------:R-:W-:-:S03]  /*24e0*/  IMAD.U32 R41, R65, 0x10000, RZ ;  /* 0x0001000041297824 */ /* 0x000fc600078e00ff */
[----:B------:R-:W-:Y:S01]  /*24f0*/  FFMA.FTZ R22, R50, R23, R22 ;  /* 0x0000001732167223 */ /* 0x000fe20000010016 */
[----:B---3--:R-:W-:-:S03]  /*2500*/  IMAD.U32 R43, R19, 0x10000, RZ ;  /* 0x00010000132b7824 */ /* 0x008fc600078e00ff */
[----:B------:R-:W-:Y:S01]  /*2510*/  FFMA.FTZ R22, R47, R41, R22 ;  /* 0x000000292f167223 */ /* 0x000fe20000010016 */
[----:B------:R-:W-:Y:S01]  /*2520*/  SHF.L.U32 R2, R63, 0x10, RZ ;  /* 0x000000103f027819 */ /* 0x000fe200000006ff */
[----:B------:R-:W-:Y:S01]  /*2530*/  STL [R1+0x3c], R58 ;  /* 0x00003c3a01007387 */ /* 0x000fe20000100800 */
[----:B0-----:R-:W-:Y:S01]  /*2540*/  SHF.L.U32 R42, R20, 0x10, RZ ;  /* 0x00000010142a7819 */ /* 0x001fe200000006ff */
[----:B------:R-:W-:Y:S02]  /*2550*/  FFMA.FTZ R3, R43, R3, R22 ;  /* 0x000000032b037223 */ /* 0x000fe40000010016 */
[----:B------:R-:W-:Y:S01]  /*2560*/  STL [R1+0x38], R57 ;  /* 0x0000383901007387 */ /* 0x000fe20000100800 */
[----:B-1----:R-:W-:Y:S01]  /*2570*/  SHF.L.U32 R41, R21, 0x10, RZ ;  /* 0x0000001015297819 */ /* 0x002fe200000006ff */
[----:B------:R-:W-:Y:S02]  /*2580*/  IMAD.U32 R19, R62, 0x10000, RZ ;  /* 0x000100003e137824 */ /* 0x000fe400078e00ff */
[----:B------:R-:W-:Y:S01]  /*2590*/  STL [R1+0x34], R56 ;  /* 0x0000343801007387 */ /* 0x000fe20000100800 */
[----:B------:R-:W-:-:S03]  /*25a0*/  FFMA.FTZ R2, R42, R2, R3 ;  /* 0x000000022a027223 */ /* 0x000fc60000010003 */
[----:B------:R-:W-:Y:S04]  /*25b0*/  STL [R1+0x30], R55 ;  /* 0x0000303701007387 */ /* 0x000fe80000100800 */
[----:B------:R-:W-:Y:S01]  /*25c0*/  STL [R1+0x2c], R54 ;  /* 0x00002c3601007387 */ /* 0x000fe20000100800 */
[----:B------:R-:W-:-:S03]  /*25d0*/  FFMA.FTZ R2, R41, R19, R2 ;  /* 0x0000001329027223 */ /* 0x000fc60000010002 */
[----:B------:R-:W-:Y:S04]  /*25e0*/  STL [R1+0x28], R53 ;  /* 0x0000283501007387 */ /* 0x000fe80000100800 */
[----:B------:R-:W-:Y:S04]  /*25f0*/  STL [R1+0x24], R52 ;  /* 0x0000243401007387 */ /* 0x000fe80000100800 */
[----:B------:R-:W-:Y:S04]  /*2600*/  STL [R1+0x20], R51 ;  /* 0x0000203301007387 */ /* 0x000fe80000100800 */
[----:B------:R-:W-:Y:S04]  /*2610*/  STL [R1+0x1c], R50 ;  /* 0x00001c3201007387 */ /* 0x000fe80000100800 */
[----:B------:R-:W-:Y:S01]  /*2620*/  STL [R1+0x18], R47 ;  /* 0x0000182f01007387 */ /* 0x000fe20000100800 */
[----:B------:R-:W-:-:S03]  /*2630*/  FADD.FTZ R22, R9, UR5 ;  /* 0x0000000509167e21 */ /* 0x000fc60008010000 */
[----:B------:R-:W-:Y:S01]  /*2640*/  STL [R1+0x14], R43 ;  /* 0x0000142b01007387 */ /* 0x000fe20000100800 */
[----:B------:R-:W-:-:S03]  /*2650*/  IMAD.U32 R3, R17, 0x10000, RZ ;  /* 0x0001000011037824 */ /* 0x000fc600078e00ff */
[----:B------:R-:W-:Y:S01]  /*2660*/  STL [R1+0x10], R42 ;  /* 0x0000102a01007387 */ /* 0x000fe20000100800 */
[----:B------:R-:W-:-:S03]  /*2670*/  FADD.FTZ R9, R0, UR5 ;  /* 0x0000000500097e21 */ /* 0x000fc60008010000 */
[----:B------:R-:W-:Y:S01]  /*2680*/  STL [R1+0xc], R41 ;  /* 0x00000c2901007387 */ /* 0x000fe20000100800 */
[----:B------:R-:W-:-:S03]  /*2690*/  FMUL.FTZ R0, R61, UR4 ;  /* 0x000000043d007c20 */ /* 0x000fc60008410000 */
[----:B------:R0:W-:Y:S01]  /*26a0*/  STL [R1+0x118], R2 ;  /* 0x0001180201007387 */ /* 0x0001e20000100800 */
[----:B------:R-:W-:Y:S01]  /*26b0*/  FADD.FTZ R17, R14, UR5 ;  /* 0x000000050e117e21 */ /* 0x000fe20008010000 */
[----:B------:R-:W-:Y:S01]  /*26c0*/  FADD.FTZ R14, R3, UR5 ;  /* 0x00000005030e7e21 */ /* 0x000fe20008010000 */
[----:B------:R-:W-:Y:S01]  /*26d0*/  FMUL.FTZ R3, R60, UR4 ;  /* 0x000000043c037c20 */ /* 0x000fe20008410000 */
[----:B------:R1:W-:Y:S01]  /*26e0*/  STL [R1+0x88], R0 ;  /* 0x0000880001007387 */ /* 0x0003e20000100800 */
[----:B0-----:R-:W-:Y:S01]  /*26f0*/  SHF.L.U32 R2, R16, 0x10, RZ ;  /* 0x0000001010027819 */ /* 0x001fe200000006ff */
[----:B------:R-:W-:-:S04]  /*2700*/  FADD.FTZ R16, R15, UR5 ;  /* 0x000000050f107e21 */ /* 0x000fc80008010000 */
[----:B------:R-:W-:Y:S01]  /*2710*/  FADD.FTZ R15, R2, UR5 ;  /* 0x00000005020f7e21 */ /* 0x000fe20008010000 */
[----:B------:R-:W-:Y:S01]  /*2720*/  FMUL.FTZ R2, R59, UR4 ;  /* 0x000000043b027c20 */ /* 0x000fe20008410000 */
[----:B-1----:R-:W-:Y:S01]  /*2730*/  FMUL.FTZ R0, R58, UR4 ;  /* 0x000000043a007c20 */ /* 0x002fe20008410000 */
        /* <DEDUP_REMOVED lines=40> */
[----:B------:R-:W-:Y:S01]  /*29c0*/  HFMA2.MMA R8, -RZ, RZ, 0, 0 ;  /* 0x00000000ff087435 */ /* 0x000fe200000001ff */
[----:B------:R-:W-:Y:S01]  /*29d0*/  IMAD.MOV.U32 R160, RZ, RZ, RZ ;  /* 0x000000ffffa07224 */ /* 0x000fe200078e00ff */
[----:B------:R-:W-:Y:S01]  /*29e0*/  CS2R R158, SRZ ;  /* 0x00000000009e7805 */ /* 0x000fe2000001ff00 */
[----:B------:R0:W-:Y:S01]  /*29f0*/  STL [R1+0x4], RZ ;  /* 0x000004ff01007387 */ /* 0x0001e20000100800 */
[----:B------:R-:W-:Y:S02]  /*2a00*/  CS2R R156, SRZ ;  /* 0x00000000009c7805 */ /* 0x000fe4000001ff00 */
[----:B------:R-:W-:Y:S02]  /*2a10*/  CS2R R6, SRZ ;  /* 0x0000000000067805 */ /* 0x000fe4000001ff00 */
[----:B------:R-:W-:Y:S01]  /*2a20*/  CS2R R4, SRZ ;  /* 0x0000000000047805 */ /* 0x000fe2000001ff00 */
[----:B------:R0:W-:Y:S01]  /*2a30*/  STL [R1], RZ ;  /* 0x000000ff01007387 */ /* 0x0001e20000100800 */
[----:B------:R-:W-:-:S02]  /*2a40*/  CS2R R2, SRZ ;  /* 0x0000000000027805 */ /* 0x000fc4000001ff00 */
[----:B------:R-:W-:Y:S01]  /*2a50*/  MOV R0, RZ ;  /* 0x000000ff00007202 */ /* 0x000fe20000000f00 */
[----:B------:R-:W-:Y:S06]  /*2a60*/  BRA `(.L_x_815) ;  /* 0x0000004400887947 */ /* 0x000fec0003800000 */
.L_x_814:
[----:B------:R-:W-:Y:S01]  /*2a70*/  ISETP.GE.AND P0, PT, R48, UR51, PT ;  /* 0x0000003330007c0c */ /* 0x000fe2000bf06270 */
[----:B------:R-:W-:Y:S01]  /*2a80*/  USHF.R.S32.HI UR52, URZ, 0x1f, UR10 ;  /* 0x0000001f3f347899 */ /* 0x000fe2000801140a */
[----:B------:R-:W-:Y:S01]  /*2a90*/  HFMA2.MMA R8, -RZ, RZ, 0, 0 ;  /* 0x00000000ff087435 */ /* 0x000fe200000001ff */
[----:B------:R-:W-:Y:S01]  /*2aa0*/  ULDC.64 UR56, c[0x0][0x230] ;  /* 0x00008c0000387ab9 */ /* 0x000fe20000000a00 */
[----:B------:R-:W-:Y:S01]  /*2ab0*/  P2R R0, PR, RZ, 0x1 ;  /* 0x00000001ff007803 */ /* 0x000fe20000000000 */
[----:B------:R-:W-:Y:S01]  /*2ac0*/  UIMAD UR8, UR52, UR56, URZ ;  /* 0x00000038340872a4 */ /* 0x000fe2000f8e023f */
[----:B------:R-:W-:Y:S01]  /*2ad0*/  IMAD.MOV.U32 R160, RZ, RZ, RZ ;  /* 0x000000ffffa07224 */ /* 0x000fe200078e00ff */
[----:B------:R-:W-:Y:S01]  /*2ae0*/  UIMAD.WIDE.U32 UR28, UR10, UR56, URZ ;  /* 0x000000380a1c72a5 */ /* 0x000fe2000f8e003f */
[----:B------:R-:W-:Y:S01]  /*2af0*/  CS2R R158, SRZ ;  /* 0x00000000009e7805 */ /* 0x000fe2000001ff00 */
[----:B------:R0:W-:Y:S01]  /*2b00*/  STL [R1+0x10c], R0 ;  /* 0x00010c0001007387 */ /* 0x0001e20000100800 */
[----:B------:R-:W-:Y:S01]  /*2b10*/  UIMAD UR57, UR10, UR57, UR8 ;  /* 0x000000390a3972a4 */ /* 0x000fe2000f8e0208 */
[----:B------:R-:W-:-:S02]  /*2b20*/  CS2R R156, SRZ ;  /* 0x00000000009c7805 */ /* 0x000fc4000001ff00 */
[----:B------:R-:W-:Y:S01]  /*2b30*/  CS2R R6, SRZ ;  /* 0x0000000000067805 */ /* 0x000fe2000001ff00 */
[----:B------:R1:W-:Y:S01]  /*2b40*/  STL [R1+0x8], RZ ;  /* 0x000008ff01007387 */ /* 0x0003e20000100800 */
[----:B------:R-:W-:Y:S02]  /*2b50*/  CS2R R4, SRZ ;  /* 0x0000000000047805 */ /* 0x000fe4000001ff00 */
[----:B------:R-:W-:Y:S01]  /*2b60*/  CS2R R2, SRZ ;  /* 0x0000000000027805 */ /* 0x000fe2000001ff00 */
[----:B------:R-:W-:Y:S01]  /*2b70*/  UMOV UR7, URZ ;  /* 0x0000003f00077c82 */ /* 0x000fe20008000000 */
[----:B------:R1:W-:Y:S01]  /*2b80*/  STL [R1+0x4], RZ ;  /* 0x000004ff01007387 */ /* 0x0003e20000100800 */
[----:B------:R-:W-:Y:S01]  /*2b90*/  UMOV UR8, URZ ;  /* 0x0000003f00087c82 */ /* 0x000fe20008000000 */
[----:B0-----:R-:W-:Y:S01]  /*2ba0*/  MOV R0, RZ ;  /* 0x000000ff00007202 */ /* 0x001fe20000000f00 */
[----:B------:R-:W-:Y:S01]  /*2bb0*/  UMOV UR9, URZ ;  /* 0x0000003f00097c82 */ /* 0x000fe20008000000 */
[----:B------:R1:W-:Y:S01]  /*2bc0*/  STL [R1], RZ ;  /* 0x000000ff01007387 */ /* 0x0003e20000100800 */
[----:B------:R-:W-:Y:S01]  /*2bd0*/  ULDC UR53, c[0x0][0x224] ;  /* 0x0000890000357ab9 */ /* 0x000fe20000000800 */
[----:B------:R-:W-:Y:S01]  /*2be0*/  ULDC UR54, c[0x0][0x21c] ;  /* 0x0000870000367ab9 */ /* 0x000fe20000000800 */
[----:B------:R-:W-:Y:S01]  /*2bf0*/  ULDC UR55, c[0x0][0x218] ;  /* 0x0000860000377ab9 */ /* 0x000fe20000000800 */
[----:B------:R-:W-:Y:S01]  /*2c00*/  ULDC.64 UR30, c[0x0][0x3c8] ;  /* 0x0000f200001e7ab9 */ /* 0x000fe20000000a00 */
        /* <DEDUP_REMOVED lines=8> */
.L_x_859:
[----:B------:R-:W2:Y:S01]  /*2c90*/  LDL R26, [R1+0x10c] ;  /* 0x00010c00011a7983 */ /* 0x000ea20000100800 */
[----:B------:R-:W-:Y:S01]  /*2ca0*/  USHF.R.S32.HI UR56, URZ, 0x1f, UR7 ;  /* 0x0000001f3f387899 */ /* 0x000fe20008011407 */
[----:B------:R-:W-:Y:S01]  /*2cb0*/  SHF.R.S32.HI R49, RZ, 0x1f, R48 ;  /* 0x0000001fff317819 */ /* 0x000fe20000011430 */
[----:B------:R-:W-:Y:S01]  /*2cc0*/  IMAD.U32 R27, RZ, RZ, UR36 ;  /* 0x00000024ff1b7e24 */ /* 0x000fe2000f8e00ff */
[C---:B------:R-:W-:Y:S01]  /*2cd0*/  LOP3.LUT R44, R48.reuse, 0x20, RZ, 0xfc, !PT ;  /* 0x00000020302c7812 */ /* 0x040fe200078efcff */
[----:B------:R-:W-:Y:S01]  /*2ce0*/  UIMAD UR46, UR56, UR36, URZ ;  /* 0x00000024382e72a4 */ /* 0x000fe2000f8e023f */
[C---:B------:R-:W-:Y:S01]  /*2cf0*/  LOP3.LUT R39, R48.reuse, 0x40, RZ, 0xfc, !PT ;  /* 0x0000004030277812 */ /* 0x040fe200078efcff */
[----:B------:R-:W3:Y:S01]  /*2d00*/  LDL R79, [R1+0xc8] ;  /* 0x0000c800014f7983 */ /* 0x000ee20000100800 */
[----:B------:R-:W-:Y:S01]  /*2d10*/  LOP3.LUT R38, R48, 0x60, RZ, 0xfc, !PT ;  /* 0x0000006030267812 */ /* 0x000fe200078efcff */
[----:B------:R-:W-:Y:S01]  /*2d20*/  UIMAD UR46, UR7, UR37, UR46 ;  /* 0x00000025072e72a4 */ /* 0x000fe2000f8e022e */
[----:B------:R-:W-:Y:S01]  /*2d30*/  ISETP.GE.AND P3, PT, R44, UR51, PT ;  /* 0x000000332c007c0c */ /* 0x000fe2000bf66270 */
[----:B------:R-:W4:Y:S01]  /*2d40*/  LDL R78, [R1+0xc4] ;  /* 0x0000c400014e7983 */ /* 0x000f220000100800 */
[----:B------:R-:W-:-:S02]  /*2d50*/  ISETP.GE.AND P2, PT, R39, UR51, PT ;  /* 0x0000003327007c0c */ /* 0x000fc4000bf46270 */
[----:B------:R-:W-:Y:S01]  /*2d60*/  ISETP.GE.AND P1, PT, R38, UR51, PT ;  /* 0x0000003326007c0c */ /* 0x000fe2000bf26270 */
[----:B------:R-:W5:Y:S01]  /*2d70*/  LDL R77, [R1+0xc0] ;  /* 0x0000c000014d7983 */ /* 0x000f620000100800 */
[----:B------:R-:W-:Y:S02]  /*2d80*/  PRMT R43, RZ, 0x7610, R43 ;  /* 0x00007610ff2b7816 */ /* 0x000fe4000000002b */
[C---:B------:R-:W-:Y:S01]  /*2d90*/  LOP3.LUT R37, R48.reuse, 0x80, RZ, 0xfc, !PT ;  /* 0x0000008030257812 */ /* 0x040fe200078efcff */
[----:B------:R-:W5:Y:S01]  /*2da0*/  LDL R76, [R1+0xbc] ;  /* 0x0000bc00014c7983 */ /* 0x000f620000100800 */
[----:B------:R-:W-:Y:S02]  /*2db0*/  PRMT R47, RZ, 0x7610, R47 ;  /* 0x00007610ff2f7816 */ /* 0x000fe4000000002f */
[----:B------:R-:W-:Y:S01]  /*2dc0*/  LOP3.LUT R36, R48, 0xa0, RZ, 0xfc, !PT ;  /* 0x000000a030247812 */ /* 0x000fe200078efcff */
[----:B------:R-:W5:Y:S01]  /*2dd0*/  LDL R75, [R1+0xb8] ;  /* 0x0000b800014b7983 */ /* 0x000f620000100800 */
[----:B01----:R-:W-:-:S02]  /*2de0*/  PRMT R50, RZ, 0x7610, R50 ;  /* 0x00007610ff327816 */ /* 0x003fc40000000032 */
[C---:B------:R-:W-:Y:S01]  /*2df0*/  LOP3.LUT R35, R48.reuse, 0xc0, RZ, 0xfc, !PT ;  /* 0x000000c030237812 */ /* 0x040fe200078efcff */
[----:B------:R-:W5:Y:S01]  /*2e00*/  LDL R74, [R1+0xb4] ;  /* 0x0000b400014a7983 */ /* 0x000f620000100800 */
[C---:B------:R-:W-:Y:S02]  /*2e10*/  LOP3.LUT R34, R48.reuse, 0xe0, RZ, 0xfc, !PT ;  /* 0x000000e030227812 */ /* 0x040fe400078efcff */
[C---:B------:R-:W-:Y:S01]  /*2e20*/  LOP3.LUT R33, R48.reuse, 0x100, RZ, 0xfc, !PT ;  /* 0x0000010030217812 */ /* 0x040fe200078efcff */
[----:B------:R-:W5:Y:S01]  /*2e30*/  LDL R73, [R1+0xb0] ;  /* 0x0000b00001497983 */ /* 0x000f620000100800 */
[----:B------:R-:W-:Y:S02]  /*2e40*/  LOP3.LUT R32, R48, 0x120, RZ, 0xfc, !PT ;  /* 0x0000012030207812 */ /* 0x000fe400078efcff */
[----:B------:R-:W-:Y:S01]  /*2e50*/  ISETP.GE.AND P5, PT, R36, UR51, PT ;  /* 0x0000003324007c0c */ /* 0x000fe2000bfa6270 */
[----:B------:R-:W5:Y:S01]  /*2e60*/  LDL R72, [R1+0xac] ;  /* 0x0000ac0001487983 */ /* 0x000f620000100800 */
[----:B------:R-:W-:-:S02]  /*2e70*/  ISETP.GE.AND P4, PT, R35, UR51, PT ;  /* 0x0000003323007c0c */ /* 0x000fc4000bf86270 */
[----:B------:R-:W-:Y:S01]  /*2e80*/  PRMT R51, RZ, 0x7610, R51 ;  /* 0x00007610ff337816 */ /* 0x000fe20000000033 */
[----:B------:R-:W5:Y:S01]  /*2e90*/  LDL R71, [R1+0xa8] ;  /* 0x0000a80001477983 */ /* 0x000f620000100800 */
[----:B------:R-:W-:Y:S02]  /*2ea0*/  PRMT R52, RZ, 0x7610, R52 ;  /* 0x00007610ff347816 */ /* 0x000fe40000000034 */
[----:B------:R-:W-:Y:S01]  /*2eb0*/  PRMT R53, RZ, 0x7610, R53 ;  /* 0x00007610ff357816 */ /* 0x000fe20000000035 */
[----:B------:R-:W5:Y:S01]  /*2ec0*/  LDL R70, [R1+0xa4] ;  /* 0x0000a40001467983 */ /* 0x000f620000100800 */
[----:B------:R-:W-:Y:S02]  /*2ed0*/  PRMT R54, RZ, 0x7610, R54 ;  /* 0x00007610ff367816 */ /* 0x000fe40000000036 */
[----:B------:R-:W-:Y:S01]  /*2ee0*/  LOP3.LUT R31, R48, 0x140, RZ, 0xfc, !PT ;  /* 0x00000140301f7812 */ /* 0x000fe200078efcff */
[----:B------:R-:W5:Y:S01]  /*2ef0*/  LDL R69, [R1+0xa0] ;  /* 0x0000a00001457983 */ /* 0x000f620000100800 */
[----:B------:R-:W-:-:S02]  /*2f00*/  PRMT R55, RZ, 0x7610, R55 ;  /* 0x00007610ff377816 */ /* 0x000fc40000000037 */
[C---:B------:R-:W-:Y:S01]  /*2f10*/  LOP3.LUT R30, R48.reuse, 0x160, RZ, 0xfc, !PT ;  /* 0x00000160301e7812 */ /* 0x040fe200078efcff */
[----:B------:R-:W5:Y:S01]  /*2f20*/  LDL R68, [R1+0x9c] ;  /* 0x00009c0001447983 */ /* 0x000f620000100800 */
[----:B------:R-:W-:Y:S02]  /*2f30*/  PRMT R42, RZ, 0x7610, R42 ;  /* 0x00007610ff2a7816 */ /* 0x000fe4000000002a */
[----:B------:R-:W-:Y:S01]  /*2f40*/  PRMT R56, RZ, 0x7610, R56 ;  /* 0x00007610ff387816 */ /* 0x000fe20000000038 */
[----:B------:R-:W5:Y:S01]  /*2f50*/  LDL R67, [R1+0x98] ;  /* 0x0000980001437983 */ /* 0x000f620000100800 */
[C---:B------:R-:W-:Y:S02]  /*2f60*/  LOP3.LUT R29, R48.reuse, 0x180, RZ, 0xfc, !PT ;  /* 0x00000180301d7812 */ /* 0x040fe400078efcff */
[----:B------:R-:W-:Y:S01]  /*2f70*/  LOP3.LUT R28, R48, 0x1a0, RZ, 0xfc, !PT ;  /* 0x000001a0301c7812 */ /* 0x000fe200078efcff */
[----:B------:R-:W5:Y:S01]  /*2f80*/  LDL R66, [R1+0x94] ;  /* 0x0000940001427983 */ /* 0x000f620000100800 */
[----:B------:R-:W-:-:S02]  /*2f90*/  PRMT R57, RZ, 0x7610, R57 ;  /* 0x00007610ff397816 */ /* 0x000fc40000000039 */
[----:B------:R-:W-:Y:S01]  /*2fa0*/  PRMT R58, RZ, 0x7610, R58 ;  /* 0x00007610ff3a7816 */ /* 0x000fe2000000003a */
[----:B------:R-:W5:Y:S01]  /*2fb0*/  LDL R65, [R1+0x90] ;  /* 0x0000900001417983 */ /* 0x000f620000100800 */
[----:B------:R-:W-:Y:S02]  /*2fc0*/  PRMT R59, RZ, 0x7610, R59 ;  /* 0x00007610ff3b7816 */ /* 0x000fe4000000003b */
[----:B------:R-:W-:Y:S01]  /*2fd0*/  PRMT R60, RZ, 0x7610, R60 ;  /* 0x00007610ff3c7816 */ /* 0x000fe2000000003c */
[----:B------:R-:W5:Y:S01]  /*2fe0*/  LDL R64, [R1+0x8c] ;  /* 0x00008c0001407983 */ /* 0x000f620000100800 */
[----:B------:R-:W-:Y:S02]  /*2ff0*/  PRMT R61, RZ, 0x7610, R61 ;  /* 0x00007610ff3d7816 */ /* 0x000fe4000000003d */
[----:B------:R-:W-:Y:S01]  /*3000*/  PRMT R62, RZ, 0x7610, R62 ;  /* 0x00007610ff3e7816 */ /* 0x000fe2000000003e */
[----:B------:R-:W-:Y:S01]  /*3010*/  UMOV UR47, UR57 ;  /* 0x00000039002f7c82 */ /* 0x000fe20008000000 */
[----:B------:R-:W5:Y:S04]  /*3020*/  LDL R84, [R1+0xd4] ;  /* 0x0000d40001547983 */ /* 0x000f680000100800 */
[----:B------:R-:W5:Y:S04]  /*3030*/  LDL R83, [R1+0xd0] ;  /* 0x0000d00001537983 */ /* 0x000f680000100800 */
[----:B------:R-:W5:Y:S01]  /*3040*/  LDL R82, [R1+0xcc] ;  /* 0x0000cc0001527983 */ /* 0x000f620000100800 */
[----:B--2---:R-:W-:Y:S01]  /*3050*/  ISETP.NE.AND P6, PT, R26, RZ, PT ;  /* 0x000000ff1a00720c */ /* 0x004fe20003fc5270 */
[----:B------:R-:W-:-:S05]  /*3060*/  IMAD.WIDE.U32 R26, R27, UR7, R48 ;  /* 0x000000071b1a7c25 */ /* 0x000fca000f8e0030 */
[----:B------:R-:W-:Y:S02]  /*3070*/  IADD3 R27, R27, UR46, RZ ;  /* 0x0000002e1b1b7c10 */ /* 0x000fe4000fffe0ff */
[----:B------:R-:W-:-:S04]  /*3080*/  LEA R40, P0, R26, UR48, 0x1 ;  /* 0x000000301a287c11 */ /* 0x000fc8000f8008ff */
[----:B------:R-:W-:Y:S02]  /*3090*/  LEA.HI.X R41, R26, UR49, R27, 0x1, P0 ;  /* 0x000000311a297c11 */ /* 0x000fe400080f0c1b */
[----:B------:R-:W-:-:S03]  /*30a0*/  ISETP.GE.AND P0, PT, R37, UR51, PT ;  /* 0x0000003325007c0c */ /* 0x000fc6000bf06270 */
[----:B------:R-:W4:Y:S01]  /*30b0*/  @!P3 LDG.E.U16 R43, desc[UR20][R40.64+0x40] ;  /* 0x00004014282bb981 */ /* 0x000f22000c1e1500 */
[----:B------:R-:W-:-:S03]  /*30c0*/  ISETP.GE.AND P3, PT, R34, UR51, PT ;  /* 0x0000003322007c0c */ /* 0x000fc6000bf66270 */
[----:B------:R-:W5:Y:S01]  /*30d0*/  @!P2 LDG.E.U16 R47, desc[UR20][R40.64+0x80] ;  /* 0x00008014282fa981 */ /* 0x000f62000c1e1500 */
[----:B------:R-:W-:-:S03]  /*30e0*/  ISETP.GE.AND P2, PT, R33, UR51, PT ;  /* 0x0000003321007c0c */ /* 0x000fc6000bf46270 */
[----:B------:R-:W2:Y:S01]  /*30f0*/  @!P1 LDG.E.U16 R50, desc[UR20][R40.64+0xc0] ;  /* 0x0000c01428329981 */ /* 0x000ea2000c1e1500 */
[----:B------:R-:W-:Y:S02]  /*3100*/  ISETP.GE.AND P1, PT, R32, UR51, PT ;  /* 0x0000003320007c0c */ /* 0x000fe4000bf26270 */
[C---:B------:R-:W-:Y:S01]  /*3110*/  LOP3.LUT R27, R48.reuse, 0x1c0, RZ, 0xfc, !PT ;  /* 0x000001c0301b7812 */ /* 0x040fe200078efcff */
[----:B------:R-:W2:Y:S01]  /*3120*/  @!P0 LDG.E.U16 R51, desc[UR20][R40.64+0x100] ;  /* 0x0001001428338981 */ /* 0x000ea2000c1e1500 */
[----:B------:R-:W-:Y:S02]  /*3130*/  ISETP.GE.AND P0, PT, R31, UR51, PT ;  /* 0x000000331f007c0c */ /* 0x000fe4000bf06270 */
[----:B------:R-:W-:Y:S01]  /*3140*/  LOP3.LUT R26, R48, 0x1e0, RZ, 0xfc, !PT ;  /* 0x000001e0301a7812 */ /* 0x000fe200078efcff */
[----:B------:R-:W2:Y:S01]  /*3150*/  @!P5 LDG.E.U16 R52, desc[UR20][R40.64+0x140] ;  /* 0x000140142834d981 */ /* 0x000ea2000c1e1500 */
[----:B------:R-:W-:-:S03]  /*3160*/  ISETP.GE.AND P5, PT, R30, UR51, PT ;  /* 0x000000331e007c0c */ /* 0x000fc6000bfa6270 */
[----:B------:R-:W2:Y:S01]  /*3170*/  @!P4 LDG.E.U16 R53, desc[UR20][R40.64+0x180] ;  /* 0x000180142835c981 */ /* 0x000ea2000c1e1500 */
[----:B------:R-:W-:-:S03]  /*3180*/  ISETP.GE.AND P4, PT, R29, UR51, PT ;  /* 0x000000331d007c0c */ /* 0x000fc6000bf86270 */
[----:B------:R-:W2:Y:S01]  /*3190*/  @!P3 LDG.E.U16 R54, desc[UR20][R40.64+0x1c0] ;  /* 0x0001c0142836b981 */ /* 0x000ea2000c1e1500 */
[----:B------:R-:W-:-:S03]  /*31a0*/  ISETP.GE.AND P3, PT, R28, UR51, PT ;  /* 0x000000331c007c0c */ /* 0x000fc6000bf66270 */
[----:B------:R-:W3:Y:S04]  /*31b0*/  @!P6 LDG.E.U16 R42, desc[UR20][R40.64] ;  /* 0x00000014282ae981 */ /* 0x000ee8000c1e1500 */
        /* <DEDUP_REMOVED lines=8> */
[----:B------:R-:W2:Y:S04]  /*3240*/  @!P2 LDG.E.U16 R61, desc[UR20][R40.64+0x380] ;  /* 0x00038014283da981 */ /* 0x000ea8000c1e1500 */
[----:B------:R0:W2:Y:S01]  /*3250*/  @!P1 LDG.E.U16 R62, desc[UR20][R40.64+0x3c0] ;  /* 0x0003c014283e9981 */ /* 0x0000a2000c1e1500 */
[----:B------:R-:W-:Y:S01]  /*3260*/  UIMAD UR58, UR56, UR32, URZ ;  /* 0x00000020383a72a4 */ /* 0x000fe2000f8e023f */
[----:B------:R-:W-:-:S02]  /*3270*/  UMOV UR46, UR28 ;  /* 0x0000001c002e7c82 */ /* 0x000fc40008000000 */
[----:B------:R-:W-:Y:S02]  /*3280*/  UIMAD.WIDE.U32 UR46, UR7, UR32, UR46 ;  /* 0x00000020072e72a5 */ /* 0x000fe4000f8e002e */
[----:B------:R-:W-:Y:S02]  /*3290*/  UIMAD UR58, UR7, UR33, UR58 ;  /* 0x00000021073a72a4 */ /* 0x000fe4000f8e023a */
[----:B------:R-:W-:Y:S02]  /*32a0*/  ULEA UR59, UP0, UR46, UR34, 0x2 ;  /* 0x000000222e3b7291 */ /* 0x000fe4000f80103f */
[----:B------:R-:W-:-:S04]  /*32b0*/  UIADD3 UR47, UR47, UR58, URZ ;  /* 0x0000003a2f2f7290 */ /* 0x000fc8000fffe03f */
[----:B------:R-:W-:Y:S02]  /*32c0*/  ULEA.HI.X UR46, UR46, UR35, UR47, 0x2, UP0 ;  /* 0x000000232e2e7291 */ /* 0x000fe400080f142f */
[----:B------:R-:W-:-:S04]  /*32d0*/  UIMAD UR58, UR52, UR42, URZ ;  /* 0x0000002a343a72a4 */ /* 0x000fc8000f8e023f */
[----:B0-----:R-:W-:Y:S01]  /*32e0*/  IMAD.U32 R41, RZ, RZ, UR46 ;  /* 0x0000002eff297e24 */ /* 0x001fe2000f8e00ff */
[----:B------:R-:W-:Y:S02]  /*32f0*/  UIMAD.WIDE.U32 UR46, UR10, UR42, URZ ;  /* 0x0000002a0a2e72a5 */ /* 0x000fe4000f8e003f */
[----:B------:R-:W-:Y:S01]  /*3300*/  UIMAD UR58, UR10, UR43, UR58 ;  /* 0x0000002b0a3a72a4 */ /* 0x000fe2000f8e023a */
[----:B------:R-:W-:-:S03]  /*3310*/  MOV R40, UR59 ;  /* 0x0000003b00287c02 */ /* 0x000fc60008000f00 */
[----:B------:R-:W-:Y:S02]  /*3320*/  UIADD3 UR47, UR47, UR58, URZ ;  /* 0x0000003a2f2f7290 */ /* 0x000fe4000fffe03f */
[----:B------:R-:W-:Y:S01]  /*3330*/  UIMAD UR58, UR56, UR40, URZ ;  /* 0x00000028383a72a4 */ /* 0x000fe2000f8e023f */
[----:B------:R0:W2:Y:S01]  /*3340*/  LDG.E R63, desc[UR20][R40.64] ;  /* 0x00000014283f7981 */ /* 0x0000a2000c1e1900 */
[----:B------:R-:W-:Y:S02]  /*3350*/  UIMAD.WIDE.U32 UR46, UR7, UR40, UR46 ;  /* 0x00000028072e72a5 */ /* 0x000fe4000f8e002e */
[----:B------:R-:W-:-:S04]  /*3360*/  UIMAD UR58, UR7, UR41, UR58 ;  /* 0x00000029073a72a4 */ /* 0x000fc8000f8e023a */
[----:B------:R-:W-:Y:S02]  /*3370*/  UIADD3 UR58, UR47, UR58, URZ ;  /* 0x0000003a2f3a7290 */ /* 0x000fe4000fffe03f */
[----:B------:R-:W-:-:S04]  /*3380*/  ULEA UR47, UP0, UR46, UR38, 0x2 ;  /* 0x000000262e2f7291 */ /* 0x000fc8000f80103f */
[----:B------:R-:W-:Y:S02]  /*3390*/  ULEA.HI.X UR46, UR46, UR39, UR58, 0x2, UP0 ;  /* 0x000000272e2e7291 */ /* 0x000fe400080f143a */
[----:B0-----:R-:W-:-:S04]  /*33a0*/  MOV R40, UR47 ;  /* 0x0000002f00287c02 */ /* 0x001fc80008000f00 */
[----:B------:R-:W-:Y:S01]  /*33b0*/  MOV R41, UR46 ;  /* 0x0000002e00297c02 */ /* 0x000fe20008000f00 */
[----:B------:R-:W-:-:S04]  /*33c0*/  UIADD3 UR46, UR50, -0x1, URZ ;  /* 0xffffffff322e7890 */ /* 0x000fc8000fffe03f */
[----:B------:R-:W-:-:S04]  /*33d0*/  ULEA.HI UR58, UR46, UR46, URZ, 0x1 ;  /* 0x0000002e2e3a7291 */ /* 0x000fc8000f8f083f */
[----:B------:R-:W-:-:S04]  /*33e0*/  ULOP3.LUT UR58, UR58, 0xfffffe, URZ, 0xc0, !UPT ;  /* 0x00fffffe3a3a7892 */ /* 0x000fc8000f8ec03f */
[----:B------:R-:W-:-:S04]  /*33f0*/  UIADD3 UR46, UR46, -UR58, URZ ;  /* 0x8000003a2e2e7290 */ /* 0x000fc8000fffe03f */
[----:B------:R-:W-:Y:S01]  /*3400*/  ULEA UR46, UR46, UR7, 0x8 ;  /* 0x000000072e2e7291 */ /* 0x000fe2000f8e403f */
[----:B------:R-:W-:Y:S01]  /*3410*/  ISETP.NE.AND P1, PT, R46, RZ, PT ;  /* 0x000000ff2e00720c */ /* 0x000fe20003f25270 */
[----:B---3--:R0:W-:Y:S04]  /*3420*/  STS.U16 [R79], R42 ;  /* 0x0000002a4f007388 */ /* 0x0081e80000000400 */
[----:B----4-:R-:W-:Y:S04]  /*3430*/  STS.U16 [R78+0x40], R43 ;  /* 0x0000402b4e007388 */ /* 0x010fe80000000400 */
[----:B-----5:R-:W-:Y:S04]  /*3440*/  STS.U16 [R77+0x80], R47 ;  /* 0x0000802f4d007388 */ /* 0x020fe80000000400 */
        /* <DEDUP_REMOVED lines=14> */
[----:B0-----:R0:W2:Y:S04]  /*3530*/  LDG.E R42, desc[UR20][R40.64] ;  /* 0x00000014282a7981 */ /* 0x0010a8000c1e1900 */
[----:B-1----:R-:W3:Y:S04]  /*3540*/  LDL R62, [R1+0x108] ;  /* 0x00010800013e7983 */ /* 0x002ee80000100800 */
[----:B------:R-:W4:Y:S04]  /*3550*/  LDL R61, [R1+0x104] ;  /* 0x00010400013d7983 */ /* 0x000f280000100800 */
        /* <DEDUP_REMOVED lines=8> */
[----:B------:R-:W-:-:S03]  /*35e0*/  IADD3 R47, R46, 0x200, RZ ;  /* 0x000002002e2f7810 */ /* 0x000fc60007ffe0ff */
[----:B------:R-:W5:Y:S01]  /*35f0*/  LDL R52, [R1+0xe0] ;  /* 0x0000e00001347983 */ /* 0x000f620000100800 */
[----:B0-----:R-:W-:-:S03]  /*3600*/  MOV R40, UR46 ;  /* 0x0000002e00287c02 */ /* 0x001fc60008000f00 */
[----:B------:R-:W5:Y:S01]  /*3610*/  LDL R51, [R1+0xdc] ;  /* 0x0000dc0001337983 */ /* 0x000f620000100800 */
[----:B------:R-:W-:-:S03]  /*3620*/  SEL R40, R40, R47, !P1 ;  /* 0x0000002f28287207 */ /* 0x000fc60004800000 */
[----:B------:R-:W5:Y:S01]  /*3630*/  LDL R47, [R1+0xd8] ;  /* 0x0000d800012f7983 */ /* 0x000f620000100800 */
[----:B------:R-:W-:Y:S01]  /*3640*/  R2UR UR47, R63 ;  /* 0x000000003f2f72ca */ /* 0x000fe200000e0000 */
[----:B------:R-:W-:Y:S02]  /*3650*/  IMAD R50, R40, 0x4, R45 ;  /* 0x0000000428327824 */ /* 0x000fe400078e022d */
[----:B------:R-:W-:Y:S04]  /*3660*/  LDS.U16 R40, [R25+0x4] ;  /* 0x0000040019287984 */ /* 0x000fe80000000400 */
[----:B------:R-:W-:Y:S04]  /*3670*/  LDS.U16 R98, [R25+0x6] ;  /* 0x0000060019627984 */ /* 0x000fe80000000400 */
[----:B------:R-:W-:Y:S02]  /*3680*/  LDS.U16 R99, [R25+0x8] ;  /* 0x0000080019637984 */ /* 0x000fe40000000400 */
[----:B------:R-:W-:-:S02]  /*3690*/  IMAD.U32 R43, RZ, RZ, UR47 ;  /* 0x0000002fff2b7e24 */ /* 0x000fc4000f8e00ff */
[----:B------:R-:W-:Y:S02]  /*36a0*/  LDS.U16 R100, [R25+0xa] ;  /* 0x00000a0019647984 */ /* 0x000fe40000000400 */
[----:B------:R-:W-:Y:S02]  /*36b0*/  FMUL.FTZ R41, R43, 1.4426950216293334961 ;  /* 0x3fb8aa3b2b297820 */ /* 0x000fe40000410000 */
[----:B------:R-:W0:Y:S02]  /*36c0*/  LDS.U16 R43, [R25] ;  /* 0x00000000192b7984 */ /* 0x000e240000000400 */
[-C--:B------:R-:W-:Y:S01]  /*36d0*/  FMUL.FTZ R135, R24, R41.reuse ;  /* 0x0000002918877220 */ /* 0x080fe20000410000 */
[-C--:B------:R-:W-:Y:S01]  /*36e0*/  FMUL.FTZ R97, R23, R41.reuse ;  /* 0x0000002917617220 */ /* 0x080fe20000410000 */
[----:B------:R-:W1:Y:S04]  /*36f0*/  LDS.U16 R101, [R25+0xc] ;  /* 0x00000c0019657984 */ /* 0x000e680000000400 */
[----:B------:R-:W-:Y:S01]  /*3700*/  MUFU.EX2 R135, R135 ;  /* 0x0000008700877308 */ /* 0x000fe20000000800 */
[----:B------:R-:W1:Y:S01]  /*3710*/  LDS.U16 R102, [R25+0xe] ;  /* 0x00000e0019667984 */ /* 0x000e620000000400 */
[-C--:B------:R-:W-:Y:S01]  /*3720*/  FMUL.FTZ R96, R22, R41.reuse ;  /* 0x0000002916607220 */ /* 0x080fe20000410000 */
[----:B------:R-:W-:-:S02]  /*3730*/  FMUL.FTZ R95, R21, R41 ;  /* 0x00000029155f7220 */ /* 0x000fc40000410000 */
[----:B------:R-:W1:Y:S03]  /*3740*/  LDS.U16 R103, [R25+0x10] ;  /* 0x0000100019677984 */ /* 0x000e660000000400 */
[----:B------:R-:W0:Y:S01]  /*3750*/  MUFU.EX2 R97, R97 ;  /* 0x0000006100617308 */ /* 0x000e220000000800 */
[----:B------:R-:W1:Y:S01]  /*3760*/  LDS.U16 R104, [R25+0x12] ;  /* 0x0000120019687984 */ /* 0x000e620000000400 */
[----:B------:R-:W-:-:S03]  /*3770*/  FMUL.FTZ R94, R20, R41 ;  /* 0x00000029145e7220 */ /* 0x000fc60000410000 */
[----:B------:R-:W1:Y:S03]  /*3780*/  LDS.U16 R105, [R25+0x14] ;  /* 0x0000140019697984 */ /* 0x000e660000000400 */
[----:B------:R-:W0:Y:S01]  /*3790*/  MUFU.EX2 R96, R96 ;  /* 0x0000006000607308 */ /* 0x000e220000000800 */
[----:B------:R-:W1:Y:S01]  /*37a0*/  LDS.U16 R106, [R25+0x16] ;  /* 0x00001600196a7984 */ /* 0x000e620000000400 */
[----:B------:R-:W-:-:S03]  /*37b0*/  FMUL.FTZ R93, R19, R41 ;  /* 0x00000029135d7220 */ /* 0x000fc60000410000 */
[----:B------:R-:W1:Y:S03]  /*37c0*/  LDS.U16 R107, [R25+0x18] ;  /* 0x00001800196b7984 */ /* 0x000e660000000400 */
[----:B------:R-:W0:Y:S01]  /*37d0*/  MUFU.EX2 R95, R95 ;  /* 0x0000005f005f7308 */ /* 0x000e220000000800 */
[----:B------:R-:W1:Y:S04]  /*37e0*/  LDS.U16 R108, [R25+0x1a] ;  /* 0x00001a00196c7984 */ /* 0x000e680000000400 */
[----:B------:R-:W1:Y:S04]  /*37f0*/  LDS.U16 R109, [R25+0x1c] ;  /* 0x00001c00196d7984 */ /* 0x000e680000000400 */
[----:B------:R-:W1:Y:S01]  /*3800*/  LDS.U16 R110, [R25+0x1e] ;  /* 0x00001e00196e7984 */ /* 0x000e620000000400 */
[----:B------:R-:W1:Y:S01]  /*3810*/  MUFU.EX2 R94, R94 ;  /* 0x0000005e005e7308 */ /* 0x000e620000000800 */
[----:B0-----:R-:W-:-:S02]  /*3820*/  IMAD.U32 R43, R43, 0x10000, RZ ;  /* 0x000100002b2b7824 */ /* 0x001fc400078e00ff */
[----:B------:R-:W-:Y:S01]  /*3830*/  FMUL.FTZ R92, R18, R41 ;  /* 0x00000029125c7220 */ /* 0x000fe20000410000 */
[----:B------:R-:W-:Y:S01]  /*3840*/  ISETP.NE.AND P0, PT, R46, 0x7f, PT ;  /* 0x0000007f2e00780c */ /* 0x000fe20003f05270 */
[----:B------:R-:W-:Y:S01]  /*3850*/  FMUL.FTZ R80, R135, R97 ;  /* 0x0000006187507220 */ /* 0x000fe20000410000 */
[----:B------:R-:W-:Y:S01]  /*3860*/  SHF.L.U32 R40, R40, 0x10, RZ ;  /* 0x0000001028287819 */ /* 0x000fe200000006ff */
[-C--:B------:R-:W-:Y:S01]  /*3870*/  FMUL.FTZ R91, R17, R41.reuse ;  /* 0x00000029115b7220 */ /* 0x080fe20000410000 */
[----:B------:R-:W0:Y:S01]  /*3880*/  MUFU.EX2 R93, R93 ;  /* 0x0000005d005d7308 */ /* 0x000e220000000800 */
[----:B------:R-:W-:Y:S01]  /*3890*/  FMUL.FTZ R80, R96, R80 ;  /* 0x0000005060507220 */ /* 0x000fe20000410000 */
[----:B------:R-:W-:Y:S02]  /*38a0*/  IMAD.U32 R98, R98, 0x10000, RZ ;  /* 0x0001000062627824 */ /* 0x000fe400078e00ff */
[----:B------:R-:W-:Y:S01]  /*38b0*/  FMUL.FTZ R90, R16, R41 ;  /* 0x00000029105a7220 */ /* 0x000fe20000410000 */
[----:B------:R-:W-:-:S03]  /*38c0*/  SHF.L.U32 R99, R99, 0x10, RZ ;  /* 0x0000001063637819 */ /* 0x000fc600000006ff */
[----:B------:R-:W0:Y:S01]  /*38d0*/  MUFU.EX2 R92, R92 ;  /* 0x0000005c005c7308 */ /* 0x000e220000000800 */
[----:B------:R-:W-:Y:S01]  /*38e0*/  FMUL.FTZ R80, R95, R80 ;  /* 0x000000505f507220 */ /* 0x000fe20000410000 */
[----:B------:R-:W-:Y:S01]  /*38f0*/  FMUL.FTZ R79, R15, R41 ;  /* 0x000000290f4f7220 */ /* 0x000fe20000410000 */
[----:B------:R-:W-:-:S05]  /*3900*/  @P0 LEA R113, R46, R45, 0x2 ;  /* 0x0000002d2e710211 */ /* 0x000fca00078e10ff */
[----:B------:R-:W0:Y:S01]  /*3910*/  MUFU.EX2 R91, R91 ;  /* 0x0000005b005b7308 */ /* 0x000e220000000800 */
[----:B------:R-:W-:Y:S01]  /*3920*/  SHF.L.U32 R100, R100, 0x10, RZ ;  /* 0x0000001064647819 */ /* 0x000fe200000006ff */
[----:B-1----:R-:W-:Y:S01]  /*3930*/  FMUL.FTZ R80, R94, R80 ;  /* 0x000000505e507220 */ /* 0x002fe20000410000 */
[----:B------:R-:W-:-:S05]  /*3940*/  FMUL.FTZ R74, R14, R41 ;  /* 0x000000290e4a7220 */ /* 0x000fca0000410000 */
[----:B------:R-:W1:Y:S01]  /*3950*/  MUFU.EX2 R90, R90 ;  /* 0x0000005a005a7308 */ /* 0x000e620000000800 */
[----:B0-----:R-:W-:Y:S01]  /*3960*/  FMUL.FTZ R80, R93, R80 ;  /* 0x000000505d507220 */ /* 0x001fe20000410000 */
[----:B------:R-:W-:Y:S02]  /*3970*/  IMAD.U32 R101, R101, 0x10000, RZ ;  /* 0x0001000065657824 */ /* 0x000fe400078e00ff */
[----:B------:R-:W-:Y:S01]  /*3980*/  FMUL.FTZ R67, R13, R41 ;  /* 0x000000290d437220 */ /* 0x000fe20000410000 */
[----:B------:R-:W-:-:S03]  /*3990*/  SHF.L.U32 R102, R102, 0x10, RZ ;  /* 0x0000001066667819 */ /* 0x000fc600000006ff */
[----:B------:R-:W0:Y:S01]  /*39a0*/  MUFU.EX2 R79, R79 ;  /* 0x0000004f004f7308 */ /* 0x000e220000000800 */
[----:B------:R-:W-:Y:S01]  /*39b0*/  FMUL.FTZ R80, R92, R80 ;  /* 0x000000505c507220 */ /* 0x000fe20000410000 */
[----:B------:R-:W-:-:S06]  /*39c0*/  SHF.L.U32 R103, R103, 0x10, RZ ;  /* 0x0000001067677819 */ /* 0x000fcc00000006ff */
[----:B------:R-:W0:Y:S01]  /*39d0*/  MUFU.EX2 R74, R74 ;  /* 0x0000004a004a7308 */ /* 0x000e220000000800 */
[----:B------:R-:W-:Y:S01]  /*39e0*/  FMUL.FTZ R80, R91, R80 ;  /* 0x000000505b507220 */ /* 0x000fe20000410000 */
[----:B------:R-:W-:-:S06]  /*39f0*/  IMAD.U32 R104, R104, 0x10000, RZ ;  /* 0x0001000068687824 */ /* 0x000fcc00078e00ff */
[----:B------:R-:W0:Y:S01]  /*3a00*/  MUFU.EX2 R67, R67 ;  /* 0x0000004300437308 */ /* 0x000e220000000800 */
[----:B-1----:R-:W-:Y:S01]  /*3a10*/  FMUL.FTZ R80, R90, R80 ;  /* 0x000000505a507220 */ /* 0x002fe20000410000 */
[----:B------:R-:W-:-:S03]  /*3a20*/  SHF.L.U32 R105, R105, 0x10, RZ ;  /* 0x0000001069697819 */ /* 0x000fc600000006ff */
[----:B0-----:R-:W-:Y:S01]  /*3a30*/  FMUL.FTZ R80, R79, R80 ;  /* 0x000000504f507220 */ /* 0x001fe20000410000 */
[----:B------:R-:W-:-:S03]  /*3a40*/  SHF.L.U32 R106, R106, 0x10, RZ ;  /* 0x000000106a6a7819 */ /* 0x000fc600000006ff */
[----:B------:R-:W-:Y:S01]  /*3a50*/  FMUL.FTZ R80, R74, R80 ;  /* 0x000000504a507220 */ /* 0x000fe20000410000 */
[----:B------:R-:W-:Y:S01]  /*3a60*/  SHF.L.U32 R111, R84, 0x10, RZ ;  /* 0x00000010546f7819 */ /* 0x000fe200000006ff */
[----:B------:R-:W-:Y:S01]  /*3a70*/  IMAD.U32 R107, R107, 0x10000, RZ ;  /* 0x000100006b6b7824 */ /* 0x000fe200078e00ff */
[----:B------:R-:W-:Y:S02]  /*3a80*/  SHF.L.U32 R108, R108, 0x10, RZ ;  /* 0x000000106c6c7819 */ /* 0x000fe400000006ff */
[----:B------:R-:W-:Y:S01]  /*3a90*/  SHF.L.U32 R115, R83, 0x10, RZ ;  /* 0x0000001053737819 */ /* 0x000fe200000006ff */
[----:B------:R-:W-:Y:S01]  /*3aa0*/  FMUL.FTZ R80, R67, R80 ;  /* 0x0000005043507220 */ /* 0x000fe20000410000 */
[----:B------:R-:W-:Y:S01]  /*3ab0*/  FMUL.FTZ R114, R11, R111 ;  /* 0x0000006f0b727220 */ /* 0x000fe20000410000 */
[----:B------:R-:W-:Y:S02]  /*3ac0*/  SHF.L.U32 R109, R109, 0x10, RZ ;  /* 0x000000106d6d7819 */ /* 0x000fe400000006ff */
[----:B------:R-:W-:Y:S01]  /*3ad0*/  FMUL.FTZ R116, R10, R115 ;  /* 0x000000730a747220 */ /* 0x000fe20000410000 */
[----:B------:R-:W-:Y:S01]  /*3ae0*/  BSSY B0, `(.L_x_816) ;  /* 0x0000057000007945 */ /* 0x000fe20003800000 */
[----:B------:R-:W-:Y:S01]  /*3af0*/  FMUL.FTZ R122, R108, R114 ;  /* 0x000000726c7a7220 */ /* 0x000fe20000410000 */
[----:B------:R-:W-:-:S02]  /*3b00*/  IMAD.U32 R110, R110, 0x10000, RZ ;  /* 0x000100006e6e7824 */ /* 0x000fc400078e00ff */
[----:B------:R-:W-:Y:S01]  /*3b10*/  FMUL.FTZ R121, R109, R116 ;  /* 0x000000746d797220 */ /* 0x000fe20000410000 */
[----:B------:R-:W-:Y:S01]  /*3b20*/  IMAD.U32 R117, R82, 0x10000, RZ ;  /* 0x0001000052757824 */ /* 0x000fe200078e00ff */
[----:B--2---:R-:W-:Y:S02]  /*3b30*/  R2UR UR58, R42 ;  /* 0x000000002a3a72ca */ /* 0x004fe400000e0000 */
[----:B------:R-:W0:Y:S01]  /*3b40*/  LDS.U16 R42, [R25+0x2] ;  /* 0x00000200192a7984 */ /* 0x000e220000000400 */
[----:B---3--:R-:W-:-:S03]  /*3b50*/  SHF.L.U32 R78, R62, 0x10, RZ ;  /* 0x000000103e4e7819 */ /* 0x008fc600000006ff */
[----:B------:R1:W-:Y:S01]  /*3b60*/  STS [R50+0x3be0], R135 ;  /* 0x003be08732007388 */ /* 0x0003e20000000800 */
[----:B----4-:R-:W-:Y:S01]  /*3b70*/  SHF.L.U32 R77, R61, 0x10, RZ ;  /* 0x000000103d4d7819 */ /* 0x010fe200000006ff */
[----:B------:R-:W-:Y:S01]  /*3b80*/  BAR.SYNC.DEFER_BLOCKING 0x0 ;  /* 0x0000000000007b1d */ /* 0x000fe20000010000 */
[----:B------:R-:W-:Y:S01]  /*3b90*/  FMUL.FTZ R63, R24, R78 ;  /* 0x0000004e183f7220 */ /* 0x000fe20000410000 */
[----:B-----5:R-:W-:Y:S02]  /*3ba0*/  IMAD.U32 R76, R60, 0x10000, RZ ;  /* 0x000100003c4c7824 */ /* 0x020fe400078e00ff */
[----:B------:R-:W-:Y:S01]  /*3bb0*/  FMUL.FTZ R62, R23, R77 ;  /* 0x0000004d173e7220 */ /* 0x000fe20000410000 */
[----:B------:R-:W-:Y:S01]  /*3bc0*/  FMUL.FTZ R136, R43, R63 ;  /* 0x0000003f2b887220 */ /* 0x000fe20000410000 */
[----:B------:R-:W-:Y:S01]  /*3bd0*/  SHF.L.U32 R75, R59, 0x10, RZ ;  /* 0x000000103b4b7819 */ /* 0x000fe200000006ff */
[----:B------:R-:W-:Y:S01]  /*3be0*/  FMUL.FTZ R60, R22, R76 ;  /* 0x0000004c163c7220 */ /* 0x000fe20000410000 */
[----:B------:R-:W-:-:S03]  /*3bf0*/  SHF.L.U32 R73, R58, 0x10, RZ ;  /* 0x000000103a497819 */ /* 0x000fc600000006ff */
[----:B------:R-:W-:Y:S01]  /*3c00*/  FMUL.FTZ R59, R21, R75 ;  /* 0x0000004b153b7220 */ /* 0x000fe20000410000 */
[----:B------:R-:W-:Y:S01]  /*3c10*/  FMUL.FTZ R133, R40, R60 ;  /* 0x0000003c28857220 */ /* 0x000fe20000410000 */
[----:B------:R-:W-:Y:S02]  /*3c20*/  IMAD.U32 R72, R57, 0x10000, RZ ;  /* 0x0001000039487824 */ /* 0x000fe400078e00ff */
[----:B------:R-:W-:Y:S01]  /*3c30*/  FMUL.FTZ R58, R20, R73 ;  /* 0x00000049143a7220 */ /* 0x000fe20000410000 */
[----:B------:R-:W-:Y:S01]  /*3c40*/  FMUL.FTZ R132, R98, R59 ;  /* 0x0000003b62847220 */ /* 0x000fe20000410000 */
[----:B0-----:R-:W-:Y:S01]  /*3c50*/  SHF.L.U32 R42, R42, 0x10, RZ ;  /* 0x000000102a2a7819 */ /* 0x001fe200000006ff */
[----:B------:R-:W0:Y:S04]  /*3c60*/  @P0 LDS R113, [R113+0x43e4] ;  /* 0x0043e40071710984 */ /* 0x000e280000000800 */
[----:B------:R-:W-:-:S04]  /*3c70*/  FMUL.FTZ R134, R42, R62 ;  /* 0x0000003e2a867220 */ /* 0x000fc80000410000 */
[----:B------:R-:W-:Y:S01]  /*3c80*/  FFMA.FTZ R81, R136, R97, R134 ;  /* 0x0000006188517223 */ /* 0x000fe20000010086 */
[----:B------:R-:W-:-:S03]  /*3c90*/  SHF.L.U32 R71, R56, 0x10, RZ ;  /* 0x0000001038477819 */ /* 0x000fc600000006ff */
[----:B------:R-:W-:Y:S01]  /*3ca0*/  FFMA.FTZ R81, R96, R81, R133 ;  /* 0x0000005160517223 */ /* 0x000fe20000010085 */
[----:B------:R-:W-:Y:S01]  /*3cb0*/  FMUL.FTZ R57, R19, R72 ;  /* 0x0000004813397220 */ /* 0x000fe20000410000 */
[----:B------:R-:W-:Y:S02]  /*3cc0*/  FMUL.FTZ R131, R99, R58 ;  /* 0x0000003a63837220 */ /* 0x000fe40000410000 */
[----:B------:R-:W-:Y:S01]  /*3cd0*/  FFMA.FTZ R81, R95, R81, R132 ;  /* 0x000000515f517223 */ /* 0x000fe20000010084 */
[----:B------:R-:W-:Y:S01]  /*3ce0*/  SHF.L.U32 R70, R55, 0x10, RZ ;  /* 0x0000001037467819 */ /* 0x000fe200000006ff */
[----:B------:R-:W-:Y:S01]  /*3cf0*/  FMUL.FTZ R55, R18, R71 ;  /* 0x0000004712377220 */ /* 0x000fe20000410000 */
[----:B------:R-:W-:Y:S01]  /*3d00*/  FMUL.FTZ R130, R100, R57 ;  /* 0x0000003964827220 */ /* 0x000fe20000410000 */
[----:B------:R-:W-:Y:S01]  /*3d10*/  FFMA.FTZ R81, R94, R81, R131 ;  /* 0x000000515e517223 */ /* 0x000fe20000010083 */
[----:B------:R-:W-:Y:S02]  /*3d20*/  IMAD.U32 R69, R54, 0x10000, RZ ;  /* 0x0001000036457824 */ /* 0x000fe400078e00ff */
[----:B------:R-:W-:Y:S01]  /*3d30*/  FMUL.FTZ R54, R17, R70 ;  /* 0x0000004611367220 */ /* 0x000fe20000410000 */
[----:B------:R-:W-:Y:S01]  /*3d40*/  FMUL.FTZ R129, R101, R55 ;  /* 0x0000003765817220 */ /* 0x000fe20000410000 */
[----:B------:R-:W-:Y:S01]  /*3d50*/  FFMA.FTZ R81, R93, R81, R130 ;  /* 0x000000515d517223 */ /* 0x000fe20000010082 */
[----:B------:R-:W-:Y:S01]  /*3d60*/  FMUL.FTZ R61, R12, R41 ;  /* 0x000000290c3d7220 */ /* 0x000fe20000410000 */
[----:B------:R-:W-:Y:S01]  /*3d70*/  SHF.L.U32 R68, R53, 0x10, RZ ;  /* 0x0000001035447819 */ /* 0x000fe200000006ff */
[----:B------:R-:W-:Y:S01]  /*3d80*/  FMUL.FTZ R53, R16, R69 ;  /* 0x0000004510357220 */ /* 0x000fe20000410000 */
[----:B------:R-:W-:Y:S01]  /*3d90*/  FMUL.FTZ R128, R102, R54 ;  /* 0x0000003666807220 */ /* 0x000fe20000410000 */
[----:B------:R-:W-:Y:S01]  /*3da0*/  FFMA.FTZ R81, R92, R81, R129 ;  /* 0x000000515c517223 */ /* 0x000fe20000010081 */
[----:B------:R-:W-:Y:S01]  /*3db0*/  FMUL.FTZ R56, R11, R41 ;  /* 0x000000290b387220 */ /* 0x000fe20000410000 */
[----:B------:R-:W-:Y:S01]  /*3dc0*/  SHF.L.U32 R66, R52, 0x10, RZ ;  /* 0x0000001034427819 */ /* 0x000fe200000006ff */
[----:B------:R-:W2:Y:S01]  /*3dd0*/  MUFU.EX2 R61, R61 ;  /* 0x0000003d003d7308 */ /* 0x000ea20000000800 */
[----:B------:R-:W-:-:S02]  /*3de0*/  IMAD.U32 R65, R51, 0x10000, RZ ;  /* 0x0001000033417824 */ /* 0x000fc400078e00ff */
[----:B------:R-:W-:Y:S01]  /*3df0*/  FMUL.FTZ R52, R15, R68 ;  /* 0x000000440f347220 */ /* 0x000fe20000410000 */
[----:B------:R-:W-:Y:S01]  /*3e00*/  FMUL.FTZ R127, R103, R53 ;  /* 0x00000035677f7220 */ /* 0x000fe20000410000 */
[----:B------:R-:W-:Y:S01]  /*3e10*/  FFMA.FTZ R81, R91, R81, R128 ;  /* 0x000000515b517223 */ /* 0x000fe20000010080 */
[----:B------:R-:W-:Y:S01]  /*3e20*/  FMUL.FTZ R51, R10, R41 ;  /* 0x000000290a337220 */ /* 0x000fe20000410000 */
[----:B-1----:R-:W-:Y:S01]  /*3e30*/  FMUL.FTZ R50, R14, R66 ;  /* 0x000000420e327220 */ /* 0x002fe20000410000 */
[----:B------:R-:W-:Y:S01]  /*3e40*/  FMUL.FTZ R126, R104, R52 ;  /* 0x00000034687e7220 */ /* 0x000fe20000410000 */
[----:B------:R-:W1:Y:S01]  /*3e50*/  MUFU.EX2 R56, R56 ;  /* 0x0000003800387308 */ /* 0x000e620000000800 */
[----:B------:R-:W-:Y:S01]  /*3e60*/  FFMA.FTZ R81, R90, R81, R127 ;  /* 0x000000515a517223 */ /* 0x000fe2000001007f */
[----:B------:R-:W-:Y:S01]  /*3e70*/  FMUL.FTZ R41, R9, R41 ;  /* 0x0000002909297220 */ /* 0x000fe20000410000 */
[----:B------:R-:W-:Y:S01]  /*3e80*/  SHF.L.U32 R64, R47, 0x10, RZ ;  /* 0x000000102f407819 */ /* 0x000fe200000006ff */
[----:B------:R-:W-:Y:S01]  /*3e90*/  FMUL.FTZ R47, R13, R65 ;  /* 0x000000410d2f7220 */ /* 0x000fe20000410000 */
[----:B------:R-:W-:Y:S01]  /*3ea0*/  FMUL.FTZ R125, R105, R50 ;  /* 0x00000032697d7220 */ /* 0x000fe20000410000 */
[----:B------:R-:W-:-:S02]  /*3eb0*/  FFMA.FTZ R81, R79, R81, R126 ;  /* 0x000000514f517223 */ /* 0x000fc4000001007e */
[----:B------:R-:W3:Y:S01]  /*3ec0*/  MUFU.EX2 R51, R51 ;  /* 0x0000003300337308 */ /* 0x000ee20000000800 */
[----:B------:R-:W-:Y:S01]  /*3ed0*/  FMUL.FTZ R124, R106, R47 ;  /* 0x0000002f6a7c7220 */ /* 0x000fe20000410000 */
[----:B------:R-:W-:Y:S01]  /*3ee0*/  FFMA.FTZ R81, R74, R81, R125 ;  /* 0x000000514a517223 */ /* 0x000fe2000001007d */
[----:B------:R-:W-:Y:S01]  /*3ef0*/  FMUL.FTZ R112, R12, R64 ;  /* 0x000000400c707220 */ /* 0x000fe20000410000 */
[----:B--2---:R-:W-:-:S04]  /*3f00*/  FMUL.FTZ R80, R61, R80 ;  /* 0x000000503d507220 */ /* 0x004fc80000410000 */
[----:B------:R-:W2:Y:S01]  /*3f10*/  MUFU.EX2 R41, R41 ;  /* 0x0000002900297308 */ /* 0x000ea20000000800 */
[----:B------:R-:W-:Y:S01]  /*3f20*/  FFMA.FTZ R81, R67, R81, R124 ;  /* 0x0000005143517223 */ /* 0x000fe2000001007c */
[----:B------:R-:W-:Y:S01]  /*3f30*/  FMUL.FTZ R123, R107, R112 ;  /* 0x000000706b7b7220 */ /* 0x000fe20000410000 */
[----:B-1----:R-:W-:-:S03]  /*3f40*/  FMUL.FTZ R80, R56, R80 ;  /* 0x0000005038507220 */ /* 0x002fc60000410000 */
[----:B------:R-:W-:Y:S01]  /*3f50*/  FFMA.FTZ R81, R61, R81, R123 ;  /* 0x000000513d517223 */ /* 0x000fe2000001007b */
[----:B---3--:R-:W-:-:S03]  /*3f60*/  FMUL.FTZ R80, R51, R80 ;  /* 0x0000005033507220 */ /* 0x008fc60000410000 */
[----:B------:R-:W-:Y:S01]  /*3f70*/  FFMA.FTZ R81, R56, R81, R122 ;  /* 0x0000005138517223 */ /* 0x000fe2000001007a */
[----:B0-----:R-:W-:Y:S06]  /*3f80*/  @P0 BRA `(.L_x_817) ;  /* 0x0000000000300947 */ /* 0x001fec0003800000 */
        /* <DEDUP_REMOVED lines=9> */
[----:B------:R-:W-:-:S05]  /*4020*/  MOV R82, UR46 ;  /* 0x0000002e00527c02 */ /* 0x000fca0008000f00 */
[----:B------:R-:W-:-:S05]  /*4030*/  IMAD R82, R82, 0x4, R45 ;  /* 0x0000000452527824 */ /* 0x000fca00078e022d */
[----:B------:R0:W1:Y:S02]  /*4040*/  LDS R113, [R82+0x3be0] ;  /* 0x003be00052717984 */ /* 0x0000640000000800 */
.L_x_817:
[----:B------:R-:W-:Y:S05]  /*4050*/  BSYNC B0 ;  /* 0x0000000000007941 */ /* 0x000fea0003800000 */
.L_x_816:
[----:B------:R-:W-:Y:S01]  /*4060*/  FMUL.FTZ R118, R9, R117 ;  /* 0x0000007509767220 */ /* 0x000fe20000410000 */
[----:B------:R-:W-:Y:S01]  /*4070*/  FFMA.FTZ R81, R51, R81, R121 ;  /* 0x0000005133517223 */ /* 0x000fe20000010079 */
[----:B------:R-:W-:Y:S01]  /*4080*/  LEA.HI R119, R46, R46, RZ, 0x1e ;  /* 0x0000002e2e777211 */ /* 0x000fe200078ff0ff */
[----:B--2---:R-:W-:Y:S01]  /*4090*/  FMUL.FTZ R80, R41, R80 ;  /* 0x0000005029507220 */ /* 0x004fe20000410000 */
[----:B------:R-:W-:Y:S01]  /*40a0*/  FMUL.FTZ R120, R110, R118 ;  /* 0x000000766e787220 */ /* 0x000fe20000410000 */
[----:B------:R-:W-:Y:S02]  /*40b0*/  LOP3.LUT P0, RZ, R46, 0x1f, RZ, 0xc0, !PT ;  /* 0x0000001f2eff7812 */ /* 0x000fe4000780c0ff */
[----:B------:R-:W-:Y:S01]  /*40c0*/  LEA R119, R119, R45, 0x3 ;  /* 0x0000002d77777211 */ /* 0x000fe200078e18ff */
[----:B------:R-:W-:Y:S01]  /*40d0*/  FFMA.FTZ R81, R41, R81, R120 ;  /* 0x0000005129517223 */ /* 0x000fe20000010078 */
[----:B------:R-:W-:-:S04]  /*40e0*/  MOV R83, 0x8 ;  /* 0x0000000800537802 */ /* 0x000fc80000000f00 */
[----:B------:R2:W-:Y:S02]  /*40f0*/  STS.64 [R119+0x31d0], R80 ;  /* 0x0031d05077007388 */ /* 0x0005e40000000a00 */
[----:B--2---:R-:W-:Y:S01]  /*4100*/  MOV R80, UR50 ;  /* 0x0000003200507c02 */ /* 0x004fe20008000f00 */
[----:B------:R-:W-:-:S03]  /*4110*/  IMAD.U32 R81, RZ, RZ, UR50 ;  /* 0x00000032ff517e24 */ /* 0x000fc6000f8e00ff */
[----:B------:R-:W-:-:S13]  /*4120*/  ISETP.LT.OR P2, PT, R80, 0x2, P0 ;  /* 0x000000025000780c */ /* 0x000fda0000741670 */
[----:B------:R-:W2:Y:S01]  /*4130*/  @!P2 LDC R80, c[0x0][0x21c] ;  /* 0x00008700ff50ab82 */ /* 0x000ea20000000800 */
[----:B------:R-:W-:-:S05]  /*4140*/  @!P2 IADD3 R81, R81, -0x2, RZ ;  /* 0xfffffffe5151a810 */ /* 0x000fca0007ffe0ff */
[----:B--2---:R-:W-:Y:S02]  /*4150*/  @!P2 IMAD R80, R81, R80, UR7 ;  /* 0x000000075150ae24 */ /* 0x004fe4000f8e0250 */
[----:B------:R-:W-:Y:S02]  /*4160*/  IMAD.MOV.U32 R81, RZ, RZ, RZ ;  /* 0x000000ffff517224 */ /* 0x000fe400078e00ff */
[----:B0-----:R-:W-:Y:S01]  /*4170*/  @!P2 IMAD.WIDE R82, R80, R83, UR22 ;  /* 0x000000165052ae25 */ /* 0x001fe2000f8e0253 */
[----:B------:R-:W-:-:S10]  /*4180*/  HFMA2.MMA R80, -RZ, RZ, 1.875, 0 ;  /* 0x3f800000ff507435 */ /* 0x000fd400000001ff */
[----:B------:R0:W5:Y:S01]  /*4190*/  @!P2 LDG.E.64 R80, desc[UR20][R82.64] ;  /* 0x000000145250a981 */ /* 0x000162000c1e1b00 */
[----:B------:R-:W-:Y:S01]  /*41a0*/  BAR.SYNC.DEFER_BLOCKING 0x0 ;  /* 0x0000000000007b1d */ /* 0x000fe20000010000 */
[----:B------:R-:W-:-:S13]  /*41b0*/  ISETP.GT.U32.AND P2, PT, R46, 0x1f, PT ;  /* 0x0000001f2e00780c */ /* 0x000fda0003f44070 */
[----:B0-----:R-:W-:Y:S05]  /*41c0*/  @P2 BRA `(.L_x_818) ;  /* 0x0000000000f42947 */ /* 0x001fea0003800000 */
[----:B------:R-:W-:Y:S01]  /*41d0*/  IMAD R137, R46, 0x28, R45 ;  /* 0x000000282e897824 */ /* 0x000fe200078e022d */
[----:B------:R-:W0:Y:S01]  /*41e0*/  S2R R143, SR_LANEID ;  /* 0x00000000008f7919 */ /* 0x000e220000000000 */
[----:B------:R-:W-:-:S03]  /*41f0*/  UMOV UR46, 0xffffffff ;  /* 0xffffffff002e7882 */ /* 0x000fc60000000000 */
[----:B------:R-:W-:Y:S04]  /*4200*/  LDS.64 R82, [R137+0x31d0] ;  /* 0x0031d00089527984 */ /* 0x000fe80000000a00 */
[----:B------:R-:W2:Y:S04]  /*4210*/  LDS.64 R84, [R137+0x31d8] ;  /* 0x0031d80089547984 */ /* 0x000ea80000000a00 */
[----:B------:R-:W3:Y:S04]  /*4220*/  LDS.64 R86, [R137+0x31e0] ;  /* 0x0031e00089567984 */ /* 0x000ee80000000a00 */
[----:B------:R-:W4:Y:S01]  /*4230*/  LDS.64 R88, [R137+0x31e8] ;  /* 0x0031e80089587984 */ /* 0x000f220000000a00 */
[----:B--2---:R-:W-:-:S04]  /*4240*/  FFMA.FTZ R138, R83, R84, R85 ;  /* 0x00000054538a7223 */ /* 0x004fc80000010055 */
[----:B---3--:R-:W-:-:S04]  /*4250*/  FFMA.FTZ R138, R86, R138, R87 ;  /* 0x0000008a568a7223 */ /* 0x008fc80000010057 */
[----:B----4-:R-:W-:Y:S01]  /*4260*/  FFMA.FTZ R139, R88, R138, R89 ;  /* 0x0000008a588b7223 */ /* 0x010fe20000010059 */
[----:B------:R-:W-:-:S04]  /*4270*/  FMUL.FTZ R89, R82, R84 ;  /* 0x0000005452597220 */ /* 0x000fc80000410000 */
[----:B------:R-:W-:-:S04]  /*4280*/  FMUL.FTZ R89, R86, R89 ;  /* 0x0000005956597220 */ /* 0x000fc80000410000 */
[----:B------:R-:W-:Y:S01]  /*4290*/  FMUL.FTZ R138, R88, R89 ;  /* 0x00000059588a7220 */ /* 0x000fe20000410000 */
[----:B0-----:R-:W-:Y:S06]  /*42a0*/  BRA.DIV UR46, `(.L_x_819) ;  /* 0x0000004e2e9c7947 */ /* 0x001fec000b800000 */
        /* <DEDUP_REMOVED lines=22> */
.L_x_882:
[----:B------:R-:W-:Y:S01]  /*4410*/  ISETP.GE.AND P3, PT, R143, 0x10, PT ;  /* 0x000000108f00780c */ /* 0x000fe20003f66270 */
[----:B------:R-:W-:-:S12]  /*4420*/  UMOV UR46, 0xffffffff ;  /* 0xffffffff002e7882 */ /* 0x000fd80000000000 */
[C---:B0-2---:R-:W-:Y:S01]  /*4430*/  @P3 FFMA.FTZ R139, R138.reuse, R88, R139 ;  /* 0x000000588a8b3223 */ /* 0x045fe2000001008b */
[----:B---3--:R-:W-:Y:S01]  /*4440*/  @P3 FMUL.FTZ R138, R138, R141 ;  /* 0x0000008d8a8a3220 */ /* 0x008fe20000410000 */
[----:B------:R-:W-:Y:S06]  /*4450*/  BRA.DIV UR46, `(.L_x_820) ;  /* 0x000000522e587947 */ /* 0x000fec000b800000 */
.L_x_885:
[----:B------:R-:W-:-:S03]  /*4460*/  UMOV UR46, 0xffffffff ;  /* 0xffffffff002e7882 */ /* 0x000fc60000000000 */
[----:B------:R-:W-:Y:S05]  /*4470*/  BRA.DIV UR46, `(.L_x_821) ;  /* 0x000000522e787947 */ /* 0x000fea000b800000 */
.L_x_888:
[----:B------:R-:W-:-:S03]  /*4480*/  UMOV UR46, 0xffffffff ;  /* 0xffffffff002e7882 */ /* 0x000fc60000000000 */
[----:B------:R-:W-:Y:S05]  /*4490*/  BRA.DIV UR46, `(.L_x_822) ;  /* 0x000000522e987947 */ /* 0x000fea000b800000 */
[----:B------:R-:W0:Y:S04]  /*44a0*/  SHFL.UP PT, R138, R138, 0x1, RZ ;  /* 0x042000008a8a7989 */ /* 0x000e2800000e00ff */
[----:B------:R-:W2:Y:S04]  /*44b0*/  SHFL.UP PT, R139, R139, 0x1, RZ ;  /* 0x042000008b8b7989 */ /* 0x000ea800000e00ff */
[----:B-----5:R-:W3:Y:S04]  /*44c0*/  SHFL.IDX PT, R80, R80, RZ, 0x1f ;  /* 0x00001fff50507589 */ /* 0x020ee800000e0000 */
[----:B------:R-:W4:Y:S02]  /*44d0*/  SHFL.IDX PT, R81, R81, RZ, 0x1f ;  /* 0x00001fff51517589 */ /* 0x000f2400000e0000 */
.L_x_894:
        /* <DEDUP_REMOVED lines=12> */
.L_x_818:
[----:B------:R-:W-:Y:S05]  /*45a0*/  WARPSYNC.ALL ;  /* 0x0000000000007948 */ /* 0x000fea0003800000 */
[----:B------:R-:W2:Y:S04]  /*45b0*/  LDL R88, [R1+0x10] ;  /* 0x0000100001587983 */ /* 0x000ea80000100800 */
[----:B0-----:R-:W3:Y:S04]  /*45c0*/  LDL R87, [R1+0xc] ;  /* 0x00000c0001577983 */ /* 0x001ee80000100800 */
[----:B------:R-:W4:Y:S04]  /*45d0*/  LDL R86, [R1+0x14] ;  /* 0x0000140001567983 */ /* 0x000f280000100800 */
[----:B------:R-:W4:Y:S04]  /*45e0*/  LDL R85, [R1+0x18] ;  /* 0x0000180001557983 */ /* 0x000f280000100800 */
[----:B------:R-:W4:Y:S01]  /*45f0*/  LDL R84, [R1+0x1c] ;  /* 0x00001c0001547983 */ /* 0x000f220000100800 */
[----:B------:R-:W-:Y:S06]  /*4600*/  BAR.SYNC.DEFER_BLOCKING 0x0 ;  /* 0x0000000000007b1d */ /* 0x000fec0000010000 */
[----:B------:R-:W4:Y:S04]  /*4610*/  LDL R141, [R1+0x20] ;  /* 0x00002000018d7983 */ /* 0x000f280000100800 */
[----:B------:R-:W4:Y:S04]  /*4620*/  LDL R142, [R1+0x24] ;  /* 0x00002400018e7983 */ /* 0x000f280000100800 */
[----:B------:R-:W4:Y:S04]  /*4630*/  LDL R143, [R1+0x28] ;  /* 0x00002800018f7983 */ /* 0x000f280000100800 */
[----:B------:R-:W4:Y:S01]  /*4640*/  LDL R144, [R1+0x2c] ;  /* 0x00002c0001907983 */ /* 0x000f220000100800 */
[----:B-----5:R-:W-:Y:S01]  /*4650*/  MOV R80, UR53 ;  /* 0x0000003500507c02 */ /* 0x020fe20008000f00 */
[----:B------:R-:W-:Y:S01]  /*4660*/  IMAD.U32 R82, RZ, RZ, UR7 ;  /* 0x00000007ff527e24 */ /* 0x000fe2000f8e00ff */
[----:B------:R-:W-:Y:S01]  /*4670*/  HFMA2.MMA R81, -RZ, RZ, 0, 0 ;  /* 0x00000000ff517435 */ /* 0x000fe200000001ff */
[----:B------:R-:W0:Y:S01]  /*4680*/  LDS R83, [R119+0x31d4] ;  /* 0x0031d40077537984 */ /* 0x000e220000000800 */
[----:B------:R-:W-:Y:S01]  /*4690*/  ISETP.LE.OR P0, PT, R80, UR50, P0 ;  /* 0x0000003250007c0c */ /* 0x000fe20008703670 */
[----:B------:R-:W-:-:S02]  /*46a0*/  IMAD.MOV.U32 R80, RZ, RZ, 0x3f800000 ;  /* 0x3f800000ff507424 */ /* 0x000fc400078e00ff */
[----:B------:R-:W4:Y:S04]  /*46b0*/  LDL R145, [R1+0x30] ;  /* 0x0000300001917983 */ /* 0x000f280000100800 */
[----:B------:R-:W4:Y:S06]  /*46c0*/  LDL R89, [R1+0x34] ;  /* 0x0000340001597983 */ /* 0x000f2c0000100800 */
[----:B------:R-:W-:-:S05]  /*46d0*/  @!P0 LEA R82, R82, R45, 0x3 ;  /* 0x0000002d52528211 */ /* 0x000fca00078e18ff */
[----:B------:R1:W1:Y:S01]  /*46e0*/  @!P0 LDS.64 R80, [R82+0x45e0] ;  /* 0x0045e00052508984 */ /* 0x0002620000000a00 */
[----:B0-----:R-:W-:Y:S01]  /*46f0*/  FFMA.FTZ R135, R135, R83, R136 ;  /* 0x0000005387877223 */ /* 0x001fe20000010088 */
[----:B--2---:R-:W-:Y:S02]  /*4700*/  FMUL.FTZ R136, R88, UR58 ;  /* 0x0000003a58887c20 */ /* 0x004fe40008410000 */
[----:B------:R-:W2:Y:S01]  /*4710*/  LDL R88, [R1+0x38] ;  /* 0x0000380001587983 */ /* 0x000ea20000100800 */
[----:B---3--:R-:W-:-:S03]  /*4720*/  FMUL.FTZ R137, R87, UR58 ;  /* 0x0000003a57897c20 */ /* 0x008fc60008410000 */
[----:B------:R-:W3:Y:S01]  /*4730*/  LDL R87, [R1+0x3c] ;  /* 0x00003c0001577983 */ /* 0x000ee20000100800 */
[----:B----4-:R-:W-:-:S03]  /*4740*/  FMUL.FTZ R138, R86, UR58 ;  /* 0x0000003a568a7c20 */ /* 0x010fc60008410000 */
[----:B------:R-:W4:Y:S01]  /*4750*/  LDL R86, [R1+0x40] ;  /* 0x0000400001567983 */ /* 0x000f220000100800 */
[----:B------:R-:W-:-:S03]  /*4760*/  FMUL.FTZ R139, R85, UR58 ;  /* 0x0000003a558b7c20 */ /* 0x000fc60008410000 */
[----:B------:R-:W4:Y:S01]  /*4770*/  LDL R85, [R1+0x44] ;  /* 0x0000440001557983 */ /* 0x000f220000100800 */
[----:B------:R-:W-:-:S03]  /*4780*/  FMUL.FTZ R140, R84, UR58 ;  /* 0x0000003a548c7c20 */ /* 0x000fc60008410000 */
[----:B------:R-:W4:Y:S01]  /*4790*/  LDL R84, [R1+0x48] ;  /* 0x0000480001547983 */ /* 0x000f220000100800 */
[C---:B-1----:R-:W-:Y:S01]  /*47a0*/  FMUL.FTZ R82, R41.reuse, R113 ;  /* 0x0000007129527220 */ /* 0x042fe20000410000 */
[----:B------:R-:W-:-:S03]  /*47b0*/  FFMA.FTZ R83, R41, R137, R136 ;  /* 0x0000008929537223 */ /* 0x000fc60000010088 */
[C---:B------:R-:W-:Y:S01]  /*47c0*/  FMUL.FTZ R82, R51.reuse, R82 ;  /* 0x0000005233527220 */ /* 0x040fe20000410000 */
[----:B------:R-:W-:Y:S01]  /*47d0*/  FFMA.FTZ R83, R51, R83, R138 ;  /* 0x0000005333537223 */ /* 0x000fe2000001008a */
[----:B------:R-:W-:Y:S02]  /*47e0*/  FFMA.FTZ R134, R97, R135, R134 ;  /* 0x0000008761867223 */ /* 0x000fe40000010086 */
[C---:B------:R-:W-:Y:S01]  /*47f0*/  FMUL.FTZ R82, R56.reuse, R82 ;  /* 0x0000005238527220 */ /* 0x040fe20000410000 */
[----:B------:R-:W-:Y:S01]  /*4800*/  FFMA.FTZ R83, R56, R83, R139 ;  /* 0x0000005338537223 */ /* 0x000fe2000001008b */
[----:B------:R-:W-:Y:S01]  /*4810*/  FMUL.FTZ R141, R141, UR58 ;  /* 0x0000003a8d8d7c20 */ /* 0x000fe20008410000 */
[----:B------:R-:W-:Y:S01]  /*4820*/  FFMA.FTZ R133, R96, R134, R133 ;  /* 0x0000008660857223 */ /* 0x000fe20000010085 */
        /* <DEDUP_REMOVED lines=13> */
[----:B------:R-:W-:-:S02]  /*4900*/  FFMA.FTZ R83, R79, R83, R143 ;  /* 0x000000534f537223 */ /* 0x000fc4000001008f */
[----:B------:R-:W-:Y:S01]  /*4910*/  FFMA.FTZ R129, R92, R130, R129 ;  /* 0x000000825c817223 */ /* 0x000fe20000010081 */
[C---:B------:R-:W-:Y:S01]  /*4920*/  FMUL.FTZ R82, R90.reuse, R82 ;  /* 0x000000525a527220 */ /* 0x040fe20000410000 */
[C---:B------:R-:W-:Y:S01]  /*4930*/  FFMA.FTZ R83, R90.reuse, R83, R144 ;  /* 0x000000535a537223 */ /* 0x040fe20000010090 */
[----:B------:R-:W-:Y:S01]  /*4940*/  FMUL.FTZ R145, R145, UR58 ;  /* 0x0000003a91917c20 */ /* 0x000fe20008410000 */
[C---:B------:R-:W-:Y:S01]  /*4950*/  FFMA.FTZ R128, R91.reuse, R129, R128 ;  /* 0x000000815b807223 */ /* 0x040fe20000010080 */
[----:B------:R-:W-:Y:S01]  /*4960*/  FMUL.FTZ R82, R91, R82 ;  /* 0x000000525b527220 */ /* 0x000fe20000410000 */
[----:B------:R-:W-:Y:S01]  /*4970*/  FMUL.FTZ R146, R89, UR58 ;  /* 0x0000003a59927c20 */ /* 0x000fe20008410000 */
[----:B------:R-:W-:Y:S01]  /*4980*/  FFMA.FTZ R83, R91, R83, R145 ;  /* 0x000000535b537223 */ /* 0x000fe20000010091 */
[----:B------:R-:W-:Y:S01]  /*4990*/  FFMA.FTZ R127, R90, R128, R127 ;  /* 0x000000805a7f7223 */ /* 0x000fe2000001007f */
[C---:B------:R-:W-:Y:S02]  /*49a0*/  FMUL.FTZ R82, R92.reuse, R82 ;  /* 0x000000525c527220 */ /* 0x040fe40000410000 */
[----:B------:R-:W-:Y:S01]  /*49b0*/  FFMA.FTZ R83, R92, R83, R146 ;  /* 0x000000535c537223 */ /* 0x000fe20000010092 */
[----:B------:R-:W-:Y:S01]  /*49c0*/  FFMA.FTZ R126, R79, R127, R126 ;  /* 0x0000007f4f7e7223 */ /* 0x000fe2000001007e */
[----:B------:R-:W-:-:S03]  /*49d0*/  FMUL.FTZ R82, R93, R82 ;  /* 0x000000525d527220 */ /* 0x000fc60000410000 */
        /* <DEDUP_REMOVED lines=8> */
[----:B------:R-:W-:-:S04]  /*4a60*/  FFMA.FTZ R121, R51, R122, R121 ;  /* 0x0000007a33797223 */ /* 0x000fc80000010079 */
[----:B------:R-:W-:Y:S01]  /*4a70*/  FFMA.FTZ R120, R41, R121, R120 ;  /* 0x0000007929787223 */ /* 0x000fe20000010078 */
[----:B--2---:R-:W-:-:S04]  /*4a80*/  FMUL.FTZ R147, R88, UR58 ;  /* 0x0000003a58937c20 */ /* 0x004fc80008410000 */
[----:B------:R-:W-:Y:S01]  /*4a90*/  FFMA.FTZ R83, R93, R83, R147 ;  /* 0x000000535d537223 */ /* 0x000fe20000010093 */
[----:B---3--:R-:W-:Y:S01]  /*4aa0*/  FMUL.FTZ R148, R87, UR58 ;  /* 0x0000003a57947c20 */ /* 0x008fe20008410000 */
[----:B----4-:R-:W-:-:S03]  /*4ab0*/  FMUL.FTZ R149, R86, UR58 ;  /* 0x0000003a56957c20 */ /* 0x010fc60008410000 */
[----:B------:R-:W-:Y:S01]  /*4ac0*/  FFMA.FTZ R83, R94, R83, R148 ;  /* 0x000000535e537223 */ /* 0x000fe20000010094 */
[----:B------:R-:W-:-:S03]  /*4ad0*/  FMUL.FTZ R150, R85, UR58 ;  /* 0x0000003a55967c20 */ /* 0x000fc60008410000 */
[----:B------:R-:W-:Y:S01]  /*4ae0*/  FFMA.FTZ R83, R95, R83, R149 ;  /* 0x000000535f537223 */ /* 0x000fe20000010095 */
[----:B------:R-:W-:-:S03]  /*4af0*/  FMUL.FTZ R151, R84, UR58 ;  /* 0x0000003a54977c20 */ /* 0x000fc60008410000 */
[----:B------:R-:W-:-:S04]  /*4b00*/  FFMA.FTZ R83, R96, R83, R150 ;  /* 0x0000005360537223 */ /* 0x000fc80000010096 */
[----:B------:R-:W-:-:S05]  /*4b10*/  FFMA.FTZ R83, R97, R83, R151 ;  /* 0x0000005361537223 */ /* 0x000fca0000010097 */
[----:B------:R0:W-:Y:S01]  /*4b20*/  STS.64 [R119+0x36e0], R82 ;  /* 0x0036e05277007388 */ /* 0x0001e20000000a00 */
[----:B------:R-:W-:Y:S06]  /*4b30*/  BAR.SYNC.DEFER_BLOCKING 0x0 ;  /* 0x0000000000007b1d */ /* 0x000fec0000010000 */
[----:B------:R-:W-:Y:S05]  /*4b40*/  @P2 BRA `(.L_x_823) ;  /* 0x0000000000f42947 */ /* 0x000fea0003800000 */
[C---:B0-----:R-:W-:Y:S01]  /*4b50*/  LOP3.LUT R82, R46.reuse, 0x1f, RZ, 0xc0, !PT ;  /* 0x0000001f2e527812 */ /* 0x041fe200078ec0ff */
        /* <DEDUP_REMOVED lines=45> */
.L_x_911:
        /* <DEDUP_REMOVED lines=15> */
.L_x_823:
[----:B------:R-:W-:Y:S05]  /*4f20*/  WARPSYNC.ALL ;  /* 0x0000000000007948 */ /* 0x000fea0003800000 */
[----:B01----:R-:W2:Y:S04]  /*4f30*/  LDL R82, [R1+0x48] ;  /* 0x0000480001527983 */ /* 0x003ea80000100800 */
        /* <DEDUP_REMOVED lines=8> */
[----:B------:R-:W5:Y:S01]  /*4fc0*/  LDL R89, [R1+0x24] ;  /* 0x0000240001597983 */ /* 0x000f620000100800 */
[----:B------:R-:W-:-:S03]  /*4fd0*/  FFMA.FTZ R63, R43, -R63, R135 ;  /* 0x8000003f2b3f7223 */ /* 0x000fc60000010087 */
[----:B------:R-:W5:Y:S01]  /*4fe0*/  LDL R88, [R1+0x20] ;  /* 0x0000200001587983 */ /* 0x000f620000100800 */
[----:B------:R-:W-:Y:S06]  /*4ff0*/  BAR.SYNC.DEFER_BLOCKING 0x0 ;  /* 0x0000000000007b1d */ /* 0x000fec0000010000 */
[----:B------:R-:W0:Y:S02]  /*5000*/  LDS R119, [R119+0x36e4] ;  /* 0x0036e40077777984 */ /* 0x000e240000000800 */
[----:B0-----:R-:W-:-:S04]  /*5010*/  FFMA.FTZ R113, R119, R113, R137 ;  /* 0x0000007177717223 */ /* 0x001fc80000010089 */
[----:B------:R-:W-:Y:S01]  /*5020*/  FFMA.FTZ R41, R41, R113, R136 ;  /* 0x0000007129297223 */ /* 0x000fe20000010088 */
[----:B--2---:R-:W-:-:S04]  /*5030*/  FFMA.FTZ R82, R82, R135, RZ ;  /* 0x0000008752527223 */ /* 0x004fc800000100ff */
[----:B---3--:R-:W-:Y:S02]  /*5040*/  FFMA.FTZ R82, R87, R134, R82 ;  /* 0x0000008657527223 */ /* 0x008fe40000010052 */
[----:B------:R-:W2:Y:S02]  /*5050*/  LDL R87, [R1+0x1c] ;  /* 0x00001c0001577983 */ /* 0x000ea40000100800 */
[----:B----4-:R-:W-:Y:S02]  /*5060*/  FFMA.FTZ R82, R86, R133, R82 ;  /* 0x0000008556527223 */ /* 0x010fe40000010052 */
[----:B------:R-:W3:Y:S02]  /*5070*/  LDL R86, [R1+0x18] ;  /* 0x0000180001567983 */ /* 0x000ee40000100800 */
[----:B-----5:R-:W-:Y:S02]  /*5080*/  FFMA.FTZ R82, R85, R132, R82 ;  /* 0x0000008455527223 */ /* 0x020fe40000010052 */
[----:B------:R-:W4:Y:S02]  /*5090*/  LDL R85, [R1+0x14] ;  /* 0x0000140001557983 */ /* 0x000f240000100800 */
[----:B------:R-:W-:-:S02]  /*50a0*/  FFMA.FTZ R82, R84, R131, R82 ;  /* 0x0000008354527223 */ /* 0x000fc40000010052 */
[----:B------:R-:W5:Y:S02]  /*50b0*/  LDL R84, [R1+0xc] ;  /* 0x00000c0001547983 */ /* 0x000f640000100800 */
[----:B------:R-:W-:Y:S02]  /*50c0*/  FFMA.FTZ R82, R83, R130, R82 ;  /* 0x0000008253527223 */ /* 0x000fe40000010052 */
[----:B------:R-:W5:Y:S02]  /*50d0*/  LDL R83, [R1+0x10] ;  /* 0x0000100001537983 */ /* 0x000f640000100800 */
[----:B------:R-:W-:-:S04]  /*50e0*/  FFMA.FTZ R82, R154, R129, R82 ;  /* 0x000000819a527223 */ /* 0x000fc80000010052 */
[----:B------:R-:W-:-:S04]  /*50f0*/  FFMA.FTZ R82, R153, R128, R82 ;  /* 0x0000008099527223 */ /* 0x000fc80000010052 */
[----:B------:R-:W-:Y:S01]  /*5100*/  FFMA.FTZ R82, R152, R127, R82 ;  /* 0x0000007f98527223 */ /* 0x000fe20000010052 */
[----:B------:R-:W-:Y:S02]  /*5110*/  FFMA.FTZ R128, R102, -R54, R128 ;  /* 0x8000003666807223 */ /* 0x000fe40000010080 */
[----:B------:R-:W5:Y:S01]  /*5120*/  LDL.LU R54, [R1+0x4c] ;  /* 0x00004c0001367983 */ /* 0x000f620000300800 */
[----:B------:R-:W-:Y:S01]  /*5130*/  FFMA.FTZ R82, R89, R126, R82 ;  /* 0x0000007e59527223 */ /* 0x000fe20000010052 */
[----:B------:R-:W-:Y:S02]  /*5140*/  FFMA.FTZ R126, R104, -R52, R126 ;  /* 0x80000034687e7223 */ /* 0x000fe4000001007e */
[----:B------:R-:W5:Y:S01]  /*5150*/  LDL.LU R52, [R1+0x50] ;  /* 0x0000500001347983 */ /* 0x000f620000300800 */
        /* <DEDUP_REMOVED lines=8> */
[----:B------:R-:W-:Y:S01]  /*51e0*/  ISETP.NE.AND P0, PT, R46, RZ, PT ;  /* 0x000000ff2e00720c */ /* 0x000fe20003f05270 */
[----:B------:R-:W-:Y:S02]  /*51f0*/  FFMA.FTZ R82, R88, R125, R82 ;  /* 0x0000007d58527223 */ /* 0x000fe40000010052 */
[----:B------:R-:W-:Y:S01]  /*5200*/  FFMA.FTZ R92, R92, R91, R146 ;  /* 0x0000005b5c5c7223 */ /* 0x000fe20000010092 */
[----:B------:R-:W-:-:S03]  /*5210*/  FFMA.FTZ R125, R105, -R50, R125 ;  /* 0x80000032697d7223 */ /* 0x000fc6000001007d */
[----:B------:R-:W-:Y:S01]  /*5220*/  FFMA.FTZ R93, R93, R92, R147 ;  /* 0x0000005c5d5d7223 */ /* 0x000fe20000010093 */
[----:B------:R-:W-:-:S03]  /*5230*/  MOV R50, UR7 ;  /* 0x0000000700327c02 */ /* 0x000fc60008000f00 */
[----:B------:R-:W-:Y:S02]  /*5240*/  FFMA.FTZ R94, R94, R93, R148 ;  /* 0x0000005d5e5e7223 */ /* 0x000fe40000010094 */
[----:B------:R-:W-:Y:S02]  /*5250*/  @!P0 IMAD R50, R50, 0x8, R45 ;  /* 0x0000000832328824 */ /* 0x000fe400078e022d */
[----:B------:R-:W-:Y:S01]  /*5260*/  FFMA.FTZ R95, R95, R94, R149 ;  /* 0x0000005e5f5f7223 */ /* 0x000fe20000010095 */
[C---:B------:R-:W-:Y:S01]  /*5270*/  FFMA.FTZ R118, R110.reuse, -R118, R120 ;  /* 0x800000766e767223 */ /* 0x040fe20000010078 */
[----:B------:R-:W-:Y:S02]  /*5280*/  FMUL.FTZ R110, R110, R113 ;  /* 0x000000716e6e7220 */ /* 0x000fe40000410000 */
[----:B------:R-:W-:Y:S01]  /*5290*/  FFMA.FTZ R96, R96, R95, R150 ;  /* 0x0000005f60607223 */ /* 0x000fe20000010096 */
[----:B------:R0:W-:Y:S01]  /*52a0*/  @!P0 STS.64 [R50+0x45e0], R80 ;  /* 0x0045e05032008388 */ /* 0x0001e20000000a00 */
[----:B------:R-:W-:Y:S01]  /*52b0*/  FFMA.FTZ R130, R100, -R57, R130 ;  /* 0x8000003964827223 */ /* 0x000fe20000010082 */
[----:B------:R-:W-:Y:S01]  /*52c0*/  FMUL.FTZ R57, R9, R113 ;  /* 0x0000007109397220 */ /* 0x000fe20000410000 */
[----:B------:R-:W-:Y:S01]  /*52d0*/  FFMA.FTZ R97, R97, R96, R151 ;  /* 0x0000006061617223 */ /* 0x000fe20000010097 */
[----:B------:R-:W-:Y:S01]  /*52e0*/  FFMA.FTZ R129, R101, -R55, R129 ;  /* 0x8000003765817223 */ /* 0x000fe20000010081 */
[----:B------:R-:W-:-:S02]  /*52f0*/  FFMA.FTZ R116, R109, -R116, R121 ;  /* 0x800000746d747223 */ /* 0x000fc40000010079 */
[----:B------:R-:W-:Y:S01]  /*5300*/  FMUL.FTZ R55, R24, R97 ;  /* 0x0000006118377220 */ /* 0x000fe20000410000 */
[----:B0-----:R-:W-:Y:S01]  /*5310*/  FMUL.FTZ R50, R113, UR47 ;  /* 0x0000002f71327c20 */ /* 0x001fe20008410000 */
[----:B------:R-:W-:Y:S01]  /*5320*/  SHF.L.U32 R80, R46, 0x4, RZ ;  /* 0x000000042e507819 */ /* 0x000fe200000006ff */
[CC--:B------:R-:W-:Y:S02]  /*5330*/  FMUL.FTZ R81, R118.reuse, R57.reuse ;  /* 0x0000003976517220 */ /* 0x0c0fe40000410000 */
[----:B------:R-:W-:Y:S01]  /*5340*/  FMUL.FTZ R50, R118, R50 ;  /* 0x0000003276327220 */ /* 0x000fe20000410000 */
[----:B------:R-:W-:-:S03]  /*5350*/  FMUL.FTZ R57, R117, R57 ;  /* 0x0000003975397220 */ /* 0x000fc60000410000 */
[----:B------:R-:W-:Y:S01]  /*5360*/  FFMA.FTZ R117, R117, R110, R50 ;  /* 0x0000006e75757223 */ /* 0x000fe20000010032 */
[----:B------:R-:W-:Y:S01]  /*5370*/  FMUL.FTZ R50, R78, R55 ;  /* 0x000000374e327220 */ /* 0x000fe20000410000 */
[----:B------:R-:W-:Y:S01]  /*5380*/  FFMA.FTZ R127, R103, -R53, R127 ;  /* 0x80000035677f7223 */ /* 0x000fe2000001007f */
[----:B------:R-:W-:Y:S01]  /*5390*/  FFMA.FTZ R62, R42, -R62, R134 ;  /* 0x8000003e2a3e7223 */ /* 0x000fe20000010086 */
[----:B------:R-:W-:Y:S01]  /*53a0*/  FMUL.FTZ R53, R23, R96 ;  /* 0x0000006017357220 */ /* 0x000fe20000410000 */
[----:B------:R-:W-:Y:S01]  /*53b0*/  FFMA.FTZ R55, R63, R55, RZ ;  /* 0x000000373f377223 */ /* 0x000fe200000100ff */
[----:B------:R-:W-:-:S03]  /*53c0*/  FFMA.FTZ R60, R40, -R60, R133 ;  /* 0x8000003c283c7223 */ /* 0x000fc60000010085 */
[-C--:B------:R-:W-:Y:S01]  /*53d0*/  FFMA.FTZ R55, R62, R53.reuse, R55 ;  /* 0x000000353e377223 */ /* 0x080fe20000010037 */
[----:B------:R-:W-:Y:S01]  /*53e0*/  FMUL.FTZ R53, R77, R53 ;  /* 0x000000354d357220 */ /* 0x000fe20000410000 */
[----:B------:R-:W-:Y:S01]  /*53f0*/  FFMA.FTZ R59, R98, -R59, R132 ;  /* 0x8000003b623b7223 */ /* 0x000fe20000010084 */
[----:B------:R-:W-:Y:S01]  /*5400*/  FFMA.FTZ R58, R99, -R58, R131 ;  /* 0x8000003a633a7223 */ /* 0x000fe20000010083 */
[----:B------:R-:W-:Y:S01]  /*5410*/  USHF.R.S32.HI UR46, URZ, 0x1f, UR11 ;  /* 0x0000001f3f2e7899 */ /* 0x000fe2000801140b */
[----:B------:R-:W-:Y:S01]  /*5420*/  FFMA.FTZ R47, R106, -R47, R124 ;  /* 0x8000002f6a2f7223 */ /* 0x000fe2000001007c */
[C---:B------:R-:W-:Y:S01]  /*5430*/  FFMA.FTZ R112, R107.reuse, -R112, R123 ;  /* 0x800000706b707223 */ /* 0x040fe2000001007b */
[----:B------:R-:W-:Y:S01]  /*5440*/  ULEA UR59, UR50, 0xfffff800, 0xb ;  /* 0xfffff800323b7891 */ /* 0x000fe2000f8e583f */
[C---:B------:R-:W-:Y:S01]  /*5450*/  FFMA.FTZ R114, R108.reuse, -R114, R122 ;  /* 0x800000726c727223 */ /* 0x040fe2000001007a */
[----:B------:R-:W-:Y:S01]  /*5460*/  USHF.L.U32 UR58, UR8, 0x2, URZ ;  /* 0x00000002083a7899 */ /* 0x000fe2000800063f */
[----:B------:R-:W-:Y:S01]  /*5470*/  BSSY B0, `(.L_x_825) ;  /* 0x0000087000007945 */ /* 0x000fe20003800000 */
[----:B------:R-:W-:Y:S01]  /*5480*/  FMUL.FTZ R108, R108, R138 ;  /* 0x0000008a6c6c7220 */ /* 0x000fe20000410000 */
[----:B------:R-:W-:Y:S01]  /*5490*/  FMUL.FTZ R107, R107, R56 ;  /* 0x000000386b6b7220 */ /* 0x000fe20000410000 */
[----:B------:R-:W-:Y:S01]  /*54a0*/  FMUL.FTZ R113, R74, UR47 ;  /* 0x0000002f4a717c20 */ /* 0x000fe20008410000 */
[----:B------:R-:W-:Y:S01]  /*54b0*/  FMUL.FTZ R118, R91, UR47 ;  /* 0x0000002f5b767c20 */ /* 0x000fe20008410000 */
[----:B------:R-:W-:Y:S01]  /*54c0*/  FMUL.FTZ R119, R92, UR47 ;  /* 0x0000002f5c777c20 */ /* 0x000fe20008410000 */
[----:B--2---:R-:W-:-:S04]  /*54d0*/  FFMA.FTZ R82, R87, R124, R82 ;  /* 0x0000007c57527223 */ /* 0x004fc80000010052 */
[----:B---3--:R-:W-:-:S04]  /*54e0*/  FFMA.FTZ R82, R86, R123, R82 ;  /* 0x0000007b56527223 */ /* 0x008fc80000010052 */
[----:B----4-:R-:W-:Y:S01]  /*54f0*/  FFMA.FTZ R82, R85, R122, R82 ;  /* 0x0000007a55527223 */ /* 0x010fe20000010052 */
[----:B-----5:R-:W-:-:S03]  /*5500*/  FMUL.FTZ R51, R84, R120 ;  /* 0x0000007854337220 */ /* 0x020fc60000410000 */
[----:B------:R-:W-:Y:S01]  /*5510*/  FFMA.FTZ R82, R83, R121, R82 ;  /* 0x0000007953527223 */ /* 0x000fe20000010052 */
[----:B------:R-:W-:Y:S01]  /*5520*/  FMUL.FTZ R83, R109, R41 ;  /* 0x000000296d537220 */ /* 0x000fe20000410000 */
[----:B------:R-:W-:Y:S02]  /*5530*/  LEA.HI.SX32 R84, R80, R80, 0x1b ;  /* 0x0000005050547211 */ /* 0x000fe400078fdaff */
[----:B------:R-:W-:Y:S01]  /*5540*/  FADD.FTZ R82, R82, R51 ;  /* 0x0000003352527221 */ /* 0x000fe20000010000 */
[----:B------:R-:W-:Y:S01]  /*5550*/  FMUL.FTZ R51, R41, UR47 ;  /* 0x0000002f29337c20 */ /* 0x000fe20008410000 */
[----:B------:R-:W-:Y:S01]  /*5560*/  LEA R84, R84, R45, 0x2 ;  /* 0x0000002d54547211 */ /* 0x000fe200078e10ff */
[----:B------:R-:W-:Y:S01]  /*5570*/  FFMA.FTZ R54, R9, R110, R54 ;  /* 0x0000006e09367223 */ /* 0x000fe20000010036 */
[----:B------:R-:W-:-:S04]  /*5580*/  FFMA.FTZ R52, R10, R83, R52 ;  /* 0x000000530a347223 */ /* 0x000fc80000010034 */
[----:B------:R0:W-:Y:S01]  /*5590*/  STL [R1+0x4c], R54 ;  /* 0x00004c3601007387 */ /* 0x0001e20000100800 */
[----:B------:R-:W-:-:S03]  /*55a0*/  FMUL.FTZ R51, R116, R51 ;  /* 0x0000003374337220 */ /* 0x000fc60000410000 */
[----:B------:R1:W-:Y:S01]  /*55b0*/  STL [R1+0x50], R52 ;  /* 0x0000503401007387 */ /* 0x0003e20000100800 */
[----:B------:R-:W-:Y:S01]  /*55c0*/  FFMA.FTZ R83, R115, R83, R51 ;  /* 0x0000005373537223 */ /* 0x000fe20000010033 */
[C---:B------:R-:W-:Y:S02]  /*55d0*/  IADD3 R51, R80.reuse, 0x2, RZ ;  /* 0x0000000250337810 */ /* 0x040fe40007ffe0ff */
[----:B------:R2:W-:Y:S01]  /*55e0*/  STS [R84+0x1090], R50 ;  /* 0x0010903254007388 */ /* 0x0005e20000000800 */
[C---:B0-----:R-:W-:Y:S01]  /*55f0*/  IADD3 R54, R80.reuse, 0x3, RZ ;  /* 0x0000000350367810 */ /* 0x041fe20007ffe0ff */
[----:B-1----:R-:W-:Y:S02]  /*5600*/  VIADD R52, R80, 0x1 ;  /* 0x0000000150347836 */ /* 0x002fe40000000000 */
[----:B------:R-:W-:Y:S01]  /*5610*/  FMUL.FTZ R85, R22, R95 ;  /* 0x0000005f16557220 */ /* 0x000fe20000410000 */
[-C--:B------:R-:W-:Y:S02]  /*5620*/  LEA.HI.SX32 R51, R51, R80.reuse, 0x1b ;  /* 0x0000005033337211 */ /* 0x080fe400078fdaff */
[----:B--2---:R-:W-:Y:S01]  /*5630*/  LEA.HI.SX32 R50, R52, R80, 0x1b ;  /* 0x0000005034327211 */ /* 0x004fe200078fdaff */
[----:B------:R-:W-:Y:S01]  /*5640*/  FMUL.FTZ R52, R21, R94 ;  /* 0x0000005e15347220 */ /* 0x000fe20000410000 */
[----:B------:R-:W-:Y:S01]  /*5650*/  LEA.HI.SX32 R54, R54, R80, 0x1b ;  /* 0x0000005036367211 */ /* 0x000fe200078fdaff */
[----:B------:R-:W-:Y:S01]  /*5660*/  FFMA.FTZ R55, R60, R85, R55 ;  /* 0x000000553c377223 */ /* 0x000fe20000010037 */
[----:B------:R-:W-:Y:S01]  /*5670*/  LEA R51, R51, R45, 0x2 ;  /* 0x0000002d33337211 */ /* 0x000fe200078e10ff */
[----:B------:R-:W-:-:S02]  /*5680*/  IMAD R50, R50, 0x4, R45 ;  /* 0x0000000432327824 */ /* 0x000fc400078e022d */
[----:B------:R-:W-:Y:S01]  /*5690*/  FMUL.FTZ R85, R76, R85 ;  /* 0x000000554c557220 */ /* 0x000fe20000410000 */
[----:B------:R-:W-:Y:S01]  /*56a0*/  LEA R54, R54, R45, 0x2 ;  /* 0x0000002d36367211 */ /* 0x000fe200078e10ff */
[-C--:B------:R-:W-:Y:S01]  /*56b0*/  FMUL.FTZ R86, R75, R52.reuse ;  /* 0x000000344b567220 */ /* 0x080fe20000410000 */
[----:B------:R-:W-:Y:S01]  /*56c0*/  FFMA.FTZ R55, R59, R52, R55 ;  /* 0x000000343b377223 */ /* 0x000fe20000010037 */
[----:B------:R0:W-:Y:S04]  /*56d0*/  STS [R50+0x1094], R53 ;  /* 0x0010943532007388 */ /* 0x0001e80000000800 */
[----:B------:R-:W-:Y:S01]  /*56e0*/  STS [R51+0x1098], R85 ;  /* 0x0010985533007388 */ /* 0x000fe20000000800 */
[----:B------:R-:W-:-:S03]  /*56f0*/  FMUL.FTZ R52, R19, R92 ;  /* 0x0000005c13347220 */ /* 0x000fc60000410000 */
[----:B------:R1:W-:Y:S01]  /*5700*/  STS [R54+0x109c], R86 ;  /* 0x00109c5636007388 */ /* 0x0003e20000000800 */
[----:B0-----:R-:W-:-:S04]  /*5710*/  FMUL.FTZ R50, R20, R93 ;  /* 0x0000005d14327220 */ /* 0x001fc80000410000 */
[-C--:B------:R-:W-:Y:S01]  /*5720*/  FFMA.FTZ R53, R58, R50.reuse, R55 ;  /* 0x000000323a357223 */ /* 0x080fe20000010037 */
[----:B------:R-:W-:Y:S01]  /*5730*/  FMUL.FTZ R50, R73, R50 ;  /* 0x0000003249327220 */ /* 0x000fe20000410000 */
[----:B-1----:R-:W-:Y:S02]  /*5740*/  FMUL.FTZ R54, R18, R91 ;  /* 0x0000005b12367220 */ /* 0x002fe40000410000 */
[----:B------:R-:W-:Y:S02]  /*5750*/  FFMA.FTZ R53, R130, R52, R53 ;  /* 0x0000003482357223 */ /* 0x000fe40000010035 */
[----:B------:R-:W-:Y:S01]  /*5760*/  FMUL.FTZ R55, R71, R54 ;  /* 0x0000003647377220 */ /* 0x000fe20000410000 */
[----:B------:R-:W-:Y:S01]  /*5770*/  FMUL.FTZ R52, R72, R52 ;  /* 0x0000003448347220 */ /* 0x000fe20000410000 */
[----:B------:R0:W-:Y:S01]  /*5780*/  STS [R84+0x10a0], R50 ;  /* 0x0010a03254007388 */ /* 0x0001e20000000800 */
[----:B------:R-:W-:-:S03]  /*5790*/  FMUL.FTZ R85, R17, R90 ;  /* 0x0000005a11557220 */ /* 0x000fc60000410000 */
[----:B------:R1:W-:Y:S01]  /*57a0*/  STS [R84+0x10a8], R55 ;  /* 0x0010a83754007388 */ /* 0x0003e20000000800 */
[----:B------:R-:W-:Y:S01]  /*57b0*/  FMUL.FTZ R86, R70, R85 ;  /* 0x0000005546567220 */ /* 0x000fe20000410000 */
[----:B0-----:R-:W0:Y:S02]  /*57c0*/  LDC.64 R50, c[0x0][0x348] ;  /* 0x0000d200ff327b82 */ /* 0x001e240000000a00 */
[----:B------:R2:W-:Y:S01]  /*57d0*/  STS [R84+0x10a4], R52 ;  /* 0x0010a43454007388 */ /* 0x0005e20000000800 */
[----:B-1----:R-:W-:Y:S01]  /*57e0*/  FFMA.FTZ R55, R129, R54, R53 ;  /* 0x0000003681377223 */ /* 0x002fe20000010035 */
[----:B------:R-:W-:-:S03]  /*57f0*/  FMUL.FTZ R53, R15, R74 ;  /* 0x0000004a0f357220 */ /* 0x000fc60000410000 */
[----:B------:R-:W-:Y:S01]  /*5800*/  FFMA.FTZ R85, R128, R85, R55 ;  /* 0x0000005580557223 */ /* 0x000fe20000010037 */
[----:B--2---:R-:W-:Y:S01]  /*5810*/  FMUL.FTZ R52, R16, R79 ;  /* 0x0000004f10347220 */ /* 0x004fe20000410000 */
[----:B------:R1:W-:Y:S03]  /*5820*/  STS [R84+0x10ac], R86 ;  /* 0x0010ac5654007388 */ /* 0x0003e60000000800 */
[-C--:B------:R-:W-:Y:S01]  /*5830*/  FFMA.FTZ R85, R127, R52.reuse, R85 ;  /* 0x000000347f557223 */ /* 0x080fe20000010055 */
[----:B------:R-:W-:Y:S01]  /*5840*/  FMUL.FTZ R87, R68, R53 ;  /* 0x0000003544577220 */ /* 0x000fe20000410000 */
[----:B------:R-:W-:Y:S02]  /*5850*/  FMUL.FTZ R55, R13, R61 ;  /* 0x0000003d0d377220 */ /* 0x000fe40000410000 */
[----:B------:R-:W-:Y:S01]  /*5860*/  FFMA.FTZ R53, R126, R53, R85 ;  /* 0x000000357e357223 */ /* 0x000fe20000010055 */
[----:B-1----:R-:W-:Y:S01]  /*5870*/  FMUL.FTZ R86, R14, R67 ;  /* 0x000000430e567220 */ /* 0x002fe20000410000 */
[----:B------:R-:W-:Y:S01]  /*5880*/  FMUL.FTZ R54, R69, R52 ;  /* 0x0000003445367220 */ /* 0x000fe20000410000 */
[----:B------:R-:W-:-:S02]  /*5890*/  FMUL.FTZ R52, R65, R55 ;  /* 0x0000003741347220 */ /* 0x000fc40000410000 */
[-C--:B------:R-:W-:Y:S01]  /*58a0*/  FMUL.FTZ R88, R66, R86.reuse ;  /* 0x0000005642587220 */ /* 0x080fe20000410000 */
[----:B------:R-:W-:Y:S01]  /*58b0*/  FFMA.FTZ R86, R125, R86, R53 ;  /* 0x000000567d567223 */ /* 0x000fe20000010035 */
[----:B------:R-:W-:Y:S01]  /*58c0*/  HFMA2.MMA R53, -RZ, RZ, 0, 0 ;  /* 0x00000000ff357435 */ /* 0x000fe200000001ff */
[----:B------:R0:W-:Y:S04]  /*58d0*/  STS [R84+0x10b4], R87 ;  /* 0x0010b45754007388 */ /* 0x0001e80000000800 */
[----:B------:R1:W-:Y:S01]  /*58e0*/  STS [R84+0x10bc], R52 ;  /* 0x0010bc3454007388 */ /* 0x0003e20000000800 */
[----:B0-----:R-:W-:Y:S02]  /*58f0*/  IMAD R87, R50, UR46, RZ ;  /* 0x0000002e32577c24 */ /* 0x001fe4000f8e02ff */
[----:B-1----:R-:W-:Y:S01]  /*5900*/  IMAD.MOV.U32 R52, RZ, RZ, R46 ;  /* 0x000000ffff347224 */ /* 0x002fe200078e002e */
[----:B------:R-:W-:Y:S01]  /*5910*/  USHF.R.S32.HI UR46, URZ, 0x1f, UR13 ;  /* 0x0000001f3f2e7899 */ /* 0x000fe2000801140d */
[----:B------:R-:W-:-:S02]  /*5920*/  IMAD R51, R51, UR11, R87 ;  /* 0x0000000b33337c24 */ /* 0x000fc4000f8e0257 */
[----:B------:R-:W-:Y:S01]  /*5930*/  IMAD.WIDE.U32 R52, R50, UR11, R52 ;  /* 0x0000000b32347c25 */ /* 0x000fe2000f8e0034 */
[----:B------:R0:W-:Y:S03]  /*5940*/  STS [R84+0x10b0], R54 ;  /* 0x0010b03654007388 */ /* 0x0001e60000000800 */
[----:B------:R-:W-:Y:S01]  /*5950*/  FFMA.FTZ R86, R47, R55, R86 ;  /* 0x000000372f567223 */ /* 0x000fe20000010056 */
[----:B------:R-:W-:Y:S02]  /*5960*/  UIMAD UR46, UR46, UR44, URZ ;  /* 0x0000002c2e2e72a4 */ /* 0x000fe4000f8e023f */
[----:B------:R-:W-:Y:S01]  /*5970*/  IMAD.U32 R55, RZ, RZ, UR44 ;  /* 0x0000002cff377e24 */ /* 0x000fe2000f8e00ff */
[----:B------:R-:W-:Y:S01]  /*5980*/  IADD3 R53, R53, R51, RZ ;  /* 0x0000003335357210 */ /* 0x000fe20007ffe0ff */
[----:B------:R1:W-:Y:S01]  /*5990*/  STS [R84+0x10b8], R88 ;  /* 0x0010b85854007388 */ /* 0x0003e20000000800 */
[----:B------:R-:W-:Y:S01]  /*59a0*/  FMUL.FTZ R85, R11, R138 ;  /* 0x0000008a0b557220 */ /* 0x000fe20000410000 */
[----:B------:R-:W-:Y:S01]  /*59b0*/  FMUL.FTZ R41, R10, R41 ;  /* 0x000000290a297220 */ /* 0x000fe20000410000 */
[----:B0-----:R-:W-:Y:S01]  /*59c0*/  FMUL.FTZ R54, R12, R56 ;  /* 0x000000380c367220 */ /* 0x001fe20000410000 */
[----:B------:R-:W-:-:S03]  /*59d0*/  UIMAD UR46, UR13, UR45, UR46 ;  /* 0x0000002d0d2e72a4 */ /* 0x000fc6000f8e022e */
[-C--:B------:R-:W-:Y:S01]  /*59e0*/  FFMA.FTZ R86, R112, R54.reuse, R86 ;  /* 0x0000003670567223 */ /* 0x080fe20000010056 */
[----:B-1----:R-:W-:Y:S01]  /*59f0*/  FMUL.FTZ R88, R64, R54 ;  /* 0x0000003640587220 */ /* 0x002fe20000410000 */
[----:B------:R-:W-:-:S04]  /*5a00*/  IMAD.WIDE.U32 R54, R55, UR13, R52 ;  /* 0x0000000d37367c25 */ /* 0x000fc8000f8e0034 */
[----:B------:R-:W-:Y:S01]  /*5a10*/  FMUL.FTZ R89, R111, R85 ;  /* 0x000000556f597220 */ /* 0x000fe20000410000 */
[----:B------:R-:W-:Y:S01]  /*5a20*/  FMUL.FTZ R115, R115, R41 ;  /* 0x0000002973737220 */ /* 0x000fe20000410000 */
[----:B------:R-:W-:Y:S01]  /*5a30*/  STS [R84+0x10cc], R57 ;  /* 0x0010cc3954007388 */ /* 0x000fe20000000800 */
[----:B------:R-:W-:Y:S02]  /*5a40*/  IADD3 R51, R55, UR46, RZ ;  /* 0x0000002e37337c10 */ /* 0x000fe4000fffe0ff */
[C---:B------:R-:W-:Y:S01]  /*5a50*/  LEA R52, P2, R54.reuse, UR30, 0x2 ;  /* 0x0000001e36347c11 */ /* 0x040fe2000f8410ff */
[----:B------:R-:W-:Y:S01]  /*5a60*/  STS [R84+0x10c0], R88 ;  /* 0x0010c05854007388 */ /* 0x000fe20000000800 */
[----:B------:R-:W-:Y:S02]  /*5a70*/  MOV R55, UR59 ;  /* 0x0000003b00377c02 */ /* 0x000fe40008000f00 */
[C---:B------:R-:W-:Y:S01]  /*5a80*/  IADD3 R50, P1, R54.reuse, UR59, RZ ;  /* 0x0000003b36327c10 */ /* 0x040fe2000ff3e0ff */
[----:B------:R-:W-:Y:S01]  /*5a90*/  STS [R84+0x10c4], R89 ;  /* 0x0010c45954007388 */ /* 0x000fe20000000800 */
[----:B------:R-:W-:-:S03]  /*5aa0*/  LEA.HI.X R53, R54, UR31, R51, 0x2, P2 ;  /* 0x0000001f36357c11 */ /* 0x000fc600090f1433 */
[----:B------:R0:W-:Y:S01]  /*5ab0*/  STS [R84+0x10c8], R115 ;  /* 0x0010c87354007388 */ /* 0x0001e20000000800 */
[----:B------:R-:W-:Y:S02]  /*5ac0*/  LEA.HI.X.SX32 R51, R55, R51, 0x1, P1 ;  /* 0x0000003337337211 */ /* 0x000fe400008f0eff */
[----:B------:R-:W1:Y:S01]  /*5ad0*/  LDC.64 R54, c[0x0][0x360] ;  /* 0x0000d800ff367b82 */ /* 0x000e620000000a00 */
[----:B0-----:R-:W-:-:S05]  /*5ae0*/  IMAD.U32 R84, RZ, RZ, UR55 ;  /* 0x00000037ff547e24 */ /* 0x001fca000f8e00ff */
[----:B------:R-:W-:-:S04]  /*5af0*/  IADD3 R84, R84, -UR59, -R46 ;  /* 0x8000003b54547c10 */ /* 0x000fc8000fffe82e */
[----:B------:R-:W-:Y:S01]  /*5b00*/  ISETP.GE.AND P1, PT, R84, 0x1, PT ;  /* 0x000000015400780c */ /* 0x000fe20003f26270 */
[----:B------:R-:W-:Y:S01]  /*5b10*/  UIMAD UR46, UR6, -0x800, UR12 ;  /* 0xfffff800062e78a4 */ /* 0x000fe2000f8e020c */
[----:B------:R-:W-:Y:S01]  /*5b20*/  FFMA.FTZ R86, R114, R85, R86 ;  /* 0x0000005572567223 */ /* 0x000fe20000010056 */
[----:B------:R-:W-:Y:S02]  /*5b30*/  IADD3 R121, R46, 0x80, RZ ;  /* 0x000000802e797810 */ /* 0x000fe40007ffe0ff */
[----:B------:R-:W-:Y:S01]  /*5b40*/  USHF.R.S32.HI UR59, URZ, 0x1f, UR46 ;  /* 0x0000001f3f3b7899 */ /* 0x000fe2000801142e */
[----:B------:R-:W-:Y:S01]  /*5b50*/  FFMA.FTZ R41, R116, R41, R86 ;  /* 0x0000002974297223 */ /* 0x000fe20000010056 */
[----:B------:R-:W-:Y:S01]  /*5b60*/  LEA.HI.SX32 R121, R121, R46, 0x1b ;  /* 0x0000002e79797211 */ /* 0x000fe200078fdaff */
        /* <DEDUP_REMOVED lines=12> */
[----:B------:R-:W-:Y:S05]  /*5c30*/  @!P1 BRA `(.L_x_826) ;  /* 0x0000000000289947 */ /* 0x000fea0003800000 */
        /* <DEDUP_REMOVED lines=10> */
.L_x_826:
[----:B------:R-:W-:Y:S05]  /*5ce0*/  BSYNC B0 ;  /* 0x0000000000007941 */ /* 0x000fea0003800000 */
.L_x_825:
[----:B0-----:R-:W-:Y:S01]  /*5cf0*/  LEA R56, R121, R45, 0x2 ;  /* 0x0000002d79387211 */ /* 0x001fe200078e10ff */
[----:B------:R-:W-:Y:S01]  /*5d00*/  USHF.L.U64.HI UR47, UR8, 0x2, UR9 ;  /* 0x00000002082f7899 */ /* 0x000fe20008010209 */
[----:B------:R-:W-:Y:S01]  /*5d10*/  ISETP.GE.AND P1, PT, R84, 0x81, PT ;  /* 0x000000815400780c */ /* 0x000fe20003f26270 */
[----:B------:R-:W-:Y:S01]  /*5d20*/  IMAD.U32 R57, RZ, RZ, UR59 ;  /* 0x0000003bff397e24 */ /* 0x000fe2000f8e00ff */
[----:B------:R-:W-:Y:S01]  /*5d30*/  MOV R51, UR46 ;  /* 0x0000002e00337c02 */ /* 0x000fe20008000f00 */
[----:B------:R-:W-:Y:S01]  /*5d40*/  BSSY B0, `(.L_x_827) ;  /* 0x000000c000007945 */ /* 0x000fe20003800000 */
[----:B------:R-:W0:Y:S01]  /*5d50*/  LDS R56, [R56+0x1290] ;  /* 0x0012900038387984 */ /* 0x000e220000000800 */
[----:B-1----:R-:W-:Y:S01]  /*5d60*/  IMAD R121, R54, UR47, RZ ;  /* 0x0000002f36797c24 */ /* 0x002fe2000f8e02ff */
[----:B------:R-:W-:-:S03]  /*5d70*/  LEA R50, P2, R51, R52, 0x2 ;  /* 0x0000003433327211 */ /* 0x000fc600078410ff */
[----:B------:R-:W-:Y:S01]  /*5d80*/  IMAD R55, R55, UR58, R121 ;  /* 0x0000003a37377c24 */ /* 0x000fe2000f8e0279 */
[----:B------:R-:W-:-:S03]  /*5d90*/  LEA.HI.X R51, R51, R53, R57, 0x2, P2 ;  /* 0x0000003533337211 */ /* 0x000fc600010f1439 */
[----:B------:R-:W-:Y:S06]  /*5da0*/  @!P1 BRA `(.L_x_828) ;  /* 0x0000000000149947 */ /* 0x000fec0003800000 */
[----:B------:R-:W-:-:S05]  /*5db0*/  MOV R57, UR46 ;  /* 0x0000002e00397c02 */ /* 0x000fca0008000f00 */
[----:B------:R-:W-:-:S04]  /*5dc0*/  IMAD.WIDE R52, R57, 0x4, R52 ;  /* 0x0000000439347825 */ /* 0x000fc800078e0234 */
[----:B------:R-:W-:-:S05]  /*5dd0*/  IMAD.WIDE.U32 R52, R54, UR58, R52 ;  /* 0x0000003a36347c25 */ /* 0x000fca000f8e0034 */
[----:B------:R-:W-:-:S05]  /*5de0*/  IADD3 R53, R53, R55, RZ ;  /* 0x0000003735357210 */ /* 0x000fca0007ffe0ff */
[----:B0-----:R1:W-:Y:S02]  /*5df0*/  REDG.E.ADD.F32.FTZ.RN.STRONG.GPU desc[UR20][R52.64+-0x1e00], R56 ;  /* 0xffe20038340079a6 */ /* 0x0013e4000c10f394 */
.L_x_828:
[----:B------:R-:W-:Y:S05]  /*5e00*/  BSYNC B0 ;  /* 0x0000000000007941 */ /* 0x000fea0003800000 */
.L_x_827:
[----:B-1----:R-:W-:Y:S01]  /*5e10*/  VIADD R52, R46, 0x100 ;  /* 0x000001002e347836 */ /* 0x002fe20000000000 */
[----:B------:R-:W-:Y:S01]  /*5e20*/  ISETP.GE.AND P1, PT, R84, 0x101, PT ;  /* 0x000001015400780c */ /* 0x000fe20003f26270 */
[----:B------:R-:W-:Y:S01]  /*5e30*/  IMAD.WIDE.U32 R50, R54, UR58, R50 ;  /* 0x0000003a36327c25 */ /* 0x000fe2000f8e0032 */
[----:B------:R-:W-:Y:S01]  /*5e40*/  IADD3 R53, R46, 0x180, RZ ;  /* 0x000001802e357810 */ /* 0x000fe20007ffe0ff */
[----:B------:R-:W-:Y:S01]  /*5e50*/  BSSY B0, `(.L_x_829) ;  /* 0x000000c000007945 */ /* 0x000fe20003800000 */
[----:B------:R-:W-:Y:S01]  /*5e60*/  LEA.HI.SX32 R52, R52, R46, 0x1b ;  /* 0x0000002e34347211 */ /* 0x000fe200078fdaff */
[----:B------:R-:W-:Y:S01]  /*5e70*/  FMUL.FTZ R138, R114, R138 ;  /* 0x0000008a728a7220 */ /* 0x000fe20000410000 */
[----:B------:R-:W-:Y:S01]  /*5e80*/  LEA.HI.SX32 R53, R53, R46, 0x1b ;  /* 0x0000002e35357211 */ /* 0x000fe200078fdaff */
[----:B------:R-:W-:Y:S01]  /*5e90*/  FADD.FTZ R41, R41, R81 ;  /* 0x0000005129297221 */ /* 0x000fe20000010000 */
[----:B------:R-:W-:Y:S01]  /*5ea0*/  ISETP.GE.AND P2, PT, R84, 0x181, PT ;  /* 0x000001815400780c */ /* 0x000fe20003f46270 */
[----:B------:R-:W-:Y:S01]  /*5eb0*/  IMAD R52, R52, 0x4, R45 ;  /* 0x0000000434347824 */ /* 0x000fe200078e022d */
[----:B------:R-:W-:-:S02]  /*5ec0*/  IADD3 R51, R55, R51, RZ ;  /* 0x0000003337337210 */ /* 0x000fc40007ffe0ff */
[----:B------:R-:W-:-:S03]  /*5ed0*/  LEA R53, R53, R45, 0x2 ;  /* 0x0000002d35357211 */ /* 0x000fc600078e10ff */
[----:B------:R-:W1:Y:S01]  /*5ee0*/  LDS R52, [R52+0x1490] ;  /* 0x0014900034347984 */ /* 0x000e620000000800 */
[----:B------:R-:W-:Y:S05]  /*5ef0*/  @!P1 BRA `(.L_x_830) ;  /* 0x0000000000049947 */ /* 0x000fea0003800000 */
[----:B-1----:R2:W-:Y:S02]  /*5f00*/  REDG.E.ADD.F32.FTZ.RN.STRONG.GPU desc[UR20][R50.64+-0x1c00], R52 ;  /* 0xffe40034320079a6 */ /* 0x0025e4000c10f394 */
.L_x_830:
[----:B------:R-:W-:Y:S05]  /*5f10*/  BSYNC B0 ;  /* 0x0000000000007941 */ /* 0x000fea0003800000 */
.L_x_829:
[----:B------:R-:W3:Y:S01]  /*5f20*/  LDS R53, [R53+0x1690] ;  /* 0x0016900035357984 */ /* 0x000ee20000000800 */
[----:B------:R-:W-:Y:S01]  /*5f30*/  BSSY B0, `(.L_x_831) ;  /* 0x0000004000007945 */ /* 0x000fe20003800000 */
[----:B-12---:R-:W-:-:S03]  /*5f40*/  IADD3 R52, R46, 0x280, RZ ;  /* 0x000002802e347810 */ /* 0x006fc60007ffe0ff */
[----:B------:R-:W-:Y:S05]  /*5f50*/  @!P2 BRA `(.L_x_832) ;  /* 0x000000000004a947 */ /* 0x000fea0003800000 */
[----:B---3--:R1:W-:Y:S02]  /*5f60*/  REDG.E.ADD.F32.FTZ.RN.STRONG.GPU desc[UR20][R50.64+-0x1a00], R53 ;  /* 0xffe60035320079a6 */ /* 0x0083e4000c10f394 */
.L_x_832:
[----:B------:R-:W-:Y:S05]  /*5f70*/  BSYNC B0 ;  /* 0x0000000000007941 */ /* 0x000fea0003800000 */
.L_x_831:
[----:B-1-3--:R-:W-:Y:S01]  /*5f80*/  VIADD R53, R46, 0x200 ;  /* 0x000002002e357836 */ /* 0x00afe20000000000 */
[----:B------:R-:W-:Y:S01]  /*5f90*/  ISETP.GE.AND P6, PT, R84, 0x201, PT ;  /* 0x000002015400780c */ /* 0x000fe20003fc6270 */
[----:B------:R-:W-:Y:S01]  /*5fa0*/  BSSY B0, `(.L_x_833) ;  /* 0x0000010000007945 */ /* 0x000fe20003800000 */
[-C--:B------:R-:W-:Y:S02]  /*5fb0*/  LEA.HI.SX32 R52, R52, R46.reuse, 0x1b ;  /* 0x0000002e34347211 */ /* 0x080fe400078fdaff */
[-C--:B------:R-:W-:Y:S02]  /*5fc0*/  LEA.HI.SX32 R54, R53, R46.reuse, 0x1b ;  /* 0x0000002e35367211 */ /* 0x080fe400078fdaff */
[C---:B------:R-:W-:Y:S02]  /*5fd0*/  IADD3 R53, R46.reuse, 0x300, RZ ;  /* 0x000003002e357810 */ /* 0x040fe40007ffe0ff */
[----:B------:R-:W-:Y:S01]  /*5fe0*/  IADD3 R55, R46, 0x380, RZ ;  /* 0x000003802e377810 */ /* 0x000fe20007ffe0ff */
[----:B------:R-:W-:Y:S01]  /*5ff0*/  IMAD R54, R54, 0x4, R45 ;  /* 0x0000000436367824 */ /* 0x000fe200078e022d */
[----:B------:R-:W-:-:S02]  /*6000*/  LEA.HI.SX32 R53, R53, R46, 0x1b ;  /* 0x0000002e35357211 */ /* 0x000fc400078fdaff */
[----:B------:R-:W-:Y:S02]  /*6010*/  LEA R52, R52, R45, 0x2 ;  /* 0x0000002d34347211 */ /* 0x000fe400078e10ff */
[C---:B------:R-:W-:Y:S01]  /*6020*/  ISETP.GE.AND P1, PT, R84.reuse, 0x281, PT ;  /* 0x000002815400780c */ /* 0x040fe20003f26270 */
[----:B------:R-:W1:Y:S01]  /*6030*/  LDS R54, [R54+0x1890] ;  /* 0x0018900036367984 */ /* 0x000e620000000800 */
[C---:B------:R-:W-:Y:S02]  /*6040*/  ISETP.GE.AND P2, PT, R84.reuse, 0x301, PT ;  /* 0x000003015400780c */ /* 0x040fe40003f46270 */
[C---:B------:R-:W-:Y:S02]  /*6050*/  ISETP.GE.AND P3, PT, R84.reuse, 0x381, PT ;  /* 0x000003815400780c */ /* 0x040fe40003f66270 */
[C---:B------:R-:W-:Y:S02]  /*6060*/  ISETP.GE.AND P4, PT, R84.reuse, 0x401, PT ;  /* 0x000004015400780c */ /* 0x040fe40003f86270 */
[----:B------:R-:W-:Y:S01]  /*6070*/  ISETP.GE.AND P5, PT, R84, 0x481, PT ;  /* 0x000004815400780c */ /* 0x000fe20003fa6270 */
[----:B------:R-:W-:-:S12]  /*6080*/  @!P6 BRA `(.L_x_834) ;  /* 0x000000000004e947 */ /* 0x000fd80003800000 */
[----:B-1----:R2:W-:Y:S02]  /*6090*/  REDG.E.ADD.F32.FTZ.RN.STRONG.GPU desc[UR20][R50.64+-0x1800], R54 ;  /* 0xffe80036320079a6 */ /* 0x0025e4000c10f394 */
.L_x_834:
[----:B------:R-:W-:Y:S05]  /*60a0*/  BSYNC B0 ;  /* 0x0000000000007941 */ /* 0x000fea0003800000 */
.L_x_833:
[----:B------:R-:W3:Y:S01]  /*60b0*/  LDS R52, [R52+0x1a90] ;  /* 0x001a900034347984 */ /* 0x000ee20000000800 */
[----:B------:R-:W-:Y:S01]  /*60c0*/  BSSY B0, `(.L_x_835) ;  /* 0x0000006000007945 */ /* 0x000fe20003800000 */
[----:B0-----:R-:W-:Y:S01]  /*60d0*/  IADD3 R56, R46, 0x400, RZ ;  /* 0x000004002e387810 */ /* 0x001fe20007ffe0ff */
[----:B------:R-:W-:Y:S01]  /*60e0*/  IMAD R53, R53, 0x4, R45 ;  /* 0x0000000435357824 */ /* 0x000fe200078e022d */
[----:B-12---:R-:W-:Y:S01]  /*60f0*/  LEA.HI.SX32 R54, R55, R46, 0x1b ;  /* 0x0000002e37367211 */ /* 0x006fe200078fdaff */
[----:B------:R-:W-:Y:S06]  /*6100*/  @!P1 BRA `(.L_x_836) ;  /* 0x0000000000049947 */ /* 0x000fec0003800000 */
[----:B---3--:R0:W-:Y:S02]  /*6110*/  REDG.E.ADD.F32.FTZ.RN.STRONG.GPU desc[UR20][R50.64+-0x1600], R52 ;  /* 0xffea0034320079a6 */ /* 0x0081e4000c10f394 */
.L_x_836:
[----:B------:R-:W-:Y:S05]  /*6120*/  BSYNC B0 ;  /* 0x0000000000007941 */ /* 0x000fea0003800000 */
.L_x_835:
[----:B------:R-:W1:Y:S01]  /*6130*/  LDS R53, [R53+0x1c90] ;  /* 0x001c900035357984 */ /* 0x000e620000000800 */
[----:B------:R-:W-:Y:S01]  /*6140*/  BSSY B0, `(.L_x_837) ;  /* 0x0000006000007945 */ /* 0x000fe20003800000 */
[----:B------:R-:W-:Y:S02]  /*6150*/  IADD3 R55, R46, 0x480, RZ ;  /* 0x000004802e377810 */ /* 0x000fe40007ffe0ff */
[----:B0--3--:R-:W-:Y:S02]  /*6160*/  LEA.HI.SX32 R52, R56, R46, 0x1b ;  /* 0x0000002e38347211 */ /* 0x009fe400078fdaff */
[----:B------:R-:W-:Y:S01]  /*6170*/  LEA R54, R54, R45, 0x2 ;  /* 0x0000002d36367211 */ /* 0x000fe200078e10ff */
[----:B------:R-:W-:Y:S06]  /*6180*/  @!P2 BRA `(.L_x_838) ;  /* 0x000000000004a947 */ /* 0x000fec0003800000 */
[----:B-1----:R0:W-:Y:S02]  /*6190*/  REDG.E.ADD.F32.FTZ.RN.STRONG.GPU desc[UR20][R50.64+-0x1400], R53 ;  /* 0xffec0035320079a6 */ /* 0x0021e4000c10f394 */
.L_x_838:
[----:B------:R-:W-:Y:S05]  /*61a0*/  BSYNC B0 ;  /* 0x0000000000007941 */ /* 0x000fea0003800000 */
.L_x_837:
[----:B------:R-:W2:Y:S01]  /*61b0*/  LDS R54, [R54+0x1e90] ;  /* 0x001e900036367984 */ /* 0x000ea20000000800 */
[----:B------:R-:W-:Y:S01]  /*61c0*/  BSSY B0, `(.L_x_839) ;  /* 0x0000005000007945 */ /* 0x000fe20003800000 */
[----:B01----:R-:W-:Y:S01]  /*61d0*/  LEA.HI.SX32 R53, R55, R46, 0x1b ;  /* 0x0000002e37357211 */ /* 0x003fe200078fdaff */
[----:B------:R-:W-:Y:S02]  /*61e0*/  IMAD R52, R52, 0x4, R45 ;  /* 0x0000000434347824 */ /* 0x000fe400078e022d */
[----:B------:R-:W-:Y:S05]  /*61f0*/  @!P3 BRA `(.L_x_840) ;  /* 0x000000000004b947 */ /* 0x000fea0003800000 */
[----:B--2---:R0:W-:Y:S02]  /*6200*/  REDG.E.ADD.F32.FTZ.RN.STRONG.GPU desc[UR20][R50.64+-0x1200], R54 ;  /* 0xffee0036320079a6 */ /* 0x0041e4000c10f394 */
.L_x_840:
[----:B------:R-:W-:Y:S05]  /*6210*/  BSYNC B0 ;  /* 0x0000000000007941 */ /* 0x000fea0003800000 */
.L_x_839:
[----:B------:R-:W1:Y:S01]  /*6220*/  LDS R52, [R52+0x2090] ;  /* 0x0020900034347984 */ /* 0x000e620000000800 */
[----:B------:R-:W-:Y:S01]  /*6230*/  BSSY B0, `(.L_x_841) ;  /* 0x0000004000007945 */ /* 0x000fe20003800000 */
[----:B------:R-:W-:-:S03]  /*6240*/  LEA R53, R53, R45, 0x2 ;  /* 0x0000002d35357211 */ /* 0x000fc600078e10ff */
[----:B------:R-:W-:Y:S05]  /*6250*/  @!P4 BRA `(.L_x_842) ;  /* 0x000000000004c947 */ /* 0x000fea0003800000 */
[----:B-1----:R3:W-:Y:S02]  /*6260*/  REDG.E.ADD.F32.FTZ.RN.STRONG.GPU desc[UR20][R50.64+-0x1000], R52 ;  /* 0xfff00034320079a6 */ /* 0x0027e4000c10f394 */
.L_x_842:
[----:B------:R-:W-:Y:S05]  /*6270*/  BSYNC B0 ;  /* 0x0000000000007941 */ /* 0x000fea0003800000 */
.L_x_841:
[----:B------:R-:W4:Y:S01]  /*6280*/  LDS R53, [R53+0x2290] ;  /* 0x0022900035357984 */ /* 0x000f220000000800 */
[----:B------:R-:W-:Y:S01]  /*6290*/  BSSY B0, `(.L_x_843) ;  /* 0x0000005000007945 */ /* 0x000fe20003800000 */
[C---:B-1-3--:R-:W-:Y:S01]  /*62a0*/  IADD3 R52, R46.reuse, 0x500, RZ ;  /* 0x000005002e347810 */ /* 0x04afe20007ffe0ff */
[----:B0-2---:R-:W-:Y:S02]  /*62b0*/  VIADD R54, R46, 0x580 ;  /* 0x000005802e367836 */ /* 0x005fe40000000000 */
[----:B------:R-:W-:Y:S05]  /*62c0*/  @!P5 BRA `(.L_x_844) ;  /* 0x000000000004d947 */ /* 0x000fea0003800000 */
[----:B----4-:R0:W-:Y:S02]  /*62d0*/  REDG.E.ADD.F32.FTZ.RN.STRONG.GPU desc[UR20][R50.64+-0xe00], R53 ;  /* 0xfff20035320079a6 */ /* 0x0101e4000c10f394 */
.L_x_844:
[----:B------:R-:W-:Y:S05]  /*62e0*/  BSYNC B0 ;  /* 0x0000000000007941 */ /* 0x000fea0003800000 */
.L_x_843:
        /* <DEDUP_REMOVED lines=17> */
.L_x_846:
[----:B------:R-:W-:Y:S05]  /*6400*/  BSYNC B0 ;  /* 0x0000000000007941 */ /* 0x000fea0003800000 */
.L_x_845:
[----:B------:R-:W2:Y:S01]  /*6410*/  LDS R54, [R54+0x2690] ;  /* 0x0026900036367984 */ /* 0x000ea20000000800 */
[----:B------:R-:W-:Y:S01]  /*6420*/  BSSY B0, `(.L_x_847) ;  /* 0x0000006000007945 */ /* 0x000fe20003800000 */
[----:B------:R-:W-:Y:S01]  /*6430*/  IADD3 R56, R46, 0x700, RZ ;  /* 0x000007002e387810 */ /* 0x000fe20007ffe0ff */
[----:B------:R-:W-:Y:S01]  /*6440*/  IMAD R52, R52, 0x4, R45 ;  /* 0x0000000434347824 */ /* 0x000fe200078e022d */
[----:B01----:R-:W-:Y:S01]  /*6450*/  LEA.HI.SX32 R53, R57, R46, 0x1b ;  /* 0x0000002e39357211 */ /* 0x003fe200078fdaff */
[----:B------:R-:W-:Y:S06]  /*6460*/  @!P1 BRA `(.L_x_848) ;  /* 0x0000000000049947 */ /* 0x000fec0003800000 */
[----:B--2---:R0:W-:Y:S02]  /*6470*/  REDG.E.ADD.F32.FTZ.RN.STRONG.GPU desc[UR20][R50.64+-0xa00], R54 ;  /* 0xfff60036320079a6 */ /* 0x0041e4000c10f394 */
.L_x_848:
[----:B------:R-:W-:Y:S05]  /*6480*/  BSYNC B0 ;  /* 0x0000000000007941 */ /* 0x000fea0003800000 */
.L_x_847:
[----:B------:R-:W1:Y:S01]  /*6490*/  LDS R52, [R52+0x2890] ;  /* 0x0028900034347984 */ /* 0x000e620000000800 */
[----:B------:R-:W-:Y:S01]  /*64a0*/  BSSY B0, `(.L_x_849) ;  /* 0x0000006000007945 */ /* 0x000fe20003800000 */
[----:B------:R-:W-:Y:S02]  /*64b0*/  IADD3 R55, R46, 0x780, RZ ;  /* 0x000007802e377810 */ /* 0x000fe40007ffe0ff */
[----:B0-2---:R-:W-:Y:S02]  /*64c0*/  LEA.HI.SX32 R54, R56, R46, 0x1b ;  /* 0x0000002e38367211 */ /* 0x005fe400078fdaff */
[----:B------:R-:W-:Y:S01]  /*64d0*/  LEA R53, R53, R45, 0x2 ;  /* 0x0000002d35357211 */ /* 0x000fe200078e10ff */
[----:B------:R-:W-:Y:S06]  /*64e0*/  @!P2 BRA `(.L_x_850) ;  /* 0x000000000004a947 */ /* 0x000fec0003800000 */
[----:B-1----:R0:W-:Y:S02]  /*64f0*/  REDG.E.ADD.F32.FTZ.RN.STRONG.GPU desc[UR20][R50.64+-0x800], R52 ;  /* 0xfff80034320079a6 */ /* 0x0021e4000c10f394 */
.L_x_850:
[----:B------:R-:W-:Y:S05]  /*6500*/  BSYNC B0 ;  /* 0x0000000000007941 */ /* 0x000fea0003800000 */
.L_x_849:
[----:B------:R-:W2:Y:S01]  /*6510*/  LDS R53, [R53+0x2a90] ;  /* 0x002a900035357984 */ /* 0x000ea20000000800 */
[----:B------:R-:W-:Y:S01]  /*6520*/  BSSY B0, `(.L_x_851) ;  /* 0x0000005000007945 */ /* 0x000fe20003800000 */
[----:B01----:R-:W-:Y:S01]  /*6530*/  LEA.HI.SX32 R52, R55, R46, 0x1b ;  /* 0x0000002e37347211 */ /* 0x003fe200078fdaff */
[----:B------:R-:W-:Y:S02]  /*6540*/  IMAD R54, R54, 0x4, R45 ;  /* 0x0000000436367824 */ /* 0x000fe400078e022d */
[----:B------:R-:W-:Y:S05]  /*6550*/  @!P3 BRA `(.L_x_852) ;  /* 0x000000000004b947 */ /* 0x000fea0003800000 */
[----:B--2---:R0:W-:Y:S02]  /*6560*/  REDG.E.ADD.F32.FTZ.RN.STRONG.GPU desc[UR20][R50.64+-0x600], R53 ;  /* 0xfffa0035320079a6 */ /* 0x0041e4000c10f394 */
.L_x_852:
[----:B------:R-:W-:Y:S05]  /*6570*/  BSYNC B0 ;  /* 0x0000000000007941 */ /* 0x000fea0003800000 */
.L_x_851:
[----:B------:R-:W1:Y:S01]  /*6580*/  LDS R54, [R54+0x2c90] ;  /* 0x002c900036367984 */ /* 0x000e620000000800 */
[----:B------:R-:W-:Y:S01]  /*6590*/  BSSY B0, `(.L_x_853) ;  /* 0x0000004000007945 */ /* 0x000fe20003800000 */
[----:B------:R-:W-:-:S03]  /*65a0*/  LEA R52, R52, R45, 0x2 ;  /* 0x0000002d34347211 */ /* 0x000fc600078e10ff */
[----:B------:R-:W-:Y:S05]  /*65b0*/  @!P4 BRA `(.L_x_854) ;  /* 0x000000000004c947 */ /* 0x000fea0003800000 */
[----:B-1----:R3:W-:Y:S02]  /*65c0*/  REDG.E.ADD.F32.FTZ.RN.STRONG.GPU desc[UR20][R50.64+-0x400], R54 ;  /* 0xfffc0036320079a6 */ /* 0x0027e4000c10f394 */
.L_x_854:
[----:B------:R-:W-:Y:S05]  /*65d0*/  BSYNC B0 ;  /* 0x0000000000007941 */ /* 0x000fea0003800000 */
.L_x_853:
[----:B------:R-:W4:Y:S01]  /*65e0*/  LDS R52, [R52+0x2e90] ;  /* 0x002e900034347984 */ /* 0x000f220000000800 */
[----:B------:R-:W-:Y:S04]  /*65f0*/  BSSY B0, `(.L_x_855) ;  /* 0x0000003000007945 */ /* 0x000fe80003800000 */
[----:B------:R-:W-:Y:S05]  /*6600*/  @!P5 BRA `(.L_x_856) ;  /* 0x000000000004d947 */ /* 0x000fea0003800000 */
[----:B----4-:R4:W-:Y:S02]  /*6610*/  REDG.E.ADD.F32.FTZ.RN.STRONG.GPU desc[UR20][R50.64+-0x200], R52 ;  /* 0xfffe0034320079a6 */ /* 0x0109e4000c10f394 */
.L_x_856:
[----:B------:R-:W-:Y:S05]  /*6620*/  BSYNC B0 ;  /* 0x0000000000007941 */ /* 0x000fea0003800000 */
.L_x_855:
[----:B------:R-:W5:Y:S04]  /*6630*/  LDL.LU R114, [R1+0x8] ;  /* 0x0000080001727983 */ /* 0x000f680000300800 */
[----:B------:R-:W5:Y:S04]  /*6640*/  LDL.LU R55, [R1+0x54] ;  /* 0x0000540001377983 */ /* 0x000f680000300800 */
[----:B------:R-:W5:Y:S04]  /*6650*/  LDL.LU R84, [R1+0x4] ;  /* 0x0000040001547983 */ /* 0x000f680000300800 */
[----:B-1-3--:R-:W3:Y:S04]  /*6660*/  LDL.LU R54, [R1+0x58] ;  /* 0x0000580001367983 */ /* 0x00aee80000300800 */
[----:B------:R-:W3:Y:S04]  /*6670*/  LDL.LU R57, [R1] ;  /* 0x0000000001397983 */ /* 0x000ee80000300800 */
[----:B0-2---:R-:W2:Y:S04]  /*6680*/  LDL.LU R53, [R1+0x5c] ;  /* 0x00005c0001357983 */ /* 0x005ea80000300800 */
[----:B----4-:R-:W4:Y:S01]  /*6690*/  LDL.LU R52, [R1+0x60] ;  /* 0x0000600001347983 */ /* 0x010f220000300800 */
[----:B------:R-:W-:Y:S01]  /*66a0*/  FMUL.FTZ R61, R106, R61 ;  /* 0x0000003d6a3d7220 */ /* 0x000fe20000410000 */
[----:B------:R-:W-:Y:S01]  /*66b0*/  FFMA.FTZ R138, R111, R108, R138 ;  /* 0x0000006c6f8a7223 */ /* 0x000fe2000001008a */
[----:B------:R-:W-:Y:S01]  /*66c0*/  FMUL.FTZ R67, R105, R67 ;  /* 0x0000004369437220 */ /* 0x000fe20000410000 */
[----:B------:R-:W4:Y:S01]  /*66d0*/  LDL.LU R56, [R1+0x64] ;  /* 0x0000640001387983 */ /* 0x000f220000300800 */
[----:B------:R-:W0:Y:S01]  /*66e0*/  S2R R81, SR_LANEID ;  /* 0x0000000000517919 */ /* 0x000e220000000000 */
[----:B------:R-:W-:Y:S01]  /*66f0*/  FMUL.FTZ R74, R104, R74 ;  /* 0x0000004a684a7220 */ /* 0x000fe20000410000 */
[----:B------:R-:W-:Y:S01]  /*6700*/  FMUL.FTZ R79, R103, R79 ;  /* 0x0000004f674f7220 */ /* 0x000fe20000410000 */
[----:B------:R-:W-:Y:S01]  /*6710*/  FMUL.FTZ R90, R102, R90 ;  /* 0x0000005a665a7220 */ /* 0x000fe20000410000 */
[----:B------:R-:W-:Y:S01]  /*6720*/  FMUL.FTZ R91, R101, R91 ;  /* 0x0000005b655b7220 */ /* 0x000fe20000410000 */
[----:B------:R-:W-:Y:S01]  /*6730*/  FMUL.FTZ R92, R100, R92 ;  /* 0x0000005c645c7220 */ /* 0x000fe20000410000 */
[----:B------:R-:W1:Y:S04]  /*6740*/  SHFL.DOWN PT, R51, R41, 0x1, 0x1f ;  /* 0x08201f0029337f89 */ /* 0x000e6800000e0000 */
[----:B------:R-:W1:Y:S01]  /*6750*/  SHFL.DOWN PT, R50, R82, 0x1, 0x1f ;  /* 0x08201f0052327f89 */ /* 0x000e6200000e0000 */
[----:B0-----:R-:W-:-:S13]  /*6760*/  ISETP.GT.AND P1, PT, R81, 0x1e, PT ;  /* 0x0000001e5100780c */ /* 0x001fda0003f24270 */
[----:B-1----:R-:W-:Y:S01]  /*6770*/  @!P1 FADD.FTZ R41, R41, R51 ;  /* 0x0000003329299221 */ /* 0x002fe20000010000 */
[----:B------:R-:W-:Y:S01]  /*6780*/  @!P1 FADD.FTZ R82, R82, R50 ;  /* 0x0000003252529221 */ /* 0x000fe20000010000 */
[----:B------:R-:W-:-:S03]  /*6790*/  ISETP.GT.AND P1, PT, R81, 0x1d, PT ;  /* 0x0000001d5100780c */ /* 0x000fc60003f24270 */
[----:B------:R-:W0:Y:S04]  /*67a0*/  SHFL.DOWN PT, R51, R41, 0x2, 0x1f ;  /* 0x08401f0029337f89 */ /* 0x000e2800000e0000 */
[----:B------:R-:W1:Y:S06]  /*67b0*/  SHFL.DOWN PT, R50, R82, 0x2, 0x1f ;  /* 0x08401f0052327f89 */ /* 0x000e6c00000e0000 */
[----:B0-----:R-:W-:Y:S01]  /*67c0*/  @!P1 FADD.FTZ R41, R41, R51 ;  /* 0x0000003329299221 */ /* 0x001fe20000010000 */
[----:B-1----:R-:W-:-:S04]  /*67d0*/  @!P1 FADD.FTZ R82, R82, R50 ;  /* 0x0000003252529221 */ /* 0x002fc80000010000 */
[----:B------:R-:W0:Y:S01]  /*67e0*/  SHFL.DOWN PT, R51, R41, 0x4, 0x1f ;  /* 0x08801f0029337f89 */ /* 0x000e2200000e0000 */
[----:B------:R-:W-:-:S03]  /*67f0*/  ISETP.GT.AND P1, PT, R81, 0x1b, PT ;  /* 0x0000001b5100780c */ /* 0x000fc60003f24270 */
[----:B------:R-:W1:Y:S10]  /*6800*/  SHFL.DOWN PT, R50, R82, 0x4, 0x1f ;  /* 0x08801f0052327f89 */ /* 0x000e7400000e0000 */
[----:B0-----:R-:W-:Y:S01]  /*6810*/  @!P1 FADD.FTZ R41, R41, R51 ;  /* 0x0000003329299221 */ /* 0x001fe20000010000 */
[----:B-1----:R-:W-:-:S04]  /*6820*/  @!P1 FADD.FTZ R82, R82, R50 ;  /* 0x0000003252529221 */ /* 0x002fc80000010000 */
[----:B------:R-:W0:Y:S04]  /*6830*/  SHFL.DOWN PT, R51, R41, 0x8, 0x1f ;  /* 0x09001f0029337f89 */ /* 0x000e2800000e0000 */
[----:B------:R-:W1:Y:S01]  /*6840*/  SHFL.DOWN PT, R50, R82, 0x8, 0x1f ;  /* 0x09001f0052327f89 */ /* 0x000e6200000e0000 */
[----:B-----5:R-:W-:Y:S01]  /*6850*/  FADD.FTZ R114, R117, R114 ;  /* 0x0000007275727221 */ /* 0x020fe20000010000 */
[----:B------:R-:W-:Y:S01]  /*6860*/  FFMA.FTZ R55, R11, R108, R55 ;  /* 0x0000006c0b377223 */ /* 0x000fe20000010037 */
[----:B------:R-:W-:-:S04]  /*6870*/  FADD.FTZ R84, R83, R84 ;  /* 0x0000005453547221 */ /* 0x000fc80000010000 */
[----:B------:R5:W-:Y:S01]  /*6880*/  STL [R1+0x54], R55 ;  /* 0x0000543701007387 */ /* 0x000be20000100800 */
[----:B---3--:R-:W-:Y:S01]  /*6890*/  FFMA.FTZ R54, R12, R107, R54 ;  /* 0x0000006b0c367223 */ /* 0x008fe20000010036 */
[----:B------:R-:W-:Y:S02]  /*68a0*/  FADD.FTZ R57, R138, R57 ;  /* 0x000000398a397221 */ /* 0x000fe40000010000 */
[----:B-----5:R-:W3:Y:S01]  /*68b0*/  LDL.LU R55, [R1+0x68] ;  /* 0x0000680001377983 */ /* 0x020ee20000300800 */
[----:B--2---:R-:W-:Y:S01]  /*68c0*/  FFMA.FTZ R53, R13, R61, R53 ;  /* 0x0000003d0d357223 */ /* 0x004fe20000010035 */
[----:B------:R-:W-:Y:S02]  /*68d0*/  FMUL.FTZ R89, R112, R89 ;  /* 0x0000005970597220 */ /* 0x000fe40000410000 */
[----:B------:R-:W-:Y:S01]  /*68e0*/  STL [R1+0x8], R114 ;  /* 0x0000087201007387 */ /* 0x000fe20000100800 */
[----:B----4-:R-:W-:-:S03]  /*68f0*/  FFMA.FTZ R52, R14, R67, R52 ;  /* 0x000000430e347223 */ /* 0x010fc60000010034 */
[----:B------:R2:W-:Y:S04]  /*6900*/  STL [R1+0x58], R54 ;  /* 0x0000583601007387 */ /* 0x0005e80000100800 */
[----:B--2---:R-:W2:Y:S01]  /*6910*/  LDL.LU R54, [R1+0x6c] ;  /* 0x00006c0001367983 */ /* 0x004ea20000300800 */
[----:B------:R-:W-:Y:S01]  /*6920*/  FFMA.FTZ R56, R15, R74, R56 ;  /* 0x0000004a0f387223 */ /* 0x000fe20000010038 */
[----:B------:R-:W-:Y:S01]  /*6930*/  ISETP.GT.AND P1, PT, R81, 0x17, PT ;  /* 0x000000175100780c */ /* 0x000fe20003f24270 */
[----:B------:R-:W-:Y:S01]  /*6940*/  FMUL.FTZ R109, R47, R109 ;  /* 0x0000006d2f6d7220 */ /* 0x000fe20000410000 */
[----:B------:R-:W-:Y:S01]  /*6950*/  STL [R1+0x4], R84 ;  /* 0x0000045401007387 */ /* 0x000fe20000100800 */
[----:B------:R-:W-:Y:S01]  /*6960*/  FMUL.FTZ R93, R99, R93 ;  /* 0x0000005d635d7220 */ /* 0x000fe20000410000 */
[----:B------:R-:W-:Y:S01]  /*6970*/  FMUL.FTZ R94, R98, R94 ;  /* 0x0000005e625e7220 */ /* 0x000fe20000410000 */
[----:B------:R-:W-:Y:S01]  /*6980*/  FMUL.FTZ R95, R40, R95 ;  /* 0x0000005f285f7220 */ /* 0x000fe20000410000 */
[----:B------:R4:W-:Y:S01]  /*6990*/  STL [R1+0x5c], R53 ;  /* 0x00005c3501007387 */ /* 0x0009e20000100800 */
[----:B------:R-:W-:Y:S01]  /*69a0*/  FMUL.FTZ R42, R42, R96 ;  /* 0x000000602a2a7220 */ /* 0x000fe20000410000 */
[----:B------:R-:W-:Y:S01]  /*69b0*/  FMUL.FTZ R43, R43, R97 ;  /* 0x000000612b2b7220 */ /* 0x000fe20000410000 */
[----:B------:R-:W-:Y:S01]  /*69c0*/  FMUL.FTZ R116, R128, R116 ;  /* 0x0000007480747220 */ /* 0x000fe20000410000 */
[----:B------:R-:W-:Y:S01]  /*69d0*/  ISETP.NE.AND P2, PT, R81, RZ, PT ;  /* 0x000000ff5100720c */ /* 0x000fe20003f45270 */
[----:B------:R-:W-:Y:S01]  /*69e0*/  FMUL.FTZ R110, R125, R110 ;  /* 0x0000006e7d6e7220 */ /* 0x000fe20000410000 */
[----:B------:R-:W-:Y:S01]  /*69f0*/  FMUL.FTZ R113, R126, R113 ;  /* 0x000000717e717220 */ /* 0x000fe20000410000 */
[----:B------:R-:W-:Y:S01]  /*6a00*/  FMUL.FTZ R115, R127, R115 ;  /* 0x000000737f737220 */ /* 0x000fe20000410000 */
[----:B------:R-:W-:Y:S01]  /*6a10*/  FMUL.FTZ R118, R129, R118 ;  /* 0x0000007681767220 */ /* 0x000fe20000410000 */
[----:B------:R-:W-:Y:S01]  /*6a20*/  FMUL.FTZ R119, R130, R119 ;  /* 0x0000007782777220 */ /* 0x000fe20000410000 */
[----:B----4-:R-:W4:Y:S01]  /*6a30*/  LDL.LU R53, [R1+0x70] ;  /* 0x0000700001357983 */ /* 0x010f220000300800 */
[----:B------:R-:W-:Y:S01]  /*6a40*/  FMUL.FTZ R120, R58, R120 ;  /* 0x000000783a787220 */ /* 0x000fe20000410000 */
[----:B------:R-:W-:Y:S01]  /*6a50*/  FMUL.FTZ R62, R62, R87 ;  /* 0x000000573e3e7220 */ /* 0x000fe20000410000 */
[----:B------:R-:W-:Y:S01]  /*6a60*/  FMUL.FTZ R63, R63, R88 ;  /* 0x000000583f3f7220 */ /* 0x000fe20000410000 */
[----:B------:R-:W-:Y:S01]  /*6a70*/  STL [R1], R57 ;  /* 0x0000003901007387 */ /* 0x000fe20000100800 */
[----:B------:R-:W-:-:S03]  /*6a80*/  FFMA.FTZ R89, R64, R107, R89 ;  /* 0x0000006b40597223 */ /* 0x000fc60000010059 */
[----:B------:R5:W-:Y:S04]  /*6a90*/  STL [R1+0x60], R52 ;  /* 0x0000603401007387 */ /* 0x000be80000100800 */
[----:B-----5:R-:W5:Y:S04]  /*6aa0*/  LDL.LU R52, [R1+0x74] ;  /* 0x0000740001347983 */ /* 0x020f680000300800 */
[----:B------:R-:W5:Y:S04]  /*6ab0*/  LDL.LU R57, [R1+0x78] ;  /* 0x0000780001397983 */ /* 0x000f680000300800 */
[----:B------:R0:W-:Y:S04]  /*6ac0*/  STL [R1+0x64], R56 ;  /* 0x0000643801007387 */ /* 0x0001e80000100800 */
[----:B0-----:R-:W5:Y:S01]  /*6ad0*/  LDL.LU R56, [R1+0x7c] ;  /* 0x00007c0001387983 */ /* 0x001f620000300800 */
[----:B---3--:R-:W-:-:S05]  /*6ae0*/  FFMA.FTZ R55, R16, R79, R55 ;  /* 0x0000004f10377223 */ /* 0x008fca0000010037 */
[----:B------:R0:W-:Y:S04]  /*6af0*/  STL [R1+0x68], R55 ;  /* 0x0000683701007387 */ /* 0x0001e80000100800 */
[----:B0-----:R-:W3:Y:S01]  /*6b00*/  LDL R55, [R1+0x110] ;  /* 0x0001100001377983 */ /* 0x001ee20000100800 */
[----:B--2---:R-:W-:-:S05]  /*6b10*/  FFMA.FTZ R54, R17, R90, R54 ;  /* 0x0000005a11367223 */ /* 0x004fca0000010036 */
[----:B------:R0:W-:Y:S04]  /*6b20*/  STL [R1+0x6c], R54 ;  /* 0x00006c3601007387 */ /* 0x0001e80000100800 */
[----:B0-----:R-:W2:Y:S01]  /*6b30*/  LDL.LU R54, [R1+0x80] ;  /* 0x0000800001367983 */ /* 0x001ea20000300800 */
[----:B----4-:R-:W-:-:S05]  /*6b40*/  FFMA.FTZ R53, R18, R91, R53 ;  /* 0x0000005b12357223 */ /* 0x010fca0000010035 */
[----:B------:R0:W-:Y:S04]  /*6b50*/  STL [R1+0x70], R53 ;  /* 0x0000703501007387 */ /* 0x0001e80000100800 */
[----:B0-----:R-:W4:Y:S01]  /*6b60*/  LDL.LU R53, [R1+0x84] ;  /* 0x0000840001357983 */ /* 0x001f220000300800 */
[----:B-----5:R-:W-:-:S05]  /*6b70*/  FFMA.FTZ R52, R19, R92, R52 ;  /* 0x0000005c13347223 */ /* 0x020fca0000010034 */
[----:B------:R0:W-:Y:S04]  /*6b80*/  STL [R1+0x74], R52 ;  /* 0x0000743401007387 */ /* 0x0001e80000100800 */
[----:B0-----:R-:W5:Y:S01]  /*6b90*/  LDL.LU R52, [R1+0x88] ;  /* 0x0000880001347983 */ /* 0x001f620000300800 */
[----:B------:R-:W-:Y:S01]  /*6ba0*/  @!P1 FADD.FTZ R41, R41, R51 ;  /* 0x0000003329299221 */ /* 0x000fe20000010000 */
[----:B-1----:R-:W-:-:S04]  /*6bb0*/  @!P1 FADD.FTZ R82, R82, R50 ;  /* 0x0000003252529221 */ /* 0x002fc80000010000 */
[----:B------:R-:W0:Y:S04]  /*6bc0*/  SHFL.DOWN PT, R47, R41, 0x10, 0x1f ;  /* 0x0a001f00292f7f89 */ /* 0x000e2800000e0000 */
[----:B------:R-:W1:Y:S01]  /*6bd0*/  SHFL.DOWN PT, R50, R82, 0x10, 0x1f ;  /* 0x0a001f0052327f89 */ /* 0x000e6200000e0000 */
[----:B------:R-:W-:Y:S01]  /*6be0*/  FFMA.FTZ R57, R20, R93, R57 ;  /* 0x0000005d14397223 */ /* 0x000fe20000010039 */
[----:B------:R-:W-:Y:S01]  /*6bf0*/  FFMA.FTZ R56, R21, R94, R56 ;  /* 0x0000005e15387223 */ /* 0x000fe20000010038 */
[----:B------:R-:W-:-:S03]  /*6c00*/  ISETP.GT.AND P1, PT, R81, 0xf, PT ;  /* 0x0000000f5100780c */ /* 0x000fc60003f24270 */
[----:B------:R0:W-:Y:S04]  /*6c10*/  STL [R1+0x78], R57 ;  /* 0x0000783901007387 */ /* 0x0001e80000100800 */
[----:B------:R0:W-:Y:S01]  /*6c20*/  STL [R1+0x7c], R56 ;  /* 0x00007c3801007387 */ /* 0x0001e20000100800 */
[----:B------:R-:W-:Y:S01]  /*6c30*/  FFMA.FTZ R51, R70, R90, R116 ;  /* 0x0000005a46337223 */ /* 0x000fe20000010074 */
[----:B------:R-:W-:-:S03]  /*6c40*/  FMUL.FTZ R40, R59, R85 ;  /* 0x000000553b287220 */ /* 0x000fc60000410000 */
[----:B------:R-:W-:Y:S01]  /*6c50*/  FADD.FTZ R8, R51, R8 ;  /* 0x0000000833087221 */ /* 0x000fe20000010000 */
        /* <DEDUP_REMOVED lines=29> */
[----:B--2---:R-:W-:-:S05]  /*6e30*/  FFMA.FTZ R54, R22, R95, R54 ;  /* 0x0000005f16367223 */ /* 0x004fca0000010036 */
[----:B------:R0:W-:Y:S01]  /*6e40*/  STL [R1+0x80], R54 ;  /* 0x0000803601007387 */ /* 0x0001e20000100800 */
[----:B----4-:R-:W-:-:S05]  /*6e50*/  FFMA.FTZ R53, R23, R42, R53 ;  /* 0x0000002a17357223 */ /* 0x010fca0000010035 */
[----:B------:R0:W-:Y:S01]  /*6e60*/  STL [R1+0x84], R53 ;  /* 0x0000843501007387 */ /* 0x0001e20000100800 */
[----:B-----5:R-:W-:-:S05]  /*6e70*/  FFMA.FTZ R52, R24, R43, R52 ;  /* 0x0000002b18347223 */ /* 0x020fca0000010034 */
[----:B------:R0:W-:Y:S04]  /*6e80*/  STL [R1+0x88], R52 ;  /* 0x0000883401007387 */ /* 0x0001e80000100800 */
[----:B---3--:R0:W-:Y:S01]  /*6e90*/  @!P2 STS.64 [R55+0x3198], R50 ;  /* 0x003198323700a388 */ /* 0x0081e20000000a00 */
[----:B------:R-:W-:Y:S06]  /*6ea0*/  BAR.SYNC.DEFER_BLOCKING 0x0 ;  /* 0x0000000000007b1d */ /* 0x000fec0000010000 */
[----:B------:R-:W-:Y:S05]  /*6eb0*/  @P0 BRA `(.L_x_858) ;  /* 0x0000000000580947 */ /* 0x000fea0003800000 */
[----:B------:R-:W1:Y:S01]  /*6ec0*/  S2UR UR47, SR_CgaCtaId ;  /* 0x00000000002f79c3 */ /* 0x000e620000008800 */
[----:B------:R-:W-:Y:S01]  /*6ed0*/  UMOV UR46, 0x400 ;  /* 0x00000400002e7882 */ /* 0x000fe20000000000 */
[----:B------:R-:W-:Y:S01]  /*6ee0*/  UISETP.NE.AND UP0, UPT, UR50, UR53, UPT ;  /* 0x000000353200728c */ /* 0x000fe2000bf05270 */
[----:B0-----:R-:W-:-:S05]  /*6ef0*/  MOV R52, UR7 ;  /* 0x0000000700347c02 */ /* 0x001fca0008000f00 */
[----:B------:R-:W-:Y:S01]  /*6f00*/  PLOP3.LUT P0, PT, PT, PT, UP0, 0x80, 0x0 ;  /* 0x000000000000781c */ /* 0x000fe20003f0f008 */
[----:B-1----:R-:W-:-:S06]  /*6f10*/  ULEA UR46, UR47, UR46, 0x18 ;  /* 0x0000002e2f2e7291 */ /* 0x002fcc000f8ec03f */
        /* <DEDUP_REMOVED lines=16> */
.L_x_858:
[----:B------:R-:W-:Y:S05]  /*7020*/  BSYNC B0 ;  /* 0x0000000000007941 */ /* 0x000fea0003800000 */
.L_x_857:
[----:B------:R-:W-:Y:S02]  /*7030*/  UIADD3 UR7, UR7, 0x1, URZ ;  /* 0x0000000107077890 */ /* 0x000fe4000fffe03f */
[----:B------:R-:W-:Y:S02]  /*7040*/  UIADD3 UR8, UP1, UR8, 0x1, URZ ;  /* 0x0000000108087890 */ /* 0x000fe4000ff3e03f */
[----:B------:R-:W-:Y:S02]  /*7050*/  UISETP.GE.AND UP0, UPT, UR7, UR54, UPT ;  /* 0x000000360700728c */ /* 0x000fe4000bf06270 */
[----:B------:R-:W-:-:S04]  /*7060*/  UIADD3.X UR9, URZ, UR9, URZ, UP1, !UPT ;  /* 0x000000093f097290 */ /* 0x000fc80008ffe43f */
[----:B------:R-:W-:-:S13]  /*7070*/  PLOP3.LUT P0, PT, PT, PT, UP0, 0x80, 0x0 ;  /* 0x000000000000781c */ /* 0x000fda0003f0f008 */
[----:B------:R-:W-:Y:S05]  /*7080*/  @!P0 BRA `(.L_x_859) ;  /* 0xffffffbc00008947 */ /* 0x000fea000383ffff */
.L_x_815:
        /* <DEDUP_REMOVED lines=13> */
[----:B------:R-:W2:Y:S04]  /*7160*/  LDL.LU R56, [R1+0x74] ;  /* 0x0000740001387983 */ /* 0x000ea80000300800 */
[----:B01----:R-:W2:Y:S04]  /*7170*/  LDL.LU R55, [R1+0x78] ;  /* 0x0000780001377983 */ /* 0x003ea80000300800 */
[----:B------:R-:W4:Y:S04]  /*7180*/  LDL.LU R54, [R1+0x6c] ;  /* 0x00006c0001367983 */ /* 0x000f280000300800 */
[----:B------:R-:W4:Y:S04]  /*7190*/  LDL.LU R53, [R1+0x70] ;  /* 0x0000700001357983 */ /* 0x000f280000300800 */
[----:B------:R-:W5:Y:S04]  /*71a0*/  LDL.LU R52, [R1+0x64] ;  /* 0x0000640001347983 */ /* 0x000f680000300800 */
[----:B------:R-:W5:Y:S04]  /*71b0*/  LDL.LU R51, [R1+0x68] ;  /* 0x0000680001337983 */ /* 0x000f680000300800 */
[----:B------:R-:W4:Y:S04]  /*71c0*/  LDL.LU R50, [R1+0x5c] ;  /* 0x00005c0001327983 */ /* 0x000f280000300800 */
[----:B------:R-:W4:Y:S04]  /*71d0*/  LDL.LU R47, [R1+0x60] ;  /* 0x00006000012f7983 */ /* 0x000f280000300800 */
[----:B------:R-:W4:Y:S04]  /*71e0*/  LDL.LU R60, [R1+0x84] ;  /* 0x00008400013c7983 */ /* 0x000f280000300800 */
[----:B------:R-:W4:Y:S04]  /*71f0*/  LDL.LU R59, [R1+0x88] ;  /* 0x00008800013b7983 */ /* 0x000f280000300800 */
        /* <DEDUP_REMOVED lines=16> */
[----:B------:R-:W-:Y:S01]  /*7300*/  BAR.SYNC.DEFER_BLOCKING 0x0 ;  /* 0x0000000000007b1d */ /* 0x000fe20000010000 */
[----:B------:R-:W-:-:S02]  /*7310*/  UIADD3 UR55, -UR30, UR55, URZ ;  /* 0x000000371e377290 */ /* 0x000fc4000fffe13f */
[----:B---3--:R-:W-:-:S06]  /*7320*/  ULEA UR7, UR8, UR7, 0x18 ;  /* 0x0000000708077291 */ /* 0x008fcc000f8ec03f */
[----:B------:R-:W-:Y:S01]  /*7330*/  MOV R45, UR7 ;  /* 0x00000007002d7c02 */ /* 0x000fe20008000f00 */
[----:B------:R-:W-:Y:S02]  /*7340*/  UIMAD UR29, UR31, UR34, URZ ;  /* 0x000000221f1d72a4 */ /* 0x000fe4000f8e023f */
[----:B------:R-:W-:Y:S02]  /*7350*/  UIMAD UR31, UR31, UR32, URZ ;  /* 0x000000201f1f72a4 */ /* 0x000fe4000f8e023f */
[----:B------:R-:W-:Y:S01]  /*7360*/  UIMAD.WIDE.U32 UR8, UR11, UR34, URZ ;  /* 0x000000220b0872a5 */ /* 0x000fe2000f8e003f */
[----:B------:R-:W-:Y:S01]  /*7370*/  BSSY B0, `(.L_x_860) ;  /* 0x0000052000007945 */ /* 0x000fe20003800000 */
[----:B------:R-:W-:Y:S01]  /*7380*/  UIMAD UR28, UR6, -0x800, UR12 ;  /* 0xfffff800061c78a4 */ /* 0x000fe2000f8e020c */
[----:B--2---:R-:W-:-:S04]  /*7390*/  F2FP.BF16.F32.PACK_AB R10, R56, R55 ;  /* 0x00000037380a723e */ /* 0x004fc800000010ff */
[C---:B------:R-:W-:Y:S02]  /*73a0*/  PRMT R15, R10.reuse, 0x7610, R15 ;  /* 0x000076100a0f7816 */ /* 0x040fe4000000000f */
[----:B------:R-:W-:-:S03]  /*73b0*/  PRMT R16, R10, 0x7632, R16 ;  /* 0x000076320a107816 */ /* 0x000fc60000000010 */
[----:B------:R-:W-:Y:S04]  /*73c0*/  STS.U16 [R25+0x8], R15 ;  /* 0x0000080f19007388 */ /* 0x000fe80000000400 */
[----:B------:R-:W-:Y:S01]  /*73d0*/  STS.U16 [R25+0xa], R16 ;  /* 0x00000a1019007388 */ /* 0x000fe20000000400 */
[----:B-----5:R-:W-:-:S04]  /*73e0*/  F2FP.BF16.F32.PACK_AB R10, R52, R51 ;  /* 0x00000033340a723e */ /* 0x020fc800000010ff */
[----:B------:R-:W-:-:S05]  /*73f0*/  PRMT R17, R10, 0x7610, R17 ;  /* 0x000076100a117816 */ /* 0x000fca0000000011 */
[----:B------:R-:W-:Y:S01]  /*7400*/  STS.U16 [R25+0x10], R17 ;  /* 0x0000101119007388 */ /* 0x000fe20000000400 */
[----:B----4-:R-:W-:-:S04]  /*7410*/  F2FP.BF16.F32.PACK_AB R9, R60, R59 ;  /* 0x0000003b3c09723e */ /* 0x010fc800000010ff */
[C---:B------:R-:W-:Y:S02]  /*7420*/  PRMT R11, R9.reuse, 0x7610, R11 ;  /* 0x00007610090b7816 */ /* 0x040fe4000000000b */
[----:B------:R-:W-:Y:S02]  /*7430*/  PRMT R12, R9, 0x7632, R12 ;  /* 0x00007632090c7816 */ /* 0x000fe4000000000c */
[----:B------:R-:W-:Y:S01]  /*7440*/  F2FP.BF16.F32.PACK_AB R9, R58, R57 ;  /* 0x000000393a09723e */ /* 0x000fe200000010ff */
[----:B------:R0:W-:Y:S03]  /*7450*/  STS.U16 [R25], R11 ;  /* 0x0000000b19007388 */ /* 0x0001e60000000400 */
[C---:B------:R-:W-:Y:S01]  /*7460*/  PRMT R13, R9.reuse, 0x7610, R13 ;  /* 0x00007610090d7816 */ /* 0x040fe2000000000d */
[----:B------:R1:W-:Y:S01]  /*7470*/  STS.U16 [R25+0x2], R12 ;  /* 0x0000020c19007388 */ /* 0x0003e20000000400 */
[----:B------:R-:W-:-:S02]  /*7480*/  PRMT R14, R9, 0x7632, R14 ;  /* 0x00007632090e7816 */ /* 0x000fc4000000000e */
[----:B------:R-:W-:Y:S01]  /*7490*/  F2FP.BF16.F32.PACK_AB R9, R54, R53 ;  /* 0x000000353609723e */ /* 0x000fe200000010ff */
[----:B------:R2:W-:Y:S01]  /*74a0*/  STS.U16 [R25+0x4], R13 ;  /* 0x0000040d19007388 */ /* 0x0005e20000000400 */
[----:B0-----:R-:W-:-:S03]  /*74b0*/  F2FP.BF16.F32.PACK_AB R11, R50, R47 ;  /* 0x0000002f320b723e */ /* 0x001fc600000010ff */
[----:B------:R0:W-:Y:S01]  /*74c0*/  STS.U16 [R25+0xc], R9 ;  /* 0x00000c0919007388 */ /* 0x0001e20000000400 */
[----:B-1----:R-:W-:-:S03]  /*74d0*/  PRMT R12, R9, 0x7632, R12 ;  /* 0x00007632090c7816 */ /* 0x002fc6000000000c */
[----:B------:R1:W-:Y:S01]  /*74e0*/  STS.U16 [R25+0x6], R14 ;  /* 0x0000060e19007388 */ /* 0x0003e20000000400 */
[----:B--2---:R-:W-:Y:S02]  /*74f0*/  PRMT R13, R10, 0x7632, R13 ;  /* 0x000076320a0d7816 */ /* 0x004fe4000000000d */
[----:B------:R-:W-:Y:S01]  /*7500*/  F2FP.BF16.F32.PACK_AB R10, R41, R40 ;  /* 0x00000028290a723e */ /* 0x000fe200000010ff */
[----:B------:R2:W-:Y:S01]  /*7510*/  STS.U16 [R25+0xe], R12 ;  /* 0x00000e0c19007388 */ /* 0x0005e20000000400 */
[----:B0-----:R-:W-:-:S03]  /*7520*/  F2FP.BF16.F32.PACK_AB R9, R43, R42 ;  /* 0x0000002a2b09723e */ /* 0x001fc600000010ff */
[----:B------:R0:W-:Y:S01]  /*7530*/  STS.U16 [R25+0x12], R13 ;  /* 0x0000120d19007388 */ /* 0x0001e20000000400 */
[----:B-1----:R-:W-:-:S03]  /*7540*/  PRMT R14, R11, 0x7632, R14 ;  /* 0x000076320b0e7816 */ /* 0x002fc6000000000e */
[----:B------:R-:W-:Y:S01]  /*7550*/  STS.U16 [R25+0x14], R11 ;  /* 0x0000140b19007388 */ /* 0x000fe20000000400 */
[----:B--2---:R-:W-:-:S03]  /*7560*/  PRMT R12, R9, 0x7632, R12 ;  /* 0x00007632090c7816 */ /* 0x004fc6000000000c */
[----:B------:R1:W-:Y:S01]  /*7570*/  STS.U16 [R25+0x16], R14 ;  /* 0x0000160e19007388 */ /* 0x0003e20000000400 */
[----:B0-----:R-:W-:-:S03]  /*7580*/  PRMT R13, R10, 0x7632, R13 ;  /* 0x000076320a0d7816 */ /* 0x001fc6000000000d */
[----:B------:R-:W-:Y:S04]  /*7590*/  STS.U16 [R25+0x18], R9 ;  /* 0x0000180919007388 */ /* 0x000fe80000000400 */
[----:B------:R-:W-:Y:S01]  /*75a0*/  STS.U16 [R25+0x1a], R12 ;  /* 0x00001a0c19007388 */ /* 0x000fe20000000400 */
[----:B-1----:R-:W-:-:S03]  /*75b0*/  MOV R14, UR55 ;  /* 0x00000037000e7c02 */ /* 0x002fc60008000f00 */
        /* <DEDUP_REMOVED lines=21> */
[----:B------:R-:W1:Y:S01]  /*7710*/  LDS R69, [R45+0x1080] ;  /* 0x001080002d457984 */ /* 0x000e620000000800 */
[----:B0-----:R-:W-:Y:S01]  /*7720*/  IADD3 R10, P2, R48, UR30, RZ ;  /* 0x0000001e300a7c10 */ /* 0x001fe2000ff5e0ff */
[----:B------:R-:W-:Y:S01]  /*7730*/  IMAD.U32 R12, RZ, RZ, UR30 ;  /* 0x0000001eff0c7e24 */ /* 0x000fe2000f8e00ff */
[----:B------:R-:W-:Y:S01]  /*7740*/  UIMAD UR30, UR11, UR35, UR29 ;  /* 0x000000230b1e72a4 */ /* 0x000fe2000f8e021d */
[----:B------:R-:W-:Y:S01]  /*7750*/  SHF.R.S32.HI R9, RZ, 0x1f, R48 ;  /* 0x0000001fff097819 */ /* 0x000fe20000011430 */
[----:B------:R-:W-:-:S02]  /*7760*/  UIMAD UR29, UR11, UR33, UR31 ;  /* 0x000000210b1d72a4 */ /* 0x000fc4000f8e021f */
[----:B------:R-:W-:Y:S02]  /*7770*/  USHF.R.S32.HI UR7, URZ, 0x1f, UR10 ;  /* 0x0000001f3f077899 */ /* 0x000fe4000801140a */
[----:B------:R-:W-:Y:S01]  /*7780*/  UIADD3 UR33, UR9, UR30, URZ ;  /* 0x0000001e09217290 */ /* 0x000fe2000fffe03f */
[----:B------:R-:W-:Y:S02]  /*7790*/  LEA.HI.X.SX32 R11, R12, R9, 0x1, P2 ;  /* 0x000000090c0b7211 */ /* 0x000fe400010f0eff */
[----:B-1----:R-:W-:-:S13]  /*77a0*/  ISETP.GE.AND P1, PT, R48, R69, PT ;  /* 0x000000453000720c */ /* 0x002fda0003f26270 */
        /* <DEDUP_REMOVED lines=14> */
.L_x_861:
[----:B------:R-:W-:Y:S05]  /*7890*/  BSYNC B0 ;  /* 0x0000000000007941 */ /* 0x000fea0003800000 */
.L_x_860:
[----:B0-----:R-:W2:Y:S01]  /*78a0*/  LDL.LU R17, [R1] ;  /* 0x0000000001117983 */ /* 0x001ea20000300800 */
[----:B------:R-:W-:Y:S01]  /*78b0*/  ULDC.64 UR30, c[0x0][0x390] ;  /* 0x0000e400001e7ab9 */ /* 0x000fe20000000a00 */
[----:B------:R-:W-:Y:S01]  /*78c0*/  UMOV UR9, UR33 ;  /* 0x0000002100097c82 */ /* 0x000fe20008000000 */
[----:B------:R-:W-:Y:S01]  /*78d0*/  USHF.R.S32.HI UR34, URZ, 0x1f, UR28 ;  /* 0x0000001f3f227899 */ /* 0x000fe2000801141c */
[----:B------:R-:W3:Y:S01]  /*78e0*/  LDL.LU R18, [R1+0x4] ;  /* 0x0000040001127983 */ /* 0x000ee20000300800 */
[----:B------:R-:W-:-:S03]  /*78f0*/  ULDC.64 UR36, c[0x0][0x3e0] ;  /* 0x0000f80000247ab9 */ /* 0x000fc60000000a00 */
[----:B------:R-:W4:Y:S04]  /*7900*/  LDL.LU R20, [R1+0x8] ;  /* 0x0000080001147983 */ /* 0x000f280000300800 */
[----:B------:R-:W5:Y:S01]  /*7910*/  LDL.LU R22, [R1+0x114] ;  /* 0x0001140001167983 */ /* 0x000f620000300800 */
[----:B------:R-:W-:Y:S01]  /*7920*/  UIMAD UR35, UR7, UR30, URZ ;  /* 0x0000001e072372a4 */ /* 0x000fe2000f8e023f */
[----:B------:R-:W-:Y:S01]  /*7930*/  LEA R12, P1, R48, UR36, 0x1 ;  /* 0x00000024300c7c11 */ /* 0x000fe2000f8208ff */
[----:B------:R-:W-:Y:S01]  /*7940*/  UIMAD.WIDE.U32 UR8, UR10, UR30, UR8 ;  /* 0x0000001e0a0872a5 */ /* 0x000fe2000f8e0008 */
[-C--:B------:R-:W-:Y:S01]  /*7950*/  ISETP.GE.AND P2, PT, R38, R69.reuse, PT ;  /* 0x000000452600720c */ /* 0x080fe20003f46270 */
[----:B------:R-:W-:Y:S01]  /*7960*/  UIMAD UR31, UR10, UR31, UR35 ;  /* 0x0000001f0a1f72a4 */ /* 0x000fe2000f8e0223 */
[----:B------:R-:W-:Y:S01]  /*7970*/  LEA.HI.X R13, R48, UR37, R9, 0x1, P1 ;  /* 0x00000025300d7c11 */ /* 0x000fe200088f0c09 */
[----:B------:R-:W-:Y:S01]  /*7980*/  UIADD3 UR30, UP0, UR28, UR8, URZ ;  /* 0x000000081c1e7290 */ /* 0x000fe2000ff1e03f */
[-C--:B------:R-:W-:Y:S01]  /*7990*/  ISETP.GE.AND P1, PT, R39, R69.reuse, PT ;  /* 0x000000452700720c */ /* 0x080fe20003f26270 */
[----:B------:R-:W0:Y:S01]  /*79a0*/  S2R R24, SR_LANEID ;  /* 0x0000000000187919 */ /* 0x000e220000000000 */
[-C--:B------:R-:W-:Y:S01]  /*79b0*/  ISETP.GE.AND P4, PT, R37, R69.reuse, PT ;  /* 0x000000452500720c */ /* 0x080fe20003f86270 */
[----:B------:R-:W-:Y:S01]  /*79c0*/  UIADD3.X UR8, UR34, UR31, UR9, UP0, !UPT ;  /* 0x0000001f22087290 */ /* 0x000fe200087fe409 */
[----:B------:R-:W-:Y:S01]  /*79d0*/  ISETP.GE.AND P5, PT, R32, R69, PT ;  /* 0x000000452000720c */ /* 0x000fe20003fa6270 */
[----:B------:R-:W-:Y:S01]  /*79e0*/  BSSY B0, `(.L_x_862) ;  /* 0x00000ad000007945 */ /* 0x000fe20003800000 */
[----:B------:R-:W-:-:S02]  /*79f0*/  MOV R15, UR30 ;  /* 0x0000001e000f7c02 */ /* 0x000fc40008000f00 */
[----:B------:R-:W-:Y:S01]  /*7a00*/  ISETP.GE.AND P6, PT, R31, R69, PT ;  /* 0x000000451f00720c */ /* 0x000fe20003fc6270 */
[----:B------:R-:W-:Y:S01]  /*7a10*/  IMAD.U32 R16, RZ, RZ, UR8 ;  /* 0x00000008ff107e24 */ /* 0x000fe2000f8e00ff */
[C---:B------:R-:W-:Y:S01]  /*7a20*/  LEA R12, P3, R15.reuse, R12, 0x1 ;  /* 0x0000000c0f0c7211 */ /* 0x040fe200078608ff */
        /* <DEDUP_REMOVED lines=14> */
[----:B------:R-:W-:Y:S01]  /*7b10*/  @!P1 STG.E.U16 desc[UR20][R12.64+-0xe40], R51 ;  /* 0xfff1c0330c009986 */ /* 0x000fe2000c101514 */
[-C--:B------:R-:W-:Y:S02]  /*7b20*/  ISETP.GE.AND P1, PT, R44, R69.reuse, PT ;  /* 0x000000452c00720c */ /* 0x080fe40003f26270 */
[----:B------:R-:W-:Y:S01]  /*7b30*/  IADD3 R16, R80, 0x1, RZ ;  /* 0x0000000150107810 */ /* 0x000fe20007ffe0ff */
[----:B------:R0:W-:Y:S01]  /*7b40*/  @!P2 STG.E.U16 desc[UR20][R12.64+-0xe80], R47 ;  /* 0xfff1802f0c00a986 */ /* 0x0001e2000c101514 */
[-C--:B------:R-:W-:Y:S01]  /*7b50*/  ISETP.GE.AND P2, PT, R30, R69.reuse, PT ;  /* 0x000000451e00720c */ /* 0x080fe20003f46270 */
[C---:B------:R-:W-:Y:S01]  /*7b60*/  VIADD R40, R80.reuse, 0x5 ;  /* 0x0000000550287836 */ /* 0x040fe20000000000 */
[----:B-1----:R-:W-:Y:S01]  /*7b70*/  IADD3 R21, R80, 0x3, RZ ;  /* 0x0000000350157810 */ /* 0x002fe20007ffe0ff */
[----:B------:R1:W-:Y:S01]  /*7b80*/  @!P4 STG.E.U16 desc[UR20][R12.64+-0xe00], R53 ;  /* 0xfff200350c00c986 */ /* 0x0003e2000c101514 */
[-C--:B------:R-:W-:Y:S01]  /*7b90*/  ISETP.GE.AND P4, PT, R28, R69.reuse, PT ;  /* 0x000000451c00720c */ /* 0x080fe20003f86270 */
[C---:B------:R-:W-:Y:S01]  /*7ba0*/  VIADD R64, R80.reuse, 0xe ;  /* 0x0000000e50407836 */ /* 0x040fe20000000000 */
[----:B------:R-:W-:Y:S01]  /*7bb0*/  IADD3 R23, R80, 0x4, RZ ;  /* 0x0000000450177810 */ /* 0x000fe20007ffe0ff */
[----:B------:R1:W-:Y:S01]  /*7bc0*/  @!P5 STG.E.U16 desc[UR20][R12.64+-0xdc0], R55 ;  /* 0xfff240370c00d986 */ /* 0x0003e2000c101514 */
[----:B------:R-:W-:-:S02]  /*7bd0*/  ISETP.GE.AND P5, PT, R27, R69, PT ;  /* 0x000000451b00720c */ /* 0x000fc40003fa6270 */
[----:B------:R-:W-:Y:S01]  /*7be0*/  IADD3 R41, R80, 0x6, RZ ;  /* 0x0000000650297810 */ /* 0x000fe20007ffe0ff */
[----:B------:R1:W-:Y:S01]  /*7bf0*/  @!P6 STG.E.U16 desc[UR20][R12.64+-0xd80], R57 ;  /* 0xfff280390c00e986 */ /* 0x0003e2000c101514 */
[----:B------:R-:W-:Y:S01]  /*7c00*/  ISETP.GE.AND P6, PT, R26, R69, PT ;  /* 0x000000451a00720c */ /* 0x000fe20003fc6270 */
[----:B0-----:R-:W-:Y:S01]  /*7c10*/  VIADD R47, R80, 0x8 ;  /* 0x00000008502f7836 */ /* 0x001fe20000000000 */
[-C--:B------:R-:W-:Y:S01]  /*7c20*/  LEA.HI.SX32 R24, R23, R80.reuse, 0x1b ;  /* 0x0000005017187211 */ /* 0x080fe200078fdaff */
[----:B------:R-:W-:Y:S01]  /*7c30*/  @!P2 STG.E.U16 desc[UR20][R12.64+-0xd40], R59 ;  /* 0xfff2c03b0c00a986 */ /* 0x000fe2000c101514 */
[-C--:B------:R-:W-:Y:S01]  /*7c40*/  LEA.HI.SX32 R40, R40, R80.reuse, 0x1b ;  /* 0x0000005028287211 */ /* 0x080fe200078fdaff */
[C---:B-1----:R-:W-:Y:S01]  /*7c50*/  VIADD R53, R80.reuse, 0xb ;  /* 0x0000000b50357836 */ /* 0x042fe20000000000 */
[----:B------:R-:W-:Y:S01]  /*7c60*/  IADD3 R43, R80, 0x7, RZ ;  /* 0x00000007502b7810 */ /* 0x000fe20007ffe0ff */
[----:B------:R-:W-:Y:S01]  /*7c70*/  @!P3 STG.E.U16 desc[UR20][R12.64+-0xd00], R61 ;  /* 0xfff3003d0c00b986 */ /* 0x000fe2000c101514 */
[----:B------:R-:W-:Y:S01]  /*7c80*/  LEA.HI.SX32 R42, R41, R80, 0x1b ;  /* 0x00000050292a7211 */ /* 0x000fe200078fdaff */
[----:B------:R-:W-:Y:S01]  /*7c90*/  IMAD R40, R40, 0x2, R45 ;  /* 0x0000000228287824 */ /* 0x000fe200078e022d */
[----:B------:R-:W-:Y:S01]  /*7ca0*/  IADD3 R49, R80, 0x9, RZ ;  /* 0x0000000950317810 */ /* 0x000fe20007ffe0ff */
[----:B------:R-:W-:Y:S01]  /*7cb0*/  @!P4 STG.E.U16 desc[UR20][R12.64+-0xcc0], R63 ;  /* 0xfff3403f0c00c986 */ /* 0x000fe2000c101514 */
[----:B------:R-:W-:-:S02]  /*7cc0*/  LEA R24, R24, R45, 0x1 ;  /* 0x0000002d18187211 */ /* 0x000fc400078e08ff */
[----:B------:R-:W-:Y:S01]  /*7cd0*/  IADD3 R51, R80, 0xa, RZ ;  /* 0x0000000a50337810 */ /* 0x000fe20007ffe0ff */
[----:B------:R-:W-:Y:S01]  /*7ce0*/  @!P5 STG.E.U16 desc[UR20][R12.64+-0xc80], R65 ;  /* 0xfff380410c00d986 */ /* 0x000fe2000c101514 */
[-C--:B------:R-:W-:Y:S02]  /*7cf0*/  LEA.HI.SX32 R50, R43, R80.reuse, 0x1b ;  /* 0x000000502b327211 */ /* 0x080fe400078fdaff */
[-C--:B------:R-:W-:Y:S01]  /*7d00*/  LEA.HI.SX32 R52, R47, R80.reuse, 0x1b ;  /* 0x000000502f347211 */ /* 0x080fe200078fdaff */
[----:B------:R-:W-:Y:S01]  /*7d10*/  @!P1 STG.E.U16 desc[UR20][R12.64+-0xfc0], R19 ;  /* 0xfff040130c009986 */ /* 0x000fe2000c101514 */
[----:B------:R-:W-:Y:S02]  /*7d20*/  LEA R42, R42, R45, 0x1 ;  /* 0x0000002d2a2a7211 */ /* 0x000fe400078e08ff */
[C---:B------:R-:W-:Y:S01]  /*7d30*/  IADD3 R55, R80.reuse, 0xc, RZ ;  /* 0x0000000c50377810 */ /* 0x040fe20007ffe0ff */
[----:B------:R0:W-:Y:S01]  /*7d40*/  @!P6 STG.E.U16 desc[UR20][R12.64+-0xc40], R67 ;  /* 0xfff3c0430c00e986 */ /* 0x0001e2000c101514 */
[----:B------:R-:W-:Y:S01]  /*7d50*/  IADD3 R57, R80, 0xd, RZ ;  /* 0x0000000d50397810 */ /* 0x000fe20007ffe0ff */
[----:B------:R-:W-:Y:S01]  /*7d60*/  IMAD R52, R52, 0x2, R45 ;  /* 0x0000000234347824 */ /* 0x000fe200078e022d */
[-C--:B------:R-:W-:Y:S01]  /*7d70*/  LEA.HI.SX32 R54, R49, R80.reuse, 0x1b ;  /* 0x0000005031367211 */ /* 0x080fe200078fdaff */
[----:B------:R-:W-:Y:S01]  /*7d80*/  BAR.SYNC.DEFER_BLOCKING 0x0 ;  /* 0x0000000000007b1d */ /* 0x000fe20000010000 */
[----:B------:R-:W-:-:S02]  /*7d90*/  LEA.HI.SX32 R56, R51, R80, 0x1b ;  /* 0x0000005033387211 */ /* 0x000fc400078fdaff */
[-C--:B------:R-:W-:Y:S02]  /*7da0*/  LEA.HI.SX32 R58, R53, R80.reuse, 0x1b ;  /* 0x00000050353a7211 */ /* 0x080fe400078fdaff */
[----:B------:R-:W-:Y:S02]  /*7db0*/  IADD3 R66, R80, 0xf, RZ ;  /* 0x0000000f50427810 */ /* 0x000fe40007ffe0ff */
[----:B------:R-:W-:Y:S01]  /*7dc0*/  LEA R50, R50, R45, 0x1 ;  /* 0x0000002d32327211 */ /* 0x000fe200078e08ff */
[----:B------:R-:W-:Y:S01]  /*7dd0*/  IMAD R58, R58, 0x2, R45 ;  /* 0x000000023a3a7824 */ /* 0x000fe200078e022d */
[-C--:B------:R-:W-:Y:S02]  /*7de0*/  LEA.HI.SX32 R60, R55, R80.reuse, 0x1b ;  /* 0x00000050373c7211 */ /* 0x080fe400078fdaff */
[-C--:B------:R-:W-:Y:S02]  /*7df0*/  LEA.HI.SX32 R62, R57, R80.reuse, 0x1b ;  /* 0x00000050393e7211 */ /* 0x080fe400078fdaff */
[----:B------:R-:W-:-:S02]  /*7e00*/  LEA.HI.SX32 R64, R64, R80, 0x1b ;  /* 0x0000005040407211 */ /* 0x000fc400078fdaff */
[-C--:B------:R-:W-:Y:S02]  /*7e10*/  LEA R54, R54, R45.reuse, 0x1 ;  /* 0x0000002d36367211 */ /* 0x080fe400078e08ff */
[-C--:B------:R-:W-:Y:S01]  /*7e20*/  LEA R56, R56, R45.reuse, 0x1 ;  /* 0x0000002d38387211 */ /* 0x080fe200078e08ff */
[----:B------:R-:W-:Y:S01]  /*7e30*/  IMAD R64, R64, 0x2, R45 ;  /* 0x0000000240407824 */ /* 0x000fe200078e022d */
[----:B------:R-:W-:Y:S02]  /*7e40*/  LEA.HI.SX32 R66, R66, R80, 0x1b ;  /* 0x0000005042427211 */ /* 0x000fe400078fdaff */
[-C--:B------:R-:W-:Y:S02]  /*7e50*/  LEA R60, R60, R45.reuse, 0x1 ;  /* 0x0000002d3c3c7211 */ /* 0x080fe400078e08ff */
[-C--:B------:R-:W-:Y:S02]  /*7e60*/  LEA R62, R62, R45.reuse, 0x1 ;  /* 0x0000002d3e3e7211 */ /* 0x080fe400078e08ff */
[----:B------:R-:W-:-:S02]  /*7e70*/  LEA R66, R66, R45, 0x1 ;  /* 0x0000002d42427211 */ /* 0x000fc400078e08ff */
[----:B--2---:R-:W-:Y:S01]  /*7e80*/  MOV R71, R17 ;  /* 0x0000001100477202 */ /* 0x004fe20000000f00 */
[----:B------:R-:W-:Y:S02]  /*7e90*/  VIADD R17, R80, 0x2 ;  /* 0x0000000250117836 */ /* 0x000fe40000000000 */
[----:B---3--:R-:W-:Y:S01]  /*7ea0*/  IMAD.MOV.U32 R70, RZ, RZ, R18 ;  /* 0x000000ffff467224 */ /* 0x008fe200078e0012 */
[----:B------:R-:W-:Y:S02]  /*7eb0*/  LEA.HI.SX32 R18, R16, R80, 0x1b ;  /* 0x0000005010127211 */ /* 0x000fe400078fdaff */
[----:B----4-:R-:W-:Y:S02]  /*7ec0*/  MOV R68, R20 ;  /* 0x0000001400447202 */ /* 0x010fe40000000f00 */
[-C--:B------:R-:W-:Y:S01]  /*7ed0*/  LEA.HI.SX32 R20, R17, R80.reuse, 0x1b ;  /* 0x0000005011147211 */ /* 0x080fe200078fdaff */
[----:B-----5:R-:W-:Y:S01]  /*7ee0*/  FADD.FTZ R15, R0, R22 ;  /* 0x00000016000f7221 */ /* 0x020fe20000010000 */
[----:B------:R-:W-:-:S02]  /*7ef0*/  LEA.HI.SX32 R22, R21, R80, 0x1b ;  /* 0x0000005015167211 */ /* 0x000fc400078fdaff */
[-C--:B------:R-:W-:Y:S01]  /*7f00*/  LEA R18, R18, R45.reuse, 0x1 ;  /* 0x0000002d12127211 */ /* 0x080fe200078e08ff */
[----:B------:R-:W-:Y:S01]  /*7f10*/  FADD.FTZ R16, R15, R2 ;  /* 0x000000020f107221 */ /* 0x000fe20000010000 */
[----:B------:R-:W-:Y:S01]  /*7f20*/  F2FP.BF16.F32.PACK_AB R2, R2, R0 ;  /* 0x000000000202723e */ /* 0x000fe200000010ff */
[----:B------:R-:W-:Y:S01]  /*7f30*/  IMAD R20, R20, 0x2, R45 ;  /* 0x0000000214147824 */ /* 0x000fe200078e022d */
[----:B------:R-:W-:Y:S01]  /*7f40*/  LEA R22, R22, R45, 0x1 ;  /* 0x0000002d16167211 */ /* 0x000fe200078e08ff */
[----:B------:R-:W-:Y:S01]  /*7f50*/  FADD.FTZ R15, R16, R3 ;  /* 0x00000003100f7221 */ /* 0x000fe20000010000 */
[----:B0-----:R-:W-:Y:S01]  /*7f60*/  PRMT R13, R2, 0x7632, R13 ;  /* 0x00007632020d7816 */ /* 0x001fe2000000000d */
[----:B------:R0:W-:Y:S02]  /*7f70*/  STS.U16 [R25], R2 ;  /* 0x0000000219007388 */ /* 0x0001e40000000400 */
[----:B------:R-:W-:Y:S01]  /*7f80*/  FADD.FTZ R0, R15, R4 ;  /* 0x000000040f007221 */ /* 0x000fe20000010000 */
[----:B------:R-:W-:Y:S01]  /*7f90*/  F2FP.BF16.F32.PACK_AB R4, R4, R3 ;  /* 0x000000030404723e */ /* 0x000fe200000010ff */
[----:B------:R-:W-:Y:S02]  /*7fa0*/  STS.U16 [R18+0x2], R13 ;  /* 0x0000020d12007388 */ /* 0x000fe40000000400 */
[----:B------:R-:W-:Y:S01]  /*7fb0*/  FADD.FTZ R3, R0, R5 ;  /* 0x0000000500037221 */ /* 0x000fe20000010000 */
[----:B------:R-:W-:Y:S01]  /*7fc0*/  F2FP.BF16.F32.PACK_AB R5, R6, R5 ;  /* 0x000000050605723e */ /* 0x000fe200000010ff */
[----:B------:R1:W-:Y:S01]  /*7fd0*/  STS.U16 [R20+0x4], R4 ;  /* 0x0000040414007388 */ /* 0x0003e20000000400 */
[----:B------:R-:W-:Y:S01]  /*7fe0*/  PRMT R12, R4, 0x7632, R12 ;  /* 0x00007632040c7816 */ /* 0x000fe2000000000c */
[----:B------:R-:W-:Y:S01]  /*7ff0*/  FADD.FTZ R6, R3, R6 ;  /* 0x0000000603067221 */ /* 0x000fe20000010000 */
[----:B------:R-:W-:-:S02]  /*8000*/  PRMT R15, R5, 0x7632, R15 ;  /* 0x00007632050f7816 */ /* 0x000fc4000000000f */
[----:B------:R-:W-:Y:S01]  /*8010*/  F2FP.BF16.F32.PACK_AB R0, R8, R7 ;  /* 0x000000070800723e */ /* 0x000fe200000010ff */
[----:B------:R-:W-:Y:S01]  /*8020*/  STS.U16 [R22+0x6], R12 ;  /* 0x0000060c16007388 */ /* 0x000fe20000000400 */
[----:B0-----:R-:W-:Y:S01]  /*8030*/  F2FP.BF16.F32.PACK_AB R2, R157, R156 ;  /* 0x0000009c9d02723e */ /* 0x001fe200000010ff */
[----:B------:R-:W-:Y:S01]  /*8040*/  FADD.FTZ R7, R6, R7 ;  /* 0x0000000706077221 */ /* 0x000fe20000010000 */
[----:B------:R-:W-:Y:S01]  /*8050*/  PRMT R25, R0, 0x7632, R25 ;  /* 0x0000763200197816 */ /* 0x000fe20000000019 */
[----:B------:R0:W-:Y:S01]  /*8060*/  STS.U16 [R24+0x8], R5 ;  /* 0x0000080518007388 */ /* 0x0001e20000000400 */
[----:B-1----:R-:W-:Y:S01]  /*8070*/  F2FP.BF16.F32.PACK_AB R4, R159, R158 ;  /* 0x0000009e9f04723e */ /* 0x002fe200000010ff */
[----:B------:R-:W-:Y:S01]  /*8080*/  FADD.FTZ R7, R7, R8 ;  /* 0x0000000807077221 */ /* 0x000fe20000010000 */
[C---:B------:R-:W-:Y:S01]  /*8090*/  PRMT R13, R2.reuse, 0x7610, R13 ;  /* 0x00007610020d7816 */ /* 0x040fe2000000000d */
[----:B------:R-:W-:Y:S01]  /*80a0*/  STS.U16 [R40+0xa], R15 ;  /* 0x00000a0f28007388 */ /* 0x000fe20000000400 */
[----:B------:R-:W-:Y:S01]  /*80b0*/  PRMT R16, R2, 0x7632, R16 ;  /* 0x0000763202107816 */ /* 0x000fe20000000010 */
[----:B------:R-:W-:Y:S01]  /*80c0*/  FADD.FTZ R156, R7, R156 ;  /* 0x0000009c079c7221 */ /* 0x000fe20000010000 */
[----:B------:R-:W-:Y:S01]  /*80d0*/  F2FP.BF16.F32.PACK_AB R2, R68, R70 ;  /* 0x000000464402723e */ /* 0x000fe200000010ff */
[----:B------:R1:W-:Y:S01]  /*80e0*/  STS.U16 [R42+0xc], R0 ;  /* 0x00000c002a007388 */ /* 0x0003e20000000400 */
[----:B0-----:R-:W-:Y:S01]  /*80f0*/  PRMT R5, R4, 0x7632, R5 ;  /* 0x0000763204057816 */ /* 0x001fe20000000005 */
[----:B------:R-:W-:-:S02]  /*8100*/  FADD.FTZ R157, R156, R157 ;  /* 0x0000009d9c9d7221 */ /* 0x000fc40000010000 */
[----:B------:R-:W-:Y:S01]  /*8110*/  STS.U16 [R50+0xe], R25 ;  /* 0x00000e1932007388 */ /* 0x000fe20000000400 */
[----:B------:R-:W-:Y:S01]  /*8120*/  PRMT R18, R2, 0x7632, R18 ;  /* 0x0000763202127816 */ /* 0x000fe20000000012 */
        /* <DEDUP_REMOVED lines=13> */
[----:B------:R1:W-:Y:S01]  /*8200*/  STS.U16 [R64+0x1c], R2 ;  /* 0x00001c0240007388 */ /* 0x0003e20000000400 */
[----:B0-----:R-:W-:-:S03]  /*8210*/  IADD3 R0, P1, R48, -0x7e0, RZ ;  /* 0xfffff82030007810 */ /* 0x001fc60007f3e0ff */
[----:B------:R-:W-:Y:S01]  /*8220*/  STS.U16 [R66+0x1e], R18 ;  /* 0x00001e1242007388 */ /* 0x000fe20000000400 */
[----:B------:R-:W-:-:S03]  /*8230*/  NOP ;  /* 0x0000000000007918 */ /* 0x000fc60000000000 */
[----:B------:R-:W-:Y:S01]  /*8240*/  LDS.U16 R13, [R88] ;  /* 0x00000000580d7984 */ /* 0x000fe20000000400 */
[----:B-1----:R-:W-:Y:S01]  /*8250*/  FADD.FTZ R2, R159, R68 ;  /* 0x000000449f027221 */ /* 0x002fe20000010000 */
[----:B------:R-:W-:Y:S02]  /*8260*/  IADD3.X R9, R9, -0x1, RZ, P1, !PT ;  /* 0xffffffff09097810 */ /* 0x000fe40000ffe4ff */
        /* <DEDUP_REMOVED lines=36> */
.L_x_863:
[----:B------:R-:W-:Y:S05]  /*84b0*/  BSYNC B0 ;  /* 0x0000000000007941 */ /* 0x000fea0003800000 */
.L_x_862:
        /* <DEDUP_REMOVED lines=18> */
[----:B0-----:R-:W-:Y:S01]  /*85e0*/  IMAD.U32 R4, RZ, RZ, UR8 ;  /* 0x00000008ff047e24 */ /* 0x001fe2000f8e00ff */
[C---:B------:R-:W-:Y:S01]  /*85f0*/  LEA R2, P0, R3.reuse, R2, 0x1 ;  /* 0x0000000203027211 */ /* 0x040fe200078008ff */
[----:B------:R-:W-:Y:S01]  /*8600*/  UIADD3 UR14, UP2, UR14, -0x1000, URZ ;  /* 0xfffff0000e0e7890 */ /* 0x000fe2000ff5e03f */
[-C--:B------:R-:W-:Y:S01]  /*8610*/  ISETP.GE.AND P2, PT, R34, R61.reuse, PT ;  /* 0x0000003d2200720c */ /* 0x080fe20003f46270 */
[----:B------:R-:W-:Y:S01]  /*8620*/  UIADD3 UR18, UP3, UR18, -0x1000, URZ ;  /* 0xfffff00012127890 */ /* 0x000fe2000ff7e03f */
[----:B------:R-:W-:Y:S01]  /*8630*/  LEA.HI.X R3, R3, R0, R4, 0x1, P0 ;  /* 0x0000000003037211 */ /* 0x000fe200000f0c04 */
[----:B------:R-:W-:Y:S01]  /*8640*/  UIADD3 UR16, UP4, UR16, -0x1000, URZ ;  /* 0xfffff00010107890 */ /* 0x000fe2000ff9e03f */
[----:B------:R-:W-:Y:S01]  /*8650*/  ISETP.GE.AND P0, PT, R36, R61, PT ;  /* 0x0000003d2400720c */ /* 0x000fe20003f06270 */
[----:B------:R-:W-:-:S02]  /*8660*/  UIADD3 UR6, UR6, 0x1, URZ ;  /* 0x0000000106067890 */ /* 0x000fc4000fffe03f */
        /* <DEDUP_REMOVED lines=29> */
.L_x_813:
        /* <DEDUP_REMOVED lines=41> */
.L_x_866:
[----:B------:R-:W-:Y:S05]  /*8ad0*/  BSYNC B0 ;  /* 0x0000000000007941 */ /* 0x000fea0003800000 */
.L_x_865:
        /* <DEDUP_REMOVED lines=44> */
.L_x_868:
[----:B------:R-:W2:Y:S02]  /*8da0*/  S2R R11, SR_TID.X ;  /* 0x00000000000b7919 */ /* 0x000ea40000002100 */
.L_x_869:
[----:B------:R-:W-:Y:S05]  /*8db0*/  BSYNC B0 ;  /* 0x0000000000007941 */ /* 0x000fea0003800000 */
.L_x_867:
        /* <DEDUP_REMOVED lines=23> */
.L_x_871:
        /* <DEDUP_REMOVED lines=30> */
.L_x_870:
[----:B------:R-:W-:Y:S05]  /*9110*/  EXIT ;  /* 0x000000000000794d */ /* 0x000fea0003800000 */
.L_x_819:
[----:B------:R-:W-:Y:S01]  /*9120*/  HFMA2.MMA R89, -RZ, RZ, 0, 5.9604644775390625e-08 ;  /* 0x00000001ff597435 */ /* 0x000fe200000001ff */
[----:B------:R-:W-:Y:S01]  /*9130*/  MOV R140, R138 ;  /* 0x0000008a008c7202 */ /* 0x000fe20000000f00 */
[----:B------:R-:W-:Y:S01]  /*9140*/  IMAD.MOV.U32 R88, RZ, RZ, RZ ;  /* 0x000000ffff587224 */ /* 0x000fe200078e00ff */
[----:B------:R-:W-:-:S08]  /*9150*/  MOV R153, 0xffffffff ;  /* 0xffffffff00997802 */ /* 0x000fd00000000f00 */
[----:B-1---5:R-:W-:Y:S05]  /*9160*/  WARPSYNC.COLLECTIVE R153, `(.L_x_872) ;  /* 0x0000000099087348 */ /* 0x022fea0003c00000 */
[----:B------:R0:W2:Y:S02]  /*9170*/  SHFL.UP P3, R142, R140, R89, R88 ;  /* 0x040000598c8e7389 */ /* 0x0000a40000060058 */
[----:B012--5:R-:W-:Y:S01]  /*9180*/  ENDCOLLECTIVE ;  /* 0x000000000000791b */ /* 0x027fe20003800000 */
.L_x_872:
[----:B------:R-:W-:Y:S01]  /*9190*/  IMAD.MOV.U32 R140, RZ, RZ, R139 ;  /* 0x000000ffff8c7224 */ /* 0x000fe200078e008b */
[----:B------:R-:W-:-:S07]  /*91a0*/  MOV R141, R142 ;  /* 0x0000008e008d7202 */ /* 0x000fce0000000f00 */
[----:B------:R-:W-:Y:S05]  /*91b0*/  WARPSYNC.COLLECTIVE R153, `(.L_x_873) ;  /* 0x0000000099087348 */ /* 0x000fea0003c00000 */
[----:B------:R0:W1:Y:S02]  /*91c0*/  SHFL.UP P3, R142, R140, R89, R88 ;  /* 0x040000598c8e7389 */ /* 0x0000640000060058 */
[----:B01----:R-:W-:Y:S01]  /*91d0*/  ENDCOLLECTIVE ;  /* 0x000000000000791b */ /* 0x003fe20003800000 */
.L_x_873:
        /* <DEDUP_REMOVED lines=10> */
.L_x_874:
[----:B------:R-:W-:Y:S01]  /*9280*/  IMAD.MOV.U32 R140, RZ, RZ, R139 ;  /* 0x000000ffff8c7224 */ /* 0x000fe200078e008b */
[----:B------:R-:W-:-:S07]  /*9290*/  MOV R141, R142 ;  /* 0x0000008e008d7202 */ /* 0x000fce0000000f00 */
[----:B------:R-:W-:Y:S05]  /*92a0*/  WARPSYNC.COLLECTIVE R153, `(.L_x_875) ;  /* 0x0000000099087348 */ /* 0x000fea0003c00000 */
[----:B------:R0:W1:Y:S02]  /*92b0*/  SHFL.UP P3, R142, R140, R89, R88 ;  /* 0x040000598c8e7389 */ /* 0x0000640000060058 */
[----:B01----:R-:W-:Y:S01]  /*92c0*/  ENDCOLLECTIVE ;  /* 0x000000000000791b */ /* 0x003fe20003800000 */
.L_x_875:
        /* <DEDUP_REMOVED lines=10> */
.L_x_876:
[----:B------:R-:W-:Y:S01]  /*9370*/  IMAD.MOV.U32 R140, RZ, RZ, R139 ;  /* 0x000000ffff8c7224 */ /* 0x000fe200078e008b */
[----:B------:R-:W-:-:S07]  /*9380*/  MOV R141, R142 ;  /* 0x0000008e008d7202 */ /* 0x000fce0000000f00 */
[----:B------:R-:W-:Y:S05]  /*9390*/  WARPSYNC.COLLECTIVE R153, `(.L_x_877) ;  /* 0x0000000099087348 */ /* 0x000fea0003c00000 */
[----:B------:R0:W1:Y:S02]  /*93a0*/  SHFL.UP P3, R142, R140, R89, R88 ;  /* 0x040000598c8e7389 */ /* 0x0000640000060058 */
[----:B01----:R-:W-:Y:S01]  /*93b0*/  ENDCOLLECTIVE ;  /* 0x000000000000791b */ /* 0x003fe20003800000 */
.L_x_877:
        /* <DEDUP_REMOVED lines=10> */
.L_x_878:
[----:B------:R-:W-:Y:S01]  /*9460*/  IMAD.MOV.U32 R140, RZ, RZ, R139 ;  /* 0x000000ffff8c7224 */ /* 0x000fe200078e008b */
[----:B------:R-:W-:-:S07]  /*9470*/  MOV R141, R142 ;  /* 0x0000008e008d7202 */ /* 0x000fce0000000f00 */
[----:B------:R-:W-:Y:S05]  /*9480*/  WARPSYNC.COLLECTIVE R153, `(.L_x_879) ;  /* 0x0000000099087348 */ /* 0x000fea0003c00000 */
[----:B------:R0:W1:Y:S02]  /*9490*/  SHFL.UP P3, R142, R140, R89, R88 ;  /* 0x040000598c8e7389 */ /* 0x0000640000060058 */
[----:B01----:R-:W-:Y:S01]  /*94a0*/  ENDCOLLECTIVE ;  /* 0x000000000000791b */ /* 0x003fe20003800000 */
.L_x_879:
        /* <DEDUP_REMOVED lines=10> */
.L_x_880:
[----:B------:R-:W-:Y:S01]  /*9550*/  IMAD.MOV.U32 R140, RZ, RZ, R139 ;  /* 0x000000ffff8c7224 */ /* 0x000fe200078e008b */
[----:B------:R-:W-:-:S07]  /*9560*/  MOV R141, R142 ;  /* 0x0000008e008d7202 */ /* 0x000fce0000000f00 */
[----:B------:R-:W-:Y:S05]  /*9570*/  WARPSYNC.COLLECTIVE R153, `(.L_x_881) ;  /* 0x0000000099087348 */ /* 0x000fea0003c00000 */
[----:B------:R0:W1:Y:S02]  /*9580*/  SHFL.UP P3, R142, R140, R89, R88 ;  /* 0x040000598c8e7389 */ /* 0x0000640000060058 */
[----:B01----:R-:W-:Y:S01]  /*9590*/  ENDCOLLECTIVE ;  /* 0x000000000000791b */ /* 0x003fe20003800000 */
.L_x_881:
[----:B------:R-:W-:Y:S01]  /*95a0*/  MOV R88, R142 ;  /* 0x0000008e00587202 */ /* 0x000fe20000000f00 */
[----:B------:R-:W-:Y:S06]  /*95b0*/  BRA `(.L_x_882) ;  /* 0xffffffac00947947 */ /* 0x000fec000383ffff */
.L_x_820:
        /* <DEDUP_REMOVED lines=8> */
.L_x_884:
[----:B------:R-:W-:Y:S05]  /*9640*/  BSYNC B0 ;  /* 0x0000000000007941 */ /* 0x000fea0003800000 */
.L_x_883:
[----:B------:R-:W-:Y:S05]  /*9650*/  BRA `(.L_x_885) ;  /* 0xffffffac00807947 */ /* 0x000fea000383ffff */
.L_x_821:
        /* <DEDUP_REMOVED lines=8> */
.L_x_887:
[----:B------:R-:W-:Y:S05]  /*96e0*/  BSYNC B0 ;  /* 0x0000000000007941 */ /* 0x000fea0003800000 */
.L_x_886:
[----:B------:R-:W-:Y:S05]  /*96f0*/  BRA `(.L_x_888) ;  /* 0xffffffac00607947 */ /* 0x000fea000383ffff */
.L_x_822:
        /* <DEDUP_REMOVED lines=8> */
.L_x_890:
[----:B------:R-:W-:Y:S05]  /*9780*/  BSYNC B0 ;  /* 0x0000000000007941 */ /* 0x000fea0003800000 */
.L_x_889:
[----:B------:R-:W-:Y:S01]  /*9790*/  HFMA2.MMA R89, -RZ, RZ, 0, 5.9604644775390625e-08 ;  /* 0x00000001ff597435 */ /* 0x000fe200000001ff */
[----:B------:R-:W-:Y:S01]  /*97a0*/  IMAD.MOV.U32 R140, RZ, RZ, R139 ;  /* 0x000000ffff8c7224 */ /* 0x000fe200078e008b */
[----:B------:R-:W-:Y:S01]  /*97b0*/  MOV R88, RZ ;  /* 0x000000ff00587202 */ /* 0x000fe20000000f00 */
[----:B------:R-:W-:Y:S01]  /*97c0*/  IMAD.MOV.U32 R153, RZ, RZ, -0x1 ;  /* 0xffffffffff997424 */ /* 0x000fe200078e00ff */
[----:B------:R-:W-:Y:S02]  /*97d0*/  MOV R138, R142 ;  /* 0x0000008e008a7202 */ /* 0x000fe40000000f00 */
[----:B------:R-:W-:-:S07]  /*97e0*/  MOV R152, R80 ;  /* 0x0000005000987202 */ /* 0x000fce0000000f00 */
[----:B------:R-:W-:Y:S05]  /*97f0*/  WARPSYNC.COLLECTIVE R153, `(.L_x_891) ;  /* 0x0000000099087348 */ /* 0x000fea0003c00000 */
[----:B------:R0:W1:Y:S02]  /*9800*/  SHFL.UP P3, R142, R140, R89, R88 ;  /* 0x040000598c8e7389 */ /* 0x0000640000060058 */
[----:B01----:R-:W-:Y:S01]  /*9810*/  ENDCOLLECTIVE ;  /* 0x000000000000791b */ /* 0x003fe20003800000 */
.L_x_891:
[----:B------:R-:W-:Y:S01]  /*9820*/  HFMA2.MMA R88, -RZ, RZ, 0, 1.847743988037109375e-06 ;  /* 0x0000001fff587435 */ /* 0x000fe200000001ff */
[----:B------:R-:W-:-:S10]  /*9830*/  IMAD.MOV.U32 R89, RZ, RZ, RZ ;  /* 0x000000ffff597224 */ /* 0x000fd400078e00ff */
[----:B------:R-:W-:Y:S05]  /*9840*/  WARPSYNC.COLLECTIVE R153, `(.L_x_892) ;  /* 0x0000000099087348 */ /* 0x000fea0003c00000 */
[----:B------:R0:W1:Y:S02]  /*9850*/  SHFL.IDX P3, R154, R152, R89, R88 ;  /* 0x00000059989a7389 */ /* 0x0000640000060058 */
[----:B01----:R-:W-:Y:S01]  /*9860*/  ENDCOLLECTIVE ;  /* 0x000000000000791b */ /* 0x003fe20003800000 */
.L_x_892:
[----:B------:R-:W-:Y:S01]  /*9870*/  MOV R139, R142 ;  /* 0x0000008e008b7202 */ /* 0x000fe20000000f00 */
[----:B------:R-:W-:Y:S01]  /*9880*/  IMAD.MOV.U32 R152, RZ, RZ, R81 ;  /* 0x000000ffff987224 */ /* 0x000fe200078e0051 */
[----:B------:R-:W-:-:S07]  /*9890*/  MOV R80, R154 ;  /* 0x0000009a00507202 */ /* 0x000fce0000000f00 */
[----:B------:R-:W-:Y:S05]  /*98a0*/  WARPSYNC.COLLECTIVE R153, `(.L_x_893) ;  /* 0x0000000099087348 */ /* 0x000fea0003c00000 */
[----:B------:R0:W1:Y:S02]  /*98b0*/  SHFL.IDX P3, R154, R152, R89, R88 ;  /* 0x00000059989a7389 */ /* 0x0000640000060058 */
[----:B01----:R-:W-:Y:S01]  /*98c0*/  ENDCOLLECTIVE ;  /* 0x000000000000791b */ /* 0x003fe20003800000 */
.L_x_893:
[----:B------:R-:W-:Y:S01]  /*98d0*/  MOV R81, R154 ;  /* 0x0000009a00517202 */ /* 0x000fe20000000f00 */
[----:B------:R-:W-:Y:S06]  /*98e0*/  BRA `(.L_x_894) ;  /* 0xffffffa800fc7947 */ /* 0x000fec000383ffff */
.L_x_824:
[----:B------:R-:W-:Y:S01]  /*98f0*/  HFMA2.MMA R88, -RZ, RZ, 0, 1.847743988037109375e-06 ;  /* 0x0000001fff587435 */ /* 0x000fe200000001ff */
[----:B------:R-:W-:Y:S01]  /*9900*/  MOV R154, R161 ;  /* 0x000000a1009a7202 */ /* 0x000fe20000000f00 */
[----:B------:R-:W-:Y:S01]  /*9910*/  IMAD.MOV.U32 R163, RZ, RZ, 0x1 ;  /* 0x00000001ffa37424 */ /* 0x000fe200078e00ff */
[----:B------:R-:W-:-:S08]  /*9920*/  MOV R153, 0xffffffff ;  /* 0xffffffff00997802 */ /* 0x000fd00000000f00 */
[----:B------:R-:W-:Y:S05]  /*9930*/  WARPSYNC.COLLECTIVE R153, `(.L_x_895) ;  /* 0x0000000099087348 */ /* 0x000fea0003c00000 */
[----:B------:R0:W1:Y:S02]  /*9940*/  SHFL.DOWN P6, R152, R154, R163, R88 ;  /* 0x080000a39a987389 */ /* 0x00006400000c0058 */
[----:B01----:R-:W-:Y:S01]  /*9950*/  ENDCOLLECTIVE ;  /* 0x000000000000791b */ /* 0x003fe20003800000 */
.L_x_895:
[----:B------:R-:W-:Y:S01]  /*9960*/  MOV R154, R162 ;  /* 0x000000a2009a7202 */ /* 0x000fe20000000f00 */
[----:B------:R-:W-:-:S07]  /*9970*/  IMAD.MOV.U32 R89, RZ, RZ, R152 ;  /* 0x000000ffff597224 */ /* 0x000fce00078e0098 */
[----:B------:R-:W-:Y:S05]  /*9980*/  WARPSYNC.COLLECTIVE R153, `(.L_x_896) ;  /* 0x0000000099087348 */ /* 0x000fea0003c00000 */
[----:B------:R0:W1:Y:S02]  /*9990*/  SHFL.DOWN P6, R152, R154, R163, R88 ;  /* 0x080000a39a987389 */ /* 0x00006400000c0058 */
[----:B01----:R-:W-:Y:S01]  /*99a0*/  ENDCOLLECTIVE ;  /* 0x000000000000791b */ /* 0x003fe20003800000 */
.L_x_896:
[----:B------:R-:W-:Y:S01]  /*99b0*/  HFMA2.MMA R163, -RZ, RZ, 0, 1.1920928955078125e-07 ;  /* 0x00000002ffa37435 */ /* 0x000fe200000001ff */
[----:B------:R-:W-:-:S05]  /*99c0*/  MOV R88, R152 ;  /* 0x0000009800587202 */ /* 0x000fca0000000f00 */
[C---:B------:R-:W-:Y:S01]  /*99d0*/  @P4 FFMA.FTZ R162, R161.reuse, R88, R162 ;  /* 0x00000058a1a24223 */ /* 0x040fe200000100a2 */
[----:B------:R-:W-:Y:S01]  /*99e0*/  @P4 FMUL.FTZ R161, R161, R89 ;  /* 0x00000059a1a14220 */ /* 0x000fe20000410000 */
[----:B------:R-:W-:-:S03]  /*99f0*/  MOV R88, 0x1f ;  /* 0x0000001f00587802 */ /* 0x000fc60000000f00 */
[----:B------:R-:W-:-:S07]  /*9a00*/  IMAD.MOV.U32 R154, RZ, RZ, R161 ;  /* 0x000000ffff9a7224 */ /* 0x000fce00078e00a1 */
[----:B------:R-:W-:Y:S05]  /*9a10*/  WARPSYNC.COLLECTIVE R153, `(.L_x_897) ;  /* 0x0000000099087348 */ /* 0x000fea0003c00000 */
[----:B------:R0:W1:Y:S02]  /*9a20*/  SHFL.DOWN P6, R152, R154, R163, R88 ;  /* 0x080000a39a987389 */ /* 0x00006400000c0058 */
[----:B01----:R-:W-:Y:S01]  /*9a30*/  ENDCOLLECTIVE ;  /* 0x000000000000791b */ /* 0x003fe20003800000 */
.L_x_897:
[----:B------:R-:W-:Y:S01]  /*9a40*/  MOV R154, R162 ;  /* 0x000000a2009a7202 */ /* 0x000fe20000000f00 */
[----:B------:R-:W-:-:S07]  /*9a50*/  IMAD.MOV.U32 R89, RZ, RZ, R152 ;  /* 0x000000ffff597224 */ /* 0x000fce00078e0098 */
[----:B------:R-:W-:Y:S05]  /*9a60*/  WARPSYNC.COLLECTIVE R153, `(.L_x_898) ;  /* 0x0000000099087348 */ /* 0x000fea0003c00000 */
[----:B------:R0:W1:Y:S02]  /*9a70*/  SHFL.DOWN P6, R152, R154, R163, R88 ;  /* 0x080000a39a987389 */ /* 0x00006400000c0058 */
[----:B01----:R-:W-:Y:S01]  /*9a80*/  ENDCOLLECTIVE ;  /* 0x000000000000791b */ /* 0x003fe20003800000 */
.L_x_898:
        /* <DEDUP_REMOVED lines=9> */
.L_x_899:
[----:B------:R-:W-:Y:S01]  /*9b20*/  MOV R154, R162 ;  /* 0x000000a2009a7202 */ /* 0x000fe20000000f00 */
[----:B------:R-:W-:-:S07]  /*9b30*/  IMAD.MOV.U32 R89, RZ, RZ, R152 ;  /* 0x000000ffff597224 */ /* 0x000fce00078e0098 */
[----:B------:R-:W-:Y:S05]  /*9b40*/  WARPSYNC.COLLECTIVE R153, `(.L_x_900) ;  /* 0x0000000099087348 */ /* 0x000fea0003c00000 */
[----:B------:R0:W1:Y:S02]  /*9b50*/  SHFL.DOWN P6, R152, R154, R163, R88 ;  /* 0x080000a39a987389 */ /* 0x00006400000c0058 */
[----:B01----:R-:W-:Y:S01]  /*9b60*/  ENDCOLLECTIVE ;  /* 0x000000000000791b */ /* 0x003fe20003800000 */
.L_x_900:
[----:B------:R-:W-:Y:S01]  /*9b70*/  HFMA2.MMA R163, -RZ, RZ, 0, 4.76837158203125e-07 ;  /* 0x00000008ffa37435 */ /* 0x000fe200000001ff */
        /* <DEDUP_REMOVED lines=8> */
.L_x_901:
[----:B------:R-:W-:Y:S01]  /*9c00*/  MOV R154, R162 ;  /* 0x000000a2009a7202 */ /* 0x000fe20000000f00 */
[----:B------:R-:W-:-:S07]  /*9c10*/  IMAD.MOV.U32 R89, RZ, RZ, R152 ;  /* 0x000000ffff597224 */ /* 0x000fce00078e0098 */
[----:B------:R-:W-:Y:S05]  /*9c20*/  WARPSYNC.COLLECTIVE R153, `(.L_x_902) ;  /* 0x0000000099087348 */ /* 0x000fea0003c00000 */
[----:B------:R0:W1:Y:S02]  /*9c30*/  SHFL.DOWN P6, R152, R154, R163, R88 ;  /* 0x080000a39a987389 */ /* 0x00006400000c0058 */
[----:B01----:R-:W-:Y:S01]  /*9c40*/  ENDCOLLECTIVE ;  /* 0x000000000000791b */ /* 0x003fe20003800000 */
.L_x_902:
        /* <DEDUP_REMOVED lines=9> */
.L_x_903:
[----:B------:R-:W-:Y:S01]  /*9ce0*/  MOV R154, R162 ;  /* 0x000000a2009a7202 */ /* 0x000fe20000000f00 */
[----:B------:R-:W-:-:S07]  /*9cf0*/  IMAD.MOV.U32 R89, RZ, RZ, R152 ;  /* 0x000000ffff597224 */ /* 0x000fce00078e0098 */
[----:B------:R-:W-:Y:S05]  /*9d00*/  WARPSYNC.COLLECTIVE R153, `(.L_x_904) ;  /* 0x0000000099087348 */ /* 0x000fea0003c00000 */
[----:B------:R0:W1:Y:S02]  /*9d10*/  SHFL.DOWN P6, R152, R154, R163, R88 ;  /* 0x080000a39a987389 */ /* 0x00006400000c0058 */
[----:B01----:R-:W-:Y:S01]  /*9d20*/  ENDCOLLECTIVE ;  /* 0x000000000000791b */ /* 0x003fe20003800000 */
.L_x_904:
[----:B------:R-:W-:Y:S01]  /*9d30*/  HFMA2.MMA R163, -RZ, RZ, 0, 5.9604644775390625e-08 ;  /* 0x00000001ffa37435 */ /* 0x000fe200000001ff */
[----:B------:R-:W-:-:S05]  /*9d40*/  MOV R88, R152 ;  /* 0x0000009800587202 */ /* 0x000fca0000000f00 */
[C---:B------:R-:W-:Y:S01]  /*9d50*/  @!P0 FFMA.FTZ R162, R161.reuse, R88, R162 ;  /* 0x00000058a1a28223 */ /* 0x040fe200000100a2 */
[----:B------:R-:W-:Y:S01]  /*9d60*/  @!P0 FMUL.FTZ R161, R161, R89 ;  /* 0x00000059a1a18220 */ /* 0x000fe20000410000 */
[----:B------:R-:W-:Y:S01]  /*9d70*/  HFMA2.MMA R89, -RZ, RZ, 0, 0 ;  /* 0x00000000ff597435 */ /* 0x000fe200000001ff */
[----:B------:R-:W-:Y:S02]  /*9d80*/  MOV R88, 0x1f ;  /* 0x0000001f00587802 */ /* 0x000fe40000000f00 */
[----:B------:R-:W-:-:S08]  /*9d90*/  IMAD.MOV.U32 R152, RZ, RZ, R161 ;  /* 0x000000ffff987224 */ /* 0x000fd000078e00a1 */
[----:B------:R-:W-:Y:S05]  /*9da0*/  WARPSYNC.COLLECTIVE R153, `(.L_x_905) ;  /* 0x0000000099087348 */ /* 0x000fea0003c00000 */
[----:B------:R0:W1:Y:S02]  /*9db0*/  SHFL.IDX P3, R154, R152, R89, R88 ;  /* 0x00000059989a7389 */ /* 0x0000640000060058 */
[----:B01----:R-:W-:Y:S01]  /*9dc0*/  ENDCOLLECTIVE ;  /* 0x000000000000791b */ /* 0x003fe20003800000 */
.L_x_905:
[----:B------:R-:W-:Y:S01]  /*9dd0*/  MOV R152, R162 ;  /* 0x000000a200987202 */ /* 0x000fe20000000f00 */
[----:B------:R-:W-:-:S07]  /*9de0*/  IMAD.MOV.U32 R164, RZ, RZ, R154 ;  /* 0x000000ffffa47224 */ /* 0x000fce00078e009a */
[----:B------:R-:W-:Y:S05]  /*9df0*/  WARPSYNC.COLLECTIVE R153, `(.L_x_906) ;  /* 0x0000000099087348 */ /* 0x000fea0003c00000 */
[----:B------:R0:W1:Y:S02]  /*9e00*/  SHFL.IDX P3, R154, R152, R89, R88 ;  /* 0x00000059989a7389 */ /* 0x0000640000060058 */
[----:B01----:R-:W-:Y:S01]  /*9e10*/  ENDCOLLECTIVE ;  /* 0x000000000000791b */ /* 0x003fe20003800000 */
.L_x_906:
[----:B------:R-:W-:Y:S01]  /*9e20*/  MOV R165, R154 ;  /* 0x0000009a00a57202 */ /* 0x000fe20000000f00 */
[----:B------:R-:W-:-:S07]  /*9e30*/  IMAD.MOV.U32 R154, RZ, RZ, R161 ;  /* 0x000000ffff9a7224 */ /* 0x000fce00078e00a1 */
[----:B------:R-:W-:Y:S05]  /*9e40*/  WARPSYNC.COLLECTIVE R153, `(.L_x_907) ;  /* 0x0000000099087348 */ /* 0x000fea0003c00000 */
[----:B------:R0:W1:Y:S02]  /*9e50*/  SHFL.DOWN P6, R152, R154, R163, R88 ;  /* 0x080000a39a987389 */ /* 0x00006400000c0058 */
[----:B01----:R-:W-:Y:S01]  /*9e60*/  ENDCOLLECTIVE ;  /* 0x000000000000791b */ /* 0x003fe20003800000 */
.L_x_907:
[----:B------:R-:W-:Y:S01]  /*9e70*/  IMAD.MOV.U32 R154, RZ, RZ, R162 ;  /* 0x000000ffff9a7224 */ /* 0x000fe200078e00a2 */
[----:B------:R-:W-:-:S07]  /*9e80*/  MOV R161, R152 ;  /* 0x0000009800a17202 */ /* 0x000fce0000000f00 */
[----:B------:R-:W-:Y:S05]  /*9e90*/  WARPSYNC.COLLECTIVE R153, `(.L_x_908) ;  /* 0x0000000099087348 */ /* 0x000fea0003c00000 */
[----:B------:R0:W1:Y:S02]  /*9ea0*/  SHFL.DOWN P6, R152, R154, R163, R88 ;  /* 0x080000a39a987389 */ /* 0x00006400000c0058 */
[----:B01----:R-:W-:Y:S01]  /*9eb0*/  ENDCOLLECTIVE ;  /* 0x000000000000791b */ /* 0x003fe20003800000 */
.L_x_908:
[----:B------:R-:W-:Y:S02]  /*9ec0*/  MOV R162, R152 ;  /* 0x0000009800a27202 */ /* 0x000fe40000000f00 */
[----:B------:R-:W-:-:S07]  /*9ed0*/  MOV R152, R80 ;  /* 0x0000005000987202 */ /* 0x000fce0000000f00 */
[----:B------:R-:W-:Y:S05]  /*9ee0*/  WARPSYNC.COLLECTIVE R153, `(.L_x_909) ;  /* 0x0000000099087348 */ /* 0x000fea0003c00000 */
[----:B------:R0:W1:Y:S02]  /*9ef0*/  SHFL.IDX P3, R154, R152, R89, R88 ;  /* 0x00000059989a7389 */ /* 0x0000640000060058 */
[----:B01----:R-:W-:Y:S01]  /*9f00*/  ENDCOLLECTIVE ;  /* 0x000000000000791b */ /* 0x003fe20003800000 */
.L_x_909:
[----:B------:R-:W-:Y:S01]  /*9f10*/  MOV R152, R81 ;  /* 0x0000005100987202 */ /* 0x000fe20000000f00 */
[----:B------:R-:W-:-:S07]  /*9f20*/  IMAD.MOV.U32 R163, RZ, RZ, R154 ;  /* 0x000000ffffa37224 */ /* 0x000fce00078e009a */
[----:B------:R-:W-:Y:S05]  /*9f30*/  WARPSYNC.COLLECTIVE R153, `(.L_x_910) ;  /* 0x0000000099087348 */ /* 0x000fea0003c00000 */
[----:B------:R0:W1:Y:S02]  /*9f40*/  SHFL.IDX P3, R154, R152, R89, R88 ;  /* 0x00000059989a7389 */ /* 0x0000640000060058 */
[----:B01----:R-:W-:Y:S01]  /*9f50*/  ENDCOLLECTIVE ;  /* 0x000000000000791b */ /* 0x003fe20003800000 */
.L_x_910:
[----:B------:R-:W-:Y:S01]  /*9f60*/  MOV R89, R154 ;  /* 0x0000009a00597202 */ /* 0x000fe20000000f00 */
[----:B------:R-:W-:Y:S06]  /*9f70*/  BRA `(.L_x_911) ;  /* 0xffffffac00ac7947 */ /* 0x000fec000383ffff */
.L_x_912:
        /* <DEDUP_REMOVED lines=16> */
.L_x_10920:


//--------------------- .text._Z25selective_scan_bwd_kernelI32Selective_Scan_bwd_kernel_traitsILi128ELi16ELb0ELb1ELb0ELb0ELb1EN3c108BFloat16EfEEv12SSMParamsBwd --------------------------
	.section	.text._Z25selective_scan_bwd_kernelI32Selective_Scan_bwd_kernel_traitsILi128ELi16ELb0ELb1ELb0ELb0ELb1EN3c108BFloat16EfEEv12SSMParamsBwd,"ax",@progbits
	.align	128
        .global         _Z25selective_scan_bwd_kernelI32Selective_Scan_bwd_kernel_traitsILi128ELi16ELb0ELb1ELb0ELb0ELb1EN3c108BFloat16EfEEv12SSMParamsBwd
        .type           _Z25selective_scan_bwd_kernelI32Selective_Scan_bwd_kernel_traitsILi128ELi16ELb0ELb1ELb0ELb0ELb1EN3c108BFloat16EfEEv12SSMParamsBwd,@function
        .size           _Z25selective_scan_bwd_kernelI32Selective_Scan_bwd_kernel_traitsILi128ELi16ELb0ELb1ELb0ELb0ELb1EN3c108BFloat16EfEEv12SSMParamsBwd,(.L_x_10921 - _Z25selective_scan_bwd_kernelI32Selective_Scan_bwd_kernel_traitsILi128ELi16ELb0ELb1ELb0ELb0ELb1EN3c108BFloat16EfEEv12SSMParamsBwd)
        .other          _Z25selective_scan_bwd_kernelI32Selective_Scan_bwd_kernel_traitsILi128ELi16ELb0ELb1ELb0ELb0ELb1EN3c108BFloat16EfEEv12SSMParamsBwd,@"STO_CUDA_ENTRY STV_DEFAULT"
_Z25selective_scan_bwd_kernelI32Selective_Scan_bwd_kernel_traitsILi128ELi16ELb0ELb1ELb0ELb0ELb1EN3c108BFloat16EfEEv12SSMParamsBwd:
.text._Z25selective_scan_bwd_kernelI32Selective_Scan_bwd_kernel_traitsILi128ELi16ELb0ELb1ELb0ELb0ELb1EN3c108BFloat16EfEEv12SSMParamsBwd:
        /* <DEDUP_REMOVED lines=78> */
[----:B------:R-:W-:-:S12]  /*04e0*/  UIADD3 UR7, UR7, UR13, URZ ;  /* 0x0000000d07077290 */ /* 0x000fd8000fffe03f */
        /* <DEDUP_REMOVED lines=15> */
[----:B------:R-:W-:Y:S01]  /*05e0*/  UIMAD.WIDE.U32 UR8, UR10, UR16, UR8 ;  /* 0x000000100a0872a5 */ /* 0x000fe2000f8e0008 */
[----:B------:R-:W-:Y:S01]  /*05f0*/  ULDC UR19, c[0x0][0x224] ;  /* 0x0000890000137ab9 */ /* 0x000fe20000000800 */
[----:B------:R-:W-:-:S02]  /*0600*/  ULOP3.LUT UR16, UR10, UR31, URZ, 0x3c, !UPT ;  /* 0x0000001f0a107292 */ /* 0x000fc4000f8e3c3f */
[----:B------:R-:W-:Y:S02]  /*0610*/  ULEA UR22, UR19, 0xfffff800, 0xb ;  /* 0xfffff80013167891 */ /* 0x000fe4000f8e583f */
[----:B------:R-:W-:-:S03]  /*0620*/  UIMAD.WIDE.U32 UR14, UR10, UR18, UR14 ;  /* 0x000000120a0e72a5 */ /* 0x000fc6000f8e000e */
[----:B------:R-:W-:Y:S02]  /*0630*/  @!UP4 UIADD3 UR12, UR12, -UR33, URZ ;  /* 0x800000210c0cc290 */ /* 0x000fe4000fffe03f */
[----:B------:R-:W-:Y:S02]  /*0640*/  @!UP4 UIADD3 UR29, UR29, 0x1, URZ ;  /* 0x000000011d1dc890 */ /* 0x000fe4000fffe03f */
[----:B------:R-:W-:Y:S02]  /*0650*/  UISETP.GE.U32.AND UP3, UPT, UR12, UR33, UPT ;  /* 0x000000210c00728c */ /* 0x000fe4000bf66070 */
[----:B------:R-:W-:Y:S02]  /*0660*/  UISETP.GE.AND UP2, UPT, UR16, URZ, UPT ;  /* 0x0000003f1000728c */ /* 0x000fe4000bf46270 */
[----:B------:R-:W-:Y:S02]  /*0670*/  USHF.R.S32.HI UR18, URZ, 0x1f, UR22 ;  /* 0x0000001f3f127899 */ /* 0x000fe40008011416 */
[----:B------:R-:W-:Y:S01]  /*0680*/  UIADD3 UR4, UP5, UR22, UR4, URZ ;  /* 0x0000000416047290 */ /* 0x000fe2000ffbe03f */
[----:B------:R-:W-:Y:S01]  /*0690*/  ULDC.64 UR34, c[0x0][0x2f0] ;  /* 0x0000bc0000227ab9 */ /* 0x000fe20000000a00 */
[----:B------:R-:W-:-:S03]  /*06a0*/  UIMAD UR23, UR10, UR17, UR30 ;  /* 0x000000110a1772a4 */ /* 0x000fc6000f8e021e */
[----:B------:R-:W-:Y:S02]  /*06b0*/  @UP3 UIADD3 UR29, UR29, 0x1, URZ ;  /* 0x000000011d1d3890 */ /* 0x000fe4000fffe03f */
[----:B------:R-:W-:Y:S02]  /*06c0*/  UIADD3.X UR5, UR18, UR5, UR32, UP5, !UPT ;  /* 0x0000000512057290 */ /* 0x000fe4000affe420 */
[----:B------:R-:W-:Y:S02]  /*06d0*/  ULEA UR16, UP4, UR4, UR34, 0x1 ;  /* 0x0000002204107291 */ /* 0x000fe4000f88083f */
[----:B------:R-:W-:Y:S02]  /*06e0*/  UIADD3 UR17, UP3, UR22, UR14, URZ ;  /* 0x0000000e16117290 */ /* 0x000fe4000ff7e03f */
[----:B------:R-:W-:Y:S01]  /*06f0*/  ULEA.HI.X UR14, UR4, UR35, UR5, 0x1, UP4 ;  /* 0x00000023040e7291 */ /* 0x000fe2000a0f0c05 */
[----:B------:R-:W-:Y:S01]  /*0700*/  UMOV UR12, UR29 ;  /* 0x0000001d000c7c82 */ /* 0x000fe20008000000 */
[----:B------:R-:W-:Y:S01]  /*0710*/  ULDC.64 UR32, c[0x0][0x2f8] ;  /* 0x0000be0000207ab9 */ /* 0x000fe20000000a00 */
[----:B------:R-:W-:-:S02]  /*0720*/  UIADD3.X UR4, UR18, UR15, UR28, UP3, !UPT ;  /* 0x0000000f12047290 */ /* 0x000fc40009ffe41c */
[----:B------:R-:W-:Y:S02]  /*0730*/  @!UP2 UIADD3 UR12, -UR12, URZ, URZ ;  /* 0x0000003f0c0ca290 */ /* 0x000fe4000fffe13f */
[----:B------:R-:W-:Y:S02]  /*0740*/  ULEA UR15, UP3, UR17, UR32, 0x1 ;  /* 0x00000020110f7291 */ /* 0x000fe4000f86083f */
[----:B------:R-:W-:Y:S02]  /*0750*/  @!UP1 ULOP3.LUT UR12, URZ, UR31, URZ, 0x33, !UPT ;  /* 0x0000001f3f0c9292 */ /* 0x000fe4000f8e333f */
[----:B------:R-:W-:Y:S02]  /*0760*/  UIADD3 UR30, UP2, UR22, UR8, URZ ;  /* 0x00000008161e7290 */ /* 0x000fe4000ff5e03f */
[----:B------:R-:W-:Y:S02]  /*0770*/  ULEA.HI.X UR17, UR17, UR33, UR4, 0x1, UP3 ;  /* 0x0000002111117291 */ /* 0x000fe400098f0c04 */
[----:B------:R-:W-:Y:S01]  /*0780*/  USHF.R.S32.HI UR13, URZ, 0x1f, UR12 ;  /* 0x0000001f3f0d7899 */ /* 0x000fe2000801140c */
[----:B------:R-:W-:Y:S01]  /*0790*/  ULDC.64 UR4, c[0x0][0x3b8] ;  /* 0x0000ee0000047ab9 */ /* 0x000fe20000000a00 */
[----:B------:R-:W-:Y:S01]  /*07a0*/  UIADD3.X UR9, UR18, UR9, UR23, UP2, !UPT ;  /* 0x0000000912097290 */ /* 0x000fe200097fe417 */
[----:B------:R-:W-:Y:S01]  /*07b0*/  ULDC.64 UR32, c[0x0][0x258] ;  /* 0x0000960000207ab9 */ /* 0x000fe20000000a00 */
[----:B------:R-:W-:-:S02]  /*07c0*/  ULEA UR8, UP1, UR30, UR4, 0x1 ;  /* 0x000000041e087291 */ /* 0x000fc4000f82083f */
[----:B------:R-:W-:Y:S02]  /*07d0*/  UIMAD UR4, UR13, UR32, URZ ;  /* 0x000000200d0472a4 */ /* 0x000fe4000f8e023f */
[----:B------:R-:W-:Y:S02]  /*07e0*/  ULEA.HI.X UR30, UR30, UR5, UR9, 0x1, UP1 ;  /* 0x000000051e1e7291 */ /* 0x000fe400088f0c09 */
[----:B------:R-:W-:Y:S02]  /*07f0*/  UIMAD.WIDE.U32 UR28, UR12, UR32, UR6 ;  /* 0x000000200c1c72a5 */ /* 0x000fe4000f8e0006 */
[----:B------:R-:W-:Y:S01]  /*0800*/  UIMAD UR13, UR12, UR33, UR4 ;  /* 0x000000210c0d72a4 */ /* 0x000fe2000f8e0204 */
[----:B------:R-:W-:Y:S01]  /*0810*/  @UP0 ULDC UR9, c[0x0][0x214] ;  /* 0x0000850000090ab9 */ /* 0x000fe20000000800 */
[----:B------:R-:W-:Y:S02]  /*0820*/  UISETP.GE.AND UP1, UPT, UR19, 0x1, UPT ;  /* 0x000000011300788c */ /* 0x000fe4000bf26270 */
[----:B------:R-:W-:-:S02]  /*0830*/  @UP0 UIMAD UR9, UR11, UR9, UR10 ;  /* 0x000000090b0902a4 */ /* 0x000fc4000f8e020a */
[----:B------:R-:W-:Y:S02]  /*0840*/  UIADD3 UR22, UP2, UR22, UR28, URZ ;  /* 0x0000001c16167290 */ /* 0x000fe4000ff5e03f */
[----:B------:R-:W-:Y:S01]  /*0850*/  UIADD3 UR13, UR29, UR13, URZ ;  /* 0x0000000d1d0d7290 */ /* 0x000fe2000fffe03f */
[----:B------:R-:W-:Y:S01]  /*0860*/  ULDC.64 UR6, c[0x0][0x2d8] ;  /* 0x0000b60000067ab9 */ /* 0x000fe20000000a00 */
[----:B------:R-:W-:Y:S01]  /*0870*/  @UP0 UIMAD UR9, UR9, UR19, URZ ;  /* 0x00000013090902a4 */ /* 0x000fe2000f8e023f */
        /* <DEDUP_REMOVED lines=31> */
.L_x_968:
[----:B------:R-:W-:Y:S01]  /*0a70*/  ULDC UR52, c[0x0][0x224] ;  /* 0x0000890000347ab9 */ /* 0x000fe20000000800 */
[----:B------:R-:W-:Y:S01]  /*0a80*/  IMAD.SHL.U32 R2, R46, 0x10, RZ ;  /* 0x000000102e027824 */ /* 0x000fe200078e00ff */
[----:B------:R-:W-:Y:S01]  /*0a90*/  UIADD3 UR49, -UR6, UR52, URZ ;  /* 0x0000003406317290 */ /* 0x000fe2000fffe13f */
[----:B--2---:R-:W-:Y:S01]  /*0aa0*/  PRMT R0, RZ, 0x7610, R0 ;  /* 0x00007610ff007816 */ /* 0x004fe20000000000 */
[----:B------:R-:W-:Y:S01]  /*0ab0*/  ULDC UR56, c[0x0][0x218] ;  /* 0x0000860000387ab9 */ /* 0x000fe20000000800 */
[----:B------:R-:W-:Y:S01]  /*0ac0*/  PRMT R4, RZ, 0x7610, R4 ;  /* 0x00007610ff047816 */ /* 0x000fe20000000004 */
[----:B------:R-:W-:Y:S01]  /*0ad0*/  ULEA UR34, UR49, 0xfffff800, 0xb ;  /* 0xfffff80031227891 */ /* 0x000fe2000f8e583f */
[----:B------:R-:W-:Y:S02]  /*0ae0*/  LOP3.LUT R49, R2, 0xfffffe00, RZ, 0xc0, !PT ;  /* 0xfffffe0002317812 */ /* 0x000fe400078ec0ff */
        /* <DEDUP_REMOVED lines=21> */
[----:B------:R-:W-:Y:S02]  /*0c40*/  SHF.R.S32.HI R49, RZ, 0x1f, R48 ;  /* 0x0000001fff317819 */ /* 0x000fe40000011430 */
        /* <DEDUP_REMOVED lines=9> */
[C---:B------:R-:W-:Y:S02]  /*0ce0*/  LOP3.LUT R35, R48.reuse, 0xe0, RZ, 0xfc, !PT ;  /* 0x000000e030237812 */ /* 0x040fe400078efcff */
        /* <DEDUP_REMOVED lines=16> */
[C---:B------:R-:W-:Y:S02]  /*0df0*/  LOP3.LUT R29, R48.reuse, 0x1a0, RZ, 0xfc, !PT ;  /* 0x000001a0301d7812 */ /* 0x040fe400078efcff */
[----:B------:R-:W-:Y:S01]  /*0e00*/  ISETP.GE.AND P0, PT, R33, UR50, PT ;  /* 0x0000003221007c0c */ /* 0x000fe2000bf06270 */
[----:B------:R-:W5:Y:S01]  /*0e10*/  @!P3 LDG.E.U16 R9, desc[UR20][R2.64+0x180] ;  /* 0x000180140209b981 */ /* 0x000f62000c1e1500 */
[----:B------:R-:W-:Y:S02]  /*0e20*/  LOP3.LUT R28, R48, 0x1c0, RZ, 0xfc, !PT ;  /* 0x000001c0301c7812 */ /* 0x000fe400078efcff */
        /* <DEDUP_REMOVED lines=19> */
[----:B-1----:R-:W-:-:S04]  /*0f60*/  IMAD.IADD R19, R21, 0x1, R23 ;  /* 0x0000000115137824 */ /* 0x002fc800078e0217 */
        /* <DEDUP_REMOVED lines=10> */
[C---:B0-----:R-:W-:Y:S02]  /*1010*/  IADD3 R2, R19.reuse, 0xe0, RZ ;  /* 0x000000e013027810 */ /* 0x041fe40007ffe0ff */
        /* <DEDUP_REMOVED lines=36> */
[C---:B------:R-:W-:Y:S02]  /*1260*/  ISETP.GE.AND P2, PT, R48.reuse, UR50, PT ;  /* 0x0000003230007c0c */ /* 0x040fe4000bf46270 */
        /* <DEDUP_REMOVED lines=172> */
[----:B------:R-:W-:Y:S02]  /*1d30*/  USHF.R.S32.HI UR35, URZ, 0x1f, UR34 ;  /* 0x0000001f3f237899 */ /* 0x000fe40008011422 */
[----:B------:R-:W-:Y:S01]  /*1d40*/  UIMAD UR8, UR7, UR30, URZ ;  /* 0x0000001e070872a4 */ /* 0x000fe2000f8e023f */
[----:B------:R-:W-:Y:S02]  /*1d50*/  MOV R4, UR34 ;  /* 0x0000002200047c02 */ /* 0x000fe40008000f00 */
[----:B------:R-:W-:Y:S01]  /*1d60*/  MOV R7, UR30 ;  /* 0x0000001e00077c02 */ /* 0x000fe20008000f00 */
[----:B------:R-:W-:Y:S01]  /*1d70*/  IMAD.U32 R5, RZ, RZ, UR35 ;  /* 0x00000023ff057e24 */ /* 0x000fe2000f8e00ff */
[----:B------:R-:W-:Y:S02]  /*1d80*/  UIMAD.WIDE.U32 UR32, UR11, UR30, URZ ;  /* 0x0000001e0b2072a5 */ /* 0x000fe4000f8e003f */
[----:B------:R-:W-:Y:S02]  /*1d90*/  UIMAD UR28, UR11, UR31, UR8 ;  /* 0x0000001f0b1c72a4 */ /* 0x000fe4000f8e0208 */
[----:B0-----:R-:W-:Y:S01]  /*1da0*/  @!P0 IMAD.WIDE.U32 R2, R7, UR11, R4 ;  /* 0x0000000b07028c25 */ /* 0x001fe2000f8e0004 */
[----:B------:R-:W-:Y:S01]  /*1db0*/  ULDC.64 UR30, c[0x0][0x2b0] ;  /* 0x0000ac00001e7ab9 */ /* 0x000fe20000000a00 */
[----:B------:R-:W-:-:S02]  /*1dc0*/  USHF.R.S32.HI UR51, URZ, 0x1f, UR10 ;  /* 0x0000001f3f337899 */ /* 0x000fc4000801140a */
[----:B------:R-:W-:Y:S01]  /*1dd0*/  IMAD.U32 R7, RZ, RZ, UR30 ;  /* 0x0000001eff077e24 */ /* 0x000fe2000f8e00ff */
[----:B------:R-:W-:Y:S01]  /*1de0*/  UIMAD UR29, UR7, UR30, URZ ;  /* 0x0000001e071d72a4 */ /* 0x000fe2000f8e023f */
[----:B------:R-:W-:Y:S01]  /*1df0*/  @!P0 IADD3 R3, R3, UR28, RZ ;  /* 0x0000001c03038c10 */ /* 0x000fe2000fffe0ff */
[----:B------:R-:W-:Y:S01]  /*1e00*/  ULDC.64 UR8, c[0x0][0x2a8] ;  /* 0x0000aa0000087ab9 */ /* 0x000fe20000000a00 */
[----:B------:R-:W-:Y:S01]  /*1e10*/  @!P0 IMAD.WIDE.U32 R4, R7, UR11, R4 ;  /* 0x0000000b07048c25 */ /* 0x000fe2000f8e0004 */
[----:B------:R-:W-:Y:S02]  /*1e20*/  UIMAD UR37, UR11, UR31, UR29 ;  /* 0x0000001f0b2572a4 */ /* 0x000fe4000f8e021d */
[----:B------:R-:W-:Y:S02]  /*1e30*/  UIMAD UR36, UR51, UR8, URZ ;  /* 0x00000008332472a4 */ /* 0x000fe4000f8e023f */
[----:B------:R-:W-:Y:S01]  /*1e40*/  IMAD.U32 R7, RZ, RZ, UR8 ;  /* 0x00000008ff077e24 */ /* 0x000fe2000f8e00ff */
[----:B------:R-:W-:-:S02]  /*1e50*/  UIADD3 UR33, UR33, UR28, URZ ;  /* 0x0000001c21217290 */ /* 0x000fc4000fffe03f */
[----:B------:R-:W-:Y:S01]  /*1e60*/  UIMAD.WIDE.U32 UR30, UR11, UR30, URZ ;  /* 0x0000001e0b1e72a5 */ /* 0x000fe2000f8e003f */
[----:B------:R-:W-:Y:S01]  /*1e70*/  @!P0 IADD3 R5, R5, UR37, RZ ;  /* 0x0000002505058c10 */ /* 0x000fe2000fffe0ff */
[----:B------:R-:W-:Y:S01]  /*1e80*/  ULDC.64 UR28, c[0x0][0x2b8] ;  /* 0x0000ae00001c7ab9 */ /* 0x000fe20000000a00 */
[----:B------:R-:W-:Y:S01]  /*1e90*/  UIMAD UR36, UR10, UR9, UR36 ;  /* 0x000000090a2472a4 */ /* 0x000fe2000f8e0224 */
[----:B------:R-:W-:Y:S01]  /*1ea0*/  IMAD.U32 R9, RZ, RZ, UR28 ;  /* 0x0000001cff097e24 */ /* 0x000fe2000f8e00ff */
[----:B------:R-:W-:Y:S02]  /*1eb0*/  UIMAD.WIDE.U32 UR8, UR10, UR8, UR32 ;  /* 0x000000080a0872a5 */ /* 0x000fe4000f8e0020 */
[----:B------:R-:W-:Y:S01]  /*1ec0*/  @!P0 IMAD.WIDE.U32 R2, R7, UR10, R2 ;  /* 0x0000000a07028c25 */ /* 0x000fe2000f8e0002 */
[----:B------:R-:W-:Y:S02]  /*1ed0*/  UIADD3 UR31, UR31, UR37, URZ ;  /* 0x000000251f1f7290 */ /* 0x000fe4000fffe03f */
[----:B------:R-:W-:Y:S01]  /*1ee0*/  UIMAD UR32, UR51, UR28, URZ ;  /* 0x0000001c332072a4 */ /* 0x000fe2000f8e023f */
[----:B------:R-:W-:Y:S01]  /*1ef0*/  @!P0 IMAD.WIDE.U32 R4, R9, UR10, R4 ;  /* 0x0000000a09048c25 */ /* 0x000fe2000f8e0004 */
[----:B------:R-:W-:Y:S01]  /*1f00*/  @!P0 IADD3 R9, P1, R48, R2, RZ ;  /* 0x0000000230098210 */ /* 0x000fe20007f3e0ff */
[----:B------:R-:W-:-:S02]  /*1f10*/  UIADD3 UR52, UR6, -UR52, URZ ;  /* 0x8000003406347290 */ /* 0x000fc4000fffe03f */
[----:B------:R-:W-:Y:S02]  /*1f20*/  UIMAD UR37, UR10, UR29, UR32 ;  /* 0x0000001d0a2572a4 */ /* 0x000fe4000f8e0220 */
[----:B------:R-:W-:Y:S01]  /*1f30*/  UIMAD.WIDE.U32 UR28, UR10, UR28, UR30 ;  /* 0x0000001c0a1c72a5 */ /* 0x000fe2000f8e001e */
[C---:B------:R-:W-:Y:S01]  /*1f40*/  @!P0 IADD3 R7, P2, R48.reuse, R4, RZ ;  /* 0x0000000430078210 */ /* 0x040fe20007f5e0ff */
[----:B------:R-:W-:Y:S01]  /*1f50*/  UIMAD UR52, UR52, -0x800, URZ ;  /* 0xfffff800343478a4 */ /* 0x000fe2000f8e023f */
[C---:B------:R-:W-:Y:S01]  /*1f60*/  @!P0 IADD3.X R52, R49.reuse, UR36, R3, P1, !PT ;  /* 0x0000002431348c10 */ /* 0x040fe20008ffe403 */
[----:B------:R-:W-:Y:S01]  /*1f70*/  ULDC.64 UR30, c[0x0][0x318] ;  /* 0x0000c600001e7ab9 */ /* 0x000fe20000000a00 */
[----:B------:R-:W-:Y:S01]  /*1f80*/  ULDC.64 UR32, c[0x0][0x308] ;  /* 0x0000c20000207ab9 */ /* 0x000fe20000000a00 */
[C---:B------:R-:W-:Y:S01]  /*1f90*/  LEA R4, P1, R48.reuse, UR30, 0x1 ;  /* 0x0000001e30047c11 */ /* 0x040fe2000f8208ff */
[----:B------:R-:W-:Y:S01]  /*1fa0*/  USHF.R.S32.HI UR53, URZ, 0x1f, UR52 ;  /* 0x0000001f3f357899 */ /* 0x000fe20008011434 */
[----:B------:R-:W-:Y:S01]  /*1fb0*/  @!P0 IADD3.X R50, R49, UR37, R5, P2, !PT ;  /* 0x0000002531328c10 */ /* 0x000fe200097fe405 */
[----:B------:R-:W-:Y:S01]  /*1fc0*/  UIADD3 UR39, UP0, UR52, UR8, URZ ;  /* 0x0000000834277290 */ /* 0x000fe2000ff1e03f */
[----:B------:R-:W-:-:S02]  /*1fd0*/  LEA.HI.X R5, R48, UR31, R49, 0x1, P1 ;  /* 0x0000001f30057c11 */ /* 0x000fc400088f0c31 */
[C---:B------:R-:W-:Y:S01]  /*1fe0*/  @!P0 LEA R8, P1, R9.reuse, UR30, 0x1 ;  /* 0x0000001e09088c11 */ /* 0x040fe2000f8208ff */
[----:B------:R-:W-:Y:S01]  /*1ff0*/  UIADD3.X UR8, UR53, UR36, UR9, UP0, !UPT ;  /* 0x0000002435087290 */ /* 0x000fe200087fe409 */
[----:B------:R-:W-:Y:S02]  /*2000*/  LEA R2, P2, R48, UR32, 0x1 ;  /* 0x0000002030027c11 */ /* 0x000fe4000f8408ff */
[----:B------:R-:W-:Y:S02]  /*2010*/  @!P0 LEA.HI.X R9, R9, UR31, R52, 0x1, P1 ;  /* 0x0000001f09098c11 */ /* 0x000fe400088f0c34 */
[----:B------:R-:W-:Y:S01]  /*2020*/  MOV R47, UR39 ;  /* 0x00000027002f7c02 */ /* 0x000fe20008000f00 */
[----:B------:R-:W-:Y:S01]  /*2030*/  UIADD3 UR38, UP1, UR52, UR28, URZ ;  /* 0x0000001c34267290 */ /* 0x000fe2000ff3e03f */
[----:B------:R-:W-:Y:S02]  /*2040*/  ISETP.GE.AND P1, PT, R44, UR50, PT ;  /* 0x000000322c007c0c */ /* 0x000fe4000bf26270 */
[----:B------:R-:W-:-:S02]  /*2050*/  @!P0 LEA R6, P3, R7, UR32, 0x1 ;  /* 0x0000002007068c11 */ /* 0x000fc4000f8608ff */
[----:B------:R-:W-:Y:S02]  /*2060*/  LEA.HI.X R3, R48, UR33, R49, 0x1, P2 ;  /* 0x0000002130037c11 */ /* 0x000fe400090f0c31 */
[----:B------:R-:W-:Y:S02]  /*2070*/  ISETP.GE.AND P5, PT, R37, UR50, PT ;  /* 0x0000003225007c0c */ /* 0x000fe4000bfa6270 */
[----:B------:R-:W-:Y:S01]  /*2080*/  ISETP.GE.AND P6, PT, R36, UR50, PT ;  /* 0x0000003224007c0c */ /* 0x000fe2000bfc6270 */
[----:B--2---:R-:W-:Y:S01]  /*2090*/  STS.U16 [R160], R19 ;  /* 0x00000013a0007388 */ /* 0x004fe20000000400 */
[----:B------:R-:W-:Y:S02]  /*20a0*/  MOV R54, UR8 ;  /* 0x0000000800367c02 */ /* 0x000fe40008000f00 */
[----:B------:R-:W-:Y:S01]  /*20b0*/  PRMT R94, RZ, 0x7610, R94 ;  /* 0x00007610ff5e7816 */ /* 0x000fe2000000005e */
[----:B---3--:R-:W-:Y:S01]  /*20c0*/  STS.U16 [R159+0x40], R25 ;  /* 0x000040199f007388 */ /* 0x008fe20000000400 */
[----:B------:R-:W-:-:S02]  /*20d0*/  PRMT R95, RZ, 0x7610, R95 ;  /* 0x00007610ff5f7816 */ /* 0x000fc4000000005f */
[----:B------:R-:W-:Y:S01]  /*20e0*/  PRMT R96, RZ, 0x7610, R96 ;  /* 0x00007610ff607816 */ /* 0x000fe20000000060 */
[----:B----4-:R-:W-:Y:S04]  /*20f0*/  STS.U16 [R158+0x80], R10 ;  /* 0x0000800a9e007388 */ /* 0x010fe80000000400 */
[----:B------:R-:W-:Y:S01]  /*2100*/  STL [R1+0xc8], R160 ;  /* 0x0000c8a001007387 */ /* 0x000fe20000100800 */
[----:B------:R-:W0:Y:S01]  /*2110*/  S2UR UR9, SR_CgaCtaId ;  /* 0x00000000000979c3 */ /* 0x000e220000008800 */
[----:B------:R-:W-:Y:S02]  /*2120*/  ULDC.64 UR30, c[0x0][0x398] ;  /* 0x0000e600001e7ab9 */ /* 0x000fe40000000a00 */
[----:B-----5:R1:W-:Y:S04]  /*2130*/  STS.U16 [R157+0xc0], R11 ;  /* 0x0000c00b9d007388 */ /* 0x0203e80000000400 */
        /* <DEDUP_REMOVED lines=29> */
[----:B------:R-:W-:-:S02]  /*2310*/  LEA R4, P2, R47, R4, 0x1 ;  /* 0x000000042f047211 */ /* 0x000fc400078408ff */
[----:B-1----:R-:W-:Y:S02]  /*2320*/  PRMT R11, RZ, 0x7610, R11 ;  /* 0x00007610ff0b7816 */ /* 0x002fe4000000000b */
[----:B------:R-:W-:Y:S01]  /*2330*/  LEA.HI.X R5, R47, R5, R54, 0x1, P2 ;  /* 0x000000052f057211 */ /* 0x000fe200010f0c36 */
[----:B------:R-:W-:Y:S01]  /*2340*/  BAR.SYNC.DEFER_BLOCKING 0x0 ;  /* 0x0000000000007b1d */ /* 0x000fe20000010000 */
[----:B--2---:R-:W-:Y:S01]  /*2350*/  PRMT R16, RZ, 0x7610, R16 ;  /* 0x00007610ff107816 */ /* 0x004fe20000000010 */
[----:B------:R-:W-:-:S04]  /*2360*/  UIADD3.X UR28, UR53, UR37, UR29, UP1, !UPT ;  /* 0x00000025351c7290 */ /* 0x000fc80008ffe41d */
[----:B------:R-:W2:Y:S01]  /*2370*/  @!P1 LDG.E.U16 R11, desc[UR20][R4.64+-0xf80] ;  /* 0xfff08014040b9981 */ /* 0x000ea2000c1e1500 */
[----:B------:R-:W-:Y:S01]  /*2380*/  ISETP.GE.AND P1, PT, R35, UR50, PT ;  /* 0x0000003223007c0c */ /* 0x000fe2000bf26270 */
[----:B------:R-:W-:Y:S01]  /*2390*/  IMAD.U32 R51, RZ, RZ, UR38 ;  /* 0x00000026ff337e24 */ /* 0x000fe2000f8e00ff */
[----:B---3--:R-:W-:-:S11]  /*23a0*/  PRMT R17, RZ, 0x7610, R17 ;  /* 0x00007610ff117816 */ /* 0x008fd60000000011 */
[----:B------:R-:W3:Y:S01]  /*23b0*/  @!P1 LDG.E.U16 R16, desc[UR20][R4.64+-0xe40] ;  /* 0xfff1c01404109981 */ /* 0x000ee2000c1e1500 */
[----:B------:R-:W-:Y:S01]  /*23c0*/  ISETP.GE.AND P1, PT, R34, UR50, PT ;  /* 0x0000003222007c0c */ /* 0x000fe2000bf26270 */
[----:B------:R-:W-:Y:S01]  /*23d0*/  IMAD.U32 R56, RZ, RZ, UR28 ;  /* 0x0000001cff387e24 */ /* 0x000fe2000f8e00ff */
[----:B------:R-:W-:Y:S02]  /*23e0*/  LEA R2, P4, R51, R2, 0x1 ;  /* 0x0000000233027211 */ /* 0x000fe400078808ff */
[----:B------:R-:W-:Y:S02]  /*23f0*/  @!P0 LEA.HI.X R7, R7, UR33, R50, 0x1, P3 ;  /* 0x0000002107078c11 */ /* 0x000fe400098f0c32 */
[----:B------:R-:W-:Y:S02]  /*2400*/  ISETP.GE.AND P2, PT, R38, UR50, PT ;  /* 0x0000003226007c0c */ /* 0x000fe4000bf46270 */
[----:B------:R-:W-:Y:S02]  /*2410*/  LEA.HI.X R3, R51, R3, R56, 0x1, P4 ;  /* 0x0000000333037211 */ /* 0x000fe400020f0c38 */
[----:B------:R-:W-:-:S03]  /*2420*/  ISETP.GE.AND P3, PT, R45, UR50, PT ;  /* 0x000000322d007c0c */ /* 0x000fc6000bf66270 */
[----:B------:R-:W3:Y:S01]  /*2430*/  @!P1 LDG.E.U16 R17, desc[UR20][R4.64+-0xe00] ;  /* 0xfff2001404119981 */ /* 0x000ee2000c1e1500 */
[----:B------:R-:W-:Y:S02]  /*2440*/  ISETP.GE.AND P1, PT, R33, UR50, PT ;  /* 0x0000003221007c0c */ /* 0x000fe4000bf26270 */
[----:B------:R-:W-:Y:S02]  /*2450*/  ISETP.GE.AND P4, PT, R39, UR50, PT ;  /* 0x0000003227007c0c */ /* 0x000fe4000bf86270 */
[----:B----4-:R-:W-:Y:S02]  /*2460*/  PRMT R18, RZ, 0x7610, R18 ;  /* 0x00007610ff127816 */ /* 0x010fe40000000012 */
[----:B------:R-:W-:Y:S02]  /*2470*/  PRMT R13, RZ, 0x7610, R13 ;  /* 0x00007610ff0d7816 */ /* 0x000fe4000000000d */
[----:B------:R-:W-:Y:S02]  /*2480*/  PRMT R10, RZ, 0x7610, R10 ;  /* 0x00007610ff0a7816 */ /* 0x000fe4000000000a */
[----:B------:R-:W-:-:S02]  /*2490*/  PRMT R12, RZ, 0x7610, R12 ;  /* 0x00007610ff0c7816 */ /* 0x000fc4000000000c */
[----:B------:R-:W-:Y:S01]  /*24a0*/  PRMT R0, RZ, 0x7610, R0 ;  /* 0x00007610ff007816 */ /* 0x000fe20000000000 */
[----:B------:R-:W4:Y:S01]  /*24b0*/  @!P1 LDG.E.U16 R18, desc[UR20][R4.64+-0xdc0] ;  /* 0xfff2401404129981 */ /* 0x000f22000c1e1500 */
[----:B------:R-:W-:Y:S02]  /*24c0*/  PRMT R14, RZ, 0x7610, R14 ;  /* 0x00007610ff0e7816 */ /* 0x000fe4000000000e */
[----:B------:R-:W-:Y:S01]  /*24d0*/  PRMT R15, RZ, 0x7610, R15 ;  /* 0x00007610ff0f7816 */ /* 0x000fe2000000000f */
[----:B------:R-:W3:Y:S01]  /*24e0*/  @!P2 LDG.E.U16 R13, desc[UR20][R4.64+-0xf00] ;  /* 0xfff10014040da981 */ /* 0x000ee2000c1e1500 */
[----:B------:R-:W-:Y:S02]  /*24f0*/  ISETP.GE.AND P1, PT, R32, UR50, PT ;  /* 0x0000003220007c0c */ /* 0x000fe4000bf26270 */
[----:B------:R-:W-:Y:S01]  /*2500*/  ISETP.GE.AND P2, PT, R31, UR50, PT ;  /* 0x000000321f007c0c */ /* 0x000fe2000bf46270 */
[----:B------:R-:W2:Y:S01]  /*2510*/  @!P3 LDG.E.U16 R10, desc[UR20][R4.64+-0xfc0] ;  /* 0xfff04014040ab981 */ /* 0x000ea2000c1e1500 */
[----:B------:R-:W-:-:S03]  /*2520*/  ISETP.GE.AND P3, PT, R30, UR50, PT ;  /* 0x000000321e007c0c */ /* 0x000fc6000bf66270 */
[----:B------:R-:W4:Y:S01]  /*2530*/  @!P4 LDG.E.U16 R12, desc[UR20][R4.64+-0xf40] ;  /* 0xfff0c014040cc981 */ /* 0x000f22000c1e1500 */
[----:B------:R-:W-:-:S03]  /*2540*/  ISETP.GE.AND P4, PT, R29, UR50, PT ;  /* 0x000000321d007c0c */ /* 0x000fc6000bf86270 */
[----:B------:R1:W3:Y:S04]  /*2550*/  @!P0 LDG.E.U16 R0, desc[UR20][R8.64] ;  /* 0x0000001408008981 */ /* 0x0002e8000c1e1500 */
[----:B------:R-:W4:Y:S01]  /*2560*/  @!P5 LDG.E.U16 R14, desc[UR20][R4.64+-0xec0] ;  /* 0xfff14014040ed981 */ /* 0x000f22000c1e1500 */
[----:B------:R-:W-:-:S03]  /*2570*/  ISETP.GE.AND P5, PT, R28, UR50, PT ;  /* 0x000000321c007c0c */ /* 0x000fc6000bfa6270 */
[----:B------:R-:W4:Y:S01]  /*2580*/  @!P6 LDG.E.U16 R15, desc[UR20][R4.64+-0xe80] ;  /* 0xfff18014040fe981 */ /* 0x000f22000c1e1500 */
[----:B------:R-:W-:Y:S02]  /*2590*/  ISETP.GE.AND P6, PT, R27, UR50, PT ;  /* 0x000000321b007c0c */ /* 0x000fe4000bfc6270 */
[----:B-1----:R-:W-:Y:S02]  /*25a0*/  PRMT R8, RZ, 0x7610, R8 ;  /* 0x00007610ff087816 */ /* 0x002fe40000000008 */
[----:B------:R-:W-:Y:S02]  /*25b0*/  PRMT R9, RZ, 0x7610, R9 ;  /* 0x00007610ff097816 */ /* 0x000fe40000000009 */
[----:B------:R-:W-:Y:S02]  /*25c0*/  PRMT R19, RZ, 0x7610, R19 ;  /* 0x00007610ff137816 */ /* 0x000fe40000000013 */
[----:B------:R-:W-:Y:S01]  /*25d0*/  PRMT R25, RZ, 0x7610, R25 ;  /* 0x00007610ff197816 */ /* 0x000fe20000000019 */
[----:B------:R-:W4:Y:S01]  /*25e0*/  @!P1 LDG.E.U16 R8, desc[UR20][R4.64+-0xd80] ;  /* 0xfff2801404089981 */ /* 0x000f22000c1e1500 */
[----:B-----5:R-:W-:-:S02]  /*25f0*/  PRMT R40, RZ, 0x7610, R40 ;  /* 0x00007610ff287816 */ /* 0x020fc40000000028 */
[----:B0-----:R-:W-:Y:S01]  /*2600*/  PRMT R41, RZ, 0x7610, R41 ;  /* 0x00007610ff297816 */ /* 0x001fe20000000029 */
        /* <DEDUP_REMOVED lines=11> */
[----:B------:R-:W-:Y:S01]  /*26c0*/  PRMT R52, RZ, 0x7610, R52 ;  /* 0x00007610ff347816 */ /* 0x000fe20000000034 */
[----:B---3--:R-:W-:Y:S04]  /*26d0*/  STS.U16 [R160], R0 ;  /* 0x00000000a0007388 */ /* 0x008fe80000000400 */
[----:B--2---:R-:W-:Y:S04]  /*26e0*/  STS.U16 [R159+0x40], R10 ;  /* 0x0000400a9f007388 */ /* 0x004fe80000000400 */
[----:B------:R-:W-:Y:S04]  /*26f0*/  STS.U16 [R158+0x80], R11 ;  /* 0x0000800b9e007388 */ /* 0x000fe80000000400 */
[----:B----4-:R0:W-:Y:S04]  /*2700*/  STS.U16 [R157+0xc0], R12 ;  /* 0x0000c00c9d007388 */ /* 0x0101e80000000400 */
[----:B------:R1:W-:Y:S04]  /*2710*/  STS.U16 [R156+0x100], R13 ;  /* 0x0001000d9c007388 */ /* 0x0003e80000000400 */
[----:B------:R2:W-:Y:S04]  /*2720*/  STS.U16 [R155+0x140], R14 ;  /* 0x0001400e9b007388 */ /* 0x0005e80000000400 */
[----:B------:R3:W-:Y:S04]  /*2730*/  STS.U16 [R154+0x180], R15 ;  /* 0x0001800f9a007388 */ /* 0x0007e80000000400 */
[----:B------:R-:W-:Y:S04]  /*2740*/  STS.U16 [R153+0x1c0], R16 ;  /* 0x0001c01099007388 */ /* 0x000fe80000000400 */
[----:B------:R-:W-:Y:S04]  /*2750*/  STS.U16 [R152+0x200], R17 ;  /* 0x0002001198007388 */ /* 0x000fe80000000400 */
[----:B------:R-:W-:Y:S04]  /*2760*/  STS.U16 [R151+0x240], R18 ;  /* 0x0002401297007388 */ /* 0x000fe80000000400 */
[----:B------:R-:W-:Y:S04]  /*2770*/  STS.U16 [R150+0x280], R8 ;  /* 0x0002800896007388 */ /* 0x000fe80000000400 */
[----:B-----5:R-:W-:Y:S04]  /*2780*/  STS.U16 [R149+0x2c0], R9 ;  /* 0x0002c00995007388 */ /* 0x020fe80000000400 */
        /* <DEDUP_REMOVED lines=71> */
[----:B------:R-:W-:-:S04]  /*2c00*/  IMAD.U32 R54, R54, 0x10000, RZ ;  /* 0x0001000036367824 */ /* 0x000fc800078e00ff */
[----:B------:R-:W-:Y:S01]  /*2c10*/  FMUL.FTZ R10, R54, -1.4426950216293334961 ;  /* 0xbfb8aa3b360a7820 */ /* 0x000fe20000410000 */
[----:B------:R-:W-:-:S05]  /*2c20*/  SHF.L.U32 R53, R53, 0x10, RZ ;  /* 0x0000001035357819 */ /* 0x000fca00000006ff */
[----:B------:R-:W1:Y:S01]  /*2c30*/  MUFU.EX2 R10, R10 ;  /* 0x0000000a000a7308 */ /* 0x000e620000000800 */
[----:B------:R-:W-:Y:S01]  /*2c40*/  FMUL.FTZ R16, R53, -1.4426950216293334961 ;  /* 0xbfb8aa3b35107820 */ /* 0x000fe20000410000 */
[----:B------:R-:W-:Y:S01]  /*2c50*/  SHF.L.U32 R55, R55, 0x10, RZ ;  /* 0x0000001037377819 */ /* 0x000fe200000006ff */
[----:B------:R-:W-:-:S05]  /*2c60*/  IMAD.U32 R56, R56, 0x10000, RZ ;  /* 0x0001000038387824 */ /* 0x000fca00078e00ff */
[----:B------:R-:W0:Y:S01]  /*2c70*/  MUFU.EX2 R16, R16 ;  /* 0x0000001000107308 */ /* 0x000e220000000800 */
[----:B------:R-:W-:Y:S01]  /*2c80*/  FMUL.FTZ R9, R56, -1.4426950216293334961 ;  /* 0xbfb8aa3b38097820 */ /* 0x000fe20000410000 */
[----:B------:R-:W-:Y:S01]  /*2c90*/  FMUL.FTZ R11, R55, -1.4426950216293334961 ;  /* 0xbfb8aa3b370b7820 */ /* 0x000fe20000410000 */
[----:B------:R-:W-:Y:S01]  /*2ca0*/  SHF.L.U32 R57, R57, 0x10, RZ ;  /* 0x0000001039397819 */ /* 0x000fe200000006ff */
[----:B-1----:R-:W-:-:S04]  /*2cb0*/  FADD.FTZ R120, R10, 1 ;  /* 0x3f8000000a787421 */ /* 0x002fc80000010000 */
[----:B------:R-:W1:Y:S01]  /*2cc0*/  MUFU.EX2 R9, R9 ;  /* 0x0000000900097308 */ /* 0x000e620000000800 */
[----:B------:R-:W-:Y:S01]  /*2cd0*/  SHF.L.U32 R59, R59, 0x10, RZ ;  /* 0x000000103b3b7819 */ /* 0x000fe200000006ff */
[----:B------:R-:W-:Y:S01]  /*2ce0*/  FMUL.FTZ R0, R57, -1.4426950216293334961 ;  /* 0xbfb8aa3b39007820 */ /* 0x000fe20000410000 */
[----:B------:R-:W-:-:S05]  /*2cf0*/  IMAD.U32 R58, R58, 0x10000, RZ ;  /* 0x000100003a3a7824 */ /* 0x000fca00078e00ff */
[----:B------:R-:W1:Y:S01]  /*2d00*/  MUFU.EX2 R11, R11 ;  /* 0x0000000b000b7308 */ /* 0x000e620000000800 */
[----:B------:R-:W-:Y:S01]  /*2d10*/  FMUL.FTZ R4, R58, -1.4426950216293334961 ;  /* 0xbfb8aa3b3a047820 */ /* 0x000fe20000410000 */
[----:B0-----:R-:W-:Y:S01]  /*2d20*/  FMUL.FTZ R3, R59, -1.4426950216293334961 ;  /* 0xbfb8aa3b3b037820 */ /* 0x001fe20000410000 */
[----:B------:R-:W-:Y:S02]  /*2d30*/  IMAD.U32 R60, R60, 0x10000, RZ ;  /* 0x000100003c3c7824 */ /* 0x000fe400078e00ff */
[----:B------:R-:W-:-:S03]  /*2d40*/  FADD.FTZ R16, R16, 1 ;  /* 0x3f80000010107421 */ /* 0x000fc60000010000 */
[----:B------:R-:W0:Y:S01]  /*2d50*/  MUFU.EX2 R0, R0 ;  /* 0x0000000000007308 */ /* 0x000e220000000800 */
[----:B------:R-:W-:Y:S01]  /*2d60*/  FMUL.FTZ R2, R60, -1.4426950216293334961 ;  /* 0xbfb8aa3b3c027820 */ /* 0x000fe20000410000 */
[----:B-1----:R-:W-:-:S06]  /*2d70*/  FADD.FTZ R9, R9, 1 ;  /* 0x3f80000009097421 */ /* 0x002fcc0000010000 */
[----:B------:R-:W1:Y:S01]  /*2d80*/  MUFU.RCP R121, R16 ;  /* 0x0000001000797308 */ /* 0x000e620000001000 */
[----:B------:R-:W-:-:S07]  /*2d90*/  FADD.FTZ R11, R11, 1 ;  /* 0x3f8000000b0b7421 */ /* 0x000fce0000010000 */
[----:B------:R-:W1:Y:S08]  /*2da0*/  MUFU.EX2 R4, R4 ;  /* 0x0000000400047308 */ /* 0x000e700000000800 */
[----:B------:R-:W5:Y:S08]  /*2db0*/  MUFU.EX2 R3, R3 ;  /* 0x0000000300037308 */ /* 0x000f700000000800 */
[----:B------:R-:W5:Y:S08]  /*2dc0*/  MUFU.EX2 R2, R2 ;  /* 0x0000000200027308 */ /* 0x000f700000000800 */
[----:B------:R-:W5:Y:S01]  /*2dd0*/  MUFU.RCP R120, R120 ;  /* 0x0000007800787308 */ /* 0x000f620000001000 */
[----:B0-----:R-:W-:Y:S01]  /*2de0*/  FADD.FTZ R117, R0, 1 ;  /* 0x3f80000000757421 */ /* 0x001fe20000010000 */
[----:B------:R-:W-:-:S06]  /*2df0*/  SHF.L.U32 R82, R82, 0x10, RZ ;  /* 0x0000001052527819 */ /* 0x000fcc00000006ff */
[----:B------:R-:W0:Y:S01]  /*2e00*/  MUFU.RCP R118, R9 ;  /* 0x0000000900767308 */ /* 0x000e220000001000 */
[----:B-1----:R-:W-:-:S07]  /*2e10*/  FADD.FTZ R16, -R121, 1 ;  /* 0x3f80000079107421 */ /* 0x002fce0000010100 */
[----:B------:R1:W0:Y:S01]  /*2e20*/  MUFU.RCP R119, R11 ;  /* 0x0000000b00777308 */ /* 0x0002220000001000 */
[----:B------:R-:W-:Y:S01]  /*2e30*/  FADD.FTZ R116, R4, 1 ;  /* 0x3f80000004747421 */ /* 0x000fe20000010000 */
        /* <DEDUP_REMOVED lines=12> */
[----:B------:R2:W-:Y:S04]  /*2f00*/  STS.U16 [R148+0x300], R52 ;  /* 0x0003003494007388 */ /* 0x0005e80000000400 */
[----:B------:R-:W-:Y:S04]  /*2f10*/  STS.U16 [R147+0x340], R94 ;  /* 0x0003405e93007388 */ /* 0x000fe80000000400 */
[----:B------:R-:W-:Y:S04]  /*2f20*/  STS.U16 [R146+0x380], R95 ;  /* 0x0003805f92007388 */ /* 0x000fe80000000400 */
[----:B------:R-:W-:Y:S01]  /*2f30*/  STS.U16 [R143+0x3c0], R96 ;  /* 0x0003c0608f007388 */ /* 0x000fe20000000400 */
[----:B------:R-:W-:-:S03]  /*2f40*/  NOP ;  /* 0x0000000000007918 */ /* 0x000fc60000000000 */
[----:B------:R-:W3:Y:S04]  /*2f50*/  LDS.U16 R25, [R26] ;  /* 0x000000001a197984 */ /* 0x000ee80000000400 */
[----:B------:R-:W4:Y:S04]  /*2f60*/  LDS.U16 R10, [R26+0x2] ;  /* 0x000002001a0a7984 */ /* 0x000f280000000400 */
[----:B------:R-:W5:Y:S04]  /*2f70*/  LDS.U16 R40, [R26+0x4] ;  /* 0x000004001a287984 */ /* 0x000f680000000400 */
[----:B------:R-:W5:Y:S01]  /*2f80*/  LDS.U16 R41, [R26+0x6] ;  /* 0x000006001a297984 */ /* 0x000f620000000400 */
[----:B------:R-:W-:-:S03]  /*2f90*/  FADD.FTZ R3, R3, 1 ;  /* 0x3f80000003037421 */ /* 0x000fc60000010000 */
[----:B------:R-:W5:Y:S01]  /*2fa0*/  LDS.U16 R42, [R26+0x8] ;  /* 0x000008001a2a7984 */ /* 0x000f620000000400 */
[----:B-1----:R-:W-:Y:S01]  /*2fb0*/  FFMA.FTZ R11, R53, R16, 1 ;  /* 0x3f800000350b7423 */ /* 0x002fe20000010010 */
[----:B------:R5:W-:Y:S01]  /*2fc0*/  MUFU.RCP R114, R3 ;  /* 0x0000000300727308 */ /* 0x000be20000001000 */
[----:B------:R-:W-:Y:S01]  /*2fd0*/  SHF.L.U32 R81, R81, 0x10, RZ ;  /* 0x0000001051517819 */ /* 0x000fe200000006ff */
[----:B------:R-:W-:Y:S01]  /*2fe0*/  FADD.FTZ R111, R2, 1 ;  /* 0x3f800000026f7421 */ /* 0x000fe20000010000 */
[----:B------:R-:W-:Y:S01]  /*2ff0*/  LDS.U16 R16, [R26+0xc] ;  /* 0x00000c001a107984 */ /* 0x000fe20000000400 */
[----:B------:R-:W-:Y:S01]  /*3000*/  FADD.FTZ R9, -R120, 1 ;  /* 0x3f80000078097421 */ /* 0x000fe20000010100 */
[----:B------:R-:W-:Y:S01]  /*3010*/  IMAD.U32 R79, R79, 0x10000, RZ ;  /* 0x000100004f4f7824 */ /* 0x000fe200078e00ff */
[----:B------:R-:W-:Y:S01]  /*3020*/  SHF.L.U32 R61, R61, 0x10, RZ ;  /* 0x000000103d3d7819 */ /* 0x000fe200000006ff */
[----:B0-----:R-:W-:Y:S01]  /*3030*/  FADD.FTZ R47, -R118, 1 ;  /* 0x3f800000762f7421 */ /* 0x001fe20000010100 */
[----:B------:R-:W-:Y:S01]  /*3040*/  SHF.L.U32 R63, R63, 0x10, RZ ;  /* 0x000000103f3f7819 */ /* 0x000fe200000006ff */
[----:B--2---:R-:W-:Y:S01]  /*3050*/  FFMA.FTZ R52, R54, R9, 1 ;  /* 0x3f80000036347423 */ /* 0x004fe20000010009 */
[----:B------:R-:W-:Y:S01]  /*3060*/  IMAD.U32 R62, R62, 0x10000, RZ ;  /* 0x000100003e3e7824 */ /* 0x000fe200078e00ff */
[----:B------:R-:W-:Y:S01]  /*3070*/  SHF.L.U32 R78, R78, 0x10, RZ ;  /* 0x000000104e4e7819 */ /* 0x000fe200000006ff */
[----:B------:R-:W-:Y:S01]  /*3080*/  FADD.FTZ R50, -R119, 1 ;  /* 0x3f80000077327421 */ /* 0x000fe20000010100 */
[----:B------:R-:W-:Y:S01]  /*3090*/  MUFU.RCP R117, R117 ;  /* 0x0000007500757308 */ /* 0x000fe20000001000 */
[----:B------:R-:W-:Y:S01]  /*30a0*/  IMAD.U32 R64, R64, 0x10000, RZ ;  /* 0x0001000040407824 */ /* 0x000fe200078e00ff */
[----:B------:R-:W-:Y:S01]  /*30b0*/  SHF.L.U32 R75, R75, 0x10, RZ ;  /* 0x000000104b4b7819 */ /* 0x000fe200000006ff */
[----:B------:R-:W-:Y:S01]  /*30c0*/  IMAD.U32 R76, R76, 0x10000, RZ ;  /* 0x000100004c4c7824 */ /* 0x000fe200078e00ff */
[----:B------:R-:W-:-:S02]  /*30d0*/  SHF.L.U32 R77, R77, 0x10, RZ ;  /* 0x000000104d4d7819 */ /* 0x000fc400000006ff */
[----:B------:R-:W-:Y:S01]  /*30e0*/  SHF.L.U32 R65, R65, 0x10, RZ ;  /* 0x0000001041417819 */ /* 0x000fe200000006ff */
[----:B------:R-:W-:Y:S01]  /*30f0*/  IMAD.U32 R19, R19, 0x10000, RZ ;  /* 0x0001000013137824 */ /* 0x000fe200078e00ff */
[----:B------:R-:W-:Y:S01]  /*3100*/  MUFU.RCP R116, R116 ;  /* 0x0000007400747308 */ /* 0x000fe20000001000 */
[----:B---3--:R-:W-:Y:S01]  /*3110*/  IMAD.U32 R0, R25, 0x10000, RZ ;  /* 0x0001000019007824 */ /* 0x008fe200078e00ff */
[----:B------:R-:W-:Y:S01]  /*3120*/  SHF.L.U32 R18, R18, 0x10, RZ ;  /* 0x0000001012127819 */ /* 0x000fe200000006ff */
[----:B------:R-:W0:Y:S02]  /*3130*/  LDS.U16 R25, [R26+0xa] ;  /* 0x00000a001a197984 */ /* 0x000e240000000400 */
[----:B------:R-:W-:Y:S01]  /*3140*/  FMUL.FTZ R4, R82, R0 ;  /* 0x0000000052047220 */ /* 0x000fe20000410000 */
[----:B----4-:R-:W-:Y:S01]  /*3150*/  IMAD.U32 R2, R10, 0x10000, RZ ;  /* 0x000100000a027824 */ /* 0x010fe200078e00ff */
[----:B------:R-:W-:Y:S02]  /*3160*/  SHF.L.U32 R74, R74, 0x10, RZ ;  /* 0x000000104a4a7819 */ /* 0x000fe400000006ff */
[----:B------:R-:W-:Y:S01]  /*3170*/  SHF.L.U32 R72, R72, 0x10, RZ ;  /* 0x0000001048487819 */ /* 0x000fe200000006ff */
[----:B------:R-:W-:Y:S01]  /*3180*/  FMUL.FTZ R4, R121, R4 ;  /* 0x0000000479047220 */ /* 0x000fe20000410000 */
[----:B-----5:R-:W-:Y:S01]  /*3190*/  SHF.L.U32 R3, R40, 0x10, RZ ;  /* 0x0000001028037819 */ /* 0x020fe200000006ff */
[----:B------:R-:W-:Y:S01]  /*31a0*/  FMUL.FTZ R9, R81, R2 ;  /* 0x0000000251097220 */ /* 0x000fe20000410000 */
[----:B------:R-:W-:-:S02]  /*31b0*/  IMAD.U32 R73, R73, 0x10000, RZ ;  /* 0x0001000049497824 */ /* 0x000fc400078e00ff */
[----:B------:R-:W-:Y:S01]  /*31c0*/  FMUL.FTZ R11, R4, R11 ;  /* 0x0000000b040b7220 */ /* 0x000fe20000410000 */
[----:B------:R-:W-:Y:S02]  /*31d0*/  IMAD.U32 R4, R41, 0x10000, RZ ;  /* 0x0001000029047824 */ /* 0x000fe400078e00ff */
[----:B------:R-:W-:Y:S01]  /*31e0*/  FMUL.FTZ R10, R79, R3 ;  /* 0x000000034f0a7220 */ /* 0x000fe20000410000 */
[----:B------:R-:W-:Y:S01]  /*31f0*/  FMUL.FTZ R7, R61, -1.4426950216293334961 ;  /* 0xbfb8aa3b3d077820 */ /* 0x000fe20000410000 */
[----:B------:R-:W-:Y:S01]  /*3200*/  FMUL.FTZ R5, R62, -1.4426950216293334961 ;  /* 0xbfb8aa3b3e057820 */ /* 0x000fe20000410000 */
[----:B------:R-:W-:Y:S01]  /*3210*/  FMUL.FTZ R6, R63, -1.4426950216293334961 ;  /* 0xbfb8aa3b3f067820 */ /* 0x000fe20000410000 */
[----:B------:R-:W-:Y:S01]  /*3220*/  FFMA.FTZ R41, R55, R50, 1 ;  /* 0x3f80000037297423 */ /* 0x000fe20000010032 */
[----:B------:R-:W-:Y:S01]  /*3230*/  FMUL.FTZ R9, R120, R9 ;  /* 0x0000000978097220 */ /* 0x000fe20000410000 */
[----:B------:R-:W-:Y:S01]  /*3240*/  FFMA.FTZ R40, R56, R47, 1 ;  /* 0x3f80000038287423 */ /* 0x000fe2000001002f */
[----:B------:R-:W-:Y:S01]  /*3250*/  FMUL.FTZ R43, R78, R4 ;  /* 0x000000044e2b7220 */ /* 0x000fe20000410000 */
[----:B------:R-:W-:Y:S01]  /*3260*/  FMUL.FTZ R10, R119, R10 ;  /* 0x0000000a770a7220 */ /* 0x000fe20000410000 */
[----:B------:R-:W1:Y:S01]  /*3270*/  LDS.U16 R47, [R26+0xe] ;  /* 0x00000e001a2f7984 */ /* 0x000e620000000400 */
[----:B------:R-:W-:Y:S01]  /*3280*/  FMUL.FTZ R52, R9, R52 ;  /* 0x0000003409347220 */ /* 0x000fe20000410000 */
[----:B------:R-:W2:Y:S01]  /*3290*/  MUFU.EX2 R7, R7 ;  /* 0x0000000700077308 */ /* 0x000ea20000000800 */
[----:B------:R-:W-:Y:S01]  /*32a0*/  FMUL.FTZ R43, R118, R43 ;  /* 0x0000002b762b7220 */ /* 0x000fe20000410000 */
[----:B------:R-:W-:Y:S01]  /*32b0*/  FMUL.FTZ R9, R10, R41 ;  /* 0x000000290a097220 */ /* 0x000fe20000410000 */
[----:B------:R-:W-:Y:S01]  /*32c0*/  IMAD.U32 R17, R17, 0x10000, RZ ;  /* 0x0001000011117824 */ /* 0x000fe200078e00ff */
[----:B------:R-:W3:Y:S01]  /*32d0*/  LDS.U16 R41, [R26+0x12] ;  /* 0x000012001a297984 */ /* 0x000ee20000000400 */
[----:B------:R-:W-:-:S03]  /*32e0*/  FMUL.FTZ R10, R43, R40 ;  /* 0x000000282b0a7220 */ /* 0x000fc60000410000 */
[----:B------:R-:W4:Y:S01]  /*32f0*/  MUFU.EX2 R5, R5 ;  /* 0x0000000500057308 */ /* 0x000f220000000800 */
[----:B------:R-:W5:Y:S01]  /*3300*/  LDS.U16 R40, [R26+0x10] ;  /* 0x000010001a287984 */ /* 0x000f620000000400 */
[----:B------:R-:W-:-:S03]  /*3310*/  FMUL.FTZ R8, R64, -1.4426950216293334961 ;  /* 0xbfb8aa3b40087820 */ /* 0x000fc60000410000 */
[----:B------:R-:W-:Y:S03]  /*3320*/  LDS.U16 R43, [R26+0x16] ;  /* 0x000016001a2b7984 */ /* 0x000fe60000000400 */
[----:B------:R-:W0:Y:S01]  /*3330*/  MUFU.EX2 R6, R6 ;  /* 0x0000000600067308 */ /* 0x000e220000000800 */
[----:B--2---:R-:W-:Y:S01]  /*3340*/  FADD.FTZ R110, R7, 1 ;  /* 0x3f800000076e7421 */ /* 0x004fe20000010000 */
[----:B------:R-:W-:Y:S01]  /*3350*/  FADD.FTZ R7, -R116, 1 ;  /* 0x3f80000074077421 */ /* 0x000fe20000010100 */
[----:B------:R-:W-:Y:S05]  /*3360*/  LDS.U16 R101, [R26+0x1e] ;  /* 0x00001e001a657984 */ /* 0x000fea0000000400 */
[----:B------:R-:W2:Y:S01]  /*3370*/  MUFU.EX2 R8, R8 ;  /* 0x0000000800087308 */ /* 0x000ea20000000800 */
[----:B----4-:R-:W-:Y:S01]  /*3380*/  FADD.FTZ R109, R5, 1 ;  /* 0x3f800000056d7421 */ /* 0x010fe20000010000 */
[----:B------:R-:W-:-:S02]  /*3390*/  IMAD.U32 R5, R42, 0x10000, RZ ;  /* 0x000100002a057824 */ /* 0x000fc400078e00ff */
[----:B------:R-:W4:Y:S01]  /*33a0*/  LDS.U16 R42, [R26+0x14] ;  /* 0x000014001a2a7984 */ /* 0x000f220000000400 */
[----:B0-----:R-:W-:Y:S01]  /*33b0*/  FADD.FTZ R108, R6, 1 ;  /* 0x3f800000066c7421 */ /* 0x001fe20000010000 */
[----:B------:R-:W-:Y:S02]  /*33c0*/  FADD.FTZ R6, -R117, 1 ;  /* 0x3f80000075067421 */ /* 0x000fe40000010100 */
[----:B------:R-:W0:Y:S01]  /*33d0*/  MUFU.RCP R110, R110 ;  /* 0x0000006e006e7308 */ /* 0x000e220000001000 */
[----:B------:R-:W-:Y:S01]  /*33e0*/  FFMA.FTZ R95, R58, R7, 1 ;  /* 0x3f8000003a5f7423 */ /* 0x000fe20000010007 */
[----:B------:R-:W-:Y:S01]  /*33f0*/  FFMA.FTZ R51, R57, R6, 1 ;  /* 0x3f80000039337423 */ /* 0x000fe20000010006 */
[----:B------:R-:W-:Y:S01]  /*3400*/  SHF.L.U32 R6, R25, 0x10, RZ ;  /* 0x0000001019067819 */ /* 0x000fe200000006ff */
[----:B------:R-:W-:-:S04]  /*3410*/  IMAD.U32 R7, R16, 0x10000, RZ ;  /* 0x0001000010077824 */ /* 0x000fc800078e00ff */
[----:B------:R-:W3:Y:S01]  /*3420*/  MUFU.RCP R111, R111 ;  /* 0x0000006f006f7308 */ /* 0x000ee20000001000 */
[----:B------:R-:W-:Y:S01]  /*3430*/  FADD.FTZ R50, -R114, 1 ;  /* 0x3f80000072327421 */ /* 0x000fe20000010100 */
[----:B------:R-:W-:Y:S01]  /*3440*/  FMUL.FTZ R25, R76, R6 ;  /* 0x000000064c197220 */ /* 0x000fe20000410000 */
[----:B------:R-:W-:-:S05]  /*3450*/  FMUL.FTZ R97, R75, R7 ;  /* 0x000000074b617220 */ /* 0x000fca0000410000 */
[----:B------:R-:W5:Y:S01]  /*3460*/  MUFU.RCP R109, R109 ;  /* 0x0000006d006d7308 */ /* 0x000f620000001000 */
[----:B------:R-:W-:Y:S01]  /*3470*/  FMUL.FTZ R16, R77, R5 ;  /* 0x000000054d107220 */ /* 0x000fe20000410000 */
[----:B------:R-:W-:Y:S01]  /*3480*/  FFMA.FTZ R50, R59, R50, 1 ;  /* 0x3f8000003b327423 */ /* 0x000fe20000010032 */
[----:B------:R-:W-:Y:S01]  /*3490*/  FMUL.FTZ R94, R116, R25 ;  /* 0x00000019745e7220 */ /* 0x000fe20000410000 */
[----:B------:R-:W-:Y:S01]  /*34a0*/  FMUL.FTZ R97, R114, R97 ;  /* 0x0000006172617220 */ /* 0x000fe20000410000 */
[----:B------:R-:W-:Y:S01]  /*34b0*/  FMUL.FTZ R12, R65, -1.4426950216293334961 ;  /* 0xbfb8aa3b410c7820 */ /* 0x000fe20000410000 */
[----:B--2---:R-:W-:Y:S01]  /*34c0*/  FADD.FTZ R100, R8, 1 ;  /* 0x3f80000008647421 */ /* 0x004fe20000010000 */
[----:B------:R-:W-:Y:S01]  /*34d0*/  FMUL.FTZ R16, R117, R16 ;  /* 0x0000001075107220 */ /* 0x000fe20000410000 */
[----:B-1----:R-:W-:Y:S02]  /*34e0*/  IMAD.U32 R8, R47, 0x10000, RZ ;  /* 0x000100002f087824 */ /* 0x002fe400078e00ff */
[----:B------:R-:W-:Y:S01]  /*34f0*/  FMUL.FTZ R14, R19, -1.4426950216293334961 ;  /* 0xbfb8aa3b130e7820 */ /* 0x000fe20000410000 */
[----:B------:R-:W-:Y:S01]  /*3500*/  FMUL.FTZ R94, R94, R95 ;  /* 0x0000005f5e5e7220 */ /* 0x000fe20000410000 */
[----:B------:R-:W1:Y:S01]  /*3510*/  LDS.U16 R47, [R26+0x18] ;  /* 0x000018001a2f7984 */ /* 0x000e620000000400 */
[----:B------:R-:W-:Y:S01]  /*3520*/  FMUL.FTZ R95, R97, R50 ;  /* 0x00000032615f7220 */ /* 0x000fe20000410000 */
[----:B------:R2:W4:Y:S01]  /*3530*/  MUFU.EX2 R15, R12 ;  /* 0x0000000c000f7308 */ /* 0x0005220000000800 */
[----:B------:R-:W-:Y:S01]  /*3540*/  FMUL.FTZ R25, R16, R51 ;  /* 0x0000003310197220 */ /* 0x000fe20000410000 */
[----:B------:R-:W1:Y:S01]  /*3550*/  LDS.U16 R50, [R26+0x1a] ;  /* 0x00001a001a327984 */ /* 0x000e620000000400 */
[----:B0-----:R-:W-:Y:S01]  /*3560*/  FADD.FTZ R96, -R110, 1 ;  /* 0x3f8000006e607421 */ /* 0x001fe20000010100 */
[----:B------:R-:W-:Y:S01]  /*3570*/  FMUL.FTZ R13, R18, -1.4426950216293334961 ;  /* 0xbfb8aa3b120d7820 */ /* 0x000fe20000410000 */
[----:B---3--:R-:W-:Y:S01]  /*3580*/  FADD.FTZ R51, -R111, 1 ;  /* 0x3f8000006f337421 */ /* 0x008fe20000010100 */
[----:B------:R-:W-:-:S02]  /*3590*/  IMAD.U32 R41, R41, 0x10000, RZ ;  /* 0x0001000029297824 */ /* 0x000fc400078e00ff */
[----:B------:R-:W-:Y:S01]  /*35a0*/  FMUL.FTZ R16, R74, R8 ;  /* 0x000000084a107220 */ /* 0x000fe20000410000 */
[----:B------:R-:W0:Y:S01]  /*35b0*/  MUFU.EX2 R14, R14 ;  /* 0x0000000e000e7308 */ /* 0x000e220000000800 */
[----:B-----5:R-:W-:Y:S01]  /*35c0*/  FADD.FTZ R99, -R109, 1 ;  /* 0x3f8000006d637421 */ /* 0x020fe20000010100 */
[----:B------:R-:W-:Y:S01]  /*35d0*/  FFMA.FTZ R98, R61, R96, 1 ;  /* 0x3f8000003d627423 */ /* 0x000fe20000010060 */
[----:B------:R-:W-:Y:S01]  /*35e0*/  FFMA.FTZ R51, R60, R51, 1 ;  /* 0x3f8000003c337423 */ /* 0x000fe20000010033 */
[----:B------:R-:W-:Y:S01]  /*35f0*/  SHF.L.U32 R40, R40, 0x10, RZ ;  /* 0x0000001028287819 */ /* 0x000fe200000006ff */
[----:B------:R-:W-:Y:S01]  /*3600*/  FMUL.FTZ R96, R72, R41 ;  /* 0x0000002948607220 */ /* 0x000fe20000410000 */
[----:B------:R-:W-:Y:S01]  /*3610*/  FMUL.FTZ R16, R111, R16 ;  /* 0x000000106f107220 */ /* 0x000fe20000410000 */
[----:B------:R-:W-:Y:S01]  /*3620*/  FFMA.FTZ R102, R62, R99, 1 ;  /* 0x3f8000003e667423 */ /* 0x000fe20000010063 */
[----:B------:R-:W3:Y:S01]  /*3630*/  MUFU.EX2 R13, R13 ;  /* 0x0000000d000d7308 */ /* 0x000ee20000000800 */
[----:B------:R-:W-:Y:S01]  /*3640*/  FMUL.FTZ R99, R109, R96 ;  /* 0x000000606d637220 */ /* 0x000fe20000410000 */
[----:B------:R-:W-:Y:S01]  /*3650*/  FMUL.FTZ R97, R73, R40 ;  /* 0x0000002849617220 */ /* 0x000fe20000410000 */
[----:B------:R-:W-:Y:S01]  /*3660*/  FMUL.FTZ R96, R16, R51 ;  /* 0x0000003310607220 */ /* 0x000fe20000410000 */
[----:B--2---:R-:W-:Y:S01]  /*3670*/  FMUL.FTZ R12, R17, -1.4426950216293334961 ;  /* 0xbfb8aa3b110c7820 */ /* 0x004fe20000410000 */
[----:B------:R-:W2:Y:S03]  /*3680*/  LDS.U16 R51, [R26+0x1c] ;  /* 0x00001c001a337984 */ /* 0x000ea60000000400 */
[----:B------:R-:W5:Y:S01]  /*3690*/  MUFU.RCP R108, R108 ;  /* 0x0000006c006c7308 */ /* 0x000f620000001000 */
[----:B------:R-:W-:Y:S01]  /*36a0*/  FMUL.FTZ R97, R110, R97 ;  /* 0x000000616e617220 */ /* 0x000fe20000410000 */
[----:B----4-:R-:W-:Y:S01]  /*36b0*/  FADD.FTZ R15, R15, 1 ;  /* 0x3f8000000f0f7421 */ /* 0x010fe20000010000 */
[----:B------:R-:W-:-:S02]  /*36c0*/  SHF.L.U32 R71, R71, 0x10, RZ ;  /* 0x0000001047477819 */ /* 0x000fc400000006ff */
[----:B------:R-:W-:-:S03]  /*36d0*/  FMUL.FTZ R98, R97, R98 ;  /* 0x0000006261627220 */ /* 0x000fc60000410000 */
[----:B------:R-:W4:Y:S01]  /*36e0*/  MUFU.RCP R100, R100 ;  /* 0x0000006400647308 */ /* 0x000f220000001000 */
[----:B------:R-:W-:Y:S01]  /*36f0*/  FMUL.FTZ R97, R99, R102 ;  /* 0x0000006663617220 */ /* 0x000fe20000410000 */
[----:B0-----:R-:W-:Y:S01]  /*3700*/  FADD.FTZ R16, R14, 1 ;  /* 0x3f8000000e107421 */ /* 0x001fe20000010000 */
[----:B------:R-:W-:-:S05]  /*3710*/  SHF.L.U32 R42, R42, 0x10, RZ ;  /* 0x000000102a2a7819 */ /* 0x000fca00000006ff */
[----:B------:R-:W0:Y:S01]  /*3720*/  MUFU.EX2 R12, R12 ;  /* 0x0000000c000c7308 */ /* 0x000e220000000800 */
[----:B---3--:R-:W-:Y:S01]  /*3730*/  FADD.FTZ R105, R13, 1 ;  /* 0x3f8000000d697421 */ /* 0x008fe20000010000 */
[----:B------:R-:W-:Y:S02]  /*3740*/  IMAD.U32 R70, R70, 0x10000, RZ ;  /* 0x0001000046467824 */ /* 0x000fe400078e00ff */
[----:B-----5:R-:W-:-:S04]  /*3750*/  FADD.FTZ R14, -R108, 1 ;  /* 0x3f8000006c0e7421 */ /* 0x020fc80000010100 */
[----:B------:R3:W5:Y:S01]  /*3760*/  MUFU.RCP R99, R15 ;  /* 0x0000000f00637308 */ /* 0x0007620000001000 */
[----:B------:R-:W-:Y:S02]  /*3770*/  IMAD.U32 R43, R43, 0x10000, RZ ;  /* 0x000100002b2b7824 */ /* 0x000fe400078e00ff */
[----:B------:R-:W-:Y:S01]  /*3780*/  FMUL.FTZ R13, R71, R42 ;  /* 0x0000002a470d7220 */ /* 0x000fe20000410000 */
[----:B------:R-:W-:-:S04]  /*3790*/  FFMA.FTZ R14, R63, R14, 1 ;  /* 0x3f8000003f0e7423 */ /* 0x000fc8000001000e */
[----:B------:R-:W2:Y:S01]  /*37a0*/  MUFU.RCP R16, R16 ;  /* 0x0000001000107308 */ /* 0x000ea20000001000 */
[----:B---3--:R-:W-:Y:S01]  /*37b0*/  FMUL.FTZ R15, R70, R43 ;  /* 0x0000002b460f7220 */ /* 0x008fe20000410000 */
[----:B------:R-:W-:Y:S01]  /*37c0*/  FMUL.FTZ R13, R108, R13 ;  /* 0x0000000d6c0d7220 */ /* 0x000fe20000410000 */
[C---:B----4-:R-:W-:Y:S02]  /*37d0*/  FADD.FTZ R103, -R100.reuse, 1 ;  /* 0x3f80000064677421 */ /* 0x050fe40000010100 */
[----:B------:R-:W-:Y:S01]  /*37e0*/  FMUL.FTZ R102, R100, R15 ;  /* 0x0000000f64667220 */ /* 0x000fe20000410000 */
[----:B------:R-:W-:Y:S01]  /*37f0*/  FMUL.FTZ R13, R13, R14 ;  /* 0x0000000e0d0d7220 */ /* 0x000fe20000410000 */
[----:B0-----:R-:W-:Y:S01]  /*3800*/  FADD.FTZ R14, R12, 1 ;  /* 0x3f8000000c0e7421 */ /* 0x001fe20000010000 */
[----:B------:R0:W3:Y:S01]  /*3810*/  MUFU.RCP R15, R105 ;  /* 0x00000069000f7308 */ /* 0x0000e20000001000 */
[----:B------:R-:W-:Y:S01]  /*3820*/  FFMA.FTZ R103, R64, R103, 1 ;  /* 0x3f80000040677423 */ /* 0x000fe20000010067 */
[----:B------:R-:W-:Y:S01]  /*3830*/  SHF.L.U32 R69, R69, 0x10, RZ ;  /* 0x0000001045457819 */ /* 0x000fe200000006ff */
[----:B-----5:R-:W-:Y:S01]  /*3840*/  FADD.FTZ R12, -R99, 1 ;  /* 0x3f800000630c7421 */ /* 0x020fe20000010100 */
[----:B-1----:R-:W-:Y:S01]  /*3850*/  SHF.L.U32 R47, R47, 0x10, RZ ;  /* 0x000000102f2f7819 */ /* 0x002fe200000006ff */
[----:B------:R-:W-:-:S02]  /*3860*/  IMAD.U32 R68, R68, 0x10000, RZ ;  /* 0x0001000044447824 */ /* 0x000fc400078e00ff */
[----:B------:R-:W-:Y:S01]  /*3870*/  FMUL.FTZ R102, R102, R103 ;  /* 0x0000006766667220 */ /* 0x000fe20000410000 */
[----:B------:R-:W-:Y:S01]  /*3880*/  IMAD.U32 R50, R50, 0x10000, RZ ;  /* 0x0001000032327824 */ /* 0x000fe200078e00ff */
[----:B------:R-:W1:Y:S01]  /*3890*/  MUFU.RCP R14, R14 ;  /* 0x0000000e000e7308 */ /* 0x000e620000001000 */
[----:B------:R-:W-:Y:S01]  /*38a0*/  FFMA.FTZ R103, R65, R12, 1 ;  /* 0x3f80000041677423 */ /* 0x000fe2000001000c */
[----:B------:R-:W-:Y:S01]  /*38b0*/  FMUL.FTZ R12, R69, R47 ;  /* 0x0000002f450c7220 */ /* 0x000fe20000410000 */
[----:B--2---:R-:W-:Y:S01]  /*38c0*/  FADD.FTZ R104, -R16, 1 ;  /* 0x3f80000010687421 */ /* 0x004fe20000010100 */
[----:B0-----:R-:W-:Y:S02]  /*38d0*/  FMUL.FTZ R105, R68, R50 ;  /* 0x0000003244697220 */ /* 0x001fe40000410000 */
[----:B------:R-:W-:Y:S01]  /*38e0*/  FMUL.FTZ R12, R99, R12 ;  /* 0x0000000c630c7220 */ /* 0x000fe20000410000 */
[----:B------:R-:W-:Y:S01]  /*38f0*/  FFMA.FTZ R104, R19, R104, 1 ;  /* 0x3f80000013687423 */ /* 0x000fe20000010068 */
[----:B------:R-:W-:Y:S01]  /*3900*/  FMUL.FTZ R105, R16, R105 ;  /* 0x0000006910697220 */ /* 0x000fe20000410000 */
[----:B------:R-:W-:Y:S01]  /*3910*/  SHF.L.U32 R67, R67, 0x10, RZ ;  /* 0x0000001043437819 */ /* 0x000fe200000006ff */
[----:B------:R-:W-:Y:S01]  /*3920*/  FMUL.FTZ R12, R12, R103 ;  /* 0x000000670c0c7220 */ /* 0x000fe20000410000 */
[----:B------:R-:W-:Y:S01]  /*3930*/  SHF.L.U32 R51, R51, 0x10, RZ ;  /* 0x0000001033337819 */ /* 0x000fe200000006ff */
[----:B------:R-:W-:Y:S01]  /*3940*/  FMUL.FTZ R103, R105, R104 ;  /* 0x0000006869677220 */ /* 0x000fe20000410000 */
[----:B------:R-:W-:Y:S01]  /*3950*/  F2FP.BF16.F32.PACK_AB R11, R52, R11 ;  /* 0x0000000b340b723e */ /* 0x000fe200000010ff */
[----:B------:R-:W-:Y:S01]  /*3960*/  BAR.SYNC.DEFER_BLOCKING 0x0 ;  /* 0x0000000000007b1d */ /* 0x000fe20000010000 */
[----:B---3--:R-:W-:Y:S01]  /*3970*/  FADD.FTZ R105, -R15, 1 ;  /* 0x3f8000000f697421 */ /* 0x008fe20000010100 */
[----:B------:R-:W-:-:S02]  /*3980*/  IMAD.U32 R66, R66, 0x10000, RZ ;  /* 0x0001000042427824 */ /* 0x000fc400078e00ff */
[----:B------:R-:W-:Y:S02]  /*3990*/  IMAD.U32 R52, R101, 0x10000, RZ ;  /* 0x0001000065347824 */ /* 0x000fe400078e00ff */
        /* <DEDUP_REMOVED lines=8> */
[----:B------:R-:W-:Y:S01]  /*3a20*/  FMUL.FTZ R101, R101, R106 ;  /* 0x0000006a65657220 */ /* 0x000fe20000410000 */
[----:B------:R-:W-:Y:S01]  /*3a30*/  PRMT R10, R11, 0x7632, R10 ;  /* 0x000076320b0a7816 */ /* 0x000fe2000000000a */
[----:B------:R-:W-:Y:S01]  /*3a40*/  FMUL.FTZ R104, R104, R107 ;  /* 0x0000006b68687220 */ /* 0x000fe20000410000 */
[----:B------:R-:W-:-:S02]  /*3a50*/  F2FP.BF16.F32.PACK_AB R25, R94, R25 ;  /* 0x000000195e19723e */ /* 0x000fc400000010ff */
[----:B------:R-:W-:Y:S02]  /*3a60*/  F2FP.BF16.F32.PACK_AB R95, R96, R95 ;  /* 0x0000005f605f723e */ /* 0x000fe400000010ff */
[----:B------:R-:W-:Y:S02]  /*3a70*/  PRMT R94, R9, 0x7632, R94 ;  /* 0x00007632095e7816 */ /* 0x000fe4000000005e */
[----:B------:R-:W-:Y:S01]  /*3a80*/  ISETP.NE.AND P6, PT, R46, RZ, PT ;  /* 0x000000ff2e00720c */ /* 0x000fe20003fc5270 */
[----:B------:R0:W-:Y:S01]  /*3a90*/  STS.U16 [R26+0x2], R10 ;  /* 0x0000020a1a007388 */ /* 0x0001e20000000400 */
[----:B------:R-:W-:Y:S01]  /*3aa0*/  F2FP.BF16.F32.PACK_AB R97, R97, R98 ;  /* 0x000000626161723e */ /* 0x000fe200000010ff */
[----:B------:R-:W-:Y:S01]  /*3ab0*/  UMOV UR8, 0x400 ;  /* 0x0000040000087882 */ /* 0x000fe20000000000 */
[----:B------:R-:W-:Y:S02]  /*3ac0*/  F2FP.BF16.F32.PACK_AB R13, R102, R13 ;  /* 0x0000000d660d723e */ /* 0x000fe400000010ff */
[----:B------:R-:W-:-:S02]  /*3ad0*/  F2FP.BF16.F32.PACK_AB R12, R103, R12 ;  /* 0x0000000c670c723e */ /* 0x000fc400000010ff */
[----:B------:R-:W-:Y:S01]  /*3ae0*/  F2FP.BF16.F32.PACK_AB R101, R104, R101 ;  /* 0x000000656865723e */ /* 0x000fe200000010ff */
[----:B------:R1:W-:Y:S01]  /*3af0*/  STS.U16 [R26], R11 ;  /* 0x0000000b1a007388 */ /* 0x0003e20000000400 */
[----:B0-----:R-:W-:Y:S01]  /*3b00*/  PRMT R10, R95, 0x7632, R10 ;  /* 0x000076325f0a7816 */ /* 0x001fe2000000000a */
[----:B------:R-:W-:Y:S01]  /*3b10*/  ULEA UR8, UR9, UR8, 0x18 ;  /* 0x0000000809087291 */ /* 0x000fe2000f8ec03f */
[----:B------:R-:W-:Y:S01]  /*3b20*/  PRMT R105, R25, 0x7632, R105 ;  /* 0x0000763219697816 */ /* 0x000fe20000000069 */
[----:B------:R0:W-:Y:S04]  /*3b30*/  STS.U16 [R26+0x4], R9 ;  /* 0x000004091a007388 */ /* 0x0001e80000000400 */
        /* <DEDUP_REMOVED lines=38> */
[----:B------:R-:W0:Y:S04]  /*3da0*/  LDS R107, [R25+0x1080] ;  /* 0x00108000196b7984 */ /* 0x000e280000000800 */
[----:B------:R1:W-:Y:S04]  /*3db0*/  STL [R1+0x10c], R142 ;  /* 0x00010c8e01007387 */ /* 0x0003e80000100800 */
[----:B------:R1:W-:Y:S04]  /*3dc0*/  STL [R1+0x108], R141 ;  /* 0x0001088d01007387 */ /* 0x0003e80000100800 */
[----:B------:R1:W-:Y:S04]  /*3dd0*/  STL [R1+0x104], R140 ;  /* 0x0001048c01007387 */ /* 0x0003e80000100800 */
[----:B------:R1:W-:Y:S01]  /*3de0*/  STL [R1+0x100], R139 ;  /* 0x0001008b01007387 */ /* 0x0003e20000100800 */
[----:B------:R-:W-:-:S03]  /*3df0*/  LOP3.LUT R123, R123, 0xfffffffd, RZ, 0xc0, !PT ;  /* 0xfffffffd7b7b7812 */ /* 0x000fc600078ec0ff */
        /* <DEDUP_REMOVED lines=37> */
.L_x_915:
[----:B------:R-:W-:Y:S05]  /*4050*/  BSYNC B0 ;  /* 0x0000000000007941 */ /* 0x000fea0003800000 */
.L_x_914:
[----:B------:R-:W-:Y:S01]  /*4060*/  ULDC.64 UR28, c[0x0][0x3a0] ;  /* 0x0000e800001c7ab9 */ /* 0x000fe20000000a00 */
[----:B------:R-:W-:Y:S01]  /*4070*/  UMOV UR9, UR31 ;  /* 0x0000001f00097c82 */ /* 0x000fe20008000000 */
[----:B------:R-:W-:Y:S01]  /*4080*/  UIMAD UR30, UR51, UR28, URZ ;  /* 0x0000001c331e72a4 */ /* 0x000fe2000f8e023f */
[----:B------:R-:W-:Y:S01]  /*4090*/  ISETP.GE.AND P2, PT, R39, R107, PT ;  /* 0x0000006b2700720c */ /* 0x000fe20003f46270 */
[----:B------:R-:W-:Y:S01]  /*40a0*/  UIMAD.WIDE.U32 UR8, UR10, UR28, UR8 ;  /* 0x0000001c0a0872a5 */ /* 0x000fe2000f8e0008 */
[----:B------:R-:W-:Y:S01]  /*40b0*/  FMUL.FTZ R53, R53, R121 ;  /* 0x0000007935357220 */ /* 0x000fe20000410000 */
[----:B------:R-:W-:Y:S01]  /*40c0*/  UIMAD UR29, UR10, UR29, UR30 ;  /* 0x0000001d0a1d72a4 */ /* 0x000fe2000f8e021e */
[----:B------:R-:W-:Y:S01]  /*40d0*/  FMUL.FTZ R54, R54, R120 ;  /* 0x0000007836367220 */ /* 0x000fe20000410000 */
[----:B------:R-:W-:Y:S01]  /*40e0*/  UIADD3 UR28, UP0, UR52, UR8, URZ ;  /* 0x00000008341c7290 */ /* 0x000fe2000ff1e03f */
[----:B------:R-:W-:Y:S01]  /*40f0*/  FMUL.FTZ R55, R55, R119 ;  /* 0x0000007737377220 */ /* 0x000fe20000410000 */
[----:B------:R-:W-:Y:S01]  /*4100*/  ULDC.64 UR30, c[0x0][0x3e8] ;  /* 0x0000fa00001e7ab9 */ /* 0x000fe20000000a00 */
[----:B------:R-:W-:Y:S01]  /*4110*/  FMUL.FTZ R56, R56, R118 ;  /* 0x0000007638387220 */ /* 0x000fe20000410000 */
[C---:B------:R-:W-:Y:S01]  /*4120*/  LEA R10, P0, R48.reuse, UR30, 0x1 ;  /* 0x0000001e300a7c11 */ /* 0x040fe2000f8008ff */
[----:B------:R-:W-:Y:S01]  /*4130*/  UIADD3.X UR8, UR53, UR29, UR9, UP0, !UPT ;  /* 0x0000001d35087290 */ /* 0x000fe200087fe409 */
[----:B0-----:R-:W-:Y:S01]  /*4140*/  MOV R12, UR28 ;  /* 0x0000001c000c7c02 */ /* 0x001fe20008000f00 */
[----:B------:R-:W-:Y:S01]  /*4150*/  FMUL.FTZ R57, R57, R117 ;  /* 0x0000007539397220 */ /* 0x000fe20000410000 */
[----:B------:R-:W-:Y:S01]  /*4160*/  LEA.HI.X R11, R48, UR31, R49, 0x1, P0 ;  /* 0x0000001f300b7c11 */ /* 0x000fe200080f0c31 */
[----:B------:R-:W-:Y:S01]  /*4170*/  FMUL.FTZ R82, R82, R53 ;  /* 0x0000003552527220 */ /* 0x000fe20000410000 */
[----:B------:R-:W-:Y:S01]  /*4180*/  ISETP.GE.AND P0, PT, R44, R107, PT ;  /* 0x0000006b2c00720c */ /* 0x000fe20003f06270 */
[----:B------:R-:W-:Y:S01]  /*4190*/  IMAD.U32 R13, RZ, RZ, UR8 ;  /* 0x00000008ff0d7e24 */ /* 0x000fe2000f8e00ff */
[----:B------:R-:W-:Y:S01]  /*41a0*/  LEA R10, P1, R12, R10, 0x1 ;  /* 0x0000000a0c0a7211 */ /* 0x000fe200078208ff */
[----:B------:R-:W-:Y:S01]  /*41b0*/  FMUL.FTZ R58, R58, R116 ;  /* 0x000000743a3a7220 */ /* 0x000fe20000410000 */
[----:B------:R-:W-:Y:S01]  /*41c0*/  FMUL.FTZ R81, R81, R54 ;  /* 0x0000003651517220 */ /* 0x000fe20000410000 */
[----:B------:R-:W-:Y:S01]  /*41d0*/  FMUL.FTZ R59, R59, R114 ;  /* 0x000000723b3b7220 */ /* 0x000fe20000410000 */
[----:B------:R-:W-:Y:S01]  /*41e0*/  LEA.HI.X R11, R12, R11, R13, 0x1, P1 ;  /* 0x0000000b0c0b7211 */ /* 0x000fe200008f0c0d */
[----:B------:R-:W-:Y:S01]  /*41f0*/  FMUL.FTZ R79, R79, R55 ;  /* 0x000000374f4f7220 */ /* 0x000fe20000410000 */
[----:B------:R-:W-:Y:S01]  /*4200*/  ISETP.GE.AND P1, PT, R38, R107, PT ;  /* 0x0000006b2600720c */ /* 0x000fe20003f26270 */
[----:B------:R-:W-:Y:S01]  /*4210*/  FMUL.FTZ R60, R60, R111 ;  /* 0x0000006f3c3c7220 */ /* 0x000fe20000410000 */
[----:B------:R-:W-:Y:S01]  /*4220*/  FMUL.FTZ R78, R78, R56 ;  /* 0x000000384e4e7220 */ /* 0x000fe20000410000 */
[----:B------:R-:W-:Y:S01]  /*4230*/  FMUL.FTZ R61, R61, R110 ;  /* 0x0000006e3d3d7220 */ /* 0x000fe20000410000 */
[----:B------:R-:W-:Y:S01]  /*4240*/  FMUL.FTZ R77, R77, R57 ;  /* 0x000000394d4d7220 */ /* 0x000fe20000410000 */
[----:B------:R-:W-:Y:S01]  /*4250*/  @!P0 STG.E.U16 desc[UR20][R10.64+-0xf80], R115 ;  /* 0xfff080730a008986 */ /* 0x000fe2000c101514 */
[----:B------:R-:W-:Y:S01]  /*4260*/  ISETP.GE.AND P0, PT, R37, R107, PT ;  /* 0x0000006b2500720c */ /* 0x000fe20003f06270 */
[----:B------:R-:W-:Y:S01]  /*4270*/  FMUL.FTZ R62, R62, R109 ;  /* 0x0000006d3e3e7220 */ /* 0x000fe20000410000 */
[----:B------:R-:W-:Y:S01]  /*4280*/  FMUL.FTZ R76, R76, R58 ;  /* 0x0000003a4c4c7220 */ /* 0x000fe20000410000 */
[----:B------:R-:W-:Y:S01]  /*4290*/  STL [R1+0x48], R82 ;  /* 0x0000485201007387 */ /* 0x000fe20000100800 */
[----:B------:R-:W-:Y:S01]  /*42a0*/  FMUL.FTZ R63, R63, R108 ;  /* 0x0000006c3f3f7220 */ /* 0x000fe20000410000 */
[----:B------:R-:W-:Y:S01]  /*42b0*/  FMUL.FTZ R75, R75, R59 ;  /* 0x0000003b4b4b7220 */ /* 0x000fe20000410000 */
[-C--:B------:R-:W-:Y:S01]  /*42c0*/  ISETP.GE.AND P3, PT, R36, R107.reuse, PT ;  /* 0x0000006b2400720c */ /* 0x080fe20003f66270 */
[----:B------:R-:W-:Y:S01]  /*42d0*/  @!P2 STG.E.U16 desc[UR20][R10.64+-0xf40], R112 ;  /* 0xfff0c0700a00a986 */ /* 0x000fe2000c101514 */
[-C--:B------:R-:W-:Y:S01]  /*42e0*/  ISETP.GE.AND P4, PT, R35, R107.reuse, PT ;  /* 0x0000006b2300720c */ /* 0x080fe20003f86270 */
[----:B------:R-:W-:Y:S01]  /*42f0*/  FMUL.FTZ R64, R64, R100 ;  /* 0x0000006440407220 */ /* 0x000fe20000410000 */
[-C--:B------:R-:W-:Y:S01]  /*4300*/  ISETP.GE.AND P5, PT, R34, R107.reuse, PT ;  /* 0x0000006b2200720c */ /* 0x080fe20003fa6270 */
[----:B------:R-:W-:Y:S01]  /*4310*/  @!P1 STG.E.U16 desc[UR20][R10.64+-0xf00], R113 ;  /* 0xfff100710a009986 */ /* 0x000fe2000c101514 */
[-C--:B------:R-:W-:Y:S01]  /*4320*/  ISETP.GE.AND P2, PT, R33, R107.reuse, PT ;  /* 0x0000006b2100720c */ /* 0x080fe20003f46270 */
[----:B------:R-:W-:Y:S01]  /*4330*/  FMUL.FTZ R74, R74, R60 ;  /* 0x0000003c4a4a7220 */ /* 0x000fe20000410000 */
[-C--:B------:R-:W-:Y:S01]  /*4340*/  ISETP.GE.AND P1, PT, R32, R107.reuse, PT ;  /* 0x0000006b2000720c */ /* 0x080fe20003f26270 */
[----:B------:R0:W-:Y:S01]  /*4350*/  @!P0 STG.E.U16 desc[UR20][R10.64+-0xec0], R101 ;  /* 0xfff140650a008986 */ /* 0x0001e2000c101514 */
[----:B------:R-:W-:Y:S01]  /*4360*/  ISETP.GE.AND P0, PT, R31, R107, PT ;  /* 0x0000006b1f00720c */ /* 0x000fe20003f06270 */
[----:B------:R-:W-:Y:S01]  /*4370*/  FMUL.FTZ R65, R65, R99 ;  /* 0x0000006341417220 */ /* 0x000fe20000410000 */
[----:B------:R-:W-:Y:S01]  /*4380*/  FMUL.FTZ R126, R73, R61 ;  /* 0x0000003d497e7220 */ /* 0x000fe20000410000 */
[----:B------:R-:W-:Y:S01]  /*4390*/  STL [R1+0x44], R81 ;  /* 0x0000445101007387 */ /* 0x000fe20000100800 */
[----:B------:R-:W-:Y:S01]  /*43a0*/  FMUL.FTZ R72, R72, R62 ;  /* 0x0000003e48487220 */ /* 0x000fe20000410000 */
[----:B------:R-:W-:Y:S01]  /*43b0*/  FMUL.FTZ R99, R19, R16 ;  /* 0x0000001013637220 */ /* 0x000fe20000410000 */
[----:B------:R-:W-:Y:S01]  /*43c0*/  FMUL.FTZ R125, R71, R63 ;  /* 0x0000003f477d7220 */ /* 0x000fe20000410000 */
[----:B------:R-:W-:Y:S01]  /*43d0*/  STL [R1+0x40], R79 ;  /* 0x0000404f01007387 */ /* 0x000fe20000100800 */
[----:B------:R-:W-:Y:S01]  /*43e0*/  FMUL.FTZ R100, R18, R15 ;  /* 0x0000000f12647220 */ /* 0x000fe20000410000 */
[----:B------:R-:W-:Y:S01]  /*43f0*/  FMUL.FTZ R70, R70, R64 ;  /* 0x0000004046467220 */ /* 0x000fe20000410000 */
[----:B------:R-:W-:Y:S01]  /*4400*/  FMUL.FTZ R124, R69, R65 ;  /* 0x00000041457c7220 */ /* 0x000fe20000410000 */
[----:B------:R-:W-:Y:S01]  /*4410*/  STL [R1+0x3c], R78 ;  /* 0x00003c4e01007387 */ /* 0x000fe20000100800 */
[----:B0-----:R-:W-:Y:S01]  /*4420*/  FMUL.FTZ R101, R17, R14 ;  /* 0x0000000e11657220 */ /* 0x001fe20000410000 */
[----:B------:R-:W-:Y:S01]  /*4430*/  FMUL.FTZ R68, R68, R99 ;  /* 0x0000006344447220 */ /* 0x000fe20000410000 */
[----:B------:R-:W-:Y:S01]  /*4440*/  FMUL.FTZ R122, R67, R100 ;  /* 0x00000064437a7220 */ /* 0x000fe20000410000 */
[----:B------:R-:W-:Y:S01]  /*4450*/  STL [R1+0x38], R77 ;  /* 0x0000384d01007387 */ /* 0x000fe20000100800 */
[----:B------:R-:W-:Y:S01]  /*4460*/  FMUL.FTZ R66, R66, R101 ;  /* 0x0000006542427220 */ /* 0x000fe20000410000 */
[----:B------:R-:W-:Y:S01]  /*4470*/  ULDC.64 UR30, c[0x0][0x320] ;  /* 0x0000c800001e7ab9 */ /* 0x000fe20000000a00 */
[----:B------:R-:W-:Y:S01]  /*4480*/  SHF.L.U32 R93, R93, 0x10, RZ ;  /* 0x000000105d5d7819 */ /* 0x000fe200000006ff */
[----:B------:R-:W-:Y:S01]  /*4490*/  STL [R1+0x34], R76 ;  /* 0x0000344c01007387 */ /* 0x000fe20000100800 */
[----:B------:R-:W-:Y:S01]  /*44a0*/  SHF.L.U32 R91, R91, 0x10, RZ ;  /* 0x000000105b5b7819 */ /* 0x000fe200000006ff */
[----:B------:R-:W-:Y:S01]  /*44b0*/  IMAD.U32 R92, R92, 0x10000, RZ ;  /* 0x000100005c5c7824 */ /* 0x000fe200078e00ff */
        /* <DEDUP_REMOVED lines=10> */
[----:B------:R-:W-:-:S02]  /*4560*/  IMAD.U32 R17, R86, 0x10000, RZ ;  /* 0x0001000056117824 */ /* 0x000fc400078e00ff */
[----:B------:R-:W-:Y:S01]  /*4570*/  FADD.FTZ R23, R92, UR5 ;  /* 0x000000055c177e21 */ /* 0x000fe20008010000 */
[----:B------:R-:W-:Y:S01]  /*4580*/  IMAD.U32 R15, R84, 0x10000, RZ ;  /* 0x00010000540f7824 */ /* 0x000fe200078e00ff */
[----:B------:R-:W-:Y:S01]  /*4590*/  STL [R1+0x24], R72 ;  /* 0x0000244801007387 */ /* 0x000fe20000100800 */
[----:B------:R-:W-:Y:S02]  /*45a0*/  IMAD.U32 R13, R24, 0x10000, RZ ;  /* 0x00010000180d7824 */ /* 0x000fe400078e00ff */
[----:B------:R-:W-:Y:S01]  /*45b0*/  FADD.FTZ R24, R93, UR5 ;  /* 0x000000055d187e21 */ /* 0x000fe20008010000 */
[----:B------:R-:W-:Y:S01]  /*45c0*/  FADD.FTZ R19, R19, UR5 ;  /* 0x0000000513137e21 */ /* 0x000fe20008010000 */
[----:B------:R-:W-:Y:S01]  /*45d0*/  STL [R1+0x20], R125 ;  /* 0x0000207d01007387 */ /* 0x000fe20000100800 */
[----:B------:R-:W-:Y:S01]  /*45e0*/  FADD.FTZ R18, R18, UR5 ;  /* 0x0000000512127e21 */ /* 0x000fe20008010000 */
[----:B------:R-:W-:Y:S01]  /*45f0*/  FADD.FTZ R17, R17, UR5 ;  /* 0x0000000511117e21 */ /* 0x000fe20008010000 */
[----:B------:R-:W-:Y:S01]  /*4600*/  FADD.FTZ R16, R16, UR5 ;  /* 0x0000000510107e21 */ /* 0x000fe20008010000 */
[----:B------:R-:W-:Y:S01]  /*4610*/  STL [R1+0x1c], R70 ;  /* 0x00001c4601007387 */ /* 0x000fe20000100800 */
[----:B------:R-:W-:Y:S01]  /*4620*/  FADD.FTZ R15, R15, UR5 ;  /* 0x000000050f0f7e21 */ /* 0x000fe20008010000 */
[----:B------:R-:W-:Y:S01]  /*4630*/  FADD.FTZ R14, R14, UR5 ;  /* 0x000000050e0e7e21 */ /* 0x000fe20008010000 */
[----:B------:R-:W-:Y:S01]  /*4640*/  FADD.FTZ R13, R13, UR5 ;  /* 0x000000050d0d7e21 */ /* 0x000fe20008010000 */
[----:B------:R-:W-:Y:S01]  /*4650*/  STL [R1+0x18], R124 ;  /* 0x0000187c01007387 */ /* 0x000fe20000100800 */
[----:B------:R-:W-:-:S03]  /*4660*/  FADD.FTZ R12, R12, UR5 ;  /* 0x000000050c0c7e21 */ /* 0x000fc60008010000 */
[----:B------:R-:W-:Y:S04]  /*4670*/  STL [R1+0xc], R66 ;  /* 0x00000c4201007387 */ /* 0x000fe80000100800 */
[----:B------:R-:W-:Y:S04]  /*4680*/  STL [R1+0x14], R68 ;  /* 0x0000144401007387 */ /* 0x000fe80000100800 */
        /* <DEDUP_REMOVED lines=11> */
[----:B------:R-:W-:-:S03]  /*4740*/  ISETP.NE.U32.AND P0, PT, RZ, UR30, PT ;  /* 0x0000001eff007c0c */ /* 0x000fc6000bf05070 */
[----:B------:R-:W-:Y:S01]  /*4750*/  STL [R1+0x10], R122 ;  /* 0x0000107a01007387 */ /* 0x000fe20000100800 */
[----:B------:R-:W-:-:S03]  /*4760*/  ISETP.NE.AND.EX P0, PT, RZ, UR31, PT, P0 ;  /* 0x0000001fff007c0c */ /* 0x000fc6000bf05300 */
[----:B------:R-:W-:Y:S04]  /*4770*/  @!P4 STG.E.U16 desc[UR20][R10.64+-0xd00], R95 ;  /* 0xfff3005f0a00c986 */ /* 0x000fe8000c101514 */
[----:B------:R-:W-:Y:S04]  /*4780*/  @!P5 STG.E.U16 desc[UR20][R10.64+-0xcc0], R96 ;  /* 0xfff340600a00d986 */ /* 0x000fe8000c101514 */
[----:B------:R-:W-:Y:S04]  /*4790*/  @!P1 STG.E.U16 desc[UR20][R10.64+-0xc80], R97 ;  /* 0xfff380610a009986 */ /* 0x000fe8000c101514 */
[----:B------:R0:W-:Y:S04]  /*47a0*/  @!P2 STG.E.U16 desc[UR20][R10.64+-0xfc0], R9 ;  /* 0xfff040090a00a986 */ /* 0x0001e8000c101514 */
[----:B------:R1:W-:Y:S01]  /*47b0*/  @!P3 STG.E.U16 desc[UR20][R10.64+-0xc40], R98 ;  /* 0xfff3c0620a00b986 */ /* 0x0003e2000c101514 */
[----:B0-----:R-:W-:-:S02]  /*47c0*/  IMAD.U32 R9, R20, 0x10000, RZ ;  /* 0x0001000014097824 */ /* 0x001fc400078e00ff */
[----:B------:R-:W-:Y:S01]  /*47d0*/  FADD.FTZ R20, R89, UR5 ;  /* 0x0000000559147e21 */ /* 0x000fe20008010000 */
[----:B-1----:R-:W-:Y:S01]  /*47e0*/  SHF.L.U32 R10, R21, 0x10, RZ ;  /* 0x00000010150a7819 */ /* 0x002fe200000006ff */
[----:B------:R-:W-:Y:S02]  /*47f0*/  IMAD.U32 R11, R22, 0x10000, RZ ;  /* 0x00010000160b7824 */ /* 0x000fe400078e00ff */
[----:B------:R-:W-:Y:S01]  /*4800*/  FADD.FTZ R22, R91, UR5 ;  /* 0x000000055b167e21 */ /* 0x000fe20008010000 */
[----:B------:R-:W-:Y:S01]  /*4810*/  FADD.FTZ R21, R90, UR5 ;  /* 0x000000055a157e21 */ /* 0x000fe20008010000 */
[----:B------:R-:W-:Y:S01]  /*4820*/  FADD.FTZ R9, R9, UR5 ;  /* 0x0000000509097e21 */ /* 0x000fe20008010000 */
[----:B------:R-:W-:Y:S01]  /*4830*/  FADD.FTZ R11, R11, UR5 ;  /* 0x000000050b0b7e21 */ /* 0x000fe20008010000 */
[----:B------:R-:W-:Y:S01]  /*4840*/  FADD.FTZ R10, R10, UR5 ;  /* 0x000000050a0a7e21 */ /* 0x000fe20008010000 */
        /* <DEDUP_REMOVED lines=21> */
[----:B------:R-:W-:Y:S01]  /*49a0*/  PRMT R2, R0, 0x7632, R2 ;  /* 0x0000763200027816 */ /* 0x000fe20000000002 */
[----:B------:R-:W-:Y:S01]  /*49b0*/  ULDC.64 UR8, c[0x0][0x2c0] ;  /* 0x0000b00000087ab9 */ /* 0x000fe20000000a00 */
[----:B------:R-:W-:Y:S01]  /*49c0*/  F2FP.BF16.F32.PACK_AB R40, R41, R40 ;  /* 0x000000282928723e */ /* 0x000fe200000010ff */
[----:B------:R-:W-:Y:S01]  /*49d0*/  UIMAD UR7, UR7, UR8, URZ ;  /* 0x00000008070772a4 */ /* 0x000fe2000f8e023f */
[----:B------:R-:W-:Y:S01]  /*49e0*/  PRMT R4, R3, 0x7632, R4 ;  /* 0x0000763203047816 */ /* 0x000fe20000000004 */
[----:B------:R0:W-:Y:S01]  /*49f0*/  STS.U16 [R26+0x2], R2 ;  /* 0x000002021a007388 */ /* 0x0001e20000000400 */
[----:B------:R-:W-:Y:S01]  /*4a00*/  PRMT R6, R5, 0x7632, R6 ;  /* 0x0000763205067816 */ /* 0x000fe20000000006 */
[----:B------:R-:W-:Y:S01]  /*4a10*/  UIMAD.WIDE.U32 UR28, UR11, UR8, URZ ;  /* 0x000000080b1c72a5 */ /* 0x000fe2000f8e003f */
[----:B------:R-:W-:Y:S01]  /*4a20*/  F2FP.BF16.F32.PACK_AB R7, R8, R7 ;  /* 0x000000070807723e */ /* 0x000fe200000010ff */
[----:B------:R1:W-:Y:S01]  /*4a30*/  STS.U16 [R26], R0 ;  /* 0x000000001a007388 */ /* 0x0003e20000000400 */
        /* <DEDUP_REMOVED lines=12> */
[----:B--2---:R-:W-:-:S03]  /*4b00*/  PRMT R3, R42, 0x7632, R3 ;  /* 0x000076322a037816 */ /* 0x004fc60000000003 */
        /* <DEDUP_REMOVED lines=51> */
.L_x_918:
[----:B------:R-:W-:Y:S05]  /*4e40*/  BSYNC B0 ;  /* 0x0000000000007941 */ /* 0x000fea0003800000 */
.L_x_917:
        /* <DEDUP_REMOVED lines=43> */
.L_x_916:
[----:B0-----:R-:W2:Y:S01]  /*5100*/  LDL.LU R2, [R1+0x124] ;  /* 0x0001240001027983 */ /* 0x001ea20000300800 */
[----:B------:R-:W-:Y:S01]  /*5110*/  IMAD.U32 R0, R142, 0x10000, RZ ;  /* 0x000100008e007824 */ /* 0x000fe200078e00ff */
[----:B------:R-:W-:Y:S01]  /*5120*/  SHF.L.U32 R3, R141, 0x10, RZ ;  /* 0x000000108d037819 */ /* 0x000fe200000006ff */
[----:B------:R-:W-:Y:S01]  /*5130*/  IMAD.U32 R5, R140, 0x10000, RZ ;  /* 0x000100008c057824 */ /* 0x000fe200078e00ff */
[----:B------:R-:W-:Y:S01]  /*5140*/  HFMA2.MMA R157, -RZ, RZ, 0, 0 ;  /* 0x00000000ff9d7435 */ /* 0x000fe200000001ff */
[----:B------:R-:W-:Y:S01]  /*5150*/  IMAD.MOV.U32 R8, RZ, RZ, RZ ;  /* 0x000000ffff087224 */ /* 0x000fe200078e00ff */
[----:B------:R-:W-:Y:S02]  /*5160*/  CS2R R160, SRZ ;  /* 0x0000000000a07805 */ /* 0x000fe4000001ff00 */
[----:B------:R-:W-:Y:S02]  /*5170*/  CS2R R158, SRZ ;  /* 0x00000000009e7805 */ /* 0x000fe4000001ff00 */
[----:B------:R-:W-:Y:S01]  /*5180*/  CS2R R6, SRZ ;  /* 0x0000000000067805 */ /* 0x000fe2000001ff00 */
[----:B------:R-:W-:Y:S01]  /*5190*/  BAR.SYNC.DEFER_BLOCKING 0x0 ;  /* 0x0000000000007b1d */ /* 0x000fe20000010000 */
[----:B--2---:R-:W-:-:S07]  /*51a0*/  FFMA.FTZ R0, R82, R0, R2 ;  /* 0x0000000052007223 */ /* 0x004fce0000010002 */
[----:B------:R-:W0:Y:S01]  /*51b0*/  LDC R2, c[0x0][0x21c] ;  /* 0x00008700ff027b82 */ /* 0x000e220000000800 */
        /* <DEDUP_REMOVED lines=11> */
[----:B------:R-:W-:Y:S01]  /*5270*/  IMAD.U32 R5, R134, 0x10000, RZ ;  /* 0x0001000086057824 */ /* 0x000fe200078e00ff */
[----:B0-----:R-:W-:Y:S02]  /*5280*/  ISETP.GE.AND P0, PT, R2, 0x1, PT ;  /* 0x000000010200780c */ /* 0x001fe40003f06270 */
        /* <DEDUP_REMOVED lines=15> */
[----:B------:R-:W-:-:S03]  /*5380*/  CS2R R4, SRZ ;  /* 0x0000000000047805 */ /* 0x000fc6000001ff00 */
        /* <DEDUP_REMOVED lines=29> */
[----:B------:R-:W-:Y:S01]  /*5560*/  STL [R1+0x54], R3 ;  /* 0x0000540301007387 */ /* 0x000fe20000100800 */
[----:B0-----:R-:W-:Y:S01]  /*5570*/  FMUL.FTZ R2, R122, UR4 ;  /* 0x000000047a027c20 */ /* 0x001fe20008410000 */
[----:B-1----:R-:W-:-:S04]  /*5580*/  FMUL.FTZ R0, R66, UR4 ;  /* 0x0000000442007c20 */ /* 0x002fc80008410000 */
[----:B------:R0:W-:Y:S04]  /*5590*/  STL [R1+0x50], R2 ;  /* 0x0000500201007387 */ /* 0x0001e80000100800 */
[----:B------:R1:W-:Y:S04]  /*55a0*/  STL [R1+0x4c], R0 ;  /* 0x00004c0001007387 */ /* 0x0003e80000100800 */
[----:B------:R2:W-:Y:S01]  /*55b0*/  STL [R1+0x8], RZ ;  /* 0x000008ff01007387 */ /* 0x0005e20000100800 */
[----:B0-----:R-:W-:-:S03]  /*55c0*/  CS2R R2, SRZ ;  /* 0x0000000000027805 */ /* 0x001fc6000001ff00 */
[----:B------:R2:W-:Y:S01]  /*55d0*/  STL [R1+0x4], RZ ;  /* 0x000004ff01007387 */ /* 0x0005e20000100800 */
[----:B-1----:R-:W-:-:S03]  /*55e0*/  IMAD.MOV.U32 R0, RZ, RZ, RZ ;  /* 0x000000ffff007224 */ /* 0x002fc600078e00ff */
[----:B------:R2:W-:Y:S01]  /*55f0*/  STL [R1], RZ ;  /* 0x000000ff01007387 */ /* 0x0005e20000100800 */
[----:B------:R-:W-:Y:S05]  /*5600*/  @!P0 BRA `(.L_x_919) ;  /* 0x0000004400688947 */ /* 0x000fea0003800000 */
[----:B------:R-:W-:Y:S01]  /*5610*/  ISETP.GE.AND P0, PT, R48, UR50, PT ;  /* 0x0000003230007c0c */ /* 0x000fe2000bf06270 */
[----:B------:R-:W-:Y:S01]  /*5620*/  ULDC.64 UR56, c[0x0][0x230] ;  /* 0x00008c0000387ab9 */ /* 0x000fe20000000a00 */
[----:B------:R-:W-:Y:S01]  /*5630*/  MOV R40, R123 ;  /* 0x0000007b00287202 */ /* 0x000fe20000000f00 */
[----:B------:R-:W-:Y:S01]  /*5640*/  UIMAD UR8, UR51, UR56, URZ ;  /* 0x00000038330872a4 */ /* 0x000fe2000f8e023f */
[----:B------:R-:W-:Y:S01]  /*5650*/  IMAD.MOV.U32 R8, RZ, RZ, RZ ;  /* 0x000000ffff087224 */ /* 0x000fe200078e00ff */
[----:B------:R-:W-:Y:S01]  /*5660*/  UIMAD.WIDE.U32 UR28, UR10, UR56, URZ ;  /* 0x000000380a1c72a5 */ /* 0x000fe2000f8e003f */
[----:B------:R-:W-:Y:S01]  /*5670*/  LOP3.LUT R40, R40, 0xfffffffe, RZ, 0xc0, !PT ;  /* 0xfffffffe28287812 */ /* 0x000fe200078ec0ff */
[----:B------:R-:W-:Y:S01]  /*5680*/  UIMAD UR57, UR10, UR57, UR8 ;  /* 0x000000390a3972a4 */ /* 0x000fe2000f8e0208 */
[----:B------:R-:W-:Y:S02]  /*5690*/  UMOV UR7, URZ ;  /* 0x0000003f00077c82 */ /* 0x000fe40008000000 */
[----:B------:R-:W-:Y:S01]  /*56a0*/  UMOV UR8, URZ ;  /* 0x0000003f00087c82 */ /* 0x000fe20008000000 */
[----:B------:R-:W-:Y:S01]  /*56b0*/  UMOV UR9, URZ ;  /* 0x0000003f00097c82 */ /* 0x000fe20008000000 */
[----:B------:R-:W-:Y:S01]  /*56c0*/  ULDC UR54, c[0x0][0x224] ;  /* 0x0000890000367ab9 */ /* 0x000fe20000000800 */
[----:B------:R-:W-:Y:S01]  /*56d0*/  @P0 LOP3.LUT R40, R40, 0x1, RZ, 0xfc, !PT ;  /* 0x0000000128280812 */ /* 0x000fe200078efcff */
[----:B------:R-:W-:Y:S01]  /*56e0*/  ULDC UR55, c[0x0][0x21c] ;  /* 0x0000870000377ab9 */ /* 0x000fe20000000800 */
[----:B------:R-:W-:Y:S01]  /*56f0*/  ULDC UR56, c[0x0][0x218] ;  /* 0x0000860000387ab9 */ /* 0x000fe20000000800 */
[----:B------:R-:W-:Y:S01]  /*5700*/  ULDC.64 UR30, c[0x0][0x3c8] ;  /* 0x0000f200001e7ab9 */ /* 0x000fe20000000a00 */
[----:B------:R-:W-:Y:S01]  /*5710*/  UIADD3 UR57, UR29, UR57, URZ ;  /* 0x000000391d397290 */ /* 0x000fe2000fffe03f */
[----:B------:R0:W-:Y:S01]  /*5720*/  STL [R1+0xcc], R40 ;  /* 0x0000cc2801007387 */ /* 0x0001e20000100800 */
[----:B------:R-:W-:Y:S01]  /*5730*/  ULDC.64 UR32, c[0x0][0x238] ;  /* 0x00008e0000207ab9 */ /* 0x000fe20000000a00 */
[----:B------:R-:W-:Y:S01]  /*5740*/  ULDC.64 UR34, c[0x0][0x2d0] ;  /* 0x0000b40000227ab9 */ /* 0x000fe20000000a00 */
[----:B------:R-:W-:Y:S01]  /*5750*/  ULDC.64 UR36, c[0x0][0x250] ;  /* 0x0000940000247ab9 */ /* 0x000fe20000000a00 */
[----:B------:R-:W-:Y:S01]  /*5760*/  ULDC.64 UR38, c[0x0][0x2e0] ;  /* 0x0000b80000267ab9 */ /* 0x000fe20000000a00 */
[----:B------:R-:W-:Y:S01]  /*5770*/  ULDC.64 UR40, c[0x0][0x270] ;  /* 0x00009c0000287ab9 */ /* 0x000fe20000000a00 */
[----:B------:R-:W-:Y:S01]  /*5780*/  ULDC.64 UR42, c[0x0][0x268] ;  /* 0x00009a00002a7ab9 */ /* 0x000fe20000000a00 */
[----:B------:R-:W-:-:S05]  /*5790*/  ULDC.64 UR44, c[0x0][0x350] ;  /* 0x0000d400002c7ab9 */ /* 0x000fca0000000a00 */
.L_x_963:
[----:B------:R-:W3:Y:S01]  /*57a0*/  LDL R27, [R1+0xcc] ;  /* 0x0000cc00011b7983 */ /* 0x000ee20000100800 */
[----:B------:R-:W-:Y:S01]  /*57b0*/  USHF.R.S32.HI UR58, URZ, 0x1f, UR7 ;  /* 0x0000001f3f3a7899 */ /* 0x000fe20008011407 */
[----:B------:R-:W-:Y:S02]  /*57c0*/  MOV R29, UR36 ;  /* 0x00000024001d7c02 */ /* 0x000fe40008000f00 */
[----:B------:R-:W4:Y:S01]  /*57d0*/  LDL R64, [R1+0xc8] ;  /* 0x0000c80001407983 */ /* 0x000f220000100800 */
[----:B------:R-:W-:Y:S02]  /*57e0*/  UIMAD UR59, UR58, UR36, URZ ;  /* 0x000000243a3b72a4 */ /* 0x000fe4000f8e023f */
[----:B------:R-:W-:Y:S01]  /*57f0*/  IMAD.WIDE.U32 R28, R29, UR7, R48 ;  /* 0x000000071d1c7c25 */ /* 0x000fe2000f8e0030 */
[----:B------:R-:W2:Y:S01]  /*5800*/  LDL R78, [R1+0xc4] ;  /* 0x0000c400014e7983 */ /* 0x000ea20000100800 */
[----:B------:R-:W-:Y:S01]  /*5810*/  UIMAD UR59, UR7, UR37, UR59 ;  /* 0x00000025073b72a4 */ /* 0x000fe2000f8e023b */
[----:B0-----:R-:W-:-:S02]  /*5820*/  LEA R40, P0, R28, UR19, 0x1 ;  /* 0x000000131c287c11 */ /* 0x001fc4000f8008ff */
[----:B------:R-:W2:Y:S01]  /*5830*/  LDL R77, [R1+0xc0] ;  /* 0x0000c000014d7983 */ /* 0x000ea20000100800 */
[----:B------:R-:W-:Y:S01]  /*5840*/  PRMT R42, RZ, 0x7610, R42 ;  /* 0x00007610ff2a7816 */ /* 0x000fe2000000002a */
[----:B------:R-:W-:Y:S01]  /*5850*/  UIMAD UR60, UR58, UR32, URZ ;  /* 0x000000203a3c72a4 */ /* 0x000fe2000f8e023f */
[----:B------:R-:W-:Y:S01]  /*5860*/  UMOV UR46, UR28 ;  /* 0x0000001c002e7c82 */ /* 0x000fe20008000000 */
[----:B------:R-:W-:Y:S02]  /*5870*/  UMOV UR47, UR57 ;  /* 0x00000039002f7c82 */ /* 0x000fe40008000000 */
[----:B------:R-:W-:Y:S01]  /*5880*/  UIMAD UR61, UR7, UR33, UR60 ;  /* 0x00000021073d72a4 */ /* 0x000fe2000f8e023c */
[----:B------:R-:W2:Y:S01]  /*5890*/  LDL R76, [R1+0xbc] ;  /* 0x0000bc00014c7983 */ /* 0x000ea20000100800 */
[----:B------:R-:W-:-:S03]  /*58a0*/  UIMAD.WIDE.U32 UR46, UR7, UR32, UR46 ;  /* 0x00000020072e72a5 */ /* 0x000fc6000f8e002e */
[----:B------:R-:W2:Y:S01]  /*58b0*/  LDL R75, [R1+0xb8] ;  /* 0x0000b800014b7983 */ /* 0x000ea20000100800 */
[----:B------:R-:W-:Y:S02]  /*58c0*/  ULEA UR60, UP0, UR46, UR34, 0x2 ;  /* 0x000000222e3c7291 */ /* 0x000fe4000f80103f */
[----:B------:R-:W-:Y:S01]  /*58d0*/  UIADD3 UR47, UR47, UR61, URZ ;  /* 0x0000003d2f2f7290 */ /* 0x000fe2000fffe03f */
[C---:B------:R-:W-:Y:S01]  /*58e0*/  LOP3.LUT R45, R48.reuse, 0x20, RZ, 0xfc, !PT ;  /* 0x00000020302d7812 */ /* 0x040fe200078efcff */
[----:B------:R-:W2:Y:S02]  /*58f0*/  LDL R74, [R1+0xb4] ;  /* 0x0000b400014a7983 */ /* 0x000ea40000100800 */
[----:B------:R-:W-:Y:S01]  /*5900*/  ULEA.HI.X UR47, UR46, UR35, UR47, 0x2, UP0 ;  /* 0x000000232e2f7291 */ /* 0x000fe200080f142f */
[----:B------:R-:W-:Y:S01]  /*5910*/  LOP3.LUT R44, R48, 0x40, RZ, 0xfc, !PT ;  /* 0x00000040302c7812 */ /* 0x000fe200078efcff */
[----:B------:R-:W2:Y:S04]  /*5920*/  LDL R73, [R1+0xb0] ;  /* 0x0000b00001497983 */ /* 0x000ea80000100800 */
[----:B------:R-:W2:Y:S04]  /*5930*/  LDL R72, [R1+0xac] ;  /* 0x0000ac0001487983 */ /* 0x000ea80000100800 */
[----:B------:R-:W2:Y:S04]  /*5940*/  LDL R71, [R1+0xa8] ;  /* 0x0000a80001477983 */ /* 0x000ea80000100800 */
[----:B------:R-:W2:Y:S04]  /*5950*/  LDL R70, [R1+0xa4] ;  /* 0x0000a40001467983 */ /* 0x000ea80000100800 */
[----:B------:R-:W2:Y:S04]  /*5960*/  LDL R69, [R1+0xa0] ;  /* 0x0000a00001457983 */ /* 0x000ea80000100800 */
[----:B------:R-:W2:Y:S04]  /*5970*/  LDL R68, [R1+0x9c] ;  /* 0x00009c0001447983 */ /* 0x000ea80000100800 */
[----:B------:R-:W2:Y:S04]  /*5980*/  LDL R67, [R1+0x98] ;  /* 0x0000980001437983 */ /* 0x000ea80000100800 */
[----:B------:R-:W2:Y:S04]  /*5990*/  LDL R66, [R1+0x94] ;  /* 0x0000940001427983 */ /* 0x000ea80000100800 */
[----:B------:R-:W2:Y:S01]  /*59a0*/  LDL R65, [R1+0x90] ;  /* 0x0000900001417983 */ /* 0x000ea20000100800 */
[----:B---3--:R-:W-:Y:S01]  /*59b0*/  LOP3.LUT P5, RZ, R27, 0x1, RZ, 0xc0, !PT ;  /* 0x000000011bff7812 */ /* 0x008fe200078ac0ff */
[----:B------:R-:W-:-:S05]  /*59c0*/  VIADD R27, R29, UR59 ;  /* 0x0000003b1d1b7c36 */ /* 0x000fca0008000000 */
[----:B------:R-:W-:-:S07]  /*59d0*/  LEA.HI.X R41, R28, UR48, R27, 0x1, P0 ;  /* 0x000000301c297c11 */ /* 0x000fce00080f0c1b */
[----:B------:R-:W4:Y:S01]  /*59e0*/  @!P5 LDG.E.U16 R42, desc[UR20][R40.64] ;  /* 0x00000014282ad981 */ /* 0x000f22000c1e1500 */
[C---:B------:R-:W-:Y:S01]  /*59f0*/  LOP3.LUT R39, R48.reuse, 0x60, RZ, 0xfc, !PT ;  /* 0x0000006030277812 */ /* 0x040fe200078efcff */
[----:B------:R-:W-:Y:S01]  /*5a00*/  IMAD.U32 R31, RZ, RZ, UR47 ;  /* 0x0000002fff1f7e24 */ /* 0x000fe2000f8e00ff */
[----:B------:R-:W-:Y:S02]  /*5a10*/  MOV R30, UR60 ;  /* 0x0000003c001e7c02 */ /* 0x000fe40008000f00 */
[C---:B------:R-:W-:Y:S02]  /*5a20*/  LOP3.LUT R38, R48.reuse, 0x80, RZ, 0xfc, !PT ;  /* 0x0000008030267812 */ /* 0x040fe400078efcff */
[----:B------:R-:W-:Y:S01]  /*5a30*/  LOP3.LUT R37, R48, 0xa0, RZ, 0xfc, !PT ;  /* 0x000000a030257812 */ /* 0x000fe200078efcff */
[----:B------:R0:W3:Y:S01]  /*5a40*/  LDG.E R63, desc[UR20][R30.64] ;  /* 0x000000141e3f7981 */ /* 0x0000e2000c1e1900 */
[----:B------:R-:W-:Y:S02]  /*5a50*/  ISETP.GE.AND P0, PT, R45, UR50, PT ;  /* 0x000000322d007c0c */ /* 0x000fe4000bf06270 */
[----:B------:R-:W-:-:S02]  /*5a60*/  ISETP.GE.AND P1, PT, R44, UR50, PT ;  /* 0x000000322c007c0c */ /* 0x000fc4000bf26270 */
[----:B------:R-:W-:Y:S02]  /*5a70*/  ISETP.GE.AND P2, PT, R39, UR50, PT ;  /* 0x0000003227007c0c */ /* 0x000fe4000bf46270 */
[----:B------:R-:W-:Y:S02]  /*5a80*/  ISETP.GE.AND P3, PT, R38, UR50, PT ;  /* 0x0000003226007c0c */ /* 0x000fe4000bf66270 */
[----:B------:R-:W-:Y:S02]  /*5a90*/  ISETP.GE.AND P4, PT, R37, UR50, PT ;  /* 0x0000003225007c0c */ /* 0x000fe4000bf86270 */
[----:B------:R-:W-:Y:S02]  /*5aa0*/  PRMT R43, RZ, 0x7610, R43 ;  /* 0x00007610ff2b7816 */ /* 0x000fe4000000002b */
[----:B------:R-:W-:Y:S02]  /*5ab0*/  PRMT R47, RZ, 0x7610, R47 ;  /* 0x00007610ff2f7816 */ /* 0x000fe4000000002f */
[----:B-1----:R-:W-:-:S02]  /*5ac0*/  PRMT R50, RZ, 0x7610, R50 ;  /* 0x00007610ff327816 */ /* 0x002fc40000000032 */
[----:B------:R-:W-:Y:S01]  /*5ad0*/  PRMT R51, RZ, 0x7610, R51 ;  /* 0x00007610ff337816 */ /* 0x000fe20000000033 */
[----:B------:R-:W2:Y:S01]  /*5ae0*/  @!P0 LDG.E.U16 R43, desc[UR20][R40.64+0x40] ;  /* 0x00004014282b8981 */ /* 0x000ea2000c1e1500 */
[C---:B------:R-:W-:Y:S02]  /*5af0*/  LOP3.LUT R36, R48.reuse, 0xc0, RZ, 0xfc, !PT ;  /* 0x000000c030247812 */ /* 0x040fe400078efcff */
[----:B------:R-:W-:Y:S01]  /*5b00*/  PRMT R52, RZ, 0x7610, R52 ;  /* 0x00007610ff347816 */ /* 0x000fe20000000034 */
[----:B------:R-:W2:Y:S01]  /*5b10*/  @!P1 LDG.E.U16 R47, desc[UR20][R40.64+0x80] ;  /* 0x00008014282f9981 */ /* 0x000ea2000c1e1500 */
[C---:B------:R-:W-:Y:S02]  /*5b20*/  LOP3.LUT R35, R48.reuse, 0xe0, RZ, 0xfc, !PT ;  /* 0x000000e030237812 */ /* 0x040fe400078efcff */
[C---:B------:R-:W-:Y:S01]  /*5b30*/  LOP3.LUT R34, R48.reuse, 0x100, RZ, 0xfc, !PT ;  /* 0x0000010030227812 */ /* 0x040fe200078efcff */
[----:B------:R-:W2:Y:S01]  /*5b40*/  @!P2 LDG.E.U16 R50, desc[UR20][R40.64+0xc0] ;  /* 0x0000c0142832a981 */ /* 0x000ea2000c1e1500 */
[----:B------:R-:W-:-:S02]  /*5b50*/  LOP3.LUT R33, R48, 0x120, RZ, 0xfc, !PT ;  /* 0x0000012030217812 */ /* 0x000fc400078efcff */
[----:B------:R-:W-:Y:S01]  /*5b60*/  LOP3.LUT R32, R48, 0x140, RZ, 0xfc, !PT ;  /* 0x0000014030207812 */ /* 0x000fe200078efcff */
[----:B------:R-:W2:Y:S01]  /*5b70*/  @!P3 LDG.E.U16 R51, desc[UR20][R40.64+0x100] ;  /* 0x000100142833b981 */ /* 0x000ea2000c1e1500 */
[----:B------:R-:W-:Y:S02]  /*5b80*/  ISETP.GE.AND P0, PT, R36, UR50, PT ;  /* 0x0000003224007c0c */ /* 0x000fe4000bf06270 */
[----:B------:R-:W-:Y:S01]  /*5b90*/  ISETP.GE.AND P1, PT, R35, UR50, PT ;  /* 0x0000003223007c0c */ /* 0x000fe2000bf26270 */
[----:B------:R-:W2:Y:S01]  /*5ba0*/  @!P4 LDG.E.U16 R52, desc[UR20][R40.64+0x140] ;  /* 0x000140142834c981 */ /* 0x000ea2000c1e1500 */
[----:B------:R-:W-:Y:S02]  /*5bb0*/  ISETP.GE.AND P2, PT, R34, UR50, PT ;  /* 0x0000003222007c0c */ /* 0x000fe4000bf46270 */
[----:B------:R-:W-:Y:S02]  /*5bc0*/  ISETP.GE.AND P3, PT, R33, UR50, PT ;  /* 0x0000003221007c0c */ /* 0x000fe4000bf66270 */
[----:B------:R-:W-:-:S02]  /*5bd0*/  ISETP.GE.AND P4, PT, R32, UR50, PT ;  /* 0x0000003220007c0c */ /* 0x000fc4000bf86270 */
[----:B------:R-:W-:Y:S02]  /*5be0*/  PRMT R53, RZ, 0x7610, R53 ;  /* 0x00007610ff357816 */ /* 0x000fe40000000035 */
[----:B------:R-:W-:Y:S02]  /*5bf0*/  PRMT R54, RZ, 0x7610, R54 ;  /* 0x00007610ff367816 */ /* 0x000fe40000000036 */
[----:B------:R-:W-:Y:S02]  /*5c00*/  PRMT R55, RZ, 0x7610, R55 ;  /* 0x00007610ff377816 */ /* 0x000fe40000000037 */
[----:B------:R-:W-:Y:S01]  /*5c10*/  PRMT R56, RZ, 0x7610, R56 ;  /* 0x00007610ff387816 */ /* 0x000fe20000000038 */
[----:B------:R-:W2:Y:S01]  /*5c20*/  @!P0 LDG.E.U16 R53, desc[UR20][R40.64+0x180] ;  /* 0x0001801428358981 */ /* 0x000ea2000c1e1500 */
[C---:B0-----:R-:W-:Y:S02]  /*5c30*/  LOP3.LUT R31, R48.reuse, 0x160, RZ, 0xfc, !PT ;  /* 0x00000160301f7812 */ /* 0x041fe400078efcff */
[----:B------:R-:W-:Y:S01]  /*5c40*/  LOP3.LUT R30, R48, 0x180, RZ, 0xfc, !PT ;  /* 0x00000180301e7812 */ /* 0x000fe200078efcff */
[----:B------:R-:W2:Y:S01]  /*5c50*/  @!P1 LDG.E.U16 R54, desc[UR20][R40.64+0x1c0] ;  /* 0x0001c01428369981 */ /* 0x000ea2000c1e1500 */
[----:B------:R-:W-:-:S02]  /*5c60*/  PRMT R57, RZ, 0x7610, R57 ;  /* 0x00007610ff397816 */ /* 0x000fc40000000039 */
[C---:B------:R-:W-:Y:S01]  /*5c70*/  LOP3.LUT R29, R48.reuse, 0x1a0, RZ, 0xfc, !PT ;  /* 0x000001a0301d7812 */ /* 0x040fe200078efcff */
[----:B------:R-:W2:Y:S01]  /*5c80*/  @!P2 LDG.E.U16 R55, desc[UR20][R40.64+0x200] ;  /* 0x000200142837a981 */ /* 0x000ea2000c1e1500 */
[C---:B------:R-:W-:Y:S02]  /*5c90*/  LOP3.LUT R28, R48.reuse, 0x1c0, RZ, 0xfc, !PT ;  /* 0x000001c0301c7812 */ /* 0x040fe400078efcff */
[----:B------:R-:W-:Y:S01]  /*5ca0*/  ISETP.GE.AND P0, PT, R31, UR50, PT ;  /* 0x000000321f007c0c */ /* 0x000fe2000bf06270 */
[----:B------:R-:W2:Y:S01]  /*5cb0*/  @!P3 LDG.E.U16 R56, desc[UR20][R40.64+0x240] ;  /* 0x000240142838b981 */ /* 0x000ea2000c1e1500 */
[----:B------:R-:W-:Y:S02]  /*5cc0*/  LOP3.LUT R27, R48, 0x1e0, RZ, 0xfc, !PT ;  /* 0x000001e0301b7812 */ /* 0x000fe400078efcff */
[----:B------:R-:W-:Y:S01]  /*5cd0*/  ISETP.GE.AND P1, PT, R30, UR50, PT ;  /* 0x000000321e007c0c */ /* 0x000fe2000bf26270 */
[----:B------:R-:W2:Y:S01]  /*5ce0*/  @!P4 LDG.E.U16 R57, desc[UR20][R40.64+0x280] ;  /* 0x000280142839c981 */ /* 0x000ea2000c1e1500 */
[----:B------:R-:W-:-:S02]  /*5cf0*/  ISETP.GE.AND P2, PT, R29, UR50, PT ;  /* 0x000000321d007c0c */ /* 0x000fc4000bf46270 */
[----:B------:R-:W-:Y:S02]  /*5d00*/  ISETP.GE.AND P3, PT, R28, UR50, PT ;  /* 0x000000321c007c0c */ /* 0x000fe4000bf66270 */
[----:B------:R-:W-:Y:S02]  /*5d10*/  ISETP.GE.AND P4, PT, R27, UR50, PT ;  /* 0x000000321b007c0c */ /* 0x000fe4000bf86270 */
[----:B------:R-:W-:Y:S02]  /*5d20*/  PRMT R58, RZ, 0x7610, R58 ;  /* 0x00007610ff3a7816 */ /* 0x000fe4000000003a */
[----:B------:R-:W-:Y:S02]  /*5d30*/  PRMT R59, RZ, 0x7610, R59 ;  /* 0x00007610ff3b7816 */ /* 0x000fe4000000003b */
[----:B------:R-:W-:Y:S02]  /*5d40*/  PRMT R60, RZ, 0x7610, R60 ;  /* 0x00007610ff3c7816 */ /* 0x000fe4000000003c */
[----:B------:R-:W-:Y:S01]  /*5d50*/  PRMT R61, RZ, 0x7610, R61 ;  /* 0x00007610ff3d7816 */ /* 0x000fe2000000003d */
[----:B------:R-:W2:Y:S01]  /*5d60*/  @!P0 LDG.E.U16 R58, desc[UR20][R40.64+0x2c0] ;  /* 0x0002c014283a8981 */ /* 0x000ea2000c1e1500 */
[----:B------:R-:W-:-:S03]  /*5d70*/  PRMT R62, RZ, 0x7610, R62 ;  /* 0x00007610ff3e7816 */ /* 0x000fc6000000003e */
[----:B------:R-:W2:Y:S04]  /*5d80*/  @!P1 LDG.E.U16 R59, desc[UR20][R40.64+0x300] ;  /* 0x00030014283b9981 */ /* 0x000ea8000c1e1500 */
[----:B------:R-:W2:Y:S04]  /*5d90*/  @!P2 LDG.E.U16 R60, desc[UR20][R40.64+0x340] ;  /* 0x00034014283ca981 */ /* 0x000ea8000c1e1500 */
[----:B------:R-:W2:Y:S04]  /*5da0*/  @!P3 LDG.E.U16 R61, desc[UR20][R40.64+0x380] ;  /* 0x00038014283db981 */ /* 0x000ea8000c1e1500 */
[----:B------:R0:W2:Y:S04]  /*5db0*/  @!P4 LDG.E.U16 R62, desc[UR20][R40.64+0x3c0] ;  /* 0x0003c014283ec981 */ /* 0x0000a8000c1e1500 */
[----:B----4-:R1:W-:Y:S04]  /*5dc0*/  STS.U16 [R64], R42 ;  /* 0x0000002a40007388 */ /* 0x0103e80000000400 */
[----:B-1----:R-:W4:Y:S01]  /*5dd0*/  LDL R64, [R1+0x8c] ;  /* 0x00008c0001407983 */ /* 0x002f220000100800 */
[----:B------:R-:W-:-:S02]  /*5de0*/  UIMAD UR59, UR51, UR42, URZ ;  /* 0x0000002a333b72a4 */ /* 0x000fc4000f8e023f */
[----:B------:R-:W-:Y:S02]  /*5df0*/  UIMAD.WIDE.U32 UR46, UR10, UR42, URZ ;  /* 0x0000002a0a2e72a5 */ /* 0x000fe4000f8e003f */
[----:B------:R-:W-:-:S04]  /*5e00*/  UIMAD UR59, UR10, UR43, UR59 ;  /* 0x0000002b0a3b72a4 */ /* 0x000fc8000f8e023b */
[----:B------:R-:W-:Y:S02]  /*5e10*/  UIADD3 UR47, UR47, UR59, URZ ;  /* 0x0000003b2f2f7290 */ /* 0x000fe4000fffe03f */
[----:B------:R-:W-:Y:S02]  /*5e20*/  UIMAD UR59, UR58, UR40, URZ ;  /* 0x000000283a3b72a4 */ /* 0x000fe4000f8e023f */
[----:B------:R-:W-:Y:S02]  /*5e30*/  UIMAD.WIDE.U32 UR46, UR7, UR40, UR46 ;  /* 0x00000028072e72a5 */ /* 0x000fe4000f8e002e */
[----:B------:R-:W-:-:S04]  /*5e40*/  UIMAD UR59, UR7, UR41, UR59 ;  /* 0x00000029073b72a4 */ /* 0x000fc8000f8e023b */
[----:B------:R-:W-:Y:S02]  /*5e50*/  UIADD3 UR60, UR47, UR59, URZ ;  /* 0x0000003b2f3c7290 */ /* 0x000fe4000fffe03f */
[----:B------:R-:W-:-:S04]  /*5e60*/  ULEA UR59, UP0, UR46, UR38, 0x2 ;  /* 0x000000262e3b7291 */ /* 0x000fc8000f80103f */
[----:B------:R-:W-:Y:S01]  /*5e70*/  ULEA.HI.X UR46, UR46, UR39, UR60, 0x2, UP0 ;  /* 0x000000272e2e7291 */ /* 0x000fe200080f143c */
[----:B---3--:R-:W-:Y:S01]  /*5e80*/  R2UR UR60, R63 ;  /* 0x000000003f3c72ca */ /* 0x008fe200000e0000 */
[----:B------:R-:W-:-:S04]  /*5e90*/  UIADD3 UR47, UR49, -0x1, URZ ;  /* 0xffffffff312f7890 */ /* 0x000fc8000fffe03f */
[----:B------:R-:W-:-:S04]  /*5ea0*/  ULEA.HI UR61, UR47, UR47, URZ, 0x1 ;  /* 0x0000002f2f3d7291 */ /* 0x000fc8000f8f083f */
[----:B------:R-:W-:-:S04]  /*5eb0*/  ULOP3.LUT UR61, UR61, 0xfffffe, URZ, 0xc0, !UPT ;  /* 0x00fffffe3d3d7892 */ /* 0x000fc8000f8ec03f */
[----:B------:R-:W-:-:S04]  /*5ec0*/  IMAD.U32 R42, RZ, RZ, UR60 ;  /* 0x0000003cff2a7e24 */ /* 0x000fc8000f8e00ff */
[----:B------:R-:W-:Y:S01]  /*5ed0*/  FMUL.FTZ R42, R42, 1.4426950216293334961 ;  /* 0x3fb8aa3b2a2a7820 */ /* 0x000fe20000410000 */
[----:B------:R-:W-:-:S03]  /*5ee0*/  UIADD3 UR47, UR47, -UR61, URZ ;  /* 0x8000003d2f2f7290 */ /* 0x000fc6000fffe03f */
[----:B------:R-:W-:Y:S01]  /*5ef0*/  FMUL.FTZ R152, R24, R42 ;  /* 0x0000002a18987220 */ /* 0x000fe20000410000 */
[----:B------:R-:W-:Y:S01]  /*5f00*/  ULEA UR47, UR47, UR7, 0x8 ;  /* 0x000000072f2f7291 */ /* 0x000fe2000f8e403f */
[----:B--2---:R1:W-:Y:S04]  /*5f10*/  STS.U16 [R78+0x40], R43 ;  /* 0x0000402b4e007388 */ /* 0x0043e80000000400 */
[----:B------:R-:W2:Y:S01]  /*5f20*/  MUFU.EX2 R152, R152 ;  /* 0x0000009800987308 */ /* 0x000ea20000000800 */
[----:B------:R-:W-:Y:S01]  /*5f30*/  STS.U16 [R77+0x80], R47 ;  /* 0x0000802f4d007388 */ /* 0x000fe20000000400 */
[----:B------:R-:W-:-:S03]  /*5f40*/  ISETP.NE.AND P1, PT, R46, RZ, PT ;  /* 0x000000ff2e00720c */ /* 0x000fc60003f25270 */
[----:B------:R3:W-:Y:S01]  /*5f50*/  STS.U16 [R76+0xc0], R50 ;  /* 0x0000c0324c007388 */ /* 0x0007e20000000400 */
[----:B-1----:R-:W-:-:S03]  /*5f60*/  IADD3 R43, R46, 0x200, RZ ;  /* 0x000002002e2b7810 */ /* 0x002fc60007ffe0ff */
[----:B------:R1:W-:Y:S04]  /*5f70*/  STS.U16 [R75+0x100], R51 ;  /* 0x000100334b007388 */ /* 0x0003e80000000400 */
[----:B------:R0:W-:Y:S01]  /*5f80*/  STS.U16 [R74+0x140], R52 ;  /* 0x000140344a007388 */ /* 0x0001e20000000400 */
[----:B---3--:R-:W-:-:S03]  /*5f90*/  MOV R50, UR47 ;  /* 0x0000002f00327c02 */ /* 0x008fc60008000f00 */
[----:B------:R3:W-:Y:S01]  /*5fa0*/  STS.U16 [R73+0x180], R53 ;  /* 0x0001803549007388 */ /* 0x0007e20000000400 */
[----:B------:R-:W-:-:S03]  /*5fb0*/  SEL R50, R50, R43, !P1 ;  /* 0x0000002b32327207 */ /* 0x000fc60004800000 */
[----:B------:R3:W-:Y:S04]  /*5fc0*/  STS.U16 [R72+0x1c0], R54 ;  /* 0x0001c03648007388 */ /* 0x0007e80000000400 */
[----:B------:R3:W-:Y:S04]  /*5fd0*/  STS.U16 [R71+0x200], R55 ;  /* 0x0002003747007388 */ /* 0x0007e80000000400 */
[----:B------:R3:W-:Y:S01]  /*5fe0*/  STS.U16 [R70+0x240], R56 ;  /* 0x0002403846007388 */ /* 0x0007e20000000400 */
[----:B0-----:R-:W-:-:S03]  /*5ff0*/  IMAD.U32 R40, RZ, RZ, UR59 ;  /* 0x0000003bff287e24 */ /* 0x001fc6000f8e00ff */
[----:B------:R3:W-:Y:S01]  /*6000*/  STS.U16 [R69+0x280], R57 ;  /* 0x0002803945007388 */ /* 0x0007e20000000400 */
[----:B------:R-:W-:-:S03]  /*6010*/  MOV R41, UR46 ;  /* 0x0000002e00297c02 */ /* 0x000fc60008000f00 */
[----:B------:R3:W-:Y:S01]  /*6020*/  STS.U16 [R68+0x2c0], R58 ;  /* 0x0002c03a44007388 */ /* 0x0007e20000000400 */
[----:B-1----:R-:W-:-:S03]  /*6030*/  LEA R51, R50, R25, 0x2 ;  /* 0x0000001932337211 */ /* 0x002fc600078e10ff */
[----:B------:R3:W-:Y:S04]  /*6040*/  STS.U16 [R67+0x300], R59 ;  /* 0x0003003b43007388 */ /* 0x0007e80000000400 */
[----:B------:R3:W-:Y:S04]  /*6050*/  STS.U16 [R66+0x340], R60 ;  /* 0x0003403c42007388 */ /* 0x0007e80000000400 */
[----:B------:R3:W-:Y:S01]  /*6060*/  STS.U16 [R65+0x380], R61 ;  /* 0x0003803d41007388 */ /* 0x0007e20000000400 */
[----:B------:R-:W-:-:S13]  /*6070*/  ISETP.NE.AND P0, PT, R46, 0x7f, PT ;  /* 0x0000007f2e00780c */ /* 0x000fda0003f05270 */
[----:B------:R-:W-:Y:S01]  /*6080*/  @P0 IMAD R104, R46, 0x4, R25 ;  /* 0x000000042e680824 */ /* 0x000fe200078e0219 */
[----:B------:R-:W-:Y:S01]  /*6090*/  BSSY B0, `(.L_x_920) ;  /* 0x0000023000007945 */ /* 0x000fe20003800000 */
[----:B----4-:R3:W-:Y:S01]  /*60a0*/  STS.U16 [R64+0x3c0], R62 ;  /* 0x0003c03e40007388 */ /* 0x0107e20000000400 */
[----:B------:R-:W-:-:S03]  /*60b0*/  NOP ;  /* 0x0000000000007918 */ /* 0x000fc60000000000 */
[----:B------:R3:W0:Y:S04]  /*60c0*/  LDS.U16 R47, [R26] ;  /* 0x000000001a2f7984 */ /* 0x0006280000000400 */
[----:B------:R3:W1:Y:S04]  /*60d0*/  LDS.U16 R43, [R26+0x2] ;  /* 0x000002001a2b7984 */ /* 0x0006680000000400 */
        /* <DEDUP_REMOVED lines=14> */
[----:B------:R3:W5:Y:S04]  /*61c0*/  LDG.E R135, desc[UR20][R40.64] ;  /* 0x0000001428877981 */ /* 0x000768000c1e1900 */
[----:B--2---:R3:W-:Y:S01]  /*61d0*/  STS [R51+0x3be0], R152 ;  /* 0x003be09833007388 */ /* 0x0047e20000000800 */
[----:B------:R-:W-:Y:S06]  /*61e0*/  BAR.SYNC.DEFER_BLOCKING 0x0 ;  /* 0x0000000000007b1d */ /* 0x000fec0000010000 */
[----:B------:R-:W2:Y:S01]  /*61f0*/  @P0 LDS R104, [R104+0x43e4] ;  /* 0x0043e40068680984 */ /* 0x000ea20000000800 */
[----:B-1--4-:R-:W-:Y:S05]  /*6200*/  @P0 BRA `(.L_x_921) ;  /* 0x00000000002c0947 */ /* 0x012fea0003800000 */
[----:B---3--:R-:W1:Y:S01]  /*6210*/  LDC R40, c[0x0][0x224] ;  /* 0x00008900ff287b82 */ /* 0x008e620000000800 */
[----:B--2---:R-:W-:Y:S01]  /*6220*/  IMAD.MOV.U32 R104, RZ, RZ, 0x3f800000 ;  /* 0x3f800000ff687424 */ /* 0x004fe200078e00ff */
[----:B-1----:R-:W-:-:S13]  /*6230*/  ISETP.NE.AND P0, PT, R40, UR49, PT ;  /* 0x0000003128007c0c */ /* 0x002fda000bf05270 */
[----:B------:R-:W-:Y:S05]  /*6240*/  @!P0 BRA `(.L_x_921) ;  /* 0x00000000001c8947 */ /* 0x000fea0003800000 */
[----:B------:R-:W-:-:S04]  /*6250*/  IADD3 R41, R40, -UR6, RZ ;  /* 0x8000000628297c10 */ /* 0x000fc8000fffe0ff */
[----:B------:R-:W-:-:S04]  /*6260*/  LEA.HI R40, R41, R41, RZ, 0x1 ;  /* 0x0000002929287211 */ /* 0x000fc800078f08ff */
[----:B------:R-:W-:-:S05]  /*6270*/  LOP3.LUT R40, R40, 0xfffffe, RZ, 0xc0, !PT ;  /* 0x00fffffe28287812 */ /* 0x000fca00078ec0ff */
[----:B------:R-:W-:-:S05]  /*6280*/  IMAD.IADD R40, R41, 0x1, -R40 ;  /* 0x0000000129287824 */ /* 0x000fca00078e0a28 */
[----:B------:R-:W-:-:S04]  /*6290*/  LEA R40, R40, UR7, 0x8 ;  /* 0x0000000728287c11 */ /* 0x000fc8000f8e40ff */
[----:B------:R-:W-:-:S05]  /*62a0*/  LEA R40, R40, R25, 0x2 ;  /* 0x0000001928287211 */ /* 0x000fca00078e10ff */
[----:B------:R1:W4:Y:S02]  /*62b0*/  LDS R104, [R40+0x3be0] ;  /* 0x003be00028687984 */ /* 0x0003240000000800 */
.L_x_921:
[----:B------:R-:W-:Y:S05]  /*62c0*/  BSYNC B0 ;  /* 0x0000000000007941 */ /* 0x000fea0003800000 */
.L_x_920:
[----:B---3--:R-:W3:Y:S04]  /*62d0*/  LDL R66, [R1+0x10c] ;  /* 0x00010c0001427983 */ /* 0x008ee80000100800 */
[----:B------:R-:W2:Y:S04]  /*62e0*/  LDL R65, [R1+0x108] ;  /* 0x0001080001417983 */ /* 0x000ea80000100800 */
        /* <DEDUP_REMOVED lines=15> */
[----:B------:R-:W-:Y:S01]  /*63e0*/  LOP3.LUT R164, R46, 0x1f, RZ, 0xc0, !PT ;  /* 0x0000001f2ea47812 */ /* 0x000fe200078ec0ff */
[----:B-1----:R-:W-:Y:S01]  /*63f0*/  IMAD.U32 R40, RZ, RZ, UR49 ;  /* 0x00000031ff287e24 */ /* 0x002fe2000f8e00ff */
[----:B------:R-:W4:Y:S01]  /*6400*/  LDL R120, [R1+0x48] ;  /* 0x0000480001787983 */ /* 0x000f220000100800 */
[----:B------:R-:W-:Y:S01]  /*6410*/  HFMA2.MMA R81, -RZ, RZ, 0, 0 ;  /* 0x00000000ff517435 */ /* 0x000fe200000001ff */
[----:B------:R-:W-:Y:S01]  /*6420*/  IMAD.MOV.U32 R51, RZ, RZ, 0x8 ;  /* 0x00000008ff337424 */ /* 0x000fe200078e00ff */
[----:B------:R-:W-:Y:S01]  /*6430*/  PLOP3.LUT P0, PT, PT, PT, UP0, 0x80, 0x0 ;  /* 0x000000000000781c */ /* 0x000fe20003f0f008 */
[----:B------:R-:W4:Y:S01]  /*6440*/  LDL R121, [R1+0x44] ;  /* 0x0000440001797983 */ /* 0x000f220000100800 */
[----:B------:R-:W-:-:S02]  /*6450*/  IMAD.MOV.U32 R80, RZ, RZ, 0x3f800000 ;  /* 0x3f800000ff507424 */ /* 0x000fc400078e00ff */
[----:B------:R-:W-:Y:S01]  /*6460*/  ISETP.NE.OR P0, PT, R164, RZ, !P0 ;  /* 0x000000ffa400720c */ /* 0x000fe20004705670 */
[----:B------:R-:W4:Y:S04]  /*6470*/  LDL R122, [R1+0x40] ;  /* 0x00004000017a7983 */ /* 0x000f280000100800 */
[----:B------:R-:W4:Y:S04]  /*6480*/  LDL R123, [R1+0x3c] ;  /* 0x00003c00017b7983 */ /* 0x000f280000100800 */
[----:B------:R-:W4:Y:S04]  /*6490*/  LDL R124, [R1+0x38] ;  /* 0x00003800017c7983 */ /* 0x000f280000100800 */
[----:B------:R-:W4:Y:S01]  /*64a0*/  LDL R125, [R1+0x34] ;  /* 0x00003400017d7983 */ /* 0x000f220000100800 */
[----:B------:R-:W1:Y:S01]  /*64b0*/  @!P0 LDC R41, c[0x0][0x21c] ;  /* 0x00008700ff298b82 */ /* 0x000e620000000800 */
[-C--:B------:R-:W-:Y:S01]  /*64c0*/  FMUL.FTZ R103, R23, R42.reuse ;  /* 0x0000002a17677220 */ /* 0x080fe20000410000 */
[----:B------:R-:W-:Y:S01]  /*64d0*/  @!P0 IADD3 R40, R40, -0x2, RZ ;  /* 0xfffffffe28288810 */ /* 0x000fe20007ffe0ff */
        /* <DEDUP_REMOVED lines=10> */
[----:B------:R-:W-:Y:S01]  /*6580*/  FMUL.FTZ R102, R22, R42 ;  /* 0x0000002a16667220 */ /* 0x000fe20000410000 */
[----:B------:R-:W0:Y:S01]  /*6590*/  MUFU.EX2 R103, R103 ;  /* 0x0000006700677308 */ /* 0x000e220000000800 */
[----:B-1----:R-:W-:-:S02]  /*65a0*/  @!P0 IMAD R40, R40, R41, UR7 ;  /* 0x0000000728288e24 */ /* 0x002fc4000f8e0229 */
[-C--:B------:R-:W-:Y:S01]  /*65b0*/  FMUL.FTZ R101, R21, R42.reuse ;  /* 0x0000002a15657220 */ /* 0x080fe20000410000 */
[----:B------:R-:W-:Y:S01]  /*65c0*/  FMUL.FTZ R100, R20, R42 ;  /* 0x0000002a14647220 */ /* 0x000fe20000410000 */
[----:B------:R-:W-:-:S03]  /*65d0*/  @!P0 IMAD.WIDE R40, R40, R51, UR22 ;  /* 0x0000001628288e25 */ /* 0x000fc6000f8e0233 */
[----:B------:R-:W1:Y:S01]  /*65e0*/  MUFU.EX2 R102, R102 ;  /* 0x0000006600667308 */ /* 0x000e620000000800 */
[----:B0-----:R-:W-:Y:S01]  /*65f0*/  SHF.L.U32 R47, R47, 0x10, RZ ;  /* 0x000000102f2f7819 */ /* 0x001fe200000006ff */
[----:B------:R-:W-:Y:S02]  /*6600*/  IMAD.U32 R43, R43, 0x10000, RZ ;  /* 0x000100002b2b7824 */ /* 0x000fe400078e00ff */
[-C--:B------:R-:W-:Y:S01]  /*6610*/  FMUL.FTZ R99, R19, R42.reuse ;  /* 0x0000002a13637220 */ /* 0x080fe20000410000 */
[----:B------:R0:W5:Y:S01]  /*6620*/  @!P0 LDG.E.64 R80, desc[UR20][R40.64] ;  /* 0x0000001428508981 */ /* 0x000162000c1e1b00 */
[-C--:B------:R-:W-:Y:S01]  /*6630*/  FMUL.FTZ R98, R18, R42.reuse ;  /* 0x0000002a12627220 */ /* 0x080fe20000410000 */
[-C--:B------:R-:W-:Y:S01]  /*6640*/  FMUL.FTZ R97, R17, R42.reuse ;  /* 0x0000002a11617220 */ /* 0x080fe20000410000 */
[----:B------:R-:W-:Y:S01]  /*6650*/  FMUL.FTZ R96, R16, R42 ;  /* 0x0000002a10607220 */ /* 0x000fe20000410000 */
[----:B------:R-:W1:Y:S01]  /*6660*/  MUFU.EX2 R101, R101 ;  /* 0x0000006500657308 */ /* 0x000e620000000800 */
[----:B------:R-:W-:-:S02]  /*6670*/  IMAD.U32 R105, R105, 0x10000, RZ ;  /* 0x0001000069697824 */ /* 0x000fc400078e00ff */
[-C--:B------:R-:W-:Y:S01]  /*6680*/  FMUL.FTZ R95, R15, R42.reuse ;  /* 0x0000002a0f5f7220 */ /* 0x080fe20000410000 */
[-C--:B------:R-:W-:Y:S01]  /*6690*/  FMUL.FTZ R91, R14, R42.reuse ;  /* 0x0000002a0e5b7220 */ /* 0x080fe20000410000 */
[-C--:B------:R-:W-:Y:S01]  /*66a0*/  FMUL.FTZ R74, R13, R42.reuse ;  /* 0x0000002a0d4a7220 */ /* 0x080fe20000410000 */
[----:B------:R-:W-:Y:S01]  /*66b0*/  FMUL.FTZ R67, R12, R42 ;  /* 0x0000002a0c437220 */ /* 0x000fe20000410000 */
[----:B0-----:R-:W-:Y:S01]  /*66c0*/  SHF.L.U32 R40, R82, 0x10, RZ ;  /* 0x0000001052287819 */ /* 0x001fe200000006ff */
[----:B------:R-:W0:Y:S01]  /*66d0*/  MUFU.EX2 R100, R100 ;  /* 0x0000006400647308 */ /* 0x000e220000000800 */
[----:B------:R-:W-:Y:S01]  /*66e0*/  FMUL.FTZ R82, R152, R103 ;  /* 0x0000006798527220 */ /* 0x000fe20000410000 */
[----:B------:R-:W-:-:S06]  /*66f0*/  SHF.L.U32 R106, R106, 0x10, RZ ;  /* 0x000000106a6a7819 */ /* 0x000fcc00000006ff */
[----:B------:R-:W0:Y:S01]  /*6700*/  MUFU.EX2 R99, R99 ;  /* 0x0000006300637308 */ /* 0x000e220000000800 */
[----:B-1----:R-:W-:Y:S01]  /*6710*/  FMUL.FTZ R82, R102, R82 ;  /* 0x0000005266527220 */ /* 0x002fe20000410000 */
[----:B------:R-:W-:-:S06]  /*6720*/  IMAD.U32 R107, R107, 0x10000, RZ ;  /* 0x000100006b6b7824 */ /* 0x000fcc00078e00ff */
[----:B------:R-:W1:Y:S01]  /*6730*/  MUFU.EX2 R98, R98 ;  /* 0x0000006200627308 */ /* 0x000e620000000800 */
[----:B------:R-:W-:Y:S01]  /*6740*/  FMUL.FTZ R82, R101, R82 ;  /* 0x0000005265527220 */ /* 0x000fe20000410000 */
[----:B------:R-:W-:-:S06]  /*6750*/  SHF.L.U32 R108, R108, 0x10, RZ ;  /* 0x000000106c6c7819 */ /* 0x000fcc00000006ff */
[----:B------:R-:W1:Y:S01]  /*6760*/  MUFU.EX2 R97, R97 ;  /* 0x0000006100617308 */ /* 0x000e620000000800 */
[----:B0-----:R-:W-:Y:S01]  /*6770*/  FMUL.FTZ R82, R100, R82 ;  /* 0x0000005264527220 */ /* 0x001fe20000410000 */
[----:B------:R-:W-:-:S06]  /*6780*/  IMAD.U32 R109, R109, 0x10000, RZ ;  /* 0x000100006d6d7824 */ /* 0x000fcc00078e00ff */
        /* <DEDUP_REMOVED lines=14> */
[----:B------:R-:W-:Y:S01]  /*6870*/  FMUL.FTZ R41, R9, R42 ;  /* 0x0000002a09297220 */ /* 0x000fe20000410000 */
[----:B------:R-:W-:Y:S02]  /*6880*/  SHF.L.U32 R114, R114, 0x10, RZ ;  /* 0x0000001072727819 */ /* 0x000fe400000006ff */
[----:B-1----:R-:W-:Y:S01]  /*6890*/  FMUL.FTZ R82, R91, R82 ;  /* 0x000000525b527220 */ /* 0x002fe20000410000 */
[----:B------:R-:W-:Y:S02]  /*68a0*/  IMAD.U32 R115, R115, 0x10000, RZ ;  /* 0x0001000073737824 */ /* 0x000fe400078e00ff */
[----:B------:R-:W-:Y:S01]  /*68b0*/  MUFU.EX2 R41, R41 ;  /* 0x0000002900297308 */ /* 0x000fe20000000800 */
[----:B------:R-:W-:Y:S01]  /*68c0*/  FMUL.FTZ R82, R74, R82 ;  /* 0x000000524a527220 */ /* 0x000fe20000410000 */
[----:B------:R-:W-:Y:S01]  /*68d0*/  SHF.L.U32 R116, R116, 0x10, RZ ;  /* 0x0000001074747819 */ /* 0x000fe200000006ff */
[----:B------:R-:W-:-:S02]  /*68e0*/  IMAD.U32 R117, R117, 0x10000, RZ ;  /* 0x0001000075757824 */ /* 0x000fc400078e00ff */
[----:B0-----:R-:W-:Y:S01]  /*68f0*/  FMUL.FTZ R82, R67, R82 ;  /* 0x0000005243527220 */ /* 0x001fe20000410000 */
[C---:B------:R-:W-:Y:S02]  /*6900*/  ISETP.GT.U32.AND P2, PT, R46.reuse, 0x1f, PT ;  /* 0x0000001f2e00780c */ /* 0x040fe40003f44070 */
[----:B------:R-:W-:Y:S02]  /*6910*/  LEA.HI R119, R46, R46, RZ, 0x1e ;  /* 0x0000002e2e777211 */ /* 0x000fe400078ff0ff */
[----:B---3--:R-:W-:Y:S01]  /*6920*/  SHF.L.U32 R94, R66, 0x10, RZ ;  /* 0x00000010425e7819 */ /* 0x008fe200000006ff */
[----:B--2---:R-:W-:-:S04]  /*6930*/  IMAD.U32 R93, R65, 0x10000, RZ ;  /* 0x00010000415d7824 */ /* 0x004fc800078e00ff */
[----:B------:R-:W-:Y:S01]  /*6940*/  FMUL.FTZ R65, R24, R94 ;  /* 0x0000005e18417220 */ /* 0x000fe20000410000 */
[----:B----4-:R-:W-:Y:S01]  /*6950*/  SHF.L.U32 R92, R64, 0x10, RZ ;  /* 0x00000010405c7819 */ /* 0x010fe200000006ff */
[----:B------:R-:W-:Y:S02]  /*6960*/  FMUL.FTZ R64, R23, R93 ;  /* 0x0000005d17407220 */ /* 0x000fe40000410000 */
[----:B------:R-:W-:Y:S01]  /*6970*/  FMUL.FTZ R151, R47, R65 ;  /* 0x000000412f977220 */ /* 0x000fe20000410000 */
[----:B------:R-:W-:Y:S02]  /*6980*/  IMAD.U32 R90, R63, 0x10000, RZ ;  /* 0x000100003f5a7824 */ /* 0x000fe400078e00ff */
[----:B------:R-:W-:Y:S01]  /*6990*/  FMUL.FTZ R63, R22, R92 ;  /* 0x0000005c163f7220 */ /* 0x000fe20000410000 */
[----:B------:R-:W-:Y:S01]  /*69a0*/  FMUL.FTZ R136, R43, R64 ;  /* 0x000000402b887220 */ /* 0x000fe20000410000 */
[----:B------:R-:W-:Y:S01]  /*69b0*/  SHF.L.U32 R79, R62, 0x10, RZ ;  /* 0x000000103e4f7819 */ /* 0x000fe200000006ff */
[----:B------:R-:W-:Y:S01]  /*69c0*/  FMUL.FTZ R62, R21, R90 ;  /* 0x0000005a153e7220 */ /* 0x000fe20000410000 */
[----:B------:R-:W-:Y:S01]  /*69d0*/  FMUL.FTZ R137, R40, R63 ;  /* 0x0000003f28897220 */ /* 0x000fe20000410000 */
[----:B------:R-:W-:Y:S01]  /*69e0*/  FFMA.FTZ R83, R151, R103, R136 ;  /* 0x0000006797537223 */ /* 0x000fe20000010088 */
[----:B------:R-:W-:-:S02]  /*69f0*/  IMAD.U32 R78, R61, 0x10000, RZ ;  /* 0x000100003d4e7824 */ /* 0x000fc400078e00ff */
[----:B------:R-:W-:Y:S01]  /*6a00*/  FMUL.FTZ R61, R20, R79 ;  /* 0x0000004f143d7220 */ /* 0x000fe20000410000 */
[----:B------:R-:W-:Y:S01]  /*6a10*/  FMUL.FTZ R138, R105, R62 ;  /* 0x0000003e698a7220 */ /* 0x000fe20000410000 */
[----:B------:R-:W-:Y:S01]  /*6a20*/  FFMA.FTZ R83, R102, R83, R137 ;  /* 0x0000005366537223 */ /* 0x000fe20000010089 */
[----:B------:R-:W-:Y:S01]  /*6a30*/  SHF.L.U32 R77, R60, 0x10, RZ ;  /* 0x000000103c4d7819 */ /* 0x000fe200000006ff */
[----:B------:R-:W-:Y:S02]  /*6a40*/  FMUL.FTZ R139, R106, R61 ;  /* 0x0000003d6a8b7220 */ /* 0x000fe40000410000 */
[----:B------:R-:W-:Y:S01]  /*6a50*/  FFMA.FTZ R83, R101, R83, R138 ;  /* 0x0000005365537223 */ /* 0x000fe2000001008a */
[----:B------:R-:W-:Y:S02]  /*6a60*/  IMAD.U32 R76, R59, 0x10000, RZ ;  /* 0x000100003b4c7824 */ /* 0x000fe400078e00ff */
[----:B------:R-:W-:Y:S01]  /*6a70*/  FMUL.FTZ R59, R19, R78 ;  /* 0x0000004e133b7220 */ /* 0x000fe20000410000 */
[----:B------:R-:W-:Y:S01]  /*6a80*/  FFMA.FTZ R83, R100, R83, R139 ;  /* 0x0000005364537223 */ /* 0x000fe2000001008b */
[----:B------:R-:W-:Y:S01]  /*6a90*/  SHF.L.U32 R75, R58, 0x10, RZ ;  /* 0x000000103a4b7819 */ /* 0x000fe200000006ff */
[----:B------:R-:W-:Y:S01]  /*6aa0*/  FMUL.FTZ R58, R18, R77 ;  /* 0x0000004d123a7220 */ /* 0x000fe20000410000 */
[----:B------:R-:W-:Y:S01]  /*6ab0*/  FMUL.FTZ R140, R107, R59 ;  /* 0x0000003b6b8c7220 */ /* 0x000fe20000410000 */
[----:B------:R-:W-:-:S02]  /*6ac0*/  IMAD.U32 R73, R57, 0x10000, RZ ;  /* 0x0001000039497824 */ /* 0x000fc400078e00ff */
[----:B------:R-:W-:Y:S01]  /*6ad0*/  FMUL.FTZ R57, R17, R76 ;  /* 0x0000004c11397220 */ /* 0x000fe20000410000 */
[----:B------:R-:W-:Y:S01]  /*6ae0*/  FMUL.FTZ R141, R108, R58 ;  /* 0x0000003a6c8d7220 */ /* 0x000fe20000410000 */
        /* <DEDUP_REMOVED lines=13> */
[----:B------:R-:W-:-:S02]  /*6bc0*/  IMAD.U32 R69, R53, 0x10000, RZ ;  /* 0x0001000035457824 */ /* 0x000fc400078e00ff */
[----:B------:R-:W-:Y:S01]  /*6bd0*/  FFMA.FTZ R83, R96, R83, R143 ;  /* 0x0000005360537223 */ /* 0x000fe2000001008f */
[----:B------:R-:W-:Y:S01]  /*6be0*/  FMUL.FTZ R53, R10, R42 ;  /* 0x0000002a0a357220 */ /* 0x000fe20000410000 */
[----:B------:R-:W0:Y:S01]  /*6bf0*/  MUFU.EX2 R60, R60 ;  /* 0x0000003c003c7308 */ /* 0x000e220000000800 */
[----:B------:R-:W-:Y:S01]  /*6c00*/  SHF.L.U32 R68, R52, 0x10, RZ ;  /* 0x0000001034447819 */ /* 0x000fe200000006ff */
[----:B------:R-:W-:Y:S01]  /*6c10*/  FMUL.FTZ R52, R13, R71 ;  /* 0x000000470d347220 */ /* 0x000fe20000410000 */
[----:B------:R-:W-:Y:S01]  /*6c20*/  FMUL.FTZ R145, R112, R54 ;  /* 0x0000003670917220 */ /* 0x000fe20000410000 */
[----:B------:R-:W-:Y:S01]  /*6c30*/  FFMA.FTZ R83, R95, R83, R144 ;  /* 0x000000535f537223 */ /* 0x000fe20000010090 */
[----:B------:R-:W-:Y:S01]  /*6c40*/  FMUL.FTZ R51, R12, R70 ;  /* 0x000000460c337220 */ /* 0x000fe20000410000 */
[----:B------:R-:W-:Y:S01]  /*6c50*/  FMUL.FTZ R146, R113, R52 ;  /* 0x0000003471927220 */ /* 0x000fe20000410000 */
[----:B------:R-:W-:Y:S01]  /*6c60*/  IMAD.U32 R66, R50, 0x10000, RZ ;  /* 0x0001000032427824 */ /* 0x000fe200078e00ff */
[----:B------:R-:W1:Y:S01]  /*6c70*/  MUFU.EX2 R53, R53 ;  /* 0x0000003500357308 */ /* 0x000e620000000800 */
[----:B------:R-:W-:Y:S01]  /*6c80*/  FFMA.FTZ R83, R91, R83, R145 ;  /* 0x000000535b537223 */ /* 0x000fe20000010091 */
[----:B------:R-:W-:Y:S01]  /*6c90*/  FMUL.FTZ R50, R11, R69 ;  /* 0x000000450b327220 */ /* 0x000fe20000410000 */
[----:B------:R-:W-:-:S02]  /*6ca0*/  FMUL.FTZ R147, R114, R51 ;  /* 0x0000003372937220 */ /* 0x000fc40000410000 */
[----:B------:R-:W-:Y:S01]  /*6cb0*/  FFMA.FTZ R83, R74, R83, R146 ;  /* 0x000000534a537223 */ /* 0x000fe20000010092 */
[----:B------:R-:W-:Y:S01]  /*6cc0*/  FMUL.FTZ R42, R10, R68 ;  /* 0x000000440a2a7220 */ /* 0x000fe20000410000 */
[----:B------:R-:W-:Y:S02]  /*6cd0*/  FMUL.FTZ R148, R115, R50 ;  /* 0x0000003273947220 */ /* 0x000fe40000410000 */
[----:B------:R-:W-:Y:S01]  /*6ce0*/  FFMA.FTZ R83, R67, R83, R147 ;  /* 0x0000005343537223 */ /* 0x000fe20000010093 */
[----:B0-----:R-:W-:Y:S01]  /*6cf0*/  FMUL.FTZ R82, R60, R82 ;  /* 0x000000523c527220 */ /* 0x001fe20000410000 */
[----:B------:R-:W-:Y:S01]  /*6d00*/  FMUL.FTZ R149, R116, R42 ;  /* 0x0000002a74957220 */ /* 0x000fe20000410000 */
[----:B------:R-:W-:Y:S01]  /*6d10*/  FMUL.FTZ R118, R9, R66 ;  /* 0x0000004209767220 */ /* 0x000fe20000410000 */
[----:B------:R-:W-:-:S03]  /*6d20*/  FFMA.FTZ R83, R60, R83, R148 ;  /* 0x000000533c537223 */ /* 0x000fc60000010094 */
[----:B------:R-:W-:Y:S01]  /*6d30*/  FMUL.FTZ R150, R117, R118 ;  /* 0x0000007675967220 */ /* 0x000fe20000410000 */
[C---:B-1----:R-:W-:Y:S01]  /*6d40*/  FMUL.FTZ R82, R53.reuse, R82 ;  /* 0x0000005235527220 */ /* 0x042fe20000410000 */
[----:B------:R-:W-:Y:S01]  /*6d50*/  FFMA.FTZ R83, R53, R83, R149 ;  /* 0x0000005335537223 */ /* 0x000fe20000010095 */
[----:B------:R-:W-:Y:S02]  /*6d60*/  LEA R119, R119, R25, 0x3 ;  /* 0x0000001977777211 */ /* 0x000fe400078e18ff */
[C---:B------:R-:W-:Y:S01]  /*6d70*/  FMUL.FTZ R82, R41.reuse, R82 ;  /* 0x0000005229527220 */ /* 0x040fe20000410000 */
[----:B------:R-:W-:Y:S01]  /*6d80*/  FFMA.FTZ R83, R41, R83, R150 ;  /* 0x0000005329537223 */ /* 0x000fe20000010096 */
[-C--:B-----5:R-:W-:Y:S01]  /*6d90*/  FMUL.FTZ R120, R120, R135.reuse ;  /* 0x0000008778787220 */ /* 0x0a0fe20000410000 */
[----:B------:R-:W-:-:S03]  /*6da0*/  FMUL.FTZ R121, R121, R135 ;  /* 0x0000008779797220 */ /* 0x000fc60000410000 */
        /* <DEDUP_REMOVED lines=53> */
.L_x_986:
[----:B------:R-:W3:Y:S01]  /*7100*/  S2R R89, SR_LANEID ;  /* 0x0000000000597919 */ /* 0x000ee20000000000 */
[----:B------:R-:W-:Y:S01]  /*7110*/  UMOV UR46, 0xffffffff ;  /* 0xffffffff002e7882 */ /* 0x000fe20000000000 */
[----:B---3--:R-:W-:-:S13]  /*7120*/  ISETP.GE.AND P0, PT, R89, 0x10, PT ;  /* 0x000000105900780c */ /* 0x008fda0003f06270 */
[C---:B01----:R-:W-:Y:S01]  /*7130*/  @P0 FFMA.FTZ R163, R162.reuse, R88, R163 ;  /* 0x00000058a2a30223 */ /* 0x043fe200000100a3 */
[----:B--2---:R-:W-:Y:S01]  /*7140*/  @P0 FMUL.FTZ R162, R162, R153 ;  /* 0x00000099a2a20220 */ /* 0x004fe20000410000 */
[----:B------:R-:W-:Y:S06]  /*7150*/  BRA.DIV UR46, `(.L_x_924) ;  /* 0x000000522e087947 */ /* 0x000fec000b800000 */
.L_x_989:
[----:B------:R-:W-:-:S03]  /*7160*/  UMOV UR46, 0xffffffff ;  /* 0xffffffff002e7882 */ /* 0x000fc60000000000 */
[----:B------:R-:W-:Y:S05]  /*7170*/  BRA.DIV UR46, `(.L_x_925) ;  /* 0x000000522e287947 */ /* 0x000fea000b800000 */
.L_x_992:
[----:B------:R-:W-:-:S03]  /*7180*/  UMOV UR46, 0xffffffff ;  /* 0xffffffff002e7882 */ /* 0x000fc60000000000 */
[----:B------:R-:W-:Y:S05]  /*7190*/  BRA.DIV UR46, `(.L_x_926) ;  /* 0x000000522e487947 */ /* 0x000fea000b800000 */
[----:B------:R-:W0:Y:S04]  /*71a0*/  SHFL.UP PT, R162, R162, 0x1, RZ ;  /* 0x04200000a2a27989 */ /* 0x000e2800000e00ff */
[----:B------:R-:W1:Y:S04]  /*71b0*/  SHFL.UP PT, R163, R163, 0x1, RZ ;  /* 0x04200000a3a37989 */ /* 0x000e6800000e00ff */
[----:B------:R-:W2:Y:S04]  /*71c0*/  SHFL.IDX PT, R80, R80, RZ, 0x1f ;  /* 0x00001fff50507589 */ /* 0x000ea800000e0000 */
[----:B------:R-:W3:Y:S02]  /*71d0*/  SHFL.IDX PT, R81, R81, RZ, 0x1f ;  /* 0x00001fff51517589 */ /* 0x000ee400000e0000 */
.L_x_998:
        /* <DEDUP_REMOVED lines=12> */
.L_x_922:
[----:B------:R-:W-:Y:S05]  /*72a0*/  WARPSYNC.ALL ;  /* 0x0000000000007948 */ /* 0x000fea0003800000 */
[----:B------:R-:W-:Y:S01]  /*72b0*/  BAR.SYNC.DEFER_BLOCKING 0x0 ;  /* 0x0000000000007b1d */ /* 0x000fe20000010000 */
[C---:B------:R-:W-:Y:S01]  /*72c0*/  FMUL.FTZ R82, R41.reuse, R104 ;  /* 0x0000006829527220 */ /* 0x040fe20000410000 */
[----:B------:R-:W-:Y:S01]  /*72d0*/  FFMA.FTZ R83, R41, R135, R134 ;  /* 0x0000008729537223 */ /* 0x000fe20000010086 */
[----:B------:R-:W-:Y:S01]  /*72e0*/  UISETP.GE.AND UP0, UPT, UR49, UR54, UPT ;  /* 0x000000363100728c */ /* 0x000fe2000bf06270 */
[----:B0-----:R-:W-:Y:S02]  /*72f0*/  IMAD.U32 R84, RZ, RZ, UR7 ;  /* 0x00000007ff547e24 */ /* 0x001fe4000f8e00ff */
        /* <DEDUP_REMOVED lines=99> */
.L_x_1015:
        /* <DEDUP_REMOVED lines=15> */
.L_x_927:
[----:B------:R-:W-:Y:S05]  /*7a20*/  WARPSYNC.ALL ;  /* 0x0000000000007948 */ /* 0x000fea0003800000 */
[----:B0-----:R-:W2:Y:S04]  /*7a30*/  LDL R82, [R1+0x48] ;  /* 0x0000480001527983 */ /* 0x001ea80000100800 */
        /* <DEDUP_REMOVED lines=10> */
[----:B------:R-:W-:Y:S01]  /*7ae0*/  FFMA.FTZ R65, R47, -R65, R151 ;  /* 0x800000412f417223 */ /* 0x000fe20000010097 */
[----:B------:R-:W-:Y:S01]  /*7af0*/  FFMA.FTZ R64, R43, -R64, R136 ;  /* 0x800000402b407223 */ /* 0x000fe20000010088 */
        /* <DEDUP_REMOVED lines=31> */
[----:B------:R-:W-:-:S03]  /*7cf0*/  ISETP.NE.AND P6, PT, R46, RZ, PT ;  /* 0x000000ff2e00720c */ /* 0x000fc60003fc5270 */
[----:B------:R-:W-:Y:S01]  /*7d00*/  FFMA.FTZ R98, R98, R97, R125 ;  /* 0x0000006162627223 */ /* 0x000fe2000001007d */
[----:B------:R-:W-:-:S03]  /*7d10*/  FFMA.FTZ R82, R88, R145, R82 ;  /* 0x0000009158527223 */ /* 0x000fc60000010052 */
[----:B------:R-:W-:Y:S01]  /*7d20*/  FFMA.FTZ R99, R99, R98, R124 ;  /* 0x0000006263637223 */ /* 0x000fe2000001007c */
[----:B------:R-:W-:Y:S01]  /*7d30*/  FFMA.FTZ R145, R112, -R54, R145 ;  /* 0x8000003670917223 */ /* 0x000fe20000010091 */
[----:B------:R-:W-:Y:S02]  /*7d40*/  FFMA.FTZ R54, R115, -R50, R148 ;  /* 0x8000003273367223 */ /* 0x000fe40000010094 */
[----:B------:R-:W-:Y:S01]  /*7d50*/  FFMA.FTZ R100, R100, R99, R123 ;  /* 0x0000006364647223 */ /* 0x000fe2000001007b */
[----:B------:R-:W-:-:S03]  /*7d60*/  MOV R50, UR7 ;  /* 0x0000000700327c02 */ /* 0x000fc60008000f00 */
[----:B------:R-:W-:Y:S02]  /*7d70*/  FFMA.FTZ R101, R101, R100, R122 ;  /* 0x0000006465657223 */ /* 0x000fe4000001007a */
[----:B------:R-:W-:Y:S02]  /*7d80*/  @!P6 IMAD R50, R50, 0x8, R25 ;  /* 0x000000083232e824 */ /* 0x000fe400078e0219 */
[----:B------:R-:W-:-:S03]  /*7d90*/  FFMA.FTZ R102, R102, R101, R121 ;  /* 0x0000006566667223 */ /* 0x000fc60000010079 */
[----:B------:R0:W-:Y:S01]  /*7da0*/  @!P6 STS.64 [R50+0x45e0], R80 ;  /* 0x0045e0503200e388 */ /* 0x0001e20000000a00 */
[----:B------:R-:W-:Y:S01]  /*7db0*/  FFMA.FTZ R103, R103, R102, R120 ;  /* 0x0000006667677223 */ /* 0x000fe20000010078 */
[----:B------:R-:W-:Y:S01]  /*7dc0*/  FFMA.FTZ R142, R109, -R57, R142 ;  /* 0x800000396d8e7223 */ /* 0x000fe2000001008e */
[----:B------:R-:W-:Y:S01]  /*7dd0*/  FMUL.FTZ R57, R9, R104 ;  /* 0x0000006809397220 */ /* 0x000fe20000410000 */
[----:B0-----:R-:W-:Y:S01]  /*7de0*/  SHF.L.U32 R80, R46, 0x4, RZ ;  /* 0x000000042e507819 */ /* 0x001fe200000006ff */
[----:B------:R-:W-:Y:S01]  /*7df0*/  FMUL.FTZ R50, R104, UR60 ;  /* 0x0000003c68327c20 */ /* 0x000fe20008410000 */
[----:B------:R-:W-:Y:S01]  /*7e00*/  FMUL.FTZ R81, R116, R41 ;  /* 0x0000002974517220 */ /* 0x000fe20000410000 */
[----:B------:R-:W-:Y:S01]  /*7e10*/  FFMA.FTZ R63, R40, -R63, R137 ;  /* 0x8000003f283f7223 */ /* 0x000fe20000010089 */
[----:B------:R-:W-:Y:S01]  /*7e20*/  FFMA.FTZ R62, R105, -R62, R138 ;  /* 0x8000003e693e7223 */ /* 0x000fe2000001008a */
[----:B------:R-:W-:Y:S01]  /*7e30*/  FFMA.FTZ R61, R106, -R61, R139 ;  /* 0x8000003d6a3d7223 */ /* 0x000fe2000001008b */
[----:B------:R-:W-:Y:S01]  /*7e40*/  FFMA.FTZ R59, R107, -R59, R140 ;  /* 0x8000003b6b3b7223 */ /* 0x000fe2000001008c */
[----:B------:R-:W-:Y:S01]  /*7e50*/  FFMA.FTZ R58, R108, -R58, R141 ;  /* 0x8000003a6c3a7223 */ /* 0x000fe2000001008d */
[----:B------:R-:W-:-:S02]  /*7e60*/  USHF.R.S32.HI UR46, URZ, 0x1f, UR11 ;  /* 0x0000001f3f2e7899 */ /* 0x000fc4000801140b */
[----:B------:R-:W-:-:S04]  /*7e70*/  ULEA UR47, UR49, 0xfffff800, 0xb ;  /* 0xfffff800312f7891 */ /* 0x000fc8000f8e583f */
[----:B------:R-:W-:Y:S01]  /*7e80*/  USHF.R.S32.HI UR59, URZ, 0x1f, UR47 ;  /* 0x0000001f3f3b7899 */ /* 0x000fe2000801142f */
[----:B------:R-:W-:Y:S01]  /*7e90*/  BSSY B0, `(.L_x_929) ;  /* 0x0000090000007945 */ /* 0x000fe20003800000 */
[----:B------:R-:W-:Y:S01]  /*7ea0*/  FMUL.FTZ R115, R115, R133 ;  /* 0x0000008573737220 */ /* 0x000fe20000410000 */
[----:B------:R-:W-:Y:S01]  /*7eb0*/  FMUL.FTZ R119, R98, UR60 ;  /* 0x0000003c62777c20 */ /* 0x000fe20008410000 */
[----:B------:R-:W-:Y:S01]  /*7ec0*/  FMUL.FTZ R120, R99, UR60 ;  /* 0x0000003c63787c20 */ /* 0x000fe20008410000 */
[----:B--2---:R-:W-:-:S04]  /*7ed0*/  FFMA.FTZ R53, R87, R146, R82 ;  /* 0x0000009257357223 */ /* 0x004fc80000010052 */
[----:B---3--:R-:W-:Y:S01]  /*7ee0*/  FFMA.FTZ R53, R86, R147, R53 ;  /* 0x0000009356357223 */ /* 0x008fe20000010035 */
[----:B------:R-:W-:-:S03]  /*7ef0*/  FFMA.FTZ R82, R114, -R51, R147 ;  /* 0x8000003372527223 */ /* 0x000fc60000010093 */
[----:B----4-:R-:W-:Y:S01]  /*7f00*/  FFMA.FTZ R53, R85, R148, R53 ;  /* 0x0000009455357223 */ /* 0x010fe20000010035 */
[----:B------:R-:W-:Y:S01]  /*7f10*/  FFMA.FTZ R146, R113, -R52, R146 ;  /* 0x8000003471927223 */ /* 0x000fe20000010092 */
[----:B-----5:R-:W-:Y:S02]  /*7f20*/  FMUL.FTZ R51, R84, R150 ;  /* 0x0000009654337220 */ /* 0x020fe40000410000 */
[----:B------:R-:W-:Y:S01]  /*7f30*/  FFMA.FTZ R53, R83, R149, R53 ;  /* 0x0000009553357223 */ /* 0x000fe20000010035 */
[----:B------:R-:W-:Y:S01]  /*7f40*/  FFMA.FTZ R149, R116, -R42, R149 ;  /* 0x8000002a74957223 */ /* 0x000fe20000010095 */
[----:B------:R-:W-:Y:S01]  /*7f50*/  FFMA.FTZ R83, R117, -R118, R150 ;  /* 0x8000007675537223 */ /* 0x000fe20000010096 */
[----:B------:R-:W-:Y:S01]  /*7f60*/  FMUL.FTZ R52, R24, R103 ;  /* 0x0000006718347220 */ /* 0x000fe20000410000 */
[----:B------:R-:W-:Y:S01]  /*7f70*/  FADD.FTZ R42, R53, R51 ;  /* 0x00000033352a7221 */ /* 0x000fe20000010000 */
[----:B------:R-:W-:Y:S01]  /*7f80*/  FMUL.FTZ R117, R117, R104 ;  /* 0x0000006875757220 */ /* 0x000fe20000410000 */
[----:B------:R-:W-:Y:S01]  /*7f90*/  LEA.HI.SX32 R85, R80, R80, 0x1b ;  /* 0x0000005050557211 */ /* 0x000fe200078fdaff */
[----:B------:R-:W-:Y:S01]  /*7fa0*/  FMUL.FTZ R51, R41, UR60 ;  /* 0x0000003c29337c20 */ /* 0x000fe20008410000 */
[----:B------:R-:W-:Y:S01]  /*7fb0*/  FMUL.FTZ R50, R83, R50 ;  /* 0x0000003253327220 */ /* 0x000fe20000410000 */
[-C--:B------:R-:W-:Y:S01]  /*7fc0*/  FFMA.FTZ R53, R65, R52.reuse, RZ ;  /* 0x0000003441357223 */ /* 0x080fe200000100ff */
[----:B------:R-:W-:Y:S01]  /*7fd0*/  LEA R85, R85, R25, 0x2 ;  /* 0x0000001955557211 */ /* 0x000fe200078e10ff */
[----:B------:R-:W-:Y:S01]  /*7fe0*/  FMUL.FTZ R51, R149, R51 ;  /* 0x0000003395337220 */ /* 0x000fe20000410000 */
[----:B------:R-:W-:Y:S01]  /*7ff0*/  FMUL.FTZ R52, R94, R52 ;  /* 0x000000345e347220 */ /* 0x000fe20000410000 */
[----:B------:R-:W-:Y:S01]  /*8000*/  FFMA.FTZ R56, R9, R117, R56 ;  /* 0x0000007509387223 */ /* 0x000fe20000010038 */
[-C--:B------:R-:W-:Y:S01]  /*8010*/  FMUL.FTZ R83, R83, R57.reuse ;  /* 0x0000003953537220 */ /* 0x080fe20000410000 */
[----:B------:R-:W-:Y:S01]  /*8020*/  FMUL.FTZ R84, R23, R102 ;  /* 0x0000006617547220 */ /* 0x000fe20000410000 */
[----:B------:R-:W-:Y:S01]  /*8030*/  FMUL.FTZ R57, R66, R57 ;  /* 0x0000003942397220 */ /* 0x000fe20000410000 */
[----:B------:R-:W-:Y:S01]  /*8040*/  FFMA.FTZ R55, R10, R81, R55 ;  /* 0x000000510a377223 */ /* 0x000fe20000010037 */
[----:B------:R-:W-:Y:S01]  /*8050*/  FFMA.FTZ R66, R66, R117, R50 ;  /* 0x0000007542427223 */ /* 0x000fe20000010032 */
[----:B------:R-:W-:-:S02]  /*8060*/  VIADD R50, R80, 0x1 ;  /* 0x0000000150327836 */ /* 0x000fc40000000000 */
[----:B------:R-:W-:Y:S01]  /*8070*/  FFMA.FTZ R81, R68, R81, R51 ;  /* 0x0000005144517223 */ /* 0x000fe20000010033 */
[----:B------:R-:W-:Y:S01]  /*8080*/  STL [R1+0x4c], R56 ;  /* 0x00004c3801007387 */ /* 0x000fe20000100800 */
[-C--:B------:R-:W-:Y:S01]  /*8090*/  FMUL.FTZ R51, R93, R84.reuse ;  /* 0x000000545d337220 */ /* 0x080fe20000410000 */
[----:B------:R-:W-:Y:S02]  /*80a0*/  FFMA.FTZ R84, R64, R84, R53 ;  /* 0x0000005440547223 */ /* 0x000fe40000010035 */
[----:B------:R0:W-:Y:S01]  /*80b0*/  STS [R85+0x1090], R52 ;  /* 0x0010903455007388 */ /* 0x0001e20000000800 */
[----:B------:R-:W-:-:S03]  /*80c0*/  IADD3 R53, R80, 0x3, RZ ;  /* 0x0000000350357810 */ /* 0x000fc60007ffe0ff */
[----:B------:R1:W-:Y:S01]  /*80d0*/  STL [R1+0x50], R55 ;  /* 0x0000503701007387 */ /* 0x0003e20000100800 */
[----:B------:R-:W-:Y:S01]  /*80e0*/  LEA.HI.SX32 R50, R50, R80, 0x1b ;  /* 0x0000005032327211 */ /* 0x000fe200078fdaff */
[----:B0-----:R-:W-:Y:S02]  /*80f0*/  VIADD R52, R80, 0x2 ;  /* 0x0000000250347836 */ /* 0x001fe40000000000 */
[----:B-1----:R-:W-:-:S03]  /*8100*/  FMUL.FTZ R55, R22, R101 ;  /* 0x0000006516377220 */ /* 0x002fc60000410000 */
[----:B------:R-:W-:Y:S01]  /*8110*/  LEA.HI.SX32 R52, R52, R80, 0x1b ;  /* 0x0000005034347211 */ /* 0x000fe200078fdaff */
[----:B------:R-:W-:Y:S01]  /*8120*/  FMUL.FTZ R56, R21, R100 ;  /* 0x0000006415387220 */ /* 0x000fe20000410000 */
[----:B------:R-:W-:Y:S01]  /*8130*/  LEA.HI.SX32 R53, R53, R80, 0x1b ;  /* 0x0000005035357211 */ /* 0x000fe200078fdaff */
[----:B------:R-:W-:Y:S01]  /*8140*/  FFMA.FTZ R84, R63, R55, R84 ;  /* 0x000000373f547223 */ /* 0x000fe20000010054 */
[----:B------:R-:W-:Y:S01]  /*8150*/  LEA R50, R50, R25, 0x2 ;  /* 0x0000001932327211 */ /* 0x000fe200078e10ff */
[----:B------:R-:W-:Y:S01]  /*8160*/  FMUL.FTZ R55, R92, R55 ;  /* 0x000000375c377220 */ /* 0x000fe20000410000 */
[----:B------:R-:W-:Y:S01]  /*8170*/  LEA R52, R52, R25, 0x2 ;  /* 0x0000001934347211 */ /* 0x000fe200078e10ff */
[-C--:B------:R-:W-:Y:S01]  /*8180*/  FFMA.FTZ R84, R62, R56.reuse, R84 ;  /* 0x000000383e547223 */ /* 0x080fe20000010054 */
[----:B------:R-:W-:Y:S02]  /*8190*/  IMAD R53, R53, 0x4, R25 ;  /* 0x0000000435357824 */ /* 0x000fe400078e0219 */
[----:B------:R-:W-:Y:S01]  /*81a0*/  FMUL.FTZ R56, R90, R56 ;  /* 0x000000385a387220 */ /* 0x000fe20000410000 */
[----:B------:R0:W-:Y:S01]  /*81b0*/  STS [R50+0x1094], R51 ;  /* 0x0010943332007388 */ /* 0x0001e20000000800 */
[----:B------:R-:W-:-:S03]  /*81c0*/  FMUL.FTZ R86, R19, R98 ;  /* 0x0000006213567220 */ /* 0x000fc60000410000 */
[----:B------:R-:W-:Y:S04]  /*81d0*/  STS [R52+0x1098], R55 ;  /* 0x0010983734007388 */ /* 0x000fe80000000800 */
[----:B------:R1:W-:Y:S01]  /*81e0*/  STS [R53+0x109c], R56 ;  /* 0x00109c3835007388 */ /* 0x0003e20000000800 */
[----:B0-----:R-:W-:Y:S01]  /*81f0*/  FMUL.FTZ R50, R20, R99 ;  /* 0x0000006314327220 */ /* 0x001fe20000410000 */
[----:B------:R-:W-:-:S03]  /*8200*/  FMUL.FTZ R51, R78, R86 ;  /* 0x000000564e337220 */ /* 0x000fc60000410000 */
[----:B------:R-:W-:Y:S01]  /*8210*/  FFMA.FTZ R84, R61, R50, R84 ;  /* 0x000000323d547223 */ /* 0x000fe20000010054 */
[----:B-1----:R-:W-:Y:S01]  /*8220*/  FMUL.FTZ R56, R17, R96 ;  /* 0x0000006011387220 */ /* 0x002fe20000410000 */
[----:B------:R-:W-:Y:S02]  /*8230*/  FMUL.FTZ R50, R79, R50 ;  /* 0x000000324f327220 */ /* 0x000fe40000410000 */
[----:B------:R-:W-:Y:S01]  /*8240*/  FFMA.FTZ R86, R59, R86, R84 ;  /* 0x000000563b567223 */ /* 0x000fe20000010054 */
[----:B------:R-:W-:Y:S01]  /*8250*/  FMUL.FTZ R89, R76, R56 ;  /* 0x000000384c597220 */ /* 0x000fe20000410000 */
[----:B------:R-:W-:Y:S01]  /*8260*/  FMUL.FTZ R84, R18, R97 ;  /* 0x0000006112547220 */ /* 0x000fe20000410000 */
[----:B------:R-:W-:Y:S04]  /*8270*/  STS [R85+0x10a0], R50 ;  /* 0x0010a03255007388 */ /* 0x000fe80000000800 */
[----:B------:R0:W-:Y:S04]  /*8280*/  STS [R85+0x10ac], R89 ;  /* 0x0010ac5955007388 */ /* 0x0001e80000000800 */
[----:B------:R1:W-:Y:S01]  /*8290*/  STS [R85+0x10a4], R51 ;  /* 0x0010a43355007388 */ /* 0x0003e20000000800 */
[----:B------:R-:W-:Y:S01]  /*82a0*/  FMUL.FTZ R55, R16, R95 ;  /* 0x0000005f10377220 */ /* 0x000fe20000410000 */
[----:B0-----:R-:W-:Y:S01]  /*82b0*/  FFMA.FTZ R89, R58, R84, R86 ;  /* 0x000000543a597223 */ /* 0x001fe20000010056 */
[----:B-1----:R-:W0:Y:S03]  /*82c0*/  LDC.64 R50, c[0x0][0x348] ;  /* 0x0000d200ff327b82 */ /* 0x002e260000000a00 */
[----:B------:R-:W-:Y:S01]  /*82d0*/  FFMA.FTZ R89, R142, R56, R89 ;  /* 0x000000388e597223 */ /* 0x000fe20000010059 */
[----:B------:R-:W-:Y:S01]  /*82e0*/  FMUL.FTZ R52, R15, R91 ;  /* 0x0000005b0f347220 */ /* 0x000fe20000410000 */
[----:B------:R-:W-:-:S02]  /*82f0*/  FMUL.FTZ R104, R77, R84 ;  /* 0x000000544d687220 */ /* 0x000fc40000410000 */
[----:B------:R-:W-:Y:S01]  /*8300*/  FFMA.FTZ R89, R143, R55, R89 ;  /* 0x000000378f597223 */ /* 0x000fe20000010059 */
[----:B------:R-:W-:-:S03]  /*8310*/  FMUL.FTZ R53, R14, R74 ;  /* 0x0000004a0e357220 */ /* 0x000fc60000410000 */
[-C--:B------:R-:W-:Y:S01]  /*8320*/  FFMA.FTZ R89, R144, R52.reuse, R89 ;  /* 0x0000003490597223 */ /* 0x080fe20000010059 */
[----:B------:R1:W-:Y:S03]  /*8330*/  STS [R85+0x10a8], R104 ;  /* 0x0010a86855007388 */ /* 0x0003e60000000800 */
[-C--:B------:R-:W-:Y:S01]  /*8340*/  FFMA.FTZ R89, R145, R53.reuse, R89 ;  /* 0x0000003591597223 */ /* 0x080fe20000010059 */
[----:B------:R-:W-:Y:S01]  /*8350*/  FMUL.FTZ R87, R73, R52 ;  /* 0x0000003449577220 */ /* 0x000fe20000410000 */
[----:B-1----:R-:W-:Y:S01]  /*8360*/  FMUL.FTZ R104, R72, R53 ;  /* 0x0000003548687220 */ /* 0x002fe20000410000 */
[----:B------:R-:W-:Y:S01]  /*8370*/  HFMA2.MMA R53, -RZ, RZ, 0, 0 ;  /* 0x00000000ff357435 */ /* 0x000fe200000001ff */
[----:B------:R-:W-:Y:S01]  /*8380*/  MOV R52, R46 ;  /* 0x0000002e00347202 */ /* 0x000fe20000000f00 */
[----:B------:R-:W-:Y:S01]  /*8390*/  FMUL.FTZ R88, R75, R55 ;  /* 0x000000374b587220 */ /* 0x000fe20000410000 */
[----:B------:R-:W-:Y:S01]  /*83a0*/  FMUL.FTZ R55, R10, R41 ;  /* 0x000000290a377220 */ /* 0x000fe20000410000 */
[----:B0-----:R-:W-:-:S04]  /*83b0*/  IMAD R41, R50, UR46, RZ ;  /* 0x0000002e32297c24 */ /* 0x001fc8000f8e02ff */
[----:B------:R-:W-:Y:S02]  /*83c0*/  IMAD R51, R51, UR11, R41 ;  /* 0x0000000b33337c24 */ /* 0x000fe4000f8e0229 */
[----:B------:R-:W-:Y:S01]  /*83d0*/  IMAD.WIDE.U32 R52, R50, UR11, R52 ;  /* 0x0000000b32347c25 */ /* 0x000fe2000f8e0034 */
[----:B------:R-:W-:-:S03]  /*83e0*/  MOV R41, UR44 ;  /* 0x0000002c00297c02 */ /* 0x000fc60008000f00 */
[----:B------:R-:W-:Y:S01]  /*83f0*/  IMAD.IADD R51, R53, 0x1, R51 ;  /* 0x0000000135337824 */ /* 0x000fe200078e0233 */
[----:B------:R-:W-:Y:S01]  /*8400*/  MOV R50, R52 ;  /* 0x0000003400327202 */ /* 0x000fe20000000f00 */
[----:B------:R-:W-:Y:S01]  /*8410*/  USHF.R.S32.HI UR46, URZ, 0x1f, UR12 ;  /* 0x0000001f3f2e7899 */ /* 0x000fe2000801140c */
[----:B------:R-:W-:Y:S01]  /*8420*/  FMUL.FTZ R86, R13, R67 ;  /* 0x000000430d567220 */ /* 0x000fe20000410000 */
[----:B------:R-:W0:Y:S02]  /*8430*/  LDC.64 R52, c[0x0][0x360] ;  /* 0x0000d800ff347b82 */ /* 0x000e240000000a00 */
[----:B------:R-:W-:-:S04]  /*8440*/  IMAD.WIDE.U32 R50, R41, UR12, R50 ;  /* 0x0000000c29327c25 */ /* 0x000fc8000f8e0032 */
[----:B------:R-:W-:Y:S02]  /*8450*/  IMAD.U32 R41, RZ, RZ, UR56 ;  /* 0x00000038ff297e24 */ /* 0x000fe4000f8e00ff */
[----:B------:R-:W-:Y:S01]  /*8460*/  FMUL.FTZ R68, R68, R55 ;  /* 0x0000003744447220 */ /* 0x000fe20000410000 */
[----:B------:R-:W-:Y:S02]  /*8470*/  UIMAD UR46, UR46, UR44, URZ ;  /* 0x0000002c2e2e72a4 */ /* 0x000fe4000f8e023f */
[----:B------:R-:W-:Y:S01]  /*8480*/  IADD3 R41, R41, -UR47, -R46 ;  /* 0x8000002f29297c10 */ /* 0x000fe2000fffe82e */
[----:B------:R-:W-:Y:S01]  /*8490*/  FMUL.FTZ R84, R12, R60 ;  /* 0x0000003c0c547220 */ /* 0x000fe20000410000 */
[----:B------:R-:W-:Y:S02]  /*84a0*/  FFMA.FTZ R89, R146, R86, R89 ;  /* 0x0000005692597223 */ /* 0x000fe40000010059 */
[----:B------:R-:W-:Y:S01]  /*84b0*/  ISETP.GE.AND P0, PT, R41, 0x1, PT ;  /* 0x000000012900780c */ /* 0x000fe20003f06270 */
[----:B------:R-:W-:Y:S01]  /*84c0*/  FMUL.FTZ R56, R11, R133 ;  /* 0x000000850b387220 */ /* 0x000fe20000410000 */
[----:B------:R1:W-:Y:S01]  /*84d0*/  STS [R85+0x10c8], R68 ;  /* 0x0010c84455007388 */ /* 0x0003e20000000800 */
[----:B------:R-:W-:Y:S01]  /*84e0*/  UIMAD UR46, UR12, UR45, UR46 ;  /* 0x0000002d0c2e72a4 */ /* 0x000fe2000f8e022e */
[----:B------:R-:W-:-:S02]  /*84f0*/  FFMA.FTZ R89, R82, R84, R89 ;  /* 0x0000005452597223 */ /* 0x000fc40000010059 */
[----:B------:R2:W-:Y:S02]  /*8500*/  STS [R85+0x10b0], R88 ;  /* 0x0010b05855007388 */ /* 0x0005e40000000800 */
[----:B------:R-:W-:Y:S02]  /*8510*/  FFMA.FTZ R89, R54, R56, R89 ;  /* 0x0000003836597223 */ /* 0x000fe40000010059 */
[----:B------:R3:W-:Y:S01]  /*8520*/  STS [R85+0x10b4], R87 ;  /* 0x0010b45755007388 */ /* 0x0007e20000000800 */
[----:B-1----:R-:W-:-:S03]  /*8530*/  FMUL.FTZ R68, R133, UR60 ;  /* 0x0000003c85447c20 */ /* 0x002fc60008410000 */
[----:B------:R1:W-:Y:S01]  /*8540*/  STS [R85+0x10b8], R104 ;  /* 0x0010b86855007388 */ /* 0x0003e20000000800 */
[----:B--2---:R-:W-:Y:S01]  /*8550*/  FMUL.FTZ R88, R70, R84 ;  /* 0x0000005446587220 */ /* 0x004fe20000410000 */
[----:B------:R-:W-:Y:S01]  /*8560*/  FMUL.FTZ R68, R54, R68 ;  /* 0x0000004436447220 */ /* 0x000fe20000410000 */
[----:B------:R-:W-:Y:S01]  /*8570*/  IADD3 R121, R51, UR46, RZ ;  /* 0x0000002e33797c10 */ /* 0x000fe2000fffe0ff */
[----:B---3--:R-:W-:Y:S01]  /*8580*/  FMUL.FTZ R87, R71, R86 ;  /* 0x0000005647577220 */ /* 0x008fe20000410000 */
[----:B------:R-:W-:Y:S01]  /*8590*/  IADD3 R54, P1, R50, UR47, RZ ;  /* 0x0000002f32367c10 */ /* 0x000fe2000ff3e0ff */
[----:B-1----:R-:W-:-:S03]  /*85a0*/  FMUL.FTZ R104, R69, R56 ;  /* 0x0000003845687220 */ /* 0x002fc60000410000 */
[----:B------:R1:W-:Y:S01]  /*85b0*/  STS [R85+0x10bc], R87 ;  /* 0x0010bc5755007388 */ /* 0x0003e20000000800 */
[----:B------:R-:W-:Y:S01]  /*85c0*/  FFMA.FTZ R149, R149, R55, R89 ;  /* 0x0000003795957223 */ /* 0x000fe20000010059 */
[----:B------:R-:W-:Y:S02]  /*85d0*/  IADD3.X R55, R121, UR59, RZ, P1, !PT ;  /* 0x0000003b79377c10 */ /* 0x000fe40008ffe4ff */
[----:B------:R2:W-:Y:S01]  /*85e0*/  STS [R85+0x10c0], R88 ;  /* 0x0010c05855007388 */ /* 0x0005e20000000800 */
[----:B------:R-:W-:-:S03]  /*85f0*/  FMUL.FTZ R114, R114, R60 ;  /* 0x0000003c72727220 */ /* 0x000fc60000410000 */
[----:B------:R3:W-:Y:S04]  /*8600*/  STS [R85+0x10c4], R104 ;  /* 0x0010c46855007388 */ /* 0x0007e80000000800 */
[----:B------:R4:W-:Y:S01]  /*8610*/  STS [R85+0x10cc], R57 ;  /* 0x0010cc3955007388 */ /* 0x0009e20000000800 */
[----:B-1----:R-:W-:Y:S01]  /*8620*/  FMUL.FTZ R87, R60, UR60 ;  /* 0x0000003c3c577c20 */ /* 0x002fe20008410000 */
[----:B--2---:R-:W-:Y:S01]  /*8630*/  FMUL.FTZ R88, R67, UR60 ;  /* 0x0000003c43587c20 */ /* 0x004fe20008410000 */
[----:B------:R-:W-:Y:S01]  /*8640*/  FMUL.FTZ R89, R74, UR60 ;  /* 0x0000003c4a597c20 */ /* 0x000fe20008410000 */
[----:B------:R-:W-:Y:S01]  /*8650*/  FMUL.FTZ R116, R95, UR60 ;  /* 0x0000003c5f747c20 */ /* 0x000fe20008410000 */
[----:B------:R-:W-:Y:S01]  /*8660*/  FMUL.FTZ R117, R96, UR60 ;  /* 0x0000003c60757c20 */ /* 0x000fe20008410000 */
[----:B---3--:R-:W-:Y:S01]  /*8670*/  FMUL.FTZ R104, R91, UR60 ;  /* 0x0000003c5b687c20 */ /* 0x008fe20008410000 */
[----:B------:R-:W-:Y:S01]  /*8680*/  FMUL.FTZ R118, R97, UR60 ;  /* 0x0000003c61767c20 */ /* 0x000fe20008410000 */
[----:B------:R-:W-:Y:S01]  /*8690*/  FMUL.FTZ R60, R100, UR60 ;  /* 0x0000003c643c7c20 */ /* 0x000fe20008410000 */
[----:B------:R-:W-:Y:S01]  /*86a0*/  FMUL.FTZ R84, R101, UR60 ;  /* 0x0000003c65547c20 */ /* 0x000fe20008410000 */
[----:B----4-:R-:W-:Y:S01]  /*86b0*/  FMUL.FTZ R85, R102, UR60 ;  /* 0x0000003c66557c20 */ /* 0x010fe20008410000 */
[----:B------:R-:W-:Y:S01]  /*86c0*/  FMUL.FTZ R86, R103, UR60 ;  /* 0x0000003c67567c20 */ /* 0x000fe20008410000 */
[----:B------:R-:W-:Y:S06]  /*86d0*/  BAR.SYNC.DEFER_BLOCKING 0x0 ;  /* 0x0000000000007b1d */ /* 0x000fec0000010000 */
[----:B0-----:R-:W-:Y:S05]  /*86e0*/  @!P0 BRA `(.L_x_930) ;  /* 0x0000000000288947 */ /* 0x001fea0003800000 */
[C---:B------:R-:W-:Y:S02]  /*86f0*/  IMAD R56, R52.reuse, UR58, RZ ;  /* 0x0000003a34387c24 */ /* 0x040fe4000f8e02ff */
        /* <DEDUP_REMOVED lines=9> */
.L_x_930:
[----:B------:R-:W-:Y:S05]  /*8790*/  BSYNC B0 ;  /* 0x0000000000007941 */ /* 0x000fea0003800000 */
.L_x_929:
[----:B------:R-:W-:Y:S01]  /*87a0*/  USHF.L.U64.HI UR47, UR8, 0x2, UR9 ;  /* 0x00000002082f7899 */ /* 0x000fe20008010209 */
[C---:B0-----:R-:W-:Y:S01]  /*87b0*/  LEA R54, P0, R50.reuse, UR30, 0x2 ;  /* 0x0000001e32367c11 */ /* 0x041fe2000f8010ff */
[----:B------:R-:W-:Y:S01]  /*87c0*/  USHF.L.U32 UR58, UR8, 0x2, URZ ;  /* 0x00000002083a7899 */ /* 0x000fe2000800063f */
[----:B------:R-:W-:Y:S01]  /*87d0*/  IMAD.U32 R57, RZ, RZ, UR53 ;  /* 0x00000035ff397e24 */ /* 0x000fe2000f8e00ff */
[----:B------:R-:W-:Y:S01]  /*87e0*/  UIADD3 UR46, UR6, -UR54, URZ ;  /* 0x80000036062e7290 */ /* 0x000fe2000fffe03f */
[----:B------:R-:W-:Y:S01]  /*87f0*/  LEA.HI.X R55, R50, UR31, R121, 0x2, P0 ;  /* 0x0000001f32377c11 */ /* 0x000fe200080f1479 */
[----:B------:R-:W-:Y:S01]  /*8800*/  IMAD R121, R52, UR47, RZ ;  /* 0x0000002f34797c24 */ /* 0x000fe2000f8e02ff */
[----:B------:R-:W-:Y:S01]  /*8810*/  MOV R50, UR52 ;  /* 0x0000003400327c02 */ /* 0x000fe20008000f00 */
[----:B------:R-:W-:Y:S01]  /*8820*/  UIMAD UR46, UR46, -0x800, URZ ;  /* 0xfffff8002e2e78a4 */ /* 0x000fe2000f8e023f */
[----:B------:R-:W-:Y:S01]  /*8830*/  MOV R51, UR52 ;  /* 0x0000003400337c02 */ /* 0x000fe20008000f00 */
[----:B------:R-:W-:Y:S01]  /*8840*/  IMAD R53, R53, UR58, R121 ;  /* 0x0000003a35357c24 */ /* 0x000fe2000f8e0279 */
[----:B------:R-:W-:Y:S01]  /*8850*/  IADD3 R121, R46, 0x80, RZ ;  /* 0x000000802e797810 */ /* 0x000fe20007ffe0ff */
[----:B------:R-:W-:Y:S01]  /*8860*/  BSSY B0, `(.L_x_931) ;  /* 0x0000017000007945 */ /* 0x000fe20003800000 */
[----:B------:R-:W-:Y:S01]  /*8870*/  LEA R50, P0, R50, R54, 0x2 ;  /* 0x0000003632327211 */ /* 0x000fe200078010ff */
[----:B------:R-:W-:Y:S01]  /*8880*/  FADD.FTZ R83, R149, R83 ;  /* 0x0000005395537221 */ /* 0x000fe20000010000 */
[----:B------:R-:W-:-:S02]  /*8890*/  LEA.HI.SX32 R121, R121, R46, 0x1b ;  /* 0x0000002e79797211 */ /* 0x000fc400078fdaff */
[----:B------:R-:W-:Y:S01]  /*88a0*/  LEA.HI.X R51, R51, R55, R57, 0x2, P0 ;  /* 0x0000003733337211 */ /* 0x000fe200000f1439 */
[----:B------:R-:W-:Y:S01]  /*88b0*/  VIADD R57, R46, 0x100 ;  /* 0x000001002e397836 */ /* 0x000fe20000000000 */
[----:B------:R-:W-:Y:S01]  /*88c0*/  ISETP.GE.AND P0, PT, R41, 0x81, PT ;  /* 0x000000812900780c */ /* 0x000fe20003f06270 */
[----:B------:R-:W-:Y:S01]  /*88d0*/  IMAD R121, R121, 0x4, R25 ;  /* 0x0000000479797824 */ /* 0x000fe200078e0219 */
[----:B------:R-:W-:Y:S01]  /*88e0*/  MOV R56, UR46 ;  /* 0x0000002e00387c02 */ /* 0x000fe20008000f00 */
[----:B------:R-:W-:Y:S01]  /*88f0*/  IMAD.WIDE.U32 R50, R52, UR58, R50 ;  /* 0x0000003a34327c25 */ /* 0x000fe2000f8e0032 */
[----:B------:R-:W-:Y:S02]  /*8900*/  LEA.HI.SX32 R57, R57, R46, 0x1b ;  /* 0x0000002e39397211 */ /* 0x000fe400078fdaff */
[----:B------:R-:W-:Y:S01]  /*8910*/  ISETP.GE.AND P1, PT, R41, 0x101, PT ;  /* 0x000001012900780c */ /* 0x000fe20003f26270 */
[----:B------:R-:W0:Y:S01]  /*8920*/  LDS R121, [R121+0x1290] ;  /* 0x0012900079797984 */ /* 0x000e220000000800 */
[----:B------:R-:W-:Y:S01]  /*8930*/  IMAD.WIDE R54, R56, 0x4, R54 ;  /* 0x0000000438367825 */ /* 0x000fe200078e0236 */
[----:B------:R-:W-:-:S02]  /*8940*/  IADD3 R56, R46, 0x180, RZ ;  /* 0x000001802e387810 */ /* 0x000fc40007ffe0ff */
[----:B------:R-:W-:Y:S02]  /*8950*/  IADD3 R51, R53, R51, RZ ;  /* 0x0000003335337210 */ /* 0x000fe40007ffe0ff */
[----:B------:R-:W-:Y:S02]  /*8960*/  ISETP.GE.AND P2, PT, R41, 0x181, PT ;  /* 0x000001812900780c */ /* 0x000fe40003f46270 */
[----:B------:R-:W-:Y:S02]  /*8970*/  LEA.HI.SX32 R56, R56, R46, 0x1b ;  /* 0x0000002e38387211 */ /* 0x000fe400078fdaff */
[----:B------:R-:W-:Y:S01]  /*8980*/  LEA R57, R57, R25, 0x2 ;  /* 0x0000001939397211 */ /* 0x000fe200078e10ff */
[----:B------:R-:W-:Y:S08]  /*8990*/  @!P0 BRA `(.L_x_932) ;  /* 0x00000000000c8947 */ /* 0x000ff00003800000 */
[----:B------:R-:W-:-:S05]  /*89a0*/  IMAD.WIDE.U32 R54, R52, UR58, R54 ;  /* 0x0000003a34367c25 */ /* 0x000fca000f8e0036 */
[----:B------:R-:W-:-:S05]  /*89b0*/  IADD3 R55, R55, R53, RZ ;  /* 0x0000003537377210 */ /* 0x000fca0007ffe0ff */
[----:B0-----:R1:W-:Y:S02]  /*89c0*/  REDG.E.ADD.F32.FTZ.RN.STRONG.GPU desc[UR20][R54.64+-0x1e00], R121 ;  /* 0xffe20079360079a6 */ /* 0x0013e4000c10f394 */
.L_x_932:
[----:B------:R-:W-:Y:S05]  /*89d0*/  BSYNC B0 ;  /* 0x0000000000007941 */ /* 0x000fea0003800000 */
.L_x_931:
[----:B------:R-:W2:Y:S01]  /*89e0*/  LDS R57, [R57+0x1490] ;  /* 0x0014900039397984 */ /* 0x000ea20000000800 */
[----:B------:R-:W-:Y:S01]  /*89f0*/  BSSY B0, `(.L_x_933) ;  /* 0x0000004000007945 */ /* 0x000fe20003800000 */
[----:B------:R-:W-:-:S03]  /*8a00*/  IMAD R56, R56, 0x4, R25 ;  /* 0x0000000438387824 */ /* 0x000fc600078e0219 */
[----:B------:R-:W-:Y:S05]  /*8a10*/  @!P1 BRA `(.L_x_934) ;  /* 0x0000000000049947 */ /* 0x000fea0003800000 */
[----:B--2---:R3:W-:Y:S02]  /*8a20*/  REDG.E.ADD.F32.FTZ.RN.STRONG.GPU desc[UR20][R50.64+-0x1c00], R57 ;  /* 0xffe40039320079a6 */ /* 0x0047e4000c10f394 */
.L_x_934:
[----:B------:R-:W-:Y:S05]  /*8a30*/  BSYNC B0 ;  /* 0x0000000000007941 */ /* 0x000fea0003800000 */
.L_x_933:
[----:B------:R-:W4:Y:S01]  /*8a40*/  LDS R56, [R56+0x1690] ;  /* 0x0016900038387984 */ /* 0x000f220000000800 */
[----:B------:R-:W-:Y:S01]  /*8a50*/  BSSY B0, `(.L_x_935) ;  /* 0x0000004000007945 */ /* 0x000fe20003800000 */
[----:B------:R-:W-:-:S03]  /*8a60*/  IADD3 R52, R46, 0x280, RZ ;  /* 0x000002802e347810 */ /* 0x000fc60007ffe0ff */
[----:B------:R-:W-:Y:S05]  /*8a70*/  @!P2 BRA `(.L_x_936) ;  /* 0x000000000004a947 */ /* 0x000fea0003800000 */
[----:B----4-:R4:W-:Y:S02]  /*8a80*/  REDG.E.ADD.F32.FTZ.RN.STRONG.GPU desc[UR20][R50.64+-0x1a00], R56 ;  /* 0xffe60038320079a6 */ /* 0x0109e4000c10f394 */
.L_x_936:
[----:B------:R-:W-:Y:S05]  /*8a90*/  BSYNC B0 ;  /* 0x0000000000007941 */ /* 0x000fea0003800000 */
.L_x_935:
[C---:B------:R-:W-:Y:S01]  /*8aa0*/  IADD3 R53, R46.reuse, 0x200, RZ ;  /* 0x000002002e357810 */ /* 0x040fe20007ffe0ff */
[----:B------:R-:W-:Y:S01]  /*8ab0*/  BSSY B0, `(.L_x_937) ;  /* 0x0000011000007945 */ /* 0x000fe20003800000 */
[----:B------:R-:W-:Y:S02]  /*8ac0*/  ISETP.GE.AND P5, PT, R41, 0x201, PT ;  /* 0x000002012900780c */ /* 0x000fe40003fa6270 */
[-C--:B-1----:R-:W-:Y:S01]  /*8ad0*/  LEA.HI.SX32 R54, R53, R46.reuse, 0x1b ;  /* 0x0000002e35367211 */ /* 0x082fe200078fdaff */
[----:B------:R-:W-:Y:S01]  /*8ae0*/  VIADD R53, R46, 0x300 ;  /* 0x000003002e357836 */ /* 0x000fe20000000000 */
[-C--:B------:R-:W-:Y:S02]  /*8af0*/  LEA.HI.SX32 R52, R52, R46.reuse, 0x1b ;  /* 0x0000002e34347211 */ /* 0x080fe400078fdaff */
[----:B------:R-:W-:Y:S02]  /*8b00*/  LEA R54, R54, R25, 0x2 ;  /* 0x0000001936367211 */ /* 0x000fe400078e10ff */
[----:B------:R-:W-:Y:S01]  /*8b10*/  IADD3 R55, R46, 0x380, RZ ;  /* 0x000003802e377810 */ /* 0x000fe20007ffe0ff */
        /* <DEDUP_REMOVED lines=10> */
.L_x_938:
[----:B------:R-:W-:Y:S05]  /*8bc0*/  BSYNC B0 ;  /* 0x0000000000007941 */ /* 0x000fea0003800000 */
.L_x_937:
[----:B------:R-:W0:Y:S01]  /*8bd0*/  LDS R52, [R52+0x1a90] ;  /* 0x001a900034347984 */ /* 0x000e220000000800 */
[----:B------:R-:W-:Y:S01]  /*8be0*/  BSSY B0, `(.L_x_939) ;  /* 0x0000006000007945 */ /* 0x000fe20003800000 */
[----:B----4-:R-:W-:Y:S02]  /*8bf0*/  IADD3 R56, R46, 0x400, RZ ;  /* 0x000004002e387810 */ /* 0x010fe40007ffe0ff */
[----:B-1----:R-:W-:Y:S02]  /*8c00*/  LEA.HI.SX32 R54, R55, R46, 0x1b ;  /* 0x0000002e37367211 */ /* 0x002fe400078fdaff */
[----:B------:R-:W-:Y:S01]  /*8c10*/  LEA R53, R53, R25, 0x2 ;  /* 0x0000001935357211 */ /* 0x000fe200078e10ff */
[----:B------:R-:W-:Y:S06]  /*8c20*/  @!P0 BRA `(.L_x_940) ;  /* 0x0000000000048947 */ /* 0x000fec0003800000 */
[----:B0-----:R1:W-:Y:S02]  /*8c30*/  REDG.E.ADD.F32.FTZ.RN.STRONG.GPU desc[UR20][R50.64+-0x1600], R52 ;  /* 0xffea0034320079a6 */ /* 0x0013e4000c10f394 */
.L_x_940:
[----:B------:R-:W-:Y:S05]  /*8c40*/  BSYNC B0 ;  /* 0x0000000000007941 */ /* 0x000fea0003800000 */
.L_x_939:
[----:B------:R-:W4:Y:S01]  /*8c50*/  LDS R53, [R53+0x1c90] ;  /* 0x001c900035357984 */ /* 0x000f220000000800 */
[----:B------:R-:W-:Y:S01]  /*8c60*/  BSSY B0, `(.L_x_941) ;  /* 0x0000006000007945 */ /* 0x000fe20003800000 */
[----:B------:R-:W-:Y:S01]  /*8c70*/  VIADD R55, R46, 0x480 ;  /* 0x000004802e377836 */ /* 0x000fe20000000000 */
[----:B01----:R-:W-:Y:S02]  /*8c80*/  LEA.HI.SX32 R52, R56, R46, 0x1b ;  /* 0x0000002e38347211 */ /* 0x003fe400078fdaff */
[----:B------:R-:W-:Y:S01]  /*8c90*/  LEA R54, R54, R25, 0x2 ;  /* 0x0000001936367211 */ /* 0x000fe200078e10ff */
[----:B------:R-:W-:Y:S06]  /*8ca0*/  @!P1 BRA `(.L_x_942) ;  /* 0x0000000000049947 */ /* 0x000fec0003800000 */
[----:B----4-:R0:W-:Y:S02]  /*8cb0*/  REDG.E.ADD.F32.FTZ.RN.STRONG.GPU desc[UR20][R50.64+-0x1400], R53 ;  /* 0xffec0035320079a6 */ /* 0x0101e4000c10f394 */
.L_x_942:
[----:B------:R-:W-:Y:S05]  /*8cc0*/  BSYNC B0 ;  /* 0x0000000000007941 */ /* 0x000fea0003800000 */
.L_x_941:
[----:B------:R-:W1:Y:S01]  /*8cd0*/  LDS R54, [R54+0x1e90] ;  /* 0x001e900036367984 */ /* 0x000e620000000800 */
[----:B------:R-:W-:Y:S01]  /*8ce0*/  BSSY B0, `(.L_x_943) ;  /* 0x0000005000007945 */ /* 0x000fe20003800000 */
[----:B0---4-:R-:W-:Y:S02]  /*8cf0*/  LEA.HI.SX32 R53, R55, R46, 0x1b ;  /* 0x0000002e37357211 */ /* 0x011fe400078fdaff */
[----:B------:R-:W-:Y:S01]  /*8d00*/  LEA R52, R52, R25, 0x2 ;  /* 0x0000001934347211 */ /* 0x000fe200078e10ff */
[----:B------:R-:W-:Y:S06]  /*8d10*/  @!P2 BRA `(.L_x_944) ;  /* 0x000000000004a947 */ /* 0x000fec0003800000 */
[----:B-1----:R0:W-:Y:S02]  /*8d20*/  REDG.E.ADD.F32.FTZ.RN.STRONG.GPU desc[UR20][R50.64+-0x1200], R54 ;  /* 0xffee0036320079a6 */ /* 0x0021e4000c10f394 */
.L_x_944:
[----:B------:R-:W-:Y:S05]  /*8d30*/  BSYNC B0 ;  /* 0x0000000000007941 */ /* 0x000fea0003800000 */
.L_x_943:
[----:B------:R-:W4:Y:S01]  /*8d40*/  LDS R52, [R52+0x2090] ;  /* 0x0020900034347984 */ /* 0x000f220000000800 */
[----:B------:R-:W-:Y:S01]  /*8d50*/  BSSY B0, `(.L_x_945) ;  /* 0x0000004000007945 */ /* 0x000fe20003800000 */
[----:B------:R-:W-:-:S03]  /*8d60*/  IMAD R53, R53, 0x4, R25 ;  /* 0x0000000435357824 */ /* 0x000fc600078e0219 */
[----:B------:R-:W-:Y:S05]  /*8d70*/  @!P3 BRA `(.L_x_946) ;  /* 0x000000000004b947 */ /* 0x000fea0003800000 */
[----:B----4-:R4:W-:Y:S02]  /*8d80*/  REDG.E.ADD.F32.FTZ.RN.STRONG.GPU desc[UR20][R50.64+-0x1000], R52 ;  /* 0xfff00034320079a6 */ /* 0x0109e4000c10f394 */
.L_x_946:
[----:B------:R-:W-:Y:S05]  /*8d90*/  BSYNC B0 ;  /* 0x0000000000007941 */ /* 0x000fea0003800000 */
.L_x_945:
[----:B------:R-:W2:Y:S01]  /*8da0*/  LDS R53, [R53+0x2290] ;  /* 0x0022900035357984 */ /* 0x000ea20000000800 */
[----:B------:R-:W-:Y:S01]  /*8db0*/  BSSY B0, `(.L_x_947) ;  /* 0x0000005000007945 */ /* 0x000fe20003800000 */
[C---:B----4-:R-:W-:Y:S02]  /*8dc0*/  IADD3 R52, R46.reuse, 0x500, RZ ;  /* 0x000005002e347810 */ /* 0x050fe40007ffe0ff */
[----:B01----:R-:W-:Y:S01]  /*8dd0*/  IADD3 R54, R46, 0x580, RZ ;  /* 0x000005802e367810 */ /* 0x003fe20007ffe0ff */
[----:B------:R-:W-:Y:S06]  /*8de0*/  @!P4 BRA `(.L_x_948) ;  /* 0x000000000004c947 */ /* 0x000fec0003800000 */
[----:B--2---:R0:W-:Y:S02]  /*8df0*/  REDG.E.ADD.F32.FTZ.RN.STRONG.GPU desc[UR20][R50.64+-0xe00], R53 ;  /* 0xfff20035320079a6 */ /* 0x0041e4000c10f394 */
.L_x_948:
[----:B------:R-:W-:Y:S05]  /*8e00*/  BSYNC B0 ;  /* 0x0000000000007941 */ /* 0x000fea0003800000 */
.L_x_947:
[-C--:B0-2---:R-:W-:Y:S01]  /*8e10*/  LEA.HI.SX32 R53, R52, R46.reuse, 0x1b ;  /* 0x0000002e34357211 */ /* 0x085fe200078fdaff */
[----:B------:R-:W-:Y:S01]  /*8e20*/  VIADD R55, R46, 0x600 ;  /* 0x000006002e377836 */ /* 0x000fe20000000000 */
[----:B------:R-:W-:Y:S01]  /*8e30*/  ISETP.GE.AND P5, PT, R41, 0x501, PT ;  /* 0x000005012900780c */ /* 0x000fe20003fa6270 */
[----:B------:R-:W-:Y:S01]  /*8e40*/  BSSY B0, `(.L_x_949) ;  /* 0x000000e000007945 */ /* 0x000fe20003800000 */
[----:B------:R-:W-:Y:S02]  /*8e50*/  LEA R53, R53, R25, 0x2 ;  /* 0x0000001935357211 */ /* 0x000fe400078e10ff */
[-C--:B------:R-:W-:Y:S02]  /*8e60*/  LEA.HI.SX32 R54, R54, R46.reuse, 0x1b ;  /* 0x0000002e36367211 */ /* 0x080fe400078fdaff */
[----:B------:R-:W-:Y:S02]  /*8e70*/  IADD3 R56, R46, 0x680, RZ ;  /* 0x000006802e387810 */ /* 0x000fe40007ffe0ff */
        /* <DEDUP_REMOVED lines=10> */
.L_x_950:
[----:B------:R-:W-:Y:S05]  /*8f20*/  BSYNC B0 ;  /* 0x0000000000007941 */ /* 0x000fea0003800000 */
.L_x_949:
[----:B------:R-:W2:Y:S01]  /*8f30*/  LDS R54, [R54+0x2690] ;  /* 0x0026900036367984 */ /* 0x000ea20000000800 */
[----:B------:R-:W-:Y:S01]  /*8f40*/  BSSY B0, `(.L_x_951) ;  /* 0x0000006000007945 */ /* 0x000fe20003800000 */
[----:B01----:R-:W-:Y:S02]  /*8f50*/  IADD3 R53, R46, 0x700, RZ ;  /* 0x000007002e357810 */ /* 0x003fe40007ffe0ff */
[----:B------:R-:W-:Y:S02]  /*8f60*/  LEA.HI.SX32 R41, R56, R46, 0x1b ;  /* 0x0000002e38297211 */ /* 0x000fe400078fdaff */
[----:B------:R-:W-:Y:S01]  /*8f70*/  LEA R52, R52, R25, 0x2 ;  /* 0x0000001934347211 */ /* 0x000fe200078e10ff */
[----:B------:R-:W-:Y:S06]  /*8f80*/  @!P0 BRA `(.L_x_952) ;  /* 0x0000000000048947 */ /* 0x000fec0003800000 */
[----:B--2---:R0:W-:Y:S02]  /*8f90*/  REDG.E.ADD.F32.FTZ.RN.STRONG.GPU desc[UR20][R50.64+-0xa00], R54 ;  /* 0xfff60036320079a6 */ /* 0x0041e4000c10f394 */
.L_x_952:
[----:B------:R-:W-:Y:S05]  /*8fa0*/  BSYNC B0 ;  /* 0x0000000000007941 */ /* 0x000fea0003800000 */
.L_x_951:
[----:B------:R-:W1:Y:S01]  /*8fb0*/  LDS R52, [R52+0x2890] ;  /* 0x0028900034347984 */ /* 0x000e620000000800 */
[----:B------:R-:W-:Y:S01]  /*8fc0*/  BSSY B0, `(.L_x_953) ;  /* 0x0000006000007945 */ /* 0x000fe20003800000 */
[----:B0-2---:R-:W-:Y:S01]  /*8fd0*/  VIADD R54, R46, 0x780 ;  /* 0x000007802e367836 */ /* 0x005fe20000000000 */
[----:B------:R-:W-:Y:S02]  /*8fe0*/  LEA.HI.SX32 R53, R53, R46, 0x1b ;  /* 0x0000002e35357211 */ /* 0x000fe400078fdaff */
[----:B------:R-:W-:Y:S01]  /*8ff0*/  LEA R41, R41, R25, 0x2 ;  /* 0x0000001929297211 */ /* 0x000fe200078e10ff */
[----:B------:R-:W-:Y:S06]  /*9000*/  @!P1 BRA `(.L_x_954) ;  /* 0x0000000000049947 */ /* 0x000fec0003800000 */
[----:B-1----:R0:W-:Y:S02]  /*9010*/  REDG.E.ADD.F32.FTZ.RN.STRONG.GPU desc[UR20][R50.64+-0x800], R52 ;  /* 0xfff80034320079a6 */ /* 0x0021e4000c10f394 */
.L_x_954:
[----:B------:R-:W-:Y:S05]  /*9020*/  BSYNC B0 ;  /* 0x0000000000007941 */ /* 0x000fea0003800000 */
.L_x_953:
[----:B------:R-:W2:Y:S01]  /*9030*/  LDS R41, [R41+0x2a90] ;  /* 0x002a900029297984 */ /* 0x000ea20000000800 */
[----:B------:R-:W-:Y:S01]  /*9040*/  BSSY B0, `(.L_x_955) ;  /* 0x0000005000007945 */ /* 0x000fe20003800000 */
[----:B01----:R-:W-:Y:S02]  /*9050*/  LEA.HI.SX32 R52, R54, R46, 0x1b ;  /* 0x0000002e36347211 */ /* 0x003fe400078fdaff */
[----:B------:R-:W-:Y:S01]  /*9060*/  LEA R53, R53, R25, 0x2 ;  /* 0x0000001935357211 */ /* 0x000fe200078e10ff */
[----:B------:R-:W-:Y:S06]  /*9070*/  @!P2 BRA `(.L_x_956) ;  /* 0x000000000004a947 */ /* 0x000fec0003800000 */
[----:B--2---:R0:W-:Y:S02]  /*9080*/  REDG.E.ADD.F32.FTZ.RN.STRONG.GPU desc[UR20][R50.64+-0x600], R41 ;  /* 0xfffa0029320079a6 */ /* 0x0041e4000c10f394 */
.L_x_956:
[----:B------:R-:W-:Y:S05]  /*9090*/  BSYNC B0 ;  /* 0x0000000000007941 */ /* 0x000fea0003800000 */
.L_x_955:
[----:B------:R-:W1:Y:S01]  /*90a0*/  LDS R53, [R53+0x2c90] ;  /* 0x002c900035357984 */ /* 0x000e620000000800 */
[----:B------:R-:W-:Y:S01]  /*90b0*/  BSSY B0, `(.L_x_957) ;  /* 0x0000004000007945 */ /* 0x000fe20003800000 */
[----:B------:R-:W-:-:S03]  /*90c0*/  IMAD R52, R52, 0x4, R25 ;  /* 0x0000000434347824 */ /* 0x000fc600078e0219 */
[----:B------:R-:W-:Y:S05]  /*90d0*/  @!P3 BRA `(.L_x_958) ;  /* 0x000000000004b947 */ /* 0x000fea0003800000 */
[----:B-1----:R4:W-:Y:S02]  /*90e0*/  REDG.E.ADD.F32.FTZ.RN.STRONG.GPU desc[UR20][R50.64+-0x400], R53 ;  /* 0xfffc0035320079a6 */ /* 0x0029e4000c10f394 */
.L_x_958:
[----:B------:R-:W-:Y:S05]  /*90f0*/  BSYNC B0 ;  /* 0x0000000000007941 */ /* 0x000fea0003800000 */
.L_x_957:
[----:B------:R-:W0:Y:S01]  /*9100*/  LDS R52, [R52+0x2e90] ;  /* 0x002e900034347984 */ /* 0x000e220000000800 */
[----:B------:R-:W-:Y:S04]  /*9110*/  BSSY B0, `(.L_x_959) ;  /* 0x0000003000007945 */ /* 0x000fe80003800000 */
[----:B------:R-:W-:Y:S05]  /*9120*/  @!P4 BRA `(.L_x_960) ;  /* 0x000000000004c947 */ /* 0x000fea0003800000 */
[----:B0-----:R0:W-:Y:S02]  /*9130*/  REDG.E.ADD.F32.FTZ.RN.STRONG.GPU desc[UR20][R50.64+-0x200], R52 ;  /* 0xfffe0034320079a6 */ /* 0x0011e4000c10f394 */
.L_x_960:
[----:B------:R-:W-:Y:S05]  /*9140*/  BSYNC B0 ;  /* 0x0000000000007941 */ /* 0x000fea0003800000 */
.L_x_959:
[----:B------:R-:W5:Y:S04]  /*9150*/  LDL.LU R55, [R1+0x54] ;  /* 0x0000540001377983 */ /* 0x000f680000300800 */
[----:B------:R-:W5:Y:S04]  /*9160*/  LDL.LU R122, [R1+0x8] ;  /* 0x00000800017a7983 */ /* 0x000f680000300800 */
[----:B------:R-:W5:Y:S04]  /*9170*/  LDL.LU R54, [R1+0x58] ;  /* 0x0000580001367983 */ /* 0x000f680000300800 */
[----:B------:R-:W5:Y:S04]  /*9180*/  LDL.LU R121, [R1+0x4] ;  /* 0x0000040001797983 */ /* 0x000f680000300800 */
[----:B------:R-:W5:Y:S04]  /*9190*/  LDL.LU R56, [R1+0x5c] ;  /* 0x00005c0001387983 */ /* 0x000f680000300800 */
[----:B-1--4-:R-:W4:Y:S04]  /*91a0*/  LDL.LU R53, [R1] ;  /* 0x0000000001357983 */ /* 0x012f280000300800 */
[----:B0-----:R-:W4:Y:S01]  /*91b0*/  LDL.LU R52, [R1+0x60] ;  /* 0x0000600001347983 */ /* 0x001f220000300800 */
[----:B------:R-:W-:Y:S01]  /*91c0*/  FMUL.FTZ R87, R82, R87 ;  /* 0x0000005752577220 */ /* 0x000fe20000410000 */
[----:B------:R-:W-:Y:S01]  /*91d0*/  FFMA.FTZ R68, R69, R115, R68 ;  /* 0x0000007345447223 */ /* 0x000fe20000010044 */
[----:B------:R-:W-:Y:S01]  /*91e0*/  FMUL.FTZ R67, R113, R67 ;  /* 0x0000004371437220 */ /* 0x000fe20000410000 */
[----:B---3--:R-:W3:Y:S01]  /*91f0*/  LDL.LU R51, [R1+0x64] ;  /* 0x0000640001337983 */ /* 0x008ee20000300800 */
[----:B------:R-:W-:Y:S01]  /*9200*/  FFMA.FTZ R87, R70, R114, R87 ;  /* 0x0000007246577223 */ /* 0x000fe20000010057 */
[----:B------:R-:W-:Y:S01]  /*9210*/  FMUL.FTZ R74, R112, R74 ;  /* 0x0000004a704a7220 */ /* 0x000fe20000410000 */
[----:B------:R-:W-:Y:S01]  /*9220*/  FADD.FTZ R8, R66, R8 ;  /* 0x0000000842087221 */ /* 0x000fe20000010000 */
[----:B------:R-:W0:Y:S01]  /*9230*/  S2R R57, SR_LANEID ;  /* 0x0000000000397919 */ /* 0x000e220000000000 */
[----:B------:R-:W-:Y:S01]  /*9240*/  FMUL.FTZ R91, R111, R91 ;  /* 0x0000005b6f5b7220 */ /* 0x000fe20000410000 */
[----:B------:R-:W-:Y:S01]  /*9250*/  FMUL.FTZ R95, R110, R95 ;  /* 0x0000005f6e5f7220 */ /* 0x000fe20000410000 */
[----:B------:R-:W-:Y:S01]  /*9260*/  FMUL.FTZ R96, R109, R96 ;  /* 0x000000606d607220 */ /* 0x000fe20000410000 */
[----:B------:R-:W-:Y:S01]  /*9270*/  FMUL.FTZ R97, R108, R97 ;  /* 0x000000616c617220 */ /* 0x000fe20000410000 */
[----:B------:R-:W-:Y:S01]  /*9280*/  FMUL.FTZ R98, R107, R98 ;  /* 0x000000626b627220 */ /* 0x000fe20000410000 */
[----:B--2---:R-:W1:Y:S04]  /*9290*/  SHFL.DOWN PT, R41, R42, 0x1, 0x1f ;  /* 0x08201f002a297f89 */ /* 0x004e6800000e0000 */
[----:B------:R-:W2:Y:S01]  /*92a0*/  SHFL.DOWN PT, R50, R83, 0x1, 0x1f ;  /* 0x08201f0053327f89 */ /* 0x000ea200000e0000 */
[----:B0-----:R-:W-:-:S13]  /*92b0*/  ISETP.GT.AND P0, PT, R57, 0x1e, PT ;  /* 0x0000001e3900780c */ /* 0x001fda0003f04270 */
[----:B-1----:R-:W-:Y:S01]  /*92c0*/  @!P0 FADD.FTZ R42, R42, R41 ;  /* 0x000000292a2a8221 */ /* 0x002fe20000010000 */
[----:B--2---:R-:W-:Y:S01]  /*92d0*/  @!P0 FADD.FTZ R83, R83, R50 ;  /* 0x0000003253538221 */ /* 0x004fe20000010000 */
        /* <DEDUP_REMOVED lines=12> */
[----:B-----5:R-:W-:Y:S01]  /*93a0*/  FFMA.FTZ R55, R11, R115, R55 ;  /* 0x000000730b377223 */ /* 0x020fe20000010037 */
[----:B------:R-:W-:-:S04]  /*93b0*/  FADD.FTZ R122, R81, R122 ;  /* 0x0000007a517a7221 */ /* 0x000fc80000010000 */
[----:B------:R2:W-:Y:S01]  /*93c0*/  STL [R1+0x54], R55 ;  /* 0x0000543701007387 */ /* 0x0005e20000100800 */
[----:B------:R-:W-:Y:S01]  /*93d0*/  FFMA.FTZ R54, R12, R114, R54 ;  /* 0x000000720c367223 */ /* 0x000fe20000010036 */
[----:B------:R-:W-:Y:S02]  /*93e0*/  FADD.FTZ R121, R68, R121 ;  /* 0x0000007944797221 */ /* 0x000fe40000010000 */
[----:B--2---:R-:W2:Y:S01]  /*93f0*/  LDL.LU R55, [R1+0x68] ;  /* 0x0000680001377983 */ /* 0x004ea20000300800 */
[----:B------:R-:W-:-:S03]  /*9400*/  FFMA.FTZ R56, R13, R67, R56 ;  /* 0x000000430d387223 */ /* 0x000fc60000010038 */
[----:B------:R5:W-:Y:S01]  /*9410*/  STL [R1+0x58], R54 ;  /* 0x0000583601007387 */ /* 0x000be20000100800 */
[----:B----4-:R-:W-:Y:S01]  /*9420*/  FADD.FTZ R53, R87, R53 ;  /* 0x0000003557357221 */ /* 0x010fe20000010000 */
[----:B------:R-:W-:Y:S02]  /*9430*/  FFMA.FTZ R52, R14, R74, R52 ;  /* 0x0000004a0e347223 */ /* 0x000fe40000010034 */
[----:B-----5:R-:W4:Y:S01]  /*9440*/  LDL.LU R54, [R1+0x6c] ;  /* 0x00006c0001367983 */ /* 0x020f220000300800 */
[----:B---3--:R-:W-:Y:S01]  /*9450*/  FFMA.FTZ R51, R15, R91, R51 ;  /* 0x0000005b0f337223 */ /* 0x008fe20000010033 */
[----:B------:R-:W-:Y:S01]  /*9460*/  ISETP.GT.AND P0, PT, R57, 0x17, PT ;  /* 0x000000173900780c */ /* 0x000fe20003f04270 */
        /* <DEDUP_REMOVED lines=8> */
[----:B------:R-:W-:Y:S01]  /*94f0*/  ISETP.NE.AND P1, PT, R57, RZ, PT ;  /* 0x000000ff3900720c */ /* 0x000fe20003f25270 */
[----:B------:R-:W-:Y:S01]  /*9500*/  STL [R1+0x5c], R56 ;  /* 0x00005c3801007387 */ /* 0x000fe20000100800 */
[----:B------:R-:W-:Y:S01]  /*9510*/  FMUL.FTZ R89, R145, R89 ;  /* 0x0000005991597220 */ /* 0x000fe20000410000 */
[----:B------:R-:W-:Y:S01]  /*9520*/  FMUL.FTZ R104, R144, R104 ;  /* 0x0000006890687220 */ /* 0x000fe20000410000 */
[----:B--2---:R-:W-:Y:S01]  /*9530*/  FFMA.FTZ R55, R16, R95, R55 ;  /* 0x0000005f10377223 */ /* 0x004fe20000010037 */
[----:B------:R2:W-:Y:S01]  /*9540*/  STL [R1], R53 ;  /* 0x0000003501007387 */ /* 0x0005e20000100800 */
[----:B----4-:R-:W-:-:S03]  /*9550*/  FFMA.FTZ R54, R17, R96, R54 ;  /* 0x0000006011367223 */ /* 0x010fc60000010036 */
[----:B--2---:R-:W2:Y:S01]  /*9560*/  LDL.LU R53, [R1+0x70] ;  /* 0x0000700001357983 */ /* 0x004ea20000300800 */
[----:B0-----:R-:W-:Y:S01]  /*9570*/  @!P0 FADD.FTZ R42, R42, R41 ;  /* 0x000000292a2a8221 */ /* 0x001fe20000010000 */
[----:B-1----:R-:W-:Y:S01]  /*9580*/  @!P0 FADD.FTZ R83, R83, R50 ;  /* 0x0000003253538221 */ /* 0x002fe20000010000 */
[----:B------:R-:W-:Y:S01]  /*9590*/  FMUL.FTZ R116, R143, R116 ;  /* 0x000000748f747220 */ /* 0x000fe20000410000 */
[----:B------:R0:W-:Y:S01]  /*95a0*/  STL [R1+0x60], R52 ;  /* 0x0000603401007387 */ /* 0x0001e20000100800 */
[----:B------:R-:W-:Y:S01]  /*95b0*/  FMUL.FTZ R117, R142, R117 ;  /* 0x000000758e757220 */ /* 0x000fe20000410000 */
[----:B------:R-:W-:Y:S01]  /*95c0*/  FMUL.FTZ R118, R58, R118 ;  /* 0x000000763a767220 */ /* 0x000fe20000410000 */
[----:B------:R-:W-:Y:S01]  /*95d0*/  FMUL.FTZ R119, R59, R119 ;  /* 0x000000773b777220 */ /* 0x000fe20000410000 */
[----:B------:R-:W-:Y:S01]  /*95e0*/  FMUL.FTZ R120, R61, R120 ;  /* 0x000000783d787220 */ /* 0x000fe20000410000 */
[----:B------:R-:W-:Y:S01]  /*95f0*/  FMUL.FTZ R63, R63, R84 ;  /* 0x000000543f3f7220 */ /* 0x000fe20000410000 */
[----:B------:R-:W-:Y:S01]  /*9600*/  FMUL.FTZ R64, R64, R85 ;  /* 0x0000005540407220 */ /* 0x000fe20000410000 */
[----:B------:R-:W-:Y:S01]  /*9610*/  FMUL.FTZ R65, R65, R86 ;  /* 0x0000005641417220 */ /* 0x000fe20000410000 */
[----:B------:R-:W-:Y:S01]  /*9620*/  FFMA.FTZ R88, R71, R67, R88 ;  /* 0x0000004347587223 */ /* 0x000fe20000010058 */
[----:B0-----:R-:W3:Y:S04]  /*9630*/  LDL.LU R52, [R1+0x74] ;  /* 0x0000740001347983 */ /* 0x001ee80000300800 */
[----:B------:R0:W-:Y:S04]  /*9640*/  STL [R1+0x64], R51 ;  /* 0x0000643301007387 */ /* 0x0001e80000100800 */
[----:B0-----:R-:W4:Y:S04]  /*9650*/  LDL.LU R51, [R1+0x78] ;  /* 0x0000780001337983 */ /* 0x001f280000300800 */
[----:B------:R-:W5:Y:S04]  /*9660*/  LDL.LU R56, [R1+0x7c] ;  /* 0x00007c0001387983 */ /* 0x000f680000300800 */
[----:B------:R0:W-:Y:S04]  /*9670*/  STL [R1+0x68], R55 ;  /* 0x0000683701007387 */ /* 0x0001e80000100800 */
[----:B0-----:R-:W5:Y:S04]  /*9680*/  LDL R55, [R1+0x110] ;  /* 0x0001100001377983 */ /* 0x001f680000100800 */
[----:B------:R0:W-:Y:S04]  /*9690*/  STL [R1+0x6c], R54 ;  /* 0x00006c3601007387 */ /* 0x0001e80000100800 */
[----:B0-----:R-:W5:Y:S01]  /*96a0*/  LDL.LU R54, [R1+0x80] ;  /* 0x0000800001367983 */ /* 0x001f620000300800 */
[----:B--2---:R-:W-:-:S05]  /*96b0*/  FFMA.FTZ R53, R18, R97, R53 ;  /* 0x0000006112357223 */ /* 0x004fca0000010035 */
[----:B------:R0:W-:Y:S01]  /*96c0*/  STL [R1+0x70], R53 ;  /* 0x0000703501007387 */ /* 0x0001e20000100800 */
[----:B---3--:R-:W-:-:S03]  /*96d0*/  FFMA.FTZ R52, R19, R98, R52 ;  /* 0x0000006213347223 */ /* 0x008fc60000010034 */
[----:B0-----:R-:W2:Y:S04]  /*96e0*/  LDL.LU R53, [R1+0x84] ;  /* 0x0000840001357983 */ /* 0x001ea80000300800 */
[----:B------:R0:W-:Y:S04]  /*96f0*/  STL [R1+0x74], R52 ;  /* 0x0000743401007387 */ /* 0x0001e80000100800 */
[----:B0-----:R-:W3:Y:S04]  /*9700*/  LDL.LU R52, [R1+0x88] ;  /* 0x0000880001347983 */ /* 0x001ee80000300800 */
[----:B------:R-:W0:Y:S04]  /*9710*/  SHFL.DOWN PT, R41, R83, 0x10, 0x1f ;  /* 0x0a001f0053297f89 */ /* 0x000e2800000e0000 */
[----:B------:R-:W1:Y:S01]  /*9720*/  SHFL.DOWN PT, R50, R42, 0x10, 0x1f ;  /* 0x0a001f002a327f89 */ /* 0x000e6200000e0000 */
[----:B----4-:R-:W-:Y:S01]  /*9730*/  FFMA.FTZ R51, R20, R99, R51 ;  /* 0x0000006314337223 */ /* 0x010fe20000010033 */
[----:B-----5:R-:W-:Y:S01]  /*9740*/  FFMA.FTZ R56, R21, R100, R56 ;  /* 0x0000006415387223 */ /* 0x020fe20000010038 */
[----:B------:R-:W-:-:S03]  /*9750*/  ISETP.GT.AND P0, PT, R57, 0xf, PT ;  /* 0x0000000f3900780c */ /* 0x000fc60003f04270 */
[----:B------:R4:W-:Y:S04]  /*9760*/  STL [R1+0x78], R51 ;  /* 0x0000783301007387 */ /* 0x0009e80000100800 */
[----:B------:R0:W-:Y:S01]  /*9770*/  STL [R1+0x7c], R56 ;  /* 0x00007c3801007387 */ /* 0x0001e20000100800 */
[----:B------:R-:W-:-:S05]  /*9780*/  FFMA.FTZ R54, R22, R101, R54 ;  /* 0x0000006516367223 */ /* 0x000fca0000010036 */
[----:B------:R2:W-:Y:S01]  /*9790*/  STL [R1+0x80], R54 ;  /* 0x0000803601007387 */ /* 0x0005e20000100800 */
[----:B0-----:R-:W-:Y:S01]  /*97a0*/  @!P0 FADD.FTZ R83, R83, R41 ;  /* 0x0000002953538221 */ /* 0x001fe20000010000 */
[----:B-1----:R-:W-:Y:S01]  /*97b0*/  @!P0 FADD.FTZ R42, R42, R50 ;  /* 0x000000322a2a8221 */ /* 0x002fe20000010000 */
[----:B------:R-:W-:-:S03]  /*97c0*/  FMUL.FTZ R41, R62, R60 ;  /* 0x0000003c3e297220 */ /* 0x000fc60000410000 */
[----:B------:R-:W-:Y:S02]  /*97d0*/  MOV R50, R83 ;  /* 0x0000005300327202 */ /* 0x000fe40000000f00 */
[----:B----4-:R-:W-:Y:S01]  /*97e0*/  MOV R51, R42 ;  /* 0x0000002a00337202 */ /* 0x010fe20000000f00 */
[----:B------:R-:W-:Y:S01]  /*97f0*/  FFMA.FTZ R89, R72, R74, R89 ;  /* 0x0000004a48597223 */ /* 0x000fe20000010059 */
        /* <DEDUP_REMOVED lines=9> */
[-C--:B------:R-:W-:Y:S01]  /*9890*/  FFMA.FTZ R93, R93, R102.reuse, R64 ;  /* 0x000000665d5d7223 */ /* 0x080fe20000010040 */
        /* <DEDUP_REMOVED lines=14> */
[----:B------:R-:W-:Y:S01]  /*9980*/  BAR.SYNC.DEFER_BLOCKING 0x0 ;  /* 0x0000000000007b1d */ /* 0x000fe20000010000 */
[----:B--2---:R-:W-:-:S05]  /*9990*/  FFMA.FTZ R53, R23, R102, R53 ;  /* 0x0000006617357223 */ /* 0x004fca0000010035 */
[----:B------:R0:W-:Y:S01]  /*99a0*/  STL [R1+0x84], R53 ;  /* 0x0000843501007387 */ /* 0x0001e20000100800 */
[----:B---3--:R-:W-:-:S05]  /*99b0*/  FFMA.FTZ R52, R24, R47, R52 ;  /* 0x0000002f18347223 */ /* 0x008fca0000010034 */
[----:B------:R0:W-:Y:S01]  /*99c0*/  STL [R1+0x88], R52 ;  /* 0x0000883401007387 */ /* 0x0001e20000100800 */
[----:B------:R-:W-:Y:S05]  /*99d0*/  @P6 BRA `(.L_x_962) ;  /* 0x0000000000586947 */ /* 0x000fea0003800000 */
[----:B------:R-:W1:Y:S01]  /*99e0*/  S2UR UR47, SR_CgaCtaId ;  /* 0x00000000002f79c3 */ /* 0x000e620000008800 */
[----:B------:R-:W-:Y:S01]  /*99f0*/  UMOV UR46, 0x400 ;  /* 0x00000400002e7882 */ /* 0x000fe20000000000 */
[----:B------:R-:W-:Y:S01]  /*9a00*/  UISETP.NE.AND UP0, UPT, UR49, UR54, UPT ;  /* 0x000000363100728c */ /* 0x000fe2000bf05270 */
[----:B0-----:R-:W-:-:S05]  /*9a10*/  MOV R52, UR7 ;  /* 0x0000000700347c02 */ /* 0x001fca0008000f00 */
[----:B------:R-:W-:Y:S01]  /*9a20*/  PLOP3.LUT P0, PT, PT, PT, UP0, 0x80, 0x0 ;  /* 0x000000000000781c */ /* 0x000fe20003f0f008 */
[----:B-1----:R-:W-:-:S06]  /*9a30*/  ULEA UR46, UR47, UR46, 0x18 ;  /* 0x0000002e2f2e7291 */ /* 0x002fcc000f8ec03f */
[----:B------:R-:W-:-:S05]  /*9a40*/  IMAD.U32 R25, RZ, RZ, UR46 ;  /* 0x0000002eff197e24 */ /* 0x000fca000f8e00ff */
[----:B------:R-:W0:Y:S01]  /*9a50*/  LDS.128 R40, [R25+0x31a0] ;  /* 0x0031a00019287984 */ /* 0x000e220000000c00 */
        /* <DEDUP_REMOVED lines=14> */
.L_x_962:
[----:B------:R-:W-:Y:S05]  /*9b40*/  BSYNC B0 ;  /* 0x0000000000007941 */ /* 0x000fea0003800000 */
.L_x_961:
[----:B------:R-:W-:Y:S02]  /*9b50*/  UIADD3 UR7, UR7, 0x1, URZ ;  /* 0x0000000107077890 */ /* 0x000fe4000fffe03f */
[----:B------:R-:W-:Y:S02]  /*9b60*/  UIADD3 UR8, UP1, UR8, 0x1, URZ ;  /* 0x0000000108087890 */ /* 0x000fe4000ff3e03f */
[----:B------:R-:W-:Y:S02]  /*9b70*/  UISETP.GE.AND UP0, UPT, UR7, UR55, UPT ;  /* 0x000000370700728c */ /* 0x000fe4000bf06270 */
[----:B------:R-:W-:-:S04]  /*9b80*/  UIADD3.X UR9, URZ, UR9, URZ, UP1, !UPT ;  /* 0x000000093f097290 */ /* 0x000fc80008ffe43f */
[----:B------:R-:W-:-:S13]  /*9b90*/  PLOP3.LUT P0, PT, PT, PT, UP0, 0x80, 0x0 ;  /* 0x000000000000781c */ /* 0x000fda0003f0f008 */
[----:B------:R-:W-:Y:S05]  /*9ba0*/  @!P0 BRA `(.L_x_963) ;  /* 0xffffffb800fc8947 */ /* 0x000fea000383ffff */
.L_x_919:
[----:B------:R-:W3:Y:S01]  /*9bb0*/  LDL.LU R40, [R1+0x50] ;  /* 0x0000500001287983 */ /* 0x000ee20000300800 */
[----:B------:R-:W4:Y:S01]  /*9bc0*/  S2UR UR8, SR_CgaCtaId ;  /* 0x00000000000879c3 */ /* 0x000f220000008800 */
[----:B------:R-:W-:Y:S02]  /*9bd0*/  ULEA UR7, UR49, 0xfffff800, 0xb ;  /* 0xfffff80031077891 */ /* 0x000fe4000f8e583f */
[----:B------:R-:W3:Y:S01]  /*9be0*/  LDL.LU R41, [R1+0x4c] ;  /* 0x00004c0001297983 */ /* 0x000ee20000300800 */
[----:B------:R-:W-:Y:S01]  /*9bf0*/  ISETP.NE.AND P6, PT, R46, RZ, PT ;  /* 0x000000ff2e00720c */ /* 0x000fe20003fc5270 */
[----:B------:R-:W-:Y:S02]  /*9c00*/  USHF.R.S32.HI UR31, URZ, 0x1f, UR11 ;  /* 0x0000001f3f1f7899 */ /* 0x000fe4000801140b */
[----:B------:R-:W2:Y:S01]  /*9c10*/  LDL.LU R58, [R1+0x7c] ;  /* 0x00007c00013a7983 */ /* 0x000ea20000300800 */
[----:B------:R-:W-:Y:S01]  /*9c20*/  ULDC.64 UR34, c[0x0][0x388] ;  /* 0x0000e20000227ab9 */ /* 0x000fe20000000a00 */
[----:B------:R-:W-:-:S02]  /*9c30*/  ULDC.64 UR32, c[0x0][0x3a8] ;  /* 0x0000ea0000207ab9 */ /* 0x000fc40000000a00 */
[----:B------:R-:W2:Y:S04]  /*9c40*/  LDL.LU R57, [R1+0x80] ;  /* 0x0000800001397983 */ /* 0x000ea80000300800 */
[----:B------:R-:W4:Y:S04]  /*9c50*/  LDL.LU R56, [R1+0x74] ;  /* 0x0000740001387983 */ /* 0x000f280000300800 */
[----:B01----:R-:W4:Y:S04]  /*9c60*/  LDL.LU R55, [R1+0x78] ;  /* 0x0000780001377983 */ /* 0x003f280000300800 */
[----:B------:R-:W3:Y:S04]  /*9c70*/  LDL.LU R54, [R1+0x6c] ;  /* 0x00006c0001367983 */ /* 0x000ee80000300800 */
[----:B------:R-:W3:Y:S04]  /*9c80*/  LDL.LU R53, [R1+0x70] ;  /* 0x0000700001357983 */ /* 0x000ee80000300800 */
[----:B------:R-:W4:Y:S04]  /*9c90*/  LDL.LU R52, [R1+0x64] ;  /* 0x0000640001347983 */ /* 0x000f280000300800 */
[----:B------:R-:W4:Y:S04]  /*9ca0*/  LDL.LU R51, [R1+0x68] ;  /* 0x0000680001337983 */ /* 0x000f280000300800 */
[----:B------:R-:W3:Y:S04]  /*9cb0*/  LDL.LU R50, [R1+0x5c] ;  /* 0x00005c0001327983 */ /* 0x000ee80000300800 */
[----:B------:R-:W3:Y:S04]  /*9cc0*/  LDL.LU R47, [R1+0x60] ;  /* 0x00006000012f7983 */ /* 0x000ee80000300800 */
[----:B------:R-:W3:Y:S04]  /*9cd0*/  LDL.LU R42, [R1+0x58] ;  /* 0x00005800012a7983 */ /* 0x000ee80000300800 */
[----:B------:R-:W3:Y:S04]  /*9ce0*/  LDL.LU R43, [R1+0x54] ;  /* 0x00005400012b7983 */ /* 0x000ee80000300800 */
[----:B------:R-:W4:Y:S04]  /*9cf0*/  LDL.LU R60, [R1+0x84] ;  /* 0x00008400013c7983 */ /* 0x000f280000300800 */
[----:B------:R-:W4:Y:S04]  /*9d00*/  LDL.LU R59, [R1+0x88] ;  /* 0x00008800013b7983 */ /* 0x000f280000300800 */
[----:B------:R-:W3:Y:S04]  /*9d10*/  LDL R76, [R1+0xc8] ;  /* 0x0000c800014c7983 */ /* 0x000ee80000100800 */
        /* <DEDUP_REMOVED lines=11> */
[----:B------:R0:W5:Y:S01]  /*9dd0*/  LDL.64 R64, [R1+0x118] ;  /* 0x0001180001407983 */ /* 0x0001620000100a00 */
[----:B------:R-:W-:Y:S01]  /*9de0*/  BAR.SYNC.DEFER_BLOCKING 0x0 ;  /* 0x0000000000007b1d */ /* 0x000fe20000010000 */
[----:B--2---:R-:W-:-:S05]  /*9df0*/  F2FP.BF16.F32.PACK_AB R10, R58, R57 ;  /* 0x000000393a0a723e */ /* 0x004fca00000010ff */
[----:B------:R-:W2:Y:S01]  /*9e00*/  LDL R58, [R1+0x94] ;  /* 0x00009400013a7983 */ /* 0x000ea20000100800 */
[C---:B------:R-:W-:Y:S02]  /*9e10*/  PRMT R12, R10.reuse, 0x7610, R12 ;  /* 0x000076100a0c7816 */ /* 0x040fe4000000000c */
[----:B------:R-:W-:Y:S01]  /*9e20*/  PRMT R14, R10, 0x7632, R14 ;  /* 0x000076320a0e7816 */ /* 0x000fe2000000000e */
[----:B------:R-:W-:Y:S02]  /*9e30*/  UIADD3 UR56, -UR7, UR56, URZ ;  /* 0x0000003807387290 */ /* 0x000fe4000fffe13f */
[----:B------:R1:W-:Y:S01]  /*9e40*/  STS.U16 [R26+0x4], R12 ;  /* 0x0000040c1a007388 */ /* 0x0003e20000000400 */
[----:B----4-:R-:W-:-:S03]  /*9e50*/  F2FP.BF16.F32.PACK_AB R9, R60, R59 ;  /* 0x0000003b3c09723e */ /* 0x010fc600000010ff */
[----:B------:R-:W-:Y:S01]  /*9e60*/  STS.U16 [R26+0x6], R14 ;  /* 0x0000060e1a007388 */ /* 0x000fe20000000400 */
[----:B------:R-:W-:Y:S02]  /*9e70*/  F2FP.BF16.F32.PACK_AB R10, R52, R51 ;  /* 0x00000033340a723e */ /* 0x000fe400000010ff */
[C---:B------:R-:W-:Y:S01]  /*9e80*/  PRMT R13, R9.reuse, 0x7610, R13 ;  /* 0x00007610090d7816 */ /* 0x040fe2000000000d */
[----:B------:R-:W4:Y:S01]  /*9e90*/  LDL R60, [R1+0x98] ;  /* 0x00009800013c7983 */ /* 0x000f220000100800 */
[----:B------:R-:W-:Y:S02]  /*9ea0*/  PRMT R11, R9, 0x7632, R11 ;  /* 0x00007632090b7816 */ /* 0x000fe4000000000b */
[----:B------:R-:W-:Y:S01]  /*9eb0*/  F2FP.BF16.F32.PACK_AB R9, R56, R55 ;  /* 0x000000373809723e */ /* 0x000fe200000010ff */
[----:B------:R0:W-:Y:S01]  /*9ec0*/  STS.U16 [R26], R13 ;  /* 0x0000000d1a007388 */ /* 0x0001e20000000400 */
[----:B-1----:R-:W-:Y:S02]  /*9ed0*/  PRMT R12, R10, 0x7632, R12 ;  /* 0x000076320a0c7816 */ /* 0x002fe4000000000c */
[C---:B------:R-:W-:Y:S01]  /*9ee0*/  PRMT R15, R9.reuse, 0x7610, R15 ;  /* 0x00007610090f7816 */ /* 0x040fe2000000000f */
[----:B------:R-:W4:Y:S01]  /*9ef0*/  LDL R56, [R1+0x90] ;  /* 0x0000900001387983 */ /* 0x000f220000100800 */
[----:B------:R-:W-:-:S02]  /*9f00*/  PRMT R16, R9, 0x7632, R16 ;  /* 0x0000763209107816 */ /* 0x000fc40000000010 */
[----:B---3--:R-:W-:Y:S01]  /*9f10*/  F2FP.BF16.F32.PACK_AB R9, R54, R53 ;  /* 0x000000353609723e */ /* 0x008fe200000010ff */
[----:B------:R1:W-:Y:S03]  /*9f20*/  STS.U16 [R26+0x2], R11 ;  /* 0x0000020b1a007388 */ /* 0x0003e60000000400 */
[C---:B0-----:R-:W-:Y:S01]  /*9f30*/  PRMT R13, R9.reuse, 0x7610, R13 ;  /* 0x00007610090d7816 */ /* 0x041fe2000000000d */
[----:B------:R-:W3:Y:S01]  /*9f40*/  LDL R54, [R1+0x8c] ;  /* 0x00008c0001367983 */ /* 0x000ee20000100800 */
[----:B------:R-:W-:Y:S02]  /*9f50*/  PRMT R17, R9, 0x7632, R17 ;  /* 0x0000763209117816 */ /* 0x000fe40000000011 */
[----:B------:R-:W-:Y:S01]  /*9f60*/  F2FP.BF16.F32.PACK_AB R9, R50, R47 ;  /* 0x0000002f3209723e */ /* 0x000fe200000010ff */
[----:B------:R0:W-:Y:S01]  /*9f70*/  STS.U16 [R26+0x8], R15 ;  /* 0x0000080f1a007388 */ /* 0x0001e20000000400 */
[----:B-1----:R-:W-:-:S02]  /*9f80*/  PRMT R11, R10, 0x7610, R11 ;  /* 0x000076100a0b7816 */ /* 0x002fc4000000000b */
[----:B------:R-:W-:Y:S01]  /*9f90*/  PRMT R14, R9, 0x7610, R14 ;  /* 0x00007610090e7816 */ /* 0x000fe2000000000e */
[----:B------:R-:W-:Y:S01]  /*9fa0*/  UMOV UR7, 0x400 ;  /* 0x0000040000077882 */ /* 0x000fe20000000000 */
[----:B------:R-:W-:Y:S01]  /*9fb0*/  F2FP.BF16.F32.PACK_AB R10, R43, R42 ;  /* 0x0000002a2b0a723e */ /* 0x000fe200000010ff */
[----:B------:R1:W-:Y:S01]  /*9fc0*/  STS.U16 [R26+0xa], R16 ;  /* 0x00000a101a007388 */ /* 0x0003e20000000400 */
[----:B0-----:R-:W-:-:S03]  /*9fd0*/  PRMT R15, R9, 0x7632, R15 ;  /* 0x00007632090f7816 */ /* 0x001fc6000000000f */
[----:B------:R0:W-:Y:S01]  /*9fe0*/  STS.U16 [R26+0x10], R11 ;  /* 0x0000100b1a007388 */ /* 0x0001e20000000400 */
[----:B------:R-:W-:Y:S01]  /*9ff0*/  F2FP.BF16.F32.PACK_AB R9, R41, R40 ;  /* 0x000000282909723e */ /* 0x000fe200000010ff */
[----:B------:R-:W-:Y:S02]  /*a000*/  ULEA UR7, UR8, UR7, 0x18 ;  /* 0x0000000708077291 */ /* 0x000fe4000f8ec03f */
[----:B------:R0:W-:Y:S01]  /*a010*/  STS.U16 [R26+0xc], R13 ;  /* 0x00000c0d1a007388 */ /* 0x0001e20000000400 */
[----:B-1----:R-:W-:-:S03]  /*a020*/  PRMT R16, R10, 0x7632, R16 ;  /* 0x000076320a107816 */ /* 0x002fc60000000010 */
[----:B------:R-:W-:Y:S01]  /*a030*/  STS.U16 [R26+0xe], R17 ;  /* 0x00000e111a007388 */ /* 0x000fe20000000400 */
[----:B0-----:R-:W-:-:S03]  /*a040*/  PRMT R11, R9, 0x7632, R11 ;  /* 0x00007632090b7816 */ /* 0x001fc6000000000b */
[----:B------:R-:W-:Y:S01]  /*a050*/  STS.U16 [R26+0x12], R12 ;  /* 0x0000120c1a007388 */ /* 0x000fe20000000400 */
[----:B------:R-:W-:-:S03]  /*a060*/  IMAD.U32 R13, RZ, RZ, UR56 ;  /* 0x00000038ff0d7e24 */ /* 0x000fc6000f8e00ff */
        /* <DEDUP_REMOVED lines=19> */
[----:B0-----:R-:W-:-:S04]  /*a1a0*/  SHF.L.U32 R9, R46, 0x4, RZ ;  /* 0x000000042e097819 */ /* 0x001fc800000006ff */
[----:B------:R-:W-:-:S04]  /*a1b0*/  LOP3.LUT R9, R9, 0xfffffe00, RZ, 0xc0, !PT ;  /* 0xfffffe0009097812 */ /* 0x000fc800078ec0ff */
[----:B------:R-:W-:Y:S01]  /*a1c0*/  LOP3.LUT R9, R9, 0x1f, R46, 0xf8, !PT ;  /* 0x0000001f09097812 */ /* 0x000fe200078ef82e */
[----:B------:R-:W-:Y:S02]  /*a1d0*/  UIMAD UR8, UR31, UR34, URZ ;  /* 0x000000221f0872a4 */ /* 0x000fe4000f8e023f */
[----:B------:R-:W-:Y:S02]  /*a1e0*/  UIMAD UR31, UR31, UR32, URZ ;  /* 0x000000201f1f72a4 */ /* 0x000fe4000f8e023f */
[----:B------:R-:W-:Y:S02]  /*a1f0*/  UIMAD.WIDE.U32 UR28, UR11, UR34, URZ ;  /* 0x000000220b1c72a5 */ /* 0x000fe4000f8e003f */
[----:B------:R-:W-:Y:S01]  /*a200*/  UIMAD UR35, UR11, UR35, UR8 ;  /* 0x000000230b2372a4 */ /* 0x000fe2000f8e0208 */
[----:B------:R-:W-:Y:S01]  /*a210*/  BSSY B0, `(.L_x_964) ;  /* 0x000001c000007945 */ /* 0x000fe20003800000 */
[----:B------:R-:W-:Y:S02]  /*a220*/  UIMAD UR31, UR11, UR33, UR31 ;  /* 0x000000210b1f72a4 */ /* 0x000fe4000f8e021f */
[----:B------:R-:W-:-:S02]  /*a230*/  USHF.R.S32.HI UR30, URZ, 0x1f, UR10 ;  /* 0x0000001f3f1e7899 */ /* 0x000fc4000801140a */
[----:B------:R-:W-:Y:S01]  /*a240*/  UIADD3 UR33, UR29, UR35, URZ ;  /* 0x000000231d217290 */ /* 0x000fe2000fffe03f */
[----:B--2---:R-:W-:Y:S04]  /*a250*/  LDS.U16 R59, [R58+0x340] ;  /* 0x000340003a3b7984 */ /* 0x004fe80000000400 */
[----:B----4-:R-:W-:Y:S04]  /*a260*/  LDS.U16 R57, [R60+0x300] ;  /* 0x000300003c397984 */ /* 0x010fe80000000400 */
[----:B------:R-:W-:Y:S04]  /*a270*/  LDS.U16 R61, [R56+0x380] ;  /* 0x00038000383d7984 */ /* 0x000fe80000000400 */
[----:B---3--:R-:W-:Y:S04]  /*a280*/  LDS.U16 R63, [R54+0x3c0] ;  /* 0x0003c000363f7984 */ /* 0x008fe80000000400 */
        /* <DEDUP_REMOVED lines=20> */
.L_x_965:
[----:B------:R-:W-:Y:S05]  /*a3d0*/  BSYNC B0 ;  /* 0x0000000000007941 */ /* 0x000fea0003800000 */
.L_x_964:
[----:B0-----:R-:W2:Y:S01]  /*a3e0*/  LDL.LU R17, [R1] ;  /* 0x0000000001117983 */ /* 0x001ea20000300800 */
[----:B------:R-:W-:Y:S01]  /*a3f0*/  ULDC.64 UR8, c[0x0][0x390] ;  /* 0x0000e40000087ab9 */ /* 0x000fe20000000a00 */
[----:B------:R-:W-:Y:S01]  /*a400*/  UMOV UR29, UR33 ;  /* 0x00000021001d7c82 */ /* 0x000fe20008000000 */
[----:B------:R-:W-:Y:S01]  /*a410*/  ULDC.64 UR34, c[0x0][0x3e0] ;  /* 0x0000f80000227ab9 */ /* 0x000fe20000000a00 */
[----:B------:R-:W3:Y:S04]  /*a420*/  LDL.LU R18, [R1+0x4] ;  /* 0x0000040001127983 */ /* 0x000ee80000300800 */
[----:B------:R-:W4:Y:S04]  /*a430*/  LDL.LU R20, [R1+0x8] ;  /* 0x0000080001147983 */ /* 0x000f280000300800 */
[----:B------:R-:W4:Y:S01]  /*a440*/  LDL.LU R22, [R1+0x120] ;  /* 0x0001200001167983 */ /* 0x000f220000300800 */
[----:B------:R-:W-:Y:S01]  /*a450*/  UIMAD.WIDE.U32 UR28, UR10, UR8, UR28 ;  /* 0x000000080a1c72a5 */ /* 0x000fe2000f8e001c */
[----:B------:R-:W-:Y:S01]  /*a460*/  SHF.R.S32.HI R12, RZ, 0x1f, R9 ;  /* 0x0000001fff0c7819 */ /* 0x000fe20000011409 */
[----:B------:R-:W-:Y:S01]  /*a470*/  UIMAD UR8, UR30, UR8, URZ ;  /* 0x000000081e0872a4 */ /* 0x000fe2000f8e023f */
[C---:B------:R-:W-:Y:S01]  /*a480*/  LEA R10, P0, R9.reuse, UR34, 0x1 ;  /* 0x00000022090a7c11 */ /* 0x040fe2000f8008ff */
        /* <DEDUP_REMOVED lines=19> */
[----:B------:R-:W-:Y:S01]  /*a5c0*/  @!P0 STG.E.U16 desc[UR20][R10.64+-0xfc0], R19 ;  /* 0xfff040130a008986 */ /* 0x000fe2000c101514 */
[----:B------:R-:W-:-:S03]  /*a5d0*/  ISETP.GE.AND P0, PT, R36, R16, PT ;  /* 0x000000102400720c */ /* 0x000fc60003f06270 */
[----:B------:R-:W-:Y:S01]  /*a5e0*/  @!P1 STG.E.U16 desc[UR20][R10.64+-0xf80], R21 ;  /* 0xfff080150a009986 */ /* 0x000fe2000c101514 */
[----:B------:R-:W-:-:S03]  /*a5f0*/  ISETP.GE.AND P1, PT, R37, R16, PT ;  /* 0x000000102500720c */ /* 0x000fc60003f26270 */
[----:B------:R1:W-:Y:S01]  /*a600*/  @!P3 STG.E.U16 desc[UR20][R10.64+-0xf40], R23 ;  /* 0xfff0c0170a00b986 */ /* 0x0003e2000c101514 */
[----:B------:R-:W-:-:S03]  /*a610*/  ISETP.GE.AND P3, PT, R35, R16, PT ;  /* 0x000000102300720c */ /* 0x000fc60003f66270 */
[----:B------:R-:W-:Y:S01]  /*a620*/  @!P2 STG.E.U16 desc[UR20][R10.64+-0xf00], R25 ;  /* 0xfff100190a00a986 */ /* 0x000fe2000c101514 */
[----:B------:R-:W-:Y:S02]  /*a630*/  ISETP.GE.AND P2, PT, R30, R16, PT ;  /* 0x000000101e00720c */ /* 0x000fe40003f46270 */
[----:B0-----:R-:W-:Y:S01]  /*a640*/  LEA R80, R24, R80, 0x4 ;  /* 0x0000005018507211 */ /* 0x001fe200078e20ff */
[----:B------:R0:W-:Y:S01]  /*a650*/  @!P0 STG.E.U16 desc[UR20][R10.64+-0xe80], R43 ;  /* 0xfff1802b0a008986 */ /* 0x0001e2000c101514 */
[-C--:B------:R-:W-:Y:S02]  /*a660*/  ISETP.GE.AND P0, PT, R32, R16.reuse, PT ;  /* 0x000000102000720c */ /* 0x080fe40003f06270 */
[C---:B------:R-:W-:Y:S01]  /*a670*/  IADD3 R14, R80.reuse, 0x1, RZ ;  /* 0x00000001500e7810 */ /* 0x040fe20007ffe0ff */
[----:B------:R0:W-:Y:S01]  /*a680*/  @!P1 STG.E.U16 desc[UR20][R10.64+-0xec0], R41 ;  /* 0xfff140290a009986 */ /* 0x0001e2000c101514 */
[-C--:B------:R-:W-:Y:S01]  /*a690*/  ISETP.GE.AND P1, PT, R31, R16.reuse, PT ;  /* 0x000000101f00720c */ /* 0x080fe20003f26270 */
[C---:B-1----:R-:W-:Y:S01]  /*a6a0*/  VIADD R23, R80.reuse, 0x8 ;  /* 0x0000000850177836 */ /* 0x042fe20000000000 */
[C---:B------:R-:W-:Y:S01]  /*a6b0*/  IADD3 R19, R80.reuse, 0x4, RZ ;  /* 0x0000000450137810 */ /* 0x040fe20007ffe0ff */
[----:B------:R1:W-:Y:S01]  /*a6c0*/  @!P3 STG.E.U16 desc[UR20][R10.64+-0xe40], R47 ;  /* 0xfff1c02f0a00b986 */ /* 0x0003e2000c101514 */
[-C--:B------:R-:W-:Y:S01]  /*a6d0*/  ISETP.GE.AND P3, PT, R29, R16.reuse, PT ;  /* 0x000000101d00720c */ /* 0x080fe20003f66270 */
[C---:B------:R-:W-:Y:S01]  /*a6e0*/  VIADD R40, R80.reuse, 0xb ;  /* 0x0000000b50287836 */ /* 0x040fe20000000000 */
[----:B------:R-:W-:Y:S01]  /*a6f0*/  IADD3 R21, R80, 0x6, RZ ;  /* 0x0000000650157810 */ /* 0x000fe20007ffe0ff */
[----:B------:R-:W-:Y:S01]  /*a700*/  @!P4 STG.E.U16 desc[UR20][R10.64+-0xe00], R49 ;  /* 0xfff200310a00c986 */ /* 0x000fe2000c101514 */
[----:B------:R-:W-:Y:S01]  /*a710*/  ISETP.GE.AND P4, PT, R28, R16, PT ;  /* 0x000000101c00720c */ /* 0x000fe20003f86270 */
[----:B0-----:R-:W-:Y:S01]  /*a720*/  VIADD R43, R80, 0xe ;  /* 0x0000000e502b7836 */ /* 0x001fe20000000000 */
[----:B------:R-:W-:Y:S01]  /*a730*/  LEA.HI.SX32 R19, R19, R80, 0x1b ;  /* 0x0000005013137211 */ /* 0x000fe200078fdaff */
[----:B------:R-:W-:Y:S01]  /*a740*/  @!P5 STG.E.U16 desc[UR20][R10.64+-0xdc0], R51 ;  /* 0xfff240330a00d986 */ /* 0x000fe2000c101514 */
[----:B------:R-:W-:-:S02]  /*a750*/  ISETP.GE.AND P5, PT, R27, R16, PT ;  /* 0x000000101b00720c */ /* 0x000fc40003fa6270 */
[-C--:B------:R-:W-:Y:S01]  /*a760*/  LEA.HI.SX32 R16, R14, R80.reuse, 0x1b ;  /* 0x000000500e107211 */ /* 0x080fe200078fdaff */
[----:B------:R-:W-:Y:S01]  /*a770*/  @!P0 STG.E.U16 desc[UR20][R10.64+-0xd80], R53 ;  /* 0xfff280350a008986 */ /* 0x000fe2000c101514 */
[----:B------:R-:W-:Y:S02]  /*a780*/  LEA.HI.SX32 R21, R21, R80, 0x1b ;  /* 0x0000005015157211 */ /* 0x000fe400078fdaff */
[----:B------:R-:W-:Y:S01]  /*a790*/  LEA R16, R16, UR7, 0x1 ;  /* 0x0000000710107c11 */ /* 0x000fe2000f8e08ff */
[----:B------:R-:W-:Y:S01]  /*a7a0*/  @!P1 STG.E.U16 desc[UR20][R10.64+-0xd40], R55 ;  /* 0xfff2c0370a009986 */ /* 0x000fe2000c101514 */
[C---:B------:R-:W-:Y:S02]  /*a7b0*/  IADD3 R24, R80.reuse, 0x9, RZ ;  /* 0x0000000950187810 */ /* 0x040fe40007ffe0ff */
[----:B------:R-:W-:Y:S01]  /*a7c0*/  LEA R19, R19, UR7, 0x1 ;  /* 0x0000000713137c11 */ /* 0x000fe2000f8e08ff */
[----:B------:R-:W-:Y:S01]  /*a7d0*/  @!P2 STG.E.U16 desc[UR20][R10.64+-0xd00], R57 ;  /* 0xfff300390a00a986 */ /* 0x000fe2000c101514 */
[----:B------:R-:W-:-:S02]  /*a7e0*/  IADD3 R25, R80, 0xa, RZ ;  /* 0x0000000a50197810 */ /* 0x000fc40007ffe0ff */
[----:B------:R-:W-:Y:S01]  /*a7f0*/  LEA R21, R21, UR7, 0x1 ;  /* 0x0000000715157c11 */ /* 0x000fe2000f8e08ff */
[----:B------:R-:W-:Y:S01]  /*a800*/  @!P3 STG.E.U16 desc[UR20][R10.64+-0xcc0], R59 ;  /* 0xfff3403b0a00b986 */ /* 0x000fe2000c101514 */
[C---:B------:R-:W-:Y:S02]  /*a810*/  IADD3 R41, R80.reuse, 0xc, RZ ;  /* 0x0000000c50297810 */ /* 0x040fe40007ffe0ff */
[-C--:B------:R-:W-:Y:S01]  /*a820*/  LEA.HI.SX32 R23, R23, R80.reuse, 0x1b ;  /* 0x0000005017177211 */ /* 0x080fe200078fdaff */
[----:B------:R-:W-:Y:S01]  /*a830*/  @!P4 STG.E.U16 desc[UR20][R10.64+-0xc80], R61 ;  /* 0xfff3803d0a00c986 */ /* 0x000fe2000c101514 */
[----:B------:R-:W-:Y:S02]  /*a840*/  IADD3 R42, R80, 0xd, RZ ;  /* 0x0000000d502a7810 */ /* 0x000fe40007ffe0ff */
[-C--:B------:R-:W-:Y:S01]  /*a850*/  LEA.HI.SX32 R24, R24, R80.reuse, 0x1b ;  /* 0x0000005018187211 */ /* 0x080fe200078fdaff */
[----:B------:R0:W-:Y:S01]  /*a860*/  @!P5 STG.E.U16 desc[UR20][R10.64+-0xc40], R63 ;  /* 0xfff3c03f0a00d986 */ /* 0x0001e2000c101514 */
[----:B------:R-:W-:-:S02]  /*a870*/  LEA.HI.SX32 R25, R25, R80, 0x1b ;  /* 0x0000005019197211 */ /* 0x000fc400078fdaff */
[----:B-1----:R-:W-:Y:S02]  /*a880*/  IADD3 R47, R80, 0xf, RZ ;  /* 0x0000000f502f7810 */ /* 0x002fe40007ffe0ff */
[-C--:B------:R-:W-:Y:S02]  /*a890*/  LEA.HI.SX32 R40, R40, R80.reuse, 0x1b ;  /* 0x0000005028287211 */ /* 0x080fe400078fdaff */
[-C--:B------:R-:W-:Y:S02]  /*a8a0*/  LEA.HI.SX32 R41, R41, R80.reuse, 0x1b ;  /* 0x0000005029297211 */ /* 0x080fe400078fdaff */
[----:B------:R-:W-:Y:S02]  /*a8b0*/  LEA R23, R23, UR7, 0x1 ;  /* 0x0000000717177c11 */ /* 0x000fe4000f8e08ff */
[----:B------:R-:W-:Y:S02]  /*a8c0*/  LEA.HI.SX32 R42, R42, R80, 0x1b ;  /* 0x000000502a2a7211 */ /* 0x000fe400078fdaff */
[----:B------:R-:W-:-:S02]  /*a8d0*/  LEA R24, R24, UR7, 0x1 ;  /* 0x0000000718187c11 */ /* 0x000fc4000f8e08ff */
[-C--:B------:R-:W-:Y:S02]  /*a8e0*/  LEA.HI.SX32 R43, R43, R80.reuse, 0x1b ;  /* 0x000000502b2b7211 */ /* 0x080fe400078fdaff */
[----:B------:R-:W-:Y:S02]  /*a8f0*/  LEA R25, R25, UR7, 0x1 ;  /* 0x0000000719197c11 */ /* 0x000fe4000f8e08ff */
[----:B------:R-:W-:Y:S02]  /*a900*/  LEA.HI.SX32 R47, R47, R80, 0x1b ;  /* 0x000000502f2f7211 */ /* 0x000fe400078fdaff */
[----:B------:R-:W-:Y:S02]  /*a910*/  LEA R40, R40, UR7, 0x1 ;  /* 0x0000000728287c11 */ /* 0x000fe4000f8e08ff */
[----:B------:R-:W-:Y:S02]  /*a920*/  LEA R41, R41, UR7, 0x1 ;  /* 0x0000000729297c11 */ /* 0x000fe4000f8e08ff */
[----:B------:R-:W-:-:S02]  /*a930*/  LEA R42, R42, UR7, 0x1 ;  /* 0x000000072a2a7c11 */ /* 0x000fc4000f8e08ff */
[----:B------:R-:W-:Y:S02]  /*a940*/  LEA R43, R43, UR7, 0x1 ;  /* 0x000000072b2b7c11 */ /* 0x000fe4000f8e08ff */
[----:B------:R-:W-:Y:S02]  /*a950*/  LEA R47, R47, UR7, 0x1 ;  /* 0x000000072f2f7c11 */ /* 0x000fe4000f8e08ff */
[----:B--2---:R-:W-:Y:S01]  /*a960*/  MOV R52, R17 ;  /* 0x0000001100347202 */ /* 0x004fe20000000f00 */
[C---:B------:R-:W-:Y:S02]  /*a970*/  VIADD R17, R80.reuse, 0x2 ;  /* 0x0000000250117836 */ /* 0x040fe40000000000 */
[----:B---3--:R-:W-:Y:S01]  /*a980*/  IMAD.MOV.U32 R50, RZ, RZ, R18 ;  /* 0x000000ffff327224 */ /* 0x008fe200078e0012 */
[----:B------:R-:W-:Y:S02]  /*a990*/  IADD3 R18, R80, 0x3, RZ ;  /* 0x0000000350127810 */ /* 0x000fe40007ffe0ff */
[----:B------:R-:W-:-:S02]  /*a9a0*/  LEA.HI.SX32 R17, R17, R80, 0x1b ;  /* 0x0000005011117211 */ /* 0x000fc400078fdaff */
[----:B----4-:R-:W-:Y:S01]  /*a9b0*/  MOV R48, R20 ;  /* 0x0000001400307202 */ /* 0x010fe20000000f00 */
[----:B------:R-:W-:Y:S01]  /*a9c0*/  VIADD R20, R80, 0x5 ;  /* 0x0000000550147836 */ /* 0x000fe20000000000 */
[-C--:B------:R-:W-:Y:S01]  /*a9d0*/  LEA.HI.SX32 R18, R18, R80.reuse, 0x1b ;  /* 0x0000005012127211 */ /* 0x080fe200078fdaff */
[----:B------:R-:W-:Y:S01]  /*a9e0*/  FADD.FTZ R15, R0, R22 ;  /* 0x00000016000f7221 */ /* 0x000fe20000010000 */
[----:B------:R-:W-:Y:S02]  /*a9f0*/  IADD3 R22, R80, 0x7, RZ ;  /* 0x0000000750167810 */ /* 0x000fe40007ffe0ff */
[----:B------:R-:W-:Y:S01]  /*aa00*/  LEA.HI.SX32 R20, R20, R80, 0x1b ;  /* 0x0000005014147211 */ /* 0x000fe200078fdaff */
[----:B------:R-:W-:Y:S01]  /*aa10*/  FADD.FTZ R14, R15, R2 ;  /* 0x000000020f0e7221 */ /* 0x000fe20000010000 */
[----:B------:R-:W-:Y:S01]  /*aa20*/  F2FP.BF16.F32.PACK_AB R2, R2, R0 ;  /* 0x000000000202723e */ /* 0x000fe200000010ff */
[----:B------:R-:W-:Y:S01]  /*aa30*/  BAR.SYNC.DEFER_BLOCKING 0x0 ;  /* 0x0000000000007b1d */ /* 0x000fe20000010000 */
[----:B------:R-:W-:Y:S01]  /*aa40*/  LEA R17, R17, UR7, 0x1 ;  /* 0x0000000711117c11 */ /* 0x000fe2000f8e08ff */
[----:B------:R-:W-:Y:S01]  /*aa50*/  FADD.FTZ R15, R14, R3 ;  /* 0x000000030e0f7221 */ /* 0x000fe20000010000 */
[----:B0-----:R-:W-:-:S02]  /*aa60*/  PRMT R11, R2, 0x7632, R11 ;  /* 0x00007632020b7816 */ /* 0x001fc4000000000b */
[----:B------:R-:W-:Y:S01]  /*aa70*/  LEA R18, R18, UR7, 0x1 ;  /* 0x0000000712127c11 */ /* 0x000fe2000f8e08ff */
[----:B------:R-:W-:Y:S01]  /*aa80*/  FADD.FTZ R0, R15, R4 ;  /* 0x000000040f007221 */ /* 0x000fe20000010000 */
[----:B------:R-:W-:Y:S02]  /*aa90*/  F2FP.BF16.F32.PACK_AB R4, R4, R3 ;  /* 0x000000030404723e */ /* 0x000fe400000010ff */
[----:B------:R-:W-:Y:S01]  /*aaa0*/  LEA R20, R20, UR7, 0x1 ;  /* 0x0000000714147c11 */ /* 0x000fe2000f8e08ff */
[----:B------:R-:W-:Y:S01]  /*aab0*/  FADD.FTZ R3, R0, R5 ;  /* 0x0000000500037221 */ /* 0x000fe20000010000 */
[----:B------:R-:W-:Y:S02]  /*aac0*/  F2FP.BF16.F32.PACK_AB R5, R6, R5 ;  /* 0x000000050605723e */ /* 0x000fe400000010ff */
[----:B------:R-:W-:Y:S01]  /*aad0*/  PRMT R10, R4, 0x7632, R10 ;  /* 0x00007632040a7816 */ /* 0x000fe2000000000a */
[----:B------:R-:W-:Y:S01]  /*aae0*/  FADD.FTZ R6, R3, R6 ;  /* 0x0000000603067221 */ /* 0x000fe20000010000 */
[----:B------:R-:W-:-:S02]  /*aaf0*/  PRMT R14, R5, 0x7632, R14 ;  /* 0x00007632050e7816 */ /* 0x000fc4000000000e */
[----:B------:R-:W-:Y:S01]  /*ab00*/  LEA.HI.SX32 R22, R22, R80, 0x1b ;  /* 0x0000005016167211 */ /* 0x000fe200078fdaff */
[----:B------:R-:W-:Y:S01]  /*ab10*/  FADD.FTZ R6, R6, R7 ;  /* 0x0000000706067221 */ /* 0x000fe20000010000 */
[----:B------:R-:W-:Y:S02]  /*ab20*/  F2FP.BF16.F32.PACK_AB R0, R157, R7 ;  /* 0x000000079d00723e */ /* 0x000fe400000010ff */
[----:B------:R-:W-:Y:S01]  /*ab30*/  LEA R22, R22, UR7, 0x1 ;  /* 0x0000000716167c11 */ /* 0x000fe2000f8e08ff */
[----:B------:R-:W-:Y:S01]  /*ab40*/  FADD.FTZ R157, R6, R157 ;  /* 0x0000009d069d7221 */ /* 0x000fe20000010000 */
[----:B------:R0:W-:Y:S04]  /*ab50*/  STS.U16 [R26], R2 ;  /* 0x000000021a007388 */ /* 0x0001e80000000400 */
[----:B------:R1:W-:Y:S04]  /*ab60*/  STS.U16 [R16+0x2], R11 ;  /* 0x0000020b10007388 */ /* 0x0003e80000000400 */
[----:B------:R2:W-:Y:S01]  /*ab70*/  STS.U16 [R17+0x4], R4 ;  /* 0x0000040411007388 */ /* 0x0005e20000000400 */
[----:B0-----:R-:W-:Y:S01]  /*ab80*/  F2FP.BF16.F32.PACK_AB R2, R159, R158 ;  /* 0x0000009e9f02723e */ /* 0x001fe200000010ff */
[----:B------:R-:W-:-:S02]  /*ab90*/  FADD.FTZ R158, R157, R158 ;  /* 0x0000009e9d9e7221 */ /* 0x000fc40000010000 */
[----:B------:R0:W-:Y:S01]  /*aba0*/  STS.U16 [R18+0x6], R10 ;  /* 0x0000060a12007388 */ /* 0x0001e20000000400 */
[----:B-1----:R-:W-:Y:S01]  /*abb0*/  PRMT R11, R0, 0x7632, R11 ;  /* 0x00007632000b7816 */ /* 0x002fe2000000000b */
[----:B------:R-:W-:Y:S02]  /*abc0*/  FADD.FTZ R159, R158, R159 ;  /* 0x0000009f9e9f7221 */ /* 0x000fe40000010000 */
[----:B------:R-:W-:Y:S01]  /*abd0*/  STS.U16 [R19+0x8], R5 ;  /* 0x0000080513007388 */ /* 0x000fe20000000400 */
[C---:B------:R-:W-:Y:S02]  /*abe0*/  PRMT R15, R2.reuse, 0x7610, R15 ;  /* 0x00007610020f7816 */ /* 0x040fe4000000000f */
[----:B--2---:R-:W-:Y:S01]  /*abf0*/  F2FP.BF16.F32.PACK_AB R4, R161, R160 ;  /* 0x000000a0a104723e */ /* 0x004fe200000010ff */
[----:B------:R1:W-:Y:S01]  /*ac00*/  STS.U16 [R20+0xa], R14 ;  /* 0x00000a0e14007388 */ /* 0x0003e20000000400 */
[----:B------:R-:W-:Y:S01]  /*ac10*/  PRMT R16, R2, 0x7632, R16 ;  /* 0x0000763202107816 */ /* 0x000fe20000000010 */
[----:B------:R-:W-:Y:S01]  /*ac20*/  FADD.FTZ R160, R159, R160 ;  /* 0x000000a09fa07221 */ /* 0x000fe20000010000 */
[----:B------:R-:W-:Y:S01]  /*ac30*/  F2FP.BF16.F32.PACK_AB R2, R8, R48 ;  /* 0x000000300802723e */ /* 0x000fe200000010ff */
[----:B------:R2:W-:Y:S02]  /*ac40*/  STS.U16 [R21+0xc], R0 ;  /* 0x00000c0015007388 */ /* 0x0005e40000000400 */
[----:B------:R-:W-:Y:S01]  /*ac50*/  FADD.FTZ R160, R160, R161 ;  /* 0x000000a1a0a07221 */ /* 0x000fe20000010000 */
[----:B0-----:R-:W-:Y:S01]  /*ac60*/  PRMT R10, R2, 0x7632, R10 ;  /* 0x00007632020a7816 */ /* 0x001fe2000000000a */
[----:B------:R-:W-:Y:S01]  /*ac70*/  STS.U16 [R22+0xe], R11 ;  /* 0x00000e0b16007388 */ /* 0x000fe20000000400 */
[----:B-1----:R-:W-:Y:S01]  /*ac80*/  PRMT R20, R4, 0x7632, R20 ;  /* 0x0000763204147816 */ /* 0x002fe20000000014 */
[----:B------:R-:W-:-:S02]  /*ac90*/  FADD.FTZ R160, R160, R52 ;  /* 0x00000034a0a07221 */ /* 0x000fc40000010000 */
[----:B------:R-:W-:Y:S01]  /*aca0*/  STS.U16 [R23+0x10], R15 ;  /* 0x0000100f17007388 */ /* 0x000fe20000000400 */
[----:B--2---:R-:W-:Y:S01]  /*acb0*/  F2FP.BF16.F32.PACK_AB R0, R50, R52 ;  /* 0x000000343200723e */ /* 0x004fe200000010ff */
[----:B------:R-:W-:Y:S02]  /*acc0*/  FADD.FTZ R160, R160, R50 ;  /* 0x00000032a0a07221 */ /* 0x000fe40000010000 */
[----:B------:R-:W-:Y:S01]  /*acd0*/  STS.U16 [R24+0x12], R16 ;  /* 0x0000121018007388 */ /* 0x000fe20000000400 */
[----:B------:R-:W-:Y:S01]  /*ace0*/  PRMT R5, R0, 0x7632, R5 ;  /* 0x0000763200057816 */ /* 0x000fe20000000005 */
[----:B------:R-:W-:Y:S02]  /*acf0*/  FADD.FTZ R3, R160, R48 ;  /* 0x00000030a0037221 */ /* 0x000fe40000010000 */
[----:B------:R-:W-:Y:S04]  /*ad00*/  STS.U16 [R25+0x14], R4 ;  /* 0x0000140419007388 */ /* 0x000fe80000000400 */
[----:B------:R-:W-:Y:S04]  /*ad10*/  STS.U16 [R40+0x16], R20 ;  /* 0x0000161428007388 */ /* 0x000fe80000000400 */
[----:B------:R-:W-:Y:S04]  /*ad20*/  STS.U16 [R41+0x18], R0 ;  /* 0x0000180029007388 */ /* 0x000fe80000000400 */
[----:B------:R-:W-:Y:S04]  /*ad30*/  STS.U16 [R42+0x1a], R5 ;  /* 0x00001a052a007388 */ /* 0x000fe80000000400 */
[----:B------:R0:W-:Y:S04]  /*ad40*/  STS.U16 [R43+0x1c], R2 ;  /* 0x00001c022b007388 */ /* 0x0001e80000000400 */
[----:B------:R-:W-:Y:S01]  /*ad50*/  STS.U16 [R47+0x1e], R10 ;  /* 0x00001e0a2f007388 */ /* 0x000fe20000000400 */
[----:B------:R-:W-:-:S03]  /*ad60*/  NOP ;  /* 0x0000000000007918 */ /* 0x000fc60000000000 */
[----:B------:R-:W-:Y:S01]  /*ad70*/  LDS.U16 R11, [R76] ;  /* 0x000000004c0b7984 */ /* 0x000fe20000000400 */
[----:B0-----:R-:W-:-:S03]  /*ad80*/  FADD.FTZ R2, R3, R8 ;  /* 0x0000000803027221 */ /* 0x001fc60000010000 */
        /* <DEDUP_REMOVED lines=38> */
.L_x_967:
[----:B------:R-:W-:Y:S05]  /*aff0*/  BSYNC B0 ;  /* 0x0000000000007941 */ /* 0x000fea0003800000 */
.L_x_966:
[----:B------:R-:W-:Y:S01]  /*b000*/  ULDC.64 UR28, c[0x0][0x3b0] ;  /* 0x0000ec00001c7ab9 */ /* 0x000fe20000000a00 */
[----:B------:R-:W-:Y:S01]  /*b010*/  UMOV UR9, UR33 ;  /* 0x0000002100097c82 */ /* 0x000fe20008000000 */
[-C--:B------:R-:W-:Y:S01]  /*b020*/  ISETP.GE.AND P3, PT, R45, R0.reuse, PT ;  /* 0x000000002d00720c */ /* 0x080fe20003f66270 */
[----:B------:R-:W-:Y:S01]  /*b030*/  UIMAD.WIDE.U32 UR8, UR10, UR28, UR8 ;  /* 0x0000001c0a0872a5 */ /* 0x000fe2000f8e0008 */
[-C--:B------:R-:W-:Y:S01]  /*b040*/  ISETP.GE.AND P4, PT, R44, R0.reuse, PT ;  /* 0x000000002c00720c */ /* 0x080fe20003f86270 */
[----:B------:R-:W-:Y:S01]  /*b050*/  UIMAD UR28, UR30, UR28, URZ ;  /* 0x0000001c1e1c72a4 */ /* 0x000fe2000f8e023f */
[-C--:B------:R-:W-:Y:S01]  /*b060*/  ISETP.GE.AND P5, PT, R39, R0.reuse, PT ;  /* 0x000000002700720c */ /* 0x080fe20003fa6270 */
[----:B------:R-:W-:Y:S01]  /*b070*/  UIADD3 UR52, UP0, UR52, UR8, URZ ;  /* 0x0000000834347290 */ /* 0x000fe2000ff1e03f */
[-C--:B------:R-:W-:Y:S01]  /*b080*/  ISETP.GE.AND P6, PT, R38, R0.reuse, PT ;  /* 0x000000002600720c */ /* 0x080fe20003fc6270 */
[----:B------:R-:W-:Y:S01]  /*b090*/  UIMAD UR8, UR10, UR29, UR28 ;  /* 0x0000001d0a0872a4 */ /* 0x000fe2000f8e021c */
[-C--:B------:R-:W-:Y:S01]  /*b0a0*/  ISETP.GE.AND P1, PT, R36, R0.reuse, PT ;  /* 0x000000002400720c */ /* 0x080fe20003f26270 */
[----:B------:R-:W-:Y:S01]  /*b0b0*/  UIADD3 UR19, UP1, UR19, -0x1000, URZ ;  /* 0xfffff00013137890 */ /* 0x000fe2000ff3e03f */
[----:B------:R-:W-:Y:S01]  /*b0c0*/  ISETP.GE.AND P2, PT, R35, R0, PT ;  /* 0x000000002300720c */ /* 0x000fe20003f46270 */
[----:B------:R-:W-:Y:S01]  /*b0d0*/  ULDC.64 UR28, c[0x0][0x3f0] ;  /* 0x0000fc00001c7ab9 */ /* 0x000fe20000000a00 */
[----:B------:R-:W-:Y:S01]  /*b0e0*/  UIADD3.X UR8, UR53, UR8, UR9, UP0, !UPT ;  /* 0x0000000835087290 */ /* 0x000fe200087fe409 */
[C---:B------:R-:W-:Y:S01]  /*b0f0*/  LEA R2, P0, R9.reuse, UR28, 0x1 ;  /* 0x0000001c09027c11 */ /* 0x040fe2000f8008ff */
[----:B------:R-:W-:Y:S01]  /*b100*/  UISETP.GT.AND UP0, UPT, UR49, 0x1, UPT ;  /* 0x000000013100788c */ /* 0x000fe2000bf04270 */
[----:B0-----:R-:W-:Y:S01]  /*b110*/  MOV R4, UR52 ;  /* 0x0000003400047c02 */ /* 0x001fe20008000f00 */
[----:B------:R-:W-:Y:S01]  /*b120*/  UIADD3 UR13, UP2, UR13, -0x1000, URZ ;  /* 0xfffff0000d0d7890 */ /* 0x000fe2000ff5e03f */
[----:B------:R-:W-:Y:S01]  /*b130*/  LEA.HI.X R3, R9, UR29, R12, 0x1, P0 ;  /* 0x0000001d09037c11 */ /* 0x000fe200080f0c0c */
[----:B------:R-:W-:Y:S01]  /*b140*/  IMAD.U32 R5, RZ, RZ, UR8 ;  /* 0x00000008ff057e24 */ /* 0x000fe2000f8e00ff */
[----:B------:R-:W-:Y:S01]  /*b150*/  LEA R2, P0, R4, R2, 0x1 ;  /* 0x0000000204027211 */ /* 0x000fe200078008ff */
        /* <DEDUP_REMOVED lines=34> */
.L_x_913:
        /* <DEDUP_REMOVED lines=41> */
.L_x_970:
[----:B------:R-:W-:Y:S05]  /*b610*/  BSYNC B0 ;  /* 0x0000000000007941 */ /* 0x000fea0003800000 */
.L_x_969:
        /* <DEDUP_REMOVED lines=44> */
.L_x_972:
[----:B------:R-:W2:Y:S02]  /*b8e0*/  S2R R11, SR_TID.X ;  /* 0x00000000000b7919 */ /* 0x000ea40000002100 */
.L_x_973:
[----:B------:R-:W-:Y:S05]  /*b8f0*/  BSYNC B0 ;  /* 0x0000000000007941 */ /* 0x000fea0003800000 */
.L_x_971:
        /* <DEDUP_REMOVED lines=23> */
.L_x_975:
        /* <DEDUP_REMOVED lines=30> */
.L_x_974:
[----:B------:R-:W-:Y:S05]  /*bc50*/  EXIT ;  /* 0x000000000000794d */ /* 0x000fea0003800000 */
.L_x_923:
[----:B------:R-:W-:Y:S01]  /*bc60*/  HFMA2.MMA R89, -RZ, RZ, 0, 5.9604644775390625e-08 ;  /* 0x00000001ff597435 */ /* 0x000fe200000001ff */
[----:B------:R-:W-:Y:S01]  /*bc70*/  MOV R165, R162 ;  /* 0x000000a200a57202 */ /* 0x000fe20000000f00 */
[----:B------:R-:W-:Y:S01]  /*bc80*/  IMAD.MOV.U32 R88, RZ, RZ, RZ ;  /* 0x000000ffff587224 */ /* 0x000fe200078e00ff */
[----:B------:R-:W-:-:S08]  /*bc90*/  MOV R154, 0xffffffff ;  /* 0xffffffff009a7802 */ /* 0x000fd00000000f00 */
[----:B------:R-:W-:Y:S05]  /*bca0*/  WARPSYNC.COLLECTIVE R154, `(.L_x_976) ;  /* 0x000000009a087348 */ /* 0x000fea0003c00000 */
[----:B------:R0:W1:Y:S02]  /*bcb0*/  SHFL.UP P0, R156, R165, R89, R88 ;  /* 0x04000059a59c7389 */ /* 0x0000640000000058 */
[----:B01----:R-:W-:Y:S01]  /*bcc0*/  ENDCOLLECTIVE ;  /* 0x000000000000791b */ /* 0x003fe20003800000 */
.L_x_976:
[----:B------:R-:W-:Y:S01]  /*bcd0*/  IMAD.MOV.U32 R165, RZ, RZ, R163 ;  /* 0x000000ffffa57224 */ /* 0x000fe200078e00a3 */
[----:B------:R-:W-:-:S07]  /*bce0*/  MOV R153, R156 ;  /* 0x0000009c00997202 */ /* 0x000fce0000000f00 */
[----:B------:R-:W-:Y:S05]  /*bcf0*/  WARPSYNC.COLLECTIVE R154, `(.L_x_977) ;  /* 0x000000009a087348 */ /* 0x000fea0003c00000 */
[----:B------:R0:W1:Y:S02]  /*bd00*/  SHFL.UP P0, R156, R165, R89, R88 ;  /* 0x04000059a59c7389 */ /* 0x0000640000000058 */
[----:B01----:R-:W-:Y:S01]  /*bd10*/  ENDCOLLECTIVE ;  /* 0x000000000000791b */ /* 0x003fe20003800000 */
.L_x_977:
        /* <DEDUP_REMOVED lines=12> */
.L_x_978:
[----:B------:R-:W-:Y:S01]  /*bde0*/  MOV R165, R163 ;  /* 0x000000a300a57202 */ /* 0x000fe20000000f00 */
[----:B------:R-:W-:-:S07]  /*bdf0*/  IMAD.MOV.U32 R153, RZ, RZ, R156 ;  /* 0x000000ffff997224 */ /* 0x000fce00078e009c */
[----:B------:R-:W-:Y:S05]  /*be00*/  WARPSYNC.COLLECTIVE R154, `(.L_x_979) ;  /* 0x000000009a087348 */ /* 0x000fea0003c00000 */
[----:B------:R0:W1:Y:S02]  /*be10*/  SHFL.UP P0, R156, R165, R89, R88 ;  /* 0x04000059a59c7389 */ /* 0x0000640000000058 */
[----:B01----:R-:W-:Y:S01]  /*be20*/  ENDCOLLECTIVE ;  /* 0x000000000000791b */ /* 0x003fe20003800000 */
.L_x_979:
        /* <DEDUP_REMOVED lines=12> */
.L_x_980:
[----:B------:R-:W-:Y:S02]  /*bef0*/  MOV R165, R163 ;  /* 0x000000a300a57202 */ /* 0x000fe40000000f00 */
[----:B------:R-:W-:-:S07]  /*bf00*/  MOV R153, R156 ;  /* 0x0000009c00997202 */ /* 0x000fce0000000f00 */
[----:B------:R-:W-:Y:S05]  /*bf10*/  WARPSYNC.COLLECTIVE R154, `(.L_x_981) ;  /* 0x000000009a087348 */ /* 0x000fea0003c00000 */
[----:B------:R0:W1:Y:S02]  /*bf20*/  SHFL.UP P0, R156, R165, R89, R88 ;  /* 0x04000059a59c7389 */ /* 0x0000640000000058 */
[----:B01----:R-:W-:Y:S01]  /*bf30*/  ENDCOLLECTIVE ;  /* 0x000000000000791b */ /* 0x003fe20003800000 */
.L_x_981:
        /* <DEDUP_REMOVED lines=12> */
.L_x_982:
[----:B------:R-:W-:Y:S01]  /*c000*/  IMAD.MOV.U32 R165, RZ, RZ, R163 ;  /* 0x000000ffffa57224 */ /* 0x000fe200078e00a3 */
[----:B------:R-:W-:-:S07]  /*c010*/  MOV R153, R156 ;  /* 0x0000009c00997202 */ /* 0x000fce0000000f00 */
[----:B------:R-:W-:Y:S05]  /*c020*/  WARPSYNC.COLLECTIVE R154, `(.L_x_983) ;  /* 0x000000009a087348 */ /* 0x000fea0003c00000 */
[----:B------:R0:W1:Y:S02]  /*c030*/  SHFL.UP P0, R156, R165, R89, R88 ;  /* 0x04000059a59c7389 */ /* 0x0000640000000058 */
[----:B01----:R-:W-:Y:S01]  /*c040*/  ENDCOLLECTIVE ;  /* 0x000000000000791b */ /* 0x003fe20003800000 */
.L_x_983:
        /* <DEDUP_REMOVED lines=12> */
.L_x_984:
[----:B------:R-:W-:Y:S01]  /*c110*/  MOV R165, R163 ;  /* 0x000000a300a57202 */ /* 0x000fe20000000f00 */
[----:B------:R-:W-:-:S07]  /*c120*/  IMAD.MOV.U32 R153, RZ, RZ, R156 ;  /* 0x000000ffff997224 */ /* 0x000fce00078e009c */
[----:B------:R-:W-:Y:S05]  /*c130*/  WARPSYNC.COLLECTIVE R154, `(.L_x_985) ;  /* 0x000000009a087348 */ /* 0x000fea0003c00000 */
[----:B------:R0:W1:Y:S02]  /*c140*/  SHFL.UP P0, R156, R165, R89, R88 ;  /* 0x04000059a59c7389 */ /* 0x0000640000000058 */
[----:B01----:R-:W-:Y:S01]  /*c150*/  ENDCOLLECTIVE ;  /* 0x000000000000791b */ /* 0x003fe20003800000 */
.L_x_985:
[----:B------:R-:W-:Y:S01]  /*c160*/  MOV R88, R156 ;  /* 0x0000009c00587202 */ /* 0x000fe20000000f00 */
[----:B------:R-:W-:Y:S06]  /*c170*/  BRA `(.L_x_986) ;  /* 0xffffffac00e07947 */ /* 0x000fec000383ffff */
.L_x_924:
        /* <DEDUP_REMOVED lines=8> */
.L_x_988:
[----:B------:R-:W-:Y:S05]  /*c200*/  BSYNC B0 ;  /* 0x0000000000007941 */ /* 0x000fea0003800000 */
.L_x_987:
[----:B------:R-:W-:Y:S05]  /*c210*/  BRA `(.L_x_989) ;  /* 0xffffffac00d07947 */ /* 0x000fea000383ffff */
.L_x_925:
        /* <DEDUP_REMOVED lines=8> */
.L_x_991:
[----:B------:R-:W-:Y:S05]  /*c2a0*/  BSYNC B0 ;  /* 0x0000000000007941 */ /* 0x000fea0003800000 */
.L_x_990:
[----:B------:R-:W-:Y:S05]  /*c2b0*/  BRA `(.L_x_992) ;  /* 0xffffffac00b07947 */ /* 0x000fea000383ffff */
.L_x_926:
        /* <DEDUP_REMOVED lines=8> */
.L_x_994:
[----:B------:R-:W-:Y:S05]  /*c340*/  BSYNC B0 ;  /* 0x0000000000007941 */ /* 0x000fea0003800000 */
.L_x_993:
        /* <DEDUP_REMOVED lines=9> */
.L_x_995:
[----:B------:R-:W-:Y:S01]  /*c3e0*/  HFMA2.MMA R89, -RZ, RZ, 0, 0 ;  /* 0x00000000ff597435 */ /* 0x000fe200000001ff */
[----:B------:R-:W-:Y:S02]  /*c3f0*/  MOV R88, 0x1f ;  /* 0x0000001f00587802 */ /* 0x000fe40000000f00 */
[----:B------:R-:W-:-:S08]  /*c400*/  MOV R163, R156 ;  /* 0x0000009c00a37202 */ /* 0x000fd00000000f00 */
[----:B------:R-:W-:Y:S05]  /*c410*/  WARPSYNC.COLLECTIVE R154, `(.L_x_996) ;  /* 0x000000009a087348 */ /* 0x000fea0003c00000 */
[----:B------:R0:W1:Y:S02]  /*c420*/  SHFL.IDX P3, R156, R153, R89, R88 ;  /* 0x00000059999c7389 */ /* 0x0000640000060058 */
[----:B01----:R-:W-:Y:S01]  /*c430*/  ENDCOLLECTIVE ;  /* 0x000000000000791b */ /* 0x003fe20003800000 */
.L_x_996:
[----:B------:R-:W-:Y:S01]  /*c440*/  MOV R153, R81 ;  /* 0x0000005100997202 */ /* 0x000fe20000000f00 */
[----:B------:R-:W-:-:S07]  /*c450*/  IMAD.MOV.U32 R80, RZ, RZ, R156 ;  /* 0x000000ffff507224 */ /* 0x000fce00078e009c */
[----:B------:R-:W-:Y:S05]  /*c460*/  WARPSYNC.COLLECTIVE R154, `(.L_x_997) ;  /* 0x000000009a087348 */ /* 0x000fea0003c00000 */
[----:B------:R0:W1:Y:S02]  /*c470*/  SHFL.IDX P3, R156, R153, R89, R88 ;  /* 0x00000059999c7389 */ /* 0x0000640000060058 */
[----:B01----:R-:W-:Y:S01]  /*c480*/  ENDCOLLECTIVE ;  /* 0x000000000000791b */ /* 0x003fe20003800000 */
.L_x_997:
[----:B------:R-:W-:Y:S01]  /*c490*/  MOV R81, R156 ;  /* 0x0000009c00517202 */ /* 0x000fe20000000f00 */
[----:B------:R-:W-:Y:S06]  /*c4a0*/  BRA `(.L_x_998) ;  /* 0xffffffac004c7947 */ /* 0x000fec000383ffff */
.L_x_928:
[----:B------:R-:W-:Y:S01]  /*c4b0*/  HFMA2.MMA R156, -RZ, RZ, 0, 5.9604644775390625e-08 ;  /* 0x00000001ff9c7435 */ /* 0x000fe200000001ff */
[----:B------:R-:W-:Y:S01]  /*c4c0*/  IMAD.MOV.U32 R163, RZ, RZ, R155 ;  /* 0x000000ffffa37224 */ /* 0x000fe200078e009b */
[----:B------:R-:W-:Y:S01]  /*c4d0*/  MOV R89, 0x1f ;  /* 0x0000001f00597802 */ /* 0x000fe20000000f00 */
[----:B------:R-:W-:-:S08]  /*c4e0*/  IMAD.MOV.U32 R154, RZ, RZ, -0x1 ;  /* 0xffffffffff9a7424 */ /* 0x000fd000078e00ff */
[----:B------:R-:W-:Y:S05]  /*c4f0*/  WARPSYNC.COLLECTIVE R154, `(.L_x_999) ;  /* 0x000000009a087348 */ /* 0x000fea0003c00000 */
[----:B------:R0:W1:Y:S02]  /*c500*/  SHFL.DOWN P6, R153, R163, R156, R89 ;  /* 0x0800009ca3997389 */ /* 0x00006400000c0059 */
[----:B01----:R-:W-:Y:S01]  /*c510*/  ENDCOLLECTIVE ;  /* 0x000000000000791b */ /* 0x003fe20003800000 */
.L_x_999:
[----:B------:R-:W-:Y:S02]  /*c520*/  MOV R163, R162 ;  /* 0x000000a200a37202 */ /* 0x000fe40000000f00 */
[----:B------:R-:W-:-:S07]  /*c530*/  MOV R88, R153 ;  /* 0x0000009900587202 */ /* 0x000fce0000000f00 */
[----:B------:R-:W-:Y:S05]  /*c540*/  WARPSYNC.COLLECTIVE R154, `(.L_x_1000) ;  /* 0x000000009a087348 */ /* 0x000fea0003c00000 */
[----:B------:R0:W1:Y:S02]  /*c550*/  SHFL.DOWN P6, R153, R163, R156, R89 ;  /* 0x0800009ca3997389 */ /* 0x00006400000c0059 */
[----:B01----:R-:W-:Y:S01]  /*c560*/  ENDCOLLECTIVE ;  /* 0x000000000000791b */ /* 0x003fe20003800000 */
.L_x_1000:
        /* <DEDUP_REMOVED lines=9> */
.L_x_1001:
[----:B------:R-:W-:Y:S02]  /*c600*/  MOV R163, R162 ;  /* 0x000000a200a37202 */ /* 0x000fe40000000f00 */
[----:B------:R-:W-:-:S07]  /*c610*/  MOV R88, R153 ;  /* 0x0000009900587202 */ /* 0x000fce0000000f00 */
[----:B------:R-:W-:Y:S05]  /*c620*/  WARPSYNC.COLLECTIVE R154, `(.L_x_1002) ;  /* 0x000000009a087348 */ /* 0x000fea0003c00000 */
[----:B------:R0:W1:Y:S02]  /*c630*/  SHFL.DOWN P6, R153, R163, R156, R89 ;  /* 0x0800009ca3997389 */ /* 0x00006400000c0059 */
[----:B01----:R-:W-:Y:S01]  /*c640*/  ENDCOLLECTIVE ;  /* 0x000000000000791b */ /* 0x003fe20003800000 */
.L_x_1002:
        /* <DEDUP_REMOVED lines=9> */
.L_x_1003:
[----:B------:R-:W-:Y:S02]  /*c6e0*/  MOV R163, R162 ;  /* 0x000000a200a37202 */ /* 0x000fe40000000f00 */
[----:B------:R-:W-:-:S07]  /*c6f0*/  MOV R88, R153 ;  /* 0x0000009900587202 */ /* 0x000fce0000000f00 */
[----:B------:R-:W-:Y:S05]  /*c700*/  WARPSYNC.COLLECTIVE R154, `(.L_x_1004) ;  /* 0x000000009a087348 */ /* 0x000fea0003c00000 */
[----:B------:R0:W1:Y:S02]  /*c710*/  SHFL.DOWN P6, R153, R163, R156, R89 ;  /* 0x0800009ca3997389 */ /* 0x00006400000c0059 */
[----:B01----:R-:W-:Y:S01]  /*c720*/  ENDCOLLECTIVE ;  /* 0x000000000000791b */ /* 0x003fe20003800000 */
.L_x_1004:
        /* <DEDUP_REMOVED lines=9> */
.L_x_1005:
[----:B------:R-:W-:Y:S02]  /*c7c0*/  MOV R163, R162 ;  /* 0x000000a200a37202 */ /* 0x000fe40000000f00 */
[----:B------:R-:W-:-:S07]  /*c7d0*/  MOV R88, R153 ;  /* 0x0000009900587202 */ /* 0x000fce0000000f00 */
[----:B------:R-:W-:Y:S05]  /*c7e0*/  WARPSYNC.COLLECTIVE R154, `(.L_x_1006) ;  /* 0x000000009a087348 */ /* 0x000fea0003c00000 */
[----:B------:R0:W1:Y:S02]  /*c7f0*/  SHFL.DOWN P6, R153, R163, R156, R89 ;  /* 0x0800009ca3997389 */ /* 0x00006400000c0059 */
[----:B01----:R-:W-:Y:S01]  /*c800*/  ENDCOLLECTIVE ;  /* 0x000000000000791b */ /* 0x003fe20003800000 */
.L_x_1006:
        /* <DEDUP_REMOVED lines=9> */
.L_x_1007:
[----:B------:R-:W-:Y:S02]  /*c8a0*/  MOV R163, R162 ;  /* 0x000000a200a37202 */ /* 0x000fe40000000f00 */
[----:B------:R-:W-:-:S07]  /*c8b0*/  MOV R88, R153 ;  /* 0x0000009900587202 */ /* 0x000fce0000000f00 */
[----:B------:R-:W-:Y:S05]  /*c8c0*/  WARPSYNC.COLLECTIVE R154, `(.L_x_1008) ;  /* 0x000000009a087348 */ /* 0x000fea0003c00000 */
[----:B------:R0:W1:Y:S02]  /*c8d0*/  SHFL.DOWN P6, R153, R163, R156, R89 ;  /* 0x0800009ca3997389 */ /* 0x00006400000c0059 */
[----:B01----:R-:W-:Y:S01]  /*c8e0*/  ENDCOLLECTIVE ;  /* 0x000000000000791b */ /* 0x003fe20003800000 */
.L_x_1008:
        /* <DEDUP_REMOVED lines=10> */
.L_x_1009:
[----:B------:R-:W-:Y:S02]  /*c990*/  MOV R153, R162 ;  /* 0x000000a200997202 */ /* 0x000fe40000000f00 */
[----:B------:R-:W-:-:S07]  /*c9a0*/  MOV R164, R156 ;  /* 0x0000009c00a47202 */ /* 0x000fce0000000f00 */
[----:B------:R-:W-:Y:S05]  /*c9b0*/  WARPSYNC.COLLECTIVE R154, `(.L_x_1010) ;  /* 0x000000009a087348 */ /* 0x000fea0003c00000 */
[----:B------:R0:W1:Y:S02]  /*c9c0*/  SHFL.IDX P3, R156, R153, R89, R88 ;  /* 0x00000059999c7389 */ /* 0x0000640000060058 */
[----:B01----:R-:W-:Y:S01]  /*c9d0*/  ENDCOLLECTIVE ;  /* 0x000000000000791b */ /* 0x003fe20003800000 */
.L_x_1010:
[----:B------:R-:W-:Y:S02]  /*c9e0*/  IMAD.MOV.U32 R89, RZ, RZ, 0x1f ;  /* 0x0000001fff597424 */ /* 0x000fe400078e00ff */
[----:B------:R-:W-:Y:S01]  /*c9f0*/  IMAD.MOV.U32 R165, RZ, RZ, R156 ;  /* 0x000000ffffa57224 */ /* 0x000fe200078e009c */
[----:B------:R-:W-:-:S11]  /*ca00*/  HFMA2.MMA R156, -RZ, RZ, 0, 5.9604644775390625e-08 ;  /* 0x00000001ff9c7435 */ /* 0x000fd600000001ff */
[----:B------:R-:W-:Y:S05]  /*ca10*/  WARPSYNC.COLLECTIVE R154, `(.L_x_1011) ;  /* 0x000000009a087348 */ /* 0x000fea0003c00000 */
[----:B------:R0:W1:Y:S02]  /*ca20*/  SHFL.DOWN P6, R153, R163, R156, R89 ;  /* 0x0800009ca3997389 */ /* 0x00006400000c0059 */
[----:B01----:R-:W-:Y:S01]  /*ca30*/  ENDCOLLECTIVE ;  /* 0x000000000000791b */ /* 0x003fe20003800000 */
.L_x_1011:
[----:B------:R-:W-:Y:S02]  /*ca40*/  MOV R163, R162 ;  /* 0x000000a200a37202 */ /* 0x000fe40000000f00 */
[----:B------:R-:W-:-:S07]  /*ca50*/  MOV R155, R153 ;  /* 0x00000099009b7202 */ /* 0x000fce0000000f00 */
[----:B------:R-:W-:Y:S05]  /*ca60*/  WARPSYNC.COLLECTIVE R154, `(.L_x_1012) ;  /* 0x000000009a087348 */ /* 0x000fea0003c00000 */
[----:B------:R0:W1:Y:S02]  /*ca70*/  SHFL.DOWN P6, R153, R163, R156, R89 ;  /* 0x0800009ca3997389 */ /* 0x00006400000c0059 */
[----:B01----:R-:W-:Y:S01]  /*ca80*/  ENDCOLLECTIVE ;  /* 0x000000000000791b */ /* 0x003fe20003800000 */
.L_x_1012:
[----:B------:R-:W-:Y:S01]  /*ca90*/  HFMA2.MMA R89, -RZ, RZ, 0, 0 ;  /* 0x00000000ff597435 */ /* 0x000fe200000001ff */
[----:B------:R-:W-:Y:S01]  /*caa0*/  IMAD.MOV.U32 R162, RZ, RZ, R153 ;  /* 0x000000ffffa27224 */ /* 0x000fe200078e0099 */
[----:B------:R-:W-:-:S09]  /*cab0*/  MOV R153, R80 ;  /* 0x0000005000997202 */ /* 0x000fd20000000f00 */
[----:B------:R-:W-:Y:S05]  /*cac0*/  WARPSYNC.COLLECTIVE R154, `(.L_x_1013) ;  /* 0x000000009a087348 */ /* 0x000fea0003c00000 */
[----:B------:R0:W1:Y:S02]  /*cad0*/  SHFL.IDX P3, R156, R153, R89, R88 ;  /* 0x00000059999c7389 */ /* 0x0000640000060058 */
[----:B01----:R-:W-:Y:S01]  /*cae0*/  ENDCOLLECTIVE ;  /* 0x000000000000791b */ /* 0x003fe20003800000 */
.L_x_1013:
[----:B------:R-:W-:Y:S01]  /*caf0*/  MOV R153, R81 ;  /* 0x0000005100997202 */ /* 0x000fe20000000f00 */
[----:B------:R-:W-:-:S07]  /*cb00*/  IMAD.MOV.U32 R163, RZ, RZ, R156 ;  /* 0x000000ffffa37224 */ /* 0x000fce00078e009c */
[----:B------:R-:W-:Y:S05]  /*cb10*/  WARPSYNC.COLLECTIVE R154, `(.L_x_1014) ;  /* 0x000000009a087348 */ /* 0x000fea0003c00000 */
[----:B------:R0:W1:Y:S02]  /*cb20*/  SHFL.IDX P3, R156, R153, R89, R88 ;  /* 0x00000059999c7389 */ /* 0x0000640000060058 */
[----:B01----:R-:W-:Y:S01]  /*cb30*/  ENDCOLLECTIVE ;  /* 0x000000000000791b */ /* 0x003fe20003800000 */
.L_x_1014:
[----:B------:R-:W-:Y:S01]  /*cb40*/  MOV R89, R156 ;  /* 0x0000009c00597202 */ /* 0x000fe20000000f00 */
[----:B------:R-:W-:Y:S06]  /*cb50*/  BRA `(.L_x_1015) ;  /* 0xffffffac00747947 */ /* 0x000fec000383ffff */
.L_x_1016:
        /* <DEDUP_REMOVED lines=10> */
.L_x_10921:


//--------------------- .text._Z25selective_scan_bwd_kernelI32Selective_Scan_bwd_kernel_traitsILi128ELi16ELb0ELb1ELb0ELb1ELb0EN3c108BFloat16EfEEv12SSMParamsBwd --------------------------
	.section	.text._Z25selective_scan_bwd_kernelI32Selective_Scan_bwd_kernel_traitsILi128ELi16ELb0ELb1ELb0ELb1ELb0EN3c108BFloat16EfEEv12SSMParamsBwd,"ax",@progbits
	.align	128
        .global         _Z25selective_scan_bwd_kernelI32Selective_Scan_bwd_kernel_traitsILi128ELi16ELb0ELb1ELb0ELb1ELb0EN3c108BFloat16EfEEv12SSMParamsBwd
        .type           _Z25selective_scan_bwd_kernelI32Selective_Scan_bwd_kernel_traitsILi128ELi16ELb0ELb1ELb0ELb1ELb0EN3c108BFloat16EfEEv12SSMParamsBwd,@function
        .size           _Z25selective_scan_bwd_kernelI32Selective_Scan_bwd_kernel_traitsILi128ELi16ELb0ELb1ELb0ELb1ELb0EN3c108BFloat16EfEEv12SSMParamsBwd,(.L_x_10922 - _Z25selective_scan_bwd_kernelI32Selective_Scan_bwd_kernel_traitsILi128ELi16ELb0ELb1ELb0ELb1ELb0EN3c108BFloat16EfEEv12SSMParamsBwd)
        .other          _Z25selective_scan_bwd_kernelI32Selective_Scan_bwd_kernel_traitsILi128ELi16ELb0ELb1ELb0ELb1ELb0EN3c108BFloat16EfEEv12SSMParamsBwd,@"STO_CUDA_ENTRY STV_DEFAULT"
_Z25selective_scan_bwd_kernelI32Selective_Scan_bwd_kernel_traitsILi128ELi16ELb0ELb1ELb0ELb1ELb0EN3c108BFloat16EfEEv12SSMParamsBwd:
.text._Z25selective_scan_bwd_kernelI32Selective_Scan_bwd_kernel_traitsILi128ELi16ELb0ELb1ELb0ELb1ELb0EN3c108BFloat16EfEEv12SSMParamsBwd:
        /* <DEDUP_REMOVED lines=34> */
[----:B0-----:R-:W-:Y:S01]  /*0220*/  USHF.R.S32.HI UR4, URZ, 0x1f, UR11 ;  /* 0x0000001f3f047899 */ /* 0x001fe2000801140b */
[----:B------:R-:W-:Y:S02]  /*0230*/  ULDC.64 UR6, c[0x0][0x280] ;  /* 0x0000a00000067ab9 */ /* 0x000fe40000000a00 */
[----:B------:R-:W-:Y:S01]  /*0240*/  R2UR UR33, R0 ;  /* 0x00000000002172ca */ /* 0x000fe200000e0000 */
[----:B------:R-:W-:Y:S01]  /*0250*/  UISETP.NE.AND.EX UP0, UPT, UR5, URZ, UPT, UP0 ;  /* 0x0000003f0500728c */ /* 0x000fe2000bf05300 */
[----:B------:R0:W-:Y:S01]  /*0260*/  STL [R1+0x118], RZ ;  /* 0x000118ff01007387 */ /* 0x0001e20000100800 */
[----:B------:R-:W-:-:S02]  /*0270*/  UIMAD UR5, UR4, UR6, URZ ;  /* 0x00000006040572a4 */ /* 0x000fc4000f8e023f */
[----:B------:R-:W-:Y:S01]  /*0280*/  UISETP.NE.U32.AND UP1, UPT, UR26, URZ, UPT ;  /* 0x0000003f1a00728c */ /* 0x000fe2000bf25070 */
[----:B------:R0:W-:Y:S01]  /*0290*/  STL [R1+0x114], RZ ;  /* 0x000114ff01007387 */ /* 0x0001e20000100800 */
[----:B------:R-:W-:Y:S02]  /*02a0*/  UIMAD UR31, UR11, UR7, UR5 ;  /* 0x000000070b1f72a4 */ /* 0x000fe4000f8e0205 */
[----:B------:R-:W-:Y:S02]  /*02b0*/  UISETP.NE.AND.EX UP1, UPT, UR27, URZ, UPT, UP1 ;  /* 0x0000003f1b00728c */ /* 0x000fe4000bf25310 */
[----:B------:R-:W-:Y:S02]  /*02c0*/  UISETP.NE.U32.AND UP2, UPT, UR36, URZ, UPT ;  /* 0x0000003f2400728c */ /* 0x000fe4000bf45070 */
[----:B------:R-:W4:Y:S01]  /*02d0*/  I2F.RP R0, UR33 ;  /* 0x0000002100007d06 */ /* 0x000f220008209400 */
[----:B------:R-:W-:Y:S01]  /*02e0*/  UIMAD.WIDE.U32 UR16, UR11, UR6, URZ ;  /* 0x000000060b1072a5 */ /* 0x000fe2000f8e003f */
[----:B------:R-:W-:-:S02]  /*02f0*/  UMOV UR25, URZ ;  /* 0x0000003f00197c82 */ /* 0x000fc40008000000 */
[----:B------:R-:W-:Y:S01]  /*0300*/  ULDC.64 UR6, c[0x0][0x328] ;  /* 0x0000ca0000067ab9 */ /* 0x000fe20000000a00 */
[----:B------:R-:W-:Y:S02]  /*0310*/  UIMAD UR22, UR4, UR8, URZ ;  /* 0x00000008041672a4 */ /* 0x000fe4000f8e023f */
[----:B------:R-:W-:Y:S02]  /*0320*/  @UP1 ULEA UR24, UP3, UR10, UR26, 0x2 ;  /* 0x0000001a0a181291 */ /* 0x000fe4000f86103f */
[----:B------:R-:W-:Y:S02]  /*0330*/  UIMAD UR23, UR4, UR6, URZ ;  /* 0x00000006041772a4 */ /* 0x000fe4000f8e023f */
[----:B------:R-:W-:Y:S02]  /*0340*/  @UP1 ULEA.HI.X UR25, UR10, UR27, UR15, 0x2, UP3 ;  /* 0x0000001b0a191291 */ /* 0x000fe400098f140f */
[----:B------:R-:W-:Y:S01]  /*0350*/  UISETP.NE.AND.EX UP1, UPT, UR37, URZ, UPT, UP2 ;  /* 0x0000003f2500728c */ /* 0x000fe2000bf25320 */
[----:B----4-:R-:W1:Y:S01]  /*0360*/  MUFU.RCP R0, R0 ;  /* 0x0000000000007308 */ /* 0x010e620000001000 */
[----:B------:R-:W-:-:S02]  /*0370*/  UIMAD UR14, UR4, UR18, URZ ;  /* 0x00000012040e72a4 */ /* 0x000fc4000f8e023f */
[----:B------:R-:W-:Y:S01]  /*0380*/  UIMAD.WIDE.U32 UR12, UR11, UR8, URZ ;  /* 0x000000080b0c72a5 */ /* 0x000fe2000f8e003f */
[----:B------:R-:W-:Y:S01]  /*0390*/  UMOV UR4, URZ ;  /* 0x0000003f00047c82 */ /* 0x000fe20008000000 */
[----:B------:R-:W-:Y:S02]  /*03a0*/  UIMAD UR22, UR11, UR9, UR22 ;  /* 0x000000090b1672a4 */ /* 0x000fe4000f8e0216 */
[----:B------:R-:W-:Y:S02]  /*03b0*/  UIMAD.WIDE.U32 UR8, UR11, UR6, URZ ;  /* 0x000000060b0872a5 */ /* 0x000fe4000f8e003f */
[----:B------:R-:W-:Y:S02]  /*03c0*/  UIMAD UR23, UR11, UR7, UR23 ;  /* 0x000000070b1772a4 */ /* 0x000fe4000f8e0217 */
[----:B------:R-:W-:Y:S02]  /*03d0*/  UIMAD.WIDE.U32 UR6, UR11, UR18, URZ ;  /* 0x000000120b0672a5 */ /* 0x000fe4000f8e003f */
[----:B------:R-:W-:Y:S01]  /*03e0*/  UIMAD UR14, UR11, UR19, UR14 ;  /* 0x000000130b0e72a4 */ /* 0x000fe2000f8e020e */
[----:B------:R-:W-:Y:S01]  /*03f0*/  UMOV UR26, URZ ;  /* 0x0000003f001a7c82 */ /* 0x000fe20008000000 */
[----:B-1----:R-:W-:Y:S01]  /*0400*/  IADD3 R2, R0, 0xffffffe, RZ ;  /* 0x0ffffffe00027810 */ /* 0x002fe20007ffe0ff */
[----:B------:R-:W-:Y:S01]  /*0410*/  ULDC.64 UR18, c[0x0][0x288] ;  /* 0x0000a20000127ab9 */ /* 0x000fe20000000a00 */
[----:B------:R-:W-:Y:S01]  /*0420*/  IABS R0, UR10 ;  /* 0x0000000a00007c13 */ /* 0x000fe20008000000 */
[----:B------:R-:W-:-:S02]  /*0430*/  UIMAD UR32, UR15, UR18, URZ ;  /* 0x000000120f2072a4 */ /* 0x000fc4000f8e023f */
[----:B------:R-:W-:Y:S01]  /*0440*/  @UP1 ULEA UR26, UP2, UR10, UR36, 0x2 ;  /* 0x000000240a1a1291 */ /* 0x000fe2000f84103f */
[----:B------:R-:W1:Y:S01]  /*0450*/  F2I.FTZ.U32.TRUNC.NTZ R2, R2 ;  /* 0x0000000200027305 */ /* 0x000e62000021f000 */
[----:B------:R-:W-:Y:S01]  /*0460*/  R2UR UR34, R0 ;  /* 0x00000000002272ca */ /* 0x000fe200000e0000 */
[----:B------:R-:W-:Y:S01]  /*0470*/  UIMAD UR32, UR10, UR19, UR32 ;  /* 0x000000130a2072a4 */ /* 0x000fe2000f8e0220 */
[----:B------:R-:W-:Y:S01]  /*0480*/  UMOV UR27, URZ ;  /* 0x0000003f001b7c82 */ /* 0x000fe20008000000 */
[----:B------:R-:W-:Y:S02]  /*0490*/  @UP1 ULEA.HI.X UR27, UR10, UR37, UR15, 0x2, UP2 ;  /* 0x000000250a1b1291 */ /* 0x000fe400090f140f */
[----:B------:R-:W-:Y:S02]  /*04a0*/  UIADD3 UR13, UR13, UR22, URZ ;  /* 0x000000160d0d7290 */ /* 0x000fe4000fffe03f */
[----:B------:R-:W-:Y:S02]  /*04b0*/  UIADD3 UR9, UR9, UR23, URZ ;  /* 0x0000001709097290 */ /* 0x000fe4000fffe03f */
[----:B------:R-:W-:-:S02]  /*04c0*/  UISETP.NE.AND UP1, UPT, UR30, URZ, UPT ;  /* 0x0000003f1e00728c */ /* 0x000fc4000bf25270 */
        /* <DEDUP_REMOVED lines=94> */
.L_x_1099:
        /* <DEDUP_REMOVED lines=217> */
[----:B------:R-:W-:-:S03]  /*1840*/  MOV R3, UR19 ;  /* 0x0000001300037c02 */ /* 0x000fc60008000f00 */
[----:B------:R-:W-:Y:S01]  /*1850*/  IMAD.WIDE R2, R48, 0x2, R2 ;  /* 0x0000000230027825 */ /* 0x000fe200078e0202 */
        /* <DEDUP_REMOVED lines=27> */
[----:B------:R0:W-:Y:S04]  /*1a10*/  STS.U16 [R83+0x140], R10 ;  /* 0x0001400a53007388 */ /* 0x0001e80000000400 */
[----:B------:R1:W-:Y:S04]  /*1a20*/  STS.U16 [R82+0x180], R11 ;  /* 0x0001800b52007388 */ /* 0x0003e80000000400 */
[----:B------:R-:W-:Y:S04]  /*1a30*/  STS.U16 [R81+0x1c0], R12 ;  /* 0x0001c00c51007388 */ /* 0x000fe80000000400 */
[----:B------:R2:W-:Y:S04]  /*1a40*/  STS.U16 [R79+0x200], R13 ;  /* 0x0002000d4f007388 */ /* 0x0005e80000000400 */
[----:B---3--:R-:W-:Y:S04]  /*1a50*/  STS.U16 [R78+0x240], R14 ;  /* 0x0002400e4e007388 */ /* 0x008fe80000000400 */
[----:B----4-:R-:W-:Y:S04]  /*1a60*/  STS.U16 [R77+0x280], R15 ;  /* 0x0002800f4d007388 */ /* 0x010fe80000000400 */
[----:B-----5:R-:W-:Y:S04]  /*1a70*/  STS.U16 [R76+0x2c0], R16 ;  /* 0x0002c0104c007388 */ /* 0x020fe80000000400 */
        /* <DEDUP_REMOVED lines=8> */
[----:B------:R-:W3:Y:S04]  /*1b00*/  LDS.U16 R20, [R25+0x6] ;  /* 0x0000060019147984 */ /* 0x000ee80000000400 */
[----:B------:R-:W4:Y:S04]  /*1b10*/  LDS.U16 R17, [R25+0x8] ;  /* 0x0000080019117984 */ /* 0x000f280000000400 */
        /* <DEDUP_REMOVED lines=15> */
[----:B------:R-:W2:Y:S01]  /*1c10*/  @!P0 LDG.E.U16 R10, desc[UR20][R2.64] ;  /* 0x00000014020a8981 */ /* 0x000ea2000c1e1500 */
[----:B------:R-:W-:-:S03]  /*1c20*/  ISETP.GE.AND P0, PT, R39, UR51, PT ;  /* 0x0000003327007c0c */ /* 0x000fc6000bf06270 */
[----:B------:R-:W2:Y:S01]  /*1c30*/  @!P1 LDG.E.U16 R11, desc[UR20][R2.64+0x40] ;  /* 0x00004014020b9981 */ /* 0x000ea2000c1e1500 */
[----:B------:R-:W-:-:S03]  /*1c40*/  ISETP.GE.AND P1, PT, R38, UR51, PT ;  /* 0x0000003326007c0c */ /* 0x000fc6000bf26270 */
[----:B------:R-:W2:Y:S04]  /*1c50*/  @!P2 LDG.E.U16 R50, desc[UR20][R2.64+0x2c0] ;  /* 0x0002c0140232a981 */ /* 0x000ea8000c1e1500 */
[----:B------:R-:W2:Y:S04]  /*1c60*/  @!P3 LDG.E.U16 R51, desc[UR20][R2.64+0x300] ;  /* 0x000300140233b981 */ /* 0x000ea8000c1e1500 */
        /* <DEDUP_REMOVED lines=10> */
[----:B------:R-:W2:Y:S06]  /*1d10*/  @!P6 LDG.E.U16 R54, desc[UR20][R2.64+0x3c0] ;  /* 0x0003c0140236e981 */ /* 0x000eac000c1e1500 */
[----:B------:R-:W2:Y:S01]  /*1d20*/  @!P0 LDG.E.U16 R24, desc[UR20][R2.64+0x180] ;  /* 0x0001801402188981 */ /* 0x000ea2000c1e1500 */
[----:B------:R-:W-:-:S03]  /*1d30*/  ISETP.GE.AND P0, PT, R33, UR51, PT ;  /* 0x0000003321007c0c */ /* 0x000fc6000bf06270 */
[----:B------:R-:W2:Y:S01]  /*1d40*/  @!P1 LDG.E.U16 R41, desc[UR20][R2.64+0x1c0] ;  /* 0x0001c01402299981 */ /* 0x000ea2000c1e1500 */
[----:B------:R-:W-:Y:S02]  /*1d50*/  ISETP.NE.AND P1, PT, R42, RZ, PT ;  /* 0x000000ff2a00720c */ /* 0x000fe40003f25270 */
[----:B------:R-:W-:-:S07]  /*1d60*/  PRMT R42, RZ, 0x7610, R42 ;  /* 0x00007610ff2a7816 */ /* 0x000fce000000002a */
[----:B------:R-:W2:Y:S01]  /*1d70*/  @!P0 LDG.E.U16 R42, desc[UR20][R2.64+0x200] ;  /* 0x00020014022a8981 */ /* 0x000ea2000c1e1500 */
[----:B------:R-:W-:Y:S02]  /*1d80*/  ISETP.NE.AND P0, PT, R43, RZ, PT ;  /* 0x000000ff2b00720c */ /* 0x000fe40003f05270 */
[----:B------:R-:W-:Y:S01]  /*1d90*/  PRMT R43, RZ, 0x7610, R43 ;  /* 0x00007610ff2b7816 */ /* 0x000fe2000000002b */
[----:B------:R-:W2:Y:S10]  /*1da0*/  @!P1 LDG.E.U16 R47, desc[UR20][R2.64+0x280] ;  /* 0x00028014022f9981 */ /* 0x000eb4000c1e1500 */
[----:B------:R-:W2:Y:S04]  /*1db0*/  @!P0 LDG.E.U16 R43, desc[UR20][R2.64+0x240] ;  /* 0x00024014022b8981 */ /* 0x000ea8000c1e1500 */
[----:B------:R-:W-:Y:S04]  /*1dc0*/  STL [R1+0x9c], R76 ;  /* 0x00009c4c01007387 */ /* 0x000fe80000100800 */
[----:B------:R-:W-:Y:S04]  /*1dd0*/  STL [R1+0x98], R75 ;  /* 0x0000984b01007387 */ /* 0x000fe80000100800 */
[----:B------:R-:W-:Y:S04]  /*1de0*/  STL [R1+0x94], R74 ;  /* 0x0000944a01007387 */ /* 0x000fe80000100800 */
[----:B------:R-:W-:Y:S04]  /*1df0*/  STL [R1+0x90], R73 ;  /* 0x0000904901007387 */ /* 0x000fe80000100800 */
[----:B------:R-:W-:Y:S04]  /*1e00*/  STL [R1+0x8c], R72 ;  /* 0x00008c4801007387 */ /* 0x000fe80000100800 */
[----:B------:R-:W2:Y:S04]  /*1e10*/  LDL.LU R71, [R1+0x118] ;  /* 0x0001180001477983 */ /* 0x000ea80000300800 */
        /* <DEDUP_REMOVED lines=9> */
[----:B---3--:R-:W-:-:S03]  /*1eb0*/  SHF.L.U32 R20, R20, 0x10, RZ ;  /* 0x0000001014147819 */ /* 0x008fc600000006ff */
[----:B------:R-:W-:Y:S04]  /*1ec0*/  STL [R1+0x108], R56 ;  /* 0x0001083801007387 */ /* 0x000fe80000100800 */
[----:B------:R-:W-:Y:S01]  /*1ed0*/  STL [R1+0x104], R55 ;  /* 0x0001043701007387 */ /* 0x000fe20000100800 */
[----:B----4-:R-:W-:-:S03]  /*1ee0*/  IMAD.U32 R17, R17, 0x10000, RZ ;  /* 0x0001000011117824 */ /* 0x010fc600078e00ff */
[----:B------:R-:W-:Y:S04]  /*1ef0*/  STL [R1+0x100], R70 ;  /* 0x0001004601007387 */ /* 0x000fe80000100800 */
[----:B------:R-:W-:Y:S04]  /*1f00*/  STL [R1+0xfc], R69 ;  /* 0x0000fc4501007387 */ /* 0x000fe80000100800 */
[----:B------:R-:W-:Y:S04]  /*1f10*/  STL [R1+0xf8], R68 ;  /* 0x0000f84401007387 */ /* 0x000fe80000100800 */
[----:B------:R-:W-:Y:S04]  /*1f20*/  STL [R1+0xf4], R67 ;  /* 0x0000f44301007387 */ /* 0x000fe80000100800 */
[----:B------:R-:W-:Y:S01]  /*1f30*/  STL [R1+0xf0], R66 ;  /* 0x0000f04201007387 */ /* 0x000fe20000100800 */
[----:B------:R-:W-:Y:S01]  /*1f40*/  IMAD.U32 R14, R14, 0x10000, RZ ;  /* 0x000100000e0e7824 */ /* 0x000fe200078e00ff */
[----:B------:R-:W-:-:S02]  /*1f50*/  SHF.L.U32 R15, R15, 0x10, RZ ;  /* 0x000000100f0f7819 */ /* 0x000fc400000006ff */
[----:B------:R-:W-:Y:S02]  /*1f60*/  SHF.L.U32 R16, R16, 0x10, RZ ;  /* 0x0000001010107819 */ /* 0x000fe400000006ff */
[----:B-----5:R-:W-:Y:S01]  /*1f70*/  SHF.L.U32 R18, R18, 0x10, RZ ;  /* 0x0000001012127819 */ /* 0x020fe200000006ff */
[----:B------:R-:W-:Y:S01]  /*1f80*/  BSSY B0, `(.L_x_1018) ;  /* 0x000007a000007945 */ /* 0x000fe20003800000 */
[----:B--2---:R-:W-:Y:S04]  /*1f90*/  STS.U16 [R88], R10 ;  /* 0x0000000a58007388 */ /* 0x004fe80000000400 */
        /* <DEDUP_REMOVED lines=9> */
[----:B------:R1:W-:Y:S04]  /*2030*/  STS.U16 [R77+0x280], R47 ;  /* 0x0002802f4d007388 */ /* 0x0003e80000000400 */
[----:B------:R2:W-:Y:S04]  /*2040*/  STS.U16 [R76+0x2c0], R50 ;  /* 0x0002c0324c007388 */ /* 0x0005e80000000400 */
[----:B------:R-:W-:Y:S01]  /*2050*/  STS.U16 [R75+0x300], R51 ;  /* 0x000300334b007388 */ /* 0x000fe20000000400 */
[----:B0-----:R-:W-:Y:S01]  /*2060*/  SHF.L.U32 R24, R65, 0x10, RZ ;  /* 0x0000001041187819 */ /* 0x001fe200000006ff */
[----:B-1----:R-:W0:Y:S02]  /*2070*/  LDC R47, c[0x0][0x21c] ;  /* 0x00008700ff2f7b82 */ /* 0x002e240000000800 */
[----:B------:R-:W-:Y:S04]  /*2080*/  STS.U16 [R74+0x340], R52 ;  /* 0x000340344a007388 */ /* 0x000fe80000000400 */
[----:B------:R-:W-:Y:S04]  /*2090*/  STS.U16 [R73+0x380], R53 ;  /* 0x0003803549007388 */ /* 0x000fe80000000400 */
[----:B------:R-:W-:Y:S01]  /*20a0*/  STS.U16 [R72+0x3c0], R54 ;  /* 0x0003c03648007388 */ /* 0x000fe20000000400 */
[----:B------:R-:W-:-:S03]  /*20b0*/  NOP ;  /* 0x0000000000007918 */ /* 0x000fc60000000000 */
[----:B------:R-:W1:Y:S04]  /*20c0*/  LDS.U16 R2, [R25] ;  /* 0x0000000019027984 */ /* 0x000e680000000400 */
[----:B------:R-:W3:Y:S04]  /*20d0*/  LDS.U16 R3, [R25+0x2] ;  /* 0x0000020019037984 */ /* 0x000ee80000000400 */
[----:B------:R-:W4:Y:S04]  /*20e0*/  LDS.U16 R10, [R25+0x4] ;  /* 0x00000400190a7984 */ /* 0x000f280000000400 */
[----:B------:R-:W5:Y:S04]  /*20f0*/  LDS.U16 R11, [R25+0x6] ;  /* 0x00000600190b7984 */ /* 0x000f680000000400 */
[----:B------:R-:W0:Y:S04]  /*2100*/  LDS.U16 R13, [R25+0x8] ;  /* 0x00000800190d7984 */ /* 0x000e280000000400 */
[----:B------:R-:W0:Y:S04]  /*2110*/  LDS.U16 R21, [R25+0xa] ;  /* 0x00000a0019157984 */ /* 0x000e280000000400 */
[----:B------:R-:W0:Y:S01]  /*2120*/  LDS.U16 R22, [R25+0xc] ;  /* 0x00000c0019167984 */ /* 0x000e220000000400 */
[----:B------:R-:W-:-:S03]  /*2130*/  SHF.L.U32 R41, R64, 0x10, RZ ;  /* 0x0000001040297819 */ /* 0x000fc600000006ff */
[----:B------:R-:W0:Y:S04]  /*2140*/  LDS.U16 R23, [R25+0xe] ;  /* 0x00000e0019177984 */ /* 0x000e280000000400 */
[----:B------:R-:W0:Y:S01]  /*2150*/  LDS.U16 R42, [R25+0x12] ;  /* 0x00001200192a7984 */ /* 0x000e220000000400 */
[----:B--2---:R-:W-:-:S03]  /*2160*/  IMAD.U32 R50, R58, 0x10000, RZ ;  /* 0x000100003a327824 */ /* 0x004fc600078e00ff */
[----:B------:R-:W-:Y:S01]  /*2170*/  LDS.U16 R43, [R25+0x14] ;  /* 0x00001400192b7984 */ /* 0x000fe20000000400 */
[----:B-1----:R-:W-:Y:S01]  /*2180*/  IMAD.U32 R65, R2, 0x10000, RZ ;  /* 0x0001000002417824 */ /* 0x002fe200078e00ff */
[----:B---3--:R-:W-:-:S03]  /*2190*/  SHF.L.U32 R64, R3, 0x10, RZ ;  /* 0x0000001003407819 */ /* 0x008fc600000006ff */
[----:B------:R-:W-:-:S04]  /*21a0*/  FFMA.FTZ R24, R65, R24, R71 ;  /* 0x0000001841187223 */ /* 0x000fc80000010047 */
[----:B------:R-:W-:Y:S02]  /*21b0*/  FFMA.FTZ R24, R64, R41, R24 ;  /* 0x0000002940187223 */ /* 0x000fe40000010018 */
[----:B------:R-:W1:Y:S01]  /*21c0*/  LDS.U16 R41, [R25+0x10] ;  /* 0x0000100019297984 */ /* 0x000e620000000400 */
[----:B------:R-:W-:Y:S01]  /*21d0*/  SHF.L.U32 R3, R63, 0x10, RZ ;  /* 0x000000103f037819 */ /* 0x000fe200000006ff */
[----:B----4-:R-:W-:Y:S01]  /*21e0*/  IMAD.U32 R63, R10, 0x10000, RZ ;  /* 0x000100000a3f7824 */ /* 0x010fe200078e00ff */
[----:B------:R-:W-:Y:S01]  /*21f0*/  SHF.L.U32 R2, R62, 0x10, RZ ;  /* 0x000000103e027819 */ /* 0x000fe200000006ff */
[----:B------:R2:W3:Y:S01]  /*2200*/  LDS.U16 R10, [R25+0x1a] ;  /* 0x00001a00190a7984 */ /* 0x0004e20000000400 */
[----:B-----5:R-:W-:Y:S01]  /*2210*/  SHF.L.U32 R62, R11, 0x10, RZ ;  /* 0x000000100b3e7819 */ /* 0x020fe200000006ff */
[----:B------:R-:W-:-:S04]  /*2220*/  FFMA.FTZ R3, R63, R3, R24 ;  /* 0x000000033f037223 */ /* 0x000fc80000010018 */
[----:B------:R-:W-:Y:S01]  /*2230*/  FFMA.FTZ R2, R62, R2, R3 ;  /* 0x000000023e027223 */ /* 0x000fe20000010003 */
[----:B------:R-:W-:Y:S01]  /*2240*/  SHF.L.U32 R3, R61, 0x10, RZ ;  /* 0x000000103d037819 */ /* 0x000fe200000006ff */
[----:B0-----:R-:W-:Y:S01]  /*2250*/  IMAD.U32 R61, R13, 0x10000, RZ ;  /* 0x000100000d3d7824 */ /* 0x001fe200078e00ff */
[----:B------:R-:W-:Y:S01]  /*2260*/  SHF.L.U32 R11, R60, 0x10, RZ ;  /* 0x000000103c0b7819 */ /* 0x000fe200000006ff */
[----:B------:R2:W0:Y:S01]  /*2270*/  LDS.U16 R13, [R25+0x16] ;  /* 0x00001600190d7984 */ /* 0x0004220000000400 */
[----:B------:R-:W-:Y:S01]  /*2280*/  SHF.L.U32 R60, R21, 0x10, RZ ;  /* 0x00000010153c7819 */ /* 0x000fe200000006ff */
[----:B------:R-:W-:Y:S01]  /*2290*/  FFMA.FTZ R2, R61, R3, R2 ;  /* 0x000000033d027223 */ /* 0x000fe20000010002 */
[----:B------:R-:W-:Y:S01]  /*22a0*/  SHF.L.U32 R24, R59, 0x10, RZ ;  /* 0x000000103b187819 */ /* 0x000fe200000006ff */
[----:B------:R2:W4:Y:S01]  /*22b0*/  LDS.U16 R3, [R25+0x1c] ;  /* 0x00001c0019037984 */ /* 0x0005220000000400 */
[----:B------:R-:W-:Y:S01]  /*22c0*/  SHF.L.U32 R59, R22, 0x10, RZ ;  /* 0x00000010163b7819 */ /* 0x000fe200000006ff */
[----:B------:R-:W-:-:S02]  /*22d0*/  FFMA.FTZ R21, R60, R11, R2 ;  /* 0x0000000b3c157223 */ /* 0x000fc40000010002 */
[----:B------:R2:W0:Y:S01]  /*22e0*/  LDS.U16 R11, [R25+0x18] ;  /* 0x00001800190b7984 */ /* 0x0004220000000400 */
[----:B------:R-:W-:-:S03]  /*22f0*/  SHF.L.U32 R58, R23, 0x10, RZ ;  /* 0x00000010173a7819 */ /* 0x000fc600000006ff */
[----:B------:R2:W0:Y:S01]  /*2300*/  LDS.U16 R2, [R25+0x1e] ;  /* 0x00001e0019027984 */ /* 0x0004220000000400 */
[----:B------:R-:W-:Y:S01]  /*2310*/  FFMA.FTZ R21, R59, R24, R21 ;  /* 0x000000183b157223 */ /* 0x000fe20000010015 */
[----:B------:R-:W-:Y:S02]  /*2320*/  SHF.L.U32 R51, R57, 0x10, RZ ;  /* 0x0000001039337819 */ /* 0x000fe400000006ff */
[----:B------:R2:W-:Y:S01]  /*2330*/  STL [R1+0x48], R65 ;  /* 0x0000484101007387 */ /* 0x0005e20000100800 */
[----:B------:R-:W-:Y:S01]  /*2340*/  FFMA.FTZ R50, R58, R50, R21 ;  /* 0x000000323a327223 */ /* 0x000fe20000010015 */
[----:B------:R-:W-:Y:S01]  /*2350*/  FADD.FTZ R21, R20, UR5 ;  /* 0x0000000514157e21 */ /* 0x000fe20008010000 */
[----:B------:R-:W-:Y:S01]  /*2360*/  FADD.FTZ R20, R17, UR5 ;  /* 0x0000000511147e21 */ /* 0x000fe20008010000 */
[----:B------:R2:W-:Y:S01]  /*2370*/  STL [R1+0x44], R64 ;  /* 0x0000444001007387 */ /* 0x0005e20000100800 */
[----:B------:R-:W-:Y:S01]  /*2380*/  IMAD.U32 R17, R56, 0x10000, RZ ;  /* 0x0001000038117824 */ /* 0x000fe200078e00ff */
[----:B------:R-:W-:-:S02]  /*2390*/  SHF.L.U32 R56, R42, 0x10, RZ ;  /* 0x000000102a387819 */ /* 0x000fc400000006ff */
[----:B------:R2:W-:Y:S01]  /*23a0*/  STL [R1+0x40], R63 ;  /* 0x0000403f01007387 */ /* 0x0005e20000100800 */
[----:B-1----:R-:W-:-:S03]  /*23b0*/  SHF.L.U32 R57, R41, 0x10, RZ ;  /* 0x0000001029397819 */ /* 0x002fc600000006ff */
        /* <DEDUP_REMOVED lines=8> */
[----:B------:R-:W-:-:S02]  /*2440*/  FSETP.GTU.FTZ.AND P4, PT, R24, 20, PT ;  /* 0x41a000001800780b */ /* 0x000fc40003f9c000 */
[----:B------:R-:W-:Y:S01]  /*2450*/  ISETP.GE.AND P5, PT, R47, 0x1, PT ;  /* 0x000000012f00780c */ /* 0x000fe20003fa6270 */
[----:B------:R-:W-:Y:S01]  /*2460*/  FADD.FTZ R23, R15, UR5 ;  /* 0x000000050f177e21 */ /* 0x000fe20008010000 */
[----:B------:R-:W-:Y:S01]  /*2470*/  SHF.L.U32 R47, R19, 0x10, RZ ;  /* 0x00000010132f7819 */ /* 0x000fe200000006ff */
[----:B------:R-:W-:Y:S01]  /*2480*/  FADD.FTZ R22, R16, UR5 ;  /* 0x0000000510167e21 */ /* 0x000fe20008010000 */
[----:B------:R-:W-:Y:S01]  /*2490*/  FADD.FTZ R19, R18, UR5 ;  /* 0x0000000512137e21 */ /* 0x000fe20008010000 */
[----:B------:R-:W-:Y:S01]  /*24a0*/  FSETP.GTU.FTZ.AND P1, PT, R21, 20, PT ;  /* 0x41a000001500780b */ /* 0x000fe20003f3c000 */
[----:B------:R-:W-:Y:S01]  /*24b0*/  FFMA.FTZ R50, R57, R51, R50 ;  /* 0x0000003339327223 */ /* 0x000fe20000010032 */
[----:B------:R-:W-:Y:S01]  /*24c0*/  FSETP.GTU.FTZ.AND P3, PT, R23, 20, PT ;  /* 0x41a000001700780b */ /* 0x000fe20003f7c000 */
[----:B------:R-:W-:Y:S01]  /*24d0*/  FADD.FTZ R18, R47, UR5 ;  /* 0x000000052f127e21 */ /* 0x000fe20008010000 */
[----:B------:R-:W-:Y:S02]  /*24e0*/  FSETP.GTU.FTZ.AND P2, PT, R22, 20, PT ;  /* 0x41a000001600780b */ /* 0x000fe40003f5c000 */
[----:B------:R-:W-:-:S02]  /*24f0*/  FSETP.GTU.FTZ.AND P0, PT, R20, 20, PT ;  /* 0x41a000001400780b */ /* 0x000fc40003f1c000 */
[----:B------:R-:W-:Y:S02]  /*2500*/  FSETP.GTU.FTZ.AND P6, PT, R19, 20, PT ;  /* 0x41a000001300780b */ /* 0x000fe40003fdc000 */
[----:B------:R-:W-:Y:S01]  /*2510*/  SHF.L.U32 R40, R40, 0x10, RZ ;  /* 0x0000001028287819 */ /* 0x000fe200000006ff */
[----:B0-234-:R-:W-:Y:S10]  /*2520*/  @P4 BRA `(.L_x_1019) ;  /* 0x00000000007c4947 */ /* 0x01dff40003800000 */
        /* <DEDUP_REMOVED lines=31> */
.L_x_1019:
[----:B------:R-:W-:Y:S05]  /*2720*/  BSYNC B0 ;  /* 0x0000000000007941 */ /* 0x000fea0003800000 */
.L_x_1018:
[----:B------:R-:W-:Y:S01]  /*2730*/  IMAD.U32 R41, R55, 0x10000, RZ ;  /* 0x0001000037297824 */ /* 0x000fe200078e00ff */
[----:B------:R-:W-:Y:S01]  /*2740*/  SHF.L.U32 R55, R43, 0x10, RZ ;  /* 0x000000102b377819 */ /* 0x000fe200000006ff */
[----:B------:R-:W-:Y:S01]  /*2750*/  BSSY B0, `(.L_x_1020) ;  /* 0x0000026000007945 */ /* 0x000fe20003800000 */
[----:B------:R-:W-:Y:S01]  /*2760*/  FFMA.FTZ R50, R56, R17, R50 ;  /* 0x0000001138327223 */ /* 0x000fe20000010032 */
[----:B------:R-:W-:Y:S01]  /*2770*/  FSETP.GTU.FTZ.AND P4, PT, R18, 20, PT ;  /* 0x41a000001200780b */ /* 0x000fe20003f9c000 */
[----:B------:R-:W-:Y:S01]  /*2780*/  FADD.FTZ R17, R40, UR5 ;  /* 0x0000000528117e21 */ /* 0x000fe20008010000 */
[----:B------:R0:W-:Y:S01]  /*2790*/  STL [R1+0x20], R55 ;  /* 0x0000203701007387 */ /* 0x0001e20000100800 */
[----:B------:R-:W-:Y:S01]  /*27a0*/  SHF.L.U32 R16, R12, 0x10, RZ ;  /* 0x000000100c107819 */ /* 0x000fe200000006ff */
[----:B------:R-:W-:Y:S09]  /*27b0*/  @P3 BRA `(.L_x_1021) ;  /* 0x00000000007c3947 */ /* 0x000ff20003800000 */
        /* <DEDUP_REMOVED lines=31> */
.L_x_1021:
[----:B------:R-:W-:Y:S05]  /*29b0*/  BSYNC B0 ;  /* 0x0000000000007941 */ /* 0x000fea0003800000 */
.L_x_1020:
[----:B------:R-:W-:Y:S01]  /*29c0*/  SHF.L.U32 R54, R13, 0x10, RZ ;  /* 0x000000100d367819 */ /* 0x000fe200000006ff */
[----:B------:R-:W-:Y:S01]  /*29d0*/  BSSY B0, `(.L_x_1022) ;  /* 0x0000027000007945 */ /* 0x000fe20003800000 */
[----:B------:R-:W-:Y:S01]  /*29e0*/  FSETP.GTU.FTZ.AND P3, PT, R17, 20, PT ;  /* 0x41a000001100780b */ /* 0x000fe20003f7c000 */
[----:B------:R-:W-:Y:S01]  /*29f0*/  FFMA.FTZ R41, R55, R41, R50 ;  /* 0x0000002937297223 */ /* 0x000fe20000010032 */
[----:B------:R-:W-:Y:S01]  /*2a00*/  IMAD.U32 R14, R70, 0x10000, RZ ;  /* 0x00010000460e7824 */ /* 0x000fe200078e00ff */
[----:B------:R1:W-:Y:S01]  /*2a10*/  STL [R1+0x1c], R54 ;  /* 0x00001c3601007387 */ /* 0x0003e20000100800 */
[----:B------:R-:W-:Y:S01]  /*2a20*/  SHF.L.U32 R15, R9, 0x10, RZ ;  /* 0x00000010090f7819 */ /* 0x000fe200000006ff */
[----:B------:R-:W-:Y:S01]  /*2a30*/  FADD.FTZ R16, R16, UR5 ;  /* 0x0000000510107e21 */ /* 0x000fe20008010000 */
[----:B------:R-:W-:Y:S07]  /*2a40*/  @P2 BRA `(.L_x_1023) ;  /* 0x00000000007c2947 */ /* 0x000fee0003800000 */
[----:B------:R-:W-:Y:S01]  /*2a50*/  FMUL.FTZ R22, R22, 1.4426950216293334961 ;  /* 0x3fb8aa3b16167820 */ /* 0x000fe20000410000 */
[----:B------:R-:W-:Y:S01]  /*2a60*/  IMAD.MOV.U32 R42, RZ, RZ, 0x3e800000 ;  /* 0x3e800000ff2a7424 */ /* 0x000fe200078e00ff */
[----:B------:R-:W-:Y:S02]  /*2a70*/  HFMA2.MMA R43, -RZ, RZ, 1.3056640625, -1.8671875 ;  /* 0x3d39bf78ff2b7435 */ /* 0x000fe400000001ff */
[----:B------:R-:W2:Y:S02]  /*2a80*/  MUFU.EX2 R40, R22 ;  /* 0x0000001600287308 */ /* 0x000ea40000000800 */
[C---:B--2---:R-:W-:Y:S01]  /*2a90*/  FADD.FTZ.RZ R9, R40.reuse, 1 ;  /* 0x3f80000028097421 */ /* 0x044fe2000001c000 */
        /* <DEDUP_REMOVED lines=26> */
.L_x_1023:
[----:B------:R-:W-:Y:S05]  /*2c40*/  BSYNC B0 ;  /* 0x0000000000007941 */ /* 0x000fea0003800000 */
.L_x_1022:
[----:B------:R-:W-:Y:S01]  /*2c50*/  SHF.L.U32 R53, R11, 0x10, RZ ;  /* 0x000000100b357819 */ /* 0x000fe200000006ff */
[----:B------:R-:W-:Y:S01]  /*2c60*/  BSSY B0, `(.L_x_1024) ;  /* 0x0000027000007945 */ /* 0x000fe20003800000 */
[----:B------:R-:W-:Y:S01]  /*2c70*/  FFMA.FTZ R41, R54, R14, R41 ;  /* 0x0000000e36297223 */ /* 0x000fe20000010029 */
[----:B------:R-:W-:Y:S01]  /*2c80*/  FSETP.GTU.FTZ.AND P2, PT, R16, 20, PT ;  /* 0x41a000001000780b */ /* 0x000fe20003f5c000 */
[----:B------:R-:W-:Y:S01]  /*2c90*/  IMAD.U32 R40, R69, 0x10000, RZ ;  /* 0x0001000045287824 */ /* 0x000fe200078e00ff */
[----:B------:R2:W-:Y:S01]  /*2ca0*/  STL [R1+0x18], R53 ;  /* 0x0000183501007387 */ /* 0x0005e20000100800 */
[----:B------:R-:W-:Y:S01]  /*2cb0*/  SHF.L.U32 R14, R8, 0x10, RZ ;  /* 0x00000010080e7819 */ /* 0x000fe200000006ff */
[----:B------:R-:W-:Y:S01]  /*2cc0*/  FADD.FTZ R15, R15, UR5 ;  /* 0x000000050f0f7e21 */ /* 0x000fe20008010000 */
[----:B------:R-:W-:Y:S08]  /*2cd0*/  @P1 BRA `(.L_x_1025) ;  /* 0x00000000007c1947 */ /* 0x000ff00003800000 */
[----:B------:R-:W-:Y:S01]  /*2ce0*/  FMUL.FTZ R21, R21, 1.4426950216293334961 ;  /* 0x3fb8aa3b15157820 */ /* 0x000fe20000410000 */
[----:B------:R-:W-:Y:S01]  /*2cf0*/  IMAD.MOV.U32 R12, RZ, RZ, 0x3e800000 ;  /* 0x3e800000ff0c7424 */ /* 0x000fe200078e00ff */
[----:B------:R-:W-:Y:S02]  /*2d00*/  MOV R42, 0x3d39bf78 ;  /* 0x3d39bf78002a7802 */ /* 0x000fe40000000f00 */
[----:B------:R-:W3:Y:S02]  /*2d10*/  MUFU.EX2 R13, R21 ;  /* 0x00000015000d7308 */ /* 0x000ee40000000800 */
[C---:B---3--:R-:W-:Y:S01]  /*2d20*/  FADD.FTZ.RZ R8, R13.reuse, 1 ;  /* 0x3f8000000d087421 */ /* 0x048fe2000001c000 */
        /* <DEDUP_REMOVED lines=26> */
.L_x_1025:
[----:B------:R-:W-:Y:S05]  /*2ed0*/  BSYNC B0 ;  /* 0x0000000000007941 */ /* 0x000fea0003800000 */
.L_x_1024:
        /* <DEDUP_REMOVED lines=12> */
[----:B------:R-:W4:Y:S02]  /*2fa0*/  MUFU.EX2 R10, R20 ;  /* 0x00000014000a7308 */ /* 0x000f240000000800 */
[C---:B----4-:R-:W-:Y:S01]  /*2fb0*/  FADD.FTZ.RZ R7, R10.reuse, 1 ;  /* 0x3f8000000a077421 */ /* 0x050fe2000001c000 */
        /* <DEDUP_REMOVED lines=26> */
.L_x_1027:
[----:B------:R-:W-:Y:S05]  /*3160*/  BSYNC B0 ;  /* 0x0000000000007941 */ /* 0x000fea0003800000 */
.L_x_1026:
        /* <DEDUP_REMOVED lines=11> */
[----:B------:R-:W-:Y:S02]  /*3220*/  MOV R9, 0x3d39bf78 ;  /* 0x3d39bf7800097802 */ /* 0x000fe40000000f00 */
[----:B------:R-:W5:Y:S02]  /*3230*/  MUFU.EX2 R10, R19 ;  /* 0x00000013000a7308 */ /* 0x000f640000000800 */
[C---:B-----5:R-:W-:Y:S01]  /*3240*/  FADD.FTZ.RZ R3, R10.reuse, 1 ;  /* 0x3f8000000a037421 */ /* 0x060fe2000001c000 */
        /* <DEDUP_REMOVED lines=26> */
.L_x_1029:
[----:B------:R-:W-:Y:S05]  /*33f0*/  BSYNC B0 ;  /* 0x0000000000007941 */ /* 0x000fea0003800000 */
.L_x_1028:
[----:B------:R-:W-:Y:S01]  /*3400*/  SHF.L.U32 R50, R2, 0x10, RZ ;  /* 0x0000001002327819 */ /* 0x000fe200000006ff */
[----:B------:R-:W-:Y:S01]  /*3410*/  BSSY B0, `(.L_x_1030) ;  /* 0x0000026000007945 */ /* 0x000fe20003800000 */
[----:B------:R-:W-:Y:S01]  /*3420*/  FSETP.GTU.FTZ.AND P6, PT, R13, 20, PT ;  /* 0x41a000000d00780b */ /* 0x000fe20003fdc000 */
[----:B------:R-:W-:Y:S01]  /*3430*/  FFMA.FTZ R8, R51, R8, R11 ;  /* 0x0000000833087223 */ /* 0x000fe2000001000b */
[----:B------:R-:W-:Y:S01]  /*3440*/  IMAD.U32 R7, R66, 0x10000, RZ ;  /* 0x0001000042077824 */ /* 0x000fe200078e00ff */
[----:B------:R0:W-:Y:S01]  /*3450*/  STL [R1+0xc], R50 ;  /* 0x00000c3201007387 */ /* 0x0001e20000100800 */
[----:B------:R-:W-:Y:S01]  /*3460*/  FADD.FTZ R12, R12, UR5 ;  /* 0x000000050c0c7e21 */ /* 0x000fe20008010000 */
[----:B------:R-:W-:Y:S08]  /*3470*/  @P4 BRA `(.L_x_1031) ;  /* 0x00000000007c4947 */ /* 0x000ff00003800000 */
[----:B------:R-:W-:Y:S01]  /*3480*/  FMUL.FTZ R18, R18, 1.4426950216293334961 ;  /* 0x3fb8aa3b12127820 */ /* 0x000fe20000410000 */
[----:B------:R-:W-:Y:S01]  /*3490*/  HFMA2.MMA R11, -RZ, RZ, 1.625, 0 ;  /* 0x3e800000ff0b7435 */ /* 0x000fe200000001ff */
[----:B------:R-:W-:Y:S02]  /*34a0*/  MOV R10, 0x3d39bf78 ;  /* 0x3d39bf78000a7802 */ /* 0x000fe40000000f00 */
[----:B------:R-:W5:Y:S02]  /*34b0*/  MUFU.EX2 R9, R18 ;  /* 0x0000001200097308 */ /* 0x000f640000000800 */
[C---:B-----5:R-:W-:Y:S01]  /*34c0*/  FADD.FTZ.RZ R2, R9.reuse, 1 ;  /* 0x3f80000009027421 */ /* 0x060fe2000001c000 */
        /* <DEDUP_REMOVED lines=26> */
.L_x_1031:
[----:B------:R-:W-:Y:S05]  /*3670*/  BSYNC B0 ;  /* 0x0000000000007941 */ /* 0x000fea0003800000 */
.L_x_1030:
        /* <DEDUP_REMOVED lines=39> */
.L_x_1033:
[----:B------:R-:W-:Y:S05]  /*38f0*/  BSYNC B0 ;  /* 0x0000000000007941 */ /* 0x000fea0003800000 */
.L_x_1032:
[----:B------:R0:W-:Y:S01]  /*3900*/  STL [R1+0x4], RZ ;  /* 0x000004ff01007387 */ /* 0x0001e20000100800 */
[----:B------:R-:W-:Y:S01]  /*3910*/  SHF.L.U32 R4, R4, 0x10, RZ ;  /* 0x0000001004047819 */ /* 0x000fe200000006ff */
[----:B------:R-:W-:Y:S01]  /*3920*/  BSSY B0, `(.L_x_1034) ;  /* 0x0000026000007945 */ /* 0x000fe20003800000 */
[----:B------:R-:W-:Y:S01]  /*3930*/  HFMA2.MMA R160, -RZ, RZ, 0, 0 ;  /* 0x00000000ffa07435 */ /* 0x000fe200000001ff */
[----:B------:R0:W-:Y:S01]  /*3940*/  STL [R1], RZ ;  /* 0x000000ff01007387 */ /* 0x0001e20000100800 */
[----:B------:R-:W-:Y:S01]  /*3950*/  FSETP.GTU.FTZ.AND P3, PT, R11, 20, PT ;  /* 0x41a000000b00780b */ /* 0x000fe20003f7c000 */
[----:B------:R-:W-:Y:S01]  /*3960*/  FADD.FTZ R10, R4, UR5 ;  /* 0x00000005040a7e21 */ /* 0x000fe20008010000 */
[----:B------:R-:W-:Y:S01]  /*3970*/  MOV R159, RZ ;  /* 0x000000ff009f7202 */ /* 0x000fe20000000f00 */
[----:B------:R-:W-:Y:S10]  /*3980*/  @P2 BRA `(.L_x_1035) ;  /* 0x00000000007c2947 */ /* 0x000ff40003800000 */
        /* <DEDUP_REMOVED lines=31> */
.L_x_1035:
[----:B------:R-:W-:Y:S05]  /*3b80*/  BSYNC B0 ;  /* 0x0000000000007941 */ /* 0x000fea0003800000 */
.L_x_1034:
[----:B------:R-:W-:Y:S01]  /*3b90*/  SHF.L.U32 R0, R0, 0x10, RZ ;  /* 0x0000001000007819 */ /* 0x000fe200000006ff */
[----:B------:R-:W-:Y:S01]  /*3ba0*/  BSSY B0, `(.L_x_1036) ;  /* 0x0000026000007945 */ /* 0x000fe20003800000 */
[----:B------:R-:W-:Y:S01]  /*3bb0*/  HFMA2.MMA R158, -RZ, RZ, 0, 0 ;  /* 0x00000000ff9e7435 */ /* 0x000fe200000001ff */
        /* <DEDUP_REMOVED lines=8> */
[----:B------:R-:W5:Y:S02]  /*3c40*/  MUFU.EX2 R5, R15 ;  /* 0x0000000f00057308 */ /* 0x000f640000000800 */
[C---:B-----5:R-:W-:Y:S01]  /*3c50*/  FADD.FTZ.RZ R0, R5.reuse, 1 ;  /* 0x3f80000005007421 */ /* 0x060fe2000001c000 */
[----:B------:R-:W-:-:S03]  /*3c60*/  ISETP.GE.U32.AND P1, PT, R5, 0x7f800000, PT ;  /* 0x7f8000000500780c */ /* 0x000fc60003f26070 */
[----:B------:R-:W-:-:S05]  /*3c70*/  VIADD R0, R0, 0xc0c00000 ;  /* 0xc0c0000000007836 */ /* 0x000fca0000000000 */
[----:B------:R-:W-:-:S04]  /*3c80*/  LOP3.LUT R0, R0, 0xff800000, RZ, 0xc0, !PT ;  /* 0xff80000000007812 */ /* 0x000fc800078ec0ff */
[----:B------:R-:W-:Y:S02]  /*3c90*/  IADD3 R3, -R0, 0x40800000, RZ ;  /* 0x4080000000037810 */ /* 0x000fe40007ffe1ff */
[-C--:B0-----:R-:W-:Y:S02]  /*3ca0*/  IADD3 R2, R5, -R0.reuse, RZ ;  /* 0x8000000005027210 */ /* 0x081fe40007ffe0ff */
        /* <DEDUP_REMOVED lines=21> */
.L_x_1037:
[----:B------:R-:W-:Y:S05]  /*3e00*/  BSYNC B0 ;  /* 0x0000000000007941 */ /* 0x000fea0003800000 */
.L_x_1036:
[----:B------:R-:W-:Y:S01]  /*3e10*/  BSSY B0, `(.L_x_1038) ;  /* 0x0000025000007945 */ /* 0x000fe20003800000 */
[----:B------:R-:W-:Y:S02]  /*3e20*/  FSETP.GTU.FTZ.AND P1, PT, R8, 20, PT ;  /* 0x41a000000800780b */ /* 0x000fe40003f3c000 */
[----:B------:R-:W-:Y:S02]  /*3e30*/  CS2R R6, SRZ ;  /* 0x0000000000067805 */ /* 0x000fe4000001ff00 */
[----:B------:R-:W-:Y:S02]  /*3e40*/  CS2R R4, SRZ ;  /* 0x0000000000047805 */ /* 0x000fe4000001ff00 */
[----:B0-----:R-:W-:Y:S01]  /*3e50*/  CS2R R2, SRZ ;  /* 0x0000000000027805 */ /* 0x001fe2000001ff00 */
[----:B------:R-:W-:Y:S06]  /*3e60*/  @P0 BRA `(.L_x_1039) ;  /* 0x00000000007c0947 */ /* 0x000fec0003800000 */
        /* <DEDUP_REMOVED lines=31> */
.L_x_1039:
[----:B------:R-:W-:Y:S05]  /*4060*/  BSYNC B0 ;  /* 0x0000000000007941 */ /* 0x000fea0003800000 */
.L_x_1038:
        /* <DEDUP_REMOVED lines=33> */
.L_x_1041:
[----:B------:R-:W-:Y:S05]  /*4280*/  BSYNC B0 ;  /* 0x0000000000007941 */ /* 0x000fea0003800000 */
.L_x_1040:
        /* <DEDUP_REMOVED lines=33> */
.L_x_1043:
[----:B------:R-:W-:Y:S05]  /*44a0*/  BSYNC B0 ;  /* 0x0000000000007941 */ /* 0x000fea0003800000 */
.L_x_1042:
        /* <DEDUP_REMOVED lines=33> */
.L_x_1045:
[----:B------:R-:W-:Y:S05]  /*46c0*/  BSYNC B0 ;  /* 0x0000000000007941 */ /* 0x000fea0003800000 */
.L_x_1044:
        /* <DEDUP_REMOVED lines=33> */
.L_x_1047:
[----:B------:R-:W-:Y:S05]  /*48e0*/  BSYNC B0 ;  /* 0x0000000000007941 */ /* 0x000fea0003800000 */
.L_x_1046:
        /* <DEDUP_REMOVED lines=33> */
.L_x_1049:
[----:B------:R-:W-:Y:S05]  /*4b00*/  BSYNC B0 ;  /* 0x0000000000007941 */ /* 0x000fea0003800000 */
.L_x_1048:
[----:B------:R-:W-:Y:S01]  /*4b10*/  FMUL.FTZ R40, R65, UR4 ;  /* 0x0000000441287c20 */ /* 0x000fe20008410000 */
[----:B------:R-:W-:Y:S01]  /*4b20*/  FMUL.FTZ R42, R64, UR4 ;  /* 0x00000004402a7c20 */ /* 0x000fe20008410000 */
[----:B------:R-:W-:Y:S01]  /*4b30*/  FMUL.FTZ R41, R63, UR4 ;  /* 0x000000043f297c20 */ /* 0x000fe20008410000 */
[----:B------:R-:W-:Y:S01]  /*4b40*/  BAR.SYNC.DEFER_BLOCKING 0x0 ;  /* 0x0000000000007b1d */ /* 0x000fe20000010000 */
[----:B------:R-:W-:-:S05]  /*4b50*/  MOV R0, RZ ;  /* 0x000000ff00007202 */ /* 0x000fca0000000f00 */
[----:B------:R0:W-:Y:S04]  /*4b60*/  STL [R1+0x88], R40 ;  /* 0x0000882801007387 */ /* 0x0001e80000100800 */
[----:B------:R5:W-:Y:S04]  /*4b70*/  STL [R1+0x84], R42 ;  /* 0x0000842a01007387 */ /* 0x000be80000100800 */
[----:B------:R1:W-:Y:S01]  /*4b80*/  STL [R1+0x80], R41 ;  /* 0x0000802901007387 */ /* 0x0003e20000100800 */
[----:B0-----:R-:W-:Y:S01]  /*4b90*/  FMUL.FTZ R40, R62, UR4 ;  /* 0x000000043e287c20 */ /* 0x001fe20008410000 */
[----:B-----5:R-:W-:-:S04]  /*4ba0*/  FMUL.FTZ R42, R61, UR4 ;  /* 0x000000043d2a7c20 */ /* 0x020fc80008410000 */
[----:B------:R0:W-:Y:S01]  /*4bb0*/  STL [R1+0x7c], R40 ;  /* 0x00007c2801007387 */ /* 0x0001e20000100800 */
[----:B-1----:R-:W-:-:S03]  /*4bc0*/  FMUL.FTZ R41, R60, UR4 ;  /* 0x000000043c297c20 */ /* 0x002fc60008410000 */
[----:B------:R1:W-:Y:S04]  /*4bd0*/  STL [R1+0x78], R42 ;  /* 0x0000782a01007387 */ /* 0x0003e80000100800 */
[----:B------:R5:W-:Y:S01]  /*4be0*/  STL [R1+0x74], R41 ;  /* 0x0000742901007387 */ /* 0x000be20000100800 */
[----:B0-----:R-:W-:Y:S01]  /*4bf0*/  FMUL.FTZ R40, R59, UR4 ;  /* 0x000000043b287c20 */ /* 0x001fe20008410000 */
[----:B-1----:R-:W-:-:S04]  /*4c00*/  FMUL.FTZ R42, R58, UR4 ;  /* 0x000000043a2a7c20 */ /* 0x002fc80008410000 */
[----:B------:R0:W-:Y:S01]  /*4c10*/  STL [R1+0x70], R40 ;  /* 0x0000702801007387 */ /* 0x0001e20000100800 */
[----:B-----5:R-:W-:-:S03]  /*4c20*/  FMUL.FTZ R41, R57, UR4 ;  /* 0x0000000439297c20 */ /* 0x020fc60008410000 */
        /* <DEDUP_REMOVED lines=51> */
.L_x_1094:
[----:B------:R-:W5:Y:S01]  /*4f60*/  LDL R26, [R1+0x10c] ;  /* 0x00010c00011a7983 */ /* 0x000f620000100800 */
[----:B------:R-:W-:Y:S01]  /*4f70*/  USHF.R.S32.HI UR56, URZ, 0x1f, UR7 ;  /* 0x0000001f3f387899 */ /* 0x000fe20008011407 */
[----:B------:R-:W-:Y:S02]  /*4f80*/  SHF.R.S32.HI R49, RZ, 0x1f, R48 ;  /* 0x0000001fff317819 */ /* 0x000fe40000011430 */
[----:B------:R-:W-:Y:S01]  /*4f90*/  MOV R27, UR36 ;  /* 0x00000024001b7c02 */ /* 0x000fe20008000f00 */
[----:B------:R-:W-:Y:S01]  /*4fa0*/  UIMAD UR46, UR56, UR36, URZ ;  /* 0x00000024382e72a4 */ /* 0x000fe2000f8e023f */
[C---:B------:R-:W-:Y:S01]  /*4fb0*/  LOP3.LUT R44, R48.reuse, 0x20, RZ, 0xfc, !PT ;  /* 0x00000020302c7812 */ /* 0x040fe200078efcff */
[----:B------:R-:W5:Y:S01]  /*4fc0*/  LDL R79, [R1+0xc8] ;  /* 0x0000c800014f7983 */ /* 0x000f620000100800 */
[C---:B------:R-:W-:Y:S01]  /*4fd0*/  LOP3.LUT R39, R48.reuse, 0x40, RZ, 0xfc, !PT ;  /* 0x0000004030277812 */ /* 0x040fe200078efcff */
[----:B------:R-:W-:Y:S01]  /*4fe0*/  UIMAD UR46, UR7, UR37, UR46 ;  /* 0x00000025072e72a4 */ /* 0x000fe2000f8e022e */
[----:B------:R-:W-:Y:S01]  /*4ff0*/  LOP3.LUT R38, R48, 0x60, RZ, 0xfc, !PT ;  /* 0x0000006030267812 */ /* 0x000fe200078efcff */
[----:B------:R-:W5:Y:S01]  /*5000*/  LDL R78, [R1+0xc4] ;  /* 0x0000c400014e7983 */ /* 0x000f620000100800 */
[----:B------:R-:W-:-:S02]  /*5010*/  ISETP.GE.AND P3, PT, R44, UR51, PT ;  /* 0x000000332c007c0c */ /* 0x000fc4000bf66270 */
[----:B------:R-:W-:Y:S01]  /*5020*/  ISETP.GE.AND P2, PT, R39, UR51, PT ;  /* 0x0000003327007c0c */ /* 0x000fe2000bf46270 */
[----:B------:R-:W5:Y:S01]  /*5030*/  LDL R77, [R1+0xc0] ;  /* 0x0000c000014d7983 */ /* 0x000f620000100800 */
[----:B------:R-:W-:Y:S02]  /*5040*/  ISETP.GE.AND P1, PT, R38, UR51, PT ;  /* 0x0000003326007c0c */ /* 0x000fe4000bf26270 */
[----:B------:R-:W-:Y:S01]  /*5050*/  PRMT R43, RZ, 0x7610, R43 ;  /* 0x00007610ff2b7816 */ /* 0x000fe2000000002b */
[----:B------:R-:W5:Y:S01]  /*5060*/  LDL R76, [R1+0xbc] ;  /* 0x0000bc00014c7983 */ /* 0x000f620000100800 */
[C---:B------:R-:W-:Y:S02]  /*5070*/  LOP3.LUT R37, R48.reuse, 0x80, RZ, 0xfc, !PT ;  /* 0x0000008030257812 */ /* 0x040fe400078efcff */
[----:B------:R-:W-:Y:S01]  /*5080*/  PRMT R47, RZ, 0x7610, R47 ;  /* 0x00007610ff2f7816 */ /* 0x000fe2000000002f */
[----:B------:R-:W5:Y:S01]  /*5090*/  LDL R75, [R1+0xb8] ;  /* 0x0000b800014b7983 */ /* 0x000f620000100800 */
[----:B------:R-:W-:-:S02]  /*50a0*/  LOP3.LUT R36, R48, 0xa0, RZ, 0xfc, !PT ;  /* 0x000000a030247812 */ /* 0x000fc400078efcff */
[----:B01----:R-:W-:Y:S01]  /*50b0*/  PRMT R50, RZ, 0x7610, R50 ;  /* 0x00007610ff327816 */ /* 0x003fe20000000032 */
[----:B------:R-:W5:Y:S01]  /*50c0*/  LDL R74, [R1+0xb4] ;  /* 0x0000b400014a7983 */ /* 0x000f620000100800 */
[C---:B------:R-:W-:Y:S02]  /*50d0*/  LOP3.LUT R35, R48.reuse, 0xc0, RZ, 0xfc, !PT ;  /* 0x000000c030237812 */ /* 0x040fe400078efcff */
[C---:B------:R-:W-:Y:S01]  /*50e0*/  LOP3.LUT R34, R48.reuse, 0xe0, RZ, 0xfc, !PT ;  /* 0x000000e030227812 */ /* 0x040fe200078efcff */
[----:B------:R-:W5:Y:S01]  /*50f0*/  LDL R73, [R1+0xb0] ;  /* 0x0000b00001497983 */ /* 0x000f620000100800 */
[C---:B------:R-:W-:Y:S02]  /*5100*/  LOP3.LUT R33, R48.reuse, 0x100, RZ, 0xfc, !PT ;  /* 0x0000010030217812 */ /* 0x040fe400078efcff */
[----:B------:R-:W-:Y:S01]  /*5110*/  LOP3.LUT R32, R48, 0x120, RZ, 0xfc, !PT ;  /* 0x0000012030207812 */ /* 0x000fe200078efcff */
[----:B------:R-:W5:Y:S01]  /*5120*/  LDL R72, [R1+0xac] ;  /* 0x0000ac0001487983 */ /* 0x000f620000100800 */
[----:B------:R-:W-:-:S02]  /*5130*/  ISETP.GE.AND P5, PT, R36, UR51, PT ;  /* 0x0000003324007c0c */ /* 0x000fc4000bfa6270 */
[----:B------:R-:W-:Y:S01]  /*5140*/  ISETP.GE.AND P4, PT, R35, UR51, PT ;  /* 0x0000003323007c0c */ /* 0x000fe2000bf86270 */
[----:B------:R-:W5:Y:S01]  /*5150*/  LDL R71, [R1+0xa8] ;  /* 0x0000a80001477983 */ /* 0x000f620000100800 */
[----:B----4-:R-:W-:Y:S02]  /*5160*/  PRMT R51, RZ, 0x7610, R51 ;  /* 0x00007610ff337816 */ /* 0x010fe40000000033 */
[----:B---3--:R-:W-:Y:S01]  /*5170*/  PRMT R52, RZ, 0x7610, R52 ;  /* 0x00007610ff347816 */ /* 0x008fe20000000034 */
[----:B------:R-:W3:Y:S01]  /*5180*/  LDL R70, [R1+0xa4] ;  /* 0x0000a40001467983 */ /* 0x000ee20000100800 */
[----:B--2---:R-:W-:Y:S02]  /*5190*/  PRMT R53, RZ, 0x7610, R53 ;  /* 0x00007610ff357816 */ /* 0x004fe40000000035 */
[----:B------:R-:W-:Y:S01]  /*51a0*/  PRMT R54, RZ, 0x7610, R54 ;  /* 0x00007610ff367816 */ /* 0x000fe20000000036 */
[----:B------:R-:W2:Y:S01]  /*51b0*/  LDL R69, [R1+0xa0] ;  /* 0x0000a00001457983 */ /* 0x000ea20000100800 */
[----:B------:R-:W-:-:S02]  /*51c0*/  LOP3.LUT R31, R48, 0x140, RZ, 0xfc, !PT ;  /* 0x00000140301f7812 */ /* 0x000fc400078efcff */
[----:B------:R-:W-:Y:S01]  /*51d0*/  PRMT R55, RZ, 0x7610, R55 ;  /* 0x00007610ff377816 */ /* 0x000fe20000000037 */
[----:B------:R-:W4:Y:S01]  /*51e0*/  LDL R68, [R1+0x9c] ;  /* 0x00009c0001447983 */ /* 0x000f220000100800 */
[C---:B------:R-:W-:Y:S02]  /*51f0*/  LOP3.LUT R30, R48.reuse, 0x160, RZ, 0xfc, !PT ;  /* 0x00000160301e7812 */ /* 0x040fe400078efcff */
[----:B------:R-:W-:Y:S01]  /*5200*/  PRMT R42, RZ, 0x7610, R42 ;  /* 0x00007610ff2a7816 */ /* 0x000fe2000000002a */
        /* <DEDUP_REMOVED lines=12> */
[----:B------:R-:W-:Y:S01]  /*52d0*/  PRMT R62, RZ, 0x7610, R62 ;  /* 0x00007610ff3e7816 */ /* 0x000fe2000000003e */
[----:B------:R-:W-:Y:S01]  /*52e0*/  UMOV UR47, UR57 ;  /* 0x00000039002f7c82 */ /* 0x000fe20008000000 */
[----:B------:R-:W4:Y:S04]  /*52f0*/  LDL R84, [R1+0xf8] ;  /* 0x0000f80001547983 */ /* 0x000f280000100800 */
[----:B------:R-:W4:Y:S04]  /*5300*/  LDL R83, [R1+0xf4] ;  /* 0x0000f40001537983 */ /* 0x000f280000100800 */
[----:B------:R-:W4:Y:S01]  /*5310*/  LDL R82, [R1+0xf0] ;  /* 0x0000f00001527983 */ /* 0x000f220000100800 */
[----:B-----5:R-:W-:Y:S01]  /*5320*/  ISETP.NE.AND P6, PT, R26, RZ, PT ;  /* 0x000000ff1a00720c */ /* 0x020fe20003fc5270 */
[----:B------:R-:W-:-:S04]  /*5330*/  IMAD.WIDE.U32 R26, R27, UR7, R48 ;  /* 0x000000071b1a7c25 */ /* 0x000fc8000f8e0030 */
[----:B------:R-:W-:Y:S01]  /*5340*/  VIADD R27, R27, UR46 ;  /* 0x0000002e1b1b7c36 */ /* 0x000fe20008000000 */
[----:B------:R-:W-:-:S04]  /*5350*/  LEA R40, P0, R26, UR48, 0x1 ;  /* 0x000000301a287c11 */ /* 0x000fc8000f8008ff */
[----:B------:R-:W-:Y:S02]  /*5360*/  LEA.HI.X R41, R26, UR49, R27, 0x1, P0 ;  /* 0x000000311a297c11 */ /* 0x000fe400080f0c1b */
[----:B------:R-:W-:-:S03]  /*5370*/  ISETP.GE.AND P0, PT, R37, UR51, PT ;  /* 0x0000003325007c0c */ /* 0x000fc6000bf06270 */
[----:B------:R-:W5:Y:S01]  /*5380*/  @!P3 LDG.E.U16 R43, desc[UR20][R40.64+0x40] ;  /* 0x00004014282bb981 */ /* 0x000f62000c1e1500 */
[----:B------:R-:W-:-:S03]  /*5390*/  ISETP.GE.AND P3, PT, R34, UR51, PT ;  /* 0x0000003322007c0c */ /* 0x000fc6000bf66270 */
[----:B------:R-:W3:Y:S01]  /*53a0*/  @!P2 LDG.E.U16 R47, desc[UR20][R40.64+0x80] ;  /* 0x00008014282fa981 */ /* 0x000ee2000c1e1500 */
[----:B------:R-:W-:-:S03]  /*53b0*/  ISETP.GE.AND P2, PT, R33, UR51, PT ;  /* 0x0000003321007c0c */ /* 0x000fc6000bf46270 */
[----:B------:R-:W2:Y:S01]  /*53c0*/  @!P1 LDG.E.U16 R50, desc[UR20][R40.64+0xc0] ;  /* 0x0000c01428329981 */ /* 0x000ea2000c1e1500 */
[----:B------:R-:W-:Y:S02]  /*53d0*/  ISETP.GE.AND P1, PT, R32, UR51, PT ;  /* 0x0000003320007c0c */ /* 0x000fe4000bf26270 */
[C---:B------:R-:W-:Y:S01]  /*53e0*/  LOP3.LUT R27, R48.reuse, 0x1c0, RZ, 0xfc, !PT ;  /* 0x000001c0301b7812 */ /* 0x040fe200078efcff */
[----:B------:R-:W4:Y:S01]  /*53f0*/  @!P0 LDG.E.U16 R51, desc[UR20][R40.64+0x100] ;  /* 0x0001001428338981 */ /* 0x000f22000c1e1500 */
[----:B------:R-:W-:Y:S02]  /*5400*/  ISETP.GE.AND P0, PT, R31, UR51, PT ;  /* 0x000000331f007c0c */ /* 0x000fe4000bf06270 */
[----:B------:R-:W-:Y:S01]  /*5410*/  LOP3.LUT R26, R48, 0x1e0, RZ, 0xfc, !PT ;  /* 0x000001e0301a7812 */ /* 0x000fe200078efcff */
[----:B------:R-:W4:Y:S01]  /*5420*/  @!P5 LDG.E.U16 R52, desc[UR20][R40.64+0x140] ;  /* 0x000140142834d981 */ /* 0x000f22000c1e1500 */
[----:B------:R-:W-:-:S03]  /*5430*/  ISETP.GE.AND P5, PT, R30, UR51, PT ;  /* 0x000000331e007c0c */ /* 0x000fc6000bfa6270 */
[----:B------:R-:W4:Y:S01]  /*5440*/  @!P4 LDG.E.U16 R53, desc[UR20][R40.64+0x180] ;  /* 0x000180142835c981 */ /* 0x000f22000c1e1500 */
[----:B------:R-:W-:-:S03]  /*5450*/  ISETP.GE.AND P4, PT, R29, UR51, PT ;  /* 0x000000331d007c0c */ /* 0x000fc6000bf86270 */
[----:B------:R-:W4:Y:S01]  /*5460*/  @!P3 LDG.E.U16 R54, desc[UR20][R40.64+0x1c0] ;  /* 0x0001c0142836b981 */ /* 0x000f22000c1e1500 */
[----:B------:R-:W-:-:S03]  /*5470*/  ISETP.GE.AND P3, PT, R28, UR51, PT ;  /* 0x000000331c007c0c */ /* 0x000fc6000bf66270 */
[----:B------:R-:W5:Y:S04]  /*5480*/  @!P6 LDG.E.U16 R42, desc[UR20][R40.64] ;  /* 0x00000014282ae981 */ /* 0x000f68000c1e1500 */
[----:B------:R-:W4:Y:S01]  /*5490*/  @!P2 LDG.E.U16 R55, desc[UR20][R40.64+0x200] ;  /* 0x000200142837a981 */ /* 0x000f22000c1e1500 */
[----:B------:R-:W-:-:S03]  /*54a0*/  ISETP.GE.AND P2, PT, R27, UR51, PT ;  /* 0x000000331b007c0c */ /* 0x000fc6000bf46270 */
[----:B------:R-:W4:Y:S01]  /*54b0*/  @!P1 LDG.E.U16 R56, desc[UR20][R40.64+0x240] ;  /* 0x0002401428389981 */ /* 0x000f22000c1e1500 */
[----:B------:R-:W-:-:S03]  /*54c0*/  ISETP.GE.AND P1, PT, R26, UR51, PT ;  /* 0x000000331a007c0c */ /* 0x000fc6000bf26270 */
[----:B------:R-:W4:Y:S04]  /*54d0*/  @!P0 LDG.E.U16 R57, desc[UR20][R40.64+0x280] ;  /* 0x0002801428398981 */ /* 0x000f28000c1e1500 */
[----:B------:R-:W4:Y:S04]  /*54e0*/  @!P5 LDG.E.U16 R58, desc[UR20][R40.64+0x2c0] ;  /* 0x0002c014283ad981 */ /* 0x000f28000c1e1500 */
[----:B------:R-:W4:Y:S04]  /*54f0*/  @!P4 LDG.E.U16 R59, desc[UR20][R40.64+0x300] ;  /* 0x00030014283bc981 */ /* 0x000f28000c1e1500 */
[----:B------:R-:W4:Y:S04]  /*5500*/  @!P3 LDG.E.U16 R60, desc[UR20][R40.64+0x340] ;  /* 0x00034014283cb981 */ /* 0x000f28000c1e1500 */
[----:B------:R-:W4:Y:S04]  /*5510*/  @!P2 LDG.E.U16 R61, desc[UR20][R40.64+0x380] ;  /* 0x00038014283da981 */ /* 0x000f28000c1e1500 */
[----:B------:R0:W4:Y:S01]  /*5520*/  @!P1 LDG.E.U16 R62, desc[UR20][R40.64+0x3c0] ;  /* 0x0003c014283e9981 */ /* 0x000122000c1e1500 */
        /* <DEDUP_REMOVED lines=8> */
[----:B0-----:R-:W-:Y:S01]  /*55b0*/  MOV R41, UR46 ;  /* 0x0000002e00297c02 */ /* 0x001fe20008000f00 */
[----:B------:R-:W-:Y:S02]  /*55c0*/  UIMAD.WIDE.U32 UR46, UR10, UR42, URZ ;  /* 0x0000002a0a2e72a5 */ /* 0x000fe4000f8e003f */
[----:B------:R-:W-:Y:S01]  /*55d0*/  UIMAD UR58, UR10, UR43, UR58 ;  /* 0x0000002b0a3a72a4 */ /* 0x000fe2000f8e023a */
[----:B------:R-:W-:-:S03]  /*55e0*/  MOV R40, UR59 ;  /* 0x0000003b00287c02 */ /* 0x000fc60008000f00 */
[----:B------:R-:W-:Y:S02]  /*55f0*/  UIADD3 UR47, UR47, UR58, URZ ;  /* 0x0000003a2f2f7290 */ /* 0x000fe4000fffe03f */
[----:B------:R-:W-:Y:S01]  /*5600*/  UIMAD UR58, UR56, UR40, URZ ;  /* 0x00000028383a72a4 */ /* 0x000fe2000f8e023f */
[----:B------:R0:W4:Y:S01]  /*5610*/  LDG.E R63, desc[UR20][R40.64] ;  /* 0x00000014283f7981 */ /* 0x000122000c1e1900 */
[----:B------:R-:W-:Y:S02]  /*5620*/  UIMAD.WIDE.U32 UR46, UR7, UR40, UR46 ;  /* 0x00000028072e72a5 */ /* 0x000fe4000f8e002e */
[----:B------:R-:W-:-:S04]  /*5630*/  UIMAD UR58, UR7, UR41, UR58 ;  /* 0x00000029073a72a4 */ /* 0x000fc8000f8e023a */
[----:B------:R-:W-:Y:S02]  /*5640*/  UIADD3 UR58, UR47, UR58, URZ ;  /* 0x0000003a2f3a7290 */ /* 0x000fe4000fffe03f */
[----:B------:R-:W-:-:S04]  /*5650*/  ULEA UR47, UP0, UR46, UR38, 0x2 ;  /* 0x000000262e2f7291 */ /* 0x000fc8000f80103f */
[----:B------:R-:W-:Y:S02]  /*5660*/  ULEA.HI.X UR46, UR46, UR39, UR58, 0x2, UP0 ;  /* 0x000000272e2e7291 */ /* 0x000fe400080f143a */
[----:B0-----:R-:W-:-:S04]  /*5670*/  MOV R40, UR47 ;  /* 0x0000002f00287c02 */ /* 0x001fc80008000f00 */
[----:B------:R-:W-:Y:S01]  /*5680*/  IMAD.U32 R41, RZ, RZ, UR46 ;  /* 0x0000002eff297e24 */ /* 0x000fe2000f8e00ff */
[----:B------:R-:W-:-:S04]  /*5690*/  UIADD3 UR46, UR50, -0x1, URZ ;  /* 0xffffffff322e7890 */ /* 0x000fc8000fffe03f */
[----:B------:R-:W-:-:S04]  /*56a0*/  ULEA.HI UR58, UR46, UR46, URZ, 0x1 ;  /* 0x0000002e2e3a7291 */ /* 0x000fc8000f8f083f */
[----:B------:R-:W-:-:S04]  /*56b0*/  ULOP3.LUT UR58, UR58, 0xfffffe, URZ, 0xc0, !UPT ;  /* 0x00fffffe3a3a7892 */ /* 0x000fc8000f8ec03f */
[----:B------:R-:W-:-:S04]  /*56c0*/  UIADD3 UR46, UR46, -UR58, URZ ;  /* 0x8000003a2e2e7290 */ /* 0x000fc8000fffe03f */
[----:B------:R-:W-:Y:S01]  /*56d0*/  ULEA UR46, UR46, UR7, 0x8 ;  /* 0x000000072e2e7291 */ /* 0x000fe2000f8e403f */
[----:B------:R-:W-:Y:S01]  /*56e0*/  ISETP.NE.AND P1, PT, R46, RZ, PT ;  /* 0x000000ff2e00720c */ /* 0x000fe20003f25270 */
[----:B-----5:R0:W-:Y:S04]  /*56f0*/  STS.U16 [R79], R42 ;  /* 0x0000002a4f007388 */ /* 0x0201e80000000400 */
[----:B------:R-:W-:Y:S04]  /*5700*/  STS.U16 [R78+0x40], R43 ;  /* 0x0000402b4e007388 */ /* 0x000fe80000000400 */
[----:B---3--:R-:W-:Y:S04]  /*5710*/  STS.U16 [R77+0x80], R47 ;  /* 0x0000802f4d007388 */ /* 0x008fe80000000400 */
[----:B--2---:R-:W-:Y:S04]  /*5720*/  STS.U16 [R76+0xc0], R50 ;  /* 0x0000c0324c007388 */ /* 0x004fe80000000400 */
        /* <DEDUP_REMOVED lines=35> */
[----:B------:R-:W-:-:S02]  /*5960*/  MOV R43, UR47 ;  /* 0x0000002f002b7c02 */ /* 0x000fc40008000f00 */
[----:B------:R-:W-:Y:S03]  /*5970*/  LDS.U16 R100, [R25+0xa] ;  /* 0x00000a0019647984 */ /* 0x000fe60000000400 */
[----:B------:R-:W-:Y:S01]  /*5980*/  FMUL.FTZ R41, R43, 1.4426950216293334961 ;  /* 0x3fb8aa3b2b297820 */ /* 0x000fe20000410000 */
[----:B------:R-:W-:Y:S04]  /*5990*/  LDS.U16 R101, [R25+0xc] ;  /* 0x00000c0019657984 */ /* 0x000fe80000000400 */
[----:B------:R-:W0:Y:S01]  /*59a0*/  LDS.U16 R43, [R25] ;  /* 0x00000000192b7984 */ /* 0x000e220000000400 */
[C---:B------:R-:W-:Y:S01]  /*59b0*/  FMUL.FTZ R135, R41.reuse, R24 ;  /* 0x0000001829877220 */ /* 0x040fe20000410000 */
[----:B------:R-:W-:-:S02]  /*59c0*/  FMUL.FTZ R97, R41, R23 ;  /* 0x0000001729617220 */ /* 0x000fc40000410000 */
[----:B------:R-:W1:Y:S03]  /*59d0*/  LDS.U16 R102, [R25+0xe] ;  /* 0x00000e0019667984 */ /* 0x000e660000000400 */
[----:B------:R-:W-:Y:S01]  /*59e0*/  MUFU.EX2 R135, R135 ;  /* 0x0000008700877308 */ /* 0x000fe20000000800 */
[C---:B------:R-:W-:Y:S01]  /*59f0*/  FMUL.FTZ R96, R41.reuse, R22 ;  /* 0x0000001629607220 */ /* 0x040fe20000410000 */
[----:B------:R-:W1:Y:S01]  /*5a00*/  LDS.U16 R103, [R25+0x10] ;  /* 0x0000100019677984 */ /* 0x000e620000000400 */
[----:B------:R-:W-:-:S03]  /*5a10*/  FMUL.FTZ R95, R41, R21 ;  /* 0x00000015295f7220 */ /* 0x000fc60000410000 */
[----:B------:R-:W1:Y:S02]  /*5a20*/  LDS.U16 R104, [R25+0x12] ;  /* 0x0000120019687984 */ /* 0x000e640000000400 */
[----:B------:R-:W0:Y:S01]  /*5a30*/  MUFU.EX2 R97, R97 ;  /* 0x0000006100617308 */ /* 0x000e220000000800 */
[C---:B------:R-:W-:Y:S01]  /*5a40*/  FMUL.FTZ R94, R41.reuse, R20 ;  /* 0x00000014295e7220 */ /* 0x040fe20000410000 */
[----:B------:R-:W1:Y:S04]  /*5a50*/  LDS.U16 R105, [R25+0x14] ;  /* 0x0000140019697984 */ /* 0x000e680000000400 */
[----:B------:R-:W1:Y:S02]  /*5a60*/  LDS.U16 R106, [R25+0x16] ;  /* 0x00001600196a7984 */ /* 0x000e640000000400 */
[----:B------:R-:W0:Y:S02]  /*5a70*/  MUFU.EX2 R96, R96 ;  /* 0x0000006000607308 */ /* 0x000e240000000800 */
[----:B------:R-:W1:Y:S01]  /*5a80*/  LDS.U16 R107, [R25+0x18] ;  /* 0x00001800196b7984 */ /* 0x000e620000000400 */
[----:B------:R-:W-:-:S03]  /*5a90*/  FMUL.FTZ R93, R41, R19 ;  /* 0x00000013295d7220 */ /* 0x000fc60000410000 */
[----:B------:R-:W1:Y:S02]  /*5aa0*/  LDS.U16 R108, [R25+0x1a] ;  /* 0x00001a00196c7984 */ /* 0x000e640000000400 */
[----:B------:R-:W0:Y:S02]  /*5ab0*/  MUFU.EX2 R95, R95 ;  /* 0x0000005f005f7308 */ /* 0x000e240000000800 */
[----:B------:R-:W1:Y:S04]  /*5ac0*/  LDS.U16 R109, [R25+0x1c] ;  /* 0x00001c00196d7984 */ /* 0x000e680000000400 */
[----:B------:R-:W1:Y:S02]  /*5ad0*/  LDS.U16 R110, [R25+0x1e] ;  /* 0x00001e00196e7984 */ /* 0x000e640000000400 */
[----:B------:R-:W1:Y:S01]  /*5ae0*/  MUFU.EX2 R94, R94 ;  /* 0x0000005e005e7308 */ /* 0x000e620000000800 */
[----:B0-----:R-:W-:Y:S01]  /*5af0*/  SHF.L.U32 R43, R43, 0x10, RZ ;  /* 0x000000102b2b7819 */ /* 0x001fe200000006ff */
[----:B------:R-:W-:Y:S01]  /*5b00*/  FMUL.FTZ R92, R41, R18 ;  /* 0x00000012295c7220 */ /* 0x000fe20000410000 */
[----:B------:R-:W-:Y:S01]  /*5b10*/  ISETP.NE.AND P0, PT, R46, 0x7f, PT ;  /* 0x0000007f2e00780c */ /* 0x000fe20003f05270 */
[----:B------:R-:W-:Y:S01]  /*5b20*/  FMUL.FTZ R80, R135, R97 ;  /* 0x0000006187507220 */ /* 0x000fe20000410000 */
[----:B------:R-:W-:Y:S01]  /*5b30*/  SHF.L.U32 R40, R40, 0x10, RZ ;  /* 0x0000001028287819 */ /* 0x000fe200000006ff */
[----:B------:R-:W-:-:S02]  /*5b40*/  FMUL.FTZ R91, R41, R17 ;  /* 0x00000011295b7220 */ /* 0x000fc40000410000 */
[----:B------:R-:W0:Y:S01]  /*5b50*/  MUFU.EX2 R93, R93 ;  /* 0x0000005d005d7308 */ /* 0x000e220000000800 */
[----:B------:R-:W-:Y:S01]  /*5b60*/  SHF.L.U32 R98, R98, 0x10, RZ ;  /* 0x0000001062627819 */ /* 0x000fe200000006ff */
[----:B------:R-:W-:Y:S01]  /*5b70*/  FMUL.FTZ R80, R96, R80 ;  /* 0x0000005060507220 */ /* 0x000fe20000410000 */
[----:B------:R-:W-:Y:S01]  /*5b80*/  FMUL.FTZ R90, R41, R16 ;  /* 0x00000010295a7220 */ /* 0x000fe20000410000 */
[----:B------:R-:W-:-:S04]  /*5b90*/  SHF.L.U32 R99, R99, 0x10, RZ ;  /* 0x0000001063637819 */ /* 0x000fc800000006ff */
[----:B------:R-:W0:Y:S01]  /*5ba0*/  MUFU.EX2 R92, R92 ;  /* 0x0000005c005c7308 */ /* 0x000e220000000800 */
[----:B------:R-:W-:Y:S01]  /*5bb0*/  FMUL.FTZ R80, R95, R80 ;  /* 0x000000505f507220 */ /* 0x000fe20000410000 */
[----:B------:R-:W-:Y:S01]  /*5bc0*/  FMUL.FTZ R79, R41, R15 ;  /* 0x0000000f294f7220 */ /* 0x000fe20000410000 */
[----:B------:R-:W-:-:S05]  /*5bd0*/  @P0 LEA R113, R46, R45, 0x2 ;  /* 0x0000002d2e710211 */ /* 0x000fca00078e10ff */
[----:B------:R-:W0:Y:S01]  /*5be0*/  MUFU.EX2 R91, R91 ;  /* 0x0000005b005b7308 */ /* 0x000e220000000800 */
[----:B-1----:R-:W-:Y:S01]  /*5bf0*/  FMUL.FTZ R80, R94, R80 ;  /* 0x000000505e507220 */ /* 0x002fe20000410000 */
[----:B------:R-:W-:Y:S02]  /*5c00*/  IMAD.U32 R100, R100, 0x10000, RZ ;  /* 0x0001000064647824 */ /* 0x000fe400078e00ff */
[----:B------:R-:W-:Y:S01]  /*5c10*/  FMUL.FTZ R74, R41, R14 ;  /* 0x0000000e294a7220 */ /* 0x000fe20000410000 */
[----:B------:R-:W-:-:S03]  /*5c20*/  SHF.L.U32 R101, R101, 0x10, RZ ;  /* 0x0000001065657819 */ /* 0x000fc600000006ff */
[----:B------:R-:W1:Y:S01]  /*5c30*/  MUFU.EX2 R90, R90 ;  /* 0x0000005a005a7308 */ /* 0x000e620000000800 */
[----:B0-----:R-:W-:Y:S01]  /*5c40*/  FMUL.FTZ R80, R93, R80 ;  /* 0x000000505d507220 */ /* 0x001fe20000410000 */
[----:B------:R-:W-:Y:S01]  /*5c50*/  FMUL.FTZ R67, R41, R13 ;  /* 0x0000000d29437220 */ /* 0x000fe20000410000 */
[----:B------:R-:W-:-:S05]  /*5c60*/  SHF.L.U32 R102, R102, 0x10, RZ ;  /* 0x0000001066667819 */ /* 0x000fca00000006ff */
        /* <DEDUP_REMOVED lines=12> */
[----:B------:R-:W-:Y:S02]  /*5d30*/  SHF.L.U32 R107, R107, 0x10, RZ ;  /* 0x000000106b6b7819 */ /* 0x000fe400000006ff */
[----:B------:R-:W-:Y:S01]  /*5d40*/  SHF.L.U32 R111, R84, 0x10, RZ ;  /* 0x00000010546f7819 */ /* 0x000fe200000006ff */
[----:B------:R-:W-:Y:S02]  /*5d50*/  IMAD.U32 R108, R108, 0x10000, RZ ;  /* 0x000100006c6c7824 */ /* 0x000fe400078e00ff */
[----:B------:R-:W-:Y:S02]  /*5d60*/  FMUL.FTZ R80, R67, R80 ;  /* 0x0000005043507220 */ /* 0x000fe40000410000 */
[----:B------:R-:W-:Y:S01]  /*5d70*/  FMUL.FTZ R114, R111, R11 ;  /* 0x0000000b6f727220 */ /* 0x000fe20000410000 */
[----:B------:R-:W-:Y:S01]  /*5d80*/  IMAD.U32 R115, R83, 0x10000, RZ ;  /* 0x0001000053737824 */ /* 0x000fe200078e00ff */
[----:B------:R-:W-:Y:S01]  /*5d90*/  SHF.L.U32 R109, R109, 0x10, RZ ;  /* 0x000000106d6d7819 */ /* 0x000fe200000006ff */
[----:B------:R-:W-:Y:S01]  /*5da0*/  BSSY B0, `(.L_x_1051) ;  /* 0x0000058000007945 */ /* 0x000fe20003800000 */
[----:B------:R-:W-:Y:S01]  /*5db0*/  FMUL.FTZ R122, R108, R114 ;  /* 0x000000726c7a7220 */ /* 0x000fe20000410000 */
[----:B------:R-:W-:Y:S01]  /*5dc0*/  FMUL.FTZ R116, R115, R10 ;  /* 0x0000000a73747220 */ /* 0x000fe20000410000 */
[----:B------:R-:W-:-:S02]  /*5dd0*/  SHF.L.U32 R110, R110, 0x10, RZ ;  /* 0x000000106e6e7819 */ /* 0x000fc400000006ff */
[----:B------:R-:W-:Y:S01]  /*5de0*/  SHF.L.U32 R117, R82, 0x10, RZ ;  /* 0x0000001052757819 */ /* 0x000fe200000006ff */
[----:B------:R-:W-:Y:S01]  /*5df0*/  FMUL.FTZ R121, R109, R116 ;  /* 0x000000746d797220 */ /* 0x000fe20000410000 */
[----:B--2---:R-:W-:Y:S02]  /*5e00*/  R2UR UR58, R42 ;  /* 0x000000002a3a72ca */ /* 0x004fe400000e0000 */
[----:B------:R-:W0:Y:S01]  /*5e10*/  LDS.U16 R42, [R25+0x2] ;  /* 0x00000200192a7984 */ /* 0x000e220000000400 */
[----:B---3--:R-:W-:-:S03]  /*5e20*/  SHF.L.U32 R78, R62, 0x10, RZ ;  /* 0x000000103e4e7819 */ /* 0x008fc600000006ff */
[----:B------:R1:W-:Y:S01]  /*5e30*/  STS [R50+0x3be0], R135 ;  /* 0x003be08732007388 */ /* 0x0003e20000000800 */
[----:B----4-:R-:W-:Y:S01]  /*5e40*/  SHF.L.U32 R77, R61, 0x10, RZ ;  /* 0x000000103d4d7819 */ /* 0x010fe200000006ff */
[----:B------:R-:W-:Y:S01]  /*5e50*/  BAR.SYNC.DEFER_BLOCKING 0x0 ;  /* 0x0000000000007b1d */ /* 0x000fe20000010000 */
[----:B------:R-:W-:Y:S01]  /*5e60*/  FMUL.FTZ R63, R78, R24 ;  /* 0x000000184e3f7220 */ /* 0x000fe20000410000 */
[----:B-----5:R-:W-:Y:S02]  /*5e70*/  SHF.L.U32 R76, R60, 0x10, RZ ;  /* 0x000000103c4c7819 */ /* 0x020fe400000006ff */
[----:B------:R-:W-:Y:S01]  /*5e80*/  FMUL.FTZ R62, R77, R23 ;  /* 0x000000174d3e7220 */ /* 0x000fe20000410000 */
[----:B------:R-:W-:Y:S01]  /*5e90*/  FMUL.FTZ R136, R43, R63 ;  /* 0x0000003f2b887220 */ /* 0x000fe20000410000 */
[----:B------:R-:W-:Y:S02]  /*5ea0*/  IMAD.U32 R75, R59, 0x10000, RZ ;  /* 0x000100003b4b7824 */ /* 0x000fe400078e00ff */
[----:B------:R-:W-:Y:S01]  /*5eb0*/  FMUL.FTZ R60, R76, R22 ;  /* 0x000000164c3c7220 */ /* 0x000fe20000410000 */
[----:B------:R-:W-:Y:S01]  /*5ec0*/  SHF.L.U32 R73, R58, 0x10, RZ ;  /* 0x000000103a497819 */ /* 0x000fe200000006ff */
[----:B------:R-:W-:-:S02]  /*5ed0*/  FMUL.FTZ R59, R75, R21 ;  /* 0x000000154b3b7220 */ /* 0x000fc40000410000 */
[----:B------:R-:W-:Y:S01]  /*5ee0*/  FMUL.FTZ R133, R40, R60 ;  /* 0x0000003c28857220 */ /* 0x000fe20000410000 */
[----:B------:R-:W-:Y:S01]  /*5ef0*/  SHF.L.U32 R72, R57, 0x10, RZ ;  /* 0x0000001039487819 */ /* 0x000fe200000006ff */
[----:B------:R-:W-:Y:S01]  /*5f00*/  FMUL.FTZ R58, R73, R20 ;  /* 0x00000014493a7220 */ /* 0x000fe20000410000 */
[----:B------:R-:W-:Y:S01]  /*5f10*/  FMUL.FTZ R132, R98, R59 ;  /* 0x0000003b62847220 */ /* 0x000fe20000410000 */
[----:B0-----:R-:W-:Y:S01]  /*5f20*/  IMAD.U32 R42, R42, 0x10000, RZ ;  /* 0x000100002a2a7824 */ /* 0x001fe200078e00ff */
[----:B------:R-:W-:Y:S01]  /*5f30*/  SHF.L.U32 R71, R56, 0x10, RZ ;  /* 0x0000001038477819 */ /* 0x000fe200000006ff */
[----:B------:R-:W-:Y:S01]  /*5f40*/  IMAD.U32 R70, R55, 0x10000, RZ ;  /* 0x0001000037467824 */ /* 0x000fe200078e00ff */
[----:B------:R-:W0:Y:S01]  /*5f50*/  @P0 LDS R113, [R113+0x43e4] ;  /* 0x0043e40071710984 */ /* 0x000e220000000800 */
[----:B------:R-:W-:-:S04]  /*5f60*/  FMUL.FTZ R134, R42, R62 ;  /* 0x0000003e2a867220 */ /* 0x000fc80000410000 */
[----:B------:R-:W-:-:S04]  /*5f70*/  FFMA.FTZ R81, R136, R97, R134 ;  /* 0x0000006188517223 */ /* 0x000fc80000010086 */
[----:B------:R-:W-:Y:S01]  /*5f80*/  FFMA.FTZ R81, R96, R81, R133 ;  /* 0x0000005160517223 */ /* 0x000fe20000010085 */
[----:B------:R-:W-:Y:S01]  /*5f90*/  FMUL.FTZ R57, R72, R19 ;  /* 0x0000001348397220 */ /* 0x000fe20000410000 */
[----:B------:R-:W-:Y:S02]  /*5fa0*/  FMUL.FTZ R131, R99, R58 ;  /* 0x0000003a63837220 */ /* 0x000fe40000410000 */
        /* <DEDUP_REMOVED lines=20> */
[C---:B------:R-:W-:Y:S01]  /*60f0*/  FMUL.FTZ R51, R41.reuse, R10 ;  /* 0x0000000a29337220 */ /* 0x040fe20000410000 */
        /* <DEDUP_REMOVED lines=34> */
.L_x_1052:
[----:B------:R-:W-:Y:S05]  /*6320*/  BSYNC B0 ;  /* 0x0000000000007941 */ /* 0x000fea0003800000 */
.L_x_1051:
        /* <DEDUP_REMOVED lines=10> */
[----:B--2---:R-:W-:Y:S02]  /*63d0*/  MOV R80, UR50 ;  /* 0x0000003200507c02 */ /* 0x004fe40008000f00 */
[----:B------:R-:W-:Y:S02]  /*63e0*/  MOV R81, UR50 ;  /* 0x0000003200517c02 */ /* 0x000fe40008000f00 */
[----:B------:R-:W-:-:S13]  /*63f0*/  ISETP.LT.OR P2, PT, R80, 0x2, P0 ;  /* 0x000000025000780c */ /* 0x000fda0000741670 */
[----:B------:R-:W2:Y:S01]  /*6400*/  @!P2 LDC R80, c[0x0][0x21c] ;  /* 0x00008700ff50ab82 */ /* 0x000ea20000000800 */
[----:B------:R-:W-:-:S04]  /*6410*/  @!P2 VIADD R81, R81, 0xfffffffe ;  /* 0xfffffffe5151a836 */ /* 0x000fc80000000000 */
[----:B--2---:R-:W-:Y:S01]  /*6420*/  @!P2 IMAD R80, R81, R80, UR7 ;  /* 0x000000075150ae24 */ /* 0x004fe2000f8e0250 */
[----:B------:R-:W-:-:S03]  /*6430*/  HFMA2.MMA R81, -RZ, RZ, 0, 0 ;  /* 0x00000000ff517435 */ /* 0x000fc600000001ff */
[----:B0-----:R-:W-:Y:S01]  /*6440*/  @!P2 IMAD.WIDE R82, R80, R83, UR22 ;  /* 0x000000165052ae25 */ /* 0x001fe2000f8e0253 */
[----:B------:R-:W-:-:S06]  /*6450*/  MOV R80, 0x3f800000 ;  /* 0x3f80000000507802 */ /* 0x000fcc0000000f00 */
        /* <DEDUP_REMOVED lines=40> */
.L_x_1117:
[----:B------:R-:W-:Y:S01]  /*66e0*/  ISETP.GE.AND P3, PT, R143, 0x10, PT ;  /* 0x000000108f00780c */ /* 0x000fe20003f66270 */
[----:B------:R-:W-:-:S12]  /*66f0*/  UMOV UR46, 0xffffffff ;  /* 0xffffffff002e7882 */ /* 0x000fd80000000000 */
[C---:B0-2---:R-:W-:Y:S01]  /*6700*/  @P3 FFMA.FTZ R139, R138.reuse, R88, R139 ;  /* 0x000000588a8b3223 */ /* 0x045fe2000001008b */
[----:B---3--:R-:W-:Y:S01]  /*6710*/  @P3 FMUL.FTZ R138, R138, R141 ;  /* 0x0000008d8a8a3220 */ /* 0x008fe20000410000 */
[----:B------:R-:W-:Y:S06]  /*6720*/  BRA.DIV UR46, `(.L_x_1055) ;  /* 0x0000005e2efc7947 */ /* 0x000fec000b800000 */
.L_x_1120:
[----:B------:R-:W-:-:S03]  /*6730*/  UMOV UR46, 0xffffffff ;  /* 0xffffffff002e7882 */ /* 0x000fc60000000000 */
[----:B------:R-:W-:Y:S05]  /*6740*/  BRA.DIV UR46, `(.L_x_1056) ;  /* 0x000000622e1c7947 */ /* 0x000fea000b800000 */
.L_x_1123:
[----:B------:R-:W-:-:S03]  /*6750*/  UMOV UR46, 0xffffffff ;  /* 0xffffffff002e7882 */ /* 0x000fc60000000000 */
[----:B------:R-:W-:Y:S05]  /*6760*/  BRA.DIV UR46, `(.L_x_1057) ;  /* 0x000000622e3c7947 */ /* 0x000fea000b800000 */
[----:B------:R-:W0:Y:S04]  /*6770*/  SHFL.UP PT, R138, R138, 0x1, RZ ;  /* 0x042000008a8a7989 */ /* 0x000e2800000e00ff */
[----:B------:R-:W2:Y:S04]  /*6780*/  SHFL.UP PT, R139, R139, 0x1, RZ ;  /* 0x042000008b8b7989 */ /* 0x000ea800000e00ff */
[----:B-----5:R-:W3:Y:S04]  /*6790*/  SHFL.IDX PT, R80, R80, RZ, 0x1f ;  /* 0x00001fff50507589 */ /* 0x020ee800000e0000 */
[----:B------:R-:W4:Y:S02]  /*67a0*/  SHFL.IDX PT, R81, R81, RZ, 0x1f ;  /* 0x00001fff51517589 */ /* 0x000f2400000e0000 */
.L_x_1129:
        /* <DEDUP_REMOVED lines=12> */
.L_x_1053:
        /* <DEDUP_REMOVED lines=11> */
[----:B-----5:R-:W-:Y:S01]  /*6920*/  IMAD.U32 R80, RZ, RZ, UR53 ;  /* 0x00000035ff507e24 */ /* 0x020fe2000f8e00ff */
[----:B------:R-:W-:Y:S01]  /*6930*/  HFMA2.MMA R81, -RZ, RZ, 0, 0 ;  /* 0x00000000ff517435 */ /* 0x000fe200000001ff */
[----:B------:R-:W-:Y:S01]  /*6940*/  MOV R82, UR7 ;  /* 0x0000000700527c02 */ /* 0x000fe20008000f00 */
[----:B------:R-:W0:Y:S02]  /*6950*/  LDS R83, [R119+0x31d4] ;  /* 0x0031d40077537984 */ /* 0x000e240000000800 */
[----:B------:R-:W-:Y:S01]  /*6960*/  ISETP.LE.OR P0, PT, R80, UR50, P0 ;  /* 0x0000003250007c0c */ /* 0x000fe20008703670 */
[----:B------:R-:W-:Y:S01]  /*6970*/  IMAD.MOV.U32 R80, RZ, RZ, 0x3f800000 ;  /* 0x3f800000ff507424 */ /* 0x000fe200078e00ff */
[----:B------:R-:W4:Y:S04]  /*6980*/  LDL R145, [R1+0x30] ;  /* 0x0000300001917983 */ /* 0x000f280000100800 */
[----:B------:R-:W4:Y:S07]  /*6990*/  LDL R89, [R1+0x34] ;  /* 0x0000340001597983 */ /* 0x000f2e0000100800 */
        /* <DEDUP_REMOVED lines=118> */
.L_x_1146:
        /* <DEDUP_REMOVED lines=15> */
.L_x_1058:
        /* <DEDUP_REMOVED lines=46> */
[----:B------:R-:W-:-:S04]  /*74d0*/  FFMA.FTZ R92, R92, R91, R146 ;  /* 0x0000005b5c5c7223 */ /* 0x000fc80000010092 */
[----:B------:R-:W-:Y:S01]  /*74e0*/  FFMA.FTZ R93, R93, R92, R147 ;  /* 0x0000005c5d5d7223 */ /* 0x000fe20000010093 */
[----:B------:R-:W-:Y:S01]  /*74f0*/  FFMA.FTZ R125, R105, -R50, R125 ;  /* 0x80000032697d7223 */ /* 0x000fe2000001007d */
[----:B------:R-:W-:Y:S02]  /*7500*/  MOV R50, UR7 ;  /* 0x0000000700327c02 */ /* 0x000fe40008000f00 */
[----:B------:R-:W-:Y:S02]  /*7510*/  FFMA.FTZ R94, R94, R93, R148 ;  /* 0x0000005d5e5e7223 */ /* 0x000fe40000010094 */
[----:B------:R-:W-:Y:S02]  /*7520*/  @!P0 LEA R50, R50, R45, 0x3 ;  /* 0x0000002d32328211 */ /* 0x000fe400078e18ff */
[----:B------:R-:W-:Y:S01]  /*7530*/  FFMA.FTZ R95, R95, R94, R149 ;  /* 0x0000005e5f5f7223 */ /* 0x000fe20000010095 */
[----:B------:R-:W-:-:S03]  /*7540*/  FFMA.FTZ R118, R110, -R118, R120 ;  /* 0x800000766e767223 */ /* 0x000fc60000010078 */
[----:B------:R-:W-:Y:S01]  /*7550*/  FFMA.FTZ R96, R96, R95, R150 ;  /* 0x0000005f60607223 */ /* 0x000fe20000010096 */
[----:B------:R0:W-:Y:S01]  /*7560*/  @!P0 STS.64 [R50+0x45e0], R80 ;  /* 0x0045e05032008388 */ /* 0x0001e20000000a00 */
[----:B------:R-:W-:Y:S01]  /*7570*/  FMUL.FTZ R110, R110, R113 ;  /* 0x000000716e6e7220 */ /* 0x000fe20000410000 */
[----:B------:R-:W-:Y:S01]  /*7580*/  FFMA.FTZ R130, R100, -R57, R130 ;  /* 0x8000003964827223 */ /* 0x000fe20000010082 */
[----:B------:R-:W-:Y:S01]  /*7590*/  FFMA.FTZ R97, R97, R96, R151 ;  /* 0x0000006061617223 */ /* 0x000fe20000010097 */
[----:B------:R-:W-:Y:S01]  /*75a0*/  FMUL.FTZ R57, R113, R8 ;  /* 0x0000000871397220 */ /* 0x000fe20000410000 */
[----:B------:R-:W-:Y:S01]  /*75b0*/  FFMA.FTZ R116, R109, -R116, R121 ;  /* 0x800000746d747223 */ /* 0x000fe20000010079 */
[----:B------:R-:W-:Y:S01]  /*75c0*/  FFMA.FTZ R129, R101, -R55, R129 ;  /* 0x8000003765817223 */ /* 0x000fe20000010081 */
[----:B------:R-:W-:Y:S01]  /*75d0*/  FMUL.FTZ R55, R97, R24 ;  /* 0x0000001861377220 */ /* 0x000fe20000410000 */
[----:B0-----:R-:W-:Y:S01]  /*75e0*/  FMUL.FTZ R50, R113, UR47 ;  /* 0x0000002f71327c20 */ /* 0x001fe20008410000 */
[----:B------:R-:W-:-:S02]  /*75f0*/  IMAD.SHL.U32 R80, R46, 0x10, RZ ;  /* 0x000000102e507824 */ /* 0x000fc400078e00ff */
[CC--:B------:R-:W-:Y:S01]  /*7600*/  FMUL.FTZ R81, R118.reuse, R57.reuse ;  /* 0x0000003976517220 */ /* 0x0c0fe20000410000 */
[----:B------:R-:W-:Y:S01]  /*7610*/  FMUL.FTZ R50, R118, R50 ;  /* 0x0000003276327220 */ /* 0x000fe20000410000 */
[----:B------:R-:W-:Y:S01]  /*7620*/  FMUL.FTZ R57, R117, R57 ;  /* 0x0000003975397220 */ /* 0x000fe20000410000 */
[----:B------:R-:W-:Y:S02]  /*7630*/  FFMA.FTZ R127, R103, -R53, R127 ;  /* 0x80000035677f7223 */ /* 0x000fe4000001007f */
[----:B------:R-:W-:Y:S01]  /*7640*/  FFMA.FTZ R117, R117, R110, R50 ;  /* 0x0000006e75757223 */ /* 0x000fe20000010032 */
[----:B------:R-:W-:Y:S01]  /*7650*/  FMUL.FTZ R50, R78, R55 ;  /* 0x000000374e327220 */ /* 0x000fe20000410000 */
        /* <DEDUP_REMOVED lines=25> */
[----:B------:R-:W-:-:S03]  /*77f0*/  FMUL.FTZ R83, R109, R41 ;  /* 0x000000296d537220 */ /* 0x000fc60000410000 */
[----:B------:R-:W-:Y:S01]  /*7800*/  FADD.FTZ R82, R82, R51 ;  /* 0x0000003352527221 */ /* 0x000fe20000010000 */
[----:B------:R-:W-:Y:S01]  /*7810*/  FMUL.FTZ R51, R41, UR47 ;  /* 0x0000002f29337c20 */ /* 0x000fe20008410000 */
[----:B------:R-:W-:-:S03]  /*7820*/  LEA.HI.SX32 R84, R80, R80, 0x1b ;  /* 0x0000005050547211 */ /* 0x000fc600078fdaff */
[----:B------:R-:W-:Y:S01]  /*7830*/  FMUL.FTZ R51, R116, R51 ;  /* 0x0000003374337220 */ /* 0x000fe20000410000 */
[----:B------:R-:W-:Y:S01]  /*7840*/  FFMA.FTZ R54, R110, R8, R54 ;  /* 0x000000086e367223 */ /* 0x000fe20000010036 */
[----:B------:R-:W-:-:S04]  /*7850*/  FFMA.FTZ R52, R83, R10, R52 ;  /* 0x0000000a53347223 */ /* 0x000fc80000010034 */
[----:B------:R0:W-:Y:S01]  /*7860*/  STL [R1+0x4c], R54 ;  /* 0x00004c3601007387 */ /* 0x0001e20000100800 */
[----:B------:R-:W-:Y:S01]  /*7870*/  LEA R84, R84, R45, 0x2 ;  /* 0x0000002d54547211 */ /* 0x000fe200078e10ff */
[----:B------:R-:W-:Y:S02]  /*7880*/  FFMA.FTZ R83, R115, R83, R51 ;  /* 0x0000005373537223 */ /* 0x000fe40000010033 */
[----:B------:R1:W-:Y:S01]  /*7890*/  STL [R1+0x50], R52 ;  /* 0x0000503401007387 */ /* 0x0003e20000100800 */
[C---:B------:R-:W-:Y:S01]  /*78a0*/  IADD3 R51, R80.reuse, 0x2, RZ ;  /* 0x0000000250337810 */ /* 0x040fe20007ffe0ff */
[----:B------:R-:W-:Y:S02]  /*78b0*/  FMUL.FTZ R85, R95, R22 ;  /* 0x000000165f557220 */ /* 0x000fe40000410000 */
[----:B------:R2:W-:Y:S01]  /*78c0*/  STS [R84+0x1090], R50 ;  /* 0x0010903254007388 */ /* 0x0005e20000000800 */
[C---:B0-----:R-:W-:Y:S01]  /*78d0*/  VIADD R54, R80.reuse, 0x3 ;  /* 0x0000000350367836 */ /* 0x041fe20000000000 */
[----:B-1----:R-:W-:-:S02]  /*78e0*/  IADD3 R52, R80, 0x1, RZ ;  /* 0x0000000150347810 */ /* 0x002fc40007ffe0ff */
[-C--:B------:R-:W-:Y:S02]  /*78f0*/  LEA.HI.SX32 R51, R51, R80.reuse, 0x1b ;  /* 0x0000005033337211 */ /* 0x080fe400078fdaff */
[-C--:B--2---:R-:W-:Y:S01]  /*7900*/  LEA.HI.SX32 R50, R52, R80.reuse, 0x1b ;  /* 0x0000005034327211 */ /* 0x084fe200078fdaff */
[----:B------:R-:W-:Y:S01]  /*7910*/  FMUL.FTZ R52, R94, R21 ;  /* 0x000000155e347220 */ /* 0x000fe20000410000 */
[----:B------:R-:W-:Y:S01]  /*7920*/  LEA.HI.SX32 R54, R54, R80, 0x1b ;  /* 0x0000005036367211 */ /* 0x000fe200078fdaff */
[----:B------:R-:W-:Y:S01]  /*7930*/  FFMA.FTZ R55, R60, R85, R55 ;  /* 0x000000553c377223 */ /* 0x000fe20000010037 */
[----:B------:R-:W-:Y:S01]  /*7940*/  LEA R50, R50, R45, 0x2 ;  /* 0x0000002d32327211 */ /* 0x000fe200078e10ff */
[----:B------:R-:W-:Y:S01]  /*7950*/  FMUL.FTZ R85, R76, R85 ;  /* 0x000000554c557220 */ /* 0x000fe20000410000 */
[-C--:B------:R-:W-:Y:S01]  /*7960*/  LEA R51, R51, R45.reuse, 0x2 ;  /* 0x0000002d33337211 */ /* 0x080fe200078e10ff */
[-C--:B------:R-:W-:Y:S01]  /*7970*/  FMUL.FTZ R86, R75, R52.reuse ;  /* 0x000000344b567220 */ /* 0x080fe20000410000 */
[----:B------:R-:W-:Y:S01]  /*7980*/  LEA R54, R54, R45, 0x2 ;  /* 0x0000002d36367211 */ /* 0x000fe200078e10ff */
[----:B------:R0:W-:Y:S01]  /*7990*/  STS [R50+0x1094], R53 ;  /* 0x0010943532007388 */ /* 0x0001e20000000800 */
[----:B------:R-:W-:-:S03]  /*79a0*/  FFMA.FTZ R55, R59, R52, R55 ;  /* 0x000000343b377223 */ /* 0x000fc60000010037 */
        /* <DEDUP_REMOVED lines=21> */
[----:B------:R-:W-:Y:S01]  /*7b00*/  FFMA.FTZ R85, R127, R52, R85 ;  /* 0x000000347f557223 */ /* 0x000fe20000010055 */
        /* <DEDUP_REMOVED lines=19> */
[----:B------:R-:W-:Y:S02]  /*7c40*/  MOV R55, UR44 ;  /* 0x0000002c00377c02 */ /* 0x000fe40008000f00 */
[----:B------:R-:W-:Y:S01]  /*7c50*/  IADD3 R53, R53, R51, RZ ;  /* 0x0000003335357210 */ /* 0x000fe20007ffe0ff */
[----:B------:R1:W-:Y:S01]  /*7c60*/  STS [R84+0x10b8], R88 ;  /* 0x0010b85854007388 */ /* 0x0003e20000000800 */
[----:B------:R-:W-:Y:S01]  /*7c70*/  FMUL.FTZ R85, R138, R11 ;  /* 0x0000000b8a557220 */ /* 0x000fe20000410000 */
[----:B0-----:R-:W-:Y:S01]  /*7c80*/  FMUL.FTZ R54, R56, R12 ;  /* 0x0000000c38367220 */ /* 0x001fe20000410000 */
[----:B------:R-:W-:Y:S01]  /*7c90*/  FMUL.FTZ R41, R41, R10 ;  /* 0x0000000a29297220 */ /* 0x000fe20000410000 */
[----:B------:R-:W-:-:S02]  /*7ca0*/  UIMAD UR46, UR13, UR45, UR46 ;  /* 0x0000002d0d2e72a4 */ /* 0x000fc4000f8e022e */
[-C--:B------:R-:W-:Y:S01]  /*7cb0*/  FFMA.FTZ R86, R112, R54.reuse, R86 ;  /* 0x0000003670567223 */ /* 0x080fe20000010056 */
[----:B-1----:R-:W-:Y:S01]  /*7cc0*/  FMUL.FTZ R88, R64, R54 ;  /* 0x0000003640587220 */ /* 0x002fe20000410000 */
[----:B------:R-:W-:-:S04]  /*7cd0*/  IMAD.WIDE.U32 R54, R55, UR13, R52 ;  /* 0x0000000d37367c25 */ /* 0x000fc8000f8e0034 */
[----:B------:R-:W-:Y:S01]  /*7ce0*/  FMUL.FTZ R89, R111, R85 ;  /* 0x000000556f597220 */ /* 0x000fe20000410000 */
[----:B------:R-:W-:Y:S01]  /*7cf0*/  FMUL.FTZ R115, R115, R41 ;  /* 0x0000002973737220 */ /* 0x000fe20000410000 */
[----:B------:R-:W-:Y:S01]  /*7d00*/  VIADD R51, R55, UR46 ;  /* 0x0000002e37337c36 */ /* 0x000fe20008000000 */
[C---:B------:R-:W-:Y:S02]  /*7d10*/  LEA R52, P2, R54.reuse, UR30, 0x2 ;  /* 0x0000001e36347c11 */ /* 0x040fe4000f8410ff */
[----:B------:R-:W-:Y:S01]  /*7d20*/  MOV R55, UR59 ;  /* 0x0000003b00377c02 */ /* 0x000fe20008000f00 */
[----:B------:R-:W-:Y:S01]  /*7d30*/  STS [R84+0x10c0], R88 ;  /* 0x0010c05854007388 */ /* 0x000fe20000000800 */
[----:B------:R-:W-:-:S03]  /*7d40*/  IADD3 R50, P1, R54, UR59, RZ ;  /* 0x0000003b36327c10 */ /* 0x000fc6000ff3e0ff */
[----:B------:R-:W-:Y:S01]  /*7d50*/  STS [R84+0x10c4], R89 ;  /* 0x0010c45954007388 */ /* 0x000fe20000000800 */
[----:B------:R-:W-:-:S03]  /*7d60*/  LEA.HI.X R53, R54, UR31, R51, 0x2, P2 ;  /* 0x0000001f36357c11 */ /* 0x000fc600090f1433 */
[----:B------:R-:W-:Y:S01]  /*7d70*/  STS [R84+0x10c8], R115 ;  /* 0x0010c87354007388 */ /* 0x000fe20000000800 */
[----:B------:R-:W-:Y:S02]  /*7d80*/  LEA.HI.X.SX32 R51, R55, R51, 0x1, P1 ;  /* 0x0000003337337211 */ /* 0x000fe400008f0eff */
[----:B------:R-:W0:Y:S01]  /*7d90*/  LDC.64 R54, c[0x0][0x360] ;  /* 0x0000d800ff367b82 */ /* 0x000e220000000a00 */
[----:B------:R1:W-:Y:S02]  /*7da0*/  STS [R84+0x10cc], R57 ;  /* 0x0010cc3954007388 */ /* 0x0003e40000000800 */
[----:B-1----:R-:W-:-:S04]  /*7db0*/  MOV R84, UR55 ;  /* 0x0000003700547c02 */ /* 0x002fc80008000f00 */
        /* <DEDUP_REMOVED lines=21> */
[C---:B0-----:R-:W-:Y:S02]  /*7f10*/  IMAD R56, R54.reuse, UR56, RZ ;  /* 0x0000003836387c24 */ /* 0x041fe4000f8e02ff */
        /* <DEDUP_REMOVED lines=9> */
.L_x_1061:
[----:B------:R-:W-:Y:S05]  /*7fb0*/  BSYNC B0 ;  /* 0x0000000000007941 */ /* 0x000fea0003800000 */
.L_x_1060:
[----:B-1----:R-:W-:Y:S01]  /*7fc0*/  LEA R56, R121, R45, 0x2 ;  /* 0x0000002d79387211 */ /* 0x002fe200078e10ff */
[----:B------:R-:W-:Y:S01]  /*7fd0*/  USHF.L.U64.HI UR47, UR8, 0x2, UR9 ;  /* 0x00000002082f7899 */ /* 0x000fe20008010209 */
[----:B------:R-:W-:Y:S01]  /*7fe0*/  ISETP.GE.AND P1, PT, R84, 0x81, PT ;  /* 0x000000815400780c */ /* 0x000fe20003f26270 */
[----:B------:R-:W-:Y:S01]  /*7ff0*/  IMAD.U32 R57, RZ, RZ, UR59 ;  /* 0x0000003bff397e24 */ /* 0x000fe2000f8e00ff */
[----:B------:R-:W-:Y:S01]  /*8000*/  MOV R51, UR46 ;  /* 0x0000002e00337c02 */ /* 0x000fe20008000f00 */
[----:B------:R-:W-:Y:S01]  /*8010*/  BSSY B0, `(.L_x_1062) ;  /* 0x000000c000007945 */ /* 0x000fe20003800000 */
[----:B------:R-:W1:Y:S01]  /*8020*/  LDS R56, [R56+0x1290] ;  /* 0x0012900038387984 */ /* 0x000e620000000800 */
[----:B0-----:R-:W-:Y:S01]  /*8030*/  IMAD R121, R54, UR47, RZ ;  /* 0x0000002f36797c24 */ /* 0x001fe2000f8e02ff */
        /* <DEDUP_REMOVED lines=8> */
[----:B-1----:R0:W-:Y:S02]  /*80c0*/  REDG.E.ADD.F32.FTZ.RN.STRONG.GPU desc[UR20][R52.64+-0x1e00], R56 ;  /* 0xffe20038340079a6 */ /* 0x0021e4000c10f394 */
.L_x_1063:
[----:B------:R-:W-:Y:S05]  /*80d0*/  BSYNC B0 ;  /* 0x0000000000007941 */ /* 0x000fea0003800000 */
.L_x_1062:
[C---:B0-----:R-:W-:Y:S01]  /*80e0*/  IADD3 R52, R46.reuse, 0x100, RZ ;  /* 0x000001002e347810 */ /* 0x041fe20007ffe0ff */
[----:B------:R-:W-:Y:S01]  /*80f0*/  VIADD R53, R46, 0x180 ;  /* 0x000001802e357836 */ /* 0x000fe20000000000 */
[----:B------:R-:W-:Y:S01]  /*8100*/  ISETP.GE.AND P1, PT, R84, 0x101, PT ;  /* 0x000001015400780c */ /* 0x000fe20003f26270 */
[----:B------:R-:W-:Y:S01]  /*8110*/  IMAD.WIDE.U32 R50, R54, UR58, R50 ;  /* 0x0000003a36327c25 */ /* 0x000fe2000f8e0032 */
[-C--:B------:R-:W-:Y:S01]  /*8120*/  LEA.HI.SX32 R52, R52, R46.reuse, 0x1b ;  /* 0x0000002e34347211 */ /* 0x080fe200078fdaff */
[----:B------:R-:W-:Y:S01]  /*8130*/  BSSY B0, `(.L_x_1064) ;  /* 0x000000b000007945 */ /* 0x000fe20003800000 */
[----:B------:R-:W-:Y:S01]  /*8140*/  LEA.HI.SX32 R53, R53, R46, 0x1b ;  /* 0x0000002e35357211 */ /* 0x000fe200078fdaff */
[----:B------:R-:W-:Y:S01]  /*8150*/  FMUL.FTZ R138, R114, R138 ;  /* 0x0000008a728a7220 */ /* 0x000fe20000410000 */
[----:B------:R-:W-:Y:S01]  /*8160*/  LEA R52, R52, R45, 0x2 ;  /* 0x0000002d34347211 */ /* 0x000fe200078e10ff */
[----:B------:R-:W-:Y:S01]  /*8170*/  FADD.FTZ R41, R41, R81 ;  /* 0x0000005129297221 */ /* 0x000fe20000010000 */
[----:B------:R-:W-:-:S02]  /*8180*/  ISETP.GE.AND P2, PT, R84, 0x181, PT ;  /* 0x000001815400780c */ /* 0x000fc40003f46270 */
[----:B------:R-:W-:Y:S02]  /*8190*/  IADD3 R51, R55, R51, RZ ;  /* 0x0000003337337210 */ /* 0x000fe40007ffe0ff */
[----:B------:R-:W0:Y:S01]  /*81a0*/  LDS R52, [R52+0x1490] ;  /* 0x0014900034347984 */ /* 0x000e220000000800 */
[----:B------:R-:W-:Y:S01]  /*81b0*/  LEA R53, R53, R45, 0x2 ;  /* 0x0000002d35357211 */ /* 0x000fe200078e10ff */
[----:B------:R-:W-:Y:S07]  /*81c0*/  @!P1 BRA `(.L_x_1065) ;  /* 0x0000000000049947 */ /* 0x000fee0003800000 */
[----:B0-----:R2:W-:Y:S02]  /*81d0*/  REDG.E.ADD.F32.FTZ.RN.STRONG.GPU desc[UR20][R50.64+-0x1c00], R52 ;  /* 0xffe40034320079a6 */ /* 0x0015e4000c10f394 */
.L_x_1065:
[----:B------:R-:W-:Y:S05]  /*81e0*/  BSYNC B0 ;  /* 0x0000000000007941 */ /* 0x000fea0003800000 */
.L_x_1064:
[----:B------:R-:W3:Y:S01]  /*81f0*/  LDS R53, [R53+0x1690] ;  /* 0x0016900035357984 */ /* 0x000ee20000000800 */
[----:B------:R-:W-:Y:S01]  /*8200*/  BSSY B0, `(.L_x_1066) ;  /* 0x0000004000007945 */ /* 0x000fe20003800000 */
[----:B0-2---:R-:W-:-:S03]  /*8210*/  VIADD R52, R46, 0x280 ;  /* 0x000002802e347836 */ /* 0x005fc60000000000 */
[----:B------:R-:W-:Y:S05]  /*8220*/  @!P2 BRA `(.L_x_1067) ;  /* 0x000000000004a947 */ /* 0x000fea0003800000 */
[----:B---3--:R0:W-:Y:S02]  /*8230*/  REDG.E.ADD.F32.FTZ.RN.STRONG.GPU desc[UR20][R50.64+-0x1a00], R53 ;  /* 0xffe60035320079a6 */ /* 0x0081e4000c10f394 */
.L_x_1067:
[----:B------:R-:W-:Y:S05]  /*8240*/  BSYNC B0 ;  /* 0x0000000000007941 */ /* 0x000fea0003800000 */
.L_x_1066:
[----:B0--3--:R-:W-:Y:S01]  /*8250*/  IADD3 R53, R46, 0x200, RZ ;  /* 0x000002002e357810 */ /* 0x009fe20007ffe0ff */
[----:B------:R-:W-:Y:S01]  /*8260*/  BSSY B0, `(.L_x_1068) ;  /* 0x0000011000007945 */ /* 0x000fe20003800000 */
[----:B------:R-:W-:Y:S02]  /*8270*/  ISETP.GE.AND P6, PT, R84, 0x201, PT ;  /* 0x000002015400780c */ /* 0x000fe40003fc6270 */
[-C--:B------:R-:W-:Y:S02]  /*8280*/  LEA.HI.SX32 R54, R53, R46.reuse, 0x1b ;  /* 0x0000002e35367211 */ /* 0x080fe400078fdaff */
[----:B------:R-:W-:Y:S02]  /*8290*/  IADD3 R53, R46, 0x300, RZ ;  /* 0x000003002e357810 */ /* 0x000fe40007ffe0ff */
[----:B------:R-:W-:Y:S01]  /*82a0*/  LEA.HI.SX32 R52, R52, R46, 0x1b ;  /* 0x0000002e34347211 */ /* 0x000fe200078fdaff */
[----:B------:R-:W-:Y:S01]  /*82b0*/  IMAD R54, R54, 0x4, R45 ;  /* 0x0000000436367824 */ /* 0x000fe200078e022d */
[----:B------:R-:W-:-:S02]  /*82c0*/  IADD3 R55, R46, 0x380, RZ ;  /* 0x000003802e377810 */ /* 0x000fc40007ffe0ff */
[----:B------:R-:W-:Y:S02]  /*82d0*/  LEA.HI.SX32 R53, R53, R46, 0x1b ;  /* 0x0000002e35357211 */ /* 0x000fe400078fdaff */
[----:B------:R-:W-:Y:S01]  /*82e0*/  LEA R52, R52, R45, 0x2 ;  /* 0x0000002d34347211 */ /* 0x000fe200078e10ff */
[----:B------:R-:W0:Y:S01]  /*82f0*/  LDS R54, [R54+0x1890] ;  /* 0x0018900036367984 */ /* 0x000e220000000800 */
[C---:B------:R-:W-:Y:S02]  /*8300*/  ISETP.GE.AND P1, PT, R84.reuse, 0x281, PT ;  /* 0x000002815400780c */ /* 0x040fe40003f26270 */
[C---:B------:R-:W-:Y:S02]  /*8310*/  ISETP.GE.AND P2, PT, R84.reuse, 0x301, PT ;  /* 0x000003015400780c */ /* 0x040fe40003f46270 */
[C---:B------:R-:W-:Y:S02]  /*8320*/  ISETP.GE.AND P3, PT, R84.reuse, 0x381, PT ;  /* 0x000003815400780c */ /* 0x040fe40003f66270 */
[----:B------:R-:W-:-:S02]  /*8330*/  ISETP.GE.AND P4, PT, R84, 0x401, PT ;  /* 0x000004015400780c */ /* 0x000fc40003f86270 */
[----:B------:R-:W-:Y:S01]  /*8340*/  ISETP.GE.AND P5, PT, R84, 0x481, PT ;  /* 0x000004815400780c */ /* 0x000fe20003fa6270 */
[----:B------:R-:W-:-:S12]  /*8350*/  @!P6 BRA `(.L_x_1069) ;  /* 0x000000000004e947 */ /* 0x000fd80003800000 */
[----:B0-----:R2:W-:Y:S02]  /*8360*/  REDG.E.ADD.F32.FTZ.RN.STRONG.GPU desc[UR20][R50.64+-0x1800], R54 ;  /* 0xffe80036320079a6 */ /* 0x0015e4000c10f394 */
.L_x_1069:
[----:B------:R-:W-:Y:S05]  /*8370*/  BSYNC B0 ;  /* 0x0000000000007941 */ /* 0x000fea0003800000 */
.L_x_1068:
[----:B------:R-:W3:Y:S01]  /*8380*/  LDS R52, [R52+0x1a90] ;  /* 0x001a900034347984 */ /* 0x000ee20000000800 */
[----:B------:R-:W-:Y:S01]  /*8390*/  BSSY B0, `(.L_x_1070) ;  /* 0x0000006000007945 */ /* 0x000fe20003800000 */
[----:B-1----:R-:W-:Y:S02]  /*83a0*/  IADD3 R56, R46, 0x400, RZ ;  /* 0x000004002e387810 */ /* 0x002fe40007ffe0ff */
[----:B0-2---:R-:W-:Y:S02]  /*83b0*/  LEA.HI.SX32 R54, R55, R46, 0x1b ;  /* 0x0000002e37367211 */ /* 0x005fe400078fdaff */
[----:B------:R-:W-:Y:S01]  /*83c0*/  LEA R53, R53, R45, 0x2 ;  /* 0x0000002d35357211 */ /* 0x000fe200078e10ff */
[----:B------:R-:W-:Y:S06]  /*83d0*/  @!P1 BRA `(.L_x_1071) ;  /* 0x0000000000049947 */ /* 0x000fec0003800000 */
[----:B---3--:R0:W-:Y:S02]  /*83e0*/  REDG.E.ADD.F32.FTZ.RN.STRONG.GPU desc[UR20][R50.64+-0x1600], R52 ;  /* 0xffea0034320079a6 */ /* 0x0081e4000c10f394 */
.L_x_1071:
[----:B------:R-:W-:Y:S05]  /*83f0*/  BSYNC B0 ;  /* 0x0000000000007941 */ /* 0x000fea0003800000 */
.L_x_1070:
[----:B------:R-:W1:Y:S01]  /*8400*/  LDS R53, [R53+0x1c90] ;  /* 0x001c900035357984 */ /* 0x000e620000000800 */
[----:B------:R-:W-:Y:S01]  /*8410*/  BSSY B0, `(.L_x_1072) ;  /* 0x0000006000007945 */ /* 0x000fe20003800000 */
[----:B------:R-:W-:Y:S01]  /*8420*/  VIADD R55, R46, 0x480 ;  /* 0x000004802e377836 */ /* 0x000fe20000000000 */
[----:B0--3--:R-:W-:Y:S02]  /*8430*/  LEA.HI.SX32 R52, R56, R46, 0x1b ;  /* 0x0000002e38347211 */ /* 0x009fe400078fdaff */
[----:B------:R-:W-:Y:S01]  /*8440*/  LEA R54, R54, R45, 0x2 ;  /* 0x0000002d36367211 */ /* 0x000fe200078e10ff */
[----:B------:R-:W-:Y:S06]  /*8450*/  @!P2 BRA `(.L_x_1073) ;  /* 0x000000000004a947 */ /* 0x000fec0003800000 */
[----:B-1----:R0:W-:Y:S02]  /*8460*/  REDG.E.ADD.F32.FTZ.RN.STRONG.GPU desc[UR20][R50.64+-0x1400], R53 ;  /* 0xffec0035320079a6 */ /* 0x0021e4000c10f394 */
.L_x_1073:
[----:B------:R-:W-:Y:S05]  /*8470*/  BSYNC B0 ;  /* 0x0000000000007941 */ /* 0x000fea0003800000 */
.L_x_1072:
[----:B------:R-:W2:Y:S01]  /*8480*/  LDS R54, [R54+0x1e90] ;  /* 0x001e900036367984 */ /* 0x000ea20000000800 */
[----:B------:R-:W-:Y:S01]  /*8490*/  BSSY B0, `(.L_x_1074) ;  /* 0x0000005000007945 */ /* 0x000fe20003800000 */
[----:B01----:R-:W-:Y:S02]  /*84a0*/  LEA.HI.SX32 R53, R55, R46, 0x1b ;  /* 0x0000002e37357211 */ /* 0x003fe400078fdaff */
[----:B------:R-:W-:Y:S01]  /*84b0*/  LEA R52, R52, R45, 0x2 ;  /* 0x0000002d34347211 */ /* 0x000fe200078e10ff */
[----:B------:R-:W-:Y:S06]  /*84c0*/  @!P3 BRA `(.L_x_1075) ;  /* 0x000000000004b947 */ /* 0x000fec0003800000 */
[----:B--2---:R0:W-:Y:S02]  /*84d0*/  REDG.E.ADD.F32.FTZ.RN.STRONG.GPU desc[UR20][R50.64+-0x1200], R54 ;  /* 0xffee0036320079a6 */ /* 0x0041e4000c10f394 */
.L_x_1075:
[----:B------:R-:W-:Y:S05]  /*84e0*/  BSYNC B0 ;  /* 0x0000000000007941 */ /* 0x000fea0003800000 */
.L_x_1074:
[----:B------:R-:W1:Y:S01]  /*84f0*/  LDS R52, [R52+0x2090] ;  /* 0x0020900034347984 */ /* 0x000e620000000800 */
[----:B------:R-:W-:Y:S01]  /*8500*/  BSSY B0, `(.L_x_1076) ;  /* 0x0000004000007945 */ /* 0x000fe20003800000 */
[----:B------:R-:W-:-:S03]  /*8510*/  LEA R53, R53, R45, 0x2 ;  /* 0x0000002d35357211 */ /* 0x000fc600078e10ff */
[----:B------:R-:W-:Y:S05]  /*8520*/  @!P4 BRA `(.L_x_1077) ;  /* 0x000000000004c947 */ /* 0x000fea0003800000 */
[----:B-1----:R3:W-:Y:S02]  /*8530*/  REDG.E.ADD.F32.FTZ.RN.STRONG.GPU desc[UR20][R50.64+-0x1000], R52 ;  /* 0xfff00034320079a6 */ /* 0x0027e4000c10f394 */
.L_x_1077:
[----:B------:R-:W-:Y:S05]  /*8540*/  BSYNC B0 ;  /* 0x0000000000007941 */ /* 0x000fea0003800000 */
.L_x_1076:
[----:B------:R-:W4:Y:S01]  /*8550*/  LDS R53, [R53+0x2290] ;  /* 0x0022900035357984 */ /* 0x000f220000000800 */
[----:B------:R-:W-:Y:S01]  /*8560*/  BSSY B0, `(.L_x_1078) ;  /* 0x0000005000007945 */ /* 0x000fe20003800000 */
[C---:B-1-3--:R-:W-:Y:S01]  /*8570*/  VIADD R52, R46.reuse, 0x500 ;  /* 0x000005002e347836 */ /* 0x04afe20000000000 */
[----:B0-2---:R-:W-:Y:S02]  /*8580*/  IADD3 R54, R46, 0x580, RZ ;  /* 0x000005802e367810 */ /* 0x005fe40007ffe0ff */
[----:B------:R-:W-:Y:S05]  /*8590*/  @!P5 BRA `(.L_x_1079) ;  /* 0x000000000004d947 */ /* 0x000fea0003800000 */
[----:B----4-:R0:W-:Y:S02]  /*85a0*/  REDG.E.ADD.F32.FTZ.RN.STRONG.GPU desc[UR20][R50.64+-0xe00], R53 ;  /* 0xfff20035320079a6 */ /* 0x0101e4000c10f394 */
.L_x_1079:
[----:B------:R-:W-:Y:S05]  /*85b0*/  BSYNC B0 ;  /* 0x0000000000007941 */ /* 0x000fea0003800000 */
.L_x_1078:
        /* <DEDUP_REMOVED lines=17> */
.L_x_1081:
[----:B------:R-:W-:Y:S05]  /*86d0*/  BSYNC B0 ;  /* 0x0000000000007941 */ /* 0x000fea0003800000 */
.L_x_1080:
[----:B------:R-:W2:Y:S01]  /*86e0*/  LDS R54, [R54+0x2690] ;  /* 0x0026900036367984 */ /* 0x000ea20000000800 */
[----:B------:R-:W-:Y:S01]  /*86f0*/  BSSY B0, `(.L_x_1082) ;  /* 0x0000006000007945 */ /* 0x000fe20003800000 */
[----:B------:R-:W-:Y:S02]  /*8700*/  IADD3 R56, R46, 0x700, RZ ;  /* 0x000007002e387810 */ /* 0x000fe40007ffe0ff */
[----:B01----:R-:W-:Y:S02]  /*8710*/  LEA.HI.SX32 R53, R57, R46, 0x1b ;  /* 0x0000002e39357211 */ /* 0x003fe400078fdaff */
[----:B------:R-:W-:Y:S01]  /*8720*/  LEA R52, R52, R45, 0x2 ;  /* 0x0000002d34347211 */ /* 0x000fe200078e10ff */
[----:B------:R-:W-:Y:S06]  /*8730*/  @!P1 BRA `(.L_x_1083) ;  /* 0x0000000000049947 */ /* 0x000fec0003800000 */
[----:B--2---:R0:W-:Y:S02]  /*8740*/  REDG.E.ADD.F32.FTZ.RN.STRONG.GPU desc[UR20][R50.64+-0xa00], R54 ;  /* 0xfff60036320079a6 */ /* 0x0041e4000c10f394 */
.L_x_1083:
[----:B------:R-:W-:Y:S05]  /*8750*/  BSYNC B0 ;  /* 0x0000000000007941 */ /* 0x000fea0003800000 */
.L_x_1082:
[----:B------:R-:W1:Y:S01]  /*8760*/  LDS R52, [R52+0x2890] ;  /* 0x0028900034347984 */ /* 0x000e620000000800 */
[----:B------:R-:W-:Y:S01]  /*8770*/  BSSY B0, `(.L_x_1084) ;  /* 0x0000006000007945 */ /* 0x000fe20003800000 */
[----:B------:R-:W-:Y:S01]  /*8780*/  VIADD R55, R46, 0x780 ;  /* 0x000007802e377836 */ /* 0x000fe20000000000 */
[----:B0-2---:R-:W-:Y:S02]  /*8790*/  LEA.HI.SX32 R54, R56, R46, 0x1b ;  /* 0x0000002e38367211 */ /* 0x005fe400078fdaff */
[----:B------:R-:W-:Y:S01]  /*87a0*/  LEA R53, R53, R45, 0x2 ;  /* 0x0000002d35357211 */ /* 0x000fe200078e10ff */
[----:B------:R-:W-:Y:S06]  /*87b0*/  @!P2 BRA `(.L_x_1085) ;  /* 0x000000000004a947 */ /* 0x000fec0003800000 */
[----:B-1----:R0:W-:Y:S02]  /*87c0*/  REDG.E.ADD.F32.FTZ.RN.STRONG.GPU desc[UR20][R50.64+-0x800], R52 ;  /* 0xfff80034320079a6 */ /* 0x0021e4000c10f394 */
.L_x_1085:
[----:B------:R-:W-:Y:S05]  /*87d0*/  BSYNC B0 ;  /* 0x0000000000007941 */ /* 0x000fea0003800000 */
.L_x_1084:
[----:B------:R-:W2:Y:S01]  /*87e0*/  LDS R53, [R53+0x2a90] ;  /* 0x002a900035357984 */ /* 0x000ea20000000800 */
[----:B------:R-:W-:Y:S01]  /*87f0*/  BSSY B0, `(.L_x_1086) ;  /* 0x0000005000007945 */ /* 0x000fe20003800000 */
[----:B01----:R-:W-:Y:S02]  /*8800*/  LEA.HI.SX32 R52, R55, R46, 0x1b ;  /* 0x0000002e37347211 */ /* 0x003fe400078fdaff */
[----:B------:R-:W-:Y:S01]  /*8810*/  LEA R54, R54, R45, 0x2 ;  /* 0x0000002d36367211 */ /* 0x000fe200078e10ff */
[----:B------:R-:W-:Y:S06]  /*8820*/  @!P3 BRA `(.L_x_1087) ;  /* 0x000000000004b947 */ /* 0x000fec0003800000 */
[----:B--2---:R0:W-:Y:S02]  /*8830*/  REDG.E.ADD.F32.FTZ.RN.STRONG.GPU desc[UR20][R50.64+-0x600], R53 ;  /* 0xfffa0035320079a6 */ /* 0x0041e4000c10f394 */
.L_x_1087:
[----:B------:R-:W-:Y:S05]  /*8840*/  BSYNC B0 ;  /* 0x0000000000007941 */ /* 0x000fea0003800000 */
.L_x_1086:
[----:B------:R-:W1:Y:S01]  /*8850*/  LDS R54, [R54+0x2c90] ;  /* 0x002c900036367984 */ /* 0x000e620000000800 */
[----:B------:R-:W-:Y:S01]  /*8860*/  BSSY B0, `(.L_x_1088) ;  /* 0x0000004000007945 */ /* 0x000fe20003800000 */
[----:B------:R-:W-:-:S03]  /*8870*/  LEA R52, R52, R45, 0x2 ;  /* 0x0000002d34347211 */ /* 0x000fc600078e10ff */
[----:B------:R-:W-:Y:S05]  /*8880*/  @!P4 BRA `(.L_x_1089) ;  /* 0x000000000004c947 */ /* 0x000fea0003800000 */
[----:B-1----:R3:W-:Y:S02]  /*8890*/  REDG.E.ADD.F32.FTZ.RN.STRONG.GPU desc[UR20][R50.64+-0x400], R54 ;  /* 0xfffc0036320079a6 */ /* 0x0027e4000c10f394 */
.L_x_1089:
[----:B------:R-:W-:Y:S05]  /*88a0*/  BSYNC B0 ;  /* 0x0000000000007941 */ /* 0x000fea0003800000 */
.L_x_1088:
[----:B------:R-:W4:Y:S01]  /*88b0*/  LDS R52, [R52+0x2e90] ;  /* 0x002e900034347984 */ /* 0x000f220000000800 */
[----:B------:R-:W-:Y:S04]  /*88c0*/  BSSY B0, `(.L_x_1090) ;  /* 0x0000003000007945 */ /* 0x000fe80003800000 */
[----:B------:R-:W-:Y:S05]  /*88d0*/  @!P5 BRA `(.L_x_1091) ;  /* 0x000000000004d947 */ /* 0x000fea0003800000 */
[----:B----4-:R4:W-:Y:S02]  /*88e0*/  REDG.E.ADD.F32.FTZ.RN.STRONG.GPU desc[UR20][R50.64+-0x200], R52 ;  /* 0xfffe0034320079a6 */ /* 0x0109e4000c10f394 */
.L_x_1091:
[----:B------:R-:W-:Y:S05]  /*88f0*/  BSYNC B0 ;  /* 0x0000000000007941 */ /* 0x000fea0003800000 */
.L_x_1090:
        /* <DEDUP_REMOVED lines=11> */
[----:B------:R-:W0:Y:S03]  /*89b0*/  S2R R57, SR_LANEID ;  /* 0x0000000000397919 */ /* 0x000e260000000000 */
        /* <DEDUP_REMOVED lines=15> */
[----:B------:R-:W0:Y:S01]  /*8ab0*/  SHFL.DOWN PT, R51, R41, 0x8, 0x1f ;  /* 0x09001f0029337f89 */ /* 0x000e2200000e0000 */
[----:B-----5:R-:W-:Y:S01]  /*8ac0*/  FADD.FTZ R114, R117, R114 ;  /* 0x0000007275727221 */ /* 0x020fe20000010000 */
[----:B------:R-:W-:Y:S01]  /*8ad0*/  FFMA.FTZ R55, R108, R11, R55 ;  /* 0x0000000b6c377223 */ /* 0x000fe20000010037 */
[----:B------:R-:W-:-:S04]  /*8ae0*/  FADD.FTZ R84, R83, R84 ;  /* 0x0000005453547221 */ /* 0x000fc80000010000 */
[----:B------:R1:W-:Y:S01]  /*8af0*/  STL [R1+0x54], R55 ;  /* 0x0000543701007387 */ /* 0x0003e20000100800 */
[----:B---3--:R-:W-:Y:S01]  /*8b00*/  FFMA.FTZ R54, R107, R12, R54 ;  /* 0x0000000c6b367223 */ /* 0x008fe20000010036 */
[----:B------:R-:W-:Y:S01]  /*8b10*/  FADD.FTZ R81, R138, R81 ;  /* 0x000000518a517221 */ /* 0x000fe20000010000 */
[----:B--2---:R-:W-:Y:S01]  /*8b20*/  FFMA.FTZ R53, R61, R13, R53 ;  /* 0x0000000d3d357223 */ /* 0x004fe20000010035 */
[----:B-1----:R-:W2:Y:S04]  /*8b30*/  LDL.LU R55, [R1+0x68] ;  /* 0x0000680001377983 */ /* 0x002ea80000300800 */
[----:B------:R-:W-:Y:S01]  /*8b40*/  STL [R1+0x8], R114 ;  /* 0x0000087201007387 */ /* 0x000fe20000100800 */
[----:B----4-:R-:W-:-:S03]  /*8b50*/  FFMA.FTZ R52, R67, R14, R52 ;  /* 0x0000000e43347223 */ /* 0x010fc60000010034 */
[----:B------:R1:W-:Y:S01]  /*8b60*/  STL [R1+0x58], R54 ;  /* 0x0000583601007387 */ /* 0x0003e20000100800 */
[----:B------:R-:W-:Y:S01]  /*8b70*/  ISETP.GT.AND P1, PT, R57, 0x17, PT ;  /* 0x000000173900780c */ /* 0x000fe20003f24270 */
[----:B------:R-:W-:Y:S01]  /*8b80*/  FMUL.FTZ R74, R104, R74 ;  /* 0x0000004a684a7220 */ /* 0x000fe20000410000 */
[----:B------:R-:W-:Y:S01]  /*8b90*/  FMUL.FTZ R79, R103, R79 ;  /* 0x0000004f674f7220 */ /* 0x000fe20000410000 */
[----:B------:R-:W-:Y:S01]  /*8ba0*/  FMUL.FTZ R90, R102, R90 ;  /* 0x0000005a665a7220 */ /* 0x000fe20000410000 */
[----:B------:R-:W-:Y:S01]  /*8bb0*/  FMUL.FTZ R91, R101, R91 ;  /* 0x0000005b655b7220 */ /* 0x000fe20000410000 */
[----:B------:R-:W-:Y:S01]  /*8bc0*/  FMUL.FTZ R92, R100, R92 ;  /* 0x0000005c645c7220 */ /* 0x000fe20000410000 */
[----:B------:R-:W3:Y:S04]  /*8bd0*/  SHFL.DOWN PT, R50, R82, 0x8, 0x1f ;  /* 0x09001f0052327f89 */ /* 0x000ee800000e0000 */
[----:B-1----:R-:W4:Y:S04]  /*8be0*/  LDL.LU R54, [R1+0x6c] ;  /* 0x00006c0001367983 */ /* 0x002f280000300800 */
[----:B------:R-:W-:Y:S04]  /*8bf0*/  STL [R1+0x4], R84 ;  /* 0x0000045401007387 */ /* 0x000fe80000100800 */
[----:B------:R1:W-:Y:S04]  /*8c00*/  STL [R1+0x5c], R53 ;  /* 0x00005c3501007387 */ /* 0x0003e80000100800 */
[----:B-1----:R-:W5:Y:S04]  /*8c10*/  LDL.LU R53, [R1+0x70] ;  /* 0x0000700001357983 */ /* 0x002f680000300800 */
[----:B------:R-:W-:Y:S04]  /*8c20*/  STL [R1], R81 ;  /* 0x0000005101007387 */ /* 0x000fe80000100800 */
[----:B------:R1:W-:Y:S04]  /*8c30*/  STL [R1+0x60], R52 ;  /* 0x0000603401007387 */ /* 0x0003e80000100800 */
[----:B-1----:R-:W3:Y:S01]  /*8c40*/  LDL.LU R52, [R1+0x74] ;  /* 0x0000740001347983 */ /* 0x002ee20000300800 */
[----:B------:R-:W-:Y:S01]  /*8c50*/  FFMA.FTZ R56, R74, R15, R56 ;  /* 0x0000000f4a387223 */ /* 0x000fe20000010038 */
[----:B0-----:R-:W-:-:S02]  /*8c60*/  @!P1 FADD.FTZ R41, R41, R51 ;  /* 0x0000003329299221 */ /* 0x001fc40000010000 */
[----:B------:R-:W3:Y:S04]  /*8c70*/  LDL.LU R51, [R1+0x78] ;  /* 0x0000780001337983 */ /* 0x000ee80000300800 */
[----:B------:R0:W-:Y:S04]  /*8c80*/  STL [R1+0x64], R56 ;  /* 0x0000643801007387 */ /* 0x0001e80000100800 */
[----:B0-----:R-:W3:Y:S01]  /*8c90*/  LDL.LU R56, [R1+0x7c] ;  /* 0x00007c0001387983 */ /* 0x001ee20000300800 */
[----:B--2---:R-:W-:-:S05]  /*8ca0*/  FFMA.FTZ R55, R79, R16, R55 ;  /* 0x000000104f377223 */ /* 0x004fca0000010037 */
[----:B------:R0:W-:Y:S04]  /*8cb0*/  STL [R1+0x68], R55 ;  /* 0x0000683701007387 */ /* 0x0001e80000100800 */
[----:B0-----:R-:W2:Y:S01]  /*8cc0*/  LDL R55, [R1+0x110] ;  /* 0x0001100001377983 */ /* 0x001ea20000100800 */
[----:B----4-:R-:W-:-:S05]  /*8cd0*/  FFMA.FTZ R54, R90, R17, R54 ;  /* 0x000000115a367223 */ /* 0x010fca0000010036 */
[----:B------:R0:W-:Y:S04]  /*8ce0*/  STL [R1+0x6c], R54 ;  /* 0x00006c3601007387 */ /* 0x0001e80000100800 */
[----:B0-----:R-:W4:Y:S01]  /*8cf0*/  LDL.LU R54, [R1+0x80] ;  /* 0x0000800001367983 */ /* 0x001f220000300800 */
[----:B-----5:R-:W-:-:S05]  /*8d00*/  FFMA.FTZ R53, R91, R18, R53 ;  /* 0x000000125b357223 */ /* 0x020fca0000010035 */
[----:B------:R0:W-:Y:S04]  /*8d10*/  STL [R1+0x70], R53 ;  /* 0x0000703501007387 */ /* 0x0001e80000100800 */
[----:B0-----:R-:W5:Y:S01]  /*8d20*/  LDL.LU R53, [R1+0x84] ;  /* 0x0000840001357983 */ /* 0x001f620000300800 */
[----:B---3--:R-:W-:-:S05]  /*8d30*/  FFMA.FTZ R52, R92, R19, R52 ;  /* 0x000000135c347223 */ /* 0x008fca0000010034 */
[----:B------:R0:W-:Y:S04]  /*8d40*/  STL [R1+0x74], R52 ;  /* 0x0000743401007387 */ /* 0x0001e80000100800 */
[----:B0-----:R-:W3:Y:S01]  /*8d50*/  LDL.LU R52, [R1+0x88] ;  /* 0x0000880001347983 */ /* 0x001ee20000300800 */
[----:B------:R-:W-:Y:S01]  /*8d60*/  @!P1 FADD.FTZ R82, R82, R50 ;  /* 0x0000003252529221 */ /* 0x000fe20000010000 */
[----:B------:R-:W-:Y:S02]  /*8d70*/  FMUL.FTZ R109, R47, R109 ;  /* 0x0000006d2f6d7220 */ /* 0x000fe40000410000 */
[----:B------:R-:W0:Y:S04]  /*8d80*/  SHFL.DOWN PT, R47, R41, 0x10, 0x1f ;  /* 0x0a001f00292f7f89 */ /* 0x000e2800000e0000 */
[----:B------:R-:W1:Y:S01]  /*8d90*/  SHFL.DOWN PT, R50, R82, 0x10, 0x1f ;  /* 0x0a001f0052327f89 */ /* 0x000e6200000e0000 */
[----:B------:R-:W-:Y:S01]  /*8da0*/  FMUL.FTZ R93, R99, R93 ;  /* 0x0000005d635d7220 */ /* 0x000fe20000410000 */
[----:B------:R-:W-:Y:S01]  /*8db0*/  FMUL.FTZ R94, R98, R94 ;  /* 0x0000005e625e7220 */ /* 0x000fe20000410000 */
[----:B------:R-:W-:Y:S01]  /*8dc0*/  FMUL.FTZ R95, R40, R95 ;  /* 0x0000005f285f7220 */ /* 0x000fe20000410000 */
[----:B------:R-:W-:Y:S01]  /*8dd0*/  FMUL.FTZ R42, R42, R96 ;  /* 0x000000602a2a7220 */ /* 0x000fe20000410000 */
[----:B------:R-:W-:Y:S01]  /*8de0*/  FFMA.FTZ R51, R93, R20, R51 ;  /* 0x000000145d337223 */ /* 0x000fe20000010033 */
[----:B------:R-:W-:Y:S01]  /*8df0*/  FMUL.FTZ R43, R43, R97 ;  /* 0x000000612b2b7220 */ /* 0x000fe20000410000 */
[----:B------:R-:W-:Y:S01]  /*8e00*/  FFMA.FTZ R56, R94, R21, R56 ;  /* 0x000000155e387223 */ /* 0x000fe20000010038 */
[----:B------:R-:W-:-:S02]  /*8e10*/  ISETP.GT.AND P1, PT, R57, 0xf, PT ;  /* 0x0000000f3900780c */ /* 0x000fc40003f24270 */
[----:B------:R1:W-:Y:S04]  /*8e20*/  STL [R1+0x78], R51 ;  /* 0x0000783301007387 */ /* 0x0003e80000100800 */
[----:B------:R1:W-:Y:S01]  /*8e30*/  STL [R1+0x7c], R56 ;  /* 0x00007c3801007387 */ /* 0x0003e20000100800 */
[----:B------:R-:W-:Y:S01]  /*8e40*/  ISETP.NE.AND P2, PT, R57, RZ, PT ;  /* 0x000000ff3900720c */ /* 0x000fe20003f45270 */
[----:B------:R-:W-:-:S05]  /*8e50*/  FMUL.FTZ R89, R112, R89 ;  /* 0x0000005970597220 */ /* 0x000fca0000410000 */
[----:B0-----:R-:W-:Y:S01]  /*8e60*/  @!P1 FADD.FTZ R41, R41, R47 ;  /* 0x0000002f29299221 */ /* 0x001fe20000010000 */
[----:B-1----:R-:W-:-:S03]  /*8e70*/  @!P1 FADD.FTZ R82, R82, R50 ;  /* 0x0000003252529221 */ /* 0x002fc60000010000 */
[----:B------:R-:W-:Y:S02]  /*8e80*/  IMAD.MOV.U32 R50, RZ, RZ, R41 ;  /* 0x000000ffff327224 */ /* 0x000fe400078e0029 */
[----:B------:R-:W-:Y:S01]  /*8e90*/  FMUL.FTZ R110, R125, R110 ;  /* 0x0000006e7d6e7220 */ /* 0x000fe20000410000 */
[----:B------:R-:W-:Y:S01]  /*8ea0*/  FMUL.FTZ R113, R126, R113 ;  /* 0x000000717e717220 */ /* 0x000fe20000410000 */
[----:B------:R-:W-:Y:S01]  /*8eb0*/  FMUL.FTZ R115, R127, R115 ;  /* 0x000000737f737220 */ /* 0x000fe20000410000 */
[----:B------:R-:W-:Y:S01]  /*8ec0*/  MOV R51, R82 ;  /* 0x0000005200337202 */ /* 0x000fe20000000f00 */
        /* <DEDUP_REMOVED lines=35> */
[----:B----4-:R-:W-:-:S05]  /*9100*/  FFMA.FTZ R54, R95, R22, R54 ;  /* 0x000000165f367223 */ /* 0x010fca0000010036 */
[----:B------:R0:W-:Y:S01]  /*9110*/  STL [R1+0x80], R54 ;  /* 0x0000803601007387 */ /* 0x0001e20000100800 */
[----:B-----5:R-:W-:-:S05]  /*9120*/  FFMA.FTZ R53, R42, R23, R53 ;  /* 0x000000172a357223 */ /* 0x020fca0000010035 */
[----:B------:R0:W-:Y:S01]  /*9130*/  STL [R1+0x84], R53 ;  /* 0x0000843501007387 */ /* 0x0001e20000100800 */
[----:B---3--:R-:W-:-:S05]  /*9140*/  FFMA.FTZ R52, R43, R24, R52 ;  /* 0x000000182b347223 */ /* 0x008fca0000010034 */
[----:B------:R0:W-:Y:S04]  /*9150*/  STL [R1+0x88], R52 ;  /* 0x0000883401007387 */ /* 0x0001e80000100800 */
[----:B--2---:R0:W-:Y:S01]  /*9160*/  @!P2 STS.64 [R55+0x3198], R50 ;  /* 0x003198323700a388 */ /* 0x0041e20000000a00 */
        /* <DEDUP_REMOVED lines=24> */
.L_x_1093:
[----:B------:R-:W-:Y:S05]  /*92f0*/  BSYNC B0 ;  /* 0x0000000000007941 */ /* 0x000fea0003800000 */
.L_x_1092:
[----:B------:R-:W-:Y:S02]  /*9300*/  UIADD3 UR7, UR7, 0x1, URZ ;  /* 0x0000000107077890 */ /* 0x000fe4000fffe03f */
[----:B------:R-:W-:Y:S02]  /*9310*/  UIADD3 UR8, UP1, UR8, 0x1, URZ ;  /* 0x0000000108087890 */ /* 0x000fe4000ff3e03f */
[----:B------:R-:W-:Y:S02]  /*9320*/  UISETP.GE.AND UP0, UPT, UR7, UR54, UPT ;  /* 0x000000360700728c */ /* 0x000fe4000bf06270 */
[----:B------:R-:W-:-:S04]  /*9330*/  UIADD3.X UR9, URZ, UR9, URZ, UP1, !UPT ;  /* 0x000000093f097290 */ /* 0x000fc80008ffe43f */
[----:B------:R-:W-:-:S13]  /*9340*/  PLOP3.LUT P0, PT, PT, PT, UP0, 0x80, 0x0 ;  /* 0x000000000000781c */ /* 0x000fda0003f0f008 */
[----:B------:R-:W-:Y:S05]  /*9350*/  @!P0 BRA `(.L_x_1094) ;  /* 0xffffffbc00008947 */ /* 0x000fea000383ffff */
.L_x_1050:
[----:B------:R-:W-:Y:S01]  /*9360*/  BAR.SYNC.DEFER_BLOCKING 0x0 ;  /* 0x0000000000007b1d */ /* 0x000fe20000010000 */
[----:B------:R-:W-:-:S04]  /*9370*/  ULEA UR9, UR50, 0xfffff800, 0xb ;  /* 0xfffff80032097891 */ /* 0x000fc8000f8e583f */
[----:B------:R-:W-:Y:S01]  /*9380*/  UIADD3 UR55, -UR9, UR55, URZ ;  /* 0x0000003709377290 */ /* 0x000fe2000fffe13f */
[----:B------:R-:W-:Y:S02]  /*9390*/  MOV R10, UR16 ;  /* 0x00000010000a7c02 */ /* 0x000fe40008000f00 */
[----:B------:R-:W-:Y:S01]  /*93a0*/  MOV R11, UR17 ;  /* 0x00000011000b7c02 */ /* 0x000fe20008000f00 */
[----:B-1----:R-:W5:Y:S01]  /*93b0*/  LDL.LU R42, [R1+0x84] ;  /* 0x00008400012a7983 */ /* 0x002f620000300800 */
        /* <DEDUP_REMOVED lines=16> */
[----:B------:R-:W1:Y:S01]  /*94c0*/  S2R R63, SR_LANEID ;  /* 0x00000000003f7919 */ /* 0x000e620000000000 */
[----:B------:R-:W-:-:S02]  /*94d0*/  ISETP.GE.AND P2, PT, R48, UR55, PT ;  /* 0x0000003730007c0c */ /* 0x000fc4000bf46270 */
[----:B------:R-:W-:Y:S01]  /*94e0*/  LOP3.LUT R80, R80, 0xfffffe00, RZ, 0xc0, !PT ;  /* 0xfffffe0050507812 */ /* 0x000fe200078ec0ff */
[----:B------:R-:W5:Y:S01]  /*94f0*/  S2UR UR8, SR_CgaCtaId ;  /* 0x00000000000879c3 */ /* 0x000f620000008800 */
[----:B------:R-:W-:Y:S01]  /*9500*/  ISETP.GE.AND P1, PT, R44, UR55, PT ;  /* 0x000000372c007c0c */ /* 0x000fe2000bf26270 */
[----:B------:R-:W-:Y:S01]  /*9510*/  IMAD.WIDE R10, R48, 0x2, R10 ;  /* 0x00000002300a7825 */ /* 0x000fe200078e020a */
[----:B------:R-:W-:Y:S01]  /*9520*/  ISETP.GE.AND P0, PT, R39, UR55, PT ;  /* 0x0000003727007c0c */ /* 0x000fe2000bf06270 */
[----:B------:R-:W5:Y:S01]  /*9530*/  LDL.LU R43, [R1+0x88] ;  /* 0x00008800012b7983 */ /* 0x000f620000300800 */
[----:B------:R-:W-:Y:S01]  /*9540*/  ISETP.GE.AND P4, PT, R38, UR55, PT ;  /* 0x0000003726007c0c */ /* 0x000fe2000bf86270 */
[----:B------:R-:W-:Y:S01]  /*9550*/  UMOV UR7, 0x400 ;  /* 0x0000040000077882 */ /* 0x000fe20000000000 */
[----:B------:R-:W-:Y:S01]  /*9560*/  ISETP.GE.AND P6, PT, R37, UR55, PT ;  /* 0x0000003725007c0c */ /* 0x000fe2000bfc6270 */
[----:B------:R-:W5:Y:S01]  /*9570*/  LDL.LU R47, [R1+0x7c] ;  /* 0x00007c00012f7983 */ /* 0x000f620000300800 */
[----:B------:R-:W-:Y:S01]  /*9580*/  ISETP.GE.AND P5, PT, R36, UR55, PT ;  /* 0x0000003724007c0c */ /* 0x000fe2000bfa6270 */
[----:B------:R-:W-:Y:S01]  /*9590*/  USHF.R.S32.HI UR30, URZ, 0x1f, UR11 ;  /* 0x0000001f3f1e7899 */ /* 0x000fe2000801140b */
[----:B------:R-:W-:Y:S01]  /*95a0*/  ISETP.GE.AND P3, PT, R35, UR55, PT ;  /* 0x0000003723007c0c */ /* 0x000fe2000bf66270 */
[----:B------:R-:W5:Y:S01]  /*95b0*/  @!P2 LDG.E.U16 R8, desc[UR20][R10.64] ;  /* 0x000000140a08a981 */ /* 0x000f62000c1e1500 */
[----:B------:R-:W-:Y:S01]  /*95c0*/  ISETP.GE.AND P2, PT, R34, UR55, PT ;  /* 0x0000003722007c0c */ /* 0x000fe2000bf46270 */
[----:B------:R-:W-:Y:S01]  /*95d0*/  ULDC.64 UR34, c[0x0][0x388] ;  /* 0x0000e20000227ab9 */ /* 0x000fe20000000a00 */
[----:B------:R-:W-:Y:S01]  /*95e0*/  ULDC.64 UR32, c[0x0][0x3a8] ;  /* 0x0000ea0000207ab9 */ /* 0x000fe20000000a00 */
[----:B0-----:R-:W5:Y:S04]  /*95f0*/  LDL.LU R50, [R1+0x80] ;  /* 0x0000800001327983 */ /* 0x001f680000300800 */
[----:B------:R-:W5:Y:S01]  /*9600*/  @!P1 LDG.E.U16 R12, desc[UR20][R10.64+0x40] ;  /* 0x000040140a0c9981 */ /* 0x000f62000c1e1500 */
[----:B------:R-:W-:-:S03]  /*9610*/  ISETP.GE.AND P1, PT, R33, UR55, PT ;  /* 0x0000003721007c0c */ /* 0x000fc6000bf26270 */
[----:B----4-:R-:W4:Y:S04]  /*9620*/  LDL.LU R51, [R1+0x74] ;  /* 0x0000740001337983 */ /* 0x010f280000300800 */
[----:B---3--:R-:W3:Y:S04]  /*9630*/  LDL.LU R52, [R1+0x78] ;  /* 0x0000780001347983 */ /* 0x008ee80000300800 */
[----:B--2---:R-:W2:Y:S04]  /*9640*/  LDL.LU R53, [R1+0x50] ;  /* 0x0000500001357983 */ /* 0x004ea80000300800 */
[----:B------:R-:W2:Y:S04]  /*9650*/  LDL.LU R54, [R1+0x4c] ;  /* 0x00004c0001367983 */ /* 0x000ea80000300800 */
[----:B------:R-:W2:Y:S04]  /*9660*/  LDL.LU R55, [R1+0x58] ;  /* 0x0000580001377983 */ /* 0x000ea80000300800 */
[----:B------:R-:W2:Y:S04]  /*9670*/  LDL.LU R56, [R1+0x54] ;  /* 0x0000540001387983 */ /* 0x000ea80000300800 */
[----:B------:R-:W2:Y:S04]  /*9680*/  LDL.LU R57, [R1+0x6c] ;  /* 0x00006c0001397983 */ /* 0x000ea80000300800 */
[----:B------:R-:W2:Y:S04]  /*9690*/  LDL.LU R58, [R1+0x70] ;  /* 0x00007000013a7983 */ /* 0x000ea80000300800 */
[----:B------:R-:W4:Y:S01]  /*96a0*/  @!P0 LDG.E.U16 R13, desc[UR20][R10.64+0x80] ;  /* 0x000080140a0d8981 */ /* 0x000f22000c1e1500 */
[----:B------:R-:W-:-:S03]  /*96b0*/  ISETP.GE.AND P0, PT, R32, UR55, PT ;  /* 0x0000003720007c0c */ /* 0x000fc6000bf06270 */
[----:B------:R-:W2:Y:S04]  /*96c0*/  LDL.LU R59, [R1+0x64] ;  /* 0x00006400013b7983 */ /* 0x000ea80000300800 */
[----:B------:R-:W3:Y:S01]  /*96d0*/  @!P4 LDG.E.U16 R14, desc[UR20][R10.64+0xc0] ;  /* 0x0000c0140a0ec981 */ /* 0x000ee2000c1e1500 */
[----:B------:R-:W-:-:S03]  /*96e0*/  ISETP.GE.AND P4, PT, R31, UR55, PT ;  /* 0x000000371f007c0c */ /* 0x000fc6000bf86270 */
[----:B------:R-:W2:Y:S04]  /*96f0*/  LDL.LU R60, [R1+0x68] ;  /* 0x00006800013c7983 */ /* 0x000ea80000300800 */
[----:B------:R-:W2:Y:S01]  /*9700*/  @!P6 LDG.E.U16 R15, desc[UR20][R10.64+0x100] ;  /* 0x000100140a0fe981 */ /* 0x000ea2000c1e1500 */
[----:B------:R-:W-:-:S03]  /*9710*/  ISETP.GE.AND P6, PT, R30, UR55, PT ;  /* 0x000000371e007c0c */ /* 0x000fc6000bfc6270 */
[----:B------:R-:W2:Y:S04]  /*9720*/  LDL.LU R61, [R1+0x5c] ;  /* 0x00005c00013d7983 */ /* 0x000ea80000300800 */
[----:B------:R-:W2:Y:S01]  /*9730*/  @!P5 LDG.E.U16 R16, desc[UR20][R10.64+0x140] ;  /* 0x000140140a10d981 */ /* 0x000ea2000c1e1500 */
[----:B------:R-:W-:-:S03]  /*9740*/  ISETP.GE.AND P5, PT, R29, UR55, PT ;  /* 0x000000371d007c0c */ /* 0x000fc6000bfa6270 */
[----:B------:R-:W2:Y:S04]  /*9750*/  LDL.LU R62, [R1+0x60] ;  /* 0x00006000013e7983 */ /* 0x000ea80000300800 */
[----:B------:R-:W2:Y:S01]  /*9760*/  @!P3 LDG.E.U16 R17, desc[UR20][R10.64+0x180] ;  /* 0x000180140a11b981 */ /* 0x000ea2000c1e1500 */
[----:B------:R-:W-:-:S03]  /*9770*/  ISETP.GE.AND P3, PT, R28, UR55, PT ;  /* 0x000000371c007c0c */ /* 0x000fc6000bf66270 */
[----:B------:R-:W5:Y:S04]  /*9780*/  LDL R97, [R1+0xc8] ;  /* 0x0000c80001617983 */ /* 0x000f680000100800 */
[----:B------:R-:W2:Y:S01]  /*9790*/  @!P2 LDG.E.U16 R18, desc[UR20][R10.64+0x1c0] ;  /* 0x0001c0140a12a981 */ /* 0x000ea2000c1e1500 */
[----:B------:R-:W-:-:S03]  /*97a0*/  ISETP.GE.AND P2, PT, R27, UR55, PT ;  /* 0x000000371b007c0c */ /* 0x000fc6000bf46270 */
[----:B------:R-:W4:Y:S04]  /*97b0*/  LDL R96, [R1+0xc4] ;  /* 0x0000c40001607983 */ /* 0x000f280000100800 */
[----:B------:R-:W2:Y:S01]  /*97c0*/  @!P1 LDG.E.U16 R19, desc[UR20][R10.64+0x200] ;  /* 0x000200140a139981 */ /* 0x000ea2000c1e1500 */
[----:B------:R-:W-:-:S03]  /*97d0*/  ISETP.GE.AND P1, PT, R26, UR55, PT ;  /* 0x000000371a007c0c */ /* 0x000fc6000bf26270 */
[----:B------:R-:W3:Y:S04]  /*97e0*/  LDL R95, [R1+0xc0] ;  /* 0x0000c000015f7983 */ /* 0x000ee80000100800 */
[----:B------:R-:W2:Y:S04]  /*97f0*/  LDL R94, [R1+0xbc] ;  /* 0x0000bc00015e7983 */ /* 0x000ea80000100800 */
[----:B------:R-:W2:Y:S04]  /*9800*/  LDL R93, [R1+0xb8] ;  /* 0x0000b800015d7983 */ /* 0x000ea80000100800 */
[----:B------:R-:W2:Y:S04]  /*9810*/  LDL R92, [R1+0xb4] ;  /* 0x0000b400015c7983 */ /* 0x000ea80000100800 */
[----:B------:R-:W2:Y:S04]  /*9820*/  LDL R91, [R1+0xb0] ;  /* 0x0000b000015b7983 */ /* 0x000ea80000100800 */
[----:B------:R-:W2:Y:S04]  /*9830*/  LDL R90, [R1+0xac] ;  /* 0x0000ac00015a7983 */ /* 0x000ea80000100800 */
[----:B------:R-:W2:Y:S04]  /*9840*/  LDL R88, [R1+0xa8] ;  /* 0x0000a80001587983 */ /* 0x000ea80000100800 */
[----:B------:R-:W2:Y:S04]  /*9850*/  LDL R86, [R1+0xa4] ;  /* 0x0000a40001567983 */ /* 0x000ea80000100800 */
[----:B------:R-:W2:Y:S04]  /*9860*/  @!P0 LDG.E.U16 R20, desc[UR20][R10.64+0x240] ;  /* 0x000240140a148981 */ /* 0x000ea8000c1e1500 */
        /* <DEDUP_REMOVED lines=11> */
[----:B------:R-:W2:Y:S01]  /*9920*/  @!P1 LDG.E.U16 R41, desc[UR20][R10.64+0x3c0] ;  /* 0x0003c0140a299981 */ /* 0x000ea2000c1e1500 */
[----:B-1----:R-:W-:-:S03]  /*9930*/  LEA R80, R63, R80, 0x4 ;  /* 0x000000503f507211 */ /* 0x002fc600078e20ff */
[----:B-----5:R-:W-:Y:S04]  /*9940*/  STS.U16 [R97], R8 ;  /* 0x0000000861007388 */ /* 0x020fe80000000400 */
[----:B----4-:R-:W-:Y:S04]  /*9950*/  STS.U16 [R96+0x40], R12 ;  /* 0x0000400c60007388 */ /* 0x010fe80000000400 */
[----:B---3--:R-:W-:Y:S04]  /*9960*/  STS.U16 [R95+0x80], R13 ;  /* 0x0000800d5f007388 */ /* 0x008fe80000000400 */
        /* <DEDUP_REMOVED lines=24> */
[----:B--2---:R-:W-:Y:S01]  /*9af0*/  SHF.L.U32 R11, R11, 0x10, RZ ;  /* 0x000000100b0b7819 */ /* 0x004fe200000006ff */
[----:B------:R-:W-:Y:S01]  /*9b00*/  FADD.FTZ R16, R10, UR5 ;  /* 0x000000050a107e21 */ /* 0x000fe20008010000 */
[----:B------:R-:W-:Y:S01]  /*9b10*/  FSETP.GTU.FTZ.AND P1, PT, R15, 20, PT ;  /* 0x41a000000f00780b */ /* 0x000fe20003f3c000 */
[----:B------:R-:W-:Y:S02]  /*9b20*/  LDS.U16 R10, [R25+0xa] ;  /* 0x00000a00190a7984 */ /* 0x000fe40000000400 */
[----:B------:R-:W-:Y:S01]  /*9b30*/  FADD.FTZ R17, R11, UR5 ;  /* 0x000000050b117e21 */ /* 0x000fe20008010000 */
[----:B------:R-:W-:Y:S01]  /*9b40*/  FSETP.GTU.FTZ.AND P6, PT, R16, 20, PT ;  /* 0x41a000001000780b */ /* 0x000fe20003fdc000 */
[----:B------:R-:W0:Y:S01]  /*9b50*/  LDS.U16 R11, [R25+0xc] ;  /* 0x00000c00190b7984 */ /* 0x000e220000000400 */
[----:B---3--:R-:W-:-:S02]  /*9b60*/  SHF.L.U32 R12, R12, 0x10, RZ ;  /* 0x000000100c0c7819 */ /* 0x008fc400000006ff */
[----:B------:R-:W-:-:S03]  /*9b70*/  FSETP.GTU.FTZ.AND P5, PT, R17, 20, PT ;  /* 0x41a000001100780b */ /* 0x000fc60003fbc000 */
[----:B------:R-:W-:Y:S02]  /*9b80*/  FADD.FTZ R18, R12, UR5 ;  /* 0x000000050c127e21 */ /* 0x000fe40008010000 */
[----:B------:R-:W1:Y:S01]  /*9b90*/  LDS.U16 R12, [R25+0xe] ;  /* 0x00000e00190c7984 */ /* 0x000e620000000400 */
[----:B------:R-:W-:-:S03]  /*9ba0*/  @!P1 FMUL.FTZ R15, R15, -1.4426950216293334961 ;  /* 0xbfb8aa3b0f0f9820 */ /* 0x000fc60000410000 */
[----:B------:R-:W-:-:S04]  /*9bb0*/  @!P6 FMUL.FTZ R16, R16, -1.4426950216293334961 ;  /* 0xbfb8aa3b1010e820 */ /* 0x000fc80000410000 */
[----:B------:R-:W-:Y:S01]  /*9bc0*/  @!P5 FMUL.FTZ R17, R17, -1.4426950216293334961 ;  /* 0xbfb8aa3b1111d820 */ /* 0x000fe20000410000 */
[----:B------:R-:W2:Y:S08]  /*9bd0*/  @!P1 MUFU.EX2 R15, R15 ;  /* 0x0000000f000f9308 */ /* 0x000eb00000000800 */
[----:B------:R-:W3:Y:S08]  /*9be0*/  @!P6 MUFU.EX2 R16, R16 ;  /* 0x000000100010e308 */ /* 0x000ef00000000800 */
[----:B------:R-:W4:Y:S01]  /*9bf0*/  @!P5 MUFU.EX2 R17, R17 ;  /* 0x000000110011d308 */ /* 0x000f220000000800 */
[----:B--2---:R-:W-:Y:S01]  /*9c00*/  @!P1 FADD.FTZ R15, R15, 1 ;  /* 0x3f8000000f0f9421 */ /* 0x004fe20000010000 */
[----:B---3--:R-:W-:-:S06]  /*9c10*/  @!P6 FADD.FTZ R16, R16, 1 ;  /* 0x3f8000001010e421 */ /* 0x008fcc0000010000 */
[----:B------:R-:W-:Y:S01]  /*9c20*/  @!P1 MUFU.RCP R15, R15 ;  /* 0x0000000f000f9308 */ /* 0x000fe20000001000 */
[----:B0-----:R-:W-:Y:S01]  /*9c30*/  SHF.L.U32 R11, R11, 0x10, RZ ;  /* 0x000000100b0b7819 */ /* 0x001fe200000006ff */
[----:B----4-:R-:W-:-:S06]  /*9c40*/  @!P5 FADD.FTZ R17, R17, 1 ;  /* 0x3f8000001111d421 */ /* 0x010fcc0000010000 */
[----:B------:R-:W0:Y:S01]  /*9c50*/  @!P6 MUFU.RCP R19, R16 ;  /* 0x000000100013e308 */ /* 0x000e220000001000 */
[----:B------:R-:W-:Y:S01]  /*9c60*/  IMAD.U32 R10, R10, 0x10000, RZ ;  /* 0x000100000a0a7824 */ /* 0x000fe200078e00ff */
[----:B------:R-:W-:-:S06]  /*9c70*/  SHF.L.U32 R8, R8, 0x10, RZ ;  /* 0x0000001008087819 */ /* 0x000fcc00000006ff */
[----:B------:R-:W2:Y:S01]  /*9c80*/  @!P5 MUFU.RCP R20, R17 ;  /* 0x000000110014d308 */ /* 0x000ea20000001000 */
[----:B------:R-:W-:Y:S01]  /*9c90*/  FADD.FTZ R11, R11, UR5 ;  /* 0x000000050b0b7e21 */ /* 0x000fe20008010000 */
[----:B------:R-:W-:Y:S01]  /*9ca0*/  SHF.L.U32 R13, R13, 0x10, RZ ;  /* 0x000000100d0d7819 */ /* 0x000fe200000006ff */
[----:B------:R-:W-:Y:S01]  /*9cb0*/  FADD.FTZ R10, R10, UR5 ;  /* 0x000000050a0a7e21 */ /* 0x000fe20008010000 */
[----:B-1----:R-:W-:Y:S01]  /*9cc0*/  SHF.L.U32 R12, R12, 0x10, RZ ;  /* 0x000000100c0c7819 */ /* 0x002fe200000006ff */
[----:B------:R-:W-:Y:S02]  /*9cd0*/  IMAD.U32 R14, R14, 0x10000, RZ ;  /* 0x000100000e0e7824 */ /* 0x000fe400078e00ff */
[----:B------:R-:W-:Y:S01]  /*9ce0*/  FADD.FTZ R8, R8, UR5 ;  /* 0x0000000508087e21 */ /* 0x000fe20008010000 */
[----:B------:R-:W-:Y:S01]  /*9cf0*/  FSETP.GTU.FTZ.AND P2, PT, R11, 20, PT ;  /* 0x41a000000b00780b */ /* 0x000fe20003f5c000 */
[----:B------:R-:W-:Y:S01]  /*9d00*/  FADD.FTZ R13, R13, UR5 ;  /* 0x000000050d0d7e21 */ /* 0x000fe20008010000 */
[----:B------:R-:W-:Y:S01]  /*9d10*/  FSETP.GTU.FTZ.AND P3, PT, R10, 20, PT ;  /* 0x41a000000a00780b */ /* 0x000fe20003f7c000 */
[----:B------:R-:W-:Y:S01]  /*9d20*/  FADD.FTZ R12, R12, UR5 ;  /* 0x000000050c0c7e21 */ /* 0x000fe20008010000 */
[----:B------:R-:W-:Y:S01]  /*9d30*/  FADD.FTZ R14, R14, UR5 ;  /* 0x000000050e0e7e21 */ /* 0x000fe20008010000 */
[----:B0-----:R-:W-:Y:S01]  /*9d40*/  @!P6 FMUL.FTZ R2, R2, R19 ;  /* 0x000000130202e220 */ /* 0x001fe20000410000 */
[----:B------:R-:W-:Y:S01]  /*9d50*/  FSETP.GTU.FTZ.AND P4, PT, R8, 20, PT ;  /* 0x41a000000800780b */ /* 0x000fe20003f9c000 */
[----:B------:R-:W-:Y:S01]  /*9d60*/  @!P1 FMUL.FTZ R0, R0, R15 ;  /* 0x0000000f00009220 */ /* 0x000fe20000410000 */
[----:B------:R-:W-:Y:S01]  /*9d70*/  FSETP.GTU.FTZ.AND P6, PT, R13, 20, PT ;  /* 0x41a000000d00780b */ /* 0x000fe20003fdc000 */
[----:B--2---:R-:W-:Y:S01]  /*9d80*/  @!P5 FMUL.FTZ R3, R3, R20 ;  /* 0x000000140303d220 */ /* 0x004fe20000410000 */
[----:B------:R-:W-:-:S02]  /*9d90*/  FSETP.GTU.FTZ.AND P1, PT, R12, 20, PT ;  /* 0x41a000000c00780b */ /* 0x000fc40003f3c000 */
[----:B------:R-:W-:Y:S01]  /*9da0*/  FSETP.GTU.FTZ.AND P5, PT, R14, 20, PT ;  /* 0x41a000000e00780b */ /* 0x000fe20003fbc000 */
[----:B------:R-:W-:Y:S02]  /*9db0*/  @!P2 FMUL.FTZ R11, R11, -1.4426950216293334961 ;  /* 0xbfb8aa3b0b0ba820 */ /* 0x000fe40000410000 */
[----:B------:R-:W-:-:S04]  /*9dc0*/  @!P3 FMUL.FTZ R10, R10, -1.4426950216293334961 ;  /* 0xbfb8aa3b0a0ab820 */ /* 0x000fc80000410000 */
[----:B------:R-:W-:Y:S01]  /*9dd0*/  @!P4 FMUL.FTZ R8, R8, -1.4426950216293334961 ;  /* 0xbfb8aa3b0808c820 */ /* 0x000fe20000410000 */
[----:B------:R-:W0:Y:S01]  /*9de0*/  @!P2 MUFU.EX2 R11, R11 ;  /* 0x0000000b000ba308 */ /* 0x000e220000000800 */
[----:B------:R-:W-:Y:S02]  /*9df0*/  @!P6 FMUL.FTZ R13, R13, -1.4426950216293334961 ;  /* 0xbfb8aa3b0d0de820 */ /* 0x000fe40000410000 */
[----:B------:R-:W-:Y:S02]  /*9e00*/  @!P1 FMUL.FTZ R12, R12, -1.4426950216293334961 ;  /* 0xbfb8aa3b0c0c9820 */ /* 0x000fe40000410000 */
[----:B------:R-:W-:-:S03]  /*9e10*/  @!P5 FMUL.FTZ R14, R14, -1.4426950216293334961 ;  /* 0xbfb8aa3b0e0ed820 */ /* 0x000fc60000410000 */
[----:B------:R-:W1:Y:S01]  /*9e20*/  @!P3 MUFU.EX2 R10, R10 ;  /* 0x0000000a000ab308 */ /* 0x000e620000000800 */
[----:B------:R-:W-:-:S07]  /*9e30*/  FSETP.GTU.FTZ.AND P0, PT, R18, 20, PT ;  /* 0x41a000001200780b */ /* 0x000fce0003f1c000 */
[----:B------:R-:W2:Y:S08]  /*9e40*/  @!P4 MUFU.EX2 R8, R8 ;  /* 0x000000080008c308 */ /* 0x000eb00000000800 */
[----:B------:R-:W3:Y:S08]  /*9e50*/  @!P6 MUFU.EX2 R13, R13 ;  /* 0x0000000d000de308 */ /* 0x000ef00000000800 */
[----:B------:R-:W-:Y:S08]  /*9e60*/  @!P1 MUFU.EX2 R12, R12 ;  /* 0x0000000c000c9308 */ /* 0x000ff00000000800 */
[----:B------:R-:W4:Y:S01]  /*9e70*/  @!P5 MUFU.EX2 R14, R14 ;  /* 0x0000000e000ed308 */ /* 0x000f220000000800 */
[----:B------:R-:W-:Y:S01]  /*9e80*/  @!P0 FMUL.FTZ R18, R18, -1.4426950216293334961 ;  /* 0xbfb8aa3b12128820 */ /* 0x000fe20000410000 */
[----:B0-----:R-:W-:Y:S01]  /*9e90*/  @!P2 FADD.FTZ R11, R11, 1 ;  /* 0x3f8000000b0ba421 */ /* 0x001fe20000010000 */
[----:B------:R-:W-:Y:S01]  /*9ea0*/  IADD3 R15, R80, 0x1, RZ ;  /* 0x00000001500f7810 */ /* 0x000fe20007ffe0ff */
[----:B-1----:R-:W-:Y:S01]  /*9eb0*/  @!P3 FADD.FTZ R10, R10, 1 ;  /* 0x3f8000000a0ab421 */ /* 0x002fe20000010000 */
[----:B--2---:R-:W-:-:S02]  /*9ec0*/  @!P4 FADD.FTZ R8, R8, 1 ;  /* 0x3f8000000808c421 */ /* 0x004fc40000010000 */
[----:B------:R-:W-:Y:S01]  /*9ed0*/  LEA.HI.SX32 R16, R15, R80, 0x1b ;  /* 0x000000500f107211 */ /* 0x000fe200078fdaff */
[----:B------:R3:W-:Y:S01]  /*9ee0*/  @!P2 MUFU.RCP R68, R11 ;  /* 0x0000000b0044a308 */ /* 0x0007e20000001000 */
[----:B------:R-:W-:Y:S01]  /*9ef0*/  MOV R99, R47 ;  /* 0x0000002f00637202 */ /* 0x000fe20000000f00 */
[----:B------:R-:W-:Y:S01]  /*9f00*/  IMAD.MOV.U32 R100, RZ, RZ, R43 ;  /* 0x000000ffff647224 */ /* 0x000fe200078e002b */
[----:B------:R-:W-:Y:S01]  /*9f10*/  MOV R101, R42 ;  /* 0x0000002a00657202 */ /* 0x000fe20000000f00 */
[----:B------:R-:W-:Y:S01]  /*9f20*/  IMAD.MOV.U32 R87, RZ, RZ, R52 ;  /* 0x000000ffff577224 */ /* 0x000fe200078e0034 */
[----:B------:R-:W-:Y:S01]  /*9f30*/  MOV R89, R51 ;  /* 0x0000003300597202 */ /* 0x000fe20000000f00 */
[----:B------:R-:W-:Y:S02]  /*9f40*/  LDS.U16 R15, [R25+0x1a] ;  /* 0x00001a00190f7984 */ /* 0x000fe40000000400 */
[----:B------:R-:W0:Y:S01]  /*9f50*/  @!P0 MUFU.EX2 R18, R18 ;  /* 0x0000001200128308 */ /* 0x000e220000000800 */
[----:B---3--:R-:W-:Y:S01]  /*9f60*/  @!P6 FADD.FTZ R11, R13, 1 ;  /* 0x3f8000000d0be421 */ /* 0x008fe20000010000 */
[----:B----4-:R-:W-:-:S06]  /*9f70*/  @!P5 FADD.FTZ R14, R14, 1 ;  /* 0x3f8000000e0ed421 */ /* 0x010fcc0000010000 */
[----:B------:R1:W-:Y:S02]  /*9f80*/  @!P3 MUFU.RCP R65, R10 ;  /* 0x0000000a0041b308 */ /* 0x0003e40000001000 */
[----:B-1----:R-:W-:-:S06]  /*9f90*/  @!P1 FADD.FTZ R10, R12, 1 ;  /* 0x3f8000000c0a9421 */ /* 0x002fcc0000010000 */
[----:B------:R1:W-:Y:S08]  /*9fa0*/  @!P4 MUFU.RCP R66, R8 ;  /* 0x000000080042c308 */ /* 0x0003f00000001000 */
[----:B------:R-:W2:Y:S01]  /*9fb0*/  @!P6 MUFU.RCP R11, R11 ;  /* 0x0000000b000be308 */ /* 0x000ea20000001000 */
[----:B-1----:R-:W-:-:S07]  /*9fc0*/  LEA R8, R16, R45, 0x1 ;  /* 0x0000002d10087211 */ /* 0x002fce00078e08ff */
[----:B------:R-:W1:Y:S01]  /*9fd0*/  @!P5 MUFU.RCP R16, R14 ;  /* 0x0000000e0010d308 */ /* 0x000e620000001000 */
[----:B------:R-:W-:-:S07]  /*9fe0*/  IADD3 R47, R80, 0x9, RZ ;  /* 0x00000009502f7810 */ /* 0x000fce0007ffe0ff */
[----:B------:R3:W-:Y:S02]  /*9ff0*/  @!P1 MUFU.RCP R70, R10 ;  /* 0x0000000a00469308 */ /* 0x0007e40000001000 */
[----:B---3--:R-:W3:Y:S01]  /*a000*/  LDS.U16 R10, [R25+0x14] ;  /* 0x00001400190a7984 */ /* 0x008ee20000000400 */
[----:B------:R-:W-:Y:S01]  /*a010*/  IADD3 R23, R80, 0x5, RZ ;  /* 0x0000000550177810 */ /* 0x000fe20007ffe0ff */
[----:B0-----:R-:W-:Y:S01]  /*a020*/  @!P0 FADD.FTZ R18, R18, 1 ;  /* 0x3f80000012128421 */ /* 0x001fe20000010000 */
[C---:B------:R-:W-:Y:S02]  /*a030*/  IADD3 R17, R80.reuse, 0x2, RZ ;  /* 0x0000000250117810 */ /* 0x040fe40007ffe0ff */
[----:B------:R-:W-:Y:S02]  /*a040*/  IADD3 R51, R80, 0xa, RZ ;  /* 0x0000000a50337810 */ /* 0x000fe40007ffe0ff */
[----:B------:R-:W-:Y:S02]  /*a050*/  LEA.HI.SX32 R52, R47, R80, 0x1b ;  /* 0x000000502f347211 */ /* 0x000fe400078fdaff */
[----:B------:R-:W-:Y:S01]  /*a060*/  F2FP.BF16.F32.PACK_AB R14, R101, R100 ;  /* 0x00000064650e723e */ /* 0x000fe200000010ff */
[----:B------:R0:W4:Y:S01]  /*a070*/  @!P0 MUFU.RCP R63, R18 ;  /* 0x00000012003f8308 */ /* 0x0001220000001000 */
[----:B------:R-:W-:-:S02]  /*a080*/  MOV R69, R54 ;  /* 0x0000003600457202 */ /* 0x000fc40000000f00 */
[-C--:B------:R-:W-:Y:S01]  /*a090*/  LEA.HI.SX32 R24, R23, R80.reuse, 0x1b ;  /* 0x0000005017187211 */ /* 0x080fe200078fdaff */
[----:B--2---:R-:W-:Y:S01]  /*a0a0*/  @!P6 FMUL.FTZ R156, R156, R11 ;  /* 0x0000000b9c9ce220 */ /* 0x004fe20000410000 */
[----:B------:R-:W-:Y:S01]  /*a0b0*/  LEA.HI.SX32 R54, R51, R80, 0x1b ;  /* 0x0000005033367211 */ /* 0x000fe200078fdaff */
[----:B-1----:R-:W-:Y:S01]  /*a0c0*/  @!P5 FMUL.FTZ R157, R157, R16 ;  /* 0x000000109d9dd220 */ /* 0x002fe20000410000 */
[----:B------:R-:W-:Y:S01]  /*a0d0*/  LEA R23, R52, R45, 0x1 ;  /* 0x0000002d34177211 */ /* 0x000fe200078e08ff */
[----:B------:R-:W1:Y:S01]  /*a0e0*/  LDS.U16 R11, [R25+0x16] ;  /* 0x00001600190b7984 */ /* 0x000e620000000400 */
[----:B0-----:R-:W-:Y:S02]  /*a0f0*/  LEA.HI.SX32 R18, R17, R80, 0x1b ;  /* 0x0000005011127211 */ /* 0x001fe400078fdaff */
[C---:B------:R-:W-:Y:S01]  /*a100*/  PRMT R51, R14.reuse, 0x7610, R51 ;  /* 0x000076100e337816 */ /* 0x040fe20000000033 */
[----:B------:R-:W-:Y:S01]  /*a110*/  LDS.U16 R16, [R25+0x1c] ;  /* 0x00001c0019107984 */ /* 0x000fe20000000400 */
[----:B------:R-:W-:-:S03]  /*a120*/  PRMT R52, R14, 0x7632, R52 ;  /* 0x000076320e347816 */ /* 0x000fc60000000034 */
[----:B------:R-:W0:Y:S04]  /*a130*/  LDS.U16 R14, [R25+0x18] ;  /* 0x00001800190e7984 */ /* 0x000e280000000400 */
[----:B------:R-:W2:Y:S01]  /*a140*/  LDS.U16 R17, [R25+0x1e] ;  /* 0x00001e0019117984 */ /* 0x000ea20000000400 */
[----:B------:R-:W-:Y:S01]  /*a150*/  BAR.SYNC.DEFER_BLOCKING 0x0 ;  /* 0x0000000000007b1d */ /* 0x000fe20000010000 */
[C---:B------:R-:W-:Y:S01]  /*a160*/  VIADD R19, R80.reuse, 0x3 ;  /* 0x0000000350137836 */ /* 0x040fe20000000000 */
[----:B------:R-:W-:Y:S01]  /*a170*/  MOV R85, R57 ;  /* 0x0000003900557202 */ /* 0x000fe20000000f00 */
[C---:B------:R-:W-:Y:S01]  /*a180*/  VIADD R43, R80.reuse, 0x8 ;  /* 0x00000008502b7836 */ /* 0x040fe20000000000 */
[----:B------:R-:W-:Y:S01]  /*a190*/  MOV R77, R61 ;  /* 0x0000003d004d7202 */ /* 0x000fe20000000f00 */
[----:B------:R-:W-:Y:S01]  /*a1a0*/  VIADD R57, R80, 0xd ;  /* 0x0000000d50397836 */ /* 0x000fe20000000000 */
[----:B------:R-:W-:-:S02]  /*a1b0*/  MOV R81, R59 ;  /* 0x0000003b00517202 */ /* 0x000fc40000000f00 */
[----:B------:R-:W-:Y:S02]  /*a1c0*/  MOV R71, R55 ;  /* 0x0000003700477202 */ /* 0x000fe40000000f00 */
[----:B------:R-:W-:Y:S02]  /*a1d0*/  MOV R67, R53 ;  /* 0x0000003500437202 */ /* 0x000fe40000000f00 */
[C---:B------:R-:W-:Y:S02]  /*a1e0*/  IADD3 R21, R80.reuse, 0x4, RZ ;  /* 0x0000000450157810 */ /* 0x040fe40007ffe0ff */
[C---:B------:R-:W-:Y:S02]  /*a1f0*/  IADD3 R40, R80.reuse, 0x6, RZ ;  /* 0x0000000650287810 */ /* 0x040fe40007ffe0ff */
[C---:B------:R-:W-:Y:S02]  /*a200*/  IADD3 R41, R80.reuse, 0x7, RZ ;  /* 0x0000000750297810 */ /* 0x040fe40007ffe0ff */
[----:B------:R-:W-:-:S02]  /*a210*/  IADD3 R53, R80, 0xb, RZ ;  /* 0x0000000b50357810 */ /* 0x000fc40007ffe0ff */
[C---:B------:R-:W-:Y:S02]  /*a220*/  IADD3 R55, R80.reuse, 0xc, RZ ;  /* 0x0000000c50377810 */ /* 0x040fe40007ffe0ff */
[C---:B------:R-:W-:Y:S02]  /*a230*/  IADD3 R59, R80.reuse, 0xe, RZ ;  /* 0x0000000e503b7810 */ /* 0x040fe40007ffe0ff */
[----:B------:R-:W-:Y:S01]  /*a240*/  IADD3 R61, R80, 0xf, RZ ;  /* 0x0000000f503d7810 */ /* 0x000fe20007ffe0ff */
[----:B------:R-:W-:Y:S01]  /*a250*/  IMAD.MOV.U32 R79, RZ, RZ, R60 ;  /* 0x000000ffff4f7224 */ /* 0x000fe200078e003c */
[----:B------:R-:W-:Y:S01]  /*a260*/  LEA.HI.SX32 R20, R19, R80, 0x1b ;  /* 0x0000005013147211 */ /* 0x000fe200078fdaff */
[----:B------:R-:W-:Y:S01]  /*a270*/  IMAD.MOV.U32 R73, RZ, RZ, R56 ;  /* 0x000000ffff497224 */ /* 0x000fe200078e0038 */
[----:B------:R-:W-:Y:S02]  /*a280*/  MOV R98, R50 ;  /* 0x0000003200627202 */ /* 0x000fe40000000f00 */
[----:B------:R-:W-:-:S02]  /*a290*/  MOV R75, R62 ;  /* 0x0000003e004b7202 */ /* 0x000fc40000000f00 */
[----:B------:R-:W-:Y:S02]  /*a2a0*/  MOV R83, R58 ;  /* 0x0000003a00537202 */ /* 0x000fe40000000f00 */
[-C--:B------:R-:W-:Y:S02]  /*a2b0*/  LEA.HI.SX32 R22, R21, R80.reuse, 0x1b ;  /* 0x0000005015167211 */ /* 0x080fe400078fdaff */
[-C--:B------:R-:W-:Y:S02]  /*a2c0*/  LEA.HI.SX32 R40, R40, R80.reuse, 0x1b ;  /* 0x0000005028287211 */ /* 0x080fe400078fdaff */
[-C--:B------:R-:W-:Y:S02]  /*a2d0*/  LEA.HI.SX32 R42, R41, R80.reuse, 0x1b ;  /* 0x00000050292a7211 */ /* 0x080fe400078fdaff */
[-C--:B------:R-:W-:Y:S02]  /*a2e0*/  LEA.HI.SX32 R50, R43, R80.reuse, 0x1b ;  /* 0x000000502b327211 */ /* 0x080fe400078fdaff */
[----:B------:R-:W-:-:S02]  /*a2f0*/  LEA.HI.SX32 R60, R57, R80, 0x1b ;  /* 0x00000050393c7211 */ /* 0x000fc400078fdaff */
[-C--:B------:R-:W-:Y:S02]  /*a300*/  LEA.HI.SX32 R56, R53, R80.reuse, 0x1b ;  /* 0x0000005035387211 */ /* 0x080fe400078fdaff */
[-C--:B------:R-:W-:Y:S02]  /*a310*/  LEA.HI.SX32 R58, R55, R80.reuse, 0x1b ;  /* 0x00000050373a7211 */ /* 0x080fe400078fdaff */
[-C--:B------:R-:W-:Y:S02]  /*a320*/  LEA.HI.SX32 R62, R59, R80.reuse, 0x1b ;  /* 0x000000503b3e7211 */ /* 0x080fe400078fdaff */
[----:B------:R-:W-:Y:S01]  /*a330*/  LEA.HI.SX32 R64, R61, R80, 0x1b ;  /* 0x000000503d407211 */ /* 0x000fe200078fdaff */
[--C-:B------:R-:W-:Y:S01]  /*a340*/  IMAD R13, R20, 0x2, R45.reuse ;  /* 0x00000002140d7824 */ /* 0x100fe200078e022d */
[-C--:B------:R-:W-:Y:S02]  /*a350*/  LEA R12, R18, R45.reuse, 0x1 ;  /* 0x0000002d120c7211 */ /* 0x080fe400078e08ff */
[-C--:B------:R-:W-:Y:S01]  /*a360*/  LEA R18, R22, R45.reuse, 0x1 ;  /* 0x0000002d16127211 */ /* 0x080fe200078e08ff */
[----:B------:R-:W-:Y:S01]  /*a370*/  IMAD R22, R50, 0x2, R45 ;  /* 0x0000000232167824 */ /* 0x000fe200078e022d */
[----:B------:R-:W-:-:S02]  /*a380*/  LEA R19, R24, R45, 0x1 ;  /* 0x0000002d18137211 */ /* 0x000fc400078e08ff */
[-C--:B------:R-:W-:Y:S02]  /*a390*/  LEA R20, R40, R45.reuse, 0x1 ;  /* 0x0000002d28147211 */ /* 0x080fe400078e08ff */
[-C--:B------:R-:W-:Y:S01]  /*a3a0*/  LEA R21, R42, R45.reuse, 0x1 ;  /* 0x0000002d2a157211 */ /* 0x080fe200078e08ff */
[----:B------:R-:W-:Y:S01]  /*a3b0*/  IMAD R42, R60, 0x2, R45 ;  /* 0x000000023c2a7824 */ /* 0x000fe200078e022d */
[-C--:B------:R-:W-:Y:S02]  /*a3c0*/  LEA R24, R54, R45.reuse, 0x1 ;  /* 0x0000002d36187211 */ /* 0x080fe400078e08ff */
[-C--:B------:R-:W-:Y:S02]  /*a3d0*/  LEA R40, R56, R45.reuse, 0x1 ;  /* 0x0000002d38287211 */ /* 0x080fe400078e08ff */
[-C--:B------:R-:W-:Y:S02]  /*a3e0*/  LEA R41, R58, R45.reuse, 0x1 ;  /* 0x0000002d3a297211 */ /* 0x080fe400078e08ff */
[----:B------:R-:W-:-:S02]  /*a3f0*/  LEA R43, R62, R45, 0x1 ;  /* 0x0000002d3e2b7211 */ /* 0x000fc400078e08ff */
[----:B------:R-:W-:Y:S02]  /*a400*/  LEA R47, R64, R45, 0x1 ;  /* 0x0000002d402f7211 */ /* 0x000fe400078e08ff */
[----:B------:R-:W-:Y:S02]  /*a410*/  F2FP.BF16.F32.PACK_AB R45, R99, R98 ;  /* 0x00000062632d723e */ /* 0x000fe400000010ff */
[----:B------:R-:W-:Y:S02]  /*a420*/  F2FP.BF16.F32.PACK_AB R50, R89, R87 ;  /* 0x000000575932723e */ /* 0x000fe400000010ff */
[----:B------:R-:W-:Y:S02]  /*a430*/  PRMT R53, R45, 0x7610, R53 ;  /* 0x000076102d357816 */ /* 0x000fe40000000035 */
[C---:B------:R-:W-:Y:S02]  /*a440*/  PRMT R55, R50.reuse, 0x7610, R55 ;  /* 0x0000761032377816 */ /* 0x040fe40000000037 */
[----:B------:R-:W-:Y:S01]  /*a450*/  PRMT R56, R50, 0x7632, R56 ;  /* 0x0000763232387816 */ /* 0x000fe20000000038 */
[----:B------:R-:W-:Y:S01]  /*a460*/  STS.U16 [R25], R51 ;  /* 0x0000003319007388 */ /* 0x000fe20000000400 */
[----:B------:R-:W-:-:S02]  /*a470*/  F2FP.BF16.F32.PACK_AB R50, R81, R79 ;  /* 0x0000004f5132723e */ /* 0x000fc400000010ff */
[----:B---3--:R-:W-:Y:S01]  /*a480*/  SHF.L.U32 R10, R10, 0x10, RZ ;  /* 0x000000100a0a7819 */ /* 0x008fe200000006ff */
[----:B------:R-:W-:Y:S01]  /*a490*/  STS.U16 [R8+0x2], R52 ;  /* 0x0000023408007388 */ /* 0x000fe20000000400 */
[----:B------:R-:W-:-:S03]  /*a4a0*/  PRMT R58, R50, 0x7610, R58 ;  /* 0x00007610323a7816 */ /* 0x000fc6000000003a */
[----:B------:R3:W-:Y:S01]  /*a4b0*/  STS.U16 [R12+0x4], R53 ;  /* 0x000004350c007388 */ /* 0x0007e20000000400 */
[----:B------:R-:W-:Y:S02]  /*a4c0*/  PRMT R54, R45, 0x7632, R54 ;  /* 0x000076322d367816 */ /* 0x000fe40000000036 */
[----:B------:R-:W-:Y:S02]  /*a4d0*/  F2FP.BF16.F32.PACK_AB R45, R85, R83 ;  /* 0x00000053552d723e */ /* 0x000fe400000010ff */
[----:B---3--:R-:W-:Y:S01]  /*a4e0*/  PRMT R53, R50, 0x7632, R53 ;  /* 0x0000763232357816 */ /* 0x008fe20000000035 */
[----:B------:R-:W-:Y:S01]  /*a4f0*/  FADD.FTZ R50, R10, UR5 ;  /* 0x000000050a327e21 */ /* 0x000fe20008010000 */
[C---:B------:R-:W-:Y:S01]  /*a500*/  PRMT R57, R45.reuse, 0x7610, R57 ;  /* 0x000076102d397816 */ /* 0x040fe20000000039 */
[----:B------:R3:W-:Y:S01]  /*a510*/  STS.U16 [R13+0x6], R54 ;  /* 0x000006360d007388 */ /* 0x0007e20000000400 */
[----:B------:R-:W-:Y:S02]  /*a520*/  PRMT R52, R45, 0x7632, R52 ;  /* 0x000076322d347816 */ /* 0x000fe40000000034 */
[----:B------:R-:W-:Y:S01]  /*a530*/  FSETP.GTU.FTZ.AND P6, PT, R50, 20, PT ;  /* 0x41a000003200780b */ /* 0x000fe20003fdc000 */
[----:B------:R-:W-:Y:S01]  /*a540*/  STS.U16 [R18+0x8], R55 ;  /* 0x0000083712007388 */ /* 0x000fe20000000400 */
[----:B------:R-:W-:Y:S01]  /*a550*/  F2FP.BF16.F32.PACK_AB R51, R77, R75 ;  /* 0x0000004b4d33723e */ /* 0x000fe200000010ff */
[----:B----4-:R-:W-:Y:S01]  /*a560*/  @!P0 FMUL.FTZ R4, R4, R63 ;  /* 0x0000003f04048220 */ /* 0x010fe20000410000 */
[----:B------:R-:W-:Y:S01]  /*a570*/  F2FP.BF16.F32.PACK_AB R45, R73, R71 ;  /* 0x00000047492d723e */ /* 0x000fe200000010ff */
[----:B------:R-:W-:Y:S01]  /*a580*/  STS.U16 [R19+0xa], R56 ;  /* 0x00000a3813007388 */ /* 0x000fe20000000400 */
[----:B------:R-:W-:-:S02]  /*a590*/  F2FP.BF16.F32.PACK_AB R10, R69, R67 ;  /* 0x00000043450a723e */ /* 0x000fc400000010ff */
[----:B------:R-:W-:Y:S01]  /*a5a0*/  ISETP.NE.AND P0, PT, R46, RZ, PT ;  /* 0x000000ff2e00720c */ /* 0x000fe20003f05270 */
[----:B------:R-:W-:Y:S01]  /*a5b0*/  STS.U16 [R20+0xc], R57 ;  /* 0x00000c3914007388 */ /* 0x000fe20000000400 */
[----:B---3--:R-:W-:-:S03]  /*a5c0*/  PRMT R54, R51, 0x7632, R54 ;  /* 0x0000763233367816 */ /* 0x008fc60000000036 */
[----:B------:R3:W-:Y:S01]  /*a5d0*/  STS.U16 [R21+0xe], R52 ;  /* 0x00000e3415007388 */ /* 0x0007e20000000400 */
[----:B------:R-:W-:-:S03]  /*a5e0*/  ULEA UR7, UR8, UR7, 0x18 ;  /* 0x0000000708077291 */ /* 0x000fc6000f8ec03f */
[----:B------:R-:W-:Y:S04]  /*a5f0*/  STS.U16 [R22+0x10], R58 ;  /* 0x0000103a16007388 */ /* 0x000fe80000000400 */
[----:B------:R4:W-:Y:S01]  /*a600*/  STS.U16 [R23+0x12], R53 ;  /* 0x0000123517007388 */ /* 0x0009e20000000400 */
[----:B---3--:R-:W-:-:S03]  /*a610*/  PRMT R52, R45, 0x7632, R52 ;  /* 0x000076322d347816 */ /* 0x008fc60000000034 */
[----:B------:R3:W-:Y:S04]  /*a620*/  STS.U16 [R24+0x14], R51 ;  /* 0x0000143318007388 */ /* 0x0007e80000000400 */
[----:B------:R-:W-:Y:S01]  /*a630*/  STS.U16 [R40+0x16], R54 ;  /* 0x0000163628007388 */ /* 0x000fe20000000400 */
[C---:B----4-:R-:W-:Y:S02]  /*a640*/  PRMT R53, R10.reuse, 0x7632, R53 ;  /* 0x000076320a357816 */ /* 0x050fe40000000035 */
[----:B---3--:R-:W-:Y:S01]  /*a650*/  PRMT R51, R10, 0x7610, R51 ;  /* 0x000076100a337816 */ /* 0x008fe20000000033 */
[----:B------:R3:W-:Y:S01]  /*a660*/  STS.U16 [R41+0x18], R45 ;  /* 0x0000182d29007388 */ /* 0x0007e20000000400 */
[----:B------:R-:W-:Y:S01]  /*a670*/  @!P6 FMUL.FTZ R10, R50, -1.4426950216293334961 ;  /* 0xbfb8aa3b320ae820 */ /* 0x000fe20000410000 */
[----:B------:R-:W-:-:S02]  /*a680*/  MOV R50, UR55 ;  /* 0x0000003700327c02 */ /* 0x000fc40008000f00 */
[----:B------:R4:W-:Y:S01]  /*a690*/  STS.U16 [R42+0x1a], R52 ;  /* 0x00001a342a007388 */ /* 0x0009e20000000400 */
[----:B------:R-:W-:-:S03]  /*a6a0*/  @!P3 FMUL.FTZ R6, R6, R65 ;  /* 0x000000410606b220 */ /* 0x000fc60000410000 */
        /* <DEDUP_REMOVED lines=21> */
[----:B------:R-:W-:-:S04]  /*a800*/  @!P1 FMUL.FTZ R9, R9, R70 ;  /* 0x0000004609099220 */ /* 0x000fc80000410000 */
[----:B------:R-:W-:Y:S01]  /*a810*/  FADD.FTZ R11, R11, UR5 ;  /* 0x000000050b0b7e21 */ /* 0x000fe20008010000 */
[----:B------:R-:W-:Y:S01]  /*a820*/  SHF.L.U32 R15, R15, 0x10, RZ ;  /* 0x000000100f0f7819 */ /* 0x000fe200000006ff */
[----:B---3--:R-:W-:Y:S01]  /*a830*/  IMAD.U32 R45, RZ, RZ, UR7 ;  /* 0x00000007ff2d7e24 */ /* 0x008fe2000f8e00ff */
[----:B------:R-:W-:Y:S02]  /*a840*/  BAR.SYNC.DEFER_BLOCKING 0x0 ;  /* 0x0000000000007b1d */ /* 0x000fe40000010000 */
[----:B------:R-:W-:Y:S01]  /*a850*/  FSETP.GTU.FTZ.AND P1, PT, R11, 20, PT ;  /* 0x41a000000b00780b */ /* 0x000fe20003f3c000 */
[----:B0-----:R-:W-:Y:S02]  /*a860*/  IMAD.U32 R14, R14, 0x10000, RZ ;  /* 0x000100000e0e7824 */ /* 0x001fe400078e00ff */
[----:B------:R-:W-:Y:S01]  /*a870*/  FADD.FTZ R15, R15, UR5 ;  /* 0x000000050f0f7e21 */ /* 0x000fe20008010000 */
[----:B------:R-:W0:Y:S01]  /*a880*/  @!P6 MUFU.EX2 R10, R10 ;  /* 0x0000000a000ae308 */ /* 0x000e220000000800 */
[----:B------:R-:W-:Y:S01]  /*a890*/  FADD.FTZ R14, R14, UR5 ;  /* 0x000000050e0e7e21 */ /* 0x000fe20008010000 */
[----:B------:R-:W-:-:S02]  /*a8a0*/  @!P2 FMUL.FTZ R7, R7, R68 ;  /* 0x000000440707a220 */ /* 0x000fc40000410000 */
[----:B------:R-:W-:Y:S02]  /*a8b0*/  FSETP.GTU.FTZ.AND P5, PT, R15, 20, PT ;  /* 0x41a000000f00780b */ /* 0x000fe40003fbc000 */
[----:B------:R-:W-:-:S03]  /*a8c0*/  FSETP.GTU.FTZ.AND P2, PT, R14, 20, PT ;  /* 0x41a000000e00780b */ /* 0x000fc60003f5c000 */
[----:B------:R-:W-:Y:S01]  /*a8d0*/  @!P1 FMUL.FTZ R11, R11, -1.4426950216293334961 ;  /* 0xbfb8aa3b0b0b9820 */ /* 0x000fe20000410000 */
[----:B------:R-:W1:Y:S01]  /*a8e0*/  LDS R87, [R45+0x1080] ;  /* 0x001080002d577984 */ /* 0x000e620000000800 */
[----:B------:R-:W-:-:S04]  /*a8f0*/  SHF.L.U32 R16, R16, 0x10, RZ ;  /* 0x0000001010107819 */ /* 0x000fc800000006ff */
[----:B------:R-:W3:Y:S01]  /*a900*/  @!P1 MUFU.EX2 R11, R11 ;  /* 0x0000000b000b9308 */ /* 0x000ee20000000800 */
[----:B0-----:R-:W-:Y:S01]  /*a910*/  @!P6 FADD.FTZ R10, R10, 1 ;  /* 0x3f8000000a0ae421 */ /* 0x001fe20000010000 */
[----:B----4-:R-:W-:Y:S01]  /*a920*/  FADD.FTZ R52, R16, UR5 ;  /* 0x0000000510347e21 */ /* 0x010fe20008010000 */
[----:B------:R-:W-:Y:S01]  /*a930*/  @!P5 FMUL.FTZ R16, R15, -1.4426950216293334961 ;  /* 0xbfb8aa3b0f10d820 */ /* 0x000fe20000410000 */
[----:B------:R-:W-:-:S04]  /*a940*/  @!P2 FMUL.FTZ R14, R14, -1.4426950216293334961 ;  /* 0xbfb8aa3b0e0ea820 */ /* 0x000fc80000410000 */
[----:B-----5:R-:W0:Y:S01]  /*a950*/  @!P6 MUFU.RCP R51, R10 ;  /* 0x0000000a0033e308 */ /* 0x020e220000001000 */
[----:B------:R-:W-:Y:S02]  /*a960*/  FSETP.GTU.FTZ.AND P3, PT, R52, 20, PT ;  /* 0x41a000003400780b */ /* 0x000fe40003f7c000 */
[----:B--2---:R-:W-:-:S05]  /*a970*/  SHF.L.U32 R17, R17, 0x10, RZ ;  /* 0x0000001011117819 */ /* 0x004fca00000006ff */
[----:B------:R3:W2:Y:S08]  /*a980*/  @!P2 MUFU.EX2 R15, R14 ;  /* 0x0000000e000fa308 */ /* 0x0006b00000000800 */
[----:B------:R-:W4:Y:S01]  /*a990*/  @!P5 MUFU.EX2 R16, R16 ;  /* 0x000000100010d308 */ /* 0x000f220000000800 */
[----:B---3--:R-:W-:Y:S01]  /*a9a0*/  @!P1 FADD.FTZ R14, R11, 1 ;  /* 0x3f8000000b0e9421 */ /* 0x008fe20000010000 */
[----:B------:R-:W-:Y:S01]  /*a9b0*/  FADD.FTZ R53, R17, UR5 ;  /* 0x0000000511357e21 */ /* 0x000fe20008010000 */
[----:B------:R-:W-:Y:S01]  /*a9c0*/  @!P3 FMUL.FTZ R17, R52, -1.4426950216293334961 ;  /* 0xbfb8aa3b3411b820 */ /* 0x000fe20000410000 */
[----:B0-----:R-:W-:Y:S01]  /*a9d0*/  @!P6 FMUL.FTZ R158, R158, R51 ;  /* 0x000000339e9ee220 */ /* 0x001fe20000410000 */
[----:B------:R-:W-:Y:S01]  /*a9e0*/  SHF.R.S32.HI R51, RZ, 0x1f, R48 ;  /* 0x0000001fff337819 */ /* 0x000fe20000011430 */
[----:B------:R-:W-:Y:S01]  /*a9f0*/  @!P4 FMUL.FTZ R5, R5, R66 ;  /* 0x000000420505c220 */ /* 0x000fe20000410000 */
[----:B------:R-:W-:Y:S01]  /*aa00*/  IADD3 R10, P6, R48, UR9, RZ ;  /* 0x00000009300a7c10 */ /* 0x000fe2000ffde0ff */
[----:B------:R0:W-:Y:S01]  /*aa10*/  @!P1 MUFU.RCP R54, R14 ;  /* 0x0000000e00369308 */ /* 0x0001e20000001000 */
[----:B------:R-:W-:Y:S01]  /*aa20*/  FSETP.GTU.FTZ.AND P4, PT, R53, 20, PT ;  /* 0x41a000003500780b */ /* 0x000fe20003f9c000 */
[----:B--2---:R-:W-:Y:S01]  /*aa30*/  @!P2 FADD.FTZ R15, R15, 1 ;  /* 0x3f8000000f0fa421 */ /* 0x004fe20000010000 */
[----:B0-----:R-:W-:-:S05]  /*aa40*/  MOV R14, UR9 ;  /* 0x00000009000e7c02 */ /* 0x001fca0008000f00 */
[----:B------:R-:W0:Y:S01]  /*aa50*/  @!P3 MUFU.EX2 R17, R17 ;  /* 0x000000110011b308 */ /* 0x000e220000000800 */
[----:B----4-:R-:W-:Y:S01]  /*aa60*/  @!P5 FADD.FTZ R16, R16, 1 ;  /* 0x3f8000001010d421 */ /* 0x010fe20000010000 */
[----:B------:R-:W-:Y:S02]  /*aa70*/  LEA.HI.X.SX32 R11, R14, R51, 0x1, P6 ;  /* 0x000000330e0b7211 */ /* 0x000fe400030f0eff */
[----:B-1----:R-:W-:Y:S01]  /*aa80*/  ISETP.GE.AND P6, PT, R48, R87, PT ;  /* 0x000000573000720c */ /* 0x002fe20003fc6270 */
[----:B------:R-:W-:-:S03]  /*aa90*/  UIMAD UR28, UR30, UR34, URZ ;  /* 0x000000221e1c72a4 */ /* 0x000fc6000f8e023f */
[----:B------:R-:W1:Y:S01]  /*aaa0*/  @!P2 MUFU.RCP R89, R15 ;  /* 0x0000000f0059a308 */ /* 0x000e620000001000 */
        /* <DEDUP_REMOVED lines=10> */
[----:B0-----:R-:W-:Y:S01]  /*ab50*/  @!P3 FADD.FTZ R52, R17, 1 ;  /* 0x3f8000001134b421 */ /* 0x001fe20000010000 */
[----:B-12---:R-:W-:Y:S08]  /*ab60*/  @P6 BRA `(.L_x_1096) ;  /* 0x0000000000346947 */ /* 0x006ff00003800000 */
[----:B------:R-:W-:Y:S01]  /*ab70*/  MOV R15, UR34 ;  /* 0x00000022000f7c02 */ /* 0x000fe20008000f00 */
[----:B------:R-:W-:Y:S02]  /*ab80*/  ULDC.64 UR36, c[0x0][0x390] ;  /* 0x0000e40000247ab9 */ /* 0x000fe40000000a00 */
[----:B------:R-:W-:Y:S02]  /*ab90*/  UIMAD UR29, UR7, UR36, URZ ;  /* 0x00000024071d72a4 */ /* 0x000fe4000f8e023f */
[----:B------:R-:W-:Y:S01]  /*aba0*/  MOV R17, UR36 ;  /* 0x0000002400117c02 */ /* 0x000fe20008000f00 */
[----:B------:R-:W-:Y:S01]  /*abb0*/  IMAD.WIDE.U32 R14, R15, UR11, R10 ;  /* 0x0000000b0f0e7c25 */ /* 0x000fe2000f8e000a */
[----:B------:R-:W-:-:S04]  /*abc0*/  UIMAD UR29, UR10, UR37, UR29 ;  /* 0x000000250a1d72a4 */ /* 0x000fc8000f8e021d */
[----:B------:R-:W-:Y:S01]  /*abd0*/  IADD3 R15, R15, UR28, RZ ;  /* 0x0000001c0f0f7c10 */ /* 0x000fe2000fffe0ff */
[----:B------:R-:W-:Y:S02]  /*abe0*/  ULDC.64 UR36, c[0x0][0x3e0] ;  /* 0x0000f80000247ab9 */ /* 0x000fe40000000a00 */
[----:B------:R-:W-:-:S04]  /*abf0*/  IMAD.WIDE.U32 R14, R17, UR10, R14 ;  /* 0x0000000a110e7c25 */ /* 0x000fc8000f8e000e */
[----:B------:R-:W-:Y:S01]  /*ac00*/  VIADD R15, R15, UR29 ;  /* 0x0000001d0f0f7c36 */ /* 0x000fe20008000000 */
[----:B------:R-:W-:-:S04]  /*ac10*/  LEA R16, P6, R14, UR36, 0x1 ;  /* 0x000000240e107c11 */ /* 0x000fc8000f8c08ff */
[----:B------:R-:W-:-:S05]  /*ac20*/  LEA.HI.X R17, R14, UR37, R15, 0x1, P6 ;  /* 0x000000250e117c11 */ /* 0x000fca000b0f0c0f */
[----:B------:R0:W-:Y:S04]  /*ac30*/  STG.E.U16 desc[UR20][R16.64], R55 ;  /* 0x0000003710007986 */ /* 0x0001e8000c101514 */
.L_x_1096:
[----:B------:R-:W-:Y:S05]  /*ac40*/  BSYNC B0 ;  /* 0x0000000000007941 */ /* 0x000fea0003800000 */
.L_x_1095:
        /* <DEDUP_REMOVED lines=15> */
[----:B------:R-:W-:Y:S01]  /*ad40*/  LEA R14, P1, R48, UR36, 0x1 ;  /* 0x00000024300e7c11 */ /* 0x000fe2000f8208ff */
        /* <DEDUP_REMOVED lines=9> */
[----:B------:R-:W-:Y:S01]  /*ade0*/  MOV R17, UR8 ;  /* 0x0000000800117c02 */ /* 0x000fe20008000f00 */
[----:B------:R-:W-:Y:S01]  /*adf0*/  UIMAD.WIDE.U32 UR8, UR11, UR32, URZ ;  /* 0x000000200b0872a5 */ /* 0x000fe2000f8e003f */
[----:B------:R-:W-:-:S03]  /*ae00*/  LEA R14, P6, R16, R14, 0x1 ;  /* 0x0000000e100e7211 */ /* 0x000fc600078c08ff */
[----:B------:R-:W-:Y:S01]  /*ae10*/  UIADD3 UR33, UR9, UR30, URZ ;  /* 0x0000001e09217290 */ /* 0x000fe2000fffe03f */
[----:B------:R-:W-:Y:S02]  /*ae20*/  LEA.HI.X R15, R16, R15, R17, 0x1, P6 ;  /* 0x0000000f100f7211 */ /* 0x000fe400030f0c11 */
        /* <DEDUP_REMOVED lines=28> */
[----:B------:R-:W-:Y:S02]  /*aff0*/  FADD.FTZ R17, R16, R3 ;  /* 0x0000000310117221 */ /* 0x000fe40000010000 */
[----:B------:R-:W-:Y:S01]  /*b000*/  @!P3 STG.E.U16 desc[UR20][R14.64+-0xec0], R65 ;  /* 0xfff140410e00b986 */ /* 0x000fe2000c101514 */
[----:B------:R-:W-:Y:S01]  /*b010*/  ISETP.GE.AND P3, PT, R30, R87, PT ;  /* 0x000000571e00720c */ /* 0x000fe20003f66270 */
[----:B------:R-:W-:Y:S01]  /*b020*/  FADD.FTZ R0, R17, R4 ;  /* 0x0000000411007221 */ /* 0x000fe20000010000 */
[----:B------:R-:W-:Y:S01]  /*b030*/  F2FP.BF16.F32.PACK_AB R4, R4, R3 ;  /* 0x000000030404723e */ /* 0x000fe200000010ff */
[----:B------:R-:W-:Y:S01]  /*b040*/  @!P4 STG.E.U16 desc[UR20][R14.64+-0xe80], R67 ;  /* 0xfff180430e00c986 */ /* 0x000fe2000c101514 */
[----:B------:R-:W-:Y:S01]  /*b050*/  ISETP.GE.AND P4, PT, R29, R87, PT ;  /* 0x000000571d00720c */ /* 0x000fe20003f86270 */
[----:B------:R-:W-:Y:S01]  /*b060*/  FADD.FTZ R3, R0, R5 ;  /* 0x0000000500037221 */ /* 0x000fe20000010000 */
[----:B------:R-:W-:-:S02]  /*b070*/  F2FP.BF16.F32.PACK_AB R5, R6, R5 ;  /* 0x000000050605723e */ /* 0x000fc400000010ff */
[C---:B------:R-:W-:Y:S01]  /*b080*/  PRMT R16, R4.reuse, 0x7610, R16 ;  /* 0x0000761004107816 */ /* 0x040fe20000000010 */
[----:B------:R-:W-:Y:S01]  /*b090*/  @!P5 STG.E.U16 desc[UR20][R14.64+-0xe00], R71 ;  /* 0xfff200470e00d986 */ /* 0x000fe2000c101514 */
[----:B------:R-:W-:Y:S01]  /*b0a0*/  ISETP.GE.AND P5, PT, R27, R87, PT ;  /* 0x000000571b00720c */ /* 0x000fe20003fa6270 */
[----:B------:R-:W-:Y:S01]  /*b0b0*/  FADD.FTZ R6, R3, R6 ;  /* 0x0000000603067221 */ /* 0x000fe20000010000 */
[----:B------:R-:W-:Y:S01]  /*b0c0*/  F2FP.BF16.F32.PACK_AB R0, R9, R7 ;  /* 0x000000070900723e */ /* 0x000fe200000010ff */
[----:B------:R-:W-:Y:S01]  /*b0d0*/  @!P3 STG.E.U16 desc[UR20][R14.64+-0xd40], R77 ;  /* 0xfff2c04d0e00b986 */ /* 0x000fe2000c101514 */
[----:B------:R-:W-:Y:S01]  /*b0e0*/  PRMT R17, R4, 0x7632, R17 ;  /* 0x0000763204117816 */ /* 0x000fe20000000011 */
[----:B------:R-:W-:Y:S01]  /*b0f0*/  FADD.FTZ R6, R6, R7 ;  /* 0x0000000706067221 */ /* 0x000fe20000010000 */
[----:B------:R-:W-:Y:S01]  /*b100*/  F2FP.BF16.F32.PACK_AB R4, R159, R158 ;  /* 0x0000009e9f04723e */ /* 0x000fe200000010ff */
[----:B------:R-:W-:Y:S02]  /*b110*/  @!P4 STG.E.U16 desc[UR20][R14.64+-0xd00], R79 ;  /* 0xfff3004f0e00c986 */ /* 0x000fe4000c101514 */
[----:B------:R-:W-:-:S04]  /*b120*/  FADD.FTZ R9, R6, R9 ;  /* 0x0000000906097221 */ /* 0x000fc80000010000 */
[----:B------:R0:W-:Y:S01]  /*b130*/  @!P5 STG.E.U16 desc[UR20][R14.64+-0xc80], R83 ;  /* 0xfff380530e00d986 */ /* 0x0001e2000c101514 */
[----:B------:R-:W-:Y:S01]  /*b140*/  BAR.SYNC.DEFER_BLOCKING 0x0 ;  /* 0x0000000000007b1d */ /* 0x000fe20000010000 */
[----:B0-----:R-:W-:Y:S02]  /*b150*/  PRMT R15, R2, 0x7632, R15 ;  /* 0x00007632020f7816 */ /* 0x001fe4000000000f */
[----:B------:R-:W-:-:S03]  /*b160*/  PRMT R14, R5, 0x7632, R14 ;  /* 0x00007632050e7816 */ /* 0x000fc6000000000e */
[----:B------:R0:W-:Y:S04]  /*b170*/  STS.U16 [R25], R2 ;  /* 0x0000000219007388 */ /* 0x0001e80000000400 */
[----:B------:R1:W-:Y:S04]  /*b180*/  STS.U16 [R8+0x2], R15 ;  /* 0x0000020f08007388 */ /* 0x0003e80000000400 */
[----:B------:R2:W-:Y:S01]  /*b190*/  STS.U16 [R12+0x4], R16 ;  /* 0x000004100c007388 */ /* 0x0005e20000000400 */
[----:B0-----:R-:W-:Y:S01]  /*b1a0*/  F2FP.BF16.F32.PACK_AB R2, R157, R156 ;  /* 0x0000009c9d02723e */ /* 0x001fe200000010ff */
[----:B------:R-:W-:Y:S01]  /*b1b0*/  FADD.FTZ R156, R9, R156 ;  /* 0x0000009c099c7221 */ /* 0x000fe20000010000 */
[C---:B------:R-:W-:Y:S01]  /*b1c0*/  PRMT R25, R0.reuse, 0x7610, R25 ;  /* 0x0000761000197816 */ /* 0x040fe20000000019 */
[----:B------:R-:W-:Y:S01]  /*b1d0*/  STS.U16 [R13+0x6], R17 ;  /* 0x000006110d007388 */ /* 0x000fe20000000400 */
[----:B-1----:R-:W-:Y:S01]  /*b1e0*/  PRMT R8, R0, 0x7632, R8 ;  /* 0x0000763200087816 */ /* 0x002fe20000000008 */
[----:B------:R-:W-:Y:S01]  /*b1f0*/  FADD.FTZ R157, R156, R157 ;  /* 0x0000009d9c9d7221 */ /* 0x000fe20000010000 */
[C---:B------:R-:W-:Y:S01]  /*b200*/  PRMT R15, R2.reuse, 0x7610, R15 ;  /* 0x00007610020f7816 */ /* 0x040fe2000000000f */
[----:B------:R0:W-:Y:S01]  /*b210*/  STS.U16 [R18+0x8], R5 ;  /* 0x0000080512007388 */ /* 0x0001e20000000400 */
[----:B------:R-:W-:Y:S01]  /*b220*/  PRMT R49, R2, 0x7632, R49 ;  /* 0x0000763202317816 */ /* 0x000fe20000000031 */
[----:B------:R-:W-:Y:S01]  /*b230*/  FADD.FTZ R158, R157, R158 ;  /* 0x0000009e9d9e7221 */ /* 0x000fe20000010000 */
[----:B------:R-:W-:Y:S01]  /*b240*/  F2FP.BF16.F32.PACK_AB R0, R62, R160 ;  /* 0x000000a03e00723e */ /* 0x000fe200000010ff */
[----:B------:R1:W-:Y:S01]  /*b250*/  STS.U16 [R19+0xa], R14 ;  /* 0x00000a0e13007388 */ /* 0x0003e20000000400 */
[----:B------:R-:W-:Y:S01]  /*b260*/  F2FP.BF16.F32.PACK_AB R2, R58, R60 ;  /* 0x0000003c3a02723e */ /* 0x000fe200000010ff */
[----:B------:R-:W-:Y:S01]  /*b270*/  FADD.FTZ R159, R158, R159 ;  /* 0x0000009f9e9f7221 */ /* 0x000fe20000010000 */
[----:B--2---:R-:W-:Y:S01]  /*b280*/  PRMT R12, R0, 0x7632, R12 ;  /* 0x00007632000c7816 */ /* 0x004fe2000000000c */
[----:B------:R-:W-:Y:S01]  /*b290*/  STS.U16 [R20+0xc], R25 ;  /* 0x00000c1914007388 */ /* 0x000fe20000000400 */
[----:B0-----:R-:W-:Y:S01]  /*b2a0*/  PRMT R5, R4, 0x7632, R5 ;  /* 0x0000763204057816 */ /* 0x001fe20000000005 */
[----:B------:R-:W-:-:S02]  /*b2b0*/  FADD.FTZ R159, R159, R160 ;  /* 0x000000a09f9f7221 */ /* 0x000fc40000010000 */
[----:B------:R-:W-:Y:S01]  /*b2c0*/  STS.U16 [R21+0xe], R8 ;  /* 0x00000e0815007388 */ /* 0x000fe20000000400 */
[----:B-1----:R-:W-:Y:S01]  /*b2d0*/  PRMT R14, R2, 0x7632, R14 ;  /* 0x00007632020e7816 */ /* 0x002fe2000000000e */
[----:B------:R-:W-:Y:S02]  /*b2e0*/  FADD.FTZ R159, R159, R62 ;  /* 0x0000003e9f9f7221 */ /* 0x000fe40000010000 */
[----:B------:R-:W-:Y:S02]  /*b2f0*/  STS.U16 [R22+0x10], R15 ;  /* 0x0000100f16007388 */ /* 0x000fe40000000400 */
[----:B------:R-:W-:Y:S02]  /*b300*/  FADD.FTZ R159, R159, R60 ;  /* 0x0000003c9f9f7221 */ /* 0x000fe40000010000 */
[----:B------:R-:W-:Y:S04]  /*b310*/  STS.U16 [R23+0x12], R49 ;  /* 0x0000123117007388 */ /* 0x000fe80000000400 */
[----:B------:R-:W-:Y:S04]  /*b320*/  STS.U16 [R24+0x14], R4 ;  /* 0x0000140418007388 */ /* 0x000fe80000000400 */
[----:B------:R-:W-:Y:S04]  /*b330*/  STS.U16 [R40+0x16], R5 ;  /* 0x0000160528007388 */ /* 0x000fe80000000400 */
        /* <DEDUP_REMOVED lines=40> */
[----:B------:R-:W-:-:S05]  /*b5c0*/  IMAD.WIDE.U32 R2, R5, UR10, R2 ;  /* 0x0000000a05027c25 */ /* 0x000fca000f8e0002 */
[----:B------:R-:W-:Y:S02]  /*b5d0*/  IADD3 R3, R3, UR28, RZ ;  /* 0x0000001c03037c10 */ /* 0x000fe4000fffe0ff */
[----:B------:R-:W-:-:S04]  /*b5e0*/  LEA R4, P0, R2, UR36, 0x1 ;  /* 0x0000002402047c11 */ /* 0x000fc8000f8008ff */
[----:B------:R-:W-:-:S05]  /*b5f0*/  LEA.HI.X R5, R2, UR37, R3, 0x1, P0 ;  /* 0x0000002502057c11 */ /* 0x000fca00080f0c03 */
[----:B------:R0:W-:Y:S04]  /*b600*/  STG.E.U16 desc[UR20][R4.64], R13 ;  /* 0x0000000d04007986 */ /* 0x0001e8000c101514 */
.L_x_1098:
[----:B------:R-:W-:Y:S05]  /*b610*/  BSYNC B0 ;  /* 0x0000000000007941 */ /* 0x000fea0003800000 */
.L_x_1097:
        /* <DEDUP_REMOVED lines=56> */
.L_x_1017:
        /* <DEDUP_REMOVED lines=41> */
.L_x_1101:
[----:B------:R-:W-:Y:S05]  /*bc30*/  BSYNC B0 ;  /* 0x0000000000007941 */ /* 0x000fea0003800000 */
.L_x_1100:
        /* <DEDUP_REMOVED lines=44> */
.L_x_1103:
[----:B------:R-:W2:Y:S02]  /*bf00*/  S2R R11, SR_TID.X ;  /* 0x00000000000b7919 */ /* 0x000ea40000002100 */
.L_x_1104:
[----:B------:R-:W-:Y:S05]  /*bf10*/  BSYNC B0 ;  /* 0x0000000000007941 */ /* 0x000fea0003800000 */
.L_x_1102:
        /* <DEDUP_REMOVED lines=23> */
.L_x_1106:
[----:B0--3--:R-:W-:Y:S01]  /*c090*/  LEA R0, R11, UR8, 0x2 ;  /* 0x000000080b007c11 */ /* 0x009fe2000f8e10ff */
[----:B--2---:R-:W-:Y:S01]  /*c0a0*/  IMAD.U32 R5, RZ, RZ, UR5 ;  /* 0x00000005ff057e24 */ /* 0x004fe2000f8e00ff */
[----:B------:R-:W-:Y:S02]  /*c0b0*/  MOV R4, UR4 ;  /* 0x0000000400047c02 */ /* 0x000fe40008000f00 */
[----:B------:R-:W-:Y:S01]  /*c0c0*/  SHF.R.S32.HI R5, RZ, 0x1f, R11 ;  /* 0x0000001fff057819 */ /* 0x000fe2000001140b */
[----:B------:R-:W0:Y:S01]  /*c0d0*/  LDS R13, [R0+0x4de0] ;  /* 0x004de000000d7984 */ /* 0x000e220000000800 */
[----:B-1--4-:R-:W-:Y:S02]  /*c0e0*/  MOV R3, UR6 ;  /* 0x0000000600037c02 */ /* 0x012fe40008000f00 */
[----:B------:R-:W-:Y:S01]  /*c0f0*/  MOV R2, R4 ;  /* 0x0000000400027202 */ /* 0x000fe20000000f00 */
[----:B------:R-:W1:Y:S01]  /*c100*/  LDS R15, [R0+0x51e0] ;  /* 0x0051e000000f7984 */ /* 0x000e620000000800 */
[----:B------:R-:W-:Y:S01]  /*c110*/  MOV R8, UR12 ;  /* 0x0000000c00087c02 */ /* 0x000fe20008000f00 */
[C---:B------:R-:W-:Y:S01]  /*c120*/  IMAD R4, R5.reuse, UR10, RZ ;  /* 0x0000000a05047c24 */ /* 0x040fe2000f8e02ff */
[----:B------:R-:W-:Y:S01]  /*c130*/  MOV R7, UR7 ;  /* 0x0000000700077c02 */ /* 0x000fe20008000f00 */
[----:B------:R-:W-:Y:S01]  /*c140*/  IMAD R10, R5, UR16, RZ ;  /* 0x00000010050a7c24 */ /* 0x000fe2000f8e02ff */
[----:B------:R-:W-:Y:S01]  /*c150*/  MOV R9, UR13 ;  /* 0x0000000d00097c02 */ /* 0x000fe20008000f00 */
[----:B------:R-:W-:-:S04]  /*c160*/  IMAD.WIDE.U32 R2, R11, UR10, R2 ;  /* 0x0000000a0b027c25 */ /* 0x000fc8000f8e0002 */
[C---:B------:R-:W-:Y:S01]  /*c170*/  IMAD R5, R11.reuse, UR11, R4 ;  /* 0x0000000b0b057c24 */ /* 0x040fe2000f8e0204 */
[C---:B------:R-:W-:Y:S01]  /*c180*/  LEA R4, P0, R2.reuse, UR14, 0x2 ;  /* 0x0000000e02047c11 */ /* 0x040fe2000f8010ff */
[----:B------:R-:W-:Y:S02]  /*c190*/  IMAD.MOV.U32 R6, RZ, RZ, R8 ;  /* 0x000000ffff067224 */ /* 0x000fe400078e0008 */
[----:B------:R-:W-:Y:S01]  /*c1a0*/  IMAD R9, R11, UR17, R10 ;  /* 0x000000110b097c24 */ /* 0x000fe2000f8e020a */
[----:B------:R-:W-:Y:S01]  /*c1b0*/  IADD3 R5, R3, R5, RZ ;  /* 0x0000000503057210 */ /* 0x000fe20007ffe0ff */
[C---:B------:R-:W-:Y:S01]  /*c1c0*/  IMAD.WIDE.U32 R6, R11.reuse, UR16, R6 ;  /* 0x000000100b067c25 */ /* 0x040fe2000f8e0006 */
[----:B------:R-:W-:Y:S02]  /*c1d0*/  IADD3 R11, R11, UR9, RZ ;  /* 0x000000090b0b7c10 */ /* 0x000fe4000fffe0ff */
[----:B------:R-:W-:Y:S02]  /*c1e0*/  LEA.HI.X R5, R2, UR15, R5, 0x2, P0 ;  /* 0x0000000f02057c11 */ /* 0x000fe400080f1405 */
[----:B------:R-:W-:-:S02]  /*c1f0*/  ISETP.GE.AND P0, PT, R11, UR22, PT ;  /* 0x000000160b007c0c */ /* 0x000fc4000bf06270 */
[----:B------:R-:W-:Y:S02]  /*c200*/  IADD3 R3, R7, R9, RZ ;  /* 0x0000000907037210 */ /* 0x000fe40007ffe0ff */
[----:B------:R-:W-:-:S04]  /*c210*/  LEA R8, P1, R6, UR18, 0x2 ;  /* 0x0000001206087c11 */ /* 0x000fc8000f8210ff */
[----:B------:R-:W-:Y:S01]  /*c220*/  LEA.HI.X R9, R6, UR19, R3, 0x2, P1 ;  /* 0x0000001306097c11 */ /* 0x000fe200088f1403 */
[----:B0-----:R2:W-:Y:S04]  /*c230*/  REDG.E.ADD.F32.FTZ.RN.STRONG.GPU desc[UR20][R4.64], R13 ;  /* 0x0000000d040079a6 */ /* 0x0015e8000c10f394 */
[----:B-1----:R2:W-:Y:S01]  /*c240*/  REDG.E.ADD.F32.FTZ.RN.STRONG.GPU desc[UR20][R8.64], R15 ;  /* 0x0000000f080079a6 */ /* 0x0025e2000c10f394 */
[----:B------:R-:W-:Y:S05]  /*c250*/  @!P0 BRA `(.L_x_1106) ;  /* 0xfffffffc008c8947 */ /* 0x000fea000383ffff */
[----:B------:R-:W-:Y:S05]  /*c260*/  BSYNC B0 ;  /* 0x0000000000007941 */ /* 0x000fea0003800000 */
.L_x_1105:
[----:B------:R-:W-:Y:S05]  /*c270*/  EXIT ;  /* 0x000000000000794d */ /* 0x000fea0003800000 */
.L_x_1054:
[----:B------:R-:W-:Y:S01]  /*c280*/  HFMA2.MMA R88, -RZ, RZ, 0, 0 ;  /* 0x00000000ff587435 */ /* 0x000fe200000001ff */
[----:B------:R-:W-:Y:S01]  /*c290*/  MOV R140, R138 ;  /* 0x0000008a008c7202 */ /* 0x000fe20000000f00 */
[----:B------:R-:W-:Y:S01]  /*c2a0*/  IMAD.MOV.U32 R89, RZ, RZ, 0x1 ;  /* 0x00000001ff597424 */ /* 0x000fe200078e00ff */
[----:B------:R-:W-:-:S08]  /*c2b0*/  MOV R153, 0xffffffff ;  /* 0xffffffff00997802 */ /* 0x000fd00000000f00 */
[----:B-1---5:R-:W-:Y:S05]  /*c2c0*/  WARPSYNC.COLLECTIVE R153, `(.L_x_1107) ;  /* 0x0000000099087348 */ /* 0x022fea0003c00000 */
[----:B------:R0:W2:Y:S02]  /*c2d0*/  SHFL.UP P3, R142, R140, R89, R88 ;  /* 0x040000598c8e7389 */ /* 0x0000a40000060058 */
[----:B012--5:R-:W-:Y:S01]  /*c2e0*/  ENDCOLLECTIVE ;  /* 0x000000000000791b */ /* 0x027fe20003800000 */
.L_x_1107:
[----:B------:R-:W-:Y:S02]  /*c2f0*/  MOV R140, R139 ;  /* 0x0000008b008c7202 */ /* 0x000fe40000000f00 */
[----:B------:R-:W-:-:S07]  /*c300*/  MOV R141, R142 ;  /* 0x0000008e008d7202 */ /* 0x000fce0000000f00 */
[----:B------:R-:W-:Y:S05]  /*c310*/  WARPSYNC.COLLECTIVE R153, `(.L_x_1108) ;  /* 0x0000000099087348 */ /* 0x000fea0003c00000 */
[----:B------:R0:W1:Y:S02]  /*c320*/  SHFL.UP P3, R142, R140, R89, R88 ;  /* 0x040000598c8e7389 */ /* 0x0000640000060058 */
[----:B01----:R-:W-:Y:S01]  /*c330*/  ENDCOLLECTIVE ;  /* 0x000000000000791b */ /* 0x003fe20003800000 */
.L_x_1108:
[----:B------:R-:W-:Y:S01]  /*c340*/  HFMA2.MMA R89, -RZ, RZ, 0, 1.1920928955078125e-07 ;  /* 0x00000002ff597435 */ /* 0x000fe200000001ff */
        /* <DEDUP_REMOVED lines=9> */
.L_x_1109:
[----:B------:R-:W-:Y:S01]  /*c3e0*/  IMAD.MOV.U32 R140, RZ, RZ, R139 ;  /* 0x000000ffff8c7224 */ /* 0x000fe200078e008b */
[----:B------:R-:W-:-:S07]  /*c3f0*/  MOV R141, R142 ;  /* 0x0000008e008d7202 */ /* 0x000fce0000000f00 */
[----:B------:R-:W-:Y:S05]  /*c400*/  WARPSYNC.COLLECTIVE R153, `(.L_x_1110) ;  /* 0x0000000099087348 */ /* 0x000fea0003c00000 */
[----:B------:R0:W1:Y:S02]  /*c410*/  SHFL.UP P3, R142, R140, R89, R88 ;  /* 0x040000598c8e7389 */ /* 0x0000640000060058 */
[----:B01----:R-:W-:Y:S01]  /*c420*/  ENDCOLLECTIVE ;  /* 0x000000000000791b */ /* 0x003fe20003800000 */
.L_x_1110:
[----:B------:R-:W-:Y:S01]  /*c430*/  HFMA2.MMA R89, -RZ, RZ, 0, 2.384185791015625e-07 ;  /* 0x00000004ff597435 */ /* 0x000fe200000001ff */
        /* <DEDUP_REMOVED lines=9> */
.L_x_1111:
[----:B------:R-:W-:Y:S01]  /*c4d0*/  MOV R140, R139 ;  /* 0x0000008b008c7202 */ /* 0x000fe20000000f00 */
[----:B------:R-:W-:-:S07]  /*c4e0*/  IMAD.MOV.U32 R141, RZ, RZ, R142 ;  /* 0x000000ffff8d7224 */ /* 0x000fce00078e008e */
[----:B------:R-:W-:Y:S05]  /*c4f0*/  WARPSYNC.COLLECTIVE R153, `(.L_x_1112) ;  /* 0x0000000099087348 */ /* 0x000fea0003c00000 */
[----:B------:R0:W1:Y:S02]  /*c500*/  SHFL.UP P3, R142, R140, R89, R88 ;  /* 0x040000598c8e7389 */ /* 0x0000640000060058 */
[----:B01----:R-:W-:Y:S01]  /*c510*/  ENDCOLLECTIVE ;  /* 0x000000000000791b */ /* 0x003fe20003800000 */
.L_x_1112:
[----:B------:R-:W-:Y:S01]  /*c520*/  HFMA2.MMA R89, -RZ, RZ, 0, 4.76837158203125e-07 ;  /* 0x00000008ff597435 */ /* 0x000fe200000001ff */
[----:B------:R-:W-:Y:S02]  /*c530*/  ISETP.GE.AND P3, PT, R143, 0x4, PT ;  /* 0x000000048f00780c */ /* 0x000fe40003f66270 */
[----:B------:R-:W-:-:S11]  /*c540*/  MOV R88, R142 ;  /* 0x0000008e00587202 */ /* 0x000fd60000000f00 */
[C---:B------:R-:W-:Y:S01]  /*c550*/  @P3 FFMA.FTZ R139, R138.reuse, R88, R139 ;  /* 0x000000588a8b3223 */ /* 0x040fe2000001008b */
[----:B------:R-:W-:Y:S01]  /*c560*/  @P3 FMUL.FTZ R138, R138, R141 ;  /* 0x0000008d8a8a3220 */ /* 0x000fe20000410000 */
[----:B------:R-:W-:-:S04]  /*c570*/  IMAD.MOV.U32 R88, RZ, RZ, RZ ;  /* 0x000000ffff587224 */ /* 0x000fc800078e00ff */
[----:B------:R-:W-:-:S07]  /*c580*/  MOV R140, R138 ;  /* 0x0000008a008c7202 */ /* 0x000fce0000000f00 */
[----:B------:R-:W-:Y:S05]  /*c590*/  WARPSYNC.COLLECTIVE R153, `(.L_x_1113) ;  /* 0x0000000099087348 */ /* 0x000fea0003c00000 */
[----:B------:R0:W1:Y:S02]  /*c5a0*/  SHFL.UP P3, R142, R140, R89, R88 ;  /* 0x040000598c8e7389 */ /* 0x0000640000060058 */
[----:B01----:R-:W-:Y:S01]  /*c5b0*/  ENDCOLLECTIVE ;  /* 0x000000000000791b */ /* 0x003fe20003800000 */
.L_x_1113:
[----:B------:R-:W-:Y:S02]  /*c5c0*/  MOV R140, R139 ;  /* 0x0000008b008c7202 */ /* 0x000fe40000000f00 */
[----:B------:R-:W-:-:S07]  /*c5d0*/  MOV R141, R142 ;  /* 0x0000008e008d7202 */ /* 0x000fce0000000f00 */
[----:B------:R-:W-:Y:S05]  /*c5e0*/  WARPSYNC.COLLECTIVE R153, `(.L_x_1114) ;  /* 0x0000000099087348 */ /* 0x000fea0003c00000 */
[----:B------:R0:W1:Y:S02]  /*c5f0*/  SHFL.UP P3, R142, R140, R89, R88 ;  /* 0x040000598c8e7389 */ /* 0x0000640000060058 */
[----:B01----:R-:W-:Y:S01]  /*c600*/  ENDCOLLECTIVE ;  /* 0x000000000000791b */ /* 0x003fe20003800000 */
.L_x_1114:
        /* <DEDUP_REMOVED lines=10> */
.L_x_1115:
[----:B------:R-:W-:Y:S02]  /*c6b0*/  MOV R140, R139 ;  /* 0x0000008b008c7202 */ /* 0x000fe40000000f00 */
[----:B------:R-:W-:-:S07]  /*c6c0*/  MOV R141, R142 ;  /* 0x0000008e008d7202 */ /* 0x000fce0000000f00 */
[----:B------:R-:W-:Y:S05]  /*c6d0*/  WARPSYNC.COLLECTIVE R153, `(.L_x_1116) ;  /* 0x0000000099087348 */ /* 0x000fea0003c00000 */
[----:B------:R0:W1:Y:S02]  /*c6e0*/  SHFL.UP P3, R142, R140, R89, R88 ;  /* 0x040000598c8e7389 */ /* 0x0000640000060058 */
[----:B01----:R-:W-:Y:S01]  /*c6f0*/  ENDCOLLECTIVE ;  /* 0x000000000000791b */ /* 0x003fe20003800000 */
.L_x_1116:
[----:B------:R-:W-:Y:S01]  /*c700*/  MOV R88, R142 ;  /* 0x0000008e00587202 */ /* 0x000fe20000000f00 */
[----:B------:R-:W-:Y:S06]  /*c710*/  BRA `(.L_x_1117) ;  /* 0xffffff9c00f07947 */ /* 0x000fec000383ffff */
.L_x_1055:
[----:B------:R-:W-:Y:S01]  /*c720*/  HFMA2.MMA R89, -RZ, RZ, 0, 1.847743988037109375e-06 ;  /* 0x0000001fff597435 */ /* 0x000fe200000001ff */
[----:B------:R-:W-:Y:S01]  /*c730*/  BSSY B0, `(.L_x_1118) ;  /* 0x0000007000007945 */ /* 0x000fe20003800000 */
[----:B------:R-:W-:Y:S01]  /*c740*/  IMAD.MOV.U32 R152, RZ, RZ, R138 ;  /* 0x000000ffff987224 */ /* 0x000fe200078e008a */
[----:B------:R-:W-:Y:S02]  /*c750*/  MOV R88, 0x1f ;  /* 0x0000001f00587802 */ /* 0x000fe40000000f00 */
[----:B------:R-:W-:-:S07]  /*c760*/  MOV R153, 0xffffffff ;  /* 0xffffffff00997802 */ /* 0x000fce0000000f00 */
[----:B-1---5:R-:W-:Y:S05]  /*c770*/  WARPSYNC.COLLECTIVE R153, `(.L_x_1119) ;  /* 0x0000000099087348 */ /* 0x022fea0003c00000 */
[----:B------:R0:W2:Y:S02]  /*c780*/  SHFL.IDX P3, R154, R152, R89, R88 ;  /* 0x00000059989a7389 */ /* 0x0000a40000060058 */
[----:B012--5:R-:W-:Y:S01]  /*c790*/  ENDCOLLECTIVE ;  /* 0x000000000000791b */ /* 0x027fe20003800000 */
.L_x_1119:
[----:B------:R-:W-:Y:S05]  /*c7a0*/  BSYNC B0 ;  /* 0x0000000000007941 */ /* 0x000fea0003800000 */
.L_x_1118:
[----:B------:R-:W-:Y:S05]  /*c7b0*/  BRA `(.L_x_1120) ;  /* 0xffffff9c00dc7947 */ /* 0x000fea000383ffff */
.L_x_1056:
        /* <DEDUP_REMOVED lines=8> */
.L_x_1122:
[----:B------:R-:W-:Y:S05]  /*c840*/  BSYNC B0 ;  /* 0x0000000000007941 */ /* 0x000fea0003800000 */
.L_x_1121:
[----:B------:R-:W-:Y:S05]  /*c850*/  BRA `(.L_x_1123) ;  /* 0xffffff9c00bc7947 */ /* 0x000fea000383ffff */
.L_x_1057:
        /* <DEDUP_REMOVED lines=8> */
.L_x_1125:
[----:B------:R-:W-:Y:S05]  /*c8e0*/  BSYNC B0 ;  /* 0x0000000000007941 */ /* 0x000fea0003800000 */
.L_x_1124:
[----:B------:R-:W-:Y:S01]  /*c8f0*/  HFMA2.MMA R89, -RZ, RZ, 0, 5.9604644775390625e-08 ;  /* 0x00000001ff597435 */ /* 0x000fe200000001ff */
[----:B------:R-:W-:Y:S01]  /*c900*/  MOV R140, R139 ;  /* 0x0000008b008c7202 */ /* 0x000fe20000000f00 */
[----:B------:R-:W-:Y:S01]  /*c910*/  IMAD.MOV.U32 R88, RZ, RZ, RZ ;  /* 0x000000ffff587224 */ /* 0x000fe200078e00ff */
[----:B------:R-:W-:Y:S02]  /*c920*/  MOV R153, 0xffffffff ;  /* 0xffffffff00997802 */ /* 0x000fe40000000f00 */
[----:B------:R-:W-:Y:S02]  /*c930*/  MOV R138, R142 ;  /* 0x0000008e008a7202 */ /* 0x000fe40000000f00 */
[----:B------:R-:W-:-:S07]  /*c940*/  MOV R152, R80 ;  /* 0x0000005000987202 */ /* 0x000fce0000000f00 */
[----:B------:R-:W-:Y:S05]  /*c950*/  WARPSYNC.COLLECTIVE R153, `(.L_x_1126) ;  /* 0x0000000099087348 */ /* 0x000fea0003c00000 */
[----:B------:R0:W1:Y:S02]  /*c960*/  SHFL.UP P3, R142, R140, R89, R88 ;  /* 0x040000598c8e7389 */ /* 0x0000640000060058 */
[----:B01----:R-:W-:Y:S01]  /*c970*/  ENDCOLLECTIVE ;  /* 0x000000000000791b */ /* 0x003fe20003800000 */
.L_x_1126:
[----:B------:R-:W-:Y:S01]  /*c980*/  HFMA2.MMA R89, -RZ, RZ, 0, 0 ;  /* 0x00000000ff597435 */ /* 0x000fe200000001ff */
[----:B------:R-:W-:-:S10]  /*c990*/  IMAD.MOV.U32 R88, RZ, RZ, 0x1f ;  /* 0x0000001fff587424 */ /* 0x000fd400078e00ff */
[----:B------:R-:W-:Y:S05]  /*c9a0*/  WARPSYNC.COLLECTIVE R153, `(.L_x_1127) ;  /* 0x0000000099087348 */ /* 0x000fea0003c00000 */
[----:B------:R0:W1:Y:S02]  /*c9b0*/  SHFL.IDX P3, R154, R152, R89, R88 ;  /* 0x00000059989a7389 */ /* 0x0000640000060058 */
[----:B01----:R-:W-:Y:S01]  /*c9c0*/  ENDCOLLECTIVE ;  /* 0x000000000000791b */ /* 0x003fe20003800000 */
.L_x_1127:
[----:B------:R-:W-:Y:S02]  /*c9d0*/  MOV R139, R142 ;  /* 0x0000008e008b7202 */ /* 0x000fe40000000f00 */
[----:B------:R-:W-:Y:S02]  /*c9e0*/  MOV R152, R81 ;  /* 0x0000005100987202 */ /* 0x000fe40000000f00 */
[----:B------:R-:W-:-:S07]  /*c9f0*/  MOV R80, R154 ;  /* 0x0000009a00507202 */ /* 0x000fce0000000f00 */
[----:B------:R-:W-:Y:S05]  /*ca00*/  WARPSYNC.COLLECTIVE R153, `(.L_x_1128) ;  /* 0x0000000099087348 */ /* 0x000fea0003c00000 */
[----:B------:R0:W1:Y:S02]  /*ca10*/  SHFL.IDX P3, R154, R152, R89, R88 ;  /* 0x00000059989a7389 */ /* 0x0000640000060058 */
[----:B01----:R-:W-:Y:S01]  /*ca20*/  ENDCOLLECTIVE ;  /* 0x000000000000791b */ /* 0x003fe20003800000 */
.L_x_1128:
[----:B------:R-:W-:Y:S01]  /*ca30*/  MOV R81, R154 ;  /* 0x0000009a00517202 */ /* 0x000fe20000000f00 */
[----:B------:R-:W-:Y:S06]  /*ca40*/  BRA `(.L_x_1129) ;  /* 0xffffff9c00587947 */ /* 0x000fec000383ffff */
.L_x_1059:
[----:B------:R-:W-:Y:S01]  /*ca50*/  HFMA2.MMA R88, -RZ, RZ, 0, 1.847743988037109375e-06 ;  /* 0x0000001fff587435 */ /* 0x000fe200000001ff */
[----:B------:R-:W-:Y:S01]  /*ca60*/  MOV R154, R161 ;  /* 0x000000a1009a7202 */ /* 0x000fe20000000f00 */
[----:B------:R-:W-:Y:S01]  /*ca70*/  IMAD.MOV.U32 R163, RZ, RZ, 0x1 ;  /* 0x00000001ffa37424 */ /* 0x000fe200078e00ff */
[----:B------:R-:W-:-:S08]  /*ca80*/  MOV R153, 0xffffffff ;  /* 0xffffffff00997802 */ /* 0x000fd00000000f00 */
[----:B------:R-:W-:Y:S05]  /*ca90*/  WARPSYNC.COLLECTIVE R153, `(.L_x_1130) ;  /* 0x0000000099087348 */ /* 0x000fea0003c00000 */
[----:B------:R0:W1:Y:S02]  /*caa0*/  SHFL.DOWN P6, R152, R154, R163, R88 ;  /* 0x080000a39a987389 */ /* 0x00006400000c0058 */
[----:B01----:R-:W-:Y:S01]  /*cab0*/  ENDCOLLECTIVE ;  /* 0x000000000000791b */ /* 0x003fe20003800000 */
.L_x_1130:
[----:B------:R-:W-:Y:S02]  /*cac0*/  MOV R154, R162 ;  /* 0x000000a2009a7202 */ /* 0x000fe40000000f00 */
[----:B------:R-:W-:-:S07]  /*cad0*/  MOV R89, R152 ;  /* 0x0000009800597202 */ /* 0x000fce0000000f00 */
[----:B------:R-:W-:Y:S05]  /*cae0*/  WARPSYNC.COLLECTIVE R153, `(.L_x_1131) ;  /* 0x0000000099087348 */ /* 0x000fea0003c00000 */
[----:B------:R0:W1:Y:S02]  /*caf0*/  SHFL.DOWN P6, R152, R154, R163, R88 ;  /* 0x080000a39a987389 */ /* 0x00006400000c0058 */
[----:B01----:R-:W-:Y:S01]  /*cb00*/  ENDCOLLECTIVE ;  /* 0x000000000000791b */ /* 0x003fe20003800000 */
.L_x_1131:
        /* <DEDUP_REMOVED lines=9> */
.L_x_1132:
[----:B------:R-:W-:Y:S01]  /*cba0*/  IMAD.MOV.U32 R154, RZ, RZ, R162 ;  /* 0x000000ffff9a7224 */ /* 0x000fe200078e00a2 */
[----:B------:R-:W-:-:S07]  /*cbb0*/  MOV R89, R152 ;  /* 0x0000009800597202 */ /* 0x000fce0000000f00 */
[----:B------:R-:W-:Y:S05]  /*cbc0*/  WARPSYNC.COLLECTIVE R153, `(.L_x_1133) ;  /* 0x0000000099087348 */ /* 0x000fea0003c00000 */
[----:B------:R0:W1:Y:S02]  /*cbd0*/  SHFL.DOWN P6, R152, R154, R163, R88 ;  /* 0x080000a39a987389 */ /* 0x00006400000c0058 */
[----:B01----:R-:W-:Y:S01]  /*cbe0*/  ENDCOLLECTIVE ;  /* 0x000000000000791b */ /* 0x003fe20003800000 */
.L_x_1133:
[----:B------:R-:W-:Y:S01]  /*cbf0*/  HFMA2.MMA R163, -RZ, RZ, 0, 2.384185791015625e-07 ;  /* 0x00000004ffa37435 */ /* 0x000fe200000001ff */
        /* <DEDUP_REMOVED lines=8> */
.L_x_1134:
[----:B------:R-:W-:Y:S01]  /*cc80*/  MOV R154, R162 ;  /* 0x000000a2009a7202 */ /* 0x000fe20000000f00 */
[----:B------:R-:W-:-:S07]  /*cc90*/  IMAD.MOV.U32 R89, RZ, RZ, R152 ;  /* 0x000000ffff597224 */ /* 0x000fce00078e0098 */
[----:B------:R-:W-:Y:S05]  /*cca0*/  WARPSYNC.COLLECTIVE R153, `(.L_x_1135) ;  /* 0x0000000099087348 */ /* 0x000fea0003c00000 */
[----:B------:R0:W1:Y:S02]  /*ccb0*/  SHFL.DOWN P6, R152, R154, R163, R88 ;  /* 0x080000a39a987389 */ /* 0x00006400000c0058 */
[----:B01----:R-:W-:Y:S01]  /*ccc0*/  ENDCOLLECTIVE ;  /* 0x000000000000791b */ /* 0x003fe20003800000 */
.L_x_1135:
[----:B------:R-:W-:Y:S01]  /*ccd0*/  HFMA2.MMA R163, -RZ, RZ, 0, 4.76837158203125e-07 ;  /* 0x00000008ffa37435 */ /* 0x000fe200000001ff */
[----:B------:R-:W-:-:S05]  /*cce0*/  MOV R88, R152 ;  /* 0x0000009800587202 */ /* 0x000fca0000000f00 */
[C---:B------:R-:W-:Y:S01]  /*ccf0*/  @!P2 FFMA.FTZ R162, R161.reuse, R88, R162 ;  /* 0x00000058a1a2a223 */ /* 0x040fe200000100a2 */
[----:B------:R-:W-:Y:S01]  /*cd00*/  @!P2 FMUL.FTZ R161, R161, R89 ;  /* 0x00000059a1a1a220 */ /* 0x000fe20000410000 */
[----:B------:R-:W-:-:S04]  /*cd10*/  IMAD.MOV.U32 R88, RZ, RZ, 0x1f ;  /* 0x0000001fff587424 */ /* 0x000fc800078e00ff */
[----:B------:R-:W-:-:S07]  /*cd20*/  MOV R154, R161 ;  /* 0x000000a1009a7202 */ /* 0x000fce0000000f00 */
[----:B------:R-:W-:Y:S05]  /*cd30*/  WARPSYNC.COLLECTIVE R153, `(.L_x_1136) ;  /* 0x0000000099087348 */ /* 0x000fea0003c00000 */
[----:B------:R0:W1:Y:S02]  /*cd40*/  SHFL.DOWN P6, R152, R154, R163, R88 ;  /* 0x080000a39a987389 */ /* 0x00006400000c0058 */
[----:B01----:R-:W-:Y:S01]  /*cd50*/  ENDCOLLECTIVE ;  /* 0x000000000000791b */ /* 0x003fe20003800000 */
.L_x_1136:
[----:B------:R-:W-:Y:S02]  /*cd60*/  MOV R154, R162 ;  /* 0x000000a2009a7202 */ /* 0x000fe40000000f00 */
[----:B------:R-:W-:-:S07]  /*cd70*/  MOV R89, R152 ;  /* 0x0000009800597202 */ /* 0x000fce0000000f00 */
[----:B------:R-:W-:Y:S05]  /*cd80*/  WARPSYNC.COLLECTIVE R153, `(.L_x_1137) ;  /* 0x0000000099087348 */ /* 0x000fea0003c00000 */
[----:B------:R0:W1:Y:S02]  /*cd90*/  SHFL.DOWN P6, R152, R154, R163, R88 ;  /* 0x080000a39a987389 */ /* 0x00006400000c0058 */
[----:B01----:R-:W-:Y:S01]  /*cda0*/  ENDCOLLECTIVE ;  /* 0x000000000000791b */ /* 0x003fe20003800000 */
.L_x_1137:
        /* <DEDUP_REMOVED lines=9> */
.L_x_1138:
[----:B------:R-:W-:Y:S02]  /*ce40*/  MOV R154, R162 ;  /* 0x000000a2009a7202 */ /* 0x000fe40000000f00 */
[----:B------:R-:W-:-:S07]  /*ce50*/  MOV R89, R152 ;  /* 0x0000009800597202 */ /* 0x000fce0000000f00 */
[----:B------:R-:W-:Y:S05]  /*ce60*/  WARPSYNC.COLLECTIVE R153, `(.L_x_1139) ;  /* 0x0000000099087348 */ /* 0x000fea0003c00000 */
[----:B------:R0:W1:Y:S02]  /*ce70*/  SHFL.DOWN P6, R152, R154, R163, R88 ;  /* 0x080000a39a987389 */ /* 0x00006400000c0058 */
[----:B01----:R-:W-:Y:S01]  /*ce80*/  ENDCOLLECTIVE ;  /* 0x000000000000791b */ /* 0x003fe20003800000 */
.L_x_1139:
        /* <DEDUP_REMOVED lines=10> */
.L_x_1140:
[----:B------:R-:W-:Y:S02]  /*cf30*/  MOV R152, R162 ;  /* 0x000000a200987202 */ /* 0x000fe40000000f00 */
[----:B------:R-:W-:-:S07]  /*cf40*/  MOV R164, R154 ;  /* 0x0000009a00a47202 */ /* 0x000fce0000000f00 */
[----:B------:R-:W-:Y:S05]  /*cf50*/  WARPSYNC.COLLECTIVE R153, `(.L_x_1141) ;  /* 0x0000000099087348 */ /* 0x000fea0003c00000 */
[----:B------:R0:W1:Y:S02]  /*cf60*/  SHFL.IDX P3, R154, R152, R89, R88 ;  /* 0x00000059989a7389 */ /* 0x0000640000060058 */
[----:B01----:R-:W-:Y:S01]  /*cf70*/  ENDCOLLECTIVE ;  /* 0x000000000000791b */ /* 0x003fe20003800000 */
.L_x_1141:
[----:B------:R-:W-:Y:S01]  /*cf80*/  IMAD.MOV.U32 R165, RZ, RZ, R154 ;  /* 0x000000ffffa57224 */ /* 0x000fe200078e009a */
[----:B------:R-:W-:-:S07]  /*cf90*/  MOV R154, R161 ;  /* 0x000000a1009a7202 */ /* 0x000fce0000000f00 */
[----:B------:R-:W-:Y:S05]  /*cfa0*/  WARPSYNC.COLLECTIVE R153, `(.L_x_1142) ;  /* 0x0000000099087348 */ /* 0x000fea0003c00000 */
[----:B------:R0:W1:Y:S02]  /*cfb0*/  SHFL.DOWN P6, R152, R154, R163, R88 ;  /* 0x080000a39a987389 */ /* 0x00006400000c0058 */
[----:B01----:R-:W-:Y:S01]  /*cfc0*/  ENDCOLLECTIVE ;  /* 0x000000000000791b */ /* 0x003fe20003800000 */
.L_x_1142:
[----:B------:R-:W-:Y:S02]  /*cfd0*/  MOV R154, R162 ;  /* 0x000000a2009a7202 */ /* 0x000fe40000000f00 */
[----:B------:R-:W-:-:S07]  /*cfe0*/  MOV R161, R152 ;  /* 0x0000009800a17202 */ /* 0x000fce0000000f00 */
[----:B------:R-:W-:Y:S05]  /*cff0*/  WARPSYNC.COLLECTIVE R153, `(.L_x_1143) ;  /* 0x0000000099087348 */ /* 0x000fea0003c00000 */
[----:B------:R0:W1:Y:S02]  /*d000*/  SHFL.DOWN P6, R152, R154, R163, R88 ;  /* 0x080000a39a987389 */ /* 0x00006400000c0058 */
[----:B01----:R-:W-:Y:S01]  /*d010*/  ENDCOLLECTIVE ;  /* 0x000000000000791b */ /* 0x003fe20003800000 */
.L_x_1143:
[----:B------:R-:W-:Y:S01]  /*d020*/  IMAD.MOV.U32 R162, RZ, RZ, R152 ;  /* 0x000000ffffa27224 */ /* 0x000fe200078e0098 */
[----:B------:R-:W-:-:S07]  /*d030*/  MOV R152, R80 ;  /* 0x0000005000987202 */ /* 0x000fce0000000f00 */
[----:B------:R-:W-:Y:S05]  /*d040*/  WARPSYNC.COLLECTIVE R153, `(.L_x_1144) ;  /* 0x0000000099087348 */ /* 0x000fea0003c00000 */
[----:B------:R0:W1:Y:S02]  /*d050*/  SHFL.IDX P3, R154, R152, R89, R88 ;  /* 0x00000059989a7389 */ /* 0x0000640000060058 */
[----:B01----:R-:W-:Y:S01]  /*d060*/  ENDCOLLECTIVE ;  /* 0x000000000000791b */ /* 0x003fe20003800000 */
.L_x_1144:
[----:B------:R-:W-:Y:S02]  /*d070*/  MOV R152, R81 ;  /* 0x0000005100987202 */ /* 0x000fe40000000f00 */
[----:B------:R-:W-:-:S07]  /*d080*/  MOV R163, R154 ;  /* 0x0000009a00a37202 */ /* 0x000fce0000000f00 */
[----:B------:R-:W-:Y:S05]  /*d090*/  WARPSYNC.COLLECTIVE R153, `(.L_x_1145) ;  /* 0x0000000099087348 */ /* 0x000fea0003c00000 */
[----:B------:R0:W1:Y:S02]  /*d0a0*/  SHFL.IDX P3, R154, R152, R89, R88 ;  /* 0x00000059989a7389 */ /* 0x0000640000060058 */
[----:B01----:R-:W-:Y:S01]  /*d0b0*/  ENDCOLLECTIVE ;  /* 0x000000000000791b */ /* 0x003fe20003800000 */
.L_x_1145:
[----:B------:R-:W-:Y:S01]  /*d0c0*/  MOV R89, R154 ;  /* 0x0000009a00597202 */ /* 0x000fe20000000f00 */
[----:B------:R-:W-:Y:S06]  /*d0d0*/  BRA `(.L_x_1146) ;  /* 0xffffffa000087947 */ /* 0x000fec000383ffff */
.L_x_1147:
        /* <DEDUP_REMOVED lines=10> */
.L_x_10922:


//--------------------- .text._Z25selective_scan_bwd_kernelI32Selective_Scan_bwd_kernel_traitsILi128ELi16ELb0ELb1ELb0ELb1ELb1EN3c108BFloat16EfEEv12SSMParamsBwd --------------------------
	.section	.text._Z25selective_scan_bwd_kernelI32Selective_Scan_bwd_kernel_traitsILi128ELi16ELb0ELb1ELb0ELb1ELb1EN3c108BFloat16EfEEv12SSMParamsBwd,"ax",@progbits
	.align	128
        .global         _Z25selective_scan_bwd_kernelI32Selective_Scan_bwd_kernel_traitsILi128ELi16ELb0ELb1ELb0ELb1ELb1EN3c108BFloat16EfEEv12SSMParamsBwd
        .type           _Z25selective_scan_bwd_kernelI32Selective_Scan_bwd_kernel_traitsILi128ELi16ELb0ELb1ELb0ELb1ELb1EN3c108BFloat16EfEEv12SSMParamsBwd,@function
        .size           _Z25selective_scan_bwd_kernelI32Selective_Scan_bwd_kernel_traitsILi128ELi16ELb0ELb1ELb0ELb1ELb1EN3c108BFloat16EfEEv12SSMParamsBwd,(.L_x_10923 - _Z25selective_scan_bwd_kernelI32Selective_Scan_bwd_kernel_traitsILi128ELi16ELb0ELb1ELb0ELb1ELb1EN3c108BFloat16EfEEv12SSMParamsBwd)
        .other          _Z25selective_scan_bwd_kernelI32Selective_Scan_bwd_kernel_traitsILi128ELi16ELb0ELb1ELb0ELb1ELb1EN3c108BFloat16EfEEv12SSMParamsBwd,@"STO_CUDA_ENTRY STV_DEFAULT"
_Z25selective_scan_bwd_kernelI32Selective_Scan_bwd_kernel_traitsILi128ELi16ELb0ELb1ELb0ELb1ELb1EN3c108BFloat16EfEEv12SSMParamsBwd:
.text._Z25selective_scan_bwd_kernelI32Selective_Scan_bwd_kernel_traitsILi128ELi16ELb0ELb1ELb0ELb1ELb1EN3c108BFloat16EfEEv12SSMParamsBwd:
        /* <DEDUP_REMOVED lines=12> */
[----:B------:R-:W-:Y:S01]  /*00c0*/  ULDC.64 UR22, c[0x0][0x280] ;  /* 0x0000a00000167ab9 */ /* 0x000fe20000000a00 */
[----:B------:R-:W-:Y:S01]  /*00d0*/  PLOP3.LUT P1, PT, PT, PT, UP1, 0x80, 0x0 ;  /* 0x000000000000781c */ /* 0x000fe20003f2f018 */
[----:B------:R-:W-:Y:S01]  /*00e0*/  ULDC.64 UR28, c[0x0][0x3d8] ;  /* 0x0000f600001c7ab9 */ /* 0x000fe20000000a00 */
[----:B------:R-:W-:Y:S01]  /*00f0*/  UMOV UR26, URZ ;  /* 0x0000003f001a7c82 */ /* 0x000fe20008000000 */
[----:B------:R-:W-:Y:S01]  /*0100*/  ULDC.64 UR36, c[0x0][0x3f8] ;  /* 0x0000fe0000247ab9 */ /* 0x000fe20000000a00 */
        /* <DEDUP_REMOVED lines=13> */
[----:B------:R0:W2:Y:S04]  /*01e0*/  @P0 LDG.E R3, desc[UR24][R2.64] ;  /* 0x0000001802030981 */ /* 0x0000a8000c1e1900 */
[----:B------:R-:W3:Y:S01]  /*01f0*/  @P1 LDG.E R4, desc[UR24][R4.64] ;  /* 0x0000001804041981 */ /* 0x000ee2000c1e1900 */
[----:B------:R-:W-:Y:S01]  /*0200*/  IMAD.U32 R0, RZ, RZ, UR32 ;  /* 0x00000020ff007e24 */ /* 0x000fe2000f8e00ff */
[----:B------:R-:W1:Y:S01]  /*0210*/  S2UR UR8, SR_CTAID.X ;  /* 0x00000000000879c3 */ /* 0x000e620000002500 */
[----:B------:R-:W-:Y:S01]  /*0220*/  UISETP.NE.U32.AND UP0, UPT, UR4, URZ, UPT ;  /* 0x0000003f0400728c */ /* 0x000fe2000bf05070 */
[----:B------:R4:W-:Y:S01]  /*0230*/  STL [R1+0x114], RZ ;  /* 0x000114ff01007387 */ /* 0x0009e20000100800 */
[----:B------:R-:W-:Y:S01]  /*0240*/  UISETP.NE.U32.AND UP1, UPT, UR28, URZ, UPT ;  /* 0x0000003f1c00728c */ /* 0x000fe2000bf25070 */
[----:B------:R-:W-:Y:S01]  /*0250*/  IABS R0, R0 ;  /* 0x0000000000007213 */ /* 0x000fe20000000000 */
[----:B------:R-:W-:Y:S01]  /*0260*/  UISETP.NE.AND.EX UP0, UPT, UR5, URZ, UPT, UP0 ;  /* 0x0000003f0500728c */ /* 0x000fe2000bf05300 */
[----:B------:R4:W-:Y:S01]  /*0270*/  STL [R1+0x110], RZ ;  /* 0x000110ff01007387 */ /* 0x0009e20000100800 */
[----:B------:R-:W-:Y:S01]  /*0280*/  UISETP.NE.AND.EX UP1, UPT, UR29, URZ, UPT, UP1 ;  /* 0x0000003f1d00728c */ /* 0x000fe2000bf25310 */
[----:B------:R-:W-:Y:S01]  /*0290*/  R2UR UR34, R0 ;  /* 0x00000000002272ca */ /* 0x000fe200000e0000 */
[----:B------:R-:W-:Y:S01]  /*02a0*/  UISETP.NE.U32.AND UP2, UPT, UR36, URZ, UPT ;  /* 0x0000003f2400728c */ /* 0x000fe2000bf45070 */
[----:B------:R-:W-:-:S06]  /*02b0*/  UMOV UR27, URZ ;  /* 0x0000003f001b7c82 */ /* 0x000fcc0008000000 */
[----:B------:R-:W-:Y:S02]  /*02c0*/  @UP0 ULDC.64 UR48, c[0x0][0x310] ;  /* 0x0000c40000300ab9 */ /* 0x000fe40000000a00 */
[----:B------:R-:W-:-:S03]  /*02d0*/  @UP1 ULEA UR26, UP3, UR7, UR28, 0x2 ;  /* 0x0000001c071a1291 */ /* 0x000fc6000f86103f */
[----:B------:R-:W5:Y:S01]  /*02e0*/  I2F.RP R0, UR34 ;  /* 0x0000002200007d06 */ /* 0x000f620008209400 */
[----:B------:R-:W-:Y:S02]  /*02f0*/  @UP1 ULEA.HI.X UR27, UR7, UR29, UR20, 0x2, UP3 ;  /* 0x0000001d071b1291 */ /* 0x000fe400098f1414 */
[----:B-1----:R-:W-:Y:S02]  /*0300*/  USHF.R.S32.HI UR9, URZ, 0x1f, UR8 ;  /* 0x0000001f3f097899 */ /* 0x002fe40008011408 */
[----:B------:R-:W-:Y:S02]  /*0310*/  UIMAD.WIDE.U32 UR16, UR8, UR22, URZ ;  /* 0x00000016081072a5 */ /* 0x000fe4000f8e003f */
[----:B------:R-:W-:Y:S02]  /*0320*/  UIMAD UR4, UR9, UR22, URZ ;  /* 0x00000016090472a4 */ /* 0x000fe4000f8e023f */
[----:B------:R-:W-:Y:S02]  /*0330*/  UIMAD UR21, UR9, UR10, URZ ;  /* 0x0000000a091572a4 */ /* 0x000fe4000f8e023f */
[----:B------:R-:W-:-:S02]  /*0340*/  UIMAD UR23, UR8, UR23, UR4 ;  /* 0x00000017081772a4 */ /* 0x000fc4000f8e0204 */
[----:B------:R-:W-:Y:S01]  /*0350*/  UIMAD UR22, UR9, UR12, URZ ;  /* 0x0000000c091672a4 */ /* 0x000fe2000f8e023f */
[----:B-----5:R-:W0:Y:S01]  /*0360*/  MUFU.RCP R0, R0 ;  /* 0x0000000000007308 */ /* 0x020e220000001000 */
[----:B------:R-:W-:Y:S01]  /*0370*/  UMOV UR4, URZ ;  /* 0x0000003f00047c82 */ /* 0x000fe20008000000 */
[----:B------:R-:W-:Y:S02]  /*0380*/  UISETP.NE.AND.EX UP1, UPT, UR37, URZ, UPT, UP2 ;  /* 0x0000003f2500728c */ /* 0x000fe4000bf25320 */
[----:B------:R-:W-:Y:S02]  /*0390*/  UIMAD UR6, UR9, UR18, URZ ;  /* 0x00000012090672a4 */ /* 0x000fe4000f8e023f */
[----:B------:R-:W-:Y:S02]  /*03a0*/  UIMAD.WIDE.U32 UR14, UR8, UR10, URZ ;  /* 0x0000000a080e72a5 */ /* 0x000fe4000f8e003f */
[----:B------:R-:W-:Y:S02]  /*03b0*/  UIMAD UR21, UR8, UR11, UR21 ;  /* 0x0000000b081572a4 */ /* 0x000fe4000f8e0215 */
[----:B------:R-:W-:-:S02]  /*03c0*/  UIMAD.WIDE.U32 UR10, UR8, UR12, URZ ;  /* 0x0000000c080a72a5 */ /* 0x000fc4000f8e003f */
[----:B------:R-:W-:Y:S02]  /*03d0*/  UIMAD UR22, UR8, UR13, UR22 ;  /* 0x0000000d081672a4 */ /* 0x000fe4000f8e0216 */
[----:B------:R-:W-:Y:S02]  /*03e0*/  UIMAD.WIDE.U32 UR12, UR8, UR18, URZ ;  /* 0x00000012080c72a5 */ /* 0x000fe4000f8e003f */
[----:B------:R-:W-:Y:S01]  /*03f0*/  UIMAD UR6, UR8, UR19, UR6 ;  /* 0x00000013080672a4 */ /* 0x000fe2000f8e0206 */
[----:B0-----:R-:W-:Y:S01]  /*0400*/  IADD3 R2, R0, 0xffffffe, RZ ;  /* 0x0ffffffe00027810 */ /* 0x001fe20007ffe0ff */
[----:B------:R-:W-:Y:S01]  /*0410*/  UMOV UR28, URZ ;  /* 0x0000003f001c7c82 */ /* 0x000fe20008000000 */
[----:B------:R-:W-:Y:S01]  /*0420*/  IABS R0, UR7 ;  /* 0x0000000700007c13 */ /* 0x000fe20008000000 */
[----:B------:R-:W-:Y:S01]  /*0430*/  ULDC.64 UR18, c[0x0][0x288] ;  /* 0x0000a20000127ab9 */ /* 0x000fe20000000a00 */
[----:B------:R-:W-:Y:S02]  /*0440*/  @UP1 ULEA UR28, UP2, UR7, UR36, 0x2 ;  /* 0x00000024071c1291 */ /* 0x000fe4000f84103f */
[----:B------:R-:W0:Y:S01]  /*0450*/  F2I.FTZ.U32.TRUNC.NTZ R2, R2 ;  /* 0x0000000200027305 */ /* 0x000e22000021f000 */
        /* <DEDUP_REMOVED lines=8> */
[----:B0-----:R-:W-:Y:S01]  /*04e0*/  R2UR UR5, R2 ;  /* 0x00000000020572ca */ /* 0x001fe200000e0000 */
        /* <DEDUP_REMOVED lines=8> */
[----:B------:R-:W-:-:S04]  /*0570*/  UIMAD.WIDE.U32 UR4, UR7, UR18, UR4 ;  /* 0x00000012070472a5 */ /* 0x000fc8000f8e0004 */
[----:B------:R-:W-:Y:S01]  /*0580*/  UMOV UR23, UR31 ;  /* 0x0000001f00177c82 */ /* 0x000fe20008000000 */
[----:B------:R-:W-:Y:S01]  /*0590*/  ULDC.64 UR18, c[0x0][0x298] ;  /* 0x0000a60000127ab9 */ /* 0x000fe20000000a00 */
[----:B------:R-:W-:Y:S02]  /*05a0*/  UIADD3 UR30, -UR23, URZ, URZ ;  /* 0x0000003f171e7290 */ /* 0x000fe4000fffe13f */
[----:B------:R-:W-:Y:S02]  /*05b0*/  UIMAD UR31, UR20, UR18, URZ ;  /* 0x00000012141f72a4 */ /* 0x000fe4000f8e023f */
[----:B------:R-:W-:Y:S02]  /*05c0*/  UIMAD UR30, UR34, UR30, UR35 ;  /* 0x0000001e221e72a4 */ /* 0x000fe4000f8e0223 */
[----:B------:R-:W-:Y:S02]  /*05d0*/  UIMAD UR20, UR20, UR16, URZ ;  /* 0x00000010141472a4 */ /* 0x000fe4000f8e023f */
[----:B------:R-:W-:-:S02]  /*05e0*/  UISETP.GT.U32.AND UP4, UPT, UR34, UR30, UPT ;  /* 0x0000001e2200728c */ /* 0x000fc4000bf84070 */
[----:B------:R-:W-:Y:S02]  /*05f0*/  UIMAD UR35, UR7, UR17, UR20 ;  /* 0x00000011072372a4 */ /* 0x000fe4000f8e0214 */
[----:B------:R-:W-:Y:S01]  /*0600*/  UIMAD UR31, UR7, UR19, UR31 ;  /* 0x00000013071f72a4 */ /* 0x000fe2000f8e021f */
[----:B------:R-:W-:Y:S01]  /*0610*/  ULDC UR20, c[0x0][0x224] ;  /* 0x0000890000147ab9 */ /* 0x000fe20000000800 */
[----:B------:R-:W-:Y:S02]  /*0620*/  UIMAD.WIDE.U32 UR18, UR7, UR18, UR14 ;  /* 0x00000012071272a5 */ /* 0x000fe4000f8e000e */
[----:B------:R-:W-:-:S03]  /*0630*/  ULEA UR22, UR20, 0xfffff800, 0xb ;  /* 0xfffff80014167891 */ /* 0x000fc6000f8e583f */
[----:B------:R-:W-:Y:S02]  /*0640*/  @!UP4 UIADD3 UR30, UR30, -UR34, URZ ;  /* 0x800000221e1ec290 */ /* 0x000fe4000fffe03f */
[----:B------:R-:W-:Y:S02]  /*0650*/  ULOP3.LUT UR14, UR7, UR32, URZ, 0x3c, !UPT ;  /* 0x00000020070e7292 */ /* 0x000fe4000f8e3c3f */
[----:B------:R-:W-:Y:S02]  /*0660*/  UISETP.GE.U32.AND UP3, UPT, UR30, UR34, UPT ;  /* 0x000000221e00728c */ /* 0x000fe4000bf66070 */
[----:B------:R-:W-:Y:S02]  /*0670*/  USHF.R.S32.HI UR21, URZ, 0x1f, UR22 ;  /* 0x0000001f3f157899 */ /* 0x000fe40008011416 */
[----:B------:R-:W-:Y:S02]  /*0680*/  UIADD3 UR15, UP5, UR22, UR4, URZ ;  /* 0x00000004160f7290 */ /* 0x000fe4000ffbe03f */
[----:B------:R-:W-:-:S02]  /*0690*/  UIMAD.WIDE.U32 UR16, UR7, UR16, UR10 ;  /* 0x00000010071072a5 */ /* 0x000fc4000f8e000a */
[----:B------:R-:W-:Y:S01]  /*06a0*/  @!UP4 UIADD3 UR23, UR23, 0x1, URZ ;  /* 0x000000011717c890 */ /* 0x000fe2000fffe03f */
[----:B------:R-:W-:Y:S01]  /*06b0*/  ULDC.64 UR10, c[0x0][0x2f0] ;  /* 0x0000bc00000a7ab9 */ /* 0x000fe20000000a00 */
[----:B------:R-:W-:Y:S02]  /*06c0*/  UISETP.GE.AND UP2, UPT, UR14, URZ, UPT ;  /* 0x0000003f0e00728c */ /* 0x000fe4000bf46270 */
[----:B------:R-:W-:Y:S02]  /*06d0*/  UIADD3.X UR5, UR21, UR5, UR33, UP5, !UPT ;  /* 0x0000000515057290 */ /* 0x000fe4000affe421 */
[----:B------:R-:W-:Y:S02]  /*06e0*/  ULEA UR14, UP4, UR15, UR10, 0x1 ;  /* 0x0000000a0f0e7291 */ /* 0x000fe4000f88083f */
[----:B------:R-:W-:Y:S02]  /*06f0*/  @UP3 UIADD3 UR23, UR23, 0x1, URZ ;  /* 0x0000000117173890 */ /* 0x000fe4000fffe03f */
[----:B------:R-:W-:-:S02]  /*0700*/  UIADD3 UR4, UP3, UR22, UR18, URZ ;  /* 0x0000001216047290 */ /* 0x000fc4000ff7e03f */
[----:B------:R-:W-:Y:S02]  /*0710*/  ULEA.HI.X UR15, UR15, UR11, UR5, 0x1, UP4 ;  /* 0x0000000b0f0f7291 */ /* 0x000fe4000a0f0c05 */
[----:B------:R-:W-:Y:S01]  /*0720*/  UIADD3.X UR19, UR21, UR19, UR31, UP3, !UPT ;  /* 0x0000001315137290 */ /* 0x000fe20009ffe41f */
[----:B------:R-:W-:Y:S02]  /*0730*/  ULDC.64 UR10, c[0x0][0x2f8] ;  /* 0x0000be00000a7ab9 */ /* 0x000fe40000000a00 */
[----:B------:R-:W-:-:S03]  /*0740*/  ULEA UR18, UP3, UR4, UR10, 0x1 ;  /* 0x0000000a04127291 */ /* 0x000fc6000f86083f */
[----:B------:R-:W-:Y:S01]  /*0750*/  UMOV UR10, UR23 ;  /* 0x00000017000a7c82 */ /* 0x000fe20008000000 */
[----:B------:R-:W-:Y:S02]  /*0760*/  ULEA.HI.X UR19, UR4, UR11, UR19, 0x1, UP3 ;  /* 0x0000000b04137291 */ /* 0x000fe400098f0c13 */
[----:B------:R-:W-:Y:S02]  /*0770*/  @!UP2 UIADD3 UR10, -UR10, URZ, URZ ;  /* 0x0000003f0a0aa290 */ /* 0x000fe4000fffe13f */
[----:B------:R-:W-:Y:S02]  /*0780*/  @!UP1 ULOP3.LUT UR10, URZ, UR32, URZ, 0x33, !UPT ;  /* 0x000000203f0a9292 */ /* 0x000fe4000f8e333f */
[----:B------:R-:W-:Y:S01]  /*0790*/  UIADD3 UR30, UP2, UR22, UR16, URZ ;  /* 0x00000010161e7290 */ /* 0x000fe2000ff5e03f */
[----:B------:R-:W-:Y:S01]  /*07a0*/  ULDC.64 UR4, c[0x0][0x3b8] ;  /* 0x0000ee0000047ab9 */ /* 0x000fe20000000a00 */
[----:B------:R-:W-:Y:S02]  /*07b0*/  USHF.R.S32.HI UR11, URZ, 0x1f, UR10 ;  /* 0x0000001f3f0b7899 */ /* 0x000fe4000801140a */
[----:B------:R-:W-:-:S02]  /*07c0*/  UIADD3.X UR16, UR21, UR17, UR35, UP2, !UPT ;  /* 0x0000001115107290 */ /* 0x000fc400097fe423 */
[----:B------:R-:W-:Y:S01]  /*07d0*/  ULEA UR6, UP1, UR30, UR4, 0x1 ;  /* 0x000000041e067291 */ /* 0x000fe2000f82083f */
[----:B------:R-:W-:Y:S01]  /*07e0*/  ULDC.64 UR32, c[0x0][0x258] ;  /* 0x0000960000207ab9 */ /* 0x000fe20000000a00 */
[----:B------:R-:W-:Y:S01]  /*07f0*/  @UP0 ULDC UR23, c[0x0][0x214] ;  /* 0x0000850000170ab9 */ /* 0x000fe20000000800 */
[----:B------:R-:W-:Y:S02]  /*0800*/  UIMAD UR4, UR11, UR32, URZ ;  /* 0x000000200b0472a4 */ /* 0x000fe4000f8e023f */
[----:B------:R-:W-:Y:S02]  /*0810*/  ULEA.HI.X UR30, UR30, UR5, UR16, 0x1, UP1 ;  /* 0x000000051e1e7291 */ /* 0x000fe400088f0c10 */
[----:B------:R-:W-:Y:S02]  /*0820*/  @UP0 UIMAD UR23, UR8, UR23, UR7 ;  /* 0x00000017081702a4 */ /* 0x000fe4000f8e0207 */
[----:B------:R-:W-:Y:S02]  /*0830*/  UISETP.GE.AND UP1, UPT, UR20, 0x1, UPT ;  /* 0x000000011400788c */ /* 0x000fe4000bf26270 */
[----:B------:R-:W-:-:S02]  /*0840*/  UIMAD UR31, UR10, UR33, UR4 ;  /* 0x000000210a1f72a4 */ /* 0x000fc4000f8e0204 */
[----:B------:R-:W-:Y:S02]  /*0850*/  @UP0 UIMAD UR23, UR23, UR20, URZ ;  /* 0x00000014171702a4 */ /* 0x000fe4000f8e023f */
[----:B------:R-:W-:Y:S01]  /*0860*/  UIMAD.WIDE.U32 UR16, UR10, UR32, UR12 ;  /* 0x000000200a1072a5 */ /* 0x000fe2000f8e000c */
[----:B------:R-:W-:Y:S02]  /*0870*/  UMOV UR4, URZ ;  /* 0x0000003f00047c82 */ /* 0x000fe40008000000 */
[----:B------:R-:W-:Y:S01]  /*0880*/  @UP0 ULDC UR32, c[0x0][0x21c] ;  /* 0x0000870000200ab9 */ /* 0x000fe20000000800 */
[----:B------:R-:W-:Y:S02]  /*0890*/  UIADD3 UR16, UP2, UR22, UR16, URZ ;  /* 0x0000001016107290 */ /* 0x000fe4000ff5e03f */
[----:B------:R-:W-:Y:S02]  /*08a0*/  @UP0 UIMAD UR23, UR23, UR32, URZ ;  /* 0x00000020171702a4 */ /* 0x000fe4000f8e023f */
[----:B------:R-:W-:-:S02]  /*08b0*/  UIADD3 UR31, UR17, UR31, URZ ;  /* 0x0000001f111f7290 */ /* 0x000fc4000fffe03f */
[----:B------:R-:W-:Y:S01]  /*08c0*/  @UP0 UIMAD.WIDE UR48, UR23, 0x8, UR48 ;  /* 0x00000008173008a5 */ /* 0x000fe2000f8e0230 */
[----:B------:R-:W-:Y:S01]  /*08d0*/  ULDC.64 UR12, c[0x0][0x2d8] ;  /* 0x0000b600000c7ab9 */ /* 0x000fe20000000a00 */
[----:B------:R-:W-:Y:S02]  /*08e0*/  UIADD3.X UR21, UR21, UR31, URZ, UP2, !UPT ;  /* 0x0000001f15157290 */ /* 0x000fe400097fe43f */
[----:B------:R-:W-:Y:S01]  /*08f0*/  ULEA UR22, UP3, UR16, UR12, 0x1 ;  /* 0x0000000c10167291 */ /* 0x000fe2000f86083f */
[----:B------:R-:W-:Y:S02]  /*0900*/  UMOV UR5, URZ ;  /* 0x0000003f00057c82 */ /* 0x000fe40008000000 */
[----:B------:R-:W-:Y:S01]  /*0910*/  @!UP0 UMOV UR48, URZ ;  /* 0x0000003f00308c82 */ /* 0x000fe20008000000 */
[----:B------:R-:W-:Y:S01]  /*0920*/  ULEA.HI.X UR21, UR16, UR13, UR21, 0x1, UP3 ;  /* 0x0000000d10157291 */ /* 0x000fe200098f0c15 */
[----:B------:R-:W-:Y:S01]  /*0930*/  @!UP0 UMOV UR49, URZ ;  /* 0x0000003f00318c82 */ /* 0x000fe20008000000 */
[----:B--2---:R-:W-:-:S02]  /*0940*/  @P0 R2UR UR4, R3 ;  /* 0x00000000030402ca */ /* 0x004fc400000e0000 */
[----:B------:R-:W-:Y:S02]  /*0950*/  PLOP3.LUT P0, PT, PT, PT, UP1, 0x80, 0x0 ;  /* 0x000000000000781c */ /* 0x000fe40003f0f018 */
[----:B---3--:R-:W-:-:S11]  /*0960*/  @P1 R2UR UR5, R4 ;  /* 0x00000000040512ca */ /* 0x008fd600000e0000 */
[----:B----4-:R-:W-:Y:S05]  /*0970*/  @!P0 BRA `(.L_x_1148) ;  /* 0x000000dc00388947 */ /* 0x010fea0003800000 */
[----:B------:R-:W0:Y:S01]  /*0980*/  S2R R46, SR_TID.X ;  /* 0x00000000002e7919 */ /* 0x000e220000002100 */
[----:B------:R-:W1:Y:S01]  /*0990*/  S2UR UR20, SR_CgaCtaId ;  /* 0x00000000001479c3 */ /* 0x000e620000008800 */
[----:B------:R-:W-:Y:S01]  /*09a0*/  UMOV UR32, 0x400 ;  /* 0x0000040000207882 */ /* 0x000fe20000000000 */
[----:B------:R-:W-:Y:S01]  /*09b0*/  UMOV UR12, UR14 ;  /* 0x0000000e000c7c82 */ /* 0x000fe20008000000 */
[----:B------:R-:W-:Y:S01]  /*09c0*/  STL [R1+0x110], RZ ;  /* 0x000110ff01007387 */ /* 0x000fe20000100800 */
[----:B------:R-:W-:Y:S01]  /*09d0*/  UMOV UR13, UR15 ;  /* 0x0000000f000d7c82 */ /* 0x000fe20008000000 */
[----:B------:R-:W-:Y:S01]  /*09e0*/  UMOV UR14, UR18 ;  /* 0x00000012000e7c82 */ /* 0x000fe20008000000 */
[----:B------:R-:W-:Y:S01]  /*09f0*/  UMOV UR15, UR19 ;  /* 0x00000013000f7c82 */ /* 0x000fe20008000000 */
[----:B------:R-:W-:Y:S01]  /*0a00*/  STL [R1+0x114], RZ ;  /* 0x000114ff01007387 */ /* 0x000fe20000100800 */
[----:B------:R-:W-:Y:S01]  /*0a10*/  UMOV UR16, UR6 ;  /* 0x0000000600107c82 */ /* 0x000fe20008000000 */
[----:B------:R-:W-:Y:S01]  /*0a20*/  UMOV UR17, UR30 ;  /* 0x0000001e00117c82 */ /* 0x000fe20008000000 */
[----:B------:R-:W-:Y:S01]  /*0a30*/  UMOV UR18, UR22 ;  /* 0x0000001600127c82 */ /* 0x000fe20008000000 */
[----:B------:R-:W-:Y:S01]  /*0a40*/  UMOV UR19, UR21 ;  /* 0x0000001500137c82 */ /* 0x000fe20008000000 */
[----:B------:R-:W-:Y:S01]  /*0a50*/  UMOV UR6, URZ ;  /* 0x0000003f00067c82 */ /* 0x000fe20008000000 */
[----:B-1----:R-:W-:Y:S01]  /*0a60*/  ULEA UR32, UR20, UR32, 0x18 ;  /* 0x0000002014207291 */ /* 0x002fe2000f8ec03f */
[----:B0-----:R-:W-:-:S02]  /*0a70*/  SHF.R.S32.HI R3, RZ, 0x1f, R46 ;  /* 0x0000001fff037819 */ /* 0x001fc4000001142e */
[----:B------:R-:W-:Y:S02]  /*0a80*/  SHF.L.U32 R0, R46, 0x4, RZ ;  /* 0x000000042e007819 */ /* 0x000fe400000006ff */
[----:B------:R-:W-:Y:S02]  /*0a90*/  LEA.HI R2, R3, R46, RZ, 0x5 ;  /* 0x0000002e03027211 */ /* 0x000fe400078f28ff */
[----:B------:R-:W-:Y:S02]  /*0aa0*/  LOP3.LUT R3, R0, 0xfffffe00, RZ, 0xc0, !PT ;  /* 0xfffffe0000037812 */ /* 0x000fe400078ec0ff */
[----:B------:R-:W-:Y:S02]  /*0ab0*/  SHF.R.S32.HI R2, RZ, 0x5, R2 ;  /* 0x00000005ff027819 */ /* 0x000fe40000011402 */
[----:B------:R-:W-:Y:S02]  /*0ac0*/  LOP3.LUT R3, R3, 0x1f, R46, 0xf8, !PT ;  /* 0x0000001f03037812 */ /* 0x000fe400078ef82e */
[----:B------:R-:W-:-:S02]  /*0ad0*/  LEA R2, R2, UR32, 0x3 ;  /* 0x0000002002027c11 */ /* 0x000fc4000f8e18ff */
[C---:B------:R-:W-:Y:S02]  /*0ae0*/  LOP3.LUT R0, R3.reuse, 0x20, RZ, 0xfc, !PT ;  /* 0x0000002003007812 */ /* 0x040fe400078efcff */
[C---:B------:R-:W-:Y:S01]  /*0af0*/  LOP3.LUT R4, R3.reuse, 0x40, RZ, 0xfc, !PT ;  /* 0x0000004003047812 */ /* 0x040fe200078efcff */
[----:B------:R0:W-:Y:S01]  /*0b00*/  STL [R1+0x100], R2 ;  /* 0x0001000201007387 */ /* 0x0001e20000100800 */
[C---:B------:R-:W-:Y:S02]  /*0b10*/  LOP3.LUT R0, R3.reuse, 0x80, RZ, 0xfc, !PT ;  /* 0x0000008003007812 */ /* 0x040fe400078efcff */
[----:B0-----:R-:W-:-:S07]  /*0b20*/  LOP3.LUT R2, R3, 0x60, RZ, 0xfc, !PT ;  /* 0x0000006003027812 */ /* 0x001fce00078efcff */
.L_x_1235:
        /* <DEDUP_REMOVED lines=277> */
[----:B------:R-:W2:Y:S04]  /*1c80*/  LDS.U16 R17, [R45+0xe] ;  /* 0x00000e002d117984 */ /* 0x000ea80000000400 */
[----:B------:R-:W2:Y:S04]  /*1c90*/  LDS.U16 R18, [R45+0x10] ;  /* 0x000010002d127984 */ /* 0x000ea80000000400 */
[----:B------:R-:W2:Y:S04]  /*1ca0*/  LDS.U16 R9, [R45+0x12] ;  /* 0x000012002d097984 */ /* 0x000ea80000000400 */
[----:B------:R-:W2:Y:S04]  /*1cb0*/  LDS.U16 R8, [R45+0x14] ;  /* 0x000014002d087984 */ /* 0x000ea80000000400 */
[----:B------:R-:W2:Y:S04]  /*1cc0*/  LDS.U16 R7, [R45+0x16] ;  /* 0x000016002d077984 */ /* 0x000ea80000000400 */
[----:B------:R-:W2:Y:S04]  /*1cd0*/  LDS.U16 R6, [R45+0x18] ;  /* 0x000018002d067984 */ /* 0x000ea80000000400 */
[----:B------:R-:W2:Y:S04]  /*1ce0*/  LDS.U16 R5, [R45+0x1a] ;  /* 0x00001a002d057984 */ /* 0x000ea80000000400 */
[----:B------:R-:W2:Y:S04]  /*1cf0*/  LDS.U16 R4, [R45+0x1c] ;  /* 0x00001c002d047984 */ /* 0x000ea80000000400 */
[----:B------:R-:W2:Y:S01]  /*1d00*/  LDS.U16 R0, [R45+0x1e] ;  /* 0x00001e002d007984 */ /* 0x000ea20000000400 */
        /* <DEDUP_REMOVED lines=54> */
[----:B--2---:R-:W-:-:S03]  /*2070*/  SHF.L.U32 R10, R10, 0x10, RZ ;  /* 0x000000100a0a7819 */ /* 0x004fc600000006ff */
        /* <DEDUP_REMOVED lines=9> */
[----:B------:R-:W-:Y:S01]  /*2110*/  STL [R1+0xc0], R105 ;  /* 0x0000c06901007387 */ /* 0x000fe20000100800 */
        /* <DEDUP_REMOVED lines=13> */
[----:B------:R-:W-:Y:S02]  /*21f0*/  ISETP.GE.AND P0, PT, R48, UR22, PT ;  /* 0x0000001630007c0c */ /* 0x000fe4000bf06270 */
[----:B------:R-:W-:-:S02]  /*2200*/  FSETP.GTU.FTZ.AND P4, PT, R39, 20, PT ;  /* 0x41a000002700780b */ /* 0x000fc40003f9c000 */
[----:B------:R-:W-:Y:S02]  /*2210*/  FSETP.GTU.FTZ.AND P3, PT, R38, 20, PT ;  /* 0x41a000002600780b */ /* 0x000fe40003f7c000 */
[----:B------:R-:W-:Y:S02]  /*2220*/  FSETP.GTU.FTZ.AND P2, PT, R37, 20, PT ;  /* 0x41a000002500780b */ /* 0x000fe40003f5c000 */
[----:B------:R-:W-:Y:S02]  /*2230*/  FSETP.GTU.FTZ.AND P1, PT, R36, 20, PT ;  /* 0x41a000002400780b */ /* 0x000fe40003f3c000 */
[----:B------:R-:W-:Y:S01]  /*2240*/  FSETP.GTU.FTZ.AND P6, PT, R35, 20, PT ;  /* 0x41a000002300780b */ /* 0x000fe20003fdc000 */
[----:B------:R-:W-:Y:S04]  /*2250*/  STS.U16 [R153], R21 ;  /* 0x0000001599007388 */ /* 0x000fe80000000400 */
        /* <DEDUP_REMOVED lines=14> */
[----:B------:R0:W-:Y:S02]  /*2340*/  STS.U16 [R138+0x3c0], R34 ;  /* 0x0003c0228a007388 */ /* 0x0001e40000000400 */
[----:B0-----:R-:W-:Y:S01]  /*2350*/  FADD.FTZ R34, R16, UR5 ;  /* 0x0000000510227e21 */ /* 0x001fe20008010000 */
[----:B------:R-:W-:Y:S01]  /*2360*/  NOP ;  /* 0x0000000000007918 */ /* 0x000fe20000000000 */
[----:B------:R-:W-:Y:S05]  /*2370*/  @P5 BRA `(.L_x_1150) ;  /* 0x00000000007c5947 */ /* 0x000fea0003800000 */
[----:B------:R-:W-:Y:S01]  /*2380*/  FMUL.FTZ R44, R44, 1.4426950216293334961 ;  /* 0x3fb8aa3b2c2c7820 */ /* 0x000fe20000410000 */
[----:B------:R-:W-:Y:S01]  /*2390*/  HFMA2.MMA R11, -RZ, RZ, 1.625, 0 ;  /* 0x3e800000ff0b7435 */ /* 0x000fe200000001ff */
[----:B------:R-:W-:Y:S02]  /*23a0*/  IMAD.MOV.U32 R12, RZ, RZ, 0x3d39bf78 ;  /* 0x3d39bf78ff0c7424 */ /* 0x000fe400078e00ff */
        /* <DEDUP_REMOVED lines=28> */
.L_x_1150:
[----:B------:R-:W-:Y:S05]  /*2570*/  BSYNC B0 ;  /* 0x0000000000007941 */ /* 0x000fea0003800000 */
.L_x_1149:
        /* <DEDUP_REMOVED lines=36> */
.L_x_1152:
[----:B------:R-:W-:Y:S05]  /*27c0*/  BSYNC B0 ;  /* 0x0000000000007941 */ /* 0x000fea0003800000 */
.L_x_1151:
        /* <DEDUP_REMOVED lines=36> */
.L_x_1154:
[----:B------:R-:W-:Y:S05]  /*2a10*/  BSYNC B0 ;  /* 0x0000000000007941 */ /* 0x000fea0003800000 */
.L_x_1153:
        /* <DEDUP_REMOVED lines=36> */
.L_x_1156:
[----:B------:R-:W-:Y:S05]  /*2c60*/  BSYNC B0 ;  /* 0x0000000000007941 */ /* 0x000fea0003800000 */
.L_x_1155:
        /* <DEDUP_REMOVED lines=36> */
.L_x_1158:
[----:B------:R-:W-:Y:S05]  /*2eb0*/  BSYNC B0 ;  /* 0x0000000000007941 */ /* 0x000fea0003800000 */
.L_x_1157:
        /* <DEDUP_REMOVED lines=36> */
.L_x_1160:
[----:B------:R-:W-:Y:S05]  /*3100*/  BSYNC B0 ;  /* 0x0000000000007941 */ /* 0x000fea0003800000 */
.L_x_1159:
        /* <DEDUP_REMOVED lines=36> */
.L_x_1162:
[----:B------:R-:W-:Y:S05]  /*3350*/  BSYNC B0 ;  /* 0x0000000000007941 */ /* 0x000fea0003800000 */
.L_x_1161:
        /* <DEDUP_REMOVED lines=36> */
.L_x_1164:
[----:B------:R-:W-:Y:S05]  /*35a0*/  BSYNC B0 ;  /* 0x0000000000007941 */ /* 0x000fea0003800000 */
.L_x_1163:
        /* <DEDUP_REMOVED lines=36> */
.L_x_1166:
[----:B------:R-:W-:Y:S05]  /*37f0*/  BSYNC B0 ;  /* 0x0000000000007941 */ /* 0x000fea0003800000 */
.L_x_1165:
        /* <DEDUP_REMOVED lines=36> */
.L_x_1168:
[----:B------:R-:W-:Y:S05]  /*3a40*/  BSYNC B0 ;  /* 0x0000000000007941 */ /* 0x000fea0003800000 */
.L_x_1167:
        /* <DEDUP_REMOVED lines=37> */
.L_x_1170:
[----:B------:R-:W-:Y:S05]  /*3ca0*/  BSYNC B0 ;  /* 0x0000000000007941 */ /* 0x000fea0003800000 */
.L_x_1169:
[----:B------:R-:W-:Y:S04]  /*3cb0*/  BSSY B0, `(.L_x_1171) ;  /* 0x0000021000007945 */ /* 0x000fe80003800000 */
        /* <DEDUP_REMOVED lines=32> */
.L_x_1172:
[----:B------:R-:W-:Y:S05]  /*3ec0*/  BSYNC B0 ;  /* 0x0000000000007941 */ /* 0x000fea0003800000 */
.L_x_1171:
        /* <DEDUP_REMOVED lines=33> */
.L_x_1174:
[----:B------:R-:W-:Y:S05]  /*40e0*/  BSYNC B0 ;  /* 0x0000000000007941 */ /* 0x000fea0003800000 */
.L_x_1173:
        /* <DEDUP_REMOVED lines=33> */
.L_x_1176:
[----:B------:R-:W-:Y:S05]  /*4300*/  BSYNC B0 ;  /* 0x0000000000007941 */ /* 0x000fea0003800000 */
.L_x_1175:
        /* <DEDUP_REMOVED lines=33> */
.L_x_1178:
[----:B------:R-:W-:Y:S05]  /*4520*/  BSYNC B0 ;  /* 0x0000000000007941 */ /* 0x000fea0003800000 */
.L_x_1177:
        /* <DEDUP_REMOVED lines=33> */
.L_x_1180:
[----:B------:R-:W-:Y:S05]  /*4740*/  BSYNC B0 ;  /* 0x0000000000007941 */ /* 0x000fea0003800000 */
.L_x_1179:
        /* <DEDUP_REMOVED lines=18> */
[----:B------:R-:W-:Y:S01]  /*4870*/  UIADD3 UR33, UR33, UR34, URZ ;  /* 0x0000002221217290 */ /* 0x000fe2000fffe03f */
[----:B------:R-:W-:Y:S01]  /*4880*/  LDS.U16 R55, [R45+0x2] ;  /* 0x000002002d377984 */ /* 0x000fe20000000400 */
[----:B------:R-:W-:Y:S01]  /*4890*/  UIMAD UR38, UR44, UR36, URZ ;  /* 0x000000242c2672a4 */ /* 0x000fe2000f8e023f */
[----:B------:R-:W-:Y:S01]  /*48a0*/  @!P0 IMAD.WIDE.U32 R2, R9, UR7, R4 ;  /* 0x0000000709028c25 */ /* 0x000fe2000f8e0004 */
[----:B------:R-:W-:Y:S01]  /*48b0*/  ULDC.64 UR34, c[0x0][0x2b8] ;  /* 0x0000ae0000227ab9 */ /* 0x000fe20000000a00 */
[----:B------:R-:W-:Y:S01]  /*48c0*/  @!P0 IADD3 R7, R7, UR39, RZ ;  /* 0x0000002707078c10 */ /* 0x000fe2000fffe0ff */
[----:B------:R-:W-:Y:S01]  /*48d0*/  UIADD3 UR45, UR6, -UR45, URZ ;  /* 0x8000002d062d7290 */ /* 0x000fe2000fffe03f */
[----:B------:R-:W-:Y:S01]  /*48e0*/  MOV R5, UR34 ;  /* 0x0000002200057c02 */ /* 0x000fe20008000f00 */
[----:B------:R-:W-:Y:S01]  /*48f0*/  UIMAD.WIDE.U32 UR30, UR8, UR30, URZ ;  /* 0x0000001e081e72a5 */ /* 0x000fe2000f8e003f */
[----:B------:R-:W-:Y:S01]  /*4900*/  LDS.U16 R54, [R45+0x4] ;  /* 0x000004002d367984 */ /* 0x000fe20000000400 */
[----:B------:R-:W-:-:S02]  /*4910*/  UIMAD UR38, UR7, UR37, UR38 ;  /* 0x00000025072672a4 */ /* 0x000fc4000f8e0226 */
[----:B------:R-:W-:Y:S01]  /*4920*/  UIMAD.WIDE.U32 UR36, UR7, UR36, UR32 ;  /* 0x00000024072472a5 */ /* 0x000fe2000f8e0020 */
[C---:B------:R-:W-:Y:S01]  /*4930*/  @!P0 IADD3 R9, P1, R48.reuse, R2, RZ ;  /* 0x0000000230098210 */ /* 0x040fe20007f3e0ff */
[----:B------:R-:W-:Y:S01]  /*4940*/  UIMAD UR32, UR44, UR34, URZ ;  /* 0x000000222c2072a4 */ /* 0x000fe2000f8e023f */
[----:B------:R-:W-:Y:S01]  /*4950*/  @!P0 IMAD.WIDE.U32 R4, R5, UR7, R6 ;  /* 0x0000000705048c25 */ /* 0x000fe2000f8e0006 */
[----:B------:R-:W-:Y:S01]  /*4960*/  UIADD3 UR31, UR31, UR39, URZ ;  /* 0x000000271f1f7290 */ /* 0x000fe2000fffe03f */
[C---:B------:R-:W-:Y:S01]  /*4970*/  @!P0 IADD3.X R12, R49.reuse, UR38, R3, P1, !PT ;  /* 0x00000026310c8c10 */ /* 0x040fe20008ffe403 */
[----:B------:R-:W-:Y:S01]  /*4980*/  UIMAD UR39, UR7, UR35, UR32 ;  /* 0x00000023072772a4 */ /* 0x000fe2000f8e0220 */
[----:B------:R-:W-:Y:S01]  /*4990*/  LDS.U16 R53, [R45+0x6] ;  /* 0x000006002d357984 */ /* 0x000fe20000000400 */
[----:B------:R-:W-:Y:S01]  /*49a0*/  @!P0 IADD3 R3, P1, R48, R4, RZ ;  /* 0x0000000430038210 */ /* 0x000fe20007f3e0ff */
[----:B------:R-:W-:Y:S02]  /*49b0*/  UIMAD.WIDE.U32 UR34, UR7, UR34, UR30 ;  /* 0x00000022072272a5 */ /* 0x000fe4000f8e001e */
[----:B------:R-:W-:Y:S01]  /*49c0*/  UIMAD UR45, UR45, -0x800, URZ ;  /* 0xfffff8002d2d78a4 */ /* 0x000fe2000f8e023f */
[----:B------:R-:W-:Y:S01]  /*49d0*/  LDS.U16 R161, [R45+0x8] ;  /* 0x000008002da17984 */ /* 0x000fe20000000400 */
[----:B------:R-:W-:Y:S01]  /*49e0*/  ULDC.64 UR30, c[0x0][0x318] ;  /* 0x0000c600001e7ab9 */ /* 0x000fe20000000a00 */
[----:B------:R-:W-:-:S02]  /*49f0*/  @!P0 IADD3.X R10, R49, UR39, R5, P1, !PT ;  /* 0x00000027310a8c10 */ /* 0x000fc40008ffe405 */
        /* <DEDUP_REMOVED lines=102> */
[----:B------:R0:W-:Y:S04]  /*5060*/  STS.U16 [R145+0x200], R24 ;  /* 0x0002001891007388 */ /* 0x0001e80000000400 */
        /* <DEDUP_REMOVED lines=26> */
[----:B-1----:R-:W-:-:S03]  /*5210*/  PRMT R40, RZ, 0x7610, R40 ;  /* 0x00007610ff287816 */ /* 0x002fc60000000028 */
[----:B------:R0:W5:Y:S01]  /*5220*/  @!P0 LDG.E.U16 R4, desc[UR24][R6.64] ;  /* 0x0000001806048981 */ /* 0x000162000c1e1500 */
[----:B------:R-:W-:-:S03]  /*5230*/  ISETP.GE.AND P0, PT, R135, UR22, PT ;  /* 0x0000001687007c0c */ /* 0x000fc6000bf06270 */
[----:B------:R-:W5:Y:S01]  /*5240*/  @!P1 LDG.E.U16 R5, desc[UR24][R2.64+-0xfc0] ;  /* 0xfff0401802059981 */ /* 0x000f62000c1e1500 */
[----:B------:R-:W-:Y:S02]  /*5250*/  ISETP.GE.AND P1, PT, R134, UR22, PT ;  /* 0x0000001686007c0c */ /* 0x000fe4000bf26270 */
[----:B--2---:R-:W-:Y:S01]  /*5260*/  PRMT R41, RZ, 0x7610, R41 ;  /* 0x00007610ff297816 */ /* 0x004fe20000000029 */
[----:B------:R-:W2:Y:S01]  /*5270*/  @!P2 LDG.E.U16 R71, desc[UR24][R2.64+-0xd40] ;  /* 0xfff2c0180247a981 */ /* 0x000ea2000c1e1500 */
[----:B---3--:R-:W-:Y:S02]  /*5280*/  PRMT R42, RZ, 0x7610, R42 ;  /* 0x00007610ff2a7816 */ /* 0x008fe4000000002a */
[----:B----4-:R-:W-:Y:S01]  /*5290*/  PRMT R43, RZ, 0x7610, R43 ;  /* 0x00007610ff2b7816 */ /* 0x010fe2000000002b */
[----:B------:R-:W3:Y:S04]  /*52a0*/  @!P3 LDG.E.U16 R72, desc[UR24][R2.64+-0xd00] ;  /* 0xfff300180248b981 */ /* 0x000ee8000c1e1500 */
[----:B------:R-:W4:Y:S01]  /*52b0*/  @!P0 LDG.E.U16 R24, desc[UR24][R2.64+-0xf80] ;  /* 0xfff0801802188981 */ /* 0x000f22000c1e1500 */
[----:B------:R-:W-:-:S03]  /*52c0*/  ISETP.GE.AND P0, PT, R133, UR22, PT ;  /* 0x0000001685007c0c */ /* 0x000fc6000bf06270 */
[----:B------:R-:W2:Y:S01]  /*52d0*/  @!P1 LDG.E.U16 R40, desc[UR24][R2.64+-0xf40] ;  /* 0xfff0c01802289981 */ /* 0x000ea2000c1e1500 */
        /* <DEDUP_REMOVED lines=16> */
[----:B------:R-:W3:Y:S01]  /*53e0*/  @!P0 LDG.E.U16 R69, desc[UR24][R2.64+-0xdc0] ;  /* 0xfff2401802458981 */ /* 0x000ee2000c1e1500 */
[----:B-----5:R-:W-:-:S02]  /*53f0*/  SHF.L.U32 R100, R100, 0x10, RZ ;  /* 0x0000001064647819 */ /* 0x020fc400000006ff */
[----:B------:R-:W-:Y:S01]  /*5400*/  SHF.L.U32 R98, R98, 0x10, RZ ;  /* 0x0000001062627819 */ /* 0x000fe200000006ff */
[----:B------:R-:W-:Y:S02]  /*5410*/  IMAD.U32 R47, R0, 0x10000, RZ ;  /* 0x00010000002f7824 */ /* 0x000fe400078e00ff */
[----:B------:R-:W-:Y:S01]  /*5420*/  FMUL.FTZ R16, R100, -1.4426950216293334961 ;  /* 0xbfb8aa3b64107820 */ /* 0x000fe20000410000 */
[----:B------:R-:W-:Y:S01]  /*5430*/  SHF.L.U32 R50, R50, 0x10, RZ ;  /* 0x0000001032327819 */ /* 0x000fe200000006ff */
[----:B------:R-:W-:Y:S01]  /*5440*/  FMUL.FTZ R14, R98, -1.4426950216293334961 ;  /* 0xbfb8aa3b620e7820 */ /* 0x000fe20000410000 */
[----:B------:R-:W-:-:S03]  /*5450*/  FMUL.FTZ R15, R47, -1.4426950216293334961 ;  /* 0xbfb8aa3b2f0f7820 */ /* 0x000fc60000410000 */
[----:B------:R-:W1:Y:S01]  /*5460*/  MUFU.EX2 R16, R16 ;  /* 0x0000001000107308 */ /* 0x000e620000000800 */
[----:B------:R-:W-:Y:S01]  /*5470*/  FMUL.FTZ R13, R50, -1.4426950216293334961 ;  /* 0xbfb8aa3b320d7820 */ /* 0x000fe20000410000 */
[----:B------:R-:W-:-:S06]  /*5480*/  SHF.L.U32 R51, R51, 0x10, RZ ;  /* 0x0000001033337819 */ /* 0x000fcc00000006ff */
[----:B------:R-:W5:Y:S01]  /*5490*/  MUFU.EX2 R14, R14 ;  /* 0x0000000e000e7308 */ /* 0x000f620000000800 */
[----:B------:R-:W-:-:S07]  /*54a0*/  IMAD.U32 R52, R52, 0x10000, RZ ;  /* 0x0001000034347824 */ /* 0x000fce00078e00ff */
[----:B------:R-:W0:Y:S01]  /*54b0*/  MUFU.EX2 R15, R15 ;  /* 0x0000000f000f7308 */ /* 0x000e220000000800 */
[----:B------:R-:W-:Y:S01]  /*54c0*/  SHF.L.U32 R57, R57, 0x10, RZ ;  /* 0x0000001039397819 */ /* 0x000fe200000006ff */
[----:B------:R-:W-:Y:S01]  /*54d0*/  FMUL.FTZ R12, R51, -1.4426950216293334961 ;  /* 0xbfb8aa3b330c7820 */ /* 0x000fe20000410000 */
[----:B------:R-:W-:-:S05]  /*54e0*/  FMUL.FTZ R11, R52, -1.4426950216293334961 ;  /* 0xbfb8aa3b340b7820 */ /* 0x000fca0000410000 */
[----:B------:R-:W0:Y:S01]  /*54f0*/  MUFU.EX2 R13, R13 ;  /* 0x0000000d000d7308 */ /* 0x000e220000000800 */
[----:B------:R-:W-:Y:S01]  /*5500*/  SHF.L.U32 R56, R56, 0x10, RZ ;  /* 0x0000001038387819 */ /* 0x000fe200000006ff */
[----:B-1----:R-:W-:Y:S01]  /*5510*/  FADD.FTZ R16, R16, 1 ;  /* 0x3f80000010107421 */ /* 0x002fe20000010000 */
[----:B------:R-:W-:Y:S01]  /*5520*/  FMUL.FTZ R9, R57, -1.4426950216293334961 ;  /* 0xbfb8aa3b39097820 */ /* 0x000fe20000410000 */
[----:B-----5:R-:W-:Y:S02]  /*5530*/  FADD.FTZ R14, R14, 1 ;  /* 0x3f8000000e0e7421 */ /* 0x020fe40000010000 */
[----:B------:R-:W-:Y:S02]  /*5540*/  FMUL.FTZ R0, R56, -1.4426950216293334961 ;  /* 0xbfb8aa3b38007820 */ /* 0x000fe40000410000 */
[----:B------:R-:W1:Y:S01]  /*5550*/  MUFU.EX2 R12, R12 ;  /* 0x0000000c000c7308 */ /* 0x000e620000000800 */
[----:B0-----:R-:W-:-:S07]  /*5560*/  FADD.FTZ R15, R15, 1 ;  /* 0x3f8000000f0f7421 */ /* 0x001fce0000010000 */
[----:B------:R-:W0:Y:S01]  /*5570*/  MUFU.EX2 R11, R11 ;  /* 0x0000000b000b7308 */ /* 0x000e220000000800 */
[----:B------:R-:W-:-:S07]  /*5580*/  FADD.FTZ R13, R13, 1 ;  /* 0x3f8000000d0d7421 */ /* 0x000fce0000010000 */
[----:B------:R-:W5:Y:S01]  /*5590*/  MUFU.RCP R101, R16 ;  /* 0x0000001000657308 */ /* 0x000f620000001000 */
[----:B------:R-:W-:-:S07]  /*55a0*/  IMAD.U32 R58, R58, 0x10000, RZ ;  /* 0x000100003a3a7824 */ /* 0x000fce00078e00ff */
[----:B------:R-:W3:Y:S01]  /*55b0*/  MUFU.EX2 R9, R9 ;  /* 0x0000000900097308 */ /* 0x000ee20000000800 */
[----:B------:R-:W-:-:S07]  /*55c0*/  FMUL.FTZ R8, R58, -1.4426950216293334961 ;  /* 0xbfb8aa3b3a087820 */ /* 0x000fce0000410000 */
[----:B------:R-:W3:Y:S01]  /*55d0*/  MUFU.RCP R99, R14 ;  /* 0x0000000e00637308 */ /* 0x000ee20000001000 */
[----:B------:R-:W-:-:S07]  /*55e0*/  SHF.L.U32 R66, R66, 0x10, RZ ;  /* 0x0000001042427819 */ /* 0x000fce00000006ff */
[----:B------:R-:W3:Y:S08]  /*55f0*/  MUFU.RCP R97, R15 ;  /* 0x0000000f00617308 */ /* 0x000ef00000001000 */
[----:B------:R-:W3:Y:S01]  /*5600*/  MUFU.EX2 R0, R0 ;  /* 0x0000000000007308 */ /* 0x000ee20000000800 */
[----:B-1----:R-:W-:Y:S01]  /*5610*/  FADD.FTZ R95, R12, 1 ;  /* 0x3f8000000c5f7421 */ /* 0x002fe20000010000 */
[----:B0-----:R-:W-:-:S06]  /*5620*/  FADD.FTZ R94, R11, 1 ;  /* 0x3f8000000b5e7421 */ /* 0x001fcc0000010000 */
[----:B------:R-:W0:Y:S01]  /*5630*/  MUFU.RCP R96, R13 ;  /* 0x0000000d00607308 */ /* 0x000e220000001000 */
[----:B-----5:R-:W-:Y:S01]  /*5640*/  FADD.FTZ R11, -R101, 1 ;  /* 0x3f800000650b7421 */ /* 0x020fe20000010100 */
[----:B------:R-:W-:-:S06]  /*5650*/  SHF.L.U32 R55, R55, 0x10, RZ ;  /* 0x0000001037377819 */ /* 0x000fcc00000006ff */
[----:B------:R-:W-:Y:S01]  /*5660*/  MUFU.EX2 R8, R8 ;  /* 0x0000000800087308 */ /* 0x000fe20000000800 */
[----:B------:R-:W-:Y:S01]  /*5670*/  FFMA.FTZ R11, R100, R11, 1 ;  /* 0x3f800000640b7423 */ /* 0x000fe2000001000b */
[----:B------:R-:W-:Y:S01]  /*5680*/  SHF.L.U32 R54, R54, 0x10, RZ ;  /* 0x0000001036367819 */ /* 0x000fe200000006ff */
[----:B------:R-:W-:Y:S01]  /*5690*/  IMAD.U32 R53, R53, 0x10000, RZ ;  /* 0x0001000035357824 */ /* 0x000fe200078e00ff */
[----:B------:R-:W-:Y:S02]  /*56a0*/  SHF.L.U32 R59, R59, 0x10, RZ ;  /* 0x000000103b3b7819 */ /* 0x000fe400000006ff */
[----:B------:R-:W-:-:S03]  /*56b0*/  SHF.L.U32 R60, R60, 0x10, RZ ;  /* 0x000000103c3c7819 */ /* 0x000fc600000006ff */
[----:B------:R-:W-:Y:S02]  /*56c0*/  FMUL.FTZ R7, R59, -1.4426950216293334961 ;  /* 0xbfb8aa3b3b077820 */ /* 0x000fe40000410000 */
[----:B------:R-:W-:-:S04]  /*56d0*/  FMUL.FTZ R10, R60, -1.4426950216293334961 ;  /* 0xbfb8aa3b3c0a7820 */ /* 0x000fc80000410000 */
[----:B------:R-:W-:Y:S08]  /*56e0*/  MUFU.EX2 R7, R7 ;  /* 0x0000000700077308 */ /* 0x000ff00000000800 */
[----:B------:R-:W1:Y:S01]  /*56f0*/  MUFU.RCP R94, R94 ;  /* 0x0000005e005e7308 */ /* 0x000e620000001000 */
[----:B------:R-:W-:Y:S04]  /*5700*/  STS.U16 [R153], R4 ;  /* 0x0000000499007388 */ /* 0x000fe80000000400 */
[----:B------:R-:W-:Y:S04]  /*5710*/  STS.U16 [R152+0x40], R5 ;  /* 0x0000400598007388 */ /* 0x000fe80000000400 */
[----:B----4-:R-:W-:Y:S04]  /*5720*/  STS.U16 [R151+0x80], R24 ;  /* 0x0000801897007388 */ /* 0x010fe80000000400 */
[----:B--2---:R-:W-:Y:S04]  /*5730*/  STS.U16 [R150+0xc0], R40 ;  /* 0x0000c02896007388 */ /* 0x004fe80000000400 */
        /* <DEDUP_REMOVED lines=13> */
[----:B------:R-:W4:Y:S04]  /*5810*/  LDS.U16 R43, [R45] ;  /* 0x000000002d2b7984 */ /* 0x000f280000000400 */
[----:B------:R-:W5:Y:S04]  /*5820*/  LDS.U16 R42, [R45+0x2] ;  /* 0x000002002d2a7984 */ /* 0x000f680000000400 */
[----:B------:R-:W5:Y:S04]  /*5830*/  LDS.U16 R41, [R45+0x4] ;  /* 0x000004002d297984 */ /* 0x000f680000000400 */
[----:B------:R-:W5:Y:S01]  /*5840*/  LDS.U16 R40, [R45+0x6] ;  /* 0x000006002d287984 */ /* 0x000f620000000400 */
[----:B--2---:R-:W-:Y:S01]  /*5850*/  FADD.FTZ R68, R9, 1 ;  /* 0x3f80000009447421 */ /* 0x004fe20000010000 */
[----:B------:R-:W-:Y:S01]  /*5860*/  FADD.FTZ R9, -R99, 1 ;  /* 0x3f80000063097421 */ /* 0x000fe20000010100 */
[----:B---3--:R-:W-:Y:S01]  /*5870*/  FADD.FTZ R70, -R97, 1 ;  /* 0x3f80000061467421 */ /* 0x008fe20000010100 */
[----:B------:R-:W2:Y:S01]  /*5880*/  LDS.U16 R15, [R45+0xa] ;  /* 0x00000a002d0f7984 */ /* 0x000ea20000000400 */
[----:B------:R-:W-:Y:S01]  /*5890*/  FADD.FTZ R67, R0, 1 ;  /* 0x3f80000000437421 */ /* 0x000fe20000010000 */
[----:B------:R-:W-:Y:S01]  /*58a0*/  FFMA.FTZ R24, R98, R9, 1 ;  /* 0x3f80000062187423 */ /* 0x000fe20000010009 */
[----:B------:R-:W-:Y:S01]  /*58b0*/  FFMA.FTZ R9, R47, R70, 1 ;  /* 0x3f8000002f097423 */ /* 0x000fe20000010046 */
[----:B------:R-:W3:Y:S01]  /*58c0*/  LDS.U16 R16, [R45+0x8] ;  /* 0x000008002d107984 */ /* 0x000ee20000000400 */
[----:B0-----:R-:W-:-:S03]  /*58d0*/  FADD.FTZ R69, -R96, 1 ;  /* 0x3f80000060457421 */ /* 0x001fc60000010100 */
[----:B------:R-:W0:Y:S04]  /*58e0*/  LDS.U16 R14, [R45+0xc] ;  /* 0x00000c002d0e7984 */ /* 0x000e280000000400 */
[----:B------:R-:W-:Y:S01]  /*58f0*/  LDS.U16 R73, [R45+0x12] ;  /* 0x000012002d497984 */ /* 0x000fe20000000400 */
[----:B------:R-:W2:Y:S08]  /*5900*/  MUFU.EX2 R10, R10 ;  /* 0x0000000a000a7308 */ /* 0x000eb00000000800 */
[----:B------:R-:W2:Y:S01]  /*5910*/  MUFU.RCP R95, R95 ;  /* 0x0000005f005f7308 */ /* 0x000ea20000001000 */
[----:B------:R-:W-:Y:S01]  /*5920*/  IMAD.U32 R61, R61, 0x10000, RZ ;  /* 0x000100003d3d7824 */ /* 0x000fe200078e00ff */
[----:B------:R-:W-:Y:S01]  /*5930*/  SHF.L.U32 R160, R160, 0x10, RZ ;  /* 0x00000010a0a07819 */ /* 0x000fe200000006ff */
[----:B----4-:R-:W-:-:S02]  /*5940*/  IMAD.U32 R43, R43, 0x10000, RZ ;  /* 0x000100002b2b7824 */ /* 0x010fc400078e00ff */
[----:B-1----:R-:W-:Y:S01]  /*5950*/  FADD.FTZ R71, -R94, 1 ;  /* 0x3f8000005e477421 */ /* 0x002fe20000010100 */
[----:B------:R-:W-:Y:S01]  /*5960*/  SHF.L.U32 R161, R161, 0x10, RZ ;  /* 0x00000010a1a17819 */ /* 0x000fe200000006ff */
[----:B------:R-:W-:Y:S02]  /*5970*/  IMAD.U32 R159, R159, 0x10000, RZ ;  /* 0x000100009f9f7824 */ /* 0x000fe400078e00ff */
[----:B------:R-:W-:Y:S01]  /*5980*/  FMUL.FTZ R12, R66, R43 ;  /* 0x0000002b420c7220 */ /* 0x000fe20000410000 */
[----:B-----5:R-:W-:Y:S01]  /*5990*/  SHF.L.U32 R42, R42, 0x10, RZ ;  /* 0x000000102a2a7819 */ /* 0x020fe200000006ff */
[----:B------:R-:W-:Y:S02]  /*59a0*/  LDS.U16 R74, [R45+0x16] ;  /* 0x000016002d4a7984 */ /* 0x000fe40000000400 */
[----:B------:R-:W-:Y:S01]  /*59b0*/  FMUL.FTZ R12, R101, R12 ;  /* 0x0000000c650c7220 */ /* 0x000fe20000410000 */
[----:B------:R-:W-:Y:S02]  /*59c0*/  SHF.L.U32 R41, R41, 0x10, RZ ;  /* 0x0000001029297819 */ /* 0x000fe400000006ff */
[----:B------:R-:W-:Y:S01]  /*59d0*/  SHF.L.U32 R157, R157, 0x10, RZ ;  /* 0x000000109d9d7819 */ /* 0x000fe200000006ff */
[----:B------:R-:W-:-:S02]  /*59e0*/  IMAD.U32 R40, R40, 0x10000, RZ ;  /* 0x0001000028287824 */ /* 0x000fc400078e00ff */
[----:B------:R-:W-:Y:S01]  /*59f0*/  FMUL.FTZ R0, R12, R11 ;  /* 0x0000000b0c007220 */ /* 0x000fe20000410000 */
[----:B------:R-:W-:Y:S01]  /*5a00*/  FMUL.FTZ R12, R55, R42 ;  /* 0x0000002a370c7220 */ /* 0x000fe20000410000 */
[----:B------:R-:W-:Y:S01]  /*5a10*/  FMUL.FTZ R70, R54, R41 ;  /* 0x0000002936467220 */ /* 0x000fe20000410000 */
[----:B------:R-:W-:Y:S01]  /*5a20*/  FMUL.FTZ R13, R53, R40 ;  /* 0x00000028350d7220 */ /* 0x000fe20000410000 */
[----:B------:R-:W-:Y:S01]  /*5a30*/  SHF.L.U32 R62, R62, 0x10, RZ ;  /* 0x000000103e3e7819 */ /* 0x000fe200000006ff */
[----:B------:R-:W-:Y:S01]  /*5a40*/  FMUL.FTZ R11, R99, R12 ;  /* 0x0000000c630b7220 */ /* 0x000fe20000410000 */
[----:B------:R-:W-:Y:S01]  /*5a50*/  FFMA.FTZ R12, R50, R69, 1 ;  /* 0x3f800000320c7423 */ /* 0x000fe20000010045 */
[----:B------:R-:W-:Y:S01]  /*5a60*/  FMUL.FTZ R70, R97, R70 ;  /* 0x0000004661467220 */ /* 0x000fe20000410000 */
[----:B------:R-:W-:Y:S01]  /*5a70*/  FMUL.FTZ R13, R96, R13 ;  /* 0x0000000d600d7220 */ /* 0x000fe20000410000 */
[----:B------:R-:W-:Y:S01]  /*5a80*/  FADD.FTZ R69, R8, 1 ;  /* 0x3f80000008457421 */ /* 0x000fe20000010000 */
[----:B------:R-:W-:Y:S01]  /*5a90*/  SHF.L.U32 R63, R63, 0x10, RZ ;  /* 0x000000103f3f7819 */ /* 0x000fe200000006ff */
[----:B------:R-:W-:Y:S01]  /*5aa0*/  FMUL.FTZ R8, R70, R9 ;  /* 0x0000000946087220 */ /* 0x000fe20000410000 */
[----:B------:R-:W-:Y:S01]  /*5ab0*/  FMUL.FTZ R9, R13, R12 ;  /* 0x0000000c0d097220 */ /* 0x000fe20000410000 */
[----:B------:R-:W-:Y:S01]  /*5ac0*/  IMAD.U32 R23, R23, 0x10000, RZ ;  /* 0x0001000017177824 */ /* 0x000fe200078e00ff */
[----:B------:R-:W1:Y:S01]  /*5ad0*/  LDS.U16 R12, [R45+0x10] ;  /* 0x000010002d0c7984 */ /* 0x000e620000000400 */
[----:B------:R-:W4:Y:S03]  /*5ae0*/  MUFU.RCP R67, R67 ;  /* 0x0000004300437308 */ /* 0x000f260000001000 */
[----:B------:R-:W5:Y:S01]  /*5af0*/  LDS.U16 R13, [R45+0xe] ;  /* 0x00000e002d0d7984 */ /* 0x000f620000000400 */
[----:B------:R-:W-:Y:S01]  /*5b00*/  FADD.FTZ R70, R7, 1 ;  /* 0x3f80000007467421 */ /* 0x000fe20000010000 */
[----:B--2---:R-:W-:-:S02]  /*5b10*/  SHF.L.U32 R15, R15, 0x10, RZ ;  /* 0x000000100f0f7819 */ /* 0x004fc400000006ff */
[----:B------:R-:W-:Y:S01]  /*5b20*/  LDS.U16 R82, [R45+0x1a] ;  /* 0x00001a002d527984 */ /* 0x000fe20000000400 */
[----:B------:R-:W2:Y:S01]  /*5b30*/  MUFU.RCP R69, R69 ;  /* 0x0000004500457308 */ /* 0x000ea20000001000 */
[----:B------:R-:W-:Y:S01]  /*5b40*/  FMUL.FTZ R6, R61, -1.4426950216293334961 ;  /* 0xbfb8aa3b3d067820 */ /* 0x000fe20000410000 */
[----:B------:R-:W-:Y:S01]  /*5b50*/  FADD.FTZ R76, R10, 1 ;  /* 0x3f8000000a4c7421 */ /* 0x000fe20000010000 */
[----:B------:R-:W-:Y:S01]  /*5b60*/  FADD.FTZ R10, -R95, 1 ;  /* 0x3f8000005f0a7421 */ /* 0x000fe20000010100 */
[----:B----4-:R-:W-:-:S04]  /*5b70*/  FADD.FTZ R75, -R67, 1 ;  /* 0x3f800000434b7421 */ /* 0x010fc80000010100 */
[----:B------:R-:W4:Y:S01]  /*5b80*/  MUFU.RCP R70, R70 ;  /* 0x0000004600467308 */ /* 0x000f220000001000 */
[----:B---3--:R-:W-:Y:S01]  /*5b90*/  SHF.L.U32 R16, R16, 0x10, RZ ;  /* 0x0000001010107819 */ /* 0x008fe200000006ff */
[----:B0-----:R-:W-:Y:S02]  /*5ba0*/  IMAD.U32 R14, R14, 0x10000, RZ ;  /* 0x000100000e0e7824 */ /* 0x001fe400078e00ff */
[----:B------:R-:W-:Y:S01]  /*5bb0*/  FFMA.FTZ R79, R56, R75, 1 ;  /* 0x3f800000384f7423 */ /* 0x000fe2000001004b */
[----:B------:R-:W-:Y:S01]  /*5bc0*/  FMUL.FTZ R11, R11, R24 ;  /* 0x000000180b0b7220 */ /* 0x000fe20000410000 */
[----:B------:R-:W0:Y:S01]  /*5bd0*/  LDS.U16 R75, [R45+0x14] ;  /* 0x000014002d4b7984 */ /* 0x000e220000000400 */
[----:B------:R-:W-:Y:S01]  /*5be0*/  FFMA.FTZ R24, R52, R71, 1 ;  /* 0x3f80000034187423 */ /* 0x000fe20000010047 */
[----:B------:R-:W-:Y:S01]  /*5bf0*/  FMUL.FTZ R71, R160, R15 ;  /* 0x0000000fa0477220 */ /* 0x000fe20000410000 */
[----:B------:R-:W-:Y:S01]  /*5c00*/  FFMA.FTZ R7, R51, R10, 1 ;  /* 0x3f80000033077423 */ /* 0x000fe2000001000a */
[----:B------:R-:W-:Y:S01]  /*5c10*/  FMUL.FTZ R72, R159, R14 ;  /* 0x0000000e9f487220 */ /* 0x000fe20000410000 */
[----:B------:R-:W3:Y:S01]  /*5c20*/  MUFU.EX2 R6, R6 ;  /* 0x0000000600067308 */ /* 0x000ee20000000800 */
[----:B------:R-:W-:Y:S01]  /*5c30*/  FMUL.FTZ R10, R161, R16 ;  /* 0x00000010a10a7220 */ /* 0x000fe20000410000 */
[----:B------:R-:W-:Y:S01]  /*5c40*/  FMUL.FTZ R77, R94, R71 ;  /* 0x000000475e4d7220 */ /* 0x000fe20000410000 */
[----:B------:R-:W-:-:S02]  /*5c50*/  FMUL.FTZ R72, R67, R72 ;  /* 0x0000004843487220 */ /* 0x000fc40000410000 */
[----:B------:R-:W-:Y:S01]  /*5c60*/  FMUL.FTZ R10, R95, R10 ;  /* 0x0000000a5f0a7220 */ /* 0x000fe20000410000 */
[----:B------:R-:W-:Y:S02]  /*5c70*/  FMUL.FTZ R77, R77, R24 ;  /* 0x000000184d4d7220 */ /* 0x000fe40000410000 */
[----:B------:R-:W3:Y:S01]  /*5c80*/  MUFU.RCP R68, R68 ;  /* 0x0000004400447308 */ /* 0x000ee20000001000 */
[----:B------:R-:W-:Y:S01]  /*5c90*/  FMUL.FTZ R5, R62, -1.4426950216293334961 ;  /* 0xbfb8aa3b3e057820 */ /* 0x000fe20000410000 */
[----:B------:R-:W-:Y:S01]  /*5ca0*/  FMUL.FTZ R24, R72, R79 ;  /* 0x0000004f48187220 */ /* 0x000fe20000410000 */
[----:B-1----:R-:W-:Y:S01]  /*5cb0*/  SHF.L.U32 R12, R12, 0x10, RZ ;  /* 0x000000100c0c7819 */ /* 0x002fe200000006ff */
[----:B------:R-:W-:Y:S01]  /*5cc0*/  FMUL.FTZ R10, R10, R7 ;  /* 0x000000070a0a7220 */ /* 0x000fe20000410000 */
[----:B--2---:R-:W-:Y:S01]  /*5cd0*/  FADD.FTZ R79, -R69, 1 ;  /* 0x3f800000454f7421 */ /* 0x004fe20000010100 */
[----:B------:R-:W-:Y:S02]  /*5ce0*/  IMAD.U32 R7, R73, 0x10000, RZ ;  /* 0x0001000049077824 */ /* 0x000fe400078e00ff */
[----:B------:R1:W-:Y:S01]  /*5cf0*/  MUFU.RCP R71, R76 ;  /* 0x0000004c00477308 */ /* 0x0003e20000001000 */
[----:B------:R-:W-:Y:S01]  /*5d00*/  FMUL.FTZ R4, R63, -1.4426950216293334961 ;  /* 0xbfb8aa3b3f047820 */ /* 0x000fe20000410000 */
[----:B------:R-:W-:-:S02]  /*5d10*/  IMAD.U32 R64, R64, 0x10000, RZ ;  /* 0x0001000040407824 */ /* 0x000fc400078e00ff */
[----:B----4-:R-:W-:Y:S01]  /*5d20*/  FADD.FTZ R84, -R70, 1 ;  /* 0x3f80000046547421 */ /* 0x010fe20000010100 */
[----:B------:R-:W-:Y:S01]  /*5d30*/  FFMA.FTZ R81, R58, R79, 1 ;  /* 0x3f8000003a517423 */ /* 0x000fe2000001004f */
[----:B------:R-:W-:Y:S01]  /*5d40*/  FMUL.FTZ R78, R157, R12 ;  /* 0x0000000c9d4e7220 */ /* 0x000fe20000410000 */
[----:B-1----:R-:W1:Y:S01]  /*5d50*/  LDS.U16 R76, [R45+0x18] ;  /* 0x000018002d4c7984 */ /* 0x002e620000000400 */
[----:B------:R-:W2:Y:S01]  /*5d60*/  MUFU.EX2 R5, R5 ;  /* 0x0000000500057308 */ /* 0x000ea20000000800 */
[----:B------:R-:W-:Y:S01]  /*5d70*/  FMUL.FTZ R79, R23, R7 ;  /* 0x00000007174f7220 */ /* 0x000fe20000410000 */
[----:B------:R-:W-:Y:S01]  /*5d80*/  FMUL.FTZ R3, R64, -1.4426950216293334961 ;  /* 0xbfb8aa3b40037820 */ /* 0x000fe20000410000 */
[----:B------:R-:W-:Y:S01]  /*5d90*/  SHF.L.U32 R158, R158, 0x10, RZ ;  /* 0x000000109e9e7819 */ /* 0x000fe200000006ff */
[----:B------:R-:W-:Y:S01]  /*5da0*/  FFMA.FTZ R84, R59, R84, 1 ;  /* 0x3f8000003b547423 */ /* 0x000fe20000010054 */
[----:B-----5:R-:W-:Y:S01]  /*5db0*/  SHF.L.U32 R13, R13, 0x10, RZ ;  /* 0x000000100d0d7819 */ /* 0x020fe200000006ff */
[----:B------:R-:W-:Y:S01]  /*5dc0*/  FMUL.FTZ R78, R69, R78 ;  /* 0x0000004e454e7220 */ /* 0x000fe20000410000 */
[----:B---3--:R-:W-:Y:S01]  /*5dd0*/  FADD.FTZ R72, R6, 1 ;  /* 0x3f80000006487421 */ /* 0x008fe20000010000 */
[----:B------:R-:W3:Y:S01]  /*5de0*/  MUFU.EX2 R4, R4 ;  /* 0x0000000400047308 */ /* 0x000ee20000000800 */
[----:B------:R-:W-:Y:S01]  /*5df0*/  FMUL.FTZ R83, R70, R79 ;  /* 0x0000004f46537220 */ /* 0x000fe20000410000 */
[----:B------:R-:W-:Y:S01]  /*5e00*/  SHF.L.U32 R65, R65, 0x10, RZ ;  /* 0x0000001041417819 */ /* 0x000fe200000006ff */
[----:B------:R-:W-:Y:S01]  /*5e10*/  FMUL.FTZ R81, R78, R81 ;  /* 0x000000514e517220 */ /* 0x000fe20000410000 */
[----:B------:R-:W-:Y:S01]  /*5e20*/  FADD.FTZ R6, -R68, 1 ;  /* 0x3f80000044067421 */ /* 0x000fe20000010100 */
[----:B------:R-:W-:Y:S01]  /*5e30*/  FMUL.FTZ R73, R158, R13 ;  /* 0x0000000d9e497220 */ /* 0x000fe20000410000 */
[----:B------:R-:W-:-:S02]  /*5e40*/  FMUL.FTZ R78, R83, R84 ;  /* 0x00000054534e7220 */ /* 0x000fc40000410000 */
[----:B------:R-:W4:Y:S01]  /*5e50*/  MUFU.EX2 R3, R3 ;  /* 0x0000000300037308 */ /* 0x000f220000000800 */
[----:B------:R-:W5:Y:S01]  /*5e60*/  LDS.U16 R84, [R45+0x1c] ;  /* 0x00001c002d547984 */ /* 0x000f620000000400 */
[----:B------:R-:W-:Y:S01]  /*5e70*/  FMUL.FTZ R2, R65, -1.4426950216293334961 ;  /* 0xbfb8aa3b41027820 */ /* 0x000fe20000410000 */
[----:B------:R-:W-:Y:S01]  /*5e80*/  FFMA.FTZ R6, R57, R6, 1 ;  /* 0x3f80000039067423 */ /* 0x000fe20000010006 */
[----:B------:R-:W-:Y:S01]  /*5e90*/  FMUL.FTZ R73, R68, R73 ;  /* 0x0000004944497220 */ /* 0x000fe20000410000 */
[----:B------:R-:W5:Y:S03]  /*5ea0*/  LDS.U16 R83, [R45+0x1e] ;  /* 0x00001e002d537984 */ /* 0x000f660000000400 */
[----:B------:R-:W1:Y:S01]  /*5eb0*/  MUFU.RCP R72, R72 ;  /* 0x0000004800487308 */ /* 0x000e620000001000 */
[----:B------:R-:W-:Y:S01]  /*5ec0*/  FMUL.FTZ R79, R73, R6 ;  /* 0x00000006494f7220 */ /* 0x000fe20000410000 */
[----:B--2---:R-:W-:Y:S01]  /*5ed0*/  FADD.FTZ R73, R5, 1 ;  /* 0x3f80000005497421 */ /* 0x004fe20000010000 */
[----:B---3--:R-:W-:Y:S01]  /*5ee0*/  FADD.FTZ R88, R4, 1 ;  /* 0x3f80000004587421 */ /* 0x008fe20000010000 */
[----:B------:R-:W-:-:S04]  /*5ef0*/  SHF.L.U32 R22, R22, 0x10, RZ ;  /* 0x0000001016167819 */ /* 0x000fc800000006ff */
[----:B------:R-:W2:Y:S01]  /*5f00*/  MUFU.EX2 R2, R2 ;  /* 0x0000000200027308 */ /* 0x000ea20000000800 */
[----:B------:R-:W-:Y:S01]  /*5f10*/  SHF.L.U32 R21, R21, 0x10, RZ ;  /* 0x0000001015157819 */ /* 0x000fe200000006ff */
[----:B0-----:R-:W-:Y:S01]  /*5f20*/  IMAD.U32 R6, R75, 0x10000, RZ ;  /* 0x000100004b067824 */ /* 0x001fe200078e00ff */
[----:B------:R-:W-:Y:S01]  /*5f30*/  SHF.L.U32 R5, R74, 0x10, RZ ;  /* 0x000000104a057819 */ /* 0x000fe200000006ff */
[----:B----4-:R-:W-:Y:S01]  /*5f40*/  FADD.FTZ R89, R3, 1 ;  /* 0x3f80000003597421 */ /* 0x010fe20000010000 */
[----:B------:R-:W-:-:S03]  /*5f50*/  FADD.FTZ R3, -R71, 1 ;  /* 0x3f80000047037421 */ /* 0x000fc60000010100 */
[----:B------:R-:W0:Y:S01]  /*5f60*/  MUFU.RCP R73, R73 ;  /* 0x0000004900497308 */ /* 0x000e220000001000 */
[----:B------:R-:W-:Y:S01]  /*5f70*/  FMUL.FTZ R4, R22, R6 ;  /* 0x0000000616047220 */ /* 0x000fe20000410000 */
[----:B-1----:R-:W-:Y:S01]  /*5f80*/  FADD.FTZ R86, -R72, 1 ;  /* 0x3f80000048567421 */ /* 0x002fe20000010100 */
[----:B------:R-:W-:-:S05]  /*5f90*/  FMUL.FTZ R75, R21, R5 ;  /* 0x00000005154b7220 */ /* 0x000fca0000410000 */
[----:B------:R-:W1:Y:S01]  /*5fa0*/  MUFU.RCP R74, R88 ;  /* 0x00000058004a7308 */ /* 0x000e620000001000 */
[----:B------:R-:W-:Y:S01]  /*5fb0*/  FFMA.FTZ R3, R60, R3, 1 ;  /* 0x3f8000003c037423 */ /* 0x000fe20000010003 */
[----:B------:R-:W-:Y:S01]  /*5fc0*/  FMUL.FTZ R4, R71, R4 ;  /* 0x0000000447047220 */ /* 0x000fe20000410000 */
[----:B------:R-:W-:Y:S01]  /*5fd0*/  FFMA.FTZ R87, R61, R86, 1 ;  /* 0x3f8000003d577423 */ /* 0x000fe20000010056 */
[----:B------:R-:W-:Y:S01]  /*5fe0*/  FMUL.FTZ R86, R72, R75 ;  /* 0x0000004b48567220 */ /* 0x000fe20000410000 */
[----:B--2---:R-:W-:Y:S01]  /*5ff0*/  FADD.FTZ R90, R2, 1 ;  /* 0x3f800000025a7421 */ /* 0x004fe20000010000 */
[----:B------:R-:W-:Y:S02]  /*6000*/  FMUL.FTZ R85, R4, R3 ;  /* 0x0000000304557220 */ /* 0x000fe40000410000 */
[----:B------:R2:W3:Y:S01]  /*6010*/  MUFU.RCP R75, R89 ;  /* 0x00000059004b7308 */ /* 0x0004e20000001000 */
[----:B------:R-:W-:Y:S02]  /*6020*/  SHF.L.U32 R20, R20, 0x10, RZ ;  /* 0x0000001014147819 */ /* 0x000fe400000006ff */
[----:B------:R-:W-:Y:S01]  /*6030*/  SHF.L.U32 R4, R76, 0x10, RZ ;  /* 0x000000104c047819 */ /* 0x000fe200000006ff */
[----:B------:R-:W-:Y:S01]  /*6040*/  IMAD.U32 R19, R19, 0x10000, RZ ;  /* 0x0001000013137824 */ /* 0x000fe200078e00ff */
[----:B------:R-:W-:Y:S01]  /*6050*/  SHF.L.U32 R3, R82, 0x10, RZ ;  /* 0x0000001052037819 */ /* 0x000fe200000006ff */
[----:B------:R-:W-:-:S02]  /*6060*/  FMUL.FTZ R86, R86, R87 ;  /* 0x0000005756567220 */ /* 0x000fc40000410000 */
[----:B------:R-:W4:Y:S01]  /*6070*/  MUFU.RCP R76, R90 ;  /* 0x0000005a004c7308 */ /* 0x000f220000001000 */
[----:B0-----:R-:W-:Y:S01]  /*6080*/  FADD.FTZ R87, -R73, 1 ;  /* 0x3f80000049577421 */ /* 0x001fe20000010100 */
[----:B------:R-:W-:Y:S01]  /*6090*/  FMUL.FTZ R2, R20, R4 ;  /* 0x0000000414027220 */ /* 0x000fe20000410000 */
[----:B-1----:R-:W-:Y:S01]  /*60a0*/  FADD.FTZ R82, -R74, 1 ;  /* 0x3f8000004a527421 */ /* 0x002fe20000010100 */
[----:B--2---:R-:W-:Y:S01]  /*60b0*/  FMUL.FTZ R89, R19, R3 ;  /* 0x0000000313597220 */ /* 0x004fe20000410000 */
[----:B------:R-:W-:Y:S01]  /*60c0*/  FFMA.FTZ R87, R62, R87, 1 ;  /* 0x3f8000003e577423 */ /* 0x000fe20000010057 */
        /* <DEDUP_REMOVED lines=11> */
[----:B---3--:R-:W-:Y:S01]  /*6180*/  FADD.FTZ R89, -R75, 1 ;  /* 0x3f8000004b597421 */ /* 0x008fe20000010100 */
[----:B------:R-:W-:Y:S02]  /*6190*/  IMAD.U32 R0, R83, 0x10000, RZ ;  /* 0x0001000053007824 */ /* 0x000fe400078e00ff */
[----:B------:R-:W-:Y:S01]  /*61a0*/  FMUL.FTZ R84, R18, R2 ;  /* 0x0000000212547220 */ /* 0x000fe20000410000 */
[----:B----4-:R-:W-:Y:S01]  /*61b0*/  FADD.FTZ R90, -R76, 1 ;  /* 0x3f8000004c5a7421 */ /* 0x010fe20000010100 */
        /* <DEDUP_REMOVED lines=90> */
.L_x_1182:
[----:B------:R-:W-:Y:S05]  /*6760*/  BSYNC B0 ;  /* 0x0000000000007941 */ /* 0x000fea0003800000 */
.L_x_1181:
        /* <DEDUP_REMOVED lines=19> */
[----:B------:R-:W-:Y:S01]  /*68a0*/  FMUL.FTZ R102, R53, R50 ;  /* 0x0000003235667220 */ /* 0x000fe20000410000 */
[----:B------:R-:W-:Y:S01]  /*68b0*/  LEA R8, P1, R10, R8, 0x1 ;  /* 0x000000080a087211 */ /* 0x000fe200078208ff */
[----:B------:R-:W-:Y:S01]  /*68c0*/  ULDC.64 UR30, c[0x0][0x320] ;  /* 0x0000c800001e7ab9 */ /* 0x000fe20000000a00 */
        /* <DEDUP_REMOVED lines=45> */
[----:B------:R0:W-:Y:S01]  /*6ba0*/  STL [R1+0xc], R66 ;  /* 0x00000c4201007387 */ /* 0x0001e20000100800 */
[----:B------:R-:W-:Y:S01]  /*6bb0*/  FMUL.FTZ R21, R21, R72 ;  /* 0x0000004815157220 */ /* 0x000fe20000410000 */
[----:B------:R-:W-:Y:S01]  /*6bc0*/  FMUL.FTZ R20, R20, R73 ;  /* 0x0000004914147220 */ /* 0x000fe20000410000 */
[----:B------:R-:W-:Y:S01]  /*6bd0*/  FMUL.FTZ R19, R19, R74 ;  /* 0x0000004a13137220 */ /* 0x000fe20000410000 */
[----:B------:R0:W-:Y:S01]  /*6be0*/  STL [R1+0x8], R104 ;  /* 0x0000086801007387 */ /* 0x0001e20000100800 */
[----:B------:R-:W-:Y:S01]  /*6bf0*/  FMUL.FTZ R18, R18, R75 ;  /* 0x0000004b12127220 */ /* 0x000fe20000410000 */
[----:B------:R-:W-:-:S02]  /*6c00*/  FMUL.FTZ R17, R17, R65 ;  /* 0x0000004111117220 */ /* 0x000fc40000410000 */
[----:B------:R0:W-:Y:S04]  /*6c10*/  STL [R1+0x4], R54 ;  /* 0x0000043601007387 */ /* 0x0001e80000100800 */
[----:B------:R0:W-:Y:S01]  /*6c20*/  @!P0 STG.E.U16 desc[UR24][R8.64+-0xd40], R88 ;  /* 0xfff2c05808008986 */ /* 0x0001e2000c101518 */
[----:B------:R-:W-:-:S03]  /*6c30*/  ISETP.NE.U32.AND P0, PT, RZ, UR30, PT ;  /* 0x0000001eff007c0c */ /* 0x000fc6000bf05070 */
[----:B------:R0:W-:Y:S01]  /*6c40*/  @!P4 STG.E.U16 desc[UR24][R8.64+-0xd00], R89 ;  /* 0xfff300590800c986 */ /* 0x0001e2000c101518 */
[----:B------:R-:W-:-:S03]  /*6c50*/  ISETP.NE.AND.EX P0, PT, RZ, UR31, PT, P0 ;  /* 0x0000001fff007c0c */ /* 0x000fc6000bf05300 */
[----:B------:R0:W-:Y:S04]  /*6c60*/  @!P5 STG.E.U16 desc[UR24][R8.64+-0xcc0], R90 ;  /* 0xfff3405a0800d986 */ /* 0x0001e8000c101518 */
[----:B------:R0:W-:Y:S04]  /*6c70*/  @!P1 STG.E.U16 desc[UR24][R8.64+-0xc80], R91 ;  /* 0xfff3805b08009986 */ /* 0x0001e8000c101518 */
[----:B------:R0:W-:Y:S04]  /*6c80*/  @!P2 STG.E.U16 desc[UR24][R8.64+-0xfc0], R77 ;  /* 0xfff0404d0800a986 */ /* 0x0001e8000c101518 */
[----:B------:R0:W-:Y:S04]  /*6c90*/  @!P3 STG.E.U16 desc[UR24][R8.64+-0xc40], R92 ;  /* 0xfff3c05c0800b986 */ /* 0x0001e8000c101518 */
[----:B------:R0:W-:Y:S01]  /*6ca0*/  STL [R1], R102 ;  /* 0x0000006601007387 */ /* 0x0001e20000100800 */
        /* <DEDUP_REMOVED lines=22> */
[----:B0-----:R-:W-:Y:S01]  /*6e10*/  PRMT R8, R40, 0x7632, R8 ;  /* 0x0000763228087816 */ /* 0x001fe20000000008 */
[----:B------:R-:W-:Y:S01]  /*6e20*/  UIMAD UR34, UR9, UR32, URZ ;  /* 0x00000020092272a4 */ /* 0x000fe2000f8e023f */
[----:B------:R-:W-:Y:S01]  /*6e30*/  F2FP.BF16.F32.PACK_AB R15, R15, R16 ;  /* 0x000000100f0f723e */ /* 0x000fe200000010ff */
[----:B------:R-:W-:Y:S01]  /*6e40*/  STS.U16 [R45], R10 ;  /* 0x0000000a2d007388 */ /* 0x000fe20000000400 */
        /* <DEDUP_REMOVED lines=12> */
[----:B------:R-:W-:Y:S01]  /*6f10*/  PRMT R6, R7, 0x7632, R6 ;  /* 0x0000763207067816 */ /* 0x000fe20000000006 */
[----:B------:R-:W-:Y:S01]  /*6f20*/  BSSY B0, `(.L_x_1184) ;  /* 0x0000037000007945 */ /* 0x000fe20003800000 */
[----:B0-----:R-:W-:Y:S01]  /*6f30*/  PRMT R0, R13, 0x7632, R0 ;  /* 0x000076320d007816 */ /* 0x001fe20000000000 */
[----:B------:R-:W-:Y:S01]  /*6f40*/  STS.U16 [R45+0x8], R15 ;  /* 0x0000080f2d007388 */ /* 0x000fe20000000400 */
[----:B------:R-:W-:-:S02]  /*6f50*/  PRMT R4, R5, 0x7632, R4 ;  /* 0x0000763205047816 */ /* 0x000fc40000000004 */
[C---:B-1----:R-:W-:Y:S01]  /*6f60*/  PRMT R8, R3.reuse, 0x7610, R8 ;  /* 0x0000761003087816 */ /* 0x042fe20000000008 */
[----:B------:R-:W-:Y:S01]  /*6f70*/  STS.U16 [R45+0xa], R9 ;  /* 0x00000a092d007388 */ /* 0x000fe20000000400 */
[----:B------:R-:W-:Y:S01]  /*6f80*/  PRMT R10, R3, 0x7632, R10 ;  /* 0x00007632030a7816 */ /* 0x000fe2000000000a */
[----:B------:R-:W-:Y:S01]  /*6f90*/  IMAD.U32 R3, RZ, RZ, UR22 ;  /* 0x00000016ff037e24 */ /* 0x000fe2000f8e00ff */
        /* <DEDUP_REMOVED lines=47> */
.L_x_1185:
[----:B------:R-:W-:Y:S05]  /*7290*/  BSYNC B0 ;  /* 0x0000000000007941 */ /* 0x000fea0003800000 */
.L_x_1184:
        /* <DEDUP_REMOVED lines=13> */
[----:B------:R-:W-:Y:S02]  /*7370*/  MOV R3, UR34 ;  /* 0x0000002200037c02 */ /* 0x000fe40008000f00 */
[----:B------:R-:W-:Y:S02]  /*7380*/  ISETP.GE.AND P5, PT, R127, R67, PT ;  /* 0x000000437f00720c */ /* 0x000fe40003fa6270 */
[----:B------:R-:W-:Y:S02]  /*7390*/  LEA R2, P3, R3, R2, 0x1 ;  /* 0x0000000203027211 */ /* 0x000fe400078608ff */
[----:B0-----:R-:W-:-:S04]  /*73a0*/  MOV R4, UR36 ;  /* 0x0000002400047c02 */ /* 0x001fc80008000f00 */
        /* <DEDUP_REMOVED lines=26> */
.L_x_1183:
[----:B-1----:R-:W2:Y:S01]  /*7550*/  LDL.LU R2, [R1+0x114] ;  /* 0x0001140001027983 */ /* 0x002ea20000300800 */
[----:B------:R-:W-:Y:S01]  /*7560*/  IMAD.U32 R0, R120, 0x10000, RZ ;  /* 0x0001000078007824 */ /* 0x000fe200078e00ff */
[----:B------:R-:W-:Y:S01]  /*7570*/  SHF.L.U32 R3, R119, 0x10, RZ ;  /* 0x0000001077037819 */ /* 0x000fe200000006ff */
[----:B------:R-:W-:Y:S01]  /*7580*/  HFMA2.MMA R16, -RZ, RZ, 0, 0 ;  /* 0x00000000ff107435 */ /* 0x000fe200000001ff */
[----:B------:R-:W-:Y:S02]  /*7590*/  SHF.L.U32 R5, R118, 0x10, RZ ;  /* 0x0000001076057819 */ /* 0x000fe400000006ff */
[----:B------:R-:W-:Y:S02]  /*75a0*/  CS2R R14, SRZ ;  /* 0x00000000000e7805 */ /* 0x000fe4000001ff00 */
[----:B------:R-:W-:Y:S02]  /*75b0*/  SHF.L.U32 R4, R115, 0x10, RZ ;  /* 0x0000001073047819 */ /* 0x000fe400000006ff */
[----:B------:R-:W-:-:S02]  /*75c0*/  CS2R R12, SRZ ;  /* 0x00000000000c7805 */ /* 0x000fc4000001ff00 */
[----:B------:R-:W-:Y:S02]  /*75d0*/  CS2R R10, SRZ ;  /* 0x00000000000a7805 */ /* 0x000fe4000001ff00 */
[----:B0-----:R-:W-:Y:S02]  /*75e0*/  CS2R R8, SRZ ;  /* 0x0000000000087805 */ /* 0x001fe4000001ff00 */
[----:B------:R-:W-:Y:S01]  /*75f0*/  CS2R R6, SRZ ;  /* 0x0000000000067805 */ /* 0x000fe2000001ff00 */
[----:B------:R-:W-:Y:S01]  /*7600*/  BAR.SYNC.DEFER_BLOCKING 0x0 ;  /* 0x0000000000007b1d */ /* 0x000fe20000010000 */
[----:B--2---:R-:W-:Y:S01]  /*7610*/  FFMA.FTZ R0, R66, R0, R2 ;  /* 0x0000000042007223 */ /* 0x004fe20000010002 */
[----:B------:R-:W-:-:S03]  /*7620*/  SHF.L.U32 R2, R116, 0x10, RZ ;  /* 0x0000001074027819 */ /* 0x000fc600000006ff */
[----:B------:R-:W-:Y:S01]  /*7630*/  FFMA.FTZ R0, R104, R3, R0 ;  /* 0x0000000368007223 */ /* 0x000fe20000010000 */
[----:B------:R-:W-:-:S03]  /*7640*/  IMAD.U32 R3, R117, 0x10000, RZ ;  /* 0x0001000075037824 */ /* 0x000fc600078e00ff */
[----:B------:R-:W-:Y:S02]  /*7650*/  FFMA.FTZ R0, R54, R5, R0 ;  /* 0x0000000536007223 */ /* 0x000fe40000010000 */
[----:B------:R-:W0:Y:S02]  /*7660*/  LDC R5, c[0x0][0x21c] ;  /* 0x00008700ff057b82 */ /* 0x000e240000000800 */
[----:B------:R-:W-:-:S04]  /*7670*/  FFMA.FTZ R0, R102, R3, R0 ;  /* 0x0000000366007223 */ /* 0x000fc80000010000 */
[----:B------:R-:W-:Y:S01]  /*7680*/  FFMA.FTZ R3, R161, R2, R0 ;  /* 0x00000002a1037223 */ /* 0x000fe20000010000 */
[----:B------:R-:W-:Y:S01]  /*7690*/  IMAD.U32 R0, R114, 0x10000, RZ ;  /* 0x0001000072007824 */ /* 0x000fe200078e00ff */
[----:B------:R-:W-:Y:S02]  /*76a0*/  SHF.L.U32 R2, R113, 0x10, RZ ;  /* 0x0000001071027819 */ /* 0x000fe400000006ff */
[----:B------:R-:W-:-:S04]  /*76b0*/  FFMA.FTZ R4, R160, R4, R3 ;  /* 0x00000004a0047223 */ /* 0x000fc80000010003 */
[----:B------:R-:W-:Y:S01]  /*76c0*/  FFMA.FTZ R3, R159, R0, R4 ;  /* 0x000000009f037223 */ /* 0x000fe20000010004 */
[----:B------:R-:W-:Y:S01]  /*76d0*/  SHF.L.U32 R0, R112, 0x10, RZ ;  /* 0x0000001070007819 */ /* 0x000fe200000006ff */
[----:B------:R-:W-:Y:S02]  /*76e0*/  IMAD.U32 R4, R108, 0x10000, RZ ;  /* 0x000100006c047824 */ /* 0x000fe400078e00ff */
[----:B------:R-:W-:Y:S01]  /*76f0*/  FFMA.FTZ R2, R158, R2, R3 ;  /* 0x000000029e027223 */ /* 0x000fe20000010003 */
[----:B------:R-:W-:-:S03]  /*7700*/  IMAD.U32 R3, R111, 0x10000, RZ ;  /* 0x000100006f037824 */ /* 0x000fc600078e00ff */
[----:B------:R-:W-:Y:S01]  /*7710*/  FFMA.FTZ R0, R157, R0, R2 ;  /* 0x000000009d007223 */ /* 0x000fe20000010002 */
[----:B------:R-:W-:Y:S02]  /*7720*/  SHF.L.U32 R2, R110, 0x10, RZ ;  /* 0x000000106e027819 */ /* 0x000fe400000006ff */
[----:B0-----:R-:W-:Y:S01]  /*7730*/  ISETP.GE.AND P0, PT, R5, 0x1, PT ;  /* 0x000000010500780c */ /* 0x001fe20003f06270 */
[----:B------:R-:W-:Y:S01]  /*7740*/  FFMA.FTZ R3, R23, R3, R0 ;  /* 0x0000000317037223 */ /* 0x000fe20000010000 */
[----:B------:R-:W-:-:S03]  /*7750*/  SHF.L.U32 R0, R109, 0x10, RZ ;  /* 0x000000106d007819 */ /* 0x000fc600000006ff */
[----:B------:R-:W-:-:S04]  /*7760*/  FFMA.FTZ R2, R22, R2, R3 ;  /* 0x0000000216027223 */ /* 0x000fc80000010003 */
[----:B------:R-:W-:Y:S01]  /*7770*/  FFMA.FTZ R3, R21, R0, R2 ;  /* 0x0000000015037223 */ /* 0x000fe20000010002 */
[----:B------:R-:W-:Y:S02]  /*7780*/  SHF.L.U32 R0, R107, 0x10, RZ ;  /* 0x000000106b007819 */ /* 0x000fe400000006ff */
[----:B------:R-:W-:Y:S01]  /*7790*/  SHF.L.U32 R2, R106, 0x10, RZ ;  /* 0x000000106a027819 */ /* 0x000fe200000006ff */
[----:B------:R-:W-:-:S04]  /*77a0*/  FFMA.FTZ R4, R20, R4, R3 ;  /* 0x0000000414047223 */ /* 0x000fc80000010003 */
[----:B------:R-:W-:Y:S01]  /*77b0*/  FFMA.FTZ R3, R19, R0, R4 ;  /* 0x0000000013037223 */ /* 0x000fe20000010004 */
[----:B------:R-:W-:Y:S01]  /*77c0*/  IMAD.U32 R0, R105, 0x10000, RZ ;  /* 0x0001000069007824 */ /* 0x000fe200078e00ff */
[----:B------:R-:W-:Y:S02]  /*77d0*/  CS2R R4, SRZ ;  /* 0x0000000000047805 */ /* 0x000fe4000001ff00 */
[----:B------:R-:W-:Y:S01]  /*77e0*/  FFMA.FTZ R2, R18, R2, R3 ;  /* 0x0000000212027223 */ /* 0x000fe20000010003 */
[----:B------:R-:W-:-:S03]  /*77f0*/  FMUL.FTZ R3, R104, UR4 ;  /* 0x0000000468037c20 */ /* 0x000fc60008410000 */
[----:B------:R-:W-:Y:S01]  /*7800*/  FFMA.FTZ R2, R17, R0, R2 ;  /* 0x0000000011027223 */ /* 0x000fe20000010002 */
[----:B------:R-:W-:-:S04]  /*7810*/  FMUL.FTZ R0, R66, UR4 ;  /* 0x0000000442007c20 */ /* 0x000fc80008410000 */
        /* <DEDUP_REMOVED lines=30> */
[----:B------:R1:W-:Y:S01]  /*7a00*/  STL [R1+0x10], R0 ;  /* 0x0000100001007387 */ /* 0x0003e20000100800 */
[----:B0-----:R-:W-:Y:S02]  /*7a10*/  CS2R R2, SRZ ;  /* 0x0000000000027805 */ /* 0x001fe4000001ff00 */
[----:B-1----:R-:W-:Y:S01]  /*7a20*/  MOV R0, RZ ;  /* 0x000000ff00007202 */ /* 0x002fe20000000f00 */
[----:B------:R-:W-:Y:S06]  /*7a30*/  @!P0 BRA `(.L_x_1186) ;  /* 0x0000004400348947 */ /* 0x000fec0003800000 */
[----:B------:R-:W-:Y:S01]  /*7a40*/  ISETP.GE.AND P0, PT, R48, UR22, PT ;  /* 0x0000001630007c0c */ /* 0x000fe2000bf06270 */
[----:B------:R-:W-:Y:S01]  /*7a50*/  IMAD.MOV.U32 R40, RZ, RZ, R103 ;  /* 0x000000ffff287224 */ /* 0x000fe200078e0067 */
[----:B------:R-:W-:Y:S01]  /*7a60*/  ULDC.64 UR30, c[0x0][0x230] ;  /* 0x00008c00001e7ab9 */ /* 0x000fe20000000a00 */
[----:B------:R-:W-:Y:S01]  /*7a70*/  MOV R16, RZ ;  /* 0x000000ff00107202 */ /* 0x000fe20000000f00 */
[----:B------:R-:W-:Y:S01]  /*7a80*/  UIMAD UR32, UR44, UR30, URZ ;  /* 0x0000001e2c2072a4 */ /* 0x000fe2000f8e023f */
[----:B------:R-:W-:Y:S02]  /*7a90*/  CS2R R14, SRZ ;  /* 0x00000000000e7805 */ /* 0x000fe4000001ff00 */
[----:B------:R-:W-:Y:S01]  /*7aa0*/  LOP3.LUT R40, R40, 0xfffffffe, RZ, 0xc0, !PT ;  /* 0xfffffffe28287812 */ /* 0x000fe200078ec0ff */
[----:B------:R-:W-:Y:S01]  /*7ab0*/  UIMAD.WIDE.U32 UR50, UR7, UR30, URZ ;  /* 0x0000001e073272a5 */ /* 0x000fe2000f8e003f */
[----:B------:R-:W-:Y:S01]  /*7ac0*/  CS2R R12, SRZ ;  /* 0x00000000000c7805 */ /* 0x000fe2000001ff00 */
[----:B------:R-:W-:Y:S01]  /*7ad0*/  UIMAD UR31, UR7, UR31, UR32 ;  /* 0x0000001f071f72a4 */ /* 0x000fe2000f8e0220 */
[----:B------:R-:W-:-:S02]  /*7ae0*/  CS2R R10, SRZ ;  /* 0x00000000000a7805 */ /* 0x000fc4000001ff00 */
[----:B------:R-:W-:Y:S02]  /*7af0*/  CS2R R8, SRZ ;  /* 0x0000000000087805 */ /* 0x000fe4000001ff00 */
[----:B------:R-:W-:Y:S02]  /*7b00*/  CS2R R6, SRZ ;  /* 0x0000000000067805 */ /* 0x000fe4000001ff00 */
[----:B------:R-:W-:Y:S02]  /*7b10*/  @P0 LOP3.LUT R40, R40, 0x1, RZ, 0xfc, !PT ;  /* 0x0000000128280812 */ /* 0x000fe400078efcff */
[----:B------:R-:W-:Y:S02]  /*7b20*/  CS2R R4, SRZ ;  /* 0x0000000000047805 */ /* 0x000fe4000001ff00 */
[----:B------:R-:W-:Y:S02]  /*7b30*/  CS2R R2, SRZ ;  /* 0x0000000000027805 */ /* 0x000fe4000001ff00 */
[----:B------:R-:W-:Y:S01]  /*7b40*/  MOV R0, RZ ;  /* 0x000000ff00007202 */ /* 0x000fe20000000f00 */
[----:B------:R-:W-:Y:S01]  /*7b50*/  UIADD3 UR57, UR51, UR31, URZ ;  /* 0x0000001f33397290 */ /* 0x000fe2000fffe03f */
[----:B------:R0:W-:Y:S01]  /*7b60*/  STL [R1+0xa4], R40 ;  /* 0x0000a42801007387 */ /* 0x0001e20000100800 */
[----:B------:R-:W-:Y:S01]  /*7b70*/  UMOV UR47, URZ ;  /* 0x0000003f002f7c82 */ /* 0x000fe20008000000 */
[----:B------:R-:W-:Y:S01]  /*7b80*/  UMOV UR52, URZ ;  /* 0x0000003f00347c82 */ /* 0x000fe20008000000 */
[----:B------:R-:W-:Y:S01]  /*7b90*/  UMOV UR53, URZ ;  /* 0x0000003f00357c82 */ /* 0x000fe20008000000 */
[----:B------:R-:W-:Y:S01]  /*7ba0*/  ULDC UR54, c[0x0][0x224] ;  /* 0x0000890000367ab9 */ /* 0x000fe20000000800 */
[----:B------:R-:W-:Y:S01]  /*7bb0*/  ULDC UR55, c[0x0][0x21c] ;  /* 0x0000870000377ab9 */ /* 0x000fe20000000800 */
[----:B------:R-:W-:Y:S01]  /*7bc0*/  ULDC UR58, c[0x0][0x218] ;  /* 0x00008600003a7ab9 */ /* 0x000fe20000000800 */
[----:B------:R-:W-:Y:S01]  /*7bd0*/  ULDC.64 UR30, c[0x0][0x3c8] ;  /* 0x0000f200001e7ab9 */ /* 0x000fe20000000a00 */
[----:B------:R-:W-:Y:S01]  /*7be0*/  ULDC.64 UR32, c[0x0][0x238] ;  /* 0x00008e0000207ab9 */ /* 0x000fe20000000a00 */
[----:B------:R-:W-:Y:S01]  /*7bf0*/  ULDC.64 UR34, c[0x0][0x2d0] ;  /* 0x0000b40000227ab9 */ /* 0x000fe20000000a00 */
[----:B------:R-:W-:Y:S01]  /*7c00*/  ULDC.64 UR36, c[0x0][0x250] ;  /* 0x0000940000247ab9 */ /* 0x000fe20000000a00 */
[----:B------:R-:W-:Y:S01]  /*7c10*/  ULDC.64 UR38, c[0x0][0x2e0] ;  /* 0x0000b80000267ab9 */ /* 0x000fe20000000a00 */
[----:B0-----:R-:W-:-:S05]  /*7c20*/  ULDC.64 UR40, c[0x0][0x270] ;  /* 0x00009c0000287ab9 */ /* 0x001fca0000000a00 */
.L_x_1230:
[----:B------:R-:W2:Y:S04]  /*7c30*/  LDL R40, [R1+0xa4] ;  /* 0x0000a40001287983 */ /* 0x000ea80000100800 */
[----:B------:R-:W3:Y:S01]  /*7c40*/  LDL R65, [R1+0x94] ;  /* 0x0000940001417983 */ /* 0x000ee20000100800 */
[----:B------:R-:W-:Y:S01]  /*7c50*/  USHF.R.S32.HI UR56, URZ, 0x1f, UR47 ;  /* 0x0000001f3f387899 */ /* 0x000fe2000801142f */
[----:B------:R-:W-:Y:S01]  /*7c60*/  SHF.L.U32 R72, R46, 0x4, RZ ;  /* 0x000000042e487819 */ /* 0x000fe200000006ff */
[----:B------:R-:W-:Y:S01]  /*7c70*/  IMAD.U32 R43, RZ, RZ, UR36 ;  /* 0x00000024ff2b7e24 */ /* 0x000fe2000f8e00ff */
[----:B------:R-:W4:Y:S01]  /*7c80*/  LDL R67, [R1+0x90] ;  /* 0x0000900001437983 */ /* 0x000f220000100800 */
[----:B------:R-:W-:Y:S01]  /*7c90*/  UIMAD UR42, UR56, UR36, URZ ;  /* 0x00000024382a72a4 */ /* 0x000fe2000f8e023f */
[----:B------:R-:W-:Y:S01]  /*7ca0*/  LOP3.LUT R72, R72, 0xfffffe00, RZ, 0xc0, !PT ;  /* 0xfffffe0048487812 */ /* 0x000fe200078ec0ff */
[----:B------:R-:W-:Y:S01]  /*7cb0*/  IMAD.WIDE.U32 R42, R43, UR47, R48 ;  /* 0x0000002f2b2a7c25 */ /* 0x000fe2000f8e0030 */
[----:B------:R-:W3:Y:S01]  /*7cc0*/  LDL R66, [R1+0x9c] ;  /* 0x00009c0001427983 */ /* 0x000ee20000100800 */
[----:B------:R-:W-:Y:S01]  /*7cd0*/  UIMAD UR42, UR47, UR37, UR42 ;  /* 0x000000252f2a72a4 */ /* 0x000fe2000f8e022a */
[----:B------:R-:W-:-:S02]  /*7ce0*/  LOP3.LUT R72, R72, 0x1f, R46, 0xf8, !PT ;  /* 0x0000001f48487812 */ /* 0x000fc400078ef82e */
[----:B------:R-:W3:Y:S03]  /*7cf0*/  LDL R68, [R1+0xa8] ;  /* 0x0000a80001447983 */ /* 0x000ee60000100800 */
[----:B------:R-:W-:Y:S01]  /*7d00*/  VIADD R41, R43, UR42 ;  /* 0x0000002a2b297c36 */ /* 0x000fe20008000000 */
[----:B------:R-:W-:Y:S01]  /*7d10*/  LOP3.LUT R72, R72, 0x60, RZ, 0xfc, !PT ;  /* 0x0000006048487812 */ /* 0x000fe200078efcff */
[----:B------:R-:W3:Y:S01]  /*7d20*/  LDL R70, [R1+0x98] ;  /* 0x0000980001467983 */ /* 0x000ee20000100800 */
[----:B0-----:R-:W-:-:S03]  /*7d30*/  PRMT R52, RZ, 0x7610, R52 ;  /* 0x00007610ff347816 */ /* 0x001fc60000000034 */
[----:B------:R-:W3:Y:S04]  /*7d40*/  LDL R43, [R1+0xb8] ;  /* 0x0000b800012b7983 */ /* 0x000ee80000100800 */
[----:B------:R-:W3:Y:S01]  /*7d50*/  LDL R69, [R1+0xa0] ;  /* 0x0000a00001457983 */ /* 0x000ee20000100800 */
[----:B-1----:R-:W-:Y:S02]  /*7d60*/  PRMT R50, RZ, 0x7610, R50 ;  /* 0x00007610ff327816 */ /* 0x002fe40000000032 */
[----:B------:R-:W-:Y:S02]  /*7d70*/  PRMT R54, RZ, 0x7610, R54 ;  /* 0x00007610ff367816 */ /* 0x000fe40000000036 */
[----:B------:R-:W-:Y:S01]  /*7d80*/  SHF.L.U32 R71, R46, 0x4, RZ ;  /* 0x000000042e477819 */ /* 0x000fe200000006ff */
[----:B------:R-:W-:Y:S01]  /*7d90*/  UMOV UR43, UR57 ;  /* 0x00000039002b7c82 */ /* 0x000fe20008000000 */
[----:B------:R-:W-:Y:S01]  /*7da0*/  PRMT R59, RZ, 0x7610, R59 ;  /* 0x00007610ff3b7816 */ /* 0x000fe2000000003b */
[----:B------:R-:W3:Y:S01]  /*7db0*/  LDL R78, [R1+0x88] ;  /* 0x00008800014e7983 */ /* 0x000ee20000100800 */
[----:B------:R-:W-:-:S02]  /*7dc0*/  PRMT R47, RZ, 0x7610, R47 ;  /* 0x00007610ff2f7816 */ /* 0x000fc4000000002f */
[----:B------:R-:W-:Y:S01]  /*7dd0*/  PRMT R51, RZ, 0x7610, R51 ;  /* 0x00007610ff337816 */ /* 0x000fe20000000033 */
[----:B------:R-:W3:Y:S01]  /*7de0*/  LDL R77, [R1+0x84] ;  /* 0x00008400014d7983 */ /* 0x000ee20000100800 */
[----:B------:R-:W-:Y:S02]  /*7df0*/  PRMT R56, RZ, 0x7610, R56 ;  /* 0x00007610ff387816 */ /* 0x000fe40000000038 */
[----:B------:R-:W-:Y:S01]  /*7e00*/  PRMT R55, RZ, 0x7610, R55 ;  /* 0x00007610ff377816 */ /* 0x000fe20000000037 */
[----:B------:R-:W3:Y:S01]  /*7e10*/  LDL R76, [R1+0x80] ;  /* 0x00008000014c7983 */ /* 0x000ee20000100800 */
[----:B------:R-:W-:Y:S02]  /*7e20*/  PRMT R53, RZ, 0x7610, R53 ;  /* 0x00007610ff357816 */ /* 0x000fe40000000035 */
[----:B------:R-:W-:Y:S01]  /*7e30*/  PRMT R57, RZ, 0x7610, R57 ;  /* 0x00007610ff397816 */ /* 0x000fe20000000039 */
[----:B------:R-:W3:Y:S01]  /*7e40*/  LDL R75, [R1+0x7c] ;  /* 0x00007c00014b7983 */ /* 0x000ee20000100800 */
[----:B------:R-:W-:-:S02]  /*7e50*/  PRMT R58, RZ, 0x7610, R58 ;  /* 0x00007610ff3a7816 */ /* 0x000fc4000000003a */
[----:B------:R-:W-:Y:S01]  /*7e60*/  PRMT R60, RZ, 0x7610, R60 ;  /* 0x00007610ff3c7816 */ /* 0x000fe2000000003c */
[----:B------:R-:W3:Y:S01]  /*7e70*/  LDL R74, [R1+0x78] ;  /* 0x00007800014a7983 */ /* 0x000ee20000100800 */
[----:B------:R-:W-:-:S03]  /*7e80*/  PRMT R61, RZ, 0x7610, R61 ;  /* 0x00007610ff3d7816 */ /* 0x000fc6000000003d */
[----:B------:R-:W3:Y:S01]  /*7e90*/  LDL R73, [R1+0x74] ;  /* 0x0000740001497983 */ /* 0x000ee20000100800 */
[----:B--2---:R-:W-:Y:S02]  /*7ea0*/  LOP3.LUT P5, RZ, R40, 0x1, RZ, 0xc0, !PT ;  /* 0x0000000128ff7812 */ /* 0x004fe400078ac0ff */
[----:B------:R-:W-:-:S04]  /*7eb0*/  SHF.L.U32 R40, R46, 0x4, RZ ;  /* 0x000000042e287819 */ /* 0x000fc800000006ff */
[----:B------:R-:W-:-:S04]  /*7ec0*/  LOP3.LUT R40, R40, 0xfffffe00, RZ, 0xc0, !PT ;  /* 0xfffffe0028287812 */ /* 0x000fc800078ec0ff */
[----:B------:R-:W-:-:S04]  /*7ed0*/  LOP3.LUT R40, R40, 0x1f, R46, 0xf8, !PT ;  /* 0x0000001f28287812 */ /* 0x000fc800078ef82e */
[----:B------:R-:W-:-:S04]  /*7ee0*/  LOP3.LUT R40, R40, 0x20, RZ, 0xfc, !PT ;  /* 0x0000002028287812 */ /* 0x000fc800078efcff */
[----:B------:R-:W-:Y:S02]  /*7ef0*/  ISETP.GE.AND P0, PT, R40, UR22, PT ;  /* 0x0000001628007c0c */ /* 0x000fe4000bf06270 */
[----:B------:R-:W-:-:S04]  /*7f00*/  LEA R40, P2, R42, UR18, 0x1 ;  /* 0x000000122a287c11 */ /* 0x000fc8000f8408ff */
[----:B------:R-:W-:Y:S02]  /*7f10*/  LEA.HI.X R41, R42, UR19, R41, 0x1, P2 ;  /* 0x000000132a297c11 */ /* 0x000fe400090f0c29 */
[----:B------:R-:W-:Y:S01]  /*7f20*/  ISETP.GE.AND P2, PT, R72, UR22, PT ;  /* 0x0000001648007c0c */ /* 0x000fe2000bf46270 */
[----:B------:R-:W2:Y:S01]  /*7f30*/  LDL R42, [R1+0xb4] ;  /* 0x0000b400012a7983 */ /* 0x000ea20000100800 */
[----:B----4-:R-:W-:-:S03]  /*7f40*/  ISETP.GE.AND P4, PT, R67, UR22, PT ;  /* 0x0000001643007c0c */ /* 0x010fc6000bf86270 */
[----:B------:R-:W4:Y:S04]  /*7f50*/  @!P0 LDG.E.U16 R50, desc[UR24][R40.64+0x40] ;  /* 0x0000401828328981 */ /* 0x000f28000c1e1500 */
[----:B------:R-:W4:Y:S04]  /*7f60*/  @!P5 LDG.E.U16 R47, desc[UR24][R40.64] ;  /* 0x00000018282fd981 */ /* 0x000f28000c1e1500 */
[----:B------:R-:W4:Y:S01]  /*7f70*/  @!P2 LDG.E.U16 R52, desc[UR24][R40.64+0xc0] ;  /* 0x0000c0182834a981 */ /* 0x000f22000c1e1500 */
[----:B---3--:R-:W-:-:S03]  /*7f80*/  ISETP.GE.AND P2, PT, R65, UR22, PT ;  /* 0x0000001641007c0c */ /* 0x008fc6000bf46270 */
[----:B------:R-:W3:Y:S01]  /*7f90*/  LDL R65, [R1+0xac] ;  /* 0x0000ac0001417983 */ /* 0x000ee20000100800 */
[----:B------:R-:W-:-:S03]  /*7fa0*/  ISETP.GE.AND P0, PT, R66, UR22, PT ;  /* 0x0000001642007c0c */ /* 0x000fc6000bf06270 */
[----:B------:R-:W4:Y:S04]  /*7fb0*/  LDL R67, [R1+0xbc] ;  /* 0x0000bc0001437983 */ /* 0x000f280000100800 */
[----:B------:R-:W4:Y:S04]  /*7fc0*/  LDL R66, [R1+0xb0] ;  /* 0x0000b00001427983 */ /* 0x000f280000100800 */
[----:B------:R-:W4:Y:S01]  /*7fd0*/  @!P4 LDG.E.U16 R54, desc[UR24][R40.64+0x140] ;  /* 0x000140182836c981 */ /* 0x000f22000c1e1500 */
[----:B------:R-:W-:Y:S02]  /*7fe0*/  ISETP.GE.AND P4, PT, R68, UR22, PT ;  /* 0x0000001644007c0c */ /* 0x000fe4000bf86270 */
[----:B------:R-:W-:Y:S01]  /*7ff0*/  LOP3.LUT R71, R71, 0xfffffe00, RZ, 0xc0, !PT ;  /* 0xfffffe0047477812 */ /* 0x000fe200078ec0ff */
[----:B------:R-:W-:Y:S01]  /*8000*/  UIMAD UR59, UR56, UR32, URZ ;  /* 0x00000020383b72a4 */ /* 0x000fe2000f8e023f */
[----:B------:R-:W4:Y:S01]  /*8010*/  @!P0 LDG.E.U16 R55, desc[UR24][R40.64+0x180] ;  /* 0x0001801828378981 */ /* 0x000f22000c1e1500 */
[----:B------:R-:W-:-:S03]  /*8020*/  UMOV UR42, UR50 ;  /* 0x00000032002a7c82 */ /* 0x000fc60008000000 */
[----:B------:R-:W4:Y:S01]  /*8030*/  @!P2 LDG.E.U16 R57, desc[UR24][R40.64+0x200] ;  /* 0x000200182839a981 */ /* 0x000f22000c1e1500 */
[----:B------:R-:W-:Y:S02]  /*8040*/  PRMT R62, RZ, 0x7610, R62 ;  /* 0x00007610ff3e7816 */ /* 0x000fe4000000003e */
[----:B------:R-:W-:Y:S01]  /*8050*/  PRMT R63, RZ, 0x7610, R63 ;  /* 0x00007610ff3f7816 */ /* 0x000fe2000000003f */
[----:B------:R-:W4:Y:S04]  /*8060*/  LDL R72, [R1+0x70] ;  /* 0x0000700001487983 */ /* 0x000f280000100800 */
[----:B------:R-:W4:Y:S01]  /*8070*/  @!P4 LDG.E.U16 R59, desc[UR24][R40.64+0x280] ;  /* 0x00028018283bc981 */ /* 0x000f22000c1e1500 */
[----:B------:R-:W-:-:S03]  /*8080*/  LOP3.LUT R71, R71, 0x1f, R46, 0xf8, !PT ;  /* 0x0000001f47477812 */ /* 0x000fc600078ef82e */
[----:B------:R-:W4:Y:S01]  /*8090*/  LDL R68, [R1+0x60] ;  /* 0x0000600001447983 */ /* 0x000f220000100800 */
[----:B------:R-:W-:-:S04]  /*80a0*/  LOP3.LUT R71, R71, 0x40, RZ, 0xfc, !PT ;  /* 0x0000004047477812 */ /* 0x000fc800078efcff */
[----:B------:R-:W-:Y:S02]  /*80b0*/  ISETP.GE.AND P1, PT, R71, UR22, PT ;  /* 0x0000001647007c0c */ /* 0x000fe4000bf26270 */
[----:B------:R-:W-:-:S04]  /*80c0*/  SHF.L.U32 R71, R46, 0x4, RZ ;  /* 0x000000042e477819 */ /* 0x000fc800000006ff */
[----:B------:R-:W-:Y:S01]  /*80d0*/  LOP3.LUT R71, R71, 0xfffffe00, RZ, 0xc0, !PT ;  /* 0xfffffe0047477812 */ /* 0x000fe200078ec0ff */
[----:B------:R-:W-:Y:S02]  /*80e0*/  UIMAD.WIDE.U32 UR42, UR47, UR32, UR42 ;  /* 0x000000202f2a72a5 */ /* 0x000fe4000f8e002a */
[----:B------:R-:W-:Y:S01]  /*80f0*/  UIMAD UR60, UR47, UR33, UR59 ;  /* 0x000000212f3c72a4 */ /* 0x000fe2000f8e023b */
[----:B------:R-:W-:-:S03]  /*8100*/  LOP3.LUT R71, R71, 0x1f, R46, 0xf8, !PT ;  /* 0x0000001f47477812 */ /* 0x000fc600078ef82e */
[----:B------:R-:W4:Y:S01]  /*8110*/  @!P1 LDG.E.U16 R51, desc[UR24][R40.64+0x80] ;  /* 0x0000801828339981 */ /* 0x000f22000c1e1500 */
[----:B------:R-:W-:Y:S01]  /*8120*/  ISETP.GE.AND P1, PT, R70, UR22, PT ;  /* 0x0000001646007c0c */ /* 0x000fe2000bf26270 */
[----:B------:R-:W-:Y:S01]  /*8130*/  ULEA UR59, UP0, UR42, UR34, 0x2 ;  /* 0x000000222a3b7291 */ /* 0x000fe2000f80103f */
[----:B------:R-:W-:Y:S02]  /*8140*/  LOP3.LUT R71, R71, 0x80, RZ, 0xfc, !PT ;  /* 0x0000008047477812 */ /* 0x000fe400078efcff */
[----:B---3--:R-:W-:Y:S01]  /*8150*/  ISETP.GE.AND P4, PT, R65, UR22, PT ;  /* 0x0000001641007c0c */ /* 0x008fe2000bf86270 */
[----:B------:R-:W-:Y:S01]  /*8160*/  UIADD3 UR43, UR43, UR60, URZ ;  /* 0x0000003c2b2b7290 */ /* 0x000fe2000fffe03f */
[----:B------:R-:W3:Y:S01]  /*8170*/  LDL R65, [R1+0x8c] ;  /* 0x00008c0001417983 */ /* 0x000ee20000100800 */
[----:B------:R-:W-:Y:S02]  /*8180*/  ISETP.GE.AND P3, PT, R71, UR22, PT ;  /* 0x0000001647007c0c */ /* 0x000fe4000bf66270 */
[----:B------:R-:W-:-:S04]  /*8190*/  ULEA.HI.X UR42, UR42, UR35, UR43, 0x2, UP0 ;  /* 0x000000232a2a7291 */ /* 0x000fc800080f142b */
[----:B------:R-:W3:Y:S01]  /*81a0*/  @!P1 LDG.E.U16 R56, desc[UR24][R40.64+0x1c0] ;  /* 0x0001c01828389981 */ /* 0x000ee2000c1e1500 */
[----:B--2---:R-:W-:Y:S01]  /*81b0*/  ISETP.GE.AND P1, PT, R42, UR22, PT ;  /* 0x000000162a007c0c */ /* 0x004fe2000bf26270 */
[----:B------:R-:W-:Y:S01]  /*81c0*/  IMAD.U32 R42, RZ, RZ, UR59 ;  /* 0x0000003bff2a7e24 */ /* 0x000fe2000f8e00ff */
[----:B------:R-:W-:Y:S01]  /*81d0*/  ISETP.GE.AND P0, PT, R43, UR22, PT ;  /* 0x000000162b007c0c */ /* 0x000fe2000bf06270 */
[----:B------:R-:W2:Y:S01]  /*81e0*/  LDL R71, [R1+0x6c] ;  /* 0x00006c0001477983 */ /* 0x000ea20000100800 */
[----:B------:R-:W-:Y:S01]  /*81f0*/  MOV R43, UR42 ;  /* 0x0000002a002b7c02 */ /* 0x000fe20008000f00 */
[----:B------:R-:W-:Y:S01]  /*8200*/  ULDC.64 UR42, c[0x0][0x268] ;  /* 0x00009a00002a7ab9 */ /* 0x000fe20000000a00 */
[----:B----4-:R-:W-:Y:S01]  /*8210*/  ISETP.GE.AND P2, PT, R67, UR22, PT ;  /* 0x0000001643007c0c */ /* 0x010fe2000bf46270 */
[----:B------:R-:W4:Y:S04]  /*8220*/  LDL R70, [R1+0x68] ;  /* 0x0000680001467983 */ /* 0x000f280000100800 */
[----:B------:R-:W2:Y:S04]  /*8230*/  LDG.E R42, desc[UR24][R42.64] ;  /* 0x000000182a2a7981 */ /* 0x000ea8000c1e1900 */
[----:B------:R-:W4:Y:S01]  /*8240*/  @!P3 LDG.E.U16 R53, desc[UR24][R40.64+0x100] ;  /* 0x000100182835b981 */ /* 0x000f22000c1e1500 */
[----:B------:R-:W-:-:S03]  /*8250*/  ISETP.GE.AND P3, PT, R69, UR22, PT ;  /* 0x0000001645007c0c */ /* 0x000fc6000bf66270 */
[----:B------:R-:W4:Y:S04]  /*8260*/  LDL R69, [R1+0x64] ;  /* 0x0000640001457983 */ /* 0x000f280000100800 */
[----:B------:R-:W4:Y:S04]  /*8270*/  @!P0 LDG.E.U16 R60, desc[UR24][R40.64+0x2c0] ;  /* 0x0002c018283c8981 */ /* 0x000f28000c1e1500 */
[----:B------:R-:W4:Y:S04]  /*8280*/  LDL R67, [R1+0x5c] ;  /* 0x00005c0001437983 */ /* 0x000f280000100800 */
[----:B------:R-:W4:Y:S01]  /*8290*/  @!P3 LDG.E.U16 R58, desc[UR24][R40.64+0x240] ;  /* 0x00024018283ab981 */ /* 0x000f22000c1e1500 */
[----:B------:R-:W-:-:S03]  /*82a0*/  ISETP.GE.AND P3, PT, R66, UR22, PT ;  /* 0x0000001642007c0c */ /* 0x000fc6000bf66270 */
[----:B------:R-:W4:Y:S04]  /*82b0*/  @!P1 LDG.E.U16 R61, desc[UR24][R40.64+0x300] ;  /* 0x00030018283d9981 */ /* 0x000f28000c1e1500 */
[----:B------:R-:W4:Y:S04]  /*82c0*/  LDL R66, [R1+0x58] ;  /* 0x0000580001427983 */ /* 0x000f280000100800 */
[----:B------:R-:W4:Y:S04]  /*82d0*/  @!P2 LDG.E.U16 R62, desc[UR24][R40.64+0x340] ;  /* 0x00034018283ea981 */ /* 0x000f28000c1e1500 */
[----:B------:R-:W4:Y:S04]  /*82e0*/  LDL R43, [R1+0x54] ;  /* 0x00005400012b7983 */ /* 0x000f280000100800 */
[----:B------:R-:W4:Y:S01]  /*82f0*/  @!P3 LDG.E.U16 R63, desc[UR24][R40.64+0x380] ;  /* 0x00038018283fb981 */ /* 0x000f22000c1e1500 */
[----:B------:R-:W-:-:S06]  /*8300*/  PRMT R64, RZ, 0x7610, R64 ;  /* 0x00007610ff407816 */ /* 0x000fcc0000000040 */
[----:B------:R0:W4:Y:S04]  /*8310*/  @!P4 LDG.E.U16 R64, desc[UR24][R40.64+0x3c0] ;  /* 0x0003c0182840c981 */ /* 0x000128000c1e1500 */
[----:B---3--:R1:W-:Y:S04]  /*8320*/  STS.U16 [R65], R47 ;  /* 0x0000002f41007388 */ /* 0x0083e80000000400 */
[----:B-1----:R-:W3:Y:S01]  /*8330*/  LDL R65, [R1+0x50] ;  /* 0x0000500001417983 */ /* 0x002ee20000100800 */
[----:B------:R-:W-:Y:S02]  /*8340*/  UIMAD UR59, UR44, UR42, URZ ;  /* 0x0000002a2c3b72a4 */ /* 0x000fe4000f8e023f */
[----:B------:R-:W-:-:S02]  /*8350*/  UIMAD.WIDE.U32 UR60, UR7, UR42, URZ ;  /* 0x0000002a073c72a5 */ /* 0x000fc4000f8e003f */
[----:B------:R-:W-:Y:S02]  /*8360*/  UIMAD UR43, UR7, UR43, UR59 ;  /* 0x0000002b072b72a4 */ /* 0x000fe4000f8e023b */
[----:B------:R-:W-:Y:S02]  /*8370*/  UIMAD UR42, UR56, UR40, URZ ;  /* 0x00000028382a72a4 */ /* 0x000fe4000f8e023f */
[----:B------:R-:W-:Y:S02]  /*8380*/  UIADD3 UR61, UR61, UR43, URZ ;  /* 0x0000002b3d3d7290 */ /* 0x000fe4000fffe03f */
[----:B------:R-:W-:Y:S02]  /*8390*/  UIMAD UR42, UR47, UR41, UR42 ;  /* 0x000000292f2a72a4 */ /* 0x000fe4000f8e022a */
[----:B------:R-:W-:-:S04]  /*83a0*/  UIMAD.WIDE.U32 UR60, UR47, UR40, UR60 ;  /* 0x000000282f3c72a5 */ /* 0x000fc8000f8e003c */
[----:B------:R-:W-:Y:S02]  /*83b0*/  UIADD3 UR59, UR61, UR42, URZ ;  /* 0x0000002a3d3b7290 */ /* 0x000fe4000fffe03f */
[----:B------:R-:W-:-:S04]  /*83c0*/  ULEA UR43, UP0, UR60, UR38, 0x2 ;  /* 0x000000263c2b7291 */ /* 0x000fc8000f80103f */
[----:B------:R-:W-:Y:S01]  /*83d0*/  ULEA.HI.X UR60, UR60, UR39, UR59, 0x2, UP0 ;  /* 0x000000273c3c7291 */ /* 0x000fe200080f143b */
[----:B--2---:R-:W-:Y:S01]  /*83e0*/  R2UR UR59, R42 ;  /* 0x000000002a3b72ca */ /* 0x004fe200000e0000 */
[----:B------:R-:W-:-:S04]  /*83f0*/  UIADD3 UR42, UR20, -0x1, URZ ;  /* 0xffffffff142a7890 */ /* 0x000fc8000fffe03f */
[----:B------:R-:W-:Y:S01]  /*8400*/  ULEA.HI UR61, UR42, UR42, URZ, 0x1 ;  /* 0x0000002a2a3d7291 */ /* 0x000fe2000f8f083f */
[----:B------:R-:W-:Y:S03]  /*8410*/  STS.U16 [R78+0x40], R50 ;  /* 0x000040324e007388 */ /* 0x000fe60000000400 */
[----:B------:R-:W-:-:S04]  /*8420*/  ULOP3.LUT UR61, UR61, 0xfffffe, URZ, 0xc0, !UPT ;  /* 0x00fffffe3d3d7892 */ /* 0x000fc8000f8ec03f */
[----:B------:R-:W-:Y:S01]  /*8430*/  IMAD.U32 R42, RZ, RZ, UR59 ;  /* 0x0000003bff2a7e24 */ /* 0x000fe2000f8e00ff */
[----:B------:R-:W-:Y:S03]  /*8440*/  STS.U16 [R77+0x80], R51 ;  /* 0x000080334d007388 */ /* 0x000fe60000000400 */
[----:B------:R-:W-:Y:S01]  /*8450*/  FMUL.FTZ R42, R42, 1.4426950216293334961 ;  /* 0x3fb8aa3b2a2a7820 */ /* 0x000fe20000410000 */
[----:B------:R-:W-:Y:S01]  /*8460*/  STS.U16 [R76+0xc0], R52 ;  /* 0x0000c0344c007388 */ /* 0x000fe20000000400 */
[----:B------:R-:W-:Y:S02]  /*8470*/  UIADD3 UR42, UR42, -UR61, URZ ;  /* 0x8000003d2a2a7290 */ /* 0x000fe4000fffe03f */
[----:B------:R-:W-:Y:S01]  /*8480*/  FMUL.FTZ R152, R42, R44 ;  /* 0x0000002c2a987220 */ /* 0x000fe20000410000 */
[----:B----4-:R-:W-:Y:S04]  /*8490*/  STS.U16 [R75+0x100], R53 ;  /* 0x000100354b007388 */ /* 0x010fe80000000400 */
[----:B------:R-:W-:Y:S01]  /*84a0*/  STS.U16 [R74+0x140], R54 ;  /* 0x000140364a007388 */ /* 0x000fe20000000400 */
[----:B------:R-:W-:-:S03]  /*84b0*/  ULEA UR42, UR42, UR47, 0x8 ;  /* 0x0000002f2a2a7291 */ /* 0x000fc6000f8e403f */
[----:B------:R-:W-:Y:S04]  /*84c0*/  STS.U16 [R73+0x180], R55 ;  /* 0x0001803749007388 */ /* 0x000fe80000000400 */
[----:B------:R-:W-:Y:S01]  /*84d0*/  STS.U16 [R72+0x1c0], R56 ;  /* 0x0001c03848007388 */ /* 0x000fe20000000400 */
[----:B------:R-:W1:Y:S03]  /*84e0*/  MUFU.EX2 R152, R152 ;  /* 0x0000009800987308 */ /* 0x000e660000000800 */
[----:B------:R-:W-:Y:S04]  /*84f0*/  STS.U16 [R71+0x200], R57 ;  /* 0x0002003947007388 */ /* 0x000fe80000000400 */
[----:B------:R-:W-:Y:S04]  /*8500*/  STS.U16 [R70+0x240], R58 ;  /* 0x0002403a46007388 */ /* 0x000fe80000000400 */
[----:B------:R-:W-:Y:S04]  /*8510*/  STS.U16 [R69+0x280], R59 ;  /* 0x0002803b45007388 */ /* 0x000fe80000000400 */
[----:B------:R-:W-:Y:S01]  /*8520*/  STS.U16 [R68+0x2c0], R60 ;  /* 0x0002c03c44007388 */ /* 0x000fe20000000400 */
[----:B------:R-:W-:-:S03]  /*8530*/  ISETP.NE.AND P1, PT, R46, RZ, PT ;  /* 0x000000ff2e00720c */ /* 0x000fc60003f25270 */
[----:B------:R-:W-:Y:S01]  /*8540*/  STS.U16 [R67+0x300], R61 ;  /* 0x0003003d43007388 */ /* 0x000fe20000000400 */
[----:B------:R-:W-:-:S03]  /*8550*/  IADD3 R47, R46, 0x200, RZ ;  /* 0x000002002e2f7810 */ /* 0x000fc60007ffe0ff */
[----:B------:R-:W-:Y:S04]  /*8560*/  STS.U16 [R66+0x340], R62 ;  /* 0x0003403e42007388 */ /* 0x000fe80000000400 */
[----:B------:R2:W-:Y:S01]  /*8570*/  STS.U16 [R43+0x380], R63 ;  /* 0x0003803f2b007388 */ /* 0x0005e20000000400 */
[----:B0-----:R-:W-:Y:S01]  /*8580*/  MOV R40, UR43 ;  /* 0x0000002b00287c02 */ /* 0x001fe20008000f00 */
[----:B------:R-:W-:Y:S01]  /*8590*/  IMAD.U32 R41, RZ, RZ, UR60 ;  /* 0x0000003cff297e24 */ /* 0x000fe2000f8e00ff */
[----:B--2---:R-:W-:-:S04]  /*85a0*/  MOV R43, UR42 ;  /* 0x0000002a002b7c02 */ /* 0x004fc80008000f00 */
[----:B------:R-:W-:-:S04]  /*85b0*/  SEL R43, R43, R47, !P1 ;  /* 0x0000002f2b2b7207 */ /* 0x000fc80004800000 */
[----:B------:R-:W-:Y:S02]  /*85c0*/  LEA R51, R43, R24, 0x2 ;  /* 0x000000182b337211 */ /* 0x000fe400078e10ff */
[----:B------:R-:W-:-:S13]  /*85d0*/  ISETP.NE.AND P0, PT, R46, 0x7f, PT ;  /* 0x0000007f2e00780c */ /* 0x000fda0003f05270 */
[----:B------:R-:W-:Y:S01]  /*85e0*/  @P0 LEA R104, R46, R24, 0x2 ;  /* 0x000000182e680211 */ /* 0x000fe200078e10ff */
[----:B------:R-:W-:Y:S01]  /*85f0*/  BSSY B0, `(.L_x_1187) ;  /* 0x0000023000007945 */ /* 0x000fe20003800000 */
[----:B---3--:R0:W-:Y:S01]  /*8600*/  STS.U16 [R65+0x3c0], R64 ;  /* 0x0003c04041007388 */ /* 0x0081e20000000400 */
[----:B------:R-:W-:-:S03]  /*8610*/  NOP ;  /* 0x0000000000007918 */ /* 0x000fc60000000000 */
[----:B------:R0:W2:Y:S04]  /*8620*/  LDS.U16 R47, [R45] ;  /* 0x000000002d2f7984 */ /* 0x0000a80000000400 */
[----:B------:R0:W3:Y:S04]  /*8630*/  LDS.U16 R43, [R45+0x2] ;  /* 0x000002002d2b7984 */ /* 0x0000e80000000400 */
        /* <DEDUP_REMOVED lines=15> */
[----:B-1----:R1:W-:Y:S01]  /*8730*/  STS [R51+0x3be0], R152 ;  /* 0x003be09833007388 */ /* 0x0023e20000000800 */
[----:B------:R-:W-:Y:S06]  /*8740*/  BAR.SYNC.DEFER_BLOCKING 0x0 ;  /* 0x0000000000007b1d */ /* 0x000fec0000010000 */
[----:B------:R-:W0:Y:S01]  /*8750*/  @P0 LDS R104, [R104+0x43e4] ;  /* 0x0043e40068680984 */ /* 0x000e220000000800 */
[----:B--234-:R-:W-:Y:S05]  /*8760*/  @P0 BRA `(.L_x_1188) ;  /* 0x00000000002c0947 */ /* 0x01cfea0003800000 */
[----:B0-----:R-:W0:Y:S01]  /*8770*/  LDC R40, c[0x0][0x224] ;  /* 0x00008900ff287b82 */ /* 0x001e220000000800 */
[----:B------:R-:W-:Y:S01]  /*8780*/  IMAD.MOV.U32 R104, RZ, RZ, 0x3f800000 ;  /* 0x3f800000ff687424 */ /* 0x000fe200078e00ff */
[----:B0-----:R-:W-:-:S13]  /*8790*/  ISETP.NE.AND P0, PT, R40, UR20, PT ;  /* 0x0000001428007c0c */ /* 0x001fda000bf05270 */
[----:B------:R-:W-:Y:S05]  /*87a0*/  @!P0 BRA `(.L_x_1188) ;  /* 0x00000000001c8947 */ /* 0x000fea0003800000 */
[----:B------:R-:W-:-:S04]  /*87b0*/  IADD3 R41, R40, -UR6, RZ ;  /* 0x8000000628297c10 */ /* 0x000fc8000fffe0ff */
[----:B------:R-:W-:-:S04]  /*87c0*/  LEA.HI R40, R41, R41, RZ, 0x1 ;  /* 0x0000002929287211 */ /* 0x000fc800078f08ff */
[----:B------:R-:W-:-:S04]  /*87d0*/  LOP3.LUT R40, R40, 0xfffffe, RZ, 0xc0, !PT ;  /* 0x00fffffe28287812 */ /* 0x000fc800078ec0ff */
[----:B------:R-:W-:-:S04]  /*87e0*/  IADD3 R40, -R40, R41, RZ ;  /* 0x0000002928287210 */ /* 0x000fc80007ffe1ff */
[----:B------:R-:W-:-:S05]  /*87f0*/  LEA R41, R40, UR47, 0x8 ;  /* 0x0000002f28297c11 */ /* 0x000fca000f8e40ff */
[----:B------:R-:W-:-:S05]  /*8800*/  IMAD R41, R41, 0x4, R24 ;  /* 0x0000000429297824 */ /* 0x000fca00078e0218 */
[----:B------:R2:W3:Y:S02]  /*8810*/  LDS R104, [R41+0x3be0] ;  /* 0x003be00029687984 */ /* 0x0004e40000000800 */
.L_x_1188:
[----:B------:R-:W-:Y:S05]  /*8820*/  BSYNC B0 ;  /* 0x0000000000007941 */ /* 0x000fea0003800000 */
.L_x_1187:
[----:B0-----:R-:W4:Y:S04]  /*8830*/  LDL R65, [R1+0xf8] ;  /* 0x0000f80001417983 */ /* 0x001f280000100800 */
        /* <DEDUP_REMOVED lines=18> */
[----:B------:R-:W3:Y:S01]  /*8960*/  LDL R84, [R1] ;  /* 0x0000000001547983 */ /* 0x000ee20000100800 */
[----:B------:R-:W-:Y:S01]  /*8970*/  UISETP.GE.AND UP0, UPT, UR20, 0x2, UPT ;  /* 0x000000021400788c */ /* 0x000fe2000bf06270 */
[----:B------:R-:W-:-:S05]  /*8980*/  LOP3.LUT R164, R46, 0x1f, RZ, 0xc0, !PT ;  /* 0x0000001f2ea47812 */ /* 0x000fca00078ec0ff */
[----:B------:R-:W-:-:S04]  /*8990*/  PLOP3.LUT P0, PT, PT, PT, UP0, 0x80, 0x0 ;  /* 0x000000000000781c */ /* 0x000fc80003f0f008 */
[----:B------:R-:W-:-:S13]  /*89a0*/  ISETP.NE.OR P0, PT, R164, RZ, !P0 ;  /* 0x000000ffa400720c */ /* 0x000fda0004705670 */
[----:B--2---:R-:W0:Y:S01]  /*89b0*/  @!P0 LDC R41, c[0x0][0x21c] ;  /* 0x00008700ff298b82 */ /* 0x004e220000000800 */
[----:B------:R-:W-:Y:S01]  /*89c0*/  MOV R40, UR20 ;  /* 0x0000001400287c02 */ /* 0x000fe20008000f00 */
[C---:B------:R-:W-:Y:S01]  /*89d0*/  FMUL.FTZ R103, R42.reuse, R39 ;  /* 0x000000272a677220 */ /* 0x040fe20000410000 */
[----:B------:R-:W-:Y:S02]  /*89e0*/  FMUL.FTZ R102, R42, R38 ;  /* 0x000000262a667220 */ /* 0x000fe40000410000 */
[----:B------:R-:W-:Y:S01]  /*89f0*/  @!P0 IADD3 R40, R40, -0x2, RZ ;  /* 0xfffffffe28288810 */ /* 0x000fe20007ffe0ff */
[----:B------:R-:W-:Y:S02]  /*8a00*/  HFMA2.MMA R81, -RZ, RZ, 0, 0 ;  /* 0x00000000ff517435 */ /* 0x000fe400000001ff */
[----:B------:R-:W2:Y:S01]  /*8a10*/  MUFU.EX2 R103, R103 ;  /* 0x0000006700677308 */ /* 0x000ea20000000800 */
[C---:B------:R-:W-:Y:S01]  /*8a20*/  FMUL.FTZ R101, R42.reuse, R37 ;  /* 0x000000252a657220 */ /* 0x040fe20000410000 */
[----:B-1----:R-:W-:Y:S01]  /*8a30*/  IMAD.MOV.U32 R51, RZ, RZ, 0x8 ;  /* 0x00000008ff337424 */ /* 0x002fe200078e00ff */
[----:B------:R-:W-:Y:S01]  /*8a40*/  MOV R80, 0x3f800000 ;  /* 0x3f80000000507802 */ /* 0x000fe20000000f00 */
[----:B------:R-:W-:-:S04]  /*8a50*/  FMUL.FTZ R100, R42, R36 ;  /* 0x000000242a647220 */ /* 0x000fc80000410000 */
[----:B------:R-:W1:Y:S01]  /*8a60*/  MUFU.EX2 R102, R102 ;  /* 0x0000006600667308 */ /* 0x000e620000000800 */
[----:B------:R-:W-:Y:S02]  /*8a70*/  SHF.L.U32 R47, R47, 0x10, RZ ;  /* 0x000000102f2f7819 */ /* 0x000fe400000006ff */
[----:B------:R-:W-:Y:S01]  /*8a80*/  SHF.L.U32 R43, R43, 0x10, RZ ;  /* 0x000000102b2b7819 */ /* 0x000fe200000006ff */
[----:B0-----:R-:W-:-:S04]  /*8a90*/  @!P0 IMAD R40, R40, R41, UR47 ;  /* 0x0000002f28288e24 */ /* 0x001fc8000f8e0229 */
[----:B------:R-:W0:Y:S01]  /*8aa0*/  MUFU.EX2 R101, R101 ;  /* 0x0000006500657308 */ /* 0x000e220000000800 */
[----:B------:R-:W-:-:S04]  /*8ab0*/  @!P0 IMAD.WIDE R40, R40, R51, UR48 ;  /* 0x0000003028288e25 */ /* 0x000fc8000f8e0233 */
[C---:B------:R-:W-:Y:S01]  /*8ac0*/  FMUL.FTZ R99, R42.reuse, R35 ;  /* 0x000000232a637220 */ /* 0x040fe20000410000 */
[C---:B------:R-:W-:Y:S01]  /*8ad0*/  FMUL.FTZ R98, R42.reuse, R34 ;  /* 0x000000222a627220 */ /* 0x040fe20000410000 */
[----:B------:R2:W5:Y:S01]  /*8ae0*/  @!P0 LDG.E.64 R80, desc[UR24][R40.64] ;  /* 0x0000001828508981 */ /* 0x000562000c1e1b00 */
[----:B------:R-:W0:Y:S01]  /*8af0*/  MUFU.EX2 R100, R100 ;  /* 0x0000006400647308 */ /* 0x000e220000000800 */
[----:B------:R-:W-:Y:S01]  /*8b00*/  SHF.L.U32 R105, R105, 0x10, RZ ;  /* 0x0000001069697819 */ /* 0x000fe200000006ff */
[----:B------:R-:W-:Y:S01]  /*8b10*/  FMUL.FTZ R97, R42, R33 ;  /* 0x000000212a617220 */ /* 0x000fe20000410000 */
[----:B--2---:R-:W-:-:S05]  /*8b20*/  IMAD.U32 R40, R82, 0x10000, RZ ;  /* 0x0001000052287824 */ /* 0x004fca00078e00ff */
[----:B------:R-:W2:Y:S01]  /*8b30*/  MUFU.EX2 R99, R99 ;  /* 0x0000006300637308 */ /* 0x000ea20000000800 */
[----:B------:R-:W-:Y:S01]  /*8b40*/  FMUL.FTZ R82, R152, R103 ;  /* 0x0000006798527220 */ /* 0x000fe20000410000 */
[----:B------:R-:W-:Y:S01]  /*8b50*/  SHF.L.U32 R106, R106, 0x10, RZ ;  /* 0x000000106a6a7819 */ /* 0x000fe200000006ff */
[----:B------:R-:W-:Y:S02]  /*8b60*/  FMUL.FTZ R96, R42, R32 ;  /* 0x000000202a607220 */ /* 0x000fe40000410000 */
[----:B-1----:R-:W-:-:S03]  /*8b70*/  FMUL.FTZ R82, R102, R82 ;  /* 0x0000005266527220 */ /* 0x002fc60000410000 */
[----:B------:R-:W1:Y:S01]  /*8b80*/  MUFU.EX2 R98, R98 ;  /* 0x0000006200627308 */ /* 0x000e620000000800 */
[----:B0-----:R-:W-:Y:S01]  /*8b90*/  FMUL.FTZ R82, R101, R82 ;  /* 0x0000005265527220 */ /* 0x001fe20000410000 */
[----:B------:R-:W-:Y:S02]  /*8ba0*/  IMAD.U32 R107, R107, 0x10000, RZ ;  /* 0x000100006b6b7824 */ /* 0x000fe400078e00ff */
[----:B------:R-:W-:Y:S01]  /*8bb0*/  FMUL.FTZ R95, R42, R31 ;  /* 0x0000001f2a5f7220 */ /* 0x000fe20000410000 */
[----:B------:R-:W-:-:S03]  /*8bc0*/  SHF.L.U32 R108, R108, 0x10, RZ ;  /* 0x000000106c6c7819 */ /* 0x000fc600000006ff */
[----:B------:R-:W0:Y:S01]  /*8bd0*/  MUFU.EX2 R97, R97 ;  /* 0x0000006100617308 */ /* 0x000e220000000800 */
[----:B------:R-:W-:Y:S01]  /*8be0*/  FMUL.FTZ R82, R100, R82 ;  /* 0x0000005264527220 */ /* 0x000fe20000410000 */
[----:B------:R-:W-:Y:S01]  /*8bf0*/  FMUL.FTZ R91, R42, R30 ;  /* 0x0000001e2a5b7220 */ /* 0x000fe20000410000 */
[----:B------:R-:W-:-:S05]  /*8c00*/  SHF.L.U32 R109, R109, 0x10, RZ ;  /* 0x000000106d6d7819 */ /* 0x000fca00000006ff */
[----:B------:R-:W0:Y:S01]  /*8c10*/  MUFU.EX2 R96, R96 ;  /* 0x0000006000607308 */ /* 0x000e220000000800 */
[----:B--2---:R-:W-:Y:S01]  /*8c20*/  FMUL.FTZ R82, R99, R82 ;  /* 0x0000005263527220 */ /* 0x004fe20000410000 */
[----:B------:R-:W-:Y:S01]  /*8c30*/  FMUL.FTZ R74, R42, R29 ;  /* 0x0000001d2a4a7220 */ /* 0x000fe20000410000 */
[----:B------:R-:W-:-:S05]  /*8c40*/  IMAD.U32 R110, R110, 0x10000, RZ ;  /* 0x000100006e6e7824 */ /* 0x000fca00078e00ff */
[----:B------:R-:W2:Y:S01]  /*8c50*/  MUFU.EX2 R95, R95 ;  /* 0x0000005f005f7308 */ /* 0x000ea20000000800 */
[----:B-1----:R-:W-:Y:S01]  /*8c60*/  FMUL.FTZ R82, R98, R82 ;  /* 0x0000005262527220 */ /* 0x002fe20000410000 */
[----:B------:R-:W-:Y:S01]  /*8c70*/  FMUL.FTZ R67, R42, R28 ;  /* 0x0000001c2a437220 */ /* 0x000fe20000410000 */
[----:B------:R-:W-:-:S05]  /*8c80*/  SHF.L.U32 R111, R111, 0x10, RZ ;  /* 0x000000106f6f7819 */ /* 0x000fca00000006ff */
[----:B------:R-:W1:Y:S01]  /*8c90*/  MUFU.EX2 R91, R91 ;  /* 0x0000005b005b7308 */ /* 0x000e620000000800 */
[----:B0-----:R-:W-:Y:S01]  /*8ca0*/  FMUL.FTZ R82, R97, R82 ;  /* 0x0000005261527220 */ /* 0x001fe20000410000 */
[----:B------:R-:W-:-:S06]  /*8cb0*/  SHF.L.U32 R112, R112, 0x10, RZ ;  /* 0x0000001070707819 */ /* 0x000fcc00000006ff */
[----:B------:R-:W0:Y:S01]  /*8cc0*/  MUFU.EX2 R74, R74 ;  /* 0x0000004a004a7308 */ /* 0x000e220000000800 */
[----:B------:R-:W-:Y:S01]  /*8cd0*/  FMUL.FTZ R82, R96, R82 ;  /* 0x0000005260527220 */ /* 0x000fe20000410000 */
[----:B------:R-:W-:-:S06]  /*8ce0*/  IMAD.U32 R113, R113, 0x10000, RZ ;  /* 0x0001000071717824 */ /* 0x000fcc00078e00ff */
[----:B------:R-:W0:Y:S01]  /*8cf0*/  MUFU.EX2 R67, R67 ;  /* 0x0000004300437308 */ /* 0x000e220000000800 */
[----:B--2---:R-:W-:Y:S01]  /*8d00*/  FMUL.FTZ R82, R95, R82 ;  /* 0x000000525f527220 */ /* 0x004fe20000410000 */
[----:B------:R-:W-:Y:S01]  /*8d10*/  FMUL.FTZ R41, R42, R25 ;  /* 0x000000192a297220 */ /* 0x000fe20000410000 */
[----:B------:R-:W-:Y:S02]  /*8d20*/  SHF.L.U32 R114, R114, 0x10, RZ ;  /* 0x0000001072727819 */ /* 0x000fe400000006ff */
[----:B-1----:R-:W-:Y:S01]  /*8d30*/  FMUL.FTZ R82, R91, R82 ;  /* 0x000000525b527220 */ /* 0x002fe20000410000 */
[----:B------:R-:W-:Y:S02]  /*8d40*/  SHF.L.U32 R115, R115, 0x10, RZ ;  /* 0x0000001073737819 */ /* 0x000fe400000006ff */
[----:B------:R-:W-:Y:S01]  /*8d50*/  MUFU.EX2 R41, R41 ;  /* 0x0000002900297308 */ /* 0x000fe20000000800 */
[----:B0-----:R-:W-:Y:S01]  /*8d60*/  FMUL.FTZ R82, R74, R82 ;  /* 0x000000524a527220 */ /* 0x001fe20000410000 */
[----:B------:R-:W-:Y:S01]  /*8d70*/  IMAD.U32 R116, R116, 0x10000, RZ ;  /* 0x0001000074747824 */ /* 0x000fe200078e00ff */
[----:B------:R-:W-:-:S02]  /*8d80*/  SHF.L.U32 R117, R117, 0x10, RZ ;  /* 0x0000001075757819 */ /* 0x000fc400000006ff */
[----:B------:R-:W-:Y:S01]  /*8d90*/  FMUL.FTZ R82, R67, R82 ;  /* 0x0000005243527220 */ /* 0x000fe20000410000 */
[C---:B------:R-:W-:Y:S02]  /*8da0*/  ISETP.GT.U32.AND P2, PT, R46.reuse, 0x1f, PT ;  /* 0x0000001f2e00780c */ /* 0x040fe40003f44070 */
[----:B------:R-:W-:-:S04]  /*8db0*/  LEA.HI R119, R46, R46, RZ, 0x1e ;  /* 0x0000002e2e777211 */ /* 0x000fc800078ff0ff */
[----:B------:R-:W-:Y:S02]  /*8dc0*/  LEA R119, R119, R24, 0x3 ;  /* 0x0000001877777211 */ /* 0x000fe400078e18ff */
[----:B----4-:R-:W-:Y:S01]  /*8dd0*/  SHF.L.U32 R93, R65, 0x10, RZ ;  /* 0x00000010415d7819 */ /* 0x010fe200000006ff */
[----:B---3--:R-:W-:Y:S01]  /*8de0*/  IMAD.U32 R94, R66, 0x10000, RZ ;  /* 0x00010000425e7824 */ /* 0x008fe200078e00ff */
[----:B------:R-:W-:-:S03]  /*8df0*/  SHF.L.U32 R92, R64, 0x10, RZ ;  /* 0x00000010405c7819 */ /* 0x000fc600000006ff */
[----:B------:R-:W-:Y:S01]  /*8e00*/  FMUL.FTZ R65, R94, R44 ;  /* 0x0000002c5e417220 */ /* 0x000fe20000410000 */
[----:B------:R-:W-:Y:S01]  /*8e10*/  FMUL.FTZ R64, R93, R39 ;  /* 0x000000275d407220 */ /* 0x000fe20000410000 */
[----:B------:R-:W-:Y:S02]  /*8e20*/  IMAD.U32 R90, R63, 0x10000, RZ ;  /* 0x000100003f5a7824 */ /* 0x000fe400078e00ff */
[----:B------:R-:W-:Y:S01]  /*8e30*/  FMUL.FTZ R63, R92, R38 ;  /* 0x000000265c3f7220 */ /* 0x000fe20000410000 */
[----:B------:R-:W-:Y:S01]  /*8e40*/  FMUL.FTZ R151, R47, R65 ;  /* 0x000000412f977220 */ /* 0x000fe20000410000 */
[----:B------:R-:W-:Y:S01]  /*8e50*/  FMUL.FTZ R136, R43, R64 ;  /* 0x000000402b887220 */ /* 0x000fe20000410000 */
        /* <DEDUP_REMOVED lines=14> */
[----:B------:R-:W-:Y:S01]  /*8f40*/  FFMA.FTZ R83, R100, R83, R139 ;  /* 0x0000005364537223 */ /* 0x000fe2000001008b */
[----:B------:R-:W-:Y:S01]  /*8f50*/  SHF.L.U32 R75, R58, 0x10, RZ ;  /* 0x000000103a4b7819 */ /* 0x000fe200000006ff */
[----:B------:R-:W-:Y:S02]  /*8f60*/  FMUL.FTZ R58, R77, R34 ;  /* 0x000000224d3a7220 */ /* 0x000fe40000410000 */
[----:B------:R-:W-:Y:S01]  /*8f70*/  FFMA.FTZ R83, R99, R83, R140 ;  /* 0x0000005363537223 */ /* 0x000fe2000001008c */
[----:B------:R-:W-:Y:S02]  /*8f80*/  IMAD.U32 R73, R57, 0x10000, RZ ;  /* 0x0001000039497824 */ /* 0x000fe400078e00ff */
        /* <DEDUP_REMOVED lines=10> */
[----:B------:R-:W-:Y:S01]  /*9030*/  FMUL.FTZ R60, R42, R27 ;  /* 0x0000001b2a3c7220 */ /* 0x000fe20000410000 */
[----:B------:R-:W-:-:S02]  /*9040*/  IMAD.U32 R70, R54, 0x10000, RZ ;  /* 0x0001000036467824 */ /* 0x000fc400078e00ff */
[----:B------:R-:W-:Y:S01]  /*9050*/  FMUL.FTZ R54, R72, R30 ;  /* 0x0000001e48367220 */ /* 0x000fe20000410000 */
[----:B------:R-:W-:Y:S01]  /*9060*/  FMUL.FTZ R144, R111, R55 ;  /* 0x000000376f907220 */ /* 0x000fe20000410000 */
[----:B------:R-:W-:Y:S01]  /*9070*/  SHF.L.U32 R69, R53, 0x10, RZ ;  /* 0x0000001035457819 */ /* 0x000fe200000006ff */
        /* <DEDUP_REMOVED lines=8> */
[----:B------:R-:W-:-:S02]  /*9100*/  FMUL.FTZ R146, R113, R52 ;  /* 0x0000003471927220 */ /* 0x000fc40000410000 */
[----:B------:R-:W1:Y:S01]  /*9110*/  MUFU.EX2 R53, R53 ;  /* 0x0000003500357308 */ /* 0x000e620000000800 */
[----:B------:R-:W-:Y:S01]  /*9120*/  FFMA.FTZ R83, R91, R83, R145 ;  /* 0x000000535b537223 */ /* 0x000fe20000010091 */
[----:B------:R-:W-:Y:S02]  /*9130*/  IMAD.U32 R66, R50, 0x10000, RZ ;  /* 0x0001000032427824 */ /* 0x000fe400078e00ff */
[----:B------:R-:W-:Y:S01]  /*9140*/  FMUL.FTZ R50, R69, R27 ;  /* 0x0000001b45327220 */ /* 0x000fe20000410000 */
[----:B------:R-:W-:Y:S01]  /*9150*/  FMUL.FTZ R147, R114, R51 ;  /* 0x0000003372937220 */ /* 0x000fe20000410000 */
        /* <DEDUP_REMOVED lines=10> */
[----:B------:R-:W-:-:S03]  /*9200*/  FFMA.FTZ R83, R53, R83, R149 ;  /* 0x0000005335537223 */ /* 0x000fc60000010095 */
        /* <DEDUP_REMOVED lines=57> */
.L_x_1253:
[----:B------:R-:W3:Y:S01]  /*95a0*/  S2R R89, SR_LANEID ;  /* 0x0000000000597919 */ /* 0x000ee20000000000 */
[----:B------:R-:W-:Y:S01]  /*95b0*/  UMOV UR42, 0xffffffff ;  /* 0xffffffff002a7882 */ /* 0x000fe20000000000 */
[----:B---3--:R-:W-:-:S13]  /*95c0*/  ISETP.GE.AND P0, PT, R89, 0x10, PT ;  /* 0x000000105900780c */ /* 0x008fda0003f06270 */
[C---:B01----:R-:W-:Y:S01]  /*95d0*/  @P0 FFMA.FTZ R163, R162.reuse, R88, R163 ;  /* 0x00000058a2a30223 */ /* 0x043fe200000100a3 */
[----:B--2---:R-:W-:Y:S01]  /*95e0*/  @P0 FMUL.FTZ R162, R162, R153 ;  /* 0x00000099a2a20220 */ /* 0x004fe20000410000 */
[----:B------:R-:W-:Y:S06]  /*95f0*/  BRA.DIV UR42, `(.L_x_1191) ;  /* 0x0000005e2a987947 */ /* 0x000fec000b800000 */
.L_x_1256:
[----:B------:R-:W-:-:S03]  /*9600*/  UMOV UR42, 0xffffffff ;  /* 0xffffffff002a7882 */ /* 0x000fc60000000000 */
[----:B------:R-:W-:Y:S05]  /*9610*/  BRA.DIV UR42, `(.L_x_1192) ;  /* 0x0000005e2ab87947 */ /* 0x000fea000b800000 */
.L_x_1259:
[----:B------:R-:W-:-:S03]  /*9620*/  UMOV UR42, 0xffffffff ;  /* 0xffffffff002a7882 */ /* 0x000fc60000000000 */
[----:B------:R-:W-:Y:S05]  /*9630*/  BRA.DIV UR42, `(.L_x_1193) ;  /* 0x0000005e2ad87947 */ /* 0x000fea000b800000 */
[----:B------:R-:W0:Y:S04]  /*9640*/  SHFL.UP PT, R162, R162, 0x1, RZ ;  /* 0x04200000a2a27989 */ /* 0x000e2800000e00ff */
[----:B------:R-:W1:Y:S04]  /*9650*/  SHFL.UP PT, R163, R163, 0x1, RZ ;  /* 0x04200000a3a37989 */ /* 0x000e6800000e00ff */
[----:B------:R-:W2:Y:S04]  /*9660*/  SHFL.IDX PT, R80, R80, RZ, 0x1f ;  /* 0x00001fff50507589 */ /* 0x000ea800000e0000 */
[----:B------:R-:W3:Y:S02]  /*9670*/  SHFL.IDX PT, R81, R81, RZ, 0x1f ;  /* 0x00001fff51517589 */ /* 0x000ee400000e0000 */
.L_x_1265:
        /* <DEDUP_REMOVED lines=12> */
.L_x_1189:
        /* <DEDUP_REMOVED lines=8> */
[----:B------:R-:W-:-:S02]  /*97c0*/  HFMA2.MMA R81, -RZ, RZ, 0, 0 ;  /* 0x00000000ff517435 */ /* 0x000fc400000001ff */
        /* <DEDUP_REMOVED lines=96> */
.L_x_1282:
        /* <DEDUP_REMOVED lines=15> */
.L_x_1194:
[----:B------:R-:W-:Y:S05]  /*9ec0*/  WARPSYNC.ALL ;  /* 0x0000000000007948 */ /* 0x000fea0003800000 */
[----:B0-----:R-:W2:Y:S04]  /*9ed0*/  LDL R82, [R1+0xc] ;  /* 0x00000c0001527983 */ /* 0x001ea80000100800 */
[----:B------:R-:W3:Y:S04]  /*9ee0*/  LDL R85, [R1+0x8] ;  /* 0x0000080001557983 */ /* 0x000ee80000100800 */
[----:B------:R-:W4:Y:S04]  /*9ef0*/  LDL R84, [R1+0x4] ;  /* 0x0000040001547983 */ /* 0x000f280000100800 */
[----:B------:R-:W5:Y:S01]  /*9f00*/  LDL R83, [R1] ;  /* 0x0000000001537983 */ /* 0x000f620000100800 */
[----:B------:R-:W-:Y:S01]  /*9f10*/  BAR.SYNC.DEFER_BLOCKING 0x0 ;  /* 0x0000000000007b1d */ /* 0x000fe20000010000 */
[----:B------:R-:W-:Y:S01]  /*9f20*/  ISETP.NE.AND P6, PT, R46, RZ, PT ;  /* 0x000000ff2e00720c */ /* 0x000fe20003fc5270 */
[----:B------:R-:W-:Y:S01]  /*9f30*/  FFMA.FTZ R65, R47, -R65, R151 ;  /* 0x800000412f417223 */ /* 0x000fe20000010097 */
[----:B------:R-:W-:Y:S01]  /*9f40*/  FFMA.FTZ R64, R43, -R64, R136 ;  /* 0x800000402b407223 */ /* 0x000fe20000010088 */
[----:B------:R-:W-:Y:S01]  /*9f50*/  FFMA.FTZ R63, R40, -R63, R137 ;  /* 0x8000003f283f7223 */ /* 0x000fe20000010089 */
[----:B------:R-:W-:Y:S01]  /*9f60*/  FFMA.FTZ R62, R105, -R62, R138 ;  /* 0x8000003e693e7223 */ /* 0x000fe2000001008a */
[----:B------:R-:W-:Y:S01]  /*9f70*/  FFMA.FTZ R61, R106, -R61, R139 ;  /* 0x8000003d6a3d7223 */ /* 0x000fe2000001008b */
[----:B------:R-:W-:Y:S01]  /*9f80*/  FFMA.FTZ R59, R107, -R59, R140 ;  /* 0x8000003b6b3b7223 */ /* 0x000fe2000001008c */
[----:B------:R-:W-:Y:S01]  /*9f90*/  FFMA.FTZ R58, R108, -R58, R141 ;  /* 0x8000003a6c3a7223 */ /* 0x000fe2000001008d */
[----:B------:R-:W-:Y:S01]  /*9fa0*/  ULDC.64 UR42, c[0x0][0x350] ;  /* 0x0000d400002a7ab9 */ /* 0x000fe20000000a00 */
[----:B------:R-:W0:Y:S02]  /*9fb0*/  LDS R119, [R119+0x36e4] ;  /* 0x0036e40077777984 */ /* 0x000e240000000800 */
[----:B0-----:R-:W-:-:S04]  /*9fc0*/  FFMA.FTZ R104, R119, R104, R135 ;  /* 0x0000006877687223 */ /* 0x001fc80000010087 */
[----:B------:R-:W-:-:S04]  /*9fd0*/  FFMA.FTZ R41, R41, R104, R134 ;  /* 0x0000006829297223 */ /* 0x000fc80000010086 */
[----:B------:R-:W-:Y:S01]  /*9fe0*/  FFMA.FTZ R133, R53, R41, R133 ;  /* 0x0000002935857223 */ /* 0x000fe20000010085 */
[----:B--2---:R-:W-:-:S04]  /*9ff0*/  FFMA.FTZ R82, R82, R151, RZ ;  /* 0x0000009752527223 */ /* 0x004fc800000100ff */
[----:B---3--:R-:W-:Y:S02]  /*a000*/  FFMA.FTZ R82, R85, R136, R82 ;  /* 0x0000008855527223 */ /* 0x008fe40000010052 */
[----:B------:R-:W2:Y:S02]  /*a010*/  LDL.LU R85, [R1+0x10] ;  /* 0x0000100001557983 */ /* 0x000ea40000300800 */
[----:B----4-:R-:W-:Y:S02]  /*a020*/  FFMA.FTZ R82, R84, R137, R82 ;  /* 0x0000008954527223 */ /* 0x010fe40000010052 */
[----:B------:R-:W3:Y:S01]  /*a030*/  LDL.LU R84, [R1+0x14] ;  /* 0x0000140001547983 */ /* 0x000ee20000300800 */
[----:B------:R-:W-:Y:S01]  /*a040*/  FFMA.FTZ R60, R60, R133, R132 ;  /* 0x000000853c3c7223 */ /* 0x000fe20000010084 */
[----:B-----5:R-:W-:-:S03]  /*a050*/  FFMA.FTZ R82, R83, R138, R82 ;  /* 0x0000008a53527223 */ /* 0x020fc60000010052 */
        /* <DEDUP_REMOVED lines=13> */
[----:B------:R-:W-:Y:S01]  /*a130*/  FFMA.FTZ R82, R22, R145, R82 ;  /* 0x0000009116527223 */ /* 0x000fe20000010052 */
[----:B------:R-:W-:Y:S02]  /*a140*/  FFMA.FTZ R145, R112, -R54, R145 ;  /* 0x8000003670917223 */ /* 0x000fe40000010091 */
[----:B------:R-:W-:Y:S01]  /*a150*/  FFMA.FTZ R99, R99, R98, R124 ;  /* 0x0000006263637223 */ /* 0x000fe2000001007c */
[----:B------:R-:W-:Y:S01]  /*a160*/  FFMA.FTZ R53, R21, R146, R82 ;  /* 0x0000009215357223 */ /* 0x000fe20000010052 */
[----:B------:R-:W-:Y:S01]  /*a170*/  FFMA.FTZ R54, R115, -R50, R148 ;  /* 0x8000003273367223 */ /* 0x000fe20000010094 */
[----:B------:R-:W-:Y:S01]  /*a180*/  MOV R50, UR47 ;  /* 0x0000002f00327c02 */ /* 0x000fe20008000f00 */
[----:B------:R-:W-:Y:S01]  /*a190*/  FFMA.FTZ R100, R100, R99, R123 ;  /* 0x0000006364647223 */ /* 0x000fe2000001007b */
[----:B------:R-:W-:Y:S01]  /*a1a0*/  FFMA.FTZ R53, R20, R147, R53 ;  /* 0x0000009314357223 */ /* 0x000fe20000010035 */
[----:B------:R-:W-:-:S02]  /*a1b0*/  FFMA.FTZ R82, R114, -R51, R147 ;  /* 0x8000003372527223 */ /* 0x000fc40000010093 */
[----:B------:R-:W-:Y:S01]  /*a1c0*/  FFMA.FTZ R101, R101, R100, R122 ;  /* 0x0000006465657223 */ /* 0x000fe2000001007a */
[----:B------:R-:W-:Y:S01]  /*a1d0*/  FFMA.FTZ R53, R19, R148, R53 ;  /* 0x0000009413357223 */ /* 0x000fe20000010035 */
[----:B------:R-:W-:Y:S02]  /*a1e0*/  @!P6 IMAD R50, R50, 0x8, R24 ;  /* 0x000000083232e824 */ /* 0x000fe400078e0218 */
[----:B------:R-:W-:Y:S01]  /*a1f0*/  FMUL.FTZ R51, R17, R150 ;  /* 0x0000009611337220 */ /* 0x000fe20000410000 */
[----:B------:R-:W-:Y:S01]  /*a200*/  FFMA.FTZ R102, R102, R101, R121 ;  /* 0x0000006566667223 */ /* 0x000fe20000010079 */
[----:B------:R-:W-:Y:S01]  /*a210*/  FFMA.FTZ R53, R18, R149, R53 ;  /* 0x0000009512357223 */ /* 0x000fe20000010035 */
[----:B------:R-:W-:Y:S01]  /*a220*/  FFMA.FTZ R149, R116, -R42, R149 ;  /* 0x8000002a74957223 */ /* 0x000fe20000010095 */
[----:B------:R0:W-:Y:S01]  /*a230*/  @!P6 STS.64 [R50+0x45e0], R80 ;  /* 0x0045e0503200e388 */ /* 0x0001e20000000a00 */
[----:B------:R-:W-:Y:S01]  /*a240*/  FFMA.FTZ R83, R117, -R118, R150 ;  /* 0x8000007675537223 */ /* 0x000fe20000010096 */
[----:B------:R-:W-:Y:S01]  /*a250*/  FADD.FTZ R42, R53, R51 ;  /* 0x00000033352a7221 */ /* 0x000fe20000010000 */
[----:B------:R-:W-:Y:S01]  /*a260*/  FFMA.FTZ R144, R111, -R55, R144 ;  /* 0x800000376f907223 */ /* 0x000fe20000010090 */
[----:B------:R-:W-:Y:S01]  /*a270*/  FMUL.FTZ R117, R117, R104 ;  /* 0x0000006875757220 */ /* 0x000fe20000410000 */
[----:B------:R-:W-:Y:S01]  /*a280*/  FFMA.FTZ R103, R103, R102, R120 ;  /* 0x0000006667677223 */ /* 0x000fe20000010078 */
[----:B------:R-:W-:Y:S01]  /*a290*/  FMUL.FTZ R51, R41, UR59 ;  /* 0x0000003b29337c20 */ /* 0x000fe20008410000 */
[C---:B------:R-:W-:Y:S01]  /*a2a0*/  FMUL.FTZ R55, R104.reuse, R25 ;  /* 0x0000001968377220 */ /* 0x040fe20000410000 */
[----:B------:R-:W-:Y:S01]  /*a2b0*/  FFMA.FTZ R142, R109, -R57, R142 ;  /* 0x800000396d8e7223 */ /* 0x000fe2000001008e */
[----:B0-----:R-:W-:Y:S01]  /*a2c0*/  FMUL.FTZ R50, R104, UR59 ;  /* 0x0000003b68327c20 */ /* 0x001fe20008410000 */
[----:B------:R-:W-:Y:S01]  /*a2d0*/  SHF.L.U32 R80, R46, 0x4, RZ ;  /* 0x000000042e507819 */ /* 0x000fe200000006ff */
[----:B------:R-:W-:Y:S01]  /*a2e0*/  FMUL.FTZ R81, R116, R41 ;  /* 0x0000002974517220 */ /* 0x000fe20000410000 */
[----:B------:R-:W-:Y:S01]  /*a2f0*/  FMUL.FTZ R87, R103, R44 ;  /* 0x0000002c67577220 */ /* 0x000fe20000410000 */
[----:B------:R-:W-:Y:S01]  /*a300*/  FMUL.FTZ R50, R83, R50 ;  /* 0x0000003253327220 */ /* 0x000fe20000410000 */
[----:B------:R-:W-:Y:S01]  /*a310*/  LEA.HI.SX32 R57, R80, R80, 0x1b ;  /* 0x0000005050397211 */ /* 0x000fe200078fdaff */
[----:B------:R-:W-:Y:S01]  /*a320*/  FMUL.FTZ R51, R149, R51 ;  /* 0x0000003395337220 */ /* 0x000fe20000410000 */
[-C--:B------:R-:W-:Y:S01]  /*a330*/  FMUL.FTZ R83, R83, R55.reuse ;  /* 0x0000003753537220 */ /* 0x080fe20000410000 */
[C---:B------:R-:W-:Y:S01]  /*a340*/  FMUL.FTZ R55, R66.reuse, R55 ;  /* 0x0000003742377220 */ /* 0x040fe20000410000 */
[----:B------:R-:W-:Y:S01]  /*a350*/  FFMA.FTZ R66, R66, R117, R50 ;  /* 0x0000007542427223 */ /* 0x000fe20000010032 */
[----:B------:R-:W-:Y:S01]  /*a360*/  LEA R57, R57, R24, 0x2 ;  /* 0x0000001839397211 */ /* 0x000fe200078e10ff */
[-C--:B------:R-:W-:Y:S01]  /*a370*/  FMUL.FTZ R50, R94, R87.reuse ;  /* 0x000000575e327220 */ /* 0x080fe20000410000 */
[----:B------:R-:W-:Y:S01]  /*a380*/  FFMA.FTZ R87, R65, R87, RZ ;  /* 0x0000005741577223 */ /* 0x000fe200000100ff */
[----:B------:R-:W-:Y:S01]  /*a390*/  FFMA.FTZ R143, R110, -R56, R143 ;  /* 0x800000386e8f7223 */ /* 0x000fe2000001008f */
[----:B------:R-:W-:Y:S01]  /*a3a0*/  IADD3 R53, R80, 0x3, RZ ;  /* 0x0000000350357810 */ /* 0x000fe20007ffe0ff */
[----:B------:R-:W-:Y:S01]  /*a3b0*/  FMUL.FTZ R56, R101, R38 ;  /* 0x0000002665387220 */ /* 0x000fe20000410000 */
[----:B------:R0:W-:Y:S01]  /*a3c0*/  STS [R57+0x1090], R50 ;  /* 0x0010903239007388 */ /* 0x0001e20000000800 */
[----:B------:R-:W-:Y:S01]  /*a3d0*/  FMUL.FTZ R86, R100, R37 ;  /* 0x0000002564567220 */ /* 0x000fe20000410000 */
[----:B------:R-:W-:Y:S01]  /*a3e0*/  LEA.HI.SX32 R53, R53, R80, 0x1b ;  /* 0x0000005035357211 */ /* 0x000fe200078fdaff */
[----:B------:R-:W-:-:S02]  /*a3f0*/  FFMA.FTZ R146, R113, -R52, R146 ;  /* 0x8000003471927223 */ /* 0x000fc40000010092 */
[----:B------:R-:W-:Y:S01]  /*a400*/  FMUL.FTZ R52, R90, R86 ;  /* 0x000000565a347220 */ /* 0x000fe20000410000 */
[----:B------:R-:W-:Y:S01]  /*a410*/  LEA R53, R53, R24, 0x2 ;  /* 0x0000001835357211 */ /* 0x000fe200078e10ff */
[----:B------:R-:W-:-:S04]  /*a420*/  UIMAD UR60, UR11, UR42, URZ ;  /* 0x0000002a0b3c72a4 */ /* 0x000fc8000f8e023f */
[----:B------:R-:W-:Y:S01]  /*a430*/  UIMAD UR43, UR10, UR43, UR60 ;  /* 0x0000002b0a2b72a4 */ /* 0x000fe2000f8e023c */
[----:B------:R-:W-:Y:S01]  /*a440*/  BSSY B0, `(.L_x_1196) ;  /* 0x0000071000007945 */ /* 0x000fe20003800000 */
[----:B------:R-:W-:Y:S01]  /*a450*/  FMUL.FTZ R114, R114, R60 ;  /* 0x0000003c72727220 */ /* 0x000fe20000410000 */
[----:B------:R-:W-:Y:S01]  /*a460*/  FMUL.FTZ R115, R115, R133 ;  /* 0x0000008573737220 */ /* 0x000fe20000410000 */
[----:B------:R-:W-:Y:S01]  /*a470*/  FMUL.FTZ R104, R91, UR59 ;  /* 0x0000003b5b687c20 */ /* 0x000fe20008410000 */
[----:B------:R-:W-:Y:S01]  /*a480*/  FMUL.FTZ R116, R95, UR59 ;  /* 0x0000003b5f747c20 */ /* 0x000fe20008410000 */
[----:B------:R-:W-:Y:S01]  /*a490*/  FMUL.FTZ R118, R97, UR59 ;  /* 0x0000003b61767c20 */ /* 0x000fe20008410000 */
[----:B------:R-:W-:Y:S01]  /*a4a0*/  FMUL.FTZ R119, R98, UR59 ;  /* 0x0000003b62777c20 */ /* 0x000fe20008410000 */
[----:B------:R-:W-:Y:S01]  /*a4b0*/  FMUL.FTZ R120, R99, UR59 ;  /* 0x0000003b63787c20 */ /* 0x000fe20008410000 */
[----:B--2---:R-:W-:Y:S01]  /*a4c0*/  FFMA.FTZ R85, R117, R25, R85 ;  /* 0x0000001975557223 */ /* 0x004fe20000010055 */
[----:B---3--:R-:W-:Y:S01]  /*a4d0*/  FFMA.FTZ R84, R81, R26, R84 ;  /* 0x0000001a51547223 */ /* 0x008fe20000010054 */
[----:B------:R-:W-:-:S03]  /*a4e0*/  FFMA.FTZ R81, R68, R81, R51 ;  /* 0x0000005144517223 */ /* 0x000fc60000010033 */
[----:B------:R1:W-:Y:S01]  /*a4f0*/  STL [R1+0x10], R85 ;  /* 0x0000105501007387 */ /* 0x0003e20000100800 */
[----:B------:R-:W-:-:S03]  /*a500*/  VIADD R51, R80, 0x1 ;  /* 0x0000000150337836 */ /* 0x000fc60000000000 */
[----:B------:R2:W-:Y:S02]  /*a510*/  STL [R1+0x14], R84 ;  /* 0x0000145401007387 */ /* 0x0005e40000100800 */
[----:B0-----:R-:W-:Y:S01]  /*a520*/  LEA.HI.SX32 R50, R51, R80, 0x1b ;  /* 0x0000005033327211 */ /* 0x001fe200078fdaff */
[----:B-1----:R-:W-:Y:S01]  /*a530*/  FMUL.FTZ R85, R102, R39 ;  /* 0x0000002766557220 */ /* 0x002fe20000410000 */
[----:B--2---:R-:W-:-:S03]  /*a540*/  IADD3 R84, R80, 0x2, RZ ;  /* 0x0000000250547810 */ /* 0x004fc60007ffe0ff */
[----:B------:R-:W-:Y:S01]  /*a550*/  FFMA.FTZ R87, R64, R85, R87 ;  /* 0x0000005540577223 */ /* 0x000fe20000010057 */
[----:B------:R-:W-:-:S03]  /*a560*/  LEA.HI.SX32 R84, R84, R80, 0x1b ;  /* 0x0000005054547211 */ /* 0x000fc600078fdaff */
[----:B------:R-:W-:Y:S01]  /*a570*/  FFMA.FTZ R87, R63, R56, R87 ;  /* 0x000000383f577223 */ /* 0x000fe20000010057 */
[----:B------:R-:W-:Y:S02]  /*a580*/  IMAD R50, R50, 0x4, R24 ;  /* 0x0000000432327824 */ /* 0x000fe400078e0218 */
[----:B------:R-:W-:Y:S01]  /*a590*/  FMUL.FTZ R85, R93, R85 ;  /* 0x000000555d557220 */ /* 0x000fe20000410000 */
[----:B------:R-:W-:Y:S01]  /*a5a0*/  LEA R84, R84, R24, 0x2 ;  /* 0x0000001854547211 */ /* 0x000fe200078e10ff */
[----:B------:R-:W-:Y:S01]  /*a5b0*/  FMUL.FTZ R56, R92, R56 ;  /* 0x000000385c387220 */ /* 0x000fe20000410000 */
[----:B------:R-:W-:Y:S01]  /*a5c0*/  FMUL.FTZ R51, R99, R36 ;  /* 0x0000002463337220 */ /* 0x000fe20000410000 */
[----:B------:R-:W-:Y:S01]  /*a5d0*/  FFMA.FTZ R87, R62, R86, R87 ;  /* 0x000000563e577223 */ /* 0x000fe20000010057 */
[----:B------:R0:W-:Y:S04]  /*a5e0*/  STS [R50+0x1094], R85 ;  /* 0x0010945532007388 */ /* 0x0001e80000000800 */
[----:B------:R1:W-:Y:S04]  /*a5f0*/  STS [R84+0x1098], R56 ;  /* 0x0010983854007388 */ /* 0x0003e80000000800 */
[----:B------:R2:W-:Y:S01]  /*a600*/  STS [R53+0x109c], R52 ;  /* 0x00109c3435007388 */ /* 0x0005e20000000800 */
[----:B0-----:R-:W-:Y:S01]  /*a610*/  FMUL.FTZ R85, R98, R35 ;  /* 0x0000002362557220 */ /* 0x001fe20000410000 */
[----:B-1----:R-:W-:Y:S01]  /*a620*/  FFMA.FTZ R56, R61, R51, R87 ;  /* 0x000000333d387223 */ /* 0x002fe20000010057 */
[----:B--2---:R-:W-:Y:S01]  /*a630*/  FMUL.FTZ R52, R96, R33 ;  /* 0x0000002160347220 */ /* 0x004fe20000410000 */
[----:B------:R-:W-:-:S02]  /*a640*/  FMUL.FTZ R53, R97, R34 ;  /* 0x0000002261357220 */ /* 0x000fc40000410000 */
[----:B------:R-:W-:Y:S01]  /*a650*/  FFMA.FTZ R56, R59, R85, R56 ;  /* 0x000000553b387223 */ /* 0x000fe20000010038 */
[----:B------:R-:W-:Y:S01]  /*a660*/  FMUL.FTZ R86, R79, R51 ;  /* 0x000000334f567220 */ /* 0x000fe20000410000 */
[----:B------:R-:W-:Y:S01]  /*a670*/  FMUL.FTZ R87, R76, R52 ;  /* 0x000000344c577220 */ /* 0x000fe20000410000 */
[----:B------:R-:W0:Y:S01]  /*a680*/  LDC.64 R50, c[0x0][0x348] ;  /* 0x0000d200ff327b82 */ /* 0x000e220000000a00 */
[-C--:B------:R-:W-:Y:S01]  /*a690*/  FFMA.FTZ R56, R58, R53.reuse, R56 ;  /* 0x000000353a387223 */ /* 0x080fe20000010038 */
[----:B------:R-:W-:Y:S01]  /*a6a0*/  FMUL.FTZ R84, R95, R32 ;  /* 0x000000205f547220 */ /* 0x000fe20000410000 */
[----:B------:R1:W-:Y:S04]  /*a6b0*/  STS [R57+0x10a0], R86 ;  /* 0x0010a05639007388 */ /* 0x0003e80000000800 */
[----:B------:R2:W-:Y:S01]  /*a6c0*/  STS [R57+0x10ac], R87 ;  /* 0x0010ac5739007388 */ /* 0x0005e20000000800 */
[----:B------:R-:W-:Y:S01]  /*a6d0*/  FMUL.FTZ R88, R75, R84 ;  /* 0x000000544b587220 */ /* 0x000fe20000410000 */
[----:B-1----:R-:W-:Y:S01]  /*a6e0*/  FMUL.FTZ R86, R77, R53 ;  /* 0x000000354d567220 */ /* 0x002fe20000410000 */
[----:B------:R-:W-:Y:S01]  /*a6f0*/  FMUL.FTZ R53, R74, R30 ;  /* 0x0000001e4a357220 */ /* 0x000fe20000410000 */
[----:B--2---:R-:W-:Y:S01]  /*a700*/  FFMA.FTZ R87, R142, R52, R56 ;  /* 0x000000348e577223 */ /* 0x004fe20000010038 */
[----:B------:R-:W-:-:S03]  /*a710*/  FMUL.FTZ R52, R91, R31 ;  /* 0x0000001f5b347220 */ /* 0x000fc60000410000 */
[----:B------:R-:W-:Y:S01]  /*a720*/  FFMA.FTZ R84, R143, R84, R87 ;  /* 0x000000548f547223 */ /* 0x000fe20000010057 */
[----:B------:R-:W-:Y:S01]  /*a730*/  FMUL.FTZ R87, R72, R53 ;  /* 0x0000003548577220 */ /* 0x000fe20000410000 */
[----:B------:R1:W-:Y:S02]  /*a740*/  STS [R57+0x10a8], R86 ;  /* 0x0010a85639007388 */ /* 0x0003e40000000800 */
[----:B------:R-:W-:Y:S02]  /*a750*/  FFMA.FTZ R84, R144, R52, R84 ;  /* 0x0000003490547223 */ /* 0x000fe40000010054 */
[----:B------:R2:W-:Y:S01]  /*a760*/  STS [R57+0x10b8], R87 ;  /* 0x0010b85739007388 */ /* 0x0005e20000000800 */
[----:B-1----:R-:W-:-:S03]  /*a770*/  FMUL.FTZ R86, R67, R29 ;  /* 0x0000001d43567220 */ /* 0x002fc60000410000 */
[----:B------:R1:W-:Y:S01]  /*a780*/  STS [R57+0x10b0], R88 ;  /* 0x0010b05839007388 */ /* 0x0003e20000000800 */
[----:B--2---:R-:W-:Y:S01]  /*a790*/  FFMA.FTZ R87, R145, R53, R84 ;  /* 0x0000003591577223 */ /* 0x004fe20000010054 */
[----:B------:R-:W-:Y:S01]  /*a7a0*/  HFMA2.MMA R53, -RZ, RZ, 0, 0 ;  /* 0x00000000ff357435 */ /* 0x000fe200000001ff */
[----:B------:R-:W-:Y:S01]  /*a7b0*/  FMUL.FTZ R56, R73, R52 ;  /* 0x0000003449387220 */ /* 0x000fe20000410000 */
[----:B-1----:R-:W-:Y:S01]  /*a7c0*/  FMUL.FTZ R88, R71, R86 ;  /* 0x0000005647587220 */ /* 0x002fe20000410000 */
[----:B------:R-:W-:-:S04]  /*a7d0*/  IMAD.MOV.U32 R52, RZ, RZ, R46 ;  /* 0x000000ffff347224 */ /* 0x000fc800078e002e */
[----:B------:R1:W-:Y:S01]  /*a7e0*/  STS [R57+0x10bc], R88 ;  /* 0x0010bc5839007388 */ /* 0x0003e20000000800 */
[----:B------:R-:W-:Y:S01]  /*a7f0*/  FMUL.FTZ R84, R133, R27 ;  /* 0x0000001b85547220 */ /* 0x000fe20000410000 */
[C---:B0-----:R-:W-:Y:S02]  /*a800*/  IMAD.WIDE.U32 R52, R50.reuse, UR8, R52 ;  /* 0x0000000832347c25 */ /* 0x041fe4000f8e0034 */
[----:B------:R0:W-:Y:S02]  /*a810*/  STS [R57+0x10b4], R56 ;  /* 0x0010b43839007388 */ /* 0x0001e40000000800 */
[----:B-1----:R-:W-:-:S04]  /*a820*/  IMAD R88, R50, UR9, RZ ;  /* 0x0000000932587c24 */ /* 0x002fc8000f8e02ff */
[----:B------:R-:W-:Y:S02]  /*a830*/  IMAD R51, R51, UR8, R88 ;  /* 0x0000000833337c24 */ /* 0x000fe4000f8e0258 */
[----:B0-----:R-:W-:Y:S01]  /*a840*/  FMUL.FTZ R56, R41, R26 ;  /* 0x0000001a29387220 */ /* 0x001fe20000410000 */
[----:B------:R-:W-:Y:S01]  /*a850*/  FMUL.FTZ R41, R69, R84 ;  /* 0x0000005445297220 */ /* 0x000fe20000410000 */
[----:B------:R-:W-:Y:S02]  /*a860*/  MOV R50, R52 ;  /* 0x0000003400327202 */ /* 0x000fe40000000f00 */
[----:B------:R-:W-:Y:S01]  /*a870*/  IADD3 R51, R53, R51, RZ ;  /* 0x0000003335337210 */ /* 0x000fe20007ffe0ff */
[----:B------:R-:W-:Y:S01]  /*a880*/  IMAD.U32 R53, RZ, RZ, UR42 ;  /* 0x0000002aff357e24 */ /* 0x000fe2000f8e00ff */
[----:B------:R-:W-:Y:S01]  /*a890*/  UMOV UR42, UR58 ;  /* 0x0000003a002a7c82 */ /* 0x000fe20008000000 */
[----:B------:R0:W-:Y:S01]  /*a8a0*/  STS [R57+0x10c4], R41 ;  /* 0x0010c42939007388 */ /* 0x0001e20000000800 */
[----:B------:R-:W-:Y:S01]  /*a8b0*/  FMUL.FTZ R85, R78, R85 ;  /* 0x000000554e557220 */ /* 0x000fe20000410000 */
[----:B------:R-:W-:-:S02]  /*a8c0*/  IMAD.WIDE.U32 R50, R53, UR10, R50 ;  /* 0x0000000a35327c25 */ /* 0x000fc4000f8e0032 */
[----:B------:R-:W1:Y:S01]  /*a8d0*/  LDC.64 R52, c[0x0][0x360] ;  /* 0x0000d800ff347b82 */ /* 0x000e620000000a00 */
[----:B0-----:R-:W-:-:S04]  /*a8e0*/  MOV R41, UR42 ;  /* 0x0000002a00297c02 */ /* 0x001fc80008000f00 */
[----:B------:R-:W-:Y:S01]  /*a8f0*/  IADD3 R41, R41, -UR21, -R46 ;  /* 0x8000001529297c10 */ /* 0x000fe2000fffe82e */
[----:B------:R0:W-:Y:S01]  /*a900*/  STS [R57+0x10a4], R85 ;  /* 0x0010a45539007388 */ /* 0x0001e20000000800 */
[----:B------:R-:W-:Y:S01]  /*a910*/  FMUL.FTZ R68, R68, R56 ;  /* 0x0000003844447220 */ /* 0x000fe20000410000 */
[----:B------:R-:W-:Y:S01]  /*a920*/  FFMA.FTZ R87, R146, R86, R87 ;  /* 0x0000005692577223 */ /* 0x000fe20000010057 */
[----:B------:R-:W-:-:S03]  /*a930*/  ISETP.GE.AND P0, PT, R41, 0x1, PT ;  /* 0x000000012900780c */ /* 0x000fc60003f06270 */
[----:B------:R2:W-:Y:S01]  /*a940*/  STS [R57+0x10c8], R68 ;  /* 0x0010c84439007388 */ /* 0x0005e20000000800 */
[----:B0-----:R-:W-:-:S04]  /*a950*/  FMUL.FTZ R85, R60, R28 ;  /* 0x0000001c3c557220 */ /* 0x001fc80000410000 */
[-C--:B------:R-:W-:Y:S01]  /*a960*/  FFMA.FTZ R87, R82, R85.reuse, R87 ;  /* 0x0000005552577223 */ /* 0x080fe20000010057 */
[----:B------:R-:W-:Y:S01]  /*a970*/  FMUL.FTZ R89, R70, R85 ;  /* 0x0000005546597220 */ /* 0x000fe20000410000 */
[----:B--2---:R-:W-:Y:S01]  /*a980*/  FMUL.FTZ R68, R133, UR59 ;  /* 0x0000003b85447c20 */ /* 0x004fe20008410000 */
[----:B------:R-:W-:Y:S02]  /*a990*/  VIADD R121, R51, UR43 ;  /* 0x0000002b33797c36 */ /* 0x000fe40008000000 */
[C---:B------:R-:W-:Y:S01]  /*a9a0*/  FFMA.FTZ R87, R54.reuse, R84, R87 ;  /* 0x0000005436577223 */ /* 0x040fe20000010057 */
[----:B------:R0:W-:Y:S01]  /*a9b0*/  STS [R57+0x10cc], R55 ;  /* 0x0010cc3739007388 */ /* 0x0001e20000000800 */
[----:B------:R-:W-:Y:S01]  /*a9c0*/  FMUL.FTZ R68, R54, R68 ;  /* 0x0000004436447220 */ /* 0x000fe20000410000 */
[----:B------:R-:W-:Y:S02]  /*a9d0*/  IADD3 R54, P1, R50, UR21, RZ ;  /* 0x0000001532367c10 */ /* 0x000fe4000ff3e0ff */
[----:B------:R2:W-:Y:S01]  /*a9e0*/  STS [R57+0x10c0], R89 ;  /* 0x0010c05939007388 */ /* 0x0005e20000000800 */
[----:B------:R-:W-:Y:S01]  /*a9f0*/  FFMA.FTZ R149, R149, R56, R87 ;  /* 0x0000003895957223 */ /* 0x000fe20000010057 */
[----:B------:R-:W-:Y:S01]  /*aa00*/  FMUL.FTZ R87, R60, UR59 ;  /* 0x0000003b3c577c20 */ /* 0x000fe20008410000 */
[----:B------:R-:W-:Y:S01]  /*aa10*/  FMUL.FTZ R88, R67, UR59 ;  /* 0x0000003b43587c20 */ /* 0x000fe20008410000 */
[----:B------:R-:W-:Y:S01]  /*aa20*/  FMUL.FTZ R117, R96, UR59 ;  /* 0x0000003b60757c20 */ /* 0x000fe20008410000 */
[----:B------:R-:W-:Y:S01]  /*aa30*/  FMUL.FTZ R60, R100, UR59 ;  /* 0x0000003b643c7c20 */ /* 0x000fe20008410000 */
[----:B0-----:R-:W-:Y:S01]  /*aa40*/  IADD3.X R55, R121, UR23, RZ, P1, !PT ;  /* 0x0000001779377c10 */ /* 0x001fe20008ffe4ff */
[----:B------:R-:W-:Y:S01]  /*aa50*/  FMUL.FTZ R84, R101, UR59 ;  /* 0x0000003b65547c20 */ /* 0x000fe20008410000 */
[----:B------:R-:W-:Y:S01]  /*aa60*/  FMUL.FTZ R85, R102, UR59 ;  /* 0x0000003b66557c20 */ /* 0x000fe20008410000 */
[----:B------:R-:W-:Y:S01]  /*aa70*/  FMUL.FTZ R86, R103, UR59 ;  /* 0x0000003b67567c20 */ /* 0x000fe20008410000 */
[----:B--2---:R-:W-:Y:S01]  /*aa80*/  FMUL.FTZ R89, R74, UR59 ;  /* 0x0000003b4a597c20 */ /* 0x004fe20008410000 */
        /* <DEDUP_REMOVED lines=8> */
[----:B------:R-:W-:-:S04]  /*ab10*/  LEA.HI.SX32 R54, R46, R46, 0x1b ;  /* 0x0000002e2e367211 */ /* 0x000fc800078fdaff */
[----:B------:R-:W-:-:S06]  /*ab20*/  LEA R54, R54, R24, 0x2 ;  /* 0x0000001836367211 */ /* 0x000fcc00078e10ff */
[----:B------:R-:W0:Y:S04]  /*ab30*/  LDS R54, [R54+0x1090] ;  /* 0x0010900036367984 */ /* 0x000e280000000800 */
[----:B0-----:R0:W-:Y:S02]  /*ab40*/  REDG.E.ADD.F32.FTZ.RN.STRONG.GPU desc[UR24][R56.64], R54 ;  /* 0x00000036380079a6 */ /* 0x0011e4000c10f398 */
.L_x_1197:
[----:B------:R-:W-:Y:S05]  /*ab50*/  BSYNC B0 ;  /* 0x0000000000007941 */ /* 0x000fea0003800000 */
.L_x_1196:
[----:B------:R-:W-:Y:S01]  /*ab60*/  USHF.L.U64.HI UR56, UR52, 0x2, UR53 ;  /* 0x0000000234387899 */ /* 0x000fe20008010235 */
[C---:B0-----:R-:W-:Y:S01]  /*ab70*/  LEA R54, P0, R50.reuse, UR30, 0x2 ;  /* 0x0000001e32367c11 */ /* 0x041fe2000f8010ff */
[----:B------:R-:W-:Y:S01]  /*ab80*/  USHF.L.U32 UR59, UR52, 0x2, URZ ;  /* 0x00000002343b7899 */ /* 0x000fe2000800063f */
[----:B------:R-:W-:Y:S01]  /*ab90*/  MOV R51, UR45 ;  /* 0x0000002d00337c02 */ /* 0x000fe20008000f00 */
[----:B------:R-:W-:Y:S01]  /*aba0*/  UIADD3 UR43, UR6, -UR54, URZ ;  /* 0x80000036062b7290 */ /* 0x000fe2000fffe03f */
[----:B------:R-:W-:Y:S01]  /*abb0*/  LEA.HI.X R55, R50, UR31, R121, 0x2, P0 ;  /* 0x0000001f32377c11 */ /* 0x000fe200080f1479 */
[----:B-1----:R-:W-:Y:S01]  /*abc0*/  IMAD R121, R52, UR56, RZ ;  /* 0x0000003834797c24 */ /* 0x002fe2000f8e02ff */
[----:B------:R-:W-:Y:S01]  /*abd0*/  MOV R57, UR46 ;  /* 0x0000002e00397c02 */ /* 0x000fe20008000f00 */
[----:B------:R-:W-:Y:S01]  /*abe0*/  IMAD.U32 R50, RZ, RZ, UR45 ;  /* 0x0000002dff327e24 */ /* 0x000fe2000f8e00ff */
[----:B------:R-:W-:Y:S01]  /*abf0*/  UIMAD UR43, UR43, -0x800, URZ ;  /* 0xfffff8002b2b78a4 */ /* 0x000fe2000f8e023f */
[----:B------:R-:W-:Y:S01]  /*ac00*/  IMAD R53, R53, UR59, R121 ;  /* 0x0000003b35357c24 */ /* 0x000fe2000f8e0279 */
[----:B------:R-:W-:Y:S01]  /*ac10*/  IADD3 R121, R46, 0x80, RZ ;  /* 0x000000802e797810 */ /* 0x000fe20007ffe0ff */
[----:B------:R-:W-:Y:S01]  /*ac20*/  BSSY B0, `(.L_x_1198) ;  /* 0x0000017000007945 */ /* 0x000fe20003800000 */
[----:B------:R-:W-:Y:S01]  /*ac30*/  LEA R50, P0, R50, R54, 0x2 ;  /* 0x0000003632327211 */ /* 0x000fe200078010ff */
[----:B------:R-:W-:Y:S01]  /*ac40*/  FADD.FTZ R83, R149, R83 ;  /* 0x0000005395537221 */ /* 0x000fe20000010000 */
[----:B------:R-:W-:Y:S01]  /*ac50*/  LEA.HI.SX32 R121, R121, R46, 0x1b ;  /* 0x0000002e79797211 */ /* 0x000fe200078fdaff */
[----:B------:R-:W-:Y:S01]  /*ac60*/  IMAD.U32 R56, RZ, RZ, UR43 ;  /* 0x0000002bff387e24 */ /* 0x000fe2000f8e00ff */
[----:B------:R-:W-:-:S02]  /*ac70*/  LEA.HI.X R51, R51, R55, R57, 0x2, P0 ;  /* 0x0000003733337211 */ /* 0x000fc400000f1439 */
[----:B------:R-:W-:Y:S01]  /*ac80*/  LEA R121, R121, R24, 0x2 ;  /* 0x0000001879797211 */ /* 0x000fe200078e10ff */
[----:B------:R-:W-:Y:S01]  /*ac90*/  IMAD.WIDE R54, R56, 0x4, R54 ;  /* 0x0000000438367825 */ /* 0x000fe200078e0236 */
[----:B------:R-:W-:Y:S02]  /*aca0*/  ISETP.GE.AND P0, PT, R41, 0x81, PT ;  /* 0x000000812900780c */ /* 0x000fe40003f06270 */
[----:B------:R-:W-:Y:S01]  /*acb0*/  IADD3 R57, R46, 0x100, RZ ;  /* 0x000001002e397810 */ /* 0x000fe20007ffe0ff */
[----:B------:R-:W-:Y:S01]  /*acc0*/  IMAD.WIDE.U32 R50, R52, UR59, R50 ;  /* 0x0000003b34327c25 */ /* 0x000fe2000f8e0032 */
[----:B------:R-:W0:Y:S01]  /*acd0*/  LDS R121, [R121+0x1290] ;  /* 0x0012900079797984 */ /* 0x000e220000000800 */
[----:B------:R-:W-:Y:S02]  /*ace0*/  IADD3 R56, R46, 0x180, RZ ;  /* 0x000001802e387810 */ /* 0x000fe40007ffe0ff */
[----:B------:R-:W-:Y:S01]  /*acf0*/  LEA.HI.SX32 R57, R57, R46, 0x1b ;  /* 0x0000002e39397211 */ /* 0x000fe200078fdaff */
[----:B------:R-:W-:Y:S01]  /*ad00*/  IMAD.IADD R51, R53, 0x1, R51 ;  /* 0x0000000135337824 */ /* 0x000fe200078e0233 */
[----:B------:R-:W-:-:S02]  /*ad10*/  ISETP.GE.AND P1, PT, R41, 0x101, PT ;  /* 0x000001012900780c */ /* 0x000fc40003f26270 */
[----:B------:R-:W-:Y:S01]  /*ad20*/  ISETP.GE.AND P2, PT, R41, 0x181, PT ;  /* 0x000001812900780c */ /* 0x000fe20003f46270 */
[----:B------:R-:W-:Y:S01]  /*ad30*/  IMAD R57, R57, 0x4, R24 ;  /* 0x0000000439397824 */ /* 0x000fe200078e0218 */
[----:B------:R-:W-:Y:S01]  /*ad40*/  LEA.HI.SX32 R56, R56, R46, 0x1b ;  /* 0x0000002e38387211 */ /* 0x000fe200078fdaff */
[----:B------:R-:W-:Y:S10]  /*ad50*/  @!P0 BRA `(.L_x_1199) ;  /* 0x00000000000c8947 */ /* 0x000ff40003800000 */
[----:B------:R-:W-:-:S05]  /*ad60*/  IMAD.WIDE.U32 R54, R52, UR59, R54 ;  /* 0x0000003b34367c25 */ /* 0x000fca000f8e0036 */
[----:B------:R-:W-:-:S05]  /*ad70*/  IADD3 R55, R55, R53, RZ ;  /* 0x0000003537377210 */ /* 0x000fca0007ffe0ff */
[----:B0-----:R1:W-:Y:S02]  /*ad80*/  REDG.E.ADD.F32.FTZ.RN.STRONG.GPU desc[UR24][R54.64+-0x1e00], R121 ;  /* 0xffe20079360079a6 */ /* 0x0013e4000c10f398 */
.L_x_1199:
[----:B------:R-:W-:Y:S05]  /*ad90*/  BSYNC B0 ;  /* 0x0000000000007941 */ /* 0x000fea0003800000 */
.L_x_1198:
[----:B------:R-:W2:Y:S01]  /*ada0*/  LDS R57, [R57+0x1490] ;  /* 0x0014900039397984 */ /* 0x000ea20000000800 */
[----:B------:R-:W-:Y:S01]  /*adb0*/  BSSY B0, `(.L_x_1200) ;  /* 0x0000004000007945 */ /* 0x000fe20003800000 */
[----:B------:R-:W-:-:S03]  /*adc0*/  LEA R56, R56, R24, 0x2 ;  /* 0x0000001838387211 */ /* 0x000fc600078e10ff */
[----:B------:R-:W-:Y:S05]  /*add0*/  @!P1 BRA `(.L_x_1201) ;  /* 0x0000000000049947 */ /* 0x000fea0003800000 */
[----:B--2---:R3:W-:Y:S02]  /*ade0*/  REDG.E.ADD.F32.FTZ.RN.STRONG.GPU desc[UR24][R50.64+-0x1c00], R57 ;  /* 0xffe40039320079a6 */ /* 0x0047e4000c10f398 */
.L_x_1201:
[----:B------:R-:W-:Y:S05]  /*adf0*/  BSYNC B0 ;  /* 0x0000000000007941 */ /* 0x000fea0003800000 */
.L_x_1200:
[----:B------:R-:W4:Y:S01]  /*ae00*/  LDS R56, [R56+0x1690] ;  /* 0x0016900038387984 */ /* 0x000f220000000800 */
[----:B------:R-:W-:Y:S01]  /*ae10*/  BSSY B0, `(.L_x_1202) ;  /* 0x0000004000007945 */ /* 0x000fe20003800000 */
[----:B------:R-:W-:-:S03]  /*ae20*/  VIADD R52, R46, 0x280 ;  /* 0x000002802e347836 */ /* 0x000fc60000000000 */
[----:B------:R-:W-:Y:S05]  /*ae30*/  @!P2 BRA `(.L_x_1203) ;  /* 0x000000000004a947 */ /* 0x000fea0003800000 */
[----:B----4-:R4:W-:Y:S02]  /*ae40*/  REDG.E.ADD.F32.FTZ.RN.STRONG.GPU desc[UR24][R50.64+-0x1a00], R56 ;  /* 0xffe60038320079a6 */ /* 0x0109e4000c10f398 */
.L_x_1203:
[----:B------:R-:W-:Y:S05]  /*ae50*/  BSYNC B0 ;  /* 0x0000000000007941 */ /* 0x000fea0003800000 */
.L_x_1202:
[C---:B------:R-:W-:Y:S01]  /*ae60*/  IADD3 R53, R46.reuse, 0x200, RZ ;  /* 0x000002002e357810 */ /* 0x040fe20007ffe0ff */
[----:B------:R-:W-:Y:S01]  /*ae70*/  BSSY B0, `(.L_x_1204) ;  /* 0x0000011000007945 */ /* 0x000fe20003800000 */
[----:B------:R-:W-:Y:S01]  /*ae80*/  ISETP.GE.AND P5, PT, R41, 0x201, PT ;  /* 0x000002012900780c */ /* 0x000fe20003fa6270 */
[C---:B-1----:R-:W-:Y:S01]  /*ae90*/  VIADD R55, R46.reuse, 0x380 ;  /* 0x000003802e377836 */ /* 0x042fe20000000000 */
        /* <DEDUP_REMOVED lines=14> */
.L_x_1205:
[----:B------:R-:W-:Y:S05]  /*af80*/  BSYNC B0 ;  /* 0x0000000000007941 */ /* 0x000fea0003800000 */
.L_x_1204:
[----:B------:R-:W0:Y:S01]  /*af90*/  LDS R52, [R52+0x1a90] ;  /* 0x001a900034347984 */ /* 0x000e220000000800 */
[----:B------:R-:W-:Y:S01]  /*afa0*/  BSSY B0, `(.L_x_1206) ;  /* 0x0000006000007945 */ /* 0x000fe20003800000 */
[----:B----4-:R-:W-:Y:S01]  /*afb0*/  VIADD R56, R46, 0x400 ;  /* 0x000004002e387836 */ /* 0x010fe20000000000 */
[----:B-1----:R-:W-:Y:S02]  /*afc0*/  LEA.HI.SX32 R54, R55, R46, 0x1b ;  /* 0x0000002e37367211 */ /* 0x002fe400078fdaff */
[----:B------:R-:W-:Y:S01]  /*afd0*/  LEA R53, R53, R24, 0x2 ;  /* 0x0000001835357211 */ /* 0x000fe200078e10ff */
[----:B------:R-:W-:Y:S06]  /*afe0*/  @!P0 BRA `(.L_x_1207) ;  /* 0x0000000000048947 */ /* 0x000fec0003800000 */
[----:B0-----:R1:W-:Y:S02]  /*aff0*/  REDG.E.ADD.F32.FTZ.RN.STRONG.GPU desc[UR24][R50.64+-0x1600], R52 ;  /* 0xffea0034320079a6 */ /* 0x0013e4000c10f398 */
.L_x_1207:
[----:B------:R-:W-:Y:S05]  /*b000*/  BSYNC B0 ;  /* 0x0000000000007941 */ /* 0x000fea0003800000 */
.L_x_1206:
[----:B------:R-:W4:Y:S01]  /*b010*/  LDS R53, [R53+0x1c90] ;  /* 0x001c900035357984 */ /* 0x000f220000000800 */
[----:B------:R-:W-:Y:S01]  /*b020*/  BSSY B0, `(.L_x_1208) ;  /* 0x0000006000007945 */ /* 0x000fe20003800000 */
[----:B------:R-:W-:Y:S01]  /*b030*/  IADD3 R55, R46, 0x480, RZ ;  /* 0x000004802e377810 */ /* 0x000fe20007ffe0ff */
[----:B------:R-:W-:Y:S01]  /*b040*/  IMAD R54, R54, 0x4, R24 ;  /* 0x0000000436367824 */ /* 0x000fe200078e0218 */
[----:B01----:R-:W-:Y:S01]  /*b050*/  LEA.HI.SX32 R52, R56, R46, 0x1b ;  /* 0x0000002e38347211 */ /* 0x003fe200078fdaff */
[----:B------:R-:W-:Y:S06]  /*b060*/  @!P1 BRA `(.L_x_1209) ;  /* 0x0000000000049947 */ /* 0x000fec0003800000 */
[----:B----4-:R0:W-:Y:S02]  /*b070*/  REDG.E.ADD.F32.FTZ.RN.STRONG.GPU desc[UR24][R50.64+-0x1400], R53 ;  /* 0xffec0035320079a6 */ /* 0x0101e4000c10f398 */
.L_x_1209:
[----:B------:R-:W-:Y:S05]  /*b080*/  BSYNC B0 ;  /* 0x0000000000007941 */ /* 0x000fea0003800000 */
.L_x_1208:
[----:B------:R-:W1:Y:S01]  /*b090*/  LDS R54, [R54+0x1e90] ;  /* 0x001e900036367984 */ /* 0x000e620000000800 */
[----:B------:R-:W-:Y:S01]  /*b0a0*/  BSSY B0, `(.L_x_1210) ;  /* 0x0000005000007945 */ /* 0x000fe20003800000 */
[----:B0---4-:R-:W-:Y:S02]  /*b0b0*/  LEA.HI.SX32 R53, R55, R46, 0x1b ;  /* 0x0000002e37357211 */ /* 0x011fe400078fdaff */
[----:B------:R-:W-:Y:S01]  /*b0c0*/  LEA R52, R52, R24, 0x2 ;  /* 0x0000001834347211 */ /* 0x000fe200078e10ff */
[----:B------:R-:W-:Y:S06]  /*b0d0*/  @!P2 BRA `(.L_x_1211) ;  /* 0x000000000004a947 */ /* 0x000fec0003800000 */
[----:B-1----:R0:W-:Y:S02]  /*b0e0*/  REDG.E.ADD.F32.FTZ.RN.STRONG.GPU desc[UR24][R50.64+-0x1200], R54 ;  /* 0xffee0036320079a6 */ /* 0x0021e4000c10f398 */
.L_x_1211:
[----:B------:R-:W-:Y:S05]  /*b0f0*/  BSYNC B0 ;  /* 0x0000000000007941 */ /* 0x000fea0003800000 */
.L_x_1210:
[----:B------:R-:W4:Y:S01]  /*b100*/  LDS R52, [R52+0x2090] ;  /* 0x0020900034347984 */ /* 0x000f220000000800 */
[----:B------:R-:W-:Y:S01]  /*b110*/  BSSY B0, `(.L_x_1212) ;  /* 0x0000004000007945 */ /* 0x000fe20003800000 */
[----:B------:R-:W-:-:S03]  /*b120*/  LEA R53, R53, R24, 0x2 ;  /* 0x0000001835357211 */ /* 0x000fc600078e10ff */
[----:B------:R-:W-:Y:S05]  /*b130*/  @!P3 BRA `(.L_x_1213) ;  /* 0x000000000004b947 */ /* 0x000fea0003800000 */
[----:B----4-:R4:W-:Y:S02]  /*b140*/  REDG.E.ADD.F32.FTZ.RN.STRONG.GPU desc[UR24][R50.64+-0x1000], R52 ;  /* 0xfff00034320079a6 */ /* 0x0109e4000c10f398 */
.L_x_1213:
[----:B------:R-:W-:Y:S05]  /*b150*/  BSYNC B0 ;  /* 0x0000000000007941 */ /* 0x000fea0003800000 */
.L_x_1212:
[----:B------:R-:W2:Y:S01]  /*b160*/  LDS R53, [R53+0x2290] ;  /* 0x0022900035357984 */ /* 0x000ea20000000800 */
[----:B------:R-:W-:Y:S01]  /*b170*/  BSSY B0, `(.L_x_1214) ;  /* 0x0000005000007945 */ /* 0x000fe20003800000 */
[C---:B----4-:R-:W-:Y:S01]  /*b180*/  VIADD R52, R46.reuse, 0x500 ;  /* 0x000005002e347836 */ /* 0x050fe20000000000 */
[----:B01----:R-:W-:Y:S02]  /*b190*/  IADD3 R54, R46, 0x580, RZ ;  /* 0x000005802e367810 */ /* 0x003fe40007ffe0ff */
[----:B------:R-:W-:Y:S05]  /*b1a0*/  @!P4 BRA `(.L_x_1215) ;  /* 0x000000000004c947 */ /* 0x000fea0003800000 */
[----:B--2---:R0:W-:Y:S02]  /*b1b0*/  REDG.E.ADD.F32.FTZ.RN.STRONG.GPU desc[UR24][R50.64+-0xe00], R53 ;  /* 0xfff20035320079a6 */ /* 0x0041e4000c10f398 */
.L_x_1215:
[----:B------:R-:W-:Y:S05]  /*b1c0*/  BSYNC B0 ;  /* 0x0000000000007941 */ /* 0x000fea0003800000 */
.L_x_1214:
[----:B0-2---:R-:W-:Y:S01]  /*b1d0*/  LEA.HI.SX32 R53, R52, R46, 0x1b ;  /* 0x0000002e34357211 */ /* 0x005fe200078fdaff */
        /* <DEDUP_REMOVED lines=16> */
.L_x_1217:
[----:B------:R-:W-:Y:S05]  /*b2e0*/  BSYNC B0 ;  /* 0x0000000000007941 */ /* 0x000fea0003800000 */
.L_x_1216:
[----:B------:R-:W2:Y:S01]  /*b2f0*/  LDS R54, [R54+0x2690] ;  /* 0x0026900036367984 */ /* 0x000ea20000000800 */
[----:B------:R-:W-:Y:S01]  /*b300*/  BSSY B0, `(.L_x_1218) ;  /* 0x0000006000007945 */ /* 0x000fe20003800000 */
[----:B01----:R-:W-:Y:S01]  /*b310*/  VIADD R53, R46, 0x700 ;  /* 0x000007002e357836 */ /* 0x003fe20000000000 */
[----:B------:R-:W-:Y:S02]  /*b320*/  LEA.HI.SX32 R41, R56, R46, 0x1b ;  /* 0x0000002e38297211 */ /* 0x000fe400078fdaff */
[----:B------:R-:W-:Y:S01]  /*b330*/  LEA R52, R52, R24, 0x2 ;  /* 0x0000001834347211 */ /* 0x000fe200078e10ff */
[----:B------:R-:W-:Y:S06]  /*b340*/  @!P0 BRA `(.L_x_1219) ;  /* 0x0000000000048947 */ /* 0x000fec0003800000 */
[----:B--2---:R0:W-:Y:S02]  /*b350*/  REDG.E.ADD.F32.FTZ.RN.STRONG.GPU desc[UR24][R50.64+-0xa00], R54 ;  /* 0xfff60036320079a6 */ /* 0x0041e4000c10f398 */
.L_x_1219:
[----:B------:R-:W-:Y:S05]  /*b360*/  BSYNC B0 ;  /* 0x0000000000007941 */ /* 0x000fea0003800000 */
.L_x_1218:
[----:B------:R-:W1:Y:S01]  /*b370*/  LDS R52, [R52+0x2890] ;  /* 0x0028900034347984 */ /* 0x000e620000000800 */
[----:B------:R-:W-:Y:S01]  /*b380*/  BSSY B0, `(.L_x_1220) ;  /* 0x0000006000007945 */ /* 0x000fe20003800000 */
[----:B0-2---:R-:W-:Y:S01]  /*b390*/  IADD3 R54, R46, 0x780, RZ ;  /* 0x000007802e367810 */ /* 0x005fe20007ffe0ff */
[----:B------:R-:W-:Y:S01]  /*b3a0*/  IMAD R41, R41, 0x4, R24 ;  /* 0x0000000429297824 */ /* 0x000fe200078e0218 */
[----:B------:R-:W-:Y:S01]  /*b3b0*/  LEA.HI.SX32 R53, R53, R46, 0x1b ;  /* 0x0000002e35357211 */ /* 0x000fe200078fdaff */
[----:B------:R-:W-:Y:S06]  /*b3c0*/  @!P1 BRA `(.L_x_1221) ;  /* 0x0000000000049947 */ /* 0x000fec0003800000 */
[----:B-1----:R0:W-:Y:S02]  /*b3d0*/  REDG.E.ADD.F32.FTZ.RN.STRONG.GPU desc[UR24][R50.64+-0x800], R52 ;  /* 0xfff80034320079a6 */ /* 0x0021e4000c10f398 */
.L_x_1221:
[----:B------:R-:W-:Y:S05]  /*b3e0*/  BSYNC B0 ;  /* 0x0000000000007941 */ /* 0x000fea0003800000 */
.L_x_1220:
[----:B------:R-:W2:Y:S01]  /*b3f0*/  LDS R41, [R41+0x2a90] ;  /* 0x002a900029297984 */ /* 0x000ea20000000800 */
[----:B------:R-:W-:Y:S01]  /*b400*/  BSSY B0, `(.L_x_1222) ;  /* 0x0000005000007945 */ /* 0x000fe20003800000 */
[----:B01----:R-:W-:Y:S02]  /*b410*/  LEA.HI.SX32 R52, R54, R46, 0x1b ;  /* 0x0000002e36347211 */ /* 0x003fe400078fdaff */
[----:B------:R-:W-:Y:S01]  /*b420*/  LEA R53, R53, R24, 0x2 ;  /* 0x0000001835357211 */ /* 0x000fe200078e10ff */
[----:B------:R-:W-:Y:S06]  /*b430*/  @!P2 BRA `(.L_x_1223) ;  /* 0x000000000004a947 */ /* 0x000fec0003800000 */
[----:B--2---:R0:W-:Y:S02]  /*b440*/  REDG.E.ADD.F32.FTZ.RN.STRONG.GPU desc[UR24][R50.64+-0x600], R41 ;  /* 0xfffa0029320079a6 */ /* 0x0041e4000c10f398 */
.L_x_1223:
[----:B------:R-:W-:Y:S05]  /*b450*/  BSYNC B0 ;  /* 0x0000000000007941 */ /* 0x000fea0003800000 */
.L_x_1222:
[----:B------:R-:W1:Y:S01]  /*b460*/  LDS R53, [R53+0x2c90] ;  /* 0x002c900035357984 */ /* 0x000e620000000800 */
[----:B------:R-:W-:Y:S01]  /*b470*/  BSSY B0, `(.L_x_1224) ;  /* 0x0000004000007945 */ /* 0x000fe20003800000 */
[----:B------:R-:W-:-:S03]  /*b480*/  LEA R52, R52, R24, 0x2 ;  /* 0x0000001834347211 */ /* 0x000fc600078e10ff */
[----:B------:R-:W-:Y:S05]  /*b490*/  @!P3 BRA `(.L_x_1225) ;  /* 0x000000000004b947 */ /* 0x000fea0003800000 */
[----:B-1----:R4:W-:Y:S02]  /*b4a0*/  REDG.E.ADD.F32.FTZ.RN.STRONG.GPU desc[UR24][R50.64+-0x400], R53 ;  /* 0xfffc0035320079a6 */ /* 0x0029e4000c10f398 */
.L_x_1225:
[----:B------:R-:W-:Y:S05]  /*b4b0*/  BSYNC B0 ;  /* 0x0000000000007941 */ /* 0x000fea0003800000 */
.L_x_1224:
[----:B------:R-:W0:Y:S01]  /*b4c0*/  LDS R52, [R52+0x2e90] ;  /* 0x002e900034347984 */ /* 0x000e220000000800 */
[----:B------:R-:W-:Y:S04]  /*b4d0*/  BSSY B0, `(.L_x_1226) ;  /* 0x0000003000007945 */ /* 0x000fe80003800000 */
[----:B------:R-:W-:Y:S05]  /*b4e0*/  @!P4 BRA `(.L_x_1227) ;  /* 0x000000000004c947 */ /* 0x000fea0003800000 */
[----:B0-----:R0:W-:Y:S02]  /*b4f0*/  REDG.E.ADD.F32.FTZ.RN.STRONG.GPU desc[UR24][R50.64+-0x200], R52 ;  /* 0xfffe0034320079a6 */ /* 0x0011e4000c10f398 */
.L_x_1227:
[----:B------:R-:W-:Y:S05]  /*b500*/  BSYNC B0 ;  /* 0x0000000000007941 */ /* 0x000fea0003800000 */
.L_x_1226:
[----:B------:R-:W5:Y:S04]  /*b510*/  LDL.LU R55, [R1+0x18] ;  /* 0x0000180001377983 */ /* 0x000f680000300800 */
[----:B------:R-:W5:Y:S04]  /*b520*/  LDL.LU R54, [R1+0x1c] ;  /* 0x00001c0001367983 */ /* 0x000f680000300800 */
[----:B-1--4-:R-:W4:Y:S04]  /*b530*/  LDL.LU R53, [R1+0x20] ;  /* 0x0000200001357983 */ /* 0x012f280000300800 */
[----:B0-----:R-:W4:Y:S01]  /*b540*/  LDL.LU R52, [R1+0x24] ;  /* 0x0000240001347983 */ /* 0x001f220000300800 */
[----:B------:R-:W-:Y:S01]  /*b550*/  FMUL.FTZ R67, R113, R67 ;  /* 0x0000004371437220 */ /* 0x000fe20000410000 */
[----:B------:R-:W-:-:S02]  /*b560*/  FMUL.FTZ R74, R112, R74 ;  /* 0x0000004a704a7220 */ /* 0x000fc40000410000 */
[----:B---3--:R-:W3:Y:S01]  /*b570*/  LDL.LU R51, [R1+0x28] ;  /* 0x0000280001337983 */ /* 0x008ee20000300800 */
        /* <DEDUP_REMOVED lines=25> */
[----:B------:R-:W-:-:S04]  /*b710*/  FFMA.FTZ R54, R114, R28, R54 ;  /* 0x0000001c72367223 */ /* 0x000fc80000010036 */
[----:B------:R2:W-:Y:S01]  /*b720*/  STL [R1+0x18], R55 ;  /* 0x0000183701007387 */ /* 0x0005e20000100800 */
[----:B----4-:R-:W-:Y:S01]  /*b730*/  FFMA.FTZ R53, R67, R29, R53 ;  /* 0x0000001d43357223 */ /* 0x010fe20000010035 */
[----:B------:R-:W-:Y:S02]  /*b740*/  FFMA.FTZ R52, R74, R30, R52 ;  /* 0x0000001e4a347223 */ /* 0x000fe40000010034 */
[----:B--2---:R-:W2:Y:S01]  /*b750*/  LDL.LU R55, [R1+0x2c] ;  /* 0x00002c0001377983 */ /* 0x004ea20000300800 */
[----:B------:R-:W-:Y:S01]  /*b760*/  FMUL.FTZ R87, R82, R87 ;  /* 0x0000005752577220 */ /* 0x000fe20000410000 */
[----:B------:R-:W-:Y:S01]  /*b770*/  FFMA.FTZ R68, R69, R115, R68 ;  /* 0x0000007345447223 */ /* 0x000fe20000010044 */
[----:B------:R-:W-:Y:S01]  /*b780*/  FADD.FTZ R15, R81, R15 ;  /* 0x0000000f510f7221 */ /* 0x000fe20000010000 */
[----:B------:R4:W-:Y:S04]  /*b790*/  STL [R1+0x1c], R54 ;  /* 0x00001c3601007387 */ /* 0x0009e80000100800 */
[----:B----4-:R-:W4:Y:S01]  /*b7a0*/  LDL.LU R54, [R1+0x30] ;  /* 0x0000300001367983 */ /* 0x010f220000300800 */
[----:B---3--:R-:W-:Y:S01]  /*b7b0*/  FFMA.FTZ R51, R91, R31, R51 ;  /* 0x0000001f5b337223 */ /* 0x008fe20000010033 */
[----:B------:R-:W-:Y:S01]  /*b7c0*/  ISETP.GT.AND P0, PT, R57, 0x17, PT ;  /* 0x000000173900780c */ /* 0x000fe20003f04270 */
[----:B------:R-:W-:Y:S01]  /*b7d0*/  FMUL.FTZ R99, R106, R99 ;  /* 0x000000636a637220 */ /* 0x000fe20000410000 */
[----:B------:R3:W-:Y:S01]  /*b7e0*/  STL [R1+0x20], R53 ;  /* 0x0000203501007387 */ /* 0x0007e20000100800 */
[----:B------:R-:W-:Y:S01]  /*b7f0*/  FMUL.FTZ R100, R105, R100 ;  /* 0x0000006469647220 */ /* 0x000fe20000410000 */
        /* <DEDUP_REMOVED lines=8> */
[----:B---3--:R-:W3:Y:S01]  /*b880*/  LDL.LU R53, [R1+0x34] ;  /* 0x0000340001357983 */ /* 0x008ee20000300800 */
[----:B------:R-:W-:Y:S01]  /*b890*/  FMUL.FTZ R117, R142, R117 ;  /* 0x000000758e757220 */ /* 0x000fe20000410000 */
[----:B------:R-:W-:Y:S01]  /*b8a0*/  FMUL.FTZ R118, R58, R118 ;  /* 0x000000763a767220 */ /* 0x000fe20000410000 */
[----:B------:R-:W-:Y:S01]  /*b8b0*/  FMUL.FTZ R119, R59, R119 ;  /* 0x000000773b777220 */ /* 0x000fe20000410000 */
[----:B------:R5:W-:Y:S01]  /*b8c0*/  STL [R1+0x24], R52 ;  /* 0x0000243401007387 */ /* 0x000be20000100800 */
[----:B------:R-:W-:Y:S01]  /*b8d0*/  FMUL.FTZ R120, R61, R120 ;  /* 0x000000783d787220 */ /* 0x000fe20000410000 */
[----:B------:R-:W-:Y:S01]  /*b8e0*/  FMUL.FTZ R63, R63, R84 ;  /* 0x000000543f3f7220 */ /* 0x000fe20000410000 */
[----:B------:R-:W-:Y:S01]  /*b8f0*/  FMUL.FTZ R64, R64, R85 ;  /* 0x0000005540407220 */ /* 0x000fe20000410000 */
[----:B------:R-:W-:Y:S01]  /*b900*/  FMUL.FTZ R65, R65, R86 ;  /* 0x0000005641417220 */ /* 0x000fe20000410000 */
[----:B------:R-:W-:Y:S01]  /*b910*/  FFMA.FTZ R87, R70, R114, R87 ;  /* 0x0000007246577223 */ /* 0x000fe20000010057 */
[----:B------:R-:W-:Y:S01]  /*b920*/  BSSY B0, `(.L_x_1228) ;  /* 0x0000058000007945 */ /* 0x000fe20003800000 */
[----:B------:R-:W-:Y:S01]  /*b930*/  FADD.FTZ R14, R68, R14 ;  /* 0x0000000e440e7221 */ /* 0x000fe20000010000 */
[----:B-----5:R-:W5:Y:S04]  /*b940*/  LDL.LU R52, [R1+0x38] ;  /* 0x0000380001347983 */ /* 0x020f680000300800 */
[----:B------:R0:W-:Y:S04]  /*b950*/  STL [R1+0x28], R51 ;  /* 0x0000283301007387 */ /* 0x0001e80000100800 */
[----:B0-----:R-:W5:Y:S04]  /*b960*/  LDL.LU R51, [R1+0x3c] ;  /* 0x00003c0001337983 */ /* 0x001f680000300800 */
[----:B------:R-:W5:Y:S01]  /*b970*/  LDL.LU R56, [R1+0x40] ;  /* 0x0000400001387983 */ /* 0x000f620000300800 */
[----:B--2---:R-:W-:-:S05]  /*b980*/  FFMA.FTZ R55, R95, R32, R55 ;  /* 0x000000205f377223 */ /* 0x004fca0000010037 */
[----:B------:R0:W-:Y:S01]  /*b990*/  STL [R1+0x2c], R55 ;  /* 0x00002c3701007387 */ /* 0x0001e20000100800 */
[----:B----4-:R-:W-:-:S03]  /*b9a0*/  FFMA.FTZ R54, R96, R33, R54 ;  /* 0x0000002160367223 */ /* 0x010fc60000010036 */
[----:B0-----:R-:W2:Y:S04]  /*b9b0*/  LDL R55, [R1+0x100] ;  /* 0x0001000001377983 */ /* 0x001ea80000100800 */
[----:B------:R0:W-:Y:S01]  /*b9c0*/  STL [R1+0x30], R54 ;  /* 0x0000303601007387 */ /* 0x0001e20000100800 */
[----:B---3--:R-:W-:-:S03]  /*b9d0*/  FFMA.FTZ R53, R97, R34, R53 ;  /* 0x0000002261357223 */ /* 0x008fc60000010035 */
[----:B0-----:R-:W3:Y:S04]  /*b9e0*/  LDL.LU R54, [R1+0x44] ;  /* 0x0000440001367983 */ /* 0x001ee80000300800 */
[----:B------:R0:W-:Y:S01]  /*b9f0*/  STL [R1+0x34], R53 ;  /* 0x0000343501007387 */ /* 0x0001e20000100800 */
[----:B-----5:R-:W-:-:S03]  /*ba00*/  FFMA.FTZ R52, R98, R35, R52 ;  /* 0x0000002362347223 */ /* 0x020fc60000010034 */
[----:B0-----:R-:W4:Y:S04]  /*ba10*/  LDL.LU R53, [R1+0x48] ;  /* 0x0000480001357983 */ /* 0x001f280000300800 */
        /* <DEDUP_REMOVED lines=10> */
[----:B------:R0:W-:Y:S06]  /*bac0*/  STL [R1+0x40], R56 ;  /* 0x0000403801007387 */ /* 0x0001ec0000100800 */
        /* <DEDUP_REMOVED lines=30> */
[----:B---3--:R-:W-:-:S05]  /*bcb0*/  FFMA.FTZ R54, R101, R38, R54 ;  /* 0x0000002665367223 */ /* 0x008fca0000010036 */
[----:B------:R0:W-:Y:S01]  /*bcc0*/  STL [R1+0x44], R54 ;  /* 0x0000443601007387 */ /* 0x0001e20000100800 */
[----:B----4-:R-:W-:-:S05]  /*bcd0*/  FFMA.FTZ R53, R102, R39, R53 ;  /* 0x0000002766357223 */ /* 0x010fca0000010035 */
[----:B------:R0:W-:Y:S01]  /*bce0*/  STL [R1+0x48], R53 ;  /* 0x0000483501007387 */ /* 0x0001e20000100800 */
[----:B-----5:R-:W-:-:S05]  /*bcf0*/  FFMA.FTZ R52, R47, R44, R52 ;  /* 0x0000002c2f347223 */ /* 0x020fca0000010034 */
[----:B------:R0:W-:Y:S04]  /*bd00*/  STL [R1+0x4c], R52 ;  /* 0x00004c3401007387 */ /* 0x0001e80000100800 */
[----:B--2---:R0:W-:Y:S01]  /*bd10*/  @!P1 STS.64 [R55+0x3198], R50 ;  /* 0x0031983237009388 */ /* 0x0041e20000000a00 */
[----:B------:R-:W-:Y:S06]  /*bd20*/  BAR.SYNC.DEFER_BLOCKING 0x0 ;  /* 0x0000000000007b1d */ /* 0x000fec0000010000 */
[----:B------:R-:W-:Y:S05]  /*bd30*/  @P6 BRA `(.L_x_1229) ;  /* 0x0000000000586947 */ /* 0x000fea0003800000 */
[----:B------:R-:W1:Y:S01]  /*bd40*/  S2UR UR56, SR_CgaCtaId ;  /* 0x00000000003879c3 */ /* 0x000e620000008800 */
[----:B------:R-:W-:Y:S01]  /*bd50*/  UMOV UR43, 0x400 ;  /* 0x00000400002b7882 */ /* 0x000fe20000000000 */
[----:B------:R-:W-:Y:S01]  /*bd60*/  UISETP.NE.AND UP0, UPT, UR20, UR54, UPT ;  /* 0x000000361400728c */ /* 0x000fe2000bf05270 */
[----:B0-----:R-:W-:-:S05]  /*bd70*/  IMAD.U32 R55, RZ, RZ, UR47 ;  /* 0x0000002fff377e24 */ /* 0x001fca000f8e00ff */
[----:B------:R-:W-:Y:S01]  /*bd80*/  PLOP3.LUT P0, PT, PT, PT, UP0, 0x80, 0x0 ;  /* 0x000000000000781c */ /* 0x000fe20003f0f008 */
[----:B-1----:R-:W-:-:S06]  /*bd90*/  ULEA UR43, UR56, UR43, 0x18 ;  /* 0x0000002b382b7291 */ /* 0x002fcc000f8ec03f */
        /* <DEDUP_REMOVED lines=16> */
.L_x_1229:
[----:B------:R-:W-:Y:S05]  /*bea0*/  BSYNC B0 ;  /* 0x0000000000007941 */ /* 0x000fea0003800000 */
.L_x_1228:
[----:B------:R-:W-:Y:S02]  /*beb0*/  UIADD3 UR47, UR47, 0x1, URZ ;  /* 0x000000012f2f7890 */ /* 0x000fe4000fffe03f */
[----:B------:R-:W-:Y:S02]  /*bec0*/  UIADD3 UR52, UP1, UR52, 0x1, URZ ;  /* 0x0000000134347890 */ /* 0x000fe4000ff3e03f */
[----:B------:R-:W-:Y:S02]  /*bed0*/  UISETP.GE.AND UP0, UPT, UR47, UR55, UPT ;  /* 0x000000372f00728c */ /* 0x000fe4000bf06270 */
[----:B------:R-:W-:-:S04]  /*bee0*/  UIADD3.X UR53, URZ, UR53, URZ, UP1, !UPT ;  /* 0x000000353f357290 */ /* 0x000fc80008ffe43f */
[----:B------:R-:W-:-:S13]  /*bef0*/  PLOP3.LUT P0, PT, PT, PT, UP0, 0x80, 0x0 ;  /* 0x000000000000781c */ /* 0x000fda0003f0f008 */
[----:B------:R-:W-:Y:S05]  /*bf00*/  @!P0 BRA `(.L_x_1230) ;  /* 0xffffffbc00488947 */ /* 0x000fea000383ffff */
.L_x_1186:
[C---:B------:R-:W-:Y:S01]  /*bf10*/  IMAD.SHL.U32 R78, R46.reuse, 0x10, RZ ;  /* 0x000000102e4e7824 */ /* 0x040fe200078e00ff */
[----:B------:R-:W-:Y:S01]  /*bf20*/  BAR.SYNC.DEFER_BLOCKING 0x0 ;  /* 0x0000000000007b1d */ /* 0x000fe20000010000 */
[C---:B------:R-:W-:Y:S01]  /*bf30*/  IMAD.SHL.U32 R76, R46.reuse, 0x10, RZ ;  /* 0x000000102e4c7824 */ /* 0x040fe200078e00ff */
[C---:B------:R-:W-:Y:S02]  /*bf40*/  SHF.L.U32 R74, R46.reuse, 0x4, RZ ;  /* 0x000000042e4a7819 */ /* 0x040fe400000006ff */
[----:B------:R-:W-:Y:S02]  /*bf50*/  SHF.L.U32 R17, R46, 0x4, RZ ;  /* 0x000000042e117819 */ /* 0x000fe400000006ff */
[----:B------:R-:W-:Y:S01]  /*bf60*/  LOP3.LUT R78, R78, 0xfffffe00, RZ, 0xc0, !PT ;  /* 0xfffffe004e4e7812 */ /* 0x000fe200078ec0ff */
[----:B------:R-:W-:Y:S01]  /*bf70*/  UIADD3 UR42, -UR21, UR42, URZ ;  /* 0x0000002a152a7290 */ /* 0x000fe2000fffe13f */
[----:B------:R-:W-:Y:S01]  /*bf80*/  LOP3.LUT R76, R76, 0xfffffe00, RZ, 0xc0, !PT ;  /* 0xfffffe004c4c7812 */ /* 0x000fe200078ec0ff */
[----:B01----:R-:W2:Y:S01]  /*bf90*/  LDL.LU R51, [R1+0x48] ;  /* 0x0000480001337983 */ /* 0x003ea20000300800 */
[----:B------:R-:W-:-:S02]  /*bfa0*/  LOP3.LUT R74, R74, 0xfffffe00, RZ, 0xc0, !PT ;  /* 0xfffffe004a4a7812 */ /* 0x000fc400078ec0ff */
[----:B------:R-:W-:Y:S01]  /*bfb0*/  SHF.L.U32 R72, R46, 0x4, RZ ;  /* 0x000000042e487819 */ /* 0x000fe200000006ff */
[----:B------:R-:W3:Y:S01]  /*bfc0*/  LDL.LU R52, [R1+0x4c] ;  /* 0x00004c0001347983 */ /* 0x000ee20000300800 */
[----:B------:R-:W-:Y:S02]  /*bfd0*/  LOP3.LUT R17, R17, 0xfffffe00, RZ, 0xc0, !PT ;  /* 0xfffffe0011117812 */ /* 0x000fe400078ec0ff */
[----:B------:R-:W-:Y:S01]  /*bfe0*/  PRMT R33, RZ, 0x7610, R33 ;  /* 0x00007610ff217816 */ /* 0x000fe20000000021 */
[----:B------:R-:W4:Y:S01]  /*bff0*/  LDL.LU R53, [R1+0x40] ;  /* 0x0000400001357983 */ /* 0x000f220000300800 */
[----:B------:R-:W-:Y:S02]  /*c000*/  LOP3.LUT R78, R78, 0x1f, R46, 0xf8, !PT ;  /* 0x0000001f4e4e7812 */ /* 0x000fe400078ef82e */
[----:B------:R-:W-:Y:S01]  /*c010*/  PRMT R34, RZ, 0x7610, R34 ;  /* 0x00007610ff227816 */ /* 0x000fe20000000022 */
[----:B------:R-:W2:Y:S01]  /*c020*/  LDL.LU R54, [R1+0x44] ;  /* 0x0000440001367983 */ /* 0x000ea20000300800 */
[----:B------:R-:W-:-:S02]  /*c030*/  LOP3.LUT R76, R76, 0x1f, R46, 0xf8, !PT ;  /* 0x0000001f4c4c7812 */ /* 0x000fc400078ef82e */
[----:B------:R-:W-:Y:S01]  /*c040*/  PRMT R35, RZ, 0x7610, R35 ;  /* 0x00007610ff237816 */ /* 0x000fe20000000023 */
[----:B------:R-:W4:Y:S01]  /*c050*/  LDL.LU R55, [R1+0x38] ;  /* 0x0000380001377983 */ /* 0x000f220000300800 */
[----:B------:R-:W-:Y:S02]  /*c060*/  LOP3.LUT R74, R74, 0x1f, R46, 0xf8, !PT ;  /* 0x0000001f4a4a7812 */ /* 0x000fe400078ef82e */
[----:B------:R-:W-:Y:S01]  /*c070*/  PRMT R36, RZ, 0x7610, R36 ;  /* 0x00007610ff247816 */ /* 0x000fe20000000024 */
[----:B------:R-:W4:Y:S01]  /*c080*/  LDL.LU R56, [R1+0x3c] ;  /* 0x00003c0001387983 */ /* 0x000f220000300800 */
[----:B------:R-:W-:Y:S02]  /*c090*/  LOP3.LUT R31, R17, 0x1f, R46, 0xf8, !PT ;  /* 0x0000001f111f7812 */ /* 0x000fe400078ef82e */
[----:B------:R-:W-:Y:S01]  /*c0a0*/  PRMT R37, RZ, 0x7610, R37 ;  /* 0x00007610ff257816 */ /* 0x000fe20000000025 */
[----:B------:R-:W4:Y:S01]  /*c0b0*/  LDL.LU R57, [R1+0x14] ;  /* 0x0000140001397983 */ /* 0x000f220000300800 */
[----:B------:R-:W-:-:S02]  /*c0c0*/  LOP3.LUT R78, R78, 0x20, RZ, 0xfc, !PT ;  /* 0x000000204e4e7812 */ /* 0x000fc400078efcff */
[----:B------:R-:W-:Y:S01]  /*c0d0*/  PRMT R38, RZ, 0x7610, R38 ;  /* 0x00007610ff267816 */ /* 0x000fe20000000026 */
[----:B------:R-:W4:Y:S01]  /*c0e0*/  LDL.LU R58, [R1+0x1c] ;  /* 0x00001c00013a7983 */ /* 0x000f220000300800 */
[----:B------:R-:W-:Y:S02]  /*c0f0*/  LOP3.LUT R76, R76, 0x40, RZ, 0xfc, !PT ;  /* 0x000000404c4c7812 */ /* 0x000fe400078efcff */
[----:B------:R-:W-:Y:S01]  /*c100*/  PRMT R39, RZ, 0x7610, R39 ;  /* 0x00007610ff277816 */ /* 0x000fe20000000027 */
[----:B------:R-:W4:Y:S01]  /*c110*/  LDL.LU R59, [R1+0x24] ;  /* 0x00002400013b7983 */ /* 0x000f220000300800 */
[----:B------:R-:W-:Y:S02]  /*c120*/  LOP3.LUT R74, R74, 0x60, RZ, 0xfc, !PT ;  /* 0x000000604a4a7812 */ /* 0x000fe400078efcff */
[----:B------:R-:W-:Y:S01]  /*c130*/  PRMT R40, RZ, 0x7610, R40 ;  /* 0x00007610ff287816 */ /* 0x000fe20000000028 */
[----:B------:R-:W4:Y:S01]  /*c140*/  LDL.LU R60, [R1+0x20] ;  /* 0x00002000013c7983 */ /* 0x000f220000300800 */
[----:B------:R-:W-:-:S02]  /*c150*/  LOP3.LUT R72, R72, 0xfffffe00, RZ, 0xc0, !PT ;  /* 0xfffffe0048487812 */ /* 0x000fc400078ec0ff */
[----:B------:R-:W-:Y:S01]  /*c160*/  PRMT R41, RZ, 0x7610, R41 ;  /* 0x00007610ff297816 */ /* 0x000fe20000000029 */
[----:B------:R-:W4:Y:S01]  /*c170*/  LDL.LU R61, [R1+0x18] ;  /* 0x00001800013d7983 */ /* 0x000f220000300800 */
[----:B------:R-:W-:Y:S02]  /*c180*/  ISETP.GE.AND P1, PT, R31, UR42, PT ;  /* 0x0000002a1f007c0c */ /* 0x000fe4000bf26270 */
[----:B------:R-:W-:Y:S01]  /*c190*/  PRMT R42, RZ, 0x7610, R42 ;  /* 0x00007610ff2a7816 */ /* 0x000fe2000000002a */
[----:B------:R-:W4:Y:S01]  /*c1a0*/  LDL.LU R62, [R1+0x10] ;  /* 0x00001000013e7983 */ /* 0x000f220000300800 */
[----:B------:R-:W-:Y:S02]  /*c1b0*/  ISETP.GE.AND P2, PT, R78, UR42, PT ;  /* 0x0000002a4e007c0c */ /* 0x000fe4000bf46270 */
[----:B------:R-:W-:Y:S01]  /*c1c0*/  PRMT R43, RZ, 0x7610, R43 ;  /* 0x00007610ff2b7816 */ /* 0x000fe2000000002b */
[----:B------:R-:W4:Y:S01]  /*c1d0*/  LDL.LU R63, [R1+0x30] ;  /* 0x00003000013f7983 */ /* 0x000f220000300800 */
[----:B------:R-:W-:-:S02]  /*c1e0*/  ISETP.GE.AND P3, PT, R76, UR42, PT ;  /* 0x0000002a4c007c0c */ /* 0x000fc4000bf66270 */
[----:B------:R-:W-:Y:S01]  /*c1f0*/  PRMT R44, RZ, 0x7610, R44 ;  /* 0x00007610ff2c7816 */ /* 0x000fe2000000002c */
[----:B------:R-:W4:Y:S01]  /*c200*/  LDL.LU R64, [R1+0x34] ;  /* 0x0000340001407983 */ /* 0x000f220000300800 */
[----:B------:R-:W-:Y:S02]  /*c210*/  ISETP.GE.AND P4, PT, R74, UR42, PT ;  /* 0x0000002a4a007c0c */ /* 0x000fe4000bf86270 */
[----:B------:R-:W-:Y:S01]  /*c220*/  PRMT R47, RZ, 0x7610, R47 ;  /* 0x00007610ff2f7816 */ /* 0x000fe2000000002f */
[----:B------:R-:W4:Y:S01]  /*c230*/  LDL.LU R65, [R1+0x28] ;  /* 0x0000280001417983 */ /* 0x000f220000300800 */
[----:B------:R-:W-:Y:S02]  /*c240*/  LOP3.LUT R72, R72, 0x1f, R46, 0xf8, !PT ;  /* 0x0000001f48487812 */ /* 0x000fe400078ef82e */
[----:B------:R-:W-:Y:S01]  /*c250*/  PRMT R48, RZ, 0x7610, R48 ;  /* 0x00007610ff307816 */ /* 0x000fe20000000030 */
[----:B------:R-:W4:Y:S01]  /*c260*/  LDL.LU R66, [R1+0x2c] ;  /* 0x00002c0001427983 */ /* 0x000f220000300800 */
[----:B------:R-:W-:-:S02]  /*c270*/  SHF.R.S32.HI R32, RZ, 0x1f, R31 ;  /* 0x0000001fff207819 */ /* 0x000fc4000001141f */
[----:B------:R-:W-:Y:S01]  /*c280*/  PRMT R49, RZ, 0x7610, R49 ;  /* 0x00007610ff317816 */ /* 0x000fe20000000031 */
[----:B------:R-:W3:Y:S01]  /*c290*/  LDL R103, [R1+0x8c] ;  /* 0x00008c0001677983 */ /* 0x000ee20000100800 */
[C---:B------:R-:W-:Y:S02]  /*c2a0*/  LEA R18, P0, R31.reuse, UR14, 0x1 ;  /* 0x0000000e1f127c11 */ /* 0x040fe4000f8008ff */
[----:B------:R-:W-:Y:S01]  /*c2b0*/  PRMT R50, RZ, 0x7610, R50 ;  /* 0x00007610ff327816 */ /* 0x000fe20000000032 */
[----:B------:R-:W2:Y:S01]  /*c2c0*/  LDL R102, [R1+0x88] ;  /* 0x0000880001667983 */ /* 0x000ea20000100800 */
[----:B------:R-:W-:Y:S01]  /*c2d0*/  LOP3.LUT R72, R72, 0x80, RZ, 0xfc, !PT ;  /* 0x0000008048487812 */ /* 0x000fe200078efcff */
[----:B------:R-:W0:Y:S01]  /*c2e0*/  S2R R67, SR_LANEID ;  /* 0x0000000000437919 */ /* 0x000e220000000000 */
[C---:B------:R-:W-:Y:S02]  /*c2f0*/  LEA.HI.X R19, R31.reuse, UR15, R32, 0x1, P0 ;  /* 0x0000000f1f137c11 */ /* 0x040fe400080f0c20 */
[----:B------:R-:W-:Y:S01]  /*c300*/  LOP3.LUT R80, R80, 0xfffffe00, RZ, 0xc0, !PT ;  /* 0xfffffe0050507812 */ /* 0x000fe200078ec0ff */
[----:B------:R-:W4:Y:S01]  /*c310*/  LDL R101, [R1+0x84] ;  /* 0x0000840001657983 */ /* 0x000f220000100800 */
[C---:B------:R-:W-:Y:S01]  /*c320*/  LOP3.LUT R17, R31.reuse, 0xa0, RZ, 0xfc, !PT ;  /* 0x000000a01f117812 */ /* 0x040fe200078efcff */
[----:B------:R-:W-:Y:S01]  /*c330*/  UMOV UR32, 0x400 ;  /* 0x0000040000207882 */ /* 0x000fe20000000000 */
[C---:B------:R-:W-:Y:S01]  /*c340*/  LOP3.LUT R20, R31.reuse, 0xc0, RZ, 0xfc, !PT ;  /* 0x000000c01f147812 */ /* 0x040fe200078efcff */
[----:B------:R-:W3:Y:S01]  /*c350*/  @!P1 LDG.E.U16 R33, desc[UR24][R18.64] ;  /* 0x0000001812219981 */ /* 0x000ee2000c1e1500 */
[C---:B------:R-:W-:Y:S01]  /*c360*/  LOP3.LUT R21, R31.reuse, 0xe0, RZ, 0xfc, !PT ;  /* 0x000000e01f157812 */ /* 0x040fe200078efcff */
[----:B------:R-:W-:Y:S01]  /*c370*/  ULDC.64 UR30, c[0x0][0x388] ;  /* 0x0000e200001e7ab9 */ /* 0x000fe20000000a00 */
[----:B------:R-:W-:Y:S01]  /*c380*/  ISETP.GE.AND P5, PT, R72, UR42, PT ;  /* 0x0000002a48007c0c */ /* 0x000fe2000bfa6270 */
[----:B------:R-:W2:Y:S01]  /*c390*/  @!P2 LDG.E.U16 R34, desc[UR24][R18.64+0x40] ;  /* 0x000040181222a981 */ /* 0x000ea2000c1e1500 */
[C---:B------:R-:W-:Y:S01]  /*c3a0*/  LOP3.LUT R22, R31.reuse, 0x100, RZ, 0xfc, !PT ;  /* 0x000001001f167812 */ /* 0x040fe200078efcff */
[----:B------:R-:W-:Y:S01]  /*c3b0*/  ULDC.64 UR34, c[0x0][0x3a8] ;  /* 0x0000ea0000227ab9 */ /* 0x000fe20000000a00 */
[----:B------:R-:W-:Y:S01]  /*c3c0*/  LOP3.LUT R23, R31, 0x120, RZ, 0xfc, !PT ;  /* 0x000001201f177812 */ /* 0x000fe200078efcff */
[----:B------:R-:W4:Y:S01]  /*c3d0*/  @!P3 LDG.E.U16 R35, desc[UR24][R18.64+0x80] ;  /* 0x000080181223b981 */ /* 0x000f22000c1e1500 */
[----:B------:R-:W-:-:S02]  /*c3e0*/  ISETP.GE.AND P0, PT, R17, UR42, PT ;  /* 0x0000002a11007c0c */ /* 0x000fc4000bf06270 */
[----:B------:R-:W-:Y:S01]  /*c3f0*/  ISETP.GE.AND P1, PT, R20, UR42, PT ;  /* 0x0000002a14007c0c */ /* 0x000fe2000bf26270 */
[----:B------:R-:W4:Y:S01]  /*c400*/  @!P4 LDG.E.U16 R36, desc[UR24][R18.64+0xc0] ;  /* 0x0000c0181224c981 */ /* 0x000f22000c1e1500 */
[----:B------:R-:W-:Y:S02]  /*c410*/  ISETP.GE.AND P2, PT, R21, UR42, PT ;  /* 0x0000002a15007c0c */ /* 0x000fe4000bf46270 */
[----:B------:R-:W-:Y:S01]  /*c420*/  ISETP.GE.AND P3, PT, R22, UR42, PT ;  /* 0x0000002a16007c0c */ /* 0x000fe2000bf66270 */
[----:B------:R-:W4:Y:S01]  /*c430*/  @!P5 LDG.E.U16 R37, desc[UR24][R18.64+0x100] ;  /* 0x000100181225d981 */ /* 0x000f22000c1e1500 */
[----:B------:R-:W-:Y:S02]  /*c440*/  ISETP.GE.AND P4, PT, R23, UR42, PT ;  /* 0x0000002a17007c0c */ /* 0x000fe4000bf86270 */
[C---:B------:R-:W-:Y:S01]  /*c450*/  LOP3.LUT R25, R31.reuse, 0x140, RZ, 0xfc, !PT ;  /* 0x000001401f197812 */ /* 0x040fe200078efcff */
[----:B------:R-:W4:Y:S01]  /*c460*/  LDL R100, [R1+0x80] ;  /* 0x0000800001647983 */ /* 0x000f220000100800 */
[----:B------:R-:W-:-:S02]  /*c470*/  LOP3.LUT R26, R31, 0x160, RZ, 0xfc, !PT ;  /* 0x000001601f1a7812 */ /* 0x000fc400078efcff */
[C---:B------:R-:W-:Y:S01]  /*c480*/  LOP3.LUT R27, R31.reuse, 0x180, RZ, 0xfc, !PT ;  /* 0x000001801f1b7812 */ /* 0x040fe200078efcff */
[----:B------:R-:W4:Y:S01]  /*c490*/  @!P0 LDG.E.U16 R38, desc[UR24][R18.64+0x140] ;  /* 0x0001401812268981 */ /* 0x000f22000c1e1500 */
[C---:B------:R-:W-:Y:S02]  /*c4a0*/  LOP3.LUT R28, R31.reuse, 0x1a0, RZ, 0xfc, !PT ;  /* 0x000001a01f1c7812 */ /* 0x040fe400078efcff */
[----:B------:R-:W-:Y:S01]  /*c4b0*/  LOP3.LUT R29, R31, 0x1c0, RZ, 0xfc, !PT ;  /* 0x000001c01f1d7812 */ /* 0x000fe200078efcff */
[----:B------:R-:W4:Y:S01]  /*c4c0*/  @!P1 LDG.E.U16 R39, desc[UR24][R18.64+0x180] ;  /* 0x0001801812279981 */ /* 0x000f22000c1e1500 */
[----:B------:R-:W-:Y:S02]  /*c4d0*/  ISETP.GE.AND P5, PT, R25, UR42, PT ;  /* 0x0000002a19007c0c */ /* 0x000fe4000bfa6270 */
        /* <DEDUP_REMOVED lines=27> */
[----:B0-----:R-:W-:-:S03]  /*c690*/  LEA R67, R67, R80, 0x4 ;  /* 0x0000005043437211 */ /* 0x001fc600078e20ff */
[----:B---3--:R-:W-:Y:S04]  /*c6a0*/  STS.U16 [R103], R33 ;  /* 0x0000002167007388 */ /* 0x008fe80000000400 */
        /* <DEDUP_REMOVED lines=17> */
[----:B------:R-:W1:Y:S04]  /*c7c0*/  LDS.U16 R34, [R45+0x6] ;  /* 0x000006002d227984 */ /* 0x000e680000000400 */
[----:B------:R-:W2:Y:S01]  /*c7d0*/  LDS.U16 R18, [R45] ;  /* 0x000000002d127984 */ /* 0x000ea20000000400 */
[----:B------:R-:W-:Y:S01]  /*c7e0*/  MOV R107, R52 ;  /* 0x00000034006b7202 */ /* 0x000fe20000000f00 */
[----:B------:R-:W-:Y:S01]  /*c7f0*/  IMAD.MOV.U32 R105, RZ, RZ, R54 ;  /* 0x000000ffff697224 */ /* 0x000fe200078e0036 */
[----:B------:R-:W-:Y:S01]  /*c800*/  MOV R106, R53 ;  /* 0x00000035006a7202 */ /* 0x000fe20000000f00 */
[----:B------:R-:W-:Y:S01]  /*c810*/  IMAD.MOV.U32 R90, RZ, RZ, R63 ;  /* 0x000000ffff5a7224 */ /* 0x000fe200078e003f */
[----:B------:R-:W-:Y:S01]  /*c820*/  MOV R91, R56 ;  /* 0x00000038005b7202 */ /* 0x000fe20000000f00 */
[----:B------:R-:W3:Y:S01]  /*c830*/  LDS.U16 R19, [R45+0x2] ;  /* 0x000002002d137984 */ /* 0x000ee20000000400 */
[----:B------:R-:W-:-:S02]  /*c840*/  MOV R89, R64 ;  /* 0x0000004000597202 */ /* 0x000fc40000000f00 */
[----:B------:R-:W-:Y:S01]  /*c850*/  MOV R104, R55 ;  /* 0x0000003700687202 */ /* 0x000fe20000000f00 */
[----:B------:R-:W-:Y:S01]  /*c860*/  LDS.U16 R35, [R45+0x10] ;  /* 0x000010002d237984 */ /* 0x000fe20000000400 */
[----:B0-----:R-:W-:Y:S01]  /*c870*/  IMAD.U32 R33, R33, 0x10000, RZ ;  /* 0x0001000021217824 */ /* 0x001fe200078e00ff */
[----:B-1----:R-:W-:-:S03]  /*c880*/  SHF.L.U32 R34, R34, 0x10, RZ ;  /* 0x0000001022227819 */ /* 0x002fc600000006ff */
[----:B------:R-:W-:Y:S01]  /*c890*/  FADD.FTZ R39, R33, UR5 ;  /* 0x0000000521277e21 */ /* 0x000fe20008010000 */
[C---:B------:R-:W-:Y:S01]  /*c8a0*/  IADD3 R52, R67.reuse, 0x8, RZ ;  /* 0x0000000843347810 */ /* 0x040fe20007ffe0ff */
[----:B------:R-:W-:Y:S01]  /*c8b0*/  VIADD R54, R67, 0x9 ;  /* 0x0000000943367836 */ /* 0x000fe20000000000 */
[----:B--2---:R-:W-:Y:S01]  /*c8c0*/  SHF.L.U32 R18, R18, 0x10, RZ ;  /* 0x0000001012127819 */ /* 0x004fe200000006ff */
[----:B------:R-:W-:Y:S01]  /*c8d0*/  FADD.FTZ R40, R34, UR5 ;  /* 0x0000000522287e21 */ /* 0x000fe20008010000 */
[C---:B------:R-:W-:Y:S01]  /*c8e0*/  FSETP.GTU.FTZ.AND P0, PT, R39.reuse, 20, PT ;  /* 0x41a000002700780b */ /* 0x040fe20003f1c000 */
[----:B------:R-:W-:Y:S03]  /*c8f0*/  LDS.U16 R34, [R45+0xe] ;  /* 0x00000e002d227984 */ /* 0x000fe60000000400 */
[----:B------:R-:W-:Y:S01]  /*c900*/  FSETP.GTU.FTZ.AND P1, PT, R40, 20, PT ;  /* 0x41a000002800780b */ /* 0x000fe20003f3c000 */
[----:B------:R-:W-:Y:S08]  /*c910*/  LDS.U16 R33, [R45+0xc] ;  /* 0x00000c002d217984 */ /* 0x000ff00000000400 */
[----:B------:R-:W-:-:S04]  /*c920*/  @!P0 FMUL.FTZ R39, R39, -1.4426950216293334961 ;  /* 0xbfb8aa3b27278820 */ /* 0x000fc80000410000 */
[----:B------:R-:W-:Y:S02]  /*c930*/  @!P1 FMUL.FTZ R40, R40, -1.4426950216293334961 ;  /* 0xbfb8aa3b28289820 */ /* 0x000fe40000410000 */
[----:B------:R-:W0:Y:S08]  /*c940*/  @!P0 MUFU.EX2 R39, R39 ;  /* 0x0000002700278308 */ /* 0x000e300000000800 */
[----:B------:R-:W1:Y:S01]  /*c950*/  @!P1 MUFU.EX2 R40, R40 ;  /* 0x0000002800289308 */ /* 0x000e620000000800 */
[----:B0-----:R-:W-:-:S07]  /*c960*/  @!P0 FADD.FTZ R39, R39, 1 ;  /* 0x3f80000027278421 */ /* 0x001fce0000010000 */
[----:B------:R-:W0:Y:S01]  /*c970*/  @!P0 MUFU.RCP R42, R39 ;  /* 0x00000027002a8308 */ /* 0x000e220000001000 */
[----:B-1----:R-:W-:-:S07]  /*c980*/  @!P1 FADD.FTZ R40, R40, 1 ;  /* 0x3f80000028289421 */ /* 0x002fce0000010000 */
[----:B------:R-:W1:Y:S01]  /*c990*/  @!P1 MUFU.RCP R43, R40 ;  /* 0x00000028002b9308 */ /* 0x000e620000001000 */
[-C--:B------:R-:W-:Y:S02]  /*c9a0*/  LEA.HI.SX32 R53, R52, R67.reuse, 0x1b ;  /* 0x0000004334357211 */ /* 0x080fe400078fdaff */
[----:B------:R-:W-:Y:S01]  /*c9b0*/  LEA.HI.SX32 R55, R54, R67, 0x1b ;  /* 0x0000004336377211 */ /* 0x000fe200078fdaff */
[----:B0-----:R-:W-:Y:S01]  /*c9c0*/  @!P0 FMUL.FTZ R3, R3, R42 ;  /* 0x0000002a03038220 */ /* 0x001fe20000410000 */
[----:B------:R-:W-:Y:S02]  /*c9d0*/  IADD3 R42, R67, 0x4, RZ ;  /* 0x00000004432a7810 */ /* 0x000fe40007ffe0ff */
[----:B------:R-:W-:Y:S01]  /*c9e0*/  F2FP.BF16.F32.PACK_AB R54, R90, R89 ;  /* 0x000000595a36723e */ /* 0x000fe200000010ff */
[----:B-1----:R-:W-:Y:S01]  /*c9f0*/  @!P1 FMUL.FTZ R4, R4, R43 ;  /* 0x0000002b04049220 */ /* 0x002fe20000410000 */
[----:B------:R-:W-:Y:S02]  /*ca00*/  LEA.HI.SX32 R43, R42, R67, 0x1b ;  /* 0x000000432a2b7211 */ /* 0x000fe400078fdaff */
[----:B------:R-:W-:-:S02]  /*ca10*/  LEA R42, R53, R24, 0x1 ;  /* 0x00000018352a7211 */ /* 0x000fc400078e08ff */
[----:B------:R-:W-:Y:S02]  /*ca20*/  F2FP.BF16.F32.PACK_AB R53, R104, R91 ;  /* 0x0000005b6835723e */ /* 0x000fe400000010ff */
[----:B------:R0:W5:Y:S01]  /*ca30*/  LDL.64 R90, [R1+0x108] ;  /* 0x00010800015a7983 */ /* 0x0001620000100a00 */
[----:B------:R-:W-:Y:S01]  /*ca40*/  FADD.FTZ R36, R18, UR5 ;  /* 0x0000000512247e21 */ /* 0x000fe20008010000 */
[----:B---3--:R-:W-:Y:S02]  /*ca50*/  SHF.L.U32 R19, R19, 0x10, RZ ;  /* 0x0000001013137819 */ /* 0x008fe400000006ff */
[----:B------:R-:W1:Y:S02]  /*ca60*/  LDS.U16 R18, [R45+0x8] ;  /* 0x000008002d127984 */ /* 0x000e640000000400 */
[----:B------:R-:W-:Y:S01]  /*ca70*/  FSETP.GTU.FTZ.AND P4, PT, R36, 20, PT ;  /* 0x41a000002400780b */ /* 0x000fe20003f9c000 */
[----:B------:R-:W-:Y:S02]  /*ca80*/  FADD.FTZ R38, R19, UR5 ;  /* 0x0000000513267e21 */ /* 0x000fe40008010000 */
[----:B------:R-:W-:Y:S03]  /*ca90*/  LDS.U16 R19, [R45+0xa] ;  /* 0x00000a002d137984 */ /* 0x000fe60000000400 */
[----:B------:R-:W-:-:S07]  /*caa0*/  FSETP.GTU.FTZ.AND P5, PT, R38, 20, PT ;  /* 0x41a000002600780b */ /* 0x000fce0003fbc000 */
[----:B------:R-:W-:-:S04]  /*cab0*/  @!P4 FMUL.FTZ R36, R36, -1.4426950216293334961 ;  /* 0xbfb8aa3b2424c820 */ /* 0x000fc80000410000 */
[----:B------:R2:W3:Y:S02]  /*cac0*/  @!P4 MUFU.EX2 R37, R36 ;  /* 0x000000240025c308 */ /* 0x0004e40000000800 */
[----:B--2---:R-:W2:Y:S01]  /*cad0*/  LDS.U16 R36, [R45+0x12] ;  /* 0x000012002d247984 */ /* 0x004ea20000000400 */
[----:B------:R-:W-:-:S06]  /*cae0*/  @!P5 FMUL.FTZ R38, R38, -1.4426950216293334961 ;  /* 0xbfb8aa3b2626d820 */ /* 0x000fcc0000410000 */
[----:B------:R-:W4:Y:S01]  /*caf0*/  @!P5 MUFU.EX2 R38, R38 ;  /* 0x000000260026d308 */ /* 0x000f220000000800 */
[----:B-1----:R-:W-:Y:S01]  /*cb00*/  SHF.L.U32 R18, R18, 0x10, RZ ;  /* 0x0000001012127819 */ /* 0x002fe200000006ff */
[----:B---3--:R-:W-:Y:S01]  /*cb10*/  @!P4 FADD.FTZ R37, R37, 1 ;  /* 0x3f8000002525c421 */ /* 0x008fe20000010000 */
[----:B----4-:R-:W-:-:S05]  /*cb20*/  @!P5 FADD.FTZ R38, R38, 1 ;  /* 0x3f8000002626d421 */ /* 0x010fca0000010000 */
[----:B------:R-:W1:Y:S01]  /*cb30*/  @!P5 MUFU.RCP R41, R38 ;  /* 0x000000260029d308 */ /* 0x000e620000001000 */
[----:B------:R-:W-:Y:S01]  /*cb40*/  FADD.FTZ R18, R18, UR5 ;  /* 0x0000000512127e21 */ /* 0x000fe20008010000 */
[----:B------:R-:W-:Y:S01]  /*cb50*/  SHF.L.U32 R34, R34, 0x10, RZ ;  /* 0x0000001022227819 */ /* 0x000fe200000006ff */
[----:B------:R-:W-:Y:S01]  /*cb60*/  IMAD.U32 R35, R35, 0x10000, RZ ;  /* 0x0001000023237824 */ /* 0x000fe200078e00ff */
[----:B--2---:R-:W-:Y:S02]  /*cb70*/  SHF.L.U32 R36, R36, 0x10, RZ ;  /* 0x0000001024247819 */ /* 0x004fe400000006ff */
[----:B------:R-:W-:-:S03]  /*cb80*/  FSETP.GTU.FTZ.AND P2, PT, R18, 20, PT ;  /* 0x41a000001200780b */ /* 0x000fc60003f5c000 */
[----:B------:R-:W-:Y:S01]  /*cb90*/  FADD.FTZ R36, R36, UR5 ;  /* 0x0000000524247e21 */ /* 0x000fe20008010000 */
[----:B------:R-:W2:Y:S01]  /*cba0*/  @!P4 MUFU.RCP R37, R37 ;  /* 0x000000250025c308 */ /* 0x000ea20000001000 */
[----:B------:R-:W-:Y:S01]  /*cbb0*/  FADD.FTZ R34, R34, UR5 ;  /* 0x0000000522227e21 */ /* 0x000fe20008010000 */
[----:B------:R-:W-:Y:S02]  /*cbc0*/  FADD.FTZ R35, R35, UR5 ;  /* 0x0000000523237e21 */ /* 0x000fe40008010000 */
[----:B------:R-:W-:Y:S01]  /*cbd0*/  FSETP.GTU.FTZ.AND P1, PT, R36, 20, PT ;  /* 0x41a000002400780b */ /* 0x000fe20003f3c000 */
[----:B-1----:R-:W-:Y:S01]  /*cbe0*/  @!P5 FMUL.FTZ R2, R2, R41 ;  /* 0x000000290202d220 */ /* 0x002fe20000410000 */
[----:B------:R-:W-:Y:S02]  /*cbf0*/  FSETP.GTU.FTZ.AND P5, PT, R34, 20, PT ;  /* 0x41a000002200780b */ /* 0x000fe40003fbc000 */
[----:B------:R-:W-:Y:S02]  /*cc00*/  FSETP.GTU.FTZ.AND P0, PT, R35, 20, PT ;  /* 0x41a000002300780b */ /* 0x000fe40003f1c000 */
[----:B------:R-:W-:Y:S01]  /*cc10*/  SHF.L.U32 R33, R33, 0x10, RZ ;  /* 0x0000001021217819 */ /* 0x000fe200000006ff */
[----:B------:R-:W-:-:S02]  /*cc20*/  IMAD.U32 R19, R19, 0x10000, RZ ;  /* 0x0001000013137824 */ /* 0x000fc400078e00ff */
[----:B------:R-:W-:Y:S02]  /*cc30*/  @!P2 FMUL.FTZ R18, R18, -1.4426950216293334961 ;  /* 0xbfb8aa3b1212a820 */ /* 0x000fe40000410000 */
[----:B------:R-:W-:Y:S01]  /*cc40*/  FADD.FTZ R33, R33, UR5 ;  /* 0x0000000521217e21 */ /* 0x000fe20008010000 */
[----:B------:R-:W-:Y:S01]  /*cc50*/  FADD.FTZ R19, R19, UR5 ;  /* 0x0000000513137e21 */ /* 0x000fe20008010000 */
[----:B------:R-:W-:Y:S01]  /*cc60*/  @!P1 FMUL.FTZ R36, R36, -1.4426950216293334961 ;  /* 0xbfb8aa3b24249820 */ /* 0x000fe20000410000 */
[----:B--2---:R-:W-:Y:S01]  /*cc70*/  @!P4 FMUL.FTZ R0, R0, R37 ;  /* 0x000000250000c220 */ /* 0x004fe20000410000 */
[----:B------:R-:W1:Y:S01]  /*cc80*/  @!P2 MUFU.EX2 R18, R18 ;  /* 0x000000120012a308 */ /* 0x000e620000000800 */
[----:B------:R-:W-:Y:S01]  /*cc90*/  FSETP.GTU.FTZ.AND P4, PT, R33, 20, PT ;  /* 0x41a000002100780b */ /* 0x000fe20003f9c000 */
[----:B------:R-:W-:Y:S01]  /*cca0*/  @!P5 FMUL.FTZ R34, R34, -1.4426950216293334961 ;  /* 0xbfb8aa3b2222d820 */ /* 0x000fe20000410000 */
[----:B------:R-:W-:Y:S01]  /*ccb0*/  FSETP.GTU.FTZ.AND P3, PT, R19, 20, PT ;  /* 0x41a000001300780b */ /* 0x000fe20003f7c000 */
[----:B------:R-:W-:-:S04]  /*ccc0*/  @!P0 FMUL.FTZ R35, R35, -1.4426950216293334961 ;  /* 0xbfb8aa3b23238820 */ /* 0x000fc80000410000 */
[----:B------:R-:W2:Y:S01]  /*ccd0*/  @!P1 MUFU.EX2 R36, R36 ;  /* 0x0000002400249308 */ /* 0x000ea20000000800 */
[----:B------:R-:W-:-:S07]  /*cce0*/  IADD3 R37, R67, 0x1, RZ ;  /* 0x0000000143257810 */ /* 0x000fce0007ffe0ff */
[----:B------:R-:W3:Y:S01]  /*ccf0*/  @!P5 MUFU.EX2 R34, R34 ;  /* 0x000000220022d308 */ /* 0x000ee20000000800 */
[----:B------:R-:W-:-:S07]  /*cd00*/  @!P4 FMUL.FTZ R33, R33, -1.4426950216293334961 ;  /* 0xbfb8aa3b2121c820 */ /* 0x000fce0000410000 */
[----:B------:R-:W4:Y:S01]  /*cd10*/  @!P0 MUFU.EX2 R35, R35 ;  /* 0x0000002300238308 */ /* 0x000f220000000800 */
[----:B------:R-:W-:Y:S01]  /*cd20*/  @!P3 FMUL.FTZ R19, R19, -1.4426950216293334961 ;  /* 0xbfb8aa3b1313b820 */ /* 0x000fe20000410000 */
[----:B-1----:R-:W-:Y:S01]  /*cd30*/  @!P2 FADD.FTZ R18, R18, 1 ;  /* 0x3f8000001212a421 */ /* 0x002fe20000010000 */
[----:B------:R-:W-:Y:S01]  /*cd40*/  LEA.HI.SX32 R37, R37, R67, 0x1b ;  /* 0x0000004325257211 */ /* 0x000fe200078fdaff */
[----:B--2---:R-:W-:-:S04]  /*cd50*/  @!P1 FADD.FTZ R36, R36, 1 ;  /* 0x3f80000024249421 */ /* 0x004fc80000010000 */
[----:B------:R-:W1:Y:S01]  /*cd60*/  @!P4 MUFU.EX2 R33, R33 ;  /* 0x000000210021c308 */ /* 0x000e620000000800 */
[----:B---3--:R-:W-:-:S07]  /*cd70*/  @!P5 FADD.FTZ R34, R34, 1 ;  /* 0x3f8000002222d421 */ /* 0x008fce0000010000 */
[----:B------:R-:W2:Y:S01]  /*cd80*/  @!P3 MUFU.EX2 R19, R19 ;  /* 0x000000130013b308 */ /* 0x000ea20000000800 */
[----:B----4-:R-:W-:-:S07]  /*cd90*/  @!P0 FADD.FTZ R35, R35, 1 ;  /* 0x3f80000023238421 */ /* 0x010fce0000010000 */
[----:B------:R3:W-:Y:S02]  /*cda0*/  @!P2 MUFU.RCP R68, R18 ;  /* 0x000000120044a308 */ /* 0x0007e40000001000 */
[----:B---3--:R-:W-:-:S06]  /*cdb0*/  LEA R18, R37, R24, 0x1 ;  /* 0x0000001825127211 */ /* 0x008fcc00078e08ff */
[----:B------:R-:W3:Y:S01]  /*cdc0*/  @!P1 MUFU.RCP R37, R36 ;  /* 0x0000002400259308 */ /* 0x000ee20000001000 */
[C---:B------:R-:W-:Y:S01]  /*cdd0*/  VIADD R40, R67.reuse, 0x3 ;  /* 0x0000000343287836 */ /* 0x040fe20000000000 */
[----:B------:R-:W-:-:S06]  /*cde0*/  IADD3 R50, R67, 0x7, RZ ;  /* 0x0000000743327810 */ /* 0x000fcc0007ffe0ff */
[----:B------:R4:W-:Y:S01]  /*cdf0*/  @!P5 MUFU.RCP R71, R34 ;  /* 0x000000220047d308 */ /* 0x0009e20000001000 */
[----:B------:R-:W-:-:S07]  /*ce00*/  IADD3 R38, R67, 0x2, RZ ;  /* 0x0000000243267810 */ /* 0x000fce0007ffe0ff */
[----:B------:R0:W0:Y:S01]  /*ce10*/  @!P0 MUFU.RCP R52, R35 ;  /* 0x0000002300348308 */ /* 0x0000220000001000 */
[----:B----4-:R-:W4:Y:S01]  /*ce20*/  LDS.U16 R34, [R45+0x14] ;  /* 0x000014002d227984 */ /* 0x010f220000000400 */
[----:B------:R-:W-:Y:S01]  /*ce30*/  MOV R77, R58 ;  /* 0x0000003a004d7202 */ /* 0x000fe20000000f00 */
[----:B------:R-:W-:Y:S01]  /*ce40*/  IMAD.MOV.U32 R108, RZ, RZ, R51 ;  /* 0x000000ffff6c7224 */ /* 0x000fe200078e0033 */
[----:B------:R-:W-:Y:S01]  /*ce50*/  IADD3 R44, R67, 0x5, RZ ;  /* 0x00000005432c7810 */ /* 0x000fe20007ffe0ff */
[----:B-1----:R-:W-:Y:S01]  /*ce60*/  @!P4 FADD.FTZ R33, R33, 1 ;  /* 0x3f8000002121c421 */ /* 0x002fe20000010000 */
[----:B------:R-:W-:Y:S01]  /*ce70*/  IADD3 R56, R67, 0xa, RZ ;  /* 0x0000000a43387810 */ /* 0x000fe20007ffe0ff */
[----:B--2---:R-:W-:Y:S01]  /*ce80*/  @!P3 FADD.FTZ R19, R19, 1 ;  /* 0x3f8000001313b421 */ /* 0x004fe20000010000 */
[----:B------:R-:W-:Y:S01]  /*ce90*/  IADD3 R58, R67, 0xb, RZ ;  /* 0x0000000b433a7810 */ /* 0x000fe20007ffe0ff */
[----:B------:R-:W-:Y:S01]  /*cea0*/  IMAD.MOV.U32 R73, RZ, RZ, R57 ;  /* 0x000000ffff497224 */ /* 0x000fe200078e0039 */
[----:B------:R-:W-:Y:S01]  /*ceb0*/  LEA.HI.SX32 R41, R40, R67, 0x1b ;  /* 0x0000004328297211 */ /* 0x000fe200078fdaff */
[----:B---3--:R-:W-:Y:S01]  /*cec0*/  @!P1 FMUL.FTZ R10, R10, R37 ;  /* 0x000000250a0a9220 */ /* 0x008fe20000410000 */
[----:B------:R-:W-:-:S02]  /*ced0*/  LEA.HI.SX32 R51, R50, R67, 0x1b ;  /* 0x0000004332337211 */ /* 0x000fc400078fdaff */
[----:B------:R-:W-:Y:S01]  /*cee0*/  LEA.HI.SX32 R39, R38, R67, 0x1b ;  /* 0x0000004326277211 */ /* 0x000fe200078fdaff */
[----:B------:R1:W-:Y:S01]  /*cef0*/  @!P4 MUFU.RCP R70, R33 ;  /* 0x000000210046c308 */ /* 0x0003e20000001000 */
[----:B------:R-:W-:Y:S01]  /*cf00*/  MOV R81, R59 ;  /* 0x0000003b00517202 */ /* 0x000fe20000000f00 */
[----:B0-----:R-:W-:Y:S01]  /*cf10*/  LDS.U16 R35, [R45+0x16] ;  /* 0x000016002d237984 */ /* 0x001fe20000000400 */
[-C--:B------:R-:W-:Y:S02]  /*cf20*/  LEA.HI.SX32 R47, R44, R67.reuse, 0x1b ;  /* 0x000000432c2f7211 */ /* 0x080fe400078fdaff */
[-C--:B------:R-:W-:Y:S02]  /*cf30*/  LEA.HI.SX32 R57, R56, R67.reuse, 0x1b ;  /* 0x0000004338397211 */ /* 0x080fe400078fdaff */
[----:B------:R-:W-:Y:S01]  /*cf40*/  LEA.HI.SX32 R59, R58, R67, 0x1b ;  /* 0x000000433a3b7211 */ /* 0x000fe200078fdaff */
[----:B------:R0:W2:Y:S01]  /*cf50*/  @!P3 MUFU.RCP R69, R19 ;  /* 0x000000130045b308 */ /* 0x0000a20000001000 */
[----:B------:R-:W-:Y:S01]  /*cf60*/  F2FP.BF16.F32.PACK_AB R36, R108, R107 ;  /* 0x0000006b6c24723e */ /* 0x000fe200000010ff */
[----:B-1----:R-:W-:Y:S01]  /*cf70*/  IMAD R33, R41, 0x2, R24 ;  /* 0x0000000229217824 */ /* 0x002fe200078e0218 */
[----:B------:R-:W-:-:S02]  /*cf80*/  F2FP.BF16.F32.PACK_AB R37, R106, R105 ;  /* 0x000000696a25723e */ /* 0x000fc400000010ff */
[-C--:B------:R-:W-:Y:S02]  /*cf90*/  LEA R41, R51, R24.reuse, 0x1 ;  /* 0x0000001833297211 */ /* 0x080fe400078e08ff */
[----:B------:R-:W1:Y:S01]  /*cfa0*/  LDS.U16 R51, [R45+0x1c] ;  /* 0x00001c002d337984 */ /* 0x000e620000000400 */
[-C--:B0-----:R-:W-:Y:S02]  /*cfb0*/  LEA R19, R39, R24.reuse, 0x1 ;  /* 0x0000001827137211 */ /* 0x081fe400078e08ff */
[----:B------:R-:W-:Y:S01]  /*cfc0*/  LEA R39, R47, R24, 0x1 ;  /* 0x000000182f277211 */ /* 0x000fe200078e08ff */
[----:B------:R-:W-:Y:S01]  /*cfd0*/  @!P0 FMUL.FTZ R9, R9, R52 ;  /* 0x0000003409098220 */ /* 0x000fe20000410000 */
[-C--:B------:R-:W-:Y:S01]  /*cfe0*/  LEA R44, R57, R24.reuse, 0x1 ;  /* 0x00000018392c7211 */ /* 0x080fe200078e08ff */
[----:B------:R-:W-:Y:S01]  /*cff0*/  LDS.U16 R52, [R45+0x1e] ;  /* 0x00001e002d347984 */ /* 0x000fe20000000400 */
[----:B------:R-:W-:Y:S02]  /*d000*/  LEA R47, R59, R24, 0x1 ;  /* 0x000000183b2f7211 */ /* 0x000fe400078e08ff */
[----:B------:R-:W-:-:S02]  /*d010*/  PRMT R56, R36, 0x7610, R56 ;  /* 0x0000761024387816 */ /* 0x000fc40000000038 */
[----:B------:R-:W-:Y:S02]  /*d020*/  PRMT R57, R36, 0x7632, R57 ;  /* 0x0000763224397816 */ /* 0x000fe40000000039 */
[C---:B------:R-:W-:Y:S01]  /*d030*/  PRMT R58, R37.reuse, 0x7610, R58 ;  /* 0x00007610253a7816 */ /* 0x040fe2000000003a */
[----:B------:R-:W0:Y:S01]  /*d040*/  LDS.U16 R36, [R45+0x18] ;  /* 0x000018002d247984 */ /* 0x000e220000000400 */
[----:B------:R-:W-:-:S03]  /*d050*/  PRMT R59, R37, 0x7632, R59 ;  /* 0x00007632253b7816 */ /* 0x000fc6000000003b */
[----:B------:R-:W3:Y:S01]  /*d060*/  LDS.U16 R37, [R45+0x1a] ;  /* 0x00001a002d257984 */ /* 0x000ee20000000400 */
[----:B------:R-:W-:Y:S01]  /*d070*/  BAR.SYNC.DEFER_BLOCKING 0x0 ;  /* 0x0000000000007b1d */ /* 0x000fe20000010000 */
[----:B------:R-:W-:Y:S01]  /*d080*/  IMAD.MOV.U32 R85, RZ, RZ, R66 ;  /* 0x000000ffff557224 */ /* 0x000fe200078e0042 */
[----:B------:R-:W-:Y:S01]  /*d090*/  MOV R87, R65 ;  /* 0x0000004100577202 */ /* 0x000fe20000000f00 */
[----:B------:R-:W-:-:S05]  /*d0a0*/  IMAD.MOV.U32 R83, RZ, RZ, R60 ;  /* 0x000000ffff537224 */ /* 0x000fca00078e003c */
[----:B------:R-:W2:Y:S01]  /*d0b0*/  S2UR UR21, SR_CgaCtaId ;  /* 0x00000000001579c3 */ /* 0x000ea20000008800 */
[----:B------:R-:W-:Y:S01]  /*d0c0*/  VIADD R60, R67, 0xc ;  /* 0x0000000c433c7836 */ /* 0x000fe20000000000 */
[----:B------:R-:W-:Y:S01]  /*d0d0*/  LEA R38, R43, R24, 0x1 ;  /* 0x000000182b267211 */ /* 0x000fe200078e08ff */
[----:B------:R-:W-:Y:S01]  /*d0e0*/  VIADD R48, R67, 0x6 ;  /* 0x0000000643307836 */ /* 0x000fe20000000000 */
[----:B------:R-:W-:Y:S01]  /*d0f0*/  MOV R79, R61 ;  /* 0x0000003d004f7202 */ /* 0x000fe20000000f00 */
[----:B------:R-:W-:Y:S01]  /*d100*/  IMAD R43, R55, 0x2, R24 ;  /* 0x00000002372b7824 */ /* 0x000fe200078e0218 */
[----:B------:R-:W-:Y:S02]  /*d110*/  F2FP.BF16.F32.PACK_AB R55, R87, R85 ;  /* 0x000000555737723e */ /* 0x000fe400000010ff */
[----:B----4-:R-:W-:Y:S02]  /*d120*/  SHF.L.U32 R34, R34, 0x10, RZ ;  /* 0x0000001022227819 */ /* 0x010fe400000006ff */
[----:B------:R-:W-:-:S02]  /*d130*/  LEA.HI.SX32 R61, R60, R67, 0x1b ;  /* 0x000000433c3d7211 */ /* 0x000fc400078fdaff */
[----:B------:R-:W-:Y:S02]  /*d140*/  MOV R75, R62 ;  /* 0x0000003e004b7202 */ /* 0x000fe40000000f00 */
[----:B------:R-:W-:Y:S02]  /*d150*/  LEA.HI.SX32 R49, R48, R67, 0x1b ;  /* 0x0000004330317211 */ /* 0x000fe400078fdaff */
[----:B------:R-:W-:Y:S01]  /*d160*/  IADD3 R62, R67, 0xd, RZ ;  /* 0x0000000d433e7810 */ /* 0x000fe20007ffe0ff */
[----:B------:R4:W-:Y:S01]  /*d170*/  STS.U16 [R45], R56 ;  /* 0x000000382d007388 */ /* 0x0009e20000000400 */
[----:B------:R-:W-:-:S03]  /*d180*/  IMAD R48, R61, 0x2, R24 ;  /* 0x000000023d307824 */ /* 0x000fc600078e0218 */
[----:B------:R1:W-:Y:S01]  /*d190*/  STS.U16 [R18+0x2], R57 ;  /* 0x0000023912007388 */ /* 0x0003e20000000400 */
[----:B------:R-:W-:Y:S01]  /*d1a0*/  PRMT R60, R53, 0x7632, R60 ;  /* 0x00007632353c7816 */ /* 0x000fe2000000003c */
[C---:B------:R-:W-:Y:S01]  /*d1b0*/  VIADD R66, R67.reuse, 0xf ;  /* 0x0000000f43427836 */ /* 0x040fe20000000000 */
[----:B------:R-:W-:Y:S01]  /*d1c0*/  IADD3 R64, R67, 0xe, RZ ;  /* 0x0000000e43407810 */ /* 0x000fe20007ffe0ff */
[----:B------:R-:W-:Y:S01]  /*d1d0*/  STS.U16 [R19+0x4], R58 ;  /* 0x0000043a13007388 */ /* 0x000fe20000000400 */
[----:B----4-:R-:W-:Y:S01]  /*d1e0*/  PRMT R56, R55, 0x7610, R56 ;  /* 0x0000761037387816 */ /* 0x010fe20000000038 */
[----:B------:R-:W-:Y:S01]  /*d1f0*/  IMAD R40, R49, 0x2, R24 ;  /* 0x0000000231287824 */ /* 0x000fe200078e0218 */
[----:B-1----:R-:W-:Y:S01]  /*d200*/  PRMT R57, R55, 0x7632, R57 ;  /* 0x0000763237397816 */ /* 0x002fe20000000039 */
[----:B------:R-:W-:Y:S01]  /*d210*/  FADD.FTZ R55, R34, UR5 ;  /* 0x0000000522377e21 */ /* 0x000fe20008010000 */
[----:B------:R-:W-:Y:S01]  /*d220*/  LEA.HI.SX32 R63, R62, R67, 0x1b ;  /* 0x000000433e3f7211 */ /* 0x000fe200078fdaff */
[----:B------:R-:W-:Y:S01]  /*d230*/  STS.U16 [R33+0x6], R59 ;  /* 0x0000063b21007388 */ /* 0x000fe20000000400 */
[----:B------:R-:W-:Y:S01]  /*d240*/  PRMT R61, R54, 0x7610, R61 ;  /* 0x00007610363d7816 */ /* 0x000fe2000000003d */
[----:B------:R-:W-:Y:S01]  /*d250*/  @!P5 FMUL.FTZ R8, R8, R71 ;  /* 0x000000470808d220 */ /* 0x000fe20000410000 */
[----:B------:R-:W-:Y:S01]  /*d260*/  PRMT R62, R54, 0x7632, R62 ;  /* 0x00007632363e7816 */ /* 0x000fe2000000003e */
[----:B------:R1:W-:Y:S01]  /*d270*/  STS.U16 [R38+0x8], R53 ;  /* 0x0000083526007388 */ /* 0x0003e20000000400 */
[----:B------:R-:W-:-:S02]  /*d280*/  FSETP.GTU.FTZ.AND P5, PT, R55, 20, PT ;  /* 0x41a000003700780b */ /* 0x000fc40003fbc000 */
[----:B------:R-:W-:Y:S01]  /*d290*/  LEA.HI.SX32 R65, R64, R67, 0x1b ;  /* 0x0000004340417211 */ /* 0x000fe200078fdaff */
[----:B------:R-:W-:Y:S01]  /*d2a0*/  STS.U16 [R39+0xa], R60 ;  /* 0x00000a3c27007388 */ /* 0x000fe20000000400 */
[----:B------:R-:W-:Y:S02]  /*d2b0*/  F2FP.BF16.F32.PACK_AB R54, R79, R77 ;  /* 0x0000004d4f36723e */ /* 0x000fe400000010ff */
[----:B------:R-:W-:Y:S02]  /*d2c0*/  LEA.HI.SX32 R67, R66, R67, 0x1b ;  /* 0x0000004342437211 */ /* 0x000fe400078fdaff */
[----:B-1----:R-:W-:Y:S01]  /*d2d0*/  F2FP.BF16.F32.PACK_AB R53, R83, R81 ;  /* 0x000000515335723e */ /* 0x002fe200000010ff */
[----:B------:R-:W-:Y:S01]  /*d2e0*/  STS.U16 [R40+0xc], R61 ;  /* 0x00000c3d28007388 */ /* 0x000fe20000000400 */
[----:B------:R-:W-:Y:S02]  /*d2f0*/  F2FP.BF16.F32.PACK_AB R34, R75, R73 ;  /* 0x000000494b22723e */ /* 0x000fe400000010ff */
[----:B------:R-:W-:Y:S01]  /*d300*/  ISETP.NE.AND P6, PT, R46, RZ, PT ;  /* 0x000000ff2e00720c */ /* 0x000fe20003fc5270 */
[----:B------:R-:W-:Y:S01]  /*d310*/  STS.U16 [R41+0xe], R62 ;  /* 0x00000e3e29007388 */ /* 0x000fe20000000400 */
[----:B------:R-:W-:-:S02]  /*d320*/  PRMT R58, R53, 0x7632, R58 ;  /* 0x00007632353a7816 */ /* 0x000fc4000000003a */
[----:B------:R-:W-:Y:S01]  /*d330*/  SHF.L.U32 R51, R51, 0x10, RZ ;  /* 0x0000001033337819 */ /* 0x000fe200000006ff */
[----:B------:R1:W-:Y:S01]  /*d340*/  STS.U16 [R42+0x10], R56 ;  /* 0x000010382a007388 */ /* 0x0003e20000000400 */
[-C--:B------:R-:W-:Y:S01]  /*d350*/  LEA R49, R63, R24.reuse, 0x1 ;  /* 0x000000183f317211 */ /* 0x080fe200078e08ff */
[----:B--2---:R-:W-:Y:S01]  /*d360*/  ULEA UR32, UR21, UR32, 0x18 ;  /* 0x0000002015207291 */ /* 0x004fe2000f8ec03f */
[----:B------:R-:W-:Y:S01]  /*d370*/  LEA R50, R65, R24, 0x1 ;  /* 0x0000001841327211 */ /* 0x000fe200078e08ff */
[----:B------:R2:W-:Y:S01]  /*d380*/  STS.U16 [R43+0x12], R57 ;  /* 0x000012392b007388 */ /* 0x0005e20000000400 */
[----:B------:R-:W-:Y:S01]  /*d390*/  IMAD R24, R67, 0x2, R24 ;  /* 0x0000000243187824 */ /* 0x000fe200078e0218 */
[----:B------:R-:W-:Y:S02]  /*d3a0*/  PRMT R59, R34, 0x7632, R59 ;  /* 0x00007632223b7816 */ /* 0x000fe4000000003b */
[----:B------:R4:W-:Y:S01]  /*d3b0*/  STS.U16 [R44+0x14], R53 ;  /* 0x000014352c007388 */ /* 0x0009e20000000400 */
[----:B-1----:R-:W-:-:S03]  /*d3c0*/  PRMT R56, R54, 0x7632, R56 ;  /* 0x0000763236387816 */ /* 0x002fc60000000038 */
[----:B------:R-:W-:Y:S01]  /*d3d0*/  STS.U16 [R47+0x16], R58 ;  /* 0x0000163a2f007388 */ /* 0x000fe20000000400 */
[----:B--2---:R-:W-:-:S03]  /*d3e0*/  PRMT R57, R34, 0x7610, R57 ;  /* 0x0000761022397816 */ /* 0x004fc60000000039 */
[----:B------:R-:W-:Y:S01]  /*d3f0*/  STS.U16 [R48+0x18], R54 ;  /* 0x0000183630007388 */ /* 0x000fe20000000400 */
[----:B----4-:R-:W-:Y:S01]  /*d400*/  FADD.FTZ R53, R51, UR5 ;  /* 0x0000000533357e21 */ /* 0x010fe20008010000 */
[----:B------:R-:W-:Y:S02]  /*d410*/  MOV R51, UR42 ;  /* 0x0000002a00337c02 */ /* 0x000fe40008000f00 */
[----:B------:R1:W-:Y:S01]  /*d420*/  STS.U16 [R49+0x1a], R56 ;  /* 0x00001a3831007388 */ /* 0x0003e20000000400 */
[----:B------:R-:W-:Y:S01]  /*d430*/  @!P3 FMUL.FTZ R6, R6, R69 ;  /* 0x000000450606b220 */ /* 0x000fe20000410000 */
[----:B------:R-:W-:Y:S02]  /*d440*/  @!P5 FMUL.FTZ R34, R55, -1.4426950216293334961 ;  /* 0xbfb8aa3b3722d820 */ /* 0x000fe40000410000 */
        /* <DEDUP_REMOVED lines=21> */
[----:B------:R-:W-:Y:S01]  /*d5a0*/  SHF.L.U32 R35, R35, 0x10, RZ ;  /* 0x0000001023237819 */ /* 0x000fe200000006ff */
[----:B0-----:R-:W-:Y:S01]  /*d5b0*/  IMAD.U32 R36, R36, 0x10000, RZ ;  /* 0x0001000024247824 */ /* 0x001fe200078e00ff */
[----:B---3--:R-:W-:-:S03]  /*d5c0*/  SHF.L.U32 R37, R37, 0x10, RZ ;  /* 0x0000001025257819 */ /* 0x008fc600000006ff */
[----:B------:R-:W-:Y:S01]  /*d5d0*/  FADD.FTZ R35, R35, UR5 ;  /* 0x0000000523237e21 */ /* 0x000fe20008010000 */
[----:B------:R-:W-:Y:S01]  /*d5e0*/  FADD.FTZ R36, R36, UR5 ;  /* 0x0000000524247e21 */ /* 0x000fe20008010000 */
[----:B------:R-:W-:Y:S01]  /*d5f0*/  FADD.FTZ R37, R37, UR5 ;  /* 0x0000000525257e21 */ /* 0x000fe20008010000 */
[----:B------:R-:W0:Y:S01]  /*d600*/  @!P5 MUFU.EX2 R34, R34 ;  /* 0x000000220022d308 */ /* 0x000e220000000800 */
[----:B------:R-:W-:Y:S01]  /*d610*/  @!P4 FMUL.FTZ R7, R7, R70 ;  /* 0x000000460707c220 */ /* 0x000fe20000410000 */
[----:B------:R-:W-:Y:S02]  /*d620*/  FSETP.GTU.FTZ.AND P0, PT, R35, 20, PT ;  /* 0x41a000002300780b */ /* 0x000fe40003f1c000 */
[----:B------:R-:W-:Y:S02]  /*d630*/  FSETP.GTU.FTZ.AND P1, PT, R36, 20, PT ;  /* 0x41a000002400780b */ /* 0x000fe40003f3c000 */
[----:B------:R-:W-:Y:S01]  /*d640*/  FSETP.GTU.FTZ.AND P4, PT, R37, 20, PT ;  /* 0x41a000002500780b */ /* 0x000fe20003f9c000 */
[----:B------:R-:W2:Y:S01]  /*d650*/  LDS R54, [UR32+0x1080] ;  /* 0x00108020ff367984 */ /* 0x000ea20008000800 */
[----:B------:R-:W-:-:S07]  /*d660*/  IMAD.U32 R52, R52, 0x10000, RZ ;  /* 0x0001000034347824 */ /* 0x000fce00078e00ff */
[----:B------:R-:W-:Y:S02]  /*d670*/  @!P0 FMUL.FTZ R35, R35, -1.4426950216293334961 ;  /* 0xbfb8aa3b23238820 */ /* 0x000fe40000410000 */
[----:B------:R-:W-:Y:S02]  /*d680*/  @!P1 FMUL.FTZ R36, R36, -1.4426950216293334961 ;  /* 0xbfb8aa3b24249820 */ /* 0x000fe40000410000 */
[----:B------:R-:W-:Y:S01]  /*d690*/  @!P4 FMUL.FTZ R37, R37, -1.4426950216293334961 ;  /* 0xbfb8aa3b2525c820 */ /* 0x000fe20000410000 */
[----:B0-----:R-:W-:Y:S01]  /*d6a0*/  @!P5 FADD.FTZ R34, R34, 1 ;  /* 0x3f8000002222d421 */ /* 0x001fe20000010000 */
[----:B------:R-:W-:Y:S01]  /*d6b0*/  @!P2 FMUL.FTZ R5, R5, R68 ;  /* 0x000000440505a220 */ /* 0x000fe20000410000 */
[----:B-1----:R-:W-:Y:S01]  /*d6c0*/  FADD.FTZ R56, R52, UR5 ;  /* 0x0000000534387e21 */ /* 0x002fe20008010000 */
[----:B------:R-:W-:Y:S01]  /*d6d0*/  FSETP.GTU.FTZ.AND P2, PT, R53, 20, PT ;  /* 0x41a000003500780b */ /* 0x000fe20003f5c000 */
[----:B------:R-:W0:Y:S03]  /*d6e0*/  @!P0 MUFU.EX2 R35, R35 ;  /* 0x0000002300238308 */ /* 0x000e260000000800 */
[----:B------:R-:W-:-:S05]  /*d6f0*/  FSETP.GTU.FTZ.AND P3, PT, R56, 20, PT ;  /* 0x41a000003800780b */ /* 0x000fca0003f7c000 */
[----:B------:R-:W1:Y:S08]  /*d700*/  @!P1 MUFU.EX2 R36, R36 ;  /* 0x0000002400249308 */ /* 0x000e700000000800 */
[----:B------:R-:W3:Y:S08]  /*d710*/  @!P4 MUFU.EX2 R37, R37 ;  /* 0x000000250025c308 */ /* 0x000ef00000000800 */
[----:B------:R-:W4:Y:S01]  /*d720*/  @!P5 MUFU.RCP R34, R34 ;  /* 0x000000220022d308 */ /* 0x000f220000001000 */
[----:B------:R-:W-:Y:S01]  /*d730*/  @!P2 FMUL.FTZ R52, R53, -1.4426950216293334961 ;  /* 0xbfb8aa3b3534a820 */ /* 0x000fe20000410000 */
[----:B------:R-:W-:Y:S01]  /*d740*/  @!P3 FMUL.FTZ R53, R56, -1.4426950216293334961 ;  /* 0xbfb8aa3b3835b820 */ /* 0x000fe20000410000 */
[----:B0-----:R-:W-:Y:S01]  /*d750*/  @!P0 FADD.FTZ R35, R35, 1 ;  /* 0x3f80000023238421 */ /* 0x001fe20000010000 */
[----:B-1----:R-:W-:-:S04]  /*d760*/  @!P1 FADD.FTZ R36, R36, 1 ;  /* 0x3f80000024249421 */ /* 0x002fc80000010000 */
[----:B------:R-:W0:Y:S01]  /*d770*/  @!P2 MUFU.EX2 R52, R52 ;  /* 0x000000340034a308 */ /* 0x000e220000000800 */
[----:B---3--:R-:W-:Y:S01]  /*d780*/  @!P4 FADD.FTZ R37, R37, 1 ;  /* 0x3f8000002525c421 */ /* 0x008fe20000010000 */
[----:B------:R-:W-:Y:S01]  /*d790*/  UIMAD UR33, UR9, UR30, URZ ;  /* 0x0000001e092172a4 */ /* 0x000fe2000f8e023f */
[----:B----4-:R-:W-:Y:S01]  /*d7a0*/  @!P5 FMUL.FTZ R11, R11, R34 ;  /* 0x000000220b0bd220 */ /* 0x010fe20000410000 */
[----:B--2---:R-:W-:-:S04]  /*d7b0*/  ISETP.GE.AND P5, PT, R31, R54, PT ;  /* 0x000000361f00720c */ /* 0x004fc80003fa6270 */
        /* <DEDUP_REMOVED lines=28> */
.L_x_1232:
[----:B------:R-:W-:Y:S05]  /*d980*/  BSYNC B0 ;  /* 0x0000000000007941 */ /* 0x000fea0003800000 */
.L_x_1231:
        /* <DEDUP_REMOVED lines=20> */
[----:B------:R-:W-:Y:S01]  /*dad0*/  IMAD.U32 R37, RZ, RZ, UR22 ;  /* 0x00000016ff257e24 */ /* 0x000fe2000f8e00ff */
[-C--:B------:R-:W-:Y:S01]  /*dae0*/  ISETP.GE.AND P0, PT, R74, R54.reuse, PT ;  /* 0x000000364a00720c */ /* 0x080fe20003f06270 */
[----:B------:R-:W-:Y:S01]  /*daf0*/  UIADD3 UR33, UR31, UR35, URZ ;  /* 0x000000231f217290 */ /* 0x000fe2000fffe03f */
[----:B------:R-:W-:Y:S01]  /*db00*/  ISETP.GE.AND P1, PT, R72, R54, PT ;  /* 0x000000364800720c */ /* 0x000fe20003f26270 */
[----:B------:R-:W-:Y:S01]  /*db10*/  BSSY B0, `(.L_x_1233) ;  /* 0x000007c000007945 */ /* 0x000fe20003800000 */
[----:B------:R-:W-:Y:S01]  /*db20*/  LEA R34, P5, R36, R34, 0x1 ;  /* 0x0000002224227211 */ /* 0x000fe200078a08ff */
[----:B0-----:R-:W-:Y:S01]  /*db30*/  @!P2 FMUL.FTZ R15, R15, R52 ;  /* 0x000000340f0fa220 */ /* 0x001fe20000410000 */
[----:B------:R-:W-:-:S02]  /*db40*/  ISETP.GE.AND P2, PT, R17, R54, PT ;  /* 0x000000361100720c */ /* 0x000fc40003f46270 */
[----:B------:R-:W-:Y:S02]  /*db50*/  LEA.HI.X R35, R36, R35, R37, 0x1, P5 ;  /* 0x0000002324237211 */ /* 0x000fe400028f0c25 */
[-C--:B------:R-:W-:Y:S01]  /*db60*/  ISETP.GE.AND P5, PT, R21, R54.reuse, PT ;  /* 0x000000361500720c */ /* 0x080fe20003fa6270 */
[----:B-1----:R-:W-:Y:S02]  /*db70*/  @!P3 FMUL.FTZ R16, R16, R53 ;  /* 0x000000351010b220 */ /* 0x002fe40000410000 */
        /* <DEDUP_REMOVED lines=30> */
[----:B0-----:R-:W-:Y:S01]  /*dd60*/  PRMT R35, R2, 0x7632, R35 ;  /* 0x0000763202237816 */ /* 0x001fe20000000023 */
[----:B------:R0:W-:Y:S02]  /*dd70*/  STS.U16 [R45], R2 ;  /* 0x000000022d007388 */ /* 0x0001e40000000400 */
[----:B------:R-:W-:Y:S01]  /*dd80*/  FADD.FTZ R0, R37, R4 ;  /* 0x0000000425007221 */ /* 0x000fe20000010000 */
[----:B------:R-:W-:Y:S01]  /*dd90*/  F2FP.BF16.F32.PACK_AB R4, R4, R3 ;  /* 0x000000030404723e */ /* 0x000fe200000010ff */
[----:B------:R1:W-:Y:S02]  /*dda0*/  STS.U16 [R18+0x2], R35 ;  /* 0x0000022312007388 */ /* 0x0003e40000000400 */
[----:B------:R-:W-:Y:S01]  /*ddb0*/  FADD.FTZ R3, R0, R5 ;  /* 0x0000000500037221 */ /* 0x000fe20000010000 */
[----:B------:R-:W-:Y:S02]  /*ddc0*/  F2FP.BF16.F32.PACK_AB R5, R6, R5 ;  /* 0x000000050605723e */ /* 0x000fe400000010ff */
[----:B------:R-:W-:Y:S01]  /*ddd0*/  PRMT R36, R4, 0x7610, R36 ;  /* 0x0000761004247816 */ /* 0x000fe20000000024 */
[----:B------:R-:W-:Y:S01]  /*dde0*/  FADD.FTZ R6, R3, R6 ;  /* 0x0000000603067221 */ /* 0x000fe20000010000 */
[----:B------:R-:W-:-:S02]  /*ddf0*/  F2FP.BF16.F32.PACK_AB R0, R8, R7 ;  /* 0x000000070800723e */ /* 0x000fc400000010ff */
[----:B------:R-:W-:Y:S01]  /*de00*/  PRMT R37, R4, 0x7632, R37 ;  /* 0x0000763204257816 */ /* 0x000fe20000000025 */
[----:B------:R-:W-:Y:S01]  /*de10*/  STS.U16 [R19+0x4], R36 ;  /* 0x0000042413007388 */ /* 0x000fe20000000400 */
[----:B0-----:R-:W-:Y:S01]  /*de20*/  F2FP.BF16.F32.PACK_AB R2, R10, R9 ;  /* 0x000000090a02723e */ /* 0x001fe200000010ff */
[----:B------:R-:W-:Y:S01]  /*de30*/  FADD.FTZ R7, R6, R7 ;  /* 0x0000000706077221 */ /* 0x000fe20000010000 */
[----:B------:R-:W-:Y:S01]  /*de40*/  PRMT R34, R5, 0x7632, R34 ;  /* 0x0000763205227816 */ /* 0x000fe20000000022 */
[----:B------:R-:W-:Y:S01]  /*de50*/  STS.U16 [R33+0x6], R37 ;  /* 0x0000062521007388 */ /* 0x000fe20000000400 */
[----:B------:R-:W-:Y:S01]  /*de60*/  PRMT R45, R0, 0x7610, R45 ;  /* 0x00007610002d7816 */ /* 0x000fe2000000002d */
[----:B------:R-:W-:Y:S01]  /*de70*/  FADD.FTZ R8, R7, R8 ;  /* 0x0000000807087221 */ /* 0x000fe20000010000 */
[----:B------:R-:W-:Y:S01]  /*de80*/  F2FP.BF16.F32.PACK_AB R4, R12, R11 ;  /* 0x0000000b0c04723e */ /* 0x000fe200000010ff */
[----:B------:R0:W-:Y:S01]  /*de90*/  STS.U16 [R38+0x8], R5 ;  /* 0x0000080526007388 */ /* 0x0001e20000000400 */
[----:B-1----:R-:W-:Y:S01]  /*dea0*/  PRMT R18, R0, 0x7632, R18 ;  /* 0x0000763200127816 */ /* 0x002fe20000000012 */
[----:B------:R-:W-:Y:S01]  /*deb0*/  FADD.FTZ R9, R8, R9 ;  /* 0x0000000908097221 */ /* 0x000fe20000010000 */
[C---:B------:R-:W-:Y:S01]  /*dec0*/  PRMT R35, R2.reuse, 0x7610, R35 ;  /* 0x0000761002237816 */ /* 0x040fe20000000023 */
[----:B------:R1:W-:Y:S01]  /*ded0*/  STS.U16 [R39+0xa], R34 ;  /* 0x00000a2227007388 */ /* 0x0003e20000000400 */
[----:B------:R-:W-:Y:S01]  /*dee0*/  PRMT R52, R2, 0x7632, R52 ;  /* 0x0000763202347816 */ /* 0x000fe20000000034 */
[----:B------:R-:W-:Y:S01]  /*def0*/  FADD.FTZ R10, R9, R10 ;  /* 0x0000000a090a7221 */ /* 0x000fe20000010000 */
[----:B------:R-:W-:Y:S01]  /*df00*/  F2FP.BF16.F32.PACK_AB R0, R14, R13 ;  /* 0x0000000d0e00723e */ /* 0x000fe200000010ff */
[----:B------:R-:W-:Y:S01]  /*df10*/  STS.U16 [R40+0xc], R45 ;  /* 0x00000c2d28007388 */ /* 0x000fe20000000400 */
[----:B------:R-:W-:Y:S01]  /*df20*/  F2FP.BF16.F32.PACK_AB R2, R16, R15 ;  /* 0x0000000f1002723e */ /* 0x000fe200000010ff */
[----:B------:R-:W-:Y:S01]  /*df30*/  FADD.FTZ R11, R10, R11 ;  /* 0x0000000b0a0b7221 */ /* 0x000fe20000010000 */
[----:B0-----:R-:W-:Y:S01]  /*df40*/  PRMT R5, R4, 0x7632, R5 ;  /* 0x0000763204057816 */ /* 0x001fe20000000005 */
[----:B------:R-:W-:Y:S01]  /*df50*/  STS.U16 [R41+0xe], R18 ;  /* 0x00000e1229007388 */ /* 0x000fe20000000400 */
[----:B------:R-:W-:Y:S01]  /*df60*/  PRMT R36, R2, 0x7632, R36 ;  /* 0x0000763202247816 */ /* 0x000fe20000000024 */
[----:B------:R-:W-:Y:S01]  /*df70*/  FADD.FTZ R12, R11, R12 ;  /* 0x0000000c0b0c7221 */ /* 0x000fe20000010000 */
[----:B-1----:R-:W-:Y:S01]  /*df80*/  PRMT R34, R0, 0x7632, R34 ;  /* 0x0000763200227816 */ /* 0x002fe20000000022 */
        /* <DEDUP_REMOVED lines=52> */
.L_x_1234:
[----:B------:R-:W-:Y:S05]  /*e2d0*/  BSYNC B0 ;  /* 0x0000000000007941 */ /* 0x000fea0003800000 */
.L_x_1233:
        /* <DEDUP_REMOVED lines=11> */
[----:B------:R-:W-:Y:S01]  /*e390*/  ISETP.GE.AND P1, PT, R20, R0, PT ;  /* 0x000000001400720c */ /* 0x000fe20003f26270 */
        /* <DEDUP_REMOVED lines=44> */
.L_x_1148:
        /* <DEDUP_REMOVED lines=41> */
.L_x_1237:
[----:B------:R-:W-:Y:S05]  /*e8f0*/  BSYNC B0 ;  /* 0x0000000000007941 */ /* 0x000fea0003800000 */
.L_x_1236:
        /* <DEDUP_REMOVED lines=44> */
.L_x_1239:
[----:B------:R-:W2:Y:S02]  /*ebc0*/  S2R R11, SR_TID.X ;  /* 0x00000000000b7919 */ /* 0x000ea40000002100 */
.L_x_1240:
[----:B------:R-:W-:Y:S05]  /*ebd0*/  BSYNC B0 ;  /* 0x0000000000007941 */ /* 0x000fea0003800000 */
.L_x_1238:
        /* <DEDUP_REMOVED lines=12> */
[----:B------:R-:W-:Y:S02]  /*eca0*/  UIMAD UR8, UR7, UR11, UR8 ;  /* 0x0000000b070872a4 */ /* 0x000fe4000f8e0208 */
[----:B------:R-:W-:Y:S01]  /*ecb0*/  UIMAD.WIDE.U32 UR4, UR7, UR10, URZ ;  /* 0x0000000a070472a5 */ /* 0x000fe2000f8e003f */
[----:B------:R-:W-:Y:S02]  /*ecc0*/  ULDC.64 UR14, c[0x0][0x3c0] ;  /* 0x0000f000000e7ab9 */ /* 0x000fe40000000a00 */
[----:B------:R-:W-:Y:S01]  /*ecd0*/  UMOV UR7, 0x400 ;  /* 0x0000040000077882 */ /* 0x000fe20000000000 */
[----:B------:R-:W-:Y:S01]  /*ece0*/  ULDC.64 UR10, c[0x0][0x340] ;  /* 0x0000d000000a7ab9 */ /* 0x000fe20000000a00 */
[----:B------:R-:W-:Y:S01]  /*ecf0*/  ULDC.64 UR16, c[0x0][0x380] ;  /* 0x0000e00000107ab9 */ /* 0x000fe20000000a00 */
[----:B------:R-:W-:Y:S01]  /*ed00*/  ULDC.64 UR18, c[0x0][0x3d0] ;  /* 0x0000f40000127ab9 */ /* 0x000fe20000000a00 */
[----:B--2---:R-:W-:Y:S02]  /*ed10*/  ULEA UR9, UR9, UR7, 0x18 ;  /* 0x0000000709097291 */ /* 0x004fe4000f8ec03f */
[----:B------:R-:W-:-:S02]  /*ed20*/  UIADD3 UR7, UR13, UR6, URZ ;  /* 0x000000060d077290 */ /* 0x000fc4000fffe03f */
[----:B------:R-:W-:-:S03]  /*ed30*/  UIADD3 UR6, UR5, UR8, URZ ;  /* 0x0000000805067290 */ /* 0x000fc6000fffe03f */
[----:B------:R-:W-:-:S09]  /*ed40*/  ULDC UR8, c[0x0][0x0] ;  /* 0x0000000000087ab9 */ /* 0x000fd20000000800 */
.L_x_1242:
        /* <DEDUP_REMOVED lines=30> */
.L_x_1241:
[----:B------:R-:W-:Y:S05]  /*ef30*/  EXIT ;  /* 0x000000000000794d */ /* 0x000fea0003800000 */
.L_x_1190:
[----:B------:R-:W-:Y:S01]  /*ef40*/  HFMA2.MMA R89, -RZ, RZ, 0, 5.9604644775390625e-08 ;  /* 0x00000001ff597435 */ /* 0x000fe200000001ff */
[----:B------:R-:W-:Y:S01]  /*ef50*/  MOV R165, R162 ;  /* 0x000000a200a57202 */ /* 0x000fe20000000f00 */
[----:B------:R-:W-:Y:S01]  /*ef60*/  IMAD.MOV.U32 R154, RZ, RZ, -0x1 ;  /* 0xffffffffff9a7424 */ /* 0x000fe200078e00ff */
[----:B------:R-:W-:-:S08]  /*ef70*/  MOV R88, RZ ;  /* 0x000000ff00587202 */ /* 0x000fd00000000f00 */
[----:B------:R-:W-:Y:S05]  /*ef80*/  WARPSYNC.COLLECTIVE R154, `(.L_x_1243) ;  /* 0x000000009a087348 */ /* 0x000fea0003c00000 */
[----:B------:R0:W1:Y:S02]  /*ef90*/  SHFL.UP P0, R156, R165, R89, R88 ;  /* 0x04000059a59c7389 */ /* 0x0000640000000058 */
[----:B01----:R-:W-:Y:S01]  /*efa0*/  ENDCOLLECTIVE ;  /* 0x000000000000791b */ /* 0x003fe20003800000 */
.L_x_1243:
[----:B------:R-:W-:Y:S02]  /*efb0*/  MOV R165, R163 ;  /* 0x000000a300a57202 */ /* 0x000fe40000000f00 */
[----:B------:R-:W-:-:S07]  /*efc0*/  MOV R153, R156 ;  /* 0x0000009c00997202 */ /* 0x000fce0000000f00 */
[----:B------:R-:W-:Y:S05]  /*efd0*/  WARPSYNC.COLLECTIVE R154, `(.L_x_1244) ;  /* 0x000000009a087348 */ /* 0x000fea0003c00000 */
[----:B------:R0:W1:Y:S02]  /*efe0*/  SHFL.UP P0, R156, R165, R89, R88 ;  /* 0x04000059a59c7389 */ /* 0x0000640000000058 */
[----:B01----:R-:W-:Y:S01]  /*eff0*/  ENDCOLLECTIVE ;  /* 0x000000000000791b */ /* 0x003fe20003800000 */
.L_x_1244:
        /* <DEDUP_REMOVED lines=12> */
.L_x_1245:
[----:B------:R-:W-:Y:S01]  /*f0c0*/  MOV R165, R163 ;  /* 0x000000a300a57202 */ /* 0x000fe20000000f00 */
[----:B------:R-:W-:-:S07]  /*f0d0*/  IMAD.MOV.U32 R153, RZ, RZ, R156 ;  /* 0x000000ffff997224 */ /* 0x000fce00078e009c */
[----:B------:R-:W-:Y:S05]  /*f0e0*/  WARPSYNC.COLLECTIVE R154, `(.L_x_1246) ;  /* 0x000000009a087348 */ /* 0x000fea0003c00000 */
[----:B------:R0:W1:Y:S02]  /*f0f0*/  SHFL.UP P0, R156, R165, R89, R88 ;  /* 0x04000059a59c7389 */ /* 0x0000640000000058 */
[----:B01----:R-:W-:Y:S01]  /*f100*/  ENDCOLLECTIVE ;  /* 0x000000000000791b */ /* 0x003fe20003800000 */
.L_x_1246:
        /* <DEDUP_REMOVED lines=12> */
.L_x_1247:
[----:B------:R-:W-:Y:S01]  /*f1d0*/  IMAD.MOV.U32 R165, RZ, RZ, R163 ;  /* 0x000000ffffa57224 */ /* 0x000fe200078e00a3 */
[----:B------:R-:W-:-:S07]  /*f1e0*/  MOV R153, R156 ;  /* 0x0000009c00997202 */ /* 0x000fce0000000f00 */
[----:B------:R-:W-:Y:S05]  /*f1f0*/  WARPSYNC.COLLECTIVE R154, `(.L_x_1248) ;  /* 0x000000009a087348 */ /* 0x000fea0003c00000 */
[----:B------:R0:W1:Y:S02]  /*f200*/  SHFL.UP P0, R156, R165, R89, R88 ;  /* 0x04000059a59c7389 */ /* 0x0000640000000058 */
[----:B01----:R-:W-:Y:S01]  /*f210*/  ENDCOLLECTIVE ;  /* 0x000000000000791b */ /* 0x003fe20003800000 */
.L_x_1248:
        /* <DEDUP_REMOVED lines=12> */
.L_x_1249:
[----:B------:R-:W-:Y:S02]  /*f2e0*/  MOV R165, R163 ;  /* 0x000000a300a57202 */ /* 0x000fe40000000f00 */
[----:B------:R-:W-:-:S07]  /*f2f0*/  MOV R153, R156 ;  /* 0x0000009c00997202 */ /* 0x000fce0000000f00 */
[----:B------:R-:W-:Y:S05]  /*f300*/  WARPSYNC.COLLECTIVE R154, `(.L_x_1250) ;  /* 0x000000009a087348 */ /* 0x000fea0003c00000 */
[----:B------:R0:W1:Y:S02]  /*f310*/  SHFL.UP P0, R156, R165, R89, R88 ;  /* 0x04000059a59c7389 */ /* 0x0000640000000058 */
[----:B01----:R-:W-:Y:S01]  /*f320*/  ENDCOLLECTIVE ;  /* 0x000000000000791b */ /* 0x003fe20003800000 */
.L_x_1250:
        /* <DEDUP_REMOVED lines=12> */
.L_x_1251:
[----:B------:R-:W-:Y:S02]  /*f3f0*/  MOV R165, R163 ;  /* 0x000000a300a57202 */ /* 0x000fe40000000f00 */
[----:B------:R-:W-:-:S07]  /*f400*/  MOV R153, R156 ;  /* 0x0000009c00997202 */ /* 0x000fce0000000f00 */
[----:B------:R-:W-:Y:S05]  /*f410*/  WARPSYNC.COLLECTIVE R154, `(.L_x_1252) ;  /* 0x000000009a087348 */ /* 0x000fea0003c00000 */
[----:B------:R0:W1:Y:S02]  /*f420*/  SHFL.UP P0, R156, R165, R89, R88 ;  /* 0x04000059a59c7389 */ /* 0x0000640000000058 */
[----:B01----:R-:W-:Y:S01]  /*f430*/  ENDCOLLECTIVE ;  /* 0x000000000000791b */ /* 0x003fe20003800000 */
.L_x_1252:
[----:B------:R-:W-:Y:S01]  /*f440*/  MOV R88, R156 ;  /* 0x0000009c00587202 */ /* 0x000fe20000000f00 */
[----:B------:R-:W-:Y:S06]  /*f450*/  BRA `(.L_x_1253) ;  /* 0xffffffa000507947 */ /* 0x000fec000383ffff */
.L_x_1191:
        /* <DEDUP_REMOVED lines=8> */
.L_x_1255:
[----:B------:R-:W-:Y:S05]  /*f4e0*/  BSYNC B0 ;  /* 0x0000000000007941 */ /* 0x000fea0003800000 */
.L_x_1254:
[----:B------:R-:W-:Y:S05]  /*f4f0*/  BRA `(.L_x_1256) ;  /* 0xffffffa000407947 */ /* 0x000fea000383ffff */
.L_x_1192:
        /* <DEDUP_REMOVED lines=8> */
.L_x_1258:
[----:B------:R-:W-:Y:S05]  /*f580*/  BSYNC B0 ;  /* 0x0000000000007941 */ /* 0x000fea0003800000 */
.L_x_1257:
[----:B------:R-:W-:Y:S05]  /*f590*/  BRA `(.L_x_1259) ;  /* 0xffffffa000207947 */ /* 0x000fea000383ffff */
.L_x_1193:
        /* <DEDUP_REMOVED lines=8> */
.L_x_1261:
[----:B------:R-:W-:Y:S05]  /*f620*/  BSYNC B0 ;  /* 0x0000000000007941 */ /* 0x000fea0003800000 */
.L_x_1260:
        /* <DEDUP_REMOVED lines=9> */
.L_x_1262:
[----:B------:R-:W-:Y:S01]  /*f6c0*/  HFMA2.MMA R89, -RZ, RZ, 0, 0 ;  /* 0x00000000ff597435 */ /* 0x000fe200000001ff */
[----:B------:R-:W-:Y:S01]  /*f6d0*/  IMAD.MOV.U32 R88, RZ, RZ, 0x1f ;  /* 0x0000001fff587424 */ /* 0x000fe200078e00ff */
[----:B------:R-:W-:-:S09]  /*f6e0*/  MOV R163, R156 ;  /* 0x0000009c00a37202 */ /* 0x000fd20000000f00 */
[----:B------:R-:W-:Y:S05]  /*f6f0*/  WARPSYNC.COLLECTIVE R154, `(.L_x_1263) ;  /* 0x000000009a087348 */ /* 0x000fea0003c00000 */
[----:B------:R0:W1:Y:S02]  /*f700*/  SHFL.IDX P3, R156, R153, R89, R88 ;  /* 0x00000059999c7389 */ /* 0x0000640000060058 */
[----:B01----:R-:W-:Y:S01]  /*f710*/  ENDCOLLECTIVE ;  /* 0x000000000000791b */ /* 0x003fe20003800000 */
.L_x_1263:
[----:B------:R-:W-:Y:S02]  /*f720*/  MOV R153, R81 ;  /* 0x0000005100997202 */ /* 0x000fe40000000f00 */
[----:B------:R-:W-:-:S07]  /*f730*/  MOV R80, R156 ;  /* 0x0000009c00507202 */ /* 0x000fce0000000f00 */
[----:B------:R-:W-:Y:S05]  /*f740*/  WARPSYNC.COLLECTIVE R154, `(.L_x_1264) ;  /* 0x000000009a087348 */ /* 0x000fea0003c00000 */
[----:B------:R0:W1:Y:S02]  /*f750*/  SHFL.IDX P3, R156, R153, R89, R88 ;  /* 0x00000059999c7389 */ /* 0x0000640000060058 */
[----:B01----:R-:W-:Y:S01]  /*f760*/  ENDCOLLECTIVE ;  /* 0x000000000000791b */ /* 0x003fe20003800000 */
.L_x_1264:
[----:B------:R-:W-:Y:S01]  /*f770*/  MOV R81, R156 ;  /* 0x0000009c00517202 */ /* 0x000fe20000000f00 */
[----:B------:R-:W-:Y:S06]  /*f780*/  BRA `(.L_x_1265) ;  /* 0xffffff9c00bc7947 */ /* 0x000fec000383ffff */
.L_x_1195:
[----:B------:R-:W-:Y:S01]  /*f790*/  HFMA2.MMA R156, -RZ, RZ, 0, 5.9604644775390625e-08 ;  /* 0x00000001ff9c7435 */ /* 0x000fe200000001ff */
[----:B------:R-:W-:Y:S01]  /*f7a0*/  IMAD.MOV.U32 R163, RZ, RZ, R155 ;  /* 0x000000ffffa37224 */ /* 0x000fe200078e009b */
[----:B------:R-:W-:Y:S02]  /*f7b0*/  MOV R89, 0x1f ;  /* 0x0000001f00597802 */ /* 0x000fe40000000f00 */
[----:B------:R-:W-:-:S07]  /*f7c0*/  MOV R154, 0xffffffff ;  /* 0xffffffff009a7802 */ /* 0x000fce0000000f00 */
[----:B------:R-:W-:Y:S05]  /*f7d0*/  WARPSYNC.COLLECTIVE R154, `(.L_x_1266) ;  /* 0x000000009a087348 */ /* 0x000fea0003c00000 */
[----:B------:R0:W1:Y:S02]  /*f7e0*/  SHFL.DOWN P6, R153, R163, R156, R89 ;  /* 0x0800009ca3997389 */ /* 0x00006400000c0059 */
[----:B01----:R-:W-:Y:S01]  /*f7f0*/  ENDCOLLECTIVE ;  /* 0x000000000000791b */ /* 0x003fe20003800000 */
.L_x_1266:
[----:B------:R-:W-:Y:S01]  /*f800*/  MOV R163, R162 ;  /* 0x000000a200a37202 */ /* 0x000fe20000000f00 */
[----:B------:R-:W-:-:S07]  /*f810*/  IMAD.MOV.U32 R88, RZ, RZ, R153 ;  /* 0x000000ffff587224 */ /* 0x000fce00078e0099 */
[----:B------:R-:W-:Y:S05]  /*f820*/  WARPSYNC.COLLECTIVE R154, `(.L_x_1267) ;  /* 0x000000009a087348 */ /* 0x000fea0003c00000 */
[----:B------:R0:W1:Y:S02]  /*f830*/  SHFL.DOWN P6, R153, R163, R156, R89 ;  /* 0x0800009ca3997389 */ /* 0x00006400000c0059 */
[----:B01----:R-:W-:Y:S01]  /*f840*/  ENDCOLLECTIVE ;  /* 0x000000000000791b */ /* 0x003fe20003800000 */
.L_x_1267:
        /* <DEDUP_REMOVED lines=9> */
.L_x_1268:
[----:B------:R-:W-:Y:S02]  /*f8e0*/  MOV R163, R162 ;  /* 0x000000a200a37202 */ /* 0x000fe40000000f00 */
[----:B------:R-:W-:-:S07]  /*f8f0*/  MOV R88, R153 ;  /* 0x0000009900587202 */ /* 0x000fce0000000f00 */
[----:B------:R-:W-:Y:S05]  /*f900*/  WARPSYNC.COLLECTIVE R154, `(.L_x_1269) ;  /* 0x000000009a087348 */ /* 0x000fea0003c00000 */
[----:B------:R0:W1:Y:S02]  /*f910*/  SHFL.DOWN P6, R153, R163, R156, R89 ;  /* 0x0800009ca3997389 */ /* 0x00006400000c0059 */
[----:B01----:R-:W-:Y:S01]  /*f920*/  ENDCOLLECTIVE ;  /* 0x000000000000791b */ /* 0x003fe20003800000 */
.L_x_1269:
        /* <DEDUP_REMOVED lines=9> */
.L_x_1270:
[----:B------:R-:W-:Y:S01]  /*f9c0*/  MOV R163, R162 ;  /* 0x000000a200a37202 */ /* 0x000fe20000000f00 */
[----:B------:R-:W-:-:S07]  /*f9d0*/  IMAD.MOV.U32 R88, RZ, RZ, R153 ;  /* 0x000000ffff587224 */ /* 0x000fce00078e0099 */
[----:B------:R-:W-:Y:S05]  /*f9e0*/  WARPSYNC.COLLECTIVE R154, `(.L_x_1271) ;  /* 0x000000009a087348 */ /* 0x000fea0003c00000 */
[----:B------:R0:W1:Y:S02]  /*f9f0*/  SHFL.DOWN P6, R153, R163, R156, R89 ;  /* 0x0800009ca3997389 */ /* 0x00006400000c0059 */
[----:B01----:R-:W-:Y:S01]  /*fa00*/  ENDCOLLECTIVE ;  /* 0x000000000000791b */ /* 0x003fe20003800000 */
.L_x_1271:
        /* <DEDUP_REMOVED lines=9> */
.L_x_1272:
[----:B------:R-:W-:Y:S02]  /*faa0*/  MOV R163, R162 ;  /* 0x000000a200a37202 */ /* 0x000fe40000000f00 */
[----:B------:R-:W-:-:S07]  /*fab0*/  MOV R88, R153 ;  /* 0x0000009900587202 */ /* 0x000fce0000000f00 */
[----:B------:R-:W-:Y:S05]  /*fac0*/  WARPSYNC.COLLECTIVE R154, `(.L_x_1273) ;  /* 0x000000009a087348 */ /* 0x000fea0003c00000 */
[----:B------:R0:W1:Y:S02]  /*fad0*/  SHFL.DOWN P6, R153, R163, R156, R89 ;  /* 0x0800009ca3997389 */ /* 0x00006400000c0059 */
[----:B01----:R-:W-:Y:S01]  /*fae0*/  ENDCOLLECTIVE ;  /* 0x000000000000791b */ /* 0x003fe20003800000 */
.L_x_1273:
        /* <DEDUP_REMOVED lines=9> */
.L_x_1274:
[----:B------:R-:W-:Y:S01]  /*fb80*/  MOV R163, R162 ;  /* 0x000000a200a37202 */ /* 0x000fe20000000f00 */
[----:B------:R-:W-:-:S07]  /*fb90*/  IMAD.MOV.U32 R88, RZ, RZ, R153 ;  /* 0x000000ffff587224 */ /* 0x000fce00078e0099 */
[----:B------:R-:W-:Y:S05]  /*fba0*/  WARPSYNC.COLLECTIVE R154, `(.L_x_1275) ;  /* 0x000000009a087348 */ /* 0x000fea0003c00000 */
[----:B------:R0:W1:Y:S02]  /*fbb0*/  SHFL.DOWN P6, R153, R163, R156, R89 ;  /* 0x0800009ca3997389 */ /* 0x00006400000c0059 */
[----:B01----:R-:W-:Y:S01]  /*fbc0*/  ENDCOLLECTIVE ;  /* 0x000000000000791b */ /* 0x003fe20003800000 */
.L_x_1275:
        /* <DEDUP_REMOVED lines=10> */
.L_x_1276:
[----:B------:R-:W-:Y:S02]  /*fc70*/  MOV R153, R162 ;  /* 0x000000a200997202 */ /* 0x000fe40000000f00 */
[----:B------:R-:W-:-:S07]  /*fc80*/  MOV R164, R156 ;  /* 0x0000009c00a47202 */ /* 0x000fce0000000f00 */
[----:B------:R-:W-:Y:S05]  /*fc90*/  WARPSYNC.COLLECTIVE R154, `(.L_x_1277) ;  /* 0x000000009a087348 */ /* 0x000fea0003c00000 */
[----:B------:R0:W1:Y:S02]  /*fca0*/  SHFL.IDX P3, R156, R153, R89, R88 ;  /* 0x00000059999c7389 */ /* 0x0000640000060058 */
[----:B01----:R-:W-:Y:S01]  /*fcb0*/  ENDCOLLECTIVE ;  /* 0x000000000000791b */ /* 0x003fe20003800000 */
.L_x_1277:
[----:B------:R-:W-:Y:S01]  /*fcc0*/  MOV R89, 0x1f ;  /* 0x0000001f00597802 */ /* 0x000fe20000000f00 */
[----:B------:R-:W-:Y:S01]  /*fcd0*/  IMAD.MOV.U32 R165, RZ, RZ, R156 ;  /* 0x000000ffffa57224 */ /* 0x000fe200078e009c */
[----:B------:R-:W-:-:S11]  /*fce0*/  HFMA2.MMA R156, -RZ, RZ, 0, 5.9604644775390625e-08 ;  /* 0x00000001ff9c7435 */ /* 0x000fd600000001ff */
[----:B------:R-:W-:Y:S05]  /*fcf0*/  WARPSYNC.COLLECTIVE R154, `(.L_x_1278) ;  /* 0x000000009a087348 */ /* 0x000fea0003c00000 */
[----:B------:R0:W1:Y:S02]  /*fd00*/  SHFL.DOWN P6, R153, R163, R156, R89 ;  /* 0x0800009ca3997389 */ /* 0x00006400000c0059 */
[----:B01----:R-:W-:Y:S01]  /*fd10*/  ENDCOLLECTIVE ;  /* 0x000000000000791b */ /* 0x003fe20003800000 */
.L_x_1278:
[----:B------:R-:W-:Y:S01]  /*fd20*/  MOV R163, R162 ;  /* 0x000000a200a37202 */ /* 0x000fe20000000f00 */
[----:B------:R-:W-:-:S07]  /*fd30*/  IMAD.MOV.U32 R155, RZ, RZ, R153 ;  /* 0x000000ffff9b7224 */ /* 0x000fce00078e0099 */
[----:B------:R-:W-:Y:S05]  /*fd40*/  WARPSYNC.COLLECTIVE R154, `(.L_x_1279) ;  /* 0x000000009a087348 */ /* 0x000fea0003c00000 */
[----:B------:R0:W1:Y:S02]  /*fd50*/  SHFL.DOWN P6, R153, R163, R156, R89 ;  /* 0x0800009ca3997389 */ /* 0x00006400000c0059 */
[----:B01----:R-:W-:Y:S01]  /*fd60*/  ENDCOLLECTIVE ;  /* 0x000000000000791b */ /* 0x003fe20003800000 */
.L_x_1279:
[----:B------:R-:W-:Y:S01]  /*fd70*/  IMAD.MOV.U32 R89, RZ, RZ, RZ ;  /* 0x000000ffff597224 */ /* 0x000fe200078e00ff */
[----:B------:R-:W-:Y:S02]  /*fd80*/  MOV R162, R153 ;  /* 0x0000009900a27202 */ /* 0x000fe40000000f00 */
[----:B------:R-:W-:-:S07]  /*fd90*/  MOV R153, R80 ;  /* 0x0000005000997202 */ /* 0x000fce0000000f00 */
[----:B------:R-:W-:Y:S05]  /*fda0*/  WARPSYNC.COLLECTIVE R154, `(.L_x_1280) ;  /* 0x000000009a087348 */ /* 0x000fea0003c00000 */
[----:B------:R0:W1:Y:S02]  /*fdb0*/  SHFL.IDX P3, R156, R153, R89, R88 ;  /* 0x00000059999c7389 */ /* 0x0000640000060058 */
[----:B01----:R-:W-:Y:S01]  /*fdc0*/  ENDCOLLECTIVE ;  /* 0x000000000000791b */ /* 0x003fe20003800000 */
.L_x_1280:
[----:B------:R-:W-:Y:S02]  /*fdd0*/  MOV R153, R81 ;  /* 0x0000005100997202 */ /* 0x000fe40000000f00 */
[----:B------:R-:W-:-:S07]  /*fde0*/  MOV R163, R156 ;  /* 0x0000009c00a37202 */ /* 0x000fce0000000f00 */
[----:B------:R-:W-:Y:S05]  /*fdf0*/  WARPSYNC.COLLECTIVE R154, `(.L_x_1281) ;  /* 0x000000009a087348 */ /* 0x000fea0003c00000 */
[----:B------:R0:W1:Y:S02]  /*fe00*/  SHFL.IDX P3, R156, R153, R89, R88 ;  /* 0x00000059999c7389 */ /* 0x0000640000060058 */
[----:B01----:R-:W-:Y:S01]  /*fe10*/  ENDCOLLECTIVE ;  /* 0x000000000000791b */ /* 0x003fe20003800000 */
.L_x_1281:
[----:B------:R-:W-:Y:S01]  /*fe20*/  MOV R89, R156 ;  /* 0x0000009c00597202 */ /* 0x000fe20000000f00 */
[----:B------:R-:W-:Y:S06]  /*fe30*/  BRA `(.L_x_1282) ;  /* 0xffffff9c00e47947 */ /* 0x000fec000383ffff */
.L_x_1283:
        /* <DEDUP_REMOVED lines=12> */
.L_x_10923:


//--------------------- .text._Z25selective_scan_bwd_kernelI32Selective_Scan_bwd_kernel_traitsILi128ELi16ELb0ELb1ELb1ELb0ELb0EN3c108BFloat16EfEEv12SSMParamsBwd --------------------------
	.section	.text._Z25selective_scan_bwd_kernelI32Selective_Scan_bwd_kernel_traitsILi128ELi16ELb0ELb1ELb1ELb0ELb0EN3c108BFloat16EfEEv12SSMParamsBwd,"ax",@progbits
	.align	128
        .global         _Z25selective_scan_bwd_kernelI32Selective_Scan_bwd_kernel_traitsILi128ELi16ELb0ELb1ELb1ELb0ELb0EN3c108BFloat16EfEEv12SSMParamsBwd
        .type           _Z25selective_scan_bwd_kernelI32Selective_Scan_bwd_kernel_traitsILi128ELi16ELb0ELb1ELb1ELb0ELb0EN3c108BFloat16EfEEv12SSMParamsBwd,@function
        .size           _Z25selective_scan_bwd_kernelI32Selective_Scan_bwd_kernel_traitsILi128ELi16ELb0ELb1ELb1ELb0ELb0EN3c108BFloat16EfEEv12SSMParamsBwd,(.L_x_10924 - _Z25selective_scan_bwd_kernelI32Selective_Scan_bwd_kernel_traitsILi128ELi16ELb0ELb1ELb1ELb0ELb0EN3c108BFloat16EfEEv12SSMParamsBwd)
        .other          _Z25selective_scan_bwd_kernelI32Selective_Scan_bwd_kernel_traitsILi128ELi16ELb0ELb1ELb1ELb0ELb0EN3c108BFloat16EfEEv12SSMParamsBwd,@"STO_CUDA_ENTRY STV_DEFAULT"
_Z25selective_scan_bwd_kernelI32Selective_Scan_bwd_kernel_traitsILi128ELi16ELb0ELb1ELb1ELb0ELb0EN3c108BFloat16EfEEv12SSMParamsBwd:
.text._Z25selective_scan_bwd_kernelI32Selective_Scan_bwd_kernel_traitsILi128ELi16ELb0ELb1ELb1ELb0ELb0EN3c108BFloat16EfEEv12SSMParamsBwd:
        /* <DEDUP_REMOVED lines=16> */
[----:B------:R-:W-:Y:S01]  /*0100*/  UMOV UR12, URZ ;  /* 0x0000003f000c7c82 */ /* 0x000fe20008000000 */
        /* <DEDUP_REMOVED lines=14> */
[----:B------:R-:W-:Y:S01]  /*01f0*/  IMAD.U32 R0, RZ, RZ, UR30 ;  /* 0x0000001eff007e24 */ /* 0x000fe2000f8e00ff */
[----:B0-----:R-:W-:Y:S01]  /*0200*/  USHF.R.S32.HI UR38, URZ, 0x1f, UR37 ;  /* 0x0000001f3f267899 */ /* 0x001fe20008011425 */
[----:B------:R-:W-:Y:S01]  /*0210*/  MOV R5, UR7 ;  /* 0x0000000700057c02 */ /* 0x000fe20008000f00 */
[----:B------:R-:W-:Y:S01]  /*0220*/  ULDC.64 UR4, c[0x0][0x310] ;  /* 0x0000c40000047ab9 */ /* 0x000fe20000000a00 */
[----:B------:R-:W2:Y:S01]  /*0230*/  @P0 LDG.E R2, desc[UR16][R2.64] ;  /* 0x0000001002020981 */ /* 0x000ea2000c1e1900 */
[----:B------:R-:W-:Y:S01]  /*0240*/  IABS R0, R0 ;  /* 0x0000000000007213 */ /* 0x000fe20000000000 */
[----:B------:R-:W-:-:S02]  /*0250*/  UISETP.NE.U32.AND UP1, UPT, UR26, URZ, UPT ;  /* 0x0000003f1a00728c */ /* 0x000fc4000bf25070 */
[----:B------:R-:W3:Y:S01]  /*0260*/  @P1 LDG.E R4, desc[UR16][R4.64] ;  /* 0x0000001004041981 */ /* 0x000ee2000c1e1900 */
[----:B------:R-:W-:Y:S01]  /*0270*/  R2UR UR31, R0 ;  /* 0x00000000001f72ca */ /* 0x000fe200000e0000 */
[----:B------:R-:W-:Y:S02]  /*0280*/  UISETP.NE.U32.AND UP0, UPT, UR4, URZ, UPT ;  /* 0x0000003f0400728c */ /* 0x000fe4000bf05070 */
[----:B------:R-:W-:Y:S01]  /*0290*/  UIMAD UR4, UR38, UR22, URZ ;  /* 0x00000016260472a4 */ /* 0x000fe2000f8e023f */
[----:B------:R0:W-:Y:S01]  /*02a0*/  STL [R1+0x118], RZ ;  /* 0x000118ff01007387 */ /* 0x0001e20000100800 */
[----:B------:R-:W-:Y:S02]  /*02b0*/  UISETP.NE.AND.EX UP0, UPT, UR5, URZ, UPT, UP0 ;  /* 0x0000003f0500728c */ /* 0x000fe4000bf05300 */
[----:B------:R-:W-:Y:S01]  /*02c0*/  UIMAD UR23, UR37, UR23, UR4 ;  /* 0x00000017251772a4 */ /* 0x000fe2000f8e0204 */
[----:B------:R0:W-:Y:S01]  /*02d0*/  STL [R1+0x114], RZ ;  /* 0x000114ff01007387 */ /* 0x0001e20000100800 */
[----:B------:R-:W-:Y:S01]  /*02e0*/  UISETP.NE.AND.EX UP1, UPT, UR27, URZ, UPT, UP1 ;  /* 0x0000003f1b00728c */ /* 0x000fe2000bf25310 */
[----:B------:R-:W-:Y:S01]  /*02f0*/  ULDC.64 UR4, c[0x0][0x290] ;  /* 0x0000a40000047ab9 */ /* 0x000fe20000000a00 */
[----:B------:R-:W-:-:S02]  /*0300*/  UISETP.NE.U32.AND UP2, UPT, UR40, URZ, UPT ;  /* 0x0000003f2800728c */ /* 0x000fc4000bf45070 */
[----:B------:R-:W1:Y:S01]  /*0310*/  I2F.RP R0, UR31 ;  /* 0x0000001f00007d06 */ /* 0x000e620008209400 */
[----:B------:R-:W-:Y:S01]  /*0320*/  UIMAD UR28, UR38, UR4, URZ ;  /* 0x00000004261c72a4 */ /* 0x000fe2000f8e023f */
[----:B------:R-:W-:Y:S01]  /*0330*/  ULDC.64 UR6, c[0x0][0x328] ;  /* 0x0000ca0000067ab9 */ /* 0x000fe20000000a00 */
[----:B------:R-:W-:Y:S02]  /*0340*/  UIMAD.WIDE.U32 UR24, UR37, UR22, URZ ;  /* 0x00000016251872a5 */ /* 0x000fe4000f8e003f */
[----:B------:R-:W-:Y:S02]  /*0350*/  UIMAD UR28, UR37, UR5, UR28 ;  /* 0x00000005251c72a4 */ /* 0x000fe4000f8e021c */
[----:B------:R-:W-:Y:S02]  /*0360*/  @UP1 ULEA UR12, UP3, UR36, UR26, 0x2 ;  /* 0x0000001a240c1291 */ /* 0x000fe4000f86103f */
[----:B------:R-:W-:Y:S02]  /*0370*/  UIMAD UR29, UR38, UR6, URZ ;  /* 0x00000006261d72a4 */ /* 0x000fe4000f8e023f */
[----:B------:R-:W-:-:S02]  /*0380*/  @UP1 ULEA.HI.X UR13, UR36, UR27, UR15, 0x2, UP3 ;  /* 0x0000001b240d1291 */ /* 0x000fc400098f140f */
[----:B------:R-:W-:Y:S01]  /*0390*/  UISETP.NE.AND.EX UP1, UPT, UR41, URZ, UPT, UP2 ;  /* 0x0000003f2900728c */ /* 0x000fe2000bf25320 */
[----:B-1----:R-:W1:Y:S01]  /*03a0*/  MUFU.RCP R0, R0 ;  /* 0x0000000000007308 */ /* 0x002e620000001000 */
[----:B------:R-:W-:Y:S02]  /*03b0*/  UIMAD UR22, UR38, UR8, URZ ;  /* 0x00000008261672a4 */ /* 0x000fe4000f8e023f */
[----:B------:R-:W-:Y:S02]  /*03c0*/  UIMAD.WIDE.U32 UR18, UR37, UR6, URZ ;  /* 0x00000006251272a5 */ /* 0x000fe4000f8e003f */
[----:B------:R-:W-:Y:S02]  /*03d0*/  UIMAD UR29, UR37, UR7, UR29 ;  /* 0x00000007251d72a4 */ /* 0x000fe4000f8e021d */
[----:B------:R-:W-:Y:S02]  /*03e0*/  UIMAD.WIDE.U32 UR6, UR37, UR8, URZ ;  /* 0x00000008250672a5 */ /* 0x000fe4000f8e003f */
[----:B------:R-:W-:-:S02]  /*03f0*/  UIMAD UR22, UR37, UR9, UR22 ;  /* 0x00000009251672a4 */ /* 0x000fc4000f8e0216 */
[----:B------:R-:W-:Y:S02]  /*0400*/  UIMAD.WIDE.U32 UR20, UR37, UR4, URZ ;  /* 0x00000004251472a5 */ /* 0x000fe4000f8e003f */
[----:B------:R-:W-:Y:S02]  /*0410*/  UIMAD UR14, UR38, UR10, URZ ;  /* 0x0000000a260e72a4 */ /* 0x000fe4000f8e023f */
[----:B------:R-:W-:Y:S01]  /*0420*/  UIMAD.WIDE.U32 UR8, UR37, UR10, URZ ;  /* 0x0000000a250872a5 */ /* 0x000fe2000f8e003f */
[----:B-1----:R-:W-:Y:S02]  /*0430*/  IADD3 R0, R0, 0xffffffe, RZ ;  /* 0x0ffffffe00007810 */ /* 0x002fe40007ffe0ff */
[----:B------:R-:W-:Y:S01]  /*0440*/  UMOV UR10, URZ ;  /* 0x0000003f000a7c82 */ /* 0x000fe20008000000 */
[----:B------:R-:W-:Y:S01]  /*0450*/  UMOV UR4, URZ ;  /* 0x0000003f00047c82 */ /* 0x000fe20008000000 */
[----:B------:R-:W-:Y:S02]  /*0460*/  @UP1 ULEA UR10, UP2, UR36, UR40, 0x2 ;  /* 0x00000028240a1291 */ /* 0x000fe4000f84103f */
[----:B------:R-:W-:Y:S01]  /*0470*/  UIMAD UR14, UR37, UR11, UR14 ;  /* 0x0000000b250e72a4 */ /* 0x000fe2000f8e020e */
[----:B------:R-:W1:Y:S01]  /*0480*/  F2I.FTZ.U32.TRUNC.NTZ R0, R0 ;  /* 0x0000000000007305 */ /* 0x000e62000021f000 */
[----:B------:R-:W-:Y:S01]  /*0490*/  ULDC.64 UR26, c[0x0][0x288] ;  /* 0x0000a200001a7ab9 */ /* 0x000fe20000000a00 */
[----:B------:R-:W-:Y:S01]  /*04a0*/  UMOV UR11, URZ ;  /* 0x0000003f000b7c82 */ /* 0x000fe20008000000 */
[----:B------:R-:W-:-:S02]  /*04b0*/  @UP1 ULEA.HI.X UR11, UR36, UR41, UR15, 0x2, UP2 ;  /* 0x00000029240b1291 */ /* 0x000fc400090f140f */
[----:B------:R-:W-:Y:S02]  /*04c0*/  UIMAD UR34, UR15, UR26, URZ ;  /* 0x0000001a0f2272a4 */ /* 0x000fe4000f8e023f */
[----:B------:R-:W-:Y:S02]  /*04d0*/  UIADD3 UR21, UR21, UR28, URZ ;  /* 0x0000001c15157290 */ /* 0x000fe4000fffe03f */
[----:B------:R-:W-:Y:S02]  /*04e0*/  UISETP.NE.AND UP1, UPT, UR30, URZ, UPT ;  /* 0x0000003f1e00728c */ /* 0x000fe4000bf25270 */
[----:B------:R-:W-:Y:S02]  /*04f0*/  UIADD3 UR19, UR19, UR29, URZ ;  /* 0x0000001d13137290 */ /* 0x000fe4000fffe03f */
[----:B------:R-:W-:Y:S01]  /*0500*/  UIADD3 UR7, UR7, UR22, URZ ;  /* 0x0000001607077290 */ /* 0x000fe2000fffe03f */
[----:B-1----:R-:W-:Y:S01]  /*0510*/  R2UR UR5, R0 ;  /* 0x00000000000572ca */ /* 0x002fe200000e0000 */
[----:B------:R-:W-:Y:S01]  /*0520*/  UIADD3 UR9, UR9, UR14, URZ ;  /* 0x0000000e09097290 */ /* 0x000fe2000fffe03f */
[----:B------:R-:W-:Y:S01]  /*0530*/  IABS R0, UR36 ;  /* 0x0000002400007c13 */ /* 0x000fe20008000000 */
[----:B------:R-:W-:-:S03]  /*0540*/  ULDC.64 UR48, c[0x0][0x2d8] ;  /* 0x0000b60000307ab9 */ /* 0x000fc60000000a00 */
[----:B------:R-:W-:-:S07]  /*0550*/  R2UR UR35, R0 ;  /* 0x00000000002372ca */ /* 0x000fce00000e0000 */
[----:B------:R-:W-:-:S04]  /*0560*/  UIADD3 UR32, URZ, -UR5, URZ ;  /* 0x800000053f207290 */ /* 0x000fc8000fffe03f */
[----:B------:R-:W-:-:S04]  /*0570*/  UIMAD UR32, UR32, UR31, URZ ;  /* 0x0000001f202072a4 */ /* 0x000fc8000f8e023f */
[----:B------:R-:W-:Y:S02]  /*0580*/  UIMAD.WIDE.U32 UR32, UR5, UR32, UR4 ;  /* 0x00000020052072a5 */ /* 0x000fe4000f8e0004 */
[----:B------:R-:W-:Y:S02]  /*0590*/  UIADD3 UR5, UR25, UR23, URZ ;  /* 0x0000001719057290 */ /* 0x000fe4000fffe03f */
[----:B------:R-:W-:Y:S01]  /*05a0*/  UIMAD.WIDE.U32 UR40, UR33, UR35, URZ ;  /* 0x00000023212872a5 */ /* 0x000fe2000f8e003f */
[----:B------:R-:W-:Y:S01]  /*05b0*/  UMOV UR4, UR24 ;  /* 0x0000001800047c82 */ /* 0x000fe20008000000 */
[----:B------:R-:W-:Y:S02]  /*05c0*/  UIMAD UR23, UR36, UR27, UR34 ;  /* 0x0000001b241772a4 */ /* 0x000fe4000f8e0222 */
[----:B------:R-:W-:-:S03]  /*05d0*/  UIMAD.WIDE.U32 UR4, UR36, UR26, UR4 ;  /* 0x0000001a240472a5 */ /* 0x000fc6000f8e0004 */
[----:B------:R-:W-:Y:S01]  /*05e0*/  UMOV UR40, UR41 ;  /* 0x0000002900287c82 */ /* 0x000fe20008000000 */
[----:B------:R-:W-:Y:S01]  /*05f0*/  ULDC.64 UR24, c[0x0][0x298] ;  /* 0x0000a60000187ab9 */ /* 0x000fe20000000a00 */
[----:B------:R-:W-:Y:S01]  /*0600*/  UIADD3 UR32, -UR40, URZ, URZ ;  /* 0x0000003f28207290 */ /* 0x000fe2000fffe13f */
[----:B------:R-:W-:Y:S01]  /*0610*/  ULDC.64 UR26, c[0x0][0x330] ;  /* 0x0000cc00001a7ab9 */ /* 0x000fe20000000a00 */
        /* <DEDUP_REMOVED lines=8> */
[----:B------:R-:W-:-:S03]  /*06a0*/  USHF.L.U32 UR39, UR15, 0xb, URZ ;  /* 0x0000000b0f277899 */ /* 0x000fc6000800063f */
[----:B------:R-:W-:Y:S02]  /*06b0*/  @!UP4 UIADD3 UR32, UR32, -UR31, URZ ;  /* 0x8000001f2020c290 */ /* 0x000fe4000fffe03f */
[----:B------:R-:W-:Y:S02]  /*06c0*/  ULOP3.LUT UR21, UR36, UR30, URZ, 0x3c, !UPT ;  /* 0x0000001e24157292 */ /* 0x000fe4000f8e3c3f */
[----:B------:R-:W-:Y:S02]  /*06d0*/  UISETP.GE.U32.AND UP3, UPT, UR32, UR31, UPT ;  /* 0x0000001f2000728c */ /* 0x000fe4000bf66070 */
[----:B------:R-:W-:Y:S02]  /*06e0*/  UIADD3 UR20, UR39, -0x800, URZ ;  /* 0xfffff80027147890 */ /* 0x000fe4000fffe03f */
[----:B------:R-:W-:Y:S02]  /*06f0*/  UISETP.GE.AND UP2, UPT, UR21, URZ, UPT ;  /* 0x0000003f1500728c */ /* 0x000fe4000bf46270 */
[----:B------:R-:W-:-:S02]  /*0700*/  USHF.R.S32.HI UR21, URZ, 0x1f, UR20 ;  /* 0x0000001f3f157899 */ /* 0x000fc40008011414 */
[----:B------:R-:W-:Y:S02]  /*0710*/  UIADD3 UR4, UP5, UR20, UR4, URZ ;  /* 0x0000000414047290 */ /* 0x000fe4000ffbe03f */
[----:B------:R-:W-:Y:S02]  /*0720*/  @!UP4 UIADD3 UR40, UR40, 0x1, URZ ;  /* 0x000000012828c890 */ /* 0x000fe4000fffe03f */
[----:B------:R-:W-:Y:S02]  /*0730*/  UIADD3.X UR23, UR21, UR5, UR23, UP5, !UPT ;  /* 0x0000000515177290 */ /* 0x000fe4000affe417 */
[----:B------:R-:W-:Y:S02]  /*0740*/  ULEA UR42, UP4, UR4, UR42, 0x1 ;  /* 0x0000002a042a7291 */ /* 0x000fe4000f88083f */
[----:B------:R-:W-:Y:S02]  /*0750*/  @UP3 UIADD3 UR40, UR40, 0x1, URZ ;  /* 0x0000000128283890 */ /* 0x000fe4000fffe03f */
[----:B------:R-:W-:-:S02]  /*0760*/  UIADD3 UR45, UP3, UR20, UR24, URZ ;  /* 0x00000018142d7290 */ /* 0x000fc4000ff7e03f */
[----:B------:R-:W-:Y:S02]  /*0770*/  ULEA.HI.X UR43, UR4, UR43, UR23, 0x1, UP4 ;  /* 0x0000002b042b7291 */ /* 0x000fe4000a0f0c17 */
[----:B------:R-:W-:Y:S01]  /*0780*/  @!UP2 UIADD3 UR40, -UR40, URZ, URZ ;  /* 0x0000003f2828a290 */ /* 0x000fe2000fffe13f */
[----:B------:R-:W-:Y:S01]  /*0790*/  ULDC.64 UR4, c[0x0][0x2f8] ;  /* 0x0000be0000047ab9 */ /* 0x000fe20000000a00 */
[----:B------:R-:W-:Y:S02]  /*07a0*/  UIADD3.X UR24, UR21, UR25, UR33, UP3, !UPT ;  /* 0x0000001915187290 */ /* 0x000fe40009ffe421 */
[----:B------:R-:W-:Y:S02]  /*07b0*/  @!UP1 ULOP3.LUT UR40, URZ, UR30, URZ, 0x33, !UPT ;  /* 0x0000001e3f289292 */ /* 0x000fe4000f8e333f */
[----:B------:R-:W-:Y:S02]  /*07c0*/  ULEA UR44, UP3, UR45, UR4, 0x1 ;  /* 0x000000042d2c7291 */ /* 0x000fe4000f86083f */
[----:B------:R-:W-:-:S02]  /*07d0*/  USHF.R.S32.HI UR41, URZ, 0x1f, UR40 ;  /* 0x0000001f3f297899 */ /* 0x000fc40008011428 */
[----:B------:R-:W-:Y:S02]  /*07e0*/  ULEA.HI.X UR45, UR45, UR5, UR24, 0x1, UP3 ;  /* 0x000000052d2d7291 */ /* 0x000fe400098f0c18 */
[----:B------:R-:W-:Y:S01]  /*07f0*/  UIMAD.WIDE.U32 UR18, UR36, UR26, UR18 ;  /* 0x0000001a241272a5 */ /* 0x000fe2000f8e0012 */
[----:B------:R-:W-:Y:S02]  /*0800*/  ULDC.64 UR4, c[0x0][0x258] ;  /* 0x0000960000047ab9 */ /* 0x000fe40000000a00 */
[----:B------:R-:W-:Y:S02]  /*0810*/  UIMAD UR22, UR41, UR4, URZ ;  /* 0x00000004291672a4 */ /* 0x000fe4000f8e023f */
[----:B------:R-:W-:Y:S02]  /*0820*/  UIADD3 UR18, UP2, UR20, UR18, URZ ;  /* 0x0000001214127290 */ /* 0x000fe4000ff5e03f */
[----:B------:R-:W-:Y:S02]  /*0830*/  UIMAD.WIDE.U32 UR6, UR40, UR4, UR6 ;  /* 0x00000004280672a5 */ /* 0x000fe4000f8e0006 */
[----:B------:R-:W-:-:S02]  /*0840*/  UIMAD UR22, UR40, UR5, UR22 ;  /* 0x00000005281672a4 */ /* 0x000fc4000f8e0216 */
[----:B------:R-:W-:Y:S01]  /*0850*/  UIADD3.X UR19, UR21, UR19, UR27, UP2, !UPT ;  /* 0x0000001315137290 */ /* 0x000fe200097fe41b */
[----:B------:R-:W-:Y:S01]  /*0860*/  ULDC.64 UR4, c[0x0][0x278] ;  /* 0x00009e0000047ab9 */ /* 0x000fe20000000a00 */
[----:B------:R-:W-:Y:S02]  /*0870*/  ULEA UR46, UP1, UR18, UR46, 0x1 ;  /* 0x0000002e122e7291 */ /* 0x000fe4000f82083f */
[----:B------:R-:W-:Y:S02]  /*0880*/  UIMAD UR14, UR41, UR4, URZ ;  /* 0x00000004290e72a4 */ /* 0x000fe4000f8e023f */
[----:B------:R-:W-:Y:S02]  /*0890*/  ULEA.HI.X UR47, UR18, UR47, UR19, 0x1, UP1 ;  /* 0x0000002f122f7291 */ /* 0x000fe400088f0c13 */
[----:B------:R-:W-:Y:S02]  /*08a0*/  UIADD3 UR6, UP1, UR20, UR6, URZ ;  /* 0x0000000614067290 */ /* 0x000fe4000ff3e03f */
[----:B------:R-:W-:-:S02]  /*08b0*/  UIADD3 UR7, UR7, UR22, URZ ;  /* 0x0000001607077290 */ /* 0x000fc4000fffe03f */
[----:B------:R-:W-:Y:S02]  /*08c0*/  UIMAD UR18, UR40, UR5, UR14 ;  /* 0x00000005281272a4 */ /* 0x000fe4000f8e020e */
[----:B------:R-:W-:Y:S01]  /*08d0*/  ULEA UR48, UP2, UR6, UR48, 0x1 ;  /* 0x0000003006307291 */ /* 0x000fe2000f84083f */
[----:B------:R-:W-:Y:S01]  /*08e0*/  @UP0 ULDC UR14, c[0x0][0x214] ;  /* 0x00008500000e0ab9 */ /* 0x000fe20000000800 */
[----:B------:R-:W-:Y:S02]  /*08f0*/  UIADD3.X UR7, UR21, UR7, URZ, UP1, !UPT ;  /* 0x0000000715077290 */ /* 0x000fe40008ffe43f */
[----:B------:R-:W-:Y:S02]  /*0900*/  UIMAD.WIDE.U32 UR8, UR40, UR4, UR8 ;  /* 0x00000004280872a5 */ /* 0x000fe4000f8e0008 */
[----:B------:R-:W-:Y:S02]  /*0910*/  @UP0 UIMAD UR14, UR37, UR14, UR36 ;  /* 0x0000000e250e02a4 */ /* 0x000fe4000f8e0224 */
[----:B------:R-:W-:-:S02]  /*0920*/  UISETP.GE.AND UP1, UPT, UR15, 0x1, UPT ;  /* 0x000000010f00788c */ /* 0x000fc4000bf26270 */
[----:B------:R-:W-:Y:S02]  /*0930*/  ULEA.HI.X UR49, UR6, UR49, UR7, 0x1, UP2 ;  /* 0x0000003106317291 */ /* 0x000fe400090f0c07 */
[----:B------:R-:W-:Y:S02]  /*0940*/  UIADD3 UR20, UP2, UR20, UR8, URZ ;  /* 0x0000000814147290 */ /* 0x000fe4000ff5e03f */
[----:B------:R-:W-:Y:S01]  /*0950*/  @UP0 UIMAD UR14, UR14, UR15, URZ ;  /* 0x0000000f0e0e02a4 */ /* 0x000fe2000f8e023f */
[----:B------:R-:W-:Y:S01]  /*0960*/  UMOV UR4, URZ ;  /* 0x0000003f00047c82 */ /* 0x000fe20008000000 */
[----:B------:R-:W-:Y:S01]  /*0970*/  ULDC.64 UR6, c[0x0][0x2e0] ;  /* 0x0000b80000067ab9 */ /* 0x000fe20000000a00 */
[----:B------:R-:W-:Y:S01]  /*0980*/  @UP0 ULDC UR19, c[0x0][0x21c] ;  /* 0x0000870000130ab9 */ /* 0x000fe20000000800 */
[----:B------:R-:W-:Y:S02]  /*0990*/  ULEA UR50, UP3, UR20, UR6, 0x1 ;  /* 0x0000000614327291 */ /* 0x000fe4000f86083f */
[----:B------:R-:W-:-:S02]  /*09a0*/  @UP0 UIMAD UR6, UR14, UR19, URZ ;  /* 0x000000130e0602a4 */ /* 0x000fc4000f8e023f */
[----:B------:R-:W-:Y:S01]  /*09b0*/  UIADD3 UR18, UR9, UR18, URZ ;  /* 0x0000001209127290 */ /* 0x000fe2000fffe03f */
[----:B------:R-:W-:Y:S01]  /*09c0*/  @UP0 ULDC.64 UR14, c[0x0][0x310] ;  /* 0x0000c400000e0ab9 */ /* 0x000fe20000000a00 */
[----:B------:R-:W-:Y:S01]  /*09d0*/  UMOV UR5, URZ ;  /* 0x0000003f00057c82 */ /* 0x000fe20008000000 */
[----:B------:R-:W-:Y:S02]  /*09e0*/  @UP0 UIMAD.WIDE UR14, UR6, 0x8, UR14 ;  /* 0x00000008060e08a5 */ /* 0x000fe4000f8e020e */
[----:B------:R-:W-:-:S04]  /*09f0*/  UIADD3.X UR51, UR21, UR18, URZ, UP2, !UPT ;  /* 0x0000001215337290 */ /* 0x000fc800097fe43f */
        /* <DEDUP_REMOVED lines=12> */
[----:B------:R-:W3:Y:S01]  /*0ac0*/  S2R R71, SR_LANEID ;  /* 0x0000000000477919 */ /* 0x000ee20000000000 */
[----:B-1----:R-:W-:-:S06]  /*0ad0*/  ULEA UR6, UR7, UR6, 0x18 ;  /* 0x0000000607067291 */ /* 0x002fcc000f8ec03f */
[----:B------:R-:W-:Y:S01]  /*0ae0*/  IMAD.U32 R70, RZ, RZ, UR6 ;  /* 0x00000006ff467e24 */ /* 0x000fe2000f8e00ff */
[----:B0-----:R-:W-:Y:S01]  /*0af0*/  SHF.R.S32.HI R3, RZ, 0x1f, R72 ;  /* 0x0000001fff037819 */ /* 0x001fe20000011448 */
[----:B------:R-:W-:-:S03]  /*0b00*/  UMOV UR6, URZ ;  /* 0x0000003f00067c82 */ /* 0x000fc60008000000 */
[----:B------:R-:W-:-:S04]  /*0b10*/  LEA.HI R3, R3, R72, RZ, 0x5 ;  /* 0x0000004803037211 */ /* 0x000fc800078f28ff */
[----:B------:R-:W-:-:S04]  /*0b20*/  SHF.R.S32.HI R3, RZ, 0x5, R3 ;  /* 0x00000005ff037819 */ /* 0x000fc80000011403 */
[----:B------:R-:W-:-:S05]  /*0b30*/  LEA R0, R3, R70, 0x2 ;  /* 0x0000004603007211 */ /* 0x000fca00078e10ff */
[----:B---3--:R2:W-:Y:S02]  /*0b40*/  STL [R1+0x110], R0 ;  /* 0x0001100001007387 */ /* 0x0085e40000100800 */
.L_x_1335:
[----:B------:R-:W-:Y:S01]  /*0b50*/  ULDC UR52, c[0x0][0x224] ;  /* 0x0000890000347ab9 */ /* 0x000fe20000000800 */
[----:B--2---:R-:W-:Y:S01]  /*0b60*/  IMAD.SHL.U32 R0, R72, 0x10, RZ ;  /* 0x0000001048007824 */ /* 0x004fe200078e00ff */
[----:B------:R-:W-:Y:S01]  /*0b70*/  UIADD3 UR52, -UR6, UR52, URZ ;  /* 0x0000003406347290 */ /* 0x000fe2000fffe13f */
[----:B------:R-:W-:Y:S01]  /*0b80*/  MOV R2, UR42 ;  /* 0x0000002a00027c02 */ /* 0x000fe20008000f00 */
[----:B------:R-:W-:Y:S01]  /*0b90*/  ULDC UR60, c[0x0][0x218] ;  /* 0x00008600003c7ab9 */ /* 0x000fe20000000800 */
[----:B------:R-:W-:Y:S01]  /*0ba0*/  IMAD.U32 R3, RZ, RZ, UR43 ;  /* 0x0000002bff037e24 */ /* 0x000fe2000f8e00ff */
[----:B------:R-:W-:Y:S01]  /*0bb0*/  LOP3.LUT R4, R0, 0xfffffe00, RZ, 0xc0, !PT ;  /* 0xfffffe0000047812 */ /* 0x000fe200078ec0ff */
[----:B------:R-:W-:Y:S01]  /*0bc0*/  ULEA UR53, UR52, 0xfffff800, 0xb ;  /* 0xfffff80034357891 */ /* 0x000fe2000f8e583f */
[----:B------:R-:W-:Y:S01]  /*0bd0*/  PRMT R5, RZ, 0x7610, R5 ;  /* 0x00007610ff057816 */ /* 0x000fe20000000005 */
[----:B------:R-:W-:Y:S01]  /*0be0*/  ULDC UR7, c[0x0][0x21c] ;  /* 0x0000870000077ab9 */ /* 0x000fe20000000800 */
[----:B------:R-:W-:Y:S01]  /*0bf0*/  LOP3.LUT R0, R4, 0x1f, R72, 0xf8, !PT ;  /* 0x0000001f04007812 */ /* 0x000fe200078ef848 */
[----:B------:R-:W-:Y:S01]  /*0c00*/  UIADD3 UR60, -UR53, UR60, URZ ;  /* 0x0000003c353c7290 */ /* 0x000fe2000fffe13f */
[----:B------:R-:W-:-:S02]  /*0c10*/  PRMT R6, RZ, 0x7610, R6 ;  /* 0x00007610ff067816 */ /* 0x000fc40000000006 */
[C---:B------:R-:W-:Y:S01]  /*0c20*/  LOP3.LUT R69, R0.reuse, 0x20, RZ, 0xfc, !PT ;  /* 0x0000002000457812 */ /* 0x040fe200078efcff */
[C---:B------:R-:W-:Y:S01]  /*0c30*/  IMAD.WIDE R2, R0.reuse, 0x2, R2 ;  /* 0x0000000200027825 */ /* 0x040fe200078e0202 */
[C---:B------:R-:W-:Y:S02]  /*0c40*/  LOP3.LUT R68, R0.reuse, 0x40, RZ, 0xfc, !PT ;  /* 0x0000004000447812 */ /* 0x040fe400078efcff */
[C---:B------:R-:W-:Y:S01]  /*0c50*/  ISETP.GE.AND P2, PT, R0.reuse, UR60, PT ;  /* 0x0000003c00007c0c */ /* 0x040fe2000bf46270 */
[----:B------:R-:W-:Y:S01]  /*0c60*/  BAR.SYNC.DEFER_BLOCKING 0x0 ;  /* 0x0000000000007b1d */ /* 0x000fe20000010000 */
[----:B------:R-:W-:Y:S02]  /*0c70*/  ISETP.GE.AND P1, PT, R69, UR60, PT ;  /* 0x0000003c45007c0c */ /* 0x000fe4000bf26270 */
[C---:B------:R-:W-:Y:S02]  /*0c80*/  LOP3.LUT R67, R0.reuse, 0x60, RZ, 0xfc, !PT ;  /* 0x0000006000437812 */ /* 0x040fe400078efcff */
[----:B------:R-:W-:-:S02]  /*0c90*/  LOP3.LUT R66, R0, 0x80, RZ, 0xfc, !PT ;  /* 0x0000008000427812 */ /* 0x000fc400078efcff */
[C---:B------:R-:W-:Y:S02]  /*0ca0*/  LOP3.LUT R65, R0.reuse, 0xa0, RZ, 0xfc, !PT ;  /* 0x000000a000417812 */ /* 0x040fe400078efcff */
[----:B------:R-:W-:Y:S02]  /*0cb0*/  LOP3.LUT R64, R0, 0xc0, RZ, 0xfc, !PT ;  /* 0x000000c000407812 */ /* 0x000fe400078efcff */
[----:B------:R-:W-:Y:S02]  /*0cc0*/  ISETP.GE.AND P0, PT, R68, UR60, PT ;  /* 0x0000003c44007c0c */ /* 0x000fe4000bf06270 */
[C---:B------:R-:W-:Y:S02]  /*0cd0*/  LOP3.LUT R63, R0.reuse, 0xe0, RZ, 0xfc, !PT ;  /* 0x000000e0003f7812 */ /* 0x040fe400078efcff */
[----:B------:R-:W-:Y:S02]  /*0ce0*/  ISETP.GE.AND P4, PT, R67, UR60, PT ;  /* 0x0000003c43007c0c */ /* 0x000fe4000bf86270 */
[----:B------:R-:W-:-:S02]  /*0cf0*/  LOP3.LUT R62, R0, 0x100, RZ, 0xfc, !PT ;  /* 0x00000100003e7812 */ /* 0x000fc400078efcff */
[----:B------:R-:W-:Y:S02]  /*0d00*/  ISETP.GE.AND P6, PT, R66, UR60, PT ;  /* 0x0000003c42007c0c */ /* 0x000fe4000bfc6270 */
[----:B------:R-:W-:Y:S02]  /*0d10*/  ISETP.GE.AND P5, PT, R65, UR60, PT ;  /* 0x0000003c41007c0c */ /* 0x000fe4000bfa6270 */
[----:B------:R-:W-:Y:S01]  /*0d20*/  ISETP.GE.AND P3, PT, R64, UR60, PT ;  /* 0x0000003c40007c0c */ /* 0x000fe2000bf66270 */
[----:B------:R-:W2:Y:S01]  /*0d30*/  @!P2 LDG.E.U16 R5, desc[UR16][R2.64] ;  /* 0x000000100205a981 */ /* 0x000ea2000c1e1500 */
[----:B------:R-:W-:Y:S02]  /*0d40*/  ISETP.GE.AND P2, PT, R63, UR60, PT ;  /* 0x0000003c3f007c0c */ /* 0x000fe4000bf46270 */
[----:B------:R-:W-:Y:S01]  /*0d50*/  PRMT R7, RZ, 0x7610, R7 ;  /* 0x00007610ff077816 */ /* 0x000fe20000000007 */
[----:B------:R-:W3:Y:S01]  /*0d60*/  @!P1 LDG.E.U16 R6, desc[UR16][R2.64+0x40] ;  /* 0x0000401002069981 */ /* 0x000ee2000c1e1500 */
[----:B------:R-:W-:-:S02]  /*0d70*/  ISETP.GE.AND P1, PT, R62, UR60, PT ;  /* 0x0000003c3e007c0c */ /* 0x000fc4000bf26270 */
[----:B------:R-:W-:Y:S02]  /*0d80*/  PRMT R8, RZ, 0x7610, R8 ;  /* 0x00007610ff087816 */ /* 0x000fe40000000008 */
[----:B------:R-:W-:Y:S01]  /*0d90*/  PRMT R9, RZ, 0x7610, R9 ;  /* 0x00007610ff097816 */ /* 0x000fe20000000009 */
[----:B------:R-:W4:Y:S01]  /*0da0*/  @!P0 LDG.E.U16 R7, desc[UR16][R2.64+0x80] ;  /* 0x0000801002078981 */ /* 0x000f22000c1e1500 */
[----:B------:R-:W-:Y:S02]  /*0db0*/  PRMT R10, RZ, 0x7610, R10 ;  /* 0x00007610ff0a7816 */ /* 0x000fe4000000000a */
[C---:B------:R-:W-:Y:S01]  /*0dc0*/  LOP3.LUT R61, R0.reuse, 0x120, RZ, 0xfc, !PT ;  /* 0x00000120003d7812 */ /* 0x040fe200078efcff */
[----:B------:R-:W5:Y:S01]  /*0dd0*/  @!P4 LDG.E.U16 R8, desc[UR16][R2.64+0xc0] ;  /* 0x0000c0100208c981 */ /* 0x000f62000c1e1500 */
[----:B------:R-:W-:Y:S02]  /*0de0*/  PRMT R11, RZ, 0x7610, R11 ;  /* 0x00007610ff0b7816 */ /* 0x000fe4000000000b */
[----:B------:R-:W-:Y:S01]  /*0df0*/  LOP3.LUT R60, R0, 0x140, RZ, 0xfc, !PT ;  /* 0x00000140003c7812 */ /* 0x000fe200078efcff */
[----:B------:R-:W5:Y:S01]  /*0e00*/  @!P6 LDG.E.U16 R9, desc[UR16][R2.64+0x100] ;  /* 0x000100100209e981 */ /* 0x000f62000c1e1500 */
[----:B------:R-:W-:-:S02]  /*0e10*/  PRMT R12, RZ, 0x7610, R12 ;  /* 0x00007610ff0c7816 */ /* 0x000fc4000000000c */
[C---:B------:R-:W-:Y:S01]  /*0e20*/  LOP3.LUT R59, R0.reuse, 0x160, RZ, 0xfc, !PT ;  /* 0x00000160003b7812 */ /* 0x040fe200078efcff */
[----:B------:R-:W5:Y:S01]  /*0e30*/  @!P5 LDG.E.U16 R10, desc[UR16][R2.64+0x140] ;  /* 0x00014010020ad981 */ /* 0x000f62000c1e1500 */
[----:B------:R-:W-:Y:S02]  /*0e40*/  PRMT R13, RZ, 0x7610, R13 ;  /* 0x00007610ff0d7816 */ /* 0x000fe4000000000d */
[C---:B------:R-:W-:Y:S01]  /*0e50*/  LOP3.LUT R58, R0.reuse, 0x180, RZ, 0xfc, !PT ;  /* 0x00000180003a7812 */ /* 0x040fe200078efcff */
[----:B------:R-:W5:Y:S01]  /*0e60*/  @!P3 LDG.E.U16 R11, desc[UR16][R2.64+0x180] ;  /* 0x00018010020bb981 */ /* 0x000f62000c1e1500 */
[C---:B------:R-:W-:Y:S02]  /*0e70*/  LOP3.LUT R57, R0.reuse, 0x1a0, RZ, 0xfc, !PT ;  /* 0x000001a000397812 */ /* 0x040fe400078efcff */
[----:B------:R-:W-:Y:S01]  /*0e80*/  ISETP.GE.AND P0, PT, R61, UR60, PT ;  /* 0x0000003c3d007c0c */ /* 0x000fe2000bf06270 */
[----:B------:R-:W5:Y:S01]  /*0e90*/  @!P2 LDG.E.U16 R12, desc[UR16][R2.64+0x1c0] ;  /* 0x0001c010020ca981 */ /* 0x000f62000c1e1500 */
[----:B------:R-:W-:-:S02]  /*0ea0*/  LOP3.LUT R56, R0, 0x1c0, RZ, 0xfc, !PT ;  /* 0x000001c000387812 */ /* 0x000fc400078efcff */
[----:B------:R-:W-:Y:S01]  /*0eb0*/  ISETP.GE.AND P4, PT, R60, UR60, PT ;  /* 0x0000003c3c007c0c */ /* 0x000fe2000bf86270 */
[----:B------:R-:W5:Y:S01]  /*0ec0*/  @!P1 LDG.E.U16 R13, desc[UR16][R2.64+0x200] ;  /* 0x00020010020d9981 */ /* 0x000f62000c1e1500 */
[----:B------:R-:W-:Y:S02]  /*0ed0*/  LOP3.LUT R55, R0, 0x1e0, RZ, 0xfc, !PT ;  /* 0x000001e000377812 */ /* 0x000fe400078efcff */
[----:B------:R-:W-:Y:S02]  /*0ee0*/  ISETP.GE.AND P6, PT, R59, UR60, PT ;  /* 0x0000003c3b007c0c */ /* 0x000fe4000bfc6270 */
[----:B------:R-:W-:Y:S02]  /*0ef0*/  ISETP.GE.AND P5, PT, R58, UR60, PT ;  /* 0x0000003c3a007c0c */ /* 0x000fe4000bfa6270 */
[----:B------:R-:W-:Y:S02]  /*0f00*/  ISETP.GE.AND P3, PT, R57, UR60, PT ;  /* 0x0000003c39007c0c */ /* 0x000fe4000bf66270 */
[----:B------:R-:W-:-:S02]  /*0f10*/  ISETP.GE.AND P2, PT, R56, UR60, PT ;  /* 0x0000003c38007c0c */ /* 0x000fc4000bf46270 */
        /* <DEDUP_REMOVED lines=15> */
[----:B------:R-:W-:-:S05]  /*1010*/  IADD3 R18, R4, R71, RZ ;  /* 0x0000004704127210 */ /* 0x000fca0007ffe0ff */
[C---:B------:R-:W-:Y:S01]  /*1020*/  VIADD R27, R18.reuse, 0x20 ;  /* 0x00000020121b7836 */ /* 0x040fe20000000000 */
[C---:B------:R-:W-:Y:S01]  /*1030*/  IADD3 R29, R18.reuse, 0x40, RZ ;  /* 0x00000040121d7810 */ /* 0x040fe20007ffe0ff */
[C---:B------:R-:W-:Y:S01]  /*1040*/  VIADD R31, R18.reuse, 0x60 ;  /* 0x00000060121f7836 */ /* 0x040fe20000000000 */
[CC--:B------:R-:W-:Y:S01]  /*1050*/  LEA.HI.SX32 R25, R18.reuse, R18.reuse, 0x1b ;  /* 0x0000001212197211 */ /* 0x0c0fe200078fdaff */
[C---:B------:R-:W-:Y:S01]  /*1060*/  VIADD R35, R18.reuse, 0xa0 ;  /* 0x000000a012237836 */ /* 0x040fe20000000000 */
[C---:B------:R-:W-:Y:S01]  /*1070*/  IADD3 R33, R18.reuse, 0x80, RZ ;  /* 0x0000008012217810 */ /* 0x040fe20007ffe0ff */
[C---:B------:R-:W-:Y:S01]  /*1080*/  VIADD R39, R18.reuse, 0xe0 ;  /* 0x000000e012277836 */ /* 0x040fe20000000000 */
[-C--:B------:R-:W-:Y:S01]  /*1090*/  LEA.HI.SX32 R27, R27, R18.reuse, 0x1b ;  /* 0x000000121b1b7211 */ /* 0x080fe200078fdaff */
[C---:B------:R-:W-:Y:S01]  /*10a0*/  VIADD R53, R18.reuse, 0x1e0 ;  /* 0x000001e012357836 */ /* 0x040fe20000000000 */
[C---:B------:R-:W-:Y:S01]  /*10b0*/  IADD3 R37, R18.reuse, 0xc0, RZ ;  /* 0x000000c012257810 */ /* 0x040fe20007ffe0ff */
[----:B0-----:R-:W-:Y:S01]  /*10c0*/  VIADD R3, R18, 0x120 ;  /* 0x0000012012037836 */ /* 0x001fe20000000000 */
[----:B------:R-:W-:-:S02]  /*10d0*/  LEA.HI.SX32 R29, R29, R18, 0x1b ;  /* 0x000000121d1d7211 */ /* 0x000fc400078fdaff */
[----:B------:R-:W-:Y:S01]  /*10e0*/  LEA.HI.SX32 R31, R31, R18, 0x1b ;  /* 0x000000121f1f7211 */ /* 0x000fe200078fdaff */
[C---:B------:R-:W-:Y:S01]  /*10f0*/  VIADD R45, R18.reuse, 0x160 ;  /* 0x00000160122d7836 */ /* 0x040fe20000000000 */
[C---:B------:R-:W-:Y:S01]  /*1100*/  IADD3 R41, R18.reuse, 0x100, RZ ;  /* 0x0000010012297810 */ /* 0x040fe20007ffe0ff */
[--C-:B------:R-:W-:Y:S01]  /*1110*/  IMAD R81, R27, 0x2, R70.reuse ;  /* 0x000000021b517824 */ /* 0x100fe200078e0246 */
[----:B------:R-:W-:Y:S02]  /*1120*/  LEA R82, R25, R70, 0x1 ;  /* 0x0000004619527211 */ /* 0x000fe400078e08ff */
[-C--:B------:R-:W-:Y:S02]  /*1130*/  LEA.HI.SX32 R33, R33, R18.reuse, 0x1b ;  /* 0x0000001221217211 */ /* 0x080fe400078fdaff */
[-C--:B------:R-:W-:Y:S01]  /*1140*/  LEA.HI.SX32 R35, R35, R18.reuse, 0x1b ;  /* 0x0000001223237211 */ /* 0x080fe200078fdaff */
[C---:B------:R-:W-:Y:S01]  /*1150*/  VIADD R49, R18.reuse, 0x1a0 ;  /* 0x000001a012317836 */ /* 0x040fe20000000000 */
[----:B------:R-:W-:Y:S01]  /*1160*/  IADD3 R43, R18, 0x140, RZ ;  /* 0x00000140122b7810 */ /* 0x000fe20007ffe0ff */
[----:B------:R-:W-:Y:S01]  /*1170*/  IMAD R161, R31, 0x2, R70 ;  /* 0x000000021fa17824 */ /* 0x000fe200078e0246 */
[----:B------:R-:W-:-:S02]  /*1180*/  LEA.HI.SX32 R37, R37, R18, 0x1b ;  /* 0x0000001225257211 */ /* 0x000fc400078fdaff */
[-C--:B------:R-:W-:Y:S02]  /*1190*/  LEA.HI.SX32 R39, R39, R18.reuse, 0x1b ;  /* 0x0000001227277211 */ /* 0x080fe400078fdaff */
[----:B------:R-:W-:Y:S02]  /*11a0*/  LEA.HI.SX32 R53, R53, R18, 0x1b ;  /* 0x0000001235357211 */ /* 0x000fe400078fdaff */
[----:B------:R-:W-:Y:S01]  /*11b0*/  LEA R80, R29, R70, 0x1 ;  /* 0x000000461d507211 */ /* 0x000fe200078e08ff */
[----:B------:R-:W-:Y:S01]  /*11c0*/  IMAD R159, R35, 0x2, R70 ;  /* 0x00000002239f7824 */ /* 0x000fe200078e0246 */
[----:B------:R-:W-:Y:S02]  /*11d0*/  IADD3 R47, R18, 0x180, RZ ;  /* 0x00000180122f7810 */ /* 0x000fe40007ffe0ff */
[-C--:B------:R-:W-:Y:S02]  /*11e0*/  LEA.HI.SX32 R41, R41, R18.reuse, 0x1b ;  /* 0x0000001229297211 */ /* 0x080fe400078fdaff */
[----:B------:R-:W-:-:S02]  /*11f0*/  LEA.HI.SX32 R3, R3, R18, 0x1b ;  /* 0x0000001203037211 */ /* 0x000fc400078fdaff */
[----:B------:R-:W-:Y:S01]  /*1200*/  LEA R160, R33, R70, 0x1 ;  /* 0x0000004621a07211 */ /* 0x000fe200078e08ff */
[--C-:B------:R-:W-:Y:S01]  /*1210*/  IMAD R157, R39, 0x2, R70.reuse ;  /* 0x00000002279d7824 */ /* 0x100fe200078e0246 */
[----:B------:R-:W-:Y:S01]  /*1220*/  IADD3 R51, R18, 0x1c0, RZ ;  /* 0x000001c012337810 */ /* 0x000fe20007ffe0ff */
[--C-:B------:R-:W-:Y:S01]  /*1230*/  IMAD R54, R53, 0x2, R70.reuse ;  /* 0x0000000235367824 */ /* 0x100fe200078e0246 */
[-C--:B------:R-:W-:Y:S02]  /*1240*/  LEA.HI.SX32 R43, R43, R18.reuse, 0x1b ;  /* 0x000000122b2b7211 */ /* 0x080fe400078fdaff */
[----:B------:R-:W-:Y:S02]  /*1250*/  LEA.HI.SX32 R45, R45, R18, 0x1b ;  /* 0x000000122d2d7211 */ /* 0x000fe400078fdaff */
[----:B------:R-:W-:Y:S01]  /*1260*/  LEA R158, R37, R70, 0x1 ;  /* 0x00000046259e7211 */ /* 0x000fe200078e08ff */
[----:B------:R-:W-:Y:S01]  /*1270*/  IMAD R154, R3, 0x2, R70 ;  /* 0x00000002039a7824 */ /* 0x000fe200078e0246 */
[----:B------:R-:W-:-:S02]  /*1280*/  LEA.HI.SX32 R47, R47, R18, 0x1b ;  /* 0x000000122f2f7211 */ /* 0x000fc400078fdaff */
[----:B------:R-:W-:Y:S02]  /*1290*/  LEA.HI.SX32 R49, R49, R18, 0x1b ;  /* 0x0000001231317211 */ /* 0x000fe400078fdaff */
[----:B------:R-:W-:Y:S02]  /*12a0*/  LEA R156, R41, R70, 0x1 ;  /* 0x00000046299c7211 */ /* 0x000fe400078e08ff */
[----:B------:R-:W-:Y:S01]  /*12b0*/  LEA R53, R71, R4, 0x4 ;  /* 0x0000000447357211 */ /* 0x000fe200078e20ff */
[--C-:B------:R-:W-:Y:S01]  /*12c0*/  IMAD R152, R45, 0x2, R70.reuse ;  /* 0x000000022d987824 */ /* 0x100fe200078e0246 */
[----:B------:R-:W-:Y:S02]  /*12d0*/  LEA.HI.SX32 R51, R51, R18, 0x1b ;  /* 0x0000001233337211 */ /* 0x000fe400078fdaff */
[-C--:B------:R-:W-:Y:S01]  /*12e0*/  LEA R153, R43, R70.reuse, 0x1 ;  /* 0x000000462b997211 */ /* 0x080fe200078e08ff */
[----:B------:R-:W-:Y:S01]  /*12f0*/  IMAD R149, R49, 0x2, R70 ;  /* 0x0000000231957824 */ /* 0x000fe200078e0246 */
[----:B------:R-:W-:-:S02]  /*1300*/  LEA R150, R47, R70, 0x1 ;  /* 0x000000462f967211 */ /* 0x000fc400078e08ff */
[----:B------:R-:W-:Y:S02]  /*1310*/  LEA R148, R51, R70, 0x1 ;  /* 0x0000004633947211 */ /* 0x000fe400078e08ff */
        /* <DEDUP_REMOVED lines=9> */
[----:B------:R-:W-:Y:S02]  /*13b0*/  ISETP.GE.AND P3, PT, R64, UR60, PT ;  /* 0x0000003c40007c0c */ /* 0x000fe4000bf66270 */
[----:B------:R-:W-:Y:S01]  /*13c0*/  PRMT R4, RZ, 0x7610, R4 ;  /* 0x00007610ff047816 */ /* 0x000fe20000000004 */
[----:B--2---:R0:W-:Y:S04]  /*13d0*/  STS.U16 [R82], R5 ;  /* 0x0000000552007388 */ /* 0x0041e80000000400 */
[----:B---3--:R1:W-:Y:S04]  /*13e0*/  STS.U16 [R81+0x40], R6 ;  /* 0x0000400651007388 */ /* 0x0083e80000000400 */
[----:B----4-:R2:W-:Y:S04]  /*13f0*/  STS.U16 [R80+0x80], R7 ;  /* 0x0000800750007388 */ /* 0x0105e80000000400 */
[----:B-----5:R3:W-:Y:S01]  /*1400*/  STS.U16 [R161+0xc0], R8 ;  /* 0x0000c008a1007388 */ /* 0x0207e20000000400 */
[----:B0-----:R-:W-:-:S03]  /*1410*/  LEA.HI.SX32 R5, R53, R53, 0x1b ;  /* 0x0000003535057211 */ /* 0x001fc600078fdaff */
[----:B------:R-:W-:Y:S04]  /*1420*/  STS.U16 [R160+0x100], R9 ;  /* 0x00010009a0007388 */ /* 0x000fe80000000400 */
[----:B------:R0:W-:Y:S04]  /*1430*/  STS.U16 [R159+0x140], R10 ;  /* 0x0001400a9f007388 */ /* 0x0001e80000000400 */
[----:B------:R-:W-:Y:S04]  /*1440*/  STS.U16 [R158+0x180], R11 ;  /* 0x0001800b9e007388 */ /* 0x000fe80000000400 */
[----:B------:R4:W-:Y:S04]  /*1450*/  STS.U16 [R157+0x1c0], R12 ;  /* 0x0001c00c9d007388 */ /* 0x0009e80000000400 */
[----:B------:R-:W-:Y:S01]  /*1460*/  STS.U16 [R156+0x200], R13 ;  /* 0x0002000d9c007388 */ /* 0x000fe20000000400 */
[----:B------:R-:W-:-:S03]  /*1470*/  IMAD R52, R5, 0x2, R70 ;  /* 0x0000000205347824 */ /* 0x000fc600078e0246 */
[----:B------:R-:W-:Y:S04]  /*1480*/  STS.U16 [R154+0x240], R15 ;  /* 0x0002400f9a007388 */ /* 0x000fe80000000400 */
[----:B------:R5:W-:Y:S04]  /*1490*/  STS.U16 [R153+0x280], R14 ;  /* 0x0002800e99007388 */ /* 0x000be80000000400 */
[----:B------:R5:W-:Y:S04]  /*14a0*/  STS.U16 [R152+0x2c0], R17 ;  /* 0x0002c01198007388 */ /* 0x000be80000000400 */
[----:B------:R-:W-:Y:S04]  /*14b0*/  STS.U16 [R150+0x300], R19 ;  /* 0x0003001396007388 */ /* 0x000fe80000000400 */
        /* <DEDUP_REMOVED lines=25> */
[----:B------:R-:W-:Y:S02]  /*1650*/  PRMT R9, RZ, 0x7610, R9 ;  /* 0x00007610ff097816 */ /* 0x000fe40000000009 */
[----:B----4-:R-:W-:Y:S02]  /*1660*/  PRMT R12, RZ, 0x7610, R12 ;  /* 0x00007610ff0c7816 */ /* 0x010fe4000000000c */
[----:B------:R-:W-:Y:S02]  /*1670*/  PRMT R11, RZ, 0x7610, R11 ;  /* 0x00007610ff0b7816 */ /* 0x000fe4000000000b */
[----:B-----5:R-:W-:-:S02]  /*1680*/  PRMT R14, RZ, 0x7610, R14 ;  /* 0x00007610ff0e7816 */ /* 0x020fc4000000000e */
        /* <DEDUP_REMOVED lines=25> */
[----:B------:R-:W-:-:S02]  /*1820*/  PRMT R19, RZ, 0x7610, R19 ;  /* 0x00007610ff137816 */ /* 0x000fc40000000013 */
[----:B------:R-:W-:Y:S01]  /*1830*/  PRMT R21, RZ, 0x7610, R21 ;  /* 0x00007610ff157816 */ /* 0x000fe20000000015 */
        /* <DEDUP_REMOVED lines=8> */
[----:B0-----:R-:W-:Y:S01]  /*18c0*/  MOV R2, UR46 ;  /* 0x0000002e00027c02 */ /* 0x001fe20008000f00 */
[----:B------:R-:W-:Y:S01]  /*18d0*/  IMAD.U32 R3, RZ, RZ, UR47 ;  /* 0x0000002fff037e24 */ /* 0x000fe2000f8e00ff */
[----:B------:R-:W-:Y:S02]  /*18e0*/  PRMT R22, RZ, 0x7610, R22 ;  /* 0x00007610ff167816 */ /* 0x000fe40000000016 */
[----:B------:R-:W-:Y:S01]  /*18f0*/  ISETP.GE.AND P0, PT, R68, UR60, PT ;  /* 0x0000003c44007c0c */ /* 0x000fe2000bf06270 */
[----:B------:R-:W-:Y:S01]  /*1900*/  IMAD.WIDE R2, R0, 0x2, R2 ;  /* 0x0000000200027825 */ /* 0x000fe200078e0202 */
        /* <DEDUP_REMOVED lines=17> */
[----:B------:R-:W-:Y:S04]  /*1a20*/  STL [R1+0x8], R82 ;  /* 0x0000085201007387 */ /* 0x000fe80000100800 */
[----:B------:R-:W-:Y:S04]  /*1a30*/  STL [R1+0x4], R81 ;  /* 0x0000045101007387 */ /* 0x000fe80000100800 */
[----:B------:R-:W-:Y:S04]  /*1a40*/  STL [R1], R80 ;  /* 0x0000005001007387 */ /* 0x000fe80000100800 */
        /* <DEDUP_REMOVED lines=16> */
[----:B------:R-:W5:Y:S04]  /*1b50*/  LDL.LU R39, [R1+0x118] ;  /* 0x0001180001277983 */ /* 0x000f680000300800 */
        /* <DEDUP_REMOVED lines=32> */
[----:B------:R-:W1:Y:S01]  /*1d60*/  LDS.U16 R4, [R52+0x1e] ;  /* 0x00001e0034047984 */ /* 0x000e620000000400 */
[----:B------:R-:W-:Y:S01]  /*1d70*/  BAR.SYNC.DEFER_BLOCKING 0x0 ;  /* 0x0000000000007b1d */ /* 0x000fe20000010000 */
[----:B0-----:R-:W-:-:S05]  /*1d80*/  PRMT R21, RZ, 0x7610, R21 ;  /* 0x00007610ff157816 */ /* 0x001fca0000000015 */
        /* <DEDUP_REMOVED lines=18> */
[----:B------:R-:W5:Y:S04]  /*1eb0*/  @!P0 LDG.E.U16 R31, desc[UR16][R2.64+0x240] ;  /* 0x00024010021f8981 */ /* 0x000f68000c1e1500 */
[----:B------:R-:W5:Y:S04]  /*1ec0*/  @!P4 LDG.E.U16 R30, desc[UR16][R2.64+0x280] ;  /* 0x00028010021ec981 */ /* 0x000f68000c1e1500 */
[----:B------:R-:W5:Y:S04]  /*1ed0*/  @!P6 LDG.E.U16 R21, desc[UR16][R2.64+0x2c0] ;  /* 0x0002c0100215e981 */ /* 0x000f68000c1e1500 */
[----:B------:R-:W5:Y:S04]  /*1ee0*/  @!P5 LDG.E.U16 R33, desc[UR16][R2.64+0x300] ;  /* 0x000300100221d981 */ /* 0x000f68000c1e1500 */
[----:B------:R-:W5:Y:S04]  /*1ef0*/  @!P3 LDG.E.U16 R32, desc[UR16][R2.64+0x340] ;  /* 0x000340100220b981 */ /* 0x000f68000c1e1500 */
[----:B------:R-:W5:Y:S04]  /*1f00*/  @!P2 LDG.E.U16 R35, desc[UR16][R2.64+0x380] ;  /* 0x000380100223a981 */ /* 0x000f68000c1e1500 */
[----:B------:R-:W5:Y:S01]  /*1f10*/  @!P1 LDG.E.U16 R37, desc[UR16][R2.64+0x3c0] ;  /* 0x0003c01002259981 */ /* 0x000f62000c1e1500 */
[----:B-1----:R-:W-:Y:S01]  /*1f20*/  IMAD.U32 R4, R4, 0x10000, RZ ;  /* 0x0001000004047824 */ /* 0x002fe200078e00ff */
[----:B------:R-:W-:Y:S01]  /*1f30*/  ISETP.LT.AND P0, PT, RZ, UR7, PT ;  /* 0x00000007ff007c0c */ /* 0x000fe2000bf01270 */
        /* <DEDUP_REMOVED lines=14> */
[----:B------:R-:W-:Y:S01]  /*2020*/  SHF.L.U32 R5, R5, 0x10, RZ ;  /* 0x0000001005057819 */ /* 0x000fe200000006ff */
[----:B------:R-:W-:Y:S01]  /*2030*/  FADD.FTZ R51, R7, UR5 ;  /* 0x0000000507337e21 */ /* 0x000fe20008010000 */
[----:B------:R-:W-:Y:S01]  /*2040*/  FADD.FTZ R49, R9, UR5 ;  /* 0x0000000509317e21 */ /* 0x000fe20008010000 */
[----:B------:R-:W-:Y:S01]  /*2050*/  FADD.FTZ R47, R11, UR5 ;  /* 0x000000050b2f7e21 */ /* 0x000fe20008010000 */
[----:B------:R-:W-:Y:S01]  /*2060*/  FADD.FTZ R45, R13, UR5 ;  /* 0x000000050d2d7e21 */ /* 0x000fe20008010000 */
[----:B------:R-:W-:Y:S01]  /*2070*/  FADD.FTZ R43, R15, UR5 ;  /* 0x000000050f2b7e21 */ /* 0x000fe20008010000 */
[----:B------:R-:W-:Y:S01]  /*2080*/  FADD.FTZ R41, R17, UR5 ;  /* 0x0000000511297e21 */ /* 0x000fe20008010000 */
        /* <DEDUP_REMOVED lines=28> */
[----:B-1----:R-:W-:-:S03]  /*2250*/  SHF.L.U32 R30, R75, 0x10, RZ ;  /* 0x000000104b1e7819 */ /* 0x002fc600000006ff */
[----:B------:R-:W1:Y:S01]  /*2260*/  LDS.U16 R28, [R52+0x14] ;  /* 0x00001400341c7984 */ /* 0x000e620000000400 */
[----:B--2---:R-:W-:-:S03]  /*2270*/  IMAD.U32 R76, R2, 0x10000, RZ ;  /* 0x00010000024c7824 */ /* 0x004fc600078e00ff */
[----:B------:R-:W2:Y:S01]  /*2280*/  LDS.U16 R2, [R52+0x16] ;  /* 0x0000160034027984 */ /* 0x000ea20000000400 */
[----:B---3--:R-:W-:Y:S02]  /*2290*/  IMAD.U32 R75, R3, 0x10000, RZ ;  /* 0x00010000034b7824 */ /* 0x008fe400078e00ff */
[----:B------:R-:W-:Y:S01]  /*22a0*/  FFMA.FTZ R29, R76, R29, R39 ;  /* 0x0000001d4c1d7223 */ /* 0x000fe20000010027 */
[----:B------:R-:W-:Y:S01]  /*22b0*/  SHF.L.U32 R32, R74, 0x10, RZ ;  /* 0x000000104a207819 */ /* 0x000fe200000006ff */
[----:B------:R-:W3:Y:S01]  /*22c0*/  LDS.U16 R3, [R52+0x18] ;  /* 0x0000180034037984 */ /* 0x000ee20000000400 */
[----:B----4-:R-:W-:Y:S02]  /*22d0*/  IMAD.U32 R74, R20, 0x10000, RZ ;  /* 0x00010000144a7824 */ /* 0x010fe400078e00ff */
[----:B------:R-:W-:Y:S01]  /*22e0*/  FFMA.FTZ R29, R75, R30, R29 ;  /* 0x0000001e4b1d7223 */ /* 0x000fe2000001001d */
[----:B------:R-:W-:Y:S01]  /*22f0*/  SHF.L.U32 R30, R73, 0x10, RZ ;  /* 0x00000010491e7819 */ /* 0x000fe200000006ff */
[----:B------:R-:W4:Y:S01]  /*2300*/  LDS.U16 R20, [R52+0x1a] ;  /* 0x00001a0034147984 */ /* 0x000f220000000400 */
[----:B-----5:R-:W-:-:S02]  /*2310*/  IMAD.U32 R73, R22, 0x10000, RZ ;  /* 0x0001000016497824 */ /* 0x020fc400078e00ff */
[----:B------:R-:W-:Y:S01]  /*2320*/  FFMA.FTZ R29, R74, R32, R29 ;  /* 0x000000204a1d7223 */ /* 0x000fe2000001001d */
[----:B------:R-:W-:Y:S01]  /*2330*/  SHF.L.U32 R32, R79, 0x10, RZ ;  /* 0x000000104f207819 */ /* 0x000fe200000006ff */
[----:B------:R-:W5:Y:S01]  /*2340*/  LDS.U16 R22, [R52+0x1c] ;  /* 0x00001c0034167984 */ /* 0x000f620000000400 */
[----:B------:R-:W-:Y:S02]  /*2350*/  IMAD.U32 R35, R23, 0x10000, RZ ;  /* 0x0001000017237824 */ /* 0x000fe400078e00ff */
[----:B------:R-:W-:Y:S01]  /*2360*/  FFMA.FTZ R29, R73, R30, R29 ;  /* 0x0000001e491d7223 */ /* 0x000fe2000001001d */
[----:B------:R-:W-:Y:S01]  /*2370*/  SHF.L.U32 R30, R34, 0x10, RZ ;  /* 0x00000010221e7819 */ /* 0x000fe200000006ff */
[----:B------:R-:W5:Y:S01]  /*2380*/  LDS.U16 R23, [R52+0x1e] ;  /* 0x00001e0034177984 */ /* 0x000f620000000400 */
[----:B------:R-:W-:Y:S02]  /*2390*/  IMAD.U32 R34, R21, 0x10000, RZ ;  /* 0x0001000015227824 */ /* 0x000fe400078e00ff */
[----:B------:R-:W-:Y:S01]  /*23a0*/  FFMA.FTZ R29, R35, R32, R29 ;  /* 0x00000020231d7223 */ /* 0x000fe2000001001d */
[----:B------:R-:W-:Y:S01]  /*23b0*/  SHF.L.U32 R32, R78, 0x10, RZ ;  /* 0x000000104e207819 */ /* 0x000fe200000006ff */
[----:B------:R-:W-:-:S02]  /*23c0*/  IMAD.U32 R33, R24, 0x10000, RZ ;  /* 0x0001000018217824 */ /* 0x000fc400078e00ff */
[----:B------:R-:W-:Y:S01]  /*23d0*/  FFMA.FTZ R29, R34, R30, R29 ;  /* 0x0000001e221d7223 */ /* 0x000fe2000001001d */
[----:B------:R-:W-:Y:S01]  /*23e0*/  SHF.L.U32 R24, R77, 0x10, RZ ;  /* 0x000000104d187819 */ /* 0x000fe200000006ff */
[----:B------:R-:W-:Y:S02]  /*23f0*/  IMAD.U32 R31, R25, 0x10000, RZ ;  /* 0x00010000191f7824 */ /* 0x000fe400078e00ff */
[----:B------:R-:W-:Y:S01]  /*2400*/  FFMA.FTZ R29, R33, R32, R29 ;  /* 0x00000020211d7223 */ /* 0x000fe2000001001d */
[----:B------:R-:W-:Y:S01]  /*2410*/  SHF.L.U32 R21, R50, 0x10, RZ ;  /* 0x0000001032157819 */ /* 0x000fe200000006ff */
[----:B------:R-:W-:Y:S02]  /*2420*/  IMAD.U32 R30, R26, 0x10000, RZ ;  /* 0x000100001a1e7824 */ /* 0x000fe400078e00ff */
[----:B------:R-:W-:Y:S01]  /*2430*/  FFMA.FTZ R24, R31, R24, R29 ;  /* 0x000000181f187223 */ /* 0x000fe2000001001d */
[----:B------:R-:W-:Y:S01]  /*2440*/  SHF.L.U32 R26, R48, 0x10, RZ ;  /* 0x00000010301a7819 */ /* 0x000fe200000006ff */
[----:B0-----:R-:W-:-:S02]  /*2450*/  IMAD.U32 R29, R27, 0x10000, RZ ;  /* 0x000100001b1d7824 */ /* 0x001fc400078e00ff */
[----:B------:R-:W-:Y:S01]  /*2460*/  FFMA.FTZ R21, R30, R21, R24 ;  /* 0x000000151e157223 */ /* 0x000fe20000010018 */
[----:B------:R-:W-:Y:S01]  /*2470*/  SHF.L.U32 R24, R46, 0x10, RZ ;  /* 0x000000102e187819 */ /* 0x000fe200000006ff */
[----:B-1----:R-:W-:Y:S02]  /*2480*/  IMAD.U32 R28, R28, 0x10000, RZ ;  /* 0x000100001c1c7824 */ /* 0x002fe400078e00ff */
[----:B------:R-:W-:Y:S01]  /*2490*/  FFMA.FTZ R21, R29, R26, R21 ;  /* 0x0000001a1d157223 */ /* 0x000fe20000010015 */
[----:B------:R-:W-:Y:S01]  /*24a0*/  SHF.L.U32 R26, R44, 0x10, RZ ;  /* 0x000000102c1a7819 */ /* 0x000fe200000006ff */
[----:B--2---:R-:W-:Y:S02]  /*24b0*/  IMAD.U32 R27, R2, 0x10000, RZ ;  /* 0x00010000021b7824 */ /* 0x004fe400078e00ff */
[----:B------:R-:W-:Y:S01]  /*24c0*/  FFMA.FTZ R21, R28, R24, R21 ;  /* 0x000000181c157223 */ /* 0x000fe20000010015 */
[----:B------:R-:W-:Y:S01]  /*24d0*/  SHF.L.U32 R2, R42, 0x10, RZ ;  /* 0x000000102a027819 */ /* 0x000fe200000006ff */
[----:B---3--:R-:W-:-:S02]  /*24e0*/  IMAD.U32 R25, R3, 0x10000, RZ ;  /* 0x0001000003197824 */ /* 0x008fc400078e00ff */
[----:B------:R-:W-:Y:S01]  /*24f0*/  FFMA.FTZ R21, R27, R26, R21 ;  /* 0x0000001a1b157223 */ /* 0x000fe20000010015 */
[----:B------:R-:W-:Y:S01]  /*2500*/  SHF.L.U32 R3, R40, 0x10, RZ ;  /* 0x0000001028037819 */ /* 0x000fe200000006ff */
[----:B----4-:R-:W-:Y:S01]  /*2510*/  IMAD.U32 R24, R20, 0x10000, RZ ;  /* 0x0001000014187824 */ /* 0x010fe200078e00ff */
[----:B------:R-:W-:Y:S01]  /*2520*/  STL [R1+0x88], R76 ;  /* 0x0000884c01007387 */ /* 0x000fe20000100800 */
[----:B------:R-:W-:Y:S01]  /*2530*/  FFMA.FTZ R2, R25, R2, R21 ;  /* 0x0000000219027223 */ /* 0x000fe20000010015 */
[----:B------:R-:W-:Y:S02]  /*2540*/  SHF.L.U32 R21, R38, 0x10, RZ ;  /* 0x0000001026157819 */ /* 0x000fe400000006ff */
[----:B------:R-:W-:Y:S01]  /*2550*/  STL [R1+0x84], R75 ;  /* 0x0000844b01007387 */ /* 0x000fe20000100800 */
[----:B-----5:R-:W-:Y:S02]  /*2560*/  IMAD.U32 R22, R22, 0x10000, RZ ;  /* 0x0001000016167824 */ /* 0x020fe400078e00ff */
[----:B------:R-:W-:Y:S01]  /*2570*/  FFMA.FTZ R2, R24, R3, R2 ;  /* 0x0000000318027223 */ /* 0x000fe20000010002 */
[----:B------:R-:W-:Y:S01]  /*2580*/  STL [R1+0x80], R74 ;  /* 0x0000804a01007387 */ /* 0x000fe20000100800 */
[----:B------:R-:W-:-:S03]  /*2590*/  SHF.L.U32 R3, R36, 0x10, RZ ;  /* 0x0000001024037819 */ /* 0x000fc600000006ff */
[----:B------:R-:W-:Y:S01]  /*25a0*/  STL [R1+0x7c], R73 ;  /* 0x00007c4901007387 */ /* 0x000fe20000100800 */
[----:B------:R-:W-:-:S03]  /*25b0*/  IMAD.U32 R20, R23, 0x10000, RZ ;  /* 0x0001000017147824 */ /* 0x000fc600078e00ff */
[----:B------:R-:W-:Y:S01]  /*25c0*/  STL [R1+0x78], R35 ;  /* 0x0000782301007387 */ /* 0x000fe20000100800 */
[----:B------:R-:W-:-:S03]  /*25d0*/  FFMA.FTZ R2, R22, R21, R2 ;  /* 0x0000001516027223 */ /* 0x000fc60000010002 */
[----:B------:R-:W-:Y:S04]  /*25e0*/  STL [R1+0x74], R34 ;  /* 0x0000742201007387 */ /* 0x000fe80000100800 */
[----:B------:R-:W-:Y:S04]  /*25f0*/  STL [R1+0x70], R33 ;  /* 0x0000702101007387 */ /* 0x000fe80000100800 */
[----:B------:R-:W-:Y:S01]  /*2600*/  STL [R1+0x6c], R31 ;  /* 0x00006c1f01007387 */ /* 0x000fe20000100800 */
[----:B------:R-:W-:-:S03]  /*2610*/  FFMA.FTZ R2, R20, R3, R2 ;  /* 0x0000000314027223 */ /* 0x000fc60000010002 */
        /* <DEDUP_REMOVED lines=8> */
[----:B------:R0:W-:Y:S01]  /*26a0*/  STL [R1+0x118], R2 ;  /* 0x0001180201007387 */ /* 0x0001e20000100800 */
[----:B------:R-:W-:Y:S01]  /*26b0*/  FADD.FTZ R36, R4, UR5 ;  /* 0x0000000504247e21 */ /* 0x000fe20008010000 */
[----:B------:R-:W-:Y:S01]  /*26c0*/  FMUL.FTZ R4, R75, UR4 ;  /* 0x000000044b047c20 */ /* 0x000fe20008410000 */
[----:B------:R-:W-:Y:S01]  /*26d0*/  FMUL.FTZ R3, R74, UR4 ;  /* 0x000000044a037c20 */ /* 0x000fe20008410000 */
[----:B0-----:R-:W-:-:S05]  /*26e0*/  FMUL.FTZ R2, R76, UR4 ;  /* 0x000000044c027c20 */ /* 0x001fca0008410000 */
        /* <DEDUP_REMOVED lines=40> */
[----:B------:R0:W-:Y:S04]  /*2970*/  STL [R1+0x48], RZ ;  /* 0x000048ff01007387 */ /* 0x0001e80000100800 */
        /* <DEDUP_REMOVED lines=14> */
[----:B------:R0:W-:Y:S01]  /*2a60*/  STL [R1+0xc], RZ ;  /* 0x00000cff01007387 */ /* 0x0001e20000100800 */
[----:B------:R-:W-:Y:S05]  /*2a70*/  BRA `(.L_x_1286) ;  /* 0x0000005000f87947 */ /* 0x000fea0003800000 */
.L_x_1285:
[----:B------:R-:W-:Y:S01]  /*2a80*/  ISETP.GE.AND P0, PT, R0, UR60, PT ;  /* 0x0000003c00007c0c */ /* 0x000fe2000bf06270 */
[----:B------:R-:W-:Y:S01]  /*2a90*/  USHF.R.S32.HI UR7, URZ, 0x1f, UR36 ;  /* 0x0000001f3f077899 */ /* 0x000fe20008011424 */
[----:B------:R-:W-:Y:S02]  /*2aa0*/  ULDC.64 UR8, c[0x0][0x230] ;  /* 0x00008c0000087ab9 */ /* 0x000fe40000000a00 */
[----:B------:R-:W-:Y:S01]  /*2ab0*/  P2R R0, PR, RZ, 0x1 ;  /* 0x00000001ff007803 */ /* 0x000fe20000000000 */
[----:B------:R-:W-:Y:S02]  /*2ac0*/  UIMAD UR7, UR7, UR8, URZ ;  /* 0x00000008070772a4 */ /* 0x000fe4000f8e023f */
[----:B------:R-:W-:Y:S02]  /*2ad0*/  UIMAD.WIDE.U32 UR18, UR36, UR8, URZ ;  /* 0x00000008241272a5 */ /* 0x000fe4000f8e003f */
[----:B------:R0:W-:Y:S01]  /*2ae0*/  STL [R1+0x10c], R0 ;  /* 0x00010c0001007387 */ /* 0x0001e20000100800 */
[----:B------:R-:W-:Y:S01]  /*2af0*/  UIMAD UR59, UR36, UR9, UR7 ;  /* 0x00000009243b72a4 */ /* 0x000fe2000f8e0207 */
[----:B------:R-:W-:-:S02]  /*2b00*/  UMOV UR8, URZ ;  /* 0x0000003f00087c82 */ /* 0x000fc40008000000 */
[----:B------:R0:W-:Y:S01]  /*2b10*/  STL [R1+0x48], RZ ;  /* 0x000048ff01007387 */ /* 0x0001e20000100800 */
[----:B------:R-:W-:Y:S01]  /*2b20*/  UMOV UR7, URZ ;  /* 0x0000003f00077c82 */ /* 0x000fe20008000000 */
[----:B------:R-:W-:Y:S01]  /*2b30*/  UMOV UR9, URZ ;  /* 0x0000003f00097c82 */ /* 0x000fe20008000000 */
[----:B------:R-:W-:Y:S01]  /*2b40*/  UMOV UR55, UR60 ;  /* 0x0000003c00377c82 */ /* 0x000fe20008000000 */
[----:B------:R0:W-:Y:S01]  /*2b50*/  STL [R1+0x44], RZ ;  /* 0x000044ff01007387 */ /* 0x0001e20000100800 */
[----:B------:R-:W-:Y:S01]  /*2b60*/  ULDC UR56, c[0x0][0x224] ;  /* 0x0000890000387ab9 */ /* 0x000fe20000000800 */
[----:B------:R-:W-:Y:S01]  /*2b70*/  ULDC UR57, c[0x0][0x21c] ;  /* 0x0000870000397ab9 */ /* 0x000fe20000000800 */
[----:B------:R-:W-:Y:S01]  /*2b80*/  ULDC UR58, c[0x0][0x218] ;  /* 0x00008600003a7ab9 */ /* 0x000fe20000000800 */
[----:B------:R0:W-:Y:S01]  /*2b90*/  STL [R1+0x40], RZ ;  /* 0x000040ff01007387 */ /* 0x0001e20000100800 */
[----:B------:R-:W-:Y:S01]  /*2ba0*/  UIADD3 UR59, UR19, UR59, URZ ;  /* 0x0000003b133b7290 */ /* 0x000fe2000fffe03f */
[----:B------:R-:W-:-:S02]  /*2bb0*/  ULDC.64 UR20, c[0x0][0x3c8] ;  /* 0x0000f20000147ab9 */ /* 0x000fc40000000a00 */
[----:B------:R0:W-:Y:S01]  /*2bc0*/  STL [R1+0x3c], RZ ;  /* 0x00003cff01007387 */ /* 0x0001e20000100800 */
[----:B------:R-:W-:Y:S01]  /*2bd0*/  ULDC.64 UR22, c[0x0][0x3d0] ;  /* 0x0000f40000167ab9 */ /* 0x000fe20000000a00 */
[----:B------:R-:W-:Y:S01]  /*2be0*/  ULDC.64 UR24, c[0x0][0x238] ;  /* 0x00008e0000187ab9 */ /* 0x000fe20000000a00 */
[----:B------:R-:W-:Y:S01]  /*2bf0*/  ULDC.64 UR26, c[0x0][0x2d0] ;  /* 0x0000b400001a7ab9 */ /* 0x000fe20000000a00 */
[----:B------:R0:W-:Y:S01]  /*2c00*/  STL [R1+0x38], RZ ;  /* 0x000038ff01007387 */ /* 0x0001e20000100800 */
[----:B------:R-:W-:Y:S01]  /*2c10*/  ULDC.64 UR28, c[0x0][0x250] ;  /* 0x00009400001c7ab9 */ /* 0x000fe20000000a00 */
[----:B------:R-:W-:Y:S01]  /*2c20*/  ULDC.64 UR30, c[0x0][0x270] ;  /* 0x00009c00001e7ab9 */ /* 0x000fe20000000a00 */
[----:B------:R-:W-:Y:S01]  /*2c30*/  ULDC.64 UR32, c[0x0][0x350] ;  /* 0x0000d40000207ab9 */ /* 0x000fe20000000a00 */
        /* <DEDUP_REMOVED lines=10> */
[----:B------:R0:W-:Y:S02]  /*2ce0*/  STL [R1+0xc], RZ ;  /* 0x00000cff01007387 */ /* 0x0001e40000100800 */
.L_x_1330:
[----:B0-----:R-:W2:Y:S01]  /*2cf0*/  LDL R0, [R1+0x10c] ;  /* 0x00010c0001007983 */ /* 0x001ea20000100800 */
[----:B------:R-:W-:Y:S01]  /*2d00*/  USHF.R.S32.HI UR54, URZ, 0x1f, UR7 ;  /* 0x0000001f3f367899 */ /* 0x000fe20008011407 */
[----:B-1----:R-:W-:Y:S01]  /*2d10*/  IMAD.U32 R7, RZ, RZ, UR28 ;  /* 0x0000001cff077e24 */ /* 0x002fe2000f8e00ff */
[----:B------:R-:W-:Y:S01]  /*2d20*/  PRMT R8, RZ, 0x7610, R8 ;  /* 0x00007610ff087816 */ /* 0x000fe20000000008 */
[----:B------:R-:W3:Y:S01]  /*2d30*/  LDL.LU R33, [R1+0x8] ;  /* 0x0000080001217983 */ /* 0x000ee20000300800 */
[----:B------:R-:W-:Y:S01]  /*2d40*/  UIMAD UR34, UR54, UR28, URZ ;  /* 0x0000001c362272a4 */ /* 0x000fe2000f8e023f */
[----:B------:R-:W-:Y:S02]  /*2d50*/  PRMT R9, RZ, 0x7610, R9 ;  /* 0x00007610ff097816 */ /* 0x000fe40000000009 */
[----:B------:R-:W-:Y:S01]  /*2d60*/  PRMT R10, RZ, 0x7610, R10 ;  /* 0x00007610ff0a7816 */ /* 0x000fe2000000000a */
[----:B------:R-:W-:Y:S01]  /*2d70*/  UIMAD UR34, UR7, UR29, UR34 ;  /* 0x0000001d072272a4 */ /* 0x000fe2000f8e0222 */
[----:B------:R-:W-:Y:S01]  /*2d80*/  PRMT R11, RZ, 0x7610, R11 ;  /* 0x00007610ff0b7816 */ /* 0x000fe2000000000b */
[----:B------:R-:W4:Y:S01]  /*2d90*/  LDL.LU R32, [R1+0x4] ;  /* 0x0000040001207983 */ /* 0x000f220000300800 */
[----:B------:R-:W-:-:S02]  /*2da0*/  PRMT R12, RZ, 0x7610, R12 ;  /* 0x00007610ff0c7816 */ /* 0x000fc4000000000c */
[----:B------:R-:W-:Y:S01]  /*2db0*/  PRMT R13, RZ, 0x7610, R13 ;  /* 0x00007610ff0d7816 */ /* 0x000fe2000000000d */
[----:B------:R-:W5:Y:S01]  /*2dc0*/  LDL.LU R31, [R1] ;  /* 0x00000000011f7983 */ /* 0x000f620000300800 */
        /* <DEDUP_REMOVED lines=9> */
[----:B--2---:R-:W-:Y:S02]  /*2e60*/  ISETP.NE.AND P6, PT, R0, RZ, PT ;  /* 0x000000ff0000720c */ /* 0x004fe40003fc5270 */
[----:B------:R-:W-:-:S04]  /*2e70*/  SHF.L.U32 R0, R72, 0x4, RZ ;  /* 0x0000000448007819 */ /* 0x000fc800000006ff */
[----:B------:R-:W-:-:S04]  /*2e80*/  LOP3.LUT R3, R0, 0xfffffe00, RZ, 0xc0, !PT ;  /* 0xfffffe0000037812 */ /* 0x000fc800078ec0ff */
[----:B------:R-:W-:-:S04]  /*2e90*/  LOP3.LUT R2, R3, 0x1f, R72, 0xf8, !PT ;  /* 0x0000001f03027812 */ /* 0x000fc800078ef848 */
[--C-:B------:R-:W-:Y:S02]  /*2ea0*/  SHF.R.S32.HI R3, RZ, 0x1f, R2.reuse ;  /* 0x0000001fff037819 */ /* 0x100fe40000011402 */
[C---:B------:R-:W-:Y:S02]  /*2eb0*/  LOP3.LUT R69, R2.reuse, 0x20, RZ, 0xfc, !PT ;  /* 0x0000002002457812 */ /* 0x040fe400078efcff */
[C---:B------:R-:W-:Y:S01]  /*2ec0*/  LOP3.LUT R68, R2.reuse, 0x40, RZ, 0xfc, !PT ;  /* 0x0000004002447812 */ /* 0x040fe200078efcff */
[----:B------:R-:W-:Y:S01]  /*2ed0*/  IMAD.WIDE.U32 R6, R7, UR7, R2 ;  /* 0x0000000707067c25 */ /* 0x000fe2000f8e0002 */
[----:B------:R-:W-:Y:S02]  /*2ee0*/  LOP3.LUT R67, R2, 0x60, RZ, 0xfc, !PT ;  /* 0x0000006002437812 */ /* 0x000fe400078efcff */
[----:B------:R-:W-:Y:S02]  /*2ef0*/  ISETP.GE.AND P3, PT, R69, UR55, PT ;  /* 0x0000003745007c0c */ /* 0x000fe4000bf66270 */
[----:B------:R-:W-:-:S02]  /*2f00*/  ISETP.GE.AND P2, PT, R68, UR55, PT ;  /* 0x0000003744007c0c */ /* 0x000fc4000bf46270 */
[----:B------:R-:W-:Y:S02]  /*2f10*/  ISETP.GE.AND P1, PT, R67, UR55, PT ;  /* 0x0000003743007c0c */ /* 0x000fe4000bf26270 */
[----:B------:R-:W-:Y:S02]  /*2f20*/  IADD3 R5, R7, UR34, RZ ;  /* 0x0000002207057c10 */ /* 0x000fe4000fffe0ff */
[----:B------:R-:W-:Y:S02]  /*2f30*/  LEA R4, P0, R6, UR48, 0x1 ;  /* 0x0000003006047c11 */ /* 0x000fe4000f8008ff */
[----:B------:R-:W-:Y:S02]  /*2f40*/  LOP3.LUT R66, R2, 0x80, RZ, 0xfc, !PT ;  /* 0x0000008002427812 */ /* 0x000fe400078efcff */
[----:B------:R-:W-:Y:S02]  /*2f50*/  LEA.HI.X R5, R6, UR49, R5, 0x1, P0 ;  /* 0x0000003106057c11 */ /* 0x000fe400080f0c05 */
[----:B------:R-:W-:-:S02]  /*2f60*/  LOP3.LUT R65, R2, 0xa0, RZ, 0xfc, !PT ;  /* 0x000000a002417812 */ /* 0x000fc400078efcff */
[C---:B------:R-:W-:Y:S01]  /*2f70*/  LOP3.LUT R64, R2.reuse, 0xc0, RZ, 0xfc, !PT ;  /* 0x000000c002407812 */ /* 0x040fe200078efcff */
[----:B------:R-:W4:Y:S01]  /*2f80*/  @!P3 LDG.E.U16 R8, desc[UR16][R4.64+0x40] ;  /* 0x000040100408b981 */ /* 0x000f22000c1e1500 */
[C---:B------:R-:W-:Y:S02]  /*2f90*/  LOP3.LUT R63, R2.reuse, 0xe0, RZ, 0xfc, !PT ;  /* 0x000000e0023f7812 */ /* 0x040fe400078efcff */
[----:B------:R-:W-:Y:S01]  /*2fa0*/  LOP3.LUT R62, R2, 0x100, RZ, 0xfc, !PT ;  /* 0x00000100023e7812 */ /* 0x000fe200078efcff */
[----:B------:R-:W5:Y:S01]  /*2fb0*/  @!P2 LDG.E.U16 R9, desc[UR16][R4.64+0x80] ;  /* 0x000080100409a981 */ /* 0x000f62000c1e1500 */
[----:B------:R-:W-:Y:S02]  /*2fc0*/  ISETP.GE.AND P0, PT, R66, UR55, PT ;  /* 0x0000003742007c0c */ /* 0x000fe4000bf06270 */
[----:B------:R-:W-:Y:S01]  /*2fd0*/  LOP3.LUT R61, R2, 0x120, RZ, 0xfc, !PT ;  /* 0x00000120023d7812 */ /* 0x000fe200078efcff */
[----:B------:R-:W2:Y:S01]  /*2fe0*/  @!P1 LDG.E.U16 R10, desc[UR16][R4.64+0xc0] ;  /* 0x0000c010040a9981 */ /* 0x000ea2000c1e1500 */
[----:B------:R-:W-:-:S02]  /*2ff0*/  ISETP.GE.AND P5, PT, R65, UR55, PT ;  /* 0x0000003741007c0c */ /* 0x000fc4000bfa6270 */
[----:B------:R-:W-:Y:S02]  /*3000*/  ISETP.GE.AND P4, PT, R64, UR55, PT ;  /* 0x0000003740007c0c */ /* 0x000fe4000bf86270 */
[----:B------:R-:W-:Y:S02]  /*3010*/  ISETP.GE.AND P3, PT, R63, UR55, PT ;  /* 0x000000373f007c0c */ /* 0x000fe4000bf66270 */
[----:B------:R-:W-:Y:S02]  /*3020*/  ISETP.GE.AND P2, PT, R62, UR55, PT ;  /* 0x000000373e007c0c */ /* 0x000fe4000bf46270 */
[----:B------:R-:W-:Y:S01]  /*3030*/  ISETP.GE.AND P1, PT, R61, UR55, PT ;  /* 0x000000373d007c0c */ /* 0x000fe2000bf26270 */
[----:B------:R-:W2:Y:S01]  /*3040*/  @!P0 LDG.E.U16 R11, desc[UR16][R4.64+0x100] ;  /* 0x00010010040b8981 */ /* 0x000ea2000c1e1500 */
[C---:B------:R-:W-:Y:S02]  /*3050*/  LOP3.LUT R60, R2.reuse, 0x140, RZ, 0xfc, !PT ;  /* 0x00000140023c7812 */ /* 0x040fe400078efcff */
[----:B------:R-:W-:Y:S01]  /*3060*/  PRMT R0, RZ, 0x7610, R0 ;  /* 0x00007610ff007816 */ /* 0x000fe20000000000 */
[----:B------:R-:W2:Y:S01]  /*3070*/  @!P5 LDG.E.U16 R12, desc[UR16][R4.64+0x140] ;  /* 0x00014010040cd981 */ /* 0x000ea2000c1e1500 */
[----:B------:R-:W-:-:S02]  /*3080*/  LOP3.LUT R59, R2, 0x160, RZ, 0xfc, !PT ;  /* 0x00000160023b7812 */ /* 0x000fc400078efcff */
[C---:B------:R-:W-:Y:S01]  /*3090*/  LOP3.LUT R58, R2.reuse, 0x180, RZ, 0xfc, !PT ;  /* 0x00000180023a7812 */ /* 0x040fe200078efcff */
[----:B------:R-:W2:Y:S01]  /*30a0*/  @!P4 LDG.E.U16 R13, desc[UR16][R4.64+0x180] ;  /* 0x00018010040dc981 */ /* 0x000ea2000c1e1500 */
[C---:B------:R-:W-:Y:S02]  /*30b0*/  LOP3.LUT R57, R2.reuse, 0x1a0, RZ, 0xfc, !PT ;  /* 0x000001a002397812 */ /* 0x040fe400078efcff */
[----:B------:R-:W-:Y:S01]  /*30c0*/  LOP3.LUT R56, R2, 0x1c0, RZ, 0xfc, !PT ;  /* 0x000001c002387812 */ /* 0x000fe200078efcff */
[----:B------:R-:W2:Y:S01]  /*30d0*/  @!P3 LDG.E.U16 R14, desc[UR16][R4.64+0x1c0] ;  /* 0x0001c010040eb981 */ /* 0x000ea2000c1e1500 */
[----:B------:R-:W-:Y:S02]  /*30e0*/  ISETP.GE.AND P0, PT, R60, UR55, PT ;  /* 0x000000373c007c0c */ /* 0x000fe4000bf06270 */
[----:B------:R-:W-:Y:S01]  /*30f0*/  LOP3.LUT R55, R2, 0x1e0, RZ, 0xfc, !PT ;  /* 0x000001e002377812 */ /* 0x000fe200078efcff */
[----:B------:R-:W2:Y:S01]  /*3100*/  @!P2 LDG.E.U16 R15, desc[UR16][R4.64+0x200] ;  /* 0x00020010040fa981 */ /* 0x000ea2000c1e1500 */
[----:B------:R-:W-:-:S02]  /*3110*/  ISETP.GE.AND P5, PT, R59, UR55, PT ;  /* 0x000000373b007c0c */ /* 0x000fc4000bfa6270 */
[----:B------:R-:W-:Y:S01]  /*3120*/  ISETP.GE.AND P4, PT, R58, UR55, PT ;  /* 0x000000373a007c0c */ /* 0x000fe2000bf86270 */
[----:B------:R-:W3:Y:S01]  /*3130*/  @!P6 LDG.E.U16 R0, desc[UR16][R4.64] ;  /* 0x000000100400e981 */ /* 0x000ee2000c1e1500 */
[----:B------:R-:W-:Y:S02]  /*3140*/  ISETP.GE.AND P3, PT, R57, UR55, PT ;  /* 0x0000003739007c0c */ /* 0x000fe4000bf66270 */
[----:B------:R-:W-:Y:S01]  /*3150*/  ISETP.GE.AND P2, PT, R56, UR55, PT ;  /* 0x0000003738007c0c */ /* 0x000fe2000bf46270 */
        /* <DEDUP_REMOVED lines=9> */
[----:B------:R-:W-:Y:S01]  /*31f0*/  UMOV UR34, UR18 ;  /* 0x0000001200227c82 */ /* 0x000fe20008000000 */
[----:B------:R-:W-:-:S02]  /*3200*/  UMOV UR35, UR59 ;  /* 0x0000003b00237c82 */ /* 0x000fc40008000000 */
[----:B------:R-:W-:Y:S02]  /*3210*/  UIMAD UR61, UR7, UR25, UR60 ;  /* 0x00000019073d72a4 */ /* 0x000fe4000f8e023c */
[----:B------:R-:W-:-:S04]  /*3220*/  UIMAD.WIDE.U32 UR34, UR7, UR24, UR34 ;  /* 0x00000018072272a5 */ /* 0x000fc8000f8e0022 */
[----:B------:R-:W-:Y:S02]  /*3230*/  ULEA UR60, UP0, UR34, UR26, 0x2 ;  /* 0x0000001a223c7291 */ /* 0x000fe4000f80103f */
[----:B------:R-:W-:-:S04]  /*3240*/  UIADD3 UR35, UR35, UR61, URZ ;  /* 0x0000003d23237290 */ /* 0x000fc8000fffe03f */
[----:B------:R-:W-:Y:S01]  /*3250*/  ULEA.HI.X UR34, UR34, UR27, UR35, 0x2, UP0 ;  /* 0x0000001b22227291 */ /* 0x000fe200080f1423 */
[----:B0-----:R-:W-:Y:S01]  /*3260*/  IMAD.U32 R4, RZ, RZ, UR60 ;  /* 0x0000003cff047e24 */ /* 0x001fe2000f8e00ff */
[----:B------:R-:W-:Y:S01]  /*3270*/  UIADD3 UR60, -UR53, UR58, URZ ;  /* 0x0000003a353c7290 */ /* 0x000fe2000fffe13f */
[----:B------:R-:W-:-:S03]  /*3280*/  IMAD.U32 R7, RZ, RZ, UR30 ;  /* 0x0000001eff077e24 */ /* 0x000fc6000f8e00ff */
[----:B------:R-:W-:Y:S01]  /*3290*/  MOV R5, UR34 ;  /* 0x0000002200057c02 */ /* 0x000fe20008000f00 */
[----:B------:R-:W-:Y:S01]  /*32a0*/  UIMAD UR34, UR54, UR30, URZ ;  /* 0x0000001e362272a4 */ /* 0x000fe2000f8e023f */
[----:B------:R-:W-:-:S03]  /*32b0*/  ISETP.GE.AND P3, PT, R2, UR60, PT ;  /* 0x0000003c02007c0c */ /* 0x000fc6000bf66270 */
[----:B------:R0:W2:Y:S01]  /*32c0*/  LDG.E R30, desc[UR16][R4.64] ;  /* 0x00000010041e7981 */ /* 0x0000a2000c1e1900 */
[----:B------:R-:W-:Y:S01]  /*32d0*/  UIMAD UR34, UR7, UR31, UR34 ;  /* 0x0000001f072272a4 */ /* 0x000fe2000f8e0222 */
[----:B------:R-:W-:Y:S01]  /*32e0*/  ISETP.GE.AND P1, PT, R69, UR60, PT ;  /* 0x0000003c45007c0c */ /* 0x000fe2000bf26270 */
[----:B0-----:R-:W-:Y:S01]  /*32f0*/  IMAD.WIDE.U32 R4, R7, UR7, R2 ;  /* 0x0000000707047c25 */ /* 0x001fe2000f8e0002 */
[----:B------:R-:W-:-:S04]  /*3300*/  PRMT R26, RZ, 0x7610, R26 ;  /* 0x00007610ff1a7816 */ /* 0x000fc8000000001a */
[----:B------:R-:W-:Y:S02]  /*3310*/  IADD3 R3, R5, UR34, RZ ;  /* 0x0000002205037c10 */ /* 0x000fe4000fffe0ff */
[C---:B------:R-:W-:Y:S02]  /*3320*/  LEA R6, P0, R4.reuse, UR50, 0x1 ;  /* 0x0000003204067c11 */ /* 0x040fe4000f8008ff */
[----:B------:R-:W-:Y:S02]  /*3330*/  PRMT R28, RZ, 0x7610, R28 ;  /* 0x00007610ff1c7816 */ /* 0x000fe4000000001c */
[----:B------:R-:W-:Y:S02]  /*3340*/  LEA.HI.X R7, R4, UR51, R3, 0x1, P0 ;  /* 0x0000003304077c11 */ /* 0x000fe400080f0c03 */
[----:B------:R-:W-:Y:S02]  /*3350*/  ISETP.GE.AND P2, PT, R68, UR60, PT ;  /* 0x0000003c44007c0c */ /* 0x000fe4000bf46270 */
[----:B------:R-:W-:-:S02]  /*3360*/  ISETP.GE.AND P0, PT, R67, UR60, PT ;  /* 0x0000003c43007c0c */ /* 0x000fc4000bf06270 */
[----:B------:R-:W-:Y:S02]  /*3370*/  ISETP.GE.AND P5, PT, R66, UR60, PT ;  /* 0x0000003c42007c0c */ /* 0x000fe4000bfa6270 */
[----:B------:R-:W-:Y:S02]  /*3380*/  PRMT R24, RZ, 0x7610, R24 ;  /* 0x00007610ff187816 */ /* 0x000fe40000000018 */
[----:B------:R-:W-:Y:S02]  /*3390*/  PRMT R22, RZ, 0x7610, R22 ;  /* 0x00007610ff167816 */ /* 0x000fe40000000016 */
[----:B------:R-:W-:Y:S02]  /*33a0*/  PRMT R53, RZ, 0x7610, R53 ;  /* 0x00007610ff357816 */ /* 0x000fe40000000035 */
[----:B------:R-:W-:Y:S02]  /*33b0*/  PRMT R35, RZ, 0x7610, R35 ;  /* 0x00007610ff237816 */ /* 0x000fe40000000023 */
[----:B------:R-:W-:-:S02]  /*33c0*/  ISETP.GE.AND P4, PT, R65, UR60, PT ;  /* 0x0000003c41007c0c */ /* 0x000fc4000bf86270 */
[----:B------:R-:W-:Y:S02]  /*33d0*/  PRMT R20, RZ, 0x7610, R20 ;  /* 0x00007610ff147816 */ /* 0x000fe40000000014 */
[----:B------:R-:W-:Y:S02]  /*33e0*/  PRMT R27, RZ, 0x7610, R27 ;  /* 0x00007610ff1b7816 */ /* 0x000fe4000000001b */
[----:B------:R-:W-:Y:S01]  /*33f0*/  PRMT R29, RZ, 0x7610, R29 ;  /* 0x00007610ff1d7816 */ /* 0x000fe2000000001d */
[----:B---3--:R-:W-:Y:S04]  /*3400*/  STS.U16 [R33], R0 ;  /* 0x0000000021007388 */ /* 0x008fe80000000400 */
        /* <DEDUP_REMOVED lines=16> */
[----:B------:R-:W3:Y:S01]  /*3510*/  @!P3 LDG.E.U16 R26, desc[UR16][R6.64] ;  /* 0x00000010061ab981 */ /* 0x000ee2000c1e1500 */
[----:B------:R-:W-:-:S03]  /*3520*/  ISETP.GE.AND P3, PT, R64, UR60, PT ;  /* 0x0000003c40007c0c */ /* 0x000fc6000bf66270 */
[----:B------:R-:W4:Y:S01]  /*3530*/  @!P1 LDG.E.U16 R28, desc[UR16][R6.64+0x40] ;  /* 0x00004010061c9981 */ /* 0x000f22000c1e1500 */
[----:B------:R-:W-:Y:S02]  /*3540*/  ISETP.GE.AND P1, PT, R63, UR60, PT ;  /* 0x0000003c3f007c0c */ /* 0x000fe4000bf26270 */
[----:B0-----:R-:W-:Y:S01]  /*3550*/  PRMT R18, RZ, 0x7610, R18 ;  /* 0x00007610ff127816 */ /* 0x001fe20000000012 */
        /* <DEDUP_REMOVED lines=13> */
[----:B-1----:R-:W-:Y:S01]  /*3630*/  PRMT R23, RZ, 0x7610, R23 ;  /* 0x00007610ff177816 */ /* 0x002fe20000000017 */
[----:B------:R-:W5:Y:S04]  /*3640*/  @!P2 LDG.E.U16 R27, desc[UR16][R6.64+0x200] ;  /* 0x00020010061ba981 */ /* 0x000f68000c1e1500 */
[----:B------:R-:W5:Y:S04]  /*3650*/  @!P0 LDG.E.U16 R29, desc[UR16][R6.64+0x240] ;  /* 0x00024010061d8981 */ /* 0x000f68000c1e1500 */
[----:B------:R-:W5:Y:S04]  /*3660*/  @!P5 LDG.E.U16 R16, desc[UR16][R6.64+0x280] ;  /* 0x000280100610d981 */ /* 0x000f68000c1e1500 */
[----:B------:R-:W5:Y:S04]  /*3670*/  @!P3 LDG.E.U16 R21, desc[UR16][R6.64+0x2c0] ;  /* 0x0002c0100615b981 */ /* 0x000f68000c1e1500 */
[----:B------:R-:W5:Y:S01]  /*3680*/  @!P1 LDG.E.U16 R23, desc[UR16][R6.64+0x300] ;  /* 0x0003001006179981 */ /* 0x000f62000c1e1500 */
[----:B------:R-:W-:-:S02]  /*3690*/  ISETP.GE.AND P4, PT, R57, UR60, PT ;  /* 0x0000003c39007c0c */ /* 0x000fc4000bf86270 */
[----:B------:R-:W-:Y:S01]  /*36a0*/  ISETP.GE.AND P0, PT, R56, UR60, PT ;  /* 0x0000003c38007c0c */ /* 0x000fe2000bf06270 */
[----:B------:R-:W-:Y:S01]  /*36b0*/  IMAD.SHL.U32 R0, R72, 0x10, RZ ;  /* 0x0000001048007824 */ /* 0x000fe200078e00ff */
[----:B------:R-:W-:Y:S01]  /*36c0*/  PRMT R14, RZ, 0x7610, R14 ;  /* 0x00007610ff0e7816 */ /* 0x000fe2000000000e */
[----:B------:R-:W-:Y:S01]  /*36d0*/  UIADD3 UR34, UR52, -0x1, URZ ;  /* 0xffffffff34227890 */ /* 0x000fe2000fffe03f */
[----:B------:R-:W-:Y:S01]  /*36e0*/  PRMT R17, RZ, 0x7610, R17 ;  /* 0x00007610ff117816 */ /* 0x000fe20000000011 */
[----:B------:R-:W-:Y:S01]  /*36f0*/  LDS.U16 R108, [R52+0x1e] ;  /* 0x00001e00346c7984 */ /* 0x000fe20000000400 */
[----:B------:R-:W-:Y:S02]  /*3700*/  ISETP.GE.AND P2, PT, R55, UR60, PT ;  /* 0x0000003c37007c0c */ /* 0x000fe4000bf46270 */
[----:B------:R-:W-:Y:S01]  /*3710*/  PRMT R15, RZ, 0x7610, R15 ;  /* 0x00007610ff0f7816 */ /* 0x000fe2000000000f */
[----:B------:R-:W-:Y:S04]  /*3720*/  LDS.U16 R13, [R52] ;  /* 0x00000000340d7984 */ /* 0x000fe80000000400 */
[----:B------:R-:W5:Y:S04]  /*3730*/  @!P4 LDG.E.U16 R14, desc[UR16][R6.64+0x340] ;  /* 0x00034010060ec981 */ /* 0x000f68000c1e1500 */
[----:B------:R-:W5:Y:S04]  /*3740*/  @!P0 LDG.E.U16 R17, desc[UR16][R6.64+0x380] ;  /* 0x0003801006118981 */ /* 0x000f68000c1e1500 */
[----:B------:R0:W5:Y:S01]  /*3750*/  @!P2 LDG.E.U16 R15, desc[UR16][R6.64+0x3c0] ;  /* 0x0003c010060fa981 */ /* 0x000162000c1e1500 */
[----:B------:R-:W-:-:S03]  /*3760*/  LOP3.LUT R2, R0, 0xfffffe00, RZ, 0xc0, !PT ;  /* 0xfffffe0000027812 */ /* 0x000fc600078ec0ff */
[----:B------:R-:W1:Y:S01]  /*3770*/  LDS.U16 R12, [R52+0x2] ;  /* 0x00000200340c7984 */ /* 0x000e620000000400 */
[----:B------:R-:W-:-:S03]  /*3780*/  IADD3 R0, R2, R71, RZ ;  /* 0x0000004702007210 */ /* 0x000fc60007ffe0ff */
[----:B------:R-:W1:Y:S01]  /*3790*/  LDS.U16 R11, [R52+0x4] ;  /* 0x00000400340b7984 */ /* 0x000e620000000400 */
[C---:B------:R-:W-:Y:S01]  /*37a0*/  IADD3 R5, R0.reuse, 0x20, RZ ;  /* 0x0000002000057810 */ /* 0x040fe20007ffe0ff */
[C---:B------:R-:W-:Y:S01]  /*37b0*/  VIADD R3, R0.reuse, 0x40 ;  /* 0x0000004000037836 */ /* 0x040fe20000000000 */
[C---:B------:R-:W-:Y:S01]  /*37c0*/  IADD3 R81, R0.reuse, 0x80, RZ ;  /* 0x0000008000517810 */ /* 0x040fe20007ffe0ff */
[C---:B------:R-:W-:Y:S01]  /*37d0*/  VIADD R159, R0.reuse, 0xa0 ;  /* 0x000000a0009f7836 */ /* 0x040fe20000000000 */
[C---:B------:R-:W-:Y:S01]  /*37e0*/  IADD3 R161, R0.reuse, 0x60, RZ ;  /* 0x0000006000a17810 */ /* 0x040fe20007ffe0ff */
[----:B------:R-:W-:Y:S01]  /*37f0*/  ULEA.HI UR35, UR34, UR34, URZ, 0x1 ;  /* 0x0000002222237291 */ /* 0x000fe2000f8f083f */
[CC--:B0-----:R-:W-:Y:S01]  /*3800*/  LEA.HI.SX32 R7, R0.reuse, R0.reuse, 0x1b ;  /* 0x0000000000077211 */ /* 0x0c1fe200078fdaff */
[C---:B------:R-:W-:Y:S01]  /*3810*/  VIADD R149, R0.reuse, 0x1a0 ;  /* 0x000001a000957836 */ /* 0x040fe20000000000 */
[C---:B------:R-:W-:Y:S01]  /*3820*/  IADD3 R79, R0.reuse, 0xc0, RZ ;  /* 0x000000c0004f7810 */ /* 0x040fe20007ffe0ff */
[C---:B--2---:R-:W-:Y:S01]  /*3830*/  VIADD R25, R0.reuse, 0x1c0 ;  /* 0x000001c000197836 */ /* 0x044fe20000000000 */
[-C--:B------:R-:W-:Y:S01]  /*3840*/  LEA.HI.SX32 R3, R3, R0.reuse, 0x1b ;  /* 0x0000000003037211 */ /* 0x080fe200078fdaff */
[C---:B------:R-:W-:Y:S01]  /*3850*/  VIADD R33, R0.reuse, 0x160 ;  /* 0x0000016000217836 */ /* 0x040fe20000000000 */
[----:B------:R-:W-:Y:S01]  /*3860*/  LEA.HI.SX32 R5, R5, R0, 0x1b ;  /* 0x0000000005057211 */ /* 0x000fe200078fdaff */
[C---:B------:R-:W-:Y:S01]  /*3870*/  VIADD R73, R0.reuse, 0x120 ;  /* 0x0000012000497836 */ /* 0x040fe20000000000 */
[C---:B------:R-:W-:Y:S01]  /*3880*/  IADD3 R19, R0.reuse, 0x1e0, RZ ;  /* 0x000001e000137810 */ /* 0x040fe20007ffe0ff */
[C---:B------:R-:W-:Y:S01]  /*3890*/  VIADD R157, R0.reuse, 0xe0 ;  /* 0x000000e0009d7836 */ /* 0x040fe20000000000 */
[C---:B------:R-:W-:Y:S01]  /*38a0*/  IADD3 R31, R0.reuse, 0x180, RZ ;  /* 0x00000180001f7810 */ /* 0x040fe20007ffe0ff */
[----:B------:R-:W-:Y:S01]  /*38b0*/  IMAD R54, R7, 0x2, R70 ;  /* 0x0000000207367824 */ /* 0x000fe200078e0246 */
[C---:B------:R-:W-:Y:S01]  /*38c0*/  IADD3 R153, R0.reuse, 0x140, RZ ;  /* 0x0000014000997810 */ /* 0x040fe20007ffe0ff */
[----:B------:R-:W0:Y:S01]  /*38d0*/  LDS.U16 R10, [R52+0x6] ;  /* 0x00000600340a7984 */ /* 0x000e220000000400 */
[----:B------:R-:W-:-:S02]  /*38e0*/  IADD3 R77, R0, 0x100, RZ ;  /* 0x00000100004d7810 */ /* 0x000fc40007ffe0ff */
[-C--:B------:R-:W-:Y:S01]  /*38f0*/  LEA.HI.SX32 R81, R81, R0.reuse, 0x1b ;  /* 0x0000000051517211 */ /* 0x080fe200078fdaff */
[----:B------:R-:W2:Y:S01]  /*3900*/  LDS.U16 R9, [R52+0x8] ;  /* 0x0000080034097984 */ /* 0x000ea20000000400 */
[-C--:B------:R-:W-:Y:S01]  /*3910*/  LEA.HI.SX32 R161, R161, R0.reuse, 0x1b ;  /* 0x00000000a1a17211 */ /* 0x080fe200078fdaff */
[--C-:B------:R-:W-:Y:S01]  /*3920*/  IMAD R32, R3, 0x2, R70.reuse ;  /* 0x0000000203207824 */ /* 0x100fe200078e0246 */
[-C--:B------:R-:W-:Y:S01]  /*3930*/  LEA.HI.SX32 R79, R79, R0.reuse, 0x1b ;  /* 0x000000004f4f7211 */ /* 0x080fe200078fdaff */
[----:B------:R-:W2:Y:S01]  /*3940*/  LDS.U16 R8, [R52+0xa] ;  /* 0x00000a0034087984 */ /* 0x000ea20000000400 */
[----:B------:R-:W-:Y:S02]  /*3950*/  LEA.HI.SX32 R159, R159, R0, 0x1b ;  /* 0x000000009f9f7211 */ /* 0x000fe400078fdaff */
[----:B------:R-:W-:Y:S01]  /*3960*/  LEA R34, R5, R70, 0x1 ;  /* 0x0000004605227211 */ /* 0x000fe200078e08ff */
[----:B------:R-:W2:Y:S01]  /*3970*/  LDS.U16 R7, [R52+0xc] ;  /* 0x00000c0034077984 */ /* 0x000ea20000000400 */
[-C--:B------:R-:W-:Y:S01]  /*3980*/  LEA.HI.SX32 R149, R149, R0.reuse, 0x1b ;  /* 0x0000000095957211 */ /* 0x080fe200078fdaff */
[----:B------:R-:W-:Y:S01]  /*3990*/  IMAD R160, R81, 0x2, R70 ;  /* 0x0000000251a07824 */ /* 0x000fe200078e0246 */
[-C--:B------:R-:W-:Y:S01]  /*39a0*/  LEA.HI.SX32 R19, R19, R0.reuse, 0x1b ;  /* 0x0000000013137211 */ /* 0x080fe200078fdaff */
[----:B------:R-:W2:Y:S01]  /*39b0*/  LDS.U16 R6, [R52+0xe] ;  /* 0x00000e0034067984 */ /* 0x000ea20000000400 */
[-C--:B------:R-:W-:Y:S01]  /*39c0*/  LEA.HI.SX32 R25, R25, R0.reuse, 0x1b ;  /* 0x0000000019197211 */ /* 0x080fe200078fdaff */
[----:B------:R-:W-:Y:S01]  /*39d0*/  ULOP3.LUT UR35, UR35, 0xfffffe, URZ, 0xc0, !UPT ;  /* 0x00fffffe23237892 */ /* 0x000fe2000f8ec03f */
[-C--:B------:R-:W-:Y:S01]  /*39e0*/  LEA.HI.SX32 R31, R31, R0.reuse, 0x1b ;  /* 0x000000001f1f7211 */ /* 0x080fe200078fdaff */
[----:B------:R-:W2:Y:S01]  /*39f0*/  LDS.U16 R5, [R52+0x10] ;  /* 0x0000100034057984 */ /* 0x000ea20000000400 */
[----:B------:R-:W-:-:S02]  /*3a00*/  LEA.HI.SX32 R33, R33, R0, 0x1b ;  /* 0x0000000021217211 */ /* 0x000fc400078fdaff */
[-C--:B------:R-:W-:Y:S01]  /*3a10*/  LEA.HI.SX32 R153, R153, R0.reuse, 0x1b ;  /* 0x0000000099997211 */ /* 0x080fe200078fdaff */
[----:B------:R-:W2:Y:S01]  /*3a20*/  LDS.U16 R4, [R52+0x12] ;  /* 0x0000120034047984 */ /* 0x000ea20000000400 */
[-C--:B------:R-:W-:Y:S02]  /*3a30*/  LEA.HI.SX32 R73, R73, R0.reuse, 0x1b ;  /* 0x0000000049497211 */ /* 0x080fe400078fdaff */
[-C--:B------:R-:W-:Y:S01]  /*3a40*/  LEA.HI.SX32 R77, R77, R0.reuse, 0x1b ;  /* 0x000000004d4d7211 */ /* 0x080fe200078fdaff */
[----:B------:R-:W2:Y:S01]  /*3a50*/  LDS.U16 R3, [R52+0x14] ;  /* 0x0000140034037984 */ /* 0x000ea20000000400 */
[----:B------:R-:W-:Y:S02]  /*3a60*/  LEA.HI.SX32 R157, R157, R0, 0x1b ;  /* 0x000000009d9d7211 */ /* 0x000fe400078fdaff */
[-C--:B------:R-:W-:Y:S01]  /*3a70*/  LEA R161, R161, R70.reuse, 0x1 ;  /* 0x00000046a1a17211 */ /* 0x080fe200078e08ff */
[----:B------:R-:W2:Y:S01]  /*3a80*/  LDS.U16 R0, [R52+0x16] ;  /* 0x0000160034007984 */ /* 0x000ea20000000400 */
[----:B------:R-:W-:Y:S01]  /*3a90*/  LEA R159, R159, R70, 0x1 ;  /* 0x000000469f9f7211 */ /* 0x000fe200078e08ff */
[----:B------:R-:W-:-:S02]  /*3aa0*/  IMAD R158, R79, 0x2, R70 ;  /* 0x000000024f9e7824 */ /* 0x000fc400078e0246 */
[----:B------:R-:W2:Y:S01]  /*3ab0*/  LDS.U16 R102, [R52+0x18] ;  /* 0x0000180034667984 */ /* 0x000ea20000000400 */
[----:B------:R-:W-:-:S03]  /*3ac0*/  LEA R157, R157, R70, 0x1 ;  /* 0x000000469d9d7211 */ /* 0x000fc600078e08ff */
[----:B------:R-:W2:Y:S04]  /*3ad0*/  LDS.U16 R103, [R52+0x1a] ;  /* 0x00001a0034677984 */ /* 0x000ea80000000400 */
[----:B------:R-:W2:Y:S01]  /*3ae0*/  LDS.U16 R106, [R52+0x1c] ;  /* 0x00001c00346a7984 */ /* 0x000ea20000000400 */
[--C-:B------:R-:W-:Y:S01]  /*3af0*/  IMAD R156, R77, 0x2, R70.reuse ;  /* 0x000000024d9c7824 */ /* 0x100fe200078e0246 */
[----:B------:R-:W-:Y:S01]  /*3b00*/  UIADD3 UR34, UR34, -UR35, URZ ;  /* 0x8000002322227290 */ /* 0x000fe2000fffe03f */
[-C--:B------:R-:W-:Y:S01]  /*3b10*/  LEA R154, R73, R70.reuse, 0x1 ;  /* 0x00000046499a7211 */ /* 0x080fe200078e08ff */
[--C-:B------:R-:W-:Y:S01]  /*3b20*/  IMAD R153, R153, 0x2, R70.reuse ;  /* 0x0000000299997824 */ /* 0x100fe200078e0246 */
[----:B------:R-:W-:Y:S01]  /*3b30*/  STL [R1+0x8], R54 ;  /* 0x0000083601007387 */ /* 0x000fe20000100800 */
[----:B------:R-:W-:Y:S01]  /*3b40*/  LEA R152, R33, R70, 0x1 ;  /* 0x0000004621987211 */ /* 0x000fe200078e08ff */
[----:B------:R-:W-:Y:S01]  /*3b50*/  IMAD R150, R31, 0x2, R70 ;  /* 0x000000021f967824 */ /* 0x000fe200078e0246 */
[----:B------:R-:W-:Y:S01]  /*3b60*/  ULEA UR34, UR34, UR7, 0x8 ;  /* 0x0000000722227291 */ /* 0x000fe2000f8e403f */
[----:B------:R-:W-:Y:S01]  /*3b70*/  STL [R1+0x4], R34 ;  /* 0x0000042201007387 */ /* 0x000fe20000100800 */
[----:B------:R-:W-:-:S02]  /*3b80*/  R2UR UR61, R30 ;  /* 0x000000001e3d72ca */ /* 0x000fc400000e0000 */
[----:B------:R-:W-:Y:S01]  /*3b90*/  ISETP.NE.AND P1, PT, R72, RZ, PT ;  /* 0x000000ff4800720c */ /* 0x000fe20003f25270 */
[----:B------:R-:W-:Y:S01]  /*3ba0*/  STL [R1], R32 ;  /* 0x0000002001007387 */ /* 0x000fe20000100800 */
[----:B------:R-:W-:-:S03]  /*3bb0*/  IMAD R148, R25, 0x2, R70 ;  /* 0x0000000219947824 */ /* 0x000fc600078e0246 */
[----:B------:R-:W2:Y:S01]  /*3bc0*/  LDL R25, [R1+0xfc] ;  /* 0x0000fc0001197983 */ /* 0x000ea20000100800 */
[----:B------:R-:W-:-:S03]  /*3bd0*/  LEA R149, R149, R70, 0x1 ;  /* 0x0000004695957211 */ /* 0x000fc600078e08ff */
[----:B------:R-:W2:Y:S02]  /*3be0*/  LDL R73, [R1+0xd4] ;  /* 0x0000d40001497983 */ /* 0x000ea40000100800 */
[----:B------:R-:W-:Y:S02]  /*3bf0*/  IMAD.U32 R75, RZ, RZ, UR61 ;  /* 0x0000003dff4b7e24 */ /* 0x000fe4000f8e00ff */
[----:B------:R-:W2:Y:S02]  /*3c00*/  LDL R74, [R1+0xd0] ;  /* 0x0000d000014a7983 */ /* 0x000ea40000100800 */
[----:B------:R-:W-:Y:S02]  /*3c10*/  FMUL.FTZ R75, R75, 1.4426950216293334961 ;  /* 0x3fb8aa3b4b4b7820 */ /* 0x000fe40000410000 */
[----:B------:R-:W2:Y:S02]  /*3c20*/  LDL R80, [R1+0xcc] ;  /* 0x0000cc0001507983 */ /* 0x000ea40000100800 */
[----:B------:R-:W-:-:S06]  /*3c30*/  FMUL.FTZ R143, R51, R75 ;  /* 0x0000004b338f7220 */ /* 0x000fcc0000410000 */
[----:B------:R-:W1:Y:S01]  /*3c40*/  MUFU.EX2 R143, R143 ;  /* 0x0000008f008f7308 */ /* 0x000e620000000800 */
[----:B---3--:R3:W-:Y:S04]  /*3c50*/  STS.U16 [R54+0x1080], R26 ;  /* 0x0010801a36007388 */ /* 0x0087e80000000400 */
[----:B----4-:R4:W-:Y:S04]  /*3c60*/  STS.U16 [R34+0x10c0], R28 ;  /* 0x0010c01c22007388 */ /* 0x0109e80000000400 */
[----:B-----5:R-:W-:Y:S04]  /*3c70*/  STS.U16 [R32+0x1100], R24 ;  /* 0x0011001820007388 */ /* 0x020fe80000000400 */
[----:B------:R5:W-:Y:S04]  /*3c80*/  STS.U16 [R161+0x1140], R22 ;  /* 0x00114016a1007388 */ /* 0x000be80000000400 */
[----:B------:R-:W-:Y:S01]  /*3c90*/  STS.U16 [R160+0x1180], R53 ;  /* 0x00118035a0007388 */ /* 0x000fe20000000400 */
[----:B---3--:R-:W-:Y:S01]  /*3ca0*/  IADD3 R26, R72, 0x200, RZ ;  /* 0x00000200481a7810 */ /* 0x008fe20007ffe0ff */
[----:B------:R-:W-:-:S02]  /*3cb0*/  IMAD R54, R19, 0x2, R70 ;  /* 0x0000000213367824 */ /* 0x000fc400078e0246 */
[----:B----4-:R-:W3:Y:S04]  /*3cc0*/  LDL R28, [R1+0x108] ;  /* 0x00010800011c7983 */ /* 0x010ee80000100800 */
[----:B-----5:R-:W4:Y:S04]  /*3cd0*/  LDL R22, [R1+0xf0] ;  /* 0x0000f00001167983 */ /* 0x020f280000100800 */
[----:B------:R-:W-:Y:S04]  /*3ce0*/  STS.U16 [R159+0x11c0], R20 ;  /* 0x0011c0149f007388 */ /* 0x000fe80000000400 */
[----:B------:R-:W-:Y:S04]  /*3cf0*/  STS.U16 [R158+0x1200], R35 ;  /* 0x001200239e007388 */ /* 0x000fe80000000400 */
[----:B------:R-:W-:Y:S04]  /*3d00*/  STS.U16 [R157+0x1240], R18 ;  /* 0x001240129d007388 */ /* 0x000fe80000000400 */
[----:B------:R5:W-:Y:S04]  /*3d10*/  STS.U16 [R156+0x1280], R27 ;  /* 0x0012801b9c007388 */ /* 0x000be80000000400 */
[----:B------:R-:W-:Y:S01]  /*3d20*/  STS.U16 [R154+0x12c0], R29 ;  /* 0x0012c01d9a007388 */ /* 0x000fe20000000400 */
[----:B------:R-:W-:-:S03]  /*3d30*/  SEL R19, R26, UR34, P1 ;  /* 0x000000221a137c07 */ /* 0x000fc60008800000 */
[----:B------:R-:W-:Y:S04]  /*3d40*/  STS.U16 [R153+0x1300], R16 ;  /* 0x0013001099007388 */ /* 0x000fe80000000400 */
[----:B-----5:R-:W5:Y:S04]  /*3d50*/  LDL R27, [R1+0x104] ;  /* 0x00010400011b7983 */ /* 0x020f680000100800 */
[----:B------:R-:W-:Y:S04]  /*3d60*/  STS.U16 [R152+0x1340], R21 ;  /* 0x0013401598007388 */ /* 0x000fe80000000400 */
[----:B------:R0:W-:Y:S04]  /*3d70*/  STS.U16 [R150+0x1380], R23 ;  /* 0x0013801796007388 */ /* 0x0001e80000000400 */
[----:B------:R-:W5:Y:S04]  /*3d80*/  LDL R26, [R1+0x100] ;  /* 0x00010000011a7983 */ /* 0x000f680000100800 */
[----:B------:R-:W5:Y:S04]  /*3d90*/  LDL R24, [R1+0xf8] ;  /* 0x0000f80001187983 */ /* 0x000f680000100800 */
[----:B0-----:R-:W5:Y:S04]  /*3da0*/  LDL R23, [R1+0xf4] ;  /* 0x0000f40001177983 */ /* 0x001f680000100800 */
[----:B------:R-:W5:Y:S04]  /*3db0*/  LDL R20, [R1+0xec] ;  /* 0x0000ec0001147983 */ /* 0x000f680000100800 */
[----:B------:R-:W5:Y:S01]  /*3dc0*/  LDL R18, [R1+0xe8] ;  /* 0x0000e80001127983 */ /* 0x000f620000100800 */
[----:B------:R-:W-:-:S03]  /*3dd0*/  LEA R53, R71, R2, 0x4 ;  /* 0x0000000247357211 */ /* 0x000fc600078e20ff */
[----:B------:R0:W-:Y:S04]  /*3de0*/  STS.U16 [R149+0x13c0], R14 ;  /* 0x0013c00e95007388 */ /* 0x0001e80000000400 */
[----:B------:R1:W-:Y:S01]  /*3df0*/  STS.U16 [R148+0x1400], R17 ;  /* 0x0014001194007388 */ /* 0x0003e20000000400 */
[----:B------:R-:W-:-:S03]  /*3e00*/  LEA.HI.SX32 R21, R53, R53, 0x1b ;  /* 0x0000003535157211 */ /* 0x000fc600078fdaff */
[----:B------:R-:W5:Y:S01]  /*3e10*/  LDL R16, [R1+0xe0] ;  /* 0x0000e00001107983 */ /* 0x000f620000100800 */
[----:B------:R-:W-:-:S03]  /*3e20*/  IMAD R2, R19, 0x4, R70 ;  /* 0x0000000413027824 */ /* 0x000fc600078e0246 */
[----:B0-----:R-:W5:Y:S04]  /*3e30*/  LDL R14, [R1+0xdc] ;  /* 0x0000dc00010e7983 */ /* 0x001f680000100800 */
[----:B-1----:R-:W5:Y:S01]  /*3e40*/  LDL R17, [R1+0xe4] ;  /* 0x0000e40001117983 */ /* 0x002f620000100800 */
[----:B------:R-:W-:-:S03]  /*3e50*/  LEA R52, R21, R70, 0x1 ;  /* 0x0000004615347211 */ /* 0x000fc600078e08ff */
[----:B------:R-:W-:Y:S01]  /*3e60*/  STS.U16 [R54+0x1440], R15 ;  /* 0x0014400f36007388 */ /* 0x000fe20000000400 */
[----:B------:R-:W-:-:S03]  /*3e70*/  NOP ;  /* 0x0000000000007918 */ /* 0x000fc60000000000 */
[----:B------:R-:W0:Y:S04]  /*3e80*/  LDS.U16 R113, [R52+0x1080] ;  /* 0x0010800034717984 */ /* 0x000e280000000400 */
[----:B------:R-:W1:Y:S04]  /*3e90*/  LDS.U16 R114, [R52+0x1082] ;  /* 0x0010820034727984 */ /* 0x000e680000000400 */
        /* <DEDUP_REMOVED lines=14> */
[----:B------:R1:W-:Y:S04]  /*3f80*/  STS [R2+0x6d50], R143 ;  /* 0x006d508f02007388 */ /* 0x0003e80000000800 */
[----:B-1----:R-:W5:Y:S01]  /*3f90*/  LDL R2, [R1+0xd8] ;  /* 0x0000d80001027983 */ /* 0x002f620000100800 */
[-C--:B------:R-:W-:Y:S01]  /*3fa0*/  FMUL.FTZ R101, R50, R75.reuse ;  /* 0x0000004b32657220 */ /* 0x080fe20000410000 */
[-C--:B------:R-:W-:Y:S01]  /*3fb0*/  FMUL.FTZ R100, R49, R75.reuse ;  /* 0x0000004b31647220 */ /* 0x080fe20000410000 */
[----:B------:R-:W-:-:S04]  /*3fc0*/  FMUL.FTZ R99, R48, R75 ;  /* 0x0000004b30637220 */ /* 0x000fc80000410000 */
[----:B------:R-:W1:Y:S01]  /*3fd0*/  MUFU.EX2 R101, R101 ;  /* 0x0000006500657308 */ /* 0x000e620000000800 */
[----:B------:R-:W-:Y:S01]  /*3fe0*/  FMUL.FTZ R98, R47, R75 ;  /* 0x0000004b2f627220 */ /* 0x000fe20000410000 */
[----:B------:R-:W-:Y:S01]  /*3ff0*/  SHF.L.U32 R12, R12, 0x10, RZ ;  /* 0x000000100c0c7819 */ /* 0x000fe200000006ff */
[----:B------:R-:W-:-:S05]  /*4000*/  IMAD.U32 R13, R13, 0x10000, RZ ;  /* 0x000100000d0d7824 */ /* 0x000fca00078e00ff */
[----:B------:R-:W0:Y:S01]  /*4010*/  MUFU.EX2 R100, R100 ;  /* 0x0000006400647308 */ /* 0x000e220000000800 */
[----:B------:R-:W-:Y:S01]  /*4020*/  FMUL.FTZ R97, R46, R75 ;  /* 0x0000004b2e617220 */ /* 0x000fe20000410000 */
[----:B--2---:R-:W-:Y:S01]  /*4030*/  SHF.L.U32 R32, R25, 0x10, RZ ;  /* 0x0000001019207819 */ /* 0x004fe200000006ff */
[----:B------:R-:W-:-:S05]  /*4040*/  IMAD.U32 R11, R11, 0x10000, RZ ;  /* 0x000100000b0b7824 */ /* 0x000fca00078e00ff */
[----:B------:R-:W2:Y:S01]  /*4050*/  MUFU.EX2 R99, R99 ;  /* 0x0000006300637308 */ /* 0x000ea20000000800 */
[----:B------:R-:W-:Y:S01]  /*4060*/  FMUL.FTZ R96, R45, R75 ;  /* 0x0000004b2d607220 */ /* 0x000fe20000410000 */
[----:B------:R-:W-:Y:S01]  /*4070*/  ISETP.NE.AND P0, PT, R72, 0x7f, PT ;  /* 0x0000007f4800780c */ /* 0x000fe20003f05270 */
[----:B------:R-:W-:Y:S01]  /*4080*/  FMUL.FTZ R21, R48, R32 ;  /* 0x0000002030157220 */ /* 0x000fe20000410000 */
[----:B------:R-:W-:-:S04]  /*4090*/  SHF.L.U32 R10, R10, 0x10, RZ ;  /* 0x000000100a0a7819 */ /* 0x000fc800000006ff */
[----:B------:R-:W2:Y:S01]  /*40a0*/  MUFU.EX2 R98, R98 ;  /* 0x0000006200627308 */ /* 0x000ea20000000800 */
[----:B-1----:R-:W-:Y:S01]  /*40b0*/  FMUL.FTZ R78, R143, R101 ;  /* 0x000000658f4e7220 */ /* 0x002fe20000410000 */
[----:B------:R-:W-:Y:S01]  /*40c0*/  FMUL.FTZ R95, R44, R75 ;  /* 0x0000004b2c5f7220 */ /* 0x000fe20000410000 */
[----:B------:R-:W-:-:S05]  /*40d0*/  IMAD.U32 R9, R9, 0x10000, RZ ;  /* 0x0001000009097824 */ /* 0x000fca00078e00ff */
[----:B------:R-:W1:Y:S01]  /*40e0*/  MUFU.EX2 R97, R97 ;  /* 0x0000006100617308 */ /* 0x000e620000000800 */
[----:B0-----:R-:W-:Y:S01]  /*40f0*/  FMUL.FTZ R78, R100, R78 ;  /* 0x0000004e644e7220 */ /* 0x001fe20000410000 */
[----:B------:R-:W-:Y:S01]  /*4100*/  FMUL.FTZ R141, R10, R21 ;  /* 0x000000150a8d7220 */ /* 0x000fe20000410000 */
[----:B------:R-:W-:Y:S01]  /*4110*/  FMUL.FTZ R94, R43, R75 ;  /* 0x0000004b2b5e7220 */ /* 0x000fe20000410000 */
[----:B------:R-:W-:-:S04]  /*4120*/  SHF.L.U32 R8, R8, 0x10, RZ ;  /* 0x0000001008087819 */ /* 0x000fc800000006ff */
[----:B------:R-:W0:Y:S01]  /*4130*/  MUFU.EX2 R96, R96 ;  /* 0x0000006000607308 */ /* 0x000e220000000800 */
[----:B--2---:R-:W-:Y:S01]  /*4140*/  FMUL.FTZ R78, R99, R78 ;  /* 0x0000004e634e7220 */ /* 0x004fe20000410000 */
[----:B------:R-:W-:Y:S01]  /*4150*/  FMUL.FTZ R93, R42, R75 ;  /* 0x0000004b2a5d7220 */ /* 0x000fe20000410000 */
[----:B------:R-:W-:Y:S01]  /*4160*/  @P0 IMAD R109, R72, 0x4, R70 ;  /* 0x00000004486d0824 */ /* 0x000fe200078e0246 */
[----:B------:R-:W-:Y:S01]  /*4170*/  BAR.SYNC.DEFER_BLOCKING 0x0 ;  /* 0x0000000000007b1d */ /* 0x000fe20000010000 */
[----:B------:R-:W-:-:S05]  /*4180*/  FMUL.FTZ R78, R98, R78 ;  /* 0x0000004e624e7220 */ /* 0x000fca0000410000 */
[----:B------:R-:W2:Y:S01]  /*4190*/  MUFU.EX2 R95, R95 ;  /* 0x0000005f005f7308 */ /* 0x000ea20000000800 */
[----:B------:R-:W-:Y:S02]  /*41a0*/  IMAD.U32 R7, R7, 0x10000, RZ ;  /* 0x0001000007077824 */ /* 0x000fe400078e00ff */
[----:B------:R-:W-:Y:S01]  /*41b0*/  FMUL.FTZ R92, R41, R75 ;  /* 0x0000004b295c7220 */ /* 0x000fe20000410000 */
[----:B------:R-:W-:-:S04]  /*41c0*/  SHF.L.U32 R6, R6, 0x10, RZ ;  /* 0x0000001006067819 */ /* 0x000fc800000006ff */
[----:B------:R-:W2:Y:S01]  /*41d0*/  MUFU.EX2 R94, R94 ;  /* 0x0000005e005e7308 */ /* 0x000ea20000000800 */
[----:B-1----:R-:W-:Y:S01]  /*41e0*/  FMUL.FTZ R78, R97, R78 ;  /* 0x0000004e614e7220 */ /* 0x002fe20000410000 */
[----:B------:R-:W-:Y:S01]  /*41f0*/  FMUL.FTZ R91, R40, R75 ;  /* 0x0000004b285b7220 */ /* 0x000fe20000410000 */
[----:B------:R-:W-:-:S05]  /*4200*/  IMAD.U32 R5, R5, 0x10000, RZ ;  /* 0x0001000005057824 */ /* 0x000fca00078e00ff */
[----:B------:R-:W1:Y:S01]  /*4210*/  MUFU.EX2 R93, R93 ;  /* 0x0000005d005d7308 */ /* 0x000e620000000800 */
[----:B------:R-:W1:Y:S01]  /*4220*/  @P0 LDS R109, [R109+0x7554] ;  /* 0x007554006d6d0984 */ /* 0x000e620000000800 */
[----:B0-----:R-:W-:Y:S01]  /*4230*/  FMUL.FTZ R78, R96, R78 ;  /* 0x0000004e604e7220 */ /* 0x001fe20000410000 */
[----:B------:R-:W-:-:S05]  /*4240*/  FMUL.FTZ R90, R39, R75 ;  /* 0x0000004b275a7220 */ /* 0x000fca0000410000 */
[----:B------:R-:W0:Y:S01]  /*4250*/  MUFU.EX2 R92, R92 ;  /* 0x0000005c005c7308 */ /* 0x000e220000000800 */
[----:B------:R-:W-:Y:S01]  /*4260*/  SHF.L.U32 R4, R4, 0x10, RZ ;  /* 0x0000001004047819 */ /* 0x000fe200000006ff */
[----:B--2---:R-:W-:Y:S01]  /*4270*/  FMUL.FTZ R78, R95, R78 ;  /* 0x0000004e5f4e7220 */ /* 0x004fe20000410000 */
[----:B------:R-:W-:-:S05]  /*4280*/  FMUL.FTZ R88, R38, R75 ;  /* 0x0000004b26587220 */ /* 0x000fca0000410000 */
[----:B------:R-:W2:Y:S01]  /*4290*/  MUFU.EX2 R91, R91 ;  /* 0x0000005b005b7308 */ /* 0x000ea20000000800 */
[----:B------:R-:W-:Y:S01]  /*42a0*/  FMUL.FTZ R78, R94, R78 ;  /* 0x0000004e5e4e7220 */ /* 0x000fe20000410000 */
[----:B------:R-:W-:Y:S02]  /*42b0*/  IMAD.U32 R3, R3, 0x10000, RZ ;  /* 0x0001000003037824 */ /* 0x000fe400078e00ff */
[----:B------:R-:W-:Y:S01]  /*42c0*/  FMUL.FTZ R77, R37, R75 ;  /* 0x0000004b254d7220 */ /* 0x000fe20000410000 */
[----:B---3--:R-:W-:-:S04]  /*42d0*/  IMAD.U32 R35, R28, 0x10000, RZ ;  /* 0x000100001c237824 */ /* 0x008fc800078e00ff */
[----:B------:R-:W-:Y:S01]  /*42e0*/  FMUL.FTZ R89, R51, R35 ;  /* 0x0000002333597220 */ /* 0x000fe20000410000 */
[----:B----4-:R-:W-:-:S03]  /*42f0*/  IMAD.U32 R29, R22, 0x10000, RZ ;  /* 0x00010000161d7824 */ /* 0x010fc600078e00ff */
[----:B------:R-:W-:Y:S01]  /*4300*/  FMUL.FTZ R151, R13, R89 ;  /* 0x000000590d977220 */ /* 0x000fe20000410000 */
[----:B-----5:R-:W-:Y:S01]  /*4310*/  SHF.L.U32 R34, R27, 0x10, RZ ;  /* 0x000000101b227819 */ /* 0x020fe200000006ff */
[----:B------:R-:W-:Y:S01]  /*4320*/  IMAD.U32 R33, R26, 0x10000, RZ ;  /* 0x000100001a217824 */ /* 0x000fe200078e00ff */
[----:B------:R-:W-:-:S03]  /*4330*/  SHF.L.U32 R30, R23, 0x10, RZ ;  /* 0x00000010171e7819 */ /* 0x000fc600000006ff */
[----:B------:R-:W-:Y:S01]  /*4340*/  FMUL.FTZ R23, R50, R34 ;  /* 0x0000002232177220 */ /* 0x000fe20000410000 */
[----:B------:R-:W-:-:S03]  /*4350*/  FMUL.FTZ R22, R49, R33 ;  /* 0x0000002131167220 */ /* 0x000fc60000410000 */
[----:B------:R-:W-:Y:S01]  /*4360*/  FMUL.FTZ R144, R12, R23 ;  /* 0x000000170c907220 */ /* 0x000fe20000410000 */
[----:B------:R-:W-:Y:S02]  /*4370*/  IMAD.U32 R31, R24, 0x10000, RZ ;  /* 0x00010000181f7824 */ /* 0x000fe400078e00ff */
[----:B------:R-:W-:Y:S01]  /*4380*/  FMUL.FTZ R142, R11, R22 ;  /* 0x000000160b8e7220 */ /* 0x000fe20000410000 */
[----:B------:R-:W-:Y:S01]  /*4390*/  FFMA.FTZ R79, R151, R101, R144 ;  /* 0x00000065974f7223 */ /* 0x000fe20000010090 */
[----:B------:R-:W-:Y:S01]  /*43a0*/  SHF.L.U32 R28, R20, 0x10, RZ ;  /* 0x00000010141c7819 */ /* 0x000fe200000006ff */
[----:B------:R-:W-:Y:S02]  /*43b0*/  FMUL.FTZ R20, R47, R31 ;  /* 0x0000001f2f147220 */ /* 0x000fe40000410000 */
[----:B------:R-:W-:Y:S01]  /*43c0*/  FFMA.FTZ R79, R100, R79, R142 ;  /* 0x0000004f644f7223 */ /* 0x000fe2000001008e */
[----:B------:R-:W-:Y:S01]  /*43d0*/  FMUL.FTZ R19, R46, R30 ;  /* 0x0000001e2e137220 */ /* 0x000fe20000410000 */
[----:B------:R-:W-:-:S02]  /*43e0*/  FMUL.FTZ R140, R9, R20 ;  /* 0x00000014098c7220 */ /* 0x000fc40000410000 */
[----:B------:R-:W-:Y:S01]  /*43f0*/  FFMA.FTZ R79, R99, R79, R141 ;  /* 0x0000004f634f7223 */ /* 0x000fe2000001008d */
[----:B------:R-:W-:Y:S02]  /*4400*/  IMAD.U32 R27, R18, 0x10000, RZ ;  /* 0x00010000121b7824 */ /* 0x000fe400078e00ff */
[----:B------:R-:W-:Y:S01]  /*4410*/  FMUL.FTZ R18, R45, R29 ;  /* 0x0000001d2d127220 */ /* 0x000fe20000410000 */
[----:B------:R-:W-:Y:S01]  /*4420*/  FMUL.FTZ R139, R8, R19 ;  /* 0x00000013088b7220 */ /* 0x000fe20000410000 */
[----:B------:R-:W-:Y:S02]  /*4430*/  FFMA.FTZ R79, R98, R79, R140 ;  /* 0x0000004f624f7223 */ /* 0x000fe4000001008c */
[----:B------:R-:W-:Y:S02]  /*4440*/  FMUL.FTZ R138, R7, R18 ;  /* 0x00000012078a7220 */ /* 0x000fe40000410000 */
[----:B------:R-:W-:Y:S01]  /*4450*/  FFMA.FTZ R79, R97, R79, R139 ;  /* 0x0000004f614f7223 */ /* 0x000fe2000001008b */
[----:B------:R-:W-:Y:S01]  /*4460*/  SHF.L.U32 R26, R17, 0x10, RZ ;  /* 0x00000010111a7819 */ /* 0x000fe200000006ff */
[----:B------:R-:W-:Y:S01]  /*4470*/  FMUL.FTZ R17, R44, R28 ;  /* 0x0000001c2c117220 */ /* 0x000fe20000410000 */
[----:B------:R-:W-:-:S02]  /*4480*/  IMAD.U32 R25, R16, 0x10000, RZ ;  /* 0x0001000010197824 */ /* 0x000fc400078e00ff */
[----:B------:R-:W-:Y:S01]  /*4490*/  FMUL.FTZ R16, R43, R27 ;  /* 0x0000001b2b107220 */ /* 0x000fe20000410000 */
[----:B------:R-:W-:Y:S01]  /*44a0*/  FFMA.FTZ R79, R96, R79, R138 ;  /* 0x0000004f604f7223 */ /* 0x000fe2000001008a */
[----:B------:R-:W-:Y:S01]  /*44b0*/  FMUL.FTZ R137, R6, R17 ;  /* 0x0000001106897220 */ /* 0x000fe20000410000 */
[----:B------:R-:W-:Y:S01]  /*44c0*/  FMUL.FTZ R15, R42, R26 ;  /* 0x0000001a2a0f7220 */ /* 0x000fe20000410000 */
[----:B------:R-:W-:Y:S02]  /*44d0*/  FMUL.FTZ R136, R5, R16 ;  /* 0x0000001005887220 */ /* 0x000fe40000410000 */
[----:B------:R-:W-:Y:S01]  /*44e0*/  FFMA.FTZ R79, R95, R79, R137 ;  /* 0x0000004f5f4f7223 */ /* 0x000fe20000010089 */
[----:B------:R-:W3:Y:S01]  /*44f0*/  MUFU.EX2 R90, R90 ;  /* 0x0000005a005a7308 */ /* 0x000ee20000000800 */
[----:B------:R-:W-:Y:S01]  /*4500*/  SHF.L.U32 R24, R14, 0x10, RZ ;  /* 0x000000100e187819 */ /* 0x000fe200000006ff */
[----:B------:R-:W-:Y:S01]  /*4510*/  FMUL.FTZ R14, R41, R25 ;  /* 0x00000019290e7220 */ /* 0x000fe20000410000 */
[----:B------:R-:W-:Y:S01]  /*4520*/  FMUL.FTZ R135, R4, R15 ;  /* 0x0000000f04877220 */ /* 0x000fe20000410000 */
[----:B------:R-:W-:Y:S01]  /*4530*/  FFMA.FTZ R79, R94, R79, R136 ;  /* 0x0000004f5e4f7223 */ /* 0x000fe20000010088 */
[----:B------:R-:W-:Y:S01]  /*4540*/  SHF.L.U32 R0, R0, 0x10, RZ ;  /* 0x0000001000007819 */ /* 0x000fe200000006ff */
[----:B------:R-:W-:Y:S01]  /*4550*/  FMUL.FTZ R76, R40, R24 ;  /* 0x00000018284c7220 */ /* 0x000fe20000410000 */
[----:B-1----:R-:W-:Y:S01]  /*4560*/  FMUL.FTZ R78, R93, R78 ;  /* 0x0000004e5d4e7220 */ /* 0x002fe20000410000 */
[----:B------:R-:W1:Y:S01]  /*4570*/  MUFU.EX2 R88, R88 ;  /* 0x0000005800587308 */ /* 0x000e620000000800 */
[----:B------:R-:W-:Y:S01]  /*4580*/  FMUL.FTZ R134, R3, R14 ;  /* 0x0000000e03867220 */ /* 0x000fe20000410000 */
[----:B------:R-:W-:Y:S01]  /*4590*/  FFMA.FTZ R79, R93, R79, R135 ;  /* 0x0000004f5d4f7223 */ /* 0x000fe20000010087 */
[----:B------:R-:W-:Y:S01]  /*45a0*/  FMUL.FTZ R75, R36, R75 ;  /* 0x0000004b244b7220 */ /* 0x000fe20000410000 */
[----:B------:R-:W-:Y:S01]  /*45b0*/  SHF.L.U32 R73, R73, 0x10, RZ ;  /* 0x0000001049497819 */ /* 0x000fe200000006ff */
[----:B0-----:R-:W-:Y:S01]  /*45c0*/  FMUL.FTZ R78, R92, R78 ;  /* 0x0000004e5c4e7220 */ /* 0x001fe20000410000 */
[----:B------:R-:W-:-:S02]  /*45d0*/  IMAD.U32 R102, R102, 0x10000, RZ ;  /* 0x0001000066667824 */ /* 0x000fc400078e00ff */
[----:B------:R-:W-:Y:S01]  /*45e0*/  FFMA.FTZ R79, R92, R79, R134 ;  /* 0x0000004f5c4f7223 */ /* 0x000fe20000010086 */
[----:B------:R-:W0:Y:S01]  /*45f0*/  MUFU.EX2 R77, R77 ;  /* 0x0000004d004d7308 */ /* 0x000e220000000800 */
[----:B------:R-:W-:Y:S01]  /*4600*/  FMUL.FTZ R133, R0, R76 ;  /* 0x0000004c00857220 */ /* 0x000fe20000410000 */
[----:B--2---:R-:W-:Y:S01]  /*4610*/  FMUL.FTZ R78, R91, R78 ;  /* 0x0000004e5b4e7220 */ /* 0x004fe20000410000 */
[----:B------:R-:W-:Y:S02]  /*4620*/  IMAD.U32 R103, R103, 0x10000, RZ ;  /* 0x0001000067677824 */ /* 0x000fe400078e00ff */
[----:B------:R-:W-:Y:S01]  /*4630*/  FMUL.FTZ R105, R38, R73 ;  /* 0x0000004926697220 */ /* 0x000fe20000410000 */
[----:B------:R-:W-:Y:S01]  /*4640*/  FFMA.FTZ R79, R91, R79, R133 ;  /* 0x0000004f5b4f7223 */ /* 0x000fe20000010085 */
[----:B------:R-:W-:Y:S01]  /*4650*/  IMAD.U32 R74, R74, 0x10000, RZ ;  /* 0x000100004a4a7824 */ /* 0x000fe200078e00ff */
[----:B------:R-:W2:Y:S01]  /*4660*/  MUFU.EX2 R75, R75 ;  /* 0x0000004b004b7308 */ /* 0x000ea20000000800 */
[----:B------:R-:W-:Y:S01]  /*4670*/  SHF.L.U32 R106, R106, 0x10, RZ ;  /* 0x000000106a6a7819 */ /* 0x000fe200000006ff */
[----:B---3--:R-:W-:Y:S01]  /*4680*/  FMUL.FTZ R78, R90, R78 ;  /* 0x0000004e5a4e7220 */ /* 0x008fe20000410000 */
[----:B------:R-:W-:Y:S01]  /*4690*/  FMUL.FTZ R131, R103, R105 ;  /* 0x0000006967837220 */ /* 0x000fe20000410000 */
[----:B------:R-:W-:Y:S01]  /*46a0*/  FMUL.FTZ R107, R37, R74 ;  /* 0x0000004a256b7220 */ /* 0x000fe20000410000 */
[----:B------:R-:W-:Y:S01]  /*46b0*/  BSSY B0, `(.L_x_1287) ;  /* 0x0000019000007945 */ /* 0x000fe20003800000 */
[----:B-1----:R-:W-:-:S02]  /*46c0*/  FMUL.FTZ R78, R88, R78 ;  /* 0x0000004e584e7220 */ /* 0x002fc40000410000 */
[----:B------:R-:W-:Y:S01]  /*46d0*/  FMUL.FTZ R130, R106, R107 ;  /* 0x0000006b6a827220 */ /* 0x000fe20000410000 */
[----:B------:R-:W-:Y:S01]  /*46e0*/  SHF.L.U32 R108, R108, 0x10, RZ ;  /* 0x000000106c6c7819 */ /* 0x000fe200000006ff */
[----:B0-----:R-:W-:Y:S01]  /*46f0*/  FMUL.FTZ R78, R77, R78 ;  /* 0x0000004e4d4e7220 */ /* 0x001fe20000410000 */
[----:B------:R-:W-:Y:S01]  /*4700*/  IMAD.U32 R110, R80, 0x10000, RZ ;  /* 0x00010000506e7824 */ /* 0x000fe200078e00ff */
[----:B------:R-:W-:-:S05]  /*4710*/  SHF.L.U32 R2, R2, 0x10, RZ ;  /* 0x0000001002027819 */ /* 0x000fca00000006ff */
[----:B------:R-:W-:-:S04]  /*4720*/  FMUL.FTZ R104, R39, R2 ;  /* 0x0000000227687220 */ /* 0x000fc80000410000 */
[----:B------:R-:W-:-:S04]  /*4730*/  FMUL.FTZ R132, R102, R104 ;  /* 0x0000006866847220 */ /* 0x000fc80000410000 */
[----:B------:R-:W-:-:S04]  /*4740*/  FFMA.FTZ R79, R90, R79, R132 ;  /* 0x0000004f5a4f7223 */ /* 0x000fc80000010084 */
[----:B------:R-:W-:-:S04]  /*4750*/  FFMA.FTZ R79, R88, R79, R131 ;  /* 0x0000004f584f7223 */ /* 0x000fc80000010083 */
[----:B------:R-:W-:Y:S01]  /*4760*/  FFMA.FTZ R79, R77, R79, R130 ;  /* 0x0000004f4d4f7223 */ /* 0x000fe20000010082 */
[----:B--2---:R-:W-:Y:S06]  /*4770*/  @P0 BRA `(.L_x_1288) ;  /* 0x0000000000300947 */ /* 0x004fec0003800000 */
        /* <DEDUP_REMOVED lines=9> */
[----:B------:R-:W-:-:S05]  /*4810*/  IMAD.U32 R80, RZ, RZ, UR35 ;  /* 0x00000023ff507e24 */ /* 0x000fca000f8e00ff */
[----:B------:R-:W-:-:S05]  /*4820*/  LEA R80, R80, R70, 0x2 ;  /* 0x0000004650507211 */ /* 0x000fca00078e10ff */
[----:B------:R0:W1:Y:S02]  /*4830*/  LDS R109, [R80+0x6d50] ;  /* 0x006d5000506d7984 */ /* 0x0000640000000800 */
.L_x_1288:
[----:B------:R-:W-:Y:S05]  /*4840*/  BSYNC B0 ;  /* 0x0000000000007941 */ /* 0x000fea0003800000 */
.L_x_1287:
[----:B------:R-:W-:Y:S01]  /*4850*/  FMUL.FTZ R111, R36, R110 ;  /* 0x0000006e246f7220 */ /* 0x000fe20000410000 */
[----:B------:R-:W-:Y:S01]  /*4860*/  LEA.HI R112, R72, R72, RZ, 0x1e ;  /* 0x0000004848707211 */ /* 0x000fe200078ff0ff */
[----:B------:R-:W2:Y:S02]  /*4870*/  LDL R165, [R1+0x80] ;  /* 0x0000800001a57983 */ /* 0x000ea40000100800 */
[----:B------:R-:W-:Y:S01]  /*4880*/  FMUL.FTZ R129, R108, R111 ;  /* 0x0000006f6c817220 */ /* 0x000fe20000410000 */
[C---:B------:R-:W-:Y:S01]  /*4890*/  FMUL.FTZ R78, R75.reuse, R78 ;  /* 0x0000004e4b4e7220 */ /* 0x040fe20000410000 */
[----:B------:R-:W-:Y:S01]  /*48a0*/  IMAD R112, R112, 0x8, R70 ;  /* 0x0000000870707824 */ /* 0x000fe200078e0246 */
[----:B------:R-:W3:Y:S01]  /*48b0*/  LDL R164, [R1+0x7c] ;  /* 0x00007c0001a47983 */ /* 0x000ee20000100800 */
[----:B------:R-:W-:Y:S01]  /*48c0*/  FFMA.FTZ R79, R75, R79, R129 ;  /* 0x0000004f4b4f7223 */ /* 0x000fe20000010081 */
[----:B------:R-:W-:Y:S02]  /*48d0*/  LOP3.LUT P0, RZ, R72, 0x1f, RZ, 0xc0, !PT ;  /* 0x0000001f48ff7812 */ /* 0x000fe4000780c0ff */
[----:B------:R-:W4:Y:S04]  /*48e0*/  LDL R163, [R1+0x78] ;  /* 0x0000780001a37983 */ /* 0x000f280000100800 */
[----:B------:R0:W-:Y:S04]  /*48f0*/  STS.64 [R112+0x6340], R78 ;  /* 0x0063404e70007388 */ /* 0x0001e80000000a00 */
[----:B------:R-:W4:Y:S04]  /*4900*/  LDL R162, [R1+0x74] ;  /* 0x0000740001a27983 */ /* 0x000f280000100800 */
[----:B------:R-:W4:Y:S01]  /*4910*/  LDL R155, [R1+0x70] ;  /* 0x00007000019b7983 */ /* 0x000f220000100800 */
[----:B0-----:R-:W-:-:S03]  /*4920*/  MOV R78, UR52 ;  /* 0x00000034004e7c02 */ /* 0x001fc60008000f00 */
[----:B------:R-:W4:Y:S01]  /*4930*/  LDL R147, [R1+0x6c] ;  /* 0x00006c0001937983 */ /* 0x000f220000100800 */
[----:B------:R-:W-:-:S03]  /*4940*/  ISETP.LT.OR P2, PT, R78, 0x2, P0 ;  /* 0x000000024e00780c */ /* 0x000fc60000741670 */
[----:B------:R-:W4:Y:S04]  /*4950*/  LDL R146, [R1+0x68] ;  /* 0x0000680001927983 */ /* 0x000f280000100800 */
[----:B------:R-:W4:Y:S04]  /*4960*/  LDL R145, [R1+0x64] ;  /* 0x0000640001917983 */ /* 0x000f280000100800 */
[----:B------:R-:W4:Y:S02]  /*4970*/  LDL R87, [R1+0x60] ;  /* 0x0000600001577983 */ /* 0x000f240000100800 */
[----:B------:R-:W0:Y:S01]  /*4980*/  @!P2 LDC R78, c[0x0][0x21c] ;  /* 0x00008700ff4eab82 */ /* 0x000e220000000800 */
[----:B------:R-:W-:Y:S01]  /*4990*/  IMAD.U32 R79, RZ, RZ, UR52 ;  /* 0x00000034ff4f7e24 */ /* 0x000fe2000f8e00ff */
[----:B------:R-:W4:Y:S04]  /*49a0*/  LDL R86, [R1+0x5c] ;  /* 0x00005c0001567983 */ /* 0x000f280000100800 */
[----:B------:R-:W-:Y:S01]  /*49b0*/  @!P2 IADD3 R79, R79, -0x2, RZ ;  /* 0xfffffffe4f4fa810 */ /* 0x000fe20007ffe0ff */
[----:B------:R-:W-:Y:S01]  /*49c0*/  IMAD.MOV.U32 R81, RZ, RZ, 0x8 ;  /* 0x00000008ff517424 */ /* 0x000fe200078e00ff */
[----:B------:R-:W4:Y:S04]  /*49d0*/  LDL R85, [R1+0x58] ;  /* 0x0000580001557983 */ /* 0x000f280000100800 */
[----:B------:R-:W4:Y:S04]  /*49e0*/  LDL R84, [R1+0x54] ;  /* 0x0000540001547983 */ /* 0x000f280000100800 */
[----:B------:R-:W4:Y:S04]  /*49f0*/  LDL R83, [R1+0x50] ;  /* 0x0000500001537983 */ /* 0x000f280000100800 */
[----:B------:R-:W4:Y:S01]  /*4a00*/  LDL R82, [R1+0x4c] ;  /* 0x00004c0001527983 */ /* 0x000f220000100800 */
[----:B0-----:R-:W-:Y:S01]  /*4a10*/  @!P2 IMAD R78, R79, R78, UR7 ;  /* 0x000000074f4eae24 */ /* 0x001fe2000f8e024e */
[----:B------:R-:W-:-:S03]  /*4a20*/  MOV R79, RZ ;  /* 0x000000ff004f7202 */ /* 0x000fc60000000f00 */
[----:B------:R-:W-:-:S04]  /*4a30*/  @!P2 IMAD.WIDE R80, R78, R81, UR14 ;  /* 0x0000000e4e50ae25 */ /* 0x000fc8000f8e0251 */
[----:B------:R-:W-:-:S06]  /*4a40*/  IMAD.MOV.U32 R78, RZ, RZ, 0x3f800000 ;  /* 0x3f800000ff4e7424 */ /* 0x000fcc00078e00ff */
[----:B------:R0:W5:Y:S04]  /*4a50*/  @!P2 LDG.E.64 R78, desc[UR16][R80.64] ;  /* 0x00000010504ea981 */ /* 0x000168000c1e1b00 */
[----:B------:R-:W4:Y:S04]  /*4a60*/  LDL R80, [R1+0x88] ;  /* 0x0000880001507983 */ /* 0x000f280000100800 */
[----:B------:R-:W4:Y:S01]  /*4a70*/  LDL R81, [R1+0x84] ;  /* 0x0000840001517983 */ /* 0x000f220000100800 */
        /* <DEDUP_REMOVED lines=17> */
[----:B--2---:R-:W-:Y:S01]  /*4b90*/  FMUL.FTZ R115, R165, R115 ;  /* 0x00000073a5737220 */ /* 0x004fe20000410000 */
[----:B---3--:R-:W-:Y:S01]  /*4ba0*/  FMUL.FTZ R116, R164, R116 ;  /* 0x00000074a4747220 */ /* 0x008fe20000410000 */
[----:B----4-:R-:W-:Y:S01]  /*4bb0*/  FMUL.FTZ R117, R163, R117 ;  /* 0x00000075a3757220 */ /* 0x010fe20000410000 */
        /* <DEDUP_REMOVED lines=27> */
[----:B------:R-:W-:Y:S06]  /*4d70*/  BRA.DIV UR34, `(.L_x_1290) ;  /* 0x00000052224c7947 */ /* 0x000fec000b800000 */
        /* <DEDUP_REMOVED lines=22> */
.L_x_1352:
[----:B------:R-:W-:Y:S01]  /*4ee0*/  ISETP.GE.AND P3, PT, R71, 0x10, PT ;  /* 0x000000104700780c */ /* 0x000fe20003f66270 */
[----:B------:R-:W-:-:S12]  /*4ef0*/  UMOV UR34, 0xffffffff ;  /* 0xffffffff00227882 */ /* 0x000fd80000000000 */
[C---:B0-2---:R-:W-:Y:S01]  /*4f00*/  @P3 FFMA.FTZ R163, R162.reuse, R86, R163 ;  /* 0x00000056a2a33223 */ /* 0x045fe200000100a3 */
[----:B---3--:R-:W-:Y:S01]  /*4f10*/  @P3 FMUL.FTZ R162, R162, R145 ;  /* 0x00000091a2a23220 */ /* 0x008fe20000410000 */
[----:B------:R-:W-:Y:S06]  /*4f20*/  BRA.DIV UR34, `(.L_x_1291) ;  /* 0x0000005622087947 */ /* 0x000fec000b800000 */
.L_x_1355:
[----:B------:R-:W-:-:S03]  /*4f30*/  UMOV UR34, 0xffffffff ;  /* 0xffffffff00227882 */ /* 0x000fc60000000000 */
[----:B------:R-:W-:Y:S05]  /*4f40*/  BRA.DIV UR34, `(.L_x_1292) ;  /* 0x0000005622287947 */ /* 0x000fea000b800000 */
.L_x_1358:
[----:B------:R-:W-:-:S03]  /*4f50*/  UMOV UR34, 0xffffffff ;  /* 0xffffffff00227882 */ /* 0x000fc60000000000 */
[----:B------:R-:W-:Y:S05]  /*4f60*/  BRA.DIV UR34, `(.L_x_1293) ;  /* 0x0000005622487947 */ /* 0x000fea000b800000 */
[----:B------:R-:W0:Y:S04]  /*4f70*/  SHFL.UP PT, R162, R162, 0x1, RZ ;  /* 0x04200000a2a27989 */ /* 0x000e2800000e00ff */
[----:B------:R-:W2:Y:S04]  /*4f80*/  SHFL.UP PT, R163, R163, 0x1, RZ ;  /* 0x04200000a3a37989 */ /* 0x000ea800000e00ff */
[----:B-----5:R-:W3:Y:S04]  /*4f90*/  SHFL.IDX PT, R78, R78, RZ, 0x1f ;  /* 0x00001fff4e4e7589 */ /* 0x020ee800000e0000 */
[----:B------:R-:W4:Y:S02]  /*4fa0*/  SHFL.IDX PT, R79, R79, RZ, 0x1f ;  /* 0x00001fff4f4f7589 */ /* 0x000f2400000e0000 */
.L_x_1364:
        /* <DEDUP_REMOVED lines=12> */
.L_x_1289:
[----:B------:R-:W-:Y:S05]  /*5070*/  WARPSYNC.ALL ;  /* 0x0000000000007948 */ /* 0x000fea0003800000 */
[----:B------:R-:W-:Y:S01]  /*5080*/  BAR.SYNC.DEFER_BLOCKING 0x0 ;  /* 0x0000000000007b1d */ /* 0x000fe20000010000 */
[C---:B-1----:R-:W-:Y:S01]  /*5090*/  FMUL.FTZ R80, R75.reuse, R109 ;  /* 0x0000006d4b507220 */ /* 0x042fe20000410000 */
[----:B------:R-:W-:Y:S01]  /*50a0*/  FFMA.FTZ R81, R75, R128, R127 ;  /* 0x000000804b517223 */ /* 0x000fe2000001007f */
[----:B0-----:R-:W-:Y:S02]  /*50b0*/  IMAD.U32 R82, RZ, RZ, UR7 ;  /* 0x00000007ff527e24 */ /* 0x001fe4000f8e00ff */
[C---:B------:R-:W-:Y:S01]  /*50c0*/  FMUL.FTZ R80, R77.reuse, R80 ;  /* 0x000000504d507220 */ /* 0x040fe20000410000 */
[----:B------:R-:W-:Y:S01]  /*50d0*/  FFMA.FTZ R81, R77, R81, R126 ;  /* 0x000000514d517223 */ /* 0x000fe2000001007e */
[----:B-----5:R-:W-:-:S02]  /*50e0*/  IMAD.MOV.U32 R79, RZ, RZ, RZ ;  /* 0x000000ffff4f7224 */ /* 0x020fc400078e00ff */
        /* <DEDUP_REMOVED lines=31> */
[----:B------:R-:W-:Y:S02]  /*52e0*/  HFMA2.MMA R78, -RZ, RZ, 1.875, 0 ;  /* 0x3f800000ff4e7435 */ /* 0x000fe400000001ff */
        /* <DEDUP_REMOVED lines=65> */
.L_x_1381:
        /* <DEDUP_REMOVED lines=15> */
.L_x_1294:
[----:B------:R-:W-:Y:S05]  /*57f0*/  WARPSYNC.ALL ;  /* 0x0000000000007948 */ /* 0x000fea0003800000 */
[----:B0-----:R-:W2:Y:S01]  /*5800*/  LDL.LU R83, [R1+0x8c] ;  /* 0x00008c0001537983 */ /* 0x001ea20000300800 */
[----:B------:R-:W-:Y:S01]  /*5810*/  BAR.SYNC.DEFER_BLOCKING 0x0 ;  /* 0x0000000000007b1d */ /* 0x000fe20000010000 */
[----:B------:R-:W-:Y:S02]  /*5820*/  ISETP.NE.AND P0, PT, R72, RZ, PT ;  /* 0x000000ff4800720c */ /* 0x000fe40003f05270 */
[----:B------:R-:W-:Y:S01]  /*5830*/  MOV R80, UR7 ;  /* 0x0000000700507c02 */ /* 0x000fe20008000f00 */
[----:B------:R-:W-:Y:S01]  /*5840*/  FFMA.FTZ R111, R108, -R111, R129 ;  /* 0x8000006f6c6f7223 */ /* 0x000fe20000010081 */
[----:B------:R-:W-:Y:S01]  /*5850*/  FFMA.FTZ R145, R106, -R107, R130 ;  /* 0x8000006b6a917223 */ /* 0x000fe20000010082 */
[----:B------:R-:W-:Y:S01]  /*5860*/  SHF.L.U32 R151, R72, 0x4, RZ ;  /* 0x0000000448977819 */ /* 0x000fe200000006ff */
[----:B------:R-:W-:Y:S01]  /*5870*/  FFMA.FTZ R23, R12, -R23, R144 ;  /* 0x800000170c177223 */ /* 0x000fe20000010090 */
[----:B------:R-:W3:Y:S01]  /*5880*/  LDL.LU R84, [R1+0x90] ;  /* 0x0000900001547983 */ /* 0x000ee20000300800 */
[----:B------:R-:W-:Y:S01]  /*5890*/  FFMA.FTZ R86, R102, -R104, R132 ;  /* 0x8000006866567223 */ /* 0x000fe20000010084 */
[----:B------:R-:W-:Y:S01]  /*58a0*/  FFMA.FTZ R22, R11, -R22, R142 ;  /* 0x800000160b167223 */ /* 0x000fe2000001008e */
[----:B------:R-:W-:Y:S01]  /*58b0*/  FFMA.FTZ R21, R10, -R21, R141 ;  /* 0x800000150a157223 */ /* 0x000fe2000001008d */
[----:B------:R-:W4:Y:S01]  /*58c0*/  LDL.LU R85, [R1+0x48] ;  /* 0x0000480001557983 */ /* 0x000f220000300800 */
[----:B------:R-:W-:Y:S01]  /*58d0*/  FFMA.FTZ R20, R9, -R20, R140 ;  /* 0x8000001409147223 */ /* 0x000fe2000001008c */
[----:B------:R-:W-:Y:S01]  /*58e0*/  FFMA.FTZ R19, R8, -R19, R139 ;  /* 0x8000001308137223 */ /* 0x000fe2000001008b */
[----:B------:R-:W-:Y:S01]  /*58f0*/  FFMA.FTZ R18, R7, -R18, R138 ;  /* 0x8000001207127223 */ /* 0x000fe2000001008a */
[----:B------:R-:W-:Y:S01]  /*5900*/  FFMA.FTZ R15, R4, -R15, R135 ;  /* 0x8000000f040f7223 */ /* 0x000fe20000010087 */
[----:B------:R-:W-:Y:S01]  /*5910*/  FFMA.FTZ R14, R3, -R14, R134 ;  /* 0x8000000e030e7223 */ /* 0x000fe20000010086 */
[----:B------:R-:W-:Y:S01]  /*5920*/  IADD3 R162, R72, 0x200, RZ ;  /* 0x0000020048a27810 */ /* 0x000fe20007ffe0ff */
[----:B------:R-:W-:Y:S01]  /*5930*/  ULDC.64 UR34, c[0x0][0x370] ;  /* 0x0000dc0000227ab9 */ /* 0x000fe20000000a00 */
[----:B------:R-:W0:Y:S01]  /*5940*/  LDS R112, [R112+0x6854] ;  /* 0x0068540070707984 */ /* 0x000e220000000800 */
[----:B------:R-:W-:-:S03]  /*5950*/  @!P0 IMAD R80, R80, 0x8, R70 ;  /* 0x0000000850508824 */ /* 0x000fc600078e0246 */
[----:B------:R-:W5:Y:S04]  /*5960*/  LDL.LU R82, [R1+0x94] ;  /* 0x0000940001527983 */ /* 0x000f680000300800 */
[----:B------:R-:W5:Y:S04]  /*5970*/  LDL.LU R81, [R1+0x44] ;  /* 0x0000440001517983 */ /* 0x000f680000300800 */
[----:B------:R1:W-:Y:S01]  /*5980*/  @!P0 STS.64 [R80+0x7750], R78 ;  /* 0x0077504e50008388 */ /* 0x0003e20000000a00 */
[----:B0-----:R-:W-:-:S04]  /*5990*/  FFMA.FTZ R109, R112, R109, R128 ;  /* 0x0000006d706d7223 */ /* 0x001fc80000010080 */
[-C--:B------:R-:W-:Y:S01]  /*59a0*/  FFMA.FTZ R75, R75, R109.reuse, R127 ;  /* 0x0000006d4b4b7223 */ /* 0x080fe2000001007f */
[----:B-1----:R-:W-:Y:S01]  /*59b0*/  FMUL.FTZ R78, R108, R109 ;  /* 0x0000006d6c4e7220 */ /* 0x002fe20000410000 */
[----:B------:R-:W-:Y:S01]  /*59c0*/  FMUL.FTZ R79, R109, UR61 ;  /* 0x0000003d6d4f7c20 */ /* 0x000fe20008410000 */
[----:B------:R-:W-:Y:S01]  /*59d0*/  FFMA.FTZ R107, R6, -R17, R137 ;  /* 0x80000011066b7223 */ /* 0x000fe20000010089 */
[-C--:B------:R-:W-:Y:S01]  /*59e0*/  FFMA.FTZ R77, R77, R75.reuse, R126 ;  /* 0x0000004b4d4d7223 */ /* 0x080fe2000001007e */
[----:B------:R-:W-:Y:S01]  /*59f0*/  FMUL.FTZ R106, R106, R75 ;  /* 0x0000004b6a6a7220 */ /* 0x000fe20000410000 */
[----:B------:R-:W-:Y:S01]  /*5a00*/  FMUL.FTZ R79, R111, R79 ;  /* 0x0000004f6f4f7220 */ /* 0x000fe20000410000 */
[----:B------:R-:W-:Y:S01]  /*5a10*/  FMUL.FTZ R109, R36, R109 ;  /* 0x0000006d246d7220 */ /* 0x000fe20000410000 */
[----:B------:R-:W-:-:S04]  /*5a20*/  FFMA.FTZ R88, R88, R77, R125 ;  /* 0x0000004d58587223 */ /* 0x000fc8000001007d */
[----:B------:R-:W-:-:S04]  /*5a30*/  FFMA.FTZ R90, R90, R88, R124 ;  /* 0x000000585a5a7223 */ /* 0x000fc8000001007c */
[----:B------:R-:W-:-:S04]  /*5a40*/  FFMA.FTZ R91, R91, R90, R123 ;  /* 0x0000005a5b5b7223 */ /* 0x000fc8000001007b */
[----:B------:R-:W-:-:S04]  /*5a50*/  FFMA.FTZ R92, R92, R91, R122 ;  /* 0x0000005b5c5c7223 */ /* 0x000fc8000001007a */
[----:B------:R-:W-:Y:S02]  /*5a60*/  FFMA.FTZ R121, R93, R92, R121 ;  /* 0x0000005c5d797223 */ /* 0x000fe40000010079 */
[----:B------:R-:W5:Y:S02]  /*5a70*/  LDL.LU R93, [R1+0x98] ;  /* 0x00009800015d7983 */ /* 0x000f640000300800 */
[----:B------:R-:W-:Y:S02]  /*5a80*/  FFMA.FTZ R120, R94, R121, R120 ;  /* 0x000000795e787223 */ /* 0x000fe40000010078 */
[----:B------:R-:W5:Y:S02]  /*5a90*/  LDL.LU R87, [R1+0x40] ;  /* 0x0000400001577983 */ /* 0x000f640000300800 */
[----:B------:R-:W-:-:S04]  /*5aa0*/  FFMA.FTZ R95, R95, R120, R119 ;  /* 0x000000785f5f7223 */ /* 0x000fc80000010077 */
[----:B------:R-:W-:Y:S01]  /*5ab0*/  FFMA.FTZ R96, R96, R95, R118 ;  /* 0x0000005f60607223 */ /* 0x000fe20000010076 */
[----:B--2---:R-:W-:-:S05]  /*5ac0*/  FFMA.FTZ R83, R36, R78, R83 ;  /* 0x0000004e24537223 */ /* 0x004fca0000010053 */
[----:B------:R0:W-:Y:S04]  /*5ad0*/  STL [R1+0x8c], R83 ;  /* 0x00008c5301007387 */ /* 0x0001e80000100800 */
[----:B0-----:R-:W2:Y:S01]  /*5ae0*/  LDL.LU R83, [R1+0x9c] ;  /* 0x00009c0001537983 */ /* 0x001ea20000300800 */
[----:B------:R-:W-:Y:S01]  /*5af0*/  FFMA.FTZ R97, R97, R96, R117 ;  /* 0x0000006061617223 */ /* 0x000fe20000010075 */
[----:B------:R-:W-:Y:S01]  /*5b00*/  FFMA.FTZ R78, R110, R78, R79 ;  /* 0x0000004e6e4e7223 */ /* 0x000fe2000001004f */
[----:B------:R-:W-:Y:S01]  /*5b10*/  FMUL.FTZ R79, R75, UR61 ;  /* 0x0000003d4b4f7c20 */ /* 0x000fe20008410000 */
[----:B---3--:R-:W-:Y:S01]  /*5b20*/  FFMA.FTZ R84, R37, R106, R84 ;  /* 0x0000006a25547223 */ /* 0x008fe20000010054 */
[----:B------:R-:W-:Y:S02]  /*5b30*/  FFMA.FTZ R98, R98, R97, R116 ;  /* 0x0000006162627223 */ /* 0x000fe40000010074 */
[----:B------:R-:W-:-:S02]  /*5b40*/  FMUL.FTZ R79, R145, R79 ;  /* 0x0000004f914f7220 */ /* 0x000fc40000410000 */
[----:B------:R0:W-:Y:S01]  /*5b50*/  STL [R1+0x90], R84 ;  /* 0x0000905401007387 */ /* 0x0001e20000100800 */
[----:B------:R-:W-:Y:S01]  /*5b60*/  FFMA.FTZ R99, R99, R98, R115 ;  /* 0x0000006263637223 */ /* 0x000fe20000010073 */
[----:B------:R-:W-:Y:S01]  /*5b70*/  FMUL.FTZ R80, R77, UR61 ;  /* 0x0000003d4d507c20 */ /* 0x000fe20008410000 */
[----:B------:R-:W-:Y:S01]  /*5b80*/  FFMA.FTZ R79, R74, R106, R79 ;  /* 0x0000006a4a4f7223 */ /* 0x000fe2000001004f */
[----:B----4-:R-:W-:Y:S01]  /*5b90*/  FADD.FTZ R85, R78, R85 ;  /* 0x000000554e557221 */ /* 0x010fe20000010000 */
[----:B------:R-:W-:Y:S01]  /*5ba0*/  FFMA.FTZ R100, R100, R99, R114 ;  /* 0x0000006364647223 */ /* 0x000fe20000010072 */
[C---:B0-----:R-:W-:Y:S01]  /*5bb0*/  FFMA.FTZ R84, R103.reuse, -R105, R131 ;  /* 0x8000006967547223 */ /* 0x041fe20000010083 */
[----:B------:R-:W-:Y:S01]  /*5bc0*/  FMUL.FTZ R103, R103, R77 ;  /* 0x0000004d67677220 */ /* 0x000fe20000410000 */
[----:B-----5:R-:W-:Y:S02]  /*5bd0*/  FADD.FTZ R81, R79, R81 ;  /* 0x000000514f517221 */ /* 0x020fe40000010000 */
[----:B------:R-:W-:Y:S01]  /*5be0*/  FMUL.FTZ R80, R84, R80 ;  /* 0x0000005054507220 */ /* 0x000fe20000410000 */
[-C--:B------:R-:W-:Y:S01]  /*5bf0*/  FFMA.FTZ R82, R38, R103.reuse, R82 ;  /* 0x0000006726527223 */ /* 0x080fe20000010052 */
[----:B------:R-:W-:Y:S01]  /*5c00*/  FFMA.FTZ R101, R101, R100, R113 ;  /* 0x0000006465657223 */ /* 0x000fe20000010071 */
[----:B------:R0:W-:Y:S01]  /*5c10*/  STL [R1+0x48], R85 ;  /* 0x0000485501007387 */ /* 0x0001e20000100800 */
[----:B------:R-:W-:Y:S01]  /*5c20*/  FFMA.FTZ R78, R73, R103, R80 ;  /* 0x00000067494e7223 */ /* 0x000fe20000010050 */
[----:B------:R-:W-:Y:S01]  /*5c30*/  LEA.HI.SX32 R80, R151, R151, 0x1b ;  /* 0x0000009797507211 */ /* 0x000fe200078fdaff */
[----:B------:R-:W-:Y:S01]  /*5c40*/  FMUL.FTZ R79, R51, R101 ;  /* 0x00000065334f7220 */ /* 0x000fe20000410000 */
[----:B------:R-:W-:Y:S01]  /*5c50*/  STL [R1+0x94], R82 ;  /* 0x0000945201007387 */ /* 0x000fe20000100800 */
[----:B------:R-:W-:-:S03]  /*5c60*/  FMUL.FTZ R146, R0, R90 ;  /* 0x0000005a00927220 */ /* 0x000fc60000410000 */
[----:B------:R1:W-:Y:S01]  /*5c70*/  STL [R1+0x44], R81 ;  /* 0x0000445101007387 */ /* 0x0003e20000100800 */
[----:B0-----:R-:W-:Y:S01]  /*5c80*/  FFMA.FTZ R85, R0, -R76, R133 ;  /* 0x8000004c00557223 */ /* 0x001fe20000010085 */
[----:B------:R-:W-:Y:S01]  /*5c90*/  FMUL.FTZ R76, R102, R88 ;  /* 0x00000058664c7220 */ /* 0x000fe20000410000 */
[----:B------:R-:W-:Y:S02]  /*5ca0*/  IMAD R80, R80, 0x4, R70 ;  /* 0x0000000450507824 */ /* 0x000fe400078e0246 */
[----:B------:R-:W-:Y:S01]  /*5cb0*/  FMUL.FTZ R0, R35, R79 ;  /* 0x0000004f23007220 */ /* 0x000fe20000410000 */
[----:B-1----:R-:W-:-:S04]  /*5cc0*/  FMUL.FTZ R81, R90, UR61 ;  /* 0x0000003d5a517c20 */ /* 0x002fc80008410000 */
[----:B------:R-:W-:Y:S01]  /*5cd0*/  FMUL.FTZ R81, R85, R81 ;  /* 0x0000005155517220 */ /* 0x000fe20000410000 */
[----:B------:R0:W-:Y:S02]  /*5ce0*/  STS [R80+0x2100], R0 ;  /* 0x0021000050007388 */ /* 0x0001e40000000800 */
[----:B0-----:R-:W-:Y:S01]  /*5cf0*/  FFMA.FTZ R0, R13, -R89, R143 ;  /* 0x800000590d007223 */ /* 0x001fe2000001008f */
[----:B------:R-:W-:Y:S01]  /*5d00*/  FFMA.FTZ R93, R39, R76, R93 ;  /* 0x0000004c275d7223 */ /* 0x000fe2000001005d */
[----:B------:R-:W-:-:S04]  /*5d10*/  FADD.FTZ R87, R78, R87 ;  /* 0x000000574e577221 */ /* 0x000fc80000010000 */
[----:B------:R-:W-:Y:S04]  /*5d20*/  STL [R1+0x98], R93 ;  /* 0x0000985d01007387 */ /* 0x000fe80000100800 */
[----:B------:R0:W-:Y:S01]  /*5d30*/  STL [R1+0x40], R87 ;  /* 0x0000405701007387 */ /* 0x0001e20000100800 */
[----:B------:R-:W-:Y:S01]  /*5d40*/  IADD3 R78, R151, 0x1, RZ ;  /* 0x00000001974e7810 */ /* 0x000fe20007ffe0ff */
[----:B0-----:R-:W-:-:S03]  /*5d50*/  FFMA.FTZ R87, R0, R79, RZ ;  /* 0x0000004f00577223 */ /* 0x001fc600000100ff */
[----:B------:R-:W-:Y:S01]  /*5d60*/  LEA.HI.SX32 R78, R78, R151, 0x1b ;  /* 0x000000974e4e7211 */ /* 0x000fe200078fdaff */
[-C--:B--2---:R-:W-:Y:S01]  /*5d70*/  FFMA.FTZ R83, R40, R146.reuse, R83 ;  /* 0x0000009228537223 */ /* 0x084fe20000010053 */
[----:B------:R-:W-:Y:S01]  /*5d80*/  FFMA.FTZ R146, R24, R146, R81 ;  /* 0x0000009218927223 */ /* 0x000fe20000010051 */
[----:B------:R-:W-:-:S05]  /*5d90*/  VIADD R81, R151, 0x2 ;  /* 0x0000000297517836 */ /* 0x000fca0000000000 */
[-C--:B------:R-:W-:Y:S01]  /*5da0*/  LEA.HI.SX32 R79, R81, R151.reuse, 0x1b ;  /* 0x00000097514f7211 */ /* 0x080fe200078fdaff */
[----:B------:R-:W-:Y:S01]  /*5db0*/  VIADD R81, R151, 0x3 ;  /* 0x0000000397517836 */ /* 0x000fe20000000000 */
[----:B------:R0:W-:Y:S04]  /*5dc0*/  STL [R1+0x9c], R83 ;  /* 0x00009c5301007387 */ /* 0x0001e80000100800 */
[----:B------:R-:W-:Y:S01]  /*5dd0*/  LEA.HI.SX32 R81, R81, R151, 0x1b ;  /* 0x0000009751517211 */ /* 0x000fe200078fdaff */
[----:B------:R-:W2:Y:S04]  /*5de0*/  LDL R155, [R1+0x88] ;  /* 0x00008800019b7983 */ /* 0x000ea80000100800 */
[----:B------:R-:W3:Y:S01]  /*5df0*/  LDL R151, [R1+0x84] ;  /* 0x0000840001977983 */ /* 0x000ee20000100800 */
[----:B------:R-:W-:Y:S01]  /*5e00*/  FMUL.FTZ R82, R88, UR61 ;  /* 0x0000003d58527c20 */ /* 0x000fe20008410000 */
[----:B0-----:R-:W-:Y:S01]  /*5e10*/  FMUL.FTZ R83, R49, R99 ;  /* 0x0000006331537220 */ /* 0x001fe20000410000 */
[----:B------:R-:W-:Y:S01]  /*5e20*/  LEA R78, R78, R70, 0x2 ;  /* 0x000000464e4e7211 */ /* 0x000fe200078e10ff */
[----:B------:R-:W-:Y:S01]  /*5e30*/  FFMA.FTZ R105, R5, -R16, R136 ;  /* 0x8000001005697223 */ /* 0x000fe20000010088 */
[----:B------:R-:W-:Y:S01]  /*5e40*/  FMUL.FTZ R82, R86, R82 ;  /* 0x0000005256527220 */ /* 0x000fe20000410000 */
[----:B------:R-:W-:Y:S01]  /*5e50*/  LEA R79, R79, R70, 0x2 ;  /* 0x000000464f4f7211 */ /* 0x000fe200078e10ff */
[----:B------:R-:W-:Y:S01]  /*5e60*/  FMUL.FTZ R4, R4, R92 ;  /* 0x0000005c04047220 */ /* 0x000fe20000410000 */
[----:B------:R-:W-:Y:S01]  /*5e70*/  FMUL.FTZ R90, R40, R90 ;  /* 0x0000005a285a7220 */ /* 0x000fe20000410000 */
[----:B------:R-:W-:Y:S01]  /*5e80*/  FFMA.FTZ R76, R2, R76, R82 ;  /* 0x0000004c024c7223 */ /* 0x000fe20000010052 */
[----:B------:R-:W-:Y:S01]  /*5e90*/  FMUL.FTZ R82, R50, R100 ;  /* 0x0000006432527220 */ /* 0x000fe20000410000 */
[----:B------:R-:W-:Y:S01]  /*5ea0*/  FMUL.FTZ R77, R38, R77 ;  /* 0x0000004d264d7220 */ /* 0x000fe20000410000 */
[----:B------:R-:W4:Y:S02]  /*5eb0*/  LDL R163, [R1+0x80] ;  /* 0x0000800001a37983 */ /* 0x000f240000100800 */
[-C--:B------:R-:W-:Y:S01]  /*5ec0*/  FFMA.FTZ R87, R23, R82.reuse, R87 ;  /* 0x0000005217577223 */ /* 0x080fe20000010057 */
[----:B------:R-:W-:-:S03]  /*5ed0*/  FMUL.FTZ R82, R34, R82 ;  /* 0x0000005222527220 */ /* 0x000fc60000410000 */
[-C--:B------:R-:W-:Y:S01]  /*5ee0*/  FFMA.FTZ R87, R22, R83.reuse, R87 ;  /* 0x0000005316577223 */ /* 0x080fe20000010057 */
[----:B------:R-:W-:Y:S01]  /*5ef0*/  FMUL.FTZ R83, R33, R83 ;  /* 0x0000005321537220 */ /* 0x000fe20000410000 */
[----:B------:R0:W-:Y:S04]  /*5f00*/  STS [R78+0x2104], R82 ;  /* 0x002104524e007388 */ /* 0x0001e80000000800 */
[----:B------:R1:W-:Y:S01]  /*5f10*/  STS [R79+0x2108], R83 ;  /* 0x002108534f007388 */ /* 0x0003e20000000800 */
[----:B0-----:R-:W-:Y:S01]  /*5f20*/  FMUL.FTZ R82, R48, R98 ;  /* 0x0000006230527220 */ /* 0x001fe20000410000 */
[----:B------:R-:W-:Y:S02]  /*5f30*/  IMAD R81, R81, 0x4, R70 ;  /* 0x0000000451517824 */ /* 0x000fe400078e0246 */
[----:B-1----:R-:W-:Y:S01]  /*5f40*/  FMUL.FTZ R83, R47, R97 ;  /* 0x000000612f537220 */ /* 0x002fe20000410000 */
[-C--:B------:R-:W-:Y:S01]  /*5f50*/  FFMA.FTZ R87, R21, R82.reuse, R87 ;  /* 0x0000005215577223 */ /* 0x080fe20000010057 */
[----:B------:R-:W-:-:S03]  /*5f60*/  FMUL.FTZ R82, R32, R82 ;  /* 0x0000005220527220 */ /* 0x000fc60000410000 */
[-C--:B------:R-:W-:Y:S01]  /*5f70*/  FFMA.FTZ R89, R20, R83.reuse, R87 ;  /* 0x0000005314597223 */ /* 0x080fe20000010057 */
[----:B------:R-:W-:Y:S01]  /*5f80*/  FMUL.FTZ R87, R46, R96 ;  /* 0x000000602e577220 */ /* 0x000fe20000410000 */
[----:B------:R-:W-:Y:S01]  /*5f90*/  FMUL.FTZ R83, R31, R83 ;  /* 0x000000531f537220 */ /* 0x000fe20000410000 */
[----:B---3--:R-:W-:Y:S02]  /*5fa0*/  FMUL.FTZ R144, R151, R144 ;  /* 0x0000009097907220 */ /* 0x008fe40000410000 */
[----:B------:R-:W3:Y:S01]  /*5fb0*/  LDL R151, [R1+0x7c] ;  /* 0x00007c0001977983 */ /* 0x000ee20000100800 */
[----:B------:R-:W-:-:S03]  /*5fc0*/  FFMA.FTZ R89, R19, R87, R89 ;  /* 0x0000005713597223 */ /* 0x000fc60000010059 */
[----:B------:R0:W-:Y:S04]  /*5fd0*/  STS [R81+0x210c], R82 ;  /* 0x00210c5251007388 */ /* 0x0001e80000000800 */
[----:B------:R1:W-:Y:S01]  /*5fe0*/  STS [R80+0x2110], R83 ;  /* 0x0021105350007388 */ /* 0x0003e20000000800 */
[----:B0-----:R-:W-:-:S04]  /*5ff0*/  FMUL.FTZ R82, R45, R95 ;  /* 0x0000005f2d527220 */ /* 0x001fc80000410000 */
[-C--:B-1----:R-:W-:Y:S01]  /*6000*/  FMUL.FTZ R83, R29, R82.reuse ;  /* 0x000000521d537220 */ /* 0x082fe20000410000 */
[----:B------:R-:W-:Y:S01]  /*6010*/  FFMA.FTZ R89, R18, R82, R89 ;  /* 0x0000005212597223 */ /* 0x000fe20000010059 */
[----:B------:R-:W-:Y:S01]  /*6020*/  FMUL.FTZ R82, R44, R120 ;  /* 0x000000782c527220 */ /* 0x000fe20000410000 */
[----:B------:R-:W-:-:S03]  /*6030*/  FMUL.FTZ R16, R43, R121 ;  /* 0x000000792b107220 */ /* 0x000fc60000410000 */
[-C--:B------:R-:W-:Y:S01]  /*6040*/  FFMA.FTZ R89, R107, R82.reuse, R89 ;  /* 0x000000526b597223 */ /* 0x080fe20000010059 */
[----:B------:R-:W-:Y:S01]  /*6050*/  FMUL.FTZ R17, R28, R82 ;  /* 0x000000521c117220 */ /* 0x000fe20000410000 */
[----:B------:R-:W-:Y:S01]  /*6060*/  FMUL.FTZ R82, R92, UR61 ;  /* 0x0000003d5c527c20 */ /* 0x000fe20008410000 */
[----:B------:R-:W-:Y:S01]  /*6070*/  FMUL.FTZ R92, R42, R92 ;  /* 0x0000005c2a5c7220 */ /* 0x000fe20000410000 */
[----:B------:R-:W-:Y:S02]  /*6080*/  FFMA.FTZ R89, R105, R16, R89 ;  /* 0x0000001069597223 */ /* 0x000fe40000010059 */
[C---:B------:R-:W-:Y:S02]  /*6090*/  FMUL.FTZ R82, R15.reuse, R82 ;  /* 0x000000520f527220 */ /* 0x040fe40000410000 */
[----:B------:R-:W-:Y:S01]  /*60a0*/  FFMA.FTZ R89, R15, R92, R89 ;  /* 0x0000005c0f597223 */ /* 0x000fe20000010059 */
[----:B------:R-:W-:-:S04]  /*60b0*/  FMUL.FTZ R15, R41, R91 ;  /* 0x0000005b290f7220 */ /* 0x000fc80000410000 */
[----:B------:R-:W-:Y:S01]  /*60c0*/  FFMA.FTZ R89, R14, R15, R89 ;  /* 0x0000000f0e597223 */ /* 0x000fe20000010059 */
[----:B------:R-:W-:-:S03]  /*60d0*/  FMUL.FTZ R88, R39, R88 ;  /* 0x0000005827587220 */ /* 0x000fc60000410000 */
[-C--:B------:R-:W-:Y:S01]  /*60e0*/  FFMA.FTZ R89, R85, R90.reuse, R89 ;  /* 0x0000005a55597223 */ /* 0x080fe20000010059 */
[----:B------:R-:W-:Y:S01]  /*60f0*/  FMUL.FTZ R24, R24, R90 ;  /* 0x0000005a18187220 */ /* 0x000fe20000410000 */
[----:B------:R-:W-:Y:S01]  /*6100*/  FMUL.FTZ R73, R73, R77 ;  /* 0x0000004d49497220 */ /* 0x000fe20000410000 */
[----:B------:R-:W5:Y:S01]  /*6110*/  LDL.LU R85, [R1+0xa0] ;  /* 0x0000a00001557983 */ /* 0x000f620000300800 */
[----:B------:R-:W-:-:S03]  /*6120*/  FFMA.FTZ R89, R86, R88, R89 ;  /* 0x0000005856597223 */ /* 0x000fc60000010059 */
[----:B------:R0:W-:Y:S01]  /*6130*/  STS [R80+0x212c], R24 ;  /* 0x00212c1850007388 */ /* 0x0001e20000000800 */
[----:B------:R-:W-:-:S03]  /*6140*/  FFMA.FTZ R89, R84, R77, R89 ;  /* 0x0000004d54597223 */ /* 0x000fc60000010059 */
[----:B------:R-:W5:Y:S01]  /*6150*/  LDL.LU R77, [R1+0x3c] ;  /* 0x00003c00014d7983 */ /* 0x000f620000300800 */
[----:B------:R-:W-:Y:S01]  /*6160*/  LEA.HI.SX32 R103, R162, R72, 0x1b ;  /* 0x00000048a2677211 */ /* 0x000fe200078fdaff */
[----:B--2---:R-:W-:Y:S02]  /*6170*/  FMUL.FTZ R143, R155, R143 ;  /* 0x0000008f9b8f7220 */ /* 0x004fe40000410000 */
[----:B0-----:R-:W2:Y:S04]  /*6180*/  LDL.LU R24, [R1+0xa4] ;  /* 0x0000a40001187983 */ /* 0x001ea80000300800 */
[----:B------:R-:W2:Y:S04]  /*6190*/  LDL R162, [R1+0x74] ;  /* 0x0000740001a27983 */ /* 0x000ea80000100800 */
[----:B------:R-:W2:Y:S01]  /*61a0*/  LDL R155, [R1+0x70] ;  /* 0x00007000019b7983 */ /* 0x000ea20000100800 */
[----:B---3--:R-:W-:-:S03]  /*61b0*/  FMUL.FTZ R141, R151, R141 ;  /* 0x0000008d978d7220 */ /* 0x008fc60000410000 */
[----:B------:R0:W-:Y:S04]  /*61c0*/  STS [R80+0x2118], R83 ;  /* 0x0021185350007388 */ /* 0x0001e80000000800 */
[----:B------:R-:W3:Y:S01]  /*61d0*/  LDL R151, [R1+0x5c] ;  /* 0x00005c0001977983 */ /* 0x000ee20000100800 */
[----:B------:R-:W-:Y:S01]  /*61e0*/  FMUL.FTZ R147, R111, R109 ;  /* 0x0000006d6f937220 */ /* 0x000fe20000410000 */
[----:B----4-:R-:W-:Y:S02]  /*61f0*/  FMUL.FTZ R142, R163, R142 ;  /* 0x0000008ea38e7220 */ /* 0x010fe40000410000 */
[----:B------:R-:W4:Y:S01]  /*6200*/  LDL R111, [R1+0x78] ;  /* 0x00007800016f7983 */ /* 0x000f220000100800 */
[----:B0-----:R-:W-:-:S03]  /*6210*/  FMUL.FTZ R83, R3, R91 ;  /* 0x0000005b03537220 */ /* 0x001fc60000410000 */
[----:B------:R-:W4:Y:S04]  /*6220*/  LDL R118, [R1+0x6c] ;  /* 0x00006c0001767983 */ /* 0x000f280000100800 */
[----:B------:R-:W4:Y:S04]  /*6230*/  LDL R119, [R1+0x68] ;  /* 0x0000680001777983 */ /* 0x000f280000100800 */
[----:B------:R-:W4:Y:S04]  /*6240*/  LDL R165, [R1+0x64] ;  /* 0x0000640001a57983 */ /* 0x000f280000100800 */
[----:B------:R-:W4:Y:S04]  /*6250*/  LDL R164, [R1+0x60] ;  /* 0x0000600001a47983 */ /* 0x000f280000100800 */
[----:B------:R-:W4:Y:S01]  /*6260*/  LDL R163, [R1+0x58] ;  /* 0x0000580001a37983 */ /* 0x000f220000100800 */
[----:B-----5:R-:W-:Y:S01]  /*6270*/  FFMA.FTZ R85, R41, R83, R85 ;  /* 0x0000005329557223 */ /* 0x020fe20000010055 */
[----:B------:R-:W-:-:S04]  /*6280*/  FADD.FTZ R77, R76, R77 ;  /* 0x0000004d4c4d7221 */ /* 0x000fc80000010000 */
[----:B------:R-:W-:Y:S01]  /*6290*/  STL [R1+0xa0], R85 ;  /* 0x0000a05501007387 */ /* 0x000fe20000100800 */
[----:B--2---:R-:W-:-:S03]  /*62a0*/  FFMA.FTZ R24, R42, R4, R24 ;  /* 0x000000042a187223 */ /* 0x004fc60000010018 */
[----:B------:R-:W-:Y:S01]  /*62b0*/  STL [R1+0x3c], R77 ;  /* 0x00003c4d01007387 */ /* 0x000fe20000100800 */
[----:B------:R-:W-:-:S03]  /*62c0*/  FMUL.FTZ R139, R162, R139 ;  /* 0x0000008ba28b7220 */ /* 0x000fc60000410000 */
[----:B------:R0:W-:Y:S01]  /*62d0*/  STL [R1+0xa4], R24 ;  /* 0x0000a41801007387 */ /* 0x0001e20000100800 */
[----:B------:R-:W-:-:S03]  /*62e0*/  FMUL.FTZ R138, R155, R138 ;  /* 0x0000008a9b8a7220 */ /* 0x000fc60000410000 */
[----:B------:R-:W2:Y:S04]  /*62f0*/  LDL R162, [R1+0x54] ;  /* 0x0000540001a27983 */ /* 0x000ea80000100800 */
[----:B------:R-:W5:Y:S01]  /*6300*/  LDL R155, [R1+0x50] ;  /* 0x00005000019b7983 */ /* 0x000f620000100800 */
[----:B---3--:R-:W-:-:S03]  /*6310*/  FMUL.FTZ R133, R151, R133 ;  /* 0x0000008597857220 */ /* 0x008fc60000410000 */
[----:B------:R-:W3:Y:S01]  /*6320*/  LDL R151, [R1+0x4c] ;  /* 0x00004c0001977983 */ /* 0x000ee20000100800 */
        /* <DEDUP_REMOVED lines=9> */
[----:B------:R-:W-:Y:S01]  /*63c0*/  FFMA.FTZ R26, R26, R4, R82 ;  /* 0x000000041a1a7223 */ /* 0x000fe20000010052 */
[----:B------:R-:W-:Y:S01]  /*63d0*/  FMUL.FTZ R106, R5, R121 ;  /* 0x00000079056a7220 */ /* 0x000fe20000410000 */
[----:B------:R-:W-:Y:S01]  /*63e0*/  STS [R80+0x2114], R87 ;  /* 0x0021145750007388 */ /* 0x000fe20000000800 */
[----:B------:R-:W1:Y:S03]  /*63f0*/  LDC.64 R4, c[0x0][0x348] ;  /* 0x0000d200ff047b82 */ /* 0x000e660000000a00 */
[----:B------:R-:W-:Y:S01]  /*6400*/  STS [R80+0x211c], R17 ;  /* 0x00211c1150007388 */ /* 0x000fe20000000800 */
[----:B------:R-:W-:-:S03]  /*6410*/  FMUL.FTZ R104, R14, R104 ;  /* 0x000000680e687220 */ /* 0x000fc60000410000 */
[----:B------:R-:W-:Y:S04]  /*6420*/  STS [R80+0x2120], R16 ;  /* 0x0021201050007388 */ /* 0x000fe80000000800 */
[----:B------:R4:W-:Y:S04]  /*6430*/  STS [R80+0x2124], R92 ;  /* 0x0021245c50007388 */ /* 0x0009e80000000800 */
[----:B------:R-:W-:Y:S04]  /*6440*/  STS [R80+0x2128], R3 ;  /* 0x0021280350007388 */ /* 0x000fe80000000800 */
[----:B------:R-:W-:Y:S04]  /*6450*/  STS [R80+0x2130], R2 ;  /* 0x0021300250007388 */ /* 0x000fe80000000800 */
[----:B------:R-:W-:Y:S04]  /*6460*/  STS [R80+0x2134], R73 ;  /* 0x0021344950007388 */ /* 0x000fe80000000800 */
[----:B------:R-:W-:Y:S04]  /*6470*/  STS [R80+0x2138], R74 ;  /* 0x0021384a50007388 */ /* 0x000fe80000000800 */
[----:B------:R4:W-:Y:S01]  /*6480*/  STS [R80+0x213c], R110 ;  /* 0x00213c6e50007388 */ /* 0x0009e20000000800 */
[----:B------:R-:W-:-:S02]  /*6490*/  FFMA.FTZ R104, R25, R83, R104 ;  /* 0x0000005319687223 */ /* 0x000fc40000010068 */
[----:B0-----:R-:W0:Y:S01]  /*64a0*/  LDC.64 R24, c[0x0][0x368] ;  /* 0x0000da00ff187b82 */ /* 0x001e220000000a00 */
[C---:B------:R-:W-:Y:S02]  /*64b0*/  VIADD R94, R72.reuse, 0x180 ;  /* 0x00000180485e7836 */ /* 0x040fe40000000000 */
[----:B------:R-:W-:Y:S01]  /*64c0*/  FFMA.FTZ R145, R145, R75, R89 ;  /* 0x0000004b91917223 */ /* 0x000fe20000010059 */
[C---:B----4-:R-:W-:Y:S02]  /*64d0*/  VIADD R92, R72.reuse, 0x300 ;  /* 0x00000300485c7836 */ /* 0x050fe40000000000 */
[C---:B------:R-:W-:Y:S02]  /*64e0*/  VIADD R90, R72.reuse, 0x400 ;  /* 0x00000400485a7836 */ /* 0x040fe40000000000 */
[C---:B------:R-:W-:Y:S02]  /*64f0*/  VIADD R110, R72.reuse, 0x80 ;  /* 0x00000080486e7836 */ /* 0x040fe40000000000 */
[----:B------:R-:W-:-:S02]  /*6500*/  VIADD R88, R72, 0x500 ;  /* 0x0000050048587836 */ /* 0x000fc40000000000 */
[C---:B------:R-:W-:Y:S02]  /*6510*/  VIADD R86, R72.reuse, 0x600 ;  /* 0x0000060048567836 */ /* 0x040fe40000000000 */
[C---:B------:R-:W-:Y:S01]  /*6520*/  VIADD R74, R72.reuse, 0x700 ;  /* 0x00000700484a7836 */ /* 0x040fe20000000000 */
[C---:B------:R-:W-:Y:S02]  /*6530*/  IADD3 R102, R72.reuse, 0x100, RZ ;  /* 0x0000010048667810 */ /* 0x040fe40007ffe0ff */
[C---:B------:R-:W-:Y:S02]  /*6540*/  IADD3 R93, R72.reuse, 0x280, RZ ;  /* 0x00000280485d7810 */ /* 0x040fe40007ffe0ff */
[C---:B------:R-:W-:Y:S02]  /*6550*/  IADD3 R91, R72.reuse, 0x380, RZ ;  /* 0x00000380485b7810 */ /* 0x040fe40007ffe0ff */
[C---:B------:R-:W-:Y:S02]  /*6560*/  IADD3 R89, R72.reuse, 0x480, RZ ;  /* 0x0000048048597810 */ /* 0x040fe40007ffe0ff */
[----:B------:R-:W-:-:S02]  /*6570*/  IADD3 R87, R72, 0x580, RZ ;  /* 0x0000058048577810 */ /* 0x000fc40007ffe0ff */
[C---:B------:R-:W-:Y:S02]  /*6580*/  IADD3 R75, R72.reuse, 0x680, RZ ;  /* 0x00000680484b7810 */ /* 0x040fe40007ffe0ff */
[----:B------:R-:W-:Y:S02]  /*6590*/  IADD3 R73, R72, 0x780, RZ ;  /* 0x0000078048497810 */ /* 0x000fe40007ffe0ff */
[-C--:B------:R-:W-:Y:S02]  /*65a0*/  LEA.HI.SX32 R110, R110, R72.reuse, 0x1b ;  /* 0x000000486e6e7211 */ /* 0x080fe400078fdaff */
[-C--:B------:R-:W-:Y:S02]  /*65b0*/  LEA.HI.SX32 R94, R94, R72.reuse, 0x1b ;  /* 0x000000485e5e7211 */ /* 0x080fe400078fdaff */
[-C--:B------:R-:W-:Y:S02]  /*65c0*/  LEA.HI.SX32 R92, R92, R72.reuse, 0x1b ;  /* 0x000000485c5c7211 */ /* 0x080fe400078fdaff */
[----:B------:R-:W-:-:S02]  /*65d0*/  LEA.HI.SX32 R90, R90, R72, 0x1b ;  /* 0x000000485a5a7211 */ /* 0x000fc400078fdaff */
[-C--:B------:R-:W-:Y:S02]  /*65e0*/  LEA.HI.SX32 R88, R88, R72.reuse, 0x1b ;  /* 0x0000004858587211 */ /* 0x080fe400078fdaff */
        /* <DEDUP_REMOVED lines=9> */
[----:B------:R-:W-:Y:S01]  /*6680*/  LEA.HI.SX32 R73, R73, R72, 0x1b ;  /* 0x0000004849497211 */ /* 0x000fe200078fdaff */
[--C-:B------:R-:W-:Y:S01]  /*6690*/  IMAD R103, R103, 0x4, R70.reuse ;  /* 0x0000000467677824 */ /* 0x100fe200078e0246 */
[----:B------:R-:W-:Y:S01]  /*66a0*/  BAR.SYNC.DEFER_BLOCKING 0x0 ;  /* 0x0000000000007b1d */ /* 0x000fe20000010000 */
[-C--:B------:R-:W-:Y:S01]  /*66b0*/  LEA R84, R84, R70.reuse, 0x2 ;  /* 0x0000004654547211 */ /* 0x080fe200078e10ff */
[--C-:B------:R-:W-:Y:S01]  /*66c0*/  IMAD R110, R110, 0x4, R70.reuse ;  /* 0x000000046e6e7824 */ /* 0x100fe200078e0246 */
        /* <DEDUP_REMOVED lines=11> */
[----:B------:R-:W-:Y:S01]  /*6780*/  IMAD R74, R74, 0x4, R70 ;  /* 0x000000044a4a7824 */ /* 0x000fe200078e0246 */
[----:B------:R-:W-:Y:S01]  /*6790*/  LEA R73, R73, R70, 0x2 ;  /* 0x0000004649497211 */ /* 0x000fe200078e10ff */
[----:B-1----:R-:W-:Y:S01]  /*67a0*/  IMAD R76, R4, UR38, RZ ;  /* 0x00000026044c7c24 */ /* 0x002fe2000f8e02ff */
[----:B------:R-:W-:Y:S01]  /*67b0*/  MOV R83, RZ ;  /* 0x000000ff00537202 */ /* 0x000fe20000000f00 */
[----:B------:R-:W-:-:S02]  /*67c0*/  IMAD.MOV.U32 R82, RZ, RZ, R72 ;  /* 0x000000ffff527224 */ /* 0x000fc400078e0048 */
[----:B------:R-:W-:Y:S01]  /*67d0*/  IMAD R76, R5, UR37, R76 ;  /* 0x00000025054c7c24 */ /* 0x000fe2000f8e024c */
[----:B------:R-:W1:Y:S04]  /*67e0*/  LDS R112, [R84+0x2100] ;  /* 0x0021000054707984 */ /* 0x000e680000000800 */
[----:B------:R-:W4:Y:S04]  /*67f0*/  LDS R108, [R110+0x2300] ;  /* 0x002300006e6c7984 */ /* 0x000f280000000800 */
[----:B------:R-:W0:Y:S04]  /*6800*/  LDS R128, [R102+0x2500] ;  /* 0x0025000066807984 */ /* 0x000e280000000800 */
        /* <DEDUP_REMOVED lines=8> */
[----:B------:R-:W1:Y:S04]  /*6890*/  LDS R16, [R87+0x3700] ;  /* 0x0037000057107984 */ /* 0x000e680000000800 */
[----:B------:R-:W1:Y:S04]  /*68a0*/  LDS R15, [R86+0x3900] ;  /* 0x00390000560f7984 */ /* 0x000e680000000800 */
[----:B------:R-:W1:Y:S04]  /*68b0*/  LDS R14, [R75+0x3b00] ;  /* 0x003b00004b0e7984 */ /* 0x000e680000000800 */
[----:B------:R-:W1:Y:S04]  /*68c0*/  LDS R3, [R74+0x3d00] ;  /* 0x003d00004a037984 */ /* 0x000e680000000800 */
[----:B------:R-:W1:Y:S01]  /*68d0*/  LDS R2, [R73+0x3f00] ;  /* 0x003f000049027984 */ /* 0x000e620000000800 */
[----:B------:R-:W-:-:S03]  /*68e0*/  IMAD.WIDE.U32 R4, R4, UR37, R82 ;  /* 0x0000002504047c25 */ /* 0x000fc6000f8e0052 */
[----:B------:R-:W-:Y:S04]  /*68f0*/  STS [R80+0x4200], R143 ;  /* 0x0042008f50007388 */ /* 0x000fe80000000800 */
[----:B------:R2:W-:Y:S01]  /*6900*/  STS [R78+0x4204], R144 ;  /* 0x004204904e007388 */ /* 0x0005e20000000800 */
[----:B------:R-:W-:-:S03]  /*6910*/  IMAD.IADD R5, R5, 0x1, R76 ;  /* 0x0000000105057824 */ /* 0x000fc600078e024c */
[----:B------:R5:W-:Y:S01]  /*6920*/  STS [R79+0x4208], R142 ;  /* 0x0042088e4f007388 */ /* 0x000be20000000800 */
[----:B--2---:R-:W-:Y:S01]  /*6930*/  MOV R78, UR34 ;  /* 0x00000022004e7c02 */ /* 0x004fe20008000f00 */
[----:B------:R-:W-:Y:S01]  /*6940*/  UIMAD UR34, UR41, UR34, URZ ;  /* 0x00000022292272a4 */ /* 0x000fe2000f8e023f */
[----:B0-----:R-:W-:-:S04]  /*6950*/  IMAD.WIDE.U32 R76, R24, UR37, R82 ;  /* 0x00000025184c7c25 */ /* 0x001fc8000f8e0052 */
[----:B-----5:R-:W-:Y:S01]  /*6960*/  IMAD R79, R24, UR38, RZ ;  /* 0x00000026184f7c24 */ /* 0x020fe2000f8e02ff */
[----:B------:R-:W-:Y:S01]  /*6970*/  UIMAD UR35, UR40, UR35, UR34 ;  /* 0x00000023282372a4 */ /* 0x000fe2000f8e0222 */
[----:B------:R-:W-:Y:S01]  /*6980*/  IMAD.U32 R24, RZ, RZ, UR32 ;  /* 0x00000020ff187e24 */ /* 0x000fe2000f8e00ff */
[----:B------:R-:W-:Y:S01]  /*6990*/  UIMAD UR34, UR41, UR32, URZ ;  /* 0x00000020292272a4 */ /* 0x000fe2000f8e023f */
[----:B------:R-:W-:Y:S02]  /*69a0*/  IMAD R25, R25, UR37, R79 ;  /* 0x0000002519197c24 */ /* 0x000fe4000f8e024f */
[----:B------:R-:W-:Y:S01]  /*69b0*/  FMUL.FTZ R121, R121, UR61 ;  /* 0x0000003d79797c20 */ /* 0x000fe20008410000 */
[----:B------:R-:W-:Y:S01]  /*69c0*/  IMAD.WIDE.U32 R4, R24, UR40, R4 ;  /* 0x0000002818047c25 */ /* 0x000fe2000f8e0004 */
[----:B------:R-:W-:-:S03]  /*69d0*/  UIMAD UR34, UR40, UR33, UR34 ;  /* 0x00000021282272a4 */ /* 0x000fc6000f8e0222 */
        /* <DEDUP_REMOVED lines=8> */
[----:B------:R-:W-:Y:S01]  /*6a60*/  IADD3 R25, R77, R25, RZ ;  /* 0x000000194d197210 */ /* 0x000fe20007ffe0ff */
[----:B------:R-:W-:Y:S02]  /*6a70*/  IMAD.MOV.U32 R24, RZ, RZ, R76 ;  /* 0x000000ffff187224 */ /* 0x000fe400078e004c */
[----:B------:R-:W-:Y:S01]  /*6a80*/  FMUL.FTZ R105, R105, R121 ;  /* 0x0000007969697220 */ /* 0x000fe20000410000 */
[----:B------:R-:W-:Y:S01]  /*6a90*/  IMAD.U32 R111, RZ, RZ, UR53 ;  /* 0x00000035ff6f7e24 */ /* 0x000fe2000f8e00ff */
[----:B------:R-:W-:Y:S01]  /*6aa0*/  IADD3 R121, R5, UR34, RZ ;  /* 0x0000002205797c10 */ /* 0x000fe2000fffe0ff */
[----:B------:R-:W-:Y:S01]  /*6ab0*/  STS [R81+0x420c], R141 ;  /* 0x00420c8d51007388 */ /* 0x000fe20000000800 */
[----:B------:R-:W-:Y:S01]  /*6ac0*/  USHF.R.S32.HI UR34, URZ, 0x1f, UR53 ;  /* 0x0000001f3f227899 */ /* 0x000fe20008011435 */
[----:B------:R-:W-:Y:S01]  /*6ad0*/  IMAD.WIDE.U32 R24, R78, UR40, R24 ;  /* 0x000000284e187c25 */ /* 0x000fe2000f8e0018 */
[----:B------:R-:W-:Y:S01]  /*6ae0*/  IADD3 R78, P1, R4, UR53, RZ ;  /* 0x00000035044e7c10 */ /* 0x000fe2000ff3e0ff */
[----:B------:R-:W-:Y:S01]  /*6af0*/  STS [R80+0x4210], R140 ;  /* 0x0042108c50007388 */ /* 0x000fe20000000800 */
[----:B------:R-:W0:Y:S01]  /*6b00*/  LDC.64 R82, c[0x0][0x380] ;  /* 0x0000e000ff527b82 */ /* 0x000e220000000a00 */
[----:B------:R-:W-:-:S02]  /*6b10*/  IADD3 R111, -R111, UR58, -R72 ;  /* 0x0000003a6f6f7c10 */ /* 0x000fc4000fffe948 */
[----:B------:R-:W-:Y:S04]  /*6b20*/  STS [R80+0x4214], R139 ;  /* 0x0042148b50007388 */ /* 0x000fe80000000800 */
        /* <DEDUP_REMOVED lines=8> */
[----:B------:R-:W-:Y:S01]  /*6bb0*/  STS [R80+0x4238], R130 ;  /* 0x0042388250007388 */ /* 0x000fe20000000800 */
[----:B------:R-:W-:-:S02]  /*6bc0*/  IADD3.X R79, R121, UR34, RZ, P1, !PT ;  /* 0x00000022794f7c10 */ /* 0x000fc40008ffe4ff */
[----:B------:R-:W-:Y:S01]  /*6bd0*/  ISETP.GE.AND P1, PT, R111, 0x1, PT ;  /* 0x000000016f00780c */ /* 0x000fe20003f26270 */
[----:B------:R-:W-:Y:S01]  /*6be0*/  FMUL.FTZ R6, R6, R120 ;  /* 0x0000007806067220 */ /* 0x000fe20000410000 */
[----:B------:R-:W-:Y:S01]  /*6bf0*/  FMUL.FTZ R120, R120, UR61 ;  /* 0x0000003d78787c20 */ /* 0x000fe20008410000 */
[----:B---3--:R-:W-:-:S05]  /*6c00*/  FMUL.FTZ R129, R151, R129 ;  /* 0x0000008197817220 */ /* 0x008fca0000410000 */
[----:B------:R2:W-:Y:S02]  /*6c10*/  STS [R80+0x423c], R129 ;  /* 0x00423c8150007388 */ /* 0x0005e40000000800 */
[----:B--2---:R-:W2:Y:S01]  /*6c20*/  LDC.64 R80, c[0x0][0x360] ;  /* 0x0000d800ff507b82 */ /* 0x004ea20000000a00 */
[----:B------:R-:W-:Y:S01]  /*6c30*/  FMUL.FTZ R107, R107, R120 ;  /* 0x000000786b6b7220 */ /* 0x000fe20000410000 */
[----:B------:R-:W-:Y:S02]  /*6c40*/  IADD3 R120, R25, UR35, RZ ;  /* 0x0000002319787c10 */ /* 0x000fe4000fffe0ff */
[----:B------:R-:W-:Y:S01]  /*6c50*/  IADD3 R76, P2, R24, UR53, RZ ;  /* 0x00000035184c7c10 */ /* 0x000fe2000ff5e0ff */
[----:B------:R-:W-:Y:S03]  /*6c60*/  BSSY B0, `(.L_x_1296) ;  /* 0x000001a000007945 */ /* 0x000fe60003800000 */
[----:B------:R-:W-:Y:S01]  /*6c70*/  IADD3.X R77, R120, UR34, RZ, P2, !PT ;  /* 0x00000022784d7c10 */ /* 0x000fe200097fe4ff */
        /* <DEDUP_REMOVED lines=8> */
[----:B01--4-:R-:W-:Y:S05]  /*6d00*/  @!P1 BRA `(.L_x_1297) ;  /* 0x00000000003c9947 */ /* 0x013fea0003800000 */
[----:B------:R0:W1:Y:S01]  /*6d10*/  LDS R129, [R84+0x4200] ;  /* 0x0042000054817984 */ /* 0x0000620000000800 */
[----:B--2---:R-:W-:-:S04]  /*6d20*/  IMAD.WIDE.U32 R78, R80, UR7, R78 ;  /* 0x00000007504e7c25 */ /* 0x004fc8000f8e004e */
[----:B0-----:R-:W-:-:S04]  /*6d30*/  IMAD R84, R80, UR54, RZ ;  /* 0x0000003650547c24 */ /* 0x001fc8000f8e02ff */
[----:B------:R-:W-:-:S04]  /*6d40*/  IMAD R84, R81, UR7, R84 ;  /* 0x0000000751547c24 */ /* 0x000fc8000f8e0254 */
[----:B------:R-:W-:Y:S01]  /*6d50*/  IMAD.IADD R79, R79, 0x1, R84 ;  /* 0x000000014f4f7824 */ /* 0x000fe200078e0254 */
[----:B------:R-:W-:-:S04]  /*6d60*/  LEA R84, P1, R78, UR20, 0x2 ;  /* 0x000000144e547c11 */ /* 0x000fc8000f8210ff */
[----:B------:R-:W-:Y:S01]  /*6d70*/  LEA.HI.X R85, R78, UR21, R79, 0x2, P1 ;  /* 0x000000154e557c11 */ /* 0x000fe200088f144f */
[C---:B------:R-:W-:Y:S02]  /*6d80*/  IMAD R78, R82.reuse, UR54, RZ ;  /* 0x00000036524e7c24 */ /* 0x040fe4000f8e02ff */
[----:B------:R-:W-:Y:S02]  /*6d90*/  IMAD.WIDE.U32 R76, R82, UR7, R76 ;  /* 0x00000007524c7c25 */ /* 0x000fe4000f8e004c */
[----:B------:R0:W-:Y:S02]  /*6da0*/  REDG.E.ADD.F32.FTZ.RN.STRONG.GPU desc[UR16][R84.64], R112 ;  /* 0x00000070540079a6 */ /* 0x0001e4000c10f390 */
[----:B------:R-:W-:-:S05]  /*6db0*/  IMAD R78, R83, UR7, R78 ;  /* 0x00000007534e7c24 */ /* 0x000fca000f8e024e */
[----:B------:R-:W-:Y:S02]  /*6dc0*/  IADD3 R77, R77, R78, RZ ;  /* 0x0000004e4d4d7210 */ /* 0x000fe40007ffe0ff */
[----:B------:R-:W-:-:S04]  /*6dd0*/  LEA R78, P1, R76, UR22, 0x2 ;  /* 0x000000164c4e7c11 */ /* 0x000fc8000f8210ff */
[----:B------:R-:W-:-:S05]  /*6de0*/  LEA.HI.X R79, R76, UR23, R77, 0x2, P1 ;  /* 0x000000174c4f7c11 */ /* 0x000fca00088f144d */
[----:B-1----:R0:W-:Y:S04]  /*6df0*/  REDG.E.ADD.F32.FTZ.RN.STRONG.GPU desc[UR16][R78.64], R129 ;  /* 0x000000814e0079a6 */ /* 0x0021e8000c10f390 */
.L_x_1297:
[----:B------:R-:W-:Y:S05]  /*6e00*/  BSYNC B0 ;  /* 0x0000000000007941 */ /* 0x000fea0003800000 */
.L_x_1296:
[----:B------:R-:W1:Y:S01]  /*6e10*/  LDS R110, [R110+0x4400] ;  /* 0x004400006e6e7984 */ /* 0x000e620000000800 */
[C---:B------:R-:W-:Y:S01]  /*6e20*/  LEA R76, P1, R4.reuse, UR20, 0x2 ;  /* 0x00000014044c7c11 */ /* 0x040fe2000f8210ff */
[----:B------:R-:W-:Y:S01]  /*6e30*/  USHF.L.U64.HI UR54, UR8, 0x2, UR9 ;  /* 0x0000000208367899 */ /* 0x000fe20008010209 */
[----:B------:R-:W-:Y:S01]  /*6e40*/  BSSY B0, `(.L_x_1298) ;  /* 0x0000017000007945 */ /* 0x000fe20003800000 */
[----:B------:R-:W-:Y:S01]  /*6e50*/  USHF.L.U32 UR35, UR8, 0x2, URZ ;  /* 0x0000000208237899 */ /* 0x000fe2000800063f */
[----:B------:R-:W-:Y:S01]  /*6e60*/  LEA.HI.X R77, R4, UR21, R121, 0x2, P1 ;  /* 0x00000015044d7c11 */ /* 0x000fe200088f1479 */
[----:B------:R-:W-:Y:S01]  /*6e70*/  UIMAD UR34, UR6, -0x800, UR39 ;  /* 0xfffff800062278a4 */ /* 0x000fe2000f8e0227 */
[----:B------:R-:W-:-:S03]  /*6e80*/  LEA R4, P1, R24, UR22, 0x2 ;  /* 0x0000001618047c11 */ /* 0x000fc6000f8210ff */
[----:B------:R-:W-:Y:S01]  /*6e90*/  USHF.R.S32.HI UR61, URZ, 0x1f, UR34 ;  /* 0x0000001f3f3d7899 */ /* 0x000fe20008011422 */
[----:B------:R-:W-:Y:S01]  /*6ea0*/  LEA.HI.X R5, R24, UR23, R120, 0x2, P1 ;  /* 0x0000001718057c11 */ /* 0x000fe200088f1478 */
[----:B--2---:R-:W-:Y:S01]  /*6eb0*/  IMAD R24, R80, UR54, RZ ;  /* 0x0000003650187c24 */ /* 0x004fe2000f8e02ff */
[----:B------:R-:W-:-:S03]  /*6ec0*/  ISETP.GE.AND P1, PT, R111, 0x81, PT ;  /* 0x000000816f00780c */ /* 0x000fc60003f26270 */
[----:B------:R-:W-:Y:S02]  /*6ed0*/  IMAD R81, R81, UR35, R24 ;  /* 0x0000002351517c24 */ /* 0x000fe4000f8e0218 */
[----:B------:R-:W-:-:S04]  /*6ee0*/  IMAD R24, R82, UR54, RZ ;  /* 0x0000003652187c24 */ /* 0x000fc8000f8e02ff */
[----:B------:R-:W-:-:S04]  /*6ef0*/  IMAD R83, R83, UR35, R24 ;  /* 0x0000002353537c24 */ /* 0x000fc8000f8e0218 */
[----:B------:R-:W-:Y:S05]  /*6f00*/  @!P1 BRA `(.L_x_1299) ;  /* 0x0000000000289947 */ /* 0x000fea0003800000 */
[----:B------:R-:W-:-:S04]  /*6f10*/  IMAD.U32 R24, RZ, RZ, UR34 ;  /* 0x00000022ff187e24 */ /* 0x000fc8000f8e00ff */
[----:B------:R-:W-:-:S04]  /*6f20*/  IMAD.WIDE R24, R24, 0x4, R76 ;  /* 0x0000000418187825 */ /* 0x000fc800078e024c */
[----:B------:R-:W-:-:S05]  /*6f30*/  IMAD.WIDE.U32 R24, R80, UR35, R24 ;  /* 0x0000002350187c25 */ /* 0x000fca000f8e0018 */
[----:B------:R-:W-:-:S05]  /*6f40*/  IADD3 R25, R25, R81, RZ ;  /* 0x0000005119197210 */ /* 0x000fca0007ffe0ff */
[----:B------:R2:W-:Y:S02]  /*6f50*/  REDG.E.ADD.F32.FTZ.RN.STRONG.GPU desc[UR16][R24.64+-0x1e00], R108 ;  /* 0xffe2006c180079a6 */ /* 0x0005e4000c10f390 */
[----:B--2---:R-:W-:-:S04]  /*6f60*/  IMAD.U32 R24, RZ, RZ, UR34 ;  /* 0x00000022ff187e24 */ /* 0x004fc8000f8e00ff */
[----:B------:R-:W-:-:S04]  /*6f70*/  IMAD.WIDE R24, R24, 0x4, R4 ;  /* 0x0000000418187825 */ /* 0x000fc800078e0204 */
[----:B------:R-:W-:-:S05]  /*6f80*/  IMAD.WIDE.U32 R24, R82, UR35, R24 ;  /* 0x0000002352187c25 */ /* 0x000fca000f8e0018 */
[----:B------:R-:W-:-:S05]  /*6f90*/  IADD3 R25, R25, R83, RZ ;  /* 0x0000005319197210 */ /* 0x000fca0007ffe0ff */
[----:B-1----:R2:W-:Y:S02]  /*6fa0*/  REDG.E.ADD.F32.FTZ.RN.STRONG.GPU desc[UR16][R24.64+-0x1e00], R110 ;  /* 0xffe2006e180079a6 */ /* 0x0025e4000c10f390 */
.L_x_1299:
[----:B------:R-:W-:Y:S05]  /*6fb0*/  BSYNC B0 ;  /* 0x0000000000007941 */ /* 0x000fea0003800000 */
.L_x_1298:
[----:B------:R-:W3:Y:S01]  /*6fc0*/  LDS R102, [R102+0x4600] ;  /* 0x0046000066667984 */ /* 0x000ee20000000800 */
[----:B------:R-:W-:Y:S01]  /*6fd0*/  USHF.L.U32 UR54, UR34, 0x2, URZ ;  /* 0x0000000222367899 */ /* 0x000fe2000800063f */
[----:B------:R-:W-:Y:S01]  /*6fe0*/  BSSY B0, `(.L_x_1300) ;  /* 0x0000010000007945 */ /* 0x000fe20003800000 */
[----:B------:R-:W-:Y:S01]  /*6ff0*/  USHF.L.U64.HI UR34, UR34, 0x2, UR61 ;  /* 0x0000000222227899 */ /* 0x000fe2000801023d */
[----:B------:R-:W-:-:S03]  /*7000*/  FADD.FTZ R145, R145, R147 ;  /* 0x0000009391917221 */ /* 0x000fc60000010000 */
[----:B--2---:R-:W-:Y:S02]  /*7010*/  IADD3 R24, P1, R76, UR54, RZ ;  /* 0x000000364c187c10 */ /* 0x004fe4000ff3e0ff */
[----:B------:R-:W-:Y:S02]  /*7020*/  IADD3 R4, P2, R4, UR54, RZ ;  /* 0x0000003604047c10 */ /* 0x000fe4000ff5e0ff */
[----:B------:R-:W-:Y:S02]  /*7030*/  IADD3.X R25, R77, UR34, RZ, P1, !PT ;  /* 0x000000224d197c10 */ /* 0x000fe40008ffe4ff */
[----:B------:R-:W-:Y:S02]  /*7040*/  ISETP.GE.AND P1, PT, R111, 0x101, PT ;  /* 0x000001016f00780c */ /* 0x000fe40003f26270 */
[----:B------:R-:W-:Y:S01]  /*7050*/  IADD3.X R5, R5, UR34, RZ, P2, !PT ;  /* 0x0000002205057c10 */ /* 0x000fe200097fe4ff */
[----:B------:R-:W-:Y:S01]  /*7060*/  IMAD.WIDE.U32 R24, R80, UR35, R24 ;  /* 0x0000002350187c25 */ /* 0x000fe2000f8e0018 */
[----:B------:R-:W-:-:S03]  /*7070*/  ISETP.GE.AND P2, PT, R111, 0x181, PT ;  /* 0x000001816f00780c */ /* 0x000fc60003f46270 */
[----:B------:R-:W-:-:S04]  /*7080*/  IMAD.WIDE.U32 R4, R82, UR35, R4 ;  /* 0x0000002352047c25 */ /* 0x000fc8000f8e0004 */
[----:B------:R-:W-:Y:S01]  /*7090*/  IMAD.IADD R25, R81, 0x1, R25 ;  /* 0x0000000151197824 */ /* 0x000fe200078e0219 */
[----:B------:R-:W-:Y:S01]  /*70a0*/  IADD3 R5, R83, R5, RZ ;  /* 0x0000000553057210 */ /* 0x000fe20007ffe0ff */
[----:B------:R-:W-:Y:S06]  /*70b0*/  @!P1 BRA `(.L_x_1301) ;  /* 0x0000000000089947 */ /* 0x000fec0003800000 */
[----:B------:R2:W-:Y:S04]  /*70c0*/  REDG.E.ADD.F32.FTZ.RN.STRONG.GPU desc[UR16][R24.64+-0x1c00], R128 ;  /* 0xffe40080180079a6 */ /* 0x0005e8000c10f390 */
[----:B---3--:R2:W-:Y:S02]  /*70d0*/  REDG.E.ADD.F32.FTZ.RN.STRONG.GPU desc[UR16][R4.64+-0x1c00], R102 ;  /* 0xffe40066040079a6 */ /* 0x0085e4000c10f390 */
.L_x_1301:
[----:B------:R-:W-:Y:S05]  /*70e0*/  BSYNC B0 ;  /* 0x0000000000007941 */ /* 0x000fea0003800000 */
.L_x_1300:
[----:B------:R-:W4:Y:S01]  /*70f0*/  LDS R94, [R94+0x4800] ;  /* 0x004800005e5e7984 */ /* 0x000f220000000800 */
[----:B------:R-:W-:Y:S04]  /*7100*/  BSSY B0, `(.L_x_1302) ;  /* 0x0000004000007945 */ /* 0x000fe80003800000 */
[----:B------:R-:W-:Y:S05]  /*7110*/  @!P2 BRA `(.L_x_1303) ;  /* 0x000000000008a947 */ /* 0x000fea0003800000 */
[----:B------:R0:W-:Y:S04]  /*7120*/  REDG.E.ADD.F32.FTZ.RN.STRONG.GPU desc[UR16][R24.64+-0x1a00], R127 ;  /* 0xffe6007f180079a6 */ /* 0x0001e8000c10f390 */
[----:B----4-:R0:W-:Y:S02]  /*7130*/  REDG.E.ADD.F32.FTZ.RN.STRONG.GPU desc[UR16][R4.64+-0x1a00], R94 ;  /* 0xffe6005e040079a6 */ /* 0x0101e4000c10f390 */
.L_x_1303:
[----:B------:R-:W-:Y:S05]  /*7140*/  BSYNC B0 ;  /* 0x0000000000007941 */ /* 0x000fea0003800000 */
.L_x_1302:
[----:B------:R-:W0:Y:S01]  /*7150*/  LDS R103, [R103+0x4a00] ;  /* 0x004a000067677984 */ /* 0x000e220000000800 */
[C---:B------:R-:W-:Y:S01]  /*7160*/  ISETP.GE.AND P6, PT, R111.reuse, 0x201, PT ;  /* 0x000002016f00780c */ /* 0x040fe20003fc6270 */
[----:B------:R-:W-:Y:S01]  /*7170*/  BSSY B0, `(.L_x_1304) ;  /* 0x0000009000007945 */ /* 0x000fe20003800000 */
[C---:B------:R-:W-:Y:S02]  /*7180*/  ISETP.GE.AND P1, PT, R111.reuse, 0x281, PT ;  /* 0x000002816f00780c */ /* 0x040fe40003f26270 */
[C---:B------:R-:W-:Y:S02]  /*7190*/  ISETP.GE.AND P2, PT, R111.reuse, 0x301, PT ;  /* 0x000003016f00780c */ /* 0x040fe40003f46270 */
[C---:B------:R-:W-:Y:S02]  /*71a0*/  ISETP.GE.AND P3, PT, R111.reuse, 0x381, PT ;  /* 0x000003816f00780c */ /* 0x040fe40003f66270 */
[C---:B------:R-:W-:Y:S02]  /*71b0*/  ISETP.GE.AND P4, PT, R111.reuse, 0x401, PT ;  /* 0x000004016f00780c */ /* 0x040fe40003f86270 */
[----:B------:R-:W-:-:S03]  /*71c0*/  ISETP.GE.AND P5, PT, R111, 0x481, PT ;  /* 0x000004816f00780c */ /* 0x000fc60003fa6270 */
[----:B------:R-:W-:Y:S10]  /*71d0*/  @!P6 BRA `(.L_x_1305) ;  /* 0x000000000008e947 */ /* 0x000ff40003800000 */
[----:B------:R1:W-:Y:S04]  /*71e0*/  REDG.E.ADD.F32.FTZ.RN.STRONG.GPU desc[UR16][R24.64+-0x1800], R126 ;  /* 0xffe8007e180079a6 */ /* 0x0003e8000c10f390 */
[----:B0-----:R0:W-:Y:S02]  /*71f0*/  REDG.E.ADD.F32.FTZ.RN.STRONG.GPU desc[UR16][R4.64+-0x1800], R103 ;  /* 0xffe80067040079a6 */ /* 0x0011e4000c10f390 */
.L_x_1305:
[----:B------:R-:W-:Y:S05]  /*7200*/  BSYNC B0 ;  /* 0x0000000000007941 */ /* 0x000fea0003800000 */
.L_x_1304:
[----:B------:R-:W0:Y:S01]  /*7210*/  LDS R93, [R93+0x4c00] ;  /* 0x004c00005d5d7984 */ /* 0x000e220000000800 */
[----:B------:R-:W-:Y:S04]  /*7220*/  BSSY B0, `(.L_x_1306) ;  /* 0x0000004000007945 */ /* 0x000fe80003800000 */
[----:B------:R-:W-:Y:S05]  /*7230*/  @!P1 BRA `(.L_x_1307) ;  /* 0x0000000000089947 */ /* 0x000fea0003800000 */
[----:B------:R1:W-:Y:S04]  /*7240*/  REDG.E.ADD.F32.FTZ.RN.STRONG.GPU desc[UR16][R24.64+-0x1600], R125 ;  /* 0xffea007d180079a6 */ /* 0x0003e8000c10f390 */
[----:B0-----:R0:W-:Y:S02]  /*7250*/  REDG.E.ADD.F32.FTZ.RN.STRONG.GPU desc[UR16][R4.64+-0x1600], R93 ;  /* 0xffea005d040079a6 */ /* 0x0011e4000c10f390 */
.L_x_1307:
[----:B------:R-:W-:Y:S05]  /*7260*/  BSYNC B0 ;  /* 0x0000000000007941 */ /* 0x000fea0003800000 */
.L_x_1306:
[----:B------:R-:W0:Y:S01]  /*7270*/  LDS R92, [R92+0x4e00] ;  /* 0x004e00005c5c7984 */ /* 0x000e220000000800 */
[----:B------:R-:W-:Y:S04]  /*7280*/  BSSY B0, `(.L_x_1308) ;  /* 0x0000004000007945 */ /* 0x000fe80003800000 */
[----:B------:R-:W-:Y:S05]  /*7290*/  @!P2 BRA `(.L_x_1309) ;  /* 0x000000000008a947 */ /* 0x000fea0003800000 */
[----:B------:R1:W-:Y:S04]  /*72a0*/  REDG.E.ADD.F32.FTZ.RN.STRONG.GPU desc[UR16][R24.64+-0x1400], R124 ;  /* 0xffec007c180079a6 */ /* 0x0003e8000c10f390 */
[----:B0-----:R0:W-:Y:S02]  /*72b0*/  REDG.E.ADD.F32.FTZ.RN.STRONG.GPU desc[UR16][R4.64+-0x1400], R92 ;  /* 0xffec005c040079a6 */ /* 0x0011e4000c10f390 */
.L_x_1309:
[----:B------:R-:W-:Y:S05]  /*72c0*/  BSYNC B0 ;  /* 0x0000000000007941 */ /* 0x000fea0003800000 */
.L_x_1308:
[----:B------:R-:W0:Y:S01]  /*72d0*/  LDS R91, [R91+0x5000] ;  /* 0x005000005b5b7984 */ /* 0x000e220000000800 */
[----:B------:R-:W-:Y:S04]  /*72e0*/  BSSY B0, `(.L_x_1310) ;  /* 0x0000004000007945 */ /* 0x000fe80003800000 */
[----:B------:R-:W-:Y:S05]  /*72f0*/  @!P3 BRA `(.L_x_1311) ;  /* 0x000000000008b947 */ /* 0x000fea0003800000 */
[----:B------:R1:W-:Y:S04]  /*7300*/  REDG.E.ADD.F32.FTZ.RN.STRONG.GPU desc[UR16][R24.64+-0x1200], R123 ;  /* 0xffee007b180079a6 */ /* 0x0003e8000c10f390 */
[----:B0-----:R0:W-:Y:S02]  /*7310*/  REDG.E.ADD.F32.FTZ.RN.STRONG.GPU desc[UR16][R4.64+-0x1200], R91 ;  /* 0xffee005b040079a6 */ /* 0x0011e4000c10f390 */
.L_x_1311:
[----:B------:R-:W-:Y:S05]  /*7320*/  BSYNC B0 ;  /* 0x0000000000007941 */ /* 0x000fea0003800000 */
.L_x_1310:
[----:B------:R-:W0:Y:S01]  /*7330*/  LDS R90, [R90+0x5200] ;  /* 0x005200005a5a7984 */ /* 0x000e220000000800 */
[----:B------:R-:W-:Y:S04]  /*7340*/  BSSY B0, `(.L_x_1312) ;  /* 0x0000004000007945 */ /* 0x000fe80003800000 */
[----:B------:R-:W-:Y:S05]  /*7350*/  @!P4 BRA `(.L_x_1313) ;  /* 0x000000000008c947 */ /* 0x000fea0003800000 */
[----:B------:R1:W-:Y:S04]  /*7360*/  REDG.E.ADD.F32.FTZ.RN.STRONG.GPU desc[UR16][R24.64+-0x1000], R122 ;  /* 0xfff0007a180079a6 */ /* 0x0003e8000c10f390 */
[----:B0-----:R0:W-:Y:S02]  /*7370*/  REDG.E.ADD.F32.FTZ.RN.STRONG.GPU desc[UR16][R4.64+-0x1000], R90 ;  /* 0xfff0005a040079a6 */ /* 0x0011e4000c10f390 */
.L_x_1313:
[----:B------:R-:W-:Y:S05]  /*7380*/  BSYNC B0 ;  /* 0x0000000000007941 */ /* 0x000fea0003800000 */
.L_x_1312:
[----:B------:R-:W0:Y:S01]  /*7390*/  LDS R89, [R89+0x5400] ;  /* 0x0054000059597984 */ /* 0x000e220000000800 */
[----:B------:R-:W-:Y:S04]  /*73a0*/  BSSY B0, `(.L_x_1314) ;  /* 0x0000004000007945 */ /* 0x000fe80003800000 */
[----:B------:R-:W-:Y:S05]  /*73b0*/  @!P5 BRA `(.L_x_1315) ;  /* 0x000000000008d947 */ /* 0x000fea0003800000 */
[----:B------:R1:W-:Y:S04]  /*73c0*/  REDG.E.ADD.F32.FTZ.RN.STRONG.GPU desc[UR16][R24.64+-0xe00], R109 ;  /* 0xfff2006d180079a6 */ /* 0x0003e8000c10f390 */
[----:B0-----:R0:W-:Y:S02]  /*73d0*/  REDG.E.ADD.F32.FTZ.RN.STRONG.GPU desc[UR16][R4.64+-0xe00], R89 ;  /* 0xfff20059040079a6 */ /* 0x0011e4000c10f390 */
.L_x_1315:
[----:B------:R-:W-:Y:S05]  /*73e0*/  BSYNC B0 ;  /* 0x0000000000007941 */ /* 0x000fea0003800000 */
.L_x_1314:
        /* <DEDUP_REMOVED lines=11> */
.L_x_1317:
[----:B------:R-:W-:Y:S05]  /*74a0*/  BSYNC B0 ;  /* 0x0000000000007941 */ /* 0x000fea0003800000 */
.L_x_1316:
[----:B------:R-:W0:Y:S01]  /*74b0*/  LDS R87, [R87+0x5800] ;  /* 0x0058000057577984 */ /* 0x000e220000000800 */
[----:B------:R-:W-:Y:S04]  /*74c0*/  BSSY B0, `(.L_x_1318) ;  /* 0x0000004000007945 */ /* 0x000fe80003800000 */
[----:B------:R-:W-:Y:S05]  /*74d0*/  @!P1 BRA `(.L_x_1319) ;  /* 0x0000000000089947 */ /* 0x000fea0003800000 */
[----:B------:R1:W-:Y:S04]  /*74e0*/  REDG.E.ADD.F32.FTZ.RN.STRONG.GPU desc[UR16][R24.64+-0xa00], R16 ;  /* 0xfff60010180079a6 */ /* 0x0003e8000c10f390 */
[----:B0-----:R0:W-:Y:S02]  /*74f0*/  REDG.E.ADD.F32.FTZ.RN.STRONG.GPU desc[UR16][R4.64+-0xa00], R87 ;  /* 0xfff60057040079a6 */ /* 0x0011e4000c10f390 */
.L_x_1319:
[----:B------:R-:W-:Y:S05]  /*7500*/  BSYNC B0 ;  /* 0x0000000000007941 */ /* 0x000fea0003800000 */
.L_x_1318:
[----:B------:R-:W0:Y:S01]  /*7510*/  LDS R86, [R86+0x5a00] ;  /* 0x005a000056567984 */ /* 0x000e220000000800 */
[----:B------:R-:W-:Y:S04]  /*7520*/  BSSY B0, `(.L_x_1320) ;  /* 0x0000004000007945 */ /* 0x000fe80003800000 */
[----:B------:R-:W-:Y:S05]  /*7530*/  @!P2 BRA `(.L_x_1321) ;  /* 0x000000000008a947 */ /* 0x000fea0003800000 */
[----:B------:R1:W-:Y:S04]  /*7540*/  REDG.E.ADD.F32.FTZ.RN.STRONG.GPU desc[UR16][R24.64+-0x800], R15 ;  /* 0xfff8000f180079a6 */ /* 0x0003e8000c10f390 */
[----:B0-----:R0:W-:Y:S02]  /*7550*/  REDG.E.ADD.F32.FTZ.RN.STRONG.GPU desc[UR16][R4.64+-0x800], R86 ;  /* 0xfff80056040079a6 */ /* 0x0011e4000c10f390 */
.L_x_1321:
[----:B------:R-:W-:Y:S05]  /*7560*/  BSYNC B0 ;  /* 0x0000000000007941 */ /* 0x000fea0003800000 */
.L_x_1320:
[----:B------:R-:W0:Y:S01]  /*7570*/  LDS R75, [R75+0x5c00] ;  /* 0x005c00004b4b7984 */ /* 0x000e220000000800 */
[----:B------:R-:W-:Y:S04]  /*7580*/  BSSY B0, `(.L_x_1322) ;  /* 0x0000004000007945 */ /* 0x000fe80003800000 */
[----:B------:R-:W-:Y:S05]  /*7590*/  @!P3 BRA `(.L_x_1323) ;  /* 0x000000000008b947 */ /* 0x000fea0003800000 */
[----:B------:R1:W-:Y:S04]  /*75a0*/  REDG.E.ADD.F32.FTZ.RN.STRONG.GPU desc[UR16][R24.64+-0x600], R14 ;  /* 0xfffa000e180079a6 */ /* 0x0003e8000c10f390 */
[----:B0-----:R0:W-:Y:S02]  /*75b0*/  REDG.E.ADD.F32.FTZ.RN.STRONG.GPU desc[UR16][R4.64+-0x600], R75 ;  /* 0xfffa004b040079a6 */ /* 0x0011e4000c10f390 */
.L_x_1323:
[----:B------:R-:W-:Y:S05]  /*75c0*/  BSYNC B0 ;  /* 0x0000000000007941 */ /* 0x000fea0003800000 */
.L_x_1322:
[----:B------:R-:W0:Y:S01]  /*75d0*/  LDS R74, [R74+0x5e00] ;  /* 0x005e00004a4a7984 */ /* 0x000e220000000800 */
[----:B------:R-:W-:Y:S04]  /*75e0*/  BSSY B0, `(.L_x_1324) ;  /* 0x0000004000007945 */ /* 0x000fe80003800000 */
[----:B------:R-:W-:Y:S05]  /*75f0*/  @!P4 BRA `(.L_x_1325) ;  /* 0x000000000008c947 */ /* 0x000fea0003800000 */
[----:B------:R1:W-:Y:S04]  /*7600*/  REDG.E.ADD.F32.FTZ.RN.STRONG.GPU desc[UR16][R24.64+-0x400], R3 ;  /* 0xfffc0003180079a6 */ /* 0x0003e8000c10f390 */
[----:B0-----:R0:W-:Y:S02]  /*7610*/  REDG.E.ADD.F32.FTZ.RN.STRONG.GPU desc[UR16][R4.64+-0x400], R74 ;  /* 0xfffc004a040079a6 */ /* 0x0011e4000c10f390 */
.L_x_1325:
[----:B------:R-:W-:Y:S05]  /*7620*/  BSYNC B0 ;  /* 0x0000000000007941 */ /* 0x000fea0003800000 */
.L_x_1324:
[----:B------:R-:W0:Y:S01]  /*7630*/  LDS R73, [R73+0x6000] ;  /* 0x0060000049497984 */ /* 0x000e220000000800 */
[----:B------:R-:W-:Y:S04]  /*7640*/  BSSY B0, `(.L_x_1326) ;  /* 0x0000004000007945 */ /* 0x000fe80003800000 */
[----:B------:R-:W-:Y:S05]  /*7650*/  @!P5 BRA `(.L_x_1327) ;  /* 0x000000000008d947 */ /* 0x000fea0003800000 */
[----:B------:R1:W-:Y:S04]  /*7660*/  REDG.E.ADD.F32.FTZ.RN.STRONG.GPU desc[UR16][R24.64+-0x200], R2 ;  /* 0xfffe0002180079a6 */ /* 0x0003e8000c10f390 */
[----:B0-----:R0:W-:Y:S02]  /*7670*/  REDG.E.ADD.F32.FTZ.RN.STRONG.GPU desc[UR16][R4.64+-0x200], R73 ;  /* 0xfffe0049040079a6 */ /* 0x0011e4000c10f390 */
.L_x_1327:
[----:B------:R-:W-:Y:S05]  /*7680*/  BSYNC B0 ;  /* 0x0000000000007941 */ /* 0x000fea0003800000 */
.L_x_1326:
[----:B0-2---:R-:W2:Y:S04]  /*7690*/  LDL.LU R4, [R1+0x38] ;  /* 0x0000380001047983 */ /* 0x005ea80000300800 */
[----:B-1----:R-:W5:Y:S04]  /*76a0*/  LDL.LU R24, [R1+0x34] ;  /* 0x0000340001187983 */ /* 0x002f680000300800 */
[----:B------:R-:W3:Y:S04]  /*76b0*/  LDL.LU R14, [R1+0xa8] ;  /* 0x0000a800010e7983 */ /* 0x000ee80000300800 */
[----:B------:R-:W4:Y:S04]  /*76c0*/  LDL.LU R17, [R1+0x30] ;  /* 0x0000300001117983 */ /* 0x000f280000300800 */
[----:B------:R-:W4:Y:S04]  /*76d0*/  LDL.LU R5, [R1+0xac] ;  /* 0x0000ac0001057983 */ /* 0x000f280000300800 */
[----:B------:R-:W4:Y:S04]  /*76e0*/  LDL.LU R16, [R1+0x2c] ;  /* 0x00002c0001107983 */ /* 0x000f280000300800 */
[----:B------:R-:W4:Y:S04]  /*76f0*/  LDL.LU R15, [R1+0xb0] ;  /* 0x0000b000010f7983 */ /* 0x000f280000300800 */
[----:B------:R-:W4:Y:S04]  /*7700*/  LDL.LU R76, [R1+0x28] ;  /* 0x00002800014c7983 */ /* 0x000f280000300800 */
[----:B------:R-:W0:Y:S04]  /*7710*/  SHFL.DOWN P1, R2, R145, 0x1, 0x1f ;  /* 0x08201f0091027f89 */ /* 0x000e280000020000 */
[----:B------:R-:W4:Y:S01]  /*7720*/  LDL.LU R75, [R1+0xb4] ;  /* 0x0000b400014b7983 */ /* 0x000f220000300800 */
[----:B0-----:R-:W-:-:S05]  /*7730*/  @P1 FADD R2, R145, R2 ;  /* 0x0000000291021221 */ /* 0x001fca0000000000 */
[----:B------:R-:W0:Y:S02]  /*7740*/  SHFL.DOWN P1, R3, R2, 0x2, 0x1f ;  /* 0x08401f0002037f89 */ /* 0x000e240000020000 */
[----:B0-----:R-:W-:-:S05]  /*7750*/  @P1 FADD R3, R2, R3 ;  /* 0x0000000302031221 */ /* 0x001fca0000000000 */
[----:B------:R-:W0:Y:S01]  /*7760*/  SHFL.DOWN P1, R2, R3, 0x4, 0x1f ;  /* 0x08801f0003027f89 */ /* 0x000e220000020000 */
[----:B------:R-:W-:Y:S01]  /*7770*/  FFMA.FTZ R105, R27, R106, R105 ;  /* 0x0000006a1b697223 */ /* 0x000fe20000010069 */
[----:B0-----:R-:W-:-:S05]  /*7780*/  @P1 FADD R2, R3, R2 ;  /* 0x0000000203021221 */ /* 0x001fca0000000000 */
[----:B------:R-:W0:Y:S01]  /*7790*/  SHFL.DOWN P1, R3, R2, 0x8, 0x1f ;  /* 0x09001f0002037f89 */ /* 0x000e220000020000 */
[----:B------:R-:W-:Y:S01]  /*77a0*/  FFMA.FTZ R107, R28, R6, R107 ;  /* 0x000000061c6b7223 */ /* 0x000fe2000001006b */
[----:B0-----:R-:W-:Y:S01]  /*77b0*/  @P1 FADD R3, R2, R3 ;  /* 0x0000000302031221 */ /* 0x001fe20000000000 */
[----:B------:R-:W-:Y:S01]  /*77c0*/  FMUL.FTZ R2, R9, R97 ;  /* 0x0000006109027220 */ /* 0x000fe20000410000 */
[----:B--2---:R-:W-:Y:S01]  /*77d0*/  FADD.FTZ R4, R146, R4 ;  /* 0x0000000492047221 */ /* 0x004fe20000010000 */
[----:B-----5:R-:W-:-:S04]  /*77e0*/  FADD.FTZ R24, R104, R24 ;  /* 0x0000001868187221 */ /* 0x020fc80000010000 */
[----:B------:R-:W-:Y:S01]  /*77f0*/  STL [R1+0x38], R4 ;  /* 0x0000380401007387 */ /* 0x000fe20000100800 */
[----:B---3--:R-:W-:-:S03]  /*7800*/  FFMA.FTZ R14, R43, R106, R14 ;  /* 0x0000006a2b0e7223 */ /* 0x008fc6000001000e */
[----:B------:R-:W2:Y:S01]  /*7810*/  LDL.LU R74, [R1+0x24] ;  /* 0x00002400014a7983 */ /* 0x000ea20000300800 */
[----:B----4-:R-:W-:-:S03]  /*7820*/  FADD.FTZ R17, R26, R17 ;  /* 0x000000111a117221 */ /* 0x010fc60000010000 */
[----:B------:R-:W3:Y:S01]  /*7830*/  LDL.LU R73, [R1+0xb8] ;  /* 0x0000b80001497983 */ /* 0x000ee20000300800 */
[----:B------:R-:W-:-:S03]  /*7840*/  FFMA.FTZ R5, R44, R6, R5 ;  /* 0x000000062c057223 */ /* 0x000fc60000010005 */
[----:B------:R-:W-:Y:S04]  /*7850*/  STL [R1+0x34], R24 ;  /* 0x0000341801007387 */ /* 0x000fe80000100800 */
[----:B------:R0:W-:Y:S01]  /*7860*/  STL [R1+0xa8], R14 ;  /* 0x0000a80e01007387 */ /* 0x0001e20000100800 */
[----:B------:R-:W-:-:S03]  /*7870*/  FADD.FTZ R16, R105, R16 ;  /* 0x0000001069107221 */ /* 0x000fc60000010000 */
[----:B------:R-:W4:Y:S04]  /*7880*/  LDL.LU R27, [R1+0x20] ;  /* 0x00002000011b7983 */ /* 0x000f280000300800 */
[----:B------:R-:W5:Y:S01]  /*7890*/  LDL.LU R26, [R1+0xbc] ;  /* 0x0000bc00011a7983 */ /* 0x000f620000300800 */
[----:B0-----:R-:W-:-:S03]  /*78a0*/  FMUL.FTZ R14, R7, R95 ;  /* 0x0000005f070e7220 */ /* 0x001fc60000410000 */
[----:B------:R0:W-:Y:S01]  /*78b0*/  STL [R1+0x30], R17 ;  /* 0x0000301101007387 */ /* 0x0001e20000100800 */
[----:B------:R-:W-:-:S03]  /*78c0*/  FFMA.FTZ R15, R45, R14, R15 ;  /* 0x0000000e2d0f7223 */ /* 0x000fc6000001000f */
[----:B------:R-:W5:Y:S04]  /*78d0*/  LDL R25, [R1+0x110] ;  /* 0x0001100001197983 */ /* 0x000f680000100800 */
[----:B------:R1:W-:Y:S04]  /*78e0*/  STL [R1+0xac], R5 ;  /* 0x0000ac0501007387 */ /* 0x0003e80000100800 */
[----:B------:R-:W5:Y:S01]  /*78f0*/  LDL.LU R24, [R1+0x1c] ;  /* 0x00001c0001187983 */ /* 0x000f620000300800 */
[----:B------:R-:W-:-:S03]  /*7900*/  FADD.FTZ R76, R107, R76 ;  /* 0x0000004c6b4c7221 */ /* 0x000fc60000010000 */
[----:B0-----:R-:W5:Y:S04]  /*7910*/  LDL.LU R17, [R1+0xc0] ;  /* 0x0000c00001117983 */ /* 0x001f680000300800 */
[----:B------:R0:W-:Y:S01]  /*7920*/  STL [R1+0x2c], R16 ;  /* 0x00002c1001007387 */ /* 0x0001e20000100800 */
[----:B-1----:R-:W-:-:S03]  /*7930*/  FMUL.FTZ R5, R8, R96 ;  /* 0x0000006008057220 */ /* 0x002fc60000410000 */
[----:B0-----:R-:W5:Y:S04]  /*7940*/  LDL.LU R16, [R1+0x18] ;  /* 0x0000180001107983 */ /* 0x001f680000300800 */
[----:B------:R0:W-:Y:S04]  /*7950*/  STL [R1+0xb0], R15 ;  /* 0x0000b00f01007387 */ /* 0x0001e80000100800 */
[----:B0-----:R-:W5:Y:S04]  /*7960*/  LDL.LU R15, [R1+0xc4] ;  /* 0x0000c400010f7983 */ /* 0x001f680000300800 */
[----:B------:R-:W5:Y:S04]  /*7970*/  LDL.LU R9, [R1+0xc8] ;  /* 0x0000c80001097983 */ /* 0x000f680000300800 */
[----:B------:R-:W5:Y:S04]  /*7980*/  LDL.LU R8, [R1+0x14] ;  /* 0x0000140001087983 */ /* 0x000f680000300800 */
[----:B------:R-:W5:Y:S04]  /*7990*/  LDL.LU R7, [R1+0x10] ;  /* 0x0000100001077983 */ /* 0x000f680000300800 */
[----:B------:R-:W-:Y:S04]  /*79a0*/  STL [R1+0x28], R76 ;  /* 0x0000284c01007387 */ /* 0x000fe80000100800 */
[----:B------:R-:W5:Y:S04]  /*79b0*/  LDL.LU R6, [R1+0xc] ;  /* 0x00000c0001067983 */ /* 0x000f680000300800 */
[----:B------:R-:W0:Y:S01]  /*79c0*/  SHFL.DOWN P1, R4, R3, 0x10, 0x1f ;  /* 0x0a001f0003047f89 */ /* 0x000e220000020000 */
[----:B------:R-:W-:Y:S01]  /*79d0*/  FMUL.FTZ R20, R20, R115 ;  /* 0x0000007314147220 */ /* 0x000fe20000410000 */
[----:B------:R-:W-:Y:S01]  /*79e0*/  FMUL.FTZ R18, R18, R113 ;  /* 0x0000007112127220 */ /* 0x000fe20000410000 */
[----:B------:R-:W-:Y:S01]  /*79f0*/  FMUL.FTZ R19, R19, R114 ;  /* 0x0000007213137220 */ /* 0x000fe20000410000 */
[----:B------:R-:W-:Y:S01]  /*7a00*/  FMUL.FTZ R22, R22, R117 ;  /* 0x0000007516167220 */ /* 0x000fe20000410000 */
[----:B------:R-:W-:Y:S01]  /*7a10*/  FFMA.FTZ R20, R31, R2, R20 ;  /* 0x000000021f147223 */ /* 0x000fe20000010014 */
[----:B------:R-:W-:Y:S01]  /*7a20*/  FFMA.FTZ R18, R29, R14, R18 ;  /* 0x0000000e1d127223 */ /* 0x000fe20000010012 */
[-C--:B------:R-:W-:Y:S01]  /*7a30*/  FFMA.FTZ R75, R46, R5.reuse, R75 ;  /* 0x000000052e4b7223 */ /* 0x080fe2000001004b */
[----:B------:R-:W-:Y:S01]  /*7a40*/  FFMA.FTZ R19, R30, R5, R19 ;  /* 0x000000051e137223 */ /* 0x000fe20000010013 */
[----:B------:R-:W-:Y:S01]  /*7a50*/  FMUL.FTZ R5, R10, R98 ;  /* 0x000000620a057220 */ /* 0x000fe20000410000 */
[----:B------:R-:W-:Y:S01]  /*7a60*/  FMUL.FTZ R21, R21, R116 ;  /* 0x0000007415157220 */ /* 0x000fe20000410000 */
[----:B------:R-:W-:Y:S01]  /*7a70*/  FMUL.FTZ R0, R0, R119 ;  /* 0x0000007700007220 */ /* 0x000fe20000410000 */
[----:B------:R-:W-:-:S02]  /*7a80*/  FMUL.FTZ R23, R23, R118 ;  /* 0x0000007617177220 */ /* 0x000fc40000410000 */
[----:B------:R-:W-:Y:S01]  /*7a90*/  FFMA.FTZ R21, R32, R5, R21 ;  /* 0x0000000520157223 */ /* 0x000fe20000010015 */
[----:B------:R1:W-:Y:S01]  /*7aa0*/  STL [R1+0xb4], R75 ;  /* 0x0000b44b01007387 */ /* 0x0003e20000100800 */
[----:B0-----:R-:W-:Y:S01]  /*7ab0*/  @P1 FADD R4, R3, R4 ;  /* 0x0000000403041221 */ /* 0x001fe20000000000 */
[----:B------:R-:W-:-:S04]  /*7ac0*/  FMUL.FTZ R3, R12, R100 ;  /* 0x000000640c037220 */ /* 0x000fc80000410000 */
[----:B------:R-:W-:Y:S01]  /*7ad0*/  FFMA.FTZ R23, R34, R3, R23 ;  /* 0x0000000322177223 */ /* 0x000fe20000010017 */
[----:B------:R-:W-:Y:S01]  /*7ae0*/  ISETP.NE.AND P2, PT, R71, RZ, PT ;  /* 0x000000ff4700720c */ /* 0x000fe20003f45270 */
[----:B------:R-:W-:Y:S01]  /*7af0*/  BSSY B0, `(.L_x_1328) ;  /* 0x0000030000007945 */ /* 0x000fe20003800000 */
[----:B---3--:R-:W-:Y:S01]  /*7b00*/  FFMA.FTZ R73, R47, R2, R73 ;  /* 0x000000022f497223 */ /* 0x008fe20000010049 */
[----:B------:R-:W-:Y:S01]  /*7b10*/  FMUL.FTZ R2, R11, R99 ;  /* 0x000000630b027220 */ /* 0x000fe20000410000 */
[----:B--2---:R-:W-:-:S03]  /*7b20*/  FADD.FTZ R74, R18, R74 ;  /* 0x0000004a124a7221 */ /* 0x004fc60000010000 */
[----:B------:R-:W-:Y:S02]  /*7b30*/  FFMA.FTZ R22, R33, R2, R22 ;  /* 0x0000000221167223 */ /* 0x000fe40000010016 */
[----:B------:R1:W-:Y:S01]  /*7b40*/  STL [R1+0x24], R74 ;  /* 0x0000244a01007387 */ /* 0x0003e20000100800 */
[----:B----4-:R-:W-:-:S03]  /*7b50*/  FADD.FTZ R27, R19, R27 ;  /* 0x0000001b131b7221 */ /* 0x010fc60000010000 */
[----:B------:R1:W-:Y:S01]  /*7b60*/  STL [R1+0xb8], R73 ;  /* 0x0000b84901007387 */ /* 0x0003e20000100800 */
[----:B-----5:R-:W-:-:S03]  /*7b70*/  FFMA.FTZ R26, R48, R5, R26 ;  /* 0x00000005301a7223 */ /* 0x020fc6000001001a */
[----:B------:R1:W-:Y:S04]  /*7b80*/  STL [R1+0x20], R27 ;  /* 0x0000201b01007387 */ /* 0x0003e80000100800 */
[----:B------:R1:W-:Y:S01]  /*7b90*/  STL [R1+0xbc], R26 ;  /* 0x0000bc1a01007387 */ /* 0x0003e20000100800 */
[----:B------:R-:W-:Y:S01]  /*7ba0*/  FADD.FTZ R24, R20, R24 ;  /* 0x0000001814187221 */ /* 0x000fe20000010000 */
[----:B------:R-:W-:Y:S01]  /*7bb0*/  FFMA.FTZ R17, R49, R2, R17 ;  /* 0x0000000231117223 */ /* 0x000fe20000010011 */
[----:B------:R-:W-:-:S04]  /*7bc0*/  FMUL.FTZ R2, R13, R101 ;  /* 0x000000650d027220 */ /* 0x000fc80000410000 */
[----:B------:R-:W-:Y:S01]  /*7bd0*/  FFMA.FTZ R0, R35, R2, R0 ;  /* 0x0000000223007223 */ /* 0x000fe20000010000 */
[----:B------:R1:W-:Y:S04]  /*7be0*/  STL [R1+0x1c], R24 ;  /* 0x00001c1801007387 */ /* 0x0003e80000100800 */
[----:B------:R1:W-:Y:S01]  /*7bf0*/  STL [R1+0xc0], R17 ;  /* 0x0000c01101007387 */ /* 0x0003e20000100800 */
[----:B------:R-:W-:-:S05]  /*7c00*/  FADD.FTZ R16, R21, R16 ;  /* 0x0000001015107221 */ /* 0x000fca0000010000 */
[----:B------:R1:W-:Y:S01]  /*7c10*/  STL [R1+0x18], R16 ;  /* 0x0000181001007387 */ /* 0x0003e20000100800 */
[----:B------:R-:W-:Y:S01]  /*7c20*/  FFMA.FTZ R15, R50, R3, R15 ;  /* 0x00000003320f7223 */ /* 0x000fe2000001000f */
[----:B------:R-:W-:-:S04]  /*7c30*/  FFMA.FTZ R9, R51, R2, R9 ;  /* 0x0000000233097223 */ /* 0x000fc80000010009 */
[----:B------:R1:W-:Y:S01]  /*7c40*/  STL [R1+0xc4], R15 ;  /* 0x0000c40f01007387 */ /* 0x0003e20000100800 */
[----:B------:R-:W-:-:S03]  /*7c50*/  FADD.FTZ R8, R22, R8 ;  /* 0x0000000816087221 */ /* 0x000fc60000010000 */
[----:B------:R1:W-:Y:S01]  /*7c60*/  STL [R1+0xc8], R9 ;  /* 0x0000c80901007387 */ /* 0x0003e20000100800 */
[----:B------:R-:W-:Y:S01]  /*7c70*/  FADD.FTZ R7, R23, R7 ;  /* 0x0000000717077221 */ /* 0x000fe20000010000 */
[----:B------:R-:W-:-:S05]  /*7c80*/  FADD.FTZ R6, R0, R6 ;  /* 0x0000000600067221 */ /* 0x000fca0000010000 */
[----:B------:R1:W-:Y:S04]  /*7c90*/  STL [R1+0xc], R6 ;  /* 0x00000c0601007387 */ /* 0x0003e80000100800 */
[----:B------:R1:W-:Y:S04]  /*7ca0*/  STL [R1+0x14], R8 ;  /* 0x0000140801007387 */ /* 0x0003e80000100800 */
[----:B------:R1:W-:Y:S04]  /*7cb0*/  STL [R1+0x10], R7 ;  /* 0x0000100701007387 */ /* 0x0003e80000100800 */
[----:B------:R1:W-:Y:S01]  /*7cc0*/  @!P2 STS [R25+0x6304], R4 ;  /* 0x006304041900a388 */ /* 0x0003e20000000800 */
[----:B------:R-:W-:Y:S06]  /*7cd0*/  BAR.SYNC.DEFER_BLOCKING 0x0 ;  /* 0x0000000000007b1d */ /* 0x000fec0000010000 */
[----:B------:R-:W-:Y:S05]  /*7ce0*/  @P0 BRA `(.L_x_1329) ;  /* 0x0000000000400947 */ /* 0x000fea0003800000 */
[----:B------:R-:W0:Y:S01]  /*7cf0*/  S2UR UR35, SR_CgaCtaId ;  /* 0x00000000002379c3 */ /* 0x000e220000008800 */
[----:B------:R-:W-:Y:S01]  /*7d00*/  UMOV UR34, 0x400 ;  /* 0x0000040000227882 */ /* 0x000fe20000000000 */
[----:B------:R-:W-:Y:S01]  /*7d10*/  UISETP.NE.AND UP0, UPT, UR52, UR56, UPT ;  /* 0x000000383400728c */ /* 0x000fe2000bf05270 */
[----:B-1----:R-:W-:-:S05]  /*7d20*/  MOV R9, UR7 ;  /* 0x0000000700097c02 */ /* 0x002fca0008000f00 */
[----:B------:R-:W-:Y:S01]  /*7d30*/  PLOP3.LUT P0, PT, PT, PT, UP0, 0x80, 0x0 ;  /* 0x000000000000781c */ /* 0x000fe20003f0f008 */
[----:B0-----:R-:W-:-:S06]  /*7d40*/  ULEA UR34, UR35, UR34, 0x18 ;  /* 0x0000002223227291 */ /* 0x001fcc000f8ec03f */
[----:B------:R-:W-:-:S04]  /*7d50*/  IMAD.U32 R70, RZ, RZ, UR34 ;  /* 0x00000022ff467e24 */ /* 0x000fc8000f8e00ff */
[----:B------:R-:W-:Y:S01]  /*7d60*/  IMAD R9, R9, 0x4, R70 ;  /* 0x0000000409097824 */ /* 0x000fe200078e0246 */
[----:B------:R-:W0:Y:S04]  /*7d70*/  LDS.64 R2, [R70+0x6308] ;  /* 0x0063080046027984 */ /* 0x000e280000000a00 */
[----:B------:R-:W1:Y:S04]  /*7d80*/  LDS R5, [R70+0x6310] ;  /* 0x0063100046057984 */ /* 0x000e680000000800 */
[----:B------:R-:W2:Y:S01]  /*7d90*/  @P0 LDS R7, [R9+0x7f50] ;  /* 0x007f500009070984 */ /* 0x000ea20000000800 */
[----:B0-----:R-:W-:-:S04]  /*7da0*/  FADD.FTZ R2, R4, R2 ;  /* 0x0000000204027221 */ /* 0x001fc80000010000 */
[----:B------:R-:W-:-:S04]  /*7db0*/  FADD.FTZ R2, R3, R2 ;  /* 0x0000000203027221 */ /* 0x000fc80000010000 */
[----:B-1----:R-:W-:-:S04]  /*7dc0*/  FADD.FTZ R4, R2, R5 ;  /* 0x0000000502047221 */ /* 0x002fc80000010000 */
[----:B--2---:R-:W-:-:S05]  /*7dd0*/  @P0 FADD.FTZ R4, R4, R7 ;  /* 0x0000000704040221 */ /* 0x004fca0000010000 */
[----:B------:R0:W-:Y:S02]  /*7de0*/  STS [R9+0x7f50], R4 ;  /* 0x007f500409007388 */ /* 0x0001e40000000800 */
.L_x_1329:
[----:B------:R-:W-:Y:S05]  /*7df0*/  BSYNC B0 ;  /* 0x0000000000007941 */ /* 0x000fea0003800000 */
.L_x_1328:
[----:B------:R-:W-:Y:S02]  /*7e00*/  UIADD3 UR7, UR7, 0x1, URZ ;  /* 0x0000000107077890 */ /* 0x000fe4000fffe03f */
[----:B------:R-:W-:Y:S02]  /*7e10*/  UIADD3 UR8, UP1, UR8, 0x1, URZ ;  /* 0x0000000108087890 */ /* 0x000fe4000ff3e03f */
[----:B------:R-:W-:Y:S02]  /*7e20*/  UISETP.GE.AND UP0, UPT, UR7, UR57, UPT ;  /* 0x000000390700728c */ /* 0x000fe4000bf06270 */
[----:B------:R-:W-:-:S04]  /*7e30*/  UIADD3.X UR9, URZ, UR9, URZ, UP1, !UPT ;  /* 0x000000093f097290 */ /* 0x000fc80008ffe43f */
[----:B------:R-:W-:-:S13]  /*7e40*/  PLOP3.LUT P0, PT, PT, PT, UP0, 0x80, 0x0 ;  /* 0x000000000000781c */ /* 0x000fda0003f0f008 */
[----:B------:R-:W-:Y:S05]  /*7e50*/  @!P0 BRA `(.L_x_1330) ;  /* 0xffffffac00a48947 */ /* 0x000fea000383ffff */
.L_x_1286:
[----:B------:R-:W2:Y:S01]  /*7e60*/  LDL.LU R23, [R1+0xbc] ;  /* 0x0000bc0001177983 */ /* 0x000ea20000300800 */
[----:B------:R-:W3:Y:S08]  /*7e70*/  S2UR UR8, SR_CgaCtaId ;  /* 0x00000000000879c3 */ /* 0x000ef00000008800 */
[----:B------:R-:W-:Y:S01]  /*7e80*/  BAR.SYNC.DEFER_BLOCKING 0x0 ;  /* 0x0000000000007b1d */ /* 0x000fe20000010000 */
[----:B------:R-:W-:-:S05]  /*7e90*/  ISETP.NE.AND P0, PT, R72, RZ, PT ;  /* 0x000000ff4800720c */ /* 0x000fca0003f05270 */
[----:B------:R-:W-:Y:S01]  /*7ea0*/  UMOV UR7, 0x400 ;  /* 0x0000040000077882 */ /* 0x000fe20000000000 */
[----:B------:R-:W-:Y:S01]  /*7eb0*/  ULDC.64 UR20, c[0x0][0x3a8] ;  /* 0x0000ea0000147ab9 */ /* 0x000fe20000000a00 */
[----:B------:R-:W2:Y:S04]  /*7ec0*/  LDL.LU R22, [R1+0xc0] ;  /* 0x0000c00001167983 */ /* 0x000ea80000300800 */
[----:B------:R-:W4:Y:S04]  /*7ed0*/  LDL.LU R10, [R1+0x90] ;  /* 0x00009000010a7983 */ /* 0x000f280000300800 */
[----:B------:R-:W4:Y:S04]  /*7ee0*/  LDL.LU R11, [R1+0x8c] ;  /* 0x00008c00010b7983 */ /* 0x000f280000300800 */
[----:B------:R-:W5:Y:S04]  /*7ef0*/  LDL.LU R12, [R1+0x98] ;  /* 0x00009800010c7983 */ /* 0x000f680000300800 */
[----:B------:R-:W5:Y:S04]  /*7f00*/  LDL.LU R13, [R1+0x94] ;  /* 0x00009400010d7983 */ /* 0x000f680000300800 */
[----:B------:R-:W4:Y:S04]  /*7f10*/  LDL.LU R21, [R1+0xb4] ;  /* 0x0000b40001157983 */ /* 0x000f280000300800 */
[----:B------:R-:W4:Y:S04]  /*7f20*/  LDL.LU R20, [R1+0xb8] ;  /* 0x0000b80001147983 */ /* 0x000f280000300800 */
[----:B------:R-:W5:Y:S04]  /*7f30*/  LDL.LU R19, [R1+0xac] ;  /* 0x0000ac0001137983 */ /* 0x000f680000300800 */
[----:B------:R-:W5:Y:S04]  /*7f40*/  LDL.LU R18, [R1+0xb0] ;  /* 0x0000b00001127983 */ /* 0x000f680000300800 */
[----:B-1----:R-:W4:Y:S04]  /*7f50*/  LDL.LU R17, [R1+0xa4] ;  /* 0x0000a40001117983 */ /* 0x002f280000300800 */
[----:B------:R-:W4:Y:S04]  /*7f60*/  LDL.LU R16, [R1+0xa8] ;  /* 0x0000a80001107983 */ /* 0x000f280000300800 */
[----:B------:R-:W4:Y:S04]  /*7f70*/  LDL.LU R15, [R1+0x9c] ;  /* 0x00009c00010f7983 */ /* 0x000f280000300800 */
[----:B------:R-:W4:Y:S04]  /*7f80*/  LDL.LU R14, [R1+0xa0] ;  /* 0x0000a000010e7983 */ /* 0x000f280000300800 */
[----:B------:R-:W4:Y:S04]  /*7f90*/  LDL.LU R25, [R1+0xc4] ;  /* 0x0000c40001197983 */ /* 0x000f280000300800 */
[----:B------:R-:W4:Y:S04]  /*7fa0*/  LDL.LU R24, [R1+0xc8] ;  /* 0x0000c80001187983 */ /* 0x000f280000300800 */
[----:B------:R-:W4:Y:S04]  /*7fb0*/  LDL R78, [R1+0x8] ;  /* 0x00000800014e7983 */ /* 0x000f280000100800 */
[----:B------:R-:W4:Y:S04]  /*7fc0*/  LDL R77, [R1+0x4] ;  /* 0x00000400014d7983 */ /* 0x000f280000100800 */
[----:B------:R-:W4:Y:S01]  /*7fd0*/  LDL R76, [R1] ;  /* 0x00000000014c7983 */ /* 0x000f220000100800 */
[----:B---3--:R-:W-:-:S03]  /*7fe0*/  ULEA UR7, UR8, UR7, 0x18 ;  /* 0x0000000708077291 */ /* 0x008fc6000f8ec03f */
[----:B------:R-:W-:-:S03]  /*7ff0*/  ULDC.64 UR8, c[0x0][0x388] ;  /* 0x0000e20000087ab9 */ /* 0x000fc60000000a00 */
[----:B------:R-:W-:Y:S01]  /*8000*/  IMAD.U32 R70, RZ, RZ, UR7 ;  /* 0x00000007ff467e24 */ /* 0x000fe2000f8e00ff */
[----:B------:R-:W-:Y:S02]  /*8010*/  UIMAD UR22, UR38, UR8, URZ ;  /* 0x00000008261672a4 */ /* 0x000fe4000f8e023f */
[----:B------:R-:W-:Y:S02]  /*8020*/  UIMAD.WIDE.U32 UR18, UR37, UR8, URZ ;  /* 0x00000008251272a5 */ /* 0x000fe4000f8e003f */
[----:B------:R-:W-:Y:S02]  /*8030*/  UIMAD UR23, UR38, UR20, URZ ;  /* 0x00000014261772a4 */ /* 0x000fe4000f8e023f */
[----:B------:R-:W-:Y:S01]  /*8040*/  UIMAD UR9, UR37, UR9, UR22 ;  /* 0x00000009250972a4 */ /* 0x000fe2000f8e0216 */
[----:B------:R-:W-:Y:S01]  /*8050*/  BSSY B0, `(.L_x_1331) ;  /* 0x0000057000007945 */ /* 0x000fe20003800000 */
[----:B------:R-:W-:Y:S02]  /*8060*/  UIMAD UR24, UR6, -0x800, UR39 ;  /* 0xfffff800061878a4 */ /* 0x000fe4000f8e0227 */
[----:B------:R-:W-:-:S02]  /*8070*/  UIMAD UR21, UR37, UR21, UR23 ;  /* 0x00000015251572a4 */ /* 0x000fc4000f8e0217 */
[----:B------:R-:W-:Y:S01]  /*8080*/  UIADD3 UR25, UR19, UR9, URZ ;  /* 0x0000000913197290 */ /* 0x000fe2000fffe03f */
[----:B--2---:R-:W-:-:S04]  /*8090*/  F2FP.BF16.F32.PACK_AB R2, R23, R22 ;  /* 0x000000161702723e */ /* 0x004fc800000010ff */
[C---:B0-----:R-:W-:Y:S02]  /*80a0*/  PRMT R4, R2.reuse, 0x7610, R4 ;  /* 0x0000761002047816 */ /* 0x041fe40000000004 */
[----:B------:R-:W-:-:S03]  /*80b0*/  PRMT R5, R2, 0x7632, R5 ;  /* 0x0000763202057816 */ /* 0x000fc60000000005 */
[----:B------:R-:W-:Y:S04]  /*80c0*/  STS.U16 [R52+0x4], R4 ;  /* 0x0000040434007388 */ /* 0x000fe80000000400 */
[----:B------:R-:W-:Y:S01]  /*80d0*/  STS.U16 [R52+0x6], R5 ;  /* 0x0000060534007388 */ /* 0x000fe20000000400 */
[----:B-----5:R-:W-:-:S04]  /*80e0*/  F2FP.BF16.F32.PACK_AB R2, R19, R18 ;  /* 0x000000121302723e */ /* 0x020fc800000010ff */
[----:B------:R-:W-:Y:S02]  /*80f0*/  PRMT R8, R2, 0x7610, R8 ;  /* 0x0000761002087816 */ /* 0x000fe40000000008 */
        /* <DEDUP_REMOVED lines=10> */
[----:B0-----:R-:W-:Y:S02]  /*81a0*/  PRMT R26, R2, 0x7632, R26 ;  /* 0x00007632021a7816 */ /* 0x001fe4000000001a */
[----:B------:R-:W-:Y:S01]  /*81b0*/  F2FP.BF16.F32.PACK_AB R2, R15, R14 ;  /* 0x0000000e0f02723e */ /* 0x000fe200000010ff */
[----:B------:R0:W-:Y:S01]  /*81c0*/  STS.U16 [R52+0xa], R7 ;  /* 0x00000a0734007388 */ /* 0x0001e20000000400 */
[C---:B-1----:R-:W-:Y:S02]  /*81d0*/  PRMT R3, R0.reuse, 0x7610, R3 ;  /* 0x0000761000037816 */ /* 0x042fe40000000003 */
[----:B------:R-:W-:Y:S02]  /*81e0*/  PRMT R4, R0, 0x7632, R4 ;  /* 0x0000763200047816 */ /* 0x000fe40000000004 */
[----:B------:R-:W-:-:S02]  /*81f0*/  PRMT R5, R2, 0x7610, R5 ;  /* 0x0000761002057816 */ /* 0x000fc40000000005 */
[----:B------:R-:W-:Y:S02]  /*8200*/  PRMT R9, R2, 0x7632, R9 ;  /* 0x0000763202097816 */ /* 0x000fe40000000009 */
[----:B------:R-:W-:Y:S02]  /*8210*/  F2FP.BF16.F32.PACK_AB R0, R13, R12 ;  /* 0x0000000c0d00723e */ /* 0x000fe400000010ff */
[----:B------:R-:W-:Y:S01]  /*8220*/  F2FP.BF16.F32.PACK_AB R2, R11, R10 ;  /* 0x0000000a0b02723e */ /* 0x000fe200000010ff */
[----:B------:R1:W-:Y:S03]  /*8230*/  STS.U16 [R52+0xe], R26 ;  /* 0x00000e1a34007388 */ /* 0x0003e60000000400 */
[C---:B--2---:R-:W-:Y:S02]  /*8240*/  PRMT R6, R2.reuse, 0x7610, R6 ;  /* 0x0000761002067816 */ /* 0x044fe40000000006 */
[----:B0-----:R-:W-:-:S02]  /*8250*/  PRMT R7, R2, 0x7632, R7 ;  /* 0x0000763202077816 */ /* 0x001fc40000000007 */
[----:B------:R-:W-:Y:S02]  /*8260*/  MOV R2, UR60 ;  /* 0x0000003c00027c02 */ /* 0x000fe40008000f00 */
[----:B-1----:R-:W-:Y:S01]  /*8270*/  PRMT R26, R0, 0x7632, R26 ;  /* 0x00007632001a7816 */ /* 0x002fe2000000001a */
        /* <DEDUP_REMOVED lines=26> */
[----:B------:R2:W-:Y:S01]  /*8420*/  @!P0 STS [UR7+0x1080], R2 ;  /* 0x00108002ff008988 */ /* 0x0005e20008000807 */
[----:B------:R-:W-:Y:S06]  /*8430*/  BAR.SYNC.DEFER_BLOCKING 0x0 ;  /* 0x0000000000007b1d */ /* 0x000fec0000010000 */
[----:B------:R-:W3:Y:S01]  /*8440*/  LDS R6, [R70+0x1080] ;  /* 0x0010800046067984 */ /* 0x000ee20000000800 */
[----:B0-----:R-:W-:-:S04]  /*8450*/  SHF.L.U32 R0, R72, 0x4, RZ ;  /* 0x0000000448007819 */ /* 0x001fc800000006ff */
[----:B-1----:R-:W-:-:S04]  /*8460*/  LOP3.LUT R7, R0, 0xfffffe00, RZ, 0xc0, !PT ;  /* 0xfffffe0000077812 */ /* 0x002fc800078ec0ff */
[----:B------:R-:W-:Y:S01]  /*8470*/  LOP3.LUT R7, R7, 0x1f, R72, 0xf8, !PT ;  /* 0x0000001f07077812 */ /* 0x000fe200078ef848 */
[----:B------:R-:W-:Y:S01]  /*8480*/  IMAD.U32 R3, RZ, RZ, UR53 ;  /* 0x00000035ff037e24 */ /* 0x000fe2000f8e00ff */
[----:B------:R-:W-:Y:S02]  /*8490*/  USHF.R.S32.HI UR7, URZ, 0x1f, UR36 ;  /* 0x0000001f3f077899 */ /* 0x000fe40008011424 */
[----:B------:R-:W-:Y:S02]  /*84a0*/  SHF.R.S32.HI R0, RZ, 0x1f, R7 ;  /* 0x0000001fff007819 */ /* 0x000fe40000011407 */
[----:B--2---:R-:W-:-:S04]  /*84b0*/  IADD3 R2, P2, R7, UR53, RZ ;  /* 0x0000003507027c10 */ /* 0x004fc8000ff5e0ff */
[----:B------:R-:W-:Y:S02]  /*84c0*/  LEA.HI.X.SX32 R3, R3, R0, 0x1, P2 ;  /* 0x0000000003037211 */ /* 0x000fe400010f0eff */
[----:B---3--:R-:W-:-:S13]  /*84d0*/  ISETP.GE.AND P1, PT, R7, R6, PT ;  /* 0x000000060700720c */ /* 0x008fda0003f26270 */
        /* <DEDUP_REMOVED lines=14> */
.L_x_1332:
[----:B------:R-:W-:Y:S05]  /*85c0*/  BSYNC B0 ;  /* 0x0000000000007941 */ /* 0x000fea0003800000 */
.L_x_1331:
[----:B------:R-:W2:Y:S01]  /*85d0*/  LDL.LU R79, [R1+0xc] ;  /* 0x00000c00014f7983 */ /* 0x000ea20000300800 */
[----:B------:R-:W-:-:S03]  /*85e0*/  ULDC.64 UR8, c[0x0][0x390] ;  /* 0x0000e40000087ab9 */ /* 0x000fc60000000a00 */
[----:B------:R-:W3:Y:S04]  /*85f0*/  LDL.LU R10, [R1+0x10] ;  /* 0x00001000010a7983 */ /* 0x000ee80000300800 */
[----:B0-----:R-:W4:Y:S04]  /*8600*/  LDL.LU R11, [R1+0x30] ;  /* 0x00003000010b7983 */ /* 0x001f280000300800 */
[----:B------:R-:W5:Y:S04]  /*8610*/  LDL.LU R12, [R1+0x28] ;  /* 0x00002800010c7983 */ /* 0x000f680000300800 */
        /* <DEDUP_REMOVED lines=9> */
[----:B------:R-:W2:Y:S01]  /*86b0*/  LDL.LU R32, [R1+0x114] ;  /* 0x0001140001207983 */ /* 0x000ea20000300800 */
        /* <DEDUP_REMOVED lines=10> */
[----:B------:R-:W-:Y:S01]  /*8760*/  USHF.R.S32.HI UR22, URZ, 0x1f, UR24 ;  /* 0x0000001f3f167899 */ /* 0x000fe20008011418 */
[----:B------:R-:W-:Y:S01]  /*8770*/  LEA R4, P1, R7, UR8, 0x1 ;  /* 0x0000000807047c11 */ /* 0x000fe2000f8208ff */
[C---:B------:R-:W-:Y:S01]  /*8780*/  VIADD R34, R53.reuse, 0xe ;  /* 0x0000000e35227836 */ /* 0x040fe20000000000 */
[----:B------:R-:W-:Y:S01]  /*8790*/  IADD3 R36, R53, 0xf, RZ ;  /* 0x0000000f35247810 */ /* 0x000fe20007ffe0ff */
[----:B------:R-:W-:Y:S01]  /*87a0*/  UIADD3.X UR18, UR22, UR23, UR19, UP0, !UPT ;  /* 0x0000001716127290 */ /* 0x000fe200087fe413 */
[----:B------:R-:W-:Y:S01]  /*87b0*/  LEA.HI.X R5, R7, UR9, R0, 0x1, P1 ;  /* 0x0000000907057c11 */ /* 0x000fe200088f0c00 */
[----:B------:R-:W-:Y:S01]  /*87c0*/  IMAD.U32 R8, RZ, RZ, UR25 ;  /* 0x00000019ff087e24 */ /* 0x000fe2000f8e00ff */
[----:B------:R-:W-:-:S02]  /*87d0*/  ISETP.GE.AND P1, PT, R68, R6, PT ;  /* 0x000000064400720c */ /* 0x000fc40003f26270 */
[----:B------:R-:W-:Y:S02]  /*87e0*/  LEA.HI.SX32 R49, R34, R53, 0x1b ;  /* 0x0000003522317211 */ /* 0x000fe400078fdaff */
[----:B------:R-:W-:Y:S02]  /*87f0*/  LEA R4, P4, R8, R4, 0x1 ;  /* 0x0000000408047211 */ /* 0x000fe400078808ff */
[----:B------:R-:W-:-:S04]  /*8800*/  MOV R9, UR18 ;  /* 0x0000001200097c02 */ /* 0x000fc80008000f00 */
[----:B------:R-:W-:Y:S02]  /*8810*/  LEA.HI.X R5, R8, R5, R9, 0x1, P4 ;  /* 0x0000000508057211 */ /* 0x000fe400020f0c09 */
[-C--:B------:R-:W-:Y:S02]  /*8820*/  ISETP.GE.AND P4, PT, R62, R6.reuse, PT ;  /* 0x000000063e00720c */ /* 0x080fe40003f86270 */
[----:B------:R-:W-:Y:S01]  /*8830*/  IADD3 R8, R53, 0x1, RZ ;  /* 0x0000000135087810 */ /* 0x000fe20007ffe0ff */
[----:B------:R0:W-:Y:S01]  /*8840*/  @!P1 STG.E.U16 desc[UR16][R4.64+-0xf80], R15 ;  /* 0xfff0800f04009986 */ /* 0x0001e2000c101510 */
[----:B------:R-:W-:-:S03]  /*8850*/  ISETP.GE.AND P1, PT, R65, R6, PT ;  /* 0x000000064100720c */ /* 0x000fc60003f26270 */
[----:B------:R1:W-:Y:S01]  /*8860*/  @!P2 STG.E.U16 desc[UR16][R4.64+-0xf40], R17 ;  /* 0xfff0c0110400a986 */ /* 0x0003e2000c101510 */
        /* <DEDUP_REMOVED lines=21> */
[----:B---3--:R-:W-:Y:S01]  /*89c0*/  MOV R80, R10 ;  /* 0x0000000a00507202 */ /* 0x008fe20000000f00 */
[----:B------:R-:W-:-:S02]  /*89d0*/  VIADD R10, R53, 0x2 ;  /* 0x00000002350a7836 */ /* 0x000fc40000000000 */
[----:B----4-:R-:W-:Y:S01]  /*89e0*/  IMAD.MOV.U32 R50, RZ, RZ, R11 ;  /* 0x000000ffff327224 */ /* 0x010fe200078e000b */
[-C--:B------:R-:W-:Y:S02]  /*89f0*/  LEA.HI.SX32 R11, R8, R53.reuse, 0x1b ;  /* 0x00000035080b7211 */ /* 0x080fe400078fdaff */
[----:B0-----:R-:W-:Y:S02]  /*8a00*/  LEA.HI.SX32 R15, R10, R53, 0x1b ;  /* 0x000000350a0f7211 */ /* 0x001fe400078fdaff */
[----:B-----5:R-:W-:Y:S02]  /*8a10*/  MOV R73, R12 ;  /* 0x0000000c00497202 */ /* 0x020fe40000000f00 */
[C---:B------:R-:W-:Y:S02]  /*8a20*/  IADD3 R12, R53.reuse, 0x3, RZ ;  /* 0x00000003350c7810 */ /* 0x040fe40007ffe0ff */
[----:B--2---:R-:W-:Y:S02]  /*8a30*/  MOV R74, R14 ;  /* 0x0000000e004a7202 */ /* 0x004fe40000000f00 */
[C---:B------:R-:W-:Y:S01]  /*8a40*/  IADD3 R14, R53.reuse, 0x4, RZ ;  /* 0x00000004350e7810 */ /* 0x040fe20007ffe0ff */
[----:B------:R-:W-:Y:S01]  /*8a50*/  IMAD.MOV.U32 R51, RZ, RZ, R16 ;  /* 0x000000ffff337224 */ /* 0x000fe200078e0010 */
[----:B------:R-:W-:Y:S01]  /*8a60*/  F2FP.BF16.F32.PACK_AB R8, R80, R79 ;  /* 0x0000004f5008723e */ /* 0x000fe200000010ff */
[----:B------:R-:W-:Y:S01]  /*8a70*/  BAR.SYNC.DEFER_BLOCKING 0x0 ;  /* 0x0000000000007b1d */ /* 0x000fe20000010000 */
[----:B------:R-:W-:Y:S01]  /*8a80*/  VIADD R16, R53, 0x5 ;  /* 0x0000000535107836 */ /* 0x000fe20000000000 */
[----:B------:R-:W-:-:S02]  /*8a90*/  MOV R48, R18 ;  /* 0x0000001200307202 */ /* 0x000fc40000000f00 */
[C---:B------:R-:W-:Y:S02]  /*8aa0*/  IADD3 R18, R53.reuse, 0x6, RZ ;  /* 0x0000000635127810 */ /* 0x040fe40007ffe0ff */
[----:B------:R-:W-:Y:S02]  /*8ab0*/  MOV R46, R20 ;  /* 0x00000014002e7202 */ /* 0x000fe40000000f00 */
[----:B-1----:R-:W-:Y:S01]  /*8ac0*/  LEA.HI.SX32 R17, R12, R53, 0x1b ;  /* 0x000000350c117211 */ /* 0x002fe200078fdaff */
[----:B------:R-:W-:Y:S01]  /*8ad0*/  IMAD.MOV.U32 R44, RZ, RZ, R22 ;  /* 0x000000ffff2c7224 */ /* 0x000fe200078e0016 */
[----:B------:R-:W-:Y:S01]  /*8ae0*/  F2FP.BF16.F32.PACK_AB R5, R48, R46 ;  /* 0x0000002e3005723e */ /* 0x000fe200000010ff */
[C---:B------:R-:W-:Y:S01]  /*8af0*/  VIADD R22, R53.reuse, 0x8 ;  /* 0x0000000835167836 */ /* 0x040fe20000000000 */
[----:B------:R-:W-:Y:S02]  /*8b00*/  IADD3 R20, R53, 0x7, RZ ;  /* 0x0000000735147810 */ /* 0x000fe40007ffe0ff */
[----:B------:R-:W-:-:S02]  /*8b10*/  MOV R42, R24 ;  /* 0x00000018002a7202 */ /* 0x000fc40000000f00 */
[-C--:B------:R-:W-:Y:S02]  /*8b20*/  LEA.HI.SX32 R19, R14, R53.reuse, 0x1b ;  /* 0x000000350e137211 */ /* 0x080fe400078fdaff */
[----:B------:R-:W-:Y:S01]  /*8b30*/  MOV R40, R26 ;  /* 0x0000001a00287202 */ /* 0x000fe20000000f00 */
[----:B------:R-:W-:Y:S01]  /*8b40*/  IMAD.MOV.U32 R38, RZ, RZ, R28 ;  /* 0x000000ffff267224 */ /* 0x000fe200078e001c */
[----:B------:R-:W-:Y:S01]  /*8b50*/  MOV R75, R30 ;  /* 0x0000001e004b7202 */ /* 0x000fe20000000f00 */
[----:B------:R-:W-:Y:S02]  /*8b60*/  VIADD R28, R53, 0xb ;  /* 0x0000000b351c7836 */ /* 0x000fe40000000000 */
[----:B------:R-:W-:Y:S01]  /*8b70*/  FADD.FTZ R6, R79, R32 ;  /* 0x000000204f067221 */ /* 0x000fe20000010000 */
[----:B------:R-:W-:Y:S01]  /*8b80*/  F2FP.BF16.F32.PACK_AB R9, R75, R40 ;  /* 0x000000284b09723e */ /* 0x000fe200000010ff */
[----:B------:R-:W-:Y:S01]  /*8b90*/  IMAD R15, R15, 0x2, R70 ;  /* 0x000000020f0f7824 */ /* 0x000fe200078e0246 */
[----:B------:R-:W-:Y:S01]  /*8ba0*/  F2FP.BF16.F32.PACK_AB R4, R73, R74 ;  /* 0x0000004a4904723e */ /* 0x000fe200000010ff */
[----:B------:R-:W-:Y:S01]  /*8bb0*/  FADD.FTZ R6, R6, R80 ;  /* 0x0000005006067221 */ /* 0x000fe20000010000 */
[----:B------:R-:W-:Y:S01]  /*8bc0*/  LEA.HI.SX32 R21, R16, R53, 0x1b ;  /* 0x0000003510157211 */ /* 0x000fe200078fdaff */
[----:B------:R0:W-:Y:S01]  /*8bd0*/  STS.U16 [R52], R8 ;  /* 0x0000000834007388 */ /* 0x0001e20000000400 */
[----:B------:R-:W-:Y:S01]  /*8be0*/  PRMT R10, R8, 0x7632, R10 ;  /* 0x00007632080a7816 */ /* 0x000fe2000000000a */
[----:B------:R-:W-:Y:S01]  /*8bf0*/  FADD.FTZ R6, R6, R46 ;  /* 0x0000002e06067221 */ /* 0x000fe20000010000 */
[----:B------:R-:W-:-:S02]  /*8c00*/  MOV R46, R44 ;  /* 0x0000002c002e7202 */ /* 0x000fc40000000f00 */
[----:B------:R-:W-:Y:S01]  /*8c10*/  MOV R44, R38 ;  /* 0x00000026002c7202 */ /* 0x000fe20000000f00 */
[----:B------:R-:W-:Y:S01]  /*8c20*/  FADD.FTZ R6, R6, R48 ;  /* 0x0000003006067221 */ /* 0x000fe20000010000 */
[----:B------:R-:W-:Y:S01]  /*8c30*/  IMAD.MOV.U32 R48, RZ, RZ, R42 ;  /* 0x000000ffff307224 */ /* 0x000fe200078e002a */
[----:B------:R-:W-:Y:S01]  /*8c40*/  LEA R11, R11, R70, 0x1 ;  /* 0x000000460b0b7211 */ /* 0x000fe200078e08ff */
[----:B------:R-:W2:Y:S01]  /*8c50*/  LDL.LU R42, [R1+0x40] ;  /* 0x00004000012a7983 */ /* 0x000ea20000300800 */
[----:B------:R-:W-:Y:S01]  /*8c60*/  FADD.FTZ R6, R6, R40 ;  /* 0x0000002806067221 */ /* 0x000fe20000010000 */
[----:B------:R-:W-:Y:S02]  /*8c70*/  IADD3 R24, R53, 0x9, RZ ;  /* 0x0000000935187810 */ /* 0x000fe40007ffe0ff */
[----:B------:R-:W3:Y:S01]  /*8c80*/  LDL.LU R40, [R1+0x44] ;  /* 0x0000440001287983 */ /* 0x000ee20000300800 */
[----:B------:R-:W-:Y:S02]  /*8c90*/  PRMT R12, R5, 0x7610, R12 ;  /* 0x00007610050c7816 */ /* 0x000fe4000000000c */
[----:B------:R-:W-:Y:S01]  /*8ca0*/  IADD3 R26, R53, 0xa, RZ ;  /* 0x0000000a351a7810 */ /* 0x000fe20007ffe0ff */
[----:B------:R-:W3:Y:S01]  /*8cb0*/  LDL.LU R38, [R1+0x48] ;  /* 0x0000480001267983 */ /* 0x000ee20000300800 */
[----:B------:R-:W-:-:S02]  /*8cc0*/  LEA.HI.SX32 R23, R18, R53, 0x1b ;  /* 0x0000003512177211 */ /* 0x000fc400078fdaff */
[----:B------:R-:W-:Y:S02]  /*8cd0*/  PRMT R14, R5, 0x7632, R14 ;  /* 0x00007632050e7816 */ /* 0x000fe4000000000e */
[-C--:B------:R-:W-:Y:S02]  /*8ce0*/  LEA R17, R17, R70.reuse, 0x1 ;  /* 0x0000004611117211 */ /* 0x080fe400078e08ff */
[-C--:B------:R-:W-:Y:S02]  /*8cf0*/  LEA.HI.SX32 R25, R20, R53.reuse, 0x1b ;  /* 0x0000003514197211 */ /* 0x080fe400078fdaff */
[----:B------:R-:W-:Y:S02]  /*8d00*/  LEA.HI.SX32 R27, R22, R53, 0x1b ;  /* 0x00000035161b7211 */ /* 0x000fe400078fdaff */
[----:B------:R-:W-:Y:S02]  /*8d10*/  LEA R19, R19, R70, 0x1 ;  /* 0x0000004613137211 */ /* 0x000fe400078e08ff */
[----:B------:R-:W-:-:S02]  /*8d20*/  PRMT R13, R4, 0x7610, R13 ;  /* 0x00007610040d7816 */ /* 0x000fc4000000000d */
[----:B------:R-:W-:Y:S01]  /*8d30*/  PRMT R16, R4, 0x7632, R16 ;  /* 0x0000763204107816 */ /* 0x000fe20000000010 */
[----:B------:R1:W-:Y:S01]  /*8d40*/  STS.U16 [R11+0x2], R10 ;  /* 0x0000020a0b007388 */ /* 0x0003e20000000400 */
[----:B------:R-:W-:Y:S01]  /*8d50*/  IADD3 R30, R53, 0xc, RZ ;  /* 0x0000000c351e7810 */ /* 0x000fe20007ffe0ff */
[----:B------:R-:W-:Y:S01]  /*8d60*/  IMAD R21, R21, 0x2, R70 ;  /* 0x0000000215157824 */ /* 0x000fe200078e0246 */
[----:B------:R-:W-:Y:S02]  /*8d70*/  F2FP.BF16.F32.PACK_AB R5, R50, R51 ;  /* 0x000000333205723e */ /* 0x000fe400000010ff */
[----:B------:R-:W-:Y:S01]  /*8d80*/  F2FP.BF16.F32.PACK_AB R4, R46, R48 ;  /* 0x000000302e04723e */ /* 0x000fe200000010ff */
[----:B------:R4:W-:Y:S01]  /*8d90*/  STS.U16 [R15+0x4], R12 ;  /* 0x0000040c0f007388 */ /* 0x0009e20000000400 */
[----:B------:R-:W-:Y:S02]  /*8da0*/  IADD3 R32, R53, 0xd, RZ ;  /* 0x0000000d35207810 */ /* 0x000fe40007ffe0ff */
[----:B------:R-:W-:-:S02]  /*8db0*/  LEA.HI.SX32 R29, R24, R53, 0x1b ;  /* 0x00000035181d7211 */ /* 0x000fc400078fdaff */
[----:B0-----:R-:W-:Y:S01]  /*8dc0*/  PRMT R8, R9, 0x7632, R8 ;  /* 0x0000763209087816 */ /* 0x001fe20000000008 */
[----:B------:R-:W-:Y:S01]  /*8dd0*/  STS.U16 [R17+0x6], R14 ;  /* 0x0000060e11007388 */ /* 0x000fe20000000400 */
[-C--:B------:R-:W-:Y:S02]  /*8de0*/  LEA.HI.SX32 R31, R26, R53.reuse, 0x1b ;  /* 0x000000351a1f7211 */ /* 0x080fe400078fdaff */
[-C--:B------:R-:W-:Y:S02]  /*8df0*/  LEA.HI.SX32 R43, R28, R53.reuse, 0x1b ;  /* 0x000000351c2b7211 */ /* 0x080fe400078fdaff */
[-C--:B------:R-:W-:Y:S01]  /*8e00*/  LEA R23, R23, R70.reuse, 0x1 ;  /* 0x0000004617177211 */ /* 0x080fe200078e08ff */
[----:B------:R0:W-:Y:S01]  /*8e10*/  STS.U16 [R19+0x8], R9 ;  /* 0x0000080913007388 */ /* 0x0001e20000000400 */
[----:B------:R-:W-:Y:S01]  /*8e20*/  LEA R25, R25, R70, 0x1 ;  /* 0x0000004619197211 */ /* 0x000fe200078e08ff */
[----:B------:R-:W-:Y:S01]  /*8e30*/  IMAD R27, R27, 0x2, R70 ;  /* 0x000000021b1b7824 */ /* 0x000fe200078e0246 */
[----:B------:R-:W-:-:S02]  /*8e40*/  LEA.HI.SX32 R45, R30, R53, 0x1b ;  /* 0x000000351e2d7211 */ /* 0x000fc400078fdaff */
[C---:B-1----:R-:W-:Y:S02]  /*8e50*/  PRMT R10, R5.reuse, 0x7610, R10 ;  /* 0x00007610050a7816 */ /* 0x042fe4000000000a */
[C---:B------:R-:W-:Y:S02]  /*8e60*/  PRMT R11, R4.reuse, 0x7610, R11 ;  /* 0x00007610040b7816 */ /* 0x040fe4000000000b */
[----:B----4-:R-:W-:Y:S01]  /*8e70*/  PRMT R12, R4, 0x7632, R12 ;  /* 0x00007632040c7816 */ /* 0x010fe2000000000c */
[----:B------:R1:W-:Y:S01]  /*8e80*/  STS.U16 [R21+0xa], R8 ;  /* 0x00000a0815007388 */ /* 0x0003e20000000400 */
[-C--:B------:R-:W-:Y:S02]  /*8e90*/  LEA.HI.SX32 R47, R32, R53.reuse, 0x1b ;  /* 0x00000035202f7211 */ /* 0x080fe400078fdaff */
[----:B0-----:R-:W-:Y:S02]  /*8ea0*/  PRMT R9, R5, 0x7632, R9 ;  /* 0x0000763205097816 */ /* 0x001fe40000000009 */
[-C--:B------:R-:W-:Y:S01]  /*8eb0*/  LEA R29, R29, R70.reuse, 0x1 ;  /* 0x000000461d1d7211 */ /* 0x080fe200078e08ff */
[----:B------:R-:W-:Y:S01]  /*8ec0*/  STS.U16 [R23+0xc], R13 ;  /* 0x00000c0d17007388 */ /* 0x000fe20000000400 */
[-C--:B------:R-:W-:Y:S01]  /*8ed0*/  LEA R31, R31, R70.reuse, 0x1 ;  /* 0x000000461f1f7211 */ /* 0x080fe200078e08ff */
[--C-:B------:R-:W-:Y:S01]  /*8ee0*/  IMAD R43, R43, 0x2, R70.reuse ;  /* 0x000000022b2b7824 */ /* 0x100fe200078e0246 */
[----:B------:R-:W-:Y:S01]  /*8ef0*/  LEA.HI.SX32 R53, R36, R53, 0x1b ;  /* 0x0000003524357211 */ /* 0x000fe200078fdaff */
[----:B------:R-:W-:Y:S01]  /*8f00*/  STS.U16 [R25+0xe], R16 ;  /* 0x00000e1019007388 */ /* 0x000fe20000000400 */
[-C--:B------:R-:W-:Y:S01]  /*8f10*/  LEA R45, R45, R70.reuse, 0x1 ;  /* 0x000000462d2d7211 */ /* 0x080fe200078e08ff */
[----:B------:R-:W-:Y:S01]  /*8f20*/  IMAD R49, R49, 0x2, R70 ;  /* 0x0000000231317824 */ /* 0x000fe200078e0246 */
[-C--:B------:R-:W-:Y:S01]  /*8f30*/  LEA R47, R47, R70.reuse, 0x1 ;  /* 0x000000462f2f7211 */ /* 0x080fe200078e08ff */
[----:B------:R0:W-:Y:S01]  /*8f40*/  STS.U16 [R27+0x10], R10 ;  /* 0x0000100a1b007388 */ /* 0x0001e20000000400 */
[----:B------:R-:W-:-:S03]  /*8f50*/  LEA R53, R53, R70, 0x1 ;  /* 0x0000004635357211 */ /* 0x000fc600078e08ff */
[----:B------:R-:W-:Y:S04]  /*8f60*/  STS.U16 [R29+0x12], R9 ;  /* 0x000012091d007388 */ /* 0x000fe80000000400 */
[----:B------:R-:W-:Y:S04]  /*8f70*/  STS.U16 [R31+0x14], R11 ;  /* 0x0000140b1f007388 */ /* 0x000fe80000000400 */
[----:B------:R-:W-:Y:S01]  /*8f80*/  STS.U16 [R43+0x16], R12 ;  /* 0x0000160c2b007388 */ /* 0x000fe20000000400 */
[----:B------:R-:W-:-:S04]  /*8f90*/  FADD.FTZ R6, R6, R75 ;  /* 0x0000004b06067221 */ /* 0x000fc80000010000 */
[----:B------:R-:W-:-:S04]  /*8fa0*/  FADD.FTZ R6, R6, R74 ;  /* 0x0000004a06067221 */ /* 0x000fc80000010000 */
[----:B------:R-:W-:-:S04]  /*8fb0*/  FADD.FTZ R6, R6, R73 ;  /* 0x0000004906067221 */ /* 0x000fc80000010000 */
[----:B------:R-:W-:-:S04]  /*8fc0*/  FADD.FTZ R6, R6, R51 ;  /* 0x0000003306067221 */ /* 0x000fc80000010000 */
[----:B------:R-:W-:-:S04]  /*8fd0*/  FADD.FTZ R6, R6, R50 ;  /* 0x0000003206067221 */ /* 0x000fc80000010000 */
[----:B------:R-:W-:-:S04]  /*8fe0*/  FADD.FTZ R6, R6, R48 ;  /* 0x0000003006067221 */ /* 0x000fc80000010000 */
[----:B------:R-:W-:-:S04]  /*8ff0*/  FADD.FTZ R6, R6, R46 ;  /* 0x0000002e06067221 */ /* 0x000fc80000010000 */
[----:B------:R-:W-:Y:S01]  /*9000*/  FADD.FTZ R6, R6, R44 ;  /* 0x0000002c06067221 */ /* 0x000fe20000010000 */
[----:B------:R-:W-:Y:S01]  /*9010*/  UIMAD.WIDE.U32 UR8, UR37, UR20, URZ ;  /* 0x00000014250872a5 */ /* 0x000fe2000f8e003f */
[----:B------:R-:W-:Y:S03]  /*9020*/  BSSY B0, `(.L_x_1333) ;  /* 0x0000035000007945 */ /* 0x000fe60003800000 */
[----:B------:R-:W-:Y:S01]  /*9030*/  UIADD3 UR23, UR9, UR21, URZ ;  /* 0x0000001509177290 */ /* 0x000fe2000fffe03f */
[----:B--2---:R-:W-:-:S04]  /*9040*/  F2FP.BF16.F32.PACK_AB R4, R42, R44 ;  /* 0x0000002c2a04723e */ /* 0x004fc800000010ff */
[----:B-1----:R-:W-:Y:S02]  /*9050*/  PRMT R8, R4, 0x7632, R8 ;  /* 0x0000763204087816 */ /* 0x002fe40000000008 */
[----:B---3--:R-:W-:Y:S01]  /*9060*/  F2FP.BF16.F32.PACK_AB R5, R38, R40 ;  /* 0x000000282605723e */ /* 0x008fe200000010ff */
[----:B------:R1:W-:Y:S03]  /*9070*/  STS.U16 [R45+0x18], R4 ;  /* 0x000018042d007388 */ /* 0x0003e60000000400 */
[C---:B0-----:R-:W-:Y:S02]  /*9080*/  PRMT R10, R5.reuse, 0x7610, R10 ;  /* 0x00007610050a7816 */ /* 0x041fe4000000000a */
[----:B------:R-:W-:Y:S01]  /*9090*/  PRMT R14, R5, 0x7632, R14 ;  /* 0x00007632050e7816 */ /* 0x000fe2000000000e */
[----:B------:R-:W-:Y:S01]  /*90a0*/  STS.U16 [R47+0x1a], R8 ;  /* 0x00001a082f007388 */ /* 0x000fe20000000400 */
[----:B------:R-:W-:-:S03]  /*90b0*/  MOV R5, UR60 ;  /* 0x0000003c00057c02 */ /* 0x000fc60008000f00 */
        /* <DEDUP_REMOVED lines=20> */
[----:B------:R-:W-:Y:S01]  /*9200*/  BAR.SYNC.DEFER_BLOCKING 0x0 ;  /* 0x0000000000007b1d */ /* 0x000fe20000010000 */
[----:B------:R-:W-:-:S05]  /*9210*/  FADD.FTZ R6, R6, R42 ;  /* 0x0000002a06067221 */ /* 0x000fca0000010000 */
[----:B------:R-:W0:Y:S01]  /*9220*/  LDS R8, [R70+0x1080] ;  /* 0x0010800046087984 */ /* 0x000e220000000800 */
[----:B------:R-:W-:-:S04]  /*9230*/  FADD.FTZ R6, R6, R40 ;  /* 0x0000002806067221 */ /* 0x000fc80000010000 */
[----:B-1----:R-:W-:-:S05]  /*9240*/  FADD.FTZ R4, R6, R38 ;  /* 0x0000002606047221 */ /* 0x002fca0000010000 */
[----:B------:R1:W-:Y:S01]  /*9250*/  STL [R1+0x114], R4 ;  /* 0x0001140401007387 */ /* 0x0003e20000100800 */
[C---:B0-----:R-:W-:Y:S02]  /*9260*/  ISETP.GE.AND P0, PT, R7.reuse, R8, PT ;  /* 0x000000080700720c */ /* 0x041fe40003f06270 */
[----:B------:R-:W-:-:S04]  /*9270*/  IADD3 R7, P1, R7, -0x7e0, RZ ;  /* 0xfffff82007077810 */ /* 0x000fc80007f3e0ff */
[----:B------:R-:W-:-:S07]  /*9280*/  IADD3.X R0, R0, -0x1, RZ, P1, !PT ;  /* 0xffffffff00007810 */ /* 0x000fce0000ffe4ff */
[----:B-1----:R-:W-:Y:S05]  /*9290*/  @P0 BRA `(.L_x_1334) ;  /* 0x0000000000340947 */ /* 0x002fea0003800000 */
        /* <DEDUP_REMOVED lines=13> */
.L_x_1334:
[----:B------:R-:W-:Y:S05]  /*9370*/  BSYNC B0 ;  /* 0x0000000000007941 */ /* 0x000fea0003800000 */
.L_x_1333:
        /* <DEDUP_REMOVED lines=15> */
[----:B------:R-:W-:Y:S01]  /*9470*/  MOV R3, UR24 ;  /* 0x0000001800037c02 */ /* 0x000fe20008000f00 */
[----:B------:R-:W-:Y:S01]  /*9480*/  UIADD3 UR48, UP1, UR48, -0x1000, URZ ;  /* 0xfffff00030307890 */ /* 0x000fe2000ff3e03f */
[----:B------:R-:W-:Y:S01]  /*9490*/  LEA.HI.X R0, R7, UR19, R0, 0x1, P0 ;  /* 0x0000001307007c11 */ /* 0x000fe200080f0c00 */
[----:B------:R-:W-:Y:S01]  /*94a0*/  UIADD3 UR50, UP2, UR50, -0x1000, URZ ;  /* 0xfffff00032327890 */ /* 0x000fe2000ff5e03f */
[----:B------:R-:W-:Y:S01]  /*94b0*/  LEA R2, P0, R3, R2, 0x1 ;  /* 0x0000000203027211 */ /* 0x000fe200078008ff */
[----:B------:R-:W-:Y:S01]  /*94c0*/  UIADD3 UR42, UP3, UR42, -0x1000, URZ ;  /* 0xfffff0002a2a7890 */ /* 0x000fe2000ff7e03f */
[----:B0-----:R-:W-:Y:S01]  /*94d0*/  MOV R4, UR8 ;  /* 0x0000000800047c02 */ /* 0x001fe20008000f00 */
        /* <DEDUP_REMOVED lines=36> */
.L_x_1284:
        /* <DEDUP_REMOVED lines=11> */
[----:B------:R-:W-:-:S04]  /*97d0*/  @!P1 LEA.HI R9, R9, R4, RZ, 0x5 ;  /* 0x0000000409099211 */ /* 0x000fc800078f28ff */
[----:B------:R-:W-:Y:S01]  /*97e0*/  @!P1 SHF.R.S32.HI R9, RZ, 0x5, R9 ;  /* 0x00000005ff099819 */ /* 0x000fe20000011409 */
[----:B--2---:R-:W0:Y:S02]  /*97f0*/  SHFL.DOWN P0, R0, R2, 0x1, 0x1f ;  /* 0x08201f0002007f89 */ /* 0x004e240000000000 */
[----:B0-----:R-:W-:-:S05]  /*9800*/  @P0 FADD R0, R0, R2 ;  /* 0x0000000200000221 */ /* 0x001fca0000000000 */
[----:B------:R-:W0:Y:S02]  /*9810*/  SHFL.DOWN P0, R3, R0, 0x2, 0x1f ;  /* 0x08401f0000037f89 */ /* 0x000e240000000000 */
[----:B0-----:R-:W-:Y:S01]  /*9820*/  @P0 FADD R3, R0, R3 ;  /* 0x0000000300030221 */ /* 0x001fe20000000000 */
[----:B------:R-:W-:-:S04]  /*9830*/  @!P1 MOV R0, 0x400 ;  /* 0x0000040000009802 */ /* 0x000fc80000000f00 */
[----:B------:R-:W0:Y:S01]  /*9840*/  SHFL.DOWN P0, R2, R3, 0x4, 0x1f ;  /* 0x08801f0003027f89 */ /* 0x000e220000000000 */
[----:B-1----:R-:W-:-:S05]  /*9850*/  @!P1 LEA R0, R11, R0, 0x18 ;  /* 0x000000000b009211 */ /* 0x002fca00078ec0ff */
        /* <DEDUP_REMOVED lines=21> */
.L_x_1337:
[----:B------:R-:W-:Y:S05]  /*99b0*/  BSYNC B0 ;  /* 0x0000000000007941 */ /* 0x000fea0003800000 */
.L_x_1336:
[----:B------:R-:W-:Y:S01]  /*99c0*/  ULDC.64 UR4, c[0x0][0x3f8] ;  /* 0x0000fe0000047ab9 */ /* 0x000fe20000000a00 */
[----:B------:R-:W-:Y:S01]  /*99d0*/  BSSY B0, `(.L_x_1338) ;  /* 0x000002c000007945 */ /* 0x000fe20003800000 */
[----:B------:R-:W-:-:S04]  /*99e0*/  ISETP.NE.U32.AND P0, PT, RZ, UR4, PT ;  /* 0x00000004ff007c0c */ /* 0x000fc8000bf05070 */
[----:B------:R-:W-:-:S13]  /*99f0*/  ISETP.NE.AND.EX P0, PT, RZ, UR5, PT, P0 ;  /* 0x00000005ff007c0c */ /* 0x000fda000bf05300 */
[----:B------:R-:W-:Y:S05]  /*9a00*/  @!P0 BRA `(.L_x_1339) ;  /* 0x00000000009c8947 */ /* 0x000fea0003800000 */
[----:B-1----:R-:W2:Y:S01]  /*9a10*/  LDL.LU R2, [R1+0x114] ;  /* 0x0001140001027983 */ /* 0x002ea20000300800 */
[----:B------:R-:W1:Y:S01]  /*9a20*/  S2R R4, SR_LANEID ;  /* 0x0000000000047919 */ /* 0x000e620000000000 */
[----:B0-----:R-:W0:Y:S01]  /*9a30*/  S2R R7, SR_TID.X ;  /* 0x0000000000077919 */ /* 0x001e220000002100 */
[----:B------:R-:W-:Y:S01]  /*9a40*/  BAR.SYNC.DEFER_BLOCKING 0x0 ;  /* 0x0000000000007b1d */ /* 0x000fe20000010000 */
[----:B-1----:R-:W-:-:S13]  /*9a50*/  ISETP.NE.AND P1, PT, R4, RZ, PT ;  /* 0x000000ff0400720c */ /* 0x002fda0003f25270 */
[----:B------:R-:W1:Y:S01]  /*9a60*/  @!P1 S2R R11, SR_CgaCtaId ;  /* 0x00000000000b9919 */ /* 0x000e620000008800 */
[----:B------:R-:W-:-:S04]  /*9a70*/  @!P1 MOV R4, 0x400 ;  /* 0x0000040000049802 */ /* 0x000fc80000000f00 */
[----:B-1----:R-:W-:Y:S01]  /*9a80*/  @!P1 LEA R11, R11, R4, 0x18 ;  /* 0x000000040b0b9211 */ /* 0x002fe200078ec0ff */
[----:B--2---:R-:W1:Y:S02]  /*9a90*/  SHFL.DOWN P0, R0, R2, 0x1, 0x1f ;  /* 0x08201f0002007f89 */ /* 0x004e640000000000 */
[----:B-1----:R-:W-:-:S05]  /*9aa0*/  @P0 FADD R0, R0, R2 ;  /* 0x0000000200000221 */ /* 0x002fca0000000000 */
[----:B------:R-:W1:Y:S02]  /*9ab0*/  SHFL.DOWN P0, R3, R0, 0x2, 0x1f ;  /* 0x08401f0000037f89 */ /* 0x000e640000000000 */
[----:B-1----:R-:W-:Y:S01]  /*9ac0*/  @P0 FADD R3, R0, R3 ;  /* 0x0000000300030221 */ /* 0x002fe20000000000 */
[----:B0-----:R-:W-:-:S04]  /*9ad0*/  @!P1 SHF.R.S32.HI R0, RZ, 0x1f, R7 ;  /* 0x0000001fff009819 */ /* 0x001fc80000011407 */
        /* <DEDUP_REMOVED lines=14> */
[----:B-1----:R-:W-:-:S04]  /*9bc0*/  @!P0 MOV R0, 0x400 ;  /* 0x0000040000008802 */ /* 0x002fc80000000f00 */
        /* <DEDUP_REMOVED lines=11> */
.L_x_1339:
[----:B01----:R-:W0:Y:S02]  /*9c80*/  S2R R7, SR_TID.X ;  /* 0x0000000000077919 */ /* 0x003e240000002100 */
.L_x_1340:
[----:B------:R-:W-:Y:S05]  /*9c90*/  BSYNC B0 ;  /* 0x0000000000007941 */ /* 0x000fea0003800000 */
.L_x_1338:
[----:B------:R-:W-:Y:S02]  /*9ca0*/  ULDC UR14, c[0x0][0x21c] ;  /* 0x00008700000e7ab9 */ /* 0x000fe40000000800 */
[----:B0-----:R-:W-:-:S13]  /*9cb0*/  ISETP.GE.AND P0, PT, R7, UR14, PT ;  /* 0x0000000e07007c0c */ /* 0x001fda000bf06270 */
[----:B------:R-:W-:Y:S05]  /*9cc0*/  @P0 EXIT ;  /* 0x000000000000094d */ /* 0x000fea0003800000 */
[----:B------:R-:W0:Y:S01]  /*9cd0*/  S2UR UR10, SR_CgaCtaId ;  /* 0x00000000000a79c3 */ /* 0x000e220000008800 */
[----:B------:R-:W-:Y:S01]  /*9ce0*/  USHF.R.S32.HI UR6, URZ, 0x1f, UR36 ;  /* 0x0000001f3f067899 */ /* 0x000fe20008011424 */
[----:B------:R-:W-:Y:S01]  /*9cf0*/  ULDC.64 UR8, c[0x0][0x338] ;  /* 0x0000ce0000087ab9 */ /* 0x000fe20000000a00 */
[----:B------:R-:W-:Y:S02]  /*9d00*/  UMOV UR7, 0x400 ;  /* 0x0000040000077882 */ /* 0x000fe40000000000 */
[----:B------:R-:W-:Y:S02]  /*9d10*/  UIMAD UR6, UR6, UR8, URZ ;  /* 0x00000008060672a4 */ /* 0x000fe4000f8e023f */
[----:B------:R-:W-:Y:S02]  /*9d20*/  UIMAD.WIDE.U32 UR4, UR36, UR8, URZ ;  /* 0x00000008240472a5 */ /* 0x000fe4000f8e003f */
[----:B------:R-:W-:Y:S01]  /*9d30*/  UIMAD UR6, UR36, UR9, UR6 ;  /* 0x00000009240672a4 */ /* 0x000fe2000f8e0206 */
[----:B------:R-:W-:Y:S01]  /*9d40*/  ULDC UR8, c[0x0][0x0] ;  /* 0x0000000000087ab9 */ /* 0x000fe20000000800 */
[----:B------:R-:W-:-:S02]  /*9d50*/  ULDC.64 UR12, c[0x0][0x3c0] ;  /* 0x0000f000000c7ab9 */ /* 0x000fc40000000a00 */
[----:B------:R-:W-:Y:S02]  /*9d60*/  UIADD3 UR6, UR5, UR6, URZ ;  /* 0x0000000605067290 */ /* 0x000fe4000fffe03f */
[----:B0-----:R-:W-:-:S03]  /*9d70*/  ULEA UR7, UR10, UR7, 0x18 ;  /* 0x000000070a077291 */ /* 0x001fc6000f8ec03f */
[----:B------:R-:W-:-:S09]  /*9d80*/  ULDC.64 UR10, c[0x0][0x340] ;  /* 0x0000d000000a7ab9 */ /* 0x000fd20000000a00 */
.L_x_1341:
[----:B-1----:R-:W-:Y:S01]  /*9d90*/  LEA R0, R7, UR7, 0x2 ;  /* 0x0000000707007c11 */ /* 0x002fe2000f8e10ff */
[----:B0-----:R-:W-:Y:S01]  /*9da0*/  IMAD.U32 R5, RZ, RZ, UR5 ;  /* 0x00000005ff057e24 */ /* 0x001fe2000f8e00ff */
[----:B--2---:R-:W-:Y:S02]  /*9db0*/  SHF.R.S32.HI R2, RZ, 0x1f, R7 ;  /* 0x0000001fff027819 */ /* 0x004fe40000011407 */
[----:B------:R-:W-:Y:S01]  /*9dc0*/  MOV R4, UR4 ;  /* 0x0000000400047c02 */ /* 0x000fe20008000f00 */
[----:B------:R-:W0:Y:S01]  /*9dd0*/  LDS R9, [R0+0x7f50] ;  /* 0x007f500000097984 */ /* 0x000e220000000800 */
[----:B------:R-:W-:Y:S01]  /*9de0*/  MOV R3, UR6 ;  /* 0x0000000600037c02 */ /* 0x000fe20008000f00 */
[----:B------:R-:W-:Y:S01]  /*9df0*/  IMAD R6, R2, UR10, RZ ;  /* 0x0000000a02067c24 */ /* 0x000fe2000f8e02ff */
[----:B------:R-:W-:-:S03]  /*9e00*/  MOV R2, R4 ;  /* 0x0000000400027202 */ /* 0x000fc60000000f00 */
[C---:B------:R-:W-:Y:S02]  /*9e10*/  IMAD R5, R7.reuse, UR11, R6 ;  /* 0x0000000b07057c24 */ /* 0x040fe4000f8e0206 */
[----:B------:R-:W-:-:S04]  /*9e20*/  IMAD.WIDE.U32 R2, R7, UR10, R2 ;  /* 0x0000000a07027c25 */ /* 0x000fc8000f8e0002 */
[----:B------:R-:W-:Y:S01]  /*9e30*/  VIADD R7, R7, UR8 ;  /* 0x0000000807077c36 */ /* 0x000fe20008000000 */
[----:B------:R-:W-:Y:S02]  /*9e40*/  IADD3 R3, R3, R5, RZ ;  /* 0x0000000503037210 */ /* 0x000fe40007ffe0ff */
[----:B------:R-:W-:-:S04]  /*9e50*/  LEA R4, P0, R2, UR12, 0x2 ;  /* 0x0000000c02047c11 */ /* 0x000fc8000f8010ff */
[----:B------:R-:W-:Y:S02]  /*9e60*/  LEA.HI.X R5, R2, UR13, R3, 0x2, P0 ;  /* 0x0000000d02057c11 */ /* 0x000fe400080f1403 */
[----:B------:R-:W-:-:S03]  /*9e70*/  ISETP.GE.AND P0, PT, R7, UR14, PT ;  /* 0x0000000e07007c0c */ /* 0x000fc6000bf06270 */
[----:B0-----:R0:W-:Y:S10]  /*9e80*/  REDG.E.ADD.F32.FTZ.RN.STRONG.GPU desc[UR16][R4.64], R9 ;  /* 0x00000009040079a6 */ /* 0x0011f4000c10f390 */
[----:B------:R-:W-:Y:S05]  /*9e90*/  @!P0 BRA `(.L_x_1341) ;  /* 0xfffffffc00bc8947 */ /* 0x000fea000383ffff */
[----:B------:R-:W-:Y:S05]  /*9ea0*/  EXIT ;  /* 0x000000000000794d */ /* 0x000fea0003800000 */
.L_x_1290:
[----:B------:R-:W-:Y:S01]  /*9eb0*/  HFMA2.MMA R87, -RZ, RZ, 0, 5.9604644775390625e-08 ;  /* 0x00000001ff577435 */ /* 0x000fe200000001ff */
[----:B------:R-:W-:Y:S01]  /*9ec0*/  MOV R165, R162 ;  /* 0x000000a200a57202 */ /* 0x000fe20000000f00 */
[----:B------:R-:W-:Y:S01]  /*9ed0*/  IMAD.MOV.U32 R86, RZ, RZ, RZ ;  /* 0x000000ffff567224 */ /* 0x000fe200078e00ff */
[----:B------:R-:W-:-:S08]  /*9ee0*/  MOV R146, 0xffffffff ;  /* 0xffffffff00927802 */ /* 0x000fd00000000f00 */
[----:B-1---5:R-:W-:Y:S05]  /*9ef0*/  WARPSYNC.COLLECTIVE R146, `(.L_x_1342) ;  /* 0x0000000092087348 */ /* 0x022fea0003c00000 */
[----:B------:R0:W2:Y:S02]  /*9f00*/  SHFL.UP P3, R147, R165, R87, R86 ;  /* 0x04000057a5937389 */ /* 0x0000a40000060056 */
[----:B012--5:R-:W-:Y:S01]  /*9f10*/  ENDCOLLECTIVE ;  /* 0x000000000000791b */ /* 0x027fe20003800000 */
.L_x_1342:
[----:B------:R-:W-:Y:S01]  /*9f20*/  IMAD.MOV.U32 R165, RZ, RZ, R163 ;  /* 0x000000ffffa57224 */ /* 0x000fe200078e00a3 */
[----:B------:R-:W-:-:S07]  /*9f30*/  MOV R145, R147 ;  /* 0x0000009300917202 */ /* 0x000fce0000000f00 */
[----:B------:R-:W-:Y:S05]  /*9f40*/  WARPSYNC.COLLECTIVE R146, `(.L_x_1343) ;  /* 0x0000000092087348 */ /* 0x000fea0003c00000 */
[----:B------:R0:W1:Y:S02]  /*9f50*/  SHFL.UP P3, R147, R165, R87, R86 ;  /* 0x04000057a5937389 */ /* 0x0000640000060056 */
[----:B01----:R-:W-:Y:S01]  /*9f60*/  ENDCOLLECTIVE ;  /* 0x000000000000791b */ /* 0x003fe20003800000 */
.L_x_1343:
        /* <DEDUP_REMOVED lines=10> */
.L_x_1344:
[----:B------:R-:W-:Y:S01]  /*a010*/  IMAD.MOV.U32 R165, RZ, RZ, R163 ;  /* 0x000000ffffa57224 */ /* 0x000fe200078e00a3 */
[----:B------:R-:W-:-:S07]  /*a020*/  MOV R145, R147 ;  /* 0x0000009300917202 */ /* 0x000fce0000000f00 */
[----:B------:R-:W-:Y:S05]  /*a030*/  WARPSYNC.COLLECTIVE R146, `(.L_x_1345) ;  /* 0x0000000092087348 */ /* 0x000fea0003c00000 */
[----:B------:R0:W1:Y:S02]  /*a040*/  SHFL.UP P3, R147, R165, R87, R86 ;  /* 0x04000057a5937389 */ /* 0x0000640000060056 */
[----:B01----:R-:W-:Y:S01]  /*a050*/  ENDCOLLECTIVE ;  /* 0x000000000000791b */ /* 0x003fe20003800000 */
.L_x_1345:
        /* <DEDUP_REMOVED lines=10> */
.L_x_1346:
[----:B------:R-:W-:Y:S01]  /*a100*/  IMAD.MOV.U32 R165, RZ, RZ, R163 ;  /* 0x000000ffffa57224 */ /* 0x000fe200078e00a3 */
[----:B------:R-:W-:-:S07]  /*a110*/  MOV R145, R147 ;  /* 0x0000009300917202 */ /* 0x000fce0000000f00 */
[----:B------:R-:W-:Y:S05]  /*a120*/  WARPSYNC.COLLECTIVE R146, `(.L_x_1347) ;  /* 0x0000000092087348 */ /* 0x000fea0003c00000 */
[----:B------:R0:W1:Y:S02]  /*a130*/  SHFL.UP P3, R147, R165, R87, R86 ;  /* 0x04000057a5937389 */ /* 0x0000640000060056 */
[----:B01----:R-:W-:Y:S01]  /*a140*/  ENDCOLLECTIVE ;  /* 0x000000000000791b */ /* 0x003fe20003800000 */
.L_x_1347:
        /* <DEDUP_REMOVED lines=10> */
.L_x_1348:
[----:B------:R-:W-:Y:S01]  /*a1f0*/  IMAD.MOV.U32 R165, RZ, RZ, R163 ;  /* 0x000000ffffa57224 */ /* 0x000fe200078e00a3 */
[----:B------:R-:W-:-:S07]  /*a200*/  MOV R145, R147 ;  /* 0x0000009300917202 */ /* 0x000fce0000000f00 */
[----:B------:R-:W-:Y:S05]  /*a210*/  WARPSYNC.COLLECTIVE R146, `(.L_x_1349) ;  /* 0x0000000092087348 */ /* 0x000fea0003c00000 */
[----:B------:R0:W1:Y:S02]  /*a220*/  SHFL.UP P3, R147, R165, R87, R86 ;  /* 0x04000057a5937389 */ /* 0x0000640000060056 */
[----:B01----:R-:W-:Y:S01]  /*a230*/  ENDCOLLECTIVE ;  /* 0x000000000000791b */ /* 0x003fe20003800000 */
.L_x_1349:
        /* <DEDUP_REMOVED lines=10> */
.L_x_1350:
[----:B------:R-:W-:Y:S01]  /*a2e0*/  IMAD.MOV.U32 R165, RZ, RZ, R163 ;  /* 0x000000ffffa57224 */ /* 0x000fe200078e00a3 */
[----:B------:R-:W-:-:S07]  /*a2f0*/  MOV R145, R147 ;  /* 0x0000009300917202 */ /* 0x000fce0000000f00 */
[----:B------:R-:W-:Y:S05]  /*a300*/  WARPSYNC.COLLECTIVE R146, `(.L_x_1351) ;  /* 0x0000000092087348 */ /* 0x000fea0003c00000 */
[----:B------:R0:W1:Y:S02]  /*a310*/  SHFL.UP P3, R147, R165, R87, R86 ;  /* 0x04000057a5937389 */ /* 0x0000640000060056 */
[----:B01----:R-:W-:Y:S01]  /*a320*/  ENDCOLLECTIVE ;  /* 0x000000000000791b */ /* 0x003fe20003800000 */
.L_x_1351:
[----:B------:R-:W-:Y:S01]  /*a330*/  MOV R86, R147 ;  /* 0x0000009300567202 */ /* 0x000fe20000000f00 */
[----:B------:R-:W-:Y:S06]  /*a340*/  BRA `(.L_x_1352) ;  /* 0xffffffa800e47947 */ /* 0x000fec000383ffff */
.L_x_1291:
        /* <DEDUP_REMOVED lines=8> */
.L_x_1354:
[----:B------:R-:W-:Y:S05]  /*a3d0*/  BSYNC B0 ;  /* 0x0000000000007941 */ /* 0x000fea0003800000 */
.L_x_1353:
[----:B------:R-:W-:Y:S05]  /*a3e0*/  BRA `(.L_x_1355) ;  /* 0xffffffa800d07947 */ /* 0x000fea000383ffff */
.L_x_1292:
        /* <DEDUP_REMOVED lines=8> */
.L_x_1357:
[----:B------:R-:W-:Y:S05]  /*a470*/  BSYNC B0 ;  /* 0x0000000000007941 */ /* 0x000fea0003800000 */
.L_x_1356:
[----:B------:R-:W-:Y:S05]  /*a480*/  BRA `(.L_x_1358) ;  /* 0xffffffa800b07947 */ /* 0x000fea000383ffff */
.L_x_1293:
        /* <DEDUP_REMOVED lines=8> */
.L_x_1360:
[----:B------:R-:W-:Y:S05]  /*a510*/  BSYNC B0 ;  /* 0x0000000000007941 */ /* 0x000fea0003800000 */
.L_x_1359:
        /* <DEDUP_REMOVED lines=9> */
.L_x_1361:
[----:B------:R-:W-:Y:S01]  /*a5b0*/  HFMA2.MMA R86, -RZ, RZ, 0, 1.847743988037109375e-06 ;  /* 0x0000001fff567435 */ /* 0x000fe200000001ff */
[----:B------:R-:W-:Y:S01]  /*a5c0*/  IMAD.MOV.U32 R87, RZ, RZ, RZ ;  /* 0x000000ffff577224 */ /* 0x000fe200078e00ff */
[----:B------:R-:W-:-:S09]  /*a5d0*/  MOV R163, R147 ;  /* 0x0000009300a37202 */ /* 0x000fd20000000f00 */
[----:B------:R-:W-:Y:S05]  /*a5e0*/  WARPSYNC.COLLECTIVE R146, `(.L_x_1362) ;  /* 0x0000000092087348 */ /* 0x000fea0003c00000 */
[----:B------:R0:W1:Y:S02]  /*a5f0*/  SHFL.IDX P3, R147, R145, R87, R86 ;  /* 0x0000005791937389 */ /* 0x0000640000060056 */
[----:B01----:R-:W-:Y:S01]  /*a600*/  ENDCOLLECTIVE ;  /* 0x000000000000791b */ /* 0x003fe20003800000 */
.L_x_1362:
[----:B------:R-:W-:Y:S01]  /*a610*/  IMAD.MOV.U32 R145, RZ, RZ, R79 ;  /* 0x000000ffff917224 */ /* 0x000fe200078e004f */
[----:B------:R-:W-:-:S07]  /*a620*/  MOV R78, R147 ;  /* 0x00000093004e7202 */ /* 0x000fce0000000f00 */
[----:B------:R-:W-:Y:S05]  /*a630*/  WARPSYNC.COLLECTIVE R146, `(.L_x_1363) ;  /* 0x0000000092087348 */ /* 0x000fea0003c00000 */
[----:B------:R0:W1:Y:S02]  /*a640*/  SHFL.IDX P3, R147, R145, R87, R86 ;  /* 0x0000005791937389 */ /* 0x0000640000060056 */
[----:B01----:R-:W-:Y:S01]  /*a650*/  ENDCOLLECTIVE ;  /* 0x000000000000791b */ /* 0x003fe20003800000 */
.L_x_1363:
[----:B------:R-:W-:Y:S01]  /*a660*/  MOV R79, R147 ;  /* 0x00000093004f7202 */ /* 0x000fe20000000f00 */
[----:B------:R-:W-:Y:S06]  /*a670*/  BRA `(.L_x_1364) ;  /* 0xffffffa8004c7947 */ /* 0x000fec000383ffff */
.L_x_1295:
[----:B------:R-:W-:Y:S01]  /*a680*/  HFMA2.MMA R86, -RZ, RZ, 0, 1.847743988037109375e-06 ;  /* 0x0000001fff567435 */ /* 0x000fe200000001ff */
[----:B------:R-:W-:Y:S01]  /*a690*/  MOV R163, R155 ;  /* 0x0000009b00a37202 */ /* 0x000fe20000000f00 */
[----:B------:R-:W-:Y:S01]  /*a6a0*/  IMAD.MOV.U32 R147, RZ, RZ, 0x1 ;  /* 0x00000001ff937424 */ /* 0x000fe200078e00ff */
[----:B------:R-:W-:-:S08]  /*a6b0*/  MOV R146, 0xffffffff ;  /* 0xffffffff00927802 */ /* 0x000fd00000000f00 */
[----:B------:R-:W-:Y:S05]  /*a6c0*/  WARPSYNC.COLLECTIVE R146, `(.L_x_1365) ;  /* 0x0000000092087348 */ /* 0x000fea0003c00000 */
[----:B------:R0:W1:Y:S02]  /*a6d0*/  SHFL.DOWN P6, R145, R163, R147, R86 ;  /* 0x08000093a3917389 */ /* 0x00006400000c0056 */
[----:B01----:R-:W-:Y:S01]  /*a6e0*/  ENDCOLLECTIVE ;  /* 0x000000000000791b */ /* 0x003fe20003800000 */
.L_x_1365:
[----:B------:R-:W-:Y:S01]  /*a6f0*/  MOV R163, R162 ;  /* 0x000000a200a37202 */ /* 0x000fe20000000f00 */
[----:B------:R-:W-:-:S07]  /*a700*/  IMAD.MOV.U32 R87, RZ, RZ, R145 ;  /* 0x000000ffff577224 */ /* 0x000fce00078e0091 */
[----:B------:R-:W-:Y:S05]  /*a710*/  WARPSYNC.COLLECTIVE R146, `(.L_x_1366) ;  /* 0x0000000092087348 */ /* 0x000fea0003c00000 */
[----:B------:R0:W1:Y:S02]  /*a720*/  SHFL.DOWN P6, R145, R163, R147, R86 ;  /* 0x08000093a3917389 */ /* 0x00006400000c0056 */
[----:B01----:R-:W-:Y:S01]  /*a730*/  ENDCOLLECTIVE ;  /* 0x000000000000791b */ /* 0x003fe20003800000 */
.L_x_1366:
        /* <DEDUP_REMOVED lines=9> */
.L_x_1367:
[----:B------:R-:W-:Y:S01]  /*a7d0*/  MOV R163, R162 ;  /* 0x000000a200a37202 */ /* 0x000fe20000000f00 */
[----:B------:R-:W-:-:S07]  /*a7e0*/  IMAD.MOV.U32 R87, RZ, RZ, R145 ;  /* 0x000000ffff577224 */ /* 0x000fce00078e0091 */
[----:B------:R-:W-:Y:S05]  /*a7f0*/  WARPSYNC.COLLECTIVE R146, `(.L_x_1368) ;  /* 0x0000000092087348 */ /* 0x000fea0003c00000 */
[----:B------:R0:W1:Y:S02]  /*a800*/  SHFL.DOWN P6, R145, R163, R147, R86 ;  /* 0x08000093a3917389 */ /* 0x00006400000c0056 */
[----:B01----:R-:W-:Y:S01]  /*a810*/  ENDCOLLECTIVE ;  /* 0x000000000000791b */ /* 0x003fe20003800000 */
.L_x_1368:
        /* <DEDUP_REMOVED lines=9> */
.L_x_1369:
[----:B------:R-:W-:Y:S01]  /*a8b0*/  MOV R163, R162 ;  /* 0x000000a200a37202 */ /* 0x000fe20000000f00 */
[----:B------:R-:W-:-:S07]  /*a8c0*/  IMAD.MOV.U32 R87, RZ, RZ, R145 ;  /* 0x000000ffff577224 */ /* 0x000fce00078e0091 */
[----:B------:R-:W-:Y:S05]  /*a8d0*/  WARPSYNC.COLLECTIVE R146, `(.L_x_1370) ;  /* 0x0000000092087348 */ /* 0x000fea0003c00000 */
[----:B------:R0:W1:Y:S02]  /*a8e0*/  SHFL.DOWN P6, R145, R163, R147, R86 ;  /* 0x08000093a3917389 */ /* 0x00006400000c0056 */
[----:B01----:R-:W-:Y:S01]  /*a8f0*/  ENDCOLLECTIVE ;  /* 0x000000000000791b */ /* 0x003fe20003800000 */
.L_x_1370:
        /* <DEDUP_REMOVED lines=9> */
.L_x_1371:
[----:B------:R-:W-:Y:S01]  /*a990*/  MOV R163, R162 ;  /* 0x000000a200a37202 */ /* 0x000fe20000000f00 */
[----:B------:R-:W-:-:S07]  /*a9a0*/  IMAD.MOV.U32 R87, RZ, RZ, R145 ;  /* 0x000000ffff577224 */ /* 0x000fce00078e0091 */
[----:B------:R-:W-:Y:S05]  /*a9b0*/  WARPSYNC.COLLECTIVE R146, `(.L_x_1372) ;  /* 0x0000000092087348 */ /* 0x000fea0003c00000 */
[----:B------:R0:W1:Y:S02]  /*a9c0*/  SHFL.DOWN P6, R145, R163, R147, R86 ;  /* 0x08000093a3917389 */ /* 0x00006400000c0056 */
[----:B01----:R-:W-:Y:S01]  /*a9d0*/  ENDCOLLECTIVE ;  /* 0x000000000000791b */ /* 0x003fe20003800000 */
.L_x_1372:
        /* <DEDUP_REMOVED lines=9> */
.L_x_1373:
[----:B------:R-:W-:Y:S01]  /*aa70*/  MOV R163, R162 ;  /* 0x000000a200a37202 */ /* 0x000fe20000000f00 */
[----:B------:R-:W-:-:S07]  /*aa80*/  IMAD.MOV.U32 R87, RZ, RZ, R145 ;  /* 0x000000ffff577224 */ /* 0x000fce00078e0091 */
[----:B------:R-:W-:Y:S05]  /*aa90*/  WARPSYNC.COLLECTIVE R146, `(.L_x_1374) ;  /* 0x0000000092087348 */ /* 0x000fea0003c00000 */
[----:B------:R0:W1:Y:S02]  /*aaa0*/  SHFL.DOWN P6, R145, R163, R147, R86 ;  /* 0x08000093a3917389 */ /* 0x00006400000c0056 */
[----:B01----:R-:W-:Y:S01]  /*aab0*/  ENDCOLLECTIVE ;  /* 0x000000000000791b */ /* 0x003fe20003800000 */
.L_x_1374:
[----:B------:R-:W-:-:S05]  /*aac0*/  MOV R86, R145 ;  /* 0x0000009100567202 */ /* 0x000fca0000000f00 */
[C---:B------:R-:W-:Y:S01]  /*aad0*/  @!P0 FFMA.FTZ R162, R155.reuse, R86, R162 ;  /* 0x000000569ba28223 */ /* 0x040fe200000100a2 */
[----:B------:R-:W-:Y:S01]  /*aae0*/  @!P0 FMUL.FTZ R155, R155, R87 ;  /* 0x000000579b9b8220 */ /* 0x000fe20000410000 */
[----:B------:R-:W-:Y:S01]  /*aaf0*/  HFMA2.MMA R87, -RZ, RZ, 0, 0 ;  /* 0x00000000ff577435 */ /* 0x000fe200000001ff */
[----:B------:R-:W-:Y:S02]  /*ab00*/  MOV R86, 0x1f ;  /* 0x0000001f00567802 */ /* 0x000fe40000000f00 */
[--C-:B------:R-:W-:Y:S02]  /*ab10*/  IMAD.MOV.U32 R145, RZ, RZ, R155.reuse ;  /* 0x000000ffff917224 */ /* 0x100fe400078e009b */
[----:B------:R-:W-:-:S07]  /*ab20*/  IMAD.MOV.U32 R163, RZ, RZ, R155 ;  /* 0x000000ffffa37224 */ /* 0x000fce00078e009b */
[----:B------:R-:W-:Y:S05]  /*ab30*/  WARPSYNC.COLLECTIVE R146, `(.L_x_1375) ;  /* 0x0000000092087348 */ /* 0x000fea0003c00000 */
[----:B------:R0:W1:Y:S02]  /*ab40*/  SHFL.IDX P3, R147, R145, R87, R86 ;  /* 0x0000005791937389 */ /* 0x0000640000060056 */
[----:B01----:R-:W-:Y:S01]  /*ab50*/  ENDCOLLECTIVE ;  /* 0x000000000000791b */ /* 0x003fe20003800000 */
.L_x_1375:
[----:B------:R-:W-:Y:S01]  /*ab60*/  MOV R145, R162 ;  /* 0x000000a200917202 */ /* 0x000fe20000000f00 */
[----:B------:R-:W-:-:S07]  /*ab70*/  IMAD.MOV.U32 R164, RZ, RZ, R147 ;  /* 0x000000ffffa47224 */ /* 0x000fce00078e0093 */
[----:B------:R-:W-:Y:S05]  /*ab80*/  WARPSYNC.COLLECTIVE R146, `(.L_x_1376) ;  /* 0x0000000092087348 */ /* 0x000fea0003c00000 */
[----:B------:R0:W1:Y:S02]  /*ab90*/  SHFL.IDX P3, R147, R145, R87, R86 ;  /* 0x0000005791937389 */ /* 0x0000640000060056 */
[----:B01----:R-:W-:Y:S01]  /*aba0*/  ENDCOLLECTIVE ;  /* 0x000000000000791b */ /* 0x003fe20003800000 */
.L_x_1376:
[----:B------:R-:W-:Y:S01]  /*abb0*/  MOV R165, R147 ;  /* 0x0000009300a57202 */ /* 0x000fe20000000f00 */
[----:B------:R-:W-:-:S11]  /*abc0*/  HFMA2.MMA R147, -RZ, RZ, 0, 5.9604644775390625e-08 ;  /* 0x00000001ff937435 */ /* 0x000fd600000001ff */
[----:B------:R-:W-:Y:S05]  /*abd0*/  WARPSYNC.COLLECTIVE R146, `(.L_x_1377) ;  /* 0x0000000092087348 */ /* 0x000fea0003c00000 */
[----:B------:R0:W1:Y:S02]  /*abe0*/  SHFL.DOWN P6, R145, R163, R147, R86 ;  /* 0x08000093a3917389 */ /* 0x00006400000c0056 */
[----:B01----:R-:W-:Y:S01]  /*abf0*/  ENDCOLLECTIVE ;  /* 0x000000000000791b */ /* 0x003fe20003800000 */
.L_x_1377:
[----:B------:R-:W-:Y:S01]  /*ac00*/  IMAD.MOV.U32 R163, RZ, RZ, R162 ;  /* 0x000000ffffa37224 */ /* 0x000fe200078e00a2 */
[----:B------:R-:W-:-:S07]  /*ac10*/  MOV R155, R145 ;  /* 0x00000091009b7202 */ /* 0x000fce0000000f00 */
[----:B------:R-:W-:Y:S05]  /*ac20*/  WARPSYNC.COLLECTIVE R146, `(.L_x_1378) ;  /* 0x0000000092087348 */ /* 0x000fea0003c00000 */
[----:B------:R0:W1:Y:S02]  /*ac30*/  SHFL.DOWN P6, R145, R163, R147, R86 ;  /* 0x08000093a3917389 */ /* 0x00006400000c0056 */
[----:B01----:R-:W-:Y:S01]  /*ac40*/  ENDCOLLECTIVE ;  /* 0x000000000000791b */ /* 0x003fe20003800000 */
.L_x_1378:
[----:B------:R-:W-:Y:S02]  /*ac50*/  MOV R162, R145 ;  /* 0x0000009100a27202 */ /* 0x000fe40000000f00 */
[----:B------:R-:W-:-:S07]  /*ac60*/  MOV R145, R78 ;  /* 0x0000004e00917202 */ /* 0x000fce0000000f00 */
[----:B------:R-:W-:Y:S05]  /*ac70*/  WARPSYNC.COLLECTIVE R146, `(.L_x_1379) ;  /* 0x0000000092087348 */ /* 0x000fea0003c00000 */
[----:B------:R0:W1:Y:S02]  /*ac80*/  SHFL.IDX P3, R147, R145, R87, R86 ;  /* 0x0000005791937389 */ /* 0x0000640000060056 */
[----:B01----:R-:W-:Y:S01]  /*ac90*/  ENDCOLLECTIVE ;  /* 0x000000000000791b */ /* 0x003fe20003800000 */
.L_x_1379:
[----:B------:R-:W-:Y:S01]  /*aca0*/  MOV R145, R79 ;  /* 0x0000004f00917202 */ /* 0x000fe20000000f00 */
[----:B------:R-:W-:-:S07]  /*acb0*/  IMAD.MOV.U32 R163, RZ, RZ, R147 ;  /* 0x000000ffffa37224 */ /* 0x000fce00078e0093 */
[----:B------:R-:W-:Y:S05]  /*acc0*/  WARPSYNC.COLLECTIVE R146, `(.L_x_1380) ;  /* 0x0000000092087348 */ /* 0x000fea0003c00000 */
[----:B------:R0:W1:Y:S02]  /*acd0*/  SHFL.IDX P3, R147, R145, R87, R86 ;  /* 0x0000005791937389 */ /* 0x0000640000060056 */
[----:B01----:R-:W-:Y:S01]  /*ace0*/  ENDCOLLECTIVE ;  /* 0x000000000000791b */ /* 0x003fe20003800000 */
.L_x_1380:
[----:B------:R-:W-:Y:S01]  /*acf0*/  MOV R87, R147 ;  /* 0x0000009300577202 */ /* 0x000fe20000000f00 */
[----:B------:R-:W-:Y:S06]  /*ad00*/  BRA `(.L_x_1381) ;  /* 0xffffffa8007c7947 */ /* 0x000fec000383ffff */
.L_x_1382:
        /* <DEDUP_REMOVED lines=15> */
.L_x_10924:


//--------------------- .text._Z25selective_scan_bwd_kernelI32Selective_Scan_bwd_kernel_traitsILi128ELi16ELb0ELb1ELb1ELb0ELb1EN3c108BFloat16EfEEv12SSMParamsBwd --------------------------
	.section	.text._Z25selective_scan_bwd_kernelI32Selective_Scan_bwd_kernel_traitsILi128ELi16ELb0ELb1ELb1ELb0ELb1EN3c108BFloat16EfEEv12SSMParamsBwd,"ax",@progbits
	.align	128
        .global         _Z25selective_scan_bwd_kernelI32Selective_Scan_bwd_kernel_traitsILi128ELi16ELb0ELb1ELb1ELb0ELb1EN3c108BFloat16EfEEv12SSMParamsBwd
        .type           _Z25selective_scan_bwd_kernelI32Selective_Scan_bwd_kernel_traitsILi128ELi16ELb0ELb1ELb1ELb0ELb1EN3c108BFloat16EfEEv12SSMParamsBwd,@function
        .size           _Z25selective_scan_bwd_kernelI32Selective_Scan_bwd_kernel_traitsILi128ELi16ELb0ELb1ELb1ELb0ELb1EN3c108BFloat16EfEEv12SSMParamsBwd,(.L_x_10925 - _Z25selective_scan_bwd_kernelI32Selective_Scan_bwd_kernel_traitsILi128ELi16ELb0ELb1ELb1ELb0ELb1EN3c108BFloat16EfEEv12SSMParamsBwd)
        .other          _Z25selective_scan_bwd_kernelI32Selective_Scan_bwd_kernel_traitsILi128ELi16ELb0ELb1ELb1ELb0ELb1EN3c108BFloat16EfEEv12SSMParamsBwd,@"STO_CUDA_ENTRY STV_DEFAULT"
_Z25selective_scan_bwd_kernelI32Selective_Scan_bwd_kernel_traitsILi128ELi16ELb0ELb1ELb1ELb0ELb1EN3c108BFloat16EfEEv12SSMParamsBwd:
.text._Z25selective_scan_bwd_kernelI32Selective_Scan_bwd_kernel_traitsILi128ELi16ELb0ELb1ELb1ELb0ELb1EN3c108BFloat16EfEEv12SSMParamsBwd:
[----:B------:R-:W0:Y:S08]  /*0000*/  LDC R1, c[0x0][0x28] ;  /* 0x00000a00ff017b82 */ /* 0x000e300000000800 */
[----:B------:R-:W1:Y:S01]  /*0010*/  S2UR UR12, SR_CTAID.Y ;  /* 0x00000000000c79c3 */ /* 0x000e620000002600 */
[----:B------:R-:W-:Y:S01]  /*0020*/  ULDC.64 UR4, c[0x0][0x2e8] ;  /* 0x0000ba0000047ab9 */ /* 0x000fe20000000a00 */
[----:B------:R-:W-:Y:S01]  /*0030*/  ULDC.64 UR6, c[0x0][0x300] ;  /* 0x0000c00000067ab9 */ /* 0x000fe20000000a00 */
[----:B------:R-:W-:Y:S01]  /*0040*/  UISETP.NE.U32.AND UP0, UPT, UR4, URZ, UPT ;  /* 0x0000003f0400728c */ /* 0x000fe2000bf05070 */
[----:B0-----:R-:W-:Y:S01]  /*0050*/  VIADD R1, R1, 0xfffffed8 ;  /* 0xfffffed801017836 */ /* 0x001fe20000000000 */
        /* <DEDUP_REMOVED lines=17> */
[----:B------:R-:W-:Y:S01]  /*0170*/  @UP1 ULEA.HI.X UR7, UR12, UR7, UR59, 0x2, UP3 ;  /* 0x000000070c071291 */ /* 0x000fe200098f143b */
[----:B------:R-:W-:Y:S02]  /*0180*/  IMAD.U32 R2, RZ, RZ, UR4 ;  /* 0x00000004ff027e24 */ /* 0x000fe4000f8e00ff */
[----:B------:R-:W-:Y:S01]  /*0190*/  IMAD.U32 R4, RZ, RZ, UR6 ;  /* 0x00000006ff047e24 */ /* 0x000fe2000f8e00ff */
[----:B------:R-:W-:Y:S01]  /*01a0*/  MOV R3, UR5 ;  /* 0x0000000500037c02 */ /* 0x000fe20008000f00 */
[----:B------:R-:W-:Y:S01]  /*01b0*/  ULDC.64 UR4, c[0x0][0x310] ;  /* 0x0000c40000047ab9 */ /* 0x000fe20000000a00 */
[----:B------:R-:W-:Y:S01]  /*01c0*/  IMAD.U32 R5, RZ, RZ, UR7 ;  /* 0x00000007ff057e24 */ /* 0x000fe2000f8e00ff */
[----:B------:R-:W-:Y:S01]  /*01d0*/  MOV R0, UR33 ;  /* 0x0000002100007c02 */ /* 0x000fe20008000f00 */
[----:B0-----:R-:W-:Y:S01]  /*01e0*/  USHF.R.S32.HI UR14, URZ, 0x1f, UR13 ;  /* 0x0000001f3f0e7899 */ /* 0x001fe2000801140d */
[----:B------:R-:W2:Y:S01]  /*01f0*/  @P0 LDG.E R2, desc[UR24][R2.64] ;  /* 0x0000001802020981 */ /* 0x000ea2000c1e1900 */
[----:B------:R-:W-:-:S03]  /*0200*/  ULDC.64 UR6, c[0x0][0x280] ;  /* 0x0000a00000067ab9 */ /* 0x000fc60000000a00 */
[----:B------:R0:W3:Y:S01]  /*0210*/  @P1 LDG.E R4, desc[UR24][R4.64] ;  /* 0x0000001804041981 */ /* 0x0000e2000c1e1900 */
[----:B------:R-:W-:Y:S01]  /*0220*/  IABS R0, R0 ;  /* 0x0000000000007213 */ /* 0x000fe20000000000 */
[----:B------:R-:W-:Y:S02]  /*0230*/  UISETP.NE.U32.AND UP0, UPT, UR4, URZ, UPT ;  /* 0x0000003f0400728c */ /* 0x000fe4000bf05070 */
[----:B------:R-:W-:Y:S01]  /*0240*/  UIMAD UR4, UR14, UR6, URZ ;  /* 0x000000060e0472a4 */ /* 0x000fe2000f8e023f */
[----:B------:R-:W-:Y:S01]  /*0250*/  R2UR UR36, R0 ;  /* 0x00000000002472ca */ /* 0x000fe200000e0000 */
[----:B------:R-:W-:Y:S01]  /*0260*/  UISETP.NE.AND.EX UP0, UPT, UR5, URZ, UPT, UP0 ;  /* 0x0000003f0500728c */ /* 0x000fe2000bf05300 */
[----:B------:R1:W-:Y:S01]  /*0270*/  STL [R1+0x114], RZ ;  /* 0x000114ff01007387 */ /* 0x0003e20000100800 */
[----:B------:R-:W-:Y:S02]  /*0280*/  UIMAD UR15, UR13, UR7, UR4 ;  /* 0x000000070d0f72a4 */ /* 0x000fe4000f8e0204 */
[----:B------:R-:W-:Y:S01]  /*0290*/  UISETP.NE.U32.AND UP1, UPT, UR28, URZ, UPT ;  /* 0x0000003f1c00728c */ /* 0x000fe2000bf25070 */
[----:B------:R1:W-:Y:S01]  /*02a0*/  STL [R1+0x110], RZ ;  /* 0x000110ff01007387 */ /* 0x0003e20000100800 */
[----:B------:R-:W-:Y:S01]  /*02b0*/  ULDC.64 UR4, c[0x0][0x328] ;  /* 0x0000ca0000047ab9 */ /* 0x000fe20000000a00 */
[----:B------:R-:W-:-:S02]  /*02c0*/  UIMAD UR17, UR14, UR8, URZ ;  /* 0x000000080e1172a4 */ /* 0x000fc4000f8e023f */
[----:B------:R-:W-:Y:S02]  /*02d0*/  UIMAD UR32, UR14, UR4, URZ ;  /* 0x000000040e2072a4 */ /* 0x000fe4000f8e023f */
[----:B------:R-:W-:Y:S01]  /*02e0*/  UISETP.NE.AND.EX UP1, UPT, UR29, URZ, UPT, UP1 ;  /* 0x0000003f1d00728c */ /* 0x000fe2000bf25310 */
[----:B------:R-:W4:Y:S01]  /*02f0*/  I2F.RP R0, UR36 ;  /* 0x0000002400007d06 */ /* 0x000f220008209400 */
[----:B------:R-:W-:Y:S02]  /*0300*/  UIMAD UR32, UR13, UR5, UR32 ;  /* 0x000000050d2072a4 */ /* 0x000fe4000f8e0220 */
[----:B------:R-:W-:Y:S02]  /*0310*/  UIMAD.WIDE.U32 UR10, UR13, UR8, URZ ;  /* 0x000000080d0a72a5 */ /* 0x000fe4000f8e003f */
[----:B------:R-:W-:Y:S01]  /*0320*/  UIMAD.WIDE.U32 UR20, UR13, UR4, URZ ;  /* 0x000000040d1472a5 */ /* 0x000fe2000f8e003f */
[----:B------:R-:W-:Y:S01]  /*0330*/  UMOV UR8, URZ ;  /* 0x0000003f00087c82 */ /* 0x000fe20008000000 */
[----:B------:R-:W-:-:S03]  /*0340*/  UIMAD.WIDE.U32 UR22, UR13, UR30, URZ ;  /* 0x0000001e0d1672a5 */ /* 0x000fc6000f8e003f */
[----:B------:R-:W-:Y:S01]  /*0350*/  @UP1 ULEA UR8, UP3, UR12, UR28, 0x2 ;  /* 0x0000001c0c081291 */ /* 0x000fe2000f86103f */
[----:B------:R-:W-:Y:S01]  /*0360*/  UMOV UR4, URZ ;  /* 0x0000003f00047c82 */ /* 0x000fe20008000000 */
[----:B------:R-:W-:Y:S01]  /*0370*/  UIMAD UR30, UR14, UR30, URZ ;  /* 0x0000001e0e1e72a4 */ /* 0x000fe2000f8e023f */
[----:B----4-:R-:W4:Y:S01]  /*0380*/  MUFU.RCP R0, R0 ;  /* 0x0000000000007308 */ /* 0x010f220000001000 */
[----:B------:R-:W-:Y:S02]  /*0390*/  UIMAD UR17, UR13, UR9, UR17 ;  /* 0x000000090d1172a4 */ /* 0x000fe4000f8e0211 */
[----:B------:R-:W-:Y:S01]  /*03a0*/  UIMAD UR30, UR13, UR31, UR30 ;  /* 0x0000001f0d1e72a4 */ /* 0x000fe2000f8e021e */
[----:B------:R-:W-:Y:S01]  /*03b0*/  UMOV UR9, URZ ;  /* 0x0000003f00097c82 */ /* 0x000fe20008000000 */
[----:B------:R-:W-:Y:S02]  /*03c0*/  @UP1 ULEA.HI.X UR9, UR12, UR29, UR59, 0x2, UP3 ;  /* 0x0000001d0c091291 */ /* 0x000fe400098f143b */
[----:B------:R-:W-:Y:S01]  /*03d0*/  UIMAD.WIDE.U32 UR26, UR13, UR6, URZ ;  /* 0x000000060d1a72a5 */ /* 0x000fe2000f8e003f */
[----:B------:R-:W-:Y:S01]  /*03e0*/  ULDC.64 UR28, c[0x0][0x288] ;  /* 0x0000a200001c7ab9 */ /* 0x000fe20000000a00 */
[----:B------:R-:W-:-:S02]  /*03f0*/  UISETP.NE.U32.AND UP2, UPT, UR40, URZ, UPT ;  /* 0x0000003f2800728c */ /* 0x000fc4000bf45070 */
[----:B0-----:R-:W-:Y:S01]  /*0400*/  MOV R5, UR9 ;  /* 0x0000000900057c02 */ /* 0x001fe20008000f00 */
[----:B------:R-:W-:Y:S02]  /*0410*/  UIMAD UR31, UR59, UR28, URZ ;  /* 0x0000001c3b1f72a4 */ /* 0x000fe4000f8e023f */
[----:B------:R-:W-:Y:S01]  /*0420*/  UISETP.NE.AND.EX UP1, UPT, UR41, URZ, UPT, UP2 ;  /* 0x0000003f2900728c */ /* 0x000fe2000bf25320 */
[----:B----4-:R-:W-:Y:S01]  /*0430*/  VIADD R0, R0, 0xffffffe ;  /* 0x0ffffffe00007836 */ /* 0x010fe20000000000 */
[----:B------:R-:W-:Y:S01]  /*0440*/  ULDC.64 UR6, c[0x0][0x240] ;  /* 0x0000900000067ab9 */ /* 0x000fe20000000a00 */
[----:B------:R-:W-:Y:S02]  /*0450*/  UIADD3 UR23, UR23, UR30, URZ ;  /* 0x0000001e17177290 */ /* 0x000fe4000fffe03f */
[----:B------:R-:W-:Y:S02]  /*0460*/  UIMAD UR16, UR14, UR6, URZ ;  /* 0x000000060e1072a4 */ /* 0x000fe4000f8e023f */
[----:B------:R-:W0:Y:S01]  /*0470*/  F2I.FTZ.U32.TRUNC.NTZ R0, R0 ;  /* 0x0000000000007305 */ /* 0x000e22000021f000 */
[----:B------:R-:W-:-:S02]  /*0480*/  UIADD3 UR21, UR21, UR32, URZ ;  /* 0x0000002015157290 */ /* 0x000fc4000fffe03f */
[----:B------:R-:W-:Y:S02]  /*0490*/  UIMAD UR16, UR13, UR7, UR16 ;  /* 0x000000070d1072a4 */ /* 0x000fe4000f8e0210 */
[----:B------:R-:W-:Y:S01]  /*04a0*/  ULOP3.LUT UR30, UR12, UR33, URZ, 0x3c, !UPT ;  /* 0x000000210c1e7292 */ /* 0x000fe2000f8e3c3f */
[----:B------:R-:W-:Y:S01]  /*04b0*/  UMOV UR7, URZ ;  /* 0x0000003f00077c82 */ /* 0x000fe20008000000 */
[----:B------:R-:W-:Y:S02]  /*04c0*/  @UP1 ULEA UR7, UP2, UR12, UR40, 0x2 ;  /* 0x000000280c071291 */ /* 0x000fe4000f84103f */
[----:B------:R-:W-:Y:S02]  /*04d0*/  UIMAD.WIDE.U32 UR18, UR13, UR6, URZ ;  /* 0x000000060d1272a5 */ /* 0x000fe4000f8e003f */
[----:B------:R-:W-:Y:S01]  /*04e0*/  UIADD3 UR11, UR11, UR17, URZ ;  /* 0x000000110b0b7290 */ /* 0x000fe2000fffe03f */
[----:B------:R-:W-:Y:S01]  /*04f0*/  UMOV UR6, URZ ;  /* 0x0000003f00067c82 */ /* 0x000fe20008000000 */
[----:B0-----:R-:W-:Y:S01]  /*0500*/  R2UR UR5, R0 ;  /* 0x00000000000572ca */ /* 0x001fe200000e0000 */
[----:B------:R-:W-:-:S02]  /*0510*/  @UP1 ULEA.HI.X UR6, UR12, UR41, UR59, 0x2, UP2 ;  /* 0x000000290c061291 */ /* 0x000fc400090f143b */
[----:B------:R-:W-:Y:S01]  /*0520*/  IABS R0, UR12 ;  /* 0x0000000c00007c13 */ /* 0x000fe20008000000 */
[----:B------:R-:W-:Y:S02]  /*0530*/  UISETP.GE.AND UP2, UPT, UR30, URZ, UPT ;  /* 0x0000003f1e00728c */ /* 0x000fe4000bf46270 */
[----:B------:R-:W-:Y:S01]  /*0540*/  UISETP.NE.AND UP1, UPT, UR33, URZ, UPT ;  /* 0x0000003f2100728c */ /* 0x000fe2000bf25270 */
[----:B------:R-:W-:Y:S01]  /*0550*/  R2UR UR38, R0 ;  /* 0x00000000002672ca */ /* 0x000fe200000e0000 */
[----:B------:R-:W-:Y:S02]  /*0560*/  UIADD3 UR19, UR19, UR16, URZ ;  /* 0x0000001013137290 */ /* 0x000fe4000fffe03f */
[----:B------:R-:W-:-:S03]  /*0570*/  ULOP3.LUT UR7, UR7, UR6, URZ, 0x3c, !UPT ;  /* 0x0000000607077292 */ /* 0x000fc6000f8e3c3f */
[----:B------:R-:W-:Y:S02]  /*0580*/  UIADD3 UR34, URZ, -UR5, URZ ;  /* 0x800000053f227290 */ /* 0x000fe4000fffe03f */
[----:B------:R-:W-:Y:S02]  /*0590*/  ULOP3.LUT UR6, UR7, UR6, URZ, 0x3c, !UPT ;  /* 0x0000000607067292 */ /* 0x000fe4000f8e3c3f */
[----:B------:R-:W-:Y:S02]  /*05a0*/  UIMAD UR34, UR34, UR36, URZ ;  /* 0x00000024222272a4 */ /* 0x000fe4000f8e023f */
[----:B------:R-:W-:Y:S02]  /*05b0*/  ULOP3.LUT UR7, UR7, UR6, URZ, 0x3c, !UPT ;  /* 0x0000000607077292 */ /* 0x000fe4000f8e3c3f */
[----:B------:R-:W-:Y:S02]  /*05c0*/  UIMAD.WIDE.U32 UR34, UR5, UR34, UR4 ;  /* 0x00000022052272a5 */ /* 0x000fe4000f8e0004 */
[----:B------:R-:W-:-:S02]  /*05d0*/  UIADD3 UR5, UR27, UR15, URZ ;  /* 0x0000000f1b057290 */ /* 0x000fc4000fffe03f */
[----:B------:R-:W-:Y:S01]  /*05e0*/  UIMAD.WIDE.U32 UR34, UR35, UR38, URZ ;  /* 0x00000026232272a5 */ /* 0x000fe2000f8e003f */
[----:B------:R-:W-:Y:S01]  /*05f0*/  IMAD.U32 R3, RZ, RZ, UR7 ;  /* 0x00000007ff037e24 */ /* 0x000fe2000f8e00ff */
[----:B------:R-:W-:Y:S01]  /*0600*/  UIMAD UR15, UR12, UR29, UR31 ;  /* 0x0000001d0c0f72a4 */ /* 0x000fe2000f8e021f */
[----:B------:R-:W-:Y:S01]  /*0610*/  UMOV UR4, UR26 ;  /* 0x0000001a00047c82 */ /* 0x000fe20008000000 */
[----:B------:R-:W-:Y:S01]  /*0620*/  ULDC.64 UR26, c[0x0][0x298] ;  /* 0x0000a600001a7ab9 */ /* 0x000fe20000000a00 */
[----:B------:R-:W-:Y:S02]  /*0630*/  UIMAD.WIDE.U32 UR4, UR12, UR28, UR4 ;  /* 0x0000001c0c0472a5 */ /* 0x000fe4000f8e0004 */
[----:B------:R-:W-:Y:S01]  /*0640*/  UMOV UR31, UR35 ;  /* 0x00000023001f7c82 */ /* 0x000fe20008000000 */
[----:B------:R-:W-:Y:S02]  /*0650*/  UIMAD UR35, UR59, UR26, URZ ;  /* 0x0000001a3b2372a4 */ /* 0x000fe4000f8e023f */
[----:B------:R-:W-:Y:S01]  /*0660*/  UIADD3 UR34, -UR31, URZ, URZ ;  /* 0x0000003f1f227290 */ /* 0x000fe2000fffe13f */
[----:B------:R-:W-:Y:S01]  /*0670*/  ULDC.64 UR28, c[0x0][0x330] ;  /* 0x0000cc00001c7ab9 */ /* 0x000fe20000000a00 */
[----:B------:R-:W-:-:S02]  /*0680*/  UIMAD UR35, UR12, UR27, UR35 ;  /* 0x0000001b0c2372a4 */ /* 0x000fc4000f8e0223 */
[----:B------:R-:W-:Y:S02]  /*0690*/  UIMAD UR34, UR36, UR34, UR38 ;  /* 0x00000022242272a4 */ /* 0x000fe4000f8e0226 */
[----:B------:R-:W-:Y:S02]  /*06a0*/  UIMAD UR37, UR59, UR28, URZ ;  /* 0x0000001c3b2572a4 */ /* 0x000fe4000f8e023f */
[----:B------:R-:W-:Y:S02]  /*06b0*/  UISETP.GT.U32.AND UP4, UPT, UR36, UR34, UPT ;  /* 0x000000222400728c */ /* 0x000fe4000bf84070 */
[----:B------:R-:W-:Y:S02]  /*06c0*/  UIMAD.WIDE.U32 UR26, UR12, UR26, UR22 ;  /* 0x0000001a0c1a72a5 */ /* 0x000fe4000f8e0016 */
[----:B------:R-:W-:Y:S02]  /*06d0*/  UIMAD.WIDE.U32 UR22, UR12, UR28, UR20 ;  /* 0x0000001c0c1672a5 */ /* 0x000fe4000f8e0014 */
[----:B------:R-:W-:Y:S01]  /*06e0*/  UIMAD UR37, UR12, UR29, UR37 ;  /* 0x0000001d0c2572a4 */ /* 0x000fe2000f8e0225 */
[----:B------:R-:W-:Y:S01]  /*06f0*/  ULDC UR28, c[0x0][0x224] ;  /* 0x00008900001c7ab9 */ /* 0x000fe20000000800 */
[----:B------:R-:W-:Y:S01]  /*0700*/  ULDC.64 UR20, c[0x0][0x2f0] ;  /* 0x0000bc0000147ab9 */ /* 0x000fe20000000a00 */
[----:B------:R-:W-:-:S02]  /*0710*/  ULEA UR29, UR28, 0xfffff800, 0xb ;  /* 0xfffff8001c1d7891 */ /* 0x000fc4000f8e583f */
[----:B------:R-:W-:Y:S02]  /*0720*/  @!UP4 UIADD3 UR34, UR34, -UR36, URZ ;  /* 0x800000242222c290 */ /* 0x000fe4000fffe03f */
[----:B------:R-:W-:Y:S02]  /*0730*/  USHF.R.S32.HI UR30, URZ, 0x1f, UR29 ;  /* 0x0000001f3f1e7899 */ /* 0x000fe4000801141d */
[----:B------:R-:W-:Y:S02]  /*0740*/  UISETP.GE.U32.AND UP3, UPT, UR34, UR36, UPT ;  /* 0x000000242200728c */ /* 0x000fe4000bf66070 */
[----:B------:R-:W-:Y:S02]  /*0750*/  UIADD3 UR32, UP5, UR29, UR4, URZ ;  /* 0x000000041d207290 */ /* 0x000fe4000ffbe03f */
[----:B------:R-:W-:Y:S02]  /*0760*/  @!UP4 UIADD3 UR31, UR31, 0x1, URZ ;  /* 0x000000011f1fc890 */ /* 0x000fe4000fffe03f */
[----:B------:R-:W-:-:S02]  /*0770*/  UIADD3.X UR15, UR30, UR5, UR15, UP5, !UPT ;  /* 0x000000051e0f7290 */ /* 0x000fc4000affe40f */
[----:B------:R-:W-:Y:S01]  /*0780*/  ULEA UR20, UP4, UR32, UR20, 0x1 ;  /* 0x0000001420147291 */ /* 0x000fe2000f88083f */
[----:B------:R-:W-:Y:S02]  /*0790*/  ULDC.64 UR38, c[0x0][0x2f8] ;  /* 0x0000be0000267ab9 */ /* 0x000fe40000000a00 */
[----:B------:R-:W-:Y:S02]  /*07a0*/  @UP3 UIADD3 UR31, UR31, 0x1, URZ ;  /* 0x000000011f1f3890 */ /* 0x000fe4000fffe03f */
[----:B------:R-:W-:Y:S02]  /*07b0*/  UIADD3 UR4, UP3, UR29, UR26, URZ ;  /* 0x0000001a1d047290 */ /* 0x000fe4000ff7e03f */
[----:B------:R-:W-:Y:S02]  /*07c0*/  ULEA.HI.X UR21, UR32, UR21, UR15, 0x1, UP4 ;  /* 0x0000001520157291 */ /* 0x000fe4000a0f0c0f */
[----:B------:R-:W-:Y:S01]  /*07d0*/  UIADD3.X UR27, UR30, UR27, UR35, UP3, !UPT ;  /* 0x0000001b1e1b7290 */ /* 0x000fe20009ffe423 */
[----:B------:R-:W-:Y:S01]  /*07e0*/  UMOV UR15, UR31 ;  /* 0x0000001f000f7c82 */ /* 0x000fe20008000000 */
[----:B------:R-:W-:-:S02]  /*07f0*/  ULEA UR26, UP3, UR4, UR38, 0x1 ;  /* 0x00000026041a7291 */ /* 0x000fc4000f86083f */
[----:B------:R-:W-:Y:S02]  /*0800*/  @!UP2 UIADD3 UR15, -UR15, URZ, URZ ;  /* 0x0000003f0f0fa290 */ /* 0x000fe4000fffe13f */
[----:B------:R-:W-:Y:S02]  /*0810*/  @!UP1 ULOP3.LUT UR15, URZ, UR33, URZ, 0x33, !UPT ;  /* 0x000000213f0f9292 */ /* 0x000fe4000f8e333f */
[----:B------:R-:W-:Y:S02]  /*0820*/  UIADD3 UR31, UP2, UR29, UR22, URZ ;  /* 0x000000161d1f7290 */ /* 0x000fe4000ff5e03f */
[----:B------:R-:W-:Y:S02]  /*0830*/  ULEA.HI.X UR27, UR4, UR39, UR27, 0x1, UP3 ;  /* 0x00000027041b7291 */ /* 0x000fe400098f0c1b */
[----:B------:R-:W-:Y:S01]  /*0840*/  USHF.R.S32.HI UR16, URZ, 0x1f, UR15 ;  /* 0x0000001f3f107899 */ /* 0x000fe2000801140f */
[----:B------:R-:W-:Y:S01]  /*0850*/  ULDC.64 UR4, c[0x0][0x3b8] ;  /* 0x0000ee0000047ab9 */ /* 0x000fe20000000a00 */
[----:B------:R-:W-:-:S02]  /*0860*/  UIADD3.X UR32, UR30, UR23, UR37, UP2, !UPT ;  /* 0x000000171e207290 */ /* 0x000fc400097fe425 */
[----:B------:R-:W-:Y:S01]  /*0870*/  ULEA UR58, UP1, UR31, UR4, 0x1 ;  /* 0x000000041f3a7291 */ /* 0x000fe2000f82083f */
[----:B------:R-:W-:Y:S02]  /*0880*/  ULDC.64 UR22, c[0x0][0x258] ;  /* 0x0000960000167ab9 */ /* 0x000fe40000000a00 */
[----:B------:R-:W-:Y:S02]  /*0890*/  UIMAD UR4, UR16, UR22, URZ ;  /* 0x00000016100472a4 */ /* 0x000fe4000f8e023f */
[----:B------:R-:W-:Y:S02]  /*08a0*/  UIMAD.WIDE.U32 UR18, UR15, UR22, UR18 ;  /* 0x000000160f1272a5 */ /* 0x000fe4000f8e0012 */
[----:B------:R-:W-:Y:S02]  /*08b0*/  UIMAD UR23, UR15, UR23, UR4 ;  /* 0x000000170f1772a4 */ /* 0x000fe4000f8e0204 */
[----:B------:R-:W-:Y:S02]  /*08c0*/  ULEA.HI.X UR31, UR31, UR5, UR32, 0x1, UP1 ;  /* 0x000000051f1f7291 */ /* 0x000fe400088f0c20 */
[----:B------:R-:W-:Y:S01]  /*08d0*/  UIADD3 UR17, UP1, UR29, UR18, URZ ;  /* 0x000000121d117290 */ /* 0x000fe2000ff3e03f */
[----:B------:R-:W-:Y:S01]  /*08e0*/  ULDC.64 UR4, c[0x0][0x278] ;  /* 0x00009e0000047ab9 */ /* 0x000fe20000000a00 */
[----:B------:R-:W-:-:S02]  /*08f0*/  UIADD3 UR22, UR19, UR23, URZ ;  /* 0x0000001713167290 */ /* 0x000fc4000fffe03f */
[----:B------:R-:W-:Y:S02]  /*0900*/  UIMAD UR23, UR16, UR4, URZ ;  /* 0x00000004101772a4 */ /* 0x000fe4000f8e023f */
[----:B------:R-:W-:Y:S02]  /*0910*/  ULEA UR44, UP2, UR17, UR44, 0x1 ;  /* 0x0000002c112c7291 */ /* 0x000fe4000f84083f */
[----:B------:R-:W-:Y:S02]  /*0920*/  UIADD3.X UR22, UR30, UR22, URZ, UP1, !UPT ;  /* 0x000000161e167290 */ /* 0x000fe40008ffe43f */
[----:B------:R-:W-:Y:S02]  /*0930*/  UIMAD.WIDE.U32 UR18, UR15, UR4, UR10 ;  /* 0x000000040f1272a5 */ /* 0x000fe4000f8e000a */
[----:B------:R-:W-:Y:S01]  /*0940*/  UIMAD UR23, UR15, UR5, UR23 ;  /* 0x000000050f1772a4 */ /* 0x000fe2000f8e0217 */
[----:B------:R-:W-:Y:S02]  /*0950*/  UMOV UR4, URZ ;  /* 0x0000003f00047c82 */ /* 0x000fe40008000000 */
[----:B------:R-:W-:Y:S01]  /*0960*/  UMOV UR5, URZ ;  /* 0x0000003f00057c82 */ /* 0x000fe20008000000 */
[----:B------:R-:W-:-:S02]  /*0970*/  ULEA.HI.X UR45, UR17, UR45, UR22, 0x1, UP2 ;  /* 0x0000002d112d7291 */ /* 0x000fc400090f0c16 */
[----:B------:R-:W-:Y:S01]  /*0980*/  UISETP.GE.AND UP1, UPT, UR28, 0x1, UPT ;  /* 0x000000011c00788c */ /* 0x000fe2000bf26270 */
[----:B------:R-:W-:Y:S01]  /*0990*/  @UP0 ULDC UR17, c[0x0][0x214] ;  /* 0x0000850000110ab9 */ /* 0x000fe20000000800 */
[----:B------:R-:W-:Y:S02]  /*09a0*/  UIADD3 UR23, UR19, UR23, URZ ;  /* 0x0000001713177290 */ /* 0x000fe4000fffe03f */
[----:B------:R-:W-:Y:S02]  /*09b0*/  @UP0 UIMAD UR17, UR13, UR17, UR12 ;  /* 0x000000110d1102a4 */ /* 0x000fe4000f8e020c */
[----:B------:R-:W-:Y:S02]  /*09c0*/  UIADD3 UR29, UP2, UR29, UR18, URZ ;  /* 0x000000121d1d7290 */ /* 0x000fe4000ff5e03f */
[----:B------:R-:W-:Y:S01]  /*09d0*/  @UP0 UIMAD UR17, UR17, UR28, URZ ;  /* 0x0000001c111102a4 */ /* 0x000fe2000f8e023f */
[----:B------:R-:W-:Y:S01]  /*09e0*/  @UP0 ULDC UR22, c[0x0][0x21c] ;  /* 0x0000870000160ab9 */ /* 0x000fe20000000800 */
[----:B------:R-:W-:-:S02]  /*09f0*/  UIADD3.X UR47, UR30, UR23, URZ, UP2, !UPT ;  /* 0x000000171e2f7290 */ /* 0x000fc400097fe43f */
[----:B------:R-:W-:Y:S01]  /*0a00*/  @UP0 UIMAD UR17, UR17, UR22, URZ ;  /* 0x00000016111102a4 */ /* 0x000fe2000f8e023f */
[----:B------:R-:W-:Y:S02]  /*0a10*/  ULDC.64 UR10, c[0x0][0x2e0] ;  /* 0x0000b800000a7ab9 */ /* 0x000fe40000000a00 */
[----:B------:R-:W-:Y:S01]  /*0a20*/  @UP0 ULDC.64 UR22, c[0x0][0x310] ;  /* 0x0000c40000160ab9 */ /* 0x000fe20000000a00 */
[----:B------:R-:W-:Y:S02]  /*0a30*/  ULEA UR46, UP3, UR29, UR10, 0x1 ;  /* 0x0000000a1d2e7291 */ /* 0x000fe4000f86083f */
[----:B------:R-:W-:Y:S02]  /*0a40*/  @UP0 UIMAD.WIDE UR22, UR17, 0x8, UR22 ;  /* 0x00000008111608a5 */ /* 0x000fe4000f8e0216 */
[----:B------:R-:W-:-:S05]  /*0a50*/  ULEA.HI.X UR47, UR29, UR11, UR47, 0x1, UP3 ;  /* 0x0000000b1d2f7291 */ /* 0x000fca00098f0c2f */
[----:B------:R-:W-:Y:S01]  /*0a60*/  @!UP0 UMOV UR22, URZ ;  /* 0x0000003f00168c82 */ /* 0x000fe20008000000 */
[----:B------:R-:W-:Y:S01]  /*0a70*/  @!UP0 UMOV UR23, URZ ;  /* 0x0000003f00178c82 */ /* 0x000fe20008000000 */
[----:B--2---:R-:W-:Y:S01]  /*0a80*/  @P0 R2UR UR4, R2 ;  /* 0x00000000020402ca */ /* 0x004fe200000e0000 */
[----:B------:R-:W-:Y:S01]  /*0a90*/  IMAD.U32 R2, RZ, RZ, UR6 ;  /* 0x00000006ff027e24 */ /* 0x000fe2000f8e00ff */
[----:B------:R-:W-:Y:S02]  /*0aa0*/  PLOP3.LUT P0, PT, PT, PT, UP1, 0x80, 0x0 ;  /* 0x000000000000781c */ /* 0x000fe40003f0f018 */
[----:B---3--:R-:W-:Y:S01]  /*0ab0*/  @P1 R2UR UR5, R4 ;  /* 0x00000000040512ca */ /* 0x008fe200000e0000 */
[----:B------:R-:W-:Y:S01]  /*0ac0*/  IMAD.U32 R4, RZ, RZ, UR8 ;  /* 0x00000008ff047e24 */ /* 0x000fe2000f8e00ff */
[----:B------:R1:W-:Y:S04]  /*0ad0*/  STL.64 [R1+0x118], R2 ;  /* 0x0001180201007387 */ /* 0x0003e80000100a00 */
[----:B------:R1:W-:Y:S05]  /*0ae0*/  STL.64 [R1+0x120], R4 ;  /* 0x0001200401007387 */ /* 0x0003ea0000100a00 */
[----:B------:R-:W-:Y:S05]  /*0af0*/  @!P0 BRA `(.L_x_1383) ;  /* 0x000000b800608947 */ /* 0x000fea0003800000 */
[----:B------:R-:W1:Y:S01]  /*0b00*/  S2R R71, SR_TID.X ;  /* 0x0000000000477919 */ /* 0x000e620000002100 */
[----:B------:R-:W0:Y:S01]  /*0b10*/  S2UR UR6, SR_CgaCtaId ;  /* 0x00000000000679c3 */ /* 0x000e220000008800 */
        /* <DEDUP_REMOVED lines=8> */
[----:B0-----:R-:W-:-:S03]  /*0ba0*/  ULEA UR7, UR6, UR7, 0x18 ;  /* 0x0000000706077291 */ /* 0x001fc6000f8ec03f */
[----:B------:R-:W-:Y:S01]  /*0bb0*/  UMOV UR6, URZ ;  /* 0x0000003f00067c82 */ /* 0x000fe20008000000 */
[--C-:B-1----:R-:W-:Y:S02]  /*0bc0*/  SHF.R.S32.HI R2, RZ, 0x1f, R71.reuse ;  /* 0x0000001fff027819 */ /* 0x102fe40000011447 */
        /* <DEDUP_REMOVED lines=10> */
[C---:B------:R-:W-:Y:S02]  /*0c70*/  LOP3.LUT R158, R0.reuse, 0x60, RZ, 0xfc, !PT ;  /* 0x00000060009e7812 */ /* 0x040fe400078efcff */
[----:B------:R-:W-:-:S02]  /*0c80*/  LOP3.LUT R157, R0, 0x80, RZ, 0xfc, !PT ;  /* 0x00000080009d7812 */ /* 0x000fc400078efcff */
[C---:B------:R-:W-:Y:S02]  /*0c90*/  LOP3.LUT R156, R0.reuse, 0xa0, RZ, 0xfc, !PT ;  /* 0x000000a0009c7812 */ /* 0x040fe400078efcff */
[C---:B------:R-:W-:Y:S02]  /*0ca0*/  LOP3.LUT R154, R0.reuse, 0xc0, RZ, 0xfc, !PT ;  /* 0x000000c0009a7812 */ /* 0x040fe400078efcff */
[C---:B0-----:R-:W-:Y:S02]  /*0cb0*/  LOP3.LUT R2, R0.reuse, 0x160, RZ, 0xfc, !PT ;  /* 0x0000016000027812 */ /* 0x041fe400078efcff */
[C---:B------:R-:W-:Y:S02]  /*0cc0*/  LOP3.LUT R153, R0.reuse, 0xe0, RZ, 0xfc, !PT ;  /* 0x000000e000997812 */ /* 0x040fe400078efcff */
[C---:B------:R-:W-:Y:S02]  /*0cd0*/  LOP3.LUT R152, R0.reuse, 0x100, RZ, 0xfc, !PT ;  /* 0x0000010000987812 */ /* 0x040fe400078efcff */
[----:B------:R-:W-:-:S02]  /*0ce0*/  LOP3.LUT R150, R0, 0x120, RZ, 0xfc, !PT ;  /* 0x0000012000967812 */ /* 0x000fc400078efcff */
[C---:B------:R-:W-:Y:S02]  /*0cf0*/  LOP3.LUT R4, R0.reuse, 0x180, RZ, 0xfc, !PT ;  /* 0x0000018000047812 */ /* 0x040fe400078efcff */
[C---:B------:R-:W-:Y:S02]  /*0d00*/  LOP3.LUT R3, R0.reuse, 0x1a0, RZ, 0xfc, !PT ;  /* 0x000001a000037812 */ /* 0x040fe400078efcff */
[C---:B------:R-:W-:Y:S02]  /*0d10*/  LOP3.LUT R2, R0.reuse, 0x1c0, RZ, 0xfc, !PT ;  /* 0x000001c000027812 */ /* 0x040fe400078efcff */
[----:B------:R-:W-:-:S07]  /*0d20*/  LOP3.LUT R161, R0, 0x1e0, RZ, 0xfc, !PT ;  /* 0x000001e000a17812 */ /* 0x000fce00078efcff */
.L_x_1438:
[----:B------:R-:W-:Y:S01]  /*0d30*/  ULDC UR30, c[0x0][0x224] ;  /* 0x00008900001e7ab9 */ /* 0x000fe20000000800 */
[C---:B------:R-:W-:Y:S01]  /*0d40*/  IMAD.SHL.U32 R2, R71.reuse, 0x10, RZ ;  /* 0x0000001047027824 */ /* 0x040fe200078e00ff */
[----:B------:R-:W-:Y:S01]  /*0d50*/  UIADD3 UR48, -UR6, UR30, URZ ;  /* 0x0000001e06307290 */ /* 0x000fe2000fffe13f */
[----:B------:R-:W-:Y:S01]  /*0d60*/  PRMT R5, RZ, 0x7610, R5 ;  /* 0x00007610ff057816 */ /* 0x000fe20000000005 */
[----:B------:R-:W-:Y:S01]  /*0d70*/  ULDC UR57, c[0x0][0x218] ;  /* 0x0000860000397ab9 */ /* 0x000fe20000000800 */
[C---:B------:R-:W-:Y:S01]  /*0d80*/  IMAD.SHL.U32 R155, R71.reuse, 0x10, RZ ;  /* 0x00000010479b7824 */ /* 0x040fe200078e00ff */
[----:B------:R-:W-:Y:S01]  /*0d90*/  ULEA UR49, UR48, 0xfffff800, 0xb ;  /* 0xfffff80030317891 */ /* 0x000fe2000f8e583f */
[----:B------:R-:W-:Y:S01]  /*0da0*/  LOP3.LUT R2, R2, 0xfffffe00, RZ, 0xc0, !PT ;  /* 0xfffffe0002027812 */ /* 0x000fe200078ec0ff */
[C---:B------:R-:W-:Y:S01]  /*0db0*/  IMAD.SHL.U32 R151, R71.reuse, 0x10, RZ ;  /* 0x0000001047977824 */ /* 0x040fe200078e00ff */
[----:B------:R-:W-:Y:S01]  /*0dc0*/  PRMT R0, RZ, 0x7610, R0 ;  /* 0x00007610ff007816 */ /* 0x000fe20000000000 */
[----:B------:R-:W-:Y:S01]  /*0dd0*/  UIADD3 UR57, -UR49, UR57, URZ ;  /* 0x0000003931397290 */ /* 0x000fe2000fffe13f */
[----:B------:R-:W-:Y:S01]  /*0de0*/  LOP3.LUT R76, R2, 0x1f, R71, 0xf8, !PT ;  /* 0x0000001f024c7812 */ /* 0x000fe200078ef847 */
[C---:B------:R-:W-:Y:S01]  /*0df0*/  IMAD.SHL.U32 R146, R71.reuse, 0x10, RZ ;  /* 0x0000001047927824 */ /* 0x040fe200078e00ff */
[----:B------:R-:W-:-:S02]  /*0e00*/  SHF.L.U32 R148, R71, 0x4, RZ ;  /* 0x0000000447947819 */ /* 0x000fc400000006ff */
[----:B------:R-:W-:Y:S02]  /*0e10*/  SHF.L.U32 R147, R71, 0x4, RZ ;  /* 0x0000000447937819 */ /* 0x000fe400000006ff */
        /* <DEDUP_REMOVED lines=17> */
[----:B------:R-:W-:Y:S01]  /*0f30*/  SHF.R.S32.HI R77, RZ, 0x1f, R76 ;  /* 0x0000001fff4d7819 */ /* 0x000fe2000001144c */
[----:B------:R-:W0:Y:S01]  /*0f40*/  S2R R24, SR_LANEID ;  /* 0x0000000000187919 */ /* 0x000e220000000000 */
[C---:B------:R-:W-:Y:S01]  /*0f50*/  LEA R2, P3, R76.reuse, UR17, 0x1 ;  /* 0x000000114c027c11 */ /* 0x040fe2000f8608ff */
[----:B------:R-:W-:Y:S01]  /*0f60*/  IMAD.SHL.U32 R25, R71, 0x10, RZ ;  /* 0x0000001047197824 */ /* 0x000fe200078e00ff */
[----:B------:R-:W-:Y:S01]  /*0f70*/  ISETP.GE.AND P0, PT, R159, UR57, PT ;  /* 0x000000399f007c0c */ /* 0x000fe2000bf06270 */
[----:B------:R-:W-:Y:S01]  /*0f80*/  ULDC.64 UR8, c[0x0][0x2a0] ;  /* 0x0000a80000087ab9 */ /* 0x000fe20000000a00 */
[----:B------:R-:W-:Y:S01]  /*0f90*/  LEA.HI.X R3, R76, UR18, R77, 0x1, P3 ;  /* 0x000000124c037c11 */ /* 0x000fe200098f0c4d */
[----:B------:R-:W-:Y:S01]  /*0fa0*/  ULDC.64 UR10, c[0x0][0x2b0] ;  /* 0x0000ac00000a7ab9 */ /* 0x000fe20000000a00 */
[----:B------:R-:W-:Y:S01]  /*0fb0*/  ISETP.GE.AND P4, PT, R158, UR57, PT ;  /* 0x000000399e007c0c */ /* 0x000fe2000bf86270 */
[----:B------:R-:W2:Y:S01]  /*0fc0*/  LDL.LU R125, [R1+0xc0] ;  /* 0x0000c000017d7983 */ /* 0x000ea20000300800 */
[----:B------:R-:W-:-:S02]  /*0fd0*/  ISETP.GE.AND P6, PT, R157, UR57, PT ;  /* 0x000000399d007c0c */ /* 0x000fc4000bfc6270 */
[----:B------:R-:W-:Y:S02]  /*0fe0*/  ISETP.GE.AND P5, PT, R156, UR57, PT ;  /* 0x000000399c007c0c */ /* 0x000fe4000bfa6270 */
[----:B------:R-:W-:Y:S02]  /*0ff0*/  LOP3.LUT R155, R155, 0xfffffe00, RZ, 0xc0, !PT ;  /* 0xfffffe009b9b7812 */ /* 0x000fe400078ec0ff */
[----:B------:R-:W-:Y:S01]  /*1000*/  ISETP.GE.AND P3, PT, R154, UR57, PT ;  /* 0x000000399a007c0c */ /* 0x000fe2000bf66270 */
[----:B------:R-:W3:Y:S01]  /*1010*/  @!P2 LDG.E.U16 R5, desc[UR24][R2.64] ;  /* 0x000000180205a981 */ /* 0x000ee2000c1e1500 */
[----:B------:R-:W-:Y:S02]  /*1020*/  LOP3.LUT R151, R151, 0xfffffe00, RZ, 0xc0, !PT ;  /* 0xfffffe0097977812 */ /* 0x000fe400078ec0ff */
[----:B------:R-:W-:Y:S01]  /*1030*/  ISETP.GE.AND P2, PT, R153, UR57, PT ;  /* 0x0000003999007c0c */ /* 0x000fe2000bf46270 */
[----:B------:R-:W4:Y:S01]  /*1040*/  @!P1 LDG.E.U16 R0, desc[UR24][R2.64+0x40] ;  /* 0x0000401802009981 */ /* 0x000f22000c1e1500 */
[----:B------:R-:W-:-:S02]  /*1050*/  LOP3.LUT R148, R148, 0xfffffe00, RZ, 0xc0, !PT ;  /* 0xfffffe0094947812 */ /* 0x000fc400078ec0ff */
[----:B------:R-:W-:Y:S01]  /*1060*/  ISETP.GE.AND P1, PT, R152, UR57, PT ;  /* 0x0000003998007c0c */ /* 0x000fe2000bf26270 */
[----:B-----5:R-:W5:Y:S01]  /*1070*/  @!P0 LDG.E.U16 R7, desc[UR24][R2.64+0x80] ;  /* 0x0000801802078981 */ /* 0x020f62000c1e1500 */
[----:B------:R-:W-:Y:S02]  /*1080*/  LOP3.LUT R147, R147, 0xfffffe00, RZ, 0xc0, !PT ;  /* 0xfffffe0093937812 */ /* 0x000fe400078ec0ff */
[--C-:B------:R-:W-:Y:S01]  /*1090*/  LOP3.LUT R155, R155, 0x1f, R71.reuse, 0xf8, !PT ;  /* 0x0000001f9b9b7812 */ /* 0x100fe200078ef847 */
[----:B------:R-:W2:Y:S01]  /*10a0*/  @!P4 LDG.E.U16 R4, desc[UR24][R2.64+0xc0] ;  /* 0x0000c0180204c981 */ /* 0x000ea2000c1e1500 */
[----:B------:R-:W-:Y:S02]  /*10b0*/  LOP3.LUT R146, R146, 0xfffffe00, RZ, 0xc0, !PT ;  /* 0xfffffe0092927812 */ /* 0x000fe400078ec0ff */
[--C-:B------:R-:W-:Y:S01]  /*10c0*/  LOP3.LUT R151, R151, 0x1f, R71.reuse, 0xf8, !PT ;  /* 0x0000001f97977812 */ /* 0x100fe200078ef847 */
[----:B------:R-:W2:Y:S01]  /*10d0*/  @!P6 LDG.E.U16 R9, desc[UR24][R2.64+0x100] ;  /* 0x000100180209e981 */ /* 0x000ea2000c1e1500 */
[----:B------:R-:W-:-:S02]  /*10e0*/  LOP3.LUT R148, R148, 0x1f, R71, 0xf8, !PT ;  /* 0x0000001f94947812 */ /* 0x000fc400078ef847 */
[--C-:B------:R-:W-:Y:S01]  /*10f0*/  LOP3.LUT R147, R147, 0x1f, R71.reuse, 0xf8, !PT ;  /* 0x0000001f93937812 */ /* 0x100fe200078ef847 */
[----:B------:R-:W2:Y:S01]  /*1100*/  @!P5 LDG.E.U16 R6, desc[UR24][R2.64+0x140] ;  /* 0x000140180206d981 */ /* 0x000ea2000c1e1500 */
[----:B------:R-:W-:Y:S02]  /*1110*/  LOP3.LUT R155, R155, 0x140, RZ, 0xfc, !PT ;  /* 0x000001409b9b7812 */ /* 0x000fe400078efcff */
[----:B------:R-:W-:Y:S01]  /*1120*/  LOP3.LUT R146, R146, 0x1f, R71, 0xf8, !PT ;  /* 0x0000001f92927812 */ /* 0x000fe200078ef847 */
[----:B------:R-:W2:Y:S01]  /*1130*/  @!P3 LDG.E.U16 R11, desc[UR24][R2.64+0x180] ;  /* 0x00018018020bb981 */ /* 0x000ea2000c1e1500 */
[----:B------:R-:W-:Y:S02]  /*1140*/  LOP3.LUT R151, R151, 0x160, RZ, 0xfc, !PT ;  /* 0x0000016097977812 */ /* 0x000fe400078efcff */
[----:B------:R-:W-:Y:S01]  /*1150*/  LOP3.LUT R148, R148, 0x180, RZ, 0xfc, !PT ;  /* 0x0000018094947812 */ /* 0x000fe200078efcff */
[----:B------:R-:W2:Y:S01]  /*1160*/  @!P2 LDG.E.U16 R8, desc[UR24][R2.64+0x1c0] ;  /* 0x0001c0180208a981 */ /* 0x000ea2000c1e1500 */
[----:B------:R-:W-:-:S02]  /*1170*/  ISETP.GE.AND P0, PT, R150, UR57, PT ;  /* 0x0000003996007c0c */ /* 0x000fc4000bf06270 */
[----:B------:R-:W-:Y:S01]  /*1180*/  LOP3.LUT R147, R147, 0x1a0, RZ, 0xfc, !PT ;  /* 0x000001a093937812 */ /* 0x000fe200078efcff */
[----:B------:R-:W2:Y:S01]  /*1190*/  @!P1 LDG.E.U16 R13, desc[UR24][R2.64+0x200] ;  /* 0x00020018020d9981 */ /* 0x000ea2000c1e1500 */
[----:B------:R-:W-:Y:S02]  /*11a0*/  ISETP.GE.AND P4, PT, R155, UR57, PT ;  /* 0x000000399b007c0c */ /* 0x000fe4000bf86270 */
[----:B------:R-:W-:Y:S02]  /*11b0*/  LOP3.LUT R146, R146, 0x1c0, RZ, 0xfc, !PT ;  /* 0x000001c092927812 */ /* 0x000fe400078efcff */
[----:B------:R-:W-:Y:S02]  /*11c0*/  ISETP.GE.AND P6, PT, R151, UR57, PT ;  /* 0x0000003997007c0c */ /* 0x000fe4000bfc6270 */
[----:B------:R-:W-:Y:S02]  /*11d0*/  ISETP.GE.AND P5, PT, R148, UR57, PT ;  /* 0x0000003994007c0c */ /* 0x000fe4000bfa6270 */
[----:B------:R-:W-:Y:S01]  /*11e0*/  ISETP.GE.AND P3, PT, R147, UR57, PT ;  /* 0x0000003993007c0c */ /* 0x000fe2000bf66270 */
[----:B------:R-:W2:Y:S01]  /*11f0*/  @!P0 LDG.E.U16 R10, desc[UR24][R2.64+0x240] ;  /* 0x00024018020a8981 */ /* 0x000ea2000c1e1500 */
[----:B------:R-:W-:-:S02]  /*1200*/  ISETP.GE.AND P2, PT, R146, UR57, PT ;  /* 0x0000003992007c0c */ /* 0x000fc4000bf46270 */
[----:B------:R-:W-:Y:S01]  /*1210*/  ISETP.GE.AND P1, PT, R161, UR57, PT ;  /* 0x00000039a1007c0c */ /* 0x000fe2000bf26270 */
[----:B------:R-:W2:Y:S04]  /*1220*/  @!P4 LDG.E.U16 R15, desc[UR24][R2.64+0x280] ;  /* 0x00028018020fc981 */ /* 0x000ea8000c1e1500 */
[----:B------:R-:W2:Y:S04]  /*1230*/  @!P6 LDG.E.U16 R12, desc[UR24][R2.64+0x2c0] ;  /* 0x0002c018020ce981 */ /* 0x000ea8000c1e1500 */
[----:B------:R-:W2:Y:S04]  /*1240*/  @!P5 LDG.E.U16 R17, desc[UR24][R2.64+0x300] ;  /* 0x000300180211d981 */ /* 0x000ea8000c1e1500 */
[----:B------:R-:W2:Y:S04]  /*1250*/  @!P3 LDG.E.U16 R14, desc[UR24][R2.64+0x340] ;  /* 0x00034018020eb981 */ /* 0x000ea8000c1e1500 */
[----:B------:R-:W2:Y:S04]  /*1260*/  @!P2 LDG.E.U16 R19, desc[UR24][R2.64+0x380] ;  /* 0x000380180213a981 */ /* 0x000ea8000c1e1500 */
[----:B------:R1:W2:Y:S01]  /*1270*/  @!P1 LDG.E.U16 R16, desc[UR24][R2.64+0x3c0] ;  /* 0x0003c01802109981 */ /* 0x0002a2000c1e1500 */
[----:B------:R-:W-:-:S05]  /*1280*/  LOP3.LUT R149, R25, 0xfffffe00, RZ, 0xc0, !PT ;  /* 0xfffffe0019957812 */ /* 0x000fca00078ec0ff */
[----:B0-----:R-:W-:-:S04]  /*1290*/  IMAD.IADD R18, R149, 0x1, R24 ;  /* 0x0000000195127824 */ /* 0x001fc800078e0218 */
        /* <DEDUP_REMOVED lines=9> */
[----:B------:R-:W-:Y:S01]  /*1330*/  LEA.HI.SX32 R23, R23, R18, 0x1b ;  /* 0x0000001217177211 */ /* 0x000fe200078fdaff */
[C---:B------:R-:W-:Y:S01]  /*1340*/  VIADD R35, R18.reuse, 0x120 ;  /* 0x0000012012237836 */ /* 0x040fe20000000000 */
[----:B-1----:R-:W-:-:S02]  /*1350*/  IADD3 R3, R18, 0xe0, RZ ;  /* 0x000000e012037810 */ /* 0x002fc40007ffe0ff */
[-C--:B------:R-:W-:Y:S02]  /*1360*/  LEA.HI.SX32 R25, R25, R18.reuse, 0x1b ;  /* 0x0000001219197211 */ /* 0x080fe400078fdaff */
[----:B------:R-:W-:Y:S02]  /*1370*/  LEA R70, R70, UR7, 0x1 ;  /* 0x0000000746467c11 */ /* 0x000fe4000f8e08ff */
[-C--:B------:R-:W-:Y:S01]  /*1380*/  LEA.HI.SX32 R27, R27, R18.reuse, 0x1b ;  /* 0x000000121b1b7211 */ /* 0x080fe200078fdaff */
[C---:B------:R-:W-:Y:S01]  /*1390*/  VIADD R39, R18.reuse, 0x160 ;  /* 0x0000016012277836 */ /* 0x040fe20000000000 */
[----:B------:R-:W-:Y:S02]  /*13a0*/  LEA.HI.SX32 R29, R29, R18, 0x1b ;  /* 0x000000121d1d7211 */ /* 0x000fe400078fdaff */
[----:B------:R-:W-:Y:S01]  /*13b0*/  LEA R69, R21, UR7, 0x1 ;  /* 0x0000000715457c11 */ /* 0x000fe2000f8e08ff */
[C---:B------:R-:W-:Y:S01]  /*13c0*/  VIADD R41, R18.reuse, 0x180 ;  /* 0x0000018012297836 */ /* 0x040fe20000000000 */
[----:B------:R-:W-:-:S02]  /*13d0*/  IADD3 R37, R18, 0x140, RZ ;  /* 0x0000014012257810 */ /* 0x000fc40007ffe0ff */
[-C--:B------:R-:W-:Y:S02]  /*13e0*/  LEA.HI.SX32 R31, R31, R18.reuse, 0x1b ;  /* 0x000000121f1f7211 */ /* 0x080fe400078fdaff */
[----:B------:R-:W-:Y:S02]  /*13f0*/  LEA R68, R23, UR7, 0x1 ;  /* 0x0000000717447c11 */ /* 0x000fe4000f8e08ff */
[-C--:B------:R-:W-:Y:S02]  /*1400*/  LEA.HI.SX32 R3, R3, R18.reuse, 0x1b ;  /* 0x0000001203037211 */ /* 0x080fe400078fdaff */
[----:B------:R-:W-:Y:S01]  /*1410*/  LEA R67, R25, UR7, 0x1 ;  /* 0x0000000719437c11 */ /* 0x000fe2000f8e08ff */
[----:B------:R-:W-:Y:S01]  /*1420*/  VIADD R45, R18, 0x1c0 ;  /* 0x000001c0122d7836 */ /* 0x000fe20000000000 */
[----:B------:R-:W-:Y:S02]  /*1430*/  LEA.HI.SX32 R33, R33, R18, 0x1b ;  /* 0x0000001221217211 */ /* 0x000fe400078fdaff */
[----:B------:R-:W-:-:S02]  /*1440*/  LEA R66, R27, UR7, 0x1 ;  /* 0x000000071b427c11 */ /* 0x000fc4000f8e08ff */
[----:B------:R-:W-:Y:S02]  /*1450*/  IADD3 R43, R18, 0x1a0, RZ ;  /* 0x000001a0122b7810 */ /* 0x000fe40007ffe0ff */
[-C--:B------:R-:W-:Y:S02]  /*1460*/  LEA.HI.SX32 R35, R35, R18.reuse, 0x1b ;  /* 0x0000001223237211 */ /* 0x080fe400078fdaff */
[----:B------:R-:W-:Y:S02]  /*1470*/  LEA R65, R29, UR7, 0x1 ;  /* 0x000000071d417c11 */ /* 0x000fe4000f8e08ff */
[----:B------:R-:W-:Y:S02]  /*1480*/  LEA.HI.SX32 R37, R37, R18, 0x1b ;  /* 0x0000001225257211 */ /* 0x000fe400078fdaff */
[----:B------:R-:W-:Y:S01]  /*1490*/  LEA R64, R31, UR7, 0x1 ;  /* 0x000000071f407c11 */ /* 0x000fe2000f8e08ff */
[----:B------:R-:W-:Y:S01]  /*14a0*/  IMAD R54, R24, 0x10, R149 ;  /* 0x0000001018367824 */ /* 0x000fe200078e0295 */
[----:B------:R-:W-:-:S02]  /*14b0*/  IADD3 R47, R18, 0x1e0, RZ ;  /* 0x000001e0122f7810 */ /* 0x000fc40007ffe0ff */
[-C--:B------:R-:W-:Y:S02]  /*14c0*/  LEA.HI.SX32 R39, R39, R18.reuse, 0x1b ;  /* 0x0000001227277211 */ /* 0x080fe400078fdaff */
[----:B------:R-:W-:Y:S02]  /*14d0*/  LEA R63, R3, UR7, 0x1 ;  /* 0x00000007033f7c11 */ /* 0x000fe4000f8e08ff */
        /* <DEDUP_REMOVED lines=10> */
[----:B------:R-:W-:Y:S02]  /*1580*/  LEA.HI.SX32 R53, R54, R54, 0x1b ;  /* 0x0000003636357211 */ /* 0x000fe400078fdaff */
[----:B------:R-:W-:Y:S02]  /*1590*/  LEA R56, R45, UR7, 0x1 ;  /* 0x000000072d387c11 */ /* 0x000fe4000f8e08ff */
[----:B------:R-:W-:Y:S02]  /*15a0*/  LEA R55, R47, UR7, 0x1 ;  /* 0x000000072f377c11 */ /* 0x000fe4000f8e08ff */
[----:B------:R-:W-:Y:S02]  /*15b0*/  LEA R53, R53, UR7, 0x1 ;  /* 0x0000000735357c11 */ /* 0x000fe4000f8e08ff */
[----:B------:R-:W-:Y:S02]  /*15c0*/  ISETP.GE.AND P2, PT, R76, UR57, PT ;  /* 0x000000394c007c0c */ /* 0x000fe4000bf46270 */
[----:B------:R-:W-:-:S02]  /*15d0*/  ISETP.GE.AND P1, PT, R160, UR57, PT ;  /* 0x00000039a0007c0c */ /* 0x000fc4000bf26270 */
[C---:B------:R-:W-:Y:S02]  /*15e0*/  LEA R2, P3, R76.reuse, UR19, 0x1 ;  /* 0x000000134c027c11 */ /* 0x040fe4000f8608ff */
[----:B------:R-:W-:Y:S02]  /*15f0*/  ISETP.GE.AND P0, PT, R159, UR57, PT ;  /* 0x000000399f007c0c */ /* 0x000fe4000bf06270 */
[----:B------:R-:W-:Y:S02]  /*1600*/  LEA.HI.X R3, R76, UR20, R77, 0x1, P3 ;  /* 0x000000144c037c11 */ /* 0x000fe400098f0c4d */
[----:B------:R-:W-:Y:S02]  /*1610*/  ISETP.GE.AND P4, PT, R158, UR57, PT ;  /* 0x000000399e007c0c */ /* 0x000fe4000bf86270 */
[----:B------:R-:W-:Y:S02]  /*1620*/  ISETP.GE.AND P6, PT, R157, UR57, PT ;  /* 0x000000399d007c0c */ /* 0x000fe4000bfc6270 */
[----:B------:R-:W-:-:S02]  /*1630*/  ISETP.GE.AND P5, PT, R156, UR57, PT ;  /* 0x000000399c007c0c */ /* 0x000fc4000bfa6270 */
[----:B------:R-:W-:Y:S01]  /*1640*/  ISETP.GE.AND P3, PT, R154, UR57, PT ;  /* 0x000000399a007c0c */ /* 0x000fe2000bf66270 */
[----:B---3--:R0:W-:Y:S04]  /*1650*/  STS.U16 [R70], R5 ;  /* 0x0000000546007388 */ /* 0x0081e80000000400 */
[----:B----4-:R1:W-:Y:S04]  /*1660*/  STS.U16 [R69+0x40], R0 ;  /* 0x0000400045007388 */ /* 0x0103e80000000400 */
[----:B-----5:R3:W-:Y:S04]  /*1670*/  STS.U16 [R68+0x80], R7 ;  /* 0x0000800744007388 */ /* 0x0207e80000000400 */
        /* <DEDUP_REMOVED lines=32> */
[----:B-1----:R-:W-:-:S02]  /*1880*/  PRMT R0, RZ, 0x7610, R0 ;  /* 0x00007610ff007816 */ /* 0x002fc40000000000 */
[----:B---3--:R-:W-:Y:S02]  /*1890*/  PRMT R7, RZ, 0x7610, R7 ;  /* 0x00007610ff077816 */ /* 0x008fe40000000007 */
[----:B--2---:R-:W-:Y:S02]  /*18a0*/  PRMT R4, RZ, 0x7610, R4 ;  /* 0x00007610ff047816 */ /* 0x004fe40000000004 */
        /* <DEDUP_REMOVED lines=41> */
[----:B------:R-:W-:Y:S02]  /*1b40*/  ISETP.GE.AND P0, PT, R159, UR57, PT ;  /* 0x000000399f007c0c */ /* 0x000fe4000bf06270 */
[----:B------:R-:W-:Y:S02]  /*1b50*/  LEA.HI.X R3, R76, UR21, R77, 0x1, P3 ;  /* 0x000000154c037c11 */ /* 0x000fe400098f0c4d */
        /* <DEDUP_REMOVED lines=8> */
[----:B------:R-:W-:Y:S01]  /*1be0*/  PRMT R22, RZ, 0x7610, R22 ;  /* 0x00007610ff167816 */ /* 0x000fe20000000016 */
[----:B--2---:R-:W-:Y:S04]  /*1bf0*/  STS.U16 [R70], R5 ;  /* 0x0000000546007388 */ /* 0x004fe80000000400 */
[----:B---3--:R0:W-:Y:S04]  /*1c00*/  STS.U16 [R69+0x40], R0 ;  /* 0x0000400045007388 */ /* 0x0081e80000000400 */
[----:B----4-:R-:W-:Y:S04]  /*1c10*/  STS.U16 [R68+0x80], R7 ;  /* 0x0000800744007388 */ /* 0x010fe80000000400 */
[----:B-----5:R-:W-:Y:S04]  /*1c20*/  STS.U16 [R67+0xc0], R4 ;  /* 0x0000c00443007388 */ /* 0x020fe80000000400 */
[----:B------:R-:W-:Y:S04]  /*1c30*/  STS.U16 [R66+0x100], R9 ;  /* 0x0001000942007388 */ /* 0x000fe80000000400 */
[----:B------:R-:W-:Y:S04]  /*1c40*/  STS.U16 [R65+0x140], R6 ;  /* 0x0001400641007388 */ /* 0x000fe80000000400 */
        /* <DEDUP_REMOVED lines=32> */
[----:B----4-:R-:W-:Y:S02]  /*1e50*/  PRMT R15, RZ, 0x7610, R15 ;  /* 0x00007610ff0f7816 */ /* 0x010fe4000000000f */
        /* <DEDUP_REMOVED lines=32> */
[----:B------:R-:W-:Y:S01]  /*2060*/  MOV R4, UR49 ;  /* 0x0000003100047c02 */ /* 0x000fe20008000f00 */
[----:B------:R-:W-:Y:S02]  /*2070*/  UIMAD UR7, UR14, UR8, URZ ;  /* 0x000000080e0772a4 */ /* 0x000fe4000f8e023f */
[----:B------:R-:W-:Y:S01]  /*2080*/  MOV R7, UR8 ;  /* 0x0000000800077c02 */ /* 0x000fe20008000f00 */
[----:B------:R-:W-:Y:S01]  /*2090*/  IMAD.U32 R5, RZ, RZ, UR50 ;  /* 0x00000032ff057e24 */ /* 0x000fe2000f8e00ff */
[----:B------:R-:W-:Y:S02]  /*20a0*/  UIMAD UR7, UR13, UR9, UR7 ;  /* 0x000000090d0772a4 */ /* 0x000fe4000f8e0207 */
[----:B------:R-:W-:-:S03]  /*20b0*/  UIMAD UR26, UR14, UR10, URZ ;  /* 0x0000000a0e1a72a4 */ /* 0x000fc6000f8e023f */
[----:B0-----:R-:W-:Y:S01]  /*20c0*/  @!P0 IMAD.WIDE.U32 R2, R7, UR13, R4 ;  /* 0x0000000d07028c25 */ /* 0x001fe2000f8e0004 */
[----:B------:R-:W-:-:S03]  /*20d0*/  UIMAD.WIDE.U32 UR28, UR13, UR8, URZ ;  /* 0x000000080d1c72a5 */ /* 0x000fc6000f8e003f */
[----:B------:R-:W-:Y:S01]  /*20e0*/  IMAD.U32 R7, RZ, RZ, UR10 ;  /* 0x0000000aff077e24 */ /* 0x000fe2000f8e00ff */
[----:B------:R-:W-:Y:S01]  /*20f0*/  ULDC.64 UR8, c[0x0][0x2a8] ;  /* 0x0000aa0000087ab9 */ /* 0x000fe20000000a00 */
[----:B------:R-:W-:Y:S01]  /*2100*/  UIMAD UR32, UR13, UR11, UR26 ;  /* 0x0000000b0d2072a4 */ /* 0x000fe2000f8e021a */
[----:B------:R-:W-:Y:S01]  /*2110*/  @!P0 IADD3 R3, R3, UR7, RZ ;  /* 0x0000000703038c10 */ /* 0x000fe2000fffe0ff */
[----:B------:R-:W-:Y:S01]  /*2120*/  @!P0 IMAD.WIDE.U32 R4, R7, UR13, R4 ;  /* 0x0000000d07048c25 */ /* 0x000fe2000f8e0004 */
[----:B------:R-:W-:Y:S02]  /*2130*/  UIMAD UR31, UR59, UR8, URZ ;  /* 0x000000083b1f72a4 */ /* 0x000fe4000f8e023f */
[----:B------:R-:W-:Y:S01]  /*2140*/  UIADD3 UR29, UR29, UR7, URZ ;  /* 0x000000071d1d7290 */ /* 0x000fe2000fffe03f */
[----:B------:R-:W-:Y:S01]  /*2150*/  IMAD.U32 R7, RZ, RZ, UR8 ;  /* 0x00000008ff077e24 */ /* 0x000fe2000f8e00ff */
[----:B------:R-:W-:Y:S01]  /*2160*/  ULDC.64 UR26, c[0x0][0x2b8] ;  /* 0x0000ae00001a7ab9 */ /* 0x000fe20000000a00 */
[----:B------:R-:W-:Y:S01]  /*2170*/  UIMAD UR7, UR12, UR9, UR31 ;  /* 0x000000090c0772a4 */ /* 0x000fe2000f8e021f */
[----:B------:R-:W-:Y:S01]  /*2180*/  @!P0 IADD3 R5, R5, UR32, RZ ;  /* 0x0000002005058c10 */ /* 0x000fe2000fffe0ff */
[----:B------:R-:W-:Y:S01]  /*2190*/  UIMAD.WIDE.U32 UR8, UR12, UR8, UR28 ;  /* 0x000000080c0872a5 */ /* 0x000fe2000f8e001c */
[----:B------:R-:W-:Y:S01]  /*21a0*/  IMAD.U32 R9, RZ, RZ, UR26 ;  /* 0x0000001aff097e24 */ /* 0x000fe2000f8e00ff */
[----:B------:R-:W-:Y:S01]  /*21b0*/  UIMAD.WIDE.U32 UR10, UR13, UR10, URZ ;  /* 0x0000000a0d0a72a5 */ /* 0x000fe2000f8e003f */
[----:B------:R-:W-:Y:S01]  /*21c0*/  @!P0 IMAD.WIDE.U32 R2, R7, UR12, R2 ;  /* 0x0000000c07028c25 */ /* 0x000fe2000f8e0002 */
[----:B------:R-:W-:-:S02]  /*21d0*/  UIMAD UR28, UR59, UR26, URZ ;  /* 0x0000001a3b1c72a4 */ /* 0x000fc4000f8e023f */
[----:B------:R-:W-:Y:S01]  /*21e0*/  UIADD3 UR11, UR11, UR32, URZ ;  /* 0x000000200b0b7290 */ /* 0x000fe2000fffe03f */
[----:B------:R-:W-:Y:S01]  /*21f0*/  @!P0 IMAD.WIDE.U32 R4, R9, UR12, R4 ;  /* 0x0000000c09048c25 */ /* 0x000fe2000f8e0004 */
[C---:B------:R-:W-:Y:S01]  /*2200*/  @!P0 IADD3 R9, P1, R76.reuse, R2, RZ ;  /* 0x000000024c098210 */ /* 0x040fe20007f3e0ff */
[----:B------:R-:W-:Y:S02]  /*2210*/  UIADD3 UR30, UR6, -UR30, URZ ;  /* 0x8000001e061e7290 */ /* 0x000fe4000fffe03f */
[----:B------:R-:W-:Y:S01]  /*2220*/  UIMAD UR32, UR12, UR27, UR28 ;  /* 0x0000001b0c2072a4 */ /* 0x000fe2000f8e021c */
[C---:B------:R-:W-:Y:S01]  /*2230*/  @!P0 IADD3 R7, P2, R76.reuse, R4, RZ ;  /* 0x000000044c078210 */ /* 0x040fe20007f5e0ff */
[----:B------:R-:W-:Y:S01]  /*2240*/  UIMAD.WIDE.U32 UR26, UR12, UR26, UR10 ;  /* 0x0000001a0c1a72a5 */ /* 0x000fe2000f8e000a */
[----:B------:R-:W-:Y:S01]  /*2250*/  @!P0 IADD3.X R26, R77, UR7, R3, P1, !PT ;  /* 0x000000074d1a8c10 */ /* 0x000fe20008ffe403 */
[----:B------:R-:W-:Y:S01]  /*2260*/  ULDC.64 UR28, c[0x0][0x318] ;  /* 0x0000c600001c7ab9 */ /* 0x000fe20000000a00 */
[----:B------:R-:W-:Y:S01]  /*2270*/  UIMAD UR11, UR30, -0x800, URZ ;  /* 0xfffff8001e0b78a4 */ /* 0x000fe2000f8e023f */
[----:B------:R-:W-:-:S02]  /*2280*/  LEA R4, P1, R76, UR28, 0x1 ;  /* 0x0000001c4c047c11 */ /* 0x000fc4000f8208ff */
[----:B------:R-:W-:Y:S01]  /*2290*/  @!P0 IADD3.X R24, R77, UR32, R5, P2, !PT ;  /* 0x000000204d188c10 */ /* 0x000fe200097fe405 */
[----:B------:R-:W-:Y:S01]  /*22a0*/  USHF.R.S32.HI UR10, URZ, 0x1f, UR11 ;  /* 0x0000001f3f0a7899 */ /* 0x000fe2000801140b */
[C---:B------:R-:W-:Y:S01]  /*22b0*/  LEA.HI.X R5, R76.reuse, UR29, R77, 0x1, P1 ;  /* 0x0000001d4c057c11 */ /* 0x040fe200088f0c4d */
[----:B------:R-:W-:Y:S01]  /*22c0*/  UIADD3 UR33, UP0, UR11, UR8, URZ ;  /* 0x000000080b217290 */ /* 0x000fe2000ff1e03f */
[C---:B------:R-:W-:Y:S01]  /*22d0*/  @!P0 LEA R8, P1, R9.reuse, UR28, 0x1 ;  /* 0x0000001c09088c11 */ /* 0x040fe2000f8208ff */
[----:B------:R-:W-:Y:S02]  /*22e0*/  ULDC.64 UR30, c[0x0][0x308] ;  /* 0x0000c200001e7ab9 */ /* 0x000fe40000000a00 */
[----:B------:R-:W-:Y:S01]  /*22f0*/  UIADD3.X UR7, UR10, UR7, UR9, UP0, !UPT ;  /* 0x000000070a077290 */ /* 0x000fe200087fe409 */
[----:B------:R-:W-:Y:S02]  /*2300*/  LEA R2, P2, R76, UR30, 0x1 ;  /* 0x0000001e4c027c11 */ /* 0x000fe4000f8408ff */
[----:B------:R-:W-:-:S02]  /*2310*/  @!P0 LEA.HI.X R9, R9, UR29, R26, 0x1, P1 ;  /* 0x0000001d09098c11 */ /* 0x000fc400088f0c1a */
[----:B------:R-:W-:Y:S02]  /*2320*/  MOV R27, UR33 ;  /* 0x00000021001b7c02 */ /* 0x000fe40008000f00 */
[----:B------:R-:W-:Y:S02]  /*2330*/  ISETP.GE.AND P1, PT, R159, UR57, PT ;  /* 0x000000399f007c0c */ /* 0x000fe4000bf26270 */
[----:B------:R-:W-:Y:S02]  /*2340*/  LEA.HI.X R3, R76, UR31, R77, 0x1, P2 ;  /* 0x0000001f4c037c11 */ /* 0x000fe400090f0c4d */
[----:B------:R-:W-:Y:S02]  /*2350*/  LEA R4, P2, R27, R4, 0x1 ;  /* 0x000000041b047211 */ /* 0x000fe400078408ff */
[----:B------:R-:W-:-:S04]  /*2360*/  MOV R28, UR7 ;  /* 0x00000007001c7c02 */ /* 0x000fc80008000f00 */
[----:B------:R-:W-:Y:S01]  /*2370*/  LEA.HI.X R5, R27, R5, R28, 0x1, P2 ;  /* 0x000000051b057211 */ /* 0x000fe200010f0c1c */
[----:B------:R-:W-:-:S04]  /*2380*/  UIADD3 UR8, UP1, UR11, UR26, URZ ;  /* 0x0000001a0b087290 */ /* 0x000fc8000ff3e03f */
[----:B------:R-:W-:Y:S02]  /*2390*/  UIADD3.X UR26, UR10, UR32, UR27, UP1, !UPT ;  /* 0x000000200a1a7290 */ /* 0x000fe40008ffe41b */
[----:B------:R-:W-:Y:S01]  /*23a0*/  IMAD.U32 R29, RZ, RZ, UR8 ;  /* 0x00000008ff1d7e24 */ /* 0x000fe2000f8e00ff */
[----:B------:R-:W-:-:S03]  /*23b0*/  @!P0 LEA R6, P3, R7, UR30, 0x1 ;  /* 0x0000001e07068c11 */ /* 0x000fc6000f8608ff */
[----:B------:R-:W-:Y:S01]  /*23c0*/  IMAD.U32 R30, RZ, RZ, UR26 ;  /* 0x0000001aff1e7e24 */ /* 0x000fe2000f8e00ff */
[----:B------:R-:W-:Y:S02]  /*23d0*/  LEA R2, P4, R29, R2, 0x1 ;  /* 0x000000021d027211 */ /* 0x000fe400078808ff */
[----:B------:R-:W-:Y:S02]  /*23e0*/  ISETP.GE.AND P2, PT, R157, UR57, PT ;  /* 0x000000399d007c0c */ /* 0x000fe4000bf46270 */
[----:B------:R-:W-:Y:S02]  /*23f0*/  ISETP.GE.AND P5, PT, R156, UR57, PT ;  /* 0x000000399c007c0c */ /* 0x000fe4000bfa6270 */
[----:B------:R-:W-:Y:S01]  /*2400*/  ISETP.GE.AND P6, PT, R154, UR57, PT ;  /* 0x000000399a007c0c */ /* 0x000fe2000bfc6270 */
[----:B--2---:R-:W-:Y:S01]  /*2410*/  STS.U16 [R70], R21 ;  /* 0x0000001546007388 */ /* 0x004fe20000000400 */
[----:B------:R-:W-:Y:S02]  /*2420*/  @!P0 LEA.HI.X R7, R7, UR31, R24, 0x1, P3 ;  /* 0x0000001f07078c11 */ /* 0x000fe400098f0c18 */
[----:B------:R-:W-:Y:S01]  /*2430*/  PRMT R91, RZ, 0x7610, R91 ;  /* 0x00007610ff5b7816 */ /* 0x000fe2000000005b */
[----:B---3--:R-:W-:Y:S01]  /*2440*/  STS.U16 [R69+0x40], R0 ;  /* 0x0000400045007388 */ /* 0x008fe20000000400 */
[----:B------:R-:W-:-:S02]  /*2450*/  PRMT R93, RZ, 0x7610, R93 ;  /* 0x00007610ff5d7816 */ /* 0x000fc4000000005d */
[----:B------:R-:W-:Y:S01]  /*2460*/  PRMT R95, RZ, 0x7610, R95 ;  /* 0x00007610ff5f7816 */ /* 0x000fe2000000005f */
[----:B----4-:R-:W-:Y:S01]  /*2470*/  STS.U16 [R68+0x80], R11 ;  /* 0x0000800b44007388 */ /* 0x010fe20000000400 */
[----:B------:R-:W-:Y:S02]  /*2480*/  PRMT R90, RZ, 0x7610, R90 ;  /* 0x00007610ff5a7816 */ /* 0x000fe4000000005a */
[----:B------:R-:W-:Y:S01]  /*2490*/  PRMT R92, RZ, 0x7610, R92 ;  /* 0x00007610ff5c7816 */ /* 0x000fe2000000005c */
[----:B-----5:R-:W-:Y:S01]  /*24a0*/  STS.U16 [R67+0xc0], R18 ;  /* 0x0000c01243007388 */ /* 0x020fe20000000400 */
[----:B------:R-:W-:Y:S02]  /*24b0*/  PRMT R89, RZ, 0x7610, R89 ;  /* 0x00007610ff597816 */ /* 0x000fe40000000059 */
[----:B------:R-:W-:Y:S01]  /*24c0*/  PRMT R52, RZ, 0x7610, R52 ;  /* 0x00007610ff347816 */ /* 0x000fe20000000034 */
[----:B------:R0:W-:Y:S01]  /*24d0*/  STS.U16 [R66+0x100], R13 ;  /* 0x0001000d42007388 */ /* 0x0001e20000000400 */
[----:B------:R-:W-:Y:S01]  /*24e0*/  PRMT R27, RZ, 0x7610, R27 ;  /* 0x00007610ff1b7816 */ /* 0x000fe2000000001b */
[----:B------:R-:W1:Y:S01]  /*24f0*/  S2UR UR8, SR_CgaCtaId ;  /* 0x00000000000879c3 */ /* 0x000e620000008800 */
[----:B------:R-:W-:Y:S01]  /*2500*/  UMOV UR7, 0x400 ;  /* 0x0000040000077882 */ /* 0x000fe20000000000 */
[----:B------:R-:W-:Y:S01]  /*2510*/  STS.U16 [R65+0x140], R10 ;  /* 0x0001400a41007388 */ /* 0x000fe20000000400 */
[----:B------:R-:W-:Y:S01]  /*2520*/  LOP3.LUT R125, R125, 0xfffffffd, RZ, 0xc0, !PT ;  /* 0xfffffffd7d7d7812 */ /* 0x000fe200078ec0ff */
[----:B------:R-:W-:-:S02]  /*2530*/  ULDC.64 UR26, c[0x0][0x398] ;  /* 0x0000e600001a7ab9 */ /* 0x000fc40000000a00 */
        /* <DEDUP_REMOVED lines=35> */
[----:B------:R-:W-:Y:S02]  /*2770*/  LEA.HI.X R3, R29, R3, R30, 0x1, P4 ;  /* 0x000000031d037211 */ /* 0x000fe400020f0c1e */
[----:B------:R-:W-:Y:S02]  /*2780*/  ISETP.GE.AND P3, PT, R160, UR57, PT ;  /* 0x00000039a0007c0c */ /* 0x000fe4000bf66270 */
[----:B------:R-:W-:-:S07]  /*2790*/  ISETP.GE.AND P4, PT, R158, UR57, PT ;  /* 0x000000399e007c0c */ /* 0x000fce000bf86270 */
[----:B------:R-:W3:Y:S01]  /*27a0*/  @!P1 LDG.E.U16 R19, desc[UR24][R4.64+-0xe00] ;  /* 0xfff2001804139981 */ /* 0x000ee2000c1e1500 */
[----:B------:R-:W-:Y:S02]  /*27b0*/  ISETP.GE.AND P1, PT, R150, UR57, PT ;  /* 0x0000003996007c0c */ /* 0x000fe4000bf26270 */
[----:B----4-:R-:W-:Y:S02]  /*27c0*/  PRMT R16, RZ, 0x7610, R16 ;  /* 0x00007610ff107816 */ /* 0x010fe40000000010 */
[----:B------:R-:W-:Y:S02]  /*27d0*/  PRMT R15, RZ, 0x7610, R15 ;  /* 0x00007610ff0f7816 */ /* 0x000fe4000000000f */
[----:B------:R-:W-:Y:S02]  /*27e0*/  PRMT R0, RZ, 0x7610, R0 ;  /* 0x00007610ff007816 */ /* 0x000fe40000000000 */
[----:B------:R-:W-:Y:S02]  /*27f0*/  PRMT R10, RZ, 0x7610, R10 ;  /* 0x00007610ff0a7816 */ /* 0x000fe4000000000a */
[----:B------:R-:W-:Y:S01]  /*2800*/  PRMT R11, RZ, 0x7610, R11 ;  /* 0x00007610ff0b7816 */ /* 0x000fe2000000000b */
[----:B------:R-:W4:Y:S01]  /*2810*/  @!P2 LDG.E.U16 R15, desc[UR24][R4.64+-0xf00] ;  /* 0xfff10018040fa981 */ /* 0x000f22000c1e1500 */
[----:B------:R-:W-:-:S02]  /*2820*/  PRMT R12, RZ, 0x7610, R12 ;  /* 0x00007610ff0c7816 */ /* 0x000fc4000000000c */
        /* <DEDUP_REMOVED lines=13> */
[----:B0-----:R-:W-:Y:S02]  /*2900*/  PRMT R9, RZ, 0x7610, R9 ;  /* 0x00007610ff097816 */ /* 0x001fe40000000009 */
[----:B------:R-:W-:Y:S02]  /*2910*/  PRMT R8, RZ, 0x7610, R8 ;  /* 0x00007610ff087816 */ /* 0x000fe40000000008 */
[----:B------:R-:W-:Y:S02]  /*2920*/  PRMT R21, RZ, 0x7610, R21 ;  /* 0x00007610ff157816 */ /* 0x000fe40000000015 */
[----:B------:R-:W-:Y:S01]  /*2930*/  PRMT R18, RZ, 0x7610, R18 ;  /* 0x00007610ff127816 */ /* 0x000fe20000000012 */
[----:B------:R-:W4:Y:S01]  /*2940*/  @!P1 LDG.E.U16 R9, desc[UR24][R4.64+-0xd80] ;  /* 0xfff2801804099981 */ /* 0x000f22000c1e1500 */
[----:B-----5:R-:W-:-:S02]  /*2950*/  PRMT R23, RZ, 0x7610, R23 ;  /* 0x00007610ff177816 */ /* 0x020fc40000000017 */
[----:B-1----:R-:W-:Y:S01]  /*2960*/  PRMT R20, RZ, 0x7610, R20 ;  /* 0x00007610ff147816 */ /* 0x002fe20000000014 */
[----:B------:R-:W5:Y:S04]  /*2970*/  @!P2 LDG.E.U16 R8, desc[UR24][R4.64+-0xd40] ;  /* 0xfff2c0180408a981 */ /* 0x000f68000c1e1500 */
        /* <DEDUP_REMOVED lines=9> */
[----:B----4-:R-:W-:Y:S04]  /*2a10*/  STS.U16 [R67+0xc0], R10 ;  /* 0x0000c00a43007388 */ /* 0x010fe80000000400 */
[----:B------:R-:W-:Y:S04]  /*2a20*/  STS.U16 [R66+0x100], R15 ;  /* 0x0001000f42007388 */ /* 0x000fe80000000400 */
[----:B------:R-:W-:Y:S04]  /*2a30*/  STS.U16 [R65+0x140], R12 ;  /* 0x0001400c41007388 */ /* 0x000fe80000000400 */
[----:B------:R-:W-:Y:S04]  /*2a40*/  STS.U16 [R64+0x180], R17 ;  /* 0x0001801140007388 */ /* 0x000fe80000000400 */
[----:B------:R0:W-:Y:S04]  /*2a50*/  STS.U16 [R63+0x1c0], R14 ;  /* 0x0001c00e3f007388 */ /* 0x0001e80000000400 */
[----:B------:R-:W-:Y:S04]  /*2a60*/  STS.U16 [R62+0x200], R19 ;  /* 0x000200133e007388 */ /* 0x000fe80000000400 */
[----:B------:R-:W-:Y:S04]  /*2a70*/  STS.U16 [R61+0x240], R16 ;  /* 0x000240103d007388 */ /* 0x000fe80000000400 */
[----:B------:R-:W-:Y:S04]  /*2a80*/  STS.U16 [R60+0x280], R9 ;  /* 0x000280093c007388 */ /* 0x000fe80000000400 */
[----:B-----5:R-:W-:Y:S04]  /*2a90*/  STS.U16 [R59+0x2c0], R8 ;  /* 0x0002c0083b007388 */ /* 0x020fe80000000400 */
[----:B------:R1:W-:Y:S04]  /*2aa0*/  STS.U16 [R58+0x300], R21 ;  /* 0x000300153a007388 */ /* 0x0003e80000000400 */
[----:B------:R-:W-:Y:S04]  /*2ab0*/  STS.U16 [R57+0x340], R18 ;  /* 0x0003401239007388 */ /* 0x000fe80000000400 */
[----:B------:R-:W-:Y:S04]  /*2ac0*/  STS.U16 [R56+0x380], R23 ;  /* 0x0003801738007388 */ /* 0x000fe80000000400 */
[----:B------:R2:W-:Y:S01]  /*2ad0*/  STS.U16 [R55+0x3c0], R20 ;  /* 0x0003c01437007388 */ /* 0x0005e20000000400 */
[----:B------:R-:W-:-:S03]  /*2ae0*/  NOP ;  /* 0x0000000000007918 */ /* 0x000fc60000000000 */
[----:B------:R-:W3:Y:S04]  /*2af0*/  LDS.U16 R17, [R53] ;  /* 0x0000000035117984 */ /* 0x000ee80000000400 */
[----:B------:R-:W4:Y:S04]  /*2b00*/  LDS.U16 R122, [R53+0x2] ;  /* 0x00000200357a7984 */ /* 0x000f280000000400 */
[----:B------:R-:W-:Y:S04]  /*2b10*/  LDS.U16 R120, [R53+0x4] ;  /* 0x0000040035787984 */ /* 0x000fe80000000400 */
        /* <DEDUP_REMOVED lines=14> */
[----:B0-----:R-:W-:-:S05]  /*2c00*/  PRMT R14, RZ, 0x7610, R14 ;  /* 0x00007610ff0e7816 */ /* 0x001fca000000000e */
[----:B------:R0:W5:Y:S01]  /*2c10*/  @!P0 LDG.E.U16 R91, desc[UR24][R6.64] ;  /* 0x00000018065b8981 */ /* 0x000162000c1e1500 */
[----:B------:R-:W-:-:S03]  /*2c20*/  ISETP.GE.AND P0, PT, R159, UR57, PT ;  /* 0x000000399f007c0c */ /* 0x000fc6000bf06270 */
[----:B------:R-:W5:Y:S01]  /*2c30*/  @!P1 LDG.E.U16 R14, desc[UR24][R2.64+-0xfc0] ;  /* 0xfff04018020e9981 */ /* 0x000f62000c1e1500 */
[----:B------:R-:W-:-:S09]  /*2c40*/  ISETP.GE.AND P1, PT, R158, UR57, PT ;  /* 0x000000399e007c0c */ /* 0x000fd2000bf26270 */
[----:B------:R-:W5:Y:S01]  /*2c50*/  @!P0 LDG.E.U16 R93, desc[UR24][R2.64+-0xf80] ;  /* 0xfff08018025d8981 */ /* 0x000f62000c1e1500 */
[----:B------:R-:W-:-:S03]  /*2c60*/  ISETP.GE.AND P0, PT, R157, UR57, PT ;  /* 0x000000399d007c0c */ /* 0x000fc6000bf06270 */
[----:B------:R-:W5:Y:S01]  /*2c70*/  @!P1 LDG.E.U16 R90, desc[UR24][R2.64+-0xf40] ;  /* 0xfff0c018025a9981 */ /* 0x000f62000c1e1500 */
[----:B------:R-:W-:-:S09]  /*2c80*/  ISETP.GE.AND P1, PT, R156, UR57, PT ;  /* 0x000000399c007c0c */ /* 0x000fd2000bf26270 */
[----:B------:R-:W5:Y:S01]  /*2c90*/  @!P0 LDG.E.U16 R95, desc[UR24][R2.64+-0xf00] ;  /* 0xfff10018025f8981 */ /* 0x000f62000c1e1500 */
[----:B------:R-:W-:Y:S02]  /*2ca0*/  ISETP.GE.AND P0, PT, R154, UR57, PT ;  /* 0x000000399a007c0c */ /* 0x000fe4000bf06270 */
[----:B-1----:R-:W-:Y:S01]  /*2cb0*/  PRMT R21, RZ, 0x7610, R21 ;  /* 0x00007610ff157816 */ /* 0x002fe20000000015 */
[----:B------:R-:W5:Y:S01]  /*2cc0*/  @!P1 LDG.E.U16 R92, desc[UR24][R2.64+-0xec0] ;  /* 0xfff14018025c9981 */ /* 0x000f62000c1e1500 */
[----:B------:R-:W-:-:S09]  /*2cd0*/  ISETP.GE.AND P1, PT, R153, UR57, PT ;  /* 0x0000003999007c0c */ /* 0x000fd2000bf26270 */
[----:B------:R-:W5:Y:S01]  /*2ce0*/  @!P0 LDG.E.U16 R21, desc[UR24][R2.64+-0xe80] ;  /* 0xfff1801802158981 */ /* 0x000f62000c1e1500 */
[----:B------:R-:W-:-:S03]  /*2cf0*/  ISETP.GE.AND P0, PT, R152, UR57, PT ;  /* 0x0000003998007c0c */ /* 0x000fc6000bf06270 */
[----:B------:R-:W5:Y:S01]  /*2d00*/  @!P1 LDG.E.U16 R52, desc[UR24][R2.64+-0xe40] ;  /* 0xfff1c01802349981 */ /* 0x000f62000c1e1500 */
[----:B------:R-:W-:-:S09]  /*2d10*/  ISETP.NE.AND P1, PT, R26, RZ, PT ;  /* 0x000000ff1a00720c */ /* 0x000fd20003f25270 */
[----:B------:R-:W5:Y:S01]  /*2d20*/  @!P0 LDG.E.U16 R89, desc[UR24][R2.64+-0xe00] ;  /* 0xfff2001802598981 */ /* 0x000f62000c1e1500 */
[----:B------:R-:W-:Y:S02]  /*2d30*/  ISETP.GE.AND P0, PT, R150, UR57, PT ;  /* 0x0000003996007c0c */ /* 0x000fe4000bf06270 */
[----:B------:R-:W-:Y:S01]  /*2d40*/  PRMT R26, RZ, 0x7610, R26 ;  /* 0x00007610ff1a7816 */ /* 0x000fe2000000001a */
[----:B------:R-:W5:Y:S01]  /*2d50*/  @!P1 LDG.E.U16 R27, desc[UR24][R2.64+-0xd80] ;  /* 0xfff28018021b9981 */ /* 0x000f62000c1e1500 */
[----:B------:R-:W-:Y:S02]  /*2d60*/  PRMT R0, RZ, 0x7610, R0 ;  /* 0x00007610ff007816 */ /* 0x000fe40000000000 */
[----:B------:R-:W-:Y:S02]  /*2d70*/  PRMT R13, RZ, 0x7610, R13 ;  /* 0x00007610ff0d7816 */ /* 0x000fe4000000000d */
[----:B--2---:R-:W-:Y:S02]  /*2d80*/  PRMT R20, RZ, 0x7610, R20 ;  /* 0x00007610ff147816 */ /* 0x004fe40000000014 */
[----:B------:R-:W-:Y:S01]  /*2d90*/  PRMT R19, RZ, 0x7610, R19 ;  /* 0x00007610ff137816 */ /* 0x000fe20000000013 */
[----:B------:R-:W2:Y:S01]  /*2da0*/  @!P2 LDG.E.U16 R0, desc[UR24][R2.64+-0xd40] ;  /* 0xfff2c0180200a981 */ /* 0x000ea2000c1e1500 */
[----:B------:R-:W-:-:S03]  /*2db0*/  PRMT R18, RZ, 0x7610, R18 ;  /* 0x00007610ff127816 */ /* 0x000fc60000000012 */
[----:B------:R-:W2:Y:S04]  /*2dc0*/  @!P0 LDG.E.U16 R26, desc[UR24][R2.64+-0xdc0] ;  /* 0xfff24018021a8981 */ /* 0x000ea8000c1e1500 */
[----:B------:R-:W2:Y:S04]  /*2dd0*/  @!P3 LDG.E.U16 R13, desc[UR24][R2.64+-0xd00] ;  /* 0xfff30018020db981 */ /* 0x000ea8000c1e1500 */
[----:B------:R-:W2:Y:S04]  /*2de0*/  @!P4 LDG.E.U16 R20, desc[UR24][R2.64+-0xcc0] ;  /* 0xfff340180214c981 */ /* 0x000ea8000c1e1500 */
[----:B------:R-:W2:Y:S04]  /*2df0*/  @!P5 LDG.E.U16 R19, desc[UR24][R2.64+-0xc80] ;  /* 0xfff380180213d981 */ /* 0x000ea8000c1e1500 */
[----:B------:R-:W2:Y:S01]  /*2e00*/  @!P6 LDG.E.U16 R18, desc[UR24][R2.64+-0xc40] ;  /* 0xfff3c0180212e981 */ /* 0x000ea2000c1e1500 */
[----:B---3--:R-:W-:-:S05]  /*2e10*/  SHF.L.U32 R17, R17, 0x10, RZ ;  /* 0x0000001011117819 */ /* 0x008fca00000006ff */
[----:B------:R-:W-:Y:S01]  /*2e20*/  FMUL.FTZ R16, R17, -1.4426950216293334961 ;  /* 0xbfb8aa3b11107820 */ /* 0x000fe20000410000 */
[----:B----4-:R-:W-:-:S05]  /*2e30*/  IMAD.U32 R122, R122, 0x10000, RZ ;  /* 0x000100007a7a7824 */ /* 0x010fca00078e00ff */
[----:B------:R-:W1:Y:S01]  /*2e40*/  MUFU.EX2 R16, R16 ;  /* 0x0000001000107308 */ /* 0x000e620000000800 */
[----:B-----5:R-:W-:Y:S01]  /*2e50*/  IMAD.U32 R118, R118, 0x10000, RZ ;  /* 0x0001000076767824 */ /* 0x020fe200078e00ff */
[----:B------:R-:W-:Y:S01]  /*2e60*/  SHF.L.U32 R120, R120, 0x10, RZ ;  /* 0x0000001078787819 */ /* 0x000fe200000006ff */
[----:B------:R-:W-:Y:S02]  /*2e70*/  FMUL.FTZ R12, R122, -1.4426950216293334961 ;  /* 0xbfb8aa3b7a0c7820 */ /* 0x000fe40000410000 */
[----:B------:R-:W-:Y:S01]  /*2e80*/  FMUL.FTZ R11, R118, -1.4426950216293334961 ;  /* 0xbfb8aa3b760b7820 */ /* 0x000fe20000410000 */
[----:B------:R-:W-:Y:S01]  /*2e90*/  SHF.L.U32 R116, R116, 0x10, RZ ;  /* 0x0000001074747819 */ /* 0x000fe200000006ff */
[----:B------:R-:W-:Y:S01]  /*2ea0*/  FMUL.FTZ R15, R120, -1.4426950216293334961 ;  /* 0xbfb8aa3b780f7820 */ /* 0x000fe20000410000 */
[----:B------:R-:W-:Y:S01]  /*2eb0*/  IMAD.U32 R22, R22, 0x10000, RZ ;  /* 0x0001000016167824 */ /* 0x000fe200078e00ff */
[----:B------:R-:W3:Y:S02]  /*2ec0*/  MUFU.EX2 R12, R12 ;  /* 0x0000000c000c7308 */ /* 0x000ee40000000800 */
[----:B------:R-:W-:Y:S01]  /*2ed0*/  FMUL.FTZ R10, R116, -1.4426950216293334961 ;  /* 0xbfb8aa3b740a7820 */ /* 0x000fe20000410000 */
[----:B------:R-:W-:Y:S01]  /*2ee0*/  FMUL.FTZ R9, R22, -1.4426950216293334961 ;  /* 0xbfb8aa3b16097820 */ /* 0x000fe20000410000 */
[----:B------:R-:W-:-:S04]  /*2ef0*/  SHF.L.U32 R23, R4, 0x10, RZ ;  /* 0x0000001004177819 */ /* 0x000fc800000006ff */
[----:B------:R-:W4:Y:S01]  /*2f00*/  MUFU.EX2 R11, R11 ;  /* 0x0000000b000b7308 */ /* 0x000f220000000800 */
[----:B-1----:R-:W-:Y:S01]  /*2f10*/  FADD.FTZ R124, R16, 1 ;  /* 0x3f800000107c7421 */ /* 0x002fe20000010000 */
[----:B------:R-:W-:-:S06]  /*2f20*/  IMAD.U32 R24, R24, 0x10000, RZ ;  /* 0x0001000018187824 */ /* 0x000fcc00078e00ff */
[----:B------:R-:W1:Y:S01]  /*2f30*/  MUFU.EX2 R15, R15 ;  /* 0x0000000f000f7308 */ /* 0x000e620000000800 */
[----:B------:R-:W-:Y:S01]  /*2f40*/  FMUL.FTZ R8, R23, -1.4426950216293334961 ;  /* 0xbfb8aa3b17087820 */ /* 0x000fe20000410000 */
[----:B0-----:R-:W-:-:S06]  /*2f50*/  FMUL.FTZ R7, R24, -1.4426950216293334961 ;  /* 0xbfb8aa3b18077820 */ /* 0x001fcc0000410000 */
[----:B------:R-:W0:Y:S08]  /*2f60*/  MUFU.EX2 R10, R10 ;  /* 0x0000000a000a7308 */ /* 0x000e300000000800 */
[----:B------:R-:W5:Y:S08]  /*2f70*/  MUFU.EX2 R9, R9 ;  /* 0x0000000900097308 */ /* 0x000f700000000800 */
[----:B------:R-:W5:Y:S01]  /*2f80*/  MUFU.RCP R124, R124 ;  /* 0x0000007c007c7308 */ /* 0x000f620000001000 */
[----:B---3--:R-:W-:Y:S01]  /*2f90*/  FADD.FTZ R12, R12, 1 ;  /* 0x3f8000000c0c7421 */ /* 0x008fe20000010000 */
[----:B----4-:R-:W-:Y:S01]  /*2fa0*/  FADD.FTZ R11, R11, 1 ;  /* 0x3f8000000b0b7421 */ /* 0x010fe20000010000 */
[----:B-1----:R-:W-:-:S05]  /*2fb0*/  FADD.FTZ R15, R15, 1 ;  /* 0x3f8000000f0f7421 */ /* 0x002fca0000010000 */
[----:B------:R-:W1:Y:S01]  /*2fc0*/  MUFU.EX2 R8, R8 ;  /* 0x0000000800087308 */ /* 0x000e620000000800 */
[----:B------:R-:W-:-:S07]  /*2fd0*/  SHF.L.U32 R85, R85, 0x10, RZ ;  /* 0x0000001055557819 */ /* 0x000fce00000006ff */
[----:B------:R-:W3:Y:S01]  /*2fe0*/  MUFU.EX2 R7, R7 ;  /* 0x0000000700077308 */ /* 0x000ee20000000800 */
[----:B0-----:R-:W-:Y:S01]  /*2ff0*/  FADD.FTZ R117, R10, 1 ;  /* 0x3f8000000a757421 */ /* 0x001fe20000010000 */
[----:B-----5:R-:W-:Y:S01]  /*3000*/  FADD.FTZ R115, R9, 1 ;  /* 0x3f80000009737421 */ /* 0x020fe20000010000 */
[----:B------:R-:W-:-:S05]  /*3010*/  FADD.FTZ R10, -R124, 1 ;  /* 0x3f8000007c0a7421 */ /* 0x000fca0000010100 */
[----:B------:R-:W-:Y:S08]  /*3020*/  MUFU.RCP R123, R12 ;  /* 0x0000000c007b7308 */ /* 0x000ff00000001000 */
[----:B------:R-:W0:Y:S01]  /*3030*/  MUFU.RCP R119, R11 ;  /* 0x0000000b00777308 */ /* 0x000e220000001000 */
[----:B------:R-:W-:-:S07]  /*3040*/  FFMA.FTZ R10, R17, R10, 1 ;  /* 0x3f800000110a7423 */ /* 0x000fce000001000a */
[----:B------:R-:W4:Y:S01]  /*3050*/  MUFU.RCP R121, R15 ;  /* 0x0000000f00797308 */ /* 0x000f220000001000 */
[----:B-1----:R-:W-:Y:S01]  /*3060*/  FADD.FTZ R114, R8, 1 ;  /* 0x3f80000008727421 */ /* 0x002fe20000010000 */
[----:B---3--:R-:W-:Y:S01]  /*3070*/  FADD.FTZ R110, R7, 1 ;  /* 0x3f800000076e7421 */ /* 0x008fe20000010000 */
[----:B------:R-:W-:Y:S01]  /*3080*/  SHF.L.U32 R82, R82, 0x10, RZ ;  /* 0x0000001052527819 */ /* 0x000fe200000006ff */
[----:B------:R-:W-:Y:S01]  /*3090*/  IMAD.U32 R83, R83, 0x10000, RZ ;  /* 0x0001000053537824 */ /* 0x000fe200078e00ff */
[----:B------:R-:W-:Y:S01]  /*30a0*/  SHF.L.U32 R25, R25, 0x10, RZ ;  /* 0x0000001019197819 */ /* 0x000fe200000006ff */
[----:B------:R-:W-:Y:S01]  /*30b0*/  IMAD.U32 R28, R28, 0x10000, RZ ;  /* 0x000100001c1c7824 */ /* 0x000fe200078e00ff */
[----:B------:R-:W-:-:S03]  /*30c0*/  SHF.L.U32 R29, R29, 0x10, RZ ;  /* 0x000000101d1d7819 */ /* 0x000fc600000006ff */
[----:B------:R-:W-:Y:S01]  /*30d0*/  FMUL.FTZ R5, R28, -1.4426950216293334961 ;  /* 0xbfb8aa3b1c057820 */ /* 0x000fe20000410000 */
[----:B------:R-:W-:Y:S01]  /*30e0*/  FMUL.FTZ R6, R25, -1.4426950216293334961 ;  /* 0xbfb8aa3b19067820 */ /* 0x000fe20000410000 */
[----:B------:R-:W-:Y:S01]  /*30f0*/  FMUL.FTZ R4, R29, -1.4426950216293334961 ;  /* 0xbfb8aa3b1d047820 */ /* 0x000fe20000410000 */
[----:B------:R-:W-:Y:S01]  /*3100*/  MUFU.RCP R114, R114 ;  /* 0x0000007200727308 */ /* 0x000fe20000001000 */
[----:B------:R-:W-:-:S07]  /*3110*/  IMAD.U32 R30, R30, 0x10000, RZ ;  /* 0x000100001e1e7824 */ /* 0x000fce00078e00ff */
[----:B------:R-:W1:Y:S01]  /*3120*/  MUFU.EX2 R5, R5 ;  /* 0x0000000500057308 */ /* 0x000e620000000800 */
        /* <DEDUP_REMOVED lines=9> */
[----:B--2---:R-:W-:Y:S04]  /*31c0*/  STS.U16 [R61+0x240], R26 ;  /* 0x0002401a3d007388 */ /* 0x004fe80000000400 */
        /* <DEDUP_REMOVED lines=9> */
[----:B------:R-:W5:Y:S04]  /*3260*/  LDS.U16 R18, [R53+0x4] ;  /* 0x0000040035127984 */ /* 0x000f680000000400 */
[----:B------:R-:W5:Y:S04]  /*3270*/  LDS.U16 R16, [R53+0x2] ;  /* 0x0000020035107984 */ /* 0x000f680000000400 */
[----:B------:R-:W5:Y:S04]  /*3280*/  LDS.U16 R8, [R53+0x8] ;  /* 0x0000080035087984 */ /* 0x000f680000000400 */
[----:B------:R-:W5:Y:S01]  /*3290*/  LDS.U16 R7, [R53+0xa] ;  /* 0x00000a0035077984 */ /* 0x000f620000000400 */
[----:B0-----:R-:W-:-:S03]  /*32a0*/  FADD.FTZ R89, -R119, 1 ;  /* 0x3f80000077597421 */ /* 0x001fc60000010100 */
[----:B------:R-:W0:Y:S01]  /*32b0*/  LDS.U16 R20, [R53+0xc] ;  /* 0x00000c0035147984 */ /* 0x000e220000000400 */
[----:B----4-:R-:W-:-:S03]  /*32c0*/  FADD.FTZ R27, -R121, 1 ;  /* 0x3f800000791b7421 */ /* 0x010fc60000010100 */
[----:B------:R-:W4:Y:S01]  /*32d0*/  LDS.U16 R91, [R53+0xe] ;  /* 0x00000e00355b7984 */ /* 0x000f220000000400 */
[----:B------:R-:W0:Y:S01]  /*32e0*/  MUFU.EX2 R6, R6 ;  /* 0x0000000600067308 */ /* 0x000e220000000800 */
[----:B------:R-:W-:-:S07]  /*32f0*/  FMUL.FTZ R3, R30, -1.4426950216293334961 ;  /* 0xbfb8aa3b1e037820 */ /* 0x000fce0000410000 */
[----:B------:R-:W0:Y:S01]  /*3300*/  MUFU.EX2 R4, R4 ;  /* 0x0000000400047308 */ /* 0x000e220000000800 */
[----:B------:R-:W-:-:S07]  /*3310*/  SHF.L.U32 R84, R84, 0x10, RZ ;  /* 0x0000001054547819 */ /* 0x000fce00000006ff */
[----:B------:R-:W4:Y:S01]  /*3320*/  MUFU.RCP R117, R117 ;  /* 0x0000007500757308 */ /* 0x000f220000001000 */
[----:B--2---:R-:W-:-:S07]  /*3330*/  IMAD.U32 R12, R21, 0x10000, RZ ;  /* 0x00010000150c7824 */ /* 0x004fce00078e00ff */
[----:B------:R-:W2:Y:S01]  /*3340*/  MUFU.RCP R115, R115 ;  /* 0x0000007300737308 */ /* 0x000ea20000001000 */
[----:B------:R-:W-:Y:S01]  /*3350*/  FMUL.FTZ R9, R85, R12 ;  /* 0x0000000c55097220 */ /* 0x000fe20000410000 */
[----:B-1----:R-:W-:Y:S01]  /*3360*/  FADD.FTZ R108, R5, 1 ;  /* 0x3f800000056c7421 */ /* 0x002fe20000010000 */
[----:B------:R-:W-:Y:S01]  /*3370*/  SHF.L.U32 R81, R81, 0x10, RZ ;  /* 0x0000001051517819 */ /* 0x000fe200000006ff */
[----:B------:R-:W-:Y:S02]  /*3380*/  IMAD.U32 R80, R80, 0x10000, RZ ;  /* 0x0001000050507824 */ /* 0x000fe400078e00ff */
[----:B------:R-:W-:Y:S01]  /*3390*/  FMUL.FTZ R9, R124, R9 ;  /* 0x000000097c097220 */ /* 0x000fe20000410000 */
[----:B------:R-:W-:Y:S01]  /*33a0*/  SHF.L.U32 R79, R79, 0x10, RZ ;  /* 0x000000104f4f7819 */ /* 0x000fe200000006ff */
[----:B------:R-:W-:Y:S02]  /*33b0*/  LDS.U16 R90, [R53+0x16] ;  /* 0x00001600355a7984 */ /* 0x000fe40000000400 */
[----:B------:R-:W-:Y:S01]  /*33c0*/  FMUL.FTZ R15, R9, R10 ;  /* 0x0000000a090f7220 */ /* 0x000fe20000410000 */
[----:B---3--:R-:W-:Y:S01]  /*33d0*/  IMAD.U32 R9, R19, 0x10000, RZ ;  /* 0x0001000013097824 */ /* 0x008fe200078e00ff */
[----:B-----5:R-:W-:Y:S01]  /*33e0*/  SHF.L.U32 R10, R18, 0x10, RZ ;  /* 0x00000010120a7819 */ /* 0x020fe200000006ff */
[----:B------:R-:W-:Y:S01]  /*33f0*/  MUFU.RCP R110, R110 ;  /* 0x0000006e006e7308 */ /* 0x000fe20000001000 */
[----:B------:R-:W-:Y:S01]  /*3400*/  SHF.L.U32 R31, R31, 0x10, RZ ;  /* 0x000000101f1f7819 */ /* 0x000fe200000006ff */
[----:B------:R-:W-:Y:S01]  /*3410*/  FMUL.FTZ R26, R82, R9 ;  /* 0x00000009521a7220 */ /* 0x000fe20000410000 */
[----:B------:R-:W-:Y:S01]  /*3420*/  FFMA.FTZ R52, R118, R89, 1 ;  /* 0x3f80000076347423 */ /* 0x000fe20000010059 */
[----:B------:R-:W-:Y:S01]  /*3430*/  FMUL.FTZ R18, R83, R10 ;  /* 0x0000000a53127220 */ /* 0x000fe20000410000 */
[----:B------:R-:W-:Y:S01]  /*3440*/  FFMA.FTZ R27, R120, R27, 1 ;  /* 0x3f800000781b7423 */ /* 0x000fe2000001001b */
[----:B------:R-:W-:Y:S01]  /*3450*/  FMUL.FTZ R19, R119, R26 ;  /* 0x0000001a77137220 */ /* 0x000fe20000410000 */
[----:B------:R-:W-:-:S02]  /*3460*/  IMAD.U32 R11, R16, 0x10000, RZ ;  /* 0x00010000100b7824 */ /* 0x000fc400078e00ff */
[----:B------:R-:W-:Y:S01]  /*3470*/  FMUL.FTZ R18, R121, R18 ;  /* 0x0000001279127220 */ /* 0x000fe20000410000 */
[----:B------:R-:W1:Y:S01]  /*3480*/  MUFU.EX2 R3, R3 ;  /* 0x0000000300037308 */ /* 0x000e620000000800 */
[----:B------:R-:W-:Y:S01]  /*3490*/  FMUL.FTZ R19, R19, R52 ;  /* 0x0000003413137220 */ /* 0x000fe20000410000 */
[----:B------:R-:W-:Y:S01]  /*34a0*/  FADD.FTZ R21, -R123, 1 ;  /* 0x3f8000007b157421 */ /* 0x000fe20000010100 */
[----:B------:R-:W3:Y:S01]  /*34b0*/  LDS.U16 R52, [R53+0x10] ;  /* 0x0000100035347984 */ /* 0x000ee20000000400 */
[----:B------:R-:W-:-:S03]  /*34c0*/  FMUL.FTZ R18, R18, R27 ;  /* 0x0000001b12127220 */ /* 0x000fc60000410000 */
[----:B------:R-:W5:Y:S01]  /*34d0*/  LDS.U16 R27, [R53+0x12] ;  /* 0x00001200351b7984 */ /* 0x000f620000000400 */
[----:B------:R-:W-:Y:S01]  /*34e0*/  FMUL.FTZ R16, R84, R11 ;  /* 0x0000000b54107220 */ /* 0x000fe20000410000 */
[----:B0-----:R-:W-:Y:S01]  /*34f0*/  FADD.FTZ R6, R6, 1 ;  /* 0x3f80000006067421 */ /* 0x001fe20000010000 */
[----:B------:R-:W-:Y:S01]  /*3500*/  FADD.FTZ R107, R4, 1 ;  /* 0x3f800000046b7421 */ /* 0x000fe20000010000 */
[----:B------:R-:W-:Y:S01]  /*3510*/  FADD.FTZ R4, -R114, 1 ;  /* 0x3f80000072047421 */ /* 0x000fe20000010100 */
[----:B------:R-:W-:Y:S01]  /*3520*/  FFMA.FTZ R21, R122, R21, 1 ;  /* 0x3f8000007a157423 */ /* 0x000fe20000010015 */
[----:B------:R-:W-:Y:S01]  /*3530*/  FMUL.FTZ R16, R123, R16 ;  /* 0x000000107b107220 */ /* 0x000fe20000410000 */
[----:B------:R-:W-:Y:S01]  /*3540*/  IMAD.U32 R8, R8, 0x10000, RZ ;  /* 0x0001000008087824 */ /* 0x000fe200078e00ff */
[----:B------:R-:W-:Y:S01]  /*3550*/  SHF.L.U32 R7, R7, 0x10, RZ ;  /* 0x0000001007077819 */ /* 0x000fe200000006ff */
[----:B------:R0:W5:Y:S01]  /*3560*/  MUFU.RCP R109, R6 ;  /* 0x00000006006d7308 */ /* 0x0001620000001000 */
[----:B------:R-:W5:Y:S01]  /*3570*/  LDS.U16 R89, [R53+0x14] ;  /* 0x0000140035597984 */ /* 0x000f620000000400 */
[----:B------:R-:W-:Y:S01]  /*3580*/  FFMA.FTZ R92, R23, R4, 1 ;  /* 0x3f800000175c7423 */ /* 0x000fe20000010004 */
[----:B------:R-:W-:Y:S01]  /*3590*/  FMUL.FTZ R16, R16, R21 ;  /* 0x0000001510107220 */ /* 0x000fe20000410000 */
[----:B----4-:R-:W-:Y:S01]  /*35a0*/  FADD.FTZ R5, -R117, 1 ;  /* 0x3f80000075057421 */ /* 0x010fe20000010100 */
[----:B------:R-:W-:Y:S01]  /*35b0*/  FMUL.FTZ R4, R81, R8 ;  /* 0x0000000851047220 */ /* 0x000fe20000410000 */
[----:B--2---:R-:W-:Y:S01]  /*35c0*/  FADD.FTZ R21, -R115, 1 ;  /* 0x3f80000073157421 */ /* 0x004fe20000010100 */
[----:B------:R-:W-:Y:S01]  /*35d0*/  IMAD.U32 R38, R38, 0x10000, RZ ;  /* 0x0001000026267824 */ /* 0x000fe200078e00ff */
[----:B------:R-:W2:Y:S01]  /*35e0*/  MUFU.RCP R108, R108 ;  /* 0x0000006c006c7308 */ /* 0x000ea20000001000 */
[----:B0-----:R-:W-:-:S02]  /*35f0*/  IMAD.U32 R6, R20, 0x10000, RZ ;  /* 0x0001000014067824 */ /* 0x001fc400078e00ff */
[----:B------:R-:W-:Y:S01]  /*3600*/  FMUL.FTZ R20, R80, R7 ;  /* 0x0000000750147220 */ /* 0x000fe20000410000 */
[----:B------:R-:W-:Y:S01]  /*3610*/  FFMA.FTZ R5, R116, R5, 1 ;  /* 0x3f80000074057423 */ /* 0x000fe20000010005 */
[----:B------:R-:W-:Y:S01]  /*3620*/  FMUL.FTZ R4, R117, R4 ;  /* 0x0000000475047220 */ /* 0x000fe20000410000 */
[----:B------:R-:W-:Y:S01]  /*3630*/  FMUL.FTZ R93, R79, R6 ;  /* 0x000000064f5d7220 */ /* 0x000fe20000410000 */
[----:B------:R-:W-:Y:S01]  /*3640*/  FFMA.FTZ R26, R22, R21, 1 ;  /* 0x3f800000161a7423 */ /* 0x000fe20000010015 */
[----:B------:R-:W-:Y:S01]  /*3650*/  FMUL.FTZ R21, R115, R20 ;  /* 0x0000001473157220 */ /* 0x000fe20000410000 */
[----:B-1----:R-:W-:Y:S01]  /*3660*/  FADD.FTZ R99, R3, 1 ;  /* 0x3f80000003637421 */ /* 0x002fe20000010000 */
[----:B------:R-:W-:Y:S01]  /*3670*/  FMUL.FTZ R93, R114, R93 ;  /* 0x0000005d725d7220 */ /* 0x000fe20000410000 */
[----:B------:R-:W-:Y:S01]  /*3680*/  FMUL.FTZ R20, R4, R5 ;  /* 0x0000000504147220 */ /* 0x000fe20000410000 */
[----:B------:R-:W-:Y:S01]  /*3690*/  FADD.FTZ R3, -R110, 1 ;  /* 0x3f8000006e037421 */ /* 0x000fe20000010100 */
[----:B------:R-:W-:Y:S01]  /*36a0*/  FMUL.FTZ R14, R31, -1.4426950216293334961 ;  /* 0xbfb8aa3b1f0e7820 */ /* 0x000fe20000410000 */
[----:B------:R-:W-:-:S02]  /*36b0*/  IMAD.U32 R5, R91, 0x10000, RZ ;  /* 0x000100005b057824 */ /* 0x000fc400078e00ff */
[----:B------:R-:W-:Y:S01]  /*36c0*/  FMUL.FTZ R21, R21, R26 ;  /* 0x0000001a15157220 */ /* 0x000fe20000410000 */
[----:B------:R-:W0:Y:S01]  /*36d0*/  LDS.U16 R91, [R53+0x18] ;  /* 0x00001800355b7984 */ /* 0x000e220000000400 */
[----:B------:R-:W-:Y:S01]  /*36e0*/  FMUL.FTZ R26, R93, R92 ;  /* 0x0000005c5d1a7220 */ /* 0x000fe20000410000 */
[----:B------:R-:W-:Y:S01]  /*36f0*/  FMUL.FTZ R2, R38, -1.4426950216293334961 ;  /* 0xbfb8aa3b26027820 */ /* 0x000fe20000410000 */
[----:B------:R-:W-:Y:S01]  /*3700*/  IMAD.U32 R75, R75, 0x10000, RZ ;  /* 0x000100004b4b7824 */ /* 0x000fe200078e00ff */
[----:B---3--:R-:W-:Y:S01]  /*3710*/  SHF.L.U32 R4, R52, 0x10, RZ ;  /* 0x0000001034047819 */ /* 0x008fe200000006ff */
[----:B------:R-:W-:Y:S01]  /*3720*/  FFMA.FTZ R92, R24, R3, 1 ;  /* 0x3f800000185c7423 */ /* 0x000fe20000010003 */
[----:B------:R-:W-:Y:S01]  /*3730*/  SHF.L.U32 R74, R74, 0x10, RZ ;  /* 0x000000104a4a7819 */ /* 0x000fe200000006ff */
[----:B------:R-:W1:Y:S01]  /*3740*/  LDS.U16 R97, [R53+0x1a] ;  /* 0x00001a0035617984 */ /* 0x000e620000000400 */
[----:B------:R-:W-:Y:S01]  /*3750*/  SHF.L.U32 R37, R37, 0x10, RZ ;  /* 0x0000001025257819 */ /* 0x000fe200000006ff */
[----:B-----5:R-:W-:Y:S01]  /*3760*/  IMAD.U32 R3, R27, 0x10000, RZ ;  /* 0x000100001b037824 */ /* 0x020fe200078e00ff */
[----:B------:R-:W-:Y:S01]  /*3770*/  SHF.L.U32 R78, R78, 0x10, RZ ;  /* 0x000000104e4e7819 */ /* 0x000fe200000006ff */
[----:B------:R-:W3:Y:S01]  /*3780*/  MUFU.EX2 R14, R14 ;  /* 0x0000000e000e7308 */ /* 0x000ee20000000800 */
[----:B------:R-:W-:Y:S01]  /*3790*/  FADD.FTZ R94, -R109, 1 ;  /* 0x3f8000006d5e7421 */ /* 0x000fe20000010100 */
[----:B--2---:R-:W-:Y:S01]  /*37a0*/  FADD.FTZ R101, -R108, 1 ;  /* 0x3f8000006c657421 */ /* 0x004fe20000010100 */
[----:B------:R-:W-:Y:S01]  /*37b0*/  FMUL.FTZ R52, R75, R4 ;  /* 0x000000044b347220 */ /* 0x000fe20000410000 */
[----:B------:R-:W-:Y:S01]  /*37c0*/  FMUL.FTZ R95, R74, R3 ;  /* 0x000000034a5f7220 */ /* 0x000fe20000410000 */
[----:B------:R-:W-:Y:S01]  /*37d0*/  FMUL.FTZ R0, R37, -1.4426950216293334961 ;  /* 0xbfb8aa3b25007820 */ /* 0x000fe20000410000 */
[----:B------:R-:W-:Y:S01]  /*37e0*/  FMUL.FTZ R27, R78, R5 ;  /* 0x000000054e1b7220 */ /* 0x000fe20000410000 */
[----:B------:R-:W-:Y:S01]  /*37f0*/  FFMA.FTZ R93, R25, R94, 1 ;  /* 0x3f800000195d7423 */ /* 0x000fe2000001005e */
[----:B------:R-:W2:Y:S01]  /*3800*/  MUFU.EX2 R2, R2 ;  /* 0x0000000200027308 */ /* 0x000ea20000000800 */
[----:B------:R-:W-:Y:S01]  /*3810*/  FFMA.FTZ R94, R28, R101, 1 ;  /* 0x3f8000001c5e7423 */ /* 0x000fe20000010065 */
[----:B------:R-:W-:Y:S01]  /*3820*/  FMUL.FTZ R52, R109, R52 ;  /* 0x000000346d347220 */ /* 0x000fe20000410000 */
[----:B------:R-:W-:Y:S01]  /*3830*/  FMUL.FTZ R95, R108, R95 ;  /* 0x0000005f6c5f7220 */ /* 0x000fe20000410000 */
[----:B------:R-:W-:-:S02]  /*3840*/  IMAD.U32 R36, R36, 0x10000, RZ ;  /* 0x0001000024247824 */ /* 0x000fc400078e00ff */
[----:B------:R-:W-:Y:S01]  /*3850*/  FMUL.FTZ R27, R110, R27 ;  /* 0x0000001b6e1b7220 */ /* 0x000fe20000410000 */
[----:B------:R-:W-:Y:S01]  /*3860*/  FMUL.FTZ R93, R52, R93 ;  /* 0x0000005d345d7220 */ /* 0x000fe20000410000 */
[----:B------:R-:W-:Y:S01]  /*3870*/  FMUL.FTZ R52, R95, R94 ;  /* 0x0000005e5f347220 */ /* 0x000fe20000410000 */
[----:B------:R-:W4:Y:S01]  /*3880*/  MUFU.EX2 R0, R0 ;  /* 0x0000000000007308 */ /* 0x000f220000000800 */
[----:B------:R-:W-:Y:S01]  /*3890*/  FMUL.FTZ R13, R36, -1.4426950216293334961 ;  /* 0xbfb8aa3b240d7820 */ /* 0x000fe20000410000 */
[----:B------:R-:W-:Y:S01]  /*38a0*/  FMUL.FTZ R27, R27, R92 ;  /* 0x0000005c1b1b7220 */ /* 0x000fe20000410000 */
[----:B------:R-:W-:Y:S04]  /*38b0*/  LDS.U16 R94, [R53+0x1c] ;  /* 0x00001c00355e7984 */ /* 0x000fe80000000400 */
[----:B------:R-:W5:Y:S01]  /*38c0*/  LDS.U16 R92, [R53+0x1e] ;  /* 0x00001e00355c7984 */ /* 0x000f620000000400 */
[----:B------:R-:W0:Y:S01]  /*38d0*/  MUFU.RCP R107, R107 ;  /* 0x0000006b006b7308 */ /* 0x000e220000001000 */
[----:B---3--:R-:W-:Y:S01]  /*38e0*/  FADD.FTZ R98, R14, 1 ;  /* 0x3f8000000e627421 */ /* 0x008fe20000010000 */
[----:B--2---:R-:W-:-:S06]  /*38f0*/  FADD.FTZ R102, R2, 1 ;  /* 0x3f80000002667421 */ /* 0x004fcc0000010000 */
[----:B------:R-:W2:Y:S01]  /*3900*/  MUFU.RCP R99, R99 ;  /* 0x0000006300637308 */ /* 0x000ea20000001000 */
[----:B------:R-:W-:-:S07]  /*3910*/  SHF.L.U32 R73, R73, 0x10, RZ ;  /* 0x0000001049497819 */ /* 0x000fce00000006ff */
[----:B------:R-:W3:Y:S01]  /*3920*/  MUFU.EX2 R13, R13 ;  /* 0x0000000d000d7308 */ /* 0x000ee20000000800 */
[----:B------:R-:W-:Y:S01]  /*3930*/  SHF.L.U32 R2, R89, 0x10, RZ ;  /* 0x0000001059027819 */ /* 0x000fe200000006ff */
[----:B----4-:R-:W-:Y:S01]  /*3940*/  FADD.FTZ R103, R0, 1 ;  /* 0x3f80000000677421 */ /* 0x010fe20000010000 */
[----:B------:R-:W-:-:S05]  /*3950*/  IMAD.U32 R72, R72, 0x10000, RZ ;  /* 0x0001000048487824 */ /* 0x000fca00078e00ff */
[----:B------:R-:W4:Y:S01]  /*3960*/  MUFU.RCP R98, R98 ;  /* 0x0000006200627308 */ /* 0x000f220000001000 */
[----:B------:R-:W-:Y:S02]  /*3970*/  IMAD.U32 R0, R90, 0x10000, RZ ;  /* 0x000100005a007824 */ /* 0x000fe400078e00ff */
[----:B0-----:R-:W-:Y:S01]  /*3980*/  FADD.FTZ R90, -R107, 1 ;  /* 0x3f8000006b5a7421 */ /* 0x001fe20000010100 */
[----:B------:R-:W-:-:S04]  /*3990*/  FMUL.FTZ R14, R73, R2 ;  /* 0x00000002490e7220 */ /* 0x000fc80000410000 */
[----:B------:R-:W0:Y:S01]  /*39a0*/  MUFU.RCP R89, R102 ;  /* 0x0000006600597308 */ /* 0x000e220000001000 */
[----:B--2---:R-:W-:Y:S01]  /*39b0*/  FADD.FTZ R101, -R99, 1 ;  /* 0x3f80000063657421 */ /* 0x004fe20000010100 */
[----:B------:R-:W-:Y:S01]  /*39c0*/  FMUL.FTZ R96, R72, R0 ;  /* 0x0000000048607220 */ /* 0x000fe20000410000 */
[----:B------:R-:W-:Y:S01]  /*39d0*/  FFMA.FTZ R95, R29, R90, 1 ;  /* 0x3f8000001d5f7423 */ /* 0x000fe2000001005a */
[----:B------:R-:W-:Y:S01]  /*39e0*/  FMUL.FTZ R14, R107, R14 ;  /* 0x0000000e6b0e7220 */ /* 0x000fe20000410000 */
[----:B---3--:R-:W-:Y:S01]  /*39f0*/  FADD.FTZ R104, R13, 1 ;  /* 0x3f8000000d687421 */ /* 0x008fe20000010000 */
[----:B------:R-:W-:Y:S01]  /*3a00*/  FFMA.FTZ R101, R30, R101, 1 ;  /* 0x3f8000001e657423 */ /* 0x000fe20000010065 */
[----:B------:R-:W-:Y:S01]  /*3a10*/  FMUL.FTZ R100, R99, R96 ;  /* 0x0000006063647220 */ /* 0x000fe20000410000 */
[----:B------:R-:W-:Y:S01]  /*3a20*/  SHF.L.U32 R35, R35, 0x10, RZ ;  /* 0x0000001023237819 */ /* 0x000fe200000006ff */
[----:B------:R-:W-:Y:S01]  /*3a30*/  FMUL.FTZ R96, R14, R95 ;  /* 0x0000005f0e607220 */ /* 0x000fe20000410000 */
[----:B------:R-:W-:Y:S01]  /*3a40*/  SHF.L.U32 R13, R91, 0x10, RZ ;  /* 0x000000105b0d7819 */ /* 0x000fe200000006ff */
[----:B------:R-:W-:-:S02]  /*3a50*/  IMAD.U32 R34, R34, 0x10000, RZ ;  /* 0x0001000022227824 */ /* 0x000fc400078e00ff */
[----:B-1----:R-:W-:Y:S01]  /*3a60*/  IMAD.U32 R14, R97, 0x10000, RZ ;  /* 0x00010000610e7824 */ /* 0x002fe200078e00ff */
[----:B------:R-:W1:Y:S01]  /*3a70*/  MUFU.RCP R90, R103 ;  /* 0x00000067005a7308 */ /* 0x000e620000001000 */
[----:B------:R-:W-:Y:S01]  /*3a80*/  FMUL.FTZ R95, R100, R101 ;  /* 0x00000065645f7220 */ /* 0x000fe20000410000 */
[----:B----4-:R-:W-:Y:S01]  /*3a90*/  FADD.FTZ R100, -R98, 1 ;  /* 0x3f80000062647421 */ /* 0x010fe20000010100 */
        /* <DEDUP_REMOVED lines=9> */
[----:B------:R-:W-:Y:S02]  /*3b30*/  FMUL.FTZ R97, R97, R100 ;  /* 0x0000006461617220 */ /* 0x000fe40000410000 */
[----:B------:R-:W-:Y:S01]  /*3b40*/  FMUL.FTZ R100, R102, R101 ;  /* 0x0000006566647220 */ /* 0x000fe20000410000 */
[----:B------:R-:W-:Y:S01]  /*3b50*/  F2FP.BF16.F32.PACK_AB R101, R16, R15 ;  /* 0x0000000f1065723e */ /* 0x000fe200000010ff */
[----:B------:R-:W-:Y:S01]  /*3b60*/  IMAD.U32 R32, R32, 0x10000, RZ ;  /* 0x0001000020207824 */ /* 0x000fe200078e00ff */
[----:B------:R-:W-:Y:S01]  /*3b70*/  SHF.L.U32 R33, R33, 0x10, RZ ;  /* 0x0000001021217819 */ /* 0x000fe200000006ff */
[----:B-----5:R-:W-:Y:S01]  /*3b80*/  IMAD.U32 R16, R92, 0x10000, RZ ;  /* 0x000100005c107824 */ /* 0x020fe200078e00ff */
[----:B------:R-:W-:Y:S01]  /*3b90*/  SHF.L.U32 R15, R94, 0x10, RZ ;  /* 0x000000105e0f7819 */ /* 0x000fe200000006ff */
[----:B-1----:R-:W-:-:S02]  /*3ba0*/  FADD.FTZ R102, -R90, 1 ;  /* 0x3f8000005a667421 */ /* 0x002fc40000010100 */
[----:B------:R-:W-:Y:S01]  /*3bb0*/  FMUL.FTZ R94, R32, R16 ;  /* 0x00000010205e7220 */ /* 0x000fe20000410000 */
[----:B0-----:R-:W-:Y:S01]  /*3bc0*/  FADD.FTZ R111, -R91, 1 ;  /* 0x3f8000005b6f7421 */ /* 0x001fe20000010100 */
[----:B------:R-:W-:Y:S01]  /*3bd0*/  FMUL.FTZ R103, R33, R15 ;  /* 0x0000000f21677220 */ /* 0x000fe20000410000 */
[----:B------:R-:W-:Y:S01]  /*3be0*/  FFMA.FTZ R105, R37, R102, 1 ;  /* 0x3f80000025697423 */ /* 0x000fe20000010066 */
[----:B------:R-:W-:Y:S01]  /*3bf0*/  FMUL.FTZ R94, R91, R94 ;  /* 0x0000005e5b5e7220 */ /* 0x000fe20000410000 */
[----:B------:R-:W-:Y:S01]  /*3c00*/  FFMA.FTZ R111, R36, R111, 1 ;  /* 0x3f800000246f7423 */ /* 0x000fe2000001006f */
[----:B------:R-:W-:Y:S01]  /*3c10*/  FMUL.FTZ R92, R90, R103 ;  /* 0x000000675a5c7220 */ /* 0x000fe20000410000 */
[----:B------:R-:W-:Y:S02]  /*3c20*/  F2FP.BF16.F32.PACK_AB R18, R19, R18 ;  /* 0x000000121312723e */ /* 0x000fe400000010ff */
[----:B------:R-:W-:Y:S01]  /*3c30*/  FMUL.FTZ R103, R94, R111 ;  /* 0x0000006f5e677220 */ /* 0x000fe20000410000 */
[----:B------:R-:W-:Y:S01]  /*3c40*/  FMUL.FTZ R92, R92, R105 ;  /* 0x000000695c5c7220 */ /* 0x000fe20000410000 */
[----:B------:R-:W-:-:S02]  /*3c50*/  F2FP.BF16.F32.PACK_AB R20, R21, R20 ;  /* 0x000000141514723e */ /* 0x000fc400000010ff */
[----:B------:R-:W-:Y:S02]  /*3c60*/  F2FP.BF16.F32.PACK_AB R52, R52, R93 ;  /* 0x0000005d3434723e */ /* 0x000fe400000010ff */
[----:B------:R-:W-:Y:S02]  /*3c70*/  PRMT R19, R101, 0x7632, R19 ;  /* 0x0000763265137816 */ /* 0x000fe40000000013 */
[----:B------:R-:W-:Y:S01]  /*3c80*/  PRMT R21, R18, 0x7632, R21 ;  /* 0x0000763212157816 */ /* 0x000fe20000000015 */
[----:B------:R0:W-:Y:S01]  /*3c90*/  STS.U16 [R53+0x4], R18 ;  /* 0x0000041235007388 */ /* 0x0001e20000000400 */
[----:B------:R-:W-:Y:S02]  /*3ca0*/  ISETP.NE.AND P6, PT, R71, RZ, PT ;  /* 0x000000ff4700720c */ /* 0x000fe40003fc5270 */
[----:B------:R-:W-:Y:S02]  /*3cb0*/  F2FP.BF16.F32.PACK_AB R26, R27, R26 ;  /* 0x0000001a1b1a723e */ /* 0x000fe400000010ff */
[----:B------:R-:W-:-:S02]  /*3cc0*/  F2FP.BF16.F32.PACK_AB R95, R95, R96 ;  /* 0x000000605f5f723e */ /* 0x000fc400000010ff */
[----:B------:R-:W-:Y:S02]  /*3cd0*/  F2FP.BF16.F32.PACK_AB R97, R100, R97 ;  /* 0x000000616461723e */ /* 0x000fe400000010ff */
[----:B------:R-:W-:Y:S02]  /*3ce0*/  F2FP.BF16.F32.PACK_AB R92, R103, R92 ;  /* 0x0000005c675c723e */ /* 0x000fe400000010ff */
[----:B0-----:R-:W-:Y:S01]  /*3cf0*/  PRMT R18, R52, 0x7632, R18 ;  /* 0x0000763234127816 */ /* 0x001fe20000000012 */
[----:B------:R0:W-:Y:S01]  /*3d00*/  STS.U16 [R53+0x2], R19 ;  /* 0x0000021335007388 */ /* 0x0001e20000000400 */
[----:B------:R-:W-:Y:S01]  /*3d10*/  PRMT R94, R20, 0x7632, R94 ;  /* 0x00007632145e7816 */ /* 0x000fe2000000005e */
[----:B------:R-:W-:Y:S01]  /*3d20*/  ULEA UR7, UR8, UR7, 0x18 ;  /* 0x0000000708077291 */ /* 0x000fe2000f8ec03f */
[C---:B------:R-:W-:Y:S01]  /*3d30*/  PRMT R27, R92.reuse, 0x7610, R27 ;  /* 0x000076105c1b7816 */ /* 0x040fe2000000001b */
[----:B------:R1:W-:Y:S01]  /*3d40*/  STS.U16 [R53+0x6], R21 ;  /* 0x0000061535007388 */ /* 0x0003e20000000400 */
[----:B------:R-:W-:-:S03]  /*3d50*/  PRMT R93, R92, 0x7632, R93 ;  /* 0x000076325c5d7816 */ /* 0x000fc6000000005d */
[----:B------:R2:W-:Y:S01]  /*3d60*/  STS.U16 [R53+0x8], R20 ;  /* 0x0000081435007388 */ /* 0x0005e20000000400 */
[----:B0-----:R-:W-:-:S03]  /*3d70*/  PRMT R19, R26, 0x7632, R19 ;  /* 0x000076321a137816 */ /* 0x001fc60000000013 */
[----:B------:R0:W-:Y:S01]  /*3d80*/  STS.U16 [R53+0x12], R18 ;  /* 0x0000121235007388 */ /* 0x0001e20000000400 */
[----:B-1----:R-:W-:Y:S02]  /*3d90*/  PRMT R21, R97, 0x7632, R21 ;  /* 0x0000763261157816 */ /* 0x002fe40000000015 */
[----:B--2---:R-:W-:Y:S01]  /*3da0*/  PRMT R20, R95, 0x7632, R20 ;  /* 0x000076325f147816 */ /* 0x004fe20000000014 */
[----:B------:R-:W-:Y:S01]  /*3db0*/  STS.U16 [R53], R101 ;  /* 0x0000006535007388 */ /* 0x000fe20000000400 */
[----:B0-----:R-:W-:-:S03]  /*3dc0*/  MOV R18, UR57 ;  /* 0x0000003900127c02 */ /* 0x001fc60008000f00 */
        /* <DEDUP_REMOVED lines=72> */
.L_x_1385:
[----:B------:R-:W-:Y:S05]  /*4250*/  BSYNC B0 ;  /* 0x0000000000007941 */ /* 0x000fea0003800000 */
.L_x_1384:
[----:B------:R-:W-:Y:S01]  /*4260*/  ULDC.64 UR26, c[0x0][0x3a0] ;  /* 0x0000e800001a7ab9 */ /* 0x000fe20000000a00 */
[----:B------:R-:W-:Y:S01]  /*4270*/  UMOV UR9, UR7 ;  /* 0x0000000700097c82 */ /* 0x000fe20008000000 */
[----:B------:R-:W-:Y:S01]  /*4280*/  UIMAD UR28, UR59, UR26, URZ ;  /* 0x0000001a3b1c72a4 */ /* 0x000fe2000f8e023f */
[----:B------:R-:W-:Y:S01]  /*4290*/  ISETP.GE.AND P2, PT, R158, R106, PT ;  /* 0x0000006a9e00720c */ /* 0x000fe20003f46270 */
[----:B------:R-:W-:Y:S01]  /*42a0*/  UIMAD.WIDE.U32 UR8, UR12, UR26, UR8 ;  /* 0x0000001a0c0872a5 */ /* 0x000fe2000f8e0008 */
[----:B------:R-:W-:Y:S01]  /*42b0*/  FMUL.FTZ R17, R17, R124 ;  /* 0x0000007c11117220 */ /* 0x000fe20000410000 */
[----:B------:R-:W-:Y:S01]  /*42c0*/  UIMAD UR28, UR12, UR27, UR28 ;  /* 0x0000001b0c1c72a4 */ /* 0x000fe2000f8e021c */
[----:B0-----:R-:W-:Y:S01]  /*42d0*/  FMUL.FTZ R21, R116, R117 ;  /* 0x0000007574157220 */ /* 0x001fe20000410000 */
[----:B------:R-:W-:Y:S01]  /*42e0*/  UIADD3 UR7, UP0, UR11, UR8, URZ ;  /* 0x000000080b077290 */ /* 0x000fe2000ff1e03f */
[----:B------:R-:W-:Y:S01]  /*42f0*/  FMUL.FTZ R85, R85, R17 ;  /* 0x0000001155557220 */ /* 0x000fe20000410000 */
[----:B------:R-:W-:Y:S01]  /*4300*/  ULDC.64 UR26, c[0x0][0x3e8] ;  /* 0x0000fa00001a7ab9 */ /* 0x000fe20000000a00 */
[----:B------:R-:W-:Y:S01]  /*4310*/  FMUL.FTZ R22, R22, R115 ;  /* 0x0000007316167220 */ /* 0x000fe20000410000 */
[C---:B------:R-:W-:Y:S01]  /*4320*/  LEA R27, P0, R76.reuse, UR26, 0x1 ;  /* 0x0000001a4c1b7c11 */ /* 0x040fe2000f8008ff */
[----:B------:R-:W-:Y:S01]  /*4330*/  UIADD3.X UR8, UR10, UR28, UR9, UP0, !UPT ;  /* 0x0000001c0a087290 */ /* 0x000fe200087fe409 */
[----:B------:R-:W-:Y:S01]  /*4340*/  MOV R18, UR7 ;  /* 0x0000000700127c02 */ /* 0x000fe20008000f00 */
        /* <DEDUP_REMOVED lines=15> */
[----:B------:R-:W-:Y:S01]  /*4440*/  STL [R1+0x7c], R85 ;  /* 0x00007c5501007387 */ /* 0x000fe20000100800 */
[----:B------:R-:W-:Y:S01]  /*4450*/  FMUL.FTZ R83, R83, R19 ;  /* 0x0000001353537220 */ /* 0x000fe20000410000 */
[----:B------:R-:W-:Y:S01]  /*4460*/  FMUL.FTZ R82, R82, R20 ;  /* 0x0000001452527220 */ /* 0x000fe20000410000 */
[----:B------:R-:W-:Y:S01]  /*4470*/  FMUL.FTZ R80, R80, R22 ;  /* 0x0000001650507220 */ /* 0x000fe20000410000 */
[----:B------:R-:W-:Y:S01]  /*4480*/  @!P0 STG.E.U16 desc[UR24][R26.64+-0xf80], R111 ;  /* 0xfff0806f1a008986 */ /* 0x000fe2000c101518 */
[-C--:B------:R-:W-:Y:S01]  /*4490*/  ISETP.GE.AND P0, PT, R156, R106.reuse, PT ;  /* 0x0000006a9c00720c */ /* 0x080fe20003f06270 */
[----:B------:R-:W-:Y:S01]  /*44a0*/  FMUL.FTZ R29, R29, R107 ;  /* 0x0000006b1d1d7220 */ /* 0x000fe20000410000 */
[----:B------:R-:W-:Y:S01]  /*44b0*/  FMUL.FTZ R79, R79, R23 ;  /* 0x000000174f4f7220 */ /* 0x000fe20000410000 */
[----:B------:R-:W-:Y:S01]  /*44c0*/  @!P2 STG.E.U16 desc[UR24][R26.64+-0xf40], R112 ;  /* 0xfff0c0701a00a986 */ /* 0x000fe2000c101518 */
[-C--:B------:R-:W-:Y:S01]  /*44d0*/  ISETP.GE.AND P3, PT, R154, R106.reuse, PT ;  /* 0x0000006a9a00720c */ /* 0x080fe20003f66270 */
[----:B------:R-:W-:Y:S01]  /*44e0*/  FMUL.FTZ R30, R30, R99 ;  /* 0x000000631e1e7220 */ /* 0x000fe20000410000 */
[-C--:B------:R-:W-:Y:S01]  /*44f0*/  ISETP.GE.AND P4, PT, R153, R106.reuse, PT ;  /* 0x0000006a9900720c */ /* 0x080fe20003f86270 */
[----:B------:R-:W-:Y:S01]  /*4500*/  @!P1 STG.E.U16 desc[UR24][R26.64+-0xf00], R113 ;  /* 0xfff100711a009986 */ /* 0x000fe2000c101518 */
[----:B------:R-:W-:Y:S01]  /*4510*/  ISETP.GE.AND P5, PT, R152, R106, PT ;  /* 0x0000006a9800720c */ /* 0x000fe20003fa6270 */
[----:B------:R-:W-:Y:S01]  /*4520*/  FMUL.FTZ R78, R78, R24 ;  /* 0x000000184e4e7220 */ /* 0x000fe20000410000 */
[-C--:B------:R-:W-:Y:S01]  /*4530*/  ISETP.GE.AND P2, PT, R150, R106.reuse, PT ;  /* 0x0000006a9600720c */ /* 0x080fe20003f46270 */
[----:B------:R-:W-:Y:S01]  /*4540*/  STL [R1+0x78], R84 ;  /* 0x0000785401007387 */ /* 0x000fe20000100800 */
[----:B------:R-:W-:Y:S01]  /*4550*/  ISETP.GE.AND P1, PT, R155, R106, PT ;  /* 0x0000006a9b00720c */ /* 0x000fe20003f26270 */
        /* <DEDUP_REMOVED lines=17> */
[----:B------:R-:W-:Y:S01]  /*4670*/  ULDC.64 UR8, c[0x0][0x320] ;  /* 0x0000c80000087ab9 */ /* 0x000fe20000000a00 */
        /* <DEDUP_REMOVED lines=13> */
[----:B------:R-:W-:Y:S01]  /*4750*/  FADD.FTZ R50, R87, UR5 ;  /* 0x0000000557327e21 */ /* 0x000fe20008010000 */
[----:B------:R-:W-:Y:S02]  /*4760*/  FADD.FTZ R49, R86, UR5 ;  /* 0x0000000556317e21 */ /* 0x000fe40008010000 */
[----:B------:R-:W-:Y:S04]  /*4770*/  STL [R1+0x58], R74 ;  /* 0x0000584a01007387 */ /* 0x000fe80000100800 */
[----:B------:R-:W-:Y:S04]  /*4780*/  STL [R1+0x54], R128 ;  /* 0x0000548001007387 */ /* 0x000fe80000100800 */
[----:B------:R-:W-:Y:S04]  /*4790*/  STL [R1+0x50], R72 ;  /* 0x0000504801007387 */ /* 0x000fe80000100800 */
[----:B------:R-:W-:Y:S04]  /*47a0*/  STL [R1+0x4c], R127 ;  /* 0x00004c7f01007387 */ /* 0x000fe80000100800 */
        /* <DEDUP_REMOVED lines=12> */
[----:B------:R0:W-:Y:S01]  /*4870*/  @!P0 STG.E.U16 desc[UR24][R26.64+-0xd40], R93 ;  /* 0xfff2c05d1a008986 */ /* 0x0001e2000c101518 */
[----:B------:R-:W-:-:S03]  /*4880*/  ISETP.NE.U32.AND P0, PT, RZ, UR8, PT ;  /* 0x00000008ff007c0c */ /* 0x000fc6000bf05070 */
[----:B------:R-:W-:Y:S01]  /*4890*/  STL [R1+0x44], R126 ;  /* 0x0000447e01007387 */ /* 0x000fe20000100800 */
[----:B------:R-:W-:-:S03]  /*48a0*/  ISETP.NE.AND.EX P0, PT, RZ, UR9, PT, P0 ;  /* 0x00000009ff007c0c */ /* 0x000fc6000bf05300 */
[----:B------:R1:W-:Y:S04]  /*48b0*/  @!P4 STG.E.U16 desc[UR24][R26.64+-0xd00], R94 ;  /* 0xfff3005e1a00c986 */ /* 0x0003e8000c101518 */
[----:B------:R2:W-:Y:S01]  /*48c0*/  @!P5 STG.E.U16 desc[UR24][R26.64+-0xcc0], R95 ;  /* 0xfff3405f1a00d986 */ /* 0x0005e2000c101518 */
[----:B0-----:R-:W-:Y:S01]  /*48d0*/  SHF.L.U32 R93, R48, 0x10, RZ ;  /* 0x00000010305d7819 */ /* 0x001fe200000006ff */
[----:B------:R-:W-:Y:S01]  /*48e0*/  FADD.FTZ R48, R36, UR5 ;  /* 0x0000000524307e21 */ /* 0x000fe20008010000 */
[----:B------:R-:W-:Y:S01]  /*48f0*/  FADD.FTZ R36, R99, UR5 ;  /* 0x0000000563247e21 */ /* 0x000fe20008010000 */
[----:B------:R0:W-:Y:S04]  /*4900*/  @!P1 STG.E.U16 desc[UR24][R26.64+-0xc80], R96 ;  /* 0xfff380601a009986 */ /* 0x0001e8000c101518 */
[----:B------:R3:W-:Y:S01]  /*4910*/  @!P2 STG.E.U16 desc[UR24][R26.64+-0xfc0], R92 ;  /* 0xfff0405c1a00a986 */ /* 0x0007e2000c101518 */
[----:B-1----:R-:W-:-:S02]  /*4920*/  IMAD.U32 R94, R47, 0x10000, RZ ;  /* 0x000100002f5e7824 */ /* 0x002fc400078e00ff */
[----:B------:R-:W-:Y:S01]  /*4930*/  FADD.FTZ R47, R37, UR5 ;  /* 0x00000005252f7e21 */ /* 0x000fe20008010000 */
[----:B------:R-:W-:Y:S01]  /*4940*/  FADD.FTZ R37, R98, UR5 ;  /* 0x0000000562257e21 */ /* 0x000fe20008010000 */
[----:B------:R1:W-:Y:S01]  /*4950*/  @!P3 STG.E.U16 desc[UR24][R26.64+-0xc40], R97 ;  /* 0xfff3c0611a00b986 */ /* 0x0003e2000c101518 */
[----:B--2---:R-:W-:Y:S01]  /*4960*/  IMAD.U32 R95, R43, 0x10000, RZ ;  /* 0x000100002b5f7824 */ /* 0x004fe200078e00ff */
[----:B0-----:R-:W-:-:S03]  /*4970*/  SHF.L.U32 R96, R42, 0x10, RZ ;  /* 0x000000102a607819 */ /* 0x001fc600000006ff */
[----:B------:R-:W-:Y:S01]  /*4980*/  FADD.FTZ R40, R95, UR5 ;  /* 0x000000055f287e21 */ /* 0x000fe20008010000 */
[----:B---3--:R-:W-:Y:S01]  /*4990*/  SHF.L.U32 R92, R46, 0x10, RZ ;  /* 0x000000102e5c7819 */ /* 0x008fe200000006ff */
[----:B------:R-:W-:Y:S01]  /*49a0*/  FADD.FTZ R46, R38, UR5 ;  /* 0x00000005262e7e21 */ /* 0x000fe20008010000 */
[----:B------:R-:W-:Y:S01]  /*49b0*/  FADD.FTZ R39, R96, UR5 ;  /* 0x0000000560277e21 */ /* 0x000fe20008010000 */
[----:B-1----:R-:W-:Y:S01]  /*49c0*/  SHF.L.U32 R27, R44, 0x10, RZ ;  /* 0x000000102c1b7819 */ /* 0x002fe200000006ff */
[----:B------:R-:W-:Y:S02]  /*49d0*/  IMAD.U32 R26, R45, 0x10000, RZ ;  /* 0x000100002d1a7824 */ /* 0x000fe400078e00ff */
[----:B------:R-:W-:Y:S01]  /*49e0*/  FADD.FTZ R45, R93, UR5 ;  /* 0x000000055d2d7e21 */ /* 0x000fe20008010000 */
        /* <DEDUP_REMOVED lines=29> */
[----:B------:R-:W-:Y:S01]  /*4bc0*/  PRMT R8, R9, 0x7632, R8 ;  /* 0x0000763209087816 */ /* 0x000fe20000000008 */
[----:B------:R-:W-:Y:S01]  /*4bd0*/  UIMAD UR7, UR14, UR28, URZ ;  /* 0x0000001c0e0772a4 */ /* 0x000fe2000f8e023f */
[----:B------:R-:W-:Y:S01]  /*4be0*/  PRMT R10, R7, 0x7632, R10 ;  /* 0x00007632070a7816 */ /* 0x000fe2000000000a */
[----:B------:R0:W-:Y:S01]  /*4bf0*/  STS.U16 [R53+0x2], R0 ;  /* 0x0000020035007388 */ /* 0x0001e20000000400 */
        /* <DEDUP_REMOVED lines=14> */
[----:B------:R-:W-:Y:S01]  /*4ce0*/  PRMT R6, R2, 0x7632, R6 ;  /* 0x0000763202067816 */ /* 0x000fe20000000006 */
[----:B------:R3:W-:Y:S01]  /*4cf0*/  STS.U16 [R53+0x10], R3 ;  /* 0x0000100335007388 */ /* 0x0007e20000000400 */
[----:B-1----:R-:W-:-:S02]  /*4d00*/  PRMT R8, R13, 0x7610, R8 ;  /* 0x000076100d087816 */ /* 0x002fc40000000008 */
[----:B--2---:R-:W-:Y:S01]  /*4d10*/  PRMT R10, R13, 0x7632, R10 ;  /* 0x000076320d0a7816 */ /* 0x004fe2000000000a */
[----:B------:R-:W-:Y:S01]  /*4d20*/  STS.U16 [R53], R11 ;  /* 0x0000000b35007388 */ /* 0x000fe20000000400 */
[C---:B------:R-:W-:Y:S02]  /*4d30*/  PRMT R12, R15.reuse, 0x7632, R12 ;  /* 0x000076320f0c7816 */ /* 0x040fe4000000000c */
[----:B0-----:R-:W-:Y:S01]  /*4d40*/  PRMT R5, R15, 0x7610, R5 ;  /* 0x000076100f057816 */ /* 0x001fe20000000005 */
[----:B------:R-:W-:Y:S01]  /*4d50*/  STS.U16 [R53+0x4], R9 ;  /* 0x0000040935007388 */ /* 0x000fe20000000400 */
[----:B---3--:R-:W-:-:S03]  /*4d60*/  MOV R3, UR57 ;  /* 0x0000003900037c02 */ /* 0x008fc60008000f00 */
        /* <DEDUP_REMOVED lines=45> */
.L_x_1388:
[----:B------:R-:W-:Y:S05]  /*5040*/  BSYNC B0 ;  /* 0x0000000000007941 */ /* 0x000fea0003800000 */
.L_x_1387:
        /* <DEDUP_REMOVED lines=13> */
[----:B------:R-:W-:Y:S01]  /*5120*/  IMAD.U32 R3, RZ, RZ, UR7 ;  /* 0x00000007ff037e24 */ /* 0x000fe2000f8e00ff */
[----:B------:R-:W-:-:S04]  /*5130*/  ISETP.GE.AND P5, PT, R155, R75, PT ;  /* 0x0000004b9b00720c */ /* 0x000fc80003fa6270 */
        /* <DEDUP_REMOVED lines=28> */
.L_x_1386:
[----:B0-----:R-:W2:Y:S01]  /*5300*/  LDL.LU R2, [R1+0x114] ;  /* 0x0001140001027983 */ /* 0x001ea20000300800 */
[----:B------:R-:W-:Y:S01]  /*5310*/  IMAD.U32 R0, R145, 0x10000, RZ ;  /* 0x0001000091007824 */ /* 0x000fe200078e00ff */
[----:B------:R-:W-:Y:S01]  /*5320*/  SHF.L.U32 R3, R144, 0x10, RZ ;  /* 0x0000001090037819 */ /* 0x000fe200000006ff */
[----:B------:R-:W-:Y:S01]  /*5330*/  IMAD.U32 R5, R143, 0x10000, RZ ;  /* 0x000100008f057824 */ /* 0x000fe200078e00ff */
        /* <DEDUP_REMOVED lines=63> */
[----:B------:R2:W-:Y:S04]  /*5730*/  STL [R1+0x84], R2 ;  /* 0x0000840201007387 */ /* 0x0005e80000100800 */
[----:B------:R2:W-:Y:S04]  /*5740*/  STL [R1], RZ ;  /* 0x000000ff01007387 */ /* 0x0005e80000100800 */
[----:B------:R2:W-:Y:S04]  /*5750*/  STL [R1+0x80], R0 ;  /* 0x0000800001007387 */ /* 0x0005e80000100800 */
        /* <DEDUP_REMOVED lines=15> */
[----:B------:R-:W-:Y:S05]  /*5850*/  @!P0 BRA `(.L_x_1389) ;  /* 0x0000005000b88947 */ /* 0x000fea0003800000 */
[----:B------:R-:W-:Y:S01]  /*5860*/  ISETP.GE.AND P0, PT, R76, UR57, PT ;  /* 0x000000394c007c0c */ /* 0x000fe2000bf06270 */
[----:B------:R-:W-:Y:S01]  /*5870*/  IMAD.MOV.U32 R4, RZ, RZ, R125 ;  /* 0x000000ffff047224 */ /* 0x000fe200078e007d */
[----:B------:R0:W-:Y:S01]  /*5880*/  STL [R1], RZ ;  /* 0x000000ff01007387 */ /* 0x0001e20000100800 */
[----:B------:R-:W-:Y:S01]  /*5890*/  ULDC.64 UR8, c[0x0][0x230] ;  /* 0x00008c0000087ab9 */ /* 0x000fe20000000a00 */
[----:B------:R-:W-:Y:S01]  /*58a0*/  UMOV UR7, URZ ;  /* 0x0000003f00077c82 */ /* 0x000fe20008000000 */
[----:B------:R-:W-:Y:S01]  /*58b0*/  UIMAD UR28, UR59, UR8, URZ ;  /* 0x000000083b1c72a4 */ /* 0x000fe2000f8e023f */
[----:B------:R-:W-:Y:S01]  /*58c0*/  LOP3.LUT R4, R4, 0xfffffffe, RZ, 0xc0, !PT ;  /* 0xfffffffe04047812 */ /* 0x000fe200078ec0ff */
[----:B------:R-:W-:Y:S02]  /*58d0*/  UIMAD.WIDE.U32 UR26, UR12, UR8, URZ ;  /* 0x000000080c1a72a5 */ /* 0x000fe4000f8e003f */
[----:B------:R-:W-:Y:S01]  /*58e0*/  UIMAD UR28, UR12, UR9, UR28 ;  /* 0x000000090c1c72a4 */ /* 0x000fe2000f8e021c */
[----:B------:R-:W-:-:S02]  /*58f0*/  UMOV UR8, URZ ;  /* 0x0000003f00087c82 */ /* 0x000fc40008000000 */
[----:B------:R-:W-:Y:S01]  /*5900*/  UMOV UR9, URZ ;  /* 0x0000003f00097c82 */ /* 0x000fe20008000000 */
[----:B------:R-:W-:Y:S01]  /*5910*/  @P0 LOP3.LUT R4, R4, 0x1, RZ, 0xfc, !PT ;  /* 0x0000000104040812 */ /* 0x000fe200078efcff */
[----:B------:R-:W-:Y:S01]  /*5920*/  UIADD3 UR55, UR27, UR28, URZ ;  /* 0x0000001c1b377290 */ /* 0x000fe2000fffe03f */
[----:B------:R-:W-:Y:S01]  /*5930*/  UMOV UR51, UR57 ;  /* 0x0000003900337c82 */ /* 0x000fe20008000000 */
[----:B------:R-:W-:Y:S02]  /*5940*/  ULDC UR52, c[0x0][0x224] ;  /* 0x0000890000347ab9 */ /* 0x000fe40000000800 */
[----:B------:R0:W-:Y:S01]  /*5950*/  STL [R1+0xc0], R4 ;  /* 0x0000c00401007387 */ /* 0x0001e20000100800 */
[----:B------:R-:W-:Y:S01]  /*5960*/  ULDC UR53, c[0x0][0x21c] ;  /* 0x0000870000357ab9 */ /* 0x000fe20000000800 */
[----:B------:R-:W-:Y:S01]  /*5970*/  ULDC UR54, c[0x0][0x218] ;  /* 0x0000860000367ab9 */ /* 0x000fe20000000800 */
[----:B------:R-:W-:Y:S01]  /*5980*/  ULDC.64 UR28, c[0x0][0x3c8] ;  /* 0x0000f200001c7ab9 */ /* 0x000fe20000000a00 */
[----:B------:R-:W-:Y:S01]  /*5990*/  ULDC.64 UR30, c[0x0][0x3d0] ;  /* 0x0000f400001e7ab9 */ /* 0x000fe20000000a00 */
[----:B------:R-:W-:Y:S01]  /*59a0*/  ULDC.64 UR32, c[0x0][0x238] ;  /* 0x00008e0000207ab9 */ /* 0x000fe20000000a00 */
[----:B------:R-:W-:Y:S01]  /*59b0*/  ULDC.64 UR34, c[0x0][0x2d0] ;  /* 0x0000b40000227ab9 */ /* 0x000fe20000000a00 */
[----:B------:R-:W-:Y:S01]  /*59c0*/  ULDC.64 UR36, c[0x0][0x250] ;  /* 0x0000940000247ab9 */ /* 0x000fe20000000a00 */
[----:B------:R-:W-:-:S05]  /*59d0*/  ULDC.64 UR38, c[0x0][0x270] ;  /* 0x00009c0000267ab9 */ /* 0x000fca0000000a00 */
.L_x_1433:
[----:B0-2---:R-:W2:Y:S01]  /*59e0*/  LDL R2, [R1+0xc0] ;  /* 0x0000c00001027983 */ /* 0x005ea20000100800 */
[----:B------:R-:W-:Y:S01]  /*59f0*/  USHF.R.S32.HI UR56, URZ, 0x1f, UR7 ;  /* 0x0000001f3f387899 */ /* 0x000fe20008011407 */
[----:B------:R-:W-:Y:S01]  /*5a00*/  MOV R3, UR36 ;  /* 0x0000002400037c02 */ /* 0x000fe20008000f00 */
[----:B------:R-:W-:Y:S01]  /*5a10*/  UMOV UR40, UR26 ;  /* 0x0000001a00287c82 */ /* 0x000fe20008000000 */
[----:B------:R-:W-:Y:S01]  /*5a20*/  UMOV UR41, UR55 ;  /* 0x0000003700297c82 */ /* 0x000fe20008000000 */
[----:B------:R-:W-:Y:S01]  /*5a30*/  UIMAD UR42, UR56, UR32, URZ ;  /* 0x00000020382a72a4 */ /* 0x000fe2000f8e023f */
[----:B------:R-:W-:Y:S01]  /*5a40*/  ISETP.GE.AND P0, PT, R160, UR51, PT ;  /* 0x00000033a0007c0c */ /* 0x000fe2000bf06270 */
[----:B------:R-:W-:Y:S01]  /*5a50*/  UIMAD.WIDE.U32 UR40, UR7, UR32, UR40 ;  /* 0x00000020072872a5 */ /* 0x000fe2000f8e0028 */
[----:B------:R-:W-:Y:S01]  /*5a60*/  ISETP.GE.AND P1, PT, R159, UR51, PT ;  /* 0x000000339f007c0c */ /* 0x000fe2000bf26270 */
[----:B------:R-:W-:Y:S01]  /*5a70*/  UIMAD UR42, UR7, UR33, UR42 ;  /* 0x00000021072a72a4 */ /* 0x000fe2000f8e022a */
[----:B------:R-:W-:-:S02]  /*5a80*/  ISETP.GE.AND P2, PT, R158, UR51, PT ;  /* 0x000000339e007c0c */ /* 0x000fc4000bf46270 */
[C---:B------:R-:W-:Y:S01]  /*5a90*/  SHF.L.U32 R34, R71.reuse, 0x4, RZ ;  /* 0x0000000447227819 */ /* 0x040fe200000006ff */
[----:B------:R-:W-:Y:S01]  /*5aa0*/  UIADD3 UR41, UR41, UR42, URZ ;  /* 0x0000002a29297290 */ /* 0x000fe2000fffe03f */
[----:B------:R-:W-:Y:S01]  /*5ab0*/  ISETP.GE.AND P4, PT, R156, UR51, PT ;  /* 0x000000339c007c0c */ /* 0x000fe2000bf86270 */
[----:B------:R-:W-:Y:S01]  /*5ac0*/  ULEA UR42, UP0, UR40, UR34, 0x2 ;  /* 0x00000022282a7291 */ /* 0x000fe2000f80103f */
[----:B------:R-:W-:Y:S02]  /*5ad0*/  PRMT R0, RZ, 0x7610, R0 ;  /* 0x00007610ff007816 */ /* 0x000fe40000000000 */
[----:B------:R-:W-:Y:S01]  /*5ae0*/  PRMT R11, RZ, 0x7610, R11 ;  /* 0x00007610ff0b7816 */ /* 0x000fe2000000000b */
[----:B------:R-:W-:Y:S01]  /*5af0*/  ULEA.HI.X UR41, UR40, UR35, UR41, 0x2, UP0 ;  /* 0x0000002328297291 */ /* 0x000fe200080f1429 */
[----:B------:R-:W-:Y:S01]  /*5b00*/  PRMT R8, RZ, 0x7610, R8 ;  /* 0x00007610ff087816 */ /* 0x000fe20000000008 */
[----:B------:R-:W-:Y:S01]  /*5b10*/  UIMAD UR40, UR56, UR36, URZ ;  /* 0x00000024382872a4 */ /* 0x000fe2000f8e023f */
[----:B------:R-:W-:Y:S01]  /*5b20*/  PRMT R13, RZ, 0x7610, R13 ;  /* 0x00007610ff0d7816 */ /* 0x000fe2000000000d */
[----:B------:R-:W-:Y:S01]  /*5b30*/  IMAD.SHL.U32 R32, R71, 0x10, RZ ;  /* 0x0000001047207824 */ /* 0x000fe200078e00ff */
[----:B------:R-:W-:Y:S01]  /*5b40*/  PRMT R10, RZ, 0x7610, R10 ;  /* 0x00007610ff0a7816 */ /* 0x000fe2000000000a */
[----:B------:R-:W-:Y:S01]  /*5b50*/  UIMAD UR40, UR7, UR37, UR40 ;  /* 0x00000025072872a4 */ /* 0x000fe2000f8e0228 */
[----:B------:R-:W-:-:S02]  /*5b60*/  LOP3.LUT R34, R34, 0xfffffe00, RZ, 0xc0, !PT ;  /* 0xfffffe0022227812 */ /* 0x000fc400078ec0ff */
[C---:B------:R-:W-:Y:S01]  /*5b70*/  SHF.L.U32 R33, R71.reuse, 0x4, RZ ;  /* 0x0000000447217819 */ /* 0x040fe200000006ff */
[C---:B------:R-:W-:Y:S01]  /*5b80*/  IMAD.SHL.U32 R30, R71.reuse, 0x10, RZ ;  /* 0x00000010471e7824 */ /* 0x040fe200078e00ff */
[----:B------:R-:W-:Y:S02]  /*5b90*/  LOP3.LUT R34, R34, 0x1f, R71, 0xf8, !PT ;  /* 0x0000001f22227812 */ /* 0x000fe400078ef847 */
[----:B------:R-:W-:Y:S02]  /*5ba0*/  SHF.L.U32 R31, R71, 0x4, RZ ;  /* 0x00000004471f7819 */ /* 0x000fe400000006ff */
[----:B------:R-:W-:Y:S02]  /*5bb0*/  PRMT R15, RZ, 0x7610, R15 ;  /* 0x00007610ff0f7816 */ /* 0x000fe4000000000f */
[----:B------:R-:W-:Y:S02]  /*5bc0*/  PRMT R12, RZ, 0x7610, R12 ;  /* 0x00007610ff0c7816 */ /* 0x000fe4000000000c */
[----:B------:R-:W-:-:S02]  /*5bd0*/  PRMT R17, RZ, 0x7610, R17 ;  /* 0x00007610ff117816 */ /* 0x000fc40000000011 */
[----:B------:R-:W-:Y:S02]  /*5be0*/  PRMT R14, RZ, 0x7610, R14 ;  /* 0x00007610ff0e7816 */ /* 0x000fe4000000000e */
[----:B-1----:R-:W-:Y:S02]  /*5bf0*/  PRMT R9, RZ, 0x7610, R9 ;  /* 0x00007610ff097816 */ /* 0x002fe40000000009 */
[----:B------:R-:W-:Y:S02]  /*5c00*/  PRMT R19, RZ, 0x7610, R19 ;  /* 0x00007610ff137816 */ /* 0x000fe40000000013 */
[----:B------:R-:W-:Y:S02]  /*5c10*/  PRMT R16, RZ, 0x7610, R16 ;  /* 0x00007610ff107816 */ /* 0x000fe40000000010 */
[----:B------:R-:W-:Y:S02]  /*5c20*/  PRMT R21, RZ, 0x7610, R21 ;  /* 0x00007610ff157816 */ /* 0x000fe40000000015 */
[----:B------:R-:W-:-:S02]  /*5c30*/  PRMT R18, RZ, 0x7610, R18 ;  /* 0x00007610ff127816 */ /* 0x000fc40000000012 */
[----:B------:R-:W-:Y:S02]  /*5c40*/  PRMT R29, RZ, 0x7610, R29 ;  /* 0x00007610ff1d7816 */ /* 0x000fe4000000001d */
[----:B------:R-:W-:Y:S01]  /*5c50*/  PRMT R20, RZ, 0x7610, R20 ;  /* 0x00007610ff147816 */ /* 0x000fe20000000014 */
[----:B------:R-:W-:Y:S01]  /*5c60*/  IMAD.U32 R23, RZ, RZ, UR38 ;  /* 0x00000026ff177e24 */ /* 0x000fe2000f8e00ff */
[----:B------:R-:W-:Y:S01]  /*5c70*/  LOP3.LUT R34, R34, 0x140, RZ, 0xfc, !PT ;  /* 0x0000014022227812 */ /* 0x000fe200078efcff */
[----:B------:R-:W-:Y:S01]  /*5c80*/  UIADD3 UR57, -UR49, UR54, URZ ;  /* 0x0000003631397290 */ /* 0x000fe2000fffe13f */
[----:B------:R-:W-:Y:S01]  /*5c90*/  LOP3.LUT R33, R33, 0xfffffe00, RZ, 0xc0, !PT ;  /* 0xfffffe0021217812 */ /* 0x000fe200078ec0ff */
[----:B------:R-:W3:Y:S01]  /*5ca0*/  LDL R72, [R1+0xcc] ;  /* 0x0000cc0001487983 */ /* 0x000ee20000100800 */
[----:B------:R-:W-:Y:S02]  /*5cb0*/  LOP3.LUT R32, R32, 0xfffffe00, RZ, 0xc0, !PT ;  /* 0xfffffe0020207812 */ /* 0x000fe400078ec0ff */
[----:B------:R-:W-:-:S02]  /*5cc0*/  LOP3.LUT R31, R31, 0xfffffe00, RZ, 0xc0, !PT ;  /* 0xfffffe001f1f7812 */ /* 0x000fc400078ec0ff */
[----:B------:R-:W-:Y:S02]  /*5cd0*/  LOP3.LUT R30, R30, 0xfffffe00, RZ, 0xc0, !PT ;  /* 0xfffffe001e1e7812 */ /* 0x000fe400078ec0ff */
[--C-:B------:R-:W-:Y:S02]  /*5ce0*/  LOP3.LUT R33, R33, 0x1f, R71.reuse, 0xf8, !PT ;  /* 0x0000001f21217812 */ /* 0x100fe400078ef847 */
[--C-:B------:R-:W-:Y:S02]  /*5cf0*/  LOP3.LUT R32, R32, 0x1f, R71.reuse, 0xf8, !PT ;  /* 0x0000001f20207812 */ /* 0x100fe400078ef847 */
[--C-:B------:R-:W-:Y:S02]  /*5d00*/  LOP3.LUT R31, R31, 0x1f, R71.reuse, 0xf8, !PT ;  /* 0x0000001f1f1f7812 */ /* 0x100fe400078ef847 */
[----:B------:R-:W-:Y:S02]  /*5d10*/  LOP3.LUT R30, R30, 0x1f, R71, 0xf8, !PT ;  /* 0x0000001f1e1e7812 */ /* 0x000fe400078ef847 */
[----:B------:R-:W-:-:S02]  /*5d20*/  LOP3.LUT R33, R33, 0x160, RZ, 0xfc, !PT ;  /* 0x0000016021217812 */ /* 0x000fc400078efcff */
[----:B------:R-:W-:Y:S02]  /*5d30*/  LOP3.LUT R32, R32, 0x180, RZ, 0xfc, !PT ;  /* 0x0000018020207812 */ /* 0x000fe400078efcff */
[----:B------:R-:W-:Y:S02]  /*5d40*/  LOP3.LUT R31, R31, 0x1a0, RZ, 0xfc, !PT ;  /* 0x000001a01f1f7812 */ /* 0x000fe400078efcff */
[----:B------:R-:W-:Y:S02]  /*5d50*/  LOP3.LUT R30, R30, 0x1c0, RZ, 0xfc, !PT ;  /* 0x000001c01e1e7812 */ /* 0x000fe400078efcff */
[----:B--2---:R-:W-:Y:S01]  /*5d60*/  LOP3.LUT P5, RZ, R2, 0x1, RZ, 0xc0, !PT ;  /* 0x0000000102ff7812 */ /* 0x004fe200078ac0ff */
[----:B------:R-:W-:-:S04]  /*5d70*/  IMAD.WIDE.U32 R2, R3, UR7, R76 ;  /* 0x0000000703027c25 */ /* 0x000fc8000f8e004c */
[----:B------:R-:W-:Y:S01]  /*5d80*/  VIADD R3, R3, UR40 ;  /* 0x0000002803037c36 */ /* 0x000fe20008000000 */
[----:B0-----:R-:W-:-:S04]  /*5d90*/  LEA R4, P3, R2, UR44, 0x1 ;  /* 0x0000002c02047c11 */ /* 0x001fc8000f8608ff */
[----:B------:R-:W-:Y:S02]  /*5da0*/  LEA.HI.X R5, R2, UR45, R3, 0x1, P3 ;  /* 0x0000002d02057c11 */ /* 0x000fe400098f0c03 */
[----:B------:R-:W-:-:S03]  /*5db0*/  ISETP.GE.AND P3, PT, R157, UR51, PT ;  /* 0x000000339d007c0c */ /* 0x000fc6000bf66270 */
[----:B------:R-:W2:Y:S01]  /*5dc0*/  @!P0 LDG.E.U16 R0, desc[UR24][R4.64+0x40] ;  /* 0x0000401804008981 */ /* 0x000ea2000c1e1500 */
[----:B------:R-:W-:-:S03]  /*5dd0*/  ISETP.GE.AND P0, PT, R154, UR51, PT ;  /* 0x000000339a007c0c */ /* 0x000fc6000bf06270 */
[----:B------:R-:W4:Y:S01]  /*5de0*/  @!P1 LDG.E.U16 R11, desc[UR24][R4.64+0x80] ;  /* 0x00008018040b9981 */ /* 0x000f22000c1e1500 */
[----:B------:R-:W-:-:S03]  /*5df0*/  ISETP.GE.AND P1, PT, R153, UR51, PT ;  /* 0x0000003399007c0c */ /* 0x000fc6000bf26270 */
[----:B------:R-:W5:Y:S01]  /*5e00*/  @!P2 LDG.E.U16 R8, desc[UR24][R4.64+0xc0] ;  /* 0x0000c0180408a981 */ /* 0x000f62000c1e1500 */
[----:B------:R-:W-:-:S03]  /*5e10*/  ISETP.GE.AND P2, PT, R152, UR51, PT ;  /* 0x0000003398007c0c */ /* 0x000fc6000bf46270 */
[----:B------:R-:W3:Y:S01]  /*5e20*/  @!P3 LDG.E.U16 R13, desc[UR24][R4.64+0x100] ;  /* 0x00010018040db981 */ /* 0x000ee2000c1e1500 */
        /* <DEDUP_REMOVED lines=11> */
[----:B------:R-:W2:Y:S04]  /*5ee0*/  @!P5 LDG.E.U16 R9, desc[UR24][R4.64] ;  /* 0x000000180409d981 */ /* 0x000ea8000c1e1500 */
[----:B------:R-:W3:Y:S01]  /*5ef0*/  @!P4 LDG.E.U16 R19, desc[UR24][R4.64+0x280] ;  /* 0x000280180413c981 */ /* 0x000ee2000c1e1500 */
[----:B------:R-:W-:-:S03]  /*5f00*/  ISETP.GE.AND P4, PT, R161, UR51, PT ;  /* 0x00000033a1007c0c */ /* 0x000fc6000bf86270 */
[----:B------:R-:W3:Y:S04]  /*5f10*/  @!P0 LDG.E.U16 R16, desc[UR24][R4.64+0x2c0] ;  /* 0x0002c01804108981 */ /* 0x000ee8000c1e1500 */
[----:B------:R-:W3:Y:S04]  /*5f20*/  @!P1 LDG.E.U16 R21, desc[UR24][R4.64+0x300] ;  /* 0x0003001804159981 */ /* 0x000ee8000c1e1500 */
[----:B------:R-:W3:Y:S04]  /*5f30*/  @!P2 LDG.E.U16 R18, desc[UR24][R4.64+0x340] ;  /* 0x000340180412a981 */ /* 0x000ee8000c1e1500 */
[----:B------:R-:W3:Y:S04]  /*5f40*/  @!P3 LDG.E.U16 R29, desc[UR24][R4.64+0x380] ;  /* 0x00038018041db981 */ /* 0x000ee8000c1e1500 */
[----:B------:R0:W3:Y:S01]  /*5f50*/  @!P4 LDG.E.U16 R20, desc[UR24][R4.64+0x3c0] ;  /* 0x0003c0180414c981 */ /* 0x0000e2000c1e1500 */
[----:B------:R-:W-:Y:S01]  /*5f60*/  UIMAD UR40, UR56, UR38, URZ ;  /* 0x00000026382872a4 */ /* 0x000fe2000f8e023f */
[----:B------:R-:W-:Y:S01]  /*5f70*/  MOV R2, R76 ;  /* 0x0000004c00027202 */ /* 0x000fe20000000f00 */
[----:B------:R-:W-:Y:S01]  /*5f80*/  IMAD.MOV.U32 R3, RZ, RZ, R77 ;  /* 0x000000ffff037224 */ /* 0x000fe200078e004d */
[----:B------:R-:W-:Y:S01]  /*5f90*/  MOV R7, UR41 ;  /* 0x0000002900077c02 */ /* 0x000fe20008000f00 */
[----:B------:R-:W-:Y:S01]  /*5fa0*/  UIMAD UR40, UR7, UR39, UR40 ;  /* 0x00000027072872a4 */ /* 0x000fe2000f8e0228 */
[----:B------:R-:W-:-:S02]  /*5fb0*/  IMAD.U32 R6, RZ, RZ, UR42 ;  /* 0x0000002aff067e24 */ /* 0x000fc4000f8e00ff */
[----:B------:R-:W-:Y:S01]  /*5fc0*/  IMAD.WIDE.U32 R2, R23, UR7, R2 ;  /* 0x0000000717027c25 */ /* 0x000fe2000f8e0002 */
[----:B------:R-:W-:Y:S02]  /*5fd0*/  ISETP.GE.AND P4, PT, R76, UR57, PT ;  /* 0x000000394c007c0c */ /* 0x000fe4000bf86270 */
[----:B------:R-:W-:Y:S01]  /*5fe0*/  ISETP.GE.AND P3, PT, R160, UR57, PT ;  /* 0x00000039a0007c0c */ /* 0x000fe2000bf66270 */
[----:B------:R-:W3:Y:S01]  /*5ff0*/  LDG.E R6, desc[UR24][R6.64] ;  /* 0x0000001806067981 */ /* 0x000ee2000c1e1900 */
[----:B0-----:R-:W-:Y:S02]  /*6000*/  LEA R4, P0, R2, UR46, 0x1 ;  /* 0x0000002e02047c11 */ /* 0x001fe4000f8008ff */
[----:B------:R-:W-:Y:S02]  /*6010*/  IADD3 R3, R3, UR40, RZ ;  /* 0x0000002803037c10 */ /* 0x000fe4000fffe0ff */
[----:B------:R-:W-:Y:S02]  /*6020*/  ISETP.GE.AND P2, PT, R158, UR57, PT ;  /* 0x000000399e007c0c */ /* 0x000fe4000bf46270 */
[----:B------:R-:W-:-:S02]  /*6030*/  LEA.HI.X R5, R2, UR47, R3, 0x1, P0 ;  /* 0x0000002f02057c11 */ /* 0x000fc400080f0c03 */
[----:B------:R-:W-:Y:S02]  /*6040*/  ISETP.GE.AND P0, PT, R159, UR57, PT ;  /* 0x000000399f007c0c */ /* 0x000fe4000bf06270 */
[----:B------:R-:W-:Y:S02]  /*6050*/  ISETP.GE.AND P1, PT, R157, UR57, PT ;  /* 0x000000399d007c0c */ /* 0x000fe4000bf26270 */
        /* <DEDUP_REMOVED lines=8> */
[----:B------:R-:W-:Y:S04]  /*60e0*/  STS.U16 [R69+0x40], R0 ;  /* 0x0000400045007388 */ /* 0x000fe80000000400 */
[----:B----4-:R-:W-:Y:S04]  /*60f0*/  STS.U16 [R68+0x80], R11 ;  /* 0x0000800b44007388 */ /* 0x010fe80000000400 */
[----:B-----5:R-:W-:Y:S04]  /*6100*/  STS.U16 [R67+0xc0], R8 ;  /* 0x0000c00843007388 */ /* 0x020fe80000000400 */
[----:B---3--:R-:W-:Y:S04]  /*6110*/  STS.U16 [R66+0x100], R13 ;  /* 0x0001000d42007388 */ /* 0x008fe80000000400 */
        /* <DEDUP_REMOVED lines=10> */
[----:B------:R1:W-:Y:S01]  /*61c0*/  STS.U16 [R55+0x3c0], R20 ;  /* 0x0003c01437007388 */ /* 0x0003e20000000400 */
[----:B------:R-:W-:-:S03]  /*61d0*/  NOP ;  /* 0x0000000000007918 */ /* 0x000fc60000000000 */
[----:B------:R-:W2:Y:S01]  /*61e0*/  @!P4 LDG.E.U16 R28, desc[UR24][R4.64] ;  /* 0x00000018041cc981 */ /* 0x000ea2000c1e1500 */
[----:B------:R-:W-:-:S03]  /*61f0*/  ISETP.GE.AND P4, PT, R156, UR57, PT ;  /* 0x000000399c007c0c */ /* 0x000fc6000bf86270 */
[----:B------:R-:W3:Y:S01]  /*6200*/  @!P3 LDG.E.U16 R27, desc[UR24][R4.64+0x40] ;  /* 0x00004018041bb981 */ /* 0x000ee2000c1e1500 */
[----:B------:R-:W-:-:S03]  /*6210*/  ISETP.GE.AND P3, PT, R154, UR57, PT ;  /* 0x000000399a007c0c */ /* 0x000fc6000bf66270 */
[----:B------:R-:W4:Y:S01]  /*6220*/  @!P0 LDG.E.U16 R23, desc[UR24][R4.64+0x80] ;  /* 0x0000801804178981 */ /* 0x000f22000c1e1500 */
[----:B------:R-:W-:-:S03]  /*6230*/  ISETP.GE.AND P0, PT, R153, UR57, PT ;  /* 0x0000003999007c0c */ /* 0x000fc6000bf06270 */
[----:B------:R-:W5:Y:S01]  /*6240*/  @!P2 LDG.E.U16 R25, desc[UR24][R4.64+0xc0] ;  /* 0x0000c0180419a981 */ /* 0x000f62000c1e1500 */
[----:B------:R-:W-:Y:S02]  /*6250*/  ISETP.GE.AND P2, PT, R152, UR57, PT ;  /* 0x0000003998007c0c */ /* 0x000fe4000bf46270 */
[----:B0-----:R-:W-:Y:S01]  /*6260*/  PRMT R19, RZ, 0x7610, R19 ;  /* 0x00007610ff137816 */ /* 0x001fe20000000013 */
[----:B------:R-:W5:Y:S01]  /*6270*/  @!P1 LDG.E.U16 R26, desc[UR24][R4.64+0x100] ;  /* 0x00010018041a9981 */ /* 0x000f62000c1e1500 */
[----:B------:R-:W-:Y:S02]  /*6280*/  ISETP.GE.AND P1, PT, R150, UR57, PT ;  /* 0x0000003996007c0c */ /* 0x000fe4000bf26270 */
[----:B-1----:R-:W-:Y:S01]  /*6290*/  PRMT R20, RZ, 0x7610, R20 ;  /* 0x00007610ff147816 */ /* 0x002fe20000000014 */
[----:B------:R-:W5:Y:S01]  /*62a0*/  @!P4 LDG.E.U16 R24, desc[UR24][R4.64+0x140] ;  /* 0x000140180418c981 */ /* 0x000f62000c1e1500 */
[----:B------:R-:W-:-:S03]  /*62b0*/  PRMT R21, RZ, 0x7610, R21 ;  /* 0x00007610ff157816 */ /* 0x000fc60000000015 */
        /* <DEDUP_REMOVED lines=9> */
[----:B------:R-:W-:Y:S01]  /*6350*/  LDS.U16 R75, [R53+0x1e] ;  /* 0x00001e00354b7984 */ /* 0x000fe20000000400 */
[----:B------:R-:W-:Y:S02]  /*6360*/  PRMT R16, RZ, 0x7610, R16 ;  /* 0x00007610ff107816 */ /* 0x000fe40000000010 */
[----:B------:R-:W-:Y:S01]  /*6370*/  PRMT R17, RZ, 0x7610, R17 ;  /* 0x00007610ff117816 */ /* 0x000fe20000000011 */
[----:B------:R-:W0:Y:S01]  /*6380*/  LDS.U16 R12, [R53] ;  /* 0x00000000350c7984 */ /* 0x000e220000000400 */
[----:B------:R-:W-:-:S03]  /*6390*/  PRMT R18, RZ, 0x7610, R18 ;  /* 0x00007610ff127816 */ /* 0x000fc60000000012 */
[----:B------:R-:W5:Y:S04]  /*63a0*/  @!P4 LDG.E.U16 R15, desc[UR24][R4.64+0x280] ;  /* 0x00028018040fc981 */ /* 0x000f68000c1e1500 */
[----:B------:R-:W5:Y:S04]  /*63b0*/  @!P3 LDG.E.U16 R16, desc[UR24][R4.64+0x2c0] ;  /* 0x0002c0180410b981 */ /* 0x000f68000c1e1500 */
[----:B------:R-:W5:Y:S01]  /*63c0*/  @!P0 LDG.E.U16 R17, desc[UR24][R4.64+0x300] ;  /* 0x0003001804118981 */ /* 0x000f62000c1e1500 */
[----:B------:R-:W-:-:S03]  /*63d0*/  ISETP.GE.AND P1, PT, R30, UR57, PT ;  /* 0x000000391e007c0c */ /* 0x000fc6000bf26270 */
[----:B------:R-:W5:Y:S01]  /*63e0*/  @!P2 LDG.E.U16 R18, desc[UR24][R4.64+0x340] ;  /* 0x000340180412a981 */ /* 0x000f62000c1e1500 */
[----:B------:R-:W-:Y:S02]  /*63f0*/  PRMT R14, RZ, 0x7610, R14 ;  /* 0x00007610ff0e7816 */ /* 0x000fe4000000000e */
[----:B------:R-:W-:Y:S01]  /*6400*/  PRMT R13, RZ, 0x7610, R13 ;  /* 0x00007610ff0d7816 */ /* 0x000fe2000000000d */
[----:B------:R-:W-:Y:S01]  /*6410*/  LDS.U16 R10, [R53+0x4] ;  /* 0x00000400350a7984 */ /* 0x000fe20000000400 */
[----:B------:R-:W-:Y:S01]  /*6420*/  R2UR UR60, R6 ;  /* 0x00000000063c72ca */ /* 0x000fe200000e0000 */
[----:B------:R-:W1:Y:S04]  /*6430*/  S2R R32, SR_LANEID ;  /* 0x0000000000207919 */ /* 0x000e680000000000 */
[----:B------:R-:W5:Y:S01]  /*6440*/  @!P1 LDG.E.U16 R14, desc[UR24][R4.64+0x380] ;  /* 0x00038018040e9981 */ /* 0x000f62000c1e1500 */
[----:B------:R-:W-:-:S03]  /*6450*/  ISETP.GE.AND P4, PT, R161, UR57, PT ;  /* 0x00000039a1007c0c */ /* 0x000fc6000bf86270 */
[----:B------:R-:W-:Y:S04]  /*6460*/  LDS.U16 R8, [R53+0x8] ;  /* 0x0000080035087984 */ /* 0x000fe80000000400 */
[----:B------:R-:W-:Y:S04]  /*6470*/  LDS.U16 R6, [R53+0xc] ;  /* 0x00000c0035067984 */ /* 0x000fe80000000400 */
[----:B------:R-:W-:Y:S04]  /*6480*/  LDS.U16 R2, [R53+0x14] ;  /* 0x0000140035027984 */ /* 0x000fe80000000400 */
[----:B------:R0:W5:Y:S04]  /*6490*/  @!P4 LDG.E.U16 R13, desc[UR24][R4.64+0x3c0] ;  /* 0x0003c018040dc981 */ /* 0x000168000c1e1500 */
[----:B------:R-:W-:Y:S04]  /*64a0*/  LDS.U16 R79, [R53+0x16] ;  /* 0x00001600354f7984 */ /* 0x000fe80000000400 */
[----:B------:R-:W-:Y:S01]  /*64b0*/  LDS.U16 R0, [R53+0x18] ;  /* 0x0000180035007984 */ /* 0x000fe20000000400 */
[----:B-1----:R-:W-:-:S03]  /*64c0*/  IMAD.IADD R68, R149, 0x1, R32 ;  /* 0x0000000195447824 */ /* 0x002fc600078e0220 */
[----:B0-----:R-:W-:Y:S01]  /*64d0*/  LDS.U16 R4, [R53+0x10] ;  /* 0x0000100035047984 */ /* 0x001fe20000000400 */
[C---:B------:R-:W-:Y:S01]  /*64e0*/  VIADD R7, R68.reuse, 0x20 ;  /* 0x0000002044077836 */ /* 0x040fe20000000000 */
[C---:B------:R-:W-:Y:S01]  /*64f0*/  IADD3 R55, R68.reuse, 0x1e0, RZ ;  /* 0x000001e044377810 */ /* 0x040fe20007ffe0ff */
        /* <DEDUP_REMOVED lines=12> */
[----:B------:R-:W-:Y:S01]  /*65c0*/  LDS.U16 R107, [R53+0x1a] ;  /* 0x00001a00356b7984 */ /* 0x000fe20000000400 */
[----:B------:R-:W-:-:S02]  /*65d0*/  IADD3 R3, R68, 0x40, RZ ;  /* 0x0000004044037810 */ /* 0x000fc40007ffe0ff */
[-C--:B------:R-:W-:Y:S01]  /*65e0*/  LEA.HI.SX32 R5, R68, R68.reuse, 0x1b ;  /* 0x0000004444057211 */ /* 0x080fe200078fdaff */
[----:B------:R-:W-:Y:S01]  /*65f0*/  LDS.U16 R108, [R53+0x1c] ;  /* 0x00001c00356c7984 */ /* 0x000fe20000000400 */
        /* <DEDUP_REMOVED lines=13> */
[-C--:B------:R-:W-:Y:S01]  /*66d0*/  LEA.HI.SX32 R67, R67, R68.reuse, 0x1b ;  /* 0x0000004443437211 */ /* 0x080fe200078fdaff */
[--C-:B------:R-:W-:Y:S01]  /*66e0*/  IMAD R69, R7, 0x2, R52.reuse ;  /* 0x0000000207457824 */ /* 0x100fe200078e0234 */
[----:B------:R-:W-:Y:S01]  /*66f0*/  LEA.HI.SX32 R68, R3, R68, 0x1b ;  /* 0x0000004403447211 */ /* 0x000fe200078fdaff */
[----:B------:R-:W0:Y:S01]  /*6700*/  LDS.U16 R11, [R53+0x2] ;  /* 0x00000200350b7984 */ /* 0x000e220000000400 */
[-C--:B------:R-:W-:Y:S01]  /*6710*/  LEA R70, R5, R52.reuse, 0x1 ;  /* 0x0000003405467211 */ /* 0x080fe200078e08ff */
[--C-:B------:R-:W-:Y:S01]  /*6720*/  IMAD R67, R67, 0x2, R52.reuse ;  /* 0x0000000243437824 */ /* 0x100fe200078e0234 */
[-C--:B------:R-:W-:Y:S01]  /*6730*/  LEA R68, R68, R52.reuse, 0x1 ;  /* 0x0000003444447211 */ /* 0x080fe200078e08ff */
[----:B------:R-:W1:Y:S01]  /*6740*/  LDS.U16 R9, [R53+0x6] ;  /* 0x0000060035097984 */ /* 0x000e620000000400 */
[----:B------:R-:W-:Y:S01]  /*6750*/  LEA R66, R66, R52, 0x1 ;  /* 0x0000003442427211 */ /* 0x000fe200078e08ff */
[----:B------:R-:W-:-:S02]  /*6760*/  IMAD R65, R65, 0x2, R52 ;  /* 0x0000000241417824 */ /* 0x000fc400078e0234 */
[----:B------:R-:W1:Y:S01]  /*6770*/  LDS.U16 R7, [R53+0xa] ;  /* 0x00000a0035077984 */ /* 0x000e620000000400 */
[----:B------:R-:W-:-:S03]  /*6780*/  LEA R64, R64, R52, 0x1 ;  /* 0x0000003440407211 */ /* 0x000fc600078e08ff */
[----:B------:R-:W1:Y:S01]  /*6790*/  LDS.U16 R5, [R53+0xe] ;  /* 0x00000e0035057984 */ /* 0x000e620000000400 */
[----:B------:R-:W-:-:S03]  /*67a0*/  IMAD R63, R63, 0x2, R52 ;  /* 0x000000023f3f7824 */ /* 0x000fc600078e0234 */
[----:B------:R-:W1:Y:S01]  /*67b0*/  LDS.U16 R3, [R53+0x12] ;  /* 0x0000120035037984 */ /* 0x000e620000000400 */
[-C--:B------:R-:W-:Y:S01]  /*67c0*/  LEA R62, R62, R52.reuse, 0x1 ;  /* 0x000000343e3e7211 */ /* 0x080fe200078e08ff */
[--C-:B------:R-:W-:Y:S01]  /*67d0*/  IMAD R61, R61, 0x2, R52.reuse ;  /* 0x000000023d3d7824 */ /* 0x100fe200078e0234 */
[-C--:B------:R-:W-:Y:S01]  /*67e0*/  LEA R60, R60, R52.reuse, 0x1 ;  /* 0x000000343c3c7211 */ /* 0x080fe200078e08ff */
[--C-:B------:R-:W-:Y:S01]  /*67f0*/  IMAD R59, R59, 0x2, R52.reuse ;  /* 0x000000023b3b7824 */ /* 0x100fe200078e0234 */
[-C--:B------:R-:W-:Y:S01]  /*6800*/  LEA R58, R58, R52.reuse, 0x1 ;  /* 0x000000343a3a7211 */ /* 0x080fe200078e08ff */
[----:B------:R-:W-:Y:S01]  /*6810*/  IMAD R57, R57, 0x2, R52 ;  /* 0x0000000239397824 */ /* 0x000fe200078e0234 */
[----:B------:R-:W-:Y:S01]  /*6820*/  LEA R56, R56, R52, 0x1 ;  /* 0x0000003438387211 */ /* 0x000fe200078e08ff */
[----:B--2---:R-:W-:Y:S04]  /*6830*/  STS.U16 [R70+0x1080], R28 ;  /* 0x0010801c46007388 */ /* 0x004fe80000000400 */
[----:B---3--:R2:W-:Y:S04]  /*6840*/  STS.U16 [R69+0x10c0], R27 ;  /* 0x0010c01b45007388 */ /* 0x0085e80000000400 */
[----:B----4-:R-:W-:Y:S04]  /*6850*/  STS.U16 [R68+0x1100], R23 ;  /* 0x0011001744007388 */ /* 0x010fe80000000400 */
[----:B-----5:R-:W-:Y:S04]  /*6860*/  STS.U16 [R67+0x1140], R25 ;  /* 0x0011401943007388 */ /* 0x020fe80000000400 */
[----:B------:R3:W-:Y:S04]  /*6870*/  STS.U16 [R66+0x1180], R26 ;  /* 0x0011801a42007388 */ /* 0x0007e80000000400 */
[----:B------:R-:W-:Y:S04]  /*6880*/  STS.U16 [R65+0x11c0], R24 ;  /* 0x0011c01841007388 */ /* 0x000fe80000000400 */
[----:B------:R-:W-:Y:S04]  /*6890*/  STS.U16 [R64+0x1200], R19 ;  /* 0x0012001340007388 */ /* 0x000fe80000000400 */
[----:B--2---:R-:W2:Y:S04]  /*68a0*/  LDL R27, [R1+0x100] ;  /* 0x00010000011b7983 */ /* 0x004ea80000100800 */
[----:B------:R-:W-:Y:S04]  /*68b0*/  STS.U16 [R63+0x1240], R20 ;  /* 0x001240143f007388 */ /* 0x000fe80000000400 */
[----:B---3--:R-:W3:Y:S04]  /*68c0*/  LDL R26, [R1+0xfc] ;  /* 0x0000fc00011a7983 */ /* 0x008ee80000100800 */
[----:B------:R4:W-:Y:S04]  /*68d0*/  STS.U16 [R62+0x1280], R21 ;  /* 0x001280153e007388 */ /* 0x0009e80000000400 */
[----:B------:R5:W-:Y:S04]  /*68e0*/  STS.U16 [R61+0x12c0], R22 ;  /* 0x0012c0163d007388 */ /* 0x000be80000000400 */
[----:B------:R-:W3:Y:S04]  /*68f0*/  LDL R25, [R1+0xf8] ;  /* 0x0000f80001197983 */ /* 0x000ee80000100800 */
[----:B----4-:R-:W4:Y:S04]  /*6900*/  LDL R21, [R1+0xe8] ;  /* 0x0000e80001157983 */ /* 0x010f280000100800 */
[----:B-----5:R-:W5:Y:S04]  /*6910*/  LDL R22, [R1+0xec] ;  /* 0x0000ec0001167983 */ /* 0x020f680000100800 */
[----:B------:R-:W5:Y:S04]  /*6920*/  LDL R24, [R1+0xf4] ;  /* 0x0000f40001187983 */ /* 0x000f680000100800 */
[----:B------:R-:W5:Y:S04]  /*6930*/  LDL R23, [R1+0xf0] ;  /* 0x0000f00001177983 */ /* 0x000f680000100800 */
[----:B------:R-:W5:Y:S04]  /*6940*/  LDL R20, [R1+0xe4] ;  /* 0x0000e40001147983 */ /* 0x000f680000100800 */
[----:B------:R-:W-:Y:S04]  /*6950*/  STS.U16 [R60+0x1300], R15 ;  /* 0x0013000f3c007388 */ /* 0x000fe80000000400 */
[----:B------:R-:W5:Y:S04]  /*6960*/  LDL R19, [R1+0xe0] ;  /* 0x0000e00001137983 */ /* 0x000f680000100800 */
[----:B------:R0:W-:Y:S04]  /*6970*/  STS.U16 [R59+0x1340], R16 ;  /* 0x001340103b007388 */ /* 0x0001e80000000400 */
[----:B------:R1:W-:Y:S04]  /*6980*/  STS.U16 [R58+0x1380], R17 ;  /* 0x001380113a007388 */ /* 0x0003e80000000400 */
[----:B------:R1:W-:Y:S04]  /*6990*/  STS.U16 [R57+0x13c0], R18 ;  /* 0x0013c01239007388 */ /* 0x0003e80000000400 */
[----:B0-----:R-:W5:Y:S04]  /*69a0*/  LDL R16, [R1+0xd4] ;  /* 0x0000d40001107983 */ /* 0x001f680000100800 */
[----:B-1----:R-:W5:Y:S04]  /*69b0*/  LDL R17, [R1+0xd8] ;  /* 0x0000d80001117983 */ /* 0x002f680000100800 */
[----:B------:R-:W5:Y:S04]  /*69c0*/  LDL R18, [R1+0xdc] ;  /* 0x0000dc0001127983 */ /* 0x000f680000100800 */
[----:B------:R0:W-:Y:S04]  /*69d0*/  STS.U16 [R56+0x1400], R14 ;  /* 0x0014000e38007388 */ /* 0x0001e80000000400 */
[----:B0-----:R-:W5:Y:S01]  /*69e0*/  LDL R14, [R1+0xd0] ;  /* 0x0000d000010e7983 */ /* 0x001f620000100800 */
[----:B------:R-:W-:Y:S01]  /*69f0*/  UIADD3 UR40, UR48, -0x1, URZ ;  /* 0xffffffff30287890 */ /* 0x000fe2000fffe03f */
[----:B------:R-:W-:-:S03]  /*6a00*/  IMAD.U32 R90, RZ, RZ, UR60 ;  /* 0x0000003cff5a7e24 */ /* 0x000fc6000f8e00ff */
[----:B------:R-:W-:Y:S01]  /*6a10*/  ULEA.HI UR41, UR40, UR40, URZ, 0x1 ;  /* 0x0000002828297291 */ /* 0x000fe2000f8f083f */
[----:B------:R-:W-:-:S03]  /*6a20*/  FMUL.FTZ R90, R90, 1.4426950216293334961 ;  /* 0x3fb8aa3b5a5a7820 */ /* 0x000fc60000410000 */
[----:B------:R-:W-:Y:S01]  /*6a30*/  ULOP3.LUT UR41, UR41, 0xfffffe, URZ, 0xc0, !UPT ;  /* 0x00fffffe29297892 */ /* 0x000fe2000f8ec03f */
[----:B------:R-:W-:-:S03]  /*6a40*/  FMUL.FTZ R145, R51, R90 ;  /* 0x0000005a33917220 */ /* 0x000fc60000410000 */
[----:B------:R-:W-:Y:S01]  /*6a50*/  UIADD3 UR40, UR40, -UR41, URZ ;  /* 0x8000002928287290 */ /* 0x000fe2000fffe03f */
[----:B------:R-:W-:Y:S02]  /*6a60*/  IMAD R54, R32, 0x10, R149 ;  /* 0x0000001020367824 */ /* 0x000fe400078e0295 */
[----:B------:R-:W0:Y:S01]  /*6a70*/  MUFU.EX2 R145, R145 ;  /* 0x0000009100917308 */ /* 0x000e220000000800 */
[----:B------:R-:W-:Y:S01]  /*6a80*/  ULEA UR40, UR40, UR7, 0x8 ;  /* 0x0000000728287291 */ /* 0x000fe2000f8e403f */
[C---:B------:R-:W-:Y:S01]  /*6a90*/  VIADD R30, R71.reuse, 0x200 ;  /* 0x00000200471e7836 */ /* 0x040fe20000000000 */
[----:B------:R-:W-:Y:S01]  /*6aa0*/  ISETP.NE.AND P1, PT, R71, RZ, PT ;  /* 0x000000ff4700720c */ /* 0x000fe20003f25270 */
[----:B------:R-:W-:Y:S01]  /*6ab0*/  FMUL.FTZ R105, R50, R90 ;  /* 0x0000005a32697220 */ /* 0x000fe20000410000 */
[----:B------:R-:W-:Y:S02]  /*6ac0*/  LEA R55, R55, R52, 0x1 ;  /* 0x0000003437377211 */ /* 0x000fe400078e08ff */
[----:B------:R-:W-:-:S02]  /*6ad0*/  LEA.HI.SX32 R53, R54, R54, 0x1b ;  /* 0x0000003636357211 */ /* 0x000fc400078fdaff */
[----:B------:R-:W-:Y:S01]  /*6ae0*/  SEL R15, R30, UR40, P1 ;  /* 0x000000281e0f7c07 */ /* 0x000fe20008800000 */
[-C--:B------:R-:W-:Y:S01]  /*6af0*/  FMUL.FTZ R104, R49, R90.reuse ;  /* 0x0000005a31687220 */ /* 0x080fe20000410000 */
[----:B------:R1:W-:Y:S01]  /*6b00*/  STS.U16 [R55+0x1440], R13 ;  /* 0x0014400d37007388 */ /* 0x0003e20000000400 */
[----:B------:R-:W-:Y:S01]  /*6b10*/  IMAD R53, R53, 0x2, R52 ;  /* 0x0000000235357824 */ /* 0x000fe200078e0234 */
[----:B------:R-:W0:Y:S01]  /*6b20*/  MUFU.EX2 R105, R105 ;  /* 0x0000006900697308 */ /* 0x000e220000000800 */
[----:B------:R-:W-:Y:S01]  /*6b30*/  FMUL.FTZ R103, R48, R90 ;  /* 0x0000005a30677220 */ /* 0x000fe20000410000 */
[----:B------:R-:W-:Y:S01]  /*6b40*/  NOP ;  /* 0x0000000000007918 */ /* 0x000fe20000000000 */
[----:B-1----:R-:W-:Y:S01]  /*6b50*/  LEA R13, R15, R52, 0x2 ;  /* 0x000000340f0d7211 */ /* 0x002fe200078e10ff */
[----:B------:R-:W1:Y:S04]  /*6b60*/  LDS.U16 R114, [R53+0x1080] ;  /* 0x0010800035727984 */ /* 0x000e680000000400 */
[----:B------:R-:W0:Y:S01]  /*6b70*/  MUFU.EX2 R104, R104 ;  /* 0x0000006800687308 */ /* 0x000e220000000800 */
[----:B------:R-:W0:Y:S01]  /*6b80*/  LDS.U16 R115, [R53+0x1082] ;  /* 0x0010820035737984 */ /* 0x000e220000000400 */
[----:B------:R-:W-:-:S03]  /*6b90*/  FMUL.FTZ R102, R47, R90 ;  /* 0x0000005a2f667220 */ /* 0x000fc60000410000 */
[----:B------:R-:W0:Y:S04]  /*6ba0*/  LDS.U16 R116, [R53+0x1084] ;  /* 0x0010840035747984 */ /* 0x000e280000000400 */
[----:B------:R-:W0:Y:S04]  /*6bb0*/  LDS.U16 R117, [R53+0x1086] ;  /* 0x0010860035757984 */ /* 0x000e280000000400 */
[----:B------:R-:W0:Y:S04]  /*6bc0*/  LDS.U16 R118, [R53+0x1088] ;  /* 0x0010880035767984 */ /* 0x000e280000000400 */
[----:B------:R-:W0:Y:S04]  /*6bd0*/  LDS.U16 R119, [R53+0x108a] ;  /* 0x00108a0035777984 */ /* 0x000e280000000400 */
[----:B------:R-:W0:Y:S04]  /*6be0*/  LDS.U16 R120, [R53+0x108c] ;  /* 0x00108c0035787984 */ /* 0x000e280000000400 */
[----:B------:R-:W1:Y:S04]  /*6bf0*/  LDS.U16 R121, [R53+0x108e] ;  /* 0x00108e0035797984 */ /* 0x000e680000000400 */
        /* <DEDUP_REMOVED lines=8> */
[----:B0-----:R0:W-:Y:S01]  /*6c80*/  STS [R13+0x6d50], R145 ;  /* 0x006d50910d007388 */ /* 0x0011e20000000800 */
[----:B------:R-:W0:Y:S01]  /*6c90*/  MUFU.EX2 R103, R103 ;  /* 0x0000006700677308 */ /* 0x000e220000000800 */
[-C--:B------:R-:W-:Y:S01]  /*6ca0*/  FMUL.FTZ R101, R46, R90.reuse ;  /* 0x0000005a2e657220 */ /* 0x080fe20000410000 */
[----:B------:R-:W-:Y:S01]  /*6cb0*/  ISETP.NE.AND P0, PT, R71, 0x7f, PT ;  /* 0x0000007f4700780c */ /* 0x000fe20003f05270 */
[----:B------:R-:W-:Y:S01]  /*6cc0*/  IMAD.U32 R12, R12, 0x10000, RZ ;  /* 0x000100000c0c7824 */ /* 0x000fe200078e00ff */
[----:B------:R-:W-:Y:S01]  /*6cd0*/  SHF.L.U32 R11, R11, 0x10, RZ ;  /* 0x000000100b0b7819 */ /* 0x000fe200000006ff */
[----:B------:R-:W-:-:S03]  /*6ce0*/  FMUL.FTZ R100, R45, R90 ;  /* 0x0000005a2d647220 */ /* 0x000fc60000410000 */
[----:B------:R-:W1:Y:S01]  /*6cf0*/  MUFU.EX2 R102, R102 ;  /* 0x0000006600667308 */ /* 0x000e620000000800 */
[----:B------:R-:W-:Y:S01]  /*6d00*/  FMUL.FTZ R80, R145, R105 ;  /* 0x0000006991507220 */ /* 0x000fe20000410000 */
[----:B------:R-:W-:Y:S02]  /*6d10*/  IMAD.U32 R10, R10, 0x10000, RZ ;  /* 0x000100000a0a7824 */ /* 0x000fe400078e00ff */
[----:B------:R-:W-:Y:S01]  /*6d20*/  FMUL.FTZ R99, R44, R90 ;  /* 0x0000005a2c637220 */ /* 0x000fe20000410000 */
[----:B------:R-:W-:-:S03]  /*6d30*/  SHF.L.U32 R9, R9, 0x10, RZ ;  /* 0x0000001009097819 */ /* 0x000fc600000006ff */
[----:B------:R-:W1:Y:S01]  /*6d40*/  MUFU.EX2 R101, R101 ;  /* 0x0000006500657308 */ /* 0x000e620000000800 */
[----:B------:R-:W-:Y:S01]  /*6d50*/  FMUL.FTZ R80, R104, R80 ;  /* 0x0000005068507220 */ /* 0x000fe20000410000 */
[----:B------:R-:W-:Y:S01]  /*6d60*/  FMUL.FTZ R98, R43, R90 ;  /* 0x0000005a2b627220 */ /* 0x000fe20000410000 */
[----:B------:R-:W-:Y:S01]  /*6d70*/  @P0 LEA R109, R71, R52, 0x2 ;  /* 0x00000034476d0211 */ /* 0x000fe200078e10ff */
[----:B------:R-:W-:Y:S01]  /*6d80*/  BAR.SYNC.DEFER_BLOCKING 0x0 ;  /* 0x0000000000007b1d */ /* 0x000fe20000010000 */
[----:B0-----:R-:W-:-:S05]  /*6d90*/  FMUL.FTZ R80, R103, R80 ;  /* 0x0000005067507220 */ /* 0x001fca0000410000 */
[----:B------:R-:W0:Y:S01]  /*6da0*/  MUFU.EX2 R100, R100 ;  /* 0x0000006400647308 */ /* 0x000e220000000800 */
[----:B------:R-:W-:Y:S02]  /*6db0*/  IMAD.U32 R8, R8, 0x10000, RZ ;  /* 0x0001000008087824 */ /* 0x000fe400078e00ff */
[----:B------:R-:W-:Y:S01]  /*6dc0*/  FMUL.FTZ R97, R42, R90 ;  /* 0x0000005a2a617220 */ /* 0x000fe20000410000 */
[----:B------:R-:W-:-:S04]  /*6dd0*/  SHF.L.U32 R7, R7, 0x10, RZ ;  /* 0x0000001007077819 */ /* 0x000fc800000006ff */
[----:B------:R-:W0:Y:S01]  /*6de0*/  MUFU.EX2 R99, R99 ;  /* 0x0000006300637308 */ /* 0x000e220000000800 */
[----:B-1----:R-:W-:Y:S01]  /*6df0*/  FMUL.FTZ R80, R102, R80 ;  /* 0x0000005066507220 */ /* 0x002fe20000410000 */
[----:B------:R-:W-:Y:S01]  /*6e00*/  FMUL.FTZ R96, R41, R90 ;  /* 0x0000005a29607220 */ /* 0x000fe20000410000 */
[----:B------:R-:W-:-:S05]  /*6e10*/  IMAD.U32 R6, R6, 0x10000, RZ ;  /* 0x0001000006067824 */ /* 0x000fca00078e00ff */
[----:B------:R-:W1:Y:S01]  /*6e20*/  MUFU.EX2 R98, R98 ;  /* 0x0000006200627308 */ /* 0x000e620000000800 */
[----:B------:R-:W2:Y:S01]  /*6e30*/  @P0 LDS R109, [R109+0x7554] ;  /* 0x007554006d6d0984 */ /* 0x000ea20000000800 */
[----:B------:R-:W-:Y:S01]  /*6e40*/  FMUL.FTZ R80, R101, R80 ;  /* 0x0000005065507220 */ /* 0x000fe20000410000 */
[----:B------:R-:W-:-:S05]  /*6e50*/  FMUL.FTZ R95, R40, R90 ;  /* 0x0000005a285f7220 */ /* 0x000fca0000410000 */
[----:B------:R-:W5:Y:S01]  /*6e60*/  MUFU.EX2 R97, R97 ;  /* 0x0000006100617308 */ /* 0x000f620000000800 */
[----:B------:R-:W-:Y:S01]  /*6e70*/  SHF.L.U32 R5, R5, 0x10, RZ ;  /* 0x0000001005057819 */ /* 0x000fe200000006ff */
[----:B0-----:R-:W-:Y:S01]  /*6e80*/  FMUL.FTZ R80, R100, R80 ;  /* 0x0000005064507220 */ /* 0x001fe20000410000 */
[----:B------:R-:W-:-:S05]  /*6e90*/  FMUL.FTZ R94, R39, R90 ;  /* 0x0000005a275e7220 */ /* 0x000fca0000410000 */
[----:B------:R-:W0:Y:S01]  /*6ea0*/  MUFU.EX2 R96, R96 ;  /* 0x0000006000607308 */ /* 0x000e220000000800 */
[----:B------:R-:W-:Y:S01]  /*6eb0*/  FMUL.FTZ R80, R99, R80 ;  /* 0x0000005063507220 */ /* 0x000fe20000410000 */
[----:B------:R-:W-:Y:S02]  /*6ec0*/  IMAD.U32 R4, R4, 0x10000, RZ ;  /* 0x0001000004047824 */ /* 0x000fe400078e00ff */
[----:B------:R-:W-:Y:S01]  /*6ed0*/  FMUL.FTZ R92, R38, R90 ;  /* 0x0000005a265c7220 */ /* 0x000fe20000410000 */
[----:B------:R-:W-:-:S03]  /*6ee0*/  SHF.L.U32 R3, R3, 0x10, RZ ;  /* 0x0000001003037819 */ /* 0x000fc600000006ff */
[----:B------:R-:W0:Y:S01]  /*6ef0*/  MUFU.EX2 R95, R95 ;  /* 0x0000005f005f7308 */ /* 0x000e220000000800 */
[----:B-1----:R-:W-:Y:S01]  /*6f00*/  FMUL.FTZ R80, R98, R80 ;  /* 0x0000005062507220 */ /* 0x002fe20000410000 */
[-C--:B------:R-:W-:Y:S01]  /*6f10*/  FMUL.FTZ R91, R37, R90.reuse ;  /* 0x0000005a255b7220 */ /* 0x080fe20000410000 */
[----:B------:R-:W-:-:S05]  /*6f20*/  FMUL.FTZ R90, R36, R90 ;  /* 0x0000005a245a7220 */ /* 0x000fca0000410000 */
[----:B------:R-:W1:Y:S01]  /*6f30*/  MUFU.EX2 R94, R94 ;  /* 0x0000005e005e7308 */ /* 0x000e620000000800 */
[----:B--2---:R-:W-:Y:S01]  /*6f40*/  SHF.L.U32 R35, R27, 0x10, RZ ;  /* 0x000000101b237819 */ /* 0x004fe200000006ff */
[----:B---3--:R-:W-:-:S04]  /*6f50*/  IMAD.U32 R34, R26, 0x10000, RZ ;  /* 0x000100001a227824 */ /* 0x008fc800078e00ff */
[----:B------:R-:W-:-:S04]  /*6f60*/  FMUL.FTZ R93, R51, R35 ;  /* 0x00000023335d7220 */ /* 0x000fc80000410000 */
[----:B------:R-:W-:Y:S01]  /*6f70*/  FMUL.FTZ R151, R12, R93 ;  /* 0x0000005d0c977220 */ /* 0x000fe20000410000 */
[----:B------:R-:W-:Y:S02]  /*6f80*/  SHF.L.U32 R33, R25, 0x10, RZ ;  /* 0x0000001019217819 */ /* 0x000fe400000006ff */
[----:B----4-:R-:W-:Y:S01]  /*6f90*/  SHF.L.U32 R29, R21, 0x10, RZ ;  /* 0x00000010151d7819 */ /* 0x010fe200000006ff */
[----:B-----5:R-:W-:Y:S02]  /*6fa0*/  IMAD.U32 R30, R22, 0x10000, RZ ;  /* 0x00010000161e7824 */ /* 0x020fe400078e00ff */
[----:B------:R-:W-:Y:S01]  /*6fb0*/  FMUL.FTZ R22, R50, R34 ;  /* 0x0000002232167220 */ /* 0x000fe20000410000 */
[----:B------:R-:W-:Y:S01]  /*6fc0*/  FMUL.FTZ R21, R49, R33 ;  /* 0x0000002131157220 */ /* 0x000fe20000410000 */
[----:B------:R-:W-:Y:S02]  /*6fd0*/  IMAD.U32 R32, R24, 0x10000, RZ ;  /* 0x0001000018207824 */ /* 0x000fe400078e00ff */
[----:B------:R-:W-:Y:S01]  /*6fe0*/  FMUL.FTZ R144, R11, R22 ;  /* 0x000000160b907220 */ /* 0x000fe20000410000 */
[----:B------:R-:W-:Y:S01]  /*6ff0*/  FMUL.FTZ R143, R10, R21 ;  /* 0x000000150a8f7220 */ /* 0x000fe20000410000 */
[----:B------:R-:W-:-:S02]  /*7000*/  SHF.L.U32 R31, R23, 0x10, RZ ;  /* 0x00000010171f7819 */ /* 0x000fc400000006ff */
[----:B------:R-:W-:Y:S01]  /*7010*/  FFMA.FTZ R81, R151, R105, R144 ;  /* 0x0000006997517223 */ /* 0x000fe20000010090 */
[----:B------:R-:W-:Y:S02]  /*7020*/  IMAD.U32 R28, R20, 0x10000, RZ ;  /* 0x00010000141c7824 */ /* 0x000fe400078e00ff */
[----:B------:R-:W-:Y:S01]  /*7030*/  FMUL.FTZ R20, R48, R32 ;  /* 0x0000002030147220 */ /* 0x000fe20000410000 */
[----:B------:R-:W-:-:S03]  /*7040*/  FFMA.FTZ R81, R104, R81, R143 ;  /* 0x0000005168517223 */ /* 0x000fc6000001008f */
[----:B------:R-:W-:Y:S01]  /*7050*/  FMUL.FTZ R142, R9, R20 ;  /* 0x00000014098e7220 */ /* 0x000fe20000410000 */
[----:B------:R-:W-:Y:S01]  /*7060*/  SHF.L.U32 R27, R19, 0x10, RZ ;  /* 0x00000010131b7819 */ /* 0x000fe200000006ff */
[----:B------:R-:W-:Y:S02]  /*7070*/  FMUL.FTZ R19, R47, R31 ;  /* 0x0000001f2f137220 */ /* 0x000fe40000410000 */
[----:B------:R-:W-:Y:S02]  /*7080*/  FFMA.FTZ R81, R103, R81, R142 ;  /* 0x0000005167517223 */ /* 0x000fe4000001008e */
[----:B------:R-:W-:-:S04]  /*7090*/  FMUL.FTZ R141, R8, R19 ;  /* 0x00000013088d7220 */ /* 0x000fc80000410000 */
[----:B------:R-:W-:Y:S01]  /*70a0*/  FFMA.FTZ R81, R102, R81, R141 ;  /* 0x0000005166517223 */ /* 0x000fe2000001008d */
[----:B------:R-:W-:Y:S01]  /*70b0*/  FMUL.FTZ R15, R43, R27 ;  /* 0x0000001b2b0f7220 */ /* 0x000fe20000410000 */
[----:B------:R-:W-:Y:S01]  /*70c0*/  IMAD.U32 R24, R16, 0x10000, RZ ;  /* 0x0001000010187824 */ /* 0x000fe200078e00ff */
[----:B------:R-:W-:Y:S01]  /*70d0*/  SHF.L.U32 R25, R17, 0x10, RZ ;  /* 0x0000001011197819 */ /* 0x000fe200000006ff */
[----:B------:R-:W-:Y:S02]  /*70e0*/  IMAD.U32 R26, R18, 0x10000, RZ ;  /* 0x00010000121a7824 */ /* 0x000fe400078e00ff */
[----:B------:R-:W-:Y:S01]  /*70f0*/  FMUL.FTZ R18, R46, R30 ;  /* 0x0000001e2e127220 */ /* 0x000fe20000410000 */
[----:B------:R-:W-:-:S03]  /*7100*/  FMUL.FTZ R17, R45, R29 ;  /* 0x0000001d2d117220 */ /* 0x000fc60000410000 */
[----:B------:R-:W-:Y:S01]  /*7110*/  FMUL.FTZ R140, R7, R18 ;  /* 0x00000012078c7220 */ /* 0x000fe20000410000 */
[----:B------:R-:W-:Y:S01]  /*7120*/  FMUL.FTZ R16, R44, R28 ;  /* 0x0000001c2c107220 */ /* 0x000fe20000410000 */
[----:B------:R-:W-:Y:S02]  /*7130*/  FMUL.FTZ R139, R6, R17 ;  /* 0x00000011068b7220 */ /* 0x000fe40000410000 */
[----:B------:R-:W-:Y:S01]  /*7140*/  FFMA.FTZ R81, R101, R81, R140 ;  /* 0x0000005165517223 */ /* 0x000fe2000001008c */
[----:B------:R-:W-:-:S03]  /*7150*/  FMUL.FTZ R138, R5, R16 ;  /* 0x00000010058a7220 */ /* 0x000fc60000410000 */
[----:B------:R-:W-:Y:S01]  /*7160*/  FFMA.FTZ R81, R100, R81, R139 ;  /* 0x0000005164517223 */ /* 0x000fe2000001008b */
[----:B------:R-:W-:Y:S01]  /*7170*/  SHF.L.U32 R23, R14, 0x10, RZ ;  /* 0x000000100e177819 */ /* 0x000fe200000006ff */
[----:B------:R-:W-:Y:S01]  /*7180*/  FMUL.FTZ R14, R42, R26 ;  /* 0x0000001a2a0e7220 */ /* 0x000fe20000410000 */
[----:B------:R-:W-:Y:S01]  /*7190*/  FMUL.FTZ R137, R4, R15 ;  /* 0x0000000f04897220 */ /* 0x000fe20000410000 */
[----:B------:R-:W-:Y:S01]  /*71a0*/  FFMA.FTZ R81, R99, R81, R138 ;  /* 0x0000005163517223 */ /* 0x000fe2000001008a */
[----:B------:R-:W2:Y:S01]  /*71b0*/  MUFU.EX2 R92, R92 ;  /* 0x0000005c005c7308 */ /* 0x000ea20000000800 */
[----:B------:R-:W-:Y:S01]  /*71c0*/  FMUL.FTZ R13, R41, R25 ;  /* 0x00000019290d7220 */ /* 0x000fe20000410000 */
[----:B------:R-:W-:Y:S01]  /*71d0*/  FMUL.FTZ R80, R97, R80 ;  /* 0x0000005061507220 */ /* 0x000fe20000410000 */
[----:B------:R-:W-:Y:S02]  /*71e0*/  IMAD.U32 R2, R2, 0x10000, RZ ;  /* 0x0001000002027824 */ /* 0x000fe400078e00ff */
[----:B------:R-:W-:Y:S01]  /*71f0*/  FMUL.FTZ R136, R3, R14 ;  /* 0x0000000e03887220 */ /* 0x000fe20000410000 */
[----:B------:R-:W-:Y:S01]  /*7200*/  FFMA.FTZ R81, R98, R81, R137 ;  /* 0x0000005162517223 */ /* 0x000fe20000010089 */
[----:B------:R-:W-:Y:S01]  /*7210*/  SHF.L.U32 R79, R79, 0x10, RZ ;  /* 0x000000104f4f7819 */ /* 0x000fe200000006ff */
[----:B0-----:R-:W-:Y:S01]  /*7220*/  FMUL.FTZ R80, R96, R80 ;  /* 0x0000005060507220 */ /* 0x001fe20000410000 */
[----:B------:R-:W0:Y:S01]  /*7230*/  MUFU.EX2 R91, R91 ;  /* 0x0000005b005b7308 */ /* 0x000e220000000800 */
[----:B------:R-:W-:Y:S01]  /*7240*/  FMUL.FTZ R135, R2, R13 ;  /* 0x0000000d02877220 */ /* 0x000fe20000410000 */
[----:B------:R-:W-:Y:S01]  /*7250*/  FFMA.FTZ R81, R97, R81, R136 ;  /* 0x0000005161517223 */ /* 0x000fe20000010088 */
[----:B------:R-:W-:Y:S01]  /*7260*/  FMUL.FTZ R78, R40, R24 ;  /* 0x00000018284e7220 */ /* 0x000fe20000410000 */
[----:B------:R-:W-:-:S04]  /*7270*/  SHF.L.U32 R0, R0, 0x10, RZ ;  /* 0x0000001000007819 */ /* 0x000fc800000006ff */
[----:B------:R-:W3:Y:S01]  /*7280*/  MUFU.EX2 R90, R90 ;  /* 0x0000005a005a7308 */ /* 0x000ee20000000800 */
[----:B------:R-:W-:Y:S01]  /*7290*/  FMUL.FTZ R80, R95, R80 ;  /* 0x000000505f507220 */ /* 0x000fe20000410000 */
[----:B------:R-:W-:Y:S01]  /*72a0*/  FFMA.FTZ R81, R96, R81, R135 ;  /* 0x0000005160517223 */ /* 0x000fe20000010087 */
[----:B------:R-:W-:Y:S01]  /*72b0*/  FMUL.FTZ R134, R79, R78 ;  /* 0x0000004e4f867220 */ /* 0x000fe20000410000 */
[----:B------:R-:W-:Y:S01]  /*72c0*/  FMUL.FTZ R106, R39, R23 ;  /* 0x00000017276a7220 */ /* 0x000fe20000410000 */
[----:B-1----:R-:W-:Y:S01]  /*72d0*/  FMUL.FTZ R80, R94, R80 ;  /* 0x000000505e507220 */ /* 0x002fe20000410000 */
[----:B------:R-:W-:Y:S01]  /*72e0*/  BSSY B0, `(.L_x_1390) ;  /* 0x0000015000007945 */ /* 0x000fe20003800000 */
[----:B------:R-:W-:Y:S01]  /*72f0*/  FFMA.FTZ R81, R95, R81, R134 ;  /* 0x000000515f517223 */ /* 0x000fe20000010086 */
[----:B------:R-:W-:Y:S01]  /*7300*/  FMUL.FTZ R133, R0, R106 ;  /* 0x0000006a00857220 */ /* 0x000fe20000410000 */
[----:B--2---:R-:W-:Y:S01]  /*7310*/  FMUL.FTZ R80, R92, R80 ;  /* 0x000000505c507220 */ /* 0x004fe20000410000 */
[----:B------:R-:W-:Y:S01]  /*7320*/  IMAD.U32 R75, R75, 0x10000, RZ ;  /* 0x000100004b4b7824 */ /* 0x000fe200078e00ff */
[----:B------:R-:W-:Y:S01]  /*7330*/  SHF.L.U32 R72, R72, 0x10, RZ ;  /* 0x0000001048487819 */ /* 0x000fe200000006ff */
[----:B------:R-:W-:-:S02]  /*7340*/  IMAD.U32 R107, R107, 0x10000, RZ ;  /* 0x000100006b6b7824 */ /* 0x000fc400078e00ff */
[----:B------:R-:W-:Y:S01]  /*7350*/  FFMA.FTZ R81, R94, R81, R133 ;  /* 0x000000515e517223 */ /* 0x000fe20000010085 */
[----:B------:R-:W-:Y:S01]  /*7360*/  IMAD.U32 R108, R108, 0x10000, RZ ;  /* 0x000100006c6c7824 */ /* 0x000fe200078e00ff */
[----:B0-----:R-:W-:Y:S06]  /*7370*/  @P0 BRA `(.L_x_1391) ;  /* 0x00000000002c0947 */ /* 0x001fec0003800000 */
[----:B------:R-:W0:Y:S01]  /*7380*/  LDC R73, c[0x0][0x224] ;  /* 0x00008900ff497b82 */ /* 0x000e220000000800 */
[----:B------:R-:W-:Y:S01]  /*7390*/  IMAD.MOV.U32 R109, RZ, RZ, 0x3f800000 ;  /* 0x3f800000ff6d7424 */ /* 0x000fe200078e00ff */
        /* <DEDUP_REMOVED lines=8> */
[----:B------:R0:W1:Y:S02]  /*7420*/  LDS R109, [R74+0x6d50] ;  /* 0x006d50004a6d7984 */ /* 0x0000640000000800 */
.L_x_1391:
[----:B------:R-:W-:Y:S05]  /*7430*/  BSYNC B0 ;  /* 0x0000000000007941 */ /* 0x000fea0003800000 */
.L_x_1390:
[----:B------:R-:W2:Y:S04]  /*7440*/  LDL R73, [R1+0xc8] ;  /* 0x0000c80001497983 */ /* 0x000ea80000100800 */
[----:B0-----:R-:W4:Y:S01]  /*7450*/  LDL R74, [R1+0xc4] ;  /* 0x0000c400014a7983 */ /* 0x001f220000100800 */
[----:B------:R-:W-:Y:S01]  /*7460*/  UISETP.GE.AND UP0, UPT, UR48, 0x2, UPT ;  /* 0x000000023000788c */ /* 0x000fe2000bf06270 */
[----:B------:R-:W-:Y:S01]  /*7470*/  FMUL.FTZ R110, R38, R72 ;  /* 0x00000048266e7220 */ /* 0x000fe20000410000 */
[----:B------:R-:W-:Y:S01]  /*7480*/  LOP3.LUT R165, R71, 0x1f, RZ, 0xc0, !PT ;  /* 0x0000001f47a57812 */ /* 0x000fe200078ec0ff */
[----:B------:R-:W4:Y:S02]  /*7490*/  LDL R164, [R1+0x70] ;  /* 0x0000700001a47983 */ /* 0x000f240000100800 */
[----:B------:R-:W-:Y:S01]  /*74a0*/  FMUL.FTZ R132, R107, R110 ;  /* 0x0000006e6b847220 */ /* 0x000fe20000410000 */
[----:B------:R-:W-:Y:S01]  /*74b0*/  PLOP3.LUT P0, PT, PT, PT, UP0, 0x80, 0x0 ;  /* 0x000000000000781c */ /* 0x000fe20003f0f008 */
[----:B------:R-:W4:Y:S02]  /*74c0*/  LDL R163, [R1+0x6c] ;  /* 0x00006c0001a37983 */ /* 0x000f240000100800 */
[----:B------:R-:W-:Y:S01]  /*74d0*/  FFMA.FTZ R81, R92, R81, R132 ;  /* 0x000000515c517223 */ /* 0x000fe20000010084 */
[----:B------:R-:W-:Y:S01]  /*74e0*/  ISETP.NE.OR P0, PT, R165, RZ, !P0 ;  /* 0x000000ffa500720c */ /* 0x000fe20004705670 */
[----:B------:R-:W-:Y:S01]  /*74f0*/  FMUL.FTZ R80, R91, R80 ;  /* 0x000000505b507220 */ /* 0x000fe20000410000 */
[----:B------:R-:W-:Y:S01]  /*7500*/  LEA.HI R113, R71, R71, RZ, 0x1e ;  /* 0x0000004747717211 */ /* 0x000fe200078ff0ff */
[----:B------:R-:W4:Y:S02]  /*7510*/  LDL R162, [R1+0x68] ;  /* 0x0000680001a27983 */ /* 0x000f240000100800 */
[----:B---3--:R-:W-:-:S02]  /*7520*/  FMUL.FTZ R80, R90, R80 ;  /* 0x000000505a507220 */ /* 0x008fc40000410000 */
[----:B------:R-:W-:Y:S01]  /*7530*/  IMAD R113, R113, 0x8, R52 ;  /* 0x0000000871717824 */ /* 0x000fe200078e0234 */
[----:B------:R-:W-:Y:S01]  /*7540*/  ISETP.GT.U32.AND P2, PT, R71, 0x1f, PT ;  /* 0x0000001f4700780c */ /* 0x000fe20003f44070 */
[----:B------:R-:W3:Y:S01]  /*7550*/  LDL R155, [R1+0x64] ;  /* 0x00006400019b7983 */ /* 0x000ee20000100800 */
[----:B------:R-:W-:-:S03]  /*7560*/  HFMA2.MMA R82, -RZ, RZ, 0, 4.76837158203125e-07 ;  /* 0x00000008ff527435 */ /* 0x000fc600000001ff */
        /* <DEDUP_REMOVED lines=9> */
[----:B------:R-:W3:Y:S01]  /*7600*/  LDL R84, [R1+0x40] ;  /* 0x0000400001547983 */ /* 0x000ee20000100800 */
[----:B--2---:R-:W-:Y:S01]  /*7610*/  IMAD.U32 R73, R73, 0x10000, RZ ;  /* 0x0001000049497824 */ /* 0x004fe200078e00ff */
[----:B----4-:R-:W-:-:S03]  /*7620*/  SHF.L.U32 R74, R74, 0x10, RZ ;  /* 0x000000104a4a7819 */ /* 0x010fc600000006ff */
[----:B------:R-:W-:-:S04]  /*7630*/  FMUL.FTZ R111, R37, R73 ;  /* 0x00000049256f7220 */ /* 0x000fc80000410000 */
[----:B------:R-:W-:Y:S01]  /*7640*/  FMUL.FTZ R131, R108, R111 ;  /* 0x0000006f6c837220 */ /* 0x000fe20000410000 */
[----:B------:R-:W-:-:S03]  /*7650*/  FMUL.FTZ R112, R36, R74 ;  /* 0x0000004a24707220 */ /* 0x000fc60000410000 */
[----:B------:R-:W-:Y:S01]  /*7660*/  FFMA.FTZ R81, R91, R81, R131 ;  /* 0x000000515b517223 */ /* 0x000fe20000010083 */
[----:B------:R-:W-:-:S04]  /*7670*/  FMUL.FTZ R130, R75, R112 ;  /* 0x000000704b827220 */ /* 0x000fc80000410000 */
[----:B------:R-:W-:-:S05]  /*7680*/  FFMA.FTZ R81, R90, R81, R130 ;  /* 0x000000515a517223 */ /* 0x000fca0000010082 */
[----:B------:R0:W-:Y:S02]  /*7690*/  STS.64 [R113+0x6340], R80 ;  /* 0x0063405071007388 */ /* 0x0001e40000000a00 */
[----:B0-----:R-:W0:Y:S01]  /*76a0*/  @!P0 LDC R80, c[0x0][0x21c] ;  /* 0x00008700ff508b82 */ /* 0x001e220000000800 */
[----:B------:R-:W-:-:S05]  /*76b0*/  MOV R81, UR48 ;  /* 0x0000003000517c02 */ /* 0x000fca0008000f00 */
[----:B------:R-:W-:-:S04]  /*76c0*/  @!P0 VIADD R81, R81, 0xfffffffe ;  /* 0xfffffffe51518836 */ /* 0x000fc80000000000 */
[----:B0-----:R-:W-:Y:S02]  /*76d0*/  @!P0 IMAD R80, R81, R80, UR7 ;  /* 0x0000000751508e24 */ /* 0x001fe4000f8e0250 */
[----:B------:R-:W-:Y:S02]  /*76e0*/  IMAD.MOV.U32 R81, RZ, RZ, RZ ;  /* 0x000000ffff517224 */ /* 0x000fe400078e00ff */
[----:B------:R-:W-:Y:S01]  /*76f0*/  @!P0 IMAD.WIDE R82, R80, R82, UR22 ;  /* 0x0000001650528e25 */ /* 0x000fe2000f8e0252 */
[----:B------:R-:W-:-:S06]  /*7700*/  MOV R80, 0x3f800000 ;  /* 0x3f80000000507802 */ /* 0x000fcc0000000f00 */
[----:B------:R0:W5:Y:S04]  /*7710*/  @!P0 LDG.E.64 R80, desc[UR24][R82.64] ;  /* 0x0000001852508981 */ /* 0x000168000c1e1b00 */
[----:B------:R-:W2:Y:S04]  /*7720*/  LDL R82, [R1+0x78] ;  /* 0x0000780001527983 */ /* 0x000ea80000100800 */
[----:B------:R-:W4:Y:S01]  /*7730*/  LDL R83, [R1+0x74] ;  /* 0x0000740001537983 */ /* 0x000f220000100800 */
[----:B------:R-:W-:-:S04]  /*7740*/  IMAD.U32 R114, R114, 0x10000, RZ ;  /* 0x0001000072727824 */ /* 0x000fc800078e00ff */
[----:B---3--:R-:W-:Y:S02]  /*7750*/  FMUL.FTZ R114, R71, R114 ;  /* 0x0000007247727220 */ /* 0x008fe40000410000 */
[----:B------:R-:W3:Y:S01]  /*7760*/  S2R R71, SR_TID.X ;  /* 0x0000000000477919 */ /* 0x000ee20000002100 */
        /* <DEDUP_REMOVED lines=28> */
[----:B------:R-:W-:Y:S01]  /*7930*/  BAR.SYNC.DEFER_BLOCKING 0x0 ;  /* 0x0000000000007b1d */ /* 0x000fe20000010000 */
[----:B--2---:R-:W-:Y:S01]  /*7940*/  FMUL.FTZ R115, R82, R115 ;  /* 0x0000007352737220 */ /* 0x004fe20000410000 */
[----:B----4-:R-:W-:-:S04]  /*7950*/  FMUL.FTZ R116, R83, R116 ;  /* 0x0000007453747220 */ /* 0x010fc80000410000 */
[----:B0--3--:R-:W-:Y:S05]  /*7960*/  @P2 BRA `(.L_x_1392) ;  /* 0x0000000000f82947 */ /* 0x009fea0003800000 */
        /* <DEDUP_REMOVED lines=13> */
[----:B------:R-:W0:Y:S01]  /*7a40*/  S2R R89, SR_LANEID ;  /* 0x0000000000597919 */ /* 0x000e220000000000 */
[----:B------:R-:W2:Y:S04]  /*7a50*/  SHFL.UP PT, R88, R163, 0x1, RZ ;  /* 0x04200000a3587989 */ /* 0x000ea800000e00ff */
[----:B------:R-:W3:Y:S01]  /*7a60*/  SHFL.UP PT, R146, R162, 0x1, RZ ;  /* 0x04200000a2927989 */ /* 0x000ee200000e00ff */
[----:B0-----:R-:W-:-:S13]  /*7a70*/  ISETP.GE.AND P0, PT, R89, 0x1, PT ;  /* 0x000000015900780c */ /* 0x001fda0003f06270 */
[C---:B--2---:R-:W-:Y:S01]  /*7a80*/  @P0 FFMA.FTZ R163, R162.reuse, R88, R163 ;  /* 0x00000058a2a30223 */ /* 0x044fe200000100a3 */
[----:B---3--:R-:W-:Y:S01]  /*7a90*/  @P0 FMUL.FTZ R162, R162, R146 ;  /* 0x00000092a2a20220 */ /* 0x008fe20000410000 */
[----:B------:R-:W-:-:S03]  /*7aa0*/  ISETP.GE.AND P0, PT, R89, 0x2, PT ;  /* 0x000000025900780c */ /* 0x000fc60003f06270 */
[----:B------:R-:W0:Y:S04]  /*7ab0*/  SHFL.UP PT, R88, R163, 0x2, RZ ;  /* 0x04400000a3587989 */ /* 0x000e2800000e00ff */
[----:B------:R-:W2:Y:S06]  /*7ac0*/  SHFL.UP PT, R146, R162, 0x2, RZ ;  /* 0x04400000a2927989 */ /* 0x000eac00000e00ff */
        /* <DEDUP_REMOVED lines=14> */
.L_x_1455:
[----:B------:R-:W4:Y:S01]  /*7bb0*/  S2R R89, SR_LANEID ;  /* 0x0000000000597919 */ /* 0x000f220000000000 */
[----:B------:R-:W-:Y:S01]  /*7bc0*/  UMOV UR40, 0xffffffff ;  /* 0xffffffff00287882 */ /* 0x000fe20000000000 */
[----:B----4-:R-:W-:-:S13]  /*7bd0*/  ISETP.GE.AND P0, PT, R89, 0x10, PT ;  /* 0x000000105900780c */ /* 0x010fda0003f06270 */
[C---:B0-2---:R-:W-:Y:S01]  /*7be0*/  @P0 FFMA.FTZ R163, R162.reuse, R88, R163 ;  /* 0x00000058a2a30223 */ /* 0x045fe200000100a3 */
[----:B---3--:R-:W-:Y:S01]  /*7bf0*/  @P0 FMUL.FTZ R162, R162, R146 ;  /* 0x00000092a2a20220 */ /* 0x008fe20000410000 */
[----:B------:R-:W-:Y:S06]  /*7c00*/  BRA.DIV UR40, `(.L_x_1394) ;  /* 0x00000056285c7947 */ /* 0x000fec000b800000 */
.L_x_1458:
[----:B------:R-:W-:-:S03]  /*7c10*/  UMOV UR40, 0xffffffff ;  /* 0xffffffff00287882 */ /* 0x000fc60000000000 */
[----:B------:R-:W-:Y:S05]  /*7c20*/  BRA.DIV UR40, `(.L_x_1395) ;  /* 0x00000056287c7947 */ /* 0x000fea000b800000 */
.L_x_1461:
[----:B------:R-:W-:-:S03]  /*7c30*/  UMOV UR40, 0xffffffff ;  /* 0xffffffff00287882 */ /* 0x000fc60000000000 */
[----:B------:R-:W-:Y:S05]  /*7c40*/  BRA.DIV UR40, `(.L_x_1396) ;  /* 0x00000056289c7947 */ /* 0x000fea000b800000 */
[----:B------:R-:W0:Y:S04]  /*7c50*/  SHFL.UP PT, R162, R162, 0x1, RZ ;  /* 0x04200000a2a27989 */ /* 0x000e2800000e00ff */
[----:B------:R-:W2:Y:S04]  /*7c60*/  SHFL.UP PT, R163, R163, 0x1, RZ ;  /* 0x04200000a3a37989 */ /* 0x000ea800000e00ff */
[----:B-----5:R-:W3:Y:S04]  /*7c70*/  SHFL.IDX PT, R80, R80, RZ, 0x1f ;  /* 0x00001fff50507589 */ /* 0x020ee800000e0000 */
[----:B------:R-:W4:Y:S02]  /*7c80*/  SHFL.IDX PT, R81, R81, RZ, 0x1f ;  /* 0x00001fff51517589 */ /* 0x000f2400000e0000 */
.L_x_1467:
        /* <DEDUP_REMOVED lines=12> */
.L_x_1392:
[----:B------:R-:W-:Y:S05]  /*7d50*/  WARPSYNC.ALL ;  /* 0x0000000000007948 */ /* 0x000fea0003800000 */
[----:B------:R-:W-:Y:S01]  /*7d60*/  BAR.SYNC.DEFER_BLOCKING 0x0 ;  /* 0x0000000000007b1d */ /* 0x000fe20000010000 */
[C---:B-1----:R-:W-:Y:S01]  /*7d70*/  FMUL.FTZ R82, R90.reuse, R109 ;  /* 0x0000006d5a527220 */ /* 0x042fe20000410000 */
[----:B------:R-:W-:Y:S01]  /*7d80*/  FFMA.FTZ R83, R90, R129, R128 ;  /* 0x000000815a537223 */ /* 0x000fe20000010080 */
[----:B------:R-:W-:Y:S01]  /*7d90*/  UISETP.GE.AND UP0, UPT, UR48, UR52, UPT ;  /* 0x000000343000728c */ /* 0x000fe2000bf06270 */
[----:B0-----:R-:W-:Y:S02]  /*7da0*/  IMAD.U32 R84, RZ, RZ, UR7 ;  /* 0x00000007ff547e24 */ /* 0x001fe4000f8e00ff */
[C---:B------:R-:W-:Y:S01]  /*7db0*/  FMUL.FTZ R82, R91.reuse, R82 ;  /* 0x000000525b527220 */ /* 0x040fe20000410000 */
[----:B------:R-:W-:Y:S01]  /*7dc0*/  FFMA.FTZ R83, R91, R83, R127 ;  /* 0x000000535b537223 */ /* 0x000fe2000001007f */
[----:B-----5:R-:W-:-:S02]  /*7dd0*/  IMAD.MOV.U32 R81, RZ, RZ, RZ ;  /* 0x000000ffff517224 */ /* 0x020fc400078e00ff */
        /* <DEDUP_REMOVED lines=96> */
.L_x_1484:
        /* <DEDUP_REMOVED lines=15> */
.L_x_1397:
[----:B------:R-:W-:Y:S05]  /*84d0*/  WARPSYNC.ALL ;  /* 0x0000000000007948 */ /* 0x000fea0003800000 */
[----:B0-----:R-:W2:Y:S01]  /*84e0*/  LDL.LU R85, [R1+0x80] ;  /* 0x0000800001557983 */ /* 0x001ea20000300800 */
[----:B------:R-:W-:-:S03]  /*84f0*/  ULDC.64 UR40, c[0x0][0x350] ;  /* 0x0000d40000287ab9 */ /* 0x000fc60000000a00 */
[----:B------:R-:W3:Y:S04]  /*8500*/  LDL.LU R147, [R1+0x84] ;  /* 0x0000840001937983 */ /* 0x000ee80000300800 */
[----:B------:R-:W4:Y:S04]  /*8510*/  LDL.LU R146, [R1] ;  /* 0x0000000001927983 */ /* 0x000f280000300800 */
[----:B------:R-:W5:Y:S04]  /*8520*/  LDL.LU R89, [R1+0x88] ;  /* 0x0000880001597983 */ /* 0x000f680000300800 */
[----:B------:R-:W4:Y:S04]  /*8530*/  LDL.LU R88, [R1+0x3c] ;  /* 0x00003c0001587983 */ /* 0x000f280000300800 */
[----:B------:R-:W4:Y:S04]  /*8540*/  LDL.LU R87, [R1+0x8c] ;  /* 0x00008c0001577983 */ /* 0x000f280000300800 */
[----:B------:R-:W4:Y:S01]  /*8550*/  LDL.LU R86, [R1+0x38] ;  /* 0x0000380001567983 */ /* 0x000f220000300800 */
[----:B------:R-:W-:Y:S01]  /*8560*/  FFMA.FTZ R112, R75, -R112, R130 ;  /* 0x800000704b707223 */ /* 0x000fe20000010082 */
[----:B------:R-:W-:Y:S01]  /*8570*/  ISETP.NE.AND P6, PT, R71, RZ, PT ;  /* 0x000000ff4700720c */ /* 0x000fe20003fc5270 */
[----:B------:R-:W-:Y:S01]  /*8580*/  BAR.SYNC.DEFER_BLOCKING 0x0 ;  /* 0x0000000000007b1d */ /* 0x000fe20000010000 */
[----:B------:R-:W-:Y:S01]  /*8590*/  MOV R84, UR7 ;  /* 0x0000000700547c02 */ /* 0x000fe20008000f00 */
[----:B------:R-:W-:Y:S01]  /*85a0*/  FFMA.FTZ R111, R108, -R111, R131 ;  /* 0x8000006f6c6f7223 */ /* 0x000fe20000010083 */
[----:B------:R-:W-:Y:S01]  /*85b0*/  FFMA.FTZ R106, R0, -R106, R133 ;  /* 0x8000006a006a7223 */ /* 0x000fe20000010085 */
[----:B------:R-:W-:Y:S01]  /*85c0*/  FFMA.FTZ R78, R79, -R78, R134 ;  /* 0x8000004e4f4e7223 */ /* 0x000fe20000010086 */
[----:B------:R-:W-:Y:S01]  /*85d0*/  FFMA.FTZ R22, R11, -R22, R144 ;  /* 0x800000160b167223 */ /* 0x000fe20000010090 */
[----:B------:R-:W-:Y:S01]  /*85e0*/  FFMA.FTZ R21, R10, -R21, R143 ;  /* 0x800000150a157223 */ /* 0x000fe2000001008f */
[----:B------:R-:W-:Y:S01]  /*85f0*/  FFMA.FTZ R20, R9, -R20, R142 ;  /* 0x8000001409147223 */ /* 0x000fe2000001008e */
[----:B------:R-:W-:Y:S01]  /*8600*/  FFMA.FTZ R19, R8, -R19, R141 ;  /* 0x8000001308137223 */ /* 0x000fe2000001008d */
[----:B------:R-:W-:Y:S01]  /*8610*/  FFMA.FTZ R18, R7, -R18, R140 ;  /* 0x8000001207127223 */ /* 0x000fe2000001008c */
[----:B------:R-:W-:-:S02]  /*8620*/  FFMA.FTZ R17, R6, -R17, R139 ;  /* 0x8000001106117223 */ /* 0x000fc4000001008b */
[----:B------:R-:W-:Y:S02]  /*8630*/  @!P6 IMAD R84, R84, 0x8, R52 ;  /* 0x000000085454e824 */ /* 0x000fe400078e0234 */
[----:B------:R-:W-:Y:S01]  /*8640*/  FFMA.FTZ R15, R4, -R15, R137 ;  /* 0x8000000f040f7223 */ /* 0x000fe20000010089 */
[----:B------:R-:W-:Y:S01]  /*8650*/  FFMA.FTZ R13, R2, -R13, R135 ;  /* 0x8000000d020d7223 */ /* 0x000fe20000010087 */
[----:B------:R-:W-:Y:S01]  /*8660*/  IADD3 R148, R71, 0x200, RZ ;  /* 0x0000020047947810 */ /* 0x000fe20007ffe0ff */
[----:B------:R-:W-:Y:S02]  /*8670*/  UIMAD UR42, UR16, UR40, URZ ;  /* 0x00000028102a72a4 */ /* 0x000fe4000f8e023f */
[----:B------:R-:W-:Y:S02]  /*8680*/  MOV R82, UR40 ;  /* 0x0000002800527c02 */ /* 0x000fe40008000f00 */
[----:B------:R-:W-:-:S03]  /*8690*/  UIMAD UR41, UR15, UR41, UR42 ;  /* 0x000000290f2972a4 */ /* 0x000fc6000f8e022a */
[----:B------:R-:W-:Y:S01]  /*86a0*/  ULDC.64 UR42, c[0x0][0x370] ;  /* 0x0000dc00002a7ab9 */ /* 0x000fe20000000a00 */
[----:B------:R-:W0:Y:S01]  /*86b0*/  LDS R113, [R113+0x6854] ;  /* 0x0068540071717984 */ /* 0x000e220000000800 */
[----:B------:R-:W-:Y:S01]  /*86c0*/  IMAD.U32 R83, RZ, RZ, UR42 ;  /* 0x0000002aff537e24 */ /* 0x000fe2000f8e00ff */
[----:B------:R-:W-:Y:S02]  /*86d0*/  UIMAD UR61, UR16, UR42, URZ ;  /* 0x0000002a103d72a4 */ /* 0x000fe4000f8e023f */
[----:B------:R1:W-:Y:S02]  /*86e0*/  @!P6 STS.64 [R84+0x7750], R80 ;  /* 0x007750505400e388 */ /* 0x0003e40000000a00 */
[----:B------:R-:W-:Y:S01]  /*86f0*/  UIMAD UR43, UR15, UR43, UR61 ;  /* 0x0000002b0f2b72a4 */ /* 0x000fe2000f8e023d */
[----:B0-----:R-:W-:-:S04]  /*8700*/  FFMA.FTZ R109, R113, R109, R129 ;  /* 0x0000006d716d7223 */ /* 0x001fc80000010081 */
[-C--:B------:R-:W-:Y:S01]  /*8710*/  FMUL.FTZ R75, R75, R109.reuse ;  /* 0x0000006d4b4b7220 */ /* 0x080fe20000410000 */
[----:B-1----:R-:W-:Y:S01]  /*8720*/  FMUL.FTZ R80, R109, UR60 ;  /* 0x0000003c6d507c20 */ /* 0x002fe20008410000 */
[----:B------:R-:W-:-:S03]  /*8730*/  FFMA.FTZ R90, R90, R109, R128 ;  /* 0x0000006d5a5a7223 */ /* 0x000fc60000010080 */
[----:B------:R-:W-:Y:S01]  /*8740*/  FMUL.FTZ R80, R112, R80 ;  /* 0x0000005070507220 */ /* 0x000fe20000410000 */
[----:B------:R-:W-:Y:S01]  /*8750*/  FFMA.FTZ R91, R91, R90, R127 ;  /* 0x0000005a5b5b7223 */ /* 0x000fe2000001007f */
[C---:B------:R-:W-:Y:S01]  /*8760*/  FFMA.FTZ R84, R107.reuse, -R110, R132 ;  /* 0x8000006e6b547223 */ /* 0x040fe20000010084 */
[----:B------:R-:W-:Y:S02]  /*8770*/  FMUL.FTZ R108, R108, R90 ;  /* 0x0000005a6c6c7220 */ /* 0x000fe40000410000 */
[-C--:B------:R-:W-:Y:S01]  /*8780*/  FFMA.FTZ R92, R92, R91.reuse, R126 ;  /* 0x0000005b5c5c7223 */ /* 0x080fe2000001007e */
[----:B------:R-:W-:-:S03]  /*8790*/  FMUL.FTZ R81, R107, R91 ;  /* 0x0000005b6b517220 */ /* 0x000fc60000410000 */
[-C--:B------:R-:W-:Y:S01]  /*87a0*/  FMUL.FTZ R0, R0, R92.reuse ;  /* 0x0000005c00007220 */ /* 0x080fe20000410000 */
[----:B------:R-:W-:-:S04]  /*87b0*/  FFMA.FTZ R94, R94, R92, R125 ;  /* 0x0000005c5e5e7223 */ /* 0x000fc8000001007d */
[----:B------:R-:W-:-:S04]  /*87c0*/  FFMA.FTZ R95, R95, R94, R124 ;  /* 0x0000005e5f5f7223 */ /* 0x000fc8000001007c */
[----:B------:R-:W-:-:S04]  /*87d0*/  FFMA.FTZ R96, R96, R95, R123 ;  /* 0x0000005f60607223 */ /* 0x000fc8000001007b */
[----:B------:R-:W-:-:S04]  /*87e0*/  FFMA.FTZ R122, R97, R96, R122 ;  /* 0x00000060617a7223 */ /* 0x000fc8000001007a */
[----:B------:R-:W-:-:S04]  /*87f0*/  FFMA.FTZ R98, R98, R122, R121 ;  /* 0x0000007a62627223 */ /* 0x000fc80000010079 */
[----:B------:R-:W-:-:S04]  /*8800*/  FFMA.FTZ R99, R99, R98, R120 ;  /* 0x0000006263637223 */ /* 0x000fc80000010078 */
[----:B------:R-:W-:Y:S01]  /*8810*/  FFMA.FTZ R100, R100, R99, R119 ;  /* 0x0000006364647223 */ /* 0x000fe20000010077 */
[----:B--2---:R-:W-:-:S05]  /*8820*/  FFMA.FTZ R85, R36, R75, R85 ;  /* 0x0000004b24557223 */ /* 0x004fca0000010055 */
[----:B------:R0:W-:Y:S04]  /*8830*/  STL [R1+0x80], R85 ;  /* 0x0000805501007387 */ /* 0x0001e80000100800 */
[----:B0-----:R-:W2:Y:S01]  /*8840*/  LDL.LU R85, [R1+0x90] ;  /* 0x0000900001557983 */ /* 0x001ea20000300800 */
[----:B------:R-:W-:Y:S01]  /*8850*/  FFMA.FTZ R75, R74, R75, R80 ;  /* 0x0000004b4a4b7223 */ /* 0x000fe20000010050 */
[----:B------:R-:W-:Y:S01]  /*8860*/  FMUL.FTZ R80, R90, UR60 ;  /* 0x0000003c5a507c20 */ /* 0x000fe20008410000 */
[----:B---3--:R-:W-:Y:S01]  /*8870*/  FFMA.FTZ R147, R37, R108, R147 ;  /* 0x0000006c25937223 */ /* 0x008fe20000010093 */
[----:B-----5:R-:W-:Y:S01]  /*8880*/  FFMA.FTZ R89, R38, R81, R89 ;  /* 0x0000005126597223 */ /* 0x020fe20000010059 */
[----:B----4-:R-:W-:Y:S01]  /*8890*/  FADD.FTZ R146, R75, R146 ;  /* 0x000000924b927221 */ /* 0x010fe20000010000 */
[----:B------:R-:W-:Y:S01]  /*88a0*/  FMUL.FTZ R75, R91, UR60 ;  /* 0x0000003c5b4b7c20 */ /* 0x000fe20008410000 */
[----:B------:R-:W-:Y:S01]  /*88b0*/  FMUL.FTZ R80, R111, R80 ;  /* 0x000000506f507220 */ /* 0x000fe20000410000 */
[----:B------:R-:W-:Y:S01]  /*88c0*/  FFMA.FTZ R87, R39, R0, R87 ;  /* 0x0000000027577223 */ /* 0x000fe20000010057 */
[----:B------:R0:W-:Y:S01]  /*88d0*/  STL [R1+0x84], R147 ;  /* 0x0000849301007387 */ /* 0x0001e20000100800 */
[----:B------:R-:W-:Y:S01]  /*88e0*/  FMUL.FTZ R75, R84, R75 ;  /* 0x0000004b544b7220 */ /* 0x000fe20000410000 */
[----:B------:R-:W-:Y:S01]  /*88f0*/  FFMA.FTZ R80, R73, R108, R80 ;  /* 0x0000006c49507223 */ /* 0x000fe20000010050 */
[----:B------:R-:W-:Y:S01]  /*8900*/  FFMA.FTZ R101, R101, R100, R118 ;  /* 0x0000006465657223 */ /* 0x000fe20000010076 */
[----:B------:R-:W-:Y:S01]  /*8910*/  STL [R1], R146 ;  /* 0x0000009201007387 */ /* 0x000fe20000100800 */
[----:B------:R-:W-:Y:S01]  /*8920*/  FFMA.FTZ R81, R72, R81, R75 ;  /* 0x0000005148517223 */ /* 0x000fe2000001004b */
[----:B------:R-:W-:Y:S01]  /*8930*/  FADD.FTZ R88, R80, R88 ;  /* 0x0000005850587221 */ /* 0x000fe20000010000 */
[----:B------:R-:W-:Y:S01]  /*8940*/  FFMA.FTZ R102, R102, R101, R117 ;  /* 0x0000006566667223 */ /* 0x000fe20000010075 */
[----:B------:R-:W-:Y:S01]  /*8950*/  STL [R1+0x88], R89 ;  /* 0x0000885901007387 */ /* 0x000fe20000100800 */
[----:B------:R-:W-:Y:S01]  /*8960*/  FADD.FTZ R86, R81, R86 ;  /* 0x0000005651567221 */ /* 0x000fe20000010000 */
[----:B------:R-:W-:Y:S01]  /*8970*/  FMUL.FTZ R75, R92, UR60 ;  /* 0x0000003c5c4b7c20 */ /* 0x000fe20008410000 */
[----:B------:R-:W-:Y:S01]  /*8980*/  FFMA.FTZ R103, R103, R102, R116 ;  /* 0x0000006667677223 */ /* 0x000fe20000010074 */
[----:B------:R-:W-:Y:S01]  /*8990*/  STL [R1+0x3c], R88 ;  /* 0x00003c5801007387 */ /* 0x000fe20000100800 */
[----:B------:R-:W-:Y:S01]  /*89a0*/  FMUL.FTZ R81, R79, R94 ;  /* 0x0000005e4f517220 */ /* 0x000fe20000410000 */
[----:B------:R-:W-:Y:S01]  /*89b0*/  FMUL.FTZ R75, R106, R75 ;  /* 0x0000004b6a4b7220 */ /* 0x000fe20000410000 */
[----:B------:R-:W-:Y:S01]  /*89c0*/  FFMA.FTZ R104, R104, R103, R115 ;  /* 0x0000006768687223 */ /* 0x000fe20000010073 */
[----:B------:R-:W-:Y:S02]  /*89d0*/  STL [R1+0x8c], R87 ;  /* 0x00008c5701007387 */ /* 0x000fe40000100800 */
[----:B------:R-:W-:Y:S01]  /*89e0*/  FFMA.FTZ R75, R23, R0, R75 ;  /* 0x00000000174b7223 */ /* 0x000fe2000001004b */
[----:B------:R-:W-:Y:S01]  /*89f0*/  FMUL.FTZ R0, R94, UR60 ;  /* 0x0000003c5e007c20 */ /* 0x000fe20008410000 */
[----:B------:R1:W-:Y:S01]  /*8a00*/  STL [R1+0x38], R86 ;  /* 0x0000385601007387 */ /* 0x0003e20000100800 */
[----:B------:R-:W-:-:S02]  /*8a10*/  FFMA.FTZ R105, R105, R104, R114 ;  /* 0x0000006869697223 */ /* 0x000fc40000010072 */
[----:B------:R-:W-:Y:S01]  /*8a20*/  FMUL.FTZ R80, R78, R0 ;  /* 0x000000004e507220 */ /* 0x000fe20000410000 */
[----:B0-----:R-:W3:Y:S01]  /*8a30*/  LDL R147, [R1+0x7c] ;  /* 0x00007c0001937983 */ /* 0x001ee20000100800 */
[----:B------:R-:W-:Y:S01]  /*8a40*/  FFMA.FTZ R0, R12, -R93, R145 ;  /* 0x8000005d0c007223 */ /* 0x000fe20000010091 */
[----:B------:R-:W-:Y:S01]  /*8a50*/  FMUL.FTZ R79, R51, R105 ;  /* 0x00000069334f7220 */ /* 0x000fe20000410000 */
[----:B-1----:R-:W-:-:S03]  /*8a60*/  FMUL.FTZ R86, R50, R104 ;  /* 0x0000006832567220 */ /* 0x002fc60000410000 */
[----:B------:R-:W-:Y:S01]  /*8a70*/  FFMA.FTZ R107, R0, R79, RZ ;  /* 0x0000004f006b7223 */ /* 0x000fe200000100ff */
        /* <DEDUP_REMOVED lines=11> */
[----:B------:R-:W-:Y:S01]  /*8b30*/  FMUL.FTZ R113, R96, UR60 ;  /* 0x0000003c60717c20 */ /* 0x000fe20008410000 */
[-C--:B------:R-:W-:Y:S01]  /*8b40*/  FMUL.FTZ R120, R2, R95.reuse ;  /* 0x0000005f02787220 */ /* 0x080fe20000410000 */
[----:B------:R-:W-:Y:S01]  /*8b50*/  FMUL.FTZ R146, R95, UR60 ;  /* 0x0000003c5f927c20 */ /* 0x000fe20008410000 */
[----:B------:R-:W-:Y:S01]  /*8b60*/  FMUL.FTZ R95, R41, R95 ;  /* 0x0000005f295f7220 */ /* 0x000fe20000410000 */
[----:B------:R-:W-:Y:S02]  /*8b70*/  FMUL.FTZ R94, R40, R94 ;  /* 0x0000005e285e7220 */ /* 0x000fe40000410000 */
[----:B------:R-:W-:Y:S01]  /*8b80*/  FMUL.FTZ R146, R13, R146 ;  /* 0x000000920d927220 */ /* 0x000fe20000410000 */
[----:B------:R-:W-:Y:S01]  /*8b90*/  FMUL.FTZ R92, R39, R92 ;  /* 0x0000005c275c7220 */ /* 0x000fe20000410000 */
[----:B------:R-:W-:Y:S01]  /*8ba0*/  FMUL.FTZ R91, R38, R91 ;  /* 0x0000005b265b7220 */ /* 0x000fe20000410000 */
[----:B------:R-:W-:-:S04]  /*8bb0*/  FMUL.FTZ R90, R37, R90 ;  /* 0x0000005a255a7220 */ /* 0x000fc80000410000 */
[----:B------:R-:W-:Y:S01]  /*8bc0*/  FMUL.FTZ R73, R73, R90 ;  /* 0x0000005a49497220 */ /* 0x000fe20000410000 */
[-C--:B--2---:R-:W-:Y:S01]  /*8bd0*/  FFMA.FTZ R85, R40, R81.reuse, R85 ;  /* 0x0000005128557223 */ /* 0x084fe20000010055 */
[----:B------:R-:W-:Y:S01]  /*8be0*/  FFMA.FTZ R81, R24, R81, R80 ;  /* 0x0000005118517223 */ /* 0x000fe20000010050 */
[----:B------:R-:W-:Y:S01]  /*8bf0*/  FFMA.FTZ R80, R5, -R16, R138 ;  /* 0x8000001005507223 */ /* 0x000fe2000001008a */
[----:B------:R-:W-:Y:S02]  /*8c00*/  FMUL.FTZ R16, R44, R98 ;  /* 0x000000622c107220 */ /* 0x000fe40000410000 */
[----:B------:R0:W-:Y:S01]  /*8c10*/  STL [R1+0x90], R85 ;  /* 0x0000905501007387 */ /* 0x0001e20000100800 */
[----:B---3--:R-:W-:Y:S01]  /*8c20*/  FMUL.FTZ R145, R147, R145 ;  /* 0x0000009193917220 */ /* 0x008fe20000410000 */
[C---:B0-----:R-:W-:Y:S01]  /*8c30*/  FFMA.FTZ R85, R3.reuse, -R14, R136 ;  /* 0x8000000e03557223 */ /* 0x041fe20000010088 */
[----:B------:R-:W-:Y:S01]  /*8c40*/  FMUL.FTZ R14, R3, R96 ;  /* 0x00000060030e7220 */ /* 0x000fe20000410000 */
[----:B------:R-:W-:Y:S01]  /*8c50*/  FFMA.FTZ R3, R80, R16, R107 ;  /* 0x0000001050037223 */ /* 0x000fe2000001006b */
[----:B------:R-:W-:Y:S01]  /*8c60*/  FMUL.FTZ R107, R43, R122 ;  /* 0x0000007a2b6b7220 */ /* 0x000fe20000410000 */
[----:B------:R-:W-:Y:S01]  /*8c70*/  FMUL.FTZ R96, R42, R96 ;  /* 0x000000602a607220 */ /* 0x000fe20000410000 */
[----:B------:R-:W2:Y:S02]  /*8c80*/  LDL R147, [R1+0x74] ;  /* 0x0000740001937983 */ /* 0x000ea40000100800 */
[----:B------:R-:W-:Y:S01]  /*8c90*/  FFMA.FTZ R3, R15, R107, R3 ;  /* 0x0000006b0f037223 */ /* 0x000fe20000010003 */
[----:B------:R-:W-:Y:S01]  /*8ca0*/  FFMA.FTZ R146, R25, R120, R146 ;  /* 0x0000007819927223 */ /* 0x000fe20000010092 */
        /* <DEDUP_REMOVED lines=9> */
[----:B------:R-:W-:Y:S01]  /*8d40*/  FMUL.FTZ R97, R29, R97 ;  /* 0x000000611d617220 */ /* 0x000fe20000410000 */
[-C--:B------:R-:W-:Y:S01]  /*8d50*/  FFMA.FTZ R13, R78, R94.reuse, R13 ;  /* 0x0000005e4e0d7223 */ /* 0x080fe2000001000d */
[----:B------:R-:W-:Y:S01]  /*8d60*/  FMUL.FTZ R24, R24, R94 ;  /* 0x0000005e18187220 */ /* 0x000fe20000410000 */
[-C--:B------:R-:W-:Y:S01]  /*8d70*/  FMUL.FTZ R23, R23, R92.reuse ;  /* 0x0000005c17177220 */ /* 0x080fe20000410000 */
[-C--:B------:R-:W-:Y:S01]  /*8d80*/  FMUL.FTZ R72, R72, R91.reuse ;  /* 0x0000005b48487220 */ /* 0x080fe20000410000 */
[----:B------:R-:W-:Y:S01]  /*8d90*/  FFMA.FTZ R13, R106, R92, R13 ;  /* 0x0000005c6a0d7223 */ /* 0x000fe2000001000d */
[----:B------:R-:W-:Y:S01]  /*8da0*/  VIADD R118, R71, 0x80 ;  /* 0x0000008047767836 */ /* 0x000fe20000000000 */
[----:B------:R-:W3:Y:S02]  /*8db0*/  LDL R151, [R1+0x70] ;  /* 0x0000700001977983 */ /* 0x000ee40000100800 */
[----:B------:R-:W-:-:S04]  /*8dc0*/  FFMA.FTZ R13, R84, R91, R13 ;  /* 0x0000005b540d7223 */ /* 0x000fc8000001000d */
[----:B------:R-:W-:Y:S01]  /*8dd0*/  FFMA.FTZ R117, R111, R90, R13 ;  /* 0x0000005a6f757223 */ /* 0x000fe2000001000d */
[----:B------:R-:W-:Y:S02]  /*8de0*/  LEA.HI.SX32 R90, R148, R71, 0x1b ;  /* 0x00000047945a7211 */ /* 0x000fe400078fdaff */
[----:B------:R-:W4:Y:S01]  /*8df0*/  LDL R148, [R1+0x78] ;  /* 0x0000780001947983 */ /* 0x000f220000100800 */
[----:B------:R-:W-:Y:S01]  /*8e00*/  FMUL.FTZ R95, R25, R95 ;  /* 0x0000005f195f7220 */ /* 0x000fe20000410000 */
[----:B------:R-:W-:Y:S01]  /*8e10*/  SHF.L.U32 R25, R71, 0x4, RZ ;  /* 0x0000000447197819 */ /* 0x000fe200000006ff */
[----:B------:R-:W-:-:S03]  /*8e20*/  FMUL.FTZ R113, R85, R113 ;  /* 0x0000007155717220 */ /* 0x000fc60000410000 */
[C---:B------:R-:W-:Y:S01]  /*8e30*/  IADD3 R3, R25.reuse, 0x2, RZ ;  /* 0x0000000219037810 */ /* 0x040fe20007ffe0ff */
[C---:B------:R-:W-:Y:S01]  /*8e40*/  VIADD R2, R25.reuse, 0x1 ;  /* 0x0000000119027836 */ /* 0x040fe20000000000 */
[C---:B------:R-:W-:Y:S02]  /*8e50*/  IADD3 R108, R25.reuse, 0x3, RZ ;  /* 0x00000003196c7810 */ /* 0x040fe40007ffe0ff */
[-C--:B------:R-:W-:Y:S02]  /*8e60*/  LEA.HI.SX32 R85, R25, R25.reuse, 0x1b ;  /* 0x0000001919557211 */ /* 0x080fe400078fdaff */
[-C--:B------:R-:W-:Y:S02]  /*8e70*/  LEA.HI.SX32 R2, R2, R25.reuse, 0x1b ;  /* 0x0000001902027211 */ /* 0x080fe400078fdaff */
[-C--:B------:R-:W-:Y:S02]  /*8e80*/  LEA.HI.SX32 R3, R3, R25.reuse, 0x1b ;  /* 0x0000001903037211 */ /* 0x080fe400078fdaff */
[----:B------:R-:W-:Y:S01]  /*8e90*/  LEA.HI.SX32 R108, R108, R25, 0x1b ;  /* 0x000000196c6c7211 */ /* 0x000fe200078fdaff */
[--C-:B------:R-:W-:Y:S01]  /*8ea0*/  IMAD R85, R85, 0x4, R52.reuse ;  /* 0x0000000455557824 */ /* 0x100fe200078e0234 */
[----:B------:R-:W-:Y:S01]  /*8eb0*/  LEA R2, R2, R52, 0x2 ;  /* 0x0000003402027211 */ /* 0x000fe200078e10ff */
[----:B------:R-:W-:-:S02]  /*8ec0*/  IMAD R3, R3, 0x4, R52 ;  /* 0x0000000403037824 */ /* 0x000fc400078e0234 */
[----:B------:R-:W-:Y:S01]  /*8ed0*/  FMUL.FTZ R16, R28, R16 ;  /* 0x000000101c107220 */ /* 0x000fe20000410000 */
[----:B------:R-:W-:Y:S02]  /*8ee0*/  IMAD R121, R108, 0x4, R52 ;  /* 0x000000046c797824 */ /* 0x000fe400078e0234 */
[----:B------:R-:W-:Y:S01]  /*8ef0*/  FMUL.FTZ R107, R27, R107 ;  /* 0x0000006b1b6b7220 */ /* 0x000fe20000410000 */
[----:B------:R-:W-:Y:S01]  /*8f00*/  FMUL.FTZ R96, R26, R96 ;  /* 0x000000601a607220 */ /* 0x000fe20000410000 */
[----:B------:R-:W-:Y:S01]  /*8f10*/  FMUL.FTZ R74, R74, R110 ;  /* 0x0000006e4a4a7220 */ /* 0x000fe20000410000 */
[----:B------:R-:W-:Y:S04]  /*8f20*/  STS [R85+0x2100], R79 ;  /* 0x0021004f55007388 */ /* 0x000fe80000000800 */
[----:B------:R-:W-:Y:S04]  /*8f30*/  STS [R2+0x2104], R86 ;  /* 0x0021045602007388 */ /* 0x000fe80000000800 */
[----:B------:R-:W-:Y:S04]  /*8f40*/  STS [R3+0x2108], R87 ;  /* 0x0021085703007388 */ /* 0x000fe80000000800 */
[----:B------:R0:W-:Y:S04]  /*8f50*/  STS [R121+0x210c], R88 ;  /* 0x00210c5879007388 */ /* 0x0001e80000000800 */
        /* <DEDUP_REMOVED lines=9> */
[----:B------:R1:W-:Y:S04]  /*8ff0*/  STS [R85+0x2134], R72 ;  /* 0x0021344855007388 */ /* 0x0003e80000000800 */
[----:B------:R5:W-:Y:S04]  /*9000*/  STS [R85+0x2138], R73 ;  /* 0x0021384955007388 */ /* 0x000be80000000800 */
[----:B------:R-:W-:Y:S01]  /*9010*/  STS [R85+0x213c], R74 ;  /* 0x00213c4a55007388 */ /* 0x000fe20000000800 */
[----:B0-----:R-:W-:-:S02]  /*9020*/  VIADD R88, R71, 0x180 ;  /* 0x0000018047587836 */ /* 0x001fc40000000000 */
[C---:B------:R-:W-:Y:S02]  /*9030*/  VIADD R86, R71.reuse, 0x300 ;  /* 0x0000030047567836 */ /* 0x040fe40000000000 */
[C---:B------:R-:W-:Y:S02]  /*9040*/  VIADD R78, R71.reuse, 0x400 ;  /* 0x00000400474e7836 */ /* 0x040fe40000000000 */
[C---:B-1----:R-:W-:Y:S02]  /*9050*/  VIADD R72, R71.reuse, 0x500 ;  /* 0x0000050047487836 */ /* 0x042fe40000000000 */
[C---:B------:R-:W-:Y:S02]  /*9060*/  VIADD R24, R71.reuse, 0x600 ;  /* 0x0000060047187836 */ /* 0x040fe40000000000 */
[C---:B------:R-:W-:Y:S01]  /*9070*/  VIADD R16, R71.reuse, 0x700 ;  /* 0x0000070047107836 */ /* 0x040fe20000000000 */
[C---:B------:R-:W-:Y:S01]  /*9080*/  IADD3 R89, R71.reuse, 0x100, RZ ;  /* 0x0000010047597810 */ /* 0x040fe20007ffe0ff */
[C---:B------:R-:W-:Y:S01]  /*9090*/  VIADD R13, R71.reuse, 0x780 ;  /* 0x00000780470d7836 */ /* 0x040fe20000000000 */
[----:B------:R-:W-:-:S02]  /*90a0*/  IADD3 R87, R71, 0x280, RZ ;  /* 0x0000028047577810 */ /* 0x000fc40007ffe0ff */
[C---:B------:R-:W-:Y:S02]  /*90b0*/  IADD3 R79, R71.reuse, 0x380, RZ ;  /* 0x00000380474f7810 */ /* 0x040fe40007ffe0ff */
[C---:B-----5:R-:W-:Y:S02]  /*90c0*/  IADD3 R73, R71.reuse, 0x480, RZ ;  /* 0x0000048047497810 */ /* 0x060fe40007ffe0ff */
[C---:B------:R-:W-:Y:S02]  /*90d0*/  IADD3 R25, R71.reuse, 0x580, RZ ;  /* 0x0000058047197810 */ /* 0x040fe40007ffe0ff */
[----:B------:R-:W-:Y:S02]  /*90e0*/  IADD3 R23, R71, 0x680, RZ ;  /* 0x0000068047177810 */ /* 0x000fe40007ffe0ff */
        /* <DEDUP_REMOVED lines=29> */
[----:B------:R-:W-:-:S02]  /*92c0*/  LEA R25, R25, R52, 0x2 ;  /* 0x0000003419197211 */ /* 0x000fc400078e10ff */
[-C--:B------:R-:W-:Y:S02]  /*92d0*/  LEA R23, R23, R52.reuse, 0x2 ;  /* 0x0000003417177211 */ /* 0x080fe400078e10ff */
[----:B------:R-:W-:Y:S01]  /*92e0*/  LEA R13, R13, R52, 0x2 ;  /* 0x000000340d0d7211 */ /* 0x000fe200078e10ff */
[----:B------:R-:W0:Y:S04]  /*92f0*/  LDS R119, [R84+0x2100] ;  /* 0x0021000054777984 */ /* 0x000e280000000800 */
[----:B------:R-:W1:Y:S04]  /*9300*/  LDS R116, [R118+0x2300] ;  /* 0x0023000076747984 */ /* 0x000e680000000800 */
        /* <DEDUP_REMOVED lines=14> */
[----:B------:R5:W-:Y:S01]  /*93f0*/  STS [R85+0x4200], R145 ;  /* 0x0042009155007388 */ /* 0x000be20000000800 */
[----:B--2---:R-:W-:Y:S01]  /*9400*/  FMUL.FTZ R143, R147, R143 ;  /* 0x0000008f938f7220 */ /* 0x004fe20000410000 */
[----:B----4-:R-:W-:-:S02]  /*9410*/  FMUL.FTZ R144, R148, R144 ;  /* 0x0000009094907220 */ /* 0x010fc40000410000 */
[----:B------:R-:W2:Y:S04]  /*9420*/  LDL.LU R148, [R1+0x94] ;  /* 0x0000940001947983 */ /* 0x000ea80000300800 */
[----:B-----5:R-:W4:Y:S04]  /*9430*/  LDL R145, [R1+0x6c] ;  /* 0x00006c0001917983 */ /* 0x020f280000100800 */
[----:B------:R-:W5:Y:S04]  /*9440*/  LDL.LU R147, [R1+0x34] ;  /* 0x0000340001937983 */ /* 0x000f680000300800 */
[----:B------:R1:W-:Y:S04]  /*9450*/  STS [R2+0x4204], R144 ;  /* 0x0042049002007388 */ /* 0x0003e80000000800 */
[----:B-1----:R-:W4:Y:S04]  /*9460*/  LDL.LU R144, [R1+0x98] ;  /* 0x0000980001907983 */ /* 0x002f280000300800 */
[----:B------:R-:W4:Y:S01]  /*9470*/  LDL.LU R123, [R1+0x30] ;  /* 0x00003000017b7983 */ /* 0x000f220000300800 */
[----:B---3--:R-:W-:-:S03]  /*9480*/  FMUL.FTZ R142, R151, R142 ;  /* 0x0000008e978e7220 */ /* 0x008fc60000410000 */
        /* <DEDUP_REMOVED lines=9> */
[----:B--2---:R-:W-:-:S05]  /*9520*/  FFMA.FTZ R148, R41, R120, R148 ;  /* 0x0000007829947223 */ /* 0x004fca0000010094 */
[----:B------:R1:W-:Y:S01]  /*9530*/  STL [R1+0x94], R148 ;  /* 0x0000949401007387 */ /* 0x0003e20000100800 */
[----:B-----5:R-:W-:-:S03]  /*9540*/  FADD.FTZ R147, R75, R147 ;  /* 0x000000934b937221 */ /* 0x020fc60000010000 */
[----:B-1----:R-:W2:Y:S04]  /*9550*/  LDL R148, [R1+0x44] ;  /* 0x0000440001947983 */ /* 0x002ea80000100800 */
[----:B------:R1:W-:Y:S04]  /*9560*/  STL [R1+0x34], R147 ;  /* 0x0000349301007387 */ /* 0x0003e80000100800 */
[----:B-1----:R-:W5:Y:S01]  /*9570*/  LDL R147, [R1+0x40] ;  /* 0x0000400001937983 */ /* 0x002f620000100800 */
[----:B------:R-:W-:Y:S01]  /*9580*/  FFMA.FTZ R26, R26, R14, R113 ;  /* 0x0000000e1a1a7223 */ /* 0x000fe20000010071 */
[----:B------:R-:W-:-:S02]  /*9590*/  FMUL.FTZ R113, R122, UR60 ;  /* 0x0000003c7a717c20 */ /* 0x000fc40008410000 */
[----:B------:R1:W-:Y:S01]  /*95a0*/  STS [R3+0x4208], R143 ;  /* 0x0042088f03007388 */ /* 0x0003e20000000800 */
[----:B----4-:R-:W-:Y:S01]  /*95b0*/  FFMA.FTZ R144, R42, R14, R144 ;  /* 0x0000000e2a907223 */ /* 0x010fe20000010090 */
[----:B------:R-:W-:Y:S02]  /*95c0*/  FMUL.FTZ R113, R15, R113 ;  /* 0x000000710f717220 */ /* 0x000fe40000410000 */
[----:B------:R-:W4:Y:S08]  /*95d0*/  LDC.64 R14, c[0x0][0x368] ;  /* 0x0000da00ff0e7b82 */ /* 0x000f300000000a00 */
[----:B-1----:R-:W1:Y:S01]  /*95e0*/  LDC.64 R2, c[0x0][0x348] ;  /* 0x0000d200ff027b82 */ /* 0x002e620000000a00 */
[----:B------:R-:W-:Y:S01]  /*95f0*/  MOV R125, RZ ;  /* 0x000000ff007d7202 */ /* 0x000fe20000000f00 */
[----:B------:R-:W-:-:S02]  /*9600*/  IMAD.MOV.U32 R124, RZ, RZ, R71 ;  /* 0x000000ffff7c7224 */ /* 0x000fc400078e0047 */
[----:B------:R-:W-:Y:S01]  /*9610*/  FMUL.FTZ R110, R112, R110 ;  /* 0x0000006e706e7220 */ /* 0x000fe20000410000 */
[----:B------:R-:W-:Y:S01]  /*9620*/  FMUL.FTZ R112, R4, R122 ;  /* 0x0000007a04707220 */ /* 0x000fe20000410000 */
[----:B------:R0:W-:Y:S01]  /*9630*/  STS [R121+0x420c], R142 ;  /* 0x00420c8e79007388 */ /* 0x0001e20000000800 */
[----:B------:R-:W-:Y:S01]  /*9640*/  MOV R120, UR49 ;  /* 0x0000003100787c02 */ /* 0x000fe20008000f00 */
[----:B----4-:R-:W-:Y:S02]  /*9650*/  IMAD R4, R14, UR14, RZ ;  /* 0x0000000e0e047c24 */ /* 0x010fe4000f8e02ff */
[----:B-1----:R-:W-:-:S04]  /*9660*/  IMAD R74, R2, UR14, RZ ;  /* 0x0000000e024a7c24 */ /* 0x002fc8000f8e02ff */
[----:B------:R-:W-:Y:S02]  /*9670*/  IMAD R74, R3, UR13, R74 ;  /* 0x0000000d034a7c24 */ /* 0x000fe4000f8e024a */
[----:B------:R-:W-:-:S04]  /*9680*/  IMAD.WIDE.U32 R2, R2, UR13, R124 ;  /* 0x0000000d02027c25 */ /* 0x000fc8000f8e007c */
[----:B------:R-:W-:Y:S02]  /*9690*/  IMAD.IADD R3, R3, 0x1, R74 ;  /* 0x0000000103037824 */ /* 0x000fe400078e024a */
[----:B------:R-:W-:-:S04]  /*96a0*/  IMAD.WIDE.U32 R74, R14, UR13, R124 ;  /* 0x0000000d0e4a7c25 */ /* 0x000fc8000f8e007c */
[----:B0-----:R-:W-:Y:S01]  /*96b0*/  FMUL.FTZ R121, R5, R98 ;  /* 0x0000006205797220 */ /* 0x001fe20000410000 */
[----:B------:R-:W-:Y:S02]  /*96c0*/  IMAD R4, R15, UR13, R4 ;  /* 0x0000000d0f047c24 */ /* 0x000fe4000f8e0204 */
[----:B------:R-:W-:Y:S01]  /*96d0*/  FMUL.FTZ R98, R98, UR60 ;  /* 0x0000003c62627c20 */ /* 0x000fe20008410000 */
[----:B------:R-:W-:-:S04]  /*96e0*/  IMAD.WIDE.U32 R2, R82, UR15, R2 ;  /* 0x0000000f52027c25 */ /* 0x000fc8000f8e0002 */
[----:B------:R-:W-:Y:S02]  /*96f0*/  IMAD.IADD R75, R75, 0x1, R4 ;  /* 0x000000014b4b7824 */ /* 0x000fe400078e0204 */
[----:B------:R-:W-:Y:S01]  /*9700*/  FADD.FTZ R123, R81, R123 ;  /* 0x0000007b517b7221 */ /* 0x000fe20000010000 */
[----:B------:R-:W-:Y:S01]  /*9710*/  FMUL.FTZ R98, R80, R98 ;  /* 0x0000006250627220 */ /* 0x000fe20000410000 */
[----:B------:R-:W-:Y:S01]  /*9720*/  IADD3 R129, R3, UR41, RZ ;  /* 0x0000002903817c10 */ /* 0x000fe2000fffe0ff */
[----:B------:R-:W-:Y:S01]  /*9730*/  IMAD.WIDE.U32 R74, R83, UR15, R74 ;  /* 0x0000000f534a7c25 */ /* 0x000fe2000f8e004a */
[----:B------:R-:W-:Y:S01]  /*9740*/  IADD3 R14, P0, R2, UR49, RZ ;  /* 0x00000031020e7c10 */ /* 0x000fe2000ff1e0ff */
[----:B------:R-:W0:Y:S01]  /*9750*/  LDC.64 R80, c[0x0][0x360] ;  /* 0x0000d800ff507b82 */ /* 0x000e220000000a00 */
[----:B------:R-:W-:Y:S02]  /*9760*/  IADD3 R120, -R120, UR54, -R71 ;  /* 0x0000003678787c10 */ /* 0x000fe4000fffe947 */
[----:B------:R-:W-:-:S05]  /*9770*/  IADD3.X R15, R129, UR50, RZ, P0, !PT ;  /* 0x00000032810f7c10 */ /* 0x000fca00087fe4ff */
[----:B------:R-:W1:Y:S01]  /*9780*/  LDC.64 R82, c[0x0][0x380] ;  /* 0x0000e000ff527b82 */ /* 0x000e620000000a00 */
[----:B------:R-:W-:Y:S01]  /*9790*/  ISETP.GE.AND P0, PT, R120, 0x1, PT ;  /* 0x000000017800780c */ /* 0x000fe20003f06270 */
[----:B------:R-:W-:Y:S01]  /*97a0*/  FMUL.FTZ R141, R145, R141 ;  /* 0x0000008d918d7220 */ /* 0x000fe20000410000 */
[----:B---3--:R-:W-:Y:S01]  /*97b0*/  FMUL.FTZ R140, R126, R140 ;  /* 0x0000008c7e8c7220 */ /* 0x008fe20000410000 */
        /* <DEDUP_REMOVED lines=8> */
[----:B------:R-:W-:Y:S01]  /*9840*/  STS [R85+0x4210], R141 ;  /* 0x0042108d55007388 */ /* 0x000fe20000000800 */
[----:B------:R-:W-:Y:S01]  /*9850*/  IADD3 R4, P1, R74, UR49, RZ ;  /* 0x000000314a047c10 */ /* 0x000fe2000ff3e0ff */
[----:B------:R-:W-:Y:S02]  /*9860*/  BSSY B0, `(.L_x_1399) ;  /* 0x000002a000007945 */ /* 0x000fe40003800000 */
        /* <DEDUP_REMOVED lines=9> */
[----:B------:R-:W-:Y:S01]  /*9900*/  FMUL.FTZ R122, R99, UR60 ;  /* 0x0000003c637a7c20 */ /* 0x000fe20008410000 */
[----:B------:R-:W-:-:S02]  /*9910*/  FMUL.FTZ R124, R101, UR60 ;  /* 0x0000003c657c7c20 */ /* 0x000fc40008410000 */
[----:B------:R-:W-:Y:S01]  /*9920*/  STL [R1+0x98], R144 ;  /* 0x0000989001007387 */ /* 0x000fe20000100800 */
[----:B------:R-:W-:Y:S01]  /*9930*/  FMUL.FTZ R125, R102, UR60 ;  /* 0x0000003c667d7c20 */ /* 0x000fe20008410000 */
[----:B------:R-:W-:Y:S01]  /*9940*/  FMUL.FTZ R126, R103, UR60 ;  /* 0x0000003c677e7c20 */ /* 0x000fe20008410000 */
[----:B------:R-:W-:Y:S01]  /*9950*/  FMUL.FTZ R127, R104, UR60 ;  /* 0x0000003c687f7c20 */ /* 0x000fe20008410000 */
[----:B------:R3:W-:Y:S01]  /*9960*/  STL [R1+0x30], R123 ;  /* 0x0000307b01007387 */ /* 0x0007e20000100800 */
[----:B------:R-:W-:Y:S01]  /*9970*/  FMUL.FTZ R128, R105, UR60 ;  /* 0x0000003c69807c20 */ /* 0x000fe20008410000 */
[----:B---3--:R-:W-:Y:S01]  /*9980*/  FMUL.FTZ R123, R100, UR60 ;  /* 0x0000003c647b7c20 */ /* 0x008fe20008410000 */
[----:B--2---:R-:W-:-:S05]  /*9990*/  FMUL.FTZ R131, R148, R131 ;  /* 0x0000008394837220 */ /* 0x004fca0000410000 */
[----:B------:R-:W-:Y:S01]  /*99a0*/  STS [R85+0x4238], R131 ;  /* 0x0042388355007388 */ /* 0x000fe20000000800 */
[----:B-----5:R-:W-:-:S05]  /*99b0*/  FMUL.FTZ R130, R147, R130 ;  /* 0x0000008293827220 */ /* 0x020fca0000410000 */
[----:B------:R2:W-:Y:S02]  /*99c0*/  STS [R85+0x423c], R130 ;  /* 0x00423c8255007388 */ /* 0x0005e40000000800 */
[----:B--2---:R-:W-:-:S05]  /*99d0*/  VIADD R130, R75, UR43 ;  /* 0x0000002b4b827c36 */ /* 0x004fca0008000000 */
[----:B------:R-:W-:Y:S01]  /*99e0*/  IADD3.X R5, R130, UR50, RZ, P1, !PT ;  /* 0x0000003282057c10 */ /* 0x000fe20008ffe4ff */
[----:B------:R-:W-:Y:S06]  /*99f0*/  BAR.SYNC.DEFER_BLOCKING 0x0 ;  /* 0x0000000000007b1d */ /* 0x000fec0000010000 */
[----:B01----:R-:W-:Y:S05]  /*9a00*/  @!P0 BRA `(.L_x_1400) ;  /* 0x00000000003c8947 */ /* 0x003fea0003800000 */
[----:B------:R0:W1:Y:S01]  /*9a10*/  LDS R131, [R84+0x4200] ;  /* 0x0042000054837984 */ /* 0x0000620000000800 */
[----:B------:R-:W-:-:S04]  /*9a20*/  IMAD.WIDE.U32 R14, R80, UR7, R14 ;  /* 0x00000007500e7c25 */ /* 0x000fc8000f8e000e */
[----:B0-----:R-:W-:-:S04]  /*9a30*/  IMAD R84, R80, UR56, RZ ;  /* 0x0000003850547c24 */ /* 0x001fc8000f8e02ff */
[----:B------:R-:W-:-:S05]  /*9a40*/  IMAD R84, R81, UR7, R84 ;  /* 0x0000000751547c24 */ /* 0x000fca000f8e0254 */
[----:B------:R-:W-:Y:S02]  /*9a50*/  IADD3 R15, R15, R84, RZ ;  /* 0x000000540f0f7210 */ /* 0x000fe40007ffe0ff */
[----:B------:R-:W-:-:S04]  /*9a60*/  LEA R84, P0, R14, UR28, 0x2 ;  /* 0x0000001c0e547c11 */ /* 0x000fc8000f8010ff */
[----:B------:R-:W-:Y:S01]  /*9a70*/  LEA.HI.X R85, R14, UR29, R15, 0x2, P0 ;  /* 0x0000001d0e557c11 */ /* 0x000fe200080f140f */
[C---:B------:R-:W-:Y:S02]  /*9a80*/  IMAD R14, R82.reuse, UR56, RZ ;  /* 0x00000038520e7c24 */ /* 0x040fe4000f8e02ff */
[----:B------:R-:W-:Y:S02]  /*9a90*/  IMAD.WIDE.U32 R4, R82, UR7, R4 ;  /* 0x0000000752047c25 */ /* 0x000fe4000f8e0004 */
[----:B------:R0:W-:Y:S02]  /*9aa0*/  REDG.E.ADD.F32.FTZ.RN.STRONG.GPU desc[UR24][R84.64], R119 ;  /* 0x00000077540079a6 */ /* 0x0001e4000c10f398 */
[----:B------:R-:W-:-:S04]  /*9ab0*/  IMAD R14, R83, UR7, R14 ;  /* 0x00000007530e7c24 */ /* 0x000fc8000f8e020e */
[----:B------:R-:W-:Y:S01]  /*9ac0*/  IMAD.IADD R5, R5, 0x1, R14 ;  /* 0x0000000105057824 */ /* 0x000fe200078e020e */
[----:B------:R-:W-:-:S04]  /*9ad0*/  LEA R14, P0, R4, UR30, 0x2 ;  /* 0x0000001e040e7c11 */ /* 0x000fc8000f8010ff */
[----:B------:R-:W-:-:S05]  /*9ae0*/  LEA.HI.X R15, R4, UR31, R5, 0x2, P0 ;  /* 0x0000001f040f7c11 */ /* 0x000fca00080f1405 */
[----:B-1----:R0:W-:Y:S04]  /*9af0*/  REDG.E.ADD.F32.FTZ.RN.STRONG.GPU desc[UR24][R14.64], R131 ;  /* 0x000000830e0079a6 */ /* 0x0021e8000c10f398 */
.L_x_1400:
[----:B------:R-:W-:Y:S05]  /*9b00*/  BSYNC B0 ;  /* 0x0000000000007941 */ /* 0x000fea0003800000 */
.L_x_1399:
[----:B------:R-:W1:Y:S01]  /*9b10*/  LDS R118, [R118+0x4400] ;  /* 0x0044000076767984 */ /* 0x000e620000000800 */
[C---:B------:R-:W-:Y:S01]  /*9b20*/  LEA R4, P0, R2.reuse, UR28, 0x2 ;  /* 0x0000001c02047c11 */ /* 0x040fe2000f8010ff */
[----:B------:R-:W-:Y:S01]  /*9b30*/  USHF.L.U64.HI UR42, UR8, 0x2, UR9 ;  /* 0x00000002082a7899 */ /* 0x000fe20008010209 */
[----:B------:R-:W-:Y:S01]  /*9b40*/  BSSY B0, `(.L_x_1401) ;  /* 0x0000017000007945 */ /* 0x000fe20003800000 */
[----:B------:R-:W-:Y:S01]  /*9b50*/  USHF.L.U32 UR41, UR8, 0x2, URZ ;  /* 0x0000000208297899 */ /* 0x000fe2000800063f */
[----:B------:R-:W-:Y:S01]  /*9b60*/  LEA.HI.X R5, R2, UR29, R129, 0x2, P0 ;  /* 0x0000001d02057c11 */ /* 0x000fe200080f1481 */
[----:B------:R-:W-:Y:S01]  /*9b70*/  UIADD3 UR40, UR6, -UR52, URZ ;  /* 0x8000003406287290 */ /* 0x000fe2000fffe03f */
[----:B------:R-:W-:Y:S01]  /*9b80*/  LEA R2, P0, R74, UR30, 0x2 ;  /* 0x0000001e4a027c11 */ /* 0x000fe2000f8010ff */
[----:B0-----:R-:W-:Y:S02]  /*9b90*/  IMAD R14, R80, UR42, RZ ;  /* 0x0000002a500e7c24 */ /* 0x001fe4000f8e02ff */
[----:B------:R-:W-:Y:S01]  /*9ba0*/  UIMAD UR40, UR40, -0x800, URZ ;  /* 0xfffff800282878a4 */ /* 0x000fe2000f8e023f */
[----:B------:R-:W-:Y:S01]  /*9bb0*/  LEA.HI.X R3, R74, UR31, R130, 0x2, P0 ;  /* 0x0000001f4a037c11 */ /* 0x000fe200080f1482 */
[----:B------:R-:W-:Y:S01]  /*9bc0*/  IMAD R81, R81, UR41, R14 ;  /* 0x0000002951517c24 */ /* 0x000fe2000f8e020e */
[----:B------:R-:W-:Y:S01]  /*9bd0*/  ISETP.GE.AND P0, PT, R120, 0x81, PT ;  /* 0x000000817800780c */ /* 0x000fe20003f06270 */
[----:B------:R-:W-:-:S02]  /*9be0*/  IMAD R14, R82, UR42, RZ ;  /* 0x0000002a520e7c24 */ /* 0x000fc4000f8e02ff */
[----:B------:R-:W-:Y:S02]  /*9bf0*/  MOV R74, UR40 ;  /* 0x00000028004a7c02 */ /* 0x000fe40008000f00 */
[----:B------:R-:W-:Y:S02]  /*9c00*/  IMAD R83, R83, UR41, R14 ;  /* 0x0000002953537c24 */ /* 0x000fe4000f8e020e */
[----:B------:R-:W-:Y:S02]  /*9c10*/  IMAD.U32 R14, RZ, RZ, UR40 ;  /* 0x00000028ff0e7e24 */ /* 0x000fe4000f8e00ff */
[----:B------:R-:W-:-:S04]  /*9c20*/  IMAD.WIDE R74, R74, 0x4, R4 ;  /* 0x000000044a4a7825 */ /* 0x000fc800078e0204 */
[----:B------:R-:W-:Y:S01]  /*9c30*/  IMAD.WIDE R14, R14, 0x4, R2 ;  /* 0x000000040e0e7825 */ /* 0x000fe200078e0202 */
[----:B------:R-:W-:Y:S06]  /*9c40*/  @!P0 BRA `(.L_x_1402) ;  /* 0x0000000000188947 */ /* 0x000fec0003800000 */
[----:B------:R-:W-:-:S04]  /*9c50*/  IMAD.WIDE.U32 R74, R80, UR41, R74 ;  /* 0x00000029504a7c25 */ /* 0x000fc8000f8e004a */
[----:B------:R-:W-:Y:S01]  /*9c60*/  IMAD.WIDE.U32 R14, R82, UR41, R14 ;  /* 0x00000029520e7c25 */ /* 0x000fe2000f8e000e */
[----:B------:R-:W-:-:S03]  /*9c70*/  IADD3 R75, R75, R81, RZ ;  /* 0x000000514b4b7210 */ /* 0x000fc60007ffe0ff */
[----:B------:R-:W-:Y:S02]  /*9c80*/  IMAD.IADD R15, R15, 0x1, R83 ;  /* 0x000000010f0f7824 */ /* 0x000fe400078e0253 */
[----:B------:R0:W-:Y:S04]  /*9c90*/  REDG.E.ADD.F32.FTZ.RN.STRONG.GPU desc[UR24][R74.64+-0x1e00], R116 ;  /* 0xffe200744a0079a6 */ /* 0x0001e8000c10f398 */
[----:B-1----:R0:W-:Y:S02]  /*9ca0*/  REDG.E.ADD.F32.FTZ.RN.STRONG.GPU desc[UR24][R14.64+-0x1e00], R118 ;  /* 0xffe200760e0079a6 */ /* 0x0021e4000c10f398 */
.L_x_1402:
[----:B------:R-:W-:Y:S05]  /*9cb0*/  BSYNC B0 ;  /* 0x0000000000007941 */ /* 0x000fea0003800000 */
.L_x_1401:
[----:B------:R-:W2:Y:S01]  /*9cc0*/  LDS R89, [R89+0x4600] ;  /* 0x0046000059597984 */ /* 0x000ea20000000800 */
[----:B------:R-:W-:Y:S01]  /*9cd0*/  USHF.L.U32 UR40, UR11, 0x2, URZ ;  /* 0x000000020b287899 */ /* 0x000fe2000800063f */
[----:B------:R-:W-:Y:S01]  /*9ce0*/  BSSY B0, `(.L_x_1403) ;  /* 0x0000010000007945 */ /* 0x000fe20003800000 */
[----:B------:R-:W-:Y:S01]  /*9cf0*/  USHF.L.U64.HI UR42, UR11, 0x2, UR10 ;  /* 0x000000020b2a7899 */ /* 0x000fe2000801020a */
[----:B------:R-:W-:-:S03]  /*9d00*/  FADD.FTZ R110, R117, R110 ;  /* 0x0000006e756e7221 */ /* 0x000fc60000010000 */
[----:B------:R-:W-:Y:S02]  /*9d10*/  IADD3 R4, P0, R4, UR40, RZ ;  /* 0x0000002804047c10 */ /* 0x000fe4000ff1e0ff */
[----:B------:R-:W-:Y:S02]  /*9d20*/  IADD3 R2, P1, R2, UR40, RZ ;  /* 0x0000002802027c10 */ /* 0x000fe4000ff3e0ff */
[----:B------:R-:W-:Y:S02]  /*9d30*/  IADD3.X R5, R5, UR42, RZ, P0, !PT ;  /* 0x0000002a05057c10 */ /* 0x000fe400087fe4ff */
[----:B------:R-:W-:Y:S02]  /*9d40*/  ISETP.GE.AND P0, PT, R120, 0x101, PT ;  /* 0x000001017800780c */ /* 0x000fe40003f06270 */
[----:B------:R-:W-:Y:S01]  /*9d50*/  IADD3.X R3, R3, UR42, RZ, P1, !PT ;  /* 0x0000002a03037c10 */ /* 0x000fe20008ffe4ff */
[----:B------:R-:W-:Y:S01]  /*9d60*/  IMAD.WIDE.U32 R4, R80, UR41, R4 ;  /* 0x0000002950047c25 */ /* 0x000fe2000f8e0004 */
[----:B------:R-:W-:-:S03]  /*9d70*/  ISETP.GE.AND P1, PT, R120, 0x181, PT ;  /* 0x000001817800780c */ /* 0x000fc60003f26270 */
[----:B------:R-:W-:Y:S01]  /*9d80*/  IMAD.WIDE.U32 R2, R82, UR41, R2 ;  /* 0x0000002952027c25 */ /* 0x000fe2000f8e0002 */
[----:B------:R-:W-:-:S03]  /*9d90*/  IADD3 R5, R81, R5, RZ ;  /* 0x0000000551057210 */ /* 0x000fc60007ffe0ff */
[----:B------:R-:W-:Y:S02]  /*9da0*/  IMAD.IADD R3, R83, 0x1, R3 ;  /* 0x0000000153037824 */ /* 0x000fe400078e0203 */
[----:B------:R-:W-:Y:S05]  /*9db0*/  @!P0 BRA `(.L_x_1404) ;  /* 0x0000000000088947 */ /* 0x000fea0003800000 */
[----:B------:R3:W-:Y:S04]  /*9dc0*/  REDG.E.ADD.F32.FTZ.RN.STRONG.GPU desc[UR24][R4.64+-0x1c00], R115 ;  /* 0xffe40073040079a6 */ /* 0x0007e8000c10f398 */
[----:B--2---:R3:W-:Y:S02]  /*9dd0*/  REDG.E.ADD.F32.FTZ.RN.STRONG.GPU desc[UR24][R2.64+-0x1c00], R89 ;  /* 0xffe40059020079a6 */ /* 0x0047e4000c10f398 */
.L_x_1404:
[----:B------:R-:W-:Y:S05]  /*9de0*/  BSYNC B0 ;  /* 0x0000000000007941 */ /* 0x000fea0003800000 */
.L_x_1403:
[----:B------:R-:W4:Y:S01]  /*9df0*/  LDS R88, [R88+0x4800] ;  /* 0x0048000058587984 */ /* 0x000f220000000800 */
[----:B------:R-:W-:Y:S04]  /*9e00*/  BSSY B0, `(.L_x_1405) ;  /* 0x0000004000007945 */ /* 0x000fe80003800000 */
[----:B------:R-:W-:Y:S05]  /*9e10*/  @!P1 BRA `(.L_x_1406) ;  /* 0x0000000000089947 */ /* 0x000fea0003800000 */
[----:B------:R0:W-:Y:S04]  /*9e20*/  REDG.E.ADD.F32.FTZ.RN.STRONG.GPU desc[UR24][R4.64+-0x1a00], R114 ;  /* 0xffe60072040079a6 */ /* 0x0001e8000c10f398 */
[----:B----4-:R0:W-:Y:S02]  /*9e30*/  REDG.E.ADD.F32.FTZ.RN.STRONG.GPU desc[UR24][R2.64+-0x1a00], R88 ;  /* 0xffe60058020079a6 */ /* 0x0101e4000c10f398 */
.L_x_1406:
[----:B------:R-:W-:Y:S05]  /*9e40*/  BSYNC B0 ;  /* 0x0000000000007941 */ /* 0x000fea0003800000 */
.L_x_1405:
        /* <DEDUP_REMOVED lines=11> */
.L_x_1408:
[----:B------:R-:W-:Y:S05]  /*9f00*/  BSYNC B0 ;  /* 0x0000000000007941 */ /* 0x000fea0003800000 */
.L_x_1407:
[----:B------:R-:W0:Y:S01]  /*9f10*/  LDS R87, [R87+0x4c00] ;  /* 0x004c000057577984 */ /* 0x000e220000000800 */
[----:B------:R-:W-:Y:S04]  /*9f20*/  BSSY B0, `(.L_x_1409) ;  /* 0x0000004000007945 */ /* 0x000fe80003800000 */
[----:B------:R-:W-:Y:S05]  /*9f30*/  @!P0 BRA `(.L_x_1410) ;  /* 0x0000000000088947 */ /* 0x000fea0003800000 */
[----:B------:R1:W-:Y:S04]  /*9f40*/  REDG.E.ADD.F32.FTZ.RN.STRONG.GPU desc[UR24][R4.64+-0x1600], R109 ;  /* 0xffea006d040079a6 */ /* 0x0003e8000c10f398 */
[----:B0-----:R0:W-:Y:S02]  /*9f50*/  REDG.E.ADD.F32.FTZ.RN.STRONG.GPU desc[UR24][R2.64+-0x1600], R87 ;  /* 0xffea0057020079a6 */ /* 0x0011e4000c10f398 */
.L_x_1410:
[----:B------:R-:W-:Y:S05]  /*9f60*/  BSYNC B0 ;  /* 0x0000000000007941 */ /* 0x000fea0003800000 */
.L_x_1409:
[----:B------:R-:W0:Y:S01]  /*9f70*/  LDS R86, [R86+0x4e00] ;  /* 0x004e000056567984 */ /* 0x000e220000000800 */
[----:B------:R-:W-:Y:S04]  /*9f80*/  BSSY B0, `(.L_x_1411) ;  /* 0x0000004000007945 */ /* 0x000fe80003800000 */
[----:B------:R-:W-:Y:S05]  /*9f90*/  @!P1 BRA `(.L_x_1412) ;  /* 0x0000000000089947 */ /* 0x000fea0003800000 */
[----:B------:R1:W-:Y:S04]  /*9fa0*/  REDG.E.ADD.F32.FTZ.RN.STRONG.GPU desc[UR24][R4.64+-0x1400], R108 ;  /* 0xffec006c040079a6 */ /* 0x0003e8000c10f398 */
[----:B0-----:R0:W-:Y:S02]  /*9fb0*/  REDG.E.ADD.F32.FTZ.RN.STRONG.GPU desc[UR24][R2.64+-0x1400], R86 ;  /* 0xffec0056020079a6 */ /* 0x0011e4000c10f398 */
.L_x_1412:
[----:B------:R-:W-:Y:S05]  /*9fc0*/  BSYNC B0 ;  /* 0x0000000000007941 */ /* 0x000fea0003800000 */
.L_x_1411:
[----:B------:R-:W0:Y:S01]  /*9fd0*/  LDS R79, [R79+0x5000] ;  /* 0x005000004f4f7984 */ /* 0x000e220000000800 */
[----:B------:R-:W-:Y:S04]  /*9fe0*/  BSSY B0, `(.L_x_1413) ;  /* 0x0000004000007945 */ /* 0x000fe80003800000 */
[----:B------:R-:W-:Y:S05]  /*9ff0*/  @!P2 BRA `(.L_x_1414) ;  /* 0x000000000008a947 */ /* 0x000fea0003800000 */
[----:B------:R1:W-:Y:S04]  /*a000*/  REDG.E.ADD.F32.FTZ.RN.STRONG.GPU desc[UR24][R4.64+-0x1200], R107 ;  /* 0xffee006b040079a6 */ /* 0x0003e8000c10f398 */
[----:B0-----:R0:W-:Y:S02]  /*a010*/  REDG.E.ADD.F32.FTZ.RN.STRONG.GPU desc[UR24][R2.64+-0x1200], R79 ;  /* 0xffee004f020079a6 */ /* 0x0011e4000c10f398 */
.L_x_1414:
[----:B------:R-:W-:Y:S05]  /*a020*/  BSYNC B0 ;  /* 0x0000000000007941 */ /* 0x000fea0003800000 */
.L_x_1413:
[----:B------:R-:W0:Y:S01]  /*a030*/  LDS R78, [R78+0x5200] ;  /* 0x005200004e4e7984 */ /* 0x000e220000000800 */
[----:B------:R-:W-:Y:S04]  /*a040*/  BSSY B0, `(.L_x_1415) ;  /* 0x0000004000007945 */ /* 0x000fe80003800000 */
[----:B------:R-:W-:Y:S05]  /*a050*/  @!P3 BRA `(.L_x_1416) ;  /* 0x000000000008b947 */ /* 0x000fea0003800000 */
[----:B------:R1:W-:Y:S04]  /*a060*/  REDG.E.ADD.F32.FTZ.RN.STRONG.GPU desc[UR24][R4.64+-0x1000], R106 ;  /* 0xfff0006a040079a6 */ /* 0x0003e8000c10f398 */
[----:B0-----:R0:W-:Y:S02]  /*a070*/  REDG.E.ADD.F32.FTZ.RN.STRONG.GPU desc[UR24][R2.64+-0x1000], R78 ;  /* 0xfff0004e020079a6 */ /* 0x0011e4000c10f398 */
.L_x_1416:
[----:B------:R-:W-:Y:S05]  /*a080*/  BSYNC B0 ;  /* 0x0000000000007941 */ /* 0x000fea0003800000 */
.L_x_1415:
[----:B------:R-:W0:Y:S01]  /*a090*/  LDS R73, [R73+0x5400] ;  /* 0x0054000049497984 */ /* 0x000e220000000800 */
[----:B------:R-:W-:Y:S04]  /*a0a0*/  BSSY B0, `(.L_x_1417) ;  /* 0x0000004000007945 */ /* 0x000fe80003800000 */
[----:B------:R-:W-:Y:S05]  /*a0b0*/  @!P4 BRA `(.L_x_1418) ;  /* 0x000000000008c947 */ /* 0x000fea0003800000 */
[----:B------:R1:W-:Y:S04]  /*a0c0*/  REDG.E.ADD.F32.FTZ.RN.STRONG.GPU desc[UR24][R4.64+-0xe00], R97 ;  /* 0xfff20061040079a6 */ /* 0x0003e8000c10f398 */
[----:B0-----:R0:W-:Y:S02]  /*a0d0*/  REDG.E.ADD.F32.FTZ.RN.STRONG.GPU desc[UR24][R2.64+-0xe00], R73 ;  /* 0xfff20049020079a6 */ /* 0x0011e4000c10f398 */
.L_x_1418:
[----:B------:R-:W-:Y:S05]  /*a0e0*/  BSYNC B0 ;  /* 0x0000000000007941 */ /* 0x000fea0003800000 */
.L_x_1417:
        /* <DEDUP_REMOVED lines=11> */
.L_x_1420:
[----:B------:R-:W-:Y:S05]  /*a1a0*/  BSYNC B0 ;  /* 0x0000000000007941 */ /* 0x000fea0003800000 */
.L_x_1419:
[----:B------:R-:W0:Y:S01]  /*a1b0*/  LDS R25, [R25+0x5800] ;  /* 0x0058000019197984 */ /* 0x000e220000000800 */
[----:B------:R-:W-:Y:S04]  /*a1c0*/  BSSY B0, `(.L_x_1421) ;  /* 0x0000004000007945 */ /* 0x000fe80003800000 */
[----:B------:R-:W-:Y:S05]  /*a1d0*/  @!P0 BRA `(.L_x_1422) ;  /* 0x0000000000088947 */ /* 0x000fea0003800000 */
[----:B------:R1:W-:Y:S04]  /*a1e0*/  REDG.E.ADD.F32.FTZ.RN.STRONG.GPU desc[UR24][R4.64+-0xa00], R95 ;  /* 0xfff6005f040079a6 */ /* 0x0003e8000c10f398 */
[----:B0-----:R0:W-:Y:S02]  /*a1f0*/  REDG.E.ADD.F32.FTZ.RN.STRONG.GPU desc[UR24][R2.64+-0xa00], R25 ;  /* 0xfff60019020079a6 */ /* 0x0011e4000c10f398 */
.L_x_1422:
[----:B------:R-:W-:Y:S05]  /*a200*/  BSYNC B0 ;  /* 0x0000000000007941 */ /* 0x000fea0003800000 */
.L_x_1421:
[----:B------:R-:W0:Y:S01]  /*a210*/  LDS R24, [R24+0x5a00] ;  /* 0x005a000018187984 */ /* 0x000e220000000800 */
[----:B------:R-:W-:Y:S04]  /*a220*/  BSSY B0, `(.L_x_1423) ;  /* 0x0000004000007945 */ /* 0x000fe80003800000 */
[----:B------:R-:W-:Y:S05]  /*a230*/  @!P1 BRA `(.L_x_1424) ;  /* 0x0000000000089947 */ /* 0x000fea0003800000 */
[----:B------:R1:W-:Y:S04]  /*a240*/  REDG.E.ADD.F32.FTZ.RN.STRONG.GPU desc[UR24][R4.64+-0x800], R91 ;  /* 0xfff8005b040079a6 */ /* 0x0003e8000c10f398 */
[----:B0-----:R0:W-:Y:S02]  /*a250*/  REDG.E.ADD.F32.FTZ.RN.STRONG.GPU desc[UR24][R2.64+-0x800], R24 ;  /* 0xfff80018020079a6 */ /* 0x0011e4000c10f398 */
.L_x_1424:
[----:B------:R-:W-:Y:S05]  /*a260*/  BSYNC B0 ;  /* 0x0000000000007941 */ /* 0x000fea0003800000 */
.L_x_1423:
[----:B------:R-:W0:Y:S01]  /*a270*/  LDS R23, [R23+0x5c00] ;  /* 0x005c000017177984 */ /* 0x000e220000000800 */
[----:B------:R-:W-:Y:S04]  /*a280*/  BSSY B0, `(.L_x_1425) ;  /* 0x0000004000007945 */ /* 0x000fe80003800000 */
[----:B------:R-:W-:Y:S05]  /*a290*/  @!P2 BRA `(.L_x_1426) ;  /* 0x000000000008a947 */ /* 0x000fea0003800000 */
[----:B------:R1:W-:Y:S04]  /*a2a0*/  REDG.E.ADD.F32.FTZ.RN.STRONG.GPU desc[UR24][R4.64+-0x600], R92 ;  /* 0xfffa005c040079a6 */ /* 0x0003e8000c10f398 */
[----:B0-----:R0:W-:Y:S02]  /*a2b0*/  REDG.E.ADD.F32.FTZ.RN.STRONG.GPU desc[UR24][R2.64+-0x600], R23 ;  /* 0xfffa0017020079a6 */ /* 0x0011e4000c10f398 */
.L_x_1426:
[----:B------:R-:W-:Y:S05]  /*a2c0*/  BSYNC B0 ;  /* 0x0000000000007941 */ /* 0x000fea0003800000 */
.L_x_1425:
[----:B------:R-:W0:Y:S01]  /*a2d0*/  LDS R16, [R16+0x5e00] ;  /* 0x005e000010107984 */ /* 0x000e220000000800 */
[----:B------:R-:W-:Y:S04]  /*a2e0*/  BSSY B0, `(.L_x_1427) ;  /* 0x0000004000007945 */ /* 0x000fe80003800000 */
[----:B------:R-:W-:Y:S05]  /*a2f0*/  @!P3 BRA `(.L_x_1428) ;  /* 0x000000000008b947 */ /* 0x000fea0003800000 */
[----:B------:R1:W-:Y:S04]  /*a300*/  REDG.E.ADD.F32.FTZ.RN.STRONG.GPU desc[UR24][R4.64+-0x400], R93 ;  /* 0xfffc005d040079a6 */ /* 0x0003e8000c10f398 */
[----:B0-----:R0:W-:Y:S02]  /*a310*/  REDG.E.ADD.F32.FTZ.RN.STRONG.GPU desc[UR24][R2.64+-0x400], R16 ;  /* 0xfffc0010020079a6 */ /* 0x0011e4000c10f398 */
.L_x_1428:
[----:B------:R-:W-:Y:S05]  /*a320*/  BSYNC B0 ;  /* 0x0000000000007941 */ /* 0x000fea0003800000 */
.L_x_1427:
[----:B------:R-:W0:Y:S01]  /*a330*/  LDS R13, [R13+0x6000] ;  /* 0x006000000d0d7984 */ /* 0x000e220000000800 */
[----:B------:R-:W-:Y:S04]  /*a340*/  BSSY B0, `(.L_x_1429) ;  /* 0x0000004000007945 */ /* 0x000fe80003800000 */
[----:B------:R-:W-:Y:S05]  /*a350*/  @!P4 BRA `(.L_x_1430) ;  /* 0x000000000008c947 */ /* 0x000fea0003800000 */
[----:B------:R1:W-:Y:S04]  /*a360*/  REDG.E.ADD.F32.FTZ.RN.STRONG.GPU desc[UR24][R4.64+-0x200], R94 ;  /* 0xfffe005e040079a6 */ /* 0x0003e8000c10f398 */
[----:B0-----:R0:W-:Y:S02]  /*a370*/  REDG.E.ADD.F32.FTZ.RN.STRONG.GPU desc[UR24][R2.64+-0x200], R13 ;  /* 0xfffe000d020079a6 */ /* 0x0011e4000c10f398 */
.L_x_1430:
[----:B------:R-:W-:Y:S05]  /*a380*/  BSYNC B0 ;  /* 0x0000000000007941 */ /* 0x000fea0003800000 */
.L_x_1429:
[----:B0-----:R-:W5:Y:S04]  /*a390*/  LDL.LU R24, [R1+0x2c] ;  /* 0x00002c0001187983 */ /* 0x001f680000300800 */
[----:B------:R-:W2:Y:S04]  /*a3a0*/  LDL.LU R23, [R1+0x9c] ;  /* 0x00009c0001177983 */ /* 0x000ea80000300800 */
[----:B------:R-:W4:Y:S04]  /*a3b0*/  LDL.LU R16, [R1+0x28] ;  /* 0x0000280001107983 */ /* 0x000f280000300800 */
[----:B------:R-:W4:Y:S04]  /*a3c0*/  LDL.LU R15, [R1+0xa0] ;  /* 0x0000a000010f7983 */ /* 0x000f280000300800 */
[----:B------:R-:W4:Y:S04]  /*a3d0*/  LDL.LU R14, [R1+0x24] ;  /* 0x00002400010e7983 */ /* 0x000f280000300800 */
[----:B-1-3--:R-:W3:Y:S04]  /*a3e0*/  LDL.LU R5, [R1+0xa4] ;  /* 0x0000a40001057983 */ /* 0x00aee80000300800 */
[----:B------:R-:W3:Y:S04]  /*a3f0*/  LDL.LU R13, [R1+0x20] ;  /* 0x00002000010d7983 */ /* 0x000ee80000300800 */
[----:B------:R-:W0:Y:S01]  /*a400*/  SHFL.DOWN P0, R2, R110, 0x1, 0x1f ;  /* 0x08201f006e027f89 */ /* 0x000e220000000000 */
[----:B------:R-:W-:-:S03]  /*a410*/  FFMA.FTZ R113, R27, R112, R113 ;  /* 0x000000701b717223 */ /* 0x000fc60000010071 */
[----:B------:R-:W3:Y:S04]  /*a420*/  LDL.LU R74, [R1+0xa8] ;  /* 0x0000a800014a7983 */ /* 0x000ee80000300800 */
[----:B------:R-:W3:Y:S04]  /*a430*/  LDL.LU R73, [R1+0x1c] ;  /* 0x00001c0001497983 */ /* 0x000ee80000300800 */
[----:B------:R-:W3:Y:S01]  /*a440*/  LDL.LU R72, [R1+0xac] ;  /* 0x0000ac0001487983 */ /* 0x000ee20000300800 */
[----:B0-----:R-:W-:-:S05]  /*a450*/  @P0 FADD R2, R110, R2 ;  /* 0x000000026e020221 */ /* 0x001fca0000000000 */
[----:B------:R-:W0:Y:S01]  /*a460*/  SHFL.DOWN P0, R3, R2, 0x2, 0x1f ;  /* 0x08401f0002037f89 */ /* 0x000e220000000000 */
[----:B------:R-:W-:Y:S01]  /*a470*/  FMUL.FTZ R6, R6, R99 ;  /* 0x0000006306067220 */ /* 0x000fe20000410000 */
[----:B------:R-:W-:Y:S01]  /*a480*/  FMUL.FTZ R122, R17, R122 ;  /* 0x0000007a117a7220 */ /* 0x000fe20000410000 */
        /* <DEDUP_REMOVED lines=8> */
[----:B------:R-:W-:Y:S01]  /*a510*/  FMUL.FTZ R123, R18, R123 ;  /* 0x0000007b127b7220 */ /* 0x000fe20000410000 */
[----:B------:R-:W-:Y:S01]  /*a520*/  FMUL.FTZ R8, R8, R101 ;  /* 0x0000006508087220 */ /* 0x000fe20000410000 */
[----:B------:R-:W-:Y:S01]  /*a530*/  FMUL.FTZ R124, R19, R124 ;  /* 0x0000007c137c7220 */ /* 0x000fe20000410000 */
[----:B------:R-:W-:Y:S01]  /*a540*/  FMUL.FTZ R9, R9, R102 ;  /* 0x0000006609097220 */ /* 0x000fe20000410000 */
[----:B-----5:R-:W-:Y:S01]  /*a550*/  FADD.FTZ R24, R146, R24 ;  /* 0x0000001892187221 */ /* 0x020fe20000010000 */
[----:B------:R-:W-:Y:S01]  /*a560*/  FMUL.FTZ R125, R20, R125 ;  /* 0x0000007d147d7220 */ /* 0x000fe20000410000 */
[----:B------:R-:W-:Y:S01]  /*a570*/  FMUL.FTZ R10, R10, R103 ;  /* 0x000000670a0a7220 */ /* 0x000fe20000410000 */
[----:B------:R-:W-:Y:S01]  /*a580*/  FMUL.FTZ R12, R12, R105 ;  /* 0x000000690c0c7220 */ /* 0x000fe20000410000 */
[----:B--2---:R-:W-:Y:S01]  /*a590*/  FFMA.FTZ R23, R43, R112, R23 ;  /* 0x000000702b177223 */ /* 0x004fe20000010017 */
[----:B------:R0:W-:Y:S01]  /*a5a0*/  STL [R1+0x2c], R24 ;  /* 0x00002c1801007387 */ /* 0x0001e20000100800 */
[----:B----4-:R-:W-:-:S03]  /*a5b0*/  FADD.FTZ R16, R26, R16 ;  /* 0x000000101a107221 */ /* 0x010fc60000010000 */
[----:B------:R1:W-:Y:S01]  /*a5c0*/  STL [R1+0x9c], R23 ;  /* 0x00009c1701007387 */ /* 0x0003e20000100800 */
[----:B------:R-:W-:-:S03]  /*a5d0*/  FFMA.FTZ R15, R44, R121, R15 ;  /* 0x000000792c0f7223 */ /* 0x000fc6000001000f */
[----:B------:R-:W2:Y:S01]  /*a5e0*/  LDL.LU R25, [R1+0x18] ;  /* 0x0000180001197983 */ /* 0x000ea20000300800 */
[----:B------:R-:W-:-:S03]  /*a5f0*/  FADD.FTZ R14, R113, R14 ;  /* 0x0000000e710e7221 */ /* 0x000fc60000010000 */
[----:B0-----:R-:W4:Y:S04]  /*a600*/  LDL.LU R24, [R1+0xb0] ;  /* 0x0000b00001187983 */ /* 0x001f280000300800 */
[----:B------:R0:W-:Y:S01]  /*a610*/  STL [R1+0x28], R16 ;  /* 0x0000281001007387 */ /* 0x0001e20000100800 */
[----:B---3--:R-:W-:-:S03]  /*a620*/  FFMA.FTZ R5, R45, R6, R5 ;  /* 0x000000062d057223 */ /* 0x008fc60000010005 */
[----:B-1----:R-:W3:Y:S04]  /*a630*/  LDL R23, [R1+0x104] ;  /* 0x0001040001177983 */ /* 0x002ee80000100800 */
[----:B------:R1:W-:Y:S04]  /*a640*/  STL [R1+0xa0], R15 ;  /* 0x0000a00f01007387 */ /* 0x0003e80000100800 */
[----:B------:R-:W5:Y:S04]  /*a650*/  LDL.LU R17, [R1+0x14] ;  /* 0x0000140001117983 */ /* 0x000f680000300800 */
[----:B0-----:R-:W3:Y:S04]  /*a660*/  LDL.LU R16, [R1+0xb4] ;  /* 0x0000b40001107983 */ /* 0x001ee80000300800 */
[----:B------:R0:W-:Y:S04]  /*a670*/  STL [R1+0x24], R14 ;  /* 0x0000240e01007387 */ /* 0x0001e80000100800 */
[----:B-1----:R-:W3:Y:S01]  /*a680*/  LDL.LU R15, [R1+0x10] ;  /* 0x00001000010f7983 */ /* 0x002ee20000300800 */
[----:B------:R-:W-:Y:S01]  /*a690*/  FADD.FTZ R13, R98, R13 ;  /* 0x0000000d620d7221 */ /* 0x000fe20000010000 */
[----:B------:R-:W-:Y:S01]  /*a6a0*/  FADD.FTZ R73, R122, R73 ;  /* 0x000000497a497221 */ /* 0x000fe20000010000 */
[----:B------:R-:W-:Y:S01]  /*a6b0*/  FMUL.FTZ R128, R0, R128 ;  /* 0x0000008000807220 */ /* 0x000fe20000410000 */
[----:B------:R-:W-:Y:S01]  /*a6c0*/  FMUL.FTZ R126, R21, R126 ;  /* 0x0000007e157e7220 */ /* 0x000fe20000410000 */
[----:B------:R-:W1:Y:S04]  /*a6d0*/  SHFL.DOWN P0, R4, R3, 0x10, 0x1f ;  /* 0x0a001f0003047f89 */ /* 0x000e680000000000 */
[----:B0-----:R-:W3:Y:S04]  /*a6e0*/  LDL.LU R14, [R1+0xb8] ;  /* 0x0000b800010e7983 */ /* 0x001ee80000300800 */
[----:B------:R0:W-:Y:S02]  /*a6f0*/  STL [R1+0xa4], R5 ;  /* 0x0000a40501007387 */ /* 0x0001e40000100800 */
[----:B0-----:R-:W0:Y:S02]  /*a700*/  S2R R5, SR_LANEID ;  /* 0x0000000000057919 */ /* 0x001e240000000000 */
[----:B------:R1:W-:Y:S04]  /*a710*/  STL [R1+0x20], R13 ;  /* 0x0000200d01007387 */ /* 0x0003e80000100800 */
[----:B-1----:R-:W3:Y:S04]  /*a720*/  LDL.LU R13, [R1+0xbc] ;  /* 0x0000bc00010d7983 */ /* 0x002ee80000300800 */
[----:B------:R-:W3:Y:S01]  /*a730*/  LDL.LU R6, [R1+0xc] ;  /* 0x00000c0001067983 */ /* 0x000ee20000300800 */
[----:B0-----:R-:W-:-:S03]  /*a740*/  ISETP.NE.AND P1, PT, R5, RZ, PT ;  /* 0x000000ff0500720c */ /* 0x001fc60003f25270 */
[----:B------:R-:W3:Y:S04]  /*a750*/  LDL.LU R5, [R1+0x8] ;  /* 0x0000080001057983 */ /* 0x000ee80000300800 */
[----:B------:R-:W3:Y:S01]  /*a760*/  LDL.LU R2, [R1+0x4] ;  /* 0x0000040001027983 */ /* 0x000ee20000300800 */
[-C--:B------:R-:W-:Y:S01]  /*a770*/  FFMA.FTZ R123, R30, R7.reuse, R123 ;  /* 0x000000071e7b7223 */ /* 0x080fe2000001007b */
[----:B------:R-:W-:Y:S01]  /*a780*/  FFMA.FTZ R74, R46, R7, R74 ;  /* 0x000000072e4a7223 */ /* 0x000fe2000001004a */
[-C--:B------:R-:W-:Y:S01]  /*a790*/  FFMA.FTZ R124, R31, R8.reuse, R124 ;  /* 0x000000081f7c7223 */ /* 0x080fe2000001007c */
[----:B------:R-:W-:Y:S01]  /*a7a0*/  FFMA.FTZ R72, R47, R8, R72 ;  /* 0x000000082f487223 */ /* 0x000fe20000010048 */
[----:B------:R-:W-:Y:S01]  /*a7b0*/  FFMA.FTZ R125, R32, R9, R125 ;  /* 0x00000009207d7223 */ /* 0x000fe2000001007d */
[----:B------:R-:W-:Y:S01]  /*a7c0*/  FMUL.FTZ R11, R11, R104 ;  /* 0x000000680b0b7220 */ /* 0x000fe20000410000 */
[----:B------:R-:W-:Y:S01]  /*a7d0*/  FMUL.FTZ R127, R22, R127 ;  /* 0x0000007f167f7220 */ /* 0x000fe20000410000 */
[----:B------:R0:W-:Y:S01]  /*a7e0*/  STL [R1+0xa8], R74 ;  /* 0x0000a84a01007387 */ /* 0x0001e20000100800 */
[----:B------:R-:W-:Y:S01]  /*a7f0*/  FFMA.FTZ R128, R35, R12, R128 ;  /* 0x0000000c23807223 */ /* 0x000fe20000010080 */
[----:B------:R-:W-:-:S02]  /*a800*/  FFMA.FTZ R126, R33, R10, R126 ;  /* 0x0000000a217e7223 */ /* 0x000fc4000001007e */
[----:B------:R0:W-:Y:S01]  /*a810*/  STL [R1+0x1c], R73 ;  /* 0x00001c4901007387 */ /* 0x0001e20000100800 */
[----:B------:R-:W-:-:S03]  /*a820*/  FFMA.FTZ R127, R34, R11, R127 ;  /* 0x0000000b227f7223 */ /* 0x000fc6000001007f */
[----:B------:R0:W-:Y:S01]  /*a830*/  STL [R1+0xac], R72 ;  /* 0x0000ac4801007387 */ /* 0x0001e20000100800 */
[----:B------:R-:W-:Y:S01]  /*a840*/  @P0 FADD R4, R3, R4 ;  /* 0x0000000403040221 */ /* 0x000fe20000000000 */
[----:B------:R-:W-:Y:S01]  /*a850*/  BSSY B0, `(.L_x_1431) ;  /* 0x0000028000007945 */ /* 0x000fe20003800000 */
[----:B--2---:R-:W-:Y:S01]  /*a860*/  FADD.FTZ R25, R123, R25 ;  /* 0x000000197b197221 */ /* 0x004fe20000010000 */
[----:B----4-:R-:W-:-:S04]  /*a870*/  FFMA.FTZ R24, R48, R9, R24 ;  /* 0x0000000930187223 */ /* 0x010fc80000010018 */
[----:B------:R0:W-:Y:S04]  /*a880*/  STL [R1+0x18], R25 ;  /* 0x0000181901007387 */ /* 0x0001e80000100800 */
[----:B------:R0:W-:Y:S01]  /*a890*/  STL [R1+0xb0], R24 ;  /* 0x0000b01801007387 */ /* 0x0001e20000100800 */
[----:B-----5:R-:W-:Y:S01]  /*a8a0*/  FADD.FTZ R17, R124, R17 ;  /* 0x000000117c117221 */ /* 0x020fe20000010000 */
[----:B---3--:R-:W-:-:S04]  /*a8b0*/  FFMA.FTZ R16, R49, R10, R16 ;  /* 0x0000000a31107223 */ /* 0x008fc80000010010 */
[----:B------:R0:W-:Y:S01]  /*a8c0*/  STL [R1+0x14], R17 ;  /* 0x0000141101007387 */ /* 0x0001e20000100800 */
[----:B------:R-:W-:-:S03]  /*a8d0*/  FADD.FTZ R15, R125, R15 ;  /* 0x0000000f7d0f7221 */ /* 0x000fc60000010000 */
[----:B------:R0:W-:Y:S04]  /*a8e0*/  STL [R1+0xb4], R16 ;  /* 0x0000b41001007387 */ /* 0x0001e80000100800 */
[----:B------:R0:W-:Y:S01]  /*a8f0*/  STL [R1+0x10], R15 ;  /* 0x0000100f01007387 */ /* 0x0001e20000100800 */
[----:B------:R-:W-:-:S05]  /*a900*/  FFMA.FTZ R14, R50, R11, R14 ;  /* 0x0000000b320e7223 */ /* 0x000fca000001000e */
[----:B------:R0:W-:Y:S01]  /*a910*/  STL [R1+0xb8], R14 ;  /* 0x0000b80e01007387 */ /* 0x0001e20000100800 */
[----:B------:R-:W-:Y:S01]  /*a920*/  FFMA.FTZ R13, R51, R12, R13 ;  /* 0x0000000c330d7223 */ /* 0x000fe2000001000d */
[----:B------:R-:W-:-:S04]  /*a930*/  FADD.FTZ R6, R126, R6 ;  /* 0x000000067e067221 */ /* 0x000fc80000010000 */
        /* <DEDUP_REMOVED lines=17> */
[----:B0-----:R-:W0:Y:S04]  /*aa50*/  LDS.64 R2, [R52+0x6308] ;  /* 0x0063080034027984 */ /* 0x001e280000000a00 */
[----:B------:R-:W1:Y:S04]  /*aa60*/  LDS R5, [R52+0x6310] ;  /* 0x0063100034057984 */ /* 0x000e680000000800 */
[----:B------:R-:W2:Y:S01]  /*aa70*/  @P0 LDS R7, [R9+0x7f50] ;  /* 0x007f500009070984 */ /* 0x000ea20000000800 */
[----:B0-----:R-:W-:-:S04]  /*aa80*/  FADD.FTZ R2, R4, R2 ;  /* 0x0000000204027221 */ /* 0x001fc80000010000 */
[----:B------:R-:W-:-:S04]  /*aa90*/  FADD.FTZ R2, R3, R2 ;  /* 0x0000000203027221 */ /* 0x000fc80000010000 */
[----:B-1----:R-:W-:-:S04]  /*aaa0*/  FADD.FTZ R4, R2, R5 ;  /* 0x0000000502047221 */ /* 0x002fc80000010000 */
[----:B--2---:R-:W-:-:S05]  /*aab0*/  @P0 FADD.FTZ R4, R4, R7 ;  /* 0x0000000704040221 */ /* 0x004fca0000010000 */
[----:B------:R1:W-:Y:S02]  /*aac0*/  STS [R9+0x7f50], R4 ;  /* 0x007f500409007388 */ /* 0x0003e40000000800 */
.L_x_1432:
[----:B------:R-:W-:Y:S05]  /*aad0*/  BSYNC B0 ;  /* 0x0000000000007941 */ /* 0x000fea0003800000 */
.L_x_1431:
[----:B------:R-:W-:Y:S02]  /*aae0*/  UIADD3 UR7, UR7, 0x1, URZ ;  /* 0x0000000107077890 */ /* 0x000fe4000fffe03f */
[----:B------:R-:W-:Y:S02]  /*aaf0*/  UIADD3 UR8, UP1, UR8, 0x1, URZ ;  /* 0x0000000108087890 */ /* 0x000fe4000ff3e03f */
[----:B------:R-:W-:Y:S02]  /*ab00*/  UISETP.GE.AND UP0, UPT, UR7, UR53, UPT ;  /* 0x000000350700728c */ /* 0x000fe4000bf06270 */
[----:B------:R-:W-:-:S04]  /*ab10*/  UIADD3.X UR9, URZ, UR9, URZ, UP1, !UPT ;  /* 0x000000093f097290 */ /* 0x000fc80008ffe43f */
[----:B------:R-:W-:-:S13]  /*ab20*/  PLOP3.LUT P0, PT, PT, PT, UP0, 0x80, 0x0 ;  /* 0x000000000000781c */ /* 0x000fda0003f0f008 */
[----:B------:R-:W-:Y:S05]  /*ab30*/  @!P0 BRA `(.L_x_1433) ;  /* 0xffffffac00a88947 */ /* 0x000fea000383ffff */
.L_x_1389:
[----:B0-----:R-:W3:Y:S01]  /*ab40*/  LDL.LU R15, [R1+0x8c] ;  /* 0x00008c00010f7983 */ /* 0x001ee20000300800 */
[----:B------:R-:W0:Y:S08]  /*ab50*/  S2UR UR8, SR_CgaCtaId ;  /* 0x00000000000879c3 */ /* 0x000e300000008800 */
[----:B------:R-:W-:Y:S01]  /*ab60*/  BAR.SYNC.DEFER_BLOCKING 0x0 ;  /* 0x0000000000007b1d */ /* 0x000fe20000010000 */
[----:B------:R-:W-:-:S05]  /*ab70*/  ISETP.NE.AND P6, PT, R71, RZ, PT ;  /* 0x000000ff4700720c */ /* 0x000fca0003fc5270 */
[----:B------:R-:W-:Y:S01]  /*ab80*/  UMOV UR7, 0x400 ;  /* 0x0000040000077882 */ /* 0x000fe20000000000 */
[----:B------:R-:W-:Y:S01]  /*ab90*/  ULDC.64 UR28, c[0x0][0x388] ;  /* 0x0000e200001c7ab9 */ /* 0x000fe20000000a00 */
[----:B------:R-:W3:Y:S04]  /*aba0*/  LDL.LU R16, [R1+0x88] ;  /* 0x0000880001107983 */ /* 0x000ee80000300800 */
[----:B------:R-:W4:Y:S04]  /*abb0*/  LDL.LU R11, [R1+0x84] ;  /* 0x00008400010b7983 */ /* 0x000f280000300800 */
[----:B------:R-:W4:Y:S04]  /*abc0*/  LDL.LU R13, [R1+0x80] ;  /* 0x00008000010d7983 */ /* 0x000f280000300800 */
[----:B------:R-:W2:Y:S04]  /*abd0*/  LDL.LU R26, [R1+0xb0] ;  /* 0x0000b000011a7983 */ /* 0x000ea80000300800 */
[----:B------:R-:W2:Y:S04]  /*abe0*/  LDL.LU R25, [R1+0xb4] ;  /* 0x0000b40001197983 */ /* 0x000ea80000300800 */
[----:B------:R-:W3:Y:S04]  /*abf0*/  LDL.LU R24, [R1+0xa8] ;  /* 0x0000a80001187983 */ /* 0x000ee80000300800 */
[----:B------:R-:W3:Y:S04]  /*ac00*/  LDL.LU R23, [R1+0xac] ;  /* 0x0000ac0001177983 */ /* 0x000ee80000300800 */
[----:B------:R-:W4:Y:S04]  /*ac10*/  LDL.LU R22, [R1+0xa0] ;  /* 0x0000a00001167983 */ /* 0x000f280000300800 */
[----:B------:R-:W4:Y:S04]  /*ac20*/  LDL.LU R21, [R1+0xa4] ;  /* 0x0000a40001157983 */ /* 0x000f280000300800 */
[----:B------:R-:W4:Y:S04]  /*ac30*/  LDL.LU R20, [R1+0x98] ;  /* 0x0000980001147983 */ /* 0x000f280000300800 */
[----:B------:R-:W4:Y:S04]  /*ac40*/  LDL.LU R19, [R1+0x9c] ;  /* 0x00009c0001137983 */ /* 0x000f280000300800 */
[----:B------:R-:W4:Y:S04]  /*ac50*/  LDL.LU R18, [R1+0x90] ;  /* 0x0000900001127983 */ /* 0x000f280000300800 */
[----:B------:R-:W4:Y:S04]  /*ac60*/  LDL.LU R17, [R1+0x94] ;  /* 0x0000940001117983 */ /* 0x000f280000300800 */
[----:B------:R-:W4:Y:S04]  /*ac70*/  LDL.LU R28, [R1+0xb8] ;  /* 0x0000b800011c7983 */ /* 0x000f280000300800 */
[----:B------:R-:W4:Y:S04]  /*ac80*/  LDL.LU R27, [R1+0xbc] ;  /* 0x0000bc00011b7983 */ /* 0x000f280000300800 */
[----:B------:R1:W5:Y:S01]  /*ac90*/  LDL.64 R48, [R1+0x108] ;  /* 0x0001080001307983 */ /* 0x0003620000100a00 */
[----:B0-----:R-:W-:-:S02]  /*aca0*/  ULEA UR7, UR8, UR7, 0x18 ;  /* 0x0000000708077291 */ /* 0x001fc4000f8ec03f */
[----:B------:R-:W-:Y:S01]  /*acb0*/  UIMAD UR30, UR14, UR28, URZ ;  /* 0x0000001c0e1e72a4 */ /* 0x000fe2000f8e023f */
[----:B------:R-:W-:Y:S01]  /*acc0*/  ULDC.64 UR8, c[0x0][0x3a8] ;  /* 0x0000ea0000087ab9 */ /* 0x000fe20000000a00 */
[----:B------:R-:W-:Y:S02]  /*acd0*/  UIMAD.WIDE.U32 UR26, UR13, UR28, URZ ;  /* 0x0000001c0d1a72a5 */ /* 0x000fe4000f8e003f */
[----:B------:R-:W-:Y:S02]  /*ace0*/  UIMAD UR31, UR14, UR8, URZ ;  /* 0x000000080e1f72a4 */ /* 0x000fe4000f8e023f */
[----:B------:R-:W-:Y:S01]  /*acf0*/  UIMAD UR29, UR13, UR29, UR30 ;  /* 0x0000001d0d1d72a4 */ /* 0x000fe2000f8e021e */
[----:B------:R-:W-:Y:S01]  /*ad00*/  BSSY B0, `(.L_x_1434) ;  /* 0x0000052000007945 */ /* 0x000fe20003800000 */
[----:B------:R-:W-:Y:S02]  /*ad10*/  UIMAD UR9, UR13, UR9, UR31 ;  /* 0x000000090d0972a4 */ /* 0x000fe4000f8e021f */
[----:B------:R-:W-:Y:S01]  /*ad20*/  UIADD3 UR32, UR27, UR29, URZ ;  /* 0x0000001d1b207290 */ /* 0x000fe2000fffe03f */
[----:B--2---:R-:W-:-:S04]  /*ad30*/  F2FP.BF16.F32.PACK_AB R2, R26, R25 ;  /* 0x000000191a02723e */ /* 0x004fc800000010ff */
[C---:B------:R-:W-:Y:S02]  /*ad40*/  PRMT R6, R2.reuse, 0x7610, R6 ;  /* 0x0000761002067816 */ /* 0x040fe40000000006 */
[----:B------:R-:W-:Y:S02]  /*ad50*/  PRMT R7, R2, 0x7632, R7 ;  /* 0x0000763202077816 */ /* 0x000fe40000000007 */
[----:B---3--:R-:W-:Y:S01]  /*ad60*/  F2FP.BF16.F32.PACK_AB R3, R24, R23 ;  /* 0x000000171803723e */ /* 0x008fe200000010ff */
[----:B------:R0:W-:Y:S03]  /*ad70*/  STS.U16 [R53+0x4], R6 ;  /* 0x0000040635007388 */ /* 0x0001e60000000400 */
[C---:B------:R-:W-:Y:S01]  /*ad80*/  PRMT R8, R3.reuse, 0x7610, R8 ;  /* 0x0000761003087816 */ /* 0x040fe20000000008 */
[----:B------:R-:W-:Y:S01]  /*ad90*/  STS.U16 [R53+0x6], R7 ;  /* 0x0000060735007388 */ /* 0x000fe20000000400 */
[----:B-1----:R-:W-:-:S03]  /*ada0*/  PRMT R9, R3, 0x7632, R9 ;  /* 0x0000763203097816 */ /* 0x002fc60000000009 */
[----:B------:R-:W-:Y:S04]  /*adb0*/  STS.U16 [R53+0x8], R8 ;  /* 0x0000080835007388 */ /* 0x000fe80000000400 */
[----:B------:R-:W-:Y:S01]  /*adc0*/  STS.U16 [R53+0xa], R9 ;  /* 0x00000a0935007388 */ /* 0x000fe20000000400 */
[----:B----4-:R-:W-:-:S04]  /*add0*/  F2FP.BF16.F32.PACK_AB R2, R20, R19 ;  /* 0x000000131402723e */ /* 0x010fc800000010ff */
[C---:B------:R-:W-:Y:S02]  /*ade0*/  PRMT R10, R2.reuse, 0x7610, R10 ;  /* 0x00007610020a7816 */ /* 0x040fe4000000000a */
[----:B0-----:R-:W-:Y:S02]  /*adf0*/  PRMT R6, R2, 0x7632, R6 ;  /* 0x0000763202067816 */ /* 0x001fe40000000006 */
[----:B------:R-:W-:Y:S01]  /*ae00*/  F2FP.BF16.F32.PACK_AB R3, R18, R17 ;  /* 0x000000111203723e */ /* 0x000fe200000010ff */
[----:B------:R-:W-:Y:S01]  /*ae10*/  STS.U16 [R53+0x10], R10 ;  /* 0x0000100a35007388 */ /* 0x000fe20000000400 */
[----:B------:R-:W-:Y:S02]  /*ae20*/  F2FP.BF16.F32.PACK_AB R2, R13, R11 ;  /* 0x0000000b0d02723e */ /* 0x000fe400000010ff */
[----:B------:R-:W-:Y:S01]  /*ae30*/  F2FP.BF16.F32.PACK_AB R0, R28, R27 ;  /* 0x0000001b1c00723e */ /* 0x000fe200000010ff */
[----:B------:R-:W-:Y:S03]  /*ae40*/  STS.U16 [R53+0x12], R6 ;  /* 0x0000120635007388 */ /* 0x000fe60000000400 */
[C---:B------:R-:W-:Y:S01]  /*ae50*/  PRMT R4, R0.reuse, 0x7610, R4 ;  /* 0x0000761000047816 */ /* 0x040fe20000000004 */
[----:B------:R-:W-:Y:S01]  /*ae60*/  STS.U16 [R53+0x14], R3 ;  /* 0x0000140335007388 */ /* 0x000fe20000000400 */
[----:B------:R-:W-:-:S02]  /*ae70*/  PRMT R5, R0, 0x7632, R5 ;  /* 0x0000763200057816 */ /* 0x000fc40000000005 */
[----:B------:R-:W-:Y:S01]  /*ae80*/  F2FP.BF16.F32.PACK_AB R0, R22, R21 ;  /* 0x000000151600723e */ /* 0x000fe200000010ff */
[----:B------:R0:W-:Y:S04]  /*ae90*/  STS.U16 [R53], R4 ;  /* 0x0000000435007388 */ /* 0x0001e80000000400 */
[----:B------:R1:W-:Y:S01]  /*aea0*/  STS.U16 [R53+0x2], R5 ;  /* 0x0000020535007388 */ /* 0x0003e20000000400 */
[C---:B0-----:R-:W-:Y:S02]  /*aeb0*/  PRMT R4, R0.reuse, 0x7610, R4 ;  /* 0x0000761000047816 */ /* 0x041fe40000000004 */
[----:B-1----:R-:W-:-:S03]  /*aec0*/  PRMT R5, R0, 0x7632, R5 ;  /* 0x0000763200057816 */ /* 0x002fc60000000005 */
[----:B------:R0:W-:Y:S01]  /*aed0*/  STS.U16 [R53+0xc], R4 ;  /* 0x00000c0435007388 */ /* 0x0001e20000000400 */
[----:B------:R-:W-:Y:S02]  /*aee0*/  F2FP.BF16.F32.PACK_AB R0, R16, R15 ;  /* 0x0000000f1000723e */ /* 0x000fe400000010ff */
[----:B------:R-:W-:Y:S01]  /*aef0*/  PRMT R8, R3, 0x7632, R8 ;  /* 0x0000763203087816 */ /* 0x000fe20000000008 */
[----:B------:R-:W-:Y:S01]  /*af00*/  STS.U16 [R53+0xe], R5 ;  /* 0x00000e0535007388 */ /* 0x000fe20000000400 */
[----:B------:R-:W-:Y:S02]  /*af10*/  PRMT R12, R0, 0x7632, R12 ;  /* 0x00007632000c7816 */ /* 0x000fe4000000000c */
[C---:B------:R-:W-:Y:S02]  /*af20*/  PRMT R14, R2.reuse, 0x7632, R14 ;  /* 0x00007632020e7816 */ /* 0x040fe4000000000e */
[----:B0-----:R-:W-:Y:S01]  /*af30*/  PRMT R4, R2, 0x7610, R4 ;  /* 0x0000761002047816 */ /* 0x001fe20000000004 */
[----:B------:R-:W-:Y:S01]  /*af40*/  IMAD.U32 R2, RZ, RZ, UR57 ;  /* 0x00000039ff027e24 */ /* 0x000fe2000f8e00ff */
        /* <DEDUP_REMOVED lines=24> */
[----:B------:R-:W1:Y:S01]  /*b0d0*/  LDS R39, [UR7+0x1080] ;  /* 0x00108007ff277984 */ /* 0x000e620008000800 */
[----:B0-----:R-:W-:-:S04]  /*b0e0*/  SHF.L.U32 R0, R71, 0x4, RZ ;  /* 0x0000000447007819 */ /* 0x001fc800000006ff */
[----:B------:R-:W-:-:S04]  /*b0f0*/  LOP3.LUT R0, R0, 0xfffffe00, RZ, 0xc0, !PT ;  /* 0xfffffe0000007812 */ /* 0x000fc800078ec0ff */
[----:B------:R-:W-:-:S04]  /*b100*/  LOP3.LUT R0, R0, 0x1f, R71, 0xf8, !PT ;  /* 0x0000001f00007812 */ /* 0x000fc800078ef847 */
[----:B-1----:R-:W-:-:S13]  /*b110*/  ISETP.GE.AND P0, PT, R0, R39, PT ;  /* 0x000000270000720c */ /* 0x002fda0003f06270 */
[----:B------:R-:W-:Y:S05]  /*b120*/  @P0 BRA `(.L_x_1435) ;  /* 0x00000000003c0947 */ /* 0x000fea0003800000 */
[----:B-----5:R-:W-:Y:S01]  /*b130*/  MOV R2, R48 ;  /* 0x0000003000027202 */ /* 0x020fe20000000f00 */
[----:B------:R-:W-:Y:S01]  /*b140*/  IMAD.U32 R5, RZ, RZ, UR28 ;  /* 0x0000001cff057e24 */ /* 0x000fe2000f8e00ff */
[----:B------:R-:W-:Y:S01]  /*b150*/  ULDC.64 UR30, c[0x0][0x390] ;  /* 0x0000e400001e7ab9 */ /* 0x000fe20000000a00 */
[----:B------:R-:W-:Y:S01]  /*b160*/  IMAD.MOV.U32 R3, RZ, RZ, R49 ;  /* 0x000000ffff037224 */ /* 0x000fe200078e0031 */
        /* <DEDUP_REMOVED lines=11> */
.L_x_1435:
[----:B------:R-:W-:Y:S05]  /*b220*/  BSYNC B0 ;  /* 0x0000000000007941 */ /* 0x000fea0003800000 */
.L_x_1434:
[----:B------:R-:W2:Y:S01]  /*b230*/  LDL.LU R74, [R1+0x4] ;  /* 0x00000400014a7983 */ /* 0x000ea20000300800 */
[----:B------:R-:W-:Y:S01]  /*b240*/  ULDC.64 UR30, c[0x0][0x390] ;  /* 0x0000e400001e7ab9 */ /* 0x000fe20000000a00 */
[----:B------:R-:W-:Y:S02]  /*b250*/  ULDC.64 UR28, c[0x0][0x3e0] ;  /* 0x0000f800001c7ab9 */ /* 0x000fe40000000a00 */
[----:B0-----:R-:W3:Y:S04]  /*b260*/  LDL.LU R7, [R1+0x8] ;  /* 0x0000080001077983 */ /* 0x001ee80000300800 */
        /* <DEDUP_REMOVED lines=9> */
[----:B------:R-:W4:Y:S04]  /*b300*/  LDL.LU R30, [R1] ;  /* 0x00000000011e7983 */ /* 0x000f280000300800 */
[----:B------:R-:W4:Y:S04]  /*b310*/  LDL.LU R32, [R1+0x3c] ;  /* 0x00003c0001207983 */ /* 0x000f280000300800 */
[----:B------:R-:W4:Y:S04]  /*b320*/  LDL.LU R34, [R1+0x38] ;  /* 0x0000380001227983 */ /* 0x000f280000300800 */
[----:B------:R-:W4:Y:S04]  /*b330*/  LDL.LU R36, [R1+0x34] ;  /* 0x0000340001247983 */ /* 0x000f280000300800 */
[----:B------:R-:W4:Y:S04]  /*b340*/  LDL.LU R47, [R1+0x18] ;  /* 0x00001800012f7983 */ /* 0x000f280000300800 */
[----:B------:R-:W4:Y:S01]  /*b350*/  LDL.LU R50, [R1+0x110] ;  /* 0x0001100001327983 */ /* 0x000f220000300800 */
[----:B------:R-:W-:Y:S01]  /*b360*/  UMOV UR27, UR32 ;  /* 0x00000020001b7c82 */ /* 0x000fe20008000000 */
[----:B------:R-:W-:Y:S01]  /*b370*/  SHF.R.S32.HI R5, RZ, 0x1f, R0 ;  /* 0x0000001fff057819 */ /* 0x000fe20000011400 */
        /* <DEDUP_REMOVED lines=8> */
[C---:B------:R-:W-:Y:S01]  /*b400*/  IMAD.SHL.U32 R28, R71.reuse, 0x10, RZ ;  /* 0x00000010471c7824 */ /* 0x040fe200078e00ff */
[-C--:B------:R-:W-:Y:S01]  /*b410*/  ISETP.GE.AND P2, PT, R158, R39.reuse, PT ;  /* 0x000000279e00720c */ /* 0x080fe20003f46270 */
[----:B------:R-:W-:Y:S01]  /*b420*/  UIADD3.X UR26, UR10, UR26, UR27, UP0, !UPT ;  /* 0x0000001a0a1a7290 */ /* 0x000fe200087fe41b */
[----:B------:R-:W-:Y:S01]  /*b430*/  IMAD.U32 R4, RZ, RZ, UR32 ;  /* 0x00000020ff047e24 */ /* 0x000fe2000f8e00ff */
[C---:B------:R-:W-:Y:S01]  /*b440*/  SHF.L.U32 R20, R71.reuse, 0x4, RZ ;  /* 0x0000000447147819 */ /* 0x040fe200000006ff */
[C---:B------:R-:W-:Y:S01]  /*b450*/  IMAD.SHL.U32 R22, R71.reuse, 0x10, RZ ;  /* 0x0000001047167824 */ /* 0x040fe200078e00ff */
[C---:B------:R-:W-:Y:S01]  /*b460*/  SHF.L.U32 R24, R71.reuse, 0x4, RZ ;  /* 0x0000000447187819 */ /* 0x040fe200000006ff */
[----:B------:R-:W-:Y:S01]  /*b470*/  IMAD.SHL.U32 R26, R71, 0x10, RZ ;  /* 0x00000010471a7824 */ /* 0x000fe200078e00ff */
[----:B------:R-:W-:Y:S01]  /*b480*/  LEA R2, P3, R4, R2, 0x1 ;  /* 0x0000000204027211 */ /* 0x000fe200078608ff */
[----:B------:R-:W-:Y:S01]  /*b490*/  BSSY B0, `(.L_x_1436) ;  /* 0x00000c4000007945 */ /* 0x000fe20003800000 */
[----:B------:R-:W-:Y:S01]  /*b4a0*/  MOV R6, UR26 ;  /* 0x0000001a00067c02 */ /* 0x000fe20008000f00 */
[----:B------:R-:W-:Y:S01]  /*b4b0*/  UIMAD.WIDE.U32 UR26, UR13, UR8, URZ ;  /* 0x000000080d1a72a5 */ /* 0x000fe2000f8e003f */
[----:B------:R-:W-:-:S02]  /*b4c0*/  ISETP.GE.AND P4, PT, R152, R39, PT ;  /* 0x000000279800720c */ /* 0x000fc40003f86270 */
[----:B------:R-:W-:Y:S01]  /*b4d0*/  LEA.HI.X R3, R4, R3, R6, 0x1, P3 ;  /* 0x0000000304037211 */ /* 0x000fe200018f0c06 */
[----:B------:R-:W-:Y:S01]  /*b4e0*/  UIADD3 UR30, UR27, UR9, URZ ;  /* 0x000000091b1e7290 */ /* 0x000fe2000fffe03f */
[-C--:B------:R-:W-:Y:S02]  /*b4f0*/  ISETP.GE.AND P3, PT, R153, R39.reuse, PT ;  /* 0x000000279900720c */ /* 0x080fe40003f66270 */
[-C--:B------:R-:W-:Y:S01]  /*b500*/  ISETP.GE.AND P5, PT, R150, R39.reuse, PT ;  /* 0x000000279600720c */ /* 0x080fe20003fa6270 */
[----:B------:R-:W-:Y:S01]  /*b510*/  @!P0 STG.E.U16 desc[UR24][R2.64+-0xfc0], R9 ;  /* 0xfff0400902008986 */ /* 0x000fe2000c101518 */
[-C--:B------:R-:W-:Y:S02]  /*b520*/  ISETP.GE.AND P0, PT, R157, R39.reuse, PT ;  /* 0x000000279d00720c */ /* 0x080fe40003f06270 */
[----:B------:R-:W-:Y:S01]  /*b530*/  LOP3.LUT R28, R28, 0xfffffe00, RZ, 0xc0, !PT ;  /* 0xfffffe001c1c7812 */ /* 0x000fe200078ec0ff */
[----:B------:R0:W-:Y:S01]  /*b540*/  @!P1 STG.E.U16 desc[UR24][R2.64+-0xf80], R11 ;  /* 0xfff0800b02009986 */ /* 0x0001e2000c101518 */
[----:B------:R-:W-:-:S02]  /*b550*/  ISETP.GE.AND P1, PT, R156, R39, PT ;  /* 0x000000279c00720c */ /* 0x000fc40003f26270 */
[----:B------:R-:W-:Y:S01]  /*b560*/  LOP3.LUT R20, R20, 0xfffffe00, RZ, 0xc0, !PT ;  /* 0xfffffe0014147812 */ /* 0x000fe200078ec0ff */
[----:B------:R-:W-:Y:S01]  /*b570*/  @!P2 STG.E.U16 desc[UR24][R2.64+-0xf40], R13 ;  /* 0xfff0c00d0200a986 */ /* 0x000fe2000c101518 */
[----:B------:R-:W-:Y:S02]  /*b580*/  ISETP.GE.AND P2, PT, R154, R39, PT ;  /* 0x000000279a00720c */ /* 0x000fe40003f46270 */
[----:B------:R-:W-:Y:S01]  /*b590*/  LOP3.LUT R22, R22, 0xfffffe00, RZ, 0xc0, !PT ;  /* 0xfffffe0016167812 */ /* 0x000fe200078ec0ff */
[----:B------:R-:W-:Y:S01]  /*b5a0*/  @!P3 STG.E.U16 desc[UR24][R2.64+-0xe40], R21 ;  /* 0xfff1c0150200b986 */ /* 0x000fe2000c101518 */
[----:B------:R-:W-:Y:S02]  /*b5b0*/  LOP3.LUT R24, R24, 0xfffffe00, RZ, 0xc0, !PT ;  /* 0xfffffe0018187812 */ /* 0x000fe400078ec0ff */
[----:B------:R-:W-:Y:S01]  /*b5c0*/  LOP3.LUT R26, R26, 0xfffffe00, RZ, 0xc0, !PT ;  /* 0xfffffe001a1a7812 */ /* 0x000fe200078ec0ff */
[----:B------:R1:W-:Y:S01]  /*b5d0*/  @!P0 STG.E.U16 desc[UR24][R2.64+-0xf00], R15 ;  /* 0xfff1000f02008986 */ /* 0x0003e2000c101518 */
[--C-:B------:R-:W-:Y:S01]  /*b5e0*/  LOP3.LUT R28, R28, 0x1f, R71.reuse, 0xf8, !PT ;  /* 0x0000001f1c1c7812 */ /* 0x100fe200078ef847 */
[----:B0-----:R-:W-:Y:S01]  /*b5f0*/  VIADD R11, R54, 0x3 ;  /* 0x00000003360b7836 */ /* 0x001fe20000000000 */
[--C-:B------:R-:W-:Y:S01]  /*b600*/  LOP3.LUT R20, R20, 0x1f, R71.reuse, 0xf8, !PT ;  /* 0x0000001f14147812 */ /* 0x100fe200078ef847 */
[----:B------:R-:W-:Y:S01]  /*b610*/  @!P1 STG.E.U16 desc[UR24][R2.64+-0xec0], R17 ;  /* 0xfff1401102009986 */ /* 0x000fe2000c101518 */
[----:B------:R-:W-:-:S02]  /*b620*/  LOP3.LUT R22, R22, 0x1f, R71, 0xf8, !PT ;  /* 0x0000001f16167812 */ /* 0x000fc400078ef847 */
[--C-:B------:R-:W-:Y:S01]  /*b630*/  LOP3.LUT R24, R24, 0x1f, R71.reuse, 0xf8, !PT ;  /* 0x0000001f18187812 */ /* 0x100fe200078ef847 */
[----:B------:R0:W-:Y:S01]  /*b640*/  @!P2 STG.E.U16 desc[UR24][R2.64+-0xe80], R19 ;  /* 0xfff180130200a986 */ /* 0x0001e2000c101518 */
[----:B------:R-:W-:Y:S02]  /*b650*/  LOP3.LUT R26, R26, 0x1f, R71, 0xf8, !PT ;  /* 0x0000001f1a1a7812 */ /* 0x000fe400078ef847 */
[----:B------:R-:W-:Y:S01]  /*b660*/  LOP3.LUT R28, R28, 0x140, RZ, 0xfc, !PT ;  /* 0x000001401c1c7812 */ /* 0x000fe200078efcff */
[----:B------:R0:W-:Y:S01]  /*b670*/  @!P4 STG.E.U16 desc[UR24][R2.64+-0xe00], R23 ;  /* 0xfff200170200c986 */ /* 0x0001e2000c101518 */
[----:B------:R-:W-:Y:S01]  /*b680*/  LOP3.LUT R26, R26, 0x160, RZ, 0xfc, !PT ;  /* 0x000001601a1a7812 */ /* 0x000fe200078efcff */
[----:B-1----:R-:W-:Y:S01]  /*b690*/  VIADD R15, R54, 0x5 ;  /* 0x00000005360f7836 */ /* 0x002fe20000000000 */
[----:B------:R-:W-:Y:S01]  /*b6a0*/  LOP3.LUT R24, R24, 0x180, RZ, 0xfc, !PT ;  /* 0x0000018018187812 */ /* 0x000fe200078efcff */
[----:B------:R1:W-:Y:S01]  /*b6b0*/  @!P5 STG.E.U16 desc[UR24][R2.64+-0xdc0], R25 ;  /* 0xfff240190200d986 */ /* 0x0003e2000c101518 */
[----:B------:R-:W-:-:S02]  /*b6c0*/  LOP3.LUT R22, R22, 0x1a0, RZ, 0xfc, !PT ;  /* 0x000001a016167812 */ /* 0x000fc400078efcff */
[----:B------:R-:W-:Y:S01]  /*b6d0*/  LOP3.LUT R20, R20, 0x1c0, RZ, 0xfc, !PT ;  /* 0x000001c014147812 */ /* 0x000fe200078efcff */
[----:B0-----:R-:W-:Y:S01]  /*b6e0*/  VIADD R19, R54, 0x7 ;  /* 0x0000000736137836 */ /* 0x001fe20000000000 */
[-C--:B------:R-:W-:Y:S02]  /*b6f0*/  ISETP.GE.AND P0, PT, R28, R39.reuse, PT ;  /* 0x000000271c00720c */ /* 0x080fe40003f06270 */
[-C--:B------:R-:W-:Y:S01]  /*b700*/  ISETP.GE.AND P1, PT, R26, R39.reuse, PT ;  /* 0x000000271a00720c */ /* 0x080fe20003f26270 */
[----:B------:R-:W-:Y:S01]  /*b710*/  VIADD R23, R54, 0x9 ;  /* 0x0000000936177836 */ /* 0x000fe20000000000 */
[-C--:B------:R-:W-:Y:S02]  /*b720*/  ISETP.GE.AND P2, PT, R24, R39.reuse, PT ;  /* 0x000000271800720c */ /* 0x080fe40003f46270 */
[-C--:B------:R-:W-:Y:S02]  /*b730*/  ISETP.GE.AND P3, PT, R22, R39.reuse, PT ;  /* 0x000000271600720c */ /* 0x080fe40003f66270 */
[----:B------:R-:W-:-:S02]  /*b740*/  ISETP.GE.AND P4, PT, R20, R39, PT ;  /* 0x000000271400720c */ /* 0x000fc40003f86270 */
[----:B------:R-:W-:Y:S01]  /*b750*/  ISETP.GE.AND P5, PT, R161, R39, PT ;  /* 0x00000027a100720c */ /* 0x000fe20003fa6270 */
[C---:B------:R-:W-:Y:S01]  /*b760*/  VIADD R39, R54.reuse, 0xb ;  /* 0x0000000b36277836 */ /* 0x040fe20000000000 */
[C---:B------:R-:W-:Y:S01]  /*b770*/  IADD3 R9, R54.reuse, 0x2, RZ ;  /* 0x0000000236097810 */ /* 0x040fe20007ffe0ff */
[----:B------:R-:W-:Y:S01]  /*b780*/  @!P0 STG.E.U16 desc[UR24][R2.64+-0xd80], R27 ;  /* 0xfff2801b02008986 */ /* 0x000fe2000c101518 */
[C---:B------:R-:W-:Y:S02]  /*b790*/  IADD3 R13, R54.reuse, 0x4, RZ ;  /* 0x00000004360d7810 */ /* 0x040fe40007ffe0ff */
[C---:B------:R-:W-:Y:S01]  /*b7a0*/  IADD3 R17, R54.reuse, 0x6, RZ ;  /* 0x0000000636117810 */ /* 0x040fe20007ffe0ff */
[----:B------:R-:W-:Y:S01]  /*b7b0*/  @!P1 STG.E.U16 desc[UR24][R2.64+-0xd40], R29 ;  /* 0xfff2c01d02009986 */ /* 0x000fe2000c101518 */
[-C--:B------:R-:W-:Y:S02]  /*b7c0*/  LEA.HI.SX32 R9, R9, R54.reuse, 0x1b ;  /* 0x0000003609097211 */ /* 0x080fe400078fdaff */
[----:B------:R-:W-:Y:S01]  /*b7d0*/  LEA.HI.SX32 R11, R11, R54, 0x1b ;  /* 0x000000360b0b7211 */ /* 0x000fe200078fdaff */
[----:B------:R-:W-:Y:S01]  /*b7e0*/  @!P2 STG.E.U16 desc[UR24][R2.64+-0xd00], R31 ;  /* 0xfff3001f0200a986 */ /* 0x000fe2000c101518 */
[----:B------:R-:W-:-:S02]  /*b7f0*/  IADD3 R21, R54, 0x8, RZ ;  /* 0x0000000836157810 */ /* 0x000fc40007ffe0ff */
[-C--:B------:R-:W-:Y:S01]  /*b800*/  LEA.HI.SX32 R13, R13, R54.reuse, 0x1b ;  /* 0x000000360d0d7211 */ /* 0x080fe200078fdaff */
[----:B------:R-:W-:Y:S01]  /*b810*/  @!P3 STG.E.U16 desc[UR24][R2.64+-0xcc0], R33 ;  /* 0xfff340210200b986 */ /* 0x000fe2000c101518 */
[-C--:B------:R-:W-:Y:S02]  /*b820*/  LEA.HI.SX32 R15, R15, R54.reuse, 0x1b ;  /* 0x000000360f0f7211 */ /* 0x080fe400078fdaff */
[-C--:B------:R-:W-:Y:S01]  /*b830*/  LEA.HI.SX32 R17, R17, R54.reuse, 0x1b ;  /* 0x0000003611117211 */ /* 0x080fe200078fdaff */
[----:B------:R-:W-:Y:S01]  /*b840*/  @!P4 STG.E.U16 desc[UR24][R2.64+-0xc80], R35 ;  /* 0xfff380230200c986 */ /* 0x000fe2000c101518 */
[----:B------:R-:W-:Y:S02]  /*b850*/  LEA R9, R9, UR7, 0x1 ;  /* 0x0000000709097c11 */ /* 0x000fe4000f8e08ff */
[----:B-1----:R-:W-:Y:S01]  /*b860*/  IADD3 R25, R54, 0xa, RZ ;  /* 0x0000000a36197810 */ /* 0x002fe20007ffe0ff */
[----:B------:R0:W-:Y:S01]  /*b870*/  @!P5 STG.E.U16 desc[UR24][R2.64+-0xc40], R37 ;  /* 0xfff3c0250200d986 */ /* 0x0001e2000c101518 */
[----:B------:R-:W-:-:S02]  /*b880*/  LEA.HI.SX32 R19, R19, R54, 0x1b ;  /* 0x0000003613137211 */ /* 0x000fc400078fdaff */
[----:B------:R-:W-:Y:S02]  /*b890*/  LEA R11, R11, UR7, 0x1 ;  /* 0x000000070b0b7c11 */ /* 0x000fe4000f8e08ff */
[-C--:B------:R-:W-:Y:S02]  /*b8a0*/  LEA.HI.SX32 R21, R21, R54.reuse, 0x1b ;  /* 0x0000003615157211 */ /* 0x080fe400078fdaff */
[----:B------:R-:W-:Y:S02]  /*b8b0*/  LEA R13, R13, UR7, 0x1 ;  /* 0x000000070d0d7c11 */ /* 0x000fe4000f8e08ff */
        /* <DEDUP_REMOVED lines=10> */
[----:B---3--:R-:W-:Y:S01]  /*b960*/  MOV R75, R7 ;  /* 0x00000007004b7202 */ /* 0x008fe20000000f00 */
[----:B------:R-:W-:-:S03]  /*b970*/  VIADD R7, R54, 0x1 ;  /* 0x0000000136077836 */ /* 0x000fc60000000000 */
[----:B--2---:R-:W-:Y:S01]  /*b980*/  F2FP.BF16.F32.PACK_AB R6, R75, R74 ;  /* 0x0000004a4b06723e */ /* 0x004fe200000010ff */
[----:B------:R-:W-:Y:S03]  /*b990*/  BAR.SYNC.DEFER_BLOCKING 0x0 ;  /* 0x0000000000007b1d */ /* 0x000fe60000010000 */
[----:B------:R-:W-:Y:S01]  /*b9a0*/  PRMT R10, R6, 0x7632, R10 ;  /* 0x00007632060a7816 */ /* 0x000fe2000000000a */
[----:B----4-:R-:W-:Y:S01]  /*b9b0*/  IMAD.MOV.U32 R73, RZ, RZ, R44 ;  /* 0x000000ffff497224 */ /* 0x010fe200078e002c */
[----:B------:R-:W-:Y:S01]  /*b9c0*/  MOV R44, R43 ;  /* 0x0000002b002c7202 */ /* 0x000fe20000000f00 */
[C---:B------:R-:W-:Y:S01]  /*b9d0*/  VIADD R43, R54.reuse, 0xd ;  /* 0x0000000d362b7836 */ /* 0x040fe20000000000 */
[----:B------:R-:W-:Y:S02]  /*b9e0*/  MOV R72, R45 ;  /* 0x0000002d00487202 */ /* 0x000fe40000000f00 */
[----:B------:R-:W-:-:S02]  /*b9f0*/  IADD3 R45, R54, 0xe, RZ ;  /* 0x0000000e362d7810 */ /* 0x000fc40007ffe0ff */
[----:B0-----:R-:W-:Y:S01]  /*ba00*/  F2FP.BF16.F32.PACK_AB R3, R73, R72 ;  /* 0x000000484903723e */ /* 0x001fe200000010ff */
[----:B------:R0:W-:Y:S01]  /*ba10*/  STS.U16 [R53], R6 ;  /* 0x0000000635007388 */ /* 0x0001e20000000400 */
[----:B------:R-:W-:Y:S02]  /*ba20*/  LEA.HI.SX32 R43, R43, R54, 0x1b ;  /* 0x000000362b2b7211 */ /* 0x000fe400078fdaff */
[C---:B------:R-:W-:Y:S02]  /*ba30*/  PRMT R12, R3.reuse, 0x7610, R12 ;  /* 0x00007610030c7816 */ /* 0x040fe4000000000c */
[----:B------:R-:W-:Y:S01]  /*ba40*/  PRMT R14, R3, 0x7632, R14 ;  /* 0x00007632030e7816 */ /* 0x000fe2000000000e */
[----:B------:R-:W-:Y:S01]  /*ba50*/  IMAD.MOV.U32 R52, RZ, RZ, R46 ;  /* 0x000000ffff347224 */ /* 0x000fe200078e002e */
[----:B------:R-:W-:Y:S02]  /*ba60*/  MOV R46, R41 ;  /* 0x00000029002e7202 */ /* 0x000fe40000000f00 */
[----:B------:R-:W-:-:S02]  /*ba70*/  IADD3 R41, R54, 0xc, RZ ;  /* 0x0000000c36297810 */ /* 0x000fc40007ffe0ff */
[-C--:B------:R-:W-:Y:S02]  /*ba80*/  LEA.HI.SX32 R45, R45, R54.reuse, 0x1b ;  /* 0x000000362d2d7211 */ /* 0x080fe400078fdaff */
[----:B------:R-:W-:Y:S02]  /*ba90*/  LEA.HI.SX32 R41, R41, R54, 0x1b ;  /* 0x0000003629297211 */ /* 0x000fe400078fdaff */
[----:B------:R-:W-:Y:S02]  /*baa0*/  LEA R43, R43, UR7, 0x1 ;  /* 0x000000072b2b7c11 */ /* 0x000fe4000f8e08ff */
[----:B------:R-:W-:Y:S02]  /*bab0*/  LEA R41, R41, UR7, 0x1 ;  /* 0x0000000729297c11 */ /* 0x000fe4000f8e08ff */
[----:B------:R-:W-:Y:S02]  /*bac0*/  LEA R45, R45, UR7, 0x1 ;  /* 0x000000072d2d7c11 */ /* 0x000fe4000f8e08ff */
[----:B------:R-:W-:Y:S01]  /*bad0*/  MOV R51, R47 ;  /* 0x0000002f00337202 */ /* 0x000fe20000000f00 */
[----:B------:R-:W-:-:S02]  /*bae0*/  VIADD R47, R54, 0xf ;  /* 0x0000000f362f7836 */ /* 0x000fc40000000000 */
[----:B------:R-:W-:Y:S01]  /*baf0*/  FADD.FTZ R4, R74, R50 ;  /* 0x000000324a047221 */ /* 0x000fe20000010000 */
[----:B------:R-:W-:Y:S02]  /*bb00*/  IMAD.MOV.U32 R50, RZ, RZ, R42 ;  /* 0x000000ffff327224 */ /* 0x000fe400078e002a */
[-C--:B------:R-:W-:Y:S01]  /*bb10*/  LEA.HI.SX32 R47, R47, R54.reuse, 0x1b ;  /* 0x000000362f2f7211 */ /* 0x080fe200078fdaff */
[----:B------:R-:W-:Y:S01]  /*bb20*/  IMAD.MOV.U32 R42, RZ, RZ, R8 ;  /* 0x000000ffff2a7224 */ /* 0x000fe200078e0008 */
[----:B------:R-:W-:Y:S01]  /*bb30*/  LEA.HI.SX32 R8, R7, R54, 0x1b ;  /* 0x0000003607087211 */ /* 0x000fe200078fdaff */
[----:B------:R-:W-:Y:S01]  /*bb40*/  FADD.FTZ R4, R4, R75 ;  /* 0x0000004b04047221 */ /* 0x000fe20000010000 */
[----:B------:R-:W-:Y:S02]  /*bb50*/  F2FP.BF16.F32.PACK_AB R2, R46, R50 ;  /* 0x000000322e02723e */ /* 0x000fe400000010ff */
[----:B------:R-:W-:Y:S01]  /*bb60*/  F2FP.BF16.F32.PACK_AB R7, R51, R52 ;  /* 0x000000343307723e */ /* 0x000fe200000010ff */
[----:B------:R-:W-:Y:S01]  /*bb70*/  FADD.FTZ R4, R4, R72 ;  /* 0x0000004804047221 */ /* 0x000fe20000010000 */
[----:B------:R-:W-:-:S02]  /*bb80*/  LEA R8, R8, UR7, 0x1 ;  /* 0x0000000708087c11 */ /* 0x000fc4000f8e08ff */
[----:B------:R-:W-:Y:S01]  /*bb90*/  PRMT R16, R2, 0x7610, R16 ;  /* 0x0000761002107816 */ /* 0x000fe20000000010 */
        /* <DEDUP_REMOVED lines=8> */
[----:B------:R-:W-:Y:S01]  /*bc20*/  FADD.FTZ R4, R4, R51 ;  /* 0x0000003304047221 */ /* 0x000fe20000010000 */
[----:B------:R-:W-:Y:S01]  /*bc30*/  LEA R47, R47, UR7, 0x1 ;  /* 0x000000072f2f7c11 */ /* 0x000fe2000f8e08ff */
[----:B------:R-:W-:Y:S01]  /*bc40*/  STS.U16 [R11+0x6], R14 ;  /* 0x0000060e0b007388 */ /* 0x000fe20000000400 */
[----:B-1----:R-:W-:Y:S01]  /*bc50*/  PRMT R8, R3, 0x7610, R8 ;  /* 0x0000761003087816 */ /* 0x002fe20000000008 */
[----:B------:R-:W-:Y:S01]  /*bc60*/  FADD.FTZ R4, R4, R50 ;  /* 0x0000003204047221 */ /* 0x000fe20000010000 */
[C---:B------:R-:W-:Y:S01]  /*bc70*/  PRMT R10, R2.reuse, 0x7632, R10 ;  /* 0x00007632020a7816 */ /* 0x040fe2000000000a */
[----:B------:R0:W-:Y:S01]  /*bc80*/  STS.U16 [R13+0x8], R7 ;  /* 0x000008070d007388 */ /* 0x0001e20000000400 */
[----:B--2---:R-:W-:Y:S01]  /*bc90*/  PRMT R9, R2, 0x7610, R9 ;  /* 0x0000761002097816 */ /* 0x004fe20000000009 */
[----:B------:R-:W-:Y:S01]  /*bca0*/  FADD.FTZ R4, R4, R46 ;  /* 0x0000002e04047221 */ /* 0x000fe20000010000 */
[----:B------:R-:W-:Y:S01]  /*bcb0*/  F2FP.BF16.F32.PACK_AB R2, R34, R36 ;  /* 0x000000242202723e */ /* 0x000fe200000010ff */
[----:B------:R1:W-:Y:S02]  /*bcc0*/  STS.U16 [R15+0xa], R6 ;  /* 0x00000a060f007388 */ /* 0x0003e40000000400 */
[----:B------:R-:W-:-:S02]  /*bcd0*/  FADD.FTZ R4, R4, R44 ;  /* 0x0000002c04047221 */ /* 0x000fc40000010000 */
[----:B------:R-:W-:Y:S01]  /*bce0*/  STS.U16 [R17+0xc], R16 ;  /* 0x00000c1011007388 */ /* 0x000fe20000000400 */
[----:B0-----:R-:W-:Y:S01]  /*bcf0*/  PRMT R7, R3, 0x7632, R7 ;  /* 0x0000763203077816 */ /* 0x001fe20000000007 */
[----:B------:R-:W-:Y:S02]  /*bd00*/  FADD.FTZ R4, R4, R42 ;  /* 0x0000002a04047221 */ /* 0x000fe40000010000 */
[----:B------:R-:W-:Y:S01]  /*bd10*/  STS.U16 [R19+0xe], R18 ;  /* 0x00000e1213007388 */ /* 0x000fe20000000400 */
[----:B------:R-:W-:Y:S02]  /*bd20*/  F2FP.BF16.F32.PACK_AB R3, R30, R32 ;  /* 0x000000201e03723e */ /* 0x000fe400000010ff */
[----:B-1----:R-:W-:Y:S01]  /*bd30*/  PRMT R6, R2, 0x7610, R6 ;  /* 0x0000761002067816 */ /* 0x002fe20000000006 */
[----:B------:R0:W-:Y:S01]  /*bd40*/  STS.U16 [R21+0x10], R8 ;  /* 0x0000100815007388 */ /* 0x0001e20000000400 */
[----:B------:R-:W-:Y:S01]  /*bd50*/  PRMT R12, R3, 0x7632, R12 ;  /* 0x00007632030c7816 */ /* 0x000fe2000000000c */
[----:B------:R-:W-:-:S02]  /*bd60*/  FADD.FTZ R4, R4, R40 ;  /* 0x0000002804047221 */ /* 0x000fc40000010000 */
[----:B------:R-:W-:Y:S02]  /*bd70*/  STS.U16 [R23+0x12], R7 ;  /* 0x0000120717007388 */ /* 0x000fe40000000400 */
[----:B------:R-:W-:Y:S02]  /*bd80*/  FADD.FTZ R4, R4, R38 ;  /* 0x0000002604047221 */ /* 0x000fe40000010000 */
[----:B------:R-:W-:Y:S01]  /*bd90*/  STS.U16 [R25+0x14], R9 ;  /* 0x0000140919007388 */ /* 0x000fe20000000400 */
[----:B0-----:R-:W-:Y:S01]  /*bda0*/  PRMT R8, R2, 0x7632, R8 ;  /* 0x0000763202087816 */ /* 0x001fe20000000008 */
[----:B------:R-:W-:Y:S02]  /*bdb0*/  FADD.FTZ R4, R4, R36 ;  /* 0x0000002404047221 */ /* 0x000fe40000010000 */
[----:B------:R-:W-:Y:S01]  /*bdc0*/  STS.U16 [R39+0x16], R10 ;  /* 0x0000160a27007388 */ /* 0x000fe20000000400 */
[----:B------:R-:W-:Y:S01]  /*bdd0*/  MOV R2, UR57 ;  /* 0x0000003900027c02 */ /* 0x000fe20008000f00 */
        /* <DEDUP_REMOVED lines=24> */
[----:B------:R-:W-:Y:S01]  /*bf60*/  BAR.SYNC.DEFER_BLOCKING 0x0 ;  /* 0x0000000000007b1d */ /* 0x000fe20000010000 */
[----:B0-----:R-:W-:-:S05]  /*bf70*/  FADD.FTZ R2, R4, R30 ;  /* 0x0000001e04027221 */ /* 0x001fca0000010000 */
[----:B------:R-:W-:Y:S04]  /*bf80*/  STL [R1+0x110], R2 ;  /* 0x0001100201007387 */ /* 0x000fe80000100800 */
[----:B------:R-:W0:Y:S02]  /*bf90*/  LDS R23, [UR7+0x1080] ;  /* 0x00108007ff177984 */ /* 0x000e240008000800 */
[C---:B0-----:R-:W-:Y:S02]  /*bfa0*/  ISETP.GE.AND P0, PT, R0.reuse, R23, PT ;  /* 0x000000170000720c */ /* 0x041fe40003f06270 */
[----:B------:R-:W-:-:S04]  /*bfb0*/  IADD3 R0, P1, R0, -0x7e0, RZ ;  /* 0xfffff82000007810 */ /* 0x000fc80007f3e0ff */
[----:B------:R-:W-:-:S07]  /*bfc0*/  IADD3.X R25, R5, -0x1, RZ, P1, !PT ;  /* 0xffffffff05197810 */ /* 0x000fce0000ffe4ff */
        /* <DEDUP_REMOVED lines=16> */
.L_x_1437:
[----:B------:R-:W-:Y:S05]  /*c0d0*/  BSYNC B0 ;  /* 0x0000000000007941 */ /* 0x000fea0003800000 */
.L_x_1436:
        /* <DEDUP_REMOVED lines=10> */
[----:B------:R-:W-:Y:S01]  /*c180*/  ISETP.GE.AND P6, PT, R153, R23, PT ;  /* 0x000000179900720c */ /* 0x000fe20003fc6270 */
[----:B------:R-:W-:Y:S01]  /*c190*/  UIADD3 UR44, UP1, UR44, -0x1000, URZ ;  /* 0xfffff0002c2c7890 */ /* 0x000fe2000ff3e03f */
[----:B------:R-:W-:Y:S01]  /*c1a0*/  ULDC.64 UR8, c[0x0][0x3f0] ;  /* 0x0000fc0000087ab9 */ /* 0x000fe20000000a00 */
[----:B------:R-:W-:Y:S01]  /*c1b0*/  UIADD3.X UR10, UR10, UR26, UR27, UP0, !UPT ;  /* 0x0000001a0a0a7290 */ /* 0x000fe200087fe41b */
[----:B------:R-:W-:Y:S01]  /*c1c0*/  LEA R2, P0, R0, UR8, 0x1 ;  /* 0x0000000800027c11 */ /* 0x000fe2000f8008ff */
[----:B------:R-:W-:Y:S01]  /*c1d0*/  IMAD.U32 R3, RZ, RZ, UR11 ;  /* 0x0000000bff037e24 */ /* 0x000fe2000f8e00ff */
[----:B------:R-:W-:-:S02]  /*c1e0*/  UISETP.GT.AND UP0, UPT, UR48, 0x1, UPT ;  /* 0x000000013000788c */ /* 0x000fc4000bf04270 */
[----:B------:R-:W-:Y:S01]  /*c1f0*/  LEA.HI.X R0, R0, UR9, R25, 0x1, P0 ;  /* 0x0000000900007c11 */ /* 0x000fe200080f0c19 */
[----:B------:R-:W-:Y:S01]  /*c200*/  UIADD3 UR46, UP2, UR46, -0x1000, URZ ;  /* 0xfffff0002e2e7890 */ /* 0x000fe2000ff5e03f */
[-C--:B------:R-:W-:Y:S01]  /*c210*/  ISETP.GE.AND P0, PT, R160, R23.reuse, PT ;  /* 0x00000017a000720c */ /* 0x080fe20003f06270 */
[----:B------:R-:W-:Y:S01]  /*c220*/  UIADD3 UR17, UP3, UR17, -0x1000, URZ ;  /* 0xfffff00011117890 */ /* 0x000fe2000ff7e03f */
[C---:B------:R-:W-:Y:S01]  /*c230*/  LEA R2, P2, R3.reuse, R2, 0x1 ;  /* 0x0000000203027211 */ /* 0x040fe200078408ff */
[----:B------:R-:W-:Y:S01]  /*c240*/  UIADD3 UR19, UP4, UR19, -0x1000, URZ ;  /* 0xfffff00013137890 */ /* 0x000fe2000ff9e03f */
[----:B0-----:R-:W-:Y:S01]  /*c250*/  MOV R4, UR10 ;  /* 0x0000000a00047c02 */ /* 0x001fe20008000f00 */
[----:B------:R-:W-:Y:S02]  /*c260*/  UIADD3 UR58, UP5, UR58, -0x1000, URZ ;  /* 0xfffff0003a3a7890 */ /* 0x000fe4000ffbe03f */
        /* <DEDUP_REMOVED lines=33> */
.L_x_1383:
[----:B------:R-:W-:Y:S02]  /*c480*/  ULDC.64 UR4, c[0x0][0x3d8] ;  /* 0x0000f60000047ab9 */ /* 0x000fe40000000a00 */
[----:B------:R-:W-:-:S04]  /*c490*/  ISETP.NE.U32.AND P0, PT, RZ, UR4, PT ;  /* 0x00000004ff007c0c */ /* 0x000fc8000bf05070 */
[----:B------:R-:W-:-:S13]  /*c4a0*/  ISETP.NE.AND.EX P0, PT, RZ, UR5, PT, P0 ;  /* 0x00000005ff007c0c */ /* 0x000fda000bf05300 */
[----:B------:R-:W-:Y:S05]  /*c4b0*/  @!P0 BRA `(.L_x_1439) ;  /* 0x0000000000a48947 */ /* 0x000fea0003800000 */
[----:B-1----:R-:W2:Y:S01]  /*c4c0*/  LDL.LU R2, [R1+0x114] ;  /* 0x0001140001027983 */ /* 0x002ea20000300800 */
        /* <DEDUP_REMOVED lines=25> */
[----:B------:R-:W2:Y:S01]  /*c660*/  LDL.LU.64 R12, [R1+0x120] ;  /* 0x00012000010c7983 */ /* 0x000ea20000300a00 */
[----:B0-----:R-:W-:Y:S01]  /*c670*/  @!P0 MOV R0, 0x400 ;  /* 0x0000040000008802 */ /* 0x001fe20000000f00 */
[----:B------:R-:W0:Y:S03]  /*c680*/  @!P0 S2R R3, SR_CgaCtaId ;  /* 0x0000000000038919 */ /* 0x000e260000008800 */
[----:B0-----:R-:W-:-:S05]  /*c690*/  @!P0 LEA R4, R3, R0, 0x18 ;  /* 0x0000000003048211 */ /* 0x001fca00078ec0ff */
[----:B------:R-:W0:Y:S04]  /*c6a0*/  @!P0 LDS.64 R2, [R4+0x6308] ;  /* 0x0063080004028984 */ /* 0x000e280000000a00 */
[----:B------:R-:W1:Y:S01]  /*c6b0*/  @!P0 LDS R5, [R4+0x6310] ;  /* 0x0063100004058984 */ /* 0x000e620000000800 */
[----:B0-----:R-:W-:-:S04]  /*c6c0*/  @!P0 FADD.FTZ R2, R7, R2 ;  /* 0x0000000207028221 */ /* 0x001fc80000010000 */
[----:B------:R-:W-:-:S04]  /*c6d0*/  @!P0 FADD.FTZ R0, R3, R2 ;  /* 0x0000000203008221 */ /* 0x000fc80000010000 */
[----:B-1----:R-:W-:Y:S01]  /*c6e0*/  @!P0 FADD.FTZ R7, R0, R5 ;  /* 0x0000000500078221 */ /* 0x002fe20000010000 */
[----:B--2---:R-:W-:Y:S02]  /*c6f0*/  R2UR UR4, R12 ;  /* 0x000000000c0472ca */ /* 0x004fe400000e0000 */
[----:B------:R-:W-:-:S11]  /*c700*/  R2UR UR5, R13 ;  /* 0x000000000d0572ca */ /* 0x000fd600000e0000 */
[----:B------:R-:W-:Y:S02]  /*c710*/  MOV R2, UR4 ;  /* 0x0000000400027c02 */ /* 0x000fe40008000f00 */
[----:B------:R-:W-:-:S05]  /*c720*/  IMAD.U32 R3, RZ, RZ, UR5 ;  /* 0x00000005ff037e24 */ /* 0x000fca000f8e00ff */
[----:B------:R1:W-:Y:S02]  /*c730*/  REDG.E.ADD.F32.FTZ.RN.STRONG.GPU desc[UR24][R2.64], R7 ;  /* 0x00000007020079a6 */ /* 0x0003e4000c10f398 */
.L_x_1440:
[----:B------:R-:W-:Y:S05]  /*c740*/  BSYNC B0 ;  /* 0x0000000000007941 */ /* 0x000fea0003800000 */
.L_x_1439:
        /* <DEDUP_REMOVED lines=31> */
[----:B------:R-:W2:Y:S01]  /*c940*/  LDL.64 R12, [R1+0x118] ;  /* 0x00011800010c7983 */ /* 0x000ea20000100a00 */
[----:B-1----:R-:W-:Y:S01]  /*c950*/  @!P0 MOV R0, 0x400 ;  /* 0x0000040000008802 */ /* 0x002fe20000000f00 */
        /* <DEDUP_REMOVED lines=9> */
[----:B------:R-:W-:Y:S02]  /*c9f0*/  IMAD.U32 R2, RZ, RZ, UR4 ;  /* 0x00000004ff027e24 */ /* 0x000fe4000f8e00ff */
[----:B------:R-:W-:-:S05]  /*ca00*/  MOV R3, UR5 ;  /* 0x0000000500037c02 */ /* 0x000fca0008000f00 */
[----:B------:R2:W-:Y:S01]  /*ca10*/  REDG.E.ADD.F32.FTZ.RN.STRONG.GPU desc[UR24][R2.64], R9 ;  /* 0x00000009020079a6 */ /* 0x0005e2000c10f398 */
[----:B------:R-:W-:Y:S01]  /*ca20*/  IMAD.MOV.U32 R7, RZ, RZ, RZ ;  /* 0x000000ffff077224 */ /* 0x000fe200078e00ff */
[----:B------:R-:W-:Y:S06]  /*ca30*/  BRA `(.L_x_1443) ;  /* 0x0000000000047947 */ /* 0x000fec0003800000 */
.L_x_1442:
[----:B01----:R-:W0:Y:S02]  /*ca40*/  S2R R7, SR_TID.X ;  /* 0x0000000000077919 */ /* 0x003e240000002100 */
.L_x_1443:
[----:B------:R-:W-:Y:S05]  /*ca50*/  BSYNC B0 ;  /* 0x0000000000007941 */ /* 0x000fea0003800000 */
.L_x_1441:
[----:B------:R-:W-:Y:S02]  /*ca60*/  ULDC UR9, c[0x0][0x21c] ;  /* 0x0000870000097ab9 */ /* 0x000fe40000000800 */
[----:B0-----:R-:W-:-:S13]  /*ca70*/  ISETP.GE.AND P0, PT, R7, UR9, PT ;  /* 0x0000000907007c0c */ /* 0x001fda000bf06270 */
[----:B------:R-:W-:Y:S05]  /*ca80*/  @P0 EXIT ;  /* 0x000000000000094d */ /* 0x000fea0003800000 */
[----:B------:R-:W0:Y:S01]  /*ca90*/  S2UR UR8, SR_CgaCtaId ;  /* 0x00000000000879c3 */ /* 0x000e220000008800 */
[----:B------:R-:W-:Y:S01]  /*caa0*/  ULDC.64 UR6, c[0x0][0x338] ;  /* 0x0000ce0000067ab9 */ /* 0x000fe20000000a00 */
[----:B------:R-:W-:Y:S01]  /*cab0*/  ULDC.64 UR10, c[0x0][0x340] ;  /* 0x0000d000000a7ab9 */ /* 0x000fe20000000a00 */
[----:B------:R-:W-:Y:S02]  /*cac0*/  UIMAD UR59, UR59, UR6, URZ ;  /* 0x000000063b3b72a4 */ /* 0x000fe4000f8e023f */
[----:B------:R-:W-:Y:S02]  /*cad0*/  UIMAD.WIDE.U32 UR4, UR12, UR6, URZ ;  /* 0x000000060c0472a5 */ /* 0x000fe4000f8e003f */
[----:B------:R-:W-:-:S03]  /*cae0*/  UIMAD UR6, UR12, UR7, UR59 ;  /* 0x000000070c0672a4 */ /* 0x000fc6000f8e023b */
[----:B------:R-:W-:Y:S01]  /*caf0*/  UMOV UR7, 0x400 ;  /* 0x0000040000077882 */ /* 0x000fe20000000000 */
[----:B------:R-:W-:Y:S01]  /*cb00*/  UIADD3 UR6, UR5, UR6, URZ ;  /* 0x0000000605067290 */ /* 0x000fe2000fffe03f */
[----:B------:R-:W-:Y:S01]  /*cb10*/  ULDC.64 UR12, c[0x0][0x3c0] ;  /* 0x0000f000000c7ab9 */ /* 0x000fe20000000a00 */
[----:B0-----:R-:W-:-:S03]  /*cb20*/  ULEA UR7, UR8, UR7, 0x18 ;  /* 0x0000000708077291 */ /* 0x001fc6000f8ec03f */
[----:B------:R-:W-:-:S09]  /*cb30*/  ULDC UR8, c[0x0][0x0] ;  /* 0x0000000000087ab9 */ /* 0x000fd20000000800 */
.L_x_1444:
[C---:B-1----:R-:W-:Y:S01]  /*cb40*/  LEA R0, R7.reuse, UR7, 0x2 ;  /* 0x0000000707007c11 */ /* 0x042fe2000f8e10ff */
[----:B0-----:R-:W-:Y:S01]  /*cb50*/  IMAD.U32 R4, RZ, RZ, UR4 ;  /* 0x00000004ff047e24 */ /* 0x001fe2000f8e00ff */
[----:B--2---:R-:W-:Y:S02]  /*cb60*/  SHF.R.S32.HI R2, RZ, 0x1f, R7 ;  /* 0x0000001fff027819 */ /* 0x004fe40000011407 */
[----:B------:R-:W-:Y:S01]  /*cb70*/  MOV R3, UR6 ;  /* 0x0000000600037c02 */ /* 0x000fe20008000f00 */
[----:B------:R-:W0:Y:S01]  /*cb80*/  LDS R9, [R0+0x7f50] ;  /* 0x007f500000097984 */ /* 0x000e220000000800 */
[----:B------:R-:W-:Y:S01]  /*cb90*/  MOV R5, UR5 ;  /* 0x0000000500057c02 */ /* 0x000fe20008000f00 */
[----:B------:R-:W-:Y:S02]  /*cba0*/  IMAD R6, R2, UR10, RZ ;  /* 0x0000000a02067c24 */ /* 0x000fe4000f8e02ff */
[----:B------:R-:W-:Y:S02]  /*cbb0*/  IMAD.MOV.U32 R2, RZ, RZ, R4 ;  /* 0x000000ffff027224 */ /* 0x000fe400078e0004 */
[----:B------:R-:W-:-:S02]  /*cbc0*/  IMAD R5, R7, UR11, R6 ;  /* 0x0000000b07057c24 */ /* 0x000fc4000f8e0206 */
        /* <DEDUP_REMOVED lines=9> */
.L_x_1393:
[----:B------:R-:W-:Y:S01]  /*cc60*/  HFMA2.MMA R88, -RZ, RZ, 0, 0 ;  /* 0x00000000ff587435 */ /* 0x000fe200000001ff */
[----:B------:R-:W-:Y:S01]  /*cc70*/  MOV R164, R162 ;  /* 0x000000a200a47202 */ /* 0x000fe20000000f00 */
[----:B------:R-:W-:Y:S02]  /*cc80*/  IMAD.MOV.U32 R89, RZ, RZ, 0x1 ;  /* 0x00000001ff597424 */ /* 0x000fe400078e00ff */
[----:B------:R-:W-:-:S07]  /*cc90*/  IMAD.MOV.U32 R147, RZ, RZ, -0x1 ;  /* 0xffffffffff937424 */ /* 0x000fce00078e00ff */
[----:B-1---5:R-:W-:Y:S05]  /*cca0*/  WARPSYNC.COLLECTIVE R147, `(.L_x_1445) ;  /* 0x0000000093087348 */ /* 0x022fea0003c00000 */
[----:B------:R0:W2:Y:S02]  /*ccb0*/  SHFL.UP P0, R148, R164, R89, R88 ;  /* 0x04000059a4947389 */ /* 0x0000a40000000058 */
[----:B012--5:R-:W-:Y:S01]  /*ccc0*/  ENDCOLLECTIVE ;  /* 0x000000000000791b */ /* 0x027fe20003800000 */
.L_x_1445:
[----:B------:R-:W-:Y:S01]  /*ccd0*/  IMAD.MOV.U32 R164, RZ, RZ, R163 ;  /* 0x000000ffffa47224 */ /* 0x000fe200078e00a3 */
[----:B------:R-:W-:-:S07]  /*cce0*/  MOV R146, R148 ;  /* 0x0000009400927202 */ /* 0x000fce0000000f00 */
[----:B------:R-:W-:Y:S05]  /*ccf0*/  WARPSYNC.COLLECTIVE R147, `(.L_x_1446) ;  /* 0x0000000093087348 */ /* 0x000fea0003c00000 */
[----:B------:R0:W1:Y:S02]  /*cd00*/  SHFL.UP P0, R148, R164, R89, R88 ;  /* 0x04000059a4947389 */ /* 0x0000640000000058 */
[----:B01----:R-:W-:Y:S01]  /*cd10*/  ENDCOLLECTIVE ;  /* 0x000000000000791b */ /* 0x003fe20003800000 */
.L_x_1446:
[----:B------:R-:W0:Y:S01]  /*cd20*/  S2R R147, SR_LANEID ;  /* 0x0000000000937919 */ /* 0x000e220000000000 */
[----:B------:R-:W-:Y:S01]  /*cd30*/  HFMA2.MMA R89, -RZ, RZ, 0, 1.1920928955078125e-07 ;  /* 0x00000002ff597435 */ /* 0x000fe200000001ff */
[----:B------:R-:W-:Y:S02]  /*cd40*/  MOV R88, R148 ;  /* 0x0000009400587202 */ /* 0x000fe40000000f00 */
[----:B0-----:R-:W-:Y:S02]  /*cd50*/  ISETP.GE.AND P0, PT, R147, 0x1, PT ;  /* 0x000000019300780c */ /* 0x001fe40003f06270 */
[----:B------:R-:W-:-:S11]  /*cd60*/  MOV R147, 0xffffffff ;  /* 0xffffffff00937802 */ /* 0x000fd60000000f00 */
[C---:B------:R-:W-:Y:S01]  /*cd70*/  @P0 FFMA.FTZ R163, R162.reuse, R88, R163 ;  /* 0x00000058a2a30223 */ /* 0x040fe200000100a3 */
[----:B------:R-:W-:Y:S01]  /*cd80*/  @P0 FMUL.FTZ R162, R162, R146 ;  /* 0x00000092a2a20220 */ /* 0x000fe20000410000 */
[----:B------:R-:W-:-:S03]  /*cd90*/  IMAD.MOV.U32 R88, RZ, RZ, RZ ;  /* 0x000000ffff587224 */ /* 0x000fc600078e00ff */
[----:B------:R-:W-:-:S07]  /*cda0*/  IMAD.MOV.U32 R164, RZ, RZ, R162 ;  /* 0x000000ffffa47224 */ /* 0x000fce00078e00a2 */
[----:B------:R-:W-:Y:S05]  /*cdb0*/  WARPSYNC.COLLECTIVE R147, `(.L_x_1447) ;  /* 0x0000000093087348 */ /* 0x000fea0003c00000 */
[----:B------:R0:W1:Y:S02]  /*cdc0*/  SHFL.UP P0, R148, R164, R89, R88 ;  /* 0x04000059a4947389 */ /* 0x0000640000000058 */
[----:B01----:R-:W-:Y:S01]  /*cdd0*/  ENDCOLLECTIVE ;  /* 0x000000000000791b */ /* 0x003fe20003800000 */
.L_x_1447:
[----:B------:R-:W-:Y:S01]  /*cde0*/  MOV R164, R163 ;  /* 0x000000a300a47202 */ /* 0x000fe20000000f00 */
[----:B------:R-:W-:-:S07]  /*cdf0*/  IMAD.MOV.U32 R146, RZ, RZ, R148 ;  /* 0x000000ffff927224 */ /* 0x000fce00078e0094 */
[----:B------:R-:W-:Y:S05]  /*ce00*/  WARPSYNC.COLLECTIVE R147, `(.L_x_1448) ;  /* 0x0000000093087348 */ /* 0x000fea0003c00000 */
[----:B------:R0:W1:Y:S02]  /*ce10*/  SHFL.UP P0, R148, R164, R89, R88 ;  /* 0x04000059a4947389 */ /* 0x0000640000000058 */
[----:B01----:R-:W-:Y:S01]  /*ce20*/  ENDCOLLECTIVE ;  /* 0x000000000000791b */ /* 0x003fe20003800000 */
.L_x_1448:
[----:B------:R-:W0:Y:S01]  /*ce30*/  S2R R147, SR_LANEID ;  /* 0x0000000000937919 */ /* 0x000e220000000000 */
[----:B------:R-:W-:Y:S02]  /*ce40*/  IMAD.MOV.U32 R89, RZ, RZ, 0x4 ;  /* 0x00000004ff597424 */ /* 0x000fe400078e00ff */
[----:B------:R-:W-:Y:S01]  /*ce50*/  IMAD.MOV.U32 R88, RZ, RZ, R148 ;  /* 0x000000ffff587224 */ /* 0x000fe200078e0094 */
[----:B0-----:R-:W-:Y:S01]  /*ce60*/  ISETP.GE.AND P0, PT, R147, 0x2, PT ;  /* 0x000000029300780c */ /* 0x001fe20003f06270 */
[----:B------:R-:W-:-:S12]  /*ce70*/  IMAD.MOV.U32 R147, RZ, RZ, -0x1 ;  /* 0xffffffffff937424 */ /* 0x000fd800078e00ff */
[C---:B------:R-:W-:Y:S01]  /*ce80*/  @P0 FFMA.FTZ R163, R162.reuse, R88, R163 ;  /* 0x00000058a2a30223 */ /* 0x040fe200000100a3 */
[----:B------:R-:W-:Y:S01]  /*ce90*/  @P0 FMUL.FTZ R162, R162, R146 ;  /* 0x00000092a2a20220 */ /* 0x000fe20000410000 */
[----:B------:R-:W-:-:S04]  /*cea0*/  HFMA2.MMA R88, -RZ, RZ, 0, 0 ;  /* 0x00000000ff587435 */ /* 0x000fc800000001ff */
[----:B------:R-:W-:-:S07]  /*ceb0*/  MOV R164, R162 ;  /* 0x000000a200a47202 */ /* 0x000fce0000000f00 */
[----:B------:R-:W-:Y:S05]  /*cec0*/  WARPSYNC.COLLECTIVE R147, `(.L_x_1449) ;  /* 0x0000000093087348 */ /* 0x000fea0003c00000 */
[----:B------:R0:W1:Y:S02]  /*ced0*/  SHFL.UP P0, R148, R164, R89, R88 ;  /* 0x04000059a4947389 */ /* 0x0000640000000058 */
[----:B01----:R-:W-:Y:S01]  /*cee0*/  ENDCOLLECTIVE ;  /* 0x000000000000791b */ /* 0x003fe20003800000 */
.L_x_1449:
[----:B------:R-:W-:Y:S01]  /*cef0*/  IMAD.MOV.U32 R164, RZ, RZ, R163 ;  /* 0x000000ffffa47224 */ /* 0x000fe200078e00a3 */
[----:B------:R-:W-:-:S07]  /*cf00*/  MOV R146, R148 ;  /* 0x0000009400927202 */ /* 0x000fce0000000f00 */
[----:B------:R-:W-:Y:S05]  /*cf10*/  WARPSYNC.COLLECTIVE R147, `(.L_x_1450) ;  /* 0x0000000093087348 */ /* 0x000fea0003c00000 */
[----:B------:R0:W1:Y:S02]  /*cf20*/  SHFL.UP P0, R148, R164, R89, R88 ;  /* 0x04000059a4947389 */ /* 0x0000640000000058 */
[----:B01----:R-:W-:Y:S01]  /*cf30*/  ENDCOLLECTIVE ;  /* 0x000000000000791b */ /* 0x003fe20003800000 */
.L_x_1450:
[----:B------:R-:W0:Y:S01]  /*cf40*/  S2R R147, SR_LANEID ;  /* 0x0000000000937919 */ /* 0x000e220000000000 */
[----:B------:R-:W-:Y:S01]  /*cf50*/  HFMA2.MMA R89, -RZ, RZ, 0, 4.76837158203125e-07 ;  /* 0x00000008ff597435 */ /* 0x000fe200000001ff */
        /* <DEDUP_REMOVED lines=10> */
.L_x_1451:
[----:B------:R-:W-:Y:S01]  /*d000*/  MOV R164, R163 ;  /* 0x000000a300a47202 */ /* 0x000fe20000000f00 */
[----:B------:R-:W-:-:S07]  /*d010*/  IMAD.MOV.U32 R146, RZ, RZ, R148 ;  /* 0x000000ffff927224 */ /* 0x000fce00078e0094 */
[----:B------:R-:W-:Y:S05]  /*d020*/  WARPSYNC.COLLECTIVE R147, `(.L_x_1452) ;  /* 0x0000000093087348 */ /* 0x000fea0003c00000 */
[----:B------:R0:W1:Y:S02]  /*d030*/  SHFL.UP P0, R148, R164, R89, R88 ;  /* 0x04000059a4947389 */ /* 0x0000640000000058 */
[----:B01----:R-:W-:Y:S01]  /*d040*/  ENDCOLLECTIVE ;  /* 0x000000000000791b */ /* 0x003fe20003800000 */
.L_x_1452:
        /* <DEDUP_REMOVED lines=12> */
.L_x_1453:
[----:B------:R-:W-:Y:S01]  /*d110*/  IMAD.MOV.U32 R164, RZ, RZ, R163 ;  /* 0x000000ffffa47224 */ /* 0x000fe200078e00a3 */
[----:B------:R-:W-:-:S07]  /*d120*/  MOV R146, R148 ;  /* 0x0000009400927202 */ /* 0x000fce0000000f00 */
[----:B------:R-:W-:Y:S05]  /*d130*/  WARPSYNC.COLLECTIVE R147, `(.L_x_1454) ;  /* 0x0000000093087348 */ /* 0x000fea0003c00000 */
[----:B------:R0:W1:Y:S02]  /*d140*/  SHFL.UP P0, R148, R164, R89, R88 ;  /* 0x04000059a4947389 */ /* 0x0000640000000058 */
[----:B01----:R-:W-:Y:S01]  /*d150*/  ENDCOLLECTIVE ;  /* 0x000000000000791b */ /* 0x003fe20003800000 */
.L_x_1454:
[----:B------:R-:W-:Y:S01]  /*d160*/  MOV R88, R148 ;  /* 0x0000009400587202 */ /* 0x000fe20000000f00 */
[----:B------:R-:W-:Y:S06]  /*d170*/  BRA `(.L_x_1455) ;  /* 0xffffffa8008c7947 */ /* 0x000fec000383ffff */
.L_x_1394:
[----:B------:R-:W-:Y:S01]  /*d180*/  HFMA2.MMA R89, -RZ, RZ, 0, 1.847743988037109375e-06 ;  /* 0x0000001fff597435 */ /* 0x000fe200000001ff */
[----:B------:R-:W-:Y:S01]  /*d190*/  BSSY B0, `(.L_x_1456) ;  /* 0x0000007000007945 */ /* 0x000fe20003800000 */
[----:B------:R-:W-:Y:S01]  /*d1a0*/  IMAD.MOV.U32 R146, RZ, RZ, R162 ;  /* 0x000000ffff927224 */ /* 0x000fe200078e00a2 */
[----:B------:R-:W-:Y:S01]  /*d1b0*/  MOV R147, 0xffffffff ;  /* 0xffffffff00937802 */ /* 0x000fe20000000f00 */
[----:B------:R-:W-:-:S07]  /*d1c0*/  IMAD.MOV.U32 R88, RZ, RZ, 0x1f ;  /* 0x0000001fff587424 */ /* 0x000fce00078e00ff */
[----:B-1---5:R-:W-:Y:S05]  /*d1d0*/  WARPSYNC.COLLECTIVE R147, `(.L_x_1457) ;  /* 0x0000000093087348 */ /* 0x022fea0003c00000 */
[----:B------:R0:W2:Y:S02]  /*d1e0*/  SHFL.IDX P3, R148, R146, R89, R88 ;  /* 0x0000005992947389 */ /* 0x0000a40000060058 */
[----:B012--5:R-:W-:Y:S01]  /*d1f0*/  ENDCOLLECTIVE ;  /* 0x000000000000791b */ /* 0x027fe20003800000 */
.L_x_1457:
[----:B------:R-:W-:Y:S05]  /*d200*/  BSYNC B0 ;  /* 0x0000000000007941 */ /* 0x000fea0003800000 */
.L_x_1456:
[----:B------:R-:W-:Y:S05]  /*d210*/  BRA `(.L_x_1458) ;  /* 0xffffffa8007c7947 */ /* 0x000fea000383ffff */
.L_x_1395:
        /* <DEDUP_REMOVED lines=8> */
.L_x_1460:
[----:B------:R-:W-:Y:S05]  /*d2a0*/  BSYNC B0 ;  /* 0x0000000000007941 */ /* 0x000fea0003800000 */
.L_x_1459:
[----:B------:R-:W-:Y:S05]  /*d2b0*/  BRA `(.L_x_1461) ;  /* 0xffffffa8005c7947 */ /* 0x000fea000383ffff */
.L_x_1396:
[----:B------:R-:W-:Y:S01]  /*d2c0*/  HFMA2.MMA R89, -RZ, RZ, 0, 5.9604644775390625e-08 ;  /* 0x00000001ff597435 */ /* 0x000fe200000001ff */
[----:B------:R-:W-:Y:S01]  /*d2d0*/  BSSY B0, `(.L_x_1462) ;  /* 0x0000007000007945 */ /* 0x000fe20003800000 */
[----:B------:R-:W-:Y:S01]  /*d2e0*/  IMAD.MOV.U32 R164, RZ, RZ, R162 ;  /* 0x000000ffffa47224 */ /* 0x000fe200078e00a2 */
[----:B------:R-:W-:Y:S01]  /*d2f0*/  MOV R147, 0xffffffff ;  /* 0xffffffff00937802 */ /* 0x000fe20000000f00 */
[----:B------:R-:W-:-:S07]  /*d300*/  IMAD.MOV.U32 R88, RZ, RZ, RZ ;  /* 0x000000ffff587224 */ /* 0x000fce00078e00ff */
[----:B-1---5:R-:W-:Y:S05]  /*d310*/  WARPSYNC.COLLECTIVE R147, `(.L_x_1463) ;  /* 0x0000000093087348 */ /* 0x022fea0003c00000 */
[----:B------:R0:W2:Y:S02]  /*d320*/  SHFL.UP P0, R148, R164, R89, R88 ;  /* 0x04000059a4947389 */ /* 0x0000a40000000058 */
[----:B012--5:R-:W-:Y:S01]  /*d330*/  ENDCOLLECTIVE ;  /* 0x000000000000791b */ /* 0x027fe20003800000 */
.L_x_1463:
[----:B------:R-:W-:Y:S05]  /*d340*/  BSYNC B0 ;  /* 0x0000000000007941 */ /* 0x000fea0003800000 */
.L_x_1462:
[----:B------:R-:W-:Y:S01]  /*d350*/  HFMA2.MMA R88, -RZ, RZ, 0, 0 ;  /* 0x00000000ff587435 */ /* 0x000fe200000001ff */
[----:B------:R-:W-:Y:S01]  /*d360*/  MOV R164, R163 ;  /* 0x000000a300a47202 */ /* 0x000fe20000000f00 */
[----:B------:R-:W-:Y:S02]  /*d370*/  IMAD.MOV.U32 R89, RZ, RZ, 0x1 ;  /* 0x00000001ff597424 */ /* 0x000fe400078e00ff */
[----:B------:R-:W-:Y:S02]  /*d380*/  IMAD.MOV.U32 R147, RZ, RZ, -0x1 ;  /* 0xffffffffff937424 */ /* 0x000fe400078e00ff */
[----:B------:R-:W-:Y:S02]  /*d390*/  IMAD.MOV.U32 R162, RZ, RZ, R148 ;  /* 0x000000ffffa27224 */ /* 0x000fe400078e0094 */
[----:B------:R-:W-:-:S07]  /*d3a0*/  IMAD.MOV.U32 R146, RZ, RZ, R80 ;  /* 0x000000ffff927224 */ /* 0x000fce00078e0050 */
[----:B------:R-:W-:Y:S05]  /*d3b0*/  WARPSYNC.COLLECTIVE R147, `(.L_x_1464) ;  /* 0x0000000093087348 */ /* 0x000fea0003c00000 */
[----:B------:R0:W1:Y:S02]  /*d3c0*/  SHFL.UP P0, R148, R164, R89, R88 ;  /* 0x04000059a4947389 */ /* 0x0000640000000058 */
[----:B01----:R-:W-:Y:S01]  /*d3d0*/  ENDCOLLECTIVE ;  /* 0x000000000000791b */ /* 0x003fe20003800000 */
.L_x_1464:
[----:B------:R-:W-:Y:S01]  /*d3e0*/  HFMA2.MMA R89, -RZ, RZ, 0, 0 ;  /* 0x00000000ff597435 */ /* 0x000fe200000001ff */
[----:B------:R-:W-:Y:S01]  /*d3f0*/  IMAD.MOV.U32 R88, RZ, RZ, 0x1f ;  /* 0x0000001fff587424 */ /* 0x000fe200078e00ff */
[----:B------:R-:W-:-:S09]  /*d400*/  MOV R163, R148 ;  /* 0x0000009400a37202 */ /* 0x000fd20000000f00 */
[----:B------:R-:W-:Y:S05]  /*d410*/  WARPSYNC.COLLECTIVE R147, `(.L_x_1465) ;  /* 0x0000000093087348 */ /* 0x000fea0003c00000 */
[----:B------:R0:W1:Y:S02]  /*d420*/  SHFL.IDX P3, R148, R146, R89, R88 ;  /* 0x0000005992947389 */ /* 0x0000640000060058 */
[----:B01----:R-:W-:Y:S01]  /*d430*/  ENDCOLLECTIVE ;  /* 0x000000000000791b */ /* 0x003fe20003800000 */
.L_x_1465:
[----:B------:R-:W-:Y:S01]  /*d440*/  IMAD.MOV.U32 R146, RZ, RZ, R81 ;  /* 0x000000ffff927224 */ /* 0x000fe200078e0051 */
[----:B------:R-:W-:-:S07]  /*d450*/  MOV R80, R148 ;  /* 0x0000009400507202 */ /* 0x000fce0000000f00 */
[----:B------:R-:W-:Y:S05]  /*d460*/  WARPSYNC.COLLECTIVE R147, `(.L_x_1466) ;  /* 0x0000000093087348 */ /* 0x000fea0003c00000 */
[----:B------:R0:W1:Y:S02]  /*d470*/  SHFL.IDX P3, R148, R146, R89, R88 ;  /* 0x0000005992947389 */ /* 0x0000640000060058 */
[----:B01----:R-:W-:Y:S01]  /*d480*/  ENDCOLLECTIVE ;  /* 0x000000000000791b */ /* 0x003fe20003800000 */
.L_x_1466:
[----:B------:R-:W-:Y:S01]  /*d490*/  MOV R81, R148 ;  /* 0x0000009400517202 */ /* 0x000fe20000000f00 */
[----:B------:R-:W-:Y:S06]  /*d4a0*/  BRA `(.L_x_1467) ;  /* 0xffffffa400f87947 */ /* 0x000fec000383ffff */
.L_x_1398:
[----:B------:R-:W-:Y:S01]  /*d4b0*/  HFMA2.MMA R163, -RZ, RZ, 0, 5.9604644775390625e-08 ;  /* 0x00000001ffa37435 */ /* 0x000fe200000001ff */
[----:B------:R-:W-:Y:S01]  /*d4c0*/  IMAD.MOV.U32 R148, RZ, RZ, R155 ;  /* 0x000000ffff947224 */ /* 0x000fe200078e009b */
[----:B------:R-:W-:Y:S01]  /*d4d0*/  MOV R147, 0xffffffff ;  /* 0xffffffff00937802 */ /* 0x000fe20000000f00 */
[----:B------:R-:W-:-:S08]  /*d4e0*/  IMAD.MOV.U32 R88, RZ, RZ, 0x1f ;  /* 0x0000001fff587424 */ /* 0x000fd000078e00ff */
[----:B------:R-:W-:Y:S05]  /*d4f0*/  WARPSYNC.COLLECTIVE R147, `(.L_x_1468) ;  /* 0x0000000093087348 */ /* 0x000fea0003c00000 */
[----:B------:R0:W1:Y:S02]  /*d500*/  SHFL.DOWN P6, R146, R148, R163, R88 ;  /* 0x080000a394927389 */ /* 0x00006400000c0058 */
[----:B01----:R-:W-:Y:S01]  /*d510*/  ENDCOLLECTIVE ;  /* 0x000000000000791b */ /* 0x003fe20003800000 */
.L_x_1468:
[----:B------:R-:W-:Y:S01]  /*d520*/  MOV R148, R162 ;  /* 0x000000a200947202 */ /* 0x000fe20000000f00 */
[----:B------:R-:W-:-:S07]  /*d530*/  IMAD.MOV.U32 R89, RZ, RZ, R146 ;  /* 0x000000ffff597224 */ /* 0x000fce00078e0092 */
[----:B------:R-:W-:Y:S05]  /*d540*/  WARPSYNC.COLLECTIVE R147, `(.L_x_1469) ;  /* 0x0000000093087348 */ /* 0x000fea0003c00000 */
[----:B------:R0:W1:Y:S02]  /*d550*/  SHFL.DOWN P6, R146, R148, R163, R88 ;  /* 0x080000a394927389 */ /* 0x00006400000c0058 */
[----:B01----:R-:W-:Y:S01]  /*d560*/  ENDCOLLECTIVE ;  /* 0x000000000000791b */ /* 0x003fe20003800000 */
.L_x_1469:
[----:B------:R-:W-:Y:S02]  /*d570*/  IMAD.MOV.U32 R163, RZ, RZ, 0x2 ;  /* 0x00000002ffa37424 */ /* 0x000fe400078e00ff */
[----:B------:R-:W-:-:S04]  /*d580*/  IMAD.MOV.U32 R88, RZ, RZ, R146 ;  /* 0x000000ffff587224 */ /* 0x000fc800078e0092 */
[C---:B------:R-:W-:Y:S01]  /*d590*/  @P5 FFMA.FTZ R162, R155.reuse, R88, R162 ;  /* 0x000000589ba25223 */ /* 0x040fe200000100a2 */
[----:B------:R-:W-:Y:S01]  /*d5a0*/  @P5 FMUL.FTZ R155, R155, R89 ;  /* 0x000000599b9b5220 */ /* 0x000fe20000410000 */
[----:B------:R-:W-:-:S04]  /*d5b0*/  HFMA2.MMA R88, -RZ, RZ, 0, 1.847743988037109375e-06 ;  /* 0x0000001fff587435 */ /* 0x000fc800000001ff */
[----:B------:R-:W-:-:S07]  /*d5c0*/  MOV R148, R155 ;  /* 0x0000009b00947202 */ /* 0x000fce0000000f00 */
[----:B------:R-:W-:Y:S05]  /*d5d0*/  WARPSYNC.COLLECTIVE R147, `(.L_x_1470) ;  /* 0x0000000093087348 */ /* 0x000fea0003c00000 */
[----:B------:R0:W1:Y:S02]  /*d5e0*/  SHFL.DOWN P6, R146, R148, R163, R88 ;  /* 0x080000a394927389 */ /* 0x00006400000c0058 */
[----:B01----:R-:W-:Y:S01]  /*d5f0*/  ENDCOLLECTIVE ;  /* 0x000000000000791b */ /* 0x003fe20003800000 */
.L_x_1470:
[----:B------:R-:W-:Y:S01]  /*d600*/  MOV R148, R162 ;  /* 0x000000a200947202 */ /* 0x000fe20000000f00 */
[----:B------:R-:W-:-:S07]  /*d610*/  IMAD.MOV.U32 R89, RZ, RZ, R146 ;  /* 0x000000ffff597224 */ /* 0x000fce00078e0092 */
[----:B------:R-:W-:Y:S05]  /*d620*/  WARPSYNC.COLLECTIVE R147, `(.L_x_1471) ;  /* 0x0000000093087348 */ /* 0x000fea0003c00000 */
[----:B------:R0:W1:Y:S02]  /*d630*/  SHFL.DOWN P6, R146, R148, R163, R88 ;  /* 0x080000a394927389 */ /* 0x00006400000c0058 */
[----:B01----:R-:W-:Y:S01]  /*d640*/  ENDCOLLECTIVE ;  /* 0x000000000000791b */ /* 0x003fe20003800000 */
.L_x_1471:
[----:B------:R-:W-:Y:S02]  /*d650*/  IMAD.MOV.U32 R163, RZ, RZ, 0x4 ;  /* 0x00000004ffa37424 */ /* 0x000fe400078e00ff */
[----:B------:R-:W-:-:S04]  /*d660*/  IMAD.MOV.U32 R88, RZ, RZ, R146 ;  /* 0x000000ffff587224 */ /* 0x000fc800078e0092 */
[C---:B------:R-:W-:Y:S01]  /*d670*/  @!P4 FFMA.FTZ R162, R155.reuse, R88, R162 ;  /* 0x000000589ba2c223 */ /* 0x040fe200000100a2 */
[----:B------:R-:W-:Y:S01]  /*d680*/  @!P4 FMUL.FTZ R155, R155, R89 ;  /* 0x000000599b9bc220 */ /* 0x000fe20000410000 */
[----:B------:R-:W-:-:S04]  /*d690*/  HFMA2.MMA R88, -RZ, RZ, 0, 1.847743988037109375e-06 ;  /* 0x0000001fff587435 */ /* 0x000fc800000001ff */
[----:B------:R-:W-:-:S07]  /*d6a0*/  MOV R148, R155 ;  /* 0x0000009b00947202 */ /* 0x000fce0000000f00 */
[----:B------:R-:W-:Y:S05]  /*d6b0*/  WARPSYNC.COLLECTIVE R147, `(.L_x_1472) ;  /* 0x0000000093087348 */ /* 0x000fea0003c00000 */
[----:B------:R0:W1:Y:S02]  /*d6c0*/  SHFL.DOWN P6, R146, R148, R163, R88 ;  /* 0x080000a394927389 */ /* 0x00006400000c0058 */
[----:B01----:R-:W-:Y:S01]  /*d6d0*/  ENDCOLLECTIVE ;  /* 0x000000000000791b */ /* 0x003fe20003800000 */
.L_x_1472:
[----:B------:R-:W-:Y:S01]  /*d6e0*/  MOV R148, R162 ;  /* 0x000000a200947202 */ /* 0x000fe20000000f00 */
[----:B------:R-:W-:-:S07]  /*d6f0*/  IMAD.MOV.U32 R89, RZ, RZ, R146 ;  /* 0x000000ffff597224 */ /* 0x000fce00078e0092 */
[----:B------:R-:W-:Y:S05]  /*d700*/  WARPSYNC.COLLECTIVE R147, `(.L_x_1473) ;  /* 0x0000000093087348 */ /* 0x000fea0003c00000 */
[----:B------:R0:W1:Y:S02]  /*d710*/  SHFL.DOWN P6, R146, R148, R163, R88 ;  /* 0x080000a394927389 */ /* 0x00006400000c0058 */
[----:B01----:R-:W-:Y:S01]  /*d720*/  ENDCOLLECTIVE ;  /* 0x000000000000791b */ /* 0x003fe20003800000 */
.L_x_1473:
        /* <DEDUP_REMOVED lines=9> */
.L_x_1474:
[----:B------:R-:W-:Y:S01]  /*d7c0*/  MOV R148, R162 ;  /* 0x000000a200947202 */ /* 0x000fe20000000f00 */
[----:B------:R-:W-:-:S07]  /*d7d0*/  IMAD.MOV.U32 R89, RZ, RZ, R146 ;  /* 0x000000ffff597224 */ /* 0x000fce00078e0092 */
[----:B------:R-:W-:Y:S05]  /*d7e0*/  WARPSYNC.COLLECTIVE R147, `(.L_x_1475) ;  /* 0x0000000093087348 */ /* 0x000fea0003c00000 */
[----:B------:R0:W1:Y:S02]  /*d7f0*/  SHFL.DOWN P6, R146, R148, R163, R88 ;  /* 0x080000a394927389 */ /* 0x00006400000c0058 */
[----:B01----:R-:W-:Y:S01]  /*d800*/  ENDCOLLECTIVE ;  /* 0x000000000000791b */ /* 0x003fe20003800000 */
.L_x_1475:
        /* <DEDUP_REMOVED lines=9> */
.L_x_1476:
[----:B------:R-:W-:Y:S01]  /*d8a0*/  MOV R148, R162 ;  /* 0x000000a200947202 */ /* 0x000fe20000000f00 */
[----:B------:R-:W-:-:S07]  /*d8b0*/  IMAD.MOV.U32 R89, RZ, RZ, R146 ;  /* 0x000000ffff597224 */ /* 0x000fce00078e0092 */
[----:B------:R-:W-:Y:S05]  /*d8c0*/  WARPSYNC.COLLECTIVE R147, `(.L_x_1477) ;  /* 0x0000000093087348 */ /* 0x000fea0003c00000 */
[----:B------:R0:W1:Y:S02]  /*d8d0*/  SHFL.DOWN P6, R146, R148, R163, R88 ;  /* 0x080000a394927389 */ /* 0x00006400000c0058 */
[----:B01----:R-:W-:Y:S01]  /*d8e0*/  ENDCOLLECTIVE ;  /* 0x000000000000791b */ /* 0x003fe20003800000 */
.L_x_1477:
[----:B------:R-:W-:Y:S02]  /*d8f0*/  IMAD.MOV.U32 R163, RZ, RZ, 0x1 ;  /* 0x00000001ffa37424 */ /* 0x000fe400078e00ff */
[----:B------:R-:W-:-:S04]  /*d900*/  IMAD.MOV.U32 R88, RZ, RZ, R146 ;  /* 0x000000ffff587224 */ /* 0x000fc800078e0092 */
[C---:B------:R-:W-:Y:S01]  /*d910*/  @!P1 FFMA.FTZ R162, R155.reuse, R88, R162 ;  /* 0x000000589ba29223 */ /* 0x040fe200000100a2 */
[----:B------:R-:W-:Y:S01]  /*d920*/  @!P1 FMUL.FTZ R155, R155, R89 ;  /* 0x000000599b9b9220 */ /* 0x000fe20000410000 */
[----:B------:R-:W-:Y:S01]  /*d930*/  HFMA2.MMA R88, -RZ, RZ, 0, 1.847743988037109375e-06 ;  /* 0x0000001fff587435 */ /* 0x000fe200000001ff */
[----:B------:R-:W-:-:S03]  /*d940*/  IMAD.MOV.U32 R89, RZ, RZ, RZ ;  /* 0x000000ffff597224 */ /* 0x000fc600078e00ff */
[----:B------:R-:W-:-:S07]  /*d950*/  MOV R146, R155 ;  /* 0x0000009b00927202 */ /* 0x000fce0000000f00 */
[----:B------:R-:W-:Y:S05]  /*d960*/  WARPSYNC.COLLECTIVE R147, `(.L_x_1478) ;  /* 0x0000000093087348 */ /* 0x000fea0003c00000 */
[----:B------:R0:W1:Y:S02]  /*d970*/  SHFL.IDX P3, R148, R146, R89, R88 ;  /* 0x0000005992947389 */ /* 0x0000640000060058 */
[----:B01----:R-:W-:Y:S01]  /*d980*/  ENDCOLLECTIVE ;  /* 0x000000000000791b */ /* 0x003fe20003800000 */
.L_x_1478:
[----:B------:R-:W-:Y:S01]  /*d990*/  MOV R146, R162 ;  /* 0x000000a200927202 */ /* 0x000fe20000000f00 */
[----:B------:R-:W-:-:S07]  /*d9a0*/  IMAD.MOV.U32 R164, RZ, RZ, R148 ;  /* 0x000000ffffa47224 */ /* 0x000fce00078e0094 */
[----:B------:R-:W-:Y:S05]  /*d9b0*/  WARPSYNC.COLLECTIVE R147, `(.L_x_1479) ;  /* 0x0000000093087348 */ /* 0x000fea0003c00000 */
[----:B------:R0:W1:Y:S02]  /*d9c0*/  SHFL.IDX P3, R148, R146, R89, R88 ;  /* 0x0000005992947389 */ /* 0x0000640000060058 */
[----:B01----:R-:W-:Y:S01]  /*d9d0*/  ENDCOLLECTIVE ;  /* 0x000000000000791b */ /* 0x003fe20003800000 */
.L_x_1479:
[----:B------:R-:W-:Y:S01]  /*d9e0*/  IMAD.MOV.U32 R165, RZ, RZ, R148 ;  /* 0x000000ffffa57224 */ /* 0x000fe200078e0094 */
[----:B------:R-:W-:-:S07]  /*d9f0*/  MOV R148, R155 ;  /* 0x0000009b00947202 */ /* 0x000fce0000000f00 */
[----:B------:R-:W-:Y:S05]  /*da00*/  WARPSYNC.COLLECTIVE R147, `(.L_x_1480) ;  /* 0x0000000093087348 */ /* 0x000fea0003c00000 */
[----:B------:R0:W1:Y:S02]  /*da10*/  SHFL.DOWN P6, R146, R148, R163, R88 ;  /* 0x080000a394927389 */ /* 0x00006400000c0058 */
[----:B01----:R-:W-:Y:S01]  /*da20*/  ENDCOLLECTIVE ;  /* 0x000000000000791b */ /* 0x003fe20003800000 */
.L_x_1480:
[----:B------:R-:W-:Y:S01]  /*da30*/  IMAD.MOV.U32 R148, RZ, RZ, R162 ;  /* 0x000000ffff947224 */ /* 0x000fe200078e00a2 */
[----:B------:R-:W-:-:S07]  /*da40*/  MOV R155, R146 ;  /* 0x00000092009b7202 */ /* 0x000fce0000000f00 */
[----:B------:R-:W-:Y:S05]  /*da50*/  WARPSYNC.COLLECTIVE R147, `(.L_x_1481) ;  /* 0x0000000093087348 */ /* 0x000fea0003c00000 */
[----:B------:R0:W1:Y:S02]  /*da60*/  SHFL.DOWN P6, R146, R148, R163, R88 ;  /* 0x080000a394927389 */ /* 0x00006400000c0058 */
[----:B01----:R-:W-:Y:S01]  /*da70*/  ENDCOLLECTIVE ;  /* 0x000000000000791b */ /* 0x003fe20003800000 */
.L_x_1481:
[----:B------:R-:W-:Y:S01]  /*da80*/  MOV R162, R146 ;  /* 0x0000009200a27202 */ /* 0x000fe20000000f00 */
[----:B------:R-:W-:-:S07]  /*da90*/  IMAD.MOV.U32 R146, RZ, RZ, R80 ;  /* 0x000000ffff927224 */ /* 0x000fce00078e0050 */
[----:B------:R-:W-:Y:S05]  /*daa0*/  WARPSYNC.COLLECTIVE R147, `(.L_x_1482) ;  /* 0x0000000093087348 */ /* 0x000fea0003c00000 */
[----:B------:R0:W1:Y:S02]  /*dab0*/  SHFL.IDX P3, R148, R146, R89, R88 ;  /* 0x0000005992947389 */ /* 0x0000640000060058 */
[----:B01----:R-:W-:Y:S01]  /*dac0*/  ENDCOLLECTIVE ;  /* 0x000000000000791b */ /* 0x003fe20003800000 */
.L_x_1482:
[----:B------:R-:W-:Y:S01]  /*dad0*/  IMAD.MOV.U32 R146, RZ, RZ, R81 ;  /* 0x000000ffff927224 */ /* 0x000fe200078e0051 */
[----:B------:R-:W-:-:S07]  /*dae0*/  MOV R163, R148 ;  /* 0x0000009400a37202 */ /* 0x000fce0000000f00 */
[----:B------:R-:W-:Y:S05]  /*daf0*/  WARPSYNC.COLLECTIVE R147, `(.L_x_1483) ;  /* 0x0000000093087348 */ /* 0x000fea0003c00000 */
[----:B------:R0:W1:Y:S02]  /*db00*/  SHFL.IDX P3, R148, R146, R89, R88 ;  /* 0x0000005992947389 */ /* 0x0000640000060058 */
[----:B01----:R-:W-:Y:S01]  /*db10*/  ENDCOLLECTIVE ;  /* 0x000000000000791b */ /* 0x003fe20003800000 */
.L_x_1483:
[----:B------:R-:W-:Y:S01]  /*db20*/  MOV R89, R148 ;  /* 0x0000009400597202 */ /* 0x000fe20000000f00 */
[----:B------:R-:W-:Y:S06]  /*db30*/  BRA `(.L_x_1484) ;  /* 0xffffffa800287947 */ /* 0x000fec000383ffff */
.L_x_1485:
        /* <DEDUP_REMOVED lines=12> */
.L_x_10925:


//--------------------- .text._Z25selective_scan_bwd_kernelI32Selective_Scan_bwd_kernel_traitsILi128ELi16ELb0ELb1ELb1ELb1ELb0EN3c108BFloat16EfEEv12SSMParamsBwd --------------------------
	.section	.text._Z25selective_scan_bwd_kernelI32Selective_Scan_bwd_kernel_traitsILi128ELi16ELb0ELb1ELb1ELb1ELb0EN3c108BFloat16EfEEv12SSMParamsBwd,"ax",@progbits
	.align	128
        .global         _Z25selective_scan_bwd_kernelI32Selective_Scan_bwd_kernel_traitsILi128ELi16ELb0ELb1ELb1ELb1ELb0EN3c108BFloat16EfEEv12SSMParamsBwd
        .type           _Z25selective_scan_bwd_kernelI32Selective_Scan_bwd_kernel_traitsILi128ELi16ELb0ELb1ELb1ELb1ELb0EN3c108BFloat16EfEEv12SSMParamsBwd,@function
        .size           _Z25selective_scan_bwd_kernelI32Selective_Scan_bwd_kernel_traitsILi128ELi16ELb0ELb1ELb1ELb1ELb0EN3c108BFloat16EfEEv12SSMParamsBwd,(.L_x_10926 - _Z25selective_scan_bwd_kernelI32Selective_Scan_bwd_kernel_traitsILi128ELi16ELb0ELb1ELb1ELb1ELb0EN3c108BFloat16EfEEv12SSMParamsBwd)
        .other          _Z25selective_scan_bwd_kernelI32Selective_Scan_bwd_kernel_traitsILi128ELi16ELb0ELb1ELb1ELb1ELb0EN3c108BFloat16EfEEv12SSMParamsBwd,@"STO_CUDA_ENTRY STV_DEFAULT"
_Z25selective_scan_bwd_kernelI32Selective_Scan_bwd_kernel_traitsILi128ELi16ELb0ELb1ELb1ELb1ELb0EN3c108BFloat16EfEEv12SSMParamsBwd:
.text._Z25selective_scan_bwd_kernelI32Selective_Scan_bwd_kernel_traitsILi128ELi16ELb0ELb1ELb1ELb1ELb0EN3c108BFloat16EfEEv12SSMParamsBwd:
        /* <DEDUP_REMOVED lines=28> */
[----:B------:R-:W-:Y:S01]  /*01c0*/  MOV R4, UR6 ;  /* 0x0000000600047c02 */ /* 0x000fe20008000f00 */
[----:B------:R-:W-:Y:S01]  /*01d0*/  ULDC.64 UR46, c[0x0][0x3b8] ;  /* 0x0000ee00002e7ab9 */ /* 0x000fe20000000a00 */
[----:B------:R-:W-:Y:S01]  /*01e0*/  IMAD.U32 R3, RZ, RZ, UR5 ;  /* 0x00000005ff037e24 */ /* 0x000fe2000f8e00ff */
[----:B------:R-:W-:Y:S01]  /*01f0*/  ULDC.64 UR4, c[0x0][0x310] ;  /* 0x0000c40000047ab9 */ /* 0x000fe20000000a00 */
[----:B------:R-:W-:Y:S01]  /*0200*/  ULDC.64 UR48, c[0x0][0x2d8] ;  /* 0x0000b60000307ab9 */ /* 0x000fe20000000a00 */
[----:B------:R-:W-:-:S02]  /*0210*/  MOV R5, UR7 ;  /* 0x0000000700057c02 */ /* 0x000fc40008000f00 */
[----:B------:R-:W2:Y:S01]  /*0220*/  @P0 LDG.E R2, desc[UR16][R2.64] ;  /* 0x0000001002020981 */ /* 0x000ea2000c1e1900 */
[----:B------:R-:W-:Y:S01]  /*0230*/  IMAD.U32 R0, RZ, RZ, UR30 ;  /* 0x0000001eff007e24 */ /* 0x000fe2000f8e00ff */
[----:B0-----:R-:W-:Y:S02]  /*0240*/  USHF.R.S32.HI UR38, URZ, 0x1f, UR37 ;  /* 0x0000001f3f267899 */ /* 0x001fe40008011425 */
[----:B------:R-:W3:Y:S01]  /*0250*/  @P1 LDG.E R4, desc[UR16][R4.64] ;  /* 0x0000001004041981 */ /* 0x000ee2000c1e1900 */
[----:B------:R-:W-:Y:S01]  /*0260*/  UISETP.NE.U32.AND UP0, UPT, UR4, URZ, UPT ;  /* 0x0000003f0400728c */ /* 0x000fe2000bf05070 */
[----:B------:R-:W-:Y:S01]  /*0270*/  IABS R0, R0 ;  /* 0x0000000000007213 */ /* 0x000fe20000000000 */
[----:B------:R-:W-:Y:S01]  /*0280*/  UIMAD UR4, UR38, UR22, URZ ;  /* 0x00000016260472a4 */ /* 0x000fe2000f8e023f */
[----:B------:R0:W-:Y:S01]  /*0290*/  STL [R1+0x118], RZ ;  /* 0x000118ff01007387 */ /* 0x0001e20000100800 */
[----:B------:R-:W-:Y:S01]  /*02a0*/  UISETP.NE.U32.AND UP1, UPT, UR26, URZ, UPT ;  /* 0x0000003f1a00728c */ /* 0x000fe2000bf25070 */
[----:B------:R-:W-:Y:S01]  /*02b0*/  R2UR UR31, R0 ;  /* 0x00000000001f72ca */ /* 0x000fe200000e0000 */
[----:B------:R-:W-:Y:S01]  /*02c0*/  UISETP.NE.AND.EX UP0, UPT, UR5, URZ, UPT, UP0 ;  /* 0x0000003f0500728c */ /* 0x000fe2000bf05300 */
[----:B------:R0:W-:Y:S01]  /*02d0*/  STL [R1+0x114], RZ ;  /* 0x000114ff01007387 */ /* 0x0001e20000100800 */
[----:B------:R-:W-:-:S02]  /*02e0*/  UIMAD UR23, UR37, UR23, UR4 ;  /* 0x00000017251772a4 */ /* 0x000fc4000f8e0204 */
[----:B------:R-:W-:Y:S01]  /*02f0*/  UISETP.NE.AND.EX UP1, UPT, UR27, URZ, UPT, UP1 ;  /* 0x0000003f1b00728c */ /* 0x000fe2000bf25310 */
[----:B------:R-:W-:Y:S01]  /*0300*/  ULDC.64 UR4, c[0x0][0x290] ;  /* 0x0000a40000047ab9 */ /* 0x000fe20000000a00 */
[----:B------:R-:W-:Y:S02]  /*0310*/  UISETP.NE.U32.AND UP2, UPT, UR40, URZ, UPT ;  /* 0x0000003f2800728c */ /* 0x000fe4000bf45070 */
[----:B------:R-:W-:Y:S01]  /*0320*/  UIMAD UR28, UR38, UR4, URZ ;  /* 0x00000004261c72a4 */ /* 0x000fe2000f8e023f */
[----:B------:R-:W-:-:S03]  /*0330*/  ULDC.64 UR6, c[0x0][0x328] ;  /* 0x0000ca0000067ab9 */ /* 0x000fc60000000a00 */
[----:B------:R-:W1:Y:S01]  /*0340*/  I2F.RP R0, UR31 ;  /* 0x0000001f00007d06 */ /* 0x000e620008209400 */
[----:B------:R-:W-:Y:S02]  /*0350*/  UIMAD UR28, UR37, UR5, UR28 ;  /* 0x00000005251c72a4 */ /* 0x000fe4000f8e021c */
[----:B------:R-:W-:Y:S02]  /*0360*/  @UP1 ULEA UR12, UP3, UR36, UR26, 0x2 ;  /* 0x0000001a240c1291 */ /* 0x000fe4000f86103f */
[----:B------:R-:W-:Y:S02]  /*0370*/  UIMAD.WIDE.U32 UR24, UR37, UR22, URZ ;  /* 0x00000016251872a5 */ /* 0x000fe4000f8e003f */
[----:B------:R-:W-:Y:S02]  /*0380*/  @UP1 ULEA.HI.X UR13, UR36, UR27, UR15, 0x2, UP3 ;  /* 0x0000001b240d1291 */ /* 0x000fe400098f140f */
[----:B------:R-:W-:Y:S02]  /*0390*/  UISETP.NE.AND.EX UP1, UPT, UR41, URZ, UPT, UP2 ;  /* 0x0000003f2900728c */ /* 0x000fe4000bf25320 */
[----:B------:R-:W-:-:S02]  /*03a0*/  UIMAD UR29, UR38, UR6, URZ ;  /* 0x00000006261d72a4 */ /* 0x000fc4000f8e023f */
[----:B------:R-:W-:Y:S01]  /*03b0*/  UIMAD UR22, UR38, UR8, URZ ;  /* 0x00000008261672a4 */ /* 0x000fe2000f8e023f */
[----:B-1----:R-:W1:Y:S01]  /*03c0*/  MUFU.RCP R0, R0 ;  /* 0x0000000000007308 */ /* 0x002e620000001000 */
[----:B------:R-:W-:Y:S02]  /*03d0*/  UIMAD.WIDE.U32 UR18, UR37, UR6, URZ ;  /* 0x00000006251272a5 */ /* 0x000fe4000f8e003f */
[----:B------:R-:W-:Y:S02]  /*03e0*/  UIMAD UR29, UR37, UR7, UR29 ;  /* 0x00000007251d72a4 */ /* 0x000fe4000f8e021d */
[----:B------:R-:W-:Y:S02]  /*03f0*/  UIMAD.WIDE.U32 UR6, UR37, UR8, URZ ;  /* 0x00000008250672a5 */ /* 0x000fe4000f8e003f */
[----:B------:R-:W-:Y:S02]  /*0400*/  UIMAD UR22, UR37, UR9, UR22 ;  /* 0x00000009251672a4 */ /* 0x000fe4000f8e0216 */
[----:B------:R-:W-:-:S02]  /*0410*/  UIMAD.WIDE.U32 UR20, UR37, UR4, URZ ;  /* 0x00000004251472a5 */ /* 0x000fc4000f8e003f */
[----:B------:R-:W-:Y:S02]  /*0420*/  UIMAD UR14, UR38, UR10, URZ ;  /* 0x0000000a260e72a4 */ /* 0x000fe4000f8e023f */
[----:B------:R-:W-:Y:S01]  /*0430*/  UIMAD.WIDE.U32 UR8, UR37, UR10, URZ ;  /* 0x0000000a250872a5 */ /* 0x000fe2000f8e003f */
[----:B------:R-:W-:Y:S02]  /*0440*/  UMOV UR4, URZ ;  /* 0x0000003f00047c82 */ /* 0x000fe40008000000 */
[----:B------:R-:W-:Y:S01]  /*0450*/  UMOV UR10, URZ ;  /* 0x0000003f000a7c82 */ /* 0x000fe20008000000 */
[----:B-1----:R-:W-:Y:S01]  /*0460*/  IADD3 R0, R0, 0xffffffe, RZ ;  /* 0x0ffffffe00007810 */ /* 0x002fe20007ffe0ff */
[----:B------:R-:W-:Y:S02]  /*0470*/  @UP1 ULEA UR10, UP2, UR36, UR40, 0x2 ;  /* 0x00000028240a1291 */ /* 0x000fe4000f84103f */
[----:B------:R-:W-:Y:S01]  /*0480*/  UIMAD UR14, UR37, UR11, UR14 ;  /* 0x0000000b250e72a4 */ /* 0x000fe2000f8e020e */
[----:B------:R-:W-:-:S02]  /*0490*/  ULDC.64 UR26, c[0x0][0x288] ;  /* 0x0000a200001a7ab9 */ /* 0x000fc40000000a00 */
[----:B------:R-:W1:Y:S01]  /*04a0*/  F2I.FTZ.U32.TRUNC.NTZ R0, R0 ;  /* 0x0000000000007305 */ /* 0x000e62000021f000 */
[----:B------:R-:W-:Y:S01]  /*04b0*/  UMOV UR11, URZ ;  /* 0x0000003f000b7c82 */ /* 0x000fe20008000000 */
[----:B------:R-:W-:Y:S02]  /*04c0*/  @UP1 ULEA.HI.X UR11, UR36, UR41, UR15, 0x2, UP2 ;  /* 0x00000029240b1291 */ /* 0x000fe400090f140f */
[----:B------:R-:W-:Y:S02]  /*04d0*/  UIMAD UR34, UR15, UR26, URZ ;  /* 0x0000001a0f2272a4 */ /* 0x000fe4000f8e023f */
[----:B------:R-:W-:Y:S02]  /*04e0*/  UIADD3 UR21, UR21, UR28, URZ ;  /* 0x0000001c15157290 */ /* 0x000fe4000fffe03f */
[----:B------:R-:W-:Y:S02]  /*04f0*/  UISETP.NE.AND UP1, UPT, UR30, URZ, UPT ;  /* 0x0000003f1e00728c */ /* 0x000fe4000bf25270 */
[----:B------:R-:W-:-:S02]  /*0500*/  UIADD3 UR19, UR19, UR29, URZ ;  /* 0x0000001d13137290 */ /* 0x000fc4000fffe03f */
[----:B------:R-:W-:Y:S02]  /*0510*/  UIADD3 UR7, UR7, UR22, URZ ;  /* 0x0000001607077290 */ /* 0x000fe4000fffe03f */
[----:B------:R-:W-:Y:S01]  /*0520*/  UIADD3 UR9, UR9, UR14, URZ ;  /* 0x0000000e09097290 */ /* 0x000fe2000fffe03f */
[----:B-1----:R-:W-:Y:S02]  /*0530*/  R2UR UR5, R0 ;  /* 0x00000000000572ca */ /* 0x002fe400000e0000 */
[----:B------:R-:W-:-:S04]  /*0540*/  IABS R0, UR36 ;  /* 0x0000002400007c13 */ /* 0x000fc80008000000 */
        /* <DEDUP_REMOVED lines=89> */
[----:B------:R-:W-:Y:S01]  /*0ae0*/  MOV R76, UR6 ;  /* 0x00000006004c7c02 */ /* 0x000fe20008000f00 */
[----:B------:R-:W-:Y:S01]  /*0af0*/  UMOV UR6, URZ ;  /* 0x0000003f00067c82 */ /* 0x000fe20008000000 */
[----:B0-----:R-:W-:-:S04]  /*0b00*/  SHF.R.S32.HI R3, RZ, 0x1f, R78 ;  /* 0x0000001fff037819 */ /* 0x001fc8000001144e */
[----:B------:R-:W-:-:S04]  /*0b10*/  LEA.HI R3, R3, R78, RZ, 0x5 ;  /* 0x0000004e03037211 */ /* 0x000fc800078f28ff */
[----:B------:R-:W-:-:S05]  /*0b20*/  SHF.R.S32.HI R3, RZ, 0x5, R3 ;  /* 0x00000005ff037819 */ /* 0x000fca0000011403 */
[----:B------:R-:W-:-:S05]  /*0b30*/  IMAD R0, R3, 0x4, R76 ;  /* 0x0000000403007824 */ /* 0x000fca00078e024c */
[----:B---3--:R2:W-:Y:S02]  /*0b40*/  STL [R1+0x110], R0 ;  /* 0x0001100001007387 */ /* 0x0085e40000100800 */
.L_x_1568:
[----:B------:R-:W-:Y:S01]  /*0b50*/  ULDC UR52, c[0x0][0x224] ;  /* 0x0000890000347ab9 */ /* 0x000fe20000000800 */
[----:B--2---:R-:W-:Y:S01]  /*0b60*/  SHF.L.U32 R0, R78, 0x4, RZ ;  /* 0x000000044e007819 */ /* 0x004fe200000006ff */
[----:B------:R-:W-:Y:S01]  /*0b70*/  UIADD3 UR52, -UR6, UR52, URZ ;  /* 0x0000003406347290 */ /* 0x000fe2000fffe13f */
[----:B------:R-:W2:Y:S01]  /*0b80*/  LDL.LU R85, [R1+0x118] ;  /* 0x0001180001557983 */ /* 0x000ea20000300800 */
[----:B------:R-:W-:Y:S01]  /*0b90*/  ULDC UR60, c[0x0][0x218] ;  /* 0x00008600003c7ab9 */ /* 0x000fe20000000800 */
[----:B------:R-:W-:Y:S01]  /*0ba0*/  LOP3.LUT R4, R0, 0xfffffe00, RZ, 0xc0, !PT ;  /* 0xfffffe0000047812 */ /* 0x000fe200078ec0ff */
[----:B------:R-:W-:Y:S01]  /*0bb0*/  ULEA UR53, UR52, 0xfffff800, 0xb ;  /* 0xfffff80034357891 */ /* 0x000fe2000f8e583f */
[----:B------:R-:W-:Y:S01]  /*0bc0*/  MOV R2, UR42 ;  /* 0x0000002a00027c02 */ /* 0x000fe20008000f00 */
[----:B------:R-:W-:Y:S01]  /*0bd0*/  IMAD.U32 R3, RZ, RZ, UR43 ;  /* 0x0000002bff037e24 */ /* 0x000fe2000f8e00ff */
        /* <DEDUP_REMOVED lines=11> */
[----:B------:R-:W-:Y:S02]  /*0c90*/  PRMT R6, RZ, 0x7610, R6 ;  /* 0x00007610ff067816 */ /* 0x000fe40000000006 */
[C---:B------:R-:W-:Y:S02]  /*0ca0*/  LOP3.LUT R71, R0.reuse, 0xa0, RZ, 0xfc, !PT ;  /* 0x000000a000477812 */ /* 0x040fe400078efcff */
[----:B------:R-:W-:Y:S02]  /*0cb0*/  LOP3.LUT R70, R0, 0xc0, RZ, 0xfc, !PT ;  /* 0x000000c000467812 */ /* 0x000fe400078efcff */
[----:B------:R-:W-:Y:S02]  /*0cc0*/  ISETP.GE.AND P0, PT, R74, UR60, PT ;  /* 0x0000003c4a007c0c */ /* 0x000fe4000bf06270 */
[----:B------:R-:W-:Y:S02]  /*0cd0*/  LOP3.LUT R69, R0, 0xe0, RZ, 0xfc, !PT ;  /* 0x000000e000457812 */ /* 0x000fe400078efcff */
[----:B------:R-:W-:-:S02]  /*0ce0*/  ISETP.GE.AND P4, PT, R73, UR60, PT ;  /* 0x0000003c49007c0c */ /* 0x000fc4000bf86270 */
[----:B------:R-:W-:Y:S02]  /*0cf0*/  LOP3.LUT R68, R0, 0x100, RZ, 0xfc, !PT ;  /* 0x0000010000447812 */ /* 0x000fe400078efcff */
[----:B------:R-:W-:Y:S02]  /*0d00*/  ISETP.GE.AND P6, PT, R72, UR60, PT ;  /* 0x0000003c48007c0c */ /* 0x000fe4000bfc6270 */
[----:B------:R-:W-:Y:S01]  /*0d10*/  ISETP.GE.AND P5, PT, R71, UR60, PT ;  /* 0x0000003c47007c0c */ /* 0x000fe2000bfa6270 */
[----:B------:R-:W3:Y:S01]  /*0d20*/  @!P2 LDG.E.U16 R5, desc[UR16][R2.64] ;  /* 0x000000100205a981 */ /* 0x000ee2000c1e1500 */
[----:B------:R-:W-:Y:S02]  /*0d30*/  ISETP.GE.AND P3, PT, R70, UR60, PT ;  /* 0x0000003c46007c0c */ /* 0x000fe4000bf66270 */
[----:B------:R-:W-:Y:S01]  /*0d40*/  ISETP.GE.AND P2, PT, R69, UR60, PT ;  /* 0x0000003c45007c0c */ /* 0x000fe2000bf46270 */
[----:B------:R-:W4:Y:S01]  /*0d50*/  @!P1 LDG.E.U16 R6, desc[UR16][R2.64+0x40] ;  /* 0x0000401002069981 */ /* 0x000f22000c1e1500 */
[----:B------:R-:W-:-:S02]  /*0d60*/  ISETP.GE.AND P1, PT, R68, UR60, PT ;  /* 0x0000003c44007c0c */ /* 0x000fc4000bf26270 */
[----:B------:R-:W-:Y:S02]  /*0d70*/  PRMT R7, RZ, 0x7610, R7 ;  /* 0x00007610ff077816 */ /* 0x000fe40000000007 */
[----:B------:R-:W-:Y:S02]  /*0d80*/  PRMT R8, RZ, 0x7610, R8 ;  /* 0x00007610ff087816 */ /* 0x000fe40000000008 */
[----:B------:R-:W-:Y:S02]  /*0d90*/  PRMT R9, RZ, 0x7610, R9 ;  /* 0x00007610ff097816 */ /* 0x000fe40000000009 */
[----:B------:R-:W-:Y:S01]  /*0da0*/  PRMT R10, RZ, 0x7610, R10 ;  /* 0x00007610ff0a7816 */ /* 0x000fe2000000000a */
[----:B------:R-:W5:Y:S01]  /*0db0*/  @!P0 LDG.E.U16 R7, desc[UR16][R2.64+0x80] ;  /* 0x0000801002078981 */ /* 0x000f62000c1e1500 */
[C---:B------:R-:W-:Y:S02]  /*0dc0*/  LOP3.LUT R67, R0.reuse, 0x120, RZ, 0xfc, !PT ;  /* 0x0000012000437812 */ /* 0x040fe400078efcff */
[----:B------:R-:W-:Y:S01]  /*0dd0*/  PRMT R11, RZ, 0x7610, R11 ;  /* 0x00007610ff0b7816 */ /* 0x000fe2000000000b */
[----:B------:R-:W2:Y:S01]  /*0de0*/  @!P4 LDG.E.U16 R8, desc[UR16][R2.64+0xc0] ;  /* 0x0000c0100208c981 */ /* 0x000ea2000c1e1500 */
[----:B------:R-:W-:-:S02]  /*0df0*/  LOP3.LUT R66, R0, 0x140, RZ, 0xfc, !PT ;  /* 0x0000014000427812 */ /* 0x000fc400078efcff */
[----:B------:R-:W-:Y:S01]  /*0e00*/  PRMT R12, RZ, 0x7610, R12 ;  /* 0x00007610ff0c7816 */ /* 0x000fe2000000000c */
[----:B------:R-:W2:Y:S01]  /*0e10*/  @!P6 LDG.E.U16 R9, desc[UR16][R2.64+0x100] ;  /* 0x000100100209e981 */ /* 0x000ea2000c1e1500 */
[C---:B------:R-:W-:Y:S02]  /*0e20*/  LOP3.LUT R65, R0.reuse, 0x160, RZ, 0xfc, !PT ;  /* 0x0000016000417812 */ /* 0x040fe400078efcff */
[----:B------:R-:W-:Y:S01]  /*0e30*/  PRMT R13, RZ, 0x7610, R13 ;  /* 0x00007610ff0d7816 */ /* 0x000fe2000000000d */
[----:B------:R-:W2:Y:S01]  /*0e40*/  @!P5 LDG.E.U16 R10, desc[UR16][R2.64+0x140] ;  /* 0x00014010020ad981 */ /* 0x000ea2000c1e1500 */
[C---:B------:R-:W-:Y:S02]  /*0e50*/  LOP3.LUT R64, R0.reuse, 0x180, RZ, 0xfc, !PT ;  /* 0x0000018000407812 */ /* 0x040fe400078efcff */
[----:B------:R-:W-:Y:S01]  /*0e60*/  LOP3.LUT R63, R0, 0x1a0, RZ, 0xfc, !PT ;  /* 0x000001a0003f7812 */ /* 0x000fe200078efcff */
[----:B------:R-:W2:Y:S01]  /*0e70*/  @!P3 LDG.E.U16 R11, desc[UR16][R2.64+0x180] ;  /* 0x00018010020bb981 */ /* 0x000ea2000c1e1500 */
[----:B------:R-:W-:-:S02]  /*0e80*/  ISETP.GE.AND P0, PT, R67, UR60, PT ;  /* 0x0000003c43007c0c */ /* 0x000fc4000bf06270 */
[----:B------:R-:W-:Y:S01]  /*0e90*/  LOP3.LUT R62, R0, 0x1c0, RZ, 0xfc, !PT ;  /* 0x000001c0003e7812 */ /* 0x000fe200078efcff */
[----:B------:R-:W2:Y:S01]  /*0ea0*/  @!P2 LDG.E.U16 R12, desc[UR16][R2.64+0x1c0] ;  /* 0x0001c010020ca981 */ /* 0x000ea2000c1e1500 */
[----:B------:R-:W-:Y:S02]  /*0eb0*/  ISETP.GE.AND P4, PT, R66, UR60, PT ;  /* 0x0000003c42007c0c */ /* 0x000fe4000bf86270 */
[----:B------:R-:W-:Y:S01]  /*0ec0*/  LOP3.LUT R61, R0, 0x1e0, RZ, 0xfc, !PT ;  /* 0x000001e0003d7812 */ /* 0x000fe200078efcff */
[----:B------:R-:W2:Y:S01]  /*0ed0*/  @!P1 LDG.E.U16 R13, desc[UR16][R2.64+0x200] ;  /* 0x00020010020d9981 */ /* 0x000ea2000c1e1500 */
        /* <DEDUP_REMOVED lines=12> */
[----:B------:R-:W2:Y:S01]  /*0fa0*/  @!P4 LDG.E.U16 R14, desc[UR16][R2.64+0x280] ;  /* 0x00028010020ec981 */ /* 0x000ea2000c1e1500 */
[----:B------:R-:W-:-:S03]  /*0fb0*/  PRMT R21, RZ, 0x7610, R21 ;  /* 0x00007610ff157816 */ /* 0x000fc60000000015 */
[----:B------:R-:W2:Y:S04]  /*0fc0*/  @!P6 LDG.E.U16 R17, desc[UR16][R2.64+0x2c0] ;  /* 0x0002c0100211e981 */ /* 0x000ea8000c1e1500 */
[----:B------:R-:W2:Y:S04]  /*0fd0*/  @!P5 LDG.E.U16 R16, desc[UR16][R2.64+0x300] ;  /* 0x000300100210d981 */ /* 0x000ea8000c1e1500 */
[----:B------:R-:W2:Y:S04]  /*0fe0*/  @!P3 LDG.E.U16 R19, desc[UR16][R2.64+0x340] ;  /* 0x000340100213b981 */ /* 0x000ea8000c1e1500 */
[----:B------:R-:W2:Y:S04]  /*0ff0*/  @!P2 LDG.E.U16 R18, desc[UR16][R2.64+0x380] ;  /* 0x000380100212a981 */ /* 0x000ea8000c1e1500 */
[----:B------:R0:W2:Y:S01]  /*1000*/  @!P1 LDG.E.U16 R21, desc[UR16][R2.64+0x3c0] ;  /* 0x0003c01002159981 */ /* 0x0000a2000c1e1500 */
[----:B------:R-:W-:-:S04]  /*1010*/  IADD3 R20, R4, R77, RZ ;  /* 0x0000004d04147210 */ /* 0x000fc80007ffe0ff */
[C---:B------:R-:W-:Y:S01]  /*1020*/  IADD3 R25, R20.reuse, 0x20, RZ ;  /* 0x0000002014197810 */ /* 0x040fe20007ffe0ff */
[C---:B------:R-:W-:Y:S01]  /*1030*/  VIADD R27, R20.reuse, 0x40 ;  /* 0x00000040141b7836 */ /* 0x040fe20000000000 */
[C---:B------:R-:W-:Y:S01]  /*1040*/  IADD3 R29, R20.reuse, 0x60, RZ ;  /* 0x00000060141d7810 */ /* 0x040fe20007ffe0ff */
[C---:B------:R-:W-:Y:S01]  /*1050*/  VIADD R33, R20.reuse, 0xa0 ;  /* 0x000000a014217836 */ /* 0x040fe20000000000 */
[C---:B------:R-:W-:Y:S02]  /*1060*/  IADD3 R31, R20.reuse, 0x80, RZ ;  /* 0x00000080141f7810 */ /* 0x040fe40007ffe0ff */
[CC--:B------:R-:W-:Y:S02]  /*1070*/  LEA.HI.SX32 R23, R20.reuse, R20.reuse, 0x1b ;  /* 0x0000001414177211 */ /* 0x0c0fe400078fdaff */
[----:B------:R-:W-:Y:S01]  /*1080*/  LEA.HI.SX32 R25, R25, R20, 0x1b ;  /* 0x0000001419197211 */ /* 0x000fe200078fdaff */
[C---:B------:R-:W-:Y:S01]  /*1090*/  VIADD R39, R20.reuse, 0x100 ;  /* 0x0000010014277836 */ /* 0x040fe20000000000 */
[----:B------:R-:W-:-:S02]  /*10a0*/  IADD3 R35, R20, 0xc0, RZ ;  /* 0x000000c014237810 */ /* 0x000fc40007ffe0ff */
[C---:B------:R-:W-:Y:S02]  /*10b0*/  IADD3 R37, R20.reuse, 0xe0, RZ ;  /* 0x000000e014257810 */ /* 0x040fe40007ffe0ff */
[-C--:B------:R-:W-:Y:S02]  /*10c0*/  LEA.HI.SX32 R27, R27, R20.reuse, 0x1b ;  /* 0x000000141b1b7211 */ /* 0x080fe400078fdaff */
[-C--:B------:R-:W-:Y:S02]  /*10d0*/  LEA.HI.SX32 R29, R29, R20.reuse, 0x1b ;  /* 0x000000141d1d7211 */ /* 0x080fe400078fdaff */
[----:B------:R-:W-:Y:S01]  /*10e0*/  LEA.HI.SX32 R31, R31, R20, 0x1b ;  /* 0x000000141f1f7211 */ /* 0x000fe200078fdaff */
[----:B------:R-:W-:Y:S01]  /*10f0*/  IMAD R87, R25, 0x2, R76 ;  /* 0x0000000219577824 */ /* 0x000fe200078e024c */
[----:B------:R-:W-:Y:S01]  /*1100*/  LEA R88, R23, R76, 0x1 ;  /* 0x0000004c17587211 */ /* 0x000fe200078e08ff */
[C---:B------:R-:W-:Y:S01]  /*1110*/  VIADD R43, R20.reuse, 0x160 ;  /* 0x00000160142b7836 */ /* 0x040fe20000000000 */
[----:B0-----:R-:W-:-:S02]  /*1120*/  IADD3 R3, R20, 0x120, RZ ;  /* 0x0000012014037810 */ /* 0x001fc40007ffe0ff */
[C---:B------:R-:W-:Y:S02]  /*1130*/  IADD3 R41, R20.reuse, 0x140, RZ ;  /* 0x0000014014297810 */ /* 0x040fe40007ffe0ff */
[-C--:B------:R-:W-:Y:S02]  /*1140*/  LEA.HI.SX32 R33, R33, R20.reuse, 0x1b ;  /* 0x0000001421217211 */ /* 0x080fe400078fdaff */
[-C--:B------:R-:W-:Y:S02]  /*1150*/  LEA.HI.SX32 R35, R35, R20.reuse, 0x1b ;  /* 0x0000001423237211 */ /* 0x080fe400078fdaff */
[----:B------:R-:W-:Y:S02]  /*1160*/  LEA.HI.SX32 R37, R37, R20, 0x1b ;  /* 0x0000001425257211 */ /* 0x000fe400078fdaff */
[-C--:B------:R-:W-:Y:S01]  /*1170*/  LEA R86, R27, R76.reuse, 0x1 ;  /* 0x0000004c1b567211 */ /* 0x080fe200078e08ff */
[----:B------:R-:W-:Y:S01]  /*1180*/  IMAD R160, R31, 0x2, R76 ;  /* 0x000000021fa07824 */ /* 0x000fe200078e024c */
[----:B------:R-:W-:Y:S01]  /*1190*/  LEA R161, R29, R76, 0x1 ;  /* 0x0000004c1da17211 */ /* 0x000fe200078e08ff */
[C---:B------:R-:W-:Y:S01]  /*11a0*/  VIADD R49, R20.reuse, 0x1c0 ;  /* 0x000001c014317836 */ /* 0x040fe20000000000 */
[----:B------:R-:W-:-:S02]  /*11b0*/  IADD3 R45, R20, 0x180, RZ ;  /* 0x00000180142d7810 */ /* 0x000fc40007ffe0ff */
[----:B------:R-:W-:Y:S02]  /*11c0*/  IADD3 R47, R20, 0x1a0, RZ ;  /* 0x000001a0142f7810 */ /* 0x000fe40007ffe0ff */
[-C--:B------:R-:W-:Y:S02]  /*11d0*/  LEA.HI.SX32 R39, R39, R20.reuse, 0x1b ;  /* 0x0000001427277211 */ /* 0x080fe400078fdaff */
[-C--:B------:R-:W-:Y:S02]  /*11e0*/  LEA.HI.SX32 R3, R3, R20.reuse, 0x1b ;  /* 0x0000001403037211 */ /* 0x080fe400078fdaff */
[----:B------:R-:W-:Y:S02]  /*11f0*/  LEA.HI.SX32 R41, R41, R20, 0x1b ;  /* 0x0000001429297211 */ /* 0x000fe400078fdaff */
[-C--:B------:R-:W-:Y:S01]  /*1200*/  LEA R159, R33, R76.reuse, 0x1 ;  /* 0x0000004c219f7211 */ /* 0x080fe200078e08ff */
[----:B------:R-:W-:Y:S01]  /*1210*/  IMAD R157, R37, 0x2, R76 ;  /* 0x00000002259d7824 */ /* 0x000fe200078e024c */
[----:B------:R-:W-:-:S02]  /*1220*/  LEA R158, R35, R76, 0x1 ;  /* 0x0000004c239e7211 */ /* 0x000fc400078e08ff */
[----:B------:R-:W-:Y:S02]  /*1230*/  IADD3 R51, R20, 0x1e0, RZ ;  /* 0x000001e014337810 */ /* 0x000fe40007ffe0ff */
[-C--:B------:R-:W-:Y:S02]  /*1240*/  LEA.HI.SX32 R43, R43, R20.reuse, 0x1b ;  /* 0x000000142b2b7211 */ /* 0x080fe400078fdaff */
[-C--:B------:R-:W-:Y:S02]  /*1250*/  LEA.HI.SX32 R45, R45, R20.reuse, 0x1b ;  /* 0x000000142d2d7211 */ /* 0x080fe400078fdaff */
[----:B------:R-:W-:Y:S02]  /*1260*/  LEA.HI.SX32 R47, R47, R20, 0x1b ;  /* 0x000000142f2f7211 */ /* 0x000fe400078fdaff */
[----:B------:R-:W-:Y:S02]  /*1270*/  LEA R156, R39, R76, 0x1 ;  /* 0x0000004c279c7211 */ /* 0x000fe400078e08ff */
[----:B------:R-:W-:Y:S01]  /*1280*/  LEA R55, R77, R4, 0x4 ;  /* 0x000000044d377211 */ /* 0x000fe200078e20ff */
[----:B------:R-:W-:Y:S01]  /*1290*/  IMAD R153, R41, 0x2, R76 ;  /* 0x0000000229997824 */ /* 0x000fe200078e024c */
[----:B------:R-:W-:-:S02]  /*12a0*/  LEA R154, R3, R76, 0x1 ;  /* 0x0000004c039a7211 */ /* 0x000fc400078e08ff */
[-C--:B------:R-:W-:Y:S02]  /*12b0*/  LEA.HI.SX32 R49, R49, R20.reuse, 0x1b ;  /* 0x0000001431317211 */ /* 0x080fe400078fdaff */
[----:B------:R-:W-:Y:S02]  /*12c0*/  LEA.HI.SX32 R51, R51, R20, 0x1b ;  /* 0x0000001433337211 */ /* 0x000fe400078fdaff */
[-C--:B------:R-:W-:Y:S01]  /*12d0*/  LEA R60, R43, R76.reuse, 0x1 ;  /* 0x0000004c2b3c7211 */ /* 0x080fe200078e08ff */
[----:B------:R-:W-:Y:S01]  /*12e0*/  IMAD R58, R47, 0x2, R76 ;  /* 0x000000022f3a7824 */ /* 0x000fe200078e024c */
[-C--:B------:R-:W-:Y:S02]  /*12f0*/  LEA R59, R45, R76.reuse, 0x1 ;  /* 0x0000004c2d3b7211 */ /* 0x080fe400078e08ff */
[-C--:B------:R-:W-:Y:S02]  /*1300*/  LEA R57, R49, R76.reuse, 0x1 ;  /* 0x0000004c31397211 */ /* 0x080fe400078e08ff */
[----:B------:R-:W-:-:S02]  /*1310*/  LEA R56, R51, R76, 0x1 ;  /* 0x0000004c33387211 */ /* 0x000fc400078e08ff */
[----:B------:R-:W-:Y:S01]  /*1320*/  ISETP.GE.AND P0, PT, R70, UR60, PT ;  /* 0x0000003c46007c0c */ /* 0x000fe2000bf06270 */
[----:B------:R-:W-:Y:S01]  /*1330*/  IMAD.U32 R2, RZ, RZ, UR44 ;  /* 0x0000002cff027e24 */ /* 0x000fe2000f8e00ff */
[----:B------:R-:W-:-:S03]  /*1340*/  MOV R3, UR45 ;  /* 0x0000002d00037c02 */ /* 0x000fc60008000f00 */
[C---:B------:R-:W-:Y:S01]  /*1350*/  IMAD.WIDE R2, R0.reuse, 0x2, R2 ;  /* 0x0000000200027825 */ /* 0x040fe200078e0202 */
[----:B------:R-:W-:Y:S02]  /*1360*/  ISETP.GE.AND P1, PT, R0, UR60, PT ;  /* 0x0000003c00007c0c */ /* 0x000fe4000bf26270 */
[----:B------:R-:W-:Y:S02]  /*1370*/  ISETP.GE.AND P2, PT, R75, UR60, PT ;  /* 0x0000003c4b007c0c */ /* 0x000fe4000bf46270 */
[----:B------:R-:W-:Y:S02]  /*1380*/  ISETP.GE.AND P3, PT, R74, UR60, PT ;  /* 0x0000003c4a007c0c */ /* 0x000fe4000bf66270 */
[----:B------:R-:W-:Y:S02]  /*1390*/  ISETP.GE.AND P4, PT, R71, UR60, PT ;  /* 0x0000003c47007c0c */ /* 0x000fe4000bf86270 */
[----:B------:R-:W-:Y:S02]  /*13a0*/  ISETP.GE.AND P5, PT, R73, UR60, PT ;  /* 0x0000003c49007c0c */ /* 0x000fe4000bfa6270 */
[----:B------:R-:W-:-:S02]  /*13b0*/  ISETP.GE.AND P6, PT, R72, UR60, PT ;  /* 0x0000003c48007c0c */ /* 0x000fc4000bfc6270 */
[----:B------:R-:W-:Y:S01]  /*13c0*/  PRMT R4, RZ, 0x7610, R4 ;  /* 0x00007610ff047816 */ /* 0x000fe20000000004 */
[----:B---3--:R0:W-:Y:S04]  /*13d0*/  STS.U16 [R88], R5 ;  /* 0x0000000558007388 */ /* 0x0081e80000000400 */
[----:B----4-:R-:W-:Y:S04]  /*13e0*/  STS.U16 [R87+0x40], R6 ;  /* 0x0000400657007388 */ /* 0x010fe80000000400 */
[----:B-----5:R-:W-:Y:S04]  /*13f0*/  STS.U16 [R86+0x80], R7 ;  /* 0x0000800756007388 */ /* 0x020fe80000000400 */
[----:B--2---:R-:W-:Y:S01]  /*1400*/  STS.U16 [R161+0xc0], R8 ;  /* 0x0000c008a1007388 */ /* 0x004fe20000000400 */
[----:B0-----:R-:W-:-:S03]  /*1410*/  LEA.HI.SX32 R5, R55, R55, 0x1b ;  /* 0x0000003737057211 */ /* 0x001fc600078fdaff */
[----:B------:R-:W-:Y:S04]  /*1420*/  STS.U16 [R160+0x100], R9 ;  /* 0x00010009a0007388 */ /* 0x000fe80000000400 */
[----:B------:R-:W-:Y:S04]  /*1430*/  STS.U16 [R159+0x140], R10 ;  /* 0x0001400a9f007388 */ /* 0x000fe80000000400 */
[----:B------:R0:W-:Y:S04]  /*1440*/  STS.U16 [R158+0x180], R11 ;  /* 0x0001800b9e007388 */ /* 0x0001e80000000400 */
[----:B------:R-:W-:Y:S04]  /*1450*/  STS.U16 [R157+0x1c0], R12 ;  /* 0x0001c00c9d007388 */ /* 0x000fe80000000400 */
[----:B------:R-:W-:Y:S01]  /*1460*/  STS.U16 [R156+0x200], R13 ;  /* 0x0002000d9c007388 */ /* 0x000fe20000000400 */
[----:B------:R-:W-:-:S03]  /*1470*/  IMAD R54, R5, 0x2, R76 ;  /* 0x0000000205367824 */ /* 0x000fc600078e024c */
[----:B------:R-:W-:Y:S04]  /*1480*/  STS.U16 [R154+0x240], R15 ;  /* 0x0002400f9a007388 */ /* 0x000fe80000000400 */
[----:B------:R1:W-:Y:S04]  /*1490*/  STS.U16 [R153+0x280], R14 ;  /* 0x0002800e99007388 */ /* 0x0003e80000000400 */
[----:B------:R-:W-:Y:S04]  /*14a0*/  STS.U16 [R60+0x2c0], R17 ;  /* 0x0002c0113c007388 */ /* 0x000fe80000000400 */
        /* <DEDUP_REMOVED lines=21> */
[----:B0-----:R-:W-:Y:S01]  /*1600*/  PRMT R11, RZ, 0x7610, R11 ;  /* 0x00007610ff0b7816 */ /* 0x001fe2000000000b */
[----:B------:R-:W-:Y:S01]  /*1610*/  BAR.SYNC.DEFER_BLOCKING 0x0 ;  /* 0x0000000000007b1d */ /* 0x000fe20000010000 */
[----:B-1----:R-:W-:-:S05]  /*1620*/  PRMT R14, RZ, 0x7610, R14 ;  /* 0x00007610ff0e7816 */ /* 0x002fca000000000e */
[----:B------:R-:W5:Y:S01]  /*1630*/  @!P0 LDG.E.U16 R11, desc[UR16][R2.64+0x180] ;  /* 0x00018010020b8981 */ /* 0x000f62000c1e1500 */
[----:B------:R-:W-:Y:S02]  /*1640*/  ISETP.GE.AND P0, PT, R69, UR60, PT ;  /* 0x0000003c45007c0c */ /* 0x000fe4000bf06270 */
[----:B------:R-:W-:Y:S02]  /*1650*/  PRMT R13, RZ, 0x7610, R13 ;  /* 0x00007610ff0d7816 */ /* 0x000fe4000000000d */
[----:B------:R-:W-:Y:S02]  /*1660*/  PRMT R6, RZ, 0x7610, R6 ;  /* 0x00007610ff067816 */ /* 0x000fe40000000006 */
[----:B------:R-:W-:Y:S02]  /*1670*/  PRMT R7, RZ, 0x7610, R7 ;  /* 0x00007610ff077816 */ /* 0x000fe40000000007 */
[----:B------:R-:W-:Y:S02]  /*1680*/  PRMT R8, RZ, 0x7610, R8 ;  /* 0x00007610ff087816 */ /* 0x000fe40000000008 */
[----:B------:R-:W-:Y:S01]  /*1690*/  PRMT R12, RZ, 0x7610, R12 ;  /* 0x00007610ff0c7816 */ /* 0x000fe2000000000c */
[----:B------:R-:W5:Y:S04]  /*16a0*/  @!P1 LDG.E.U16 R6, desc[UR16][R2.64] ;  /* 0x0000001002069981 */ /* 0x000f68000c1e1500 */
[----:B------:R-:W5:Y:S01]  /*16b0*/  @!P0 LDG.E.U16 R14, desc[UR16][R2.64+0x1c0] ;  /* 0x0001c010020e8981 */ /* 0x000f62000c1e1500 */
[----:B------:R-:W-:-:S02]  /*16c0*/  ISETP.GE.AND P0, PT, R68, UR60, PT ;  /* 0x0000003c44007c0c */ /* 0x000fc4000bf06270 */
[----:B------:R-:W-:Y:S01]  /*16d0*/  PRMT R10, RZ, 0x7610, R10 ;  /* 0x00007610ff0a7816 */ /* 0x000fe2000000000a */
[----:B------:R-:W5:Y:S01]  /*16e0*/  @!P2 LDG.E.U16 R7, desc[UR16][R2.64+0x40] ;  /* 0x000040100207a981 */ /* 0x000f62000c1e1500 */
[----:B------:R-:W-:Y:S02]  /*16f0*/  PRMT R9, RZ, 0x7610, R9 ;  /* 0x00007610ff097816 */ /* 0x000fe40000000009 */
[----:B------:R-:W-:Y:S01]  /*1700*/  ISETP.GE.AND P1, PT, R66, UR60, PT ;  /* 0x0000003c42007c0c */ /* 0x000fe2000bf26270 */
[----:B------:R-:W5:Y:S01]  /*1710*/  @!P3 LDG.E.U16 R8, desc[UR16][R2.64+0x80] ;  /* 0x000080100208b981 */ /* 0x000f62000c1e1500 */
[----:B------:R-:W-:-:S03]  /*1720*/  ISETP.GE.AND P2, PT, R65, UR60, PT ;  /* 0x0000003c41007c0c */ /* 0x000fc6000bf46270 */
[----:B------:R-:W5:Y:S04]  /*1730*/  @!P4 LDG.E.U16 R12, desc[UR16][R2.64+0x140] ;  /* 0x00014010020cc981 */ /* 0x000f68000c1e1500 */
        /* <DEDUP_REMOVED lines=8> */
[----:B------:R-:W-:Y:S02]  /*17c0*/  PRMT R15, RZ, 0x7610, R15 ;  /* 0x00007610ff0f7816 */ /* 0x000fe4000000000f */
[----:B--2---:R-:W-:Y:S02]  /*17d0*/  PRMT R16, RZ, 0x7610, R16 ;  /* 0x00007610ff107816 */ /* 0x004fe40000000010 */
[----:B------:R-:W-:Y:S01]  /*17e0*/  PRMT R17, RZ, 0x7610, R17 ;  /* 0x00007610ff117816 */ /* 0x000fe20000000011 */
[----:B------:R-:W2:Y:S01]  /*17f0*/  @!P3 LDG.E.U16 R4, desc[UR16][R2.64+0x300] ;  /* 0x000300100204b981 */ /* 0x000ea2000c1e1500 */
[----:B---3--:R-:W-:Y:S02]  /*1800*/  PRMT R19, RZ, 0x7610, R19 ;  /* 0x00007610ff137816 */ /* 0x008fe40000000013 */
[----:B----4-:R-:W-:Y:S01]  /*1810*/  PRMT R18, RZ, 0x7610, R18 ;  /* 0x00007610ff127816 */ /* 0x010fe20000000012 */
[----:B------:R-:W3:Y:S01]  /*1820*/  @!P0 LDG.E.U16 R15, desc[UR16][R2.64+0x240] ;  /* 0x00024010020f8981 */ /* 0x000ee2000c1e1500 */
[----:B-----5:R-:W-:-:S03]  /*1830*/  PRMT R21, RZ, 0x7610, R21 ;  /* 0x00007610ff157816 */ /* 0x020fc60000000015 */
[----:B------:R-:W4:Y:S04]  /*1840*/  @!P1 LDG.E.U16 R16, desc[UR16][R2.64+0x280] ;  /* 0x0002801002109981 */ /* 0x000f28000c1e1500 */
[----:B------:R-:W5:Y:S04]  /*1850*/  @!P2 LDG.E.U16 R17, desc[UR16][R2.64+0x2c0] ;  /* 0x0002c0100211a981 */ /* 0x000f68000c1e1500 */
[----:B------:R-:W2:Y:S04]  /*1860*/  @!P4 LDG.E.U16 R19, desc[UR16][R2.64+0x340] ;  /* 0x000340100213c981 */ /* 0x000ea8000c1e1500 */
[----:B------:R-:W2:Y:S04]  /*1870*/  @!P5 LDG.E.U16 R18, desc[UR16][R2.64+0x380] ;  /* 0x000380100212d981 */ /* 0x000ea8000c1e1500 */
[----:B------:R0:W2:Y:S01]  /*1880*/  @!P6 LDG.E.U16 R21, desc[UR16][R2.64+0x3c0] ;  /* 0x0003c0100215e981 */ /* 0x0000a2000c1e1500 */
        /* <DEDUP_REMOVED lines=17> */
[----:B------:R-:W-:Y:S04]  /*19a0*/  STS.U16 [R88], R6 ;  /* 0x0000000658007388 */ /* 0x000fe80000000400 */
[----:B------:R-:W-:Y:S04]  /*19b0*/  STS.U16 [R87+0x40], R7 ;  /* 0x0000400757007388 */ /* 0x000fe80000000400 */
[----:B------:R-:W-:Y:S04]  /*19c0*/  STS.U16 [R86+0x80], R8 ;  /* 0x0000800856007388 */ /* 0x000fe80000000400 */
[----:B------:R-:W-:Y:S04]  /*19d0*/  STS.U16 [R161+0xc0], R10 ;  /* 0x0000c00aa1007388 */ /* 0x000fe80000000400 */
[----:B------:R-:W-:Y:S04]  /*19e0*/  STS.U16 [R160+0x100], R9 ;  /* 0x00010009a0007388 */ /* 0x000fe80000000400 */
[----:B------:R-:W-:Y:S04]  /*19f0*/  STS.U16 [R159+0x140], R12 ;  /* 0x0001400c9f007388 */ /* 0x000fe80000000400 */
[----:B------:R0:W-:Y:S04]  /*1a00*/  STS.U16 [R158+0x180], R11 ;  /* 0x0001800b9e007388 */ /* 0x0001e80000000400 */
[----:B------:R1:W-:Y:S04]  /*1a10*/  STS.U16 [R157+0x1c0], R14 ;  /* 0x0001c00e9d007388 */ /* 0x0003e80000000400 */
[----:B------:R-:W-:Y:S04]  /*1a20*/  STS.U16 [R156+0x200], R13 ;  /* 0x0002000d9c007388 */ /* 0x000fe80000000400 */
[----:B---3--:R-:W-:Y:S04]  /*1a30*/  STS.U16 [R154+0x240], R15 ;  /* 0x0002400f9a007388 */ /* 0x008fe80000000400 */
[----:B----4-:R-:W-:Y:S04]  /*1a40*/  STS.U16 [R153+0x280], R16 ;  /* 0x0002801099007388 */ /* 0x010fe80000000400 */
[----:B-----5:R-:W-:Y:S04]  /*1a50*/  STS.U16 [R60+0x2c0], R17 ;  /* 0x0002c0113c007388 */ /* 0x020fe80000000400 */
[----:B--2---:R-:W-:Y:S04]  /*1a60*/  STS.U16 [R59+0x300], R4 ;  /* 0x000300043b007388 */ /* 0x004fe80000000400 */
[----:B------:R-:W-:Y:S04]  /*1a70*/  STS.U16 [R58+0x340], R19 ;  /* 0x000340133a007388 */ /* 0x000fe80000000400 */
[----:B------:R-:W-:Y:S04]  /*1a80*/  STS.U16 [R57+0x380], R18 ;  /* 0x0003801239007388 */ /* 0x000fe80000000400 */
[----:B------:R2:W-:Y:S01]  /*1a90*/  STS.U16 [R56+0x3c0], R21 ;  /* 0x0003c01538007388 */ /* 0x0005e20000000400 */
[----:B------:R-:W-:-:S03]  /*1aa0*/  NOP ;  /* 0x0000000000007918 */ /* 0x000fc60000000000 */
[----:B------:R-:W3:Y:S04]  /*1ab0*/  LDS.U16 R15, [R54] ;  /* 0x00000000360f7984 */ /* 0x000ee80000000400 */
[----:B------:R-:W4:Y:S04]  /*1ac0*/  LDS.U16 R16, [R54+0x2] ;  /* 0x0000020036107984 */ /* 0x000f280000000400 */
        /* <DEDUP_REMOVED lines=17> */
[----:B-1----:R-:W-:Y:S02]  /*1be0*/  PRMT R14, RZ, 0x7610, R14 ;  /* 0x00007610ff0e7816 */ /* 0x002fe4000000000e */
[----:B------:R-:W5:Y:S01]  /*1bf0*/  @!P0 LDG.E.U16 R11, desc[UR16][R2.64] ;  /* 0x00000010020b8981 */ /* 0x000f62000c1e1500 */
[----:B------:R-:W-:-:S03]  /*1c00*/  ISETP.GE.AND P0, PT, R74, UR60, PT ;  /* 0x0000003c4a007c0c */ /* 0x000fc6000bf06270 */
[----:B------:R-:W5:Y:S01]  /*1c10*/  @!P1 LDG.E.U16 R12, desc[UR16][R2.64+0x40] ;  /* 0x00004010020c9981 */ /* 0x000f62000c1e1500 */
[----:B------:R-:W-:Y:S02]  /*1c20*/  ISETP.GE.AND P1, PT, R73, UR60, PT ;  /* 0x0000003c49007c0c */ /* 0x000fe4000bf26270 */
[----:B--2---:R-:W-:Y:S01]  /*1c30*/  PRMT R21, RZ, 0x7610, R21 ;  /* 0x00007610ff157816 */ /* 0x004fe20000000015 */
        /* <DEDUP_REMOVED lines=42> */
[----:B---3--:R-:W-:Y:S01]  /*1ee0*/  SHF.L.U32 R15, R15, 0x10, RZ ;  /* 0x000000100f0f7819 */ /* 0x008fe200000006ff */
[----:B----4-:R-:W-:Y:S01]  /*1ef0*/  IMAD.U32 R16, R16, 0x10000, RZ ;  /* 0x0001000010107824 */ /* 0x010fe200078e00ff */
[----:B-----5:R-:W-:Y:S01]  /*1f00*/  SHF.L.U32 R17, R17, 0x10, RZ ;  /* 0x0000001011117819 */ /* 0x020fe200000006ff */
[----:B------:R-:W-:Y:S01]  /*1f10*/  IMAD.U32 R22, R22, 0x10000, RZ ;  /* 0x0001000016167824 */ /* 0x000fe200078e00ff */
[----:B------:R-:W-:-:S02]  /*1f20*/  SHF.L.U32 R20, R20, 0x10, RZ ;  /* 0x0000001014147819 */ /* 0x000fc400000006ff */
[----:B------:R-:W-:Y:S01]  /*1f30*/  SHF.L.U32 R19, R19, 0x10, RZ ;  /* 0x0000001013137819 */ /* 0x000fe200000006ff */
[----:B------:R-:W-:Y:S01]  /*1f40*/  FADD.FTZ R51, R17, UR5 ;  /* 0x0000000511337e21 */ /* 0x000fe20008010000 */
[----:B------:R-:W-:Y:S01]  /*1f50*/  SHF.L.U32 R18, R18, 0x10, RZ ;  /* 0x0000001012127819 */ /* 0x000fe200000006ff */
[----:B------:R-:W-:Y:S01]  /*1f60*/  FADD.FTZ R49, R22, UR5 ;  /* 0x0000000516317e21 */ /* 0x000fe20008010000 */
[----:B------:R-:W-:Y:S01]  /*1f70*/  BSSY B0, `(.L_x_1487) ;  /* 0x0000077000007945 */ /* 0x000fe20003800000 */
[----:B------:R-:W-:Y:S01]  /*1f80*/  SHF.L.U32 R23, R23, 0x10, RZ ;  /* 0x0000001017177819 */ /* 0x000fe200000006ff */
[----:B------:R-:W-:Y:S04]  /*1f90*/  STS.U16 [R88], R11 ;  /* 0x0000000b58007388 */ /* 0x000fe80000000400 */
[----:B------:R-:W-:Y:S04]  /*1fa0*/  STS.U16 [R87+0x40], R12 ;  /* 0x0000400c57007388 */ /* 0x000fe80000000400 */
[----:B--2---:R-:W-:Y:S04]  /*1fb0*/  STS.U16 [R86+0x80], R14 ;  /* 0x0000800e56007388 */ /* 0x004fe80000000400 */
[----:B------:R-:W-:Y:S04]  /*1fc0*/  STS.U16 [R161+0xc0], R24 ;  /* 0x0000c018a1007388 */ /* 0x000fe80000000400 */
[----:B------:R-:W-:Y:S04]  /*1fd0*/  STS.U16 [R160+0x100], R21 ;  /* 0x00010015a0007388 */ /* 0x000fe80000000400 */
[----:B------:R0:W-:Y:S04]  /*1fe0*/  STS.U16 [R159+0x140], R26 ;  /* 0x0001401a9f007388 */ /* 0x0001e80000000400 */
[----:B------:R-:W-:Y:S04]  /*1ff0*/  STS.U16 [R158+0x180], R25 ;  /* 0x000180199e007388 */ /* 0x000fe80000000400 */
[----:B------:R-:W-:Y:S04]  /*2000*/  STS.U16 [R157+0x1c0], R28 ;  /* 0x0001c01c9d007388 */ /* 0x000fe80000000400 */
[----:B------:R1:W-:Y:S04]  /*2010*/  STS.U16 [R156+0x200], R27 ;  /* 0x0002001b9c007388 */ /* 0x0003e80000000400 */
[----:B------:R-:W-:Y:S04]  /*2020*/  STS.U16 [R154+0x240], R29 ;  /* 0x0002401d9a007388 */ /* 0x000fe80000000400 */
[----:B------:R2:W-:Y:S04]  /*2030*/  STS.U16 [R153+0x280], R30 ;  /* 0x0002801e99007388 */ /* 0x0005e80000000400 */
[----:B------:R-:W-:Y:S04]  /*2040*/  STS.U16 [R60+0x2c0], R31 ;  /* 0x0002c01f3c007388 */ /* 0x000fe80000000400 */
[----:B------:R-:W-:Y:S01]  /*2050*/  STS.U16 [R59+0x300], R32 ;  /* 0x000300203b007388 */ /* 0x000fe20000000400 */
[----:B0-----:R-:W-:Y:S01]  /*2060*/  IMAD.U32 R26, R80, 0x10000, RZ ;  /* 0x00010000501a7824 */ /* 0x001fe200078e00ff */
[----:B-1----:R-:W-:Y:S01]  /*2070*/  SHF.L.U32 R27, R79, 0x10, RZ ;  /* 0x000000104f1b7819 */ /* 0x002fe200000006ff */
[----:B--2---:R-:W0:Y:S01]  /*2080*/  LDC R30, c[0x0][0x21c] ;  /* 0x00008700ff1e7b82 */ /* 0x004e220000000800 */
        /* <DEDUP_REMOVED lines=9> */
[----:B------:R-:W0:Y:S04]  /*2120*/  LDS.U16 R14, [R54+0x8] ;  /* 0x00000800360e7984 */ /* 0x000e280000000400 */
[----:B------:R-:W0:Y:S04]  /*2130*/  LDS.U16 R24, [R54+0xc] ;  /* 0x00000c0036187984 */ /* 0x000e280000000400 */
[----:B------:R-:W0:Y:S01]  /*2140*/  LDS.U16 R25, [R54+0xe] ;  /* 0x00000e0036197984 */ /* 0x000e220000000400 */
[----:B-1----:R-:W-:Y:S01]  /*2150*/  SHF.L.U32 R80, R2, 0x10, RZ ;  /* 0x0000001002507819 */ /* 0x002fe200000006ff */
[----:B--2---:R-:W-:-:S04]  /*2160*/  IMAD.U32 R79, R3, 0x10000, RZ ;  /* 0x00010000034f7824 */ /* 0x004fc800078e00ff */
[----:B------:R-:W-:Y:S01]  /*2170*/  FFMA.FTZ R26, R80, R26, R85 ;  /* 0x0000001a501a7223 */ /* 0x000fe20000010055 */
[----:B------:R-:W-:Y:S02]  /*2180*/  SHF.L.U32 R3, R84, 0x10, RZ ;  /* 0x0000001054037819 */ /* 0x000fe400000006ff */
[----:B---3--:R-:W-:Y:S01]  /*2190*/  SHF.L.U32 R37, R11, 0x10, RZ ;  /* 0x000000100b257819 */ /* 0x008fe200000006ff */
[----:B------:R-:W-:Y:S01]  /*21a0*/  FFMA.FTZ R26, R79, R27, R26 ;  /* 0x0000001b4f1a7223 */ /* 0x000fe2000001001a */
[----:B----4-:R-:W-:-:S03]  /*21b0*/  SHF.L.U32 R34, R21, 0x10, RZ ;  /* 0x0000001015227819 */ /* 0x010fc600000006ff */
[----:B------:R-:W-:Y:S01]  /*21c0*/  FFMA.FTZ R3, R37, R3, R26 ;  /* 0x0000000325037223 */ /* 0x000fe2000001001a */
[----:B------:R-:W1:Y:S04]  /*21d0*/  LDS.U16 R21, [R54+0x12] ;  /* 0x0000120036157984 */ /* 0x000e680000000400 */
[----:B------:R-:W2:Y:S01]  /*21e0*/  LDS.U16 R26, [R54+0x10] ;  /* 0x00001000361a7984 */ /* 0x000ea20000000400 */
[----:B------:R-:W-:Y:S01]  /*21f0*/  IMAD.U32 R2, R36, 0x10000, RZ ;  /* 0x0001000024027824 */ /* 0x000fe200078e00ff */
[----:B-----5:R-:W-:Y:S01]  /*2200*/  SHF.L.U32 R36, R12, 0x10, RZ ;  /* 0x000000100c247819 */ /* 0x020fe200000006ff */
[----:B0-----:R-:W-:Y:S01]  /*2210*/  IMAD.U32 R35, R14, 0x10000, RZ ;  /* 0x000100000e237824 */ /* 0x001fe200078e00ff */
[----:B------:R-:W-:Y:S01]  /*2220*/  SHF.L.U32 R11, R53, 0x10, RZ ;  /* 0x00000010350b7819 */ /* 0x000fe200000006ff */
[----:B------:R0:W3:Y:S02]  /*2230*/  LDS.U16 R27, [R54+0x14] ;  /* 0x00001400361b7984 */ /* 0x0000e40000000400 */
[----:B------:R-:W-:Y:S01]  /*2240*/  FFMA.FTZ R2, R36, R2, R3 ;  /* 0x0000000224027223 */ /* 0x000fe20000010003 */
[----:B------:R-:W-:Y:S01]  /*2250*/  SHF.L.U32 R3, R83, 0x10, RZ ;  /* 0x0000001053037819 */ /* 0x000fe200000006ff */
[----:B------:R0:W4:Y:S04]  /*2260*/  LDS.U16 R14, [R54+0x16] ;  /* 0x00001600360e7984 */ /* 0x0001280000000400 */
[----:B------:R-:W-:Y:S01]  /*2270*/  FFMA.FTZ R2, R35, R3, R2 ;  /* 0x0000000323027223 */ /* 0x000fe20000010002 */
[----:B------:R0:W0:Y:S03]  /*2280*/  LDS.U16 R12, [R54+0x18] ;  /* 0x00001800360c7984 */ /* 0x0000260000000400 */
[----:B------:R-:W-:Y:S01]  /*2290*/  FFMA.FTZ R28, R34, R11, R2 ;  /* 0x0000000b221c7223 */ /* 0x000fe20000010002 */
[----:B------:R0:W0:Y:S04]  /*22a0*/  LDS.U16 R3, [R54+0x1c] ;  /* 0x00001c0036037984 */ /* 0x0000280000000400 */
[----:B------:R0:W0:Y:S04]  /*22b0*/  LDS.U16 R11, [R54+0x1a] ;  /* 0x00001a00360b7984 */ /* 0x0000280000000400 */
[----:B------:R0:W0:Y:S01]  /*22c0*/  LDS.U16 R2, [R54+0x1e] ;  /* 0x00001e0036027984 */ /* 0x0000220000000400 */
[----:B------:R-:W-:Y:S01]  /*22d0*/  SHF.L.U32 R33, R24, 0x10, RZ ;  /* 0x0000001018217819 */ /* 0x000fe200000006ff */
[----:B------:R-:W-:-:S02]  /*22e0*/  IMAD.U32 R32, R25, 0x10000, RZ ;  /* 0x0001000019207824 */ /* 0x000fc400078e00ff */
[----:B------:R0:W-:Y:S04]  /*22f0*/  STL [R1+0x88], R80 ;  /* 0x0000885001007387 */ /* 0x0001e80000100800 */
[----:B------:R0:W-:Y:S01]  /*2300*/  STL [R1+0x84], R79 ;  /* 0x0000844f01007387 */ /* 0x0001e20000100800 */
[----:B-1----:R-:W-:-:S03]  /*2310*/  IMAD.U32 R24, R21, 0x10000, RZ ;  /* 0x0001000015187824 */ /* 0x002fc600078e00ff */
[----:B------:R1:W-:Y:S01]  /*2320*/  STL [R1+0x80], R37 ;  /* 0x0000802501007387 */ /* 0x0003e20000100800 */
[----:B--2---:R-:W-:-:S03]  /*2330*/  IMAD.U32 R26, R26, 0x10000, RZ ;  /* 0x000100001a1a7824 */ /* 0x004fc600078e00ff */
        /* <DEDUP_REMOVED lines=9> */
[----:B------:R-:W-:Y:S01]  /*23d0*/  IMAD.U32 R29, R52, 0x10000, RZ ;  /* 0x00010000341d7824 */ /* 0x000fe200078e00ff */
[----:B------:R-:W-:-:S03]  /*23e0*/  SHF.L.U32 R31, R50, 0x10, RZ ;  /* 0x00000010321f7819 */ /* 0x000fc600000006ff */
[----:B------:R-:W-:Y:S01]  /*23f0*/  FFMA.FTZ R28, R33, R29, R28 ;  /* 0x0000001d211c7223 */ /* 0x000fe2000001001c */
[----:B------:R-:W-:Y:S01]  /*2400*/  SHF.L.U32 R25, R48, 0x10, RZ ;  /* 0x0000001030197819 */ /* 0x000fe200000006ff */
[----:B------:R-:W-:Y:S01]  /*2410*/  FADD.FTZ R52, R16, UR5 ;  /* 0x0000000510347e21 */ /* 0x000fe20008010000 */
[----:B------:R-:W-:Y:S01]  /*2420*/  FADD.FTZ R50, R20, UR5 ;  /* 0x0000000514327e21 */ /* 0x000fe20008010000 */
[----:B------:R-:W-:Y:S01]  /*2430*/  FADD.FTZ R48, R19, UR5 ;  /* 0x0000000513307e21 */ /* 0x000fe20008010000 */
[----:B------:R-:W-:Y:S01]  /*2440*/  FFMA.FTZ R28, R32, R31, R28 ;  /* 0x0000001f201c7223 */ /* 0x000fe2000001001c */
[----:B------:R-:W-:Y:S01]  /*2450*/  ISETP.GE.AND P5, PT, R30, 0x1, PT ;  /* 0x000000011e00780c */ /* 0x000fe20003fa6270 */
[----:B------:R-:W-:Y:S01]  /*2460*/  FADD.FTZ R47, R18, UR5 ;  /* 0x00000005122f7e21 */ /* 0x000fe20008010000 */
[----:B------:R-:W-:Y:S01]  /*2470*/  FSETP.GTU.FTZ.AND P3, PT, R52, 20, PT ;  /* 0x41a000003400780b */ /* 0x000fe20003f7c000 */
[----:B------:R-:W-:Y:S01]  /*2480*/  FFMA.FTZ R25, R26, R25, R28 ;  /* 0x000000191a197223 */ /* 0x000fe2000001001c */
[----:B------:R-:W-:-:S02]  /*2490*/  FSETP.GTU.FTZ.AND P2, PT, R51, 20, PT ;  /* 0x41a000003300780b */ /* 0x000fc40003f5c000 */
[----:B------:R-:W-:Y:S02]  /*24a0*/  FSETP.GTU.FTZ.AND P1, PT, R50, 20, PT ;  /* 0x41a000003200780b */ /* 0x000fe40003f3c000 */
[----:B------:R-:W-:Y:S02]  /*24b0*/  FSETP.GTU.FTZ.AND P0, PT, R49, 20, PT ;  /* 0x41a000003100780b */ /* 0x000fe40003f1c000 */
[----:B------:R-:W-:Y:S02]  /*24c0*/  FSETP.GTU.FTZ.AND P6, PT, R48, 20, PT ;  /* 0x41a000003000780b */ /* 0x000fe40003fdc000 */
[----:B------:R-:W-:Y:S01]  /*24d0*/  SHF.L.U32 R20, R82, 0x10, RZ ;  /* 0x0000001052147819 */ /* 0x000fe200000006ff */
[----:B01-34-:R-:W-:Y:S10]  /*24e0*/  @P4 BRA `(.L_x_1488) ;  /* 0x00000000007c4947 */ /* 0x01bff40003800000 */
        /* <DEDUP_REMOVED lines=31> */
.L_x_1488:
[----:B------:R-:W-:Y:S05]  /*26e0*/  BSYNC B0 ;  /* 0x0000000000007941 */ /* 0x000fea0003800000 */
.L_x_1487:
[----:B------:R-:W-:Y:S01]  /*26f0*/  SHF.L.U32 R21, R27, 0x10, RZ ;  /* 0x000000101b157819 */ /* 0x000fe200000006ff */
[----:B------:R-:W-:Y:S01]  /*2700*/  BSSY B0, `(.L_x_1489) ;  /* 0x0000027000007945 */ /* 0x000fe20003800000 */
[----:B------:R-:W-:Y:S01]  /*2710*/  IMAD.U32 R17, R46, 0x10000, RZ ;  /* 0x000100002e117824 */ /* 0x000fe200078e00ff */
[----:B------:R-:W-:Y:S01]  /*2720*/  FSETP.GTU.FTZ.AND P4, PT, R47, 20, PT ;  /* 0x41a000002f00780b */ /* 0x000fe20003f9c000 */
[----:B------:R-:W-:Y:S01]  /*2730*/  FFMA.FTZ R20, R24, R20, R25 ;  /* 0x0000001418147223 */ /* 0x000fe20000010019 */
[----:B------:R0:W-:Y:S01]  /*2740*/  STL [R1+0x60], R21 ;  /* 0x0000601501007387 */ /* 0x0001e20000100800 */
[----:B------:R-:W-:Y:S01]  /*2750*/  SHF.L.U32 R45, R13, 0x10, RZ ;  /* 0x000000100d2d7819 */ /* 0x000fe200000006ff */
[----:B------:R-:W-:Y:S01]  /*2760*/  FADD.FTZ R46, R23, UR5 ;  /* 0x00000005172e7e21 */ /* 0x000fe20008010000 */
[----:B------:R-:W-:Y:S08]  /*2770*/  @P3 BRA `(.L_x_1490) ;  /* 0x00000000007c3947 */ /* 0x000ff00003800000 */
        /* <DEDUP_REMOVED lines=31> */
.L_x_1490:
[----:B------:R-:W-:Y:S05]  /*2970*/  BSYNC B0 ;  /* 0x0000000000007941 */ /* 0x000fea0003800000 */
.L_x_1489:
[----:B------:R-:W-:Y:S01]  /*2980*/  FFMA.FTZ R17, R21, R17, R20 ;  /* 0x0000001115117223 */ /* 0x000fe20000010014 */
[----:B------:R-:W-:Y:S01]  /*2990*/  SHF.L.U32 R20, R14, 0x10, RZ ;  /* 0x000000100e147819 */ /* 0x000fe200000006ff */
[----:B------:R-:W-:Y:S01]  /*29a0*/  BSSY B0, `(.L_x_1491) ;  /* 0x0000026000007945 */ /* 0x000fe20003800000 */
[----:B------:R-:W-:Y:S01]  /*29b0*/  SHF.L.U32 R16, R44, 0x10, RZ ;  /* 0x000000102c107819 */ /* 0x000fe200000006ff */
[----:B------:R-:W-:Y:S01]  /*29c0*/  IMAD.U32 R44, R10, 0x10000, RZ ;  /* 0x000100000a2c7824 */ /* 0x000fe200078e00ff */
[----:B------:R-:W-:Y:S01]  /*29d0*/  FSETP.GTU.FTZ.AND P3, PT, R46, 20, PT ;  /* 0x41a000002e00780b */ /* 0x000fe20003f7c000 */
[----:B------:R1:W-:Y:S01]  /*29e0*/  STL [R1+0x5c], R20 ;  /* 0x00005c1401007387 */ /* 0x0003e20000100800 */
[----:B------:R-:W-:Y:S01]  /*29f0*/  FADD.FTZ R45, R45, UR5 ;  /* 0x000000052d2d7e21 */ /* 0x000fe20008010000 */
[----:B------:R-:W-:Y:S10]  /*2a00*/  @P2 BRA `(.L_x_1492) ;  /* 0x00000000007c2947 */ /* 0x000ff40003800000 */
[----:B------:R-:W-:Y:S01]  /*2a10*/  FMUL.FTZ R51, R51, 1.4426950216293334961 ;  /* 0x3fb8aa3b33337820 */ /* 0x000fe20000410000 */
[----:B------:R-:W-:Y:S01]  /*2a20*/  IMAD.MOV.U32 R19, RZ, RZ, 0x3e800000 ;  /* 0x3e800000ff137424 */ /* 0x000fe200078e00ff */
[----:B------:R-:W-:Y:S02]  /*2a30*/  MOV R18, 0x3d39bf78 ;  /* 0x3d39bf7800127802 */ /* 0x000fe40000000f00 */
        /* <DEDUP_REMOVED lines=28> */
.L_x_1492:
[----:B------:R-:W-:Y:S05]  /*2c00*/  BSYNC B0 ;  /* 0x0000000000007941 */ /* 0x000fea0003800000 */
.L_x_1491:
[----:B------:R-:W-:Y:S01]  /*2c10*/  IMAD.U32 R18, R12, 0x10000, RZ ;  /* 0x000100000c127824 */ /* 0x000fe200078e00ff */
[----:B------:R-:W-:Y:S01]  /*2c20*/  BSSY B0, `(.L_x_1493) ;  /* 0x0000027000007945 */ /* 0x000fe20003800000 */
[----:B------:R-:W-:Y:S01]  /*2c30*/  FSETP.GTU.FTZ.AND P2, PT, R45, 20, PT ;  /* 0x41a000002d00780b */ /* 0x000fe20003f5c000 */
[----:B------:R-:W-:Y:S01]  /*2c40*/  FFMA.FTZ R16, R20, R16, R17 ;  /* 0x0000001014107223 */ /* 0x000fe20000010011 */
[----:B------:R-:W-:Y:S01]  /*2c50*/  SHF.L.U32 R15, R81, 0x10, RZ ;  /* 0x00000010510f7819 */ /* 0x000fe200000006ff */
[----:B------:R2:W-:Y:S01]  /*2c60*/  STL [R1+0x58], R18 ;  /* 0x0000581201007387 */ /* 0x0005e20000100800 */
[----:B------:R-:W-:Y:S01]  /*2c70*/  SHF.L.U32 R43, R9, 0x10, RZ ;  /* 0x00000010092b7819 */ /* 0x000fe200000006ff */
[----:B------:R-:W-:Y:S01]  /*2c80*/  FADD.FTZ R44, R44, UR5 ;  /* 0x000000052c2c7e21 */ /* 0x000fe20008010000 */
[----:B------:R-:W-:Y:S07]  /*2c90*/  @P1 BRA `(.L_x_1494) ;  /* 0x00000000007c1947 */ /* 0x000fee0003800000 */
[----:B------:R-:W-:Y:S01]  /*2ca0*/  FMUL.FTZ R50, R50, 1.4426950216293334961 ;  /* 0x3fb8aa3b32327820 */ /* 0x000fe20000410000 */
[----:B------:R-:W-:Y:S01]  /*2cb0*/  HFMA2.MMA R13, -RZ, RZ, 1.625, 0 ;  /* 0x3e800000ff0d7435 */ /* 0x000fe200000001ff */
[----:B------:R-:W-:Y:S02]  /*2cc0*/  MOV R17, 0x3d39bf78 ;  /* 0x3d39bf7800117802 */ /* 0x000fe40000000f00 */
[----:B------:R-:W3:Y:S02]  /*2cd0*/  MUFU.EX2 R14, R50 ;  /* 0x00000032000e7308 */ /* 0x000ee40000000800 */
[C---:B---3--:R-:W-:Y:S01]  /*2ce0*/  FADD.FTZ.RZ R9, R14.reuse, 1 ;  /* 0x3f8000000e097421 */ /* 0x048fe2000001c000 */
        /* <DEDUP_REMOVED lines=26> */
.L_x_1494:
[----:B------:R-:W-:Y:S05]  /*2e90*/  BSYNC B0 ;  /* 0x0000000000007941 */ /* 0x000fea0003800000 */
.L_x_1493:
[----:B------:R-:W-:Y:S01]  /*2ea0*/  FFMA.FTZ R15, R18, R15, R16 ;  /* 0x0000000f120f7223 */ /* 0x000fe20000010010 */
[----:B------:R-:W-:Y:S01]  /*2eb0*/  SHF.L.U32 R16, R11, 0x10, RZ ;  /* 0x000000100b107819 */ /* 0x000fe200000006ff */
[----:B------:R-:W-:Y:S01]  /*2ec0*/  BSSY B0, `(.L_x_1495) ;  /* 0x0000026000007945 */ /* 0x000fe20003800000 */
[----:B------:R-:W-:Y:S01]  /*2ed0*/  IMAD.U32 R12, R42, 0x10000, RZ ;  /* 0x000100002a0c7824 */ /* 0x000fe200078e00ff */
[----:B------:R-:W-:Y:S01]  /*2ee0*/  FSETP.GTU.FTZ.AND P1, PT, R44, 20, PT ;  /* 0x41a000002c00780b */ /* 0x000fe20003f3c000 */
[----:B------:R-:W-:Y:S01]  /*2ef0*/  FADD.FTZ R43, R43, UR5 ;  /* 0x000000052b2b7e21 */ /* 0x000fe20008010000 */
[----:B------:R3:W-:Y:S01]  /*2f00*/  STL [R1+0x54], R16 ;  /* 0x0000541001007387 */ /* 0x0007e20000100800 */
[----:B------:R-:W-:Y:S01]  /*2f10*/  SHF.L.U32 R42, R8, 0x10, RZ ;  /* 0x00000010082a7819 */ /* 0x000fe200000006ff */
[----:B------:R-:W-:Y:S09]  /*2f20*/  @P0 BRA `(.L_x_1496) ;  /* 0x00000000007c0947 */ /* 0x000ff20003800000 */
[----:B------:R-:W-:Y:S01]  /*2f30*/  FMUL.FTZ R49, R49, 1.4426950216293334961 ;  /* 0x3fb8aa3b31317820 */ /* 0x000fe20000410000 */
[----:B------:R-:W-:Y:S01]  /*2f40*/  HFMA2.MMA R13, -RZ, RZ, 1.625, 0 ;  /* 0x3e800000ff0d7435 */ /* 0x000fe200000001ff */
[----:B------:R-:W-:Y:S02]  /*2f50*/  IMAD.MOV.U32 R14, RZ, RZ, 0x3d39bf78 ;  /* 0x3d39bf78ff0e7424 */ /* 0x000fe400078e00ff */
[----:B------:R-:W4:Y:S02]  /*2f60*/  MUFU.EX2 R11, R49 ;  /* 0x00000031000b7308 */ /* 0x000f240000000800 */
[C---:B----4-:R-:W-:Y:S01]  /*2f70*/  FADD.FTZ.RZ R8, R11.reuse, 1 ;  /* 0x3f8000000b087421 */ /* 0x050fe2000001c000 */
        /* <DEDUP_REMOVED lines=26> */
.L_x_1496:
[----:B------:R-:W-:Y:S05]  /*3120*/  BSYNC B0 ;  /* 0x0000000000007941 */ /* 0x000fea0003800000 */
.L_x_1495:
[----:B------:R-:W-:Y:S01]  /*3130*/  FFMA.FTZ R12, R16, R12, R15 ;  /* 0x0000000c100c7223 */ /* 0x000fe2000001000f */
[----:B------:R-:W-:Y:S01]  /*3140*/  SHF.L.U32 R15, R3, 0x10, RZ ;  /* 0x00000010030f7819 */ /* 0x000fe200000006ff */
[----:B------:R-:W-:Y:S01]  /*3150*/  BSSY B0, `(.L_x_1497) ;  /* 0x0000026000007945 */ /* 0x000fe20003800000 */
[----:B------:R-:W-:Y:S01]  /*3160*/  FSETP.GTU.FTZ.AND P0, PT, R43, 20, PT ;  /* 0x41a000002b00780b */ /* 0x000fe20003f1c000 */
[----:B------:R-:W-:Y:S01]  /*3170*/  IMAD.U32 R41, R7, 0x10000, RZ ;  /* 0x0001000007297824 */ /* 0x000fe200078e00ff */
[----:B------:R-:W-:Y:S01]  /*3180*/  SHF.L.U32 R9, R40, 0x10, RZ ;  /* 0x0000001028097819 */ /* 0x000fe200000006ff */
[----:B------:R4:W-:Y:S01]  /*3190*/  STL [R1+0x50], R15 ;  /* 0x0000500f01007387 */ /* 0x0009e20000100800 */
[----:B------:R-:W-:Y:S01]  /*31a0*/  FADD.FTZ R42, R42, UR5 ;  /* 0x000000052a2a7e21 */ /* 0x000fe20008010000 */
[----:B------:R-:W-:Y:S08]  /*31b0*/  @P6 BRA `(.L_x_1498) ;  /* 0x00000000007c6947 */ /* 0x000ff00003800000 */
        /* <DEDUP_REMOVED lines=31> */
.L_x_1498:
[----:B------:R-:W-:Y:S05]  /*33b0*/  BSYNC B0 ;  /* 0x0000000000007941 */ /* 0x000fea0003800000 */
.L_x_1497:
[----:B------:R-:W-:Y:S01]  /*33c0*/  SHF.L.U32 R13, R2, 0x10, RZ ;  /* 0x00000010020d7819 */ /* 0x000fe200000006ff */
[----:B------:R-:W-:Y:S01]  /*33d0*/  BSSY B0, `(.L_x_1499) ;  /* 0x0000026000007945 */ /* 0x000fe20003800000 */
[----:B------:R-:W-:Y:S01]  /*33e0*/  FSETP.GTU.FTZ.AND P6, PT, R42, 20, PT ;  /* 0x41a000002a00780b */ /* 0x000fe20003fdc000 */
[----:B------:R-:W-:Y:S01]  /*33f0*/  FFMA.FTZ R9, R15, R9, R12 ;  /* 0x000000090f097223 */ /* 0x000fe2000001000c */
[----:B------:R-:W-:Y:S01]  /*3400*/  SHF.L.U32 R10, R38, 0x10, RZ ;  /* 0x00000010260a7819 */ /* 0x000fe200000006ff */
[----:B------:R0:W-:Y:S01]  /*3410*/  STL [R1+0x4c], R13 ;  /* 0x00004c0d01007387 */ /* 0x0001e20000100800 */
[----:B------:R-:W-:Y:S01]  /*3420*/  FADD.FTZ R41, R41, UR5 ;  /* 0x0000000529297e21 */ /* 0x000fe20008010000 */
[----:B------:R-:W-:Y:S08]  /*3430*/  @P4 BRA `(.L_x_1500) ;  /* 0x00000000007c4947 */ /* 0x000ff00003800000 */
[----:B------:R-:W-:Y:S01]  /*3440*/  FMUL.FTZ R47, R47, 1.4426950216293334961 ;  /* 0x3fb8aa3b2f2f7820 */ /* 0x000fe20000410000 */
[----:B------:R-:W-:Y:S01]  /*3450*/  HFMA2.MMA R8, -RZ, RZ, 1.625, 0 ;  /* 0x3e800000ff087435 */ /* 0x000fe200000001ff */
[----:B------:R-:W-:Y:S02]  /*3460*/  IMAD.MOV.U32 R12, RZ, RZ, 0x3d39bf78 ;  /* 0x3d39bf78ff0c7424 */ /* 0x000fe400078e00ff */
[----:B------:R-:W5:Y:S02]  /*3470*/  MUFU.EX2 R11, R47 ;  /* 0x0000002f000b7308 */ /* 0x000f640000000800 */
[C---:B-----5:R-:W-:Y:S01]  /*3480*/  FADD.FTZ.RZ R2, R11.reuse, 1 ;  /* 0x3f8000000b027421 */ /* 0x060fe2000001c000 */
        /* <DEDUP_REMOVED lines=26> */
.L_x_1500:
[----:B------:R-:W-:Y:S05]  /*3630*/  BSYNC B0 ;  /* 0x0000000000007941 */ /* 0x000fea0003800000 */
.L_x_1499:
        /* <DEDUP_REMOVED lines=39> */
.L_x_1502:
[----:B------:R-:W-:Y:S05]  /*38b0*/  BSYNC B0 ;  /* 0x0000000000007941 */ /* 0x000fea0003800000 */
.L_x_1501:
[----:B------:R0:W-:Y:S01]  /*38c0*/  STL [R1+0x44], RZ ;  /* 0x000044ff01007387 */ /* 0x0001e20000100800 */
[----:B------:R-:W-:Y:S01]  /*38d0*/  SHF.L.U32 R5, R5, 0x10, RZ ;  /* 0x0000001005057819 */ /* 0x000fe200000006ff */
[----:B------:R-:W-:Y:S01]  /*38e0*/  BSSY B0, `(.L_x_1503) ;  /* 0x0000026000007945 */ /* 0x000fe20003800000 */
[----:B------:R-:W-:Y:S01]  /*38f0*/  FSETP.GTU.FTZ.AND P3, PT, R40, 20, PT ;  /* 0x41a000002800780b */ /* 0x000fe20003f7c000 */
[----:B------:R0:W-:Y:S02]  /*3900*/  STL [R1+0x40], RZ ;  /* 0x000040ff01007387 */ /* 0x0001e40000100800 */
[----:B------:R-:W-:Y:S02]  /*3910*/  FADD.FTZ R39, R5, UR5 ;  /* 0x0000000505277e21 */ /* 0x000fe40008010000 */
[----:B------:R0:W-:Y:S04]  /*3920*/  STL [R1+0x3c], RZ ;  /* 0x00003cff01007387 */ /* 0x0001e80000100800 */
[----:B------:R0:W-:Y:S01]  /*3930*/  STL [R1+0x38], RZ ;  /* 0x000038ff01007387 */ /* 0x0001e20000100800 */
        /* <DEDUP_REMOVED lines=32> */
.L_x_1504:
[----:B------:R-:W-:Y:S05]  /*3b40*/  BSYNC B0 ;  /* 0x0000000000007941 */ /* 0x000fea0003800000 */
.L_x_1503:
        /* <DEDUP_REMOVED lines=40> */
.L_x_1506:
[----:B------:R-:W-:Y:S05]  /*3dd0*/  BSYNC B0 ;  /* 0x0000000000007941 */ /* 0x000fea0003800000 */
.L_x_1505:
[----:B------:R0:W-:Y:S01]  /*3de0*/  STL [R1+0x24], RZ ;  /* 0x000024ff01007387 */ /* 0x0001e20000100800 */
[----:B------:R-:W-:Y:S01]  /*3df0*/  BSSY B0, `(.L_x_1507) ;  /* 0x0000027000007945 */ /* 0x000fe20003800000 */
[----:B------:R-:W-:Y:S02]  /*3e00*/  FSETP.GTU.FTZ.AND P1, PT, R38, 20, PT ;  /* 0x41a000002600780b */ /* 0x000fe40003f3c000 */
[----:B------:R0:W-:Y:S04]  /*3e10*/  STL [R1+0x20], RZ ;  /* 0x000020ff01007387 */ /* 0x0001e80000100800 */
[----:B------:R0:W-:Y:S04]  /*3e20*/  STL [R1+0x1c], RZ ;  /* 0x00001cff01007387 */ /* 0x0001e80000100800 */
[----:B------:R0:W-:Y:S04]  /*3e30*/  STL [R1+0x18], RZ ;  /* 0x000018ff01007387 */ /* 0x0001e80000100800 */
[----:B------:R0:W-:Y:S04]  /*3e40*/  STL [R1+0x14], RZ ;  /* 0x000014ff01007387 */ /* 0x0001e80000100800 */
[----:B------:R0:W-:Y:S01]  /*3e50*/  STL [R1+0x10], RZ ;  /* 0x000010ff01007387 */ /* 0x0001e20000100800 */
        /* <DEDUP_REMOVED lines=32> */
.L_x_1508:
[----:B------:R-:W-:Y:S05]  /*4060*/  BSYNC B0 ;  /* 0x0000000000007941 */ /* 0x000fea0003800000 */
.L_x_1507:
        /* <DEDUP_REMOVED lines=33> */
.L_x_1510:
[----:B------:R-:W-:Y:S05]  /*4280*/  BSYNC B0 ;  /* 0x0000000000007941 */ /* 0x000fea0003800000 */
.L_x_1509:
[----:B------:R-:W-:Y:S04]  /*4290*/  BSSY B0, `(.L_x_1511) ;  /* 0x0000021000007945 */ /* 0x000fe80003800000 */
        /* <DEDUP_REMOVED lines=32> */
.L_x_1512:
[----:B------:R-:W-:Y:S05]  /*44a0*/  BSYNC B0 ;  /* 0x0000000000007941 */ /* 0x000fea0003800000 */
.L_x_1511:
        /* <DEDUP_REMOVED lines=33> */
.L_x_1514:
[----:B------:R-:W-:Y:S05]  /*46c0*/  BSYNC B0 ;  /* 0x0000000000007941 */ /* 0x000fea0003800000 */
.L_x_1513:
        /* <DEDUP_REMOVED lines=33> */
.L_x_1516:
[----:B------:R-:W-:Y:S05]  /*48e0*/  BSYNC B0 ;  /* 0x0000000000007941 */ /* 0x000fea0003800000 */
.L_x_1515:
        /* <DEDUP_REMOVED lines=33> */
.L_x_1518:
[----:B------:R-:W-:Y:S05]  /*4b00*/  BSYNC B0 ;  /* 0x0000000000007941 */ /* 0x000fea0003800000 */
.L_x_1517:
[----:B0-----:R-:W-:Y:S01]  /*4b10*/  FMUL.FTZ R2, R80, UR4 ;  /* 0x0000000450027c20 */ /* 0x001fe20008410000 */
[----:B------:R-:W-:Y:S01]  /*4b20*/  STL [R1+0xc], RZ ;  /* 0x00000cff01007387 */ /* 0x000fe20000100800 */
[----:B------:R-:W-:Y:S01]  /*4b30*/  FMUL.FTZ R4, R79, UR4 ;  /* 0x000000044f047c20 */ /* 0x000fe20008410000 */
[----:B------:R-:W-:Y:S02]  /*4b40*/  FMUL.FTZ R3, R37, UR4 ;  /* 0x0000000425037c20 */ /* 0x000fe40008410000 */
        /* <DEDUP_REMOVED lines=29> */
[----:B------:R-:W-:Y:S06]  /*4d20*/  BAR.SYNC.DEFER_BLOCKING 0x0 ;  /* 0x0000000000007b1d */ /* 0x000fec0000010000 */
[----:B------:R-:W-:Y:S05]  /*4d30*/  @!P5 BRA `(.L_x_1519) ;  /* 0x0000005000f8d947 */ /* 0x000fea0003800000 */
        /* <DEDUP_REMOVED lines=39> */
.L_x_1563:
[----:B0-----:R-:W5:Y:S01]  /*4fb0*/  LDL R0, [R1+0x10c] ;  /* 0x00010c0001007983 */ /* 0x001f620000100800 */
[----:B------:R-:W-:Y:S01]  /*4fc0*/  USHF.R.S32.HI UR54, URZ, 0x1f, UR7 ;  /* 0x0000001f3f367899 */ /* 0x000fe20008011407 */
[----:B-1----:R-:W-:Y:S01]  /*4fd0*/  IMAD.U32 R7, RZ, RZ, UR28 ;  /* 0x0000001cff077e24 */ /* 0x002fe2000f8e00ff */
[----:B------:R-:W-:Y:S01]  /*4fe0*/  PRMT R8, RZ, 0x7610, R8 ;  /* 0x00007610ff087816 */ /* 0x000fe20000000008 */
[----:B------:R-:W5:Y:S01]  /*4ff0*/  LDL.LU R34, [R1+0x8] ;  /* 0x0000080001227983 */ /* 0x000f620000300800 */
[----:B------:R-:W-:Y:S01]  /*5000*/  UIMAD UR34, UR54, UR28, URZ ;  /* 0x0000001c362272a4 */ /* 0x000fe2000f8e023f */
[----:B------:R-:W-:Y:S02]  /*5010*/  PRMT R9, RZ, 0x7610, R9 ;  /* 0x00007610ff097816 */ /* 0x000fe40000000009 */
[----:B------:R-:W-:Y:S01]  /*5020*/  PRMT R10, RZ, 0x7610, R10 ;  /* 0x00007610ff0a7816 */ /* 0x000fe2000000000a */
[----:B------:R-:W-:Y:S01]  /*5030*/  UIMAD UR34, UR7, UR29, UR34 ;  /* 0x0000001d072272a4 */ /* 0x000fe2000f8e0222 */
[----:B------:R-:W-:Y:S01]  /*5040*/  PRMT R11, RZ, 0x7610, R11 ;  /* 0x00007610ff0b7816 */ /* 0x000fe2000000000b */
[----:B------:R-:W5:Y:S01]  /*5050*/  LDL.LU R32, [R1+0x4] ;  /* 0x0000040001207983 */ /* 0x000f620000300800 */
[----:B------:R-:W-:-:S02]  /*5060*/  PRMT R12, RZ, 0x7610, R12 ;  /* 0x00007610ff0c7816 */ /* 0x000fc4000000000c */
[----:B------:R-:W-:Y:S01]  /*5070*/  PRMT R13, RZ, 0x7610, R13 ;  /* 0x00007610ff0d7816 */ /* 0x000fe2000000000d */
[----:B------:R-:W5:Y:S01]  /*5080*/  LDL.LU R30, [R1] ;  /* 0x00000000011e7983 */ /* 0x000f620000300800 */
[----:B------:R-:W-:Y:S02]  /*5090*/  PRMT R14, RZ, 0x7610, R14 ;  /* 0x00007610ff0e7816 */ /* 0x000fe4000000000e */
[----:B----4-:R-:W-:Y:S02]  /*50a0*/  PRMT R15, RZ, 0x7610, R15 ;  /* 0x00007610ff0f7816 */ /* 0x010fe4000000000f */
[----:B------:R-:W-:Y:S02]  /*50b0*/  PRMT R17, RZ, 0x7610, R17 ;  /* 0x00007610ff117816 */ /* 0x000fe40000000011 */
[----:B---3--:R-:W-:Y:S02]  /*50c0*/  PRMT R16, RZ, 0x7610, R16 ;  /* 0x00007610ff107816 */ /* 0x008fe40000000010 */
[----:B------:R-:W-:-:S02]  /*50d0*/  PRMT R19, RZ, 0x7610, R19 ;  /* 0x00007610ff137816 */ /* 0x000fc40000000013 */
[----:B--2---:R-:W-:Y:S02]  /*50e0*/  PRMT R18, RZ, 0x7610, R18 ;  /* 0x00007610ff127816 */ /* 0x004fe40000000012 */
[----:B------:R-:W-:Y:S02]  /*50f0*/  PRMT R21, RZ, 0x7610, R21 ;  /* 0x00007610ff157816 */ /* 0x000fe40000000015 */
[----:B------:R-:W-:Y:S02]  /*5100*/  PRMT R20, RZ, 0x7610, R20 ;  /* 0x00007610ff147816 */ /* 0x000fe40000000014 */
[----:B------:R-:W-:Y:S02]  /*5110*/  PRMT R23, RZ, 0x7610, R23 ;  /* 0x00007610ff177816 */ /* 0x000fe40000000017 */
[----:B-----5:R-:W-:Y:S02]  /*5120*/  ISETP.NE.AND P6, PT, R0, RZ, PT ;  /* 0x000000ff0000720c */ /* 0x020fe40003fc5270 */
[----:B------:R-:W-:-:S04]  /*5130*/  SHF.L.U32 R0, R78, 0x4, RZ ;  /* 0x000000044e007819 */ /* 0x000fc800000006ff */
[----:B-1----:R-:W-:-:S04]  /*5140*/  LOP3.LUT R3, R0, 0xfffffe00, RZ, 0xc0, !PT ;  /* 0xfffffe0000037812 */ /* 0x002fc800078ec0ff */
        /* <DEDUP_REMOVED lines=15> */
[----:B------:R-:W2:Y:S01]  /*5240*/  @!P3 LDG.E.U16 R8, desc[UR16][R4.64+0x40] ;  /* 0x000040100408b981 */ /* 0x000ea2000c1e1500 */
[C---:B------:R-:W-:Y:S02]  /*5250*/  LOP3.LUT R69, R2.reuse, 0xe0, RZ, 0xfc, !PT ;  /* 0x000000e002457812 */ /* 0x040fe400078efcff */
[----:B------:R-:W-:Y:S01]  /*5260*/  LOP3.LUT R68, R2, 0x100, RZ, 0xfc, !PT ;  /* 0x0000010002447812 */ /* 0x000fe200078efcff */
[----:B------:R-:W3:Y:S01]  /*5270*/  @!P2 LDG.E.U16 R9, desc[UR16][R4.64+0x80] ;  /* 0x000080100409a981 */ /* 0x000ee2000c1e1500 */
[----:B------:R-:W-:Y:S02]  /*5280*/  ISETP.GE.AND P0, PT, R72, UR55, PT ;  /* 0x0000003748007c0c */ /* 0x000fe4000bf06270 */
[----:B------:R-:W-:Y:S01]  /*5290*/  LOP3.LUT R67, R2, 0x120, RZ, 0xfc, !PT ;  /* 0x0000012002437812 */ /* 0x000fe200078efcff */
[----:B------:R-:W4:Y:S01]  /*52a0*/  @!P1 LDG.E.U16 R10, desc[UR16][R4.64+0xc0] ;  /* 0x0000c010040a9981 */ /* 0x000f22000c1e1500 */
[----:B------:R-:W-:-:S02]  /*52b0*/  ISETP.GE.AND P5, PT, R71, UR55, PT ;  /* 0x0000003747007c0c */ /* 0x000fc4000bfa6270 */
[----:B------:R-:W-:Y:S02]  /*52c0*/  ISETP.GE.AND P4, PT, R70, UR55, PT ;  /* 0x0000003746007c0c */ /* 0x000fe4000bf86270 */
[----:B------:R-:W-:Y:S02]  /*52d0*/  ISETP.GE.AND P3, PT, R69, UR55, PT ;  /* 0x0000003745007c0c */ /* 0x000fe4000bf66270 */
[----:B------:R-:W-:Y:S02]  /*52e0*/  ISETP.GE.AND P2, PT, R68, UR55, PT ;  /* 0x0000003744007c0c */ /* 0x000fe4000bf46270 */
[----:B------:R-:W-:Y:S01]  /*52f0*/  ISETP.GE.AND P1, PT, R67, UR55, PT ;  /* 0x0000003743007c0c */ /* 0x000fe2000bf26270 */
[----:B------:R-:W5:Y:S01]  /*5300*/  @!P0 LDG.E.U16 R11, desc[UR16][R4.64+0x100] ;  /* 0x00010010040b8981 */ /* 0x000f62000c1e1500 */
[C---:B------:R-:W-:Y:S02]  /*5310*/  LOP3.LUT R66, R2.reuse, 0x140, RZ, 0xfc, !PT ;  /* 0x0000014002427812 */ /* 0x040fe400078efcff */
[----:B------:R-:W-:Y:S01]  /*5320*/  PRMT R0, RZ, 0x7610, R0 ;  /* 0x00007610ff007816 */ /* 0x000fe20000000000 */
[----:B------:R-:W5:Y:S01]  /*5330*/  @!P5 LDG.E.U16 R12, desc[UR16][R4.64+0x140] ;  /* 0x00014010040cd981 */ /* 0x000f62000c1e1500 */
        /* <DEDUP_REMOVED lines=10> */
[----:B------:R-:W-:Y:S01]  /*53e0*/  ISETP.GE.AND P4, PT, R64, UR55, PT ;  /* 0x0000003740007c0c */ /* 0x000fe2000bf86270 */
[----:B------:R-:W2:Y:S01]  /*53f0*/  @!P6 LDG.E.U16 R0, desc[UR16][R4.64] ;  /* 0x000000100400e981 */ /* 0x000ea2000c1e1500 */
[----:B------:R-:W-:Y:S02]  /*5400*/  ISETP.GE.AND P3, PT, R63, UR55, PT ;  /* 0x000000373f007c0c */ /* 0x000fe4000bf66270 */
[----:B------:R-:W-:Y:S01]  /*5410*/  ISETP.GE.AND P2, PT, R62, UR55, PT ;  /* 0x000000373e007c0c */ /* 0x000fe2000bf46270 */
[----:B------:R-:W5:Y:S01]  /*5420*/  @!P1 LDG.E.U16 R17, desc[UR16][R4.64+0x240] ;  /* 0x0002401004119981 */ /* 0x000f62000c1e1500 */
[----:B------:R-:W-:-:S03]  /*5430*/  ISETP.GE.AND P1, PT, R61, UR55, PT ;  /* 0x000000373d007c0c */ /* 0x000fc6000bf26270 */
[----:B------:R-:W5:Y:S04]  /*5440*/  @!P0 LDG.E.U16 R16, desc[UR16][R4.64+0x280] ;  /* 0x0002801004108981 */ /* 0x000f68000c1e1500 */
[----:B------:R-:W5:Y:S04]  /*5450*/  @!P5 LDG.E.U16 R19, desc[UR16][R4.64+0x2c0] ;  /* 0x0002c0100413d981 */ /* 0x000f68000c1e1500 */
[----:B------:R-:W5:Y:S04]  /*5460*/  @!P4 LDG.E.U16 R18, desc[UR16][R4.64+0x300] ;  /* 0x000300100412c981 */ /* 0x000f68000c1e1500 */
[----:B------:R-:W5:Y:S04]  /*5470*/  @!P3 LDG.E.U16 R21, desc[UR16][R4.64+0x340] ;  /* 0x000340100415b981 */ /* 0x000f68000c1e1500 */
[----:B------:R-:W5:Y:S04]  /*5480*/  @!P2 LDG.E.U16 R20, desc[UR16][R4.64+0x380] ;  /* 0x000380100414a981 */ /* 0x000f68000c1e1500 */
[----:B------:R0:W5:Y:S01]  /*5490*/  @!P1 LDG.E.U16 R23, desc[UR16][R4.64+0x3c0] ;  /* 0x0003c01004179981 */ /* 0x000162000c1e1500 */
        /* <DEDUP_REMOVED lines=8> */
[----:B0-----:R-:W-:Y:S02]  /*5520*/  MOV R4, UR60 ;  /* 0x0000003c00047c02 */ /* 0x001fe40008000f00 */
[----:B------:R-:W-:-:S03]  /*5530*/  MOV R7, UR30 ;  /* 0x0000001e00077c02 */ /* 0x000fc60008000f00 */
[----:B------:R-:W-:Y:S01]  /*5540*/  IMAD.U32 R5, RZ, RZ, UR34 ;  /* 0x00000022ff057e24 */ /* 0x000fe2000f8e00ff */
[----:B------:R-:W-:Y:S02]  /*5550*/  UIMAD UR34, UR54, UR30, URZ ;  /* 0x0000001e362272a4 */ /* 0x000fe4000f8e023f */
[----:B------:R-:W-:Y:S02]  /*5560*/  UIADD3 UR60, -UR53, UR58, URZ ;  /* 0x0000003a353c7290 */ /* 0x000fe4000fffe13f */
[----:B------:R0:W5:Y:S01]  /*5570*/  LDG.E R29, desc[UR16][R4.64] ;  /* 0x00000010041d7981 */ /* 0x000162000c1e1900 */
[----:B------:R-:W-:Y:S02]  /*5580*/  UIMAD UR34, UR7, UR31, UR34 ;  /* 0x0000001f072272a4 */ /* 0x000fe4000f8e0222 */
[----:B0-----:R-:W-:Y:S01]  /*5590*/  IMAD.WIDE.U32 R4, R7, UR7, R2 ;  /* 0x0000000707047c25 */ /* 0x001fe2000f8e0002 */
[----:B------:R-:W-:-:S04]  /*55a0*/  ISETP.GE.AND P3, PT, R2, UR60, PT ;  /* 0x0000003c02007c0c */ /* 0x000fc8000bf66270 */
[----:B------:R-:W-:Y:S02]  /*55b0*/  IADD3 R3, R5, UR34, RZ ;  /* 0x0000002205037c10 */ /* 0x000fe4000fffe0ff */
[C---:B------:R-:W-:Y:S02]  /*55c0*/  LEA R6, P0, R4.reuse, UR50, 0x1 ;  /* 0x0000003204067c11 */ /* 0x040fe4000f8008ff */
[----:B------:R-:W-:Y:S02]  /*55d0*/  ISETP.GE.AND P1, PT, R75, UR60, PT ;  /* 0x0000003c4b007c0c */ /* 0x000fe4000bf26270 */
[----:B------:R-:W-:Y:S02]  /*55e0*/  LEA.HI.X R7, R4, UR51, R3, 0x1, P0 ;  /* 0x0000003304077c11 */ /* 0x000fe400080f0c03 */
[----:B------:R-:W-:Y:S02]  /*55f0*/  ISETP.GE.AND P0, PT, R73, UR60, PT ;  /* 0x0000003c49007c0c */ /* 0x000fe4000bf06270 */
[----:B------:R-:W-:-:S02]  /*5600*/  PRMT R26, RZ, 0x7610, R26 ;  /* 0x00007610ff1a7816 */ /* 0x000fc4000000001a */
[----:B------:R-:W-:Y:S02]  /*5610*/  PRMT R28, RZ, 0x7610, R28 ;  /* 0x00007610ff1c7816 */ /* 0x000fe4000000001c */
[----:B------:R-:W-:Y:S02]  /*5620*/  PRMT R22, RZ, 0x7610, R22 ;  /* 0x00007610ff167816 */ /* 0x000fe40000000016 */
[----:B------:R-:W-:Y:S02]  /*5630*/  ISETP.GE.AND P2, PT, R74, UR60, PT ;  /* 0x0000003c4a007c0c */ /* 0x000fe4000bf46270 */
[----:B------:R-:W-:Y:S02]  /*5640*/  ISETP.GE.AND P5, PT, R72, UR60, PT ;  /* 0x0000003c48007c0c */ /* 0x000fe4000bfa6270 */
[----:B------:R-:W-:Y:S02]  /*5650*/  ISETP.GE.AND P4, PT, R71, UR60, PT ;  /* 0x0000003c47007c0c */ /* 0x000fe4000bf86270 */
[----:B------:R-:W-:-:S02]  /*5660*/  PRMT R24, RZ, 0x7610, R24 ;  /* 0x00007610ff187816 */ /* 0x000fc40000000018 */
[----:B------:R-:W-:Y:S02]  /*5670*/  PRMT R33, RZ, 0x7610, R33 ;  /* 0x00007610ff217816 */ /* 0x000fe40000000021 */
[----:B------:R-:W-:Y:S02]  /*5680*/  PRMT R31, RZ, 0x7610, R31 ;  /* 0x00007610ff1f7816 */ /* 0x000fe4000000001f */
[----:B------:R-:W-:Y:S02]  /*5690*/  PRMT R27, RZ, 0x7610, R27 ;  /* 0x00007610ff1b7816 */ /* 0x000fe4000000001b */
[----:B------:R-:W-:Y:S02]  /*56a0*/  PRMT R25, RZ, 0x7610, R25 ;  /* 0x00007610ff197816 */ /* 0x000fe40000000019 */
[----:B------:R-:W-:Y:S02]  /*56b0*/  PRMT R4, RZ, 0x7610, R4 ;  /* 0x00007610ff047816 */ /* 0x000fe40000000004 */
[----:B------:R-:W-:Y:S01]  /*56c0*/  PRMT R2, RZ, 0x7610, R2 ;  /* 0x00007610ff027816 */ /* 0x000fe20000000002 */
[----:B--2---:R-:W-:Y:S04]  /*56d0*/  STS.U16 [R34], R0 ;  /* 0x0000000022007388 */ /* 0x004fe80000000400 */
[----:B------:R-:W-:Y:S04]  /*56e0*/  STS.U16 [R32+0x40], R8 ;  /* 0x0000400820007388 */ /* 0x000fe80000000400 */
        /* <DEDUP_REMOVED lines=13> */
[----:B------:R2:W-:Y:S01]  /*57c0*/  STS.U16 [R56+0x3c0], R23 ;  /* 0x0003c01738007388 */ /* 0x0005e20000000400 */
[----:B------:R-:W-:-:S03]  /*57d0*/  NOP ;  /* 0x0000000000007918 */ /* 0x000fc60000000000 */
        /* <DEDUP_REMOVED lines=8> */
[----:B-1----:R-:W-:Y:S02]  /*5860*/  PRMT R20, RZ, 0x7610, R20 ;  /* 0x00007610ff147816 */ /* 0x002fe40000000014 */
        /* <DEDUP_REMOVED lines=19> */
[----:B------:R-:W5:Y:S01]  /*59a0*/  @!P0 LDG.E.U16 R2, desc[UR16][R6.64+0x380] ;  /* 0x0003801006028981 */ /* 0x000f62000c1e1500 */
[----:B------:R-:W-:Y:S01]  /*59b0*/  IMAD.SHL.U32 R0, R78, 0x10, RZ ;  /* 0x000000104e007824 */ /* 0x000fe200078e00ff */
[----:B------:R-:W-:-:S02]  /*59c0*/  ISETP.GE.AND P2, PT, R61, UR60, PT ;  /* 0x0000003c3d007c0c */ /* 0x000fc4000bf46270 */
[----:B------:R-:W-:Y:S01]  /*59d0*/  PRMT R3, RZ, 0x7610, R3 ;  /* 0x00007610ff037816 */ /* 0x000fe20000000003 */
[----:B------:R-:W-:Y:S01]  /*59e0*/  UIADD3 UR34, UR52, -0x1, URZ ;  /* 0xffffffff34227890 */ /* 0x000fe2000fffe03f */
[----:B------:R-:W-:Y:S01]  /*59f0*/  LOP3.LUT R0, R0, 0xfffffe00, RZ, 0xc0, !PT ;  /* 0xfffffe0000007812 */ /* 0x000fe200078ec0ff */
[----:B------:R-:W-:Y:S03]  /*5a00*/  LDS.U16 R112, [R54+0x1e] ;  /* 0x00001e0036707984 */ /* 0x000fe60000000400 */
[----:B------:R-:W-:Y:S01]  /*5a10*/  IADD3 R5, R0, R77, RZ ;  /* 0x0000004d00057210 */ /* 0x000fe20007ffe0ff */
[----:B------:R-:W0:Y:S03]  /*5a20*/  LDS.U16 R15, [R54] ;  /* 0x00000000360f7984 */ /* 0x000e260000000400 */
[C---:B------:R-:W-:Y:S01]  /*5a30*/  IADD3 R8, R5.reuse, 0x1a0, RZ ;  /* 0x000001a005087810 */ /* 0x040fe20007ffe0ff */
[----:B------:R1:W5:Y:S01]  /*5a40*/  @!P2 LDG.E.U16 R3, desc[UR16][R6.64+0x3c0] ;  /* 0x0003c0100603a981 */ /* 0x000362000c1e1500 */
        /* <DEDUP_REMOVED lines=9> */
[C---:B-1----:R-:W-:Y:S01]  /*5ae0*/  IADD3 R6, R5.reuse, 0x120, RZ ;  /* 0x0000012005067810 */ /* 0x042fe20007ffe0ff */
[----:B------:R-:W-:Y:S01]  /*5af0*/  LDS.U16 R13, [R54+0x4] ;  /* 0x00000400360d7984 */ /* 0x000fe20000000400 */
[----:B--2---:R-:W-:-:S02]  /*5b00*/  IADD3 R56, R5, 0xc0, RZ ;  /* 0x000000c005387810 */ /* 0x004fc40007ffe0ff */
[C---:B------:R-:W-:Y:S01]  /*5b10*/  IADD3 R60, R5.reuse, 0x80, RZ ;  /* 0x00000080053c7810 */ /* 0x040fe20007ffe0ff */
[----:B------:R-:W-:Y:S01]  /*5b20*/  LDS.U16 R11, [R54+0x8] ;  /* 0x00000800360b7984 */ /* 0x000fe20000000400 */
[C---:B------:R-:W-:Y:S02]  /*5b30*/  IADD3 R82, R5.reuse, 0x40, RZ ;  /* 0x0000004005527810 */ /* 0x040fe40007ffe0ff */
[----:B------:R-:W-:Y:S01]  /*5b40*/  IADD3 R84, R5, 0x20, RZ ;  /* 0x0000002005547810 */ /* 0x000fe20007ffe0ff */
[----:B------:R-:W-:Y:S01]  /*5b50*/  LDS.U16 R94, [R54+0x16] ;  /* 0x00001600365e7984 */ /* 0x000fe20000000400 */
[----:B------:R-:W-:Y:S02]  /*5b60*/  R2UR UR61, R29 ;  /* 0x000000001d3d72ca */ /* 0x000fe400000e0000 */
[-C--:B------:R-:W-:Y:S01]  /*5b70*/  LEA.HI.SX32 R9, R5, R5.reuse, 0x1b ;  /* 0x0000000505097211 */ /* 0x080fe200078fdaff */
[----:B------:R-:W-:Y:S01]  /*5b80*/  LDS.U16 R93, [R54+0x18] ;  /* 0x00001800365d7984 */ /* 0x000fe20000000400 */
[----:B------:R-:W-:-:S02]  /*5b90*/  LEA.HI.SX32 R23, R8, R5, 0x1b ;  /* 0x0000000508177211 */ /* 0x000fc400078fdaff */
[-C--:B------:R-:W-:Y:S01]  /*5ba0*/  LEA.HI.SX32 R17, R10, R5.reuse, 0x1b ;  /* 0x000000050a117211 */ /* 0x080fe200078fdaff */
[----:B------:R-:W-:Y:S01]  /*5bb0*/  LDS.U16 R92, [R54+0x1a] ;  /* 0x00001a00365c7984 */ /* 0x000fe20000000400 */
[-C--:B------:R-:W-:Y:S02]  /*5bc0*/  LEA.HI.SX32 R57, R12, R5.reuse, 0x1b ;  /* 0x000000050c397211 */ /* 0x080fe400078fdaff */
[-C--:B------:R-:W-:Y:S01]  /*5bd0*/  LEA.HI.SX32 R59, R14, R5.reuse, 0x1b ;  /* 0x000000050e3b7211 */ /* 0x080fe200078fdaff */
[----:B------:R-:W-:Y:S01]  /*5be0*/  LDS.U16 R79, [R54+0x1c] ;  /* 0x00001c00364f7984 */ /* 0x000fe20000000400 */
        /* <DEDUP_REMOVED lines=9> */
[-C--:B------:R-:W-:Y:S01]  /*5c80*/  LEA.HI.SX32 R7, R82, R5.reuse, 0x1b ;  /* 0x0000000552077211 */ /* 0x080fe200078fdaff */
[--C-:B------:R-:W-:Y:S01]  /*5c90*/  IMAD R86, R9, 0x2, R76.reuse ;  /* 0x0000000209567824 */ /* 0x100fe200078e024c */
[----:B------:R-:W-:Y:S01]  /*5ca0*/  LEA.HI.SX32 R5, R84, R5, 0x1b ;  /* 0x0000000554057211 */ /* 0x000fe200078fdaff */
[----:B------:R-:W-:Y:S01]  /*5cb0*/  ULEA.HI UR35, UR34, UR34, URZ, 0x1 ;  /* 0x0000002222237291 */ /* 0x000fe2000f8f083f */
[-C--:B------:R-:W-:Y:S01]  /*5cc0*/  LEA R83, R7, R76.reuse, 0x1 ;  /* 0x0000004c07537211 */ /* 0x080fe200078e08ff */
[--C-:B------:R-:W-:Y:S01]  /*5cd0*/  IMAD R161, R161, 0x2, R76.reuse ;  /* 0x00000002a1a17824 */ /* 0x100fe200078e024c */
[-C--:B------:R-:W-:Y:S01]  /*5ce0*/  LEA R85, R5, R76.reuse, 0x1 ;  /* 0x0000004c05557211 */ /* 0x080fe200078e08ff */
[----:B------:R-:W1:Y:S01]  /*5cf0*/  LDS.U16 R14, [R54+0x2] ;  /* 0x00000200360e7984 */ /* 0x000e620000000400 */
[-C--:B------:R-:W-:Y:S01]  /*5d00*/  LEA R160, R81, R76.reuse, 0x1 ;  /* 0x0000004c51a07211 */ /* 0x080fe200078e08ff */
[----:B------:R-:W-:Y:S01]  /*5d10*/  ULOP3.LUT UR35, UR35, 0xfffffe, URZ, 0xc0, !UPT ;  /* 0x00fffffe23237892 */ /* 0x000fe2000f8ec03f */
[----:B------:R-:W-:Y:S01]  /*5d20*/  LEA R159, R159, R76, 0x1 ;  /* 0x0000004c9f9f7211 */ /* 0x000fe200078e08ff */
[----:B------:R-:W2:Y:S01]  /*5d30*/  LDS.U16 R12, [R54+0x6] ;  /* 0x00000600360c7984 */ /* 0x000ea20000000400 */
[----:B------:R-:W-:-:S03]  /*5d40*/  IMAD R158, R55, 0x2, R76 ;  /* 0x00000002379e7824 */ /* 0x000fc600078e024c */
[----:B------:R-:W2:Y:S01]  /*5d50*/  LDS.U16 R10, [R54+0xa] ;  /* 0x00000a00360a7984 */ /* 0x000ea20000000400 */
[----:B------:R-:W-:-:S03]  /*5d60*/  LEA R157, R157, R76, 0x1 ;  /* 0x0000004c9d9d7211 */ /* 0x000fc600078e08ff */
[----:B------:R-:W2:Y:S04]  /*5d70*/  LDS.U16 R9, [R54+0xc] ;  /* 0x00000c0036097984 */ /* 0x000ea80000000400 */
[----:B------:R-:W2:Y:S04]  /*5d80*/  LDS.U16 R8, [R54+0xe] ;  /* 0x00000e0036087984 */ /* 0x000ea80000000400 */
[----:B------:R-:W2:Y:S04]  /*5d90*/  LDS.U16 R7, [R54+0x10] ;  /* 0x0000100036077984 */ /* 0x000ea80000000400 */
[----:B------:R-:W2:Y:S04]  /*5da0*/  LDS.U16 R6, [R54+0x12] ;  /* 0x0000120036067984 */ /* 0x000ea80000000400 */
[----:B------:R-:W2:Y:S01]  /*5db0*/  LDS.U16 R5, [R54+0x14] ;  /* 0x0000140036057984 */ /* 0x000ea20000000400 */
[-C--:B------:R-:W-:Y:S01]  /*5dc0*/  LEA R156, R37, R76.reuse, 0x1 ;  /* 0x0000004c259c7211 */ /* 0x080fe200078e08ff */
[----:B------:R-:W-:Y:S01]  /*5dd0*/  UIADD3 UR34, UR34, -UR35, URZ ;  /* 0x8000002322227290 */ /* 0x000fe2000fffe03f */
[--C-:B------:R-:W-:Y:S01]  /*5de0*/  IMAD R154, R35, 0x2, R76.reuse ;  /* 0x00000002239a7824 */ /* 0x100fe200078e024c */
[-C--:B------:R-:W-:Y:S01]  /*5df0*/  LEA R153, R153, R76.reuse, 0x1 ;  /* 0x0000004c99997211 */ /* 0x080fe200078e08ff */
[----:B------:R-:W-:Y:S01]  /*5e00*/  IMAD R59, R59, 0x2, R76 ;  /* 0x000000023b3b7824 */ /* 0x000fe200078e024c */
[-C--:B------:R-:W-:Y:S01]  /*5e10*/  LEA R60, R29, R76.reuse, 0x1 ;  /* 0x0000004c1d3c7211 */ /* 0x080fe200078e08ff */
[----:B------:R-:W-:Y:S01]  /*5e20*/  ULEA UR34, UR34, UR7, 0x8 ;  /* 0x0000000722227291 */ /* 0x000fe2000f8e403f */
[----:B------:R-:W-:-:S02]  /*5e30*/  LEA R58, R23, R76, 0x1 ;  /* 0x0000004c173a7211 */ /* 0x000fc400078e08ff */
[----:B------:R-:W-:Y:S02]  /*5e40*/  ISETP.NE.AND P1, PT, R78, RZ, PT ;  /* 0x000000ff4e00720c */ /* 0x000fe40003f25270 */
[-C--:B------:R-:W-:Y:S01]  /*5e50*/  LEA R57, R57, R76.reuse, 0x1 ;  /* 0x0000004c39397211 */ /* 0x080fe200078e08ff */
[----:B------:R-:W-:Y:S01]  /*5e60*/  STL [R1+0x8], R86 ;  /* 0x0000085601007387 */ /* 0x000fe20000100800 */
[----:B------:R-:W-:-:S03]  /*5e70*/  LEA R56, R17, R76, 0x1 ;  /* 0x0000004c11387211 */ /* 0x000fc600078e08ff */
[----:B------:R-:W-:Y:S04]  /*5e80*/  STL [R1+0x4], R85 ;  /* 0x0000045501007387 */ /* 0x000fe80000100800 */
[----:B------:R-:W-:Y:S04]  /*5e90*/  STL [R1], R83 ;  /* 0x0000005301007387 */ /* 0x000fe80000100800 */
[----:B------:R-:W2:Y:S01]  /*5ea0*/  LDL R23, [R1+0xdc] ;  /* 0x0000dc0001177983 */ /* 0x000ea20000100800 */
[----:B------:R-:W-:Y:S02]  /*5eb0*/  MOV R95, UR61 ;  /* 0x0000003d005f7c02 */ /* 0x000fe40008000f00 */
[----:B------:R-:W-:Y:S01]  /*5ec0*/  LEA R55, R77, R0, 0x4 ;  /* 0x000000004d377211 */ /* 0x000fe200078e20ff */
[----:B------:R-:W2:Y:S04]  /*5ed0*/  LDL R82, [R1+0xf0] ;  /* 0x0000f00001527983 */ /* 0x000ea80000100800 */
[----:B---3--:R3:W-:Y:S04]  /*5ee0*/  STS.U16 [R86+0x1080], R26 ;  /* 0x0010801a56007388 */ /* 0x0087e80000000400 */
[----:B----4-:R-:W-:Y:S04]  /*5ef0*/  STS.U16 [R85+0x10c0], R28 ;  /* 0x0010c01c55007388 */ /* 0x010fe80000000400 */
[----:B-----5:R4:W-:Y:S04]  /*5f00*/  STS.U16 [R83+0x1100], R24 ;  /* 0x0011001853007388 */ /* 0x0209e80000000400 */
[----:B------:R-:W-:Y:S04]  /*5f10*/  STS.U16 [R161+0x1140], R22 ;  /* 0x00114016a1007388 */ /* 0x000fe80000000400 */
[----:B------:R-:W-:Y:S01]  /*5f20*/  STS.U16 [R160+0x1180], R33 ;  /* 0x00118021a0007388 */ /* 0x000fe20000000400 */
[----:B---3--:R-:W-:-:S03]  /*5f30*/  VIADD R26, R78, 0x200 ;  /* 0x000002004e1a7836 */ /* 0x008fc60000000000 */
[----:B----4-:R-:W3:Y:S04]  /*5f40*/  LDL R24, [R1+0xe0] ;  /* 0x0000e00001187983 */ /* 0x010ee80000100800 */
[----:B------:R-:W-:Y:S04]  /*5f50*/  STS.U16 [R159+0x11c0], R20 ;  /* 0x0011c0149f007388 */ /* 0x000fe80000000400 */
[----:B------:R-:W-:Y:S04]  /*5f60*/  STS.U16 [R158+0x1200], R31 ;  /* 0x0012001f9e007388 */ /* 0x000fe80000000400 */
[----:B------:R-:W-:Y:S04]  /*5f70*/  STS.U16 [R157+0x1240], R18 ;  /* 0x001240129d007388 */ /* 0x000fe80000000400 */
[----:B------:R-:W-:Y:S04]  /*5f80*/  STS.U16 [R156+0x1280], R25 ;  /* 0x001280199c007388 */ /* 0x000fe80000000400 */
[----:B------:R4:W-:Y:S01]  /*5f90*/  STS.U16 [R154+0x12c0], R27 ;  /* 0x0012c01b9a007388 */ /* 0x0009e20000000400 */
[----:B------:R-:W-:-:S03]  /*5fa0*/  SEL R17, R26, UR34, P1 ;  /* 0x000000221a117c07 */ /* 0x000fc60008800000 */
[----:B------:R-:W-:Y:S04]  /*5fb0*/  STS.U16 [R153+0x1300], R16 ;  /* 0x0013001099007388 */ /* 0x000fe80000000400 */
[----:B------:R-:W-:Y:S04]  /*5fc0*/  STS.U16 [R60+0x1340], R19 ;  /* 0x001340133c007388 */ /* 0x000fe80000000400 */
[----:B------:R-:W-:Y:S04]  /*5fd0*/  STS.U16 [R59+0x1380], R4 ;  /* 0x001380043b007388 */ /* 0x000fe80000000400 */
[----:B------:R-:W-:Y:S04]  /*5fe0*/  STS.U16 [R58+0x13c0], R21 ;  /* 0x0013c0153a007388 */ /* 0x000fe80000000400 */
[----:B------:R5:W-:Y:S04]  /*5ff0*/  STS.U16 [R57+0x1400], R2 ;  /* 0x0014000239007388 */ /* 0x000be80000000400 */
[----:B------:R-:W2:Y:S04]  /*6000*/  LDL R26, [R1+0xe8] ;  /* 0x0000e800011a7983 */ /* 0x000ea80000100800 */
[----:B----4-:R-:W4:Y:S04]  /*6010*/  LDL R27, [R1+0xec] ;  /* 0x0000ec00011b7983 */ /* 0x010f280000100800 */
[----:B-----5:R-:W5:Y:S04]  /*6020*/  LDL R2, [R1+0x100] ;  /* 0x0001000001027983 */ /* 0x020f680000100800 */
[----:B------:R-:W3:Y:S04]  /*6030*/  LDL R25, [R1+0xe4] ;  /* 0x0000e40001197983 */ /* 0x000ee80000100800 */
[----:B------:R-:W3:Y:S04]  /*6040*/  LDL R22, [R1+0xd8] ;  /* 0x0000d80001167983 */ /* 0x000ee80000100800 */
[----:B------:R-:W3:Y:S01]  /*6050*/  LDL R21, [R1+0xd4] ;  /* 0x0000d40001157983 */ /* 0x000ee20000100800 */
[----:B------:R-:W-:-:S03]  /*6060*/  FMUL.FTZ R95, R95, 1.4426950216293334961 ;  /* 0x3fb8aa3b5f5f7820 */ /* 0x000fc60000410000 */
[----:B------:R-:W3:Y:S01]  /*6070*/  LDL R20, [R1+0xd0] ;  /* 0x0000d00001147983 */ /* 0x000ee20000100800 */
[----:B------:R-:W-:-:S03]  /*6080*/  FMUL.FTZ R149, R95, R53 ;  /* 0x000000355f957220 */ /* 0x000fc60000410000 */
[----:B------:R-:W3:Y:S04]  /*6090*/  LDL R18, [R1+0xcc] ;  /* 0x0000cc0001127983 */ /* 0x000ee80000100800 */
[----:B------:R-:W3:Y:S01]  /*60a0*/  LDL R16, [R1+0x108] ;  /* 0x0001080001107983 */ /* 0x000ee20000100800 */
[----:B------:R-:W0:Y:S03]  /*60b0*/  MUFU.EX2 R149, R149 ;  /* 0x0000009500957308 */ /* 0x000e260000000800 */
[----:B------:R-:W3:Y:S01]  /*60c0*/  LDL R4, [R1+0x104] ;  /* 0x0001040001047983 */ /* 0x000ee20000100800 */
[----:B------:R-:W-:-:S03]  /*60d0*/  LEA.HI.SX32 R19, R55, R55, 0x1b ;  /* 0x0000003737137211 */ /* 0x000fc600078fdaff */
[----:B------:R1:W-:Y:S01]  /*60e0*/  STS.U16 [R56+0x1440], R3 ;  /* 0x0014400338007388 */ /* 0x0003e20000000400 */
[----:B------:R-:W-:Y:S01]  /*60f0*/  LEA R54, R19, R76, 0x1 ;  /* 0x0000004c13367211 */ /* 0x000fe200078e08ff */
[----:B------:R-:W-:Y:S01]  /*6100*/  IMAD R0, R17, 0x4, R76 ;  /* 0x0000000411007824 */ /* 0x000fe200078e024c */
[----:B------:R-:W-:-:S03]  /*6110*/  NOP ;  /* 0x0000000000007918 */ /* 0x000fc60000000000 */
[----:B------:R-:W0:Y:S04]  /*6120*/  LDS.U16 R117, [R54+0x1080] ;  /* 0x0010800036757984 */ /* 0x000e280000000400 */
[----:B-1----:R-:W3:Y:S04]  /*6130*/  LDL R3, [R1+0xfc] ;  /* 0x0000fc0001037983 */ /* 0x002ee80000100800 */
[----:B------:R-:W1:Y:S04]  /*6140*/  LDS.U16 R118, [R54+0x1082] ;  /* 0x0010820036767984 */ /* 0x000e680000000400 */
        /* <DEDUP_REMOVED lines=14> */
[----:B0-----:R0:W-:Y:S04]  /*6230*/  STS [R0+0x6d50], R149 ;  /* 0x006d509500007388 */ /* 0x0011e80000000800 */
[----:B0-----:R-:W3:Y:S01]  /*6240*/  LDL R0, [R1+0xf4] ;  /* 0x0000f40001007983 */ /* 0x001ee20000100800 */
[----:B--2---:R-:W-:Y:S01]  /*6250*/  IMAD.U32 R36, R26, 0x10000, RZ ;  /* 0x000100001a247824 */ /* 0x004fe200078e00ff */
[----:B-----5:R-:W-:-:S02]  /*6260*/  SHF.L.U32 R26, R2, 0x10, RZ ;  /* 0x00000010021a7819 */ /* 0x020fc400000006ff */
[----:B------:R-:W2:Y:S01]  /*6270*/  LDL R2, [R1+0xf8] ;  /* 0x0000f80001027983 */ /* 0x000ea20000100800 */
[C---:B------:R-:W-:Y:S01]  /*6280*/  FMUL.FTZ R111, R95.reuse, R52 ;  /* 0x000000345f6f7220 */ /* 0x040fe20000410000 */
[C---:B------:R-:W-:Y:S01]  /*6290*/  FMUL.FTZ R110, R95.reuse, R51 ;  /* 0x000000335f6e7220 */ /* 0x040fe20000410000 */
[----:B------:R-:W-:-:S04]  /*62a0*/  FMUL.FTZ R109, R95, R50 ;  /* 0x000000325f6d7220 */ /* 0x000fc80000410000 */
[----:B------:R-:W0:Y:S01]  /*62b0*/  MUFU.EX2 R111, R111 ;  /* 0x0000006f006f7308 */ /* 0x000e220000000800 */
[----:B----4-:R-:W-:Y:S01]  /*62c0*/  SHF.L.U32 R37, R27, 0x10, RZ ;  /* 0x000000101b257819 */ /* 0x010fe200000006ff */
[----:B------:R-:W-:Y:S01]  /*62d0*/  FMUL.FTZ R108, R95, R49 ;  /* 0x000000315f6c7220 */ /* 0x000fe20000410000 */
[----:B---3--:R-:W-:-:S05]  /*62e0*/  SHF.L.U32 R35, R25, 0x10, RZ ;  /* 0x0000001019237819 */ /* 0x008fca00000006ff */
[----:B------:R-:W3:Y:S01]  /*62f0*/  MUFU.EX2 R110, R110 ;  /* 0x0000006e006e7308 */ /* 0x000ee20000000800 */
[----:B------:R-:W-:Y:S01]  /*6300*/  SHF.L.U32 R15, R15, 0x10, RZ ;  /* 0x000000100f0f7819 */ /* 0x000fe200000006ff */
[----:B------:R-:W-:Y:S01]  /*6310*/  FMUL.FTZ R99, R37, R53 ;  /* 0x0000003525637220 */ /* 0x000fe20000410000 */
[----:B------:R-:W-:Y:S01]  /*6320*/  FMUL.FTZ R25, R36, R52 ;  /* 0x0000003424197220 */ /* 0x000fe20000410000 */
[----:B------:R-:W-:Y:S02]  /*6330*/  IMAD.U32 R14, R14, 0x10000, RZ ;  /* 0x000100000e0e7824 */ /* 0x000fe400078e00ff */
[----:B------:R-:W-:Y:S02]  /*6340*/  FMUL.FTZ R107, R95, R48 ;  /* 0x000000305f6b7220 */ /* 0x000fe40000410000 */
[----:B------:R-:W4:Y:S01]  /*6350*/  MUFU.EX2 R109, R109 ;  /* 0x0000006d006d7308 */ /* 0x000f220000000800 */
[----:B------:R-:W-:Y:S01]  /*6360*/  SHF.L.U32 R34, R24, 0x10, RZ ;  /* 0x0000001018227819 */ /* 0x000fe200000006ff */
[----:B------:R-:W-:Y:S01]  /*6370*/  FMUL.FTZ R24, R35, R51 ;  /* 0x0000003323187220 */ /* 0x000fe20000410000 */
[----:B------:R-:W-:Y:S01]  /*6380*/  SHF.L.U32 R13, R13, 0x10, RZ ;  /* 0x000000100d0d7819 */ /* 0x000fe200000006ff */
[----:B------:R-:W-:Y:S01]  /*6390*/  FMUL.FTZ R148, R15, R99 ;  /* 0x000000630f947220 */ /* 0x000fe20000410000 */
[----:B------:R-:W-:Y:S01]  /*63a0*/  FMUL.FTZ R147, R14, R25 ;  /* 0x000000190e937220 */ /* 0x000fe20000410000 */
[----:B------:R-:W-:-:S02]  /*63b0*/  FMUL.FTZ R106, R95, R47 ;  /* 0x0000002f5f6a7220 */ /* 0x000fc40000410000 */
[----:B------:R-:W5:Y:S01]  /*63c0*/  MUFU.EX2 R108, R108 ;  /* 0x0000006c006c7308 */ /* 0x000f620000000800 */
[----:B------:R-:W-:Y:S01]  /*63d0*/  ISETP.NE.AND P0, PT, R78, 0x7f, PT ;  /* 0x0000007f4e00780c */ /* 0x000fe20003f05270 */
[----:B------:R-:W-:Y:S01]  /*63e0*/  IMAD.U32 R33, R23, 0x10000, RZ ;  /* 0x0001000017217824 */ /* 0x000fe200078e00ff */
[----:B------:R-:W-:Y:S01]  /*63f0*/  SHF.L.U32 R12, R12, 0x10, RZ ;  /* 0x000000100c0c7819 */ /* 0x000fe200000006ff */
[----:B------:R-:W-:Y:S01]  /*6400*/  FMUL.FTZ R23, R34, R50 ;  /* 0x0000003222177220 */ /* 0x000fe20000410000 */
[-C--:B0-----:R-:W-:Y:S01]  /*6410*/  FMUL.FTZ R80, R149, R111.reuse ;  /* 0x0000006f95507220 */ /* 0x081fe20000410000 */
[----:B------:R-:W-:Y:S01]  /*6420*/  FMUL.FTZ R146, R13, R24 ;  /* 0x000000180d927220 */ /* 0x000fe20000410000 */
[----:B------:R-:W-:Y:S01]  /*6430*/  FFMA.FTZ R81, R148, R111, R147 ;  /* 0x0000006f94517223 */ /* 0x000fe20000010093 */
[----:B------:R-:W0:Y:S01]  /*6440*/  MUFU.EX2 R107, R107 ;  /* 0x0000006b006b7308 */ /* 0x000e220000000800 */
[----:B------:R-:W-:Y:S01]  /*6450*/  FMUL.FTZ R105, R95, R46 ;  /* 0x0000002e5f697220 */ /* 0x000fe20000410000 */
[----:B------:R-:W-:Y:S01]  /*6460*/  SHF.L.U32 R32, R22, 0x10, RZ ;  /* 0x0000001016207819 */ /* 0x000fe200000006ff */
[----:B------:R-:W-:Y:S01]  /*6470*/  FMUL.FTZ R22, R33, R49 ;  /* 0x0000003121167220 */ /* 0x000fe20000410000 */
[----:B---3--:R-:W-:Y:S01]  /*6480*/  FMUL.FTZ R80, R110, R80 ;  /* 0x000000506e507220 */ /* 0x008fe20000410000 */
[----:B------:R-:W-:-:S02]  /*6490*/  IMAD.U32 R11, R11, 0x10000, RZ ;  /* 0x000100000b0b7824 */ /* 0x000fc400078e00ff */
[----:B------:R-:W-:Y:S01]  /*64a0*/  FMUL.FTZ R145, R12, R23 ;  /* 0x000000170c917220 */ /* 0x000fe20000410000 */
[----:B------:R-:W-:Y:S01]  /*64b0*/  FFMA.FTZ R81, R110, R81, R146 ;  /* 0x000000516e517223 */ /* 0x000fe20000010092 */
[----:B------:R-:W3:Y:S01]  /*64c0*/  MUFU.EX2 R106, R106 ;  /* 0x0000006a006a7308 */ /* 0x000ee20000000800 */
[----:B------:R-:W-:Y:S01]  /*64d0*/  FMUL.FTZ R104, R95, R45 ;  /* 0x0000002d5f687220 */ /* 0x000fe20000410000 */
[----:B------:R-:W-:Y:S01]  /*64e0*/  SHF.L.U32 R31, R21, 0x10, RZ ;  /* 0x00000010151f7819 */ /* 0x000fe200000006ff */
[----:B------:R-:W-:Y:S01]  /*64f0*/  FMUL.FTZ R21, R32, R48 ;  /* 0x0000003020157220 */ /* 0x000fe20000410000 */
[----:B------:R-:W-:Y:S01]  /*6500*/  SHF.L.U32 R10, R10, 0x10, RZ ;  /* 0x000000100a0a7819 */ /* 0x000fe200000006ff */
[----:B----4-:R-:W-:Y:S01]  /*6510*/  FMUL.FTZ R80, R109, R80 ;  /* 0x000000506d507220 */ /* 0x010fe20000410000 */
[----:B------:R-:W-:Y:S01]  /*6520*/  FMUL.FTZ R144, R11, R22 ;  /* 0x000000160b907220 */ /* 0x000fe20000410000 */
[----:B------:R-:W-:Y:S01]  /*6530*/  FFMA.FTZ R81, R109, R81, R145 ;  /* 0x000000516d517223 */ /* 0x000fe20000010091 */
[----:B------:R-:W4:Y:S01]  /*6540*/  MUFU.EX2 R105, R105 ;  /* 0x0000006900697308 */ /* 0x000f220000000800 */
[----:B------:R-:W-:Y:S01]  /*6550*/  FMUL.FTZ R103, R95, R44 ;  /* 0x0000002c5f677220 */ /* 0x000fe20000410000 */
[----:B------:R-:W-:Y:S01]  /*6560*/  @P0 IMAD R113, R78, 0x4, R76 ;  /* 0x000000044e710824 */ /* 0x000fe200078e024c */
[----:B------:R-:W-:Y:S01]  /*6570*/  BAR.SYNC.DEFER_BLOCKING 0x0 ;  /* 0x0000000000007b1d */ /* 0x000fe20000010000 */
[----:B------:R-:W-:Y:S01]  /*6580*/  IMAD.U32 R30, R20, 0x10000, RZ ;  /* 0x00010000141e7824 */ /* 0x000fe200078e00ff */
[----:B------:R-:W-:Y:S01]  /*6590*/  SHF.L.U32 R9, R9, 0x10, RZ ;  /* 0x0000001009097819 */ /* 0x000fe200000006ff */
[----:B------:R-:W-:Y:S01]  /*65a0*/  FMUL.FTZ R20, R31, R47 ;  /* 0x0000002f1f147220 */ /* 0x000fe20000410000 */
[----:B-----5:R-:W-:Y:S01]  /*65b0*/  FMUL.FTZ R80, R108, R80 ;  /* 0x000000506c507220 */ /* 0x020fe20000410000 */
[----:B------:R-:W-:Y:S01]  /*65c0*/  FMUL.FTZ R143, R10, R21 ;  /* 0x000000150a8f7220 */ /* 0x000fe20000410000 */
[----:B------:R-:W5:Y:S01]  /*65d0*/  MUFU.EX2 R104, R104 ;  /* 0x0000006800687308 */ /* 0x000f620000000800 */
[----:B------:R-:W-:Y:S01]  /*65e0*/  FFMA.FTZ R81, R108, R81, R144 ;  /* 0x000000516c517223 */ /* 0x000fe20000010090 */
[----:B------:R-:W-:Y:S01]  /*65f0*/  FMUL.FTZ R102, R95, R43 ;  /* 0x0000002b5f667220 */ /* 0x000fe20000410000 */
[----:B------:R-:W-:Y:S01]  /*6600*/  SHF.L.U32 R29, R18, 0x10, RZ ;  /* 0x00000010121d7819 */ /* 0x000fe200000006ff */
[----:B------:R-:W-:Y:S01]  /*6610*/  FMUL.FTZ R19, R30, R46 ;  /* 0x0000002e1e137220 */ /* 0x000fe20000410000 */
[----:B0-----:R-:W-:Y:S01]  /*6620*/  FMUL.FTZ R80, R107, R80 ;  /* 0x000000506b507220 */ /* 0x001fe20000410000 */
[----:B------:R-:W-:-:S02]  /*6630*/  IMAD.U32 R8, R8, 0x10000, RZ ;  /* 0x0001000008087824 */ /* 0x000fc400078e00ff */
[----:B------:R-:W-:Y:S01]  /*6640*/  FMUL.FTZ R142, R9, R20 ;  /* 0x00000014098e7220 */ /* 0x000fe20000410000 */
[----:B------:R-:W0:Y:S01]  /*6650*/  MUFU.EX2 R103, R103 ;  /* 0x0000006700677308 */ /* 0x000e220000000800 */
[----:B------:R-:W-:Y:S01]  /*6660*/  FFMA.FTZ R81, R107, R81, R143 ;  /* 0x000000516b517223 */ /* 0x000fe2000001008f */
[----:B------:R-:W-:Y:S01]  /*6670*/  FMUL.FTZ R101, R95, R42 ;  /* 0x0000002a5f657220 */ /* 0x000fe20000410000 */
[----:B------:R-:W-:Y:S01]  /*6680*/  SHF.L.U32 R28, R16, 0x10, RZ ;  /* 0x00000010101c7819 */ /* 0x000fe200000006ff */
[----:B------:R-:W-:Y:S01]  /*6690*/  FMUL.FTZ R18, R29, R45 ;  /* 0x0000002d1d127220 */ /* 0x000fe20000410000 */
[----:B------:R-:W-:Y:S01]  /*66a0*/  SHF.L.U32 R7, R7, 0x10, RZ ;  /* 0x0000001007077819 */ /* 0x000fe200000006ff */
[----:B---3--:R-:W-:Y:S01]  /*66b0*/  FMUL.FTZ R80, R106, R80 ;  /* 0x000000506a507220 */ /* 0x008fe20000410000 */
[----:B------:R-:W3:Y:S01]  /*66c0*/  @P0 LDS R113, [R113+0x7554] ;  /* 0x0075540071710984 */ /* 0x000ee20000000800 */
[----:B------:R-:W1:Y:S01]  /*66d0*/  MUFU.EX2 R102, R102 ;  /* 0x0000006600667308 */ /* 0x000e620000000800 */
[----:B------:R-:W-:Y:S01]  /*66e0*/  FMUL.FTZ R141, R8, R19 ;  /* 0x00000013088d7220 */ /* 0x000fe20000410000 */
[----:B------:R-:W-:Y:S01]  /*66f0*/  FFMA.FTZ R81, R106, R81, R142 ;  /* 0x000000516a517223 */ /* 0x000fe2000001008e */
[----:B------:R-:W-:Y:S01]  /*6700*/  FMUL.FTZ R100, R95, R41 ;  /* 0x000000295f647220 */ /* 0x000fe20000410000 */
[----:B------:R-:W-:Y:S01]  /*6710*/  SHF.L.U32 R6, R6, 0x10, RZ ;  /* 0x0000001006067819 */ /* 0x000fe200000006ff */
[----:B------:R-:W-:-:S02]  /*6720*/  IMAD.U32 R27, R4, 0x10000, RZ ;  /* 0x00010000041b7824 */ /* 0x000fc400078e00ff */
[----:B------:R-:W-:Y:S01]  /*6730*/  FMUL.FTZ R17, R28, R44 ;  /* 0x0000002c1c117220 */ /* 0x000fe20000410000 */
[----:B----4-:R-:W-:Y:S01]  /*6740*/  FMUL.FTZ R80, R105, R80 ;  /* 0x0000005069507220 */ /* 0x010fe20000410000 */
[----:B------:R-:W4:Y:S01]  /*6750*/  MUFU.EX2 R101, R101 ;  /* 0x0000006500657308 */ /* 0x000f220000000800 */
[----:B------:R-:W-:Y:S01]  /*6760*/  FMUL.FTZ R140, R7, R18 ;  /* 0x00000012078c7220 */ /* 0x000fe20000410000 */
[----:B------:R-:W-:Y:S01]  /*6770*/  FFMA.FTZ R81, R105, R81, R141 ;  /* 0x0000005169517223 */ /* 0x000fe2000001008d */
[----:B------:R-:W-:Y:S01]  /*6780*/  FMUL.FTZ R98, R95, R40 ;  /* 0x000000285f627220 */ /* 0x000fe20000410000 */
[----:B------:R-:W-:Y:S01]  /*6790*/  FMUL.FTZ R16, R27, R43 ;  /* 0x0000002b1b107220 */ /* 0x000fe20000410000 */
[----:B-----5:R-:W-:Y:S01]  /*67a0*/  FMUL.FTZ R80, R104, R80 ;  /* 0x0000005068507220 */ /* 0x020fe20000410000 */
[----:B------:R-:W-:Y:S02]  /*67b0*/  IMAD.U32 R5, R5, 0x10000, RZ ;  /* 0x0001000005057824 */ /* 0x000fe400078e00ff */
[----:B------:R-:W-:Y:S01]  /*67c0*/  FMUL.FTZ R139, R6, R17 ;  /* 0x00000011068b7220 */ /* 0x000fe20000410000 */
[----:B------:R-:W5:Y:S01]  /*67d0*/  MUFU.EX2 R100, R100 ;  /* 0x0000006400647308 */ /* 0x000f620000000800 */
[----:B------:R-:W-:Y:S01]  /*67e0*/  FFMA.FTZ R81, R104, R81, R140 ;  /* 0x0000005168517223 */ /* 0x000fe2000001008c */
[----:B------:R-:W-:Y:S01]  /*67f0*/  FMUL.FTZ R97, R95, R39 ;  /* 0x000000275f617220 */ /* 0x000fe20000410000 */
[----:B------:R-:W-:Y:S01]  /*6800*/  SHF.L.U32 R94, R94, 0x10, RZ ;  /* 0x000000105e5e7819 */ /* 0x000fe200000006ff */
[----:B------:R-:W-:Y:S01]  /*6810*/  FMUL.FTZ R96, R26, R42 ;  /* 0x0000002a1a607220 */ /* 0x000fe20000410000 */
[----:B------:R-:W-:Y:S01]  /*6820*/  SHF.L.U32 R4, R3, 0x10, RZ ;  /* 0x0000001003047819 */ /* 0x000fe200000006ff */
[----:B0-----:R-:W-:Y:S01]  /*6830*/  FMUL.FTZ R80, R103, R80 ;  /* 0x0000005067507220 */ /* 0x001fe20000410000 */
[----:B------:R-:W-:Y:S01]  /*6840*/  FMUL.FTZ R138, R5, R16 ;  /* 0x00000010058a7220 */ /* 0x000fe20000410000 */
[----:B------:R-:W0:Y:S01]  /*6850*/  MUFU.EX2 R98, R98 ;  /* 0x0000006200627308 */ /* 0x000e220000000800 */
[----:B------:R-:W-:Y:S01]  /*6860*/  FFMA.FTZ R81, R103, R81, R139 ;  /* 0x0000005167517223 */ /* 0x000fe2000001008b */
[----:B------:R-:W-:Y:S01]  /*6870*/  FMUL.FTZ R95, R95, R38 ;  /* 0x000000265f5f7220 */ /* 0x000fe20000410000 */
[----:B------:R-:W-:Y:S01]  /*6880*/  SHF.L.U32 R93, R93, 0x10, RZ ;  /* 0x000000105d5d7819 */ /* 0x000fe200000006ff */
[C---:B-1----:R-:W-:Y:S01]  /*6890*/  FMUL.FTZ R80, R102.reuse, R80 ;  /* 0x0000005066507220 */ /* 0x042fe20000410000 */
[----:B------:R-:W-:Y:S01]  /*68a0*/  FFMA.FTZ R81, R102, R81, R138 ;  /* 0x0000005166517223 */ /* 0x000fe2000001008a */
[----:B------:R-:W-:Y:S01]  /*68b0*/  FMUL.FTZ R137, R94, R96 ;  /* 0x000000605e897220 */ /* 0x000fe20000410000 */
[----:B------:R-:W-:Y:S01]  /*68c0*/  FMUL.FTZ R91, R4, R41 ;  /* 0x00000029045b7220 */ /* 0x000fe20000410000 */
[----:B------:R-:W1:Y:S01]  /*68d0*/  MUFU.EX2 R97, R97 ;  /* 0x0000006100617308 */ /* 0x000e620000000800 */
[----:B----4-:R-:W-:Y:S01]  /*68e0*/  FMUL.FTZ R80, R101, R80 ;  /* 0x0000005065507220 */ /* 0x010fe20000410000 */
[----:B------:R-:W-:-:S02]  /*68f0*/  IMAD.U32 R92, R92, 0x10000, RZ ;  /* 0x000100005c5c7824 */ /* 0x000fc400078e00ff */
[----:B------:R-:W-:Y:S01]  /*6900*/  FFMA.FTZ R81, R101, R81, R137 ;  /* 0x0000005165517223 */ /* 0x000fe20000010089 */
[----:B------:R-:W-:Y:S01]  /*6910*/  FMUL.FTZ R136, R93, R91 ;  /* 0x0000005b5d887220 */ /* 0x000fe20000410000 */
[----:B------:R-:W-:Y:S02]  /*6920*/  SHF.L.U32 R79, R79, 0x10, RZ ;  /* 0x000000104f4f7819 */ /* 0x000fe400000006ff */
[----:B------:R-:W4:Y:S01]  /*6930*/  MUFU.EX2 R95, R95 ;  /* 0x0000005f005f7308 */ /* 0x000f220000000800 */
[C---:B-----5:R-:W-:Y:S01]  /*6940*/  FMUL.FTZ R80, R100.reuse, R80 ;  /* 0x0000005064507220 */ /* 0x060fe20000410000 */
[----:B------:R-:W-:Y:S01]  /*6950*/  FFMA.FTZ R81, R100, R81, R136 ;  /* 0x0000005164517223 */ /* 0x000fe20000010088 */
[----:B------:R-:W-:Y:S02]  /*6960*/  BSSY B0, `(.L_x_1520) ;  /* 0x000001a000007945 */ /* 0x000fe40003800000 */
[----:B0-----:R-:W-:Y:S01]  /*6970*/  FMUL.FTZ R80, R98, R80 ;  /* 0x0000005062507220 */ /* 0x001fe20000410000 */
[----:B------:R-:W-:-:S02]  /*6980*/  SHF.L.U32 R112, R112, 0x10, RZ ;  /* 0x0000001070707819 */ /* 0x000fc400000006ff */
[----:B------:R-:W-:Y:S01]  /*6990*/  SHF.L.U32 R114, R82, 0x10, RZ ;  /* 0x0000001052727819 */ /* 0x000fe200000006ff */
[----:B-1----:R-:W-:Y:S01]  /*69a0*/  FMUL.FTZ R80, R97, R80 ;  /* 0x0000005061507220 */ /* 0x002fe20000410000 */
[----:B--2---:R-:W-:Y:S02]  /*69b0*/  SHF.L.U32 R3, R2, 0x10, RZ ;  /* 0x0000001002037819 */ /* 0x004fe400000006ff */
[----:B------:R-:W-:-:S03]  /*69c0*/  SHF.L.U32 R2, R0, 0x10, RZ ;  /* 0x0000001000027819 */ /* 0x000fc600000006ff */
[----:B------:R-:W-:Y:S02]  /*69d0*/  FMUL.FTZ R90, R3, R40 ;  /* 0x00000028035a7220 */ /* 0x000fe40000410000 */
[----:B------:R-:W-:Y:S02]  /*69e0*/  FMUL.FTZ R0, R2, R39 ;  /* 0x0000002702007220 */ /* 0x000fe40000410000 */
[----:B------:R-:W-:Y:S02]  /*69f0*/  FMUL.FTZ R135, R92, R90 ;  /* 0x0000005a5c877220 */ /* 0x000fe40000410000 */
[----:B------:R-:W-:Y:S02]  /*6a00*/  FMUL.FTZ R134, R79, R0 ;  /* 0x000000004f867220 */ /* 0x000fe40000410000 */
[----:B------:R-:W-:-:S04]  /*6a10*/  FFMA.FTZ R81, R98, R81, R135 ;  /* 0x0000005162517223 */ /* 0x000fc80000010087 */
[----:B------:R-:W-:Y:S01]  /*6a20*/  FFMA.FTZ R81, R97, R81, R134 ;  /* 0x0000005161517223 */ /* 0x000fe20000010086 */
[----:B---34-:R-:W-:Y:S06]  /*6a30*/  @P0 BRA `(.L_x_1521) ;  /* 0x0000000000300947 */ /* 0x018fec0003800000 */
        /* <DEDUP_REMOVED lines=12> */
.L_x_1521:
[----:B------:R-:W-:Y:S05]  /*6b00*/  BSYNC B0 ;  /* 0x0000000000007941 */ /* 0x000fea0003800000 */
.L_x_1520:
[----:B------:R-:W-:Y:S01]  /*6b10*/  FMUL.FTZ R115, R114, R38 ;  /* 0x0000002672737220 */ /* 0x000fe20000410000 */
[----:B------:R-:W-:Y:S01]  /*6b20*/  LEA.HI R116, R78, R78, RZ, 0x1e ;  /* 0x0000004e4e747211 */ /* 0x000fe200078ff0ff */
[----:B------:R-:W2:Y:S02]  /*6b30*/  LDL R165, [R1+0x80] ;  /* 0x0000800001a57983 */ /* 0x000ea40000100800 */
[----:B------:R-:W-:Y:S01]  /*6b40*/  FMUL.FTZ R133, R112, R115 ;  /* 0x0000007370857220 */ /* 0x000fe20000410000 */
[----:B------:R-:W-:Y:S01]  /*6b50*/  LEA R116, R116, R76, 0x3 ;  /* 0x0000004c74747211 */ /* 0x000fe200078e18ff */
[C---:B------:R-:W-:Y:S01]  /*6b60*/  FMUL.FTZ R80, R95.reuse, R80 ;  /* 0x000000505f507220 */ /* 0x040fe20000410000 */
        /* <DEDUP_REMOVED lines=15> */
[----:B------:R-:W-:Y:S01]  /*6c60*/  MOV R83, 0x8 ;  /* 0x0000000800537802 */ /* 0x000fe20000000f00 */
[----:B------:R-:W4:Y:S03]  /*6c70*/  LDL R88, [R1+0x5c] ;  /* 0x00005c0001587983 */ /* 0x000f260000100800 */
[----:B------:R-:W-:Y:S01]  /*6c80*/  @!P2 IADD3 R81, R81, -0x2, RZ ;  /* 0xfffffffe5151a810 */ /* 0x000fe20007ffe0ff */
[----:B------:R-:W4:Y:S04]  /*6c90*/  LDL R87, [R1+0x58] ;  /* 0x0000580001577983 */ /* 0x000f280000100800 */
[----:B------:R-:W4:Y:S04]  /*6ca0*/  LDL R86, [R1+0x54] ;  /* 0x0000540001567983 */ /* 0x000f280000100800 */
[----:B------:R-:W4:Y:S04]  /*6cb0*/  LDL R85, [R1+0x50] ;  /* 0x0000500001557983 */ /* 0x000f280000100800 */
[----:B------:R-:W4:Y:S01]  /*6cc0*/  LDL R84, [R1+0x4c] ;  /* 0x00004c0001547983 */ /* 0x000f220000100800 */
[----:B0-----:R-:W-:Y:S01]  /*6cd0*/  @!P2 IMAD R80, R81, R80, UR7 ;  /* 0x000000075150ae24 */ /* 0x001fe2000f8e0250 */
[----:B------:R-:W-:-:S03]  /*6ce0*/  HFMA2.MMA R81, -RZ, RZ, 0, 0 ;  /* 0x00000000ff517435 */ /* 0x000fc600000001ff */
        /* <DEDUP_REMOVED lines=18> */
[----:B------:R-:W-:Y:S02]  /*6e10*/  SHF.L.U32 R127, R127, 0x10, RZ ;  /* 0x000000107f7f7819 */ /* 0x000fe400000006ff */
[----:B------:R-:W-:-:S02]  /*6e20*/  SHF.L.U32 R129, R129, 0x10, RZ ;  /* 0x0000001081817819 */ /* 0x000fc400000006ff */
[----:B------:R-:W-:Y:S02]  /*6e30*/  SHF.L.U32 R130, R130, 0x10, RZ ;  /* 0x0000001082827819 */ /* 0x000fe400000006ff */
        /* <DEDUP_REMOVED lines=54> */
.L_x_1585:
[----:B------:R-:W-:Y:S01]  /*71a0*/  ISETP.GE.AND P3, PT, R77, 0x10, PT ;  /* 0x000000104d00780c */ /* 0x000fe20003f66270 */
[----:B------:R-:W-:-:S12]  /*71b0*/  UMOV UR34, 0xffffffff ;  /* 0xffffffff00227882 */ /* 0x000fd80000000000 */
[C---:B0-2---:R-:W-:Y:S01]  /*71c0*/  @P3 FFMA.FTZ R163, R162.reuse, R88, R163 ;  /* 0x00000058a2a33223 */ /* 0x045fe200000100a3 */
[----:B---3--:R-:W-:Y:S01]  /*71d0*/  @P3 FMUL.FTZ R162, R162, R150 ;  /* 0x00000096a2a23220 */ /* 0x008fe20000410000 */
[----:B------:R-:W-:Y:S06]  /*71e0*/  BRA.DIV UR34, `(.L_x_1524) ;  /* 0x0000006222587947 */ /* 0x000fec000b800000 */
.L_x_1588:
[----:B------:R-:W-:-:S03]  /*71f0*/  UMOV UR34, 0xffffffff ;  /* 0xffffffff00227882 */ /* 0x000fc60000000000 */
[----:B------:R-:W-:Y:S05]  /*7200*/  BRA.DIV UR34, `(.L_x_1525) ;  /* 0x0000006222787947 */ /* 0x000fea000b800000 */
.L_x_1591:
[----:B------:R-:W-:-:S03]  /*7210*/  UMOV UR34, 0xffffffff ;  /* 0xffffffff00227882 */ /* 0x000fc60000000000 */
[----:B------:R-:W-:Y:S05]  /*7220*/  BRA.DIV UR34, `(.L_x_1526) ;  /* 0x0000006222987947 */ /* 0x000fea000b800000 */
[----:B------:R-:W0:Y:S04]  /*7230*/  SHFL.UP PT, R162, R162, 0x1, RZ ;  /* 0x04200000a2a27989 */ /* 0x000e2800000e00ff */
[----:B------:R-:W2:Y:S04]  /*7240*/  SHFL.UP PT, R163, R163, 0x1, RZ ;  /* 0x04200000a3a37989 */ /* 0x000ea800000e00ff */
[----:B-----5:R-:W3:Y:S04]  /*7250*/  SHFL.IDX PT, R80, R80, RZ, 0x1f ;  /* 0x00001fff50507589 */ /* 0x020ee800000e0000 */
[----:B------:R-:W4:Y:S02]  /*7260*/  SHFL.IDX PT, R81, R81, RZ, 0x1f ;  /* 0x00001fff51517589 */ /* 0x000f2400000e0000 */
.L_x_1597:
        /* <DEDUP_REMOVED lines=12> */
.L_x_1522:
[----:B------:R-:W-:Y:S05]  /*7330*/  WARPSYNC.ALL ;  /* 0x0000000000007948 */ /* 0x000fea0003800000 */
[----:B------:R-:W-:Y:S01]  /*7340*/  BAR.SYNC.DEFER_BLOCKING 0x0 ;  /* 0x0000000000007b1d */ /* 0x000fe20000010000 */
[C---:B-1----:R-:W-:Y:S01]  /*7350*/  FMUL.FTZ R82, R95.reuse, R113 ;  /* 0x000000715f527220 */ /* 0x042fe20000410000 */
[----:B------:R-:W-:Y:S01]  /*7360*/  FFMA.FTZ R83, R95, R132, R131 ;  /* 0x000000845f537223 */ /* 0x000fe20000010083 */
[----:B0-----:R-:W-:Y:S01]  /*7370*/  MOV R84, UR7 ;  /* 0x0000000700547c02 */ /* 0x001fe20008000f00 */
[----:B-----5:R-:W-:Y:S02]  /*7380*/  IMAD.MOV.U32 R81, RZ, RZ, RZ ;  /* 0x000000ffff517224 */ /* 0x020fe400078e00ff */
        /* <DEDUP_REMOVED lines=99> */
.L_x_1614:
        /* <DEDUP_REMOVED lines=15> */
.L_x_1527:
[----:B------:R-:W-:Y:S05]  /*7ab0*/  WARPSYNC.ALL ;  /* 0x0000000000007948 */ /* 0x000fea0003800000 */
[----:B0-----:R-:W2:Y:S01]  /*7ac0*/  LDL.LU R84, [R1+0x8c] ;  /* 0x00008c0001547983 */ /* 0x001ea20000300800 */
[----:B------:R-:W-:Y:S01]  /*7ad0*/  BAR.SYNC.DEFER_BLOCKING 0x0 ;  /* 0x0000000000007b1d */ /* 0x000fe20000010000 */
[----:B------:R-:W-:Y:S02]  /*7ae0*/  ISETP.NE.AND P0, PT, R78, RZ, PT ;  /* 0x000000ff4e00720c */ /* 0x000fe40003f05270 */
[----:B------:R-:W-:Y:S01]  /*7af0*/  MOV R82, UR7 ;  /* 0x0000000700527c02 */ /* 0x000fe20008000f00 */
[----:B------:R-:W-:Y:S01]  /*7b00*/  FFMA.FTZ R115, R112, -R115, R133 ;  /* 0x8000007370737223 */ /* 0x000fe20000010085 */
[----:B------:R-:W-:Y:S01]  /*7b10*/  FFMA.FTZ R90, R92, -R90, R135 ;  /* 0x8000005a5c5a7223 */ /* 0x000fe20000010087 */
[----:B------:R-:W-:Y:S01]  /*7b20*/  FFMA.FTZ R96, R94, -R96, R137 ;  /* 0x800000605e607223 */ /* 0x000fe20000010089 */
        /* <DEDUP_REMOVED lines=18> */
[----:B------:R1:W-:Y:S04]  /*7c50*/  @!P0 STS.64 [R82+0x7750], R80 ;  /* 0x0077505052008388 */ /* 0x0003e80000000a00 */
[----:B------:R-:W5:Y:S04]  /*7c60*/  LDL.LU R83, [R1+0x44] ;  /* 0x0000440001537983 */ /* 0x000f680000300800 */
[----:B------:R-:W5:Y:S04]  /*7c70*/  LDL.LU R86, [R1+0x98] ;  /* 0x0000980001567983 */ /* 0x000f680000300800 */
[----:B------:R-:W5:Y:S01]  /*7c80*/  LDL.LU R85, [R1+0x40] ;  /* 0x0000400001557983 */ /* 0x000f620000300800 */
[----:B0-----:R-:W-:-:S04]  /*7c90*/  FFMA.FTZ R113, R116, R113, R132 ;  /* 0x0000007174717223 */ /* 0x001fc80000010084 */
[-C--:B-1----:R-:W-:Y:S01]  /*7ca0*/  FMUL.FTZ R80, R112, R113.reuse ;  /* 0x0000007170507220 */ /* 0x082fe20000410000 */
[----:B------:R-:W-:Y:S01]  /*7cb0*/  FFMA.FTZ R95, R95, R113, R131 ;  /* 0x000000715f5f7223 */ /* 0x000fe20000010083 */
[----:B------:R-:W-:Y:S02]  /*7cc0*/  FMUL.FTZ R81, R113, UR61 ;  /* 0x0000003d71517c20 */ /* 0x000fe40008410000 */
[----:B--2---:R-:W-:Y:S01]  /*7cd0*/  FFMA.FTZ R84, R80, R38, R84 ;  /* 0x0000002650547223 */ /* 0x004fe20000010054 */
[----:B------:R-:W-:Y:S01]  /*7ce0*/  FFMA.FTZ R97, R97, R95, R130 ;  /* 0x0000005f61617223 */ /* 0x000fe20000010082 */
[----:B------:R-:W-:Y:S01]  /*7cf0*/  FFMA.FTZ R131, R79, -R0, R134 ;  /* 0x800000004f837223 */ /* 0x000fe20000010086 */
[----:B------:R-:W-:Y:S01]  /*7d00*/  FMUL.FTZ R81, R115, R81 ;  /* 0x0000005173517220 */ /* 0x000fe20000410000 */
[----:B------:R-:W-:Y:S01]  /*7d10*/  FMUL.FTZ R113, R113, R38 ;  /* 0x0000002671717220 */ /* 0x000fe20000410000 */
[----:B------:R0:W-:Y:S01]  /*7d20*/  STL [R1+0x8c], R84 ;  /* 0x00008c5401007387 */ /* 0x0001e20000100800 */
[----:B------:R-:W-:-:S04]  /*7d30*/  FFMA.FTZ R98, R98, R97, R129 ;  /* 0x0000006162627223 */ /* 0x000fc80000010081 */
[----:B------:R-:W-:-:S04]  /*7d40*/  FFMA.FTZ R100, R100, R98, R128 ;  /* 0x0000006264647223 */ /* 0x000fc80000010080 */
[----:B------:R-:W-:Y:S01]  /*7d50*/  FFMA.FTZ R101, R101, R100, R127 ;  /* 0x0000006465657223 */ /* 0x000fe2000001007f */
[----:B0-----:R-:W2:Y:S03]  /*7d60*/  LDL.LU R84, [R1+0x9c] ;  /* 0x00009c0001547983 */ /* 0x001ea60000300800 */
[----:B------:R-:W-:-:S04]  /*7d70*/  FFMA.FTZ R102, R102, R101, R126 ;  /* 0x0000006566667223 */ /* 0x000fc8000001007e */
[----:B------:R-:W-:-:S04]  /*7d80*/  FFMA.FTZ R103, R103, R102, R125 ;  /* 0x0000006667677223 */ /* 0x000fc8000001007d */
[----:B------:R-:W-:-:S04]  /*7d90*/  FFMA.FTZ R104, R104, R103, R124 ;  /* 0x0000006768687223 */ /* 0x000fc8000001007c */
[----:B------:R-:W-:-:S04]  /*7da0*/  FFMA.FTZ R105, R105, R104, R123 ;  /* 0x0000006869697223 */ /* 0x000fc8000001007b */
[----:B------:R-:W-:Y:S01]  /*7db0*/  FFMA.FTZ R106, R106, R105, R122 ;  /* 0x000000696a6a7223 */ /* 0x000fe2000001007a */
[----:B------:R-:W-:-:S03]  /*7dc0*/  FMUL.FTZ R0, R95, UR61 ;  /* 0x0000003d5f007c20 */ /* 0x000fc60008410000 */
[----:B------:R-:W-:Y:S01]  /*7dd0*/  FFMA.FTZ R107, R107, R106, R121 ;  /* 0x0000006a6b6b7223 */ /* 0x000fe20000010079 */
[----:B------:R-:W-:Y:S01]  /*7de0*/  FMUL.FTZ R79, R79, R95 ;  /* 0x0000005f4f4f7220 */ /* 0x000fe20000410000 */
[----:B------:R-:W-:Y:S02]  /*7df0*/  FMUL.FTZ R0, R131, R0 ;  /* 0x0000000083007220 */ /* 0x000fe40000410000 */
[----:B------:R-:W-:Y:S01]  /*7e00*/  FFMA.FTZ R108, R108, R107, R120 ;  /* 0x0000006b6c6c7223 */ /* 0x000fe20000010078 */
[----:B------:R-:W-:Y:S01]  /*7e10*/  FFMA.FTZ R80, R114, R80, R81 ;  /* 0x0000005072507223 */ /* 0x000fe20000010051 */
[----:B---3--:R-:W-:Y:S01]  /*7e20*/  FFMA.FTZ R89, R79, R39, R89 ;  /* 0x000000274f597223 */ /* 0x008fe20000010059 */
[----:B------:R-:W-:Y:S01]  /*7e30*/  FFMA.FTZ R0, R2, R79, R0 ;  /* 0x0000004f02007223 */ /* 0x000fe20000010000 */
[----:B------:R-:W-:Y:S01]  /*7e40*/  FFMA.FTZ R109, R109, R108, R119 ;  /* 0x0000006c6d6d7223 */ /* 0x000fe20000010077 */
[----:B------:R-:W-:Y:S01]  /*7e50*/  FMUL.FTZ R79, R97, UR61 ;  /* 0x0000003d614f7c20 */ /* 0x000fe20008410000 */
[----:B----4-:R-:W-:-:S02]  /*7e60*/  FADD.FTZ R87, R80, R87 ;  /* 0x0000005750577221 */ /* 0x010fc40000010000 */
[----:B------:R-:W-:Y:S01]  /*7e70*/  FFMA.FTZ R110, R110, R109, R118 ;  /* 0x0000006d6e6e7223 */ /* 0x000fe20000010076 */
[----:B------:R-:W-:Y:S01]  /*7e80*/  STL [R1+0x90], R89 ;  /* 0x0000905901007387 */ /* 0x000fe20000100800 */
[----:B------:R-:W-:Y:S01]  /*7e90*/  FMUL.FTZ R92, R92, R97 ;  /* 0x000000615c5c7220 */ /* 0x000fe20000410000 */
[----:B------:R-:W-:Y:S01]  /*7ea0*/  FMUL.FTZ R79, R90, R79 ;  /* 0x0000004f5a4f7220 */ /* 0x000fe20000410000 */
[----:B------:R-:W-:Y:S01]  /*7eb0*/  FFMA.FTZ R111, R111, R110, R117 ;  /* 0x0000006e6f6f7223 */ /* 0x000fe20000010075 */
[----:B------:R0:W-:Y:S01]  /*7ec0*/  STL [R1+0x48], R87 ;  /* 0x0000485701007387 */ /* 0x0001e20000100800 */
[----:B------:R-:W-:Y:S01]  /*7ed0*/  FMUL.FTZ R81, R93, R98 ;  /* 0x000000625d517220 */ /* 0x000fe20000410000 */
[----:B-----5:R-:W-:Y:S01]  /*7ee0*/  FFMA.FTZ R88, R92, R40, R88 ;  /* 0x000000285c587223 */ /* 0x020fe20000010058 */
[----:B------:R-:W-:Y:S01]  /*7ef0*/  FFMA.FTZ R79, R3, R92, R79 ;  /* 0x0000005c034f7223 */ /* 0x000fe2000001004f */
[----:B------:R-:W-:Y:S01]  /*7f00*/  FADD.FTZ R83, R0, R83 ;  /* 0x0000005300537221 */ /* 0x000fe20000010000 */
[----:B------:R-:W-:Y:S01]  /*7f10*/  FMUL.FTZ R94, R94, R100 ;  /* 0x000000645e5e7220 */ /* 0x000fe20000410000 */
[----:B------:R-:W-:Y:S01]  /*7f20*/  FMUL.FTZ R82, R111, R53 ;  /* 0x000000356f527220 */ /* 0x000fe20000410000 */
[----:B0-----:R-:W-:Y:S01]  /*7f30*/  SHF.L.U32 R87, R78, 0x4, RZ ;  /* 0x000000044e577819 */ /* 0x001fe200000006ff */
[----:B------:R-:W-:Y:S01]  /*7f40*/  FFMA.FTZ R86, R81, R41, R86 ;  /* 0x0000002951567223 */ /* 0x000fe20000010056 */
[----:B------:R-:W-:-:S02]  /*7f50*/  FADD.FTZ R85, R79, R85 ;  /* 0x000000554f557221 */ /* 0x000fc40000010000 */
[----:B------:R-:W-:Y:S01]  /*7f60*/  LEA.HI.SX32 R80, R87, R87, 0x1b ;  /* 0x0000005757507211 */ /* 0x000fe200078fdaff */
[----:B------:R-:W-:Y:S01]  /*7f70*/  STL [R1+0x94], R88 ;  /* 0x0000945801007387 */ /* 0x000fe20000100800 */
[----:B------:R-:W-:Y:S02]  /*7f80*/  FMUL.FTZ R0, R37, R82 ;  /* 0x0000005225007220 */ /* 0x000fe40000410000 */
[----:B------:R-:W-:Y:S01]  /*7f90*/  LEA R80, R80, R76, 0x2 ;  /* 0x0000004c50507211 */ /* 0x000fe200078e10ff */
[----:B------:R0:W-:Y:S04]  /*7fa0*/  STL [R1+0x44], R83 ;  /* 0x0000445301007387 */ /* 0x0001e80000100800 */
[----:B------:R-:W-:Y:S04]  /*7fb0*/  STL [R1+0x98], R86 ;  /* 0x0000985601007387 */ /* 0x000fe80000100800 */
[----:B------:R-:W-:Y:S01]  /*7fc0*/  STL [R1+0x40], R85 ;  /* 0x0000405501007387 */ /* 0x000fe20000100800 */
[----:B0-----:R-:W-:-:S03]  /*7fd0*/  FMUL.FTZ R83, R98, UR61 ;  /* 0x0000003d62537c20 */ /* 0x001fc60008410000 */
[----:B------:R0:W-:Y:S01]  /*7fe0*/  STS [R80+0x2100], R0 ;  /* 0x0021000050007388 */ /* 0x0001e20000000800 */
[----:B------:R-:W-:Y:S01]  /*7ff0*/  FMUL.FTZ R83, R91, R83 ;  /* 0x000000535b537220 */ /* 0x000fe20000410000 */
[----:B------:R-:W-:-:S03]  /*8000*/  FMUL.FTZ R79, R110, R52 ;  /* 0x000000346e4f7220 */ /* 0x000fc60000410000 */
[----:B------:R-:W-:Y:S01]  /*8010*/  FFMA.FTZ R81, R4, R81, R83 ;  /* 0x0000005104517223 */ /* 0x000fe20000010053 */
[----:B0-----:R-:W-:Y:S01]  /*8020*/  FFMA.FTZ R0, R15, -R99, R148 ;  /* 0x800000630f007223 */ /* 0x001fe20000010094 */
[----:B------:R-:W-:-:S03]  /*8030*/  VIADD R83, R87, 0x2 ;  /* 0x0000000257537836 */ /* 0x000fc60000000000 */
[----:B------:R-:W-:Y:S02]  /*8040*/  FFMA.FTZ R86, R0, R82, RZ ;  /* 0x0000005200567223 */ /* 0x000fe400000100ff */
[----:B------:R-:W-:Y:S02]  /*8050*/  LEA.HI.SX32 R83, R83, R87, 0x1b ;  /* 0x0000005753537211 */ /* 0x000fe400078fdaff */
[-C--:B------:R-:W-:Y:S01]  /*8060*/  FFMA.FTZ R86, R25, R79.reuse, R86 ;  /* 0x0000004f19567223 */ /* 0x080fe20000010056 */
[----:B------:R-:W-:Y:S01]  /*8070*/  FMUL.FTZ R79, R36, R79 ;  /* 0x0000004f244f7220 */ /* 0x000fe20000410000 */
[----:B------:R-:W-:Y:S02]  /*8080*/  IADD3 R85, R87, 0x3, RZ ;  /* 0x0000000357557810 */ /* 0x000fe40007ffe0ff */
[----:B------:R-:W-:Y:S02]  /*8090*/  LEA R83, R83, R76, 0x2 ;  /* 0x0000004c53537211 */ /* 0x000fe400078e10ff */
[----:B------:R-:W-:-:S05]  /*80a0*/  LEA.HI.SX32 R85, R85, R87, 0x1b ;  /* 0x0000005755557211 */ /* 0x000fca00078fdaff */
[----:B------:R-:W-:Y:S02]  /*80b0*/  IMAD R85, R85, 0x4, R76 ;  /* 0x0000000455557824 */ /* 0x000fe400078e024c */
[----:B------:R-:W-:Y:S01]  /*80c0*/  FMUL.FTZ R6, R6, R102 ;  /* 0x0000006606067220 */ /* 0x000fe20000410000 */
[C---:B------:R-:W-:Y:S01]  /*80d0*/  FMUL.FTZ R99, R102.reuse, UR61 ;  /* 0x0000003d66637c20 */ /* 0x040fe20008410000 */
[----:B------:R-:W-:-:S03]  /*80e0*/  FMUL.FTZ R102, R102, R44 ;  /* 0x0000002c66667220 */ /* 0x000fc60000410000 */
[----:B------:R-:W-:Y:S01]  /*80f0*/  FMUL.FTZ R99, R17, R99 ;  /* 0x0000006311637220 */ /* 0x000fe20000410000 */
[----:B------:R-:W-:-:S04]  /*8100*/  FMUL.FTZ R132, R100, UR61 ;  /* 0x0000003d64847c20 */ /* 0x000fc80008410000 */
[----:B------:R-:W-:Y:S01]  /*8110*/  FMUL.FTZ R132, R96, R132 ;  /* 0x0000008460847220 */ /* 0x000fe20000410000 */
[----:B--2---:R-:W-:-:S05]  /*8120*/  FFMA.FTZ R84, R94, R42, R84 ;  /* 0x0000002a5e547223 */ /* 0x004fca0000010054 */
[----:B------:R0:W-:Y:S01]  /*8130*/  STL [R1+0x9c], R84 ;  /* 0x00009c5401007387 */ /* 0x0001e20000100800 */
[----:B------:R-:W-:Y:S01]  /*8140*/  FMUL.FTZ R97, R97, R40 ;  /* 0x0000002861617220 */ /* 0x000fe20000410000 */
[----:B------:R-:W-:Y:S01]  /*8150*/  FMUL.FTZ R95, R95, R39 ;  /* 0x000000275f5f7220 */ /* 0x000fe20000410000 */
[----:B------:R-:W-:Y:S01]  /*8160*/  FFMA.FTZ R132, R26, R94, R132 ;  /* 0x0000005e1a847223 */ /* 0x000fe20000010084 */
[----:B------:R-:W2:Y:S01]  /*8170*/  LDL R89, [R1+0x88] ;  /* 0x0000880001597983 */ /* 0x000ea20000100800 */
[----:B0-----:R-:W-:-:S03]  /*8180*/  IADD3 R84, R87, 0x1, RZ ;  /* 0x0000000157547810 */ /* 0x001fc60007ffe0ff */
[----:B------:R-:W3:Y:S01]  /*8190*/  LDL R88, [R1+0x84] ;  /* 0x0000840001587983 */ /* 0x000ee20000100800 */
[----:B------:R-:W-:-:S03]  /*81a0*/  LEA.HI.SX32 R84, R84, R87, 0x1b ;  /* 0x0000005754547211 */ /* 0x000fc600078fdaff */
[----:B------:R-:W4:Y:S01]  /*81b0*/  LDL R155, [R1+0x80] ;  /* 0x00008000019b7983 */ /* 0x000f220000100800 */
[----:B------:R-:W-:Y:S01]  /*81c0*/  LEA R82, R84, R76, 0x2 ;  /* 0x0000004c54527211 */ /* 0x000fe200078e10ff */
[----:B------:R-:W-:-:S04]  /*81d0*/  FMUL.FTZ R84, R109, R51 ;  /* 0x000000336d547220 */ /* 0x000fc80000410000 */
[-C--:B------:R-:W-:Y:S01]  /*81e0*/  FFMA.FTZ R86, R24, R84.reuse, R86 ;  /* 0x0000005418567223 */ /* 0x080fe20000010056 */
[----:B------:R-:W-:Y:S01]  /*81f0*/  FMUL.FTZ R84, R35, R84 ;  /* 0x0000005423547220 */ /* 0x000fe20000410000 */
[----:B------:R0:W-:Y:S04]  /*8200*/  STS [R82+0x2104], R79 ;  /* 0x0021044f52007388 */ /* 0x0001e80000000800 */
[----:B------:R1:W-:Y:S01]  /*8210*/  STS [R83+0x2108], R84 ;  /* 0x0021085453007388 */ /* 0x0003e20000000800 */
[----:B0-----:R-:W-:Y:S01]  /*8220*/  FMUL.FTZ R79, R108, R50 ;  /* 0x000000326c4f7220 */ /* 0x001fe20000410000 */
[----:B-1----:R-:W-:-:S03]  /*8230*/  FMUL.FTZ R84, R107, R49 ;  /* 0x000000316b547220 */ /* 0x002fc60000410000 */
[-C--:B------:R-:W-:Y:S01]  /*8240*/  FFMA.FTZ R86, R23, R79.reuse, R86 ;  /* 0x0000004f17567223 */ /* 0x080fe20000010056 */
[----:B------:R-:W-:-:S03]  /*8250*/  FMUL.FTZ R79, R34, R79 ;  /* 0x0000004f224f7220 */ /* 0x000fc60000410000 */
[----:B------:R-:W-:Y:S01]  /*8260*/  FFMA.FTZ R87, R22, R84, R86 ;  /* 0x0000005416577223 */ /* 0x000fe20000010056 */
[----:B------:R-:W-:Y:S01]  /*8270*/  FMUL.FTZ R86, R106, R48 ;  /* 0x000000306a567220 */ /* 0x000fe20000410000 */
[----:B------:R-:W-:Y:S01]  /*8280*/  FMUL.FTZ R84, R33, R84 ;  /* 0x0000005421547220 */ /* 0x000fe20000410000 */
[----:B------:R0:W-:Y:S02]  /*8290*/  STS [R85+0x210c], R79 ;  /* 0x00210c4f55007388 */ /* 0x0001e40000000800 */
[----:B------:R-:W-:Y:S02]  /*82a0*/  FFMA.FTZ R87, R21, R86, R87 ;  /* 0x0000005615577223 */ /* 0x000fe40000010057 */
[----:B------:R1:W-:Y:S01]  /*82b0*/  STS [R80+0x2110], R84 ;  /* 0x0021105450007388 */ /* 0x0003e20000000800 */
[----:B0-----:R-:W-:-:S04]  /*82c0*/  FMUL.FTZ R79, R105, R47 ;  /* 0x0000002f694f7220 */ /* 0x001fc80000410000 */
[-C--:B-1----:R-:W-:Y:S01]  /*82d0*/  FMUL.FTZ R84, R31, R79.reuse ;  /* 0x0000004f1f547220 */ /* 0x082fe20000410000 */
[----:B------:R-:W-:Y:S01]  /*82e0*/  FFMA.FTZ R87, R20, R79, R87 ;  /* 0x0000004f14577223 */ /* 0x000fe20000010057 */
[----:B------:R-:W-:-:S03]  /*82f0*/  FMUL.FTZ R79, R104, R46 ;  /* 0x0000002e684f7220 */ /* 0x000fc60000410000 */
[----:B------:R0:W-:Y:S01]  /*8300*/  STS [R80+0x2118], R84 ;  /* 0x0021185450007388 */ /* 0x0001e20000000800 */
[-C--:B------:R-:W-:Y:S01]  /*8310*/  FFMA.FTZ R87, R19, R79.reuse, R87 ;  /* 0x0000004f13577223 */ /* 0x080fe20000010057 */
[----:B0-----:R-:W-:Y:S01]  /*8320*/  FMUL.FTZ R84, R30, R79 ;  /* 0x0000004f1e547220 */ /* 0x001fe20000410000 */
[----:B------:R-:W-:-:S04]  /*8330*/  FMUL.FTZ R79, R103, R45 ;  /* 0x0000002d674f7220 */ /* 0x000fc80000410000 */
[-C--:B------:R-:W-:Y:S01]  /*8340*/  FFMA.FTZ R87, R18, R79.reuse, R87 ;  /* 0x0000004f12577223 */ /* 0x080fe20000010057 */
[----:B------:R-:W-:-:S03]  /*8350*/  FMUL.FTZ R79, R29, R79 ;  /* 0x0000004f1d4f7220 */ /* 0x000fc60000410000 */
[----:B------:R-:W-:Y:S01]  /*8360*/  FFMA.FTZ R87, R17, R102, R87 ;  /* 0x0000006611577223 */ /* 0x000fe20000010057 */
[----:B------:R-:W-:Y:S01]  /*8370*/  FMUL.FTZ R17, R101, R43 ;  /* 0x0000002b65117220 */ /* 0x000fe20000410000 */
[----:B------:R0:W-:Y:S03]  /*8380*/  STS [R80+0x2120], R79 ;  /* 0x0021204f50007388 */ /* 0x0001e60000000800 */
[----:B------:R-:W-:Y:S01]  /*8390*/  FFMA.FTZ R87, R16, R17, R87 ;  /* 0x0000001110577223 */ /* 0x000fe20000010057 */
[----:B0-----:R-:W-:-:S04]  /*83a0*/  FMUL.FTZ R79, R100, R42 ;  /* 0x0000002a644f7220 */ /* 0x001fc80000410000 */
[-C--:B------:R-:W-:Y:S01]  /*83b0*/  FFMA.FTZ R87, R96, R79.reuse, R87 ;  /* 0x0000004f60577223 */ /* 0x080fe20000010057 */
[----:B------:R-:W-:Y:S02]  /*83c0*/  LEA.HI.SX32 R96, R150, R78, 0x1b ;  /* 0x0000004e96607211 */ /* 0x000fe400078fdaff */
[----:B------:R-:W5:Y:S01]  /*83d0*/  LDL R150, [R1+0x7c] ;  /* 0x00007c0001967983 */ /* 0x000f620000100800 */
[----:B------:R-:W-:Y:S01]  /*83e0*/  FMUL.FTZ R26, R26, R79 ;  /* 0x0000004f1a1a7220 */ /* 0x000fe20000410000 */
[----:B------:R-:W-:Y:S01]  /*83f0*/  FMUL.FTZ R3, R3, R97 ;  /* 0x0000006103037220 */ /* 0x000fe20000410000 */
[----:B------:R-:W-:-:S03]  /*8400*/  FMUL.FTZ R2, R2, R95 ;  /* 0x0000005f02027220 */ /* 0x000fc60000410000 */
[----:B------:R0:W-:Y:S04]  /*8410*/  STS [R80+0x212c], R26 ;  /* 0x00212c1a50007388 */ /* 0x0001e80000000800 */
[----:B------:R1:W-:Y:S04]  /*8420*/  STS [R80+0x2134], R3 ;  /* 0x0021340350007388 */ /* 0x0003e80000000800 */
[----:B------:R1:W-:Y:S04]  /*8430*/  STS [R80+0x2138], R2 ;  /* 0x0021380250007388 */ /* 0x0003e80000000800 */
[----:B0-----:R-:W2:Y:S04]  /*8440*/  LDL.LU R26, [R1+0xa0] ;  /* 0x0000a000011a7983 */ /* 0x001ea80000300800 */
[----:B-1----:R-:W3:Y:S04]  /*8450*/  LDL.LU R3, [R1+0x3c] ;  /* 0x00003c0001037983 */ /* 0x002ee80000300800 */
[----:B------:R-:W3:Y:S04]  /*8460*/  LDL.LU R2, [R1+0xa4] ;  /* 0x0000a40001027983 */ /* 0x000ee80000300800 */
[----:B------:R-:W3:Y:S04]  /*8470*/  LDL R152, [R1+0x74] ;  /* 0x0000740001987983 */ /* 0x000ee80000100800 */
[----:B------:R-:W3:Y:S01]  /*8480*/  LDL R151, [R1+0x70] ;  /* 0x0000700001977983 */ /* 0x000ee20000100800 */
[----:B------:R-:W-:-:S03]  /*8490*/  FMUL.FTZ R117, R5, R101 ;  /* 0x0000006505757220 */ /* 0x000fc60000410000 */
[----:B------:R-:W3:Y:S04]  /*84a0*/  LDL R122, [R1+0x78] ;  /* 0x00007800017a7983 */ /* 0x000ee80000100800 */
[----:B------:R-:W3:Y:S04]  /*84b0*/  LDL R165, [R1+0x6c] ;  /* 0x00006c0001a57983 */ /* 0x000ee80000100800 */
[----:B------:R-:W3:Y:S04]  /*84c0*/  LDL R164, [R1+0x68] ;  /* 0x0000680001a47983 */ /* 0x000ee80000100800 */
[----:B------:R-:W3:Y:S04]  /*84d0*/  LDL R163, [R1+0x64] ;  /* 0x0000640001a37983 */ /* 0x000ee80000100800 */
[----:B------:R-:W3:Y:S01]  /*84e0*/  LDL R162, [R1+0x60] ;  /* 0x0000600001a27983 */ /* 0x000ee20000100800 */
[----:B-----5:R-:W-:-:S03]  /*84f0*/  FMUL.FTZ R145, R150, R145 ;  /* 0x0000009196917220 */ /* 0x020fc60000410000 */
[----:B------:R-:W5:Y:S01]  /*8500*/  LDL R150, [R1+0x5c] ;  /* 0x00005c0001967983 */ /* 0x000f620000100800 */
[----:B----4-:R-:W-:-:S03]  /*8510*/  FMUL.FTZ R146, R155, R146 ;  /* 0x000000929b927220 */ /* 0x010fc60000410000 */
[----:B------:R-:W4:Y:S01]  /*8520*/  LDL R155, [R1+0x58] ;  /* 0x00005800019b7983 */ /* 0x000f220000100800 */
[----:B--2---:R-:W-:Y:S01]  /*8530*/  FFMA.FTZ R26, R117, R43, R26 ;  /* 0x0000002b751a7223 */ /* 0x004fe2000001001a */
[----:B---3--:R-:W-:-:S04]  /*8540*/  FADD.FTZ R3, R81, R3 ;  /* 0x0000000351037221 */ /* 0x008fc80000010000 */
[----:B------:R-:W-:Y:S01]  /*8550*/  STL [R1+0xa0], R26 ;  /* 0x0000a01a01007387 */ /* 0x000fe20000100800 */
[----:B------:R-:W-:-:S03]  /*8560*/  FFMA.FTZ R2, R6, R44, R2 ;  /* 0x0000002c06027223 */ /* 0x000fc60000010002 */
[----:B------:R-:W-:Y:S01]  /*8570*/  STL [R1+0x3c], R3 ;  /* 0x00003c0301007387 */ /* 0x000fe20000100800 */
[----:B------:R-:W-:-:S03]  /*8580*/  FMUL.FTZ R143, R152, R143 ;  /* 0x0000008f988f7220 */ /* 0x000fc60000410000 */
[----:B------:R0:W-:Y:S04]  /*8590*/  STL [R1+0xa4], R2 ;  /* 0x0000a40201007387 */ /* 0x0001e80000100800 */
[----:B------:R-:W2:Y:S01]  /*85a0*/  LDL R152, [R1+0x54] ;  /* 0x0000540001987983 */ /* 0x000ea20000100800 */
[----:B------:R-:W-:-:S03]  /*85b0*/  FMUL.FTZ R142, R151, R142 ;  /* 0x0000008e978e7220 */ /* 0x000fc60000410000 */
[----:B------:R-:W3:Y:S01]  /*85c0*/  LDL R151, [R1+0x50] ;  /* 0x0000500001977983 */ /* 0x000ee20000100800 */
[----:B------:R-:W-:Y:S01]  /*85d0*/  FMUL.FTZ R98, R98, R41 ;  /* 0x0000002962627220 */ /* 0x000fe20000410000 */
[----:B------:R-:W-:Y:S01]  /*85e0*/  FMUL.FTZ R114, R114, R113 ;  /* 0x0000007172727220 */ /* 0x000fe20000410000 */
[----:B------:R-:W-:Y:S01]  /*85f0*/  FMUL.FTZ R86, R32, R86 ;  /* 0x0000005620567220 */ /* 0x000fe20000410000 */
[----:B------:R-:W-:Y:S01]  /*8600*/  FMUL.FTZ R102, R28, R102 ;  /* 0x000000661c667220 */ /* 0x000fe20000410000 */
[----:B------:R-:W-:Y:S01]  /*8610*/  FMUL.FTZ R5, R27, R17 ;  /* 0x000000111b057220 */ /* 0x000fe20000410000 */
[-C--:B------:R-:W-:Y:S01]  /*8620*/  FMUL.FTZ R4, R4, R98.reuse ;  /* 0x0000006204047220 */ /* 0x080fe20000410000 */
[----:B------:R-:W-:Y:S01]  /*8630*/  STS [R80+0x211c], R84 ;  /* 0x00211c5450007388 */ /* 0x000fe20000000800 */
[----:B------:R-:W-:Y:S01]  /*8640*/  FFMA.FTZ R87, R91, R98, R87 ;  /* 0x000000625b577223 */ /* 0x000fe20000010057 */
[----:B------:R-:W-:Y:S01]  /*8650*/  FMUL.FTZ R101, R101, UR61 ;  /* 0x0000003d65657c20 */ /* 0x000fe20008410000 */
[----:B------:R-:W-:Y:S01]  /*8660*/  VIADD R94, R78, 0x180 ;  /* 0x000001804e5e7836 */ /* 0x000fe20000000000 */
[----:B------:R1:W-:Y:S01]  /*8670*/  STS [R80+0x2114], R86 ;  /* 0x0021145650007388 */ /* 0x0003e20000000800 */
[----:B0-----:R-:W0:Y:S01]  /*8680*/  LDC.64 R2, c[0x0][0x348] ;  /* 0x0000d200ff027b82 */ /* 0x001e220000000a00 */
[----:B-----5:R-:W-:-:S02]  /*8690*/  FMUL.FTZ R137, R150, R137 ;  /* 0x0000008996897220 */ /* 0x020fc40000410000 */
[----:B------:R-:W5:Y:S04]  /*86a0*/  LDL R150, [R1+0x4c] ;  /* 0x00004c0001967983 */ /* 0x000f680000100800 */
[----:B------:R-:W-:Y:S04]  /*86b0*/  STS [R80+0x2124], R102 ;  /* 0x0021246650007388 */ /* 0x000fe80000000800 */
[----:B------:R-:W-:Y:S04]  /*86c0*/  STS [R80+0x2128], R5 ;  /* 0x0021280550007388 */ /* 0x000fe80000000800 */
[----:B------:R-:W-:Y:S04]  /*86d0*/  STS [R80+0x2130], R4 ;  /* 0x0021300450007388 */ /* 0x000fe80000000800 */
[----:B------:R-:W-:Y:S01]  /*86e0*/  STS [R80+0x213c], R114 ;  /* 0x00213c7250007388 */ /* 0x000fe20000000800 */
[----:B------:R-:W-:Y:S01]  /*86f0*/  FFMA.FTZ R87, R90, R97, R87 ;  /* 0x000000615a577223 */ /* 0x000fe20000010057 */
[----:B------:R-:W-:-:S02]  /*8700*/  VIADD R90, R78, 0x400 ;  /* 0x000004004e5a7836 */ /* 0x000fc40000000000 */
[----:B------:R-:W-:Y:S01]  /*8710*/  FMUL.FTZ R149, R115, R113 ;  /* 0x0000007173957220 */ /* 0x000fe20000410000 */
[----:B-1----:R-:W-:Y:S02]  /*8720*/  VIADD R86, R78, 0x600 ;  /* 0x000006004e567836 */ /* 0x002fe40000000000 */
[----:B------:R-:W-:Y:S01]  /*8730*/  FMUL.FTZ R100, R16, R101 ;  /* 0x0000006510647220 */ /* 0x000fe20000410000 */
[----:B------:R-:W-:Y:S01]  /*8740*/  FFMA.FTZ R131, R131, R95, R87 ;  /* 0x0000005f83837223 */ /* 0x000fe20000010057 */
[----:B------:R-:W-:Y:S01]  /*8750*/  FMUL.FTZ R148, R89, R148 ;  /* 0x0000009459947220 */ /* 0x000fe20000410000 */
[----:B------:R-:W-:Y:S01]  /*8760*/  FMUL.FTZ R147, R88, R147 ;  /* 0x0000009358937220 */ /* 0x000fe20000410000 */
[C---:B------:R-:W-:Y:S02]  /*8770*/  IADD3 R115, R78.reuse, 0x80, RZ ;  /* 0x000000804e737810 */ /* 0x040fe40007ffe0ff */
[C---:B------:R-:W-:Y:S02]  /*8780*/  IADD3 R95, R78.reuse, 0x100, RZ ;  /* 0x000001004e5f7810 */ /* 0x040fe40007ffe0ff */
[----:B------:R-:W-:-:S02]  /*8790*/  IADD3 R93, R78, 0x280, RZ ;  /* 0x000002804e5d7810 */ /* 0x000fc40007ffe0ff */
[C---:B------:R-:W-:Y:S02]  /*87a0*/  IADD3 R92, R78.reuse, 0x300, RZ ;  /* 0x000003004e5c7810 */ /* 0x040fe40007ffe0ff */
        /* <DEDUP_REMOVED lines=9> */
[----:B------:R-:W-:Y:S01]  /*8840*/  LEA.HI.SX32 R86, R86, R78, 0x1b ;  /* 0x0000004e56567211 */ /* 0x000fe200078fdaff */
[----:B------:R-:W-:Y:S01]  /*8850*/  FFMA.FTZ R28, R28, R6, R99 ;  /* 0x000000061c1c7223 */ /* 0x000fe20000010063 */
        /* <DEDUP_REMOVED lines=12> */
[----:B------:R-:W-:Y:S01]  /*8920*/  FMUL.FTZ R99, R7, R103 ;  /* 0x0000006707637220 */ /* 0x000fe20000410000 */
[--C-:B------:R-:W-:Y:S01]  /*8930*/  IMAD R96, R96, 0x4, R76.reuse ;  /* 0x0000000460607824 */ /* 0x100fe200078e024c */
[----:B------:R-:W-:Y:S01]  /*8940*/  BAR.SYNC.DEFER_BLOCKING 0x0 ;  /* 0x0000000000007b1d */ /* 0x000fe20000010000 */
[-C--:B------:R-:W-:Y:S01]  /*8950*/  LEA R84, R84, R76.reuse, 0x2 ;  /* 0x0000004c54547211 */ /* 0x080fe200078e10ff */
[--C-:B------:R-:W-:Y:S01]  /*8960*/  IMAD R94, R94, 0x4, R76.reuse ;  /* 0x000000045e5e7824 */ /* 0x100fe200078e024c */
[-C--:B------:R-:W-:Y:S01]  /*8970*/  LEA R115, R115, R76.reuse, 0x2 ;  /* 0x0000004c73737211 */ /* 0x080fe200078e10ff */
[----:B------:R-:W-:Y:S01]  /*8980*/  IMAD R90, R90, 0x4, R76 ;  /* 0x000000045a5a7824 */ /* 0x000fe200078e024c */
[----:B------:R-:W-:-:S03]  /*8990*/  LEA R95, R95, R76, 0x2 ;  /* 0x0000004c5f5f7211 */ /* 0x000fc600078e10ff */
[----:B------:R-:W1:Y:S01]  /*89a0*/  LDC.64 R6, c[0x0][0x368] ;  /* 0x0000da00ff067b82 */ /* 0x000e620000000a00 */
[-C--:B------:R-:W-:Y:S01]  /*89b0*/  LEA R93, R93, R76.reuse, 0x2 ;  /* 0x0000004c5d5d7211 */ /* 0x080fe200078e10ff */
[----:B------:R-:W-:Y:S01]  /*89c0*/  IMAD R86, R86, 0x4, R76 ;  /* 0x0000000456567824 */ /* 0x000fe200078e024c */
[-C--:B------:R-:W-:Y:S02]  /*89d0*/  LEA R92, R92, R76.reuse, 0x2 ;  /* 0x0000004c5c5c7211 */ /* 0x080fe400078e10ff */
[-C--:B------:R-:W-:Y:S02]  /*89e0*/  LEA R91, R91, R76.reuse, 0x2 ;  /* 0x0000004c5b5b7211 */ /* 0x080fe400078e10ff */
[-C--:B------:R-:W-:Y:S02]  /*89f0*/  LEA R89, R89, R76.reuse, 0x2 ;  /* 0x0000004c59597211 */ /* 0x080fe400078e10ff */
[-C--:B------:R-:W-:Y:S02]  /*8a00*/  LEA R88, R88, R76.reuse, 0x2 ;  /* 0x0000004c58587211 */ /* 0x080fe400078e10ff */
[----:B------:R-:W-:-:S02]  /*8a10*/  LEA R87, R87, R76, 0x2 ;  /* 0x0000004c57577211 */ /* 0x000fc400078e10ff */
[-C--:B------:R-:W-:Y:S02]  /*8a20*/  LEA R79, R79, R76.reuse, 0x2 ;  /* 0x0000004c4f4f7211 */ /* 0x080fe400078e10ff */
[-C--:B------:R-:W-:Y:S02]  /*8a30*/  LEA R17, R17, R76.reuse, 0x2 ;  /* 0x0000004c11117211 */ /* 0x080fe400078e10ff */
[----:B------:R-:W-:Y:S01]  /*8a40*/  LEA R16, R16, R76, 0x2 ;  /* 0x0000004c10107211 */ /* 0x000fe200078e10ff */
        /* <DEDUP_REMOVED lines=13> */
[----:B------:R-:W1:Y:S04]  /*8b20*/  LDS R101, [R79+0x3b00] ;  /* 0x003b00004f657984 */ /* 0x000e680000000800 */
[----:B------:R-:W1:Y:S04]  /*8b30*/  LDS R5, [R17+0x3d00] ;  /* 0x003d000011057984 */ /* 0x000e680000000800 */
[----:B------:R-:W2:Y:S01]  /*8b40*/  LDS R4, [R16+0x3f00] ;  /* 0x003f000010047984 */ /* 0x000ea20000000800 */
[----:B------:R-:W-:-:S03]  /*8b50*/  FMUL.FTZ R98, R103, UR61 ;  /* 0x0000003d67627c20 */ /* 0x000fc60008410000 */
[----:B------:R-:W-:Y:S04]  /*8b60*/  STS [R80+0x4200], R148 ;  /* 0x0042009450007388 */ /* 0x000fe80000000800 */
[----:B------:R-:W-:Y:S04]  /*8b70*/  STS [R82+0x4204], R147 ;  /* 0x0042049352007388 */ /* 0x000fe80000000800 */
[----:B------:R4:W-:Y:S01]  /*8b80*/  STS [R83+0x4208], R146 ;  /* 0x0042089253007388 */ /* 0x0009e20000000800 */
[----:B------:R-:W-:Y:S01]  /*8b90*/  FMUL.FTZ R98, R18, R98 ;  /* 0x0000006212627220 */ /* 0x000fe20000410000 */
[----:B0-----:R-:W-:Y:S01]  /*8ba0*/  IMAD R18, R2, UR38, RZ ;  /* 0x0000002602127c24 */ /* 0x001fe2000f8e02ff */
[----:B----4-:R-:W-:Y:S01]  /*8bb0*/  HFMA2.MMA R83, -RZ, RZ, 0, 0 ;  /* 0x00000000ff537435 */ /* 0x010fe200000001ff */
[----:B------:R-:W-:-:S02]  /*8bc0*/  IMAD.MOV.U32 R82, RZ, RZ, R78 ;  /* 0x000000ffff527224 */ /* 0x000fc400078e004e */
[----:B------:R-:W-:Y:S01]  /*8bd0*/  FFMA.FTZ R97, R27, R117, R100 ;  /* 0x000000751b617223 */ /* 0x000fe20000010064 */
[----:B------:R-:W-:Y:S01]  /*8be0*/  IMAD R18, R3, UR37, R18 ;  /* 0x0000002503127c24 */ /* 0x000fe2000f8e0212 */
[----:B------:R-:W-:Y:S01]  /*8bf0*/  MOV R26, UR34 ;  /* 0x00000022001a7c02 */ /* 0x000fe20008000f00 */
[----:B------:R-:W-:Y:S01]  /*8c00*/  FMUL.FTZ R100, R104, UR61 ;  /* 0x0000003d68647c20 */ /* 0x000fe20008410000 */
[----:B------:R-:W-:Y:S01]  /*8c10*/  UIMAD UR34, UR41, UR34, URZ ;  /* 0x00000022292272a4 */ /* 0x000fe2000f8e023f */
[----:B------:R-:W-:-:S04]  /*8c20*/  IMAD.WIDE.U32 R2, R2, UR37, R82 ;  /* 0x0000002502027c25 */ /* 0x000fc8000f8e0052 */
[----:B------:R-:W-:Y:S01]  /*8c30*/  FMUL.FTZ R100, R19, R100 ;  /* 0x0000006413647220 */ /* 0x000fe20000410000 */
[----:B------:R-:W-:Y:S01]  /*8c40*/  UIMAD UR35, UR40, UR35, UR34 ;  /* 0x00000023282372a4 */ /* 0x000fe2000f8e0222 */
[C---:B-1----:R-:W-:Y:S01]  /*8c50*/  IMAD R27, R6.reuse, UR38, RZ ;  /* 0x00000026061b7c24 */ /* 0x042fe2000f8e02ff */
[----:B------:R-:W-:Y:S01]  /*8c60*/  IADD3 R3, R3, R18, RZ ;  /* 0x0000001203037210 */ /* 0x000fe20007ffe0ff */
[----:B------:R-:W-:Y:S01]  /*8c70*/  IMAD.WIDE.U32 R18, R6, UR37, R82 ;  /* 0x0000002506127c25 */ /* 0x000fe2000f8e0052 */
[----:B------:R-:W-:-:S03]  /*8c80*/  UIMAD UR34, UR41, UR32, URZ ;  /* 0x00000020292272a4 */ /* 0x000fc6000f8e023f */
[----:B--2---:R-:W-:Y:S01]  /*8c90*/  FMUL.FTZ R135, R152, R135 ;  /* 0x0000008798877220 */ /* 0x004fe20000410000 */
[----:B------:R-:W-:Y:S01]  /*8ca0*/  FMUL.FTZ R144, R122, R144 ;  /* 0x000000907a907220 */ /* 0x000fe20000410000 */
[----:B------:R-:W-:Y:S02]  /*8cb0*/  IMAD.U32 R6, RZ, RZ, UR32 ;  /* 0x00000020ff067e24 */ /* 0x000fe4000f8e00ff */
[----:B------:R-:W-:Y:S01]  /*8cc0*/  IMAD R7, R7, UR37, R27 ;  /* 0x0000002507077c24 */ /* 0x000fe2000f8e021b */
[----:B------:R-:W-:Y:S02]  /*8cd0*/  UIMAD UR34, UR40, UR33, UR34 ;  /* 0x00000021282272a4 */ /* 0x000fe4000f8e0222 */
[----:B------:R-:W-:-:S04]  /*8ce0*/  IMAD.WIDE.U32 R2, R6, UR40, R2 ;  /* 0x0000002806027c25 */ /* 0x000fc8000f8e0002 */
[----:B------:R-:W-:Y:S01]  /*8cf0*/  FMUL.FTZ R141, R165, R141 ;  /* 0x0000008da58d7220 */ /* 0x000fe20000410000 */
[----:B------:R-:W-:Y:S01]  /*8d00*/  FMUL.FTZ R140, R164, R140 ;  /* 0x0000008ca48c7220 */ /* 0x000fe20000410000 */
[----:B------:R-:W-:Y:S01]  /*8d10*/  FMUL.FTZ R139, R163, R139 ;  /* 0x0000008ba38b7220 */ /* 0x000fe20000410000 */
[----:B------:R-:W-:Y:S01]  /*8d20*/  FMUL.FTZ R138, R162, R138 ;  /* 0x0000008aa28a7220 */ /* 0x000fe20000410000 */
[----:B------:R-:W-:Y:S01]  /*8d30*/  FMUL.FTZ R136, R155, R136 ;  /* 0x000000889b887220 */ /* 0x000fe20000410000 */
[----:B---3--:R-:W-:Y:S01]  /*8d40*/  FMUL.FTZ R134, R151, R134 ;  /* 0x0000008697867220 */ /* 0x008fe20000410000 */
[----:B------:R-:W-:Y:S01]  /*8d50*/  IADD3 R7, R19, R7, RZ ;  /* 0x0000000713077210 */ /* 0x000fe20007ffe0ff */
[----:B------:R-:W-:Y:S01]  /*8d60*/  STS [R85+0x420c], R145 ;  /* 0x00420c9155007388 */ /* 0x000fe20000000800 */
[----:B------:R-:W-:Y:S01]  /*8d70*/  MOV R6, R18 ;  /* 0x0000001200067202 */ /* 0x000fe20000000f00 */
[----:B------:R-:W-:Y:S01]  /*8d80*/  IMAD.U32 R103, RZ, RZ, UR53 ;  /* 0x00000035ff677e24 */ /* 0x000fe2000f8e00ff */
[----:B------:R-:W0:Y:S01]  /*8d90*/  LDC.64 R82, c[0x0][0x380] ;  /* 0x0000e000ff527b82 */ /* 0x000e220000000a00 */
[----:B------:R1:W-:Y:S02]  /*8da0*/  STS [R80+0x4234], R135 ;  /* 0x0042348750007388 */ /* 0x0003e40000000800 */
[----:B------:R-:W-:Y:S01]  /*8db0*/  IMAD.WIDE.U32 R6, R26, UR40, R6 ;  /* 0x000000281a067c25 */ /* 0x000fe2000f8e0006 */
[----:B------:R-:W-:Y:S01]  /*8dc0*/  IADD3 R26, P1, R2, UR53, RZ ;  /* 0x00000035021a7c10 */ /* 0x000fe2000ff3e0ff */
[----:B------:R-:W-:Y:S01]  /*8dd0*/  STS [R80+0x4210], R144 ;  /* 0x0042109050007388 */ /* 0x000fe20000000800 */
[----:B------:R-:W-:-:S03]  /*8de0*/  IADD3 R103, -R103, UR58, -R78 ;  /* 0x0000003a67677c10 */ /* 0x000fc6000fffe94e */
[----:B------:R-:W-:Y:S01]  /*8df0*/  STS [R80+0x4214], R143 ;  /* 0x0042148f50007388 */ /* 0x000fe20000000800 */
[----:B-1----:R-:W-:Y:S01]  /*8e00*/  IADD3 R135, R3, UR34, RZ ;  /* 0x0000002203877c10 */ /* 0x002fe2000fffe0ff */
[----:B------:R-:W-:Y:S02]  /*8e10*/  USHF.R.S32.HI UR34, URZ, 0x1f, UR53 ;  /* 0x0000001f3f227899 */ /* 0x000fe40008011435 */
[----:B------:R-:W-:Y:S04]  /*8e20*/  STS [R80+0x4218], R142 ;  /* 0x0042188e50007388 */ /* 0x000fe80000000800 */
[----:B------:R-:W-:Y:S04]  /*8e30*/  STS [R80+0x421c], R141 ;  /* 0x00421c8d50007388 */ /* 0x000fe80000000800 */
[----:B------:R-:W-:Y:S04]  /*8e40*/  STS [R80+0x4220], R140 ;  /* 0x0042208c50007388 */ /* 0x000fe80000000800 */
[----:B------:R-:W-:Y:S04]  /*8e50*/  STS [R80+0x4224], R139 ;  /* 0x0042248b50007388 */ /* 0x000fe80000000800 */
[----:B------:R-:W-:Y:S04]  /*8e60*/  STS [R80+0x4228], R138 ;  /* 0x0042288a50007388 */ /* 0x000fe80000000800 */
[----:B------:R-:W-:Y:S04]  /*8e70*/  STS [R80+0x422c], R137 ;  /* 0x00422c8950007388 */ /* 0x000fe80000000800 */
[----:B------:R-:W-:Y:S04]  /*8e80*/  STS [R80+0x4230], R136 ;  /* 0x0042308850007388 */ /* 0x000fe80000000800 */
[----:B------:R1:W-:Y:S01]  /*8e90*/  STS [R80+0x4238], R134 ;  /* 0x0042388650007388 */ /* 0x0003e20000000800 */
[----:B------:R-:W-:-:S02]  /*8ea0*/  IADD3.X R27, R135, UR34, RZ, P1, !PT ;  /* 0x00000022871b7c10 */ /* 0x000fc40008ffe4ff */
[----:B------:R-:W-:Y:S02]  /*8eb0*/  ISETP.GE.AND P1, PT, R103, 0x1, PT ;  /* 0x000000016700780c */ /* 0x000fe40003f26270 */
[----:B------:R-:W-:Y:S01]  /*8ec0*/  IADD3 R18, P2, R6, UR53, RZ ;  /* 0x0000003506127c10 */ /* 0x000fe2000ff5e0ff */
[----:B------:R-:W-:Y:S01]  /*8ed0*/  BSSY B0, `(.L_x_1529) ;  /* 0x000001f000007945 */ /* 0x000fe20003800000 */
[----:B-1----:R-:W-:Y:S01]  /*8ee0*/  IADD3 R134, R7, UR35, RZ ;  /* 0x0000002307867c10 */ /* 0x002fe2000fffe0ff */
[----:B------:R-:W-:-:S03]  /*8ef0*/  FMUL.FTZ R8, R8, R104 ;  /* 0x0000006808087220 */ /* 0x000fc60000410000 */
[----:B------:R-:W-:Y:S01]  /*8f00*/  IADD3.X R19, R134, UR34, RZ, P2, !PT ;  /* 0x0000002286137c10 */ /* 0x000fe200097fe4ff */
[----:B-----5:R-:W-:-:S05]  /*8f10*/  FMUL.FTZ R133, R150, R133 ;  /* 0x0000008596857220 */ /* 0x020fca0000410000 */
[----:B------:R1:W-:Y:S02]  /*8f20*/  STS [R80+0x423c], R133 ;  /* 0x00423c8550007388 */ /* 0x0003e40000000800 */
[----:B-1----:R-:W1:Y:S01]  /*8f30*/  LDC.64 R80, c[0x0][0x360] ;  /* 0x0000d800ff507b82 */ /* 0x002e620000000a00 */
        /* <DEDUP_REMOVED lines=9> */
[----:B------:R0:W2:Y:S01]  /*8fd0*/  LDS R133, [R84+0x4200] ;  /* 0x0042000054857984 */ /* 0x0000a20000000800 */
[----:B-1----:R-:W-:-:S04]  /*8fe0*/  IMAD.WIDE.U32 R26, R80, UR7, R26 ;  /* 0x00000007501a7c25 */ /* 0x002fc8000f8e001a */
        /* <DEDUP_REMOVED lines=12> */
[----:B--2---:R0:W-:Y:S04]  /*90b0*/  REDG.E.ADD.F32.FTZ.RN.STRONG.GPU desc[UR16][R26.64], R133 ;  /* 0x000000851a0079a6 */ /* 0x0041e8000c10f390 */
.L_x_1530:
[----:B------:R-:W-:Y:S05]  /*90c0*/  BSYNC B0 ;  /* 0x0000000000007941 */ /* 0x000fea0003800000 */
.L_x_1529:
[----:B------:R-:W2:Y:S01]  /*90d0*/  LDS R115, [R115+0x4400] ;  /* 0x0044000073737984 */ /* 0x000ea20000000800 */
        /* <DEDUP_REMOVED lines=9> */
[----:B-1----:R-:W-:Y:S01]  /*9170*/  IMAD R6, R80, UR54, RZ ;  /* 0x0000003650067c24 */ /* 0x002fe2000f8e02ff */
        /* <DEDUP_REMOVED lines=10> */
[----:B-1----:R-:W-:-:S05]  /*9220*/  MOV R6, UR34 ;  /* 0x0000002200067c02 */ /* 0x002fca0008000f00 */
[----:B------:R-:W-:-:S04]  /*9230*/  IMAD.WIDE R6, R6, 0x4, R2 ;  /* 0x0000000406067825 */ /* 0x000fc800078e0202 */
[----:B------:R-:W-:-:S05]  /*9240*/  IMAD.WIDE.U32 R6, R82, UR35, R6 ;  /* 0x0000002352067c25 */ /* 0x000fca000f8e0006 */
[----:B------:R-:W-:-:S05]  /*9250*/  IADD3 R7, R7, R83, RZ ;  /* 0x0000005307077210 */ /* 0x000fca0007ffe0ff */
[----:B--2---:R1:W-:Y:S02]  /*9260*/  REDG.E.ADD.F32.FTZ.RN.STRONG.GPU desc[UR16][R6.64+-0x1e00], R115 ;  /* 0xffe20073060079a6 */ /* 0x0043e4000c10f390 */
.L_x_1532:
[----:B------:R-:W-:Y:S05]  /*9270*/  BSYNC B0 ;  /* 0x0000000000007941 */ /* 0x000fea0003800000 */
.L_x_1531:
[----:B------:R-:W3:Y:S01]  /*9280*/  LDS R95, [R95+0x4600] ;  /* 0x004600005f5f7984 */ /* 0x000ee20000000800 */
[----:B------:R-:W-:Y:S01]  /*9290*/  USHF.L.U32 UR54, UR34, 0x2, URZ ;  /* 0x0000000222367899 */ /* 0x000fe2000800063f */
[----:B------:R-:W-:Y:S01]  /*92a0*/  BSSY B0, `(.L_x_1533) ;  /* 0x0000010000007945 */ /* 0x000fe20003800000 */
[----:B------:R-:W-:Y:S01]  /*92b0*/  USHF.L.U64.HI UR34, UR34, 0x2, UR61 ;  /* 0x0000000222227899 */ /* 0x000fe2000801023d */
[----:B------:R-:W-:-:S03]  /*92c0*/  FADD.FTZ R131, R131, R149 ;  /* 0x0000009583837221 */ /* 0x000fc60000010000 */
[----:B-1----:R-:W-:Y:S02]  /*92d0*/  IADD3 R6, P1, R18, UR54, RZ ;  /* 0x0000003612067c10 */ /* 0x002fe4000ff3e0ff */
        /* <DEDUP_REMOVED lines=12> */
.L_x_1534:
[----:B------:R-:W-:Y:S05]  /*93a0*/  BSYNC B0 ;  /* 0x0000000000007941 */ /* 0x000fea0003800000 */
.L_x_1533:
[----:B------:R-:W4:Y:S01]  /*93b0*/  LDS R94, [R94+0x4800] ;  /* 0x004800005e5e7984 */ /* 0x000f220000000800 */
[----:B------:R-:W-:Y:S04]  /*93c0*/  BSSY B0, `(.L_x_1535) ;  /* 0x0000004000007945 */ /* 0x000fe80003800000 */
[----:B------:R-:W-:Y:S05]  /*93d0*/  @!P2 BRA `(.L_x_1536) ;  /* 0x000000000008a947 */ /* 0x000fea0003800000 */
[----:B------:R0:W-:Y:S04]  /*93e0*/  REDG.E.ADD.F32.FTZ.RN.STRONG.GPU desc[UR16][R6.64+-0x1a00], R129 ;  /* 0xffe60081060079a6 */ /* 0x0001e8000c10f390 */
[----:B----4-:R0:W-:Y:S02]  /*93f0*/  REDG.E.ADD.F32.FTZ.RN.STRONG.GPU desc[UR16][R2.64+-0x1a00], R94 ;  /* 0xffe6005e020079a6 */ /* 0x0101e4000c10f390 */
.L_x_1536:
[----:B------:R-:W-:Y:S05]  /*9400*/  BSYNC B0 ;  /* 0x0000000000007941 */ /* 0x000fea0003800000 */
.L_x_1535:
        /* <DEDUP_REMOVED lines=11> */
.L_x_1538:
[----:B------:R-:W-:Y:S05]  /*94c0*/  BSYNC B0 ;  /* 0x0000000000007941 */ /* 0x000fea0003800000 */
.L_x_1537:
[----:B------:R-:W0:Y:S01]  /*94d0*/  LDS R93, [R93+0x4c00] ;  /* 0x004c00005d5d7984 */ /* 0x000e220000000800 */
[----:B------:R-:W-:Y:S04]  /*94e0*/  BSSY B0, `(.L_x_1539) ;  /* 0x0000004000007945 */ /* 0x000fe80003800000 */
[----:B------:R-:W-:Y:S05]  /*94f0*/  @!P1 BRA `(.L_x_1540) ;  /* 0x0000000000089947 */ /* 0x000fea0003800000 */
[----:B------:R1:W-:Y:S04]  /*9500*/  REDG.E.ADD.F32.FTZ.RN.STRONG.GPU desc[UR16][R6.64+-0x1600], R127 ;  /* 0xffea007f060079a6 */ /* 0x0003e8000c10f390 */
[----:B0-----:R1:W-:Y:S02]  /*9510*/  REDG.E.ADD.F32.FTZ.RN.STRONG.GPU desc[UR16][R2.64+-0x1600], R93 ;  /* 0xffea005d020079a6 */ /* 0x0013e4000c10f390 */
.L_x_1540:
[----:B------:R-:W-:Y:S05]  /*9520*/  BSYNC B0 ;  /* 0x0000000000007941 */ /* 0x000fea0003800000 */
.L_x_1539:
[----:B------:R-:W0:Y:S01]  /*9530*/  LDS R92, [R92+0x4e00] ;  /* 0x004e00005c5c7984 */ /* 0x000e220000000800 */
[----:B------:R-:W-:Y:S04]  /*9540*/  BSSY B0, `(.L_x_1541) ;  /* 0x0000004000007945 */ /* 0x000fe80003800000 */
[----:B------:R-:W-:Y:S05]  /*9550*/  @!P2 BRA `(.L_x_1542) ;  /* 0x000000000008a947 */ /* 0x000fea0003800000 */
[----:B------:R1:W-:Y:S04]  /*9560*/  REDG.E.ADD.F32.FTZ.RN.STRONG.GPU desc[UR16][R6.64+-0x1400], R126 ;  /* 0xffec007e060079a6 */ /* 0x0003e8000c10f390 */
[----:B0-----:R1:W-:Y:S02]  /*9570*/  REDG.E.ADD.F32.FTZ.RN.STRONG.GPU desc[UR16][R2.64+-0x1400], R92 ;  /* 0xffec005c020079a6 */ /* 0x0013e4000c10f390 */
.L_x_1542:
[----:B------:R-:W-:Y:S05]  /*9580*/  BSYNC B0 ;  /* 0x0000000000007941 */ /* 0x000fea0003800000 */
.L_x_1541:
[----:B------:R-:W0:Y:S01]  /*9590*/  LDS R91, [R91+0x5000] ;  /* 0x005000005b5b7984 */ /* 0x000e220000000800 */
[----:B------:R-:W-:Y:S04]  /*95a0*/  BSSY B0, `(.L_x_1543) ;  /* 0x0000004000007945 */ /* 0x000fe80003800000 */
[----:B------:R-:W-:Y:S05]  /*95b0*/  @!P3 BRA `(.L_x_1544) ;  /* 0x000000000008b947 */ /* 0x000fea0003800000 */
[----:B------:R1:W-:Y:S04]  /*95c0*/  REDG.E.ADD.F32.FTZ.RN.STRONG.GPU desc[UR16][R6.64+-0x1200], R125 ;  /* 0xffee007d060079a6 */ /* 0x0003e8000c10f390 */
[----:B0-----:R1:W-:Y:S02]  /*95d0*/  REDG.E.ADD.F32.FTZ.RN.STRONG.GPU desc[UR16][R2.64+-0x1200], R91 ;  /* 0xffee005b020079a6 */ /* 0x0013e4000c10f390 */
.L_x_1544:
[----:B------:R-:W-:Y:S05]  /*95e0*/  BSYNC B0 ;  /* 0x0000000000007941 */ /* 0x000fea0003800000 */
.L_x_1543:
[----:B------:R-:W0:Y:S01]  /*95f0*/  LDS R90, [R90+0x5200] ;  /* 0x005200005a5a7984 */ /* 0x000e220000000800 */
[----:B------:R-:W-:Y:S04]  /*9600*/  BSSY B0, `(.L_x_1545) ;  /* 0x0000004000007945 */ /* 0x000fe80003800000 */
[----:B------:R-:W-:Y:S05]  /*9610*/  @!P4 BRA `(.L_x_1546) ;  /* 0x000000000008c947 */ /* 0x000fea0003800000 */
[----:B------:R1:W-:Y:S04]  /*9620*/  REDG.E.ADD.F32.FTZ.RN.STRONG.GPU desc[UR16][R6.64+-0x1000], R124 ;  /* 0xfff0007c060079a6 */ /* 0x0003e8000c10f390 */
[----:B0-----:R1:W-:Y:S02]  /*9630*/  REDG.E.ADD.F32.FTZ.RN.STRONG.GPU desc[UR16][R2.64+-0x1000], R90 ;  /* 0xfff0005a020079a6 */ /* 0x0013e4000c10f390 */
.L_x_1546:
[----:B------:R-:W-:Y:S05]  /*9640*/  BSYNC B0 ;  /* 0x0000000000007941 */ /* 0x000fea0003800000 */
.L_x_1545:
[----:B------:R-:W0:Y:S01]  /*9650*/  LDS R89, [R89+0x5400] ;  /* 0x0054000059597984 */ /* 0x000e220000000800 */
[----:B------:R-:W-:Y:S04]  /*9660*/  BSSY B0, `(.L_x_1547) ;  /* 0x0000004000007945 */ /* 0x000fe80003800000 */
[----:B------:R-:W-:Y:S05]  /*9670*/  @!P5 BRA `(.L_x_1548) ;  /* 0x000000000008d947 */ /* 0x000fea0003800000 */
[----:B------:R1:W-:Y:S04]  /*9680*/  REDG.E.ADD.F32.FTZ.RN.STRONG.GPU desc[UR16][R6.64+-0xe00], R123 ;  /* 0xfff2007b060079a6 */ /* 0x0003e8000c10f390 */
[----:B0-----:R1:W-:Y:S02]  /*9690*/  REDG.E.ADD.F32.FTZ.RN.STRONG.GPU desc[UR16][R2.64+-0xe00], R89 ;  /* 0xfff20059020079a6 */ /* 0x0013e4000c10f390 */
.L_x_1548:
[----:B------:R-:W-:Y:S05]  /*96a0*/  BSYNC B0 ;  /* 0x0000000000007941 */ /* 0x000fea0003800000 */
.L_x_1547:
        /* <DEDUP_REMOVED lines=11> */
.L_x_1550:
[----:B------:R-:W-:Y:S05]  /*9760*/  BSYNC B0 ;  /* 0x0000000000007941 */ /* 0x000fea0003800000 */
.L_x_1549:
[----:B------:R-:W0:Y:S01]  /*9770*/  LDS R87, [R87+0x5800] ;  /* 0x0058000057577984 */ /* 0x000e220000000800 */
[----:B------:R-:W-:Y:S04]  /*9780*/  BSSY B0, `(.L_x_1551) ;  /* 0x0000004000007945 */ /* 0x000fe80003800000 */
[----:B------:R-:W-:Y:S05]  /*9790*/  @!P1 BRA `(.L_x_1552) ;  /* 0x0000000000089947 */ /* 0x000fea0003800000 */
[----:B------:R1:W-:Y:S04]  /*97a0*/  REDG.E.ADD.F32.FTZ.RN.STRONG.GPU desc[UR16][R6.64+-0xa00], R113 ;  /* 0xfff60071060079a6 */ /* 0x0003e8000c10f390 */
[----:B0-----:R1:W-:Y:S02]  /*97b0*/  REDG.E.ADD.F32.FTZ.RN.STRONG.GPU desc[UR16][R2.64+-0xa00], R87 ;  /* 0xfff60057020079a6 */ /* 0x0013e4000c10f390 */
.L_x_1552:
[----:B------:R-:W-:Y:S05]  /*97c0*/  BSYNC B0 ;  /* 0x0000000000007941 */ /* 0x000fea0003800000 */
.L_x_1551:
[----:B------:R-:W0:Y:S01]  /*97d0*/  LDS R86, [R86+0x5a00] ;  /* 0x005a000056567984 */ /* 0x000e220000000800 */
[----:B------:R-:W-:Y:S04]  /*97e0*/  BSSY B0, `(.L_x_1553) ;  /* 0x0000004000007945 */ /* 0x000fe80003800000 */
[----:B------:R-:W-:Y:S05]  /*97f0*/  @!P2 BRA `(.L_x_1554) ;  /* 0x000000000008a947 */ /* 0x000fea0003800000 */
[----:B------:R1:W-:Y:S04]  /*9800*/  REDG.E.ADD.F32.FTZ.RN.STRONG.GPU desc[UR16][R6.64+-0x800], R112 ;  /* 0xfff80070060079a6 */ /* 0x0003e8000c10f390 */
[----:B0-----:R1:W-:Y:S02]  /*9810*/  REDG.E.ADD.F32.FTZ.RN.STRONG.GPU desc[UR16][R2.64+-0x800], R86 ;  /* 0xfff80056020079a6 */ /* 0x0013e4000c10f390 */
.L_x_1554:
[----:B------:R-:W-:Y:S05]  /*9820*/  BSYNC B0 ;  /* 0x0000000000007941 */ /* 0x000fea0003800000 */
.L_x_1553:
[----:B------:R-:W0:Y:S01]  /*9830*/  LDS R79, [R79+0x5c00] ;  /* 0x005c00004f4f7984 */ /* 0x000e220000000800 */
[----:B------:R-:W-:Y:S04]  /*9840*/  BSSY B0, `(.L_x_1555) ;  /* 0x0000004000007945 */ /* 0x000fe80003800000 */
[----:B------:R-:W-:Y:S05]  /*9850*/  @!P3 BRA `(.L_x_1556) ;  /* 0x000000000008b947 */ /* 0x000fea0003800000 */
[----:B------:R1:W-:Y:S04]  /*9860*/  REDG.E.ADD.F32.FTZ.RN.STRONG.GPU desc[UR16][R6.64+-0x600], R101 ;  /* 0xfffa0065060079a6 */ /* 0x0003e8000c10f390 */
[----:B0-----:R1:W-:Y:S02]  /*9870*/  REDG.E.ADD.F32.FTZ.RN.STRONG.GPU desc[UR16][R2.64+-0x600], R79 ;  /* 0xfffa004f020079a6 */ /* 0x0013e4000c10f390 */
.L_x_1556:
[----:B------:R-:W-:Y:S05]  /*9880*/  BSYNC B0 ;  /* 0x0000000000007941 */ /* 0x000fea0003800000 */
.L_x_1555:
[----:B------:R-:W0:Y:S01]  /*9890*/  LDS R17, [R17+0x5e00] ;  /* 0x005e000011117984 */ /* 0x000e220000000800 */
[----:B------:R-:W-:Y:S04]  /*98a0*/  BSSY B0, `(.L_x_1557) ;  /* 0x0000004000007945 */ /* 0x000fe80003800000 */
[----:B------:R-:W-:Y:S05]  /*98b0*/  @!P4 BRA `(.L_x_1558) ;  /* 0x000000000008c947 */ /* 0x000fea0003800000 */
[----:B------:R1:W-:Y:S04]  /*98c0*/  REDG.E.ADD.F32.FTZ.RN.STRONG.GPU desc[UR16][R6.64+-0x400], R5 ;  /* 0xfffc0005060079a6 */ /* 0x0003e8000c10f390 */
[----:B0-----:R1:W-:Y:S02]  /*98d0*/  REDG.E.ADD.F32.FTZ.RN.STRONG.GPU desc[UR16][R2.64+-0x400], R17 ;  /* 0xfffc0011020079a6 */ /* 0x0013e4000c10f390 */
.L_x_1558:
[----:B------:R-:W-:Y:S05]  /*98e0*/  BSYNC B0 ;  /* 0x0000000000007941 */ /* 0x000fea0003800000 */
.L_x_1557:
[----:B------:R-:W0:Y:S01]  /*98f0*/  LDS R16, [R16+0x6000] ;  /* 0x0060000010107984 */ /* 0x000e220000000800 */
[----:B------:R-:W-:Y:S04]  /*9900*/  BSSY B0, `(.L_x_1559) ;  /* 0x0000004000007945 */ /* 0x000fe80003800000 */
[----:B------:R-:W-:Y:S05]  /*9910*/  @!P5 BRA `(.L_x_1560) ;  /* 0x000000000008d947 */ /* 0x000fea0003800000 */
[----:B------:R1:W-:Y:S04]  /*9920*/  REDG.E.ADD.F32.FTZ.RN.STRONG.GPU desc[UR16][R6.64+-0x200], R4 ;  /* 0xfffe0004060079a6 */ /* 0x0003e8000c10f390 */
[----:B0-----:R1:W-:Y:S02]  /*9930*/  REDG.E.ADD.F32.FTZ.RN.STRONG.GPU desc[UR16][R2.64+-0x200], R16 ;  /* 0xfffe0010020079a6 */ /* 0x0013e4000c10f390 */
.L_x_1560:
[----:B------:R-:W-:Y:S05]  /*9940*/  BSYNC B0 ;  /* 0x0000000000007941 */ /* 0x000fea0003800000 */
.L_x_1559:
[----:B-1----:R-:W5:Y:S04]  /*9950*/  LDL.LU R4, [R1+0x38] ;  /* 0x0000380001047983 */ /* 0x002f680000300800 */
[----:B------:R-:W2:Y:S04]  /*9960*/  LDL.LU R19, [R1+0x34] ;  /* 0x0000340001137983 */ /* 0x000ea80000300800 */
[----:B0-----:R-:W3:Y:S04]  /*9970*/  LDL.LU R6, [R1+0xa8] ;  /* 0x0000a80001067983 */ /* 0x001ee80000300800 */
[----:B------:R-:W4:Y:S04]  /*9980*/  LDL.LU R18, [R1+0x30] ;  /* 0x0000300001127983 */ /* 0x000f280000300800 */
[----:B------:R-:W4:Y:S04]  /*9990*/  LDL.LU R5, [R1+0xac] ;  /* 0x0000ac0001057983 */ /* 0x000f280000300800 */
[----:B------:R-:W4:Y:S04]  /*99a0*/  LDL.LU R17, [R1+0x2c] ;  /* 0x00002c0001117983 */ /* 0x000f280000300800 */
[----:B------:R-:W4:Y:S04]  /*99b0*/  LDL.LU R16, [R1+0xb0] ;  /* 0x0000b00001107983 */ /* 0x000f280000300800 */
[----:B------:R-:W4:Y:S01]  /*99c0*/  LDL.LU R7, [R1+0x28] ;  /* 0x0000280001077983 */ /* 0x000f220000300800 */
[----:B------:R-:W-:-:S03]  /*99d0*/  FFMA.FTZ R98, R29, R99, R98 ;  /* 0x000000631d627223 */ /* 0x000fc60000010062 */
[----:B------:R-:W4:Y:S01]  /*99e0*/  LDL.LU R81, [R1+0xb4] ;  /* 0x0000b40001517983 */ /* 0x000f220000300800 */
[----:B------:R-:W-:Y:S01]  /*99f0*/  FFMA.FTZ R100, R30, R8, R100 ;  /* 0x000000081e647223 */ /* 0x000fe20000010064 */
[----:B------:R-:W-:Y:S02]  /*9a00*/  FMUL.FTZ R104, R20, R104 ;  /* 0x0000006814687220 */ /* 0x000fe40000410000 */
[----:B------:R-:W0:Y:S02]  /*9a10*/  SHFL.DOWN P1, R2, R131, 0x1, 0x1f ;  /* 0x08201f0083027f89 */ /* 0x000e240000020000 */
[----:B0-----:R-:W-:-:S05]  /*9a20*/  @P1 FADD R2, R131, R2 ;  /* 0x0000000283021221 */ /* 0x001fca0000000000 */
[----:B------:R-:W0:Y:S02]  /*9a30*/  SHFL.DOWN P1, R3, R2, 0x2, 0x1f ;  /* 0x08401f0002037f89 */ /* 0x000e240000020000 */
[----:B0-----:R-:W-:-:S05]  /*9a40*/  @P1 FADD R3, R2, R3 ;  /* 0x0000000302031221 */ /* 0x001fca0000000000 */
[----:B------:R-:W0:Y:S02]  /*9a50*/  SHFL.DOWN P1, R2, R3, 0x4, 0x1f ;  /* 0x08801f0003027f89 */ /* 0x000e240000020000 */
[----:B0-----:R-:W-:-:S05]  /*9a60*/  @P1 FADD R2, R3, R2 ;  /* 0x0000000203021221 */ /* 0x001fca0000000000 */
[----:B------:R-:W0:Y:S01]  /*9a70*/  SHFL.DOWN P1, R3, R2, 0x8, 0x1f ;  /* 0x09001f0002037f89 */ /* 0x000e220000020000 */
[----:B------:R-:W-:Y:S01]  /*9a80*/  FMUL.FTZ R118, R22, R118 ;  /* 0x0000007616767220 */ /* 0x000fe20000410000 */
[----:B------:R-:W-:Y:S01]  /*9a90*/  FMUL.FTZ R117, R21, R117 ;  /* 0x0000007515757220 */ /* 0x000fe20000410000 */
[----:B0-----:R-:W-:Y:S01]  /*9aa0*/  @P1 FADD R3, R2, R3 ;  /* 0x0000000302031221 */ /* 0x001fe20000000000 */
[----:B-----5:R-:W-:Y:S01]  /*9ab0*/  FADD.FTZ R4, R132, R4 ;  /* 0x0000000484047221 */ /* 0x020fe20000010000 */
[----:B--2---:R-:W-:-:S04]  /*9ac0*/  FADD.FTZ R19, R97, R19 ;  /* 0x0000001361137221 */ /* 0x004fc80000010000 */
        /* <DEDUP_REMOVED lines=16> */
[----:B0-----:R-:W5:Y:S01]  /*9bd0*/  LDL.LU R18, [R1+0x1c] ;  /* 0x00001c0001127983 */ /* 0x001f620000300800 */
[----:B------:R-:W-:-:S03]  /*9be0*/  FADD.FTZ R7, R100, R7 ;  /* 0x0000000764077221 */ /* 0x000fc60000010000 */
[----:B------:R0:W-:Y:S01]  /*9bf0*/  STL [R1+0x2c], R17 ;  /* 0x00002c1101007387 */ /* 0x0001e20000100800 */
[----:B-1----:R-:W-:-:S03]  /*9c00*/  FMUL.FTZ R5, R10, R106 ;  /* 0x0000006a0a057220 */ /* 0x002fc60000410000 */
[----:B0-----:R-:W5:Y:S04]  /*9c10*/  LDL.LU R17, [R1+0xc0] ;  /* 0x0000c00001117983 */ /* 0x001f680000300800 */
[----:B------:R0:W-:Y:S01]  /*9c20*/  STL [R1+0xb0], R16 ;  /* 0x0000b01001007387 */ /* 0x0001e20000100800 */
[----:B------:R-:W-:-:S03]  /*9c30*/  FFMA.FTZ R104, R31, R6, R104 ;  /* 0x000000061f687223 */ /* 0x000fc60000010068 */
[----:B0-----:R-:W5:Y:S04]  /*9c40*/  LDL.LU R16, [R1+0x18] ;  /* 0x0000180001107983 */ /* 0x001f680000300800 */
[----:B------:R-:W5:Y:S04]  /*9c50*/  LDL.LU R10, [R1+0xc4] ;  /* 0x0000c400010a7983 */ /* 0x000f680000300800 */
[----:B------:R-:W5:Y:S04]  /*9c60*/  LDL.LU R9, [R1+0xc8] ;  /* 0x0000c80001097983 */ /* 0x000f680000300800 */
[----:B------:R-:W5:Y:S04]  /*9c70*/  LDL.LU R8, [R1+0x14] ;  /* 0x0000140001087983 */ /* 0x000f680000300800 */
[----:B------:R0:W-:Y:S04]  /*9c80*/  STL [R1+0x28], R7 ;  /* 0x0000280701007387 */ /* 0x0001e80000100800 */
[----:B0-----:R-:W5:Y:S04]  /*9c90*/  LDL.LU R7, [R1+0x10] ;  /* 0x0000100001077983 */ /* 0x001f680000300800 */
[----:B------:R-:W5:Y:S04]  /*9ca0*/  LDL.LU R6, [R1+0xc] ;  /* 0x00000c0001067983 */ /* 0x000f680000300800 */
[----:B------:R-:W0:Y:S01]  /*9cb0*/  SHFL.DOWN P1, R4, R3, 0x10, 0x1f ;  /* 0x0a001f0003047f89 */ /* 0x000e220000020000 */
[----:B------:R-:W-:Y:S01]  /*9cc0*/  FMUL.FTZ R2, R11, R107 ;  /* 0x0000006b0b027220 */ /* 0x000fe20000410000 */
[----:B------:R-:W-:Y:S01]  /*9cd0*/  FMUL.FTZ R120, R24, R120 ;  /* 0x0000007818787220 */ /* 0x000fe20000410000 */
[----:B------:R-:W-:-:S02]  /*9ce0*/  FFMA.FTZ R81, R5, R48, R81 ;  /* 0x0000003005517223 */ /* 0x000fc40000010051 */
[----:B------:R-:W-:Y:S01]  /*9cf0*/  FFMA.FTZ R118, R33, R2, R118 ;  /* 0x0000000221767223 */ /* 0x000fe20000010076 */
[----:B------:R-:W-:Y:S01]  /*9d00*/  FFMA.FTZ R117, R32, R5, R117 ;  /* 0x0000000520757223 */ /* 0x000fe20000010075 */
[----:B------:R-:W-:Y:S01]  /*9d10*/  FMUL.FTZ R5, R12, R108 ;  /* 0x0000006c0c057220 */ /* 0x000fe20000410000 */
[----:B------:R-:W-:Y:S01]  /*9d20*/  FMUL.FTZ R119, R23, R119 ;  /* 0x0000007717777220 */ /* 0x000fe20000410000 */
[----:B------:R-:W-:Y:S01]  /*9d30*/  FMUL.FTZ R122, R0, R122 ;  /* 0x0000007a007a7220 */ /* 0x000fe20000410000 */
[----:B------:R-:W-:Y:S02]  /*9d40*/  FMUL.FTZ R121, R25, R121 ;  /* 0x0000007919797220 */ /* 0x000fe40000410000 */
        /* <DEDUP_REMOVED lines=17> */
[----:B------:R-:W-:-:S05]  /*9e60*/  FADD.FTZ R18, R118, R18 ;  /* 0x0000001276127221 */ /* 0x000fca0000010000 */
[----:B------:R1:W-:Y:S01]  /*9e70*/  STL [R1+0x1c], R18 ;  /* 0x00001c1201007387 */ /* 0x0003e20000100800 */
[----:B------:R-:W-:Y:S01]  /*9e80*/  FFMA.FTZ R17, R2, R51, R17 ;  /* 0x0000003302117223 */ /* 0x000fe20000010011 */
[----:B------:R-:W-:-:S04]  /*9e90*/  FMUL.FTZ R2, R15, R111 ;  /* 0x0000006f0f027220 */ /* 0x000fc80000410000 */
[----:B------:R-:W-:Y:S01]  /*9ea0*/  FFMA.FTZ R122, R37, R2, R122 ;  /* 0x00000002257a7223 */ /* 0x000fe2000001007a */
[----:B------:R1:W-:Y:S01]  /*9eb0*/  STL [R1+0xc0], R17 ;  /* 0x0000c01101007387 */ /* 0x0003e20000100800 */
[----:B------:R-:W-:Y:S01]  /*9ec0*/  FADD.FTZ R16, R119, R16 ;  /* 0x0000001077107221 */ /* 0x000fe20000010000 */
[----:B------:R-:W-:-:S04]  /*9ed0*/  FFMA.FTZ R10, R3, R52, R10 ;  /* 0x00000034030a7223 */ /* 0x000fc8000001000a */
[----:B------:R1:W-:Y:S01]  /*9ee0*/  STL [R1+0x18], R16 ;  /* 0x0000181001007387 */ /* 0x0003e20000100800 */
[----:B------:R-:W-:-:S03]  /*9ef0*/  FFMA.FTZ R9, R2, R53, R9 ;  /* 0x0000003502097223 */ /* 0x000fc60000010009 */
        /* <DEDUP_REMOVED lines=17> */
[----:B------:R-:W-:-:S05]  /*a010*/  MOV R76, UR34 ;  /* 0x00000022004c7c02 */ /* 0x000fca0008000f00 */
[----:B------:R-:W0:Y:S01]  /*a020*/  LDS.64 R2, [R76+0x6308] ;  /* 0x006308004c027984 */ /* 0x000e220000000a00 */
[----:B------:R-:W-:-:S03]  /*a030*/  IMAD R9, R9, 0x4, R76 ;  /* 0x0000000409097824 */ /* 0x000fc600078e024c */
[----:B------:R-:W1:Y:S04]  /*a040*/  LDS R5, [R76+0x6310] ;  /* 0x006310004c057984 */ /* 0x000e680000000800 */
[----:B------:R-:W2:Y:S01]  /*a050*/  @P0 LDS R7, [R9+0x7f50] ;  /* 0x007f500009070984 */ /* 0x000ea20000000800 */
[----:B0-----:R-:W-:-:S04]  /*a060*/  FADD.FTZ R2, R4, R2 ;  /* 0x0000000204027221 */ /* 0x001fc80000010000 */
[----:B------:R-:W-:-:S04]  /*a070*/  FADD.FTZ R2, R3, R2 ;  /* 0x0000000203027221 */ /* 0x000fc80000010000 */
[----:B-1----:R-:W-:-:S04]  /*a080*/  FADD.FTZ R4, R2, R5 ;  /* 0x0000000502047221 */ /* 0x002fc80000010000 */
[----:B--2---:R-:W-:-:S05]  /*a090*/  @P0 FADD.FTZ R4, R4, R7 ;  /* 0x0000000704040221 */ /* 0x004fca0000010000 */
[----:B------:R0:W-:Y:S02]  /*a0a0*/  STS [R9+0x7f50], R4 ;  /* 0x007f500409007388 */ /* 0x0001e40000000800 */
.L_x_1562:
[----:B------:R-:W-:Y:S05]  /*a0b0*/  BSYNC B0 ;  /* 0x0000000000007941 */ /* 0x000fea0003800000 */
.L_x_1561:
[----:B------:R-:W-:Y:S02]  /*a0c0*/  UIADD3 UR7, UR7, 0x1, URZ ;  /* 0x0000000107077890 */ /* 0x000fe4000fffe03f */
[----:B------:R-:W-:Y:S02]  /*a0d0*/  UIADD3 UR8, UP1, UR8, 0x1, URZ ;  /* 0x0000000108087890 */ /* 0x000fe4000ff3e03f */
[----:B------:R-:W-:Y:S02]  /*a0e0*/  UISETP.GE.AND UP0, UPT, UR7, UR57, UPT ;  /* 0x000000390700728c */ /* 0x000fe4000bf06270 */
[----:B------:R-:W-:-:S04]  /*a0f0*/  UIADD3.X UR9, URZ, UR9, URZ, UP1, !UPT ;  /* 0x000000093f097290 */ /* 0x000fc80008ffe43f */
[----:B------:R-:W-:-:S13]  /*a100*/  PLOP3.LUT P0, PT, PT, PT, UP0, 0x80, 0x0 ;  /* 0x000000000000781c */ /* 0x000fda0003f0f008 */
[----:B------:R-:W-:Y:S05]  /*a110*/  @!P0 BRA `(.L_x_1563) ;  /* 0xffffffac00a48947 */ /* 0x000fea000383ffff */
.L_x_1519:
[----:B------:R-:W-:Y:S01]  /*a120*/  SHF.L.U32 R0, R78, 0x4, RZ ;  /* 0x000000044e007819 */ /* 0x000fe200000006ff */
[----:B------:R-:W-:Y:S03]  /*a130*/  BAR.SYNC.DEFER_BLOCKING 0x0 ;  /* 0x0000000000007b1d */ /* 0x000fe60000010000 */
[----:B-1----:R-:W-:Y:S02]  /*a140*/  LOP3.LUT R3, R0, 0xfffffe00, RZ, 0xc0, !PT ;  /* 0xfffffe0000037812 */ /* 0x002fe400078ec0ff */
[----:B------:R-:W-:Y:S02]  /*a150*/  ISETP.GE.AND P1, PT, R75, UR60, PT ;  /* 0x0000003c4b007c0c */ /* 0x000fe4000bf26270 */
[----:B------:R-:W-:Y:S01]  /*a160*/  MOV R2, UR44 ;  /* 0x0000002c00027c02 */ /* 0x000fe20008000f00 */
[----:B------:R-:W5:Y:S01]  /*a170*/  LDL R80, [R1+0x30] ;  /* 0x0000300001507983 */ /* 0x000f620000100800 */
[----:B------:R-:W-:-:S02]  /*a180*/  LOP3.LUT R0, R3, 0x1f, R78, 0xf8, !PT ;  /* 0x0000001f03007812 */ /* 0x000fc400078ef84e */
[----:B0-----:R-:W-:Y:S01]  /*a190*/  PRMT R4, RZ, 0x7610, R4 ;  /* 0x00007610ff047816 */ /* 0x001fe20000000004 */
[----:B------:R-:W5:Y:S01]  /*a1a0*/  LDL R81, [R1+0x2c] ;  /* 0x00002c0001517983 */ /* 0x000f620000100800 */
[----:B------:R-:W-:Y:S02]  /*a1b0*/  ISETP.GE.AND P2, PT, R0, UR60, PT ;  /* 0x0000003c00007c0c */ /* 0x000fe4000bf46270 */
[----:B------:R-:W-:Y:S01]  /*a1c0*/  PRMT R5, RZ, 0x7610, R5 ;  /* 0x00007610ff057816 */ /* 0x000fe20000000005 */
[----:B------:R-:W5:Y:S01]  /*a1d0*/  LDL R82, [R1+0x28] ;  /* 0x0000280001527983 */ /* 0x000f620000100800 */
[----:B------:R-:W-:Y:S02]  /*a1e0*/  MOV R3, UR45 ;  /* 0x0000002d00037c02 */ /* 0x000fe40008000f00 */
[----:B------:R-:W-:Y:S01]  /*a1f0*/  ISETP.GE.AND P0, PT, R74, UR60, PT ;  /* 0x0000003c4a007c0c */ /* 0x000fe2000bf06270 */
[----:B------:R-:W5:Y:S01]  /*a200*/  LDL R83, [R1+0x24] ;  /* 0x0000240001537983 */ /* 0x000f620000100800 */
[----:B------:R-:W-:Y:S01]  /*a210*/  ISETP.GE.AND P4, PT, R73, UR60, PT ;  /* 0x0000003c49007c0c */ /* 0x000fe2000bf86270 */
[----:B------:R-:W-:Y:S01]  /*a220*/  IMAD.WIDE R2, R0, 0x2, R2 ;  /* 0x0000000200027825 */ /* 0x000fe200078e0202 */
[----:B------:R-:W-:Y:S01]  /*a230*/  ISETP.GE.AND P6, PT, R72, UR60, PT ;  /* 0x0000003c48007c0c */ /* 0x000fe2000bfc6270 */
[----:B------:R-:W5:Y:S01]  /*a240*/  LDL R84, [R1+0x20] ;  /* 0x0000200001547983 */ /* 0x000f620000100800 */
[----:B------:R-:W-:-:S02]  /*a250*/  ISETP.GE.AND P5, PT, R71, UR60, PT ;  /* 0x0000003c47007c0c */ /* 0x000fc4000bfa6270 */
[----:B------:R-:W-:Y:S01]  /*a260*/  ISETP.GE.AND P3, PT, R70, UR60, PT ;  /* 0x0000003c46007c0c */ /* 0x000fe2000bf66270 */
[----:B------:R-:W5:Y:S01]  /*a270*/  @!P2 LDG.E.U16 R4, desc[UR16][R2.64] ;  /* 0x000000100204a981 */ /* 0x000f62000c1e1500 */
[----:B------:R-:W-:-:S03]  /*a280*/  ISETP.GE.AND P2, PT, R69, UR60, PT ;  /* 0x0000003c45007c0c */ /* 0x000fc6000bf46270 */
[----:B------:R-:W5:Y:S01]  /*a290*/  LDL R88, [R1+0x1c] ;  /* 0x00001c0001587983 */ /* 0x000f620000100800 */
[----:B------:R-:W-:-:S03]  /*a2a0*/  PRMT R6, RZ, 0x7610, R6 ;  /* 0x00007610ff067816 */ /* 0x000fc60000000006 */
[----:B------:R-:W5:Y:S01]  /*a2b0*/  LDL R89, [R1+0x14] ;  /* 0x0000140001597983 */ /* 0x000f620000100800 */
[----:B------:R-:W-:-:S03]  /*a2c0*/  PRMT R8, RZ, 0x7610, R8 ;  /* 0x00007610ff087816 */ /* 0x000fc60000000008 */
[----:B------:R-:W5:Y:S04]  /*a2d0*/  LDL R90, [R1+0x18] ;  /* 0x00001800015a7983 */ /* 0x000f680000100800 */
[----:B------:R-:W5:Y:S04]  /*a2e0*/  LDL R91, [R1+0xc] ;  /* 0x00000c00015b7983 */ /* 0x000f680000100800 */
[----:B------:R-:W5:Y:S01]  /*a2f0*/  LDL R92, [R1+0x10] ;  /* 0x00001000015c7983 */ /* 0x000f620000100800 */
[----:B------:R-:W-:Y:S02]  /*a300*/  PRMT R7, RZ, 0x7610, R7 ;  /* 0x00007610ff077816 */ /* 0x000fe40000000007 */
[----:B------:R-:W-:Y:S01]  /*a310*/  PRMT R10, RZ, 0x7610, R10 ;  /* 0x00007610ff0a7816 */ /* 0x000fe2000000000a */
[----:B------:R-:W5:Y:S01]  /*a320*/  @!P1 LDG.E.U16 R5, desc[UR16][R2.64+0x40] ;  /* 0x0000401002059981 */ /* 0x000f62000c1e1500 */
[----:B------:R-:W-:-:S02]  /*a330*/  ISETP.GE.AND P1, PT, R68, UR60, PT ;  /* 0x0000003c44007c0c */ /* 0x000fc4000bf26270 */
[----:B------:R-:W-:Y:S01]  /*a340*/  PRMT R9, RZ, 0x7610, R9 ;  /* 0x00007610ff097816 */ /* 0x000fe20000000009 */
[----:B------:R-:W5:Y:S01]  /*a350*/  LDL.LU R100, [R1+0xb0] ;  /* 0x0000b00001647983 */ /* 0x000f620000300800 */
[----:B------:R-:W-:Y:S02]  /*a360*/  PRMT R12, RZ, 0x7610, R12 ;  /* 0x00007610ff0c7816 */ /* 0x000fe4000000000c */
[----:B------:R-:W-:Y:S01]  /*a370*/  PRMT R11, RZ, 0x7610, R11 ;  /* 0x00007610ff0b7816 */ /* 0x000fe2000000000b */
[----:B------:R-:W5:Y:S01]  /*a380*/  LDL.LU R101, [R1+0xac] ;  /* 0x0000ac0001657983 */ /* 0x000f620000300800 */
[----:B------:R-:W-:Y:S02]  /*a390*/  PRMT R13, RZ, 0x7610, R13 ;  /* 0x00007610ff0d7816 */ /* 0x000fe4000000000d */
[----:B------:R-:W-:Y:S01]  /*a3a0*/  PRMT R14, RZ, 0x7610, R14 ;  /* 0x00007610ff0e7816 */ /* 0x000fe2000000000e */
[----:B------:R-:W5:Y:S01]  /*a3b0*/  LDL.LU R79, [R1+0xb8] ;  /* 0x0000b800014f7983 */ /* 0x000f620000300800 */
[----:B----4-:R-:W-:-:S02]  /*a3c0*/  PRMT R15, RZ, 0x7610, R15 ;  /* 0x00007610ff0f7816 */ /* 0x010fc4000000000f */
[----:B---3--:R-:W-:Y:S01]  /*a3d0*/  PRMT R16, RZ, 0x7610, R16 ;  /* 0x00007610ff107816 */ /* 0x008fe20000000010 */
[----:B------:R-:W3:Y:S01]  /*a3e0*/  LDL.LU R93, [R1+0xb4] ;  /* 0x0000b400015d7983 */ /* 0x000ee20000300800 */
[----:B------:R-:W-:Y:S02]  /*a3f0*/  PRMT R17, RZ, 0x7610, R17 ;  /* 0x00007610ff117816 */ /* 0x000fe40000000011 */
[----:B--2---:R-:W-:Y:S01]  /*a400*/  PRMT R18, RZ, 0x7610, R18 ;  /* 0x00007610ff127816 */ /* 0x004fe20000000012 */
[----:B------:R-:W2:Y:S01]  /*a410*/  LDL.LU R94, [R1+0xc0] ;  /* 0x0000c000015e7983 */ /* 0x000ea20000300800 */
[----:B------:R-:W-:Y:S02]  /*a420*/  PRMT R19, RZ, 0x7610, R19 ;  /* 0x00007610ff137816 */ /* 0x000fe40000000013 */
[C---:B------:R-:W-:Y:S01]  /*a430*/  IADD3 R24, R55.reuse, 0x9, RZ ;  /* 0x0000000937187810 */ /* 0x040fe20007ffe0ff */
[----:B------:R-:W2:Y:S01]  /*a440*/  LDL.LU R95, [R1+0xbc] ;  /* 0x0000bc00015f7983 */ /* 0x000ea20000300800 */
[C---:B------:R-:W-:Y:S01]  /*a450*/  VIADD R20, R55.reuse, 0x7 ;  /* 0x0000000737147836 */ /* 0x040fe20000000000 */
[C---:B------:R-:W-:Y:S01]  /*a460*/  IADD3 R26, R55.reuse, 0xa, RZ ;  /* 0x0000000a371a7810 */ /* 0x040fe20007ffe0ff */
[C---:B------:R-:W-:Y:S01]  /*a470*/  VIADD R28, R55.reuse, 0xb ;  /* 0x0000000b371c7836 */ /* 0x040fe20000000000 */
[----:B------:R-:W4:Y:S01]  /*a480*/  LDL.LU R97, [R1+0x9c] ;  /* 0x00009c0001617983 */ /* 0x000f220000300800 */
[----:B------:R-:W0:Y:S01]  /*a490*/  S2UR UR8, SR_CgaCtaId ;  /* 0x00000000000879c3 */ /* 0x000e220000008800 */
[----:B------:R-:W-:-:S02]  /*a4a0*/  IADD3 R30, R55, 0xc, RZ ;  /* 0x0000000c371e7810 */ /* 0x000fc40007ffe0ff */
[C---:B------:R-:W-:Y:S01]  /*a4b0*/  IADD3 R32, R55.reuse, 0xd, RZ ;  /* 0x0000000d37207810 */ /* 0x040fe20007ffe0ff */
[----:B------:R-:W4:Y:S01]  /*a4c0*/  LDL.LU R96, [R1+0xa0] ;  /* 0x0000a00001607983 */ /* 0x000f220000300800 */
[C---:B------:R-:W-:Y:S01]  /*a4d0*/  IADD3 R22, R55.reuse, 0x8, RZ ;  /* 0x0000000837167810 */ /* 0x040fe20007ffe0ff */
[C---:B------:R-:W-:Y:S01]  /*a4e0*/  VIADD R36, R55.reuse, 0xf ;  /* 0x0000000f37247836 */ /* 0x040fe20000000000 */
[----:B------:R-:W-:Y:S01]  /*a4f0*/  IADD3 R34, R55, 0xe, RZ ;  /* 0x0000000e37227810 */ /* 0x000fe20007ffe0ff */
[----:B------:R-:W3:Y:S01]  /*a500*/  @!P0 LDG.E.U16 R6, desc[UR16][R2.64+0x80] ;  /* 0x0000801002068981 */ /* 0x000ee2000c1e1500 */
[----:B------:R-:W-:Y:S01]  /*a510*/  ISETP.GE.AND P0, PT, R67, UR60, PT ;  /* 0x0000003c43007c0c */ /* 0x000fe2000bf06270 */
[----:B------:R-:W-:Y:S01]  /*a520*/  UMOV UR7, 0x400 ;  /* 0x0000040000077882 */ /* 0x000fe20000000000 */
[----:B------:R-:W-:Y:S01]  /*a530*/  ULDC.64 UR20, c[0x0][0x3a8] ;  /* 0x0000ea0000147ab9 */ /* 0x000fe20000000a00 */
[----:B------:R-:W4:Y:S04]  /*a540*/  LDL.LU R99, [R1+0xa4] ;  /* 0x0000a40001637983 */ /* 0x000f280000300800 */
[----:B------:R-:W2:Y:S01]  /*a550*/  @!P4 LDG.E.U16 R8, desc[UR16][R2.64+0xc0] ;  /* 0x0000c0100208c981 */ /* 0x000ea2000c1e1500 */
        /* <DEDUP_REMOVED lines=10> */
[----:B------:R-:W5:Y:S04]  /*a600*/  LDL R87, [R1+0x8] ;  /* 0x0000080001577983 */ /* 0x000f680000100800 */
[----:B------:R-:W4:Y:S01]  /*a610*/  @!P2 LDG.E.U16 R12, desc[UR16][R2.64+0x1c0] ;  /* 0x0001c010020ca981 */ /* 0x000f22000c1e1500 */
[----:B------:R-:W-:-:S03]  /*a620*/  ISETP.GE.AND P2, PT, R62, UR60, PT ;  /* 0x0000003c3e007c0c */ /* 0x000fc6000bf46270 */
[----:B------:R-:W3:Y:S04]  /*a630*/  LDL R86, [R1+0x4] ;  /* 0x0000040001567983 */ /* 0x000ee80000100800 */
[----:B------:R-:W4:Y:S01]  /*a640*/  @!P1 LDG.E.U16 R11, desc[UR16][R2.64+0x200] ;  /* 0x00020010020b9981 */ /* 0x000f22000c1e1500 */
[----:B------:R-:W-:-:S03]  /*a650*/  ISETP.GE.AND P1, PT, R61, UR60, PT ;  /* 0x0000003c3d007c0c */ /* 0x000fc6000bf26270 */
[----:B------:R-:W2:Y:S04]  /*a660*/  LDL R85, [R1] ;  /* 0x0000000001557983 */ /* 0x000ea80000100800 */
[----:B------:R-:W4:Y:S04]  /*a670*/  @!P0 LDG.E.U16 R13, desc[UR16][R2.64+0x240] ;  /* 0x00024010020d8981 */ /* 0x000f28000c1e1500 */
[----:B------:R-:W4:Y:S04]  /*a680*/  @!P4 LDG.E.U16 R14, desc[UR16][R2.64+0x280] ;  /* 0x00028010020ec981 */ /* 0x000f28000c1e1500 */
[----:B------:R-:W4:Y:S04]  /*a690*/  @!P6 LDG.E.U16 R15, desc[UR16][R2.64+0x2c0] ;  /* 0x0002c010020fe981 */ /* 0x000f28000c1e1500 */
[----:B------:R-:W4:Y:S04]  /*a6a0*/  @!P5 LDG.E.U16 R16, desc[UR16][R2.64+0x300] ;  /* 0x000300100210d981 */ /* 0x000f28000c1e1500 */
[----:B------:R-:W4:Y:S04]  /*a6b0*/  @!P3 LDG.E.U16 R17, desc[UR16][R2.64+0x340] ;  /* 0x000340100211b981 */ /* 0x000f28000c1e1500 */
[----:B------:R-:W4:Y:S04]  /*a6c0*/  @!P2 LDG.E.U16 R18, desc[UR16][R2.64+0x380] ;  /* 0x000380100212a981 */ /* 0x000f28000c1e1500 */
[----:B------:R-:W4:Y:S01]  /*a6d0*/  @!P1 LDG.E.U16 R19, desc[UR16][R2.64+0x3c0] ;  /* 0x0003c01002139981 */ /* 0x000f22000c1e1500 */
[----:B------:R-:W-:-:S03]  /*a6e0*/  LEA.HI.SX32 R23, R24, R55, 0x1b ;  /* 0x0000003718177211 */ /* 0x000fc600078fdaff */
[----:B-----5:R-:W-:Y:S04]  /*a6f0*/  STS.U16 [R87], R4 ;  /* 0x0000000457007388 */ /* 0x020fe80000000400 */
[----:B---3--:R-:W-:Y:S04]  /*a700*/  STS.U16 [R86+0x40], R5 ;  /* 0x0000400556007388 */ /* 0x008fe80000000400 */
[----:B--2---:R-:W-:Y:S04]  /*a710*/  STS.U16 [R85+0x80], R6 ;  /* 0x0000800655007388 */ /* 0x004fe80000000400 */
[----:B------:R-:W-:Y:S04]  /*a720*/  STS.U16 [R161+0xc0], R8 ;  /* 0x0000c008a1007388 */ /* 0x000fe80000000400 */
        /* <DEDUP_REMOVED lines=17> */
[----:B------:R-:W-:Y:S01]  /*a840*/  LDS.U16 R6, [R54+0x10] ;  /* 0x0000100036067984 */ /* 0x000fe20000000400 */
[----:B-1----:R-:W-:-:S02]  /*a850*/  IADD3 R16, R55, 0x5, RZ ;  /* 0x0000000537107810 */ /* 0x002fc40007ffe0ff */
[----:B------:R-:W-:Y:S01]  /*a860*/  F2FP.BF16.F32.PACK_AB R24, R93, R79 ;  /* 0x0000004f5d18723e */ /* 0x000fe200000010ff */
[----:B------:R-:W-:Y:S01]  /*a870*/  LDS.U16 R7, [R54+0x12] ;  /* 0x0000120036077984 */ /* 0x000fe20000000400 */
[----:B--2---:R-:W-:Y:S01]  /*a880*/  IMAD.U32 R2, R2, 0x10000, RZ ;  /* 0x0001000002027824 */ /* 0x004fe200078e00ff */
[----:B---3--:R-:W-:-:S03]  /*a890*/  SHF.L.U32 R3, R3, 0x10, RZ ;  /* 0x0000001003037819 */ /* 0x008fc600000006ff */
[----:B------:R-:W-:Y:S02]  /*a8a0*/  FADD.FTZ R8, R2, UR5 ;  /* 0x0000000502087e21 */ /* 0x000fe40008010000 */
[----:B------:R-:W1:Y:S01]  /*a8b0*/  LDS.U16 R2, [R54+0x8] ;  /* 0x0000080036027984 */ /* 0x000e620000000400 */
[----:B------:R-:W-:Y:S02]  /*a8c0*/  FADD.FTZ R9, R3, UR5 ;  /* 0x0000000503097e21 */ /* 0x000fe40008010000 */
[----:B------:R-:W-:Y:S01]  /*a8d0*/  FSETP.GTU.FTZ.AND P1, PT, R8, 20, PT ;  /* 0x41a000000800780b */ /* 0x000fe20003f3c000 */
[----:B------:R-:W2:Y:S02]  /*a8e0*/  LDS.U16 R3, [R54+0xa] ;  /* 0x00000a0036037984 */ /* 0x000ea40000000400 */
[----:B------:R-:W-:Y:S02]  /*a8f0*/  FSETP.GTU.FTZ.AND P6, PT, R9, 20, PT ;  /* 0x41a000000900780b */ /* 0x000fe40003fdc000 */
[----:B----4-:R-:W-:-:S02]  /*a900*/  SHF.L.U32 R5, R5, 0x10, RZ ;  /* 0x0000001005057819 */ /* 0x010fc400000006ff */
[----:B-----5:R-:W-:-:S03]  /*a910*/  SHF.L.U32 R4, R4, 0x10, RZ ;  /* 0x0000001004047819 */ /* 0x020fc600000006ff */
[----:B------:R-:W-:-:S03]  /*a920*/  FADD.FTZ R11, R5, UR5 ;  /* 0x00000005050b7e21 */ /* 0x000fc60008010000 */
[----:B------:R-:W-:Y:S01]  /*a930*/  @!P1 FMUL.FTZ R8, R8, -1.4426950216293334961 ;  /* 0xbfb8aa3b08089820 */ /* 0x000fe20000410000 */
[----:B------:R-:W-:Y:S01]  /*a940*/  FADD.FTZ R10, R4, UR5 ;  /* 0x00000005040a7e21 */ /* 0x000fe20008010000 */
[----:B------:R-:W3:Y:S01]  /*a950*/  LDS.U16 R5, [R54+0xe] ;  /* 0x00000e0036057984 */ /* 0x000ee20000000400 */
[----:B------:R-:W-:-:S03]  /*a960*/  @!P6 FMUL.FTZ R9, R9, -1.4426950216293334961 ;  /* 0xbfb8aa3b0909e820 */ /* 0x000fc60000410000 */
[----:B------:R-:W4:Y:S01]  /*a970*/  LDS.U16 R4, [R54+0xc] ;  /* 0x00000c0036047984 */ /* 0x000f220000000400 */
[----:B------:R-:W5:Y:S08]  /*a980*/  @!P1 MUFU.EX2 R8, R8 ;  /* 0x0000000800089308 */ /* 0x000f700000000800 */
[----:B------:R-:W0:Y:S01]  /*a990*/  @!P6 MUFU.EX2 R9, R9 ;  /* 0x000000090009e308 */ /* 0x000e220000000800 */
[----:B-----5:R-:W-:Y:S01]  /*a9a0*/  @!P1 FADD.FTZ R8, R8, 1 ;  /* 0x3f80000008089421 */ /* 0x020fe20000010000 */
[----:B0-----:R-:W-:-:S06]  /*a9b0*/  @!P6 FADD.FTZ R9, R9, 1 ;  /* 0x3f8000000909e421 */ /* 0x001fcc0000010000 */
[----:B------:R-:W0:Y:S08]  /*a9c0*/  @!P1 MUFU.RCP R8, R8 ;  /* 0x0000000800089308 */ /* 0x000e300000001000 */
[----:B------:R-:W5:Y:S01]  /*a9d0*/  @!P6 MUFU.RCP R9, R9 ;  /* 0x000000090009e308 */ /* 0x000f620000001000 */
[----:B-1----:R-:W-:Y:S01]  /*a9e0*/  IMAD.U32 R2, R2, 0x10000, RZ ;  /* 0x0001000002027824 */ /* 0x002fe200078e00ff */
[----:B--2---:R-:W-:-:S02]  /*a9f0*/  SHF.L.U32 R3, R3, 0x10, RZ ;  /* 0x0000001003037819 */ /* 0x004fc400000006ff */
[----:B---3--:R-:W-:Y:S01]  /*aa00*/  SHF.L.U32 R5, R5, 0x10, RZ ;  /* 0x0000001005057819 */ /* 0x008fe200000006ff */
[----:B------:R-:W-:Y:S01]  /*aa10*/  FADD.FTZ R2, R2, UR5 ;  /* 0x0000000502027e21 */ /* 0x000fe20008010000 */
[----:B----4-:R-:W-:Y:S01]  /*aa20*/  SHF.L.U32 R4, R4, 0x10, RZ ;  /* 0x0000001004047819 */ /* 0x010fe200000006ff */
[----:B------:R-:W-:Y:S01]  /*aa30*/  IMAD.U32 R6, R6, 0x10000, RZ ;  /* 0x0001000006067824 */ /* 0x000fe200078e00ff */
[----:B------:R-:W-:Y:S01]  /*aa40*/  FSETP.GTU.FTZ.AND P5, PT, R10, 20, PT ;  /* 0x41a000000a00780b */ /* 0x000fe20003fbc000 */
[----:B0-----:R-:W-:Y:S01]  /*aa50*/  @!P1 FMUL.FTZ R91, R91, R8 ;  /* 0x000000085b5b9220 */ /* 0x001fe20000410000 */
[----:B------:R-:W-:Y:S01]  /*aa60*/  FSETP.GTU.FTZ.AND P4, PT, R2, 20, PT ;  /* 0x41a000000200780b */ /* 0x000fe20003f9c000 */
[----:B------:R-:W-:Y:S01]  /*aa70*/  FADD.FTZ R3, R3, UR5 ;  /* 0x0000000503037e21 */ /* 0x000fe20008010000 */
[----:B------:R-:W-:Y:S01]  /*aa80*/  FADD.FTZ R5, R5, UR5 ;  /* 0x0000000505057e21 */ /* 0x000fe20008010000 */
[----:B------:R-:W-:Y:S01]  /*aa90*/  FADD.FTZ R4, R4, UR5 ;  /* 0x0000000504047e21 */ /* 0x000fe20008010000 */
[----:B------:R-:W-:Y:S01]  /*aaa0*/  FADD.FTZ R6, R6, UR5 ;  /* 0x0000000506067e21 */ /* 0x000fe20008010000 */
[----:B-----5:R-:W-:Y:S01]  /*aab0*/  @!P6 FMUL.FTZ R92, R92, R9 ;  /* 0x000000095c5ce220 */ /* 0x020fe20000410000 */
[----:B------:R-:W-:Y:S01]  /*aac0*/  FSETP.GTU.FTZ.AND P0, PT, R11, 20, PT ;  /* 0x41a000000b00780b */ /* 0x000fe20003f1c000 */
[----:B------:R-:W-:Y:S01]  /*aad0*/  @!P1 STL [R1+0xc], R91 ;  /* 0x00000c5b01009387 */ /* 0x000fe20000100800 */
[----:B------:R-:W-:-:S02]  /*aae0*/  FSETP.GTU.FTZ.AND P3, PT, R3, 20, PT ;  /* 0x41a000000300780b */ /* 0x000fc40003f7c000 */
[----:B------:R-:W-:Y:S01]  /*aaf0*/  FSETP.GTU.FTZ.AND P1, PT, R5, 20, PT ;  /* 0x41a000000500780b */ /* 0x000fe20003f3c000 */
[----:B------:R-:W-:Y:S01]  /*ab00*/  @!P6 STL [R1+0x10], R92 ;  /* 0x0000105c0100e387 */ /* 0x000fe20000100800 */
[----:B------:R-:W-:Y:S02]  /*ab10*/  FSETP.GTU.FTZ.AND P2, PT, R4, 20, PT ;  /* 0x41a000000400780b */ /* 0x000fe40003f5c000 */
[----:B------:R-:W-:Y:S01]  /*ab20*/  FSETP.GTU.FTZ.AND P6, PT, R6, 20, PT ;  /* 0x41a000000600780b */ /* 0x000fe20003fdc000 */
[----:B------:R-:W-:Y:S01]  /*ab30*/  @!P5 FMUL.FTZ R10, R10, -1.4426950216293334961 ;  /* 0xbfb8aa3b0a0ad820 */ /* 0x000fe20000410000 */
[----:B------:R-:W-:-:S03]  /*ab40*/  @!P4 FMUL.FTZ R2, R2, -1.4426950216293334961 ;  /* 0xbfb8aa3b0202c820 */ /* 0x000fc60000410000 */
[----:B------:R-:W-:Y:S02]  /*ab50*/  @!P0 FMUL.FTZ R11, R11, -1.4426950216293334961 ;  /* 0xbfb8aa3b0b0b8820 */ /* 0x000fe40000410000 */
[----:B------:R-:W-:Y:S01]  /*ab60*/  @!P3 FMUL.FTZ R3, R3, -1.4426950216293334961 ;  /* 0xbfb8aa3b0303b820 */ /* 0x000fe20000410000 */
[----:B------:R-:W0:Y:S01]  /*ab70*/  @!P5 MUFU.EX2 R10, R10 ;  /* 0x0000000a000ad308 */ /* 0x000e220000000800 */
[----:B------:R-:W-:Y:S02]  /*ab80*/  @!P1 FMUL.FTZ R5, R5, -1.4426950216293334961 ;  /* 0xbfb8aa3b05059820 */ /* 0x000fe40000410000 */
[----:B------:R-:W-:Y:S02]  /*ab90*/  @!P2 FMUL.FTZ R4, R4, -1.4426950216293334961 ;  /* 0xbfb8aa3b0404a820 */ /* 0x000fe40000410000 */
[----:B------:R-:W-:-:S03]  /*aba0*/  @!P6 FMUL.FTZ R6, R6, -1.4426950216293334961 ;  /* 0xbfb8aa3b0606e820 */ /* 0x000fc60000410000 */
[----:B------:R-:W1:Y:S08]  /*abb0*/  @!P4 MUFU.EX2 R2, R2 ;  /* 0x000000020002c308 */ /* 0x000e700000000800 */
[----:B------:R-:W2:Y:S08]  /*abc0*/  @!P0 MUFU.EX2 R11, R11 ;  /* 0x0000000b000b8308 */ /* 0x000eb00000000800 */
[----:B------:R-:W3:Y:S08]  /*abd0*/  @!P3 MUFU.EX2 R3, R3 ;  /* 0x000000030003b308 */ /* 0x000ef00000000800 */
[----:B------:R-:W-:Y:S08]  /*abe0*/  @!P1 MUFU.EX2 R5, R5 ;  /* 0x0000000500059308 */ /* 0x000ff00000000800 */
[----:B------:R-:W4:Y:S08]  /*abf0*/  @!P2 MUFU.EX2 R4, R4 ;  /* 0x000000040004a308 */ /* 0x000f300000000800 */
[----:B------:R-:W5:Y:S01]  /*ac00*/  @!P6 MUFU.EX2 R6, R6 ;  /* 0x000000060006e308 */ /* 0x000f620000000800 */
[----:B0-----:R-:W-:Y:S01]  /*ac10*/  @!P5 FADD.FTZ R10, R10, 1 ;  /* 0x3f8000000a0ad421 */ /* 0x001fe20000010000 */
[----:B-1----:R-:W-:Y:S01]  /*ac20*/  @!P4 FADD.FTZ R2, R2, 1 ;  /* 0x3f8000000202c421 */ /* 0x002fe20000010000 */
[----:B--2---:R-:W-:Y:S01]  /*ac30*/  @!P0 FADD.FTZ R11, R11, 1 ;  /* 0x3f8000000b0b8421 */ /* 0x004fe20000010000 */
[----:B------:R-:W-:Y:S01]  /*ac40*/  IADD3 R8, R55, 0x1, RZ ;  /* 0x0000000137087810 */ /* 0x000fe20007ffe0ff */
[----:B---3--:R-:W-:-:S03]  /*ac50*/  @!P3 FADD.FTZ R3, R3, 1 ;  /* 0x3f8000000303b421 */ /* 0x008fc60000010000 */
[----:B------:R0:W-:Y:S01]  /*ac60*/  @!P4 MUFU.RCP R37, R2 ;  /* 0x000000020025c308 */ /* 0x0001e20000001000 */
[----:B----4-:R-:W-:Y:S01]  /*ac70*/  @!P2 FADD.FTZ R4, R4, 1 ;  /* 0x3f8000000404a421 */ /* 0x010fe20000010000 */
[----:B------:R-:W-:-:S06]  /*ac80*/  LEA.HI.SX32 R9, R8, R55, 0x1b ;  /* 0x0000003708097211 */ /* 0x000fcc00078fdaff */
[----:B------:R-:W1:Y:S01]  /*ac90*/  @!P5 MUFU.RCP R10, R10 ;  /* 0x0000000a000ad308 */ /* 0x000e620000001000 */
[----:B0-----:R-:W-:Y:S01]  /*aca0*/  @!P1 FADD.FTZ R2, R5, 1 ;  /* 0x3f80000005029421 */ /* 0x001fe20000010000 */
[----:B-----5:R-:W-:-:S06]  /*acb0*/  @!P6 FADD.FTZ R6, R6, 1 ;  /* 0x3f8000000606e421 */ /* 0x020fcc0000010000 */
[----:B------:R-:W0:Y:S08]  /*acc0*/  @!P0 MUFU.RCP R35, R11 ;  /* 0x0000000b00238308 */ /* 0x000e300000001000 */
[----:B------:R-:W2:Y:S08]  /*acd0*/  @!P3 MUFU.RCP R38, R3 ;  /* 0x000000030026b308 */ /* 0x000eb00000001000 */
[----:B------:R-:W3:Y:S08]  /*ace0*/  @!P2 MUFU.RCP R8, R4 ;  /* 0x000000040008a308 */ /* 0x000ef00000001000 */
[----:B------:R-:W4:Y:S08]  /*acf0*/  @!P1 MUFU.RCP R2, R2 ;  /* 0x0000000200029308 */ /* 0x000f300000001000 */
[----:B------:R-:W5:Y:S01]  /*ad00*/  @!P6 MUFU.RCP R6, R6 ;  /* 0x000000060006e308 */ /* 0x000f620000001000 */
[----:B-1----:R-:W-:Y:S01]  /*ad10*/  @!P5 FMUL.FTZ R89, R89, R10 ;  /* 0x0000000a5959d220 */ /* 0x002fe20000410000 */
[----:B0-----:R-:W-:Y:S01]  /*ad20*/  @!P0 FMUL.FTZ R90, R90, R35 ;  /* 0x000000235a5a8220 */ /* 0x001fe20000410000 */
[----:B------:R-:W-:Y:S01]  /*ad30*/  @!P4 FMUL.FTZ R88, R88, R37 ;  /* 0x000000255858c220 */ /* 0x000fe20000410000 */
[----:B--2---:R-:W-:Y:S01]  /*ad40*/  @!P3 FMUL.FTZ R84, R84, R38 ;  /* 0x000000265454b220 */ /* 0x004fe20000410000 */
[----:B---3--:R-:W-:Y:S01]  /*ad50*/  @!P2 FMUL.FTZ R83, R83, R8 ;  /* 0x000000085353a220 */ /* 0x008fe20000410000 */
[----:B------:R-:W-:Y:S01]  /*ad60*/  @!P5 STL [R1+0x14], R89 ;  /* 0x000014590100d387 */ /* 0x000fe20000100800 */
[----:B----4-:R-:W-:-:S03]  /*ad70*/  @!P1 FMUL.FTZ R82, R82, R2 ;  /* 0x0000000252529220 */ /* 0x010fc60000410000 */
[----:B------:R-:W-:Y:S01]  /*ad80*/  @!P0 STL [R1+0x18], R90 ;  /* 0x0000185a01008387 */ /* 0x000fe20000100800 */
[----:B------:R-:W-:-:S03]  /*ad90*/  LEA.HI.SX32 R17, R16, R55, 0x1b ;  /* 0x0000003710117211 */ /* 0x000fc600078fdaff */
[----:B------:R-:W-:Y:S01]  /*ada0*/  @!P4 STL [R1+0x1c], R88 ;  /* 0x00001c580100c387 */ /* 0x000fe20000100800 */
[----:B-----5:R-:W-:-:S03]  /*adb0*/  @!P6 FMUL.FTZ R81, R81, R6 ;  /* 0x000000065151e220 */ /* 0x020fc60000410000 */
[----:B------:R-:W-:Y:S01]  /*adc0*/  @!P3 STL [R1+0x20], R84 ;  /* 0x000020540100b387 */ /* 0x000fe20000100800 */
[----:B------:R-:W-:-:S03]  /*add0*/  LEA R16, R23, R76, 0x1 ;  /* 0x0000004c17107211 */ /* 0x000fc600078e08ff */
[----:B------:R-:W-:Y:S01]  /*ade0*/  @!P2 STL [R1+0x24], R83 ;  /* 0x000024530100a387 */ /* 0x000fe20000100800 */
[----:B------:R-:W-:-:S03]  /*adf0*/  F2FP.BF16.F32.PACK_AB R23, R95, R94 ;  /* 0x0000005e5f17723e */ /* 0x000fc600000010ff */
[----:B------:R-:W-:Y:S04]  /*ae00*/  @!P1 STL [R1+0x28], R82 ;  /* 0x0000285201009387 */ /* 0x000fe80000100800 */
[----:B------:R-:W-:Y:S04]  /*ae10*/  @!P6 STL [R1+0x2c], R81 ;  /* 0x00002c510100e387 */ /* 0x000fe80000100800 */
[----:B------:R-:W2:Y:S04]  /*ae20*/  LDL.LU R95, [R1+0x94] ;  /* 0x00009400015f7983 */ /* 0x000ea80000300800 */
[----:B------:R-:W2:Y:S04]  /*ae30*/  LDL.LU R94, [R1+0x98] ;  /* 0x00009800015e7983 */ /* 0x000ea80000300800 */
[----:B------:R-:W3:Y:S04]  /*ae40*/  LDL.LU R93, [R1+0x8c] ;  /* 0x00008c00015d7983 */ /* 0x000ee80000300800 */
[----:B------:R-:W3:Y:S01]  /*ae50*/  LDL.LU R79, [R1+0x90] ;  /* 0x00009000014f7983 */ /* 0x000ee20000300800 */
[----:B------:R-:W-:-:S02]  /*ae60*/  SHF.L.U32 R7, R7, 0x10, RZ ;  /* 0x0000001007077819 */ /* 0x000fc400000006ff */
[C---:B------:R-:W-:Y:S01]  /*ae70*/  IADD3 R14, R55.reuse, 0x4, RZ ;  /* 0x00000004370e7810 */ /* 0x040fe20007ffe0ff */
[----:B------:R-:W-:Y:S01]  /*ae80*/  VIADD R12, R55, 0x3 ;  /* 0x00000003370c7836 */ /* 0x000fe20000000000 */
[-C--:B------:R-:W-:Y:S01]  /*ae90*/  LEA.HI.SX32 R3, R20, R55.reuse, 0x1b ;  /* 0x0000003714037211 */ /* 0x080fe200078fdaff */
[----:B------:R-:W-:Y:S01]  /*aea0*/  FADD.FTZ R7, R7, UR5 ;  /* 0x0000000507077e21 */ /* 0x000fe20008010000 */
[----:B------:R-:W-:Y:S01]  /*aeb0*/  IADD3 R18, R55, 0x6, RZ ;  /* 0x0000000637127810 */ /* 0x000fe20007ffe0ff */
[----:B------:R-:W0:Y:S03]  /*aec0*/  LDS.U16 R2, [R54+0x14] ;  /* 0x0000140036027984 */ /* 0x000e260000000400 */
[----:B------:R-:W-:Y:S01]  /*aed0*/  FSETP.GTU.FTZ.AND P5, PT, R7, 20, PT ;  /* 0x41a000000700780b */ /* 0x000fe20003fbc000 */
[----:B------:R-:W-:Y:S01]  /*aee0*/  LDS.U16 R6, [R54+0x18] ;  /* 0x0000180036067984 */ /* 0x000fe20000000400 */
[----:B------:R-:W-:-:S02]  /*aef0*/  LEA.HI.SX32 R25, R26, R55, 0x1b ;  /* 0x000000371a197211 */ /* 0x000fc400078fdaff */
[----:B------:R-:W-:Y:S01]  /*af00*/  LEA.HI.SX32 R27, R28, R55, 0x1b ;  /* 0x000000371c1b7211 */ /* 0x000fe200078fdaff */
[----:B------:R-:W-:Y:S08]  /*af10*/  LDS.U16 R8, [R54+0x1c] ;  /* 0x00001c0036087984 */ /* 0x000ff00000000400 */
[----:B------:R-:W-:-:S06]  /*af20*/  @!P5 FMUL.FTZ R7, R7, -1.4426950216293334961 ;  /* 0xbfb8aa3b0707d820 */ /* 0x000fcc0000410000 */
[----:B------:R-:W1:Y:S01]  /*af30*/  @!P5 MUFU.EX2 R7, R7 ;  /* 0x000000070007d308 */ /* 0x000e620000000800 */
[----:B------:R-:W-:Y:S01]  /*af40*/  LEA.HI.SX32 R15, R14, R55, 0x1b ;  /* 0x000000370e0f7211 */ /* 0x000fe200078fdaff */
[----:B-1----:R-:W-:-:S06]  /*af50*/  @!P5 FADD.FTZ R7, R7, 1 ;  /* 0x3f8000000707d421 */ /* 0x002fcc0000010000 */
[----:B------:R-:W1:Y:S01]  /*af60*/  @!P5 MUFU.RCP R7, R7 ;  /* 0x000000070007d308 */ /* 0x000e620000001000 */
[----:B------:R-:W-:Y:S02]  /*af70*/  LEA R14, R3, R76, 0x1 ;  /* 0x0000004c030e7211 */ /* 0x000fe400078e08ff */
[----:B------:R-:W-:Y:S02]  /*af80*/  F2FP.BF16.F32.PACK_AB R3, R103, R102 ;  /* 0x000000666703723e */ /* 0x000fe400000010ff */
[-C--:B------:R-:W-:Y:S02]  /*af90*/  LEA.HI.SX32 R13, R12, R55.reuse, 0x1b ;  /* 0x000000370c0d7211 */ /* 0x080fe400078fdaff */
[----:B------:R-:W-:Y:S02]  /*afa0*/  LEA.HI.SX32 R19, R18, R55, 0x1b ;  /* 0x0000003712137211 */ /* 0x000fe400078fdaff */
[-C--:B------:R-:W-:Y:S02]  /*afb0*/  LEA R12, R17, R76.reuse, 0x1 ;  /* 0x0000004c110c7211 */ /* 0x080fe400078e08ff */
[----:B------:R-:W-:-:S02]  /*afc0*/  LEA R17, R25, R76, 0x1 ;  /* 0x0000004c19117211 */ /* 0x000fc400078e08ff */
[-C--:B------:R-:W-:Y:S02]  /*afd0*/  LEA R18, R27, R76.reuse, 0x1 ;  /* 0x0000004c1b127211 */ /* 0x080fe400078e08ff */
[----:B------:R-:W-:Y:S01]  /*afe0*/  LEA R4, R9, R76, 0x1 ;  /* 0x0000004c09047211 */ /* 0x000fe200078e08ff */
[----:B-1----:R-:W-:Y:S01]  /*aff0*/  @!P5 FMUL.FTZ R80, R80, R7 ;  /* 0x000000075050d220 */ /* 0x002fe20000410000 */
[C---:B------:R-:W-:Y:S01]  /*b000*/  PRMT R27, R3.reuse, 0x7610, R27 ;  /* 0x00007610031b7816 */ /* 0x040fe2000000001b */
[----:B------:R-:W-:Y:S01]  /*b010*/  LDS.U16 R7, [R54+0x1a] ;  /* 0x00001a0036077984 */ /* 0x000fe20000000400 */
[----:B------:R-:W-:-:S03]  /*b020*/  PRMT R25, R3, 0x7632, R25 ;  /* 0x0000763203197816 */ /* 0x000fc60000000019 */
[----:B------:R-:W1:Y:S04]  /*b030*/  LDS.U16 R3, [R54+0x16] ;  /* 0x0000160036037984 */ /* 0x000e680000000400 */
[----:B------:R-:W4:Y:S01]  /*b040*/  LDS.U16 R9, [R54+0x1e] ;  /* 0x00001e0036097984 */ /* 0x000f220000000400 */
[----:B------:R-:W-:Y:S01]  /*b050*/  BAR.SYNC.DEFER_BLOCKING 0x0 ;  /* 0x0000000000007b1d */ /* 0x000fe20000010000 */
[----:B------:R-:W-:Y:S02]  /*b060*/  IADD3 R10, R55, 0x2, RZ ;  /* 0x00000002370a7810 */ /* 0x000fe40007ffe0ff */
[-C--:B------:R-:W-:Y:S02]  /*b070*/  LEA.HI.SX32 R29, R30, R55.reuse, 0x1b ;  /* 0x000000371e1d7211 */ /* 0x080fe400078fdaff */
[----:B------:R-:W-:-:S02]  /*b080*/  LEA.HI.SX32 R11, R10, R55, 0x1b ;  /* 0x000000370a0b7211 */ /* 0x000fc400078fdaff */
[----:B------:R-:W-:Y:S02]  /*b090*/  LEA.HI.SX32 R31, R32, R55, 0x1b ;  /* 0x00000037201f7211 */ /* 0x000fe400078fdaff */
[-C--:B------:R-:W-:Y:S02]  /*b0a0*/  LEA R10, R13, R76.reuse, 0x1 ;  /* 0x0000004c0d0a7211 */ /* 0x080fe400078e08ff */
[C---:B------:R-:W-:Y:S02]  /*b0b0*/  PRMT R26, R23.reuse, 0x7610, R26 ;  /* 0x00007610171a7816 */ /* 0x040fe4000000001a */
[----:B------:R-:W-:Y:S02]  /*b0c0*/  PRMT R28, R23, 0x7632, R28 ;  /* 0x00007632171c7816 */ /* 0x000fe4000000001c */
[----:B------:R-:W-:Y:S01]  /*b0d0*/  LEA R13, R19, R76, 0x1 ;  /* 0x0000004c130d7211 */ /* 0x000fe200078e08ff */
[----:B------:R-:W-:Y:S01]  /*b0e0*/  IMAD R19, R29, 0x2, R76 ;  /* 0x000000021d137824 */ /* 0x000fe200078e024c */
[----:B------:R-:W-:-:S02]  /*b0f0*/  F2FP.BF16.F32.PACK_AB R23, R101, R100 ;  /* 0x000000646517723e */ /* 0x000fc400000010ff */
[-C--:B------:R-:W-:Y:S01]  /*b100*/  LEA R5, R11, R76.reuse, 0x1 ;  /* 0x0000004c0b057211 */ /* 0x080fe200078e08ff */
[----:B------:R-:W-:Y:S01]  /*b110*/  IMAD R11, R15, 0x2, R76 ;  /* 0x000000020f0b7824 */ /* 0x000fe200078e024c */
[----:B------:R-:W-:Y:S02]  /*b120*/  LEA.HI.SX32 R21, R22, R55, 0x1b ;  /* 0x0000003716157211 */ /* 0x000fe400078fdaff */
[C---:B------:R-:W-:Y:S01]  /*b130*/  PRMT R29, R24.reuse, 0x7610, R29 ;  /* 0x00007610181d7816 */ /* 0x040fe2000000001d */
[----:B------:R5:W-:Y:S01]  /*b140*/  STS.U16 [R54], R27 ;  /* 0x0000001b36007388 */ /* 0x000be20000000400 */
[----:B------:R-:W-:Y:S02]  /*b150*/  PRMT R30, R24, 0x7632, R30 ;  /* 0x00007632181e7816 */ /* 0x000fe4000000001e */
[----:B------:R-:W-:Y:S01]  /*b160*/  LEA R20, R31, R76, 0x1 ;  /* 0x0000004c1f147211 */ /* 0x000fe200078e08ff */
[----:B------:R0:W-:Y:S01]  /*b170*/  STS.U16 [R4+0x2], R25 ;  /* 0x0000021904007388 */ /* 0x0001e20000000400 */
[----:B------:R-:W-:-:S02]  /*b180*/  F2FP.BF16.F32.PACK_AB R24, R99, R98 ;  /* 0x000000626318723e */ /* 0x000fc400000010ff */
[----:B------:R-:W-:Y:S01]  /*b190*/  PRMT R31, R23, 0x7610, R31 ;  /* 0x00007610171f7816 */ /* 0x000fe2000000001f */
[----:B------:R1:W-:Y:S01]  /*b1a0*/  STS.U16 [R5+0x4], R26 ;  /* 0x0000041a05007388 */ /* 0x0003e20000000400 */
[----:B------:R-:W-:Y:S01]  /*b1b0*/  IMAD R15, R21, 0x2, R76 ;  /* 0x00000002150f7824 */ /* 0x000fe200078e024c */
[C---:B-----5:R-:W-:Y:S02]  /*b1c0*/  PRMT R27, R24.reuse, 0x7610, R27 ;  /* 0x00007610181b7816 */ /* 0x060fe4000000001b */
[----:B0-----:R-:W-:Y:S02]  /*b1d0*/  PRMT R25, R23, 0x7632, R25 ;  /* 0x0000763217197816 */ /* 0x001fe40000000019 */
[----:B------:R-:W-:Y:S01]  /*b1e0*/  F2FP.BF16.F32.PACK_AB R23, R97, R96 ;  /* 0x000000606117723e */ /* 0x000fe200000010ff */
[----:B------:R0:W-:Y:S01]  /*b1f0*/  STS.U16 [R10+0x6], R28 ;  /* 0x0000061c0a007388 */ /* 0x0001e20000000400 */
[----:B-1----:R-:W-:Y:S02]  /*b200*/  PRMT R26, R24, 0x7632, R26 ;  /* 0x00007632181a7816 */ /* 0x002fe4000000001a */
[----:B------:R-:W-:Y:S01]  /*b210*/  LEA.HI.SX32 R33, R34, R55, 0x1b ;  /* 0x0000003722217211 */ /* 0x000fe200078fdaff */
[----:B------:R1:W-:Y:S01]  /*b220*/  STS.U16 [R11+0x8], R29 ;  /* 0x0000081d0b007388 */ /* 0x0003e20000000400 */
[----:B------:R-:W-:-:S02]  /*b230*/  ISETP.NE.AND P6, PT, R78, RZ, PT ;  /* 0x000000ff4e00720c */ /* 0x000fc40003fc5270 */
[----:B------:R-:W-:Y:S01]  /*b240*/  LEA.HI.SX32 R55, R36, R55, 0x1b ;  /* 0x0000003724377211 */ /* 0x000fe200078fdaff */
[----:B------:R-:W-:Y:S01]  /*b250*/  STS.U16 [R12+0xa], R30 ;  /* 0x00000a1e0c007388 */ /* 0x000fe20000000400 */
[----:B0-----:R-:W-:-:S03]  /*b260*/  PRMT R28, R23, 0x7610, R28 ;  /* 0x00007610171c7816 */ /* 0x001fc6000000001c */
[----:B------:R-:W-:Y:S01]  /*b270*/  STS.U16 [R13+0xc], R31 ;  /* 0x00000c1f0d007388 */ /* 0x000fe20000000400 */
[----:B-1----:R-:W-:-:S03]  /*b280*/  PRMT R29, R23, 0x7632, R29 ;  /* 0x00007632171d7816 */ /* 0x002fc6000000001d */
[----:B------:R-:W-:Y:S01]  /*b290*/  STS.U16 [R14+0xe], R25 ;  /* 0x00000e190e007388 */ /* 0x000fe20000000400 */
[-C--:B------:R-:W-:Y:S01]  /*b2a0*/  LEA R21, R33, R76.reuse, 0x1 ;  /* 0x0000004c21157211 */ /* 0x080fe200078e08ff */
[----:B------:R-:W-:Y:S02]  /*b2b0*/  ULEA UR7, UR8, UR7, 0x18 ;  /* 0x0000000708077291 */ /* 0x000fe4000f8ec03f */
[----:B------:R-:W-:Y:S01]  /*b2c0*/  STS.U16 [R15+0x10], R27 ;  /* 0x0000101b0f007388 */ /* 0x000fe20000000400 */
[----:B------:R-:W-:Y:S01]  /*b2d0*/  LEA R22, R55, R76, 0x1 ;  /* 0x0000004c37167211 */ /* 0x000fe200078e08ff */
[----:B------:R-:W-:Y:S02]  /*b2e0*/  IMAD.U32 R32, RZ, RZ, UR60 ;  /* 0x0000003cff207e24 */ /* 0x000fe4000f8e00ff */
[----:B------:R-:W-:Y:S01]  /*b2f0*/  IMAD.U32 R2, R2, 0x10000, RZ ;  /* 0x0001000002027824 */ /* 0x000fe200078e00ff */
[----:B------:R0:W-:Y:S01]  /*b300*/  STS.U16 [R16+0x12], R26 ;  /* 0x0000121a10007388 */ /* 0x0001e20000000400 */
[----:B------:R-:W-:Y:S01]  /*b310*/  SHF.L.U32 R3, R3, 0x10, RZ ;  /* 0x0000001003037819 */ /* 0x000fe200000006ff */
[----:B------:R-:W-:-:S02]  /*b320*/  ULDC.64 UR8, c[0x0][0x388] ;  /* 0x0000e20000087ab9 */ /* 0x000fc40000000a00 */
[----:B------:R1:W-:Y:S04]  /*b330*/  STS.U16 [R17+0x14], R28 ;  /* 0x0000141c11007388 */ /* 0x0003e80000000400 */
[----:B------:R-:W-:Y:S01]  /*b340*/  STS.U16 [R18+0x16], R29 ;  /* 0x0000161d12007388 */ /* 0x000fe20000000400 */
[----:B------:R-:W-:Y:S01]  /*b350*/  FADD.FTZ R2, R2, UR5 ;  /* 0x0000000502027e21 */ /* 0x000fe20008010000 */
[----:B------:R-:W-:-:S04]  /*b360*/  FADD.FTZ R3, R3, UR5 ;  /* 0x0000000503037e21 */ /* 0x000fc80008010000 */
[----:B------:R-:W-:Y:S02]  /*b370*/  FSETP.GTU.FTZ.AND P0, PT, R2, 20, PT ;  /* 0x41a000000200780b */ /* 0x000fe40003f1c000 */
[----:B------:R-:W-:Y:S02]  /*b380*/  FSETP.GTU.FTZ.AND P1, PT, R3, 20, PT ;  /* 0x41a000000300780b */ /* 0x000fe40003f3c000 */
[----:B------:R-:W-:Y:S02]  /*b390*/  SHF.L.U32 R6, R6, 0x10, RZ ;  /* 0x0000001006067819 */ /* 0x000fe400000006ff */
[----:B------:R-:W-:Y:S01]  /*b3a0*/  SHF.L.U32 R7, R7, 0x10, RZ ;  /* 0x0000001007077819 */ /* 0x000fe200000006ff */
[----:B------:R-:W-:Y:S01]  /*b3b0*/  IMAD.U32 R76, RZ, RZ, UR7 ;  /* 0x00000007ff4c7e24 */ /* 0x000fe2000f8e00ff */
[----:B0-----:R-:W-:Y:S02]  /*b3c0*/  MOV R26, UR53 ;  /* 0x00000035001a7c02 */ /* 0x001fe40008000f00 */
[----:B------:R-:W-:-:S02]  /*b3d0*/  SHF.L.U32 R8, R8, 0x10, RZ ;  /* 0x0000001008087819 */ /* 0x000fc400000006ff */
[----:B----4-:R-:W-:-:S03]  /*b3e0*/  SHF.L.U32 R9, R9, 0x10, RZ ;  /* 0x0000001009097819 */ /* 0x010fc600000006ff */
[----:B-1----:R-:W-:Y:S02]  /*b3f0*/  FADD.FTZ R28, R8, UR5 ;  /* 0x00000005081c7e21 */ /* 0x002fe40008010000 */
[----:B------:R-:W-:Y:S01]  /*b400*/  FADD.FTZ R30, R9, UR5 ;  /* 0x00000005091e7e21 */ /* 0x000fe20008010000 */
[----:B------:R-:W-:Y:S04]  /*b410*/  @!P5 STL [R1+0x30], R80 ;  /* 0x000030500100d387 */ /* 0x000fe80000100800 */
[----:B------:R-:W-:Y:S01]  /*b420*/  FSETP.GTU.FTZ.AND P5, PT, R30, 20, PT ;  /* 0x41a000001e00780b */ /* 0x000fe20003fbc000 */
[----:B------:R-:W-:Y:S02]  /*b430*/  UIMAD UR22, UR38, UR8, URZ ;  /* 0x00000008261672a4 */ /* 0x000fe4000f8e023f */
[----:B------:R-:W-:-:S02]  /*b440*/  UIMAD.WIDE.U32 UR18, UR37, UR8, URZ ;  /* 0x00000008251272a5 */ /* 0x000fc4000f8e003f */
[----:B------:R-:W-:Y:S02]  /*b450*/  UIMAD UR24, UR38, UR20, URZ ;  /* 0x00000014261872a4 */ /* 0x000fe4000f8e023f */
[----:B------:R-:W-:Y:S01]  /*b460*/  UIMAD UR9, UR37, UR9, UR22 ;  /* 0x00000009250972a4 */ /* 0x000fe2000f8e0216 */
[----:B------:R-:W-:Y:S01]  /*b470*/  BSSY B0, `(.L_x_1564) ;  /* 0x000004c000007945 */ /* 0x000fe20003800000 */
[----:B------:R-:W-:Y:S02]  /*b480*/  UIMAD UR24, UR37, UR21, UR24 ;  /* 0x00000015251872a4 */ /* 0x000fe4000f8e0218 */
[----:B------:R-:W-:Y:S01]  /*b490*/  UIADD3 UR25, UR19, UR9, URZ ;  /* 0x0000000913197290 */ /* 0x000fe2000fffe03f */
[----:B--2---:R-:W-:-:S04]  /*b4a0*/  F2FP.BF16.F32.PACK_AB R24, R95, R94 ;  /* 0x0000005e5f18723e */ /* 0x004fc800000010ff */
[----:B------:R-:W-:Y:S02]  /*b4b0*/  PRMT R25, R24, 0x7632, R25 ;  /* 0x0000763218197816 */ /* 0x000fe40000000019 */
[----:B---3--:R-:W-:Y:S01]  /*b4c0*/  F2FP.BF16.F32.PACK_AB R23, R93, R79 ;  /* 0x0000004f5d17723e */ /* 0x008fe200000010ff */
[----:B------:R0:W-:Y:S03]  /*b4d0*/  STS.U16 [R19+0x18], R24 ;  /* 0x0000181813007388 */ /* 0x0001e60000000400 */
[----:B------:R-:W-:Y:S01]  /*b4e0*/  PRMT R27, R23, 0x7632, R27 ;  /* 0x00007632171b7816 */ /* 0x000fe2000000001b */
        /* <DEDUP_REMOVED lines=21> */
[----:B0-----:R-:W-:Y:S01]  /*b640*/  FADD.FTZ R24, R6, UR5 ;  /* 0x0000000506187e21 */ /* 0x001fe20008010000 */
[----:B------:R-:W-:Y:S01]  /*b650*/  @!P0 FMUL.FTZ R6, R2, -1.4426950216293334961 ;  /* 0xbfb8aa3b02068820 */ /* 0x000fe20000410000 */
[----:B-1----:R-:W-:Y:S01]  /*b660*/  SHF.R.S32.HI R23, RZ, 0x1f, R0 ;  /* 0x0000001fff177819 */ /* 0x002fe20000011400 */
[----:B------:R-:W-:Y:S01]  /*b670*/  BAR.SYNC.DEFER_BLOCKING 0x0 ;  /* 0x0000000000007b1d */ /* 0x000fe20000010000 */
[----:B------:R-:W-:Y:S01]  /*b680*/  IADD3 R2, P4, R0, UR53, RZ ;  /* 0x0000003500027c10 */ /* 0x000fe2000ff9e0ff */
[----:B------:R-:W-:Y:S01]  /*b690*/  FADD.FTZ R25, R7, UR5 ;  /* 0x0000000507197e21 */ /* 0x000fe20008010000 */
[----:B------:R-:W-:-:S02]  /*b6a0*/  @!P1 FMUL.FTZ R7, R3, -1.4426950216293334961 ;  /* 0xbfb8aa3b03079820 */ /* 0x000fc40000410000 */
[----:B------:R-:W-:Y:S02]  /*b6b0*/  LEA.HI.X.SX32 R3, R26, R23, 0x1, P4 ;  /* 0x000000171a037211 */ /* 0x000fe400020f0eff */
[C---:B------:R-:W-:Y:S02]  /*b6c0*/  FSETP.GTU.FTZ.AND P2, PT, R24.reuse, 20, PT ;  /* 0x41a000001800780b */ /* 0x040fe40003f5c000 */
[----:B------:R-:W-:Y:S01]  /*b6d0*/  FSETP.GTU.FTZ.AND P3, PT, R25, 20, PT ;  /* 0x41a000001900780b */ /* 0x000fe20003f7c000 */
[----:B------:R-:W0:Y:S10]  /*b6e0*/  LDS R26, [R76+0x1080] ;  /* 0x001080004c1a7984 */ /* 0x000e340000000800 */
[----:B------:R-:W-:-:S02]  /*b6f0*/  @!P2 FMUL.FTZ R8, R24, -1.4426950216293334961 ;  /* 0xbfb8aa3b1808a820 */ /* 0x000fc40000410000 */
[----:B------:R-:W-:Y:S01]  /*b700*/  @!P3 FMUL.FTZ R9, R25, -1.4426950216293334961 ;  /* 0xbfb8aa3b1909b820 */ /* 0x000fe20000410000 */
[C---:B------:R-:W-:Y:S01]  /*b710*/  FSETP.GTU.FTZ.AND P4, PT, R28.reuse, 20, PT ;  /* 0x41a000001c00780b */ /* 0x040fe20003f9c000 */
[----:B------:R-:W1:Y:S08]  /*b720*/  @!P0 MUFU.EX2 R6, R6 ;  /* 0x0000000600068308 */ /* 0x000e700000000800 */
[----:B------:R-:W2:Y:S08]  /*b730*/  @!P1 MUFU.EX2 R7, R7 ;  /* 0x0000000700079308 */ /* 0x000eb00000000800 */
[----:B------:R-:W3:Y:S08]  /*b740*/  @!P2 MUFU.EX2 R8, R8 ;  /* 0x000000080008a308 */ /* 0x000ef00000000800 */
[----:B------:R-:W4:Y:S01]  /*b750*/  @!P3 MUFU.EX2 R9, R9 ;  /* 0x000000090009b308 */ /* 0x000f220000000800 */
[----:B------:R-:W-:Y:S01]  /*b760*/  @!P4 FMUL.FTZ R24, R28, -1.4426950216293334961 ;  /* 0xbfb8aa3b1c18c820 */ /* 0x000fe20000410000 */
[----:B------:R-:W-:Y:S01]  /*b770*/  @!P5 FMUL.FTZ R25, R30, -1.4426950216293334961 ;  /* 0xbfb8aa3b1e19d820 */ /* 0x000fe20000410000 */
[----:B-1----:R-:W-:Y:S01]  /*b780*/  @!P0 FADD.FTZ R6, R6, 1 ;  /* 0x3f80000006068421 */ /* 0x002fe20000010000 */
[----:B--2---:R-:W-:-:S04]  /*b790*/  @!P1 FADD.FTZ R7, R7, 1 ;  /* 0x3f80000007079421 */ /* 0x004fc80000010000 */
[----:B------:R-:W1:Y:S01]  /*b7a0*/  @!P4 MUFU.EX2 R24, R24 ;  /* 0x000000180018c308 */ /* 0x000e620000000800 */
[----:B---3--:R-:W-:Y:S01]  /*b7b0*/  @!P2 FADD.FTZ R8, R8, 1 ;  /* 0x3f8000000808a421 */ /* 0x008fe20000010000 */
[----:B0-----:R-:W-:Y:S01]  /*b7c0*/  ISETP.GE.AND P6, PT, R0, R26, PT ;  /* 0x0000001a0000720c */ /* 0x001fe20003fc6270 */
[----:B----4-:R-:W-:-:S05]  /*b7d0*/  @!P3 FADD.FTZ R9, R9, 1 ;  /* 0x3f8000000909b421 */ /* 0x010fca0000010000 */
[----:B------:R-:W0:Y:S08]  /*b7e0*/  @!P5 MUFU.EX2 R25, R25 ;  /* 0x000000190019d308 */ /* 0x000e300000000800 */
[----:B------:R2:W3:Y:S08]  /*b7f0*/  @!P0 MUFU.RCP R28, R6 ;  /* 0x00000006001c8308 */ /* 0x0004f00000001000 */
[----:B------:R2:W4:Y:S08]  /*b800*/  @!P1 MUFU.RCP R30, R7 ;  /* 0x00000007001e9308 */ /* 0x0005300000001000 */
[----:B------:R2:W0:Y:S08]  /*b810*/  @!P2 MUFU.RCP R32, R8 ;  /* 0x000000080020a308 */ /* 0x0004300000001000 */
[----:B------:R2:W0:Y:S01]  /*b820*/  @!P3 MUFU.RCP R34, R9 ;  /* 0x000000090022b308 */ /* 0x0004220000001000 */
[----:B------:R-:W-:Y:S01]  /*b830*/  USHF.R.S32.HI UR7, URZ, 0x1f, UR36 ;  /* 0x0000001f3f077899 */ /* 0x000fe20008011424 */
[----:B-1----:R-:W-:Y:S01]  /*b840*/  @!P4 FADD.FTZ R24, R24, 1 ;  /* 0x3f8000001818c421 */ /* 0x002fe20000010000 */
[----:B---34-:R-:W-:Y:S10]  /*b850*/  @P6 BRA `(.L_x_1565) ;  /* 0x0000000000346947 */ /* 0x018ff40003800000 */
[----:B--2---:R-:W-:Y:S01]  /*b860*/  MOV R7, UR8 ;  /* 0x0000000800077c02 */ /* 0x004fe20008000f00 */
        /* <DEDUP_REMOVED lines=12> */
.L_x_1565:
[----:B------:R-:W-:Y:S05]  /*b930*/  BSYNC B0 ;  /* 0x0000000000007941 */ /* 0x000fea0003800000 */
.L_x_1564:
[----:B------:R-:W3:Y:S01]  /*b940*/  LDL.LU R46, [R1+0x34] ;  /* 0x00003400012e7983 */ /* 0x000ee20000300800 */
[----:B------:R-:W-:-:S03]  /*b950*/  ULDC.64 UR8, c[0x0][0x390] ;  /* 0x0000e40000087ab9 */ /* 0x000fc60000000a00 */
[----:B------:R-:W4:Y:S04]  /*b960*/  LDL.LU R44, [R1+0x38] ;  /* 0x00003800012c7983 */ /* 0x000f280000300800 */
[----:B------:R-:W5:Y:S04]  /*b970*/  LDL.LU R42, [R1+0x3c] ;  /* 0x00003c00012a7983 */ /* 0x000f680000300800 */
[----:B------:R-:W5:Y:S04]  /*b980*/  LDL.LU R48, [R1+0x114] ;  /* 0x0001140001307983 */ /* 0x000f680000300800 */
[----:B------:R-:W5:Y:S04]  /*b990*/  LDL.LU R40, [R1+0x40] ;  /* 0x0000400001287983 */ /* 0x000f680000300800 */
[----:B------:R-:W5:Y:S04]  /*b9a0*/  LDL.LU R38, [R1+0x44] ;  /* 0x0000440001267983 */ /* 0x000f680000300800 */
[----:B------:R-:W5:Y:S01]  /*b9b0*/  LDL.LU R36, [R1+0x48] ;  /* 0x0000480001247983 */ /* 0x000f620000300800 */
[----:B------:R-:W-:Y:S01]  /*b9c0*/  UMOV UR19, UR25 ;  /* 0x0000001900137c82 */ /* 0x000fe20008000000 */
[----:B------:R-:W-:Y:S01]  /*b9d0*/  UIMAD UR22, UR7, UR8, URZ ;  /* 0x00000008071672a4 */ /* 0x000fe2000f8e023f */
[----:B0-----:R-:W-:Y:S01]  /*b9e0*/  @!P5 FADD.FTZ R25, R25, 1 ;  /* 0x3f8000001919d421 */ /* 0x001fe20000010000 */
[----:B------:R-:W-:Y:S01]  /*b9f0*/  UIMAD UR21, UR6, -0x800, UR39 ;  /* 0xfffff800061578a4 */ /* 0x000fe2000f8e0227 */
[----:B------:R-:W0:Y:S01]  /*ba00*/  @!P4 MUFU.RCP R24, R24 ;  /* 0x000000180018c308 */ /* 0x000e220000001000 */
[----:B------:R-:W-:Y:S01]  /*ba10*/  UIMAD.WIDE.U32 UR18, UR36, UR8, UR18 ;  /* 0x00000008241272a5 */ /* 0x000fe2000f8e0012 */
[----:B------:R-:W-:Y:S01]  /*ba20*/  ISETP.NE.AND P6, PT, R78, RZ, PT ;  /* 0x000000ff4e00720c */ /* 0x000fe20003fc5270 */
[----:B------:R-:W-:Y:S01]  /*ba30*/  UIMAD UR23, UR36, UR9, UR22 ;  /* 0x00000009241772a4 */ /* 0x000fe2000f8e0216 */
[----:B------:R-:W-:Y:S01]  /*ba40*/  BSSY B0, `(.L_x_1566) ;  /* 0x0000093000007945 */ /* 0x000fe20003800000 */
[----:B------:R-:W-:-:S02]  /*ba50*/  UIADD3 UR25, UP0, UR21, UR18, URZ ;  /* 0x0000001215197290 */ /* 0x000fc4000ff1e03f */
[----:B------:R-:W-:Y:S01]  /*ba60*/  USHF.R.S32.HI UR22, URZ, 0x1f, UR21 ;  /* 0x0000001f3f167899 */ /* 0x000fe20008011415 */
[----:B------:R-:W0:Y:S01]  /*ba70*/  @!P5 MUFU.RCP R25, R25 ;  /* 0x000000190019d308 */ /* 0x000e220000001000 */
[----:B------:R-:W-:Y:S02]  /*ba80*/  ULDC.64 UR8, c[0x0][0x3e0] ;  /* 0x0000f80000087ab9 */ /* 0x000fe40000000a00 */
[----:B------:R-:W-:Y:S01]  /*ba90*/  UIADD3.X UR18, UR22, UR23, UR19, UP0, !UPT ;  /* 0x0000001716127290 */ /* 0x000fe200087fe413 */
[----:B-12---:R-:W-:-:S05]  /*baa0*/  MOV R8, UR25 ;  /* 0x0000001900087c02 */ /* 0x006fca0008000f00 */
[----:B------:R-:W-:Y:S01]  /*bab0*/  MOV R9, UR18 ;  /* 0x0000001200097c02 */ /* 0x000fe20008000f00 */
[----:B---3--:R-:W-:Y:S01]  /*bac0*/  @!P0 FMUL.FTZ R46, R46, R28 ;  /* 0x0000001c2e2e8220 */ /* 0x008fe20000410000 */
[----:B----4-:R-:W-:-:S04]  /*bad0*/  @!P1 FMUL.FTZ R44, R44, R30 ;  /* 0x0000001e2c2c9220 */ /* 0x010fc80000410000 */
[----:B------:R-:W-:Y:S01]  /*bae0*/  @!P0 STL [R1+0x34], R46 ;  /* 0x0000342e01008387 */ /* 0x000fe20000100800 */
[----:B------:R-:W-:Y:S01]  /*baf0*/  LEA R6, P0, R0, UR8, 0x1 ;  /* 0x0000000800067c11 */ /* 0x000fe2000f8008ff */
[----:B-----5:R-:W-:Y:S02]  /*bb00*/  @!P2 FMUL.FTZ R42, R42, R32 ;  /* 0x000000202a2aa220 */ /* 0x020fe40000410000 */
[----:B------:R-:W-:Y:S01]  /*bb10*/  @!P1 STL [R1+0x38], R44 ;  /* 0x0000382c01009387 */ /* 0x000fe20000100800 */
[----:B------:R-:W-:Y:S01]  /*bb20*/  LEA.HI.X R7, R0, UR9, R23, 0x1, P0 ;  /* 0x0000000900077c11 */ /* 0x000fe200080f0c17 */
[----:B------:R-:W-:Y:S01]  /*bb30*/  UIMAD.WIDE.U32 UR8, UR37, UR20, URZ ;  /* 0x00000014250872a5 */ /* 0x000fe2000f8e003f */
[----:B------:R-:W-:Y:S01]  /*bb40*/  LEA R6, P0, R8, R6, 0x1 ;  /* 0x0000000608067211 */ /* 0x000fe200078008ff */
[----:B------:R-:W-:Y:S01]  /*bb50*/  @!P2 STL [R1+0x3c], R42 ;  /* 0x00003c2a0100a387 */ /* 0x000fe20000100800 */
[----:B------:R-:W-:Y:S01]  /*bb60*/  ISETP.GE.AND P2, PT, R74, R26, PT ;  /* 0x0000001a4a00720c */ /* 0x000fe20003f46270 */
[----:B------:R-:W-:Y:S01]  /*bb70*/  UIADD3 UR23, UR9, UR24, URZ ;  /* 0x0000001809177290 */ /* 0x000fe2000fffe03f */
[----:B------:R-:W-:Y:S01]  /*bb80*/  LEA.HI.X R7, R8, R7, R9, 0x1, P0 ;  /* 0x0000000708077211 */ /* 0x000fe200000f0c09 */
[----:B------:R-:W-:Y:S01]  /*bb90*/  @!P3 FMUL.FTZ R40, R40, R34 ;  /* 0x000000222828b220 */ /* 0x000fe20000410000 */
[-C--:B------:R-:W-:Y:S01]  /*bba0*/  ISETP.GE.AND P0, PT, R73, R26.reuse, PT ;  /* 0x0000001a4900720c */ /* 0x080fe20003f06270 */
[----:B------:R-:W-:Y:S01]  /*bbb0*/  FADD.FTZ R8, R91, R48 ;  /* 0x000000305b087221 */ /* 0x000fe20000010000 */
[----:B------:R-:W-:Y:S01]  /*bbc0*/  ISETP.GE.AND P1, PT, R72, R26, PT ;  /* 0x0000001a4800720c */ /* 0x000fe20003f26270 */
[----:B0-----:R-:W-:Y:S01]  /*bbd0*/  @!P4 FMUL.FTZ R38, R38, R24 ;  /* 0x000000182626c220 */ /* 0x001fe20000410000 */
[----:B------:R-:W-:Y:S01]  /*bbe0*/  @!P3 STL [R1+0x40], R40 ;  /* 0x000040280100b387 */ /* 0x000fe20000100800 */
[-C--:B------:R-:W-:Y:S01]  /*bbf0*/  ISETP.GE.AND P3, PT, R68, R26.reuse, PT ;  /* 0x0000001a4400720c */ /* 0x080fe20003f66270 */
[----:B------:R-:W-:Y:S01]  /*bc00*/  @!P5 FMUL.FTZ R36, R36, R25 ;  /* 0x000000192424d220 */ /* 0x000fe20000410000 */
[----:B------:R-:W-:Y:S01]  /*bc10*/  F2FP.BF16.F32.PACK_AB R9, R92, R91 ;  /* 0x0000005b5c09723e */ /* 0x000fe200000010ff */
[----:B------:R-:W-:Y:S01]  /*bc20*/  @!P4 STL [R1+0x44], R38 ;  /* 0x000044260100c387 */ /* 0x000fe20000100800 */
[----:B------:R-:W-:Y:S01]  /*bc30*/  ISETP.GE.AND P4, PT, R69, R26, PT ;  /* 0x0000001a4500720c */ /* 0x000fe20003f86270 */
[----:B------:R-:W-:Y:S01]  /*bc40*/  FADD.FTZ R8, R8, R92 ;  /* 0x0000005c08087221 */ /* 0x000fe20000010000 */
[----:B------:R-:W-:Y:S01]  /*bc50*/  F2FP.BF16.F32.PACK_AB R24, R84, R88 ;  /* 0x000000585418723e */ /* 0x000fe200000010ff */
[----:B------:R-:W-:Y:S01]  /*bc60*/  @!P2 STG.E.U16 desc[UR16][R6.64+-0xf80], R31 ;  /* 0xfff0801f0600a986 */ /* 0x000fe2000c101510 */
[-C--:B------:R-:W-:Y:S01]  /*bc70*/  ISETP.GE.AND P2, PT, R71, R26.reuse, PT ;  /* 0x0000001a4700720c */ /* 0x080fe20003f46270 */
[----:B------:R-:W-:Y:S01]  /*bc80*/  FADD.FTZ R8, R8, R89 ;  /* 0x0000005908087221 */ /* 0x000fe20000010000 */
[----:B------:R-:W-:Y:S01]  /*bc90*/  PRMT R25, R9, 0x7632, R25 ;  /* 0x0000763209197816 */ /* 0x000fe20000000019 */
[----:B------:R-:W-:Y:S01]  /*bca0*/  @!P5 STL [R1+0x48], R36 ;  /* 0x000048240100d387 */ /* 0x000fe20000100800 */
[-C--:B------:R-:W-:Y:S01]  /*bcb0*/  ISETP.GE.AND P5, PT, R70, R26.reuse, PT ;  /* 0x0000001a4600720c */ /* 0x080fe20003fa6270 */
[----:B------:R-:W-:Y:S01]  /*bcc0*/  FADD.FTZ R8, R8, R90 ;  /* 0x0000005a08087221 */ /* 0x000fe20000010000 */
[----:B------:R-:W-:Y:S01]  /*bcd0*/  PRMT R28, R24, 0x7632, R28 ;  /* 0x00007632181c7816 */ /* 0x000fe2000000001c */
[----:B------:R-:W-:Y:S01]  /*bce0*/  @!P0 STG.E.U16 desc[UR16][R6.64+-0xf40], R33 ;  /* 0xfff0c02106008986 */ /* 0x000fe2000c101510 */
[----:B------:R-:W-:Y:S01]  /*bcf0*/  ISETP.GE.AND P0, PT, R67, R26, PT ;  /* 0x0000001a4300720c */ /* 0x000fe20003f06270 */
[----:B------:R-:W-:-:S02]  /*bd00*/  FADD.FTZ R8, R8, R88 ;  /* 0x0000005808087221 */ /* 0x000fc40000010000 */
[----:B------:R-:W-:Y:S01]  /*bd10*/  @!P1 STG.E.U16 desc[UR16][R6.64+-0xf00], R35 ;  /* 0xfff1002306009986 */ /* 0x000fe2000c101510 */
[-C--:B------:R-:W-:Y:S01]  /*bd20*/  ISETP.GE.AND P1, PT, R66, R26.reuse, PT ;  /* 0x0000001a4200720c */ /* 0x080fe20003f26270 */
[----:B------:R-:W-:Y:S02]  /*bd30*/  FADD.FTZ R8, R8, R84 ;  /* 0x0000005408087221 */ /* 0x000fe40000010000 */
[----:B------:R-:W-:Y:S01]  /*bd40*/  @!P2 STG.E.U16 desc[UR16][R6.64+-0xec0], R37 ;  /* 0xfff140250600a986 */ /* 0x000fe2000c101510 */
[-C--:B------:R-:W-:Y:S01]  /*bd50*/  ISETP.GE.AND P2, PT, R65, R26.reuse, PT ;  /* 0x0000001a4100720c */ /* 0x080fe20003f46270 */
[----:B------:R-:W-:Y:S02]  /*bd60*/  FADD.FTZ R8, R8, R83 ;  /* 0x0000005308087221 */ /* 0x000fe40000010000 */
        /* <DEDUP_REMOVED lines=13> */
[----:B------:R-:W-:Y:S01]  /*be40*/  ISETP.GE.AND P1, PT, R61, R26, PT ;  /* 0x0000001a3d00720c */ /* 0x000fe20003f26270 */
[----:B------:R-:W-:Y:S02]  /*be50*/  FADD.FTZ R8, R8, R44 ;  /* 0x0000002c08087221 */ /* 0x000fe40000010000 */
[----:B------:R-:W-:Y:S02]  /*be60*/  @!P2 STG.E.U16 desc[UR16][R6.64+-0xd40], R49 ;  /* 0xfff2c0310600a986 */ /* 0x000fe4000c101510 */
[----:B------:R-:W-:Y:S02]  /*be70*/  FADD.FTZ R8, R8, R42 ;  /* 0x0000002a08087221 */ /* 0x000fe40000010000 */
[----:B------:R-:W-:Y:S02]  /*be80*/  @!P4 STG.E.U16 desc[UR16][R6.64+-0xd00], R51 ;  /* 0xfff300330600c986 */ /* 0x000fe4000c101510 */
[----:B------:R-:W-:-:S02]  /*be90*/  FADD.FTZ R8, R8, R40 ;  /* 0x0000002808087221 */ /* 0x000fc40000010000 */
[----:B------:R-:W-:Y:S02]  /*bea0*/  @!P3 STG.E.U16 desc[UR16][R6.64+-0xcc0], R53 ;  /* 0xfff340350600b986 */ /* 0x000fe4000c101510 */
[----:B------:R-:W-:Y:S02]  /*beb0*/  FADD.FTZ R8, R8, R38 ;  /* 0x0000002608087221 */ /* 0x000fe40000010000 */
[----:B------:R-:W-:Y:S04]  /*bec0*/  @!P5 STG.E.U16 desc[UR16][R6.64+-0xc80], R55 ;  /* 0xfff380370600d986 */ /* 0x000fe8000c101510 */
[----:B------:R-:W-:Y:S04]  /*bed0*/  @!P0 STG.E.U16 desc[UR16][R6.64+-0xfc0], R29 ;  /* 0xfff0401d06008986 */ /* 0x000fe8000c101510 */
[----:B------:R0:W-:Y:S01]  /*bee0*/  @!P1 STG.E.U16 desc[UR16][R6.64+-0xc40], R79 ;  /* 0xfff3c04f06009986 */ /* 0x0001e2000c101510 */
[----:B------:R-:W-:Y:S01]  /*bef0*/  BAR.SYNC.DEFER_BLOCKING 0x0 ;  /* 0x0000000000007b1d */ /* 0x000fe20000010000 */
[----:B0-----:R-:W-:-:S02]  /*bf00*/  F2FP.BF16.F32.PACK_AB R7, R90, R89 ;  /* 0x000000595a07723e */ /* 0x001fc400000010ff */
[----:B------:R-:W-:Y:S02]  /*bf10*/  F2FP.BF16.F32.PACK_AB R6, R82, R83 ;  /* 0x000000535206723e */ /* 0x000fe400000010ff */
[C---:B------:R-:W-:Y:S02]  /*bf20*/  PRMT R26, R7.reuse, 0x7610, R26 ;  /* 0x00007610071a7816 */ /* 0x040fe4000000001a */
[----:B------:R-:W-:Y:S02]  /*bf30*/  PRMT R27, R7, 0x7632, R27 ;  /* 0x00007632071b7816 */ /* 0x000fe4000000001b */
[----:B------:R-:W-:Y:S02]  /*bf40*/  F2FP.BF16.F32.PACK_AB R7, R80, R81 ;  /* 0x000000515007723e */ /* 0x000fe400000010ff */
[C---:B------:R-:W-:Y:S01]  /*bf50*/  PRMT R29, R6.reuse, 0x7632, R29 ;  /* 0x00007632061d7816 */ /* 0x040fe2000000001d */
[----:B------:R0:W-:Y:S04]  /*bf60*/  STS.U16 [R54], R9 ;  /* 0x0000000936007388 */ /* 0x0001e80000000400 */
[----:B------:R1:W-:Y:S04]  /*bf70*/  STS.U16 [R4+0x2], R25 ;  /* 0x0000021904007388 */ /* 0x0003e80000000400 */
[----:B------:R2:W-:Y:S01]  /*bf80*/  STS.U16 [R5+0x4], R26 ;  /* 0x0000041a05007388 */ /* 0x0005e20000000400 */
[----:B0-----:R-:W-:-:S03]  /*bf90*/  PRMT R9, R6, 0x7610, R9 ;  /* 0x0000761006097816 */ /* 0x001fc60000000009 */
[----:B------:R0:W-:Y:S01]  /*bfa0*/  STS.U16 [R10+0x6], R27 ;  /* 0x0000061b0a007388 */ /* 0x0001e20000000400 */
[----:B------:R-:W-:Y:S02]  /*bfb0*/  F2FP.BF16.F32.PACK_AB R6, R36, R38 ;  /* 0x000000262406723e */ /* 0x000fe400000010ff */
[----:B-1----:R-:W-:Y:S01]  /*bfc0*/  F2FP.BF16.F32.PACK_AB R4, R44, R46 ;  /* 0x0000002e2c04723e */ /* 0x002fe200000010ff */
[----:B------:R1:W-:Y:S01]  /*bfd0*/  STS.U16 [R11+0x8], R24 ;  /* 0x000008180b007388 */ /* 0x0003e20000000400 */
[----:B------:R-:W-:Y:S02]  /*bfe0*/  PRMT R25, R7, 0x7632, R25 ;  /* 0x0000763207197816 */ /* 0x000fe40000000019 */
[----:B--2---:R-:W-:Y:S01]  /*bff0*/  F2FP.BF16.F32.PACK_AB R5, R40, R42 ;  /* 0x0000002a2805723e */ /* 0x004fe200000010ff */
[----:B------:R2:W-:Y:S01]  /*c000*/  STS.U16 [R12+0xa], R28 ;  /* 0x00000a1c0c007388 */ /* 0x0005e20000000400 */
[----:B0-----:R-:W-:-:S03]  /*c010*/  PRMT R10, R4, 0x7632, R10 ;  /* 0x00007632040a7816 */ /* 0x001fc6000000000a */
[----:B------:R-:W-:Y:S01]  /*c020*/  STS.U16 [R13+0xc], R9 ;  /* 0x00000c090d007388 */ /* 0x000fe20000000400 */
[----:B-1----:R-:W-:-:S03]  /*c030*/  PRMT R24, R5, 0x7632, R24 ;  /* 0x0000763205187816 */ /* 0x002fc60000000018 */
[----:B------:R0:W-:Y:S01]  /*c040*/  STS.U16 [R14+0xe], R29 ;  /* 0x00000e1d0e007388 */ /* 0x0001e20000000400 */
[----:B--2---:R-:W-:-:S03]  /*c050*/  PRMT R12, R5, 0x7610, R12 ;  /* 0x00007610050c7816 */ /* 0x004fc6000000000c */
[----:B------:R-:W-:Y:S01]  /*c060*/  STS.U16 [R15+0x10], R7 ;  /* 0x000010070f007388 */ /* 0x000fe20000000400 */
[----:B------:R-:W-:-:S03]  /*c070*/  MOV R5, UR60 ;  /* 0x0000003c00057c02 */ /* 0x000fc60008000f00 */
[----:B------:R-:W-:Y:S01]  /*c080*/  STS.U16 [R16+0x12], R25 ;  /* 0x0000121910007388 */ /* 0x000fe20000000400 */
[----:B0-----:R-:W-:-:S03]  /*c090*/  PRMT R14, R6, 0x7632, R14 ;  /* 0x00007632060e7816 */ /* 0x001fc6000000000e */
[----:B------:R0:W-:Y:S04]  /*c0a0*/  STS.U16 [R17+0x14], R4 ;  /* 0x0000140411007388 */ /* 0x0001e80000000400 */
[----:B------:R-:W-:Y:S04]  /*c0b0*/  STS.U16 [R18+0x16], R10 ;  /* 0x0000160a12007388 */ /* 0x000fe80000000400 */
[----:B------:R-:W-:Y:S01]  /*c0c0*/  STS.U16 [R19+0x18], R12 ;  /* 0x0000180c13007388 */ /* 0x000fe20000000400 */
[----:B0-----:R-:W-:-:S03]  /*c0d0*/  FADD.FTZ R4, R8, R36 ;  /* 0x0000002408047221 */ /* 0x001fc60000010000 */
        /* <DEDUP_REMOVED lines=41> */
.L_x_1567:
[----:B------:R-:W-:Y:S05]  /*c370*/  BSYNC B0 ;  /* 0x0000000000007941 */ /* 0x000fea0003800000 */
.L_x_1566:
        /* <DEDUP_REMOVED lines=25> */
[----:B------:R-:W-:Y:S01]  /*c510*/  UIADD3 UR46, UP5, UR46, -0x1000, URZ ;  /* 0xfffff0002e2e7890 */ /* 0x000fe2000ffbe03f */
[-C--:B------:R-:W-:Y:S01]  /*c520*/  ISETP.GE.AND P0, PT, R71, R6.reuse, PT ;  /* 0x000000064700720c */ /* 0x080fe20003f06270 */
[----:B------:R-:W-:Y:S02]  /*c530*/  UIADD3 UR6, UR6, 0x1, URZ ;  /* 0x0000000106067890 */ /* 0x000fe4000fffe03f */
        /* <DEDUP_REMOVED lines=30> */
.L_x_1486:
        /* <DEDUP_REMOVED lines=19> */
[----:B-1----:R-:W-:-:S04]  /*c850*/  @!P1 LEA R0, R11, R0, 0x18 ;  /* 0x000000000b009211 */ /* 0x002fc800078ec0ff */
        /* <DEDUP_REMOVED lines=21> */
.L_x_1570:
[----:B------:R-:W-:Y:S05]  /*c9b0*/  BSYNC B0 ;  /* 0x0000000000007941 */ /* 0x000fea0003800000 */
.L_x_1569:
        /* <DEDUP_REMOVED lines=44> */
.L_x_1572:
[----:B01----:R-:W0:Y:S02]  /*cc80*/  S2R R7, SR_TID.X ;  /* 0x0000000000077919 */ /* 0x003e240000002100 */
.L_x_1573:
[----:B------:R-:W-:Y:S05]  /*cc90*/  BSYNC B0 ;  /* 0x0000000000007941 */ /* 0x000fea0003800000 */
.L_x_1571:
        /* <DEDUP_REMOVED lines=15> */
.L_x_1574:
[C---:B-1----:R-:W-:Y:S02]  /*cd90*/  LEA R0, R7.reuse, UR7, 0x2 ;  /* 0x0000000707007c11 */ /* 0x042fe4000f8e10ff */
[----:B--2---:R-:W-:Y:S02]  /*cda0*/  SHF.R.S32.HI R2, RZ, 0x1f, R7 ;  /* 0x0000001fff027819 */ /* 0x004fe40000011407 */
[----:B0-----:R-:W-:Y:S01]  /*cdb0*/  MOV R4, UR4 ;  /* 0x0000000400047c02 */ /* 0x001fe20008000f00 */
[----:B------:R-:W0:Y:S01]  /*cdc0*/  LDS R9, [R0+0x7f50] ;  /* 0x007f500000097984 */ /* 0x000e220000000800 */
[----:B------:R-:W-:Y:S01]  /*cdd0*/  MOV R3, UR6 ;  /* 0x0000000600037c02 */ /* 0x000fe20008000f00 */
[----:B------:R-:W-:Y:S01]  /*cde0*/  IMAD R6, R2, UR10, RZ ;  /* 0x0000000a02067c24 */ /* 0x000fe2000f8e02ff */
[----:B------:R-:W-:Y:S01]  /*cdf0*/  MOV R5, UR5 ;  /* 0x0000000500057c02 */ /* 0x000fe20008000f00 */
[----:B------:R-:W-:Y:S02]  /*ce00*/  IMAD.MOV.U32 R2, RZ, RZ, R4 ;  /* 0x000000ffff027224 */ /* 0x000fe400078e0004 */
[----:B------:R-:W-:-:S02]  /*ce10*/  IMAD R5, R7, UR11, R6 ;  /* 0x0000000b07057c24 */ /* 0x000fc4000f8e0206 */
[C---:B------:R-:W-:Y:S01]  /*ce20*/  IMAD.WIDE.U32 R2, R7.reuse, UR10, R2 ;  /* 0x0000000a07027c25 */ /* 0x040fe2000f8e0002 */
[----:B------:R-:W-:-:S04]  /*ce30*/  IADD3 R7, R7, UR8, RZ ;  /* 0x0000000807077c10 */ /* 0x000fc8000fffe0ff */
[----:B------:R-:W-:Y:S02]  /*ce40*/  IADD3 R3, R3, R5, RZ ;  /* 0x0000000503037210 */ /* 0x000fe40007ffe0ff */
[----:B------:R-:W-:-:S04]  /*ce50*/  LEA R4, P0, R2, UR12, 0x2 ;  /* 0x0000000c02047c11 */ /* 0x000fc8000f8010ff */
[----:B------:R-:W-:Y:S02]  /*ce60*/  LEA.HI.X R5, R2, UR13, R3, 0x2, P0 ;  /* 0x0000000d02057c11 */ /* 0x000fe400080f1403 */
[----:B------:R-:W-:-:S03]  /*ce70*/  ISETP.GE.AND P0, PT, R7, UR14, PT ;  /* 0x0000000e07007c0c */ /* 0x000fc6000bf06270 */
[----:B0-----:R0:W-:Y:S10]  /*ce80*/  REDG.E.ADD.F32.FTZ.RN.STRONG.GPU desc[UR16][R4.64], R9 ;  /* 0x00000009040079a6 */ /* 0x0011f4000c10f390 */
[----:B------:R-:W-:Y:S05]  /*ce90*/  @!P0 BRA `(.L_x_1574) ;  /* 0xfffffffc00bc8947 */ /* 0x000fea000383ffff */
[----:B------:R-:W-:Y:S05]  /*cea0*/  EXIT ;  /* 0x000000000000794d */ /* 0x000fea0003800000 */
.L_x_1523:
[----:B------:R-:W-:Y:S01]  /*ceb0*/  HFMA2.MMA R88, -RZ, RZ, 0, 0 ;  /* 0x00000000ff587435 */ /* 0x000fe200000001ff */
[----:B------:R-:W-:Y:S01]  /*cec0*/  MOV R164, R162 ;  /* 0x000000a200a47202 */ /* 0x000fe20000000f00 */
[----:B------:R-:W-:Y:S01]  /*ced0*/  IMAD.MOV.U32 R89, RZ, RZ, 0x1 ;  /* 0x00000001ff597424 */ /* 0x000fe200078e00ff */
[----:B------:R-:W-:-:S08]  /*cee0*/  MOV R151, 0xffffffff ;  /* 0xffffffff00977802 */ /* 0x000fd00000000f00 */
[----:B-1---5:R-:W-:Y:S05]  /*cef0*/  WARPSYNC.COLLECTIVE R151, `(.L_x_1575) ;  /* 0x0000000097087348 */ /* 0x022fea0003c00000 */
[----:B------:R0:W2:Y:S02]  /*cf00*/  SHFL.UP P3, R152, R164, R89, R88 ;  /* 0x04000059a4987389 */ /* 0x0000a40000060058 */
[----:B012--5:R-:W-:Y:S01]  /*cf10*/  ENDCOLLECTIVE ;  /* 0x000000000000791b */ /* 0x027fe20003800000 */
.L_x_1575:
[----:B------:R-:W-:Y:S01]  /*cf20*/  IMAD.MOV.U32 R164, RZ, RZ, R163 ;  /* 0x000000ffffa47224 */ /* 0x000fe200078e00a3 */
[----:B------:R-:W-:-:S07]  /*cf30*/  MOV R150, R152 ;  /* 0x0000009800967202 */ /* 0x000fce0000000f00 */
[----:B------:R-:W-:Y:S05]  /*cf40*/  WARPSYNC.COLLECTIVE R151, `(.L_x_1576) ;  /* 0x0000000097087348 */ /* 0x000fea0003c00000 */
[----:B------:R0:W1:Y:S02]  /*cf50*/  SHFL.UP P3, R152, R164, R89, R88 ;  /* 0x04000059a4987389 */ /* 0x0000640000060058 */
[----:B01----:R-:W-:Y:S01]  /*cf60*/  ENDCOLLECTIVE ;  /* 0x000000000000791b */ /* 0x003fe20003800000 */
.L_x_1576:
[----:B------:R-:W-:Y:S01]  /*cf70*/  HFMA2.MMA R89, -RZ, RZ, 0, 1.1920928955078125e-07 ;  /* 0x00000002ff597435 */ /* 0x000fe200000001ff */
        /* <DEDUP_REMOVED lines=9> */
.L_x_1577:
[----:B------:R-:W-:Y:S02]  /*d010*/  MOV R164, R163 ;  /* 0x000000a300a47202 */ /* 0x000fe40000000f00 */
[----:B------:R-:W-:-:S07]  /*d020*/  MOV R150, R152 ;  /* 0x0000009800967202 */ /* 0x000fce0000000f00 */
[----:B------:R-:W-:Y:S05]  /*d030*/  WARPSYNC.COLLECTIVE R151, `(.L_x_1578) ;  /* 0x0000000097087348 */ /* 0x000fea0003c00000 */
[----:B------:R0:W1:Y:S02]  /*d040*/  SHFL.UP P3, R152, R164, R89, R88 ;  /* 0x04000059a4987389 */ /* 0x0000640000060058 */
[----:B01----:R-:W-:Y:S01]  /*d050*/  ENDCOLLECTIVE ;  /* 0x000000000000791b */ /* 0x003fe20003800000 */
.L_x_1578:
        /* <DEDUP_REMOVED lines=10> */
.L_x_1579:
[----:B------:R-:W-:Y:S01]  /*d100*/  IMAD.MOV.U32 R164, RZ, RZ, R163 ;  /* 0x000000ffffa47224 */ /* 0x000fe200078e00a3 */
[----:B------:R-:W-:-:S07]  /*d110*/  MOV R150, R152 ;  /* 0x0000009800967202 */ /* 0x000fce0000000f00 */
[----:B------:R-:W-:Y:S05]  /*d120*/  WARPSYNC.COLLECTIVE R151, `(.L_x_1580) ;  /* 0x0000000097087348 */ /* 0x000fea0003c00000 */
[----:B------:R0:W1:Y:S02]  /*d130*/  SHFL.UP P3, R152, R164, R89, R88 ;  /* 0x04000059a4987389 */ /* 0x0000640000060058 */
[----:B01----:R-:W-:Y:S01]  /*d140*/  ENDCOLLECTIVE ;  /* 0x000000000000791b */ /* 0x003fe20003800000 */
.L_x_1580:
        /* <DEDUP_REMOVED lines=10> */
.L_x_1581:
[----:B------:R-:W-:Y:S02]  /*d1f0*/  MOV R164, R163 ;  /* 0x000000a300a47202 */ /* 0x000fe40000000f00 */
[----:B------:R-:W-:-:S07]  /*d200*/  MOV R150, R152 ;  /* 0x0000009800967202 */ /* 0x000fce0000000f00 */
[----:B------:R-:W-:Y:S05]  /*d210*/  WARPSYNC.COLLECTIVE R151, `(.L_x_1582) ;  /* 0x0000000097087348 */ /* 0x000fea0003c00000 */
[----:B------:R0:W1:Y:S02]  /*d220*/  SHFL.UP P3, R152, R164, R89, R88 ;  /* 0x04000059a4987389 */ /* 0x0000640000060058 */
[----:B01----:R-:W-:Y:S01]  /*d230*/  ENDCOLLECTIVE ;  /* 0x000000000000791b */ /* 0x003fe20003800000 */
.L_x_1582:
        /* <DEDUP_REMOVED lines=10> */
.L_x_1583:
[----:B------:R-:W-:Y:S01]  /*d2e0*/  IMAD.MOV.U32 R164, RZ, RZ, R163 ;  /* 0x000000ffffa47224 */ /* 0x000fe200078e00a3 */
[----:B------:R-:W-:-:S07]  /*d2f0*/  MOV R150, R152 ;  /* 0x0000009800967202 */ /* 0x000fce0000000f00 */
[----:B------:R-:W-:Y:S05]  /*d300*/  WARPSYNC.COLLECTIVE R151, `(.L_x_1584) ;  /* 0x0000000097087348 */ /* 0x000fea0003c00000 */
[----:B------:R0:W1:Y:S02]  /*d310*/  SHFL.UP P3, R152, R164, R89, R88 ;  /* 0x04000059a4987389 */ /* 0x0000640000060058 */
[----:B01----:R-:W-:Y:S01]  /*d320*/  ENDCOLLECTIVE ;  /* 0x000000000000791b */ /* 0x003fe20003800000 */
.L_x_1584:
[----:B------:R-:W-:Y:S01]  /*d330*/  MOV R88, R152 ;  /* 0x0000009800587202 */ /* 0x000fe20000000f00 */
[----:B------:R-:W-:Y:S06]  /*d340*/  BRA `(.L_x_1585) ;  /* 0xffffff9c00947947 */ /* 0x000fec000383ffff */
.L_x_1524:
        /* <DEDUP_REMOVED lines=8> */
.L_x_1587:
[----:B------:R-:W-:Y:S05]  /*d3d0*/  BSYNC B0 ;  /* 0x0000000000007941 */ /* 0x000fea0003800000 */
.L_x_1586:
[----:B------:R-:W-:Y:S05]  /*d3e0*/  BRA `(.L_x_1588) ;  /* 0xffffff9c00807947 */ /* 0x000fea000383ffff */
.L_x_1525:
        /* <DEDUP_REMOVED lines=8> */
.L_x_1590:
[----:B------:R-:W-:Y:S05]  /*d470*/  BSYNC B0 ;  /* 0x0000000000007941 */ /* 0x000fea0003800000 */
.L_x_1589:
[----:B------:R-:W-:Y:S05]  /*d480*/  BRA `(.L_x_1591) ;  /* 0xffffff9c00607947 */ /* 0x000fea000383ffff */
.L_x_1526:
        /* <DEDUP_REMOVED lines=8> */
.L_x_1593:
[----:B------:R-:W-:Y:S05]  /*d510*/  BSYNC B0 ;  /* 0x0000000000007941 */ /* 0x000fea0003800000 */
.L_x_1592:
[----:B------:R-:W-:Y:S01]  /*d520*/  HFMA2.MMA R88, -RZ, RZ, 0, 0 ;  /* 0x00000000ff587435 */ /* 0x000fe200000001ff */
[----:B------:R-:W-:Y:S01]  /*d530*/  MOV R164, R163 ;  /* 0x000000a300a47202 */ /* 0x000fe20000000f00 */
[----:B------:R-:W-:Y:S01]  /*d540*/  IMAD.MOV.U32 R89, RZ, RZ, 0x1 ;  /* 0x00000001ff597424 */ /* 0x000fe200078e00ff */
[----:B------:R-:W-:Y:S01]  /*d550*/  MOV R151, 0xffffffff ;  /* 0xffffffff00977802 */ /* 0x000fe20000000f00 */
[----:B------:R-:W-:Y:S01]  /*d560*/  IMAD.MOV.U32 R150, RZ, RZ, R80 ;  /* 0x000000ffff967224 */ /* 0x000fe200078e0050 */
[----:B------:R-:W-:-:S07]  /*d570*/  MOV R162, R152 ;  /* 0x0000009800a27202 */ /* 0x000fce0000000f00 */
[----:B------:R-:W-:Y:S05]  /*d580*/  WARPSYNC.COLLECTIVE R151, `(.L_x_1594) ;  /* 0x0000000097087348 */ /* 0x000fea0003c00000 */
[----:B------:R0:W1:Y:S02]  /*d590*/  SHFL.UP P3, R152, R164, R89, R88 ;  /* 0x04000059a4987389 */ /* 0x0000640000060058 */
[----:B01----:R-:W-:Y:S01]  /*d5a0*/  ENDCOLLECTIVE ;  /* 0x000000000000791b */ /* 0x003fe20003800000 */
.L_x_1594:
[----:B------:R-:W-:Y:S01]  /*d5b0*/  HFMA2.MMA R89, -RZ, RZ, 0, 0 ;  /* 0x00000000ff597435 */ /* 0x000fe200000001ff */
[----:B------:R-:W-:Y:S02]  /*d5c0*/  MOV R88, 0x1f ;  /* 0x0000001f00587802 */ /* 0x000fe40000000f00 */
[----:B------:R-:W-:-:S08]  /*d5d0*/  MOV R163, R152 ;  /* 0x0000009800a37202 */ /* 0x000fd00000000f00 */
[----:B------:R-:W-:Y:S05]  /*d5e0*/  WARPSYNC.COLLECTIVE R151, `(.L_x_1595) ;  /* 0x0000000097087348 */ /* 0x000fea0003c00000 */
[----:B------:R0:W1:Y:S02]  /*d5f0*/  SHFL.IDX P3, R152, R150, R89, R88 ;  /* 0x0000005996987389 */ /* 0x0000640000060058 */
[----:B01----:R-:W-:Y:S01]  /*d600*/  ENDCOLLECTIVE ;  /* 0x000000000000791b */ /* 0x003fe20003800000 */
.L_x_1595:
[----:B------:R-:W-:Y:S01]  /*d610*/  IMAD.MOV.U32 R150, RZ, RZ, R81 ;  /* 0x000000ffff967224 */ /* 0x000fe200078e0051 */
[----:B------:R-:W-:-:S07]  /*d620*/  MOV R80, R152 ;  /* 0x0000009800507202 */ /* 0x000fce0000000f00 */
[----:B------:R-:W-:Y:S05]  /*d630*/  WARPSYNC.COLLECTIVE R151, `(.L_x_1596) ;  /* 0x0000000097087348 */ /* 0x000fea0003c00000 */
[----:B------:R0:W1:Y:S02]  /*d640*/  SHFL.IDX P3, R152, R150, R89, R88 ;  /* 0x0000005996987389 */ /* 0x0000640000060058 */
[----:B01----:R-:W-:Y:S01]  /*d650*/  ENDCOLLECTIVE ;  /* 0x000000000000791b */ /* 0x003fe20003800000 */
.L_x_1596:
[----:B------:R-:W-:Y:S01]  /*d660*/  MOV R81, R152 ;  /* 0x0000009800517202 */ /* 0x000fe20000000f00 */
[----:B------:R-:W-:Y:S06]  /*d670*/  BRA `(.L_x_1597) ;  /* 0xffffff9800fc7947 */ /* 0x000fec000383ffff */
.L_x_1528:
[----:B------:R-:W-:Y:S01]  /*d680*/  HFMA2.MMA R163, -RZ, RZ, 0, 5.9604644775390625e-08 ;  /* 0x00000001ffa37435 */ /* 0x000fe200000001ff */
[----:B------:R-:W-:Y:S01]  /*d690*/  MOV R152, R155 ;  /* 0x0000009b00987202 */ /* 0x000fe20000000f00 */
[----:B------:R-:W-:Y:S01]  /*d6a0*/  IMAD.MOV.U32 R88, RZ, RZ, 0x1f ;  /* 0x0000001fff587424 */ /* 0x000fe200078e00ff */
[----:B------:R-:W-:-:S08]  /*d6b0*/  MOV R151, 0xffffffff ;  /* 0xffffffff00977802 */ /* 0x000fd00000000f00 */
[----:B------:R-:W-:Y:S05]  /*d6c0*/  WARPSYNC.COLLECTIVE R151, `(.L_x_1598) ;  /* 0x0000000097087348 */ /* 0x000fea0003c00000 */
[----:B------:R0:W1:Y:S02]  /*d6d0*/  SHFL.DOWN P6, R150, R152, R163, R88 ;  /* 0x080000a398967389 */ /* 0x00006400000c0058 */
[----:B01----:R-:W-:Y:S01]  /*d6e0*/  ENDCOLLECTIVE ;  /* 0x000000000000791b */ /* 0x003fe20003800000 */
.L_x_1598:
[----:B------:R-:W-:Y:S02]  /*d6f0*/  MOV R152, R162 ;  /* 0x000000a200987202 */ /* 0x000fe40000000f00 */
[----:B------:R-:W-:-:S07]  /*d700*/  MOV R89, R150 ;  /* 0x0000009600597202 */ /* 0x000fce0000000f00 */
[----:B------:R-:W-:Y:S05]  /*d710*/  WARPSYNC.COLLECTIVE R151, `(.L_x_1599) ;  /* 0x0000000097087348 */ /* 0x000fea0003c00000 */
[----:B------:R0:W1:Y:S02]  /*d720*/  SHFL.DOWN P6, R150, R152, R163, R88 ;  /* 0x080000a398967389 */ /* 0x00006400000c0058 */
[----:B01----:R-:W-:Y:S01]  /*d730*/  ENDCOLLECTIVE ;  /* 0x000000000000791b */ /* 0x003fe20003800000 */
.L_x_1599:
        /* <DEDUP_REMOVED lines=9> */
.L_x_1600:
[----:B------:R-:W-:Y:S01]  /*d7d0*/  MOV R152, R162 ;  /* 0x000000a200987202 */ /* 0x000fe20000000f00 */
[----:B------:R-:W-:-:S07]  /*d7e0*/  IMAD.MOV.U32 R89, RZ, RZ, R150 ;  /* 0x000000ffff597224 */ /* 0x000fce00078e0096 */
[----:B------:R-:W-:Y:S05]  /*d7f0*/  WARPSYNC.COLLECTIVE R151, `(.L_x_1601) ;  /* 0x0000000097087348 */ /* 0x000fea0003c00000 */
[----:B------:R0:W1:Y:S02]  /*d800*/  SHFL.DOWN P6, R150, R152, R163, R88 ;  /* 0x080000a398967389 */ /* 0x00006400000c0058 */
[----:B01----:R-:W-:Y:S01]  /*d810*/  ENDCOLLECTIVE ;  /* 0x000000000000791b */ /* 0x003fe20003800000 */
.L_x_1601:
        /* <DEDUP_REMOVED lines=9> */
.L_x_1602:
[----:B------:R-:W-:Y:S02]  /*d8b0*/  MOV R152, R162 ;  /* 0x000000a200987202 */ /* 0x000fe40000000f00 */
[----:B------:R-:W-:-:S07]  /*d8c0*/  MOV R89, R150 ;  /* 0x0000009600597202 */ /* 0x000fce0000000f00 */
[----:B------:R-:W-:Y:S05]  /*d8d0*/  WARPSYNC.COLLECTIVE R151, `(.L_x_1603) ;  /* 0x0000000097087348 */ /* 0x000fea0003c00000 */
[----:B------:R0:W1:Y:S02]  /*d8e0*/  SHFL.DOWN P6, R150, R152, R163, R88 ;  /* 0x080000a398967389 */ /* 0x00006400000c0058 */
[----:B01----:R-:W-:Y:S01]  /*d8f0*/  ENDCOLLECTIVE ;  /* 0x000000000000791b */ /* 0x003fe20003800000 */
.L_x_1603:
        /* <DEDUP_REMOVED lines=9> */
.L_x_1604:
[----:B------:R-:W-:Y:S01]  /*d990*/  MOV R152, R162 ;  /* 0x000000a200987202 */ /* 0x000fe20000000f00 */
[----:B------:R-:W-:-:S07]  /*d9a0*/  IMAD.MOV.U32 R89, RZ, RZ, R150 ;  /* 0x000000ffff597224 */ /* 0x000fce00078e0096 */
[----:B------:R-:W-:Y:S05]  /*d9b0*/  WARPSYNC.COLLECTIVE R151, `(.L_x_1605) ;  /* 0x0000000097087348 */ /* 0x000fea0003c00000 */
[----:B------:R0:W1:Y:S02]  /*d9c0*/  SHFL.DOWN P6, R150, R152, R163, R88 ;  /* 0x080000a398967389 */ /* 0x00006400000c0058 */
[----:B01----:R-:W-:Y:S01]  /*d9d0*/  ENDCOLLECTIVE ;  /* 0x000000000000791b */ /* 0x003fe20003800000 */
.L_x_1605:
        /* <DEDUP_REMOVED lines=9> */
.L_x_1606:
[----:B------:R-:W-:Y:S02]  /*da70*/  MOV R152, R162 ;  /* 0x000000a200987202 */ /* 0x000fe40000000f00 */
[----:B------:R-:W-:-:S07]  /*da80*/  MOV R89, R150 ;  /* 0x0000009600597202 */ /* 0x000fce0000000f00 */
[----:B------:R-:W-:Y:S05]  /*da90*/  WARPSYNC.COLLECTIVE R151, `(.L_x_1607) ;  /* 0x0000000097087348 */ /* 0x000fea0003c00000 */
[----:B------:R0:W1:Y:S02]  /*daa0*/  SHFL.DOWN P6, R150, R152, R163, R88 ;  /* 0x080000a398967389 */ /* 0x00006400000c0058 */
[----:B01----:R-:W-:Y:S01]  /*dab0*/  ENDCOLLECTIVE ;  /* 0x000000000000791b */ /* 0x003fe20003800000 */
.L_x_1607:
[----:B------:R-:W-:Y:S02]  /*dac0*/  IMAD.MOV.U32 R163, RZ, RZ, 0x1 ;  /* 0x00000001ffa37424 */ /* 0x000fe400078e00ff */
[----:B------:R-:W-:-:S04]  /*dad0*/  IMAD.MOV.U32 R88, RZ, RZ, R150 ;  /* 0x000000ffff587224 */ /* 0x000fc800078e0096 */
[C---:B------:R-:W-:Y:S01]  /*dae0*/  @!P0 FFMA.FTZ R162, R155.reuse, R88, R162 ;  /* 0x000000589ba28223 */ /* 0x040fe200000100a2 */
[----:B------:R-:W-:Y:S01]  /*daf0*/  @!P0 FMUL.FTZ R155, R155, R89 ;  /* 0x000000599b9b8220 */ /* 0x000fe20000410000 */
[----:B------:R-:W-:Y:S01]  /*db00*/  HFMA2.MMA R89, -RZ, RZ, 0, 0 ;  /* 0x00000000ff597435 */ /* 0x000fe200000001ff */
[----:B------:R-:W-:-:S03]  /*db10*/  MOV R88, 0x1f ;  /* 0x0000001f00587802 */ /* 0x000fc60000000f00 */
[----:B------:R-:W-:-:S07]  /*db20*/  MOV R150, R155 ;  /* 0x0000009b00967202 */ /* 0x000fce0000000f00 */
[----:B------:R-:W-:Y:S05]  /*db30*/  WARPSYNC.COLLECTIVE R151, `(.L_x_1608) ;  /* 0x0000000097087348 */ /* 0x000fea0003c00000 */
[----:B------:R0:W1:Y:S02]  /*db40*/  SHFL.IDX P3, R152, R150, R89, R88 ;  /* 0x0000005996987389 */ /* 0x0000640000060058 */
[----:B01----:R-:W-:Y:S01]  /*db50*/  ENDCOLLECTIVE ;  /* 0x000000000000791b */ /* 0x003fe20003800000 */
.L_x_1608:
[----:B------:R-:W-:Y:S01]  /*db60*/  MOV R150, R162 ;  /* 0x000000a200967202 */ /* 0x000fe20000000f00 */
[----:B------:R-:W-:-:S07]  /*db70*/  IMAD.MOV.U32 R164, RZ, RZ, R152 ;  /* 0x000000ffffa47224 */ /* 0x000fce00078e0098 */
[----:B------:R-:W-:Y:S05]  /*db80*/  WARPSYNC.COLLECTIVE R151, `(.L_x_1609) ;  /* 0x0000000097087348 */ /* 0x000fea0003c00000 */
[----:B------:R0:W1:Y:S02]  /*db90*/  SHFL.IDX P3, R152, R150, R89, R88 ;  /* 0x0000005996987389 */ /* 0x0000640000060058 */
[----:B01----:R-:W-:Y:S01]  /*dba0*/  ENDCOLLECTIVE ;  /* 0x000000000000791b */ /* 0x003fe20003800000 */
.L_x_1609:
[----:B------:R-:W-:Y:S02]  /*dbb0*/  MOV R165, R152 ;  /* 0x0000009800a57202 */ /* 0x000fe40000000f00 */
[----:B------:R-:W-:-:S07]  /*dbc0*/  MOV R152, R155 ;  /* 0x0000009b00987202 */ /* 0x000fce0000000f00 */
[----:B------:R-:W-:Y:S05]  /*dbd0*/  WARPSYNC.COLLECTIVE R151, `(.L_x_1610) ;  /* 0x0000000097087348 */ /* 0x000fea0003c00000 */
[----:B------:R0:W1:Y:S02]  /*dbe0*/  SHFL.DOWN P6, R150, R152, R163, R88 ;  /* 0x080000a398967389 */ /* 0x00006400000c0058 */
[----:B01----:R-:W-:Y:S01]  /*dbf0*/  ENDCOLLECTIVE ;  /* 0x000000000000791b */ /* 0x003fe20003800000 */
.L_x_1610:
[----:B------:R-:W-:Y:S02]  /*dc00*/  MOV R152, R162 ;  /* 0x000000a200987202 */ /* 0x000fe40000000f00 */
[----:B------:R-:W-:-:S07]  /*dc10*/  MOV R155, R150 ;  /* 0x00000096009b7202 */ /* 0x000fce0000000f00 */
[----:B------:R-:W-:Y:S05]  /*dc20*/  WARPSYNC.COLLECTIVE R151, `(.L_x_1611) ;  /* 0x0000000097087348 */ /* 0x000fea0003c00000 */
[----:B------:R0:W1:Y:S02]  /*dc30*/  SHFL.DOWN P6, R150, R152, R163, R88 ;  /* 0x080000a398967389 */ /* 0x00006400000c0058 */
[----:B01----:R-:W-:Y:S01]  /*dc40*/  ENDCOLLECTIVE ;  /* 0x000000000000791b */ /* 0x003fe20003800000 */
.L_x_1611:
[----:B------:R-:W-:Y:S01]  /*dc50*/  MOV R162, R150 ;  /* 0x0000009600a27202 */ /* 0x000fe20000000f00 */
[----:B------:R-:W-:-:S07]  /*dc60*/  IMAD.MOV.U32 R150, RZ, RZ, R80 ;  /* 0x000000ffff967224 */ /* 0x000fce00078e0050 */
[----:B------:R-:W-:Y:S05]  /*dc70*/  WARPSYNC.COLLECTIVE R151, `(.L_x_1612) ;  /* 0x0000000097087348 */ /* 0x000fea0003c00000 */
[----:B------:R0:W1:Y:S02]  /*dc80*/  SHFL.IDX P3, R152, R150, R89, R88 ;  /* 0x0000005996987389 */ /* 0x0000640000060058 */
[----:B01----:R-:W-:Y:S01]  /*dc90*/  ENDCOLLECTIVE ;  /* 0x000000000000791b */ /* 0x003fe20003800000 */
.L_x_1612:
[----:B------:R-:W-:Y:S02]  /*dca0*/  MOV R150, R81 ;  /* 0x0000005100967202 */ /* 0x000fe40000000f00 */
[----:B------:R-:W-:-:S07]  /*dcb0*/  MOV R163, R152 ;  /* 0x0000009800a37202 */ /* 0x000fce0000000f00 */
[----:B------:R-:W-:Y:S05]  /*dcc0*/  WARPSYNC.COLLECTIVE R151, `(.L_x_1613) ;  /* 0x0000000097087348 */ /* 0x000fea0003c00000 */
[----:B------:R0:W1:Y:S02]  /*dcd0*/  SHFL.IDX P3, R152, R150, R89, R88 ;  /* 0x0000005996987389 */ /* 0x0000640000060058 */
[----:B01----:R-:W-:Y:S01]  /*dce0*/  ENDCOLLECTIVE ;  /* 0x000000000000791b */ /* 0x003fe20003800000 */
.L_x_1613:
[----:B------:R-:W-:Y:S01]  /*dcf0*/  MOV R89, R152 ;  /* 0x0000009800597202 */ /* 0x000fe20000000f00 */
[----:B------:R-:W-:Y:S06]  /*dd00*/  BRA `(.L_x_1614) ;  /* 0xffffff9c002c7947 */ /* 0x000fec000383ffff */
.L_x_1615:
        /* <DEDUP_REMOVED lines=15> */
.L_x_10926:


//--------------------- .text._Z25selective_scan_bwd_kernelI32Selective_Scan_bwd_kernel_traitsILi128ELi16ELb0ELb1ELb1ELb1ELb1EN3c108BFloat16EfEEv12SSMParamsBwd --------------------------
	.section	.text._Z25selective_scan_bwd_kernelI32Selective_Scan_bwd_kernel_traitsILi128ELi16ELb0ELb1ELb1ELb1ELb1EN3c108BFloat16EfEEv12SSMParamsBwd,"ax",@progbits
	.align	128
        .global         _Z25selective_scan_bwd_kernelI32Selective_Scan_bwd_kernel_traitsILi128ELi16ELb0ELb1ELb1ELb1ELb1EN3c108BFloat16EfEEv12SSMParamsBwd
        .type           _Z25selective_scan_bwd_kernelI32Selective_Scan_bwd_kernel_traitsILi128ELi16ELb0ELb1ELb1ELb1ELb1EN3c108BFloat16EfEEv12SSMParamsBwd,@function
        .size           _Z25selective_scan_bwd_kernelI32Selective_Scan_bwd_kernel_traitsILi128ELi16ELb0ELb1ELb1ELb1ELb1EN3c108BFloat16EfEEv12SSMParamsBwd,(.L_x_10927 - _Z25selective_scan_bwd_kernelI32Selective_Scan_bwd_kernel_traitsILi128ELi16ELb0ELb1ELb1ELb1ELb1EN3c108BFloat16EfEEv12SSMParamsBwd)
        .other          _Z25selective_scan_bwd_kernelI32Selective_Scan_bwd_kernel_traitsILi128ELi16ELb0ELb1ELb1ELb1ELb1EN3c108BFloat16EfEEv12SSMParamsBwd,@"STO_CUDA_ENTRY STV_DEFAULT"
_Z25selective_scan_bwd_kernelI32Selective_Scan_bwd_kernel_traitsILi128ELi16ELb0ELb1ELb1ELb1ELb1EN3c108BFloat16EfEEv12SSMParamsBwd:
.text._Z25selective_scan_bwd_kernelI32Selective_Scan_bwd_kernel_traitsILi128ELi16ELb0ELb1ELb1ELb1ELb1EN3c108BFloat16EfEEv12SSMParamsBwd:
        /* <DEDUP_REMOVED lines=24> */
[----:B------:R-:W-:Y:S02]  /*0180*/  MOV R2, UR4 ;  /* 0x0000000400027c02 */ /* 0x000fe40008000f00 */
[----:B------:R-:W-:Y:S01]  /*0190*/  MOV R4, UR6 ;  /* 0x0000000600047c02 */ /* 0x000fe20008000f00 */
[----:B------:R-:W-:Y:S01]  /*01a0*/  IMAD.U32 R3, RZ, RZ, UR5 ;  /* 0x00000005ff037e24 */ /* 0x000fe2000f8e00ff */
[----:B------:R-:W-:Y:S01]  /*01b0*/  ULDC.64 UR4, c[0x0][0x310] ;  /* 0x0000c40000047ab9 */ /* 0x000fe20000000a00 */
[----:B------:R-:W-:Y:S01]  /*01c0*/  MOV R5, UR7 ;  /* 0x0000000700057c02 */ /* 0x000fe20008000f00 */
[----:B------:R-:W-:Y:S01]  /*01d0*/  IMAD.U32 R0, RZ, RZ, UR33 ;  /* 0x00000021ff007e24 */ /* 0x000fe2000f8e00ff */
        /* <DEDUP_REMOVED lines=34> */
[----:B0-----:R-:W-:Y:S01]  /*0400*/  IMAD.U32 R5, RZ, RZ, UR9 ;  /* 0x00000009ff057e24 */ /* 0x001fe2000f8e00ff */
[----:B------:R-:W-:Y:S02]  /*0410*/  UIMAD UR31, UR59, UR28, URZ ;  /* 0x0000001c3b1f72a4 */ /* 0x000fe4000f8e023f */
[----:B------:R-:W-:Y:S01]  /*0420*/  UISETP.NE.AND.EX UP1, UPT, UR41, URZ, UPT, UP2 ;  /* 0x0000003f2900728c */ /* 0x000fe2000bf25320 */
[----:B----4-:R-:W-:Y:S01]  /*0430*/  IADD3 R0, R0, 0xffffffe, RZ ;  /* 0x0ffffffe00007810 */ /* 0x010fe20007ffe0ff */
        /* <DEDUP_REMOVED lines=27> */
[----:B------:R-:W-:Y:S01]  /*05f0*/  MOV R3, UR7 ;  /* 0x0000000700037c02 */ /* 0x000fe20008000f00 */
        /* <DEDUP_REMOVED lines=72> */
[----:B--2---:R-:W-:Y:S02]  /*0a80*/  @P0 R2UR UR4, R2 ;  /* 0x00000000020402ca */ /* 0x004fe400000e0000 */
[----:B------:R-:W-:Y:S02]  /*0a90*/  MOV R2, UR6 ;  /* 0x0000000600027c02 */ /* 0x000fe40008000f00 */
[----:B---3--:R-:W-:Y:S02]  /*0aa0*/  @P1 R2UR UR5, R4 ;  /* 0x00000000040512ca */ /* 0x008fe400000e0000 */
[----:B------:R-:W-:Y:S01]  /*0ab0*/  MOV R4, UR8 ;  /* 0x0000000800047c02 */ /* 0x000fe20008000f00 */
[----:B------:R1:W-:Y:S01]  /*0ac0*/  STL.64 [R1+0x168], R2 ;  /* 0x0001680201007387 */ /* 0x0003e20000100a00 */
[----:B------:R-:W-:-:S03]  /*0ad0*/  PLOP3.LUT P0, PT, PT, PT, UP1, 0x80, 0x0 ;  /* 0x000000000000781c */ /* 0x000fc60003f0f018 */
[----:B------:R1:W-:Y:S10]  /*0ae0*/  STL.64 [R1+0x170], R4 ;  /* 0x0001700401007387 */ /* 0x0003f40000100a00 */
        /* <DEDUP_REMOVED lines=11> */
[----:B------:R-:W2:Y:S01]  /*0ba0*/  S2R R70, SR_LANEID ;  /* 0x0000000000467919 */ /* 0x000ea20000000000 */
[----:B0-----:R-:W-:-:S03]  /*0bb0*/  ULEA UR7, UR6, UR7, 0x18 ;  /* 0x0000000706077291 */ /* 0x001fc6000f8ec03f */
[----:B------:R-:W-:Y:S01]  /*0bc0*/  UMOV UR6, URZ ;  /* 0x0000003f00067c82 */ /* 0x000fe20008000000 */
[----:B-1----:R-:W-:Y:S01]  /*0bd0*/  SHF.R.S32.HI R2, RZ, 0x1f, R71 ;  /* 0x0000001fff027819 */ /* 0x002fe20000011447 */
[----:B------:R-:W-:-:S03]  /*0be0*/  IMAD.SHL.U32 R0, R71, 0x10, RZ ;  /* 0x0000001047007824 */ /* 0x000fc600078e00ff */
[----:B------:R-:W-:Y:S02]  /*0bf0*/  LEA.HI R2, R2, R71, RZ, 0x5 ;  /* 0x0000004702027211 */ /* 0x000fe400078f28ff */
[----:B------:R-:W-:Y:S02]  /*0c00*/  LOP3.LUT R0, R0, 0xfffffe00, RZ, 0xc0, !PT ;  /* 0xfffffe0000007812 */ /* 0x000fe400078ec0ff */
[----:B------:R-:W-:Y:S02]  /*0c10*/  SHF.R.S32.HI R2, RZ, 0x5, R2 ;  /* 0x00000005ff027819 */ /* 0x000fe40000011402 */
[----:B------:R-:W-:Y:S02]  /*0c20*/  LOP3.LUT R76, R0, 0x1f, R71, 0xf8, !PT ;  /* 0x0000001f004c7812 */ /* 0x000fe400078ef847 */
[----:B------:R-:W-:Y:S02]  /*0c30*/  LEA R0, R2, UR7, 0x2 ;  /* 0x0000000702007c11 */ /* 0x000fe4000f8e10ff */
[----:B------:R-:W-:-:S02]  /*0c40*/  LOP3.LUT R3, R76, 0x140, RZ, 0xfc, !PT ;  /* 0x000001404c037812 */ /* 0x000fc400078efcff */
[C---:B------:R-:W-:Y:S01]  /*0c50*/  LOP3.LUT R2, R76.reuse, 0x160, RZ, 0xfc, !PT ;  /* 0x000001604c027812 */ /* 0x040fe200078efcff */
[----:B------:R0:W-:Y:S01]  /*0c60*/  STL [R1+0x150], R0 ;  /* 0x0001500001007387 */ /* 0x0001e20000100800 */
[----:B------:R-:W-:Y:S02]  /*0c70*/  SHF.R.S32.HI R77, RZ, 0x1f, R76 ;  /* 0x0000001fff4d7819 */ /* 0x000fe4000001144c */
[C---:B------:R-:W-:Y:S01]  /*0c80*/  LOP3.LUT R158, R76.reuse, 0x20, RZ, 0xfc, !PT ;  /* 0x000000204c9e7812 */ /* 0x040fe200078efcff */
[----:B------:R1:W-:Y:S01]  /*0c90*/  STL [R1+0x34], R3 ;  /* 0x0000340301007387 */ /* 0x0003e20000100800 */
[C---:B------:R-:W-:Y:S02]  /*0ca0*/  LOP3.LUT R157, R76.reuse, 0x40, RZ, 0xfc, !PT ;  /* 0x000000404c9d7812 */ /* 0x040fe400078efcff */
[C---:B------:R-:W-:Y:S01]  /*0cb0*/  LOP3.LUT R156, R76.reuse, 0x60, RZ, 0xfc, !PT ;  /* 0x000000604c9c7812 */ /* 0x040fe200078efcff */
[----:B------:R3:W-:Y:S01]  /*0cc0*/  STL [R1+0x48], R2 ;  /* 0x0000480201007387 */ /* 0x0007e20000100800 */
[----:B------:R-:W-:-:S02]  /*0cd0*/  LOP3.LUT R154, R76, 0x80, RZ, 0xfc, !PT ;  /* 0x000000804c9a7812 */ /* 0x000fc400078efcff */
[C---:B0-----:R-:W-:Y:S02]  /*0ce0*/  LOP3.LUT R0, R76.reuse, 0x180, RZ, 0xfc, !PT ;  /* 0x000001804c007812 */ /* 0x041fe400078efcff */
[C---:B------:R-:W-:Y:S02]  /*0cf0*/  LOP3.LUT R153, R76.reuse, 0xa0, RZ, 0xfc, !PT ;  /* 0x000000a04c997812 */ /* 0x040fe400078efcff */
[C---:B-1----:R-:W-:Y:S01]  /*0d00*/  LOP3.LUT R3, R76.reuse, 0x1a0, RZ, 0xfc, !PT ;  /* 0x000001a04c037812 */ /* 0x042fe200078efcff */
[----:B------:R0:W-:Y:S01]  /*0d10*/  STL [R1+0x44], R0 ;  /* 0x0000440001007387 */ /* 0x0001e20000100800 */
[C---:B------:R-:W-:Y:S02]  /*0d20*/  LOP3.LUT R152, R76.reuse, 0xc0, RZ, 0xfc, !PT ;  /* 0x000000c04c987812 */ /* 0x040fe400078efcff */
[C---:B---3--:R-:W-:Y:S01]  /*0d30*/  LOP3.LUT R2, R76.reuse, 0x1c0, RZ, 0xfc, !PT ;  /* 0x000001c04c027812 */ /* 0x048fe200078efcff */
[----:B------:R1:W-:Y:S01]  /*0d40*/  STL [R1+0x40], R3 ;  /* 0x0000400301007387 */ /* 0x0003e20000100800 */
[----:B------:R-:W-:-:S02]  /*0d50*/  LOP3.LUT R150, R76, 0xe0, RZ, 0xfc, !PT ;  /* 0x000000e04c967812 */ /* 0x000fc400078efcff */
[C---:B------:R-:W-:Y:S01]  /*0d60*/  LOP3.LUT R149, R76.reuse, 0x100, RZ, 0xfc, !PT ;  /* 0x000001004c957812 */ /* 0x040fe200078efcff */
[----:B------:R1:W-:Y:S01]  /*0d70*/  STL [R1+0x3c], R2 ;  /* 0x00003c0201007387 */ /* 0x0003e20000100800 */
[C---:B------:R-:W-:Y:S02]  /*0d80*/  LOP3.LUT R159, R76.reuse, 0x120, RZ, 0xfc, !PT ;  /* 0x000001204c9f7812 */ /* 0x040fe400078efcff */
[----:B0-----:R-:W-:-:S05]  /*0d90*/  LOP3.LUT R0, R76, 0x1e0, RZ, 0xfc, !PT ;  /* 0x000001e04c007812 */ /* 0x001fca00078efcff */
[----:B--2---:R1:W-:Y:S02]  /*0da0*/  STL [R1+0x38], R0 ;  /* 0x0000380001007387 */ /* 0x0043e40000100800 */
.L_x_1703:
[----:B------:R-:W2:Y:S01]  /*0db0*/  LDL R136, [R1+0x34] ;  /* 0x0000340001887983 */ /* 0x000ea20000100800 */
[----:B------:R-:W-:Y:S01]  /*0dc0*/  ULDC UR30, c[0x0][0x224] ;  /* 0x00008900001e7ab9 */ /* 0x000fe20000000800 */
[----:B------:R-:W-:Y:S02]  /*0dd0*/  ULDC UR57, c[0x0][0x218] ;  /* 0x0000860000397ab9 */ /* 0x000fe40000000800 */
[----:B------:R-:W3:Y:S04]  /*0de0*/  LDL R135, [R1+0x48] ;  /* 0x0000480001877983 */ /* 0x000ee80000100800 */
[----:B------:R-:W4:Y:S04]  /*0df0*/  LDL R134, [R1+0x44] ;  /* 0x0000440001867983 */ /* 0x000f280000100800 */
[----:B-----5:R-:W5:Y:S04]  /*0e00*/  LDL R133, [R1+0x40] ;  /* 0x0000400001857983 */ /* 0x020f680000100800 */
[----:B------:R-:W5:Y:S04]  /*0e10*/  LDL R132, [R1+0x3c] ;  /* 0x00003c0001847983 */ /* 0x000f680000100800 */
[----:B------:R-:W5:Y:S01]  /*0e20*/  LDL R131, [R1+0x38] ;  /* 0x0000380001837983 */ /* 0x000f620000100800 */
[----:B------:R-:W-:Y:S01]  /*0e30*/  UIADD3 UR48, -UR6, UR30, URZ ;  /* 0x0000001e06307290 */ /* 0x000fe2000fffe13f */
[----:B-1----:R-:W-:-:S02]  /*0e40*/  LEA R2, P3, R76, UR17, 0x1 ;  /* 0x000000114c027c11 */ /* 0x002fc4000f8608ff */
[----:B------:R-:W-:Y:S01]  /*0e50*/  PRMT R0, RZ, 0x7610, R0 ;  /* 0x00007610ff007816 */ /* 0x000fe20000000000 */
[----:B------:R-:W-:Y:S01]  /*0e60*/  ULEA UR49, UR48, 0xfffff800, 0xb ;  /* 0xfffff80030317891 */ /* 0x000fe2000f8e583f */
[----:B------:R-:W-:Y:S02]  /*0e70*/  PRMT R5, RZ, 0x7610, R5 ;  /* 0x00007610ff057816 */ /* 0x000fe40000000005 */
[----:B------:R-:W-:Y:S01]  /*0e80*/  LEA.HI.X R3, R76, UR18, R77, 0x1, P3 ;  /* 0x000000124c037c11 */ /* 0x000fe200098f0c4d */
[----:B------:R-:W-:Y:S01]  /*0e90*/  UIADD3 UR57, -UR49, UR57, URZ ;  /* 0x0000003931397290 */ /* 0x000fe2000fffe13f */
[----:B------:R-:W-:Y:S02]  /*0ea0*/  PRMT R4, RZ, 0x7610, R4 ;  /* 0x00007610ff047816 */ /* 0x000fe40000000004 */
[----:B------:R-:W-:Y:S02]  /*0eb0*/  PRMT R7, RZ, 0x7610, R7 ;  /* 0x00007610ff077816 */ /* 0x000fe40000000007 */
[----:B------:R-:W-:-:S02]  /*0ec0*/  PRMT R6, RZ, 0x7610, R6 ;  /* 0x00007610ff067816 */ /* 0x000fc40000000006 */
[----:B------:R-:W-:Y:S01]  /*0ed0*/  ISETP.GE.AND P2, PT, R76, UR57, PT ;  /* 0x000000394c007c0c */ /* 0x000fe2000bf46270 */
[----:B------:R-:W-:Y:S01]  /*0ee0*/  BAR.SYNC.DEFER_BLOCKING 0x0 ;  /* 0x0000000000007b1d */ /* 0x000fe20000010000 */
[----:B------:R-:W-:Y:S02]  /*0ef0*/  ISETP.GE.AND P1, PT, R158, UR57, PT ;  /* 0x000000399e007c0c */ /* 0x000fe4000bf26270 */
        /* <DEDUP_REMOVED lines=8> */
[----:B------:R-:W-:Y:S02]  /*0f80*/  PRMT R10, RZ, 0x7610, R10 ;  /* 0x00007610ff0a7816 */ /* 0x000fe4000000000a */
[----:B------:R-:W-:-:S02]  /*0f90*/  PRMT R13, RZ, 0x7610, R13 ;  /* 0x00007610ff0d7816 */ /* 0x000fc4000000000d */
[----:B------:R-:W-:Y:S01]  /*0fa0*/  PRMT R12, RZ, 0x7610, R12 ;  /* 0x00007610ff0c7816 */ /* 0x000fe2000000000c */
        /* <DEDUP_REMOVED lines=11> */
[----:B------:R-:W5:Y:S01]  /*1060*/  @!P1 LDG.E.U16 R10, desc[UR24][R2.64+0x200] ;  /* 0x00020018020a9981 */ /* 0x000f62000c1e1500 */
[----:B------:R-:W-:-:S02]  /*1070*/  PRMT R15, RZ, 0x7610, R15 ;  /* 0x00007610ff0f7816 */ /* 0x000fc4000000000f */
[----:B------:R-:W-:Y:S01]  /*1080*/  PRMT R14, RZ, 0x7610, R14 ;  /* 0x00007610ff0e7816 */ /* 0x000fe2000000000e */
[----:B------:R-:W5:Y:S01]  /*1090*/  @!P0 LDG.E.U16 R13, desc[UR24][R2.64+0x240] ;  /* 0x00024018020d8981 */ /* 0x000f62000c1e1500 */
[----:B------:R-:W-:Y:S02]  /*10a0*/  PRMT R17, RZ, 0x7610, R17 ;  /* 0x00007610ff117816 */ /* 0x000fe40000000011 */
[----:B------:R-:W-:Y:S02]  /*10b0*/  PRMT R16, RZ, 0x7610, R16 ;  /* 0x00007610ff107816 */ /* 0x000fe40000000010 */
[----:B------:R-:W-:Y:S02]  /*10c0*/  PRMT R19, RZ, 0x7610, R19 ;  /* 0x00007610ff137816 */ /* 0x000fe40000000013 */
[----:B--2---:R-:W-:Y:S02]  /*10d0*/  ISETP.GE.AND P4, PT, R136, UR57, PT ;  /* 0x0000003988007c0c */ /* 0x004fe4000bf86270 */
[----:B---3--:R-:W-:-:S02]  /*10e0*/  ISETP.GE.AND P6, PT, R135, UR57, PT ;  /* 0x0000003987007c0c */ /* 0x008fc4000bfc6270 */
[----:B----4-:R-:W-:Y:S02]  /*10f0*/  ISETP.GE.AND P5, PT, R134, UR57, PT ;  /* 0x0000003986007c0c */ /* 0x010fe4000bfa6270 */
[----:B-----5:R-:W-:-:S07]  /*1100*/  ISETP.GE.AND P3, PT, R133, UR57, PT ;  /* 0x0000003985007c0c */ /* 0x020fce000bf66270 */
[----:B------:R-:W2:Y:S01]  /*1110*/  @!P4 LDG.E.U16 R12, desc[UR24][R2.64+0x280] ;  /* 0x00028018020cc981 */ /* 0x000ea2000c1e1500 */
[----:B------:R-:W-:-:S03]  /*1120*/  ISETP.GE.AND P2, PT, R132, UR57, PT ;  /* 0x0000003984007c0c */ /* 0x000fc6000bf46270 */
[----:B------:R-:W3:Y:S01]  /*1130*/  @!P6 LDG.E.U16 R15, desc[UR24][R2.64+0x2c0] ;  /* 0x0002c018020fe981 */ /* 0x000ee2000c1e1500 */
[----:B------:R-:W-:-:S03]  /*1140*/  ISETP.GE.AND P1, PT, R131, UR57, PT ;  /* 0x0000003983007c0c */ /* 0x000fc6000bf26270 */
[----:B------:R-:W4:Y:S04]  /*1150*/  @!P5 LDG.E.U16 R14, desc[UR24][R2.64+0x300] ;  /* 0x00030018020ed981 */ /* 0x000f28000c1e1500 */
[----:B------:R-:W5:Y:S04]  /*1160*/  @!P3 LDG.E.U16 R17, desc[UR24][R2.64+0x340] ;  /* 0x000340180211b981 */ /* 0x000f68000c1e1500 */
[----:B------:R-:W5:Y:S04]  /*1170*/  @!P2 LDG.E.U16 R16, desc[UR24][R2.64+0x380] ;  /* 0x000380180210a981 */ /* 0x000f68000c1e1500 */
[----:B------:R0:W5:Y:S01]  /*1180*/  @!P1 LDG.E.U16 R19, desc[UR24][R2.64+0x3c0] ;  /* 0x0003c01802139981 */ /* 0x000162000c1e1500 */
[----:B------:R-:W-:-:S04]  /*1190*/  SHF.L.U32 R18, R71, 0x4, RZ ;  /* 0x0000000447127819 */ /* 0x000fc800000006ff */
[----:B------:R-:W-:-:S04]  /*11a0*/  LOP3.LUT R49, R18, 0xfffffe00, RZ, 0xc0, !PT ;  /* 0xfffffe0012317812 */ /* 0x000fc800078ec0ff */
[----:B------:R-:W-:-:S05]  /*11b0*/  IADD3 R18, R49, R70, RZ ;  /* 0x0000004631127210 */ /* 0x000fca0007ffe0ff */
[C---:B------:R-:W-:Y:S01]  /*11c0*/  VIADD R21, R18.reuse, 0x20 ;  /* 0x0000002012157836 */ /* 0x040fe20000000000 */
[C---:B------:R-:W-:Y:S01]  /*11d0*/  IADD3 R23, R18.reuse, 0x40, RZ ;  /* 0x0000004012177810 */ /* 0x040fe20007ffe0ff */
[C---:B------:R-:W-:Y:S01]  /*11e0*/  VIADD R27, R18.reuse, 0x80 ;  /* 0x00000080121b7836 */ /* 0x040fe20000000000 */
[C---:B------:R-:W-:Y:S02]  /*11f0*/  IADD3 R25, R18.reuse, 0x60, RZ ;  /* 0x0000006012197810 */ /* 0x040fe40007ffe0ff */
[CC--:B------:R-:W-:Y:S01]  /*1200*/  LEA.HI.SX32 R69, R18.reuse, R18.reuse, 0x1b ;  /* 0x0000001212457211 */ /* 0x0c0fe200078fdaff */
[C---:B0-----:R-:W-:Y:S01]  /*1210*/  VIADD R3, R18.reuse, 0xe0 ;  /* 0x000000e012037836 */ /* 0x041fe20000000000 */
[C---:B------:R-:W-:Y:S02]  /*1220*/  IADD3 R29, R18.reuse, 0xa0, RZ ;  /* 0x000000a0121d7810 */ /* 0x040fe40007ffe0ff */
[----:B------:R-:W-:Y:S02]  /*1230*/  LEA.HI.SX32 R21, R21, R18, 0x1b ;  /* 0x0000001215157211 */ /* 0x000fe400078fdaff */
[----:B------:R-:W-:-:S02]  /*1240*/  IADD3 R31, R18, 0xc0, RZ ;  /* 0x000000c0121f7810 */ /* 0x000fc40007ffe0ff */
[-C--:B------:R-:W-:Y:S02]  /*1250*/  LEA.HI.SX32 R23, R23, R18.reuse, 0x1b ;  /* 0x0000001217177211 */ /* 0x080fe400078fdaff */
[-C--:B------:R-:W-:Y:S01]  /*1260*/  LEA.HI.SX32 R25, R25, R18.reuse, 0x1b ;  /* 0x0000001219197211 */ /* 0x080fe200078fdaff */
[C---:B------:R-:W-:Y:S01]  /*1270*/  VIADD R37, R18.reuse, 0x140 ;  /* 0x0000014012257836 */ /* 0x040fe20000000000 */
[C---:B------:R-:W-:Y:S02]  /*1280*/  IADD3 R33, R18.reuse, 0x100, RZ ;  /* 0x0000010012217810 */ /* 0x040fe40007ffe0ff */
[----:B------:R-:W-:Y:S02]  /*1290*/  LEA R69, R69, UR7, 0x1 ;  /* 0x0000000745457c11 */ /* 0x000fe4000f8e08ff */
[----:B------:R-:W-:Y:S02]  /*12a0*/  LEA.HI.SX32 R27, R27, R18, 0x1b ;  /* 0x000000121b1b7211 */ /* 0x000fe400078fdaff */
[----:B------:R-:W-:-:S02]  /*12b0*/  IADD3 R35, R18, 0x120, RZ ;  /* 0x0000012012237810 */ /* 0x000fc40007ffe0ff */
[-C--:B------:R-:W-:Y:S02]  /*12c0*/  LEA.HI.SX32 R29, R29, R18.reuse, 0x1b ;  /* 0x000000121d1d7211 */ /* 0x080fe400078fdaff */
[----:B------:R-:W-:Y:S02]  /*12d0*/  LEA R68, R21, UR7, 0x1 ;  /* 0x0000000715447c11 */ /* 0x000fe4000f8e08ff */
[-C--:B------:R-:W-:Y:S02]  /*12e0*/  LEA.HI.SX32 R31, R31, R18.reuse, 0x1b ;  /* 0x000000121f1f7211 */ /* 0x080fe400078fdaff */
[----:B------:R-:W-:Y:S01]  /*12f0*/  LEA R67, R23, UR7, 0x1 ;  /* 0x0000000717437c11 */ /* 0x000fe2000f8e08ff */
[C---:B------:R-:W-:Y:S01]  /*1300*/  VIADD R43, R18.reuse, 0x1a0 ;  /* 0x000001a0122b7836 */ /* 0x040fe20000000000 */
[----:B------:R-:W-:Y:S02]  /*1310*/  IADD3 R39, R18, 0x160, RZ ;  /* 0x0000016012277810 */ /* 0x000fe40007ffe0ff */
[----:B------:R-:W-:-:S02]  /*1320*/  LEA.HI.SX32 R3, R3, R18, 0x1b ;  /* 0x0000001203037211 */ /* 0x000fc400078fdaff */
[----:B------:R-:W-:Y:S01]  /*1330*/  LEA R66, R25, UR7, 0x1 ;  /* 0x0000000719427c11 */ /* 0x000fe2000f8e08ff */
[----:B------:R0:W-:Y:S01]  /*1340*/  STS.U16 [R69], R0 ;  /* 0x0000000045007388 */ /* 0x0001e20000000400 */
[C---:B------:R-:W-:Y:S02]  /*1350*/  IADD3 R41, R18.reuse, 0x180, RZ ;  /* 0x0000018012297810 */ /* 0x040fe40007ffe0ff */
[-C--:B------:R-:W-:Y:S02]  /*1360*/  LEA.HI.SX32 R33, R33, R18.reuse, 0x1b ;  /* 0x0000001221217211 */ /* 0x080fe400078fdaff */
[----:B------:R-:W-:Y:S01]  /*1370*/  LEA R65, R27, UR7, 0x1 ;  /* 0x000000071b417c11 */ /* 0x000fe2000f8e08ff */
[----:B------:R-:W-:Y:S01]  /*1380*/  STS.U16 [R68+0x40], R5 ;  /* 0x0000400544007388 */ /* 0x000fe20000000400 */
[----:B------:R-:W-:Y:S02]  /*1390*/  LEA.HI.SX32 R35, R35, R18, 0x1b ;  /* 0x0000001223237211 */ /* 0x000fe400078fdaff */
[----:B------:R-:W-:Y:S01]  /*13a0*/  LEA R64, R29, UR7, 0x1 ;  /* 0x000000071d407c11 */ /* 0x000fe2000f8e08ff */
[----:B------:R-:W-:Y:S01]  /*13b0*/  STS.U16 [R67+0x80], R4 ;  /* 0x0000800443007388 */ /* 0x000fe20000000400 */
[----:B------:R-:W-:-:S02]  /*13c0*/  IADD3 R45, R18, 0x1c0, RZ ;  /* 0x000001c0122d7810 */ /* 0x000fc40007ffe0ff */
[-C--:B------:R-:W-:Y:S02]  /*13d0*/  LEA.HI.SX32 R37, R37, R18.reuse, 0x1b ;  /* 0x0000001225257211 */ /* 0x080fe400078fdaff */
[----:B------:R-:W-:Y:S01]  /*13e0*/  LEA R63, R31, UR7, 0x1 ;  /* 0x000000071f3f7c11 */ /* 0x000fe2000f8e08ff */
[----:B------:R-:W-:Y:S01]  /*13f0*/  STS.U16 [R66+0xc0], R7 ;  /* 0x0000c00742007388 */ /* 0x000fe20000000400 */
[----:B------:R-:W-:Y:S02]  /*1400*/  IADD3 R47, R18, 0x1e0, RZ ;  /* 0x000001e0122f7810 */ /* 0x000fe40007ffe0ff */
[-C--:B------:R-:W-:Y:S02]  /*1410*/  LEA.HI.SX32 R39, R39, R18.reuse, 0x1b ;  /* 0x0000001227277211 */ /* 0x080fe400078fdaff */
[----:B------:R-:W-:Y:S01]  /*1420*/  LEA R62, R3, UR7, 0x1 ;  /* 0x00000007033e7c11 */ /* 0x000fe2000f8e08ff */
[----:B------:R-:W-:Y:S01]  /*1430*/  STS.U16 [R65+0x100], R6 ;  /* 0x0001000641007388 */ /* 0x000fe20000000400 */
[----:B------:R-:W-:-:S02]  /*1440*/  LEA.HI.SX32 R41, R41, R18, 0x1b ;  /* 0x0000001229297211 */ /* 0x000fc400078fdaff */
[----:B------:R-:W-:Y:S01]  /*1450*/  LEA R61, R33, UR7, 0x1 ;  /* 0x00000007213d7c11 */ /* 0x000fe2000f8e08ff */
[----:B------:R1:W-:Y:S01]  /*1460*/  STS.U16 [R64+0x140], R9 ;  /* 0x0001400940007388 */ /* 0x0003e20000000400 */
[-C--:B------:R-:W-:Y:S02]  /*1470*/  LEA.HI.SX32 R43, R43, R18.reuse, 0x1b ;  /* 0x000000122b2b7211 */ /* 0x080fe400078fdaff */
[----:B------:R-:W-:Y:S01]  /*1480*/  LEA R60, R35, UR7, 0x1 ;  /* 0x00000007233c7c11 */ /* 0x000fe2000f8e08ff */
[----:B------:R-:W-:Y:S01]  /*1490*/  STS.U16 [R63+0x180], R8 ;  /* 0x000180083f007388 */ /* 0x000fe20000000400 */
[-C--:B------:R-:W-:Y:S02]  /*14a0*/  LEA.HI.SX32 R45, R45, R18.reuse, 0x1b ;  /* 0x000000122d2d7211 */ /* 0x080fe400078fdaff */
[----:B------:R-:W-:Y:S01]  /*14b0*/  LEA R59, R37, UR7, 0x1 ;  /* 0x00000007253b7c11 */ /* 0x000fe2000f8e08ff */
[----:B------:R1:W-:Y:S01]  /*14c0*/  STS.U16 [R62+0x1c0], R11 ;  /* 0x0001c00b3e007388 */ /* 0x0003e20000000400 */
[----:B------:R-:W-:-:S02]  /*14d0*/  LEA.HI.SX32 R47, R47, R18, 0x1b ;  /* 0x000000122f2f7211 */ /* 0x000fc400078fdaff */
[----:B------:R-:W-:Y:S01]  /*14e0*/  LEA R58, R39, UR7, 0x1 ;  /* 0x00000007273a7c11 */ /* 0x000fe2000f8e08ff */
[----:B------:R-:W-:Y:S01]  /*14f0*/  STS.U16 [R61+0x200], R10 ;  /* 0x0002000a3d007388 */ /* 0x000fe20000000400 */
[----:B------:R-:W-:Y:S02]  /*1500*/  LEA R57, R41, UR7, 0x1 ;  /* 0x0000000729397c11 */ /* 0x000fe4000f8e08ff */
[----:B------:R-:W-:Y:S01]  /*1510*/  LEA R56, R43, UR7, 0x1 ;  /* 0x000000072b387c11 */ /* 0x000fe2000f8e08ff */
[----:B------:R1:W-:Y:S01]  /*1520*/  STS.U16 [R60+0x240], R13 ;  /* 0x0002400d3c007388 */ /* 0x0003e20000000400 */
[----:B------:R-:W-:Y:S01]  /*1530*/  LEA R55, R45, UR7, 0x1 ;  /* 0x000000072d377c11 */ /* 0x000fe2000f8e08ff */
[----:B0-----:R-:W-:Y:S01]  /*1540*/  IMAD R0, R70, 0x10, R49 ;  /* 0x0000001046007824 */ /* 0x001fe200078e0231 */
[----:B------:R-:W-:-:S03]  /*1550*/  LEA R54, R47, UR7, 0x1 ;  /* 0x000000072f367c11 */ /* 0x000fc6000f8e08ff */
[C---:B-1----:R-:W-:Y:S01]  /*1560*/  VIADD R9, R0.reuse, 0x3 ;  /* 0x0000000300097836 */ /* 0x042fe20000000000 */
[C---:B------:R-:W-:Y:S01]  /*1570*/  IADD3 R3, R0.reuse, 0x1, RZ ;  /* 0x0000000100037810 */ /* 0x040fe20007ffe0ff */
[C---:B------:R-:W-:Y:S01]  /*1580*/  VIADD R21, R0.reuse, 0x9 ;  /* 0x0000000900157836 */ /* 0x040fe20000000000 */
[C---:B------:R-:W-:Y:S01]  /*1590*/  IADD3 R7, R0.reuse, 0x2, RZ ;  /* 0x0000000200077810 */ /* 0x040fe20007ffe0ff */
[C---:B------:R-:W-:Y:S01]  /*15a0*/  VIADD R27, R0.reuse, 0xc ;  /* 0x0000000c001b7836 */ /* 0x040fe20000000000 */
[C---:B------:R-:W-:Y:S01]  /*15b0*/  IADD3 R11, R0.reuse, 0x4, RZ ;  /* 0x00000004000b7810 */ /* 0x040fe20007ffe0ff */
[C---:B------:R-:W-:Y:S01]  /*15c0*/  VIADD R33, R0.reuse, 0xf ;  /* 0x0000000f00217836 */ /* 0x040fe20000000000 */
        /* <DEDUP_REMOVED lines=16> */
[----:B------:R-:W-:Y:S02]  /*16d0*/  LEA.HI.SX32 R33, R33, R0, 0x1b ;  /* 0x0000000021217211 */ /* 0x000fe400078fdaff */
[----:B------:R-:W-:Y:S02]  /*16e0*/  LEA R162, R6, UR7, 0x1 ;  /* 0x0000000706a27c11 */ /* 0x000fe4000f8e08ff */
[----:B------:R-:W-:Y:S02]  /*16f0*/  LEA R155, R7, UR7, 0x1 ;  /* 0x00000007079b7c11 */ /* 0x000fe4000f8e08ff */
[----:B------:R-:W-:Y:S02]  /*1700*/  LEA R151, R9, UR7, 0x1 ;  /* 0x0000000709977c11 */ /* 0x000fe4000f8e08ff */
[----:B------:R-:W-:-:S02]  /*1710*/  LEA R148, R11, UR7, 0x1 ;  /* 0x000000070b947c11 */ /* 0x000fc4000f8e08ff */
[----:B------:R-:W-:Y:S02]  /*1720*/  LEA R147, R13, UR7, 0x1 ;  /* 0x000000070d937c11 */ /* 0x000fe4000f8e08ff */
[----:B------:R-:W-:Y:S02]  /*1730*/  LEA R143, R21, UR7, 0x1 ;  /* 0x00000007158f7c11 */ /* 0x000fe4000f8e08ff */
[----:B------:R-:W-:Y:S02]  /*1740*/  LEA R142, R23, UR7, 0x1 ;  /* 0x00000007178e7c11 */ /* 0x000fe4000f8e08ff */
[----:B------:R-:W-:Y:S02]  /*1750*/  LEA R141, R25, UR7, 0x1 ;  /* 0x00000007198d7c11 */ /* 0x000fe4000f8e08ff */
[----:B------:R-:W-:Y:S02]  /*1760*/  LEA R140, R27, UR7, 0x1 ;  /* 0x000000071b8c7c11 */ /* 0x000fe4000f8e08ff */
[----:B------:R-:W-:-:S02]  /*1770*/  LEA R137, R29, UR7, 0x1 ;  /* 0x000000071d897c11 */ /* 0x000fc4000f8e08ff */
[----:B------:R-:W-:Y:S02]  /*1780*/  LEA R161, R31, UR7, 0x1 ;  /* 0x000000071fa17c11 */ /* 0x000fe4000f8e08ff */
[----:B------:R-:W-:Y:S02]  /*1790*/  LEA R160, R33, UR7, 0x1 ;  /* 0x0000000721a07c11 */ /* 0x000fe4000f8e08ff */
[----:B------:R-:W-:-:S04]  /*17a0*/  LEA R4, P0, R76, UR19, 0x1 ;  /* 0x000000134c047c11 */ /* 0x000fc8000f8008ff */
[----:B------:R-:W-:Y:S02]  /*17b0*/  LEA.HI.X R5, R76, UR20, R77, 0x1, P0 ;  /* 0x000000144c057c11 */ /* 0x000fe400080f0c4d */
[----:B------:R-:W-:Y:S02]  /*17c0*/  ISETP.GE.AND P0, PT, R158, UR57, PT ;  /* 0x000000399e007c0c */ /* 0x000fe4000bf06270 */
[----:B------:R-:W-:Y:S02]  /*17d0*/  PRMT R35, RZ, 0x7610, R35 ;  /* 0x00007610ff237816 */ /* 0x000fe40000000023 */
[----:B------:R-:W-:Y:S02]  /*17e0*/  PRMT R41, RZ, 0x7610, R41 ;  /* 0x00007610ff297816 */ /* 0x000fe40000000029 */
[----:B------:R-:W-:Y:S02]  /*17f0*/  LEA R2, P1, R76, UR58, 0x1 ;  /* 0x0000003a4c027c11 */ /* 0x000fe4000f8208ff */
[----:B------:R-:W-:-:S02]  /*1800*/  ISETP.GE.AND P2, PT, R157, UR57, PT ;  /* 0x000000399d007c0c */ /* 0x000fc4000bf46270 */
[C---:B------:R-:W-:Y:S02]  /*1810*/  LEA.HI.X R3, R76.reuse, UR21, R77, 0x1, P1 ;  /* 0x000000154c037c11 */ /* 0x040fe400088f0c4d */
        /* <DEDUP_REMOVED lines=8> */
[----:B------:R-:W-:Y:S01]  /*18a0*/  PRMT R39, RZ, 0x7610, R39 ;  /* 0x00007610ff277816 */ /* 0x000fe20000000027 */
[----:B--2---:R-:W-:Y:S04]  /*18b0*/  STS.U16 [R59+0x280], R12 ;  /* 0x0002800c3b007388 */ /* 0x004fe80000000400 */
[----:B---3--:R0:W-:Y:S04]  /*18c0*/  STS.U16 [R58+0x2c0], R15 ;  /* 0x0002c00f3a007388 */ /* 0x0081e80000000400 */
[----:B----4-:R-:W-:Y:S04]  /*18d0*/  STS.U16 [R57+0x300], R14 ;  /* 0x0003000e39007388 */ /* 0x010fe80000000400 */
[----:B-----5:R1:W-:Y:S01]  /*18e0*/  STS.U16 [R56+0x340], R17 ;  /* 0x0003401138007388 */ /* 0x0203e20000000400 */
[----:B0-----:R-:W-:-:S03]  /*18f0*/  VIADD R15, R0, 0x6 ;  /* 0x00000006000f7836 */ /* 0x001fc60000000000 */
[----:B------:R-:W-:Y:S04]  /*1900*/  STS.U16 [R55+0x380], R16 ;  /* 0x0003801037007388 */ /* 0x000fe80000000400 */
[----:B------:R0:W-:Y:S01]  /*1910*/  STS.U16 [R54+0x3c0], R19 ;  /* 0x0003c01336007388 */ /* 0x0001e20000000400 */
[C---:B-1----:R-:W-:Y:S01]  /*1920*/  IADD3 R17, R0.reuse, 0x7, RZ ;  /* 0x0000000700117810 */ /* 0x042fe20007ffe0ff */
[----:B------:R-:W-:Y:S01]  /*1930*/  NOP ;  /* 0x0000000000007918 */ /* 0x000fe20000000000 */
[----:B0-----:R-:W-:Y:S01]  /*1940*/  IADD3 R19, R0, 0x8, RZ ;  /* 0x0000000800137810 */ /* 0x001fe20007ffe0ff */
[----:B------:R-:W-:Y:S01]  /*1950*/  LDS.U16 R129, [R162+0x2] ;  /* 0x00000200a2817984 */ /* 0x000fe20000000400 */
[-C--:B------:R-:W-:Y:S02]  /*1960*/  LEA.HI.SX32 R15, R15, R0.reuse, 0x1b ;  /* 0x000000000f0f7211 */ /* 0x080fe400078fdaff */
[-C--:B------:R-:W-:Y:S01]  /*1970*/  LEA.HI.SX32 R17, R17, R0.reuse, 0x1b ;  /* 0x0000000011117211 */ /* 0x080fe200078fdaff */
[----:B------:R-:W-:Y:S01]  /*1980*/  LDS.U16 R128, [R155+0x4] ;  /* 0x000004009b807984 */ /* 0x000fe20000000400 */
[----:B------:R-:W-:-:S02]  /*1990*/  LEA.HI.SX32 R19, R19, R0, 0x1b ;  /* 0x0000000013137211 */ /* 0x000fc400078fdaff */
[----:B------:R-:W-:Y:S01]  /*19a0*/  LEA.HI.SX32 R0, R0, R0, 0x1b ;  /* 0x0000000000007211 */ /* 0x000fe200078fdaff */
[----:B------:R-:W-:Y:S01]  /*19b0*/  LDS.U16 R127, [R151+0x6] ;  /* 0x00000600977f7984 */ /* 0x000fe20000000400 */
[----:B------:R-:W-:Y:S02]  /*19c0*/  LEA R146, R15, UR7, 0x1 ;  /* 0x000000070f927c11 */ /* 0x000fe4000f8e08ff */
[----:B------:R-:W-:Y:S01]  /*19d0*/  LEA R53, R0, UR7, 0x1 ;  /* 0x0000000700357c11 */ /* 0x000fe2000f8e08ff */
[----:B------:R-:W-:Y:S01]  /*19e0*/  LDS.U16 R126, [R148+0x8] ;  /* 0x00000800947e7984 */ /* 0x000fe20000000400 */
[----:B------:R-:W-:Y:S02]  /*19f0*/  LEA R145, R17, UR7, 0x1 ;  /* 0x0000000711917c11 */ /* 0x000fe4000f8e08ff */
[----:B------:R-:W-:Y:S01]  /*1a00*/  LEA R144, R19, UR7, 0x1 ;  /* 0x0000000713907c11 */ /* 0x000fe2000f8e08ff */
[----:B------:R-:W0:Y:S04]  /*1a10*/  LDS.U16 R130, [R53] ;  /* 0x0000000035827984 */ /* 0x000e280000000400 */
[----:B------:R-:W1:Y:S04]  /*1a20*/  LDS.U16 R125, [R147+0xa] ;  /* 0x00000a00937d7984 */ /* 0x000e680000000400 */
[----:B------:R-:W2:Y:S04]  /*1a30*/  LDS.U16 R124, [R146+0xc] ;  /* 0x00000c00927c7984 */ /* 0x000ea80000000400 */
        /* <DEDUP_REMOVED lines=10> */
[----:B------:R-:W-:-:S05]  /*1ae0*/  PRMT R16, RZ, 0x7610, R16 ;  /* 0x00007610ff107816 */ /* 0x000fca0000000010 */
[----:B------:R-:W3:Y:S01]  /*1af0*/  @!P0 LDG.E.U16 R35, desc[UR24][R4.64+0x40] ;  /* 0x0000401804238981 */ /* 0x000ee2000c1e1500 */
[----:B------:R-:W-:Y:S02]  /*1b00*/  ISETP.GE.AND P0, PT, R150, UR57, PT ;  /* 0x0000003996007c0c */ /* 0x000fe4000bf06270 */
[----:B------:R-:W-:Y:S01]  /*1b10*/  PRMT R14, RZ, 0x7610, R14 ;  /* 0x00007610ff0e7816 */ /* 0x000fe2000000000e */
[----:B------:R-:W4:Y:S01]  /*1b20*/  @!P1 LDG.E.U16 R8, desc[UR24][R4.64] ;  /* 0x0000001804089981 */ /* 0x000f22000c1e1500 */
[----:B------:R-:W-:-:S03]  /*1b30*/  PRMT R12, RZ, 0x7610, R12 ;  /* 0x00007610ff0c7816 */ /* 0x000fc6000000000c */
[----:B------:R-:W5:Y:S04]  /*1b40*/  @!P2 LDG.E.U16 R10, desc[UR24][R4.64+0x80] ;  /* 0x00008018040aa981 */ /* 0x000f68000c1e1500 */
[----:B------:R-:W2:Y:S04]  /*1b50*/  @!P3 LDG.E.U16 R37, desc[UR24][R4.64+0xc0] ;  /* 0x0000c0180425b981 */ /* 0x000ea8000c1e1500 */
[----:B------:R-:W2:Y:S01]  /*1b60*/  @!P0 LDG.E.U16 R41, desc[UR24][R4.64+0x1c0] ;  /* 0x0001c01804298981 */ /* 0x000ea2000c1e1500 */
[----:B------:R-:W-:Y:S02]  /*1b70*/  ISETP.GE.AND P0, PT, R149, UR57, PT ;  /* 0x0000003995007c0c */ /* 0x000fe4000bf06270 */
[----:B------:R-:W-:Y:S01]  /*1b80*/  ISETP.GE.AND P1, PT, R136, UR57, PT ;  /* 0x0000003988007c0c */ /* 0x000fe2000bf26270 */
[----:B------:R-:W2:Y:S01]  /*1b90*/  @!P4 LDG.E.U16 R14, desc[UR24][R4.64+0x180] ;  /* 0x00018018040ec981 */ /* 0x000ea2000c1e1500 */
[----:B------:R-:W-:-:S02]  /*1ba0*/  ISETP.GE.AND P2, PT, R135, UR57, PT ;  /* 0x0000003987007c0c */ /* 0x000fc4000bf46270 */
[----:B------:R-:W-:Y:S01]  /*1bb0*/  ISETP.GE.AND P3, PT, R134, UR57, PT ;  /* 0x0000003986007c0c */ /* 0x000fe2000bf66270 */
[----:B------:R-:W2:Y:S01]  /*1bc0*/  @!P5 LDG.E.U16 R12, desc[UR24][R4.64+0x100] ;  /* 0x00010018040cd981 */ /* 0x000ea2000c1e1500 */
[----:B------:R-:W-:-:S03]  /*1bd0*/  ISETP.GE.AND P4, PT, R133, UR57, PT ;  /* 0x0000003985007c0c */ /* 0x000fc6000bf86270 */
[----:B------:R-:W2:Y:S04]  /*1be0*/  @!P6 LDG.E.U16 R39, desc[UR24][R4.64+0x140] ;  /* 0x000140180427e981 */ /* 0x000ea8000c1e1500 */
[----:B------:R-:W2:Y:S01]  /*1bf0*/  @!P0 LDG.E.U16 R16, desc[UR24][R4.64+0x200] ;  /* 0x0002001804108981 */ /* 0x000ea2000c1e1500 */
[----:B------:R-:W-:Y:S02]  /*1c00*/  ISETP.GE.AND P0, PT, R159, UR57, PT ;  /* 0x000000399f007c0c */ /* 0x000fe4000bf06270 */
[----:B------:R-:W-:Y:S02]  /*1c10*/  ISETP.GE.AND P5, PT, R132, UR57, PT ;  /* 0x0000003984007c0c */ /* 0x000fe4000bfa6270 */
[----:B------:R-:W-:Y:S02]  /*1c20*/  ISETP.GE.AND P6, PT, R131, UR57, PT ;  /* 0x0000003983007c0c */ /* 0x000fe4000bfc6270 */
[----:B------:R-:W-:-:S02]  /*1c30*/  PRMT R43, RZ, 0x7610, R43 ;  /* 0x00007610ff2b7816 */ /* 0x000fc4000000002b */
[----:B------:R-:W-:Y:S02]  /*1c40*/  PRMT R18, RZ, 0x7610, R18 ;  /* 0x00007610ff127816 */ /* 0x000fe40000000012 */
[----:B------:R-:W-:Y:S02]  /*1c50*/  PRMT R45, RZ, 0x7610, R45 ;  /* 0x00007610ff2d7816 */ /* 0x000fe4000000002d */
[----:B------:R-:W-:Y:S01]  /*1c60*/  PRMT R20, RZ, 0x7610, R20 ;  /* 0x00007610ff147816 */ /* 0x000fe20000000014 */
[----:B------:R-:W2:Y:S01]  /*1c70*/  @!P0 LDG.E.U16 R43, desc[UR24][R4.64+0x240] ;  /* 0x00024018042b8981 */ /* 0x000ea2000c1e1500 */
[----:B------:R-:W-:Y:S02]  /*1c80*/  PRMT R47, RZ, 0x7610, R47 ;  /* 0x00007610ff2f7816 */ /* 0x000fe4000000002f */
        /* <DEDUP_REMOVED lines=8> */
[----:B------:R-:W-:-:S02]  /*1d10*/  P2R R29, PR, RZ, 0x1 ;  /* 0x00000001ff1d7803 */ /* 0x000fc40000000000 */
[----:B------:R-:W-:Y:S02]  /*1d20*/  ISETP.GE.AND P0, PT, R76, UR57, PT ;  /* 0x000000394c007c0c */ /* 0x000fe4000bf06270 */
[----:B------:R-:W-:Y:S02]  /*1d30*/  PRMT R24, RZ, 0x7610, R24 ;  /* 0x00007610ff187816 */ /* 0x000fe40000000018 */
[----:B------:R-:W-:Y:S02]  /*1d40*/  P2R R27, PR, RZ, 0x2 ;  /* 0x00000002ff1b7803 */ /* 0x000fe40000000000 */
[----:B------:R-:W-:Y:S02]  /*1d50*/  ISETP.GE.AND P1, PT, R158, UR57, PT ;  /* 0x000000399e007c0c */ /* 0x000fe4000bf26270 */
        /* <DEDUP_REMOVED lines=12> */
[----:B---3--:R-:W-:Y:S04]  /*1e20*/  STS.U16 [R68+0x40], R35 ;  /* 0x0000402344007388 */ /* 0x008fe80000000400 */
        /* <DEDUP_REMOVED lines=13> */
[----:B------:R-:W-:Y:S01]  /*1f00*/  STS.U16 [R54+0x3c0], R49 ;  /* 0x0003c03136007388 */ /* 0x000fe20000000400 */
[----:B------:R-:W-:-:S03]  /*1f10*/  NOP ;  /* 0x0000000000007918 */ /* 0x000fc60000000000 */
[----:B------:R-:W4:Y:S04]  /*1f20*/  LDS.U16 R11, [R53] ;  /* 0x00000000350b7984 */ /* 0x000f280000000400 */
[----:B------:R-:W-:Y:S04]  /*1f30*/  LDS.U16 R12, [R162+0x2] ;  /* 0x00000200a20c7984 */ /* 0x000fe80000000400 */
[----:B------:R-:W5:Y:S04]  /*1f40*/  LDS.U16 R13, [R155+0x4] ;  /* 0x000004009b0d7984 */ /* 0x000f680000000400 */
[----:B------:R-:W-:Y:S04]  /*1f50*/  LDS.U16 R14, [R151+0x6] ;  /* 0x00000600970e7984 */ /* 0x000fe80000000400 */
[----:B------:R-:W-:Y:S04]  /*1f60*/  LDS.U16 R15, [R148+0x8] ;  /* 0x00000800940f7984 */ /* 0x000fe80000000400 */
[----:B------:R-:W5:Y:S04]  /*1f70*/  LDS.U16 R16, [R147+0xa] ;  /* 0x00000a0093107984 */ /* 0x000f680000000400 */
[----:B------:R-:W5:Y:S04]  /*1f80*/  LDS.U16 R17, [R146+0xc] ;  /* 0x00000c0092117984 */ /* 0x000f680000000400 */
        /* <DEDUP_REMOVED lines=8> */
[----:B------:R0:W0:Y:S01]  /*2010*/  LDS.U16 R0, [R160+0x1e] ;  /* 0x00001e00a0007984 */ /* 0x0000220000000400 */
[----:B------:R-:W-:Y:S01]  /*2020*/  BAR.SYNC.DEFER_BLOCKING 0x0 ;  /* 0x0000000000007b1d */ /* 0x000fe20000010000 */
[----:B--2---:R-:W-:-:S05]  /*2030*/  PRMT R20, RZ, 0x7610, R20 ;  /* 0x00007610ff147816 */ /* 0x004fca0000000014 */
        /* <DEDUP_REMOVED lines=16> */
[----:B------:R-:W-:-:S09]  /*2140*/  ISETP.GE.AND P1, PT, R150, UR57, PT ;  /* 0x0000003996007c0c */ /* 0x000fd2000bf26270 */
[----:B------:R-:W3:Y:S01]  /*2150*/  @!P0 LDG.E.U16 R26, desc[UR24][R2.64+0x180] ;  /* 0x00018018021a8981 */ /* 0x000ee2000c1e1500 */
[----:B------:R-:W-:-:S03]  /*2160*/  ISETP.GE.AND P0, PT, R149, UR57, PT ;  /* 0x0000003995007c0c */ /* 0x000fc6000bf06270 */
[----:B------:R-:W3:Y:S01]  /*2170*/  @!P1 LDG.E.U16 R25, desc[UR24][R2.64+0x1c0] ;  /* 0x0001c01802199981 */ /* 0x000ee2000c1e1500 */
[----:B------:R-:W-:-:S09]  /*2180*/  ISETP.NE.AND P1, PT, R27, RZ, PT ;  /* 0x000000ff1b00720c */ /* 0x000fd20003f25270 */
[----:B------:R-:W3:Y:S01]  /*2190*/  @!P0 LDG.E.U16 R28, desc[UR24][R2.64+0x200] ;  /* 0x00020018021c8981 */ /* 0x000ee2000c1e1500 */
[----:B------:R-:W-:Y:S02]  /*21a0*/  ISETP.NE.AND P0, PT, R29, RZ, PT ;  /* 0x000000ff1d00720c */ /* 0x000fe40003f05270 */
[----:B------:R-:W-:Y:S01]  /*21b0*/  PRMT R27, RZ, 0x7610, R27 ;  /* 0x00007610ff1b7816 */ /* 0x000fe2000000001b */
[----:B------:R-:W3:Y:S01]  /*21c0*/  @!P1 LDG.E.U16 R30, desc[UR24][R2.64+0x280] ;  /* 0x00028018021e9981 */ /* 0x000ee2000c1e1500 */
[----:B------:R-:W-:-:S06]  /*21d0*/  PRMT R29, RZ, 0x7610, R29 ;  /* 0x00007610ff1d7816 */ /* 0x000fcc000000001d */
[----:B------:R-:W3:Y:S04]  /*21e0*/  @!P2 LDG.E.U16 R29, desc[UR24][R2.64+0x2c0] ;  /* 0x0002c018021da981 */ /* 0x000ee8000c1e1500 */
[----:B------:R-:W3:Y:S04]  /*21f0*/  @!P0 LDG.E.U16 R27, desc[UR24][R2.64+0x240] ;  /* 0x00024018021b8981 */ /* 0x000ee8000c1e1500 */
        /* <DEDUP_REMOVED lines=12> */
[----:B------:R1:W-:Y:S04]  /*22c0*/  STL [R1], R137 ;  /* 0x0000008901007387 */ /* 0x0003e80000100800 */
[----:B0-----:R0:W-:Y:S04]  /*22d0*/  STL [R1+0x14c], R130 ;  /* 0x00014c8201007387 */ /* 0x0011e80000100800 */
[----:B------:R0:W-:Y:S04]  /*22e0*/  STL [R1+0x148], R129 ;  /* 0x0001488101007387 */ /* 0x0001e80000100800 */
[----:B------:R0:W-:Y:S04]  /*22f0*/  STL [R1+0x144], R128 ;  /* 0x0001448001007387 */ /* 0x0001e80000100800 */
[----:B------:R0:W-:Y:S04]  /*2300*/  STL [R1+0x140], R127 ;  /* 0x0001407f01007387 */ /* 0x0001e80000100800 */
[----:B------:R0:W-:Y:S04]  /*2310*/  STL [R1+0x13c], R126 ;  /* 0x00013c7e01007387 */ /* 0x0001e80000100800 */
[----:B-1----:R0:W-:Y:S04]  /*2320*/  STL [R1+0x138], R125 ;  /* 0x0001387d01007387 */ /* 0x0021e80000100800 */
[----:B------:R0:W-:Y:S01]  /*2330*/  STL [R1+0x134], R124 ;  /* 0x0001347c01007387 */ /* 0x0001e20000100800 */
[----:B----4-:R-:W-:-:S03]  /*2340*/  SHF.L.U32 R11, R11, 0x10, RZ ;  /* 0x000000100b0b7819 */ /* 0x010fc600000006ff */
        /* <DEDUP_REMOVED lines=11> */
[----:B-----5:R-:W-:Y:S01]  /*2400*/  IMAD.U32 R13, R13, 0x10000, RZ ;  /* 0x000100000d0d7824 */ /* 0x020fe200078e00ff */
[----:B------:R-:W-:Y:S01]  /*2410*/  SHF.L.U32 R12, R12, 0x10, RZ ;  /* 0x000000100c0c7819 */ /* 0x000fe200000006ff */
[----:B------:R-:W-:Y:S01]  /*2420*/  IMAD.U32 R16, R16, 0x10000, RZ ;  /* 0x0001000010107824 */ /* 0x000fe200078e00ff */
        /* <DEDUP_REMOVED lines=8> */
[----:B------:R-:W-:Y:S01]  /*24b0*/  USHF.R.S32.HI UR50, URZ, 0x1f, UR49 ;  /* 0x0000001f3f327899 */ /* 0x000fe20008011431 */
        /* <DEDUP_REMOVED lines=8> */
[----:B--2---:R0:W-:Y:S04]  /*2540*/  STS.U16 [R69], R24 ;  /* 0x0000001845007388 */ /* 0x0041e80000000400 */
[----:B------:R0:W-:Y:S04]  /*2550*/  STS.U16 [R68+0x40], R19 ;  /* 0x0000401344007388 */ /* 0x0001e80000000400 */
[----:B---3--:R0:W-:Y:S04]  /*2560*/  STS.U16 [R67+0x80], R20 ;  /* 0x0000801443007388 */ /* 0x0081e80000000400 */
        /* <DEDUP_REMOVED lines=46> */
.L_x_1618:
[----:B------:R-:W-:Y:S05]  /*2850*/  BSYNC B0 ;  /* 0x0000000000007941 */ /* 0x000fea0003800000 */
.L_x_1617:
        /* <DEDUP_REMOVED lines=36> */
.L_x_1620:
[----:B------:R-:W-:Y:S05]  /*2aa0*/  BSYNC B0 ;  /* 0x0000000000007941 */ /* 0x000fea0003800000 */
.L_x_1619:
[----:B------:R-:W-:Y:S01]  /*2ab0*/  SHF.L.U32 R10, R10, 0x10, RZ ;  /* 0x000000100a0a7819 */ /* 0x000fe200000006ff */
[----:B------:R-:W-:Y:S01]  /*2ac0*/  BSSY B0, `(.L_x_1621) ;  /* 0x0000023000007945 */ /* 0x000fe20003800000 */
[----:B------:R-:W-:-:S03]  /*2ad0*/  FSETP.GTU.FTZ.AND P4, PT, R45, 20, PT ;  /* 0x41a000002d00780b */ /* 0x000fc60003f9c000 */
[----:B------:R-:W-:Y:S01]  /*2ae0*/  FADD.FTZ R44, R10, UR5 ;  /* 0x000000050a2c7e21 */ /* 0x000fe20008010000 */
[----:B------:R-:W-:Y:S09]  /*2af0*/  @P3 BRA `(.L_x_1622) ;  /* 0x00000000007c3947 */ /* 0x000ff20003800000 */
        /* <DEDUP_REMOVED lines=31> */
.L_x_1622:
[----:B------:R-:W-:Y:S05]  /*2cf0*/  BSYNC B0 ;  /* 0x0000000000007941 */ /* 0x000fea0003800000 */
.L_x_1621:
        /* <DEDUP_REMOVED lines=36> */
.L_x_1624:
[----:B------:R-:W-:Y:S05]  /*2f40*/  BSYNC B0 ;  /* 0x0000000000007941 */ /* 0x000fea0003800000 */
.L_x_1623:
        /* <DEDUP_REMOVED lines=36> */
.L_x_1626:
[----:B------:R-:W-:Y:S05]  /*3190*/  BSYNC B0 ;  /* 0x0000000000007941 */ /* 0x000fea0003800000 */
.L_x_1625:
        /* <DEDUP_REMOVED lines=36> */
.L_x_1628:
[----:B------:R-:W-:Y:S05]  /*33e0*/  BSYNC B0 ;  /* 0x0000000000007941 */ /* 0x000fea0003800000 */
.L_x_1627:
        /* <DEDUP_REMOVED lines=36> */
.L_x_1630:
[----:B------:R-:W-:Y:S05]  /*3630*/  BSYNC B0 ;  /* 0x0000000000007941 */ /* 0x000fea0003800000 */
.L_x_1629:
        /* <DEDUP_REMOVED lines=36> */
.L_x_1632:
[----:B------:R-:W-:Y:S05]  /*3880*/  BSYNC B0 ;  /* 0x0000000000007941 */ /* 0x000fea0003800000 */
.L_x_1631:
        /* <DEDUP_REMOVED lines=36> */
.L_x_1634:
[----:B------:R-:W-:Y:S05]  /*3ad0*/  BSYNC B0 ;  /* 0x0000000000007941 */ /* 0x000fea0003800000 */
.L_x_1633:
        /* <DEDUP_REMOVED lines=36> */
.L_x_1636:
[----:B------:R-:W-:Y:S05]  /*3d20*/  BSYNC B0 ;  /* 0x0000000000007941 */ /* 0x000fea0003800000 */
.L_x_1635:
[----:B------:R-:W-:Y:S01]  /*3d30*/  BSSY B0, `(.L_x_1637) ;  /* 0x0000024000007945 */ /* 0x000fe20003800000 */
[----:B------:R-:W-:Y:S02]  /*3d40*/  FSETP.GTU.FTZ.AND P2, PT, R37, 20, PT ;  /* 0x41a000002500780b */ /* 0x000fe40003f5c000 */
[----:B------:R-:W-:Y:S02]  /*3d50*/  MOV R4, UR49 ;  /* 0x0000003100047c02 */ /* 0x000fe40008000f00 */
[----:B------:R-:W-:Y:S01]  /*3d60*/  MOV R5, UR50 ;  /* 0x0000003200057c02 */ /* 0x000fe20008000f00 */
        /* <DEDUP_REMOVED lines=32> */
.L_x_1638:
[----:B------:R-:W-:Y:S05]  /*3f70*/  BSYNC B0 ;  /* 0x0000000000007941 */ /* 0x000fea0003800000 */
.L_x_1637:
        /* <DEDUP_REMOVED lines=33> */
.L_x_1640:
[----:B------:R-:W-:Y:S05]  /*4190*/  BSYNC B0 ;  /* 0x0000000000007941 */ /* 0x000fea0003800000 */
.L_x_1639:
        /* <DEDUP_REMOVED lines=33> */
.L_x_1642:
[----:B------:R-:W-:Y:S05]  /*43b0*/  BSYNC B0 ;  /* 0x0000000000007941 */ /* 0x000fea0003800000 */
.L_x_1641:
        /* <DEDUP_REMOVED lines=33> */
.L_x_1644:
[----:B------:R-:W-:Y:S05]  /*45d0*/  BSYNC B0 ;  /* 0x0000000000007941 */ /* 0x000fea0003800000 */
.L_x_1643:
        /* <DEDUP_REMOVED lines=33> */
.L_x_1646:
[----:B------:R-:W-:Y:S05]  /*47f0*/  BSYNC B0 ;  /* 0x0000000000007941 */ /* 0x000fea0003800000 */
.L_x_1645:
        /* <DEDUP_REMOVED lines=33> */
.L_x_1648:
[----:B------:R-:W-:Y:S05]  /*4a10*/  BSYNC B0 ;  /* 0x0000000000007941 */ /* 0x000fea0003800000 */
.L_x_1647:
[----:B------:R-:W-:Y:S01]  /*4a20*/  ULDC.64 UR8, c[0x0][0x2a0] ;  /* 0x0000a80000087ab9 */ /* 0x000fe20000000a00 */
[----:B------:R-:W-:Y:S01]  /*4a30*/  ULDC.64 UR10, c[0x0][0x2b0] ;  /* 0x0000ac00000a7ab9 */ /* 0x000fe20000000a00 */
[----:B------:R-:W-:Y:S01]  /*4a40*/  MOV R7, UR8 ;  /* 0x0000000800077c02 */ /* 0x000fe20008000f00 */
[----:B------:R-:W-:Y:S01]  /*4a50*/  UIMAD UR7, UR14, UR8, URZ ;  /* 0x000000080e0772a4 */ /* 0x000fe2000f8e023f */
[----:B------:R-:W-:Y:S01]  /*4a60*/  MOV R3, UR50 ;  /* 0x0000003200037c02 */ /* 0x000fe20008000f00 */
[----:B------:R-:W-:Y:S01]  /*4a70*/  IMAD.U32 R2, RZ, RZ, UR49 ;  /* 0x00000031ff027e24 */ /* 0x000fe2000f8e00ff */
[----:B------:R-:W-:Y:S01]  /*4a80*/  UIADD3 UR30, UR6, -UR30, URZ ;  /* 0x8000001e061e7290 */ /* 0x000fe2000fffe03f */
[----:B------:R-:W-:Y:S01]  /*4a90*/  @!P0 IMAD.WIDE.U32 R4, R7, UR13, R4 ;  /* 0x0000000d07048c25 */ /* 0x000fe2000f8e0004 */
[----:B------:R-:W-:Y:S01]  /*4aa0*/  UIMAD UR7, UR13, UR9, UR7 ;  /* 0x000000090d0772a4 */ /* 0x000fe2000f8e0207 */
[----:B------:R-:W1:Y:S01]  /*4ab0*/  LDS.U16 R109, [R53] ;  /* 0x00000000356d7984 */ /* 0x000e620000000400 */
[----:B------:R-:W-:-:S02]  /*4ac0*/  UIMAD.WIDE.U32 UR28, UR13, UR8, URZ ;  /* 0x000000080d1c72a5 */ /* 0x000fc4000f8e003f */
[----:B------:R-:W-:Y:S02]  /*4ad0*/  UIMAD UR26, UR14, UR10, URZ ;  /* 0x0000000a0e1a72a4 */ /* 0x000fe4000f8e023f */
[----:B------:R-:W-:Y:S01]  /*4ae0*/  IMAD.U32 R9, RZ, RZ, UR10 ;  /* 0x0000000aff097e24 */ /* 0x000fe2000f8e00ff */
[----:B------:R-:W-:Y:S01]  /*4af0*/  ULDC.64 UR8, c[0x0][0x2a8] ;  /* 0x0000aa0000087ab9 */ /* 0x000fe20000000a00 */
[----:B------:R-:W-:Y:S01]  /*4b00*/  @!P0 IADD3 R5, R5, UR7, RZ ;  /* 0x0000000705058c10 */ /* 0x000fe2000fffe0ff */
[----:B------:R-:W-:Y:S01]  /*4b10*/  UIMAD UR32, UR13, UR11, UR26 ;  /* 0x0000000b0d2072a4 */ /* 0x000fe2000f8e021a */
[----:B------:R-:W-:Y:S01]  /*4b20*/  MOV R7, UR8 ;  /* 0x0000000800077c02 */ /* 0x000fe20008000f00 */
[----:B------:R-:W-:Y:S01]  /*4b30*/  @!P0 IMAD.WIDE.U32 R2, R9, UR13, R2 ;  /* 0x0000000d09028c25 */ /* 0x000fe2000f8e0002 */
[----:B------:R-:W-:Y:S01]  /*4b40*/  UIMAD UR31, UR59, UR8, URZ ;  /* 0x000000083b1f72a4 */ /* 0x000fe2000f8e023f */
[----:B------:R-:W2:Y:S01]  /*4b50*/  LDS.U16 R86, [R162+0x2] ;  /* 0x00000200a2567984 */ /* 0x000ea20000000400 */
[----:B------:R-:W-:Y:S01]  /*4b60*/  ULDC.64 UR26, c[0x0][0x2b8] ;  /* 0x0000ae00001a7ab9 */ /* 0x000fe20000000a00 */
[----:B------:R-:W-:Y:S01]  /*4b70*/  UIADD3 UR29, UR29, UR7, URZ ;  /* 0x000000071d1d7290 */ /* 0x000fe2000fffe03f */
[----:B------:R-:W-:Y:S01]  /*4b80*/  @!P0 IMAD.WIDE.U32 R4, R7, UR12, R4 ;  /* 0x0000000c07048c25 */ /* 0x000fe2000f8e0004 */
[----:B------:R-:W-:Y:S01]  /*4b90*/  MOV R7, UR26 ;  /* 0x0000001a00077c02 */ /* 0x000fe20008000f00 */
[----:B------:R-:W-:Y:S01]  /*4ba0*/  UIMAD UR7, UR12, UR9, UR31 ;  /* 0x000000090c0772a4 */ /* 0x000fe2000f8e021f */
[----:B------:R-:W3:Y:S01]  /*4bb0*/  LDS.U16 R85, [R155+0x4] ;  /* 0x000004009b557984 */ /* 0x000ee20000000400 */
[----:B------:R-:W-:Y:S01]  /*4bc0*/  @!P0 VIADD R3, R3, UR32 ;  /* 0x0000002003038c36 */ /* 0x000fe20008000000 */
[----:B------:R-:W-:-:S02]  /*4bd0*/  UIMAD.WIDE.U32 UR10, UR13, UR10, URZ ;  /* 0x0000000a0d0a72a5 */ /* 0x000fc4000f8e003f */
[----:B------:R-:W-:Y:S01]  /*4be0*/  UIMAD.WIDE.U32 UR8, UR12, UR8, UR28 ;  /* 0x000000080c0872a5 */ /* 0x000fe2000f8e001c */
[C---:B------:R-:W-:Y:S01]  /*4bf0*/  @!P0 IADD3 R9, P1, R76.reuse, R4, RZ ;  /* 0x000000044c098210 */ /* 0x040fe20007f3e0ff */
[----:B------:R-:W-:Y:S01]  /*4c00*/  UIMAD UR28, UR59, UR26, URZ ;  /* 0x0000001a3b1c72a4 */ /* 0x000fe2000f8e023f */
[----:B------:R-:W-:Y:S01]  /*4c10*/  @!P0 IMAD.WIDE.U32 R2, R7, UR12, R2 ;  /* 0x0000000c07028c25 */ /* 0x000fe2000f8e0002 */
[----:B------:R-:W-:Y:S01]  /*4c20*/  UIADD3 UR11, UR11, UR32, URZ ;  /* 0x000000200b0b7290 */ /* 0x000fe2000fffe03f */
[C---:B------:R-:W-:Y:S01]  /*4c30*/  @!P0 IADD3.X R12, R77.reuse, UR7, R5, P1, !PT ;  /* 0x000000074d0c8c10 */ /* 0x040fe20008ffe405 */
[----:B------:R-:W-:Y:S01]  /*4c40*/  UIMAD UR32, UR12, UR27, UR28 ;  /* 0x0000001b0c2072a4 */ /* 0x000fe2000f8e021c */
[----:B------:R-:W4:Y:S01]  /*4c50*/  LDS.U16 R84, [R151+0x6] ;  /* 0x0000060097547984 */ /* 0x000f220000000400 */
[----:B------:R-:W-:Y:S01]  /*4c60*/  @!P0 IADD3 R5, P1, R76, R2, RZ ;  /* 0x000000024c058210 */ /* 0x000fe20007f3e0ff */
[----:B------:R-:W-:Y:S01]  /*4c70*/  ULDC.64 UR28, c[0x0][0x318] ;  /* 0x0000c600001c7ab9 */ /* 0x000fe20000000a00 */
[----:B------:R-:W-:Y:S01]  /*4c80*/  UIMAD.WIDE.U32 UR26, UR12, UR26, UR10 ;  /* 0x0000001a0c1a72a5 */ /* 0x000fe2000f8e000a */
[----:B------:R-:W5:Y:S01]  /*4c90*/  LDS.U16 R83, [R148+0x8] ;  /* 0x0000080094537984 */ /* 0x000f620000000400 */
[----:B------:R-:W-:Y:S01]  /*4ca0*/  @!P0 IADD3.X R10, R77, UR32, R3, P1, !PT ;  /* 0x000000204d0a8c10 */ /* 0x000fe20008ffe403 */
[----:B------:R-:W-:-:S02]  /*4cb0*/  UIMAD UR11, UR30, -0x800, URZ ;  /* 0xfffff8001e0b78a4 */ /* 0x000fc4000f8e023f */
[----:B------:R-:W-:Y:S01]  /*4cc0*/  LDS.U16 R82, [R147+0xa] ;  /* 0x00000a0093527984 */ /* 0x000fe20000000400 */
[----:B------:R-:W-:-:S03]  /*4cd0*/  LEA R6, P1, R76, UR28, 0x1 ;  /* 0x0000001c4c067c11 */ /* 0x000fc6000f8208ff */
        /* <DEDUP_REMOVED lines=9> */
[----:B0-----:R-:W0:Y:S01]  /*4d70*/  LDS.U16 R34, [R160+0x1e] ;  /* 0x00001e00a0227984 */ /* 0x001e220000000400 */
[----:B------:R-:W-:Y:S01]  /*4d80*/  USHF.R.S32.HI UR10, URZ, 0x1f, UR11 ;  /* 0x0000001f3f0a7899 */ /* 0x000fe2000801140b */
[C---:B------:R-:W-:Y:S01]  /*4d90*/  LEA.HI.X R7, R76.reuse, UR29, R77, 0x1, P1 ;  /* 0x0000001d4c077c11 */ /* 0x040fe200088f0c4d */
[----:B------:R-:W-:Y:S01]  /*4da0*/  UIADD3 UR33, UP0, UR11, UR8, URZ ;  /* 0x000000080b217290 */ /* 0x000fe2000ff1e03f */
[C---:B------:R-:W-:Y:S01]  /*4db0*/  @!P0 LEA R2, P1, R9.reuse, UR28, 0x1 ;  /* 0x0000001c09028c11 */ /* 0x040fe2000f8208ff */
[----:B------:R-:W-:Y:S01]  /*4dc0*/  ULDC.64 UR30, c[0x0][0x308] ;  /* 0x0000c200001e7ab9 */ /* 0x000fe20000000a00 */
[----:B------:R-:W5:Y:S01]  /*4dd0*/  LDL.LU R114, [R1+0x10c] ;  /* 0x00010c0001727983 */ /* 0x000f620000300800 */
[----:B------:R-:W-:Y:S01]  /*4de0*/  UIADD3.X UR7, UR10, UR7, UR9, UP0, !UPT ;  /* 0x000000070a077290 */ /* 0x000fe200087fe409 */
[----:B------:R-:W-:Y:S01]  /*4df0*/  LEA R8, P2, R76, UR30, 0x1 ;  /* 0x0000001e4c087c11 */ /* 0x000fe2000f8408ff */
[----:B------:R-:W-:Y:S01]  /*4e00*/  UIADD3 UR8, UP1, UR11, UR26, URZ ;  /* 0x0000001a0b087290 */ /* 0x000fe2000ff3e03f */
[----:B------:R-:W-:-:S02]  /*4e10*/  @!P0 LEA.HI.X R3, R9, UR29, R12, 0x1, P1 ;  /* 0x0000001d09038c11 */ /* 0x000fc400088f0c0c */
[----:B------:R-:W-:Y:S01]  /*4e20*/  MOV R11, UR33 ;  /* 0x00000021000b7c02 */ /* 0x000fe20008000f00 */
[----:B------:R-:W-:Y:S01]  /*4e30*/  UIADD3.X UR26, UR10, UR32, UR27, UP1, !UPT ;  /* 0x000000200a1a7290 */ /* 0x000fe20008ffe41b */
[----:B------:R-:W-:Y:S01]  /*4e40*/  ISETP.GE.AND P1, PT, R154, UR57, PT ;  /* 0x000000399a007c0c */ /* 0x000fe2000bf26270 */
[----:B------:R-:W-:Y:S01]  /*4e50*/  IMAD.U32 R13, RZ, RZ, UR8 ;  /* 0x00000008ff0d7e24 */ /* 0x000fe2000f8e00ff */
[----:B------:R-:W-:Y:S02]  /*4e60*/  LEA.HI.X R0, R76, UR31, R77, 0x1, P2 ;  /* 0x0000001f4c007c11 */ /* 0x000fe400090f0c4d */
[----:B------:R-:W-:Y:S02]  /*4e70*/  LEA R6, P2, R11, R6, 0x1 ;  /* 0x000000060b067211 */ /* 0x000fe400078408ff */
[----:B------:R-:W-:Y:S02]  /*4e80*/  MOV R14, UR7 ;  /* 0x00000007000e7c02 */ /* 0x000fe40008000f00 */
[----:B------:R-:W-:-:S02]  /*4e90*/  PRMT R12, RZ, 0x7610, R12 ;  /* 0x00007610ff0c7816 */ /* 0x000fc4000000000c */
[----:B------:R-:W-:Y:S01]  /*4ea0*/  LEA.HI.X R7, R11, R7, R14, 0x1, P2 ;  /* 0x000000070b077211 */ /* 0x000fe200010f0c0e */
[----:B------:R-:W-:Y:S01]  /*4eb0*/  BAR.SYNC.DEFER_BLOCKING 0x0 ;  /* 0x0000000000007b1d */ /* 0x000fe20000010000 */
[----:B------:R-:W-:Y:S02]  /*4ec0*/  PRMT R17, RZ, 0x7610, R17 ;  /* 0x00007610ff117816 */ /* 0x000fe40000000011 */
[----:B------:R-:W-:Y:S02]  /*4ed0*/  PRMT R16, RZ, 0x7610, R16 ;  /* 0x00007610ff107816 */ /* 0x000fe40000000010 */
[----:B------:R-:W-:Y:S02]  /*4ee0*/  @!P0 LEA R4, P3, R5, UR30, 0x1 ;  /* 0x0000001e05048c11 */ /* 0x000fe4000f8608ff */
[----:B------:R-:W-:Y:S02]  /*4ef0*/  LEA R8, P4, R13, R8, 0x1 ;  /* 0x000000080d087211 */ /* 0x000fe400078808ff */
[----:B------:R-:W-:-:S02]  /*4f00*/  MOV R15, UR26 ;  /* 0x0000001a000f7c02 */ /* 0x000fc40008000f00 */
[----:B------:R-:W-:Y:S02]  /*4f10*/  ISETP.GE.AND P5, PT, R152, UR57, PT ;  /* 0x0000003998007c0c */ /* 0x000fe4000bfa6270 */
[----:B------:R-:W-:Y:S02]  /*4f20*/  ISETP.GE.AND P6, PT, R153, UR57, PT ;  /* 0x0000003999007c0c */ /* 0x000fe4000bfc6270 */
[----:B------:R-:W-:Y:S02]  /*4f30*/  PRMT R19, RZ, 0x7610, R19 ;  /* 0x00007610ff137816 */ /* 0x000fe40000000013 */
[----:B------:R-:W-:Y:S02]  /*4f40*/  PRMT R18, RZ, 0x7610, R18 ;  /* 0x00007610ff127816 */ /* 0x000fe40000000012 */
[----:B------:R-:W-:Y:S02]  /*4f50*/  PRMT R21, RZ, 0x7610, R21 ;  /* 0x00007610ff157816 */ /* 0x000fe40000000015 */
[----:B------:R-:W-:-:S02]  /*4f60*/  PRMT R20, RZ, 0x7610, R20 ;  /* 0x00007610ff147816 */ /* 0x000fc40000000014 */
[----:B------:R-:W-:Y:S01]  /*4f70*/  PRMT R23, RZ, 0x7610, R23 ;  /* 0x00007610ff177816 */ /* 0x000fe20000000017 */
[----:B------:R-:W5:Y:S01]  /*4f80*/  @!P1 LDG.E.U16 R12, desc[UR24][R6.64+-0xf00] ;  /* 0xfff10018060c9981 */ /* 0x000f62000c1e1500 */
[----:B------:R-:W-:Y:S02]  /*4f90*/  ISETP.GE.AND P1, PT, R150, UR57, PT ;  /* 0x0000003996007c0c */ /* 0x000fe4000bf26270 */
[----:B------:R-:W-:Y:S02]  /*4fa0*/  PRMT R22, RZ, 0x7610, R22 ;  /* 0x00007610ff167816 */ /* 0x000fe40000000016 */
[----:B------:R-:W-:Y:S02]  /*4fb0*/  PRMT R25, RZ, 0x7610, R25 ;  /* 0x00007610ff197816 */ /* 0x000fe40000000019 */
[----:B------:R-:W-:Y:S02]  /*4fc0*/  PRMT R27, RZ, 0x7610, R27 ;  /* 0x00007610ff1b7816 */ /* 0x000fe4000000001b */
[----:B------:R-:W-:-:S02]  /*4fd0*/  PRMT R87, RZ, 0x7610, R87 ;  /* 0x00007610ff577816 */ /* 0x000fc40000000057 */
[----:B------:R-:W-:Y:S02]  /*4fe0*/  PRMT R89, RZ, 0x7610, R89 ;  /* 0x00007610ff597816 */ /* 0x000fe40000000059 */
[----:B------:R-:W-:Y:S01]  /*4ff0*/  PRMT R88, RZ, 0x7610, R88 ;  /* 0x00007610ff587816 */ /* 0x000fe20000000058 */
[----:B------:R-:W5:Y:S01]  /*5000*/  @!P1 LDG.E.U16 R17, desc[UR24][R6.64+-0xe40] ;  /* 0xfff1c01806119981 */ /* 0x000f62000c1e1500 */
[----:B------:R-:W-:Y:S01]  /*5010*/  ISETP.GE.AND P1, PT, R149, UR57, PT ;  /* 0x0000003995007c0c */ /* 0x000fe2000bf26270 */
[----:B-1----:R-:W-:Y:S01]  /*5020*/  IMAD.U32 R109, R109, 0x10000, RZ ;  /* 0x000100006d6d7824 */ /* 0x002fe200078e00ff */
[----:B------:R-:W-:Y:S02]  /*5030*/  @!P0 LEA.HI.X R5, R5, UR31, R10, 0x1, P3 ;  /* 0x0000001f05058c11 */ /* 0x000fe400098f0c0a */
[----:B--2---:R-:W-:Y:S02]  /*5040*/  SHF.L.U32 R86, R86, 0x10, RZ ;  /* 0x0000001056567819 */ /* 0x004fe400000006ff */
[----:B---3--:R-:W-:-:S02]  /*5050*/  SHF.L.U32 R85, R85, 0x10, RZ ;  /* 0x0000001055557819 */ /* 0x008fc400000006ff */
[----:B----4-:R-:W-:Y:S02]  /*5060*/  SHF.L.U32 R84, R84, 0x10, RZ ;  /* 0x0000001054547819 */ /* 0x010fe400000006ff */
[----:B-----5:R-:W-:Y:S01]  /*5070*/  SHF.L.U32 R83, R83, 0x10, RZ ;  /* 0x0000001053537819 */ /* 0x020fe200000006ff */
[----:B------:R-:W-:Y:S01]  /*5080*/  IMAD.U32 R81, R81, 0x10000, RZ ;  /* 0x0001000051517824 */ /* 0x000fe200078e00ff */
[----:B------:R-:W-:Y:S01]  /*5090*/  ISETP.GE.AND P2, PT, R157, UR57, PT ;  /* 0x000000399d007c0c */ /* 0x000fe2000bf46270 */
[----:B------:R-:W2:Y:S01]  /*50a0*/  @!P1 LDG.E.U16 R16, desc[UR24][R6.64+-0xe00] ;  /* 0xfff2001806109981 */ /* 0x000ea2000c1e1500 */
[----:B------:R-:W-:Y:S01]  /*50b0*/  ISETP.GE.AND P1, PT, R159, UR57, PT ;  /* 0x000000399f007c0c */ /* 0x000fe2000bf26270 */
[----:B------:R-:W-:Y:S01]  /*50c0*/  IMAD.U32 R82, R82, 0x10000, RZ ;  /* 0x0001000052527824 */ /* 0x000fe200078e00ff */
[----:B------:R-:W-:Y:S02]  /*50d0*/  LEA.HI.X R9, R13, R0, R15, 0x1, P4 ;  /* 0x000000000d097211 */ /* 0x000fe400020f0c0f */
[----:B------:R-:W-:-:S02]  /*50e0*/  SHF.L.U32 R80, R80, 0x10, RZ ;  /* 0x0000001050507819 */ /* 0x000fc400000006ff */
[----:B------:R-:W-:Y:S02]  /*50f0*/  SHF.L.U32 R79, R79, 0x10, RZ ;  /* 0x000000104f4f7819 */ /* 0x000fe400000006ff */
[----:B------:R-:W-:Y:S02]  /*5100*/  SHF.L.U32 R78, R78, 0x10, RZ ;  /* 0x000000104e4e7819 */ /* 0x000fe400000006ff */
[----:B------:R-:W-:Y:S01]  /*5110*/  SHF.L.U32 R74, R74, 0x10, RZ ;  /* 0x000000104a4a7819 */ /* 0x000fe200000006ff */
[----:B------:R-:W-:Y:S01]  /*5120*/  IMAD.U32 R75, R75, 0x10000, RZ ;  /* 0x000100004b4b7824 */ /* 0x000fe200078e00ff */
[----:B------:R-:W-:Y:S01]  /*5130*/  ISETP.GE.AND P3, PT, R156, UR57, PT ;  /* 0x000000399c007c0c */ /* 0x000fe2000bf66270 */
[----:B------:R-:W3:Y:S01]  /*5140*/  @!P1 LDG.E.U16 R19, desc[UR24][R6.64+-0xdc0] ;  /* 0xfff2401806139981 */ /* 0x000ee2000c1e1500 */
[----:B------:R-:W-:Y:S02]  /*5150*/  ISETP.GE.AND P4, PT, R158, UR57, PT ;  /* 0x000000399e007c0c */ /* 0x000fe4000bf86270 */
[----:B------:R-:W-:Y:S01]  /*5160*/  SHF.L.U32 R73, R73, 0x10, RZ ;  /* 0x0000001049497819 */ /* 0x000fe200000006ff */
[----:B------:R-:W-:Y:S01]  /*5170*/  IMAD.U32 R72, R72, 0x10000, RZ ;  /* 0x0001000048487824 */ /* 0x000fe200078e00ff */
[----:B------:R-:W-:-:S02]  /*5180*/  PRMT R10, RZ, 0x7610, R10 ;  /* 0x00007610ff0a7816 */ /* 0x000fc4000000000a */
[----:B------:R-:W-:Y:S02]  /*5190*/  SHF.L.U32 R35, R35, 0x10, RZ ;  /* 0x0000001023237819 */ /* 0x000fe400000006ff */
[----:B0-----:R-:W-:Y:S01]  /*51a0*/  SHF.L.U32 R34, R34, 0x10, RZ ;  /* 0x0000001022227819 */ /* 0x001fe200000006ff */
[----:B------:R-:W0:Y:S01]  /*51b0*/  S2UR UR8, SR_CgaCtaId ;  /* 0x00000000000879c3 */ /* 0x000e220000008800 */
[----:B------:R-:W-:Y:S01]  /*51c0*/  PRMT R13, RZ, 0x7610, R13 ;  /* 0x00007610ff0d7816 */ /* 0x000fe2000000000d */
[----:B------:R-:W4:Y:S01]  /*51d0*/  @!P2 LDG.E.U16 R10, desc[UR24][R6.64+-0xf80] ;  /* 0xfff08018060aa981 */ /* 0x000f22000c1e1500 */
[----:B------:R-:W-:Y:S01]  /*51e0*/  PRMT R11, RZ, 0x7610, R11 ;  /* 0x00007610ff0b7816 */ /* 0x000fe2000000000b */
[----:B------:R-:W-:Y:S01]  /*51f0*/  UMOV UR7, 0x400 ;  /* 0x0000040000077882 */ /* 0x000fe20000000000 */
[----:B------:R-:W-:Y:S01]  /*5200*/  PRMT R0, RZ, 0x7610, R0 ;  /* 0x00007610ff007816 */ /* 0x000fe20000000000 */
[----:B------:R-:W-:Y:S01]  /*5210*/  ULDC.64 UR26, c[0x0][0x398] ;  /* 0x0000e600001a7ab9 */ /* 0x000fe20000000a00 */
[----:B------:R-:W-:Y:S01]  /*5220*/  PRMT R14, RZ, 0x7610, R14 ;  /* 0x00007610ff0e7816 */ /* 0x000fe2000000000e */
[----:B------:R-:W5:Y:S01]  /*5230*/  @!P3 LDG.E.U16 R13, desc[UR24][R6.64+-0xf40] ;  /* 0xfff0c018060db981 */ /* 0x000f62000c1e1500 */
[----:B------:R-:W-:-:S02]  /*5240*/  PRMT R15, RZ, 0x7610, R15 ;  /* 0x00007610ff0f7816 */ /* 0x000fc4000000000f */
[----:B------:R-:W-:Y:S01]  /*5250*/  ISETP.GE.AND P1, PT, R136, UR57, PT ;  /* 0x0000003988007c0c */ /* 0x000fe2000bf26270 */
[----:B------:R-:W2:Y:S01]  /*5260*/  @!P4 LDG.E.U16 R11, desc[UR24][R6.64+-0xfc0] ;  /* 0xfff04018060bc981 */ /* 0x000ea2000c1e1500 */
[----:B------:R-:W-:Y:S02]  /*5270*/  ISETP.GE.AND P2, PT, R135, UR57, PT ;  /* 0x0000003987007c0c */ /* 0x000fe4000bf46270 */
[----:B------:R-:W-:Y:S01]  /*5280*/  ISETP.GE.AND P3, PT, R134, UR57, PT ;  /* 0x0000003986007c0c */ /* 0x000fe2000bf66270 */
[----:B------:R1:W3:Y:S01]  /*5290*/  @!P0 LDG.E.U16 R0, desc[UR24][R2.64] ;  /* 0x0000001802008981 */ /* 0x0002e2000c1e1500 */
[----:B------:R-:W-:-:S03]  /*52a0*/  ISETP.GE.AND P4, PT, R133, UR57, PT ;  /* 0x0000003985007c0c */ /* 0x000fc6000bf86270 */
[----:B------:R-:W5:Y:S01]  /*52b0*/  @!P5 LDG.E.U16 R14, desc[UR24][R6.64+-0xe80] ;  /* 0xfff18018060ed981 */ /* 0x000f62000c1e1500 */
[----:B------:R-:W-:-:S03]  /*52c0*/  ISETP.GE.AND P5, PT, R132, UR57, PT ;  /* 0x0000003984007c0c */ /* 0x000fc6000bfa6270 */
[----:B------:R-:W5:Y:S01]  /*52d0*/  @!P6 LDG.E.U16 R15, desc[UR24][R6.64+-0xec0] ;  /* 0xfff14018060fe981 */ /* 0x000f62000c1e1500 */
[----:B------:R-:W-:Y:S02]  /*52e0*/  ISETP.GE.AND P6, PT, R131, UR57, PT ;  /* 0x0000003983007c0c */ /* 0x000fe4000bfc6270 */
[----:B-1----:R-:W-:Y:S01]  /*52f0*/  PRMT R2, RZ, 0x7610, R2 ;  /* 0x00007610ff027816 */ /* 0x002fe20000000002 */
        /* <DEDUP_REMOVED lines=26> */
[----:B------:R-:W2:Y:S04]  /*54a0*/  LDS.U16 R26, [R53] ;  /* 0x00000000351a7984 */ /* 0x000ea80000000400 */
[----:B------:R-:W3:Y:S04]  /*54b0*/  LDS.U16 R24, [R162+0x2] ;  /* 0x00000200a2187984 */ /* 0x000ee80000000400 */
[----:B------:R-:W4:Y:S04]  /*54c0*/  LDS.U16 R6, [R155+0x4] ;  /* 0x000004009b067984 */ /* 0x000f280000000400 */
[----:B------:R-:W5:Y:S04]  /*54d0*/  LDS.U16 R7, [R151+0x6] ;  /* 0x0000060097077984 */ /* 0x000f680000000400 */
[----:B------:R-:W0:Y:S04]  /*54e0*/  LDS.U16 R17, [R148+0x8] ;  /* 0x0000080094117984 */ /* 0x000e280000000400 */
[----:B------:R-:W0:Y:S04]  /*54f0*/  LDS.U16 R16, [R147+0xa] ;  /* 0x00000a0093107984 */ /* 0x000e280000000400 */
[----:B------:R-:W0:Y:S04]  /*5500*/  LDS.U16 R13, [R146+0xc] ;  /* 0x00000c00920d7984 */ /* 0x000e280000000400 */
[----:B------:R-:W0:Y:S04]  /*5510*/  LDS.U16 R28, [R145+0xe] ;  /* 0x00000e00911c7984 */ /* 0x000e280000000400 */
[----:B------:R-:W0:Y:S04]  /*5520*/  LDS.U16 R29, [R144+0x10] ;  /* 0x00001000901d7984 */ /* 0x000e280000000400 */
[----:B------:R-:W-:Y:S04]  /*5530*/  LDS.U16 R30, [R143+0x12] ;  /* 0x000012008f1e7984 */ /* 0x000fe80000000400 */
[----:B------:R-:W0:Y:S04]  /*5540*/  LDS.U16 R31, [R142+0x14] ;  /* 0x000014008e1f7984 */ /* 0x000e280000000400 */
[----:B------:R-:W0:Y:S04]  /*5550*/  LDS.U16 R32, [R141+0x16] ;  /* 0x000016008d207984 */ /* 0x000e280000000400 */
[----:B------:R-:W0:Y:S04]  /*5560*/  LDS.U16 R33, [R140+0x18] ;  /* 0x000018008c217984 */ /* 0x000e280000000400 */
[----:B------:R-:W0:Y:S04]  /*5570*/  LDS.U16 R108, [R137+0x1a] ;  /* 0x00001a00896c7984 */ /* 0x000e280000000400 */
[----:B------:R-:W0:Y:S04]  /*5580*/  LDS.U16 R107, [R161+0x1c] ;  /* 0x00001c00a16b7984 */ /* 0x000e280000000400 */
[----:B------:R-:W0:Y:S01]  /*5590*/  LDS.U16 R106, [R160+0x1e] ;  /* 0x00001e00a06a7984 */ /* 0x000e220000000400 */
[----:B------:R-:W-:Y:S01]  /*55a0*/  BAR.SYNC.DEFER_BLOCKING 0x0 ;  /* 0x0000000000007b1d */ /* 0x000fe20000010000 */
[----:B-1----:R-:W-:-:S02]  /*55b0*/  PRMT R23, RZ, 0x7610, R23 ;  /* 0x00007610ff177816 */ /* 0x002fc40000000017 */
[----:B------:R-:W-:-:S03]  /*55c0*/  PRMT R14, RZ, 0x7610, R14 ;  /* 0x00007610ff0e7816 */ /* 0x000fc6000000000e */
[----:B------:R1:W5:Y:S01]  /*55d0*/  @!P0 LDG.E.U16 R22, desc[UR24][R4.64] ;  /* 0x0000001804168981 */ /* 0x000362000c1e1500 */
[----:B------:R-:W-:-:S03]  /*55e0*/  ISETP.GE.AND P0, PT, R157, UR57, PT ;  /* 0x000000399d007c0c */ /* 0x000fc6000bf06270 */
[----:B------:R-:W5:Y:S01]  /*55f0*/  @!P1 LDG.E.U16 R23, desc[UR24][R8.64+-0xfc0] ;  /* 0xfff0401808179981 */ /* 0x000f62000c1e1500 */
[----:B------:R-:W-:-:S09]  /*5600*/  ISETP.GE.AND P1, PT, R156, UR57, PT ;  /* 0x000000399c007c0c */ /* 0x000fd2000bf26270 */
[----:B------:R-:W5:Y:S01]  /*5610*/  @!P0 LDG.E.U16 R14, desc[UR24][R8.64+-0xf80] ;  /* 0xfff08018080e8981 */ /* 0x000f62000c1e1500 */
[----:B------:R-:W-:-:S03]  /*5620*/  ISETP.GE.AND P0, PT, R154, UR57, PT ;  /* 0x000000399a007c0c */ /* 0x000fc6000bf06270 */
[----:B------:R-:W5:Y:S01]  /*5630*/  @!P1 LDG.E.U16 R25, desc[UR24][R8.64+-0xf40] ;  /* 0xfff0c01808199981 */ /* 0x000f62000c1e1500 */
[----:B------:R-:W-:Y:S02]  /*5640*/  ISETP.GE.AND P1, PT, R153, UR57, PT ;  /* 0x0000003999007c0c */ /* 0x000fe4000bf26270 */
[----:B------:R-:W-:-:S07]  /*5650*/  PRMT R18, RZ, 0x7610, R18 ;  /* 0x00007610ff127816 */ /* 0x000fce0000000012 */
[----:B------:R-:W5:Y:S01]  /*5660*/  @!P0 LDG.E.U16 R18, desc[UR24][R8.64+-0xf00] ;  /* 0xfff1001808128981 */ /* 0x000f62000c1e1500 */
[----:B------:R-:W-:-:S03]  /*5670*/  ISETP.GE.AND P0, PT, R152, UR57, PT ;  /* 0x0000003998007c0c */ /* 0x000fc6000bf06270 */
[----:B------:R-:W5:Y:S01]  /*5680*/  @!P1 LDG.E.U16 R27, desc[UR24][R8.64+-0xec0] ;  /* 0xfff14018081b9981 */ /* 0x000f62000c1e1500 */
[----:B------:R-:W-:Y:S02]  /*5690*/  ISETP.GE.AND P1, PT, R150, UR57, PT ;  /* 0x0000003996007c0c */ /* 0x000fe4000bf26270 */
[----:B-1----:R-:W-:-:S07]  /*56a0*/  PRMT R4, RZ, 0x7610, R4 ;  /* 0x00007610ff047816 */ /* 0x002fce0000000004 */
[----:B------:R-:W5:Y:S01]  /*56b0*/  @!P0 LDG.E.U16 R4, desc[UR24][R8.64+-0xe80] ;  /* 0xfff1801808048981 */ /* 0x000f62000c1e1500 */
[----:B------:R-:W-:-:S03]  /*56c0*/  ISETP.GE.AND P0, PT, R149, UR57, PT ;  /* 0x0000003995007c0c */ /* 0x000fc6000bf06270 */
[----:B------:R-:W5:Y:S01]  /*56d0*/  @!P1 LDG.E.U16 R87, desc[UR24][R8.64+-0xe40] ;  /* 0xfff1c01808579981 */ /* 0x000f62000c1e1500 */
[----:B------:R-:W-:Y:S02]  /*56e0*/  ISETP.NE.AND P1, PT, R36, RZ, PT ;  /* 0x000000ff2400720c */ /* 0x000fe40003f25270 */
[----:B------:R-:W-:-:S07]  /*56f0*/  PRMT R36, RZ, 0x7610, R36 ;  /* 0x00007610ff247816 */ /* 0x000fce0000000024 */
        /* <DEDUP_REMOVED lines=14> */
[----:B--2---:R-:W-:Y:S01]  /*57e0*/  IMAD.U32 R26, R26, 0x10000, RZ ;  /* 0x000100001a1a7824 */ /* 0x004fe200078e00ff */
[----:B---3--:R-:W-:-:S03]  /*57f0*/  SHF.L.U32 R24, R24, 0x10, RZ ;  /* 0x0000001018187819 */ /* 0x008fc600000006ff */
[----:B------:R-:W-:Y:S02]  /*5800*/  FMUL.FTZ R12, R26, -1.4426950216293334961 ;  /* 0xbfb8aa3b1a0c7820 */ /* 0x000fe40000410000 */
[----:B------:R-:W-:-:S04]  /*5810*/  FMUL.FTZ R11, R24, -1.4426950216293334961 ;  /* 0xbfb8aa3b180b7820 */ /* 0x000fc80000410000 */
[----:B------:R-:W2:Y:S01]  /*5820*/  MUFU.EX2 R12, R12 ;  /* 0x0000000c000c7308 */ /* 0x000ea20000000800 */
[----:B----4-:R-:W-:Y:S01]  /*5830*/  SHF.L.U32 R21, R6, 0x10, RZ ;  /* 0x0000001006157819 */ /* 0x010fe200000006ff */
[----:B-----5:R-:W-:-:S06]  /*5840*/  IMAD.U32 R20, R7, 0x10000, RZ ;  /* 0x0001000007147824 */ /* 0x020fcc00078e00ff */
[----:B------:R-:W-:Y:S01]  /*5850*/  MUFU.EX2 R11, R11 ;  /* 0x0000000b000b7308 */ /* 0x000fe20000000800 */
[----:B-1----:R-:W-:Y:S01]  /*5860*/  FMUL.FTZ R8, R20, -1.4426950216293334961 ;  /* 0xbfb8aa3b14087820 */ /* 0x002fe20000410000 */
[----:B------:R-:W-:Y:S01]  /*5870*/  FMUL.FTZ R10, R21, -1.4426950216293334961 ;  /* 0xbfb8aa3b150a7820 */ /* 0x000fe20000410000 */
[----:B--2---:R-:W-:-:S05]  /*5880*/  FADD.FTZ R12, R12, 1 ;  /* 0x3f8000000c0c7421 */ /* 0x004fca0000010000 */
[----:B------:R-:W-:Y:S01]  /*5890*/  MUFU.EX2 R8, R8 ;  /* 0x0000000800087308 */ /* 0x000fe20000000800 */
[----:B0-----:R-:W-:-:S07]  /*58a0*/  SHF.L.U32 R17, R17, 0x10, RZ ;  /* 0x0000001011117819 */ /* 0x001fce00000006ff */
[----:B------:R-:W0:Y:S01]  /*58b0*/  MUFU.EX2 R10, R10 ;  /* 0x0000000a000a7308 */ /* 0x000e220000000800 */
[----:B------:R-:W-:Y:S01]  /*58c0*/  SHF.L.U32 R16, R16, 0x10, RZ ;  /* 0x0000001010107819 */ /* 0x000fe200000006ff */
[----:B------:R-:W-:Y:S01]  /*58d0*/  FMUL.FTZ R7, R17, -1.4426950216293334961 ;  /* 0xbfb8aa3b11077820 */ /* 0x000fe20000410000 */
[----:B------:R-:W-:-:S03]  /*58e0*/  IMAD.U32 R13, R13, 0x10000, RZ ;  /* 0x000100000d0d7824 */ /* 0x000fc600078e00ff */
[----:B------:R-:W-:Y:S01]  /*58f0*/  FMUL.FTZ R6, R16, -1.4426950216293334961 ;  /* 0xbfb8aa3b10067820 */ /* 0x000fe20000410000 */
[----:B------:R-:W-:Y:S01]  /*5900*/  FMUL.FTZ R9, R13, -1.4426950216293334961 ;  /* 0xbfb8aa3b0d097820 */ /* 0x000fe20000410000 */
[----:B------:R-:W-:Y:S08]  /*5910*/  MUFU.EX2 R7, R7 ;  /* 0x0000000700077308 */ /* 0x000ff00000000800 */
[----:B------:R-:W-:Y:S01]  /*5920*/  MUFU.EX2 R6, R6 ;  /* 0x0000000600067308 */ /* 0x000fe20000000800 */
[----:B0-----:R-:W-:-:S07]  /*5930*/  FADD.FTZ R10, R10, 1 ;  /* 0x3f8000000a0a7421 */ /* 0x001fce0000010000 */
[----:B------:R-:W-:Y:S08]  /*5940*/  MUFU.EX2 R9, R9 ;  /* 0x0000000900097308 */ /* 0x000ff00000000800 */
[----:B------:R-:W-:Y:S01]  /*5950*/  MUFU.RCP R10, R10 ;  /* 0x0000000a000a7308 */ /* 0x000fe20000001000 */
[----:B------:R-:W-:Y:S02]  /*5960*/  SHF.L.U32 R28, R28, 0x10, RZ ;  /* 0x000000101c1c7819 */ /* 0x000fe400000006ff */
[----:B------:R-:W-:-:S03]  /*5970*/  SHF.L.U32 R29, R29, 0x10, RZ ;  /* 0x000000101d1d7819 */ /* 0x000fc600000006ff */
[----:B------:R-:W-:Y:S01]  /*5980*/  FMUL.FTZ R5, R28, -1.4426950216293334961 ;  /* 0xbfb8aa3b1c057820 */ /* 0x000fe20000410000 */
[----:B------:R-:W-:Y:S01]  /*5990*/  SHF.L.U32 R31, R31, 0x10, RZ ;  /* 0x000000101f1f7819 */ /* 0x000fe200000006ff */
[----:B------:R-:W-:-:S04]  /*59a0*/  IMAD.U32 R30, R30, 0x10000, RZ ;  /* 0x000100001e1e7824 */ /* 0x000fc800078e00ff */
[----:B------:R-:W0:Y:S01]  /*59b0*/  MUFU.EX2 R5, R5 ;  /* 0x0000000500057308 */ /* 0x000e220000000800 */
[----:B------:R-:W-:Y:S01]  /*59c0*/  SHF.L.U32 R32, R32, 0x10, RZ ;  /* 0x0000001020207819 */ /* 0x000fe200000006ff */
[----:B0-----:R-:W-:-:S06]  /*59d0*/  FADD.FTZ R5, R5, 1 ;  /* 0x3f80000005057421 */ /* 0x001fcc0000010000 */
[----:B------:R-:W-:Y:S01]  /*59e0*/  MUFU.RCP R112, R5 ;  /* 0x0000000500707308 */ /* 0x000fe20000001000 */
        /* <DEDUP_REMOVED lines=17> */
[----:B------:R-:W1:Y:S04]  /*5b00*/  LDS.U16 R27, [R53] ;  /* 0x00000000351b7984 */ /* 0x000e680000000400 */
[----:B------:R-:W2:Y:S01]  /*5b10*/  LDS.U16 R25, [R162+0x2] ;  /* 0x00000200a2197984 */ /* 0x000ea20000000400 */
[----:B0-----:R-:W0:Y:S03]  /*5b20*/  MUFU.RCP R15, R12 ;  /* 0x0000000c000f7308 */ /* 0x001e260000001000 */
[----:B------:R-:W3:Y:S01]  /*5b30*/  LDS.U16 R23, [R155+0x4] ;  /* 0x000004009b177984 */ /* 0x000ee20000000400 */
[----:B------:R-:W-:-:S03]  /*5b40*/  FADD.FTZ R14, R11, 1 ;  /* 0x3f8000000b0e7421 */ /* 0x000fc60000010000 */
[----:B------:R-:W4:Y:S01]  /*5b50*/  LDS.U16 R22, [R151+0x6] ;  /* 0x0000060097167984 */ /* 0x000f220000000400 */
[----:B------:R5:W1:Y:S01]  /*5b60*/  MUFU.RCP R89, R14 ;  /* 0x0000000e00597308 */ /* 0x000a620000001000 */
[----:B------:R-:W-:Y:S01]  /*5b70*/  FADD.FTZ R11, R8, 1 ;  /* 0x3f800000080b7421 */ /* 0x000fe20000010000 */
[----:B------:R-:W-:Y:S01]  /*5b80*/  FADD.FTZ R36, R7, 1 ;  /* 0x3f80000007247421 */ /* 0x000fe20000010000 */
[----:B------:R-:W-:Y:S01]  /*5b90*/  LDS.U16 R18, [R147+0xa] ;  /* 0x00000a0093127984 */ /* 0x000fe20000000400 */
[----:B------:R-:W-:Y:S01]  /*5ba0*/  FMUL.FTZ R4, R29, -1.4426950216293334961 ;  /* 0xbfb8aa3b1d047820 */ /* 0x000fe20000410000 */
[----:B------:R-:W-:Y:S01]  /*5bb0*/  FMUL.FTZ R3, R30, -1.4426950216293334961 ;  /* 0xbfb8aa3b1e037820 */ /* 0x000fe20000410000 */
[----:B------:R-:W-:Y:S01]  /*5bc0*/  FMUL.FTZ R2, R31, -1.4426950216293334961 ;  /* 0xbfb8aa3b1f027820 */ /* 0x000fe20000410000 */
[----:B------:R-:W-:Y:S01]  /*5bd0*/  FMUL.FTZ R0, R32, -1.4426950216293334961 ;  /* 0xbfb8aa3b20007820 */ /* 0x000fe20000410000 */
[----:B------:R-:W-:Y:S01]  /*5be0*/  SHF.L.U32 R33, R33, 0x10, RZ ;  /* 0x0000001021217819 */ /* 0x000fe200000006ff */
[----:B0-----:R-:W-:Y:S01]  /*5bf0*/  FADD.FTZ R19, -R15, 1 ;  /* 0x3f8000000f137421 */ /* 0x001fe20000010100 */
[----:B-----5:R-:W-:Y:S03]  /*5c00*/  LDS.U16 R14, [R145+0xe] ;  /* 0x00000e00910e7984 */ /* 0x020fe60000000400 */
[C---:B------:R-:W-:Y:S01]  /*5c10*/  FFMA.FTZ R12, R26.reuse, R19, 1 ;  /* 0x3f8000001a0c7423 */ /* 0x040fe20000010013 */
[----:B------:R-:W-:Y:S01]  /*5c20*/  FMUL.FTZ R26, R26, R15 ;  /* 0x0000000f1a1a7220 */ /* 0x000fe20000410000 */
[----:B------:R-:W0:Y:S01]  /*5c30*/  LDS.U16 R19, [R148+0x8] ;  /* 0x0000080094137984 */ /* 0x000e220000000400 */
[----:B------:R-:W-:-:S02]  /*5c40*/  SHF.L.U32 R108, R108, 0x10, RZ ;  /* 0x000000106c6c7819 */ /* 0x000fc400000006ff */
[----:B------:R-:W-:Y:S01]  /*5c50*/  SHF.L.U32 R107, R107, 0x10, RZ ;  /* 0x000000106b6b7819 */ /* 0x000fe200000006ff */
[----:B------:R-:W-:Y:S01]  /*5c60*/  IMAD.U32 R106, R106, 0x10000, RZ ;  /* 0x000100006a6a7824 */ /* 0x000fe200078e00ff */
[----:B------:R-:W-:Y:S01]  /*5c70*/  LDS.U16 R100, [R160+0x1e] ;  /* 0x00001e00a0647984 */ /* 0x000fe20000000400 */
[----:B-1----:R-:W-:-:S05]  /*5c80*/  SHF.L.U32 R27, R27, 0x10, RZ ;  /* 0x000000101b1b7819 */ /* 0x002fca00000006ff */
[----:B------:R-:W-:-:S04]  /*5c90*/  FMUL.FTZ R8, R109, R27 ;  /* 0x0000001b6d087220 */ /* 0x000fc80000410000 */
[----:B------:R-:W-:Y:S01]  /*5ca0*/  FMUL.FTZ R87, R15, R8 ;  /* 0x000000080f577220 */ /* 0x000fe20000410000 */
[----:B------:R-:W-:Y:S01]  /*5cb0*/  FADD.FTZ R15, -R89, 1 ;  /* 0x3f800000590f7421 */ /* 0x000fe20000010100 */
[----:B------:R-:W1:Y:S03]  /*5cc0*/  MUFU.RCP R11, R11 ;  /* 0x0000000b000b7308 */ /* 0x000e660000001000 */
[----:B------:R-:W-:Y:S02]  /*5cd0*/  FFMA.FTZ R88, R24, R15, 1 ;  /* 0x3f80000018587423 */ /* 0x000fe4000001000f */
[----:B------:R-:W5:Y:S01]  /*5ce0*/  LDS.U16 R15, [R146+0xc] ;  /* 0x00000c00920f7984 */ /* 0x000f620000000400 */
[----:B--2---:R-:W-:Y:S02]  /*5cf0*/  IMAD.U32 R25, R25, 0x10000, RZ ;  /* 0x0001000019197824 */ /* 0x004fe400078e00ff */
[----:B------:R-:W-:Y:S01]  /*5d00*/  FADD.FTZ R7, R6, 1 ;  /* 0x3f80000006077421 */ /* 0x000fe20000010000 */
[----:B---3--:R-:W-:-:S02]  /*5d10*/  IMAD.U32 R23, R23, 0x10000, RZ ;  /* 0x0001000017177824 */ /* 0x008fc400078e00ff */
[----:B------:R-:W-:Y:S01]  /*5d20*/  FMUL.FTZ R6, R86, R25 ;  /* 0x0000001956067220 */ /* 0x000fe20000410000 */
[----:B------:R-:W-:Y:S01]  /*5d30*/  FMUL.FTZ R24, R24, R89 ;  /* 0x0000005918187220 */ /* 0x000fe20000410000 */
[----:B------:R-:W-:Y:S01]  /*5d40*/  FMUL.FTZ R87, R87, R12 ;  /* 0x0000000c57577220 */ /* 0x000fe20000410000 */
[----:B------:R-:W-:Y:S01]  /*5d50*/  FADD.FTZ R12, -R10, 1 ;  /* 0x3f8000000a0c7421 */ /* 0x000fe20000010100 */
[----:B------:R-:W-:Y:S01]  /*5d60*/  FMUL.FTZ R89, R89, R6 ;  /* 0x0000000659597220 */ /* 0x000fe20000410000 */
[----:B------:R-:W-:Y:S01]  /*5d70*/  FADD.FTZ R6, R9, 1 ;  /* 0x3f80000009067421 */ /* 0x000fe20000010000 */
[----:B----4-:R-:W-:Y:S01]  /*5d80*/  SHF.L.U32 R22, R22, 0x10, RZ ;  /* 0x0000001016167819 */ /* 0x010fe200000006ff */
[----:B------:R-:W-:Y:S01]  /*5d90*/  FMUL.FTZ R9, R85, R23 ;  /* 0x0000001755097220 */ /* 0x000fe20000410000 */
[C---:B------:R-:W-:Y:S01]  /*5da0*/  FFMA.FTZ R12, R21.reuse, R12, 1 ;  /* 0x3f800000150c7423 */ /* 0x040fe2000001000c */
[----:B------:R-:W-:Y:S01]  /*5db0*/  FMUL.FTZ R21, R21, R10 ;  /* 0x0000000a15157220 */ /* 0x000fe20000410000 */
[C---:B-1----:R-:W-:Y:S01]  /*5dc0*/  FADD.FTZ R91, -R11.reuse, 1 ;  /* 0x3f8000000b5b7421 */ /* 0x042fe20000010100 */
[----:B------:R-:W-:Y:S01]  /*5dd0*/  FMUL.FTZ R9, R10, R9 ;  /* 0x000000090a097220 */ /* 0x000fe20000410000 */
[----:B------:R-:W-:Y:S01]  /*5de0*/  FMUL.FTZ R10, R84, R22 ;  /* 0x00000016540a7220 */ /* 0x000fe20000410000 */
[----:B------:R-:W1:Y:S01]  /*5df0*/  MUFU.EX2 R4, R4 ;  /* 0x0000000400047308 */ /* 0x000e620000000800 */
[C---:B------:R-:W-:Y:S01]  /*5e00*/  FFMA.FTZ R91, R20.reuse, R91, 1 ;  /* 0x3f800000145b7423 */ /* 0x040fe2000001005b */
[----:B------:R-:W-:Y:S01]  /*5e10*/  FMUL.FTZ R20, R20, R11 ;  /* 0x0000000b14147220 */ /* 0x000fe20000410000 */
[----:B------:R-:W-:Y:S01]  /*5e20*/  FMUL.FTZ R10, R11, R10 ;  /* 0x0000000a0b0a7220 */ /* 0x000fe20000410000 */
[----:B------:R-:W-:Y:S01]  /*5e30*/  FMUL.FTZ R92, R9, R12 ;  /* 0x0000000c095c7220 */ /* 0x000fe20000410000 */
[----:B------:R-:W-:Y:S03]  /*5e40*/  LDS.U16 R11, [R143+0x12] ;  /* 0x000012008f0b7984 */ /* 0x000fe60000000400 */
[----:B------:R-:W2:Y:S01]  /*5e50*/  MUFU.RCP R8, R36 ;  /* 0x0000002400087308 */ /* 0x000ea20000001000 */
[----:B------:R-:W3:Y:S07]  /*5e60*/  LDS.U16 R12, [R144+0x10] ;  /* 0x00001000900c7984 */ /* 0x000eee0000000400 */
[----:B------:R-:W4:Y:S01]  /*5e70*/  MUFU.EX2 R3, R3 ;  /* 0x0000000300037308 */ /* 0x000f220000000800 */
[----:B0-----:R-:W-:Y:S01]  /*5e80*/  SHF.L.U32 R19, R19, 0x10, RZ ;  /* 0x0000001013137819 */ /* 0x001fe200000006ff */
[----:B------:R-:W0:Y:S06]  /*5e90*/  LDS.U16 R9, [R141+0x16] ;  /* 0x000016008d097984 */ /* 0x000e2c0000000400 */
[----:B------:R-:W4:Y:S08]  /*5ea0*/  MUFU.EX2 R2, R2 ;  /* 0x0000000200027308 */ /* 0x000f300000000800 */
[----:B------:R-:W3:Y:S01]  /*5eb0*/  MUFU.RCP R6, R6 ;  /* 0x0000000600067308 */ /* 0x000ee20000001000 */
[----:B-1----:R-:W-:Y:S01]  /*5ec0*/  FADD.FTZ R111, R4, 1 ;  /* 0x3f800000046f7421 */ /* 0x002fe20000010000 */
[----:B--2---:R-:W-:Y:S01]  /*5ed0*/  FADD.FTZ R4, -R8, 1 ;  /* 0x3f80000008047421 */ /* 0x004fe20000010100 */
[----:B------:R-:W-:-:S05]  /*5ee0*/  FMUL.FTZ R5, R83, R19 ;  /* 0x0000001353057220 */ /* 0x000fca0000410000 */
[----:B------:R-:W1:Y:S01]  /*5ef0*/  MUFU.RCP R7, R7 ;  /* 0x0000000700077308 */ /* 0x000e620000001000 */
[----:B-----5:R-:W-:Y:S01]  /*5f00*/  SHF.L.U32 R15, R15, 0x10, RZ ;  /* 0x000000100f0f7819 */ /* 0x020fe200000006ff */
[C---:B------:R-:W-:Y:S01]  /*5f10*/  FFMA.FTZ R93, R17.reuse, R4, 1 ;  /* 0x3f800000115d7423 */ /* 0x040fe20000010004 */
[----:B------:R-:W-:-:S05]  /*5f20*/  FMUL.FTZ R17, R17, R8 ;  /* 0x0000000811117220 */ /* 0x000fca0000410000 */
[----:B------:R-:W2:Y:S01]  /*5f30*/  MUFU.EX2 R0, R0 ;  /* 0x0000000000007308 */ /* 0x000ea20000000800 */
[----:B------:R-:W-:Y:S01]  /*5f40*/  FMUL.FTZ R8, R8, R5 ;  /* 0x0000000508087220 */ /* 0x000fe20000410000 */
[----:B------:R-:W-:Y:S01]  /*5f50*/  FMUL.FTZ R90, R10, R91 ;  /* 0x0000005b0a5a7220 */ /* 0x000fe20000410000 */
[----:B----4-:R-:W-:Y:S01]  /*5f60*/  FADD.FTZ R5, R3, 1 ;  /* 0x3f80000003057421 */ /* 0x010fe20000010000 */
[----:B------:R-:W-:Y:S01]  /*5f70*/  FADD.FTZ R4, R2, 1 ;  /* 0x3f80000002047421 */ /* 0x000fe20000010000 */
[----:B------:R-:W4:Y:S01]  /*5f80*/  LDS.U16 R10, [R142+0x14] ;  /* 0x000014008e0a7984 */ /* 0x000f220000000400 */
[----:B---3--:R-:W-:Y:S01]  /*5f90*/  FADD.FTZ R2, -R6, 1 ;  /* 0x3f80000006027421 */ /* 0x008fe20000010100 */
[----:B------:R-:W-:Y:S01]  /*5fa0*/  FMUL.FTZ R3, R81, R15 ;  /* 0x0000000f51037220 */ /* 0x000fe20000410000 */
[----:B------:R-:W3:Y:S01]  /*5fb0*/  MUFU.RCP R111, R111 ;  /* 0x0000006f006f7308 */ /* 0x000ee20000001000 */
[----:B------:R-:W-:Y:S01]  /*5fc0*/  SHF.L.U32 R18, R18, 0x10, RZ ;  /* 0x0000001012127819 */ /* 0x000fe200000006ff */
[----:B------:R-:W-:Y:S01]  /*5fd0*/  FFMA.FTZ R2, R13, R2, 1 ;  /* 0x3f8000000d027423 */ /* 0x000fe20000010002 */
[----:B------:R-:W-:Y:S01]  /*5fe0*/  FMUL.FTZ R3, R6, R3 ;  /* 0x0000000306037220 */ /* 0x000fe20000410000 */
[----:B-1----:R-:W-:Y:S01]  /*5ff0*/  FADD.FTZ R91, -R7, 1 ;  /* 0x3f800000075b7421 */ /* 0x002fe20000010100 */
[----:B------:R-:W-:-:S02]  /*6000*/  IMAD.U32 R14, R14, 0x10000, RZ ;  /* 0x000100000e0e7824 */ /* 0x000fc400078e00ff */
[----:B------:R-:W-:Y:S01]  /*6010*/  FMUL.FTZ R36, R82, R18 ;  /* 0x0000001252247220 */ /* 0x000fe20000410000 */
[----:B------:R-:W1:Y:S01]  /*6020*/  MUFU.RCP R5, R5 ;  /* 0x0000000500057308 */ /* 0x000e620000001000 */
[----:B------:R-:W-:Y:S01]  /*6030*/  FMUL.FTZ R98, R3, R2 ;  /* 0x0000000203627220 */ /* 0x000fe20000410000 */
[----:B--2---:R-:W-:Y:S01]  /*6040*/  FADD.FTZ R3, R0, 1 ;  /* 0x3f80000000037421 */ /* 0x004fe20000010000 */
[C---:B------:R-:W-:Y:S01]  /*6050*/  FFMA.FTZ R91, R16.reuse, R91, 1 ;  /* 0x3f800000105b7423 */ /* 0x040fe2000001005b */
[----:B------:R-:W-:Y:S01]  /*6060*/  FMUL.FTZ R88, R89, R88 ;  /* 0x0000005859587220 */ /* 0x000fe20000410000 */
[----:B------:R-:W-:Y:S01]  /*6070*/  FMUL.FTZ R16, R16, R7 ;  /* 0x0000000710107220 */ /* 0x000fe20000410000 */
[----:B------:R-:W-:Y:S01]  /*6080*/  FMUL.FTZ R36, R7, R36 ;  /* 0x0000002407247220 */ /* 0x000fe20000410000 */
[----:B------:R-:W-:Y:S01]  /*6090*/  FADD.FTZ R89, -R112, 1 ;  /* 0x3f80000070597421 */ /* 0x000fe20000010100 */
[----:B------:R-:W-:Y:S01]  /*60a0*/  FMUL.FTZ R7, R80, R14 ;  /* 0x0000000e50077220 */ /* 0x000fe20000410000 */
[----:B------:R-:W2:Y:S01]  /*60b0*/  MUFU.RCP R3, R3 ;  /* 0x0000000300037308 */ /* 0x000ea20000001000 */
[----:B---3--:R-:W-:Y:S01]  /*60c0*/  FADD.FTZ R0, -R111, 1 ;  /* 0x3f8000006f007421 */ /* 0x008fe20000010100 */
[----:B------:R-:W-:Y:S01]  /*60d0*/  FFMA.FTZ R94, R28, R89, 1 ;  /* 0x3f8000001c5e7423 */ /* 0x000fe20000010059 */
[----:B------:R-:W-:Y:S01]  /*60e0*/  FMUL.FTZ R7, R112, R7 ;  /* 0x0000000770077220 */ /* 0x000fe20000410000 */
[----:B------:R-:W-:-:S02]  /*60f0*/  SHF.L.U32 R12, R12, 0x10, RZ ;  /* 0x000000100c0c7819 */ /* 0x000fc400000006ff */
[----:B------:R-:W-:Y:S01]  /*6100*/  SHF.L.U32 R11, R11, 0x10, RZ ;  /* 0x000000100b0b7819 */ /* 0x000fe200000006ff */
[----:B------:R-:W-:Y:S01]  /*6110*/  FMUL.FTZ R94, R7, R94 ;  /* 0x0000005e075e7220 */ /* 0x000fe20000410000 */
[----:B------:R-:W-:Y:S01]  /*6120*/  FFMA.FTZ R7, R29, R0, 1 ;  /* 0x3f8000001d077423 */ /* 0x000fe20000010000 */
[----:B-1----:R-:W-:Y:S01]  /*6130*/  FADD.FTZ R89, -R5, 1 ;  /* 0x3f80000005597421 */ /* 0x002fe20000010100 */
[----:B------:R-:W-:Y:S01]  /*6140*/  FMUL.FTZ R0, R79, R12 ;  /* 0x0000000c4f007220 */ /* 0x000fe20000410000 */
[----:B------:R-:W-:Y:S01]  /*6150*/  FMUL.FTZ R2, R78, R11 ;  /* 0x0000000b4e027220 */ /* 0x000fe20000410000 */
[----:B------:R-:W1:Y:S01]  /*6160*/  MUFU.RCP R4, R4 ;  /* 0x0000000400047308 */ /* 0x000e620000001000 */
[----:B------:R-:W-:Y:S01]  /*6170*/  FFMA.FTZ R89, R30, R89, 1 ;  /* 0x3f8000001e597423 */ /* 0x000fe20000010059 */
[----:B------:R-:W-:Y:S01]  /*6180*/  FMUL.FTZ R0, R111, R0 ;  /* 0x000000006f007220 */ /* 0x000fe20000410000 */
[----:B------:R-:W-:Y:S01]  /*6190*/  FMUL.FTZ R2, R5, R2 ;  /* 0x0000000205027220 */ /* 0x000fe20000410000 */
[----:B0-----:R-:W-:-:S02]  /*61a0*/  IMAD.U32 R9, R9, 0x10000, RZ ;  /* 0x0001000009097824 */ /* 0x001fc400078e00ff */
[----:B------:R-:W-:Y:S01]  /*61b0*/  FMUL.FTZ R93, R8, R93 ;  /* 0x0000005d085d7220 */ /* 0x000fe20000410000 */
[----:B------:R-:W-:Y:S01]  /*61c0*/  FMUL.FTZ R96, R0, R7 ;  /* 0x0000000700607220 */ /* 0x000fe20000410000 */
[----:B------:R-:W-:Y:S01]  /*61d0*/  FMUL.FTZ R97, R2, R89 ;  /* 0x0000005902617220 */ /* 0x000fe20000410000 */
[----:B------:R-:W-:Y:S01]  /*61e0*/  FMUL.FTZ R2, R33, -1.4426950216293334961 ;  /* 0xbfb8aa3b21027820 */ /* 0x000fe20000410000 */
[C---:B--2---:R-:W-:Y:S01]  /*61f0*/  FADD.FTZ R7, -R3.reuse, 1 ;  /* 0x3f80000003077421 */ /* 0x044fe20000010100 */
[----:B------:R-:W0:Y:S01]  /*6200*/  LDS.U16 R8, [R140+0x18] ;  /* 0x000018008c087984 */ /* 0x000e220000000400 */
[----:B------:R-:W-:Y:S02]  /*6210*/  FMUL.FTZ R0, R74, R9 ;  /* 0x000000094a007220 */ /* 0x000fe40000410000 */
[----:B------:R-:W-:Y:S01]  /*6220*/  FFMA.FTZ R7, R32, R7, 1 ;  /* 0x3f80000020077423 */ /* 0x000fe20000010007 */
[----:B------:R-:W2:Y:S01]  /*6230*/  MUFU.EX2 R2, R2 ;  /* 0x0000000200027308 */ /* 0x000ea20000000800 */
[----:B------:R-:W-:Y:S01]  /*6240*/  FMUL.FTZ R0, R3, R0 ;  /* 0x0000000003007220 */ /* 0x000fe20000410000 */
[----:B------:R-:W-:Y:S01]  /*6250*/  FMUL.FTZ R91, R36, R91 ;  /* 0x0000005b245b7220 */ /* 0x000fe20000410000 */
[----:B----4-:R-:W-:-:S02]  /*6260*/  IMAD.U32 R10, R10, 0x10000, RZ ;  /* 0x000100000a0a7824 */ /* 0x010fc400078e00ff */
[----:B------:R-:W-:Y:S01]  /*6270*/  FMUL.FTZ R36, R108, -1.4426950216293334961 ;  /* 0xbfb8aa3b6c247820 */ /* 0x000fe20000410000 */
[----:B------:R-:W-:Y:S01]  /*6280*/  FMUL.FTZ R89, R0, R7 ;  /* 0x0000000700597220 */ /* 0x000fe20000410000 */
[----:B------:R-:W-:Y:S01]  /*6290*/  FMUL.FTZ R13, R13, R6 ;  /* 0x000000060d0d7220 */ /* 0x000fe20000410000 */
[----:B------:R-:W3:Y:S01]  /*62a0*/  LDS.U16 R7, [R137+0x1a] ;  /* 0x00001a0089077984 */ /* 0x000ee20000000400 */
[C---:B-1----:R-:W-:Y:S01]  /*62b0*/  FADD.FTZ R6, -R4.reuse, 1 ;  /* 0x3f80000004067421 */ /* 0x042fe20000010100 */
[----:B------:R-:W-:Y:S01]  /*62c0*/  FMUL.FTZ R95, R75, R10 ;  /* 0x0000000a4b5f7220 */ /* 0x000fe20000410000 */
[----:B------:R-:W1:Y:S02]  /*62d0*/  MUFU.EX2 R36, R36 ;  /* 0x0000002400247308 */ /* 0x000e640000000800 */
[----:B------:R-:W-:Y:S01]  /*62e0*/  FFMA.FTZ R6, R31, R6, 1 ;  /* 0x3f8000001f067423 */ /* 0x000fe20000010006 */
[----:B------:R-:W-:Y:S01]  /*62f0*/  FMUL.FTZ R95, R4, R95 ;  /* 0x0000005f045f7220 */ /* 0x000fe20000410000 */
[----:B------:R-:W-:-:S03]  /*6300*/  FMUL.FTZ R99, R107, -1.4426950216293334961 ;  /* 0xbfb8aa3b6b637820 */ /* 0x000fc60000410000 */
[----:B------:R-:W-:Y:S02]  /*6310*/  FMUL.FTZ R95, R95, R6 ;  /* 0x000000065f5f7220 */ /* 0x000fe40000410000 */
[----:B------:R-:W4:Y:S01]  /*6320*/  LDS.U16 R6, [R161+0x1c] ;  /* 0x00001c00a1067984 */ /* 0x000f220000000400 */
[----:B--2---:R-:W-:Y:S01]  /*6330*/  FADD.FTZ R2, R2, 1 ;  /* 0x3f80000002027421 */ /* 0x004fe20000010000 */
[----:B------:R-:W2:Y:S01]  /*6340*/  MUFU.EX2 R99, R99 ;  /* 0x0000006300637308 */ /* 0x000ea20000000800 */
[----:B------:R-:W-:-:S07]  /*6350*/  FMUL.FTZ R0, R106, -1.4426950216293334961 ;  /* 0xbfb8aa3b6a007820 */ /* 0x000fce0000410000 */
[----:B------:R-:W5:Y:S01]  /*6360*/  MUFU.RCP R2, R2 ;  /* 0x0000000200027308 */ /* 0x000f620000001000 */
[----:B-1----:R-:W-:-:S07]  /*6370*/  FADD.FTZ R105, R36, 1 ;  /* 0x3f80000024697421 */ /* 0x002fce0000010000 */
[----:B------:R-:W1:Y:S01]  /*6380*/  MUFU.EX2 R0, R0 ;  /* 0x0000000000007308 */ /* 0x000e620000000800 */
[----:B0-----:R-:W-:Y:S01]  /*6390*/  SHF.L.U32 R8, R8, 0x10, RZ ;  /* 0x0000001008087819 */ /* 0x001fe200000006ff */
[----:B--2---:R-:W-:-:S06]  /*63a0*/  FADD.FTZ R104, R99, 1 ;  /* 0x3f80000063687421 */ /* 0x004fcc0000010000 */
[----:B------:R-:W0:Y:S01]  /*63b0*/  MUFU.RCP R105, R105 ;  /* 0x0000006900697308 */ /* 0x000e220000001000 */
[----:B-----5:R-:W-:Y:S01]  /*63c0*/  FADD.FTZ R36, -R2, 1 ;  /* 0x3f80000002247421 */ /* 0x020fe20000010100 */
[----:B------:R-:W-:Y:S01]  /*63d0*/  FMUL.FTZ R101, R73, R8 ;  /* 0x0000000849657220 */ /* 0x000fe20000410000 */
[----:B---3--:R-:W-:Y:S02]  /*63e0*/  SHF.L.U32 R7, R7, 0x10, RZ ;  /* 0x0000001007077819 */ /* 0x008fe400000006ff */
[----:B------:R-:W-:-:S03]  /*63f0*/  FFMA.FTZ R36, R33, R36, 1 ;  /* 0x3f80000021247423 */ /* 0x000fc60000010024 */
[----:B------:R-:W2:Y:S01]  /*6400*/  MUFU.RCP R104, R104 ;  /* 0x0000006800687308 */ /* 0x000ea20000001000 */
[----:B------:R-:W-:Y:S01]  /*6410*/  FMUL.FTZ R101, R2, R101 ;  /* 0x0000006502657220 */ /* 0x000fe20000410000 */
[----:B-1----:R-:W-:Y:S01]  /*6420*/  FADD.FTZ R103, R0, 1 ;  /* 0x3f80000000677421 */ /* 0x002fe20000010000 */
[----:B------:R-:W-:Y:S02]  /*6430*/  FMUL.FTZ R0, R72, R7 ;  /* 0x0000000748007220 */ /* 0x000fe40000410000 */
[----:B------:R-:W-:Y:S01]  /*6440*/  FMUL.FTZ R99, R101, R36 ;  /* 0x0000002465637220 */ /* 0x000fe20000410000 */
[C---:B0-----:R-:W-:Y:S02]  /*6450*/  FADD.FTZ R101, -R105.reuse, 1 ;  /* 0x3f80000069657421 */ /* 0x041fe40000010100 */
[----:B------:R-:W0:Y:S01]  /*6460*/  MUFU.RCP R103, R103 ;  /* 0x0000006700677308 */ /* 0x000e220000001000 */
[----:B------:R-:W-:Y:S01]  /*6470*/  FMUL.FTZ R0, R105, R0 ;  /* 0x0000000069007220 */ /* 0x000fe20000410000 */
[----:B------:R-:W-:Y:S01]  /*6480*/  FFMA.FTZ R101, R108, R101, 1 ;  /* 0x3f8000006c657423 */ /* 0x000fe20000010065 */
[----:B----4-:R-:W-:-:S03]  /*6490*/  IMAD.U32 R6, R6, 0x10000, RZ ;  /* 0x0001000006067824 */ /* 0x010fc600078e00ff */
[----:B------:R-:W-:Y:S01]  /*64a0*/  FMUL.FTZ R101, R0, R101 ;  /* 0x0000006500657220 */ /* 0x000fe20000410000 */
[----:B--2---:R-:W-:Y:S01]  /*64b0*/  FADD.FTZ R0, -R104, 1 ;  /* 0x3f80000068007421 */ /* 0x004fe20000010100 */
[----:B------:R-:W-:-:S03]  /*64c0*/  FMUL.FTZ R36, R35, R6 ;  /* 0x0000000623247220 */ /* 0x000fc60000410000 */
[----:B------:R-:W-:Y:S01]  /*64d0*/  FFMA.FTZ R102, R107, R0, 1 ;  /* 0x3f8000006b667423 */ /* 0x000fe20000010000 */
[----:B------:R-:W-:Y:S01]  /*64e0*/  FMUL.FTZ R36, R104, R36 ;  /* 0x0000002468247220 */ /* 0x000fe20000410000 */
[----:B------:R-:W-:-:S03]  /*64f0*/  SHF.L.U32 R0, R100, 0x10, RZ ;  /* 0x0000001064007819 */ /* 0x000fc600000006ff */
[----:B------:R-:W-:Y:S01]  /*6500*/  FMUL.FTZ R102, R36, R102 ;  /* 0x0000006624667220 */ /* 0x000fe20000410000 */
[C---:B0-----:R-:W-:Y:S01]  /*6510*/  FADD.FTZ R36, -R103.reuse, 1 ;  /* 0x3f80000067247421 */ /* 0x041fe20000010100 */
[----:B------:R-:W-:Y:S01]  /*6520*/  FMUL.FTZ R100, R34, R0 ;  /* 0x0000000022647220 */ /* 0x000fe20000410000 */
[----:B------:R-:W-:Y:S01]  /*6530*/  F2FP.BF16.F32.PACK_AB R87, R88, R87 ;  /* 0x000000575857723e */ /* 0x000fe200000010ff */
[----:B------:R-:W-:Y:S01]  /*6540*/  BAR.SYNC.DEFER_BLOCKING 0x0 ;  /* 0x0000000000007b1d */ /* 0x000fe20000010000 */
[----:B------:R-:W-:Y:S01]  /*6550*/  FFMA.FTZ R36, R106, R36, 1 ;  /* 0x3f8000006a247423 */ /* 0x000fe20000010024 */
[----:B------:R-:W-:Y:S01]  /*6560*/  FMUL.FTZ R100, R103, R100 ;  /* 0x0000006467647220 */ /* 0x000fe20000410000 */
[----:B------:R-:W-:Y:S02]  /*6570*/  F2FP.BF16.F32.PACK_AB R90, R90, R92 ;  /* 0x0000005c5a5a723e */ /* 0x000fe400000010ff */
[----:B------:R-:W-:Y:S01]  /*6580*/  F2FP.BF16.F32.PACK_AB R91, R91, R93 ;  /* 0x0000005d5b5b723e */ /* 0x000fe200000010ff */
[----:B------:R-:W-:Y:S01]  /*6590*/  FMUL.FTZ R113, R100, R36 ;  /* 0x0000002464717220 */ /* 0x000fe20000410000 */
[----:B------:R-:W-:-:S02]  /*65a0*/  PRMT R36, R87, 0x7632, R36 ;  /* 0x0000763257247816 */ /* 0x000fc40000000024 */
[----:B------:R-:W-:Y:S02]  /*65b0*/  PRMT R88, R90, 0x7632, R88 ;  /* 0x000076325a587816 */ /* 0x000fe40000000058 */
[----:B------:R-:W-:Y:S02]  /*65c0*/  F2FP.BF16.F32.PACK_AB R94, R94, R98 ;  /* 0x000000625e5e723e */ /* 0x000fe400000010ff */
[----:B------:R-:W-:Y:S02]  /*65d0*/  PRMT R92, R91, 0x7632, R92 ;  /* 0x000076325b5c7816 */ /* 0x000fe4000000005c */
[----:B------:R-:W-:Y:S02]  /*65e0*/  F2FP.BF16.F32.PACK_AB R96, R97, R96 ;  /* 0x000000606160723e */ /* 0x000fe400000010ff */
[----:B------:R-:W-:Y:S02]  /*65f0*/  F2FP.BF16.F32.PACK_AB R89, R89, R95 ;  /* 0x0000005f5959723e */ /* 0x000fe400000010ff */
[----:B------:R-:W-:Y:S01]  /*6600*/  F2FP.BF16.F32.PACK_AB R99, R101, R99 ;  /* 0x000000636563723e */ /* 0x000fe200000010ff */
[----:B------:R0:W-:Y:S04]  /*6610*/  STS.U16 [R53], R87 ;  /* 0x0000005735007388 */ /* 0x0001e80000000400 */
[----:B------:R1:W-:Y:S01]  /*6620*/  STS.U16 [R162+0x2], R36 ;  /* 0x00000224a2007388 */ /* 0x0003e20000000400 */
[----:B------:R-:W-:-:S03]  /*6630*/  F2FP.BF16.F32.PACK_AB R102, R113, R102 ;  /* 0x000000667166723e */ /* 0x000fc600000010ff */
[----:B------:R-:W-:Y:S01]  /*6640*/  STS.U16 [R155+0x4], R90 ;  /* 0x0000045a9b007388 */ /* 0x000fe20000000400 */
[----:B------:R-:W-:Y:S02]  /*6650*/  ISETP.NE.AND P6, PT, R71, RZ, PT ;  /* 0x000000ff4700720c */ /* 0x000fe40003fc5270 */
[----:B0-----:R-:W-:Y:S01]  /*6660*/  PRMT R87, R96, 0x7632, R87 ;  /* 0x0000763260577816 */ /* 0x001fe20000000057 */
[----:B------:R0:W-:Y:S01]  /*6670*/  STS.U16 [R151+0x6], R88 ;  /* 0x0000065897007388 */ /* 0x0001e20000000400 */
[----:B-1----:R-:W-:-:S03]  /*6680*/  PRMT R36, R94, 0x7632, R36 ;  /* 0x000076325e247816 */ /* 0x002fc60000000024 */
[----:B------:R1:W-:Y:S04]  /*6690*/  STS.U16 [R148+0x8], R91 ;  /* 0x0000085b94007388 */ /* 0x0003e80000000400 */
[----:B------:R2:W-:Y:S01]  /*66a0*/  STS.U16 [R147+0xa], R92 ;  /* 0x00000a5c93007388 */ /* 0x0005e20000000400 */
[----:B0-----:R-:W-:-:S03]  /*66b0*/  PRMT R88, R89, 0x7632, R88 ;  /* 0x0000763259587816 */ /* 0x001fc60000000058 */
[----:B------:R-:W-:Y:S01]  /*66c0*/  STS.U16 [R146+0xc], R94 ;  /* 0x00000c5e92007388 */ /* 0x000fe20000000400 */
[----:B------:R-:W-:Y:S01]  /*66d0*/  PRMT R90, R99, 0x7632, R90 ;  /* 0x00007632635a7816 */ /* 0x000fe2000000005a */
[----:B------:R-:W-:Y:S02]  /*66e0*/  ULEA UR7, UR8, UR7, 0x18 ;  /* 0x0000000708077291 */ /* 0x000fe4000f8ec03f */
[----:B------:R0:W-:Y:S01]  /*66f0*/  STS.U16 [R145+0xe], R36 ;  /* 0x00000e2491007388 */ /* 0x0001e20000000400 */
[----:B-1----:R-:W-:-:S03]  /*6700*/  PRMT R91, R102, 0x7610, R91 ;  /* 0x00007610665b7816 */ /* 0x002fc6000000005b */
[----:B------:R-:W-:Y:S01]  /*6710*/  STS.U16 [R144+0x10], R96 ;  /* 0x0000106090007388 */ /* 0x000fe20000000400 */
[----:B--2---:R-:W-:-:S03]  /*6720*/  PRMT R92, R102, 0x7632, R92 ;  /* 0x00007632665c7816 */ /* 0x004fc6000000005c */
[----:B------:R-:W-:Y:S04]  /*6730*/  STS.U16 [R143+0x12], R87 ;  /* 0x000012578f007388 */ /* 0x000fe80000000400 */
[----:B------:R-:W-:Y:S01]  /*6740*/  STS.U16 [R142+0x14], R89 ;  /* 0x000014598e007388 */ /* 0x000fe20000000400 */
[----:B0-----:R-:W-:-:S03]  /*6750*/  IMAD.U32 R36, RZ, RZ, UR57 ;  /* 0x00000039ff247e24 */ /* 0x001fc6000f8e00ff */
        /* <DEDUP_REMOVED lines=22> */
[----:B------:R0:W-:Y:S02]  /*68c0*/  @!P6 STS [UR7+0x1080], R36 ;  /* 0x00108024ff00e988 */ /* 0x0001e40008000807 */
[----:B0-----:R-:W-:Y:S01]  /*68d0*/  MOV R36, UR7 ;  /* 0x0000000700247c02 */ /* 0x001fe20008000f00 */
        /* <DEDUP_REMOVED lines=13> */
[----:B------:R-:W-:Y:S01]  /*69b0*/  FMUL.FTZ R28, R28, R112 ;  /* 0x000000701c1c7220 */ /* 0x000fe20000410000 */
[----:B------:R-:W-:Y:S01]  /*69c0*/  FMUL.FTZ R29, R29, R111 ;  /* 0x0000006f1d1d7220 */ /* 0x000fe20000410000 */
[----:B0-----:R-:W-:Y:S01]  /*69d0*/  ISETP.GE.AND P0, PT, R76, R87, PT ;  /* 0x000000574c00720c */ /* 0x001fe20003f06270 */
[----:B------:R-:W-:Y:S01]  /*69e0*/  FMUL.FTZ R30, R30, R5 ;  /* 0x000000051e1e7220 */ /* 0x000fe20000410000 */
[----:B------:R-:W-:Y:S01]  /*69f0*/  FMUL.FTZ R31, R31, R4 ;  /* 0x000000041f1f7220 */ /* 0x000fe20000410000 */
[----:B------:R-:W-:Y:S01]  /*6a00*/  FMUL.FTZ R32, R32, R3 ;  /* 0x0000000320207220 */ /* 0x000fe20000410000 */
[----:B------:R-:W-:-:S09]  /*6a10*/  FMUL.FTZ R33, R33, R2 ;  /* 0x0000000221217220 */ /* 0x000fd20000410000 */
[----:B-1----:R-:W-:Y:S05]  /*6a20*/  @P0 BRA `(.L_x_1650) ;  /* 0x0000000000340947 */ /* 0x002fea0003800000 */
        /* <DEDUP_REMOVED lines=8> */
[----:B------:R-:W-:-:S05]  /*6ab0*/  IMAD.WIDE.U32 R2, R4, UR12, R2 ;  /* 0x0000000c04027c25 */ /* 0x000fca000f8e0002 */
[----:B------:R-:W-:Y:S02]  /*6ac0*/  IADD3 R3, R3, UR30, RZ ;  /* 0x0000001e03037c10 */ /* 0x000fe4000fffe0ff */
[----:B------:R-:W-:-:S04]  /*6ad0*/  LEA R4, P0, R2, UR28, 0x1 ;  /* 0x0000001c02047c11 */ /* 0x000fc8000f8008ff */
[----:B------:R-:W-:-:S05]  /*6ae0*/  LEA.HI.X R5, R2, UR29, R3, 0x1, P0 ;  /* 0x0000001d02057c11 */ /* 0x000fca00080f0c03 */
[----:B------:R0:W-:Y:S04]  /*6af0*/  STG.E.U16 desc[UR24][R4.64], R110 ;  /* 0x0000006e04007986 */ /* 0x0001e8000c101518 */
.L_x_1650:
[----:B------:R-:W-:Y:S05]  /*6b00*/  BSYNC B0 ;  /* 0x0000000000007941 */ /* 0x000fea0003800000 */
.L_x_1649:
        /* <DEDUP_REMOVED lines=12> */
[----:B------:R-:W-:Y:S01]  /*6bd0*/  LEA R2, P1, R76, UR26, 0x1 ;  /* 0x0000001a4c027c11 */ /* 0x000fe2000f8208ff */
[----:B------:R-:W-:Y:S01]  /*6be0*/  UIADD3.X UR8, UR10, UR28, UR9, UP0, !UPT ;  /* 0x0000001c0a087290 */ /* 0x000fe200087fe409 */
[----:B------:R-:W-:-:S02]  /*6bf0*/  IMAD.U32 R3, RZ, RZ, UR7 ;  /* 0x00000007ff037e24 */ /* 0x000fc4000f8e00ff */
[----:B------:R-:W-:Y:S01]  /*6c00*/  FMUL.FTZ R86, R86, R24 ;  /* 0x0000001856567220 */ /* 0x000fe20000410000 */
[----:B0-----:R-:W-:Y:S01]  /*6c10*/  LEA.HI.X R4, R76, UR27, R77, 0x1, P1 ;  /* 0x0000001b4c047c11 */ /* 0x001fe200088f0c4d */
[----:B------:R-:W-:Y:S01]  /*6c20*/  FMUL.FTZ R85, R85, R21 ;  /* 0x0000001555557220 */ /* 0x000fe20000410000 */
[----:B------:R-:W-:Y:S01]  /*6c30*/  ISETP.GE.AND P1, PT, R154, R87, PT ;  /* 0x000000579a00720c */ /* 0x000fe20003f26270 */
[----:B------:R-:W-:Y:S01]  /*6c40*/  FMUL.FTZ R84, R84, R20 ;  /* 0x0000001454547220 */ /* 0x000fe20000410000 */
[----:B------:R-:W-:Y:S01]  /*6c50*/  LEA R2, P3, R3, R2, 0x1 ;  /* 0x0000000203027211 */ /* 0x000fe200078608ff */
[----:B------:R-:W-:Y:S01]  /*6c60*/  FMUL.FTZ R83, R83, R17 ;  /* 0x0000001153537220 */ /* 0x000fe20000410000 */
[----:B------:R-:W-:Y:S01]  /*6c70*/  MOV R5, UR8 ;  /* 0x0000000800057c02 */ /* 0x000fe20008000f00 */
[----:B------:R0:W-:Y:S01]  /*6c80*/  STL [R1+0xc8], R109 ;  /* 0x0000c86d01007387 */ /* 0x0001e20000100800 */
[----:B------:R-:W-:Y:S01]  /*6c90*/  FMUL.FTZ R82, R82, R16 ;  /* 0x0000001052527220 */ /* 0x000fe20000410000 */
[----:B------:R-:W-:Y:S01]  /*6ca0*/  FMUL.FTZ R81, R81, R13 ;  /* 0x0000000d51517220 */ /* 0x000fe20000410000 */
[----:B------:R-:W-:Y:S01]  /*6cb0*/  LEA.HI.X R3, R3, R4, R5, 0x1, P3 ;  /* 0x0000000403037211 */ /* 0x000fe200018f0c05 */
[----:B------:R0:W-:Y:S01]  /*6cc0*/  STL [R1+0xc4], R86 ;  /* 0x0000c45601007387 */ /* 0x0001e20000100800 */
        /* <DEDUP_REMOVED lines=25> */
[----:B------:R-:W-:-:S02]  /*6e60*/  ULDC.64 UR8, c[0x0][0x320] ;  /* 0x0000c80000087ab9 */ /* 0x000fc40000000a00 */
[----:B------:R0:W-:Y:S01]  /*6e70*/  @!P4 STG.E.U16 desc[UR24][R2.64+-0xe00], R95 ;  /* 0xfff2005f0200c986 */ /* 0x0001e2000c101518 */
[----:B------:R-:W-:-:S03]  /*6e80*/  ISETP.GE.AND P4, PT, R134, R87, PT ;  /* 0x000000578600720c */ /* 0x000fc60003f86270 */
[----:B------:R0:W-:Y:S01]  /*6e90*/  @!P5 STG.E.U16 desc[UR24][R2.64+-0xdc0], R94 ;  /* 0xfff2405e0200d986 */ /* 0x0001e2000c101518 */
[----:B------:R-:W-:-:S03]  /*6ea0*/  ISETP.GE.AND P5, PT, R133, R87, PT ;  /* 0x000000578500720c */ /* 0x000fc60003fa6270 */
[----:B------:R0:W-:Y:S01]  /*6eb0*/  @!P1 STG.E.U16 desc[UR24][R2.64+-0xd80], R93 ;  /* 0xfff2805d02009986 */ /* 0x0001e2000c101518 */
[----:B------:R-:W-:-:S03]  /*6ec0*/  ISETP.GE.AND P1, PT, R132, R87, PT ;  /* 0x000000578400720c */ /* 0x000fc60003f26270 */
        /* <DEDUP_REMOVED lines=21> */
[----:B------:R0:W-:Y:S01]  /*7020*/  STL [R1+0x90], R110 ;  /* 0x0000906e01007387 */ /* 0x0001e20000100800 */
        /* <DEDUP_REMOVED lines=13> */
[----:B------:R-:W-:Y:S01]  /*7100*/  FMUL.FTZ R11, R30, R11 ;  /* 0x0000000b1e0b7220 */ /* 0x000fe20000410000 */
[----:B------:R-:W-:Y:S01]  /*7110*/  FMUL.FTZ R103, R103, R0 ;  /* 0x0000000067677220 */ /* 0x000fe20000410000 */
[----:B------:R-:W-:Y:S01]  /*7120*/  PRMT R0, R25, 0x7632, R0 ;  /* 0x0000763219007816 */ /* 0x000fe20000000000 */
[----:B------:R-:W-:Y:S01]  /*7130*/  FMUL.FTZ R10, R31, R10 ;  /* 0x0000000a1f0a7220 */ /* 0x000fe20000410000 */
[----:B------:R-:W-:Y:S01]  /*7140*/  F2FP.BF16.F32.PACK_AB R16, R16, R17 ;  /* 0x000000111010723e */ /* 0x000fe200000010ff */
[----:B------:R-:W-:Y:S01]  /*7150*/  FMUL.FTZ R9, R32, R9 ;  /* 0x0000000920097220 */ /* 0x000fe20000410000 */
[----:B------:R-:W-:Y:S01]  /*7160*/  FMUL.FTZ R8, R33, R8 ;  /* 0x0000000821087220 */ /* 0x000fe20000410000 */
[----:B------:R-:W-:Y:S01]  /*7170*/  FMUL.FTZ R7, R105, R7 ;  /* 0x0000000769077220 */ /* 0x000fe20000410000 */
[----:B0-----:R-:W-:Y:S01]  /*7180*/  PRMT R2, R20, 0x7632, R2 ;  /* 0x0000763214027816 */ /* 0x001fe20000000002 */
[----:B------:R-:W-:Y:S01]  /*7190*/  FMUL.FTZ R6, R104, R6 ;  /* 0x0000000668067220 */ /* 0x000fe20000410000 */
[----:B------:R-:W-:Y:S01]  /*71a0*/  F2FP.BF16.F32.PACK_AB R13, R14, R13 ;  /* 0x0000000d0e0d723e */ /* 0x000fe200000010ff */
[----:B------:R-:W-:Y:S01]  /*71b0*/  ULDC.64 UR28, c[0x0][0x2c0] ;  /* 0x0000b000001c7ab9 */ /* 0x000fe20000000a00 */
[----:B------:R-:W-:Y:S01]  /*71c0*/  STS.U16 [R53], R25 ;  /* 0x0000001935007388 */ /* 0x000fe20000000400 */
[----:B------:R-:W-:Y:S01]  /*71d0*/  PRMT R3, R16, 0x7632, R3 ;  /* 0x0000763210037816 */ /* 0x000fe20000000003 */
[----:B------:R-:W-:Y:S01]  /*71e0*/  UIMAD UR7, UR14, UR28, URZ ;  /* 0x0000001c0e0772a4 */ /* 0x000fe2000f8e023f */
[----:B------:R-:W-:Y:S01]  /*71f0*/  F2FP.BF16.F32.PACK_AB R11, R11, R12 ;  /* 0x0000000c0b0b723e */ /* 0x000fe200000010ff */
[----:B------:R0:W-:Y:S01]  /*7200*/  STS.U16 [R162+0x2], R0 ;  /* 0x00000200a2007388 */ /* 0x0001e20000000400 */
[----:B------:R-:W-:Y:S01]  /*7210*/  PRMT R4, R13, 0x7632, R4 ;  /* 0x000076320d047816 */ /* 0x000fe20000000004 */
[----:B------:R-:W-:Y:S01]  /*7220*/  UIMAD.WIDE.U32 UR26, UR13, UR28, URZ ;  /* 0x0000001c0d1a72a5 */ /* 0x000fe2000f8e003f */
[----:B------:R-:W-:Y:S01]  /*7230*/  F2FP.BF16.F32.PACK_AB R9, R9, R10 ;  /* 0x0000000a0909723e */ /* 0x000fe200000010ff */
[----:B------:R-:W-:Y:S01]  /*7240*/  STS.U16 [R155+0x4], R20 ;  /* 0x000004149b007388 */ /* 0x000fe20000000400 */
[----:B------:R-:W-:Y:S01]  /*7250*/  F2FP.BF16.F32.PACK_AB R7, R7, R8 ;  /* 0x000000080707723e */ /* 0x000fe200000010ff */
[----:B------:R-:W-:Y:S01]  /*7260*/  UIMAD UR29, UR13, UR29, UR7 ;  /* 0x0000001d0d1d72a4 */ /* 0x000fe2000f8e0207 */
[----:B------:R-:W-:Y:S01]  /*7270*/  F2FP.BF16.F32.PACK_AB R6, R103, R6 ;  /* 0x000000066706723e */ /* 0x000fe200000010ff */
[----:B------:R1:W-:Y:S01]  /*7280*/  STS.U16 [R151+0x6], R2 ;  /* 0x0000060297007388 */ /* 0x0003e20000000400 */
[----:B------:R-:W-:Y:S01]  /*7290*/  PRMT R5, R7, 0x7610, R5 ;  /* 0x0000761007057816 */ /* 0x000fe20000000005 */
[----:B------:R-:W-:Y:S01]  /*72a0*/  UIADD3 UR7, UR27, UR29, URZ ;  /* 0x0000001d1b077290 */ /* 0x000fe2000fffe03f */
[----:B0-----:R-:W-:Y:S01]  /*72b0*/  PRMT R0, R11, 0x7632, R0 ;  /* 0x000076320b007816 */ /* 0x001fe20000000000 */
[----:B------:R-:W-:Y:S01]  /*72c0*/  STS.U16 [R148+0x8], R16 ;  /* 0x0000081094007388 */ /* 0x000fe20000000400 */
[----:B------:R-:W-:Y:S01]  /*72d0*/  PRMT R8, R7, 0x7632, R8 ;  /* 0x0000763207087816 */ /* 0x000fe20000000008 */
[----:B------:R-:W-:Y:S01]  /*72e0*/  BSSY B0, `(.L_x_1652) ;  /* 0x0000033000007945 */ /* 0x000fe20003800000 */
[----:B------:R-:W-:Y:S01]  /*72f0*/  PRMT R80, R6, 0x7632, R80 ;  /* 0x0000763206507816 */ /* 0x000fe20000000050 */
[----:B------:R0:W-:Y:S01]  /*7300*/  STS.U16 [R147+0xa], R3 ;  /* 0x00000a0393007388 */ /* 0x0001e20000000400 */
[----:B-1----:R-:W-:-:S03]  /*7310*/  PRMT R2, R9, 0x7632, R2 ;  /* 0x0000763209027816 */ /* 0x002fc60000000002 */
[----:B------:R-:W-:Y:S04]  /*7320*/  STS.U16 [R146+0xc], R13 ;  /* 0x00000c0d92007388 */ /* 0x000fe80000000400 */
        /* <DEDUP_REMOVED lines=41> */
[----:B------:R-:W-:-:S05]  /*75c0*/  IMAD.WIDE.U32 R2, R5, UR12, R2 ;  /* 0x0000000c05027c25 */ /* 0x000fca000f8e0002 */
[----:B------:R-:W-:Y:S02]  /*75d0*/  IADD3 R3, R3, UR31, RZ ;  /* 0x0000001f03037c10 */ /* 0x000fe4000fffe0ff */
[----:B------:R-:W-:-:S04]  /*75e0*/  LEA R4, P0, R2, UR8, 0x1 ;  /* 0x0000000802047c11 */ /* 0x000fc8000f8008ff */
[----:B------:R-:W-:-:S05]  /*75f0*/  LEA.HI.X R5, R2, UR9, R3, 0x1, P0 ;  /* 0x0000000902057c11 */ /* 0x000fca00080f0c03 */
[----:B------:R0:W-:Y:S04]  /*7600*/  STG.E.U16 desc[UR24][R4.64], R7 ;  /* 0x0000000704007986 */ /* 0x0001e8000c101518 */
.L_x_1653:
[----:B------:R-:W-:Y:S05]  /*7610*/  BSYNC B0 ;  /* 0x0000000000007941 */ /* 0x000fea0003800000 */
.L_x_1652:
        /* <DEDUP_REMOVED lines=43> */
.L_x_1651:
[----:B01----:R-:W2:Y:S01]  /*78d0*/  LDL.LU R2, [R1+0x164] ;  /* 0x0001640001027983 */ /* 0x003ea20000300800 */
[----:B------:R-:W-:Y:S01]  /*78e0*/  SHF.L.U32 R0, R130, 0x10, RZ ;  /* 0x0000001082007819 */ /* 0x000fe200000006ff */
[----:B------:R-:W-:Y:S01]  /*78f0*/  IMAD.U32 R3, R129, 0x10000, RZ ;  /* 0x0001000081037824 */ /* 0x000fe200078e00ff */
[----:B------:R-:W-:Y:S01]  /*7900*/  SHF.L.U32 R5, R128, 0x10, RZ ;  /* 0x0000001080057819 */ /* 0x000fe200000006ff */
[----:B------:R-:W-:Y:S02]  /*7910*/  BAR.SYNC.DEFER_BLOCKING 0x0 ;  /* 0x0000000000007b1d */ /* 0x000fe40000010000 */
[----:B--2---:R-:W-:-:S06]  /*7920*/  FFMA.FTZ R0, R109, R0, R2 ;  /* 0x000000006d007223 */ /* 0x004fcc0000010002 */
        /* <DEDUP_REMOVED lines=12> */
[----:B------:R-:W-:Y:S02]  /*79f0*/  SHF.L.U32 R5, R122, 0x10, RZ ;  /* 0x000000107a057819 */ /* 0x000fe400000006ff */
[----:B0-----:R-:W-:Y:S01]  /*7a00*/  ISETP.GE.AND P0, PT, R2, 0x1, PT ;  /* 0x000000010200780c */ /* 0x001fe20003f06270 */
        /* <DEDUP_REMOVED lines=48> */
[----:B------:R2:W-:Y:S04]  /*7d10*/  STL [R1+0x88], RZ ;  /* 0x000088ff01007387 */ /* 0x0005e80000100800 */
        /* <DEDUP_REMOVED lines=19> */
[----:B------:R0:W-:Y:S01]  /*7e50*/  STL [R1+0x88], RZ ;  /* 0x000088ff01007387 */ /* 0x0001e20000100800 */
        /* <DEDUP_REMOVED lines=16> */
[----:B------:R0:W-:Y:S01]  /*7f60*/  STL [R1+0x84], RZ ;  /* 0x000084ff01007387 */ /* 0x0001e20000100800 */
[----:B------:R-:W-:Y:S01]  /*7f70*/  ULDC.64 UR30, c[0x0][0x3d0] ;  /* 0x0000f400001e7ab9 */ /* 0x000fe20000000a00 */
[----:B------:R-:W-:Y:S01]  /*7f80*/  ULDC.64 UR32, c[0x0][0x238] ;  /* 0x00008e0000207ab9 */ /* 0x000fe20000000a00 */
[----:B------:R-:W-:Y:S01]  /*7f90*/  ULDC.64 UR34, c[0x0][0x2d0] ;  /* 0x0000b40000227ab9 */ /* 0x000fe20000000a00 */
[----:B------:R0:W-:Y:S01]  /*7fa0*/  STL [R1+0x80], RZ ;  /* 0x000080ff01007387 */ /* 0x0001e20000100800 */
[----:B------:R-:W-:Y:S01]  /*7fb0*/  ULDC.64 UR36, c[0x0][0x250] ;  /* 0x0000940000247ab9 */ /* 0x000fe20000000a00 */
[----:B------:R-:W-:-:S02]  /*7fc0*/  ULDC.64 UR38, c[0x0][0x270] ;  /* 0x00009c0000267ab9 */ /* 0x000fc40000000a00 */
        /* <DEDUP_REMOVED lines=13> */
.L_x_1698:
[----:B-12---:R-:W2:Y:S04]  /*80a0*/  LDL R2, [R1+0x10c] ;  /* 0x00010c0001027983 */ /* 0x006ea80000100800 */
[----:B------:R-:W3:Y:S04]  /*80b0*/  LDL R35, [R1+0x34] ;  /* 0x0000340001237983 */ /* 0x000ee80000100800 */
[----:B------:R-:W4:Y:S04]  /*80c0*/  LDL R34, [R1+0x48] ;  /* 0x0000480001227983 */ /* 0x000f280000100800 */
[----:B------:R-:W5:Y:S04]  /*80d0*/  LDL R33, [R1+0x44] ;  /* 0x0000440001217983 */ /* 0x000f680000100800 */
[----:B------:R-:W5:Y:S04]  /*80e0*/  LDL R32, [R1+0x40] ;  /* 0x0000400001207983 */ /* 0x000f680000100800 */
[----:B------:R-:W5:Y:S04]  /*80f0*/  LDL R31, [R1+0x3c] ;  /* 0x00003c00011f7983 */ /* 0x000f680000100800 */
[----:B------:R-:W5:Y:S01]  /*8100*/  LDL R30, [R1+0x38] ;  /* 0x00003800011e7983 */ /* 0x000f620000100800 */
[----:B------:R-:W-:Y:S01]  /*8110*/  USHF.R.S32.HI UR56, URZ, 0x1f, UR7 ;  /* 0x0000001f3f387899 */ /* 0x000fe20008011407 */
[----:B------:R-:W-:Y:S01]  /*8120*/  UMOV UR40, UR26 ;  /* 0x0000001a00287c82 */ /* 0x000fe20008000000 */
[----:B------:R-:W-:-:S02]  /*8130*/  UMOV UR41, UR55 ;  /* 0x0000003700297c82 */ /* 0x000fc40008000000 */
[----:B------:R-:W-:Y:S01]  /*8140*/  UIMAD UR42, UR56, UR32, URZ ;  /* 0x00000020382a72a4 */ /* 0x000fe2000f8e023f */
[----:B------:R-:W-:Y:S01]  /*8150*/  MOV R3, UR36 ;  /* 0x0000002400037c02 */ /* 0x000fe20008000f00 */
[----:B------:R-:W-:Y:S01]  /*8160*/  UIMAD.WIDE.U32 UR40, UR7, UR32, UR40 ;  /* 0x00000020072872a5 */ /* 0x000fe2000f8e0028 */
[----:B------:R-:W-:Y:S01]  /*8170*/  ISETP.GE.AND P0, PT, R158, UR51, PT ;  /* 0x000000339e007c0c */ /* 0x000fe2000bf06270 */
[----:B------:R-:W-:Y:S01]  /*8180*/  UIMAD UR42, UR7, UR33, UR42 ;  /* 0x00000021072a72a4 */ /* 0x000fe2000f8e022a */
[----:B------:R-:W-:Y:S02]  /*8190*/  ISETP.GE.AND P1, PT, R157, UR51, PT ;  /* 0x000000339d007c0c */ /* 0x000fe4000bf26270 */
[----:B------:R-:W-:Y:S01]  /*81a0*/  ISETP.GE.AND P2, PT, R156, UR51, PT ;  /* 0x000000339c007c0c */ /* 0x000fe2000bf46270 */
[----:B------:R-:W-:Y:S01]  /*81b0*/  UIADD3 UR41, UR41, UR42, URZ ;  /* 0x0000002a29297290 */ /* 0x000fe2000fffe03f */
[----:B------:R-:W-:Y:S01]  /*81c0*/  ISETP.GE.AND P4, PT, R153, UR51, PT ;  /* 0x0000003399007c0c */ /* 0x000fe2000bf86270 */
[----:B------:R-:W-:Y:S01]  /*81d0*/  ULEA UR42, UP0, UR40, UR34, 0x2 ;  /* 0x00000022282a7291 */ /* 0x000fe2000f80103f */
[----:B------:R-:W-:-:S02]  /*81e0*/  PRMT R0, RZ, 0x7610, R0 ;  /* 0x00007610ff007816 */ /* 0x000fc40000000000 */
[----:B------:R-:W-:Y:S01]  /*81f0*/  PRMT R8, RZ, 0x7610, R8 ;  /* 0x00007610ff087816 */ /* 0x000fe20000000008 */
[----:B------:R-:W-:Y:S01]  /*8200*/  ULEA.HI.X UR41, UR40, UR35, UR41, 0x2, UP0 ;  /* 0x0000002328297291 */ /* 0x000fe200080f1429 */
[----:B0-----:R-:W-:Y:S01]  /*8210*/  PRMT R9, RZ, 0x7610, R9 ;  /* 0x00007610ff097816 */ /* 0x001fe20000000009 */
[----:B------:R-:W-:Y:S01]  /*8220*/  UIMAD UR40, UR56, UR36, URZ ;  /* 0x00000024382872a4 */ /* 0x000fe2000f8e023f */
[----:B------:R-:W-:Y:S02]  /*8230*/  PRMT R10, RZ, 0x7610, R10 ;  /* 0x00007610ff0a7816 */ /* 0x000fe4000000000a */
[----:B------:R-:W-:Y:S01]  /*8240*/  PRMT R11, RZ, 0x7610, R11 ;  /* 0x00007610ff0b7816 */ /* 0x000fe2000000000b */
[----:B------:R-:W-:Y:S01]  /*8250*/  UIMAD UR40, UR7, UR37, UR40 ;  /* 0x00000025072872a4 */ /* 0x000fe2000f8e0228 */
        /* <DEDUP_REMOVED lines=11> */
[----:B------:R-:W-:Y:S01]  /*8310*/  UIADD3 UR57, -UR49, UR54, URZ ;  /* 0x0000003631397290 */ /* 0x000fe2000fffe13f */
        /* <DEDUP_REMOVED lines=10> */
[----:B------:R-:W5:Y:S04]  /*83c0*/  LDL R75, [R1+0x24] ;  /* 0x00002400014b7983 */ /* 0x000f680000100800 */
[----:B------:R-:W5:Y:S04]  /*83d0*/  LDL R74, [R1+0x20] ;  /* 0x00002000014a7983 */ /* 0x000f680000100800 */
[----:B------:R-:W5:Y:S04]  /*83e0*/  LDL R73, [R1+0x1c] ;  /* 0x00001c0001497983 */ /* 0x000f680000100800 */
[----:B------:R-:W5:Y:S01]  /*83f0*/  LDL R72, [R1+0x18] ;  /* 0x0000180001487983 */ /* 0x000f620000100800 */
[----:B--2---:R-:W-:Y:S01]  /*8400*/  LOP3.LUT P5, RZ, R2, 0x1, RZ, 0xc0, !PT ;  /* 0x0000000102ff7812 */ /* 0x004fe200078ac0ff */
[----:B------:R-:W-:-:S03]  /*8410*/  IMAD.WIDE.U32 R2, R3, UR7, R76 ;  /* 0x0000000703027c25 */ /* 0x000fc6000f8e004c */
[----:B0-----:R-:W-:Y:S02]  /*8420*/  LEA R4, P3, R2, UR44, 0x1 ;  /* 0x0000002c02047c11 */ /* 0x001fe4000f8608ff */
[----:B------:R-:W-:-:S04]  /*8430*/  IADD3 R3, R3, UR40, RZ ;  /* 0x0000002803037c10 */ /* 0x000fc8000fffe0ff */
[----:B------:R-:W-:Y:S02]  /*8440*/  LEA.HI.X R5, R2, UR45, R3, 0x1, P3 ;  /* 0x0000002d02057c11 */ /* 0x000fe400098f0c03 */
        /* <DEDUP_REMOVED lines=10> */
[----:B---3--:R-:W-:-:S03]  /*84f0*/  ISETP.GE.AND P4, PT, R35, UR51, PT ;  /* 0x0000003323007c0c */ /* 0x008fc6000bf86270 */
[----:B------:R-:W3:Y:S01]  /*8500*/  @!P0 LDG.E.U16 R12, desc[UR24][R4.64+0x180] ;  /* 0x00018018040c8981 */ /* 0x000ee2000c1e1500 */
[----:B----4-:R-:W-:-:S03]  /*8510*/  ISETP.GE.AND P0, PT, R34, UR51, PT ;  /* 0x0000003322007c0c */ /* 0x010fc6000bf06270 */
[----:B------:R-:W4:Y:S01]  /*8520*/  @!P1 LDG.E.U16 R13, desc[UR24][R4.64+0x1c0] ;  /* 0x0001c018040d9981 */ /* 0x000f22000c1e1500 */
[----:B-----5:R-:W-:-:S03]  /*8530*/  ISETP.GE.AND P1, PT, R33, UR51, PT ;  /* 0x0000003321007c0c */ /* 0x020fc6000bf26270 */
[----:B------:R-:W5:Y:S01]  /*8540*/  @!P2 LDG.E.U16 R14, desc[UR24][R4.64+0x200] ;  /* 0x00020018040ea981 */ /* 0x000f62000c1e1500 */
[----:B------:R-:W-:-:S03]  /*8550*/  ISETP.GE.AND P2, PT, R32, UR51, PT ;  /* 0x0000003320007c0c */ /* 0x000fc6000bf46270 */
[----:B------:R-:W5:Y:S01]  /*8560*/  @!P3 LDG.E.U16 R15, desc[UR24][R4.64+0x240] ;  /* 0x00024018040fb981 */ /* 0x000f62000c1e1500 */
[----:B------:R-:W-:-:S03]  /*8570*/  ISETP.GE.AND P3, PT, R31, UR51, PT ;  /* 0x000000331f007c0c */ /* 0x000fc6000bf66270 */
[----:B------:R-:W2:Y:S04]  /*8580*/  @!P5 LDG.E.U16 R17, desc[UR24][R4.64] ;  /* 0x000000180411d981 */ /* 0x000ea8000c1e1500 */
[----:B------:R-:W5:Y:S01]  /*8590*/  @!P4 LDG.E.U16 R16, desc[UR24][R4.64+0x280] ;  /* 0x000280180410c981 */ /* 0x000f62000c1e1500 */
[----:B------:R-:W-:-:S03]  /*85a0*/  ISETP.GE.AND P4, PT, R30, UR51, PT ;  /* 0x000000331e007c0c */ /* 0x000fc6000bf86270 */
[----:B------:R-:W5:Y:S04]  /*85b0*/  @!P0 LDG.E.U16 R18, desc[UR24][R4.64+0x2c0] ;  /* 0x0002c01804128981 */ /* 0x000f68000c1e1500 */
[----:B------:R-:W5:Y:S04]  /*85c0*/  @!P1 LDG.E.U16 R19, desc[UR24][R4.64+0x300] ;  /* 0x0003001804139981 */ /* 0x000f68000c1e1500 */
[----:B------:R-:W5:Y:S04]  /*85d0*/  @!P2 LDG.E.U16 R20, desc[UR24][R4.64+0x340] ;  /* 0x000340180414a981 */ /* 0x000f68000c1e1500 */
[----:B------:R-:W5:Y:S04]  /*85e0*/  @!P3 LDG.E.U16 R21, desc[UR24][R4.64+0x380] ;  /* 0x000380180415b981 */ /* 0x000f68000c1e1500 */
[----:B------:R0:W5:Y:S01]  /*85f0*/  @!P4 LDG.E.U16 R22, desc[UR24][R4.64+0x3c0] ;  /* 0x0003c0180416c981 */ /* 0x000162000c1e1500 */
[----:B------:R-:W-:-:S02]  /*8600*/  UIMAD UR40, UR56, UR38, URZ ;  /* 0x00000026382872a4 */ /* 0x000fc4000f8e023f */
[----:B------:R-:W-:Y:S02]  /*8610*/  MOV R3, UR38 ;  /* 0x0000002600037c02 */ /* 0x000fe40008000f00 */
[----:B------:R-:W-:Y:S01]  /*8620*/  UIMAD UR40, UR7, UR39, UR40 ;  /* 0x00000027072872a4 */ /* 0x000fe2000f8e0228 */
[----:B------:R-:W-:Y:S02]  /*8630*/  ISETP.GE.AND P4, PT, R76, UR57, PT ;  /* 0x000000394c007c0c */ /* 0x000fe4000bf86270 */
[----:B------:R-:W-:Y:S01]  /*8640*/  IMAD.WIDE.U32 R2, R3, UR7, R76 ;  /* 0x0000000703027c25 */ /* 0x000fe2000f8e004c */
[----:B------:R-:W-:-:S03]  /*8650*/  MOV R7, UR41 ;  /* 0x0000002900077c02 */ /* 0x000fc60008000f00 */
[----:B------:R-:W-:Y:S01]  /*8660*/  VIADD R3, R3, UR40 ;  /* 0x0000002803037c36 */ /* 0x000fe20008000000 */
[----:B0-----:R-:W-:Y:S01]  /*8670*/  LEA R4, P0, R2, UR46, 0x1 ;  /* 0x0000002e02047c11 */ /* 0x001fe2000f8008ff */
[----:B------:R-:W-:-:S03]  /*8680*/  IMAD.U32 R6, RZ, RZ, UR42 ;  /* 0x0000002aff067e24 */ /* 0x000fc6000f8e00ff */
[----:B------:R-:W-:-:S03]  /*8690*/  LEA.HI.X R5, R2, UR47, R3, 0x1, P0 ;  /* 0x0000002f02057c11 */ /* 0x000fc600080f0c03 */
[----:B------:R0:W5:Y:S01]  /*86a0*/  LDG.E R6, desc[UR24][R6.64] ;  /* 0x0000001806067981 */ /* 0x000162000c1e1900 */
[----:B------:R-:W-:Y:S02]  /*86b0*/  ISETP.GE.AND P3, PT, R158, UR57, PT ;  /* 0x000000399e007c0c */ /* 0x000fe4000bf66270 */
[----:B------:R-:W-:Y:S02]  /*86c0*/  ISETP.GE.AND P0, PT, R157, UR57, PT ;  /* 0x000000399d007c0c */ /* 0x000fe4000bf06270 */
[----:B------:R-:W-:Y:S02]  /*86d0*/  ISETP.GE.AND P2, PT, R156, UR57, PT ;  /* 0x000000399c007c0c */ /* 0x000fe4000bf46270 */
[----:B------:R-:W-:Y:S01]  /*86e0*/  ISETP.GE.AND P1, PT, R154, UR57, PT ;  /* 0x000000399a007c0c */ /* 0x000fe2000bf26270 */
[----:B--2---:R-:W-:Y:S04]  /*86f0*/  STS.U16 [R69], R17 ;  /* 0x0000001145007388 */ /* 0x004fe80000000400 */
        /* <DEDUP_REMOVED lines=28> */
[----:B-1----:R-:W-:Y:S01]  /*88c0*/  PRMT R20, RZ, 0x7610, R20 ;  /* 0x00007610ff147816 */ /* 0x002fe20000000014 */
[----:B------:R-:W4:Y:S01]  /*88d0*/  LDL R35, [R1+0x14] ;  /* 0x0000140001237983 */ /* 0x000f220000100800 */
[----:B--2---:R-:W-:Y:S02]  /*88e0*/  PRMT R21, RZ, 0x7610, R21 ;  /* 0x00007610ff157816 */ /* 0x004fe40000000015 */
[----:B---3--:R-:W-:Y:S01]  /*88f0*/  PRMT R22, RZ, 0x7610, R22 ;  /* 0x00007610ff167816 */ /* 0x008fe20000000016 */
[----:B------:R-:W-:Y:S01]  /*8900*/  LDS.U16 R11, [R82+0x2] ;  /* 0x00000200520b7984 */ /* 0x000fe20000000400 */
[----:B------:R-:W-:-:S03]  /*8910*/  PRMT R16, RZ, 0x7610, R16 ;  /* 0x00007610ff107816 */ /* 0x000fc60000000010 */
[----:B------:R-:W2:Y:S01]  /*8920*/  @!P3 LDG.E.U16 R20, desc[UR24][R4.64+0x180] ;  /* 0x000180180414b981 */ /* 0x000ea2000c1e1500 */
        /* <DEDUP_REMOVED lines=9> */
[----:B------:R-:W5:Y:S04]  /*89c0*/  LDL R34, [R1+0x10] ;  /* 0x0000100001227983 */ /* 0x000f680000100800 */
[----:B------:R-:W2:Y:S04]  /*89d0*/  LDL R33, [R1+0xc] ;  /* 0x00000c0001217983 */ /* 0x000ea80000100800 */
[----:B------:R-:W3:Y:S04]  /*89e0*/  LDL R32, [R1+0x8] ;  /* 0x0000080001207983 */ /* 0x000ee80000100800 */
[----:B------:R-:W3:Y:S04]  /*89f0*/  LDL R31, [R1+0x4] ;  /* 0x00000400011f7983 */ /* 0x000ee80000100800 */
[----:B------:R-:W3:Y:S01]  /*8a00*/  LDL R30, [R1] ;  /* 0x00000000011e7983 */ /* 0x000ee20000100800 */
[----:B------:R-:W-:-:S02]  /*8a10*/  PRMT R18, RZ, 0x7610, R18 ;  /* 0x00007610ff127816 */ /* 0x000fc40000000012 */
[----:B------:R-:W-:Y:S01]  /*8a20*/  PRMT R17, RZ, 0x7610, R17 ;  /* 0x00007610ff117816 */ /* 0x000fe20000000011 */
[----:B------:R-:W-:Y:S01]  /*8a30*/  LDS.U16 R9, [R80+0x6] ;  /* 0x0000060050097984 */ /* 0x000fe20000000400 */
[----:B------:R-:W-:-:S03]  /*8a40*/  PRMT R19, RZ, 0x7610, R19 ;  /* 0x00007610ff137816 */ /* 0x000fc60000000013 */
[----:B------:R-:W3:Y:S04]  /*8a50*/  @!P3 LDG.E.U16 R18, desc[UR24][R4.64+0x2c0] ;  /* 0x0002c0180412b981 */ /* 0x000ee8000c1e1500 */
[----:B------:R-:W3:Y:S04]  /*8a60*/  @!P0 LDG.E.U16 R17, desc[UR24][R4.64+0x300] ;  /* 0x0003001804118981 */ /* 0x000ee8000c1e1500 */
[----:B------:R-:W3:Y:S01]  /*8a70*/  @!P2 LDG.E.U16 R19, desc[UR24][R4.64+0x340] ;  /* 0x000340180413a981 */ /* 0x000ee2000c1e1500 */
[----:B------:R-:W-:Y:S02]  /*8a80*/  PRMT R14, RZ, 0x7610, R14 ;  /* 0x00007610ff0e7816 */ /* 0x000fe4000000000e */
[----:B------:R-:W-:Y:S01]  /*8a90*/  PRMT R13, RZ, 0x7610, R13 ;  /* 0x00007610ff0d7816 */ /* 0x000fe2000000000d */
[----:B0-----:R-:W-:Y:S04]  /*8aa0*/  LDS.U16 R7, [R74+0xa] ;  /* 0x00000a004a077984 */ /* 0x001fe80000000400 */
[----:B------:R-:W3:Y:S04]  /*8ab0*/  @!P1 LDG.E.U16 R14, desc[UR24][R4.64+0x380] ;  /* 0x00038018040e9981 */ /* 0x000ee8000c1e1500 */
[----:B------:R0:W3:Y:S01]  /*8ac0*/  @!P4 LDG.E.U16 R13, desc[UR24][R4.64+0x3c0] ;  /* 0x0003c018040dc981 */ /* 0x0000e2000c1e1500 */
[----:B------:R-:W-:-:S02]  /*8ad0*/  SHF.L.U32 R15, R71, 0x4, RZ ;  /* 0x00000004470f7819 */ /* 0x000fc400000006ff */
[----:B------:R-:W-:Y:S01]  /*8ae0*/  R2UR UR60, R6 ;  /* 0x00000000063c72ca */ /* 0x000fe200000e0000 */
[----:B------:R-:W-:Y:S01]  /*8af0*/  LDS.U16 R107, [R161+0x1c] ;  /* 0x00001c00a16b7984 */ /* 0x000fe20000000400 */
[----:B------:R-:W-:-:S03]  /*8b00*/  LOP3.LUT R15, R15, 0xfffffe00, RZ, 0xc0, !PT ;  /* 0xfffffe000f0f7812 */ /* 0x000fc600078ec0ff */
[----:B------:R-:W-:Y:S01]  /*8b10*/  LDS.U16 R108, [R160+0x1e] ;  /* 0x00001e00a06c7984 */ /* 0x000fe20000000400 */
[----:B------:R-:W-:-:S03]  /*8b20*/  IADD3 R67, R15, R70, RZ ;  /* 0x000000460f437210 */ /* 0x000fc60007ffe0ff */
[----:B0-----:R-:W-:Y:S01]  /*8b30*/  LDS.U16 R5, [R72+0xe] ;  /* 0x00000e0048057984 */ /* 0x001fe20000000400 */
        /* <DEDUP_REMOVED lines=12> */
[----:B------:R-:W-:-:S02]  /*8c00*/  IADD3 R64, R67, 0xa0, RZ ;  /* 0x000000a043407810 */ /* 0x000fc40007ffe0ff */
[C---:B------:R-:W-:Y:S02]  /*8c10*/  IADD3 R66, R67.reuse, 0x60, RZ ;  /* 0x0000006043427810 */ /* 0x040fe40007ffe0ff */
[C---:B------:R-:W-:Y:S02]  /*8c20*/  IADD3 R0, R67.reuse, 0x40, RZ ;  /* 0x0000004043007810 */ /* 0x040fe40007ffe0ff */
[-C--:B------:R-:W-:Y:S02]  /*8c30*/  LEA.HI.SX32 R69, R67, R67.reuse, 0x1b ;  /* 0x0000004343457211 */ /* 0x080fe400078fdaff */
[-C--:B------:R-:W-:Y:S02]  /*8c40*/  LEA.HI.SX32 R54, R54, R67.reuse, 0x1b ;  /* 0x0000004336367211 */ /* 0x080fe400078fdaff */
[-C--:B------:R-:W-:Y:S02]  /*8c50*/  LEA.HI.SX32 R55, R12, R67.reuse, 0x1b ;  /* 0x000000430c377211 */ /* 0x080fe400078fdaff */
[-C--:B------:R-:W-:Y:S01]  /*8c60*/  LEA.HI.SX32 R56, R56, R67.reuse, 0x1b ;  /* 0x0000004338387211 */ /* 0x080fe200078fdaff */
[----:B------:R0:W1:Y:S01]  /*8c70*/  LDS.U16 R12, [R53] ;  /* 0x00000000350c7984 */ /* 0x0000620000000400 */
[----:B------:R-:W-:-:S02]  /*8c80*/  LEA.HI.SX32 R57, R10, R67, 0x1b ;  /* 0x000000430a397211 */ /* 0x000fc400078fdaff */
[-C--:B------:R-:W-:Y:S01]  /*8c90*/  LEA.HI.SX32 R58, R58, R67.reuse, 0x1b ;  /* 0x000000433a3a7211 */ /* 0x080fe200078fdaff */
[----:B------:R-:W1:Y:S01]  /*8ca0*/  LDS.U16 R10, [R81+0x4] ;  /* 0x00000400510a7984 */ /* 0x000e620000000400 */
[-C--:B------:R-:W-:Y:S02]  /*8cb0*/  LEA.HI.SX32 R59, R8, R67.reuse, 0x1b ;  /* 0x00000043083b7211 */ /* 0x080fe400078fdaff */
[-C--:B------:R-:W-:Y:S01]  /*8cc0*/  LEA.HI.SX32 R60, R60, R67.reuse, 0x1b ;  /* 0x000000433c3c7211 */ /* 0x080fe200078fdaff */
[----:B------:R-:W1:Y:S01]  /*8cd0*/  LDS.U16 R8, [R75+0x8] ;  /* 0x000008004b087984 */ /* 0x000e620000000400 */
[-C--:B------:R-:W-:Y:S02]  /*8ce0*/  LEA.HI.SX32 R61, R6, R67.reuse, 0x1b ;  /* 0x00000043063d7211 */ /* 0x080fe400078fdaff */
[-C--:B------:R-:W-:Y:S01]  /*8cf0*/  LEA.HI.SX32 R62, R62, R67.reuse, 0x1b ;  /* 0x000000433e3e7211 */ /* 0x080fe200078fdaff */
[----:B------:R-:W1:Y:S01]  /*8d00*/  LDS.U16 R6, [R73+0xc] ;  /* 0x00000c0049067984 */ /* 0x000e620000000400 */
[----:B------:R-:W-:-:S02]  /*8d10*/  LEA.HI.SX32 R63, R4, R67, 0x1b ;  /* 0x00000043043f7211 */ /* 0x000fc400078fdaff */
[-C--:B------:R-:W-:Y:S02]  /*8d20*/  LEA.HI.SX32 R64, R64, R67.reuse, 0x1b ;  /* 0x0000004340407211 */ /* 0x080fe400078fdaff */
[-C--:B------:R-:W-:Y:S02]  /*8d30*/  LEA.HI.SX32 R65, R2, R67.reuse, 0x1b ;  /* 0x0000004302417211 */ /* 0x080fe400078fdaff */
[-C--:B------:R-:W-:Y:S02]  /*8d40*/  LEA.HI.SX32 R66, R66, R67.reuse, 0x1b ;  /* 0x0000004342427211 */ /* 0x080fe400078fdaff */
[-C--:B------:R-:W-:Y:S02]  /*8d50*/  LEA.HI.SX32 R68, R68, R67.reuse, 0x1b ;  /* 0x0000004344447211 */ /* 0x080fe400078fdaff */
[----:B------:R-:W-:Y:S02]  /*8d60*/  LEA.HI.SX32 R67, R0, R67, 0x1b ;  /* 0x0000004300437211 */ /* 0x000fe400078fdaff */
[----:B------:R-:W-:-:S02]  /*8d70*/  LEA R69, R69, R36, 0x1 ;  /* 0x0000002445457211 */ /* 0x000fc400078e08ff */
[-C--:B------:R-:W-:Y:S01]  /*8d80*/  LEA R68, R68, R36.reuse, 0x1 ;  /* 0x0000002444447211 */ /* 0x080fe200078e08ff */
[--C-:B------:R-:W-:Y:S01]  /*8d90*/  IMAD R67, R67, 0x2, R36.reuse ;  /* 0x0000000243437824 */ /* 0x100fe200078e0224 */
[-C--:B------:R-:W-:Y:S01]  /*8da0*/  LEA R66, R66, R36.reuse, 0x1 ;  /* 0x0000002442427211 */ /* 0x080fe200078e08ff */
[--C-:B------:R-:W-:Y:S01]  /*8db0*/  IMAD R64, R64, 0x2, R36.reuse ;  /* 0x0000000240407824 */ /* 0x100fe200078e0224 */
[-C--:B------:R-:W-:Y:S02]  /*8dc0*/  LEA R65, R65, R36.reuse, 0x1 ;  /* 0x0000002441417211 */ /* 0x080fe400078e08ff */
[-C--:B------:R-:W-:Y:S01]  /*8dd0*/  LEA R63, R63, R36.reuse, 0x1 ;  /* 0x000000243f3f7211 */ /* 0x080fe200078e08ff */
[--C-:B------:R-:W-:Y:S01]  /*8de0*/  IMAD R61, R61, 0x2, R36.reuse ;  /* 0x000000023d3d7824 */ /* 0x100fe200078e0224 */
[-C--:B------:R-:W-:Y:S02]  /*8df0*/  LEA R62, R62, R36.reuse, 0x1 ;  /* 0x000000243e3e7211 */ /* 0x080fe400078e08ff */
[-C--:B------:R-:W-:Y:S01]  /*8e00*/  LEA R60, R60, R36.reuse, 0x1 ;  /* 0x000000243c3c7211 */ /* 0x080fe200078e08ff */
[----:B------:R-:W-:Y:S01]  /*8e10*/  UIADD3 UR40, UR48, -0x1, URZ ;  /* 0xffffffff30287890 */ /* 0x000fe2000fffe03f */
[-C--:B------:R-:W-:Y:S01]  /*8e20*/  LEA R59, R59, R36.reuse, 0x1 ;  /* 0x000000243b3b7211 */ /* 0x080fe200078e08ff */
[----:B------:R-:W-:Y:S01]  /*8e30*/  IMAD R58, R58, 0x2, R36 ;  /* 0x000000023a3a7824 */ /* 0x000fe200078e0224 */
[----:B------:R-:W-:-:S02]  /*8e40*/  LEA R57, R57, R36, 0x1 ;  /* 0x0000002439397211 */ /* 0x000fc400078e08ff */
[----:B------:R-:W-:Y:S01]  /*8e50*/  LEA R56, R56, R36, 0x1 ;  /* 0x0000002438387211 */ /* 0x000fe200078e08ff */
[----:B------:R-:W-:-:S04]  /*8e60*/  ULEA.HI UR41, UR40, UR40, URZ, 0x1 ;  /* 0x0000002828297291 */ /* 0x000fc8000f8f083f */
[----:B------:R-:W-:-:S04]  /*8e70*/  ULOP3.LUT UR41, UR41, 0xfffffe, URZ, 0xc0, !UPT ;  /* 0x00fffffe29297892 */ /* 0x000fc8000f8ec03f */
[----:B------:R-:W-:Y:S01]  /*8e80*/  UIADD3 UR40, UR40, -UR41, URZ ;  /* 0x8000002928287290 */ /* 0x000fe2000fffe03f */
[----:B------:R-:W-:Y:S01]  /*8e90*/  IMAD R55, R55, 0x2, R36 ;  /* 0x0000000237377824 */ /* 0x000fe200078e0224 */
[C---:B------:R-:W-:Y:S02]  /*8ea0*/  ISETP.NE.AND P1, PT, R71.reuse, RZ, PT ;  /* 0x000000ff4700720c */ /* 0x040fe40003f25270 */
[----:B------:R-:W-:Y:S01]  /*8eb0*/  ULEA UR40, UR40, UR7, 0x8 ;  /* 0x0000000728287291 */ /* 0x000fe2000f8e403f */
[----:B------:R-:W-:Y:S01]  /*8ec0*/  IADD3 R83, R71, 0x200, RZ ;  /* 0x0000020047537810 */ /* 0x000fe20007ffe0ff */
[----:B------:R-:W-:Y:S01]  /*8ed0*/  IMAD R15, R70, 0x10, R15 ;  /* 0x00000010460f7824 */ /* 0x000fe200078e020f */
[----:B------:R-:W-:-:S04]  /*8ee0*/  LEA R54, R54, R36, 0x1 ;  /* 0x0000002436367211 */ /* 0x000fc800078e08ff */
[----:B0-----:R-:W-:Y:S02]  /*8ef0*/  LEA.HI.SX32 R53, R15, R15, 0x1b ;  /* 0x0000000f0f357211 */ /* 0x001fe400078fdaff */
[----:B------:R-:W3:Y:S04]  /*8f00*/  LDL R15, [R1+0x120] ;  /* 0x00012000010f7983 */ /* 0x000ee80000100800 */
[----:B----4-:R-:W0:Y:S04]  /*8f10*/  LDS.U16 R4, [R35+0x10] ;  /* 0x0000100023047984 */ /* 0x010e280000000400 */
[----:B-----5:R-:W4:Y:S04]  /*8f20*/  LDS.U16 R3, [R34+0x12] ;  /* 0x0000120022037984 */ /* 0x020f280000000400 */
[----:B--2---:R-:W2:Y:S04]  /*8f30*/  LDS.U16 R2, [R33+0x14] ;  /* 0x0000140021027984 */ /* 0x004ea80000000400 */
[----:B---3--:R-:W3:Y:S04]  /*8f40*/  LDS.U16 R79, [R32+0x16] ;  /* 0x00001600204f7984 */ /* 0x008ee80000000400 */
[----:B------:R-:W5:Y:S04]  /*8f50*/  LDS.U16 R78, [R31+0x18] ;  /* 0x000018001f4e7984 */ /* 0x000f680000000400 */
[----:B------:R-:W5:Y:S04]  /*8f60*/  LDS.U16 R0, [R30+0x1a] ;  /* 0x00001a001e007984 */ /* 0x000f680000000400 */
[----:B------:R-:W-:Y:S04]  /*8f70*/  STS.U16 [R69+0x1080], R28 ;  /* 0x0010801c45007388 */ /* 0x000fe80000000400 */
[----:B------:R-:W-:Y:S04]  /*8f80*/  STS.U16 [R68+0x10c0], R29 ;  /* 0x0010c01d44007388 */ /* 0x000fe80000000400 */
[----:B------:R-:W-:Y:S04]  /*8f90*/  STS.U16 [R67+0x1100], R24 ;  /* 0x0011001843007388 */ /* 0x000fe80000000400 */
[----:B------:R1:W-:Y:S04]  /*8fa0*/  STS.U16 [R66+0x1140], R26 ;  /* 0x0011401a42007388 */ /* 0x0003e80000000400 */
[----:B------:R-:W-:Y:S04]  /*8fb0*/  STS.U16 [R65+0x1180], R27 ;  /* 0x0011801b41007388 */ /* 0x000fe80000000400 */
[----:B------:R0:W-:Y:S04]  /*8fc0*/  STS.U16 [R64+0x11c0], R25 ;  /* 0x0011c01940007388 */ /* 0x0001e80000000400 */
[----:B------:R-:W-:Y:S04]  /*8fd0*/  STS.U16 [R63+0x1200], R20 ;  /* 0x001200143f007388 */ /* 0x000fe80000000400 */
[----:B-1----:R-:W5:Y:S04]  /*8fe0*/  LDL R26, [R1+0x14c] ;  /* 0x00014c00011a7983 */ /* 0x002f680000100800 */
[----:B0-----:R-:W5:Y:S04]  /*8ff0*/  LDL R25, [R1+0x148] ;  /* 0x0001480001197983 */ /* 0x001f680000100800 */
[----:B------:R0:W-:Y:S04]  /*9000*/  STS.U16 [R62+0x1240], R21 ;  /* 0x001240153e007388 */ /* 0x0001e80000000400 */
[----:B------:R1:W-:Y:S04]  /*9010*/  STS.U16 [R61+0x1280], R22 ;  /* 0x001280163d007388 */ /* 0x0003e80000000400 */
[----:B------:R-:W5:Y:S04]  /*9020*/  LDL R24, [R1+0x144] ;  /* 0x0001440001187983 */ /* 0x000f680000100800 */
[----:B0-----:R-:W5:Y:S04]  /*9030*/  LDL R21, [R1+0x138] ;  /* 0x0001380001157983 */ /* 0x001f680000100800 */
[----:B-1----:R-:W5:Y:S04]  /*9040*/  LDL R22, [R1+0x13c] ;  /* 0x00013c0001167983 */ /* 0x002f680000100800 */
[----:B------:R0:W-:Y:S04]  /*9050*/  STS.U16 [R60+0x12c0], R23 ;  /* 0x0012c0173c007388 */ /* 0x0001e80000000400 */
[----:B------:R-:W-:Y:S04]  /*9060*/  STS.U16 [R59+0x1300], R16 ;  /* 0x001300103b007388 */ /* 0x000fe80000000400 */
[----:B------:R-:W5:Y:S04]  /*9070*/  LDL R20, [R1+0x134] ;  /* 0x0001340001147983 */ /* 0x000f680000100800 */
[----:B0-----:R-:W5:Y:S04]  /*9080*/  LDL R23, [R1+0x140] ;  /* 0x0001400001177983 */ /* 0x001f680000100800 */
[----:B------:R0:W-:Y:S04]  /*9090*/  STS.U16 [R58+0x1340], R18 ;  /* 0x001340123a007388 */ /* 0x0001e80000000400 */
[----:B------:R1:W-:Y:S04]  /*90a0*/  STS.U16 [R57+0x1380], R17 ;  /* 0x0013801139007388 */ /* 0x0003e80000000400 */
[----:B------:R4:W-:Y:S04]  /*90b0*/  STS.U16 [R56+0x13c0], R19 ;  /* 0x0013c01338007388 */ /* 0x0009e80000000400 */
[----:B0-----:R-:W5:Y:S04]  /*90c0*/  LDL R18, [R1+0x12c] ;  /* 0x00012c0001127983 */ /* 0x001f680000100800 */
[----:B-1----:R-:W5:Y:S04]  /*90d0*/  LDL R17, [R1+0x128] ;  /* 0x0001280001117983 */ /* 0x002f680000100800 */
[----:B----4-:R-:W4:Y:S04]  /*90e0*/  LDL R19, [R1+0x130] ;  /* 0x0001300001137983 */ /* 0x010f280000100800 */
[----:B------:R-:W4:Y:S04]  /*90f0*/  LDL R16, [R1+0x124] ;  /* 0x0001240001107983 */ /* 0x000f280000100800 */
[----:B------:R0:W-:Y:S04]  /*9100*/  STS.U16 [R55+0x1400], R14 ;  /* 0x0014000e37007388 */ /* 0x0001e80000000400 */
[----:B------:R1:W-:Y:S01]  /*9110*/  STS.U16 [R54+0x1440], R13 ;  /* 0x0014400d36007388 */ /* 0x0003e20000000400 */
[----:B------:R-:W-:Y:S01]  /*9120*/  NOP ;  /* 0x0000000000007918 */ /* 0x000fe20000000000 */
[----:B0-----:R-:W-:-:S02]  /*9130*/  SEL R14, R83, UR40, P1 ;  /* 0x00000028530e7c07 */ /* 0x001fc40008800000 */
[----:B------:R0:W2:Y:S02]  /*9140*/  LDS.U16 R121, [R72+0x108e] ;  /* 0x00108e0048797984 */ /* 0x0000a40000000400 */
[----:B-1----:R-:W-:Y:S02]  /*9150*/  LEA R13, R14, R36, 0x2 ;  /* 0x000000240e0d7211 */ /* 0x002fe400078e10ff */
[----:B------:R-:W1:Y:S04]  /*9160*/  LDS.U16 R115, [R82+0x1082] ;  /* 0x0010820052737984 */ /* 0x000e680000000400 */
[----:B------:R-:W4:Y:S04]  /*9170*/  LDL R14, [R1+0x11c] ;  /* 0x00011c00010e7983 */ /* 0x000f280000100800 */
[----:B0-----:R-:W4:Y:S01]  /*9180*/  LDL R72, [R1+0x118] ;  /* 0x0001180001487983 */ /* 0x001f220000100800 */
[----:B------:R-:W-:-:S02]  /*9190*/  MOV R90, UR60 ;  /* 0x0000003c005a7c02 */ /* 0x000fc40008000f00 */
[----:B------:R-:W-:Y:S01]  /*91a0*/  LEA R53, R53, R36, 0x1 ;  /* 0x0000002435357211 */ /* 0x000fe200078e08ff */
[----:B------:R-:W0:Y:S02]  /*91b0*/  LDS.U16 R116, [R81+0x1084] ;  /* 0x0010840051747984 */ /* 0x000e240000000400 */
[----:B------:R-:W-:Y:S02]  /*91c0*/  FMUL.FTZ R90, R90, 1.4426950216293334961 ;  /* 0x3fb8aa3b5a5a7820 */ /* 0x000fe40000410000 */
[----:B------:R-:W0:Y:S02]  /*91d0*/  LDS.U16 R114, [R53+0x1080] ;  /* 0x0010800035727984 */ /* 0x000e240000000400 */
[C---:B------:R-:W-:Y:S02]  /*91e0*/  FMUL.FTZ R145, R90.reuse, R52 ;  /* 0x000000345a917220 */ /* 0x040fe40000410000 */
[----:B------:R3:W0:Y:S04]  /*91f0*/  LDS.U16 R117, [R80+0x1086] ;  /* 0x0010860050757984 */ /* 0x0006280000000400 */
[----:B------:R-:W3:Y:S01]  /*9200*/  MUFU.EX2 R145, R145 ;  /* 0x0000009100917308 */ /* 0x000ee20000000800 */
[C---:B------:R-:W-:Y:S01]  /*9210*/  FMUL.FTZ R105, R90.reuse, R51 ;  /* 0x000000335a697220 */ /* 0x040fe20000410000 */
[C---:B------:R-:W-:Y:S01]  /*9220*/  FMUL.FTZ R104, R90.reuse, R50 ;  /* 0x000000325a687220 */ /* 0x040fe20000410000 */
[C---:B------:R-:W-:Y:S01]  /*9230*/  FMUL.FTZ R103, R90.reuse, R49 ;  /* 0x000000315a677220 */ /* 0x040fe20000410000 */
[----:B------:R-:W0:Y:S04]  /*9240*/  LDS.U16 R118, [R75+0x1088] ;  /* 0x001088004b767984 */ /* 0x000e280000000400 */
[----:B------:R-:W2:Y:S01]  /*9250*/  MUFU.EX2 R105, R105 ;  /* 0x0000006900697308 */ /* 0x000ea20000000800 */
[----:B------:R-:W0:Y:S01]  /*9260*/  LDS.U16 R119, [R74+0x108a] ;  /* 0x00108a004a777984 */ /* 0x000e220000000400 */
[----:B------:R-:W-:-:S03]  /*9270*/  FMUL.FTZ R102, R90, R48 ;  /* 0x000000305a667220 */ /* 0x000fc60000410000 */
[----:B------:R-:W0:Y:S03]  /*9280*/  LDS.U16 R120, [R73+0x108c] ;  /* 0x00108c0049787984 */ /* 0x000e260000000400 */
[----:B------:R-:W1:Y:S01]  /*9290*/  MUFU.EX2 R104, R104 ;  /* 0x0000006800687308 */ /* 0x000e620000000800 */
[----:B------:R0:W0:Y:S04]  /*92a0*/  LDS.U16 R122, [R35+0x1090] ;  /* 0x00109000237a7984 */ /* 0x0000280000000400 */
[----:B------:R0:W0:Y:S04]  /*92b0*/  LDS.U16 R123, [R34+0x1092] ;  /* 0x00109200227b7984 */ /* 0x0000280000000400 */
[----:B------:R0:W0:Y:S04]  /*92c0*/  LDS.U16 R124, [R33+0x1094] ;  /* 0x00109400217c7984 */ /* 0x0000280000000400 */
[----:B------:R-:W0:Y:S04]  /*92d0*/  LDS.U16 R125, [R32+0x1096] ;  /* 0x00109600207d7984 */ /* 0x000e280000000400 */
[----:B------:R-:W0:Y:S04]  /*92e0*/  LDS.U16 R126, [R31+0x1098] ;  /* 0x001098001f7e7984 */ /* 0x000e280000000400 */
[----:B------:R0:W0:Y:S04]  /*92f0*/  LDS.U16 R127, [R30+0x109a] ;  /* 0x00109a001e7f7984 */ /* 0x0000280000000400 */
[----:B------:R-:W0:Y:S04]  /*9300*/  LDS.U16 R128, [R161+0x109c] ;  /* 0x00109c00a1807984 */ /* 0x000e280000000400 */
[----:B------:R-:W0:Y:S04]  /*9310*/  LDS.U16 R129, [R160+0x109e] ;  /* 0x00109e00a0817984 */ /* 0x000e280000000400 */
[----:B---3--:R3:W-:Y:S01]  /*9320*/  STS [R13+0x6d50], R145 ;  /* 0x006d50910d007388 */ /* 0x0087e20000000800 */
[----:B------:R-:W3:Y:S01]  /*9330*/  MUFU.EX2 R103, R103 ;  /* 0x0000006700677308 */ /* 0x000ee20000000800 */
[----:B------:R-:W-:Y:S01]  /*9340*/  FMUL.FTZ R101, R90, R47 ;  /* 0x0000002f5a657220 */ /* 0x000fe20000410000 */
[----:B------:R-:W-:-:S02]  /*9350*/  ISETP.NE.AND P0, PT, R71, 0x7f, PT ;  /* 0x0000007f4700780c */ /* 0x000fc40003f05270 */
[----:B------:R-:W-:Y:S02]  /*9360*/  SHF.L.U32 R12, R12, 0x10, RZ ;  /* 0x000000100c0c7819 */ /* 0x000fe400000006ff */
[----:B------:R-:W-:Y:S02]  /*9370*/  SHF.L.U32 R11, R11, 0x10, RZ ;  /* 0x000000100b0b7819 */ /* 0x000fe400000006ff */
[----:B------:R-:W3:Y:S01]  /*9380*/  MUFU.EX2 R102, R102 ;  /* 0x0000006600667308 */ /* 0x000ee20000000800 */
[----:B------:R-:W-:Y:S01]  /*9390*/  FMUL.FTZ R100, R90, R46 ;  /* 0x0000002e5a647220 */ /* 0x000fe20000410000 */
[----:B--2---:R-:W-:Y:S01]  /*93a0*/  FMUL.FTZ R80, R145, R105 ;  /* 0x0000006991507220 */ /* 0x004fe20000410000 */
[----:B------:R-:W-:Y:S02]  /*93b0*/  IMAD.U32 R10, R10, 0x10000, RZ ;  /* 0x000100000a0a7824 */ /* 0x000fe400078e00ff */
[----:B------:R-:W-:-:S03]  /*93c0*/  FMUL.FTZ R99, R90, R45 ;  /* 0x0000002d5a637220 */ /* 0x000fc60000410000 */
[----:B------:R-:W2:Y:S01]  /*93d0*/  MUFU.EX2 R101, R101 ;  /* 0x0000006500657308 */ /* 0x000ea20000000800 */
[----:B------:R-:W-:Y:S01]  /*93e0*/  SHF.L.U32 R9, R9, 0x10, RZ ;  /* 0x0000001009097819 */ /* 0x000fe200000006ff */
[----:B-1----:R-:W-:Y:S01]  /*93f0*/  FMUL.FTZ R80, R104, R80 ;  /* 0x0000005068507220 */ /* 0x002fe20000410000 */
[----:B------:R-:W-:Y:S01]  /*9400*/  FMUL.FTZ R98, R90, R44 ;  /* 0x0000002c5a627220 */ /* 0x000fe20000410000 */
[----:B------:R-:W-:Y:S01]  /*9410*/  @P0 LEA R109, R71, R36, 0x2 ;  /* 0x00000024476d0211 */ /* 0x000fe200078e10ff */
[----:B------:R-:W-:Y:S01]  /*9420*/  BAR.SYNC.DEFER_BLOCKING 0x0 ;  /* 0x0000000000007b1d */ /* 0x000fe20000010000 */
[----:B------:R-:W-:-:S05]  /*9430*/  SHF.L.U32 R8, R8, 0x10, RZ ;  /* 0x0000001008087819 */ /* 0x000fca00000006ff */
[----:B------:R-:W1:Y:S01]  /*9440*/  MUFU.EX2 R100, R100 ;  /* 0x0000006400647308 */ /* 0x000e620000000800 */
[----:B---3--:R-:W-:Y:S01]  /*9450*/  FMUL.FTZ R80, R103, R80 ;  /* 0x0000005067507220 */ /* 0x008fe20000410000 */
[----:B------:R-:W-:Y:S01]  /*9460*/  FMUL.FTZ R97, R90, R43 ;  /* 0x0000002b5a617220 */ /* 0x000fe20000410000 */
[----:B------:R-:W-:-:S05]  /*9470*/  IMAD.U32 R7, R7, 0x10000, RZ ;  /* 0x0001000007077824 */ /* 0x000fca00078e00ff */
[----:B------:R-:W3:Y:S01]  /*9480*/  MUFU.EX2 R99, R99 ;  /* 0x0000006300637308 */ /* 0x000ee20000000800 */
[----:B------:R-:W-:Y:S01]  /*9490*/  FMUL.FTZ R80, R102, R80 ;  /* 0x0000005066507220 */ /* 0x000fe20000410000 */
[----:B------:R-:W-:Y:S01]  /*94a0*/  FMUL.FTZ R96, R90, R42 ;  /* 0x0000002a5a607220 */ /* 0x000fe20000410000 */
[----:B------:R-:W-:-:S05]  /*94b0*/  SHF.L.U32 R6, R6, 0x10, RZ ;  /* 0x0000001006067819 */ /* 0x000fca00000006ff */
[----:B------:R-:W0:Y:S01]  /*94c0*/  MUFU.EX2 R98, R98 ;  /* 0x0000006200627308 */ /* 0x000e220000000800 */
[----:B------:R-:W4:Y:S01]  /*94d0*/  @P0 LDS R109, [R109+0x7554] ;  /* 0x007554006d6d0984 */ /* 0x000f220000000800 */
[----:B--2---:R-:W-:Y:S01]  /*94e0*/  FMUL.FTZ R80, R101, R80 ;  /* 0x0000005065507220 */ /* 0x004fe20000410000 */
[----:B------:R-:W-:-:S05]  /*94f0*/  FMUL.FTZ R95, R90, R41 ;  /* 0x000000295a5f7220 */ /* 0x000fca0000410000 */
[----:B------:R-:W2:Y:S01]  /*9500*/  MUFU.EX2 R97, R97 ;  /* 0x0000006100617308 */ /* 0x000ea20000000800 */
[----:B------:R-:W-:Y:S01]  /*9510*/  SHF.L.U32 R5, R5, 0x10, RZ ;  /* 0x0000001005057819 */ /* 0x000fe200000006ff */
[----:B-1----:R-:W-:Y:S01]  /*9520*/  FMUL.FTZ R80, R100, R80 ;  /* 0x0000005064507220 */ /* 0x002fe20000410000 */
[----:B------:R-:W-:-:S05]  /*9530*/  FMUL.FTZ R94, R90, R40 ;  /* 0x000000285a5e7220 */ /* 0x000fca0000410000 */
[----:B------:R-:W1:Y:S01]  /*9540*/  MUFU.EX2 R96, R96 ;  /* 0x0000006000607308 */ /* 0x000e620000000800 */
[----:B---3--:R-:W-:Y:S01]  /*9550*/  FMUL.FTZ R80, R99, R80 ;  /* 0x0000005063507220 */ /* 0x008fe20000410000 */
[----:B------:R-:W-:Y:S02]  /*9560*/  IMAD.U32 R4, R4, 0x10000, RZ ;  /* 0x0001000004047824 */ /* 0x000fe400078e00ff */
[----:B------:R-:W-:Y:S01]  /*9570*/  FMUL.FTZ R92, R90, R39 ;  /* 0x000000275a5c7220 */ /* 0x000fe20000410000 */
[----:B------:R-:W-:-:S03]  /*9580*/  SHF.L.U32 R3, R3, 0x10, RZ ;  /* 0x0000001003037819 */ /* 0x000fc600000006ff */
[----:B------:R-:W3:Y:S01]  /*9590*/  MUFU.EX2 R95, R95 ;  /* 0x0000005f005f7308 */ /* 0x000ee20000000800 */
[----:B0-----:R-:W-:Y:S01]  /*95a0*/  FMUL.FTZ R80, R98, R80 ;  /* 0x0000005062507220 */ /* 0x001fe20000410000 */
[C---:B------:R-:W-:Y:S01]  /*95b0*/  FMUL.FTZ R91, R90.reuse, R38 ;  /* 0x000000265a5b7220 */ /* 0x040fe20000410000 */
[----:B------:R-:W-:Y:S01]  /*95c0*/  FMUL.FTZ R90, R90, R37 ;  /* 0x000000255a5a7220 */ /* 0x000fe20000410000 */
[----:B------:R-:W-:-:S04]  /*95d0*/  SHF.L.U32 R2, R2, 0x10, RZ ;  /* 0x0000001002027819 */ /* 0x000fc800000006ff */
[----:B------:R-:W0:Y:S01]  /*95e0*/  MUFU.EX2 R94, R94 ;  /* 0x0000005e005e7308 */ /* 0x000e220000000800 */
[----:B--2---:R-:W-:Y:S01]  /*95f0*/  FMUL.FTZ R80, R97, R80 ;  /* 0x0000005061507220 */ /* 0x004fe20000410000 */
[----:B------:R-:W-:-:S06]  /*9600*/  IMAD.U32 R79, R79, 0x10000, RZ ;  /* 0x000100004f4f7824 */ /* 0x000fcc00078e00ff */
[----:B------:R-:W2:Y:S01]  /*9610*/  MUFU.EX2 R92, R92 ;  /* 0x0000005c005c7308 */ /* 0x000ea20000000800 */
[----:B-1----:R-:W-:Y:S01]  /*9620*/  FMUL.FTZ R80, R96, R80 ;  /* 0x0000005060507220 */ /* 0x002fe20000410000 */
[----:B-----5:R-:W-:-:S06]  /*9630*/  SHF.L.U32 R78, R78, 0x10, RZ ;  /* 0x000000104e4e7819 */ /* 0x020fcc00000006ff */
[----:B------:R-:W1:Y:S01]  /*9640*/  MUFU.EX2 R91, R91 ;  /* 0x0000005b005b7308 */ /* 0x000e620000000800 */
[----:B------:R-:W-:Y:S01]  /*9650*/  IMAD.U32 R35, R26, 0x10000, RZ ;  /* 0x000100001a237824 */ /* 0x000fe200078e00ff */
[----:B------:R-:W-:-:S03]  /*9660*/  SHF.L.U32 R34, R25, 0x10, RZ ;  /* 0x0000001019227819 */ /* 0x000fc600000006ff */
[----:B------:R-:W-:-:S04]  /*9670*/  FMUL.FTZ R93, R35, R52 ;  /* 0x00000034235d7220 */ /* 0x000fc80000410000 */
[----:B------:R-:W-:Y:S01]  /*9680*/  FMUL.FTZ R151, R12, R93 ;  /* 0x0000005d0c977220 */ /* 0x000fe20000410000 */
[----:B------:R-:W-:Y:S02]  /*9690*/  SHF.L.U32 R33, R24, 0x10, RZ ;  /* 0x0000001018217819 */ /* 0x000fe400000006ff */
[----:B------:R-:W-:Y:S02]  /*96a0*/  SHF.L.U32 R30, R21, 0x10, RZ ;  /* 0x00000010151e7819 */ /* 0x000fe400000006ff */
[----:B------:R-:W-:Y:S01]  /*96b0*/  SHF.L.U32 R31, R22, 0x10, RZ ;  /* 0x00000010161f7819 */ /* 0x000fe200000006ff */
[----:B------:R-:W-:Y:S01]  /*96c0*/  FMUL.FTZ R22, R34, R51 ;  /* 0x0000003322167220 */ /* 0x000fe20000410000 */
[----:B------:R-:W-:-:S03]  /*96d0*/  FMUL.FTZ R21, R33, R50 ;  /* 0x0000003221157220 */ /* 0x000fc60000410000 */
[----:B------:R-:W-:Y:S01]  /*96e0*/  FMUL.FTZ R144, R11, R22 ;  /* 0x000000160b907220 */ /* 0x000fe20000410000 */
[----:B------:R-:W-:-:S03]  /*96f0*/  FMUL.FTZ R143, R10, R21 ;  /* 0x000000150a8f7220 */ /* 0x000fc60000410000 */
[----:B------:R-:W-:Y:S01]  /*9700*/  FFMA.FTZ R81, R151, R105, R144 ;  /* 0x0000006997517223 */ /* 0x000fe20000010090 */
[----:B------:R-:W-:Y:S02]  /*9710*/  IMAD.U32 R29, R20, 0x10000, RZ ;  /* 0x00010000141d7824 */ /* 0x000fe400078e00ff */
[----:B------:R-:W-:-:S04]  /*9720*/  IMAD.U32 R32, R23, 0x10000, RZ ;  /* 0x0001000017207824 */ /* 0x000fc800078e00ff */
[----:B------:R-:W-:Y:S01]  /*9730*/  FMUL.FTZ R20, R32, R49 ;  /* 0x0000003120147220 */ /* 0x000fe20000410000 */
[----:B------:R-:W-:-:S03]  /*9740*/  FFMA.FTZ R81, R104, R81, R143 ;  /* 0x0000005168517223 */ /* 0x000fc6000001008f */
[----:B------:R-:W-:-:S04]  /*9750*/  FMUL.FTZ R142, R9, R20 ;  /* 0x00000014098e7220 */ /* 0x000fc80000410000 */
[----:B------:R-:W-:Y:S01]  /*9760*/  FFMA.FTZ R81, R103, R81, R142 ;  /* 0x0000005167517223 */ /* 0x000fe2000001008e */
[----:B------:R-:W-:Y:S01]  /*9770*/  SHF.L.U32 R27, R18, 0x10, RZ ;  /* 0x00000010121b7819 */ /* 0x000fe200000006ff */
[----:B------:R-:W-:Y:S01]  /*9780*/  FMUL.FTZ R18, R30, R47 ;  /* 0x0000002f1e127220 */ /* 0x000fe20000410000 */
[----:B----4-:R-:W-:Y:S01]  /*9790*/  SHF.L.U32 R28, R19, 0x10, RZ ;  /* 0x00000010131c7819 */ /* 0x010fe200000006ff */
[----:B------:R-:W-:Y:S01]  /*97a0*/  FMUL.FTZ R19, R31, R48 ;  /* 0x000000301f137220 */ /* 0x000fe20000410000 */
[----:B------:R-:W-:-:S03]  /*97b0*/  IMAD.U32 R26, R17, 0x10000, RZ ;  /* 0x00010000111a7824 */ /* 0x000fc600078e00ff */
[----:B------:R-:W-:Y:S01]  /*97c0*/  FMUL.FTZ R141, R8, R19 ;  /* 0x00000013088d7220 */ /* 0x000fe20000410000 */
[----:B------:R-:W-:Y:S01]  /*97d0*/  FMUL.FTZ R17, R29, R46 ;  /* 0x0000002e1d117220 */ /* 0x000fe20000410000 */
[----:B------:R-:W-:Y:S02]  /*97e0*/  FMUL.FTZ R140, R7, R18 ;  /* 0x00000012078c7220 */ /* 0x000fe40000410000 */
        /* <DEDUP_REMOVED lines=8> */
[----:B------:R-:W-:-:S02]  /*9870*/  FFMA.FTZ R81, R100, R81, R139 ;  /* 0x0000005164517223 */ /* 0x000fc4000001008b */
[----:B------:R-:W-:Y:S02]  /*9880*/  FMUL.FTZ R137, R4, R15 ;  /* 0x0000000f04897220 */ /* 0x000fe40000410000 */
[----:B------:R-:W-:Y:S01]  /*9890*/  FFMA.FTZ R81, R99, R81, R138 ;  /* 0x0000005163517223 */ /* 0x000fe2000001008a */
[----:B------:R-:W-:Y:S01]  /*98a0*/  FMUL.FTZ R13, R25, R42 ;  /* 0x0000002a190d7220 */ /* 0x000fe20000410000 */
[----:B------:R-:W-:Y:S02]  /*98b0*/  IMAD.U32 R23, R14, 0x10000, RZ ;  /* 0x000100000e177824 */ /* 0x000fe400078e00ff */
[----:B------:R-:W-:Y:S01]  /*98c0*/  FMUL.FTZ R14, R26, R43 ;  /* 0x0000002b1a0e7220 */ /* 0x000fe20000410000 */
[----:B------:R-:W-:-:S03]  /*98d0*/  FFMA.FTZ R81, R98, R81, R137 ;  /* 0x0000005162517223 */ /* 0x000fc60000010089 */
[----:B------:R-:W-:Y:S01]  /*98e0*/  FMUL.FTZ R136, R3, R14 ;  /* 0x0000000e03887220 */ /* 0x000fe20000410000 */
[----:B------:R-:W4:Y:S01]  /*98f0*/  MUFU.EX2 R90, R90 ;  /* 0x0000005a005a7308 */ /* 0x000f220000000800 */
[----:B------:R-:W-:Y:S01]  /*9900*/  FMUL.FTZ R135, R2, R13 ;  /* 0x0000000d02877220 */ /* 0x000fe20000410000 */
[----:B------:R-:W-:Y:S01]  /*9910*/  FMUL.FTZ R75, R24, R41 ;  /* 0x00000029184b7220 */ /* 0x000fe20000410000 */
[----:B------:R-:W-:Y:S01]  /*9920*/  FFMA.FTZ R81, R97, R81, R136 ;  /* 0x0000005161517223 */ /* 0x000fe20000010088 */
[----:B---3--:R-:W-:Y:S01]  /*9930*/  FMUL.FTZ R80, R95, R80 ;  /* 0x000000505f507220 */ /* 0x008fe20000410000 */
[----:B------:R-:W-:Y:S01]  /*9940*/  FMUL.FTZ R106, R23, R40 ;  /* 0x00000028176a7220 */ /* 0x000fe20000410000 */
[----:B------:R-:W-:Y:S01]  /*9950*/  FMUL.FTZ R134, R79, R75 ;  /* 0x0000004b4f867220 */ /* 0x000fe20000410000 */
[----:B------:R-:W-:Y:S01]  /*9960*/  FFMA.FTZ R81, R96, R81, R135 ;  /* 0x0000005160517223 */ /* 0x000fe20000010087 */
[----:B0-----:R-:W-:Y:S01]  /*9970*/  FMUL.FTZ R80, R94, R80 ;  /* 0x000000505e507220 */ /* 0x001fe20000410000 */
[----:B------:R-:W-:Y:S01]  /*9980*/  FMUL.FTZ R133, R78, R106 ;  /* 0x0000006a4e857220 */ /* 0x000fe20000410000 */
[----:B------:R-:W-:Y:S01]  /*9990*/  BSSY B0, `(.L_x_1655) ;  /* 0x0000014000007945 */ /* 0x000fe20003800000 */
[----:B------:R-:W-:Y:S01]  /*99a0*/  FFMA.FTZ R81, R95, R81, R134 ;  /* 0x000000515f517223 */ /* 0x000fe20000010086 */
[----:B--2---:R-:W-:Y:S01]  /*99b0*/  FMUL.FTZ R80, R92, R80 ;  /* 0x000000505c507220 */ /* 0x004fe20000410000 */
[----:B------:R-:W-:Y:S01]  /*99c0*/  SHF.L.U32 R0, R0, 0x10, RZ ;  /* 0x0000001000007819 */ /* 0x000fe200000006ff */
[----:B------:R-:W-:Y:S01]  /*99d0*/  IMAD.U32 R107, R107, 0x10000, RZ ;  /* 0x000100006b6b7824 */ /* 0x000fe200078e00ff */
[----:B------:R-:W-:Y:S01]  /*99e0*/  SHF.L.U32 R108, R108, 0x10, RZ ;  /* 0x000000106c6c7819 */ /* 0x000fe200000006ff */
[----:B------:R-:W-:Y:S01]  /*99f0*/  FFMA.FTZ R81, R94, R81, R133 ;  /* 0x000000515e517223 */ /* 0x000fe20000010085 */
[----:B------:R-:W-:Y:S01]  /*9a00*/  IMAD.U32 R72, R72, 0x10000, RZ ;  /* 0x0001000048487824 */ /* 0x000fe200078e00ff */
[----:B-1--4-:R-:W-:Y:S06]  /*9a10*/  @P0 BRA `(.L_x_1656) ;  /* 0x00000000002c0947 */ /* 0x012fec0003800000 */
[----:B------:R-:W0:Y:S01]  /*9a20*/  LDC R73, c[0x0][0x224] ;  /* 0x00008900ff497b82 */ /* 0x000e220000000800 */
[----:B------:R-:W-:Y:S01]  /*9a30*/  HFMA2.MMA R109, -RZ, RZ, 1.875, 0 ;  /* 0x3f800000ff6d7435 */ /* 0x000fe200000001ff */
        /* <DEDUP_REMOVED lines=9> */
.L_x_1656:
[----:B------:R-:W-:Y:S05]  /*9ad0*/  BSYNC B0 ;  /* 0x0000000000007941 */ /* 0x000fea0003800000 */
.L_x_1655:
[----:B------:R-:W2:Y:S04]  /*9ae0*/  LDL R73, [R1+0x114] ;  /* 0x0001140001497983 */ /* 0x000ea80000100800 */
[----:B0-----:R-:W3:Y:S01]  /*9af0*/  LDL R74, [R1+0x110] ;  /* 0x00011000014a7983 */ /* 0x001ee20000100800 */
        /* <DEDUP_REMOVED lines=12> */
[----:B------:R-:W-:Y:S01]  /*9bc0*/  FMUL.FTZ R80, R90, R80 ;  /* 0x000000505a507220 */ /* 0x000fe20000410000 */
[----:B------:R-:W-:Y:S01]  /*9bd0*/  LEA R113, R113, R36, 0x3 ;  /* 0x0000002471717211 */ /* 0x000fe200078e18ff */
[----:B------:R-:W4:Y:S01]  /*9be0*/  LDL R162, [R1+0xb4] ;  /* 0x0000b40001a27983 */ /* 0x000f220000100800 */
[----:B------:R-:W-:-:S03]  /*9bf0*/  MOV R82, 0x8 ;  /* 0x0000000800527802 */ /* 0x000fc60000000f00 */
        /* <DEDUP_REMOVED lines=10> */
[----:B--2---:R-:W-:Y:S01]  /*9ca0*/  SHF.L.U32 R73, R73, 0x10, RZ ;  /* 0x0000001049497819 */ /* 0x004fe200000006ff */
[----:B---3--:R-:W-:-:S04]  /*9cb0*/  IMAD.U32 R74, R74, 0x10000, RZ ;  /* 0x000100004a4a7824 */ /* 0x008fc800078e00ff */
[----:B------:R-:W-:Y:S01]  /*9cc0*/  FMUL.FTZ R111, R73, R38 ;  /* 0x00000026496f7220 */ /* 0x000fe20000410000 */
[----:B------:R-:W-:-:S03]  /*9cd0*/  FMUL.FTZ R112, R74, R37 ;  /* 0x000000254a707220 */ /* 0x000fc60000410000 */
[----:B------:R-:W-:Y:S01]  /*9ce0*/  FMUL.FTZ R131, R107, R111 ;  /* 0x0000006f6b837220 */ /* 0x000fe20000410000 */
[----:B------:R-:W-:-:S03]  /*9cf0*/  FMUL.FTZ R130, R108, R112 ;  /* 0x000000706c827220 */ /* 0x000fc60000410000 */
[----:B------:R-:W-:-:S04]  /*9d00*/  FFMA.FTZ R81, R91, R81, R131 ;  /* 0x000000515b517223 */ /* 0x000fc80000010083 */
[----:B------:R-:W-:-:S05]  /*9d10*/  FFMA.FTZ R81, R90, R81, R130 ;  /* 0x000000515a517223 */ /* 0x000fca0000010082 */
[----:B------:R0:W-:Y:S02]  /*9d20*/  STS.64 [R113+0x6340], R80 ;  /* 0x0063405071007388 */ /* 0x0001e40000000a00 */
[----:B0-----:R-:W0:Y:S01]  /*9d30*/  @!P0 LDC R80, c[0x0][0x21c] ;  /* 0x00008700ff508b82 */ /* 0x001e220000000800 */
[----:B------:R-:W-:-:S05]  /*9d40*/  MOV R81, UR48 ;  /* 0x0000003000517c02 */ /* 0x000fca0008000f00 */
[----:B------:R-:W-:-:S04]  /*9d50*/  @!P0 VIADD R81, R81, 0xfffffffe ;  /* 0xfffffffe51518836 */ /* 0x000fc80000000000 */
[----:B0-----:R-:W-:Y:S01]  /*9d60*/  @!P0 IMAD R80, R81, R80, UR7 ;  /* 0x0000000751508e24 */ /* 0x001fe2000f8e0250 */
[----:B------:R-:W-:-:S03]  /*9d70*/  HFMA2.MMA R81, -RZ, RZ, 0, 0 ;  /* 0x00000000ff517435 */ /* 0x000fc600000001ff */
[----:B------:R-:W-:-:S04]  /*9d80*/  @!P0 IMAD.WIDE R82, R80, R82, UR22 ;  /* 0x0000001650528e25 */ /* 0x000fc8000f8e0252 */
[----:B------:R-:W-:-:S06]  /*9d90*/  IMAD.MOV.U32 R80, RZ, RZ, 0x3f800000 ;  /* 0x3f800000ff507424 */ /* 0x000fcc00078e00ff */
[----:B------:R0:W5:Y:S04]  /*9da0*/  @!P0 LDG.E.64 R80, desc[UR24][R82.64] ;  /* 0x0000001852508981 */ /* 0x000168000c1e1b00 */
[----:B------:R-:W2:Y:S04]  /*9db0*/  LDL R82, [R1+0xc4] ;  /* 0x0000c40001527983 */ /* 0x000ea80000100800 */
[----:B------:R-:W3:Y:S01]  /*9dc0*/  LDL R83, [R1+0xc0] ;  /* 0x0000c00001537983 */ /* 0x000ee20000100800 */
[----:B------:R-:W-:-:S05]  /*9dd0*/  SHF.L.U32 R114, R114, 0x10, RZ ;  /* 0x0000001072727819 */ /* 0x000fca00000006ff */
[----:B----4-:R-:W-:Y:S02]  /*9de0*/  FMUL.FTZ R114, R70, R114 ;  /* 0x0000007246727220 */ /* 0x010fe40000410000 */
[----:B------:R-:W4:Y:S01]  /*9df0*/  S2R R70, SR_LANEID ;  /* 0x0000000000467919 */ /* 0x000f220000000000 */
        /* <DEDUP_REMOVED lines=31> */
[----:B---3--:R-:W-:-:S04]  /*9ff0*/  FMUL.FTZ R116, R83, R116 ;  /* 0x0000007453747220 */ /* 0x008fc80000410000 */
[----:B0---4-:R-:W-:Y:S05]  /*a000*/  @P2 BRA `(.L_x_1657) ;  /* 0x0000000000f02947 */ /* 0x011fea0003800000 */
        /* <DEDUP_REMOVED lines=35> */
.L_x_1720:
[----:B------:R-:W-:Y:S01]  /*a240*/  ISETP.GE.AND P0, PT, R70, 0x10, PT ;  /* 0x000000104600780c */ /* 0x000fe20003f06270 */
[----:B------:R-:W-:-:S12]  /*a250*/  UMOV UR40, 0xffffffff ;  /* 0xffffffff00287882 */ /* 0x000fd80000000000 */
[C---:B0-2---:R-:W-:Y:S01]  /*a260*/  @P0 FFMA.FTZ R163, R162.reuse, R88, R163 ;  /* 0x00000058a2a30223 */ /* 0x045fe200000100a3 */
[----:B---3--:R-:W-:Y:S01]  /*a270*/  @P0 FMUL.FTZ R162, R162, R146 ;  /* 0x00000092a2a20220 */ /* 0x008fe20000410000 */
[----:B------:R-:W-:Y:S06]  /*a280*/  BRA.DIV UR40, `(.L_x_1659) ;  /* 0x0000005e28ec7947 */ /* 0x000fec000b800000 */
.L_x_1723:
[----:B------:R-:W-:-:S03]  /*a290*/  UMOV UR40, 0xffffffff ;  /* 0xffffffff00287882 */ /* 0x000fc60000000000 */
[----:B------:R-:W-:Y:S05]  /*a2a0*/  BRA.DIV UR40, `(.L_x_1660) ;  /* 0x00000062280c7947 */ /* 0x000fea000b800000 */
.L_x_1726:
[----:B------:R-:W-:-:S03]  /*a2b0*/  UMOV UR40, 0xffffffff ;  /* 0xffffffff00287882 */ /* 0x000fc60000000000 */
[----:B------:R-:W-:Y:S05]  /*a2c0*/  BRA.DIV UR40, `(.L_x_1661) ;  /* 0x00000062282c7947 */ /* 0x000fea000b800000 */
[----:B------:R-:W0:Y:S04]  /*a2d0*/  SHFL.UP PT, R162, R162, 0x1, RZ ;  /* 0x04200000a2a27989 */ /* 0x000e2800000e00ff */
[----:B------:R-:W2:Y:S04]  /*a2e0*/  SHFL.UP PT, R163, R163, 0x1, RZ ;  /* 0x04200000a3a37989 */ /* 0x000ea800000e00ff */
[----:B-----5:R-:W3:Y:S04]  /*a2f0*/  SHFL.IDX PT, R80, R80, RZ, 0x1f ;  /* 0x00001fff50507589 */ /* 0x020ee800000e0000 */
[----:B------:R-:W4:Y:S02]  /*a300*/  SHFL.IDX PT, R81, R81, RZ, 0x1f ;  /* 0x00001fff51517589 */ /* 0x000f2400000e0000 */
.L_x_1732:
        /* <DEDUP_REMOVED lines=12> */
.L_x_1657:
[----:B------:R-:W-:Y:S05]  /*a3d0*/  WARPSYNC.ALL ;  /* 0x0000000000007948 */ /* 0x000fea0003800000 */
[----:B------:R-:W-:Y:S01]  /*a3e0*/  BAR.SYNC.DEFER_BLOCKING 0x0 ;  /* 0x0000000000007b1d */ /* 0x000fe20000010000 */
[C---:B-1----:R-:W-:Y:S01]  /*a3f0*/  FMUL.FTZ R82, R90.reuse, R109 ;  /* 0x0000006d5a527220 */ /* 0x042fe20000410000 */
[----:B------:R-:W-:Y:S01]  /*a400*/  FFMA.FTZ R83, R90, R129, R128 ;  /* 0x000000815a537223 */ /* 0x000fe20000010080 */
[----:B------:R-:W-:Y:S01]  /*a410*/  UISETP.GE.AND UP0, UPT, UR48, UR52, UPT ;  /* 0x000000343000728c */ /* 0x000fe2000bf06270 */
[----:B0-----:R-:W-:Y:S01]  /*a420*/  MOV R84, UR7 ;  /* 0x0000000700547c02 */ /* 0x001fe20008000f00 */
[C---:B------:R-:W-:Y:S01]  /*a430*/  FMUL.FTZ R82, R91.reuse, R82 ;  /* 0x000000525b527220 */ /* 0x040fe20000410000 */
[----:B------:R-:W-:Y:S01]  /*a440*/  FFMA.FTZ R83, R91, R83, R127 ;  /* 0x000000535b537223 */ /* 0x000fe2000001007f */
[----:B-----5:R-:W-:-:S02]  /*a450*/  HFMA2.MMA R81, -RZ, RZ, 0, 0 ;  /* 0x00000000ff517435 */ /* 0x020fc400000001ff */
        /* <DEDUP_REMOVED lines=13> */
[----:B------:R-:W-:Y:S02]  /*a530*/  @!P0 IMAD R84, R84, 0x8, R36 ;  /* 0x0000000854548824 */ /* 0x000fe400078e0224 */
        /* <DEDUP_REMOVED lines=82> */
.L_x_1749:
        /* <DEDUP_REMOVED lines=15> */
.L_x_1662:
[----:B------:R-:W-:Y:S05]  /*ab50*/  WARPSYNC.ALL ;  /* 0x0000000000007948 */ /* 0x000fea0003800000 */
[----:B0-----:R-:W2:Y:S01]  /*ab60*/  LDL.LU R85, [R1+0xcc] ;  /* 0x0000cc0001557983 */ /* 0x001ea20000300800 */
[----:B------:R-:W-:-:S03]  /*ab70*/  ULDC.64 UR40, c[0x0][0x350] ;  /* 0x0000d40000287ab9 */ /* 0x000fc60000000a00 */
[----:B------:R-:W3:Y:S04]  /*ab80*/  LDL.LU R148, [R1+0xd0] ;  /* 0x0000d00001947983 */ /* 0x000ee80000300800 */
[----:B------:R-:W4:Y:S04]  /*ab90*/  LDL.LU R147, [R1+0x88] ;  /* 0x0000880001937983 */ /* 0x000f280000300800 */
[----:B------:R-:W5:Y:S04]  /*aba0*/  LDL.LU R146, [R1+0xd4] ;  /* 0x0000d40001927983 */ /* 0x000f680000300800 */
[----:B------:R-:W3:Y:S04]  /*abb0*/  LDL.LU R89, [R1+0x84] ;  /* 0x0000840001597983 */ /* 0x000ee80000300800 */
[----:B------:R-:W3:Y:S04]  /*abc0*/  LDL.LU R88, [R1+0xd8] ;  /* 0x0000d80001587983 */ /* 0x000ee80000300800 */
[----:B------:R-:W3:Y:S01]  /*abd0*/  LDL.LU R87, [R1+0x80] ;  /* 0x0000800001577983 */ /* 0x000ee20000300800 */
[----:B------:R-:W-:Y:S01]  /*abe0*/  ISETP.NE.AND P6, PT, R71, RZ, PT ;  /* 0x000000ff4700720c */ /* 0x000fe20003fc5270 */
[----:B------:R-:W-:Y:S01]  /*abf0*/  IMAD.U32 R84, RZ, RZ, UR7 ;  /* 0x00000007ff547e24 */ /* 0x000fe2000f8e00ff */
[----:B------:R-:W-:Y:S01]  /*ac00*/  BAR.SYNC.DEFER_BLOCKING 0x0 ;  /* 0x0000000000007b1d */ /* 0x000fe20000010000 */
[----:B------:R-:W-:Y:S01]  /*ac10*/  FFMA.FTZ R110, R0, -R110, R132 ;  /* 0x8000006e006e7223 */ /* 0x000fe20000010084 */
[----:B------:R-:W-:Y:S01]  /*ac20*/  FFMA.FTZ R106, R78, -R106, R133 ;  /* 0x8000006a4e6a7223 */ /* 0x000fe20000010085 */
[----:B------:R-:W-:Y:S01]  /*ac30*/  FFMA.FTZ R75, R79, -R75, R134 ;  /* 0x8000004b4f4b7223 */ /* 0x000fe20000010086 */
[----:B------:R-:W-:Y:S01]  /*ac40*/  FFMA.FTZ R22, R11, -R22, R144 ;  /* 0x800000160b167223 */ /* 0x000fe20000010090 */
[----:B------:R-:W-:Y:S01]  /*ac50*/  FFMA.FTZ R21, R10, -R21, R143 ;  /* 0x800000150a157223 */ /* 0x000fe2000001008f */
[----:B------:R-:W-:Y:S01]  /*ac60*/  FFMA.FTZ R20, R9, -R20, R142 ;  /* 0x8000001409147223 */ /* 0x000fe2000001008e */
[----:B------:R-:W-:Y:S01]  /*ac70*/  FFMA.FTZ R19, R8, -R19, R141 ;  /* 0x8000001308137223 */ /* 0x000fe2000001008d */
[----:B------:R-:W3:Y:S01]  /*ac80*/  LDL.LU R86, [R1+0xdc] ;  /* 0x0000dc0001567983 */ /* 0x000ee20000300800 */
[----:B------:R-:W-:-:S02]  /*ac90*/  FFMA.FTZ R18, R7, -R18, R140 ;  /* 0x8000001207127223 */ /* 0x000fc4000001008c */
[----:B------:R-:W-:Y:S01]  /*aca0*/  @!P6 LEA R84, R84, R36, 0x3 ;  /* 0x000000245454e211 */ /* 0x000fe200078e18ff */
[----:B------:R-:W-:Y:S01]  /*acb0*/  FFMA.FTZ R17, R6, -R17, R139 ;  /* 0x8000001106117223 */ /* 0x000fe2000001008b */
[----:B------:R-:W-:Y:S01]  /*acc0*/  FFMA.FTZ R16, R5, -R16, R138 ;  /* 0x8000001005107223 */ /* 0x000fe2000001008a */
[----:B------:R-:W-:Y:S01]  /*acd0*/  FFMA.FTZ R13, R2, -R13, R135 ;  /* 0x8000000d020d7223 */ /* 0x000fe20000010087 */
[----:B------:R-:W-:Y:S02]  /*ace0*/  UIMAD UR42, UR16, UR40, URZ ;  /* 0x00000028102a72a4 */ /* 0x000fe4000f8e023f */
[----:B------:R-:W-:Y:S02]  /*acf0*/  MOV R82, UR40 ;  /* 0x0000002800527c02 */ /* 0x000fe40008000f00 */
[----:B------:R-:W-:-:S03]  /*ad00*/  UIMAD UR41, UR15, UR41, UR42 ;  /* 0x000000290f2972a4 */ /* 0x000fc6000f8e022a */
[----:B------:R-:W-:Y:S02]  /*ad10*/  ULDC.64 UR42, c[0x0][0x370] ;  /* 0x0000dc00002a7ab9 */ /* 0x000fe40000000a00 */
[----:B------:R-:W-:Y:S01]  /*ad20*/  MOV R83, UR42 ;  /* 0x0000002a00537c02 */ /* 0x000fe20008000f00 */
[----:B------:R-:W0:Y:S01]  /*ad30*/  LDS R113, [R113+0x6854] ;  /* 0x0068540071717984 */ /* 0x000e220000000800 */
[----:B------:R-:W-:-:S03]  /*ad40*/  UIMAD UR61, UR16, UR42, URZ ;  /* 0x0000002a103d72a4 */ /* 0x000fc6000f8e023f */
[----:B------:R1:W-:Y:S01]  /*ad50*/  @!P6 STS.64 [R84+0x7750], R80 ;  /* 0x007750505400e388 */ /* 0x0003e20000000a00 */
[----:B------:R-:W-:Y:S01]  /*ad60*/  UIMAD UR43, UR15, UR43, UR61 ;  /* 0x0000002b0f2b72a4 */ /* 0x000fe2000f8e023d */
[----:B-1----:R-:W-:Y:S01]  /*ad70*/  FFMA.FTZ R80, R108, -R112, R130 ;  /* 0x800000706c507223 */ /* 0x002fe20000010082 */
[----:B0-----:R-:W-:-:S04]  /*ad80*/  FFMA.FTZ R109, R113, R109, R129 ;  /* 0x0000006d716d7223 */ /* 0x001fc80000010081 */
[-C--:B------:R-:W-:Y:S01]  /*ad90*/  FFMA.FTZ R90, R90, R109.reuse, R128 ;  /* 0x0000006d5a5a7223 */ /* 0x080fe20000010080 */
[----:B------:R-:W-:Y:S01]  /*ada0*/  FMUL.FTZ R81, R109, UR60 ;  /* 0x0000003c6d517c20 */ /* 0x000fe20008410000 */
[----:B------:R-:W-:Y:S02]  /*adb0*/  FMUL.FTZ R108, R108, R109 ;  /* 0x0000006d6c6c7220 */ /* 0x000fe40000410000 */
[----:B------:R-:W-:Y:S01]  /*adc0*/  FFMA.FTZ R91, R91, R90, R127 ;  /* 0x0000005a5b5b7223 */ /* 0x000fe2000001007f */
[----:B------:R-:W-:-:S03]  /*add0*/  FMUL.FTZ R81, R80, R81 ;  /* 0x0000005150517220 */ /* 0x000fc60000410000 */
[----:B------:R-:W-:-:S04]  /*ade0*/  FFMA.FTZ R92, R92, R91, R126 ;  /* 0x0000005b5c5c7223 */ /* 0x000fc8000001007e */
[----:B------:R-:W-:-:S04]  /*adf0*/  FFMA.FTZ R94, R94, R92, R125 ;  /* 0x0000005c5e5e7223 */ /* 0x000fc8000001007d */
[----:B------:R-:W-:-:S04]  /*ae00*/  FFMA.FTZ R95, R95, R94, R124 ;  /* 0x0000005e5f5f7223 */ /* 0x000fc8000001007c */
[----:B------:R-:W-:-:S04]  /*ae10*/  FFMA.FTZ R96, R96, R95, R123 ;  /* 0x0000005f60607223 */ /* 0x000fc8000001007b */
[----:B------:R-:W-:-:S04]  /*ae20*/  FFMA.FTZ R97, R97, R96, R122 ;  /* 0x0000006061617223 */ /* 0x000fc8000001007a */
[----:B------:R-:W-:Y:S01]  /*ae30*/  FFMA.FTZ R98, R98, R97, R121 ;  /* 0x0000006162627223 */ /* 0x000fe20000010079 */
[----:B------:R-:W-:-:S03]  /*ae40*/  FFMA.FTZ R81, R74, R108, R81 ;  /* 0x0000006c4a517223 */ /* 0x000fc60000010051 */
[----:B------:R-:W-:Y:S01]  /*ae50*/  FFMA.FTZ R99, R99, R98, R120 ;  /* 0x0000006263637223 */ /* 0x000fe20000010078 */
[----:B------:R-:W-:-:S03]  /*ae60*/  FFMA.FTZ R84, R107, -R111, R131 ;  /* 0x8000006f6b547223 */ /* 0x000fc60000010083 */
[----:B------:R-:W-:Y:S01]  /*ae70*/  FFMA.FTZ R100, R100, R99, R119 ;  /* 0x0000006364647223 */ /* 0x000fe20000010077 */
[----:B------:R-:W-:Y:S01]  /*ae80*/  FMUL.FTZ R0, R0, R91 ;  /* 0x0000005b00007220 */ /* 0x000fe20000410000 */
[----:B------:R-:W-:Y:S02]  /*ae90*/  FMUL.FTZ R107, R107, R90 ;  /* 0x0000005a6b6b7220 */ /* 0x000fe40000410000 */
[----:B------:R-:W-:Y:S01]  /*aea0*/  FFMA.FTZ R101, R101, R100, R118 ;  /* 0x0000006465657223 */ /* 0x000fe20000010076 */
[----:B------:R-:W-:-:S03]  /*aeb0*/  FMUL.FTZ R78, R78, R92 ;  /* 0x0000005c4e4e7220 */ /* 0x000fc60000410000 */
[----:B------:R-:W-:Y:S01]  /*aec0*/  FFMA.FTZ R102, R102, R101, R117 ;  /* 0x0000006566667223 */ /* 0x000fe20000010075 */
[----:B------:R-:W-:-:S03]  /*aed0*/  FMUL.FTZ R120, R79, R94 ;  /* 0x0000005e4f787220 */ /* 0x000fc60000410000 */
[----:B------:R-:W-:-:S04]  /*aee0*/  FFMA.FTZ R103, R103, R102, R116 ;  /* 0x0000006667677223 */ /* 0x000fc80000010074 */
[----:B------:R-:W-:Y:S01]  /*aef0*/  FFMA.FTZ R104, R104, R103, R115 ;  /* 0x0000006768687223 */ /* 0x000fe20000010073 */
[----:B------:R-:W-:-:S03]  /*af00*/  SHF.L.U32 R79, R71, 0x4, RZ ;  /* 0x00000004474f7819 */ /* 0x000fc600000006ff */
[----:B------:R-:W-:Y:S02]  /*af10*/  FFMA.FTZ R105, R105, R104, R114 ;  /* 0x0000006869697223 */ /* 0x000fe40000010072 */
[C---:B------:R-:W-:Y:S02]  /*af20*/  VIADD R111, R79.reuse, 0x1 ;  /* 0x000000014f6f7836 */ /* 0x040fe40000000000 */
[C---:B------:R-:W-:Y:S01]  /*af30*/  VIADD R125, R79.reuse, 0x2 ;  /* 0x000000024f7d7836 */ /* 0x040fe20000000000 */
[----:B------:R-:W-:Y:S02]  /*af40*/  IADD3 R121, R79, 0x3, RZ ;  /* 0x000000034f797810 */ /* 0x000fe40007ffe0ff */
[-C--:B------:R-:W-:Y:S02]  /*af50*/  LEA.HI.SX32 R111, R111, R79.reuse, 0x1b ;  /* 0x0000004f6f6f7211 */ /* 0x080fe400078fdaff */
[----:B------:R-:W-:Y:S02]  /*af60*/  LEA.HI.SX32 R125, R125, R79, 0x1b ;  /* 0x0000004f7d7d7211 */ /* 0x000fe400078fdaff */
[----:B------:R-:W-:-:S02]  /*af70*/  LEA R111, R111, R36, 0x2 ;  /* 0x000000246f6f7211 */ /* 0x000fc400078e10ff */
[----:B------:R-:W-:Y:S02]  /*af80*/  LEA.HI.SX32 R121, R121, R79, 0x1b ;  /* 0x0000004f79797211 */ /* 0x000fe400078fdaff */
[----:B------:R-:W-:-:S03]  /*af90*/  LEA R125, R125, R36, 0x2 ;  /* 0x000000247d7d7211 */ /* 0x000fc600078e10ff */
[----:B------:R-:W-:Y:S02]  /*afa0*/  IMAD R121, R121, 0x4, R36 ;  /* 0x0000000479797824 */ /* 0x000fe400078e0224 */
[----:B------:R-:W-:Y:S01]  /*afb0*/  FFMA.FTZ R123, R4, -R15, R137 ;  /* 0x8000000f047b7223 */ /* 0x000fe20000010089 */
[----:B------:R-:W-:Y:S01]  /*afc0*/  FMUL.FTZ R15, R96, UR60 ;  /* 0x0000003c600f7c20 */ /* 0x000fe20008410000 */
[----:B------:R-:W-:Y:S01]  /*afd0*/  FMUL.FTZ R124, R2, R95 ;  /* 0x0000005f027c7220 */ /* 0x000fe20000410000 */
[C---:B------:R-:W-:Y:S01]  /*afe0*/  FMUL.FTZ R126, R95.reuse, UR60 ;  /* 0x0000003c5f7e7c20 */ /* 0x040fe20008410000 */
[----:B------:R-:W-:Y:S01]  /*aff0*/  FMUL.FTZ R95, R95, R42 ;  /* 0x0000002a5f5f7220 */ /* 0x000fe20000410000 */
[----:B--2---:R-:W-:-:S05]  /*b000*/  FFMA.FTZ R85, R108, R37, R85 ;  /* 0x000000256c557223 */ /* 0x004fca0000010055 */
[----:B------:R0:W-:Y:S01]  /*b010*/  STL [R1+0xcc], R85 ;  /* 0x0000cc5501007387 */ /* 0x0001e20000100800 */
[----:B----4-:R-:W-:Y:S01]  /*b020*/  FADD.FTZ R147, R81, R147 ;  /* 0x0000009351937221 */ /* 0x010fe20000010000 */
[----:B------:R-:W-:Y:S01]  /*b030*/  FMUL.FTZ R81, R91, UR60 ;  /* 0x0000003c5b517c20 */ /* 0x000fe20008410000 */
[----:B0-----:R-:W-:-:S03]  /*b040*/  FMUL.FTZ R85, R90, UR60 ;  /* 0x0000003c5a557c20 */ /* 0x001fc60008410000 */
[----:B------:R-:W-:Y:S01]  /*b050*/  FMUL.FTZ R81, R110, R81 ;  /* 0x000000516e517220 */ /* 0x000fe20000410000 */
[----:B------:R-:W-:Y:S01]  /*b060*/  FMUL.FTZ R85, R84, R85 ;  /* 0x0000005554557220 */ /* 0x000fe20000410000 */
[----:B-----5:R-:W-:Y:S02]  /*b070*/  FFMA.FTZ R146, R0, R39, R146 ;  /* 0x0000002700927223 */ /* 0x020fe40000010092 */
[----:B------:R-:W-:Y:S01]  /*b080*/  FFMA.FTZ R0, R72, R0, R81 ;  /* 0x0000000048007223 */ /* 0x000fe20000010051 */
[----:B---3--:R-:W-:Y:S01]  /*b090*/  FFMA.FTZ R148, R107, R38, R148 ;  /* 0x000000266b947223 */ /* 0x008fe20000010094 */
[----:B------:R-:W-:Y:S01]  /*b0a0*/  FFMA.FTZ R85, R73, R107, R85 ;  /* 0x0000006b49557223 */ /* 0x000fe20000010055 */
[----:B------:R-:W-:Y:S01]  /*b0b0*/  FFMA.FTZ R88, R78, R40, R88 ;  /* 0x000000284e587223 */ /* 0x000fe20000010058 */
[----:B------:R-:W-:Y:S01]  /*b0c0*/  FADD.FTZ R87, R0, R87 ;  /* 0x0000005700577221 */ /* 0x000fe20000010000 */
[----:B------:R-:W-:Y:S01]  /*b0d0*/  FMUL.FTZ R0, R94, UR60 ;  /* 0x0000003c5e007c20 */ /* 0x000fe20008410000 */
[----:B------:R-:W-:Y:S01]  /*b0e0*/  FADD.FTZ R89, R85, R89 ;  /* 0x0000005955597221 */ /* 0x000fe20000010000 */
[----:B------:R-:W-:Y:S02]  /*b0f0*/  STL [R1+0xd0], R148 ;  /* 0x0000d09401007387 */ /* 0x000fe40000100800 */
[----:B------:R-:W-:-:S02]  /*b100*/  FMUL.FTZ R0, R75, R0 ;  /* 0x000000004b007220 */ /* 0x000fc40000410000 */
[----:B------:R-:W-:Y:S01]  /*b110*/  STL [R1+0x88], R147 ;  /* 0x0000889301007387 */ /* 0x000fe20000100800 */
[----:B------:R-:W-:-:S03]  /*b120*/  FMUL.FTZ R81, R92, UR60 ;  /* 0x0000003c5c517c20 */ /* 0x000fc60008410000 */
[----:B------:R-:W-:Y:S01]  /*b130*/  STL [R1+0xd4], R146 ;  /* 0x0000d49201007387 */ /* 0x000fe20000100800 */
[----:B------:R-:W-:-:S03]  /*b140*/  FFMA.FTZ R86, R120, R41, R86 ;  /* 0x0000002978567223 */ /* 0x000fc60000010056 */
[----:B------:R0:W-:Y:S01]  /*b150*/  STL [R1+0x84], R89 ;  /* 0x0000845901007387 */ /* 0x0001e20000100800 */
[----:B------:R-:W-:-:S03]  /*b160*/  FFMA.FTZ R120, R24, R120, R0 ;  /* 0x0000007818787223 */ /* 0x000fc60000010000 */
[----:B------:R-:W-:Y:S01]  /*b170*/  STL [R1+0xd8], R88 ;  /* 0x0000d85801007387 */ /* 0x000fe20000100800 */
[----:B------:R-:W-:-:S03]  /*b180*/  FFMA.FTZ R0, R12, -R93, R145 ;  /* 0x8000005d0c007223 */ /* 0x000fc60000010091 */
[----:B------:R-:W-:Y:S01]  /*b190*/  STL [R1+0x80], R87 ;  /* 0x0000805701007387 */ /* 0x000fe20000100800 */
[----:B------:R-:W-:-:S03]  /*b1a0*/  FMUL.FTZ R81, R106, R81 ;  /* 0x000000516a517220 */ /* 0x000fc60000410000 */
[----:B0-----:R-:W2:Y:S01]  /*b1b0*/  LDL R89, [R1+0xc8] ;  /* 0x0000c80001597983 */ /* 0x001ea20000100800 */
[----:B------:R-:W-:-:S03]  /*b1c0*/  LEA.HI.SX32 R85, R79, R79, 0x1b ;  /* 0x0000004f4f557211 */ /* 0x000fc600078fdaff */
[----:B------:R0:W-:Y:S01]  /*b1d0*/  STL [R1+0xdc], R86 ;  /* 0x0000dc5601007387 */ /* 0x0001e20000100800 */
[----:B------:R-:W-:Y:S01]  /*b1e0*/  FFMA.FTZ R81, R23, R78, R81 ;  /* 0x0000004e17517223 */ /* 0x000fe20000010051 */
[----:B------:R-:W-:Y:S01]  /*b1f0*/  LEA R85, R85, R36, 0x2 ;  /* 0x0000002455557211 */ /* 0x000fe200078e10ff */
[----:B------:R-:W-:Y:S01]  /*b200*/  FMUL.FTZ R78, R104, R51 ;  /* 0x00000033684e7220 */ /* 0x000fe20000410000 */
[----:B------:R-:W-:Y:S01]  /*b210*/  FMUL.FTZ R79, R102, R49 ;  /* 0x00000031664f7220 */ /* 0x000fe20000410000 */
[----:B------:R-:W-:Y:S01]  /*b220*/  FMUL.FTZ R94, R94, R41 ;  /* 0x000000295e5e7220 */ /* 0x000fe20000410000 */
[----:B------:R-:W-:Y:S01]  /*b230*/  FMUL.FTZ R92, R92, R40 ;  /* 0x000000285c5c7220 */ /* 0x000fe20000410000 */
[----:B0-----:R-:W-:Y:S01]  /*b240*/  FMUL.FTZ R86, R105, R52 ;  /* 0x0000003469567220 */ /* 0x001fe20000410000 */
[----:B------:R-:W-:Y:S01]  /*b250*/  IADD3 R146, R71, 0x200, RZ ;  /* 0x0000020047927810 */ /* 0x000fe20007ffe0ff */
[----:B------:R-:W3:Y:S02]  /*b260*/  LDL R148, [R1+0xc4] ;  /* 0x0000c40001947983 */ /* 0x000ee40000100800 */
[-C--:B------:R-:W-:Y:S01]  /*b270*/  FFMA.FTZ R88, R0, R86.reuse, RZ ;  /* 0x0000005600587223 */ /* 0x080fe200000100ff */
[----:B------:R-:W-:Y:S01]  /*b280*/  FMUL.FTZ R86, R35, R86 ;  /* 0x0000005623567220 */ /* 0x000fe20000410000 */
[-C--:B------:R-:W-:Y:S01]  /*b290*/  FMUL.FTZ R87, R34, R78.reuse ;  /* 0x0000004e22577220 */ /* 0x080fe20000410000 */
[----:B------:R-:W4:Y:S01]  /*b2a0*/  LDL R147, [R1+0xbc] ;  /* 0x0000bc0001937983 */ /* 0x000f220000100800 */
[----:B------:R-:W-:-:S03]  /*b2b0*/  FFMA.FTZ R78, R22, R78, R88 ;  /* 0x0000004e164e7223 */ /* 0x000fc60000010058 */
[----:B------:R0:W-:Y:S02]  /*b2c0*/  STS [R85+0x2100], R86 ;  /* 0x0021005655007388 */ /* 0x0001e40000000800 */
[----:B0-----:R-:W-:-:S04]  /*b2d0*/  FMUL.FTZ R86, R103, R50 ;  /* 0x0000003267567220 */ /* 0x001fc80000410000 */
[-C--:B------:R-:W-:Y:S01]  /*b2e0*/  FFMA.FTZ R78, R21, R86.reuse, R78 ;  /* 0x00000056154e7223 */ /* 0x080fe2000001004e */
[----:B------:R-:W-:Y:S01]  /*b2f0*/  FMUL.FTZ R86, R33, R86 ;  /* 0x0000005621567220 */ /* 0x000fe20000410000 */
[----:B------:R0:W-:Y:S02]  /*b300*/  STS [R111+0x2104], R87 ;  /* 0x002104576f007388 */ /* 0x0001e40000000800 */
[-C--:B------:R-:W-:Y:S02]  /*b310*/  FFMA.FTZ R78, R20, R79.reuse, R78 ;  /* 0x0000004f144e7223 */ /* 0x080fe4000001004e */
[----:B------:R1:W-:Y:S01]  /*b320*/  STS [R125+0x2108], R86 ;  /* 0x002108567d007388 */ /* 0x0003e20000000800 */
[----:B0-----:R-:W-:Y:S01]  /*b330*/  FMUL.FTZ R87, R32, R79 ;  /* 0x0000004f20577220 */ /* 0x001fe20000410000 */
[----:B------:R-:W-:Y:S01]  /*b340*/  FMUL.FTZ R79, R100, R47 ;  /* 0x0000002f644f7220 */ /* 0x000fe20000410000 */
[----:B-1----:R-:W-:-:S03]  /*b350*/  FMUL.FTZ R86, R101, R48 ;  /* 0x0000003065567220 */ /* 0x002fc60000410000 */
[----:B------:R0:W-:Y:S02]  /*b360*/  STS [R121+0x210c], R87 ;  /* 0x00210c5779007388 */ /* 0x0001e40000000800 */
[----:B0-----:R-:W-:Y:S01]  /*b370*/  FFMA.FTZ R87, R19, R86, R78 ;  /* 0x0000005613577223 */ /* 0x001fe2000001004e */
[----:B------:R-:W-:-:S03]  /*b380*/  FMUL.FTZ R78, R30, R79 ;  /* 0x0000004f1e4e7220 */ /* 0x000fc60000410000 */
[----:B------:R-:W-:Y:S02]  /*b390*/  FFMA.FTZ R87, R18, R79, R87 ;  /* 0x0000004f12577223 */ /* 0x000fe40000010057 */
[----:B------:R0:W-:Y:S02]  /*b3a0*/  STS [R85+0x2114], R78 ;  /* 0x0021144e55007388 */ /* 0x0001e40000000800 */
[----:B0-----:R-:W-:-:S04]  /*b3b0*/  FMUL.FTZ R78, R99, R46 ;  /* 0x0000002e634e7220 */ /* 0x001fc80000410000 */
[-C--:B------:R-:W-:Y:S01]  /*b3c0*/  FMUL.FTZ R79, R29, R78.reuse ;  /* 0x0000004e1d4f7220 */ /* 0x080fe20000410000 */
[----:B------:R-:W-:Y:S01]  /*b3d0*/  FFMA.FTZ R87, R17, R78, R87 ;  /* 0x0000004e11577223 */ /* 0x000fe20000010057 */
[----:B------:R-:W-:-:S03]  /*b3e0*/  FMUL.FTZ R78, R98, R45 ;  /* 0x0000002d624e7220 */ /* 0x000fc60000410000 */
[----:B------:R0:W-:Y:S01]  /*b3f0*/  STS [R85+0x2118], R79 ;  /* 0x0021184f55007388 */ /* 0x0001e20000000800 */
[-C--:B------:R-:W-:Y:S01]  /*b400*/  FFMA.FTZ R87, R16, R78.reuse, R87 ;  /* 0x0000004e10577223 */ /* 0x080fe20000010057 */
[----:B0-----:R-:W-:Y:S01]  /*b410*/  FMUL.FTZ R79, R28, R78 ;  /* 0x0000004e1c4f7220 */ /* 0x001fe20000410000 */
[----:B------:R-:W-:-:S04]  /*b420*/  FMUL.FTZ R78, R97, R44 ;  /* 0x0000002c614e7220 */ /* 0x000fc80000410000 */
[----:B------:R0:W-:Y:S01]  /*b430*/  STS [R85+0x211c], R79 ;  /* 0x00211c4f55007388 */ /* 0x0001e20000000800 */
[-C--:B------:R-:W-:Y:S01]  /*b440*/  FFMA.FTZ R87, R123, R78.reuse, R87 ;  /* 0x0000004e7b577223 */ /* 0x080fe20000010057 */
[----:B0-----:R-:W-:Y:S01]  /*b450*/  FMUL.FTZ R79, R27, R78 ;  /* 0x0000004e1b4f7220 */ /* 0x001fe20000410000 */
[C---:B------:R-:W-:Y:S01]  /*b460*/  FFMA.FTZ R78, R3.reuse, -R14, R136 ;  /* 0x8000000e034e7223 */ /* 0x040fe20000010088 */
[----:B------:R-:W-:Y:S01]  /*b470*/  FMUL.FTZ R14, R3, R96 ;  /* 0x00000060030e7220 */ /* 0x000fe20000410000 */
[----:B------:R-:W-:Y:S01]  /*b480*/  FMUL.FTZ R96, R96, R43 ;  /* 0x0000002b60607220 */ /* 0x000fe20000410000 */
[----:B------:R-:W-:Y:S01]  /*b490*/  FMUL.FTZ R23, R23, R92 ;  /* 0x0000005c17177220 */ /* 0x000fe20000410000 */
[----:B------:R-:W-:Y:S01]  /*b4a0*/  FMUL.FTZ R127, R109, R37 ;  /* 0x000000256d7f7220 */ /* 0x000fe20000410000 */
[----:B------:R-:W-:Y:S01]  /*b4b0*/  FMUL.FTZ R91, R91, R39 ;  /* 0x000000275b5b7220 */ /* 0x000fe20000410000 */
[----:B------:R-:W-:Y:S01]  /*b4c0*/  FFMA.FTZ R87, R78, R96, R87 ;  /* 0x000000604e577223 */ /* 0x000fe20000010057 */
[----:B------:R-:W-:Y:S01]  /*b4d0*/  FMUL.FTZ R90, R90, R38 ;  /* 0x000000265a5a7220 */ /* 0x000fe20000410000 */
[----:B------:R-:W-:Y:S01]  /*b4e0*/  FMUL.FTZ R86, R31, R86 ;  /* 0x000000561f567220 */ /* 0x000fe20000410000 */
[----:B------:R-:W-:Y:S01]  /*b4f0*/  FMUL.FTZ R24, R24, R94 ;  /* 0x0000005e18187220 */ /* 0x000fe20000410000 */
[C---:B------:R-:W-:Y:S01]  /*b500*/  FFMA.FTZ R87, R13.reuse, R95, R87 ;  /* 0x0000005f0d577223 */ /* 0x040fe20000010057 */
[----:B------:R-:W-:Y:S01]  /*b510*/  STS [R85+0x2120], R79 ;  /* 0x0021204f55007388 */ /* 0x000fe20000000800 */
[----:B------:R-:W-:Y:S01]  /*b520*/  FMUL.FTZ R15, R78, R15 ;  /* 0x0000000f4e0f7220 */ /* 0x000fe20000410000 */
[----:B------:R-:W-:Y:S01]  /*b530*/  FMUL.FTZ R126, R13, R126 ;  /* 0x0000007e0d7e7220 */ /* 0x000fe20000410000 */
[----:B------:R-:W-:Y:S01]  /*b540*/  FFMA.FTZ R87, R75, R94, R87 ;  /* 0x0000005e4b577223 */ /* 0x000fe20000010057 */
[C---:B------:R-:W-:Y:S01]  /*b550*/  IADD3 R119, R71.reuse, 0x80, RZ ;  /* 0x0000008047777810 */ /* 0x040fe20007ffe0ff */
[----:B------:R-:W-:Y:S01]  /*b560*/  VIADD R88, R71, 0x300 ;  /* 0x0000030047587836 */ /* 0x000fe20000000000 */
[----:B------:R-:W0:Y:S01]  /*b570*/  LDC.64 R2, c[0x0][0x348] ;  /* 0x0000d200ff027b82 */ /* 0x000e220000000a00 */
[----:B------:R-:W-:Y:S01]  /*b580*/  FFMA.FTZ R87, R106, R92, R87 ;  /* 0x0000005c6a577223 */ /* 0x000fe20000010057 */
[----:B------:R-:W-:-:S02]  /*b590*/  LEA.HI.SX32 R92, R146, R71, 0x1b ;  /* 0x00000047925c7211 */ /* 0x000fc400078fdaff */
[----:B------:R-:W5:Y:S01]  /*b5a0*/  LDL R146, [R1+0xc0] ;  /* 0x0000c00001927983 */ /* 0x000f620000100800 */
[----:B------:R-:W-:Y:S01]  /*b5b0*/  FMUL.FTZ R96, R26, R96 ;  /* 0x000000601a607220 */ /* 0x000fe20000410000 */
[----:B------:R-:W-:Y:S01]  /*b5c0*/  FMUL.FTZ R95, R25, R95 ;  /* 0x0000005f195f7220 */ /* 0x000fe20000410000 */
[----:B------:R-:W-:Y:S01]  /*b5d0*/  FMUL.FTZ R72, R72, R91 ;  /* 0x0000005b48487220 */ /* 0x000fe20000410000 */
[----:B------:R-:W-:Y:S01]  /*b5e0*/  FMUL.FTZ R73, R73, R90 ;  /* 0x0000005a49497220 */ /* 0x000fe20000410000 */
[----:B------:R-:W-:Y:S01]  /*b5f0*/  FMUL.FTZ R74, R74, R127 ;  /* 0x0000007f4a4a7220 */ /* 0x000fe20000410000 */
[----:B------:R1:W-:Y:S04]  /*b600*/  STS [R85+0x2110], R86 ;  /* 0x0021105655007388 */ /* 0x0003e80000000800 */
[----:B------:R-:W-:Y:S04]  /*b610*/  STS [R85+0x2124], R96 ;  /* 0x0021246055007388 */ /* 0x000fe80000000800 */
[----:B------:R-:W-:Y:S04]  /*b620*/  STS [R85+0x2128], R95 ;  /* 0x0021285f55007388 */ /* 0x000fe80000000800 */
[----:B------:R-:W-:Y:S04]  /*b630*/  STS [R85+0x212c], R24 ;  /* 0x00212c1855007388 */ /* 0x000fe80000000800 */
[----:B------:R1:W-:Y:S04]  /*b640*/  STS [R85+0x2130], R23 ;  /* 0x0021301755007388 */ /* 0x0003e80000000800 */
[----:B------:R-:W-:Y:S04]  /*b650*/  STS [R85+0x2134], R72 ;  /* 0x0021344855007388 */ /* 0x000fe80000000800 */
[----:B------:R-:W-:Y:S04]  /*b660*/  STS [R85+0x2138], R73 ;  /* 0x0021384955007388 */ /* 0x000fe80000000800 */
[----:B------:R0:W-:Y:S01]  /*b670*/  STS [R85+0x213c], R74 ;  /* 0x00213c4a55007388 */ /* 0x0001e20000000800 */
[----:B------:R-:W-:Y:S01]  /*b680*/  FFMA.FTZ R87, R110, R91, R87 ;  /* 0x0000005b6e577223 */ /* 0x000fe20000010057 */
[C---:B------:R-:W-:Y:S01]  /*b690*/  VIADD R91, R71.reuse, 0x100 ;  /* 0x00000100475b7836 */ /* 0x040fe20000000000 */
[C---:B-1----:R-:W-:Y:S01]  /*b6a0*/  IADD3 R86, R71.reuse, 0x400, RZ ;  /* 0x0000040047567810 */ /* 0x042fe20007ffe0ff */
[----:B------:R-:W-:-:S02]  /*b6b0*/  VIADD R79, R71, 0x480 ;  /* 0x00000480474f7836 */ /* 0x000fc40000000000 */
[----:B------:R-:W-:Y:S01]  /*b6c0*/  FFMA.FTZ R118, R84, R90, R87 ;  /* 0x0000005a54767223 */ /* 0x000fe20000010057 */
[C---:B------:R-:W-:Y:S02]  /*b6d0*/  IADD3 R75, R71.reuse, 0x580, RZ ;  /* 0x00000580474b7810 */ /* 0x040fe40007ffe0ff */
[C---:B------:R-:W-:Y:S01]  /*b6e0*/  IADD3 R23, R71.reuse, 0x700, RZ ;  /* 0x0000070047177810 */ /* 0x040fe20007ffe0ff */
[C---:B0-----:R-:W-:Y:S01]  /*b6f0*/  VIADD R74, R71.reuse, 0x600 ;  /* 0x00000600474a7836 */ /* 0x041fe20000000000 */
[C---:B------:R-:W-:Y:S02]  /*b700*/  IADD3 R90, R71.reuse, 0x180, RZ ;  /* 0x00000180475a7810 */ /* 0x040fe40007ffe0ff */
[C---:B------:R-:W-:Y:S02]  /*b710*/  IADD3 R87, R71.reuse, 0x380, RZ ;  /* 0x0000038047577810 */ /* 0x040fe40007ffe0ff */
[C---:B------:R-:W-:Y:S02]  /*b720*/  IADD3 R78, R71.reuse, 0x500, RZ ;  /* 0x00000500474e7810 */ /* 0x040fe40007ffe0ff */
[----:B------:R-:W-:-:S02]  /*b730*/  IADD3 R24, R71, 0x680, RZ ;  /* 0x0000068047187810 */ /* 0x000fc40007ffe0ff */
[----:B------:R-:W-:Y:S02]  /*b740*/  IADD3 R13, R71, 0x780, RZ ;  /* 0x00000780470d7810 */ /* 0x000fe40007ffe0ff */
[----:B------:R-:W-:Y:S01]  /*b750*/  LEA.HI.SX32 R119, R119, R71, 0x1b ;  /* 0x0000004777777211 */ /* 0x000fe200078fdaff */
[----:B-----5:R-:W-:Y:S02]  /*b760*/  FMUL.FTZ R143, R146, R143 ;  /* 0x0000008f928f7220 */ /* 0x020fe40000410000 */
[----:B------:R-:W5:Y:S01]  /*b770*/  LDL.LU R146, [R1+0xe0] ;  /* 0x0000e00001927983 */ /* 0x000f620000300800 */
[----:B--2---:R-:W-:Y:S01]  /*b780*/  FMUL.FTZ R145, R89, R145 ;  /* 0x0000009159917220 */ /* 0x004fe20000410000 */
        /* <DEDUP_REMOVED lines=29> */
[-C--:B------:R-:W-:Y:S02]  /*b960*/  LEA R74, R74, R36.reuse, 0x2 ;  /* 0x000000244a4a7211 */ /* 0x080fe400078e10ff */
[-C--:B------:R-:W-:Y:S02]  /*b970*/  LEA R24, R24, R36.reuse, 0x2 ;  /* 0x0000002418187211 */ /* 0x080fe400078e10ff */
[----:B------:R-:W-:Y:S01]  /*b980*/  LEA R13, R13, R36, 0x2 ;  /* 0x000000240d0d7211 */ /* 0x000fe200078e10ff */
[----:B---3--:R-:W-:Y:S01]  /*b990*/  FMUL.FTZ R144, R148, R144 ;  /* 0x0000009094907220 */ /* 0x008fe20000410000 */
[----:B------:R-:W0:Y:S04]  /*b9a0*/  LDS R122, [R84+0x2100] ;  /* 0x00210000547a7984 */ /* 0x000e280000000800 */
[----:B------:R-:W1:Y:S04]  /*b9b0*/  LDS R115, [R119+0x2300] ;  /* 0x0023000077737984 */ /* 0x000e680000000800 */
[----:B------:R-:W2:Y:S04]  /*b9c0*/  LDS R117, [R91+0x2500] ;  /* 0x002500005b757984 */ /* 0x000ea80000000800 */
[----:B------:R-:W3:Y:S04]  /*b9d0*/  LDS R116, [R90+0x2700] ;  /* 0x002700005a747984 */ /* 0x000ee80000000800 */
        /* <DEDUP_REMOVED lines=12> */
[----:B------:R4:W-:Y:S04]  /*baa0*/  STS [R85+0x4200], R145 ;  /* 0x0042009155007388 */ /* 0x0009e80000000800 */
[----:B------:R1:W-:Y:S04]  /*bab0*/  STS [R111+0x4204], R144 ;  /* 0x004204906f007388 */ /* 0x0003e80000000800 */
[----:B------:R2:W-:Y:S04]  /*bac0*/  STS [R125+0x4208], R143 ;  /* 0x0042088f7d007388 */ /* 0x0005e80000000800 */
[----:B----4-:R-:W4:Y:S04]  /*bad0*/  LDL R145, [R1+0xb4] ;  /* 0x0000b40001917983 */ /* 0x010f280000100800 */
[----:B-1----:R-:W3:Y:S04]  /*bae0*/  LDL R144, [R1+0xb8] ;  /* 0x0000b80001907983 */ /* 0x002ee80000100800 */
[----:B--2---:R-:W2:Y:S01]  /*baf0*/  LDL.LU R143, [R1+0xe4] ;  /* 0x0000e400018f7983 */ /* 0x004ea20000300800 */
[----:B------:R-:W-:-:S03]  /*bb00*/  FMUL.FTZ R142, R147, R142 ;  /* 0x0000008e938e7220 */ /* 0x000fc60000410000 */
[----:B------:R-:W4:Y:S04]  /*bb10*/  LDL.LU R125, [R1+0x78] ;  /* 0x00007800017d7983 */ /* 0x000f280000300800 */
        /* <DEDUP_REMOVED lines=8> */
[----:B------:R1:W-:Y:S04]  /*bba0*/  STS [R121+0x420c], R142 ;  /* 0x00420c8e79007388 */ /* 0x0003e80000000800 */
[----:B-1----:R-:W4:Y:S04]  /*bbb0*/  LDL.LU R121, [R1+0x7c] ;  /* 0x00007c0001797983 */ /* 0x002f280000300800 */
[----:B------:R-:W4:Y:S01]  /*bbc0*/  LDL R147, [R1+0x90] ;  /* 0x0000900001937983 */ /* 0x000f220000100800 */
[----:B-----5:R-:W-:-:S05]  /*bbd0*/  FFMA.FTZ R146, R124, R42, R146 ;  /* 0x0000002a7c927223 */ /* 0x020fca0000010092 */
[----:B------:R1:W-:Y:S04]  /*bbe0*/  STL [R1+0xe0], R146 ;  /* 0x0000e09201007387 */ /* 0x0003e80000100800 */
[----:B-1----:R-:W5:Y:S01]  /*bbf0*/  LDL R146, [R1+0x8c] ;  /* 0x00008c0001927983 */ /* 0x002f620000100800 */
[----:B------:R-:W-:Y:S01]  /*bc00*/  FFMA.FTZ R26, R26, R14, R15 ;  /* 0x0000000e1a1a7223 */ /* 0x000fe2000001000f */
[----:B------:R-:W-:Y:S01]  /*bc10*/  IMAD R72, R2, UR14, RZ ;  /* 0x0000000e02487c24 */ /* 0x000fe2000f8e02ff */
[----:B------:R-:W-:Y:S01]  /*bc20*/  MOV R128, R71 ;  /* 0x0000004700807202 */ /* 0x000fe20000000f00 */
[----:B------:R-:W-:Y:S02]  /*bc30*/  IMAD.MOV.U32 R129, RZ, RZ, RZ ;  /* 0x000000ffff817224 */ /* 0x000fe400078e00ff */
[----:B------:R-:W-:-:S02]  /*bc40*/  IMAD R72, R3, UR13, R72 ;  /* 0x0000000d03487c24 */ /* 0x000fc4000f8e0248 */
[----:B------:R-:W-:-:S04]  /*bc50*/  IMAD.WIDE.U32 R2, R2, UR13, R128 ;  /* 0x0000000d02027c25 */ /* 0x000fc8000f8e0080 */
[----:B------:R-:W-:Y:S01]  /*bc60*/  FMUL.FTZ R111, R80, R127 ;  /* 0x0000007f506f7220 */ /* 0x000fe20000410000 */
[----:B------:R-:W-:-:S03]  /*bc70*/  IADD3 R3, R3, R72, RZ ;  /* 0x0000004803037210 */ /* 0x000fc60007ffe0ff */
[----:B------:R-:W-:-:S05]  /*bc80*/  IMAD.WIDE.U32 R2, R82, UR15, R2 ;  /* 0x0000000f52027c25 */ /* 0x000fca000f8e0002 */
[----:B------:R-:W-:Y:S01]  /*bc90*/  IADD3 R142, R3, UR41, RZ ;  /* 0x00000029038e7c10 */ /* 0x000fe2000fffe0ff */
[----:B------:R-:W-:Y:S01]  /*bca0*/  BSSY B0, `(.L_x_1664) ;  /* 0x000004e000007945 */ /* 0x000fe20003800000 */
[----:B------:R-:W-:Y:S01]  /*bcb0*/  FFMA.FTZ R25, R25, R124, R126 ;  /* 0x0000007c19197223 */ /* 0x000fe2000001007e */
[----:B------:R-:W-:Y:S01]  /*bcc0*/  FMUL.FTZ R124, R99, UR60 ;  /* 0x0000003c637c7c20 */ /* 0x000fe20008410000 */
[----:B------:R-:W-:Y:S01]  /*bcd0*/  FMUL.FTZ R126, R101, UR60 ;  /* 0x0000003c657e7c20 */ /* 0x000fe20008410000 */
[----:B------:R-:W-:Y:S01]  /*bce0*/  FMUL.FTZ R127, R102, UR60 ;  /* 0x0000003c667f7c20 */ /* 0x000fe20008410000 */
[----:B--2---:R-:W-:Y:S02]  /*bcf0*/  FFMA.FTZ R143, R14, R43, R143 ;  /* 0x0000002b0e8f7223 */ /* 0x004fe4000001008f */
[----:B------:R-:W1:Y:S01]  /*bd00*/  LDC.64 R14, c[0x0][0x368] ;  /* 0x0000da00ff0e7b82 */ /* 0x000e620000000a00 */
[----:B---3--:R-:W-:Y:S01]  /*bd10*/  FMUL.FTZ R139, R73, R139 ;  /* 0x0000008b498b7220 */ /* 0x008fe20000410000 */
[----:B----4-:R-:W-:Y:S01]  /*bd20*/  FADD.FTZ R125, R120, R125 ;  /* 0x0000007d787d7221 */ /* 0x010fe20000010000 */
[----:B------:R-:W-:Y:S01]  /*bd30*/  MOV R120, UR49 ;  /* 0x0000003100787c02 */ /* 0x000fe20008000f00 */
[----:B-1----:R-:W-:-:S02]  /*bd40*/  IMAD R80, R14, UR14, RZ ;  /* 0x0000000e0e507c24 */ /* 0x002fc4000f8e02ff */
[----:B------:R-:W-:-:S04]  /*bd50*/  IMAD.WIDE.U32 R72, R14, UR13, R128 ;  /* 0x0000000d0e487c25 */ /* 0x000fc8000f8e0080 */
[----:B------:R-:W-:Y:S01]  /*bd60*/  IMAD R15, R15, UR13, R80 ;  /* 0x0000000d0f0f7c24 */ /* 0x000fe2000f8e0250 */
[----:B------:R-:W-:-:S03]  /*bd70*/  MOV R14, R72 ;  /* 0x00000048000e7202 */ /* 0x000fc60000000f00 */
[----:B------:R-:W-:Y:S01]  /*bd80*/  IMAD.IADD R15, R73, 0x1, R15 ;  /* 0x00000001490f7824 */ /* 0x000fe200078e020f */
[----:B------:R-:W-:Y:S01]  /*bd90*/  IADD3 R72, P0, R2, UR49, RZ ;  /* 0x0000003102487c10 */ /* 0x000fe2000ff1e0ff */
[----:B------:R-:W-:-:S05]  /*bda0*/  FADD.FTZ R121, R81, R121 ;  /* 0x0000007951797221 */ /* 0x000fca0000010000 */
[----:B------:R1:W-:Y:S01]  /*bdb0*/  STL [R1+0x7c], R121 ;  /* 0x00007c7901007387 */ /* 0x0003e20000100800 */
[----:B------:R-:W-:Y:S01]  /*bdc0*/  IMAD.WIDE.U32 R14, R83, UR15, R14 ;  /* 0x0000000f530e7c25 */ /* 0x000fe2000f8e000e */
[----:B------:R-:W-:Y:S01]  /*bdd0*/  IADD3 R120, -R120, UR54, -R71 ;  /* 0x0000003678787c10 */ /* 0x000fe2000fffe947 */
[----:B------:R-:W2:Y:S02]  /*bde0*/  LDC.64 R82, c[0x0][0x380] ;  /* 0x0000e000ff527b82 */ /* 0x000ea40000000a00 */
[----:B-1----:R-:W-:Y:S01]  /*bdf0*/  FMUL.FTZ R121, R4, R97 ;  /* 0x0000006104797220 */ /* 0x002fe20000410000 */
[----:B------:R-:W-:-:S04]  /*be00*/  FMUL.FTZ R97, R97, UR60 ;  /* 0x0000003c61617c20 */ /* 0x000fc80008410000 */
[----:B------:R-:W-:Y:S01]  /*be10*/  FMUL.FTZ R97, R123, R97 ;  /* 0x000000617b617220 */ /* 0x000fe20000410000 */
[----:B------:R-:W-:Y:S02]  /*be20*/  FMUL.FTZ R123, R5, R98 ;  /* 0x00000062057b7220 */ /* 0x000fe40000410000 */
[----:B------:R-:W1:Y:S01]  /*be30*/  LDC.64 R4, c[0x0][0x360] ;  /* 0x0000d800ff047b82 */ /* 0x000e620000000a00 */
[----:B------:R-:W-:Y:S02]  /*be40*/  IADD3.X R73, R142, UR50, RZ, P0, !PT ;  /* 0x000000328e497c10 */ /* 0x000fe400087fe4ff */
[----:B------:R-:W-:Y:S01]  /*be50*/  ISETP.GE.AND P0, PT, R120, 0x1, PT ;  /* 0x000000017800780c */ /* 0x000fe20003f06270 */
        /* <DEDUP_REMOVED lines=10> */
[----:B------:R3:W-:Y:S01]  /*bf00*/  STS [R85+0x4238], R131 ;  /* 0x0042388355007388 */ /* 0x0007e20000000800 */
[----:B------:R-:W-:-:S03]  /*bf10*/  IADD3 R80, P1, R14, UR49, RZ ;  /* 0x000000310e507c10 */ /* 0x000fc6000ff3e0ff */
[----:B------:R-:W-:Y:S04]  /*bf20*/  STS [R85+0x4210], R141 ;  /* 0x0042108d55007388 */ /* 0x000fe80000000800 */
[----:B------:R-:W-:Y:S01]  /*bf30*/  STS [R85+0x4214], R140 ;  /* 0x0042148c55007388 */ /* 0x000fe20000000800 */
[----:B---3--:R-:W-:-:S03]  /*bf40*/  VIADD R131, R15, UR43 ;  /* 0x0000002b0f837c36 */ /* 0x008fc60008000000 */
        /* <DEDUP_REMOVED lines=8> */
[----:B------:R-:W-:Y:S01]  /*bfd0*/  IADD3.X R81, R131, UR50, RZ, P1, !PT ;  /* 0x0000003283517c10 */ /* 0x000fe20008ffe4ff */
[----:B------:R-:W-:-:S02]  /*bfe0*/  FMUL.FTZ R98, R98, UR60 ;  /* 0x0000003c62627c20 */ /* 0x000fc40008410000 */
[----:B------:R-:W-:Y:S01]  /*bff0*/  STL [R1+0xe4], R143 ;  /* 0x0000e48f01007387 */ /* 0x000fe20000100800 */
[----:B------:R-:W-:Y:S01]  /*c000*/  FMUL.FTZ R128, R103, UR60 ;  /* 0x0000003c67807c20 */ /* 0x000fe20008410000 */
[----:B------:R-:W-:Y:S02]  /*c010*/  FMUL.FTZ R129, R104, UR60 ;  /* 0x0000003c68817c20 */ /* 0x000fe40008410000 */
[----:B------:R3:W-:Y:S02]  /*c020*/  STL [R1+0x78], R125 ;  /* 0x0000787d01007387 */ /* 0x0007e40000100800 */
[----:B---3--:R-:W-:Y:S01]  /*c030*/  FMUL.FTZ R125, R100, UR60 ;  /* 0x0000003c647d7c20 */ /* 0x008fe20008410000 */
[----:B-----5:R-:W-:-:S05]  /*c040*/  FMUL.FTZ R130, R146, R130 ;  /* 0x0000008292827220 */ /* 0x020fca0000410000 */
[----:B------:R3:W-:Y:S02]  /*c050*/  STS [R85+0x423c], R130 ;  /* 0x00423c8255007388 */ /* 0x0007e40000000800 */
[----:B---3--:R-:W-:Y:S01]  /*c060*/  FMUL.FTZ R130, R105, UR60 ;  /* 0x0000003c69827c20 */ /* 0x008fe20008410000 */
[----:B------:R-:W-:Y:S06]  /*c070*/  BAR.SYNC.DEFER_BLOCKING 0x0 ;  /* 0x0000000000007b1d */ /* 0x000fec0000010000 */
[----:B012---:R-:W-:Y:S05]  /*c080*/  @!P0 BRA `(.L_x_1665) ;  /* 0x00000000003c8947 */ /* 0x007fea0003800000 */
        /* <DEDUP_REMOVED lines=15> */
.L_x_1665:
[----:B------:R-:W-:Y:S05]  /*c180*/  BSYNC B0 ;  /* 0x0000000000007941 */ /* 0x000fea0003800000 */
.L_x_1664:
[----:B------:R-:W1:Y:S01]  /*c190*/  LDS R119, [R119+0x4400] ;  /* 0x0044000077777984 */ /* 0x000e620000000800 */
[C---:B0-----:R-:W-:Y:S01]  /*c1a0*/  LEA R72, P0, R2.reuse, UR28, 0x2 ;  /* 0x0000001c02487c11 */ /* 0x041fe2000f8010ff */
[----:B------:R-:W-:Y:S01]  /*c1b0*/  USHF.L.U64.HI UR42, UR8, 0x2, UR9 ;  /* 0x00000002082a7899 */ /* 0x000fe20008010209 */
[----:B------:R-:W-:Y:S01]  /*c1c0*/  BSSY B0, `(.L_x_1666) ;  /* 0x0000017000007945 */ /* 0x000fe20003800000 */
[----:B------:R-:W-:Y:S01]  /*c1d0*/  USHF.L.U32 UR41, UR8, 0x2, URZ ;  /* 0x0000000208297899 */ /* 0x000fe2000800063f */
[----:B------:R-:W-:Y:S01]  /*c1e0*/  LEA.HI.X R73, R2, UR29, R142, 0x2, P0 ;  /* 0x0000001d02497c11 */ /* 0x000fe200080f148e */
[----:B------:R-:W-:Y:S01]  /*c1f0*/  UIADD3 UR40, UR6, -UR52, URZ ;  /* 0x8000003406287290 */ /* 0x000fe2000fffe03f */
[----:B------:R-:W-:-:S03]  /*c200*/  LEA R2, P0, R14, UR30, 0x2 ;  /* 0x0000001e0e027c11 */ /* 0x000fc6000f8010ff */
[----:B------:R-:W-:Y:S01]  /*c210*/  UIMAD UR40, UR40, -0x800, URZ ;  /* 0xfffff800282878a4 */ /* 0x000fe2000f8e023f */
[----:B------:R-:W-:Y:S01]  /*c220*/  LEA.HI.X R3, R14, UR31, R131, 0x2, P0 ;  /* 0x0000001f0e037c11 */ /* 0x000fe200080f1483 */
[----:B------:R-:W-:Y:S01]  /*c230*/  IMAD R14, R4, UR42, RZ ;  /* 0x0000002a040e7c24 */ /* 0x000fe2000f8e02ff */
[----:B------:R-:W-:-:S03]  /*c240*/  ISETP.GE.AND P0, PT, R120, 0x81, PT ;  /* 0x000000817800780c */ /* 0x000fc60003f06270 */
[----:B------:R-:W-:Y:S02]  /*c250*/  IMAD R5, R5, UR41, R14 ;  /* 0x0000002905057c24 */ /* 0x000fe4000f8e020e */
[----:B------:R-:W-:Y:S02]  /*c260*/  IMAD R14, R82, UR42, RZ ;  /* 0x0000002a520e7c24 */ /* 0x000fe4000f8e02ff */
[----:B------:R-:W-:Y:S02]  /*c270*/  IMAD.U32 R80, RZ, RZ, UR40 ;  /* 0x00000028ff507e24 */ /* 0x000fe4000f8e00ff */
[----:B------:R-:W-:Y:S01]  /*c280*/  IMAD R83, R83, UR41, R14 ;  /* 0x0000002953537c24 */ /* 0x000fe2000f8e020e */
[----:B------:R-:W-:Y:S01]  /*c290*/  MOV R14, UR40 ;  /* 0x00000028000e7c02 */ /* 0x000fe20008000f00 */
        /* <DEDUP_REMOVED lines=9> */
.L_x_1667:
[----:B------:R-:W-:Y:S05]  /*c330*/  BSYNC B0 ;  /* 0x0000000000007941 */ /* 0x000fea0003800000 */
.L_x_1666:
[----:B------:R-:W2:Y:S01]  /*c340*/  LDS R91, [R91+0x4600] ;  /* 0x004600005b5b7984 */ /* 0x000ea20000000800 */
[----:B------:R-:W-:Y:S01]  /*c350*/  USHF.L.U32 UR40, UR11, 0x2, URZ ;  /* 0x000000020b287899 */ /* 0x000fe2000800063f */
[----:B------:R-:W-:Y:S01]  /*c360*/  BSSY B0, `(.L_x_1668) ;  /* 0x0000010000007945 */ /* 0x000fe20003800000 */
[----:B------:R-:W-:Y:S01]  /*c370*/  USHF.L.U64.HI UR42, UR11, 0x2, UR10 ;  /* 0x000000020b2a7899 */ /* 0x000fe2000801020a */
[----:B------:R-:W-:-:S03]  /*c380*/  FADD.FTZ R111, R118, R111 ;  /* 0x0000006f766f7221 */ /* 0x000fc60000010000 */
[----:B0-----:R-:W-:Y:S02]  /*c390*/  IADD3 R14, P0, R72, UR40, RZ ;  /* 0x00000028480e7c10 */ /* 0x001fe4000ff1e0ff */
[----:B------:R-:W-:Y:S02]  /*c3a0*/  IADD3 R2, P1, R2, UR40, RZ ;  /* 0x0000002802027c10 */ /* 0x000fe4000ff3e0ff */
[----:B------:R-:W-:Y:S02]  /*c3b0*/  IADD3.X R15, R73, UR42, RZ, P0, !PT ;  /* 0x0000002a490f7c10 */ /* 0x000fe400087fe4ff */
[----:B------:R-:W-:Y:S02]  /*c3c0*/  ISETP.GE.AND P0, PT, R120, 0x101, PT ;  /* 0x000001017800780c */ /* 0x000fe40003f06270 */
[----:B------:R-:W-:Y:S01]  /*c3d0*/  IADD3.X R3, R3, UR42, RZ, P1, !PT ;  /* 0x0000002a03037c10 */ /* 0x000fe20008ffe4ff */
[----:B------:R-:W-:Y:S01]  /*c3e0*/  IMAD.WIDE.U32 R14, R4, UR41, R14 ;  /* 0x00000029040e7c25 */ /* 0x000fe2000f8e000e */
[----:B------:R-:W-:-:S03]  /*c3f0*/  ISETP.GE.AND P1, PT, R120, 0x181, PT ;  /* 0x000001817800780c */ /* 0x000fc60003f26270 */
[----:B------:R-:W-:Y:S01]  /*c400*/  IMAD.WIDE.U32 R2, R82, UR41, R2 ;  /* 0x0000002952027c25 */ /* 0x000fe2000f8e0002 */
[----:B------:R-:W-:-:S04]  /*c410*/  IADD3 R15, R5, R15, RZ ;  /* 0x0000000f050f7210 */ /* 0x000fc80007ffe0ff */
[----:B------:R-:W-:Y:S01]  /*c420*/  IADD3 R3, R83, R3, RZ ;  /* 0x0000000353037210 */ /* 0x000fe20007ffe0ff */
[----:B------:R-:W-:Y:S06]  /*c430*/  @!P0 BRA `(.L_x_1669) ;  /* 0x0000000000088947 */ /* 0x000fec0003800000 */
[----:B------:R0:W-:Y:S04]  /*c440*/  REDG.E.ADD.F32.FTZ.RN.STRONG.GPU desc[UR24][R14.64+-0x1c00], R117 ;  /* 0xffe400750e0079a6 */ /* 0x0001e8000c10f398 */
[----:B--2---:R0:W-:Y:S02]  /*c450*/  REDG.E.ADD.F32.FTZ.RN.STRONG.GPU desc[UR24][R2.64+-0x1c00], R91 ;  /* 0xffe4005b020079a6 */ /* 0x0041e4000c10f398 */
.L_x_1669:
[----:B------:R-:W-:Y:S05]  /*c460*/  BSYNC B0 ;  /* 0x0000000000007941 */ /* 0x000fea0003800000 */
.L_x_1668:
[----:B------:R-:W3:Y:S01]  /*c470*/  LDS R90, [R90+0x4800] ;  /* 0x004800005a5a7984 */ /* 0x000ee20000000800 */
[----:B------:R-:W-:Y:S04]  /*c480*/  BSSY B0, `(.L_x_1670) ;  /* 0x0000004000007945 */ /* 0x000fe80003800000 */
[----:B------:R-:W-:Y:S05]  /*c490*/  @!P1 BRA `(.L_x_1671) ;  /* 0x0000000000089947 */ /* 0x000fea0003800000 */
[----:B------:R4:W-:Y:S04]  /*c4a0*/  REDG.E.ADD.F32.FTZ.RN.STRONG.GPU desc[UR24][R14.64+-0x1a00], R116 ;  /* 0xffe600740e0079a6 */ /* 0x0009e8000c10f398 */
[----:B---3--:R4:W-:Y:S02]  /*c4b0*/  REDG.E.ADD.F32.FTZ.RN.STRONG.GPU desc[UR24][R2.64+-0x1a00], R90 ;  /* 0xffe6005a020079a6 */ /* 0x0089e4000c10f398 */
.L_x_1671:
[----:B------:R-:W-:Y:S05]  /*c4c0*/  BSYNC B0 ;  /* 0x0000000000007941 */ /* 0x000fea0003800000 */
.L_x_1670:
        /* <DEDUP_REMOVED lines=11> */
.L_x_1673:
[----:B------:R-:W-:Y:S05]  /*c580*/  BSYNC B0 ;  /* 0x0000000000007941 */ /* 0x000fea0003800000 */
.L_x_1672:
[----:B------:R-:W0:Y:S01]  /*c590*/  LDS R89, [R89+0x4c00] ;  /* 0x004c000059597984 */ /* 0x000e220000000800 */
[----:B------:R-:W-:Y:S04]  /*c5a0*/  BSSY B0, `(.L_x_1674) ;  /* 0x0000004000007945 */ /* 0x000fe80003800000 */
[----:B------:R-:W-:Y:S05]  /*c5b0*/  @!P0 BRA `(.L_x_1675) ;  /* 0x0000000000088947 */ /* 0x000fea0003800000 */
[----:B------:R1:W-:Y:S04]  /*c5c0*/  REDG.E.ADD.F32.FTZ.RN.STRONG.GPU desc[UR24][R14.64+-0x1600], R113 ;  /* 0xffea00710e0079a6 */ /* 0x0003e8000c10f398 */
[----:B0-----:R0:W-:Y:S02]  /*c5d0*/  REDG.E.ADD.F32.FTZ.RN.STRONG.GPU desc[UR24][R2.64+-0x1600], R89 ;  /* 0xffea0059020079a6 */ /* 0x0011e4000c10f398 */
.L_x_1675:
[----:B------:R-:W-:Y:S05]  /*c5e0*/  BSYNC B0 ;  /* 0x0000000000007941 */ /* 0x000fea0003800000 */
.L_x_1674:
[----:B------:R-:W0:Y:S01]  /*c5f0*/  LDS R88, [R88+0x4e00] ;  /* 0x004e000058587984 */ /* 0x000e220000000800 */
[----:B------:R-:W-:Y:S04]  /*c600*/  BSSY B0, `(.L_x_1676) ;  /* 0x0000004000007945 */ /* 0x000fe80003800000 */
[----:B------:R-:W-:Y:S05]  /*c610*/  @!P1 BRA `(.L_x_1677) ;  /* 0x0000000000089947 */ /* 0x000fea0003800000 */
[----:B------:R1:W-:Y:S04]  /*c620*/  REDG.E.ADD.F32.FTZ.RN.STRONG.GPU desc[UR24][R14.64+-0x1400], R112 ;  /* 0xffec00700e0079a6 */ /* 0x0003e8000c10f398 */
[----:B0-----:R0:W-:Y:S02]  /*c630*/  REDG.E.ADD.F32.FTZ.RN.STRONG.GPU desc[UR24][R2.64+-0x1400], R88 ;  /* 0xffec0058020079a6 */ /* 0x0011e4000c10f398 */
.L_x_1677:
[----:B------:R-:W-:Y:S05]  /*c640*/  BSYNC B0 ;  /* 0x0000000000007941 */ /* 0x000fea0003800000 */
.L_x_1676:
[----:B------:R-:W0:Y:S01]  /*c650*/  LDS R87, [R87+0x5000] ;  /* 0x0050000057577984 */ /* 0x000e220000000800 */
[----:B------:R-:W-:Y:S04]  /*c660*/  BSSY B0, `(.L_x_1678) ;  /* 0x0000004000007945 */ /* 0x000fe80003800000 */
[----:B------:R-:W-:Y:S05]  /*c670*/  @!P2 BRA `(.L_x_1679) ;  /* 0x000000000008a947 */ /* 0x000fea0003800000 */
[----:B------:R1:W-:Y:S04]  /*c680*/  REDG.E.ADD.F32.FTZ.RN.STRONG.GPU desc[UR24][R14.64+-0x1200], R110 ;  /* 0xffee006e0e0079a6 */ /* 0x0003e8000c10f398 */
[----:B0-----:R0:W-:Y:S02]  /*c690*/  REDG.E.ADD.F32.FTZ.RN.STRONG.GPU desc[UR24][R2.64+-0x1200], R87 ;  /* 0xffee0057020079a6 */ /* 0x0011e4000c10f398 */
.L_x_1679:
[----:B------:R-:W-:Y:S05]  /*c6a0*/  BSYNC B0 ;  /* 0x0000000000007941 */ /* 0x000fea0003800000 */
.L_x_1678:
[----:B------:R-:W0:Y:S01]  /*c6b0*/  LDS R86, [R86+0x5200] ;  /* 0x0052000056567984 */ /* 0x000e220000000800 */
[----:B------:R-:W-:Y:S04]  /*c6c0*/  BSSY B0, `(.L_x_1680) ;  /* 0x0000004000007945 */ /* 0x000fe80003800000 */
[----:B------:R-:W-:Y:S05]  /*c6d0*/  @!P3 BRA `(.L_x_1681) ;  /* 0x000000000008b947 */ /* 0x000fea0003800000 */
[----:B------:R1:W-:Y:S04]  /*c6e0*/  REDG.E.ADD.F32.FTZ.RN.STRONG.GPU desc[UR24][R14.64+-0x1000], R109 ;  /* 0xfff0006d0e0079a6 */ /* 0x0003e8000c10f398 */
[----:B0-----:R0:W-:Y:S02]  /*c6f0*/  REDG.E.ADD.F32.FTZ.RN.STRONG.GPU desc[UR24][R2.64+-0x1000], R86 ;  /* 0xfff00056020079a6 */ /* 0x0011e4000c10f398 */
.L_x_1681:
[----:B------:R-:W-:Y:S05]  /*c700*/  BSYNC B0 ;  /* 0x0000000000007941 */ /* 0x000fea0003800000 */
.L_x_1680:
[----:B------:R-:W0:Y:S01]  /*c710*/  LDS R79, [R79+0x5400] ;  /* 0x005400004f4f7984 */ /* 0x000e220000000800 */
[----:B------:R-:W-:Y:S04]  /*c720*/  BSSY B0, `(.L_x_1682) ;  /* 0x0000004000007945 */ /* 0x000fe80003800000 */
[----:B------:R-:W-:Y:S05]  /*c730*/  @!P4 BRA `(.L_x_1683) ;  /* 0x000000000008c947 */ /* 0x000fea0003800000 */
[----:B------:R1:W-:Y:S04]  /*c740*/  REDG.E.ADD.F32.FTZ.RN.STRONG.GPU desc[UR24][R14.64+-0xe00], R108 ;  /* 0xfff2006c0e0079a6 */ /* 0x0003e8000c10f398 */
[----:B0-----:R0:W-:Y:S02]  /*c750*/  REDG.E.ADD.F32.FTZ.RN.STRONG.GPU desc[UR24][R2.64+-0xe00], R79 ;  /* 0xfff2004f020079a6 */ /* 0x0011e4000c10f398 */
.L_x_1683:
[----:B------:R-:W-:Y:S05]  /*c760*/  BSYNC B0 ;  /* 0x0000000000007941 */ /* 0x000fea0003800000 */
.L_x_1682:
        /* <DEDUP_REMOVED lines=11> */
.L_x_1685:
[----:B------:R-:W-:Y:S05]  /*c820*/  BSYNC B0 ;  /* 0x0000000000007941 */ /* 0x000fea0003800000 */
.L_x_1684:
[----:B------:R-:W0:Y:S01]  /*c830*/  LDS R75, [R75+0x5800] ;  /* 0x005800004b4b7984 */ /* 0x000e220000000800 */
[----:B------:R-:W-:Y:S04]  /*c840*/  BSSY B0, `(.L_x_1686) ;  /* 0x0000004000007945 */ /* 0x000fe80003800000 */
[----:B------:R-:W-:Y:S05]  /*c850*/  @!P0 BRA `(.L_x_1687) ;  /* 0x0000000000088947 */ /* 0x000fea0003800000 */
[----:B------:R1:W-:Y:S04]  /*c860*/  REDG.E.ADD.F32.FTZ.RN.STRONG.GPU desc[UR24][R14.64+-0xa00], R106 ;  /* 0xfff6006a0e0079a6 */ /* 0x0003e8000c10f398 */
[----:B0-----:R0:W-:Y:S02]  /*c870*/  REDG.E.ADD.F32.FTZ.RN.STRONG.GPU desc[UR24][R2.64+-0xa00], R75 ;  /* 0xfff6004b020079a6 */ /* 0x0011e4000c10f398 */
.L_x_1687:
[----:B------:R-:W-:Y:S05]  /*c880*/  BSYNC B0 ;  /* 0x0000000000007941 */ /* 0x000fea0003800000 */
.L_x_1686:
[----:B------:R-:W0:Y:S01]  /*c890*/  LDS R74, [R74+0x5a00] ;  /* 0x005a00004a4a7984 */ /* 0x000e220000000800 */
[----:B------:R-:W-:Y:S04]  /*c8a0*/  BSSY B0, `(.L_x_1688) ;  /* 0x0000004000007945 */ /* 0x000fe80003800000 */
[----:B------:R-:W-:Y:S05]  /*c8b0*/  @!P1 BRA `(.L_x_1689) ;  /* 0x0000000000089947 */ /* 0x000fea0003800000 */
[----:B------:R1:W-:Y:S04]  /*c8c0*/  REDG.E.ADD.F32.FTZ.RN.STRONG.GPU desc[UR24][R14.64+-0x800], R96 ;  /* 0xfff800600e0079a6 */ /* 0x0003e8000c10f398 */
[----:B0-----:R0:W-:Y:S02]  /*c8d0*/  REDG.E.ADD.F32.FTZ.RN.STRONG.GPU desc[UR24][R2.64+-0x800], R74 ;  /* 0xfff8004a020079a6 */ /* 0x0011e4000c10f398 */
.L_x_1689:
[----:B------:R-:W-:Y:S05]  /*c8e0*/  BSYNC B0 ;  /* 0x0000000000007941 */ /* 0x000fea0003800000 */
.L_x_1688:
[----:B------:R-:W0:Y:S01]  /*c8f0*/  LDS R24, [R24+0x5c00] ;  /* 0x005c000018187984 */ /* 0x000e220000000800 */
[----:B------:R-:W-:Y:S04]  /*c900*/  BSSY B0, `(.L_x_1690) ;  /* 0x0000004000007945 */ /* 0x000fe80003800000 */
[----:B------:R-:W-:Y:S05]  /*c910*/  @!P2 BRA `(.L_x_1691) ;  /* 0x000000000008a947 */ /* 0x000fea0003800000 */
[----:B------:R1:W-:Y:S04]  /*c920*/  REDG.E.ADD.F32.FTZ.RN.STRONG.GPU desc[UR24][R14.64+-0x600], R95 ;  /* 0xfffa005f0e0079a6 */ /* 0x0003e8000c10f398 */
[----:B0-----:R0:W-:Y:S02]  /*c930*/  REDG.E.ADD.F32.FTZ.RN.STRONG.GPU desc[UR24][R2.64+-0x600], R24 ;  /* 0xfffa0018020079a6 */ /* 0x0011e4000c10f398 */
.L_x_1691:
[----:B------:R-:W-:Y:S05]  /*c940*/  BSYNC B0 ;  /* 0x0000000000007941 */ /* 0x000fea0003800000 */
.L_x_1690:
[----:B------:R-:W0:Y:S01]  /*c950*/  LDS R23, [R23+0x5e00] ;  /* 0x005e000017177984 */ /* 0x000e220000000800 */
[----:B------:R-:W-:Y:S04]  /*c960*/  BSSY B0, `(.L_x_1692) ;  /* 0x0000004000007945 */ /* 0x000fe80003800000 */
[----:B------:R-:W-:Y:S05]  /*c970*/  @!P3 BRA `(.L_x_1693) ;  /* 0x000000000008b947 */ /* 0x000fea0003800000 */
[----:B------:R1:W-:Y:S04]  /*c980*/  REDG.E.ADD.F32.FTZ.RN.STRONG.GPU desc[UR24][R14.64+-0x400], R94 ;  /* 0xfffc005e0e0079a6 */ /* 0x0003e8000c10f398 */
[----:B0-----:R0:W-:Y:S02]  /*c990*/  REDG.E.ADD.F32.FTZ.RN.STRONG.GPU desc[UR24][R2.64+-0x400], R23 ;  /* 0xfffc0017020079a6 */ /* 0x0011e4000c10f398 */
.L_x_1693:
[----:B------:R-:W-:Y:S05]  /*c9a0*/  BSYNC B0 ;  /* 0x0000000000007941 */ /* 0x000fea0003800000 */
.L_x_1692:
[----:B------:R-:W0:Y:S01]  /*c9b0*/  LDS R13, [R13+0x6000] ;  /* 0x006000000d0d7984 */ /* 0x000e220000000800 */
[----:B------:R-:W-:Y:S04]  /*c9c0*/  BSSY B0, `(.L_x_1694) ;  /* 0x0000004000007945 */ /* 0x000fe80003800000 */
[----:B------:R-:W-:Y:S05]  /*c9d0*/  @!P4 BRA `(.L_x_1695) ;  /* 0x000000000008c947 */ /* 0x000fea0003800000 */
[----:B------:R1:W-:Y:S04]  /*c9e0*/  REDG.E.ADD.F32.FTZ.RN.STRONG.GPU desc[UR24][R14.64+-0x200], R93 ;  /* 0xfffe005d0e0079a6 */ /* 0x0003e8000c10f398 */
[----:B0-----:R0:W-:Y:S02]  /*c9f0*/  REDG.E.ADD.F32.FTZ.RN.STRONG.GPU desc[UR24][R2.64+-0x200], R13 ;  /* 0xfffe000d020079a6 */ /* 0x0011e4000c10f398 */
.L_x_1695:
[----:B------:R-:W-:Y:S05]  /*ca00*/  BSYNC B0 ;  /* 0x0000000000007941 */ /* 0x000fea0003800000 */
.L_x_1694:
[----:B------:R-:W5:Y:S04]  /*ca10*/  LDL.LU R4, [R1+0x74] ;  /* 0x0000740001047983 */ /* 0x000f680000300800 */
[----:B0-----:R-:W2:Y:S04]  /*ca20*/  LDL.LU R24, [R1+0xe8] ;  /* 0x0000e80001187983 */ /* 0x001ea80000300800 */
[----:B------:R-:W3:Y:S04]  /*ca30*/  LDL.LU R23, [R1+0x70] ;  /* 0x0000700001177983 */ /* 0x000ee80000300800 */
[----:B-1--4-:R-:W4:Y:S04]  /*ca40*/  LDL.LU R15, [R1+0xec] ;  /* 0x0000ec00010f7983 */ /* 0x012f280000300800 */
[----:B------:R-:W4:Y:S04]  /*ca50*/  LDL.LU R14, [R1+0x6c] ;  /* 0x00006c00010e7983 */ /* 0x000f280000300800 */
[----:B------:R-:W4:Y:S04]  /*ca60*/  LDL.LU R13, [R1+0xf0] ;  /* 0x0000f000010d7983 */ /* 0x000f280000300800 */
[----:B------:R-:W4:Y:S04]  /*ca70*/  LDL.LU R5, [R1+0x68] ;  /* 0x0000680001057983 */ /* 0x000f280000300800 */
[----:B------:R-:W0:Y:S01]  /*ca80*/  SHFL.DOWN P0, R2, R111, 0x1, 0x1f ;  /* 0x08201f006f027f89 */ /* 0x000e220000000000 */
[----:B------:R-:W-:-:S03]  /*ca90*/  FFMA.FTZ R97, R27, R121, R97 ;  /* 0x000000791b617223 */ /* 0x000fc60000010061 */
[----:B------:R-:W4:Y:S01]  /*caa0*/  LDL.LU R74, [R1+0xf4] ;  /* 0x0000f400014a7983 */ /* 0x000f220000300800 */
[----:B0-----:R-:W-:-:S05]  /*cab0*/  @P0 FADD R2, R111, R2 ;  /* 0x000000026f020221 */ /* 0x001fca0000000000 */
[----:B------:R-:W0:Y:S02]  /*cac0*/  SHFL.DOWN P0, R3, R2, 0x2, 0x1f ;  /* 0x08401f0002037f89 */ /* 0x000e240000000000 */
[----:B0-----:R-:W-:-:S05]  /*cad0*/  @P0 FADD R3, R2, R3 ;  /* 0x0000000302030221 */ /* 0x001fca0000000000 */
[----:B------:R-:W0:Y:S01]  /*cae0*/  SHFL.DOWN P0, R2, R3, 0x4, 0x1f ;  /* 0x08801f0003027f89 */ /* 0x000e220000000000 */
[----:B------:R-:W-:Y:S01]  /*caf0*/  FMUL.FTZ R98, R16, R98 ;  /* 0x0000006210627220 */ /* 0x000fe20000410000 */
[----:B------:R-:W-:Y:S01]  /*cb00*/  FMUL.FTZ R6, R6, R99 ;  /* 0x0000006306067220 */ /* 0x000fe20000410000 */
[----:B------:R-:W-:Y:S02]  /*cb10*/  FMUL.FTZ R124, R17, R124 ;  /* 0x0000007c117c7220 */ /* 0x000fe40000410000 */
[----:B------:R-:W-:Y:S01]  /*cb20*/  FFMA.FTZ R98, R28, R123, R98 ;  /* 0x0000007b1c627223 */ /* 0x000fe20000010062 */
[----:B0-----:R-:W-:-:S05]  /*cb30*/  @P0 FADD R2, R3, R2 ;  /* 0x0000000203020221 */ /* 0x001fca0000000000 */
[----:B------:R-:W0:Y:S01]  /*cb40*/  SHFL.DOWN P0, R3, R2, 0x8, 0x1f ;  /* 0x09001f0002037f89 */ /* 0x000e220000000000 */
[----:B------:R-:W-:Y:S01]  /*cb50*/  FFMA.FTZ R124, R29, R6, R124 ;  /* 0x000000061d7c7223 */ /* 0x000fe2000001007c */
[----:B0-----:R-:W-:Y:S01]  /*cb60*/  @P0 FADD R3, R2, R3 ;  /* 0x0000000302030221 */ /* 0x001fe20000000000 */
[----:B-----5:R-:W-:Y:S01]  /*cb70*/  FADD.FTZ R4, R25, R4 ;  /* 0x0000000419047221 */ /* 0x020fe20000010000 */
[----:B--2---:R-:W-:-:S04]  /*cb80*/  FFMA.FTZ R24, R121, R44, R24 ;  /* 0x0000002c79187223 */ /* 0x004fc80000010018 */
[----:B------:R-:W-:Y:S01]  /*cb90*/  STL [R1+0x74], R4 ;  /* 0x0000740401007387 */ /* 0x000fe20000100800 */
[----:B---3--:R-:W-:-:S03]  /*cba0*/  FADD.FTZ R23, R26, R23 ;  /* 0x000000171a177221 */ /* 0x008fc60000010000 */
[----:B------:R-:W2:Y:S01]  /*cbb0*/  LDL.LU R73, [R1+0x64] ;  /* 0x0000640001497983 */ /* 0x000ea20000300800 */
[----:B----4-:R-:W-:-:S03]  /*cbc0*/  FFMA.FTZ R15, R123, R45, R15 ;  /* 0x0000002d7b0f7223 */ /* 0x010fc6000001000f */
[----:B------:R-:W3:Y:S04]  /*cbd0*/  LDL.LU R72, [R1+0xf8] ;  /* 0x0000f80001487983 */ /* 0x000ee80000300800 */
[----:B------:R0:W-:Y:S01]  /*cbe0*/  STL [R1+0xe8], R24 ;  /* 0x0000e81801007387 */ /* 0x0001e20000100800 */
[----:B------:R-:W-:-:S03]  /*cbf0*/  FADD.FTZ R14, R97, R14 ;  /* 0x0000000e610e7221 */ /* 0x000fc60000010000 */
[----:B------:R-:W4:Y:S01]  /*cc00*/  LDL.LU R25, [R1+0x60] ;  /* 0x0000600001197983 */ /* 0x000f220000300800 */
[----:B------:R-:W-:-:S03]  /*cc10*/  FFMA.FTZ R13, R6, R46, R13 ;  /* 0x0000002e060d7223 */ /* 0x000fc6000001000d */
[----:B0-----:R-:W5:Y:S04]  /*cc20*/  LDL.LU R24, [R1+0xfc] ;  /* 0x0000fc0001187983 */ /* 0x001f680000300800 */
[----:B------:R0:W-:Y:S01]  /*cc30*/  STL [R1+0x70], R23 ;  /* 0x0000701701007387 */ /* 0x0001e20000100800 */
[----:B------:R-:W-:-:S03]  /*cc40*/  FADD.FTZ R5, R98, R5 ;  /* 0x0000000562057221 */ /* 0x000fc60000010000 */
[----:B0-----:R-:W5:Y:S04]  /*cc50*/  LDL R23, [R1+0x150] ;  /* 0x0001500001177983 */ /* 0x001f680000100800 */
[----:B------:R0:W-:Y:S04]  /*cc60*/  STL [R1+0xec], R15 ;  /* 0x0000ec0f01007387 */ /* 0x0001e80000100800 */
[----:B------:R-:W5:Y:S04]  /*cc70*/  LDL.LU R17, [R1+0x5c] ;  /* 0x00005c0001117983 */ /* 0x000f680000300800 */
[----:B------:R-:W5:Y:S04]  /*cc80*/  LDL.LU R16, [R1+0x100] ;  /* 0x0001000001107983 */ /* 0x000f680000300800 */
[----:B------:R1:W-:Y:S04]  /*cc90*/  STL [R1+0x6c], R14 ;  /* 0x00006c0e01007387 */ /* 0x0003e80000100800 */
[----:B0-----:R-:W5:Y:S04]  /*cca0*/  LDL.LU R15, [R1+0x58] ;  /* 0x00005800010f7983 */ /* 0x001f680000300800 */
[----:B-1----:R-:W5:Y:S04]  /*ccb0*/  LDL.LU R14, [R1+0x104] ;  /* 0x00010400010e7983 */ /* 0x002f680000300800 */
[----:B------:R0:W-:Y:S04]  /*ccc0*/  STL [R1+0xf0], R13 ;  /* 0x0000f00d01007387 */ /* 0x0001e80000100800 */
[----:B0-----:R-:W5:Y:S04]  /*ccd0*/  LDL.LU R13, [R1+0x108] ;  /* 0x00010800010d7983 */ /* 0x001f680000300800 */
[----:B------:R-:W5:Y:S04]  /*cce0*/  LDL.LU R6, [R1+0x54] ;  /* 0x0000540001067983 */ /* 0x000f680000300800 */
[----:B------:R0:W-:Y:S04]  /*ccf0*/  STL [R1+0x68], R5 ;  /* 0x0000680501007387 */ /* 0x0001e80000100800 */
[----:B0-----:R-:W5:Y:S04]  /*cd00*/  LDL.LU R5, [R1+0x50] ;  /* 0x0000500001057983 */ /* 0x001f680000300800 */
[----:B------:R-:W5:Y:S01]  /*cd10*/  LDL.LU R2, [R1+0x4c] ;  /* 0x00004c0001027983 */ /* 0x000f620000300800 */
[----:B------:R-:W-:Y:S01]  /*cd20*/  FMUL.FTZ R7, R7, R100 ;  /* 0x0000006407077220 */ /* 0x000fe20000410000 */
[----:B------:R-:W-:Y:S01]  /*cd30*/  FMUL.FTZ R125, R18, R125 ;  /* 0x0000007d127d7220 */ /* 0x000fe20000410000 */
[----:B------:R-:W-:Y:S01]  /*cd40*/  FMUL.FTZ R8, R8, R101 ;  /* 0x0000006508087220 */ /* 0x000fe20000410000 */
[----:B------:R-:W-:Y:S01]  /*cd50*/  FMUL.FTZ R126, R19, R126 ;  /* 0x0000007e137e7220 */ /* 0x000fe20000410000 */
[----:B------:R-:W-:Y:S01]  /*cd60*/  FMUL.FTZ R9, R9, R102 ;  /* 0x0000006609097220 */ /* 0x000fe20000410000 */
[----:B------:R-:W-:Y:S01]  /*cd70*/  FFMA.FTZ R125, R30, R7, R125 ;  /* 0x000000071e7d7223 */ /* 0x000fe2000001007d */
[----:B------:R-:W-:Y:S01]  /*cd80*/  FMUL.FTZ R127, R20, R127 ;  /* 0x0000007f147f7220 */ /* 0x000fe20000410000 */
[----:B------:R-:W-:Y:S01]  /*cd90*/  FFMA.FTZ R74, R7, R47, R74 ;  /* 0x0000002f074a7223 */ /* 0x000fe2000001004a */
[----:B------:R-:W-:Y:S01]  /*cda0*/  FFMA.FTZ R126, R31, R8, R126 ;  /* 0x000000081f7e7223 */ /* 0x000fe2000001007e */
[----:B------:R-:W-:Y:S01]  /*cdb0*/  FMUL.FTZ R10, R10, R103 ;  /* 0x000000670a0a7220 */ /* 0x000fe20000410000 */
[----:B------:R-:W-:Y:S01]  /*cdc0*/  FMUL.FTZ R12, R12, R105 ;  /* 0x000000690c0c7220 */ /* 0x000fe20000410000 */
[----:B------:R-:W-:Y:S01]  /*cdd0*/  FMUL.FTZ R130, R0, R130 ;  /* 0x0000008200827220 */ /* 0x000fe20000410000 */
[----:B------:R-:W-:Y:S01]  /*cde0*/  FMUL.FTZ R128, R21, R128 ;  /* 0x0000008015807220 */ /* 0x000fe20000410000 */
[----:B------:R-:W0:Y:S01]  /*cdf0*/  SHFL.DOWN P0, R4, R3, 0x10, 0x1f ;  /* 0x0a001f0003047f89 */ /* 0x000e220000000000 */
[----:B------:R-:W-:Y:S01]  /*ce00*/  FMUL.FTZ R11, R11, R104 ;  /* 0x000000680b0b7220 */ /* 0x000fe20000410000 */
[----:B------:R-:W-:Y:S01]  /*ce10*/  FMUL.FTZ R129, R22, R129 ;  /* 0x0000008116817220 */ /* 0x000fe20000410000 */
[----:B------:R-:W-:Y:S01]  /*ce20*/  FFMA.FTZ R130, R35, R12, R130 ;  /* 0x0000000c23827223 */ /* 0x000fe20000010082 */
[----:B------:R1:W-:Y:S01]  /*ce30*/  STL [R1+0xf4], R74 ;  /* 0x0000f44a01007387 */ /* 0x0003e20000100800 */
[----:B------:R-:W-:Y:S01]  /*ce40*/  FFMA.FTZ R128, R33, R10, R128 ;  /* 0x0000000a21807223 */ /* 0x000fe20000010080 */
[----:B------:R-:W-:Y:S01]  /*ce50*/  FFMA.FTZ R129, R34, R11, R129 ;  /* 0x0000000b22817223 */ /* 0x000fe20000010081 */
[----:B------:R-:W-:Y:S01]  /*ce60*/  ISETP.NE.AND P1, PT, R70, RZ, PT ;  /* 0x000000ff4600720c */ /* 0x000fe20003f25270 */
[----:B------:R-:W-:Y:S01]  /*ce70*/  BSSY B0, `(.L_x_1696) ;  /* 0x000002e000007945 */ /* 0x000fe20003800000 */
[----:B0-----:R-:W-:Y:S01]  /*ce80*/  @P0 FADD R4, R3, R4 ;  /* 0x0000000403040221 */ /* 0x001fe20000000000 */
[----:B--2---:R-:W-:Y:S01]  /*ce90*/  FADD.FTZ R73, R124, R73 ;  /* 0x000000497c497221 */ /* 0x004fe20000010000 */
[----:B---3--:R-:W-:-:S04]  /*cea0*/  FFMA.FTZ R72, R8, R48, R72 ;  /* 0x0000003008487223 */ /* 0x008fc80000010048 */
[----:B------:R1:W-:Y:S01]  /*ceb0*/  STL [R1+0x64], R73 ;  /* 0x0000644901007387 */ /* 0x0003e20000100800 */
[----:B----4-:R-:W-:-:S03]  /*cec0*/  FADD.FTZ R25, R125, R25 ;  /* 0x000000197d197221 */ /* 0x010fc60000010000 */
[----:B------:R1:W-:Y:S01]  /*ced0*/  STL [R1+0xf8], R72 ;  /* 0x0000f84801007387 */ /* 0x0003e20000100800 */
[----:B-----5:R-:W-:Y:S01]  /*cee0*/  FFMA.FTZ R24, R9, R49, R24 ;  /* 0x0000003109187223 */ /* 0x020fe20000010018 */
[----:B------:R-:W-:Y:S02]  /*cef0*/  FFMA.FTZ R9, R32, R9, R127 ;  /* 0x0000000920097223 */ /* 0x000fe4000001007f */
[----:B------:R1:W-:Y:S04]  /*cf00*/  STL [R1+0x60], R25 ;  /* 0x0000601901007387 */ /* 0x0003e80000100800 */
[----:B------:R1:W-:Y:S01]  /*cf10*/  STL [R1+0xfc], R24 ;  /* 0x0000fc1801007387 */ /* 0x0003e20000100800 */
[----:B------:R-:W-:Y:S01]  /*cf20*/  FADD.FTZ R17, R126, R17 ;  /* 0x000000117e117221 */ /* 0x000fe20000010000 */
[----:B------:R-:W-:-:S04]  /*cf30*/  FFMA.FTZ R16, R10, R50, R16 ;  /* 0x000000320a107223 */ /* 0x000fc80000010010 */
[----:B------:R1:W-:Y:S01]  /*cf40*/  STL [R1+0x5c], R17 ;  /* 0x00005c1101007387 */ /* 0x0003e20000100800 */
[----:B------:R-:W-:-:S03]  /*cf50*/  FADD.FTZ R15, R9, R15 ;  /* 0x0000000f090f7221 */ /* 0x000fc60000010000 */
[----:B------:R1:W-:Y:S01]  /*cf60*/  STL [R1+0x100], R16 ;  /* 0x0001001001007387 */ /* 0x0003e20000100800 */
[----:B------:R-:W-:-:S03]  /*cf70*/  FFMA.FTZ R14, R11, R51, R14 ;  /* 0x000000330b0e7223 */ /* 0x000fc6000001000e */
[----:B------:R1:W-:Y:S04]  /*cf80*/  STL [R1+0x58], R15 ;  /* 0x0000580f01007387 */ /* 0x0003e80000100800 */
        /* <DEDUP_REMOVED lines=19> */
[----:B-1----:R-:W0:Y:S01]  /*d0c0*/  LDS.64 R2, [R36+0x6308] ;  /* 0x0063080024027984 */ /* 0x002e220000000a00 */
[----:B------:R-:W-:-:S03]  /*d0d0*/  LEA R9, R9, R36, 0x2 ;  /* 0x0000002409097211 */ /* 0x000fc600078e10ff */
[----:B------:R-:W1:Y:S04]  /*d0e0*/  LDS R5, [R36+0x6310] ;  /* 0x0063100024057984 */ /* 0x000e680000000800 */
[----:B------:R-:W2:Y:S01]  /*d0f0*/  @P0 LDS R7, [R9+0x7f50] ;  /* 0x007f500009070984 */ /* 0x000ea20000000800 */
[----:B0-----:R-:W-:-:S04]  /*d100*/  FADD.FTZ R2, R4, R2 ;  /* 0x0000000204027221 */ /* 0x001fc80000010000 */
[----:B------:R-:W-:-:S04]  /*d110*/  FADD.FTZ R2, R3, R2 ;  /* 0x0000000203027221 */ /* 0x000fc80000010000 */
[----:B-1----:R-:W-:-:S04]  /*d120*/  FADD.FTZ R4, R2, R5 ;  /* 0x0000000502047221 */ /* 0x002fc80000010000 */
[----:B--2---:R-:W-:-:S05]  /*d130*/  @P0 FADD.FTZ R4, R4, R7 ;  /* 0x0000000704040221 */ /* 0x004fca0000010000 */
[----:B------:R0:W-:Y:S02]  /*d140*/  STS [R9+0x7f50], R4 ;  /* 0x007f500409007388 */ /* 0x0001e40000000800 */
.L_x_1697:
[----:B------:R-:W-:Y:S05]  /*d150*/  BSYNC B0 ;  /* 0x0000000000007941 */ /* 0x000fea0003800000 */
.L_x_1696:
[----:B------:R-:W-:Y:S02]  /*d160*/  UIADD3 UR7, UR7, 0x1, URZ ;  /* 0x0000000107077890 */ /* 0x000fe4000fffe03f */
[----:B------:R-:W-:Y:S02]  /*d170*/  UIADD3 UR8, UP1, UR8, 0x1, URZ ;  /* 0x0000000108087890 */ /* 0x000fe4000ff3e03f */
[----:B------:R-:W-:Y:S02]  /*d180*/  UISETP.GE.AND UP0, UPT, UR7, UR53, UPT ;  /* 0x000000350700728c */ /* 0x000fe4000bf06270 */
[----:B------:R-:W-:-:S04]  /*d190*/  UIADD3.X UR9, URZ, UR9, URZ, UP1, !UPT ;  /* 0x000000093f097290 */ /* 0x000fc80008ffe43f */
[----:B------:R-:W-:-:S13]  /*d1a0*/  PLOP3.LUT P0, PT, PT, PT, UP0, 0x80, 0x0 ;  /* 0x000000000000781c */ /* 0x000fda0003f0f008 */
[----:B------:R-:W-:Y:S05]  /*d1b0*/  @!P0 BRA `(.L_x_1698) ;  /* 0xffffffac00b88947 */ /* 0x000fea000383ffff */
.L_x_1654:
[----:B-1----:R-:W3:Y:S04]  /*d1c0*/  LDL R72, [R1+0x70] ;  /* 0x0000700001487983 */ /* 0x002ee80000100800 */
[----:B------:R-:W4:Y:S04]  /*d1d0*/  LDL R73, [R1+0x6c] ;  /* 0x00006c0001497983 */ /* 0x000f280000100800 */
[----:B------:R-:W3:Y:S04]  /*d1e0*/  LDL R74, [R1+0x68] ;  /* 0x00006800014a7983 */ /* 0x000ee80000100800 */
[----:B------:R-:W4:Y:S04]  /*d1f0*/  LDL R75, [R1+0x64] ;  /* 0x00006400014b7983 */ /* 0x000f280000100800 */
[----:B------:R-:W3:Y:S04]  /*d200*/  LDL R78, [R1+0x60] ;  /* 0x00006000014e7983 */ /* 0x000ee80000100800 */
[----:B------:R-:W4:Y:S04]  /*d210*/  LDL R93, [R1+0x5c] ;  /* 0x00005c00015d7983 */ /* 0x000f280000100800 */
[----:B------:R-:W3:Y:S04]  /*d220*/  LDL R94, [R1+0x54] ;  /* 0x00005400015e7983 */ /* 0x000ee80000100800 */
[----:B------:R-:W4:Y:S04]  /*d230*/  LDL R95, [R1+0x58] ;  /* 0x00005800015f7983 */ /* 0x000f280000100800 */
[----:B------:R-:W3:Y:S04]  /*d240*/  LDL R96, [R1+0x4c] ;  /* 0x00004c0001607983 */ /* 0x000ee80000100800 */
[----:B------:R-:W4:Y:S01]  /*d250*/  LDL R97, [R1+0x50] ;  /* 0x0000500001617983 */ /* 0x000f220000100800 */
[----:B------:R-:W-:-:S02]  /*d260*/  ISETP.GE.AND P1, PT, R76, UR57, PT ;  /* 0x000000394c007c0c */ /* 0x000fc4000bf26270 */
[----:B------:R-:W-:Y:S01]  /*d270*/  ISETP.GE.AND P2, PT, R158, UR57, PT ;  /* 0x000000399e007c0c */ /* 0x000fe2000bf46270 */
[----:B------:R-:W4:Y:S01]  /*d280*/  LDL.LU R33, [R1+0xf0] ;  /* 0x0000f00001217983 */ /* 0x000f220000300800 */
[----:B------:R-:W-:Y:S02]  /*d290*/  ISETP.GE.AND P3, PT, R157, UR57, PT ;  /* 0x000000399d007c0c */ /* 0x000fe4000bf66270 */
[----:B------:R-:W-:Y:S01]  /*d2a0*/  ISETP.GE.AND P4, PT, R156, UR57, PT ;  /* 0x000000399c007c0c */ /* 0x000fe2000bf86270 */
[----:B------:R-:W4:Y:S01]  /*d2b0*/  LDL.LU R34, [R1+0xec] ;  /* 0x0000ec0001227983 */ /* 0x000f220000300800 */
[----:B--2---:R-:W-:Y:S02]  /*d2c0*/  LEA R2, P0, R76, UR19, 0x1 ;  /* 0x000000134c027c11 */ /* 0x004fe4000f8008ff */
[----:B------:R-:W-:Y:S01]  /*d2d0*/  PRMT R0, RZ, 0x7610, R0 ;  /* 0x00007610ff007816 */ /* 0x000fe20000000000 */
[----:B------:R-:W2:Y:S01]  /*d2e0*/  LDL.LU R21, [R1+0xf8] ;  /* 0x0000f80001157983 */ /* 0x000ea20000300800 */
[----:B------:R-:W-:-:S02]  /*d2f0*/  PRMT R5, RZ, 0x7610, R5 ;  /* 0x00007610ff057816 */ /* 0x000fc40000000005 */
[----:B0-----:R-:W-:Y:S01]  /*d300*/  PRMT R4, RZ, 0x7610, R4 ;  /* 0x00007610ff047816 */ /* 0x001fe20000000004 */
[----:B------:R-:W2:Y:S01]  /*d310*/  LDL.LU R23, [R1+0xf4] ;  /* 0x0000f40001177983 */ /* 0x000ea20000300800 */
[----:B------:R-:W-:Y:S02]  /*d320*/  PRMT R7, RZ, 0x7610, R7 ;  /* 0x00007610ff077816 */ /* 0x000fe40000000007 */
[----:B------:R-:W-:Y:S01]  /*d330*/  ISETP.GE.AND P5, PT, R154, UR57, PT ;  /* 0x000000399a007c0c */ /* 0x000fe2000bfa6270 */
[----:B------:R-:W2:Y:S01]  /*d340*/  LDL.LU R25, [R1+0x100] ;  /* 0x0001000001197983 */ /* 0x000ea20000300800 */
[----:B------:R-:W-:Y:S02]  /*d350*/  PRMT R6, RZ, 0x7610, R6 ;  /* 0x00007610ff067816 */ /* 0x000fe40000000006 */
[----:B------:R-:W-:Y:S01]  /*d360*/  PRMT R9, RZ, 0x7610, R9 ;  /* 0x00007610ff097816 */ /* 0x000fe20000000009 */
[----:B------:R-:W2:Y:S01]  /*d370*/  LDL.LU R27, [R1+0xfc] ;  /* 0x0000fc00011b7983 */ /* 0x000ea20000300800 */
[----:B------:R-:W-:-:S02]  /*d380*/  PRMT R8, RZ, 0x7610, R8 ;  /* 0x00007610ff087816 */ /* 0x000fc40000000008 */
[----:B------:R-:W-:Y:S01]  /*d390*/  PRMT R11, RZ, 0x7610, R11 ;  /* 0x00007610ff0b7816 */ /* 0x000fe2000000000b */
[----:B------:R-:W2:Y:S01]  /*d3a0*/  LDL.LU R29, [R1+0xe4] ;  /* 0x0000e400011d7983 */ /* 0x000ea20000300800 */
[----:B------:R-:W-:Y:S02]  /*d3b0*/  PRMT R10, RZ, 0x7610, R10 ;  /* 0x00007610ff0a7816 */ /* 0x000fe4000000000a */
[----:B------:R-:W-:Y:S01]  /*d3c0*/  PRMT R13, RZ, 0x7610, R13 ;  /* 0x00007610ff0d7816 */ /* 0x000fe2000000000d */
        /* <DEDUP_REMOVED lines=9> */
[----:B------:R-:W3:Y:S01]  /*d460*/  LDL R28, [R1+0x34] ;  /* 0x00003400011c7983 */ /* 0x000ee20000100800 */
[----:B------:R-:W-:Y:S08]  /*d470*/  BAR.SYNC.DEFER_BLOCKING 0x0 ;  /* 0x0000000000007b1d */ /* 0x000ff00000010000 */
[----:B------:R-:W0:Y:S01]  /*d480*/  S2UR UR8, SR_CgaCtaId ;  /* 0x00000000000879c3 */ /* 0x000e220000008800 */
[----:B------:R-:W-:Y:S01]  /*d490*/  ISETP.NE.AND P6, PT, R71, RZ, PT ;  /* 0x000000ff4700720c */ /* 0x000fe20003fc5270 */
[----:B------:R-:W4:Y:S01]  /*d4a0*/  LDL R26, [R1+0x48] ;  /* 0x00004800011a7983 */ /* 0x000f220000100800 */
[----:B------:R-:W-:Y:S01]  /*d4b0*/  UMOV UR7, 0x400 ;  /* 0x0000040000077882 */ /* 0x000fe20000000000 */
[----:B------:R-:W-:-:S02]  /*d4c0*/  ULDC.64 UR28, c[0x0][0x388] ;  /* 0x0000e200001c7ab9 */ /* 0x000fc40000000a00 */
[----:B------:R-:W2:Y:S04]  /*d4d0*/  LDL R24, [R1+0x44] ;  /* 0x0000440001187983 */ /* 0x000ea80000100800 */
[----:B------:R-:W2:Y:S04]  /*d4e0*/  LDL R22, [R1+0x40] ;  /* 0x0000400001167983 */ /* 0x000ea80000100800 */
[----:B------:R-:W2:Y:S04]  /*d4f0*/  LDL R20, [R1+0x3c] ;  /* 0x00003c0001147983 */ /* 0x000ea80000100800 */
[----:B------:R-:W2:Y:S01]  /*d500*/  LDL R18, [R1+0x38] ;  /* 0x0000380001127983 */ /* 0x000ea20000100800 */
[----:B------:R-:W-:-:S02]  /*d510*/  LEA.HI.X R3, R76, UR20, R77, 0x1, P0 ;  /* 0x000000144c037c11 */ /* 0x000fc400080f0c4d */
[----:B------:R-:W-:Y:S01]  /*d520*/  ISETP.GE.AND P0, PT, R153, UR57, PT ;  /* 0x0000003999007c0c */ /* 0x000fe2000bf06270 */
[----:B------:R-:W2:Y:S04]  /*d530*/  LDL R92, [R1+0x30] ;  /* 0x00003000015c7983 */ /* 0x000ea80000100800 */
        /* <DEDUP_REMOVED lines=13> */
[----:B------:R-:W2:Y:S04]  /*d610*/  @!P4 LDG.E.U16 R13, desc[UR24][R2.64+0x240] ;  /* 0x00024018020dc981 */ /* 0x000ea8000c1e1500 */
        /* <DEDUP_REMOVED lines=11> */
[----:B------:R-:W2:Y:S01]  /*d6d0*/  LDL R79, [R1] ;  /* 0x00000000014f7983 */ /* 0x000ea20000100800 */
[----:B---3--:R-:W-:-:S02]  /*d6e0*/  ISETP.GE.AND P5, PT, R28, UR57, PT ;  /* 0x000000391c007c0c */ /* 0x008fc4000bfa6270 */
[----:B----4-:R-:W-:-:S11]  /*d6f0*/  ISETP.GE.AND P0, PT, R26, UR57, PT ;  /* 0x000000391a007c0c */ /* 0x010fd6000bf06270 */
[----:B------:R-:W3:Y:S01]  /*d700*/  @!P5 LDG.E.U16 R12, desc[UR24][R2.64+0x280] ;  /* 0x00028018020cd981 */ /* 0x000ee2000c1e1500 */
[----:B--2---:R-:W-:Y:S02]  /*d710*/  ISETP.GE.AND P1, PT, R24, UR57, PT ;  /* 0x0000003918007c0c */ /* 0x004fe4000bf26270 */
[----:B------:R-:W-:Y:S02]  /*d720*/  ISETP.GE.AND P2, PT, R22, UR57, PT ;  /* 0x0000003916007c0c */ /* 0x000fe4000bf46270 */
[----:B------:R-:W-:Y:S01]  /*d730*/  ISETP.GE.AND P3, PT, R20, UR57, PT ;  /* 0x0000003914007c0c */ /* 0x000fe2000bf66270 */
[----:B------:R-:W2:Y:S01]  /*d740*/  @!P0 LDG.E.U16 R15, desc[UR24][R2.64+0x2c0] ;  /* 0x0002c018020f8981 */ /* 0x000ea2000c1e1500 */
[----:B------:R-:W-:-:S07]  /*d750*/  ISETP.GE.AND P4, PT, R18, UR57, PT ;  /* 0x0000003912007c0c */ /* 0x000fce000bf86270 */
[----:B------:R-:W4:Y:S04]  /*d760*/  @!P1 LDG.E.U16 R14, desc[UR24][R2.64+0x300] ;  /* 0x00030018020e9981 */ /* 0x000f28000c1e1500 */
[----:B------:R-:W4:Y:S04]  /*d770*/  @!P2 LDG.E.U16 R17, desc[UR24][R2.64+0x340] ;  /* 0x000340180211a981 */ /* 0x000f28000c1e1500 */
[----:B------:R-:W4:Y:S04]  /*d780*/  @!P3 LDG.E.U16 R16, desc[UR24][R2.64+0x380] ;  /* 0x000380180210b981 */ /* 0x000f28000c1e1500 */
[----:B------:R-:W4:Y:S04]  /*d790*/  @!P4 LDG.E.U16 R19, desc[UR24][R2.64+0x3c0] ;  /* 0x0003c0180213c981 */ /* 0x000f28000c1e1500 */
        /* <DEDUP_REMOVED lines=11> */
[----:B--2---:R-:W-:Y:S04]  /*d850*/  STS.U16 [R58+0x2c0], R15 ;  /* 0x0002c00f3a007388 */ /* 0x004fe80000000400 */
[----:B----4-:R-:W-:Y:S04]  /*d860*/  STS.U16 [R57+0x300], R14 ;  /* 0x0003000e39007388 */ /* 0x010fe80000000400 */
        /* <DEDUP_REMOVED lines=8> */
[----:B------:R-:W0:Y:S01]  /*d8f0*/  LDS.U16 R5, [R85+0x10] ;  /* 0x0000100055057984 */ /* 0x000e220000000400 */
[----:B-1----:R-:W-:Y:S01]  /*d900*/  IMAD.U32 R0, R0, 0x10000, RZ ;  /* 0x0001000000007824 */ /* 0x002fe200078e00ff */
[----:B--2---:R-:W-:-:S03]  /*d910*/  SHF.L.U32 R2, R2, 0x10, RZ ;  /* 0x0000001002027819 */ /* 0x004fc600000006ff */
[----:B------:R-:W-:Y:S02]  /*d920*/  FADD.FTZ R6, R0, UR5 ;  /* 0x0000000500067e21 */ /* 0x000fe40008010000 */
[----:B------:R-:W1:Y:S01]  /*d930*/  LDS.U16 R0, [R89+0x8] ;  /* 0x0000080059007984 */ /* 0x000e620000000400 */
[----:B---3--:R-:W-:Y:S01]  /*d940*/  SHF.L.U32 R3, R3, 0x10, RZ ;  /* 0x0000001003037819 */ /* 0x008fe200000006ff */
[----:B------:R-:W-:Y:S01]  /*d950*/  FADD.FTZ R8, R2, UR5 ;  /* 0x0000000502087e21 */ /* 0x000fe20008010000 */
[----:B------:R-:W-:Y:S01]  /*d960*/  FSETP.GTU.FTZ.AND P4, PT, R6, 20, PT ;  /* 0x41a000000600780b */ /* 0x000fe20003f9c000 */
[----:B------:R-:W2:Y:S02]  /*d970*/  LDS.U16 R2, [R88+0xa] ;  /* 0x00000a0058027984 */ /* 0x000ea40000000400 */
[----:B------:R-:W-:Y:S01]  /*d980*/  FADD.FTZ R9, R3, UR5 ;  /* 0x0000000503097e21 */ /* 0x000fe20008010000 */
[----:B------:R-:W-:Y:S01]  /*d990*/  FSETP.GTU.FTZ.AND P5, PT, R8, 20, PT ;  /* 0x41a000000800780b */ /* 0x000fe20003fbc000 */
[----:B----4-:R-:W-:Y:S01]  /*d9a0*/  IMAD.U32 R4, R4, 0x10000, RZ ;  /* 0x0001000004047824 */ /* 0x010fe200078e00ff */
[----:B------:R-:W3:Y:S02]  /*d9b0*/  LDS.U16 R3, [R87+0xc] ;  /* 0x00000c0057037984 */ /* 0x000ee40000000400 */
[----:B------:R-:W-:Y:S01]  /*d9c0*/  FSETP.GTU.FTZ.AND P0, PT, R9, 20, PT ;  /* 0x41a000000900780b */ /* 0x000fe20003f1c000 */
[----:B------:R-:W-:-:S02]  /*d9d0*/  FADD.FTZ R10, R4, UR5 ;  /* 0x00000005040a7e21 */ /* 0x000fc40008010000 */
[----:B------:R-:W4:Y:S02]  /*d9e0*/  LDS.U16 R4, [R86+0xe] ;  /* 0x00000e0056047984 */ /* 0x000f240000000400 */
[----:B------:R-:W-:-:S04]  /*d9f0*/  @!P4 FMUL.FTZ R6, R6, -1.4426950216293334961 ;  /* 0xbfb8aa3b0606c820 */ /* 0x000fc80000410000 */
[----:B------:R-:W-:Y:S01]  /*da00*/  @!P5 FMUL.FTZ R8, R8, -1.4426950216293334961 ;  /* 0xbfb8aa3b0808d820 */ /* 0x000fe20000410000 */
[----:B------:R0:W1:Y:S03]  /*da10*/  @!P4 MUFU.EX2 R7, R6 ;  /* 0x000000060007c308 */ /* 0x0000660000000800 */
[----:B------:R-:W-:-:S05]  /*da20*/  @!P0 FMUL.FTZ R9, R9, -1.4426950216293334961 ;  /* 0xbfb8aa3b09098820 */ /* 0x000fca0000410000 */
[----:B------:R-:W2:Y:S01]  /*da30*/  @!P5 MUFU.EX2 R8, R8 ;  /* 0x000000080008d308 */ /* 0x000ea20000000800 */
[----:B0-----:R-:W-:Y:S01]  /*da40*/  SHF.L.U32 R5, R5, 0x10, RZ ;  /* 0x0000001005057819 */ /* 0x001fe200000006ff */
[----:B------:R-:W0:Y:S06]  /*da50*/  LDS.U16 R6, [R84+0x12] ;  /* 0x0000120054067984 */ /* 0x000e2c0000000400 */
[----:B------:R-:W3:Y:S01]  /*da60*/  @!P0 MUFU.EX2 R9, R9 ;  /* 0x0000000900098308 */ /* 0x000ee20000000800 */
[----:B-1----:R-:W-:Y:S01]  /*da70*/  @!P4 FADD.FTZ R7, R7, 1 ;  /* 0x3f8000000707c421 */ /* 0x002fe20000010000 */
[----:B--2---:R-:W-:-:S06]  /*da80*/  @!P5 FADD.FTZ R8, R8, 1 ;  /* 0x3f8000000808d421 */ /* 0x004fcc0000010000 */
[----:B------:R-:W1:Y:S01]  /*da90*/  @!P4 MUFU.RCP R7, R7 ;  /* 0x000000070007c308 */ /* 0x000e620000001000 */
[----:B---3--:R-:W-:-:S07]  /*daa0*/  @!P0 FADD.FTZ R9, R9, 1 ;  /* 0x3f80000009098421 */ /* 0x008fce0000010000 */
[----:B------:R-:W2:Y:S01]  /*dab0*/  @!P5 MUFU.RCP R8, R8 ;  /* 0x000000080008d308 */ /* 0x000ea20000001000 */
[----:B------:R-:W-:-:S07]  /*dac0*/  SHF.L.U32 R0, R0, 0x10, RZ ;  /* 0x0000001000007819 */ /* 0x000fce00000006ff */
[----:B------:R-:W3:Y:S01]  /*dad0*/  @!P0 MUFU.RCP R9, R9 ;  /* 0x0000000900098308 */ /* 0x000ee20000001000 */
[----:B------:R-:W-:Y:S01]  /*dae0*/  SHF.L.U32 R2, R2, 0x10, RZ ;  /* 0x0000001002027819 */ /* 0x000fe200000006ff */
[----:B------:R-:W-:Y:S02]  /*daf0*/  IMAD.U32 R3, R3, 0x10000, RZ ;  /* 0x0001000003037824 */ /* 0x000fe400078e00ff */
[----:B------:R-:W-:Y:S01]  /*db00*/  FADD.FTZ R0, R0, UR5 ;  /* 0x0000000500007e21 */ /* 0x000fe20008010000 */
[----:B----4-:R-:W-:Y:S01]  /*db10*/  SHF.L.U32 R4, R4, 0x10, RZ ;  /* 0x0000001004047819 */ /* 0x010fe200000006ff */
[----:B-1----:R-:W-:Y:S01]  /*db20*/  @!P4 FMUL.FTZ R96, R96, R7 ;  /* 0x000000076060c220 */ /* 0x002fe20000410000 */
[----:B------:R-:W-:Y:S01]  /*db30*/  FADD.FTZ R2, R2, UR5 ;  /* 0x0000000502027e21 */ /* 0x000fe20008010000 */
[----:B------:R-:W-:Y:S01]  /*db40*/  FADD.FTZ R3, R3, UR5 ;  /* 0x0000000503037e21 */ /* 0x000fe20008010000 */
[----:B------:R-:W-:Y:S01]  /*db50*/  FSETP.GTU.FTZ.AND P1, PT, R10, 20, PT ;  /* 0x41a000000a00780b */ /* 0x000fe20003f3c000 */
[----:B--2---:R-:W-:Y:S01]  /*db60*/  @!P5 FMUL.FTZ R97, R97, R8 ;  /* 0x000000086161d220 */ /* 0x004fe20000410000 */
[----:B------:R-:W-:Y:S01]  /*db70*/  FSETP.GTU.FTZ.AND P2, PT, R0, 20, PT ;  /* 0x41a000000000780b */ /* 0x000fe20003f5c000 */
[----:B------:R-:W-:Y:S01]  /*db80*/  FADD.FTZ R4, R4, UR5 ;  /* 0x0000000504047e21 */ /* 0x000fe20008010000 */
[----:B------:R-:W-:Y:S01]  /*db90*/  FSETP.GTU.FTZ.AND P3, PT, R2, 20, PT ;  /* 0x41a000000200780b */ /* 0x000fe20003f7c000 */
[----:B------:R-:W-:Y:S01]  /*dba0*/  @!P4 STL [R1+0x4c], R96 ;  /* 0x00004c600100c387 */ /* 0x000fe20000100800 */
[----:B------:R-:W-:Y:S01]  /*dbb0*/  FADD.FTZ R5, R5, UR5 ;  /* 0x0000000505057e21 */ /* 0x000fe20008010000 */
[----:B------:R-:W-:Y:S01]  /*dbc0*/  FSETP.GTU.FTZ.AND P4, PT, R3, 20, PT ;  /* 0x41a000000300780b */ /* 0x000fe20003f9c000 */
[----:B---3--:R-:W-:Y:S01]  /*dbd0*/  @!P0 FMUL.FTZ R94, R94, R9 ;  /* 0x000000095e5e8220 */ /* 0x008fe20000410000 */
[----:B------:R-:W-:Y:S01]  /*dbe0*/  @!P5 STL [R1+0x50], R97 ;  /* 0x000050610100d387 */ /* 0x000fe20000100800 */
[----:B------:R-:W-:-:S03]  /*dbf0*/  FSETP.GTU.FTZ.AND P5, PT, R4, 20, PT ;  /* 0x41a000000400780b */ /* 0x000fc60003fbc000 */
[----:B------:R-:W-:Y:S01]  /*dc00*/  @!P0 STL [R1+0x54], R94 ;  /* 0x0000545e01008387 */ /* 0x000fe20000100800 */
[----:B------:R-:W-:Y:S01]  /*dc10*/  FSETP.GTU.FTZ.AND P0, PT, R5, 20, PT ;  /* 0x41a000000500780b */ /* 0x000fe20003f1c000 */
[----:B------:R-:W-:Y:S01]  /*dc20*/  @!P1 FMUL.FTZ R10, R10, -1.4426950216293334961 ;  /* 0xbfb8aa3b0a0a9820 */ /* 0x000fe20000410000 */
[----:B------:R-:W-:Y:S01]  /*dc30*/  @!P2 FMUL.FTZ R0, R0, -1.4426950216293334961 ;  /* 0xbfb8aa3b0000a820 */ /* 0x000fe20000410000 */
[----:B------:R-:W-:-:S03]  /*dc40*/  @!P3 FMUL.FTZ R2, R2, -1.4426950216293334961 ;  /* 0xbfb8aa3b0202b820 */ /* 0x000fc60000410000 */
[----:B------:R-:W-:Y:S01]  /*dc50*/  @!P4 FMUL.FTZ R3, R3, -1.4426950216293334961 ;  /* 0xbfb8aa3b0303c820 */ /* 0x000fe20000410000 */
[----:B------:R-:W1:Y:S02]  /*dc60*/  @!P1 MUFU.EX2 R10, R10 ;  /* 0x0000000a000a9308 */ /* 0x000e640000000800 */
[----:B------:R-:W-:-:S04]  /*dc70*/  @!P5 FMUL.FTZ R4, R4, -1.4426950216293334961 ;  /* 0xbfb8aa3b0404d820 */ /* 0x000fc80000410000 */
[----:B------:R-:W-:Y:S02]  /*dc80*/  @!P0 FMUL.FTZ R5, R5, -1.4426950216293334961 ;  /* 0xbfb8aa3b05058820 */ /* 0x000fe40000410000 */
[----:B------:R-:W2:Y:S08]  /*dc90*/  @!P2 MUFU.EX2 R0, R0 ;  /* 0x000000000000a308 */ /* 0x000eb00000000800 */
[----:B------:R-:W3:Y:S08]  /*dca0*/  @!P3 MUFU.EX2 R2, R2 ;  /* 0x000000020002b308 */ /* 0x000ef00000000800 */
[----:B------:R-:W4:Y:S08]  /*dcb0*/  @!P4 MUFU.EX2 R3, R3 ;  /* 0x000000030003c308 */ /* 0x000f300000000800 */
[----:B------:R-:W0:Y:S08]  /*dcc0*/  @!P5 MUFU.EX2 R4, R4 ;  /* 0x000000040004d308 */ /* 0x000e300000000800 */
[----:B------:R-:W0:Y:S01]  /*dcd0*/  @!P0 MUFU.EX2 R5, R5 ;  /* 0x0000000500058308 */ /* 0x000e220000000800 */
[----:B-1----:R-:W-:Y:S01]  /*dce0*/  @!P1 FADD.FTZ R10, R10, 1 ;  /* 0x3f8000000a0a9421 */ /* 0x002fe20000010000 */
[----:B--2---:R-:W-:Y:S01]  /*dcf0*/  @!P2 FADD.FTZ R0, R0, 1 ;  /* 0x3f8000000000a421 */ /* 0x004fe20000010000 */
[----:B---3--:R-:W-:Y:S01]  /*dd00*/  @!P3 FADD.FTZ R2, R2, 1 ;  /* 0x3f8000000202b421 */ /* 0x008fe20000010000 */
[----:B----4-:R-:W-:-:S04]  /*dd10*/  @!P4 FADD.FTZ R3, R3, 1 ;  /* 0x3f8000000303c421 */ /* 0x010fc80000010000 */
[----:B------:R-:W1:Y:S01]  /*dd20*/  @!P1 MUFU.RCP R10, R10 ;  /* 0x0000000a000a9308 */ /* 0x000e620000001000 */
[----:B0-----:R-:W-:-:S07]  /*dd30*/  @!P5 FADD.FTZ R4, R4, 1 ;  /* 0x3f8000000404d421 */ /* 0x001fce0000010000 */
[----:B------:R-:W0:Y:S01]  /*dd40*/  @!P2 MUFU.RCP R0, R0 ;  /* 0x000000000000a308 */ /* 0x000e220000001000 */
[----:B------:R-:W-:-:S07]  /*dd50*/  @!P0 FADD.FTZ R5, R5, 1 ;  /* 0x3f80000005058421 */ /* 0x000fce0000010000 */
[----:B------:R-:W2:Y:S08]  /*dd60*/  @!P3 MUFU.RCP R2, R2 ;  /* 0x000000020002b308 */ /* 0x000eb00000001000 */
[----:B------:R-:W3:Y:S08]  /*dd70*/  @!P4 MUFU.RCP R3, R3 ;  /* 0x000000030003c308 */ /* 0x000ef00000001000 */
[----:B------:R-:W4:Y:S08]  /*dd80*/  @!P5 MUFU.RCP R4, R4 ;  /* 0x000000040004d308 */ /* 0x000f300000001000 */
[----:B------:R-:W4:Y:S01]  /*dd90*/  @!P0 MUFU.RCP R5, R5 ;  /* 0x0000000500058308 */ /* 0x000f220000001000 */
[----:B-1----:R-:W-:Y:S01]  /*dda0*/  @!P1 FMUL.FTZ R95, R95, R10 ;  /* 0x0000000a5f5f9220 */ /* 0x002fe20000410000 */
[----:B0-----:R-:W-:Y:S01]  /*ddb0*/  @!P2 FMUL.FTZ R93, R93, R0 ;  /* 0x000000005d5da220 */ /* 0x001fe20000410000 */
[----:B--2---:R-:W-:Y:S01]  /*ddc0*/  @!P3 FMUL.FTZ R78, R78, R2 ;  /* 0x000000024e4eb220 */ /* 0x004fe20000410000 */
[----:B---3--:R-:W-:-:S02]  /*ddd0*/  @!P4 FMUL.FTZ R75, R75, R3 ;  /* 0x000000034b4bc220 */ /* 0x008fc40000410000 */
[----:B------:R-:W-:Y:S01]  /*dde0*/  @!P1 STL [R1+0x58], R95 ;  /* 0x0000585f01009387 */ /* 0x000fe20000100800 */
[----:B------:R-:W-:Y:S01]  /*ddf0*/  F2FP.BF16.F32.PACK_AB R3, R32, R31 ;  /* 0x0000001f2003723e */ /* 0x000fe200000010ff */
[----:B----4-:R-:W-:Y:S02]  /*de00*/  @!P5 FMUL.FTZ R74, R74, R4 ;  /* 0x000000044a4ad220 */ /* 0x010fe40000410000 */
[----:B------:R-:W-:Y:S01]  /*de10*/  @!P2 STL [R1+0x5c], R93 ;  /* 0x00005c5d0100a387 */ /* 0x000fe20000100800 */
[----:B------:R-:W-:-:S03]  /*de20*/  MOV R31, R30 ;  /* 0x0000001e001f7202 */ /* 0x000fc60000000f00 */
[----:B------:R-:W-:Y:S01]  /*de30*/  @!P3 STL [R1+0x60], R78 ;  /* 0x0000604e0100b387 */ /* 0x000fe20000100800 */
[----:B------:R-:W-:Y:S01]  /*de40*/  MOV R32, R29 ;  /* 0x0000001d00207202 */ /* 0x000fe20000000f00 */
[----:B------:R-:W-:Y:S02]  /*de50*/  @!P0 FMUL.FTZ R73, R73, R5 ;  /* 0x0000000549498220 */ /* 0x000fe40000410000 */
[----:B------:R-:W-:Y:S01]  /*de60*/  @!P4 STL [R1+0x64], R75 ;  /* 0x0000644b0100c387 */ /* 0x000fe20000100800 */
[----:B------:R-:W-:-:S03]  /*de70*/  F2FP.BF16.F32.PACK_AB R4, R27, R25 ;  /* 0x000000191b04723e */ /* 0x000fc600000010ff */
[----:B------:R-:W2:Y:S04]  /*de80*/  LDL.LU R30, [R1+0xdc] ;  /* 0x0000dc00011e7983 */ /* 0x000ea80000300800 */
[----:B------:R-:W2:Y:S01]  /*de90*/  LDL.LU R29, [R1+0xe0] ;  /* 0x0000e000011d7983 */ /* 0x000ea20000300800 */
[----:B------:R-:W-:-:S03]  /*dea0*/  F2FP.BF16.F32.PACK_AB R7, R23, R21 ;  /* 0x000000151707723e */ /* 0x000fc600000010ff */
[----:B------:R-:W-:Y:S04]  /*deb0*/  @!P5 STL [R1+0x68], R74 ;  /* 0x0000684a0100d387 */ /* 0x000fe80000100800 */
[----:B------:R-:W-:Y:S04]  /*dec0*/  @!P0 STL [R1+0x6c], R73 ;  /* 0x00006c4901008387 */ /* 0x000fe80000100800 */
[----:B------:R-:W3:Y:S04]  /*ded0*/  LDL.LU R27, [R1+0xd4] ;  /* 0x0000d400011b7983 */ /* 0x000ee80000300800 */
[----:B------:R-:W3:Y:S04]  /*dee0*/  LDL.LU R25, [R1+0xd8] ;  /* 0x0000d80001197983 */ /* 0x000ee80000300800 */
[----:B------:R-:W4:Y:S04]  /*def0*/  LDL.LU R23, [R1+0xcc] ;  /* 0x0000cc0001177983 */ /* 0x000f280000300800 */
[----:B------:R-:W4:Y:S01]  /*df00*/  LDL.LU R21, [R1+0xd0] ;  /* 0x0000d00001157983 */ /* 0x000f220000300800 */
[----:B------:R-:W-:Y:S01]  /*df10*/  IMAD.U32 R6, R6, 0x10000, RZ ;  /* 0x0001000006067824 */ /* 0x000fe200078e00ff */
[----:B------:R-:W-:-:S02]  /*df20*/  PRMT R9, R3, 0x7610, R9 ;  /* 0x0000761003097816 */ /* 0x000fc40000000009 */
[----:B------:R-:W-:Y:S01]  /*df30*/  PRMT R10, R3, 0x7632, R10 ;  /* 0x00007632030a7816 */ /* 0x000fe2000000000a */
[----:B------:R-:W-:Y:S01]  /*df40*/  FADD.FTZ R6, R6, UR5 ;  /* 0x0000000506067e21 */ /* 0x000fe20008010000 */
[----:B------:R-:W-:Y:S01]  /*df50*/  PRMT R11, R4, 0x7610, R11 ;  /* 0x00007610040b7816 */ /* 0x000fe2000000000b */
[----:B------:R-:W-:Y:S03]  /*df60*/  LDS.U16 R0, [R83+0x14] ;  /* 0x0000140053007984 */ /* 0x000fe60000000400 */
[----:B------:R-:W-:Y:S01]  /*df70*/  FSETP.GTU.FTZ.AND P1, PT, R6, 20, PT ;  /* 0x41a000000600780b */ /* 0x000fe20003f3c000 */
[----:B------:R-:W0:Y:S01]  /*df80*/  LDS.U16 R2, [R82+0x16] ;  /* 0x0000160052027984 */ /* 0x000e220000000400 */
[----:B------:R-:W-:-:S03]  /*df90*/  PRMT R12, R4, 0x7632, R12 ;  /* 0x00007632040c7816 */ /* 0x000fc6000000000c */
[----:B------:R-:W-:Y:S04]  /*dfa0*/  LDS.U16 R3, [R81+0x18] ;  /* 0x0000180051037984 */ /* 0x000fe80000000400 */
[----:B------:R-:W1:Y:S04]  /*dfb0*/  LDS.U16 R4, [R79+0x1a] ;  /* 0x00001a004f047984 */ /* 0x000e680000000400 */
[----:B------:R-:W-:Y:S01]  /*dfc0*/  @!P1 FMUL.FTZ R6, R6, -1.4426950216293334961 ;  /* 0xbfb8aa3b06069820 */ /* 0x000fe20000410000 */
[----:B------:R-:W1:Y:S05]  /*dfd0*/  LDS.U16 R5, [R161+0x1c] ;  /* 0x00001c00a1057984 */ /* 0x000e6a0000000400 */
[----:B------:R-:W0:Y:S02]  /*dfe0*/  @!P1 MUFU.EX2 R6, R6 ;  /* 0x0000000600069308 */ /* 0x000e240000000800 */
[----:B0-----:R-:W-:-:S06]  /*dff0*/  @!P1 FADD.FTZ R6, R6, 1 ;  /* 0x3f80000006069421 */ /* 0x001fcc0000010000 */
[----:B------:R-:W0:Y:S02]  /*e000*/  @!P1 MUFU.RCP R6, R6 ;  /* 0x0000000600069308 */ /* 0x000e240000001000 */
[----:B0-----:R-:W-:Y:S02]  /*e010*/  @!P1 FMUL.FTZ R72, R72, R6 ;  /* 0x0000000648489220 */ /* 0x001fe40000410000 */
[----:B------:R-:W0:Y:S04]  /*e020*/  LDS.U16 R6, [R160+0x1e] ;  /* 0x00001e00a0067984 */ /* 0x000e280000000400 */
[----:B------:R-:W-:Y:S04]  /*e030*/  @!P1 STL [R1+0x70], R72 ;  /* 0x0000704801009387 */ /* 0x000fe80000100800 */
[----:B------:R0:W5:Y:S01]  /*e040*/  LDL.64 R40, [R1+0x158] ;  /* 0x0001580001287983 */ /* 0x0001620000100a00 */
[----:B------:R-:W-:Y:S01]  /*e050*/  BAR.SYNC.DEFER_BLOCKING 0x0 ;  /* 0x0000000000007b1d */ /* 0x000fe20000010000 */
[----:B------:R-:W-:-:S02]  /*e060*/  F2FP.BF16.F32.PACK_AB R8, R34, R33 ;  /* 0x000000212208723e */ /* 0x000fc400000010ff */
[C---:B------:R-:W-:Y:S02]  /*e070*/  PRMT R13, R7.reuse, 0x7610, R13 ;  /* 0x00007610070d7816 */ /* 0x040fe4000000000d */
[----:B------:R-:W-:Y:S02]  /*e080*/  PRMT R14, R7, 0x7632, R14 ;  /* 0x00007632070e7816 */ /* 0x000fe4000000000e */
[----:B------:R-:W-:Y:S02]  /*e090*/  F2FP.BF16.F32.PACK_AB R7, R32, R31 ;  /* 0x0000001f2007723e */ /* 0x000fe400000010ff */
[C---:B------:R-:W-:Y:S02]  /*e0a0*/  PRMT R15, R8.reuse, 0x7610, R15 ;  /* 0x00007610080f7816 */ /* 0x040fe4000000000f */
[----:B------:R-:W-:Y:S01]  /*e0b0*/  PRMT R16, R8, 0x7632, R16 ;  /* 0x0000763208107816 */ /* 0x000fe20000000010 */
[----:B------:R-:W-:Y:S01]  /*e0c0*/  ULEA UR7, UR8, UR7, 0x18 ;  /* 0x0000000708077291 */ /* 0x000fe2000f8ec03f */
[----:B------:R-:W-:Y:S01]  /*e0d0*/  SHF.L.U32 R2, R2, 0x10, RZ ;  /* 0x0000001002027819 */ /* 0x000fe200000006ff */
[----:B-1----:R-:W-:Y:S01]  /*e0e0*/  IMAD.U32 R4, R4, 0x10000, RZ ;  /* 0x0001000004047824 */ /* 0x002fe200078e00ff */
[----:B------:R-:W-:Y:S01]  /*e0f0*/  SHF.L.U32 R3, R3, 0x10, RZ ;  /* 0x0000001003037819 */ /* 0x000fe200000006ff */
[----:B------:R-:W-:Y:S01]  /*e100*/  IMAD.U32 R0, R0, 0x10000, RZ ;  /* 0x0001000000007824 */ /* 0x000fe200078e00ff */
[----:B------:R-:W-:Y:S01]  /*e110*/  SHF.L.U32 R5, R5, 0x10, RZ ;  /* 0x0000001005057819 */ /* 0x000fe200000006ff */
[----:B------:R1:W-:Y:S01]  /*e120*/  STS.U16 [R53], R9 ;  /* 0x0000000935007388 */ /* 0x0003e20000000400 */
[----:B------:R-:W-:Y:S01]  /*e130*/  UIMAD UR30, UR14, UR28, URZ ;  /* 0x0000001c0e1e72a4 */ /* 0x000fe2000f8e023f */
[----:B------:R-:W-:-:S02]  /*e140*/  ULDC.64 UR8, c[0x0][0x3a8] ;  /* 0x0000ea0000087ab9 */ /* 0x000fc40000000a00 */
[----:B------:R0:W-:Y:S04]  /*e150*/  STS.U16 [R92+0x2], R10 ;  /* 0x0000020a5c007388 */ /* 0x0001e80000000400 */
[----:B------:R2:W-:Y:S01]  /*e160*/  STS.U16 [R91+0x4], R11 ;  /* 0x0000040b5b007388 */ /* 0x0005e20000000400 */
[----:B-1----:R-:W-:-:S03]  /*e170*/  PRMT R9, R7, 0x7610, R9 ;  /* 0x0000761007097816 */ /* 0x002fc60000000009 */
[----:B------:R1:W-:Y:S01]  /*e180*/  STS.U16 [R90+0x6], R12 ;  /* 0x0000060c5a007388 */ /* 0x0003e20000000400 */
[----:B0-----:R-:W-:-:S03]  /*e190*/  PRMT R10, R7, 0x7632, R10 ;  /* 0x00007632070a7816 */ /* 0x001fc6000000000a */
[----:B------:R-:W-:Y:S04]  /*e1a0*/  STS.U16 [R89+0x8], R13 ;  /* 0x0000080d59007388 */ /* 0x000fe80000000400 */
[----:B------:R-:W-:Y:S04]  /*e1b0*/  STS.U16 [R88+0xa], R14 ;  /* 0x00000a0e58007388 */ /* 0x000fe80000000400 */
[----:B------:R-:W-:Y:S04]  /*e1c0*/  STS.U16 [R87+0xc], R15 ;  /* 0x00000c0f57007388 */ /* 0x000fe80000000400 */
[----:B------:R-:W-:Y:S04]  /*e1d0*/  STS.U16 [R86+0xe], R16 ;  /* 0x00000e1056007388 */ /* 0x000fe80000000400 */
[----:B------:R0:W-:Y:S04]  /*e1e0*/  STS.U16 [R85+0x10], R9 ;  /* 0x0000100955007388 */ /* 0x0001e80000000400 */
[----:B------:R4:W-:Y:S01]  /*e1f0*/  STS.U16 [R84+0x12], R10 ;  /* 0x0000120a54007388 */ /* 0x0009e20000000400 */
[----:B------:R-:W-:Y:S01]  /*e200*/  FADD.FTZ R2, R2, UR5 ;  /* 0x0000000502027e21 */ /* 0x000fe20008010000 */
[----:B------:R-:W-:Y:S01]  /*e210*/  FADD.FTZ R3, R3, UR5 ;  /* 0x0000000503037e21 */ /* 0x000fe20008010000 */
[----:B------:R-:W-:-:S03]  /*e220*/  FADD.FTZ R4, R4, UR5 ;  /* 0x0000000504047e21 */ /* 0x000fc60008010000 */
[----:B------:R-:W-:Y:S02]  /*e230*/  FSETP.GTU.FTZ.AND P1, PT, R2, 20, PT ;  /* 0x41a000000200780b */ /* 0x000fe40003f3c000 */
[----:B------:R-:W-:Y:S02]  /*e240*/  FSETP.GTU.FTZ.AND P2, PT, R3, 20, PT ;  /* 0x41a000000300780b */ /* 0x000fe40003f5c000 */
[----:B------:R-:W-:Y:S01]  /*e250*/  FSETP.GTU.FTZ.AND P3, PT, R4, 20, PT ;  /* 0x41a000000400780b */ /* 0x000fe20003f7c000 */
[----:B------:R-:W-:Y:S01]  /*e260*/  FADD.FTZ R0, R0, UR5 ;  /* 0x0000000500007e21 */ /* 0x000fe20008010000 */
[----:B------:R-:W-:Y:S01]  /*e270*/  FADD.FTZ R5, R5, UR5 ;  /* 0x0000000505057e21 */ /* 0x000fe20008010000 */
[----:B------:R-:W-:-:S03]  /*e280*/  IMAD.U32 R6, R6, 0x10000, RZ ;  /* 0x0001000006067824 */ /* 0x000fc600078e00ff */
[----:B------:R-:W-:-:S03]  /*e290*/  FSETP.GTU.FTZ.AND P0, PT, R0, 20, PT ;  /* 0x41a000000000780b */ /* 0x000fc60003f1c000 */
[----:B------:R-:W-:Y:S02]  /*e2a0*/  @!P1 FMUL.FTZ R2, R2, -1.4426950216293334961 ;  /* 0xbfb8aa3b02029820 */ /* 0x000fe40000410000 */
[----:B------:R-:W-:Y:S02]  /*e2b0*/  @!P2 FMUL.FTZ R3, R3, -1.4426950216293334961 ;  /* 0xbfb8aa3b0303a820 */ /* 0x000fe40000410000 */
[----:B------:R-:W-:Y:S01]  /*e2c0*/  @!P3 FMUL.FTZ R4, R4, -1.4426950216293334961 ;  /* 0xbfb8aa3b0404b820 */ /* 0x000fe20000410000 */
[----:B------:R-:W-:Y:S01]  /*e2d0*/  FADD.FTZ R6, R6, UR5 ;  /* 0x0000000506067e21 */ /* 0x000fe20008010000 */
[----:B------:R-:W-:Y:S01]  /*e2e0*/  FSETP.GTU.FTZ.AND P4, PT, R5, 20, PT ;  /* 0x41a000000500780b */ /* 0x000fe20003f9c000 */
[----:B------:R-:W1:Y:S03]  /*e2f0*/  @!P1 MUFU.EX2 R2, R2 ;  /* 0x0000000200029308 */ /* 0x000e660000000800 */
[----:B------:R-:W-:-:S05]  /*e300*/  FSETP.GTU.FTZ.AND P5, PT, R6, 20, PT ;  /* 0x41a000000600780b */ /* 0x000fca0003fbc000 */
[----:B------:R-:W4:Y:S01]  /*e310*/  @!P2 MUFU.EX2 R3, R3 ;  /* 0x000000030003a308 */ /* 0x000f220000000800 */
[----:B------:R-:W-:-:S07]  /*e320*/  @!P0 FMUL.FTZ R0, R0, -1.4426950216293334961 ;  /* 0xbfb8aa3b00008820 */ /* 0x000fce0000410000 */
[----:B------:R-:W4:Y:S01]  /*e330*/  @!P3 MUFU.EX2 R4, R4 ;  /* 0x000000040004b308 */ /* 0x000f220000000800 */
[----:B------:R-:W-:Y:S01]  /*e340*/  @!P4 FMUL.FTZ R5, R5, -1.4426950216293334961 ;  /* 0xbfb8aa3b0505c820 */ /* 0x000fe20000410000 */
[----:B------:R-:W-:-:S06]  /*e350*/  @!P5 FMUL.FTZ R6, R6, -1.4426950216293334961 ;  /* 0xbfb8aa3b0606d820 */ /* 0x000fcc0000410000 */
[----:B------:R-:W4:Y:S01]  /*e360*/  @!P0 MUFU.EX2 R0, R0 ;  /* 0x0000000000008308 */ /* 0x000f220000000800 */
[----:B-1----:R-:W-:Y:S01]  /*e370*/  @!P1 FADD.FTZ R2, R2, 1 ;  /* 0x3f80000002029421 */ /* 0x002fe20000010000 */
[----:B--2---:R-:W-:-:S04]  /*e380*/  F2FP.BF16.F32.PACK_AB R8, R30, R29 ;  /* 0x0000001d1e08723e */ /* 0x004fc800000010ff */
[C---:B------:R-:W-:Y:S02]  /*e390*/  PRMT R11, R8.reuse, 0x7610, R11 ;  /* 0x00007610080b7816 */ /* 0x040fe4000000000b */
[----:B------:R-:W-:-:S03]  /*e3a0*/  PRMT R12, R8, 0x7632, R12 ;  /* 0x00007632080c7816 */ /* 0x000fc6000000000c */
[----:B------:R-:W-:Y:S01]  /*e3b0*/  STS.U16 [R83+0x14], R11 ;  /* 0x0000140b53007388 */ /* 0x000fe20000000400 */
[----:B---3--:R-:W-:-:S03]  /*e3c0*/  F2FP.BF16.F32.PACK_AB R7, R27, R25 ;  /* 0x000000191b07723e */ /* 0x008fc600000010ff */
[----:B------:R-:W-:Y:S01]  /*e3d0*/  STS.U16 [R82+0x16], R12 ;  /* 0x0000160c52007388 */ /* 0x000fe20000000400 */
[----:B0-----:R-:W-:Y:S02]  /*e3e0*/  PRMT R9, R7, 0x7632, R9 ;  /* 0x0000763207097816 */ /* 0x001fe40000000009 */
[----:B----4-:R-:W-:Y:S01]  /*e3f0*/  F2FP.BF16.F32.PACK_AB R8, R23, R21 ;  /* 0x000000151708723e */ /* 0x010fe200000010ff */
[----:B------:R-:W-:Y:S03]  /*e400*/  STS.U16 [R81+0x18], R7 ;  /* 0x0000180751007388 */ /* 0x000fe60000000400 */
[C---:B------:R-:W-:Y:S02]  /*e410*/  PRMT R10, R8.reuse, 0x7610, R10 ;  /* 0x00007610080a7816 */ /* 0x040fe4000000000a */
[----:B------:R-:W-:Y:S01]  /*e420*/  PRMT R80, R8, 0x7632, R80 ;  /* 0x0000763208507816 */ /* 0x000fe20000000050 */
[----:B------:R-:W-:Y:S01]  /*e430*/  STS.U16 [R79+0x1a], R9 ;  /* 0x00001a094f007388 */ /* 0x000fe20000000400 */
[----:B------:R-:W-:-:S03]  /*e440*/  MOV R8, UR57 ;  /* 0x0000003900087c02 */ /* 0x000fc60008000f00 */
        /* <DEDUP_REMOVED lines=22> */
[----:B------:R-:W2:Y:S01]  /*e5b0*/  @!P4 MUFU.EX2 R5, R5 ;  /* 0x000000050005c308 */ /* 0x000ea20000000800 */
[----:B------:R-:W-:Y:S01]  /*e5c0*/  @!P2 FADD.FTZ R3, R3, 1 ;  /* 0x3f8000000303a421 */ /* 0x000fe20000010000 */
[----:B------:R-:W-:Y:S01]  /*e5d0*/  @!P3 FADD.FTZ R4, R4, 1 ;  /* 0x3f8000000404b421 */ /* 0x000fe20000010000 */
[----:B------:R-:W-:-:S05]  /*e5e0*/  UIMAD.WIDE.U32 UR26, UR13, UR28, URZ ;  /* 0x0000001c0d1a72a5 */ /* 0x000fca000f8e003f */
[----:B------:R-:W3:Y:S01]  /*e5f0*/  @!P5 MUFU.EX2 R6, R6 ;  /* 0x000000060006d308 */ /* 0x000ee20000000800 */
[----:B------:R-:W-:Y:S02]  /*e600*/  UIMAD UR31, UR14, UR8, URZ ;  /* 0x000000080e1f72a4 */ /* 0x000fe4000f8e023f */
[----:B------:R-:W-:-:S05]  /*e610*/  UIMAD UR29, UR13, UR29, UR30 ;  /* 0x0000001d0d1d72a4 */ /* 0x000fca000f8e021e */
[----:B0-----:R-:W0:Y:S01]  /*e620*/  @!P1 MUFU.RCP R10, R2 ;  /* 0x00000002000a9308 */ /* 0x001e220000001000 */
[----:B------:R-:W-:-:S07]  /*e630*/  @!P0 FADD.FTZ R0, R0, 1 ;  /* 0x3f80000000008421 */ /* 0x000fce0000010000 */
[----:B------:R-:W4:Y:S08]  /*e640*/  @!P2 MUFU.RCP R12, R3 ;  /* 0x00000003000ca308 */ /* 0x000f300000001000 */
[----:B------:R-:W0:Y:S01]  /*e650*/  @!P3 MUFU.RCP R14, R4 ;  /* 0x00000004000eb308 */ /* 0x000e220000001000 */
[----:B-1----:R-:W-:Y:S01]  /*e660*/  ISETP.GE.AND P6, PT, R76, R39, PT ;  /* 0x000000274c00720c */ /* 0x002fe20003fc6270 */
[----:B------:R-:W-:Y:S01]  /*e670*/  UIMAD UR9, UR13, UR9, UR31 ;  /* 0x000000090d0972a4 */ /* 0x000fe2000f8e021f */
[----:B------:R-:W-:Y:S01]  /*e680*/  BSSY B0, `(.L_x_1699) ;  /* 0x0000014000007945 */ /* 0x000fe20003800000 */
[----:B------:R-:W-:-:S04]  /*e690*/  UIADD3 UR32, UR27, UR29, URZ ;  /* 0x0000001d1b207290 */ /* 0x000fc8000fffe03f */
[----:B------:R2:W1:Y:S02]  /*e6a0*/  @!P0 MUFU.RCP R8, R0 ;  /* 0x0000000000088308 */ /* 0x0004640000001000 */
[----:B--2---:R-:W-:-:S04]  /*e6b0*/  @!P4 FADD.FTZ R0, R5, 1 ;  /* 0x3f8000000500c421 */ /* 0x004fc80000010000 */
[----:B0--34-:R-:W-:Y:S05]  /*e6c0*/  @P6 BRA `(.L_x_1700) ;  /* 0x00000000003c6947 */ /* 0x019fea0003800000 */
        /* <DEDUP_REMOVED lines=15> */
.L_x_1700:
[----:B------:R-:W-:Y:S05]  /*e7c0*/  BSYNC B0 ;  /* 0x0000000000007941 */ /* 0x000fea0003800000 */
.L_x_1699:
[----:B------:R-:W1:Y:S01]  /*e7d0*/  LDL.LU R38, [R1+0x74] ;  /* 0x0000740001267983 */ /* 0x000e620000300800 */
[----:B------:R-:W-:-:S03]  /*e7e0*/  ULDC.64 UR28, c[0x0][0x390] ;  /* 0x0000e400001c7ab9 */ /* 0x000fc60000000a00 */
[----:B------:R-:W2:Y:S04]  /*e7f0*/  LDL.LU R42, [R1+0x160] ;  /* 0x00016000012a7983 */ /* 0x000ea80000300800 */
[----:B------:R-:W3:Y:S04]  /*e800*/  LDL.LU R36, [R1+0x78] ;  /* 0x0000780001247983 */ /* 0x000ee80000300800 */
[----:B------:R-:W4:Y:S04]  /*e810*/  LDL.LU R34, [R1+0x7c] ;  /* 0x00007c0001227983 */ /* 0x000f280000300800 */
[----:B------:R-:W2:Y:S04]  /*e820*/  LDL.LU R32, [R1+0x80] ;  /* 0x0000800001207983 */ /* 0x000ea80000300800 */
[----:B------:R-:W2:Y:S04]  /*e830*/  LDL.LU R30, [R1+0x84] ;  /* 0x00008400011e7983 */ /* 0x000ea80000300800 */
[----:B------:R-:W2:Y:S01]  /*e840*/  LDL.LU R16, [R1+0x88] ;  /* 0x0000880001107983 */ /* 0x000ea20000300800 */
[----:B------:R-:W-:Y:S01]  /*e850*/  UMOV UR27, UR32 ;  /* 0x00000020001b7c82 */ /* 0x000fe20008000000 */
[----:B------:R-:W-:Y:S01]  /*e860*/  @!P5 FADD.FTZ R6, R6, 1 ;  /* 0x3f8000000606d421 */ /* 0x000fe20000010000 */
[----:B------:R-:W-:Y:S01]  /*e870*/  UIMAD.WIDE.U32 UR26, UR12, UR28, UR26 ;  /* 0x0000001c0c1a72a5 */ /* 0x000fe2000f8e001a */
[----:B------:R-:W2:Y:S01]  /*e880*/  @!P4 MUFU.RCP R0, R0 ;  /* 0x000000000000c308 */ /* 0x000ea20000001000 */
[----:B------:R-:W-:Y:S01]  /*e890*/  UIMAD UR28, UR59, UR28, URZ ;  /* 0x0000001c3b1c72a4 */ /* 0x000fe2000f8e023f */
[----:B------:R-:W-:Y:S01]  /*e8a0*/  ISETP.NE.AND P6, PT, R71, RZ, PT ;  /* 0x000000ff4700720c */ /* 0x000fe20003fc5270 */
[----:B------:R-:W-:Y:S01]  /*e8b0*/  UIADD3 UR30, UP0, UR11, UR26, URZ ;  /* 0x0000001a0b1e7290 */ /* 0x000fe2000ff1e03f */
[----:B------:R-:W-:Y:S01]  /*e8c0*/  BSSY B0, `(.L_x_1701) ;  /* 0x0000095000007945 */ /* 0x000fe20003800000 */
[----:B------:R-:W-:-:S03]  /*e8d0*/  UIMAD UR26, UR12, UR29, UR28 ;  /* 0x0000001d0c1a72a4 */ /* 0x000fc6000f8e021c */
[----:B------:R-:W-:Y:S01]  /*e8e0*/  ULDC.64 UR28, c[0x0][0x3e0] ;  /* 0x0000f800001c7ab9 */ /* 0x000fe20000000a00 */
[----:B------:R-:W-:Y:S01]  /*e8f0*/  UIADD3.X UR26, UR10, UR26, UR27, UP0, !UPT ;  /* 0x0000001a0a1a7290 */ /* 0x000fe200087fe41b */
[----:B------:R-:W2:Y:S01]  /*e900*/  @!P5 MUFU.RCP R6, R6 ;  /* 0x000000060006d308 */ /* 0x000ea20000001000 */
[----:B0-----:R-:W-:-:S04]  /*e910*/  MOV R4, UR30 ;  /* 0x0000001e00047c02 */ /* 0x001fc80008000f00 */
[----:B------:R-:W-:Y:S01]  /*e920*/  MOV R5, UR26 ;  /* 0x0000001a00057c02 */ /* 0x000fe20008000f00 */
[----:B------:R-:W-:-:S04]  /*e930*/  UIMAD.WIDE.U32 UR26, UR13, UR8, URZ ;  /* 0x000000080d1a72a5 */ /* 0x000fc8000f8e003f */
[----:B------:R-:W-:Y:S01]  /*e940*/  UIADD3 UR30, UR27, UR9, URZ ;  /* 0x000000091b1e7290 */ /* 0x000fe2000fffe03f */
[----:B-1----:R-:W-:-:S05]  /*e950*/  @!P0 FMUL.FTZ R38, R38, R8 ;  /* 0x0000000826268220 */ /* 0x002fca0000410000 */
[----:B------:R-:W-:Y:S01]  /*e960*/  @!P0 STL [R1+0x74], R38 ;  /* 0x0000742601008387 */ /* 0x000fe20000100800 */
[----:B------:R-:W-:Y:S01]  /*e970*/  LEA R2, P0, R76, UR28, 0x1 ;  /* 0x0000001c4c027c11 */ /* 0x000fe2000f8008ff */
[----:B---3--:R-:W-:-:S03]  /*e980*/  @!P1 FMUL.FTZ R36, R36, R10 ;  /* 0x0000000a24249220 */ /* 0x008fc60000410000 */
[----:B------:R-:W-:Y:S01]  /*e990*/  LEA.HI.X R3, R76, UR29, R77, 0x1, P0 ;  /* 0x0000001d4c037c11 */ /* 0x000fe200080f0c4d */
[----:B----4-:R-:W-:Y:S01]  /*e9a0*/  @!P2 FMUL.FTZ R34, R34, R12 ;  /* 0x0000000c2222a220 */ /* 0x010fe20000410000 */
[----:B------:R-:W-:Y:S01]  /*e9b0*/  LEA R2, P0, R4, R2, 0x1 ;  /* 0x0000000204027211 */ /* 0x000fe200078008ff */
[----:B------:R-:W-:Y:S01]  /*e9c0*/  @!P1 STL [R1+0x78], R36 ;  /* 0x0000782401009387 */ /* 0x000fe20000100800 */
[----:B------:R-:W-:Y:S01]  /*e9d0*/  ISETP.GE.AND P1, PT, R154, R39, PT ;  /* 0x000000279a00720c */ /* 0x000fe20003f26270 */
[----:B--2---:R-:W-:Y:S01]  /*e9e0*/  @!P3 FMUL.FTZ R32, R32, R14 ;  /* 0x0000000e2020b220 */ /* 0x004fe20000410000 */
[----:B------:R-:W-:Y:S01]  /*e9f0*/  LEA.HI.X R3, R4, R3, R5, 0x1, P0 ;  /* 0x0000000304037211 */ /* 0x000fe200000f0c05 */
[----:B------:R-:W-:Y:S01]  /*ea00*/  @!P2 STL [R1+0x7c], R34 ;  /* 0x00007c220100a387 */ /* 0x000fe20000100800 */
[-C--:B------:R-:W-:Y:S01]  /*ea10*/  ISETP.GE.AND P2, PT, R157, R39.reuse, PT ;  /* 0x000000279d00720c */ /* 0x080fe20003f46270 */
[----:B------:R-:W-:Y:S01]  /*ea20*/  @!P4 FMUL.FTZ R30, R30, R0 ;  /* 0x000000001e1ec220 */ /* 0x000fe20000410000 */
[-C--:B------:R-:W-:Y:S01]  /*ea30*/  ISETP.GE.AND P0, PT, R156, R39.reuse, PT ;  /* 0x000000279c00720c */ /* 0x080fe20003f06270 */
        /* <DEDUP_REMOVED lines=37> */
[----:B------:R-:W-:Y:S01]  /*ec90*/  ISETP.GE.AND P1, PT, R18, R39, PT ;  /* 0x000000271200720c */ /* 0x000fe20003f26270 */
[----:B------:R-:W-:Y:S02]  /*eca0*/  FADD.FTZ R0, R0, R38 ;  /* 0x0000002600007221 */ /* 0x000fe40000010000 */
[----:B------:R-:W-:Y:S02]  /*ecb0*/  @!P2 STG.E.U16 desc[UR24][R2.64+-0xd40], R29 ;  /* 0xfff2c01d0200a986 */ /* 0x000fe4000c101518 */
[----:B------:R-:W-:-:S02]  /*ecc0*/  FADD.FTZ R0, R0, R36 ;  /* 0x0000002400007221 */ /* 0x000fc40000010000 */
[----:B------:R-:W-:Y:S02]  /*ecd0*/  @!P4 STG.E.U16 desc[UR24][R2.64+-0xd00], R31 ;  /* 0xfff3001f0200c986 */ /* 0x000fe4000c101518 */
[----:B------:R-:W-:Y:S02]  /*ece0*/  FADD.FTZ R0, R0, R34 ;  /* 0x0000002200007221 */ /* 0x000fe40000010000 */
[----:B------:R-:W-:Y:S02]  /*ecf0*/  @!P3 STG.E.U16 desc[UR24][R2.64+-0xcc0], R33 ;  /* 0xfff340210200b986 */ /* 0x000fe4000c101518 */
[----:B------:R-:W-:Y:S02]  /*ed00*/  FADD.FTZ R0, R0, R32 ;  /* 0x0000002000007221 */ /* 0x000fe40000010000 */
[----:B------:R-:W-:Y:S02]  /*ed10*/  @!P5 STG.E.U16 desc[UR24][R2.64+-0xc80], R35 ;  /* 0xfff380230200d986 */ /* 0x000fe4000c101518 */
[----:B------:R-:W-:-:S02]  /*ed20*/  FADD.FTZ R0, R0, R30 ;  /* 0x0000001e00007221 */ /* 0x000fc40000010000 */
[----:B------:R0:W-:Y:S02]  /*ed30*/  @!P0 STG.E.U16 desc[UR24][R2.64+-0xfc0], R9 ;  /* 0xfff0400902008986 */ /* 0x0001e4000c101518 */
[----:B------:R-:W-:Y:S02]  /*ed40*/  FADD.FTZ R0, R0, R16 ;  /* 0x0000001000007221 */ /* 0x000fe40000010000 */
[----:B------:R1:W-:Y:S01]  /*ed50*/  @!P1 STG.E.U16 desc[UR24][R2.64+-0xc40], R37 ;  /* 0xfff3c02502009986 */ /* 0x0003e2000c101518 */
[----:B------:R-:W-:Y:S01]  /*ed60*/  BAR.SYNC.DEFER_BLOCKING 0x0 ;  /* 0x0000000000007b1d */ /* 0x000fe20000010000 */
[----:B0-----:R-:W-:Y:S02]  /*ed70*/  PRMT R9, R5, 0x7632, R9 ;  /* 0x0000763205097816 */ /* 0x001fe40000000009 */
[----:B-1----:R-:W-:-:S03]  /*ed80*/  F2FP.BF16.F32.PACK_AB R3, R95, R94 ;  /* 0x0000005e5f03723e */ /* 0x002fc600000010ff */
[----:B------:R-:W-:Y:S01]  /*ed90*/  STL [R1+0x160], R0 ;  /* 0x0001600001007387 */ /* 0x000fe20000100800 */
[----:B------:R-:W-:Y:S02]  /*eda0*/  F2FP.BF16.F32.PACK_AB R2, R74, R75 ;  /* 0x0000004b4a02723e */ /* 0x000fe400000010ff */
[C---:B------:R-:W-:Y:S02]  /*edb0*/  PRMT R7, R3.reuse, 0x7610, R7 ;  /* 0x0000761003077816 */ /* 0x040fe40000000007 */
[----:B------:R-:W-:Y:S02]  /*edc0*/  PRMT R8, R3, 0x7632, R8 ;  /* 0x0000763203087816 */ /* 0x000fe40000000008 */
[----:B------:R-:W-:Y:S02]  /*edd0*/  F2FP.BF16.F32.PACK_AB R3, R72, R73 ;  /* 0x000000494803723e */ /* 0x000fe400000010ff */
[C---:B------:R-:W-:Y:S02]  /*ede0*/  PRMT R10, R2.reuse, 0x7610, R10 ;  /* 0x00007610020a7816 */ /* 0x040fe4000000000a */
[----:B------:R-:W-:-:S02]  /*edf0*/  PRMT R11, R2, 0x7632, R11 ;  /* 0x00007632020b7816 */ /* 0x000fc4000000000b */
[----:B------:R-:W-:Y:S01]  /*ee00*/  F2FP.BF16.F32.PACK_AB R2, R36, R38 ;  /* 0x000000262402723e */ /* 0x000fe200000010ff */
[----:B------:R0:W-:Y:S04]  /*ee10*/  STS.U16 [R53], R4 ;  /* 0x0000000435007388 */ /* 0x0001e80000000400 */
[----:B------:R1:W-:Y:S04]  /*ee20*/  STS.U16 [R92+0x2], R6 ;  /* 0x000002065c007388 */ /* 0x0003e80000000400 */
[----:B------:R2:W-:Y:S01]  /*ee30*/  STS.U16 [R91+0x4], R7 ;  /* 0x000004075b007388 */ /* 0x0005e20000000400 */
[----:B0-----:R-:W-:-:S03]  /*ee40*/  F2FP.BF16.F32.PACK_AB R4, R16, R30 ;  /* 0x0000001e1004723e */ /* 0x001fc600000010ff */
[----:B------:R0:W-:Y:S01]  /*ee50*/  STS.U16 [R90+0x6], R8 ;  /* 0x000006085a007388 */ /* 0x0001e20000000400 */
[----:B-1----:R-:W-:-:S03]  /*ee60*/  PRMT R6, R3, 0x7610, R6 ;  /* 0x0000761003067816 */ /* 0x002fc60000000006 */
[----:B------:R1:W-:Y:S01]  /*ee70*/  STS.U16 [R89+0x8], R5 ;  /* 0x0000080559007388 */ /* 0x0003e20000000400 */
[----:B------:R-:W-:Y:S02]  /*ee80*/  PRMT R80, R4, 0x7632, R80 ;  /* 0x0000763204507816 */ /* 0x000fe40000000050 */
[----:B--2---:R-:W-:Y:S01]  /*ee90*/  PRMT R7, R3, 0x7632, R7 ;  /* 0x0000763203077816 */ /* 0x004fe20000000007 */
[----:B------:R-:W-:Y:S01]  /*eea0*/  STS.U16 [R88+0xa], R9 ;  /* 0x00000a0958007388 */ /* 0x000fe20000000400 */
[----:B------:R-:W-:Y:S02]  /*eeb0*/  F2FP.BF16.F32.PACK_AB R3, R32, R34 ;  /* 0x000000222003723e */ /* 0x000fe400000010ff */
[C---:B0-----:R-:W-:Y:S01]  /*eec0*/  PRMT R8, R2.reuse, 0x7632, R8 ;  /* 0x0000763202087816 */ /* 0x041fe20000000008 */
[----:B------:R-:W-:Y:S01]  /*eed0*/  STS.U16 [R87+0xc], R10 ;  /* 0x00000c0a57007388 */ /* 0x000fe20000000400 */
[----:B------:R-:W-:Y:S02]  /*eee0*/  PRMT R12, R3, 0x7632, R12 ;  /* 0x00007632030c7816 */ /* 0x000fe4000000000c */
[----:B-1----:R-:W-:Y:S01]  /*eef0*/  PRMT R5, R2, 0x7610, R5 ;  /* 0x0000761002057816 */ /* 0x002fe20000000005 */
[----:B------:R-:W-:Y:S01]  /*ef00*/  STS.U16 [R86+0xe], R11 ;  /* 0x00000e0b56007388 */ /* 0x000fe20000000400 */
[----:B------:R-:W-:-:S03]  /*ef10*/  IMAD.U32 R2, RZ, RZ, UR57 ;  /* 0x00000039ff027e24 */ /* 0x000fc6000f8e00ff */
[----:B------:R0:W-:Y:S04]  /*ef20*/  STS.U16 [R85+0x10], R6 ;  /* 0x0000100655007388 */ /* 0x0001e80000000400 */
[----:B------:R-:W-:Y:S04]  /*ef30*/  STS.U16 [R84+0x12], R7 ;  /* 0x0000120754007388 */ /* 0x000fe80000000400 */
[----:B------:R-:W-:Y:S01]  /*ef40*/  STS.U16 [R83+0x14], R5 ;  /* 0x0000140553007388 */ /* 0x000fe20000000400 */
[----:B0-----:R-:W-:-:S03]  /*ef50*/  IADD3 R6, P1, R76, -0x7e0, RZ ;  /* 0xfffff8204c067810 */ /* 0x001fc60007f3e0ff */
[----:B------:R-:W-:Y:S01]  /*ef60*/  STS.U16 [R82+0x16], R8 ;  /* 0x0000160852007388 */ /* 0x000fe20000000400 */
[----:B------:R-:W-:-:S03]  /*ef70*/  IADD3.X R25, R77, -0x1, RZ, P1, !PT ;  /* 0xffffffff4d197810 */ /* 0x000fc60000ffe4ff */
        /* <DEDUP_REMOVED lines=41> */
.L_x_1702:
[----:B------:R-:W-:Y:S05]  /*f210*/  BSYNC B0 ;  /* 0x0000000000007941 */ /* 0x000fea0003800000 */
.L_x_1701:
        /* <DEDUP_REMOVED lines=12> */
[----:B------:R-:W-:Y:S01]  /*f2e0*/  ULDC.64 UR8, c[0x0][0x3f0] ;  /* 0x0000fc0000087ab9 */ /* 0x000fe20000000a00 */
[----:B------:R-:W-:Y:S01]  /*f2f0*/  UIADD3.X UR10, UR10, UR26, UR27, UP0, !UPT ;  /* 0x0000001a0a0a7290 */ /* 0x000fe200087fe41b */
[C---:B------:R-:W-:Y:S01]  /*f300*/  LEA R2, P0, R6.reuse, UR8, 0x1 ;  /* 0x0000000806027c11 */ /* 0x040fe2000f8008ff */
[----:B------:R-:W-:Y:S01]  /*f310*/  UISETP.GT.AND UP0, UPT, UR48, 0x1, UPT ;  /* 0x000000013000788c */ /* 0x000fe2000bf04270 */
[----:B------:R-:W-:Y:S01]  /*f320*/  MOV R3, UR11 ;  /* 0x0000000b00037c02 */ /* 0x000fe20008000f00 */
[----:B------:R-:W-:Y:S01]  /*f330*/  UIADD3 UR46, UP2, UR46, -0x1000, URZ ;  /* 0xfffff0002e2e7890 */ /* 0x000fe2000ff5e03f */
[----:B------:R-:W-:Y:S01]  /*f340*/  LEA.HI.X R0, R6, UR9, R25, 0x1, P0 ;  /* 0x0000000906007c11 */ /* 0x000fe200080f0c19 */
[----:B------:R-:W-:Y:S01]  /*f350*/  UIADD3 UR19, UP3, UR19, -0x1000, URZ ;  /* 0xfffff00013137890 */ /* 0x000fe2000ff7e03f */
[----:B------:R-:W-:Y:S01]  /*f360*/  ISETP.GE.AND P0, PT, R158, R23, PT ;  /* 0x000000179e00720c */ /* 0x000fe20003f06270 */
[----:B------:R-:W-:Y:S01]  /*f370*/  UIADD3 UR17, UP4, UR17, -0x1000, URZ ;  /* 0xfffff00011117890 */ /* 0x000fe2000ff9e03f */
[----:B------:R-:W-:Y:S01]  /*f380*/  LEA R2, P2, R3, R2, 0x1 ;  /* 0x0000000203027211 */ /* 0x000fe200078408ff */
[----:B------:R-:W-:Y:S01]  /*f390*/  UIADD3 UR58, UP5, UR58, -0x1000, URZ ;  /* 0xfffff0003a3a7890 */ /* 0x000fe2000ffbe03f */
[----:B0-----:R-:W-:Y:S01]  /*f3a0*/  MOV R4, UR10 ;  /* 0x0000000a00047c02 */ /* 0x001fe20008000f00 */
[----:B------:R-:W-:-:S02]  /*f3b0*/  UIADD3 UR6, UR6, 0x1, URZ ;  /* 0x0000000106067890 */ /* 0x000fc4000fffe03f */
[----:B------:R-:W-:Y:S01]  /*f3c0*/  UIADD3.X UR45, UR45, -0x1, URZ, UP1, !UPT ;  /* 0xffffffff2d2d7890 */ /* 0x000fe20008ffe43f */
        /* <DEDUP_REMOVED lines=31> */
.L_x_1616:
        /* <DEDUP_REMOVED lines=42> */
[----:B------:R-:W-:-:S05]  /*f860*/  MOV R3, UR5 ;  /* 0x0000000500037c02 */ /* 0x000fca0008000f00 */
[----:B------:R1:W-:Y:S02]  /*f870*/  REDG.E.ADD.F32.FTZ.RN.STRONG.GPU desc[UR24][R2.64], R7 ;  /* 0x00000007020079a6 */ /* 0x0003e4000c10f398 */
.L_x_1705:
[----:B------:R-:W-:Y:S05]  /*f880*/  BSYNC B0 ;  /* 0x0000000000007941 */ /* 0x000fea0003800000 */
.L_x_1704:
        /* <DEDUP_REMOVED lines=44> */
[----:B------:R2:W-:Y:S01]  /*fb50*/  REDG.E.ADD.F32.FTZ.RN.STRONG.GPU desc[UR24][R2.64], R9 ;  /* 0x00000009020079a6 */ /* 0x0005e2000c10f398 */
[----:B------:R-:W-:Y:S01]  /*fb60*/  IMAD.MOV.U32 R7, RZ, RZ, RZ ;  /* 0x000000ffff077224 */ /* 0x000fe200078e00ff */
[----:B------:R-:W-:Y:S06]  /*fb70*/  BRA `(.L_x_1708) ;  /* 0x0000000000047947 */ /* 0x000fec0003800000 */
.L_x_1707:
[----:B01----:R-:W0:Y:S02]  /*fb80*/  S2R R7, SR_TID.X ;  /* 0x0000000000077919 */ /* 0x003e240000002100 */
.L_x_1708:
[----:B------:R-:W-:Y:S05]  /*fb90*/  BSYNC B0 ;  /* 0x0000000000007941 */ /* 0x000fea0003800000 */
.L_x_1706:
        /* <DEDUP_REMOVED lines=14> */
.L_x_1709:
        /* <DEDUP_REMOVED lines=18> */
.L_x_1658:
[----:B------:R-:W-:Y:S01]  /*fda0*/  HFMA2.MMA R89, -RZ, RZ, 0, 5.9604644775390625e-08 ;  /* 0x00000001ff597435 */ /* 0x000fe200000001ff */
[----:B------:R-:W-:Y:S01]  /*fdb0*/  MOV R164, R162 ;  /* 0x000000a200a47202 */ /* 0x000fe20000000f00 */
[----:B------:R-:W-:Y:S01]  /*fdc0*/  IMAD.MOV.U32 R88, RZ, RZ, RZ ;  /* 0x000000ffff587224 */ /* 0x000fe200078e00ff */
[----:B------:R-:W-:-:S08]  /*fdd0*/  MOV R147, 0xffffffff ;  /* 0xffffffff00937802 */ /* 0x000fd00000000f00 */
[----:B-1---5:R-:W-:Y:S05]  /*fde0*/  WARPSYNC.COLLECTIVE R147, `(.L_x_1710) ;  /* 0x0000000093087348 */ /* 0x022fea0003c00000 */
[----:B------:R0:W2:Y:S02]  /*fdf0*/  SHFL.UP P0, R148, R164, R89, R88 ;  /* 0x04000059a4947389 */ /* 0x0000a40000000058 */
[----:B012--5:R-:W-:Y:S01]  /*fe00*/  ENDCOLLECTIVE ;  /* 0x000000000000791b */ /* 0x027fe20003800000 */
.L_x_1710:
[----:B------:R-:W-:Y:S01]  /*fe10*/  IMAD.MOV.U32 R164, RZ, RZ, R163 ;  /* 0x000000ffffa47224 */ /* 0x000fe200078e00a3 */
[----:B------:R-:W-:-:S07]  /*fe20*/  MOV R146, R148 ;  /* 0x0000009400927202 */ /* 0x000fce0000000f00 */
[----:B------:R-:W-:Y:S05]  /*fe30*/  WARPSYNC.COLLECTIVE R147, `(.L_x_1711) ;  /* 0x0000000093087348 */ /* 0x000fea0003c00000 */
[----:B------:R0:W1:Y:S02]  /*fe40*/  SHFL.UP P0, R148, R164, R89, R88 ;  /* 0x04000059a4947389 */ /* 0x0000640000000058 */
[----:B01----:R-:W-:Y:S01]  /*fe50*/  ENDCOLLECTIVE ;  /* 0x000000000000791b */ /* 0x003fe20003800000 */
.L_x_1711:
        /* <DEDUP_REMOVED lines=10> */
.L_x_1712:
[----:B------:R-:W-:Y:S01]  /*ff00*/  IMAD.MOV.U32 R164, RZ, RZ, R163 ;  /* 0x000000ffffa47224 */ /* 0x000fe200078e00a3 */
[----:B------:R-:W-:-:S07]  /*ff10*/  MOV R146, R148 ;  /* 0x0000009400927202 */ /* 0x000fce0000000f00 */
[----:B------:R-:W-:Y:S05]  /*ff20*/  WARPSYNC.COLLECTIVE R147, `(.L_x_1713) ;  /* 0x0000000093087348 */ /* 0x000fea0003c00000 */
[----:B------:R0:W1:Y:S02]  /*ff30*/  SHFL.UP P0, R148, R164, R89, R88 ;  /* 0x04000059a4947389 */ /* 0x0000640000000058 */
[----:B01----:R-:W-:Y:S01]  /*ff40*/  ENDCOLLECTIVE ;  /* 0x000000000000791b */ /* 0x003fe20003800000 */
.L_x_1713:
        /* <DEDUP_REMOVED lines=10> */
.L_x_1714:
[----:B------:R-:W-:Y:S01]  /*fff0*/  IMAD.MOV.U32 R164, RZ, RZ, R163 ;  /* 0x000000ffffa47224 */ /* 0x000fe200078e00a3 */
[----:B------:R-:W-:-:S07]  /*10000*/  MOV R146, R148 ;  /* 0x0000009400927202 */ /* 0x000fce0000000f00 */
[----:B------:R-:W-:Y:S05]  /*10010*/  WARPSYNC.COLLECTIVE R147, `(.L_x_1715) ;  /* 0x0000000093087348 */ /* 0x000fea0003c00000 */
[----:B------:R0:W1:Y:S02]  /*10020*/  SHFL.UP P0, R148, R164, R89, R88 ;  /* 0x04000059a4947389 */ /* 0x0000640000000058 */
[----:B01----:R-:W-:Y:S01]  /*10030*/  ENDCOLLECTIVE ;  /* 0x000000000000791b */ /* 0x003fe20003800000 */
.L_x_1715:
        /* <DEDUP_REMOVED lines=10> */
.L_x_1716:
[----:B------:R-:W-:Y:S01]  /*100e0*/  IMAD.MOV.U32 R164, RZ, RZ, R163 ;  /* 0x000000ffffa47224 */ /* 0x000fe200078e00a3 */
[----:B------:R-:W-:-:S07]  /*100f0*/  MOV R146, R148 ;  /* 0x0000009400927202 */ /* 0x000fce0000000f00 */
[----:B------:R-:W-:Y:S05]  /*10100*/  WARPSYNC.COLLECTIVE R147, `(.L_x_1717) ;  /* 0x0000000093087348 */ /* 0x000fea0003c00000 */
[----:B------:R0:W1:Y:S02]  /*10110*/  SHFL.UP P0, R148, R164, R89, R88 ;  /* 0x04000059a4947389 */ /* 0x0000640000000058 */
[----:B01----:R-:W-:Y:S01]  /*10120*/  ENDCOLLECTIVE ;  /* 0x000000000000791b */ /* 0x003fe20003800000 */
.L_x_1717:
        /* <DEDUP_REMOVED lines=10> */
.L_x_1718:
[----:B------:R-:W-:Y:S01]  /*101d0*/  IMAD.MOV.U32 R164, RZ, RZ, R163 ;  /* 0x000000ffffa47224 */ /* 0x000fe200078e00a3 */
[----:B------:R-:W-:-:S07]  /*101e0*/  MOV R146, R148 ;  /* 0x0000009400927202 */ /* 0x000fce0000000f00 */
[----:B------:R-:W-:Y:S05]  /*101f0*/  WARPSYNC.COLLECTIVE R147, `(.L_x_1719) ;  /* 0x0000000093087348 */ /* 0x000fea0003c00000 */
[----:B------:R0:W1:Y:S02]  /*10200*/  SHFL.UP P0, R148, R164, R89, R88 ;  /* 0x04000059a4947389 */ /* 0x0000640000000058 */
[----:B01----:R-:W-:Y:S01]  /*10210*/  ENDCOLLECTIVE ;  /* 0x000000000000791b */ /* 0x003fe20003800000 */
.L_x_1719:
[----:B------:R-:W-:Y:S01]  /*10220*/  MOV R88, R148 ;  /* 0x0000009400587202 */ /* 0x000fe20000000f00 */
[----:B------:R-:W-:Y:S06]  /*10230*/  BRA `(.L_x_1720) ;  /* 0xffffffa000007947 */ /* 0x000fec000383ffff */
.L_x_1659:
        /* <DEDUP_REMOVED lines=8> */
.L_x_1722:
[----:B------:R-:W-:Y:S05]  /*102c0*/  BSYNC B0 ;  /* 0x0000000000007941 */ /* 0x000fea0003800000 */
.L_x_1721:
[----:B------:R-:W-:Y:S05]  /*102d0*/  BRA `(.L_x_1723) ;  /* 0xffffff9c00ec7947 */ /* 0x000fea000383ffff */
.L_x_1660:
        /* <DEDUP_REMOVED lines=8> */
.L_x_1725:
[----:B------:R-:W-:Y:S05]  /*10360*/  BSYNC B0 ;  /* 0x0000000000007941 */ /* 0x000fea0003800000 */
.L_x_1724:
[----:B------:R-:W-:Y:S05]  /*10370*/  BRA `(.L_x_1726) ;  /* 0xffffff9c00cc7947 */ /* 0x000fea000383ffff */
.L_x_1661:
        /* <DEDUP_REMOVED lines=8> */
.L_x_1728:
[----:B------:R-:W-:Y:S05]  /*10400*/  BSYNC B0 ;  /* 0x0000000000007941 */ /* 0x000fea0003800000 */
.L_x_1727:
        /* <DEDUP_REMOVED lines=9> */
.L_x_1729:
[----:B------:R-:W-:Y:S01]  /*104a0*/  HFMA2.MMA R89, -RZ, RZ, 0, 0 ;  /* 0x00000000ff597435 */ /* 0x000fe200000001ff */
[----:B------:R-:W-:Y:S02]  /*104b0*/  MOV R88, 0x1f ;  /* 0x0000001f00587802 */ /* 0x000fe40000000f00 */
[----:B------:R-:W-:-:S08]  /*104c0*/  MOV R163, R148 ;  /* 0x0000009400a37202 */ /* 0x000fd00000000f00 */
[----:B------:R-:W-:Y:S05]  /*104d0*/  WARPSYNC.COLLECTIVE R147, `(.L_x_1730) ;  /* 0x0000000093087348 */ /* 0x000fea0003c00000 */
[----:B------:R0:W1:Y:S02]  /*104e0*/  SHFL.IDX P3, R148, R146, R89, R88 ;  /* 0x0000005992947389 */ /* 0x0000640000060058 */
[----:B01----:R-:W-:Y:S01]  /*104f0*/  ENDCOLLECTIVE ;  /* 0x000000000000791b */ /* 0x003fe20003800000 */
.L_x_1730:
[----:B------:R-:W-:Y:S01]  /*10500*/  IMAD.MOV.U32 R146, RZ, RZ, R81 ;  /* 0x000000ffff927224 */ /* 0x000fe200078e0051 */
[----:B------:R-:W-:-:S07]  /*10510*/  MOV R80, R148 ;  /* 0x0000009400507202 */ /* 0x000fce0000000f00 */
[----:B------:R-:W-:Y:S05]  /*10520*/  WARPSYNC.COLLECTIVE R147, `(.L_x_1731) ;  /* 0x0000000093087348 */ /* 0x000fea0003c00000 */
[----:B------:R0:W1:Y:S02]  /*10530*/  SHFL.IDX P3, R148, R146, R89, R88 ;  /* 0x0000005992947389 */ /* 0x0000640000060058 */
[----:B01----:R-:W-:Y:S01]  /*10540*/  ENDCOLLECTIVE ;  /* 0x000000000000791b */ /* 0x003fe20003800000 */
.L_x_1731:
[----:B------:R-:W-:Y:S01]  /*10550*/  MOV R81, R148 ;  /* 0x0000009400517202 */ /* 0x000fe20000000f00 */
[----:B------:R-:W-:Y:S06]  /*10560*/  BRA `(.L_x_1732) ;  /* 0xffffff9c00687947 */ /* 0x000fec000383ffff */
.L_x_1663:
[----:B------:R-:W-:Y:S01]  /*10570*/  HFMA2.MMA R163, -RZ, RZ, 0, 5.9604644775390625e-08 ;  /* 0x00000001ffa37435 */ /* 0x000fe200000001ff */
[----:B------:R-:W-:Y:S01]  /*10580*/  MOV R148, R155 ;  /* 0x0000009b00947202 */ /* 0x000fe20000000f00 */
[----:B------:R-:W-:Y:S01]  /*10590*/  IMAD.MOV.U32 R88, RZ, RZ, 0x1f ;  /* 0x0000001fff587424 */ /* 0x000fe200078e00ff */
[----:B------:R-:W-:-:S08]  /*105a0*/  MOV R147, 0xffffffff ;  /* 0xffffffff00937802 */ /* 0x000fd00000000f00 */
[----:B------:R-:W-:Y:S05]  /*105b0*/  WARPSYNC.COLLECTIVE R147, `(.L_x_1733) ;  /* 0x0000000093087348 */ /* 0x000fea0003c00000 */
[----:B------:R0:W1:Y:S02]  /*105c0*/  SHFL.DOWN P6, R146, R148, R163, R88 ;  /* 0x080000a394927389 */ /* 0x00006400000c0058 */
[----:B01----:R-:W-:Y:S01]  /*105d0*/  ENDCOLLECTIVE ;  /* 0x000000000000791b */ /* 0x003fe20003800000 */
.L_x_1733:
[----:B------:R-:W-:Y:S02]  /*105e0*/  MOV R148, R162 ;  /* 0x000000a200947202 */ /* 0x000fe40000000f00 */
[----:B------:R-:W-:-:S07]  /*105f0*/  MOV R89, R146 ;  /* 0x0000009200597202 */ /* 0x000fce0000000f00 */
[----:B------:R-:W-:Y:S05]  /*10600*/  WARPSYNC.COLLECTIVE R147, `(.L_x_1734) ;  /* 0x0000000093087348 */ /* 0x000fea0003c00000 */
[----:B------:R0:W1:Y:S02]  /*10610*/  SHFL.DOWN P6, R146, R148, R163, R88 ;  /* 0x080000a394927389 */ /* 0x00006400000c0058 */
[----:B01----:R-:W-:Y:S01]  /*10620*/  ENDCOLLECTIVE ;  /* 0x000000000000791b */ /* 0x003fe20003800000 */
.L_x_1734:
        /* <DEDUP_REMOVED lines=9> */
.L_x_1735:
[----:B------:R-:W-:Y:S01]  /*106c0*/  MOV R148, R162 ;  /* 0x000000a200947202 */ /* 0x000fe20000000f00 */
[----:B------:R-:W-:-:S07]  /*106d0*/  IMAD.MOV.U32 R89, RZ, RZ, R146 ;  /* 0x000000ffff597224 */ /* 0x000fce00078e0092 */
[----:B------:R-:W-:Y:S05]  /*106e0*/  WARPSYNC.COLLECTIVE R147, `(.L_x_1736) ;  /* 0x0000000093087348 */ /* 0x000fea0003c00000 */
[----:B------:R0:W1:Y:S02]  /*106f0*/  SHFL.DOWN P6, R146, R148, R163, R88 ;  /* 0x080000a394927389 */ /* 0x00006400000c0058 */
[----:B01----:R-:W-:Y:S01]  /*10700*/  ENDCOLLECTIVE ;  /* 0x000000000000791b */ /* 0x003fe20003800000 */
.L_x_1736:
        /* <DEDUP_REMOVED lines=9> */
.L_x_1737:
[----:B------:R-:W-:Y:S02]  /*107a0*/  MOV R148, R162 ;  /* 0x000000a200947202 */ /* 0x000fe40000000f00 */
[----:B------:R-:W-:-:S07]  /*107b0*/  MOV R89, R146 ;  /* 0x0000009200597202 */ /* 0x000fce0000000f00 */
[----:B------:R-:W-:Y:S05]  /*107c0*/  WARPSYNC.COLLECTIVE R147, `(.L_x_1738) ;  /* 0x0000000093087348 */ /* 0x000fea0003c00000 */
[----:B------:R0:W1:Y:S02]  /*107d0*/  SHFL.DOWN P6, R146, R148, R163, R88 ;  /* 0x080000a394927389 */ /* 0x00006400000c0058 */
[----:B01----:R-:W-:Y:S01]  /*107e0*/  ENDCOLLECTIVE ;  /* 0x000000000000791b */ /* 0x003fe20003800000 */
.L_x_1738:
        /* <DEDUP_REMOVED lines=9> */
.L_x_1739:
[----:B------:R-:W-:Y:S01]  /*10880*/  MOV R148, R162 ;  /* 0x000000a200947202 */ /* 0x000fe20000000f00 */
[----:B------:R-:W-:-:S07]  /*10890*/  IMAD.MOV.U32 R89, RZ, RZ, R146 ;  /* 0x000000ffff597224 */ /* 0x000fce00078e0092 */
[----:B------:R-:W-:Y:S05]  /*108a0*/  WARPSYNC.COLLECTIVE R147, `(.L_x_1740) ;  /* 0x0000000093087348 */ /* 0x000fea0003c00000 */
[----:B------:R0:W1:Y:S02]  /*108b0*/  SHFL.DOWN P6, R146, R148, R163, R88 ;  /* 0x080000a394927389 */ /* 0x00006400000c0058 */
[----:B01----:R-:W-:Y:S01]  /*108c0*/  ENDCOLLECTIVE ;  /* 0x000000000000791b */ /* 0x003fe20003800000 */
.L_x_1740:
        /* <DEDUP_REMOVED lines=9> */
.L_x_1741:
[----:B------:R-:W-:Y:S02]  /*10960*/  MOV R148, R162 ;  /* 0x000000a200947202 */ /* 0x000fe40000000f00 */
[----:B------:R-:W-:-:S07]  /*10970*/  MOV R89, R146 ;  /* 0x0000009200597202 */ /* 0x000fce0000000f00 */
[----:B------:R-:W-:Y:S05]  /*10980*/  WARPSYNC.COLLECTIVE R147, `(.L_x_1742) ;  /* 0x0000000093087348 */ /* 0x000fea0003c00000 */
[----:B------:R0:W1:Y:S02]  /*10990*/  SHFL.DOWN P6, R146, R148, R163, R88 ;  /* 0x080000a394927389 */ /* 0x00006400000c0058 */
[----:B01----:R-:W-:Y:S01]  /*109a0*/  ENDCOLLECTIVE ;  /* 0x000000000000791b */ /* 0x003fe20003800000 */
.L_x_1742:
        /* <DEDUP_REMOVED lines=10> */
.L_x_1743:
[----:B------:R-:W-:Y:S01]  /*10a50*/  MOV R146, R162 ;  /* 0x000000a200927202 */ /* 0x000fe20000000f00 */
[----:B------:R-:W-:-:S07]  /*10a60*/  IMAD.MOV.U32 R164, RZ, RZ, R148 ;  /* 0x000000ffffa47224 */ /* 0x000fce00078e0094 */
[----:B------:R-:W-:Y:S05]  /*10a70*/  WARPSYNC.COLLECTIVE R147, `(.L_x_1744) ;  /* 0x0000000093087348 */ /* 0x000fea0003c00000 */
[----:B------:R0:W1:Y:S02]  /*10a80*/  SHFL.IDX P3, R148, R146, R89, R88 ;  /* 0x0000005992947389 */ /* 0x0000640000060058 */
[----:B01----:R-:W-:Y:S01]  /*10a90*/  ENDCOLLECTIVE ;  /* 0x000000000000791b */ /* 0x003fe20003800000 */
.L_x_1744:
[----:B------:R-:W-:Y:S02]  /*10aa0*/  MOV R165, R148 ;  /* 0x0000009400a57202 */ /* 0x000fe40000000f00 */
[----:B------:R-:W-:-:S07]  /*10ab0*/  MOV R148, R155 ;  /* 0x0000009b00947202 */ /* 0x000fce0000000f00 */
[----:B------:R-:W-:Y:S05]  /*10ac0*/  WARPSYNC.COLLECTIVE R147, `(.L_x_1745) ;  /* 0x0000000093087348 */ /* 0x000fea0003c00000 */
[----:B------:R0:W1:Y:S02]  /*10ad0*/  SHFL.DOWN P6, R146, R148, R163, R88 ;  /* 0x080000a394927389 */ /* 0x00006400000c0058 */
[----:B01----:R-:W-:Y:S01]  /*10ae0*/  ENDCOLLECTIVE ;  /* 0x000000000000791b */ /* 0x003fe20003800000 */
.L_x_1745:
[----:B------:R-:W-:Y:S02]  /*10af0*/  MOV R148, R162 ;  /* 0x000000a200947202 */ /* 0x000fe40000000f00 */
[----:B------:R-:W-:-:S07]  /*10b00*/  MOV R155, R146 ;  /* 0x00000092009b7202 */ /* 0x000fce0000000f00 */
[----:B------:R-:W-:Y:S05]  /*10b10*/  WARPSYNC.COLLECTIVE R147, `(.L_x_1746) ;  /* 0x0000000093087348 */ /* 0x000fea0003c00000 */
[----:B------:R0:W1:Y:S02]  /*10b20*/  SHFL.DOWN P6, R146, R148, R163, R88 ;  /* 0x080000a394927389 */ /* 0x00006400000c0058 */
[----:B01----:R-:W-:Y:S01]  /*10b30*/  ENDCOLLECTIVE ;  /* 0x000000000000791b */ /* 0x003fe20003800000 */
.L_x_1746:
[----:B------:R-:W-:Y:S01]  /*10b40*/  MOV R162, R146 ;  /* 0x0000009200a27202 */ /* 0x000fe20000000f00 */
[----:B------:R-:W-:-:S07]  /*10b50*/  IMAD.MOV.U32 R146, RZ, RZ, R80 ;  /* 0x000000ffff927224 */ /* 0x000fce00078e0050 */
[----:B------:R-:W-:Y:S05]  /*10b60*/  WARPSYNC.COLLECTIVE R147, `(.L_x_1747) ;  /* 0x0000000093087348 */ /* 0x000fea0003c00000 */
[----:B------:R0:W1:Y:S02]  /*10b70*/  SHFL.IDX P3, R148, R146, R89, R88 ;  /* 0x0000005992947389 */ /* 0x0000640000060058 */
[----:B01----:R-:W-:Y:S01]  /*10b80*/  ENDCOLLECTIVE ;  /* 0x000000000000791b */ /* 0x003fe20003800000 */
.L_x_1747:
[----:B------:R-:W-:Y:S02]  /*10b90*/  MOV R146, R81 ;  /* 0x0000005100927202 */ /* 0x000fe40000000f00 */
[----:B------:R-:W-:-:S07]  /*10ba0*/  MOV R163, R148 ;  /* 0x0000009400a37202 */ /* 0x000fce0000000f00 */
[----:B------:R-:W-:Y:S05]  /*10bb0*/  WARPSYNC.COLLECTIVE R147, `(.L_x_1748) ;  /* 0x0000000093087348 */ /* 0x000fea0003c00000 */
[----:B------:R0:W1:Y:S02]  /*10bc0*/  SHFL.IDX P3, R148, R146, R89, R88 ;  /* 0x0000005992947389 */ /* 0x0000640000060058 */
[----:B01----:R-:W-:Y:S01]  /*10bd0*/  ENDCOLLECTIVE ;  /* 0x000000000000791b */ /* 0x003fe20003800000 */
.L_x_1748:
[----:B------:R-:W-:Y:S01]  /*10be0*/  MOV R89, R148 ;  /* 0x0000009400597202 */ /* 0x000fe20000000f00 */
[----:B------:R-:W-:Y:S06]  /*10bf0*/  BRA `(.L_x_1749) ;  /* 0xffffff9c00987947 */ /* 0x000fec000383ffff */
.L_x_1750:
        /* <DEDUP_REMOVED lines=16> */
.L_x_10927:


//--------------------- .text._Z25selective_scan_bwd_kernelI32Selective_Scan_bwd_kernel_traitsILi128ELi16ELb1ELb0ELb0ELb0ELb0EN3c108BFloat16EfEEv12SSMParamsBwd --------------------------
	.section	.text._Z25selective_scan_bwd_kernelI32Selective_Scan_bwd_kernel_traitsILi128ELi16ELb1ELb0ELb0ELb0ELb0EN3c108BFloat16EfEEv12SSMParamsBwd,"ax",@progbits
	.align	128
        .global         _Z25selective_scan_bwd_kernelI32Selective_Scan_bwd_kernel_traitsILi128ELi16ELb1ELb0ELb0ELb0ELb0EN3c108BFloat16EfEEv12SSMParamsBwd
        .type           _Z25selective_scan_bwd_kernelI32Selective_Scan_bwd_kernel_traitsILi128ELi16ELb1ELb0ELb0ELb0ELb0EN3c108BFloat16EfEEv12SSMParamsBwd,@function
        .size           _Z25selective_scan_bwd_kernelI32Selective_Scan_bwd_kernel_traitsILi128ELi16ELb1ELb0ELb0ELb0ELb0EN3c108BFloat16EfEEv12SSMParamsBwd,(.L_x_10928 - _Z25selective_scan_bwd_kernelI32Selective_Scan_bwd_kernel_traitsILi128ELi16ELb1ELb0ELb0ELb0ELb0EN3c108BFloat16EfEEv12SSMParamsBwd)
        .other          _Z25selective_scan_bwd_kernelI32Selective_Scan_bwd_kernel_traitsILi128ELi16ELb1ELb0ELb0ELb0ELb0EN3c108BFloat16EfEEv12SSMParamsBwd,@"STO_CUDA_ENTRY STV_DEFAULT"
_Z25selective_scan_bwd_kernelI32Selective_Scan_bwd_kernel_traitsILi128ELi16ELb1ELb0ELb0ELb0ELb0EN3c108BFloat16EfEEv12SSMParamsBwd:
.text._Z25selective_scan_bwd_kernelI32Selective_Scan_bwd_kernel_traitsILi128ELi16ELb1ELb0ELb0ELb0ELb0EN3c108BFloat16EfEEv12SSMParamsBwd:
[----:B------:R-:W-:Y:S08]  /*0000*/  LDC R1, c[0x0][0x28] ;  /* 0x00000a00ff017b82 */ /* 0x000ff00000000800 */
[----:B------:R-:W0:Y:S01]  /*0010*/  S2UR UR22, SR_CTAID.Y ;  /* 0x00000000001679c3 */ /* 0x000e220000002600 */
[----:B------:R-:W-:Y:S01]  /*0020*/  ULDC.64 UR4, c[0x0][0x2e8] ;  /* 0x0000ba0000047ab9 */ /* 0x000fe20000000a00 */
[----:B------:R-:W-:Y:S01]  /*0030*/  ULDC.64 UR6, c[0x0][0x300] ;  /* 0x0000c00000067ab9 */ /* 0x000fe20000000a00 */
[----:B------:R-:W-:-:S02]  /*0040*/  UISETP.NE.U32.AND UP0, UPT, UR4, URZ, UPT ;  /* 0x0000003f0400728c */ /* 0x000fc4000bf05070 */
[----:B------:R-:W-:Y:S02]  /*0050*/  UISETP.NE.U32.AND UP1, UPT, UR6, URZ, UPT ;  /* 0x0000003f0600728c */ /* 0x000fe4000bf25070 */
[----:B------:R-:W-:Y:S02]  /*0060*/  UISETP.NE.AND.EX UP0, UPT, UR5, URZ, UPT, UP0 ;  /* 0x0000003f0500728c */ /* 0x000fe4000bf05300 */
[----:B------:R-:W-:Y:S01]  /*0070*/  UISETP.NE.AND.EX UP1, UPT, UR7, URZ, UPT, UP1 ;  /* 0x0000003f0700728c */ /* 0x000fe2000bf25310 */
[----:B------:R-:W-:Y:S01]  /*0080*/  ULDC.64 UR28, c[0x0][0x208] ;  /* 0x00008200001c7ab9 */ /* 0x000fe20000000a00 */
[----:B------:R-:W1:Y:S02]  /*0090*/  S2UR UR49, SR_CTAID.X ;  /* 0x00000000003179c3 */ /* 0x000e640000002500 */
[----:B------:R-:W-:Y:S01]  /*00a0*/  PLOP3.LUT P0, PT, PT, PT, UP0, 0x80, 0x0 ;  /* 0x000000000000781c */ /* 0x000fe20003f0f008 */
[----:B------:R-:W-:Y:S01]  /*00b0*/  ULDC.64 UR8, c[0x0][0x310] ;  /* 0x0000c40000087ab9 */ /* 0x000fe20000000a00 */
[----:B------:R-:W-:Y:S01]  /*00c0*/  PLOP3.LUT P1, PT, PT, PT, UP1, 0x80, 0x0 ;  /* 0x000000000000781c */ /* 0x000fe20003f2f018 */
[----:B------:R-:W-:Y:S01]  /*00d0*/  ULDC.64 UR24, c[0x0][0x3f8] ;  /* 0x0000fe0000187ab9 */ /* 0x000fe20000000a00 */
[----:B------:R-:W-:Y:S01]  /*00e0*/  ULDC.64 UR18, c[0x0][0x3d8] ;  /* 0x0000f60000127ab9 */ /* 0x000fe20000000a00 */
[----:B------:R-:W-:Y:S01]  /*00f0*/  ULDC.64 UR16, c[0x0][0x290] ;  /* 0x0000a40000107ab9 */ /* 0x000fe20000000a00 */
[----:B------:R-:W-:Y:S01]  /*0100*/  ULDC UR23, c[0x0][0x224] ;  /* 0x0000890000177ab9 */ /* 0x000fe20000000800 */
[----:B------:R-:W-:Y:S01]  /*0110*/  ULDC.64 UR26, c[0x0][0x298] ;  /* 0x0000a600001a7ab9 */ /* 0x000fe20000000a00 */
[----:B------:R-:W-:Y:S01]  /*0120*/  ULDC.64 UR30, c[0x0][0x330] ;  /* 0x0000cc00001e7ab9 */ /* 0x000fe20000000a00 */
[----:B0-----:R-:W-:-:S02]  /*0130*/  USHF.R.S32.HI UR10, URZ, 0x1f, UR22 ;  /* 0x0000001f3f0a7899 */ /* 0x001fc40008011416 */
[----:B------:R-:W-:Y:S02]  /*0140*/  @UP0 ULEA UR4, UP2, UR22, UR4, 0x2 ;  /* 0x0000000416040291 */ /* 0x000fe4000f84103f */
[----:B------:R-:W-:Y:S02]  /*0150*/  @UP1 ULEA UR6, UP3, UR22, UR6, 0x2 ;  /* 0x0000000616061291 */ /* 0x000fe4000f86103f */
[----:B------:R-:W-:Y:S02]  /*0160*/  @UP0 ULEA.HI.X UR5, UR22, UR5, UR10, 0x2, UP2 ;  /* 0x0000000516050291 */ /* 0x000fe400090f140a */
[----:B------:R-:W-:Y:S01]  /*0170*/  MOV R2, UR4 ;  /* 0x0000000400027c02 */ /* 0x000fe20008000f00 */
[----:B------:R-:W-:Y:S01]  /*0180*/  @UP1 ULEA.HI.X UR7, UR22, UR7, UR10, 0x2, UP3 ;  /* 0x0000000716071291 */ /* 0x000fe200098f140a */
[----:B------:R-:W-:Y:S02]  /*0190*/  MOV R4, UR6 ;  /* 0x0000000600047c02 */ /* 0x000fe40008000f00 */
[----:B------:R-:W-:-:S03]  /*01a0*/  MOV R3, UR5 ;  /* 0x0000000500037c02 */ /* 0x000fc60008000f00 */
[----:B------:R-:W-:Y:S01]  /*01b0*/  MOV R5, UR7 ;  /* 0x0000000700057c02 */ /* 0x000fe20008000f00 */
[----:B------:R-:W-:Y:S01]  /*01c0*/  UISETP.NE.U32.AND UP0, UPT, UR8, URZ, UPT ;  /* 0x0000003f0800728c */ /* 0x000fe2000bf05070 */
[----:B------:R-:W2:Y:S01]  /*01d0*/  @P0 LDG.E R2, desc[UR28][R2.64] ;  /* 0x0000001c02020981 */ /* 0x000ea2000c1e1900 */
[----:B------:R-:W-:Y:S02]  /*01e0*/  UISETP.NE.U32.AND UP2, UPT, UR24, URZ, UPT ;  /* 0x0000003f1800728c */ /* 0x000fe4000bf45070 */
[----:B-1----:R-:W-:Y:S01]  /*01f0*/  USHF.R.S32.HI UR4, URZ, 0x1f, UR49 ;  /* 0x0000001f3f047899 */ /* 0x002fe20008011431 */
[----:B------:R-:W3:Y:S01]  /*0200*/  @P1 LDG.E R4, desc[UR28][R4.64] ;  /* 0x0000001c04041981 */ /* 0x000ee2000c1e1900 */
[----:B------:R-:W-:Y:S01]  /*0210*/  ULDC.64 UR6, c[0x0][0x280] ;  /* 0x0000a00000067ab9 */ /* 0x000fe20000000a00 */
[----:B------:R-:W-:Y:S01]  /*0220*/  UISETP.NE.AND.EX UP0, UPT, UR9, URZ, UPT, UP0 ;  /* 0x0000003f0900728c */ /* 0x000fe2000bf05300 */
[----:B------:R-:W-:Y:S01]  /*0230*/  HFMA2.MMA R75, -RZ, RZ, 0, 0 ;  /* 0x00000000ff4b7435 */ /* 0x000fe200000001ff */
[----:B------:R-:W-:Y:S01]  /*0240*/  UISETP.NE.AND.EX UP2, UPT, UR25, URZ, UPT, UP2 ;  /* 0x0000003f1900728c */ /* 0x000fe2000bf45320 */
[----:B------:R-:W-:Y:S01]  /*0250*/  MOV R73, RZ ;  /* 0x000000ff00497202 */ /* 0x000fe20000000f00 */
[----:B------:R-:W-:Y:S01]  /*0260*/  ULDC.64 UR8, c[0x0][0x328] ;  /* 0x0000ca0000087ab9 */ /* 0x000fe20000000a00 */
[----:B------:R-:W-:-:S02]  /*0270*/  UIMAD UR5, UR4, UR6, URZ ;  /* 0x00000006040572a4 */ /* 0x000fc4000f8e023f */
[----:B------:R-:W-:Y:S02]  /*0280*/  UIMAD.WIDE.U32 UR12, UR49, UR6, URZ ;  /* 0x00000006310c72a5 */ /* 0x000fe4000f8e003f */
[----:B------:R-:W-:Y:S02]  /*0290*/  UIMAD UR6, UR4, UR8, URZ ;  /* 0x00000008040672a4 */ /* 0x000fe4000f8e023f */
[----:B------:R-:W-:Y:S02]  /*02a0*/  UISETP.NE.U32.AND UP1, UPT, UR18, URZ, UPT ;  /* 0x0000003f1200728c */ /* 0x000fe4000bf25070 */
[----:B------:R-:W-:Y:S02]  /*02b0*/  UIMAD UR20, UR49, UR9, UR6 ;  /* 0x00000009311472a4 */ /* 0x000fe4000f8e0206 */
[----:B------:R-:W-:Y:S01]  /*02c0*/  UISETP.NE.AND.EX UP1, UPT, UR19, URZ, UPT, UP1 ;  /* 0x0000003f1300728c */ /* 0x000fe2000bf25310 */
[----:B------:R-:W-:Y:S01]  /*02d0*/  UMOV UR6, URZ ;  /* 0x0000003f00067c82 */ /* 0x000fe20008000000 */
[----:B------:R-:W-:-:S02]  /*02e0*/  UIMAD UR11, UR49, UR7, UR5 ;  /* 0x00000007310b72a4 */ /* 0x000fc4000f8e0205 */
[----:B------:R-:W-:Y:S02]  /*02f0*/  @UP2 ULEA UR6, UP4, UR22, UR24, 0x2 ;  /* 0x0000001816062291 */ /* 0x000fe4000f88103f */
[----:B------:R-:W-:Y:S01]  /*0300*/  UIMAD UR5, UR4, UR16, URZ ;  /* 0x00000010040572a4 */ /* 0x000fe2000f8e023f */
[----:B------:R-:W-:Y:S01]  /*0310*/  UMOV UR7, URZ ;  /* 0x0000003f00077c82 */ /* 0x000fe20008000000 */
[----:B------:R-:W-:Y:S02]  /*0320*/  @UP2 ULEA.HI.X UR7, UR22, UR25, UR10, 0x2, UP4 ;  /* 0x0000001916072291 */ /* 0x000fe4000a0f140a */
[----:B------:R-:W-:Y:S02]  /*0330*/  UIMAD.WIDE.U32 UR14, UR49, UR16, URZ ;  /* 0x00000010310e72a5 */ /* 0x000fe4000f8e003f */
[----:B------:R-:W-:Y:S01]  /*0340*/  UIMAD UR17, UR49, UR17, UR5 ;  /* 0x00000011311172a4 */ /* 0x000fe2000f8e0205 */
[----:B------:R-:W-:Y:S01]  /*0350*/  ULDC.64 UR24, c[0x0][0x288] ;  /* 0x0000a20000187ab9 */ /* 0x000fe20000000a00 */
[----:B------:R-:W-:-:S02]  /*0360*/  UIMAD.WIDE.U32 UR4, UR49, UR8, URZ ;  /* 0x00000008310472a5 */ /* 0x000fc4000f8e003f */
[----:B------:R-:W-:Y:S02]  /*0370*/  UIMAD UR16, UR10, UR24, URZ ;  /* 0x000000180a1072a4 */ /* 0x000fe4000f8e023f */
[----:B------:R-:W-:Y:S01]  /*0380*/  UIADD3 UR13, UR13, UR11, URZ ;  /* 0x0000000b0d0d7290 */ /* 0x000fe2000fffe03f */
[----:B------:R-:W-:Y:S01]  /*0390*/  UMOV UR8, URZ ;  /* 0x0000003f00087c82 */ /* 0x000fe20008000000 */
[----:B------:R-:W-:Y:S02]  /*03a0*/  UIADD3 UR15, UR15, UR17, URZ ;  /* 0x000000110f0f7290 */ /* 0x000fe4000fffe03f */
[----:B------:R-:W-:Y:S02]  /*03b0*/  @UP1 ULEA UR8, UP3, UR22, UR18, 0x2 ;  /* 0x0000001216081291 */ /* 0x000fe4000f86103f */
[----:B------:R-:W-:Y:S02]  /*03c0*/  UIMAD UR18, UR22, UR25, UR16 ;  /* 0x00000019161272a4 */ /* 0x000fe4000f8e0210 */
[----:B------:R-:W-:-:S02]  /*03d0*/  UIMAD.WIDE.U32 UR12, UR22, UR24, UR12 ;  /* 0x00000018160c72a5 */ /* 0x000fc4000f8e000c */
[----:B------:R-:W-:Y:S02]  /*03e0*/  ULEA UR16, UR23, 0xfffff800, 0xb ;  /* 0xfffff80017107891 */ /* 0x000fe4000f8e583f */
[----:B------:R-:W-:Y:S02]  /*03f0*/  UIMAD UR11, UR10, UR26, URZ ;  /* 0x0000001a0a0b72a4 */ /* 0x000fe4000f8e023f */
[----:B------:R-:W-:Y:S01]  /*0400*/  UIMAD.WIDE.U32 UR14, UR22, UR26, UR14 ;  /* 0x0000001a160e72a5 */ /* 0x000fe2000f8e000e */
[----:B------:R-:W-:Y:S01]  /*0410*/  UMOV UR9, URZ ;  /* 0x0000003f00097c82 */ /* 0x000fe20008000000 */
[----:B------:R-:W-:Y:S02]  /*0420*/  @UP1 ULEA.HI.X UR9, UR22, UR19, UR10, 0x2, UP3 ;  /* 0x0000001316091291 */ /* 0x000fe400098f140a */
[----:B------:R-:W-:Y:S02]  /*0430*/  USHF.R.S32.HI UR17, URZ, 0x1f, UR16 ;  /* 0x0000001f3f117899 */ /* 0x000fe40008011410 */
[----:B------:R-:W-:-:S02]  /*0440*/  UIADD3 UR25, UP1, UR16, UR12, URZ ;  /* 0x0000000c10197290 */ /* 0x000fc4000ff3e03f */
[----:B------:R-:W-:Y:S02]  /*0450*/  UIMAD UR19, UR22, UR27, UR11 ;  /* 0x0000001b161372a4 */ /* 0x000fe4000f8e020b */
[----:B------:R-:W-:Y:S02]  /*0460*/  UIADD3 UR14, UP2, UR16, UR14, URZ ;  /* 0x0000000e100e7290 */ /* 0x000fe4000ff5e03f */
[----:B------:R-:W-:Y:S01]  /*0470*/  UIMAD UR21, UR10, UR30, URZ ;  /* 0x0000001e0a1572a4 */ /* 0x000fe2000f8e023f */
[----:B------:R-:W-:Y:S02]  /*0480*/  ULDC.64 UR26, c[0x0][0x2f0] ;  /* 0x0000bc00001a7ab9 */ /* 0x000fe40000000a00 */
[----:B------:R-:W-:Y:S01]  /*0490*/  ULDC.64 UR10, c[0x0][0x2f8] ;  /* 0x0000be00000a7ab9 */ /* 0x000fe20000000a00 */
[----:B------:R-:W-:Y:S02]  /*04a0*/  UIADD3.X UR18, UR17, UR13, UR18, UP1, !UPT ;  /* 0x0000000d11127290 */ /* 0x000fe40008ffe412 */
[----:B------:R-:W-:-:S02]  /*04b0*/  UIADD3 UR5, UR5, UR20, URZ ;  /* 0x0000001405057290 */ /* 0x000fc4000fffe03f */
[----:B------:R-:W-:Y:S02]  /*04c0*/  UIADD3.X UR15, UR17, UR15, UR19, UP2, !UPT ;  /* 0x0000000f110f7290 */ /* 0x000fe400097fe413 */
[----:B------:R-:W-:Y:S02]  /*04d0*/  ULEA UR24, UP1, UR25, UR26, 0x1 ;  /* 0x0000001a19187291 */ /* 0x000fe4000f82083f */
[----:B------:R-:W-:Y:S02]  /*04e0*/  ULEA UR26, UP2, UR14, UR10, 0x1 ;  /* 0x0000000a0e1a7291 */ /* 0x000fe4000f84083f */
[----:B------:R-:W-:Y:S01]  /*04f0*/  UIMAD.WIDE.U32 UR12, UR22, UR30, UR4 ;  /* 0x0000001e160c72a5 */ /* 0x000fe2000f8e0004 */
[----:B------:R-:W-:Y:S01]  /*0500*/  @UP0 ULDC UR10, c[0x0][0x214] ;  /* 0x00008500000a0ab9 */ /* 0x000fe20000000800 */
[----:B------:R-:W-:Y:S02]  /*0510*/  ULEA.HI.X UR25, UR25, UR27, UR18, 0x1, UP1 ;  /* 0x0000001b19197291 */ /* 0x000fe400088f0c12 */
[----:B------:R-:W-:-:S02]  /*0520*/  @UP0 UIMAD UR10, UR49, UR10, UR22 ;  /* 0x0000000a310a02a4 */ /* 0x000fc4000f8e0216 */
[----:B------:R-:W-:Y:S02]  /*0530*/  UISETP.GE.AND UP1, UPT, UR23, 0x1, UPT ;  /* 0x000000011700788c */ /* 0x000fe4000bf26270 */
[----:B------:R-:W-:Y:S02]  /*0540*/  @UP0 UIMAD UR10, UR10, UR23, URZ ;  /* 0x000000170a0a02a4 */ /* 0x000fe4000f8e023f */
[----:B------:R-:W-:Y:S01]  /*0550*/  ULEA.HI.X UR14, UR14, UR11, UR15, 0x1, UP2 ;  /* 0x0000000b0e0e7291 */ /* 0x000fe200090f0c0f */
[----:B------:R-:W-:Y:S01]  /*0560*/  UMOV UR4, URZ ;  /* 0x0000003f00047c82 */ /* 0x000fe20008000000 */
[----:B------:R-:W-:Y:S02]  /*0570*/  UIADD3 UR16, UP2, UR16, UR12, URZ ;  /* 0x0000000c10107290 */ /* 0x000fe4000ff5e03f */
[----:B------:R-:W-:Y:S01]  /*0580*/  UIMAD UR21, UR22, UR31, UR21 ;  /* 0x0000001f161572a4 */ /* 0x000fe2000f8e0215 */
[----:B------:R-:W-:Y:S01]  /*0590*/  @UP0 ULDC UR12, c[0x0][0x21c] ;  /* 0x00008700000c0ab9 */ /* 0x000fe20000000800 */
[----:B------:R-:W-:Y:S01]  /*05a0*/  ULDC.64 UR18, c[0x0][0x3b8] ;  /* 0x0000ee0000127ab9 */ /* 0x000fe20000000a00 */
[----:B------:R-:W-:-:S02]  /*05b0*/  @UP0 UIMAD UR12, UR10, UR12, URZ ;  /* 0x0000000c0a0c02a4 */ /* 0x000fc4000f8e023f */
[----:B------:R-:W-:Y:S01]  /*05c0*/  UIADD3.X UR23, UR17, UR13, UR21, UP2, !UPT ;  /* 0x0000000d11177290 */ /* 0x000fe200097fe415 */
[----:B------:R-:W-:Y:S01]  /*05d0*/  @UP0 ULDC.64 UR10, c[0x0][0x310] ;  /* 0x0000c400000a0ab9 */ /* 0x000fe20000000a00 */
[----:B------:R-:W-:Y:S02]  /*05e0*/  ULEA UR27, UP2, UR16, UR18, 0x1 ;  /* 0x00000012101b7291 */ /* 0x000fe4000f84083f */
[----:B------:R-:W-:Y:S01]  /*05f0*/  @UP0 UIMAD.WIDE UR10, UR12, 0x8, UR10 ;  /* 0x000000080c0a08a5 */ /* 0x000fe2000f8e020a */
[----:B------:R-:W-:Y:S01]  /*0600*/  UMOV UR5, URZ ;  /* 0x0000003f00057c82 */ /* 0x000fe20008000000 */
[----:B------:R-:W-:Y:S01]  /*0610*/  ULEA.HI.X UR23, UR16, UR19, UR23, 0x1, UP2 ;  /* 0x0000001310177291 */ /* 0x000fe200090f0c17 */
[----:B------:R-:W-:Y:S01]  /*0620*/  UMOV UR12, UR6 ;  /* 0x00000006000c7c82 */ /* 0x000fe20008000000 */
[----:B------:R-:W-:-:S03]  /*0630*/  UMOV UR13, UR7 ;  /* 0x00000007000d7c82 */ /* 0x000fc60008000000 */
[----:B------:R-:W-:Y:S01]  /*0640*/  @!UP0 UMOV UR10, URZ ;  /* 0x0000003f000a8c82 */ /* 0x000fe20008000000 */
[----:B------:R-:W-:Y:S01]  /*0650*/  @!UP0 UMOV UR11, URZ ;  /* 0x0000003f000b8c82 */ /* 0x000fe20008000000 */
[----:B--2---:R-:W-:Y:S02]  /*0660*/  @P0 R2UR UR4, R2 ;  /* 0x00000000020402ca */ /* 0x004fe400000e0000 */
[----:B------:R-:W-:Y:S02]  /*0670*/  PLOP3.LUT P0, PT, PT, PT, UP1, 0x80, 0x0 ;  /* 0x000000000000781c */ /* 0x000fe40003f0f018 */
[----:B---3--:R-:W-:-:S11]  /*0680*/  @P1 R2UR UR5, R4 ;  /* 0x00000000040512ca */ /* 0x008fd600000e0000 */
[----:B------:R-:W-:Y:S05]  /*0690*/  @!P0 BRA `(.L_x_1751) ;  /* 0x00000038008c8947 */ /* 0x000fea0003800000 */
[----:B------:R-:W0:Y:S01]  /*06a0*/  S2R R71, SR_TID.X ;  /* 0x0000000000477919 */ /* 0x000e220000002100 */
[----:B------:R-:W1:Y:S01]  /*06b0*/  S2UR UR7, SR_CgaCtaId ;  /* 0x00000000000779c3 */ /* 0x000e620000008800 */
[----:B------:R-:W-:Y:S01]  /*06c0*/  UMOV UR6, 0x400 ;  /* 0x0000040000067882 */ /* 0x000fe20000000000 */
[----:B------:R-:W-:Y:S01]  /*06d0*/  MOV R73, RZ ;  /* 0x000000ff00497202 */ /* 0x000fe20000000f00 */
[----:B------:R-:W2:Y:S01]  /*06e0*/  S2R R69, SR_LANEID ;  /* 0x0000000000457919 */ /* 0x000ea20000000000 */
[----:B------:R-:W-:Y:S01]  /*06f0*/  MOV R75, RZ ;  /* 0x000000ff004b7202 */ /* 0x000fe20000000f00 */
[----:B------:R-:W-:Y:S01]  /*0700*/  ULDC UR44, c[0x0][0x224] ;  /* 0x00008900002c7ab9 */ /* 0x000fe20000000800 */
[----:B-1----:R-:W-:-:S03]  /*0710*/  ULEA UR6, UR7, UR6, 0x18 ;  /* 0x0000000607067291 */ /* 0x002fc6000f8ec03f */
[----:B------:R-:W-:-:S03]  /*0720*/  UMOV UR7, UR14 ;  /* 0x0000000e00077c82 */ /* 0x000fc60008000000 */
[----:B------:R-:W-:Y:S02]  /*0730*/  MOV R68, UR6 ;  /* 0x0000000600447c02 */ /* 0x000fe40008000f00 */
[----:B0-----:R-:W-:-:S04]  /*0740*/  SHF.R.S32.HI R0, RZ, 0x1f, R71 ;  /* 0x0000001fff007819 */ /* 0x001fc80000011447 */
[----:B------:R-:W-:-:S04]  /*0750*/  LEA.HI R0, R0, R71, RZ, 0x5 ;  /* 0x0000004700007211 */ /* 0x000fc800078f28ff */
[----:B------:R-:W-:-:S04]  /*0760*/  SHF.R.S32.HI R67, RZ, 0x5, R0 ;  /* 0x00000005ff437819 */ /* 0x000fc80000011400 */
[----:B--2---:R-:W-:-:S07]  /*0770*/  LEA R67, R67, R68, 0x3 ;  /* 0x0000004443437211 */ /* 0x004fce00078e18ff */
.L_x_1765:
[----:B------:R-:W-:Y:S01]  /*0780*/  BAR.SYNC.DEFER_BLOCKING 0x0 ;  /* 0x0000000000007b1d */ /* 0x000fe20000010000 */
[----:B------:R-:W-:Y:S02]  /*0790*/  SHF.L.U32 R0, R71, 0x1, RZ ;  /* 0x0000000147007819 */ /* 0x000fe400000006ff */
[----:B--2---:R-:W-:Y:S02]  /*07a0*/  MOV R2, UR24 ;  /* 0x0000001800027c02 */ /* 0x004fe40008000f00 */
[----:B------:R-:W-:Y:S02]  /*07b0*/  LOP3.LUT R0, R0, 0xffffffc0, RZ, 0xc0, !PT ;  /* 0xffffffc000007812 */ /* 0x000fe400078ec0ff */
[----:B------:R-:W-:Y:S02]  /*07c0*/  MOV R3, UR25 ;  /* 0x0000001900037c02 */ /* 0x000fe40008000f00 */
[----:B------:R-:W-:-:S05]  /*07d0*/  LOP3.LUT R7, R0, 0x1f, R71, 0xf8, !PT ;  /* 0x0000001f00077812 */ /* 0x000fca00078ef847 */
[----:B------:R-:W-:-:S05]  /*07e0*/  IMAD.WIDE R2, R7, 0x10, R2 ;  /* 0x0000001007027825 */ /* 0x000fca00078e0202 */
[----:B------:R-:W2:Y:S04]  /*07f0*/  LDG.E.128 R8, desc[UR28][R2.64] ;  /* 0x0000001c02087981 */ /* 0x000ea8000c1e1d00 */
[----:B------:R-:W3:Y:S01]  /*0800*/  LDG.E.128 R12, desc[UR28][R2.64+0x200] ;  /* 0x0002001c020c7981 */ /* 0x000ee2000c1e1d00 */
[-C--:B------:R-:W-:Y:S02]  /*0810*/  IADD3 R0, R0, R69.reuse, RZ ;  /* 0x0000004500007210 */ /* 0x080fe40007ffe0ff */
[----:B------:R-:W-:Y:S02]  /*0820*/  MOV R4, UR26 ;  /* 0x0000001a00047c02 */ /* 0x000fe40008000f00 */
[C---:B------:R-:W-:Y:S02]  /*0830*/  IADD3 R17, R0.reuse, R69, RZ ;  /* 0x0000004500117210 */ /* 0x040fe40007ffe0ff */
[----:B------:R-:W-:-:S02]  /*0840*/  LEA R66, R0, R68, 0x4 ;  /* 0x0000004400427211 */ /* 0x000fc400078e20ff */
[----:B------:R-:W-:Y:S01]  /*0850*/  LEA R17, R17, R68, 0x4 ;  /* 0x0000004411117211 */ /* 0x000fe200078e20ff */
[----:B0-----:R-:W0:Y:S01]  /*0860*/  LDC R0, c[0x0][0x21c] ;  /* 0x00008700ff007b82 */ /* 0x001e220000000800 */
[----:B------:R-:W-:-:S03]  /*0870*/  MOV R5, UR7 ;  /* 0x0000000700057c02 */ /* 0x000fc60008000f00 */
[----:B------:R-:W-:Y:S01]  /*0880*/  IMAD.WIDE R4, R7, 0x10, R4 ;  /* 0x0000001007047825 */ /* 0x000fe200078e0204 */
[----:B-12---:R1:W-:Y:S04]  /*0890*/  STS.128 [R66], R8 ;  /* 0x0000000842007388 */ /* 0x0063e80000000c00 */
[----:B---3--:R-:W-:Y:S01]  /*08a0*/  STS.128 [R66+0x200], R12 ;  /* 0x0002000c42007388 */ /* 0x008fe20000000c00 */
[----:B------:R-:W-:-:S03]  /*08b0*/  NOP ;  /* 0x0000000000007918 */ /* 0x000fc60000000000 */
[----:B------:R-:W2:Y:S04]  /*08c0*/  LDS.128 R52, [R17] ;  /* 0x0000000011347984 */ /* 0x000ea80000000c00 */
[----:B------:R-:W3:Y:S01]  /*08d0*/  LDS.128 R48, [R17+0x10] ;  /* 0x0000100011307984 */ /* 0x000ee20000000c00 */
[----:B------:R-:W-:Y:S06]  /*08e0*/  BAR.SYNC.DEFER_BLOCKING 0x0 ;  /* 0x0000000000007b1d */ /* 0x000fec0000010000 */
[----:B------:R-:W4:Y:S04]  /*08f0*/  LDG.E.128 R20, desc[UR28][R4.64] ;  /* 0x0000001c04147981 */ /* 0x000f28000c1e1d00 */
[----:B------:R-:W5:Y:S01]  /*0900*/  LDG.E.128 R24, desc[UR28][R4.64+0x200] ;  /* 0x0002001c04187981 */ /* 0x000f62000c1e1d00 */
[----:B------:R-:W-:-:S02]  /*0910*/  MOV R2, UR27 ;  /* 0x0000001b00027c02 */ /* 0x000fc40008000f00 */
[----:B------:R-:W-:-:S03]  /*0920*/  MOV R3, UR23 ;  /* 0x0000001700037c02 */ /* 0x000fc60008000f00 */
[----:B------:R-:W-:Y:S01]  /*0930*/  IMAD.WIDE R2, R7, 0x10, R2 ;  /* 0x0000001007027825 */ /* 0x000fe200078e0202 */
[----:B----4-:R-:W-:Y:S04]  /*0940*/  STS.128 [R66], R20 ;  /* 0x0000001442007388 */ /* 0x010fe80000000c00 */
[----:B-----5:R4:W-:Y:S01]  /*0950*/  STS.128 [R66+0x200], R24 ;  /* 0x0002001842007388 */ /* 0x0209e20000000c00 */
[----:B------:R-:W-:-:S03]  /*0960*/  NOP ;  /* 0x0000000000007918 */ /* 0x000fc60000000000 */
[----:B------:R-:W-:Y:S04]  /*0970*/  LDS.128 R44, [R17] ;  /* 0x00000000112c7984 */ /* 0x000fe80000000c00 */
[----:B------:R-:W-:Y:S01]  /*0980*/  LDS.128 R40, [R17+0x10] ;  /* 0x0000100011287984 */ /* 0x000fe20000000c00 */
[----:B------:R-:W-:Y:S06]  /*0990*/  BAR.SYNC.DEFER_BLOCKING 0x0 ;  /* 0x0000000000007b1d */ /* 0x000fec0000010000 */
[----:B-1----:R-:W5:Y:S04]  /*09a0*/  LDG.E.128 R8, desc[UR28][R2.64] ;  /* 0x0000001c02087981 */ /* 0x002f68000c1e1d00 */
[----:B------:R1:W5:Y:S01]  /*09b0*/  LDG.E.128 R4, desc[UR28][R2.64+0x200] ;  /* 0x0002001c02047981 */ /* 0x000362000c1e1d00 */
[----:B0-----:R-:W-:-:S02]  /*09c0*/  ISETP.GE.AND P0, PT, R0, 0x1, PT ;  /* 0x000000010000780c */ /* 0x001fc40003f06270 */
[----:B------:R-:W-:Y:S02]  /*09d0*/  CS2R R38, SRZ ;  /* 0x0000000000267805 */ /* 0x000fe4000001ff00 */
[C---:B--2---:R-:W-:Y:S02]  /*09e0*/  PRMT R28, R52.reuse, 0x7632, R28 ;  /* 0x00007632341c7816 */ /* 0x044fe4000000001c */
[----:B------:R-:W-:Y:S02]  /*09f0*/  CS2R R36, SRZ ;  /* 0x0000000000247805 */ /* 0x000fe4000001ff00 */
[----:B------:R-:W-:Y:S02]  /*0a00*/  SHF.L.U32 R97, R52, 0x10, RZ ;  /* 0x0000001034617819 */ /* 0x000fe400000006ff */
[----:B------:R-:W-:Y:S02]  /*0a10*/  CS2R R34, SRZ ;  /* 0x0000000000227805 */ /* 0x000fe4000001ff00 */
[----:B------:R-:W-:-:S02]  /*0a20*/  SHF.L.U32 R76, R28, 0x10, RZ ;  /* 0x000000101c4c7819 */ /* 0x000fc400000006ff */
[----:B------:R-:W-:Y:S02]  /*0a30*/  CS2R R32, SRZ ;  /* 0x0000000000207805 */ /* 0x000fe4000001ff00 */
[C---:B------:R-:W-:Y:S02]  /*0a40*/  SHF.L.U32 R72, R53.reuse, 0x10, RZ ;  /* 0x0000001035487819 */ /* 0x040fe400000006ff */
[----:B------:R-:W-:Y:S02]  /*0a50*/  CS2R R30, SRZ ;  /* 0x00000000001e7805 */ /* 0x000fe4000001ff00 */
[----:B-1----:R-:W-:Y:S02]  /*0a60*/  PRMT R3, R53, 0x7632, R3 ;  /* 0x0000763235037816 */ /* 0x002fe40000000003 */
[----:B----4-:R-:W-:Y:S02]  /*0a70*/  CS2R R26, SRZ ;  /* 0x00000000001a7805 */ /* 0x010fe4000001ff00 */
[----:B------:R-:W-:-:S02]  /*0a80*/  SHF.L.U32 R93, R54, 0x10, RZ ;  /* 0x00000010365d7819 */ /* 0x000fc400000006ff */
[----:B------:R-:W-:Y:S02]  /*0a90*/  SHF.L.U32 R87, R3, 0x10, RZ ;  /* 0x0000001003577819 */ /* 0x000fe400000006ff */
[----:B------:R-:W-:Y:S02]  /*0aa0*/  SHF.L.U32 R74, R55, 0x10, RZ ;  /* 0x00000010374a7819 */ /* 0x000fe400000006ff */
[----:B---3--:R-:W-:Y:S02]  /*0ab0*/  SHF.L.U32 R83, R48, 0x10, RZ ;  /* 0x0000001030537819 */ /* 0x008fe400000006ff */
[----:B------:R-:W-:Y:S02]  /*0ac0*/  SHF.L.U32 R78, R49, 0x10, RZ ;  /* 0x00000010314e7819 */ /* 0x000fe400000006ff */
[----:B------:R-:W-:Y:S02]  /*0ad0*/  SHF.L.U32 R79, R50, 0x10, RZ ;  /* 0x00000010324f7819 */ /* 0x000fe400000006ff */
[----:B------:R-:W-:-:S02]  /*0ae0*/  SHF.L.U32 R86, R51, 0x10, RZ ;  /* 0x0000001033567819 */ /* 0x000fc400000006ff */
[----:B------:R-:W-:Y:S01]  /*0af0*/  MOV R29, RZ ;  /* 0x000000ff001d7202 */ /* 0x000fe20000000f00 */
[----:B-----5:R-:W-:Y:S04]  /*0b00*/  STS.128 [R66], R8 ;  /* 0x0000000842007388 */ /* 0x020fe80000000c00 */
[----:B------:R0:W-:Y:S01]  /*0b10*/  STS.128 [R66+0x200], R4 ;  /* 0x0002000442007388 */ /* 0x0001e20000000c00 */
[----:B------:R-:W-:-:S03]  /*0b20*/  NOP ;  /* 0x0000000000007918 */ /* 0x000fc60000000000 */
[----:B------:R-:W1:Y:S04]  /*0b30*/  LDS.128 R60, [R17] ;  /* 0x00000000113c7984 */ /* 0x000e680000000c00 */
[----:B------:R-:W2:Y:S01]  /*0b40*/  LDS.128 R56, [R17+0x10] ;  /* 0x0000100011387984 */ /* 0x000ea20000000c00 */
[----:B0-----:R-:W-:Y:S02]  /*0b50*/  PRMT R4, R54, 0x7632, R4 ;  /* 0x0000763236047816 */ /* 0x001fe40000000004 */
[----:B------:R-:W-:Y:S02]  /*0b60*/  PRMT R5, R55, 0x7632, R5 ;  /* 0x0000763237057816 */ /* 0x000fe40000000005 */
[----:B------:R-:W-:Y:S02]  /*0b70*/  SHF.L.U32 R89, R4, 0x10, RZ ;  /* 0x0000001004597819 */ /* 0x000fe400000006ff */
[----:B------:R-:W-:-:S02]  /*0b80*/  SHF.L.U32 R91, R5, 0x10, RZ ;  /* 0x00000010055b7819 */ /* 0x000fc400000006ff */
[----:B------:R-:W-:Y:S02]  /*0b90*/  PRMT R6, R48, 0x7632, R6 ;  /* 0x0000763230067816 */ /* 0x000fe40000000006 */
[----:B------:R-:W-:Y:S02]  /*0ba0*/  PRMT R4, R49, 0x7632, R4 ;  /* 0x0000763231047816 */ /* 0x000fe40000000004 */
[----:B------:R-:W-:Y:S02]  /*0bb0*/  SHF.L.U32 R107, R6, 0x10, RZ ;  /* 0x00000010066b7819 */ /* 0x000fe400000006ff */
[----:B------:R-:W-:Y:S02]  /*0bc0*/  SHF.L.U32 R109, R4, 0x10, RZ ;  /* 0x00000010046d7819 */ /* 0x000fe400000006ff */
[----:B------:R-:W-:Y:S02]  /*0bd0*/  PRMT R7, R50, 0x7632, R7 ;  /* 0x0000763232077816 */ /* 0x000fe40000000007 */
[----:B------:R-:W-:-:S02]  /*0be0*/  PRMT R5, R51, 0x7632, R5 ;  /* 0x0000763233057816 */ /* 0x000fc40000000005 */
[----:B------:R-:W-:Y:S02]  /*0bf0*/  SHF.L.U32 R111, R7, 0x10, RZ ;  /* 0x00000010076f7819 */ /* 0x000fe400000006ff */
[----:B------:R-:W-:Y:S02]  /*0c00*/  SHF.L.U32 R113, R5, 0x10, RZ ;  /* 0x0000001005717819 */ /* 0x000fe400000006ff */
[C---:B-1----:R-:W-:Y:S02]  /*0c10*/  PRMT R25, R60.reuse, 0x7632, R25 ;  /* 0x000076323c197816 */ /* 0x042fe40000000019 */
[----:B------:R-:W-:Y:S02]  /*0c20*/  SHF.L.U32 R0, R60, 0x10, RZ ;  /* 0x000000103c007819 */ /* 0x000fe400000006ff */
[----:B------:R-:W-:Y:S02]  /*0c30*/  SHF.L.U32 R25, R25, 0x10, RZ ;  /* 0x0000001019197819 */ /* 0x000fe400000006ff */
[C---:B------:R-:W-:Y:S01]  /*0c40*/  PRMT R24, R61.reuse, 0x7632, R24 ;  /* 0x000076323d187816 */ /* 0x040fe20000000018 */
[C---:B------:R-:W-:Y:S01]  /*0c50*/  FFMA.FTZ R2, R0.reuse, R97, R75 ;  /* 0x0000006100027223 */ /* 0x040fe2000001004b */
[----:B------:R-:W-:Y:S01]  /*0c60*/  SHF.L.U32 R65, R61, 0x10, RZ ;  /* 0x000000103d417819 */ /* 0x000fe200000006ff */
[----:B------:R-:W-:Y:S01]  /*0c70*/  FMUL.FTZ R20, R0, UR4 ;  /* 0x0000000400147c20 */ /* 0x000fe20008410000 */
[----:B------:R-:W-:Y:S01]  /*0c80*/  SHF.L.U32 R24, R24, 0x10, RZ ;  /* 0x0000001018187819 */ /* 0x000fe200000006ff */
[----:B------:R-:W-:Y:S01]  /*0c90*/  FFMA.FTZ R2, R25, R76, R2 ;  /* 0x0000004c19027223 */ /* 0x000fe20000010002 */
[C---:B------:R-:W-:Y:S01]  /*0ca0*/  PRMT R23, R62.reuse, 0x7632, R23 ;  /* 0x000076323e177816 */ /* 0x040fe20000000017 */
[C---:B------:R-:W-:Y:S01]  /*0cb0*/  FMUL.FTZ R19, R65.reuse, UR4 ;  /* 0x0000000441137c20 */ /* 0x040fe20008410000 */
[----:B------:R-:W-:Y:S01]  /*0cc0*/  SHF.L.U32 R64, R62, 0x10, RZ ;  /* 0x000000103e407819 */ /* 0x000fe200000006ff */
[----:B------:R-:W-:Y:S01]  /*0cd0*/  FFMA.FTZ R3, R65, R72, R2 ;  /* 0x0000004841037223 */ /* 0x000fe20000010002 */
[----:B------:R-:W-:Y:S01]  /*0ce0*/  SHF.L.U32 R23, R23, 0x10, RZ ;  /* 0x0000001017177819 */ /* 0x000fe200000006ff */
[----:B------:R-:W-:Y:S01]  /*0cf0*/  FMUL.FTZ R9, R25, UR4 ;  /* 0x0000000419097c20 */ /* 0x000fe20008410000 */
[C---:B------:R-:W-:Y:S01]  /*0d00*/  PRMT R22, R63.reuse, 0x7632, R22 ;  /* 0x000076323f167816 */ /* 0x040fe20000000016 */
[----:B------:R-:W-:Y:S01]  /*0d10*/  FFMA.FTZ R3, R24, R87, R3 ;  /* 0x0000005718037223 */ /* 0x000fe20000010003 */
[----:B------:R-:W-:Y:S01]  /*0d20*/  SHF.L.U32 R63, R63, 0x10, RZ ;  /* 0x000000103f3f7819 */ /* 0x000fe200000006ff */
[----:B------:R-:W-:Y:S01]  /*0d30*/  FMUL.FTZ R18, R64, UR4 ;  /* 0x0000000440127c20 */ /* 0x000fe20008410000 */
[----:B------:R-:W-:Y:S01]  /*0d40*/  SHF.L.U32 R22, R22, 0x10, RZ ;  /* 0x0000001016167819 */ /* 0x000fe200000006ff */
[----:B------:R-:W-:Y:S01]  /*0d50*/  FFMA.FTZ R2, R64, R93, R3 ;  /* 0x0000005d40027223 */ /* 0x000fe20000010003 */
[C---:B--2---:R-:W-:Y:S01]  /*0d60*/  PRMT R21, R56.reuse, 0x7632, R21 ;  /* 0x0000763238157816 */ /* 0x044fe20000000015 */
[----:B------:R-:W-:Y:S01]  /*0d70*/  FMUL.FTZ R17, R63, UR4 ;  /* 0x000000043f117c20 */ /* 0x000fe20008410000 */
[----:B------:R-:W-:Y:S01]  /*0d80*/  SHF.L.U32 R62, R56, 0x10, RZ ;  /* 0x00000010383e7819 */ /* 0x000fe200000006ff */
[----:B------:R-:W-:Y:S01]  /*0d90*/  FFMA.FTZ R2, R23, R89, R2 ;  /* 0x0000005917027223 */ /* 0x000fe20000010002 */
[----:B------:R-:W-:Y:S01]  /*0da0*/  SHF.L.U32 R21, R21, 0x10, RZ ;  /* 0x0000001015157819 */ /* 0x000fe200000006ff */
[----:B------:R-:W-:Y:S01]  /*0db0*/  FMUL.FTZ R8, R24, UR4 ;  /* 0x0000000418087c20 */ /* 0x000fe20008410000 */
[----:B------:R-:W-:Y:S01]  /*0dc0*/  PRMT R16, R57, 0x7632, R16 ;  /* 0x0000763239107816 */ /* 0x000fe20000000010 */
[----:B------:R-:W-:Y:S01]  /*0dd0*/  FFMA.FTZ R3, R63, R74, R2 ;  /* 0x0000004a3f037223 */ /* 0x000fe20000010002 */
[----:B------:R-:W-:-:S02]  /*0de0*/  SHF.L.U32 R61, R57, 0x10, RZ ;  /* 0x00000010393d7819 */ /* 0x000fc400000006ff */
[----:B------:R-:W-:Y:S02]  /*0df0*/  CS2R R56, SRZ ;  /* 0x0000000000387805 */ /* 0x000fe4000001ff00 */
[----:B------:R-:W-:Y:S01]  /*0e00*/  SHF.L.U32 R16, R16, 0x10, RZ ;  /* 0x0000001010107819 */ /* 0x000fe200000006ff */
[----:B------:R-:W-:Y:S01]  /*0e10*/  FFMA.FTZ R3, R22, R91, R3 ;  /* 0x0000005b16037223 */ /* 0x000fe20000010003 */
[----:B------:R-:W-:Y:S01]  /*0e20*/  PRMT R15, R58, 0x7632, R15 ;  /* 0x000076323a0f7816 */ /* 0x000fe2000000000f */
[----:B------:R-:W-:Y:S01]  /*0e30*/  FMUL.FTZ R12, R62, UR4 ;  /* 0x000000043e0c7c20 */ /* 0x000fe20008410000 */
[----:B------:R-:W-:Y:S01]  /*0e40*/  SHF.L.U32 R60, R58, 0x10, RZ ;  /* 0x000000103a3c7819 */ /* 0x000fe200000006ff */
[----:B------:R-:W-:Y:S01]  /*0e50*/  FFMA.FTZ R2, R62, R83, R3 ;  /* 0x000000533e027223 */ /* 0x000fe20000010003 */
[----:B------:R-:W-:Y:S01]  /*0e60*/  SHF.L.U32 R15, R15, 0x10, RZ ;  /* 0x000000100f0f7819 */ /* 0x000fe200000006ff */
[----:B------:R-:W-:Y:S01]  /*0e70*/  HFMA2.MMA R58, -RZ, RZ, 0, 0 ;  /* 0x00000000ff3a7435 */ /* 0x000fe200000001ff */
[----:B------:R-:W-:Y:S01]  /*0e80*/  PRMT R14, R59, 0x7632, R14 ;  /* 0x000076323b0e7816 */ /* 0x000fe2000000000e */
[----:B------:R-:W-:Y:S01]  /*0e90*/  FFMA.FTZ R2, R21, R107, R2 ;  /* 0x0000006b15027223 */ /* 0x000fe20000010002 */
[----:B------:R-:W-:Y:S01]  /*0ea0*/  SHF.L.U32 R59, R59, 0x10, RZ ;  /* 0x000000103b3b7819 */ /* 0x000fe200000006ff */
[C---:B------:R-:W-:Y:S01]  /*0eb0*/  FMUL.FTZ R13, R61.reuse, UR4 ;  /* 0x000000043d0d7c20 */ /* 0x040fe20008410000 */
[----:B------:R-:W-:Y:S01]  /*0ec0*/  SHF.L.U32 R14, R14, 0x10, RZ ;  /* 0x000000100e0e7819 */ /* 0x000fe200000006ff */
        /* <DEDUP_REMOVED lines=9> */
[----:B------:R-:W-:-:S03]  /*0f60*/  FMUL.FTZ R3, R15, UR4 ;  /* 0x000000040f037c20 */ /* 0x000fc60008410000 */
[----:B------:R-:W-:-:S04]  /*0f70*/  FFMA.FTZ R2, R15, R111, R2 ;  /* 0x0000006f0f027223 */ /* 0x000fc80000010002 */
[----:B------:R-:W-:Y:S01]  /*0f80*/  FFMA.FTZ R75, R59, R86, R2 ;  /* 0x000000563b4b7223 */ /* 0x000fe20000010002 */
[----:B------:R-:W-:-:S03]  /*0f90*/  FMUL.FTZ R2, R14, UR4 ;  /* 0x000000040e027c20 */ /* 0x000fc60008410000 */
[----:B------:R-:W-:Y:S01]  /*0fa0*/  FFMA.FTZ R75, R14, R113, R75 ;  /* 0x000000710e4b7223 */ /* 0x000fe2000001004b */
[----:B------:R-:W-:Y:S06]  /*0fb0*/  BAR.SYNC.DEFER_BLOCKING 0x0 ;  /* 0x0000000000007b1d */ /* 0x000fec0000010000 */
[----:B------:R-:W-:Y:S05]  /*0fc0*/  @!P0 BRA `(.L_x_1752) ;  /* 0x0000002800b08947 */ /* 0x000fea0003800000 */
[C---:B------:R-:W-:Y:S01]  /*0fd0*/  PRMT R70, R44.reuse, 0x7632, R70 ;  /* 0x000076322c467816 */ /* 0x040fe20000000046 */
[----:B------:R-:W-:Y:S01]  /*0fe0*/  USHF.R.S32.HI UR17, URZ, 0x1f, UR22 ;  /* 0x0000001f3f117899 */ /* 0x000fe20008011416 */
[----:B------:R-:W-:Y:S01]  /*0ff0*/  SHF.L.U32 R106, R44, 0x10, RZ ;  /* 0x000000102c6a7819 */ /* 0x000fe200000006ff */
[----:B------:R-:W-:Y:S01]  /*1000*/  ULDC.64 UR14, c[0x0][0x230] ;  /* 0x00008c00000e7ab9 */ /* 0x000fe20000000a00 */
[C---:B------:R-:W-:Y:S01]  /*1010*/  PRMT R44, R45.reuse, 0x7632, R44 ;  /* 0x000076322d2c7816 */ /* 0x040fe2000000002c */
[----:B------:R-:W-:Y:S01]  /*1020*/  ULDC.64 UR18, c[0x0][0x248] ;  /* 0x0000920000127ab9 */ /* 0x000fe20000000a00 */
[----:B------:R-:W-:Y:S01]  /*1030*/  SHF.L.U32 R105, R45, 0x10, RZ ;  /* 0x000000102d697819 */ /* 0x000fe200000006ff */
[----:B------:R-:W-:Y:S01]  /*1040*/  UIMAD UR6, UR17, UR14, URZ ;  /* 0x0000000e110672a4 */ /* 0x000fe2000f8e023f */
[C---:B------:R-:W-:Y:S01]  /*1050*/  PRMT R45, R46.reuse, 0x7632, R45 ;  /* 0x000076322e2d7816 */ /* 0x040fe2000000002d */
[----:B------:R-:W-:Y:S01]  /*1060*/  UIMAD UR16, UR17, UR18, URZ ;  /* 0x00000012111072a4 */ /* 0x000fe2000f8e023f */
[----:B------:R-:W-:Y:S01]  /*1070*/  SHF.L.U32 R104, R46, 0x10, RZ ;  /* 0x000000102e687819 */ /* 0x000fe200000006ff */
[----:B------:R-:W-:Y:S01]  /*1080*/  UIMAD.WIDE.U32 UR30, UR22, UR14, URZ ;  /* 0x0000000e161e72a5 */ /* 0x000fe2000f8e003f */
[C---:B------:R-:W-:Y:S01]  /*1090*/  PRMT R46, R47.reuse, 0x7632, R46 ;  /* 0x000076322f2e7816 */ /* 0x040fe2000000002e */
[----:B------:R-:W-:Y:S01]  /*10a0*/  UIMAD UR46, UR22, UR15, UR6 ;  /* 0x0000000f162e72a4 */ /* 0x000fe2000f8e0206 */
[----:B------:R-:W-:Y:S01]  /*10b0*/  SHF.L.U32 R103, R47, 0x10, RZ ;  /* 0x000000102f677819 */ /* 0x000fe200000006ff */
[----:B------:R-:W-:Y:S01]  /*10c0*/  UIMAD.WIDE.U32 UR14, UR22, UR18, URZ ;  /* 0x00000012160e72a5 */ /* 0x000fe2000f8e003f */
[C---:B------:R-:W-:Y:S01]  /*10d0*/  PRMT R47, R40.reuse, 0x7632, R47 ;  /* 0x00007632282f7816 */ /* 0x040fe2000000002f */
[----:B------:R-:W-:Y:S01]  /*10e0*/  UIMAD UR47, UR22, UR19, UR16 ;  /* 0x00000013162f72a4 */ /* 0x000fe2000f8e0210 */
[----:B------:R-:W-:Y:S01]  /*10f0*/  SHF.L.U32 R102, R40, 0x10, RZ ;  /* 0x0000001028667819 */ /* 0x000fe200000006ff */
[----:B------:R-:W-:Y:S01]  /*1100*/  UIADD3 UR45, UR44, -0x1, URZ ;  /* 0xffffffff2c2d7890 */ /* 0x000fe2000fffe03f */
[C---:B------:R-:W-:Y:S01]  /*1110*/  PRMT R40, R41.reuse, 0x7632, R40 ;  /* 0x0000763229287816 */ /* 0x040fe20000000028 */
[----:B------:R-:W-:Y:S01]  /*1120*/  ULDC.64 UR18, c[0x0][0x268] ;  /* 0x00009a0000127ab9 */ /* 0x000fe20000000a00 */
[----:B------:R-:W-:Y:S01]  /*1130*/  SHF.L.U32 R101, R41, 0x10, RZ ;  /* 0x0000001029657819 */ /* 0x000fe200000006ff */
[----:B------:R-:W-:Y:S01]  /*1140*/  UIMAD UR6, UR17, UR18, URZ ;  /* 0x00000012110672a4 */ /* 0x000fe2000f8e023f */
[C---:B------:R-:W-:Y:S01]  /*1150*/  PRMT R41, R42.reuse, 0x7632, R41 ;  /* 0x000076322a297816 */ /* 0x040fe20000000029 */
[----:B------:R-:W-:Y:S01]  /*1160*/  UIMAD.WIDE.U32 UR16, UR22, UR18, URZ ;  /* 0x00000012161072a5 */ /* 0x000fe2000f8e003f */
[----:B------:R-:W-:Y:S01]  /*1170*/  SHF.L.U32 R100, R42, 0x10, RZ ;  /* 0x000000102a647819 */ /* 0x000fe200000006ff */
[----:B------:R-:W-:Y:S01]  /*1180*/  FADD.FTZ R101, R101, UR5 ;  /* 0x0000000565657e21 */ /* 0x000fe20008010000 */
[C---:B------:R-:W-:Y:S01]  /*1190*/  PRMT R42, R43.reuse, 0x7632, R42 ;  /* 0x000076322b2a7816 */ /* 0x040fe2000000002a */
[----:B------:R-:W-:Y:S01]  /*11a0*/  ULEA.HI UR18, UR45, UR45, URZ, 0x1 ;  /* 0x0000002d2d127291 */ /* 0x000fe2000f8f083f */
[----:B------:R-:W-:Y:S01]  /*11b0*/  SHF.L.U32 R99, R43, 0x10, RZ ;  /* 0x000000102b637819 */ /* 0x000fe200000006ff */
[----:B------:R-:W-:Y:S01]  /*11c0*/  FADD.FTZ R105, R105, UR5 ;  /* 0x0000000569697e21 */ /* 0x000fe20008010000 */
[----:B------:R-:W-:Y:S01]  /*11d0*/  SHF.L.U32 R70, R70, 0x10, RZ ;  /* 0x0000001046467819 */ /* 0x000fe200000006ff */
[----:B------:R-:W-:Y:S01]  /*11e0*/  FADD.FTZ R103, R103, UR5 ;  /* 0x0000000567677e21 */ /* 0x000fe20008010000 */
[----:B------:R-:W-:Y:S01]  /*11f0*/  SHF.L.U32 R44, R44, 0x10, RZ ;  /* 0x000000102c2c7819 */ /* 0x000fe200000006ff */
[----:B------:R-:W-:Y:S01]  /*1200*/  FMUL.FTZ R81, R101, R78 ;  /* 0x0000004e65517220 */ /* 0x000fe20000410000 */
[----:B------:R-:W-:Y:S01]  /*1210*/  SHF.L.U32 R45, R45, 0x10, RZ ;  /* 0x000000102d2d7819 */ /* 0x000fe200000006ff */
[----:B------:R-:W-:Y:S01]  /*1220*/  FADD.FTZ R106, R106, UR5 ;  /* 0x000000056a6a7e21 */ /* 0x000fe20008010000 */
        /* <DEDUP_REMOVED lines=10> */
[----:B------:R-:W-:Y:S01]  /*12d0*/  ISETP.NE.AND P0, PT, R71, RZ, PT ;  /* 0x000000ff4700720c */ /* 0x000fe20003f05270 */
[----:B------:R-:W-:Y:S01]  /*12e0*/  FADD.FTZ R96, R44, UR5 ;  /* 0x000000052c607e21 */ /* 0x000fe20008010000 */
[----:B------:R-:W-:Y:S01]  /*12f0*/  FADD.FTZ R94, R45, UR5 ;  /* 0x000000052d5e7e21 */ /* 0x000fe20008010000 */
[----:B------:R-:W-:Y:S01]  /*1300*/  FADD.FTZ R92, R46, UR5 ;  /* 0x000000052e5c7e21 */ /* 0x000fe20008010000 */
[----:B------:R-:W-:Y:S01]  /*1310*/  FADD.FTZ R84, R47, UR5 ;  /* 0x000000052f547e21 */ /* 0x000fe20008010000 */
[----:B------:R-:W-:Y:S01]  /*1320*/  FADD.FTZ R82, R40, UR5 ;  /* 0x0000000528527e21 */ /* 0x000fe20008010000 */
[----:B------:R-:W-:Y:S01]  /*1330*/  FADD.FTZ R80, R41, UR5 ;  /* 0x0000000529507e21 */ /* 0x000fe20008010000 */
[----:B------:R-:W-:Y:S01]  /*1340*/  FADD.FTZ R78, R42, UR5 ;  /* 0x000000052a4e7e21 */ /* 0x000fe20008010000 */
[----:B------:R-:W-:Y:S01]  /*1350*/  UIMAD UR48, UR22, UR19, UR6 ;  /* 0x00000013163072a4 */ /* 0x000fe2000f8e0206 */
[----:B------:R-:W-:Y:S01]  /*1360*/  P2R R26, PR, RZ, 0x1 ;  /* 0x00000001ff1a7803 */ /* 0x000fe20000000000 */
[----:B------:R-:W-:Y:S01]  /*1370*/  ULOP3.LUT UR18, UR18, 0xfffffe, URZ, 0xc0, !UPT ;  /* 0x00fffffe12127892 */ /* 0x000fe2000f8ec03f */
[----:B------:R-:W-:Y:S01]  /*1380*/  FMUL.FTZ R95, R105, R72 ;  /* 0x00000048695f7220 */ /* 0x000fe20000410000 */
[----:B------:R-:W-:Y:S01]  /*1390*/  FMUL.FTZ R85, R103, R74 ;  /* 0x0000004a67557220 */ /* 0x000fe20000410000 */
[----:B------:R-:W-:-:S02]  /*13a0*/  MOV R58, RZ ;  /* 0x000000ff003a7202 */ /* 0x000fc40000000f00 */
[----:B------:R-:W-:Y:S02]  /*13b0*/  CS2R R56, SRZ ;  /* 0x0000000000387805 */ /* 0x000fe4000001ff00 */
[----:B------:R-:W-:Y:S02]  /*13c0*/  CS2R R38, SRZ ;  /* 0x0000000000267805 */ /* 0x000fe4000001ff00 */
[----:B------:R-:W-:Y:S02]  /*13d0*/  CS2R R36, SRZ ;  /* 0x0000000000247805 */ /* 0x000fe4000001ff00 */
[----:B------:R-:W-:Y:S02]  /*13e0*/  CS2R R34, SRZ ;  /* 0x0000000000227805 */ /* 0x000fe4000001ff00 */
[----:B------:R-:W-:Y:S02]  /*13f0*/  CS2R R32, SRZ ;  /* 0x0000000000207805 */ /* 0x000fe4000001ff00 */
[----:B------:R-:W-:-:S02]  /*1400*/  CS2R R30, SRZ ;  /* 0x00000000001e7805 */ /* 0x000fc4000001ff00 */
[----:B------:R-:W-:Y:S02]  /*1410*/  MOV R29, RZ ;  /* 0x000000ff001d7202 */ /* 0x000fe40000000f00 */
[----:B------:R-:W-:Y:S01]  /*1420*/  CS2R R26, SRZ ;  /* 0x00000000001a7805 */ /* 0x000fe2000001ff00 */
        /* <DEDUP_REMOVED lines=26> */
.L_x_1764:
[----:B------:R-:W-:Y:S01]  /*15d0*/  USHF.R.S32.HI UR50, URZ, 0x1f, UR6 ;  /* 0x0000001f3f327899 */ /* 0x000fe20008011406 */
[----:B------:R-:W-:Y:S01]  /*15e0*/  UMOV UR18, UR30 ;  /* 0x0000001e00127c82 */ /* 0x000fe20008000000 */
        /* <DEDUP_REMOVED lines=9> */
[----:B0-----:R0:W2:Y:S01]  /*1680*/  LDG.E R40, desc[UR28][R40.64] ;  /* 0x0000001c28287981 */ /* 0x0010a2000c1e1900 */
[----:B------:R-:W-:Y:S01]  /*1690*/  UIMAD UR55, UR50, UR38, URZ ;  /* 0x00000026323772a4 */ /* 0x000fe2000f8e023f */
[C---:B------:R-:W-:Y:S01]  /*16a0*/  LOP3.LUT P0, RZ, R71.reuse, 0x1f, RZ, 0xc0, !PT ;  /* 0x0000001f47ff7812 */ /* 0x040fe2000780c0ff */
[----:B------:R-:W-:Y:S01]  /*16b0*/  UIMAD UR56, UR50, UR34, URZ ;  /* 0x00000022323872a4 */ /* 0x000fe2000f8e023f */
[----:B------:R-:W-:Y:S01]  /*16c0*/  MOV R42, UR44 ;  /* 0x0000002c002a7c02 */ /* 0x000fe20008000f00 */
[----:B------:R-:W-:Y:S01]  /*16d0*/  UMOV UR18, UR14 ;  /* 0x0000000e00127c82 */ /* 0x000fe20008000000 */
[----:B------:R-:W-:Y:S01]  /*16e0*/  UMOV UR19, UR47 ;  /* 0x0000002f00137c82 */ /* 0x000fe20008000000 */
[----:B------:R-:W-:Y:S01]  /*16f0*/  UMOV UR20, UR16 ;  /* 0x0000001000147c82 */ /* 0x000fe20008000000 */
[----:B------:R-:W-:Y:S01]  /*1700*/  UMOV UR21, UR48 ;  /* 0x0000003000157c82 */ /* 0x000fe20008000000 */
[----:B------:R-:W-:Y:S01]  /*1710*/  UIMAD.WIDE.U32 UR18, UR6, UR38, UR18 ;  /* 0x00000026061272a5 */ /* 0x000fe2000f8e0012 */
[----:B------:R-:W-:Y:S01]  /*1720*/  ISETP.LT.OR P1, PT, R42, 0x2, P0 ;  /* 0x000000022a00780c */ /* 0x000fe20000721670 */
[----:B------:R-:W-:Y:S01]  /*1730*/  UIMAD UR50, UR6, UR39, UR55 ;  /* 0x00000027063272a4 */ /* 0x000fe2000f8e0237 */
[C---:B------:R-:W-:Y:S01]  /*1740*/  IADD3 R89, R71.reuse, 0x200, RZ ;  /* 0x0000020047597810 */ /* 0x040fe20007ffe0ff */
[----:B------:R-:W-:Y:S01]  /*1750*/  UIMAD.WIDE.U32 UR20, UR6, UR34, UR20 ;  /* 0x00000022061472a5 */ /* 0x000fe2000f8e0014 */
[----:B------:R-:W-:Y:S01]  /*1760*/  ISETP.NE.AND P3, PT, R71, RZ, PT ;  /* 0x000000ff4700720c */ /* 0x000fe20003f65270 */
[----:B------:R-:W-:Y:S01]  /*1770*/  UIMAD UR56, UR6, UR35, UR56 ;  /* 0x00000023063872a4 */ /* 0x000fe2000f8e0238 */
[----:B------:R-:W-:Y:S01]  /*1780*/  MOV R88, UR44 ;  /* 0x0000002c00587c02 */ /* 0x000fe20008000f00 */
[----:B------:R-:W-:-:S02]  /*1790*/  UIADD3 UR50, UR19, UR50, URZ ;  /* 0x0000003213327290 */ /* 0x000fc4000fffe03f */
[----:B------:R-:W-:Y:S02]  /*17a0*/  ULEA UR57, UP1, UR20, UR32, 0x2 ;  /* 0x0000002014397291 */ /* 0x000fe4000f82103f */
[----:B------:R-:W-:Y:S02]  /*17b0*/  UIADD3 UR19, UR21, UR56, URZ ;  /* 0x0000003815137290 */ /* 0x000fe4000fffe03f */
[----:B------:R-:W-:Y:S01]  /*17c0*/  ULEA UR55, UP0, UR18, UR36, 0x2 ;  /* 0x0000002412377291 */ /* 0x000fe2000f80103f */
[----:B0-----:R-:W0:Y:S01]  /*17d0*/  @!P1 LDC R41, c[0x0][0x21c] ;  /* 0x00008700ff299b82 */ /* 0x001e220000000800 */
[----:B------:R-:W-:Y:S01]  /*17e0*/  ULEA.HI.X UR20, UR20, UR33, UR19, 0x2, UP1 ;  /* 0x0000002114147291 */ /* 0x000fe200088f1413 */
[----:B------:R-:W-:Y:S01]  /*17f0*/  MOV R42, UR57 ;  /* 0x00000039002a7c02 */ /* 0x000fe20008000f00 */
[----:B------:R-:W-:Y:S02]  /*1800*/  ULEA.HI.X UR18, UR18, UR37, UR50, 0x2, UP0 ;  /* 0x0000002512127291 */ /* 0x000fe400080f1432 */
[----:B-1----:R-:W-:Y:S01]  /*1810*/  MOV R86, UR55 ;  /* 0x0000003700567c02 */ /* 0x002fe20008000f00 */
[----:B------:R-:W-:Y:S01]  /*1820*/  ULEA UR54, UR45, UR6, 0x8 ;  /* 0x000000062d367291 */ /* 0x000fe2000f8e403f */
[----:B------:R-:W-:-:S02]  /*1830*/  MOV R43, UR20 ;  /* 0x00000014002b7c02 */ /* 0x000fc40008000f00 */
[----:B------:R-:W-:-:S04]  /*1840*/  MOV R87, UR18 ;  /* 0x0000001200577c02 */ /* 0x000fc80008000f00 */
[----:B------:R-:W3:Y:S04]  /*1850*/  LDG.E R43, desc[UR28][R42.64] ;  /* 0x0000001c2a2b7981 */ /* 0x000ee8000c1e1900 */
[----:B------:R1:W3:Y:S01]  /*1860*/  LDG.E R86, desc[UR28][R86.64] ;  /* 0x0000001c56567981 */ /* 0x0002e2000c1e1900 */
[----:B------:R-:W-:Y:S01]  /*1870*/  HFMA2.MMA R109, -RZ, RZ, 0, 4.76837158203125e-07 ;  /* 0x00000008ff6d7435 */ /* 0x000fe200000001ff */
[----:B------:R-:W-:Y:S01]  /*1880*/  BSSY B0, `(.L_x_1753) ;  /* 0x000005e000007945 */ /* 0x000fe20003800000 */
[----:B--2---:R-:W-:Y:S02]  /*1890*/  R2UR UR53, R40 ;  /* 0x00000000283572ca */ /* 0x004fe400000e0000 */
[----:B------:R-:W-:-:S04]  /*18a0*/  MOV R40, UR54 ;  /* 0x0000003600287c02 */ /* 0x000fc80008000f00 */
[----:B------:R-:W-:Y:S02]  /*18b0*/  SEL R89, R40, R89, !P3 ;  /* 0x0000005928597207 */ /* 0x000fe40005800000 */
[----:B------:R-:W-:-:S05]  /*18c0*/  @!P1 IADD3 R40, R88, -0x2, RZ ;  /* 0xfffffffe58289810 */ /* 0x000fca0007ffe0ff */
[----:B------:R-:W-:-:S05]  /*18d0*/  MOV R91, UR53 ;  /* 0x00000035005b7c02 */ /* 0x000fca0008000f00 */
[----:B------:R-:W-:-:S04]  /*18e0*/  FMUL.FTZ R91, R91, 1.4426950216293334961 ;  /* 0x3fb8aa3b5b5b7820 */ /* 0x000fc80000410000 */
[----:B------:R-:W-:-:S06]  /*18f0*/  FMUL.FTZ R140, R106, R91 ;  /* 0x0000005b6a8c7220 */ /* 0x000fcc0000410000 */
[----:B------:R-:W2:Y:S01]  /*1900*/  MUFU.EX2 R140, R140 ;  /* 0x0000008c008c7308 */ /* 0x000ea20000000800 */
[----:B------:R-:W-:Y:S01]  /*1910*/  LEA R107, R89, R68, 0x2 ;  /* 0x00000044596b7211 */ /* 0x000fe200078e10ff */
[-C--:B------:R-:W-:Y:S01]  /*1920*/  FMUL.FTZ R119, R98, R91.reuse ;  /* 0x0000005b62777220 */ /* 0x080fe20000410000 */
[-C--:B------:R-:W-:Y:S01]  /*1930*/  FMUL.FTZ R126, R105, R91.reuse ;  /* 0x0000005b697e7220 */ /* 0x080fe20000410000 */
[----:B------:R-:W-:-:S04]  /*1940*/  FMUL.FTZ R117, R96, R91 ;  /* 0x0000005b60757220 */ /* 0x000fc80000410000 */
[----:B------:R-:W1:Y:S01]  /*1950*/  MUFU.EX2 R119, R119 ;  /* 0x0000007700777308 */ /* 0x000e620000000800 */
[----:B--2---:R2:W-:Y:S07]  /*1960*/  STS [R107+0x1ae0], R140 ;  /* 0x001ae08c6b007388 */ /* 0x0045ee0000000800 */
[----:B------:R-:W4:Y:S01]  /*1970*/  MUFU.EX2 R126, R126 ;  /* 0x0000007e007e7308 */ /* 0x000f220000000800 */
[----:B------:R-:W-:Y:S01]  /*1980*/  FMUL.FTZ R124, R104, R91 ;  /* 0x0000005b687c7220 */ /* 0x000fe20000410000 */
[----:B0-----:R-:W-:Y:S01]  /*1990*/  @!P1 IMAD R88, R40, R41, UR6 ;  /* 0x0000000628589e24 */ /* 0x001fe2000f8e0229 */
[----:B------:R-:W-:Y:S01]  /*19a0*/  HFMA2.MMA R40, -RZ, RZ, 1.875, 0 ;  /* 0x3f800000ff287435 */ /* 0x000fe200000001ff */
[----:B------:R-:W-:-:S04]  /*19b0*/  FMUL.FTZ R115, R94, R91 ;  /* 0x0000005b5e737220 */ /* 0x000fc80000410000 */
[----:B------:R-:W0:Y:S01]  /*19c0*/  MUFU.EX2 R117, R117 ;  /* 0x0000007500757308 */ /* 0x000e220000000800 */
[----:B------:R-:W-:Y:S01]  /*19d0*/  MOV R41, RZ ;  /* 0x000000ff00297202 */ /* 0x000fe20000000f00 */
[----:B------:R-:W-:Y:S01]  /*19e0*/  @!P1 IMAD.WIDE R88, R88, R109, UR10 ;  /* 0x0000000a58589e25 */ /* 0x000fe2000f8e026d */
[----:B------:R-:W-:Y:S03]  /*19f0*/  BAR.SYNC.DEFER_BLOCKING 0x0 ;  /* 0x0000000000007b1d */ /* 0x000fe60000010000 */
[----:B------:R-:W-:-:S03]  /*1a00*/  FMUL.FTZ R122, R103, R91 ;  /* 0x0000005b677a7220 */ /* 0x000fc60000410000 */
[----:B------:R-:W3:Y:S01]  /*1a10*/  MUFU.EX2 R124, R124 ;  /* 0x0000007c007c7308 */ /* 0x000ee20000000800 */
[----:B-1----:R-:W-:Y:S01]  /*1a20*/  FMUL.FTZ R87, R140, R119 ;  /* 0x000000778c577220 */ /* 0x002fe20000410000 */
[----:B------:R-:W-:Y:S01]  /*1a30*/  FMUL.FTZ R113, R92, R91 ;  /* 0x0000005b5c717220 */ /* 0x000fe20000410000 */
[----:B------:R-:W-:-:S05]  /*1a40*/  FFMA.FTZ R42, R97, R119, R76 ;  /* 0x00000077612a7223 */ /* 0x000fca000001004c */
[----:B------:R-:W1:Y:S01]  /*1a50*/  MUFU.EX2 R115, R115 ;  /* 0x0000007300737308 */ /* 0x000e620000000800 */
[----:B------:R-:W-:Y:S01]  /*1a60*/  FMUL.FTZ R120, R102, R91 ;  /* 0x0000005b66787220 */ /* 0x000fe20000410000 */
[----:B----4-:R-:W-:-:S06]  /*1a70*/  FFMA.FTZ R42, R126, R42, R95 ;  /* 0x0000002a7e2a7223 */ /* 0x010fcc000001005f */
[----:B------:R-:W4:Y:S01]  /*1a80*/  MUFU.EX2 R122, R122 ;  /* 0x0000007a007a7308 */ /* 0x000f220000000800 */
[----:B------:R2:W5:Y:S01]  /*1a90*/  @!P1 LDG.E.64 R40, desc[UR28][R88.64] ;  /* 0x0000001c58289981 */ /* 0x000562000c1e1b00 */
[----:B------:R-:W-:Y:S01]  /*1aa0*/  ISETP.NE.AND P1, PT, R71, 0x7f, PT ;  /* 0x0000007f4700780c */ /* 0x000fe20003f25270 */
[----:B------:R-:W-:Y:S01]  /*1ab0*/  FMUL.FTZ R118, R84, R91 ;  /* 0x0000005b54767220 */ /* 0x000fe20000410000 */
[----:B0-----:R-:W-:-:S04]  /*1ac0*/  FFMA.FTZ R42, R117, R42, R74 ;  /* 0x0000002a752a7223 */ /* 0x001fc8000001004a */
[----:B------:R-:W0:Y:S01]  /*1ad0*/  MUFU.EX2 R113, R113 ;  /* 0x0000007100717308 */ /* 0x000e220000000800 */
[----:B--2---:R-:W-:-:S04]  /*1ae0*/  FMUL.FTZ R88, R126, R87 ;  /* 0x000000577e587220 */ /* 0x004fc80000410000 */
[----:B------:R-:W-:-:S03]  /*1af0*/  FMUL.FTZ R87, R117, R88 ;  /* 0x0000005875577220 */ /* 0x000fc60000410000 */
[----:B------:R-:W2:Y:S01]  /*1b00*/  MUFU.EX2 R120, R120 ;  /* 0x0000007800787308 */ /* 0x000ea20000000800 */
[----:B------:R-:W-:Y:S01]  /*1b10*/  FMUL.FTZ R116, R101, R91 ;  /* 0x0000005b65747220 */ /* 0x000fe20000410000 */
[C---:B---3--:R-:W-:Y:S01]  /*1b20*/  FFMA.FTZ R42, R124.reuse, R42, R93 ;  /* 0x0000002a7c2a7223 */ /* 0x048fe2000001005d */
[----:B------:R-:W-:Y:S01]  /*1b30*/  FMUL.FTZ R88, R124, R87 ;  /* 0x000000577c587220 */ /* 0x000fe20000410000 */
[----:B------:R-:W-:Y:S01]  /*1b40*/  @P1 LEA R108, R71, R68, 0x2 ;  /* 0x00000044476c1211 */ /* 0x000fe200078e10ff */
[-C--:B------:R-:W-:Y:S01]  /*1b50*/  FMUL.FTZ R111, R82, R91.reuse ;  /* 0x0000005b526f7220 */ /* 0x080fe20000410000 */
[C---:B-1----:R-:W-:Y:S01]  /*1b60*/  FFMA.FTZ R42, R115.reuse, R42, R72 ;  /* 0x0000002a732a7223 */ /* 0x042fe20000010048 */
[----:B------:R-:W-:Y:S01]  /*1b70*/  FMUL.FTZ R87, R115, R88 ;  /* 0x0000005873577220 */ /* 0x000fe20000410000 */
[----:B------:R-:W1:Y:S01]  /*1b80*/  MUFU.EX2 R118, R118 ;  /* 0x0000007600767308 */ /* 0x000e620000000800 */
[----:B------:R-:W-:Y:S01]  /*1b90*/  FMUL.FTZ R114, R100, R91 ;  /* 0x0000005b64727220 */ /* 0x000fe20000410000 */
[C---:B----4-:R-:W-:Y:S01]  /*1ba0*/  FFMA.FTZ R42, R122.reuse, R42, R85 ;  /* 0x0000002a7a2a7223 */ /* 0x050fe20000010055 */
[----:B------:R-:W-:Y:S01]  /*1bb0*/  FMUL.FTZ R88, R122, R87 ;  /* 0x000000577a587220 */ /* 0x000fe20000410000 */
[----:B------:R-:W3:Y:S04]  /*1bc0*/  @P1 LDS R108, [R108+0x22e4] ;  /* 0x0022e4006c6c1984 */ /* 0x000ee80000000800 */
[----:B------:R-:W4:Y:S01]  /*1bd0*/  MUFU.EX2 R116, R116 ;  /* 0x0000007400747308 */ /* 0x000f220000000800 */
[C---:B0-----:R-:W-:Y:S01]  /*1be0*/  FMUL.FTZ R87, R113.reuse, R88 ;  /* 0x0000005871577220 */ /* 0x041fe20000410000 */
[----:B------:R-:W-:Y:S01]  /*1bf0*/  FMUL.FTZ R112, R80, R91 ;  /* 0x0000005b50707220 */ /* 0x000fe20000410000 */
[----:B------:R-:W-:-:S05]  /*1c00*/  FFMA.FTZ R42, R113, R42, R70 ;  /* 0x0000002a712a7223 */ /* 0x000fca0000010046 */
[----:B------:R-:W0:Y:S01]  /*1c10*/  MUFU.EX2 R111, R111 ;  /* 0x0000006f006f7308 */ /* 0x000e220000000800 */
[C---:B--2---:R-:W-:Y:S01]  /*1c20*/  FMUL.FTZ R87, R120.reuse, R87 ;  /* 0x0000005778577220 */ /* 0x044fe20000410000 */
[----:B------:R-:W-:Y:S01]  /*1c30*/  FMUL.FTZ R110, R99, R91 ;  /* 0x0000005b636e7220 */ /* 0x000fe20000410000 */
[----:B------:R-:W-:-:S05]  /*1c40*/  FFMA.FTZ R42, R120, R42, R83 ;  /* 0x0000002a782a7223 */ /* 0x000fca0000010053 */
[----:B------:R-:W2:Y:S01]  /*1c50*/  MUFU.EX2 R114, R114 ;  /* 0x0000007200727308 */ /* 0x000ea20000000800 */
[C---:B-1----:R-:W-:Y:S01]  /*1c60*/  FMUL.FTZ R87, R118.reuse, R87 ;  /* 0x0000005776577220 */ /* 0x042fe20000410000 */
[----:B------:R-:W-:Y:S01]  /*1c70*/  FFMA.FTZ R42, R118, R42, R47 ;  /* 0x0000002a762a7223 */ /* 0x000fe2000001002f */
[----:B------:R-:W-:-:S05]  /*1c80*/  FMUL.FTZ R109, R78, R91 ;  /* 0x0000005b4e6d7220 */ /* 0x000fca0000410000 */
[----:B------:R-:W1:Y:S01]  /*1c90*/  MUFU.EX2 R112, R112 ;  /* 0x0000007000707308 */ /* 0x000e620000000800 */
[C---:B----4-:R-:W-:Y:S01]  /*1ca0*/  FMUL.FTZ R88, R116.reuse, R87 ;  /* 0x0000005774587220 */ /* 0x050fe20000410000 */
[----:B------:R-:W-:-:S06]  /*1cb0*/  FFMA.FTZ R42, R116, R42, R81 ;  /* 0x0000002a742a7223 */ /* 0x000fcc0000010051 */
[----:B------:R-:W4:Y:S01]  /*1cc0*/  MUFU.EX2 R110, R110 ;  /* 0x0000006e006e7308 */ /* 0x000f220000000800 */
[C---:B0-----:R-:W-:Y:S01]  /*1cd0*/  FMUL.FTZ R87, R111.reuse, R88 ;  /* 0x000000586f577220 */ /* 0x041fe20000410000 */
[----:B------:R-:W-:-:S06]  /*1ce0*/  FFMA.FTZ R42, R111, R42, R46 ;  /* 0x0000002a6f2a7223 */ /* 0x000fcc000001002e */
[----:B------:R-:W0:Y:S01]  /*1cf0*/  MUFU.EX2 R109, R109 ;  /* 0x0000006d006d7308 */ /* 0x000e220000000800 */
[C---:B--2---:R-:W-:Y:S01]  /*1d00*/  FMUL.FTZ R87, R114.reuse, R87 ;  /* 0x0000005772577220 */ /* 0x044fe20000410000 */
[----:B------:R-:W-:-:S03]  /*1d10*/  FFMA.FTZ R42, R114, R42, R79 ;  /* 0x0000002a722a7223 */ /* 0x000fc6000001004f */
[C---:B-1----:R-:W-:Y:S01]  /*1d20*/  FMUL.FTZ R87, R112.reuse, R87 ;  /* 0x0000005770577220 */ /* 0x042fe20000410000 */
[----:B------:R-:W-:Y:S01]  /*1d30*/  FFMA.FTZ R42, R112, R42, R45 ;  /* 0x0000002a702a7223 */ /* 0x000fe2000001002d */
[----:B------:R-:W-:Y:S02]  /*1d40*/  LEA.HI R107, R71, R71, RZ, 0x1e ;  /* 0x00000047476b7211 */ /* 0x000fe400078ff0ff */
[C---:B----4-:R-:W-:Y:S01]  /*1d50*/  FMUL.FTZ R88, R110.reuse, R87 ;  /* 0x000000576e587220 */ /* 0x050fe20000410000 */
[----:B------:R-:W-:Y:S01]  /*1d60*/  FFMA.FTZ R87, R110, R42, R77 ;  /* 0x0000002a6e577223 */ /* 0x000fe2000001004d */
[----:B------:R-:W-:Y:S01]  /*1d70*/  FMUL.FTZ R86, R86, R43 ;  /* 0x0000002b56567220 */ /* 0x000fe20000410000 */
[----:B------:R-:W-:Y:S01]  /*1d80*/  LEA R107, R107, R68, 0x3 ;  /* 0x000000446b6b7211 */ /* 0x000fe200078e18ff */
[C---:B0-----:R-:W-:Y:S01]  /*1d90*/  FMUL.FTZ R42, R109.reuse, R88 ;  /* 0x000000586d2a7220 */ /* 0x041fe20000410000 */
[----:B------:R-:W-:Y:S01]  /*1da0*/  FFMA.FTZ R43, R109, R87, R44 ;  /* 0x000000576d2b7223 */ /* 0x000fe2000001002c */
[----:B---3--:R-:W-:Y:S06]  /*1db0*/  @P1 BRA `(.L_x_1754) ;  /* 0x0000000000281947 */ /* 0x008fec0003800000 */
[----:B------:R-:W-:Y:S01]  /*1dc0*/  UISETP.NE.AND UP0, UPT, UR44, UR51, UPT ;  /* 0x000000332c00728c */ /* 0x000fe2000bf05270 */
[----:B------:R-:W-:-:S05]  /*1dd0*/  MOV R108, 0x3f800000 ;  /* 0x3f800000006c7802 */ /* 0x000fca0000000f00 */
[----:B------:R-:W-:-:S05]  /*1de0*/  PLOP3.LUT P1, PT, PT, PT, UP0, 0x80, 0x0 ;  /* 0x000000000000781c */ /* 0x000fca0003f2f008 */
[----:B------:R-:W-:-:S04]  /*1df0*/  @UP0 ULEA.HI UR18, UR44, UR44, URZ, 0x1 ;  /* 0x0000002c2c120291 */ /* 0x000fc8000f8f083f */
[----:B------:R-:W-:-:S04]  /*1e00*/  @UP0 ULOP3.LUT UR18, UR18, 0xfffffe, URZ, 0xc0, !UPT ;  /* 0x00fffffe12120892 */ /* 0x000fc8000f8ec03f */
[----:B------:R-:W-:-:S04]  /*1e10*/  @UP0 UIADD3 UR18, -UR18, UR44, URZ ;  /* 0x0000002c12120290 */ /* 0x000fc8000fffe13f */
[----:B------:R-:W-:-:S06]  /*1e20*/  @UP0 ULEA UR18, UR18, UR6, 0x8 ;  /* 0x0000000612120291 */ /* 0x000fcc000f8e403f */
[----:B------:R-:W-:-:S04]  /*1e30*/  MOV R87, UR18 ;  /* 0x0000001200577c02 */ /* 0x000fc80008000f00 */
[----:B------:R-:W-:-:S05]  /*1e40*/  @P1 LEA R87, R87, R68, 0x2 ;  /* 0x0000004457571211 */ /* 0x000fca00078e10ff */
[----:B------:R0:W1:Y:S02]  /*1e50*/  @P1 LDS R108, [R87+0x1ae0] ;  /* 0x001ae000576c1984 */ /* 0x0000640000000800 */
.L_x_1754:
[----:B------:R-:W-:Y:S05]  /*1e60*/  BSYNC B0 ;  /* 0x0000000000007941 */ /* 0x000fea0003800000 */
.L_x_1753:
        /* <DEDUP_REMOVED lines=21> */
[----:B------:R-:W-:-:S04]  /*1fc0*/  UMOV UR18, 0xffffffff ;  /* 0xffffffff00127882 */ /* 0x000fc80000000000 */
[----:B------:R-:W-:Y:S04]  /*1fd0*/  LDS.64 R42, [R141+0x10d0] ;  /* 0x0010d0008d2a7984 */ /* 0x000fe80000000a00 */
[----:B0-----:R-:W0:Y:S04]  /*1fe0*/  LDS.64 R86, [R141+0x10d8] ;  /* 0x0010d8008d567984 */ /* 0x001e280000000a00 */
[----:B------:R-:W2:Y:S04]  /*1ff0*/  LDS.64 R88, [R141+0x10e0] ;  /* 0x0010e0008d587984 */ /* 0x000ea80000000a00 */
[----:B------:R-:W3:Y:S01]  /*2000*/  LDS.64 R90, [R141+0x10e8] ;  /* 0x0010e8008d5a7984 */ /* 0x000ee20000000a00 */
[-C--:B0-----:R-:W-:Y:S01]  /*2010*/  FFMA.FTZ R142, R43, R86.reuse, R87 ;  /* 0x000000562b8e7223 */ /* 0x081fe20000010057 */
[----:B------:R-:W-:-:S03]  /*2020*/  FMUL.FTZ R143, R42, R86 ;  /* 0x000000562a8f7220 */ /* 0x000fc60000410000 */
[C---:B--2---:R-:W-:Y:S01]  /*2030*/  FFMA.FTZ R142, R88.reuse, R142, R89 ;  /* 0x0000008e588e7223 */ /* 0x044fe20000010059 */
[----:B------:R-:W-:-:S03]  /*2040*/  FMUL.FTZ R143, R88, R143 ;  /* 0x0000008f588f7220 */ /* 0x000fc60000410000 */
[C---:B---3--:R-:W-:Y:S01]  /*2050*/  FFMA.FTZ R142, R90.reuse, R142, R91 ;  /* 0x0000008e5a8e7223 */ /* 0x048fe2000001005b */
        /* <DEDUP_REMOVED lines=24> */
.L_x_1783:
[----:B------:R-:W-:Y:S01]  /*21e0*/  ISETP.GE.AND P2, PT, R69, 0x10, PT ;  /* 0x000000104500780c */ /* 0x000fe20003f46270 */
[----:B------:R-:W-:-:S12]  /*21f0*/  UMOV UR18, 0xffffffff ;  /* 0xffffffff00127882 */ /* 0x000fd80000000000 */
[C---:B0-2---:R-:W-:Y:S01]  /*2200*/  @P2 FFMA.FTZ R142, R143.reuse, R91, R142 ;  /* 0x0000005b8f8e2223 */ /* 0x045fe2000001008e */
[----:B---3--:R-:W-:Y:S01]  /*2210*/  @P2 FMUL.FTZ R143, R143, R90 ;  /* 0x0000005a8f8f2220 */ /* 0x008fe20000410000 */
[----:B------:R-:W-:Y:S06]  /*2220*/  BRA.DIV UR18, `(.L_x_1757) ;  /* 0x0000002e12bc7947 */ /* 0x000fec000b800000 */
.L_x_1786:
[----:B------:R-:W-:-:S03]  /*2230*/  UMOV UR18, 0xffffffff ;  /* 0xffffffff00127882 */ /* 0x000fc60000000000 */
[----:B------:R-:W-:Y:S05]  /*2240*/  BRA.DIV UR18, `(.L_x_1758) ;  /* 0x0000002e12dc7947 */ /* 0x000fea000b800000 */
.L_x_1789:
[----:B------:R-:W-:-:S03]  /*2250*/  UMOV UR18, 0xffffffff ;  /* 0xffffffff00127882 */ /* 0x000fc60000000000 */
[----:B------:R-:W-:Y:S05]  /*2260*/  BRA.DIV UR18, `(.L_x_1759) ;  /* 0x0000002e12fc7947 */ /* 0x000fea000b800000 */
[----:B------:R-:W0:Y:S04]  /*2270*/  SHFL.UP PT, R143, R143, 0x1, RZ ;  /* 0x042000008f8f7989 */ /* 0x000e2800000e00ff */
[----:B------:R-:W2:Y:S04]  /*2280*/  SHFL.UP PT, R142, R142, 0x1, RZ ;  /* 0x042000008e8e7989 */ /* 0x000ea800000e00ff */
[----:B-----5:R-:W3:Y:S04]  /*2290*/  SHFL.IDX PT, R40, R40, RZ, 0x1f ;  /* 0x00001fff28287589 */ /* 0x020ee800000e0000 */
[----:B------:R-:W4:Y:S02]  /*22a0*/  SHFL.IDX PT, R41, R41, RZ, 0x1f ;  /* 0x00001fff29297589 */ /* 0x000f2400000e0000 */
.L_x_1795:
        /* <DEDUP_REMOVED lines=12> */
.L_x_1755:
[----:B------:R-:W-:Y:S05]  /*2370*/  WARPSYNC.ALL ;  /* 0x0000000000007948 */ /* 0x000fea0003800000 */
[----:B------:R-:W-:Y:S01]  /*2380*/  BAR.SYNC.DEFER_BLOCKING 0x0 ;  /* 0x0000000000007b1d */ /* 0x000fe20000010000 */
[C---:B-12--5:R-:W-:Y:S01]  /*2390*/  FMUL.FTZ R41, R109.reuse, R108 ;  /* 0x0000006c6d297220 */ /* 0x066fe20000410000 */
[----:B------:R-:W-:Y:S01]  /*23a0*/  FFMA.FTZ R40, R109, R137, R136 ;  /* 0x000000896d287223 */ /* 0x000fe20000010088 */
[----:B0-----:R-:W-:Y:S02]  /*23b0*/  MOV R87, UR6 ;  /* 0x0000000600577c02 */ /* 0x001fe40008000f00 */
        /* <DEDUP_REMOVED lines=11> */
[----:B------:R-:W-:Y:S01]  /*2470*/  ISETP.LE.OR P0, PT, R42, UR44, P0 ;  /* 0x0000002c2a007c0c */ /* 0x000fe20008703670 */
[----:B------:R-:W0:Y:S01]  /*2480*/  LDS R155, [R107+0x10d4] ;  /* 0x0010d4006b9b7984 */ /* 0x000e220000000800 */
[C---:B------:R-:W-:Y:S01]  /*2490*/  FMUL.FTZ R41, R118.reuse, R41 ;  /* 0x0000002976297220 */ /* 0x040fe20000410000 */
[----:B------:R-:W-:-:S03]  /*24a0*/  FFMA.FTZ R40, R118, R40, R127 ;  /* 0x0000002876287223 */ /* 0x000fc6000001007f */
[C---:B------:R-:W-:Y:S01]  /*24b0*/  FMUL.FTZ R42, R120.reuse, R41 ;  /* 0x00000029782a7220 */ /* 0x040fe20000410000 */
[----:B------:R-:W-:Y:S01]  /*24c0*/  FFMA.FTZ R40, R120, R40, R125 ;  /* 0x0000002878287223 */ /* 0x000fe2000001007d */
[----:B------:R-:W-:Y:S02]  /*24d0*/  HFMA2.MMA R41, -RZ, RZ, 0, 0 ;  /* 0x00000000ff297435 */ /* 0x000fe400000001ff */
[C---:B------:R-:W-:Y:S01]  /*24e0*/  FMUL.FTZ R43, R113.reuse, R42 ;  /* 0x0000002a712b7220 */ /* 0x040fe20000410000 */
[----:B------:R-:W-:Y:S01]  /*24f0*/  FFMA.FTZ R42, R113, R40, R132 ;  /* 0x00000028712a7223 */ /* 0x000fe20000010084 */
[----:B------:R-:W-:Y:S02]  /*2500*/  MOV R40, 0x3f800000 ;  /* 0x3f80000000287802 */ /* 0x000fe40000000f00 */
[C---:B------:R-:W-:Y:S01]  /*2510*/  FMUL.FTZ R88, R122.reuse, R43 ;  /* 0x0000002b7a587220 */ /* 0x040fe20000410000 */
[----:B------:R-:W-:Y:S01]  /*2520*/  FFMA.FTZ R43, R122, R42, R123 ;  /* 0x0000002a7a2b7223 */ /* 0x000fe2000001007b */
[----:B------:R-:W-:-:S02]  /*2530*/  @!P0 LEA R86, R87, R68, 0x3 ;  /* 0x0000004457568211 */ /* 0x000fc400078e18ff */
[C---:B------:R-:W-:Y:S01]  /*2540*/  FMUL.FTZ R87, R115.reuse, R88 ;  /* 0x0000005873577220 */ /* 0x040fe20000410000 */
[----:B------:R-:W-:Y:S02]  /*2550*/  FFMA.FTZ R43, R115, R43, R130 ;  /* 0x0000002b732b7223 */ /* 0x000fe40000010082 */
[----:B------:R1:W2:Y:S01]  /*2560*/  @!P0 LDS.64 R40, [R86+0x24e0] ;  /* 0x0024e00056288984 */ /* 0x0002a20000000a00 */
[C---:B------:R-:W-:Y:S01]  /*2570*/  FMUL.FTZ R42, R124.reuse, R87 ;  /* 0x000000577c2a7220 */ /* 0x040fe20000410000 */
[----:B------:R-:W-:-:S03]  /*2580*/  FFMA.FTZ R43, R124, R43, R121 ;  /* 0x0000002b7c2b7223 */ /* 0x000fc60000010079 */
[C---:B------:R-:W-:Y:S01]  /*2590*/  FMUL.FTZ R87, R117.reuse, R42 ;  /* 0x0000002a75577220 */ /* 0x040fe20000410000 */
[----:B------:R-:W-:-:S03]  /*25a0*/  FFMA.FTZ R43, R117, R43, R128 ;  /* 0x0000002b752b7223 */ /* 0x000fc60000010080 */
[C---:B------:R-:W-:Y:S01]  /*25b0*/  FMUL.FTZ R42, R126.reuse, R87 ;  /* 0x000000577e2a7220 */ /* 0x040fe20000410000 */
[----:B------:R-:W-:-:S03]  /*25c0*/  FFMA.FTZ R43, R126, R43, R139 ;  /* 0x0000002b7e2b7223 */ /* 0x000fc6000001008b */
[C---:B------:R-:W-:Y:S01]  /*25d0*/  FMUL.FTZ R42, R119.reuse, R42 ;  /* 0x0000002a772a7220 */ /* 0x040fe20000410000 */
[----:B------:R-:W-:-:S05]  /*25e0*/  FFMA.FTZ R43, R119, R43, R138 ;  /* 0x0000002b772b7223 */ /* 0x000fca000001008a */
[----:B------:R1:W-:Y:S01]  /*25f0*/  STS.64 [R107+0x15e0], R42 ;  /* 0x0015e02a6b007388 */ /* 0x0003e20000000a00 */
[----:B0-----:R-:W-:-:S04]  /*2600*/  FFMA.FTZ R155, R140, R155, R97 ;  /* 0x0000009b8c9b7223 */ /* 0x001fc80000010061 */
        /* <DEDUP_REMOVED lines=16> */
[----:B-12---:R-:W-:Y:S05]  /*2710*/  @P1 BRA `(.L_x_1760) ;  /* 0x0000000000f81947 */ /* 0x006fea0003800000 */
[C---:B------:R-:W-:Y:S01]  /*2720*/  IMAD R148, R71.reuse, 0x28, R68 ;  /* 0x0000002847947824 */ /* 0x040fe200078e0244 */
[C---:B------:R-:W-:Y:S01]  /*2730*/  LOP3.LUT R150, R71.reuse, 0x1f, RZ, 0xc0, !PT ;  /* 0x0000001f47967812 */ /* 0x040fe200078ec0ff */
[----:B------:R-:W-:Y:S01]  /*2740*/  UMOV UR18, 0xffffffff ;  /* 0xffffffff00127882 */ /* 0x000fe20000000000 */
[----:B------:R-:W-:Y:S02]  /*2750*/  ISETP.NE.AND P5, PT, R71, 0x1f, PT ;  /* 0x0000001f4700780c */ /* 0x000fe40003fa5270 */
[----:B------:R-:W-:Y:S01]  /*2760*/  LDS.64 R42, [R148+0x15f0] ;  /* 0x0015f000942a7984 */ /* 0x000fe20000000a00 */
[C---:B------:R-:W-:Y:S02]  /*2770*/  ISETP.GE.U32.AND P0, PT, R150.reuse, 0x10, PT ;  /* 0x000000109600780c */ /* 0x040fe40003f06070 */
[C---:B------:R-:W-:Y:S01]  /*2780*/  ISETP.GE.U32.AND P1, PT, R150.reuse, 0x18, PT ;  /* 0x000000189600780c */ /* 0x040fe20003f26070 */
[----:B------:R-:W0:Y:S01]  /*2790*/  LDS.64 R86, [R148+0x15f8] ;  /* 0x0015f80094567984 */ /* 0x000e220000000a00 */
[----:B------:R-:W-:-:S02]  /*27a0*/  ISETP.GE.U32.AND P2, PT, R150, 0x1c, PT ;  /* 0x0000001c9600780c */ /* 0x000fc40003f46070 */
[C---:B------:R-:W-:Y:S01]  /*27b0*/  ISETP.GE.U32.AND P3, PT, R150.reuse, 0x1e, PT ;  /* 0x0000001e9600780c */ /* 0x040fe20003f66070 */
[----:B------:R-:W1:Y:S01]  /*27c0*/  LDS.64 R88, [R148+0x15e8] ;  /* 0x0015e80094587984 */ /* 0x000e620000000a00 */
[----:B------:R-:W-:-:S03]  /*27d0*/  ISETP.NE.AND P4, PT, R150, 0x1f, PT ;  /* 0x0000001f9600780c */ /* 0x000fc60003f85270 */
[----:B------:R-:W2:Y:S01]  /*27e0*/  LDS.64 R90, [R148+0x15e0] ;  /* 0x0015e000945a7984 */ /* 0x000ea20000000a00 */
[C---:B0-----:R-:W-:Y:S01]  /*27f0*/  FFMA.FTZ R150, R42.reuse, R87, R43 ;  /* 0x000000572a967223 */ /* 0x041fe2000001002b */
[----:B------:R-:W-:-:S03]  /*2800*/  FMUL.FTZ R165, R42, R86 ;  /* 0x000000562aa57220 */ /* 0x000fc60000410000 */
[C---:B-1----:R-:W-:Y:S01]  /*2810*/  FFMA.FTZ R150, R88.reuse, R150, R89 ;  /* 0x0000009658967223 */ /* 0x042fe20000010059 */
[----:B------:R-:W-:-:S03]  /*2820*/  FMUL.FTZ R165, R88, R165 ;  /* 0x000000a558a57220 */ /* 0x000fc60000410000 */
[C---:B--2---:R-:W-:Y:S01]  /*2830*/  FFMA.FTZ R162, R90.reuse, R150, R91 ;  /* 0x000000965aa27223 */ /* 0x044fe2000001005b */
        /* <DEDUP_REMOVED lines=24> */
[----:B------:R0:W2:Y:S04]  /*29c0*/  SHFL.DOWN PT, R160, R162, 0x1, 0x1f ;  /* 0x08201f00a2a07f89 */ /* 0x0000a800000e0000 */
[----:B------:R0:W3:Y:S04]  /*29d0*/  SHFL.IDX PT, R154, R164, RZ, 0x1f ;  /* 0x00001fffa49a7589 */ /* 0x0000e800000e0000 */
[----:B------:R0:W4:Y:S04]  /*29e0*/  SHFL.DOWN PT, R158, R164, 0x1, 0x1f ;  /* 0x08201f00a49e7f89 */ /* 0x00012800000e0000 */
[----:B------:R0:W0:Y:S02]  /*29f0*/  SHFL.IDX PT, R162, R40, RZ, 0x1f ;  /* 0x00001fff28a27589 */ /* 0x00002400000e0000 */
.L_x_1812:
[----:B------:R-:W-:Y:S01]  /*2a00*/  MOV R91, R156 ;  /* 0x0000009c005b7202 */ /* 0x000fe20000000f00 */
[----:B-1-3--:R-:W-:Y:S01]  /*2a10*/  FFMA.FTZ R41, R41, R154, R152 ;  /* 0x0000009a29297223 */ /* 0x00afe20000010098 */
[----:B0-----:R-:W-:Y:S01]  /*2a20*/  MOV R90, R162 ;  /* 0x000000a2005a7202 */ /* 0x001fe20000000f00 */
[----:B------:R-:W-:Y:S02]  /*2a30*/  FMUL.FTZ R40, R40, R154 ;  /* 0x0000009a28287220 */ /* 0x000fe40000410000 */
[C---:B--2-4-:R-:W-:Y:S02]  /*2a40*/  @P5 FFMA.FTZ R91, R158.reuse, R91, R160 ;  /* 0x0000005b9e5b5223 */ /* 0x054fe400000100a0 */
[----:B------:R-:W-:Y:S02]  /*2a50*/  @P5 FMUL.FTZ R90, R158, R90 ;  /* 0x0000005a9e5a5220 */ /* 0x000fe40000410000 */
[C---:B------:R-:W-:Y:S02]  /*2a60*/  FFMA.FTZ R87, R86.reuse, R91, R87 ;  /* 0x0000005b56577223 */ /* 0x040fe40000010057 */
[----:B------:R-:W-:Y:S01]  /*2a70*/  FMUL.FTZ R86, R86, R90 ;  /* 0x0000005a56567220 */ /* 0x000fe20000410000 */
[----:B------:R0:W-:Y:S01]  /*2a80*/  STS.64 [R148+0x15f8], R90 ;  /* 0x0015f85a94007388 */ /* 0x0001e20000000a00 */
[----:B------:R-:W-:-:S02]  /*2a90*/  FFMA.FTZ R43, R42, R87, R43 ;  /* 0x000000572a2b7223 */ /* 0x000fc4000001002b */
[----:B------:R-:W-:Y:S01]  /*2aa0*/  FMUL.FTZ R42, R42, R86 ;  /* 0x000000562a2a7220 */ /* 0x000fe20000410000 */
[----:B------:R0:W-:Y:S01]  /*2ab0*/  STS.64 [R148+0x15f0], R86 ;  /* 0x0015f05694007388 */ /* 0x0001e20000000a00 */
[C---:B------:R-:W-:Y:S02]  /*2ac0*/  FFMA.FTZ R89, R88.reuse, R43, R89 ;  /* 0x0000002b58597223 */ /* 0x040fe40000010059 */
[----:B------:R-:W-:Y:S01]  /*2ad0*/  FMUL.FTZ R88, R88, R42 ;  /* 0x0000002a58587220 */ /* 0x000fe20000410000 */
[----:B------:R0:W-:Y:S04]  /*2ae0*/  STS.64 [R148+0x15e8], R42 ;  /* 0x0015e82a94007388 */ /* 0x0001e80000000a00 */
[----:B------:R0:W-:Y:S02]  /*2af0*/  STS.64 [R148+0x15e0], R88 ;  /* 0x0015e05894007388 */ /* 0x0001e40000000a00 */
.L_x_1760:
[----:B------:R-:W-:Y:S05]  /*2b00*/  WARPSYNC.ALL ;  /* 0x0000000000007948 */ /* 0x000fea0003800000 */
[----:B------:R-:W-:Y:S01]  /*2b10*/  BAR.SYNC.DEFER_BLOCKING 0x0 ;  /* 0x0000000000007b1d */ /* 0x000fe20000010000 */
[----:B------:R-:W-:Y:S02]  /*2b20*/  ISETP.NE.AND P0, PT, R71, RZ, PT ;  /* 0x000000ff4700720c */ /* 0x000fe40003f05270 */
[----:B0-----:R-:W-:Y:S02]  /*2b30*/  SHF.L.U32 R88, R51, 0x10, RZ ;  /* 0x0000001033587819 */ /* 0x001fe400000006ff */
[----:B------:R-:W-:Y:S01]  /*2b40*/  MOV R91, UR6 ;  /* 0x00000006005b7c02 */ /* 0x000fe20008000f00 */
[----:B------:R-:W-:Y:S01]  /*2b50*/  BSSY B0, `(.L_x_1762) ;  /* 0x00000ef000007945 */ /* 0x000fe20003800000 */
[----:B------:R-:W-:-:S02]  /*2b60*/  SHF.L.U32 R90, R28, 0x10, RZ ;  /* 0x000000101c5a7819 */ /* 0x000fc400000006ff */
[----:B------:R-:W-:Y:S02]  /*2b70*/  SHF.L.U32 R89, R53, 0x10, RZ ;  /* 0x0000001035597819 */ /* 0x000fe400000006ff */
[----:B------:R-:W-:Y:S02]  /*2b80*/  PRMT R148, R49, 0x7632, R148 ;  /* 0x0000763231947816 */ /* 0x000fe40000000094 */
[----:B------:R-:W-:Y:S02]  /*2b90*/  PRMT R156, R50, 0x7632, R156 ;  /* 0x00007632329c7816 */ /* 0x000fe4000000009c */
[----:B------:R-:W-:Y:S02]  /*2ba0*/  @!P0 LEA R91, R91, R68, 0x3 ;  /* 0x000000445b5b8211 */ /* 0x000fe400078e18ff */
[----:B------:R-:W-:Y:S02]  /*2bb0*/  SHF.L.U32 R148, R148, 0x10, RZ ;  /* 0x0000001094947819 */ /* 0x000fe400000006ff */
[----:B------:R-:W-:-:S02]  /*2bc0*/  SHF.L.U32 R156, R156, 0x10, RZ ;  /* 0x000000109c9c7819 */ /* 0x000fc400000006ff */
[C---:B------:R-:W-:Y:S01]  /*2bd0*/  ISETP.GT.AND P1, PT, R69.reuse, 0x1e, PT ;  /* 0x0000001e4500780c */ /* 0x040fe20003f24270 */
[----:B------:R-:W-:Y:S01]  /*2be0*/  FFMA.FTZ R150, -R82, R148, R157 ;  /* 0x0000009452967223 */ /* 0x000fe2000001019d */
[----:B------:R-:W-:Y:S01]  /*2bf0*/  ISETP.GT.AND P2, PT, R69, 0x1d, PT ;  /* 0x0000001d4500780c */ /* 0x000fe20003f44270 */
[----:B------:R-:W0:Y:S04]  /*2c00*/  LDS R42, [R107+0x15e4] ;  /* 0x0015e4006b2a7984 */ /* 0x000e280000000800 */
[----:B------:R1:W-:Y:S01]  /*2c10*/  @!P0 STS.64 [R91+0x24e0], R40 ;  /* 0x0024e0285b008388 */ /* 0x0003e20000000a00 */
[----:B0-----:R-:W-:Y:S01]  /*2c20*/  FFMA.FTZ R137, R42, R108, R137 ;  /* 0x0000006c2a897223 */ /* 0x001fe20000010089 */
[----:B------:R-:W-:-:S03]  /*2c30*/  FFMA.FTZ R42, R0, R155, RZ ;  /* 0x0000009b002a7223 */ /* 0x000fc600000100ff */
[----:B------:R-:W-:Y:S01]  /*2c40*/  FFMA.FTZ R136, R109, R137, R136 ;  /* 0x000000896d887223 */ /* 0x000fe20000010088 */
[----:B------:R-:W-:Y:S01]  /*2c50*/  FFMA.FTZ R42, R25, R153, R42 ;  /* 0x00000099192a7223 */ /* 0x000fe2000001002a */
[----:B------:R-:W-:Y:S01]  /*2c60*/  FFMA.FTZ R153, -R98, R90, R153 ;  /* 0x0000005a62997223 */ /* 0x000fe20000010199 */
[----:B------:R-:W-:Y:S01]  /*2c70*/  PRMT R109, R54, 0x7632, R109 ;  /* 0x00007632366d7816 */ /* 0x000fe2000000006d */
[----:B------:R-:W-:Y:S01]  /*2c80*/  FFMA.FTZ R135, R110, R136, R135 ;  /* 0x000000886e877223 */ /* 0x000fe20000010087 */
[----:B------:R-:W-:Y:S01]  /*2c90*/  FFMA.FTZ R43, R65, R144, R42 ;  /* 0x00000090412b7223 */ /* 0x000fe2000001002a */
[----:B------:R-:W-:Y:S01]  /*2ca0*/  PRMT R110, R53, 0x7632, R110 ;  /* 0x00007632356e7816 */ /* 0x000fe2000000006e */
[----:B------:R-:W-:Y:S01]  /*2cb0*/  FFMA.FTZ R144, -R105, R89, R144 ;  /* 0x0000005969907223 */ /* 0x000fe20000010190 */
[----:B------:R-:W-:Y:S01]  /*2cc0*/  FFMA.FTZ R133, R112, R135, R133 ;  /* 0x0000008770857223 */ /* 0x000fe20000010085 */
[----:B------:R-:W-:Y:S01]  /*2cd0*/  FFMA.FTZ R43, R24, R151, R43 ;  /* 0x00000097182b7223 */ /* 0x000fe2000001002b */
[----:B------:R-:W-:Y:S01]  /*2ce0*/  SHF.L.U32 R110, R110, 0x10, RZ ;  /* 0x000000106e6e7819 */ /* 0x000fe200000006ff */
[----:B------:R-:W-:Y:S01]  /*2cf0*/  FMUL.FTZ R162, R135, UR53 ;  /* 0x0000003587a27c20 */ /* 0x000fe20008410000 */
[----:B------:R-:W-:Y:S01]  /*2d00*/  FFMA.FTZ R131, R114, R133, R131 ;  /* 0x0000008572837223 */ /* 0x000fe20000010083 */
[----:B------:R-:W-:Y:S01]  /*2d10*/  FFMA.FTZ R42, R64, R149, R43 ;  /* 0x00000095402a7223 */ /* 0x000fe2000001002b */
[----:B------:R-:W-:Y:S01]  /*2d20*/  SHF.L.U32 R112, R54, 0x10, RZ ;  /* 0x0000001036707819 */ /* 0x000fe200000006ff */
[----:B------:R-:W-:Y:S01]  /*2d30*/  FFMA.FTZ R114, -R96, R110, R151 ;  /* 0x0000006e60727223 */ /* 0x000fe20000010197 */
[----:B------:R-:W-:Y:S01]  /*2d40*/  FFMA.FTZ R134, R111, R131, R134 ;  /* 0x000000836f867223 */ /* 0x000fe20000010086 */
[----:B------:R-:W-:Y:S01]  /*2d50*/  FFMA.FTZ R42, R23, R147, R42 ;  /* 0x00000093172a7223 */ /* 0x000fe2000001002a */
[----:B------:R-:W-:Y:S01]  /*2d60*/  PRMT R111, R55, 0x7632, R111 ;  /* 0x00007632376f7816 */ /* 0x000fe2000000006f */
[----:B------:R-:W-:Y:S01]  /*2d70*/  FMUL.FTZ R151, R100, R133 ;  /* 0x0000008564977220 */ /* 0x000fe20000410000 */
[----:B------:R-:W-:Y:S01]  /*2d80*/  FFMA.FTZ R129, R116, R134, R129 ;  /* 0x0000008674817223 */ /* 0x000fe20000010081 */
[----:B------:R-:W-:Y:S01]  /*2d90*/  FFMA.FTZ R43, R63, R142, R42 ;  /* 0x0000008e3f2b7223 */ /* 0x000fe2000001002a */
[----:B------:R-:W-:Y:S01]  /*2da0*/  SHF.L.U32 R116, R48, 0x10, RZ ;  /* 0x0000001030747819 */ /* 0x000fe200000006ff */
[----:B------:R-:W-:Y:S01]  /*2db0*/  FADD.FTZ R10, R151, R10 ;  /* 0x0000000a970a7221 */ /* 0x000fe20000010000 */
[----:B------:R-:W-:Y:S01]  /*2dc0*/  FFMA.FTZ R127, R118, R129, R127 ;  /* 0x00000081767f7223 */ /* 0x000fe2000001007f */
[----:B------:R-:W-:-:S03]  /*2dd0*/  FFMA.FTZ R43, R22, R145, R43 ;  /* 0x00000091162b7223 */ /* 0x000fc6000001002b */
[----:B------:R-:W-:Y:S01]  /*2de0*/  FFMA.FTZ R125, R120, R127, R125 ;  /* 0x0000007f787d7223 */ /* 0x000fe2000001007d */
[----:B------:R-:W-:Y:S01]  /*2df0*/  FFMA.FTZ R42, R62, R143, R43 ;  /* 0x0000008f3e2a7223 */ /* 0x000fe2000001002b */
[----:B------:R-:W-:Y:S01]  /*2e00*/  FFMA.FTZ R120, -R104, R112, R149 ;  /* 0x0000007068787223 */ /* 0x000fe20000010195 */
[----:B------:R-:W-:Y:S01]  /*2e10*/  FFMA.FTZ R143, -R102, R116, R143 ;  /* 0x00000074668f7223 */ /* 0x000fe2000001018f */
[----:B------:R-:W-:Y:S01]  /*2e20*/  FFMA.FTZ R132, R113, R125, R132 ;  /* 0x0000007d71847223 */ /* 0x000fe20000010084 */
[----:B------:R-:W-:-:S03]  /*2e30*/  FFMA.FTZ R42, R21, R141, R42 ;  /* 0x0000008d152a7223 */ /* 0x000fc6000001002a */
[----:B------:R-:W-:Y:S01]  /*2e40*/  FFMA.FTZ R123, R122, R132, R123 ;  /* 0x000000847a7b7223 */ /* 0x000fe2000001007b */
[----:B------:R-:W-:Y:S01]  /*2e50*/  FFMA.FTZ R43, R61, R140, R42 ;  /* 0x0000008c3d2b7223 */ /* 0x000fe2000001002a */
[----:B------:R-:W-:Y:S02]  /*2e60*/  FFMA.FTZ R42, -R99, R88, R146 ;  /* 0x00000058632a7223 */ /* 0x000fe40000010192 */
[----:B------:R-:W-:Y:S01]  /*2e70*/  FFMA.FTZ R115, R115, R123, R130 ;  /* 0x0000007b73737223 */ /* 0x000fe20000010082 */
[----:B------:R-:W-:-:S03]  /*2e80*/  FFMA.FTZ R43, R16, R157, R43 ;  /* 0x0000009d102b7223 */ /* 0x000fc6000001002b */
[----:B------:R-:W-:Y:S01]  /*2e90*/  FFMA.FTZ R121, R124, R115, R121 ;  /* 0x000000737c797223 */ /* 0x000fe20000010079 */
[----:B------:R-:W-:Y:S01]  /*2ea0*/  FFMA.FTZ R86, R60, R159, R43 ;  /* 0x0000009f3c567223 */ /* 0x000fe2000001002b */
[----:B------:R-:W-:Y:S02]  /*2eb0*/  FMUL.FTZ R43, R136, UR53 ;  /* 0x00000035882b7c20 */ /* 0x000fe40008410000 */
[----:B------:R-:W-:Y:S01]  /*2ec0*/  FFMA.FTZ R128, R117, R121, R128 ;  /* 0x0000007975807223 */ /* 0x000fe20000010080 */
[----:B------:R-:W-:Y:S01]  /*2ed0*/  FFMA.FTZ R86, R15, R161, R86 ;  /* 0x000000a10f567223 */ /* 0x000fe20000010056 */
[----:B------:R-:W-:Y:S01]  /*2ee0*/  FMUL.FTZ R87, R42, R43 ;  /* 0x0000002b2a577220 */ /* 0x000fe20000410000 */
[----:B------:R-:W-:Y:S01]  /*2ef0*/  FMUL.FTZ R117, R92, R125 ;  /* 0x0000007d5c757220 */ /* 0x000fe20000410000 */
[----:B------:R-:W-:Y:S01]  /*2f00*/  FFMA.FTZ R139, R126, R128, R139 ;  /* 0x000000807e8b7223 */ /* 0x000fe2000001008b */
[----:B------:R-:W-:Y:S01]  /*2f10*/  FFMA.FTZ R43, R59, R146, R86 ;  /* 0x000000923b2b7223 */ /* 0x000fe20000010056 */
[----:B------:R-:W-:Y:S01]  /*2f20*/  FFMA.FTZ R86, R88, R136, R87 ;  /* 0x0000008858567223 */ /* 0x000fe20000010057 */
[----:B------:R-:W-:Y:S01]  /*2f30*/  SHF.L.U32 R88, R52, 0x10, RZ ;  /* 0x0000001034587819 */ /* 0x000fe200000006ff */
[-CC-:B------:R-:W-:Y:S01]  /*2f40*/  FFMA.FTZ R119, R119, R139.reuse, R138.reuse ;  /* 0x0000008b77777223 */ /* 0x180fe2000001008a */
[----:B-1----:R-:W-:Y:S01]  /*2f50*/  FMUL.FTZ R40, R98, R139 ;  /* 0x0000008b62287220 */ /* 0x002fe20000410000 */
[----:B------:R-:W-:Y:S01]  /*2f60*/  FMUL.FTZ R91, R105, R128 ;  /* 0x00000080695b7220 */ /* 0x000fe20000410000 */
[----:B------:R-:W-:Y:S01]  /*2f70*/  SHF.L.U32 R87, R55, 0x10, RZ ;  /* 0x0000001037577819 */ /* 0x000fe200000006ff */
[C---:B------:R-:W-:Y:S01]  /*2f80*/  FFMA.FTZ R108, -R106.reuse, R88, R155 ;  /* 0x000000586a6c7223 */ /* 0x040fe2000001019b */
[----:B------:R-:W-:Y:S01]  /*2f90*/  FMUL.FTZ R41, R106, R119 ;  /* 0x000000776a297220 */ /* 0x000fe20000410000 */
[----:B------:R-:W-:Y:S01]  /*2fa0*/  FMUL.FTZ R126, R103, R132 ;  /* 0x00000084677e7220 */ /* 0x000fe20000410000 */
[----:B------:R-:W-:Y:S01]  /*2fb0*/  PRMT R138, R48, 0x7632, R138 ;  /* 0x00007632308a7816 */ /* 0x000fe2000000008a */
[----:B------:R-:W-:Y:S01]  /*2fc0*/  FFMA.FTZ R161, -R80, R156, R161 ;  /* 0x0000009c50a17223 */ /* 0x000fe200000101a1 */
[----:B------:R-:W-:Y:S01]  /*2fd0*/  FFMA.FTZ R107, R41, R108, RZ ;  /* 0x0000006c296b7223 */ /* 0x000fe200000100ff */
[----:B------:R-:W-:Y:S01]  /*2fe0*/  FMUL.FTZ R136, R99, R136 ;  /* 0x0000008863887220 */ /* 0x000fe20000410000 */
[----:B------:R-:W-:Y:S01]  /*2ff0*/  SHF.L.U32 R138, R138, 0x10, RZ ;  /* 0x000000108a8a7819 */ /* 0x000fe200000006ff */
[----:B------:R-:W-:Y:S01]  /*3000*/  FMUL.FTZ R155, R161, R162 ;  /* 0x000000a2a19b7220 */ /* 0x000fe20000410000 */
[----:B------:R-:W-:Y:S01]  /*3010*/  FFMA.FTZ R118, R40, R153, R107 ;  /* 0x0000009928767223 */ /* 0x000fe2000001006b */
[----:B------:R-:W-:Y:S01]  /*3020*/  FMUL.FTZ R107, R96, R121 ;  /* 0x00000079606b7220 */ /* 0x000fe20000410000 */
[----:B------:R-:W-:Y:S01]  /*3030*/  PRMT R162, R51, 0x7632, R162 ;  /* 0x0000763233a27816 */ /* 0x000fe200000000a2 */
[----:B------:R-:W-:Y:S01]  /*3040*/  FFMA.FTZ R141, -R84, R138, R141 ;  /* 0x0000008a548d7223 */ /* 0x000fe2000001018d */
[----:B------:R-:W-:Y:S01]  /*3050*/  FFMA.FTZ R122, R91, R144, R118 ;  /* 0x000000905b7a7223 */ /* 0x000fe20000010076 */
[----:B------:R-:W-:Y:S01]  /*3060*/  SHF.L.U32 R118, R109, 0x10, RZ ;  /* 0x000000106d767819 */ /* 0x000fe200000006ff */
[----:B------:R-:W-:Y:S01]  /*3070*/  FMUL.FTZ R109, R104, R115 ;  /* 0x00000073686d7220 */ /* 0x000fe20000410000 */
[----:B------:R-:W-:Y:S01]  /*3080*/  SHF.L.U32 R162, R162, 0x10, RZ ;  /* 0x00000010a2a27819 */ /* 0x000fe200000006ff */
[----:B------:R-:W-:Y:S01]  /*3090*/  FFMA.FTZ R124, R107, R114, R122 ;  /* 0x000000726b7c7223 */ /* 0x000fe2000001007a */
[C---:B------:R-:W-:Y:S01]  /*30a0*/  FMUL.FTZ R122, R94.reuse, R123 ;  /* 0x0000007b5e7a7220 */ /* 0x040fe20000410000 */
[----:B------:R-:W-:Y:S01]  /*30b0*/  FFMA.FTZ R147, -R94, R118, R147 ;  /* 0x000000765e937223 */ /* 0x000fe20000010193 */
[----:B------:R-:W-:Y:S01]  /*30c0*/  FFMA.FTZ R155, R156, R135, R155 ;  /* 0x000000879c9b7223 */ /* 0x000fe2000001009b */
[----:B------:R-:W-:Y:S01]  /*30d0*/  FFMA.FTZ R113, R109, R120, R124 ;  /* 0x000000786d717223 */ /* 0x000fe2000001007c */
[----:B------:R-:W-:Y:S01]  /*30e0*/  SHF.L.U32 R124, R111, 0x10, RZ ;  /* 0x000000106f7c7819 */ /* 0x000fe200000006ff */
[----:B------:R-:W-:Y:S01]  /*30f0*/  FFMA.FTZ R111, -R103, R87, R142 ;  /* 0x00000057676f7223 */ /* 0x000fe2000001018e */
[----:B------:R-:W-:Y:S01]  /*3100*/  FMUL.FTZ R142, R102, R127 ;  /* 0x0000007f668e7220 */ /* 0x000fe20000410000 */
[----:B------:R-:W-:Y:S01]  /*3110*/  FFMA.FTZ R149, R122, R147, R113 ;  /* 0x000000937a957223 */ /* 0x000fe20000010071 */
[----:B------:R-:W-:Y:S01]  /*3120*/  SHF.L.U32 R113, R49, 0x10, RZ ;  /* 0x0000001031717819 */ /* 0x000fe200000006ff */
[----:B------:R-:W-:Y:S01]  /*3130*/  FFMA.FTZ R130, -R92, R124, R145 ;  /* 0x0000007c5c827223 */ /* 0x000fe20000010191 */
[----:B------:R-:W-:Y:S01]  /*3140*/  FFMA.FTZ R164, -R78, R162, R163 ;  /* 0x000000a24ea47223 */ /* 0x000fe200000101a3 */
[----:B------:R-:W-:Y:S01]  /*3150*/  FFMA.FTZ R146, R126, R111, R149 ;  /* 0x0000006f7e927223 */ /* 0x000fe20000010095 */
[----:B------:R-:W-:Y:S01]  /*3160*/  FADD.FTZ R57, R86, R57 ;  /* 0x0000003956397221 */ /* 0x000fe20000010000 */
[----:B------:R-:W-:Y:S01]  /*3170*/  FFMA.FTZ R140, -R101, R113, R140 ;  /* 0x00000071658c7223 */ /* 0x000fe2000001018c */
[----:B------:R-:W-:Y:S01]  /*3180*/  FMUL.FTZ R86, R129, UR53 ;  /* 0x0000003581567c20 */ /* 0x000fe20008410000 */
[----:B------:R-:W-:Y:S01]  /*3190*/  FFMA.FTZ R145, R117, R130, R146 ;  /* 0x0000008275917223 */ /* 0x000fe20000010092 */
[----:B------:R-:W-:Y:S01]  /*31a0*/  FMUL.FTZ R146, R84, R129 ;  /* 0x0000008154927220 */ /* 0x000fe20000410000 */
[----:B------:R-:W-:Y:S01]  /*31b0*/  FADD.FTZ R8, R107, R8 ;  /* 0x000000086b087221 */ /* 0x000fe20000010000 */
[----:B------:R-:W-:Y:S01]  /*31c0*/  FADD.FTZ R11, R136, R11 ;  /* 0x0000000b880b7221 */ /* 0x000fe20000010000 */
[----:B------:R-:W-:Y:S01]  /*31d0*/  FFMA.FTZ R149, R142, R143, R145 ;  /* 0x0000008f8e957223 */ /* 0x000fe20000010091 */
[----:B------:R-:W-:Y:S01]  /*31e0*/  FFMA.FTZ R145, R14, R163, R43 ;  /* 0x000000a30e917223 */ /* 0x000fe2000001002b */
[----:B------:R-:W-:Y:S01]  /*31f0*/  FMUL.FTZ R43, R101, R134 ;  /* 0x00000086652b7220 */ /* 0x000fe20000410000 */
[----:B------:R-:W-:Y:S01]  /*3200*/  FADD.FTZ R56, R155, R56 ;  /* 0x000000389b387221 */ /* 0x000fe20000010000 */
[----:B------:R-:W-:Y:S01]  /*3210*/  FFMA.FTZ R152, R146, R141, R149 ;  /* 0x0000008d92987223 */ /* 0x000fe20000010095 */
[----:B------:R-:W-:Y:S01]  /*3220*/  FMUL.FTZ R149, R82, R131 ;  /* 0x0000008352957220 */ /* 0x000fe20000410000 */
[----:B------:R-:W0:Y:S01]  /*3230*/  SHFL.DOWN PT, R160, R145, 0x1, 0x1f ;  /* 0x08201f0091a07f89 */ /* 0x000e2200000e0000 */
[C---:B------:R-:W-:Y:S01]  /*3240*/  FADD.FTZ R13, R43.reuse, R13 ;  /* 0x0000000d2b0d7221 */ /* 0x040fe20000010000 */
[----:B------:R-:W-:Y:S01]  /*3250*/  FFMA.FTZ R158, R43, R140, R152 ;  /* 0x0000008c2b9e7223 */ /* 0x000fe20000010098 */
[----:B------:R-:W-:Y:S01]  /*3260*/  SHF.L.U32 R152, R50, 0x10, RZ ;  /* 0x0000001032987819 */ /* 0x000fe200000006ff */
[----:B------:R-:W-:Y:S01]  /*3270*/  FMUL.FTZ R43, R125, UR53 ;  /* 0x000000357d2b7c20 */ /* 0x000fe20008410000 */
[----:B------:R-:W-:Y:S01]  /*3280*/  FMUL.FTZ R141, R141, R86 ;  /* 0x000000568d8d7220 */ /* 0x000fe20000410000 */
[----:B------:R-:W-:Y:S01]  /*3290*/  FFMA.FTZ R158, R149, R150, R158 ;  /* 0x00000096959e7223 */ /* 0x000fe2000001009e */
[----:B------:R-:W-:Y:S01]  /*32a0*/  FMUL.FTZ R86, R127, UR53 ;  /* 0x000000357f567c20 */ /* 0x000fe20008410000 */
[----:B------:R-:W-:Y:S01]  /*32b0*/  FFMA.FTZ R154, -R100, R152, R159 ;  /* 0x00000098649a7223 */ /* 0x000fe2000001019f */
[----:B------:R-:W-:Y:S01]  /*32c0*/  FMUL.FTZ R43, R130, R43 ;  /* 0x0000002b822b7220 */ /* 0x000fe20000410000 */
[----:B------:R-:W-:Y:S01]  /*32d0*/  FFMA.FTZ R141, R138, R129, R141 ;  /* 0x000000818a8d7223 */ /* 0x000fe2000001008d */
[----:B------:R-:W-:Y:S01]  /*32e0*/  FMUL.FTZ R143, R143, R86 ;  /* 0x000000568f8f7220 */ /* 0x000fe20000410000 */
[----:B------:R-:W-:Y:S01]  /*32f0*/  FFMA.FTZ R157, R151, R154, R158 ;  /* 0x0000009a979d7223 */ /* 0x000fe2000001009e */
[----:B------:R-:W-:Y:S01]  /*3300*/  FMUL.FTZ R158, R80, R135 ;  /* 0x00000087509e7220 */ /* 0x000fe20000410000 */
[----:B------:R-:W-:Y:S01]  /*3310*/  FMUL.FTZ R135, R133, UR53 ;  /* 0x0000003585877c20 */ /* 0x000fe20008410000 */
[----:B------:R-:W-:Y:S01]  /*3320*/  FFMA.FTZ R125, R124, R125, R43 ;  /* 0x0000007d7c7d7223 */ /* 0x000fe2000001002b */
[----:B------:R-:W-:Y:S01]  /*3330*/  FMUL.FTZ R43, R115, UR53 ;  /* 0x00000035732b7c20 */ /* 0x000fe20008410000 */
[----:B------:R-:W-:Y:S01]  /*3340*/  FFMA.FTZ R157, R158, R161, R157 ;  /* 0x000000a19e9d7223 */ /* 0x000fe2000001009d */
[----:B------:R-:W-:Y:S01]  /*3350*/  FMUL.FTZ R135, R154, R135 ;  /* 0x000000879a877220 */ /* 0x000fe20000410000 */
[----:B------:R-:W-:Y:S01]  /*3360*/  FMUL.FTZ R86, R132, UR53 ;  /* 0x0000003584567c20 */ /* 0x000fe20008410000 */
[----:B------:R-:W-:Y:S01]  /*3370*/  FMUL.FTZ R43, R120, R43 ;  /* 0x0000002b782b7220 */ /* 0x000fe20000410000 */
[----:B------:R-:W-:Y:S01]  /*3380*/  FFMA.FTZ R42, R136, R42, R157 ;  /* 0x0000002a882a7223 */ /* 0x000fe2000001009d */
[----:B------:R-:W-:Y:S01]  /*3390*/  FMUL.FTZ R157, R78, R137 ;  /* 0x000000894e9d7220 */ /* 0x000fe20000410000 */
[----:B------:R-:W-:Y:S01]  /*33a0*/  FFMA.FTZ R152, R152, R133, R135 ;  /* 0x0000008598987223 */ /* 0x000fe20000010087 */
[----:B0-----:R-:W-:Y:S01]  /*33b0*/  @!P1 FADD.FTZ R145, R145, R160 ;  /* 0x000000a091919221 */ /* 0x001fe20000010000 */
[----:B------:R-:W-:Y:S01]  /*33c0*/  FMUL.FTZ R133, R131, UR53 ;  /* 0x0000003583857c20 */ /* 0x000fe20008410000 */
[C---:B------:R-:W-:Y:S01]  /*33d0*/  FFMA.FTZ R42, R157.reuse, R164, R42 ;  /* 0x000000a49d2a7223 */ /* 0x040fe2000001002a */
[----:B------:R-:W-:Y:S01]  /*33e0*/  FADD.FTZ R2, R157, R2 ;  /* 0x000000029d027221 */ /* 0x000fe20000010000 */
[----:B------:R-:W-:Y:S01]  /*33f0*/  FFMA.FTZ R112, R112, R115, R43 ;  /* 0x0000007370707223 */ /* 0x000fe2000001002b */
[----:B------:R-:W0:Y:S01]  /*3400*/  SHFL.DOWN PT, R160, R145, 0x2, 0x1f ;  /* 0x08401f0091a07f89 */ /* 0x000e2200000e0000 */
[----:B------:R-:W-:Y:S01]  /*3410*/  FMUL.FTZ R135, R150, R133 ;  /* 0x0000008596877220 */ /* 0x000fe20000410000 */
[----:B------:R-:W-:Y:S01]  /*3420*/  FMUL.FTZ R133, R134, UR53 ;  /* 0x0000003586857c20 */ /* 0x000fe20008410000 */
[----:B------:R-:W-:Y:S01]  /*3430*/  FMUL.FTZ R43, R121, UR53 ;  /* 0x00000035792b7c20 */ /* 0x000fe20008410000 */
[----:B------:R-:W1:Y:S01]  /*3440*/  SHFL.DOWN PT, R159, R42, 0x1, 0x1f ;  /* 0x08201f002a9f7f89 */ /* 0x000e6200000e0000 */
[----:B------:R-:W-:Y:S01]  /*3450*/  FFMA.FTZ R135, R148, R131, R135 ;  /* 0x0000008394877223 */ /* 0x000fe20000010087 */
[----:B------:R-:W-:Y:S01]  /*3460*/  FMUL.FTZ R140, R140, R133 ;  /* 0x000000858c8c7220 */ /* 0x000fe20000410000 */
[----:B------:R-:W-:Y:S01]  /*3470*/  FMUL.FTZ R107, R114, R43 ;  /* 0x0000002b726b7220 */ /* 0x000fe20000410000 */
[----:B------:R-:W-:Y:S01]  /*3480*/  FMUL.FTZ R43, R128, UR53 ;  /* 0x00000035802b7c20 */ /* 0x000fe20008410000 */
[----:B------:R-:W-:Y:S01]  /*3490*/  FADD.FTZ R3, R158, R3 ;  /* 0x000000039e037221 */ /* 0x000fe20000010000 */
[----:B------:R-:W-:Y:S01]  /*34a0*/  FFMA.FTZ R140, R113, R134, R140 ;  /* 0x00000086718c7223 */ /* 0x000fe2000001008c */
[----:B------:R-:W-:Y:S01]  /*34b0*/  FFMA.FTZ R134, R116, R127, R143 ;  /* 0x0000007f74867223 */ /* 0x000fe2000001008f */
[----:B------:R-:W-:Y:S01]  /*34c0*/  FMUL.FTZ R116, R111, R86 ;  /* 0x000000566f747220 */ /* 0x000fe20000410000 */
[----:B------:R-:W-:Y:S01]  /*34d0*/  FMUL.FTZ R86, R123, UR53 ;  /* 0x000000357b567c20 */ /* 0x000fe20008410000 */
[----:B------:R-:W-:Y:S01]  /*34e0*/  FMUL.FTZ R144, R144, R43 ;  /* 0x0000002b90907220 */ /* 0x000fe20000410000 */
[----:B------:R-:W-:Y:S01]  /*34f0*/  FMUL.FTZ R43, R119, UR53 ;  /* 0x00000035772b7c20 */ /* 0x000fe20008410000 */
[----:B------:R-:W-:Y:S01]  /*3500*/  FFMA.FTZ R116, R87, R132, R116 ;  /* 0x0000008457747223 */ /* 0x000fe20000010074 */
[----:B------:R-:W-:Y:S01]  /*3510*/  FMUL.FTZ R147, R147, R86 ;  /* 0x0000005693937220 */ /* 0x000fe20000410000 */
[----:B------:R-:W-:Y:S01]  /*3520*/  FFMA.FTZ R107, R110, R121, R107 ;  /* 0x000000796e6b7223 */ /* 0x000fe2000001006b */
[----:B------:R-:W-:Y:S01]  /*3530*/  FMUL.FTZ R43, R108, R43 ;  /* 0x0000002b6c2b7220 */ /* 0x000fe20000410000 */
[----:B------:R-:W-:Y:S01]  /*3540*/  FFMA.FTZ R144, R89, R128, R144 ;  /* 0x0000008059907223 */ /* 0x000fe20000010090 */
[----:B------:R-:W-:Y:S01]  /*3550*/  FFMA.FTZ R147, R118, R123, R147 ;  /* 0x0000007b76937223 */ /* 0x000fe20000010093 */
[----:B------:R-:W-:Y:S01]  /*3560*/  FADD.FTZ R4, R149, R4 ;  /* 0x0000000495047221 */ /* 0x000fe20000010000 */
[----:B------:R-:W-:Y:S01]  /*3570*/  FFMA.FTZ R43, R88, R119, R43 ;  /* 0x00000077582b7223 */ /* 0x000fe2000001002b */
[----:B0-----:R-:W-:Y:S01]  /*3580*/  @!P2 FADD.FTZ R145, R145, R160 ;  /* 0x000000a09191a221 */ /* 0x001fe20000010000 */
[----:B------:R-:W-:Y:S01]  /*3590*/  FADD.FTZ R39, R152, R39 ;  /* 0x0000002798277221 */ /* 0x000fe20000010000 */
[----:B------:R-:W-:Y:S01]  /*35a0*/  FADD.FTZ R5, R146, R5 ;  /* 0x0000000592057221 */ /* 0x000fe20000010000 */
[----:B------:R-:W-:Y:S01]  /*35b0*/  FADD.FTZ R38, R135, R38 ;  /* 0x0000002687267221 */ /* 0x000fe20000010000 */
[----:B-1----:R-:W-:Y:S01]  /*35c0*/  @!P1 FADD.FTZ R42, R42, R159 ;  /* 0x0000009f2a2a9221 */ /* 0x002fe20000010000 */
[----:B------:R-:W0:Y:S01]  /*35d0*/  SHFL.DOWN PT, R160, R145, 0x4, 0x1f ;  /* 0x08801f0091a07f89 */ /* 0x000e2200000e0000 */
[----:B------:R-:W-:Y:S01]  /*35e0*/  ISETP.GT.AND P1, PT, R69, 0x1b, PT ;  /* 0x0000001b4500780c */ /* 0x000fe20003f24270 */
[----:B------:R-:W-:Y:S01]  /*35f0*/  FADD.FTZ R12, R142, R12 ;  /* 0x0000000c8e0c7221 */ /* 0x000fe20000010000 */
[----:B------:R-:W-:Y:S01]  /*3600*/  FADD.FTZ R37, R140, R37 ;  /* 0x000000258c257221 */ /* 0x000fe20000010000 */
[----:B------:R-:W1:Y:S01]  /*3610*/  SHFL.DOWN PT, R159, R42, 0x2, 0x1f ;  /* 0x08401f002a9f7f89 */ /* 0x000e6200000e0000 */
        /* <DEDUP_REMOVED lines=16> */
[----:B0-----:R-:W-:Y:S01]  /*3720*/  @!P1 FADD.FTZ R145, R145, R160 ;  /* 0x000000a091919221 */ /* 0x001fe20000010000 */
[----:B-1----:R-:W-:Y:S01]  /*3730*/  @!P2 FADD.FTZ R42, R42, R159 ;  /* 0x0000009f2a2aa221 */ /* 0x002fe20000010000 */
[----:B------:R-:W-:-:S03]  /*3740*/  FMUL.FTZ R159, R137, UR53 ;  /* 0x00000035899f7c20 */ /* 0x000fc60008410000 */
[----:B------:R-:W0:Y:S01]  /*3750*/  SHFL.DOWN PT, R160, R145, 0x8, 0x1f ;  /* 0x09001f0091a07f89 */ /* 0x000e2200000e0000 */
[----:B------:R-:W-:Y:S01]  /*3760*/  ISETP.GT.AND P2, PT, R69, 0x17, PT ;  /* 0x000000174500780c */ /* 0x000fe20003f44270 */
[----:B------:R-:W-:Y:S02]  /*3770*/  FMUL.FTZ R161, R164, R159 ;  /* 0x0000009fa4a17220 */ /* 0x000fe40000410000 */
[----:B------:R-:W1:Y:S02]  /*3780*/  SHFL.DOWN PT, R159, R42, 0x4, 0x1f ;  /* 0x08801f002a9f7f89 */ /* 0x000e6400000e0000 */
[----:B------:R-:W-:-:S04]  /*3790*/  FFMA.FTZ R137, R162, R137, R161 ;  /* 0x00000089a2897223 */ /* 0x000fc800000100a1 */
[----:B------:R-:W-:-:S04]  /*37a0*/  FADD.FTZ R58, R137, R58 ;  /* 0x0000003a893a7221 */ /* 0x000fc80000010000 */
[----:B0-----:R-:W-:Y:S01]  /*37b0*/  @!P2 FADD.FTZ R145, R145, R160 ;  /* 0x000000a09191a221 */ /* 0x001fe20000010000 */
[----:B-1----:R-:W-:-:S04]  /*37c0*/  @!P1 FADD.FTZ R42, R42, R159 ;  /* 0x0000009f2a2a9221 */ /* 0x002fc80000010000 */
[----:B------:R-:W0:Y:S01]  /*37d0*/  SHFL.DOWN PT, R154, R145, 0x10, 0x1f ;  /* 0x0a001f00919a7f89 */ /* 0x000e2200000e0000 */
[----:B------:R-:W-:-:S03]  /*37e0*/  ISETP.GT.AND P1, PT, R69, 0xf, PT ;  /* 0x0000000f4500780c */ /* 0x000fc60003f24270 */
[----:B------:R-:W1:Y:S10]  /*37f0*/  SHFL.DOWN PT, R157, R42, 0x8, 0x1f ;  /* 0x09001f002a9d7f89 */ /* 0x000e7400000e0000 */
[----:B0-----:R-:W-:Y:S01]  /*3800*/  @!P1 FADD.FTZ R145, R145, R154 ;  /* 0x0000009a91919221 */ /* 0x001fe20000010000 */
[----:B-1----:R-:W-:Y:S01]  /*3810*/  @!P2 FADD.FTZ R42, R42, R157 ;  /* 0x0000009d2a2aa221 */ /* 0x002fe20000010000 */
[----:B------:R-:W-:-:S03]  /*3820*/  ISETP.NE.AND P2, PT, R69, RZ, PT ;  /* 0x000000ff4500720c */ /* 0x000fc60003f45270 */
[----:B------:R-:W-:Y:S01]  /*3830*/  MOV R87, R145 ;  /* 0x0000009100577202 */ /* 0x000fe20000000f00 */
[----:B------:R-:W0:Y:S02]  /*3840*/  SHFL.DOWN PT, R113, R42, 0x10, 0x1f ;  /* 0x0a001f002a717f89 */ /* 0x000e2400000e0000 */
[----:B0-----:R-:W-:-:S05]  /*3850*/  @!P1 FADD.FTZ R42, R42, R113 ;  /* 0x000000712a2a9221 */ /* 0x001fca0000010000 */
[----:B------:R-:W-:Y:S01]  /*3860*/  MOV R86, R42 ;  /* 0x0000002a00567202 */ /* 0x000fe20000000f00 */
[----:B------:R-:W-:-:S04]  /*3870*/  FMUL.FTZ R42, R139, UR53 ;  /* 0x000000358b2a7c20 */ /* 0x000fc80008410000 */
[----:B------:R-:W-:Y:S01]  /*3880*/  FMUL.FTZ R153, R153, R42 ;  /* 0x0000002a99997220 */ /* 0x000fe20000410000 */
[----:B------:R0:W-:Y:S03]  /*3890*/  @!P2 STS.64 [R67+0x1098], R86 ;  /* 0x001098564300a388 */ /* 0x0001e60000000a00 */
[----:B------:R-:W-:-:S04]  /*38a0*/  FFMA.FTZ R90, R90, R139, R153 ;  /* 0x0000008b5a5a7223 */ /* 0x000fc80000010099 */
[----:B------:R-:W-:Y:S01]  /*38b0*/  FADD.FTZ R27, R90, R27 ;  /* 0x0000001b5a1b7221 */ /* 0x000fe20000010000 */
        /* <DEDUP_REMOVED lines=24> */
.L_x_1763:
[----:B------:R-:W-:Y:S05]  /*3a40*/  BSYNC B0 ;  /* 0x0000000000007941 */ /* 0x000fea0003800000 */
.L_x_1762:
[----:B------:R-:W-:-:S04]  /*3a50*/  UIADD3 UR6, UR6, 0x1, URZ ;  /* 0x0000000106067890 */ /* 0x000fc8000fffe03f */
[----:B------:R-:W-:-:S06]  /*3a60*/  UISETP.GE.AND UP0, UPT, UR6, UR52, UPT ;  /* 0x000000340600728c */ /* 0x000fcc000bf06270 */
[----:B------:R-:W-:-:S13]  /*3a70*/  PLOP3.LUT P0, PT, PT, PT, UP0, 0x80, 0x0 ;  /* 0x000000000000781c */ /* 0x000fda0003f0f008 */
[----:B------:R-:W-:Y:S05]  /*3a80*/  @!P0 BRA `(.L_x_1764) ;  /* 0xffffffd800d08947 */ /* 0x000fea000383ffff */
.L_x_1752:
[----:B------:R-:W-:Y:S01]  /*3a90*/  BAR.SYNC.DEFER_BLOCKING 0x0 ;  /* 0x0000000000007b1d */ /* 0x000fe20000010000 */
[----:B------:R-:W-:Y:S01]  /*3aa0*/  SHF.L.U32 R0, R71, 0x1, RZ ;  /* 0x0000000147007819 */ /* 0x000fe200000006ff */
[----:B------:R-:W-:Y:S01]  /*3ab0*/  UIADD3 UR6, UR44, -0x1, URZ ;  /* 0xffffffff2c067890 */ /* 0x000fe2000fffe03f */
[----:B------:R-:W-:Y:S01]  /*3ac0*/  F2FP.BF16.F32.PACK_AB R10, R3, R10 ;  /* 0x0000000a030a723e */ /* 0x000fe200000010ff */
[----:B------:R-:W-:Y:S01]  /*3ad0*/  USHF.R.S32.HI UR31, URZ, 0x1f, UR49 ;  /* 0x0000001f3f1f7899 */ /* 0x000fe20008011431 */
[----:B------:R-:W-:Y:S01]  /*3ae0*/  LOP3.LUT R0, R0, 0xffffffc0, RZ, 0xc0, !PT ;  /* 0xffffffc000007812 */ /* 0x000fe200078ec0ff */
[----:B------:R-:W-:Y:S01]  /*3af0*/  USHF.L.U32 UR14, UR6, 0xb, URZ ;  /* 0x0000000b060e7899 */ /* 0x000fe2000800063f */
[----:B------:R-:W-:Y:S01]  /*3b00*/  F2FP.BF16.F32.PACK_AB R20, R9, R20 ;  /* 0x000000140914723e */ /* 0x000fe200000010ff */
[----:B------:R-:W-:Y:S01]  /*3b10*/  ULDC.64 UR20, c[0x0][0x388] ;  /* 0x0000e20000147ab9 */ /* 0x000fe20000000a00 */
[----:B------:R-:W-:Y:S01]  /*3b20*/  LEA R3, R69, R0, 0x1 ;  /* 0x0000000045037211 */ /* 0x000fe200078e08ff */
[----:B------:R-:W-:Y:S01]  /*3b30*/  UIMAD UR16, UR31, UR20, URZ ;  /* 0x000000141f1072a4 */ /* 0x000fe2000f8e023f */
[----:B------:R-:W-:Y:S01]  /*3b40*/  F2FP.BF16.F32.PACK_AB R21, R8, R19 ;  /* 0x000000130815723e */ /* 0x000fe200000010ff */
[----:B------:R-:W-:Y:S01]  /*3b50*/  USHF.R.S32.HI UR15, URZ, 0x1f, UR14 ;  /* 0x0000001f3f0f7899 */ /* 0x000fe2000801140e */
[----:B------:R-:W-:Y:S01]  /*3b60*/  F2FP.BF16.F32.PACK_AB R9, R4, R13 ;  /* 0x0000000d0409723e */ /* 0x000fe200000010ff */
[----:B------:R-:W-:Y:S01]  /*3b70*/  UIMAD UR18, UR49, UR21, UR16 ;  /* 0x00000015311272a4 */ /* 0x000fe2000f8e0210 */
[----:B------:R-:W-:Y:S01]  /*3b80*/  F2FP.BF16.F32.PACK_AB R23, R6, R17 ;  /* 0x000000110617723e */ /* 0x000fe200000010ff */
[----:B------:R-:W-:Y:S01]  /*3b90*/  UIMAD.WIDE.U32 UR16, UR49, UR20, UR14 ;  /* 0x00000014311072a5 */ /* 0x000fe2000f8e000e */
[----:B------:R-:W-:Y:S01]  /*3ba0*/  F2FP.BF16.F32.PACK_AB R22, R7, R18 ;  /* 0x000000120716723e */ /* 0x000fe200000010ff */
[----:B------:R-:W-:Y:S01]  /*3bb0*/  USHF.R.S32.HI UR30, URZ, 0x1f, UR22 ;  /* 0x0000001f3f1e7899 */ /* 0x000fe20008011416 */
[----:B------:R-:W-:Y:S01]  /*3bc0*/  F2FP.BF16.F32.PACK_AB R11, R2, R11 ;  /* 0x0000000b020b723e */ /* 0x000fe200000010ff */
[----:B------:R-:W-:Y:S01]  /*3bd0*/  ULDC.64 UR20, c[0x0][0x390] ;  /* 0x0000e40000147ab9 */ /* 0x000fe20000000a00 */
[----:B------:R-:W-:Y:S01]  /*3be0*/  F2FP.BF16.F32.PACK_AB R8, R5, R12 ;  /* 0x0000000c0508723e */ /* 0x000fe200000010ff */
[----:B------:R-:W-:Y:S01]  /*3bf0*/  UIADD3 UR17, UR17, UR18, URZ ;  /* 0x0000001211117290 */ /* 0x000fe2000fffe03f */
[----:B------:R-:W-:Y:S01]  /*3c00*/  LEA R4, R3, R68, 0x4 ;  /* 0x0000004403047211 */ /* 0x000fe200078e20ff */
[----:B------:R-:W-:Y:S01]  /*3c10*/  UIMAD UR18, UR30, UR20, URZ ;  /* 0x000000141e1272a4 */ /* 0x000fe2000f8e023f */
[----:B------:R-:W-:Y:S01]  /*3c20*/  LOP3.LUT R5, R0, 0x1f, R71, 0xf8, !PT ;  /* 0x0000001f00057812 */ /* 0x000fe200078ef847 */
[----:B------:R-:W-:Y:S01]  /*3c30*/  UIMAD.WIDE.U32 UR16, UR22, UR20, UR16 ;  /* 0x00000014161072a5 */ /* 0x000fe2000f8e0010 */
[----:B------:R-:W-:Y:S01]  /*3c40*/  FADD.FTZ R0, R73, R26 ;  /* 0x0000001a49007221 */ /* 0x000fe20000010000 */
[----:B------:R2:W-:Y:S01]  /*3c50*/  STS.128 [R4], R20 ;  /* 0x0000001404007388 */ /* 0x0005e20000000c00 */
[----:B------:R-:W-:-:S02]  /*3c60*/  UIMAD UR18, UR22, UR21, UR18 ;  /* 0x00000015161272a4 */ /* 0x000fc4000f8e0212 */
[----:B------:R-:W-:Y:S01]  /*3c70*/  FADD.FTZ R0, R0, R27 ;  /* 0x0000001b00007221 */ /* 0x000fe20000010000 */
[----:B------:R3:W-:Y:S01]  /*3c80*/  STS.128 [R4+0x10], R8 ;  /* 0x0000100804007388 */ /* 0x0007e20000000c00 */
[----:B------:R-:W-:-:S03]  /*3c90*/  NOP ;  /* 0x0000000000007918 */ /* 0x000fc60000000000 */
[----:B------:R-:W4:Y:S01]  /*3ca0*/  LDS.128 R12, [R66] ;  /* 0x00000000420c7984 */ /* 0x000f220000000c00 */
[----:B------:R-:W-:Y:S01]  /*3cb0*/  ULDC.64 UR20, c[0x0][0x3e0] ;  /* 0x0000f80000147ab9 */ /* 0x000fe20000000a00 */
[----:B------:R-:W-:Y:S02]  /*3cc0*/  UIADD3 UR18, UR17, UR18, URZ ;  /* 0x0000001211127290 */ /* 0x000fe4000fffe03f */
[----:B------:R-:W5:Y:S01]  /*3cd0*/  LDS.128 R16, [R66+0x200] ;  /* 0x0002000042107984 */ /* 0x000f620000000c00 */
[----:B------:R-:W-:Y:S01]  /*3ce0*/  ULEA UR17, UP0, UR16, UR20, 0x1 ;  /* 0x0000001410117291 */ /* 0x000fe2000f80083f */
[----:B--2---:R-:W-:Y:S01]  /*3cf0*/  F2FP.BF16.F32.PACK_AB R23, R58, R57 ;  /* 0x000000393a17723e */ /* 0x004fe200000010ff */
[----:B------:R-:W-:Y:S01]  /*3d00*/  UIADD3 UR27, UP1, UR27, -0x1000, URZ ;  /* 0xfffff0001b1b7890 */ /* 0x000fe2000ff3e03f */
[----:B------:R-:W-:Y:S01]  /*3d10*/  F2FP.BF16.F32.PACK_AB R22, R56, R39 ;  /* 0x000000273816723e */ /* 0x000fe200000010ff */
[----:B------:R-:W-:Y:S01]  /*3d20*/  ULEA.HI.X UR16, UR16, UR21, UR18, 0x1, UP0 ;  /* 0x0000001510107291 */ /* 0x000fe200080f0c12 */
[----:B---3--:R-:W-:Y:S01]  /*3d30*/  F2FP.BF16.F32.PACK_AB R8, R27, R26 ;  /* 0x0000001a1b08723e */ /* 0x008fe200000010ff */
[----:B------:R-:W-:Y:S01]  /*3d40*/  UIADD3 UR26, UP2, UR26, -0x1000, URZ ;  /* 0xfffff0001a1a7890 */ /* 0x000fe2000ff5e03f */
[----:B------:R-:W-:Y:S01]  /*3d50*/  MOV R2, UR17 ;  /* 0x0000001100027c02 */ /* 0x000fe20008000f00 */
[----:B------:R-:W-:Y:S01]  /*3d60*/  ULDC.64 UR18, c[0x0][0x3a8] ;  /* 0x0000ea0000127ab9 */ /* 0x000fe20000000a00 */
[----:B------:R-:W-:Y:S01]  /*3d70*/  F2FP.BF16.F32.PACK_AB R11, R34, R33 ;  /* 0x00000021220b723e */ /* 0x000fe200000010ff */
[----:B------:R-:W-:Y:S01]  /*3d80*/  UIMAD.WIDE.U32 UR14, UR49, UR18, UR14 ;  /* 0x00000012310e72a5 */ /* 0x000fe2000f8e000e */
[----:B------:R-:W-:Y:S01]  /*3d90*/  MOV R3, UR16 ;  /* 0x0000001000037c02 */ /* 0x000fe20008000f00 */
[----:B------:R-:W-:Y:S01]  /*3da0*/  UIMAD UR16, UR31, UR18, URZ ;  /* 0x000000121f1072a4 */ /* 0x000fe2000f8e023f */
[----:B------:R-:W-:Y:S01]  /*3db0*/  F2FP.BF16.F32.PACK_AB R10, R32, R31 ;  /* 0x0000001f200a723e */ /* 0x000fe200000010ff */
[----:B------:R-:W-:Y:S01]  /*3dc0*/  UIADD3 UR24, UP3, UR24, -0x1000, URZ ;  /* 0xfffff00018187890 */ /* 0x000fe2000ff7e03f */
[----:B------:R-:W-:Y:S01]  /*3dd0*/  F2FP.BF16.F32.PACK_AB R9, R30, R29 ;  /* 0x0000001d1e09723e */ /* 0x000fe200000010ff */
[----:B------:R-:W-:Y:S01]  /*3de0*/  IMAD.WIDE R2, R5, 0x10, R2 ;  /* 0x0000001005027825 */ /* 0x000fe200078e0202 */
[----:B------:R-:W-:Y:S01]  /*3df0*/  F2FP.BF16.F32.PACK_AB R21, R38, R37 ;  /* 0x000000252615723e */ /* 0x000fe200000010ff */
[----:B------:R-:W-:Y:S01]  /*3e00*/  UIMAD UR16, UR49, UR19, UR16 ;  /* 0x00000013311072a4 */ /* 0x000fe2000f8e0210 */
[----:B------:R-:W-:Y:S01]  /*3e10*/  F2FP.BF16.F32.PACK_AB R20, R36, R35 ;  /* 0x000000232414723e */ /* 0x000fe200000010ff */
[----:B------:R-:W-:Y:S01]  /*3e20*/  FADD.FTZ R29, R0, R29 ;  /* 0x0000001d001d7221 */ /* 0x000fe20000010000 */
[----:B------:R-:W-:Y:S01]  /*3e30*/  ULDC.64 UR18, c[0x0][0x3b0] ;  /* 0x0000ec0000127ab9 */ /* 0x000fe20000000a00 */
[----:B------:R-:W-:-:S02]  /*3e40*/  UIADD3 UR15, UR15, UR16, URZ ;  /* 0x000000100f0f7290 */ /* 0x000fc4000fffe03f */
[----:B------:R-:W-:Y:S01]  /*3e50*/  UIMAD UR16, UR30, UR18, URZ ;  /* 0x000000121e1072a4 */ /* 0x000fe2000f8e023f */
[----:B------:R-:W-:Y:S01]  /*3e60*/  FADD.FTZ R30, R29, R30 ;  /* 0x0000001e1d1e7221 */ /* 0x000fe20000010000 */
[----:B------:R-:W-:Y:S02]  /*3e70*/  UIMAD.WIDE.U32 UR14, UR22, UR18, UR14 ;  /* 0x00000012160e72a5 */ /* 0x000fe4000f8e000e */
[----:B------:R-:W-:Y:S01]  /*3e80*/  UIMAD UR16, UR22, UR19, UR16 ;  /* 0x00000013161072a4 */ /* 0x000fe2000f8e0210 */
[----:B------:R-:W-:Y:S01]  /*3e90*/  FADD.FTZ R31, R30, R31 ;  /* 0x0000001f1e1f7221 */ /* 0x000fe20000010000 */
[----:B------:R-:W-:Y:S01]  /*3ea0*/  UIADD3.X UR23, UR23, -0x1, URZ, UP1, !UPT ;  /* 0xffffffff17177890 */ /* 0x000fe20008ffe43f */
[----:B------:R-:W-:Y:S01]  /*3eb0*/  ULDC.64 UR18, c[0x0][0x3f0] ;  /* 0x0000fc0000127ab9 */ /* 0x000fe20000000a00 */
[----:B------:R-:W-:Y:S01]  /*3ec0*/  UIADD3 UR16, UR15, UR16, URZ ;  /* 0x000000100f107290 */ /* 0x000fe2000fffe03f */
[----:B------:R-:W-:Y:S01]  /*3ed0*/  FADD.FTZ R32, R31, R32 ;  /* 0x000000201f207221 */ /* 0x000fe20000010000 */
[----:B----4-:R-:W-:Y:S01]  /*3ee0*/  STG.E.128 desc[UR28][R2.64], R12 ;  /* 0x0000000c02007986 */ /* 0x010fe2000c101d1c */
[----:B------:R-:W-:-:S02]  /*3ef0*/  ULEA UR15, UP0, UR14, UR18, 0x1 ;  /* 0x000000120e0f7291 */ /* 0x000fc4000f80083f */
[----:B------:R-:W-:Y:S01]  /*3f00*/  FADD.FTZ R33, R32, R33 ;  /* 0x0000002120217221 */ /* 0x000fe20000010000 */
[----:B-----5:R2:W-:Y:S01]  /*3f10*/  STG.E.128 desc[UR28][R2.64+0x200], R16 ;  /* 0x0002001002007986 */ /* 0x0205e2000c101d1c */
[----:B------:R-:W-:Y:S02]  /*3f20*/  ULEA.HI.X UR14, UR14, UR19, UR16, 0x1, UP0 ;  /* 0x000000130e0e7291 */ /* 0x000fe400080f0c10 */
[----:B------:R-:W-:Y:S01]  /*3f30*/  FADD.FTZ R34, R33, R34 ;  /* 0x0000002221227221 */ /* 0x000fe20000010000 */
[----:B------:R-:W-:Y:S01]  /*3f40*/  BAR.SYNC.DEFER_BLOCKING 0x0 ;  /* 0x0000000000007b1d */ /* 0x000fe20000010000 */
[----:B------:R-:W-:Y:S02]  /*3f50*/  UISETP.GT.AND UP0, UPT, UR44, 0x1, UPT ;  /* 0x000000012c00788c */ /* 0x000fe4000bf04270 */
[----:B------:R-:W-:Y:S01]  /*3f60*/  FADD.FTZ R35, R34, R35 ;  /* 0x0000002322237221 */ /* 0x000fe20000010000 */
[----:B------:R-:W-:Y:S02]  /*3f70*/  UIADD3.X UR7, UR7, -0x1, URZ, UP2, !UPT ;  /* 0xffffffff07077890 */ /* 0x000fe400097fe43f */
[----:B------:R-:W-:Y:S01]  /*3f80*/  UIADD3.X UR25, UR25, -0x1, URZ, UP3, !UPT ;  /* 0xffffffff19197890 */ /* 0x000fe20009ffe43f */
[----:B------:R-:W-:Y:S01]  /*3f90*/  FADD.FTZ R36, R35, R36 ;  /* 0x0000002423247221 */ /* 0x000fe20000010000 */
[----:B------:R-:W-:Y:S01]  /*3fa0*/  PLOP3.LUT P0, PT, PT, PT, UP0, 0x80, 0x0 ;  /* 0x000000000000781c */ /* 0x000fe20003f0f008 */
[----:B------:R-:W-:-:S02]  /*3fb0*/  UMOV UR44, UR6 ;  /* 0x00000006002c7c82 */ /* 0x000fc40008000000 */
[----:B------:R-:W-:Y:S01]  /*3fc0*/  FADD.FTZ R37, R36, R37 ;  /* 0x0000002524257221 */ /* 0x000fe20000010000 */
[----:B--2---:R-:W-:-:S03]  /*3fd0*/  MOV R2, UR15 ;  /* 0x0000000f00027c02 */ /* 0x004fc60008000f00 */
[----:B------:R-:W-:Y:S01]  /*3fe0*/  FADD.FTZ R38, R37, R38 ;  /* 0x0000002625267221 */ /* 0x000fe20000010000 */
[----:B------:R-:W-:-:S03]  /*3ff0*/  MOV R3, UR14 ;  /* 0x0000000e00037c02 */ /* 0x000fc60008000f00 */
[----:B------:R-:W-:Y:S01]  /*4000*/  FADD.FTZ R39, R38, R39 ;  /* 0x0000002726277221 */ /* 0x000fe20000010000 */
[----:B------:R-:W-:-:S04]  /*4010*/  IMAD.WIDE R2, R5, 0x10, R2 ;  /* 0x0000001005027825 */ /* 0x000fc800078e0202 */
[----:B------:R-:W-:Y:S01]  /*4020*/  FADD.FTZ R56, R39, R56 ;  /* 0x0000003827387221 */ /* 0x000fe20000010000 */
[----:B------:R-:W-:Y:S03]  /*4030*/  STS.128 [R4], R8 ;  /* 0x0000000804007388 */ /* 0x000fe60000000c00 */
[----:B------:R-:W-:Y:S01]  /*4040*/  FADD.FTZ R57, R56, R57 ;  /* 0x0000003938397221 */ /* 0x000fe20000010000 */
[----:B------:R-:W-:Y:S01]  /*4050*/  STS.128 [R4+0x10], R20 ;  /* 0x0000101404007388 */ /* 0x000fe20000000c00 */
[----:B------:R-:W-:-:S03]  /*4060*/  NOP ;  /* 0x0000000000007918 */ /* 0x000fc60000000000 */
[----:B------:R-:W2:Y:S01]  /*4070*/  LDS.128 R12, [R66] ;  /* 0x00000000420c7984 */ /* 0x000ea20000000c00 */
[----:B------:R-:W-:-:S03]  /*4080*/  FADD.FTZ R73, R57, R58 ;  /* 0x0000003a39497221 */ /* 0x000fc60000010000 */
[----:B------:R-:W3:Y:S04]  /*4090*/  LDS.128 R24, [R66+0x200] ;  /* 0x0002000042187984 */ /* 0x000ee80000000c00 */
[----:B--2---:R2:W-:Y:S04]  /*40a0*/  STG.E.128 desc[UR28][R2.64], R12 ;  /* 0x0000000c02007986 */ /* 0x0045e8000c101d1c */
[----:B---3--:R2:W-:Y:S01]  /*40b0*/  STG.E.128 desc[UR28][R2.64+0x200], R24 ;  /* 0x0002001802007986 */ /* 0x0085e2000c101d1c */
[----:B------:R-:W-:Y:S05]  /*40c0*/  @P0 BRA `(.L_x_1765) ;  /* 0xffffffc400ac0947 */ /* 0x000fea000383ffff */
.L_x_1751:
[----:B------:R-:W-:Y:S02]  /*40d0*/  ULDC.64 UR4, c[0x0][0x3d8] ;  /* 0x0000f60000047ab9 */ /* 0x000fe40000000a00 */
[----:B------:R-:W-:-:S04]  /*40e0*/  ISETP.NE.U32.AND P0, PT, RZ, UR4, PT ;  /* 0x00000004ff007c0c */ /* 0x000fc8000bf05070 */
[----:B------:R-:W-:-:S13]  /*40f0*/  ISETP.NE.AND.EX P0, PT, RZ, UR5, PT, P0 ;  /* 0x00000005ff007c0c */ /* 0x000fda000bf05300 */
[----:B------:R-:W-:Y:S05]  /*4100*/  @!P0 BRA `(.L_x_1766) ;  /* 0x0000000000948947 */ /* 0x000fea0003800000 */
[----:B------:R-:W3:Y:S01]  /*4110*/  SHFL.DOWN P0, R0, R75, 0x1, 0x1f ;  /* 0x08201f004b007f89 */ /* 0x000ee20000000000 */
[----:B------:R-:W-:Y:S01]  /*4120*/  BSSY B0, `(.L_x_1766) ;  /* 0x0000023000007945 */ /* 0x000fe20003800000 */
[----:B------:R-:W4:Y:S01]  /*4130*/  S2R R4, SR_LANEID ;  /* 0x0000000000047919 */ /* 0x000f220000000000 */
[----:B---3--:R-:W-:-:S05]  /*4140*/  @P0 FADD R0, R0, R75 ;  /* 0x0000004b00000221 */ /* 0x008fca0000000000 */
[----:B--2---:R-:W2:Y:S01]  /*4150*/  SHFL.DOWN P0, R3, R0, 0x2, 0x1f ;  /* 0x08401f0000037f89 */ /* 0x004ea20000000000 */
[----:B----4-:R-:W-:Y:S02]  /*4160*/  ISETP.NE.AND P1, PT, R4, RZ, PT ;  /* 0x000000ff0400720c */ /* 0x010fe40003f25270 */
[----:B------:R-:W3:Y:S11]  /*4170*/  S2R R4, SR_TID.X ;  /* 0x0000000000047919 */ /* 0x000ef60000002100 */
[----:B------:R-:W4:Y:S01]  /*4180*/  @!P1 S2R R11, SR_CgaCtaId ;  /* 0x00000000000b9919 */ /* 0x000f220000008800 */
[----:B--2---:R-:W-:Y:S01]  /*4190*/  @P0 FADD R3, R0, R3 ;  /* 0x0000000300030221 */ /* 0x004fe20000000000 */
[----:B------:R-:W-:-:S04]  /*41a0*/  @!P1 MOV R0, 0x400 ;  /* 0x0000040000009802 */ /* 0x000fc80000000f00 */
[----:B------:R-:W2:Y:S01]  /*41b0*/  SHFL.DOWN P0, R2, R3, 0x4, 0x1f ;  /* 0x08801f0003027f89 */ /* 0x000ea20000000000 */
[----:B---3--:R-:W-:-:S04]  /*41c0*/  @!P1 SHF.R.S32.HI R9, RZ, 0x1f, R4 ;  /* 0x0000001fff099819 */ /* 0x008fc80000011404 */
[----:B------:R-:W-:Y:S02]  /*41d0*/  @!P1 LEA.HI R9, R9, R4, RZ, 0x5 ;  /* 0x0000000409099211 */ /* 0x000fe400078f28ff */
[----:B----4-:R-:W-:Y:S01]  /*41e0*/  @!P1 LEA R11, R11, R0, 0x18 ;  /* 0x000000000b0b9211 */ /* 0x010fe200078ec0ff */
[----:B--2---:R-:W-:Y:S01]  /*41f0*/  @P0 FADD R2, R3, R2 ;  /* 0x0000000203020221 */ /* 0x004fe20000000000 */
[----:B------:R-:W-:-:S04]  /*4200*/  @!P1 SHF.R.S32.HI R0, RZ, 0x5, R9 ;  /* 0x00000005ff009819 */ /* 0x000fc80000011409 */
[----:B------:R-:W2:Y:S01]  /*4210*/  SHFL.DOWN P0, R5, R2, 0x8, 0x1f ;  /* 0x09001f0002057f89 */ /* 0x000ea20000000000 */
[----:B------:R-:W-:Y:S01]  /*4220*/  @!P1 LEA R0, R0, R11, 0x2 ;  /* 0x0000000b00009211 */ /* 0x000fe200078e10ff */
[----:B--2---:R-:W-:-:S05]  /*4230*/  @P0 FADD R5, R2, R5 ;  /* 0x0000000502050221 */ /* 0x004fca0000000000 */
[----:B------:R-:W2:Y:S02]  /*4240*/  SHFL.DOWN P0, R7, R5, 0x10, 0x1f ;  /* 0x0a001f0005077f89 */ /* 0x000ea40000000000 */
[----:B--2---:R-:W-:Y:S01]  /*4250*/  @P0 FADD R7, R5, R7 ;  /* 0x0000000705070221 */ /* 0x004fe20000000000 */
[----:B------:R-:W-:-:S04]  /*4260*/  ISETP.NE.AND P0, PT, R4, RZ, PT ;  /* 0x000000ff0400720c */ /* 0x000fc80003f05270 */
[----:B------:R2:W-:Y:S01]  /*4270*/  @!P1 STS [R0+0x1094], R7 ;  /* 0x0010940700009388 */ /* 0x0005e20000000800 */
[----:B------:R-:W-:Y:S08]  /*4280*/  BAR.SYNC.DEFER_BLOCKING 0x0 ;  /* 0x0000000000007b1d */ /* 0x000ff00000010000 */
[----:B------:R-:W-:Y:S05]  /*4290*/  @P0 BRA `(.L_x_1767) ;  /* 0x00000000002c0947 */ /* 0x000fea0003800000 */
[----:B------:R-:W3:Y:S01]  /*42a0*/  @!P0 S2R R3, SR_CgaCtaId ;  /* 0x0000000000038919 */ /* 0x000ee20000008800 */
[----:B--2---:R-:W-:-:S04]  /*42b0*/  @!P0 MOV R0, 0x400 ;  /* 0x0000040000008802 */ /* 0x004fc80000000f00 */
[----:B---3--:R-:W-:-:S05]  /*42c0*/  @!P0 LEA R4, R3, R0, 0x18 ;  /* 0x0000000003048211 */ /* 0x008fca00078ec0ff */
[----:B------:R-:W2:Y:S04]  /*42d0*/  @!P0 LDS.64 R2, [R4+0x1098] ;  /* 0x0010980004028984 */ /* 0x000ea80000000a00 */
[----:B------:R-:W3:Y:S01]  /*42e0*/  @!P0 LDS R5, [R4+0x10a0] ;  /* 0x0010a00004058984 */ /* 0x000ee20000000800 */
[----:B--2---:R-:W-:-:S04]  /*42f0*/  @!P0 FADD.FTZ R2, R7, R2 ;  /* 0x0000000207028221 */ /* 0x004fc80000010000 */
[----:B------:R-:W-:Y:S01]  /*4300*/  @!P0 FADD.FTZ R0, R3, R2 ;  /* 0x0000000203008221 */ /* 0x000fe20000010000 */
[----:B------:R-:W-:Y:S02]  /*4310*/  MOV R2, UR8 ;  /* 0x0000000800027c02 */ /* 0x000fe40008000f00 */
[----:B------:R-:W-:Y:S01]  /*4320*/  MOV R3, UR9 ;  /* 0x0000000900037c02 */ /* 0x000fe20008000f00 */
[----:B---3--:R-:W-:-:S05]  /*4330*/  @!P0 FADD.FTZ R7, R0, R5 ;  /* 0x0000000500078221 */ /* 0x008fca0000010000 */
[----:B------:R3:W-:Y:S02]  /*4340*/  REDG.E.ADD.F32.FTZ.RN.STRONG.GPU desc[UR28][R2.64], R7 ;  /* 0x00000007020079a6 */ /* 0x0007e4000c10f39c */
.L_x_1767:
[----:B------:R-:W-:Y:S05]  /*4350*/  BSYNC B0 ;  /* 0x0000000000007941 */ /* 0x000fea0003800000 */
.L_x_1766:
[----:B------:R-:W-:Y:S01]  /*4360*/  ULDC.64 UR4, c[0x0][0x3f8] ;  /* 0x0000fe0000047ab9 */ /* 0x000fe20000000a00 */
[----:B------:R-:W-:Y:S01]  /*4370*/  BSSY B0, `(.L_x_1768) ;  /* 0x000002b000007945 */ /* 0x000fe20003800000 */
[----:B------:R-:W-:-:S04]  /*4380*/  ISETP.NE.U32.AND P0, PT, RZ, UR4, PT ;  /* 0x00000004ff007c0c */ /* 0x000fc8000bf05070 */
[----:B------:R-:W-:-:S13]  /*4390*/  ISETP.NE.AND.EX P0, PT, RZ, UR5, PT, P0 ;  /* 0x00000005ff007c0c */ /* 0x000fda000bf05300 */
[----:B------:R-:W-:Y:S05]  /*43a0*/  @!P0 BRA `(.L_x_1769) ;  /* 0x0000000000988947 */ /* 0x000fea0003800000 */
[----:B------:R-:W-:Y:S06]  /*43b0*/  BAR.SYNC.DEFER_BLOCKING 0x0 ;  /* 0x0000000000007b1d */ /* 0x000fec0000010000 */
[----:B--2---:R-:W2:Y:S01]  /*43c0*/  SHFL.DOWN P0, R0, R73, 0x1, 0x1f ;  /* 0x08201f0049007f89 */ /* 0x004ea20000000000 */
[----:B------:R-:W4:Y:S01]  /*43d0*/  S2R R4, SR_LANEID ;  /* 0x0000000000047919 */ /* 0x000f220000000000 */
[----:B------:R-:W5:Y:S01]  /*43e0*/  S2R R13, SR_TID.X ;  /* 0x00000000000d7919 */ /* 0x000f620000002100 */
[----:B--2---:R-:W-:-:S05]  /*43f0*/  @P0 FADD R0, R0, R73 ;  /* 0x0000004900000221 */ /* 0x004fca0000000000 */
[----:B---3--:R-:W2:Y:S01]  /*4400*/  SHFL.DOWN P0, R3, R0, 0x2, 0x1f ;  /* 0x08401f0000037f89 */ /* 0x008ea20000000000 */
[----:B----4-:R-:W-:-:S13]  /*4410*/  ISETP.NE.AND P1, PT, R4, RZ, PT ;  /* 0x000000ff0400720c */ /* 0x010fda0003f25270 */
[----:B------:R-:W3:Y:S01]  /*4420*/  @!P1 S2R R9, SR_CgaCtaId ;  /* 0x0000000000099919 */ /* 0x000ee20000008800 */
[----:B------:R-:W-:Y:S01]  /*4430*/  @!P1 MOV R4, 0x400 ;  /* 0x0000040000049802 */ /* 0x000fe20000000f00 */
[----:B--2---:R-:W-:Y:S01]  /*4440*/  @P0 FADD R3, R0, R3 ;  /* 0x0000000300030221 */ /* 0x004fe20000000000 */
[----:B-----5:R-:W-:-:S04]  /*4450*/  @!P1 SHF.R.S32.HI R0, RZ, 0x1f, R13 ;  /* 0x0000001fff009819 */ /* 0x020fc8000001140d */
[----:B------:R-:W2:Y:S01]  /*4460*/  SHFL.DOWN P0, R2, R3, 0x4, 0x1f ;  /* 0x08801f0003027f89 */ /* 0x000ea20000000000 */
[----:B------:R-:W-:-:S04]  /*4470*/  @!P1 LEA.HI R0, R0, R13, RZ, 0x5 ;  /* 0x0000000d00009211 */ /* 0x000fc800078f28ff */
[----:B------:R-:W-:Y:S02]  /*4480*/  @!P1 SHF.R.S32.HI R0, RZ, 0x5, R0 ;  /* 0x00000005ff009819 */ /* 0x000fe40000011400 */
[----:B---3--:R-:W-:Y:S01]  /*4490*/  @!P1 LEA R9, R9, R4, 0x18 ;  /* 0x0000000409099211 */ /* 0x008fe200078ec0ff */
[----:B--2---:R-:W-:-:S03]  /*44a0*/  @P0 FADD R2, R3, R2 ;  /* 0x0000000203020221 */ /* 0x004fc60000000000 */
[----:B------:R-:W-:Y:S02]  /*44b0*/  @!P1 LEA R0, R0, R9, 0x2 ;  /* 0x0000000900009211 */ /* 0x000fe400078e10ff */
[----:B------:R-:W2:Y:S02]  /*44c0*/  SHFL.DOWN P0, R5, R2, 0x8, 0x1f ;  /* 0x09001f0002057f89 */ /* 0x000ea40000000000 */
[----:B--2---:R-:W-:-:S05]  /*44d0*/  @P0 FADD R5, R2, R5 ;  /* 0x0000000502050221 */ /* 0x004fca0000000000 */
[----:B------:R-:W2:Y:S02]  /*44e0*/  SHFL.DOWN P0, R7, R5, 0x10, 0x1f ;  /* 0x0a001f0005077f89 */ /* 0x000ea40000000000 */
[----:B--2---:R-:W-:Y:S01]  /*44f0*/  @P0 FADD R7, R5, R7 ;  /* 0x0000000705070221 */ /* 0x004fe20000000000 */
[----:B------:R-:W-:-:S04]  /*4500*/  ISETP.NE.AND P0, PT, R13, RZ, PT ;  /* 0x000000ff0d00720c */ /* 0x000fc80003f05270 */
[----:B------:R4:W-:Y:S01]  /*4510*/  @!P1 STS [R0+0x1094], R7 ;  /* 0x0010940700009388 */ /* 0x0009e20000000800 */
[----:B------:R-:W-:Y:S08]  /*4520*/  BAR.SYNC.DEFER_BLOCKING 0x0 ;  /* 0x0000000000007b1d */ /* 0x000ff00000010000 */
[----:B------:R-:W-:Y:S05]  /*4530*/  @P0 BRA `(.L_x_1770) ;  /* 0x0000000000380947 */ /* 0x000fea0003800000 */
[----:B------:R-:W2:Y:S01]  /*4540*/  @!P0 S2R R3, SR_CgaCtaId ;  /* 0x0000000000038919 */ /* 0x000ea20000008800 */
[----:B----4-:R-:W-:-:S04]  /*4550*/  @!P0 MOV R0, 0x400 ;  /* 0x0000040000008802 */ /* 0x010fc80000000f00 */
[----:B--2---:R-:W-:-:S05]  /*4560*/  @!P0 LEA R4, R3, R0, 0x18 ;  /* 0x0000000003048211 */ /* 0x004fca00078ec0ff */
[----:B------:R-:W2:Y:S04]  /*4570*/  @!P0 LDS.64 R2, [R4+0x1098] ;  /* 0x0010980004028984 */ /* 0x000ea80000000a00 */
[----:B------:R-:W3:Y:S01]  /*4580*/  @!P0 LDS R5, [R4+0x10a0] ;  /* 0x0010a00004058984 */ /* 0x000ee20000000800 */
[----:B--2---:R-:W-:-:S04]  /*4590*/  @!P0 FADD.FTZ R2, R7, R2 ;  /* 0x0000000207028221 */ /* 0x004fc80000010000 */
[----:B------:R-:W-:Y:S01]  /*45a0*/  @!P0 FADD.FTZ R0, R3, R2 ;  /* 0x0000000203008221 */ /* 0x000fe20000010000 */
[----:B------:R-:W-:Y:S02]  /*45b0*/  MOV R2, UR12 ;  /* 0x0000000c00027c02 */ /* 0x000fe40008000f00 */
[----:B------:R-:W-:Y:S01]  /*45c0*/  MOV R3, UR13 ;  /* 0x0000000d00037c02 */ /* 0x000fe20008000f00 */
[----:B---3--:R-:W-:-:S05]  /*45d0*/  @!P0 FADD.FTZ R7, R0, R5 ;  /* 0x0000000500078221 */ /* 0x008fca0000010000 */
[----:B------:R2:W-:Y:S01]  /*45e0*/  REDG.E.ADD.F32.FTZ.RN.STRONG.GPU desc[UR28][R2.64], R7 ;  /* 0x00000007020079a6 */ /* 0x0005e2000c10f39c */
[----:B------:R-:W-:Y:S01]  /*45f0*/  HFMA2.MMA R13, -RZ, RZ, 0, 0 ;  /* 0x00000000ff0d7435 */ /* 0x000fe200000001ff */
[----:B------:R-:W-:Y:S10]  /*4600*/  BRA `(.L_x_1770) ;  /* 0x0000000000047947 */ /* 0x000ff40003800000 */
.L_x_1769:
[----:B--2---:R-:W2:Y:S02]  /*4610*/  S2R R13, SR_TID.X ;  /* 0x00000000000d7919 */ /* 0x004ea40000002100 */
.L_x_1770:
[----:B------:R-:W-:Y:S05]  /*4620*/  BSYNC B0 ;  /* 0x0000000000007941 */ /* 0x000fea0003800000 */
.L_x_1768:
        /* <DEDUP_REMOVED lines=14> */
[----:B------:R-:W-:Y:S02]  /*4710*/  UIMAD.WIDE.U32 UR18, UR22, UR10, URZ ;  /* 0x0000000a161272a5 */ /* 0x000fe4000f8e003f */
        /* <DEDUP_REMOVED lines=8> */
[----:B------:R-:W-:Y:S02]  /*47a0*/  UIMAD UR13, UR22, UR9, UR8 ;  /* 0x00000009160d72a4 */ /* 0x000fe4000f8e0208 */
[----:B------:R-:W-:Y:S02]  /*47b0*/  UIMAD.WIDE.U32 UR8, UR22, UR14, URZ ;  /* 0x0000000e160872a5 */ /* 0x000fe4000f8e003f */
[----:B------:R-:W-:Y:S01]  /*47c0*/  UIMAD UR15, UR22, UR15, UR16 ;  /* 0x0000000f160f72a4 */ /* 0x000fe2000f8e0210 */
[----:B------:R-:W-:Y:S02]  /*47d0*/  UMOV UR14, 0x400 ;  /* 0x00000400000e7882 */ /* 0x000fe40000000000 */
[----:B------:R-:W-:Y:S01]  /*47e0*/  ULDC UR16, c[0x0][0x0] ;  /* 0x0000000000107ab9 */ /* 0x000fe20000000800 */
[----:B------:R-:W-:Y:S01]  /*47f0*/  ULDC.64 UR30, c[0x0][0x2e0] ;  /* 0x0000b800001e7ab9 */ /* 0x000fe20000000a00 */
[----:B------:R-:W-:Y:S01]  /*4800*/  ULDC.64 UR26, c[0x0][0x270] ;  /* 0x00009c00001a7ab9 */ /* 0x000fe20000000a00 */
[----:B------:R-:W-:Y:S01]  /*4810*/  ULDC.64 UR24, c[0x0][0x2d8] ;  /* 0x0000b60000187ab9 */ /* 0x000fe20000000a00 */
[----:B--2---:R-:W-:-:S02]  /*4820*/  ULEA UR14, UR17, UR14, 0x18 ;  /* 0x0000000e110e7291 */ /* 0x004fc4000f8ec03f */
[----:B------:R-:W-:Y:S02]  /*4830*/  UIADD3 UR12, UR5, UR12, URZ ;  /* 0x0000000c050c7290 */ /* 0x000fe4000fffe03f */
        /* <DEDUP_REMOVED lines=11> */
.L_x_1772:
[----:B----4-:R-:W-:Y:S02]  /*48f0*/  LEA R0, R13, UR14, 0x2 ;  /* 0x0000000e0d007c11 */ /* 0x010fe4000f8e10ff */
[----:B------:R-:W-:Y:S02]  /*4900*/  SHF.R.S32.HI R14, RZ, 0x1f, R13 ;  /* 0x0000001fff0e7819 */ /* 0x000fe4000001140d */
[----:B--2---:R-:W-:Y:S01]  /*4910*/  MOV R4, UR6 ;  /* 0x0000000600047c02 */ /* 0x004fe20008000f00 */
[----:B------:R-:W2:Y:S01]  /*4920*/  LDS R15, [R0+0x2ce0] ;  /* 0x002ce000000f7984 */ /* 0x000ea20000000800 */
[----:B------:R-:W-:Y:S02]  /*4930*/  MOV R8, UR8 ;  /* 0x0000000800087c02 */ /* 0x000fe40008000f00 */
[----:B---3--:R-:W-:Y:S01]  /*4940*/  MOV R3, UR10 ;  /* 0x0000000a00037c02 */ /* 0x008fe20008000f00 */
[----:B------:R-:W3:Y:S01]  /*4950*/  LDS R17, [R0+0x30e0] ;  /* 0x0030e00000117984 */ /* 0x000ee20000000800 */
[----:B------:R-:W-:Y:S01]  /*4960*/  MOV R2, R4 ;  /* 0x0000000400027202 */ /* 0x000fe20000000f00 */
[----:B------:R-:W-:Y:S01]  /*4970*/  IMAD R4, R14, UR32, RZ ;  /* 0x000000200e047c24 */ /* 0x000fe2000f8e02ff */
[----:B------:R-:W-:-:S02]  /*4980*/  MOV R7, UR15 ;  /* 0x0000000f00077c02 */ /* 0x000fc40008000f00 */
[----:B------:R-:W-:Y:S01]  /*4990*/  MOV R6, R8 ;  /* 0x0000000800067202 */ /* 0x000fe20000000f00 */
[----:B------:R-:W-:Y:S01]  /*49a0*/  IMAD R8, R14, UR26, RZ ;  /* 0x0000001a0e087c24 */ /* 0x000fe2000f8e02ff */
[----:B------:R-:W-:Y:S01]  /*49b0*/  MOV R5, UR7 ;  /* 0x0000000700057c02 */ /* 0x000fe20008000f00 */
[----:B------:R-:W-:Y:S01]  /*49c0*/  IMAD.WIDE.U32 R2, R13, UR32, R2 ;  /* 0x000000200d027c25 */ /* 0x000fe2000f8e0002 */
[----:B------:R-:W-:-:S03]  /*49d0*/  MOV R9, UR9 ;  /* 0x0000000900097c02 */ /* 0x000fc60008000f00 */
        /* <DEDUP_REMOVED lines=9> */
[----:B--2---:R2:W-:Y:S04]  /*4a70*/  REDG.E.ADD.F32.FTZ.RN.STRONG.GPU desc[UR28][R4.64], R15 ;  /* 0x0000000f040079a6 */ /* 0x0045e8000c10f39c */
[----:B------:R4:W3:Y:S01]  /*4a80*/  LDG.E R12, desc[UR28][R8.64] ;  /* 0x0000001c080c7981 */ /* 0x0008e2000c1e1900 */
[----:B------:R-:W-:Y:S01]  /*4a90*/  MOV R6, UR18 ;  /* 0x0000001200067c02 */ /* 0x000fe20008000f00 */
[C---:B------:R-:W-:Y:S01]  /*4aa0*/  IMAD R16, R14.reuse, UR36, RZ ;  /* 0x000000240e107c24 */ /* 0x040fe2000f8e02ff */
[----:B------:R-:W-:Y:S01]  /*4ab0*/  MOV R10, UR20 ;  /* 0x00000014000a7c02 */ /* 0x000fe20008000f00 */
[----:B------:R-:W-:Y:S01]  /*4ac0*/  IMAD R18, R14, UR44, RZ ;  /* 0x0000002c0e127c24 */ /* 0x000fe2000f8e02ff */
[----:B------:R-:W-:-:S02]  /*4ad0*/  MOV R3, UR11 ;  /* 0x0000000b00037c02 */ /* 0x000fc40008000f00 */
[----:B------:R-:W-:Y:S01]  /*4ae0*/  MOV R7, UR19 ;  /* 0x0000001300077c02 */ /* 0x000fe20008000f00 */
[C---:B--2---:R-:W-:Y:S01]  /*4af0*/  IMAD R5, R13.reuse, UR37, R16 ;  /* 0x000000250d057c24 */ /* 0x044fe2000f8e0210 */
[----:B------:R-:W-:Y:S01]  /*4b00*/  MOV R2, R6 ;  /* 0x0000000600027202 */ /* 0x000fe20000000f00 */
[C---:B----4-:R-:W-:Y:S01]  /*4b10*/  IMAD R9, R13.reuse, UR45, R18 ;  /* 0x0000002d0d097c24 */ /* 0x050fe2000f8e0212 */
[----:B------:R-:W-:Y:S02]  /*4b20*/  MOV R7, UR13 ;  /* 0x0000000d00077c02 */ /* 0x000fe40008000f00 */
[----:B------:R-:W-:Y:S01]  /*4b30*/  MOV R6, R10 ;  /* 0x0000000a00067202 */ /* 0x000fe20000000f00 */
[----:B------:R-:W-:Y:S01]  /*4b40*/  IMAD.WIDE.U32 R2, R13, UR36, R2 ;  /* 0x000000240d027c25 */ /* 0x000fe2000f8e0002 */
[----:B------:R-:W-:-:S03]  /*4b50*/  MOV R11, UR21 ;  /* 0x00000015000b7c02 */ /* 0x000fc60008000f00 */
[----:B------:R-:W-:Y:S01]  /*4b60*/  IMAD.WIDE.U32 R6, R13, UR44, R6 ;  /* 0x0000002c0d067c25 */ /* 0x000fe2000f8e0006 */
[----:B------:R-:W-:Y:S02]  /*4b70*/  IADD3 R5, R3, R5, RZ ;  /* 0x0000000503057210 */ /* 0x000fe40007ffe0ff */
[----:B------:R-:W-:Y:S02]  /*4b80*/  LEA R4, P0, R2, UR38, 0x2 ;  /* 0x0000002602047c11 */ /* 0x000fe4000f8010ff */
[----:B------:R-:W-:Y:S02]  /*4b90*/  IADD3 R3, R7, R9, RZ ;  /* 0x0000000907037210 */ /* 0x000fe40007ffe0ff */
[----:B------:R-:W-:Y:S02]  /*4ba0*/  LEA R8, P1, R6, UR24, 0x2 ;  /* 0x0000001806087c11 */ /* 0x000fe4000f8210ff */
[----:B------:R-:W-:Y:S02]  /*4bb0*/  LEA.HI.X R5, R2, UR39, R5, 0x2, P0 ;  /* 0x0000002702057c11 */ /* 0x000fe400080f1405 */
[----:B------:R-:W-:Y:S01]  /*4bc0*/  LEA.HI.X R9, R6, UR25, R3, 0x2, P1 ;  /* 0x0000001906097c11 */ /* 0x000fe200088f1403 */
[----:B---3--:R-:W-:-:S05]  /*4bd0*/  FMUL.FTZ R11, R12, R17 ;  /* 0x000000110c0b7220 */ /* 0x008fca0000410000 */
[----:B------:R2:W-:Y:S04]  /*4be0*/  REDG.E.ADD.F32.FTZ.RN.STRONG.GPU desc[UR28][R4.64], R11 ;  /* 0x0000000b040079a6 */ /* 0x0005e8000c10f39c */
[----:B------:R-:W3:Y:S01]  /*4bf0*/  LDG.E R8, desc[UR28][R8.64] ;  /* 0x0000001c08087981 */ /* 0x000ee2000c1e1900 */
[----:B------:R-:W-:Y:S01]  /*4c00*/  MOV R6, UR4 ;  /* 0x0000000400067c02 */ /* 0x000fe20008000f00 */
[----:B------:R-:W-:Y:S01]  /*4c10*/  IMAD R14, R14, UR40, RZ ;  /* 0x000000280e0e7c24 */ /* 0x000fe2000f8e02ff */
[----:B------:R-:W-:Y:S02]  /*4c20*/  MOV R3, UR12 ;  /* 0x0000000c00037c02 */ /* 0x000fe40008000f00 */
[----:B------:R-:W-:Y:S02]  /*4c30*/  MOV R2, R6 ;  /* 0x0000000600027202 */ /* 0x000fe40000000f00 */
[----:B------:R-:W-:Y:S01]  /*4c40*/  MOV R7, UR5 ;  /* 0x0000000500077c02 */ /* 0x000fe20008000f00 */
[----:B------:R-:W-:-:S02]  /*4c50*/  IMAD R7, R13, UR41, R14 ;  /* 0x000000290d077c24 */ /* 0x000fc4000f8e020e */
        /* <DEDUP_REMOVED lines=10> */
.L_x_1771:
[----:B------:R-:W-:Y:S05]  /*4d00*/  EXIT ;  /* 0x000000000000794d */ /* 0x000fea0003800000 */
.L_x_1756:
[----:B------:R-:W-:Y:S01]  /*4d10*/  HFMA2.MMA R145, -RZ, RZ, 0, 5.9604644775390625e-08 ;  /* 0x00000001ff917435 */ /* 0x000fe200000001ff */
[----:B------:R-:W-:Y:S02]  /*4d20*/  MOV R144, R143 ;  /* 0x0000008f00907202 */ /* 0x000fe40000000f00 */
[----:B------:R-:W-:Y:S02]  /*4d30*/  MOV R146, RZ ;  /* 0x000000ff00927202 */ /* 0x000fe40000000f00 */
[----:B------:R-:W-:-:S07]  /*4d40*/  MOV R165, 0xffffffff ;  /* 0xffffffff00a57802 */ /* 0x000fce0000000f00 */
[----:B-1---5:R-:W-:Y:S05]  /*4d50*/  WARPSYNC.COLLECTIVE R165, `(.L_x_1773) ;  /* 0x00000000a5087348 */ /* 0x022fea0003c00000 */
[----:B------:R0:W2:Y:S02]  /*4d60*/  SHFL.UP P2, R91, R144, R145, R146 ;  /* 0x04000091905b7389 */ /* 0x0000a40000040092 */
[----:B012--5:R-:W-:Y:S01]  /*4d70*/  ENDCOLLECTIVE ;  /* 0x000000000000791b */ /* 0x027fe20003800000 */
.L_x_1773:
[----:B------:R-:W-:Y:S02]  /*4d80*/  MOV R144, R142 ;  /* 0x0000008e00907202 */ /* 0x000fe40000000f00 */
[----:B------:R-:W-:-:S07]  /*4d90*/  MOV R90, R91 ;  /* 0x0000005b005a7202 */ /* 0x000fce0000000f00 */
[----:B------:R-:W-:Y:S05]  /*4da0*/  WARPSYNC.COLLECTIVE R165, `(.L_x_1774) ;  /* 0x00000000a5087348 */ /* 0x000fea0003c00000 */
[----:B------:R0:W1:Y:S02]  /*4db0*/  SHFL.UP P2, R91, R144, R145, R146 ;  /* 0x04000091905b7389 */ /* 0x0000640000040092 */
[----:B01----:R-:W-:Y:S01]  /*4dc0*/  ENDCOLLECTIVE ;  /* 0x000000000000791b */ /* 0x003fe20003800000 */
.L_x_1774:
[----:B------:R-:W-:Y:S01]  /*4dd0*/  HFMA2.MMA R145, -RZ, RZ, 0, 1.1920928955078125e-07 ;  /* 0x00000002ff917435 */ /* 0x000fe200000001ff */
[----:B------:R-:W-:-:S13]  /*4de0*/  ISETP.GE.AND P2, PT, R69, 0x1, PT ;  /* 0x000000014500780c */ /* 0x000fda0003f46270 */
[C---:B------:R-:W-:Y:S01]  /*4df0*/  @P2 FFMA.FTZ R142, R143.reuse, R91, R142 ;  /* 0x0000005b8f8e2223 */ /* 0x040fe2000001008e */
[----:B------:R-:W-:-:S05]  /*4e00*/  @P2 FMUL.FTZ R143, R143, R90 ;  /* 0x0000005a8f8f2220 */ /* 0x000fca0000410000 */
[----:B------:R-:W-:-:S07]  /*4e10*/  MOV R144, R143 ;  /* 0x0000008f00907202 */ /* 0x000fce0000000f00 */
[----:B------:R-:W-:Y:S05]  /*4e20*/  WARPSYNC.COLLECTIVE R165, `(.L_x_1775) ;  /* 0x00000000a5087348 */ /* 0x000fea0003c00000 */
[----:B------:R0:W1:Y:S02]  /*4e30*/  SHFL.UP P2, R91, R144, R145, R146 ;  /* 0x04000091905b7389 */ /* 0x0000640000040092 */
[----:B01----:R-:W-:Y:S01]  /*4e40*/  ENDCOLLECTIVE ;  /* 0x000000000000791b */ /* 0x003fe20003800000 */
.L_x_1775:
[----:B------:R-:W-:Y:S02]  /*4e50*/  MOV R144, R142 ;  /* 0x0000008e00907202 */ /* 0x000fe40000000f00 */
[----:B------:R-:W-:-:S07]  /*4e60*/  MOV R90, R91 ;  /* 0x0000005b005a7202 */ /* 0x000fce0000000f00 */
[----:B------:R-:W-:Y:S05]  /*4e70*/  WARPSYNC.COLLECTIVE R165, `(.L_x_1776) ;  /* 0x00000000a5087348 */ /* 0x000fea0003c00000 */
[----:B------:R0:W1:Y:S02]  /*4e80*/  SHFL.UP P2, R91, R144, R145, R146 ;  /* 0x04000091905b7389 */ /* 0x0000640000040092 */
[----:B01----:R-:W-:Y:S01]  /*4e90*/  ENDCOLLECTIVE ;  /* 0x000000000000791b */ /* 0x003fe20003800000 */
.L_x_1776:
[----:B------:R-:W-:Y:S01]  /*4ea0*/  HFMA2.MMA R145, -RZ, RZ, 0, 2.384185791015625e-07 ;  /* 0x00000004ff917435 */ /* 0x000fe200000001ff */
[----:B------:R-:W-:-:S13]  /*4eb0*/  ISETP.GE.AND P2, PT, R69, 0x2, PT ;  /* 0x000000024500780c */ /* 0x000fda0003f46270 */
[C---:B------:R-:W-:Y:S01]  /*4ec0*/  @P2 FFMA.FTZ R142, R143.reuse, R91, R142 ;  /* 0x0000005b8f8e2223 */ /* 0x040fe2000001008e */
[----:B------:R-:W-:-:S05]  /*4ed0*/  @P2 FMUL.FTZ R143, R143, R90 ;  /* 0x0000005a8f8f2220 */ /* 0x000fca0000410000 */
[----:B------:R-:W-:-:S07]  /*4ee0*/  MOV R144, R143 ;  /* 0x0000008f00907202 */ /* 0x000fce0000000f00 */
[----:B------:R-:W-:Y:S05]  /*4ef0*/  WARPSYNC.COLLECTIVE R165, `(.L_x_1777) ;  /* 0x00000000a5087348 */ /* 0x000fea0003c00000 */
[----:B------:R0:W1:Y:S02]  /*4f00*/  SHFL.UP P2, R91, R144, R145, R146 ;  /* 0x04000091905b7389 */ /* 0x0000640000040092 */
[----:B01----:R-:W-:Y:S01]  /*4f10*/  ENDCOLLECTIVE ;  /* 0x000000000000791b */ /* 0x003fe20003800000 */
.L_x_1777:
[----:B------:R-:W-:Y:S02]  /*4f20*/  MOV R144, R142 ;  /* 0x0000008e00907202 */ /* 0x000fe40000000f00 */
[----:B------:R-:W-:-:S07]  /*4f30*/  MOV R90, R91 ;  /* 0x0000005b005a7202 */ /* 0x000fce0000000f00 */
[----:B------:R-:W-:Y:S05]  /*4f40*/  WARPSYNC.COLLECTIVE R165, `(.L_x_1778) ;  /* 0x00000000a5087348 */ /* 0x000fea0003c00000 */
[----:B------:R0:W1:Y:S02]  /*4f50*/  SHFL.UP P2, R91, R144, R145, R146 ;  /* 0x04000091905b7389 */ /* 0x0000640000040092 */
[----:B01----:R-:W-:Y:S01]  /*4f60*/  ENDCOLLECTIVE ;  /* 0x000000000000791b */ /* 0x003fe20003800000 */
.L_x_1778:
[----:B------:R-:W-:Y:S01]  /*4f70*/  HFMA2.MMA R145, -RZ, RZ, 0, 4.76837158203125e-07 ;  /* 0x00000008ff917435 */ /* 0x000fe200000001ff */
[----:B------:R-:W-:-:S13]  /*4f80*/  ISETP.GE.AND P2, PT, R69, 0x4, PT ;  /* 0x000000044500780c */ /* 0x000fda0003f46270 */
[C---:B------:R-:W-:Y:S01]  /*4f90*/  @P2 FFMA.FTZ R142, R143.reuse, R91, R142 ;  /* 0x0000005b8f8e2223 */ /* 0x040fe2000001008e */
[----:B------:R-:W-:-:S05]  /*4fa0*/  @P2 FMUL.FTZ R143, R143, R90 ;  /* 0x0000005a8f8f2220 */ /* 0x000fca0000410000 */
[----:B------:R-:W-:-:S07]  /*4fb0*/  MOV R144, R143 ;  /* 0x0000008f00907202 */ /* 0x000fce0000000f00 */
[----:B------:R-:W-:Y:S05]  /*4fc0*/  WARPSYNC.COLLECTIVE R165, `(.L_x_1779) ;  /* 0x00000000a5087348 */ /* 0x000fea0003c00000 */
[----:B------:R0:W1:Y:S02]  /*4fd0*/  SHFL.UP P2, R91, R144, R145, R146 ;  /* 0x04000091905b7389 */ /* 0x0000640000040092 */
[----:B01----:R-:W-:Y:S01]  /*4fe0*/  ENDCOLLECTIVE ;  /* 0x000000000000791b */ /* 0x003fe20003800000 */
.L_x_1779:
[----:B------:R-:W-:Y:S02]  /*4ff0*/  MOV R144, R142 ;  /* 0x0000008e00907202 */ /* 0x000fe40000000f00 */
[----:B------:R-:W-:-:S07]  /*5000*/  MOV R90, R91 ;  /* 0x0000005b005a7202 */ /* 0x000fce0000000f00 */
[----:B------:R-:W-:Y:S05]  /*5010*/  WARPSYNC.COLLECTIVE R165, `(.L_x_1780) ;  /* 0x00000000a5087348 */ /* 0x000fea0003c00000 */
[----:B------:R0:W1:Y:S02]  /*5020*/  SHFL.UP P2, R91, R144, R145, R146 ;  /* 0x04000091905b7389 */ /* 0x0000640000040092 */
[----:B01----:R-:W-:Y:S01]  /*5030*/  ENDCOLLECTIVE ;  /* 0x000000000000791b */ /* 0x003fe20003800000 */
.L_x_1780:
[----:B------:R-:W-:Y:S01]  /*5040*/  HFMA2.MMA R145, -RZ, RZ, 0, 9.5367431640625e-07 ;  /* 0x00000010ff917435 */ /* 0x000fe200000001ff */
[----:B------:R-:W-:-:S13]  /*5050*/  ISETP.GE.AND P2, PT, R69, 0x8, PT ;  /* 0x000000084500780c */ /* 0x000fda0003f46270 */
[C---:B------:R-:W-:Y:S01]  /*5060*/  @P2 FFMA.FTZ R142, R143.reuse, R91, R142 ;  /* 0x0000005b8f8e2223 */ /* 0x040fe2000001008e */
[----:B------:R-:W-:-:S05]  /*5070*/  @P2 FMUL.FTZ R143, R143, R90 ;  /* 0x0000005a8f8f2220 */ /* 0x000fca0000410000 */
[----:B------:R-:W-:-:S07]  /*5080*/  MOV R144, R143 ;  /* 0x0000008f00907202 */ /* 0x000fce0000000f00 */
[----:B------:R-:W-:Y:S05]  /*5090*/  WARPSYNC.COLLECTIVE R165, `(.L_x_1781) ;  /* 0x00000000a5087348 */ /* 0x000fea0003c00000 */
[----:B------:R0:W1:Y:S02]  /*50a0*/  SHFL.UP P2, R91, R144, R145, R146 ;  /* 0x04000091905b7389 */ /* 0x0000640000040092 */
[----:B01----:R-:W-:Y:S01]  /*50b0*/  ENDCOLLECTIVE ;  /* 0x000000000000791b */ /* 0x003fe20003800000 */
.L_x_1781:
[----:B------:R-:W-:Y:S02]  /*50c0*/  MOV R144, R142 ;  /* 0x0000008e00907202 */ /* 0x000fe40000000f00 */
[----:B------:R-:W-:-:S07]  /*50d0*/  MOV R90, R91 ;  /* 0x0000005b005a7202 */ /* 0x000fce0000000f00 */
[----:B------:R-:W-:Y:S05]  /*50e0*/  WARPSYNC.COLLECTIVE R165, `(.L_x_1782) ;  /* 0x00000000a5087348 */ /* 0x000fea0003c00000 */
[----:B------:R0:W1:Y:S02]  /*50f0*/  SHFL.UP P2, R91, R144, R145, R146 ;  /* 0x04000091905b7389 */ /* 0x0000640000040092 */
[----:B01----:R-:W-:Y:S01]  /*5100*/  ENDCOLLECTIVE ;  /* 0x000000000000791b */ /* 0x003fe20003800000 */
.L_x_1782:
[----:B------:R-:W-:Y:S05]  /*5110*/  BRA `(.L_x_1783) ;  /* 0xffffffd000307947 */ /* 0x000fea000383ffff */
.L_x_1757:
[----:B------:R-:W-:Y:S01]  /*5120*/  HFMA2.MMA R90, -RZ, RZ, 0, 1.847743988037109375e-06 ;  /* 0x0000001fff5a7435 */ /* 0x000fe200000001ff */
[----:B------:R-:W-:Y:S01]  /*5130*/  BSSY B0, `(.L_x_1784) ;  /* 0x0000007000007945 */ /* 0x000fe20003800000 */
[----:B------:R-:W-:Y:S02]  /*5140*/  MOV R150, R143 ;  /* 0x0000008f00967202 */ /* 0x000fe40000000f00 */
[----:B------:R-:W-:Y:S02]  /*5150*/  MOV R91, 0x1f ;  /* 0x0000001f005b7802 */ /* 0x000fe40000000f00 */
[----:B------:R-:W-:-:S07]  /*5160*/  MOV R165, 0xffffffff ;  /* 0xffffffff00a57802 */ /* 0x000fce0000000f00 */
[----:B-1---5:R-:W-:Y:S05]  /*5170*/  WARPSYNC.COLLECTIVE R165, `(.L_x_1785) ;  /* 0x00000000a5087348 */ /* 0x022fea0003c00000 */
[----:B------:R0:W2:Y:S02]  /*5180*/  SHFL.IDX P2, R156, R150, R90, R91 ;  /* 0x0000005a969c7389 */ /* 0x0000a4000004005b */
[----:B012--5:R-:W-:Y:S01]  /*5190*/  ENDCOLLECTIVE ;  /* 0x000000000000791b */ /* 0x027fe20003800000 */
.L_x_1785:
[----:B------:R-:W-:Y:S05]  /*51a0*/  BSYNC B0 ;  /* 0x0000000000007941 */ /* 0x000fea0003800000 */
.L_x_1784:
[----:B------:R-:W-:Y:S05]  /*51b0*/  BRA `(.L_x_1786) ;  /* 0xffffffd0001c7947 */ /* 0x000fea000383ffff */
.L_x_1758:
        /* <DEDUP_REMOVED lines=8> */
.L_x_1788:
[----:B------:R-:W-:Y:S05]  /*5240*/  BSYNC B0 ;  /* 0x0000000000007941 */ /* 0x000fea0003800000 */
.L_x_1787:
[----:B------:R-:W-:Y:S05]  /*5250*/  BRA `(.L_x_1789) ;  /* 0xffffffcc00fc7947 */ /* 0x000fea000383ffff */
.L_x_1759:
        /* <DEDUP_REMOVED lines=8> */
.L_x_1791:
[----:B------:R-:W-:Y:S05]  /*52e0*/  BSYNC B0 ;  /* 0x0000000000007941 */ /* 0x000fea0003800000 */
.L_x_1790:
[----:B------:R-:W-:Y:S01]  /*52f0*/  HFMA2.MMA R145, -RZ, RZ, 0, 5.9604644775390625e-08 ;  /* 0x00000001ff917435 */ /* 0x000fe200000001ff */
[----:B------:R-:W-:Y:S01]  /*5300*/  MOV R144, R142 ;  /* 0x0000008e00907202 */ /* 0x000fe20000000f00 */
[----:B------:R-:W-:Y:S01]  /*5310*/  HFMA2.MMA R90, -RZ, RZ, 0, 0 ;  /* 0x00000000ff5a7435 */ /* 0x000fe200000001ff */
[----:B------:R-:W-:Y:S02]  /*5320*/  MOV R146, RZ ;  /* 0x000000ff00927202 */ /* 0x000fe40000000f00 */
[----:B------:R-:W-:Y:S02]  /*5330*/  MOV R165, 0xffffffff ;  /* 0xffffffff00a57802 */ /* 0x000fe40000000f00 */
[----:B------:R-:W-:Y:S02]  /*5340*/  MOV R143, R91 ;  /* 0x0000005b008f7202 */ /* 0x000fe40000000f00 */
[----:B------:R-:W-:-:S07]  /*5350*/  MOV R150, R40 ;  /* 0x0000002800967202 */ /* 0x000fce0000000f00 */
[----:B------:R-:W-:Y:S05]  /*5360*/  WARPSYNC.COLLECTIVE R165, `(.L_x_1792) ;  /* 0x00000000a5087348 */ /* 0x000fea0003c00000 */
[----:B------:R0:W1:Y:S02]  /*5370*/  SHFL.UP P2, R91, R144, R145, R146 ;  /* 0x04000091905b7389 */ /* 0x0000640000040092 */
[----:B01----:R-:W-:Y:S01]  /*5380*/  ENDCOLLECTIVE ;  /* 0x000000000000791b */ /* 0x003fe20003800000 */
.L_x_1792:
[----:B------:R-:W-:Y:S02]  /*5390*/  MOV R142, R91 ;  /* 0x0000005b008e7202 */ /* 0x000fe40000000f00 */
[----:B------:R-:W-:-:S07]  /*53a0*/  MOV R91, 0x1f ;  /* 0x0000001f005b7802 */ /* 0x000fce0000000f00 */
[----:B------:R-:W-:Y:S05]  /*53b0*/  WARPSYNC.COLLECTIVE R165, `(.L_x_1793) ;  /* 0x00000000a5087348 */ /* 0x000fea0003c00000 */
[----:B------:R0:W1:Y:S02]  /*53c0*/  SHFL.IDX P2, R156, R150, R90, R91 ;  /* 0x0000005a969c7389 */ /* 0x000064000004005b */
[----:B01----:R-:W-:Y:S01]  /*53d0*/  ENDCOLLECTIVE ;  /* 0x000000000000791b */ /* 0x003fe20003800000 */
.L_x_1793:
[----:B------:R-:W-:Y:S02]  /*53e0*/  MOV R150, R41 ;  /* 0x0000002900967202 */ /* 0x000fe40000000f00 */
[----:B------:R-:W-:-:S07]  /*53f0*/  MOV R40, R156 ;  /* 0x0000009c00287202 */ /* 0x000fce0000000f00 */
[----:B------:R-:W-:Y:S05]  /*5400*/  WARPSYNC.COLLECTIVE R165, `(.L_x_1794) ;  /* 0x00000000a5087348 */ /* 0x000fea0003c00000 */
[----:B------:R0:W1:Y:S02]  /*5410*/  SHFL.IDX P2, R156, R150, R90, R91 ;  /* 0x0000005a969c7389 */ /* 0x000064000004005b */
[----:B01----:R-:W-:Y:S01]  /*5420*/  ENDCOLLECTIVE ;  /* 0x000000000000791b */ /* 0x003fe20003800000 */
.L_x_1794:
[----:B------:R-:W-:Y:S01]  /*5430*/  MOV R41, R156 ;  /* 0x0000009c00297202 */ /* 0x000fe20000000f00 */
[----:B------:R-:W-:Y:S06]  /*5440*/  BRA `(.L_x_1795) ;  /* 0xffffffcc00987947 */ /* 0x000fec000383ffff */
.L_x_1761:
[----:B------:R-:W-:Y:S01]  /*5450*/  HFMA2.MMA R156, -RZ, RZ, 0, 5.9604644775390625e-08 ;  /* 0x00000001ff9c7435 */ /* 0x000fe200000001ff */
[----:B------:R-:W-:Y:S02]  /*5460*/  MOV R160, R164 ;  /* 0x000000a400a07202 */ /* 0x000fe40000000f00 */
[----:B------:R-:W-:Y:S02]  /*5470*/  MOV R91, 0x1f ;  /* 0x0000001f005b7802 */ /* 0x000fe40000000f00 */
[----:B------:R-:W-:-:S07]  /*5480*/  MOV R165, 0xffffffff ;  /* 0xffffffff00a57802 */ /* 0x000fce0000000f00 */
[----:B------:R-:W-:Y:S05]  /*5490*/  WARPSYNC.COLLECTIVE R165, `(.L_x_1796) ;  /* 0x00000000a5087348 */ /* 0x000fea0003c00000 */
[----:B------:R0:W1:Y:S02]  /*54a0*/  SHFL.DOWN P6, R150, R160, R156, R91 ;  /* 0x0800009ca0967389 */ /* 0x00006400000c005b */
[----:B01----:R-:W-:Y:S01]  /*54b0*/  ENDCOLLECTIVE ;  /* 0x000000000000791b */ /* 0x003fe20003800000 */
.L_x_1796:
[----:B------:R-:W-:Y:S02]  /*54c0*/  MOV R160, R162 ;  /* 0x000000a200a07202 */ /* 0x000fe40000000f00 */
[----:B------:R-:W-:-:S07]  /*54d0*/  MOV R90, R150 ;  /* 0x00000096005a7202 */ /* 0x000fce0000000f00 */
[----:B------:R-:W-:Y:S05]  /*54e0*/  WARPSYNC.COLLECTIVE R165, `(.L_x_1797) ;  /* 0x00000000a5087348 */ /* 0x000fea0003c00000 */
[----:B------:R0:W1:Y:S02]  /*54f0*/  SHFL.DOWN P6, R150, R160, R156, R91 ;  /* 0x0800009ca0967389 */ /* 0x00006400000c005b */
[----:B01----:R-:W-:Y:S01]  /*5500*/  ENDCOLLECTIVE ;  /* 0x000000000000791b */ /* 0x003fe20003800000 */
.L_x_1797:
[----:B------:R-:W-:Y:S01]  /*5510*/  HFMA2.MMA R156, -RZ, RZ, 0, 1.1920928955078125e-07 ;  /* 0x00000002ff9c7435 */ /* 0x000fe200000001ff */
[C---:B------:R-:W-:Y:S01]  /*5520*/  @P4 FFMA.FTZ R162, R164.reuse, R150, R162 ;  /* 0x00000096a4a24223 */ /* 0x040fe200000100a2 */
[----:B------:R-:W-:-:S05]  /*5530*/  @P4 FMUL.FTZ R164, R164, R90 ;  /* 0x0000005aa4a44220 */ /* 0x000fca0000410000 */
[----:B------:R-:W-:-:S07]  /*5540*/  MOV R160, R164 ;  /* 0x000000a400a07202 */ /* 0x000fce0000000f00 */
[----:B------:R-:W-:Y:S05]  /*5550*/  WARPSYNC.COLLECTIVE R165, `(.L_x_1798) ;  /* 0x00000000a5087348 */ /* 0x000fea0003c00000 */
[----:B------:R0:W1:Y:S02]  /*5560*/  SHFL.DOWN P6, R150, R160, R156, R91 ;  /* 0x0800009ca0967389 */ /* 0x00006400000c005b */
[----:B01----:R-:W-:Y:S01]  /*5570*/  ENDCOLLECTIVE ;  /* 0x000000000000791b */ /* 0x003fe20003800000 */
.L_x_1798:
[----:B------:R-:W-:Y:S02]  /*5580*/  MOV R160, R162 ;  /* 0x000000a200a07202 */ /* 0x000fe40000000f00 */
[----:B------:R-:W-:-:S07]  /*5590*/  MOV R90, R150 ;  /* 0x00000096005a7202 */ /* 0x000fce0000000f00 */
[----:B------:R-:W-:Y:S05]  /*55a0*/  WARPSYNC.COLLECTIVE R165, `(.L_x_1799) ;  /* 0x00000000a5087348 */ /* 0x000fea0003c00000 */
[----:B------:R0:W1:Y:S02]  /*55b0*/  SHFL.DOWN P6, R150, R160, R156, R91 ;  /* 0x0800009ca0967389 */ /* 0x00006400000c005b */
[----:B01----:R-:W-:Y:S01]  /*55c0*/  ENDCOLLECTIVE ;  /* 0x000000000000791b */ /* 0x003fe20003800000 */
.L_x_1799:
[----:B------:R-:W-:Y:S01]  /*55d0*/  HFMA2.MMA R156, -RZ, RZ, 0, 2.384185791015625e-07 ;  /* 0x00000004ff9c7435 */ /* 0x000fe200000001ff */
[C---:B------:R-:W-:Y:S01]  /*55e0*/  @!P3 FFMA.FTZ R162, R164.reuse, R150, R162 ;  /* 0x00000096a4a2b223 */ /* 0x040fe200000100a2 */
[----:B------:R-:W-:-:S05]  /*55f0*/  @!P3 FMUL.FTZ R164, R164, R90 ;  /* 0x0000005aa4a4b220 */ /* 0x000fca0000410000 */
[----:B------:R-:W-:-:S07]  /*5600*/  MOV R160, R164 ;  /* 0x000000a400a07202 */ /* 0x000fce0000000f00 */
[----:B------:R-:W-:Y:S05]  /*5610*/  WARPSYNC.COLLECTIVE R165, `(.L_x_1800) ;  /* 0x00000000a5087348 */ /* 0x000fea0003c00000 */
[----:B------:R0:W1:Y:S02]  /*5620*/  SHFL.DOWN P6, R150, R160, R156, R91 ;  /* 0x0800009ca0967389 */ /* 0x00006400000c005b */
[----:B01----:R-:W-:Y:S01]  /*5630*/  ENDCOLLECTIVE ;  /* 0x000000000000791b */ /* 0x003fe20003800000 */
.L_x_1800:
[----:B------:R-:W-:Y:S02]  /*5640*/  MOV R160, R162 ;  /* 0x000000a200a07202 */ /* 0x000fe40000000f00 */
[----:B------:R-:W-:-:S07]  /*5650*/  MOV R90, R150 ;  /* 0x00000096005a7202 */ /* 0x000fce0000000f00 */
[----:B------:R-:W-:Y:S05]  /*5660*/  WARPSYNC.COLLECTIVE R165, `(.L_x_1801) ;  /* 0x00000000a5087348 */ /* 0x000fea0003c00000 */
[----:B------:R0:W1:Y:S02]  /*5670*/  SHFL.DOWN P6, R150, R160, R156, R91 ;  /* 0x0800009ca0967389 */ /* 0x00006400000c005b */
[----:B01----:R-:W-:Y:S01]  /*5680*/  ENDCOLLECTIVE ;  /* 0x000000000000791b */ /* 0x003fe20003800000 */
.L_x_1801:
[----:B------:R-:W-:Y:S01]  /*5690*/  HFMA2.MMA R156, -RZ, RZ, 0, 4.76837158203125e-07 ;  /* 0x00000008ff9c7435 */ /* 0x000fe200000001ff */
[C---:B------:R-:W-:Y:S01]  /*56a0*/  @!P2 FFMA.FTZ R162, R164.reuse, R150, R162 ;  /* 0x00000096a4a2a223 */ /* 0x040fe200000100a2 */
[----:B------:R-:W-:-:S05]  /*56b0*/  @!P2 FMUL.FTZ R164, R164, R90 ;  /* 0x0000005aa4a4a220 */ /* 0x000fca0000410000 */
[----:B------:R-:W-:-:S07]  /*56c0*/  MOV R160, R164 ;  /* 0x000000a400a07202 */ /* 0x000fce0000000f00 */
[----:B------:R-:W-:Y:S05]  /*56d0*/  WARPSYNC.COLLECTIVE R165, `(.L_x_1802) ;  /* 0x00000000a5087348 */ /* 0x000fea0003c00000 */
[----:B------:R0:W1:Y:S02]  /*56e0*/  SHFL.DOWN P6, R150, R160, R156, R91 ;  /* 0x0800009ca0967389 */ /* 0x00006400000c005b */
[----:B01----:R-:W-:Y:S01]  /*56f0*/  ENDCOLLECTIVE ;  /* 0x000000000000791b */ /* 0x003fe20003800000 */
.L_x_1802:
[----:B------:R-:W-:Y:S02]  /*5700*/  MOV R160, R162 ;  /* 0x000000a200a07202 */ /* 0x000fe40000000f00 */
[----:B------:R-:W-:-:S07]  /*5710*/  MOV R90, R150 ;  /* 0x00000096005a7202 */ /* 0x000fce0000000f00 */
[----:B------:R-:W-:Y:S05]  /*5720*/  WARPSYNC.COLLECTIVE R165, `(.L_x_1803) ;  /* 0x00000000a5087348 */ /* 0x000fea0003c00000 */
[----:B------:R0:W1:Y:S02]  /*5730*/  SHFL.DOWN P6, R150, R160, R156, R91 ;  /* 0x0800009ca0967389 */ /* 0x00006400000c005b */
[----:B01----:R-:W-:Y:S01]  /*5740*/  ENDCOLLECTIVE ;  /* 0x000000000000791b */ /* 0x003fe20003800000 */
.L_x_1803:
[----:B------:R-:W-:Y:S01]  /*5750*/  HFMA2.MMA R156, -RZ, RZ, 0, 9.5367431640625e-07 ;  /* 0x00000010ff9c7435 */ /* 0x000fe200000001ff */
[C---:B------:R-:W-:Y:S01]  /*5760*/  @!P1 FFMA.FTZ R162, R164.reuse, R150, R162 ;  /* 0x00000096a4a29223 */ /* 0x040fe200000100a2 */
[----:B------:R-:W-:-:S05]  /*5770*/  @!P1 FMUL.FTZ R164, R164, R90 ;  /* 0x0000005aa4a49220 */ /* 0x000fca0000410000 */
[----:B------:R-:W-:-:S07]  /*5780*/  MOV R160, R164 ;  /* 0x000000a400a07202 */ /* 0x000fce0000000f00 */
[----:B------:R-:W-:Y:S05]  /*5790*/  WARPSYNC.COLLECTIVE R165, `(.L_x_1804) ;  /* 0x00000000a5087348 */ /* 0x000fea0003c00000 */
[----:B------:R0:W1:Y:S02]  /*57a0*/  SHFL.DOWN P6, R150, R160, R156, R91 ;  /* 0x0800009ca0967389 */ /* 0x00006400000c005b */
[----:B01----:R-:W-:Y:S01]  /*57b0*/  ENDCOLLECTIVE ;  /* 0x000000000000791b */ /* 0x003fe20003800000 */
.L_x_1804:
[----:B------:R-:W-:Y:S02]  /*57c0*/  MOV R160, R162 ;  /* 0x000000a200a07202 */ /* 0x000fe40000000f00 */
[----:B------:R-:W-:-:S07]  /*57d0*/  MOV R90, R150 ;  /* 0x00000096005a7202 */ /* 0x000fce0000000f00 */
[----:B------:R-:W-:Y:S05]  /*57e0*/  WARPSYNC.COLLECTIVE R165, `(.L_x_1805) ;  /* 0x00000000a5087348 */ /* 0x000fea0003c00000 */
[----:B------:R0:W1:Y:S02]  /*57f0*/  SHFL.DOWN P6, R150, R160, R156, R91 ;  /* 0x0800009ca0967389 */ /* 0x00006400000c005b */
[----:B01----:R-:W-:Y:S01]  /*5800*/  ENDCOLLECTIVE ;  /* 0x000000000000791b */ /* 0x003fe20003800000 */
.L_x_1805:
[C---:B------:R-:W-:Y:S01]  /*5810*/  @!P0 FFMA.FTZ R162, R164.reuse, R150, R162 ;  /* 0x00000096a4a28223 */ /* 0x040fe200000100a2 */
[----:B------:R-:W-:Y:S01]  /*5820*/  @!P0 FMUL.FTZ R164, R164, R90 ;  /* 0x0000005aa4a48220 */ /* 0x000fe20000410000 */
[----:B------:R-:W-:-:S04]  /*5830*/  HFMA2.MMA R90, -RZ, RZ, 0, 0 ;  /* 0x00000000ff5a7435 */ /* 0x000fc800000001ff */
[-C--:B------:R-:W-:Y:S02]  /*5840*/  MOV R150, R164.reuse ;  /* 0x000000a400967202 */ /* 0x080fe40000000f00 */
[----:B------:R-:W-:-:S07]  /*5850*/  MOV R160, R164 ;  /* 0x000000a400a07202 */ /* 0x000fce0000000f00 */
[----:B------:R-:W-:Y:S05]  /*5860*/  WARPSYNC.COLLECTIVE R165, `(.L_x_1806) ;  /* 0x00000000a5087348 */ /* 0x000fea0003c00000 */
[----:B------:R0:W1:Y:S02]  /*5870*/  SHFL.IDX P2, R156, R150, R90, R91 ;  /* 0x0000005a969c7389 */ /* 0x000064000004005b */
[----:B01----:R-:W-:Y:S01]  /*5880*/  ENDCOLLECTIVE ;  /* 0x000000000000791b */ /* 0x003fe20003800000 */
.L_x_1806:
[----:B------:R-:W-:Y:S02]  /*5890*/  MOV R150, R162 ;  /* 0x000000a200967202 */ /* 0x000fe40000000f00 */
[----:B------:R-:W-:-:S07]  /*58a0*/  MOV R154, R156 ;  /* 0x0000009c009a7202 */ /* 0x000fce0000000f00 */
[----:B------:R-:W-:Y:S05]  /*58b0*/  WARPSYNC.COLLECTIVE R165, `(.L_x_1807) ;  /* 0x00000000a5087348 */ /* 0x000fea0003c00000 */
[----:B------:R0:W1:Y:S02]  /*58c0*/  SHFL.IDX P2, R156, R150, R90, R91 ;  /* 0x0000005a969c7389 */ /* 0x000064000004005b */
[----:B01----:R-:W-:Y:S01]  /*58d0*/  ENDCOLLECTIVE ;  /* 0x000000000000791b */ /* 0x003fe20003800000 */
.L_x_1807:
[----:B------:R-:W-:Y:S01]  /*58e0*/  MOV R152, R156 ;  /* 0x0000009c00987202 */ /* 0x000fe20000000f00 */
[----:B------:R-:W-:-:S11]  /*58f0*/  HFMA2.MMA R156, -RZ, RZ, 0, 5.9604644775390625e-08 ;  /* 0x00000001ff9c7435 */ /* 0x000fd600000001ff */
[----:B------:R-:W-:Y:S05]  /*5900*/  WARPSYNC.COLLECTIVE R165, `(.L_x_1808) ;  /* 0x00000000a5087348 */ /* 0x000fea0003c00000 */
[----:B------:R0:W1:Y:S02]  /*5910*/  SHFL.DOWN P6, R150, R160, R156, R91 ;  /* 0x0800009ca0967389 */ /* 0x00006400000c005b */
[----:B01----:R-:W-:Y:S01]  /*5920*/  ENDCOLLECTIVE ;  /* 0x000000000000791b */ /* 0x003fe20003800000 */
.L_x_1808:
[----:B------:R-:W-:Y:S02]  /*5930*/  MOV R160, R162 ;  /* 0x000000a200a07202 */ /* 0x000fe40000000f00 */
[----:B------:R-:W-:-:S07]  /*5940*/  MOV R158, R150 ;  /* 0x00000096009e7202 */ /* 0x000fce0000000f00 */
[----:B------:R-:W-:Y:S05]  /*5950*/  WARPSYNC.COLLECTIVE R165, `(.L_x_1809) ;  /* 0x00000000a5087348 */ /* 0x000fea0003c00000 */
[----:B------:R0:W1:Y:S02]  /*5960*/  SHFL.DOWN P6, R150, R160, R156, R91 ;  /* 0x0800009ca0967389 */ /* 0x00006400000c005b */
[----:B01----:R-:W-:Y:S01]  /*5970*/  ENDCOLLECTIVE ;  /* 0x000000000000791b */ /* 0x003fe20003800000 */
.L_x_1809:
[----:B------:R-:W-:Y:S02]  /*5980*/  MOV R160, R150 ;  /* 0x0000009600a07202 */ /* 0x000fe40000000f00 */
[----:B------:R-:W-:-:S07]  /*5990*/  MOV R150, R40 ;  /* 0x0000002800967202 */ /* 0x000fce0000000f00 */
[----:B------:R-:W-:Y:S05]  /*59a0*/  WARPSYNC.COLLECTIVE R165, `(.L_x_1810) ;  /* 0x00000000a5087348 */ /* 0x000fea0003c00000 */
[----:B------:R0:W1:Y:S02]  /*59b0*/  SHFL.IDX P2, R156, R150, R90, R91 ;  /* 0x0000005a969c7389 */ /* 0x000064000004005b */
[----:B01----:R-:W-:Y:S01]  /*59c0*/  ENDCOLLECTIVE ;  /* 0x000000000000791b */ /* 0x003fe20003800000 */
.L_x_1810:
[----:B------:R-:W-:Y:S02]  /*59d0*/  MOV R150, R41 ;  /* 0x0000002900967202 */ /* 0x000fe40000000f00 */
[----:B------:R-:W-:-:S07]  /*59e0*/  MOV R162, R156 ;  /* 0x0000009c00a27202 */ /* 0x000fce0000000f00 */
[----:B------:R-:W-:Y:S05]  /*59f0*/  WARPSYNC.COLLECTIVE R165, `(.L_x_1811) ;  /* 0x00000000a5087348 */ /* 0x000fea0003c00000 */
[----:B------:R0:W1:Y:S02]  /*5a00*/  SHFL.IDX P2, R156, R150, R90, R91 ;  /* 0x0000005a969c7389 */ /* 0x000064000004005b */
[----:B01----:R-:W-:Y:S01]  /*5a10*/  ENDCOLLECTIVE ;  /* 0x000000000000791b */ /* 0x003fe20003800000 */
.L_x_1811:
[----:B------:R-:W-:Y:S05]  /*5a20*/  BRA `(.L_x_1812) ;  /* 0xffffffcc00f47947 */ /* 0x000fea000383ffff */
.L_x_1813:
        /* <DEDUP_REMOVED lines=13> */
.L_x_10928:


//--------------------- .text._Z25selective_scan_bwd_kernelI32Selective_Scan_bwd_kernel_traitsILi128ELi16ELb1ELb0ELb0ELb0ELb1EN3c108BFloat16EfEEv12SSMParamsBwd --------------------------
	.section	.text._Z25selective_scan_bwd_kernelI32Selective_Scan_bwd_kernel_traitsILi128ELi16ELb1ELb0ELb0ELb0ELb1EN3c108BFloat16EfEEv12SSMParamsBwd,"ax",@progbits
	.align	128
        .global         _Z25selective_scan_bwd_kernelI32Selective_Scan_bwd_kernel_traitsILi128ELi16ELb1ELb0ELb0ELb0ELb1EN3c108BFloat16EfEEv12SSMParamsBwd
        .type           _Z25selective_scan_bwd_kernelI32Selective_Scan_bwd_kernel_traitsILi128ELi16ELb1ELb0ELb0ELb0ELb1EN3c108BFloat16EfEEv12SSMParamsBwd,@function
        .size           _Z25selective_scan_bwd_kernelI32Selective_Scan_bwd_kernel_traitsILi128ELi16ELb1ELb0ELb0ELb0ELb1EN3c108BFloat16EfEEv12SSMParamsBwd,(.L_x_10929 - _Z25selective_scan_bwd_kernelI32Selective_Scan_bwd_kernel_traitsILi128ELi16ELb1ELb0ELb0ELb0ELb1EN3c108BFloat16EfEEv12SSMParamsBwd)
        .other          _Z25selective_scan_bwd_kernelI32Selective_Scan_bwd_kernel_traitsILi128ELi16ELb1ELb0ELb0ELb0ELb1EN3c108BFloat16EfEEv12SSMParamsBwd,@"STO_CUDA_ENTRY STV_DEFAULT"
_Z25selective_scan_bwd_kernelI32Selective_Scan_bwd_kernel_traitsILi128ELi16ELb1ELb0ELb0ELb0ELb1EN3c108BFloat16EfEEv12SSMParamsBwd:
.text._Z25selective_scan_bwd_kernelI32Selective_Scan_bwd_kernel_traitsILi128ELi16ELb1ELb0ELb0ELb0ELb1EN3c108BFloat16EfEEv12SSMParamsBwd:
        /* <DEDUP_REMOVED lines=45> */
[----:B------:R-:W-:Y:S02]  /*02d0*/  UIMAD UR11, UR49, UR7, UR5 ;  /* 0x00000007310b72a4 */ /* 0x000fe4000f8e0205 */
[----:B------:R-:W-:Y:S01]  /*02e0*/  UISETP.NE.AND.EX UP1, UPT, UR19, URZ, UPT, UP1 ;  /* 0x0000003f1300728c */ /* 0x000fe2000bf25310 */
[----:B------:R-:W-:Y:S01]  /*02f0*/  UMOV UR6, URZ ;  /* 0x0000003f00067c82 */ /* 0x000fe20008000000 */
[----:B------:R-:W-:-:S02]  /*0300*/  UIMAD UR5, UR4, UR16, URZ ;  /* 0x00000010040572a4 */ /* 0x000fc4000f8e023f */
[----:B------:R-:W-:Y:S01]  /*0310*/  @UP2 ULEA UR6, UP4, UR22, UR24, 0x2 ;  /* 0x0000001816062291 */ /* 0x000fe2000f88103f */
[----:B------:R-:W-:Y:S01]  /*0320*/  UMOV UR7, URZ ;  /* 0x0000003f00077c82 */ /* 0x000fe20008000000 */
[----:B------:R-:W-:Y:S02]  /*0330*/  UIMAD.WIDE.U32 UR14, UR49, UR16, URZ ;  /* 0x00000010310e72a5 */ /* 0x000fe4000f8e003f */
[----:B------:R-:W-:Y:S02]  /*0340*/  UIMAD UR17, UR49, UR17, UR5 ;  /* 0x00000011311172a4 */ /* 0x000fe4000f8e0205 */
[----:B------:R-:W-:Y:S02]  /*0350*/  @UP2 ULEA.HI.X UR7, UR22, UR25, UR10, 0x2, UP4 ;  /* 0x0000001916072291 */ /* 0x000fe4000a0f140a */
[----:B------:R-:W-:Y:S01]  /*0360*/  UIMAD.WIDE.U32 UR4, UR49, UR8, URZ ;  /* 0x00000008310472a5 */ /* 0x000fe2000f8e003f */
[----:B------:R-:W-:Y:S01]  /*0370*/  ULDC.64 UR24, c[0x0][0x288] ;  /* 0x0000a20000187ab9 */ /* 0x000fe20000000a00 */
[----:B------:R-:W-:-:S02]  /*0380*/  UIADD3 UR13, UR13, UR11, URZ ;  /* 0x0000000b0d0d7290 */ /* 0x000fc4000fffe03f */
[----:B------:R-:W-:Y:S02]  /*0390*/  UIMAD UR16, UR10, UR24, URZ ;  /* 0x000000180a1072a4 */ /* 0x000fe4000f8e023f */
[----:B------:R-:W-:Y:S01]  /*03a0*/  UIADD3 UR15, UR15, UR17, URZ ;  /* 0x000000110f0f7290 */ /* 0x000fe2000fffe03f */
[----:B------:R-:W-:Y:S01]  /*03b0*/  UMOV UR8, URZ ;  /* 0x0000003f00087c82 */ /* 0x000fe20008000000 */
[----:B------:R-:W-:Y:S02]  /*03c0*/  @UP1 ULEA UR8, UP3, UR22, UR18, 0x2 ;  /* 0x0000001216081291 */ /* 0x000fe4000f86103f */
[----:B------:R-:W-:Y:S02]  /*03d0*/  UIMAD UR18, UR22, UR25, UR16 ;  /* 0x00000019161272a4 */ /* 0x000fe4000f8e0210 */
[----:B------:R-:W-:Y:S02]  /*03e0*/  UIMAD UR11, UR10, UR26, URZ ;  /* 0x0000001a0a0b72a4 */ /* 0x000fe4000f8e023f */
[----:B------:R-:W-:-:S02]  /*03f0*/  UIMAD.WIDE.U32 UR12, UR22, UR24, UR12 ;  /* 0x00000018160c72a5 */ /* 0x000fc4000f8e000c */
[----:B------:R-:W-:Y:S02]  /*0400*/  UIMAD.WIDE.U32 UR14, UR22, UR26, UR14 ;  /* 0x0000001a160e72a5 */ /* 0x000fe4000f8e000e */
[----:B------:R-:W-:Y:S01]  /*0410*/  ULEA UR16, UR23, 0xfffff800, 0xb ;  /* 0xfffff80017107891 */ /* 0x000fe2000f8e583f */
[----:B------:R-:W-:Y:S01]  /*0420*/  UMOV UR9, URZ ;  /* 0x0000003f00097c82 */ /* 0x000fe20008000000 */
[----:B------:R-:W-:Y:S02]  /*0430*/  @UP1 ULEA.HI.X UR9, UR22, UR19, UR10, 0x2, UP3 ;  /* 0x0000001316091291 */ /* 0x000fe400098f140a */
[----:B------:R-:W-:Y:S02]  /*0440*/  UIMAD UR19, UR22, UR27, UR11 ;  /* 0x0000001b161372a4 */ /* 0x000fe4000f8e020b */
[----:B------:R-:W-:Y:S02]  /*0450*/  USHF.R.S32.HI UR17, URZ, 0x1f, UR16 ;  /* 0x0000001f3f117899 */ /* 0x000fe40008011410 */
[----:B------:R-:W-:-:S02]  /*0460*/  UIADD3 UR26, UP1, UR16, UR12, URZ ;  /* 0x0000000c101a7290 */ /* 0x000fc4000ff3e03f */
[----:B------:R-:W-:Y:S02]  /*0470*/  UIADD3 UR24, UP2, UR16, UR14, URZ ;  /* 0x0000000e10187290 */ /* 0x000fe4000ff5e03f */
[----:B------:R-:W-:Y:S02]  /*0480*/  UIMAD UR21, UR10, UR30, URZ ;  /* 0x0000001e0a1572a4 */ /* 0x000fe4000f8e023f */
[----:B------:R-:W-:Y:S01]  /*0490*/  UIADD3 UR5, UR5, UR20, URZ ;  /* 0x0000001405057290 */ /* 0x000fe2000fffe03f */
[----:B------:R-:W-:Y:S01]  /*04a0*/  ULDC.64 UR10, c[0x0][0x2f8] ;  /* 0x0000be00000a7ab9 */ /* 0x000fe20000000a00 */
[----:B------:R-:W-:Y:S02]  /*04b0*/  UIADD3.X UR18, UR17, UR13, UR18, UP1, !UPT ;  /* 0x0000000d11127290 */ /* 0x000fe40008ffe412 */
[----:B------:R-:W-:Y:S02]  /*04c0*/  UIADD3.X UR14, UR17, UR15, UR19, UP2, !UPT ;  /* 0x0000000f110e7290 */ /* 0x000fe400097fe413 */
[----:B------:R-:W-:-:S02]  /*04d0*/  ULEA UR27, UP1, UR26, UR32, 0x1 ;  /* 0x000000201a1b7291 */ /* 0x000fc4000f82083f */
[----:B------:R-:W-:Y:S02]  /*04e0*/  ULEA UR25, UP2, UR24, UR10, 0x1 ;  /* 0x0000000a18197291 */ /* 0x000fe4000f84083f */
[----:B------:R-:W-:Y:S01]  /*04f0*/  UIMAD.WIDE.U32 UR12, UR22, UR30, UR4 ;  /* 0x0000001e160c72a5 */ /* 0x000fe2000f8e0004 */
[----:B------:R-:W-:Y:S01]  /*0500*/  @UP0 ULDC UR10, c[0x0][0x214] ;  /* 0x00008500000a0ab9 */ /* 0x000fe20000000800 */
[----:B------:R-:W-:Y:S02]  /*0510*/  ULEA.HI.X UR26, UR26, UR33, UR18, 0x1, UP1 ;  /* 0x000000211a1a7291 */ /* 0x000fe400088f0c12 */
[----:B------:R-:W-:Y:S02]  /*0520*/  @UP0 UIMAD UR10, UR49, UR10, UR22 ;  /* 0x0000000a310a02a4 */ /* 0x000fe4000f8e0216 */
[----:B------:R-:W-:Y:S02]  /*0530*/  UISETP.GE.AND UP1, UPT, UR23, 0x1, UPT ;  /* 0x000000011700788c */ /* 0x000fe4000bf26270 */
[----:B------:R-:W-:-:S02]  /*0540*/  @UP0 UIMAD UR10, UR10, UR23, URZ ;  /* 0x000000170a0a02a4 */ /* 0x000fc4000f8e023f */
[----:B------:R-:W-:Y:S01]  /*0550*/  ULEA.HI.X UR24, UR24, UR11, UR14, 0x1, UP2 ;  /* 0x0000000b18187291 */ /* 0x000fe200090f0c0e */
[----:B------:R-:W-:Y:S01]  /*0560*/  UMOV UR4, URZ ;  /* 0x0000003f00047c82 */ /* 0x000fe20008000000 */
[----:B------:R-:W-:Y:S02]  /*0570*/  UIADD3 UR14, UP2, UR16, UR12, URZ ;  /* 0x0000000c100e7290 */ /* 0x000fe4000ff5e03f */
[----:B------:R-:W-:Y:S01]  /*0580*/  UIMAD UR21, UR22, UR31, UR21 ;  /* 0x0000001f161572a4 */ /* 0x000fe2000f8e0215 */
[----:B------:R-:W-:Y:S01]  /*0590*/  @UP0 ULDC UR12, c[0x0][0x21c] ;  /* 0x00008700000c0ab9 */ /* 0x000fe20000000800 */
[----:B------:R-:W-:Y:S01]  /*05a0*/  ULDC.64 UR18, c[0x0][0x3b8] ;  /* 0x0000ee0000127ab9 */ /* 0x000fe20000000a00 */
[----:B------:R-:W-:Y:S02]  /*05b0*/  @UP0 UIMAD UR12, UR10, UR12, URZ ;  /* 0x0000000c0a0c02a4 */ /* 0x000fe4000f8e023f */
[----:B------:R-:W-:Y:S01]  /*05c0*/  UIADD3.X UR13, UR17, UR13, UR21, UP2, !UPT ;  /* 0x0000000d110d7290 */ /* 0x000fe200097fe415 */
[----:B------:R-:W-:Y:S01]  /*05d0*/  @UP0 ULDC.64 UR10, c[0x0][0x310] ;  /* 0x0000c400000a0ab9 */ /* 0x000fe20000000a00 */
[----:B------:R-:W-:-:S02]  /*05e0*/  ULEA UR23, UP2, UR14, UR18, 0x1 ;  /* 0x000000120e177291 */ /* 0x000fc4000f84083f */
[----:B------:R-:W-:Y:S01]  /*05f0*/  @UP0 UIMAD.WIDE UR10, UR12, 0x8, UR10 ;  /* 0x000000080c0a08a5 */ /* 0x000fe2000f8e020a */
[----:B------:R-:W-:Y:S01]  /*0600*/  UMOV UR5, URZ ;  /* 0x0000003f00057c82 */ /* 0x000fe20008000000 */
[----:B------:R-:W-:Y:S01]  /*0610*/  ULEA.HI.X UR14, UR14, UR19, UR13, 0x1, UP2 ;  /* 0x000000130e0e7291 */ /* 0x000fe200090f0c0d */
[----:B------:R-:W-:Y:S02]  /*0620*/  UMOV UR12, UR6 ;  /* 0x00000006000c7c82 */ /* 0x000fe40008000000 */
[----:B------:R-:W-:Y:S02]  /*0630*/  UMOV UR13, UR7 ;  /* 0x00000007000d7c82 */ /* 0x000fe40008000000 */
[----:B------:R-:W-:Y:S01]  /*0640*/  @!UP0 UMOV UR10, URZ ;  /* 0x0000003f000a8c82 */ /* 0x000fe20008000000 */
[----:B------:R-:W-:Y:S01]  /*0650*/  @!UP0 UMOV UR11, URZ ;  /* 0x0000003f000b8c82 */ /* 0x000fe20008000000 */
[----:B--2---:R-:W-:Y:S02]  /*0660*/  @P0 R2UR UR4, R2 ;  /* 0x00000000020402ca */ /* 0x004fe400000e0000 */
[----:B------:R-:W-:-:S02]  /*0670*/  PLOP3.LUT P0, PT, PT, PT, UP1, 0x80, 0x0 ;  /* 0x000000000000781c */ /* 0x000fc40003f0f018 */
        /* <DEDUP_REMOVED lines=16> */
.L_x_1829:
[----:B------:R-:W-:Y:S01]  /*0780*/  BAR.SYNC.DEFER_BLOCKING 0x0 ;  /* 0x0000000000007b1d */ /* 0x000fe20000010000 */
[----:B------:R-:W-:Y:S02]  /*0790*/  SHF.L.U32 R49, R104, 0x1, RZ ;  /* 0x0000000168317819 */ /* 0x000fe400000006ff */
[----:B--2---:R-:W-:Y:S02]  /*07a0*/  MOV R2, UR27 ;  /* 0x0000001b00027c02 */ /* 0x004fe40008000f00 */
[----:B------:R-:W-:Y:S02]  /*07b0*/  LOP3.LUT R49, R49, 0xffffffc0, RZ, 0xc0, !PT ;  /* 0xffffffc031317812 */ /* 0x000fe400078ec0ff */
[----:B------:R-:W-:Y:S02]  /*07c0*/  MOV R3, UR26 ;  /* 0x0000001a00037c02 */ /* 0x000fe40008000f00 */
[----:B------:R-:W-:Y:S02]  /*07d0*/  MOV R8, UR25 ;  /* 0x0000001900087c02 */ /* 0x000fe40008000f00 */
[----:B------:R-:W-:Y:S01]  /*07e0*/  MOV R9, UR24 ;  /* 0x0000001800097c02 */ /* 0x000fe20008000f00 */
[----:B------:R-:W-:Y:S01]  /*07f0*/  USHF.R.S32.HI UR16, URZ, 0x1f, UR49 ;  /* 0x0000001f3f107899 */ /* 0x000fe20008011431 */
[----:B------:R-:W-:Y:S01]  /*0800*/  LOP3.LUT R26, R49, 0x1f, R104, 0xf8, !PT ;  /* 0x0000001f311a7812 */ /* 0x000fe200078ef868 */
[----:B------:R-:W-:Y:S01]  /*0810*/  ULEA UR14, UR44, 0xfffff800, 0xb ;  /* 0xfffff8002c0e7891 */ /* 0x000fe2000f8e583f */
[----:B------:R-:W-:Y:S01]  /*0820*/  ULDC.64 UR18, c[0x0][0x2a0] ;  /* 0x0000a80000127ab9 */ /* 0x000fe20000000a00 */
[----:B------:R-:W-:-:S02]  /*0830*/  ULDC.64 UR20, c[0x0][0x2a8] ;  /* 0x0000aa0000147ab9 */ /* 0x000fc40000000a00 */
[----:B------:R-:W-:Y:S01]  /*0840*/  IMAD.WIDE R2, R26, 0x10, R2 ;  /* 0x000000101a027825 */ /* 0x000fe200078e0202 */
[----:B------:R-:W-:-:S04]  /*0850*/  ULDC.64 UR30, c[0x0][0x3a0] ;  /* 0x0000e800001e7ab9 */ /* 0x000fc80000000a00 */
[----:B------:R-:W2:Y:S04]  /*0860*/  LDG.E.128 R4, desc[UR28][R2.64] ;  /* 0x0000001c02047981 */ /* 0x000ea8000c1e1d00 */
[----:B------:R-:W3:Y:S01]  /*0870*/  LDG.E.128 R12, desc[UR28][R2.64+0x200] ;  /* 0x0002001c020c7981 */ /* 0x000ee2000c1e1d00 */
[----:B------:R-:W-:Y:S01]  /*0880*/  IADD3 R0, R49, R102, RZ ;  /* 0x0000006631007210 */ /* 0x000fe20007ffe0ff */
[----:B------:R-:W-:-:S03]  /*0890*/  IMAD.WIDE R8, R26, 0x10, R8 ;  /* 0x000000101a087825 */ /* 0x000fc600078e0208 */
[C---:B------:R-:W-:Y:S02]  /*08a0*/  IADD3 R54, R0.reuse, R102, RZ ;  /* 0x0000006600367210 */ /* 0x040fe40007ffe0ff */
[-C--:B------:R-:W-:Y:S02]  /*08b0*/  LEA R27, R0, R101.reuse, 0x4 ;  /* 0x00000065001b7211 */ /* 0x080fe400078e20ff */
[----:B------:R-:W-:-:S03]  /*08c0*/  LEA R54, R54, R101, 0x4 ;  /* 0x0000006536367211 */ /* 0x000fc600078e20ff */
[----:B--2---:R-:W-:Y:S04]  /*08d0*/  STS.128 [R27], R4 ;  /* 0x000000041b007388 */ /* 0x004fe80000000c00 */
[----:B---3--:R-:W-:Y:S01]  /*08e0*/  STS.128 [R27+0x200], R12 ;  /* 0x0002000c1b007388 */ /* 0x008fe20000000c00 */
[----:B------:R-:W-:-:S03]  /*08f0*/  NOP ;  /* 0x0000000000007918 */ /* 0x000fc60000000000 */
[----:B------:R-:W-:Y:S04]  /*0900*/  LDS.128 R44, [R54] ;  /* 0x00000000362c7984 */ /* 0x000fe80000000c00 */
[----:B------:R-:W-:Y:S01]  /*0910*/  LDS.128 R40, [R54+0x10] ;  /* 0x0000100036287984 */ /* 0x000fe20000000c00 */
[----:B------:R-:W-:Y:S06]  /*0920*/  BAR.SYNC.DEFER_BLOCKING 0x0 ;  /* 0x0000000000007b1d */ /* 0x000fec0000010000 */
[----:B------:R-:W2:Y:S04]  /*0930*/  LDG.E.128 R20, desc[UR28][R8.64] ;  /* 0x0000001c08147981 */ /* 0x000ea8000c1e1d00 */
[----:B------:R-:W3:Y:S01]  /*0940*/  LDG.E.128 R28, desc[UR28][R8.64+0x200] ;  /* 0x0002001c081c7981 */ /* 0x000ee2000c1e1d00 */
[----:B------:R-:W-:-:S02]  /*0950*/  MOV R2, UR23 ;  /* 0x0000001700027c02 */ /* 0x000fc40008000f00 */
[----:B------:R-:W-:-:S03]  /*0960*/  MOV R3, UR7 ;  /* 0x0000000700037c02 */ /* 0x000fc60008000f00 */
[----:B------:R-:W-:Y:S01]  /*0970*/  IMAD.WIDE R2, R26, 0x10, R2 ;  /* 0x000000101a027825 */ /* 0x000fe200078e0202 */
[----:B--2---:R-:W-:Y:S04]  /*0980*/  STS.128 [R27], R20 ;  /* 0x000000141b007388 */ /* 0x004fe80000000c00 */
[----:B---3--:R-:W-:Y:S01]  /*0990*/  STS.128 [R27+0x200], R28 ;  /* 0x0002001c1b007388 */ /* 0x008fe20000000c00 */
[----:B------:R-:W-:-:S03]  /*09a0*/  NOP ;  /* 0x0000000000007918 */ /* 0x000fc60000000000 */
[----:B------:R-:W-:Y:S04]  /*09b0*/  LDS.128 R16, [R54] ;  /* 0x0000000036107984 */ /* 0x000fe80000000c00 */
[----:B------:R-:W-:Y:S01]  /*09c0*/  LDS.128 R4, [R54+0x10] ;  /* 0x0000100036047984 */ /* 0x000fe20000000c00 */
[----:B------:R-:W-:Y:S06]  /*09d0*/  BAR.SYNC.DEFER_BLOCKING 0x0 ;  /* 0x0000000000007b1d */ /* 0x000fec0000010000 */
[----:B------:R-:W2:Y:S04]  /*09e0*/  LDG.E.128 R32, desc[UR28][R2.64] ;  /* 0x0000001c02207981 */ /* 0x000ea8000c1e1d00 */
[----:B0-----:R0:W3:Y:S01]  /*09f0*/  LDG.E.128 R36, desc[UR28][R2.64+0x200] ;  /* 0x0002001c02247981 */ /* 0x0010e2000c1e1d00 */
[----:B------:R-:W-:-:S02]  /*0a00*/  UIMAD UR6, UR16, UR18, URZ ;  /* 0x00000012100672a4 */ /* 0x000fc4000f8e023f */
[----:B------:R-:W-:Y:S02]  /*0a10*/  USHF.R.S32.HI UR15, URZ, 0x1f, UR14 ;  /* 0x0000001f3f0f7899 */ /* 0x000fe4000801140e */
[----:B------:R-:W-:Y:S02]  /*0a20*/  UIMAD UR17, UR49, UR19, UR6 ;  /* 0x00000013311172a4 */ /* 0x000fe4000f8e0206 */
[----:B------:R-:W-:Y:S02]  /*0a30*/  UIMAD.WIDE.U32 UR18, UR49, UR18, UR14 ;  /* 0x00000012311272a5 */ /* 0x000fe4000f8e000e */
[----:B------:R-:W-:Y:S02]  /*0a40*/  USHF.R.S32.HI UR6, URZ, 0x1f, UR22 ;  /* 0x0000001f3f067899 */ /* 0x000fe40008011416 */
[----:B------:R-:W-:Y:S02]  /*0a50*/  UIADD3 UR19, UR19, UR17, URZ ;  /* 0x0000001113137290 */ /* 0x000fe4000fffe03f */
[----:B------:R-:W-:-:S02]  /*0a60*/  UIMAD UR17, UR6, UR20, URZ ;  /* 0x00000014061172a4 */ /* 0x000fc4000f8e023f */
[----:B------:R-:W-:Y:S02]  /*0a70*/  UIMAD.WIDE.U32 UR18, UR22, UR20, UR18 ;  /* 0x00000014161272a5 */ /* 0x000fe4000f8e0012 */
[----:B------:R-:W-:-:S03]  /*0a80*/  UIMAD UR17, UR22, UR21, UR17 ;  /* 0x00000015161172a4 */ /* 0x000fc6000f8e0211 */
[----:B------:R-:W-:Y:S01]  /*0a90*/  ULDC.64 UR20, c[0x0][0x318] ;  /* 0x0000c60000147ab9 */ /* 0x000fe20000000a00 */
[----:B------:R-:W-:Y:S02]  /*0aa0*/  UIADD3 UR19, UR19, UR17, URZ ;  /* 0x0000001113137290 */ /* 0x000fe4000fffe03f */
[----:B------:R-:W-:-:S04]  /*0ab0*/  ULEA UR17, UP0, UR18, UR20, 0x1 ;  /* 0x0000001412117291 */ /* 0x000fc8000f80083f */
[----:B------:R-:W-:Y:S02]  /*0ac0*/  ULEA.HI.X UR18, UR18, UR21, UR19, 0x1, UP0 ;  /* 0x0000001512127291 */ /* 0x000fe400080f0c13 */
[----:B0-----:R-:W-:Y:S01]  /*0ad0*/  MOV R2, UR17 ;  /* 0x0000001100027c02 */ /* 0x001fe20008000f00 */
[----:B------:R-:W-:-:S03]  /*0ae0*/  ULDC.64 UR20, c[0x0][0x2b8] ;  /* 0x0000ae0000147ab9 */ /* 0x000fc60000000a00 */
[----:B------:R-:W-:Y:S01]  /*0af0*/  MOV R3, UR18 ;  /* 0x0000001200037c02 */ /* 0x000fe20008000f00 */
[----:B------:R-:W-:Y:S02]  /*0b00*/  ULDC.64 UR18, c[0x0][0x2b0] ;  /* 0x0000ac0000127ab9 */ /* 0x000fe40000000a00 */
[----:B------:R-:W-:Y:S01]  /*0b10*/  IMAD.WIDE R2, R26, 0x10, R2 ;  /* 0x000000101a027825 */ /* 0x000fe200078e0202 */
[----:B--2---:R0:W-:Y:S04]  /*0b20*/  STS.128 [R27], R32 ;  /* 0x000000201b007388 */ /* 0x0041e80000000c00 */
[----:B---3--:R-:W-:Y:S01]  /*0b30*/  STS.128 [R27+0x200], R36 ;  /* 0x000200241b007388 */ /* 0x008fe20000000c00 */
[----:B------:R-:W-:-:S03]  /*0b40*/  NOP ;  /* 0x0000000000007918 */ /* 0x000fc60000000000 */
[----:B-1----:R-:W1:Y:S04]  /*0b50*/  LDS.128 R8, [R54] ;  /* 0x0000000036087984 */ /* 0x002e680000000c00 */
[----:B------:R-:W-:Y:S01]  /*0b60*/  LDS.128 R12, [R54+0x10] ;  /* 0x00001000360c7984 */ /* 0x000fe20000000c00 */
[----:B------:R-:W-:Y:S06]  /*0b70*/  BAR.SYNC.DEFER_BLOCKING 0x0 ;  /* 0x0000000000007b1d */ /* 0x000fec0000010000 */
[----:B------:R-:W2:Y:S04]  /*0b80*/  LDG.E.128 R60, desc[UR28][R2.64] ;  /* 0x0000001c023c7981 */ /* 0x000ea8000c1e1d00 */
[----:B------:R3:W4:Y:S01]  /*0b90*/  LDG.E.128 R68, desc[UR28][R2.64+0x200] ;  /* 0x0002001c02447981 */ /* 0x000722000c1e1d00 */
[----:B------:R-:W-:-:S04]  /*0ba0*/  UIMAD UR17, UR16, UR18, URZ ;  /* 0x00000012101172a4 */ /* 0x000fc8000f8e023f */
[----:B------:R-:W-:Y:S02]  /*0bb0*/  UIMAD UR17, UR49, UR19, UR17 ;  /* 0x00000013311172a4 */ /* 0x000fe4000f8e0211 */
[----:B------:R-:W-:-:S04]  /*0bc0*/  UIMAD.WIDE.U32 UR18, UR49, UR18, UR14 ;  /* 0x00000012311272a5 */ /* 0x000fc8000f8e000e */
[----:B------:R-:W-:Y:S02]  /*0bd0*/  UIADD3 UR19, UR19, UR17, URZ ;  /* 0x0000001113137290 */ /* 0x000fe4000fffe03f */
[----:B------:R-:W-:Y:S02]  /*0be0*/  UIMAD UR17, UR6, UR20, URZ ;  /* 0x00000014061172a4 */ /* 0x000fe4000f8e023f */
[----:B------:R-:W-:Y:S02]  /*0bf0*/  UIMAD.WIDE.U32 UR18, UR22, UR20, UR18 ;  /* 0x00000014161272a5 */ /* 0x000fe4000f8e0012 */
[----:B------:R-:W-:-:S03]  /*0c00*/  UIMAD UR17, UR22, UR21, UR17 ;  /* 0x00000015161172a4 */ /* 0x000fc6000f8e0211 */
[----:B------:R-:W-:Y:S01]  /*0c10*/  ULDC.64 UR20, c[0x0][0x308] ;  /* 0x0000c20000147ab9 */ /* 0x000fe20000000a00 */
[----:B------:R-:W-:Y:S02]  /*0c20*/  UIADD3 UR19, UR19, UR17, URZ ;  /* 0x0000001113137290 */ /* 0x000fe4000fffe03f */
[----:B------:R-:W-:-:S04]  /*0c30*/  ULEA UR17, UP0, UR18, UR20, 0x1 ;  /* 0x0000001412117291 */ /* 0x000fc8000f80083f */
[----:B------:R-:W-:Y:S02]  /*0c40*/  ULEA.HI.X UR18, UR18, UR21, UR19, 0x1, UP0 ;  /* 0x0000001512127291 */ /* 0x000fe400080f0c13 */
[----:B---3--:R-:W-:-:S04]  /*0c50*/  MOV R2, UR17 ;  /* 0x0000001100027c02 */ /* 0x008fc80008000f00 */
[----:B------:R-:W-:Y:S01]  /*0c60*/  MOV R3, UR18 ;  /* 0x0000001200037c02 */ /* 0x000fe20008000f00 */
[----:B------:R-:W-:Y:S02]  /*0c70*/  ULDC.64 UR18, c[0x0][0x398] ;  /* 0x0000e60000127ab9 */ /* 0x000fe40000000a00 */
[----:B------:R-:W-:Y:S01]  /*0c80*/  IMAD.WIDE R2, R26, 0x10, R2 ;  /* 0x000000101a027825 */ /* 0x000fe200078e0202 */
[----:B--2---:R-:W-:Y:S04]  /*0c90*/  STS.128 [R27], R60 ;  /* 0x0000003c1b007388 */ /* 0x004fe80000000c00 */
[----:B----4-:R-:W-:Y:S01]  /*0ca0*/  STS.128 [R27+0x200], R68 ;  /* 0x000200441b007388 */ /* 0x010fe20000000c00 */
[----:B------:R-:W-:-:S03]  /*0cb0*/  NOP ;  /* 0x0000000000007918 */ /* 0x000fc60000000000 */
[----:B------:R-:W2:Y:S04]  /*0cc0*/  LDS.128 R56, [R54] ;  /* 0x0000000036387984 */ /* 0x000ea80000000c00 */
[----:B------:R-:W3:Y:S01]  /*0cd0*/  LDS.128 R20, [R54+0x10] ;  /* 0x0000100036147984 */ /* 0x000ee20000000c00 */
[----:B------:R-:W-:Y:S06]  /*0ce0*/  BAR.SYNC.DEFER_BLOCKING 0x0 ;  /* 0x0000000000007b1d */ /* 0x000fec0000010000 */
[----:B0-----:R-:W4:Y:S04]  /*0cf0*/  LDG.E.128 R32, desc[UR28][R2.64] ;  /* 0x0000001c02207981 */ /* 0x001f28000c1e1d00 */
[----:B------:R0:W5:Y:S01]  /*0d00*/  LDG.E.128 R28, desc[UR28][R2.64+0x200] ;  /* 0x0002001c021c7981 */ /* 0x000162000c1e1d00 */
[----:B-1----:R-:W-:Y:S01]  /*0d10*/  PRMT R79, R8, 0x7632, R79 ;  /* 0x00007632084f7816 */ /* 0x002fe2000000004f */
[----:B------:R-:W-:Y:S01]  /*0d20*/  UIMAD UR17, UR16, UR18, URZ ;  /* 0x00000012101172a4 */ /* 0x000fe2000f8e023f */
[----:B------:R-:W-:Y:S01]  /*0d30*/  PRMT R85, R9, 0x7632, R85 ;  /* 0x0000763209557816 */ /* 0x000fe20000000055 */
[----:B------:R-:W-:Y:S01]  /*0d40*/  UIMAD UR20, UR6, UR30, URZ ;  /* 0x0000001e061472a4 */ /* 0x000fe2000f8e023f */
[----:B--2---:R-:W-:Y:S01]  /*0d50*/  SHF.L.U32 R67, R56, 0x10, RZ ;  /* 0x0000001038437819 */ /* 0x004fe200000006ff */
[----:B------:R-:W-:Y:S01]  /*0d60*/  UIMAD UR17, UR49, UR19, UR17 ;  /* 0x00000013311172a4 */ /* 0x000fe2000f8e0211 */
[----:B------:R-:W-:Y:S01]  /*0d70*/  SHF.L.U32 R65, R58, 0x10, RZ ;  /* 0x000000103a417819 */ /* 0x000fe200000006ff */
[----:B------:R-:W-:Y:S01]  /*0d80*/  UIMAD.WIDE.U32 UR18, UR49, UR18, UR14 ;  /* 0x00000012311272a5 */ /* 0x000fe2000f8e000e */
[----:B---3--:R-:W-:Y:S01]  /*0d90*/  SHF.L.U32 R39, R21, 0x10, RZ ;  /* 0x0000001015277819 */ /* 0x008fe200000006ff */
[----:B------:R-:W-:Y:S01]  /*0da0*/  FMUL.FTZ R0, R67, -1.4426950216293334961 ;  /* 0xbfb8aa3b43007820 */ /* 0x000fe20000410000 */
[----:B------:R-:W-:Y:S01]  /*0db0*/  SHF.L.U32 R38, R20, 0x10, RZ ;  /* 0x0000001014267819 */ /* 0x000fe200000006ff */
[----:B------:R-:W-:Y:S01]  /*0dc0*/  FMUL.FTZ R36, R65, -1.4426950216293334961 ;  /* 0xbfb8aa3b41247820 */ /* 0x000fe20000410000 */
[----:B------:R-:W-:Y:S01]  /*0dd0*/  SHF.L.U32 R66, R57, 0x10, RZ ;  /* 0x0000001039427819 */ /* 0x000fe200000006ff */
[----:B------:R1:W2:Y:S01]  /*0de0*/  MUFU.EX2 R24, R0 ;  /* 0x0000000000187308 */ /* 0x0002a20000000800 */
[----:B------:R-:W-:Y:S01]  /*0df0*/  FMUL.FTZ R51, R39, -1.4426950216293334961 ;  /* 0xbfb8aa3b27337820 */ /* 0x000fe20000410000 */
[----:B------:R-:W-:Y:S01]  /*0e00*/  PRMT R62, R21, 0x7632, R62 ;  /* 0x00007632153e7816 */ /* 0x000fe2000000003e */
[----:B0-----:R-:W-:Y:S01]  /*0e10*/  FMUL.FTZ R3, R38, -1.4426950216293334961 ;  /* 0xbfb8aa3b26037820 */ /* 0x001fe20000410000 */
[----:B------:R-:W-:Y:S01]  /*0e20*/  PRMT R63, R22, 0x7632, R63 ;  /* 0x00007632163f7816 */ /* 0x000fe2000000003f */
[----:B------:R-:W-:Y:S01]  /*0e30*/  FMUL.FTZ R25, R66, -1.4426950216293334961 ;  /* 0xbfb8aa3b42197820 */ /* 0x000fe20000410000 */
[----:B------:R-:W-:Y:S01]  /*0e40*/  PRMT R64, R23, 0x7632, R64 ;  /* 0x0000763217407816 */ /* 0x000fe20000000040 */
[----:B------:R-:W-:Y:S01]  /*0e50*/  UIADD3 UR19, UR19, UR17, URZ ;  /* 0x0000001113137290 */ /* 0x000fe2000fffe03f */
[----:B------:R0:W3:Y:S01]  /*0e60*/  MUFU.EX2 R73, R51 ;  /* 0x0000003300497308 */ /* 0x0000e20000000800 */
[----:B-1----:R-:W-:Y:S01]  /*0e70*/  SHF.L.U32 R0, R22, 0x10, RZ ;  /* 0x0000001016007819 */ /* 0x002fe200000006ff */
[----:B------:R-:W-:Y:S01]  /*0e80*/  UIMAD UR20, UR22, UR31, UR20 ;  /* 0x0000001f161472a4 */ /* 0x000fe2000f8e0214 */
[----:B------:R-:W-:Y:S01]  /*0e90*/  SHF.L.U32 R37, R59, 0x10, RZ ;  /* 0x000000103b257819 */ /* 0x000fe200000006ff */
[----:B------:R-:W-:Y:S01]  /*0ea0*/  UIMAD.WIDE.U32 UR18, UR22, UR30, UR18 ;  /* 0x0000001e161272a5 */ /* 0x000fe2000f8e0012 */
[----:B------:R-:W-:Y:S01]  /*0eb0*/  PRMT R48, R56, 0x7632, R48 ;  /* 0x0000763238307816 */ /* 0x000fe20000000030 */
[----:B------:R-:W-:Y:S01]  /*0ec0*/  FMUL.FTZ R53, R0, -1.4426950216293334961 ;  /* 0xbfb8aa3b00357820 */ /* 0x000fe20000410000 */
[----:B------:R-:W-:Y:S01]  /*0ed0*/  PRMT R52, R58, 0x7632, R52 ;  /* 0x000076323a347816 */ /* 0x000fe20000000034 */
[----:B------:R1:W3:Y:S01]  /*0ee0*/  MUFU.EX2 R60, R36 ;  /* 0x00000024003c7308 */ /* 0x0002e20000000800 */
[----:B0-----:R-:W-:Y:S01]  /*0ef0*/  PRMT R51, R20, 0x7632, R51 ;  /* 0x0000763214337816 */ /* 0x001fe20000000033 */
[----:B--2---:R-:W-:Y:S01]  /*0f00*/  FADD.FTZ R24, R24, 1 ;  /* 0x3f80000018187421 */ /* 0x004fe20000010000 */
[----:B------:R-:W-:Y:S01]  /*0f10*/  FMUL.FTZ R2, R37, -1.4426950216293334961 ;  /* 0xbfb8aa3b25027820 */ /* 0x000fe20000410000 */
[----:B------:R-:W-:Y:S01]  /*0f20*/  SHF.L.U32 R48, R48, 0x10, RZ ;  /* 0x0000001030307819 */ /* 0x000fe200000006ff */
[----:B------:R-:W-:Y:S01]  /*0f30*/  ULDC.64 UR30, c[0x0][0x3e8] ;  /* 0x0000fa00001e7ab9 */ /* 0x000fe20000000a00 */
[----:B------:R-:W-:Y:S01]  /*0f40*/  PRMT R50, R57, 0x7632, R50 ;  /* 0x0000763239327816 */ /* 0x000fe20000000032 */
[----:B------:R-:W-:Y:S01]  /*0f50*/  UIADD3 UR19, UR19, UR20, URZ ;  /* 0x0000001413137290 */ /* 0x000fe2000fffe03f */
[----:B------:R0:W2:Y:S01]  /*0f60*/  MUFU.EX2 R75, R53 ;  /* 0x00000035004b7308 */ /* 0x0000a20000000800 */
[----:B-1----:R-:W-:Y:S01]  /*0f70*/  SHF.L.U32 R36, R23, 0x10, RZ ;  /* 0x0000001017247819 */ /* 0x002fe200000006ff */
[----:B---3--:R-:W-:Y:S01]  /*0f80*/  FADD.FTZ R74, R73, 1 ;  /* 0x3f800000494a7421 */ /* 0x008fe20000010000 */
[----:B------:R-:W-:Y:S01]  /*0f90*/  SHF.L.U32 R51, R51, 0x10, RZ ;  /* 0x0000001033337819 */ /* 0x000fe200000006ff */
[----:B------:R-:W-:Y:S01]  /*0fa0*/  ULEA UR17, UP0, UR18, UR30, 0x1 ;  /* 0x0000001e12117291 */ /* 0x000fe2000f80083f */
[----:B------:R-:W-:Y:S01]  /*0fb0*/  SHF.L.U32 R52, R52, 0x10, RZ ;  /* 0x0000001034347819 */ /* 0x000fe200000006ff */
[----:B------:R-:W-:Y:S01]  /*0fc0*/  FMUL.FTZ R56, R36, -1.4426950216293334961 ;  /* 0xbfb8aa3b24387820 */ /* 0x000fe20000410000 */
[----:B------:R-:W-:Y:S01]  /*0fd0*/  SHF.L.U32 R50, R50, 0x10, RZ ;  /* 0x0000001032327819 */ /* 0x000fe200000006ff */
[----:B------:R-:W1:Y:S01]  /*0fe0*/  MUFU.EX2 R25, R25 ;  /* 0x0000001900197308 */ /* 0x000e620000000800 */
[----:B0-----:R-:W-:Y:S01]  /*0ff0*/  PRMT R53, R59, 0x7632, R53 ;  /* 0x000076323b357816 */ /* 0x001fe20000000035 */
[----:B------:R-:W-:Y:S01]  /*1000*/  FMUL.FTZ R55, R52, -1.4426950216293334961 ;  /* 0xbfb8aa3b34377820 */ /* 0x000fe20000410000 */
[----:B------:R-:W-:Y:S01]  /*1010*/  PRMT R89, R10, 0x7632, R89 ;  /* 0x000076320a597816 */ /* 0x000fe20000000059 */
[----:B------:R-:W-:Y:S01]  /*1020*/  FADD.FTZ R60, R60, 1 ;  /* 0x3f8000003c3c7421 */ /* 0x000fe20000010000 */
[----:B------:R-:W-:Y:S01]  /*1030*/  SHF.L.U32 R53, R53, 0x10, RZ ;  /* 0x0000001035357819 */ /* 0x000fe200000006ff */
[----:B------:R-:W-:Y:S01]  /*1040*/  ULEA.HI.X UR18, UR18, UR31, UR19, 0x1, UP0 ;  /* 0x0000001f12127291 */ /* 0x000fe200080f0c13 */
[----:B------:R-:W-:Y:S01]  /*1050*/  PRMT R80, R11, 0x7632, R80 ;  /* 0x000076320b507816 */ /* 0x000fe20000000050 */
[----:B------:R0:W-:Y:S01]  /*1060*/  MUFU.RCP R70, R24 ;  /* 0x0000001800467308 */ /* 0x0001e20000001000 */
[----:B------:R-:W-:Y:S01]  /*1070*/  SHF.L.U32 R96, R12, 0x10, RZ ;  /* 0x000000100c607819 */ /* 0x000fe200000006ff */
[----:B------:R-:W-:Y:S01]  /*1080*/  FMUL.FTZ R20, R53, -1.4426950216293334961 ;  /* 0xbfb8aa3b35147820 */ /* 0x000fe20000410000 */
[----:B------:R-:W-:Y:S01]  /*1090*/  SHF.L.U32 R95, R13, 0x10, RZ ;  /* 0x000000100d5f7819 */ /* 0x000fe200000006ff */
[----:B--2---:R-:W-:Y:S01]  /*10a0*/  FADD.FTZ R73, R75, 1 ;  /* 0x3f8000004b497421 */ /* 0x004fe20000010000 */
[----:B------:R-:W-:-:S02]  /*10b0*/  SHF.L.U32 R94, R14, 0x10, RZ ;  /* 0x000000100e5e7819 */ /* 0x000fc400000006ff */
[----:B------:R-:W-:Y:S01]  /*10c0*/  SHF.L.U32 R93, R15, 0x10, RZ ;  /* 0x000000100f5d7819 */ /* 0x000fe200000006ff */
[----:B------:R-:W-:Y:S01]  /*10d0*/  MUFU.EX2 R84, R20 ;  /* 0x0000001400547308 */ /* 0x000fe20000000800 */
[----:B-1----:R-:W-:Y:S01]  /*10e0*/  FADD.FTZ R25, R25, 1 ;  /* 0x3f80000019197421 */ /* 0x002fe20000010000 */
[----:B------:R-:W-:Y:S02]  /*10f0*/  SHF.L.U32 R62, R62, 0x10, RZ ;  /* 0x000000103e3e7819 */ /* 0x000fe400000006ff */
[----:B------:R-:W-:Y:S02]  /*1100*/  SHF.L.U32 R64, R64, 0x10, RZ ;  /* 0x0000001040407819 */ /* 0x000fe400000006ff */
[----:B------:R-:W-:Y:S01]  /*1110*/  SHF.L.U32 R63, R63, 0x10, RZ ;  /* 0x000000103f3f7819 */ /* 0x000fe200000006ff */
[----:B------:R-:W-:Y:S01]  /*1120*/  FMUL.FTZ R57, R62, -1.4426950216293334961 ;  /* 0xbfb8aa3b3e397820 */ /* 0x000fe20000410000 */
[----:B------:R1:W-:Y:S01]  /*1130*/  MUFU.RCP R69, R25 ;  /* 0x0000001900457308 */ /* 0x0003e20000001000 */
[----:B0-----:R-:W-:-:S02]  /*1140*/  PRMT R24, R18, 0x7632, R24 ;  /* 0x0000763212187816 */ /* 0x001fc40000000018 */
[----:B------:R-:W-:Y:S02]  /*1150*/  SHF.L.U32 R59, R18, 0x10, RZ ;  /* 0x00000010123b7819 */ /* 0x000fe400000006ff */
[----:B------:R-:W-:Y:S02]  /*1160*/  SHF.L.U32 R79, R79, 0x10, RZ ;  /* 0x000000104f4f7819 */ /* 0x000fe400000006ff */
[C---:B------:R-:W-:Y:S01]  /*1170*/  SHF.L.U32 R58, R19.reuse, 0x10, RZ ;  /* 0x00000010133a7819 */ /* 0x040fe200000006ff */
[----:B------:R0:W2:Y:S01]  /*1180*/  MUFU.EX2 R61, R2 ;  /* 0x00000002003d7308 */ /* 0x0000a20000000800 */
[----:B-1----:R-:W-:Y:S02]  /*1190*/  PRMT R25, R19, 0x7632, R25 ;  /* 0x0000763213197816 */ /* 0x002fe40000000019 */
[----:B------:R-:W-:Y:S02]  /*11a0*/  SHF.L.U32 R89, R89, 0x10, RZ ;  /* 0x0000001059597819 */ /* 0x000fe400000006ff */
[----:B------:R-:W-:-:S02]  /*11b0*/  SHF.L.U32 R80, R80, 0x10, RZ ;  /* 0x0000001050507819 */ /* 0x000fc400000006ff */
[----:B------:R-:W-:Y:S01]  /*11c0*/  SHF.L.U32 R85, R85, 0x10, RZ ;  /* 0x0000001055557819 */ /* 0x000fe200000006ff */
[----:B------:R1:W3:Y:S01]  /*11d0*/  MUFU.EX2 R77, R56 ;  /* 0x00000038004d7308 */ /* 0x0002e20000000800 */
[----:B0-----:R-:W-:-:S07]  /*11e0*/  FMUL.FTZ R2, R48, -1.4426950216293334961 ;  /* 0xbfb8aa3b30027820 */ /* 0x001fce0000410000 */
[----:B------:R0:W3:Y:S01]  /*11f0*/  MUFU.EX2 R76, R2 ;  /* 0x00000002004c7308 */ /* 0x0000e20000000800 */
[----:B--2---:R-:W-:Y:S01]  /*1200*/  FADD.FTZ R72, R61, 1 ;  /* 0x3f8000003d487421 */ /* 0x004fe20000010000 */
[----:B------:R-:W-:Y:S01]  /*1210*/  SHF.L.U32 R61, R16, 0x10, RZ ;  /* 0x00000010103d7819 */ /* 0x000fe200000006ff */
[----:B-1----:R-:W-:-:S05]  /*1220*/  FMUL.FTZ R56, R63, -1.4426950216293334961 ;  /* 0xbfb8aa3b3f387820 */ /* 0x002fca0000410000 */
[----:B------:R1:W2:Y:S01]  /*1230*/  MUFU.EX2 R71, R3 ;  /* 0x0000000300477308 */ /* 0x0002a20000000800 */
[----:B0-----:R-:W-:Y:S01]  /*1240*/  FMUL.FTZ R2, R51, -1.4426950216293334961 ;  /* 0xbfb8aa3b33027820 */ /* 0x001fe20000410000 */
[----:B---3--:R-:W-:-:S06]  /*1250*/  FADD.FTZ R75, R77, 1 ;  /* 0x3f8000004d4b7421 */ /* 0x008fcc0000010000 */
[----:B------:R0:W-:Y:S01]  /*1260*/  MUFU.EX2 R88, R2 ;  /* 0x0000000200587308 */ /* 0x0001e20000000800 */
[----:B-1----:R-:W-:Y:S01]  /*1270*/  FMUL.FTZ R3, R50, -1.4426950216293334961 ;  /* 0xbfb8aa3b32037820 */ /* 0x002fe20000410000 */
[----:B------:R-:W-:-:S06]  /*1280*/  FADD.FTZ R77, R76, 1 ;  /* 0x3f8000004c4d7421 */ /* 0x000fcc0000010000 */
[----:B------:R1:W3:Y:S01]  /*1290*/  MUFU.EX2 R82, R55 ;  /* 0x0000003700527308 */ /* 0x0002e20000000800 */
[----:B0-----:R-:W-:Y:S01]  /*12a0*/  PRMT R2, R16, 0x7632, R2 ;  /* 0x0000763210027816 */ /* 0x001fe20000000002 */
[----:B--2---:R-:W-:Y:S01]  /*12b0*/  FADD.FTZ R71, R71, 1 ;  /* 0x3f80000047477421 */ /* 0x004fe20000010000 */
[----:B------:R-:W-:Y:S02]  /*12c0*/  PRMT R16, R12, 0x7632, R16 ;  /* 0x000076320c107816 */ /* 0x000fe40000000010 */
[----:B------:R-:W-:Y:S02]  /*12d0*/  PRMT R12, R13, 0x7632, R12 ;  /* 0x000076320d0c7816 */ /* 0x000fe4000000000c */
[----:B------:R-:W-:Y:S01]  /*12e0*/  PRMT R13, R14, 0x7632, R13 ;  /* 0x000076320e0d7816 */ /* 0x000fe2000000000d */
[----:B------:R0:W2:Y:S01]  /*12f0*/  MUFU.EX2 R78, R3 ;  /* 0x00000003004e7308 */ /* 0x0000a20000000800 */
[----:B------:R-:W-:Y:S01]  /*1300*/  PRMT R14, R15, 0x7632, R14 ;  /* 0x000076320f0e7816 */ /* 0x000fe2000000000e */
[----:B-1----:R-:W-:Y:S01]  /*1310*/  FMUL.FTZ R55, R64, -1.4426950216293334961 ;  /* 0xbfb8aa3b40377820 */ /* 0x002fe20000410000 */
[----:B------:R-:W-:-:S02]  /*1320*/  SHF.L.U32 R108, R16, 0x10, RZ ;  /* 0x00000010106c7819 */ /* 0x000fc400000006ff */
[----:B------:R-:W-:Y:S02]  /*1330*/  SHF.L.U32 R110, R13, 0x10, RZ ;  /* 0x000000100d6e7819 */ /* 0x000fe400000006ff */
[----:B------:R-:W-:Y:S01]  /*1340*/  SHF.L.U32 R109, R12, 0x10, RZ ;  /* 0x000000100c6d7819 */ /* 0x000fe200000006ff */
[----:B------:R1:W2:Y:S01]  /*1350*/  MUFU.RCP R68, R60 ;  /* 0x0000003c00447308 */ /* 0x0002a20000001000 */
[----:B0-----:R-:W-:Y:S01]  /*1360*/  PRMT R3, R17, 0x7632, R3 ;  /* 0x0000763211037816 */ /* 0x001fe20000000003 */
[----:B---3--:R-:W-:Y:S01]  /*1370*/  FADD.FTZ R83, R82, 1 ;  /* 0x3f80000052537421 */ /* 0x008fe20000010000 */
[----:B------:R-:W-:Y:S01]  /*1380*/  FADD.FTZ R82, R84, 1 ;  /* 0x3f80000054527421 */ /* 0x000fe20000010000 */
[----:B------:R-:W-:Y:S01]  /*1390*/  FADD.FTZ R84, R88, 1 ;  /* 0x3f80000058547421 */ /* 0x000fe20000010000 */
[----:B------:R-:W-:-:S03]  /*13a0*/  SHF.L.U32 R111, R14, 0x10, RZ ;  /* 0x000000100e6f7819 */ /* 0x000fc600000006ff */
[----:B------:R-:W0:Y:S01]  /*13b0*/  MUFU.RCP R77, R77 ;  /* 0x0000004d004d7308 */ /* 0x000e220000001000 */
[----:B-1----:R-:W-:Y:S01]  /*13c0*/  SHF.L.U32 R60, R17, 0x10, RZ ;  /* 0x00000010113c7819 */ /* 0x002fe200000006ff */
[----:B--2---:R-:W-:-:S06]  /*13d0*/  FADD.FTZ R81, R78, 1 ;  /* 0x3f8000004e517421 */ /* 0x004fcc0000010000 */
[----:B------:R-:W-:Y:S01]  /*13e0*/  MUFU.RCP R72, R72 ;  /* 0x0000004800487308 */ /* 0x000fe20000001000 */
[----:B------:R-:W-:-:S07]  /*13f0*/  FADD.FTZ R18, -R68, 1 ;  /* 0x3f80000044127421 */ /* 0x000fce0000010100 */
[----:B------:R-:W1:Y:S01]  /*1400*/  MUFU.EX2 R57, R57 ;  /* 0x0000003900397308 */ /* 0x000e620000000800 */
[----:B0-----:R-:W-:-:S07]  /*1410*/  FADD.FTZ R19, -R77, 1 ;  /* 0x3f8000004d137421 */ /* 0x001fce0000010100 */
[----:B------:R-:W-:Y:S08]  /*1420*/  MUFU.RCP R83, R83 ;  /* 0x0000005300537308 */ /* 0x000ff00000001000 */
[----:B------:R-:W-:Y:S01]  /*1430*/  MUFU.RCP R82, R82 ;  /* 0x0000005200527308 */ /* 0x000fe20000001000 */
[----:B-1----:R-:W-:-:S07]  /*1440*/  FADD.FTZ R57, R57, 1 ;  /* 0x3f80000039397421 */ /* 0x002fce0000010000 */
[----:B------:R-:W0:Y:S08]  /*1450*/  MUFU.EX2 R55, R55 ;  /* 0x0000003700377308 */ /* 0x000e300000000800 */
[----:B------:R-:W1:Y:S08]  /*1460*/  MUFU.EX2 R56, R56 ;  /* 0x0000003800387308 */ /* 0x000e700000000800 */
[----:B------:R-:W-:Y:S01]  /*1470*/  MUFU.RCP R74, R74 ;  /* 0x0000004a004a7308 */ /* 0x000fe20000001000 */
[----:B0-----:R-:W-:-:S07]  /*1480*/  FADD.FTZ R99, R55, 1 ;  /* 0x3f80000037637421 */ /* 0x001fce0000010000 */
[----:B------:R-:W-:Y:S01]  /*1490*/  MUFU.RCP R81, R81 ;  /* 0x0000005100517308 */ /* 0x000fe20000001000 */
[----:B-1----:R-:W-:-:S07]  /*14a0*/  FADD.FTZ R56, R56, 1 ;  /* 0x3f80000038387421 */ /* 0x002fce0000010000 */
[----:B------:R-:W-:Y:S08]  /*14b0*/  MUFU.RCP R71, R71 ;  /* 0x0000004700477308 */ /* 0x000ff00000001000 */
[----:B------:R-:W-:Y:S08]  /*14c0*/  MUFU.RCP R73, R73 ;  /* 0x0000004900497308 */ /* 0x000ff00000001000 */
[----:B------:R-:W0:Y:S08]  /*14d0*/  MUFU.RCP R75, R75 ;  /* 0x0000004b004b7308 */ /* 0x000e300000001000 */
[----:B------:R-:W-:Y:S08]  /*14e0*/  MUFU.RCP R97, R57 ;  /* 0x0000003900617308 */ /* 0x000ff00000001000 */
[----:B------:R-:W-:Y:S01]  /*14f0*/  MUFU.RCP R84, R84 ;  /* 0x0000005400547308 */ /* 0x000fe20000001000 */
[----:B0-----:R-:W-:-:S04]  /*1500*/  FADD.FTZ R55, -R75, 1 ;  /* 0x3f8000004b377421 */ /* 0x001fc80000010100 */
[C---:B------:R-:W-:Y:S01]  /*1510*/  FFMA.FTZ R55, R36.reuse, R55, 1 ;  /* 0x3f80000024377423 */ /* 0x040fe20000010037 */
[----:B------:R-:W-:Y:S02]  /*1520*/  FMUL.FTZ R36, R36, R75 ;  /* 0x0000004b24247220 */ /* 0x000fe40000410000 */
[----:B------:R-:W0:Y:S08]  /*1530*/  MUFU.RCP R92, R56 ;  /* 0x00000038005c7308 */ /* 0x000e300000001000 */
[----:B------:R-:W1:Y:S01]  /*1540*/  MUFU.RCP R99, R99 ;  /* 0x0000006300637308 */ /* 0x000e620000001000 */
[----:B0-----:R-:W-:-:S04]  /*1550*/  FADD.FTZ R12, -R92, 1 ;  /* 0x3f8000005c0c7421 */ /* 0x001fc80000010100 */
[C---:B------:R-:W-:Y:S01]  /*1560*/  FFMA.FTZ R14, R63.reuse, R12, 1 ;  /* 0x3f8000003f0e7423 */ /* 0x040fe2000001000c */
[----:B------:R-:W-:Y:S01]  /*1570*/  FMUL.FTZ R63, R63, R92 ;  /* 0x0000005c3f3f7220 */ /* 0x000fe20000410000 */
[----:B----4-:R0:W-:Y:S04]  /*1580*/  STS.128 [R27], R32 ;  /* 0x000000201b007388 */ /* 0x0101e80000000c00 */
[----:B-----5:R-:W-:Y:S01]  /*1590*/  STS.128 [R27+0x200], R28 ;  /* 0x0002001c1b007388 */ /* 0x020fe20000000c00 */
[----:B------:R-:W-:-:S03]  /*15a0*/  NOP ;  /* 0x0000000000007918 */ /* 0x000fc60000000000 */
[----:B------:R-:W2:Y:S01]  /*15b0*/  LDS.128 R20, [R54] ;  /* 0x0000000036147984 */ /* 0x000ea20000000c00 */
[----:B0-----:R-:W-:Y:S01]  /*15c0*/  SHF.L.U32 R33, R8, 0x10, RZ ;  /* 0x0000001008217819 */ /* 0x001fe200000006ff */
[----:B------:R-:W-:Y:S01]  /*15d0*/  FADD.FTZ R8, -R70, 1 ;  /* 0x3f80000046087421 */ /* 0x000fe20000010100 */
[----:B------:R-:W-:Y:S02]  /*15e0*/  SHF.L.U32 R32, R9, 0x10, RZ ;  /* 0x0000001009207819 */ /* 0x000fe400000006ff */
[----:B------:R-:W-:Y:S01]  /*15f0*/  SHF.L.U32 R35, R10, 0x10, RZ ;  /* 0x000000100a237819 */ /* 0x000fe200000006ff */
[----:B------:R-:W-:Y:S01]  /*1600*/  FFMA.FTZ R8, R67, R8, 1 ;  /* 0x3f80000043087423 */ /* 0x000fe20000010008 */
[----:B------:R-:W-:Y:S01]  /*1610*/  SHF.L.U32 R34, R11, 0x10, RZ ;  /* 0x000000100b227819 */ /* 0x000fe200000006ff */
[----:B------:R-:W-:Y:S01]  /*1620*/  FADD.FTZ R11, -R69, 1 ;  /* 0x3f800000450b7421 */ /* 0x000fe20000010100 */
[----:B------:R-:W-:-:S03]  /*1630*/  FMUL.FTZ R67, R67, R70 ;  /* 0x0000004643437220 */ /* 0x000fc60000410000 */
[C---:B------:R-:W-:Y:S01]  /*1640*/  FFMA.FTZ R11, R66.reuse, R11, 1 ;  /* 0x3f800000420b7423 */ /* 0x040fe2000001000b */
[----:B------:R-:W-:Y:S01]  /*1650*/  FMUL.FTZ R66, R66, R69 ;  /* 0x0000004542427220 */ /* 0x000fe20000410000 */
[C---:B--2---:R-:W-:Y:S02]  /*1660*/  SHF.L.U32 R28, R20.reuse, 0x10, RZ ;  /* 0x00000010141c7819 */ /* 0x044fe400000006ff */
[----:B------:R-:W-:Y:S02]  /*1670*/  SHF.L.U32 R29, R21, 0x10, RZ ;  /* 0x00000010151d7819 */ /* 0x000fe400000006ff */
[----:B------:R-:W-:Y:S01]  /*1680*/  PRMT R76, R20, 0x7632, R76 ;  /* 0x00007632144c7816 */ /* 0x000fe2000000004c */
[----:B------:R-:W-:Y:S01]  /*1690*/  FMUL.FTZ R9, R33, R28 ;  /* 0x0000001c21097220 */ /* 0x000fe20000410000 */
[----:B------:R-:W-:Y:S01]  /*16a0*/  SHF.L.U32 R30, R22, 0x10, RZ ;  /* 0x00000010161e7819 */ /* 0x000fe200000006ff */
[----:B------:R-:W-:Y:S01]  /*16b0*/  FMUL.FTZ R10, R32, R29 ;  /* 0x0000001d200a7220 */ /* 0x000fe20000410000 */
[----:B------:R-:W-:Y:S01]  /*16c0*/  SHF.L.U32 R31, R23, 0x10, RZ ;  /* 0x00000010171f7819 */ /* 0x000fe200000006ff */
[----:B------:R-:W-:Y:S01]  /*16d0*/  FMUL.FTZ R9, R70, R9 ;  /* 0x0000000946097220 */ /* 0x000fe20000410000 */
[----:B------:R-:W-:Y:S01]  /*16e0*/  SHF.L.U32 R76, R76, 0x10, RZ ;  /* 0x000000104c4c7819 */ /* 0x000fe200000006ff */
[----:B------:R-:W-:Y:S01]  /*16f0*/  FMUL.FTZ R10, R69, R10 ;  /* 0x0000000a450a7220 */ /* 0x000fe20000410000 */
[----:B------:R-:W-:Y:S01]  /*1700*/  PRMT R87, R23, 0x7632, R87 ;  /* 0x0000763217577816 */ /* 0x000fe20000000057 */
[----:B------:R-:W-:Y:S01]  /*1710*/  FMUL.FTZ R15, R9, R8 ;  /* 0x00000008090f7220 */ /* 0x000fe20000410000 */
[----:B------:R-:W-:Y:S01]  /*1720*/  PRMT R86, R22, 0x7632, R86 ;  /* 0x0000763216567816 */ /* 0x000fe20000000056 */
[----:B------:R-:W-:Y:S01]  /*1730*/  FMUL.FTZ R17, R10, R11 ;  /* 0x0000000b0a117220 */ /* 0x000fe20000410000 */
[----:B------:R-:W-:Y:S01]  /*1740*/  FMUL.FTZ R23, R35, R30 ;  /* 0x0000001e23177220 */ /* 0x000fe20000410000 */
[----:B------:R0:W2:Y:S01]  /*1750*/  LDS.128 R8, [R54+0x10] ;  /* 0x0000100036087984 */ /* 0x0000a20000000c00 */
[----:B------:R-:W-:Y:S01]  /*1760*/  FADD.FTZ R20, -R72, 1 ;  /* 0x3f80000048147421 */ /* 0x000fe20000010100 */
[----:B------:R-:W-:Y:S01]  /*1770*/  FMUL.FTZ R91, R34, R31 ;  /* 0x0000001f225b7220 */ /* 0x000fe20000410000 */
[----:B------:R-:W-:Y:S01]  /*1780*/  FFMA.FTZ R22, R65, R18, 1 ;  /* 0x3f80000041167423 */ /* 0x000fe20000010012 */
[----:B------:R-:W-:Y:S01]  /*1790*/  PRMT R78, R21, 0x7632, R78 ;  /* 0x00007632154e7816 */ /* 0x000fe2000000004e */
[----:B------:R-:W-:Y:S01]  /*17a0*/  FMUL.FTZ R18, R79, R76 ;  /* 0x0000004c4f127220 */ /* 0x000fe20000410000 */
[----:B------:R-:W-:Y:S01]  /*17b0*/  FFMA.FTZ R21, R48, R19, 1 ;  /* 0x3f80000030157423 */ /* 0x000fe20000010013 */
[----:B------:R-:W-:Y:S01]  /*17c0*/  FMUL.FTZ R23, R68, R23 ;  /* 0x0000001744177220 */ /* 0x000fe20000410000 */
[----:B------:R-:W-:Y:S01]  /*17d0*/  SHF.L.U32 R86, R86, 0x10, RZ ;  /* 0x0000001056567819 */ /* 0x000fe200000006ff */
[----:B------:R-:W-:Y:S01]  /*17e0*/  FFMA.FTZ R88, R37, R20, 1 ;  /* 0x3f80000025587423 */ /* 0x000fe20000010014 */
[----:B------:R-:W-:Y:S01]  /*17f0*/  FMUL.FTZ R19, R72, R91 ;  /* 0x0000005b48137220 */ /* 0x000fe20000410000 */
[----:B------:R-:W-:Y:S01]  /*1800*/  SHF.L.U32 R87, R87, 0x10, RZ ;  /* 0x0000001057577819 */ /* 0x000fe200000006ff */
[----:B------:R-:W-:Y:S01]  /*1810*/  FMUL.FTZ R20, R77, R18 ;  /* 0x000000124d147220 */ /* 0x000fe20000410000 */
[----:B------:R-:W-:Y:S01]  /*1820*/  FMUL.FTZ R18, R23, R22 ;  /* 0x0000001617127220 */ /* 0x000fe20000410000 */
[----:B------:R-:W-:Y:S01]  /*1830*/  FMUL.FTZ R19, R19, R88 ;  /* 0x0000005813137220 */ /* 0x000fe20000410000 */
[----:B------:R-:W-:Y:S01]  /*1840*/  FADD.FTZ R23, -R83, 1 ;  /* 0x3f80000053177421 */ /* 0x000fe20000010100 */
[----:B0-----:R-:W-:Y:S01]  /*1850*/  FMUL.FTZ R54, R89, R86 ;  /* 0x0000005659367220 */ /* 0x001fe20000410000 */
[----:B------:R-:W-:Y:S01]  /*1860*/  SHF.L.U32 R78, R78, 0x10, RZ ;  /* 0x000000104e4e7819 */ /* 0x000fe200000006ff */
[----:B------:R-:W-:Y:S01]  /*1870*/  FADD.FTZ R88, -R82, 1 ;  /* 0x3f80000052587421 */ /* 0x000fe20000010100 */
[----:B------:R-:W-:Y:S01]  /*1880*/  FMUL.FTZ R57, R80, R87 ;  /* 0x0000005750397220 */ /* 0x000fe20000410000 */
[----:B------:R-:W-:Y:S01]  /*1890*/  FFMA.FTZ R23, R52, R23, 1 ;  /* 0x3f80000034177423 */ /* 0x000fe20000010017 */
[----:B------:R-:W-:Y:S01]  /*18a0*/  FMUL.FTZ R54, R83, R54 ;  /* 0x0000003653367220 */ /* 0x000fe20000410000 */
[----:B------:R-:W-:Y:S01]  /*18b0*/  FMUL.FTZ R20, R20, R21 ;  /* 0x0000001514147220 */ /* 0x000fe20000410000 */
[----:B------:R-:W-:Y:S01]  /*18c0*/  FFMA.FTZ R88, R53, R88, 1 ;  /* 0x3f80000035587423 */ /* 0x000fe20000010058 */
[----:B------:R-:W-:Y:S01]  /*18d0*/  FMUL.FTZ R57, R82, R57 ;  /* 0x0000003952397220 */ /* 0x000fe20000410000 */
[----:B------:R-:W-:Y:S01]  /*18e0*/  FADD.FTZ R21, -R81, 1 ;  /* 0x3f80000051157421 */ /* 0x000fe20000010100 */
[----:B------:R-:W-:Y:S01]  /*18f0*/  FMUL.FTZ R22, R85, R78 ;  /* 0x0000004e55167220 */ /* 0x000fe20000410000 */
[----:B------:R-:W-:Y:S01]  /*1900*/  FMUL.FTZ R23, R54, R23 ;  /* 0x0000001736177220 */ /* 0x000fe20000410000 */
[----:B------:R-:W-:Y:S01]  /*1910*/  FMUL.FTZ R54, R57, R88 ;  /* 0x0000005839367220 */ /* 0x000fe20000410000 */
[----:B------:R-:W-:Y:S01]  /*1920*/  FFMA.FTZ R21, R50, R21, 1 ;  /* 0x3f80000032157423 */ /* 0x000fe20000010015 */
[----:B------:R-:W-:Y:S01]  /*1930*/  FMUL.FTZ R22, R81, R22 ;  /* 0x0000001651167220 */ /* 0x000fe20000410000 */
[----:B------:R-:W-:Y:S01]  /*1940*/  FMUL.FTZ R65, R65, R68 ;  /* 0x0000004441417220 */ /* 0x000fe20000410000 */
[----:B------:R-:W-:Y:S01]  /*1950*/  FMUL.FTZ R48, R48, R77 ;  /* 0x0000004d30307220 */ /* 0x000fe20000410000 */
[----:B------:R-:W0:Y:S01]  /*1960*/  LDC R68, c[0x0][0x21c] ;  /* 0x00008700ff447b82 */ /* 0x000e220000000800 */
[----:B------:R-:W-:Y:S01]  /*1970*/  FMUL.FTZ R22, R22, R21 ;  /* 0x0000001516167220 */ /* 0x000fe20000410000 */
[----:B------:R-:W-:Y:S01]  /*1980*/  FMUL.FTZ R53, R53, R82 ;  /* 0x0000005235357220 */ /* 0x000fe20000410000 */
[----:B------:R-:W-:Y:S01]  /*1990*/  FMUL.FTZ R37, R37, R72 ;  /* 0x0000004825257220 */ /* 0x000fe20000410000 */
[----:B------:R-:W-:Y:S01]  /*19a0*/  FMUL.FTZ R50, R50, R81 ;  /* 0x0000005132327220 */ /* 0x000fe20000410000 */
[----:B------:R-:W-:Y:S01]  /*19b0*/  FMUL.FTZ R52, R52, R83 ;  /* 0x0000005334347220 */ /* 0x000fe20000410000 */
[----:B------:R-:W-:Y:S01]  /*19c0*/  FMUL.FTZ R83, R80, R53 ;  /* 0x0000003550537220 */ /* 0x000fe20000410000 */
[C---:B--2---:R-:W-:Y:S01]  /*19d0*/  PRMT R107, R8.reuse, 0x7632, R107 ;  /* 0x00007632086b7816 */ /* 0x044fe2000000006b */
[----:B------:R-:W-:Y:S01]  /*19e0*/  FMUL.FTZ R85, R85, R50 ;  /* 0x0000003255557220 */ /* 0x000fe20000410000 */
[----:B------:R-:W-:Y:S01]  /*19f0*/  SHF.L.U32 R91, R8, 0x10, RZ ;  /* 0x00000010085b7819 */ /* 0x000fe200000006ff */
[----:B------:R-:W-:Y:S01]  /*1a00*/  FADD.FTZ R8, -R74, 1 ;  /* 0x3f8000004a087421 */ /* 0x000fe20000010100 */
[----:B------:R-:W-:Y:S01]  /*1a10*/  PRMT R113, R10, 0x7632, R113 ;  /* 0x000076320a717816 */ /* 0x000fe20000000071 */
[----:B------:R-:W-:Y:S01]  /*1a20*/  FMUL.FTZ R80, R110, R63 ;  /* 0x0000003f6e507220 */ /* 0x000fe20000410000 */
[----:B------:R-:W-:Y:S01]  /*1a30*/  SHF.L.U32 R105, R10, 0x10, RZ ;  /* 0x000000100a697819 */ /* 0x000fe200000006ff */
[----:B------:R-:W-:Y:S01]  /*1a40*/  FFMA.FTZ R10, R39, R8, 1 ;  /* 0x3f800000270a7423 */ /* 0x000fe20000010008 */
[C---:B------:R-:W-:Y:S01]  /*1a50*/  PRMT R112, R9.reuse, 0x7632, R112 ;  /* 0x0000763209707816 */ /* 0x040fe20000000070 */
[----:B------:R-:W-:Y:S01]  /*1a60*/  FMUL.FTZ R8, R96, R91 ;  /* 0x0000005b60087220 */ /* 0x000fe20000410000 */
[----:B------:R-:W-:Y:S01]  /*1a70*/  SHF.L.U32 R88, R9, 0x10, RZ ;  /* 0x0000001009587819 */ /* 0x000fe200000006ff */
[----:B------:R-:W-:Y:S01]  /*1a80*/  FADD.FTZ R9, -R71, 1 ;  /* 0x3f80000047097421 */ /* 0x000fe20000010100 */
[----:B------:R-:W-:Y:S01]  /*1a90*/  PRMT R114, R11, 0x7632, R114 ;  /* 0x000076320b727816 */ /* 0x000fe20000000072 */
[----:B------:R-:W-:Y:S01]  /*1aa0*/  FMUL.FTZ R8, R71, R8 ;  /* 0x0000000847087220 */ /* 0x000fe20000410000 */
[----:B------:R-:W-:Y:S01]  /*1ab0*/  SHF.L.U32 R90, R11, 0x10, RZ ;  /* 0x000000100b5a7819 */ /* 0x000fe200000006ff */
[----:B------:R-:W-:Y:S01]  /*1ac0*/  FADD.FTZ R11, -R73, 1 ;  /* 0x3f800000490b7421 */ /* 0x000fe20000010100 */
[----:B------:R-:W-:Y:S01]  /*1ad0*/  FFMA.FTZ R9, R38, R9, 1 ;  /* 0x3f80000026097423 */ /* 0x000fe20000010009 */
[----:B------:R-:W-:Y:S01]  /*1ae0*/  SHF.L.U32 R107, R107, 0x10, RZ ;  /* 0x000000106b6b7819 */ /* 0x000fe200000006ff */
[----:B------:R-:W-:Y:S01]  /*1af0*/  FMUL.FTZ R56, R94, R105 ;  /* 0x000000695e387220 */ /* 0x000fe20000410000 */
[----:B------:R-:W-:Y:S01]  /*1b00*/  FFMA.FTZ R21, R0, R11, 1 ;  /* 0x3f80000000157423 */ /* 0x000fe2000001000b */
[----:B------:R-:W-:Y:S01]  /*1b10*/  FMUL.FTZ R11, R95, R88 ;  /* 0x000000585f0b7220 */ /* 0x000fe20000410000 */
[----:B------:R-:W-:Y:S01]  /*1b20*/  FMUL.FTZ R98, R93, R90 ;  /* 0x0000005a5d627220 */ /* 0x000fe20000410000 */
[----:B------:R-:W-:Y:S01]  /*1b30*/  FMUL.FTZ R8, R8, R9 ;  /* 0x0000000908087220 */ /* 0x000fe20000410000 */
[----:B------:R-:W-:Y:S01]  /*1b40*/  FADD.FTZ R9, -R97, 1 ;  /* 0x3f80000061097421 */ /* 0x000fe20000010100 */
[----:B------:R-:W-:Y:S01]  /*1b50*/  FMUL.FTZ R11, R74, R11 ;  /* 0x0000000b4a0b7220 */ /* 0x000fe20000410000 */
[----:B------:R-:W-:Y:S01]  /*1b60*/  FMUL.FTZ R98, R75, R98 ;  /* 0x000000624b627220 */ /* 0x000fe20000410000 */
[----:B------:R-:W-:Y:S01]  /*1b70*/  SHF.L.U32 R114, R114, 0x10, RZ ;  /* 0x0000001072727819 */ /* 0x000fe200000006ff */
[----:B------:R-:W-:Y:S01]  /*1b80*/  FFMA.FTZ R13, R62, R9, 1 ;  /* 0x3f8000003e0d7423 */ /* 0x000fe20000010009 */
[----:B------:R-:W-:Y:S01]  /*1b90*/  FMUL.FTZ R11, R11, R10 ;  /* 0x0000000a0b0b7220 */ /* 0x000fe20000410000 */
[----:B------:R-:W-:Y:S01]  /*1ba0*/  FMUL.FTZ R98, R98, R55 ;  /* 0x0000003762627220 */ /* 0x000fe20000410000 */
[----:B------:R-:W-:Y:S01]  /*1bb0*/  FADD.FTZ R10, -R84, 1 ;  /* 0x3f800000540a7421 */ /* 0x000fe20000010100 */
[----:B-1----:R-:W-:Y:S01]  /*1bc0*/  FADD.FTZ R55, -R99, 1 ;  /* 0x3f80000063377421 */ /* 0x002fe20000010100 */
[----:B------:R-:W-:Y:S01]  /*1bd0*/  SHF.L.U32 R112, R112, 0x10, RZ ;  /* 0x0000001070707819 */ /* 0x000fe200000006ff */
[----:B------:R-:W-:Y:S01]  /*1be0*/  FMUL.FTZ R9, R108, R107 ;  /* 0x0000006b6c097220 */ /* 0x000fe20000410000 */
[----:B------:R-:W-:Y:S01]  /*1bf0*/  SHF.L.U32 R113, R113, 0x10, RZ ;  /* 0x0000001071717819 */ /* 0x000fe200000006ff */
[----:B------:R-:W-:Y:S01]  /*1c00*/  FFMA.FTZ R10, R51, R10, 1 ;  /* 0x3f800000330a7423 */ /* 0x000fe2000001000a */
[----:B------:R-:W-:Y:S01]  /*1c10*/  FFMA.FTZ R57, R64, R55, 1 ;  /* 0x3f80000040397423 */ /* 0x000fe20000010037 */
        /* <DEDUP_REMOVED lines=15> */
[----:B------:R-:W-:Y:S01]  /*1d10*/  LEA R8, R102, R49, 0x1 ;  /* 0x0000003166087211 */ /* 0x000fe200078e08ff */
[----:B------:R-:W-:Y:S01]  /*1d20*/  FMUL.FTZ R39, R39, R74 ;  /* 0x0000004a27277220 */ /* 0x000fe20000410000 */
[----:B------:R-:W-:Y:S01]  /*1d30*/  F2FP.BF16.F32.PACK_AB R12, R20, R15 ;  /* 0x0000000f140c723e */ /* 0x000fe200000010ff */
        /* <DEDUP_REMOVED lines=9> */
[----:B------:R-:W-:Y:S01]  /*1dd0*/  LEA R49, R8, R101, 0x4 ;  /* 0x0000006508317211 */ /* 0x000fe200078e20ff */
[----:B------:R-:W-:Y:S01]  /*1de0*/  BAR.SYNC.DEFER_BLOCKING 0x0 ;  /* 0x0000000000007b1d */ /* 0x000fe20000010000 */
[----:B------:R-:W-:Y:S01]  /*1df0*/  F2FP.BF16.F32.PACK_AB R18, R56, R21 ;  /* 0x000000153812723e */ /* 0x000fe200000010ff */
[----:B------:R-:W-:Y:S01]  /*1e00*/  FMUL.FTZ R0, R33, R67 ;  /* 0x0000004321007220 */ /* 0x000fe20000410000 */
[----:B------:R-:W-:Y:S01]  /*1e10*/  F2FP.BF16.F32.PACK_AB R19, R57, R98 ;  /* 0x000000623913723e */ /* 0x000fe200000010ff */
[----:B------:R-:W-:Y:S01]  /*1e20*/  FMUL.FTZ R99, R32, R66 ;  /* 0x0000004220637220 */ /* 0x000fe20000410000 */
[C---:B------:R-:W-:Y:S01]  /*1e30*/  PRMT R23, R4.reuse, 0x7632, R23 ;  /* 0x0000763204177816 */ /* 0x040fe20000000017 */
[----:B------:R-:W-:Y:S01]  /*1e40*/  FMUL.FTZ R98, R35, R65 ;  /* 0x0000004123627220 */ /* 0x000fe20000410000 */
[----:B------:R-:W-:Y:S01]  /*1e50*/  SHF.L.U32 R57, R4, 0x10, RZ ;  /* 0x0000001004397819 */ /* 0x000fe200000006ff */
[----:B------:R-:W-:Y:S01]  /*1e60*/  FMUL.FTZ R97, R34, R37 ;  /* 0x0000002522617220 */ /* 0x000fe20000410000 */
[C---:B------:R-:W-:Y:S01]  /*1e70*/  PRMT R22, R5.reuse, 0x7632, R22 ;  /* 0x0000763205167816 */ /* 0x040fe20000000016 */
[----:B------:R-:W-:Y:S01]  /*1e80*/  FMUL.FTZ R96, R96, R38 ;  /* 0x0000002660607220 */ /* 0x000fe20000410000 */
[----:B------:R-:W-:Y:S01]  /*1e90*/  SHF.L.U32 R56, R5, 0x10, RZ ;  /* 0x0000001005387819 */ /* 0x000fe200000006ff */
[----:B------:R-:W-:Y:S01]  /*1ea0*/  FMUL.FTZ R95, R95, R39 ;  /* 0x000000275f5f7220 */ /* 0x000fe20000410000 */
[----:B------:R-:W-:Y:S01]  /*1eb0*/  PRMT R21, R6, 0x7632, R21 ;  /* 0x0000763206157816 */ /* 0x000fe20000000015 */
[----:B------:R-:W-:Y:S01]  /*1ec0*/  FMUL.FTZ R94, R94, R73 ;  /* 0x000000495e5e7220 */ /* 0x000fe20000410000 */
[----:B------:R-:W-:Y:S01]  /*1ed0*/  SHF.L.U32 R55, R6, 0x10, RZ ;  /* 0x0000001006377819 */ /* 0x000fe200000006ff */
[----:B------:R-:W-:Y:S01]  /*1ee0*/  FMUL.FTZ R93, R93, R36 ;  /* 0x000000245d5d7220 */ /* 0x000fe20000410000 */
[----:B------:R-:W-:Y:S01]  /*1ef0*/  PRMT R20, R7, 0x7632, R20 ;  /* 0x0000763207147816 */ /* 0x000fe20000000014 */
[----:B------:R-:W-:Y:S01]  /*1f00*/  FMUL.FTZ R84, R89, R52 ;  /* 0x0000003459547220 */ /* 0x000fe20000410000 */
[----:B------:R-:W-:Y:S01]  /*1f10*/  SHF.L.U32 R54, R7, 0x10, RZ ;  /* 0x0000001007367819 */ /* 0x000fe200000006ff */
[----:B------:R-:W-:Y:S01]  /*1f20*/  FMUL.FTZ R82, R108, R51 ;  /* 0x000000336c527220 */ /* 0x000fe20000410000 */
[----:B------:R-:W-:Y:S01]  /*1f30*/  FMUL.FTZ R81, R109, R62 ;  /* 0x0000003e6d517220 */ /* 0x000fe20000410000 */
[----:B------:R-:W-:Y:S01]  /*1f40*/  FMUL.FTZ R79, R111, R64 ;  /* 0x000000406f4f7220 */ /* 0x000fe20000410000 */
[----:B------:R1:W-:Y:S04]  /*1f50*/  STS.128 [R49], R12 ;  /* 0x0000000c31007388 */ /* 0x0003e80000000c00 */
[----:B------:R-:W-:Y:S01]  /*1f60*/  STS.128 [R49+0x10], R16 ;  /* 0x0000101031007388 */ /* 0x000fe20000000c00 */
[----:B------:R-:W-:-:S03]  /*1f70*/  NOP ;  /* 0x0000000000007918 */ /* 0x000fc60000000000 */
[----:B------:R-:W2:Y:S04]  /*1f80*/  LDS.128 R8, [R27] ;  /* 0x000000001b087984 */ /* 0x000ea80000000c00 */
[----:B------:R-:W3:Y:S01]  /*1f90*/  LDS.128 R4, [R27+0x200] ;  /* 0x000200001b047984 */ /* 0x000ee20000000c00 */
[----:B-1----:R-:W-:Y:S02]  /*1fa0*/  MOV R12, UR17 ;  /* 0x00000011000c7c02 */ /* 0x002fe40008000f00 */
[----:B------:R-:W-:Y:S01]  /*1fb0*/  MOV R13, UR18 ;  /* 0x00000012000d7c02 */ /* 0x000fe20008000f00 */
[----:B------:R-:W-:Y:S02]  /*1fc0*/  ULDC.64 UR18, c[0x0][0x320] ;  /* 0x0000c80000127ab9 */ /* 0x000fe40000000a00 */
[----:B------:R-:W-:Y:S01]  /*1fd0*/  ISETP.NE.U32.AND P0, PT, RZ, UR18, PT ;  /* 0x00000012ff007c0c */ /* 0x000fe2000bf05070 */
[----:B------:R-:W-:-:S03]  /*1fe0*/  IMAD.WIDE R12, R26, 0x10, R12 ;  /* 0x000000101a0c7825 */ /* 0x000fc600078e020c */
[----:B------:R-:W-:Y:S02]  /*1ff0*/  ISETP.NE.AND.EX P0, PT, RZ, UR19, PT, P0 ;  /* 0x00000013ff007c0c */ /* 0x000fe4000bf05300 */
[----:B--2---:R1:W-:Y:S04]  /*2000*/  STG.E.128 desc[UR28][R12.64], R8 ;  /* 0x000000080c007986 */ /* 0x0043e8000c101d1c */
[----:B---3--:R1:W-:Y:S07]  /*2010*/  STG.E.128 desc[UR28][R12.64+0x200], R4 ;  /* 0x000200040c007986 */ /* 0x0083ee000c101d1c */
[----:B0-----:R-:W-:Y:S05]  /*2020*/  @!P0 BRA `(.L_x_1815) ;  /* 0x0000000000bc8947 */ /* 0x001fea0003800000 */
[----:B------:R-:W-:Y:S01]  /*2030*/  BAR.SYNC.DEFER_BLOCKING 0x0 ;  /* 0x0000000000007b1d */ /* 0x000fe20000010000 */
[----:B-1----:R-:W-:Y:S01]  /*2040*/  FMUL.FTZ R4, R67, R28 ;  /* 0x0000001c43047220 */ /* 0x002fe20000410000 */
        /* <DEDUP_REMOVED lines=17> */
[----:B------:R-:W-:Y:S01]  /*2160*/  F2FP.BF16.F32.PACK_AB R6, R11, R6 ;  /* 0x000000060b06723e */ /* 0x000fe200000010ff */
[----:B------:R-:W-:Y:S01]  /*2170*/  UIMAD UR16, UR16, UR20, URZ ;  /* 0x00000014101072a4 */ /* 0x000fe2000f8e023f */
[----:B------:R-:W-:Y:S01]  /*2180*/  F2FP.BF16.F32.PACK_AB R4, R9, R4 ;  /* 0x000000040904723e */ /* 0x000fe200000010ff */
[----:B------:R-:W-:Y:S01]  /*2190*/  UIMAD.WIDE.U32 UR14, UR49, UR20, UR14 ;  /* 0x00000014310e72a5 */ /* 0x000fe2000f8e000e */
[----:B------:R-:W-:Y:S01]  /*21a0*/  F2FP.BF16.F32.PACK_AB R5, R50, R5 ;  /* 0x000000053205723e */ /* 0x000fe200000010ff */
[----:B------:R-:W-:Y:S01]  /*21b0*/  UIMAD UR16, UR49, UR21, UR16 ;  /* 0x00000015311072a4 */ /* 0x000fe2000f8e0210 */
[----:B------:R-:W-:-:S02]  /*21c0*/  F2FP.BF16.F32.PACK_AB R11, R13, R36 ;  /* 0x000000240d0b723e */ /* 0x000fc400000010ff */
[----:B------:R-:W-:Y:S01]  /*21d0*/  F2FP.BF16.F32.PACK_AB R10, R63, R10 ;  /* 0x0000000a3f0a723e */ /* 0x000fe200000010ff */
[----:B------:R0:W-:Y:S01]  /*21e0*/  STS.128 [R49], R4 ;  /* 0x0000000431007388 */ /* 0x0001e20000000c00 */
[----:B------:R-:W-:Y:S01]  /*21f0*/  F2FP.BF16.F32.PACK_AB R9, R62, R39 ;  /* 0x000000273e09723e */ /* 0x000fe200000010ff */
[----:B------:R-:W-:Y:S01]  /*2200*/  ULDC.64 UR20, c[0x0][0x2c8] ;  /* 0x0000b20000147ab9 */ /* 0x000fe20000000a00 */
[----:B------:R-:W-:Y:S01]  /*2210*/  F2FP.BF16.F32.PACK_AB R8, R51, R38 ;  /* 0x000000263308723e */ /* 0x000fe200000010ff */
[----:B------:R-:W-:Y:S02]  /*2220*/  UIADD3 UR15, UR15, UR16, URZ ;  /* 0x000000100f0f7290 */ /* 0x000fe4000fffe03f */
[----:B------:R-:W-:Y:S02]  /*2230*/  UIMAD UR16, UR6, UR20, URZ ;  /* 0x00000014061072a4 */ /* 0x000fe4000f8e023f */
[----:B------:R-:W-:Y:S01]  /*2240*/  STS.128 [R49+0x10], R8 ;  /* 0x0000100831007388 */ /* 0x000fe20000000c00 */
[----:B------:R-:W-:-:S03]  /*2250*/  NOP ;  /* 0x0000000000007918 */ /* 0x000fc60000000000 */
[----:B------:R-:W1:Y:S01]  /*2260*/  LDS.128 R12, [R27] ;  /* 0x000000001b0c7984 */ /* 0x000e620000000c00 */
[----:B------:R-:W-:Y:S02]  /*2270*/  UIMAD UR16, UR22, UR21, UR16 ;  /* 0x00000015161072a4 */ /* 0x000fe4000f8e0210 */
[----:B------:R-:W-:Y:S01]  /*2280*/  UIMAD.WIDE.U32 UR14, UR22, UR20, UR14 ;  /* 0x00000014160e72a5 */ /* 0x000fe2000f8e000e */
[----:B------:R2:W3:Y:S03]  /*2290*/  LDS.128 R16, [R27+0x200] ;  /* 0x000200001b107984 */ /* 0x0004e60000000c00 */
[----:B------:R-:W-:Y:S02]  /*22a0*/  UIADD3 UR15, UR15, UR16, URZ ;  /* 0x000000100f0f7290 */ /* 0x000fe4000fffe03f */
[----:B------:R-:W-:-:S04]  /*22b0*/  ULEA UR18, UP0, UR14, UR18, 0x1 ;  /* 0x000000120e127291 */ /* 0x000fc8000f80083f */
[----:B------:R-:W-:Y:S02]  /*22c0*/  ULEA.HI.X UR14, UR14, UR19, UR15, 0x1, UP0 ;  /* 0x000000130e0e7291 */ /* 0x000fe400080f0c0f */
[----:B0-----:R-:W-:-:S04]  /*22d0*/  MOV R4, UR18 ;  /* 0x0000001200047c02 */ /* 0x001fc80008000f00 */
[----:B------:R-:W-:-:S03]  /*22e0*/  MOV R5, UR14 ;  /* 0x0000000e00057c02 */ /* 0x000fc60008000f00 */
[----:B--2---:R-:W-:-:S05]  /*22f0*/  IMAD.WIDE R26, R26, 0x10, R4 ;  /* 0x000000101a1a7825 */ /* 0x004fca00078e0204 */
[----:B-1----:R0:W-:Y:S04]  /*2300*/  STG.E.128 desc[UR28][R26.64], R12 ;  /* 0x0000000c1a007986 */ /* 0x0021e8000c101d1c */
[----:B---3--:R0:W-:Y:S02]  /*2310*/  STG.E.128 desc[UR28][R26.64+0x200], R16 ;  /* 0x000200101a007986 */ /* 0x0081e4000c101d1c */
.L_x_1815:
[C---:B-1----:R-:W-:Y:S01]  /*2320*/  SHF.L.U32 R4, R44.reuse, 0x10, RZ ;  /* 0x000000102c047819 */ /* 0x042fe200000006ff */
[----:B------:R-:W-:Y:S01]  /*2330*/  BAR.SYNC.DEFER_BLOCKING 0x0 ;  /* 0x0000000000007b1d */ /* 0x000fe20000010000 */
[----:B------:R-:W-:Y:S01]  /*2340*/  PRMT R62, R44, 0x7632, R62 ;  /* 0x000076322c3e7816 */ /* 0x000fe2000000003e */
[----:B------:R-:W-:Y:S01]  /*2350*/  HFMA2.MMA R78, -RZ, RZ, 0, 0 ;  /* 0x00000000ff4e7435 */ /* 0x000fe200000001ff */
[----:B------:R-:W-:Y:S01]  /*2360*/  PRMT R6, R46, 0x7632, R6 ;  /* 0x000076322e067816 */ /* 0x000fe20000000006 */
[----:B------:R-:W-:Y:S01]  /*2370*/  FFMA.FTZ R103, R0, R4, R103 ;  /* 0x0000000400677223 */ /* 0x000fe20000010067 */
[----:B0-----:R-:W-:Y:S02]  /*2380*/  SHF.L.U32 R16, R62, 0x10, RZ ;  /* 0x000000103e107819 */ /* 0x001fe400000006ff */
[----:B------:R-:W-:Y:S02]  /*2390*/  CS2R R76, SRZ ;  /* 0x00000000004c7805 */ /* 0x000fe4000001ff00 */
[----:B------:R-:W-:-:S02]  /*23a0*/  SHF.L.U32 R15, R45, 0x10, RZ ;  /* 0x000000102d0f7819 */ /* 0x000fc400000006ff */
[----:B------:R-:W-:Y:S02]  /*23b0*/  CS2R R74, SRZ ;  /* 0x00000000004a7805 */ /* 0x000fe4000001ff00 */
[----:B------:R-:W-:Y:S02]  /*23c0*/  PRMT R5, R45, 0x7632, R5 ;  /* 0x000076322d057816 */ /* 0x000fe40000000005 */
[----:B------:R-:W-:Y:S02]  /*23d0*/  CS2R R72, SRZ ;  /* 0x0000000000487805 */ /* 0x000fe4000001ff00 */
[----:B------:R-:W-:Y:S01]  /*23e0*/  SHF.L.U32 R12, R6, 0x10, RZ ;  /* 0x00000010060c7819 */ /* 0x000fe200000006ff */
[----:B------:R-:W-:Y:S01]  /*23f0*/  FFMA.FTZ R6, R92, R16, R103 ;  /* 0x000000105c067223 */ /* 0x000fe20000010067 */
[----:B------:R-:W-:Y:S02]  /*2400*/  PRMT R7, R47, 0x7632, R7 ;  /* 0x000076322f077816 */ /* 0x000fe40000000007 */
[----:B------:R-:W-:-:S02]  /*2410*/  CS2R R70, SRZ ;  /* 0x0000000000467805 */ /* 0x000fc4000001ff00 */
[----:B------:R-:W-:Y:S01]  /*2420*/  SHF.L.U32 R5, R5, 0x10, RZ ;  /* 0x0000001005057819 */ /* 0x000fe200000006ff */
[----:B------:R-:W-:Y:S01]  /*2430*/  FFMA.FTZ R6, R99, R15, R6 ;  /* 0x0000000f63067223 */ /* 0x000fe20000010006 */
[----:B------:R-:W-:Y:S02]  /*2440*/  SHF.L.U32 R8, R46, 0x10, RZ ;  /* 0x000000102e087819 */ /* 0x000fe400000006ff */
[----:B------:R-:W-:Y:S02]  /*2450*/  CS2R R66, SRZ ;  /* 0x0000000000427805 */ /* 0x000fe4000001ff00 */
[----:B------:R-:W-:Y:S01]  /*2460*/  SHF.L.U32 R9, R7, 0x10, RZ ;  /* 0x0000001007097819 */ /* 0x000fe200000006ff */
[----:B------:R-:W-:Y:S01]  /*2470*/  FFMA.FTZ R7, R85, R5, R6 ;  /* 0x0000000555077223 */ /* 0x000fe20000010006 */
[----:B------:R-:W-:Y:S02]  /*2480*/  SHF.L.U32 R11, R47, 0x10, RZ ;  /* 0x000000102f0b7819 */ /* 0x000fe400000006ff */
[----:B------:R-:W-:-:S02]  /*2490*/  CS2R R64, SRZ ;  /* 0x0000000000407805 */ /* 0x000fc4000001ff00 */
[----:B------:R-:W-:Y:S01]  /*24a0*/  SHF.L.U32 R48, R40, 0x10, RZ ;  /* 0x0000001028307819 */ /* 0x000fe200000006ff */
[----:B------:R-:W-:Y:S01]  /*24b0*/  FFMA.FTZ R7, R98, R8, R7 ;  /* 0x0000000862077223 */ /* 0x000fe20000010007 */
[----:B------:R-:W-:Y:S01]  /*24c0*/  PRMT R10, R40, 0x7632, R10 ;  /* 0x00007632280a7816 */ /* 0x000fe2000000000a */
[----:B------:R-:W-:Y:S01]  /*24d0*/  FADD.FTZ R61, R61, UR5 ;  /* 0x000000053d3d7e21 */ /* 0x000fe20008010000 */
[----:B------:R-:W-:Y:S01]  /*24e0*/  SHF.L.U32 R2, R2, 0x10, RZ ;  /* 0x0000001002027819 */ /* 0x000fe200000006ff */
[----:B------:R-:W-:Y:S01]  /*24f0*/  FFMA.FTZ R6, R84, R12, R7 ;  /* 0x0000000c54067223 */ /* 0x000fe20000010007 */
[----:B------:R-:W-:Y:S01]  /*2500*/  SHF.L.U32 R50, R10, 0x10, RZ ;  /* 0x000000100a327819 */ /* 0x000fe200000006ff */
[----:B------:R-:W-:Y:S01]  /*2510*/  FADD.FTZ R60, R60, UR5 ;  /* 0x000000053c3c7e21 */ /* 0x000fe20008010000 */
        /* <DEDUP_REMOVED lines=12> */
[----:B------:R-:W-:Y:S01]  /*25e0*/  ISETP.GE.AND P0, PT, R68, 0x1, PT ;  /* 0x000000014400780c */ /* 0x000fe20003f06270 */
[----:B------:R-:W-:Y:S01]  /*25f0*/  FFMA.FTZ R2, R82, R50, R7 ;  /* 0x0000003252027223 */ /* 0x000fe20000010007 */
[----:B------:R-:W-:-:S02]  /*2600*/  SHF.L.U32 R88, R14, 0x10, RZ ;  /* 0x000000100e587819 */ /* 0x000fc400000006ff */
[----:B------:R-:W-:Y:S02]  /*2610*/  CS2R R68, SRZ ;  /* 0x0000000000447805 */ /* 0x000fe4000001ff00 */
        /* <DEDUP_REMOVED lines=18> */
[----:B------:R-:W-:Y:S01]  /*2740*/  FADD.FTZ R37, R23, UR5 ;  /* 0x0000000517257e21 */ /* 0x000fe20008010000 */
[----:B------:R-:W-:Y:S01]  /*2750*/  FADD.FTZ R36, R22, UR5 ;  /* 0x0000000516247e21 */ /* 0x000fe20008010000 */
[----:B------:R-:W-:Y:S01]  /*2760*/  FADD.FTZ R35, R21, UR5 ;  /* 0x0000000515237e21 */ /* 0x000fe20008010000 */
[----:B------:R-:W-:Y:S01]  /*2770*/  FADD.FTZ R34, R20, UR5 ;  /* 0x0000000514227e21 */ /* 0x000fe20008010000 */
[----:B------:R-:W-:Y:S01]  /*2780*/  MOV R63, RZ ;  /* 0x000000ff003f7202 */ /* 0x000fe20000000f00 */
[----:B------:R-:W-:Y:S01]  /*2790*/  FADD.FTZ R56, R56, UR5 ;  /* 0x0000000538387e21 */ /* 0x000fe20008010000 */
[----:B------:R-:W-:Y:S01]  /*27a0*/  FADD.FTZ R55, R55, UR5 ;  /* 0x0000000537377e21 */ /* 0x000fe20008010000 */
[----:B------:R-:W-:Y:S01]  /*27b0*/  FADD.FTZ R54, R54, UR5 ;  /* 0x0000000536367e21 */ /* 0x000fe20008010000 */
        /* <DEDUP_REMOVED lines=15> */
[C---:B------:R-:W-:Y:S01]  /*28b0*/  FMUL.FTZ R18, R79.reuse, UR4 ;  /* 0x000000044f127c20 */ /* 0x040fe20008410000 */
[----:B------:R-:W-:Y:S01]  /*28c0*/  FFMA.FTZ R103, R79, R89, R2 ;  /* 0x000000594f677223 */ /* 0x000fe20000010002 */
[----:B------:R-:W-:Y:S06]  /*28d0*/  @!P0 BRA `(.L_x_1816) ;  /* 0x0000002400ec8947 */ /* 0x000fec0003800000 */
[----:B------:R-:W-:Y:S01]  /*28e0*/  ULDC.64 UR18, c[0x0][0x230] ;  /* 0x00008c0000127ab9 */ /* 0x000fe20000000a00 */
[----:B------:R-:W-:Y:S01]  /*28f0*/  ULDC.64 UR20, c[0x0][0x248] ;  /* 0x0000920000147ab9 */ /* 0x000fe20000000a00 */
[----:B------:R-:W-:Y:S01]  /*2900*/  UIMAD UR16, UR6, UR18, URZ ;  /* 0x00000012061072a4 */ /* 0x000fe2000f8e023f */
[----:B------:R-:W-:Y:S01]  /*2910*/  ISETP.NE.AND P0, PT, R104, RZ, PT ;  /* 0x000000ff6800720c */ /* 0x000fe20003f05270 */
[----:B------:R-:W-:Y:S01]  /*2920*/  UIMAD.WIDE.U32 UR14, UR22, UR18, URZ ;  /* 0x00000012160e72a5 */ /* 0x000fe2000f8e003f */
[----:B------:R-:W-:Y:S01]  /*2930*/  FMUL.FTZ R17, R61, R4 ;  /* 0x000000043d117220 */ /* 0x000fe20000410000 */
[----:B------:R-:W-:Y:S01]  /*2940*/  UIMAD UR46, UR22, UR19, UR16 ;  /* 0x00000013162e72a4 */ /* 0x000fe2000f8e0210 */
[----:B------:R-:W-:Y:S01]  /*2950*/  P2R R2, PR, RZ, 0x1 ;  /* 0x00000001ff027803 */ /* 0x000fe20000000000 */
[----:B------:R-:W-:Y:S01]  /*2960*/  UIMAD UR16, UR6, UR20, URZ ;  /* 0x00000014061072a4 */ /* 0x000fe2000f8e023f */
[----:B------:R-:W-:Y:S01]  /*2970*/  FMUL.FTZ R14, R52, R5 ;  /* 0x00000005340e7220 */ /* 0x000fe20000410000 */
[----:B------:R-:W-:Y:S01]  /*2980*/  UIADD3 UR45, UR44, -0x1, URZ ;  /* 0xffffffff2c2d7890 */ /* 0x000fe2000fffe03f */
[----:B------:R-:W-:Y:S01]  /*2990*/  FMUL.FTZ R13, R59, R8 ;  /* 0x000000083b0d7220 */ /* 0x000fe20000410000 */
[----:B------:R-:W-:Y:S01]  /*29a0*/  ULDC.64 UR18, c[0x0][0x268] ;  /* 0x00009a0000127ab9 */ /* 0x000fe20000000a00 */
[----:B------:R-:W-:Y:S01]  /*29b0*/  UIMAD UR47, UR22, UR21, UR16 ;  /* 0x00000015162f72a4 */ /* 0x000fe2000f8e0210 */
[----:B------:R-:W-:Y:S01]  /*29c0*/  FMUL.FTZ R10, R38, R9 ;  /* 0x00000009260a7220 */ /* 0x000fe20000410000 */
        /* <DEDUP_REMOVED lines=8> */
[----:B------:R-:W-:Y:S01]  /*2a50*/  UIMAD UR48, UR22, UR19, UR6 ;  /* 0x00000013163072a4 */ /* 0x000fe2000f8e0206 */
[----:B------:R-:W-:Y:S01]  /*2a60*/  FMUL.FTZ R9, R57, R48 ;  /* 0x0000003039097220 */ /* 0x000fe20000410000 */
[----:B------:R-:W-:Y:S01]  /*2a70*/  ULOP3.LUT UR18, UR18, 0xfffffe, URZ, 0xc0, !UPT ;  /* 0x00fffffe12127892 */ /* 0x000fe2000f8ec03f */
[----:B------:R-:W-:Y:S01]  /*2a80*/  FMUL.FTZ R8, R37, R50 ;  /* 0x0000003225087220 */ /* 0x000fe20000410000 */
[----:B------:R-:W-:Y:S01]  /*2a90*/  FMUL.FTZ R7, R56, R49 ;  /* 0x0000003138077220 */ /* 0x000fe20000410000 */
[----:B------:R-:W-:Y:S01]  /*2aa0*/  FMUL.FTZ R6, R36, R51 ;  /* 0x0000003324067220 */ /* 0x000fe20000410000 */
[----:B------:R-:W-:Y:S01]  /*2ab0*/  FMUL.FTZ R5, R55, R86 ;  /* 0x0000005637057220 */ /* 0x000fe20000410000 */
[----:B------:R-:W-:Y:S01]  /*2ac0*/  FMUL.FTZ R4, R35, R88 ;  /* 0x0000005823047220 */ /* 0x000fe20000410000 */
[----:B------:R-:W-:Y:S01]  /*2ad0*/  FMUL.FTZ R3, R54, R87 ;  /* 0x0000005736037220 */ /* 0x000fe20000410000 */
[----:B------:R-:W-:Y:S01]  /*2ae0*/  FMUL.FTZ R2, R34, R89 ;  /* 0x0000005922027220 */ /* 0x000fe20000410000 */
[----:B------:R-:W-:Y:S01]  /*2af0*/  MOV R78, RZ ;  /* 0x000000ff004e7202 */ /* 0x000fe20000000f00 */
[----:B------:R-:W-:Y:S01]  /*2b00*/  UMOV UR6, URZ ;  /* 0x0000003f00067c82 */ /* 0x000fe20008000000 */
[----:B------:R-:W-:Y:S01]  /*2b10*/  ULDC UR52, c[0x0][0x224] ;  /* 0x0000890000347ab9 */ /* 0x000fe20000000800 */
[----:B------:R-:W-:Y:S01]  /*2b20*/  ULDC UR51, c[0x0][0x21c] ;  /* 0x0000870000337ab9 */ /* 0x000fe20000000800 */
[----:B------:R-:W-:-:S02]  /*2b30*/  UIADD3 UR45, UR45, -UR18, URZ ;  /* 0x800000122d2d7290 */ /* 0x000fc4000fffe03f */
        /* <DEDUP_REMOVED lines=9> */
.L_x_1828:
        /* <DEDUP_REMOVED lines=13> */
[----:B------:R-:W-:Y:S01]  /*2ca0*/  LOP3.LUT P0, RZ, R104, 0x1f, RZ, 0xc0, !PT ;  /* 0x0000001f68ff7812 */ /* 0x000fe2000780c0ff */
        /* <DEDUP_REMOVED lines=9> */
[----:B------:R-:W-:Y:S01]  /*2d40*/  ISETP.NE.AND P3, PT, R104, RZ, PT ;  /* 0x000000ff6800720c */ /* 0x000fe20003f65270 */
[----:B------:R-:W-:Y:S01]  /*2d50*/  UIMAD.WIDE.U32 UR20, UR6, UR34, UR20 ;  /* 0x00000022061472a5 */ /* 0x000fe2000f8e0014 */
[----:B------:R-:W-:Y:S01]  /*2d60*/  MOV R89, UR44 ;  /* 0x0000002c00597c02 */ /* 0x000fe20008000f00 */
[----:B------:R-:W-:-:S02]  /*2d70*/  UIMAD UR56, UR6, UR35, UR56 ;  /* 0x00000023063872a4 */ /* 0x000fc4000f8e0238 */
[----:B------:R-:W-:Y:S02]  /*2d80*/  UIADD3 UR50, UR19, UR50, URZ ;  /* 0x0000003213327290 */ /* 0x000fe4000fffe03f */
[----:B------:R-:W-:Y:S02]  /*2d90*/  ULEA UR57, UP1, UR20, UR32, 0x2 ;  /* 0x0000002014397291 */ /* 0x000fe4000f82103f */
[----:B------:R-:W-:Y:S02]  /*2da0*/  UIADD3 UR19, UR21, UR56, URZ ;  /* 0x0000003815137290 */ /* 0x000fe4000fffe03f */
[----:B------:R-:W-:Y:S01]  /*2db0*/  ULEA UR55, UP0, UR18, UR36, 0x2 ;  /* 0x0000002412377291 */ /* 0x000fe2000f80103f */
[----:B-1----:R-:W1:Y:S01]  /*2dc0*/  @!P1 LDC R88, c[0x0][0x21c] ;  /* 0x00008700ff589b82 */ /* 0x002e620000000800 */
[----:B------:R-:W-:Y:S01]  /*2dd0*/  ULEA.HI.X UR20, UR20, UR33, UR19, 0x2, UP1 ;  /* 0x0000002114147291 */ /* 0x000fe200088f1413 */
[----:B------:R-:W-:Y:S01]  /*2de0*/  MOV R50, UR57 ;  /* 0x0000003900327c02 */ /* 0x000fe20008000f00 */
[----:B------:R-:W-:-:S02]  /*2df0*/  ULEA.HI.X UR18, UR18, UR37, UR50, 0x2, UP0 ;  /* 0x0000002512127291 */ /* 0x000fc400080f1432 */
[----:B------:R-:W-:Y:S01]  /*2e00*/  MOV R86, UR55 ;  /* 0x0000003700567c02 */ /* 0x000fe20008000f00 */
[----:B------:R-:W-:Y:S01]  /*2e10*/  ULEA UR54, UR45, UR6, 0x8 ;  /* 0x000000062d367291 */ /* 0x000fe2000f8e403f */
[----:B------:R-:W-:Y:S02]  /*2e20*/  MOV R51, UR20 ;  /* 0x0000001400337c02 */ /* 0x000fe40008000f00 */
[----:B------:R-:W-:-:S03]  /*2e30*/  MOV R87, UR18 ;  /* 0x0000001200577c02 */ /* 0x000fc60008000f00 */
[----:B0-----:R-:W-:Y:S01]  /*2e40*/  MOV R49, UR54 ;  /* 0x0000003600317c02 */ /* 0x001fe20008000f00 */
[----:B------:R-:W3:Y:S04]  /*2e50*/  LDG.E R51, desc[UR28][R50.64] ;  /* 0x0000001c32337981 */ /* 0x000ee8000c1e1900 */
[----:B------:R0:W3:Y:S01]  /*2e60*/  LDG.E R86, desc[UR28][R86.64] ;  /* 0x0000001c56567981 */ /* 0x0000e2000c1e1900 */
[----:B------:R-:W-:Y:S01]  /*2e70*/  BSSY B0, `(.L_x_1817) ;  /* 0x000005f000007945 */ /* 0x000fe20003800000 */
[----:B--2---:R-:W-:Y:S02]  /*2e80*/  R2UR UR53, R48 ;  /* 0x00000000303572ca */ /* 0x004fe400000e0000 */
[----:B------:R-:W-:-:S04]  /*2e90*/  IADD3 R48, R104, 0x200, RZ ;  /* 0x0000020068307810 */ /* 0x000fc80007ffe0ff */
        /* <DEDUP_REMOVED lines=9> */
[----:B------:R-:W-:Y:S01]  /*2f30*/  FMUL.FTZ R121, R52, R90 ;  /* 0x0000005a34797220 */ /* 0x000fe20000410000 */
[----:B------:R-:W-:-:S03]  /*2f40*/  HFMA2.MMA R89, -RZ, RZ, 0, 4.76837158203125e-07 ;  /* 0x00000008ff597435 */ /* 0x000fc600000001ff */
[----:B------:R-:W0:Y:S01]  /*2f50*/  MUFU.EX2 R123, R123 ;  /* 0x0000007b007b7308 */ /* 0x000e220000000800 */
[----:B--2---:R2:W-:Y:S07]  /*2f60*/  STS [R91+0x1ae0], R140 ;  /* 0x001ae08c5b007388 */ /* 0x0045ee0000000800 */
[----:B------:R-:W4:Y:S01]  /*2f70*/  MUFU.EX2 R120, R120 ;  /* 0x0000007800787308 */ /* 0x000f220000000800 */
[----:B------:R-:W-:Y:S01]  /*2f80*/  FMUL.FTZ R118, R59, R90 ;  /* 0x0000005a3b767220 */ /* 0x000fe20000410000 */
[----:B------:R-:W-:Y:S01]  /*2f90*/  HFMA2.MMA R48, -RZ, RZ, 1.875, 0 ;  /* 0x3f800000ff307435 */ /* 0x000fe200000001ff */
[----:B-1----:R-:W-:-:S02]  /*2fa0*/  @!P1 IMAD R88, R49, R88, UR6 ;  /* 0x0000000631589e24 */ /* 0x002fc4000f8e0258 */
[----:B------:R-:W-:-:S03]  /*2fb0*/  FMUL.FTZ R119, R39, R90 ;  /* 0x0000005a27777220 */ /* 0x000fc60000410000 */
[----:B------:R-:W1:Y:S01]  /*2fc0*/  MUFU.EX2 R121, R121 ;  /* 0x0000007900797308 */ /* 0x000e620000000800 */
[----:B------:R-:W-:Y:S01]  /*2fd0*/  MOV R49, RZ ;  /* 0x000000ff00317202 */ /* 0x000fe20000000f00 */
[----:B------:R-:W-:Y:S01]  /*2fe0*/  @!P1 IMAD.WIDE R88, R88, R89, UR10 ;  /* 0x0000000a58589e25 */ /* 0x000fe2000f8e0259 */
[----:B------:R-:W-:Y:S03]  /*2ff0*/  BAR.SYNC.DEFER_BLOCKING 0x0 ;  /* 0x0000000000007b1d */ /* 0x000fe60000010000 */
[----:B------:R-:W-:-:S03]  /*3000*/  FMUL.FTZ R116, R58, R90 ;  /* 0x0000005a3a747220 */ /* 0x000fc60000410000 */
[----:B------:R-:W3:Y:S01]  /*3010*/  MUFU.EX2 R118, R118 ;  /* 0x0000007600767308 */ /* 0x000ee20000000800 */
[-C--:B0-----:R-:W-:Y:S01]  /*3020*/  FMUL.FTZ R87, R140, R123.reuse ;  /* 0x0000007b8c577220 */ /* 0x081fe20000410000 */
[----:B------:R-:W-:Y:S01]  /*3030*/  FMUL.FTZ R117, R38, R90 ;  /* 0x0000005a26757220 */ /* 0x000fe20000410000 */
[----:B------:R-:W-:-:S05]  /*3040*/  FFMA.FTZ R50, R17, R123, R16 ;  /* 0x0000007b11327223 */ /* 0x000fca0000010010 */
[----:B------:R-:W0:Y:S01]  /*3050*/  MUFU.EX2 R119, R119 ;  /* 0x0000007700777308 */ /* 0x000e220000000800 */
[----:B------:R-:W-:Y:S01]  /*3060*/  FMUL.FTZ R114, R57, R90 ;  /* 0x0000005a39727220 */ /* 0x000fe20000410000 */
[----:B----4-:R-:W-:-:S06]  /*3070*/  FFMA.FTZ R50, R120, R50, R15 ;  /* 0x0000003278327223 */ /* 0x010fcc000001000f */
[----:B------:R-:W4:Y:S01]  /*3080*/  MUFU.EX2 R116, R116 ;  /* 0x0000007400747308 */ /* 0x000f220000000800 */
[----:B------:R2:W5:Y:S01]  /*3090*/  @!P1 LDG.E.64 R48, desc[UR28][R88.64] ;  /* 0x0000001c58309981 */ /* 0x000562000c1e1b00 */
[----:B------:R-:W-:Y:S01]  /*30a0*/  ISETP.NE.AND P1, PT, R104, 0x7f, PT ;  /* 0x0000007f6800780c */ /* 0x000fe20003f25270 */
[----:B------:R-:W-:Y:S01]  /*30b0*/  FMUL.FTZ R115, R37, R90 ;  /* 0x0000005a25737220 */ /* 0x000fe20000410000 */
[----:B-1----:R-:W-:-:S04]  /*30c0*/  FFMA.FTZ R50, R121, R50, R14 ;  /* 0x0000003279327223 */ /* 0x002fc8000001000e */
[----:B------:R-:W1:Y:S01]  /*30d0*/  MUFU.EX2 R117, R117 ;  /* 0x0000007500757308 */ /* 0x000e620000000800 */
[----:B--2---:R-:W-:-:S04]  /*30e0*/  FMUL.FTZ R88, R120, R87 ;  /* 0x0000005778587220 */ /* 0x004fc80000410000 */
[----:B------:R-:W-:-:S03]  /*30f0*/  FMUL.FTZ R87, R121, R88 ;  /* 0x0000005879577220 */ /* 0x000fc60000410000 */
[----:B------:R-:W2:Y:S01]  /*3100*/  MUFU.EX2 R114, R114 ;  /* 0x0000007200727308 */ /* 0x000ea20000000800 */
[----:B------:R-:W-:Y:S01]  /*3110*/  FMUL.FTZ R112, R56, R90 ;  /* 0x0000005a38707220 */ /* 0x000fe20000410000 */
[C---:B---3--:R-:W-:Y:S01]  /*3120*/  FFMA.FTZ R50, R118.reuse, R50, R13 ;  /* 0x0000003276327223 */ /* 0x048fe2000001000d */
[----:B------:R-:W-:Y:S01]  /*3130*/  FMUL.FTZ R88, R118, R87 ;  /* 0x0000005776587220 */ /* 0x000fe20000410000 */
[----:B------:R-:W-:Y:S01]  /*3140*/  @P1 LEA R107, R104, R101, 0x2 ;  /* 0x00000065686b1211 */ /* 0x000fe200078e10ff */
[----:B------:R-:W-:Y:S01]  /*3150*/  FMUL.FTZ R113, R36, R90 ;  /* 0x0000005a24717220 */ /* 0x000fe20000410000 */
[C---:B0-----:R-:W-:Y:S01]  /*3160*/  FFMA.FTZ R50, R119.reuse, R50, R12 ;  /* 0x0000003277327223 */ /* 0x041fe2000001000c */
[----:B------:R-:W-:Y:S01]  /*3170*/  FMUL.FTZ R87, R119, R88 ;  /* 0x0000005877577220 */ /* 0x000fe20000410000 */
[----:B------:R-:W0:Y:S01]  /*3180*/  MUFU.EX2 R115, R115 ;  /* 0x0000007300737308 */ /* 0x000e220000000800 */
[----:B------:R-:W-:Y:S01]  /*3190*/  FMUL.FTZ R110, R55, R90 ;  /* 0x0000005a376e7220 */ /* 0x000fe20000410000 */
[C---:B----4-:R-:W-:Y:S01]  /*31a0*/  FFMA.FTZ R50, R116.reuse, R50, R11 ;  /* 0x0000003274327223 */ /* 0x050fe2000001000b */
[----:B------:R-:W-:Y:S01]  /*31b0*/  FMUL.FTZ R88, R116, R87 ;  /* 0x0000005774587220 */ /* 0x000fe20000410000 */
[----:B------:R-:W3:Y:S04]  /*31c0*/  @P1 LDS R107, [R107+0x22e4] ;  /* 0x0022e4006b6b1984 */ /* 0x000ee80000000800 */
[----:B------:R-:W4:Y:S01]  /*31d0*/  MUFU.EX2 R112, R112 ;  /* 0x0000007000707308 */ /* 0x000f220000000800 */
[----:B-1----:R-:W-:Y:S01]  /*31e0*/  FMUL.FTZ R87, R117, R88 ;  /* 0x0000005875577220 */ /* 0x002fe20000410000 */
[----:B------:R-:W-:Y:S01]  /*31f0*/  FMUL.FTZ R111, R35, R90 ;  /* 0x0000005a236f7220 */ /* 0x000fe20000410000 */
[----:B------:R-:W-:-:S05]  /*3200*/  FFMA.FTZ R50, R117, R50, R10 ;  /* 0x0000003275327223 */ /* 0x000fca000001000a */
[----:B------:R-:W1:Y:S01]  /*3210*/  MUFU.EX2 R113, R113 ;  /* 0x0000007100717308 */ /* 0x000e620000000800 */
[----:B--2---:R-:W-:Y:S01]  /*3220*/  FMUL.FTZ R88, R114, R87 ;  /* 0x0000005772587220 */ /* 0x004fe20000410000 */
[----:B------:R-:W-:Y:S01]  /*3230*/  FMUL.FTZ R108, R54, R90 ;  /* 0x0000005a366c7220 */ /* 0x000fe20000410000 */
[----:B------:R-:W-:-:S05]  /*3240*/  FFMA.FTZ R50, R114, R50, R9 ;  /* 0x0000003272327223 */ /* 0x000fca0000010009 */
[----:B------:R-:W2:Y:S01]  /*3250*/  MUFU.EX2 R110, R110 ;  /* 0x0000006e006e7308 */ /* 0x000ea20000000800 */
[C---:B0-----:R-:W-:Y:S01]  /*3260*/  FMUL.FTZ R87, R115.reuse, R88 ;  /* 0x0000005873577220 */ /* 0x041fe20000410000 */
[----:B------:R-:W-:Y:S01]  /*3270*/  FFMA.FTZ R50, R115, R50, R8 ;  /* 0x0000003273327223 */ /* 0x000fe20000010008 */
[----:B------:R-:W-:-:S05]  /*3280*/  FMUL.FTZ R109, R34, R90 ;  /* 0x0000005a226d7220 */ /* 0x000fca0000410000 */
[----:B------:R-:W0:Y:S01]  /*3290*/  MUFU.EX2 R111, R111 ;  /* 0x0000006f006f7308 */ /* 0x000e220000000800 */
[C---:B----4-:R-:W-:Y:S01]  /*32a0*/  FMUL.FTZ R88, R112.reuse, R87 ;  /* 0x0000005770587220 */ /* 0x050fe20000410000 */
[----:B------:R-:W-:-:S06]  /*32b0*/  FFMA.FTZ R50, R112, R50, R7 ;  /* 0x0000003270327223 */ /* 0x000fcc0000010007 */
[----:B------:R-:W4:Y:S01]  /*32c0*/  MUFU.EX2 R108, R108 ;  /* 0x0000006c006c7308 */ /* 0x000f220000000800 */
[C---:B-1----:R-:W-:Y:S01]  /*32d0*/  FMUL.FTZ R87, R113.reuse, R88 ;  /* 0x0000005871577220 */ /* 0x042fe20000410000 */
[----:B------:R-:W-:-:S06]  /*32e0*/  FFMA.FTZ R50, R113, R50, R6 ;  /* 0x0000003271327223 */ /* 0x000fcc0000010006 */
[----:B------:R-:W1:Y:S01]  /*32f0*/  MUFU.EX2 R109, R109 ;  /* 0x0000006d006d7308 */ /* 0x000e620000000800 */
[C---:B--2---:R-:W-:Y:S01]  /*3300*/  FMUL.FTZ R88, R110.reuse, R87 ;  /* 0x000000576e587220 */ /* 0x044fe20000410000 */
[----:B------:R-:W-:-:S03]  /*3310*/  FFMA.FTZ R50, R110, R50, R5 ;  /* 0x000000326e327223 */ /* 0x000fc60000010005 */
[C---:B0-----:R-:W-:Y:S01]  /*3320*/  FMUL.FTZ R87, R111.reuse, R88 ;  /* 0x000000586f577220 */ /* 0x041fe20000410000 */
[----:B------:R-:W-:Y:S01]  /*3330*/  FFMA.FTZ R50, R111, R50, R4 ;  /* 0x000000326f327223 */ /* 0x000fe20000010004 */
[----:B------:R-:W-:Y:S02]  /*3340*/  LEA.HI R90, R104, R104, RZ, 0x1e ;  /* 0x00000068685a7211 */ /* 0x000fe400078ff0ff */
[C---:B----4-:R-:W-:Y:S01]  /*3350*/  FMUL.FTZ R88, R108.reuse, R87 ;  /* 0x000000576c587220 */ /* 0x050fe20000410000 */
[----:B------:R-:W-:Y:S01]  /*3360*/  FFMA.FTZ R87, R108, R50, R3 ;  /* 0x000000326c577223 */ /* 0x000fe20000010003 */
[----:B------:R-:W-:Y:S01]  /*3370*/  FMUL.FTZ R86, R86, R51 ;  /* 0x0000003356567220 */ /* 0x000fe20000410000 */
[----:B------:R-:W-:Y:S01]  /*3380*/  LEA R105, R90, R101, 0x3 ;  /* 0x000000655a697211 */ /* 0x000fe200078e18ff */
[C---:B-1----:R-:W-:Y:S01]  /*3390*/  FMUL.FTZ R50, R109.reuse, R88 ;  /* 0x000000586d327220 */ /* 0x042fe20000410000 */
        /* <DEDUP_REMOVED lines=12> */
.L_x_1818:
[----:B------:R-:W-:Y:S05]  /*3460*/  BSYNC B0 ;  /* 0x0000000000007941 */ /* 0x000fea0003800000 */
.L_x_1817:
        /* <DEDUP_REMOVED lines=55> */
.L_x_1847:
[----:B------:R-:W-:Y:S01]  /*37e0*/  ISETP.GE.AND P2, PT, R102, 0x10, PT ;  /* 0x000000106600780c */ /* 0x000fe20003f46270 */
[----:B------:R-:W-:-:S12]  /*37f0*/  UMOV UR18, 0xffffffff ;  /* 0xffffffff00127882 */ /* 0x000fd80000000000 */
[C---:B0-2---:R-:W-:Y:S01]  /*3800*/  @P2 FFMA.FTZ R142, R141.reuse, R91, R142 ;  /* 0x0000005b8d8e2223 */ /* 0x045fe2000001008e */
[----:B---3--:R-:W-:Y:S01]  /*3810*/  @P2 FMUL.FTZ R141, R141, R90 ;  /* 0x0000005a8d8d2220 */ /* 0x008fe20000410000 */
[----:B------:R-:W-:Y:S06]  /*3820*/  BRA.DIV UR18, `(.L_x_1821) ;  /* 0x0000002e12c47947 */ /* 0x000fec000b800000 */
.L_x_1850:
[----:B------:R-:W-:-:S03]  /*3830*/  UMOV UR18, 0xffffffff ;  /* 0xffffffff00127882 */ /* 0x000fc60000000000 */
[----:B------:R-:W-:Y:S05]  /*3840*/  BRA.DIV UR18, `(.L_x_1822) ;  /* 0x0000002e12e47947 */ /* 0x000fea000b800000 */
.L_x_1853:
[----:B------:R-:W-:-:S03]  /*3850*/  UMOV UR18, 0xffffffff ;  /* 0xffffffff00127882 */ /* 0x000fc60000000000 */
[----:B------:R-:W-:Y:S05]  /*3860*/  BRA.DIV UR18, `(.L_x_1823) ;  /* 0x0000003212047947 */ /* 0x000fea000b800000 */
[----:B------:R-:W0:Y:S04]  /*3870*/  SHFL.UP PT, R141, R141, 0x1, RZ ;  /* 0x042000008d8d7989 */ /* 0x000e2800000e00ff */
[----:B------:R-:W2:Y:S04]  /*3880*/  SHFL.UP PT, R142, R142, 0x1, RZ ;  /* 0x042000008e8e7989 */ /* 0x000ea800000e00ff */
[----:B-----5:R-:W3:Y:S04]  /*3890*/  SHFL.IDX PT, R48, R48, RZ, 0x1f ;  /* 0x00001fff30307589 */ /* 0x020ee800000e0000 */
[----:B------:R-:W4:Y:S02]  /*38a0*/  SHFL.IDX PT, R49, R49, RZ, 0x1f ;  /* 0x00001fff31317589 */ /* 0x000f2400000e0000 */
.L_x_1859:
        /* <DEDUP_REMOVED lines=12> */
.L_x_1819:
[----:B------:R-:W-:Y:S05]  /*3970*/  WARPSYNC.ALL ;  /* 0x0000000000007948 */ /* 0x000fea0003800000 */
[----:B------:R-:W-:Y:S01]  /*3980*/  BAR.SYNC.DEFER_BLOCKING 0x0 ;  /* 0x0000000000007b1d */ /* 0x000fe20000010000 */
[C---:B-12---:R-:W-:Y:S01]  /*3990*/  FMUL.FTZ R51, R109.reuse, R107 ;  /* 0x0000006b6d337220 */ /* 0x046fe20000410000 */
[----:B-----5:R-:W-:Y:S01]  /*39a0*/  FFMA.FTZ R49, R109, R136, R134 ;  /* 0x000000886d317223 */ /* 0x020fe20000010086 */
[----:B------:R-:W-:Y:S02]  /*39b0*/  MOV R86, UR6 ;  /* 0x0000000600567c02 */ /* 0x000fe40008000f00 */
        /* <DEDUP_REMOVED lines=8> */
[----:B------:R-:W-:-:S03]  /*3a40*/  MOV R50, UR52 ;  /* 0x0000003400327c02 */ /* 0x000fc60008000f00 */
[----:B------:R-:W-:Y:S01]  /*3a50*/  FFMA.FTZ R49, R112, R49, R133 ;  /* 0x0000003170317223 */ /* 0x000fe20000010085 */
[----:B------:R-:W-:Y:S01]  /*3a60*/  ISETP.LE.OR P0, PT, R50, UR44, P0 ;  /* 0x0000002c32007c0c */ /* 0x000fe20008703670 */
[----:B------:R-:W1:Y:S02]  /*3a70*/  LDS R48, [R105+0x10d4] ;  /* 0x0010d40069307984 */ /* 0x000e640000000800 */
[----:B------:R-:W-:-:S04]  /*3a80*/  FFMA.FTZ R49, R115, R49, R128 ;  /* 0x0000003173317223 */ /* 0x000fc80000010080 */
[----:B------:R-:W-:Y:S01]  /*3a90*/  FFMA.FTZ R50, R114, R49, R131 ;  /* 0x0000003172327223 */ /* 0x000fe20000010083 */
[----:B------:R-:W-:-:S03]  /*3aa0*/  HFMA2.MMA R49, -RZ, RZ, 0, 0 ;  /* 0x00000000ff317435 */ /* 0x000fc600000001ff */
[----:B------:R-:W-:Y:S02]  /*3ab0*/  FFMA.FTZ R50, R117, R50, R126 ;  /* 0x0000003275327223 */ /* 0x000fe4000001007e */
[----:B------:R-:W-:Y:S01]  /*3ac0*/  @!P0 LEA R86, R86, R101, 0x3 ;  /* 0x0000006556568211 */ /* 0x000fe200078e18ff */
[----:B-1----:R-:W-:Y:S01]  /*3ad0*/  FFMA.FTZ R140, R140, R48, R17 ;  /* 0x000000308c8c7223 */ /* 0x002fe20000010011 */
[----:B------:R-:W-:-:S03]  /*3ae0*/  FMUL.FTZ R48, R112, R51 ;  /* 0x0000003370307220 */ /* 0x000fc60000410000 */
[----:B------:R-:W-:Y:S01]  /*3af0*/  FFMA.FTZ R142, R123, R140, R16 ;  /* 0x0000008c7b8e7223 */ /* 0x000fe20000010010 */
[----:B------:R-:W-:-:S03]  /*3b00*/  FMUL.FTZ R51, R115, R48 ;  /* 0x0000003073337220 */ /* 0x000fc60000410000 */
[----:B------:R-:W-:Y:S01]  /*3b10*/  FFMA.FTZ R139, R120, R142, R15 ;  /* 0x0000008e788b7223 */ /* 0x000fe2000001000f */
[----:B------:R-:W-:-:S03]  /*3b20*/  FMUL.FTZ R48, R114, R51 ;  /* 0x0000003372307220 */ /* 0x000fc60000410000 */
[----:B------:R-:W-:Y:S01]  /*3b30*/  FFMA.FTZ R141, R121, R139, R14 ;  /* 0x0000008b798d7223 */ /* 0x000fe2000001000e */
[----:B------:R-:W-:Y:S01]  /*3b40*/  FMUL.FTZ R51, R117, R48 ;  /* 0x0000003075337220 */ /* 0x000fe20000410000 */
[----:B------:R-:W-:Y:S02]  /*3b50*/  MOV R48, 0x3f800000 ;  /* 0x3f80000000307802 */ /* 0x000fe40000000f00 */
[----:B------:R-:W-:Y:S01]  /*3b60*/  FFMA.FTZ R144, R118, R141, R13 ;  /* 0x0000008d76907223 */ /* 0x000fe2000001000d */
[C---:B------:R-:W-:Y:S01]  /*3b70*/  FMUL.FTZ R88, R116.reuse, R51 ;  /* 0x0000003374587220 */ /* 0x040fe20000410000 */
[C---:B------:R-:W-:Y:S02]  /*3b80*/  FFMA.FTZ R51, R116.reuse, R50, R129 ;  /* 0x0000003274337223 */ /* 0x040fe40000010081 */
[C---:B------:R-:W-:Y:S01]  /*3b90*/  FFMA.FTZ R146, R119.reuse, R144, R12 ;  /* 0x0000009077927223 */ /* 0x040fe2000001000c */
[C---:B0-----:R-:W-:Y:S01]  /*3ba0*/  FMUL.FTZ R87, R119.reuse, R88 ;  /* 0x0000005877577220 */ /* 0x041fe20000410000 */
[----:B------:R-:W-:Y:S01]  /*3bb0*/  FFMA.FTZ R51, R119, R51, R124 ;  /* 0x0000003377337223 */ /* 0x000fe2000001007c */
[----:B------:R0:W1:Y:S01]  /*3bc0*/  @!P0 LDS.64 R48, [R86+0x24e0] ;  /* 0x0024e00056308984 */ /* 0x0000620000000a00 */
[----:B------:R-:W-:Y:S01]  /*3bd0*/  FFMA.FTZ R143, R116, R146, R11 ;  /* 0x00000092748f7223 */ /* 0x000fe2000001000b */
[C---:B------:R-:W-:Y:S01]  /*3be0*/  FMUL.FTZ R50, R118.reuse, R87 ;  /* 0x0000005776327220 */ /* 0x040fe20000410000 */
[----:B------:R-:W-:-:S02]  /*3bf0*/  FFMA.FTZ R51, R118, R51, R127 ;  /* 0x0000003376337223 */ /* 0x000fc4000001007f */
[----:B------:R-:W-:Y:S01]  /*3c00*/  FFMA.FTZ R145, R117, R143, R10 ;  /* 0x0000008f75917223 */ /* 0x000fe2000001000a */
[C---:B------:R-:W-:Y:S01]  /*3c10*/  FMUL.FTZ R87, R121.reuse, R50 ;  /* 0x0000003279577220 */ /* 0x040fe20000410000 */
[----:B------:R-:W-:Y:S02]  /*3c20*/  FFMA.FTZ R51, R121, R51, R122 ;  /* 0x0000003379337223 */ /* 0x000fe4000001007a */
[----:B------:R-:W-:Y:S01]  /*3c30*/  FFMA.FTZ R148, R114, R145, R9 ;  /* 0x0000009172947223 */ /* 0x000fe20000010009 */
[C---:B------:R-:W-:Y:S01]  /*3c40*/  FMUL.FTZ R50, R120.reuse, R87 ;  /* 0x0000005778327220 */ /* 0x040fe20000410000 */
[----:B------:R-:W-:Y:S02]  /*3c50*/  FFMA.FTZ R51, R120, R51, R125 ;  /* 0x0000003378337223 */ /* 0x000fe4000001007d */
[----:B------:R-:W-:Y:S01]  /*3c60*/  FFMA.FTZ R150, R115, R148, R8 ;  /* 0x0000009473967223 */ /* 0x000fe20000010008 */
[C---:B------:R-:W-:Y:S01]  /*3c70*/  FMUL.FTZ R50, R123.reuse, R50 ;  /* 0x000000327b327220 */ /* 0x040fe20000410000 */
[----:B------:R-:W-:-:S02]  /*3c80*/  FFMA.FTZ R51, R123, R51, R138 ;  /* 0x000000337b337223 */ /* 0x000fc4000001008a */
[----:B------:R-:W-:-:S03]  /*3c90*/  FFMA.FTZ R147, R112, R150, R7 ;  /* 0x0000009670937223 */ /* 0x000fc60000010007 */
[----:B------:R0:W-:Y:S01]  /*3ca0*/  STS.64 [R105+0x15e0], R50 ;  /* 0x0015e03269007388 */ /* 0x0001e20000000a00 */
[----:B------:R-:W-:-:S04]  /*3cb0*/  FFMA.FTZ R149, R113, R147, R6 ;  /* 0x0000009371957223 */ /* 0x000fc80000010006 */
[----:B------:R-:W-:-:S04]  /*3cc0*/  FFMA.FTZ R152, R110, R149, R5 ;  /* 0x000000956e987223 */ /* 0x000fc80000010005 */
[----:B------:R-:W-:-:S04]  /*3cd0*/  FFMA.FTZ R154, R111, R152, R4 ;  /* 0x000000986f9a7223 */ /* 0x000fc80000010004 */
[----:B------:R-:W-:-:S04]  /*3ce0*/  FFMA.FTZ R151, R108, R154, R3 ;  /* 0x0000009a6c977223 */ /* 0x000fc80000010003 */
[----:B------:R-:W-:Y:S01]  /*3cf0*/  FFMA.FTZ R153, R109, R151, R2 ;  /* 0x000000976d997223 */ /* 0x000fe20000010002 */
[----:B------:R-:W-:Y:S06]  /*3d00*/  BAR.SYNC.DEFER_BLOCKING 0x0 ;  /* 0x0000000000007b1d */ /* 0x000fec0000010000 */
[----:B0-----:R-:W-:Y:S05]  /*3d10*/  @P1 BRA `(.L_x_1824) ;  /* 0x0000000000f81947 */ /* 0x001fea0003800000 */
        /* <DEDUP_REMOVED lines=10> */
[----:B------:R-:W2:Y:S01]  /*3dc0*/  LDS.64 R88, [R155+0x15e8] ;  /* 0x0015e8009b587984 */ /* 0x000ea20000000a00 */
[----:B------:R-:W-:-:S03]  /*3dd0*/  ISETP.NE.AND P4, PT, R156, 0x1f, PT ;  /* 0x0000001f9c00780c */ /* 0x000fc60003f85270 */
[----:B------:R-:W3:Y:S01]  /*3de0*/  LDS.64 R90, [R155+0x15e0] ;  /* 0x0015e0009b5a7984 */ /* 0x000ee20000000a00 */
[C---:B0-----:R-:W-:Y:S01]  /*3df0*/  FFMA.FTZ R156, R50.reuse, R87, R51 ;  /* 0x00000057329c7223 */ /* 0x041fe20000010033 */
[----:B------:R-:W-:-:S03]  /*3e00*/  FMUL.FTZ R157, R50, R86 ;  /* 0x00000056329d7220 */ /* 0x000fc60000410000 */
[C---:B--2---:R-:W-:Y:S01]  /*3e10*/  FFMA.FTZ R156, R88.reuse, R156, R89 ;  /* 0x0000009c589c7223 */ /* 0x044fe20000010059 */
[----:B------:R-:W-:-:S03]  /*3e20*/  FMUL.FTZ R157, R88, R157 ;  /* 0x0000009d589d7220 */ /* 0x000fc60000410000 */
[C---:B---3--:R-:W-:Y:S01]  /*3e30*/  FFMA.FTZ R161, R90.reuse, R156, R91 ;  /* 0x0000009c5aa17223 */ /* 0x048fe2000001005b */
[----:B------:R-:W-:Y:S01]  /*3e40*/  FMUL.FTZ R164, R90, R157 ;  /* 0x0000009d5aa47220 */ /* 0x000fe20000410000 */
[----:B------:R-:W-:Y:S06]  /*3e50*/  BRA.DIV UR18, `(.L_x_1825) ;  /* 0x0000002e12047947 */ /* 0x000fec000b800000 */
[----:B------:R-:W0:Y:S04]  /*3e60*/  SHFL.DOWN PT, R90, R161, 0x1, 0x1f ;  /* 0x08201f00a15a7f89 */ /* 0x000e2800000e0000 */
[----:B------:R-:W2:Y:S04]  /*3e70*/  SHFL.DOWN PT, R91, R164, 0x1, 0x1f ;  /* 0x08201f00a45b7f89 */ /* 0x000ea800000e0000 */
[----:B-1----:R-:W-:Y:S04]  /*3e80*/  SHFL.IDX PT, R165, R48, RZ, 0x1f ;  /* 0x00001fff30a57589 */ /* 0x002fe800000e0000 */
[----:B------:R-:W-:Y:S01]  /*3e90*/  SHFL.IDX PT, R160, R49, RZ, 0x1f ;  /* 0x00001fff31a07589 */ /* 0x000fe200000e0000 */
[C---:B0-----:R-:W-:Y:S01]  /*3ea0*/  @P4 FFMA.FTZ R161, R164.reuse, R90, R161 ;  /* 0x0000005aa4a14223 */ /* 0x041fe200000100a1 */
[----:B--2---:R-:W-:-:S04]  /*3eb0*/  @P4 FMUL.FTZ R164, R164, R91 ;  /* 0x0000005ba4a44220 */ /* 0x004fc80000410000 */
        /* <DEDUP_REMOVED lines=19> */
[----:B------:R0:W4:Y:S02]  /*3ff0*/  SHFL.DOWN PT, R162, R164, 0x1, 0x1f ;  /* 0x08201f00a4a27f89 */ /* 0x00012400000e0000 */
.L_x_1876:
[----:B------:R-:W-:Y:S01]  /*4000*/  MOV R91, R160 ;  /* 0x000000a0005b7202 */ /* 0x000fe20000000f00 */
[----:B-1-3--:R-:W-:Y:S01]  /*4010*/  FFMA.FTZ R49, R49, R159, R158 ;  /* 0x0000009f31317223 */ /* 0x00afe2000001009e */
[----:B------:R-:W-:Y:S01]  /*4020*/  MOV R90, R165 ;  /* 0x000000a5005a7202 */ /* 0x000fe20000000f00 */
        /* <DEDUP_REMOVED lines=13> */
.L_x_1824:
[----:B------:R-:W-:Y:S05]  /*4100*/  WARPSYNC.ALL ;  /* 0x0000000000007948 */ /* 0x000fea0003800000 */
[----:B------:R-:W-:Y:S01]  /*4110*/  BAR.SYNC.DEFER_BLOCKING 0x0 ;  /* 0x0000000000007b1d */ /* 0x000fe20000010000 */
[----:B------:R-:W-:Y:S01]  /*4120*/  ISETP.NE.AND P0, PT, R104, RZ, PT ;  /* 0x000000ff6800720c */ /* 0x000fe20003f05270 */
[----:B--2---:R-:W-:Y:S01]  /*4130*/  FFMA.FTZ R89, R0, R140, RZ ;  /* 0x0000008c00597223 */ /* 0x004fe200000100ff */
[----:B------:R-:W-:Y:S02]  /*4140*/  MOV R50, UR6 ;  /* 0x0000000600327c02 */ /* 0x000fe40008000f00 */
[----:B------:R-:W-:Y:S01]  /*4150*/  SHF.L.U32 R51, R62, 0x10, RZ ;  /* 0x000000103e337819 */ /* 0x000fe200000006ff */
[----:B------:R-:W-:Y:S01]  /*4160*/  FFMA.FTZ R90, R92, R142, R89 ;  /* 0x0000008e5c5a7223 */ /* 0x000fe20000010059 */
[----:B------:R-:W-:Y:S01]  /*4170*/  SHF.L.U32 R88, R45, 0x10, RZ ;  /* 0x000000102d587819 */ /* 0x000fe200000006ff */
[----:B------:R-:W-:Y:S01]  /*4180*/  BSSY B0, `(.L_x_1826) ;  /* 0x00000ec000007945 */ /* 0x000fe20003800000 */
[----:B------:R-:W-:Y:S01]  /*4190*/  SHF.L.U32 R87, R46, 0x10, RZ ;  /* 0x000000102e577819 */ /* 0x000fe200000006ff */
[----:B------:R-:W-:Y:S01]  /*41a0*/  FFMA.FTZ R90, R99, R139, R90 ;  /* 0x0000008b635a7223 */ /* 0x000fe2000001005a */
[----:B------:R-:W-:Y:S01]  /*41b0*/  FFMA.FTZ R142, -R53, R51, R142 ;  /* 0x00000033358e7223 */ /* 0x000fe2000001018e */
[----:B------:R-:W-:Y:S01]  /*41c0*/  FFMA.FTZ R139, -R60, R88, R139 ;  /* 0x000000583c8b7223 */ /* 0x000fe2000001018b */
[----:B------:R-:W-:-:S02]  /*41d0*/  SHF.L.U32 R86, R47, 0x10, RZ ;  /* 0x000000102f567819 */ /* 0x000fc400000006ff */
[----:B------:R-:W-:Y:S02]  /*41e0*/  @!P0 LEA R91, R50, R101, 0x3 ;  /* 0x00000065325b8211 */ /* 0x000fe400078e18ff */
[----:B------:R-:W-:Y:S02]  /*41f0*/  SHF.L.U32 R50, R44, 0x10, RZ ;  /* 0x000000102c327819 */ /* 0x000fe400000006ff */
[----:B------:R-:W-:Y:S02]  /*4200*/  SHF.L.U32 R89, R40, 0x10, RZ ;  /* 0x0000001028597819 */ /* 0x000fe400000006ff */
[----:B------:R-:W-:Y:S01]  /*4210*/  PRMT R155, R42, 0x7632, R155 ;  /* 0x000076322a9b7816 */ /* 0x000fe2000000009b */
[----:B------:R-:W-:Y:S01]  /*4220*/  FFMA.FTZ R140, -R61, R50, R140 ;  /* 0x000000323d8c7223 */ /* 0x000fe2000001018c */
[----:B0-----:R-:W-:Y:S01]  /*4230*/  SHF.L.U32 R164, R43, 0x10, RZ ;  /* 0x000000102ba47819 */ /* 0x001fe200000006ff */
[----:B------:R-:W0:Y:S01]  /*4240*/  LDS R105, [R105+0x15e4] ;  /* 0x0015e40069697984 */ /* 0x000e220000000800 */
[----:B------:R-:W-:-:S02]  /*4250*/  SHF.L.U32 R155, R155, 0x10, RZ ;  /* 0x000000109b9b7819 */ /* 0x000fc400000006ff */
[----:B------:R-:W-:Y:S01]  /*4260*/  ISETP.GT.AND P1, PT, R102, 0x1e, PT ;  /* 0x0000001e6600780c */ /* 0x000fe20003f24270 */
[----:B-1----:R1:W-:Y:S01]  /*4270*/  @!P0 STS.64 [R91+0x24e0], R48 ;  /* 0x0024e0305b008388 */ /* 0x0023e20000000a00 */
[----:B------:R-:W-:Y:S01]  /*4280*/  FFMA.FTZ R159, -R54, R164, R151 ;  /* 0x000000a4369f7223 */ /* 0x000fe20000010197 */
[----:B------:R-:W-:Y:S01]  /*4290*/  ISETP.GT.AND P2, PT, R102, 0x17, PT ;  /* 0x000000176600780c */ /* 0x000fe20003f44270 */
[----:B-1----:R-:W-:Y:S01]  /*42a0*/  FFMA.FTZ R49, R85, R141, R90 ;  /* 0x0000008d55317223 */ /* 0x002fe2000001005a */
[----:B------:R-:W-:Y:S02]  /*42b0*/  SHF.L.U32 R48, R41, 0x10, RZ ;  /* 0x0000001029307819 */ /* 0x000fe400000006ff */
[----:B------:R-:W-:Y:S01]  /*42c0*/  SHF.L.U32 R91, R42, 0x10, RZ ;  /* 0x000000102a5b7819 */ /* 0x000fe200000006ff */
[----:B0-----:R-:W-:Y:S01]  /*42d0*/  FFMA.FTZ R107, R105, R107, R136 ;  /* 0x0000006b696b7223 */ /* 0x001fe20000010088 */
[----:B------:R-:W-:Y:S01]  /*42e0*/  FFMA.FTZ R105, R98, R144, R49 ;  /* 0x0000009062697223 */ /* 0x000fe20000010031 */
[----:B------:R-:W-:Y:S01]  /*42f0*/  FFMA.FTZ R144, -R59, R87, R144 ;  /* 0x000000573b907223 */ /* 0x000fe20000010190 */
[----:B------:R-:W-:Y:S01]  /*4300*/  PRMT R136, R41, 0x7632, R136 ;  /* 0x0000763229887816 */ /* 0x000fe20000000088 */
[----:B------:R-:W-:-:S03]  /*4310*/  FFMA.FTZ R109, R109, R107, R134 ;  /* 0x0000006b6d6d7223 */ /* 0x000fc60000010086 */
[----:B------:R-:W-:Y:S01]  /*4320*/  SHF.L.U32 R136, R136, 0x10, RZ ;  /* 0x0000001088887819 */ /* 0x000fe200000006ff */
[-C--:B------:R-:W-:Y:S01]  /*4330*/  FFMA.FTZ R108, R108, R109.reuse, R137 ;  /* 0x0000006d6c6c7223 */ /* 0x080fe20000010089 */
[----:B------:R-:W-:-:S03]  /*4340*/  FMUL.FTZ R160, R54, R109 ;  /* 0x0000006d36a07220 */ /* 0x000fc60000410000 */
[----:B------:R-:W-:Y:S01]  /*4350*/  FFMA.FTZ R132, R111, R108, R132 ;  /* 0x0000006c6f847223 */ /* 0x000fe20000010084 */
[----:B------:R-:W-:-:S03]  /*4360*/  FADD.FTZ R27, R160, R27 ;  /* 0x0000001ba01b7221 */ /* 0x000fc60000010000 */
[----:B------:R-:W-:Y:S01]  /*4370*/  FFMA.FTZ R135, R110, R132, R135 ;  /* 0x000000846e877223 */ /* 0x000fe20000010087 */
[----:B------:R-:W-:-:S03]  /*4380*/  PRMT R110, R45, 0x7632, R110 ;  /* 0x000076322d6e7816 */ /* 0x000fc6000000006e */
[----:B------:R-:W-:Y:S01]  /*4390*/  FFMA.FTZ R113, R113, R135, R130 ;  /* 0x0000008771717223 */ /* 0x000fe20000010082 */
[----:B------:R-:W-:Y:S01]  /*43a0*/  SHF.L.U32 R90, R110, 0x10, RZ ;  /* 0x000000106e5a7819 */ /* 0x000fe200000006ff */
[----:B------:R-:W-:Y:S02]  /*43b0*/  FFMA.FTZ R110, R84, R146, R105 ;  /* 0x00000092546e7223 */ /* 0x000fe40000010069 */
[--C-:B------:R-:W-:Y:S01]  /*43c0*/  FFMA.FTZ R112, R112, R113, R133.reuse ;  /* 0x0000007170707223 */ /* 0x100fe20000010085 */
[----:B------:R-:W-:-:S03]  /*43d0*/  PRMT R133, R40, 0x7632, R133 ;  /* 0x0000763228857816 */ /* 0x000fc60000000085 */
[----:B------:R-:W-:Y:S01]  /*43e0*/  FFMA.FTZ R128, R115, R112, R128 ;  /* 0x0000007073807223 */ /* 0x000fe20000010080 */
[----:B------:R-:W-:Y:S02]  /*43f0*/  PRMT R115, R46, 0x7632, R115 ;  /* 0x000076322e737816 */ /* 0x000fe40000000073 */
[----:B------:R-:W-:Y:S01]  /*4400*/  SHF.L.U32 R133, R133, 0x10, RZ ;  /* 0x0000001085857819 */ /* 0x000fe200000006ff */
[----:B------:R-:W-:Y:S01]  /*4410*/  FFMA.FTZ R131, R114, R128, R131 ;  /* 0x0000008072837223 */ /* 0x000fe20000010083 */
[----:B------:R-:W-:-:S03]  /*4420*/  SHF.L.U32 R115, R115, 0x10, RZ ;  /* 0x0000001073737819 */ /* 0x000fc600000006ff */
[----:B------:R-:W-:Y:S01]  /*4430*/  FFMA.FTZ R117, R117, R131, R126 ;  /* 0x0000008375757223 */ /* 0x000fe2000001007e */
[----:B------:R-:W-:Y:S01]  /*4440*/  FFMA.FTZ R126, R97, R143, R110 ;  /* 0x0000008f617e7223 */ /* 0x000fe2000001006e */
[----:B------:R-:W-:Y:S01]  /*4450*/  FFMA.FTZ R146, -R39, R115, R146 ;  /* 0x0000007327927223 */ /* 0x000fe20000010192 */
[----:B------:R-:W-:Y:S01]  /*4460*/  FFMA.FTZ R143, -R58, R86, R143 ;  /* 0x000000563a8f7223 */ /* 0x000fe2000001018f */
[----:B------:R-:W-:Y:S01]  /*4470*/  FFMA.FTZ R116, R116, R117, R129 ;  /* 0x0000007574747223 */ /* 0x000fe20000010081 */
[----:B------:R-:W-:-:S03]  /*4480*/  FFMA.FTZ R137, -R37, R133, R150 ;  /* 0x0000008525897223 */ /* 0x000fc60000010196 */
[----:B------:R-:W-:-:S04]  /*4490*/  FFMA.FTZ R124, R119, R116, R124 ;  /* 0x00000074777c7223 */ /* 0x000fc8000001007c */
[----:B------:R-:W-:Y:S01]  /*44a0*/  FFMA.FTZ R127, R118, R124, R127 ;  /* 0x0000007c767f7223 */ /* 0x000fe2000001007f */
[----:B------:R-:W-:-:S03]  /*44b0*/  PRMT R118, R47, 0x7632, R118 ;  /* 0x000076322f767816 */ /* 0x000fc60000000076 */
[-C--:B------:R-:W-:Y:S01]  /*44c0*/  FFMA.FTZ R121, R121, R127.reuse, R122 ;  /* 0x0000007f79797223 */ /* 0x080fe2000001007a */
[----:B------:R-:W-:Y:S01]  /*44d0*/  FMUL.FTZ R111, R52, R127 ;  /* 0x0000007f346f7220 */ /* 0x000fe20000410000 */
[----:B------:R-:W-:Y:S02]  /*44e0*/  SHF.L.U32 R118, R118, 0x10, RZ ;  /* 0x0000001076767819 */ /* 0x000fe400000006ff */
[-C--:B------:R-:W-:Y:S01]  /*44f0*/  FFMA.FTZ R120, R120, R121.reuse, R125 ;  /* 0x0000007978787223 */ /* 0x080fe2000001007d */
[----:B------:R-:W-:Y:S01]  /*4500*/  FMUL.FTZ R110, R60, R121 ;  /* 0x000000793c6e7220 */ /* 0x000fe20000410000 */
[----:B------:R-:W-:Y:S01]  /*4510*/  FFMA.FTZ R125, R83, R145, R126 ;  /* 0x00000091537d7223 */ /* 0x000fe2000001007e */
[----:B------:R-:W-:Y:S01]  /*4520*/  FFMA.FTZ R130, -R38, R118, R145 ;  /* 0x0000007626827223 */ /* 0x000fe20000010191 */
[-C--:B------:R-:W-:Y:S01]  /*4530*/  FFMA.FTZ R123, R123, R120.reuse, R138 ;  /* 0x000000787b7b7223 */ /* 0x080fe2000001008a */
[----:B------:R-:W-:Y:S01]  /*4540*/  FMUL.FTZ R105, R53, R120 ;  /* 0x0000007835697220 */ /* 0x000fe20000410000 */
[----:B------:R-:W-:Y:S01]  /*4550*/  FFMA.FTZ R129, R96, R148, R125 ;  /* 0x0000009460817223 */ /* 0x000fe2000001007d */
[----:B------:R-:W-:Y:S01]  /*4560*/  FFMA.FTZ R148, -R57, R89, R148 ;  /* 0x0000005939947223 */ /* 0x000fe20000010194 */
[----:B------:R-:W-:Y:S01]  /*4570*/  FMUL.FTZ R49, R61, R123 ;  /* 0x0000007b3d317220 */ /* 0x000fe20000410000 */
[----:B------:R-:W-:Y:S01]  /*4580*/  FADD.FTZ R24, R111, R24 ;  /* 0x000000186f187221 */ /* 0x000fe20000010000 */
[----:B------:R-:W-:Y:S01]  /*4590*/  FFMA.FTZ R134, R82, R150, R129 ;  /* 0x0000009652867223 */ /* 0x000fe20000010081 */
[----:B------:R-:W-:Y:S01]  /*45a0*/  FFMA.FTZ R150, -R36, R136, R149 ;  /* 0x0000008824967223 */ /* 0x000fe20000010195 */
[----:B------:R-:W-:Y:S01]  /*45b0*/  FFMA.FTZ R114, R49, R140, RZ ;  /* 0x0000008c31727223 */ /* 0x000fe200000100ff */
[----:B------:R-:W-:Y:S01]  /*45c0*/  FADD.FTZ R33, R110, R33 ;  /* 0x000000216e217221 */ /* 0x000fe20000010000 */
[----:B------:R-:W-:Y:S01]  /*45d0*/  FFMA.FTZ R138, R95, R147, R134 ;  /* 0x000000935f8a7223 */ /* 0x000fe20000010086 */
[----:B------:R-:W-:Y:S01]  /*45e0*/  FFMA.FTZ R147, -R56, R48, R147 ;  /* 0x0000003038937223 */ /* 0x000fe20000010193 */
[----:B------:R-:W-:Y:S01]  /*45f0*/  FFMA.FTZ R119, R105, R142, R114 ;  /* 0x0000008e69777223 */ /* 0x000fe20000010072 */
[----:B------:R-:W-:Y:S01]  /*4600*/  FFMA.FTZ R114, -R52, R90, R141 ;  /* 0x0000005a34727223 */ /* 0x000fe2000001018d */
[----:B------:R-:W-:Y:S01]  /*4610*/  FFMA.FTZ R141, R81, R149, R138 ;  /* 0x00000095518d7223 */ /* 0x000fe2000001008a */
[----:B------:R-:W-:Y:S01]  /*4620*/  FMUL.FTZ R138, R56, R113 ;  /* 0x00000071388a7220 */ /* 0x000fe20000410000 */
[----:B------:R-:W-:Y:S01]  /*4630*/  FFMA.FTZ R122, R110, R139, R119 ;  /* 0x0000008b6e7a7223 */ /* 0x000fe20000010077 */
[----:B------:R-:W-:Y:S01]  /*4640*/  FMUL.FTZ R119, R59, R124 ;  /* 0x0000007c3b777220 */ /* 0x000fe20000410000 */
[----:B------:R-:W-:Y:S01]  /*4650*/  FFMA.FTZ R145, R94, R152, R141 ;  /* 0x000000985e917223 */ /* 0x000fe2000001008d */
[----:B------:R-:W-:Y:S01]  /*4660*/  FFMA.FTZ R152, -R55, R91, R152 ;  /* 0x0000005b37987223 */ /* 0x000fe20000010198 */
[----:B------:R-:W-:Y:S01]  /*4670*/  FFMA.FTZ R126, R111, R114, R122 ;  /* 0x000000726f7e7223 */ /* 0x000fe2000001007a */
[----:B------:R-:W-:Y:S01]  /*4680*/  FMUL.FTZ R122, R39, R116 ;  /* 0x00000074277a7220 */ /* 0x000fe20000410000 */
        /* <DEDUP_REMOVED lines=8> */
[----:B------:R-:W-:Y:S01]  /*4710*/  FFMA.FTZ R154, -R35, R155, R154 ;  /* 0x0000009b239a7223 */ /* 0x000fe2000001019a */
[----:B------:R-:W-:Y:S01]  /*4720*/  FADD.FTZ R26, R149, R26 ;  /* 0x0000001a951a7221 */ /* 0x000fe20000010000 */
[----:B------:R-:W-:Y:S01]  /*4730*/  FFMA.FTZ R134, R126, R143, R129 ;  /* 0x0000008f7e867223 */ /* 0x000fe20000010081 */
[----:B------:R-:W-:Y:S01]  /*4740*/  FMUL.FTZ R129, R57, R128 ;  /* 0x0000008039817220 */ /* 0x000fe20000410000 */
[----:B------:R-:W-:Y:S01]  /*4750*/  FADD.FTZ R20, R145, R20 ;  /* 0x0000001491147221 */ /* 0x000fe20000010000 */
[----:B------:R-:W-:Y:S01]  /*4760*/  FADD.FTZ R29, R138, R29 ;  /* 0x0000001d8a1d7221 */ /* 0x000fe20000010000 */
[----:B------:R-:W-:Y:S01]  /*4770*/  FFMA.FTZ R134, R125, R130, R134 ;  /* 0x000000827d867223 */ /* 0x000fe20000010086 */
[----:B------:R-:W-:Y:S01]  /*4780*/  FADD.FTZ R28, R129, R28 ;  /* 0x0000001c811c7221 */ /* 0x000fe20000010000 */
[----:B------:R-:W-:Y:S01]  /*4790*/  FADD.FTZ R22, R125, R22 ;  /* 0x000000167d167221 */ /* 0x000fe20000010000 */
[----:B------:R-:W-:Y:S01]  /*47a0*/  FADD.FTZ R31, R126, R31 ;  /* 0x0000001f7e1f7221 */ /* 0x000fe20000010000 */
[----:B------:R-:W-:Y:S01]  /*47b0*/  FFMA.FTZ R141, R129, R148, R134 ;  /* 0x00000094818d7223 */ /* 0x000fe20000010086 */
[----:B------:R-:W-:Y:S01]  /*47c0*/  FMUL.FTZ R134, R37, R112 ;  /* 0x0000007025867220 */ /* 0x000fe20000410000 */
[----:B------:R-:W-:Y:S01]  /*47d0*/  FADD.FTZ R23, R122, R23 ;  /* 0x000000177a177221 */ /* 0x000fe20000010000 */
[----:B------:R-:W-:Y:S01]  /*47e0*/  FADD.FTZ R30, R119, R30 ;  /* 0x0000001e771e7221 */ /* 0x000fe20000010000 */
[----:B------:R-:W-:Y:S01]  /*47f0*/  FADD.FTZ R25, R105, R25 ;  /* 0x0000001969197221 */ /* 0x000fe20000010000 */
[C---:B------:R-:W-:Y:S01]  /*4800*/  FFMA.FTZ R141, R134.reuse, R137, R141 ;  /* 0x00000089868d7223 */ /* 0x040fe2000001008d */
[----:B------:R-:W-:Y:S01]  /*4810*/  FADD.FTZ R21, R134, R21 ;  /* 0x0000001586157221 */ /* 0x000fe20000010000 */
[----:B------:R-:W-:-:S02]  /*4820*/  FADD.FTZ R32, R49, R32 ;  /* 0x0000002031207221 */ /* 0x000fc40000010000 */
[----:B------:R-:W-:Y:S01]  /*4830*/  FFMA.FTZ R156, R138, R147, R141 ;  /* 0x000000938a9c7223 */ /* 0x000fe2000001008d */
[--C-:B------:R-:W-:Y:S01]  /*4840*/  FFMA.FTZ R141, R79, R153, R158.reuse ;  /* 0x000000994f8d7223 */ /* 0x100fe2000001009e */
[----:B------:R-:W-:Y:S02]  /*4850*/  PRMT R158, R43, 0x7632, R158 ;  /* 0x000076322b9e7816 */ /* 0x000fe4000000009e */
[----:B------:R-:W-:Y:S02]  /*4860*/  FFMA.FTZ R156, R145, R150, R156 ;  /* 0x00000096919c7223 */ /* 0x000fe4000001009c */
[----:B------:R-:W0:Y:S01]  /*4870*/  SHFL.DOWN PT, R162, R141, 0x1, 0x1f ;  /* 0x08201f008da27f89 */ /* 0x000e2200000e0000 */
[----:B------:R-:W-:Y:S01]  /*4880*/  SHF.L.U32 R158, R158, 0x10, RZ ;  /* 0x000000109e9e7819 */ /* 0x000fe200000006ff */
[----:B------:R-:W-:Y:S01]  /*4890*/  FFMA.FTZ R157, R149, R152, R156 ;  /* 0x00000098959d7223 */ /* 0x000fe2000001009c */
[----:B------:R-:W-:-:S04]  /*48a0*/  FMUL.FTZ R156, R35, R108 ;  /* 0x0000006c239c7220 */ /* 0x000fc80000410000 */
[C---:B------:R-:W-:Y:S01]  /*48b0*/  FFMA.FTZ R151, R156.reuse, R154, R157 ;  /* 0x0000009a9c977223 */ /* 0x040fe2000001009d */
[----:B------:R-:W-:Y:S01]  /*48c0*/  FMUL.FTZ R157, R109, UR53 ;  /* 0x000000356d9d7c20 */ /* 0x000fe20008410000 */
[----:B------:R-:W-:Y:S02]  /*48d0*/  FADD.FTZ R19, R156, R19 ;  /* 0x000000139c137221 */ /* 0x000fe40000010000 */
[----:B------:R-:W-:Y:S01]  /*48e0*/  FFMA.FTZ R151, R160, R159, R151 ;  /* 0x0000009fa0977223 */ /* 0x000fe20000010097 */
[----:B------:R-:W-:Y:S01]  /*48f0*/  FMUL.FTZ R157, R159, R157 ;  /* 0x0000009d9f9d7220 */ /* 0x000fe20000410000 */
[C---:B------:R-:W-:Y:S01]  /*4900*/  FFMA.FTZ R159, -R34.reuse, R158, R153 ;  /* 0x0000009e229f7223 */ /* 0x040fe20000010199 */
[----:B------:R-:W-:Y:S02]  /*4910*/  FMUL.FTZ R153, R34, R107 ;  /* 0x0000006b22997220 */ /* 0x000fe40000410000 */
[----:B------:R-:W-:Y:S01]  /*4920*/  FFMA.FTZ R157, R164, R109, R157 ;  /* 0x0000006da49d7223 */ /* 0x000fe2000001009d */
[----:B------:R-:W-:Y:S01]  /*4930*/  FMUL.FTZ R109, R108, UR53 ;  /* 0x000000356c6d7c20 */ /* 0x000fe20008410000 */
[----:B------:R-:W-:Y:S01]  /*4940*/  FFMA.FTZ R151, R153, R159, R151 ;  /* 0x0000009f99977223 */ /* 0x000fe20000010097 */
[----:B------:R-:W-:Y:S01]  /*4950*/  FMUL.FTZ R164, R107, UR53 ;  /* 0x000000356ba47c20 */ /* 0x000fe20008410000 */
[----:B------:R-:W-:Y:S01]  /*4960*/  FADD.FTZ R18, R153, R18 ;  /* 0x0000001299127221 */ /* 0x000fe20000010000 */
[----:B------:R-:W-:Y:S01]  /*4970*/  FMUL.FTZ R154, R154, R109 ;  /* 0x0000006d9a9a7220 */ /* 0x000fe20000410000 */
[----:B------:R-:W-:Y:S01]  /*4980*/  FADD.FTZ R64, R157, R64 ;  /* 0x000000409d407221 */ /* 0x000fe20000010000 */
[----:B------:R-:W-:Y:S01]  /*4990*/  FMUL.FTZ R159, R159, R164 ;  /* 0x000000a49f9f7220 */ /* 0x000fe20000410000 */
[----:B0-----:R-:W-:Y:S01]  /*49a0*/  @!P1 FADD.FTZ R141, R141, R162 ;  /* 0x000000a28d8d9221 */ /* 0x001fe20000010000 */
[----:B------:R-:W-:Y:S01]  /*49b0*/  FFMA.FTZ R154, R155, R108, R154 ;  /* 0x0000006c9b9a7223 */ /* 0x000fe2000001009a */
[----:B------:R-:W0:Y:S01]  /*49c0*/  SHFL.DOWN PT, R162, R151, 0x1, 0x1f ;  /* 0x08201f0097a27f89 */ /* 0x000e2200000e0000 */
[----:B------:R-:W-:Y:S01]  /*49d0*/  FFMA.FTZ R158, R158, R107, R159 ;  /* 0x0000006b9e9e7223 */ /* 0x000fe2000001009f */
[----:B------:R-:W-:Y:S01]  /*49e0*/  FMUL.FTZ R107, R132, UR53 ;  /* 0x00000035846b7c20 */ /* 0x000fe20008410000 */
[----:B------:R-:W-:-:S02]  /*49f0*/  FADD.FTZ R65, R154, R65 ;  /* 0x000000419a417221 */ /* 0x000fc40000010000 */
[----:B------:R-:W-:Y:S01]  /*4a00*/  FADD.FTZ R63, R158, R63 ;  /* 0x0000003f9e3f7221 */ /* 0x000fe20000010000 */
[----:B------:R-:W-:Y:S01]  /*4a10*/  FMUL.FTZ R152, R152, R107 ;  /* 0x0000006b98987220 */ /* 0x000fe20000410000 */
[----:B------:R-:W-:-:S03]  /*4a20*/  FMUL.FTZ R107, R135, UR53 ;  /* 0x00000035876b7c20 */ /* 0x000fc60008410000 */
[----:B------:R-:W-:Y:S01]  /*4a30*/  FFMA.FTZ R91, R91, R132, R152 ;  /* 0x000000845b5b7223 */ /* 0x000fe20000010098 */
[----:B------:R-:W-:-:S03]  /*4a40*/  FMUL.FTZ R107, R150, R107 ;  /* 0x0000006b966b7220 */ /* 0x000fc60000410000 */
[----:B------:R-:W-:Y:S01]  /*4a50*/  FADD.FTZ R66, R91, R66 ;  /* 0x000000425b427221 */ /* 0x000fe20000010000 */
[----:B------:R-:W-:Y:S01]  /*4a60*/  FMUL.FTZ R91, R128, UR53 ;  /* 0x00000035805b7c20 */ /* 0x000fe20008410000 */
[----:B------:R-:W-:-:S03]  /*4a70*/  FFMA.FTZ R136, R136, R135, R107 ;  /* 0x0000008788887223 */ /* 0x000fc6000001006b */
[----:B------:R-:W-:Y:S01]  /*4a80*/  FMUL.FTZ R148, R148, R91 ;  /* 0x0000005b94947220 */ /* 0x000fe20000410000 */
[----:B------:R-:W-:Y:S01]  /*4a90*/  FMUL.FTZ R91, R131, UR53 ;  /* 0x00000035835b7c20 */ /* 0x000fe20008410000 */
[----:B------:R-:W-:Y:S02]  /*4aa0*/  FADD.FTZ R67, R136, R67 ;  /* 0x0000004388437221 */ /* 0x000fe40000010000 */
[----:B------:R-:W-:Y:S01]  /*4ab0*/  FFMA.FTZ R107, R89, R128, R148 ;  /* 0x00000080596b7223 */ /* 0x000fe20000010094 */
[----:B0-----:R-:W-:Y:S01]  /*4ac0*/  @!P1 FADD.FTZ R151, R151, R162 ;  /* 0x000000a297979221 */ /* 0x001fe20000010000 */
[----:B------:R-:W-:Y:S01]  /*4ad0*/  ISETP.GT.AND P1, PT, R102, 0x1d, PT ;  /* 0x0000001d6600780c */ /* 0x000fe20003f24270 */
[----:B------:R-:W0:Y:S01]  /*4ae0*/  SHFL.DOWN PT, R162, R141, 0x2, 0x1f ;  /* 0x08401f008da27f89 */ /* 0x000e2200000e0000 */
[----:B------:R-:W-:Y:S01]  /*4af0*/  FMUL.FTZ R89, R116, UR53 ;  /* 0x0000003574597c20 */ /* 0x000fe20008410000 */
[----:B------:R-:W-:Y:S01]  /*4b00*/  FMUL.FTZ R91, R130, R91 ;  /* 0x0000005b825b7220 */ /* 0x000fe20000410000 */
[----:B------:R-:W-:-:S02]  /*4b10*/  FADD.FTZ R70, R107, R70 ;  /* 0x000000466b467221 */ /* 0x000fc40000010000 */
        /* <DEDUP_REMOVED lines=8> */
[----:B------:R-:W-:Y:S01]  /*4ba0*/  FADD.FTZ R71, R118, R71 ;  /* 0x0000004776477221 */ /* 0x000fe20000010000 */
[----:B------:R-:W-:Y:S01]  /*4bb0*/  FFMA.FTZ R144, R87, R124, R144 ;  /* 0x0000007c57907223 */ /* 0x000fe20000010090 */
[----:B------:R-:W-:Y:S01]  /*4bc0*/  FMUL.FTZ R89, R114, R89 ;  /* 0x0000005972597220 */ /* 0x000fe20000410000 */
[----:B------:R-:W-:Y:S01]  /*4bd0*/  FFMA.FTZ R51, R51, R120, R142 ;  /* 0x0000007833337223 */ /* 0x000fe2000001008e */
[----:B------:R-:W-:Y:S01]  /*4be0*/  FADD.FTZ R78, R115, R78 ;  /* 0x0000004e734e7221 */ /* 0x000fe20000010000 */
[----:B------:R-:W-:Y:S01]  /*4bf0*/  FADD.FTZ R77, R144, R77 ;  /* 0x0000004d904d7221 */ /* 0x000fe20000010000 */
[----:B------:R-:W-:Y:S01]  /*4c00*/  FFMA.FTZ R127, R90, R127, R89 ;  /* 0x0000007f5a7f7223 */ /* 0x000fe20000010059 */
[----:B------:R-:W-:Y:S01]  /*4c10*/  FMUL.FTZ R89, R123, UR53 ;  /* 0x000000357b597c20 */ /* 0x000fe20008410000 */
[----:B------:R-:W-:-:S02]  /*4c20*/  FADD.FTZ R74, R51, R74 ;  /* 0x0000004a334a7221 */ /* 0x000fc40000010000 */
[----:B------:R-:W-:Y:S01]  /*4c30*/  FADD.FTZ R76, R127, R76 ;  /* 0x0000004c7f4c7221 */ /* 0x000fe20000010000 */
[----:B0-----:R-:W-:Y:S01]  /*4c40*/  @!P1 FADD.FTZ R141, R141, R162 ;  /* 0x000000a28d8d9221 */ /* 0x001fe20000010000 */
[----:B------:R-:W-:Y:S01]  /*4c50*/  FMUL.FTZ R89, R140, R89 ;  /* 0x000000598c597220 */ /* 0x000fe20000410000 */
[----:B------:R-:W0:Y:S03]  /*4c60*/  SHFL.DOWN PT, R162, R151, 0x2, 0x1f ;  /* 0x08401f0097a27f89 */ /* 0x000e2600000e0000 */
[----:B------:R-:W-:-:S04]  /*4c70*/  FFMA.FTZ R50, R50, R123, R89 ;  /* 0x0000007b32327223 */ /* 0x000fc80000010059 */
[----:B------:R-:W-:Y:S01]  /*4c80*/  FADD.FTZ R73, R50, R73 ;  /* 0x0000004932497221 */ /* 0x000fe20000010000 */
[----:B0-----:R-:W-:Y:S01]  /*4c90*/  @!P1 FADD.FTZ R151, R151, R162 ;  /* 0x000000a297979221 */ /* 0x001fe20000010000 */
[----:B------:R-:W-:Y:S01]  /*4ca0*/  ISETP.GT.AND P1, PT, R102, 0x1b, PT ;  /* 0x0000001b6600780c */ /* 0x000fe20003f24270 */
[----:B------:R-:W0:-:S12]  /*4cb0*/  SHFL.DOWN PT, R162, R141, 0x4, 0x1f ;  /* 0x08801f008da27f89 */ /* 0x000e1800000e0000 */
[----:B0-----:R-:W-:-:S05]  /*4cc0*/  @!P1 FADD.FTZ R141, R141, R162 ;  /* 0x000000a28d8d9221 */ /* 0x001fca0000010000 */
[----:B------:R-:W0:Y:S02]  /*4cd0*/  SHFL.DOWN PT, R162, R141, 0x8, 0x1f ;  /* 0x09001f008da27f89 */ /* 0x000e2400000e0000 */
[----:B0-----:R-:W-:Y:S02]  /*4ce0*/  @!P2 FADD.FTZ R141, R141, R162 ;  /* 0x000000a28d8da221 */ /* 0x001fe40000010000 */
[----:B------:R-:W0:Y:S04]  /*4cf0*/  SHFL.DOWN PT, R162, R151, 0x4, 0x1f ;  /* 0x08801f0097a27f89 */ /* 0x000e2800000e0000 */
[----:B------:R-:W1:Y:S01]  /*4d00*/  SHFL.DOWN PT, R108, R141, 0x10, 0x1f ;  /* 0x0a001f008d6c7f89 */ /* 0x000e6200000e0000 */
[----:B0-----:R-:W-:Y:S01]  /*4d10*/  @!P1 FADD.FTZ R151, R151, R162 ;  /* 0x000000a297979221 */ /* 0x001fe20000010000 */
[----:B------:R-:W-:-:S04]  /*4d20*/  ISETP.GT.AND P1, PT, R102, 0xf, PT ;  /* 0x0000000f6600780c */ /* 0x000fc80003f24270 */
[----:B------:R-:W0:Y:S09]  /*4d30*/  SHFL.DOWN PT, R156, R151, 0x8, 0x1f ;  /* 0x09001f00979c7f89 */ /* 0x000e3200000e0000 */
[----:B-1----:R-:W-:Y:S01]  /*4d40*/  @!P1 FADD.FTZ R141, R141, R108 ;  /* 0x0000006c8d8d9221 */ /* 0x002fe20000010000 */
[----:B------:R-:W-:-:S04]  /*4d50*/  FMUL.FTZ R108, R113, UR53 ;  /* 0x00000035716c7c20 */ /* 0x000fc80008410000 */
[----:B------:R-:W-:Y:S01]  /*4d60*/  FMUL.FTZ R147, R147, R108 ;  /* 0x0000006c93937220 */ /* 0x000fe20000410000 */
[----:B------:R-:W-:Y:S01]  /*4d70*/  FMUL.FTZ R108, R112, UR53 ;  /* 0x00000035706c7c20 */ /* 0x000fe20008410000 */
[----:B------:R-:W-:Y:S02]  /*4d80*/  MOV R87, R141 ;  /* 0x0000008d00577202 */ /* 0x000fe40000000f00 */
[----:B------:R-:W-:Y:S01]  /*4d90*/  FFMA.FTZ R147, R48, R113, R147 ;  /* 0x0000007130937223 */ /* 0x000fe20000010093 */
[----:B------:R-:W-:Y:S01]  /*4da0*/  FMUL.FTZ R108, R137, R108 ;  /* 0x0000006c896c7220 */ /* 0x000fe20000410000 */
[----:B------:R-:W-:Y:S02]  /*4db0*/  FMUL.FTZ R48, R117, UR53 ;  /* 0x0000003575307c20 */ /* 0x000fe40008410000 */
[----:B------:R-:W-:Y:S01]  /*4dc0*/  FADD.FTZ R68, R147, R68 ;  /* 0x0000004493447221 */ /* 0x000fe20000010000 */
[----:B------:R-:W-:Y:S01]  /*4dd0*/  FFMA.FTZ R108, R133, R112, R108 ;  /* 0x00000070856c7223 */ /* 0x000fe2000001006c */
[----:B0-----:R-:W-:Y:S01]  /*4de0*/  @!P2 FADD.FTZ R151, R151, R156 ;  /* 0x0000009c9797a221 */ /* 0x001fe20000010000 */
[----:B------:R-:W-:Y:S01]  /*4df0*/  ISETP.NE.AND P2, PT, R102, RZ, PT ;  /* 0x000000ff6600720c */ /* 0x000fe20003f45270 */
[----:B------:R-:W-:Y:S01]  /*4e00*/  FMUL.FTZ R143, R143, R48 ;  /* 0x000000308f8f7220 */ /* 0x000fe20000410000 */
[----:B------:R-:W-:Y:S01]  /*4e10*/  FMUL.FTZ R48, R121, UR53 ;  /* 0x0000003579307c20 */ /* 0x000fe20008410000 */
[----:B------:R-:W-:Y:S01]  /*4e20*/  FADD.FTZ R69, R108, R69 ;  /* 0x000000456c457221 */ /* 0x000fe20000010000 */
[----:B------:R-:W0:Y:S01]  /*4e30*/  SHFL.DOWN PT, R112, R151, 0x10, 0x1f ;  /* 0x0a001f0097707f89 */ /* 0x000e2200000e0000 */
[----:B------:R-:W-:Y:S01]  /*4e40*/  FFMA.FTZ R143, R86, R117, R143 ;  /* 0x00000075568f7223 */ /* 0x000fe2000001008f */
[----:B------:R-:W-:-:S03]  /*4e50*/  FMUL.FTZ R139, R139, R48 ;  /* 0x000000308b8b7220 */ /* 0x000fc60000410000 */
[----:B------:R-:W-:Y:S01]  /*4e60*/  FADD.FTZ R72, R143, R72 ;  /* 0x000000488f487221 */ /* 0x000fe20000010000 */
[----:B------:R-:W-:-:S04]  /*4e70*/  FFMA.FTZ R88, R88, R121, R139 ;  /* 0x0000007958587223 */ /* 0x000fc8000001008b */
[----:B------:R-:W-:Y:S01]  /*4e80*/  FADD.FTZ R75, R88, R75 ;  /* 0x0000004b584b7221 */ /* 0x000fe20000010000 */
[----:B0-----:R-:W-:-:S05]  /*4e90*/  @!P1 FADD.FTZ R151, R151, R112 ;  /* 0x0000007097979221 */ /* 0x001fca0000010000 */
[----:B------:R-:W-:-:S05]  /*4ea0*/  MOV R86, R151 ;  /* 0x0000009700567202 */ /* 0x000fca0000000f00 */
[----:B------:R0:W-:Y:S01]  /*4eb0*/  @!P2 STS.64 [R100+0x1098], R86 ;  /* 0x001098566400a388 */ /* 0x0001e20000000a00 */
        /* <DEDUP_REMOVED lines=24> */
.L_x_1827:
[----:B------:R-:W-:Y:S05]  /*5040*/  BSYNC B0 ;  /* 0x0000000000007941 */ /* 0x000fea0003800000 */
.L_x_1826:
[----:B------:R-:W-:-:S04]  /*5050*/  UIADD3 UR6, UR6, 0x1, URZ ;  /* 0x0000000106067890 */ /* 0x000fc8000fffe03f */
[----:B------:R-:W-:-:S06]  /*5060*/  UISETP.GE.AND UP0, UPT, UR6, UR51, UPT ;  /* 0x000000330600728c */ /* 0x000fcc000bf06270 */
[----:B------:R-:W-:-:S13]  /*5070*/  PLOP3.LUT P0, PT, PT, PT, UP0, 0x80, 0x0 ;  /* 0x000000000000781c */ /* 0x000fda0003f0f008 */
[----:B------:R-:W-:Y:S05]  /*5080*/  @!P0 BRA `(.L_x_1828) ;  /* 0xffffffd800d08947 */ /* 0x000fea000383ffff */
.L_x_1816:
[----:B------:R-:W-:Y:S01]  /*5090*/  BAR.SYNC.DEFER_BLOCKING 0x0 ;  /* 0x0000000000007b1d */ /* 0x000fe20000010000 */
[----:B------:R-:W-:Y:S01]  /*50a0*/  SHF.L.U32 R0, R104, 0x1, RZ ;  /* 0x0000000168007819 */ /* 0x000fe200000006ff */
[----:B------:R-:W-:Y:S01]  /*50b0*/  USHF.R.S32.HI UR21, URZ, 0x1f, UR49 ;  /* 0x0000001f3f157899 */ /* 0x000fe20008011431 */
[----:B------:R-:W-:Y:S01]  /*50c0*/  F2FP.BF16.F32.PACK_AB R34, R23, R30 ;  /* 0x0000001e1722723e */ /* 0x000fe200000010ff */
[----:B------:R-:W-:Y:S01]  /*50d0*/  ULEA UR14, UR44, 0xfffff800, 0xb ;  /* 0xfffff8002c0e7891 */ /* 0x000fe2000f8e583f */
[----:B------:R-:W-:Y:S01]  /*50e0*/  LOP3.LUT R5, R0, 0xffffffc0, RZ, 0xc0, !PT ;  /* 0xffffffc000057812 */ /* 0x000fe200078ec0ff */
[----:B------:R-:W-:Y:S01]  /*50f0*/  ULDC.64 UR16, c[0x0][0x388] ;  /* 0x0000e20000107ab9 */ /* 0x000fe20000000a00 */
[----:B------:R-:W-:Y:S01]  /*5100*/  F2FP.BF16.F32.PACK_AB R33, R24, R33 ;  /* 0x000000211821723e */ /* 0x000fe200000010ff */
[----:B------:R-:W-:Y:S01]  /*5110*/  UIMAD UR6, UR21, UR16, URZ ;  /* 0x00000010150672a4 */ /* 0x000fe2000f8e023f */
[----:B------:R-:W-:Y:S01]  /*5120*/  LEA R0, R102, R5, 0x1 ;  /* 0x0000000566007211 */ /* 0x000fe200078e08ff */
[----:B------:R-:W-:Y:S01]  /*5130*/  USHF.R.S32.HI UR15, URZ, 0x1f, UR14 ;  /* 0x0000001f3f0f7899 */ /* 0x000fe2000801140e */
[----:B------:R-:W-:Y:S01]  /*5140*/  F2FP.BF16.F32.PACK_AB R32, R25, R32 ;  /* 0x000000201920723e */ /* 0x000fe200000010ff */
[----:B------:R-:W-:Y:S01]  /*5150*/  UIMAD UR6, UR49, UR17, UR6 ;  /* 0x00000011310672a4 */ /* 0x000fe2000f8e0206 */
[----:B------:R-:W-:Y:S01]  /*5160*/  LEA R30, R0, R101, 0x4 ;  /* 0x00000065001e7211 */ /* 0x000fe200078e20ff */
[----:B------:R-:W-:Y:S01]  /*5170*/  UIMAD.WIDE.U32 UR16, UR49, UR16, UR14 ;  /* 0x00000010311072a5 */ /* 0x000fe2000f8e000e */
[----:B------:R-:W-:Y:S01]  /*5180*/  IADD3 R0, R5, R102, RZ ;  /* 0x0000006605007210 */ /* 0x000fe20007ffe0ff */
[----:B------:R-:W-:Y:S01]  /*5190*/  USHF.R.S32.HI UR20, URZ, 0x1f, UR22 ;  /* 0x0000001f3f147899 */ /* 0x000fe20008011416 */
[----:B------:R-:W-:Y:S01]  /*51a0*/  F2FP.BF16.F32.PACK_AB R35, R22, R31 ;  /* 0x0000001f1623723e */ /* 0x000fe200000010ff */
[----:B------:R-:W-:Y:S01]  /*51b0*/  ULDC.64 UR18, c[0x0][0x390] ;  /* 0x0000e40000127ab9 */ /* 0x000fe20000000a00 */
[----:B------:R-:W-:Y:S01]  /*51c0*/  F2FP.BF16.F32.PACK_AB R27, R18, R27 ;  /* 0x0000001b121b723e */ /* 0x000fe200000010ff */
[----:B------:R-:W-:Y:S01]  /*51d0*/  UIADD3 UR17, UR17, UR6, URZ ;  /* 0x0000000611117290 */ /* 0x000fe2000fffe03f */
[----:B------:R-:W-:Y:S01]  /*51e0*/  F2FP.BF16.F32.PACK_AB R26, R19, R26 ;  /* 0x0000001a131a723e */ /* 0x000fe200000010ff */
[----:B------:R-:W-:Y:S01]  /*51f0*/  UIMAD UR6, UR20, UR18, URZ ;  /* 0x00000012140672a4 */ /* 0x000fe2000f8e023f */
[----:B------:R-:W-:Y:S01]  /*5200*/  F2FP.BF16.F32.PACK_AB R25, R20, R29 ;  /* 0x0000001d1419723e */ /* 0x000fe200000010ff */
[----:B------:R-:W-:Y:S01]  /*5210*/  STS.128 [R30], R32 ;  /* 0x000000201e007388 */ /* 0x000fe20000000c00 */
[----:B------:R-:W-:Y:S01]  /*5220*/  F2FP.BF16.F32.PACK_AB R24, R21, R28 ;  /* 0x0000001c1518723e */ /* 0x000fe200000010ff */
[----:B------:R-:W-:Y:S01]  /*5230*/  UIMAD UR6, UR22, UR19, UR6 ;  /* 0x00000013160672a4 */ /* 0x000fe2000f8e0206 */
[----:B------:R-:W-:Y:S01]  /*5240*/  LEA R28, R0, R101, 0x4 ;  /* 0x00000065001c7211 */ /* 0x000fe200078e20ff */
[----:B------:R-:W-:Y:S01]  /*5250*/  UIMAD.WIDE.U32 UR16, UR22, UR18, UR16 ;  /* 0x00000012161072a5 */ /* 0x000fe2000f8e0010 */
[----:B------:R-:W-:Y:S01]  /*5260*/  F2FP.BF16.F32.PACK_AB R4, R74, R73 ;  /* 0x000000494a04723e */ /* 0x000fe200000010ff */
[----:B------:R2:W-:Y:S01]  /*5270*/  STS.128 [R30+0x10], R24 ;  /* 0x000010181e007388 */ /* 0x0005e20000000c00 */
[----:B------:R-:W-:-:S03]  /*5280*/  NOP ;  /* 0x0000000000007918 */ /* 0x000fc60000000000 */
[----:B------:R-:W3:Y:S01]  /*5290*/  LDS.128 R8, [R28] ;  /* 0x000000001c087984 */ /* 0x000ee20000000c00 */
[----:B------:R-:W-:Y:S01]  /*52a0*/  ULDC.64 UR18, c[0x0][0x3e0] ;  /* 0x0000f80000127ab9 */ /* 0x000fe20000000a00 */
[----:B------:R-:W-:Y:S01]  /*52b0*/  UIADD3 UR17, UR17, UR6, URZ ;  /* 0x0000000611117290 */ /* 0x000fe2000fffe03f */
[----:B------:R-:W-:Y:S01]  /*52c0*/  F2FP.BF16.F32.PACK_AB R7, R71, R72 ;  /* 0x000000484707723e */ /* 0x000fe200000010ff */
[----:B------:R-:W4:Y:S01]  /*52d0*/  LDS.128 R12, [R28+0x200] ;  /* 0x000200001c0c7984 */ /* 0x000f220000000c00 */
[----:B------:R-:W-:Y:S01]  /*52e0*/  ULEA UR6, UP0, UR16, UR18, 0x1 ;  /* 0x0000001210067291 */ /* 0x000fe2000f80083f */
[----:B------:R-:W-:Y:S01]  /*52f0*/  F2FP.BF16.F32.PACK_AB R6, R78, R77 ;  /* 0x0000004d4e06723e */ /* 0x000fe200000010ff */
[----:B------:R-:W-:Y:S01]  /*5300*/  UIADD3 UR27, UP1, UR27, -0x1000, URZ ;  /* 0xfffff0001b1b7890 */ /* 0x000fe2000ff3e03f */
[----:B------:R-:W-:Y:S01]  /*5310*/  F2FP.BF16.F32.PACK_AB R19, R63, R64 ;  /* 0x000000403f13723e */ /* 0x000fe200000010ff */
[----:B------:R-:W-:Y:S01]  /*5320*/  ULEA.HI.X UR16, UR16, UR19, UR17, 0x1, UP0 ;  /* 0x0000001310107291 */ /* 0x000fe200080f0c11 */
[----:B--2---:R-:W-:Y:S01]  /*5330*/  LOP3.LUT R25, R5, 0x1f, R104, 0xf8, !PT ;  /* 0x0000001f05197812 */ /* 0x004fe200078ef868 */
[----:B------:R-:W-:Y:S01]  /*5340*/  FADD.FTZ R5, R106, R73 ;  /* 0x000000496a057221 */ /* 0x000fe20000010000 */
[----:B------:R-:W-:Y:S01]  /*5350*/  MOV R2, UR6 ;  /* 0x0000000600027c02 */ /* 0x000fe20008000f00 */
[----:B------:R-:W-:Y:S01]  /*5360*/  UIADD3 UR25, UP2, UR25, -0x1000, URZ ;  /* 0xfffff00019197890 */ /* 0x000fe2000ff5e03f */
[----:B------:R-:W-:Y:S01]  /*5370*/  F2FP.BF16.F32.PACK_AB R18, R65, R66 ;  /* 0x000000424112723e */ /* 0x000fe200000010ff */
[----:B------:R-:W-:Y:S01]  /*5380*/  FADD.FTZ R0, R5, R74 ;  /* 0x0000004a05007221 */ /* 0x000fe20000010000 */
[----:B------:R-:W-:Y:S01]  /*5390*/  MOV R3, UR16 ;  /* 0x0000001000037c02 */ /* 0x000fe20008000f00 */
[----:B------:R-:W-:Y:S01]  /*53a0*/  ULDC.64 UR16, c[0x0][0x3a8] ;  /* 0x0000ea0000107ab9 */ /* 0x000fe20000000a00 */
[----:B------:R-:W-:Y:S01]  /*53b0*/  F2FP.BF16.F32.PACK_AB R5, R76, R75 ;  /* 0x0000004b4c05723e */ /* 0x000fe200000010ff */
[----:B------:R-:W-:Y:S01]  /*53c0*/  UIMAD UR6, UR21, UR16, URZ ;  /* 0x00000010150672a4 */ /* 0x000fe2000f8e023f */
[----:B------:R-:W-:Y:S01]  /*53d0*/  F2FP.BF16.F32.PACK_AB R17, R67, R68 ;  /* 0x000000444311723e */ /* 0x000fe200000010ff */
[----:B------:R-:W-:Y:S01]  /*53e0*/  IMAD.WIDE R2, R25, 0x10, R2 ;  /* 0x0000001019027825 */ /* 0x000fe200078e0202 */
[----:B------:R-:W-:Y:S01]  /*53f0*/  F2FP.BF16.F32.PACK_AB R16, R69, R70 ;  /* 0x000000464510723e */ /* 0x000fe200000010ff */
[----:B------:R-:W-:-:S02]  /*5400*/  UIMAD UR6, UR49, UR17, UR6 ;  /* 0x00000011310672a4 */ /* 0x000fc4000f8e0206 */
[----:B------:R-:W-:Y:S01]  /*5410*/  FADD.FTZ R75, R0, R75 ;  /* 0x0000004b004b7221 */ /* 0x000fe20000010000 */
[----:B------:R-:W-:Y:S02]  /*5420*/  UIMAD.WIDE.U32 UR14, UR49, UR16, UR14 ;  /* 0x00000010310e72a5 */ /* 0x000fe4000f8e000e */
[----:B------:R-:W-:Y:S01]  /*5430*/  UIADD3 UR23, UP3, UR23, -0x1000, URZ ;  /* 0xfffff00017177890 */ /* 0x000fe2000ff7e03f */
[----:B------:R-:W-:Y:S01]  /*5440*/  FADD.FTZ R76, R75, R76 ;  /* 0x0000004c4b4c7221 */ /* 0x000fe20000010000 */
[----:B------:R-:W-:Y:S01]  /*5450*/  ULDC.64 UR16, c[0x0][0x3b0] ;  /* 0x0000ec0000107ab9 */ /* 0x000fe20000000a00 */
[----:B------:R-:W-:Y:S02]  /*5460*/  UIADD3 UR15, UR15, UR6, URZ ;  /* 0x000000060f0f7290 */ /* 0x000fe4000fffe03f */
[----:B------:R-:W-:Y:S01]  /*5470*/  UIMAD UR6, UR20, UR16, URZ ;  /* 0x00000010140672a4 */ /* 0x000fe2000f8e023f */
[----:B------:R-:W-:Y:S01]  /*5480*/  FADD.FTZ R77, R76, R77 ;  /* 0x0000004d4c4d7221 */ /* 0x000fe20000010000 */
[----:B------:R-:W-:-:S02]  /*5490*/  UIMAD.WIDE.U32 UR14, UR22, UR16, UR14 ;  /* 0x00000010160e72a5 */ /* 0x000fc4000f8e000e */
[----:B------:R-:W-:Y:S01]  /*54a0*/  UIMAD UR6, UR22, UR17, UR6 ;  /* 0x00000011160672a4 */ /* 0x000fe2000f8e0206 */
[----:B------:R-:W-:Y:S01]  /*54b0*/  FADD.FTZ R77, R77, R78 ;  /* 0x0000004e4d4d7221 */ /* 0x000fe20000010000 */
[----:B------:R-:W-:Y:S01]  /*54c0*/  UIADD3.X UR26, UR26, -0x1, URZ, UP1, !UPT ;  /* 0xffffffff1a1a7890 */ /* 0x000fe20008ffe43f */
[----:B---3--:R-:W-:Y:S01]  /*54d0*/  STG.E.128 desc[UR28][R2.64], R8 ;  /* 0x0000000802007986 */ /* 0x008fe2000c101d1c */
[----:B------:R-:W-:Y:S01]  /*54e0*/  ULDC.64 UR16, c[0x0][0x3f0] ;  /* 0x0000fc0000107ab9 */ /* 0x000fe20000000a00 */
[----:B------:R-:W-:Y:S01]  /*54f0*/  UIADD3 UR15, UR15, UR6, URZ ;  /* 0x000000060f0f7290 */ /* 0x000fe2000fffe03f */
[----:B------:R-:W-:Y:S01]  /*5500*/  FADD.FTZ R72, R77, R72 ;  /* 0x000000484d487221 */ /* 0x000fe20000010000 */
[----:B----4-:R2:W-:Y:S01]  /*5510*/  STG.E.128 desc[UR28][R2.64+0x200], R12 ;  /* 0x0002000c02007986 */ /* 0x0105e2000c101d1c */
[----:B------:R-:W-:Y:S02]  /*5520*/  ULEA UR6, UP0, UR14, UR16, 0x1 ;  /* 0x000000100e067291 */ /* 0x000fe4000f80083f */
[----:B------:R-:W-:Y:S01]  /*5530*/  FADD.FTZ R71, R72, R71 ;  /* 0x0000004748477221 */ /* 0x000fe20000010000 */
[----:B------:R-:W-:Y:S01]  /*5540*/  BAR.SYNC.DEFER_BLOCKING 0x0 ;  /* 0x0000000000007b1d */ /* 0x000fe20000010000 */
[----:B------:R-:W-:-:S02]  /*5550*/  ULEA.HI.X UR14, UR14, UR17, UR15, 0x1, UP0 ;  /* 0x000000110e0e7291 */ /* 0x000fc400080f0c0f */
[----:B------:R-:W-:Y:S01]  /*5560*/  FADD.FTZ R70, R71, R70 ;  /* 0x0000004647467221 */ /* 0x000fe20000010000 */
[----:B------:R-:W-:Y:S02]  /*5570*/  UISETP.GT.AND UP0, UPT, UR44, 0x1, UPT ;  /* 0x000000012c00788c */ /* 0x000fe4000bf04270 */
[----:B------:R-:W-:Y:S01]  /*5580*/  UIADD3.X UR24, UR24, -0x1, URZ, UP2, !UPT ;  /* 0xffffffff18187890 */ /* 0x000fe200097fe43f */
[----:B------:R-:W-:Y:S01]  /*5590*/  FADD.FTZ R69, R70, R69 ;  /* 0x0000004546457221 */ /* 0x000fe20000010000 */
[----:B------:R-:W-:Y:S02]  /*55a0*/  UIADD3.X UR7, UR7, -0x1, URZ, UP3, !UPT ;  /* 0xffffffff07077890 */ /* 0x000fe40009ffe43f */
[----:B------:R-:W-:Y:S01]  /*55b0*/  PLOP3.LUT P0, PT, PT, PT, UP0, 0x80, 0x0 ;  /* 0x000000000000781c */ /* 0x000fe20003f0f008 */
[----:B------:R-:W-:Y:S01]  /*55c0*/  FADD.FTZ R68, R69, R68 ;  /* 0x0000004445447221 */ /* 0x000fe20000010000 */
[----:B--2---:R-:W-:-:S03]  /*55d0*/  MOV R2, UR6 ;  /* 0x0000000600027c02 */ /* 0x004fc60008000f00 */
[----:B------:R-:W-:Y:S01]  /*55e0*/  FADD.FTZ R67, R68, R67 ;  /* 0x0000004344437221 */ /* 0x000fe20000010000 */
[----:B------:R-:W-:Y:S01]  /*55f0*/  MOV R3, UR14 ;  /* 0x0000000e00037c02 */ /* 0x000fe20008000f00 */
[----:B------:R-:W-:Y:S02]  /*5600*/  UIADD3 UR6, UR44, -0x1, URZ ;  /* 0xffffffff2c067890 */ /* 0x000fe4000fffe03f */
[----:B------:R-:W-:Y:S01]  /*5610*/  FADD.FTZ R66, R67, R66 ;  /* 0x0000004243427221 */ /* 0x000fe20000010000 */
[----:B------:R-:W-:-:S04]  /*5620*/  IMAD.WIDE R2, R25, 0x10, R2 ;  /* 0x0000001019027825 */ /* 0x000fc800078e0202 */
[----:B------:R-:W-:Y:S01]  /*5630*/  FADD.FTZ R65, R66, R65 ;  /* 0x0000004142417221 */ /* 0x000fe20000010000 */
[----:B------:R-:W-:Y:S01]  /*5640*/  STS.128 [R30], R4 ;  /* 0x000000041e007388 */ /* 0x000fe20000000c00 */
[----:B------:R-:W-:Y:S02]  /*5650*/  UMOV UR44, UR6 ;  /* 0x00000006002c7c82 */ /* 0x000fe40008000000 */
        /* <DEDUP_REMOVED lines=9> */
.L_x_1814:
        /* <DEDUP_REMOVED lines=40> */
.L_x_1831:
[----:B------:R-:W-:Y:S05]  /*5970*/  BSYNC B0 ;  /* 0x0000000000007941 */ /* 0x000fea0003800000 */
.L_x_1830:
[----:B------:R-:W-:Y:S01]  /*5980*/  ULDC.64 UR4, c[0x0][0x3f8] ;  /* 0x0000fe0000047ab9 */ /* 0x000fe20000000a00 */
[----:B------:R-:W-:Y:S01]  /*5990*/  BSSY B0, `(.L_x_1832) ;  /* 0x000002b000007945 */ /* 0x000fe20003800000 */
[----:B------:R-:W-:-:S04]  /*59a0*/  ISETP.NE.U32.AND P0, PT, RZ, UR4, PT ;  /* 0x00000004ff007c0c */ /* 0x000fc8000bf05070 */
[----:B------:R-:W-:-:S13]  /*59b0*/  ISETP.NE.AND.EX P0, PT, RZ, UR5, PT, P0 ;  /* 0x00000005ff007c0c */ /* 0x000fda000bf05300 */
[----:B------:R-:W-:Y:S05]  /*59c0*/  @!P0 BRA `(.L_x_1833) ;  /* 0x0000000000988947 */ /* 0x000fea0003800000 */
[----:B------:R-:W-:Y:S06]  /*59d0*/  BAR.SYNC.DEFER_BLOCKING 0x0 ;  /* 0x0000000000007b1d */ /* 0x000fec0000010000 */
[----:B--23--:R-:W2:Y:S01]  /*59e0*/  SHFL.DOWN P0, R3, R106, 0x1, 0x1f ;  /* 0x08201f006a037f89 */ /* 0x00cea20000000000 */
[----:B------:R-:W3:Y:S01]  /*59f0*/  S2R R4, SR_LANEID ;  /* 0x0000000000047919 */ /* 0x000ee20000000000 */
[----:B------:R-:W4:Y:S01]  /*5a00*/  S2R R13, SR_TID.X ;  /* 0x00000000000d7919 */ /* 0x000f220000002100 */
[----:B--2---:R-:W-:-:S05]  /*5a10*/  @P0 FADD R3, R3, R106 ;  /* 0x0000006a03030221 */ /* 0x004fca0000000000 */
[----:B------:R-:W2:Y:S01]  /*5a20*/  SHFL.DOWN P0, R0, R3, 0x2, 0x1f ;  /* 0x08401f0003007f89 */ /* 0x000ea20000000000 */
[----:B---3--:R-:W-:-:S13]  /*5a30*/  ISETP.NE.AND P1, PT, R4, RZ, PT ;  /* 0x000000ff0400720c */ /* 0x008fda0003f25270 */
[----:B------:R-:W3:Y:S01]  /*5a40*/  @!P1 S2R R6, SR_CgaCtaId ;  /* 0x0000000000069919 */ /* 0x000ee20000008800 */
[----:B----4-:R-:W-:Y:S01]  /*5a50*/  @!P1 SHF.R.S32.HI R4, RZ, 0x1f, R13 ;  /* 0x0000001fff049819 */ /* 0x010fe2000001140d */
[----:B--2---:R-:W-:Y:S01]  /*5a60*/  @P0 FADD R0, R3, R0 ;  /* 0x0000000003000221 */ /* 0x004fe20000000000 */
[----:B------:R-:W-:Y:S02]  /*5a70*/  @!P1 MOV R3, 0x400 ;  /* 0x0000040000039802 */ /* 0x000fe40000000f00 */
[----:B------:R-:W-:Y:S02]  /*5a80*/  @!P1 LEA.HI R4, R4, R13, RZ, 0x5 ;  /* 0x0000000d04049211 */ /* 0x000fe400078f28ff */
[----:B------:R-:W2:Y:S02]  /*5a90*/  SHFL.DOWN P0, R5, R0, 0x4, 0x1f ;  /* 0x08801f0000057f89 */ /* 0x000ea40000000000 */
        /* <DEDUP_REMOVED lines=13> */
[----:B------:R-:W-:-:S04]  /*5b70*/  @!P0 MOV R0, 0x400 ;  /* 0x0000040000008802 */ /* 0x000fc80000000f00 */
        /* <DEDUP_REMOVED lines=11> */
.L_x_1833:
[----:B------:R-:W4:Y:S02]  /*5c30*/  S2R R13, SR_TID.X ;  /* 0x00000000000d7919 */ /* 0x000f240000002100 */
.L_x_1834:
[----:B------:R-:W-:Y:S05]  /*5c40*/  BSYNC B0 ;  /* 0x0000000000007941 */ /* 0x000fea0003800000 */
.L_x_1832:
[----:B------:R-:W-:Y:S02]  /*5c50*/  ULDC UR23, c[0x0][0x21c] ;  /* 0x0000870000177ab9 */ /* 0x000fe40000000800 */
[----:B----4-:R-:W-:-:S13]  /*5c60*/  ISETP.GE.AND P0, PT, R13, UR23, PT ;  /* 0x000000170d007c0c */ /* 0x010fda000bf06270 */
[----:B------:R-:W-:Y:S05]  /*5c70*/  @P0 EXIT ;  /* 0x000000000000094d */ /* 0x000fea0003800000 */
[----:B------:R-:W-:Y:S01]  /*5c80*/  USHF.R.S32.HI UR16, URZ, 0x1f, UR22 ;  /* 0x0000001f3f107899 */ /* 0x000fe20008011416 */
[----:B------:R-:W4:Y:S01]  /*5c90*/  S2UR UR17, SR_CgaCtaId ;  /* 0x00000000001179c3 */ /* 0x000f220000008800 */
        /* <DEDUP_REMOVED lines=26> */
[----:B----4-:R-:W-:-:S02]  /*5e40*/  ULEA UR14, UR17, UR14, 0x18 ;  /* 0x0000000e110e7291 */ /* 0x010fc4000f8ec03f */
        /* <DEDUP_REMOVED lines=12> */
.L_x_1836:
[----:B--2---:R-:W-:Y:S02]  /*5f10*/  LEA R0, R13, UR14, 0x2 ;  /* 0x0000000e0d007c11 */ /* 0x004fe4000f8e10ff */
[----:B------:R-:W-:Y:S02]  /*5f20*/  SHF.R.S32.HI R14, RZ, 0x1f, R13 ;  /* 0x0000001fff0e7819 */ /* 0x000fe4000001140d */
[----:B----4-:R-:W-:Y:S01]  /*5f30*/  MOV R4, UR6 ;  /* 0x0000000600047c02 */ /* 0x010fe20008000f00 */
        /* <DEDUP_REMOVED lines=45> */
[----:B------:R-:W2:Y:S01]  /*6210*/  LDG.E R8, desc[UR28][R8.64] ;  /* 0x0000001c08087981 */ /* 0x000ea2000c1e1900 */
        /* <DEDUP_REMOVED lines=12> */
[----:B--2---:R-:W-:-:S05]  /*62e0*/  FMUL.FTZ R17, R17, R8 ;  /* 0x0000000811117220 */ /* 0x004fca0000410000 */
[----:B------:R4:W-:Y:S07]  /*62f0*/  REDG.E.ADD.F32.FTZ.RN.STRONG.GPU desc[UR28][R6.64], R17 ;  /* 0x00000011060079a6 */ /* 0x0009ee000c10f39c */
[----:B------:R-:W-:Y:S05]  /*6300*/  @!P0 BRA `(.L_x_1836) ;  /* 0xfffffffc00008947 */ /* 0x000fea000383ffff */
[----:B------:R-:W-:Y:S05]  /*6310*/  BSYNC B0 ;  /* 0x0000000000007941 */ /* 0x000fea0003800000 */
.L_x_1835:
[----:B------:R-:W-:Y:S05]  /*6320*/  EXIT ;  /* 0x000000000000794d */ /* 0x000fea0003800000 */
.L_x_1820:
[----:B------:R-:W-:Y:S01]  /*6330*/  HFMA2.MMA R143, -RZ, RZ, 0, 5.9604644775390625e-08 ;  /* 0x00000001ff8f7435 */ /* 0x000fe200000001ff */
[----:B------:R-:W-:Y:S02]  /*6340*/  MOV R144, R141 ;  /* 0x0000008d00907202 */ /* 0x000fe40000000f00 */
[----:B------:R-:W-:Y:S02]  /*6350*/  MOV R146, RZ ;  /* 0x000000ff00927202 */ /* 0x000fe40000000f00 */
[----:B------:R-:W-:-:S07]  /*6360*/  MOV R157, 0xffffffff ;  /* 0xffffffff009d7802 */ /* 0x000fce0000000f00 */
[----:B-1---5:R-:W-:Y:S05]  /*6370*/  WARPSYNC.COLLECTIVE R157, `(.L_x_1837) ;  /* 0x000000009d087348 */ /* 0x022fea0003c00000 */
[----:B------:R0:W2:Y:S02]  /*6380*/  SHFL.UP P2, R91, R144, R143, R146 ;  /* 0x0400008f905b7389 */ /* 0x0000a40000040092 */
[----:B012--5:R-:W-:Y:S01]  /*6390*/  ENDCOLLECTIVE ;  /* 0x000000000000791b */ /* 0x027fe20003800000 */
.L_x_1837:
[----:B------:R-:W-:Y:S02]  /*63a0*/  MOV R144, R142 ;  /* 0x0000008e00907202 */ /* 0x000fe40000000f00 */
[----:B------:R-:W-:-:S07]  /*63b0*/  MOV R90, R91 ;  /* 0x0000005b005a7202 */ /* 0x000fce0000000f00 */
[----:B------:R-:W-:Y:S05]  /*63c0*/  WARPSYNC.COLLECTIVE R157, `(.L_x_1838) ;  /* 0x000000009d087348 */ /* 0x000fea0003c00000 */
[----:B------:R0:W1:Y:S02]  /*63d0*/  SHFL.UP P2, R91, R144, R143, R146 ;  /* 0x0400008f905b7389 */ /* 0x0000640000040092 */
[----:B01----:R-:W-:Y:S01]  /*63e0*/  ENDCOLLECTIVE ;  /* 0x000000000000791b */ /* 0x003fe20003800000 */
.L_x_1838:
        /* <DEDUP_REMOVED lines=8> */
.L_x_1839:
[----:B------:R-:W-:Y:S02]  /*6470*/  MOV R144, R142 ;  /* 0x0000008e00907202 */ /* 0x000fe40000000f00 */
[----:B------:R-:W-:-:S07]  /*6480*/  MOV R90, R91 ;  /* 0x0000005b005a7202 */ /* 0x000fce0000000f00 */
[----:B------:R-:W-:Y:S05]  /*6490*/  WARPSYNC.COLLECTIVE R157, `(.L_x_1840) ;  /* 0x000000009d087348 */ /* 0x000fea0003c00000 */
[----:B------:R0:W1:Y:S02]  /*64a0*/  SHFL.UP P2, R91, R144, R143, R146 ;  /* 0x0400008f905b7389 */ /* 0x0000640000040092 */
[----:B01----:R-:W-:Y:S01]  /*64b0*/  ENDCOLLECTIVE ;  /* 0x000000000000791b */ /* 0x003fe20003800000 */
.L_x_1840:
        /* <DEDUP_REMOVED lines=8> */
.L_x_1841:
[----:B------:R-:W-:Y:S02]  /*6540*/  MOV R144, R142 ;  /* 0x0000008e00907202 */ /* 0x000fe40000000f00 */
[----:B------:R-:W-:-:S07]  /*6550*/  MOV R90, R91 ;  /* 0x0000005b005a7202 */ /* 0x000fce0000000f00 */
[----:B------:R-:W-:Y:S05]  /*6560*/  WARPSYNC.COLLECTIVE R157, `(.L_x_1842) ;  /* 0x000000009d087348 */ /* 0x000fea0003c00000 */
[----:B------:R0:W1:Y:S02]  /*6570*/  SHFL.UP P2, R91, R144, R143, R146 ;  /* 0x0400008f905b7389 */ /* 0x0000640000040092 */
[----:B01----:R-:W-:Y:S01]  /*6580*/  ENDCOLLECTIVE ;  /* 0x000000000000791b */ /* 0x003fe20003800000 */
.L_x_1842:
        /* <DEDUP_REMOVED lines=8> */
.L_x_1843:
[----:B------:R-:W-:Y:S02]  /*6610*/  MOV R144, R142 ;  /* 0x0000008e00907202 */ /* 0x000fe40000000f00 */
[----:B------:R-:W-:-:S07]  /*6620*/  MOV R90, R91 ;  /* 0x0000005b005a7202 */ /* 0x000fce0000000f00 */
[----:B------:R-:W-:Y:S05]  /*6630*/  WARPSYNC.COLLECTIVE R157, `(.L_x_1844) ;  /* 0x000000009d087348 */ /* 0x000fea0003c00000 */
[----:B------:R0:W1:Y:S02]  /*6640*/  SHFL.UP P2, R91, R144, R143, R146 ;  /* 0x0400008f905b7389 */ /* 0x0000640000040092 */
[----:B01----:R-:W-:Y:S01]  /*6650*/  ENDCOLLECTIVE ;  /* 0x000000000000791b */ /* 0x003fe20003800000 */
.L_x_1844:
        /* <DEDUP_REMOVED lines=8> */
.L_x_1845:
[----:B------:R-:W-:Y:S02]  /*66e0*/  MOV R144, R142 ;  /* 0x0000008e00907202 */ /* 0x000fe40000000f00 */
[----:B------:R-:W-:-:S07]  /*66f0*/  MOV R90, R91 ;  /* 0x0000005b005a7202 */ /* 0x000fce0000000f00 */
[----:B------:R-:W-:Y:S05]  /*6700*/  WARPSYNC.COLLECTIVE R157, `(.L_x_1846) ;  /* 0x000000009d087348 */ /* 0x000fea0003c00000 */
[----:B------:R0:W1:Y:S02]  /*6710*/  SHFL.UP P2, R91, R144, R143, R146 ;  /* 0x0400008f905b7389 */ /* 0x0000640000040092 */
[----:B01----:R-:W-:Y:S01]  /*6720*/  ENDCOLLECTIVE ;  /* 0x000000000000791b */ /* 0x003fe20003800000 */
.L_x_1846:
[----:B------:R-:W-:Y:S05]  /*6730*/  BRA `(.L_x_1847) ;  /* 0xffffffd000287947 */ /* 0x000fea000383ffff */
.L_x_1821:
        /* <DEDUP_REMOVED lines=8> */
.L_x_1849:
[----:B------:R-:W-:Y:S05]  /*67c0*/  BSYNC B0 ;  /* 0x0000000000007941 */ /* 0x000fea0003800000 */
.L_x_1848:
[----:B------:R-:W-:Y:S05]  /*67d0*/  BRA `(.L_x_1850) ;  /* 0xffffffd000147947 */ /* 0x000fea000383ffff */
.L_x_1822:
        /* <DEDUP_REMOVED lines=8> */
.L_x_1852:
[----:B------:R-:W-:Y:S05]  /*6860*/  BSYNC B0 ;  /* 0x0000000000007941 */ /* 0x000fea0003800000 */
.L_x_1851:
[----:B------:R-:W-:Y:S05]  /*6870*/  BRA `(.L_x_1853) ;  /* 0xffffffcc00f47947 */ /* 0x000fea000383ffff */
.L_x_1823:
        /* <DEDUP_REMOVED lines=8> */
.L_x_1855:
[----:B------:R-:W-:Y:S05]  /*6900*/  BSYNC B0 ;  /* 0x0000000000007941 */ /* 0x000fea0003800000 */
.L_x_1854:
[----:B------:R-:W-:Y:S01]  /*6910*/  HFMA2.MMA R143, -RZ, RZ, 0, 5.9604644775390625e-08 ;  /* 0x00000001ff8f7435 */ /* 0x000fe200000001ff */
[----:B------:R-:W-:Y:S02]  /*6920*/  MOV R144, R142 ;  /* 0x0000008e00907202 */ /* 0x000fe40000000f00 */
[----:B------:R-:W-:Y:S02]  /*6930*/  MOV R146, RZ ;  /* 0x000000ff00927202 */ /* 0x000fe40000000f00 */
[----:B------:R-:W-:Y:S02]  /*6940*/  MOV R157, 0xffffffff ;  /* 0xffffffff009d7802 */ /* 0x000fe40000000f00 */
[----:B------:R-:W-:Y:S02]  /*6950*/  MOV R141, R91 ;  /* 0x0000005b008d7202 */ /* 0x000fe40000000f00 */
[----:B------:R-:W-:-:S07]  /*6960*/  MOV R90, R48 ;  /* 0x00000030005a7202 */ /* 0x000fce0000000f00 */
[----:B------:R-:W-:Y:S05]  /*6970*/  WARPSYNC.COLLECTIVE R157, `(.L_x_1856) ;  /* 0x000000009d087348 */ /* 0x000fea0003c00000 */
[----:B------:R0:W1:Y:S02]  /*6980*/  SHFL.UP P2, R91, R144, R143, R146 ;  /* 0x0400008f905b7389 */ /* 0x0000640000040092 */
[----:B01----:R-:W-:Y:S01]  /*6990*/  ENDCOLLECTIVE ;  /* 0x000000000000791b */ /* 0x003fe20003800000 */
.L_x_1856:
[----:B------:R-:W-:Y:S02]  /*69a0*/  MOV R156, 0x1f ;  /* 0x0000001f009c7802 */ /* 0x000fe40000000f00 */
[----:B------:R-:W-:Y:S01]  /*69b0*/  MOV R142, R91 ;  /* 0x0000005b008e7202 */ /* 0x000fe20000000f00 */
[----:B------:R-:W-:-:S11]  /*69c0*/  HFMA2.MMA R91, -RZ, RZ, 0, 0 ;  /* 0x00000000ff5b7435 */ /* 0x000fd600000001ff */
[----:B------:R-:W-:Y:S05]  /*69d0*/  WARPSYNC.COLLECTIVE R157, `(.L_x_1857) ;  /* 0x000000009d087348 */ /* 0x000fea0003c00000 */
[----:B------:R0:W1:Y:S02]  /*69e0*/  SHFL.IDX P2, R160, R90, R91, R156 ;  /* 0x0000005b5aa07389 */ /* 0x000064000004009c */
[----:B01----:R-:W-:Y:S01]  /*69f0*/  ENDCOLLECTIVE ;  /* 0x000000000000791b */ /* 0x003fe20003800000 */
.L_x_1857:
[----:B------:R-:W-:Y:S02]  /*6a00*/  MOV R90, R49 ;  /* 0x00000031005a7202 */ /* 0x000fe40000000f00 */
[----:B------:R-:W-:-:S07]  /*6a10*/  MOV R48, R160 ;  /* 0x000000a000307202 */ /* 0x000fce0000000f00 */
[----:B------:R-:W-:Y:S05]  /*6a20*/  WARPSYNC.COLLECTIVE R157, `(.L_x_1858) ;  /* 0x000000009d087348 */ /* 0x000fea0003c00000 */
[----:B------:R0:W1:Y:S02]  /*6a30*/  SHFL.IDX P2, R160, R90, R91, R156 ;  /* 0x0000005b5aa07389 */ /* 0x000064000004009c */
[----:B01----:R-:W-:Y:S01]  /*6a40*/  ENDCOLLECTIVE ;  /* 0x000000000000791b */ /* 0x003fe20003800000 */
.L_x_1858:
[----:B------:R-:W-:Y:S01]  /*6a50*/  MOV R49, R160 ;  /* 0x000000a000317202 */ /* 0x000fe20000000f00 */
[----:B------:R-:W-:Y:S06]  /*6a60*/  BRA `(.L_x_1859) ;  /* 0xffffffcc00907947 */ /* 0x000fec000383ffff */
.L_x_1825:
[----:B------:R-:W-:Y:S01]  /*6a70*/  HFMA2.MMA R163, -RZ, RZ, 0, 5.9604644775390625e-08 ;  /* 0x00000001ffa37435 */ /* 0x000fe200000001ff */
[----:B------:R-:W-:Y:S02]  /*6a80*/  MOV R160, R164 ;  /* 0x000000a400a07202 */ /* 0x000fe40000000f00 */
[----:B------:R-:W-:Y:S02]  /*6a90*/  MOV R165, 0x1f ;  /* 0x0000001f00a57802 */ /* 0x000fe40000000f00 */
[----:B------:R-:W-:Y:S02]  /*6aa0*/  MOV R157, 0xffffffff ;  /* 0xffffffff009d7802 */ /* 0x000fe40000000f00 */
[----:B------:R-:W-:-:S07]  /*6ab0*/  MOV R156, 0x1f ;  /* 0x0000001f009c7802 */ /* 0x000fce0000000f00 */
[----:B-1----:R-:W-:Y:S05]  /*6ac0*/  WARPSYNC.COLLECTIVE R157, `(.L_x_1860) ;  /* 0x000000009d087348 */ /* 0x002fea0003c00000 */
[----:B------:R0:W2:Y:S02]  /*6ad0*/  SHFL.DOWN P6, R90, R160, R163, R165 ;  /* 0x080000a3a05a7389 */ /* 0x0000a400000c00a5 */
[----:B012---:R-:W-:Y:S01]  /*6ae0*/  ENDCOLLECTIVE ;  /* 0x000000000000791b */ /* 0x007fe20003800000 */
.L_x_1860:
[----:B------:R-:W-:Y:S02]  /*6af0*/  MOV R160, R161 ;  /* 0x000000a100a07202 */ /* 0x000fe40000000f00 */
[----:B------:R-:W-:-:S07]  /*6b00*/  MOV R91, R90 ;  /* 0x0000005a005b7202 */ /* 0x000fce0000000f00 */
[----:B------:R-:W-:Y:S05]  /*6b10*/  WARPSYNC.COLLECTIVE R157, `(.L_x_1861) ;  /* 0x000000009d087348 */ /* 0x000fea0003c00000 */
[----:B------:R0:W1:Y:S02]  /*6b20*/  SHFL.DOWN P6, R90, R160, R163, R165 ;  /* 0x080000a3a05a7389 */ /* 0x00006400000c00a5 */
[----:B01----:R-:W-:Y:S01]  /*6b30*/  ENDCOLLECTIVE ;  /* 0x000000000000791b */ /* 0x003fe20003800000 */
.L_x_1861:
[----:B------:R-:W-:Y:S01]  /*6b40*/  HFMA2.MMA R163, -RZ, RZ, 0, 1.1920928955078125e-07 ;  /* 0x00000002ffa37435 */ /* 0x000fe200000001ff */
[C---:B------:R-:W-:Y:S01]  /*6b50*/  @P4 FFMA.FTZ R161, R164.reuse, R90, R161 ;  /* 0x0000005aa4a14223 */ /* 0x040fe200000100a1 */
[----:B------:R-:W-:-:S05]  /*6b60*/  @P4 FMUL.FTZ R164, R164, R91 ;  /* 0x0000005ba4a44220 */ /* 0x000fca0000410000 */
[----:B------:R-:W-:-:S07]  /*6b70*/  MOV R160, R164 ;  /* 0x000000a400a07202 */ /* 0x000fce0000000f00 */
[----:B------:R-:W-:Y:S05]  /*6b80*/  WARPSYNC.COLLECTIVE R157, `(.L_x_1862) ;  /* 0x000000009d087348 */ /* 0x000fea0003c00000 */
[----:B------:R0:W1:Y:S02]  /*6b90*/  SHFL.DOWN P6, R90, R160, R163, R165 ;  /* 0x080000a3a05a7389 */ /* 0x00006400000c00a5 */
[----:B01----:R-:W-:Y:S01]  /*6ba0*/  ENDCOLLECTIVE ;  /* 0x000000000000791b */ /* 0x003fe20003800000 */
.L_x_1862:
[----:B------:R-:W-:Y:S02]  /*6bb0*/  MOV R160, R161 ;  /* 0x000000a100a07202 */ /* 0x000fe40000000f00 */
[----:B------:R-:W-:-:S07]  /*6bc0*/  MOV R91, R90 ;  /* 0x0000005a005b7202 */ /* 0x000fce0000000f00 */
[----:B------:R-:W-:Y:S05]  /*6bd0*/  WARPSYNC.COLLECTIVE R157, `(.L_x_1863) ;  /* 0x000000009d087348 */ /* 0x000fea0003c00000 */
[----:B------:R0:W1:Y:S02]  /*6be0*/  SHFL.DOWN P6, R90, R160, R163, R165 ;  /* 0x080000a3a05a7389 */ /* 0x00006400000c00a5 */
[----:B01----:R-:W-:Y:S01]  /*6bf0*/  ENDCOLLECTIVE ;  /* 0x000000000000791b */ /* 0x003fe20003800000 */
.L_x_1863:
[----:B------:R-:W-:Y:S01]  /*6c00*/  HFMA2.MMA R163, -RZ, RZ, 0, 2.384185791015625e-07 ;  /* 0x00000004ffa37435 */ /* 0x000fe200000001ff */
[C---:B------:R-:W-:Y:S01]  /*6c10*/  @!P3 FFMA.FTZ R161, R164.reuse, R90, R161 ;  /* 0x0000005aa4a1b223 */ /* 0x040fe200000100a1 */
[----:B------:R-:W-:-:S05]  /*6c20*/  @!P3 FMUL.FTZ R164, R164, R91 ;  /* 0x0000005ba4a4b220 */ /* 0x000fca0000410000 */
[----:B------:R-:W-:-:S07]  /*6c30*/  MOV R160, R164 ;  /* 0x000000a400a07202 */ /* 0x000fce0000000f00 */
[----:B------:R-:W-:Y:S05]  /*6c40*/  WARPSYNC.COLLECTIVE R157, `(.L_x_1864) ;  /* 0x000000009d087348 */ /* 0x000fea0003c00000 */
[----:B------:R0:W1:Y:S02]  /*6c50*/  SHFL.DOWN P6, R90, R160, R163, R165 ;  /* 0x080000a3a05a7389 */ /* 0x00006400000c00a5 */
[----:B01----:R-:W-:Y:S01]  /*6c60*/  ENDCOLLECTIVE ;  /* 0x000000000000791b */ /* 0x003fe20003800000 */
.L_x_1864:
[----:B------:R-:W-:Y:S02]  /*6c70*/  MOV R160, R161 ;  /* 0x000000a100a07202 */ /* 0x000fe40000000f00 */
[----:B------:R-:W-:-:S07]  /*6c80*/  MOV R91, R90 ;  /* 0x0000005a005b7202 */ /* 0x000fce0000000f00 */
[----:B------:R-:W-:Y:S05]  /*6c90*/  WARPSYNC.COLLECTIVE R157, `(.L_x_1865) ;  /* 0x000000009d087348 */ /* 0x000fea0003c00000 */
[----:B------:R0:W1:Y:S02]  /*6ca0*/  SHFL.DOWN P6, R90, R160, R163, R165 ;  /* 0x080000a3a05a7389 */ /* 0x00006400000c00a5 */
[----:B01----:R-:W-:Y:S01]  /*6cb0*/  ENDCOLLECTIVE ;  /* 0x000000000000791b */ /* 0x003fe20003800000 */
.L_x_1865:
[----:B------:R-:W-:Y:S01]  /*6cc0*/  HFMA2.MMA R163, -RZ, RZ, 0, 4.76837158203125e-07 ;  /* 0x00000008ffa37435 */ /* 0x000fe200000001ff */
[C---:B------:R-:W-:Y:S01]  /*6cd0*/  @!P2 FFMA.FTZ R161, R164.reuse, R90, R161 ;  /* 0x0000005aa4a1a223 */ /* 0x040fe200000100a1 */
[----:B------:R-:W-:-:S05]  /*6ce0*/  @!P2 FMUL.FTZ R164, R164, R91 ;  /* 0x0000005ba4a4a220 */ /* 0x000fca0000410000 */
[----:B------:R-:W-:-:S07]  /*6cf0*/  MOV R160, R164 ;  /* 0x000000a400a07202 */ /* 0x000fce0000000f00 */
[----:B------:R-:W-:Y:S05]  /*6d00*/  WARPSYNC.COLLECTIVE R157, `(.L_x_1866) ;  /* 0x000000009d087348 */ /* 0x000fea0003c00000 */
[----:B------:R0:W1:Y:S02]  /*6d10*/  SHFL.DOWN P6, R90, R160, R163, R165 ;  /* 0x080000a3a05a7389 */ /* 0x00006400000c00a5 */
[----:B01----:R-:W-:Y:S01]  /*6d20*/  ENDCOLLECTIVE ;  /* 0x000000000000791b */ /* 0x003fe20003800000 */
.L_x_1866:
[----:B------:R-:W-:Y:S02]  /*6d30*/  MOV R160, R161 ;  /* 0x000000a100a07202 */ /* 0x000fe40000000f00 */
[----:B------:R-:W-:-:S07]  /*6d40*/  MOV R91, R90 ;  /* 0x0000005a005b7202 */ /* 0x000fce0000000f00 */
[----:B------:R-:W-:Y:S05]  /*6d50*/  WARPSYNC.COLLECTIVE R157, `(.L_x_1867) ;  /* 0x000000009d087348 */ /* 0x000fea0003c00000 */
[----:B------:R0:W1:Y:S02]  /*6d60*/  SHFL.DOWN P6, R90, R160, R163, R165 ;  /* 0x080000a3a05a7389 */ /* 0x00006400000c00a5 */
[----:B01----:R-:W-:Y:S01]  /*6d70*/  ENDCOLLECTIVE ;  /* 0x000000000000791b */ /* 0x003fe20003800000 */
.L_x_1867:
[----:B------:R-:W-:Y:S01]  /*6d80*/  HFMA2.MMA R163, -RZ, RZ, 0, 9.5367431640625e-07 ;  /* 0x00000010ffa37435 */ /* 0x000fe200000001ff */
[C---:B------:R-:W-:Y:S01]  /*6d90*/  @!P1 FFMA.FTZ R161, R164.reuse, R90, R161 ;  /* 0x0000005aa4a19223 */ /* 0x040fe200000100a1 */
[----:B------:R-:W-:-:S05]  /*6da0*/  @!P1 FMUL.FTZ R164, R164, R91 ;  /* 0x0000005ba4a49220 */ /* 0x000fca0000410000 */
[----:B------:R-:W-:-:S07]  /*6db0*/  MOV R160, R164 ;  /* 0x000000a400a07202 */ /* 0x000fce0000000f00 */
[----:B------:R-:W-:Y:S05]  /*6dc0*/  WARPSYNC.COLLECTIVE R157, `(.L_x_1868) ;  /* 0x000000009d087348 */ /* 0x000fea0003c00000 */
[----:B------:R0:W1:Y:S02]  /*6dd0*/  SHFL.DOWN P6, R90, R160, R163, R165 ;  /* 0x080000a3a05a7389 */ /* 0x00006400000c00a5 */
[----:B01----:R-:W-:Y:S01]  /*6de0*/  ENDCOLLECTIVE ;  /* 0x000000000000791b */ /* 0x003fe20003800000 */
.L_x_1868:
[----:B------:R-:W-:Y:S02]  /*6df0*/  MOV R160, R161 ;  /* 0x000000a100a07202 */ /* 0x000fe40000000f00 */
[----:B------:R-:W-:-:S07]  /*6e00*/  MOV R91, R90 ;  /* 0x0000005a005b7202 */ /* 0x000fce0000000f00 */
[----:B------:R-:W-:Y:S05]  /*6e10*/  WARPSYNC.COLLECTIVE R157, `(.L_x_1869) ;  /* 0x000000009d087348 */ /* 0x000fea0003c00000 */
[----:B------:R0:W1:Y:S02]  /*6e20*/  SHFL.DOWN P6, R90, R160, R163, R165 ;  /* 0x080000a3a05a7389 */ /* 0x00006400000c00a5 */
[----:B01----:R-:W-:Y:S01]  /*6e30*/  ENDCOLLECTIVE ;  /* 0x000000000000791b */ /* 0x003fe20003800000 */
.L_x_1869:
[----:B------:R-:W-:Y:S01]  /*6e40*/  HFMA2.MMA R163, -RZ, RZ, 0, 5.9604644775390625e-08 ;  /* 0x00000001ffa37435 */ /* 0x000fe200000001ff */
[C---:B------:R-:W-:Y:S01]  /*6e50*/  @!P0 FFMA.FTZ R161, R164.reuse, R90, R161 ;  /* 0x0000005aa4a18223 */ /* 0x040fe200000100a1 */
[----:B------:R-:W-:Y:S01]  /*6e60*/  @!P0 FMUL.FTZ R164, R164, R91 ;  /* 0x0000005ba4a48220 */ /* 0x000fe20000410000 */
[----:B------:R-:W-:-:S04]  /*6e70*/  HFMA2.MMA R91, -RZ, RZ, 0, 0 ;  /* 0x00000000ff5b7435 */ /* 0x000fc800000001ff */
[----:B------:R-:W-:-:S07]  /*6e80*/  MOV R90, R164 ;  /* 0x000000a4005a7202 */ /* 0x000fce0000000f00 */
[----:B------:R-:W-:Y:S05]  /*6e90*/  WARPSYNC.COLLECTIVE R157, `(.L_x_1870) ;  /* 0x000000009d087348 */ /* 0x000fea0003c00000 */
[----:B------:R0:W1:Y:S02]  /*6ea0*/  SHFL.IDX P2, R160, R90, R91, R156 ;  /* 0x0000005b5aa07389 */ /* 0x000064000004009c */
[----:B01----:R-:W-:Y:S01]  /*6eb0*/  ENDCOLLECTIVE ;  /* 0x000000000000791b */ /* 0x003fe20003800000 */
.L_x_1870:
[----:B------:R-:W-:Y:S02]  /*6ec0*/  MOV R90, R161 ;  /* 0x000000a1005a7202 */ /* 0x000fe40000000f00 */
[----:B------:R-:W-:-:S07]  /*6ed0*/  MOV R159, R160 ;  /* 0x000000a0009f7202 */ /* 0x000fce0000000f00 */
[----:B------:R-:W-:Y:S05]  /*6ee0*/  WARPSYNC.COLLECTIVE R157, `(.L_x_1871) ;  /* 0x000000009d087348 */ /* 0x000fea0003c00000 */
[----:B------:R0:W1:Y:S02]  /*6ef0*/  SHFL.IDX P2, R160, R90, R91, R156 ;  /* 0x0000005b5aa07389 */ /* 0x000064000004009c */
[----:B01----:R-:W-:Y:S01]  /*6f00*/  ENDCOLLECTIVE ;  /* 0x000000000000791b */ /* 0x003fe20003800000 */
.L_x_1871:
[----:B------:R-:W-:Y:S02]  /*6f10*/  MOV R158, R160 ;  /* 0x000000a0009e7202 */ /* 0x000fe40000000f00 */
[----:B------:R-:W-:-:S07]  /*6f20*/  MOV R160, R164 ;  /* 0x000000a400a07202 */ /* 0x000fce0000000f00 */
[----:B------:R-:W-:Y:S05]  /*6f30*/  WARPSYNC.COLLECTIVE R157, `(.L_x_1872) ;  /* 0x000000009d087348 */ /* 0x000fea0003c00000 */
[----:B------:R0:W1:Y:S02]  /*6f40*/  SHFL.DOWN P6, R90, R160, R163, R165 ;  /* 0x080000a3a05a7389 */ /* 0x00006400000c00a5 */
[----:B01----:R-:W-:Y:S01]  /*6f50*/  ENDCOLLECTIVE ;  /* 0x000000000000791b */ /* 0x003fe20003800000 */
.L_x_1872:
[----:B------:R-:W-:Y:S02]  /*6f60*/  MOV R160, R161 ;  /* 0x000000a100a07202 */ /* 0x000fe40000000f00 */
[----:B------:R-:W-:-:S07]  /*6f70*/  MOV R162, R90 ;  /* 0x0000005a00a27202 */ /* 0x000fce0000000f00 */
[----:B------:R-:W-:Y:S05]  /*6f80*/  WARPSYNC.COLLECTIVE R157, `(.L_x_1873) ;  /* 0x000000009d087348 */ /* 0x000fea0003c00000 */
[----:B------:R0:W1:Y:S02]  /*6f90*/  SHFL.DOWN P6, R90, R160, R163, R165 ;  /* 0x080000a3a05a7389 */ /* 0x00006400000c00a5 */
[----:B01----:R-:W-:Y:S01]  /*6fa0*/  ENDCOLLECTIVE ;  /* 0x000000000000791b */ /* 0x003fe20003800000 */
.L_x_1873:
[----:B------:R-:W-:Y:S02]  /*6fb0*/  MOV R163, R90 ;  /* 0x0000005a00a37202 */ /* 0x000fe40000000f00 */
[----:B------:R-:W-:-:S07]  /*6fc0*/  MOV R90, R48 ;  /* 0x00000030005a7202 */ /* 0x000fce0000000f00 */
[----:B------:R-:W-:Y:S05]  /*6fd0*/  WARPSYNC.COLLECTIVE R157, `(.L_x_1874) ;  /* 0x000000009d087348 */ /* 0x000fea0003c00000 */
[----:B------:R0:W1:Y:S02]  /*6fe0*/  SHFL.IDX P2, R160, R90, R91, R156 ;  /* 0x0000005b5aa07389 */ /* 0x000064000004009c */
[----:B01----:R-:W-:Y:S01]  /*6ff0*/  ENDCOLLECTIVE ;  /* 0x000000000000791b */ /* 0x003fe20003800000 */
.L_x_1874:
[----:B------:R-:W-:Y:S02]  /*7000*/  MOV R90, R49 ;  /* 0x00000031005a7202 */ /* 0x000fe40000000f00 */
[----:B------:R-:W-:-:S07]  /*7010*/  MOV R165, R160 ;  /* 0x000000a000a57202 */ /* 0x000fce0000000f00 */
[----:B------:R-:W-:Y:S05]  /*7020*/  WARPSYNC.COLLECTIVE R157, `(.L_x_1875) ;  /* 0x000000009d087348 */ /* 0x000fea0003c00000 */
[----:B------:R0:W1:Y:S02]  /*7030*/  SHFL.IDX P2, R160, R90, R91, R156 ;  /* 0x0000005b5aa07389 */ /* 0x000064000004009c */
[----:B01----:R-:W-:Y:S01]  /*7040*/  ENDCOLLECTIVE ;  /* 0x000000000000791b */ /* 0x003fe20003800000 */
.L_x_1875:
[----:B------:R-:W-:Y:S05]  /*7050*/  BRA `(.L_x_1876) ;  /* 0xffffffcc00e87947 */ /* 0x000fea000383ffff */
.L_x_1877:
        /* <DEDUP_REMOVED lines=10> */
.L_x_10929:


//--------------------- .text._Z25selective_scan_bwd_kernelI32Selective_Scan_bwd_kernel_traitsILi128ELi16ELb1ELb0ELb0ELb1ELb0EN3c108BFloat16EfEEv12SSMParamsBwd --------------------------
	.section	.text._Z25selective_scan_bwd_kernelI32Selective_Scan_bwd_kernel_traitsILi128ELi16ELb1ELb0ELb0ELb1ELb0EN3c108BFloat16EfEEv12SSMParamsBwd,"ax",@progbits
	.align	128
        .global         _Z25selective_scan_bwd_kernelI32Selective_Scan_bwd_kernel_traitsILi128ELi16ELb1ELb0ELb0ELb1ELb0EN3c108BFloat16EfEEv12SSMParamsBwd
        .type           _Z25selective_scan_bwd_kernelI32Selective_Scan_bwd_kernel_traitsILi128ELi16ELb1ELb0ELb0ELb1ELb0EN3c108BFloat16EfEEv12SSMParamsBwd,@function
        .size           _Z25selective_scan_bwd_kernelI32Selective_Scan_bwd_kernel_traitsILi128ELi16ELb1ELb0ELb0ELb1ELb0EN3c108BFloat16EfEEv12SSMParamsBwd,(.L_x_10930 - _Z25selective_scan_bwd_kernelI32Selective_Scan_bwd_kernel_traitsILi128ELi16ELb1ELb0ELb0ELb1ELb0EN3c108BFloat16EfEEv12SSMParamsBwd)
        .other          _Z25selective_scan_bwd_kernelI32Selective_Scan_bwd_kernel_traitsILi128ELi16ELb1ELb0ELb0ELb1ELb0EN3c108BFloat16EfEEv12SSMParamsBwd,@"STO_CUDA_ENTRY STV_DEFAULT"
_Z25selective_scan_bwd_kernelI32Selective_Scan_bwd_kernel_traitsILi128ELi16ELb1ELb0ELb0ELb1ELb0EN3c108BFloat16EfEEv12SSMParamsBwd:
.text._Z25selective_scan_bwd_kernelI32Selective_Scan_bwd_kernel_traitsILi128ELi16ELb1ELb0ELb0ELb1ELb0EN3c108BFloat16EfEEv12SSMParamsBwd:
        /* <DEDUP_REMOVED lines=30> */
[----:B-1----:R-:W-:Y:S02]  /*01e0*/  USHF.R.S32.HI UR4, URZ, 0x1f, UR49 ;  /* 0x0000001f3f047899 */ /* 0x002fe40008011431 */
[----:B------:R-:W-:Y:S01]  /*01f0*/  UISETP.NE.U32.AND UP1, UPT, UR18, URZ, UPT ;  /* 0x0000003f1200728c */ /* 0x000fe2000bf25070 */
[----:B------:R-:W3:Y:S01]  /*0200*/  @P1 LDG.E R4, desc[UR30][R4.64] ;  /* 0x0000001e04041981 */ /* 0x000ee2000c1e1900 */
[----:B------:R-:W-:Y:S01]  /*0210*/  ULDC.64 UR6, c[0x0][0x280] ;  /* 0x0000a00000067ab9 */ /* 0x000fe20000000a00 */
[----:B------:R-:W-:Y:S01]  /*0220*/  UISETP.NE.AND.EX UP2, UPT, UR23, URZ, UPT, UP2 ;  /* 0x0000003f1700728c */ /* 0x000fe2000bf45320 */
[----:B------:R-:W-:Y:S01]  /*0230*/  HFMA2.MMA R105, -RZ, RZ, 0, 0 ;  /* 0x00000000ff697435 */ /* 0x000fe200000001ff */
[----:B------:R-:W-:Y:S01]  /*0240*/  UIMAD UR5, UR4, UR6, URZ ;  /* 0x00000006040572a4 */ /* 0x000fe2000f8e023f */
[----:B------:R-:W-:Y:S01]  /*0250*/  MOV R102, RZ ;  /* 0x000000ff00667202 */ /* 0x000fe20000000f00 */
[----:B------:R-:W-:-:S02]  /*0260*/  UIMAD.WIDE.U32 UR12, UR49, UR6, URZ ;  /* 0x00000006310c72a5 */ /* 0x000fc4000f8e003f */
[----:B------:R-:W-:Y:S02]  /*0270*/  UISETP.NE.AND.EX UP1, UPT, UR19, URZ, UPT, UP1 ;  /* 0x0000003f1300728c */ /* 0x000fe4000bf25310 */
[----:B------:R-:W-:Y:S02]  /*0280*/  UIMAD UR6, UR4, UR20, URZ ;  /* 0x00000014040672a4 */ /* 0x000fe4000f8e023f */
[----:B------:R-:W-:Y:S02]  /*0290*/  UIMAD UR11, UR49, UR7, UR5 ;  /* 0x00000007310b72a4 */ /* 0x000fe4000f8e0205 */
[----:B------:R-:W-:Y:S02]  /*02a0*/  UIMAD UR21, UR49, UR21, UR6 ;  /* 0x00000015311572a4 */ /* 0x000fe4000f8e0206 */
[----:B------:R-:W-:Y:S01]  /*02b0*/  UIMAD UR5, UR4, UR16, URZ ;  /* 0x00000010040572a4 */ /* 0x000fe2000f8e023f */
[----:B------:R-:W-:Y:S01]  /*02c0*/  UMOV UR6, URZ ;  /* 0x0000003f00067c82 */ /* 0x000fe20008000000 */
[----:B------:R-:W-:-:S02]  /*02d0*/  @UP2 ULEA UR6, UP4, UR24, UR22, 0x2 ;  /* 0x0000001618062291 */ /* 0x000fc4000f88103f */
[----:B------:R-:W-:Y:S02]  /*02e0*/  UISETP.NE.U32.AND UP0, UPT, UR8, URZ, UPT ;  /* 0x0000003f0800728c */ /* 0x000fe4000bf05070 */
[----:B------:R-:W-:Y:S01]  /*02f0*/  UIMAD.WIDE.U32 UR14, UR49, UR16, URZ ;  /* 0x00000010310e72a5 */ /* 0x000fe2000f8e003f */
[----:B------:R-:W-:Y:S01]  /*0300*/  UMOV UR8, URZ ;  /* 0x0000003f00087c82 */ /* 0x000fe20008000000 */
[----:B------:R-:W-:Y:S02]  /*0310*/  UIMAD UR17, UR49, UR17, UR5 ;  /* 0x00000011311172a4 */ /* 0x000fe4000f8e0205 */
[----:B------:R-:W-:Y:S01]  /*0320*/  @UP1 ULEA UR8, UP3, UR24, UR18, 0x2 ;  /* 0x0000001218081291 */ /* 0x000fe2000f86103f */
[----:B------:R-:W-:Y:S01]  /*0330*/  UMOV UR7, URZ ;  /* 0x0000003f00077c82 */ /* 0x000fe20008000000 */
[----:B------:R-:W-:Y:S02]  /*0340*/  @UP2 ULEA.HI.X UR7, UR24, UR23, UR10, 0x2, UP4 ;  /* 0x0000001718072291 */ /* 0x000fe4000a0f140a */
[----:B------:R-:W-:Y:S01]  /*0350*/  UISETP.NE.AND.EX UP0, UPT, UR9, URZ, UPT, UP0 ;  /* 0x0000003f0900728c */ /* 0x000fe2000bf05300 */
[----:B------:R-:W-:-:S02]  /*0360*/  ULDC.64 UR22, c[0x0][0x298] ;  /* 0x0000a60000167ab9 */ /* 0x000fc40000000a00 */
[----:B------:R-:W-:Y:S01]  /*0370*/  UMOV UR9, URZ ;  /* 0x0000003f00097c82 */ /* 0x000fe20008000000 */
[----:B------:R-:W-:Y:S02]  /*0380*/  UIADD3 UR13, UR13, UR11, URZ ;  /* 0x0000000b0d0d7290 */ /* 0x000fe4000fffe03f */
[----:B------:R-:W-:Y:S02]  /*0390*/  @UP1 ULEA.HI.X UR9, UR24, UR19, UR10, 0x2, UP3 ;  /* 0x0000001318091291 */ /* 0x000fe400098f140a */
[----:B------:R-:W-:Y:S02]  /*03a0*/  UIMAD UR11, UR10, UR22, URZ ;  /* 0x000000160a0b72a4 */ /* 0x000fe4000f8e023f */
[----:B------:R-:W-:Y:S01]  /*03b0*/  UIADD3 UR15, UR15, UR17, URZ ;  /* 0x000000110f0f7290 */ /* 0x000fe2000fffe03f */
[----:B------:R-:W-:Y:S01]  /*03c0*/  ULDC.64 UR18, c[0x0][0x288] ;  /* 0x0000a20000127ab9 */ /* 0x000fe20000000a00 */
[----:B------:R-:W-:Y:S02]  /*03d0*/  UIMAD.WIDE.U32 UR4, UR49, UR20, URZ ;  /* 0x00000014310472a5 */ /* 0x000fe4000f8e003f */
[----:B------:R-:W-:-:S02]  /*03e0*/  UIMAD UR16, UR10, UR18, URZ ;  /* 0x000000120a1072a4 */ /* 0x000fc4000f8e023f */
[----:B------:R-:W-:Y:S02]  /*03f0*/  UIMAD UR20, UR24, UR23, UR11 ;  /* 0x00000017181472a4 */ /* 0x000fe4000f8e020b */
[----:B------:R-:W-:Y:S02]  /*0400*/  UIMAD.WIDE.U32 UR14, UR24, UR22, UR14 ;  /* 0x00000016180e72a5 */ /* 0x000fe4000f8e000e */
[----:B------:R-:W-:Y:S01]  /*0410*/  UIMAD.WIDE.U32 UR12, UR24, UR18, UR12 ;  /* 0x00000012180c72a5 */ /* 0x000fe2000f8e000c */
[----:B------:R-:W-:Y:S01]  /*0420*/  ULDC.64 UR22, c[0x0][0x330] ;  /* 0x0000cc0000167ab9 */ /* 0x000fe20000000a00 */
[----:B------:R-:W-:Y:S02]  /*0430*/  UIMAD UR19, UR24, UR19, UR16 ;  /* 0x00000013181372a4 */ /* 0x000fe4000f8e0210 */
[----:B------:R-:W-:Y:S02]  /*0440*/  UIMAD UR18, UR10, UR22, URZ ;  /* 0x000000160a1272a4 */ /* 0x000fe4000f8e023f */
[----:B------:R-:W-:-:S02]  /*0450*/  ULEA UR16, UR26, 0xfffff800, 0xb ;  /* 0xfffff8001a107891 */ /* 0x000fc4000f8e583f */
[----:B------:R-:W-:Y:S02]  /*0460*/  UIMAD UR25, UR24, UR23, UR18 ;  /* 0x00000017181972a4 */ /* 0x000fe4000f8e0212 */
[----:B------:R-:W-:Y:S02]  /*0470*/  USHF.R.S32.HI UR17, URZ, 0x1f, UR16 ;  /* 0x0000001f3f117899 */ /* 0x000fe40008011410 */
[----:B------:R-:W-:Y:S02]  /*0480*/  UIADD3 UR27, UP1, UR16, UR12, URZ ;  /* 0x0000000c101b7290 */ /* 0x000fe4000ff3e03f */
[----:B------:R-:W-:Y:S01]  /*0490*/  UIADD3 UR18, UP2, UR16, UR14, URZ ;  /* 0x0000000e10127290 */ /* 0x000fe2000ff5e03f */
[----:B------:R-:W-:Y:S01]  /*04a0*/  ULDC.64 UR10, c[0x0][0x2f8] ;  /* 0x0000be00000a7ab9 */ /* 0x000fe20000000a00 */
[----:B------:R-:W-:Y:S02]  /*04b0*/  UIADD3 UR5, UR5, UR21, URZ ;  /* 0x0000001505057290 */ /* 0x000fe4000fffe03f */
[----:B------:R-:W-:-:S02]  /*04c0*/  UIADD3.X UR19, UR17, UR13, UR19, UP1, !UPT ;  /* 0x0000000d11137290 */ /* 0x000fc40008ffe413 */
        /* <DEDUP_REMOVED lines=11> */
[----:B------:R-:W-:Y:S01]  /*0580*/  UIADD3 UR16, UP2, UR16, UR12, URZ ;  /* 0x0000000c10107290 */ /* 0x000fe2000ff5e03f */
[----:B------:R-:W-:Y:S02]  /*0590*/  ULDC.64 UR18, c[0x0][0x3b8] ;  /* 0x0000ee0000127ab9 */ /* 0x000fe40000000a00 */
[----:B------:R-:W-:Y:S01]  /*05a0*/  @UP0 ULDC UR12, c[0x0][0x21c] ;  /* 0x00008700000c0ab9 */ /* 0x000fe20000000800 */
[----:B------:R-:W-:-:S02]  /*05b0*/  UIADD3.X UR25, UR17, UR13, UR25, UP2, !UPT ;  /* 0x0000000d11197290 */ /* 0x000fc400097fe419 */
[----:B------:R-:W-:Y:S02]  /*05c0*/  @UP0 UIMAD UR12, UR10, UR12, URZ ;  /* 0x0000000c0a0c02a4 */ /* 0x000fe4000f8e023f */
[----:B------:R-:W-:Y:S01]  /*05d0*/  ULEA UR13, UP2, UR16, UR18, 0x1 ;  /* 0x00000012100d7291 */ /* 0x000fe2000f84083f */
[----:B------:R-:W-:Y:S01]  /*05e0*/  @UP0 ULDC.64 UR10, c[0x0][0x310] ;  /* 0x0000c400000a0ab9 */ /* 0x000fe20000000a00 */
[----:B------:R-:W-:Y:S01]  /*05f0*/  UMOV UR5, URZ ;  /* 0x0000003f00057c82 */ /* 0x000fe20008000000 */
[----:B------:R-:W-:Y:S02]  /*0600*/  @UP0 UIMAD.WIDE UR10, UR12, 0x8, UR10 ;  /* 0x000000080c0a08a5 */ /* 0x000fe4000f8e020a */
[----:B------:R-:W-:Y:S01]  /*0610*/  ULEA.HI.X UR25, UR16, UR19, UR25, 0x1, UP2 ;  /* 0x0000001310197291 */ /* 0x000fe200090f0c19 */
[----:B------:R-:W-:Y:S02]  /*0620*/  UMOV UR18, UR6 ;  /* 0x0000000600127c82 */ /* 0x000fe40008000000 */
[----:B------:R-:W-:-:S02]  /*0630*/  UMOV UR19, UR7 ;  /* 0x0000000700137c82 */ /* 0x000fc40008000000 */
        /* <DEDUP_REMOVED lines=13> */
[----:B------:R-:W-:Y:S01]  /*0710*/  UMOV UR16, UR14 ;  /* 0x0000000e00107c82 */ /* 0x000fe20008000000 */
[----:B------:R-:W-:Y:S01]  /*0720*/  UMOV UR17, UR15 ;  /* 0x0000000f00117c82 */ /* 0x000fe20008000000 */
[----:B-1----:R-:W-:-:S03]  /*0730*/  ULEA UR6, UR7, UR6, 0x18 ;  /* 0x0000000607067291 */ /* 0x002fc6000f8ec03f */
[----:B------:R-:W-:-:S03]  /*0740*/  UMOV UR7, UR13 ;  /* 0x0000000d00077c82 */ /* 0x000fc60008000000 */
[----:B------:R-:W-:Y:S02]  /*0750*/  MOV R100, UR6 ;  /* 0x0000000600647c02 */ /* 0x000fe40008000f00 */
[----:B0-----:R-:W-:-:S04]  /*0760*/  SHF.R.S32.HI R0, RZ, 0x1f, R103 ;  /* 0x0000001fff007819 */ /* 0x001fc80000011467 */
[----:B------:R-:W-:-:S04]  /*0770*/  LEA.HI R0, R0, R103, RZ, 0x5 ;  /* 0x0000006700007211 */ /* 0x000fc800078f28ff */
[----:B------:R-:W-:-:S04]  /*0780*/  SHF.R.S32.HI R99, RZ, 0x5, R0 ;  /* 0x00000005ff637819 */ /* 0x000fc80000011400 */
[----:B--2---:R-:W-:-:S07]  /*0790*/  LEA R99, R99, R100, 0x3 ;  /* 0x0000006463637211 */ /* 0x004fce00078e18ff */
.L_x_1924:
[----:B------:R-:W-:Y:S01]  /*07a0*/  BAR.SYNC.DEFER_BLOCKING 0x0 ;  /* 0x0000000000007b1d */ /* 0x000fe20000010000 */
[----:B------:R-:W-:Y:S02]  /*07b0*/  SHF.L.U32 R0, R103, 0x1, RZ ;  /* 0x0000000167007819 */ /* 0x000fe400000006ff */
[----:B0-----:R-:W-:Y:S02]  /*07c0*/  MOV R2, UR28 ;  /* 0x0000001c00027c02 */ /* 0x001fe40008000f00 */
[----:B------:R-:W-:Y:S02]  /*07d0*/  LOP3.LUT R0, R0, 0xffffffc0, RZ, 0xc0, !PT ;  /* 0xffffffc000007812 */ /* 0x000fe400078ec0ff */
[----:B------:R-:W-:Y:S02]  /*07e0*/  MOV R3, UR27 ;  /* 0x0000001b00037c02 */ /* 0x000fe40008000f00 */
[----:B------:R-:W-:-:S05]  /*07f0*/  LOP3.LUT R7, R0, 0x1f, R103, 0xf8, !PT ;  /* 0x0000001f00077812 */ /* 0x000fca00078ef867 */
[----:B------:R-:W-:-:S05]  /*0800*/  IMAD.WIDE R2, R7, 0x10, R2 ;  /* 0x0000001007027825 */ /* 0x000fca00078e0202 */
[----:B------:R-:W2:Y:S04]  /*0810*/  LDG.E.128 R8, desc[UR30][R2.64] ;  /* 0x0000001e02087981 */ /* 0x000ea8000c1e1d00 */
[----:B------:R-:W3:Y:S01]  /*0820*/  LDG.E.128 R12, desc[UR30][R2.64+0x200] ;  /* 0x0002001e020c7981 */ /* 0x000ee2000c1e1d00 */
[----:B------:R-:W-:Y:S01]  /*0830*/  IADD3 R0, R0, R101, RZ ;  /* 0x0000006500007210 */ /* 0x000fe20007ffe0ff */
[----:B------:R-:W-:-:S03]  /*0840*/  HFMA2.MMA R4, -RZ, RZ, 0, 9.5367431640625e-07 ;  /* 0x00000010ff047435 */ /* 0x000fc600000001ff */
[C---:B------:R-:W-:Y:S02]  /*0850*/  IADD3 R17, R0.reuse, R101, RZ ;  /* 0x0000006500117210 */ /* 0x040fe40007ffe0ff */
[-C--:B------:R-:W-:Y:S02]  /*0860*/  LEA R6, R0, R100.reuse, 0x4 ;  /* 0x0000006400067211 */ /* 0x080fe400078e20ff */
[----:B------:R-:W-:-:S03]  /*0870*/  LEA R17, R17, R100, 0x4 ;  /* 0x0000006411117211 */ /* 0x000fc600078e20ff */
[----:B------:R-:W-:Y:S01]  /*0880*/  IMAD.WIDE R4, R7, R4, UR16 ;  /* 0x0000001007047e25 */ /* 0x000fe2000f8e0204 */
[----:B--2---:R0:W-:Y:S04]  /*0890*/  STS.128 [R6], R8 ;  /* 0x0000000806007388 */ /* 0x0041e80000000c00 */
[----:B---3--:R-:W-:Y:S01]  /*08a0*/  STS.128 [R6+0x200], R12 ;  /* 0x0002000c06007388 */ /* 0x008fe20000000c00 */
[----:B------:R-:W-:-:S03]  /*08b0*/  NOP ;  /* 0x0000000000007918 */ /* 0x000fc60000000000 */
[----:B------:R-:W-:Y:S04]  /*08c0*/  LDS.128 R44, [R17] ;  /* 0x00000000112c7984 */ /* 0x000fe80000000c00 */
[----:B------:R-:W-:Y:S01]  /*08d0*/  LDS.128 R40, [R17+0x10] ;  /* 0x0000100011287984 */ /* 0x000fe20000000c00 */
[----:B------:R-:W-:Y:S06]  /*08e0*/  BAR.SYNC.DEFER_BLOCKING 0x0 ;  /* 0x0000000000007b1d */ /* 0x000fec0000010000 */
[----:B------:R-:W2:Y:S04]  /*08f0*/  LDG.E.128 R20, desc[UR30][R4.64] ;  /* 0x0000001e04147981 */ /* 0x000ea8000c1e1d00 */
[----:B0-----:R-:W3:Y:S01]  /*0900*/  LDG.E.128 R8, desc[UR30][R4.64+0x200] ;  /* 0x0002001e04087981 */ /* 0x001ee2000c1e1d00 */
[----:B------:R-:W-:-:S02]  /*0910*/  MOV R2, UR7 ;  /* 0x0000000700027c02 */ /* 0x000fc40008000f00 */
[----:B------:R-:W-:-:S03]  /*0920*/  MOV R3, UR25 ;  /* 0x0000001900037c02 */ /* 0x000fc60008000f00 */
[----:B------:R-:W-:Y:S01]  /*0930*/  IMAD.WIDE R2, R7, 0x10, R2 ;  /* 0x0000001007027825 */ /* 0x000fe200078e0202 */
[----:B--2---:R-:W-:Y:S04]  /*0940*/  STS.128 [R6], R20 ;  /* 0x0000001406007388 */ /* 0x004fe80000000c00 */
[----:B---3--:R-:W-:Y:S01]  /*0950*/  STS.128 [R6+0x200], R8 ;  /* 0x0002000806007388 */ /* 0x008fe20000000c00 */
[----:B------:R-:W-:-:S03]  /*0960*/  NOP ;  /* 0x0000000000007918 */ /* 0x000fc60000000000 */
[----:B------:R-:W0:Y:S04]  /*0970*/  LDS.128 R12, [R17] ;  /* 0x00000000110c7984 */ /* 0x000e280000000c00 */
[----:B------:R-:W1:Y:S01]  /*0980*/  LDS.128 R24, [R17+0x10] ;  /* 0x0000100011187984 */ /* 0x000e620000000c00 */
[----:B------:R-:W-:Y:S06]  /*0990*/  BAR.SYNC.DEFER_BLOCKING 0x0 ;  /* 0x0000000000007b1d */ /* 0x000fec0000010000 */
[----:B------:R-:W2:Y:S04]  /*09a0*/  LDG.E.128 R28, desc[UR30][R2.64] ;  /* 0x0000001e021c7981 */ /* 0x000ea8000c1e1d00 */
[----:B------:R3:W4:Y:S01]  /*09b0*/  LDG.E.128 R32, desc[UR30][R2.64+0x200] ;  /* 0x0002001e02207981 */ /* 0x000722000c1e1d00 */
[----:B------:R-:W-:Y:S01]  /*09c0*/  BSSY B0, `(.L_x_1879) ;  /* 0x000005e000007945 */ /* 0x000fe20003800000 */
[----:B------:R-:W-:Y:S01]  /*09d0*/  HFMA2.MMA R70, -RZ, RZ, 0, 0 ;  /* 0x00000000ff467435 */ /* 0x000fe200000001ff */
[----:B------:R-:W-:-:S02]  /*09e0*/  CS2R R84, SRZ ;  /* 0x0000000000547805 */ /* 0x000fc4000001ff00 */
[----:B0-----:R-:W-:Y:S02]  /*09f0*/  SHF.L.U32 R76, R12, 0x10, RZ ;  /* 0x000000100c4c7819 */ /* 0x001fe400000006ff */
[----:B------:R-:W-:Y:S02]  /*0a00*/  CS2R R82, SRZ ;  /* 0x0000000000527805 */ /* 0x000fe4000001ff00 */
[C---:B------:R-:W-:Y:S02]  /*0a10*/  SHF.L.U32 R74, R14.reuse, 0x10, RZ ;  /* 0x000000100e4a7819 */ /* 0x040fe400000006ff */
[----:B------:R-:W-:Y:S02]  /*0a20*/  CS2R R80, SRZ ;  /* 0x0000000000507805 */ /* 0x000fe4000001ff00 */
[----:B------:R-:W-:Y:S01]  /*0a30*/  PRMT R7, R14, 0x7632, R7 ;  /* 0x000076320e077816 */ /* 0x000fe20000000007 */
[----:B------:R-:W-:Y:S01]  /*0a40*/  FADD.FTZ R76, R76, UR5 ;  /* 0x000000054c4c7e21 */ /* 0x000fe20008010000 */
[----:B------:R-:W0:Y:S01]  /*0a50*/  LDC R14, c[0x0][0x21c] ;  /* 0x00008700ff0e7b82 */ /* 0x000e220000000800 */
[----:B------:R-:W-:Y:S01]  /*0a60*/  PRMT R12, R12, 0x7632, R12 ;  /* 0x000076320c0c7816 */ /* 0x000fe2000000000c */
[----:B------:R-:W-:Y:S01]  /*0a70*/  FADD.FTZ R74, R74, UR5 ;  /* 0x000000054a4a7e21 */ /* 0x000fe20008010000 */
[----:B------:R-:W-:-:S02]  /*0a80*/  SHF.L.U32 R75, R13, 0x10, RZ ;  /* 0x000000100d4b7819 */ /* 0x000fc400000006ff */
[----:B------:R-:W-:Y:S02]  /*0a90*/  CS2R R78, SRZ ;  /* 0x00000000004e7805 */ /* 0x000fe4000001ff00 */
[----:B------:R-:W-:Y:S02]  /*0aa0*/  FSETP.GTU.FTZ.AND P2, PT, R76, 20, PT ;  /* 0x41a000004c00780b */ /* 0x000fe40003f5c000 */
[----:B------:R-:W-:Y:S02]  /*0ab0*/  CS2R R68, SRZ ;  /* 0x0000000000447805 */ /* 0x000fe4000001ff00 */
[----:B------:R-:W-:Y:S01]  /*0ac0*/  SHF.L.U32 R73, R15, 0x10, RZ ;  /* 0x000000100f497819 */ /* 0x000fe200000006ff */
[----:B------:R-:W-:Y:S01]  /*0ad0*/  FADD.FTZ R75, R75, UR5 ;  /* 0x000000054b4b7e21 */ /* 0x000fe20008010000 */
[----:B-1----:R-:W-:Y:S02]  /*0ae0*/  SHF.L.U32 R72, R24, 0x10, RZ ;  /* 0x0000001018487819 */ /* 0x002fe400000006ff */
[----:B------:R-:W-:-:S02]  /*0af0*/  CS2R R66, SRZ ;  /* 0x0000000000427805 */ /* 0x000fc4000001ff00 */
[----:B------:R-:W-:Y:S01]  /*0b00*/  SHF.L.U32 R12, R12, 0x10, RZ ;  /* 0x000000100c0c7819 */ /* 0x000fe200000006ff */
[----:B------:R-:W-:Y:S01]  /*0b10*/  FADD.FTZ R73, R73, UR5 ;  /* 0x0000000549497e21 */ /* 0x000fe20008010000 */
[----:B------:R-:W-:Y:S01]  /*0b20*/  SHF.L.U32 R65, R25, 0x10, RZ ;  /* 0x0000001019417819 */ /* 0x000fe200000006ff */
[----:B------:R-:W-:Y:S01]  /*0b30*/  FADD.FTZ R72, R72, UR5 ;  /* 0x0000000548487e21 */ /* 0x000fe20008010000 */
[----:B------:R-:W-:Y:S01]  /*0b40*/  PRMT R13, R13, 0x7632, R13 ;  /* 0x000076320d0d7816 */ /* 0x000fe2000000000d */
[----:B------:R-:W-:Y:S01]  /*0b50*/  FADD.FTZ R71, R12, UR5 ;  /* 0x000000050c477e21 */ /* 0x000fe20008010000 */
[----:B------:R-:W-:Y:S01]  /*0b60*/  PRMT R5, R24, 0x7632, R5 ;  /* 0x0000763218057816 */ /* 0x000fe20000000005 */
[----:B------:R-:W-:Y:S01]  /*0b70*/  FADD.FTZ R65, R65, UR5 ;  /* 0x0000000541417e21 */ /* 0x000fe20008010000 */
[----:B------:R-:W-:Y:S02]  /*0b80*/  PRMT R4, R25, 0x7632, R4 ;  /* 0x0000763219047816 */ /* 0x000fe40000000004 */
[----:B------:R-:W-:-:S02]  /*0b90*/  SHF.L.U32 R61, R26, 0x10, RZ ;  /* 0x000000101a3d7819 */ /* 0x000fc400000006ff */
[----:B---3--:R-:W-:Y:S02]  /*0ba0*/  PRMT R3, R26, 0x7632, R3 ;  /* 0x000076321a037816 */ /* 0x008fe40000000003 */
[C---:B------:R-:W-:Y:S02]  /*0bb0*/  SHF.L.U32 R59, R27.reuse, 0x10, RZ ;  /* 0x000000101b3b7819 */ /* 0x040fe400000006ff */
[----:B------:R-:W-:Y:S02]  /*0bc0*/  PRMT R2, R27, 0x7632, R2 ;  /* 0x000076321b027816 */ /* 0x000fe40000000002 */
[----:B0-----:R-:W-:Y:S02]  /*0bd0*/  ISETP.GE.AND P5, PT, R14, 0x1, PT ;  /* 0x000000010e00780c */ /* 0x001fe40003fa6270 */
[----:B------:R-:W-:Y:S02]  /*0be0*/  MOV R77, RZ ;  /* 0x000000ff004d7202 */ /* 0x000fe40000000f00 */
[----:B------:R-:W-:-:S02]  /*0bf0*/  FSETP.GTU.FTZ.AND P1, PT, R75, 20, PT ;  /* 0x41a000004b00780b */ /* 0x000fc40003f3c000 */
[----:B------:R-:W-:Y:S02]  /*0c00*/  FSETP.GTU.FTZ.AND P0, PT, R74, 20, PT ;  /* 0x41a000004a00780b */ /* 0x000fe40003f1c000 */
[----:B------:R-:W-:Y:S02]  /*0c10*/  FSETP.GTU.FTZ.AND P4, PT, R73, 20, PT ;  /* 0x41a000004900780b */ /* 0x000fe40003f9c000 */
[----:B------:R-:W-:Y:S02]  /*0c20*/  FSETP.GTU.FTZ.AND P3, PT, R72, 20, PT ;  /* 0x41a000004800780b */ /* 0x000fe40003f7c000 */
[----:B------:R-:W-:Y:S01]  /*0c30*/  FSETP.GTU.FTZ.AND P6, PT, R71, 20, PT ;  /* 0x41a000004700780b */ /* 0x000fe20003fdc000 */
[----:B--2---:R-:W-:Y:S04]  /*0c40*/  STS.128 [R6], R28 ;  /* 0x0000001c06007388 */ /* 0x004fe80000000c00 */
[----:B----4-:R0:W-:Y:S01]  /*0c50*/  STS.128 [R6+0x200], R32 ;  /* 0x0002002006007388 */ /* 0x0101e20000000c00 */
[----:B------:R-:W-:-:S03]  /*0c60*/  NOP ;  /* 0x0000000000007918 */ /* 0x000fc60000000000 */
[----:B------:R-:W1:Y:S04]  /*0c70*/  LDS.128 R36, [R17] ;  /* 0x0000000011247984 */ /* 0x000e680000000c00 */
[----:B------:R-:W2:Y:S01]  /*0c80*/  LDS.128 R8, [R17+0x10] ;  /* 0x0000100011087984 */ /* 0x000ea20000000c00 */
[----:B0-----:R-:W-:Y:S02]  /*0c90*/  PRMT R6, R15, 0x7632, R6 ;  /* 0x000076320f067816 */ /* 0x001fe40000000006 */
[C---:B-1----:R-:W-:Y:S02]  /*0ca0*/  SHF.L.U32 R0, R36.reuse, 0x10, RZ ;  /* 0x0000001024007819 */ /* 0x042fe400000006ff */
[----:B------:R-:W-:Y:S02]  /*0cb0*/  PRMT R57, R36, 0x7632, R57 ;  /* 0x0000763224397816 */ /* 0x000fe40000000039 */
[----:B------:R-:W-:-:S02]  /*0cc0*/  SHF.L.U32 R96, R39, 0x10, RZ ;  /* 0x0000001027607819 */ /* 0x000fc400000006ff */
[C---:B------:R-:W-:Y:S02]  /*0cd0*/  SHF.L.U32 R98, R37.reuse, 0x10, RZ ;  /* 0x0000001025627819 */ /* 0x040fe400000006ff */
[----:B------:R-:W-:Y:S02]  /*0ce0*/  PRMT R55, R37, 0x7632, R55 ;  /* 0x0000763225377816 */ /* 0x000fe40000000037 */
[C---:B------:R-:W-:Y:S02]  /*0cf0*/  SHF.L.U32 R97, R38.reuse, 0x10, RZ ;  /* 0x0000001026617819 */ /* 0x040fe400000006ff */
[----:B------:R-:W-:Y:S02]  /*0d00*/  PRMT R53, R38, 0x7632, R53 ;  /* 0x0000763226357816 */ /* 0x000fe40000000035 */
[----:B------:R-:W-:Y:S02]  /*0d10*/  PRMT R39, R39, 0x7632, R39 ;  /* 0x0000763227277816 */ /* 0x000fe40000000027 */
[----:B--2---:R-:W-:-:S02]  /*0d20*/  SHF.L.U32 R95, R8, 0x10, RZ ;  /* 0x00000010085f7819 */ /* 0x004fc400000006ff */
[----:B------:R-:W-:Y:S02]  /*0d30*/  PRMT R36, R8, 0x7632, R36 ;  /* 0x0000763208247816 */ /* 0x000fe40000000024 */
[C---:B------:R-:W-:Y:S02]  /*0d40*/  SHF.L.U32 R94, R9.reuse, 0x10, RZ ;  /* 0x00000010095e7819 */ /* 0x040fe400000006ff */
[----:B------:R-:W-:Y:S02]  /*0d50*/  PRMT R32, R9, 0x7632, R32 ;  /* 0x0000763209207816 */ /* 0x000fe40000000020 */
[C---:B------:R-:W-:Y:S02]  /*0d60*/  SHF.L.U32 R93, R10.reuse, 0x10, RZ ;  /* 0x000000100a5d7819 */ /* 0x040fe400000006ff */
[----:B------:R-:W-:Y:S02]  /*0d70*/  PRMT R31, R10, 0x7632, R31 ;  /* 0x000076320a1f7816 */ /* 0x000fe4000000001f */
[----:B------:R-:W-:-:S02]  /*0d80*/  SHF.L.U32 R92, R11, 0x10, RZ ;  /* 0x000000100b5c7819 */ /* 0x000fc400000006ff */
[----:B------:R-:W-:Y:S01]  /*0d90*/  PRMT R30, R11, 0x7632, R30 ;  /* 0x000076320b1e7816 */ /* 0x000fe2000000001e */
[----:B------:R-:W-:Y:S06]  /*0da0*/  @P2 BRA `(.L_x_1880) ;  /* 0x00000000007c2947 */ /* 0x000fec0003800000 */
        /* <DEDUP_REMOVED lines=31> */
.L_x_1880:
[----:B------:R-:W-:Y:S05]  /*0fa0*/  BSYNC B0 ;  /* 0x0000000000007941 */ /* 0x000fea0003800000 */
.L_x_1879:
[----:B------:R-:W-:Y:S01]  /*0fb0*/  SHF.L.U32 R13, R13, 0x10, RZ ;  /* 0x000000100d0d7819 */ /* 0x000fe200000006ff */
[----:B------:R-:W-:Y:S01]  /*0fc0*/  BSSY B0, `(.L_x_1881) ;  /* 0x0000027000007945 */ /* 0x000fe20003800000 */
[----:B------:R-:W-:Y:S01]  /*0fd0*/  HFMA2.MMA R64, -RZ, RZ, 0, 0 ;  /* 0x00000000ff407435 */ /* 0x000fe200000001ff */
[----:B------:R-:W-:Y:S02]  /*0fe0*/  FSETP.GTU.FTZ.AND P2, PT, R65, 20, PT ;  /* 0x41a000004100780b */ /* 0x000fe40003f5c000 */
[----:B------:R-:W-:Y:S01]  /*0ff0*/  MOV R63, RZ ;  /* 0x000000ff003f7202 */ /* 0x000fe20000000f00 */
[----:B------:R-:W-:Y:S01]  /*1000*/  FADD.FTZ R62, R13, UR5 ;  /* 0x000000050d3e7e21 */ /* 0x000fe20008010000 */
[C---:B------:R-:W-:Y:S02]  /*1010*/  SHF.L.U32 R17, R44.reuse, 0x10, RZ ;  /* 0x000000102c117819 */ /* 0x040fe400000006ff */
        /* <DEDUP_REMOVED lines=33> */
.L_x_1882:
[----:B------:R-:W-:Y:S05]  /*1230*/  BSYNC B0 ;  /* 0x0000000000007941 */ /* 0x000fea0003800000 */
.L_x_1881:
[----:B------:R-:W-:Y:S01]  /*1240*/  BSSY B0, `(.L_x_1883) ;  /* 0x0000028000007945 */ /* 0x000fe20003800000 */
[----:B------:R-:W-:Y:S01]  /*1250*/  FSETP.GTU.FTZ.AND P6, PT, R62, 20, PT ;  /* 0x41a000003e00780b */ /* 0x000fe20003fdc000 */
[----:B------:R-:W-:Y:S01]  /*1260*/  FADD.FTZ R61, R61, UR5 ;  /* 0x000000053d3d7e21 */ /* 0x000fe20008010000 */
[C---:B------:R-:W-:Y:S02]  /*1270*/  SHF.L.U32 R15, R45.reuse, 0x10, RZ ;  /* 0x000000102d0f7819 */ /* 0x040fe400000006ff */
[----:B------:R-:W-:Y:S02]  /*1280*/  PRMT R22, R45, 0x7632, R22 ;  /* 0x000076322d167816 */ /* 0x000fe40000000016 */
[C---:B------:R-:W-:Y:S02]  /*1290*/  SHF.L.U32 R13, R46.reuse, 0x10, RZ ;  /* 0x000000102e0d7819 */ /* 0x040fe400000006ff */
[----:B------:R-:W-:Y:S02]  /*12a0*/  PRMT R23, R46, 0x7632, R23 ;  /* 0x000076322e177816 */ /* 0x000fe40000000017 */
        /* <DEDUP_REMOVED lines=33> */
.L_x_1884:
[----:B------:R-:W-:Y:S05]  /*14c0*/  BSYNC B0 ;  /* 0x0000000000007941 */ /* 0x000fea0003800000 */
.L_x_1883:
[----:B------:R-:W-:Y:S01]  /*14d0*/  SHF.L.U32 R60, R7, 0x10, RZ ;  /* 0x00000010073c7819 */ /* 0x000fe200000006ff */
[----:B------:R-:W-:Y:S01]  /*14e0*/  BSSY B0, `(.L_x_1885) ;  /* 0x0000027000007945 */ /* 0x000fe20003800000 */
[----:B------:R-:W-:Y:S02]  /*14f0*/  FSETP.GTU.FTZ.AND P1, PT, R61, 20, PT ;  /* 0x41a000003d00780b */ /* 0x000fe40003f3c000 */
[----:B------:R-:W-:Y:S01]  /*1500*/  PRMT R24, R47, 0x7632, R24 ;  /* 0x000076322f187816 */ /* 0x000fe20000000018 */
[----:B------:R-:W-:Y:S01]  /*1510*/  FADD.FTZ R60, R60, UR5 ;  /* 0x000000053c3c7e21 */ /* 0x000fe20008010000 */
        /* <DEDUP_REMOVED lines=35> */
.L_x_1886:
[----:B------:R-:W-:Y:S05]  /*1750*/  BSYNC B0 ;  /* 0x0000000000007941 */ /* 0x000fea0003800000 */
.L_x_1885:
[----:B------:R-:W-:Y:S01]  /*1760*/  BSSY B0, `(.L_x_1887) ;  /* 0x0000028000007945 */ /* 0x000fe20003800000 */
[----:B------:R-:W-:Y:S01]  /*1770*/  FSETP.GTU.FTZ.AND P6, PT, R60, 20, PT ;  /* 0x41a000003c00780b */ /* 0x000fe20003fdc000 */
[----:B------:R-:W-:Y:S01]  /*1780*/  FADD.FTZ R59, R59, UR5 ;  /* 0x000000053b3b7e21 */ /* 0x000fe20008010000 */
[----:B------:R-:W-:Y:S02]  /*1790*/  PRMT R19, R41, 0x7632, R19 ;  /* 0x0000763229137816 */ /* 0x000fe40000000013 */
[C---:B------:R-:W-:Y:S02]  /*17a0*/  SHF.L.U32 R50, R42.reuse, 0x10, RZ ;  /* 0x000000102a327819 */ /* 0x040fe400000006ff */
[----:B------:R-:W-:Y:S02]  /*17b0*/  PRMT R18, R42, 0x7632, R18 ;  /* 0x000076322a127816 */ /* 0x000fe40000000012 */
[C---:B------:R-:W-:Y:S02]  /*17c0*/  SHF.L.U32 R48, R43.reuse, 0x10, RZ ;  /* 0x000000102b307819 */ /* 0x040fe400000006ff */
[----:B------:R-:W-:Y:S01]  /*17d0*/  PRMT R10, R43, 0x7632, R10 ;  /* 0x000076322b0a7816 */ /* 0x000fe2000000000a */
        /* <DEDUP_REMOVED lines=32> */
.L_x_1888:
[----:B------:R-:W-:Y:S05]  /*19e0*/  BSYNC B0 ;  /* 0x0000000000007941 */ /* 0x000fea0003800000 */
.L_x_1887:
[----:B------:R-:W-:Y:S01]  /*19f0*/  SHF.L.U32 R6, R6, 0x10, RZ ;  /* 0x0000001006067819 */ /* 0x000fe200000006ff */
[----:B------:R-:W-:Y:S01]  /*1a00*/  BSSY B0, `(.L_x_1889) ;  /* 0x0000027000007945 */ /* 0x000fe20003800000 */
[----:B------:R-:W-:Y:S02]  /*1a10*/  FSETP.GTU.FTZ.AND P0, PT, R59, 20, PT ;  /* 0x41a000003b00780b */ /* 0x000fe40003f1c000 */
[----:B------:R-:W-:Y:S01]  /*1a20*/  SHF.L.U32 R16, R16, 0x10, RZ ;  /* 0x0000001010107819 */ /* 0x000fe200000006ff */
        /* <DEDUP_REMOVED lines=36> */
.L_x_1890:
[----:B------:R-:W-:Y:S05]  /*1c70*/  BSYNC B0 ;  /* 0x0000000000007941 */ /* 0x000fea0003800000 */
.L_x_1889:
        /* <DEDUP_REMOVED lines=40> */
.L_x_1892:
[----:B------:R-:W-:Y:S05]  /*1f00*/  BSYNC B0 ;  /* 0x0000000000007941 */ /* 0x000fea0003800000 */
.L_x_1891:
[----:B------:R-:W-:Y:S01]  /*1f10*/  SHF.L.U32 R55, R55, 0x10, RZ ;  /* 0x0000001037377819 */ /* 0x000fe200000006ff */
[----:B------:R-:W-:Y:S01]  /*1f20*/  FFMA.FTZ R4, R98, R15, R23 ;  /* 0x0000000f62047223 */ /* 0x000fe20000010017 */
[----:B------:R-:W-:Y:S01]  /*1f30*/  BSSY B0, `(.L_x_1893) ;  /* 0x0000026000007945 */ /* 0x000fe20003800000 */
[----:B------:R-:W-:Y:S01]  /*1f40*/  SHF.L.U32 R49, R8, 0x10, RZ ;  /* 0x0000001008317819 */ /* 0x000fe200000006ff */
[----:B------:R-:W-:Y:S01]  /*1f50*/  FADD.FTZ R54, R54, UR5 ;  /* 0x0000000536367e21 */ /* 0x000fe20008010000 */
[----:B------:R-:W-:Y:S01]  /*1f60*/  FSETP.GTU.FTZ.AND P4, PT, R56, 20, PT ;  /* 0x41a000003800780b */ /* 0x000fe20003f9c000 */
[----:B------:R-:W-:Y:S01]  /*1f70*/  FFMA.FTZ R8, R55, R14, R4 ;  /* 0x0000000e37087223 */ /* 0x000fe20000010004 */
[----:B------:R-:W-:Y:S01]  /*1f80*/  SHF.L.U32 R52, R3, 0x10, RZ ;  /* 0x0000001003347819 */ /* 0x000fe200000006ff */
        /* <DEDUP_REMOVED lines=32> */
.L_x_1894:
[----:B------:R-:W-:Y:S05]  /*2190*/  BSYNC B0 ;  /* 0x0000000000007941 */ /* 0x000fea0003800000 */
.L_x_1893:
        /* <DEDUP_REMOVED lines=40> */
.L_x_1896:
[----:B------:R-:W-:Y:S05]  /*2420*/  BSYNC B0 ;  /* 0x0000000000007941 */ /* 0x000fea0003800000 */
.L_x_1895:
        /* <DEDUP_REMOVED lines=40> */
.L_x_1898:
[----:B------:R-:W-:Y:S05]  /*26b0*/  BSYNC B0 ;  /* 0x0000000000007941 */ /* 0x000fea0003800000 */
.L_x_1897:
[----:B------:R-:W-:Y:S01]  /*26c0*/  SHF.L.U32 R36, R36, 0x10, RZ ;  /* 0x0000001024247819 */ /* 0x000fe200000006ff */
[----:B------:R-:W-:Y:S01]  /*26d0*/  FFMA.FTZ R19, R95, R9, R18 ;  /* 0x000000095f137223 */ /* 0x000fe20000010012 */
[----:B------:R-:W-:Y:S01]  /*26e0*/  BSSY B0, `(.L_x_1899) ;  /* 0x000002b000007945 */ /* 0x000fe20003800000 */
[----:B------:R-:W-:Y:S01]  /*26f0*/  FSETP.GTU.FTZ.AND P4, PT, R37, 20, PT ;  /* 0x41a000002500780b */ /* 0x000fe20003f9c000 */
[----:B------:R-:W-:Y:S01]  /*2700*/  FMUL.FTZ R38, R0, UR4 ;  /* 0x0000000400267c20 */ /* 0x000fe20008410000 */
[----:B------:R-:W-:Y:S01]  /*2710*/  FFMA.FTZ R19, R36, R49, R19 ;  /* 0x0000003124137223 */ /* 0x000fe20000010013 */
[----:B------:R-:W-:Y:S01]  /*2720*/  FMUL.FTZ R35, R98, UR4 ;  /* 0x0000000462237c20 */ /* 0x000fe20008410000 */
[----:B------:R-:W-:Y:S01]  /*2730*/  FMUL.FTZ R34, R97, UR4 ;  /* 0x0000000461227c20 */ /* 0x000fe20008410000 */
[----:B------:R-:W-:Y:S01]  /*2740*/  FMUL.FTZ R33, R96, UR4 ;  /* 0x0000000460217c20 */ /* 0x000fe20008410000 */
[----:B------:R-:W-:Y:S01]  /*2750*/  SHF.L.U32 R32, R32, 0x10, RZ ;  /* 0x0000001020207819 */ /* 0x000fe200000006ff */
[----:B------:R-:W-:Y:S01]  /*2760*/  FFMA.FTZ R19, R94, R7, R19 ;  /* 0x000000075e137223 */ /* 0x000fe20000010013 */
[----:B------:R-:W-:-:S02]  /*2770*/  SHF.L.U32 R31, R31, 0x10, RZ ;  /* 0x000000101f1f7819 */ /* 0x000fc400000006ff */
        /* <DEDUP_REMOVED lines=33> */
.L_x_1900:
[----:B------:R-:W-:Y:S05]  /*2990*/  BSYNC B0 ;  /* 0x0000000000007941 */ /* 0x000fea0003800000 */
.L_x_1899:
        /* <DEDUP_REMOVED lines=33> */
.L_x_1902:
[----:B------:R-:W-:Y:S05]  /*2bb0*/  BSYNC B0 ;  /* 0x0000000000007941 */ /* 0x000fea0003800000 */
.L_x_1901:
        /* <DEDUP_REMOVED lines=33> */
.L_x_1904:
[----:B------:R-:W-:Y:S05]  /*2dd0*/  BSYNC B0 ;  /* 0x0000000000007941 */ /* 0x000fea0003800000 */
.L_x_1903:
        /* <DEDUP_REMOVED lines=33> */
.L_x_1906:
[----:B------:R-:W-:Y:S05]  /*2ff0*/  BSYNC B0 ;  /* 0x0000000000007941 */ /* 0x000fea0003800000 */
.L_x_1905:
        /* <DEDUP_REMOVED lines=33> */
.L_x_1908:
[----:B------:R-:W-:Y:S05]  /*3210*/  BSYNC B0 ;  /* 0x0000000000007941 */ /* 0x000fea0003800000 */
.L_x_1907:
        /* <DEDUP_REMOVED lines=33> */
.L_x_1910:
[----:B------:R-:W-:Y:S05]  /*3430*/  BSYNC B0 ;  /* 0x0000000000007941 */ /* 0x000fea0003800000 */
.L_x_1909:
[----:B------:R-:W-:Y:S01]  /*3440*/  FFMA.FTZ R6, R32, R3, R19 ;  /* 0x0000000320067223 */ /* 0x000fe20000010013 */
[----:B------:R-:W-:Y:S01]  /*3450*/  BAR.SYNC.DEFER_BLOCKING 0x0 ;  /* 0x0000000000007b1d */ /* 0x000fe20000010000 */
[----:B------:R-:W-:Y:S01]  /*3460*/  FMUL.FTZ R28, R95, UR4 ;  /* 0x000000045f1c7c20 */ /* 0x000fe20008410000 */
[----:B------:R-:W-:Y:S01]  /*3470*/  FMUL.FTZ R29, R94, UR4 ;  /* 0x000000045e1d7c20 */ /* 0x000fe20008410000 */
[C---:B------:R-:W-:Y:S01]  /*3480*/  FFMA.FTZ R6, R93.reuse, R50, R6 ;  /* 0x000000325d067223 */ /* 0x040fe20000010006 */
[----:B------:R-:W-:Y:S01]  /*3490*/  FMUL.FTZ R26, R93, UR4 ;  /* 0x000000045d1a7c20 */ /* 0x000fe20008410000 */
[C---:B------:R-:W-:Y:S01]  /*34a0*/  FMUL.FTZ R27, R92.reuse, UR4 ;  /* 0x000000045c1b7c20 */ /* 0x040fe20008410000 */
        /* <DEDUP_REMOVED lines=9> */
[C---:B------:R-:W-:Y:S01]  /*3540*/  FMUL.FTZ R18, R30.reuse, UR4 ;  /* 0x000000041e127c20 */ /* 0x040fe20008410000 */
[----:B------:R-:W-:Y:S01]  /*3550*/  FFMA.FTZ R105, R30, R2, R105 ;  /* 0x000000021e697223 */ /* 0x000fe20000010069 */
[----:B------:R-:W-:Y:S06]  /*3560*/  @!P5 BRA `(.L_x_1911) ;  /* 0x0000002400ecd947 */ /* 0x000fec0003800000 */
[----:B------:R-:W-:Y:S01]  /*3570*/  USHF.R.S32.HI UR29, URZ, 0x1f, UR24 ;  /* 0x0000001f3f1d7899 */ /* 0x000fe20008011418 */
[----:B------:R-:W-:Y:S01]  /*3580*/  ISETP.NE.AND P0, PT, R103, RZ, PT ;  /* 0x000000ff6700720c */ /* 0x000fe20003f05270 */
[----:B------:R-:W-:Y:S01]  /*3590*/  ULDC.64 UR12, c[0x0][0x230] ;  /* 0x00008c00000c7ab9 */ /* 0x000fe20000000a00 */
[----:B------:R-:W-:Y:S01]  /*35a0*/  ULDC.64 UR20, c[0x0][0x248] ;  /* 0x0000920000147ab9 */ /* 0x000fe20000000a00 */
[----:B------:R-:W-:Y:S01]  /*35b0*/  UIMAD UR6, UR29, UR12, URZ ;  /* 0x0000000c1d0672a4 */ /* 0x000fe2000f8e023f */
[----:B------:R-:W-:Y:S01]  /*35c0*/  P2R R6, PR, RZ, 0x1 ;  /* 0x00000001ff067803 */ /* 0x000fe20000000000 */
[----:B------:R-:W-:Y:S01]  /*35d0*/  ULDC.64 UR22, c[0x0][0x268] ;  /* 0x00009a0000167ab9 */ /* 0x000fe20000000a00 */
[----:B------:R-:W-:Y:S01]  /*35e0*/  UIMAD.WIDE.U32 UR32, UR24, UR20, URZ ;  /* 0x00000014182072a5 */ /* 0x000fe2000f8e003f */
[----:B------:R-:W-:Y:S01]  /*35f0*/  HFMA2.MMA R85, -RZ, RZ, 0, 0 ;  /* 0x00000000ff557435 */ /* 0x000fe200000001ff */
[----:B------:R-:W-:Y:S01]  /*3600*/  UIMAD UR46, UR24, UR13, UR6 ;  /* 0x0000000d182e72a4 */ /* 0x000fe2000f8e0206 */
[----:B------:R-:W-:Y:S01]  /*3610*/  FMUL.FTZ R10, R5, R58 ;  /* 0x0000003a050a7220 */ /* 0x000fe20000410000 */
[----:B------:R-:W-:Y:S01]  /*3620*/  UIMAD UR6, UR29, UR20, URZ ;  /* 0x000000141d0672a4 */ /* 0x000fe2000f8e023f */
[----:B------:R-:W-:Y:S01]  /*3630*/  FMUL.FTZ R6, R3, R54 ;  /* 0x0000003603067220 */ /* 0x000fe20000410000 */
[----:B------:R-:W-:Y:S01]  /*3640*/  UIMAD UR20, UR29, UR22, URZ ;  /* 0x000000161d1472a4 */ /* 0x000fe2000f8e023f */
[----:B------:R-:W-:Y:S01]  /*3650*/  FMUL.FTZ R17, R17, R76 ;  /* 0x0000004c11117220 */ /* 0x000fe20000410000 */
[----:B------:R-:W-:Y:S01]  /*3660*/  UIADD3 UR29, UR26, -0x1, URZ ;  /* 0xffffffff1a1d7890 */ /* 0x000fe2000fffe03f */
[----:B------:R-:W-:Y:S01]  /*3670*/  FMUL.FTZ R16, R16, R71 ;  /* 0x0000004710107220 */ /* 0x000fe20000410000 */
[----:B------:R-:W-:Y:S01]  /*3680*/  UIMAD UR48, UR24, UR23, UR20 ;  /* 0x00000017183072a4 */ /* 0x000fe2000f8e0214 */
[----:B------:R-:W-:Y:S01]  /*3690*/  FMUL.FTZ R15, R15, R75 ;  /* 0x0000004b0f0f7220 */ /* 0x000fe20000410000 */
[----:B------:R-:W-:Y:S01]  /*36a0*/  ULEA.HI UR20, UR29, UR29, URZ, 0x1 ;  /* 0x0000001d1d147291 */ /* 0x000fe2000f8f083f */
[----:B------:R-:W-:Y:S01]  /*36b0*/  FMUL.FTZ R14, R14, R62 ;  /* 0x0000003e0e0e7220 */ /* 0x000fe20000410000 */
[----:B------:R-:W-:Y:S01]  /*36c0*/  UIMAD.WIDE.U32 UR14, UR24, UR12, URZ ;  /* 0x0000000c180e72a5 */ /* 0x000fe2000f8e003f */
[----:B------:R-:W-:Y:S01]  /*36d0*/  FMUL.FTZ R13, R13, R74 ;  /* 0x0000004a0d0d7220 */ /* 0x000fe20000410000 */
[----:B------:R-:W-:Y:S01]  /*36e0*/  UIMAD UR47, UR24, UR21, UR6 ;  /* 0x00000015182f72a4 */ /* 0x000fe2000f8e0206 */
        /* <DEDUP_REMOVED lines=24> */
.L_x_1923:
        /* <DEDUP_REMOVED lines=36> */
[----:B------:R-:W-:Y:S01]  /*3ab0*/  MOV R86, UR56 ;  /* 0x0000003800567c02 */ /* 0x000fe20008000f00 */
[----:B------:R-:W-:Y:S01]  /*3ac0*/  ULEA UR53, UR29, UR6, 0x8 ;  /* 0x000000061d357291 */ /* 0x000fe2000f8e403f */
[----:B------:R-:W-:-:S02]  /*3ad0*/  MOV R51, UR22 ;  /* 0x0000001600337c02 */ /* 0x000fc40008000f00 */
[----:B------:R-:W-:-:S03]  /*3ae0*/  MOV R87, UR20 ;  /* 0x0000001400577c02 */ /* 0x000fc60008000f00 */
[----:B------:R-:W-:Y:S01]  /*3af0*/  MOV R48, UR53 ;  /* 0x0000003500307c02 */ /* 0x000fe20008000f00 */
[----:B------:R-:W3:Y:S03]  /*3b00*/  LDG.E R51, desc[UR30][R50.64] ;  /* 0x0000001e32337981 */ /* 0x000ee6000c1e1900 */
[----:B------:R-:W-:Y:S01]  /*3b10*/  SEL R89, R48, R89, !P3 ;  /* 0x0000005930597207 */ /* 0x000fe20005800000 */
[----:B------:R1:W3:Y:S01]  /*3b20*/  LDG.E R86, desc[UR30][R86.64] ;  /* 0x0000001e56567981 */ /* 0x0002e2000c1e1900 */
[----:B------:R-:W-:Y:S02]  /*3b30*/  @!P1 IADD3 R48, R88, -0x2, RZ ;  /* 0xfffffffe58309810 */ /* 0x000fe40007ffe0ff */
[----:B------:R-:W-:Y:S02]  /*3b40*/  LEA R107, R89, R100, 0x2 ;  /* 0x00000064596b7211 */ /* 0x000fe400078e10ff */
[----:B------:R-:W-:Y:S01]  /*3b50*/  MOV R109, 0x8 ;  /* 0x00000008006d7802 */ /* 0x000fe20000000f00 */
[----:B0-----:R-:W-:Y:S01]  /*3b60*/  @!P1 IMAD R88, R48, R49, UR6 ;  /* 0x0000000630589e24 */ /* 0x001fe2000f8e0231 */
[----:B------:R-:W-:-:S02]  /*3b70*/  MOV R49, RZ ;  /* 0x000000ff00317202 */ /* 0x000fc40000000f00 */
[----:B------:R-:W-:Y:S01]  /*3b80*/  MOV R48, 0x3f800000 ;  /* 0x3f80000000307802 */ /* 0x000fe20000000f00 */
[----:B------:R-:W-:Y:S01]  /*3b90*/  @!P1 IMAD.WIDE R88, R88, R109, UR10 ;  /* 0x0000000a58589e25 */ /* 0x000fe2000f8e026d */
[----:B------:R-:W-:Y:S03]  /*3ba0*/  BSSY B0, `(.L_x_1912) ;  /* 0x0000054000007945 */ /* 0x000fe60003800000 */
[----:B--2---:R-:W-:-:S04]  /*3bb0*/  FMUL.FTZ R91, R104, 1.4426950216293334961 ;  /* 0x3fb8aa3b685b7820 */ /* 0x004fc80000410000 */
[----:B------:R-:W-:-:S06]  /*3bc0*/  FMUL.FTZ R140, R91, R76 ;  /* 0x0000004c5b8c7220 */ /* 0x000fcc0000410000 */
[----:B------:R-:W0:Y:S01]  /*3bd0*/  MUFU.EX2 R140, R140 ;  /* 0x0000008c008c7308 */ /* 0x000e220000000800 */
[C---:B------:R-:W-:Y:S01]  /*3be0*/  FMUL.FTZ R123, R91.reuse, R71 ;  /* 0x000000475b7b7220 */ /* 0x040fe20000410000 */
[C---:B------:R-:W-:Y:S01]  /*3bf0*/  FMUL.FTZ R120, R91.reuse, R75 ;  /* 0x0000004b5b787220 */ /* 0x040fe20000410000 */
[----:B------:R-:W-:-:S05]  /*3c00*/  FMUL.FTZ R121, R91, R62 ;  /* 0x0000003e5b797220 */ /* 0x000fca0000410000 */
[----:B------:R-:W1:Y:S01]  /*3c10*/  MUFU.EX2 R123, R123 ;  /* 0x0000007b007b7308 */ /* 0x000e620000000800 */
[----:B0-----:R0:W-:Y:S01]  /*3c20*/  STS [R107+0x1ae0], R140 ;  /* 0x001ae08c6b007388 */ /* 0x0011e20000000800 */
[----:B------:R-:W-:Y:S01]  /*3c30*/  BAR.SYNC.DEFER_BLOCKING 0x0 ;  /* 0x0000000000007b1d */ /* 0x000fe20000010000 */
[----:B------:R-:W-:-:S05]  /*3c40*/  FMUL.FTZ R118, R91, R74 ;  /* 0x0000004a5b767220 */ /* 0x000fca0000410000 */
[----:B------:R-:W2:Y:S01]  /*3c50*/  MUFU.EX2 R120, R120 ;  /* 0x0000007800787308 */ /* 0x000ea20000000800 */
[C---:B------:R-:W-:Y:S01]  /*3c60*/  FMUL.FTZ R119, R91.reuse, R60 ;  /* 0x0000003c5b777220 */ /* 0x040fe20000410000 */
[----:B------:R-:W-:-:S06]  /*3c70*/  FMUL.FTZ R116, R91, R73 ;  /* 0x000000495b747220 */ /* 0x000fcc0000410000 */
[----:B------:R-:W4:Y:S01]  /*3c80*/  MUFU.EX2 R121, R121 ;  /* 0x0000007900797308 */ /* 0x000f220000000800 */
[----:B-1----:R-:W-:Y:S01]  /*3c90*/  FMUL.FTZ R87, R140, R123 ;  /* 0x0000007b8c577220 */ /* 0x002fe20000410000 */
[----:B------:R-:W-:-:S06]  /*3ca0*/  FMUL.FTZ R117, R91, R58 ;  /* 0x0000003a5b757220 */ /* 0x000fcc0000410000 */
[----:B------:R-:W1:Y:S01]  /*3cb0*/  MUFU.EX2 R118, R118 ;  /* 0x0000007600767308 */ /* 0x000e620000000800 */
[----:B------:R-:W-:Y:S01]  /*3cc0*/  FFMA.FTZ R50, R17, R123, R16 ;  /* 0x0000007b11327223 */ /* 0x000fe20000010010 */
[----:B------:R0:W5:Y:S01]  /*3cd0*/  @!P1 LDG.E.64 R48, desc[UR30][R88.64] ;  /* 0x0000001e58309981 */ /* 0x000162000c1e1b00 */
[----:B------:R-:W-:-:S05]  /*3ce0*/  ISETP.NE.AND P1, PT, R103, 0x7f, PT ;  /* 0x0000007f6700780c */ /* 0x000fca0003f25270 */
[----:B------:R-:W3:Y:S01]  /*3cf0*/  MUFU.EX2 R119, R119 ;  /* 0x0000007700777308 */ /* 0x000ee20000000800 */
[----:B------:R-:W-:Y:S01]  /*3d00*/  FMUL.FTZ R114, R91, R72 ;  /* 0x000000485b727220 */ /* 0x000fe20000410000 */
[C---:B--2---:R-:W-:Y:S01]  /*3d10*/  FFMA.FTZ R50, R120.reuse, R50, R15 ;  /* 0x0000003278327223 */ /* 0x044fe2000001000f */
[----:B0-----:R-:W-:-:S05]  /*3d20*/  FMUL.FTZ R88, R120, R87 ;  /* 0x0000005778587220 */ /* 0x001fca0000410000 */
[----:B------:R-:W0:Y:S01]  /*3d30*/  MUFU.EX2 R116, R116 ;  /* 0x0000007400747308 */ /* 0x000e220000000800 */
[----:B----4-:R-:W-:Y:S01]  /*3d40*/  FMUL.FTZ R87, R121, R88 ;  /* 0x0000005879577220 */ /* 0x010fe20000410000 */
[----:B------:R-:W-:Y:S01]  /*3d50*/  FMUL.FTZ R115, R91, R56 ;  /* 0x000000385b737220 */ /* 0x000fe20000410000 */
[----:B------:R-:W-:-:S05]  /*3d60*/  FFMA.FTZ R50, R121, R50, R14 ;  /* 0x0000003279327223 */ /* 0x000fca000001000e */
[----:B------:R-:W2:Y:S01]  /*3d70*/  MUFU.EX2 R117, R117 ;  /* 0x0000007500757308 */ /* 0x000ea20000000800 */
[C---:B-1----:R-:W-:Y:S01]  /*3d80*/  FMUL.FTZ R88, R118.reuse, R87 ;  /* 0x0000005776587220 */ /* 0x042fe20000410000 */
[----:B------:R-:W-:Y:S01]  /*3d90*/  FMUL.FTZ R112, R91, R65 ;  /* 0x000000415b707220 */ /* 0x000fe20000410000 */
[----:B------:R-:W-:Y:S01]  /*3da0*/  FFMA.FTZ R50, R118, R50, R13 ;  /* 0x0000003276327223 */ /* 0x000fe2000001000d */
[----:B------:R-:W-:-:S04]  /*3db0*/  @P1 LEA R107, R103, R100, 0x2 ;  /* 0x00000064676b1211 */ /* 0x000fc800078e10ff */
[----:B------:R-:W1:Y:S01]  /*3dc0*/  MUFU.EX2 R114, R114 ;  /* 0x0000007200727308 */ /* 0x000e620000000800 */
[----:B---3--:R-:W-:Y:S01]  /*3dd0*/  FMUL.FTZ R87, R119, R88 ;  /* 0x0000005877577220 */ /* 0x008fe20000410000 */
[----:B------:R-:W-:Y:S01]  /*3de0*/  FMUL.FTZ R113, R91, R54 ;  /* 0x000000365b717220 */ /* 0x000fe20000410000 */
[----:B------:R-:W-:Y:S01]  /*3df0*/  FFMA.FTZ R50, R119, R50, R12 ;  /* 0x0000003277327223 */ /* 0x000fe2000001000c */
[----:B------:R-:W-:-:S04]  /*3e00*/  FMUL.FTZ R110, R91, R61 ;  /* 0x0000003d5b6e7220 */ /* 0x000fc80000410000 */
[----:B------:R-:W3:Y:S01]  /*3e10*/  MUFU.EX2 R115, R115 ;  /* 0x0000007300737308 */ /* 0x000ee20000000800 */
[C---:B0-----:R-:W-:Y:S01]  /*3e20*/  FMUL.FTZ R88, R116.reuse, R87 ;  /* 0x0000005774587220 */ /* 0x041fe20000410000 */
[----:B------:R-:W-:Y:S01]  /*3e30*/  FFMA.FTZ R50, R116, R50, R11 ;  /* 0x0000003274327223 */ /* 0x000fe2000001000b */
[----:B------:R-:W0:Y:S05]  /*3e40*/  @P1 LDS R107, [R107+0x22e4] ;  /* 0x0022e4006b6b1984 */ /* 0x000e2a0000000800 */
[----:B------:R-:W4:Y:S01]  /*3e50*/  MUFU.EX2 R112, R112 ;  /* 0x0000007000707308 */ /* 0x000f220000000800 */
[----:B--2---:R-:W-:Y:S01]  /*3e60*/  FMUL.FTZ R87, R117, R88 ;  /* 0x0000005875577220 */ /* 0x004fe20000410000 */
[----:B------:R-:W-:Y:S01]  /*3e70*/  FMUL.FTZ R111, R91, R52 ;  /* 0x000000345b6f7220 */ /* 0x000fe20000410000 */
[----:B------:R-:W-:-:S05]  /*3e80*/  FFMA.FTZ R50, R117, R50, R10 ;  /* 0x0000003275327223 */ /* 0x000fca000001000a */
[----:B------:R-:W2:Y:S01]  /*3e90*/  MUFU.EX2 R113, R113 ;  /* 0x0000007100717308 */ /* 0x000ea20000000800 */
[C---:B-1----:R-:W-:Y:S01]  /*3ea0*/  FMUL.FTZ R88, R114.reuse, R87 ;  /* 0x0000005772587220 */ /* 0x042fe20000410000 */
[----:B------:R-:W-:Y:S01]  /*3eb0*/  FMUL.FTZ R108, R91, R59 ;  /* 0x0000003b5b6c7220 */ /* 0x000fe20000410000 */
[----:B------:R-:W-:-:S05]  /*3ec0*/  FFMA.FTZ R50, R114, R50, R9 ;  /* 0x0000003272327223 */ /* 0x000fca0000010009 */
[----:B------:R-:W1:Y:S01]  /*3ed0*/  MUFU.EX2 R110, R110 ;  /* 0x0000006e006e7308 */ /* 0x000e620000000800 */
[C---:B---3--:R-:W-:Y:S01]  /*3ee0*/  FMUL.FTZ R87, R115.reuse, R88 ;  /* 0x0000005873577220 */ /* 0x048fe20000410000 */
[----:B------:R-:W-:Y:S01]  /*3ef0*/  FFMA.FTZ R50, R115, R50, R8 ;  /* 0x0000003273327223 */ /* 0x000fe20000010008 */
[----:B------:R-:W-:-:S05]  /*3f00*/  FMUL.FTZ R109, R91, R37 ;  /* 0x000000255b6d7220 */ /* 0x000fca0000410000 */
[----:B------:R-:W3:Y:S01]  /*3f10*/  MUFU.EX2 R111, R111 ;  /* 0x0000006f006f7308 */ /* 0x000ee20000000800 */
[C---:B----4-:R-:W-:Y:S01]  /*3f20*/  FMUL.FTZ R88, R112.reuse, R87 ;  /* 0x0000005770587220 */ /* 0x050fe20000410000 */
[----:B------:R-:W-:-:S06]  /*3f30*/  FFMA.FTZ R50, R112, R50, R7 ;  /* 0x0000003270327223 */ /* 0x000fcc0000010007 */
[----:B------:R-:W4:Y:S01]  /*3f40*/  MUFU.EX2 R108, R108 ;  /* 0x0000006c006c7308 */ /* 0x000f220000000800 */
[C---:B--2---:R-:W-:Y:S01]  /*3f50*/  FMUL.FTZ R87, R113.reuse, R88 ;  /* 0x0000005871577220 */ /* 0x044fe20000410000 */
[----:B------:R-:W-:-:S06]  /*3f60*/  FFMA.FTZ R50, R113, R50, R6 ;  /* 0x0000003271327223 */ /* 0x000fcc0000010006 */
[----:B------:R-:W2:Y:S01]  /*3f70*/  MUFU.EX2 R109, R109 ;  /* 0x0000006d006d7308 */ /* 0x000ea20000000800 */
[C---:B-1----:R-:W-:Y:S01]  /*3f80*/  FMUL.FTZ R88, R110.reuse, R87 ;  /* 0x000000576e587220 */ /* 0x042fe20000410000 */
[----:B------:R-:W-:-:S03]  /*3f90*/  FFMA.FTZ R50, R110, R50, R5 ;  /* 0x000000326e327223 */ /* 0x000fc60000010005 */
[C---:B---3--:R-:W-:Y:S01]  /*3fa0*/  FMUL.FTZ R87, R111.reuse, R88 ;  /* 0x000000586f577220 */ /* 0x048fe20000410000 */
[----:B------:R-:W-:Y:S01]  /*3fb0*/  FFMA.FTZ R50, R111, R50, R4 ;  /* 0x000000326f327223 */ /* 0x000fe20000010004 */
[----:B------:R-:W-:Y:S02]  /*3fc0*/  LEA.HI R89, R103, R103, RZ, 0x1e ;  /* 0x0000006767597211 */ /* 0x000fe400078ff0ff */
[C---:B----4-:R-:W-:Y:S01]  /*3fd0*/  FMUL.FTZ R88, R108.reuse, R87 ;  /* 0x000000576c587220 */ /* 0x050fe20000410000 */
[----:B------:R-:W-:Y:S01]  /*3fe0*/  FFMA.FTZ R87, R108, R50, R3 ;  /* 0x000000326c577223 */ /* 0x000fe20000010003 */
[----:B------:R-:W-:Y:S01]  /*3ff0*/  FMUL.FTZ R86, R86, R51 ;  /* 0x0000003356567220 */ /* 0x000fe20000410000 */
[----:B------:R-:W-:Y:S01]  /*4000*/  LEA R106, R89, R100, 0x3 ;  /* 0x00000064596a7211 */ /* 0x000fe200078e18ff */
[C---:B--2---:R-:W-:Y:S01]  /*4010*/  FMUL.FTZ R50, R109.reuse, R88 ;  /* 0x000000586d327220 */ /* 0x044fe20000410000 */
[----:B------:R-:W-:Y:S01]  /*4020*/  FFMA.FTZ R51, R109, R87, R2 ;  /* 0x000000576d337223 */ /* 0x000fe20000010002 */
[----:B0-----:R-:W-:Y:S06]  /*4030*/  @P1 BRA `(.L_x_1913) ;  /* 0x0000000000281947 */ /* 0x001fec0003800000 */
        /* <DEDUP_REMOVED lines=10> */
.L_x_1913:
[----:B------:R-:W-:Y:S05]  /*40e0*/  BSYNC B0 ;  /* 0x0000000000007941 */ /* 0x000fea0003800000 */
.L_x_1912:
        /* <DEDUP_REMOVED lines=55> */
.L_x_1942:
[----:B------:R-:W-:Y:S01]  /*4460*/  ISETP.GE.AND P2, PT, R101, 0x10, PT ;  /* 0x000000106500780c */ /* 0x000fe20003f46270 */
[----:B------:R-:W-:-:S12]  /*4470*/  UMOV UR20, 0xffffffff ;  /* 0xffffffff00147882 */ /* 0x000fd80000000000 */
[C---:B0-2---:R-:W-:Y:S01]  /*4480*/  @P2 FFMA.FTZ R142, R141.reuse, R91, R142 ;  /* 0x0000005b8d8e2223 */ /* 0x045fe2000001008e */
[----:B---3--:R-:W-:Y:S01]  /*4490*/  @P2 FMUL.FTZ R141, R141, R90 ;  /* 0x0000005a8d8d2220 */ /* 0x008fe20000410000 */
[----:B------:R-:W-:Y:S06]  /*44a0*/  BRA.DIV UR20, `(.L_x_1916) ;  /* 0x0000003a14187947 */ /* 0x000fec000b800000 */
.L_x_1945:
[----:B------:R-:W-:-:S03]  /*44b0*/  UMOV UR20, 0xffffffff ;  /* 0xffffffff00147882 */ /* 0x000fc60000000000 */
[----:B------:R-:W-:Y:S05]  /*44c0*/  BRA.DIV UR20, `(.L_x_1917) ;  /* 0x0000003a14387947 */ /* 0x000fea000b800000 */
.L_x_1948:
[----:B------:R-:W-:-:S03]  /*44d0*/  UMOV UR20, 0xffffffff ;  /* 0xffffffff00147882 */ /* 0x000fc60000000000 */
[----:B------:R-:W-:Y:S05]  /*44e0*/  BRA.DIV UR20, `(.L_x_1918) ;  /* 0x0000003a14587947 */ /* 0x000fea000b800000 */
[----:B------:R-:W0:Y:S04]  /*44f0*/  SHFL.UP PT, R141, R141, 0x1, RZ ;  /* 0x042000008d8d7989 */ /* 0x000e2800000e00ff */
[----:B------:R-:W2:Y:S04]  /*4500*/  SHFL.UP PT, R142, R142, 0x1, RZ ;  /* 0x042000008e8e7989 */ /* 0x000ea800000e00ff */
[----:B-----5:R-:W3:Y:S04]  /*4510*/  SHFL.IDX PT, R48, R48, RZ, 0x1f ;  /* 0x00001fff30307589 */ /* 0x020ee800000e0000 */
[----:B------:R-:W4:Y:S02]  /*4520*/  SHFL.IDX PT, R49, R49, RZ, 0x1f ;  /* 0x00001fff31317589 */ /* 0x000f2400000e0000 */
.L_x_1954:
        /* <DEDUP_REMOVED lines=12> */
.L_x_1914:
[----:B------:R-:W-:Y:S05]  /*45f0*/  WARPSYNC.ALL ;  /* 0x0000000000007948 */ /* 0x000fea0003800000 */
[----:B------:R-:W-:Y:S01]  /*4600*/  BAR.SYNC.DEFER_BLOCKING 0x0 ;  /* 0x0000000000007b1d */ /* 0x000fe20000010000 */
[C---:B-12--5:R-:W-:Y:S01]  /*4610*/  FMUL.FTZ R49, R109.reuse, R107 ;  /* 0x0000006b6d317220 */ /* 0x066fe20000410000 */
[----:B------:R-:W-:Y:S01]  /*4620*/  FFMA.FTZ R48, R109, R136, R134 ;  /* 0x000000886d307223 */ /* 0x000fe20000010086 */
[----:B------:R-:W-:Y:S02]  /*4630*/  MOV R51, UR52 ;  /* 0x0000003400337c02 */ /* 0x000fe40008000f00 */
[C---:B------:R-:W-:Y:S01]  /*4640*/  FMUL.FTZ R50, R108.reuse, R49 ;  /* 0x000000316c327220 */ /* 0x040fe20000410000 */
[----:B------:R-:W-:Y:S01]  /*4650*/  FFMA.FTZ R48, R108, R48, R137 ;  /* 0x000000306c307223 */ /* 0x000fe20000010089 */
[----:B------:R-:W-:-:S02]  /*4660*/  ISETP.LE.OR P0, PT, R51, UR26, P0 ;  /* 0x0000001a33007c0c */ /* 0x000fc40008703670 */
[C---:B------:R-:W-:Y:S01]  /*4670*/  FMUL.FTZ R49, R111.reuse, R50 ;  /* 0x000000326f317220 */ /* 0x040fe20000410000 */
[----:B------:R-:W-:Y:S01]  /*4680*/  FFMA.FTZ R48, R111, R48, R132 ;  /* 0x000000306f307223 */ /* 0x000fe20000010084 */
[----:B0-----:R-:W-:Y:S02]  /*4690*/  MOV R87, UR6 ;  /* 0x0000000600577c02 */ /* 0x001fe40008000f00 */
[C---:B------:R-:W-:Y:S01]  /*46a0*/  FMUL.FTZ R50, R110.reuse, R49 ;  /* 0x000000316e327220 */ /* 0x040fe20000410000 */
[----:B------:R-:W-:-:S03]  /*46b0*/  FFMA.FTZ R48, R110, R48, R135 ;  /* 0x000000306e307223 */ /* 0x000fc60000010087 */
[C---:B------:R-:W-:Y:S01]  /*46c0*/  FMUL.FTZ R49, R113.reuse, R50 ;  /* 0x0000003271317220 */ /* 0x040fe20000410000 */
[----:B------:R-:W-:Y:S02]  /*46d0*/  FFMA.FTZ R48, R113, R48, R130 ;  /* 0x0000003071307223 */ /* 0x000fe40000010082 */
[----:B------:R-:W-:Y:S01]  /*46e0*/  @!P0 LEA R86, R87, R100, 0x3 ;  /* 0x0000006457568211 */ /* 0x000fe200078e18ff */
[C---:B------:R-:W-:Y:S01]  /*46f0*/  FMUL.FTZ R50, R112.reuse, R49 ;  /* 0x0000003170327220 */ /* 0x040fe20000410000 */
[----:B------:R-:W-:Y:S01]  /*4700*/  FFMA.FTZ R48, R112, R48, R133 ;  /* 0x0000003070307223 */ /* 0x000fe20000010085 */
[----:B------:R-:W0:Y:S02]  /*4710*/  LDS R139, [R106+0x10d4] ;  /* 0x0010d4006a8b7984 */ /* 0x000e240000000800 */
        /* <DEDUP_REMOVED lines=9> */
[----:B------:R-:W-:-:S03]  /*47b0*/  FFMA.FTZ R51, R116, R50, R129 ;  /* 0x0000003274337223 */ /* 0x000fc60000010081 */
[C---:B------:R-:W-:Y:S01]  /*47c0*/  FMUL.FTZ R87, R119.reuse, R88 ;  /* 0x0000005877577220 */ /* 0x040fe20000410000 */
[----:B------:R-:W-:Y:S01]  /*47d0*/  FFMA.FTZ R51, R119, R51, R124 ;  /* 0x0000003377337223 */ /* 0x000fe2000001007c */
[----:B------:R1:W2:Y:S02]  /*47e0*/  @!P0 LDS.64 R48, [R86+0x24e0] ;  /* 0x0024e00056308984 */ /* 0x0002a40000000a00 */
        /* <DEDUP_REMOVED lines=49> */
[----:B------:R-:W-:Y:S04]  /*4b00*/  SHFL.IDX PT, R165, R48, RZ, 0x1f ;  /* 0x00001fff30a57589 */ /* 0x000fe800000e0000 */
        /* <DEDUP_REMOVED lines=23> */
.L_x_1971:
        /* <DEDUP_REMOVED lines=16> */
.L_x_1919:
[----:B------:R-:W-:Y:S05]  /*4d80*/  WARPSYNC.ALL ;  /* 0x0000000000007948 */ /* 0x000fea0003800000 */
[----:B------:R-:W-:Y:S01]  /*4d90*/  BAR.SYNC.DEFER_BLOCKING 0x0 ;  /* 0x0000000000007b1d */ /* 0x000fe20000010000 */
[----:B------:R-:W-:Y:S02]  /*4da0*/  ISETP.NE.AND P0, PT, R103, RZ, PT ;  /* 0x000000ff6700720c */ /* 0x000fe40003f05270 */
[----:B-1----:R-:W-:Y:S02]  /*4db0*/  MOV R87, UR6 ;  /* 0x0000000600577c02 */ /* 0x002fe40008000f00 */
[C---:B------:R-:W-:Y:S01]  /*4dc0*/  SHF.L.U32 R50, R44.reuse, 0x10, RZ ;  /* 0x000000102c327819 */ /* 0x040fe200000006ff */
[----:B------:R-:W-:Y:S01]  /*4dd0*/  BSSY B0, `(.L_x_1921) ;  /* 0x00000f0000007945 */ /* 0x000fe20003800000 */
[----:B------:R-:W-:-:S02]  /*4de0*/  PRMT R89, R44, 0x7632, R89 ;  /* 0x000076322c597816 */ /* 0x000fc40000000059 */
[----:B------:R-:W-:Y:S02]  /*4df0*/  SHF.L.U32 R88, R45, 0x10, RZ ;  /* 0x000000102d587819 */ /* 0x000fe400000006ff */
[C---:B------:R-:W-:Y:S02]  /*4e00*/  SHF.L.U32 R86, R46.reuse, 0x10, RZ ;  /* 0x000000102e567819 */ /* 0x040fe400000006ff */
[----:B------:R-:W-:Y:S02]  /*4e10*/  PRMT R155, R46, 0x7632, R155 ;  /* 0x000076322e9b7816 */ /* 0x000fe4000000009b */
[----:B------:R-:W-:Y:S02]  /*4e20*/  @!P0 LEA R87, R87, R100, 0x3 ;  /* 0x0000006457578211 */ /* 0x000fe400078e18ff */
[----:B------:R-:W-:Y:S02]  /*4e30*/  SHF.L.U32 R155, R155, 0x10, RZ ;  /* 0x000000109b9b7819 */ /* 0x000fe400000006ff */
[----:B------:R-:W-:-:S02]  /*4e40*/  SHF.L.U32 R90, R47, 0x10, RZ ;  /* 0x000000102f5a7819 */ /* 0x000fc400000006ff */
[----:B------:R-:W-:Y:S02]  /*4e50*/  SHF.L.U32 R91, R42, 0x10, RZ ;  /* 0x000000102a5b7819 */ /* 0x000fe400000006ff */
[----:B------:R-:W-:Y:S01]  /*4e60*/  SHF.L.U32 R156, R43, 0x10, RZ ;  /* 0x000000102b9c7819 */ /* 0x000fe200000006ff */
[----:B------:R1:W2:Y:S01]  /*4e70*/  LDS R51, [R106+0x15e4] ;  /* 0x0015e4006a337984 */ /* 0x0002a20000000800 */
[C---:B------:R-:W-:Y:S02]  /*4e80*/  ISETP.GT.AND P1, PT, R101.reuse, 0x1e, PT ;  /* 0x0000001e6500780c */ /* 0x040fe40003f24270 */
[----:B------:R-:W-:Y:S01]  /*4e90*/  ISETP.GT.AND P2, PT, R101, 0x17, PT ;  /* 0x000000176500780c */ /* 0x000fe20003f44270 */
[----:B------:R3:W-:Y:S01]  /*4ea0*/  @!P0 STS.64 [R87+0x24e0], R48 ;  /* 0x0024e03057008388 */ /* 0x0007e20000000a00 */
[----:B-1----:R-:W-:Y:S01]  /*4eb0*/  FFMA.FTZ R106, R0, R139, RZ ;  /* 0x0000008b006a7223 */ /* 0x002fe200000100ff */
[----:B---3--:R-:W-:Y:S01]  /*4ec0*/  FFMA.FTZ R48, R50, -R76, R139 ;  /* 0x8000004c32307223 */ /* 0x008fe2000001008b */
[----:B------:R-:W-:Y:S01]  /*4ed0*/  SHF.L.U32 R87, R41, 0x10, RZ ;  /* 0x0000001029577819 */ /* 0x000fe200000006ff */
[----:B--2---:R-:W-:Y:S01]  /*4ee0*/  FFMA.FTZ R107, R51, R107, R136 ;  /* 0x0000006b336b7223 */ /* 0x004fe20000010088 */
[----:B------:R-:W-:Y:S01]  /*4ef0*/  FFMA.FTZ R51, R57, R140, R106 ;  /* 0x0000008c39337223 */ /* 0x000fe2000001006a */
[----:B------:R-:W-:Y:S01]  /*4f00*/  SHF.L.U32 R106, R40, 0x10, RZ ;  /* 0x00000010286a7819 */ /* 0x000fe200000006ff */
[----:B------:R-:W-:Y:S01]  /*4f10*/  FFMA.FTZ R136, R156, -R59, R153 ;  /* 0x8000003b9c887223 */ /* 0x000fe20000010099 */
[----:B------:R-:W-:-:S04]  /*4f20*/  FFMA.FTZ R109, R109, R107, R134 ;  /* 0x0000006b6d6d7223 */ /* 0x000fc80000010086 */
[----:B------:R-:W-:Y:S01]  /*4f30*/  FFMA.FTZ R137, R108, R109, R137 ;  /* 0x0000006d6c897223 */ /* 0x000fe20000010089 */
[----:B------:R-:W-:Y:S01]  /*4f40*/  FFMA.FTZ R108, R98, R141, R51 ;  /* 0x0000008d626c7223 */ /* 0x000fe20000010033 */
[----:B------:R-:W-:Y:S01]  /*4f50*/  SHF.L.U32 R51, R89, 0x10, RZ ;  /* 0x0000001059337819 */ /* 0x000fe200000006ff */
[----:B------:R-:W-:Y:S01]  /*4f60*/  FFMA.FTZ R141, R88, -R75, R141 ;  /* 0x8000004b588d7223 */ /* 0x000fe2000001008d */
[----:B------:R-:W-:Y:S01]  /*4f70*/  FFMA.FTZ R111, R111, R137, R132 ;  /* 0x000000896f6f7223 */ /* 0x000fe20000010084 */
[----:B------:R-:W-:Y:S01]  /*4f80*/  FFMA.FTZ R108, R55, R142, R108 ;  /* 0x0000008e376c7223 */ /* 0x000fe2000001006c */
[----:B------:R-:W-:Y:S02]  /*4f90*/  FMUL.FTZ R158, R104, R109 ;  /* 0x0000006d689e7220 */ /* 0x000fe40000410000 */
[----:B------:R-:W-:Y:S01]  /*4fa0*/  FFMA.FTZ R135, R110, R111, R135 ;  /* 0x0000006f6e877223 */ /* 0x000fe20000010087 */
[----:B------:R-:W-:Y:S01]  /*4fb0*/  FFMA.FTZ R108, R97, R143, R108 ;  /* 0x0000008f616c7223 */ /* 0x000fe2000001006c */
[----:B------:R-:W-:Y:S01]  /*4fc0*/  PRMT R110, R45, 0x7632, R110 ;  /* 0x000076322d6e7816 */ /* 0x000fe2000000006e */
[----:B------:R-:W-:Y:S01]  /*4fd0*/  FFMA.FTZ R143, R86, -R74, R143 ;  /* 0x8000004a568f7223 */ /* 0x000fe2000001008f */
[----:B------:R-:W-:Y:S01]  /*4fe0*/  FFMA.FTZ R113, R113, R135, R130 ;  /* 0x0000008771717223 */ /* 0x000fe20000010082 */
[----:B------:R-:W-:Y:S01]  /*4ff0*/  FFMA.FTZ R157, R53, R144, R108 ;  /* 0x00000090359d7223 */ /* 0x000fe2000001006c */
[----:B------:R-:W-:Y:S01]  /*5000*/  SHF.L.U32 R89, R110, 0x10, RZ ;  /* 0x000000106e597819 */ /* 0x000fe200000006ff */
[----:B------:R-:W-:Y:S01]  /*5010*/  FFMA.FTZ R144, R155, -R60, R144 ;  /* 0x8000003c9b907223 */ /* 0x000fe20000010090 */
[----:B------:R-:W-:Y:S01]  /*5020*/  FFMA.FTZ R133, R112, R113, R133 ;  /* 0x0000007170857223 */ /* 0x000fe20000010085 */
[----:B------:R-:W-:Y:S01]  /*5030*/  FFMA.FTZ R112, R96, R145, R157 ;  /* 0x0000009160707223 */ /* 0x000fe2000001009d */
[----:B------:R-:W-:Y:S01]  /*5040*/  FFMA.FTZ R145, R90, -R73, R145 ;  /* 0x800000495a917223 */ /* 0x000fe20000010091 */
[----:B------:R-:W-:Y:S01]  /*5050*/  FFMA.FTZ R142, R89, -R62, R142 ;  /* 0x8000003e598e7223 */ /* 0x000fe2000001008e */
[----:B------:R-:W-:Y:S01]  /*5060*/  FFMA.FTZ R115, R115, R133, R128 ;  /* 0x0000008573737223 */ /* 0x000fe20000010080 */
[----:B------:R-:W-:-:S03]  /*5070*/  FMUL.FTZ R158, R136, R158 ;  /* 0x0000009e889e7220 */ /* 0x000fc60000410000 */
[----:B------:R-:W-:-:S04]  /*5080*/  FFMA.FTZ R131, R114, R115, R131 ;  /* 0x0000007372837223 */ /* 0x000fc80000010083 */
[--C-:B------:R-:W-:Y:S01]  /*5090*/  FFMA.FTZ R117, R117, R131, R126.reuse ;  /* 0x0000008375757223 */ /* 0x100fe2000001007e */
[----:B------:R-:W-:-:S03]  /*50a0*/  PRMT R126, R41, 0x7632, R126 ;  /* 0x00007632297e7816 */ /* 0x000fc6000000007e */
[----:B------:R-:W-:Y:S01]  /*50b0*/  FFMA.FTZ R129, R116, R117, R129 ;  /* 0x0000007574817223 */ /* 0x000fe20000010081 */
[----:B------:R-:W-:Y:S02]  /*50c0*/  PRMT R116, R47, 0x7632, R116 ;  /* 0x000076322f747816 */ /* 0x000fe40000000074 */
[----:B------:R-:W-:Y:S01]  /*50d0*/  SHF.L.U32 R126, R126, 0x10, RZ ;  /* 0x000000107e7e7819 */ /* 0x000fe200000006ff */
[----:B------:R-:W-:-:S04]  /*50e0*/  FFMA.FTZ R119, R119, R129, R124 ;  /* 0x0000008177777223 */ /* 0x000fc8000001007c */
[----:B------:R-:W-:Y:S01]  /*50f0*/  FFMA.FTZ R127, R118, R119, R127 ;  /* 0x00000077767f7223 */ /* 0x000fe2000001007f */
[----:B------:R-:W-:Y:S01]  /*5100*/  FMUL.FTZ R118, R115, R72 ;  /* 0x0000004873767220 */ /* 0x000fe20000410000 */
[----:B------:R-:W-:Y:S02]  /*5110*/  FFMA.FTZ R132, R126, -R54, R151 ;  /* 0x800000367e847223 */ /* 0x000fe40000010097 */
[--C-:B------:R-:W-:Y:S01]  /*5120*/  FFMA.FTZ R121, R121, R127, R122.reuse ;  /* 0x0000007f79797223 */ /* 0x100fe2000001007a */
[----:B------:R-:W-:Y:S01]  /*5130*/  PRMT R122, R40, 0x7632, R122 ;  /* 0x00007632287a7816 */ /* 0x000fe2000000007a */
[----:B------:R-:W-:Y:S02]  /*5140*/  FADD.FTZ R28, R118, R28 ;  /* 0x0000001c761c7221 */ /* 0x000fe40000010000 */
[----:B------:R-:W-:Y:S01]  /*5150*/  FFMA.FTZ R120, R120, R121, R125 ;  /* 0x0000007978787223 */ /* 0x000fe2000001007d */
[----:B------:R-:W-:Y:S01]  /*5160*/  FFMA.FTZ R125, R51, -R71, R140 ;  /* 0x80000047337d7223 */ /* 0x000fe2000001008c */
[----:B------:R-:W-:Y:S01]  /*5170*/  FMUL.FTZ R110, R121, R75 ;  /* 0x0000004b796e7220 */ /* 0x000fe20000410000 */
[----:B------:R-:W-:Y:S01]  /*5180*/  SHF.L.U32 R122, R122, 0x10, RZ ;  /* 0x000000107a7a7819 */ /* 0x000fe200000006ff */
[--C-:B------:R-:W-:Y:S01]  /*5190*/  FFMA.FTZ R123, R123, R120, R138.reuse ;  /* 0x000000787b7b7223 */ /* 0x100fe2000001008a */
[----:B------:R-:W-:Y:S01]  /*51a0*/  FMUL.FTZ R108, R120, R71 ;  /* 0x00000047786c7220 */ /* 0x000fe20000410000 */
[----:B------:R-:W-:Y:S01]  /*51b0*/  PRMT R138, R43, 0x7632, R138 ;  /* 0x000076322b8a7816 */ /* 0x000fe2000000008a */
[----:B------:R-:W-:Y:S01]  /*51c0*/  FADD.FTZ R35, R110, R35 ;  /* 0x000000236e237221 */ /* 0x000fe20000010000 */
[----:B------:R-:W-:Y:S01]  /*51d0*/  FMUL.FTZ R49, R123, R76 ;  /* 0x0000004c7b317220 */ /* 0x000fe20000410000 */
[----:B------:R-:W-:-:S03]  /*51e0*/  FADD.FTZ R25, R108, R25 ;  /* 0x000000196c197221 */ /* 0x000fc60000010000 */
[C---:B------:R-:W-:Y:S01]  /*51f0*/  FFMA.FTZ R139, R49.reuse, R48, RZ ;  /* 0x00000030318b7223 */ /* 0x040fe200000100ff */
[----:B------:R-:W-:-:S03]  /*5200*/  FADD.FTZ R38, R49, R38 ;  /* 0x0000002631267221 */ /* 0x000fc60000010000 */
[----:B------:R-:W-:Y:S01]  /*5210*/  FFMA.FTZ R157, R108, R125, R139 ;  /* 0x0000007d6c9d7223 */ /* 0x000fe2000001008b */
[----:B------:R-:W-:-:S03]  /*5220*/  FMUL.FTZ R139, R127, R62 ;  /* 0x0000003e7f8b7220 */ /* 0x000fc60000410000 */
[----:B------:R-:W-:Y:S01]  /*5230*/  FFMA.FTZ R114, R110, R141, R157 ;  /* 0x0000008d6e727223 */ /* 0x000fe2000001009d */
[----:B------:R-:W-:Y:S01]  /*5240*/  SHF.L.U32 R157, R116, 0x10, RZ ;  /* 0x00000010749d7819 */ /* 0x000fe200000006ff */
[----:B------:R-:W-:Y:S01]  /*5250*/  FFMA.FTZ R116, R39, R146, R112 ;  /* 0x0000009227747223 */ /* 0x000fe20000010070 */
[----:B------:R-:W-:Y:S01]  /*5260*/  FMUL.FTZ R112, R119, R74 ;  /* 0x0000004a77707220 */ /* 0x000fe20000410000 */
[----:B------:R-:W-:Y:S01]  /*5270*/  FFMA.FTZ R159, R139, R142, R114 ;  /* 0x0000008e8b9f7223 */ /* 0x000fe20000010072 */
[----:B------:R-:W-:Y:S01]  /*5280*/  FMUL.FTZ R114, R129, R60 ;  /* 0x0000003c81727220 */ /* 0x000fe20000410000 */
[----:B0-----:R-:W-:Y:S01]  /*5290*/  FFMA.FTZ R161, R95, R147, R116 ;  /* 0x000000935fa17223 */ /* 0x001fe20000010074 */
[----:B------:R-:W-:Y:S01]  /*52a0*/  FMUL.FTZ R116, R117, R73 ;  /* 0x0000004975747220 */ /* 0x000fe20000410000 */
[----:B------:R-:W-:Y:S01]  /*52b0*/  FFMA.FTZ R159, R112, R143, R159 ;  /* 0x0000008f709f7223 */ /* 0x000fe2000001009f */
[----:B------:R-:W-:Y:S01]  /*52c0*/  FFMA.FTZ R146, R157, -R58, R146 ;  /* 0x8000003a9d927223 */ /* 0x000fe20000010092 */
[----:B------:R-:W-:Y:S01]  /*52d0*/  FFMA.FTZ R163, R36, R149, R161 ;  /* 0x0000009524a37223 */ /* 0x000fe200000100a1 */
[----:B------:R-:W-:Y:S01]  /*52e0*/  FFMA.FTZ R147, R106, -R72, R147 ;  /* 0x800000486a937223 */ /* 0x000fe20000010093 */
[----:B------:R-:W-:Y:S01]  /*52f0*/  FFMA.FTZ R161, R114, R144, R159 ;  /* 0x0000009072a17223 */ /* 0x000fe2000001009f */
        /* <DEDUP_REMOVED lines=8> */
[----:B------:R-:W-:Y:S01]  /*5380*/  FMUL.FTZ R124, R133, R56 ;  /* 0x00000038857c7220 */ /* 0x000fe20000410000 */
[----:B------:R-:W-:Y:S01]  /*5390*/  FFMA.FTZ R128, R93, R150, R128 ;  /* 0x000000965d807223 */ /* 0x000fe20000010080 */
[----:B------:R-:W-:Y:S01]  /*53a0*/  FFMA.FTZ R150, R91, -R61, R150 ;  /* 0x8000003d5b967223 */ /* 0x000fe20000010096 */
[----:B------:R-:W-:Y:S01]  /*53b0*/  FFMA.FTZ R161, R118, R147, R161 ;  /* 0x0000009376a17223 */ /* 0x000fe200000100a1 */
[C---:B------:R-:W-:Y:S01]  /*53c0*/  FADD.FTZ R21, R124.reuse, R21 ;  /* 0x000000157c157221 */ /* 0x040fe20000010000 */
[----:B------:R-:W-:Y:S01]  /*53d0*/  FFMA.FTZ R163, R31, R152, R128 ;  /* 0x000000981fa37223 */ /* 0x000fe20000010080 */
[----:B------:R-:W-:Y:S01]  /*53e0*/  FMUL.FTZ R128, R113, R65 ;  /* 0x0000004171807220 */ /* 0x000fe20000410000 */
[----:B------:R-:W-:Y:S01]  /*53f0*/  FFMA.FTZ R161, R124, R149, R161 ;  /* 0x000000957ca17223 */ /* 0x000fe200000100a1 */
[----:B------:R-:W-:Y:S01]  /*5400*/  FMUL.FTZ R124, R104, R115 ;  /* 0x00000073687c7220 */ /* 0x000fe20000410000 */
[--C-:B------:R-:W-:Y:S01]  /*5410*/  FFMA.FTZ R165, R92, R153, R163.reuse ;  /* 0x000000995ca57223 */ /* 0x100fe200000100a3 */
[----:B------:R-:W-:Y:S01]  /*5420*/  PRMT R163, R42, 0x7632, R163 ;  /* 0x000076322aa37816 */ /* 0x000fe200000000a3 */
[----:B------:R-:W-:Y:S01]  /*5430*/  FFMA.FTZ R134, R128, R148, R161 ;  /* 0x0000009480867223 */ /* 0x000fe200000100a1 */
[----:B------:R-:W-:Y:S01]  /*5440*/  FMUL.FTZ R161, R111, R61 ;  /* 0x0000003d6fa17220 */ /* 0x000fe20000410000 */
[----:B------:R-:W-:Y:S01]  /*5450*/  FFMA.FTZ R130, R30, R154, R165 ;  /* 0x0000009a1e827223 */ /* 0x000fe200000100a5 */
[----:B------:R-:W-:Y:S01]  /*5460*/  SHF.L.U32 R163, R163, 0x10, RZ ;  /* 0x00000010a3a37819 */ /* 0x000fe200000006ff */
[----:B------:R-:W-:Y:S01]  /*5470*/  FFMA.FTZ R134, R151, R132, R134 ;  /* 0x0000008497867223 */ /* 0x000fe20000010086 */
[----:B------:R-:W-:Y:S01]  /*5480*/  SHF.L.U32 R153, R138, 0x10, RZ ;  /* 0x000000108a997819 */ /* 0x000fe200000006ff */
[----:B------:R-:W-:Y:S01]  /*5490*/  FMUL.FTZ R138, R109, R59 ;  /* 0x0000003b6d8a7220 */ /* 0x000fe20000410000 */
[----:B------:R-:W0:Y:S01]  /*54a0*/  SHFL.DOWN PT, R140, R130, 0x1, 0x1f ;  /* 0x08201f00828c7f89 */ /* 0x000e2200000e0000 */
[----:B------:R-:W-:Y:S01]  /*54b0*/  FFMA.FTZ R165, R161, R150, R134 ;  /* 0x00000096a1a57223 */ /* 0x000fe20000010086 */
[-C--:B------:R-:W-:Y:S01]  /*54c0*/  FFMA.FTZ R152, R163, -R52.reuse, R152 ;  /* 0x80000034a3987223 */ /* 0x080fe20000010098 */
[----:B------:R-:W-:Y:S01]  /*54d0*/  FMUL.FTZ R134, R137, R52 ;  /* 0x0000003489867220 */ /* 0x000fe20000410000 */
[----:B------:R-:W-:Y:S01]  /*54e0*/  FFMA.FTZ R154, R153, -R37, R154 ;  /* 0x80000025999a7223 */ /* 0x000fe2000001009a */
[----:B------:R-:W-:Y:S01]  /*54f0*/  FFMA.FTZ R109, R156, R109, R158 ;  /* 0x0000006d9c6d7223 */ /* 0x000fe2000001009e */
[----:B------:R-:W-:Y:S01]  /*5500*/  FMUL.FTZ R156, R104, R107 ;  /* 0x0000006b689c7220 */ /* 0x000fe20000410000 */
[----:B------:R-:W-:Y:S01]  /*5510*/  FFMA.FTZ R165, R134, R152, R165 ;  /* 0x0000009886a57223 */ /* 0x000fe200000100a5 */
[----:B------:R-:W-:Y:S01]  /*5520*/  FMUL.FTZ R147, R147, R124 ;  /* 0x0000007c93937220 */ /* 0x000fe20000410000 */
[----:B------:R-:W-:Y:S01]  /*5530*/  FADD.FTZ R27, R138, R27 ;  /* 0x0000001b8a1b7221 */ /* 0x000fe20000010000 */
[----:B------:R-:W-:Y:S01]  /*5540*/  FMUL.FTZ R156, R154, R156 ;  /* 0x0000009c9a9c7220 */ /* 0x000fe20000410000 */
[----:B------:R-:W-:Y:S01]  /*5550*/  FFMA.FTZ R136, R138, R136, R165 ;  /* 0x000000888a887223 */ /* 0x000fe200000100a5 */
[----:B------:R-:W-:Y:S01]  /*5560*/  FMUL.FTZ R165, R107, R37 ;  /* 0x000000256ba57220 */ /* 0x000fe20000410000 */
[----:B------:R-:W-:Y:S01]  /*5570*/  FFMA.FTZ R147, R106, R115, R147 ;  /* 0x000000736a937223 */ /* 0x000fe20000010093 */
[----:B------:R-:W-:Y:S01]  /*5580*/  FFMA.FTZ R156, R153, R107, R156 ;  /* 0x0000006b999c7223 */ /* 0x000fe2000001009c */
[C---:B------:R-:W-:Y:S01]  /*5590*/  FMUL.FTZ R107, R104.reuse, R111 ;  /* 0x0000006f686b7220 */ /* 0x040fe20000410000 */
[----:B------:R-:W-:Y:S01]  /*55a0*/  FFMA.FTZ R136, R165, R154, R136 ;  /* 0x0000009aa5887223 */ /* 0x000fe20000010088 */
[C---:B------:R-:W-:Y:S01]  /*55b0*/  FMUL.FTZ R154, R104.reuse, R137 ;  /* 0x00000089689a7220 */ /* 0x040fe20000410000 */
[----:B------:R-:W-:Y:S01]  /*55c0*/  FMUL.FTZ R106, R104, R117 ;  /* 0x00000075686a7220 */ /* 0x000fe20000410000 */
[----:B------:R-:W-:Y:S01]  /*55d0*/  FMUL.FTZ R150, R150, R107 ;  /* 0x0000006b96967220 */ /* 0x000fe20000410000 */
[----:B------:R-:W-:Y:S01]  /*55e0*/  FMUL.FTZ R107, R104, R135 ;  /* 0x00000087686b7220 */ /* 0x000fe20000410000 */
[----:B------:R-:W-:Y:S01]  /*55f0*/  FMUL.FTZ R154, R152, R154 ;  /* 0x0000009a989a7220 */ /* 0x000fe20000410000 */
[----:B------:R-:W-:Y:S01]  /*5600*/  FMUL.FTZ R145, R145, R106 ;  /* 0x0000006a91917220 */ /* 0x000fe20000410000 */
[----:B------:R-:W-:Y:S01]  /*5610*/  FFMA.FTZ R111, R91, R111, R150 ;  /* 0x0000006f5b6f7223 */ /* 0x000fe20000010096 */
[----:B0-----:R-:W-:Y:S01]  /*5620*/  @!P1 FADD.FTZ R130, R130, R140 ;  /* 0x0000008c82829221 */ /* 0x001fe20000010000 */
[----:B------:R-:W-:Y:S01]  /*5630*/  FFMA.FTZ R154, R163, R137, R154 ;  /* 0x00000089a39a7223 */ /* 0x000fe2000001009a */
[----:B------:R-:W0:Y:S01]  /*5640*/  SHFL.DOWN PT, R140, R136, 0x1, 0x1f ;  /* 0x08201f00888c7f89 */ /* 0x000e2200000e0000 */
[----:B------:R-:W-:Y:S01]  /*5650*/  FMUL.FTZ R91, R104, R113 ;  /* 0x00000071685b7220 */ /* 0x000fe20000410000 */
[----:B------:R-:W-:Y:S01]  /*5660*/  FFMA.FTZ R145, R90, R117, R145 ;  /* 0x000000755a917223 */ /* 0x000fe20000010091 */
[----:B------:R-:W-:Y:S01]  /*5670*/  FMUL.FTZ R90, R104, R119 ;  /* 0x00000077685a7220 */ /* 0x000fe20000410000 */
[----:B------:R-:W-:Y:S01]  /*5680*/  FMUL.FTZ R107, R132, R107 ;  /* 0x0000006b846b7220 */ /* 0x000fe20000410000 */
[----:B------:R-:W-:Y:S01]  /*5690*/  FMUL.FTZ R148, R148, R91 ;  /* 0x0000005b94947220 */ /* 0x000fe20000410000 */
[----:B------:R-:W-:Y:S01]  /*56a0*/  FADD.FTZ R18, R165, R18 ;  /* 0x00000012a5127221 */ /* 0x000fe20000010000 */
[----:B------:R-:W-:Y:S01]  /*56b0*/  FMUL.FTZ R143, R143, R90 ;  /* 0x0000005a8f8f7220 */ /* 0x000fe20000410000 */
[C---:B------:R-:W-:Y:S01]  /*56c0*/  FMUL.FTZ R90, R104.reuse, R121 ;  /* 0x00000079685a7220 */ /* 0x040fe20000410000 */
[----:B------:R-:W-:Y:S01]  /*56d0*/  FFMA.FTZ R113, R87, R113, R148 ;  /* 0x0000007157717223 */ /* 0x000fe20000010094 */
[----:B------:R-:W-:Y:S01]  /*56e0*/  FMUL.FTZ R87, R104, R131 ;  /* 0x0000008368577220 */ /* 0x000fe20000410000 */
[----:B------:R-:W-:Y:S01]  /*56f0*/  FFMA.FTZ R132, R126, R135, R107 ;  /* 0x000000877e847223 */ /* 0x000fe2000001006b */
[----:B------:R-:W-:Y:S01]  /*5700*/  FMUL.FTZ R141, R141, R90 ;  /* 0x0000005a8d8d7220 */ /* 0x000fe20000410000 */
[----:B------:R-:W-:Y:S01]  /*5710*/  FMUL.FTZ R126, R104, R133 ;  /* 0x00000085687e7220 */ /* 0x000fe20000410000 */
[----:B------:R-:W-:Y:S01]  /*5720*/  FMUL.FTZ R146, R146, R87 ;  /* 0x0000005792927220 */ /* 0x000fe20000410000 */
[C---:B------:R-:W-:Y:S01]  /*5730*/  FMUL.FTZ R87, R104.reuse, R129 ;  /* 0x0000008168577220 */ /* 0x040fe20000410000 */
[----:B------:R-:W-:Y:S01]  /*5740*/  FMUL.FTZ R90, R104, R120 ;  /* 0x00000078685a7220 */ /* 0x000fe20000410000 */
[----:B------:R-:W-:Y:S01]  /*5750*/  FFMA.FTZ R143, R86, R119, R143 ;  /* 0x00000077568f7223 */ /* 0x000fe2000001008f */
[----:B------:R-:W-:Y:S01]  /*5760*/  FMUL.FTZ R149, R149, R126 ;  /* 0x0000007e95957220 */ /* 0x000fe20000410000 */
[----:B------:R-:W-:Y:S01]  /*5770*/  FMUL.FTZ R144, R144, R87 ;  /* 0x0000005790907220 */ /* 0x000fe20000410000 */
[----:B------:R-:W-:Y:S01]  /*5780*/  FMUL.FTZ R90, R125, R90 ;  /* 0x0000005a7d5a7220 */ /* 0x000fe20000410000 */
[----:B------:R-:W-:Y:S01]  /*5790*/  FFMA.FTZ R146, R157, R131, R146 ;  /* 0x000000839d927223 */ /* 0x000fe20000010092 */
[----:B------:R-:W-:Y:S01]  /*57a0*/  FFMA.FTZ R122, R122, R133, R149 ;  /* 0x000000857a7a7223 */ /* 0x000fe20000010095 */
[----:B------:R-:W-:Y:S01]  /*57b0*/  FFMA.FTZ R144, R155, R129, R144 ;  /* 0x000000819b907223 */ /* 0x000fe20000010090 */
[----:B0-----:R-:W-:Y:S01]  /*57c0*/  @!P1 FADD.FTZ R136, R136, R140 ;  /* 0x0000008c88889221 */ /* 0x001fe20000010000 */
[----:B------:R-:W-:Y:S01]  /*57d0*/  ISETP.GT.AND P1, PT, R101, 0x1d, PT ;  /* 0x0000001d6500780c */ /* 0x000fe20003f24270 */
[----:B------:R-:W0:Y:S01]  /*57e0*/  SHFL.DOWN PT, R140, R130, 0x2, 0x1f ;  /* 0x08401f00828c7f89 */ /* 0x000e2200000e0000 */
        /* <DEDUP_REMOVED lines=24> */
[----:B------:R-:W-:Y:S01]  /*5970*/  FADD.FTZ R66, R141, R66 ;  /* 0x000000428d427221 */ /* 0x000fe20000010000 */
[----:B------:R-:W0:Y:S01]  /*5980*/  SHFL.DOWN PT, R140, R136, 0x2, 0x1f ;  /* 0x08401f00888c7f89 */ /* 0x000e2200000e0000 */
        /* <DEDUP_REMOVED lines=12> */
[----:B-1----:R-:W-:-:S05]  /*5a50*/  @!P1 FADD.FTZ R130, R130, R153 ;  /* 0x0000009982829221 */ /* 0x002fca0000010000 */
[----:B------:R-:W-:Y:S01]  /*5a60*/  MOV R87, R130 ;  /* 0x0000008200577202 */ /* 0x000fe20000000f00 */
[----:B0-----:R-:W-:Y:S01]  /*5a70*/  @!P2 FADD.FTZ R136, R136, R137 ;  /* 0x000000898888a221 */ /* 0x001fe20000010000 */
[----:B------:R-:W-:-:S04]  /*5a80*/  ISETP.NE.AND P2, PT, R101, RZ, PT ;  /* 0x000000ff6500720c */ /* 0x000fc80003f45270 */
[----:B------:R-:W0:Y:S02]  /*5a90*/  SHFL.DOWN PT, R91, R136, 0x10, 0x1f ;  /* 0x0a001f00885b7f89 */ /* 0x000e2400000e0000 */
[----:B0-----:R-:W-:Y:S01]  /*5aa0*/  @!P1 FADD.FTZ R136, R136, R91 ;  /* 0x0000005b88889221 */ /* 0x001fe20000010000 */
[----:B------:R-:W-:-:S04]  /*5ab0*/  FMUL.FTZ R91, R104, R127 ;  /* 0x0000007f685b7220 */ /* 0x000fc80000410000 */
[----:B------:R-:W-:Y:S01]  /*5ac0*/  FMUL.FTZ R142, R142, R91 ;  /* 0x0000005b8e8e7220 */ /* 0x000fe20000410000 */
[----:B------:R-:W-:-:S03]  /*5ad0*/  MOV R86, R136 ;  /* 0x0000008800567202 */ /* 0x000fc60000000f00 */
[----:B------:R-:W-:Y:S01]  /*5ae0*/  FFMA.FTZ R142, R89, R127, R142 ;  /* 0x0000007f598e7223 */ /* 0x000fe2000001008e */
[----:B------:R-:W-:Y:S01]  /*5af0*/  FMUL.FTZ R89, R104, R123 ;  /* 0x0000007b68597220 */ /* 0x000fe20000410000 */
[----:B------:R0:W-:Y:S02]  /*5b00*/  @!P2 STS.64 [R99+0x1098], R86 ;  /* 0x001098566300a388 */ /* 0x0001e40000000a00 */
[----:B------:R-:W-:Y:S01]  /*5b10*/  FADD.FTZ R67, R142, R67 ;  /* 0x000000438e437221 */ /* 0x000fe20000010000 */
[----:B------:R-:W-:-:S04]  /*5b20*/  FMUL.FTZ R89, R48, R89 ;  /* 0x0000005930597220 */ /* 0x000fc80000410000 */
[----:B------:R-:W-:-:S04]  /*5b30*/  FFMA.FTZ R50, R50, R123, R89 ;  /* 0x0000007b32327223 */ /* 0x000fc80000010059 */
        /* <DEDUP_REMOVED lines=25> */
.L_x_1922:
[----:B------:R-:W-:Y:S05]  /*5cd0*/  BSYNC B0 ;  /* 0x0000000000007941 */ /* 0x000fea0003800000 */
.L_x_1921:
[----:B------:R-:W-:-:S04]  /*5ce0*/  UIADD3 UR6, UR6, 0x1, URZ ;  /* 0x0000000106067890 */ /* 0x000fc8000fffe03f */
[----:B------:R-:W-:-:S06]  /*5cf0*/  UISETP.GE.AND UP0, UPT, UR6, UR51, UPT ;  /* 0x000000330600728c */ /* 0x000fcc000bf06270 */
[----:B------:R-:W-:-:S13]  /*5d00*/  PLOP3.LUT P0, PT, PT, PT, UP0, 0x80, 0x0 ;  /* 0x000000000000781c */ /* 0x000fda0003f0f008 */
[----:B------:R-:W-:Y:S05]  /*5d10*/  @!P0 BRA `(.L_x_1923) ;  /* 0xffffffd800d48947 */ /* 0x000fea000383ffff */
.L_x_1911:
[----:B------:R-:W-:Y:S01]  /*5d20*/  BAR.SYNC.DEFER_BLOCKING 0x0 ;  /* 0x0000000000007b1d */ /* 0x000fe20000010000 */
[----:B------:R-:W-:Y:S01]  /*5d30*/  SHF.L.U32 R0, R103, 0x1, RZ ;  /* 0x0000000167007819 */ /* 0x000fe200000006ff */
[----:B------:R-:W-:-:S03]  /*5d40*/  HFMA2.MMA R17, -RZ, RZ, 0, 9.5367431640625e-07 ;  /* 0x00000010ff117435 */ /* 0x000fc600000001ff */
[----:B------:R-:W-:Y:S01]  /*5d50*/  LOP3.LUT R36, R0, 0xffffffc0, RZ, 0xc0, !PT ;  /* 0xffffffc000247812 */ /* 0x000fe200078ec0ff */
[----:B------:R-:W-:Y:S01]  /*5d60*/  UIADD3 UR6, UR26, -0x1, URZ ;  /* 0xffffffff1a067890 */ /* 0x000fe2000fffe03f */
[----:B------:R-:W-:Y:S01]  /*5d70*/  F2FP.BF16.F32.PACK_AB R27, R18, R27 ;  /* 0x0000001b121b723e */ /* 0x000fe200000010ff */
[----:B------:R-:W-:Y:S01]  /*5d80*/  USHF.R.S32.HI UR29, URZ, 0x1f, UR49 ;  /* 0x0000001f3f1d7899 */ /* 0x000fe20008011431 */
[----:B------:R-:W-:Y:S01]  /*5d90*/  LOP3.LUT R0, R36, 0x1f, R103, 0xf8, !PT ;  /* 0x0000001f24007812 */ /* 0x000fe200078ef867 */
[----:B------:R-:W-:-:S04]  /*5da0*/  ULDC.64 UR22, c[0x0][0x388] ;  /* 0x0000e20000167ab9 */ /* 0x000fc80000000a00 */
[----:B------:R-:W-:-:S05]  /*5db0*/  IMAD.WIDE R16, R0, R17, UR16 ;  /* 0x0000001000107e25 */ /* 0x000fca000f8e0211 */
[----:B------:R-:W2:Y:S04]  /*5dc0*/  LDG.E.128 R4, desc[UR30][R16.64] ;  /* 0x0000001e10047981 */ /* 0x000ea8000c1e1d00 */
[----:B------:R-:W3:Y:S01]  /*5dd0*/  LDG.E.128 R8, desc[UR30][R16.64+0x200] ;  /* 0x0002001e10087981 */ /* 0x000ee2000c1e1d00 */
[-C--:B------:R-:W-:Y:S01]  /*5de0*/  IADD3 R2, R36, R101.reuse, RZ ;  /* 0x0000006524027210 */ /* 0x080fe20007ffe0ff */
[----:B------:R-:W-:Y:S01]  /*5df0*/  USHF.L.U32 UR12, UR6, 0xb, URZ ;  /* 0x0000000b060c7899 */ /* 0x000fe2000800063f */
[----:B------:R-:W-:Y:S01]  /*5e00*/  F2FP.BF16.F32.PACK_AB R26, R19, R26 ;  /* 0x0000001a131a723e */ /* 0x000fe200000010ff */
[----:B------:R-:W-:Y:S01]  /*5e10*/  UIMAD UR14, UR29, UR22, URZ ;  /* 0x000000161d0e72a4 */ /* 0x000fe2000f8e023f */
[C---:B------:R-:W-:Y:S01]  /*5e20*/  IADD3 R3, R2.reuse, R101, RZ ;  /* 0x0000006502037210 */ /* 0x040fe20007ffe0ff */
[----:B------:R-:W-:Y:S01]  /*5e30*/  USHF.R.S32.HI UR13, URZ, 0x1f, UR12 ;  /* 0x0000001f3f0d7899 */ /* 0x000fe2000801140c */
[-C--:B------:R-:W-:Y:S01]  /*5e40*/  LEA R2, R2, R100.reuse, 0x4 ;  /* 0x0000006402027211 */ /* 0x080fe200078e20ff */
[----:B------:R-:W-:Y:S01]  /*5e50*/  UIMAD UR20, UR49, UR23, UR14 ;  /* 0x00000017311472a4 */ /* 0x000fe2000f8e020e */
[----:B------:R-:W-:Y:S01]  /*5e60*/  LEA R31, R3, R100, 0x4 ;  /* 0x00000064031f7211 */ /* 0x000fe200078e20ff */
[----:B------:R-:W-:-:S02]  /*5e70*/  UIMAD.WIDE.U32 UR14, UR49, UR22, UR12 ;  /* 0x00000016310e72a5 */ /* 0x000fc4000f8e000c */
[----:B------:R-:W-:Y:S01]  /*5e80*/  USHF.R.S32.HI UR32, URZ, 0x1f, UR24 ;  /* 0x0000001f3f207899 */ /* 0x000fe20008011418 */
[----:B------:R-:W-:Y:S01]  /*5e90*/  ULDC.64 UR22, c[0x0][0x390] ;  /* 0x0000e40000167ab9 */ /* 0x000fe20000000a00 */
[----:B------:R-:W-:Y:S02]  /*5ea0*/  UIADD3 UR15, UR15, UR20, URZ ;  /* 0x000000140f0f7290 */ /* 0x000fe4000fffe03f */
[----:B------:R-:W-:Y:S02]  /*5eb0*/  UIMAD UR20, UR32, UR22, URZ ;  /* 0x00000016201472a4 */ /* 0x000fe4000f8e023f */
[----:B------:R-:W-:Y:S02]  /*5ec0*/  UIMAD.WIDE.U32 UR14, UR24, UR22, UR14 ;  /* 0x00000016180e72a5 */ /* 0x000fe4000f8e000e */
[----:B------:R-:W-:Y:S02]  /*5ed0*/  UIMAD UR20, UR24, UR23, UR20 ;  /* 0x00000017181472a4 */ /* 0x000fe4000f8e0214 */
[----:B------:R-:W-:Y:S01]  /*5ee0*/  UIADD3 UR16, UP1, UR16, -0x1000, URZ ;  /* 0xfffff00010107890 */ /* 0x000fe2000ff3e03f */
[----:B------:R-:W-:Y:S01]  /*5ef0*/  ULDC.64 UR22, c[0x0][0x3e0] ;  /* 0x0000f80000167ab9 */ /* 0x000fe20000000a00 */
[----:B------:R-:W-:-:S02]  /*5f00*/  UIADD3 UR20, UR15, UR20, URZ ;  /* 0x000000140f147290 */ /* 0x000fc4000fffe03f */
[----:B------:R-:W-:Y:S02]  /*5f10*/  ULEA UR15, UP0, UR14, UR22, 0x1 ;  /* 0x000000160e0f7291 */ /* 0x000fe4000f80083f */
[----:B------:R-:W-:Y:S02]  /*5f20*/  UIADD3 UR28, UP2, UR28, -0x1000, URZ ;  /* 0xfffff0001c1c7890 */ /* 0x000fe4000ff5e03f */
[----:B------:R-:W-:Y:S02]  /*5f30*/  ULEA.HI.X UR14, UR14, UR23, UR20, 0x1, UP0 ;  /* 0x000000170e0e7291 */ /* 0x000fe400080f0c14 */
[----:B------:R-:W-:Y:S01]  /*5f40*/  UIADD3 UR7, UP3, UR7, -0x1000, URZ ;  /* 0xfffff00007077890 */ /* 0x000fe2000ff7e03f */
[----:B------:R-:W-:Y:S01]  /*5f50*/  ULDC.64 UR20, c[0x0][0x3a8] ;  /* 0x0000ea0000147ab9 */ /* 0x000fe20000000a00 */
[----:B------:R-:W-:Y:S02]  /*5f60*/  UIADD3.X UR17, UR17, -0x1, URZ, UP1, !UPT ;  /* 0xffffffff11117890 */ /* 0x000fe40008ffe43f */
[----:B------:R-:W-:-:S02]  /*5f70*/  UIMAD.WIDE.U32 UR12, UR49, UR20, UR12 ;  /* 0x00000014310c72a5 */ /* 0x000fc4000f8e000c */
[----:B------:R-:W-:Y:S02]  /*5f80*/  UIADD3.X UR27, UR27, -0x1, URZ, UP2, !UPT ;  /* 0xffffffff1b1b7890 */ /* 0x000fe400097fe43f */
[----:B------:R-:W-:Y:S01]  /*5f90*/  UIADD3.X UR25, UR25, -0x1, URZ, UP3, !UPT ;  /* 0xffffffff19197890 */ /* 0x000fe20009ffe43f */
[----:B--2---:R-:W-:Y:S04]  /*5fa0*/  STS.128 [R2], R4 ;  /* 0x0000000402007388 */ /* 0x004fe80000000c00 */
[----:B---3--:R-:W-:Y:S01]  /*5fb0*/  STS.128 [R2+0x200], R8 ;  /* 0x0002000802007388 */ /* 0x008fe20000000c00 */
[----:B------:R-:W-:-:S03]  /*5fc0*/  NOP ;  /* 0x0000000000007918 */ /* 0x000fc60000000000 */
[----:B------:R-:W1:Y:S04]  /*5fd0*/  LDS.128 R12, [R31] ;  /* 0x000000001f0c7984 */ /* 0x000e680000000c00 */
[----:B------:R2:W3:Y:S01]  /*5fe0*/  LDS.128 R4, [R31+0x10] ;  /* 0x000010001f047984 */ /* 0x0004e20000000c00 */
[C---:B-1----:R-:W-:Y:S02]  /*5ff0*/  SHF.L.U32 R3, R12.reuse, 0x10, RZ ;  /* 0x000000100c037819 */ /* 0x042fe400000006ff */
[----:B------:R-:W-:Y:S02]  /*6000*/  PRMT R12, R12, 0x7632, R12 ;  /* 0x000076320c0c7816 */ /* 0x000fe4000000000c */
[----:B------:R-:W-:Y:S01]  /*6010*/  SHF.L.U32 R16, R14, 0x10, RZ ;  /* 0x000000100e107819 */ /* 0x000fe200000006ff */
[----:B------:R-:W-:Y:S01]  /*6020*/  FADD.FTZ R30, R3, UR5 ;  /* 0x00000005031e7e21 */ /* 0x000fe20008010000 */
[----:B------:R-:W-:-:S02]  /*6030*/  SHF.L.U32 R3, R13, 0x10, RZ ;  /* 0x000000100d037819 */ /* 0x000fc400000006ff */
[----:B------:R-:W-:Y:S01]  /*6040*/  SHF.L.U32 R12, R12, 0x10, RZ ;  /* 0x000000100c0c7819 */ /* 0x000fe200000006ff */
[----:B------:R-:W-:Y:S01]  /*6050*/  FADD.FTZ R16, R16, UR5 ;  /* 0x0000000510107e21 */ /* 0x000fe20008010000 */
[----:B------:R-:W-:Y:S01]  /*6060*/  BAR.SYNC.DEFER_BLOCKING 0x0 ;  /* 0x0000000000007b1d */ /* 0x000fe20000010000 */
[----:B------:R-:W-:Y:S01]  /*6070*/  FADD.FTZ R17, R3, UR5 ;  /* 0x0000000503117e21 */ /* 0x000fe20008010000 */
[----:B------:R-:W-:Y:S01]  /*6080*/  FSETP.GTU.FTZ.AND P0, PT, R30, 20, PT ;  /* 0x41a000001e00780b */ /* 0x000fe20003f1c000 */
[----:B------:R-:W-:Y:S01]  /*6090*/  FADD.FTZ R12, R12, UR5 ;  /* 0x000000050c0c7e21 */ /* 0x000fe20008010000 */
[----:B------:R-:W-:Y:S02]  /*60a0*/  PRMT R13, R13, 0x7632, R13 ;  /* 0x000076320d0d7816 */ /* 0x000fe4000000000d */
[----:B------:R-:W-:Y:S02]  /*60b0*/  FSETP.GTU.FTZ.AND P2, PT, R17, 20, PT ;  /* 0x41a000001100780b */ /* 0x000fe40003f5c000 */
[----:B------:R-:W-:-:S02]  /*60c0*/  FSETP.GTU.FTZ.AND P5, PT, R12, 20, PT ;  /* 0x41a000000c00780b */ /* 0x000fc40003fbc000 */
[----:B------:R-:W-:Y:S02]  /*60d0*/  SHF.L.U32 R13, R13, 0x10, RZ ;  /* 0x000000100d0d7819 */ /* 0x000fe400000006ff */
[----:B------:R-:W-:Y:S02]  /*60e0*/  FSETP.GTU.FTZ.AND P6, PT, R16, 20, PT ;  /* 0x41a000001000780b */ /* 0x000fe40003fdc000 */
[----:B------:R-:W-:Y:S01]  /*60f0*/  PRMT R14, R14, 0x7632, R14 ;  /* 0x000076320e0e7816 */ /* 0x000fe2000000000e */
[----:B------:R-:W-:Y:S01]  /*6100*/  @!P0 FMUL.FTZ R3, R30, -1.4426950216293334961 ;  /* 0xbfb8aa3b1e038820 */ /* 0x000fe20000410000 */
[----:B------:R-:W-:Y:S02]  /*6110*/  FADD.FTZ R30, R13, UR5 ;  /* 0x000000050d1e7e21 */ /* 0x000fe40008010000 */
[----:B------:R-:W-:Y:S01]  /*6120*/  SHF.L.U32 R14, R14, 0x10, RZ ;  /* 0x000000100e0e7819 */ /* 0x000fe200000006ff */
[----:B------:R-:W-:Y:S02]  /*6130*/  @!P2 FMUL.FTZ R10, R17, -1.4426950216293334961 ;  /* 0xbfb8aa3b110aa820 */ /* 0x000fe40000410000 */
[----:B------:R-:W1:Y:S01]  /*6140*/  @!P0 MUFU.EX2 R3, R3 ;  /* 0x0000000300038308 */ /* 0x000e620000000800 */
[----:B------:R-:W-:Y:S01]  /*6150*/  @!P5 FMUL.FTZ R9, R12, -1.4426950216293334961 ;  /* 0xbfb8aa3b0c09d820 */ /* 0x000fe20000410000 */
[----:B------:R-:W-:-:S02]  /*6160*/  FSETP.GTU.FTZ.AND P4, PT, R30, 20, PT ;  /* 0x41a000001e00780b */ /* 0x000fc40003f9c000 */
[C---:B------:R-:W-:Y:S01]  /*6170*/  SHF.L.U32 R12, R15.reuse, 0x10, RZ ;  /* 0x000000100f0c7819 */ /* 0x040fe200000006ff */
[----:B------:R-:W-:Y:S01]  /*6180*/  @!P6 FMUL.FTZ R11, R16, -1.4426950216293334961 ;  /* 0xbfb8aa3b100be820 */ /* 0x000fe20000410000 */
[----:B------:R-:W-:Y:S02]  /*6190*/  PRMT R15, R15, 0x7632, R15 ;  /* 0x000076320f0f7816 */ /* 0x000fe4000000000f */
[----:B------:R-:W4:Y:S01]  /*61a0*/  @!P2 MUFU.EX2 R10, R10 ;  /* 0x0000000a000aa308 */ /* 0x000f220000000800 */
[----:B--2---:R-:W-:Y:S01]  /*61b0*/  FADD.FTZ R31, R12, UR5 ;  /* 0x000000050c1f7e21 */ /* 0x004fe20008010000 */
[----:B---3--:R-:W-:Y:S02]  /*61c0*/  SHF.L.U32 R12, R4, 0x10, RZ ;  /* 0x00000010040c7819 */ /* 0x008fe400000006ff */
[----:B------:R-:W-:Y:S02]  /*61d0*/  SHF.L.U32 R15, R15, 0x10, RZ ;  /* 0x000000100f0f7819 */ /* 0x000fe400000006ff */
[----:B------:R-:W-:Y:S01]  /*61e0*/  FSETP.GTU.FTZ.AND P3, PT, R31, 20, PT ;  /* 0x41a000001f00780b */ /* 0x000fe20003f7c000 */
[----:B------:R-:W-:Y:S01]  /*61f0*/  FADD.FTZ R32, R12, UR5 ;  /* 0x000000050c207e21 */ /* 0x000fe20008010000 */
[----:B------:R-:W2:Y:S01]  /*6200*/  @!P5 MUFU.EX2 R9, R9 ;  /* 0x000000090009d308 */ /* 0x000ea20000000800 */
[----:B-1----:R-:W-:Y:S01]  /*6210*/  @!P0 FADD.FTZ R8, R3, 1 ;  /* 0x3f80000003088421 */ /* 0x002fe20000010000 */
[----:B------:R-:W-:Y:S01]  /*6220*/  FADD.FTZ R15, R15, UR5 ;  /* 0x000000050f0f7e21 */ /* 0x000fe20008010000 */
[----:B------:R-:W-:-:S02]  /*6230*/  SHF.L.U32 R12, R5, 0x10, RZ ;  /* 0x00000010050c7819 */ /* 0x000fc400000006ff */
[----:B------:R-:W-:Y:S02]  /*6240*/  FSETP.GTU.FTZ.AND P1, PT, R32, 20, PT ;  /* 0x41a000002000780b */ /* 0x000fe40003f3c000 */
[----:B------:R-:W-:Y:S01]  /*6250*/  PRMT R4, R4, 0x7632, R4 ;  /* 0x0000763204047816 */ /* 0x000fe20000000004 */
[----:B------:R1:W3:Y:S01]  /*6260*/  @!P0 MUFU.RCP R16, R8 ;  /* 0x0000000800108308 */ /* 0x0002e20000001000 */
[----:B----4-:R-:W-:Y:S01]  /*6270*/  @!P2 FADD.FTZ R3, R10, 1 ;  /* 0x3f8000000a03a421 */ /* 0x010fe20000010000 */
[----:B------:R-:W-:Y:S02]  /*6280*/  PRMT R5, R5, 0x7632, R5 ;  /* 0x0000763205057816 */ /* 0x000fe40000000005 */
[----:B------:R-:W-:Y:S02]  /*6290*/  SHF.L.U32 R4, R4, 0x10, RZ ;  /* 0x0000001004047819 */ /* 0x000fe400000006ff */
[----:B------:R-:W-:Y:S02]  /*62a0*/  SHF.L.U32 R5, R5, 0x10, RZ ;  /* 0x0000001005057819 */ /* 0x000fe400000006ff */
[----:B------:R4:W5:Y:S01]  /*62b0*/  @!P2 MUFU.RCP R17, R3 ;  /* 0x000000030011a308 */ /* 0x0009620000001000 */
[----:B--2---:R-:W-:Y:S01]  /*62c0*/  @!P5 FADD.FTZ R9, R9, 1 ;  /* 0x3f8000000909d421 */ /* 0x004fe20000010000 */
[----:B-1----:R-:W-:Y:S01]  /*62d0*/  @!P3 FMUL.FTZ R8, R31, -1.4426950216293334961 ;  /* 0xbfb8aa3b1f08b820 */ /* 0x002fe20000410000 */
[----:B------:R-:W-:Y:S01]  /*62e0*/  FADD.FTZ R31, R12, UR5 ;  /* 0x000000050c1f7e21 */ /* 0x000fe20008010000 */
[----:B------:R-:W-:-:S04]  /*62f0*/  @!P1 FMUL.FTZ R12, R32, -1.4426950216293334961 ;  /* 0xbfb8aa3b200c9820 */ /* 0x000fc80000410000 */
[----:B------:R-:W1:Y:S01]  /*6300*/  @!P5 MUFU.RCP R9, R9 ;  /* 0x000000090009d308 */ /* 0x000e620000001000 */
[----:B----4-:R-:W-:Y:S01]  /*6310*/  @!P4 FMUL.FTZ R3, R30, -1.4426950216293334961 ;  /* 0xbfb8aa3b1e03c820 */ /* 0x010fe20000410000 */
[----:B---3--:R-:W-:Y:S01]  /*6320*/  @!P0 FMUL.FTZ R63, R63, R16 ;  /* 0x000000103f3f8220 */ /* 0x008fe20000410000 */
[----:B------:R-:W-:Y:S01]  /*6330*/  FADD.FTZ R16, R14, UR5 ;  /* 0x000000050e107e21 */ /* 0x000fe20008010000 */
[----:B------:R-:W-:-:S04]  /*6340*/  FSETP.GTU.FTZ.AND P0, PT, R31, 20, PT ;  /* 0x41a000001f00780b */ /* 0x000fc80003f1c000 */
[----:B------:R-:W2:Y:S01]  /*6350*/  @!P4 MUFU.EX2 R3, R3 ;  /* 0x000000030003c308 */ /* 0x000ea20000000800 */
[----:B-----5:R-:W-:Y:S01]  /*6360*/  @!P2 FMUL.FTZ R66, R66, R17 ;  /* 0x000000114242a220 */ /* 0x020fe20000410000 */
[----:B------:R-:W-:-:S06]  /*6370*/  FSETP.GTU.FTZ.AND P2, PT, R15, 20, PT ;  /* 0x41a000000f00780b */ /* 0x000fcc0003f5c000 */
[----:B------:R-:W3:Y:S01]  /*6380*/  @!P6 MUFU.EX2 R11, R11 ;  /* 0x0000000b000be308 */ /* 0x000ee20000000800 */
[----:B-1----:R-:W-:Y:S01]  /*6390*/  @!P5 FMUL.FTZ R64, R64, R9 ;  /* 0x000000094040d220 */ /* 0x002fe20000410000 */
[----:B------:R-:W-:Y:S01]  /*63a0*/  FSETP.GTU.FTZ.AND P5, PT, R16, 20, PT ;  /* 0x41a000001000780b */ /* 0x000fe20003fbc000 */
[----:B------:R-:W-:-:S05]  /*63b0*/  @!P0 FMUL.FTZ R14, R31, -1.4426950216293334961 ;  /* 0xbfb8aa3b1f0e8820 */ /* 0x000fca0000410000 */
[----:B------:R2:W1:Y:S07]  /*63c0*/  @!P3 MUFU.EX2 R10, R8 ;  /* 0x00000008000ab308 */ /* 0x00046e0000000800 */
[----:B------:R-:W-:Y:S01]  /*63d0*/  @!P5 FMUL.FTZ R9, R16, -1.4426950216293334961 ;  /* 0xbfb8aa3b1009d820 */ /* 0x000fe20000410000 */
[----:B------:R4:W5:Y:S01]  /*63e0*/  @!P1 MUFU.EX2 R13, R12 ;  /* 0x0000000c000d9308 */ /* 0x0009620000000800 */
[----:B--2---:R-:W-:Y:S01]  /*63f0*/  @!P4 FADD.FTZ R8, R3, 1 ;  /* 0x3f8000000308c421 */ /* 0x004fe20000010000 */
[----:B---3--:R-:W-:-:S06]  /*6400*/  @!P6 FADD.FTZ R11, R11, 1 ;  /* 0x3f8000000b0be421 */ /* 0x008fcc0000010000 */
[----:B------:R-:W2:Y:S01]  /*6410*/  @!P4 MUFU.RCP R8, R8 ;  /* 0x000000080008c308 */ /* 0x000ea20000001000 */
[----:B----4-:R-:W-:Y:S01]  /*6420*/  @!P2 FMUL.FTZ R12, R15, -1.4426950216293334961 ;  /* 0xbfb8aa3b0f0ca820 */ /* 0x010fe20000410000 */
[----:B------:R-:W-:Y:S01]  /*6430*/  SHF.L.U32 R15, R6, 0x10, RZ ;  /* 0x00000010060f7819 */ /* 0x000fe200000006ff */
[----:B-1----:R-:W-:Y:S01]  /*6440*/  @!P3 FADD.FTZ R10, R10, 1 ;  /* 0x3f8000000a0ab421 */ /* 0x002fe20000010000 */
[----:B------:R-:W-:-:S03]  /*6450*/  PRMT R6, R6, 0x7632, R6 ;  /* 0x0000763206067816 */ /* 0x000fc60000000006 */
[----:B------:R-:W-:Y:S01]  /*6460*/  FADD.FTZ R15, R15, UR5 ;  /* 0x000000050f0f7e21 */ /* 0x000fe20008010000 */
[----:B------:R-:W1:Y:S01]  /*6470*/  @!P2 MUFU.EX2 R12, R12 ;  /* 0x0000000c000ca308 */ /* 0x000e620000000800 */
[----:B-----5:R-:W-:Y:S01]  /*6480*/  @!P1 FADD.FTZ R13, R13, 1 ;  /* 0x3f8000000d0d9421 */ /* 0x020fe20000010000 */
[----:B------:R-:W-:-:S05]  /*6490*/  SHF.L.U32 R6, R6, 0x10, RZ ;  /* 0x0000001006067819 */ /* 0x000fca00000006ff */
[----:B------:R-:W-:Y:S01]  /*64a0*/  FADD.FTZ R6, R6, UR5 ;  /* 0x0000000506067e21 */ /* 0x000fe20008010000 */
[----:B------:R-:W3:Y:S01]  /*64b0*/  @!P5 MUFU.EX2 R9, R9 ;  /* 0x000000090009d308 */ /* 0x000ee20000000800 */
[----:B--2---:R-:W-:Y:S01]  /*64c0*/  @!P4 FMUL.FTZ R67, R67, R8 ;  /* 0x000000084343c220 */ /* 0x004fe20000410000 */
[----:B------:R-:W-:Y:S02]  /*64d0*/  SHF.L.U32 R8, R7, 0x10, RZ ;  /* 0x0000001007087819 */ /* 0x000fe400000006ff */
[----:B------:R-:W-:Y:S02]  /*64e0*/  FSETP.GTU.FTZ.AND P4, PT, R15, 20, PT ;  /* 0x41a000000f00780b */ /* 0x000fe40003f9c000 */
[----:B------:R-:W-:Y:S02]  /*64f0*/  PRMT R7, R7, 0x7632, R7 ;  /* 0x0000763207077816 */ /* 0x000fe40000000007 */
[----:B------:R-:W2:Y:S01]  /*6500*/  @!P6 MUFU.RCP R11, R11 ;  /* 0x0000000b000be308 */ /* 0x000ea20000001000 */
[----:B-1----:R-:W-:Y:S01]  /*6510*/  @!P2 FADD.FTZ R12, R12, 1 ;  /* 0x3f8000000c0ca421 */ /* 0x002fe20000010000 */
[----:B------:R-:W-:-:S06]  /*6520*/  SHF.L.U32 R7, R7, 0x10, RZ ;  /* 0x0000001007077819 */ /* 0x000fcc00000006ff */
[----:B------:R1:W4:Y:S01]  /*6530*/  @!P3 MUFU.RCP R17, R10 ;  /* 0x0000000a0011b308 */ /* 0x0003220000001000 */
[----:B---3--:R-:W-:-:S07]  /*6540*/  @!P5 FADD.FTZ R3, R9, 1 ;  /* 0x3f8000000903d421 */ /* 0x008fce0000010000 */
[----:B------:R-:W3:Y:S01]  /*6550*/  @!P1 MUFU.RCP R13, R13 ;  /* 0x0000000d000d9308 */ /* 0x000ee20000001000 */
[----:B-1----:R-:W-:Y:S01]  /*6560*/  FADD.FTZ R10, R8, UR5 ;  /* 0x00000005080a7e21 */ /* 0x002fe20008010000 */
[----:B--2---:R-:W-:Y:S01]  /*6570*/  @!P6 FMUL.FTZ R68, R68, R11 ;  /* 0x0000000b4444e220 */ /* 0x004fe20000410000 */
[----:B------:R-:W-:-:S03]  /*6580*/  FADD.FTZ R8, R5, UR5 ;  /* 0x0000000505087e21 */ /* 0x000fc60008010000 */
[----:B------:R-:W-:Y:S02]  /*6590*/  FSETP.GTU.FTZ.AND P6, PT, R10, 20, PT ;  /* 0x41a000000a00780b */ /* 0x000fe40003fdc000 */
[----:B------:R-:W1:Y:S01]  /*65a0*/  @!P2 MUFU.RCP R12, R12 ;  /* 0x0000000c000ca308 */ /* 0x000e620000001000 */
[----:B----4-:R-:W-:Y:S01]  /*65b0*/  @!P3 FMUL.FTZ R70, R70, R17 ;  /* 0x000000114646b220 */ /* 0x010fe20000410000 */
[----:B------:R-:W-:Y:S02]  /*65c0*/  FSETP.GTU.FTZ.AND P3, PT, R8, 20, PT ;  /* 0x41a000000800780b */ /* 0x000fe40003f7c000 */
[----:B------:R-:W-:-:S04]  /*65d0*/  LEA R17, R101, R36, 0x1 ;  /* 0x0000002465117211 */ /* 0x000fc800078e08ff */
[----:B------:R2:W4:Y:S01]  /*65e0*/  @!P5 MUFU.RCP R16, R3 ;  /* 0x000000030010d308 */ /* 0x0005220000001000 */
[----:B---3--:R-:W-:Y:S01]  /*65f0*/  @!P1 FMUL.FTZ R78, R78, R13 ;  /* 0x0000000d4e4e9220 */ /* 0x008fe20000410000 */
[----:B------:R-:W-:Y:S01]  /*6600*/  LEA R17, R17, R100, 0x4 ;  /* 0x0000006411117211 */ /* 0x000fe200078e20ff */
[----:B------:R-:W-:-:S04]  /*6610*/  @!P6 FMUL.FTZ R5, R10, -1.4426950216293334961 ;  /* 0xbfb8aa3b0a05e820 */ /* 0x000fc80000410000 */
[----:B------:R-:W-:Y:S01]  /*6620*/  @!P3 FMUL.FTZ R8, R8, -1.4426950216293334961 ;  /* 0xbfb8aa3b0808b820 */ /* 0x000fe20000410000 */
[----:B------:R-:W3:Y:S01]  /*6630*/  @!P0 MUFU.EX2 R14, R14 ;  /* 0x0000000e000e8308 */ /* 0x000ee20000000800 */
[----:B--2---:R-:W-:Y:S01]  /*6640*/  FADD.FTZ R3, R4, UR5 ;  /* 0x0000000504037e21 */ /* 0x004fe20008010000 */
[----:B------:R-:W-:Y:S01]  /*6650*/  @!P4 FMUL.FTZ R4, R15, -1.4426950216293334961 ;  /* 0xbfb8aa3b0f04c820 */ /* 0x000fe20000410000 */
[----:B-1----:R-:W-:Y:S01]  /*6660*/  @!P2 FMUL.FTZ R77, R77, R12 ;  /* 0x0000000c4d4da220 */ /* 0x002fe20000410000 */
[----:B------:R-:W-:-:S04]  /*6670*/  FSETP.GTU.FTZ.AND P2, PT, R6, 20, PT ;  /* 0x41a000000600780b */ /* 0x000fc80003f5c000 */
[----:B------:R1:W-:Y:S01]  /*6680*/  @!P4 MUFU.EX2 R9, R4 ;  /* 0x000000040009c308 */ /* 0x0003e20000000800 */
[----:B----4-:R-:W-:Y:S01]  /*6690*/  @!P5 FMUL.FTZ R69, R69, R16 ;  /* 0x000000104545d220 */ /* 0x010fe20000410000 */
[----:B------:R-:W-:-:S06]  /*66a0*/  FSETP.GTU.FTZ.AND P5, PT, R3, 20, PT ;  /* 0x41a000000300780b */ /* 0x000fcc0003fbc000 */
[----:B------:R2:W4:Y:S01]  /*66b0*/  @!P6 MUFU.EX2 R11, R5 ;  /* 0x00000005000be308 */ /* 0x0005220000000800 */
[----:B-1----:R-:W-:Y:S01]  /*66c0*/  FADD.FTZ R4, R7, UR5 ;  /* 0x0000000507047e21 */ /* 0x002fe20008010000 */
[----:B------:R-:W-:Y:S01]  /*66d0*/  @!P2 FMUL.FTZ R10, R6, -1.4426950216293334961 ;  /* 0xbfb8aa3b060aa820 */ /* 0x000fe20000410000 */
[----:B------:R-:W-:Y:S01]  /*66e0*/  F2FP.BF16.F32.PACK_AB R7, R22, R33 ;  /* 0x000000211607723e */ /* 0x000fe200000010ff */
[----:B---3--:R-:W-:Y:S01]  /*66f0*/  @!P0 FADD.FTZ R14, R14, 1 ;  /* 0x3f8000000e0e8421 */ /* 0x008fe20000010000 */
[----:B------:R-:W-:Y:S02]  /*6700*/  F2FP.BF16.F32.PACK_AB R6, R23, R34 ;  /* 0x000000221706723e */ /* 0x000fe400000010ff */
[----:B------:R-:W-:Y:S01]  /*6710*/  FSETP.GTU.FTZ.AND P1, PT, R4, 20, PT ;  /* 0x41a000000400780b */ /* 0x000fe20003f3c000 */
[----:B------:R4:W1:Y:S01]  /*6720*/  @!P0 MUFU.RCP R19, R14 ;  /* 0x0000000e00138308 */ /* 0x0008620000001000 */
[----:B--2---:R-:W-:Y:S01]  /*6730*/  F2FP.BF16.F32.PACK_AB R5, R24, R35 ;  /* 0x000000231805723e */ /* 0x004fe200000010ff */
[----:B------:R-:W-:Y:S01]  /*6740*/  @!P5 FMUL.FTZ R3, R3, -1.4426950216293334961 ;  /* 0xbfb8aa3b0303d820 */ /* 0x000fe20000410000 */
[----:B------:R-:W-:-:S02]  /*6750*/  F2FP.BF16.F32.PACK_AB R24, R21, R28 ;  /* 0x0000001c1518723e */ /* 0x000fc400000010ff */
[----:B------:R-:W-:-:S03]  /*6760*/  F2FP.BF16.F32.PACK_AB R22, R69, R68 ;  /* 0x000000444516723e */ /* 0x000fc600000010ff */
[----:B------:R-:W2:Y:S01]  /*6770*/  @!P3 MUFU.EX2 R12, R8 ;  /* 0x00000008000cb308 */ /* 0x000ea20000000800 */
[----:B----4-:R-:W-:-:S03]  /*6780*/  @!P6 FADD.FTZ R14, R11, 1 ;  /* 0x3f8000000b0ee421 */ /* 0x010fc60000010000 */
[----:B------:R-:W-:Y:S01]  /*6790*/  @!P1 FMUL.FTZ R13, R4, -1.4426950216293334961 ;  /* 0xbfb8aa3b040d9820 */ /* 0x000fe20000410000 */
[----:B------:R-:W-:Y:S02]  /*67a0*/  F2FP.BF16.F32.PACK_AB R4, R25, R38 ;  /* 0x000000261904723e */ /* 0x000fe400000010ff */
[----:B------:R-:W-:Y:S01]  /*67b0*/  F2FP.BF16.F32.PACK_AB R25, R20, R29 ;  /* 0x0000001d1419723e */ /* 0x000fe200000010ff */
[----:B------:R3:W4:Y:S01]  /*67c0*/  @!P1 MUFU.EX2 R16, R13 ;  /* 0x0000000d00109308 */ /* 0x0007220000000800 */
[----:B-1----:R-:W-:Y:S01]  /*67d0*/  @!P0 FMUL.FTZ R80, R80, R19 ;  /* 0x0000001350508220 */ /* 0x002fe20000410000 */
[----:B------:R-:W-:Y:S04]  /*67e0*/  STS.128 [R17], R4 ;  /* 0x0000000411007388 */ /* 0x000fe80000000c00 */
[----:B------:R-:W-:Y:S01]  /*67f0*/  STS.128 [R17+0x10], R24 ;  /* 0x0000101811007388 */ /* 0x000fe20000000c00 */
[----:B------:R-:W-:Y:S01]  /*6800*/  NOP ;  /* 0x0000000000007918 */ /* 0x000fe20000000000 */
[----:B------:R1:W5:Y:S01]  /*6810*/  @!P2 MUFU.EX2 R15, R10 ;  /* 0x0000000a000fa308 */ /* 0x0003620000000800 */
[----:B---3--:R-:W-:Y:S01]  /*6820*/  @!P4 FADD.FTZ R13, R9, 1 ;  /* 0x3f800000090dc421 */ /* 0x008fe20000010000 */
[----:B------:R-:W3:Y:S01]  /*6830*/  LDS.128 R4, [R2+0x200] ;  /* 0x0002000002047984 */ /* 0x000ee20000000c00 */
[----:B--2---:R-:W-:Y:S01]  /*6840*/  @!P3 FADD.FTZ R12, R12, 1 ;  /* 0x3f8000000c0cb421 */ /* 0x004fe20000010000 */
[----:B----4-:R-:W-:-:S04]  /*6850*/  @!P1 FADD.FTZ R16, R16, 1 ;  /* 0x3f80000010109421 */ /* 0x010fc80000010000 */
[----:B------:R-:W2:Y:S01]  /*6860*/  @!P5 MUFU.EX2 R3, R3 ;  /* 0x000000030003d308 */ /* 0x000ea20000000800 */
[----:B-1----:R-:W1:Y:S07]  /*6870*/  LDS.128 R8, [R2] ;  /* 0x0000000002087984 */ /* 0x002e6e0000000c00 */
[----:B------:R4:W0:Y:S01]  /*6880*/  @!P4 MUFU.RCP R21, R13 ;  /* 0x0000000d0015c308 */ /* 0x0008220000001000 */
[----:B-----5:R-:W-:-:S07]  /*6890*/  @!P2 FADD.FTZ R15, R15, 1 ;  /* 0x3f8000000f0fa421 */ /* 0x020fce0000010000 */
[----:B------:R5:W3:Y:S01]  /*68a0*/  @!P3 MUFU.RCP R20, R12 ;  /* 0x0000000c0014b308 */ /* 0x000ae20000001000 */
[----:B----4-:R-:W-:Y:S01]  /*68b0*/  MOV R13, UR14 ;  /* 0x0000000e000d7c02 */ /* 0x010fe20008000f00 */
[----:B--2---:R-:W-:Y:S01]  /*68c0*/  @!P5 FADD.FTZ R3, R3, 1 ;  /* 0x3f8000000303d421 */ /* 0x004fe20000010000 */
[----:B------:R-:W-:-:S04]  /*68d0*/  UIMAD UR14, UR29, UR20, URZ ;  /* 0x000000141d0e72a4 */ /* 0x000fc8000f8e023f */
[----:B------:R-:W-:Y:S01]  /*68e0*/  UIMAD UR14, UR49, UR21, UR14 ;  /* 0x00000015310e72a4 */ /* 0x000fe2000f8e020e */
[----:B------:R-:W2:Y:S01]  /*68f0*/  @!P6 MUFU.RCP R23, R14 ;  /* 0x0000000e0017e308 */ /* 0x000ea20000001000 */
[----:B-----5:R-:W-:Y:S01]  /*6900*/  MOV R12, UR15 ;  /* 0x0000000f000c7c02 */ /* 0x020fe20008000f00 */
[----:B0-----:R-:W-:Y:S01]  /*6910*/  @!P4 FMUL.FTZ R82, R82, R21 ;  /* 0x000000155252c220 */ /* 0x001fe20000410000 */
[----:B------:R-:W-:Y:S01]  /*6920*/  F2FP.BF16.F32.PACK_AB R21, R67, R66 ;  /* 0x000000424315723e */ /* 0x000fe200000010ff */
[----:B------:R-:W-:Y:S01]  /*6930*/  ULDC.64 UR20, c[0x0][0x3b0] ;  /* 0x0000ec0000147ab9 */ /* 0x000fe20000000a00 */
[----:B------:R-:W-:Y:S01]  /*6940*/  UIADD3 UR13, UR13, UR14, URZ ;  /* 0x0000000e0d0d7290 */ /* 0x000fe2000fffe03f */
[----:B------:R-:W-:Y:S01]  /*6950*/  IMAD.WIDE R12, R0, 0x10, R12 ;  /* 0x00000010000c7825 */ /* 0x000fe200078e020c */
[----:B------:R-:W-:Y:S01]  /*6960*/  UIMAD UR14, UR32, UR20, URZ ;  /* 0x00000014200e72a4 */ /* 0x000fe2000f8e023f */
[----:B------:R0:W4:Y:S02]  /*6970*/  @!P5 MUFU.RCP R18, R3 ;  /* 0x000000030012d308 */ /* 0x0001240000001000 */
[----:B---3--:R-:W-:Y:S01]  /*6980*/  @!P3 FMUL.FTZ R81, R81, R20 ;  /* 0x000000145151b220 */ /* 0x008fe20000410000 */
[----:B------:R-:W-:Y:S01]  /*6990*/  F2FP.BF16.F32.PACK_AB R20, R64, R63 ;  /* 0x0000003f4014723e */ /* 0x000fe200000010ff */
[----:B------:R-:W-:Y:S01]  /*69a0*/  STG.E.128 desc[UR30][R12.64+0x200], R4 ;  /* 0x000200040c007986 */ /* 0x000fe2000c101d1e */
[----:B------:R-:W-:-:S02]  /*69b0*/  UIMAD UR14, UR24, UR21, UR14 ;  /* 0x00000015180e72a4 */ /* 0x000fc4000f8e020e */
[----:B------:R-:W-:Y:S01]  /*69c0*/  F2FP.BF16.F32.PACK_AB R25, R81, R80 ;  /* 0x000000505119723e */ /* 0x000fe200000010ff */
[----:B------:R-:W-:Y:S01]  /*69d0*/  UIMAD.WIDE.U32 UR12, UR24, UR20, UR12 ;  /* 0x00000014180c72a5 */ /* 0x000fe2000f8e000c */
[----:B------:R-:W3:Y:S01]  /*69e0*/  @!P2 MUFU.RCP R14, R15 ;  /* 0x0000000f000ea308 */ /* 0x000ee20000001000 */
[----:B-1----:R-:W-:Y:S01]  /*69f0*/  STG.E.128 desc[UR30][R12.64], R8 ;  /* 0x000000080c007986 */ /* 0x002fe2000c101d1e */
[----:B--2---:R-:W-:Y:S01]  /*6a00*/  @!P6 FMUL.FTZ R84, R84, R23 ;  /* 0x000000175454e220 */ /* 0x004fe20000410000 */
[----:B------:R-:W-:Y:S01]  /*6a10*/  F2FP.BF16.F32.PACK_AB R23, R77, R70 ;  /* 0x000000464d17723e */ /* 0x000fe200000010ff */
[----:B0-----:R-:W-:Y:S01]  /*6a20*/  FADD.FTZ R3, R63, R102 ;  /* 0x000000663f037221 */ /* 0x001fe20000010000 */
[----:B------:R-:W-:Y:S01]  /*6a30*/  BAR.SYNC.DEFER_BLOCKING 0x0 ;  /* 0x0000000000007b1d */ /* 0x000fe20000010000 */
[----:B------:R-:W-:Y:S02]  /*6a40*/  UIADD3 UR14, UR13, UR14, URZ ;  /* 0x0000000e0d0e7290 */ /* 0x000fe4000fffe03f */
[----:B------:R-:W-:Y:S01]  /*6a50*/  FADD.FTZ R3, R3, R64 ;  /* 0x0000004003037221 */ /* 0x000fe20000010000 */
[----:B----4-:R-:W-:-:S02]  /*6a60*/  @!P5 FMUL.FTZ R79, R79, R18 ;  /* 0x000000124f4fd220 */ /* 0x010fc40000410000 */
[----:B------:R-:W0:Y:S01]  /*6a70*/  @!P1 MUFU.RCP R16, R16 ;  /* 0x0000001000109308 */ /* 0x000e220000001000 */
[----:B------:R-:W-:Y:S01]  /*6a80*/  FADD.FTZ R66, R3, R66 ;  /* 0x0000004203427221 */ /* 0x000fe20000010000 */
[----:B------:R-:W-:Y:S01]  /*6a90*/  ULDC.64 UR20, c[0x0][0x3f0] ;  /* 0x0000fc0000147ab9 */ /* 0x000fe20000000a00 */
[----:B------:R-:W-:Y:S01]  /*6aa0*/  F2FP.BF16.F32.PACK_AB R24, R79, R78 ;  /* 0x0000004e4f18723e */ /* 0x000fe200000010ff */
[----:B------:R-:W-:Y:S01]  /*6ab0*/  ULEA UR13, UP0, UR12, UR20, 0x1 ;  /* 0x000000140c0d7291 */ /* 0x000fe2000f80083f */
[----:B------:R-:W-:Y:S01]  /*6ac0*/  FADD.FTZ R67, R66, R67 ;  /* 0x0000004342437221 */ /* 0x000fe20000010000 */
[----:B---3--:R-:W-:Y:S02]  /*6ad0*/  @!P2 FMUL.FTZ R83, R83, R14 ;  /* 0x0000000e5353a220 */ /* 0x008fe40000410000 */
[----:B------:R-:W-:Y:S01]  /*6ae0*/  ULEA.HI.X UR12, UR12, UR21, UR14, 0x1, UP0 ;  /* 0x000000150c0c7291 */ /* 0x000fe200080f0c0e */
[----:B------:R-:W-:Y:S01]  /*6af0*/  FADD.FTZ R68, R67, R68 ;  /* 0x0000004443447221 */ /* 0x000fe20000010000 */
[----:B------:R-:W-:Y:S01]  /*6b00*/  UISETP.GT.AND UP0, UPT, UR26, 0x1, UPT ;  /* 0x000000011a00788c */ /* 0x000fe2000bf04270 */
[----:B------:R-:W-:-:S02]  /*6b10*/  F2FP.BF16.F32.PACK_AB R26, R83, R82 ;  /* 0x00000052531a723e */ /* 0x000fc400000010ff */
[----:B------:R-:W-:Y:S01]  /*6b20*/  FADD.FTZ R69, R68, R69 ;  /* 0x0000004544457221 */ /* 0x000fe20000010000 */
[----:B------:R-:W-:Y:S01]  /*6b30*/  MOV R3, UR12 ;  /* 0x0000000c00037c02 */ /* 0x000fe20008000f00 */
[----:B------:R-:W-:Y:S01]  /*6b40*/  UMOV UR26, UR6 ;  /* 0x00000006001a7c82 */ /* 0x000fe20008000000 */
[----:B------:R-:W-:Y:S01]  /*6b50*/  PLOP3.LUT P0, PT, PT, PT, UP0, 0x80, 0x0 ;  /* 0x000000000000781c */ /* 0x000fe20003f0f008 */
[----:B0-----:R-:W-:Y:S01]  /*6b60*/  @!P1 FMUL.FTZ R85, R85, R16 ;  /* 0x0000001055559220 */ /* 0x001fe20000410000 */
[----:B------:R-:W-:Y:S01]  /*6b70*/  STS.128 [R17], R20 ;  /* 0x0000001411007388 */ /* 0x000fe20000000c00 */
[----:B------:R-:W-:-:S03]  /*6b80*/  FADD.FTZ R70, R69, R70 ;  /* 0x0000004645467221 */ /* 0x000fc60000010000 */
[----:B------:R-:W-:Y:S01]  /*6b90*/  F2FP.BF16.F32.PACK_AB R27, R85, R84 ;  /* 0x00000054551b723e */ /* 0x000fe200000010ff */
[----:B------:R-:W-:-:S04]  /*6ba0*/  FADD.FTZ R77, R70, R77 ;  /* 0x0000004d464d7221 */ /* 0x000fc80000010000 */
[----:B------:R-:W-:Y:S01]  /*6bb0*/  STS.128 [R17+0x10], R24 ;  /* 0x0000101811007388 */ /* 0x000fe20000000c00 */
[----:B------:R-:W-:-:S03]  /*6bc0*/  NOP ;  /* 0x0000000000007918 */ /* 0x000fc60000000000 */
[----:B------:R-:W0:Y:S01]  /*6bd0*/  LDS.128 R8, [R2] ;  /* 0x0000000002087984 */ /* 0x000e220000000c00 */
[----:B------:R-:W-:-:S03]  /*6be0*/  FADD.FTZ R78, R77, R78 ;  /* 0x0000004e4d4e7221 */ /* 0x000fc60000010000 */
[----:B------:R1:W2:Y:S01]  /*6bf0*/  LDS.128 R28, [R2+0x200] ;  /* 0x00020000021c7984 */ /* 0x0002a20000000c00 */
[----:B------:R-:W-:-:S04]  /*6c00*/  FADD.FTZ R79, R78, R79 ;  /* 0x0000004f4e4f7221 */ /* 0x000fc80000010000 */
[----:B------:R-:W-:Y:S01]  /*6c10*/  FADD.FTZ R80, R79, R80 ;  /* 0x000000504f507221 */ /* 0x000fe20000010000 */
[----:B-1----:R-:W-:-:S03]  /*6c20*/  MOV R2, UR13 ;  /* 0x0000000d00027c02 */ /* 0x002fc60008000f00 */
[----:B------:R-:W-:Y:S02]  /*6c30*/  FADD.FTZ R81, R80, R81 ;  /* 0x0000005150517221 */ /* 0x000fe40000010000 */
[----:B------:R-:W-:-:S04]  /*6c40*/  IMAD.WIDE R2, R0, 0x10, R2 ;  /* 0x0000001000027825 */ /* 0x000fc800078e0202 */
[----:B------:R-:W-:-:S04]  /*6c50*/  FADD.FTZ R82, R81, R82 ;  /* 0x0000005251527221 */ /* 0x000fc80000010000 */
[----:B------:R-:W-:-:S04]  /*6c60*/  FADD.FTZ R83, R82, R83 ;  /* 0x0000005352537221 */ /* 0x000fc80000010000 */
[----:B------:R-:W-:-:S04]  /*6c70*/  FADD.FTZ R84, R83, R84 ;  /* 0x0000005453547221 */ /* 0x000fc80000010000 */
[----:B------:R-:W-:Y:S01]  /*6c80*/  FADD.FTZ R102, R84, R85 ;  /* 0x0000005554667221 */ /* 0x000fe20000010000 */
[----:B0-----:R0:W-:Y:S04]  /*6c90*/  STG.E.128 desc[UR30][R2.64], R8 ;  /* 0x0000000802007986 */ /* 0x0011e8000c101d1e */
[----:B--2---:R0:W-:Y:S01]  /*6ca0*/  STG.E.128 desc[UR30][R2.64+0x200], R28 ;  /* 0x0002001c02007986 */ /* 0x0041e2000c101d1e */
[----:B------:R-:W-:Y:S05]  /*6cb0*/  @P0 BRA `(.L_x_1924) ;  /* 0xffffff9800b80947 */ /* 0x000fea000383ffff */
.L_x_1878:
[----:B------:R-:W-:Y:S02]  /*6cc0*/  ULDC.64 UR4, c[0x0][0x3d8] ;  /* 0x0000f60000047ab9 */ /* 0x000fe40000000a00 */
[----:B------:R-:W-:-:S04]  /*6cd0*/  ISETP.NE.U32.AND P0, PT, RZ, UR4, PT ;  /* 0x00000004ff007c0c */ /* 0x000fc8000bf05070 */
[----:B------:R-:W-:-:S13]  /*6ce0*/  ISETP.NE.AND.EX P0, PT, RZ, UR5, PT, P0 ;  /* 0x00000005ff007c0c */ /* 0x000fda000bf05300 */
[----:B------:R-:W-:Y:S05]  /*6cf0*/  @!P0 BRA `(.L_x_1925) ;  /* 0x0000000000948947 */ /* 0x000fea0003800000 */
[----:B------:R-:W1:Y:S01]  /*6d00*/  SHFL.DOWN P0, R0, R105, 0x1, 0x1f ;  /* 0x08201f0069007f89 */ /* 0x000e620000000000 */
[----:B------:R-:W-:Y:S01]  /*6d10*/  BSSY B0, `(.L_x_1925) ;  /* 0x0000023000007945 */ /* 0x000fe20003800000 */
[----:B------:R-:W2:Y:S01]  /*6d20*/  S2R R4, SR_LANEID ;  /* 0x0000000000047919 */ /* 0x000ea20000000000 */
[----:B-1----:R-:W-:-:S05]  /*6d30*/  @P0 FADD R0, R0, R105 ;  /* 0x0000006900000221 */ /* 0x002fca0000000000 */
[----:B0-----:R-:W0:Y:S01]  /*6d40*/  SHFL.DOWN P0, R3, R0, 0x2, 0x1f ;  /* 0x08401f0000037f89 */ /* 0x001e220000000000 */
[----:B--2---:R-:W-:Y:S02]  /*6d50*/  ISETP.NE.AND P1, PT, R4, RZ, PT ;  /* 0x000000ff0400720c */ /* 0x004fe40003f25270 */
[----:B------:R-:W1:Y:S11]  /*6d60*/  S2R R4, SR_TID.X ;  /* 0x0000000000047919 */ /* 0x000e760000002100 */
[----:B------:R-:W2:Y:S01]  /*6d70*/  @!P1 S2R R11, SR_CgaCtaId ;  /* 0x00000000000b9919 */ /* 0x000ea20000008800 */
[----:B0-----:R-:W-:Y:S01]  /*6d80*/  @P0 FADD R3, R0, R3 ;  /* 0x0000000300030221 */ /* 0x001fe20000000000 */
[----:B------:R-:W-:-:S04]  /*6d90*/  @!P1 MOV R0, 0x400 ;  /* 0x0000040000009802 */ /* 0x000fc80000000f00 */
[----:B------:R-:W0:Y:S01]  /*6da0*/  SHFL.DOWN P0, R2, R3, 0x4, 0x1f ;  /* 0x08801f0003027f89 */ /* 0x000e220000000000 */
[----:B-1----:R-:W-:-:S04]  /*6db0*/  @!P1 SHF.R.S32.HI R9, RZ, 0x1f, R4 ;  /* 0x0000001fff099819 */ /* 0x002fc80000011404 */
[----:B------:R-:W-:Y:S02]  /*6dc0*/  @!P1 LEA.HI R9, R9, R4, RZ, 0x5 ;  /* 0x0000000409099211 */ /* 0x000fe400078f28ff */
[----:B--2---:R-:W-:Y:S01]  /*6dd0*/  @!P1 LEA R11, R11, R0, 0x18 ;  /* 0x000000000b0b9211 */ /* 0x004fe200078ec0ff */
[----:B0-----:R-:W-:Y:S01]  /*6de0*/  @P0 FADD R2, R3, R2 ;  /* 0x0000000203020221 */ /* 0x001fe20000000000 */
[----:B------:R-:W-:-:S04]  /*6df0*/  @!P1 SHF.R.S32.HI R0, RZ, 0x5, R9 ;  /* 0x00000005ff009819 */ /* 0x000fc80000011409 */
[----:B------:R-:W0:Y:S01]  /*6e00*/  SHFL.DOWN P0, R5, R2, 0x8, 0x1f ;  /* 0x09001f0002057f89 */ /* 0x000e220000000000 */
[----:B------:R-:W-:Y:S01]  /*6e10*/  @!P1 LEA R0, R0, R11, 0x2 ;  /* 0x0000000b00009211 */ /* 0x000fe200078e10ff */
        /* <DEDUP_REMOVED lines=18> */
.L_x_1926:
[----:B------:R-:W-:Y:S05]  /*6f40*/  BSYNC B0 ;  /* 0x0000000000007941 */ /* 0x000fea0003800000 */
.L_x_1925:
[----:B------:R-:W-:Y:S01]  /*6f50*/  ULDC.64 UR4, c[0x0][0x3f8] ;  /* 0x0000fe0000047ab9 */ /* 0x000fe20000000a00 */
[----:B------:R-:W-:Y:S01]  /*6f60*/  BSSY B0, `(.L_x_1927) ;  /* 0x000002b000007945 */ /* 0x000fe20003800000 */
[----:B------:R-:W-:-:S04]  /*6f70*/  ISETP.NE.U32.AND P0, PT, RZ, UR4, PT ;  /* 0x00000004ff007c0c */ /* 0x000fc8000bf05070 */
[----:B------:R-:W-:-:S13]  /*6f80*/  ISETP.NE.AND.EX P0, PT, RZ, UR5, PT, P0 ;  /* 0x00000005ff007c0c */ /* 0x000fda000bf05300 */
[----:B------:R-:W-:Y:S05]  /*6f90*/  @!P0 BRA `(.L_x_1928) ;  /* 0x0000000000988947 */ /* 0x000fea0003800000 */
[----:B------:R-:W-:Y:S06]  /*6fa0*/  BAR.SYNC.DEFER_BLOCKING 0x0 ;  /* 0x0000000000007b1d */ /* 0x000fec0000010000 */
[----:B01----:R-:W0:Y:S01]  /*6fb0*/  SHFL.DOWN P0, R3, R102, 0x1, 0x1f ;  /* 0x08201f0066037f89 */ /* 0x003e220000000000 */
[----:B------:R-:W1:Y:S01]  /*6fc0*/  S2R R4, SR_LANEID ;  /* 0x0000000000047919 */ /* 0x000e620000000000 */
[----:B------:R-:W2:Y:S01]  /*6fd0*/  S2R R13, SR_TID.X ;  /* 0x00000000000d7919 */ /* 0x000ea20000002100 */
[----:B0-----:R-:W-:-:S05]  /*6fe0*/  @P0 FADD R3, R3, R102 ;  /* 0x0000006603030221 */ /* 0x001fca0000000000 */
[----:B------:R-:W0:Y:S01]  /*6ff0*/  SHFL.DOWN P0, R0, R3, 0x2, 0x1f ;  /* 0x08401f0003007f89 */ /* 0x000e220000000000 */
[----:B-1----:R-:W-:-:S13]  /*7000*/  ISETP.NE.AND P1, PT, R4, RZ, PT ;  /* 0x000000ff0400720c */ /* 0x002fda0003f25270 */
[----:B------:R-:W1:Y:S01]  /*7010*/  @!P1 S2R R6, SR_CgaCtaId ;  /* 0x0000000000069919 */ /* 0x000e620000008800 */
[----:B--2---:R-:W-:Y:S01]  /*7020*/  @!P1 SHF.R.S32.HI R4, RZ, 0x1f, R13 ;  /* 0x0000001fff049819 */ /* 0x004fe2000001140d */
[----:B0-----:R-:W-:Y:S01]  /*7030*/  @P0 FADD R0, R3, R0 ;  /* 0x0000000003000221 */ /* 0x001fe20000000000 */
[----:B------:R-:W-:Y:S02]  /*7040*/  @!P1 MOV R3, 0x400 ;  /* 0x0000040000039802 */ /* 0x000fe40000000f00 */
[----:B------:R-:W-:Y:S02]  /*7050*/  @!P1 LEA.HI R4, R4, R13, RZ, 0x5 ;  /* 0x0000000d04049211 */ /* 0x000fe400078f28ff */
[----:B------:R-:W0:Y:S02]  /*7060*/  SHFL.DOWN P0, R5, R0, 0x4, 0x1f ;  /* 0x08801f0000057f89 */ /* 0x000e240000000000 */
[----:B------:R-:W-:Y:S02]  /*7070*/  @!P1 SHF.R.S32.HI R4, RZ, 0x5, R4 ;  /* 0x00000005ff049819 */ /* 0x000fe40000011404 */
[----:B-1----:R-:W-:Y:S01]  /*7080*/  @!P1 LEA R3, R6, R3, 0x18 ;  /* 0x0000000306039211 */ /* 0x002fe200078ec0ff */
[----:B0-----:R-:W-:-:S03]  /*7090*/  @P0 FADD R5, R0, R5 ;  /* 0x0000000500050221 */ /* 0x001fc60000000000 */
[----:B------:R-:W-:Y:S02]  /*70a0*/  @!P1 LEA R4, R4, R3, 0x2 ;  /* 0x0000000304049211 */ /* 0x000fe400078e10ff */
        /* <DEDUP_REMOVED lines=8> */
[----:B------:R-:W3:Y:S01]  /*7130*/  @!P0 S2R R3, SR_CgaCtaId ;  /* 0x0000000000038919 */ /* 0x000ee20000008800 */
[----:B------:R-:W-:-:S04]  /*7140*/  @!P0 MOV R0, 0x400 ;  /* 0x0000040000008802 */ /* 0x000fc80000000f00 */
[----:B---3--:R-:W-:-:S05]  /*7150*/  @!P0 LEA R4, R3, R0, 0x18 ;  /* 0x0000000003048211 */ /* 0x008fca00078ec0ff */
        /* <DEDUP_REMOVED lines=10> */
.L_x_1928:
[----:B------:R-:W2:Y:S02]  /*7200*/  S2R R13, SR_TID.X ;  /* 0x00000000000d7919 */ /* 0x000ea40000002100 */
.L_x_1929:
[----:B------:R-:W-:Y:S05]  /*7210*/  BSYNC B0 ;  /* 0x0000000000007941 */ /* 0x000fea0003800000 */
.L_x_1927:
        /* <DEDUP_REMOVED lines=44> */
.L_x_1931:
[----:B0-----:R-:W-:Y:S02]  /*74e0*/  LEA R0, R13, UR14, 0x2 ;  /* 0x0000000e0d007c11 */ /* 0x001fe4000f8e10ff */
[----:B------:R-:W-:Y:S02]  /*74f0*/  SHF.R.S32.HI R14, RZ, 0x1f, R13 ;  /* 0x0000001fff0e7819 */ /* 0x000fe4000001140d */
[----:B--23--:R-:W-:Y:S01]  /*7500*/  MOV R4, UR6 ;  /* 0x0000000600047c02 */ /* 0x00cfe20008000f00 */
        /* <DEDUP_REMOVED lines=23> */
[----:B------:R-:W-:Y:S01]  /*7680*/  MOV R6, UR18 ;  /* 0x0000001200067c02 */ /* 0x000fe20008000f00 */
[C---:B------:R-:W-:Y:S01]  /*7690*/  IMAD R16, R14.reuse, UR36, RZ ;  /* 0x000000240e107c24 */ /* 0x040fe2000f8e02ff */
[----:B------:R-:W-:Y:S01]  /*76a0*/  MOV R10, UR20 ;  /* 0x00000014000a7c02 */ /* 0x000fe20008000f00 */
[----:B------:R-:W-:Y:S01]  /*76b0*/  IMAD R18, R14, UR44, RZ ;  /* 0x0000002c0e127c24 */ /* 0x000fe2000f8e02ff */
[----:B------:R-:W-:-:S02]  /*76c0*/  MOV R3, UR11 ;  /* 0x0000000b00037c02 */ /* 0x000fc40008000f00 */
[----:B------:R-:W-:Y:S01]  /*76d0*/  MOV R7, UR19 ;  /* 0x0000001300077c02 */ /* 0x000fe20008000f00 */
[C---:B0-----:R-:W-:Y:S01]  /*76e0*/  IMAD R5, R13.reuse, UR37, R16 ;  /* 0x000000250d057c24 */ /* 0x041fe2000f8e0210 */
[----:B------:R-:W-:Y:S01]  /*76f0*/  MOV R2, R6 ;  /* 0x0000000600027202 */ /* 0x000fe20000000f00 */
[C---:B--2---:R-:W-:Y:S01]  /*7700*/  IMAD R9, R13.reuse, UR45, R18 ;  /* 0x0000002d0d097c24 */ /* 0x044fe2000f8e0212 */
        /* <DEDUP_REMOVED lines=30> */
.L_x_1930:
[----:B------:R-:W-:Y:S05]  /*78f0*/  EXIT ;  /* 0x000000000000794d */ /* 0x000fea0003800000 */
.L_x_1915:
[----:B------:R-:W-:Y:S01]  /*7900*/  HFMA2.MMA R143, -RZ, RZ, 0, 5.9604644775390625e-08 ;  /* 0x00000001ff8f7435 */ /* 0x000fe200000001ff */
[----:B------:R-:W-:Y:S02]  /*7910*/  MOV R144, R141 ;  /* 0x0000008d00907202 */ /* 0x000fe40000000f00 */
[----:B------:R-:W-:Y:S02]  /*7920*/  MOV R146, RZ ;  /* 0x000000ff00927202 */ /* 0x000fe40000000f00 */
[----:B------:R-:W-:-:S07]  /*7930*/  MOV R157, 0xffffffff ;  /* 0xffffffff009d7802 */ /* 0x000fce0000000f00 */
[----:B-1---5:R-:W-:Y:S05]  /*7940*/  WARPSYNC.COLLECTIVE R157, `(.L_x_1932) ;  /* 0x000000009d087348 */ /* 0x022fea0003c00000 */
[----:B------:R0:W2:Y:S02]  /*7950*/  SHFL.UP P2, R91, R144, R143, R146 ;  /* 0x0400008f905b7389 */ /* 0x0000a40000040092 */
[----:B012--5:R-:W-:Y:S01]  /*7960*/  ENDCOLLECTIVE ;  /* 0x000000000000791b */ /* 0x027fe20003800000 */
.L_x_1932:
[----:B------:R-:W-:Y:S02]  /*7970*/  MOV R144, R142 ;  /* 0x0000008e00907202 */ /* 0x000fe40000000f00 */
[----:B------:R-:W-:-:S07]  /*7980*/  MOV R90, R91 ;  /* 0x0000005b005a7202 */ /* 0x000fce0000000f00 */
[----:B------:R-:W-:Y:S05]  /*7990*/  WARPSYNC.COLLECTIVE R157, `(.L_x_1933) ;  /* 0x000000009d087348 */ /* 0x000fea0003c00000 */
[----:B------:R0:W1:Y:S02]  /*79a0*/  SHFL.UP P2, R91, R144, R143, R146 ;  /* 0x0400008f905b7389 */ /* 0x0000640000040092 */
[----:B01----:R-:W-:Y:S01]  /*79b0*/  ENDCOLLECTIVE ;  /* 0x000000000000791b */ /* 0x003fe20003800000 */
.L_x_1933:
        /* <DEDUP_REMOVED lines=8> */
.L_x_1934:
[----:B------:R-:W-:Y:S02]  /*7a40*/  MOV R144, R142 ;  /* 0x0000008e00907202 */ /* 0x000fe40000000f00 */
[----:B------:R-:W-:-:S07]  /*7a50*/  MOV R90, R91 ;  /* 0x0000005b005a7202 */ /* 0x000fce0000000f00 */
[----:B------:R-:W-:Y:S05]  /*7a60*/  WARPSYNC.COLLECTIVE R157, `(.L_x_1935) ;  /* 0x000000009d087348 */ /* 0x000fea0003c00000 */
[----:B------:R0:W1:Y:S02]  /*7a70*/  SHFL.UP P2, R91, R144, R143, R146 ;  /* 0x0400008f905b7389 */ /* 0x0000640000040092 */
[----:B01----:R-:W-:Y:S01]  /*7a80*/  ENDCOLLECTIVE ;  /* 0x000000000000791b */ /* 0x003fe20003800000 */
.L_x_1935:
        /* <DEDUP_REMOVED lines=8> */
.L_x_1936:
[----:B------:R-:W-:Y:S02]  /*7b10*/  MOV R144, R142 ;  /* 0x0000008e00907202 */ /* 0x000fe40000000f00 */
[----:B------:R-:W-:-:S07]  /*7b20*/  MOV R90, R91 ;  /* 0x0000005b005a7202 */ /* 0x000fce0000000f00 */
[----:B------:R-:W-:Y:S05]  /*7b30*/  WARPSYNC.COLLECTIVE R157, `(.L_x_1937) ;  /* 0x000000009d087348 */ /* 0x000fea0003c00000 */
[----:B------:R0:W1:Y:S02]  /*7b40*/  SHFL.UP P2, R91, R144, R143, R146 ;  /* 0x0400008f905b7389 */ /* 0x0000640000040092 */
[----:B01----:R-:W-:Y:S01]  /*7b50*/  ENDCOLLECTIVE ;  /* 0x000000000000791b */ /* 0x003fe20003800000 */
.L_x_1937:
        /* <DEDUP_REMOVED lines=8> */
.L_x_1938:
[----:B------:R-:W-:Y:S02]  /*7be0*/  MOV R144, R142 ;  /* 0x0000008e00907202 */ /* 0x000fe40000000f00 */
[----:B------:R-:W-:-:S07]  /*7bf0*/  MOV R90, R91 ;  /* 0x0000005b005a7202 */ /* 0x000fce0000000f00 */
[----:B------:R-:W-:Y:S05]  /*7c00*/  WARPSYNC.COLLECTIVE R157, `(.L_x_1939) ;  /* 0x000000009d087348 */ /* 0x000fea0003c00000 */
[----:B------:R0:W1:Y:S02]  /*7c10*/  SHFL.UP P2, R91, R144, R143, R146 ;  /* 0x0400008f905b7389 */ /* 0x0000640000040092 */
[----:B01----:R-:W-:Y:S01]  /*7c20*/  ENDCOLLECTIVE ;  /* 0x000000000000791b */ /* 0x003fe20003800000 */
.L_x_1939:
        /* <DEDUP_REMOVED lines=8> */
.L_x_1940:
[----:B------:R-:W-:Y:S02]  /*7cb0*/  MOV R144, R142 ;  /* 0x0000008e00907202 */ /* 0x000fe40000000f00 */
[----:B------:R-:W-:-:S07]  /*7cc0*/  MOV R90, R91 ;  /* 0x0000005b005a7202 */ /* 0x000fce0000000f00 */
[----:B------:R-:W-:Y:S05]  /*7cd0*/  WARPSYNC.COLLECTIVE R157, `(.L_x_1941) ;  /* 0x000000009d087348 */ /* 0x000fea0003c00000 */
[----:B------:R0:W1:Y:S02]  /*7ce0*/  SHFL.UP P2, R91, R144, R143, R146 ;  /* 0x0400008f905b7389 */ /* 0x0000640000040092 */
[----:B01----:R-:W-:Y:S01]  /*7cf0*/  ENDCOLLECTIVE ;  /* 0x000000000000791b */ /* 0x003fe20003800000 */
.L_x_1941:
[----:B------:R-:W-:Y:S05]  /*7d00*/  BRA `(.L_x_1942) ;  /* 0xffffffc400d47947 */ /* 0x000fea000383ffff */
.L_x_1916:
        /* <DEDUP_REMOVED lines=8> */
.L_x_1944:
[----:B------:R-:W-:Y:S05]  /*7d90*/  BSYNC B0 ;  /* 0x0000000000007941 */ /* 0x000fea0003800000 */
.L_x_1943:
[----:B------:R-:W-:Y:S05]  /*7da0*/  BRA `(.L_x_1945) ;  /* 0xffffffc400c07947 */ /* 0x000fea000383ffff */
.L_x_1917:
        /* <DEDUP_REMOVED lines=8> */
.L_x_1947:
[----:B------:R-:W-:Y:S05]  /*7e30*/  BSYNC B0 ;  /* 0x0000000000007941 */ /* 0x000fea0003800000 */
.L_x_1946:
[----:B------:R-:W-:Y:S05]  /*7e40*/  BRA `(.L_x_1948) ;  /* 0xffffffc400a07947 */ /* 0x000fea000383ffff */
.L_x_1918:
        /* <DEDUP_REMOVED lines=8> */
.L_x_1950:
[----:B------:R-:W-:Y:S05]  /*7ed0*/  BSYNC B0 ;  /* 0x0000000000007941 */ /* 0x000fea0003800000 */
.L_x_1949:
        /* <DEDUP_REMOVED lines=9> */
.L_x_1951:
[----:B------:R-:W-:Y:S02]  /*7f70*/  MOV R156, 0x1f ;  /* 0x0000001f009c7802 */ /* 0x000fe40000000f00 */
[----:B------:R-:W-:Y:S01]  /*7f80*/  MOV R142, R91 ;  /* 0x0000005b008e7202 */ /* 0x000fe20000000f00 */
[----:B------:R-:W-:-:S11]  /*7f90*/  HFMA2.MMA R91, -RZ, RZ, 0, 0 ;  /* 0x00000000ff5b7435 */ /* 0x000fd600000001ff */
[----:B------:R-:W-:Y:S05]  /*7fa0*/  WARPSYNC.COLLECTIVE R157, `(.L_x_1952) ;  /* 0x000000009d087348 */ /* 0x000fea0003c00000 */
[----:B------:R0:W1:Y:S02]  /*7fb0*/  SHFL.IDX P2, R160, R90, R91, R156 ;  /* 0x0000005b5aa07389 */ /* 0x000064000004009c */
[----:B01----:R-:W-:Y:S01]  /*7fc0*/  ENDCOLLECTIVE ;  /* 0x000000000000791b */ /* 0x003fe20003800000 */
.L_x_1952:
[----:B------:R-:W-:Y:S02]  /*7fd0*/  MOV R90, R49 ;  /* 0x00000031005a7202 */ /* 0x000fe40000000f00 */
[----:B------:R-:W-:-:S07]  /*7fe0*/  MOV R48, R160 ;  /* 0x000000a000307202 */ /* 0x000fce0000000f00 */
[----:B------:R-:W-:Y:S05]  /*7ff0*/  WARPSYNC.COLLECTIVE R157, `(.L_x_1953) ;  /* 0x000000009d087348 */ /* 0x000fea0003c00000 */
[----:B------:R0:W1:Y:S02]  /*8000*/  SHFL.IDX P2, R160, R90, R91, R156 ;  /* 0x0000005b5aa07389 */ /* 0x000064000004009c */
[----:B01----:R-:W-:Y:S01]  /*8010*/  ENDCOLLECTIVE ;  /* 0x000000000000791b */ /* 0x003fe20003800000 */
.L_x_1953:
[----:B------:R-:W-:Y:S01]  /*8020*/  MOV R49, R160 ;  /* 0x000000a000317202 */ /* 0x000fe20000000f00 */
[----:B------:R-:W-:Y:S06]  /*8030*/  BRA `(.L_x_1954) ;  /* 0xffffffc4003c7947 */ /* 0x000fec000383ffff */
.L_x_1920:
[----:B------:R-:W-:Y:S01]  /*8040*/  HFMA2.MMA R163, -RZ, RZ, 0, 5.9604644775390625e-08 ;  /* 0x00000001ffa37435 */ /* 0x000fe200000001ff */
[----:B------:R-:W-:Y:S02]  /*8050*/  MOV R160, R164 ;  /* 0x000000a400a07202 */ /* 0x000fe40000000f00 */
[----:B------:R-:W-:Y:S02]  /*8060*/  MOV R165, 0x1f ;  /* 0x0000001f00a57802 */ /* 0x000fe40000000f00 */
[----:B------:R-:W-:Y:S02]  /*8070*/  MOV R157, 0xffffffff ;  /* 0xffffffff009d7802 */ /* 0x000fe40000000f00 */
[----:B------:R-:W-:-:S07]  /*8080*/  MOV R156, 0x1f ;  /* 0x0000001f009c7802 */ /* 0x000fce0000000f00 */
[----:B------:R-:W-:Y:S05]  /*8090*/  WARPSYNC.COLLECTIVE R157, `(.L_x_1955) ;  /* 0x000000009d087348 */ /* 0x000fea0003c00000 */
[----:B------:R0:W1:Y:S02]  /*80a0*/  SHFL.DOWN P6, R90, R160, R163, R165 ;  /* 0x080000a3a05a7389 */ /* 0x00006400000c00a5 */
[----:B01----:R-:W-:Y:S01]  /*80b0*/  ENDCOLLECTIVE ;  /* 0x000000000000791b */ /* 0x003fe20003800000 */
.L_x_1955:
[----:B------:R-:W-:Y:S02]  /*80c0*/  MOV R160, R161 ;  /* 0x000000a100a07202 */ /* 0x000fe40000000f00 */
[----:B------:R-:W-:-:S07]  /*80d0*/  MOV R91, R90 ;  /* 0x0000005a005b7202 */ /* 0x000fce0000000f00 */
[----:B------:R-:W-:Y:S05]  /*80e0*/  WARPSYNC.COLLECTIVE R157, `(.L_x_1956) ;  /* 0x000000009d087348 */ /* 0x000fea0003c00000 */
[----:B------:R0:W1:Y:S02]  /*80f0*/  SHFL.DOWN P6, R90, R160, R163, R165 ;  /* 0x080000a3a05a7389 */ /* 0x00006400000c00a5 */
[----:B01----:R-:W-:Y:S01]  /*8100*/  ENDCOLLECTIVE ;  /* 0x000000000000791b */ /* 0x003fe20003800000 */
.L_x_1956:
[----:B------:R-:W-:Y:S01]  /*8110*/  HFMA2.MMA R163, -RZ, RZ, 0, 1.1920928955078125e-07 ;  /* 0x00000002ffa37435 */ /* 0x000fe200000001ff */
[C---:B------:R-:W-:Y:S01]  /*8120*/  @P4 FFMA.FTZ R161, R164.reuse, R90, R161 ;  /* 0x0000005aa4a14223 */ /* 0x040fe200000100a1 */
[----:B------:R-:W-:-:S05]  /*8130*/  @P4 FMUL.FTZ R164, R164, R91 ;  /* 0x0000005ba4a44220 */ /* 0x000fca0000410000 */
[----:B------:R-:W-:-:S07]  /*8140*/  MOV R160, R164 ;  /* 0x000000a400a07202 */ /* 0x000fce0000000f00 */
[----:B------:R-:W-:Y:S05]  /*8150*/  WARPSYNC.COLLECTIVE R157, `(.L_x_1957) ;  /* 0x000000009d087348 */ /* 0x000fea0003c00000 */
[----:B------:R0:W1:Y:S02]  /*8160*/  SHFL.DOWN P6, R90, R160, R163, R165 ;  /* 0x080000a3a05a7389 */ /* 0x00006400000c00a5 */
[----:B01----:R-:W-:Y:S01]  /*8170*/  ENDCOLLECTIVE ;  /* 0x000000000000791b */ /* 0x003fe20003800000 */
.L_x_1957:
[----:B------:R-:W-:Y:S02]  /*8180*/  MOV R160, R161 ;  /* 0x000000a100a07202 */ /* 0x000fe40000000f00 */
[----:B------:R-:W-:-:S07]  /*8190*/  MOV R91, R90 ;  /* 0x0000005a005b7202 */ /* 0x000fce0000000f00 */
[----:B------:R-:W-:Y:S05]  /*81a0*/  WARPSYNC.COLLECTIVE R157, `(.L_x_1958) ;  /* 0x000000009d087348 */ /* 0x000fea0003c00000 */
[----:B------:R0:W1:Y:S02]  /*81b0*/  SHFL.DOWN P6, R90, R160, R163, R165 ;  /* 0x080000a3a05a7389 */ /* 0x00006400000c00a5 */
[----:B01----:R-:W-:Y:S01]  /*81c0*/  ENDCOLLECTIVE ;  /* 0x000000000000791b */ /* 0x003fe20003800000 */
.L_x_1958:
[----:B------:R-:W-:Y:S01]  /*81d0*/  HFMA2.MMA R163, -RZ, RZ, 0, 2.384185791015625e-07 ;  /* 0x00000004ffa37435 */ /* 0x000fe200000001ff */
[C---:B------:R-:W-:Y:S01]  /*81e0*/  @!P3 FFMA.FTZ R161, R164.reuse, R90, R161 ;  /* 0x0000005aa4a1b223 */ /* 0x040fe200000100a1 */
[----:B------:R-:W-:-:S05]  /*81f0*/  @!P3 FMUL.FTZ R164, R164, R91 ;  /* 0x0000005ba4a4b220 */ /* 0x000fca0000410000 */
[----:B------:R-:W-:-:S07]  /*8200*/  MOV R160, R164 ;  /* 0x000000a400a07202 */ /* 0x000fce0000000f00 */
[----:B------:R-:W-:Y:S05]  /*8210*/  WARPSYNC.COLLECTIVE R157, `(.L_x_1959) ;  /* 0x000000009d087348 */ /* 0x000fea0003c00000 */
[----:B------:R0:W1:Y:S02]  /*8220*/  SHFL.DOWN P6, R90, R160, R163, R165 ;  /* 0x080000a3a05a7389 */ /* 0x00006400000c00a5 */
[----:B01----:R-:W-:Y:S01]  /*8230*/  ENDCOLLECTIVE ;  /* 0x000000000000791b */ /* 0x003fe20003800000 */
.L_x_1959:
[----:B------:R-:W-:Y:S02]  /*8240*/  MOV R160, R161 ;  /* 0x000000a100a07202 */ /* 0x000fe40000000f00 */
[----:B------:R-:W-:-:S07]  /*8250*/  MOV R91, R90 ;  /* 0x0000005a005b7202 */ /* 0x000fce0000000f00 */
[----:B------:R-:W-:Y:S05]  /*8260*/  WARPSYNC.COLLECTIVE R157, `(.L_x_1960) ;  /* 0x000000009d087348 */ /* 0x000fea0003c00000 */
[----:B------:R0:W1:Y:S02]  /*8270*/  SHFL.DOWN P6, R90, R160, R163, R165 ;  /* 0x080000a3a05a7389 */ /* 0x00006400000c00a5 */
[----:B01----:R-:W-:Y:S01]  /*8280*/  ENDCOLLECTIVE ;  /* 0x000000000000791b */ /* 0x003fe20003800000 */
.L_x_1960:
[----:B------:R-:W-:Y:S01]  /*8290*/  HFMA2.MMA R163, -RZ, RZ, 0, 4.76837158203125e-07 ;  /* 0x00000008ffa37435 */ /* 0x000fe200000001ff */
[C---:B------:R-:W-:Y:S01]  /*82a0*/  @!P2 FFMA.FTZ R161, R164.reuse, R90, R161 ;  /* 0x0000005aa4a1a223 */ /* 0x040fe200000100a1 */
[----:B------:R-:W-:-:S05]  /*82b0*/  @!P2 FMUL.FTZ R164, R164, R91 ;  /* 0x0000005ba4a4a220 */ /* 0x000fca0000410000 */
[----:B------:R-:W-:-:S07]  /*82c0*/  MOV R160, R164 ;  /* 0x000000a400a07202 */ /* 0x000fce0000000f00 */
[----:B------:R-:W-:Y:S05]  /*82d0*/  WARPSYNC.COLLECTIVE R157, `(.L_x_1961) ;  /* 0x000000009d087348 */ /* 0x000fea0003c00000 */
[----:B------:R0:W1:Y:S02]  /*82e0*/  SHFL.DOWN P6, R90, R160, R163, R165 ;  /* 0x080000a3a05a7389 */ /* 0x00006400000c00a5 */
[----:B01----:R-:W-:Y:S01]  /*82f0*/  ENDCOLLECTIVE ;  /* 0x000000000000791b */ /* 0x003fe20003800000 */
.L_x_1961:
[----:B------:R-:W-:Y:S02]  /*8300*/  MOV R160, R161 ;  /* 0x000000a100a07202 */ /* 0x000fe40000000f00 */
[----:B------:R-:W-:-:S07]  /*8310*/  MOV R91, R90 ;  /* 0x0000005a005b7202 */ /* 0x000fce0000000f00 */
[----:B------:R-:W-:Y:S05]  /*8320*/  WARPSYNC.COLLECTIVE R157, `(.L_x_1962) ;  /* 0x000000009d087348 */ /* 0x000fea0003c00000 */
[----:B------:R0:W1:Y:S02]  /*8330*/  SHFL.DOWN P6, R90, R160, R163, R165 ;  /* 0x080000a3a05a7389 */ /* 0x00006400000c00a5 */
[----:B01----:R-:W-:Y:S01]  /*8340*/  ENDCOLLECTIVE ;  /* 0x000000000000791b */ /* 0x003fe20003800000 */
.L_x_1962:
[----:B------:R-:W-:Y:S01]  /*8350*/  HFMA2.MMA R163, -RZ, RZ, 0, 9.5367431640625e-07 ;  /* 0x00000010ffa37435 */ /* 0x000fe200000001ff */
[C---:B------:R-:W-:Y:S01]  /*8360*/  @!P1 FFMA.FTZ R161, R164.reuse, R90, R161 ;  /* 0x0000005aa4a19223 */ /* 0x040fe200000100a1 */
[----:B------:R-:W-:-:S05]  /*8370*/  @!P1 FMUL.FTZ R164, R164, R91 ;  /* 0x0000005ba4a49220 */ /* 0x000fca0000410000 */
[----:B------:R-:W-:-:S07]  /*8380*/  MOV R160, R164 ;  /* 0x000000a400a07202 */ /* 0x000fce0000000f00 */
[----:B------:R-:W-:Y:S05]  /*8390*/  WARPSYNC.COLLECTIVE R157, `(.L_x_1963) ;  /* 0x000000009d087348 */ /* 0x000fea0003c00000 */
[----:B------:R0:W1:Y:S02]  /*83a0*/  SHFL.DOWN P6, R90, R160, R163, R165 ;  /* 0x080000a3a05a7389 */ /* 0x00006400000c00a5 */
[----:B01----:R-:W-:Y:S01]  /*83b0*/  ENDCOLLECTIVE ;  /* 0x000000000000791b */ /* 0x003fe20003800000 */
.L_x_1963:
[----:B------:R-:W-:Y:S02]  /*83c0*/  MOV R160, R161 ;  /* 0x000000a100a07202 */ /* 0x000fe40000000f00 */
[----:B------:R-:W-:-:S07]  /*83d0*/  MOV R91, R90 ;  /* 0x0000005a005b7202 */ /* 0x000fce0000000f00 */
[----:B------:R-:W-:Y:S05]  /*83e0*/  WARPSYNC.COLLECTIVE R157, `(.L_x_1964) ;  /* 0x000000009d087348 */ /* 0x000fea0003c00000 */
[----:B------:R0:W1:Y:S02]  /*83f0*/  SHFL.DOWN P6, R90, R160, R163, R165 ;  /* 0x080000a3a05a7389 */ /* 0x00006400000c00a5 */
[----:B01----:R-:W-:Y:S01]  /*8400*/  ENDCOLLECTIVE ;  /* 0x000000000000791b */ /* 0x003fe20003800000 */
.L_x_1964:
        /* <DEDUP_REMOVED lines=8> */
.L_x_1965:
[----:B------:R-:W-:Y:S02]  /*8490*/  MOV R90, R161 ;  /* 0x000000a1005a7202 */ /* 0x000fe40000000f00 */
[----:B------:R-:W-:-:S07]  /*84a0*/  MOV R159, R160 ;  /* 0x000000a0009f7202 */ /* 0x000fce0000000f00 */
[----:B------:R-:W-:Y:S05]  /*84b0*/  WARPSYNC.COLLECTIVE R157, `(.L_x_1966) ;  /* 0x000000009d087348 */ /* 0x000fea0003c00000 */
[----:B------:R0:W1:Y:S02]  /*84c0*/  SHFL.IDX P2, R160, R90, R91, R156 ;  /* 0x0000005b5aa07389 */ /* 0x000064000004009c */
[----:B01----:R-:W-:Y:S01]  /*84d0*/  ENDCOLLECTIVE ;  /* 0x000000000000791b */ /* 0x003fe20003800000 */
.L_x_1966:
[----:B------:R-:W-:Y:S02]  /*84e0*/  MOV R158, R160 ;  /* 0x000000a0009e7202 */ /* 0x000fe40000000f00 */
[----:B------:R-:W-:-:S07]  /*84f0*/  MOV R160, R164 ;  /* 0x000000a400a07202 */ /* 0x000fce0000000f00 */
[----:B------:R-:W-:Y:S05]  /*8500*/  WARPSYNC.COLLECTIVE R157, `(.L_x_1967) ;  /* 0x000000009d087348 */ /* 0x000fea0003c00000 */
[----:B------:R0:W1:Y:S02]  /*8510*/  SHFL.DOWN P6, R90, R160, R163, R165 ;  /* 0x080000a3a05a7389 */ /* 0x00006400000c00a5 */
[----:B01----:R-:W-:Y:S01]  /*8520*/  ENDCOLLECTIVE ;  /* 0x000000000000791b */ /* 0x003fe20003800000 */
.L_x_1967:
[----:B------:R-:W-:Y:S02]  /*8530*/  MOV R160, R161 ;  /* 0x000000a100a07202 */ /* 0x000fe40000000f00 */
[----:B------:R-:W-:-:S07]  /*8540*/  MOV R162, R90 ;  /* 0x0000005a00a27202 */ /* 0x000fce0000000f00 */
[----:B------:R-:W-:Y:S05]  /*8550*/  WARPSYNC.COLLECTIVE R157, `(.L_x_1968) ;  /* 0x000000009d087348 */ /* 0x000fea0003c00000 */
[----:B------:R0:W1:Y:S02]  /*8560*/  SHFL.DOWN P6, R90, R160, R163, R165 ;  /* 0x080000a3a05a7389 */ /* 0x00006400000c00a5 */
[----:B01----:R-:W-:Y:S01]  /*8570*/  ENDCOLLECTIVE ;  /* 0x000000000000791b */ /* 0x003fe20003800000 */
.L_x_1968:
[----:B------:R-:W-:Y:S02]  /*8580*/  MOV R163, R90 ;  /* 0x0000005a00a37202 */ /* 0x000fe40000000f00 */
[----:B------:R-:W-:-:S07]  /*8590*/  MOV R90, R48 ;  /* 0x00000030005a7202 */ /* 0x000fce0000000f00 */
[----:B------:R-:W-:Y:S05]  /*85a0*/  WARPSYNC.COLLECTIVE R157, `(.L_x_1969) ;  /* 0x000000009d087348 */ /* 0x000fea0003c00000 */
[----:B------:R0:W1:Y:S02]  /*85b0*/  SHFL.IDX P2, R160, R90, R91, R156 ;  /* 0x0000005b5aa07389 */ /* 0x000064000004009c */
[----:B01----:R-:W-:Y:S01]  /*85c0*/  ENDCOLLECTIVE ;  /* 0x000000000000791b */ /* 0x003fe20003800000 */
.L_x_1969:
[----:B------:R-:W-:Y:S02]  /*85d0*/  MOV R90, R49 ;  /* 0x00000031005a7202 */ /* 0x000fe40000000f00 */
[----:B------:R-:W-:-:S07]  /*85e0*/  MOV R165, R160 ;  /* 0x000000a000a57202 */ /* 0x000fce0000000f00 */
[----:B------:R-:W-:Y:S05]  /*85f0*/  WARPSYNC.COLLECTIVE R157, `(.L_x_1970) ;  /* 0x000000009d087348 */ /* 0x000fea0003c00000 */
[----:B------:R0:W1:Y:S02]  /*8600*/  SHFL.IDX P2, R160, R90, R91, R156 ;  /* 0x0000005b5aa07389 */ /* 0x000064000004009c */
[----:B01----:R-:W-:Y:S01]  /*8610*/  ENDCOLLECTIVE ;  /* 0x000000000000791b */ /* 0x003fe20003800000 */
.L_x_1970:
[----:B------:R-:W-:Y:S05]  /*8620*/  BRA `(.L_x_1971) ;  /* 0xffffffc400947947 */ /* 0x000fea000383ffff */
.L_x_1972:
        /* <DEDUP_REMOVED lines=13> */
.L_x_10930:


//--------------------- .text._Z25selective_scan_bwd_kernelI32Selective_Scan_bwd_kernel_traitsILi128ELi16ELb1ELb0ELb0ELb1ELb1EN3c108BFloat16EfEEv12SSMParamsBwd --------------------------
	.section	.text._Z25selective_scan_bwd_kernelI32Selective_Scan_bwd_kernel_traitsILi128ELi16ELb1ELb0ELb0ELb1ELb1EN3c108BFloat16EfEEv12SSMParamsBwd,"ax",@progbits
	.align	128
        .global         _Z25selective_scan_bwd_kernelI32Selective_Scan_bwd_kernel_traitsILi128ELi16ELb1ELb0ELb0ELb1ELb1EN3c108BFloat16EfEEv12SSMParamsBwd
        .type           _Z25selective_scan_bwd_kernelI32Selective_Scan_bwd_kernel_traitsILi128ELi16ELb1ELb0ELb0ELb1ELb1EN3c108BFloat16EfEEv12SSMParamsBwd,@function
        .size           _Z25selective_scan_bwd_kernelI32Selective_Scan_bwd_kernel_traitsILi128ELi16ELb1ELb0ELb0ELb1ELb1EN3c108BFloat16EfEEv12SSMParamsBwd,(.L_x_10931 - _Z25selective_scan_bwd_kernelI32Selective_Scan_bwd_kernel_traitsILi128ELi16ELb1ELb0ELb0ELb1ELb1EN3c108BFloat16EfEEv12SSMParamsBwd)
        .other          _Z25selective_scan_bwd_kernelI32Selective_Scan_bwd_kernel_traitsILi128ELi16ELb1ELb0ELb0ELb1ELb1EN3c108BFloat16EfEEv12SSMParamsBwd,@"STO_CUDA_ENTRY STV_DEFAULT"
_Z25selective_scan_bwd_kernelI32Selective_Scan_bwd_kernel_traitsILi128ELi16ELb1ELb0ELb0ELb1ELb1EN3c108BFloat16EfEEv12SSMParamsBwd:
.text._Z25selective_scan_bwd_kernelI32Selective_Scan_bwd_kernel_traitsILi128ELi16ELb1ELb0ELb0ELb1ELb1EN3c108BFloat16EfEEv12SSMParamsBwd:
        /* <DEDUP_REMOVED lines=41> */
[----:B------:R-:W-:Y:S02]  /*0290*/  UISETP.NE.U32.AND UP0, UPT, UR8, URZ, UPT ;  /* 0x0000003f0800728c */ /* 0x000fe4000bf05070 */
[----:B------:R-:W-:Y:S02]  /*02a0*/  UIMAD UR21, UR49, UR21, UR6 ;  /* 0x00000015311572a4 */ /* 0x000fe4000f8e0206 */
[----:B------:R-:W-:Y:S01]  /*02b0*/  UIMAD UR11, UR49, UR7, UR5 ;  /* 0x00000007310b72a4 */ /* 0x000fe2000f8e0205 */
[----:B------:R-:W-:Y:S01]  /*02c0*/  UMOV UR6, URZ ;  /* 0x0000003f00067c82 */ /* 0x000fe20008000000 */
[----:B------:R-:W-:Y:S01]  /*02d0*/  @UP2 ULEA UR6, UP4, UR24, UR22, 0x2 ;  /* 0x0000001618062291 */ /* 0x000fe2000f88103f */
[----:B------:R-:W-:Y:S01]  /*02e0*/  UMOV UR8, URZ ;  /* 0x0000003f00087c82 */ /* 0x000fe20008000000 */
[----:B------:R-:W-:-:S02]  /*02f0*/  UIMAD UR5, UR4, UR16, URZ ;  /* 0x00000010040572a4 */ /* 0x000fc4000f8e023f */
[----:B------:R-:W-:Y:S01]  /*0300*/  @UP1 ULEA UR8, UP3, UR24, UR18, 0x2 ;  /* 0x0000001218081291 */ /* 0x000fe2000f86103f */
[----:B------:R-:W-:Y:S01]  /*0310*/  UMOV UR7, URZ ;  /* 0x0000003f00077c82 */ /* 0x000fe20008000000 */
[----:B------:R-:W-:Y:S02]  /*0320*/  UISETP.NE.AND.EX UP0, UPT, UR9, URZ, UPT, UP0 ;  /* 0x0000003f0900728c */ /* 0x000fe4000bf05300 */
[----:B------:R-:W-:Y:S01]  /*0330*/  @UP2 ULEA.HI.X UR7, UR24, UR23, UR10, 0x2, UP4 ;  /* 0x0000001718072291 */ /* 0x000fe2000a0f140a */
[----:B------:R-:W-:Y:S02]  /*0340*/  UMOV UR9, URZ ;  /* 0x0000003f00097c82 */ /* 0x000fe40008000000 */
[----:B------:R-:W-:Y:S01]  /*0350*/  ULDC.64 UR22, c[0x0][0x298] ;  /* 0x0000a60000167ab9 */ /* 0x000fe20000000a00 */
[----:B------:R-:W-:Y:S02]  /*0360*/  UIMAD.WIDE.U32 UR14, UR49, UR16, URZ ;  /* 0x00000010310e72a5 */ /* 0x000fe4000f8e003f */
[----:B------:R-:W-:-:S02]  /*0370*/  UIMAD UR17, UR49, UR17, UR5 ;  /* 0x00000011311172a4 */ /* 0x000fc4000f8e0205 */
[----:B------:R-:W-:Y:S02]  /*0380*/  @UP1 ULEA.HI.X UR9, UR24, UR19, UR10, 0x2, UP3 ;  /* 0x0000001318091291 */ /* 0x000fe400098f140a */
[----:B------:R-:W-:Y:S01]  /*0390*/  UIADD3 UR13, UR13, UR11, URZ ;  /* 0x0000000b0d0d7290 */ /* 0x000fe2000fffe03f */
[----:B------:R-:W-:Y:S01]  /*03a0*/  ULDC.64 UR18, c[0x0][0x288] ;  /* 0x0000a20000127ab9 */ /* 0x000fe20000000a00 */
[----:B------:R-:W-:Y:S02]  /*03b0*/  UIMAD UR11, UR10, UR22, URZ ;  /* 0x000000160a0b72a4 */ /* 0x000fe4000f8e023f */
[----:B------:R-:W-:Y:S02]  /*03c0*/  UIMAD UR16, UR10, UR18, URZ ;  /* 0x000000120a1072a4 */ /* 0x000fe4000f8e023f */
[----:B------:R-:W-:Y:S02]  /*03d0*/  UIMAD.WIDE.U32 UR4, UR49, UR20, URZ ;  /* 0x00000014310472a5 */ /* 0x000fe4000f8e003f */
[----:B------:R-:W-:-:S02]  /*03e0*/  UIADD3 UR15, UR15, UR17, URZ ;  /* 0x000000110f0f7290 */ /* 0x000fc4000fffe03f */
[----:B------:R-:W-:Y:S02]  /*03f0*/  UIMAD UR20, UR24, UR23, UR11 ;  /* 0x00000017181472a4 */ /* 0x000fe4000f8e020b */
[----:B------:R-:W-:Y:S01]  /*0400*/  UIMAD.WIDE.U32 UR12, UR24, UR18, UR12 ;  /* 0x00000012180c72a5 */ /* 0x000fe2000f8e000c */
        /* <DEDUP_REMOVED lines=57> */
.L_x_2020:
        /* <DEDUP_REMOVED lines=35> */
[----:B0-----:R-:W-:-:S02]  /*09d0*/  SHF.L.U32 R39, R16, 0x10, RZ ;  /* 0x0000001010277819 */ /* 0x001fc400000006ff */
[----:B------:R-:W-:Y:S02]  /*09e0*/  PRMT R16, R16, 0x7632, R16 ;  /* 0x0000763210107816 */ /* 0x000fe40000000010 */
[----:B------:R-:W-:Y:S01]  /*09f0*/  SHF.L.U32 R38, R17, 0x10, RZ ;  /* 0x0000001011267819 */ /* 0x000fe200000006ff */
[----:B------:R-:W-:Y:S01]  /*0a00*/  FADD.FTZ R39, R39, UR5 ;  /* 0x0000000527277e21 */ /* 0x000fe20008010000 */
[----:B------:R-:W-:Y:S02]  /*0a10*/  SHF.L.U32 R37, R18, 0x10, RZ ;  /* 0x0000001012257819 */ /* 0x000fe400000006ff */
[----:B------:R-:W-:Y:S01]  /*0a20*/  SHF.L.U32 R36, R19, 0x10, RZ ;  /* 0x0000001013247819 */ /* 0x000fe200000006ff */
[----:B------:R-:W-:Y:S01]  /*0a30*/  FADD.FTZ R38, R38, UR5 ;  /* 0x0000000526267e21 */ /* 0x000fe20008010000 */
[----:B------:R-:W-:Y:S01]  /*0a40*/  FSETP.GTU.FTZ.AND P3, PT, R39, 20, PT ;  /* 0x41a000002700780b */ /* 0x000fe20003f7c000 */
[----:B------:R-:W-:Y:S01]  /*0a50*/  FADD.FTZ R37, R37, UR5 ;  /* 0x0000000525257e21 */ /* 0x000fe20008010000 */
[----:B-1----:R-:W-:Y:S01]  /*0a60*/  SHF.L.U32 R24, R12, 0x10, RZ ;  /* 0x000000100c187819 */ /* 0x002fe200000006ff */
[----:B------:R-:W-:Y:S01]  /*0a70*/  FADD.FTZ R36, R36, UR5 ;  /* 0x0000000524247e21 */ /* 0x000fe20008010000 */
[----:B------:R-:W-:-:S02]  /*0a80*/  SHF.L.U32 R25, R13, 0x10, RZ ;  /* 0x000000100d197819 */ /* 0x000fc400000006ff */
[----:B------:R-:W-:Y:S02]  /*0a90*/  SHF.L.U32 R16, R16, 0x10, RZ ;  /* 0x0000001010107819 */ /* 0x000fe400000006ff */
[----:B---3--:R-:W-:Y:S02]  /*0aa0*/  SHF.L.U32 R10, R14, 0x10, RZ ;  /* 0x000000100e0a7819 */ /* 0x008fe400000006ff */
[----:B------:R-:W-:Y:S02]  /*0ab0*/  PRMT R17, R17, 0x7632, R17 ;  /* 0x0000763211117816 */ /* 0x000fe40000000011 */
[----:B------:R-:W-:Y:S02]  /*0ac0*/  FSETP.GTU.FTZ.AND P4, PT, R38, 20, PT ;  /* 0x41a000002600780b */ /* 0x000fe40003f9c000 */
[----:B------:R-:W-:Y:S02]  /*0ad0*/  FSETP.GTU.FTZ.AND P6, PT, R37, 20, PT ;  /* 0x41a000002500780b */ /* 0x000fe40003fdc000 */
[----:B------:R-:W-:Y:S01]  /*0ae0*/  FSETP.GTU.FTZ.AND P0, PT, R36, 20, PT ;  /* 0x41a000002400780b */ /* 0x000fe20003f1c000 */
[----:B--2---:R0:W-:Y:S04]  /*0af0*/  STS.128 [R2], R32 ;  /* 0x0000002002007388 */ /* 0x0041e80000000c00 */
[----:B----4-:R1:W-:Y:S01]  /*0b00*/  STS.128 [R2+0x200], R20 ;  /* 0x0002001402007388 */ /* 0x0103e20000000c00 */
[----:B0-----:R-:W-:Y:S01]  /*0b10*/  FADD.FTZ R35, R24, UR5 ;  /* 0x0000000518237e21 */ /* 0x001fe20008010000 */
[----:B------:R-:W-:Y:S01]  /*0b20*/  FADD.FTZ R34, R25, UR5 ;  /* 0x0000000519227e21 */ /* 0x000fe20008010000 */
[----:B------:R-:W-:Y:S01]  /*0b30*/  FADD.FTZ R33, R16, UR5 ;  /* 0x0000000510217e21 */ /* 0x000fe20008010000 */
[----:B------:R-:W-:-:S02]  /*0b40*/  FADD.FTZ R32, R10, UR5 ;  /* 0x000000050a207e21 */ /* 0x000fc40008010000 */
[----:B------:R-:W-:Y:S02]  /*0b50*/  FSETP.GTU.FTZ.AND P1, PT, R35, 20, PT ;  /* 0x41a000002300780b */ /* 0x000fe40003f3c000 */
[----:B------:R-:W-:Y:S02]  /*0b60*/  FSETP.GTU.FTZ.AND P2, PT, R34, 20, PT ;  /* 0x41a000002200780b */ /* 0x000fe40003f5c000 */
[----:B------:R-:W-:Y:S01]  /*0b70*/  FSETP.GTU.FTZ.AND P5, PT, R33, 20, PT ;  /* 0x41a000002100780b */ /* 0x000fe20003fbc000 */
[----:B------:R-:W-:Y:S01]  /*0b80*/  NOP ;  /* 0x0000000000007918 */ /* 0x000fe20000000000 */
[----:B-1----:R-:W-:Y:S11]  /*0b90*/  @P3 BRA `(.L_x_1975) ;  /* 0x00000000007c3947 */ /* 0x002ff60003800000 */
        /* <DEDUP_REMOVED lines=31> */
.L_x_1975:
[----:B------:R-:W-:Y:S05]  /*0d90*/  BSYNC B0 ;  /* 0x0000000000007941 */ /* 0x000fea0003800000 */
.L_x_1974:
[----:B------:R-:W-:Y:S01]  /*0da0*/  SHF.L.U32 R17, R17, 0x10, RZ ;  /* 0x0000001011117819 */ /* 0x000fe200000006ff */
[----:B------:R-:W-:Y:S01]  /*0db0*/  BSSY B0, `(.L_x_1976) ;  /* 0x0000023000007945 */ /* 0x000fe20003800000 */
[----:B------:R-:W-:-:S03]  /*0dc0*/  FSETP.GTU.FTZ.AND P3, PT, R32, 20, PT ;  /* 0x41a000002000780b */ /* 0x000fc60003f7c000 */
        /* <DEDUP_REMOVED lines=33> */
.L_x_1977:
[----:B------:R-:W-:Y:S05]  /*0fe0*/  BSYNC B0 ;  /* 0x0000000000007941 */ /* 0x000fea0003800000 */
.L_x_1976:
[----:B------:R-:W-:Y:S01]  /*0ff0*/  SHF.L.U32 R30, R15, 0x10, RZ ;  /* 0x000000100f1e7819 */ /* 0x000fe200000006ff */
[----:B------:R-:W-:Y:S01]  /*1000*/  BSSY B0, `(.L_x_1978) ;  /* 0x0000024000007945 */ /* 0x000fe20003800000 */
[----:B------:R-:W-:Y:S02]  /*1010*/  FSETP.GTU.FTZ.AND P5, PT, R31, 20, PT ;  /* 0x41a000001f00780b */ /* 0x000fe40003fbc000 */
[----:B------:R-:W-:Y:S01]  /*1020*/  PRMT R18, R18, 0x7632, R18 ;  /* 0x0000763212127816 */ /* 0x000fe20000000012 */
        /* <DEDUP_REMOVED lines=33> */
.L_x_1979:
[----:B------:R-:W-:Y:S05]  /*1240*/  BSYNC B0 ;  /* 0x0000000000007941 */ /* 0x000fea0003800000 */
.L_x_1978:
        /* <DEDUP_REMOVED lines=37> */
.L_x_1981:
[----:B------:R-:W-:Y:S05]  /*14a0*/  BSYNC B0 ;  /* 0x0000000000007941 */ /* 0x000fea0003800000 */
.L_x_1980:
        /* <DEDUP_REMOVED lines=37> */
.L_x_1983:
[----:B------:R-:W-:Y:S05]  /*1700*/  BSYNC B0 ;  /* 0x0000000000007941 */ /* 0x000fea0003800000 */
.L_x_1982:
        /* <DEDUP_REMOVED lines=37> */
.L_x_1985:
[----:B------:R-:W-:Y:S05]  /*1960*/  BSYNC B0 ;  /* 0x0000000000007941 */ /* 0x000fea0003800000 */
.L_x_1984:
        /* <DEDUP_REMOVED lines=37> */
.L_x_1987:
[----:B------:R-:W-:Y:S05]  /*1bc0*/  BSYNC B0 ;  /* 0x0000000000007941 */ /* 0x000fea0003800000 */
.L_x_1986:
        /* <DEDUP_REMOVED lines=37> */
.L_x_1989:
[----:B------:R-:W-:Y:S05]  /*1e20*/  BSYNC B0 ;  /* 0x0000000000007941 */ /* 0x000fea0003800000 */
.L_x_1988:
        /* <DEDUP_REMOVED lines=36> */
.L_x_1991:
[----:B------:R-:W-:Y:S05]  /*2070*/  BSYNC B0 ;  /* 0x0000000000007941 */ /* 0x000fea0003800000 */
.L_x_1990:
[----:B------:R-:W-:Y:S01]  /*2080*/  BSSY B0, `(.L_x_1992) ;  /* 0x0000022000007945 */ /* 0x000fe20003800000 */
[----:B------:R-:W-:-:S03]  /*2090*/  FSETP.GTU.FTZ.AND P1, PT, R24, 20, PT ;  /* 0x41a000001800780b */ /* 0x000fc60003f3c000 */
        /* <DEDUP_REMOVED lines=32> */
.L_x_1993:
[----:B------:R-:W-:Y:S05]  /*22a0*/  BSYNC B0 ;  /* 0x0000000000007941 */ /* 0x000fea0003800000 */
.L_x_1992:
        /* <DEDUP_REMOVED lines=33> */
.L_x_1995:
[----:B------:R-:W-:Y:S05]  /*24c0*/  BSYNC B0 ;  /* 0x0000000000007941 */ /* 0x000fea0003800000 */
.L_x_1994:
        /* <DEDUP_REMOVED lines=33> */
.L_x_1997:
[----:B------:R-:W-:Y:S05]  /*26e0*/  BSYNC B0 ;  /* 0x0000000000007941 */ /* 0x000fea0003800000 */
.L_x_1996:
        /* <DEDUP_REMOVED lines=33> */
.L_x_1999:
[----:B------:R-:W-:Y:S05]  /*2900*/  BSYNC B0 ;  /* 0x0000000000007941 */ /* 0x000fea0003800000 */
.L_x_1998:
        /* <DEDUP_REMOVED lines=33> */
.L_x_2001:
[----:B------:R-:W-:Y:S05]  /*2b20*/  BSYNC B0 ;  /* 0x0000000000007941 */ /* 0x000fea0003800000 */
.L_x_2000:
        /* <DEDUP_REMOVED lines=33> */
.L_x_2003:
[----:B------:R-:W-:Y:S05]  /*2d40*/  BSYNC B0 ;  /* 0x0000000000007941 */ /* 0x000fea0003800000 */
.L_x_2002:
        /* <DEDUP_REMOVED lines=33> */
.L_x_2005:
[----:B------:R-:W-:Y:S05]  /*2f60*/  BSYNC B0 ;  /* 0x0000000000007941 */ /* 0x000fea0003800000 */
.L_x_2004:
[----:B------:R-:W-:Y:S01]  /*2f70*/  USHF.R.S32.HI UR14, URZ, 0x1f, UR49 ;  /* 0x0000001f3f0e7899 */ /* 0x000fe20008011431 */
[----:B------:R-:W0:Y:S01]  /*2f80*/  LDS.128 R12, [R8] ;  /* 0x00000000080c7984 */ /* 0x000e220000000c00 */
[----:B------:R-:W-:Y:S01]  /*2f90*/  ULEA UR12, UR28, 0xfffff800, 0xb ;  /* 0xfffff8001c0c7891 */ /* 0x000fe2000f8e583f */
[----:B------:R-:W-:Y:S01]  /*2fa0*/  ULDC.64 UR20, c[0x0][0x2a0] ;  /* 0x0000a80000147ab9 */ /* 0x000fe20000000a00 */
[----:B------:R-:W-:Y:S01]  /*2fb0*/  ULDC.64 UR22, c[0x0][0x2a8] ;  /* 0x0000aa0000167ab9 */ /* 0x000fe20000000a00 */
[----:B------:R-:W-:Y:S01]  /*2fc0*/  UIMAD UR6, UR14, UR20, URZ ;  /* 0x000000140e0672a4 */ /* 0x000fe2000f8e023f */
[----:B------:R-:W-:Y:S01]  /*2fd0*/  LDS.128 R16, [R8+0x10] ;  /* 0x0000100008107984 */ /* 0x000fe20000000c00 */
[----:B------:R-:W-:Y:S02]  /*2fe0*/  USHF.R.S32.HI UR13, URZ, 0x1f, UR12 ;  /* 0x0000001f3f0d7899 */ /* 0x000fe4000801140c */
[----:B------:R-:W-:Y:S02]  /*2ff0*/  UIMAD UR15, UR49, UR21, UR6 ;  /* 0x00000015310f72a4 */ /* 0x000fe4000f8e0206 */
[----:B------:R-:W-:-:S02]  /*3000*/  UIMAD.WIDE.U32 UR20, UR49, UR20, UR12 ;  /* 0x00000014311472a5 */ /* 0x000fc4000f8e000c */
[----:B------:R-:W-:Y:S02]  /*3010*/  USHF.R.S32.HI UR6, URZ, 0x1f, UR24 ;  /* 0x0000001f3f067899 */ /* 0x000fe40008011418 */
        /* <DEDUP_REMOVED lines=8> */
[----:B------:R-:W-:Y:S01]  /*30a0*/  MOV R10, UR15 ;  /* 0x0000000f000a7c02 */ /* 0x000fe20008000f00 */
[----:B------:R-:W-:-:S03]  /*30b0*/  ULDC.64 UR22, c[0x0][0x2b8] ;  /* 0x0000ae0000167ab9 */ /* 0x000fc60000000a00 */
[----:B------:R-:W-:Y:S01]  /*30c0*/  MOV R11, UR20 ;  /* 0x00000014000b7c02 */ /* 0x000fe20008000f00 */
[----:B------:R-:W-:Y:S02]  /*30d0*/  ULDC.64 UR20, c[0x0][0x2b0] ;  /* 0x0000ac0000147ab9 */ /* 0x000fe40000000a00 */
[----:B------:R-:W-:Y:S01]  /*30e0*/  IMAD.WIDE R10, R64, 0x10, R10 ;  /* 0x00000010400a7825 */ /* 0x000fe200078e020a */
[----:B------:R-:W-:Y:S06]  /*30f0*/  BAR.SYNC.DEFER_BLOCKING 0x0 ;  /* 0x0000000000007b1d */ /* 0x000fec0000010000 */
[----:B------:R-:W2:Y:S04]  /*3100*/  LDG.E.128 R60, desc[UR30][R10.64] ;  /* 0x0000001e0a3c7981 */ /* 0x000ea8000c1e1d00 */
[----:B------:R1:W3:Y:S01]  /*3110*/  LDG.E.128 R72, desc[UR30][R10.64+0x200] ;  /* 0x0002001e0a487981 */ /* 0x0002e2000c1e1d00 */
        /* <DEDUP_REMOVED lines=11> */
[----:B-1----:R-:W-:Y:S01]  /*31d0*/  MOV R10, UR15 ;  /* 0x0000000f000a7c02 */ /* 0x002fe20008000f00 */
[----:B------:R-:W-:-:S03]  /*31e0*/  ULDC.64 UR22, c[0x0][0x3a0] ;  /* 0x0000e80000167ab9 */ /* 0x000fc60000000a00 */
[----:B------:R-:W-:Y:S01]  /*31f0*/  MOV R11, UR20 ;  /* 0x00000014000b7c02 */ /* 0x000fe20008000f00 */
[----:B------:R-:W-:Y:S02]  /*3200*/  ULDC.64 UR20, c[0x0][0x398] ;  /* 0x0000e60000147ab9 */ /* 0x000fe40000000a00 */
[----:B------:R-:W-:Y:S01]  /*3210*/  IMAD.WIDE R10, R64, 0x10, R10 ;  /* 0x00000010400a7825 */ /* 0x000fe200078e020a */
[----:B--2---:R-:W-:Y:S04]  /*3220*/  STS.128 [R2], R60 ;  /* 0x0000003c02007388 */ /* 0x004fe80000000c00 */
[----:B---3--:R-:W-:Y:S01]  /*3230*/  STS.128 [R2+0x200], R72 ;  /* 0x0002004802007388 */ /* 0x008fe20000000c00 */
[----:B------:R-:W-:-:S03]  /*3240*/  NOP ;  /* 0x0000000000007918 */ /* 0x000fc60000000000 */
[----:B------:R-:W1:Y:S04]  /*3250*/  LDS.128 R20, [R8] ;  /* 0x0000000008147984 */ /* 0x000e680000000c00 */
[----:B------:R-:W2:Y:S01]  /*3260*/  LDS.128 R52, [R8+0x10] ;  /* 0x0000100008347984 */ /* 0x000ea20000000c00 */
[----:B------:R-:W-:Y:S06]  /*3270*/  BAR.SYNC.DEFER_BLOCKING 0x0 ;  /* 0x0000000000007b1d */ /* 0x000fec0000010000 */
[----:B------:R-:W3:Y:S04]  /*3280*/  LDG.E.128 R56, desc[UR30][R10.64] ;  /* 0x0000001e0a387981 */ /* 0x000ee8000c1e1d00 */
[----:B------:R4:W5:Y:S01]  /*3290*/  LDG.E.128 R48, desc[UR30][R10.64+0x200] ;  /* 0x0002001e0a307981 */ /* 0x000962000c1e1d00 */
[----:B0-----:R-:W-:Y:S01]  /*32a0*/  PRMT R94, R12, 0x7632, R94 ;  /* 0x000076320c5e7816 */ /* 0x001fe2000000005e */
[----:B------:R-:W-:Y:S01]  /*32b0*/  UIMAD UR15, UR14, UR20, URZ ;  /* 0x000000140e0f72a4 */ /* 0x000fe2000f8e023f */
[----:B------:R-:W-:-:S02]  /*32c0*/  PRMT R93, R13, 0x7632, R93 ;  /* 0x000076320d5d7816 */ /* 0x000fc4000000005d */
[----:B-1----:R-:W-:Y:S01]  /*32d0*/  SHF.L.U32 R65, R21, 0x10, RZ ;  /* 0x0000001015417819 */ /* 0x002fe200000006ff */
[----:B------:R-:W-:Y:S01]  /*32e0*/  UIMAD UR15, UR49, UR21, UR15 ;  /* 0x00000015310f72a4 */ /* 0x000fe2000f8e020f */
[----:B------:R-:W-:Y:S01]  /*32f0*/  SHF.L.U32 R69, R22, 0x10, RZ ;  /* 0x0000001016457819 */ /* 0x000fe200000006ff */
[----:B------:R-:W-:Y:S01]  /*3300*/  UIMAD.WIDE.U32 UR20, UR49, UR20, UR12 ;  /* 0x00000014311472a5 */ /* 0x000fe2000f8e000c */
[----:B------:R-:W-:Y:S01]  /*3310*/  SHF.L.U32 R70, R20, 0x10, RZ ;  /* 0x0000001014467819 */ /* 0x000fe200000006ff */
[----:B------:R-:W-:Y:S01]  /*3320*/  FMUL.FTZ R63, R65, -1.4426950216293334961 ;  /* 0xbfb8aa3b413f7820 */ /* 0x000fe20000410000 */
[----:B------:R-:W-:Y:S01]  /*3330*/  SHF.L.U32 R60, R23, 0x10, RZ ;  /* 0x00000010173c7819 */ /* 0x000fe200000006ff */
[----:B------:R-:W-:Y:S01]  /*3340*/  FMUL.FTZ R67, R69, -1.4426950216293334961 ;  /* 0xbfb8aa3b45437820 */ /* 0x000fe20000410000 */
[----:B--2---:R-:W-:Y:S01]  /*3350*/  SHF.L.U32 R61, R52, 0x10, RZ ;  /* 0x00000010343d7819 */ /* 0x004fe200000006ff */
[----:B------:R0:W1:Y:S01]  /*3360*/  MUFU.EX2 R77, R63 ;  /* 0x0000003f004d7308 */ /* 0x0000620000000800 */
[----:B----4-:R-:W-:Y:S01]  /*3370*/  SHF.L.U32 R10, R55, 0x10, RZ ;  /* 0x00000010370a7819 */ /* 0x010fe200000006ff */
[----:B------:R-:W-:Y:S01]  /*3380*/  FMUL.FTZ R66, R70, -1.4426950216293334961 ;  /* 0xbfb8aa3b46427820 */ /* 0x000fe20000410000 */
[----:B------:R-:W-:Y:S01]  /*3390*/  FMUL.FTZ R68, R60, -1.4426950216293334961 ;  /* 0xbfb8aa3b3c447820 */ /* 0x000fe20000410000 */
[----:B------:R-:W-:Y:S01]  /*33a0*/  FMUL.FTZ R71, R61, -1.4426950216293334961 ;  /* 0xbfb8aa3b3d477820 */ /* 0x000fe20000410000 */
[----:B------:R-:W-:Y:S01]  /*33b0*/  SHF.L.U32 R62, R53, 0x10, RZ ;  /* 0x00000010353e7819 */ /* 0x000fe200000006ff */
[----:B------:R-:W-:Y:S01]  /*33c0*/  UIADD3 UR21, UR21, UR15, URZ ;  /* 0x0000000f15157290 */ /* 0x000fe2000fffe03f */
[----:B------:R-:W-:Y:S01]  /*33d0*/  PRMT R97, R14, 0x7632, R97 ;  /* 0x000076320e617816 */ /* 0x000fe20000000061 */
[----:B------:R2:W4:Y:S01]  /*33e0*/  MUFU.EX2 R78, R67 ;  /* 0x00000043004e7308 */ /* 0x0005220000000800 */
[----:B0-----:R-:W-:Y:S01]  /*33f0*/  PRMT R63, R20, 0x7632, R63 ;  /* 0x00007632143f7816 */ /* 0x001fe2000000003f */
[----:B------:R-:W-:Y:S01]  /*3400*/  FMUL.FTZ R72, R62, -1.4426950216293334961 ;  /* 0xbfb8aa3b3e487820 */ /* 0x000fe20000410000 */
[----:B------:R-:W-:Y:S01]  /*3410*/  PRMT R98, R15, 0x7632, R98 ;  /* 0x000076320f627816 */ /* 0x000fe20000000062 */
[----:B------:R-:W-:Y:S01]  /*3420*/  UIMAD UR15, UR6, UR22, URZ ;  /* 0x00000016060f72a4 */ /* 0x000fe2000f8e023f */
[----:B------:R-:W-:Y:S01]  /*3430*/  SHF.L.U32 R63, R63, 0x10, RZ ;  /* 0x000000103f3f7819 */ /* 0x000fe200000006ff */
[----:B------:R-:W-:Y:S01]  /*3440*/  UIMAD.WIDE.U32 UR20, UR24, UR22, UR20 ;  /* 0x00000016181472a5 */ /* 0x000fe2000f8e0014 */
[----:B------:R-:W-:Y:S01]  /*3450*/  SHF.L.U32 R11, R54, 0x10, RZ ;  /* 0x00000010360b7819 */ /* 0x000fe200000006ff */
[----:B------:R0:W4:Y:S01]  /*3460*/  MUFU.EX2 R76, R66 ;  /* 0x00000042004c7308 */ /* 0x0001220000000800 */
[----:B--2---:R-:W-:Y:S01]  /*3470*/  FMUL.FTZ R67, R10, -1.4426950216293334961 ;  /* 0xbfb8aa3b0a437820 */ /* 0x004fe20000410000 */
[----:B------:R-:W-:Y:S01]  /*3480*/  FMUL.FTZ R20, R63, -1.4426950216293334961 ;  /* 0xbfb8aa3b3f147820 */ /* 0x000fe20000410000 */
[----:B-1----:R-:W-:Y:S01]  /*3490*/  FADD.FTZ R77, R77, 1 ;  /* 0x3f8000004d4d7421 */ /* 0x002fe20000010000 */
[----:B------:R-:W-:Y:S01]  /*34a0*/  FMUL.FTZ R73, R11, -1.4426950216293334961 ;  /* 0xbfb8aa3b0b497820 */ /* 0x000fe20000410000 */
[----:B------:R-:W-:Y:S01]  /*34b0*/  PRMT R74, R54, 0x7632, R74 ;  /* 0x00007632364a7816 */ /* 0x000fe2000000004a */
[----:B------:R-:W-:Y:S01]  /*34c0*/  UIMAD UR15, UR24, UR23, UR15 ;  /* 0x00000017180f72a4 */ /* 0x000fe2000f8e020f */
[----:B------:R-:W-:Y:S01]  /*34d0*/  SHF.L.U32 R94, R94, 0x10, RZ ;  /* 0x000000105e5e7819 */ /* 0x000fe200000006ff */
[----:B------:R1:W2:Y:S01]  /*34e0*/  MUFU.EX2 R79, R68 ;  /* 0x00000044004f7308 */ /* 0x0002a20000000800 */
[----:B0-----:R-:W-:Y:S01]  /*34f0*/  PRMT R66, R21, 0x7632, R66 ;  /* 0x0000763215427816 */ /* 0x001fe20000000042 */
[----:B----4-:R-:W-:Y:S01]  /*3500*/  FADD.FTZ R78, R78, 1 ;  /* 0x3f8000004e4e7421 */ /* 0x010fe20000010000 */
[----:B------:R-:W-:Y:S01]  /*3510*/  SHF.L.U32 R74, R74, 0x10, RZ ;  /* 0x000000104a4a7819 */ /* 0x000fe200000006ff */
[----:B------:R-:W-:Y:S01]  /*3520*/  ULDC.64 UR22, c[0x0][0x3e8] ;  /* 0x0000fa0000167ab9 */ /* 0x000fe20000000a00 */
[----:B------:R-:W-:Y:S01]  /*3530*/  SHF.L.U32 R66, R66, 0x10, RZ ;  /* 0x0000001042427819 */ /* 0x000fe200000006ff */
[----:B------:R-:W-:Y:S01]  /*3540*/  UIADD3 UR21, UR21, UR15, URZ ;  /* 0x0000000f15157290 */ /* 0x000fe2000fffe03f */
[----:B------:R-:W-:Y:S01]  /*3550*/  SHF.L.U32 R98, R98, 0x10, RZ ;  /* 0x0000001062627819 */ /* 0x000fe200000006ff */
[----:B------:R0:W4:Y:S01]  /*3560*/  MUFU.EX2 R80, R71 ;  /* 0x0000004700507308 */ /* 0x0001220000000800 */
[----:B-1----:R-:W-:Y:S01]  /*3570*/  PRMT R68, R22, 0x7632, R68 ;  /* 0x0000763216447816 */ /* 0x002fe20000000044 */
[----:B------:R-:W-:Y:S01]  /*3580*/  FMUL.FTZ R21, R66, -1.4426950216293334961 ;  /* 0xbfb8aa3b42157820 */ /* 0x000fe20000410000 */
[----:B------:R-:W-:Y:S01]  /*3590*/  FADD.FTZ R76, R76, 1 ;  /* 0x3f8000004c4c7421 */ /* 0x000fe20000010000 */
[----:B------:R-:W-:Y:S01]  /*35a0*/  SHF.L.U32 R97, R97, 0x10, RZ ;  /* 0x0000001061617819 */ /* 0x000fe200000006ff */
[----:B------:R-:W-:Y:S01]  /*35b0*/  ULEA UR15, UP0, UR20, UR22, 0x1 ;  /* 0x00000016140f7291 */ /* 0x000fe2000f80083f */
[----:B------:R-:W-:-:S02]  /*35c0*/  SHF.L.U32 R68, R68, 0x10, RZ ;  /* 0x0000001044447819 */ /* 0x000fc400000006ff */
[----:B------:R1:W-:Y:S01]  /*35d0*/  MUFU.EX2 R83, R67 ;  /* 0x0000004300537308 */ /* 0x0003e20000000800 */
[----:B0-----:R-:W-:Y:S01]  /*35e0*/  PRMT R71, R23, 0x7632, R71 ;  /* 0x0000763217477816 */ /* 0x001fe20000000047 */
[----:B--2---:R-:W-:Y:S01]  /*35f0*/  FADD.FTZ R79, R79, 1 ;  /* 0x3f8000004f4f7421 */ /* 0x004fe20000010000 */
[----:B------:R-:W-:Y:S01]  /*3600*/  FMUL.FTZ R22, R68, -1.4426950216293334961 ;  /* 0xbfb8aa3b44167820 */ /* 0x000fe20000410000 */
[----:B------:R-:W-:Y:S01]  /*3610*/  SHF.L.U32 R84, R19, 0x10, RZ ;  /* 0x0000001013547819 */ /* 0x000fe200000006ff */
[----:B------:R-:W-:Y:S01]  /*3620*/  ULEA.HI.X UR20, UR20, UR23, UR21, 0x1, UP0 ;  /* 0x0000001714147291 */ /* 0x000fe200080f0c15 */
[----:B------:R-:W-:Y:S02]  /*3630*/  SHF.L.U32 R71, R71, 0x10, RZ ;  /* 0x0000001047477819 */ /* 0x000fe400000006ff */
[----:B------:R0:W2:Y:S01]  /*3640*/  MUFU.EX2 R75, R20 ;  /* 0x00000014004b7308 */ /* 0x0000a20000000800 */
[----:B-1----:R-:W-:Y:S01]  /*3650*/  PRMT R67, R52, 0x7632, R67 ;  /* 0x0000763234437816 */ /* 0x002fe20000000043 */
[----:B----4-:R-:W-:Y:S01]  /*3660*/  FADD.FTZ R88, R80, 1 ;  /* 0x3f80000050587421 */ /* 0x010fe20000010000 */
[----:B------:R-:W-:Y:S01]  /*3670*/  FMUL.FTZ R23, R71, -1.4426950216293334961 ;  /* 0xbfb8aa3b47177820 */ /* 0x000fe20000410000 */
[----:B------:R-:W-:-:S02]  /*3680*/  SHF.L.U32 R80, R14, 0x10, RZ ;  /* 0x000000100e507819 */ /* 0x000fc400000006ff */
[----:B------:R-:W-:Y:S02]  /*3690*/  SHF.L.U32 R67, R67, 0x10, RZ ;  /* 0x0000001043437819 */ /* 0x000fe400000006ff */
[----:B------:R-:W-:Y:S01]  /*36a0*/  MUFU.EX2 R91, R21 ;  /* 0x00000015005b7308 */ /* 0x000fe20000000800 */
[----:B------:R-:W-:Y:S02]  /*36b0*/  PRMT R19, R19, 0x7632, R19 ;  /* 0x0000763213137816 */ /* 0x000fe40000000013 */
[----:B0-----:R-:W-:-:S05]  /*36c0*/  FMUL.FTZ R20, R67, -1.4426950216293334961 ;  /* 0xbfb8aa3b43147820 */ /* 0x001fca0000410000 */
[----:B------:R-:W-:Y:S01]  /*36d0*/  MUFU.EX2 R95, R22 ;  /* 0x00000016005f7308 */ /* 0x000fe20000000800 */
[----:B--2---:R-:W-:-:S07]  /*36e0*/  FADD.FTZ R92, R75, 1 ;  /* 0x3f8000004b5c7421 */ /* 0x004fce0000010000 */
[----:B------:R-:W-:Y:S08]  /*36f0*/  MUFU.EX2 R96, R23 ;  /* 0x0000001700607308 */ /* 0x000ff00000000800 */
[----:B------:R-:W0:Y:S08]  /*3700*/  MUFU.EX2 R99, R20 ;  /* 0x0000001400637308 */ /* 0x000e300000000800 */
[----:B------:R-:W1:Y:S08]  /*3710*/  MUFU.RCP R85, R76 ;  /* 0x0000004c00557308 */ /* 0x000e700000001000 */
[----:B------:R2:W4:Y:S01]  /*3720*/  MUFU.RCP R86, R77 ;  /* 0x0000004d00567308 */ /* 0x0005220000001000 */
[----:B0-----:R-:W-:-:S07]  /*3730*/  FADD.FTZ R105, R99, 1 ;  /* 0x3f80000063697421 */ /* 0x001fce0000010000 */
[----:B------:R0:W-:Y:S01]  /*3740*/  MUFU.RCP R90, R78 ;  /* 0x0000004e005a7308 */ /* 0x0001e20000001000 */
[----:B--2---:R-:W-:-:S07]  /*3750*/  SHF.L.U32 R77, R12, 0x10, RZ ;  /* 0x000000100c4d7819 */ /* 0x004fce00000006ff */
[----:B------:R2:W-:Y:S01]  /*3760*/  MUFU.RCP R89, R79 ;  /* 0x0000004f00597308 */ /* 0x0005e20000001000 */
[----:B0-----:R-:W-:Y:S01]  /*3770*/  SHF.L.U32 R78, R13, 0x10, RZ ;  /* 0x000000100d4e7819 */ /* 0x001fe200000006ff */
[----:B-1----:R-:W-:Y:S01]  /*3780*/  FADD.FTZ R13, -R85, 1 ;  /* 0x3f800000550d7421 */ /* 0x002fe20000010100 */
[----:B----4-:R-:W-:-:S03]  /*3790*/  FADD.FTZ R14, -R86, 1 ;  /* 0x3f800000560e7421 */ /* 0x010fc60000010100 */
[C---:B------:R-:W-:Y:S01]  /*37a0*/  FFMA.FTZ R13, R70.reuse, R13, 1 ;  /* 0x3f800000460d7423 */ /* 0x040fe2000001000d */
[----:B------:R-:W-:Y:S01]  /*37b0*/  FFMA.FTZ R14, R65, R14, 1 ;  /* 0x3f800000410e7423 */ /* 0x000fe2000001000e */
[----:B------:R0:W1:Y:S01]  /*37c0*/  MUFU.EX2 R81, R72 ;  /* 0x0000004800517308 */ /* 0x0000620000000800 */
[----:B--2---:R-:W-:Y:S01]  /*37d0*/  SHF.L.U32 R79, R15, 0x10, RZ ;  /* 0x000000100f4f7819 */ /* 0x004fe200000006ff */
[----:B------:R-:W-:Y:S01]  /*37e0*/  FMUL.FTZ R70, R70, R85 ;  /* 0x0000005546467220 */ /* 0x000fe20000410000 */
[----:B------:R-:W-:-:S05]  /*37f0*/  FMUL.FTZ R65, R65, R86 ;  /* 0x0000005641417220 */ /* 0x000fca0000410000 */
[----:B------:R-:W-:Y:S01]  /*3800*/  MUFU.RCP R92, R92 ;  /* 0x0000005c005c7308 */ /* 0x000fe20000001000 */
[----:B0-----:R-:W-:Y:S01]  /*3810*/  PRMT R72, R53, 0x7632, R72 ;  /* 0x0000763235487816 */ /* 0x001fe20000000048 */
[----:B------:R-:W-:-:S03]  /*3820*/  FMUL.FTZ R53, R74, -1.4426950216293334961 ;  /* 0xbfb8aa3b4a357820 */ /* 0x000fc60000410000 */
[----:B------:R-:W-:-:S03]  /*3830*/  SHF.L.U32 R72, R72, 0x10, RZ ;  /* 0x0000001048487819 */ /* 0x000fc600000006ff */
[----:B------:R0:W-:Y:S01]  /*3840*/  MUFU.EX2 R82, R73 ;  /* 0x0000004900527308 */ /* 0x0001e20000000800 */
[----:B-1----:R-:W-:Y:S01]  /*3850*/  FADD.FTZ R81, R81, 1 ;  /* 0x3f80000051517421 */ /* 0x002fe20000010000 */
[----:B------:R-:W-:-:S06]  /*3860*/  FMUL.FTZ R54, R72, -1.4426950216293334961 ;  /* 0xbfb8aa3b48367820 */ /* 0x000fcc0000410000 */
[----:B------:R-:W-:Y:S01]  /*3870*/  MUFU.EX2 R54, R54 ;  /* 0x0000003600367308 */ /* 0x000fe20000000800 */
[----:B0-----:R-:W-:-:S04]  /*3880*/  PRMT R73, R55, 0x7632, R73 ;  /* 0x0000763237497816 */ /* 0x001fc80000000049 */
[----:B------:R-:W-:-:S03]  /*3890*/  SHF.L.U32 R73, R73, 0x10, RZ ;  /* 0x0000001049497819 */ /* 0x000fc600000006ff */
[----:B------:R-:W0:Y:S02]  /*38a0*/  MUFU.EX2 R53, R53 ;  /* 0x0000003500357308 */ /* 0x000e240000000800 */
[----:B------:R-:W-:-:S06]  /*38b0*/  FMUL.FTZ R52, R73, -1.4426950216293334961 ;  /* 0xbfb8aa3b49347820 */ /* 0x000fcc0000410000 */
[----:B------:R-:W1:Y:S08]  /*38c0*/  MUFU.EX2 R52, R52 ;  /* 0x0000003400347308 */ /* 0x000e700000000800 */
[----:B------:R2:W-:Y:S01]  /*38d0*/  MUFU.RCP R87, R81 ;  /* 0x0000005100577308 */ /* 0x0005e20000001000 */
[----:B0-----:R-:W-:-:S07]  /*38e0*/  FADD.FTZ R106, R53, 1 ;  /* 0x3f800000356a7421 */ /* 0x001fce0000010000 */
[----:B------:R-:W-:Y:S01]  /*38f0*/  MUFU.RCP R88, R88 ;  /* 0x0000005800587308 */ /* 0x000fe20000001000 */
[----:B-1----:R-:W-:Y:S01]  /*3900*/  FADD.FTZ R52, R52, 1 ;  /* 0x3f80000034347421 */ /* 0x002fe20000010000 */
[C---:B--2---:R-:W-:Y:S02]  /*3910*/  SHF.L.U32 R81, R16.reuse, 0x10, RZ ;  /* 0x0000001010517819 */ /* 0x044fe400000006ff */
[----:B------:R-:W-:-:S04]  /*3920*/  PRMT R16, R16, 0x7632, R16 ;  /* 0x0000763210107816 */ /* 0x000fc80000000010 */
[----:B------:R-:W-:Y:S01]  /*3930*/  MUFU.RCP R112, R52 ;  /* 0x0000003400707308 */ /* 0x000fe20000001000 */
[----:B---3--:R0:W-:Y:S04]  /*3940*/  STS.128 [R2], R56 ;  /* 0x0000003802007388 */ /* 0x0081e80000000c00 */
[----:B-----5:R1:W-:Y:S01]  /*3950*/  STS.128 [R2+0x200], R48 ;  /* 0x0002003002007388 */ /* 0x0203e20000000c00 */
[----:B------:R-:W-:-:S03]  /*3960*/  NOP ;  /* 0x0000000000007918 */ /* 0x000fc60000000000 */
[----:B------:R-:W2:Y:S01]  /*3970*/  LDS.128 R20, [R8] ;  /* 0x0000000008147984 */ /* 0x000ea20000000c00 */
[----:B0-----:R-:W-:Y:S01]  /*3980*/  FADD.FTZ R57, R83, 1 ;  /* 0x3f80000053397421 */ /* 0x001fe20000010000 */
[----:B------:R-:W-:Y:S01]  /*3990*/  FADD.FTZ R56, R82, 1 ;  /* 0x3f80000052387421 */ /* 0x000fe20000010000 */
[----:B------:R-:W-:Y:S01]  /*39a0*/  SHF.L.U32 R83, R18, 0x10, RZ ;  /* 0x0000001012537819 */ /* 0x000fe200000006ff */
[----:B-1----:R-:W-:Y:S01]  /*39b0*/  FADD.FTZ R48, R91, 1 ;  /* 0x3f8000005b307421 */ /* 0x002fe20000010000 */
[----:B------:R-:W-:Y:S01]  /*39c0*/  FADD.FTZ R50, R95, 1 ;  /* 0x3f8000005f327421 */ /* 0x000fe20000010000 */
[----:B------:R-:W-:Y:S01]  /*39d0*/  FADD.FTZ R51, -R89, 1 ;  /* 0x3f80000059337421 */ /* 0x000fe20000010100 */
[----:B------:R-:W0:Y:S01]  /*39e0*/  MUFU.RCP R57, R57 ;  /* 0x0000003900397308 */ /* 0x000e220000001000 */
[C---:B------:R-:W-:Y:S02]  /*39f0*/  SHF.L.U32 R82, R17.reuse, 0x10, RZ ;  /* 0x0000001011527819 */ /* 0x040fe400000006ff */
[C---:B------:R-:W-:Y:S01]  /*3a00*/  FFMA.FTZ R101, R60.reuse, R51, 1 ;  /* 0x3f8000003c657423 */ /* 0x040fe20000010033 */
[----:B------:R-:W-:Y:S01]  /*3a10*/  PRMT R17, R17, 0x7632, R17 ;  /* 0x0000763211117816 */ /* 0x000fe20000000011 */
[----:B------:R-:W-:Y:S01]  /*3a20*/  FMUL.FTZ R60, R60, R89 ;  /* 0x000000593c3c7220 */ /* 0x000fe20000410000 */
[----:B------:R-:W-:-:S02]  /*3a30*/  PRMT R18, R18, 0x7632, R18 ;  /* 0x0000763212127816 */ /* 0x000fc40000000012 */
[----:B------:R-:W1:Y:S01]  /*3a40*/  MUFU.RCP R56, R56 ;  /* 0x0000003800387308 */ /* 0x000e620000001000 */
[----:B0-----:R-:W-:-:S04]  /*3a50*/  FADD.FTZ R107, -R57, 1 ;  /* 0x3f800000396b7421 */ /* 0x001fc80000010100 */
[----:B------:R-:W-:Y:S01]  /*3a60*/  FFMA.FTZ R109, R10, R107, 1 ;  /* 0x3f8000000a6d7423 */ /* 0x000fe2000001006b */
[----:B--2---:R-:W-:Y:S02]  /*3a70*/  SHF.L.U32 R58, R20, 0x10, RZ ;  /* 0x00000010143a7819 */ /* 0x004fe400000006ff */
[C---:B------:R-:W-:Y:S02]  /*3a80*/  SHF.L.U32 R59, R21.reuse, 0x10, RZ ;  /* 0x00000010153b7819 */ /* 0x040fe400000006ff */
[----:B------:R-:W-:Y:S01]  /*3a90*/  PRMT R95, R21, 0x7632, R95 ;  /* 0x00007632155f7816 */ /* 0x000fe2000000005f */
[----:B------:R-:W-:Y:S01]  /*3aa0*/  FMUL.FTZ R12, R77, R58 ;  /* 0x0000003a4d0c7220 */ /* 0x000fe20000410000 */
[----:B------:R0:W2:Y:S01]  /*3ab0*/  MUFU.RCP R21, R48 ;  /* 0x0000003000157308 */ /* 0x0000a20000001000 */
[----:B------:R-:W-:Y:S01]  /*3ac0*/  FMUL.FTZ R15, R78, R59 ;  /* 0x0000003b4e0f7220 */ /* 0x000fe20000410000 */
[----:B------:R-:W-:Y:S01]  /*3ad0*/  PRMT R91, R20, 0x7632, R91 ;  /* 0x00007632145b7816 */ /* 0x000fe2000000005b */
[----:B------:R-:W-:Y:S01]  /*3ae0*/  FMUL.FTZ R12, R85, R12 ;  /* 0x0000000c550c7220 */ /* 0x000fe20000410000 */
[----:B------:R-:W-:Y:S01]  /*3af0*/  FADD.FTZ R20, R96, 1 ;  /* 0x3f80000060147421 */ /* 0x000fe20000010000 */
[----:B------:R-:W-:Y:S01]  /*3b00*/  FMUL.FTZ R15, R86, R15 ;  /* 0x0000000f560f7220 */ /* 0x000fe20000410000 */
[C---:B------:R-:W-:Y:S01]  /*3b10*/  PRMT R100, R22.reuse, 0x7632, R100 ;  /* 0x0000763216647816 */ /* 0x040fe20000000064 */
[----:B-1----:R-:W-:Y:S01]  /*3b20*/  FMUL.FTZ R85, R11, R56 ;  /* 0x000000380b557220 */ /* 0x002fe20000410000 */
[----:B------:R-:W-:Y:S01]  /*3b30*/  SHF.L.U32 R75, R22, 0x10, RZ ;  /* 0x00000010164b7819 */ /* 0x000fe200000006ff */
[----:B0-----:R-:W-:Y:S01]  /*3b40*/  FMUL.FTZ R48, R12, R13 ;  /* 0x0000000d0c307220 */ /* 0x001fe20000410000 */
[----:B------:R-:W-:Y:S01]  /*3b50*/  FMUL.FTZ R49, R15, R14 ;  /* 0x0000000e0f317220 */ /* 0x000fe20000410000 */
[----:B------:R-:W-:Y:S01]  /*3b60*/  FADD.FTZ R22, -R90, 1 ;  /* 0x3f8000005a167421 */ /* 0x000fe20000010100 */
[----:B------:R0:W1:Y:S01]  /*3b70*/  LDS.128 R12, [R8+0x10] ;  /* 0x00001000080c7984 */ /* 0x0000620000000c00 */
[----:B------:R-:W-:Y:S01]  /*3b80*/  SHF.L.U32 R91, R91, 0x10, RZ ;  /* 0x000000105b5b7819 */ /* 0x000fe200000006ff */
[----:B------:R-:W-:Y:S01]  /*3b90*/  MUFU.RCP R20, R20 ;  /* 0x0000001400147308 */ /* 0x000fe20000001000 */
[----:B------:R-:W-:Y:S01]  /*3ba0*/  PRMT R102, R23, 0x7632, R102 ;  /* 0x0000763217667816 */ /* 0x000fe20000000066 */
[----:B------:R-:W-:Y:S01]  /*3bb0*/  FFMA.FTZ R99, R69, R22, 1 ;  /* 0x3f80000045637423 */ /* 0x000fe20000010016 */
[----:B------:R-:W-:Y:S01]  /*3bc0*/  SHF.L.U32 R76, R23, 0x10, RZ ;  /* 0x00000010174c7819 */ /* 0x000fe200000006ff */
[----:B------:R-:W-:Y:S01]  /*3bd0*/  FMUL.FTZ R55, R80, R75 ;  /* 0x0000004b50377220 */ /* 0x000fe20000410000 */
[----:B------:R-:W-:Y:S01]  /*3be0*/  FADD.FTZ R22, -R92, 1 ;  /* 0x3f8000005c167421 */ /* 0x000fe20000010100 */
[----:B------:R-:W-:Y:S01]  /*3bf0*/  FMUL.FTZ R51, R94, R91 ;  /* 0x0000005b5e337220 */ /* 0x000fe20000410000 */
[----:B0-----:R-:W-:Y:S01]  /*3c00*/  SHF.L.U32 R8, R93, 0x10, RZ ;  /* 0x000000105d087819 */ /* 0x001fe200000006ff */
[----:B------:R0:W3:Y:S01]  /*3c10*/  MUFU.RCP R23, R50 ;  /* 0x0000003200177308 */ /* 0x0000e20000001000 */
[----:B------:R-:W-:Y:S01]  /*3c20*/  FMUL.FTZ R104, R79, R76 ;  /* 0x0000004c4f687220 */ /* 0x000fe20000410000 */
[----:B------:R-:W-:Y:S01]  /*3c30*/  FFMA.FTZ R96, R63, R22, 1 ;  /* 0x3f8000003f607423 */ /* 0x000fe20000010016 */
[----:B------:R-:W-:Y:S01]  /*3c40*/  SHF.L.U32 R93, R95, 0x10, RZ ;  /* 0x000000105f5d7819 */ /* 0x000fe200000006ff */
[----:B------:R-:W-:Y:S01]  /*3c50*/  FMUL.FTZ R86, R10, R57 ;  /* 0x000000390a567220 */ /* 0x000fe20000410000 */
[----:B------:R-:W-:Y:S01]  /*3c60*/  FMUL.FTZ R104, R89, R104 ;  /* 0x0000006859687220 */ /* 0x000fe20000410000 */
[----:B------:R-:W-:Y:S01]  /*3c70*/  SHF.L.U32 R95, R102, 0x10, RZ ;  /* 0x00000010665f7819 */ /* 0x000fe200000006ff */
[----:B------:R-:W-:Y:S01]  /*3c80*/  FMUL.FTZ R69, R69, R90 ;  /* 0x0000005a45457220 */ /* 0x000fe20000410000 */
[----:B------:R4:W-:Y:S01]  /*3c90*/  MUFU.RCP R22, R105 ;  /* 0x0000006900167308 */ /* 0x0009e20000001000 */
[----:B0-----:R-:W-:Y:S01]  /*3ca0*/  FMUL.FTZ R50, R90, R55 ;  /* 0x000000375a327220 */ /* 0x001fe20000410000 */
[----:B------:R-:W-:Y:S01]  /*3cb0*/  FMUL.FTZ R55, R92, R51 ;  /* 0x000000335c377220 */ /* 0x000fe20000410000 */
[----:B------:R-:W-:Y:S01]  /*3cc0*/  FMUL.FTZ R51, R104, R101 ;  /* 0x0000006568337220 */ /* 0x000fe20000410000 */
[----:B--2---:R-:W-:Y:S01]  /*3cd0*/  FADD.FTZ R101, -R21, 1 ;  /* 0x3f80000015657421 */ /* 0x004fe20000010100 */
[----:B------:R-:W-:Y:S01]  /*3ce0*/  FMUL.FTZ R50, R50, R99 ;  /* 0x0000006332327220 */ /* 0x000fe20000410000 */
[----:B------:R-:W-:Y:S01]  /*3cf0*/  FMUL.FTZ R55, R55, R96 ;  /* 0x0000006037377220 */ /* 0x000fe20000410000 */
[----:B------:R-:W-:Y:S01]  /*3d00*/  SHF.L.U32 R96, R100, 0x10, RZ ;  /* 0x0000001064607819 */ /* 0x000fe200000006ff */
[----:B------:R-:W-:Y:S01]  /*3d10*/  FADD.FTZ R99, R54, 1 ;  /* 0x3f80000036637421 */ /* 0x000fe20000010000 */
[----:B------:R-:W-:Y:S01]  /*3d20*/  FMUL.FTZ R54, R8, R93 ;  /* 0x0000005d08367220 */ /* 0x000fe20000410000 */
[----:B----4-:R-:W-:Y:S01]  /*3d30*/  FMUL.FTZ R105, R98, R95 ;  /* 0x0000005f62697220 */ /* 0x010fe20000410000 */
[----:B---3--:R-:W-:Y:S01]  /*3d40*/  FADD.FTZ R103, -R23, 1 ;  /* 0x3f80000017677421 */ /* 0x008fe20000010100 */
[----:B------:R-:W-:Y:S01]  /*3d50*/  FADD.FTZ R104, -R20, 1 ;  /* 0x3f80000014687421 */ /* 0x000fe20000010100 */
[----:B------:R-:W-:Y:S01]  /*3d60*/  FMUL.FTZ R100, R97, R96 ;  /* 0x0000006061647220 */ /* 0x000fe20000410000 */
[----:B------:R-:W-:Y:S01]  /*3d70*/  FFMA.FTZ R101, R66, R101, 1 ;  /* 0x3f80000042657423 */ /* 0x000fe20000010065 */
[----:B------:R-:W-:Y:S01]  /*3d80*/  FMUL.FTZ R54, R21, R54 ;  /* 0x0000003615367220 */ /* 0x000fe20000410000 */
[----:B------:R-:W-:Y:S01]  /*3d90*/  FMUL.FTZ R105, R20, R105 ;  /* 0x0000006914697220 */ /* 0x000fe20000410000 */
[----:B------:R-:W-:Y:S01]  /*3da0*/  FFMA.FTZ R103, R68, R103, 1 ;  /* 0x3f80000044677423 */ /* 0x000fe20000010067 */
[----:B------:R-:W-:Y:S01]  /*3db0*/  FFMA.FTZ R104, R71, R104, 1 ;  /* 0x3f80000047687423 */ /* 0x000fe20000010068 */
[----:B------:R-:W-:Y:S01]  /*3dc0*/  FMUL.FTZ R100, R23, R100 ;  /* 0x0000006417647220 */ /* 0x000fe20000410000 */
[----:B------:R-:W0:Y:S01]  /*3dd0*/  MUFU.RCP R99, R99 ;  /* 0x0000006300637308 */ /* 0x000e220000001000 */
[----:B------:R-:W-:Y:S01]  /*3de0*/  FMUL.FTZ R54, R54, R101 ;  /* 0x0000006536367220 */ /* 0x000fe20000410000 */
[----:B------:R-:W-:Y:S01]  /*3df0*/  FMUL.FTZ R114, R105, R104 ;  /* 0x0000006869727220 */ /* 0x000fe20000410000 */
[----:B------:R-:W-:Y:S01]  /*3e00*/  FMUL.FTZ R53, R100, R103 ;  /* 0x0000006764357220 */ /* 0x000fe20000410000 */
[C---:B-1----:R-:W-:Y:S01]  /*3e10*/  PRMT R111, R13.reuse, 0x7632, R111 ;  /* 0x000076320d6f7816 */ /* 0x042fe2000000006f */
[----:B------:R-:W-:Y:S01]  /*3e20*/  FMUL.FTZ R66, R66, R21 ;  /* 0x0000001542427220 */ /* 0x000fe20000410000 */
[----:B------:R-:W-:Y:S01]  /*3e30*/  SHF.L.U32 R101, R13, 0x10, RZ ;  /* 0x000000100d657819 */ /* 0x000fe200000006ff */
[----:B------:R-:W-:Y:S01]  /*3e40*/  FADD.FTZ R13, -R87, 1 ;  /* 0x3f800000570d7421 */ /* 0x000fe20000010100 */
[----:B------:R1:W2:Y:S01]  /*3e50*/  MUFU.RCP R105, R106 ;  /* 0x0000006a00697308 */ /* 0x0002a20000001000 */
[----:B------:R-:W-:Y:S01]  /*3e60*/  SHF.L.U32 R100, R12, 0x10, RZ ;  /* 0x000000100c647819 */ /* 0x000fe200000006ff */
[----:B------:R-:W-:Y:S01]  /*3e70*/  FMUL.FTZ R63, R63, R92 ;  /* 0x0000005c3f3f7220 */ /* 0x000fe20000410000 */
[----:B------:R-:W-:Y:S01]  /*3e80*/  PRMT R113, R14, 0x7632, R113 ;  /* 0x000076320e717816 */ /* 0x000fe20000000071 */
[----:B------:R-:W-:Y:S01]  /*3e90*/  FMUL.FTZ R68, R68, R23 ;  /* 0x0000001744447220 */ /* 0x000fe20000410000 */
[----:B------:R-:W-:Y:S01]  /*3ea0*/  SHF.L.U32 R102, R14, 0x10, RZ ;  /* 0x000000100e667819 */ /* 0x000fe200000006ff */
[----:B------:R-:W-:Y:S01]  /*3eb0*/  FADD.FTZ R14, -R56, 1 ;  /* 0x3f800000380e7421 */ /* 0x000fe20000010100 */
[----:B------:R-:W-:Y:S01]  /*3ec0*/  SHF.L.U32 R103, R15, 0x10, RZ ;  /* 0x000000100f677819 */ /* 0x000fe200000006ff */
[----:B------:R-:W-:Y:S01]  /*3ed0*/  FMUL.FTZ R71, R71, R20 ;  /* 0x0000001447477220 */ /* 0x000fe20000410000 */
[----:B------:R-:W-:Y:S01]  /*3ee0*/  PRMT R110, R15, 0x7632, R110 ;  /* 0x000076320f6e7816 */ /* 0x000fe2000000006e */
[----:B------:R-:W-:Y:S01]  /*3ef0*/  FFMA.FTZ R15, R62, R13, 1 ;  /* 0x3f8000003e0f7423 */ /* 0x000fe2000001000d */
[----:B------:R-:W-:Y:S01]  /*3f00*/  PRMT R104, R12, 0x7632, R104 ;  /* 0x000076320c687816 */ /* 0x000fe20000000068 */
[----:B------:R-:W-:Y:S01]  /*3f10*/  FADD.FTZ R12, -R88, 1 ;  /* 0x3f800000580c7421 */ /* 0x000fe20000010100 */
[----:B-1----:R-:W-:Y:S01]  /*3f20*/  FFMA.FTZ R106, R11, R14, 1 ;  /* 0x3f8000000b6a7423 */ /* 0x002fe2000001000e */
[----:B------:R-:W-:Y:S01]  /*3f30*/  FMUL.FTZ R13, R81, R100 ;  /* 0x00000064510d7220 */ /* 0x000fe20000410000 */
[----:B------:R-:W-:Y:S01]  /*3f40*/  FMUL.FTZ R107, R83, R102 ;  /* 0x00000066536b7220 */ /* 0x000fe20000410000 */
[----:B------:R-:W-:Y:S01]  /*3f50*/  FMUL.FTZ R14, R82, R101 ;  /* 0x00000065520e7220 */ /* 0x000fe20000410000 */
[----:B------:R-:W-:Y:S01]  /*3f60*/  FMUL.FTZ R52, R84, R103 ;  /* 0x0000006754347220 */ /* 0x000fe20000410000 */
        /* <DEDUP_REMOVED lines=8> */
[----:B------:R-:W-:Y:S01]  /*3ff0*/  SHF.L.U32 R107, R16, 0x10, RZ ;  /* 0x00000010106b7819 */ /* 0x000fe200000006ff */
[----:B0-----:R-:W-:Y:S01]  /*4000*/  FADD.FTZ R13, -R99, 1 ;  /* 0x3f800000630d7421 */ /* 0x001fe20000010100 */
[----:B------:R-:W-:Y:S01]  /*4010*/  SHF.L.U32 R104, R104, 0x10, RZ ;  /* 0x0000001068687819 */ /* 0x000fe200000006ff */
[----:B------:R-:W-:Y:S01]  /*4020*/  FMUL.FTZ R117, R108, R109 ;  /* 0x0000006d6c757220 */ /* 0x000fe20000410000 */
[----:B------:R-:W-:Y:S01]  /*4030*/  SHF.L.U32 R106, R17, 0x10, RZ ;  /* 0x00000010116a7819 */ /* 0x000fe200000006ff */
[----:B------:R-:W-:Y:S01]  /*4040*/  FADD.FTZ R14, -R112, 1 ;  /* 0x3f800000700e7421 */ /* 0x000fe20000010100 */
[----:B------:R-:W-:Y:S01]  /*4050*/  SHF.L.U32 R111, R111, 0x10, RZ ;  /* 0x000000106f6f7819 */ /* 0x000fe200000006ff */
[----:B--2---:R-:W-:Y:S01]  /*4060*/  FADD.FTZ R17, -R105, 1 ;  /* 0x3f80000069117421 */ /* 0x004fe20000010100 */
[----:B------:R-:W-:Y:S01]  /*4070*/  SHF.L.U32 R108, R18, 0x10, RZ ;  /* 0x00000010126c7819 */ /* 0x000fe200000006ff */
[----:B------:R-:W-:Y:S01]  /*4080*/  FFMA.FTZ R15, R72, R13, 1 ;  /* 0x3f800000480f7423 */ /* 0x000fe2000001000d */
[----:B------:R-:W-:Y:S01]  /*4090*/  SHF.L.U32 R113, R113, 0x10, RZ ;  /* 0x0000001071717819 */ /* 0x000fe200000006ff */
[----:B------:R-:W-:Y:S01]  /*40a0*/  FADD.FTZ R12, -R22, 1 ;  /* 0x3f800000160c7421 */ /* 0x000fe20000010100 */
[----:B------:R-:W-:Y:S01]  /*40b0*/  SHF.L.U32 R109, R19, 0x10, RZ ;  /* 0x00000010136d7819 */ /* 0x000fe200000006ff */
[----:B------:R-:W-:Y:S01]  /*40c0*/  FFMA.FTZ R119, R73, R14, 1 ;  /* 0x3f80000049777423 */ /* 0x000fe2000001000e */
[----:B------:R-:W-:Y:S01]  /*40d0*/  SHF.L.U32 R110, R110, 0x10, RZ ;  /* 0x000000106e6e7819 */ /* 0x000fe200000006ff */
[----:B------:R-:W-:Y:S01]  /*40e0*/  FMUL.FTZ R13, R107, R104 ;  /* 0x000000686b0d7220 */ /* 0x000fe20000410000 */
[----:B------:R-:W-:Y:S01]  /*40f0*/  FMUL.FTZ R14, R106, R111 ;  /* 0x0000006f6a0e7220 */ /* 0x000fe20000410000 */
[----:B------:R-:W-:Y:S01]  /*4100*/  FFMA.FTZ R19, R74, R17, 1 ;  /* 0x3f8000004a137423 */ /* 0x000fe20000010011 */
        /* <DEDUP_REMOVED lines=14> */
[----:B------:R-:W0:Y:S01]  /*41f0*/  LDC R87, c[0x0][0x21c] ;  /* 0x00008700ff577b82 */ /* 0x000e220000000800 */
        /* <DEDUP_REMOVED lines=11> */
[----:B------:R-:W-:Y:S01]  /*42b0*/  BAR.SYNC.DEFER_BLOCKING 0x0 ;  /* 0x0000000000007b1d */ /* 0x000fe20000010000 */
[----:B------:R-:W-:Y:S01]  /*42c0*/  LEA R114, R49, R4, 0x4 ;  /* 0x0000000431727211 */ /* 0x000fe200078e20ff */
        /* <DEDUP_REMOVED lines=8> */
[----:B------:R1:W-:Y:S04]  /*4350*/  STS.128 [R114], R12 ;  /* 0x0000000c72007388 */ /* 0x0003e80000000c00 */
[----:B------:R2:W-:Y:S01]  /*4360*/  STS.128 [R114+0x10], R16 ;  /* 0x0000101072007388 */ /* 0x0005e20000000c00 */
[----:B------:R-:W-:-:S03]  /*4370*/  NOP ;  /* 0x0000000000007918 */ /* 0x000fc60000000000 */
[----:B------:R-:W3:Y:S04]  /*4380*/  LDS.128 R52, [R2] ;  /* 0x0000000002347984 */ /* 0x000ee80000000c00 */
[----:B------:R-:W4:Y:S01]  /*4390*/  LDS.128 R48, [R2+0x200] ;  /* 0x0002000002307984 */ /* 0x000f220000000c00 */
[----:B-1----:R-:W-:Y:S01]  /*43a0*/  MOV R12, UR15 ;  /* 0x0000000f000c7c02 */ /* 0x002fe20008000f00 */
[----:B------:R-:W-:Y:S01]  /*43b0*/  FMUL.FTZ R15, R8, R66 ;  /* 0x00000042080f7220 */ /* 0x000fe20000410000 */
[----:B------:R-:W-:Y:S01]  /*43c0*/  MOV R13, UR20 ;  /* 0x00000014000d7c02 */ /* 0x000fe20008000f00 */
[----:B------:R-:W-:Y:S01]  /*43d0*/  ULDC.64 UR20, c[0x0][0x320] ;  /* 0x0000c80000147ab9 */ /* 0x000fe20000000a00 */
[----:B--2---:R-:W-:Y:S01]  /*43e0*/  FMUL.FTZ R19, R82, R62 ;  /* 0x0000003e52137220 */ /* 0x004fe20000410000 */
[----:B------:R-:W-:Y:S01]  /*43f0*/  ISETP.NE.U32.AND P0, PT, RZ, UR20, PT ;  /* 0x00000014ff007c0c */ /* 0x000fe2000bf05070 */
[----:B------:R-:W-:Y:S01]  /*4400*/  FMUL.FTZ R18, R83, R85 ;  /* 0x0000005553127220 */ /* 0x000fe20000410000 */
[----:B------:R-:W-:-:S04]  /*4410*/  IMAD.WIDE R56, R64, 0x10, R12 ;  /* 0x0000001040387825 */ /* 0x000fc800078e020c */
[----:B------:R-:W-:Y:S01]  /*4420*/  FMUL.FTZ R17, R84, R86 ;  /* 0x0000005654117220 */ /* 0x000fe20000410000 */
[----:B------:R-:W-:Y:S01]  /*4430*/  ISETP.NE.AND.EX P0, PT, RZ, UR21, PT, P0 ;  /* 0x00000015ff007c0c */ /* 0x000fe2000bf05300 */
[----:B------:R-:W-:Y:S01]  /*4440*/  FMUL.FTZ R16, R94, R63 ;  /* 0x0000003f5e107220 */ /* 0x000fe20000410000 */
[----:B------:R-:W-:Y:S01]  /*4450*/  FMUL.FTZ R14, R97, R68 ;  /* 0x00000044610e7220 */ /* 0x000fe20000410000 */
[----:B------:R-:W-:Y:S01]  /*4460*/  FMUL.FTZ R13, R98, R71 ;  /* 0x00000047620d7220 */ /* 0x000fe20000410000 */
[----:B------:R-:W-:Y:S01]  /*4470*/  FMUL.FTZ R12, R107, R67 ;  /* 0x000000436b0c7220 */ /* 0x000fe20000410000 */
[----:B------:R-:W-:Y:S01]  /*4480*/  FMUL.FTZ R8, R109, R73 ;  /* 0x000000496d087220 */ /* 0x000fe20000410000 */
[----:B---3--:R1:W-:Y:S04]  /*4490*/  STG.E.128 desc[UR30][R56.64], R52 ;  /* 0x0000003438007986 */ /* 0x0083e8000c101d1e */
[----:B----4-:R1:W-:Y:S03]  /*44a0*/  STG.E.128 desc[UR30][R56.64+0x200], R48 ;  /* 0x0002003038007986 */ /* 0x0103e6000c101d1e */
        /* <DEDUP_REMOVED lines=39> */
[----:B------:R-:W2:Y:S03]  /*4720*/  LDS.128 R60, [R2+0x200] ;  /* 0x00020000023c7984 */ /* 0x000ea60000000c00 */
[----:B------:R-:W-:Y:S02]  /*4730*/  UIADD3 UR14, UR13, UR14, URZ ;  /* 0x0000000e0d0e7290 */ /* 0x000fe4000fffe03f */
[----:B------:R-:W-:-:S04]  /*4740*/  ULEA UR13, UP0, UR12, UR20, 0x1 ;  /* 0x000000140c0d7291 */ /* 0x000fc8000f80083f */
[----:B------:R-:W-:Y:S02]  /*4750*/  ULEA.HI.X UR12, UR12, UR21, UR14, 0x1, UP0 ;  /* 0x000000150c0c7291 */ /* 0x000fe400080f0c0e */
[----:B0-----:R-:W-:-:S04]  /*4760*/  MOV R48, UR13 ;  /* 0x0000000d00307c02 */ /* 0x001fc80008000f00 */
[----:B------:R-:W-:-:S03]  /*4770*/  MOV R49, UR12 ;  /* 0x0000000c00317c02 */ /* 0x000fc60008000f00 */
[----:B------:R-:W-:-:S05]  /*4780*/  IMAD.WIDE R64, R64, 0x10, R48 ;  /* 0x0000001040407825 */ /* 0x000fca00078e0230 */
[----:B-1----:R0:W-:Y:S04]  /*4790*/  STG.E.128 desc[UR30][R64.64], R56 ;  /* 0x0000003840007986 */ /* 0x0021e8000c101d1e */
[----:B--2---:R0:W-:Y:S02]  /*47a0*/  STG.E.128 desc[UR30][R64.64+0x200], R60 ;  /* 0x0002003c40007986 */ /* 0x0041e4000c101d1e */
.L_x_2006:
[C---:B-1----:R-:W-:Y:S01]  /*47b0*/  SHF.L.U32 R48, R40.reuse, 0x10, RZ ;  /* 0x0000001028307819 */ /* 0x042fe200000006ff */
[----:B------:R-:W-:Y:S01]  /*47c0*/  BAR.SYNC.DEFER_BLOCKING 0x0 ;  /* 0x0000000000007b1d */ /* 0x000fe20000010000 */
[----:B------:R-:W-:Y:S02]  /*47d0*/  PRMT R106, R40, 0x7632, R106 ;  /* 0x00007632286a7816 */ /* 0x000fe4000000006a */
[----:B------:R-:W-:Y:S02]  /*47e0*/  CS2R R82, SRZ ;  /* 0x0000000000527805 */ /* 0x000fe4000001ff00 */
[----:B------:R-:W-:Y:S01]  /*47f0*/  SHF.L.U32 R103, R41, 0x10, RZ ;  /* 0x0000001029677819 */ /* 0x000fe200000006ff */
[----:B------:R-:W-:Y:S01]  /*4800*/  FFMA.FTZ R9, R0, R48, R9 ;  /* 0x0000003000097223 */ /* 0x000fe20000010009 */
[----:B------:R-:W-:Y:S02]  /*4810*/  SHF.L.U32 R104, R106, 0x10, RZ ;  /* 0x000000106a687819 */ /* 0x000fe400000006ff */
[----:B------:R-:W-:-:S02]  /*4820*/  CS2R R80, SRZ ;  /* 0x0000000000507805 */ /* 0x000fc4000001ff00 */
[----:B------:R-:W-:Y:S02]  /*4830*/  PRMT R49, R41, 0x7632, R49 ;  /* 0x0000763229317816 */ /* 0x000fe40000000031 */
[----:B------:R-:W-:Y:S02]  /*4840*/  CS2R R78, SRZ ;  /* 0x00000000004e7805 */ /* 0x000fe4000001ff00 */
[----:B------:R-:W-:Y:S01]  /*4850*/  SHF.L.U32 R84, R42, 0x10, RZ ;  /* 0x000000102a547819 */ /* 0x000fe200000006ff */
[----:B------:R-:W-:Y:S01]  /*4860*/  FFMA.FTZ R50, R16, R104, R9 ;  /* 0x0000006810327223 */ /* 0x000fe20000010009 */
[----:B------:R-:W-:Y:S02]  /*4870*/  SHF.L.U32 R102, R49, 0x10, RZ ;  /* 0x0000001031667819 */ /* 0x000fe400000006ff */
[----:B------:R-:W-:Y:S02]  /*4880*/  CS2R R76, SRZ ;  /* 0x00000000004c7805 */ /* 0x000fe4000001ff00 */
[----:B------:R-:W-:Y:S01]  /*4890*/  PRMT R49, R42, 0x7632, R49 ;  /* 0x000076322a317816 */ /* 0x000fe20000000031 */
[----:B------:R-:W-:Y:S01]  /*48a0*/  FFMA.FTZ R50, R23, R103, R50 ;  /* 0x0000006717327223 */ /* 0x000fe20000010032 */
[----:B------:R-:W-:-:S02]  /*48b0*/  SHF.L.U32 R99, R43, 0x10, RZ ;  /* 0x000000102b637819 */ /* 0x000fc400000006ff */
[----:B------:R-:W-:Y:S02]  /*48c0*/  CS2R R74, SRZ ;  /* 0x00000000004a7805 */ /* 0x000fe4000001ff00 */
[----:B------:R-:W-:Y:S01]  /*48d0*/  SHF.L.U32 R100, R49, 0x10, RZ ;  /* 0x0000001031647819 */ /* 0x000fe200000006ff */
[----:B------:R-:W-:Y:S01]  /*48e0*/  FFMA.FTZ R9, R15, R102, R50 ;  /* 0x000000660f097223 */ /* 0x000fe20000010032 */
[----:B------:R-:W-:Y:S02]  /*48f0*/  PRMT R49, R43, 0x7632, R49 ;  /* 0x000076322b317816 */ /* 0x000fe40000000031 */
[----:B------:R-:W-:Y:S02]  /*4900*/  CS2R R72, SRZ ;  /* 0x0000000000487805 */ /* 0x000fe4000001ff00 */
[----:B------:R-:W-:Y:S01]  /*4910*/  SHF.L.U32 R86, R44, 0x10, RZ ;  /* 0x000000102c567819 */ /* 0x000fe200000006ff */
[----:B------:R-:W-:Y:S01]  /*4920*/  FFMA.FTZ R9, R22, R84, R9 ;  /* 0x0000005416097223 */ /* 0x000fe20000010009 */
[----:B------:R-:W-:-:S02]  /*4930*/  SHF.L.U32 R49, R49, 0x10, RZ ;  /* 0x0000001031317819 */ /* 0x000fc400000006ff */
[----:B------:R-:W-:Y:S02]  /*4940*/  CS2R R70, SRZ ;  /* 0x0000000000467805 */ /* 0x000fe4000001ff00 */
[----:B------:R-:W-:Y:S01]  /*4950*/  PRMT R51, R44, 0x7632, R51 ;  /* 0x000076322c337816 */ /* 0x000fe20000000033 */
[----:B------:R-:W-:Y:S01]  /*4960*/  FFMA.FTZ R50, R14, R100, R9 ;  /* 0x000000640e327223 */ /* 0x000fe20000010009 */
[----:B------:R-:W-:Y:S02]  /*4970*/  SHF.L.U32 R95, R45, 0x10, RZ ;  /* 0x000000102d5f7819 */ /* 0x000fe400000006ff */
[----:B------:R-:W-:Y:S02]  /*4980*/  CS2R R68, SRZ ;  /* 0x0000000000447805 */ /* 0x000fe4000001ff00 */
[----:B------:R-:W-:Y:S01]  /*4990*/  SHF.L.U32 R96, R51, 0x10, RZ ;  /* 0x0000001033607819 */ /* 0x000fe200000006ff */
[----:B------:R-:W-:Y:S01]  /*49a0*/  FFMA.FTZ R50, R21, R99, R50 ;  /* 0x0000006315327223 */ /* 0x000fe20000010032 */
[----:B------:R-:W-:Y:S01]  /*49b0*/  PRMT R52, R45, 0x7632, R52 ;  /* 0x000076322d347816 */ /* 0x000fe20000000034 */
[----:B------:R-:W-:Y:S01]  /*49c0*/  FMUL.FTZ R66, R0, UR4 ;  /* 0x0000000400427c20 */ /* 0x000fe20008410000 */
[C---:B------:R-:W-:Y:S01]  /*49d0*/  SHF.L.U32 R93, R46.reuse, 0x10, RZ ;  /* 0x000000102e5d7819 */ /* 0x040fe200000006ff */
[--C-:B------:R-:W-:Y:S01]  /*49e0*/  FFMA.FTZ R9, R13, R49, R50.reuse ;  /* 0x000000310d097223 */ /* 0x100fe20000010032 */
[----:B------:R-:W-:Y:S01]  /*49f0*/  PRMT R50, R46, 0x7632, R50 ;  /* 0x000076322e327816 */ /* 0x000fe20000000032 */
[----:B------:R-:W-:Y:S01]  /*4a00*/  FMUL.FTZ R67, R23, UR4 ;  /* 0x0000000417437c20 */ /* 0x000fe20008410000 */
[----:B------:R-:W-:Y:S01]  /*4a10*/  SHF.L.U32 R51, R52, 0x10, RZ ;  /* 0x0000001034337819 */ /* 0x000fe200000006ff */
[----:B------:R-:W-:Y:S01]  /*4a20*/  FFMA.FTZ R9, R20, R86, R9 ;  /* 0x0000005614097223 */ /* 0x000fe20000010009 */
[----:B------:R-:W-:Y:S01]  /*4a30*/  SHF.L.U32 R92, R50, 0x10, RZ ;  /* 0x00000010325c7819 */ /* 0x000fe200000006ff */
[----:B0-----:R-:W-:Y:S01]  /*4a40*/  FMUL.FTZ R64, R22, UR4 ;  /* 0x0000000416407c20 */ /* 0x001fe20008410000 */
[----:B------:R-:W-:Y:S01]  /*4a50*/  ISETP.GE.AND P0, PT, R87, 0x1, PT ;  /* 0x000000015700780c */ /* 0x000fe20003f06270 */
[----:B------:R-:W-:Y:S01]  /*4a60*/  FFMA.FTZ R50, R12, R96, R9 ;  /* 0x000000600c327223 */ /* 0x000fe20000010009 */
[----:B------:R-:W-:Y:S01]  /*4a70*/  SHF.L.U32 R85, R47, 0x10, RZ ;  /* 0x000000102f557819 */ /* 0x000fe200000006ff */
[----:B------:R-:W-:Y:S01]  /*4a80*/  FMUL.FTZ R65, R21, UR4 ;  /* 0x0000000415417c20 */ /* 0x000fe20008410000 */
[----:B------:R-:W-:Y:S01]  /*4a90*/  PRMT R53, R47, 0x7632, R53 ;  /* 0x000076322f357816 */ /* 0x000fe20000000035 */
[C---:B------:R-:W-:Y:S01]  /*4aa0*/  FFMA.FTZ R50, R19.reuse, R95, R50 ;  /* 0x0000005f13327223 */ /* 0x040fe20000010032 */
[----:B------:R-:W-:Y:S01]  /*4ab0*/  FMUL.FTZ R62, R20, UR4 ;  /* 0x00000004143e7c20 */ /* 0x000fe20008410000 */
[----:B------:R-:W-:Y:S01]  /*4ac0*/  FMUL.FTZ R63, R19, UR4 ;  /* 0x00000004133f7c20 */ /* 0x000fe20008410000 */
        /* <DEDUP_REMOVED lines=15> */
[----:B------:R-:W-:Y:S01]  /*4bc0*/  FFMA.FTZ R9, R8, R87, R9 ;  /* 0x0000005708097223 */ /* 0x000fe20000010009 */
[----:B------:R-:W-:Y:S06]  /*4bd0*/  @!P0 BRA `(.L_x_2007) ;  /* 0x0000002400e48947 */ /* 0x000fec0003800000 */
[----:B------:R-:W-:Y:S01]  /*4be0*/  ULDC.64 UR20, c[0x0][0x230] ;  /* 0x00008c0000147ab9 */ /* 0x000fe20000000a00 */
[----:B------:R-:W-:Y:S01]  /*4bf0*/  ULDC.64 UR22, c[0x0][0x248] ;  /* 0x0000920000167ab9 */ /* 0x000fe20000000a00 */
[----:B------:R-:W-:Y:S01]  /*4c00*/  UIMAD UR12, UR6, UR20, URZ ;  /* 0x00000014060c72a4 */ /* 0x000fe2000f8e023f */
[----:B------:R-:W-:Y:S01]  /*4c10*/  ISETP.NE.AND P0, PT, R7, RZ, PT ;  /* 0x000000ff0700720c */ /* 0x000fe20003f05270 */
[----:B------:R-:W-:Y:S01]  /*4c20*/  UIMAD.WIDE.U32 UR14, UR24, UR20, URZ ;  /* 0x00000014180e72a5 */ /* 0x000fe2000f8e003f */
[----:B------:R-:W-:Y:S01]  /*4c30*/  HFMA2.MMA R83, -RZ, RZ, 0, 0 ;  /* 0x00000000ff537435 */ /* 0x000fe200000001ff */
[----:B------:R-:W-:Y:S01]  /*4c40*/  UIMAD UR46, UR24, UR21, UR12 ;  /* 0x00000015182e72a4 */ /* 0x000fe2000f8e020c */
[----:B------:R-:W-:Y:S01]  /*4c50*/  FMUL.FTZ R105, R48, R39 ;  /* 0x0000002730697220 */ /* 0x000fe20000410000 */
[----:B------:R-:W-:Y:S01]  /*4c60*/  UIMAD UR12, UR6, UR22, URZ ;  /* 0x00000016060c72a4 */ /* 0x000fe2000f8e023f */
[----:B------:R-:W-:Y:S01]  /*4c70*/  FMUL.FTZ R101, R84, R37 ;  /* 0x0000002554657220 */ /* 0x000fe20000410000 */
[----:B------:R-:W-:Y:S01]  /*4c80*/  UIADD3 UR29, UR28, -0x1, URZ ;  /* 0xffffffff1c1d7890 */ /* 0x000fe2000fffe03f */
[----:B------:R-:W-:Y:S01]  /*4c90*/  FMUL.FTZ R104, R104, R33 ;  /* 0x0000002168687220 */ /* 0x000fe20000410000 */
[----:B------:R-:W-:Y:S01]  /*4ca0*/  ULDC.64 UR20, c[0x0][0x268] ;  /* 0x00009a0000147ab9 */ /* 0x000fe20000000a00 */
[----:B------:R-:W-:Y:S01]  /*4cb0*/  UIMAD UR47, UR24, UR23, UR12 ;  /* 0x00000017182f72a4 */ /* 0x000fe2000f8e020c */
[----:B------:R-:W-:Y:S01]  /*4cc0*/  P2R R48, PR, RZ, 0x1 ;  /* 0x00000001ff307803 */ /* 0x000fe20000000000 */
        /* <DEDUP_REMOVED lines=32> */
.L_x_2019:
        /* <DEDUP_REMOVED lines=66> */
[-C--:B-1----:R-:W-:Y:S01]  /*52f0*/  FMUL.FTZ R87, R142, R125.reuse ;  /* 0x0000007d8e577220 */ /* 0x082fe20000410000 */
[----:B------:R-:W-:-:S06]  /*5300*/  FFMA.FTZ R50, R105, R125, R104 ;  /* 0x0000007d69327223 */ /* 0x000fcc0000010068 */
[----:B------:R-:W1:Y:S01]  /*5310*/  MUFU.EX2 R120, R120 ;  /* 0x0000007800787308 */ /* 0x000e620000000800 */
[----:B------:R-:W-:Y:S01]  /*5320*/  FMUL.FTZ R119, R90, R28 ;  /* 0x0000001c5a777220 */ /* 0x000fe20000410000 */
[----:B------:R0:W5:Y:S01]  /*5330*/  @!P1 LDG.E.64 R48, desc[UR30][R88.64] ;  /* 0x0000001e58309981 */ /* 0x000162000c1e1b00 */
[----:B------:R-:W-:-:S05]  /*5340*/  ISETP.NE.AND P1, PT, R7, 0x7f, PT ;  /* 0x0000007f0700780c */ /* 0x000fca0003f25270 */
[----:B------:R-:W3:Y:S01]  /*5350*/  MUFU.EX2 R121, R121 ;  /* 0x0000007900797308 */ /* 0x000ee20000000800 */
[----:B--2---:R-:W-:Y:S01]  /*5360*/  FFMA.FTZ R50, R122, R50, R103 ;  /* 0x000000327a327223 */ /* 0x004fe20000010067 */
[----:B------:R-:W-:Y:S01]  /*5370*/  FMUL.FTZ R116, R90, R35 ;  /* 0x000000235a747220 */ /* 0x000fe20000410000 */
[----:B0-----:R-:W-:-:S05]  /*5380*/  FMUL.FTZ R88, R122, R87 ;  /* 0x000000577a587220 */ /* 0x001fca0000410000 */
[----:B------:R-:W0:Y:S01]  /*5390*/  MUFU.EX2 R118, R118 ;  /* 0x0000007600767308 */ /* 0x000e220000000800 */
[C---:B----4-:R-:W-:Y:S01]  /*53a0*/  FMUL.FTZ R87, R123.reuse, R88 ;  /* 0x000000587b577220 */ /* 0x050fe20000410000 */
[----:B------:R-:W-:Y:S01]  /*53b0*/  FFMA.FTZ R50, R123, R50, R102 ;  /* 0x000000327b327223 */ /* 0x000fe20000010066 */
[----:B------:R-:W-:-:S05]  /*53c0*/  FMUL.FTZ R117, R90, R27 ;  /* 0x0000001b5a757220 */ /* 0x000fca0000410000 */
[----:B------:R-:W2:Y:S01]  /*53d0*/  MUFU.EX2 R119, R119 ;  /* 0x0000007700777308 */ /* 0x000ea20000000800 */
[C---:B-1----:R-:W-:Y:S01]  /*53e0*/  FMUL.FTZ R88, R120.reuse, R87 ;  /* 0x0000005778587220 */ /* 0x042fe20000410000 */
[----:B------:R-:W-:Y:S01]  /*53f0*/  FFMA.FTZ R50, R120, R50, R101 ;  /* 0x0000003278327223 */ /* 0x000fe20000010065 */
[----:B------:R-:W-:Y:S01]  /*5400*/  FMUL.FTZ R114, R90, R34 ;  /* 0x000000225a727220 */ /* 0x000fe20000410000 */
[----:B------:R-:W-:-:S04]  /*5410*/  @P1 LEA R109, R7, R4, 0x2 ;  /* 0x00000004076d1211 */ /* 0x000fc800078e10ff */
[----:B------:R-:W1:Y:S01]  /*5420*/  MUFU.EX2 R116, R116 ;  /* 0x0000007400747308 */ /* 0x000e620000000800 */
[C---:B---3--:R-:W-:Y:S01]  /*5430*/  FMUL.FTZ R87, R121.reuse, R88 ;  /* 0x0000005879577220 */ /* 0x048fe20000410000 */
[----:B------:R-:W-:Y:S01]  /*5440*/  FFMA.FTZ R50, R121, R50, R100 ;  /* 0x0000003279327223 */ /* 0x000fe20000010064 */
[----:B------:R-:W-:Y:S01]  /*5450*/  FMUL.FTZ R115, R90, R26 ;  /* 0x0000001a5a737220 */ /* 0x000fe20000410000 */
[----:B------:R-:W3:Y:S04]  /*5460*/  @P1 LDS R109, [R109+0x22e4] ;  /* 0x0022e4006d6d1984 */ /* 0x000ee80000000800 */
[----:B------:R-:W4:Y:S01]  /*5470*/  MUFU.EX2 R117, R117 ;  /* 0x0000007500757308 */ /* 0x000f220000000800 */
[C---:B0-----:R-:W-:Y:S01]  /*5480*/  FMUL.FTZ R88, R118.reuse, R87 ;  /* 0x0000005776587220 */ /* 0x041fe20000410000 */
[----:B------:R-:W-:Y:S01]  /*5490*/  FFMA.FTZ R50, R118, R50, R99 ;  /* 0x0000003276327223 */ /* 0x000fe20000010063 */
[----:B------:R-:W-:-:S05]  /*54a0*/  FMUL.FTZ R112, R90, R32 ;  /* 0x000000205a707220 */ /* 0x000fca0000410000 */
[----:B------:R-:W0:Y:S01]  /*54b0*/  MUFU.EX2 R114, R114 ;  /* 0x0000007200727308 */ /* 0x000e220000000800 */
[C---:B--2---:R-:W-:Y:S01]  /*54c0*/  FMUL.FTZ R87, R119.reuse, R88 ;  /* 0x0000005877577220 */ /* 0x044fe20000410000 */
[----:B------:R-:W-:Y:S01]  /*54d0*/  FFMA.FTZ R50, R119, R50, R98 ;  /* 0x0000003277327223 */ /* 0x000fe20000010062 */
[----:B------:R-:W-:-:S05]  /*54e0*/  FMUL.FTZ R113, R90, R25 ;  /* 0x000000195a717220 */ /* 0x000fca0000410000 */
[----:B------:R-:W2:Y:S01]  /*54f0*/  MUFU.EX2 R115, R115 ;  /* 0x0000007300737308 */ /* 0x000ea20000000800 */
[C---:B-1----:R-:W-:Y:S01]  /*5500*/  FMUL.FTZ R88, R116.reuse, R87 ;  /* 0x0000005774587220 */ /* 0x042fe20000410000 */
[----:B------:R-:W-:Y:S01]  /*5510*/  FFMA.FTZ R50, R116, R50, R97 ;  /* 0x0000003274327223 */ /* 0x000fe20000010061 */
[----:B------:R-:W-:-:S05]  /*5520*/  FMUL.FTZ R110, R90, R30 ;  /* 0x0000001e5a6e7220 */ /* 0x000fca0000410000 */
[----:B------:R-:W1:Y:S01]  /*5530*/  MUFU.EX2 R112, R112 ;  /* 0x0000007000707308 */ /* 0x000e620000000800 */
[C---:B----4-:R-:W-:Y:S01]  /*5540*/  FMUL.FTZ R87, R117.reuse, R88 ;  /* 0x0000005875577220 */ /* 0x050fe20000410000 */
[----:B------:R-:W-:Y:S01]  /*5550*/  FFMA.FTZ R50, R117, R50, R96 ;  /* 0x0000003275327223 */ /* 0x000fe20000010060 */
[----:B------:R-:W-:-:S05]  /*5560*/  FMUL.FTZ R111, R90, R24 ;  /* 0x000000185a6f7220 */ /* 0x000fca0000410000 */
[----:B------:R-:W4:Y:S01]  /*5570*/  MUFU.EX2 R113, R113 ;  /* 0x0000007100717308 */ /* 0x000f220000000800 */
[C---:B0-----:R-:W-:Y:S01]  /*5580*/  FMUL.FTZ R88, R114.reuse, R87 ;  /* 0x0000005772587220 */ /* 0x041fe20000410000 */
[----:B------:R-:W-:-:S06]  /*5590*/  FFMA.FTZ R50, R114, R50, R95 ;  /* 0x0000003272327223 */ /* 0x000fcc000001005f */
[----:B------:R-:W0:Y:S01]  /*55a0*/  MUFU.EX2 R110, R110 ;  /* 0x0000006e006e7308 */ /* 0x000e220000000800 */
[C---:B--2---:R-:W-:Y:S01]  /*55b0*/  FMUL.FTZ R87, R115.reuse, R88 ;  /* 0x0000005873577220 */ /* 0x044fe20000410000 */
[----:B------:R-:W-:-:S06]  /*55c0*/  FFMA.FTZ R50, R115, R50, R94 ;  /* 0x0000003273327223 */ /* 0x000fcc000001005e */
[----:B------:R-:W2:Y:S01]  /*55d0*/  MUFU.EX2 R111, R111 ;  /* 0x0000006f006f7308 */ /* 0x000ea20000000800 */
[C---:B-1----:R-:W-:Y:S01]  /*55e0*/  FMUL.FTZ R88, R112.reuse, R87 ;  /* 0x0000005770587220 */ /* 0x042fe20000410000 */
[----:B------:R-:W-:-:S03]  /*55f0*/  FFMA.FTZ R50, R112, R50, R93 ;  /* 0x0000003270327223 */ /* 0x000fc6000001005d */
[C---:B----4-:R-:W-:Y:S01]  /*5600*/  FMUL.FTZ R87, R113.reuse, R88 ;  /* 0x0000005871577220 */ /* 0x050fe20000410000 */
[----:B------:R-:W-:Y:S01]  /*5610*/  FFMA.FTZ R50, R113, R50, R92 ;  /* 0x0000003271327223 */ /* 0x000fe2000001005c */
[----:B------:R-:W-:Y:S02]  /*5620*/  LEA.HI R91, R7, R7, RZ, 0x1e ;  /* 0x00000007075b7211 */ /* 0x000fe400078ff0ff */
[C---:B0-----:R-:W-:Y:S01]  /*5630*/  FMUL.FTZ R88, R110.reuse, R87 ;  /* 0x000000576e587220 */ /* 0x041fe20000410000 */
[----:B------:R-:W-:Y:S01]  /*5640*/  FFMA.FTZ R89, R110, R50, R85 ;  /* 0x000000326e597223 */ /* 0x000fe20000010055 */
[----:B------:R-:W-:Y:S01]  /*5650*/  FMUL.FTZ R87, R86, R51 ;  /* 0x0000003356577220 */ /* 0x000fe20000410000 */
[----:B------:R-:W-:Y:S01]  /*5660*/  LEA R108, R91, R4, 0x3 ;  /* 0x000000045b6c7211 */ /* 0x000fe200078e18ff */
[C---:B--2---:R-:W-:Y:S01]  /*5670*/  FMUL.FTZ R50, R111.reuse, R88 ;  /* 0x000000586f327220 */ /* 0x044fe20000410000 */
        /* <DEDUP_REMOVED lines=12> */
.L_x_2009:
[----:B------:R-:W-:Y:S05]  /*5740*/  BSYNC B0 ;  /* 0x0000000000007941 */ /* 0x000fea0003800000 */
.L_x_2008:
        /* <DEDUP_REMOVED lines=55> */
.L_x_2038:
[----:B------:R-:W-:Y:S01]  /*5ac0*/  ISETP.GE.AND P2, PT, R5, 0x10, PT ;  /* 0x000000100500780c */ /* 0x000fe20003f46270 */
[----:B------:R-:W-:-:S12]  /*5ad0*/  UMOV UR20, 0xffffffff ;  /* 0xffffffff00147882 */ /* 0x000fd80000000000 */
[C---:B0-2---:R-:W-:Y:S01]  /*5ae0*/  @P2 FFMA.FTZ R144, R143.reuse, R91, R144 ;  /* 0x0000005b8f902223 */ /* 0x045fe20000010090 */
[----:B---3--:R-:W-:Y:S01]  /*5af0*/  @P2 FMUL.FTZ R143, R143, R90 ;  /* 0x0000005a8f8f2220 */ /* 0x008fe20000410000 */
[----:B------:R-:W-:Y:S06]  /*5b00*/  BRA.DIV UR20, `(.L_x_2012) ;  /* 0x0000003a140c7947 */ /* 0x000fec000b800000 */
.L_x_2041:
[----:B------:R-:W-:-:S03]  /*5b10*/  UMOV UR20, 0xffffffff ;  /* 0xffffffff00147882 */ /* 0x000fc60000000000 */
[----:B------:R-:W-:Y:S05]  /*5b20*/  BRA.DIV UR20, `(.L_x_2013) ;  /* 0x0000003a142c7947 */ /* 0x000fea000b800000 */
.L_x_2044:
[----:B------:R-:W-:-:S03]  /*5b30*/  UMOV UR20, 0xffffffff ;  /* 0xffffffff00147882 */ /* 0x000fc60000000000 */
[----:B------:R-:W-:Y:S05]  /*5b40*/  BRA.DIV UR20, `(.L_x_2014) ;  /* 0x0000003a144c7947 */ /* 0x000fea000b800000 */
[----:B------:R-:W0:Y:S04]  /*5b50*/  SHFL.UP PT, R143, R143, 0x1, RZ ;  /* 0x042000008f8f7989 */ /* 0x000e2800000e00ff */
[----:B------:R-:W2:Y:S04]  /*5b60*/  SHFL.UP PT, R144, R144, 0x1, RZ ;  /* 0x0420000090907989 */ /* 0x000ea800000e00ff */
[----:B-----5:R-:W3:Y:S04]  /*5b70*/  SHFL.IDX PT, R48, R48, RZ, 0x1f ;  /* 0x00001fff30307589 */ /* 0x020ee800000e0000 */
[----:B------:R-:W4:Y:S02]  /*5b80*/  SHFL.IDX PT, R49, R49, RZ, 0x1f ;  /* 0x00001fff31317589 */ /* 0x000f2400000e0000 */
.L_x_2050:
        /* <DEDUP_REMOVED lines=12> */
.L_x_2010:
        /* <DEDUP_REMOVED lines=10> */
[----:B------:R-:W-:Y:S02]  /*5cf0*/  MOV R87, UR6 ;  /* 0x0000000600577c02 */ /* 0x000fe40008000f00 */
[C---:B------:R-:W-:Y:S01]  /*5d00*/  FMUL.FTZ R50, R112.reuse, R49 ;  /* 0x0000003170327220 */ /* 0x040fe20000410000 */
[----:B------:R-:W-:-:S03]  /*5d10*/  FFMA.FTZ R48, R112, R48, R135 ;  /* 0x0000003070307223 */ /* 0x000fc60000010087 */
[C---:B------:R-:W-:Y:S01]  /*5d20*/  FMUL.FTZ R49, R115.reuse, R50 ;  /* 0x0000003273317220 */ /* 0x040fe20000410000 */
[----:B------:R-:W-:Y:S02]  /*5d30*/  FFMA.FTZ R48, R115, R48, R130 ;  /* 0x0000003073307223 */ /* 0x000fe40000010082 */
[----:B0-----:R-:W-:Y:S01]  /*5d40*/  @!P0 LEA R86, R87, R4, 0x3 ;  /* 0x0000000457568211 */ /* 0x001fe200078e18ff */
        /* <DEDUP_REMOVED lines=88> */
[----:B0-----:R-:W4:Y:S02]  /*62d0*/  SHFL.DOWN PT, R163, R163, 0x1, 0x1f ;  /* 0x08201f00a3a37f89 */ /* 0x001f2400000e0000 */
.L_x_2067:
[----:B------:R-:W-:Y:S01]  /*62e0*/  MOV R91, R162 ;  /* 0x000000a2005b7202 */ /* 0x000fe20000000f00 */
[----:B-12---:R-:W-:Y:S01]  /*62f0*/  FFMA.FTZ R49, R49, R161, R160 ;  /* 0x000000a131317223 */ /* 0x006fe200000100a0 */
[----:B------:R-:W-:Y:S01]  /*6300*/  MOV R90, R165 ;  /* 0x000000a5005a7202 */ /* 0x000fe20000000f00 */
[----:B------:R-:W-:Y:S02]  /*6310*/  FMUL.FTZ R48, R48, R161 ;  /* 0x000000a130307220 */ /* 0x000fe40000410000 */
[C---:B---34-:R-:W-:Y:S02]  /*6320*/  @P5 FFMA.FTZ R91, R163.reuse, R91, R164 ;  /* 0x0000005ba35b5223 */ /* 0x058fe400000100a4 */
        /* <DEDUP_REMOVED lines=11> */
.L_x_2015:
[----:B------:R-:W-:Y:S05]  /*63e0*/  WARPSYNC.ALL ;  /* 0x0000000000007948 */ /* 0x000fea0003800000 */
[----:B------:R-:W-:Y:S01]  /*63f0*/  BAR.SYNC.DEFER_BLOCKING 0x0 ;  /* 0x0000000000007b1d */ /* 0x000fe20000010000 */
[----:B------:R-:W-:Y:S02]  /*6400*/  ISETP.NE.AND P0, PT, R7, RZ, PT ;  /* 0x000000ff0700720c */ /* 0x000fe40003f05270 */
[----:B0-----:R-:W-:Y:S02]  /*6410*/  PRMT R86, R46, 0x7632, R86 ;  /* 0x000076322e567816 */ /* 0x001fe40000000056 */
[----:B------:R-:W-:Y:S01]  /*6420*/  MOV R89, UR6 ;  /* 0x0000000600597c02 */ /* 0x000fe20008000f00 */
[----:B------:R-:W-:Y:S01]  /*6430*/  BSSY B0, `(.L_x_2017) ;  /* 0x00000ef000007945 */ /* 0x000fe20003800000 */
[----:B------:R-:W-:-:S02]  /*6440*/  SHF.L.U32 R86, R86, 0x10, RZ ;  /* 0x0000001056567819 */ /* 0x000fc400000006ff */
[----:B------:R-:W-:Y:S02]  /*6450*/  SHF.L.U32 R88, R40, 0x10, RZ ;  /* 0x0000001028587819 */ /* 0x000fe400000006ff */
[C---:B------:R-:W-:Y:S02]  /*6460*/  SHF.L.U32 R90, R41.reuse, 0x10, RZ ;  /* 0x00000010295a7819 */ /* 0x040fe400000006ff */
[----:B------:R-:W-:Y:S02]  /*6470*/  PRMT R91, R41, 0x7632, R91 ;  /* 0x00007632295b7816 */ /* 0x000fe4000000005b */
[----:B------:R-:W-:Y:S02]  /*6480*/  @!P0 LEA R89, R89, R4, 0x3 ;  /* 0x0000000459598211 */ /* 0x000fe400078e18ff */
[----:B------:R-:W-:Y:S02]  /*6490*/  SHF.L.U32 R91, R91, 0x10, RZ ;  /* 0x000000105b5b7819 */ /* 0x000fe400000006ff */
[----:B------:R-:W-:-:S02]  /*64a0*/  SHF.L.U32 R160, R46, 0x10, RZ ;  /* 0x000000102ea07819 */ /* 0x000fc400000006ff */
[----:B------:R-:W-:Y:S02]  /*64b0*/  SHF.L.U32 R159, R47, 0x10, RZ ;  /* 0x000000102f9f7819 */ /* 0x000fe400000006ff */
[C---:B------:R-:W-:Y:S01]  /*64c0*/  ISETP.GT.AND P1, PT, R5.reuse, 0x1e, PT ;  /* 0x0000001e0500780c */ /* 0x040fe20003f24270 */
[----:B------:R0:W1:Y:S01]  /*64d0*/  LDS R51, [R108+0x15e4] ;  /* 0x0015e4006c337984 */ /* 0x0000620000000800 */
[----:B------:R-:W-:-:S03]  /*64e0*/  ISETP.GT.AND P2, PT, R5, 0x17, PT ;  /* 0x000000170500780c */ /* 0x000fc60003f44270 */
[----:B------:R2:W-:Y:S01]  /*64f0*/  @!P0 STS.64 [R89+0x24e0], R48 ;  /* 0x0024e03059008388 */ /* 0x0005e20000000a00 */
[----:B0-----:R-:W-:Y:S01]  /*6500*/  FFMA.FTZ R108, R88, -R39, R151 ;  /* 0x80000027586c7223 */ /* 0x001fe20000010097 */
[----:B-1----:R-:W-:Y:S01]  /*6510*/  FFMA.FTZ R109, R51, R109, R136 ;  /* 0x0000006d336d7223 */ /* 0x002fe20000010088 */
[----:B------:R-:W-:-:S03]  /*6520*/  FFMA.FTZ R51, R0, R151, RZ ;  /* 0x0000009700337223 */ /* 0x000fc600000100ff */
[----:B------:R-:W-:Y:S01]  /*6530*/  FFMA.FTZ R111, R111, R109, R134 ;  /* 0x0000006d6f6f7223 */ /* 0x000fe20000010086 */
[----:B------:R-:W-:Y:S01]  /*6540*/  FFMA.FTZ R50, R16, R150, R51 ;  /* 0x0000009610327223 */ /* 0x000fe20000010033 */
[----:B------:R-:W-:Y:S02]  /*6550*/  SHF.L.U32 R134, R44, 0x10, RZ ;  /* 0x000000102c867819 */ /* 0x000fe400000006ff */
[----:B------:R-:W-:Y:S01]  /*6560*/  FFMA.FTZ R110, R110, R111, R137 ;  /* 0x0000006f6e6e7223 */ /* 0x000fe20000010089 */
[----:B------:R-:W-:Y:S01]  /*6570*/  FFMA.FTZ R50, R23, R149, R50 ;  /* 0x0000009517327223 */ /* 0x000fe20000010032 */
[----:B------:R-:W-:Y:S02]  /*6580*/  FFMA.FTZ R149, R90, -R38, R149 ;  /* 0x800000265a957223 */ /* 0x000fe40000010095 */
[----:B------:R-:W-:Y:S01]  /*6590*/  FFMA.FTZ R113, R113, R110, R132 ;  /* 0x0000006e71717223 */ /* 0x000fe20000010084 */
[----:B------:R-:W-:Y:S01]  /*65a0*/  FFMA.FTZ R51, R15, R148, R50 ;  /* 0x000000940f337223 */ /* 0x000fe20000010032 */
[----:B------:R-:W-:Y:S01]  /*65b0*/  FMUL.FTZ R87, R107, R110 ;  /* 0x0000006e6b577220 */ /* 0x000fe20000410000 */
[----:B------:R-:W-:Y:S01]  /*65c0*/  FFMA.FTZ R148, R91, -R31, R148 ;  /* 0x8000001f5b947223 */ /* 0x000fe20000010094 */
[----:B------:R-:W-:Y:S01]  /*65d0*/  FFMA.FTZ R112, R112, R113, R135 ;  /* 0x0000007170707223 */ /* 0x000fe20000010087 */
[----:B------:R-:W-:Y:S01]  /*65e0*/  FFMA.FTZ R51, R22, R147, R51 ;  /* 0x0000009316337223 */ /* 0x000fe20000010033 */
[----:B------:R-:W-:-:S02]  /*65f0*/  PRMT R135, R45, 0x7632, R135 ;  /* 0x000076322d877816 */ /* 0x000fc40000000087 */
[----:B------:R-:W-:Y:S01]  /*6600*/  FFMA.FTZ R115, R115, R112, R130 ;  /* 0x0000007073737223 */ /* 0x000fe20000010082 */
[----:B------:R-:W-:Y:S01]  /*6610*/  FFMA.FTZ R50, R14, R146, R51 ;  /* 0x000000920e327223 */ /* 0x000fe20000010033 */
[----:B------:R-:W-:Y:S02]  /*6620*/  SHF.L.U32 R130, R43, 0x10, RZ ;  /* 0x000000102b827819 */ /* 0x000fe400000006ff */
[--C-:B------:R-:W-:Y:S01]  /*6630*/  FFMA.FTZ R114, R114, R115, R133.reuse ;  /* 0x0000007372727223 */ /* 0x100fe20000010085 */
[----:B------:R-:W-:Y:S01]  /*6640*/  FFMA.FTZ R50, R21, R145, R50 ;  /* 0x0000009115327223 */ /* 0x000fe20000010032 */
[----:B------:R-:W-:Y:S01]  /*6650*/  PRMT R133, R44, 0x7632, R133 ;  /* 0x000076322c857816 */ /* 0x000fe20000000085 */
[----:B------:R-:W-:Y:S01]  /*6660*/  FFMA.FTZ R145, R130, -R36, R145 ;  /* 0x8000002482917223 */ /* 0x000fe20000010091 */
[----:B------:R-:W-:Y:S01]  /*6670*/  FFMA.FTZ R128, R117, R114, R128 ;  /* 0x0000007275807223 */ /* 0x000fe20000010080 */
[----:B------:R-:W-:Y:S01]  /*6680*/  FFMA.FTZ R51, R13, R144, R50 ;  /* 0x000000900d337223 */ /* 0x000fe20000010032 */
[----:B------:R-:W-:-:S02]  /*6690*/  SHF.L.U32 R135, R135, 0x10, RZ ;  /* 0x0000001087877819 */ /* 0x000fc400000006ff */
[----:B------:R-:W-:Y:S01]  /*66a0*/  FFMA.FTZ R116, R116, R128, R131 ;  /* 0x0000008074747223 */ /* 0x000fe20000010083 */
[----:B------:R-:W-:-:S03]  /*66b0*/  FFMA.FTZ R51, R20, R143, R51 ;  /* 0x0000008f14337223 */ /* 0x000fc60000010033 */
[----:B------:R-:W-:Y:S01]  /*66c0*/  FFMA.FTZ R119, R119, R116, R126 ;  /* 0x0000007477777223 */ /* 0x000fe2000001007e */
[----:B------:R-:W-:Y:S01]  /*66d0*/  FFMA.FTZ R50, R12, R142, R51 ;  /* 0x0000008e0c327223 */ /* 0x000fe20000010033 */
[----:B------:R-:W-:Y:S02]  /*66e0*/  SHF.L.U32 R126, R42, 0x10, RZ ;  /* 0x000000102a7e7819 */ /* 0x000fe400000006ff */
[----:B------:R-:W-:Y:S01]  /*66f0*/  FFMA.FTZ R118, R118, R119, R129 ;  /* 0x0000007776767223 */ /* 0x000fe20000010081 */
[----:B------:R-:W-:Y:S01]  /*6700*/  FFMA.FTZ R50, R19, R141, R50 ;  /* 0x0000008d13327223 */ /* 0x000fe20000010032 */
[----:B------:R-:W-:Y:S01]  /*6710*/  FMUL.FTZ R129, R116, R28 ;  /* 0x0000001c74817220 */ /* 0x000fe20000410000 */
[----:B------:R-:W-:Y:S01]  /*6720*/  FFMA.FTZ R136, R126, -R37, R147 ;  /* 0x800000257e887223 */ /* 0x000fe20000010093 */
[----:B------:R-:W-:Y:S01]  /*6730*/  FFMA.FTZ R124, R121, R118, R124 ;  /* 0x00000076797c7223 */ /* 0x000fe2000001007c */
[----:B------:R-:W-:Y:S01]  /*6740*/  FFMA.FTZ R51, R11, R152, R50 ;  /* 0x000000980b337223 */ /* 0x000fe20000010032 */
[----:B------:R-:W-:Y:S01]  /*6750*/  FFMA.FTZ R50, R86, -R25, R154 ;  /* 0x8000001956327223 */ /* 0x000fe2000001009a */
[----:B------:R-:W-:Y:S01]  /*6760*/  PRMT R121, R42, 0x7632, R121 ;  /* 0x000076322a797816 */ /* 0x000fe20000000079 */
[----:B------:R-:W-:Y:S01]  /*6770*/  FFMA.FTZ R120, R120, R124, R127 ;  /* 0x0000007c78787223 */ /* 0x000fe2000001007f */
[----:B------:R-:W-:Y:S01]  /*6780*/  FFMA.FTZ R51, R18, R153, R51 ;  /* 0x0000009912337223 */ /* 0x000fe20000010033 */
[----:B------:R-:W-:Y:S01]  /*6790*/  FMUL.FTZ R87, R50, R87 ;  /* 0x0000005732577220 */ /* 0x000fe20000410000 */
[----:B------:R-:W-:Y:S01]  /*67a0*/  PRMT R127, R43, 0x7632, R127 ;  /* 0x000076322b7f7816 */ /* 0x000fe2000000007f */
[----:B------:R-:W-:Y:S01]  /*67b0*/  FFMA.FTZ R123, R123, R120, R138 ;  /* 0x000000787b7b7223 */ /* 0x000fe2000001008a */
[----:B------:R-:W-:Y:S01]  /*67c0*/  FFMA.FTZ R154, R10, R154, R51 ;  /* 0x0000009a0a9a7223 */ /* 0x000fe20000010033 */
[----:B------:R-:W-:Y:S01]  /*67d0*/  SHF.L.U32 R51, R106, 0x10, RZ ;  /* 0x000000106a337819 */ /* 0x000fe200000006ff */
[----:B------:R-:W-:Y:S01]  /*67e0*/  FFMA.FTZ R86, R86, R110, R87 ;  /* 0x0000006e56567223 */ /* 0x000fe20000010057 */
[----:B------:R-:W-:Y:S01]  /*67f0*/  FFMA.FTZ R122, R122, R123, R139 ;  /* 0x0000007b7a7a7223 */ /* 0x000fe2000001008b */
[----:B------:R-:W-:Y:S01]  /*6800*/  FMUL.FTZ R132, R123, R38 ;  /* 0x000000267b847220 */ /* 0x000fe20000410000 */
[----:B------:R-:W-:Y:S01]  /*6810*/  FMUL.FTZ R117, R120, R31 ;  /* 0x0000001f78757220 */ /* 0x000fe20000410000 */
[-C--:B--2---:R-:W-:Y:S01]  /*6820*/  FFMA.FTZ R89, R51, -R33.reuse, R150 ;  /* 0x8000002133597223 */ /* 0x084fe20000010096 */
[----:B------:R-:W-:Y:S01]  /*6830*/  FFMA.FTZ R140, R125, R122, R140 ;  /* 0x0000007a7d8c7223 */ /* 0x000fe2000001008c */
[----:B------:R-:W-:Y:S01]  /*6840*/  FMUL.FTZ R48, R122, R33 ;  /* 0x000000217a307220 */ /* 0x000fe20000410000 */
[----:B------:R-:W-:Y:S01]  /*6850*/  FMUL.FTZ R125, R118, R29 ;  /* 0x0000001d767d7220 */ /* 0x000fe20000410000 */
[----:B------:R-:W-:Y:S01]  /*6860*/  SHF.L.U32 R127, R127, 0x10, RZ ;  /* 0x000000107f7f7819 */ /* 0x000fe200000006ff */
[----:B------:R-:W-:Y:S01]  /*6870*/  FMUL.FTZ R49, R140, R39 ;  /* 0x000000278c317220 */ /* 0x000fe20000410000 */
[----:B------:R-:W-:Y:S01]  /*6880*/  FFMA.FTZ R153, R160, -R32, R153 ;  /* 0x80000020a0997223 */ /* 0x000fe20000010099 */
[----:B------:R-:W-:Y:S01]  /*6890*/  FMUL.FTZ R110, R110, R25 ;  /* 0x000000196e6e7220 */ /* 0x000fe20000410000 */
[----:B------:R-:W-:Y:S01]  /*68a0*/  FFMA.FTZ R147, R17, R155, R154 ;  /* 0x0000009b11937223 */ /* 0x000fe2000001009a */
[----:B------:R-:W-:Y:S01]  /*68b0*/  FFMA.FTZ R87, R49, R108, RZ ;  /* 0x0000006c31577223 */ /* 0x000fe200000100ff */
[----:B------:R-:W-:Y:S01]  /*68c0*/  FFMA.FTZ R144, R127, -R28, R144 ;  /* 0x8000001c7f907223 */ /* 0x000fe20000010090 */
[----:B------:R-:W-:Y:S01]  /*68d0*/  FMUL.FTZ R154, R111, R30 ;  /* 0x0000001e6f9a7220 */ /* 0x000fe20000410000 */
[----:B------:R-:W-:Y:S01]  /*68e0*/  FFMA.FTZ R147, R8, R157, R147 ;  /* 0x0000009d08937223 */ /* 0x000fe20000010093 */
[----:B------:R-:W-:Y:S01]  /*68f0*/  FFMA.FTZ R87, R48, R89, R87 ;  /* 0x0000005930577223 */ /* 0x000fe20000010057 */
[----:B------:R-:W-:Y:S01]  /*6900*/  FADD.FTZ R81, R86, R81 ;  /* 0x0000005156517221 */ /* 0x000fe20000010000 */
[----:B------:R-:W-:Y:S01]  /*6910*/  FMUL.FTZ R86, R107, R114 ;  /* 0x000000726b567220 */ /* 0x000fe20000410000 */
[----:B------:R-:W-:Y:S01]  /*6920*/  FADD.FTZ R53, R110, R53 ;  /* 0x000000356e357221 */ /* 0x000fe20000010000 */
[----:B------:R-:W-:Y:S01]  /*6930*/  FFMA.FTZ R138, R132, R149, R87 ;  /* 0x00000095848a7223 */ /* 0x000fe20000010057 */
[----:B------:R-:W-:Y:S01]  /*6940*/  SHF.L.U32 R87, R121, 0x10, RZ ;  /* 0x0000001079577819 */ /* 0x000fe200000006ff */
[----:B------:R-:W-:Y:S01]  /*6950*/  FMUL.FTZ R121, R124, R37 ;  /* 0x000000257c797220 */ /* 0x000fe20000410000 */
[----:B------:R-:W0:Y:S01]  /*6960*/  SHFL.DOWN PT, R164, R147, 0x1, 0x1f ;  /* 0x08201f0093a47f89 */ /* 0x000e2200000e0000 */
[----:B------:R-:W-:Y:S01]  /*6970*/  FFMA.FTZ R138, R117, R148, R138 ;  /* 0x00000094758a7223 */ /* 0x000fe2000001008a */
[----:B------:R-:W-:Y:S01]  /*6980*/  FADD.FTZ R61, R154, R61 ;  /* 0x0000003d9a3d7221 */ /* 0x000fe20000010000 */
[----:B------:R-:W-:Y:S01]  /*6990*/  FFMA.FTZ R146, R87, -R29, R146 ;  /* 0x8000001d57927223 */ /* 0x000fe20000010092 */
[----:B------:R-:W-:Y:S01]  /*69a0*/  FADD.FTZ R56, R129, R56 ;  /* 0x0000003881387221 */ /* 0x000fe20000010000 */
[----:B------:R-:W-:Y:S01]  /*69b0*/  FFMA.FTZ R150, R121, R136, R138 ;  /* 0x0000008879967223 */ /* 0x000fe2000001008a */
[----:B------:R-:W-:Y:S01]  /*69c0*/  FMUL.FTZ R138, R119, R36 ;  /* 0x00000024778a7220 */ /* 0x000fe20000410000 */
[----:B------:R-:W-:Y:S01]  /*69d0*/  FADD.FTZ R57, R125, R57 ;  /* 0x000000397d397221 */ /* 0x000fe20000010000 */
[----:B------:R-:W-:Y:S01]  /*69e0*/  FADD.FTZ R64, R121, R64 ;  /* 0x0000004079407221 */ /* 0x000fe20000010000 */
[----:B------:R-:W-:Y:S01]  /*69f0*/  FFMA.FTZ R131, R125, R146, R150 ;  /* 0x000000927d837223 */ /* 0x000fe20000010096 */
[----:B------:R-:W-:Y:S01]  /*6a00*/  FFMA.FTZ R150, R134, -R35, R143 ;  /* 0x8000002386967223 */ /* 0x000fe2000001008f */
[----:B------:R-:W-:Y:S01]  /*6a10*/  FMUL.FTZ R143, R113, R32 ;  /* 0x00000020718f7220 */ /* 0x000fe20000410000 */
[C---:B------:R-:W-:Y:S01]  /*6a20*/  FADD.FTZ R65, R138.reuse, R65 ;  /* 0x000000418a417221 */ /* 0x040fe20000010000 */
[----:B------:R-:W-:Y:S01]  /*6a30*/  FFMA.FTZ R156, R138, R145, R131 ;  /* 0x000000918a9c7223 */ /* 0x000fe20000010083 */
[----:B------:R-:W-:Y:S01]  /*6a40*/  SHF.L.U32 R131, R133, 0x10, RZ ;  /* 0x0000001085837819 */ /* 0x000fe200000006ff */
[----:B------:R-:W-:Y:S01]  /*6a50*/  FMUL.FTZ R133, R128, R35 ;  /* 0x0000002380857220 */ /* 0x000fe20000410000 */
[----:B------:R-:W-:Y:S01]  /*6a60*/  FADD.FTZ R60, R143, R60 ;  /* 0x0000003c8f3c7221 */ /* 0x000fe20000010000 */
[----:B------:R-:W-:Y:S01]  /*6a70*/  FFMA.FTZ R158, R129, R144, R156 ;  /* 0x00000090819e7223 */ /* 0x000fe2000001009c */
[----:B------:R-:W-:Y:S01]  /*6a80*/  SHF.L.U32 R156, R45, 0x10, RZ ;  /* 0x000000102d9c7819 */ /* 0x000fe200000006ff */
[-C--:B------:R-:W-:Y:S01]  /*6a90*/  FFMA.FTZ R137, R131, -R27.reuse, R142 ;  /* 0x8000001b83897223 */ /* 0x080fe2000001008e */
[----:B------:R-:W-:Y:S01]  /*6aa0*/  FMUL.FTZ R142, R114, R27 ;  /* 0x0000001b728e7220 */ /* 0x000fe20000410000 */
[----:B------:R-:W-:Y:S01]  /*6ab0*/  FFMA.FTZ R139, R133, R150, R158 ;  /* 0x00000096858b7223 */ /* 0x000fe2000001009e */
[----:B------:R-:W-:Y:S01]  /*6ac0*/  FFMA.FTZ R158, R135, -R26, R152 ;  /* 0x8000001a879e7223 */ /* 0x000fe20000010098 */
[-C--:B------:R-:W-:Y:S01]  /*6ad0*/  FFMA.FTZ R141, R156, -R34.reuse, R141 ;  /* 0x800000229c8d7223 */ /* 0x080fe2000001008d */
[----:B------:R-:W-:Y:S01]  /*6ae0*/  FMUL.FTZ R152, R115, R34 ;  /* 0x0000002273987220 */ /* 0x000fe20000410000 */
[----:B------:R-:W-:Y:S01]  /*6af0*/  FFMA.FTZ R139, R142, R137, R139 ;  /* 0x000000898e8b7223 */ /* 0x000fe2000001008b */
[----:B0-----:R-:W-:Y:S01]  /*6b00*/  @!P1 FADD.FTZ R147, R147, R164 ;  /* 0x000000a493939221 */ /* 0x001fe20000010000 */
[----:B------:R-:W-:Y:S01]  /*6b10*/  FMUL.FTZ R86, R137, R86 ;  /* 0x0000005689567220 */ /* 0x000fe20000410000 */
[C---:B------:R-:W-:Y:S01]  /*6b20*/  FADD.FTZ R63, R152.reuse, R63 ;  /* 0x0000003f983f7221 */ /* 0x040fe20000010000 */
[----:B------:R-:W-:Y:S01]  /*6b30*/  FFMA.FTZ R162, R152, R141, R139 ;  /* 0x0000008d98a27223 */ /* 0x000fe2000001008b */
[----:B------:R-:W-:Y:S01]  /*6b40*/  FMUL.FTZ R139, R112, R26 ;  /* 0x0000001a708b7220 */ /* 0x000fe20000410000 */
[----:B------:R-:W-:Y:S01]  /*6b50*/  SHFL.DOWN PT, R164, R147, 0x2, 0x1f ;  /* 0x08401f0093a47f89 */ /* 0x000fe200000e0000 */
[----:B------:R-:W-:Y:S01]  /*6b60*/  FFMA.FTZ R114, R131, R114, R86 ;  /* 0x0000007283727223 */ /* 0x000fe20000010056 */
[----:B------:R-:W-:Y:S01]  /*6b70*/  FMUL.FTZ R86, R107, R119 ;  /* 0x000000776b567220 */ /* 0x000fe20000410000 */
[C---:B------:R-:W-:Y:S01]  /*6b80*/  FFMA.FTZ R162, R139.reuse, R158, R162 ;  /* 0x0000009e8ba27223 */ /* 0x040fe200000100a2 */
[----:B------:R-:W-:Y:S01]  /*6b90*/  FADD.FTZ R54, R139, R54 ;  /* 0x000000368b367221 */ /* 0x000fe20000010000 */
[----:B------:R-:W-:Y:S01]  /*6ba0*/  FADD.FTZ R55, R142, R55 ;  /* 0x000000378e377221 */ /* 0x000fe20000010000 */
[----:B------:R-:W-:Y:S01]  /*6bb0*/  FMUL.FTZ R145, R145, R86 ;  /* 0x0000005691917220 */ /* 0x000fe20000410000 */
[--C-:B------:R-:W-:Y:S01]  /*6bc0*/  FFMA.FTZ R151, R143, R153, R162.reuse ;  /* 0x000000998f977223 */ /* 0x100fe200000100a2 */
[----:B------:R-:W-:Y:S01]  /*6bd0*/  PRMT R162, R47, 0x7632, R162 ;  /* 0x000076322fa27816 */ /* 0x000fe200000000a2 */
[----:B------:R-:W-:Y:S01]  /*6be0*/  FADD.FTZ R62, R133, R62 ;  /* 0x0000003e853e7221 */ /* 0x000fe20000010000 */
[----:B------:R-:W-:Y:S01]  /*6bf0*/  FFMA.FTZ R145, R130, R119, R145 ;  /* 0x0000007782917223 */ /* 0x000fe20000010091 */
[----:B------:R-:W-:Y:S01]  /*6c00*/  FFMA.FTZ R151, R110, R50, R151 ;  /* 0x000000326e977223 */ /* 0x000fe20000010097 */
[----:B------:R-:W-:Y:S01]  /*6c10*/  FFMA.FTZ R50, R159, -R30, R155 ;  /* 0x8000001e9f327223 */ /* 0x000fe2000001009b */
[C---:B------:R-:W-:Y:S01]  /*6c20*/  FMUL.FTZ R155, R107.reuse, R111 ;  /* 0x0000006f6b9b7220 */ /* 0x040fe20000410000 */
[----:B------:R-:W-:Y:S01]  /*6c30*/  SHF.L.U32 R162, R162, 0x10, RZ ;  /* 0x00000010a2a27819 */ /* 0x000fe200000006ff */
[----:B------:R-:W-:Y:S01]  /*6c40*/  FMUL.FTZ R110, R107, R115 ;  /* 0x000000736b6e7220 */ /* 0x000fe20000410000 */
[----:B------:R-:W-:Y:S01]  /*6c50*/  FADD.FTZ R77, R114, R77 ;  /* 0x0000004d724d7221 */ /* 0x000fe20000010000 */
[----:B------:R-:W-:Y:S01]  /*6c60*/  FMUL.FTZ R155, R50, R155 ;  /* 0x0000009b329b7220 */ /* 0x000fe20000410000 */
[----:B------:R-:W-:Y:S01]  /*6c70*/  FFMA.FTZ R50, R154, R50, R151 ;  /* 0x000000329a327223 */ /* 0x000fe20000010097 */
[-C--:B------:R-:W-:Y:S01]  /*6c80*/  FFMA.FTZ R157, R162, -R24.reuse, R157 ;  /* 0x80000018a29d7223 */ /* 0x080fe2000001009d */
[----:B------:R-:W-:Y:S01]  /*6c90*/  FMUL.FTZ R151, R109, R24 ;  /* 0x000000186d977220 */ /* 0x000fe20000410000 */
[----:B------:R-:W-:Y:S01]  /*6ca0*/  FFMA.FTZ R155, R159, R111, R155 ;  /* 0x0000006f9f9b7223 */ /* 0x000fe2000001009b */
[----:B------:R-:W-:Y:S01]  /*6cb0*/  FMUL.FTZ R141, R141, R110 ;  /* 0x0000006e8d8d7220 */ /* 0x000fe20000410000 */
[----:B------:R-:W-:Y:S01]  /*6cc0*/  FADD.FTZ R74, R145, R74 ;  /* 0x0000004a914a7221 */ /* 0x000fe20000010000 */
[C---:B------:R-:W-:Y:S01]  /*6cd0*/  FFMA.FTZ R50, R151.reuse, R157, R50 ;  /* 0x0000009d97327223 */ /* 0x040fe20000010032 */
[----:B------:R-:W-:Y:S01]  /*6ce0*/  FADD.FTZ R52, R151, R52 ;  /* 0x0000003497347221 */ /* 0x000fe20000010000 */
[----:B------:R-:W-:Y:S01]  /*6cf0*/  FFMA.FTZ R141, R156, R115, R141 ;  /* 0x000000739c8d7223 */ /* 0x000fe2000001008d */
[----:B------:R-:W-:Y:S01]  /*6d00*/  FADD.FTZ R82, R155, R82 ;  /* 0x000000529b527221 */ /* 0x000fe20000010000 */
[----:B------:R-:W-:Y:S01]  /*6d10*/  FADD.FTZ R58, R117, R58 ;  /* 0x0000003a753a7221 */ /* 0x000fe20000010000 */
[----:B------:R-:W0:Y:S01]  /*6d20*/  SHFL.DOWN PT, R161, R50, 0x1, 0x1f ;  /* 0x08201f0032a17f89 */ /* 0x000e2200000e0000 */
[----:B------:R-:W-:Y:S01]  /*6d30*/  FADD.FTZ R78, R141, R78 ;  /* 0x0000004e8d4e7221 */ /* 0x000fe20000010000 */
[----:B------:R-:W-:Y:S01]  /*6d40*/  FADD.FTZ R67, R132, R67 ;  /* 0x0000004384437221 */ /* 0x000fe20000010000 */
[----:B------:R-:W-:Y:S01]  /*6d50*/  FADD.FTZ R59, R48, R59 ;  /* 0x0000003b303b7221 */ /* 0x000fe20000010000 */
[----:B------:R-:W-:Y:S01]  /*6d60*/  FADD.FTZ R66, R49, R66 ;  /* 0x0000004231427221 */ /* 0x000fe20000010000 */
[----:B0-----:R-:W-:Y:S01]  /*6d70*/  @!P1 FADD.FTZ R50, R50, R161 ;  /* 0x000000a132329221 */ /* 0x001fe20000010000 */
[----:B------:R-:W-:-:S04]  /*6d80*/  ISETP.GT.AND P1, PT, R5, 0x1d, PT ;  /* 0x0000001d0500780c */ /* 0x000fc80003f24270 */
[----:B------:R-:W0:Y:S09]  /*6d90*/  SHFL.DOWN PT, R161, R50, 0x2, 0x1f ;  /* 0x08401f0032a17f89 */ /* 0x000e3200000e0000 */
[----:B------:R-:W-:-:S05]  /*6da0*/  @!P1 FADD.FTZ R147, R147, R164 ;  /* 0x000000a493939221 */ /* 0x000fca0000010000 */
[----:B------:R-:W1:Y:S01]  /*6db0*/  SHFL.DOWN PT, R164, R147, 0x4, 0x1f ;  /* 0x08801f0093a47f89 */ /* 0x000e6200000e0000 */
[----:B0-----:R-:W-:Y:S01]  /*6dc0*/  @!P1 FADD.FTZ R50, R50, R161 ;  /* 0x000000a132329221 */ /* 0x001fe20000010000 */
[----:B------:R-:W-:-:S04]  /*6dd0*/  ISETP.GT.AND P1, PT, R5, 0x1b, PT ;  /* 0x0000001b0500780c */ /* 0x000fc80003f24270 */
[----:B------:R-:W0:Y:S09]  /*6de0*/  SHFL.DOWN PT, R111, R50, 0x4, 0x1f ;  /* 0x08801f00326f7f89 */ /* 0x000e3200000e0000 */
[----:B-1----:R-:W-:-:S05]  /*6df0*/  @!P1 FADD.FTZ R147, R147, R164 ;  /* 0x000000a493939221 */ /* 0x002fca0000010000 */
[----:B------:R-:W1:Y:S01]  /*6e00*/  SHFL.DOWN PT, R164, R147, 0x8, 0x1f ;  /* 0x09001f0093a47f89 */ /* 0x000e6200000e0000 */
[----:B0-----:R-:W-:Y:S01]  /*6e10*/  @!P1 FADD.FTZ R50, R50, R111 ;  /* 0x0000006f32329221 */ /* 0x001fe20000010000 */
[----:B------:R-:W-:-:S04]  /*6e20*/  ISETP.GT.AND P1, PT, R5, 0xf, PT ;  /* 0x0000000f0500780c */ /* 0x000fc80003f24270 */
[----:B------:R-:W0:Y:S01]  /*6e30*/  SHFL.DOWN PT, R111, R50, 0x8, 0x1f ;  /* 0x09001f00326f7f89 */ /* 0x000e2200000e0000 */
[----:B-1----:R-:W-:Y:S01]  /*6e40*/  @!P2 FADD.FTZ R147, R147, R164 ;  /* 0x000000a49393a221 */ /* 0x002fe20000010000 */
[----:B------:R-:W-:-:S04]  /*6e50*/  FMUL.FTZ R164, R107, R109 ;  /* 0x0000006d6ba47220 */ /* 0x000fc80000410000 */
[----:B------:R-:W-:Y:S01]  /*6e60*/  FMUL.FTZ R157, R157, R164 ;  /* 0x000000a49d9d7220 */ /* 0x000fe20000410000 */
[----:B------:R-:W-:-:S03]  /*6e70*/  FMUL.FTZ R164, R107, R113 ;  /* 0x000000716ba47220 */ /* 0x000fc60000410000 */
[----:B------:R-:W-:Y:S01]  /*6e80*/  FFMA.FTZ R162, R162, R109, R157 ;  /* 0x0000006da2a27223 */ /* 0x000fe2000001009d */
[----:B------:R-:W-:Y:S01]  /*6e90*/  FMUL.FTZ R153, R153, R164 ;  /* 0x000000a499997220 */ /* 0x000fe20000410000 */
[C---:B------:R-:W-:Y:S02]  /*6ea0*/  FMUL.FTZ R109, R107.reuse, R112 ;  /* 0x000000706b6d7220 */ /* 0x040fe40000410000 */
[----:B------:R-:W-:Y:S01]  /*6eb0*/  FADD.FTZ R83, R162, R83 ;  /* 0x00000053a2537221 */ /* 0x000fe20000010000 */
[----:B------:R-:W-:Y:S01]  /*6ec0*/  FFMA.FTZ R153, R160, R113, R153 ;  /* 0x00000071a0997223 */ /* 0x000fe20000010099 */
[----:B0-----:R-:W-:Y:S01]  /*6ed0*/  @!P2 FADD.FTZ R50, R50, R111 ;  /* 0x0000006f3232a221 */ /* 0x001fe20000010000 */
[----:B------:R-:W0:Y:S01]  /*6ee0*/  SHFL.DOWN PT, R160, R147, 0x10, 0x1f ;  /* 0x0a001f0093a07f89 */ /* 0x000e2200000e0000 */
[----:B------:R-:W-:Y:S01]  /*6ef0*/  FMUL.FTZ R158, R158, R109 ;  /* 0x0000006d9e9e7220 */ /* 0x000fe20000410000 */
[----:B------:R-:W-:Y:S01]  /*6f00*/  FMUL.FTZ R109, R107, R128 ;  /* 0x000000806b6d7220 */ /* 0x000fe20000410000 */
[----:B------:R-:W-:Y:S01]  /*6f10*/  ISETP.NE.AND P2, PT, R5, RZ, PT ;  /* 0x000000ff0500720c */ /* 0x000fe20003f45270 */
[----:B------:R-:W1:Y:S01]  /*6f20*/  SHFL.DOWN PT, R113, R50, 0x10, 0x1f ;  /* 0x0a001f0032717f89 */ /* 0x000e6200000e0000 */
[----:B------:R-:W-:Y:S01]  /*6f30*/  FFMA.FTZ R158, R135, R112, R158 ;  /* 0x00000070879e7223 */ /* 0x000fe2000001009e */
[----:B------:R-:W-:Y:S01]  /*6f40*/  FMUL.FTZ R111, R150, R109 ;  /* 0x0000006d966f7220 */ /* 0x000fe20000410000 */
[----:B------:R-:W-:Y:S01]  /*6f50*/  FMUL.FTZ R109, R107, R116 ;  /* 0x000000746b6d7220 */ /* 0x000fe20000410000 */
[----:B------:R-:W-:Y:S01]  /*6f60*/  FADD.FTZ R80, R153, R80 ;  /* 0x0000005099507221 */ /* 0x000fe20000010000 */
[----:B------:R-:W-:Y:S01]  /*6f70*/  FADD.FTZ R79, R158, R79 ;  /* 0x0000004f9e4f7221 */ /* 0x000fe20000010000 */
[----:B------:R-:W-:Y:S01]  /*6f80*/  FFMA.FTZ R111, R134, R128, R111 ;  /* 0x00000080866f7223 */ /* 0x000fe2000001006f */
[----:B------:R-:W-:Y:S01]  /*6f90*/  FMUL.FTZ R144, R144, R109 ;  /* 0x0000006d90907220 */ /* 0x000fe20000410000 */
[----:B------:R-:W-:-:S02]  /*6fa0*/  FMUL.FTZ R109, R107, R118 ;  /* 0x000000766b6d7220 */ /* 0x000fc40000410000 */
[----:B------:R-:W-:Y:S01]  /*6fb0*/  FADD.FTZ R76, R111, R76 ;  /* 0x0000004c6f4c7221 */ /* 0x000fe20000010000 */
[----:B------:R-:W-:Y:S01]  /*6fc0*/  FFMA.FTZ R144, R127, R116, R144 ;  /* 0x000000747f907223 */ /* 0x000fe20000010090 */
[----:B------:R-:W-:Y:S01]  /*6fd0*/  FMUL.FTZ R146, R146, R109 ;  /* 0x0000006d92927220 */ /* 0x000fe20000410000 */
[----:B------:R-:W-:Y:S02]  /*6fe0*/  FMUL.FTZ R109, R107, R124 ;  /* 0x0000007c6b6d7220 */ /* 0x000fe40000410000 */
[----:B------:R-:W-:Y:S01]  /*6ff0*/  FADD.FTZ R75, R144, R75 ;  /* 0x0000004b904b7221 */ /* 0x000fe20000010000 */
[----:B------:R-:W-:Y:S01]  /*7000*/  FFMA.FTZ R146, R87, R118, R146 ;  /* 0x0000007657927223 */ /* 0x000fe20000010092 */
[----:B------:R-:W-:Y:S01]  /*7010*/  FMUL.FTZ R109, R136, R109 ;  /* 0x0000006d886d7220 */ /* 0x000fe20000410000 */
[----:B0-----:R-:W-:-:S03]  /*7020*/  @!P1 FADD.FTZ R147, R147, R160 ;  /* 0x000000a093939221 */ /* 0x001fc60000010000 */
[----:B------:R-:W-:Y:S01]  /*7030*/  FFMA.FTZ R111, R126, R124, R109 ;  /* 0x0000007c7e6f7223 */ /* 0x000fe2000001006d */
[----:B------:R-:W-:Y:S01]  /*7040*/  FMUL.FTZ R109, R107, R120 ;  /* 0x000000786b6d7220 */ /* 0x000fe20000410000 */
[----:B------:R-:W-:Y:S01]  /*7050*/  FADD.FTZ R73, R146, R73 ;  /* 0x0000004992497221 */ /* 0x000fe20000010000 */
[----:B-1----:R-:W-:Y:S01]  /*7060*/  @!P1 FADD.FTZ R50, R50, R113 ;  /* 0x0000007132329221 */ /* 0x002fe20000010000 */
[----:B------:R-:W-:Y:S01]  /*7070*/  MOV R87, R147 ;  /* 0x0000009300577202 */ /* 0x000fe20000000f00 */
[----:B------:R-:W-:Y:S01]  /*7080*/  FMUL.FTZ R148, R148, R109 ;  /* 0x0000006d94947220 */ /* 0x000fe20000410000 */
[----:B------:R-:W-:Y:S02]  /*7090*/  FADD.FTZ R72, R111, R72 ;  /* 0x000000486f487221 */ /* 0x000fe40000010000 */
[----:B------:R-:W-:Y:S01]  /*70a0*/  MOV R86, R50 ;  /* 0x0000003200567202 */ /* 0x000fe20000000f00 */
[----:B------:R-:W-:Y:S01]  /*70b0*/  FMUL.FTZ R50, R107, R123 ;  /* 0x0000007b6b327220 */ /* 0x000fe20000410000 */
[----:B------:R-:W-:-:S03]  /*70c0*/  FFMA.FTZ R148, R91, R120, R148 ;  /* 0x000000785b947223 */ /* 0x000fc60000010094 */
[----:B------:R-:W-:Y:S01]  /*70d0*/  FMUL.FTZ R149, R149, R50 ;  /* 0x0000003295957220 */ /* 0x000fe20000410000 */
[C---:B------:R-:W-:Y:S01]  /*70e0*/  FMUL.FTZ R50, R107.reuse, R122 ;  /* 0x0000007a6b327220 */ /* 0x040fe20000410000 */
[----:B------:R-:W-:Y:S01]  /*70f0*/  FMUL.FTZ R107, R107, R140 ;  /* 0x0000008c6b6b7220 */ /* 0x000fe20000410000 */
[----:B------:R0:W-:Y:S01]  /*7100*/  @!P2 STS.64 [R3+0x1098], R86 ;  /* 0x001098560300a388 */ /* 0x0001e20000000a00 */
[----:B------:R-:W-:Y:S01]  /*7110*/  FFMA.FTZ R149, R90, R123, R149 ;  /* 0x0000007b5a957223 */ /* 0x000fe20000010095 */
[----:B------:R-:W-:Y:S01]  /*7120*/  FMUL.FTZ R50, R89, R50 ;  /* 0x0000003259327220 */ /* 0x000fe20000410000 */
[----:B------:R-:W-:Y:S01]  /*7130*/  FMUL.FTZ R107, R108, R107 ;  /* 0x0000006b6c6b7220 */ /* 0x000fe20000410000 */
[----:B------:R-:W-:Y:S01]  /*7140*/  FADD.FTZ R71, R148, R71 ;  /* 0x0000004794477221 */ /* 0x000fe20000010000 */
[----:B------:R-:W-:Y:S01]  /*7150*/  FADD.FTZ R70, R149, R70 ;  /* 0x0000004695467221 */ /* 0x000fe20000010000 */
[----:B------:R-:W-:Y:S01]  /*7160*/  FFMA.FTZ R51, R51, R122, R50 ;  /* 0x0000007a33337223 */ /* 0x000fe20000010032 */
[----:B------:R-:W-:-:S03]  /*7170*/  FFMA.FTZ R88, R88, R140, R107 ;  /* 0x0000008c58587223 */ /* 0x000fc6000001006b */
        /* <DEDUP_REMOVED lines=26> */
.L_x_2018:
[----:B------:R-:W-:Y:S05]  /*7320*/  BSYNC B0 ;  /* 0x0000000000007941 */ /* 0x000fea0003800000 */
.L_x_2017:
[----:B------:R-:W-:-:S04]  /*7330*/  UIADD3 UR6, UR6, 0x1, URZ ;  /* 0x0000000106067890 */ /* 0x000fc8000fffe03f */
[----:B------:R-:W-:-:S06]  /*7340*/  UISETP.GE.AND UP0, UPT, UR6, UR51, UPT ;  /* 0x000000330600728c */ /* 0x000fcc000bf06270 */
[----:B------:R-:W-:-:S13]  /*7350*/  PLOP3.LUT P0, PT, PT, PT, UP0, 0x80, 0x0 ;  /* 0x000000000000781c */ /* 0x000fda0003f0f008 */
[----:B------:R-:W-:Y:S05]  /*7360*/  @!P0 BRA `(.L_x_2019) ;  /* 0xffffffd800d88947 */ /* 0x000fea000383ffff */
.L_x_2007:
[----:B------:R-:W-:Y:S01]  /*7370*/  BAR.SYNC.DEFER_BLOCKING 0x0 ;  /* 0x0000000000007b1d */ /* 0x000fe20000010000 */
[----:B------:R-:W-:Y:S01]  /*7380*/  SHF.L.U32 R0, R7, 0x1, RZ ;  /* 0x0000000107007819 */ /* 0x000fe200000006ff */
[----:B------:R-:W-:-:S03]  /*7390*/  HFMA2.MMA R11, -RZ, RZ, 0, 9.5367431640625e-07 ;  /* 0x00000010ff0b7435 */ /* 0x000fc600000001ff */
[----:B------:R-:W-:Y:S01]  /*73a0*/  LOP3.LUT R28, R0, 0xffffffc0, RZ, 0xc0, !PT ;  /* 0xffffffc0001c7812 */ /* 0x000fe200078ec0ff */
[----:B------:R-:W-:Y:S02]  /*73b0*/  UIADD3 UR6, UR28, -0x1, URZ ;  /* 0xffffffff1c067890 */ /* 0x000fe4000fffe03f */
[----:B------:R-:W-:Y:S01]  /*73c0*/  USHF.R.S32.HI UR29, URZ, 0x1f, UR49 ;  /* 0x0000001f3f1d7899 */ /* 0x000fe20008011431 */
[----:B------:R-:W-:Y:S01]  /*73d0*/  LOP3.LUT R0, R28, 0x1f, R7, 0xf8, !PT ;  /* 0x0000001f1c007812 */ /* 0x000fe200078ef807 */
[----:B------:R-:W-:-:S04]  /*73e0*/  ULDC.64 UR22, c[0x0][0x388] ;  /* 0x0000e20000167ab9 */ /* 0x000fc80000000a00 */
[----:B------:R-:W-:-:S05]  /*73f0*/  IMAD.WIDE R10, R0, R11, UR16 ;  /* 0x00000010000a7e25 */ /* 0x000fca000f8e020b */
[----:B------:R-:W2:Y:S04]  /*7400*/  LDG.E.128 R12, desc[UR30][R10.64] ;  /* 0x0000001e0a0c7981 */ /* 0x000ea8000c1e1d00 */
[----:B------:R-:W3:Y:S01]  /*7410*/  LDG.E.128 R16, desc[UR30][R10.64+0x200] ;  /* 0x0002001e0a107981 */ /* 0x000ee2000c1e1d00 */
[----:B------:R-:W-:Y:S01]  /*7420*/  IADD3 R21, R5, R5, R28 ;  /* 0x0000000505157210 */ /* 0x000fe20007ffe01c */
[----:B------:R-:W-:Y:S02]  /*7430*/  USHF.L.U32 UR12, UR6, 0xb, URZ ;  /* 0x0000000b060c7899 */ /* 0x000fe4000800063f */
[----:B------:R-:W-:Y:S01]  /*7440*/  UIMAD UR14, UR29, UR22, URZ ;  /* 0x000000161d0e72a4 */ /* 0x000fe2000f8e023f */
[----:B------:R-:W-:Y:S01]  /*7450*/  LEA R8, R21, R4, 0x4 ;  /* 0x0000000415087211 */ /* 0x000fe200078e20ff */
[----:B------:R-:W-:-:S02]  /*7460*/  USHF.R.S32.HI UR13, URZ, 0x1f, UR12 ;  /* 0x0000001f3f0d7899 */ /* 0x000fc4000801140c */
[----:B------:R-:W-:Y:S02]  /*7470*/  UIMAD UR20, UR49, UR23, UR14 ;  /* 0x00000017311472a4 */ /* 0x000fe4000f8e020e */
[----:B------:R-:W-:Y:S02]  /*7480*/  UIMAD.WIDE.U32 UR14, UR49, UR22, UR12 ;  /* 0x00000016310e72a5 */ /* 0x000fe4000f8e000c */
[----:B------:R-:W-:Y:S01]  /*7490*/  USHF.R.S32.HI UR32, URZ, 0x1f, UR24 ;  /* 0x0000001f3f207899 */ /* 0x000fe20008011418 */
[----:B------:R-:W-:Y:S01]  /*74a0*/  ULDC.64 UR22, c[0x0][0x390] ;  /* 0x0000e40000167ab9 */ /* 0x000fe20000000a00 */
[----:B------:R-:W-:Y:S02]  /*74b0*/  UIADD3 UR15, UR15, UR20, URZ ;  /* 0x000000140f0f7290 */ /* 0x000fe4000fffe03f */
[----:B------:R-:W-:Y:S02]  /*74c0*/  UIMAD UR20, UR32, UR22, URZ ;  /* 0x00000016201472a4 */ /* 0x000fe4000f8e023f */
[----:B------:R-:W-:-:S02]  /*74d0*/  UIMAD.WIDE.U32 UR14, UR24, UR22, UR14 ;  /* 0x00000016180e72a5 */ /* 0x000fc4000f8e000e */
[----:B------:R-:W-:Y:S02]  /*74e0*/  UIMAD UR20, UR24, UR23, UR20 ;  /* 0x00000017181472a4 */ /* 0x000fe4000f8e0214 */
[----:B------:R-:W-:Y:S01]  /*74f0*/  UIADD3 UR16, UP1, UR16, -0x1000, URZ ;  /* 0xfffff00010107890 */ /* 0x000fe2000ff3e03f */
[----:B------:R-:W-:Y:S01]  /*7500*/  ULDC.64 UR22, c[0x0][0x3e0] ;  /* 0x0000f80000167ab9 */ /* 0x000fe20000000a00 */
[----:B------:R-:W-:Y:S02]  /*7510*/  UIADD3 UR20, UR15, UR20, URZ ;  /* 0x000000140f147290 */ /* 0x000fe4000fffe03f */
[----:B------:R-:W-:Y:S02]  /*7520*/  ULEA UR15, UP0, UR14, UR22, 0x1 ;  /* 0x000000160e0f7291 */ /* 0x000fe4000f80083f */
[----:B------:R-:W-:Y:S02]  /*7530*/  UIADD3 UR25, UP2, UR25, -0x1000, URZ ;  /* 0xfffff00019197890 */ /* 0x000fe4000ff5e03f */
[----:B------:R-:W-:-:S02]  /*7540*/  ULEA.HI.X UR14, UR14, UR23, UR20, 0x1, UP0 ;  /* 0x000000170e0e7291 */ /* 0x000fc400080f0c14 */
[----:B------:R-:W-:Y:S01]  /*7550*/  UIADD3 UR27, UP3, UR27, -0x1000, URZ ;  /* 0xfffff0001b1b7890 */ /* 0x000fe2000ff7e03f */
[----:B------:R-:W-:Y:S01]  /*7560*/  ULDC.64 UR20, c[0x0][0x3a8] ;  /* 0x0000ea0000147ab9 */ /* 0x000fe20000000a00 */
[----:B------:R-:W-:Y:S02]  /*7570*/  UIADD3.X UR17, UR17, -0x1, URZ, UP1, !UPT ;  /* 0xffffffff11117890 */ /* 0x000fe40008ffe43f */
[----:B------:R-:W-:Y:S02]  /*7580*/  UIMAD.WIDE.U32 UR12, UR49, UR20, UR12 ;  /* 0x00000014310c72a5 */ /* 0x000fe4000f8e000c */
[----:B------:R-:W-:Y:S02]  /*7590*/  UIADD3.X UR7, UR7, -0x1, URZ, UP2, !UPT ;  /* 0xffffffff07077890 */ /* 0x000fe400097fe43f */
[----:B------:R-:W-:Y:S01]  /*75a0*/  UIADD3.X UR26, UR26, -0x1, URZ, UP3, !UPT ;  /* 0xffffffff1a1a7890 */ /* 0x000fe20009ffe43f */
[----:B--2---:R-:W-:Y:S04]  /*75b0*/  STS.128 [R2], R12 ;  /* 0x0000000c02007388 */ /* 0x004fe80000000c00 */
[----:B---3--:R-:W-:Y:S01]  /*75c0*/  STS.128 [R2+0x200], R16 ;  /* 0x0002001002007388 */ /* 0x008fe20000000c00 */
[----:B------:R-:W-:-:S03]  /*75d0*/  NOP ;  /* 0x0000000000007918 */ /* 0x000fc60000000000 */
[----:B------:R-:W1:Y:S04]  /*75e0*/  LDS.128 R20, [R8] ;  /* 0x0000000008147984 */ /* 0x000e680000000c00 */
[----:B------:R-:W2:Y:S01]  /*75f0*/  LDS.128 R12, [R8+0x10] ;  /* 0x00001000080c7984 */ /* 0x000ea20000000c00 */
        /* <DEDUP_REMOVED lines=11> */
[----:B------:R-:W-:Y:S02]  /*76b0*/  SHF.L.U32 R18, R23, 0x10, RZ ;  /* 0x0000001017127819 */ /* 0x000fe400000006ff */
[----:B------:R-:W-:Y:S02]  /*76c0*/  FSETP.GTU.FTZ.AND P5, PT, R20, 20, PT ;  /* 0x41a000001400780b */ /* 0x000fe40003fbc000 */
[----:B------:R-:W-:Y:S01]  /*76d0*/  FSETP.GTU.FTZ.AND P2, PT, R24, 20, PT ;  /* 0x41a000001800780b */ /* 0x000fe20003f5c000 */
[----:B------:R-:W-:Y:S01]  /*76e0*/  FADD.FTZ R19, R18, UR5 ;  /* 0x0000000512137e21 */ /* 0x000fe20008010000 */
[----:B------:R-:W-:-:S02]  /*76f0*/  PRMT R21, R21, 0x7632, R21 ;  /* 0x0000763215157816 */ /* 0x000fc40000000015 */
[----:B--2---:R-:W-:Y:S02]  /*7700*/  SHF.L.U32 R18, R12, 0x10, RZ ;  /* 0x000000100c127819 */ /* 0x004fe400000006ff */
[----:B------:R-:W-:Y:S01]  /*7710*/  SHF.L.U32 R21, R21, 0x10, RZ ;  /* 0x0000001015157819 */ /* 0x000fe200000006ff */
[----:B------:R-:W-:Y:S01]  /*7720*/  @!P0 FMUL.FTZ R10, R25, -1.4426950216293334961 ;  /* 0xbfb8aa3b190a8820 */ /* 0x000fe20000410000 */
[----:B------:R-:W-:Y:S02]  /*7730*/  FSETP.GTU.FTZ.AND P3, PT, R19, 20, PT ;  /* 0x41a000001300780b */ /* 0x000fe40003f7c000 */
[----:B------:R-:W-:Y:S01]  /*7740*/  FSETP.GTU.FTZ.AND P6, PT, R17, 20, PT ;  /* 0x41a000001100780b */ /* 0x000fe20003fdc000 */
[----:B------:R-:W-:Y:S01]  /*7750*/  @!P5 FMUL.FTZ R11, R20, -1.4426950216293334961 ;  /* 0xbfb8aa3b140bd820 */ /* 0x000fe20000410000 */
[----:B------:R-:W-:Y:S01]  /*7760*/  FADD.FTZ R21, R21, UR5 ;  /* 0x0000000515157e21 */ /* 0x000fe20008010000 */
[----:B------:R-:W-:Y:S01]  /*7770*/  @!P2 FMUL.FTZ R16, R24, -1.4426950216293334961 ;  /* 0xbfb8aa3b1810a820 */ /* 0x000fe20000410000 */
[----:B------:R-:W1:Y:S01]  /*7780*/  @!P0 MUFU.EX2 R10, R10 ;  /* 0x0000000a000a8308 */ /* 0x000e620000000800 */
[----:B------:R-:W-:Y:S01]  /*7790*/  PRMT R22, R22, 0x7632, R22 ;  /* 0x0000763216167816 */ /* 0x000fe20000000016 */
[----:B------:R-:W-:Y:S01]  /*77a0*/  FADD.FTZ R24, R18, UR5 ;  /* 0x0000000512187e21 */ /* 0x000fe20008010000 */
[----:B------:R-:W-:-:S02]  /*77b0*/  FSETP.GTU.FTZ.AND P4, PT, R21, 20, PT ;  /* 0x41a000001500780b */ /* 0x000fc40003f9c000 */
[----:B------:R-:W-:Y:S02]  /*77c0*/  PRMT R23, R23, 0x7632, R23 ;  /* 0x0000763217177816 */ /* 0x000fe40000000017 */
[----:B------:R-:W-:Y:S01]  /*77d0*/  SHF.L.U32 R18, R13, 0x10, RZ ;  /* 0x000000100d127819 */ /* 0x000fe200000006ff */
[----:B------:R-:W2:Y:S01]  /*77e0*/  @!P5 MUFU.EX2 R11, R11 ;  /* 0x0000000b000bd308 */ /* 0x000ea20000000800 */
[----:B------:R-:W-:Y:S01]  /*77f0*/  SHF.L.U32 R22, R22, 0x10, RZ ;  /* 0x0000001016167819 */ /* 0x000fe200000006ff */
[----:B------:R-:W-:Y:S01]  /*7800*/  @!P6 FMUL.FTZ R17, R17, -1.4426950216293334961 ;  /* 0xbfb8aa3b1111e820 */ /* 0x000fe20000410000 */
[----:B------:R-:W-:Y:S01]  /*7810*/  SHF.L.U32 R23, R23, 0x10, RZ ;  /* 0x0000001017177819 */ /* 0x000fe200000006ff */
[----:B------:R-:W-:Y:S01]  /*7820*/  FADD.FTZ R18, R18, UR5 ;  /* 0x0000000512127e21 */ /* 0x000fe20008010000 */
[----:B------:R-:W-:Y:S01]  /*7830*/  FSETP.GTU.FTZ.AND P1, PT, R24, 20, PT ;  /* 0x41a000001800780b */ /* 0x000fe20003f3c000 */
[----:B------:R-:W-:Y:S01]  /*7840*/  FADD.FTZ R22, R22, UR5 ;  /* 0x0000000516167e21 */ /* 0x000fe20008010000 */
[----:B------:R-:W-:Y:S01]  /*7850*/  PRMT R12, R12, 0x7632, R12 ;  /* 0x000076320c0c7816 */ /* 0x000fe2000000000c */
[----:B------:R-:W3:Y:S01]  /*7860*/  @!P2 MUFU.EX2 R16, R16 ;  /* 0x000000100010a308 */ /* 0x000ee20000000800 */
[----:B-1----:R-:W-:Y:S01]  /*7870*/  @!P0 FADD.FTZ R8, R10, 1 ;  /* 0x3f8000000a088421 */ /* 0x002fe20000010000 */
[----:B------:R-:W-:Y:S01]  /*7880*/  FADD.FTZ R23, R23, UR5 ;  /* 0x0000000517177e21 */ /* 0x000fe20008010000 */
[----:B------:R-:W-:-:S02]  /*7890*/  SHF.L.U32 R12, R12, 0x10, RZ ;  /* 0x000000100c0c7819 */ /* 0x000fc400000006ff */
[----:B------:R-:W-:-:S03]  /*78a0*/  PRMT R13, R13, 0x7632, R13 ;  /* 0x000076320d0d7816 */ /* 0x000fc6000000000d */
[----:B------:R1:W4:Y:S01]  /*78b0*/  @!P0 MUFU.RCP R20, R8 ;  /* 0x0000000800148308 */ /* 0x0003220000001000 */
[----:B--2---:R-:W-:Y:S01]  /*78c0*/  @!P5 FADD.FTZ R11, R11, 1 ;  /* 0x3f8000000b0bd421 */ /* 0x004fe20000010000 */
[----:B------:R-:W-:-:S05]  /*78d0*/  SHF.L.U32 R13, R13, 0x10, RZ ;  /* 0x000000100d0d7819 */ /* 0x000fca00000006ff */
[----:B------:R-:W-:Y:S01]  /*78e0*/  FADD.FTZ R13, R13, UR5 ;  /* 0x000000050d0d7e21 */ /* 0x000fe20008010000 */
[----:B------:R-:W2:Y:S01]  /*78f0*/  @!P5 MUFU.RCP R11, R11 ;  /* 0x0000000b000bd308 */ /* 0x000ea20000001000 */
[----:B---3--:R-:W-:Y:S01]  /*7900*/  @!P2 FADD.FTZ R10, R16, 1 ;  /* 0x3f800000100aa421 */ /* 0x008fe20000010000 */
[----:B-1----:R-:W-:-:S06]  /*7910*/  @!P3 FMUL.FTZ R8, R19, -1.4426950216293334961 ;  /* 0xbfb8aa3b1308b820 */ /* 0x002fcc0000410000 */
[----:B------:R1:W3:Y:S01]  /*7920*/  @!P2 MUFU.RCP R25, R10 ;  /* 0x0000000a0019a308 */ /* 0x0002e20000001000 */
[----:B----4-:R-:W-:Y:S01]  /*7930*/  @!P0 FMUL.FTZ R69, R69, R20 ;  /* 0x0000001445458220 */ /* 0x010fe20000410000 */
[----:B------:R-:W-:-:S06]  /*7940*/  FSETP.GTU.FTZ.AND P0, PT, R18, 20, PT ;  /* 0x41a000001200780b */ /* 0x000fcc0003f1c000 */
[----:B------:R4:W5:Y:S01]  /*7950*/  @!P3 MUFU.EX2 R16, R8 ;  /* 0x000000080010b308 */ /* 0x0009620000000800 */
[----:B--2---:R-:W-:Y:S01]  /*7960*/  @!P5 FMUL.FTZ R68, R68, R11 ;  /* 0x0000000b4444d220 */ /* 0x004fe20000410000 */
[----:B------:R-:W-:Y:S01]  /*7970*/  FSETP.GTU.FTZ.AND P5, PT, R22, 20, PT ;  /* 0x41a000001600780b */ /* 0x000fe20003fbc000 */
[----:B-1----:R-:W-:-:S04]  /*7980*/  @!P1 FMUL.FTZ R10, R24, -1.4426950216293334961 ;  /* 0xbfb8aa3b180a9820 */ /* 0x002fc80000410000 */
[----:B------:R-:W-:Y:S01]  /*7990*/  @!P0 FMUL.FTZ R20, R18, -1.4426950216293334961 ;  /* 0xbfb8aa3b12148820 */ /* 0x000fe20000410000 */
[----:B------:R-:W1:Y:S01]  /*79a0*/  @!P6 MUFU.EX2 R17, R17 ;  /* 0x000000110011e308 */ /* 0x000e620000000800 */
[----:B----4-:R-:W-:Y:S01]  /*79b0*/  @!P4 FMUL.FTZ R8, R21, -1.4426950216293334961 ;  /* 0xbfb8aa3b1508c820 */ /* 0x010fe20000410000 */
[----:B---3--:R-:W-:Y:S01]  /*79c0*/  @!P2 FMUL.FTZ R70, R70, R25 ;  /* 0x000000194646a220 */ /* 0x008fe20000410000 */
[----:B------:R-:W-:Y:S02]  /*79d0*/  FSETP.GTU.FTZ.AND P2, PT, R23, 20, PT ;  /* 0x41a000001700780b */ /* 0x000fe40003f5c000 */
[----:B------:R-:W-:Y:S02]  /*79e0*/  SHF.L.U32 R21, R14, 0x10, RZ ;  /* 0x000000100e157819 */ /* 0x000fe400000006ff */
[----:B------:R-:W-:Y:S01]  /*79f0*/  @!P5 FMUL.FTZ R11, R22, -1.4426950216293334961 ;  /* 0xbfb8aa3b160bd820 */ /* 0x000fe20000410000 */
[----:B------:R-:W2:Y:S01]  /*7a00*/  @!P4 MUFU.EX2 R8, R8 ;  /* 0x000000080008c308 */ /* 0x000ea20000000800 */
[----:B-----5:R-:W-:Y:S01]  /*7a10*/  @!P3 FADD.FTZ R16, R16, 1 ;  /* 0x3f8000001010b421 */ /* 0x020fe20000010000 */
[----:B------:R-:W-:Y:S01]  /*7a20*/  PRMT R14, R14, 0x7632, R14 ;  /* 0x000076320e0e7816 */ /* 0x000fe2000000000e */
[----:B------:R-:W-:-:S03]  /*7a30*/  FADD.FTZ R21, R21, UR5 ;  /* 0x0000000515157e21 */ /* 0x000fc60008010000 */
[----:B------:R-:W-:Y:S02]  /*7a40*/  SHF.L.U32 R14, R14, 0x10, RZ ;  /* 0x000000100e0e7819 */ /* 0x000fe400000006ff */
[----:B------:R-:W-:Y:S01]  /*7a50*/  @!P2 FMUL.FTZ R18, R23, -1.4426950216293334961 ;  /* 0xbfb8aa3b1712a820 */ /* 0x000fe20000410000 */
[----:B------:R2:W3:Y:S01]  /*7a60*/  @!P1 MUFU.EX2 R19, R10 ;  /* 0x0000000a00139308 */ /* 0x0004e20000000800 */
[----:B-1----:R-:W-:Y:S01]  /*7a70*/  @!P6 FADD.FTZ R17, R17, 1 ;  /* 0x3f8000001111e421 */ /* 0x002fe20000010000 */
[----:B------:R-:W-:-:S06]  /*7a80*/  FADD.FTZ R14, R14, UR5 ;  /* 0x000000050e0e7e21 */ /* 0x000fcc0008010000 */
[----:B------:R-:W1:Y:S01]  /*7a90*/  @!P5 MUFU.EX2 R11, R11 ;  /* 0x0000000b000bd308 */ /* 0x000e620000000800 */
[----:B--2---:R-:W-:-:S07]  /*7aa0*/  @!P4 FADD.FTZ R10, R8, 1 ;  /* 0x3f800000080ac421 */ /* 0x004fce0000010000 */
[----:B------:R-:W2:Y:S01]  /*7ab0*/  @!P2 MUFU.EX2 R18, R18 ;  /* 0x000000120012a308 */ /* 0x000ea20000000800 */
[----:B---3--:R-:W-:-:S07]  /*7ac0*/  @!P1 FADD.FTZ R19, R19, 1 ;  /* 0x3f80000013139421 */ /* 0x008fce0000010000 */
[----:B------:R-:W3:Y:S01]  /*7ad0*/  @!P4 MUFU.RCP R10, R10 ;  /* 0x0000000a000ac308 */ /* 0x000ee20000001000 */
[----:B-1----:R-:W-:-:S07]  /*7ae0*/  @!P5 FADD.FTZ R8, R11, 1 ;  /* 0x3f8000000b08d421 */ /* 0x002fce0000010000 */
[----:B------:R-:W1:Y:S01]  /*7af0*/  @!P6 MUFU.RCP R17, R17 ;  /* 0x000000110011e308 */ /* 0x000e620000001000 */
[----:B--2---:R-:W-:-:S07]  /*7b00*/  @!P2 FADD.FTZ R18, R18, 1 ;  /* 0x3f8000001212a421 */ /* 0x004fce0000010000 */
[----:B------:R-:W2:Y:S01]  /*7b10*/  @!P5 MUFU.RCP R8, R8 ;  /* 0x000000080008d308 */ /* 0x000ea20000001000 */
[----:B---3--:R-:W-:Y:S01]  /*7b20*/  @!P4 FMUL.FTZ R71, R71, R10 ;  /* 0x0000000a4747c220 */ /* 0x008fe20000410000 */
[C---:B------:R-:W-:Y:S02]  /*7b30*/  SHF.L.U32 R10, R15.reuse, 0x10, RZ ;  /* 0x000000100f0a7819 */ /* 0x040fe400000006ff */
[----:B------:R-:W-:Y:S02]  /*7b40*/  PRMT R15, R15, 0x7632, R15 ;  /* 0x000076320f0f7816 */ /* 0x000fe4000000000f */
[----:B------:R-:W-:Y:S02]  /*7b50*/  FSETP.GTU.FTZ.AND P4, PT, R21, 20, PT ;  /* 0x41a000001500780b */ /* 0x000fe40003f9c000 */
[----:B------:R-:W3:Y:S01]  /*7b60*/  @!P2 MUFU.RCP R18, R18 ;  /* 0x000000120012a308 */ /* 0x000ee20000001000 */
[----:B-1----:R-:W-:Y:S01]  /*7b70*/  @!P6 FMUL.FTZ R72, R72, R17 ;  /* 0x000000114848e220 */ /* 0x002fe20000410000 */
[----:B------:R-:W-:Y:S01]  /*7b80*/  FADD.FTZ R17, R10, UR5 ;  /* 0x000000050a117e21 */ /* 0x000fe20008010000 */
[----:B------:R-:W-:-:S04]  /*7b90*/  SHF.L.U32 R15, R15, 0x10, RZ ;  /* 0x000000100f0f7819 */ /* 0x000fc800000006ff */
[----:B------:R-:W-:Y:S01]  /*7ba0*/  FSETP.GTU.FTZ.AND P6, PT, R17, 20, PT ;  /* 0x41a000001100780b */ /* 0x000fe20003fdc000 */
[----:B------:R1:W4:Y:S01]  /*7bb0*/  @!P3 MUFU.RCP R23, R16 ;  /* 0x000000100017b308 */ /* 0x0003220000001000 */
[----:B--2---:R-:W-:Y:S01]  /*7bc0*/  @!P5 FMUL.FTZ R73, R73, R8 ;  /* 0x000000084949d220 */ /* 0x004fe20000410000 */
[----:B------:R-:W-:Y:S01]  /*7bd0*/  FADD.FTZ R22, R15, UR5 ;  /* 0x000000050f167e21 */ /* 0x000fe20008010000 */
[----:B------:R-:W-:Y:S01]  /*7be0*/  @!P4 FMUL.FTZ R10, R21, -1.4426950216293334961 ;  /* 0xbfb8aa3b150ac820 */ /* 0x000fe20000410000 */
[----:B------:R-:W-:-:S04]  /*7bf0*/  F2FP.BF16.F32.PACK_AB R15, R56, R65 ;  /* 0x00000041380f723e */ /* 0x000fc800000010ff */
[----:B------:R-:W2:Y:S01]  /*7c00*/  @!P1 MUFU.RCP R19, R19 ;  /* 0x0000001300139308 */ /* 0x000ea20000001000 */
[----:B-1----:R-:W-:Y:S01]  /*7c10*/  FADD.FTZ R16, R12, UR5 ;  /* 0x000000050c107e21 */ /* 0x002fe20008010000 */
[----:B---3--:R-:W-:Y:S01]  /*7c20*/  @!P2 FMUL.FTZ R75, R75, R18 ;  /* 0x000000124b4ba220 */ /* 0x008fe20000410000 */
[----:B------:R-:W-:Y:S01]  /*7c30*/  FSETP.GTU.FTZ.AND P2, PT, R14, 20, PT ;  /* 0x41a000000e00780b */ /* 0x000fe20003f5c000 */
[----:B------:R-:W-:Y:S01]  /*7c40*/  @!P6 FMUL.FTZ R12, R17, -1.4426950216293334961 ;  /* 0xbfb8aa3b110ce820 */ /* 0x000fe20000410000 */
[----:B------:R-:W-:Y:S02]  /*7c50*/  F2FP.BF16.F32.PACK_AB R18, R53, R60 ;  /* 0x0000003c3512723e */ /* 0x000fe400000010ff */
[----:B------:R-:W-:Y:S01]  /*7c60*/  FSETP.GTU.FTZ.AND P5, PT, R16, 20, PT ;  /* 0x41a000001000780b */ /* 0x000fe20003fbc000 */
[----:B------:R-:W1:Y:S01]  /*7c70*/  @!P0 MUFU.EX2 R20, R20 ;  /* 0x0000001400148308 */ /* 0x000e620000000800 */
[----:B----4-:R-:W-:Y:S01]  /*7c80*/  @!P3 FMUL.FTZ R74, R74, R23 ;  /* 0x000000174a4ab220 */ /* 0x010fe20000410000 */
[----:B------:R-:W-:-:S02]  /*7c90*/  FSETP.GTU.FTZ.AND P3, PT, R13, 20, PT ;  /* 0x41a000000d00780b */ /* 0x000fc40003f7c000 */
[----:B------:R-:W-:Y:S02]  /*7ca0*/  LEA R23, R5, R28, 0x1 ;  /* 0x0000001c05177211 */ /* 0x000fe400078e08ff */
[----:B------:R-:W-:Y:S02]  /*7cb0*/  F2FP.BF16.F32.PACK_AB R17, R54, R63 ;  /* 0x0000003f3611723e */ /* 0x000fe400000010ff */
[----:B------:R3:W4:Y:S01]  /*7cc0*/  @!P6 MUFU.EX2 R21, R12 ;  /* 0x0000000c0015e308 */ /* 0x0007220000000800 */
[----:B--2---:R-:W-:Y:S01]  /*7cd0*/  @!P1 FMUL.FTZ R76, R76, R19 ;  /* 0x000000134c4c9220 */ /* 0x004fe20000410000 */
[----:B------:R-:W-:Y:S02]  /*7ce0*/  FSETP.GTU.FTZ.AND P1, PT, R22, 20, PT ;  /* 0x41a000001600780b */ /* 0x000fe40003f3c000 */
[----:B------:R-:W-:Y:S01]  /*7cf0*/  @!P5 FMUL.FTZ R8, R16, -1.4426950216293334961 ;  /* 0xbfb8aa3b1008d820 */ /* 0x000fe20000410000 */
[----:B------:R-:W-:Y:S01]  /*7d00*/  @!P2 FMUL.FTZ R16, R14, -1.4426950216293334961 ;  /* 0xbfb8aa3b0e10a820 */ /* 0x000fe20000410000 */
[----:B------:R-:W-:-:S02]  /*7d10*/  F2FP.BF16.F32.PACK_AB R14, R57, R64 ;  /* 0x00000040390e723e */ /* 0x000fc400000010ff */
[----:B------:R2:W5:Y:S01]  /*7d20*/  @!P4 MUFU.EX2 R11, R10 ;  /* 0x0000000a000bc308 */ /* 0x0005620000000800 */
[----:B---3--:R-:W-:Y:S01]  /*7d30*/  F2FP.BF16.F32.PACK_AB R12, R59, R66 ;  /* 0x000000423b0c723e */ /* 0x008fe200000010ff */
[----:B-1----:R-:W-:Y:S01]  /*7d40*/  @!P0 FADD.FTZ R20, R20, 1 ;  /* 0x3f80000014148421 */ /* 0x002fe20000010000 */
[----:B------:R-:W-:Y:S02]  /*7d50*/  F2FP.BF16.F32.PACK_AB R19, R52, R61 ;  /* 0x0000003d3413723e */ /* 0x000fe400000010ff */
[----:B------:R-:W-:Y:S02]  /*7d60*/  LEA R36, R23, R4, 0x4 ;  /* 0x0000000417247211 */ /* 0x000fe400078e20ff */
[----:B------:R-:W-:Y:S01]  /*7d70*/  @!P1 FMUL.FTZ R22, R22, -1.4426950216293334961 ;  /* 0xbfb8aa3b16169820 */ /* 0x000fe20000410000 */
[----:B------:R1:W3:Y:S01]  /*7d80*/  @!P2 MUFU.EX2 R24, R16 ;  /* 0x000000100018a308 */ /* 0x0002e20000000800 */
[----:B--2---:R-:W-:Y:S01]  /*7d90*/  @!P3 FMUL.FTZ R10, R13, -1.4426950216293334961 ;  /* 0xbfb8aa3b0d0ab820 */ /* 0x004fe20000410000 */
[----:B------:R-:W-:Y:S01]  /*7da0*/  F2FP.BF16.F32.PACK_AB R13, R58, R67 ;  /* 0x000000433a0d723e */ /* 0x000fe200000010ff */
[----:B----4-:R-:W-:-:S04]  /*7db0*/  @!P6 FADD.FTZ R25, R21, 1 ;  /* 0x3f8000001519e421 */ /* 0x010fc80000010000 */
[----:B------:R-:W-:Y:S01]  /*7dc0*/  STS.128 [R36], R12 ;  /* 0x0000000c24007388 */ /* 0x000fe20000000c00 */
[----:B------:R-:W2:Y:S01]  /*7dd0*/  @!P1 MUFU.EX2 R26, R22 ;  /* 0x00000016001a9308 */ /* 0x000ea20000000800 */
[----:B-1----:R-:W-:Y:S01]  /*7de0*/  F2FP.BF16.F32.PACK_AB R16, R55, R62 ;  /* 0x0000003e3710723e */ /* 0x002fe200000010ff */
[----:B-----5:R-:W-:-:S04]  /*7df0*/  @!P4 FADD.FTZ R11, R11, 1 ;  /* 0x3f8000000b0bc421 */ /* 0x020fc80000010000 */
[----:B------:R1:W-:Y:S01]  /*7e00*/  STS.128 [R36+0x10], R16 ;  /* 0x0000101024007388 */ /* 0x0003e20000000c00 */
[----:B------:R-:W-:Y:S01]  /*7e10*/  NOP ;  /* 0x0000000000007918 */ /* 0x000fe20000000000 */
[----:B------:R4:W5:Y:S02]  /*7e20*/  @!P0 MUFU.RCP R27, R20 ;  /* 0x00000014001b8308 */ /* 0x0009640000001000 */
[----:B------:R-:W-:Y:S01]  /*7e30*/  LDS.128 R12, [R2+0x200] ;  /* 0x00020000020c7984 */ /* 0x000fe20000000c00 */
[----:B---3--:R-:W-:Y:S01]  /*7e40*/  @!P2 FADD.FTZ R24, R24, 1 ;  /* 0x3f8000001818a421 */ /* 0x008fe20000010000 */
[----:B--2---:R-:W-:-:S04]  /*7e50*/  @!P1 FADD.FTZ R26, R26, 1 ;  /* 0x3f8000001a1a9421 */ /* 0x004fc80000010000 */
[----:B------:R-:W2:Y:S01]  /*7e60*/  @!P3 MUFU.EX2 R10, R10 ;  /* 0x0000000a000ab308 */ /* 0x000ea20000000800 */
[----:B----4-:R-:W3:Y:S01]  /*7e70*/  LDS.128 R20, [R2] ;  /* 0x0000000002147984 */ /* 0x010ee20000000c00 */
[----:B-1----:R-:W-:-:S04]  /*7e80*/  FADD.FTZ R17, R69, R6 ;  /* 0x0000000645117221 */ /* 0x002fc80000010000 */
[----:B------:R-:W-:Y:S02]  /*7e90*/  FADD.FTZ R17, R17, R68 ;  /* 0x0000004411117221 */ /* 0x000fe40000010000 */
[----:B------:R-:W1:Y:S01]  /*7ea0*/  @!P5 MUFU.EX2 R8, R8 ;  /* 0x000000080008d308 */ /* 0x000e620000000800 */
[----:B-----5:R-:W-:Y:S01]  /*7eb0*/  @!P0 FMUL.FTZ R78, R78, R27 ;  /* 0x0000001b4e4e8220 */ /* 0x020fe20000410000 */
[----:B------:R-:W-:-:S06]  /*7ec0*/  F2FP.BF16.F32.PACK_AB R27, R75, R74 ;  /* 0x0000004a4b1b723e */ /* 0x000fcc00000010ff */
[----:B------:R4:W5:Y:S01]  /*7ed0*/  @!P4 MUFU.RCP R29, R11 ;  /* 0x0000000b001dc308 */ /* 0x0009620000001000 */
[----:B--2---:R-:W-:-:S07]  /*7ee0*/  @!P3 FADD.FTZ R10, R10, 1 ;  /* 0x3f8000000a0ab421 */ /* 0x004fce0000010000 */
[----:B------:R2:W0:Y:S01]  /*7ef0*/  @!P3 MUFU.RCP R16, R10 ;  /* 0x0000000a0010b308 */ /* 0x0004220000001000 */
[----:B----4-:R-:W-:Y:S01]  /*7f00*/  MOV R11, UR14 ;  /* 0x0000000e000b7c02 */ /* 0x010fe20008000f00 */
[----:B-1----:R-:W-:Y:S01]  /*7f10*/  @!P5 FADD.FTZ R8, R8, 1 ;  /* 0x3f8000000808d421 */ /* 0x002fe20000010000 */
[----:B------:R-:W-:-:S04]  /*7f20*/  UIMAD UR14, UR29, UR20, URZ ;  /* 0x000000141d0e72a4 */ /* 0x000fc8000f8e023f */
[----:B------:R-:W-:Y:S01]  /*7f30*/  UIMAD UR14, UR49, UR21, UR14 ;  /* 0x00000015310e72a4 */ /* 0x000fe2000f8e020e */
[----:B------:R-:W1:Y:S01]  /*7f40*/  @!P6 MUFU.RCP R25, R25 ;  /* 0x000000190019e308 */ /* 0x000e620000001000 */
[----:B--2---:R-:W-:Y:S01]  /*7f50*/  MOV R10, UR15 ;  /* 0x0000000f000a7c02 */ /* 0x004fe20008000f00 */
[----:B-----5:R-:W-:Y:S01]  /*7f60*/  @!P4 FMUL.FTZ R80, R80, R29 ;  /* 0x0000001d5050c220 */ /* 0x020fe20000410000 */
[----:B------:R-:W-:Y:S01]  /*7f70*/  ULDC.64 UR20, c[0x0][0x3b0] ;  /* 0x0000ec0000147ab9 */ /* 0x000fe20000000a00 */
[----:B------:R-:W-:Y:S02]  /*7f80*/  UIADD3 UR13, UR13, UR14, URZ ;  /* 0x0000000e0d0d7290 */ /* 0x000fe4000fffe03f */
[----:B------:R-:W-:Y:S01]  /*7f90*/  IMAD.WIDE R10, R0, 0x10, R10 ;  /* 0x00000010000a7825 */ /* 0x000fe200078e020a */
[----:B------:R-:W-:Y:S01]  /*7fa0*/  UIMAD UR14, UR32, UR20, URZ ;  /* 0x00000014200e72a4 */ /* 0x000fe2000f8e023f */
[----:B------:R-:W2:Y:S02]  /*7fb0*/  @!P5 MUFU.RCP R8, R8 ;  /* 0x000000080008d308 */ /* 0x000ea40000001000 */
[----:B0-----:R-:W-:Y:S01]  /*7fc0*/  @!P3 FMUL.FTZ R79, R79, R16 ;  /* 0x000000104f4fb220 */ /* 0x001fe20000410000 */
[----:B------:R-:W-:Y:S01]  /*7fd0*/  UIMAD.WIDE.U32 UR12, UR24, UR20, UR12 ;  /* 0x00000014180c72a5 */ /* 0x000fe2000f8e000c */
[----:B---3--:R-:W-:Y:S01]  /*7fe0*/  STG.E.128 desc[UR30][R10.64], R20 ;  /* 0x000000140a007986 */ /* 0x008fe2000c101d1e */
[----:B------:R-:W-:-:S02]  /*7ff0*/  UIMAD UR14, UR24, UR21, UR14 ;  /* 0x00000015180e72a4 */ /* 0x000fc4000f8e020e */
[----:B------:R-:W-:Y:S01]  /*8000*/  F2FP.BF16.F32.PACK_AB R29, R79, R78 ;  /* 0x0000004e4f1d723e */ /* 0x000fe200000010ff */
[----:B------:R0:W-:Y:S01]  /*8010*/  STG.E.128 desc[UR30][R10.64+0x200], R12 ;  /* 0x0002000c0a007986 */ /* 0x0001e2000c101d1e */
[----:B------:R-:W3:Y:S01]  /*8020*/  @!P2 MUFU.RCP R24, R24 ;  /* 0x000000180018a308 */ /* 0x000ee20000001000 */
[----:B-1----:R-:W-:Y:S01]  /*8030*/  @!P6 FMUL.FTZ R82, R82, R25 ;  /* 0x000000195252e220 */ /* 0x002fe20000410000 */
[----:B------:R-:W-:Y:S01]  /*8040*/  F2FP.BF16.F32.PACK_AB R25, R71, R70 ;  /* 0x000000464719723e */ /* 0x000fe200000010ff */
[----:B------:R-:W-:Y:S01]  /*8050*/  FADD.FTZ R70, R17, R70 ;  /* 0x0000004611467221 */ /* 0x000fe20000010000 */
[----:B------:R-:W-:Y:S01]  /*8060*/  ULDC.64 UR20, c[0x0][0x3f0] ;  /* 0x0000fc0000147ab9 */ /* 0x000fe20000000a00 */
[----:B------:R-:W-:Y:S02]  /*8070*/  UIADD3 UR14, UR13, UR14, URZ ;  /* 0x0000000e0d0e7290 */ /* 0x000fe4000fffe03f */
[----:B------:R-:W-:Y:S01]  /*8080*/  FADD.FTZ R71, R70, R71 ;  /* 0x0000004746477221 */ /* 0x000fe20000010000 */
[----:B------:R-:W1:Y:S01]  /*8090*/  @!P1 MUFU.RCP R26, R26 ;  /* 0x0000001a001a9308 */ /* 0x000e620000001000 */
[----:B--2---:R-:W-:Y:S01]  /*80a0*/  @!P5 FMUL.FTZ R77, R77, R8 ;  /* 0x000000084d4dd220 */ /* 0x004fe20000410000 */
[----:B------:R-:W-:-:S04]  /*80b0*/  ULEA UR13, UP0, UR12, UR20, 0x1 ;  /* 0x000000140c0d7291 */ /* 0x000fc8000f80083f */
[----:B------:R-:W-:Y:S01]  /*80c0*/  F2FP.BF16.F32.PACK_AB R28, R77, R76 ;  /* 0x0000004c4d1c723e */ /* 0x000fe200000010ff */
[----:B------:R-:W-:Y:S01]  /*80d0*/  ULEA.HI.X UR12, UR12, UR21, UR14, 0x1, UP0 ;  /* 0x000000150c0c7291 */ /* 0x000fe200080f0c0e */
[----:B---3--:R-:W-:Y:S01]  /*80e0*/  @!P2 FMUL.FTZ R81, R81, R24 ;  /* 0x000000185151a220 */ /* 0x008fe20000410000 */
[----:B------:R-:W-:Y:S01]  /*80f0*/  F2FP.BF16.F32.PACK_AB R24, R68, R69 ;  /* 0x000000454418723e */ /* 0x000fe200000010ff */
[----:B------:R-:W-:Y:S01]  /*8100*/  UISETP.GT.AND UP0, UPT, UR28, 0x1, UPT ;  /* 0x000000011c00788c */ /* 0x000fe2000bf04270 */
[----:B0-----:R-:W-:Y:S02]  /*8110*/  MOV R10, UR13 ;  /* 0x0000000d000a7c02 */ /* 0x001fe40008000f00 */
[----:B------:R-:W-:Y:S01]  /*8120*/  F2FP.BF16.F32.PACK_AB R30, R81, R80 ;  /* 0x00000050511e723e */ /* 0x000fe200000010ff */
[----:B------:R-:W-:Y:S01]  /*8130*/  UMOV UR28, UR6 ;  /* 0x00000006001c7c82 */ /* 0x000fe20008000000 */
[----:B------:R-:W-:Y:S01]  /*8140*/  MOV R11, UR12 ;  /* 0x0000000c000b7c02 */ /* 0x000fe20008000f00 */
[----:B-1----:R-:W-:Y:S01]  /*8150*/  @!P1 FMUL.FTZ R83, R83, R26 ;  /* 0x0000001a53539220 */ /* 0x002fe20000410000 */
[----:B------:R-:W-:Y:S01]  /*8160*/  F2FP.BF16.F32.PACK_AB R26, R73, R72 ;  /* 0x00000048491a723e */ /* 0x000fe200000010ff */
[----:B------:R-:W-:Y:S01]  /*8170*/  BAR.SYNC.DEFER_BLOCKING 0x0 ;  /* 0x0000000000007b1d */ /* 0x000fe20000010000 */
[----:B------:R-:W-:Y:S01]  /*8180*/  FADD.FTZ R72, R71, R72 ;  /* 0x0000004847487221 */ /* 0x000fe20000010000 */
[----:B------:R-:W-:Y:S01]  /*8190*/  IMAD.WIDE R10, R0, 0x10, R10 ;  /* 0x00000010000a7825 */ /* 0x000fe200078e020a */
[----:B------:R-:W-:-:S03]  /*81a0*/  F2FP.BF16.F32.PACK_AB R31, R83, R82 ;  /* 0x00000052531f723e */ /* 0x000fc600000010ff */
[----:B------:R-:W-:Y:S01]  /*81b0*/  FADD.FTZ R73, R72, R73 ;  /* 0x0000004948497221 */ /* 0x000fe20000010000 */
[----:B------:R-:W-:-:S03]  /*81c0*/  PLOP3.LUT P0, PT, PT, PT, UP0, 0x80, 0x0 ;  /* 0x000000000000781c */ /* 0x000fc60003f0f008 */
[----:B------:R-:W-:-:S04]  /*81d0*/  FADD.FTZ R74, R73, R74 ;  /* 0x0000004a494a7221 */ /* 0x000fc80000010000 */
[----:B------:R-:W-:-:S04]  /*81e0*/  FADD.FTZ R75, R74, R75 ;  /* 0x0000004b4a4b7221 */ /* 0x000fc80000010000 */
[----:B------:R-:W-:-:S04]  /*81f0*/  FADD.FTZ R76, R75, R76 ;  /* 0x0000004c4b4c7221 */ /* 0x000fc80000010000 */
[----:B------:R-:W-:Y:S01]  /*8200*/  FADD.FTZ R77, R76, R77 ;  /* 0x0000004d4c4d7221 */ /* 0x000fe20000010000 */
[----:B------:R-:W-:Y:S03]  /*8210*/  STS.128 [R36], R24 ;  /* 0x0000001824007388 */ /* 0x000fe60000000c00 */
[----:B------:R-:W-:Y:S01]  /*8220*/  FADD.FTZ R78, R77, R78 ;  /* 0x0000004e4d4e7221 */ /* 0x000fe20000010000 */
[----:B------:R-:W-:Y:S01]  /*8230*/  STS.128 [R36+0x10], R28 ;  /* 0x0000101c24007388 */ /* 0x000fe20000000c00 */
[----:B------:R-:W-:-:S03]  /*8240*/  NOP ;  /* 0x0000000000007918 */ /* 0x000fc60000000000 */
[----:B------:R-:W0:Y:S01]  /*8250*/  LDS.128 R20, [R2] ;  /* 0x0000000002147984 */ /* 0x000e220000000c00 */
[----:B------:R-:W-:-:S03]  /*8260*/  FADD.FTZ R79, R78, R79 ;  /* 0x0000004f4e4f7221 */ /* 0x000fc60000010000 */
[----:B------:R-:W1:Y:S01]  /*8270*/  LDS.128 R32, [R2+0x200] ;  /* 0x0002000002207984 */ /* 0x000e620000000c00 */
[----:B------:R-:W-:-:S04]  /*8280*/  FADD.FTZ R80, R79, R80 ;  /* 0x000000504f507221 */ /* 0x000fc80000010000 */
[----:B------:R-:W-:-:S04]  /*8290*/  FADD.FTZ R81, R80, R81 ;  /* 0x0000005150517221 */ /* 0x000fc80000010000 */
[----:B------:R-:W-:-:S04]  /*82a0*/  FADD.FTZ R6, R81, R82 ;  /* 0x0000005251067221 */ /* 0x000fc80000010000 */
[----:B------:R-:W-:Y:S01]  /*82b0*/  FADD.FTZ R6, R6, R83 ;  /* 0x0000005306067221 */ /* 0x000fe20000010000 */
[----:B0-----:R0:W-:Y:S04]  /*82c0*/  STG.E.128 desc[UR30][R10.64], R20 ;  /* 0x000000140a007986 */ /* 0x0011e8000c101d1e */
[----:B-1----:R0:W-:Y:S01]  /*82d0*/  STG.E.128 desc[UR30][R10.64+0x200], R32 ;  /* 0x000200200a007986 */ /* 0x0021e2000c101d1e */
[----:B------:R-:W-:Y:S05]  /*82e0*/  @P0 BRA `(.L_x_2020) ;  /* 0xffffff84002c0947 */ /* 0x000fea000383ffff */
.L_x_1973:
        /* <DEDUP_REMOVED lines=8> */
[----:B------:R-:W1:Y:S01]  /*8370*/  SHFL.DOWN P0, R3, R0, 0x2, 0x1f ;  /* 0x08401f0000037f89 */ /* 0x000e620000000000 */
[----:B--2---:R-:W-:Y:S02]  /*8380*/  ISETP.NE.AND P1, PT, R4, RZ, PT ;  /* 0x000000ff0400720c */ /* 0x004fe40003f25270 */
[----:B------:R-:W2:Y:S11]  /*8390*/  S2R R4, SR_TID.X ;  /* 0x0000000000047919 */ /* 0x000eb60000002100 */
[----:B0-----:R-:W0:Y:S01]  /*83a0*/  @!P1 S2R R11, SR_CgaCtaId ;  /* 0x00000000000b9919 */ /* 0x001e220000008800 */
[----:B-1----:R-:W-:Y:S01]  /*83b0*/  @P0 FADD R3, R0, R3 ;  /* 0x0000000300030221 */ /* 0x002fe20000000000 */
[----:B------:R-:W-:-:S04]  /*83c0*/  @!P1 MOV R0, 0x400 ;  /* 0x0000040000009802 */ /* 0x000fc80000000f00 */
[----:B------:R-:W1:Y:S01]  /*83d0*/  SHFL.DOWN P0, R2, R3, 0x4, 0x1f ;  /* 0x08801f0003027f89 */ /* 0x000e620000000000 */
[----:B--2---:R-:W-:-:S04]  /*83e0*/  @!P1 SHF.R.S32.HI R9, RZ, 0x1f, R4 ;  /* 0x0000001fff099819 */ /* 0x004fc80000011404 */
[----:B------:R-:W-:Y:S02]  /*83f0*/  @!P1 LEA.HI R9, R9, R4, RZ, 0x5 ;  /* 0x0000000409099211 */ /* 0x000fe400078f28ff */
[----:B0-----:R-:W-:Y:S01]  /*8400*/  @!P1 LEA R11, R11, R0, 0x18 ;  /* 0x000000000b0b9211 */ /* 0x001fe200078ec0ff */
[----:B-1----:R-:W-:Y:S01]  /*8410*/  @P0 FADD R2, R3, R2 ;  /* 0x0000000203020221 */ /* 0x002fe20000000000 */
        /* <DEDUP_REMOVED lines=21> */
.L_x_2022:
[----:B------:R-:W-:Y:S05]  /*8570*/  BSYNC B0 ;  /* 0x0000000000007941 */ /* 0x000fea0003800000 */
.L_x_2021:
[----:B------:R-:W-:Y:S01]  /*8580*/  ULDC.64 UR4, c[0x0][0x3f8] ;  /* 0x0000fe0000047ab9 */ /* 0x000fe20000000a00 */
[----:B------:R-:W-:Y:S01]  /*8590*/  BSSY B0, `(.L_x_2023) ;  /* 0x000002b000007945 */ /* 0x000fe20003800000 */
[----:B------:R-:W-:-:S04]  /*85a0*/  ISETP.NE.U32.AND P0, PT, RZ, UR4, PT ;  /* 0x00000004ff007c0c */ /* 0x000fc8000bf05070 */
[----:B------:R-:W-:-:S13]  /*85b0*/  ISETP.NE.AND.EX P0, PT, RZ, UR5, PT, P0 ;  /* 0x00000005ff007c0c */ /* 0x000fda000bf05300 */
[----:B------:R-:W-:Y:S05]  /*85c0*/  @!P0 BRA `(.L_x_2024) ;  /* 0x0000000000988947 */ /* 0x000fea0003800000 */
[----:B------:R-:W-:Y:S06]  /*85d0*/  BAR.SYNC.DEFER_BLOCKING 0x0 ;  /* 0x0000000000007b1d */ /* 0x000fec0000010000 */
[----:B-1----:R-:W1:Y:S01]  /*85e0*/  SHFL.DOWN P0, R3, R6, 0x1, 0x1f ;  /* 0x08201f0006037f89 */ /* 0x002e620000000000 */
[----:B------:R-:W2:Y:S01]  /*85f0*/  S2R R4, SR_LANEID ;  /* 0x0000000000047919 */ /* 0x000ea20000000000 */
[----:B------:R-:W3:Y:S01]  /*8600*/  S2R R13, SR_TID.X ;  /* 0x00000000000d7919 */ /* 0x000ee20000002100 */
[----:B-1----:R-:W-:-:S05]  /*8610*/  @P0 FADD R3, R3, R6 ;  /* 0x0000000603030221 */ /* 0x002fca0000000000 */
[----:B0-----:R-:W0:Y:S01]  /*8620*/  SHFL.DOWN P0, R0, R3, 0x2, 0x1f ;  /* 0x08401f0003007f89 */ /* 0x001e220000000000 */
[----:B--2---:R-:W-:-:S13]  /*8630*/  ISETP.NE.AND P1, PT, R4, RZ, PT ;  /* 0x000000ff0400720c */ /* 0x004fda0003f25270 */
[----:B------:R-:W1:Y:S01]  /*8640*/  @!P1 S2R R8, SR_CgaCtaId ;  /* 0x0000000000089919 */ /* 0x000e620000008800 */
[----:B---3--:R-:W-:Y:S01]  /*8650*/  @!P1 SHF.R.S32.HI R4, RZ, 0x1f, R13 ;  /* 0x0000001fff049819 */ /* 0x008fe2000001140d */
        /* <DEDUP_REMOVED lines=29> */
.L_x_2024:
[----:B------:R-:W2:Y:S02]  /*8830*/  S2R R13, SR_TID.X ;  /* 0x00000000000d7919 */ /* 0x000ea40000002100 */
.L_x_2025:
[----:B------:R-:W-:Y:S05]  /*8840*/  BSYNC B0 ;  /* 0x0000000000007941 */ /* 0x000fea0003800000 */
.L_x_2023:
        /* <DEDUP_REMOVED lines=44> */
.L_x_2027:
        /* <DEDUP_REMOVED lines=65> */
.L_x_2026:
[----:B------:R-:W-:Y:S05]  /*8f20*/  EXIT ;  /* 0x000000000000794d */ /* 0x000fea0003800000 */
.L_x_2011:
[----:B------:R-:W-:Y:S01]  /*8f30*/  HFMA2.MMA R145, -RZ, RZ, 0, 5.9604644775390625e-08 ;  /* 0x00000001ff917435 */ /* 0x000fe200000001ff */
[----:B------:R-:W-:Y:S02]  /*8f40*/  MOV R146, R143 ;  /* 0x0000008f00927202 */ /* 0x000fe40000000f00 */
[----:B------:R-:W-:Y:S02]  /*8f50*/  MOV R148, RZ ;  /* 0x000000ff00947202 */ /* 0x000fe40000000f00 */
[----:B------:R-:W-:-:S07]  /*8f60*/  MOV R159, 0xffffffff ;  /* 0xffffffff009f7802 */ /* 0x000fce0000000f00 */
[----:B-1---5:R-:W-:Y:S05]  /*8f70*/  WARPSYNC.COLLECTIVE R159, `(.L_x_2028) ;  /* 0x000000009f087348 */ /* 0x022fea0003c00000 */
[----:B------:R0:W2:Y:S02]  /*8f80*/  SHFL.UP P2, R91, R146, R145, R148 ;  /* 0x04000091925b7389 */ /* 0x0000a40000040094 */
[----:B012--5:R-:W-:Y:S01]  /*8f90*/  ENDCOLLECTIVE ;  /* 0x000000000000791b */ /* 0x027fe20003800000 */
.L_x_2028:
[----:B------:R-:W-:Y:S02]  /*8fa0*/  MOV R146, R144 ;  /* 0x0000009000927202 */ /* 0x000fe40000000f00 */
[----:B------:R-:W-:-:S07]  /*8fb0*/  MOV R90, R91 ;  /* 0x0000005b005a7202 */ /* 0x000fce0000000f00 */
[----:B------:R-:W-:Y:S05]  /*8fc0*/  WARPSYNC.COLLECTIVE R159, `(.L_x_2029) ;  /* 0x000000009f087348 */ /* 0x000fea0003c00000 */
[----:B------:R0:W1:Y:S02]  /*8fd0*/  SHFL.UP P2, R91, R146, R145, R148 ;  /* 0x04000091925b7389 */ /* 0x0000640000040094 */
[----:B01----:R-:W-:Y:S01]  /*8fe0*/  ENDCOLLECTIVE ;  /* 0x000000000000791b */ /* 0x003fe20003800000 */
.L_x_2029:
        /* <DEDUP_REMOVED lines=8> */
.L_x_2030:
[----:B------:R-:W-:Y:S02]  /*9070*/  MOV R146, R144 ;  /* 0x0000009000927202 */ /* 0x000fe40000000f00 */
[----:B------:R-:W-:-:S07]  /*9080*/  MOV R90, R91 ;  /* 0x0000005b005a7202 */ /* 0x000fce0000000f00 */
[----:B------:R-:W-:Y:S05]  /*9090*/  WARPSYNC.COLLECTIVE R159, `(.L_x_2031) ;  /* 0x000000009f087348 */ /* 0x000fea0003c00000 */
[----:B------:R0:W1:Y:S02]  /*90a0*/  SHFL.UP P2, R91, R146, R145, R148 ;  /* 0x04000091925b7389 */ /* 0x0000640000040094 */
[----:B01----:R-:W-:Y:S01]  /*90b0*/  ENDCOLLECTIVE ;  /* 0x000000000000791b */ /* 0x003fe20003800000 */
.L_x_2031:
        /* <DEDUP_REMOVED lines=8> */
.L_x_2032:
[----:B------:R-:W-:Y:S02]  /*9140*/  MOV R146, R144 ;  /* 0x0000009000927202 */ /* 0x000fe40000000f00 */
[----:B------:R-:W-:-:S07]  /*9150*/  MOV R90, R91 ;  /* 0x0000005b005a7202 */ /* 0x000fce0000000f00 */
[----:B------:R-:W-:Y:S05]  /*9160*/  WARPSYNC.COLLECTIVE R159, `(.L_x_2033) ;  /* 0x000000009f087348 */ /* 0x000fea0003c00000 */
[----:B------:R0:W1:Y:S02]  /*9170*/  SHFL.UP P2, R91, R146, R145, R148 ;  /* 0x04000091925b7389 */ /* 0x0000640000040094 */
[----:B01----:R-:W-:Y:S01]  /*9180*/  ENDCOLLECTIVE ;  /* 0x000000000000791b */ /* 0x003fe20003800000 */
.L_x_2033:
        /* <DEDUP_REMOVED lines=8> */
.L_x_2034:
[----:B------:R-:W-:Y:S02]  /*9210*/  MOV R146, R144 ;  /* 0x0000009000927202 */ /* 0x000fe40000000f00 */
[----:B------:R-:W-:-:S07]  /*9220*/  MOV R90, R91 ;  /* 0x0000005b005a7202 */ /* 0x000fce0000000f00 */
[----:B------:R-:W-:Y:S05]  /*9230*/  WARPSYNC.COLLECTIVE R159, `(.L_x_2035) ;  /* 0x000000009f087348 */ /* 0x000fea0003c00000 */
[----:B------:R0:W1:Y:S02]  /*9240*/  SHFL.UP P2, R91, R146, R145, R148 ;  /* 0x04000091925b7389 */ /* 0x0000640000040094 */
[----:B01----:R-:W-:Y:S01]  /*9250*/  ENDCOLLECTIVE ;  /* 0x000000000000791b */ /* 0x003fe20003800000 */
.L_x_2035:
        /* <DEDUP_REMOVED lines=8> */
.L_x_2036:
[----:B------:R-:W-:Y:S02]  /*92e0*/  MOV R146, R144 ;  /* 0x0000009000927202 */ /* 0x000fe40000000f00 */
[----:B------:R-:W-:-:S07]  /*92f0*/  MOV R90, R91 ;  /* 0x0000005b005a7202 */ /* 0x000fce0000000f00 */
[----:B------:R-:W-:Y:S05]  /*9300*/  WARPSYNC.COLLECTIVE R159, `(.L_x_2037) ;  /* 0x000000009f087348 */ /* 0x000fea0003c00000 */
[----:B------:R0:W1:Y:S02]  /*9310*/  SHFL.UP P2, R91, R146, R145, R148 ;  /* 0x04000091925b7389 */ /* 0x0000640000040094 */
[----:B01----:R-:W-:Y:S01]  /*9320*/  ENDCOLLECTIVE ;  /* 0x000000000000791b */ /* 0x003fe20003800000 */
.L_x_2037:
[----:B------:R-:W-:Y:S05]  /*9330*/  BRA `(.L_x_2038) ;  /* 0xffffffc400e07947 */ /* 0x000fea000383ffff */
.L_x_2012:
        /* <DEDUP_REMOVED lines=8> */
.L_x_2040:
[----:B------:R-:W-:Y:S05]  /*93c0*/  BSYNC B0 ;  /* 0x0000000000007941 */ /* 0x000fea0003800000 */
.L_x_2039:
[----:B------:R-:W-:Y:S05]  /*93d0*/  BRA `(.L_x_2041) ;  /* 0xffffffc400cc7947 */ /* 0x000fea000383ffff */
.L_x_2013:
        /* <DEDUP_REMOVED lines=8> */
.L_x_2043:
[----:B------:R-:W-:Y:S05]  /*9460*/  BSYNC B0 ;  /* 0x0000000000007941 */ /* 0x000fea0003800000 */
.L_x_2042:
[----:B------:R-:W-:Y:S05]  /*9470*/  BRA `(.L_x_2044) ;  /* 0xffffffc400ac7947 */ /* 0x000fea000383ffff */
.L_x_2014:
        /* <DEDUP_REMOVED lines=8> */
.L_x_2046:
[----:B------:R-:W-:Y:S05]  /*9500*/  BSYNC B0 ;  /* 0x0000000000007941 */ /* 0x000fea0003800000 */
.L_x_2045:
        /* <DEDUP_REMOVED lines=9> */
.L_x_2047:
[----:B------:R-:W-:Y:S02]  /*95a0*/  MOV R90, 0x1f ;  /* 0x0000001f005a7802 */ /* 0x000fe40000000f00 */
[----:B------:R-:W-:Y:S01]  /*95b0*/  MOV R144, R91 ;  /* 0x0000005b00907202 */ /* 0x000fe20000000f00 */
[----:B------:R-:W-:-:S11]  /*95c0*/  HFMA2.MMA R91, -RZ, RZ, 0, 0 ;  /* 0x00000000ff5b7435 */ /* 0x000fd600000001ff */
[----:B------:R-:W-:Y:S05]  /*95d0*/  WARPSYNC.COLLECTIVE R159, `(.L_x_2048) ;  /* 0x000000009f087348 */ /* 0x000fea0003c00000 */
[----:B------:R0:W1:Y:S02]  /*95e0*/  SHFL.IDX P2, R162, R158, R91, R90 ;  /* 0x0000005b9ea27389 */ /* 0x000064000004005a */
[----:B01----:R-:W-:Y:S01]  /*95f0*/  ENDCOLLECTIVE ;  /* 0x000000000000791b */ /* 0x003fe20003800000 */
.L_x_2048:
[----:B------:R-:W-:Y:S02]  /*9600*/  MOV R158, R49 ;  /* 0x00000031009e7202 */ /* 0x000fe40000000f00 */
[----:B------:R-:W-:-:S07]  /*9610*/  MOV R48, R162 ;  /* 0x000000a200307202 */ /* 0x000fce0000000f00 */
[----:B------:R-:W-:Y:S05]  /*9620*/  WARPSYNC.COLLECTIVE R159, `(.L_x_2049) ;  /* 0x000000009f087348 */ /* 0x000fea0003c00000 */
[----:B------:R0:W1:Y:S02]  /*9630*/  SHFL.IDX P2, R162, R158, R91, R90 ;  /* 0x0000005b9ea27389 */ /* 0x000064000004005a */
[----:B01----:R-:W-:Y:S01]  /*9640*/  ENDCOLLECTIVE ;  /* 0x000000000000791b */ /* 0x003fe20003800000 */
.L_x_2049:
[----:B------:R-:W-:Y:S01]  /*9650*/  MOV R49, R162 ;  /* 0x000000a200317202 */ /* 0x000fe20000000f00 */
[----:B------:R-:W-:Y:S06]  /*9660*/  BRA `(.L_x_2050) ;  /* 0xffffffc400487947 */ /* 0x000fec000383ffff */
.L_x_2016:
[----:B------:R-:W-:Y:S01]  /*9670*/  HFMA2.MMA R162, -RZ, RZ, 0, 5.9604644775390625e-08 ;  /* 0x00000001ffa27435 */ /* 0x000fe200000001ff */
[----:B------:R-:W-:Y:S02]  /*9680*/  MOV R165, R163 ;  /* 0x000000a300a57202 */ /* 0x000fe40000000f00 */
[----:B------:R-:W-:Y:S02]  /*9690*/  MOV R90, 0x1f ;  /* 0x0000001f005a7802 */ /* 0x000fe40000000f00 */
[----:B------:R-:W-:-:S07]  /*96a0*/  MOV R159, 0xffffffff ;  /* 0xffffffff009f7802 */ /* 0x000fce0000000f00 */
[----:B------:R-:W-:Y:S05]  /*96b0*/  WARPSYNC.COLLECTIVE R159, `(.L_x_2051) ;  /* 0x000000009f087348 */ /* 0x000fea0003c00000 */
[----:B------:R0:W1:Y:S02]  /*96c0*/  SHFL.DOWN P6, R91, R165, R162, R90 ;  /* 0x080000a2a55b7389 */ /* 0x00006400000c005a */
[----:B01----:R-:W-:Y:S01]  /*96d0*/  ENDCOLLECTIVE ;  /* 0x000000000000791b */ /* 0x003fe20003800000 */
.L_x_2051:
[----:B------:R-:W-:Y:S02]  /*96e0*/  MOV R165, R164 ;  /* 0x000000a400a57202 */ /* 0x000fe40000000f00 */
[----:B------:R-:W-:-:S07]  /*96f0*/  MOV R158, R91 ;  /* 0x0000005b009e7202 */ /* 0x000fce0000000f00 */
[----:B------:R-:W-:Y:S05]  /*9700*/  WARPSYNC.COLLECTIVE R159, `(.L_x_2052) ;  /* 0x000000009f087348 */ /* 0x000fea0003c00000 */
[----:B------:R0:W1:Y:S02]  /*9710*/  SHFL.DOWN P6, R91, R165, R162, R90 ;  /* 0x080000a2a55b7389 */ /* 0x00006400000c005a */
[----:B01----:R-:W-:Y:S01]  /*9720*/  ENDCOLLECTIVE ;  /* 0x000000000000791b */ /* 0x003fe20003800000 */
.L_x_2052:
[----:B------:R-:W-:Y:S01]  /*9730*/  HFMA2.MMA R162, -RZ, RZ, 0, 1.1920928955078125e-07 ;  /* 0x00000002ffa27435 */ /* 0x000fe200000001ff */
[C---:B------:R-:W-:Y:S01]  /*9740*/  @P4 FFMA.FTZ R164, R163.reuse, R91, R164 ;  /* 0x0000005ba3a44223 */ /* 0x040fe200000100a4 */
[----:B------:R-:W-:-:S05]  /*9750*/  @P4 FMUL.FTZ R163, R163, R158 ;  /* 0x0000009ea3a34220 */ /* 0x000fca0000410000 */
[----:B------:R-:W-:-:S07]  /*9760*/  MOV R165, R163 ;  /* 0x000000a300a57202 */ /* 0x000fce0000000f00 */
[----:B------:R-:W-:Y:S05]  /*9770*/  WARPSYNC.COLLECTIVE R159, `(.L_x_2053) ;  /* 0x000000009f087348 */ /* 0x000fea0003c00000 */
[----:B------:R0:W1:Y:S02]  /*9780*/  SHFL.DOWN P6, R91, R165, R162, R90 ;  /* 0x080000a2a55b7389 */ /* 0x00006400000c005a */
[----:B01----:R-:W-:Y:S01]  /*9790*/  ENDCOLLECTIVE ;  /* 0x000000000000791b */ /* 0x003fe20003800000 */
.L_x_2053:
[----:B------:R-:W-:Y:S02]  /*97a0*/  MOV R165, R164 ;  /* 0x000000a400a57202 */ /* 0x000fe40000000f00 */
[----:B------:R-:W-:-:S07]  /*97b0*/  MOV R158, R91 ;  /* 0x0000005b009e7202 */ /* 0x000fce0000000f00 */
[----:B------:R-:W-:Y:S05]  /*97c0*/  WARPSYNC.COLLECTIVE R159, `(.L_x_2054) ;  /* 0x000000009f087348 */ /* 0x000fea0003c00000 */
[----:B------:R0:W1:Y:S02]  /*97d0*/  SHFL.DOWN P6, R91, R165, R162, R90 ;  /* 0x080000a2a55b7389 */ /* 0x00006400000c005a */
[----:B01----:R-:W-:Y:S01]  /*97e0*/  ENDCOLLECTIVE ;  /* 0x000000000000791b */ /* 0x003fe20003800000 */
.L_x_2054:
[----:B------:R-:W-:Y:S01]  /*97f0*/  HFMA2.MMA R162, -RZ, RZ, 0, 2.384185791015625e-07 ;  /* 0x00000004ffa27435 */ /* 0x000fe200000001ff */
[C---:B------:R-:W-:Y:S01]  /*9800*/  @!P3 FFMA.FTZ R164, R163.reuse, R91, R164 ;  /* 0x0000005ba3a4b223 */ /* 0x040fe200000100a4 */
[----:B------:R-:W-:-:S05]  /*9810*/  @!P3 FMUL.FTZ R163, R163, R158 ;  /* 0x0000009ea3a3b220 */ /* 0x000fca0000410000 */
[----:B------:R-:W-:-:S07]  /*9820*/  MOV R165, R163 ;  /* 0x000000a300a57202 */ /* 0x000fce0000000f00 */
[----:B------:R-:W-:Y:S05]  /*9830*/  WARPSYNC.COLLECTIVE R159, `(.L_x_2055) ;  /* 0x000000009f087348 */ /* 0x000fea0003c00000 */
[----:B------:R0:W1:Y:S02]  /*9840*/  SHFL.DOWN P6, R91, R165, R162, R90 ;  /* 0x080000a2a55b7389 */ /* 0x00006400000c005a */
[----:B01----:R-:W-:Y:S01]  /*9850*/  ENDCOLLECTIVE ;  /* 0x000000000000791b */ /* 0x003fe20003800000 */
.L_x_2055:
[----:B------:R-:W-:Y:S02]  /*9860*/  MOV R165, R164 ;  /* 0x000000a400a57202 */ /* 0x000fe40000000f00 */
[----:B------:R-:W-:-:S07]  /*9870*/  MOV R158, R91 ;  /* 0x0000005b009e7202 */ /* 0x000fce0000000f00 */
[----:B------:R-:W-:Y:S05]  /*9880*/  WARPSYNC.COLLECTIVE R159, `(.L_x_2056) ;  /* 0x000000009f087348 */ /* 0x000fea0003c00000 */
[----:B------:R0:W1:Y:S02]  /*9890*/  SHFL.DOWN P6, R91, R165, R162, R90 ;  /* 0x080000a2a55b7389 */ /* 0x00006400000c005a */
[----:B01----:R-:W-:Y:S01]  /*98a0*/  ENDCOLLECTIVE ;  /* 0x000000000000791b */ /* 0x003fe20003800000 */
.L_x_2056:
[----:B------:R-:W-:Y:S01]  /*98b0*/  HFMA2.MMA R162, -RZ, RZ, 0, 4.76837158203125e-07 ;  /* 0x00000008ffa27435 */ /* 0x000fe200000001ff */
[C---:B------:R-:W-:Y:S01]  /*98c0*/  @!P2 FFMA.FTZ R164, R163.reuse, R91, R164 ;  /* 0x0000005ba3a4a223 */ /* 0x040fe200000100a4 */
[----:B------:R-:W-:-:S05]  /*98d0*/  @!P2 FMUL.FTZ R163, R163, R158 ;  /* 0x0000009ea3a3a220 */ /* 0x000fca0000410000 */
[----:B------:R-:W-:-:S07]  /*98e0*/  MOV R165, R163 ;  /* 0x000000a300a57202 */ /* 0x000fce0000000f00 */
[----:B------:R-:W-:Y:S05]  /*98f0*/  WARPSYNC.COLLECTIVE R159, `(.L_x_2057) ;  /* 0x000000009f087348 */ /* 0x000fea0003c00000 */
[----:B------:R0:W1:Y:S02]  /*9900*/  SHFL.DOWN P6, R91, R165, R162, R90 ;  /* 0x080000a2a55b7389 */ /* 0x00006400000c005a */
[----:B01----:R-:W-:Y:S01]  /*9910*/  ENDCOLLECTIVE ;  /* 0x000000000000791b */ /* 0x003fe20003800000 */
.L_x_2057:
[----:B------:R-:W-:Y:S02]  /*9920*/  MOV R165, R164 ;  /* 0x000000a400a57202 */ /* 0x000fe40000000f00 */
[----:B------:R-:W-:-:S07]  /*9930*/  MOV R158, R91 ;  /* 0x0000005b009e7202 */ /* 0x000fce0000000f00 */
[----:B------:R-:W-:Y:S05]  /*9940*/  WARPSYNC.COLLECTIVE R159, `(.L_x_2058) ;  /* 0x000000009f087348 */ /* 0x000fea0003c00000 */
[----:B------:R0:W1:Y:S02]  /*9950*/  SHFL.DOWN P6, R91, R165, R162, R90 ;  /* 0x080000a2a55b7389 */ /* 0x00006400000c005a */
[----:B01----:R-:W-:Y:S01]  /*9960*/  ENDCOLLECTIVE ;  /* 0x000000000000791b */ /* 0x003fe20003800000 */
.L_x_2058:
[----:B------:R-:W-:Y:S01]  /*9970*/  HFMA2.MMA R162, -RZ, RZ, 0, 9.5367431640625e-07 ;  /* 0x00000010ffa27435 */ /* 0x000fe200000001ff */
[C---:B------:R-:W-:Y:S01]  /*9980*/  @!P1 FFMA.FTZ R164, R163.reuse, R91, R164 ;  /* 0x0000005ba3a49223 */ /* 0x040fe200000100a4 */
[----:B------:R-:W-:-:S05]  /*9990*/  @!P1 FMUL.FTZ R163, R163, R158 ;  /* 0x0000009ea3a39220 */ /* 0x000fca0000410000 */
[----:B------:R-:W-:-:S07]  /*99a0*/  MOV R165, R163 ;  /* 0x000000a300a57202 */ /* 0x000fce0000000f00 */
[----:B------:R-:W-:Y:S05]  /*99b0*/  WARPSYNC.COLLECTIVE R159, `(.L_x_2059) ;  /* 0x000000009f087348 */ /* 0x000fea0003c00000 */
[----:B------:R0:W1:Y:S02]  /*99c0*/  SHFL.DOWN P6, R91, R165, R162, R90 ;  /* 0x080000a2a55b7389 */ /* 0x00006400000c005a */
[----:B01----:R-:W-:Y:S01]  /*99d0*/  ENDCOLLECTIVE ;  /* 0x000000000000791b */ /* 0x003fe20003800000 */
.L_x_2059:
[----:B------:R-:W-:Y:S02]  /*99e0*/  MOV R165, R164 ;  /* 0x000000a400a57202 */ /* 0x000fe40000000f00 */
[----:B------:R-:W-:-:S07]  /*99f0*/  MOV R158, R91 ;  /* 0x0000005b009e7202 */ /* 0x000fce0000000f00 */
[----:B------:R-:W-:Y:S05]  /*9a00*/  WARPSYNC.COLLECTIVE R159, `(.L_x_2060) ;  /* 0x000000009f087348 */ /* 0x000fea0003c00000 */
[----:B------:R0:W1:Y:S02]  /*9a10*/  SHFL.DOWN P6, R91, R165, R162, R90 ;  /* 0x080000a2a55b7389 */ /* 0x00006400000c005a */
[----:B01----:R-:W-:Y:S01]  /*9a20*/  ENDCOLLECTIVE ;  /* 0x000000000000791b */ /* 0x003fe20003800000 */
.L_x_2060:
        /* <DEDUP_REMOVED lines=8> */
.L_x_2061:
[----:B------:R-:W-:Y:S02]  /*9ab0*/  MOV R158, R164 ;  /* 0x000000a4009e7202 */ /* 0x000fe40000000f00 */
[----:B------:R-:W-:-:S07]  /*9ac0*/  MOV R161, R162 ;  /* 0x000000a200a17202 */ /* 0x000fce0000000f00 */
[----:B------:R-:W-:Y:S05]  /*9ad0*/  WARPSYNC.COLLECTIVE R159, `(.L_x_2062) ;  /* 0x000000009f087348 */ /* 0x000fea0003c00000 */
[----:B------:R0:W1:Y:S02]  /*9ae0*/  SHFL.IDX P2, R162, R158, R91, R90 ;  /* 0x0000005b9ea27389 */ /* 0x000064000004005a */
[----:B01----:R-:W-:Y:S01]  /*9af0*/  ENDCOLLECTIVE ;  /* 0x000000000000791b */ /* 0x003fe20003800000 */
.L_x_2062:
[----:B------:R-:W-:Y:S02]  /*9b00*/  MOV R158, R48 ;  /* 0x00000030009e7202 */ /* 0x000fe40000000f00 */
[----:B------:R-:W-:Y:S01]  /*9b10*/  MOV R160, R162 ;  /* 0x000000a200a07202 */ /* 0x000fe20000000f00 */
[----:B------:R-:W-:-:S11]  /*9b20*/  HFMA2.MMA R162, -RZ, RZ, 0, 5.9604644775390625e-08 ;  /* 0x00000001ffa27435 */ /* 0x000fd600000001ff */
[----:B------:R-:W-:Y:S05]  /*9b30*/  WARPSYNC.COLLECTIVE R159, `(.L_x_2063) ;  /* 0x000000009f087348 */ /* 0x000fea0003c00000 */
[----:B------:R0:W1:Y:S02]  /*9b40*/  SHFL.DOWN P6, R91, R165, R162, R90 ;  /* 0x080000a2a55b7389 */ /* 0x00006400000c005a */
[----:B01----:R-:W-:Y:S01]  /*9b50*/  ENDCOLLECTIVE ;  /* 0x000000000000791b */ /* 0x003fe20003800000 */
.L_x_2063:
[----:B------:R-:W-:Y:S02]  /*9b60*/  MOV R165, R164 ;  /* 0x000000a400a57202 */ /* 0x000fe40000000f00 */
[----:B------:R-:W-:-:S07]  /*9b70*/  MOV R163, R91 ;  /* 0x0000005b00a37202 */ /* 0x000fce0000000f00 */
[----:B------:R-:W-:Y:S05]  /*9b80*/  WARPSYNC.COLLECTIVE R159, `(.L_x_2064) ;  /* 0x000000009f087348 */ /* 0x000fea0003c00000 */
[----:B------:R0:W1:Y:S02]  /*9b90*/  SHFL.DOWN P6, R91, R165, R162, R90 ;  /* 0x080000a2a55b7389 */ /* 0x00006400000c005a */
[----:B01----:R-:W-:Y:S01]  /*9ba0*/  ENDCOLLECTIVE ;  /* 0x000000000000791b */ /* 0x003fe20003800000 */
.L_x_2064:
[----:B------:R-:W-:Y:S01]  /*9bb0*/  MOV R164, R91 ;  /* 0x0000005b00a47202 */ /* 0x000fe20000000f00 */
[----:B------:R-:W-:-:S11]  /*9bc0*/  HFMA2.MMA R91, -RZ, RZ, 0, 0 ;  /* 0x00000000ff5b7435 */ /* 0x000fd600000001ff */
[----:B------:R-:W-:Y:S05]  /*9bd0*/  WARPSYNC.COLLECTIVE R159, `(.L_x_2065) ;  /* 0x000000009f087348 */ /* 0x000fea0003c00000 */
[----:B------:R0:W1:Y:S02]  /*9be0*/  SHFL.IDX P2, R162, R158, R91, R90 ;  /* 0x0000005b9ea27389 */ /* 0x000064000004005a */
[----:B01----:R-:W-:Y:S01]  /*9bf0*/  ENDCOLLECTIVE ;  /* 0x000000000000791b */ /* 0x003fe20003800000 */
.L_x_2065:
[----:B------:R-:W-:Y:S02]  /*9c00*/  MOV R158, R49 ;  /* 0x00000031009e7202 */ /* 0x000fe40000000f00 */
[----:B------:R-:W-:-:S07]  /*9c10*/  MOV R165, R162 ;  /* 0x000000a200a57202 */ /* 0x000fce0000000f00 */
[----:B------:R-:W-:Y:S05]  /*9c20*/  WARPSYNC.COLLECTIVE R159, `(.L_x_2066) ;  /* 0x000000009f087348 */ /* 0x000fea0003c00000 */
[----:B------:R0:W1:Y:S02]  /*9c30*/  SHFL.IDX P2, R162, R158, R91, R90 ;  /* 0x0000005b9ea27389 */ /* 0x000064000004005a */
[----:B01----:R-:W-:Y:S01]  /*9c40*/  ENDCOLLECTIVE ;  /* 0x000000000000791b */ /* 0x003fe20003800000 */
.L_x_2066:
[----:B------:R-:W-:Y:S05]  /*9c50*/  BRA `(.L_x_2067) ;  /* 0xffffffc400a07947 */ /* 0x000fea000383ffff */
.L_x_2068:
        /* <DEDUP_REMOVED lines=10> */
.L_x_10931:


//--------------------- .text._Z25selective_scan_bwd_kernelI32Selective_Scan_bwd_kernel_traitsILi128ELi16ELb1ELb0ELb1ELb0ELb0EN3c108BFloat16EfEEv12SSMParamsBwd --------------------------
	.section	.text._Z25selective_scan_bwd_kernelI32Selective_Scan_bwd_kernel_traitsILi128ELi16ELb1ELb0ELb1ELb0ELb0EN3c108BFloat16EfEEv12SSMParamsBwd,"ax",@progbits
	.align	128
        .global         _Z25selective_scan_bwd_kernelI32Selective_Scan_bwd_kernel_traitsILi128ELi16ELb1ELb0ELb1ELb0ELb0EN3c108BFloat16EfEEv12SSMParamsBwd
        .type           _Z25selective_scan_bwd_kernelI32Selective_Scan_bwd_kernel_traitsILi128ELi16ELb1ELb0ELb1ELb0ELb0EN3c108BFloat16EfEEv12SSMParamsBwd,@function
        .size           _Z25selective_scan_bwd_kernelI32Selective_Scan_bwd_kernel_traitsILi128ELi16ELb1ELb0ELb1ELb0ELb0EN3c108BFloat16EfEEv12SSMParamsBwd,(.L_x_10932 - _Z25selective_scan_bwd_kernelI32Selective_Scan_bwd_kernel_traitsILi128ELi16ELb1ELb0ELb1ELb0ELb0EN3c108BFloat16EfEEv12SSMParamsBwd)
        .other          _Z25selective_scan_bwd_kernelI32Selective_Scan_bwd_kernel_traitsILi128ELi16ELb1ELb0ELb1ELb0ELb0EN3c108BFloat16EfEEv12SSMParamsBwd,@"STO_CUDA_ENTRY STV_DEFAULT"
_Z25selective_scan_bwd_kernelI32Selective_Scan_bwd_kernel_traitsILi128ELi16ELb1ELb0ELb1ELb0ELb0EN3c108BFloat16EfEEv12SSMParamsBwd:
.text._Z25selective_scan_bwd_kernelI32Selective_Scan_bwd_kernel_traitsILi128ELi16ELb1ELb0ELb1ELb0ELb0EN3c108BFloat16EfEEv12SSMParamsBwd:
        /* <DEDUP_REMOVED lines=75> */
[----:B------:R-:W-:Y:S01]  /*04b0*/  UIADD3 UR9, UR9, UR23, URZ ;  /* 0x0000001709097290 */ /* 0x000fe2000fffe03f */
[----:B------:R-:W-:Y:S01]  /*04c0*/  ULDC UR22, c[0x0][0x224] ;  /* 0x0000890000167ab9 */ /* 0x000fe20000000800 */
[----:B------:R-:W-:-:S02]  /*04d0*/  UISETP.NE.AND UP1, UPT, UR30, URZ, UPT ;  /* 0x0000003f1e00728c */ /* 0x000fc4000bf25270 */
[----:B------:R-:W-:Y:S01]  /*04e0*/  UIADD3 UR7, UR7, UR14, URZ ;  /* 0x0000000e07077290 */ /* 0x000fe2000fffe03f */
[----:B-1----:R-:W-:Y:S02]  /*04f0*/  R2UR UR5, R2 ;  /* 0x00000000020572ca */ /* 0x002fe400000e0000 */
[----:B------:R-:W-:Y:S02]  /*0500*/  @UP0 ULDC UR14, c[0x0][0x214] ;  /* 0x00008500000e0ab9 */ /* 0x000fe40000000800 */
[----:B------:R-:W-:-:S04]  /*0510*/  @UP0 UIMAD UR14, UR11, UR14, UR10 ;  /* 0x0000000e0b0e02a4 */ /* 0x000fc8000f8e020a */
[----:B------:R-:W-:-:S05]  /*0520*/  @UP0 UIMAD UR14, UR14, UR22, URZ ;  /* 0x000000160e0e02a4 */ /* 0x000fca000f8e023f */
        /* <DEDUP_REMOVED lines=15> */
[----:B------:R-:W-:Y:S02]  /*0620*/  UIMAD.WIDE.U32 UR16, UR10, UR16, UR12 ;  /* 0x000000100a1072a5 */ /* 0x000fe4000f8e000c */
[----:B------:R-:W-:-:S02]  /*0630*/  USHF.L.U32 UR12, UR22, 0xb, URZ ;  /* 0x0000000b160c7899 */ /* 0x000fc4000800063f */
[----:B------:R-:W-:Y:S02]  /*0640*/  ULOP3.LUT UR13, UR10, UR30, URZ, 0x3c, !UPT ;  /* 0x0000001e0a0d7292 */ /* 0x000fe4000f8e3c3f */
[----:B------:R-:W-:Y:S02]  /*0650*/  UIADD3 UR28, UR12, -0x800, URZ ;  /* 0xfffff8000c1c7890 */ /* 0x000fe4000fffe03f */
[----:B------:R-:W-:Y:S02]  /*0660*/  UISETP.GE.AND UP2, UPT, UR13, URZ, UPT ;  /* 0x0000003f0d00728c */ /* 0x000fe4000bf46270 */
[----:B------:R-:W-:Y:S02]  /*0670*/  @!UP4 UIADD3 UR15, UR15, -UR33, URZ ;  /* 0x800000210f0fc290 */ /* 0x000fe4000fffe03f */
[----:B------:R-:W-:Y:S02]  /*0680*/  @!UP4 UIADD3 UR29, UR29, 0x1, URZ ;  /* 0x000000011d1dc890 */ /* 0x000fe4000fffe03f */
[----:B------:R-:W-:-:S02]  /*0690*/  UISETP.GE.U32.AND UP3, UPT, UR15, UR33, UPT ;  /* 0x000000210f00728c */ /* 0x000fc4000bf66070 */
[----:B------:R-:W-:Y:S02]  /*06a0*/  USHF.R.S32.HI UR23, URZ, 0x1f, UR28 ;  /* 0x0000001f3f177899 */ /* 0x000fe4000801141c */
[----:B------:R-:W-:Y:S02]  /*06b0*/  UIADD3 UR4, UP5, UR28, UR4, URZ ;  /* 0x000000041c047290 */ /* 0x000fe4000ffbe03f */
[----:B------:R-:W-:Y:S02]  /*06c0*/  UIMAD UR19, UR10, UR19, UR34 ;  /* 0x000000130a1372a4 */ /* 0x000fe4000f8e0222 */
[----:B------:R-:W-:Y:S01]  /*06d0*/  UIMAD.WIDE.U32 UR8, UR10, UR18, UR8 ;  /* 0x000000120a0872a5 */ /* 0x000fe2000f8e0008 */
[----:B------:R-:W-:Y:S02]  /*06e0*/  ULDC.64 UR34, c[0x0][0x2f0] ;  /* 0x0000bc0000227ab9 */ /* 0x000fe40000000a00 */
[----:B------:R-:W-:Y:S02]  /*06f0*/  @UP3 UIADD3 UR29, UR29, 0x1, URZ ;  /* 0x000000011d1d3890 */ /* 0x000fe4000fffe03f */
[----:B------:R-:W-:-:S02]  /*0700*/  UIADD3.X UR5, UR23, UR5, UR32, UP5, !UPT ;  /* 0x0000000517057290 */ /* 0x000fc4000affe420 */
[----:B------:R-:W-:Y:S02]  /*0710*/  ULEA UR15, UP4, UR4, UR34, 0x1 ;  /* 0x00000022040f7291 */ /* 0x000fe4000f88083f */
[----:B------:R-:W-:Y:S01]  /*0720*/  UIADD3 UR18, UP3, UR28, UR16, URZ ;  /* 0x000000101c127290 */ /* 0x000fe2000ff7e03f */
[----:B------:R-:W-:Y:S01]  /*0730*/  UMOV UR13, UR29 ;  /* 0x0000001d000d7c82 */ /* 0x000fe20008000000 */
[----:B------:R-:W-:Y:S01]  /*0740*/  ULEA.HI.X UR16, UR4, UR35, UR5, 0x1, UP4 ;  /* 0x0000002304107291 */ /* 0x000fe2000a0f0c05 */
[----:B------:R-:W-:Y:S01]  /*0750*/  ULDC.64 UR32, c[0x0][0x2f8] ;  /* 0x0000be0000207ab9 */ /* 0x000fe20000000a00 */
[----:B------:R-:W-:Y:S02]  /*0760*/  UIADD3.X UR4, UR23, UR17, UR31, UP3, !UPT ;  /* 0x0000001117047290 */ /* 0x000fe40009ffe41f */
[----:B------:R-:W-:Y:S02]  /*0770*/  @!UP2 UIADD3 UR13, -UR13, URZ, URZ ;  /* 0x0000003f0d0da290 */ /* 0x000fe4000fffe13f */
[----:B------:R-:W-:-:S02]  /*0780*/  UIADD3 UR48, UP2, UR28, UR8, URZ ;  /* 0x000000081c307290 */ /* 0x000fc4000ff5e03f */
[----:B------:R-:W-:Y:S02]  /*0790*/  ULEA UR17, UP3, UR18, UR32, 0x1 ;  /* 0x0000002012117291 */ /* 0x000fe4000f86083f */
[----:B------:R-:W-:Y:S02]  /*07a0*/  @!UP1 ULOP3.LUT UR13, URZ, UR30, URZ, 0x33, !UPT ;  /* 0x0000001e3f0d9292 */ /* 0x000fe4000f8e333f */
[----:B------:R-:W-:Y:S02]  /*07b0*/  UIADD3.X UR8, UR23, UR9, UR19, UP2, !UPT ;  /* 0x0000000917087290 */ /* 0x000fe400097fe413 */
[----:B------:R-:W-:Y:S02]  /*07c0*/  ULEA.HI.X UR18, UR18, UR33, UR4, 0x1, UP3 ;  /* 0x0000002112127291 */ /* 0x000fe400098f0c04 */
[----:B------:R-:W-:Y:S01]  /*07d0*/  USHF.R.S32.HI UR9, URZ, 0x1f, UR13 ;  /* 0x0000001f3f097899 */ /* 0x000fe2000801140d */
[----:B------:R-:W-:Y:S01]  /*07e0*/  ULDC.64 UR4, c[0x0][0x3b8] ;  /* 0x0000ee0000047ab9 */ /* 0x000fe20000000a00 */
[----:B------:R-:W-:Y:S01]  /*07f0*/  ULDC.64 UR30, c[0x0][0x278] ;  /* 0x00009e00001e7ab9 */ /* 0x000fe20000000a00 */
[----:B------:R-:W-:-:S02]  /*0800*/  ULEA UR19, UP1, UR48, UR4, 0x1 ;  /* 0x0000000430137291 */ /* 0x000fc4000f82083f */
[----:B------:R-:W-:Y:S02]  /*0810*/  UIMAD UR4, UR9, UR30, URZ ;  /* 0x0000001e090472a4 */ /* 0x000fe4000f8e023f */
[----:B------:R-:W-:Y:S02]  /*0820*/  ULEA.HI.X UR48, UR48, UR5, UR8, 0x1, UP1 ;  /* 0x0000000530307291 */ /* 0x000fe400088f0c08 */
[----:B------:R-:W-:Y:S02]  /*0830*/  UIMAD.WIDE.U32 UR8, UR13, UR30, UR6 ;  /* 0x0000001e0d0872a5 */ /* 0x000fe4000f8e0006 */
[----:B------:R-:W-:Y:S02]  /*0840*/  UIMAD UR29, UR13, UR31, UR4 ;  /* 0x0000001f0d1d72a4 */ /* 0x000fe4000f8e0204 */
[----:B------:R-:W-:Y:S01]  /*0850*/  UISETP.GE.AND UP1, UPT, UR22, 0x1, UPT ;  /* 0x000000011600788c */ /* 0x000fe2000bf26270 */
[----:B------:R-:W-:Y:S01]  /*0860*/  UMOV UR4, URZ ;  /* 0x0000003f00047c82 */ /* 0x000fe20008000000 */
[----:B------:R-:W-:-:S02]  /*0870*/  UIADD3 UR28, UP2, UR28, UR8, URZ ;  /* 0x000000081c1c7290 */ /* 0x000fc4000ff5e03f */
[----:B------:R-:W-:Y:S01]  /*0880*/  UIADD3 UR29, UR9, UR29, URZ ;  /* 0x0000001d091d7290 */ /* 0x000fe2000fffe03f */
[----:B------:R-:W-:Y:S01]  /*0890*/  @UP0 ULDC UR30, c[0x0][0x21c] ;  /* 0x00008700001e0ab9 */ /* 0x000fe20000000800 */
[----:B------:R-:W-:Y:S01]  /*08a0*/  ULDC.64 UR6, c[0x0][0x2e0] ;  /* 0x0000b80000067ab9 */ /* 0x000fe20000000a00 */
[----:B------:R-:W-:Y:S02]  /*08b0*/  @UP0 UIMAD UR14, UR14, UR30, URZ ;  /* 0x0000001e0e0e02a4 */ /* 0x000fe4000f8e023f */
[----:B------:R-:W-:Y:S02]  /*08c0*/  UIADD3.X UR50, UR23, UR29, URZ, UP2, !UPT ;  /* 0x0000001d17327290 */ /* 0x000fe400097fe43f */
[----:B------:R-:W-:Y:S01]  /*08d0*/  ULEA UR49, UP3, UR28, UR6, 0x1 ;  /* 0x000000061c317291 */ /* 0x000fe2000f86083f */
[----:B------:R-:W-:Y:S01]  /*08e0*/  @UP0 ULDC.64 UR22, c[0x0][0x310] ;  /* 0x0000c40000160ab9 */ /* 0x000fe20000000a00 */
[----:B------:R-:W-:Y:S01]  /*08f0*/  UMOV UR5, URZ ;  /* 0x0000003f00057c82 */ /* 0x000fe20008000000 */
[----:B------:R-:W-:-:S02]  /*0900*/  @UP0 UIMAD.WIDE UR22, UR14, 0x8, UR22 ;  /* 0x000000080e1608a5 */ /* 0x000fc4000f8e0216 */
[----:B------:R-:W-:-:S05]  /*0910*/  ULEA.HI.X UR50, UR28, UR7, UR50, 0x1, UP3 ;  /* 0x000000071c327291 */ /* 0x000fca00098f0c32 */
        /* <DEDUP_REMOVED lines=9> */
[----:B------:R-:W-:Y:S01]  /*09b0*/  ULDC UR14, c[0x0][0x224] ;  /* 0x00008900000e7ab9 */ /* 0x000fe20000000800 */
[----:B------:R2:W-:Y:S04]  /*09c0*/  STL [R1+0x4c], RZ ;  /* 0x00004cff01007387 */ /* 0x0005e80000100800 */
        /* <DEDUP_REMOVED lines=9> */
.L_x_2116:
[----:B------:R-:W-:Y:S01]  /*0a60*/  BAR.SYNC.DEFER_BLOCKING 0x0 ;  /* 0x0000000000007b1d */ /* 0x000fe20000010000 */
[----:B---3--:R-:W-:Y:S02]  /*0a70*/  SHF.L.U32 R3, R86, 0x1, RZ ;  /* 0x0000000156037819 */ /* 0x008fe400000006ff */
[----:B------:R-:W-:Y:S02]  /*0a80*/  MOV R4, UR15 ;  /* 0x0000000f00047c02 */ /* 0x000fe40008000f00 */
[----:B------:R-:W-:Y:S01]  /*0a90*/  LOP3.LUT R3, R3, 0xffffffc0, RZ, 0xc0, !PT ;  /* 0xffffffc003037812 */ /* 0x000fe200078ec0ff */
[----:B------:R-:W-:Y:S01]  /*0aa0*/  ULDC UR7, c[0x0][0x21c] ;  /* 0x0000870000077ab9 */ /* 0x000fe20000000800 */
[----:B------:R-:W-:Y:S01]  /*0ab0*/  MOV R5, UR16 ;  /* 0x0000001000057c02 */ /* 0x000fe20008000f00 */
[----:B--2---:R-:W2:Y:S01]  /*0ac0*/  S2R R52, SR_LANEID ;  /* 0x0000000000347919 */ /* 0x004ea20000000000 */
[----:B------:R-:W-:Y:S02]  /*0ad0*/  LOP3.LUT R24, R3, 0x1f, R86, 0xf8, !PT ;  /* 0x0000001f03187812 */ /* 0x000fe400078ef856 */
[----:B------:R-:W-:Y:S01]  /*0ae0*/  MOV R6, UR17 ;  /* 0x0000001100067c02 */ /* 0x000fe20008000f00 */
[----:B------:R-:W3:Y:S02]  /*0af0*/  LDL.LU R37, [R1+0x50] ;  /* 0x0000500001257983 */ /* 0x000ee40000300800 */
[----:B------:R-:W-:-:S05]  /*0b00*/  IMAD.WIDE R4, R24, 0x10, R4 ;  /* 0x0000001018047825 */ /* 0x000fca00078e0204 */
[----:B------:R-:W4:Y:S04]  /*0b10*/  LDG.E.128 R8, desc[UR20][R4.64] ;  /* 0x0000001404087981 */ /* 0x000f28000c1e1d00 */
[----:B------:R-:W5:Y:S01]  /*0b20*/  LDG.E.128 R12, desc[UR20][R4.64+0x200] ;  /* 0x00020014040c7981 */ /* 0x000f62000c1e1d00 */
[----:B------:R-:W-:-:S03]  /*0b30*/  MOV R7, UR18 ;  /* 0x0000001200077c02 */ /* 0x000fc60008000f00 */
[----:B------:R-:W-:Y:S01]  /*0b40*/  IMAD.WIDE R6, R24, 0x10, R6 ;  /* 0x0000001018067825 */ /* 0x000fe200078e0206 */
[----:B--2---:R-:W-:-:S04]  /*0b50*/  IADD3 R0, R3, R52, RZ ;  /* 0x0000003403007210 */ /* 0x004fc80007ffe0ff */
[C---:B------:R-:W-:Y:S02]  /*0b60*/  LEA R84, R0.reuse, R85, 0x4 ;  /* 0x0000005500547211 */ /* 0x040fe400078e20ff */
[----:B------:R-:W-:-:S04]  /*0b70*/  IADD3 R0, R0, R52, RZ ;  /* 0x0000003400007210 */ /* 0x000fc80007ffe0ff */
[----:B------:R-:W-:Y:S01]  /*0b80*/  LEA R0, R0, R85, 0x4 ;  /* 0x0000005500007211 */ /* 0x000fe200078e20ff */
[----:B----4-:R0:W-:Y:S04]  /*0b90*/  STS.128 [R84], R8 ;  /* 0x0000000854007388 */ /* 0x0101e80000000c00 */
[----:B-----5:R-:W-:Y:S01]  /*0ba0*/  STS.128 [R84+0x200], R12 ;  /* 0x0002000c54007388 */ /* 0x020fe20000000c00 */
[----:B------:R-:W-:-:S03]  /*0bb0*/  NOP ;  /* 0x0000000000007918 */ /* 0x000fc60000000000 */
[----:B-1----:R-:W1:Y:S04]  /*0bc0*/  LDS.128 R40, [R0] ;  /* 0x0000000000287984 */ /* 0x002e680000000c00 */
[----:B------:R-:W-:Y:S01]  /*0bd0*/  LDS.128 R44, [R0+0x10] ;  /* 0x00001000002c7984 */ /* 0x000fe20000000c00 */
[----:B------:R-:W-:Y:S06]  /*0be0*/  BAR.SYNC.DEFER_BLOCKING 0x0 ;  /* 0x0000000000007b1d */ /* 0x000fec0000010000 */
[----:B------:R-:W2:Y:S04]  /*0bf0*/  LDG.E.128 R16, desc[UR20][R6.64] ;  /* 0x0000001406107981 */ /* 0x000ea8000c1e1d00 */
[----:B------:R-:W4:Y:S01]  /*0c00*/  LDG.E.128 R20, desc[UR20][R6.64+0x200] ;  /* 0x0002001406147981 */ /* 0x000f22000c1e1d00 */
[----:B0-----:R-:W-:-:S02]  /*0c10*/  MOV R8, UR19 ;  /* 0x0000001300087c02 */ /* 0x001fc40008000f00 */
[----:B------:R-:W-:-:S03]  /*0c20*/  MOV R9, UR48 ;  /* 0x0000003000097c02 */ /* 0x000fc60008000f00 */
[----:B------:R-:W-:Y:S01]  /*0c30*/  IMAD.WIDE R8, R24, 0x10, R8 ;  /* 0x0000001018087825 */ /* 0x000fe200078e0208 */
[----:B--2---:R-:W-:Y:S04]  /*0c40*/  STS.128 [R84], R16 ;  /* 0x0000001054007388 */ /* 0x004fe80000000c00 */
[----:B----4-:R-:W-:Y:S01]  /*0c50*/  STS.128 [R84+0x200], R20 ;  /* 0x0002001454007388 */ /* 0x010fe20000000c00 */
[----:B------:R-:W-:-:S03]  /*0c60*/  NOP ;  /* 0x0000000000007918 */ /* 0x000fc60000000000 */
[----:B------:R-:W0:Y:S04]  /*0c70*/  LDS.128 R12, [R0] ;  /* 0x00000000000c7984 */ /* 0x000e280000000c00 */
[----:B------:R-:W2:Y:S01]  /*0c80*/  LDS.128 R24, [R0+0x10] ;  /* 0x0000100000187984 */ /* 0x000ea20000000c00 */
[----:B------:R-:W-:Y:S06]  /*0c90*/  BAR.SYNC.DEFER_BLOCKING 0x0 ;  /* 0x0000000000007b1d */ /* 0x000fec0000010000 */
[----:B------:R-:W4:Y:S04]  /*0ca0*/  LDG.E.128 R28, desc[UR20][R8.64] ;  /* 0x00000014081c7981 */ /* 0x000f28000c1e1d00 */
[----:B------:R5:W3:Y:S01]  /*0cb0*/  LDG.E.128 R32, desc[UR20][R8.64+0x200] ;  /* 0x0002001408207981 */ /* 0x000ae2000c1e1d00 */
[----:B-1----:R-:W-:-:S02]  /*0cc0*/  PRMT R56, R40, 0x7632, R56 ;  /* 0x0000763228387816 */ /* 0x002fc40000000038 */
[----:B------:R-:W-:Y:S02]  /*0cd0*/  PRMT R55, R41, 0x7632, R55 ;  /* 0x0000763229377816 */ /* 0x000fe40000000037 */
[C---:B0-----:R-:W-:Y:S02]  /*0ce0*/  SHF.L.U32 R72, R15.reuse, 0x10, RZ ;  /* 0x000000100f487819 */ /* 0x041fe400000006ff */
[----:B-----5:R-:W-:Y:S02]  /*0cf0*/  PRMT R8, R15, 0x7632, R8 ;  /* 0x000076320f087816 */ /* 0x020fe40000000008 */
[----:B------:R-:W-:Y:S02]  /*0d00*/  SHF.L.U32 R15, R55, 0x10, RZ ;  /* 0x00000010370f7819 */ /* 0x000fe400000006ff */
[----:B------:R-:W-:Y:S02]  /*0d10*/  PRMT R54, R42, 0x7632, R54 ;  /* 0x000076322a367816 */ /* 0x000fe40000000036 */
[----:B------:R-:W-:-:S02]  /*0d20*/  PRMT R51, R43, 0x7632, R51 ;  /* 0x000076322b337816 */ /* 0x000fc40000000033 */
[----:B------:R-:W-:Y:S02]  /*0d30*/  PRMT R2, R12, 0x7632, R2 ;  /* 0x000076320c027816 */ /* 0x000fe40000000002 */
[----:B------:R-:W-:Y:S01]  /*0d40*/  SHF.L.U32 R20, R51, 0x10, RZ ;  /* 0x0000001033147819 */ /* 0x000fe200000006ff */
[----:B------:R-:W-:Y:S01]  /*0d50*/  STL.S16 [R1+0x44], R56 ;  /* 0x0000443801007387 */ /* 0x000fe20000100600 */
[----:B------:R-:W-:Y:S02]  /*0d60*/  SHF.L.U32 R2, R2, 0x10, RZ ;  /* 0x0000001002027819 */ /* 0x000fe400000006ff */
[C---:B------:R-:W-:Y:S01]  /*0d70*/  SHF.L.U32 R49, R44.reuse, 0x10, RZ ;  /* 0x000000102c317819 */ /* 0x040fe200000006ff */
[----:B------:R-:W-:Y:S01]  /*0d80*/  STL.S16 [R1+0x40], R55 ;  /* 0x0000403701007387 */ /* 0x000fe20000100600 */
[----:B------:R-:W-:Y:S01]  /*0d90*/  PRMT R50, R44, 0x7632, R50 ;  /* 0x000076322c327816 */ /* 0x000fe20000000032 */
[----:B------:R-:W-:Y:S02]  /*0da0*/  FADD.FTZ R65, R2, UR5 ;  /* 0x0000000502417e21 */ /* 0x000fe40008010000 */
[----:B------:R-:W-:Y:S04]  /*0db0*/  STL.S16 [R1+0x3c], R54 ;  /* 0x00003c3601007387 */ /* 0x000fe80000100600 */
[----:B------:R0:W-:Y:S01]  /*0dc0*/  STL.S16 [R1+0x38], R51 ;  /* 0x0000383301007387 */ /* 0x0001e20000100600 */
[----:B------:R-:W-:-:S02]  /*0dd0*/  SHF.L.U32 R48, R45, 0x10, RZ ;  /* 0x000000102d307819 */ /* 0x000fc400000006ff */
[----:B------:R-:W-:Y:S02]  /*0de0*/  PRMT R39, R45, 0x7632, R39 ;  /* 0x000076322d277816 */ /* 0x000fe40000000027 */
[----:B0-----:R-:W-:Y:S01]  /*0df0*/  SHF.L.U32 R51, R50, 0x10, RZ ;  /* 0x0000001032337819 */ /* 0x001fe200000006ff */
[----:B------:R0:W-:Y:S01]  /*0e00*/  STL.S16 [R1+0x34], R50 ;  /* 0x0000343201007387 */ /* 0x0001e20000100600 */
[C---:B------:R-:W-:Y:S02]  /*0e10*/  SHF.L.U32 R53, R46.reuse, 0x10, RZ ;  /* 0x000000102e357819 */ /* 0x040fe400000006ff */
[----:B------:R-:W-:Y:S02]  /*0e20*/  PRMT R38, R46, 0x7632, R38 ;  /* 0x000076322e267816 */ /* 0x000fe40000000026 */
[----:B0-----:R-:W-:Y:S02]  /*0e30*/  SHF.L.U32 R50, R39, 0x10, RZ ;  /* 0x0000001027327819 */ /* 0x001fe400000006ff */
[----:B------:R-:W-:-:S02]  /*0e40*/  SHF.L.U32 R55, R38, 0x10, RZ ;  /* 0x0000001026377819 */ /* 0x000fc400000006ff */
[----:B------:R-:W-:Y:S01]  /*0e50*/  SHF.L.U32 R159, R47, 0x10, RZ ;  /* 0x000000102f9f7819 */ /* 0x000fe200000006ff */
[----:B------:R-:W-:Y:S04]  /*0e60*/  STL.S16 [R1+0x30], R39 ;  /* 0x0000302701007387 */ /* 0x000fe80000100600 */
[----:B------:R-:W-:Y:S01]  /*0e70*/  STL.S16 [R1+0x2c], R38 ;  /* 0x00002c2601007387 */ /* 0x000fe20000100600 */
[----:B------:R-:W-:Y:S02]  /*0e80*/  ISETP.LT.AND P0, PT, RZ, UR7, PT ;  /* 0x00000007ff007c0c */ /* 0x000fe4000bf01270 */
[----:B------:R-:W-:Y:S02]  /*0e90*/  SHF.L.U32 R76, R12, 0x10, RZ ;  /* 0x000000100c4c7819 */ /* 0x000fe400000006ff */
[----:B------:R-:W-:-:S02]  /*0ea0*/  PRMT R10, R13, 0x7632, R10 ;  /* 0x000076320d0a7816 */ /* 0x000fc4000000000a */
[----:B------:R-:W-:Y:S02]  /*0eb0*/  SHF.L.U32 R75, R13, 0x10, RZ ;  /* 0x000000100d4b7819 */ /* 0x000fe400000006ff */
[C---:B------:R-:W-:Y:S02]  /*0ec0*/  PRMT R11, R14.reuse, 0x7632, R11 ;  /* 0x000076320e0b7816 */ /* 0x040fe4000000000b */
[----:B------:R-:W-:Y:S02]  /*0ed0*/  SHF.L.U32 R73, R14, 0x10, RZ ;  /* 0x000000100e497819 */ /* 0x000fe400000006ff */
[----:B--2---:R-:W-:Y:S02]  /*0ee0*/  PRMT R9, R24, 0x7632, R9 ;  /* 0x0000763218097816 */ /* 0x004fe40000000009 */
[----:B------:R-:W-:Y:S02]  /*0ef0*/  PRMT R12, R25, 0x7632, R12 ;  /* 0x00007632190c7816 */ /* 0x000fe4000000000c */
[----:B------:R-:W-:-:S02]  /*0f00*/  PRMT R13, R26, 0x7632, R13 ;  /* 0x000076321a0d7816 */ /* 0x000fc4000000000d */
[----:B------:R-:W-:Y:S02]  /*0f10*/  PRMT R14, R27, 0x7632, R14 ;  /* 0x000076321b0e7816 */ /* 0x000fe4000000000e */
[----:B------:R-:W-:Y:S02]  /*0f20*/  SHF.L.U32 R70, R24, 0x10, RZ ;  /* 0x0000001018467819 */ /* 0x000fe400000006ff */
[----:B------:R-:W-:Y:S02]  /*0f30*/  SHF.L.U32 R69, R25, 0x10, RZ ;  /* 0x0000001019457819 */ /* 0x000fe400000006ff */
[----:B------:R-:W-:Y:S02]  /*0f40*/  SHF.L.U32 R68, R26, 0x10, RZ ;  /* 0x000000101a447819 */ /* 0x000fe400000006ff */
[----:B------:R-:W-:Y:S02]  /*0f50*/  SHF.L.U32 R66, R27, 0x10, RZ ;  /* 0x000000101b427819 */ /* 0x000fe400000006ff */
[----:B------:R-:W-:-:S02]  /*0f60*/  SHF.L.U32 R10, R10, 0x10, RZ ;  /* 0x000000100a0a7819 */ /* 0x000fc400000006ff */
[----:B------:R-:W-:Y:S02]  /*0f70*/  SHF.L.U32 R11, R11, 0x10, RZ ;  /* 0x000000100b0b7819 */ /* 0x000fe400000006ff */
[----:B------:R-:W-:Y:S02]  /*0f80*/  SHF.L.U32 R8, R8, 0x10, RZ ;  /* 0x0000001008087819 */ /* 0x000fe400000006ff */
[----:B------:R-:W-:Y:S02]  /*0f90*/  SHF.L.U32 R9, R9, 0x10, RZ ;  /* 0x0000001009097819 */ /* 0x000fe400000006ff */
        /* <DEDUP_REMOVED lines=17> */
[----:B----4-:R-:W-:Y:S04]  /*10b0*/  STS.128 [R84], R28 ;  /* 0x0000001c54007388 */ /* 0x010fe80000000c00 */
[----:B---3--:R-:W-:Y:S01]  /*10c0*/  STS.128 [R84+0x200], R32 ;  /* 0x0002002054007388 */ /* 0x008fe20000000c00 */
[----:B------:R-:W-:-:S03]  /*10d0*/  NOP ;  /* 0x0000000000007918 */ /* 0x000fc60000000000 */
[----:B------:R-:W0:Y:S04]  /*10e0*/  LDS.128 R4, [R0+0x10] ;  /* 0x0000100000047984 */ /* 0x000e280000000c00 */
[----:B------:R-:W1:Y:S01]  /*10f0*/  LDS.128 R16, [R0] ;  /* 0x0000000000107984 */ /* 0x000e620000000c00 */
[C---:B0-----:R-:W-:Y:S02]  /*1100*/  PRMT R36, R5.reuse, 0x7632, R36 ;  /* 0x0000763205247816 */ /* 0x041fe40000000024 */
[----:B------:R-:W-:Y:S02]  /*1110*/  SHF.L.U32 R79, R5, 0x10, RZ ;  /* 0x00000010054f7819 */ /* 0x000fe400000006ff */
[C---:B-1----:R-:W-:Y:S02]  /*1120*/  PRMT R74, R16.reuse, 0x7632, R74 ;  /* 0x00007632104a7816 */ /* 0x042fe4000000004a */
[----:B------:R-:W-:-:S02]  /*1130*/  SHF.L.U32 R0, R16, 0x10, RZ ;  /* 0x0000001010007819 */ /* 0x000fc400000006ff */
[----:B------:R-:W-:Y:S02]  /*1140*/  SHF.L.U32 R5, R40, 0x10, RZ ;  /* 0x0000001028057819 */ /* 0x000fe400000006ff */
[C---:B------:R-:W-:Y:S02]  /*1150*/  PRMT R57, R4.reuse, 0x7632, R57 ;  /* 0x0000763204397816 */ /* 0x040fe40000000039 */
[----:B------:R-:W-:Y:S02]  /*1160*/  SHF.L.U32 R80, R4, 0x10, RZ ;  /* 0x0000001004507819 */ /* 0x000fe400000006ff */
[C---:B------:R-:W-:Y:S02]  /*1170*/  PRMT R34, R6.reuse, 0x7632, R34 ;  /* 0x0000763206227816 */ /* 0x040fe40000000022 */
[----:B------:R-:W-:Y:S02]  /*1180*/  SHF.L.U32 R78, R6, 0x10, RZ ;  /* 0x00000010064e7819 */ /* 0x000fe400000006ff */
[----:B------:R-:W-:-:S02]  /*1190*/  PRMT R33, R7, 0x7632, R33 ;  /* 0x0000763207217816 */ /* 0x000fc40000000021 */
[----:B------:R-:W-:Y:S01]  /*11a0*/  SHF.L.U32 R77, R7, 0x10, RZ ;  /* 0x00000010074d7819 */ /* 0x000fe200000006ff */
[----:B------:R-:W-:Y:S01]  /*11b0*/  FFMA.FTZ R7, R0, R5, R37 ;  /* 0x0000000500077223 */ /* 0x000fe20000010025 */
[----:B------:R-:W-:Y:S02]  /*11c0*/  PRMT R4, R47, 0x7632, R4 ;  /* 0x000076322f047816 */ /* 0x000fe40000000004 */
[----:B------:R-:W-:Y:S02]  /*11d0*/  SHF.L.U32 R6, R56, 0x10, RZ ;  /* 0x0000001038067819 */ /* 0x000fe400000006ff */
[----:B------:R-:W-:Y:S02]  /*11e0*/  SHF.L.U32 R74, R74, 0x10, RZ ;  /* 0x000000104a4a7819 */ /* 0x000fe400000006ff */
[C---:B------:R-:W-:Y:S02]  /*11f0*/  PRMT R71, R17.reuse, 0x7632, R71 ;  /* 0x0000763211477816 */ /* 0x040fe40000000047 */
[----:B------:R-:W-:-:S02]  /*1200*/  SHF.L.U32 R83, R17, 0x10, RZ ;  /* 0x0000001011537819 */ /* 0x000fc400000006ff */
[----:B------:R-:W-:Y:S02]  /*1210*/  SHF.L.U32 R16, R41, 0x10, RZ ;  /* 0x0000001029107819 */ /* 0x000fe400000006ff */
[----:B------:R-:W-:Y:S01]  /*1220*/  SHF.L.U32 R87, R4, 0x10, RZ ;  /* 0x0000001004577819 */ /* 0x000fe200000006ff */
[----:B------:R-:W-:Y:S01]  /*1230*/  FFMA.FTZ R4, R74, R6, R7 ;  /* 0x000000064a047223 */ /* 0x000fe20000010007 */
[----:B------:R-:W-:-:S03]  /*1240*/  SHF.L.U32 R71, R71, 0x10, RZ ;  /* 0x0000001047477819 */ /* 0x000fc600000006ff */
[----:B------:R-:W-:Y:S01]  /*1250*/  FFMA.FTZ R4, R83, R16, R4 ;  /* 0x0000001053047223 */ /* 0x000fe20000010004 */
[C---:B------:R-:W-:Y:S02]  /*1260*/  PRMT R67, R18.reuse, 0x7632, R67 ;  /* 0x0000763212437816 */ /* 0x040fe40000000043 */
[----:B------:R-:W-:Y:S01]  /*1270*/  SHF.L.U32 R82, R18, 0x10, RZ ;  /* 0x0000001012527819 */ /* 0x000fe200000006ff */
[----:B------:R-:W-:Y:S01]  /*1280*/  FFMA.FTZ R7, R71, R15, R4 ;  /* 0x0000000f47077223 */ /* 0x000fe20000010004 */
[----:B------:R-:W-:Y:S02]  /*1290*/  SHF.L.U32 R18, R42, 0x10, RZ ;  /* 0x000000102a127819 */ /* 0x000fe400000006ff */
[----:B------:R-:W-:Y:S02]  /*12a0*/  SHF.L.U32 R17, R54, 0x10, RZ ;  /* 0x0000001036117819 */ /* 0x000fe400000006ff */
[----:B------:R-:W-:Y:S01]  /*12b0*/  SHF.L.U32 R67, R67, 0x10, RZ ;  /* 0x0000001043437819 */ /* 0x000fe200000006ff */
[----:B------:R-:W-:Y:S01]  /*12c0*/  FFMA.FTZ R4, R82, R18, R7 ;  /* 0x0000001252047223 */ /* 0x000fe20000010007 */
[----:B------:R-:W-:-:S02]  /*12d0*/  PRMT R63, R19, 0x7632, R63 ;  /* 0x00007632133f7816 */ /* 0x000fc4000000003f */
[----:B------:R-:W-:Y:S01]  /*12e0*/  SHF.L.U32 R81, R19, 0x10, RZ ;  /* 0x0000001013517819 */ /* 0x000fe200000006ff */
[----:B------:R-:W-:Y:S01]  /*12f0*/  FFMA.FTZ R4, R67, R17, R4 ;  /* 0x0000001143047223 */ /* 0x000fe20000010004 */
[----:B------:R-:W-:Y:S02]  /*1300*/  SHF.L.U32 R19, R43, 0x10, RZ ;  /* 0x000000102b137819 */ /* 0x000fe400000006ff */
[----:B------:R-:W-:-:S03]  /*1310*/  SHF.L.U32 R63, R63, 0x10, RZ ;  /* 0x000000103f3f7819 */ /* 0x000fc600000006ff */
[----:B------:R-:W-:Y:S01]  /*1320*/  FFMA.FTZ R4, R81, R19, R4 ;  /* 0x0000001351047223 */ /* 0x000fe20000010004 */
[----:B------:R-:W-:-:S03]  /*1330*/  SHF.L.U32 R57, R57, 0x10, RZ ;  /* 0x0000001039397819 */ /* 0x000fc600000006ff */
[----:B------:R-:W-:-:S04]  /*1340*/  FFMA.FTZ R7, R63, R20, R4 ;  /* 0x000000143f077223 */ /* 0x000fc80000010004 */
        /* <DEDUP_REMOVED lines=9> */
[----:B------:R-:W-:-:S04]  /*13e0*/  FFMA.FTZ R2, R77, R159, R2 ;  /* 0x0000009f4d027223 */ /* 0x000fc80000010002 */
[----:B------:R-:W-:-:S05]  /*13f0*/  FFMA.FTZ R2, R33, R87, R2 ;  /* 0x0000005721027223 */ /* 0x000fca0000010002 */
[----:B------:R0:W-:Y:S01]  /*1400*/  STL [R1+0x50], R2 ;  /* 0x0000500201007387 */ /* 0x0001e20000100800 */
        /* <DEDUP_REMOVED lines=18> */
[----:B0-----:R-:W-:Y:S05]  /*1530*/  @P0 BRA `(.L_x_2070) ;  /* 0x0000000000280947 */ /* 0x001fea0003800000 */
[----:B------:R-:W-:Y:S01]  /*1540*/  HFMA2.MMA R20, -RZ, RZ, 0, 0 ;  /* 0x00000000ff147435 */ /* 0x000fe200000001ff */
[----:B------:R-:W-:Y:S02]  /*1550*/  CS2R R18, SRZ ;  /* 0x0000000000127805 */ /* 0x000fe4000001ff00 */
[----:B------:R-:W-:Y:S02]  /*1560*/  CS2R R16, SRZ ;  /* 0x0000000000107805 */ /* 0x000fe4000001ff00 */
[----:B------:R-:W-:Y:S02]  /*1570*/  CS2R R14, SRZ ;  /* 0x00000000000e7805 */ /* 0x000fe4000001ff00 */
[----:B------:R-:W-:Y:S02]  /*1580*/  CS2R R12, SRZ ;  /* 0x00000000000c7805 */ /* 0x000fe4000001ff00 */
[----:B------:R-:W-:Y:S02]  /*1590*/  CS2R R10, SRZ ;  /* 0x00000000000a7805 */ /* 0x000fe4000001ff00 */
[----:B------:R-:W-:-:S02]  /*15a0*/  CS2R R8, SRZ ;  /* 0x0000000000087805 */ /* 0x000fc4000001ff00 */
[----:B------:R-:W-:Y:S02]  /*15b0*/  CS2R R6, SRZ ;  /* 0x0000000000067805 */ /* 0x000fe4000001ff00 */
[----:B------:R-:W-:Y:S01]  /*15c0*/  MOV R5, RZ ;  /* 0x000000ff00057202 */ /* 0x000fe20000000f00 */
[----:B------:R-:W-:Y:S06]  /*15d0*/  BRA `(.L_x_2071) ;  /* 0x0000003c004c7947 */ /* 0x000fec0003800000 */
.L_x_2070:
[----:B------:R-:W-:Y:S01]  /*15e0*/  FMUL.FTZ R2, R75, R16 ;  /* 0x000000104b027220 */ /* 0x000fe20000410000 */
[----:B------:R-:W-:Y:S01]  /*15f0*/  IADD3 R52, R52, R52, R3 ;  /* 0x0000003434347210 */ /* 0x000fe20007ffe003 */
[----:B------:R-:W-:Y:S01]  /*1600*/  FMUL.FTZ R3, R65, R6 ;  /* 0x0000000641037220 */ /* 0x000fe20000410000 */
[----:B------:R-:W-:Y:S01]  /*1610*/  FMUL.FTZ R4, R76, R5 ;  /* 0x000000054c047220 */ /* 0x000fe20000410000 */
[----:B------:R-:W-:Y:S01]  /*1620*/  FMUL.FTZ R6, R64, R15 ;  /* 0x0000000f40067220 */ /* 0x000fe20000410000 */
[----:B------:R-:W-:Y:S01]  /*1630*/  FMUL.FTZ R5, R73, R18 ;  /* 0x0000001249057220 */ /* 0x000fe20000410000 */
[----:B------:R0:W-:Y:S01]  /*1640*/  STL [R1+0x24], R2 ;  /* 0x0000240201007387 */ /* 0x0001e20000100800 */
[----:B------:R-:W-:Y:S01]  /*1650*/  USHF.R.S32.HI UR8, URZ, 0x1f, UR10 ;  /* 0x0000001f3f087899 */ /* 0x000fe2000801140a */
[----:B------:R-:W-:Y:S01]  /*1660*/  ISETP.NE.AND P0, PT, R86, RZ, PT ;  /* 0x000000ff5600720c */ /* 0x000fe20003f05270 */
[----:B------:R-:W-:Y:S01]  /*1670*/  ULDC.64 UR54, c[0x0][0x230] ;  /* 0x00008c0000367ab9 */ /* 0x000fe20000000a00 */
[----:B------:R1:W-:Y:S01]  /*1680*/  STL [R1+0x20], R6 ;  /* 0x0000200601007387 */ /* 0x0003e20000100800 */
[----:B------:R-:W-:Y:S01]  /*1690*/  UIMAD.WIDE.U32 UR28, UR10, UR54, URZ ;  /* 0x000000360a1c72a5 */ /* 0x000fe2000f8e003f */
[----:B------:R-:W-:Y:S01]  /*16a0*/  FMUL.FTZ R162, R68, R53 ;  /* 0x0000003544a27220 */ /* 0x000fe20000410000 */
[----:B------:R-:W-:Y:S01]  /*16b0*/  UIMAD UR7, UR8, UR54, URZ ;  /* 0x00000036080772a4 */ /* 0x000fe2000f8e023f */
[----:B------:R2:W-:Y:S01]  /*16c0*/  STL [R1+0x1c], R5 ;  /* 0x00001c0501007387 */ /* 0x0005e20000100800 */
[----:B------:R-:W-:Y:S01]  /*16d0*/  UIADD3 UR54, UR14, -0x1, URZ ;  /* 0xffffffff0e367890 */ /* 0x000fe2000fffe03f */
[----:B0-----:R-:W-:Y:S01]  /*16e0*/  FMUL.FTZ R2, R62, R17 ;  /* 0x000000113e027220 */ /* 0x001fe20000410000 */
[----:B------:R-:W-:Y:S01]  /*16f0*/  ULDC.64 UR32, c[0x0][0x248] ;  /* 0x0000920000207ab9 */ /* 0x000fe20000000a00 */
[----:B------:R-:W-:Y:S01]  /*1700*/  UIMAD UR55, UR10, UR55, UR7 ;  /* 0x000000370a3772a4 */ /* 0x000fe2000f8e0207 */
[----:B------:R-:W-:Y:S01]  /*1710*/  FMUL.FTZ R160, R58, R55 ;  /* 0x000000373aa07220 */ /* 0x000fe20000410000 */
[----:B-1----:R-:W-:Y:S01]  /*1720*/  FMUL.FTZ R6, R72, R19 ;  /* 0x0000001348067220 */ /* 0x002fe20000410000 */
[----:B------:R0:W-:Y:S01]  /*1730*/  STL [R1+0x18], R2 ;  /* 0x0000180201007387 */ /* 0x0001e20000100800 */
[----:B------:R-:W-:Y:S01]  /*1740*/  UIMAD UR8, UR8, UR32, URZ ;  /* 0x00000020080872a4 */ /* 0x000fe2000f8e023f */
[----:B------:R-:W-:Y:S01]  /*1750*/  FMUL.FTZ R159, R66, R159 ;  /* 0x0000009f429f7220 */ /* 0x000fe20000410000 */
[----:B--2---:R-:W-:Y:S01]  /*1760*/  FMUL.FTZ R5, R61, R20 ;  /* 0x000000143d057220 */ /* 0x004fe20000410000 */
[----:B------:R1:W-:Y:S01]  /*1770*/  STL [R1+0x14], R6 ;  /* 0x0000140601007387 */ /* 0x0003e20000100800 */
[----:B------:R-:W-:Y:S01]  /*1780*/  UIMAD.WIDE.U32 UR30, UR10, UR32, URZ ;  /* 0x000000200a1e72a5 */ /* 0x000fe2000f8e003f */
[----:B------:R-:W-:Y:S01]  /*1790*/  HFMA2.MMA R20, -RZ, RZ, 0, 0 ;  /* 0x00000000ff147435 */ /* 0x000fe200000001ff */
[----:B------:R-:W-:Y:S01]  /*17a0*/  ULEA.HI UR32, UR54, UR54, URZ, 0x1 ;  /* 0x0000003636207291 */ /* 0x000fe2000f8f083f */
[----:B------:R2:W-:Y:S01]  /*17b0*/  STL [R1+0x10], R5 ;  /* 0x0000100501007387 */ /* 0x0005e20000100800 */
[----:B------:R-:W-:Y:S01]  /*17c0*/  UIMAD UR56, UR10, UR33, UR8 ;  /* 0x000000210a3872a4 */ /* 0x000fe2000f8e0208 */
[----:B0-----:R-:W-:Y:S01]  /*17d0*/  FMUL.FTZ R2, R70, R49 ;  /* 0x0000003146027220 */ /* 0x001fe20000410000 */
[----:B------:R-:W-:Y:S01]  /*17e0*/  ULOP3.LUT UR34, UR32, 0xfffffe, URZ, 0xc0, !UPT ;  /* 0x00fffffe20227892 */ /* 0x000fe2000f8ec03f */
[----:B------:R-:W-:-:S02]  /*17f0*/  CS2R R18, SRZ ;  /* 0x0000000000127805 */ /* 0x000fc4000001ff00 */
[----:B------:R-:W-:Y:S01]  /*1800*/  CS2R R16, SRZ ;  /* 0x0000000000107805 */ /* 0x000fe2000001ff00 */
[----:B-1----:R-:W-:Y:S01]  /*1810*/  FMUL.FTZ R6, R60, R51 ;  /* 0x000000333c067220 */ /* 0x002fe20000410000 */
[----:B------:R0:W-:Y:S01]  /*1820*/  STL [R1+0xc], R2 ;  /* 0x00000c0201007387 */ /* 0x0001e20000100800 */
[----:B------:R-:W-:Y:S02]  /*1830*/  CS2R R14, SRZ ;  /* 0x00000000000e7805 */ /* 0x000fe4000001ff00 */
[----:B------:R-:W-:Y:S01]  /*1840*/  CS2R R12, SRZ ;  /* 0x00000000000c7805 */ /* 0x000fe2000001ff00 */
[----:B--2---:R-:W-:Y:S01]  /*1850*/  FMUL.FTZ R5, R69, R48 ;  /* 0x0000003045057220 */ /* 0x004fe20000410000 */
[----:B------:R-:W-:Y:S01]  /*1860*/  LEA R48, R52, R85, 0x4 ;  /* 0x0000005534307211 */ /* 0x000fe200078e20ff */
[----:B------:R1:W-:Y:S01]  /*1870*/  STL [R1+0x8], R6 ;  /* 0x0000080601007387 */ /* 0x0003e20000100800 */
[----:B------:R-:W-:Y:S02]  /*1880*/  CS2R R10, SRZ ;  /* 0x00000000000a7805 */ /* 0x000fe4000001ff00 */
[----:B------:R-:W-:-:S02]  /*1890*/  CS2R R8, SRZ ;  /* 0x0000000000087805 */ /* 0x000fc4000001ff00 */
[----:B------:R-:W-:Y:S01]  /*18a0*/  IADD3 R105, R86, 0x200, RZ ;  /* 0x0000020056697810 */ /* 0x000fe20007ffe0ff */
[----:B------:R2:W-:Y:S01]  /*18b0*/  STL [R1+0x4], R5 ;  /* 0x0000040501007387 */ /* 0x0005e20000100800 */
[----:B0-----:R-:W-:Y:S01]  /*18c0*/  FMUL.FTZ R2, R59, R50 ;  /* 0x000000323b027220 */ /* 0x001fe20000410000 */
[----:B------:R-:W-:Y:S01]  /*18d0*/  UIADD3 UR54, UR54, -UR34, URZ ;  /* 0x8000002236367290 */ /* 0x000fe2000fffe03f */
[----:B------:R-:W-:Y:S01]  /*18e0*/  UMOV UR7, URZ ;  /* 0x0000003f00077c82 */ /* 0x000fe20008000000 */
[----:B------:R-:W-:Y:S02]  /*18f0*/  UMOV UR8, URZ ;  /* 0x0000003f00087c82 */ /* 0x000fe40008000000 */
[----:B------:R0:W-:Y:S01]  /*1900*/  STL [R1], R2 ;  /* 0x0000000201007387 */ /* 0x0001e20000100800 */
[----:B-1----:R-:W-:Y:S01]  /*1910*/  CS2R R6, SRZ ;  /* 0x0000000000067805 */ /* 0x002fe2000001ff00 */
[----:B------:R-:W-:Y:S01]  /*1920*/  UMOV UR9, URZ ;  /* 0x0000003f00097c82 */ /* 0x000fe20008000000 */
[----:B------:R-:W-:Y:S01]  /*1930*/  ULDC UR51, c[0x0][0x224] ;  /* 0x0000890000337ab9 */ /* 0x000fe20000000800 */
[----:B------:R1:W-:Y:S01]  /*1940*/  STL [R1+0x28], R48 ;  /* 0x0000283001007387 */ /* 0x0003e20000100800 */
[----:B--2---:R-:W-:Y:S01]  /*1950*/  MOV R5, RZ ;  /* 0x000000ff00057202 */ /* 0x004fe20000000f00 */
[----:B------:R-:W-:Y:S01]  /*1960*/  ULDC UR52, c[0x0][0x21c] ;  /* 0x0000870000347ab9 */ /* 0x000fe20000000800 */
[----:B------:R-:W-:Y:S01]  /*1970*/  ULDC UR53, c[0x0][0x218] ;  /* 0x0000860000357ab9 */ /* 0x000fe20000000800 */
[----:B------:R-:W-:Y:S01]  /*1980*/  ULDC.64 UR32, c[0x0][0x3d0] ;  /* 0x0000f40000207ab9 */ /* 0x000fe20000000a00 */
[----:B------:R-:W-:Y:S01]  /*1990*/  UIADD3 UR55, UR29, UR55, URZ ;  /* 0x000000371d377290 */ /* 0x000fe2000fffe03f */
[----:B0-----:R-:W-:Y:S01]  /*19a0*/  FMUL.FTZ R2, R56, R87 ;  /* 0x0000005738027220 */ /* 0x001fe20000410000 */
[----:B------:R-:W-:Y:S01]  /*19b0*/  UIADD3 UR56, UR31, UR56, URZ ;  /* 0x000000381f387290 */ /* 0x000fe2000fffe03f */
[----:B------:R-:W-:Y:S01]  /*19c0*/  ULDC.64 UR34, c[0x0][0x270] ;  /* 0x00009c0000227ab9 */ /* 0x000fe20000000a00 */
[----:B------:R-:W-:Y:S01]  /*19d0*/  ULDC.64 UR36, c[0x0][0x2d8] ;  /* 0x0000b60000247ab9 */ /* 0x000fe20000000a00 */
[----:B------:R-:W-:Y:S01]  /*19e0*/  ULDC.64 UR38, c[0x0][0x250] ;  /* 0x0000940000267ab9 */ /* 0x000fe20000000a00 */
[----:B------:R-:W-:Y:S01]  /*19f0*/  ULDC.64 UR40, c[0x0][0x2d0] ;  /* 0x0000b40000287ab9 */ /* 0x000fe20000000a00 */
[----:B------:R-:W-:Y:S01]  /*1a00*/  ULDC.64 UR42, c[0x0][0x238] ;  /* 0x00008e00002a7ab9 */ /* 0x000fe20000000a00 */
[----:B-1----:R-:W-:-:S06]  /*1a10*/  ULDC.64 UR44, c[0x0][0x370] ;  /* 0x0000dc00002c7ab9 */ /* 0x002fcc0000000a00 */
.L_x_2115:
[----:B------:R-:W-:Y:S01]  /*1a20*/  USHF.R.S32.HI UR57, URZ, 0x1f, UR7 ;  /* 0x0000001f3f397899 */ /* 0x000fe20008011407 */
[----:B------:R-:W-:Y:S01]  /*1a30*/  UMOV UR46, UR28 ;  /* 0x0000001c002e7c82 */ /* 0x000fe20008000000 */
[----:B------:R-:W-:Y:S02]  /*1a40*/  UMOV UR47, UR55 ;  /* 0x00000037002f7c82 */ /* 0x000fe40008000000 */
[----:B------:R-:W-:Y:S01]  /*1a50*/  UIMAD UR58, UR57, UR42, URZ ;  /* 0x0000002a393a72a4 */ /* 0x000fe2000f8e023f */
[----:B0-----:R-:W-:Y:S01]  /*1a60*/  SHF.L.U32 R50, R86, 0x1, RZ ;  /* 0x0000000156327819 */ /* 0x001fe200000006ff */
[----:B------:R-:W-:Y:S01]  /*1a70*/  UIMAD.WIDE.U32 UR46, UR7, UR42, UR46 ;  /* 0x0000002a072e72a5 */ /* 0x000fe2000f8e002e */
[----:B--2---:R-:W2:Y:S01]  /*1a80*/  LDL R93, [R1+0x28] ;  /* 0x00002800015d7983 */ /* 0x004ea20000100800 */
[----:B------:R-:W-:Y:S02]  /*1a90*/  UIMAD UR58, UR7, UR43, UR58 ;  /* 0x0000002b073a72a4 */ /* 0x000fe4000f8e023a */
[----:B------:R-:W-:Y:S01]  /*1aa0*/  ULEA UR59, UP0, UR46, UR40, 0x2 ;  /* 0x000000282e3b7291 */ /* 0x000fe2000f80103f */
[----:B------:R-:W3:Y:S01]  /*1ab0*/  LDL R154, [R1+0x24] ;  /* 0x00002400019a7983 */ /* 0x000ee20000100800 */
[----:B------:R-:W-:-:S02]  /*1ac0*/  UIADD3 UR47, UR47, UR58, URZ ;  /* 0x0000003a2f2f7290 */ /* 0x000fc4000fffe03f */
[----:B------:R-:W-:Y:S01]  /*1ad0*/  UIMAD UR58, UR57, UR34, URZ ;  /* 0x00000022393a72a4 */ /* 0x000fe2000f8e023f */
[----:B------:R-:W4:Y:S01]  /*1ae0*/  LDL R153, [R1+0x20] ;  /* 0x0000200001997983 */ /* 0x000f220000100800 */
[----:B------:R-:W-:Y:S01]  /*1af0*/  ULEA.HI.X UR46, UR46, UR41, UR47, 0x2, UP0 ;  /* 0x000000292e2e7291 */ /* 0x000fe200080f142f */
[----:B------:R-:W-:Y:S01]  /*1b00*/  MOV R48, UR59 ;  /* 0x0000003b00307c02 */ /* 0x000fe20008000f00 */
[----:B------:R-:W-:Y:S01]  /*1b10*/  UIMAD UR58, UR7, UR35, UR58 ;  /* 0x00000023073a72a4 */ /* 0x000fe2000f8e023a */
[----:B------:R-:W4:Y:S03]  /*1b20*/  LDL R152, [R1+0x1c] ;  /* 0x00001c0001987983 */ /* 0x000f260000100800 */
[----:B------:R-:W-:Y:S01]  /*1b30*/  MOV R49, UR46 ;  /* 0x0000002e00317c02 */ /* 0x000fe20008000f00 */
[----:B------:R-:W-:Y:S01]  /*1b40*/  UIMAD.WIDE.U32 UR46, UR7, UR34, URZ ;  /* 0x00000022072e72a5 */ /* 0x000fe2000f8e003f */
[----:B------:R-:W4:Y:S04]  /*1b50*/  LDL R151, [R1+0x18] ;  /* 0x0000180001977983 */ /* 0x000f280000100800 */
[----:B------:R-:W2:Y:S01]  /*1b60*/  LDG.E R87, desc[UR20][R48.64] ;  /* 0x0000001430577981 */ /* 0x000ea2000c1e1900 */
[----:B------:R-:W-:Y:S01]  /*1b70*/  ULEA UR59, UP0, UR46, UR49, 0x1 ;  /* 0x000000312e3b7291 */ /* 0x000fe2000f80083f */
[----:B------:R-:W-:Y:S01]  /*1b80*/  LOP3.LUT R50, R50, 0xffffffc0, RZ, 0xc0, !PT ;  /* 0xffffffc032327812 */ /* 0x000fe200078ec0ff */
[----:B------:R-:W-:Y:S01]  /*1b90*/  UIADD3 UR47, UR47, UR58, URZ ;  /* 0x0000003a2f2f7290 */ /* 0x000fe2000fffe03f */
[----:B------:R-:W4:Y:S02]  /*1ba0*/  LDL R150, [R1+0x14] ;  /* 0x0000140001967983 */ /* 0x000f240000100800 */
[----:B------:R-:W-:Y:S01]  /*1bb0*/  LOP3.LUT R50, R50, 0x1f, R86, 0xf8, !PT ;  /* 0x0000001f32327812 */ /* 0x000fe200078ef856 */
[----:B------:R-:W-:Y:S01]  /*1bc0*/  ULEA.HI.X UR46, UR46, UR50, UR47, 0x1, UP0 ;  /* 0x000000322e2e7291 */ /* 0x000fe200080f0c2f */
[----:B------:R-:W-:Y:S01]  /*1bd0*/  MOV R52, UR59 ;  /* 0x0000003b00347c02 */ /* 0x000fe20008000f00 */
[----:B------:R-:W4:Y:S04]  /*1be0*/  LDL R145, [R1+0x10] ;  /* 0x0000100001917983 */ /* 0x000f280000100800 */
[----:B------:R-:W-:Y:S01]  /*1bf0*/  MOV R53, UR46 ;  /* 0x0000002e00357c02 */ /* 0x000fe20008000f00 */
[----:B------:R-:W4:Y:S02]  /*1c00*/  LDL R146, [R1+0xc] ;  /* 0x00000c0001927983 */ /* 0x000f240000100800 */
[----:B------:R-:W-:-:S02]  /*1c10*/  IMAD.WIDE R52, R50, 0x10, R52 ;  /* 0x0000001032347825 */ /* 0x000fc400078e0234 */
[----:B------:R-:W4:Y:S04]  /*1c20*/  LDL R147, [R1+0x8] ;  /* 0x0000080001937983 */ /* 0x000f280000100800 */
[----:B------:R-:W3:Y:S01]  /*1c30*/  LDG.E.128 R48, desc[UR20][R52.64] ;  /* 0x0000001434307981 */ /* 0x000ee2000c1e1d00 */
[----:B------:R-:W-:-:S03]  /*1c40*/  UIMAD UR58, UR57, UR38, URZ ;  /* 0x00000026393a72a4 */ /* 0x000fc6000f8e023f */
[----:B------:R-:W4:Y:S04]  /*1c50*/  LDL R148, [R1+0x4] ;  /* 0x0000040001947983 */ /* 0x000f280000100800 */
[----:B------:R-:W4:Y:S04]  /*1c60*/  LDL R149, [R1] ;  /* 0x0000000001957983 */ /* 0x000f280000100800 */
[----:B------:R-:W4:Y:S01]  /*1c70*/  LDG.E.128 R52, desc[UR20][R52.64+0x200] ;  /* 0x0002001434347981 */ /* 0x000f22000c1e1d00 */
[----:B------:R-:W-:Y:S01]  /*1c80*/  UMOV UR46, UR30 ;  /* 0x0000001e002e7c82 */ /* 0x000fe20008000000 */
[----:B------:R-:W-:Y:S01]  /*1c90*/  UMOV UR47, UR56 ;  /* 0x00000038002f7c82 */ /* 0x000fe20008000000 */
[----:B------:R-:W-:-:S02]  /*1ca0*/  UIMAD UR58, UR7, UR39, UR58 ;  /* 0x00000027073a72a4 */ /* 0x000fc4000f8e023a */
[----:B------:R-:W-:-:S04]  /*1cb0*/  UIMAD.WIDE.U32 UR46, UR7, UR38, UR46 ;  /* 0x00000026072e72a5 */ /* 0x000fc8000f8e002e */
[----:B------:R-:W-:Y:S02]  /*1cc0*/  ULEA UR59, UP0, UR46, UR36, 0x2 ;  /* 0x000000242e3b7291 */ /* 0x000fe4000f80103f */
[----:B------:R-:W-:-:S04]  /*1cd0*/  UIADD3 UR47, UR47, UR58, URZ ;  /* 0x0000003a2f2f7290 */ /* 0x000fc8000fffe03f */
[----:B------:R-:W-:Y:S01]  /*1ce0*/  ULEA.HI.X UR46, UR46, UR37, UR47, 0x2, UP0 ;  /* 0x000000252e2e7291 */ /* 0x000fe200080f142f */
[----:B------:R-:W-:-:S05]  /*1cf0*/  MOV R88, UR59 ;  /* 0x0000003b00587c02 */ /* 0x000fca0008000f00 */
[----:B------:R-:W-:-:S05]  /*1d00*/  MOV R89, UR46 ;  /* 0x0000002e00597c02 */ /* 0x000fca0008000f00 */
[----:B------:R0:W4:Y:S01]  /*1d10*/  LDG.E R101, desc[UR20][R88.64] ;  /* 0x0000001458657981 */ /* 0x000122000c1e1900 */
[----:B------:R-:W-:Y:S02]  /*1d20*/  LOP3.LUT P0, RZ, R86, 0x1f, RZ, 0xc0, !PT ;  /* 0x0000001f56ff7812 */ /* 0x000fe4000780c0ff */
[----:B------:R-:W-:-:S04]  /*1d30*/  MOV R90, UR14 ;  /* 0x0000000e005a7c02 */ /* 0x000fc80008000f00 */
[----:B------:R-:W-:-:S13]  /*1d40*/  ISETP.LT.OR P1, PT, R90, 0x2, P0 ;  /* 0x000000025a00780c */ /* 0x000fda0000721670 */
[----:B-1----:R-:W1:Y:S01]  /*1d50*/  @!P1 LDC R90, c[0x0][0x21c] ;  /* 0x00008700ff5a9b82 */ /* 0x002e620000000800 */
[----:B------:R-:W-:Y:S01]  /*1d60*/  ULEA UR46, UR54, UR7, 0x8 ;  /* 0x00000007362e7291 */ /* 0x000fe2000f8e403f */
[----:B------:R-:W-:-:S05]  /*1d70*/  ISETP.NE.AND P3, PT, R86, RZ, PT ;  /* 0x000000ff5600720c */ /* 0x000fca0003f65270 */
[----:B0-----:R-:W-:Y:S02]  /*1d80*/  SEL R88, R105, UR46, P3 ;  /* 0x0000002e69587c07 */ /* 0x001fe40009800000 */
[----:B------:R-:W-:Y:S02]  /*1d90*/  MOV R92, 0x8 ;  /* 0x00000008005c7802 */ /* 0x000fe40000000f00 */
[----:B------:R-:W-:Y:S01]  /*1da0*/  MOV R91, RZ ;  /* 0x000000ff005b7202 */ /* 0x000fe20000000f00 */
[----:B------:R-:W-:Y:S01]  /*1db0*/  BSSY B0, `(.L_x_2072) ;  /* 0x0000071000007945 */ /* 0x000fe20003800000 */
[----:B------:R-:W-:-:S04]  /*1dc0*/  LEA.HI R112, R86, R86, RZ, 0x1e ;  /* 0x0000005656707211 */ /* 0x000fc800078ff0ff */
[----:B------:R-:W-:Y:S02]  /*1dd0*/  LEA R112, R112, R85, 0x3 ;  /* 0x0000005570707211 */ /* 0x000fe400078e18ff */
[----:B--2---:R-:W-:-:S13]  /*1de0*/  R2UR UR47, R87 ;  /* 0x00000000572f72ca */ /* 0x004fda00000e0000 */
[----:B------:R-:W-:-:S05]  /*1df0*/  MOV R109, UR47 ;  /* 0x0000002f006d7c02 */ /* 0x000fca0008000f00 */
[----:B------:R-:W-:-:S04]  /*1e00*/  FMUL.FTZ R109, R109, 1.4426950216293334961 ;  /* 0x3fb8aa3b6d6d7820 */ /* 0x000fc80000410000 */
[----:B------:R-:W-:Y:S01]  /*1e10*/  FMUL.FTZ R138, R76, R109 ;  /* 0x0000006d4c8a7220 */ /* 0x000fe20000410000 */
[----:B------:R-:W-:-:S05]  /*1e20*/  MOV R87, UR14 ;  /* 0x0000000e00577c02 */ /* 0x000fca0008000f00 */
[----:B------:R-:W0:Y:S01]  /*1e30*/  MUFU.EX2 R138, R138 ;  /* 0x0000008a008a7308 */ /* 0x000e220000000800 */
[----:B------:R-:W-:Y:S01]  /*1e40*/  @!P1 IADD3 R87, R87, -0x2, RZ ;  /* 0xfffffffe57579810 */ /* 0x000fe20007ffe0ff */
[----:B---3--:R-:W-:Y:S04]  /*1e50*/  STS.128 [R84], R48 ;  /* 0x0000003054007388 */ /* 0x008fe80000000c00 */
[----:B-1----:R-:W-:Y:S01]  /*1e60*/  @!P1 IMAD R89, R87, R90, UR7 ;  /* 0x0000000757599e24 */ /* 0x002fe2000f8e025a */
[----:B------:R-:W-:Y:S01]  /*1e70*/  LEA R87, R88, R85, 0x2 ;  /* 0x0000005558577211 */ /* 0x000fe200078e10ff */
[----:B----4-:R-:W-:Y:S01]  /*1e80*/  STS.128 [R84+0x200], R52 ;  /* 0x0002003454007388 */ /* 0x010fe20000000c00 */
[----:B------:R-:W-:-:S03]  /*1e90*/  NOP ;  /* 0x0000000000007918 */ /* 0x000fc60000000000 */
[----:B------:R-:W1:Y:S01]  /*1ea0*/  LDS.128 R48, [R93] ;  /* 0x000000005d307984 */ /* 0x000e620000000c00 */
[----:B------:R-:W-:-:S03]  /*1eb0*/  FMUL.FTZ R100, R65, R109 ;  /* 0x0000006d41647220 */ /* 0x000fc60000410000 */
[----:B------:R2:W3:Y:S04]  /*1ec0*/  LDS.128 R52, [R93+0x10] ;  /* 0x000010005d347984 */ /* 0x0004e80000000c00 */
[----:B0-----:R0:W-:Y:S01]  /*1ed0*/  STS [R87+0x3be0], R138 ;  /* 0x003be08a57007388 */ /* 0x0011e20000000800 */
[-C--:B------:R-:W-:Y:S01]  /*1ee0*/  FMUL.FTZ R99, R75, R109.reuse ;  /* 0x0000006d4b637220 */ /* 0x080fe20000410000 */
[----:B------:R-:W4:Y:S01]  /*1ef0*/  MUFU.EX2 R100, R100 ;  /* 0x0000006400647308 */ /* 0x000f220000000800 */
[-C--:B------:R-:W-:Y:S01]  /*1f00*/  FMUL.FTZ R98, R64, R109.reuse ;  /* 0x0000006d40627220 */ /* 0x080fe20000410000 */
[----:B------:R-:W-:-:S06]  /*1f10*/  FMUL.FTZ R97, R73, R109 ;  /* 0x0000006d49617220 */ /* 0x000fcc0000410000 */
[----:B------:R-:W2:Y:S01]  /*1f20*/  MUFU.EX2 R99, R99 ;  /* 0x0000006300637308 */ /* 0x000ea20000000800 */
[-C--:B------:R-:W-:Y:S01]  /*1f30*/  FMUL.FTZ R96, R62, R109.reuse ;  /* 0x0000006d3e607220 */ /* 0x080fe20000410000 */
[----:B------:R-:W-:Y:S01]  /*1f40*/  MOV R90, 0x3f800000 ;  /* 0x3f800000005a7802 */ /* 0x000fe20000000f00 */
[----:B------:R-:W-:Y:S01]  /*1f50*/  @!P1 IMAD.WIDE R88, R89, R92, UR22 ;  /* 0x0000001659589e25 */ /* 0x000fe2000f8e025c */
[----:B------:R-:W-:Y:S06]  /*1f60*/  BAR.SYNC.DEFER_BLOCKING 0x0 ;  /* 0x0000000000007b1d */ /* 0x000fec0000010000 */
[----:B------:R-:W0:Y:S01]  /*1f70*/  MUFU.EX2 R98, R98 ;  /* 0x0000006200627308 */ /* 0x000e220000000800 */
[----:B------:R-:W-:Y:S01]  /*1f80*/  FMUL.FTZ R95, R72, R109 ;  /* 0x0000006d485f7220 */ /* 0x000fe20000410000 */
[----:B----4-:R-:W-:-:S06]  /*1f90*/  FMUL.FTZ R104, R138, R100 ;  /* 0x000000648a687220 */ /* 0x010fcc0000410000 */
[----:B------:R-:W4:Y:S01]  /*1fa0*/  MUFU.EX2 R97, R97 ;  /* 0x0000006100617308 */ /* 0x000f220000000800 */
[----:B------:R-:W-:Y:S01]  /*1fb0*/  FMUL.FTZ R94, R61, R109 ;  /* 0x0000006d3d5e7220 */ /* 0x000fe20000410000 */
[----:B------:R-:W-:Y:S01]  /*1fc0*/  FFMA.FTZ R102, R4, R100, R3 ;  /* 0x0000006404667223 */ /* 0x000fe20000010003 */
[----:B------:R-:W-:-:S05]  /*1fd0*/  R2UR UR58, R101 ;  /* 0x00000000653a72ca */ /* 0x000fca00000e0000 */
[----:B------:R-:W3:Y:S01]  /*1fe0*/  MUFU.EX2 R96, R96 ;  /* 0x0000006000607308 */ /* 0x000ee20000000800 */
[----:B------:R1:W5:Y:S01]  /*1ff0*/  @!P1 LDG.E.64 R90, desc[UR20][R88.64] ;  /* 0x00000014585a9981 */ /* 0x000362000c1e1b00 */
[----:B------:R-:W-:Y:S01]  /*2000*/  ISETP.NE.AND P1, PT, R86, 0x7f, PT ;  /* 0x0000007f5600780c */ /* 0x000fe20003f25270 */
[C---:B--2---:R-:W-:Y:S01]  /*2010*/  FMUL.FTZ R101, R99.reuse, R104 ;  /* 0x0000006863657220 */ /* 0x044fe20000410000 */
[----:B------:R-:W-:Y:S01]  /*2020*/  FMUL.FTZ R93, R70, R109 ;  /* 0x0000006d465d7220 */ /* 0x000fe20000410000 */
[----:B------:R-:W-:-:S03]  /*2030*/  FFMA.FTZ R103, R99, R102, R154 ;  /* 0x0000006663677223 */ /* 0x000fc6000001009a */
[----:B------:R-:W2:Y:S01]  /*2040*/  MUFU.EX2 R95, R95 ;  /* 0x0000005f005f7308 */ /* 0x000ea20000000800 */
[----:B0-----:R-:W-:Y:S01]  /*2050*/  FMUL.FTZ R104, R98, R101 ;  /* 0x0000006562687220 */ /* 0x001fe20000410000 */
[----:B------:R-:W-:Y:S01]  /*2060*/  FMUL.FTZ R92, R60, R109 ;  /* 0x0000006d3c5c7220 */ /* 0x000fe20000410000 */
[----:B------:R-:W-:-:S05]  /*2070*/  FFMA.FTZ R108, R98, R103, R153 ;  /* 0x00000067626c7223 */ /* 0x000fca0000010099 */
[----:B------:R-:W0:Y:S01]  /*2080*/  MUFU.EX2 R94, R94 ;  /* 0x0000005e005e7308 */ /* 0x000e220000000800 */
[----:B----4-:R-:W-:Y:S01]  /*2090*/  FMUL.FTZ R103, R97, R104 ;  /* 0x0000006861677220 */ /* 0x010fe20000410000 */
[----:B-1----:R-:W-:Y:S01]  /*20a0*/  FMUL.FTZ R89, R69, R109 ;  /* 0x0000006d45597220 */ /* 0x002fe20000410000 */
[----:B------:R-:W-:Y:S01]  /*20b0*/  FFMA.FTZ R105, R97, R108, R152 ;  /* 0x0000006c61697223 */ /* 0x000fe20000010098 */
[----:B------:R-:W-:-:S04]  /*20c0*/  PRMT R137, R48, 0x7632, R137 ;  /* 0x0000763230897816 */ /* 0x000fc80000000089 */
[----:B------:R-:W1:Y:S01]  /*20d0*/  MUFU.EX2 R93, R93 ;  /* 0x0000005d005d7308 */ /* 0x000e620000000800 */
[----:B------:R-:W-:Y:S01]  /*20e0*/  SHF.L.U32 R101, R48, 0x10, RZ ;  /* 0x0000001030657819 */ /* 0x000fe200000006ff */
[----:B---3--:R-:W-:Y:S01]  /*20f0*/  FMUL.FTZ R48, R96, R103 ;  /* 0x0000006760307220 */ /* 0x008fe20000410000 */
[----:B------:R-:W-:Y:S01]  /*2100*/  @P1 LEA R111, R86, R85, 0x2 ;  /* 0x00000055566f1211 */ /* 0x000fe200078e10ff */
[----:B------:R-:W-:Y:S01]  /*2110*/  FMUL.FTZ R88, R59, R109 ;  /* 0x0000006d3b587220 */ /* 0x000fe20000410000 */
[----:B------:R-:W-:-:S03]  /*2120*/  FFMA.FTZ R104, R96, R105, R151 ;  /* 0x0000006960687223 */ /* 0x000fc60000010097 */
[----:B------:R-:W3:Y:S01]  /*2130*/  MUFU.EX2 R92, R92 ;  /* 0x0000005c005c7308 */ /* 0x000ee20000000800 */
[C---:B------:R-:W-:Y:S02]  /*2140*/  PRMT R136, R49.reuse, 0x7632, R136 ;  /* 0x0000763231887816 */ /* 0x040fe40000000088 */
[----:B------:R-:W-:Y:S01]  /*2150*/  SHF.L.U32 R103, R49, 0x10, RZ ;  /* 0x0000001031677819 */ /* 0x000fe200000006ff */
[C---:B--2---:R-:W-:Y:S01]  /*2160*/  FMUL.FTZ R49, R95.reuse, R48 ;  /* 0x000000305f317220 */ /* 0x044fe20000410000 */
[----:B------:R-:W-:Y:S01]  /*2170*/  FMUL.FTZ R87, R68, R109 ;  /* 0x0000006d44577220 */ /* 0x000fe20000410000 */
[----:B------:R-:W-:Y:S01]  /*2180*/  FFMA.FTZ R105, R95, R104, R150 ;  /* 0x000000685f697223 */ /* 0x000fe20000010096 */
[----:B------:R-:W2:Y:S01]  /*2190*/  @P1 LDS R111, [R111+0x43e4] ;  /* 0x0043e4006f6f1984 */ /* 0x000ea20000000800 */
[----:B------:R-:W4:Y:S01]  /*21a0*/  MUFU.EX2 R89, R89 ;  /* 0x0000005900597308 */ /* 0x000f220000000800 */
[----:B------:R-:W-:Y:S01]  /*21b0*/  PRMT R135, R50, 0x7632, R135 ;  /* 0x0000763232877816 */ /* 0x000fe20000000087 */
[----:B0-----:R-:W-:Y:S01]  /*21c0*/  FMUL.FTZ R48, R94, R49 ;  /* 0x000000315e307220 */ /* 0x001fe20000410000 */
[----:B------:R-:W-:Y:S01]  /*21d0*/  SHF.L.U32 R104, R50, 0x10, RZ ;  /* 0x0000001032687819 */ /* 0x000fe200000006ff */
[----:B------:R-:W-:Y:S01]  /*21e0*/  FMUL.FTZ R102, R58, R109 ;  /* 0x0000006d3a667220 */ /* 0x000fe20000410000 */
[----:B------:R-:W-:-:S03]  /*21f0*/  FFMA.FTZ R50, R94, R105, R145 ;  /* 0x000000695e327223 */ /* 0x000fc60000010091 */
[----:B------:R-:W0:Y:S01]  /*2200*/  MUFU.EX2 R88, R88 ;  /* 0x0000005800587308 */ /* 0x000e220000000800 */
[----:B------:R-:W-:Y:S01]  /*2210*/  PRMT R134, R51, 0x7632, R134 ;  /* 0x0000763233867816 */ /* 0x000fe20000000086 */
[----:B-1----:R-:W-:Y:S01]  /*2220*/  FMUL.FTZ R49, R93, R48 ;  /* 0x000000305d317220 */ /* 0x002fe20000410000 */
[----:B------:R-:W-:Y:S01]  /*2230*/  SHF.L.U32 R107, R51, 0x10, RZ ;  /* 0x00000010336b7819 */ /* 0x000fe200000006ff */
[----:B------:R-:W-:Y:S01]  /*2240*/  FMUL.FTZ R106, R66, R109 ;  /* 0x0000006d426a7220 */ /* 0x000fe20000410000 */
[----:B------:R-:W-:-:S03]  /*2250*/  FFMA.FTZ R51, R93, R50, R146 ;  /* 0x000000325d337223 */ /* 0x000fc60000010092 */
        /* <DEDUP_REMOVED lines=8> */
[C---:B0-----:R-:W-:Y:S01]  /*22e0*/  FMUL.FTZ R48, R88.reuse, R49 ;  /* 0x0000003158307220 */ /* 0x041fe20000410000 */
[----:B------:R-:W-:-:S06]  /*22f0*/  FFMA.FTZ R51, R88, R51, R149 ;  /* 0x0000003358337223 */ /* 0x000fcc0000010095 */
[----:B------:R-:W0:Y:S01]  /*2300*/  MUFU.EX2 R105, R105 ;  /* 0x0000006900697308 */ /* 0x000e220000000800 */
[C---:B-1----:R-:W-:Y:S01]  /*2310*/  FMUL.FTZ R49, R87.reuse, R48 ;  /* 0x0000003057317220 */ /* 0x042fe20000410000 */
[----:B------:R-:W-:-:S03]  /*2320*/  FFMA.FTZ R51, R87, R51, R162 ;  /* 0x0000003357337223 */ /* 0x000fc600000100a2 */
[C---:B---3--:R-:W-:Y:S01]  /*2330*/  FMUL.FTZ R49, R102.reuse, R49 ;  /* 0x0000003166317220 */ /* 0x048fe20000410000 */
[----:B------:R-:W-:-:S03]  /*2340*/  FFMA.FTZ R51, R102, R51, R160 ;  /* 0x0000003366337223 */ /* 0x000fc600000100a0 */
[C---:B----4-:R-:W-:Y:S01]  /*2350*/  FMUL.FTZ R48, R106.reuse, R49 ;  /* 0x000000316a307220 */ /* 0x050fe20000410000 */
[----:B------:R-:W-:Y:S01]  /*2360*/  FFMA.FTZ R49, R106, R51, R159 ;  /* 0x000000336a317223 */ /* 0x000fe2000001009f */
[C---:B------:R-:W-:Y:S02]  /*2370*/  PRMT R133, R52.reuse, 0x7632, R133 ;  /* 0x0000763234857816 */ /* 0x040fe40000000085 */
[----:B------:R-:W-:Y:S02]  /*2380*/  SHF.L.U32 R108, R52, 0x10, RZ ;  /* 0x00000010346c7819 */ /* 0x000fe400000006ff */
[C---:B------:R-:W-:Y:S02]  /*2390*/  PRMT R132, R53.reuse, 0x7632, R132 ;  /* 0x0000763235847816 */ /* 0x040fe40000000084 */
[----:B------:R-:W-:Y:S01]  /*23a0*/  SHF.L.U32 R109, R53, 0x10, RZ ;  /* 0x00000010356d7819 */ /* 0x000fe200000006ff */
[C---:B0-----:R-:W-:Y:S01]  /*23b0*/  FMUL.FTZ R48, R105.reuse, R48 ;  /* 0x0000003069307220 */ /* 0x041fe20000410000 */
[C---:B------:R-:W-:Y:S01]  /*23c0*/  PRMT R131, R54.reuse, 0x7632, R131 ;  /* 0x0000763236837816 */ /* 0x040fe20000000083 */
[----:B------:R-:W-:Y:S01]  /*23d0*/  FFMA.FTZ R49, R105, R49, R2 ;  /* 0x0000003169317223 */ /* 0x000fe20000010002 */
[----:B------:R-:W-:-:S02]  /*23e0*/  SHF.L.U32 R110, R54, 0x10, RZ ;  /* 0x00000010366e7819 */ /* 0x000fc400000006ff */
[C---:B------:R-:W-:Y:S02]  /*23f0*/  PRMT R130, R55.reuse, 0x7632, R130 ;  /* 0x0000763237827816 */ /* 0x040fe40000000082 */
[----:B------:R-:W-:Y:S01]  /*2400*/  SHF.L.U32 R113, R55, 0x10, RZ ;  /* 0x0000001037717819 */ /* 0x000fe200000006ff */
[----:B--2---:R-:W-:Y:S06]  /*2410*/  @P1 BRA `(.L_x_2073) ;  /* 0x0000000000281947 */ /* 0x004fec0003800000 */
[----:B------:R-:W-:Y:S01]  /*2420*/  UISETP.NE.AND UP0, UPT, UR14, UR51, UPT ;  /* 0x000000330e00728c */ /* 0x000fe2000bf05270 */
[----:B------:R-:W-:-:S05]  /*2430*/  HFMA2.MMA R111, -RZ, RZ, 1.875, 0 ;  /* 0x3f800000ff6f7435 */ /* 0x000fca00000001ff */
        /* <DEDUP_REMOVED lines=8> */
.L_x_2073:
[----:B------:R-:W-:Y:S05]  /*24c0*/  BSYNC B0 ;  /* 0x0000000000007941 */ /* 0x000fea0003800000 */
.L_x_2072:
[----:B------:R-:W-:Y:S01]  /*24d0*/  ISETP.GT.U32.AND P1, PT, R86, 0x1f, PT ;  /* 0x0000001f5600780c */ /* 0x000fe20003f24070 */
        /* <DEDUP_REMOVED lines=19> */
[----:B--2---:R-:W-:Y:S01]  /*2610*/  FMUL.FTZ R48, R135, UR58 ;  /* 0x0000003a87307c20 */ /* 0x004fe20008410000 */
[----:B------:R-:W-:Y:S01]  /*2620*/  FMUL.FTZ R118, R134, UR58 ;  /* 0x0000003a86767c20 */ /* 0x000fe20008410000 */
[----:B0-----:R-:W-:Y:S01]  /*2630*/  FMUL.FTZ R50, R133, UR58 ;  /* 0x0000003a85327c20 */ /* 0x001fe20008410000 */
        /* <DEDUP_REMOVED lines=20> */
[----:B------:R-:W-:Y:S05]  /*2780*/  @P1 BRA `(.L_x_2074) ;  /* 0x0000000000f41947 */ /* 0x000fea0003800000 */
        /* <DEDUP_REMOVED lines=36> */
.L_x_2134:
[----:B------:R-:W-:Y:S01]  /*29d0*/  ISETP.GE.AND P2, PT, R156, 0x10, PT ;  /* 0x000000109c00780c */ /* 0x000fe20003f46270 */
[----:B------:R-:W-:-:S12]  /*29e0*/  UMOV UR46, 0xffffffff ;  /* 0xffffffff002e7882 */ /* 0x000fd80000000000 */
[C---:B0-2---:R-:W-:Y:S01]  /*29f0*/  @P2 FFMA.FTZ R55, R54.reuse, R140, R55 ;  /* 0x0000008c36372223 */ /* 0x045fe20000010037 */
[----:B---3--:R-:W-:Y:S01]  /*2a00*/  @P2 FMUL.FTZ R54, R54, R143 ;  /* 0x0000008f36362220 */ /* 0x008fe20000410000 */
[----:B------:R-:W-:Y:S06]  /*2a10*/  BRA.DIV UR46, `(.L_x_2076) ;  /* 0x0000003e2e4c7947 */ /* 0x000fec000b800000 */
.L_x_2137:
[----:B------:R-:W-:-:S03]  /*2a20*/  UMOV UR46, 0xffffffff ;  /* 0xffffffff002e7882 */ /* 0x000fc60000000000 */
[----:B------:R-:W-:Y:S05]  /*2a30*/  BRA.DIV UR46, `(.L_x_2077) ;  /* 0x0000003e2e6c7947 */ /* 0x000fea000b800000 */
.L_x_2140:
[----:B------:R-:W-:-:S03]  /*2a40*/  UMOV UR46, 0xffffffff ;  /* 0xffffffff002e7882 */ /* 0x000fc60000000000 */
[----:B------:R-:W-:Y:S05]  /*2a50*/  BRA.DIV UR46, `(.L_x_2078) ;  /* 0x0000003e2e8c7947 */ /* 0x000fea000b800000 */
[----:B------:R-:W0:Y:S04]  /*2a60*/  SHFL.UP PT, R54, R54, 0x1, RZ ;  /* 0x0420000036367989 */ /* 0x000e2800000e00ff */
[----:B------:R-:W2:Y:S04]  /*2a70*/  SHFL.UP PT, R55, R55, 0x1, RZ ;  /* 0x0420000037377989 */ /* 0x000ea800000e00ff */
[----:B-----5:R-:W3:Y:S04]  /*2a80*/  SHFL.IDX PT, R90, R90, RZ, 0x1f ;  /* 0x00001fff5a5a7589 */ /* 0x020ee800000e0000 */
[----:B------:R-:W4:Y:S02]  /*2a90*/  SHFL.IDX PT, R91, R91, RZ, 0x1f ;  /* 0x00001fff5b5b7589 */ /* 0x000f2400000e0000 */
.L_x_2146:
        /* <DEDUP_REMOVED lines=12> */
.L_x_2074:
[----:B------:R-:W-:Y:S05]  /*2b60*/  WARPSYNC.ALL ;  /* 0x0000000000007948 */ /* 0x000fea0003800000 */
[----:B------:R-:W-:Y:S01]  /*2b70*/  BAR.SYNC.DEFER_BLOCKING 0x0 ;  /* 0x0000000000007b1d */ /* 0x000fe20000010000 */
[C---:B01----:R-:W-:Y:S01]  /*2b80*/  FMUL.FTZ R49, R105.reuse, R111 ;  /* 0x0000006f69317220 */ /* 0x043fe20000410000 */
        /* <DEDUP_REMOVED lines=34> */
[----:B------:R-:W-:Y:S01]  /*2db0*/  MOV R48, 0x3f800000 ;  /* 0x3f80000000307802 */ /* 0x000fe20000000f00 */
[----:B0-----:R-:W-:Y:S01]  /*2dc0*/  FFMA.FTZ R138, R138, R49, R4 ;  /* 0x000000318a8a7223 */ /* 0x001fe20000010004 */
[----:B------:R-:W-:-:S03]  /*2dd0*/  HFMA2.MMA R49, -RZ, RZ, 0, 0 ;  /* 0x00000000ff317435 */ /* 0x000fc600000001ff */
        /* <DEDUP_REMOVED lines=30> */
[----:B-----5:R-:W-:Y:S04]  /*2fc0*/  LDS.64 R90, [R154+0x36e0] ;  /* 0x0036e0009a5a7984 */ /* 0x020fe80000000a00 */
        /* <DEDUP_REMOVED lines=34> */
.L_x_2163:
[-C--:B0--3--:R-:W-:Y:S01]  /*31f0*/  FMUL.FTZ R48, R48, R91.reuse ;  /* 0x0000005b30307220 */ /* 0x089fe20000410000 */
[----:B-1----:R-:W-:Y:S01]  /*3200*/  FFMA.FTZ R49, R49, R91, R165 ;  /* 0x0000005b31317223 */ /* 0x002fe200000100a5 */
[----:B------:R-:W-:Y:S01]  /*3210*/  MOV R91, R155 ;  /* 0x0000009b005b7202 */ /* 0x000fe20000000f00 */
[----:B--2---:R-:W-:-:S04]  /*3220*/  @P5 FMUL.FTZ R90, R163, R90 ;  /* 0x0000005aa35a5220 */ /* 0x004fc80000410000 */
[----:B----4-:R-:W-:-:S04]  /*3230*/  @P5 FFMA.FTZ R91, R163, R91, R164 ;  /* 0x0000005ba35b5223 */ /* 0x010fc800000100a4 */
        /* <DEDUP_REMOVED lines=10> */
.L_x_2079:
[----:B------:R-:W-:Y:S05]  /*32e0*/  WARPSYNC.ALL ;  /* 0x0000000000007948 */ /* 0x000fea0003800000 */
[----:B------:R-:W-:Y:S01]  /*32f0*/  ISETP.NE.AND P0, PT, R86, RZ, PT ;  /* 0x000000ff5600720c */ /* 0x000fe20003f05270 */
[----:B------:R-:W-:Y:S06]  /*3300*/  BAR.SYNC.DEFER_BLOCKING 0x0 ;  /* 0x0000000000007b1d */ /* 0x000fec0000010000 */
[----:B0-----:R-:W2:Y:S04]  /*3310*/  LDL R50, [R1+0x3c] ;  /* 0x00003c0001327983 */ /* 0x001ea80000100800 */
[----:B------:R-:W3:Y:S04]  /*3320*/  LDL R154, [R1+0x44] ;  /* 0x00004400019a7983 */ /* 0x000ee80000100800 */
[----:B-----5:R-:W4:Y:S01]  /*3330*/  LDL R91, [R1+0x38] ;  /* 0x00003800015b7983 */ /* 0x020f220000100800 */
[----:B------:R-:W-:Y:S01]  /*3340*/  FMUL.FTZ R101, R101, R138 ;  /* 0x0000008a65657220 */ /* 0x000fe20000410000 */
[----:B------:R-:W-:Y:S01]  /*3350*/  FMUL.FTZ R137, R137, R139 ;  /* 0x0000008b89897220 */ /* 0x000fe20000410000 */
[----:B------:R-:W-:Y:S01]  /*3360*/  FMUL.FTZ R103, R103, R140 ;  /* 0x0000008c67677220 */ /* 0x000fe20000410000 */
[----:B------:R-:W-:Y:S01]  /*3370*/  FMUL.FTZ R136, R136, R141 ;  /* 0x0000008d88887220 */ /* 0x000fe20000410000 */
[----:B------:R-:W-:Y:S01]  /*3380*/  FFMA.FTZ R101, R0, R101, RZ ;  /* 0x0000006500657223 */ /* 0x000fe200000100ff */
[----:B------:R-:W-:Y:S01]  /*3390*/  FMUL.FTZ R104, R104, R142 ;  /* 0x0000008e68687220 */ /* 0x000fe20000410000 */
[----:B------:R-:W-:Y:S01]  /*33a0*/  FMUL.FTZ R135, R135, R143 ;  /* 0x0000008f87877220 */ /* 0x000fe20000410000 */
[----:B------:R-:W0:Y:S01]  /*33b0*/  LDS R112, [R112+0x36e4] ;  /* 0x0036e40070707984 */ /* 0x000e220000000800 */
        /* <DEDUP_REMOVED lines=9> */
[----:B------:R-:W-:-:S03]  /*3450*/  FMUL.FTZ R110, R110, R150 ;  /* 0x000000966e6e7220 */ /* 0x000fc60000410000 */
[----:B------:R-:W-:-:S04]  /*3460*/  FFMA.FTZ R104, R82, R104, R101 ;  /* 0x0000006852687223 */ /* 0x000fc80000010065 */
[----:B------:R-:W-:-:S04]  /*3470*/  FFMA.FTZ R104, R67, R135, R104 ;  /* 0x0000008743687223 */ /* 0x000fc80000010068 */
[----:B------:R-:W-:-:S04]  /*3480*/  FFMA.FTZ R104, R81, R107, R104 ;  /* 0x0000006b51687223 */ /* 0x000fc80000010068 */
[----:B------:R-:W-:-:S04]  /*3490*/  FFMA.FTZ R51, R63, R134, R104 ;  /* 0x000000863f337223 */ /* 0x000fc80000010068 */
[----:B------:R-:W-:-:S04]  /*34a0*/  FFMA.FTZ R108, R80, R108, R51 ;  /* 0x0000006c506c7223 */ /* 0x000fc80000010033 */
[----:B------:R-:W-:-:S04]  /*34b0*/  FFMA.FTZ R108, R57, R133, R108 ;  /* 0x00000085396c7223 */ /* 0x000fc8000001006c */
[----:B------:R-:W-:Y:S01]  /*34c0*/  FFMA.FTZ R109, R79, R109, R108 ;  /* 0x0000006d4f6d7223 */ /* 0x000fe2000001006c */
[----:B0-----:R-:W-:-:S03]  /*34d0*/  FFMA.FTZ R111, R112, R111, R114 ;  /* 0x0000006f706f7223 */ /* 0x001fc60000010072 */
[----:B------:R-:W-:Y:S01]  /*34e0*/  FFMA.FTZ R109, R36, R132, R109 ;  /* 0x00000084246d7223 */ /* 0x000fe2000001006d */
[----:B------:R-:W4:Y:S01]  /*34f0*/  LDL R112, [R1+0x34] ;  /* 0x0000340001707983 */ /* 0x000f220000100800 */
[----:B------:R-:W-:-:S04]  /*3500*/  FFMA.FTZ R105, R105, R111, R122 ;  /* 0x0000006f69697223 */ /* 0x000fc8000001007a */
[----:B------:R-:W-:-:S04]  /*3510*/  FFMA.FTZ R106, R106, R105, R115 ;  /* 0x000000696a6a7223 */ /* 0x000fc80000010073 */
[----:B------:R-:W-:Y:S02]  /*3520*/  FFMA.FTZ R102, R102, R106, R123 ;  /* 0x0000006a66667223 */ /* 0x000fe4000001007b */
[----:B------:R-:W4:Y:S02]  /*3530*/  LDL R123, [R1+0x2c] ;  /* 0x00002c00017b7983 */ /* 0x000f240000100800 */
[----:B------:R-:W-:-:S04]  /*3540*/  FFMA.FTZ R116, R87, R102, R116 ;  /* 0x0000006657747223 */ /* 0x000fc80000010074 */
[----:B------:R-:W-:-:S04]  /*3550*/  FFMA.FTZ R88, R88, R116, R124 ;  /* 0x0000007458587223 */ /* 0x000fc8000001007c */
        /* <DEDUP_REMOVED lines=8> */
[----:B------:R-:W-:-:S04]  /*35e0*/  FFMA.FTZ R98, R98, R97, R128 ;  /* 0x0000006162627223 */ /* 0x000fc80000010080 */
[----:B------:R-:W-:Y:S02]  /*35f0*/  FFMA.FTZ R99, R99, R98, R121 ;  /* 0x0000006263637223 */ /* 0x000fe40000010079 */
[----:B------:R-:W4:Y:S01]  /*3600*/  LDL R121, [R1+0x30] ;  /* 0x0000300001797983 */ /* 0x000f220000100800 */
[----:B------:R-:W-:Y:S02]  /*3610*/  SHF.L.U32 R90, R43, 0x10, RZ ;  /* 0x000000102b5a7819 */ /* 0x000fe400000006ff */
[----:B------:R-:W-:Y:S01]  /*3620*/  MOV R96, UR7 ;  /* 0x0000000700607c02 */ /* 0x000fe20008000f00 */
[----:B------:R-:W-:Y:S01]  /*3630*/  FFMA.FTZ R109, R78, R110, R109 ;  /* 0x0000006e4e6d7223 */ /* 0x000fe2000001006d */
[----:B------:R-:W-:Y:S01]  /*3640*/  FMUL.FTZ R125, R131, R151 ;  /* 0x00000097837d7220 */ /* 0x000fe20000410000 */
[----:B------:R-:W-:Y:S01]  /*3650*/  FFMA.FTZ R51, -R72, R90, R144 ;  /* 0x0000005a48337223 */ /* 0x000fe20000010190 */
[----:B------:R-:W-:Y:S01]  /*3660*/  @!P0 LEA R87, R96, R85, 0x3 ;  /* 0x0000005560578211 */ /* 0x000fe200078e18ff */
[----:B------:R-:W-:Y:S01]  /*3670*/  FMUL.FTZ R52, R126, UR47 ;  /* 0x0000002f7e347c20 */ /* 0x000fe20008410000 */
[----:B------:R-:W-:Y:S01]  /*3680*/  SHF.L.U32 R110, R40, 0x10, RZ ;  /* 0x00000010286e7819 */ /* 0x000fe200000006ff */
[----:B------:R-:W-:Y:S01]  /*3690*/  FFMA.FTZ R129, R100, R99, R129 ;  /* 0x0000006364817223 */ /* 0x000fe20000010081 */
[----:B------:R-:W-:Y:S01]  /*36a0*/  SHF.L.U32 R96, R42, 0x10, RZ ;  /* 0x000000102a607819 */ /* 0x000fe200000006ff */
[----:B------:R-:W-:Y:S01]  /*36b0*/  FFMA.FTZ R125, R34, R125, R109 ;  /* 0x0000007d227d7223 */ /* 0x000fe2000001006d */
[----:B------:R-:W-:Y:S01]  /*36c0*/  FMUL.FTZ R55, R51, R52 ;  /* 0x0000003433377220 */ /* 0x000fe20000410000 */
[----:B------:R0:W-:Y:S01]  /*36d0*/  @!P0 STS.64 [R87+0x45e0], R48 ;  /* 0x0045e03057008388 */ /* 0x0001e20000000a00 */
[----:B------:R-:W-:Y:S01]  /*36e0*/  FFMA.FTZ R107, -R76, R110, R138 ;  /* 0x0000006e4c6b7223 */ /* 0x000fe2000001018a */
[----:B------:R-:W-:Y:S01]  /*36f0*/  FMUL.FTZ R103, R65, R99 ;  /* 0x0000006341677220 */ /* 0x000fe20000410000 */
[----:B------:R-:W-:Y:S01]  /*3700*/  FFMA.FTZ R90, R90, R126, R55 ;  /* 0x0000007e5a5a7223 */ /* 0x000fe20000010037 */
[----:B------:R-:W-:Y:S01]  /*3710*/  SHF.L.U32 R108, R41, 0x10, RZ ;  /* 0x00000010296c7819 */ /* 0x000fe200000006ff */
[----:B0-----:R-:W-:-:S04]  /*3720*/  FMUL.FTZ R87, R76, R129 ;  /* 0x000000814c577220 */ /* 0x001fc80000410000 */
[----:B------:R-:W-:Y:S01]  /*3730*/  FFMA.FTZ R48, R87, R107, RZ ;  /* 0x0000006b57307223 */ /* 0x000fe200000100ff */
[C---:B------:R-:W-:Y:S01]  /*3740*/  FFMA.FTZ R101, -R75.reuse, R108, R140 ;  /* 0x0000006c4b657223 */ /* 0x040fe2000001018c */
[----:B------:R-:W-:Y:S01]  /*3750*/  FMUL.FTZ R100, R75, R98 ;  /* 0x000000624b647220 */ /* 0x000fe20000410000 */
[----:B------:R-:W-:Y:S01]  /*3760*/  FMUL.FTZ R52, R64, R97 ;  /* 0x0000006140347220 */ /* 0x000fe20000410000 */
[----:B------:R-:W-:Y:S01]  /*3770*/  FMUL.FTZ R120, R72, R126 ;  /* 0x0000007e48787220 */ /* 0x000fe20000410000 */
[----:B------:R-:W-:Y:S01]  /*3780*/  FMUL.FTZ R122, R116, UR47 ;  /* 0x0000002f747a7c20 */ /* 0x000fe20008410000 */
[----:B------:R-:W-:-:S04]  /*3790*/  FMUL.FTZ R113, R113, R152 ;  /* 0x0000009871717220 */ /* 0x000fc80000410000 */
[----:B------:R-:W-:Y:S01]  /*37a0*/  FFMA.FTZ R125, R77, R113, R125 ;  /* 0x000000714d7d7223 */ /* 0x000fe2000001007d */
[----:B------:R-:W-:-:S04]  /*37b0*/  FMUL.FTZ R126, R139, UR58 ;  /* 0x0000003a8b7e7c20 */ /* 0x000fc80008410000 */
[----:B------:R-:W-:Y:S01]  /*37c0*/  FMUL.FTZ R126, R74, R126 ;  /* 0x0000007e4a7e7220 */ /* 0x000fe20000410000 */
[----:B------:R-:W-:Y:S01]  /*37d0*/  FMUL.FTZ R140, R140, UR58 ;  /* 0x0000003a8c8c7c20 */ /* 0x000fe20008410000 */
[----:B--2---:R-:W-:Y:S01]  /*37e0*/  SHF.L.U32 R54, R50, 0x10, RZ ;  /* 0x0000001032367819 */ /* 0x004fe200000006ff */
[----:B------:R-:W-:-:S04]  /*37f0*/  FMUL.FTZ R50, R92, UR47 ;  /* 0x0000002f5c327c20 */ /* 0x000fc80008410000 */
[----:B------:R-:W-:-:S04]  /*3800*/  FFMA.FTZ R53, -R62, R54, R143 ;  /* 0x000000363e357223 */ /* 0x000fc8000001018f */
[----:B------:R-:W-:Y:S01]  /*3810*/  FMUL.FTZ R89, R53, R50 ;  /* 0x0000003235597220 */ /* 0x000fe20000410000 */
[----:B---3--:R-:W-:Y:S01]  /*3820*/  SHF.L.U32 R109, R154, 0x10, RZ ;  /* 0x000000109a6d7819 */ /* 0x008fe200000006ff */
[----:B------:R-:W-:Y:S02]  /*3830*/  FMUL.FTZ R50, R94, UR47 ;  /* 0x0000002f5e327c20 */ /* 0x000fe40008410000 */
[----:B------:R-:W-:Y:S01]  /*3840*/  FFMA.FTZ R89, R54, R92, R89 ;  /* 0x0000005c36597223 */ /* 0x000fe20000010059 */
[----:B----4-:R-:W-:Y:S01]  /*3850*/  SHF.L.U32 R54, R91, 0x10, RZ ;  /* 0x000000105b367819 */ /* 0x010fe200000006ff */
[----:B------:R-:W-:Y:S01]  /*3860*/  FFMA.FTZ R91, -R73, R96, R142 ;  /* 0x00000060495b7223 */ /* 0x000fe2000001018e */
[----:B------:R-:W-:-:S03]  /*3870*/  FFMA.FTZ R104, -R65, R109, R139 ;  /* 0x0000006d41687223 */ /* 0x000fc6000001018b */
[----:B------:R-:W-:Y:S01]  /*3880*/  FMUL.FTZ R55, R91, R50 ;  /* 0x000000325b377220 */ /* 0x000fe20000410000 */
[----:B------:R-:W-:Y:S01]  /*3890*/  FFMA.FTZ R49, R103, R104, R48 ;  /* 0x0000006867317223 */ /* 0x000fe20000010030 */
[----:B------:R-:W-:Y:S02]  /*38a0*/  FMUL.FTZ R48, R118, UR47 ;  /* 0x0000002f76307c20 */ /* 0x000fe40008410000 */
[----:B------:R-:W-:Y:S01]  /*38b0*/  FFMA.FTZ R96, R96, R94, R55 ;  /* 0x0000005e60607223 */ /* 0x000fe20000010037 */
[----:B------:R-:W-:Y:S01]  /*38c0*/  FFMA.FTZ R55, -R61, R54, R145 ;  /* 0x000000363d377223 */ /* 0x000fe20000010191 */
[----:B------:R-:W-:Y:S01]  /*38d0*/  FFMA.FTZ R49, R100, R101, R49 ;  /* 0x0000006564317223 */ /* 0x000fe20000010031 */
[----:B------:R-:W-:Y:S01]  /*38e0*/  FMUL.FTZ R94, R73, R94 ;  /* 0x0000005e495e7220 */ /* 0x000fe20000410000 */
[----:B------:R-:W-:Y:S01]  /*38f0*/  FMUL.FTZ R92, R62, R92 ;  /* 0x0000005c3e5c7220 */ /* 0x000fe20000410000 */
[----:B------:R-:W-:Y:S02]  /*3900*/  SHF.L.U32 R119, R112, 0x10, RZ ;  /* 0x0000001070777819 */ /* 0x000fe400000006ff */
[----:B------:R-:W-:Y:S01]  /*3910*/  SHF.L.U32 R95, R93, 0x10, RZ ;  /* 0x000000105d5f7819 */ /* 0x000fe200000006ff */
[----:B------:R-:W-:-:S04]  /*3920*/  FMUL.FTZ R93, R55, R48 ;  /* 0x00000030375d7220 */ /* 0x000fc80000410000 */
[----:B------:R-:W-:Y:S01]  /*3930*/  FFMA.FTZ R50, -R64, R95, R141 ;  /* 0x0000005f40327223 */ /* 0x000fe2000001018d */
[----:B------:R-:W-:Y:S01]  /*3940*/  FFMA.FTZ R93, R54, R118, R93 ;  /* 0x00000076365d7223 */ /* 0x000fe2000001005d */
[----:B------:R-:W-:Y:S02]  /*3950*/  SHF.L.U32 R54, R44, 0x10, RZ ;  /* 0x000000102c367819 */ /* 0x000fe400000006ff */
[----:B------:R-:W-:Y:S01]  /*3960*/  FFMA.FTZ R49, R52, R50, R49 ;  /* 0x0000003234317223 */ /* 0x000fe20000010031 */
[----:B------:R-:W-:-:S03]  /*3970*/  FMUL.FTZ R48, R114, UR47 ;  /* 0x0000002f72307c20 */ /* 0x000fc60008410000 */
[----:B------:R-:W-:Y:S01]  /*3980*/  FFMA.FTZ R115, R94, R91, R49 ;  /* 0x0000005b5e737223 */ /* 0x000fe20000010031 */
[----:B------:R-:W-:-:S03]  /*3990*/  FFMA.FTZ R49, -R70, R54, R146 ;  /* 0x0000003646317223 */ /* 0x000fc60000010192 */
[----:B------:R-:W-:Y:S01]  /*39a0*/  FFMA.FTZ R53, R92, R53, R115 ;  /* 0x000000355c357223 */ /* 0x000fe20000010073 */
[----:B------:R-:W-:Y:S01]  /*39b0*/  FMUL.FTZ R91, R49, R48 ;  /* 0x00000030315b7220 */ /* 0x000fe20000410000 */
[----:B------:R-:W-:Y:S01]  /*39c0*/  FFMA.FTZ R48, -R60, R119, R147 ;  /* 0x000000773c307223 */ /* 0x000fe20000010193 */
[----:B------:R-:W-:Y:S02]  /*39d0*/  FMUL.FTZ R115, R117, UR47 ;  /* 0x0000002f75737c20 */ /* 0x000fe40008410000 */
[----:B------:R-:W-:Y:S02]  /*39e0*/  FFMA.FTZ R91, R54, R114, R91 ;  /* 0x00000072365b7223 */ /* 0x000fe4000001005b */
[----:B------:R-:W-:Y:S01]  /*39f0*/  FMUL.FTZ R54, R48, R115 ;  /* 0x0000007330367220 */ /* 0x000fe20000410000 */
[----:B------:R-:W-:Y:S01]  /*3a00*/  SHF.L.U32 R115, R45, 0x10, RZ ;  /* 0x000000102d737819 */ /* 0x000fe200000006ff */
[----:B------:R-:W-:Y:S01]  /*3a10*/  FFMA.FTZ R51, R120, R51, R53 ;  /* 0x0000003378337223 */ /* 0x000fe20000010035 */
[----:B------:R-:W-:Y:S01]  /*3a20*/  FMUL.FTZ R53, R88, UR47 ;  /* 0x0000002f58357c20 */ /* 0x000fe20008410000 */
[----:B------:R-:W-:-:S02]  /*3a30*/  FFMA.FTZ R119, R119, R117, R54 ;  /* 0x0000007577777223 */ /* 0x000fc40000010036 */
[----:B------:R-:W-:-:S04]  /*3a40*/  FFMA.FTZ R54, -R69, R115, R148 ;  /* 0x0000007345367223 */ /* 0x000fc80000010194 */
[----:B------:R-:W-:Y:S01]  /*3a50*/  FMUL.FTZ R112, R54, R53 ;  /* 0x0000003536707220 */ /* 0x000fe20000410000 */
[----:B------:R-:W-:-:S03]  /*3a60*/  FMUL.FTZ R118, R61, R118 ;  /* 0x000000763d767220 */ /* 0x000fc60000410000 */
[----:B------:R-:W-:Y:S01]  /*3a70*/  FFMA.FTZ R115, R115, R88, R112 ;  /* 0x0000005873737223 */ /* 0x000fe20000010070 */
[----:B------:R-:W-:Y:S01]  /*3a80*/  SHF.L.U32 R112, R121, 0x10, RZ ;  /* 0x0000001079707819 */ /* 0x000fe200000006ff */
[----:B------:R-:W-:Y:S01]  /*3a90*/  FFMA.FTZ R55, R118, R55, R51 ;  /* 0x0000003776377223 */ /* 0x000fe20000010033 */
[----:B------:R-:W-:-:S03]  /*3aa0*/  FMUL.FTZ R114, R70, R114 ;  /* 0x0000007246727220 */ /* 0x000fc60000410000 */
[----:B------:R-:W-:Y:S01]  /*3ab0*/  FFMA.FTZ R53, -R59, R112, R149 ;  /* 0x000000703b357223 */ /* 0x000fe20000010195 */
[----:B------:R-:W-:Y:S01]  /*3ac0*/  FFMA.FTZ R49, R114, R49, R55 ;  /* 0x0000003172317223 */ /* 0x000fe20000010037 */
[----:B------:R-:W-:Y:S02]  /*3ad0*/  SHF.L.U32 R55, R46, 0x10, RZ ;  /* 0x000000102e377819 */ /* 0x000fe400000006ff */
[----:B------:R-:W-:Y:S01]  /*3ae0*/  FMUL.FTZ R51, R53, R122 ;  /* 0x0000007a35337220 */ /* 0x000fe20000410000 */
[----:B------:R-:W-:-:S03]  /*3af0*/  FMUL.FTZ R122, R102, UR47 ;  /* 0x0000002f667a7c20 */ /* 0x000fc60008410000 */
[----:B------:R-:W-:Y:S01]  /*3b00*/  FFMA.FTZ R112, R112, R116, R51 ;  /* 0x0000007470707223 */ /* 0x000fe20000010033 */
[----:B------:R-:W-:Y:S01]  /*3b10*/  FFMA.FTZ R51, -R68, R55, R150 ;  /* 0x0000003744337223 */ /* 0x000fe20000010196 */
[----:B------:R-:W-:-:S03]  /*3b20*/  FMUL.FTZ R121, R60, R117 ;  /* 0x000000753c797220 */ /* 0x000fc60000410000 */
[----:B------:R-:W-:-:S04]  /*3b30*/  FMUL.FTZ R122, R51, R122 ;  /* 0x0000007a337a7220 */ /* 0x000fc80000410000 */
[----:B------:R-:W-:Y:S01]  /*3b40*/  FFMA.FTZ R117, R55, R102, R122 ;  /* 0x0000006637757223 */ /* 0x000fe2000001007a */
[----:B------:R-:W-:Y:S01]  /*3b50*/  SHF.L.U32 R122, R123, 0x10, RZ ;  /* 0x000000107b7a7819 */ /* 0x000fe200000006ff */
[----:B------:R-:W-:Y:S01]  /*3b60*/  FFMA.FTZ R48, R121, R48, R49 ;  /* 0x0000003079307223 */ /* 0x000fe20000010031 */
[----:B------:R-:W-:Y:S01]  /*3b70*/  FMUL.FTZ R88, R69, R88 ;  /* 0x0000005845587220 */ /* 0x000fe20000410000 */
[----:B------:R-:W-:Y:S02]  /*3b80*/  FMUL.FTZ R49, R106, UR47 ;  /* 0x0000002f6a317c20 */ /* 0x000fe40008410000 */
[----:B------:R-:W-:Y:S01]  /*3b90*/  FFMA.FTZ R124, -R58, R122, R151 ;  /* 0x0000007a3a7c7223 */ /* 0x000fe20000010197 */
[----:B------:R-:W-:Y:S01]  /*3ba0*/  FFMA.FTZ R54, R88, R54, R48 ;  /* 0x0000003658367223 */ /* 0x000fe20000010030 */
[----:B------:R-:W-:Y:S02]  /*3bb0*/  SHF.L.U32 R48, R47, 0x10, RZ ;  /* 0x000000102f307819 */ /* 0x000fe400000006ff */
[----:B------:R-:W-:-:S03]  /*3bc0*/  FMUL.FTZ R49, R124, R49 ;  /* 0x000000317c317220 */ /* 0x000fc60000410000 */
[----:B------:R-:W-:Y:S01]  /*3bd0*/  FFMA.FTZ R123, -R66, R48, R152 ;  /* 0x00000030427b7223 */ /* 0x000fe20000010198 */
[----:B------:R-:W-:Y:S01]  /*3be0*/  FFMA.FTZ R122, R122, R106, R49 ;  /* 0x0000006a7a7a7223 */ /* 0x000fe20000010031 */
[----:B------:R-:W-:-:S04]  /*3bf0*/  FMUL.FTZ R49, R105, UR47 ;  /* 0x0000002f69317c20 */ /* 0x000fc80008410000 */
[----:B------:R-:W-:-:S04]  /*3c00*/  FMUL.FTZ R49, R123, R49 ;  /* 0x000000317b317220 */ /* 0x000fc80000410000 */
[----:B------:R-:W-:Y:S01]  /*3c10*/  FFMA.FTZ R113, R48, R105, R49 ;  /* 0x0000006930717223 */ /* 0x000fe20000010031 */
[----:B------:R-:W-:Y:S01]  /*3c20*/  SHF.L.U32 R48, R86, 0x4, RZ ;  /* 0x0000000456307819 */ /* 0x000fe200000006ff */
[----:B------:R-:W-:-:S03]  /*3c30*/  FMUL.FTZ R49, R138, UR58 ;  /* 0x0000003a8a317c20 */ /* 0x000fc60008410000 */
[----:B------:R-:W-:Y:S01]  /*3c40*/  LEA.HI.SX32 R55, R48, R48, 0x1b ;  /* 0x0000003030377211 */ /* 0x000fe200078fdaff */
[----:B------:R-:W-:-:S03]  /*3c50*/  FMUL.FTZ R49, R0, R49 ;  /* 0x0000003100317220 */ /* 0x000fc60000410000 */
[----:B------:R-:W-:-:S05]  /*3c60*/  LEA R55, R55, R85, 0x2 ;  /* 0x0000005537377211 */ /* 0x000fca00078e10ff */
[----:B------:R0:W-:Y:S02]  /*3c70*/  STS [R55+0x1090], R49 ;  /* 0x0010903137007388 */ /* 0x0001e40000000800 */
[----:B0-----:R-:W-:-:S04]  /*3c80*/  IADD3 R49, R48, 0x1, RZ ;  /* 0x0000000130317810 */ /* 0x001fc80007ffe0ff */
[----:B------:R-:W-:-:S04]  /*3c90*/  LEA.HI.SX32 R49, R49, R48, 0x1b ;  /* 0x0000003031317211 */ /* 0x000fc800078fdaff */
[----:B------:R-:W-:-:S05]  /*3ca0*/  LEA R49, R49, R85, 0x2 ;  /* 0x0000005531317211 */ /* 0x000fca00078e10ff */
[----:B------:R0:W-:Y:S01]  /*3cb0*/  STS [R49+0x1094], R126 ;  /* 0x0010947e31007388 */ /* 0x0001e20000000800 */
[----:B------:R-:W-:Y:S01]  /*3cc0*/  FMUL.FTZ R140, R83, R140 ;  /* 0x0000008c538c7220 */ /* 0x000fe20000410000 */
[----:B0-----:R-:W-:-:S04]  /*3cd0*/  IADD3 R49, R48, 0x2, RZ ;  /* 0x0000000230317810 */ /* 0x001fc80007ffe0ff */
[----:B------:R-:W-:-:S04]  /*3ce0*/  LEA.HI.SX32 R49, R49, R48, 0x1b ;  /* 0x0000003031317211 */ /* 0x000fc800078fdaff */
[----:B------:R-:W-:-:S05]  /*3cf0*/  LEA R49, R49, R85, 0x2 ;  /* 0x0000005531317211 */ /* 0x000fca00078e10ff */
[----:B------:R0:W-:Y:S01]  /*3d00*/  STS [R49+0x1098], R140 ;  /* 0x0010988c31007388 */ /* 0x0001e20000000800 */
[----:B------:R-:W-:Y:S01]  /*3d10*/  FMUL.FTZ R128, R141, UR58 ;  /* 0x0000003a8d807c20 */ /* 0x000fe20008410000 */
[----:B------:R-:W-:Y:S01]  /*3d20*/  FMUL.FTZ R131, R142, UR58 ;  /* 0x0000003a8e837c20 */ /* 0x000fe20008410000 */
[----:B0-----:R-:W-:-:S04]  /*3d30*/  IADD3 R49, R48, 0x3, RZ ;  /* 0x0000000330317810 */ /* 0x001fc80007ffe0ff */
[----:B------:R-:W-:Y:S01]  /*3d40*/  LEA.HI.SX32 R48, R49, R48, 0x1b ;  /* 0x0000003031307211 */ /* 0x000fe200078fdaff */
[----:B------:R-:W-:-:S03]  /*3d50*/  FMUL.FTZ R127, R71, R128 ;  /* 0x00000080477f7220 */ /* 0x000fc60000410000 */
[----:B------:R-:W-:Y:S01]  /*3d60*/  LEA R132, R48, R85, 0x2 ;  /* 0x0000005530847211 */ /* 0x000fe200078e10ff */
[----:B------:R-:W-:Y:S01]  /*3d70*/  FMUL.FTZ R48, R82, R131 ;  /* 0x0000008352307220 */ /* 0x000fe20000410000 */
[----:B------:R-:W-:-:S03]  /*3d80*/  FMUL.FTZ R49, R146, UR58 ;  /* 0x0000003a92317c20 */ /* 0x000fc60008410000 */
[----:B------:R-:W-:Y:S04]  /*3d90*/  STS [R132+0x109c], R127 ;  /* 0x00109c7f84007388 */ /* 0x000fe80000000800 */
[----:B------:R0:W-:Y:S02]  /*3da0*/  STS [R55+0x10a0], R48 ;  /* 0x0010a03037007388 */ /* 0x0001e40000000800 */
[----:B0-----:R-:W-:Y:S01]  /*3db0*/  FMUL.FTZ R48, R147, UR58 ;  /* 0x0000003a93307c20 */ /* 0x001fe20008410000 */
[----:B------:R-:W-:-:S03]  /*3dc0*/  FMUL.FTZ R132, R80, R49 ;  /* 0x0000003150847220 */ /* 0x000fc60000410000 */
[----:B------:R-:W-:Y:S02]  /*3dd0*/  FMUL.FTZ R134, R57, R48 ;  /* 0x0000003039867220 */ /* 0x000fe40000410000 */
[----:B------:R-:W0:Y:S01]  /*3de0*/  LDC.64 R48, c[0x0][0x368] ;  /* 0x0000da00ff307b82 */ /* 0x000e220000000a00 */
[----:B------:R-:W-:Y:S01]  /*3df0*/  FMUL.FTZ R126, R143, UR58 ;  /* 0x0000003a8f7e7c20 */ /* 0x000fe20008410000 */
[----:B------:R-:W-:Y:S01]  /*3e00*/  FMUL.FTZ R128, R145, UR58 ;  /* 0x0000003a91807c20 */ /* 0x000fe20008410000 */
[----:B------:R-:W-:Y:S02]  /*3e10*/  FMUL.FTZ R149, R149, UR58 ;  /* 0x0000003a95957c20 */ /* 0x000fe40008410000 */
[----:B------:R-:W-:Y:S01]  /*3e20*/  FMUL.FTZ R126, R67, R126 ;  /* 0x0000007e437e7220 */ /* 0x000fe20000410000 */
[----:B------:R-:W-:Y:S01]  /*3e30*/  FMUL.FTZ R128, R63, R128 ;  /* 0x000000803f807220 */ /* 0x000fe20000410000 */
[----:B------:R-:W-:Y:S01]  /*3e40*/  FMUL.FTZ R127, R150, UR58 ;  /* 0x0000003a967f7c20 */ /* 0x000fe20008410000 */
[----:B------:R-:W-:-:S02]  /*3e50*/  USHF.R.S32.HI UR46, URZ, 0x1f, UR11 ;  /* 0x0000001f3f2e7899 */ /* 0x000fc4000801140b */
[----:B------:R1:W-:Y:S04]  /*3e60*/  STS [R55+0x10a4], R126 ;  /* 0x0010a47e37007388 */ /* 0x0003e80000000800 */
[----:B------:R2:W-:Y:S01]  /*3e70*/  STS [R55+0x10ac], R128 ;  /* 0x0010ac8037007388 */ /* 0x0005e20000000800 */
[----:B-1----:R-:W-:Y:S01]  /*3e80*/  FMUL.FTZ R126, R36, R149 ;  /* 0x00000095247e7220 */ /* 0x002fe20000410000 */
[----:B--2---:R-:W-:Y:S01]  /*3e90*/  FMUL.FTZ R128, R78, R127 ;  /* 0x0000007f4e807220 */ /* 0x004fe20000410000 */
[----:B------:R-:W-:Y:S01]  /*3ea0*/  HFMA2.MMA R127, -RZ, RZ, 0, 0 ;  /* 0x00000000ff7f7435 */ /* 0x000fe200000001ff */
[----:B------:R0:W-:Y:S04]  /*3eb0*/  STS [R55+0x10b4], R134 ;  /* 0x0010b48637007388 */ /* 0x0001e80000000800 */
[----:B------:R1:W-:Y:S01]  /*3ec0*/  STS [R55+0x10bc], R126 ;  /* 0x0010bc7e37007388 */ /* 0x0003e20000000800 */
[----:B0-----:R-:W-:Y:S01]  /*3ed0*/  IMAD R134, R48, UR46, RZ ;  /* 0x0000002e30867c24 */ /* 0x001fe2000f8e02ff */
[----:B-1----:R-:W-:-:S03]  /*3ee0*/  MOV R126, R86 ;  /* 0x00000056007e7202 */ /* 0x002fc60000000f00 */
[----:B------:R-:W-:Y:S01]  /*3ef0*/  IMAD R131, R49, UR11, R134 ;  /* 0x0000000b31837c24 */ /* 0x000fe2000f8e0286 */
[----:B------:R-:W-:Y:S01]  /*3f00*/  USHF.R.S32.HI UR46, URZ, 0x1f, UR13 ;  /* 0x0000001f3f2e7899 */ /* 0x000fe2000801140d */
[----:B------:R-:W-:-:S04]  /*3f10*/  IMAD.WIDE.U32 R48, R48, UR11, R126 ;  /* 0x0000000b30307c25 */ /* 0x000fc8000f8e007e */
[----:B------:R-:W-:Y:S01]  /*3f20*/  FMUL.FTZ R144, R144, UR58 ;  /* 0x0000003a90907c20 */ /* 0x000fe20008410000 */
[----:B------:R-:W-:Y:S01]  /*3f30*/  FMUL.FTZ R148, R148, UR58 ;  /* 0x0000003a94947c20 */ /* 0x000fe20008410000 */
[----:B------:R-:W-:Y:S01]  /*3f40*/  FMUL.FTZ R151, R151, UR58 ;  /* 0x0000003a97977c20 */ /* 0x000fe20008410000 */
[----:B------:R-:W-:Y:S01]  /*3f50*/  FMUL.FTZ R152, R152, UR58 ;  /* 0x0000003a98987c20 */ /* 0x000fe20008410000 */
[----:B------:R-:W-:Y:S01]  /*3f60*/  FMUL.FTZ R134, R153, UR58 ;  /* 0x0000003a99867c20 */ /* 0x000fe20008410000 */
[----:B------:R-:W-:Y:S01]  /*3f70*/  IADD3 R49, R49, R131, RZ ;  /* 0x0000008331317210 */ /* 0x000fe20007ffe0ff */
[----:B------:R-:W-:Y:S02]  /*3f80*/  UIMAD UR46, UR46, UR44, URZ ;  /* 0x0000002c2e2e72a4 */ /* 0x000fe4000f8e023f */
[----:B------:R-:W-:Y:S01]  /*3f90*/  MOV R127, UR44 ;  /* 0x0000002c007f7c02 */ /* 0x000fe20008000f00 */
[----:B------:R-:W-:Y:S01]  /*3fa0*/  FMUL.FTZ R116, R59, R116 ;  /* 0x000000743b747220 */ /* 0x000fe20000410000 */
[----:B------:R0:W-:Y:S01]  /*3fb0*/  STS [R55+0x10b0], R132 ;  /* 0x0010b08437007388 */ /* 0x0001e20000000800 */
[----:B------:R-:W-:Y:S01]  /*3fc0*/  FMUL.FTZ R144, R81, R144 ;  /* 0x0000009051907220 */ /* 0x000fe20000410000 */
[----:B------:R-:W-:Y:S01]  /*3fd0*/  FMUL.FTZ R148, R79, R148 ;  /* 0x000000944f947220 */ /* 0x000fe20000410000 */
[----:B------:R-:W-:Y:S01]  /*3fe0*/  FMUL.FTZ R152, R77, R152 ;  /* 0x000000984d987220 */ /* 0x000fe20000410000 */
[----:B------:R-:W-:Y:S01]  /*3ff0*/  FMUL.FTZ R134, R33, R134 ;  /* 0x0000008621867220 */ /* 0x000fe20000410000 */
[----:B------:R-:W-:Y:S01]  /*4000*/  ULEA UR58, UR14, 0xfffff800, 0xb ;  /* 0xfffff8000e3a7891 */ /* 0x000fe2000f8e583f */
[----:B------:R-:W-:Y:S01]  /*4010*/  FFMA.FTZ R54, R116, R53, R54 ;  /* 0x0000003574367223 */ /* 0x000fe20000010036 */
[----:B------:R-:W-:-:S02]  /*4020*/  UIMAD UR46, UR13, UR45, UR46 ;  /* 0x0000002d0d2e72a4 */ /* 0x000fc4000f8e022e */
[----:B------:R-:W-:-:S04]  /*4030*/  IMAD.WIDE.U32 R48, R127, UR13, R48 ;  /* 0x0000000d7f307c25 */ /* 0x000fc8000f8e0030 */
[----:B------:R-:W-:Y:S01]  /*4040*/  FMUL.FTZ R53, R97, UR47 ;  /* 0x0000002f61357c20 */ /* 0x000fe20008410000 */
[----:B0-----:R-:W-:Y:S01]  /*4050*/  FMUL.FTZ R132, R34, R151 ;  /* 0x0000009722847220 */ /* 0x001fe20000410000 */
[----:B------:R-:W-:Y:S01]  /*4060*/  FMUL.FTZ R133, R68, R102 ;  /* 0x0000006644857220 */ /* 0x000fe20000410000 */
[----:B------:R-:W-:Y:S01]  /*4070*/  MOV R127, UR53 ;  /* 0x00000035007f7c02 */ /* 0x000fe20008000f00 */
[----:B------:R-:W-:Y:S01]  /*4080*/  STS [R55+0x10a8], R144 ;  /* 0x0010a89037007388 */ /* 0x000fe20000000800 */
[----:B------:R-:W-:Y:S01]  /*4090*/  FADD.FTZ R27, R52, R27 ;  /* 0x0000001b341b7221 */ /* 0x000fe20000010000 */
[----:B------:R-:W-:Y:S01]  /*40a0*/  FMUL.FTZ R102, R50, R53 ;  /* 0x0000003532667220 */ /* 0x000fe20000410000 */
[----:B------:R-:W-:Y:S01]  /*40b0*/  FFMA.FTZ R135, R133, R51, R54 ;  /* 0x0000003385877223 */ /* 0x000fe20000010036 */
[----:B------:R-:W-:Y:S01]  /*40c0*/  STS [R55+0x10b8], R148 ;  /* 0x0010b89437007388 */ /* 0x000fe20000000800 */
[----:B------:R-:W-:Y:S01]  /*40d0*/  IADD3 R52, P1, R48, UR58, RZ ;  /* 0x0000003a30347c10 */ /* 0x000fe2000ff3e0ff */
[----:B------:R-:W0:Y:S02]  /*40e0*/  LDC.64 R50, c[0x0][0x380] ;  /* 0x0000e000ff327b82 */ /* 0x000e240000000a00 */
[----:B------:R-:W-:Y:S01]  /*40f0*/  STS [R55+0x10c0], R128 ;  /* 0x0010c08037007388 */ /* 0x000fe20000000800 */
[----:B------:R-:W-:-:S03]  /*4100*/  IADD3 R126, R127, -UR58, -R86 ;  /* 0x8000003a7f7e7c10 */ /* 0x000fc6000fffe856 */
[----:B------:R1:W-:Y:S04]  /*4110*/  STS [R55+0x10c4], R132 ;  /* 0x0010c48437007388 */ /* 0x0003e80000000800 */
[----:B------:R-:W-:Y:S04]  /*4120*/  STS [R55+0x10c8], R152 ;  /* 0x0010c89837007388 */ /* 0x000fe80000000800 */
[----:B------:R2:W-:Y:S01]  /*4130*/  STS [R55+0x10cc], R134 ;  /* 0x0010cc8637007388 */ /* 0x0005e20000000800 */
[----:B-1----:R-:W-:Y:S02]  /*4140*/  IADD3 R132, R49, UR46, RZ ;  /* 0x0000002e31847c10 */ /* 0x002fe4000fffe0ff */
[----:B--2---:R-:W-:-:S04]  /*4150*/  MOV R55, UR58 ;  /* 0x0000003a00377c02 */ /* 0x004fc80008000f00 */
[----:B------:R-:W-:Y:S01]  /*4160*/  LEA.HI.X.SX32 R53, R55, R132, 0x1, P1 ;  /* 0x0000008437357211 */ /* 0x000fe200008f0eff */
[----:B------:R-:W-:Y:S01]  /*4170*/  BAR.SYNC.DEFER_BLOCKING 0x0 ;  /* 0x0000000000007b1d */ /* 0x000fe20000010000 */
[----:B------:R-:W-:Y:S01]  /*4180*/  ISETP.GE.AND P1, PT, R126, 0x1, PT ;  /* 0x000000017e00780c */ /* 0x000fe20003f26270 */
[----:B------:R-:W-:Y:S01]  /*4190*/  FMUL.FTZ R134, R111, UR47 ;  /* 0x0000002f6f867c20 */ /* 0x000fe20008410000 */
[----:B------:R-:W-:-:S03]  /*41a0*/  FMUL.FTZ R127, R98, UR47 ;  /* 0x0000002f627f7c20 */ /* 0x000fc60008410000 */
[----:B------:R-:W-:Y:S01]  /*41b0*/  BSSY B0, `(.L_x_2081) ;  /* 0x000000e000007945 */ /* 0x000fe20003800000 */
[----:B------:R-:W-:Y:S01]  /*41c0*/  FMUL.FTZ R128, R99, UR47 ;  /* 0x0000002f63807c20 */ /* 0x000fe20008410000 */
[----:B------:R-:W-:-:S06]  /*41d0*/  FMUL.FTZ R131, R129, UR47 ;  /* 0x0000002f81837c20 */ /* 0x000fcc0008410000 */
[----:B------:R-:W-:Y:S05]  /*41e0*/  @!P1 BRA `(.L_x_2082) ;  /* 0x0000000000289947 */ /* 0x000fea0003800000 */
[C---:B0-----:R-:W-:Y:S02]  /*41f0*/  IMAD R54, R50.reuse, UR57, RZ ;  /* 0x0000003932367c24 */ /* 0x041fe4000f8e02ff */
[----:B------:R-:W-:-:S04]  /*4200*/  IMAD.WIDE.U32 R52, R50, UR7, R52 ;  /* 0x0000000732347c25 */ /* 0x000fc8000f8e0034 */
[----:B------:R-:W-:Y:S01]  /*4210*/  IMAD R55, R51, UR7, R54 ;  /* 0x0000000733377c24 */ /* 0x000fe2000f8e0236 */
[----:B------:R-:W-:-:S04]  /*4220*/  LEA R54, P1, R52, UR32, 0x2 ;  /* 0x0000002034367c11 */ /* 0x000fc8000f8210ff */
[----:B------:R-:W-:-:S04]  /*4230*/  IADD3 R55, R53, R55, RZ ;  /* 0x0000003735377210 */ /* 0x000fc80007ffe0ff */
[----:B------:R-:W-:Y:S02]  /*4240*/  LEA.HI.X R55, R52, UR33, R55, 0x2, P1 ;  /* 0x0000002134377c11 */ /* 0x000fe400088f1437 */
[----:B------:R-:W-:-:S04]  /*4250*/  LEA.HI.SX32 R52, R86, R86, 0x1b ;  /* 0x0000005656347211 */ /* 0x000fc800078fdaff */
[----:B------:R-:W-:-:S05]  /*4260*/  LEA R52, R52, R85, 0x2 ;  /* 0x0000005534347211 */ /* 0x000fca00078e10ff */
[----:B------:R-:W0:Y:S04]  /*4270*/  LDS R53, [R52+0x1090] ;  /* 0x0010900034357984 */ /* 0x000e280000000800 */
[----:B0-----:R1:W-:Y:S02]  /*4280*/  REDG.E.ADD.F32.FTZ.RN.STRONG.GPU desc[UR20][R54.64], R53 ;  /* 0x00000035360079a6 */ /* 0x0013e4000c10f394 */
.L_x_2082:
[----:B------:R-:W-:Y:S05]  /*4290*/  BSYNC B0 ;  /* 0x0000000000007941 */ /* 0x000fea0003800000 */
.L_x_2081:
[----:B-1----:R-:W-:Y:S01]  /*42a0*/  PRMT R53, R47, 0x7632, R53 ;  /* 0x000076322f357816 */ /* 0x002fe20000000035 */
[----:B------:R-:W-:Y:S01]  /*42b0*/  FMUL.FTZ R54, R56, R111 ;  /* 0x0000006f38367220 */ /* 0x000fe20000410000 */
[----:B------:R-:W-:Y:S01]  /*42c0*/  UIMAD UR46, UR6, -0x800, UR12 ;  /* 0xfffff800062e78a4 */ /* 0x000fe2000f8e020c */
[----:B------:R-:W-:Y:S01]  /*42d0*/  LEA R52, P1, R48, UR32, 0x2 ;  /* 0x0000002030347c11 */ /* 0x000fe2000f8210ff */
[----:B------:R-:W-:Y:S01]  /*42e0*/  FMUL.FTZ R106, R58, R106 ;  /* 0x0000006a3a6a7220 */ /* 0x000fe20000410000 */
[----:B------:R-:W-:Y:S01]  /*42f0*/  SHF.L.U32 R53, R53, 0x10, RZ ;  /* 0x0000001035357819 */ /* 0x000fe200000006ff */
[----:B------:R-:W-:Y:S01]  /*4300*/  FADD.FTZ R21, R54, R21 ;  /* 0x0000001536157221 */ /* 0x000fe20000010000 */
[----:B------:R-:W-:Y:S01]  /*4310*/  USHF.L.U64.HI UR47, UR8, 0x2, UR9 ;  /* 0x00000002082f7899 */ /* 0x000fe20008010209 */
[C---:B------:R-:W-:Y:S01]  /*4320*/  FADD.FTZ R22, R106.reuse, R22 ;  /* 0x000000166a167221 */ /* 0x040fe20000010000 */
[----:B------:R-:W-:Y:S01]  /*4330*/  FFMA.FTZ R106, R106, R124, R135 ;  /* 0x0000007c6a6a7223 */ /* 0x000fe20000010087 */
[----:B------:R-:W-:Y:S01]  /*4340*/  FFMA.FTZ R49, -R56, R53, R153 ;  /* 0x0000003538317223 */ /* 0x000fe20000010199 */
[----:B------:R-:W-:Y:S01]  /*4350*/  FMUL.FTZ R105, R66, R105 ;  /* 0x0000006942697220 */ /* 0x000fe20000410000 */
[----:B------:R-:W-:Y:S01]  /*4360*/  FMUL.FTZ R130, R130, R153 ;  /* 0x0000009982827220 */ /* 0x000fe20000410000 */
[----:B------:R-:W-:Y:S01]  /*4370*/  IADD3 R55, R86, 0x180, RZ ;  /* 0x0000018056377810 */ /* 0x000fe20007ffe0ff */
[----:B------:R-:W-:Y:S01]  /*4380*/  FMUL.FTZ R134, R49, R134 ;  /* 0x0000008631867220 */ /* 0x000fe20000410000 */
[----:B------:R-:W-:Y:S01]  /*4390*/  FMUL.FTZ R54, R54, R49 ;  /* 0x0000003136367220 */ /* 0x000fe20000410000 */
[----:B------:R-:W-:Y:S01]  /*43a0*/  MOV R49, UR46 ;  /* 0x0000002e00317c02 */ /* 0x000fe20008000f00 */
[----:B------:R-:W-:Y:S01]  /*43b0*/  USHF.L.U32 UR46, UR8, 0x2, URZ ;  /* 0x00000002082e7899 */ /* 0x000fe2000800063f */
[----:B------:R-:W-:Y:S01]  /*43c0*/  FFMA.FTZ R53, R53, R111, R134 ;  /* 0x0000006f35357223 */ /* 0x000fe20000010086 */
[C---:B------:R-:W-:Y:S01]  /*43d0*/  FADD.FTZ R29, R105.reuse, R29 ;  /* 0x0000001d691d7221 */ /* 0x040fe20000010000 */
[----:B------:R-:W-:Y:S01]  /*43e0*/  FFMA.FTZ R123, R105, R123, R106 ;  /* 0x0000007b697b7223 */ /* 0x000fe2000001006a */
[----:B------:R-:W-:Y:S01]  /*43f0*/  FMUL.FTZ R130, R33, R130 ;  /* 0x0000008221827220 */ /* 0x000fe20000410000 */
[----:B------:R-:W-:Y:S01]  /*4400*/  FADD.FTZ R20, R53, R20 ;  /* 0x0000001435147221 */ /* 0x000fe20000010000 */
[----:B------:R-:W-:Y:S01]  /*4410*/  LEA.HI.X R53, R48, UR33, R132, 0x2, P1 ;  /* 0x0000002130357c11 */ /* 0x000fe200088f1484 */
[----:B0-----:R-:W-:Y:S01]  /*4420*/  IMAD R48, R50, UR47, RZ ;  /* 0x0000002f32307c24 */ /* 0x001fe2000f8e02ff */
[----:B------:R-:W-:Y:S01]  /*4430*/  ISETP.GE.AND P1, PT, R126, 0x81, PT ;  /* 0x000000817e00780c */ /* 0x000fe20003f26270 */
[----:B------:R-:W-:Y:S01]  /*4440*/  BSSY B0, `(.L_x_2083) ;  /* 0x0000016000007945 */ /* 0x000fe20003800000 */
[----:B------:R-:W-:Y:S01]  /*4450*/  FADD.FTZ R125, R125, R130 ;  /* 0x000000827d7d7221 */ /* 0x000fe20000010000 */
[----:B------:R-:W-:Y:S01]  /*4460*/  IMAD.WIDE R52, R49, 0x4, R52 ;  /* 0x0000000431347825 */ /* 0x000fe200078e0234 */
[----:B------:R-:W-:-:S03]  /*4470*/  IADD3 R49, R86, 0x80, RZ ;  /* 0x0000008056317810 */ /* 0x000fc60007ffe0ff */
[----:B------:R-:W-:Y:S01]  /*4480*/  FADD.FTZ R30, R133, R30 ;  /* 0x0000001e851e7221 */ /* 0x000fe20000010000 */
[----:B------:R-:W-:Y:S01]  /*4490*/  FADD.FTZ R19, R113, R19 ;  /* 0x0000001371137221 */ /* 0x000fe20000010000 */
[----:B------:R-:W-:Y:S01]  /*44a0*/  IMAD R105, R51, UR46, R48 ;  /* 0x0000002e33697c24 */ /* 0x000fe2000f8e0230 */
[----:B------:R-:W-:Y:S01]  /*44b0*/  IADD3 R51, R86, 0x100, RZ ;  /* 0x0000010056337810 */ /* 0x000fe20007ffe0ff */
[----:B------:R-:W-:Y:S01]  /*44c0*/  IMAD.WIDE.U32 R52, R50, UR46, R52 ;  /* 0x0000002e32347c25 */ /* 0x000fe2000f8e0034 */
[----:B------:R-:W-:-:S03]  /*44d0*/  LEA.HI.SX32 R48, R49, R86, 0x1b ;  /* 0x0000005631307211 */ /* 0x000fc600078fdaff */
[----:B------:R-:W-:Y:S01]  /*44e0*/  FADD.FTZ R54, R123, R54 ;  /* 0x000000367b367221 */ /* 0x000fe20000010000 */
[----:B------:R-:W-:Y:S02]  /*44f0*/  LEA.HI.SX32 R50, R51, R86, 0x1b ;  /* 0x0000005633327211 */ /* 0x000fe400078fdaff */
[----:B------:R-:W-:Y:S02]  /*4500*/  LEA R51, R48, R85, 0x2 ;  /* 0x0000005530337211 */ /* 0x000fe400078e10ff */
[----:B------:R-:W-:Y:S02]  /*4510*/  MOV R48, R52 ;  /* 0x0000003400307202 */ /* 0x000fe40000000f00 */
[----:B------:R-:W-:Y:S02]  /*4520*/  ISETP.GE.AND P2, PT, R126, 0x101, PT ;  /* 0x000001017e00780c */ /* 0x000fe40003f46270 */
[----:B------:R-:W0:Y:S01]  /*4530*/  LDS R51, [R51+0x1290] ;  /* 0x0012900033337984 */ /* 0x000e220000000800 */
[----:B------:R-:W-:-:S02]  /*4540*/  IADD3 R49, R53, R105, RZ ;  /* 0x0000006935317210 */ /* 0x000fc40007ffe0ff */
[----:B------:R-:W-:Y:S02]  /*4550*/  ISETP.GE.AND P3, PT, R126, 0x181, PT ;  /* 0x000001817e00780c */ /* 0x000fe40003f66270 */
[----:B------:R-:W-:Y:S02]  /*4560*/  LEA.HI.SX32 R52, R55, R86, 0x1b ;  /* 0x0000005637347211 */ /* 0x000fe400078fdaff */
[----:B------:R-:W-:Y:S01]  /*4570*/  LEA R50, R50, R85, 0x2 ;  /* 0x0000005532327211 */ /* 0x000fe200078e10ff */
[----:B------:R-:W-:Y:S08]  /*4580*/  @!P1 BRA `(.L_x_2084) ;  /* 0x0000000000049947 */ /* 0x000ff00003800000 */
[----:B0-----:R1:W-:Y:S02]  /*4590*/  REDG.E.ADD.F32.FTZ.RN.STRONG.GPU desc[UR20][R48.64+-0x1e00], R51 ;  /* 0xffe20033300079a6 */ /* 0x0013e4000c10f394 */
.L_x_2084:
[----:B------:R-:W-:Y:S05]  /*45a0*/  BSYNC B0 ;  /* 0x0000000000007941 */ /* 0x000fea0003800000 */
.L_x_2083:
[----:B01----:R0:W1:Y:S01]  /*45b0*/  LDS R51, [R50+0x1490] ;  /* 0x0014900032337984 */ /* 0x0030620000000800 */
[----:B------:R-:W-:Y:S01]  /*45c0*/  BSSY B0, `(.L_x_2085) ;  /* 0x0000004000007945 */ /* 0x000fe20003800000 */
[----:B------:R-:W-:-:S03]  /*45d0*/  LEA R52, R52, R85, 0x2 ;  /* 0x0000005534347211 */ /* 0x000fc600078e10ff */
[----:B------:R-:W-:Y:S05]  /*45e0*/  @!P2 BRA `(.L_x_2086) ;  /* 0x000000000004a947 */ /* 0x000fea0003800000 */
[----:B-1----:R2:W-:Y:S02]  /*45f0*/  REDG.E.ADD.F32.FTZ.RN.STRONG.GPU desc[UR20][R48.64+-0x1c00], R51 ;  /* 0xffe40033300079a6 */ /* 0x0025e4000c10f394 */
.L_x_2086:
[----:B------:R-:W-:Y:S05]  /*4600*/  BSYNC B0 ;  /* 0x0000000000007941 */ /* 0x000fea0003800000 */
.L_x_2085:
[----:B-12---:R1:W2:Y:S01]  /*4610*/  LDS R51, [R52+0x1690] ;  /* 0x0016900034337984 */ /* 0x0062a20000000800 */
[----:B------:R-:W-:Y:S01]  /*4620*/  BSSY B0, `(.L_x_2087) ;  /* 0x0000005000007945 */ /* 0x000fe20003800000 */
[C---:B------:R-:W-:Y:S02]  /*4630*/  IADD3 R105, R86.reuse, 0x200, RZ ;  /* 0x0000020056697810 */ /* 0x040fe40007ffe0ff */
[----:B------:R-:W-:Y:S01]  /*4640*/  IADD3 R53, R86, 0x280, RZ ;  /* 0x0000028056357810 */ /* 0x000fe20007ffe0ff */
[----:B------:R-:W-:Y:S06]  /*4650*/  @!P3 BRA `(.L_x_2088) ;  /* 0x000000000004b947 */ /* 0x000fec0003800000 */
[----:B--2---:R3:W-:Y:S02]  /*4660*/  REDG.E.ADD.F32.FTZ.RN.STRONG.GPU desc[UR20][R48.64+-0x1a00], R51 ;  /* 0xffe60033300079a6 */ /* 0x0047e4000c10f394 */
.L_x_2088:
[----:B------:R-:W-:Y:S05]  /*4670*/  BSYNC B0 ;  /* 0x0000000000007941 */ /* 0x000fea0003800000 */
.L_x_2087:
[-C--:B0-----:R-:W-:Y:S01]  /*4680*/  LEA.HI.SX32 R50, R105, R86.reuse, 0x1b ;  /* 0x0000005669327211 */ /* 0x081fe200078fdaff */
[----:B------:R-:W-:Y:S01]  /*4690*/  BSSY B0, `(.L_x_2089) ;  /* 0x0000010000007945 */ /* 0x000fe20003800000 */
[----:B--23--:R-:W-:Y:S02]  /*46a0*/  IADD3 R51, R86, 0x300, RZ ;  /* 0x0000030056337810 */ /* 0x00cfe40007ffe0ff */
[----:B------:R-:W-:Y:S02]  /*46b0*/  LEA R50, R50, R85, 0x2 ;  /* 0x0000005532327211 */ /* 0x000fe400078e10ff */
[-C--:B------:R-:W-:Y:S02]  /*46c0*/  LEA.HI.SX32 R106, R51, R86.reuse, 0x1b ;  /* 0x00000056336a7211 */ /* 0x080fe400078fdaff */
[----:B------:R-:W-:Y:S01]  /*46d0*/  ISETP.GE.AND P6, PT, R126, 0x201, PT ;  /* 0x000002017e00780c */ /* 0x000fe20003fc6270 */
[----:B------:R0:W2:Y:S01]  /*46e0*/  LDS R51, [R50+0x1890] ;  /* 0x0018900032337984 */ /* 0x0000a20000000800 */
[----:B-1----:R-:W-:-:S02]  /*46f0*/  LEA.HI.SX32 R52, R53, R86, 0x1b ;  /* 0x0000005635347211 */ /* 0x002fc400078fdaff */
[----:B------:R-:W-:Y:S02]  /*4700*/  IADD3 R53, R86, 0x380, RZ ;  /* 0x0000038056357810 */ /* 0x000fe40007ffe0ff */
[----:B------:R-:W-:Y:S02]  /*4710*/  LEA R52, R52, R85, 0x2 ;  /* 0x0000005534347211 */ /* 0x000fe400078e10ff */
[C---:B------:R-:W-:Y:S02]  /*4720*/  ISETP.GE.AND P1, PT, R126.reuse, 0x281, PT ;  /* 0x000002817e00780c */ /* 0x040fe40003f26270 */
[C---:B------:R-:W-:Y:S02]  /*4730*/  ISETP.GE.AND P2, PT, R126.reuse, 0x301, PT ;  /* 0x000003017e00780c */ /* 0x040fe40003f46270 */
[C---:B------:R-:W-:Y:S02]  /*4740*/  ISETP.GE.AND P3, PT, R126.reuse, 0x381, PT ;  /* 0x000003817e00780c */ /* 0x040fe40003f66270 */
[----:B------:R-:W-:-:S02]  /*4750*/  ISETP.GE.AND P4, PT, R126, 0x401, PT ;  /* 0x000004017e00780c */ /* 0x000fc40003f86270 */
[----:B------:R-:W-:Y:S01]  /*4760*/  ISETP.GE.AND P5, PT, R126, 0x481, PT ;  /* 0x000004817e00780c */ /* 0x000fe20003fa6270 */
[----:B0-----:R-:W-:-:S12]  /*4770*/  @!P6 BRA `(.L_x_2090) ;  /* 0x000000000004e947 */ /* 0x001fd80003800000 */
[----:B--2---:R0:W-:Y:S02]  /*4780*/  REDG.E.ADD.F32.FTZ.RN.STRONG.GPU desc[UR20][R48.64+-0x1800], R51 ;  /* 0xffe80033300079a6 */ /* 0x0041e4000c10f394 */
.L_x_2090:
[----:B------:R-:W-:Y:S05]  /*4790*/  BSYNC B0 ;  /* 0x0000000000007941 */ /* 0x000fea0003800000 */
.L_x_2089:
[----:B0-2---:R0:W1:Y:S01]  /*47a0*/  LDS R51, [R52+0x1a90] ;  /* 0x001a900034337984 */ /* 0x0050620000000800 */
[----:B------:R-:W-:Y:S01]  /*47b0*/  BSSY B0, `(.L_x_2091) ;  /* 0x0000006000007945 */ /* 0x000fe20003800000 */
[----:B------:R-:W-:Y:S02]  /*47c0*/  IADD3 R55, R86, 0x400, RZ ;  /* 0x0000040056377810 */ /* 0x000fe40007ffe0ff */
[----:B------:R-:W-:Y:S02]  /*47d0*/  LEA.HI.SX32 R50, R53, R86, 0x1b ;  /* 0x0000005635327211 */ /* 0x000fe400078fdaff */
[----:B------:R-:W-:Y:S01]  /*47e0*/  LEA R106, R106, R85, 0x2 ;  /* 0x000000556a6a7211 */ /* 0x000fe200078e10ff */
[----:B------:R-:W-:Y:S06]  /*47f0*/  @!P1 BRA `(.L_x_2092) ;  /* 0x0000000000049947 */ /* 0x000fec0003800000 */
[----:B-1----:R2:W-:Y:S02]  /*4800*/  REDG.E.ADD.F32.FTZ.RN.STRONG.GPU desc[UR20][R48.64+-0x1600], R51 ;  /* 0xffea0033300079a6 */ /* 0x0025e4000c10f394 */
.L_x_2092:
[----:B------:R-:W-:Y:S05]  /*4810*/  BSYNC B0 ;  /* 0x0000000000007941 */ /* 0x000fea0003800000 */
.L_x_2091:
[----:B-12---:R1:W2:Y:S01]  /*4820*/  LDS R51, [R106+0x1c90] ;  /* 0x001c90006a337984 */ /* 0x0062a20000000800 */
[----:B------:R-:W-:Y:S01]  /*4830*/  BSSY B0, `(.L_x_2093) ;  /* 0x0000006000007945 */ /* 0x000fe20003800000 */
[----:B0-----:R-:W-:Y:S02]  /*4840*/  LEA.HI.SX32 R52, R55, R86, 0x1b ;  /* 0x0000005637347211 */ /* 0x001fe400078fdaff */
[----:B------:R-:W-:Y:S02]  /*4850*/  IADD3 R53, R86, 0x480, RZ ;  /* 0x0000048056357810 */ /* 0x000fe40007ffe0ff */
[----:B------:R-:W-:Y:S01]  /*4860*/  LEA R55, R50, R85, 0x2 ;  /* 0x0000005532377211 */ /* 0x000fe200078e10ff */
[----:B------:R-:W-:Y:S06]  /*4870*/  @!P2 BRA `(.L_x_2094) ;  /* 0x000000000004a947 */ /* 0x000fec0003800000 */
[----:B--2---:R0:W-:Y:S02]  /*4880*/  REDG.E.ADD.F32.FTZ.RN.STRONG.GPU desc[UR20][R48.64+-0x1400], R51 ;  /* 0xffec0033300079a6 */ /* 0x0041e4000c10f394 */
.L_x_2094:
[----:B------:R-:W-:Y:S05]  /*4890*/  BSYNC B0 ;  /* 0x0000000000007941 */ /* 0x000fea0003800000 */
.L_x_2093:
[----:B0-2---:R0:W2:Y:S01]  /*48a0*/  LDS R51, [R55+0x1e90] ;  /* 0x001e900037337984 */ /* 0x0050a20000000800 */
[----:B------:R-:W-:Y:S01]  /*48b0*/  BSSY B0, `(.L_x_2095) ;  /* 0x0000005000007945 */ /* 0x000fe20003800000 */
[----:B------:R-:W-:Y:S02]  /*48c0*/  LEA.HI.SX32 R50, R53, R86, 0x1b ;  /* 0x0000005635327211 */ /* 0x000fe400078fdaff */
[----:B------:R-:W-:Y:S01]  /*48d0*/  LEA R52, R52, R85, 0x2 ;  /* 0x0000005534347211 */ /* 0x000fe200078e10ff */
[----:B------:R-:W-:Y:S06]  /*48e0*/  @!P3 BRA `(.L_x_2096) ;  /* 0x000000000004b947 */ /* 0x000fec0003800000 */
[----:B--2---:R3:W-:Y:S02]  /*48f0*/  REDG.E.ADD.F32.FTZ.RN.STRONG.GPU desc[UR20][R48.64+-0x1200], R51 ;  /* 0xffee0033300079a6 */ /* 0x0047e4000c10f394 */
.L_x_2096:
[----:B------:R-:W-:Y:S05]  /*4900*/  BSYNC B0 ;  /* 0x0000000000007941 */ /* 0x000fea0003800000 */
.L_x_2095:
[----:B--23--:R2:W3:Y:S01]  /*4910*/  LDS R51, [R52+0x2090] ;  /* 0x0020900034337984 */ /* 0x00c4e20000000800 */
[----:B------:R-:W-:Y:S01]  /*4920*/  BSSY B0, `(.L_x_2097) ;  /* 0x0000004000007945 */ /* 0x000fe20003800000 */
[----:B------:R-:W-:-:S03]  /*4930*/  LEA R50, R50, R85, 0x2 ;  /* 0x0000005532327211 */ /* 0x000fc600078e10ff */
[----:B------:R-:W-:Y:S05]  /*4940*/  @!P4 BRA `(.L_x_2098) ;  /* 0x000000000004c947 */ /* 0x000fea0003800000 */
[----:B---3--:R4:W-:Y:S02]  /*4950*/  REDG.E.ADD.F32.FTZ.RN.STRONG.GPU desc[UR20][R48.64+-0x1000], R51 ;  /* 0xfff00033300079a6 */ /* 0x0089e4000c10f394 */
.L_x_2098:
[----:B------:R-:W-:Y:S05]  /*4960*/  BSYNC B0 ;  /* 0x0000000000007941 */ /* 0x000fea0003800000 */
.L_x_2097:
[----:B---34-:R3:W4:Y:S01]  /*4970*/  LDS R51, [R50+0x2290] ;  /* 0x0022900032337984 */ /* 0x0187220000000800 */
[----:B------:R-:W-:Y:S01]  /*4980*/  BSSY B0, `(.L_x_2099) ;  /* 0x0000005000007945 */ /* 0x000fe20003800000 */
[C---:B------:R-:W-:Y:S02]  /*4990*/  IADD3 R53, R86.reuse, 0x500, RZ ;  /* 0x0000050056357810 */ /* 0x040fe40007ffe0ff */
[----:B0-----:R-:W-:Y:S01]  /*49a0*/  IADD3 R55, R86, 0x580, RZ ;  /* 0x0000058056377810 */ /* 0x001fe20007ffe0ff */
[----:B------:R-:W-:Y:S06]  /*49b0*/  @!P5 BRA `(.L_x_2100) ;  /* 0x000000000004d947 */ /* 0x000fec0003800000 */
[----:B----4-:R0:W-:Y:S02]  /*49c0*/  REDG.E.ADD.F32.FTZ.RN.STRONG.GPU desc[UR20][R48.64+-0xe00], R51 ;  /* 0xfff20033300079a6 */ /* 0x0101e4000c10f394 */
.L_x_2100:
[----:B------:R-:W-:Y:S05]  /*49d0*/  BSYNC B0 ;  /* 0x0000000000007941 */ /* 0x000fea0003800000 */
.L_x_2099:
[-C--:B---3--:R-:W-:Y:S01]  /*49e0*/  LEA.HI.SX32 R50, R53, R86.reuse, 0x1b ;  /* 0x0000005635327211 */ /* 0x088fe200078fdaff */
[----:B------:R-:W-:Y:S01]  /*49f0*/  BSSY B0, `(.L_x_2101) ;  /* 0x0000010000007945 */ /* 0x000fe20003800000 */
[----:B0---4-:R-:W-:Y:S02]  /*4a00*/  IADD3 R51, R86, 0x600, RZ ;  /* 0x0000060056337810 */ /* 0x011fe40007ffe0ff */
[----:B------:R-:W-:Y:S02]  /*4a10*/  LEA R50, R50, R85, 0x2 ;  /* 0x0000005532327211 */ /* 0x000fe400078e10ff */
[-C--:B-1----:R-:W-:Y:S02]  /*4a20*/  LEA.HI.SX32 R106, R51, R86.reuse, 0x1b ;  /* 0x00000056336a7211 */ /* 0x082fe400078fdaff */
[----:B------:R-:W-:Y:S01]  /*4a30*/  ISETP.GE.AND P6, PT, R126, 0x501, PT ;  /* 0x000005017e00780c */ /* 0x000fe20003fc6270 */
[----:B------:R0:W1:Y:S01]  /*4a40*/  LDS R51, [R50+0x2490] ;  /* 0x0024900032337984 */ /* 0x0000620000000800 */
[----:B--2---:R-:W-:-:S02]  /*4a50*/  LEA.HI.SX32 R52, R55, R86, 0x1b ;  /* 0x0000005637347211 */ /* 0x004fc400078fdaff */
        /* <DEDUP_REMOVED lines=8> */
[----:B-1----:R0:W-:Y:S02]  /*4ae0*/  REDG.E.ADD.F32.FTZ.RN.STRONG.GPU desc[UR20][R48.64+-0xc00], R51 ;  /* 0xfff40033300079a6 */ /* 0x0021e4000c10f394 */
.L_x_2102:
[----:B------:R-:W-:Y:S05]  /*4af0*/  BSYNC B0 ;  /* 0x0000000000007941 */ /* 0x000fea0003800000 */
.L_x_2101:
[----:B01----:R0:W1:Y:S01]  /*4b00*/  LDS R51, [R52+0x2690] ;  /* 0x0026900034337984 */ /* 0x0030620000000800 */
[----:B------:R-:W-:Y:S01]  /*4b10*/  BSSY B0, `(.L_x_2103) ;  /* 0x0000006000007945 */ /* 0x000fe20003800000 */
[----:B------:R-:W-:Y:S02]  /*4b20*/  IADD3 R55, R86, 0x700, RZ ;  /* 0x0000070056377810 */ /* 0x000fe40007ffe0ff */
[----:B------:R-:W-:Y:S02]  /*4b30*/  LEA.HI.SX32 R50, R53, R86, 0x1b ;  /* 0x0000005635327211 */ /* 0x000fe400078fdaff */
[----:B------:R-:W-:Y:S01]  /*4b40*/  LEA R106, R106, R85, 0x2 ;  /* 0x000000556a6a7211 */ /* 0x000fe200078e10ff */
[----:B------:R-:W-:Y:S06]  /*4b50*/  @!P1 BRA `(.L_x_2104) ;  /* 0x0000000000049947 */ /* 0x000fec0003800000 */
[----:B-1----:R2:W-:Y:S02]  /*4b60*/  REDG.E.ADD.F32.FTZ.RN.STRONG.GPU desc[UR20][R48.64+-0xa00], R51 ;  /* 0xfff60033300079a6 */ /* 0x0025e4000c10f394 */
.L_x_2104:
[----:B------:R-:W-:Y:S05]  /*4b70*/  BSYNC B0 ;  /* 0x0000000000007941 */ /* 0x000fea0003800000 */
.L_x_2103:
[----:B-12---:R1:W2:Y:S01]  /*4b80*/  LDS R51, [R106+0x2890] ;  /* 0x002890006a337984 */ /* 0x0062a20000000800 */
[----:B------:R-:W-:Y:S01]  /*4b90*/  BSSY B0, `(.L_x_2105) ;  /* 0x0000006000007945 */ /* 0x000fe20003800000 */
[----:B0-----:R-:W-:Y:S02]  /*4ba0*/  LEA.HI.SX32 R52, R55, R86, 0x1b ;  /* 0x0000005637347211 */ /* 0x001fe400078fdaff */
[----:B------:R-:W-:Y:S02]  /*4bb0*/  IADD3 R53, R86, 0x780, RZ ;  /* 0x0000078056357810 */ /* 0x000fe40007ffe0ff */
[----:B------:R-:W-:Y:S01]  /*4bc0*/  LEA R55, R50, R85, 0x2 ;  /* 0x0000005532377211 */ /* 0x000fe200078e10ff */
[----:B------:R-:W-:Y:S06]  /*4bd0*/  @!P2 BRA `(.L_x_2106) ;  /* 0x000000000004a947 */ /* 0x000fec0003800000 */
[----:B--2---:R0:W-:Y:S02]  /*4be0*/  REDG.E.ADD.F32.FTZ.RN.STRONG.GPU desc[UR20][R48.64+-0x800], R51 ;  /* 0xfff80033300079a6 */ /* 0x0041e4000c10f394 */
.L_x_2106:
[----:B------:R-:W-:Y:S05]  /*4bf0*/  BSYNC B0 ;  /* 0x0000000000007941 */ /* 0x000fea0003800000 */
.L_x_2105:
[----:B0-2---:R0:W2:Y:S01]  /*4c00*/  LDS R51, [R55+0x2a90] ;  /* 0x002a900037337984 */ /* 0x0050a20000000800 */
[----:B------:R-:W-:Y:S01]  /*4c10*/  BSSY B0, `(.L_x_2107) ;  /* 0x0000005000007945 */ /* 0x000fe20003800000 */
[----:B------:R-:W-:Y:S02]  /*4c20*/  LEA.HI.SX32 R50, R53, R86, 0x1b ;  /* 0x0000005635327211 */ /* 0x000fe400078fdaff */
[----:B------:R-:W-:Y:S01]  /*4c30*/  LEA R52, R52, R85, 0x2 ;  /* 0x0000005534347211 */ /* 0x000fe200078e10ff */
[----:B------:R-:W-:Y:S06]  /*4c40*/  @!P3 BRA `(.L_x_2108) ;  /* 0x000000000004b947 */ /* 0x000fec0003800000 */
[----:B--2---:R3:W-:Y:S02]  /*4c50*/  REDG.E.ADD.F32.FTZ.RN.STRONG.GPU desc[UR20][R48.64+-0x600], R51 ;  /* 0xfffa0033300079a6 */ /* 0x0047e4000c10f394 */
.L_x_2108:
[----:B------:R-:W-:Y:S05]  /*4c60*/  BSYNC B0 ;  /* 0x0000000000007941 */ /* 0x000fea0003800000 */
.L_x_2107:
[----:B--23--:R2:W3:Y:S01]  /*4c70*/  LDS R51, [R52+0x2c90] ;  /* 0x002c900034337984 */ /* 0x00c4e20000000800 */
[----:B------:R-:W-:Y:S01]  /*4c80*/  BSSY B0, `(.L_x_2109) ;  /* 0x0000004000007945 */ /* 0x000fe20003800000 */
[----:B------:R-:W-:-:S03]  /*4c90*/  LEA R50, R50, R85, 0x2 ;  /* 0x0000005532327211 */ /* 0x000fc600078e10ff */
[----:B------:R-:W-:Y:S05]  /*4ca0*/  @!P4 BRA `(.L_x_2110) ;  /* 0x000000000004c947 */ /* 0x000fea0003800000 */
[----:B---3--:R4:W-:Y:S02]  /*4cb0*/  REDG.E.ADD.F32.FTZ.RN.STRONG.GPU desc[UR20][R48.64+-0x400], R51 ;  /* 0xfffc0033300079a6 */ /* 0x0089e4000c10f394 */
.L_x_2110:
[----:B------:R-:W-:Y:S05]  /*4cc0*/  BSYNC B0 ;  /* 0x0000000000007941 */ /* 0x000fea0003800000 */
.L_x_2109:
[----:B---34-:R3:W4:Y:S01]  /*4cd0*/  LDS R51, [R50+0x2e90] ;  /* 0x002e900032337984 */ /* 0x0187220000000800 */
[----:B------:R-:W-:Y:S04]  /*4ce0*/  BSSY B0, `(.L_x_2111) ;  /* 0x0000003000007945 */ /* 0x000fe80003800000 */
[----:B------:R-:W-:Y:S05]  /*4cf0*/  @!P5 BRA `(.L_x_2112) ;  /* 0x000000000004d947 */ /* 0x000fea0003800000 */
[----:B----4-:R4:W-:Y:S02]  /*4d00*/  REDG.E.ADD.F32.FTZ.RN.STRONG.GPU desc[UR20][R48.64+-0x200], R51 ;  /* 0xfffe0033300079a6 */ /* 0x0109e4000c10f394 */
.L_x_2112:
[----:B------:R-:W-:Y:S05]  /*4d10*/  BSYNC B0 ;  /* 0x0000000000007941 */ /* 0x000fea0003800000 */
.L_x_2111:
[----:B---3--:R-:W3:Y:S01]  /*4d20*/  LDL R50, [R1+0x48] ;  /* 0x0000480001327983 */ /* 0x008ee20000100800 */
[----:B----4-:R-:W4:Y:S03]  /*4d30*/  S2R R51, SR_LANEID ;  /* 0x0000000000337919 */ /* 0x010f260000000000 */
[----:B------:R-:W5:Y:S04]  /*4d40*/  SHFL.DOWN PT, R49, R54, 0x1, 0x1f ;  /* 0x08201f0036317f89 */ /* 0x000f6800000e0000 */
[----:B------:R-:W0:Y:S01]  /*4d50*/  SHFL.DOWN PT, R48, R125, 0x1, 0x1f ;  /* 0x08201f007d307f89 */ /* 0x000e2200000e0000 */
[----:B----4-:R-:W-:-:S13]  /*4d60*/  ISETP.GT.AND P1, PT, R51, 0x1e, PT ;  /* 0x0000001e3300780c */ /* 0x010fda0003f24270 */
[----:B-----5:R-:W-:Y:S01]  /*4d70*/  @!P1 FADD.FTZ R54, R54, R49 ;  /* 0x0000003136369221 */ /* 0x020fe20000010000 */
[----:B0-----:R-:W-:-:S04]  /*4d80*/  @!P1 FADD.FTZ R125, R125, R48 ;  /* 0x000000307d7d9221 */ /* 0x001fc80000010000 */
[----:B------:R-:W0:Y:S04]  /*4d90*/  SHFL.DOWN PT, R49, R54, 0x2, 0x1f ;  /* 0x08401f0036317f89 */ /* 0x000e2800000e0000 */
[----:B------:R-:W4:Y:S01]  /*4da0*/  SHFL.DOWN PT, R48, R125, 0x2, 0x1f ;  /* 0x08401f007d307f89 */ /* 0x000f2200000e0000 */
[----:B------:R-:W-:-:S13]  /*4db0*/  ISETP.GT.AND P1, PT, R51, 0x1d, PT ;  /* 0x0000001d3300780c */ /* 0x000fda0003f24270 */
[----:B0-----:R-:W-:Y:S01]  /*4dc0*/  @!P1 FADD.FTZ R54, R54, R49 ;  /* 0x0000003136369221 */ /* 0x001fe20000010000 */
[----:B----4-:R-:W-:-:S04]  /*4dd0*/  @!P1 FADD.FTZ R125, R125, R48 ;  /* 0x000000307d7d9221 */ /* 0x010fc80000010000 */
        /* <DEDUP_REMOVED lines=12> */
[C---:B------:R-:W-:Y:S02]  /*4ea0*/  ISETP.GT.AND P1, PT, R51.reuse, 0xf, PT ;  /* 0x0000000f3300780c */ /* 0x040fe40003f24270 */
[----:B------:R-:W-:Y:S01]  /*4eb0*/  ISETP.NE.AND P2, PT, R51, RZ, PT ;  /* 0x000000ff3300720c */ /* 0x000fe20003f45270 */
[----:B------:R-:W-:Y:S01]  /*4ec0*/  FMUL.FTZ R127, R101, R127 ;  /* 0x0000007f657f7220 */ /* 0x000fe20000410000 */
[----:B------:R-:W-:Y:S01]  /*4ed0*/  FMUL.FTZ R128, R104, R128 ;  /* 0x0000008068807220 */ /* 0x000fe20000410000 */
[----:B------:R-:W-:Y:S01]  /*4ee0*/  FMUL.FTZ R131, R107, R131 ;  /* 0x000000836b837220 */ /* 0x000fe20000410000 */
[----:B------:R-:W-:Y:S01]  /*4ef0*/  FFMA.FTZ R95, R95, R97, R102 ;  /* 0x000000615f5f7223 */ /* 0x000fe20000010066 */
[----:B------:R-:W-:Y:S01]  /*4f00*/  FFMA.FTZ R98, R108, R98, R127 ;  /* 0x000000626c627223 */ /* 0x000fe2000001007f */
[----:B------:R-:W-:Y:S01]  /*4f10*/  FFMA.FTZ R99, R109, R99, R128 ;  /* 0x000000636d637223 */ /* 0x000fe20000010080 */
[----:B------:R-:W-:-:S04]  /*4f20*/  FFMA.FTZ R110, R110, R129, R131 ;  /* 0x000000816e6e7223 */ /* 0x000fc80000010083 */
[----:B0-----:R-:W-:Y:S01]  /*4f30*/  @!P1 FADD.FTZ R54, R54, R49 ;  /* 0x0000003136369221 */ /* 0x001fe20000010000 */
[----:B----4-:R-:W-:-:S04]  /*4f40*/  @!P1 FADD.FTZ R125, R125, R48 ;  /* 0x000000307d7d9221 */ /* 0x010fc80000010000 */
[----:B--2---:R-:W-:Y:S02]  /*4f50*/  MOV R52, R54 ;  /* 0x0000003600347202 */ /* 0x004fe40000000f00 */
[----:B------:R-:W-:Y:S01]  /*4f60*/  MOV R53, R125 ;  /* 0x0000007d00357202 */ /* 0x000fe20000000f00 */
        /* <DEDUP_REMOVED lines=26> */
[----:B---3--:R0:W-:Y:S01]  /*5110*/  @!P2 STS.64 [R50+0x3198], R52 ;  /* 0x003198343200a388 */ /* 0x0081e20000000a00 */
[----:B------:R-:W-:Y:S06]  /*5120*/  BAR.SYNC.DEFER_BLOCKING 0x0 ;  /* 0x0000000000007b1d */ /* 0x000fec0000010000 */
[----:B------:R-:W-:Y:S05]  /*5130*/  @P0 BRA `(.L_x_2114) ;  /* 0x0000000000580947 */ /* 0x000fea0003800000 */
[----:B------:R-:W2:Y:S01]  /*5140*/  S2UR UR47, SR_CgaCtaId ;  /* 0x00000000002f79c3 */ /* 0x000ea20000008800 */
[----:B------:R-:W-:Y:S01]  /*5150*/  UMOV UR46, 0x400 ;  /* 0x00000400002e7882 */ /* 0x000fe20000000000 */
[----:B------:R-:W-:Y:S01]  /*5160*/  UISETP.NE.AND UP0, UPT, UR14, UR51, UPT ;  /* 0x000000330e00728c */ /* 0x000fe2000bf05270 */
[----:B------:R-:W-:-:S05]  /*5170*/  MOV R54, UR7 ;  /* 0x0000000700367c02 */ /* 0x000fca0008000f00 */
[----:B------:R-:W-:Y:S01]  /*5180*/  PLOP3.LUT P0, PT, PT, PT, UP0, 0x80, 0x0 ;  /* 0x000000000000781c */ /* 0x000fe20003f0f008 */
[----:B--2---:R-:W-:-:S06]  /*5190*/  ULEA UR46, UR47, UR46, 0x18 ;  /* 0x0000002e2f2e7291 */ /* 0x004fcc000f8ec03f */
[----:B------:R-:W-:-:S04]  /*51a0*/  MOV R85, UR46 ;  /* 0x0000002e00557c02 */ /* 0x000fc80008000f00 */
[----:B------:R-:W-:Y:S01]  /*51b0*/  LEA R89, R54, R85, 0x2 ;  /* 0x0000005536597211 */ /* 0x000fe200078e10ff */
[----:B0-----:R-:W0:Y:S04]  /*51c0*/  LDS.128 R48, [R85+0x31a0] ;  /* 0x0031a00055307984 */ /* 0x001e280000000c00 */
[----:B------:R-:W2:Y:S04]  /*51d0*/  LDS.64 R54, [R85+0x31b0] ;  /* 0x0031b00055367984 */ /* 0x000ea80000000a00 */
[----:B------:R-:W3:Y:S04]  /*51e0*/  @P0 LDS R90, [R89+0x51e0] ;  /* 0x0051e000595a0984 */ /* 0x000ee80000000800 */
[----:B------:R-:W4:Y:S01]  /*51f0*/  @P0 LDS R87, [R89+0x4de0] ;  /* 0x004de00059570984 */ /* 0x000f220000000800 */
[----:B0-----:R-:W-:Y:S01]  /*5200*/  FADD.FTZ R88, R53, R49 ;  /* 0x0000003135587221 */ /* 0x001fe20000010000 */
[----:B------:R-:W-:-:S03]  /*5210*/  FADD.FTZ R49, R52, R48 ;  /* 0x0000003034317221 */ /* 0x000fc60000010000 */
[----:B------:R-:W-:Y:S01]  /*5220*/  FADD.FTZ R88, R51, R88 ;  /* 0x0000005833587221 */ /* 0x000fe20000010000 */
[----:B------:R-:W-:-:S03]  /*5230*/  FADD.FTZ R49, R50, R49 ;  /* 0x0000003132317221 */ /* 0x000fc60000010000 */
[----:B--2---:R-:W-:Y:S01]  /*5240*/  FADD.FTZ R53, R88, R55 ;  /* 0x0000003758357221 */ /* 0x004fe20000010000 */
[----:B------:R-:W-:-:S03]  /*5250*/  FADD.FTZ R52, R49, R54 ;  /* 0x0000003631347221 */ /* 0x000fc60000010000 */
[----:B---3--:R-:W-:Y:S01]  /*5260*/  @P0 FADD.FTZ R53, R53, R90 ;  /* 0x0000005a35350221 */ /* 0x008fe20000010000 */
[----:B----4-:R-:W-:-:S04]  /*5270*/  @P0 FADD.FTZ R52, R52, R87 ;  /* 0x0000005734340221 */ /* 0x010fc80000010000 */
[----:B------:R2:W-:Y:S04]  /*5280*/  STS [R89+0x51e0], R53 ;  /* 0x0051e03559007388 */ /* 0x0005e80000000800 */
[----:B------:R2:W-:Y:S02]  /*5290*/  STS [R89+0x4de0], R52 ;  /* 0x004de03459007388 */ /* 0x0005e40000000800 */
.L_x_2114:
[----:B------:R-:W-:Y:S05]  /*52a0*/  BSYNC B0 ;  /* 0x0000000000007941 */ /* 0x000fea0003800000 */
.L_x_2113:
[----:B------:R-:W-:Y:S02]  /*52b0*/  UIADD3 UR7, UR7, 0x1, URZ ;  /* 0x0000000107077890 */ /* 0x000fe4000fffe03f */
[----:B------:R-:W-:Y:S02]  /*52c0*/  UIADD3 UR8, UP1, UR8, 0x1, URZ ;  /* 0x0000000108087890 */ /* 0x000fe4000ff3e03f */
[----:B------:R-:W-:Y:S02]  /*52d0*/  UISETP.GE.AND UP0, UPT, UR7, UR52, UPT ;  /* 0x000000340700728c */ /* 0x000fe4000bf06270 */
[----:B------:R-:W-:-:S04]  /*52e0*/  UIADD3.X UR9, URZ, UR9, URZ, UP1, !UPT ;  /* 0x000000093f097290 */ /* 0x000fc80008ffe43f */
[----:B------:R-:W-:-:S13]  /*52f0*/  PLOP3.LUT P0, PT, PT, PT, UP0, 0x80, 0x0 ;  /* 0x000000000000781c */ /* 0x000fda0003f0f008 */
[----:B------:R-:W-:Y:S05]  /*5300*/  @!P0 BRA `(.L_x_2115) ;  /* 0xffffffc400c48947 */ /* 0x000fea000383ffff */
.L_x_2071:
[----:B------:R-:W-:Y:S01]  /*5310*/  F2FP.BF16.F32.PACK_AB R41, R27, R38 ;  /* 0x000000261b29723e */ /* 0x000fe200000010ff */
[----:B------:R-:W3:Y:S01]  /*5320*/  S2R R48, SR_LANEID ;  /* 0x0000000000307919 */ /* 0x000ee20000000000 */
[----:B------:R-:W-:Y:S02]  /*5330*/  F2FP.BF16.F32.PACK_AB R27, R21, R29 ;  /* 0x0000001d151b723e */ /* 0x000fe400000010ff */
[----:B------:R-:W-:Y:S01]  /*5340*/  SHF.L.U32 R0, R86, 0x1, RZ ;  /* 0x0000000156007819 */ /* 0x000fe200000006ff */
[----:B------:R-:W4:Y:S01]  /*5350*/  LDL.LU R21, [R1+0x4c] ;  /* 0x00004c0001157983 */ /* 0x000f220000300800 */
[----:B------:R-:W-:Y:S01]  /*5360*/  F2FP.BF16.F32.PACK_AB R43, R25, R35 ;  /* 0x00000023192b723e */ /* 0x000fe200000010ff */
[----:B------:R-:W-:Y:S01]  /*5370*/  UIADD3 UR7, UR14, -0x1, URZ ;  /* 0xffffffff0e077890 */ /* 0x000fe2000fffe03f */
[----:B------:R-:W-:Y:S02]  /*5380*/  LOP3.LUT R0, R0, 0xffffffc0, RZ, 0xc0, !PT ;  /* 0xffffffc000007812 */ /* 0x000fe400078ec0ff */
[----:B------:R-:W-:-:S02]  /*5390*/  F2FP.BF16.F32.PACK_AB R42, R26, R37 ;  /* 0x000000251a2a723e */ /* 0x000fc400000010ff */
[----:B------:R-:W-:Y:S02]  /*53a0*/  F2FP.BF16.F32.PACK_AB R40, R28, R39 ;  /* 0x000000271c28723e */ /* 0x000fe400000010ff */
[----:B------:R-:W-:Y:S01]  /*53b0*/  F2FP.BF16.F32.PACK_AB R24, R24, R32 ;  /* 0x000000201818723e */ /* 0x000fe200000010ff */
[----:B------:R-:W-:Y:S01]  /*53c0*/  BAR.SYNC.DEFER_BLOCKING 0x0 ;  /* 0x0000000000007b1d */ /* 0x000fe20000010000 */
[----:B------:R-:W-:Y:S02]  /*53d0*/  F2FP.BF16.F32.PACK_AB R26, R22, R30 ;  /* 0x0000001e161a723e */ /* 0x000fe400000010ff */
[----:B------:R-:W-:Y:S01]  /*53e0*/  F2FP.BF16.F32.PACK_AB R25, R23, R31 ;  /* 0x0000001f1719723e */ /* 0x000fe200000010ff */
[----:B------:R-:W-:Y:S02]  /*53f0*/  USHF.R.S32.HI UR33, URZ, 0x1f, UR11 ;  /* 0x0000001f3f217899 */ /* 0x000fe4000801140b */
[----:B------:R-:W-:Y:S01]  /*5400*/  USHF.L.U32 UR8, UR7, 0xb, URZ ;  /* 0x0000000b07087899 */ /* 0x000fe2000800063f */
[----:B------:R-:W-:Y:S01]  /*5410*/  ULDC.64 UR30, c[0x0][0x388] ;  /* 0x0000e200001e7ab9 */ /* 0x000fe20000000a00 */
[----:B------:R-:W-:Y:S01]  /*5420*/  USHF.R.S32.HI UR36, URZ, 0x1f, UR10 ;  /* 0x0000001f3f247899 */ /* 0x000fe2000801140a */
[----:B------:R-:W-:Y:S01]  /*5430*/  ULDC.64 UR34, c[0x0][0x3e0] ;  /* 0x0000f80000227ab9 */ /* 0x000fe20000000a00 */
[----:B---3--:R-:W-:-:S04]  /*5440*/  LEA R0, R48, R0, 0x1 ;  /* 0x0000000030007211 */ /* 0x008fc800078e08ff */
[----:B------:R-:W-:Y:S01]  /*5450*/  LEA R4, R0, R85, 0x4 ;  /* 0x0000005500047211 */ /* 0x000fe200078e20ff */
[----:B------:R-:W-:-:S04]  /*5460*/  UIMAD UR28, UR33, UR30, URZ ;  /* 0x0000001e211c72a4 */ /* 0x000fc8000f8e023f */
[----:B------:R-:W-:Y:S01]  /*5470*/  STS.128 [R4], R40 ;  /* 0x0000002804007388 */ /* 0x000fe20000000c00 */
[----:B------:R-:W-:-:S03]  /*5480*/  USHF.R.S32.HI UR9, URZ, 0x1f, UR8 ;  /* 0x0000001f3f097899 */ /* 0x000fc60008011408 */
[----:B------:R-:W-:Y:S01]  /*5490*/  STS.128 [R4+0x10], R24 ;  /* 0x0000101804007388 */ /* 0x000fe20000000c00 */
[----:B------:R-:W-:-:S03]  /*54a0*/  NOP ;  /* 0x0000000000007918 */ /* 0x000fc60000000000 */
[----:B------:R-:W3:Y:S04]  /*54b0*/  LDS.128 R28, [R84] ;  /* 0x00000000541c7984 */ /* 0x000ee80000000c00 */
[----:B------:R-:W5:Y:S01]  /*54c0*/  LDS.128 R32, [R84+0x200] ;  /* 0x0002000054207984 */ /* 0x000f620000000c00 */
[----:B------:R-:W-:Y:S02]  /*54d0*/  UIMAD UR32, UR11, UR31, UR28 ;  /* 0x0000001f0b2072a4 */ /* 0x000fe4000f8e021c */
[----:B------:R-:W-:Y:S01]  /*54e0*/  UIMAD.WIDE.U32 UR30, UR11, UR30, UR8 ;  /* 0x0000001e0b1e72a5 */ /* 0x000fe2000f8e0008 */
[----:B------:R-:W-:-:S03]  /*54f0*/  ULDC.64 UR28, c[0x0][0x390] ;  /* 0x0000e400001c7ab9 */ /* 0x000fc60000000a00 */
[----:B------:R-:W-:Y:S02]  /*5500*/  UIADD3 UR31, UR31, UR32, URZ ;  /* 0x000000201f1f7290 */ /* 0x000fe4000fffe03f */
[----:B------:R-:W-:-:S04]  /*5510*/  UIMAD UR32, UR36, UR28, URZ ;  /* 0x0000001c242072a4 */ /* 0x000fc8000f8e023f */
[----:B------:R-:W-:Y:S02]  /*5520*/  UIMAD UR32, UR10, UR29, UR32 ;  /* 0x0000001d0a2072a4 */ /* 0x000fe4000f8e0220 */
[----:B------:R-:W-:Y:S01]  /*5530*/  UIMAD.WIDE.U32 UR28, UR10, UR28, UR30 ;  /* 0x0000001c0a1c72a5 */ /* 0x000fe2000f8e001e */
[----:B------:R-:W-:-:S03]  /*5540*/  SHF.L.U32 R48, R86, 0x1, RZ ;  /* 0x0000000156307819 */ /* 0x000fc600000006ff */
[----:B------:R-:W-:Y:S02]  /*5550*/  UIADD3 UR30, UR29, UR32, URZ ;  /* 0x000000201d1e7290 */ /* 0x000fe4000fffe03f */
[----:B------:R-:W-:Y:S01]  /*5560*/  ULEA UR29, UP0, UR28, UR34, 0x1 ;  /* 0x000000221c1d7291 */ /* 0x000fe2000f80083f */
[----:B------:R-:W-:-:S03]  /*5570*/  LOP3.LUT R48, R48, 0xffffffc0, RZ, 0xc0, !PT ;  /* 0xffffffc030307812 */ /* 0x000fc600078ec0ff */
[----:B------:R-:W-:Y:S01]  /*5580*/  ULEA.HI.X UR28, UR28, UR35, UR30, 0x1, UP0 ;  /* 0x000000231c1c7291 */ /* 0x000fe200080f0c1e */
[----:B------:R-:W-:Y:S02]  /*5590*/  LOP3.LUT R48, R48, 0x1f, R86, 0xf8, !PT ;  /* 0x0000001f30307812 */ /* 0x000fe400078ef856 */
[----:B------:R-:W-:Y:S01]  /*55a0*/  MOV R2, UR29 ;  /* 0x0000001d00027c02 */ /* 0x000fe20008000f00 */
[----:B------:R-:W-:Y:S02]  /*55b0*/  ULDC.64 UR30, c[0x0][0x3a8] ;  /* 0x0000ea00001e7ab9 */ /* 0x000fe40000000a00 */
[----:B------:R-:W-:-:S03]  /*55c0*/  MOV R3, UR28 ;  /* 0x0000001c00037c02 */ /* 0x000fc60008000f00 */
[----:B------:R-:W-:-:S05]  /*55d0*/  IMAD.WIDE R2, R48, 0x10, R2 ;  /* 0x0000001030027825 */ /* 0x000fca00078e0202 */
[----:B---3--:R-:W-:Y:S04]  /*55e0*/  STG.E.128 desc[UR20][R2.64], R28 ;  /* 0x0000001c02007986 */ /* 0x008fe8000c101d14 */
[----:B-----5:R3:W-:Y:S01]  /*55f0*/  STG.E.128 desc[UR20][R2.64+0x200], R32 ;  /* 0x0002002002007986 */ /* 0x0207e2000c101d14 */
[----:B------:R-:W-:Y:S02]  /*5600*/  F2FP.BF16.F32.PACK_AB R24, R6, R5 ;  /* 0x000000050618723e */ /* 0x000fe400000010ff */
[----:B------:R-:W-:Y:S02]  /*5610*/  F2FP.BF16.F32.PACK_AB R25, R8, R7 ;  /* 0x000000070819723e */ /* 0x000fe400000010ff */
[----:B------:R-:W-:Y:S02]  /*5620*/  F2FP.BF16.F32.PACK_AB R26, R10, R9 ;  /* 0x000000090a1a723e */ /* 0x000fe400000010ff */
[----:B------:R-:W-:Y:S01]  /*5630*/  F2FP.BF16.F32.PACK_AB R27, R12, R11 ;  /* 0x0000000b0c1b723e */ /* 0x000fe200000010ff */
[----:B------:R-:W-:Y:S01]  /*5640*/  BAR.SYNC.DEFER_BLOCKING 0x0 ;  /* 0x0000000000007b1d */ /* 0x000fe20000010000 */
[----:B------:R-:W-:-:S02]  /*5650*/  F2FP.BF16.F32.PACK_AB R39, R20, R19 ;  /* 0x000000131427723e */ /* 0x000fc400000010ff */
[----:B------:R-:W-:Y:S02]  /*5660*/  F2FP.BF16.F32.PACK_AB R38, R18, R17 ;  /* 0x000000111226723e */ /* 0x000fe400000010ff */
[----:B------:R-:W-:Y:S02]  /*5670*/  F2FP.BF16.F32.PACK_AB R37, R16, R15 ;  /* 0x0000000f1025723e */ /* 0x000fe400000010ff */
[----:B------:R-:W-:Y:S01]  /*5680*/  F2FP.BF16.F32.PACK_AB R36, R14, R13 ;  /* 0x0000000d0e24723e */ /* 0x000fe200000010ff */
[----:B------:R-:W-:Y:S02]  /*5690*/  UIMAD UR28, UR33, UR30, URZ ;  /* 0x0000001e211c72a4 */ /* 0x000fe4000f8e023f */
[----:B------:R-:W-:Y:S02]  /*56a0*/  UIMAD.WIDE.U32 UR8, UR11, UR30, UR8 ;  /* 0x0000001e0b0872a5 */ /* 0x000fe4000f8e0008 */
[----:B------:R-:W-:-:S03]  /*56b0*/  UIMAD UR28, UR11, UR31, UR28 ;  /* 0x0000001f0b1c72a4 */ /* 0x000fc6000f8e021c */
[----:B------:R-:W-:Y:S01]  /*56c0*/  ULDC.64 UR30, c[0x0][0x3b0] ;  /* 0x0000ec00001e7ab9 */ /* 0x000fe20000000a00 */
[----:B------:R-:W-:Y:S04]  /*56d0*/  STS.128 [R4], R24 ;  /* 0x0000001804007388 */ /* 0x000fe80000000c00 */
[----:B------:R-:W-:Y:S01]  /*56e0*/  STS.128 [R4+0x10], R36 ;  /* 0x0000102404007388 */ /* 0x000fe20000000c00 */
[----:B------:R-:W-:-:S03]  /*56f0*/  NOP ;  /* 0x0000000000007918 */ /* 0x000fc60000000000 */
[----:B------:R-:W5:Y:S04]  /*5700*/  LDS.128 R28, [R84] ;  /* 0x00000000541c7984 */ /* 0x000f680000000c00 */
[----:B------:R-:W0:Y:S01]  /*5710*/  LDS.128 R40, [R84+0x200] ;  /* 0x0002000054287984 */ /* 0x000e220000000c00 */
        /* <DEDUP_REMOVED lines=10> */
[----:B------:R-:W-:Y:S02]  /*57c0*/  UISETP.GT.AND UP0, UPT, UR14, 0x1, UPT ;  /* 0x000000010e00788c */ /* 0x000fe4000bf04270 */
[----:B------:R-:W-:-:S04]  /*57d0*/  IMAD.WIDE R2, R48, 0x10, R2 ;  /* 0x0000001030027825 */ /* 0x000fc800078e0202 */
[----:B------:R-:W-:Y:S01]  /*57e0*/  PLOP3.LUT P0, PT, PT, PT, UP0, 0x80, 0x0 ;  /* 0x000000000000781c */ /* 0x000fe20003f0f008 */
[----:B-----5:R3:W-:Y:S04]  /*57f0*/  STG.E.128 desc[UR20][R2.64], R28 ;  /* 0x0000001c02007986 */ /* 0x0207e8000c101d14 */
[----:B0-----:R3:W-:Y:S01]  /*5800*/  STG.E.128 desc[UR20][R2.64+0x200], R40 ;  /* 0x0002002802007986 */ /* 0x0017e2000c101d14 */
[----:B------:R-:W-:Y:S02]  /*5810*/  UIADD3 UR49, UP1, UR49, -0x1000, URZ ;  /* 0xfffff00031317890 */ /* 0x000fe4000ff3e03f */
[----:B------:R-:W-:Y:S02]  /*5820*/  UIADD3 UR19, UP2, UR19, -0x1000, URZ ;  /* 0xfffff00013137890 */ /* 0x000fe4000ff5e03f */
[----:B------:R-:W-:-:S02]  /*5830*/  UIADD3 UR17, UP3, UR17, -0x1000, URZ ;  /* 0xfffff00011117890 */ /* 0x000fc4000ff7e03f */
[----:B------:R-:W-:Y:S02]  /*5840*/  UIADD3 UR15, UP4, UR15, -0x1000, URZ ;  /* 0xfffff0000f0f7890 */ /* 0x000fe4000ff9e03f */
[----:B------:R-:W-:Y:S02]  /*5850*/  UIADD3 UR6, UR6, 0x1, URZ ;  /* 0x0000000106067890 */ /* 0x000fe4000fffe03f */
[----:B------:R-:W-:Y:S02]  /*5860*/  UIADD3.X UR50, UR50, -0x1, URZ, UP1, !UPT ;  /* 0xffffffff32327890 */ /* 0x000fe40008ffe43f */
[----:B------:R-:W-:Y:S02]  /*5870*/  UIADD3.X UR48, UR48, -0x1, URZ, UP2, !UPT ;  /* 0xffffffff30307890 */ /* 0x000fe400097fe43f */
[----:B------:R-:W-:Y:S02]  /*5880*/  UIADD3.X UR18, UR18, -0x1, URZ, UP3, !UPT ;  /* 0xffffffff12127890 */ /* 0x000fe40009ffe43f */
[----:B------:R-:W-:Y:S01]  /*5890*/  UIADD3.X UR16, UR16, -0x1, URZ, UP4, !UPT ;  /* 0xffffffff10107890 */ /* 0x000fe2000a7fe43f */
[----:B------:R-:W-:Y:S01]  /*58a0*/  UMOV UR14, UR7 ;  /* 0x00000007000e7c82 */ /* 0x000fe20008000000 */
[----:B----4-:R-:W-:-:S04]  /*58b0*/  FADD.FTZ R21, R21, R5 ;  /* 0x0000000515157221 */ /* 0x010fc80000010000 */
[----:B------:R-:W-:-:S04]  /*58c0*/  FADD.FTZ R0, R21, R6 ;  /* 0x0000000615007221 */ /* 0x000fc80000010000 */
        /* <DEDUP_REMOVED lines=13> */
[----:B------:R-:W-:-:S05]  /*59a0*/  FADD.FTZ R0, R19, R20 ;  /* 0x0000001413007221 */ /* 0x000fca0000010000 */
[----:B------:R3:W-:Y:S01]  /*59b0*/  STL [R1+0x4c], R0 ;  /* 0x00004c0001007387 */ /* 0x0007e20000100800 */
[----:B------:R-:W-:Y:S05]  /*59c0*/  @P0 BRA `(.L_x_2116) ;  /* 0xffffffb000240947 */ /* 0x000fea000383ffff */
.L_x_2069:
[----:B------:R-:W-:Y:S02]  /*59d0*/  ULDC.64 UR4, c[0x0][0x3d8] ;  /* 0x0000f60000047ab9 */ /* 0x000fe40000000a00 */
[----:B------:R-:W-:-:S04]  /*59e0*/  ISETP.NE.U32.AND P0, PT, RZ, UR4, PT ;  /* 0x00000004ff007c0c */ /* 0x000fc8000bf05070 */
[----:B------:R-:W-:-:S13]  /*59f0*/  ISETP.NE.AND.EX P0, PT, RZ, UR5, PT, P0 ;  /* 0x00000005ff007c0c */ /* 0x000fda000bf05300 */
[----:B------:R-:W-:Y:S05]  /*5a00*/  @!P0 BRA `(.L_x_2117) ;  /* 0x0000000000988947 */ /* 0x000fea0003800000 */
[----:B---3--:R-:W3:Y:S01]  /*5a10*/  LDL.LU R2, [R1+0x50] ;  /* 0x0000500001027983 */ /* 0x008ee20000300800 */
[----:B------:R-:W-:Y:S01]  /*5a20*/  BSSY B0, `(.L_x_2117) ;  /* 0x0000024000007945 */ /* 0x000fe20003800000 */
[----:B------:R-:W0:Y:S02]  /*5a30*/  S2R R4, SR_LANEID ;  /* 0x0000000000047919 */ /* 0x000e240000000000 */
[----:B0-----:R-:W-:Y:S02]  /*5a40*/  ISETP.NE.AND P1, PT, R4, RZ, PT ;  /* 0x000000ff0400720c */ /* 0x001fe40003f25270 */
[----:B------:R-:W0:Y:S11]  /*5a50*/  S2R R4, SR_TID.X ;  /* 0x0000000000047919 */ /* 0x000e360000002100 */
[----:B------:R-:W4:Y:S01]  /*5a60*/  @!P1 S2R R11, SR_CgaCtaId ;  /* 0x00000000000b9919 */ /* 0x000f220000008800 */
[----:B0-----:R-:W-:-:S04]  /*5a70*/  @!P1 SHF.R.S32.HI R9, RZ, 0x1f, R4 ;  /* 0x0000001fff099819 */ /* 0x001fc80000011404 */
[----:B------:R-:W-:Y:S01]  /*5a80*/  @!P1 LEA.HI R9, R9, R4, RZ, 0x5 ;  /* 0x0000000409099211 */ /* 0x000fe200078f28ff */
[----:B---3--:R-:W0:Y:S02]  /*5a90*/  SHFL.DOWN P0, R0, R2, 0x1, 0x1f ;  /* 0x08201f0002007f89 */ /* 0x008e240000000000 */
[----:B0-----:R-:W-:-:S05]  /*5aa0*/  @P0 FADD R0, R0, R2 ;  /* 0x0000000200000221 */ /* 0x001fca0000000000 */
[----:B------:R-:W0:Y:S02]  /*5ab0*/  SHFL.DOWN P0, R3, R0, 0x2, 0x1f ;  /* 0x08401f0000037f89 */ /* 0x000e240000000000 */
[----:B0-----:R-:W-:Y:S01]  /*5ac0*/  @P0 FADD R3, R0, R3 ;  /* 0x0000000300030221 */ /* 0x001fe20000000000 */
[----:B------:R-:W-:-:S04]  /*5ad0*/  @!P1 MOV R0, 0x400 ;  /* 0x0000040000009802 */ /* 0x000fc80000000f00 */
[----:B------:R-:W0:Y:S01]  /*5ae0*/  SHFL.DOWN P0, R2, R3, 0x4, 0x1f ;  /* 0x08801f0003027f89 */ /* 0x000e220000000000 */
[----:B----4-:R-:W-:Y:S02]  /*5af0*/  @!P1 LEA R11, R11, R0, 0x18 ;  /* 0x000000000b0b9211 */ /* 0x010fe400078ec0ff */
        /* <DEDUP_REMOVED lines=12> */
[----:B0-----:R-:W-:-:S04]  /*5bc0*/  @!P0 MOV R0, 0x400 ;  /* 0x0000040000008802 */ /* 0x001fc80000000f00 */
[----:B---3--:R-:W-:-:S05]  /*5bd0*/  @!P0 LEA R4, R3, R0, 0x18 ;  /* 0x0000000003048211 */ /* 0x008fca00078ec0ff */
[----:B------:R-:W0:Y:S04]  /*5be0*/  @!P0 LDS.64 R2, [R4+0x3198] ;  /* 0x0031980004028984 */ /* 0x000e280000000a00 */
[----:B------:R-:W3:Y:S01]  /*5bf0*/  @!P0 LDS R5, [R4+0x31a0] ;  /* 0x0031a00004058984 */ /* 0x000ee20000000800 */
[----:B0-----:R-:W-:-:S04]  /*5c00*/  @!P0 FADD.FTZ R2, R7, R2 ;  /* 0x0000000207028221 */ /* 0x001fc80000010000 */
[----:B------:R-:W-:Y:S01]  /*5c10*/  @!P0 FADD.FTZ R0, R3, R2 ;  /* 0x0000000203008221 */ /* 0x000fe20000010000 */
[----:B------:R-:W-:Y:S02]  /*5c20*/  MOV R2, UR24 ;  /* 0x0000001800027c02 */ /* 0x000fe40008000f00 */
[----:B------:R-:W-:Y:S01]  /*5c30*/  MOV R3, UR25 ;  /* 0x0000001900037c02 */ /* 0x000fe20008000f00 */
[----:B---3--:R-:W-:-:S05]  /*5c40*/  @!P0 FADD.FTZ R7, R0, R5 ;  /* 0x0000000500078221 */ /* 0x008fca0000010000 */
[----:B------:R3:W-:Y:S02]  /*5c50*/  REDG.E.ADD.F32.FTZ.RN.STRONG.GPU desc[UR20][R2.64], R7 ;  /* 0x00000007020079a6 */ /* 0x0007e4000c10f394 */
.L_x_2118:
[----:B------:R-:W-:Y:S05]  /*5c60*/  BSYNC B0 ;  /* 0x0000000000007941 */ /* 0x000fea0003800000 */
.L_x_2117:
[----:B------:R-:W-:Y:S01]  /*5c70*/  ULDC.64 UR4, c[0x0][0x3f8] ;  /* 0x0000fe0000047ab9 */ /* 0x000fe20000000a00 */
[----:B------:R-:W-:Y:S01]  /*5c80*/  BSSY B0, `(.L_x_2119) ;  /* 0x000002c000007945 */ /* 0x000fe20003800000 */
[----:B------:R-:W-:-:S04]  /*5c90*/  ISETP.NE.U32.AND P0, PT, RZ, UR4, PT ;  /* 0x00000004ff007c0c */ /* 0x000fc8000bf05070 */
[----:B------:R-:W-:-:S13]  /*5ca0*/  ISETP.NE.AND.EX P0, PT, RZ, UR5, PT, P0 ;  /* 0x00000005ff007c0c */ /* 0x000fda000bf05300 */
[----:B------:R-:W-:Y:S05]  /*5cb0*/  @!P0 BRA `(.L_x_2120) ;  /* 0x00000000009c8947 */ /* 0x000fea0003800000 */
[----:B---3--:R-:W0:Y:S01]  /*5cc0*/  LDL.LU R2, [R1+0x4c] ;  /* 0x00004c0001027983 */ /* 0x008e220000300800 */
[----:B------:R-:W3:Y:S01]  /*5cd0*/  S2R R4, SR_LANEID ;  /* 0x0000000000047919 */ /* 0x000ee20000000000 */
[----:B------:R-:W4:Y:S01]  /*5ce0*/  S2R R11, SR_TID.X ;  /* 0x00000000000b7919 */ /* 0x000f220000002100 */
[----:B------:R-:W-:Y:S01]  /*5cf0*/  BAR.SYNC.DEFER_BLOCKING 0x0 ;  /* 0x0000000000007b1d */ /* 0x000fe20000010000 */
[----:B---3--:R-:W-:-:S13]  /*5d00*/  ISETP.NE.AND P1, PT, R4, RZ, PT ;  /* 0x000000ff0400720c */ /* 0x008fda0003f25270 */
[----:B------:R-:W3:Y:S01]  /*5d10*/  @!P1 S2R R9, SR_CgaCtaId ;  /* 0x0000000000099919 */ /* 0x000ee20000008800 */
[----:B------:R-:W-:-:S04]  /*5d20*/  @!P1 MOV R4, 0x400 ;  /* 0x0000040000049802 */ /* 0x000fc80000000f00 */
[----:B---3--:R-:W-:Y:S01]  /*5d30*/  @!P1 LEA R9, R9, R4, 0x18 ;  /* 0x0000000409099211 */ /* 0x008fe200078ec0ff */
[----:B0-----:R-:W0:Y:S02]  /*5d40*/  SHFL.DOWN P0, R0, R2, 0x1, 0x1f ;  /* 0x08201f0002007f89 */ /* 0x001e240000000000 */
[----:B0-----:R-:W-:-:S05]  /*5d50*/  @P0 FADD R0, R0, R2 ;  /* 0x0000000200000221 */ /* 0x001fca0000000000 */
[----:B------:R-:W0:Y:S02]  /*5d60*/  SHFL.DOWN P0, R3, R0, 0x2, 0x1f ;  /* 0x08401f0000037f89 */ /* 0x000e240000000000 */
[----:B0-----:R-:W-:Y:S01]  /*5d70*/  @P0 FADD R3, R0, R3 ;  /* 0x0000000300030221 */ /* 0x001fe20000000000 */
[----:B----4-:R-:W-:-:S04]  /*5d80*/  @!P1 SHF.R.S32.HI R0, RZ, 0x1f, R11 ;  /* 0x0000001fff009819 */ /* 0x010fc8000001140b */
        /* <DEDUP_REMOVED lines=23> */
[----:B------:R0:W-:Y:S01]  /*5f00*/  REDG.E.ADD.F32.FTZ.RN.STRONG.GPU desc[UR20][R2.64], R7 ;  /* 0x00000007020079a6 */ /* 0x0001e2000c10f394 */
[----:B------:R-:W-:Y:S01]  /*5f10*/  HFMA2.MMA R11, -RZ, RZ, 0, 0 ;  /* 0x00000000ff0b7435 */ /* 0x000fe200000001ff */
[----:B------:R-:W-:Y:S10]  /*5f20*/  BRA `(.L_x_2121) ;  /* 0x0000000000047947 */ /* 0x000ff40003800000 */
.L_x_2120:
[----:B------:R-:W4:Y:S02]  /*5f30*/  S2R R11, SR_TID.X ;  /* 0x00000000000b7919 */ /* 0x000f240000002100 */
.L_x_2121:
[----:B------:R-:W-:Y:S05]  /*5f40*/  BSYNC B0 ;  /* 0x0000000000007941 */ /* 0x000fea0003800000 */
.L_x_2119:
[----:B------:R-:W-:Y:S02]  /*5f50*/  ULDC UR22, c[0x0][0x21c] ;  /* 0x0000870000167ab9 */ /* 0x000fe40000000800 */
[----:B----4-:R-:W-:-:S13]  /*5f60*/  ISETP.GE.AND P0, PT, R11, UR22, PT ;  /* 0x000000160b007c0c */ /* 0x010fda000bf06270 */
[----:B------:R-:W-:Y:S05]  /*5f70*/  @P0 EXIT ;  /* 0x000000000000094d */ /* 0x000fea0003800000 */
[----:B------:R-:W4:Y:S01]  /*5f80*/  S2UR UR11, SR_CgaCtaId ;  /* 0x00000000000b79c3 */ /* 0x000f220000008800 */
        /* <DEDUP_REMOVED lines=15> */
[----:B----4-:R-:W-:Y:S01]  /*6080*/  ULEA UR8, UR11, UR8, 0x18 ;  /* 0x000000080b087291 */ /* 0x010fe2000f8ec03f */
[----:B------:R-:W-:-:S02]  /*6090*/  ULDC.64 UR16, c[0x0][0x360] ;  /* 0x0000d80000107ab9 */ /* 0x000fc40000000a00 */
[----:B------:R-:W-:Y:S01]  /*60a0*/  ULDC.64 UR10, c[0x0][0x340] ;  /* 0x0000d000000a7ab9 */ /* 0x000fe20000000a00 */
[----:B------:R-:W-:-:S08]  /*60b0*/  ULDC.64 UR18, c[0x0][0x3c8] ;  /* 0x0000f20000127ab9 */ /* 0x000fd00000000a00 */
.L_x_2123:
[----:B0--3--:R-:W-:Y:S02]  /*60c0*/  LEA R0, R11, UR8, 0x2 ;  /* 0x000000080b007c11 */ /* 0x009fe4000f8e10ff */
[----:B----4-:R-:W-:Y:S02]  /*60d0*/  MOV R5, UR5 ;  /* 0x0000000500057c02 */ /* 0x010fe40008000f00 */
[----:B------:R-:W-:Y:S01]  /*60e0*/  MOV R4, UR4 ;  /* 0x0000000400047c02 */ /* 0x000fe20008000f00 */
[----:B------:R-:W0:Y:S01]  /*60f0*/  LDS R13, [R0+0x4de0] ;  /* 0x004de000000d7984 */ /* 0x000e220000000800 */
[----:B------:R-:W-:Y:S02]  /*6100*/  SHF.R.S32.HI R5, RZ, 0x1f, R11 ;  /* 0x0000001fff057819 */ /* 0x000fe4000001140b */
[----:B------:R-:W-:Y:S01]  /*6110*/  MOV R3, UR6 ;  /* 0x0000000600037c02 */ /* 0x000fe20008000f00 */
[----:B------:R-:W3:Y:S01]  /*6120*/  LDS R15, [R0+0x51e0] ;  /* 0x0051e000000f7984 */ /* 0x000ee20000000800 */
[----:B------:R-:W-:Y:S01]  /*6130*/  MOV R2, R4 ;  /* 0x0000000400027202 */ /* 0x000fe20000000f00 */
[C---:B------:R-:W-:Y:S01]  /*6140*/  IMAD R4, R5.reuse, UR10, RZ ;  /* 0x0000000a05047c24 */ /* 0x040fe2000f8e02ff */
[----:B------:R-:W-:Y:S01]  /*6150*/  MOV R8, UR12 ;  /* 0x0000000c00087c02 */ /* 0x000fe20008000f00 */
[----:B------:R-:W-:Y:S01]  /*6160*/  IMAD R10, R5, UR16, RZ ;  /* 0x00000010050a7c24 */ /* 0x000fe2000f8e02ff */
[----:B------:R-:W-:Y:S01]  /*6170*/  MOV R7, UR7 ;  /* 0x0000000700077c02 */ /* 0x000fe20008000f00 */
[----:B------:R-:W-:Y:S01]  /*6180*/  IMAD.WIDE.U32 R2, R11, UR10, R2 ;  /* 0x0000000a0b027c25 */ /* 0x000fe2000f8e0002 */
[----:B------:R-:W-:-:S02]  /*6190*/  MOV R6, R8 ;  /* 0x0000000800067202 */ /* 0x000fc40000000f00 */
[----:B------:R-:W-:Y:S01]  /*61a0*/  MOV R9, UR13 ;  /* 0x0000000d00097c02 */ /* 0x000fe20008000f00 */
[C---:B------:R-:W-:Y:S01]  /*61b0*/  IMAD R5, R11.reuse, UR11, R4 ;  /* 0x0000000b0b057c24 */ /* 0x040fe2000f8e0204 */
[C---:B------:R-:W-:Y:S01]  /*61c0*/  LEA R4, P0, R2.reuse, UR14, 0x2 ;  /* 0x0000000e02047c11 */ /* 0x040fe2000f8010ff */
[C---:B------:R-:W-:Y:S02]  /*61d0*/  IMAD R9, R11.reuse, UR17, R10 ;  /* 0x000000110b097c24 */ /* 0x040fe4000f8e020a */
[----:B------:R-:W-:Y:S01]  /*61e0*/  IMAD.WIDE.U32 R6, R11, UR16, R6 ;  /* 0x000000100b067c25 */ /* 0x000fe2000f8e0006 */
[----:B------:R-:W-:Y:S02]  /*61f0*/  IADD3 R5, R3, R5, RZ ;  /* 0x0000000503057210 */ /* 0x000fe40007ffe0ff */
[----:B------:R-:W-:Y:S02]  /*6200*/  IADD3 R11, R11, UR9, RZ ;  /* 0x000000090b0b7c10 */ /* 0x000fe4000fffe0ff */
[----:B------:R-:W-:-:S02]  /*6210*/  LEA.HI.X R5, R2, UR15, R5, 0x2, P0 ;  /* 0x0000000f02057c11 */ /* 0x000fc400080f1405 */
[----:B------:R-:W-:Y:S02]  /*6220*/  ISETP.GE.AND P0, PT, R11, UR22, PT ;  /* 0x000000160b007c0c */ /* 0x000fe4000bf06270 */
[----:B------:R-:W-:Y:S02]  /*6230*/  IADD3 R3, R7, R9, RZ ;  /* 0x0000000907037210 */ /* 0x000fe40007ffe0ff */
[----:B------:R-:W-:-:S04]  /*6240*/  LEA R8, P1, R6, UR18, 0x2 ;  /* 0x0000001206087c11 */ /* 0x000fc8000f8210ff */
[----:B------:R-:W-:Y:S01]  /*6250*/  LEA.HI.X R9, R6, UR19, R3, 0x2, P1 ;  /* 0x0000001306097c11 */ /* 0x000fe200088f1403 */
[----:B0-----:R4:W-:Y:S04]  /*6260*/  REDG.E.ADD.F32.FTZ.RN.STRONG.GPU desc[UR20][R4.64], R13 ;  /* 0x0000000d040079a6 */ /* 0x0019e8000c10f394 */
[----:B---3--:R4:W-:Y:S01]  /*6270*/  REDG.E.ADD.F32.FTZ.RN.STRONG.GPU desc[UR20][R8.64], R15 ;  /* 0x0000000f080079a6 */ /* 0x0089e2000c10f394 */
[----:B------:R-:W-:Y:S05]  /*6280*/  @!P0 BRA `(.L_x_2123) ;  /* 0xfffffffc008c8947 */ /* 0x000fea000383ffff */
[----:B------:R-:W-:Y:S05]  /*6290*/  BSYNC B0 ;  /* 0x0000000000007941 */ /* 0x000fea0003800000 */
.L_x_2122:
[----:B------:R-:W-:Y:S05]  /*62a0*/  EXIT ;  /* 0x000000000000794d */ /* 0x000fea0003800000 */
.L_x_2075:
[----:B------:R-:W-:Y:S01]  /*62b0*/  HFMA2.MMA R141, -RZ, RZ, 0, 5.9604644775390625e-08 ;  /* 0x00000001ff8d7435 */ /* 0x000fe200000001ff */
[----:B------:R-:W-:Y:S02]  /*62c0*/  MOV R142, R54 ;  /* 0x00000036008e7202 */ /* 0x000fe40000000f00 */
[----:B------:R-:W-:Y:S02]  /*62d0*/  MOV R140, RZ ;  /* 0x000000ff008c7202 */ /* 0x000fe40000000f00 */
[----:B------:R-:W-:-:S07]  /*62e0*/  MOV R155, 0xffffffff ;  /* 0xffffffff009b7802 */ /* 0x000fce0000000f00 */
[----:B-1---5:R-:W-:Y:S05]  /*62f0*/  WARPSYNC.COLLECTIVE R155, `(.L_x_2124) ;  /* 0x000000009b087348 */ /* 0x022fea0003c00000 */
[----:B------:R0:W2:Y:S02]  /*6300*/  SHFL.UP P2, R144, R142, R141, R140 ;  /* 0x0400008d8e907389 */ /* 0x0000a4000004008c */
[----:B012--5:R-:W-:Y:S01]  /*6310*/  ENDCOLLECTIVE ;  /* 0x000000000000791b */ /* 0x027fe20003800000 */
.L_x_2124:
[----:B------:R-:W-:Y:S02]  /*6320*/  MOV R142, R55 ;  /* 0x00000037008e7202 */ /* 0x000fe40000000f00 */
[----:B------:R-:W-:-:S07]  /*6330*/  MOV R143, R144 ;  /* 0x00000090008f7202 */ /* 0x000fce0000000f00 */
[----:B------:R-:W-:Y:S05]  /*6340*/  WARPSYNC.COLLECTIVE R155, `(.L_x_2125) ;  /* 0x000000009b087348 */ /* 0x000fea0003c00000 */
[----:B------:R0:W1:Y:S02]  /*6350*/  SHFL.UP P2, R144, R142, R141, R140 ;  /* 0x0400008d8e907389 */ /* 0x000064000004008c */
[----:B01----:R-:W-:Y:S01]  /*6360*/  ENDCOLLECTIVE ;  /* 0x000000000000791b */ /* 0x003fe20003800000 */
.L_x_2125:
[----:B------:R-:W-:Y:S01]  /*6370*/  HFMA2.MMA R141, -RZ, RZ, 0, 1.1920928955078125e-07 ;  /* 0x00000002ff8d7435 */ /* 0x000fe200000001ff */
        /* <DEDUP_REMOVED lines=9> */
.L_x_2126:
[----:B------:R-:W-:Y:S02]  /*6410*/  MOV R142, R55 ;  /* 0x00000037008e7202 */ /* 0x000fe40000000f00 */
[----:B------:R-:W-:-:S07]  /*6420*/  MOV R143, R144 ;  /* 0x00000090008f7202 */ /* 0x000fce0000000f00 */
[----:B------:R-:W-:Y:S05]  /*6430*/  WARPSYNC.COLLECTIVE R155, `(.L_x_2127) ;  /* 0x000000009b087348 */ /* 0x000fea0003c00000 */
[----:B------:R0:W1:Y:S02]  /*6440*/  SHFL.UP P2, R144, R142, R141, R140 ;  /* 0x0400008d8e907389 */ /* 0x000064000004008c */
[----:B01----:R-:W-:Y:S01]  /*6450*/  ENDCOLLECTIVE ;  /* 0x000000000000791b */ /* 0x003fe20003800000 */
.L_x_2127:
        /* <DEDUP_REMOVED lines=10> */
.L_x_2128:
[----:B------:R-:W-:Y:S02]  /*6500*/  MOV R142, R55 ;  /* 0x00000037008e7202 */ /* 0x000fe40000000f00 */
[----:B------:R-:W-:-:S07]  /*6510*/  MOV R143, R144 ;  /* 0x00000090008f7202 */ /* 0x000fce0000000f00 */
[----:B------:R-:W-:Y:S05]  /*6520*/  WARPSYNC.COLLECTIVE R155, `(.L_x_2129) ;  /* 0x000000009b087348 */ /* 0x000fea0003c00000 */
[----:B------:R0:W1:Y:S02]  /*6530*/  SHFL.UP P2, R144, R142, R141, R140 ;  /* 0x0400008d8e907389 */ /* 0x000064000004008c */
[----:B01----:R-:W-:Y:S01]  /*6540*/  ENDCOLLECTIVE ;  /* 0x000000000000791b */ /* 0x003fe20003800000 */
.L_x_2129:
[----:B------:R-:W-:Y:S01]  /*6550*/  HFMA2.MMA R141, -RZ, RZ, 0, 4.76837158203125e-07 ;  /* 0x00000008ff8d7435 */ /* 0x000fe200000001ff */
        /* <DEDUP_REMOVED lines=9> */
.L_x_2130:
[----:B------:R-:W-:Y:S02]  /*65f0*/  MOV R142, R55 ;  /* 0x00000037008e7202 */ /* 0x000fe40000000f00 */
[----:B------:R-:W-:-:S07]  /*6600*/  MOV R143, R144 ;  /* 0x00000090008f7202 */ /* 0x000fce0000000f00 */
[----:B------:R-:W-:Y:S05]  /*6610*/  WARPSYNC.COLLECTIVE R155, `(.L_x_2131) ;  /* 0x000000009b087348 */ /* 0x000fea0003c00000 */
[----:B------:R0:W1:Y:S02]  /*6620*/  SHFL.UP P2, R144, R142, R141, R140 ;  /* 0x0400008d8e907389 */ /* 0x000064000004008c */
[----:B01----:R-:W-:Y:S01]  /*6630*/  ENDCOLLECTIVE ;  /* 0x000000000000791b */ /* 0x003fe20003800000 */
.L_x_2131:
        /* <DEDUP_REMOVED lines=10> */
.L_x_2132:
[----:B------:R-:W-:Y:S02]  /*66e0*/  MOV R142, R55 ;  /* 0x00000037008e7202 */ /* 0x000fe40000000f00 */
[----:B------:R-:W-:-:S07]  /*66f0*/  MOV R143, R144 ;  /* 0x00000090008f7202 */ /* 0x000fce0000000f00 */
[----:B------:R-:W-:Y:S05]  /*6700*/  WARPSYNC.COLLECTIVE R155, `(.L_x_2133) ;  /* 0x000000009b087348 */ /* 0x000fea0003c00000 */
[----:B------:R0:W1:Y:S02]  /*6710*/  SHFL.UP P2, R144, R142, R141, R140 ;  /* 0x0400008d8e907389 */ /* 0x000064000004008c */
[----:B01----:R-:W-:Y:S01]  /*6720*/  ENDCOLLECTIVE ;  /* 0x000000000000791b */ /* 0x003fe20003800000 */
.L_x_2133:
[----:B------:R-:W-:Y:S01]  /*6730*/  MOV R140, R144 ;  /* 0x00000090008c7202 */ /* 0x000fe20000000f00 */
[----:B------:R-:W-:Y:S06]  /*6740*/  BRA `(.L_x_2134) ;  /* 0xffffffc000a07947 */ /* 0x000fec000383ffff */
.L_x_2076:
        /* <DEDUP_REMOVED lines=8> */
.L_x_2136:
[----:B------:R-:W-:Y:S05]  /*67d0*/  BSYNC B0 ;  /* 0x0000000000007941 */ /* 0x000fea0003800000 */
.L_x_2135:
[----:B------:R-:W-:Y:S05]  /*67e0*/  BRA `(.L_x_2137) ;  /* 0xffffffc0008c7947 */ /* 0x000fea000383ffff */
.L_x_2077:
        /* <DEDUP_REMOVED lines=8> */
.L_x_2139:
[----:B------:R-:W-:Y:S05]  /*6870*/  BSYNC B0 ;  /* 0x0000000000007941 */ /* 0x000fea0003800000 */
.L_x_2138:
[----:B------:R-:W-:Y:S05]  /*6880*/  BRA `(.L_x_2140) ;  /* 0xffffffc0006c7947 */ /* 0x000fea000383ffff */
.L_x_2078:
        /* <DEDUP_REMOVED lines=8> */
.L_x_2142:
[----:B------:R-:W-:Y:S05]  /*6910*/  BSYNC B0 ;  /* 0x0000000000007941 */ /* 0x000fea0003800000 */
.L_x_2141:
[----:B------:R-:W-:Y:S01]  /*6920*/  HFMA2.MMA R141, -RZ, RZ, 0, 5.9604644775390625e-08 ;  /* 0x00000001ff8d7435 */ /* 0x000fe200000001ff */
[----:B------:R-:W-:Y:S01]  /*6930*/  MOV R142, R55 ;  /* 0x00000037008e7202 */ /* 0x000fe20000000f00 */
[----:B------:R-:W-:Y:S01]  /*6940*/  HFMA2.MMA R157, -RZ, RZ, 0, 0 ;  /* 0x00000000ff9d7435 */ /* 0x000fe200000001ff */
[----:B------:R-:W-:Y:S02]  /*6950*/  MOV R140, RZ ;  /* 0x000000ff008c7202 */ /* 0x000fe40000000f00 */
[----:B------:R-:W-:Y:S02]  /*6960*/  MOV R155, 0xffffffff ;  /* 0xffffffff009b7802 */ /* 0x000fe40000000f00 */
[----:B------:R-:W-:Y:S02]  /*6970*/  MOV R156, R90 ;  /* 0x0000005a009c7202 */ /* 0x000fe40000000f00 */
[----:B------:R-:W-:Y:S02]  /*6980*/  MOV R158, 0x1f ;  /* 0x0000001f009e7802 */ /* 0x000fe40000000f00 */
[----:B------:R-:W-:-:S07]  /*6990*/  MOV R54, R144 ;  /* 0x0000009000367202 */ /* 0x000fce0000000f00 */
[----:B------:R-:W-:Y:S05]  /*69a0*/  WARPSYNC.COLLECTIVE R155, `(.L_x_2143) ;  /* 0x000000009b087348 */ /* 0x000fea0003c00000 */
[----:B------:R0:W1:Y:S02]  /*69b0*/  SHFL.UP P2, R144, R142, R141, R140 ;  /* 0x0400008d8e907389 */ /* 0x000064000004008c */
[----:B01----:R-:W-:Y:S01]  /*69c0*/  ENDCOLLECTIVE ;  /* 0x000000000000791b */ /* 0x003fe20003800000 */
.L_x_2143:
[----:B------:R-:W-:Y:S05]  /*69d0*/  WARPSYNC.COLLECTIVE R155, `(.L_x_2144) ;  /* 0x000000009b087348 */ /* 0x000fea0003c00000 */
[----:B------:R0:W1:Y:S02]  /*69e0*/  SHFL.IDX P2, R161, R156, R157, R158 ;  /* 0x0000009d9ca17389 */ /* 0x000064000004009e */
[----:B01----:R-:W-:Y:S01]  /*69f0*/  ENDCOLLECTIVE ;  /* 0x000000000000791b */ /* 0x003fe20003800000 */
.L_x_2144:
[----:B------:R-:W-:Y:S02]  /*6a00*/  MOV R156, R91 ;  /* 0x0000005b009c7202 */ /* 0x000fe40000000f00 */
[----:B------:R-:W-:Y:S02]  /*6a10*/  MOV R55, R144 ;  /* 0x0000009000377202 */ /* 0x000fe40000000f00 */
[----:B------:R-:W-:-:S07]  /*6a20*/  MOV R90, R161 ;  /* 0x000000a1005a7202 */ /* 0x000fce0000000f00 */
[----:B------:R-:W-:Y:S05]  /*6a30*/  WARPSYNC.COLLECTIVE R155, `(.L_x_2145) ;  /* 0x000000009b087348 */ /* 0x000fea0003c00000 */
[----:B------:R0:W1:Y:S02]  /*6a40*/  SHFL.IDX P2, R161, R156, R157, R158 ;  /* 0x0000009d9ca17389 */ /* 0x000064000004009e */
[----:B01----:R-:W-:Y:S01]  /*6a50*/  ENDCOLLECTIVE ;  /* 0x000000000000791b */ /* 0x003fe20003800000 */
.L_x_2145:
[----:B------:R-:W-:Y:S01]  /*6a60*/  MOV R91, R161 ;  /* 0x000000a1005b7202 */ /* 0x000fe20000000f00 */
[----:B------:R-:W-:Y:S06]  /*6a70*/  BRA `(.L_x_2146) ;  /* 0xffffffc000087947 */ /* 0x000fec000383ffff */
.L_x_2080:
[----:B------:R-:W-:Y:S01]  /*6a80*/  HFMA2.MMA R161, -RZ, RZ, 0, 5.9604644775390625e-08 ;  /* 0x00000001ffa17435 */ /* 0x000fe200000001ff */
[----:B------:R-:W-:Y:S01]  /*6a90*/  MOV R90, R163 ;  /* 0x000000a3005a7202 */ /* 0x000fe20000000f00 */
[----:B------:R-:W-:Y:S01]  /*6aa0*/  HFMA2.MMA R157, -RZ, RZ, 0, 0 ;  /* 0x00000000ff9d7435 */ /* 0x000fe200000001ff */
[----:B------:R-:W-:Y:S02]  /*6ab0*/  MOV R158, 0x1f ;  /* 0x0000001f009e7802 */ /* 0x000fe40000000f00 */
[----:B------:R-:W-:-:S08]  /*6ac0*/  MOV R155, 0xffffffff ;  /* 0xffffffff009b7802 */ /* 0x000fd00000000f00 */
[----:B------:R-:W-:Y:S05]  /*6ad0*/  WARPSYNC.COLLECTIVE R155, `(.L_x_2147) ;  /* 0x000000009b087348 */ /* 0x000fea0003c00000 */
[----:B------:R0:W1:Y:S02]  /*6ae0*/  SHFL.DOWN P6, R156, R90, R161, R158 ;  /* 0x080000a15a9c7389 */ /* 0x00006400000c009e */
[----:B01----:R-:W-:Y:S01]  /*6af0*/  ENDCOLLECTIVE ;  /* 0x000000000000791b */ /* 0x003fe20003800000 */
.L_x_2147:
[----:B------:R-:W-:Y:S02]  /*6b00*/  MOV R90, R164 ;  /* 0x000000a4005a7202 */ /* 0x000fe40000000f00 */
[----:B------:R-:W-:-:S07]  /*6b10*/  MOV R91, R156 ;  /* 0x0000009c005b7202 */ /* 0x000fce0000000f00 */
[----:B------:R-:W-:Y:S05]  /*6b20*/  WARPSYNC.COLLECTIVE R155, `(.L_x_2148) ;  /* 0x000000009b087348 */ /* 0x000fea0003c00000 */
[----:B------:R0:W1:Y:S02]  /*6b30*/  SHFL.DOWN P6, R156, R90, R161, R158 ;  /* 0x080000a15a9c7389 */ /* 0x00006400000c009e */
[----:B01----:R-:W-:Y:S01]  /*6b40*/  ENDCOLLECTIVE ;  /* 0x000000000000791b */ /* 0x003fe20003800000 */
.L_x_2148:
[----:B------:R-:W-:Y:S01]  /*6b50*/  HFMA2.MMA R161, -RZ, RZ, 0, 1.1920928955078125e-07 ;  /* 0x00000002ffa17435 */ /* 0x000fe200000001ff */
[----:B------:R-:W-:-:S05]  /*6b60*/  MOV R90, R156 ;  /* 0x0000009c005a7202 */ /* 0x000fca0000000f00 */
[C---:B------:R-:W-:Y:S01]  /*6b70*/  @P4 FFMA.FTZ R164, R163.reuse, R90, R164 ;  /* 0x0000005aa3a44223 */ /* 0x040fe200000100a4 */
[----:B------:R-:W-:-:S05]  /*6b80*/  @P4 FMUL.FTZ R163, R163, R91 ;  /* 0x0000005ba3a34220 */ /* 0x000fca0000410000 */
[----:B------:R-:W-:-:S07]  /*6b90*/  MOV R90, R163 ;  /* 0x000000a3005a7202 */ /* 0x000fce0000000f00 */
[----:B------:R-:W-:Y:S05]  /*6ba0*/  WARPSYNC.COLLECTIVE R155, `(.L_x_2149) ;  /* 0x000000009b087348 */ /* 0x000fea0003c00000 */
[----:B------:R0:W1:Y:S02]  /*6bb0*/  SHFL.DOWN P6, R156, R90, R161, R158 ;  /* 0x080000a15a9c7389 */ /* 0x00006400000c009e */
[----:B01----:R-:W-:Y:S01]  /*6bc0*/  ENDCOLLECTIVE ;  /* 0x000000000000791b */ /* 0x003fe20003800000 */
.L_x_2149:
[----:B------:R-:W-:Y:S02]  /*6bd0*/  MOV R90, R164 ;  /* 0x000000a4005a7202 */ /* 0x000fe40000000f00 */
[----:B------:R-:W-:-:S07]  /*6be0*/  MOV R91, R156 ;  /* 0x0000009c005b7202 */ /* 0x000fce0000000f00 */
[----:B------:R-:W-:Y:S05]  /*6bf0*/  WARPSYNC.COLLECTIVE R155, `(.L_x_2150) ;  /* 0x000000009b087348 */ /* 0x000fea0003c00000 */
[----:B------:R0:W1:Y:S02]  /*6c00*/  SHFL.DOWN P6, R156, R90, R161, R158 ;  /* 0x080000a15a9c7389 */ /* 0x00006400000c009e */
[----:B01----:R-:W-:Y:S01]  /*6c10*/  ENDCOLLECTIVE ;  /* 0x000000000000791b */ /* 0x003fe20003800000 */
.L_x_2150:
[----:B------:R-:W-:Y:S01]  /*6c20*/  HFMA2.MMA R161, -RZ, RZ, 0, 2.384185791015625e-07 ;  /* 0x00000004ffa17435 */ /* 0x000fe200000001ff */
[----:B------:R-:W-:-:S05]  /*6c30*/  MOV R90, R156 ;  /* 0x0000009c005a7202 */ /* 0x000fca0000000f00 */
[C---:B------:R-:W-:Y:S01]  /*6c40*/  @!P3 FFMA.FTZ R164, R163.reuse, R90, R164 ;  /* 0x0000005aa3a4b223 */ /* 0x040fe200000100a4 */
[----:B------:R-:W-:-:S05]  /*6c50*/  @!P3 FMUL.FTZ R163, R163, R91 ;  /* 0x0000005ba3a3b220 */ /* 0x000fca0000410000 */
[----:B------:R-:W-:-:S07]  /*6c60*/  MOV R90, R163 ;  /* 0x000000a3005a7202 */ /* 0x000fce0000000f00 */
[----:B------:R-:W-:Y:S05]  /*6c70*/  WARPSYNC.COLLECTIVE R155, `(.L_x_2151) ;  /* 0x000000009b087348 */ /* 0x000fea0003c00000 */
[----:B------:R0:W1:Y:S02]  /*6c80*/  SHFL.DOWN P6, R156, R90, R161, R158 ;  /* 0x080000a15a9c7389 */ /* 0x00006400000c009e */
[----:B01----:R-:W-:Y:S01]  /*6c90*/  ENDCOLLECTIVE ;  /* 0x000000000000791b */ /* 0x003fe20003800000 */
.L_x_2151:
[----:B------:R-:W-:Y:S02]  /*6ca0*/  MOV R90, R164 ;  /* 0x000000a4005a7202 */ /* 0x000fe40000000f00 */
[----:B------:R-:W-:-:S07]  /*6cb0*/  MOV R91, R156 ;  /* 0x0000009c005b7202 */ /* 0x000fce0000000f00 */
[----:B------:R-:W-:Y:S05]  /*6cc0*/  WARPSYNC.COLLECTIVE R155, `(.L_x_2152) ;  /* 0x000000009b087348 */ /* 0x000fea0003c00000 */
[----:B------:R0:W1:Y:S02]  /*6cd0*/  SHFL.DOWN P6, R156, R90, R161, R158 ;  /* 0x080000a15a9c7389 */ /* 0x00006400000c009e */
[----:B01----:R-:W-:Y:S01]  /*6ce0*/  ENDCOLLECTIVE ;  /* 0x000000000000791b */ /* 0x003fe20003800000 */
.L_x_2152:
[----:B------:R-:W-:Y:S01]  /*6cf0*/  HFMA2.MMA R161, -RZ, RZ, 0, 4.76837158203125e-07 ;  /* 0x00000008ffa17435 */ /* 0x000fe200000001ff */
[----:B------:R-:W-:-:S05]  /*6d00*/  MOV R90, R156 ;  /* 0x0000009c005a7202 */ /* 0x000fca0000000f00 */
[C---:B------:R-:W-:Y:S01]  /*6d10*/  @!P2 FFMA.FTZ R164, R163.reuse, R90, R164 ;  /* 0x0000005aa3a4a223 */ /* 0x040fe200000100a4 */
[----:B------:R-:W-:-:S05]  /*6d20*/  @!P2 FMUL.FTZ R163, R163, R91 ;  /* 0x0000005ba3a3a220 */ /* 0x000fca0000410000 */
[----:B------:R-:W-:-:S07]  /*6d30*/  MOV R90, R163 ;  /* 0x000000a3005a7202 */ /* 0x000fce0000000f00 */
[----:B------:R-:W-:Y:S05]  /*6d40*/  WARPSYNC.COLLECTIVE R155, `(.L_x_2153) ;  /* 0x000000009b087348 */ /* 0x000fea0003c00000 */
[----:B------:R0:W1:Y:S02]  /*6d50*/  SHFL.DOWN P6, R156, R90, R161, R158 ;  /* 0x080000a15a9c7389 */ /* 0x00006400000c009e */
[----:B01----:R-:W-:Y:S01]  /*6d60*/  ENDCOLLECTIVE ;  /* 0x000000000000791b */ /* 0x003fe20003800000 */
.L_x_2153:
[----:B------:R-:W-:Y:S02]  /*6d70*/  MOV R90, R164 ;  /* 0x000000a4005a7202 */ /* 0x000fe40000000f00 */
[----:B------:R-:W-:-:S07]  /*6d80*/  MOV R91, R156 ;  /* 0x0000009c005b7202 */ /* 0x000fce0000000f00 */
[----:B------:R-:W-:Y:S05]  /*6d90*/  WARPSYNC.COLLECTIVE R155, `(.L_x_2154) ;  /* 0x000000009b087348 */ /* 0x000fea0003c00000 */
[----:B------:R0:W1:Y:S02]  /*6da0*/  SHFL.DOWN P6, R156, R90, R161, R158 ;  /* 0x080000a15a9c7389 */ /* 0x00006400000c009e */
[----:B01----:R-:W-:Y:S01]  /*6db0*/  ENDCOLLECTIVE ;  /* 0x000000000000791b */ /* 0x003fe20003800000 */
.L_x_2154:
[----:B------:R-:W-:Y:S01]  /*6dc0*/  HFMA2.MMA R161, -RZ, RZ, 0, 9.5367431640625e-07 ;  /* 0x00000010ffa17435 */ /* 0x000fe200000001ff */
[----:B------:R-:W-:-:S05]  /*6dd0*/  MOV R90, R156 ;  /* 0x0000009c005a7202 */ /* 0x000fca0000000f00 */
[C---:B------:R-:W-:Y:S01]  /*6de0*/  @!P1 FFMA.FTZ R164, R163.reuse, R90, R164 ;  /* 0x0000005aa3a49223 */ /* 0x040fe200000100a4 */
[----:B------:R-:W-:-:S05]  /*6df0*/  @!P1 FMUL.FTZ R163, R163, R91 ;  /* 0x0000005ba3a39220 */ /* 0x000fca0000410000 */
[----:B------:R-:W-:-:S07]  /*6e00*/  MOV R90, R163 ;  /* 0x000000a3005a7202 */ /* 0x000fce0000000f00 */
[----:B------:R-:W-:Y:S05]  /*6e10*/  WARPSYNC.COLLECTIVE R155, `(.L_x_2155) ;  /* 0x000000009b087348 */ /* 0x000fea0003c00000 */
[----:B------:R0:W1:Y:S02]  /*6e20*/  SHFL.DOWN P6, R156, R90, R161, R158 ;  /* 0x080000a15a9c7389 */ /* 0x00006400000c009e */
[----:B01----:R-:W-:Y:S01]  /*6e30*/  ENDCOLLECTIVE ;  /* 0x000000000000791b */ /* 0x003fe20003800000 */
.L_x_2155:
[----:B------:R-:W-:Y:S02]  /*6e40*/  MOV R90, R164 ;  /* 0x000000a4005a7202 */ /* 0x000fe40000000f00 */
[----:B------:R-:W-:-:S07]  /*6e50*/  MOV R91, R156 ;  /* 0x0000009c005b7202 */ /* 0x000fce0000000f00 */
[----:B------:R-:W-:Y:S05]  /*6e60*/  WARPSYNC.COLLECTIVE R155, `(.L_x_2156) ;  /* 0x000000009b087348 */ /* 0x000fea0003c00000 */
[----:B------:R0:W1:Y:S02]  /*6e70*/  SHFL.DOWN P6, R156, R90, R161, R158 ;  /* 0x080000a15a9c7389 */ /* 0x00006400000c009e */
[----:B01----:R-:W-:Y:S01]  /*6e80*/  ENDCOLLECTIVE ;  /* 0x000000000000791b */ /* 0x003fe20003800000 */
.L_x_2156:
[----:B------:R-:W-:-:S05]  /*6e90*/  MOV R90, R156 ;  /* 0x0000009c005a7202 */ /* 0x000fca0000000f00 */
[C---:B------:R-:W-:Y:S01]  /*6ea0*/  @!P0 FFMA.FTZ R164, R163.reuse, R90, R164 ;  /* 0x0000005aa3a48223 */ /* 0x040fe200000100a4 */
[----:B------:R-:W-:-:S05]  /*6eb0*/  @!P0 FMUL.FTZ R163, R163, R91 ;  /* 0x0000005ba3a38220 */ /* 0x000fca0000410000 */
[-C--:B------:R-:W-:Y:S02]  /*6ec0*/  MOV R156, R163.reuse ;  /* 0x000000a3009c7202 */ /* 0x080fe40000000f00 */
[----:B------:R-:W-:-:S07]  /*6ed0*/  MOV R90, R163 ;  /* 0x000000a3005a7202 */ /* 0x000fce0000000f00 */
[----:B------:R-:W-:Y:S05]  /*6ee0*/  WARPSYNC.COLLECTIVE R155, `(.L_x_2157) ;  /* 0x000000009b087348 */ /* 0x000fea0003c00000 */
[----:B------:R0:W1:Y:S02]  /*6ef0*/  SHFL.IDX P2, R161, R156, R157, R158 ;  /* 0x0000009d9ca17389 */ /* 0x000064000004009e */
[----:B01----:R-:W-:Y:S01]  /*6f00*/  ENDCOLLECTIVE ;  /* 0x000000000000791b */ /* 0x003fe20003800000 */
.L_x_2157:
[----:B------:R-:W-:Y:S02]  /*6f10*/  MOV R156, R164 ;  /* 0x000000a4009c7202 */ /* 0x000fe40000000f00 */
[----:B------:R-:W-:-:S07]  /*6f20*/  MOV R91, R161 ;  /* 0x000000a1005b7202 */ /* 0x000fce0000000f00 */
[----:B------:R-:W-:Y:S05]  /*6f30*/  WARPSYNC.COLLECTIVE R155, `(.L_x_2158) ;  /* 0x000000009b087348 */ /* 0x000fea0003c00000 */
[----:B------:R0:W1:Y:S02]  /*6f40*/  SHFL.IDX P2, R161, R156, R157, R158 ;  /* 0x0000009d9ca17389 */ /* 0x000064000004009e */
[----:B01----:R-:W-:Y:S01]  /*6f50*/  ENDCOLLECTIVE ;  /* 0x000000000000791b */ /* 0x003fe20003800000 */
.L_x_2158:
[----:B------:R-:W-:Y:S01]  /*6f60*/  MOV R165, R161 ;  /* 0x000000a100a57202 */ /* 0x000fe20000000f00 */
[----:B------:R-:W-:-:S11]  /*6f70*/  HFMA2.MMA R161, -RZ, RZ, 0, 5.9604644775390625e-08 ;  /* 0x00000001ffa17435 */ /* 0x000fd600000001ff */
[----:B------:R-:W-:Y:S05]  /*6f80*/  WARPSYNC.COLLECTIVE R155, `(.L_x_2159) ;  /* 0x000000009b087348 */ /* 0x000fea0003c00000 */
[----:B------:R0:W1:Y:S02]  /*6f90*/  SHFL.DOWN P6, R156, R90, R161, R158 ;  /* 0x080000a15a9c7389 */ /* 0x00006400000c009e */
[----:B01----:R-:W-:Y:S01]  /*6fa0*/  ENDCOLLECTIVE ;  /* 0x000000000000791b */ /* 0x003fe20003800000 */
.L_x_2159:
[----:B------:R-:W-:Y:S02]  /*6fb0*/  MOV R90, R164 ;  /* 0x000000a4005a7202 */ /* 0x000fe40000000f00 */
[----:B------:R-:W-:-:S07]  /*6fc0*/  MOV R163, R156 ;  /* 0x0000009c00a37202 */ /* 0x000fce0000000f00 */
[----:B------:R-:W-:Y:S05]  /*6fd0*/  WARPSYNC.COLLECTIVE R155, `(.L_x_2160) ;  /* 0x000000009b087348 */ /* 0x000fea0003c00000 */
[----:B------:R0:W1:Y:S02]  /*6fe0*/  SHFL.DOWN P6, R156, R90, R161, R158 ;  /* 0x080000a15a9c7389 */ /* 0x00006400000c009e */
[----:B01----:R-:W-:Y:S01]  /*6ff0*/  ENDCOLLECTIVE ;  /* 0x000000000000791b */ /* 0x003fe20003800000 */
.L_x_2160:
[----:B------:R-:W-:Y:S02]  /*7000*/  MOV R164, R156 ;  /* 0x0000009c00a47202 */ /* 0x000fe40000000f00 */
[----:B------:R-:W-:-:S07]  /*7010*/  MOV R156, R48 ;  /* 0x00000030009c7202 */ /* 0x000fce0000000f00 */
[----:B------:R-:W-:Y:S05]  /*7020*/  WARPSYNC.COLLECTIVE R155, `(.L_x_2161) ;  /* 0x000000009b087348 */ /* 0x000fea0003c00000 */
[----:B------:R0:W1:Y:S02]  /*7030*/  SHFL.IDX P2, R161, R156, R157, R158 ;  /* 0x0000009d9ca17389 */ /* 0x000064000004009e */
[----:B01----:R-:W-:Y:S01]  /*7040*/  ENDCOLLECTIVE ;  /* 0x000000000000791b */ /* 0x003fe20003800000 */
.L_x_2161:
[----:B------:R-:W-:Y:S02]  /*7050*/  MOV R156, R49 ;  /* 0x00000031009c7202 */ /* 0x000fe40000000f00 */
[----:B------:R-:W-:-:S07]  /*7060*/  MOV R90, R161 ;  /* 0x000000a1005a7202 */ /* 0x000fce0000000f00 */
[----:B------:R-:W-:Y:S05]  /*7070*/  WARPSYNC.COLLECTIVE R155, `(.L_x_2162) ;  /* 0x000000009b087348 */ /* 0x000fea0003c00000 */
[----:B------:R0:W1:Y:S02]  /*7080*/  SHFL.IDX P2, R161, R156, R157, R158 ;  /* 0x0000009d9ca17389 */ /* 0x000064000004009e */
[----:B01----:R-:W-:Y:S01]  /*7090*/  ENDCOLLECTIVE ;  /* 0x000000000000791b */ /* 0x003fe20003800000 */
.L_x_2162:
[----:B------:R-:W-:Y:S01]  /*70a0*/  MOV R155, R161 ;  /* 0x000000a1009b7202 */ /* 0x000fe20000000f00 */
[----:B------:R-:W-:Y:S06]  /*70b0*/  BRA `(.L_x_2163) ;  /* 0xffffffc0004c7947 */ /* 0x000fec000383ffff */
.L_x_2164:
        /* <DEDUP_REMOVED lines=12> */
.L_x_10932:


//--------------------- .text._Z25selective_scan_bwd_kernelI32Selective_Scan_bwd_kernel_traitsILi128ELi16ELb1ELb0ELb1ELb0ELb1EN3c108BFloat16EfEEv12SSMParamsBwd --------------------------
	.section	.text._Z25selective_scan_bwd_kernelI32Selective_Scan_bwd_kernel_traitsILi128ELi16ELb1ELb0ELb1ELb0ELb1EN3c108BFloat16EfEEv12SSMParamsBwd,"ax",@progbits
	.align	128
        .global         _Z25selective_scan_bwd_kernelI32Selective_Scan_bwd_kernel_traitsILi128ELi16ELb1ELb0ELb1ELb0ELb1EN3c108BFloat16EfEEv12SSMParamsBwd
        .type           _Z25selective_scan_bwd_kernelI32Selective_Scan_bwd_kernel_traitsILi128ELi16ELb1ELb0ELb1ELb0ELb1EN3c108BFloat16EfEEv12SSMParamsBwd,@function
        .size           _Z25selective_scan_bwd_kernelI32Selective_Scan_bwd_kernel_traitsILi128ELi16ELb1ELb0ELb1ELb0ELb1EN3c108BFloat16EfEEv12SSMParamsBwd,(.L_x_10933 - _Z25selective_scan_bwd_kernelI32Selective_Scan_bwd_kernel_traitsILi128ELi16ELb1ELb0ELb1ELb0ELb1EN3c108BFloat16EfEEv12SSMParamsBwd)
        .other          _Z25selective_scan_bwd_kernelI32Selective_Scan_bwd_kernel_traitsILi128ELi16ELb1ELb0ELb1ELb0ELb1EN3c108BFloat16EfEEv12SSMParamsBwd,@"STO_CUDA_ENTRY STV_DEFAULT"
_Z25selective_scan_bwd_kernelI32Selective_Scan_bwd_kernel_traitsILi128ELi16ELb1ELb0ELb1ELb0ELb1EN3c108BFloat16EfEEv12SSMParamsBwd:
.text._Z25selective_scan_bwd_kernelI32Selective_Scan_bwd_kernel_traitsILi128ELi16ELb1ELb0ELb1ELb0ELb1EN3c108BFloat16EfEEv12SSMParamsBwd:
        /* <DEDUP_REMOVED lines=95> */
[----:B------:R-:W-:Y:S01]  /*05f0*/  ULOP3.LUT UR15, UR10, UR30, URZ, 0x3c, !UPT ;  /* 0x0000001e0a0f7292 */ /* 0x000fe2000f8e3c3f */
[----:B------:R-:W-:Y:S01]  /*0600*/  ULDC UR14, c[0x0][0x224] ;  /* 0x00008900000e7ab9 */ /* 0x000fe20000000800 */
[----:B------:R-:W-:Y:S01]  /*0610*/  ULDC.64 UR34, c[0x0][0x2f0] ;  /* 0x0000bc0000227ab9 */ /* 0x000fe20000000a00 */
[----:B------:R-:W-:-:S02]  /*0620*/  ULEA UR23, UR14, 0xfffff800, 0xb ;  /* 0xfffff8000e177891 */ /* 0x000fc4000f8e583f */
[----:B------:R-:W-:Y:S02]  /*0630*/  UISETP.GE.AND UP2, UPT, UR15, URZ, UPT ;  /* 0x0000003f0f00728c */ /* 0x000fe4000bf46270 */
[----:B------:R-:W-:Y:S02]  /*0640*/  @!UP4 UIADD3 UR12, UR12, -UR33, URZ ;  /* 0x800000210c0cc290 */ /* 0x000fe4000fffe03f */
[----:B------:R-:W-:Y:S02]  /*0650*/  @!UP4 UIADD3 UR29, UR29, 0x1, URZ ;  /* 0x000000011d1dc890 */ /* 0x000fe4000fffe03f */
[----:B------:R-:W-:Y:S02]  /*0660*/  UISETP.GE.U32.AND UP3, UPT, UR12, UR33, UPT ;  /* 0x000000210c00728c */ /* 0x000fe4000bf66070 */
[----:B------:R-:W-:Y:S02]  /*0670*/  USHF.R.S32.HI UR22, URZ, 0x1f, UR23 ;  /* 0x0000001f3f167899 */ /* 0x000fe40008011417 */
[----:B------:R-:W-:-:S02]  /*0680*/  UIADD3 UR4, UP5, UR23, UR4, URZ ;  /* 0x0000000417047290 */ /* 0x000fc4000ffbe03f */
[----:B------:R-:W-:Y:S02]  /*0690*/  UIMAD.WIDE.U32 UR8, UR10, UR18, UR8 ;  /* 0x000000120a0872a5 */ /* 0x000fe4000f8e0008 */
[----:B------:R-:W-:Y:S02]  /*06a0*/  UIADD3.X UR5, UR22, UR5, UR32, UP5, !UPT ;  /* 0x0000000516057290 */ /* 0x000fe4000affe420 */
[----:B------:R-:W-:Y:S02]  /*06b0*/  ULEA UR15, UP4, UR4, UR34, 0x1 ;  /* 0x00000022040f7291 */ /* 0x000fe4000f88083f */
[----:B------:R-:W-:Y:S02]  /*06c0*/  @UP3 UIADD3 UR29, UR29, 0x1, URZ ;  /* 0x000000011d1d3890 */ /* 0x000fe4000fffe03f */
[----:B------:R-:W-:Y:S02]  /*06d0*/  UIADD3 UR18, UP3, UR23, UR16, URZ ;  /* 0x0000001017127290 */ /* 0x000fe4000ff7e03f */
[----:B------:R-:W-:Y:S01]  /*06e0*/  ULEA.HI.X UR16, UR4, UR35, UR5, 0x1, UP4 ;  /* 0x0000002304107291 */ /* 0x000fe2000a0f0c05 */
[----:B------:R-:W-:-:S02]  /*06f0*/  ULDC.64 UR32, c[0x0][0x2f8] ;  /* 0x0000be0000207ab9 */ /* 0x000fc40000000a00 */
[----:B------:R-:W-:Y:S01]  /*0700*/  UMOV UR12, UR29 ;  /* 0x0000001d000c7c82 */ /* 0x000fe20008000000 */
[----:B------:R-:W-:Y:S02]  /*0710*/  UIADD3.X UR4, UR22, UR17, UR28, UP3, !UPT ;  /* 0x0000001116047290 */ /* 0x000fe40009ffe41c */
[----:B------:R-:W-:Y:S02]  /*0720*/  @!UP2 UIADD3 UR12, -UR12, URZ, URZ ;  /* 0x0000003f0c0ca290 */ /* 0x000fe4000fffe13f */
[----:B------:R-:W-:Y:S02]  /*0730*/  ULEA UR17, UP3, UR18, UR32, 0x1 ;  /* 0x0000002012117291 */ /* 0x000fe4000f86083f */
[----:B------:R-:W-:Y:S02]  /*0740*/  @!UP1 ULOP3.LUT UR12, URZ, UR30, URZ, 0x33, !UPT ;  /* 0x0000001e3f0c9292 */ /* 0x000fe4000f8e333f */
[----:B------:R-:W-:Y:S02]  /*0750*/  UIMAD UR19, UR10, UR19, UR31 ;  /* 0x000000130a1372a4 */ /* 0x000fe4000f8e021f */
[----:B------:R-:W-:-:S02]  /*0760*/  UIADD3 UR48, UP2, UR23, UR8, URZ ;  /* 0x0000000817307290 */ /* 0x000fc4000ff5e03f */
[----:B------:R-:W-:Y:S02]  /*0770*/  ULEA.HI.X UR18, UR18, UR33, UR4, 0x1, UP3 ;  /* 0x0000002112127291 */ /* 0x000fe400098f0c04 */
[----:B------:R-:W-:Y:S01]  /*0780*/  USHF.R.S32.HI UR13, URZ, 0x1f, UR12 ;  /* 0x0000001f3f0d7899 */ /* 0x000fe2000801140c */
[----:B------:R-:W-:Y:S01]  /*0790*/  ULDC.64 UR4, c[0x0][0x3b8] ;  /* 0x0000ee0000047ab9 */ /* 0x000fe20000000a00 */
[----:B------:R-:W-:Y:S01]  /*07a0*/  UIADD3.X UR8, UR22, UR9, UR19, UP2, !UPT ;  /* 0x0000000916087290 */ /* 0x000fe200097fe413 */
[----:B------:R-:W-:Y:S01]  /*07b0*/  ULDC.64 UR28, c[0x0][0x278] ;  /* 0x00009e00001c7ab9 */ /* 0x000fe20000000a00 */
[----:B------:R-:W-:Y:S02]  /*07c0*/  ULEA UR19, UP1, UR48, UR4, 0x1 ;  /* 0x0000000430137291 */ /* 0x000fe4000f82083f */
[----:B------:R-:W-:Y:S02]  /*07d0*/  UIMAD UR4, UR13, UR28, URZ ;  /* 0x0000001c0d0472a4 */ /* 0x000fe4000f8e023f */
[----:B------:R-:W-:-:S02]  /*07e0*/  ULEA.HI.X UR48, UR48, UR5, UR8, 0x1, UP1 ;  /* 0x0000000530307291 */ /* 0x000fc400088f0c08 */
[----:B------:R-:W-:Y:S02]  /*07f0*/  UIMAD.WIDE.U32 UR8, UR12, UR28, UR6 ;  /* 0x0000001c0c0872a5 */ /* 0x000fe4000f8e0006 */
[----:B------:R-:W-:Y:S01]  /*0800*/  UIMAD UR29, UR12, UR29, UR4 ;  /* 0x0000001d0c1d72a4 */ /* 0x000fe2000f8e0204 */
[----:B------:R-:W-:Y:S01]  /*0810*/  @UP0 ULDC UR28, c[0x0][0x214] ;  /* 0x00008500001c0ab9 */ /* 0x000fe20000000800 */
[----:B------:R-:W-:Y:S02]  /*0820*/  UISETP.GE.AND UP1, UPT, UR14, 0x1, UPT ;  /* 0x000000010e00788c */ /* 0x000fe4000bf26270 */
[----:B------:R-:W-:Y:S02]  /*0830*/  @UP0 UIMAD UR28, UR11, UR28, UR10 ;  /* 0x0000001c0b1c02a4 */ /* 0x000fe4000f8e020a */
[----:B------:R-:W-:Y:S02]  /*0840*/  UIADD3 UR23, UP2, UR23, UR8, URZ ;  /* 0x0000000817177290 */ /* 0x000fe4000ff5e03f */
[----:B------:R-:W-:Y:S01]  /*0850*/  UIADD3 UR29, UR9, UR29, URZ ;  /* 0x0000001d091d7290 */ /* 0x000fe2000fffe03f */
[----:B------:R-:W-:Y:S01]  /*0860*/  ULDC.64 UR6, c[0x0][0x2e0] ;  /* 0x0000b80000067ab9 */ /* 0x000fe20000000a00 */
[----:B------:R-:W-:Y:S01]  /*0870*/  @UP0 UIMAD UR28, UR28, UR14, URZ ;  /* 0x0000000e1c1c02a4 */ /* 0x000fe2000f8e023f */
[----:B------:R-:W-:Y:S01]  /*0880*/  UMOV UR4, URZ ;  /* 0x0000003f00047c82 */ /* 0x000fe20008000000 */
[----:B------:R-:W-:-:S02]  /*0890*/  ULEA UR49, UP3, UR23, UR6, 0x1 ;  /* 0x0000000617317291 */ /* 0x000fc4000f86083f */
[----:B------:R-:W-:Y:S01]  /*08a0*/  UIADD3.X UR50, UR22, UR29, URZ, UP2, !UPT ;  /* 0x0000001d16327290 */ /* 0x000fe200097fe43f */
[----:B------:R-:W-:Y:S01]  /*08b0*/  @UP0 ULDC UR30, c[0x0][0x21c] ;  /* 0x00008700001e0ab9 */ /* 0x000fe20000000800 */
[----:B------:R-:W-:Y:S01]  /*08c0*/  UMOV UR5, URZ ;  /* 0x0000003f00057c82 */ /* 0x000fe20008000000 */
[----:B------:R-:W-:Y:S02]  /*08d0*/  @UP0 UIMAD UR28, UR28, UR30, URZ ;  /* 0x0000001e1c1c02a4 */ /* 0x000fe4000f8e023f */
        /* <DEDUP_REMOVED lines=23> */
.L_x_2212:
[----:B------:R-:W-:Y:S01]  /*0a50*/  BAR.SYNC.DEFER_BLOCKING 0x0 ;  /* 0x0000000000007b1d */ /* 0x000fe20000010000 */
[----:B-1----:R-:W-:Y:S02]  /*0a60*/  SHF.L.U32 R3, R86, 0x1, RZ ;  /* 0x0000000156037819 */ /* 0x002fe400000006ff */
[----:B------:R-:W-:Y:S02]  /*0a70*/  MOV R4, UR15 ;  /* 0x0000000f00047c02 */ /* 0x000fe40008000f00 */
[----:B------:R-:W-:Y:S01]  /*0a80*/  LOP3.LUT R3, R3, 0xffffffc0, RZ, 0xc0, !PT ;  /* 0xffffffc003037812 */ /* 0x000fe200078ec0ff */
[----:B------:R-:W-:Y:S01]  /*0a90*/  ULDC UR28, c[0x0][0x224] ;  /* 0x00008900001c7ab9 */ /* 0x000fe20000000800 */
[----:B------:R-:W-:Y:S01]  /*0aa0*/  MOV R5, UR16 ;  /* 0x0000001000057c02 */ /* 0x000fe20008000f00 */
[----:B--2---:R-:W2:Y:S01]  /*0ab0*/  S2R R111, SR_LANEID ;  /* 0x00000000006f7919 */ /* 0x004ea20000000000 */
[----:B------:R-:W-:Y:S02]  /*0ac0*/  LOP3.LUT R112, R3, 0x1f, R86, 0xf8, !PT ;  /* 0x0000001f03707812 */ /* 0x000fe400078ef856 */
[----:B------:R-:W-:-:S02]  /*0ad0*/  MOV R8, UR17 ;  /* 0x0000001100087c02 */ /* 0x000fc40008000f00 */
[----:B------:R-:W-:Y:S01]  /*0ae0*/  MOV R9, UR18 ;  /* 0x0000001200097c02 */ /* 0x000fe20008000f00 */
[C---:B------:R-:W-:Y:S01]  /*0af0*/  IMAD.WIDE R4, R112.reuse, 0x10, R4 ;  /* 0x0000001070047825 */ /* 0x040fe200078e0204 */
[----:B------:R-:W-:Y:S02]  /*0b00*/  MOV R10, UR19 ;  /* 0x00000013000a7c02 */ /* 0x000fe40008000f00 */
[----:B------:R-:W-:Y:S01]  /*0b10*/  MOV R11, UR48 ;  /* 0x00000030000b7c02 */ /* 0x000fe20008000f00 */
[----:B------:R-:W-:Y:S01]  /*0b20*/  USHF.R.S32.HI UR7, URZ, 0x1f, UR10 ;  /* 0x0000001f3f077899 */ /* 0x000fe2000801140a */
[----:B------:R-:W0:Y:S01]  /*0b30*/  LDC.64 R36, c[0x0][0x308] ;  /* 0x0000c200ff247b82 */ /* 0x000e220000000a00 */
[----:B------:R-:W-:Y:S01]  /*0b40*/  ULDC.64 UR32, c[0x0][0x2a8] ;  /* 0x0000aa0000207ab9 */ /* 0x000fe20000000a00 */
[----:B---3--:R-:W3:Y:S04]  /*0b50*/  LDG.E.128 R12, desc[UR20][R4.64] ;  /* 0x00000014040c7981 */ /* 0x008ee8000c1e1d00 */
[----:B------:R-:W4:Y:S01]  /*0b60*/  LDG.E.128 R16, desc[UR20][R4.64+0x200] ;  /* 0x0002001404107981 */ /* 0x000f22000c1e1d00 */
[----:B------:R-:W-:Y:S01]  /*0b70*/  IMAD.WIDE R8, R112, 0x10, R8 ;  /* 0x0000001070087825 */ /* 0x000fe200078e0208 */
[----:B--2---:R-:W-:-:S04]  /*0b80*/  IADD3 R0, R3, R111, RZ ;  /* 0x0000006f03007210 */ /* 0x004fc80007ffe0ff */
[C---:B------:R-:W-:Y:S02]  /*0b90*/  IADD3 R2, R0.reuse, R111, RZ ;  /* 0x0000006f00027210 */ /* 0x040fe40007ffe0ff */
[-C--:B------:R-:W-:Y:S02]  /*0ba0*/  LEA R84, R0, R85.reuse, 0x4 ;  /* 0x0000005500547211 */ /* 0x080fe400078e20ff */
[----:B------:R-:W-:-:S03]  /*0bb0*/  LEA R2, R2, R85, 0x4 ;  /* 0x0000005502027211 */ /* 0x000fc600078e20ff */
[----:B---3--:R-:W-:Y:S04]  /*0bc0*/  STS.128 [R84], R12 ;  /* 0x0000000c54007388 */ /* 0x008fe80000000c00 */
[----:B----4-:R1:W-:Y:S01]  /*0bd0*/  STS.128 [R84+0x200], R16 ;  /* 0x0002001054007388 */ /* 0x0103e20000000c00 */
[----:B------:R-:W-:-:S03]  /*0be0*/  NOP ;  /* 0x0000000000007918 */ /* 0x000fc60000000000 */
[----:B------:R-:W-:Y:S04]  /*0bf0*/  LDS.128 R40, [R2] ;  /* 0x0000000002287984 */ /* 0x000fe80000000c00 */
[----:B------:R-:W-:Y:S01]  /*0c00*/  LDS.128 R44, [R2+0x10] ;  /* 0x00001000022c7984 */ /* 0x000fe20000000c00 */
[----:B------:R-:W-:Y:S01]  /*0c10*/  BAR.SYNC.DEFER_BLOCKING 0x0 ;  /* 0x0000000000007b1d */ /* 0x000fe20000010000 */
[----:B------:R-:W-:-:S07]  /*0c20*/  IMAD.WIDE R10, R112, 0x10, R10 ;  /* 0x00000010700a7825 */ /* 0x000fce00078e020a */
[----:B-1----:R-:W1:Y:S01]  /*0c30*/  LDC.64 R16, c[0x0][0x2a0] ;  /* 0x0000a800ff107b82 */ /* 0x002e620000000a00 */
[----:B------:R-:W-:Y:S02]  /*0c40*/  ULEA UR28, UR28, UR6, 0xb ;  /* 0x000000061c1c7291 */ /* 0x000fe4000f8e583f */
[----:B------:R-:W-:-:S05]  /*0c50*/  UIMAD UR8, UR7, UR32, URZ ;  /* 0x00000020070872a4 */ /* 0x000fca000f8e023f */
[----:B------:R-:W2:Y:S01]  /*0c60*/  LDC.64 R18, c[0x0][0x318] ;  /* 0x0000c600ff127b82 */ /* 0x000ea20000000a00 */
[----:B------:R-:W3:Y:S04]  /*0c70*/  LDG.E.128 R20, desc[UR20][R8.64] ;  /* 0x0000001408147981 */ /* 0x000ee8000c1e1d00 */
[----:B------:R-:W4:Y:S04]  /*0c80*/  LDG.E.128 R24, desc[UR20][R8.64+0x200] ;  /* 0x0002001408187981 */ /* 0x000f28000c1e1d00 */
[----:B---3--:R-:W-:Y:S04]  /*0c90*/  STS.128 [R84], R20 ;  /* 0x0000001454007388 */ /* 0x008fe80000000c00 */
[----:B----4-:R3:W-:Y:S01]  /*0ca0*/  STS.128 [R84+0x200], R24 ;  /* 0x0002001854007388 */ /* 0x0107e20000000c00 */
[----:B------:R-:W-:-:S03]  /*0cb0*/  NOP ;  /* 0x0000000000007918 */ /* 0x000fc60000000000 */
[----:B------:R-:W-:Y:S04]  /*0cc0*/  LDS.128 R12, [R2] ;  /* 0x00000000020c7984 */ /* 0x000fe80000000c00 */
[----:B------:R-:W-:Y:S01]  /*0cd0*/  LDS.128 R4, [R2+0x10] ;  /* 0x0000100002047984 */ /* 0x000fe20000000c00 */
[----:B------:R-:W-:Y:S01]  /*0ce0*/  BAR.SYNC.DEFER_BLOCKING 0x0 ;  /* 0x0000000000007b1d */ /* 0x000fe20000010000 */
[----:B------:R-:W-:Y:S02]  /*0cf0*/  USHF.R.S32.HI UR29, URZ, 0x1f, UR28 ;  /* 0x0000001f3f1d7899 */ /* 0x000fe4000801141c */
[----:B------:R-:W-:Y:S02]  /*0d00*/  UIMAD UR30, UR10, UR33, UR8 ;  /* 0x000000210a1e72a4 */ /* 0x000fe4000f8e0208 */
[----:B------:R-:W-:-:S03]  /*0d10*/  USHF.R.S32.HI UR34, URZ, 0x1f, UR11 ;  /* 0x0000001f3f227899 */ /* 0x000fc6000801140b */
[----:B---3--:R-:W3:Y:S01]  /*0d20*/  LDC.64 R24, c[0x0][0x2b0] ;  /* 0x0000ac00ff187b82 */ /* 0x008ee20000000a00 */
[----:B------:R-:W4:Y:S04]  /*0d30*/  LDG.E.128 R28, desc[UR20][R10.64] ;  /* 0x000000140a1c7981 */ /* 0x000f28000c1e1d00 */
[----:B------:R5:W3:Y:S01]  /*0d40*/  LDG.E.128 R32, desc[UR20][R10.64+0x200] ;  /* 0x000200140a207981 */ /* 0x000ae2000c1e1d00 */
[----:B------:R-:W-:Y:S01]  /*0d50*/  UIMAD.WIDE.U32 UR8, UR10, UR32, UR28 ;  /* 0x000000200a0872a5 */ /* 0x000fe2000f8e001c */
[----:B-1----:R-:W-:Y:S02]  /*0d60*/  IMAD R0, R16, UR34, RZ ;  /* 0x0000002210007c24 */ /* 0x002fe4000f8e02ff */
[----:B------:R-:W-:Y:S01]  /*0d70*/  ULDC.64 UR32, c[0x0][0x2b8] ;  /* 0x0000ae0000207ab9 */ /* 0x000fe20000000a00 */
[----:B------:R-:W-:-:S02]  /*0d80*/  UIADD3 UR30, UR9, UR30, URZ ;  /* 0x0000001e091e7290 */ /* 0x000fc4000fffe03f */
[----:B------:R-:W-:Y:S02]  /*0d90*/  MOV R9, UR9 ;  /* 0x0000000900097c02 */ /* 0x000fe40008000f00 */
[----:B------:R-:W-:Y:S01]  /*0da0*/  MOV R8, UR8 ;  /* 0x0000000800087c02 */ /* 0x000fe20008000f00 */
[----:B-----5:R-:W-:Y:S01]  /*0db0*/  IMAD R11, R17, UR11, R0 ;  /* 0x0000000b110b7c24 */ /* 0x020fe2000f8e0200 */
[----:B------:R-:W-:-:S03]  /*0dc0*/  MOV R9, UR30 ;  /* 0x0000001e00097c02 */ /* 0x000fc60008000f00 */
[----:B------:R-:W-:-:S05]  /*0dd0*/  IMAD.WIDE.U32 R8, R16, UR11, R8 ;  /* 0x0000000b10087c25 */ /* 0x000fca000f8e0008 */
[----:B------:R-:W-:Y:S02]  /*0de0*/  IADD3 R0, R9, R11, RZ ;  /* 0x0000000b09007210 */ /* 0x000fe40007ffe0ff */
[----:B--2---:R-:W-:-:S04]  /*0df0*/  LEA R10, P0, R8, R18, 0x1 ;  /* 0x00000012080a7211 */ /* 0x004fc800078008ff */
[----:B------:R-:W-:-:S03]  /*0e00*/  LEA.HI.X R11, R8, R19, R0, 0x1, P0 ;  /* 0x00000013080b7211 */ /* 0x000fc600000f0c00 */
[----:B------:R-:W-:Y:S01]  /*0e10*/  IMAD.WIDE R8, R112, 0x10, R10 ;  /* 0x0000001070087825 */ /* 0x000fe200078e020a */
[----:B----4-:R-:W-:Y:S04]  /*0e20*/  STS.128 [R84], R28 ;  /* 0x0000001c54007388 */ /* 0x010fe80000000c00 */
[----:B---3--:R-:W-:Y:S01]  /*0e30*/  STS.128 [R84+0x200], R32 ;  /* 0x0002002054007388 */ /* 0x008fe20000000c00 */
[----:B------:R-:W-:-:S03]  /*0e40*/  NOP ;  /* 0x0000000000007918 */ /* 0x000fc60000000000 */
[----:B------:R-:W1:Y:S04]  /*0e50*/  LDS.128 R20, [R2] ;  /* 0x0000000002147984 */ /* 0x000e680000000c00 */
[----:B------:R-:W2:Y:S01]  /*0e60*/  LDS.128 R16, [R2+0x10] ;  /* 0x0000100002107984 */ /* 0x000ea20000000c00 */
[----:B------:R-:W-:Y:S06]  /*0e70*/  BAR.SYNC.DEFER_BLOCKING 0x0 ;  /* 0x0000000000007b1d */ /* 0x000fec0000010000 */
[----:B------:R-:W3:Y:S04]  /*0e80*/  LDG.E.128 R52, desc[UR20][R8.64+-0x1000] ;  /* 0xfff0001408347981 */ /* 0x000ee8000c1e1d00 */
[----:B------:R4:W5:Y:S01]  /*0e90*/  LDG.E.128 R56, desc[UR20][R8.64+-0xe00] ;  /* 0xfff2001408387981 */ /* 0x000962000c1e1d00 */
[----:B------:R-:W-:Y:S01]  /*0ea0*/  UIMAD UR8, UR7, UR32, URZ ;  /* 0x00000020070872a4 */ /* 0x000fe2000f8e023f */
[----:B------:R-:W-:-:S03]  /*0eb0*/  IMAD R0, R24, UR34, RZ ;  /* 0x0000002218007c24 */ /* 0x000fc6000f8e02ff */
[----:B------:R-:W-:Y:S01]  /*0ec0*/  UIMAD UR30, UR10, UR33, UR8 ;  /* 0x000000210a1e72a4 */ /* 0x000fe2000f8e0208 */
[----:B------:R-:W-:Y:S01]  /*0ed0*/  IMAD R25, R25, UR11, R0 ;  /* 0x0000000b19197c24 */ /* 0x000fe2000f8e0200 */
[----:B------:R-:W-:Y:S01]  /*0ee0*/  UIMAD.WIDE.U32 UR8, UR10, UR32, UR28 ;  /* 0x000000200a0872a5 */ /* 0x000fe2000f8e001c */
[----:B-1----:R-:W-:Y:S02]  /*0ef0*/  SHF.L.U32 R71, R20, 0x10, RZ ;  /* 0x0000001014477819 */ /* 0x002fe400000006ff */
[----:B--2---:R-:W-:Y:S01]  /*0f00*/  PRMT R106, R17, 0x7632, R106 ;  /* 0x00007632116a7816 */ /* 0x004fe2000000006a */
[----:B------:R-:W-:Y:S02]  /*0f10*/  UIADD3 UR30, UR9, UR30, URZ ;  /* 0x0000001e091e7290 */ /* 0x000fe4000fffe03f */
[----:B------:R-:W-:Y:S01]  /*0f20*/  MOV R11, UR9 ;  /* 0x00000009000b7c02 */ /* 0x000fe20008000f00 */
[----:B------:R-:W-:Y:S01]  /*0f30*/  ULDC.64 UR32, c[0x0][0x3a0] ;  /* 0x0000e80000207ab9 */ /* 0x000fe20000000a00 */
[----:B------:R-:W-:-:S02]  /*0f40*/  MOV R10, UR8 ;  /* 0x00000008000a7c02 */ /* 0x000fc40008000f00 */
[----:B------:R-:W-:-:S03]  /*0f50*/  MOV R11, UR30 ;  /* 0x0000001e000b7c02 */ /* 0x000fc60008000f00 */
[----:B----4-:R-:W-:-:S05]  /*0f60*/  IMAD.WIDE.U32 R8, R24, UR11, R10 ;  /* 0x0000000b18087c25 */ /* 0x010fca000f8e000a */
[----:B------:R-:W-:Y:S02]  /*0f70*/  IADD3 R0, R9, R25, RZ ;  /* 0x0000001909007210 */ /* 0x000fe40007ffe0ff */
[----:B0-----:R-:W-:-:S04]  /*0f80*/  LEA R36, P0, R8, R36, 0x1 ;  /* 0x0000002408247211 */ /* 0x001fc800078008ff */
[----:B------:R-:W-:-:S03]  /*0f90*/  LEA.HI.X R37, R8, R37, R0, 0x1, P0 ;  /* 0x0000002508257211 */ /* 0x000fc600000f0c00 */
[----:B------:R-:W-:Y:S01]  /*0fa0*/  IMAD.WIDE R36, R112, 0x10, R36 ;  /* 0x0000001070247825 */ /* 0x000fe200078e0224 */
[----:B---3--:R-:W-:Y:S04]  /*0fb0*/  STS.128 [R84], R52 ;  /* 0x0000003454007388 */ /* 0x008fe80000000c00 */
[----:B-----5:R-:W-:Y:S01]  /*0fc0*/  STS.128 [R84+0x200], R56 ;  /* 0x0002003854007388 */ /* 0x020fe20000000c00 */
[----:B------:R-:W-:-:S03]  /*0fd0*/  NOP ;  /* 0x0000000000007918 */ /* 0x000fc60000000000 */
[----:B------:R-:W0:Y:S04]  /*0fe0*/  LDS.128 R24, [R2] ;  /* 0x0000000002187984 */ /* 0x000e280000000c00 */
[----:B------:R-:W1:Y:S01]  /*0ff0*/  LDS.128 R8, [R2+0x10] ;  /* 0x0000100002087984 */ /* 0x000e620000000c00 */
[----:B------:R-:W-:Y:S06]  /*1000*/  BAR.SYNC.DEFER_BLOCKING 0x0 ;  /* 0x0000000000007b1d */ /* 0x000fec0000010000 */
[----:B------:R-:W2:Y:S04]  /*1010*/  LDG.E.128 R32, desc[UR20][R36.64+-0x1000] ;  /* 0xfff0001424207981 */ /* 0x000ea8000c1e1d00 */
[----:B------:R3:W4:Y:S01]  /*1020*/  LDG.E.128 R28, desc[UR20][R36.64+-0xe00] ;  /* 0xfff20014241c7981 */ /* 0x000722000c1e1d00 */
[----:B------:R-:W-:Y:S01]  /*1030*/  SHF.L.U32 R79, R17, 0x10, RZ ;  /* 0x00000010114f7819 */ /* 0x000fe200000006ff */
[----:B------:R-:W-:Y:S01]  /*1040*/  UIMAD UR8, UR7, UR32, URZ ;  /* 0x00000020070872a4 */ /* 0x000fe2000f8e023f */
[----:B------:R-:W-:-:S02]  /*1050*/  PRMT R95, R22, 0x7632, R95 ;  /* 0x00007632165f7816 */ /* 0x000fc4000000005f */
[----:B0-----:R-:W-:Y:S01]  /*1060*/  SHF.L.U32 R49, R24, 0x10, RZ ;  /* 0x0000001018317819 */ /* 0x001fe200000006ff */
[----:B------:R-:W-:Y:S01]  /*1070*/  UIMAD UR30, UR10, UR33, UR8 ;  /* 0x000000210a1e72a4 */ /* 0x000fe2000f8e0208 */
[----:B------:R-:W-:Y:S01]  /*1080*/  SHF.L.U32 R50, R25, 0x10, RZ ;  /* 0x0000001019327819 */ /* 0x000fe200000006ff */
[----:B------:R-:W-:Y:S01]  /*1090*/  UIMAD.WIDE.U32 UR8, UR10, UR32, UR28 ;  /* 0x000000200a0872a5 */ /* 0x000fe2000f8e001c */
[C---:B-1----:R-:W-:Y:S01]  /*10a0*/  PRMT R56, R8.reuse, 0x7632, R56 ;  /* 0x0000763208387816 */ /* 0x042fe20000000038 */
[----:B------:R-:W-:Y:S01]  /*10b0*/  FMUL.FTZ R0, R49, -1.4426950216293334961 ;  /* 0xbfb8aa3b31007820 */ /* 0x000fe20000410000 */
[----:B------:R-:W-:Y:S01]  /*10c0*/  SHF.L.U32 R38, R8, 0x10, RZ ;  /* 0x0000001008267819 */ /* 0x000fe200000006ff */
[----:B------:R-:W-:Y:S01]  /*10d0*/  FMUL.FTZ R48, R50, -1.4426950216293334961 ;  /* 0xbfb8aa3b32307820 */ /* 0x000fe20000410000 */
[----:B------:R-:W-:Y:S01]  /*10e0*/  SHF.L.U32 R56, R56, 0x10, RZ ;  /* 0x0000001038387819 */ /* 0x000fe200000006ff */
[----:B------:R0:W1:Y:S01]  /*10f0*/  MUFU.EX2 R60, R0 ;  /* 0x00000000003c7308 */ /* 0x0000620000000800 */
[C---:B---3--:R-:W-:Y:S01]  /*1100*/  SHF.L.U32 R37, R9.reuse, 0x10, RZ ;  /* 0x0000001009257819 */ /* 0x048fe200000006ff */
[----:B------:R-:W-:Y:S01]  /*1110*/  FMUL.FTZ R53, R38, -1.4426950216293334961 ;  /* 0xbfb8aa3b26357820 */ /* 0x000fe20000410000 */
[----:B------:R-:W-:Y:S01]  /*1120*/  PRMT R59, R9, 0x7632, R59 ;  /* 0x00007632093b7816 */ /* 0x000fe2000000003b */
[----:B------:R-:W-:Y:S01]  /*1130*/  FMUL.FTZ R9, R56, -1.4426950216293334961 ;  /* 0xbfb8aa3b38097820 */ /* 0x000fe20000410000 */
[----:B------:R-:W-:Y:S01]  /*1140*/  SHF.L.U32 R51, R26, 0x10, RZ ;  /* 0x000000101a337819 */ /* 0x000fe200000006ff */
[----:B------:R-:W-:Y:S01]  /*1150*/  FMUL.FTZ R54, R37, -1.4426950216293334961 ;  /* 0xbfb8aa3b25367820 */ /* 0x000fe20000410000 */
[C---:B------:R-:W-:Y:S01]  /*1160*/  PRMT R58, R10.reuse, 0x7632, R58 ;  /* 0x000076320a3a7816 */ /* 0x040fe2000000003a */
[----:B------:R3:W5:Y:S01]  /*1170*/  MUFU.EX2 R61, R48 ;  /* 0x00000030003d7308 */ /* 0x0007620000000800 */
[----:B0-----:R-:W-:Y:S01]  /*1180*/  SHF.L.U32 R0, R10, 0x10, RZ ;  /* 0x000000100a007819 */ /* 0x001fe200000006ff */
[----:B------:R-:W-:Y:S01]  /*1190*/  FMUL.FTZ R52, R51, -1.4426950216293334961 ;  /* 0xbfb8aa3b33347820 */ /* 0x000fe20000410000 */
[----:B------:R-:W-:Y:S01]  /*11a0*/  PRMT R57, R11, 0x7632, R57 ;  /* 0x000076320b397816 */ /* 0x000fe20000000039 */
[----:B------:R-:W-:Y:S01]  /*11b0*/  UIADD3 UR30, UR9, UR30, URZ ;  /* 0x0000001e091e7290 */ /* 0x000fe2000fffe03f */
[----:B------:R-:W-:Y:S01]  /*11c0*/  SHF.L.U32 R39, R27, 0x10, RZ ;  /* 0x000000101b277819 */ /* 0x000fe200000006ff */
[----:B------:R-:W-:Y:S01]  /*11d0*/  FMUL.FTZ R55, R0, -1.4426950216293334961 ;  /* 0xbfb8aa3b00377820 */ /* 0x000fe20000410000 */
[----:B------:R-:W-:Y:S01]  /*11e0*/  SHF.L.U32 R82, R22, 0x10, RZ ;  /* 0x0000001016527819 */ /* 0x000fe200000006ff */
[----:B------:R-:W0:Y:S01]  /*11f0*/  MUFU.EX2 R96, R9 ;  /* 0x0000000900607308 */ /* 0x000e220000000800 */
[----:B---3--:R-:W-:Y:S01]  /*1200*/  SHF.L.U32 R48, R11, 0x10, RZ ;  /* 0x000000100b307819 */ /* 0x008fe200000006ff */
[----:B------:R-:W-:Y:S01]  /*1210*/  FMUL.FTZ R36, R39, -1.4426950216293334961 ;  /* 0xbfb8aa3b27247820 */ /* 0x000fe20000410000 */
[----:B-1----:R-:W-:Y:S01]  /*1220*/  FADD.FTZ R60, R60, 1 ;  /* 0x3f8000003c3c7421 */ /* 0x002fe20000010000 */
[C---:B------:R-:W-:Y:S01]  /*1230*/  PRMT R105, R16.reuse, 0x7632, R105 ;  /* 0x0000763210697816 */ /* 0x040fe20000000069 */
[----:B------:R-:W-:Y:S01]  /*1240*/  ULDC.64 UR32, c[0x0][0x320] ;  /* 0x0000c80000207ab9 */ /* 0x000fe20000000a00 */
[----:B------:R-:W-:-:S02]  /*1250*/  SHF.L.U32 R80, R16, 0x10, RZ ;  /* 0x0000001010507819 */ /* 0x000fc400000006ff */
[----:B------:R1:W3:Y:S01]  /*1260*/  MUFU.EX2 R72, R55 ;  /* 0x0000003700487308 */ /* 0x0002e20000000800 */
[----:B-----5:R-:W-:Y:S01]  /*1270*/  FADD.FTZ R61, R61, 1 ;  /* 0x3f8000003d3d7421 */ /* 0x020fe20000010000 */
[----:B------:R-:W-:Y:S02]  /*1280*/  SHF.L.U32 R59, R59, 0x10, RZ ;  /* 0x000000103b3b7819 */ /* 0x000fe400000006ff */
[----:B------:R-:W-:Y:S02]  /*1290*/  SHF.L.U32 R58, R58, 0x10, RZ ;  /* 0x000000103a3a7819 */ /* 0x000fe400000006ff */
[----:B------:R-:W-:Y:S01]  /*12a0*/  SHF.L.U32 R57, R57, 0x10, RZ ;  /* 0x0000001039397819 */ /* 0x000fe200000006ff */
[----:B------:R-:W-:Y:S01]  /*12b0*/  FMUL.FTZ R87, R59, -1.4426950216293334961 ;  /* 0xbfb8aa3b3b577820 */ /* 0x000fe20000410000 */
[----:B------:R5:W3:Y:S01]  /*12c0*/  MUFU.EX2 R62, R52 ;  /* 0x00000034003e7308 */ /* 0x000ae20000000800 */
[----:B-1----:R-:W-:Y:S01]  /*12d0*/  PRMT R55, R27, 0x7632, R55 ;  /* 0x000076321b377816 */ /* 0x002fe20000000037 */
[----:B------:R-:W-:Y:S01]  /*12e0*/  FMUL.FTZ R91, R58, -1.4426950216293334961 ;  /* 0xbfb8aa3b3a5b7820 */ /* 0x000fe20000410000 */
[----:B------:R-:W-:Y:S01]  /*12f0*/  PRMT R76, R20, 0x7632, R76 ;  /* 0x00007632144c7816 */ /* 0x000fe2000000004c */
[----:B0-----:R-:W-:Y:S01]  /*1300*/  FADD.FTZ R99, R96, 1 ;  /* 0x3f80000060637421 */ /* 0x001fe20000010000 */
[----:B------:R-:W-:-:S02]  /*1310*/  SHF.L.U32 R55, R55, 0x10, RZ ;  /* 0x0000001037377819 */ /* 0x000fc400000006ff */
[----:B------:R-:W-:Y:S01]  /*1320*/  PRMT R107, R18, 0x7632, R107 ;  /* 0x00007632126b7816 */ /* 0x000fe2000000006b */
[----:B------:R0:W1:Y:S01]  /*1330*/  MUFU.EX2 R69, R53 ;  /* 0x0000003500457308 */ /* 0x0000620000000800 */
[----:B-----5:R-:W-:Y:S01]  /*1340*/  PRMT R52, R24, 0x7632, R52 ;  /* 0x0000763218347816 */ /* 0x020fe20000000034 */
[----:B------:R-:W-:Y:S01]  /*1350*/  FMUL.FTZ R8, R55, -1.4426950216293334961 ;  /* 0xbfb8aa3b37087820 */ /* 0x000fe20000410000 */
[----:B---3--:R-:W-:Y:S01]  /*1360*/  FADD.FTZ R73, R72, 1 ;  /* 0x3f80000048497421 */ /* 0x008fe20000010000 */
[----:B------:R-:W-:Y:S02]  /*1370*/  SHF.L.U32 R72, R21, 0x10, RZ ;  /* 0x0000001015487819 */ /* 0x000fe400000006ff */
[----:B------:R-:W-:Y:S02]  /*1380*/  SHF.L.U32 R52, R52, 0x10, RZ ;  /* 0x0000001034347819 */ /* 0x000fe400000006ff */
[----:B------:R-:W3:Y:S01]  /*1390*/  MUFU.EX2 R94, R8 ;  /* 0x00000008005e7308 */ /* 0x000ee20000000800 */
[----:B0-----:R-:W-:Y:S01]  /*13a0*/  PRMT R53, R25, 0x7632, R53 ;  /* 0x0000763219357816 */ /* 0x001fe20000000035 */
[----:B------:R-:W-:Y:S01]  /*13b0*/  FADD.FTZ R62, R62, 1 ;  /* 0x3f8000003e3e7421 */ /* 0x000fe20000010000 */
[----:B------:R-:W-:Y:S01]  /*13c0*/  FMUL.FTZ R24, R52, -1.4426950216293334961 ;  /* 0xbfb8aa3b34187820 */ /* 0x000fe20000410000 */
[----:B------:R-:W-:-:S02]  /*13d0*/  SHF.L.U32 R78, R18, 0x10, RZ ;  /* 0x00000010124e7819 */ /* 0x000fc400000006ff */
[----:B------:R-:W-:Y:S02]  /*13e0*/  SHF.L.U32 R53, R53, 0x10, RZ ;  /* 0x0000001035357819 */ /* 0x000fe400000006ff */
[----:B------:R0:W5:Y:S01]  /*13f0*/  MUFU.EX2 R67, R36 ;  /* 0x0000002400437308 */ /* 0x0001620000000800 */
[----:B------:R-:W-:Y:S01]  /*1400*/  SHF.L.U32 R76, R76, 0x10, RZ ;  /* 0x000000104c4c7819 */ /* 0x000fe200000006ff */
[----:B-1----:R-:W-:Y:S01]  /*1410*/  FADD.FTZ R69, R69, 1 ;  /* 0x3f80000045457421 */ /* 0x002fe20000010000 */
[----:B------:R-:W-:Y:S01]  /*1420*/  FMUL.FTZ R25, R53, -1.4426950216293334961 ;  /* 0xbfb8aa3b35197820 */ /* 0x000fe20000410000 */
[----:B------:R-:W-:Y:S02]  /*1430*/  SHF.L.U32 R81, R23, 0x10, RZ ;  /* 0x0000001017517819 */ /* 0x000fe400000006ff */
[----:B------:R-:W-:Y:S02]  /*1440*/  PRMT R90, R21, 0x7632, R90 ;  /* 0x00007632155a7816 */ /* 0x000fe4000000005a */
[----:B------:R1:W5:Y:S01]  /*1450*/  MUFU.EX2 R70, R54 ;  /* 0x0000003600467308 */ /* 0x0003620000000800 */
[----:B0-----:R-:W-:Y:S01]  /*1460*/  FMUL.FTZ R36, R48, -1.4426950216293334961 ;  /* 0xbfb8aa3b30247820 */ /* 0x001fe20000410000 */
[----:B---3--:R-:W-:Y:S01]  /*1470*/  FADD.FTZ R94, R94, 1 ;  /* 0x3f8000005e5e7421 */ /* 0x008fe20000010000 */
[----:B------:R-:W-:-:S02]  /*1480*/  PRMT R92, R23, 0x7632, R92 ;  /* 0x00007632175c7816 */ /* 0x000fc4000000005c */
[C---:B------:R-:W-:Y:S02]  /*1490*/  PRMT R108, R19.reuse, 0x7632, R108 ;  /* 0x00007632136c7816 */ /* 0x040fe4000000006c */
[----:B------:R-:W-:Y:S01]  /*14a0*/  SHF.L.U32 R77, R19, 0x10, RZ ;  /* 0x00000010134d7819 */ /* 0x000fe200000006ff */
[----:B------:R-:W0:Y:S01]  /*14b0*/  MUFU.EX2 R63, R24 ;  /* 0x00000018003f7308 */ /* 0x000e220000000800 */
[----:B-1----:R-:W-:Y:S01]  /*14c0*/  PRMT R54, R26, 0x7632, R54 ;  /* 0x000076321a367816 */ /* 0x002fe20000000036 */
[----:B-----5:R-:W-:Y:S01]  /*14d0*/  FADD.FTZ R67, R67, 1 ;  /* 0x3f80000043437421 */ /* 0x020fe20000010000 */
[----:B------:R-:W-:Y:S02]  /*14e0*/  SHF.L.U32 R90, R90, 0x10, RZ ;  /* 0x000000105a5a7819 */ /* 0x000fe400000006ff */
[----:B------:R-:W-:Y:S02]  /*14f0*/  SHF.L.U32 R54, R54, 0x10, RZ ;  /* 0x0000001036367819 */ /* 0x000fe400000006ff */
[----:B------:R-:W-:Y:S01]  /*1500*/  SHF.L.U32 R95, R95, 0x10, RZ ;  /* 0x000000105f5f7819 */ /* 0x000fe200000006ff */
[----:B------:R1:W3:Y:S01]  /*1510*/  MUFU.EX2 R74, R36 ;  /* 0x00000024004a7308 */ /* 0x0002e20000000800 */
[----:B------:R-:W-:Y:S01]  /*1520*/  FADD.FTZ R70, R70, 1 ;  /* 0x3f80000046467421 */ /* 0x000fe20000010000 */
[----:B------:R-:W-:Y:S01]  /*1530*/  FMUL.FTZ R26, R54, -1.4426950216293334961 ;  /* 0xbfb8aa3b361a7820 */ /* 0x000fe20000410000 */
[----:B------:R-:W-:-:S02]  /*1540*/  SHF.L.U32 R92, R92, 0x10, RZ ;  /* 0x000000105c5c7819 */ /* 0x000fc400000006ff */
[----:B------:R-:W-:Y:S02]  /*1550*/  SHF.L.U32 R106, R106, 0x10, RZ ;  /* 0x000000106a6a7819 */ /* 0x000fe400000006ff */
[----:B------:R-:W-:Y:S01]  /*1560*/  SHF.L.U32 R105, R105, 0x10, RZ ;  /* 0x0000001069697819 */ /* 0x000fe200000006ff */
[----:B------:R5:W5:Y:S01]  /*1570*/  MUFU.EX2 R65, R25 ;  /* 0x0000001900417308 */ /* 0x000b620000000800 */
[----:B0-----:R-:W-:Y:S01]  /*1580*/  FADD.FTZ R83, R63, 1 ;  /* 0x3f8000003f537421 */ /* 0x001fe20000010000 */
[----:B-1----:R-:W-:Y:S01]  /*1590*/  FMUL.FTZ R36, R57, -1.4426950216293334961 ;  /* 0xbfb8aa3b39247820 */ /* 0x002fe20000410000 */
[----:B------:R-:W-:Y:S02]  /*15a0*/  SHF.L.U32 R107, R107, 0x10, RZ ;  /* 0x000000106b6b7819 */ /* 0x000fe400000006ff */
[----:B------:R-:W-:Y:S02]  /*15b0*/  SHF.L.U32 R108, R108, 0x10, RZ ;  /* 0x000000106c6c7819 */ /* 0x000fe400000006ff */
[----:B------:R-:W-:Y:S01]  /*15c0*/  MOV R27, UR9 ;  /* 0x00000009001b7c02 */ /* 0x000fe20008000f00 */
[----:B------:R-:W-:Y:S01]  /*15d0*/  MUFU.RCP R64, R60 ;  /* 0x0000003c00407308 */ /* 0x000fe20000001000 */
[----:B---3--:R-:W-:Y:S01]  /*15e0*/  FADD.FTZ R75, R74, 1 ;  /* 0x3f8000004a4b7421 */ /* 0x008fe20000010000 */
[----:B-----5:R-:W0:Y:S01]  /*15f0*/  LDC.64 R24, c[0x0][0x398] ;  /* 0x0000e600ff187b82 */ /* 0x020e220000000a00 */
[----:B------:R-:W-:-:S05]  /*1600*/  MOV R27, UR30 ;  /* 0x0000001e001b7c02 */ /* 0x000fca0008000f00 */
[----:B------:R-:W1:Y:S01]  /*1610*/  MUFU.RCP R61, R61 ;  /* 0x0000003d003d7308 */ /* 0x000e620000001000 */
[----:B------:R-:W-:-:S07]  /*1620*/  FADD.FTZ R74, R65, 1 ;  /* 0x3f800000414a7421 */ /* 0x000fce0000010000 */
[----:B------:R3:W5:Y:S08]  /*1630*/  MUFU.EX2 R66, R26 ;  /* 0x0000001a00427308 */ /* 0x0007700000000800 */
[----:B------:R-:W5:Y:S01]  /*1640*/  MUFU.RCP R68, R67 ;  /* 0x0000004300447308 */ /* 0x000f620000001000 */
[----:B-1----:R-:W-:Y:S01]  /*1650*/  FADD.FTZ R17, -R61, 1 ;  /* 0x3f8000003d117421 */ /* 0x002fe20000010100 */
[----:B---3--:R-:W-:-:S03]  /*1660*/  MOV R26, UR8 ;  /* 0x00000008001a7c02 */ /* 0x008fc60008000f00 */
[C---:B------:R-:W-:Y:S01]  /*1670*/  FFMA.FTZ R17, R50.reuse, R17, 1 ;  /* 0x3f80000032117423 */ /* 0x040fe20000010011 */
[----:B------:R-:W-:Y:S01]  /*1680*/  FMUL.FTZ R50, R50, R61 ;  /* 0x0000003d32327220 */ /* 0x000fe20000410000 */
[----:B0-----:R-:W-:Y:S01]  /*1690*/  IMAD.WIDE.U32 R26, R24, UR11, R26 ;  /* 0x0000000b181a7c25 */ /* 0x001fe2000f8e001a */
[----:B------:R-:W0:Y:S03]  /*16a0*/  MUFU.RCP R62, R62 ;  /* 0x0000003e003e7308 */ /* 0x000e260000001000 */
[----:B-----5:R-:W-:-:S05]  /*16b0*/  FADD.FTZ R93, R66, 1 ;  /* 0x3f800000425d7421 */ /* 0x020fca0000010000 */
[----:B------:R-:W1:Y:S01]  /*16c0*/  MUFU.RCP R83, R83 ;  /* 0x0000005300537308 */ /* 0x000e620000001000 */
[----:B------:R-:W-:-:S07]  /*16d0*/  FADD.FTZ R20, -R68, 1 ;  /* 0x3f80000044147421 */ /* 0x000fce0000010100 */
[----:B------:R-:W3:Y:S01]  /*16e0*/  MUFU.EX2 R87, R87 ;  /* 0x0000005700577308 */ /* 0x000ee20000000800 */
[----:B0-----:R-:W-:-:S04]  /*16f0*/  FADD.FTZ R18, -R62, 1 ;  /* 0x3f8000003e127421 */ /* 0x001fc80000010100 */
[C---:B------:R-:W-:Y:S01]  /*1700*/  FFMA.FTZ R23, R51.reuse, R18, 1 ;  /* 0x3f80000033177423 */ /* 0x040fe20000010012 */
[----:B------:R-:W-:Y:S02]  /*1710*/  FMUL.FTZ R51, R51, R62 ;  /* 0x0000003e33337220 */ /* 0x000fe40000410000 */
[----:B------:R-:W-:Y:S01]  /*1720*/  MUFU.RCP R74, R74 ;  /* 0x0000004a004a7308 */ /* 0x000fe20000001000 */
[----:B-1----:R-:W-:-:S07]  /*1730*/  FADD.FTZ R19, -R83, 1 ;  /* 0x3f80000053137421 */ /* 0x002fce0000010100 */
[----:B------:R-:W-:Y:S01]  /*1740*/  MUFU.RCP R93, R93 ;  /* 0x0000005d005d7308 */ /* 0x000fe20000001000 */
[----:B---3--:R-:W-:-:S07]  /*1750*/  FADD.FTZ R100, R87, 1 ;  /* 0x3f80000057647421 */ /* 0x008fce0000010000 */
[----:B------:R-:W0:Y:S08]  /*1760*/  MUFU.EX2 R91, R91 ;  /* 0x0000005b005b7308 */ /* 0x000e300000000800 */
[----:B------:R-:W-:Y:S08]  /*1770*/  MUFU.RCP R96, R94 ;  /* 0x0000005e00607308 */ /* 0x000ff00000001000 */
[----:B------:R-:W1:Y:S01]  /*1780*/  MUFU.EX2 R36, R36 ;  /* 0x0000002400247308 */ /* 0x000e620000000800 */
[----:B0-----:R-:W-:-:S07]  /*1790*/  FADD.FTZ R109, R91, 1 ;  /* 0x3f8000005b6d7421 */ /* 0x001fce0000010000 */
[----:B------:R-:W-:Y:S08]  /*17a0*/  MUFU.RCP R73, R73 ;  /* 0x0000004900497308 */ /* 0x000ff00000001000 */
[----:B------:R-:W-:Y:S01]  /*17b0*/  MUFU.RCP R75, R75 ;  /* 0x0000004b004b7308 */ /* 0x000fe20000001000 */
[----:B-1----:R-:W-:-:S07]  /*17c0*/  FADD.FTZ R36, R36, 1 ;  /* 0x3f80000024247421 */ /* 0x002fce0000010000 */
[----:B------:R-:W-:Y:S08]  /*17d0*/  MUFU.RCP R70, R70 ;  /* 0x0000004600467308 */ /* 0x000ff00000001000 */
[----:B------:R-:W-:Y:S08]  /*17e0*/  MUFU.RCP R69, R69 ;  /* 0x0000004500457308 */ /* 0x000ff00000001000 */
[----:B------:R-:W-:Y:S08]  /*17f0*/  MUFU.RCP R109, R109 ;  /* 0x0000006d006d7308 */ /* 0x000ff00000001000 */
[----:B------:R-:W-:Y:S08]  /*1800*/  MUFU.RCP R100, R100 ;  /* 0x0000006400647308 */ /* 0x000ff00000001000 */
[----:B------:R-:W0:Y:S08]  /*1810*/  MUFU.RCP R110, R36 ;  /* 0x00000024006e7308 */ /* 0x000e300000001000 */
[----:B------:R-:W1:Y:S01]  /*1820*/  MUFU.RCP R99, R99 ;  /* 0x0000006300637308 */ /* 0x000e620000001000 */
[----:B--2---:R0:W-:Y:S04]  /*1830*/  STS.128 [R84], R32 ;  /* 0x0000002054007388 */ /* 0x0041e80000000c00 */
[----:B----4-:R2:W-:Y:S01]  /*1840*/  STS.128 [R84+0x200], R28 ;  /* 0x0002001c54007388 */ /* 0x0105e20000000c00 */
[----:B------:R-:W-:-:S03]  /*1850*/  NOP ;  /* 0x0000000000007918 */ /* 0x000fc60000000000 */
[----:B------:R-:W3:Y:S01]  /*1860*/  LDS.128 R8, [R2] ;  /* 0x0000000002087984 */ /* 0x000ee20000000c00 */
[----:B0-----:R-:W-:Y:S01]  /*1870*/  FADD.FTZ R32, -R110, 1 ;  /* 0x3f8000006e207421 */ /* 0x001fe20000010100 */
[----:B--2---:R-:W-:-:S03]  /*1880*/  IMAD R28, R24, UR34, RZ ;  /* 0x00000022181c7c24 */ /* 0x004fc6000f8e02ff */
[C---:B------:R-:W-:Y:S01]  /*1890*/  FFMA.FTZ R36, R57.reuse, R32, 1 ;  /* 0x3f80000039247423 */ /* 0x040fe20000010020 */
[----:B------:R-:W-:Y:S01]  /*18a0*/  FMUL.FTZ R57, R57, R110 ;  /* 0x0000006e39397220 */ /* 0x000fe20000410000 */
[----:B------:R-:W-:Y:S02]  /*18b0*/  IMAD R25, R25, UR11, R28 ;  /* 0x0000000b19197c24 */ /* 0x000fe4000f8e021c */
[C---:B------:R-:W-:Y:S01]  /*18c0*/  FFMA.FTZ R28, R39.reuse, R20, 1 ;  /* 0x3f800000271c7423 */ /* 0x040fe20000010014 */
[C---:B------:R-:W-:Y:S01]  /*18d0*/  FFMA.FTZ R20, R52.reuse, R19, 1 ;  /* 0x3f80000034147423 */ /* 0x040fe20000010013 */
[----:B------:R-:W-:Y:S01]  /*18e0*/  FMUL.FTZ R39, R39, R68 ;  /* 0x0000004427277220 */ /* 0x000fe20000410000 */
[----:B------:R-:W-:Y:S01]  /*18f0*/  FMUL.FTZ R52, R52, R83 ;  /* 0x0000005334347220 */ /* 0x000fe20000410000 */
[----:B------:R-:W-:Y:S02]  /*1900*/  IADD3 R25, R27, R25, RZ ;  /* 0x000000191b197210 */ /* 0x000fe40007ffe0ff */
[----:B------:R-:W-:-:S02]  /*1910*/  PRMT R27, R14, 0x7632, R27 ;  /* 0x000076320e1b7816 */ /* 0x000fc4000000001b */
[C---:B---3--:R-:W-:Y:S02]  /*1920*/  SHF.L.U32 R60, R8.reuse, 0x10, RZ ;  /* 0x00000010083c7819 */ /* 0x048fe400000006ff */
[C---:B------:R-:W-:Y:S02]  /*1930*/  SHF.L.U32 R63, R9.reuse, 0x10, RZ ;  /* 0x00000010093f7819 */ /* 0x040fe400000006ff */
[----:B------:R-:W-:Y:S01]  /*1940*/  PRMT R67, R8, 0x7632, R67 ;  /* 0x0000763208437816 */ /* 0x000fe20000000043 */
[----:B------:R-:W-:Y:S01]  /*1950*/  FADD.FTZ R8, -R64, 1 ;  /* 0x3f80000040087421 */ /* 0x000fe20000010100 */
[----:B------:R-:W-:Y:S01]  /*1960*/  PRMT R89, R9, 0x7632, R89 ;  /* 0x0000763209597816 */ /* 0x000fe20000000059 */
[----:B------:R-:W-:Y:S01]  /*1970*/  FMUL.FTZ R9, R71, R60 ;  /* 0x0000003c47097220 */ /* 0x000fe20000410000 */
[C---:B------:R-:W-:Y:S01]  /*1980*/  PRMT R88, R10.reuse, 0x7632, R88 ;  /* 0x000076320a587816 */ /* 0x040fe20000000058 */
[----:B------:R-:W-:Y:S01]  /*1990*/  FFMA.FTZ R8, R49, R8, 1 ;  /* 0x3f80000031087423 */ /* 0x000fe20000010008 */
[----:B------:R-:W-:Y:S01]  /*19a0*/  SHF.L.U32 R65, R10, 0x10, RZ ;  /* 0x000000100a417819 */ /* 0x000fe200000006ff */
[----:B------:R-:W-:Y:S01]  /*19b0*/  FMUL.FTZ R10, R72, R63 ;  /* 0x0000003f480a7220 */ /* 0x000fe20000410000 */
[----:B------:R-:W-:Y:S01]  /*19c0*/  FMUL.FTZ R9, R64, R9 ;  /* 0x0000000940097220 */ /* 0x000fe20000410000 */
[----:B------:R-:W-:Y:S01]  /*19d0*/  PRMT R22, R11, 0x7632, R22 ;  /* 0x000076320b167816 */ /* 0x000fe20000000016 */
[----:B------:R-:W-:Y:S01]  /*19e0*/  FMUL.FTZ R49, R49, R64 ;  /* 0x0000004031317220 */ /* 0x000fe20000410000 */
[----:B------:R-:W-:Y:S01]  /*19f0*/  FMUL.FTZ R10, R61, R10 ;  /* 0x0000000a3d0a7220 */ /* 0x000fe20000410000 */
[----:B------:R-:W-:Y:S01]  /*1a00*/  SHF.L.U32 R66, R11, 0x10, RZ ;  /* 0x000000100b427819 */ /* 0x000fe200000006ff */
[----:B------:R-:W-:Y:S01]  /*1a10*/  FMUL.FTZ R16, R9, R8 ;  /* 0x0000000809107220 */ /* 0x000fe20000410000 */
[----:B------:R-:W-:Y:S01]  /*1a20*/  SHF.L.U32 R67, R67, 0x10, RZ ;  /* 0x0000001043437819 */ /* 0x000fe200000006ff */
[----:B------:R-:W-:Y:S01]  /*1a30*/  FMUL.FTZ R17, R10, R17 ;  /* 0x000000110a117220 */ /* 0x000fe20000410000 */
[----:B------:R-:W-:Y:S01]  /*1a40*/  FMUL.FTZ R21, R82, R65 ;  /* 0x0000004152157220 */ /* 0x000fe20000410000 */
[----:B------:R0:W2:Y:S01]  /*1a50*/  LDS.128 R8, [R2+0x10] ;  /* 0x0000100002087984 */ /* 0x0000a20000000c00 */
[----:B------:R-:W-:Y:S01]  /*1a60*/  FMUL.FTZ R29, R81, R66 ;  /* 0x00000042511d7220 */ /* 0x000fe20000410000 */
[----:B------:R-:W-:Y:S01]  /*1a70*/  FMUL.FTZ R18, R76, R67 ;  /* 0x000000434c127220 */ /* 0x000fe20000410000 */
[----:B------:R-:W-:Y:S01]  /*1a80*/  SHF.L.U32 R89, R89, 0x10, RZ ;  /* 0x0000001059597819 */ /* 0x000fe200000006ff */
[----:B------:R-:W3:Y:S01]  /*1a90*/  LDC R61, c[0x0][0x21c] ;  /* 0x00008700ff3d7b82 */ /* 0x000ee20000000800 */
[----:B------:R-:W-:Y:S01]  /*1aa0*/  SHF.L.U32 R88, R88, 0x10, RZ ;  /* 0x0000001058587819 */ /* 0x000fe200000006ff */
[----:B------:R-:W-:Y:S01]  /*1ab0*/  FMUL.FTZ R19, R68, R29 ;  /* 0x0000001d44137220 */ /* 0x000fe20000410000 */
[----:B------:R-:W-:Y:S01]  /*1ac0*/  SHF.L.U32 R87, R22, 0x10, RZ ;  /* 0x0000001016577819 */ /* 0x000fe200000006ff */
[----:B0-----:R-:W-:Y:S01]  /*1ad0*/  FMUL.FTZ R2, R62, R21 ;  /* 0x000000153e027220 */ /* 0x001fe20000410000 */
[----:B------:R-:W-:Y:S01]  /*1ae0*/  FMUL.FTZ R21, R83, R18 ;  /* 0x0000001253157220 */ /* 0x000fe20000410000 */
[----:B------:R-:W-:Y:S01]  /*1af0*/  FMUL.FTZ R19, R19, R28 ;  /* 0x0000001c13137220 */ /* 0x000fe20000410000 */
[----:B------:R-:W-:Y:S01]  /*1b00*/  FADD.FTZ R29, -R93, 1 ;  /* 0x3f8000005d1d7421 */ /* 0x000fe20000010100 */
[----:B------:R-:W-:Y:S01]  /*1b10*/  FMUL.FTZ R18, R2, R23 ;  /* 0x0000001702127220 */ /* 0x000fe20000410000 */
[----:B------:R-:W-:Y:S01]  /*1b20*/  FMUL.FTZ R21, R21, R20 ;  /* 0x0000001415157220 */ /* 0x000fe20000410000 */
[----:B------:R-:W-:Y:S01]  /*1b30*/  FADD.FTZ R2, -R74, 1 ;  /* 0x3f8000004a027421 */ /* 0x000fe20000010100 */
[----:B------:R-:W-:Y:S01]  /*1b40*/  FMUL.FTZ R23, R90, R89 ;  /* 0x000000595a177220 */ /* 0x000fe20000410000 */
[----:B------:R-:W-:Y:S01]  /*1b50*/  FMUL.FTZ R20, R95, R88 ;  /* 0x000000585f147220 */ /* 0x000fe20000410000 */
[----:B------:R-:W-:Y:S01]  /*1b60*/  FADD.FTZ R28, -R96, 1 ;  /* 0x3f800000601c7421 */ /* 0x000fe20000010100 */
[----:B------:R-:W-:Y:S01]  /*1b70*/  FMUL.FTZ R31, R92, R87 ;  /* 0x000000575c1f7220 */ /* 0x000fe20000410000 */
[----:B------:R-:W-:Y:S01]  /*1b80*/  FFMA.FTZ R2, R53, R2, 1 ;  /* 0x3f80000035027423 */ /* 0x000fe20000010002 */
[----:B------:R-:W-:Y:S01]  /*1b90*/  FMUL.FTZ R23, R74, R23 ;  /* 0x000000174a177220 */ /* 0x000fe20000410000 */
[----:B------:R-:W-:Y:S01]  /*1ba0*/  FFMA.FTZ R29, R54, R29, 1 ;  /* 0x3f800000361d7423 */ /* 0x000fe2000001001d */
[----:B------:R-:W-:Y:S01]  /*1bb0*/  FMUL.FTZ R20, R93, R20 ;  /* 0x000000145d147220 */ /* 0x000fe20000410000 */
[----:B------:R-:W-:Y:S01]  /*1bc0*/  FFMA.FTZ R28, R55, R28, 1 ;  /* 0x3f800000371c7423 */ /* 0x000fe2000001001c */
[----:B------:R-:W-:Y:S01]  /*1bd0*/  FMUL.FTZ R31, R96, R31 ;  /* 0x0000001f601f7220 */ /* 0x000fe20000410000 */
[----:B------:R-:W-:Y:S01]  /*1be0*/  FMUL.FTZ R2, R23, R2 ;  /* 0x0000000217027220 */ /* 0x000fe20000410000 */
[----:B------:R-:W-:Y:S01]  /*1bf0*/  FMUL.FTZ R23, R20, R29 ;  /* 0x0000001d14177220 */ /* 0x000fe20000410000 */
[----:B------:R-:W-:Y:S01]  /*1c00*/  F2FP.BF16.F32.PACK_AB R16, R21, R16 ;  /* 0x000000101510723e */ /* 0x000fe200000010ff */
[----:B------:R-:W-:Y:S01]  /*1c10*/  FMUL.FTZ R20, R31, R28 ;  /* 0x0000001c1f147220 */ /* 0x000fe20000410000 */
[----:B------:R-:W-:Y:S01]  /*1c20*/  FADD.FTZ R31, -R75, 1 ;  /* 0x3f8000004b1f7421 */ /* 0x000fe20000010100 */
[----:B------:R-:W-:Y:S01]  /*1c30*/  F2FP.BF16.F32.PACK_AB R17, R2, R17 ;  /* 0x000000110211723e */ /* 0x000fe200000010ff */
[----:B------:R-:W-:Y:S01]  /*1c40*/  FMUL.FTZ R53, R53, R74 ;  /* 0x0000004a35357220 */ /* 0x000fe20000410000 */
[----:B------:R-:W-:Y:S01]  /*1c50*/  LEA R2, R111, R3, 0x1 ;  /* 0x000000036f027211 */ /* 0x000fe200078e08ff */
[----:B------:R-:W-:Y:S01]  /*1c60*/  FFMA.FTZ R31, R48, R31, 1 ;  /* 0x3f800000301f7423 */ /* 0x000fe2000001001f */
[----:B------:R-:W-:Y:S01]  /*1c70*/  F2FP.BF16.F32.PACK_AB R18, R23, R18 ;  /* 0x000000121712723e */ /* 0x000fe200000010ff */
[----:B------:R-:W-:Y:S01]  /*1c80*/  FMUL.FTZ R54, R54, R93 ;  /* 0x0000005d36367220 */ /* 0x000fe20000410000 */
[----:B------:R-:W-:Y:S01]  /*1c90*/  F2FP.BF16.F32.PACK_AB R19, R20, R19 ;  /* 0x000000131413723e */ /* 0x000fe200000010ff */
[----:B------:R-:W-:Y:S01]  /*1ca0*/  FMUL.FTZ R55, R55, R96 ;  /* 0x0000006037377220 */ /* 0x000fe20000410000 */
[----:B------:R-:W-:Y:S01]  /*1cb0*/  LEA R113, R2, R85, 0x4 ;  /* 0x0000005502717211 */ /* 0x000fe200078e20ff */
[----:B------:R-:W-:Y:S01]  /*1cc0*/  BAR.SYNC.DEFER_BLOCKING 0x0 ;  /* 0x0000000000007b1d */ /* 0x000fe20000010000 */
[C---:B--2---:R-:W-:Y:S01]  /*1cd0*/  SHF.L.U32 R98, R11.reuse, 0x10, RZ ;  /* 0x000000100b627819 */ /* 0x044fe200000006ff */
[----:B------:R-:W-:Y:S01]  /*1ce0*/  FMUL.FTZ R48, R48, R75 ;  /* 0x0000004b30307220 */ /* 0x000fe20000410000 */
[----:B------:R-:W-:Y:S01]  /*1cf0*/  SHF.L.U32 R97, R10, 0x10, RZ ;  /* 0x000000100a617819 */ /* 0x000fe200000006ff */
[----:B------:R-:W-:Y:S01]  /*1d00*/  FMUL.FTZ R83, R72, R50 ;  /* 0x0000003248537220 */ /* 0x000fe20000410000 */
[----:B------:R-:W-:Y:S01]  /*1d10*/  PRMT R101, R11, 0x7632, R101 ;  /* 0x000076320b657816 */ /* 0x000fe20000000065 */
[----:B------:R-:W-:Y:S01]  /*1d20*/  FADD.FTZ R11, -R73, 1 ;  /* 0x3f800000490b7421 */ /* 0x000fe20000010100 */
[----:B------:R-:W-:Y:S01]  /*1d30*/  FMUL.FTZ R28, R77, R98 ;  /* 0x000000624d1c7220 */ /* 0x000fe20000410000 */
[----:B------:R-:W-:Y:S01]  /*1d40*/  SHF.L.U32 R94, R9, 0x10, RZ ;  /* 0x00000010095e7819 */ /* 0x000fe200000006ff */
[----:B------:R-:W-:Y:S01]  /*1d50*/  FMUL.FTZ R22, R78, R97 ;  /* 0x000000614e167220 */ /* 0x000fe20000410000 */
[----:B------:R-:W-:Y:S01]  /*1d60*/  FFMA.FTZ R29, R0, R11, 1 ;  /* 0x3f800000001d7423 */ /* 0x000fe2000001000b */
[----:B------:R-:W-:Y:S01]  /*1d70*/  FMUL.FTZ R28, R75, R28 ;  /* 0x0000001c4b1c7220 */ /* 0x000fe20000410000 */
[C---:B------:R-:W-:Y:S01]  /*1d80*/  PRMT R104, R8.reuse, 0x7632, R104 ;  /* 0x0000763208687816 */ /* 0x040fe20000000068 */
[----:B------:R-:W-:Y:S01]  /*1d90*/  FMUL.FTZ R22, R73, R22 ;  /* 0x0000001649167220 */ /* 0x000fe20000410000 */
[----:B------:R-:W-:Y:S01]  /*1da0*/  SHF.L.U32 R91, R8, 0x10, RZ ;  /* 0x00000010085b7819 */ /* 0x000fe200000006ff */
[----:B------:R-:W-:Y:S01]  /*1db0*/  FADD.FTZ R8, -R70, 1 ;  /* 0x3f80000046087421 */ /* 0x000fe20000010100 */
[----:B------:R-:W-:Y:S01]  /*1dc0*/  FMUL.FTZ R11, R79, R94 ;  /* 0x0000005e4f0b7220 */ /* 0x000fe20000410000 */
[----:B------:R-:W-:Y:S01]  /*1dd0*/  PRMT R102, R10, 0x7632, R102 ;  /* 0x000076320a667816 */ /* 0x000fe20000000066 */
[----:B------:R-:W-:Y:S01]  /*1de0*/  FMUL.FTZ R30, R22, R29 ;  /* 0x0000001d161e7220 */ /* 0x000fe20000410000 */
[----:B------:R-:W-:Y:S01]  /*1df0*/  FMUL.FTZ R34, R28, R31 ;  /* 0x0000001f1c227220 */ /* 0x000fe20000410000 */
[----:B------:R-:W-:Y:S01]  /*1e00*/  PRMT R103, R9, 0x7632, R103 ;  /* 0x0000763209677816 */ /* 0x000fe20000000067 */
[----:B------:R-:W-:Y:S01]  /*1e10*/  FFMA.FTZ R10, R37, R8, 1 ;  /* 0x3f800000250a7423 */ /* 0x000fe20000010008 */
[----:B------:R-:W-:Y:S01]  /*1e20*/  FMUL.FTZ R11, R70, R11 ;  /* 0x0000000b460b7220 */ /* 0x000fe20000410000 */
[----:B------:R-:W0:Y:S01]  /*1e30*/  LDC.64 R28, c[0x0][0x3e8] ;  /* 0x0000fa00ff1c7b82 */ /* 0x000e220000000a00 */
[----:B------:R-:W-:Y:S01]  /*1e40*/  FADD.FTZ R9, -R69, 1 ;  /* 0x3f80000045097421 */ /* 0x000fe20000010100 */
[----:B------:R-:W-:Y:S01]  /*1e50*/  FMUL.FTZ R8, R80, R91 ;  /* 0x0000005b50087220 */ /* 0x000fe20000410000 */
[----:B------:R-:W-:Y:S01]  /*1e60*/  FMUL.FTZ R11, R11, R10 ;  /* 0x0000000a0b0b7220 */ /* 0x000fe20000410000 */
[----:B------:R-:W-:Y:S01]  /*1e70*/  FADD.FTZ R31, -R109, 1 ;  /* 0x3f8000006d1f7421 */ /* 0x000fe20000010100 */
[----:B------:R-:W-:Y:S01]  /*1e80*/  SHF.L.U32 R103, R103, 0x10, RZ ;  /* 0x0000001067677819 */ /* 0x000fe200000006ff */
[----:B------:R-:W-:Y:S01]  /*1e90*/  FFMA.FTZ R9, R38, R9, 1 ;  /* 0x3f80000026097423 */ /* 0x000fe20000010009 */
[----:B------:R-:W-:Y:S01]  /*1ea0*/  FMUL.FTZ R8, R69, R8 ;  /* 0x0000000845087220 */ /* 0x000fe20000410000 */
[----:B------:R-:W-:Y:S01]  /*1eb0*/  FADD.FTZ R10, -R100, 1 ;  /* 0x3f800000640a7421 */ /* 0x000fe20000010100 */
[----:B------:R-:W-:Y:S01]  /*1ec0*/  SHF.L.U32 R104, R104, 0x10, RZ ;  /* 0x0000001068687819 */ /* 0x000fe200000006ff */
[----:B------:R-:W-:Y:S01]  /*1ed0*/  FFMA.FTZ R33, R58, R31, 1 ;  /* 0x3f8000003a217423 */ /* 0x000fe2000001001f */
[----:B------:R-:W-:Y:S01]  /*1ee0*/  SHF.L.U32 R102, R102, 0x10, RZ ;  /* 0x0000001066667819 */ /* 0x000fe200000006ff */
[----:B------:R-:W-:Y:S01]  /*1ef0*/  FMUL.FTZ R8, R8, R9 ;  /* 0x0000000908087220 */ /* 0x000fe20000410000 */
[----:B------:R-:W-:Y:S01]  /*1f00*/  SHF.L.U32 R101, R101, 0x10, RZ ;  /* 0x0000001065657819 */ /* 0x000fe200000006ff */
[----:B------:R-:W-:Y:S01]  /*1f10*/  FFMA.FTZ R22, R59, R10, 1 ;  /* 0x3f8000003b167423 */ /* 0x000fe2000001000a */
[----:B------:R-:W-:Y:S01]  /*1f20*/  FMUL.FTZ R31, R106, R103 ;  /* 0x000000676a1f7220 */ /* 0x000fe20000410000 */
[----:B-1----:R-:W-:Y:S01]  /*1f30*/  FADD.FTZ R9, -R99, 1 ;  /* 0x3f80000063097421 */ /* 0x002fe20000010100 */
        /* <DEDUP_REMOVED lines=12> */
[----:B0-----:R-:W-:Y:S01]  /*2000*/  LEA R24, P0, R26, R28, 0x1 ;  /* 0x0000001c1a187211 */ /* 0x001fe200078008ff */
[----:B------:R-:W-:Y:S01]  /*2010*/  STS.128 [R113], R16 ;  /* 0x0000001071007388 */ /* 0x000fe20000000c00 */
[----:B------:R-:W-:Y:S01]  /*2020*/  F2FP.BF16.F32.PACK_AB R21, R22, R11 ;  /* 0x0000000b1615723e */ /* 0x000fe200000010ff */
[----:B------:R-:W-:Y:S01]  /*2030*/  FMUL.FTZ R38, R38, R69 ;  /* 0x0000004526267220 */ /* 0x000fe20000410000 */
[----:B------:R-:W-:Y:S01]  /*2040*/  F2FP.BF16.F32.PACK_AB R20, R9, R8 ;  /* 0x000000080914723e */ /* 0x000fe200000010ff */
[----:B------:R-:W-:Y:S01]  /*2050*/  STL [R1+0x4c], R113 ;  /* 0x00004c7101007387 */ /* 0x000fe20000100800 */
[----:B------:R-:W-:Y:S01]  /*2060*/  F2FP.BF16.F32.PACK_AB R22, R33, R30 ;  /* 0x0000001e2116723e */ /* 0x000fe200000010ff */
[----:B------:R-:W-:Y:S01]  /*2070*/  FMUL.FTZ R37, R37, R70 ;  /* 0x0000004625257220 */ /* 0x000fe20000410000 */
[----:B------:R-:W-:Y:S01]  /*2080*/  F2FP.BF16.F32.PACK_AB R23, R35, R34 ;  /* 0x000000222317723e */ /* 0x000fe200000010ff */
[----:B------:R-:W-:Y:S01]  /*2090*/  FMUL.FTZ R56, R56, R99 ;  /* 0x0000006338387220 */ /* 0x000fe20000410000 */
[----:B------:R-:W-:Y:S01]  /*20a0*/  LEA.HI.X R25, R26, R29, R25, 0x1, P0 ;  /* 0x0000001d1a197211 */ /* 0x000fe200000f0c19 */
[----:B------:R-:W-:Y:S01]  /*20b0*/  FMUL.FTZ R59, R59, R100 ;  /* 0x000000643b3b7220 */ /* 0x000fe20000410000 */
[----:B------:R-:W-:Y:S01]  /*20c0*/  SHF.L.U32 R32, R4, 0x10, RZ ;  /* 0x0000001004207819 */ /* 0x000fe200000006ff */
[----:B------:R0:W-:Y:S01]  /*20d0*/  STS.128 [R113+0x10], R20 ;  /* 0x0000101471007388 */ /* 0x0001e20000000c00 */
[----:B------:R-:W-:Y:S01]  /*20e0*/  NOP ;  /* 0x0000000000007918 */ /* 0x000fe20000000000 */
[----:B------:R-:W-:-:S02]  /*20f0*/  SHF.L.U32 R31, R5, 0x10, RZ ;  /* 0x00000010051f7819 */ /* 0x000fc400000006ff */
[----:B------:R-:W1:Y:S01]  /*2100*/  LDS.128 R8, [R84] ;  /* 0x0000000054087984 */ /* 0x000e620000000c00 */
[----:B------:R-:W-:Y:S01]  /*2110*/  SHF.L.U32 R30, R6, 0x10, RZ ;  /* 0x00000010061e7819 */ /* 0x000fe200000006ff */
[----:B------:R-:W-:Y:S01]  /*2120*/  IMAD.WIDE R24, R112, 0x10, R24 ;  /* 0x0000001070187825 */ /* 0x000fe200078e0218 */
[----:B------:R-:W-:-:S03]  /*2130*/  PRMT R28, R7, 0x7632, R28 ;  /* 0x00007632071c7816 */ /* 0x000fc6000000001c */
[----:B------:R-:W-:Y:S01]  /*2140*/  FMUL.FTZ R58, R58, R109 ;  /* 0x0000006d3a3a7220 */ /* 0x000fe20000410000 */
[----:B------:R-:W-:Y:S01]  /*2150*/  SHF.L.U32 R29, R7, 0x10, RZ ;  /* 0x00000010071d7819 */ /* 0x000fe200000006ff */
[----:B------:R-:W-:Y:S01]  /*2160*/  FMUL.FTZ R82, R82, R51 ;  /* 0x0000003352527220 */ /* 0x000fe20000410000 */
[----:B------:R-:W-:Y:S01]  /*2170*/  ISETP.NE.U32.AND P0, PT, RZ, UR32, PT ;  /* 0x00000020ff007c0c */ /* 0x000fe2000bf05070 */
[----:B------:R-:W-:Y:S01]  /*2180*/  FMUL.FTZ R81, R81, R39 ;  /* 0x0000002751517220 */ /* 0x000fe20000410000 */
[----:B0-----:R-:W-:Y:S01]  /*2190*/  PRMT R21, R4, 0x7632, R21 ;  /* 0x0000763204157816 */ /* 0x001fe20000000015 */
[----:B------:R-:W-:Y:S01]  /*21a0*/  FMUL.FTZ R80, R80, R38 ;  /* 0x0000002650507220 */ /* 0x000fe20000410000 */
[----:B------:R-:W-:Y:S01]  /*21b0*/  PRMT R22, R5, 0x7632, R22 ;  /* 0x0000763205167816 */ /* 0x000fe20000000016 */
[----:B------:R-:W-:Y:S01]  /*21c0*/  FMUL.FTZ R79, R79, R37 ;  /* 0x000000254f4f7220 */ /* 0x000fe20000410000 */
[----:B------:R-:W-:Y:S01]  /*21d0*/  PRMT R23, R6, 0x7632, R23 ;  /* 0x0000763206177816 */ /* 0x000fe20000000017 */
[----:B------:R-:W-:Y:S01]  /*21e0*/  FMUL.FTZ R77, R77, R48 ;  /* 0x000000304d4d7220 */ /* 0x000fe20000410000 */
[----:B------:R-:W0:Y:S01]  /*21f0*/  LDS.128 R4, [R84+0x200] ;  /* 0x0002000054047984 */ /* 0x000e220000000c00 */
[----:B------:R-:W-:Y:S01]  /*2200*/  ISETP.NE.AND.EX P0, PT, RZ, UR33, PT, P0 ;  /* 0x00000021ff007c0c */ /* 0x000fe2000bf05300 */
[----:B------:R-:W-:Y:S01]  /*2210*/  FMUL.FTZ R76, R76, R52 ;  /* 0x000000344c4c7220 */ /* 0x000fe20000410000 */
[----:B------:R-:W-:Y:S01]  /*2220*/  PRMT R2, R12, 0x7632, R2 ;  /* 0x000076320c027816 */ /* 0x000fe20000000002 */
[----:B------:R-:W-:Y:S01]  /*2230*/  FMUL.FTZ R75, R90, R53 ;  /* 0x000000355a4b7220 */ /* 0x000fe20000410000 */
[----:B------:R-:W-:Y:S01]  /*2240*/  SHF.L.U32 R36, R12, 0x10, RZ ;  /* 0x000000100c247819 */ /* 0x000fe200000006ff */
[----:B------:R-:W-:Y:S01]  /*2250*/  FMUL.FTZ R12, R0, R73 ;  /* 0x00000049000c7220 */ /* 0x000fe20000410000 */
[----:B------:R-:W-:Y:S01]  /*2260*/  FMUL.FTZ R0, R71, R49 ;  /* 0x0000003147007220 */ /* 0x000fe20000410000 */
[----:B------:R-:W-:Y:S01]  /*2270*/  PRMT R26, R13, 0x7632, R26 ;  /* 0x000076320d1a7816 */ /* 0x000fe2000000001a */
[----:B------:R-:W-:Y:S01]  /*2280*/  FMUL.FTZ R74, R95, R54 ;  /* 0x000000365f4a7220 */ /* 0x000fe20000410000 */
[----:B------:R-:W-:Y:S01]  /*2290*/  SHF.L.U32 R35, R13, 0x10, RZ ;  /* 0x000000100d237819 */ /* 0x000fe200000006ff */
        /* <DEDUP_REMOVED lines=9> */
[----:B-1----:R1:W-:Y:S04]  /*2330*/  STG.E.128 desc[UR20][R24.64+-0x1000], R8 ;  /* 0xfff0000818007986 */ /* 0x0023e8000c101d14 */
[----:B0-----:R1:W-:Y:S01]  /*2340*/  STG.E.128 desc[UR20][R24.64+-0xe00], R4 ;  /* 0xfff2000418007986 */ /* 0x0013e2000c101d14 */
[----:B---3--:R-:W-:Y:S05]  /*2350*/  @!P0 BRA `(.L_x_2166) ;  /* 0x0000000000c08947 */ /* 0x008fea0003800000 */
        /* <DEDUP_REMOVED lines=18> */
[----:B------:R-:W0:Y:S01]  /*2480*/  LDC.64 R24, c[0x0][0x2c0] ;  /* 0x0000b000ff187b82 */ /* 0x000e220000000a00 */
[----:B------:R-:W-:Y:S01]  /*2490*/  F2FP.BF16.F32.PACK_AB R6, R9, R6 ;  /* 0x000000060906723e */ /* 0x000fe200000010ff */
[----:B------:R-:W-:Y:S01]  /*24a0*/  ULDC.64 UR8, c[0x0][0x2c8] ;  /* 0x0000b20000087ab9 */ /* 0x000fe20000000a00 */
[----:B------:R-:W-:Y:S01]  /*24b0*/  F2FP.BF16.F32.PACK_AB R5, R8, R5 ;  /* 0x000000050805723e */ /* 0x000fe200000010ff */
[----:B------:R-:W-:Y:S01]  /*24c0*/  UIMAD.WIDE.U32 UR30, UR10, UR8, UR28 ;  /* 0x000000080a1e72a5 */ /* 0x000fe2000f8e001c */
[----:B------:R-:W-:Y:S01]  /*24d0*/  F2FP.BF16.F32.PACK_AB R4, R67, R4 ;  /* 0x000000044304723e */ /* 0x000fe200000010ff */
[----:B------:R-:W-:Y:S01]  /*24e0*/  UIMAD UR8, UR7, UR8, URZ ;  /* 0x00000008070872a4 */ /* 0x000fe2000f8e023f */
[----:B------:R-:W-:-:S02]  /*24f0*/  F2FP.BF16.F32.PACK_AB R11, R16, R11 ;  /* 0x0000000b100b723e */ /* 0x000fc400000010ff */
[----:B------:R-:W-:Y:S01]  /*2500*/  F2FP.BF16.F32.PACK_AB R10, R15, R12 ;  /* 0x0000000c0f0a723e */ /* 0x000fe200000010ff */
[----:B------:R1:W-:Y:S01]  /*2510*/  STS.128 [R113], R4 ;  /* 0x0000000471007388 */ /* 0x0003e20000000c00 */
[----:B------:R-:W-:Y:S01]  /*2520*/  F2FP.BF16.F32.PACK_AB R9, R14, R37 ;  /* 0x000000250e09723e */ /* 0x000fe200000010ff */
[----:B------:R-:W-:Y:S01]  /*2530*/  UIMAD UR8, UR10, UR9, UR8 ;  /* 0x000000090a0872a4 */ /* 0x000fe2000f8e0208 */
[----:B------:R-:W-:-:S03]  /*2540*/  F2FP.BF16.F32.PACK_AB R8, R13, R38 ;  /* 0x000000260d08723e */ /* 0x000fc600000010ff */
[----:B------:R-:W-:Y:S02]  /*2550*/  UIADD3 UR8, UR31, UR8, URZ ;  /* 0x000000081f087290 */ /* 0x000fe4000fffe03f */
[----:B------:R-:W-:Y:S01]  /*2560*/  STS.128 [R113+0x10], R8 ;  /* 0x0000100871007388 */ /* 0x000fe20000000c00 */
[----:B------:R-:W-:-:S03]  /*2570*/  NOP ;  /* 0x0000000000007918 */ /* 0x000fc60000000000 */
[----:B------:R-:W2:Y:S01]  /*2580*/  LDS.128 R12, [R84] ;  /* 0x00000000540c7984 */ /* 0x000ea20000000c00 */
[----:B-1----:R-:W-:Y:S01]  /*2590*/  MOV R5, UR31 ;  /* 0x0000001f00057c02 */ /* 0x002fe20008000f00 */
[C---:B0-----:R-:W-:Y:S01]  /*25a0*/  IMAD R6, R24.reuse, UR34, RZ ;  /* 0x0000002218067c24 */ /* 0x041fe2000f8e02ff */
[----:B------:R-:W-:Y:S01]  /*25b0*/  MOV R4, UR30 ;  /* 0x0000001e00047c02 */ /* 0x000fe20008000f00 */
[----:B------:R-:W0:Y:S01]  /*25c0*/  LDS.128 R16, [R84+0x200] ;  /* 0x0002000054107984 */ /* 0x000e220000000c00 */
[----:B------:R-:W-:Y:S01]  /*25d0*/  MOV R5, UR8 ;  /* 0x0000000800057c02 */ /* 0x000fe20008000f00 */
[----:B------:R-:W-:Y:S02]  /*25e0*/  IMAD R7, R25, UR11, R6 ;  /* 0x0000000b19077c24 */ /* 0x000fe4000f8e0206 */
[----:B------:R-:W-:-:S05]  /*25f0*/  IMAD.WIDE.U32 R4, R24, UR11, R4 ;  /* 0x0000000b18047c25 */ /* 0x000fca000f8e0004 */
[----:B------:R-:W-:Y:S02]  /*2600*/  IADD3 R5, R5, R7, RZ ;  /* 0x0000000705057210 */ /* 0x000fe40007ffe0ff */
[----:B------:R-:W-:-:S04]  /*2610*/  LEA R6, P0, R4, UR32, 0x1 ;  /* 0x0000002004067c11 */ /* 0x000fc8000f8008ff */
[----:B------:R-:W-:-:S03]  /*2620*/  LEA.HI.X R7, R4, UR33, R5, 0x1, P0 ;  /* 0x0000002104077c11 */ /* 0x000fc600080f0c05 */
[----:B------:R-:W-:-:S05]  /*2630*/  IMAD.WIDE R4, R112, 0x10, R6 ;  /* 0x0000001070047825 */ /* 0x000fca00078e0206 */
[----:B--2---:R2:W-:Y:S04]  /*2640*/  STG.E.128 desc[UR20][R4.64+-0x1000], R12 ;  /* 0xfff0000c04007986 */ /* 0x0045e8000c101d14 */
[----:B0-----:R2:W-:Y:S02]  /*2650*/  STG.E.128 desc[UR20][R4.64+-0xe00], R16 ;  /* 0xfff2001004007986 */ /* 0x0015e4000c101d14 */
.L_x_2166:
[----:B-12---:R-:W2:Y:S01]  /*2660*/  LDL.LU R5, [R1+0x54] ;  /* 0x0000540001057983 */ /* 0x006ea20000300800 */
[C---:B------:R-:W-:Y:S01]  /*2670*/  SHF.L.U32 R49, R40.reuse, 0x10, RZ ;  /* 0x0000001028317819 */ /* 0x040fe200000006ff */
[----:B------:R-:W-:Y:S01]  /*2680*/  HFMA2.MMA R68, -RZ, RZ, 0, 0 ;  /* 0x00000000ff447435 */ /* 0x000fe200000001ff */
[----:B------:R-:W-:Y:S02]  /*2690*/  PRMT R12, R40, 0x7632, R12 ;  /* 0x00007632280c7816 */ /* 0x000fe4000000000c */
[----:B------:R-:W-:Y:S02]  /*26a0*/  CS2R R66, SRZ ;  /* 0x0000000000427805 */ /* 0x000fe4000001ff00 */
[----:B------:R-:W-:Y:S02]  /*26b0*/  PRMT R4, R47, 0x7632, R4 ;  /* 0x000076322f047816 */ /* 0x000fe40000000004 */
[----:B------:R-:W-:Y:S02]  /*26c0*/  CS2R R64, SRZ ;  /* 0x0000000000407805 */ /* 0x000fe4000001ff00 */
[----:B------:R-:W-:Y:S01]  /*26d0*/  SHF.L.U32 R51, R12, 0x10, RZ ;  /* 0x000000100c337819 */ /* 0x000fe200000006ff */
[----:B------:R0:W-:Y:S01]  /*26e0*/  STL.S16 [R1+0x44], R12 ;  /* 0x0000440c01007387 */ /* 0x0001e20000100600 */
[----:B------:R-:W-:-:S02]  /*26f0*/  SHF.L.U32 R48, R41, 0x10, RZ ;  /* 0x0000001029307819 */ /* 0x000fc400000006ff */
[----:B------:R-:W-:Y:S02]  /*2700*/  CS2R R62, SRZ ;  /* 0x00000000003e7805 */ /* 0x000fe4000001ff00 */
[----:B------:R-:W-:Y:S02]  /*2710*/  PRMT R11, R41, 0x7632, R11 ;  /* 0x00007632290b7816 */ /* 0x000fe4000000000b */
[----:B------:R-:W-:Y:S02]  /*2720*/  CS2R R58, SRZ ;  /* 0x00000000003a7805 */ /* 0x000fe4000001ff00 */
[----:B------:R-:W-:Y:S02]  /*2730*/  SHF.L.U32 R94, R4, 0x10, RZ ;  /* 0x00000010045e7819 */ /* 0x000fe400000006ff */
[----:B------:R-:W-:Y:S02]  /*2740*/  CS2R R56, SRZ ;  /* 0x0000000000387805 */ /* 0x000fe4000001ff00 */
[----:B------:R-:W-:Y:S01]  /*2750*/  SHF.L.U32 R50, R11, 0x10, RZ ;  /* 0x000000100b327819 */ /* 0x000fe200000006ff */
[----:B------:R1:W-:Y:S01]  /*2760*/  STL.S16 [R1+0x40], R11 ;  /* 0x0000400b01007387 */ /* 0x0003e20000100600 */
[----:B------:R-:W-:-:S02]  /*2770*/  PRMT R10, R42, 0x7632, R10 ;  /* 0x000076322a0a7816 */ /* 0x000fc4000000000a */
[----:B------:R-:W-:Y:S02]  /*2780*/  CS2R R38, SRZ ;  /* 0x0000000000267805 */ /* 0x000fe4000001ff00 */
[----:B------:R-:W-:Y:S01]  /*2790*/  SHF.L.U32 R53, R42, 0x10, RZ ;  /* 0x000000102a357819 */ /* 0x000fe200000006ff */
[----:B------:R-:W-:Y:S01]  /*27a0*/  FADD.FTZ R36, R36, UR5 ;  /* 0x0000000524247e21 */ /* 0x000fe20008010000 */
[----:B------:R-:W-:Y:S01]  /*27b0*/  PRMT R9, R43, 0x7632, R9 ;  /* 0x000076322b097816 */ /* 0x000fe20000000009 */
[----:B------:R3:W-:Y:S01]  /*27c0*/  STL.S16 [R1+0x3c], R10 ;  /* 0x00003c0a01007387 */ /* 0x0007e20000100600 */
[----:B------:R-:W-:Y:S01]  /*27d0*/  PRMT R8, R44, 0x7632, R8 ;  /* 0x000076322c087816 */ /* 0x000fe20000000008 */
[----:B------:R-:W-:Y:S01]  /*27e0*/  FADD.FTZ R35, R35, UR5 ;  /* 0x0000000523237e21 */ /* 0x000fe20008010000 */
[----:B------:R-:W-:Y:S01]  /*27f0*/  PRMT R7, R45, 0x7632, R7 ;  /* 0x000076322d077816 */ /* 0x000fe20000000007 */
[----:B------:R4:W-:Y:S01]  /*2800*/  STL.S16 [R1+0x38], R9 ;  /* 0x0000380901007387 */ /* 0x0009e20000100600 */
[----:B------:R-:W-:Y:S01]  /*2810*/  PRMT R6, R46, 0x7632, R6 ;  /* 0x000076322e067816 */ /* 0x000fe20000000006 */
[----:B------:R-:W-:Y:S01]  /*2820*/  FADD.FTZ R34, R34, UR5 ;  /* 0x0000000522227e21 */ /* 0x000fe20008010000 */
[----:B------:R-:W-:Y:S01]  /*2830*/  SHF.L.U32 R55, R10, 0x10, RZ ;  /* 0x000000100a377819 */ /* 0x000fe200000006ff */
[----:B------:R-:W-:Y:S01]  /*2840*/  STL.S16 [R1+0x34], R8 ;  /* 0x0000340801007387 */ /* 0x000fe20000100600 */
[----:B------:R-:W-:Y:S01]  /*2850*/  SHF.L.U32 R52, R43, 0x10, RZ ;  /* 0x000000102b347819 */ /* 0x000fe200000006ff */
[----:B------:R-:W-:Y:S01]  /*2860*/  FADD.FTZ R33, R33, UR5 ;  /* 0x0000000521217e21 */ /* 0x000fe20008010000 */
[----:B------:R-:W-:Y:S01]  /*2870*/  SHF.L.U32 R93, R6, 0x10, RZ ;  /* 0x00000010065d7819 */ /* 0x000fe200000006ff */
[----:B------:R-:W-:Y:S01]  /*2880*/  STL.S16 [R1+0x30], R7 ;  /* 0x0000300701007387 */ /* 0x000fe20000100600 */
[----:B------:R-:W-:Y:S01]  /*2890*/  SHF.L.U32 R54, R9, 0x10, RZ ;  /* 0x0000001009367819 */ /* 0x000fe200000006ff */
[----:B------:R-:W-:Y:S01]  /*28a0*/  FADD.FTZ R32, R32, UR5 ;  /* 0x0000000520207e21 */ /* 0x000fe20008010000 */
[----:B------:R-:W-:Y:S01]  /*28b0*/  SHF.L.U32 R89, R8, 0x10, RZ ;  /* 0x0000001008597819 */ /* 0x000fe200000006ff */
[----:B------:R5:W-:Y:S01]  /*28c0*/  STL.S16 [R1+0x2c], R6 ;  /* 0x00002c0601007387 */ /* 0x000be20000100600 */
[----:B------:R-:W-:Y:S01]  /*28d0*/  SHF.L.U32 R87, R44, 0x10, RZ ;  /* 0x000000102c577819 */ /* 0x000fe200000006ff */
[----:B------:R-:W-:Y:S01]  /*28e0*/  FADD.FTZ R31, R31, UR5 ;  /* 0x000000051f1f7e21 */ /* 0x000fe20008010000 */
[----:B------:R-:W-:Y:S01]  /*28f0*/  SHF.L.U32 R90, R7, 0x10, RZ ;  /* 0x00000010075a7819 */ /* 0x000fe200000006ff */
[----:B------:R-:W-:Y:S01]  /*2900*/  FADD.FTZ R30, R30, UR5 ;  /* 0x000000051e1e7e21 */ /* 0x000fe20008010000 */
[----:B------:R-:W-:Y:S01]  /*2910*/  SHF.L.U32 R2, R2, 0x10, RZ ;  /* 0x0000001002027819 */ /* 0x000fe200000006ff */
[----:B------:R-:W-:Y:S01]  /*2920*/  FADD.FTZ R29, R29, UR5 ;  /* 0x000000051d1d7e21 */ /* 0x000fe20008010000 */
        /* <DEDUP_REMOVED lines=8> */
[----:B------:R-:W-:-:S02]  /*29b0*/  ISETP.GE.AND P0, PT, R61, 0x1, PT ;  /* 0x000000013d00780c */ /* 0x000fc40003f06270 */
[----:B------:R-:W-:Y:S02]  /*29c0*/  CS2R R60, SRZ ;  /* 0x00000000003c7805 */ /* 0x000fe4000001ff00 */
[----:B------:R-:W-:Y:S01]  /*29d0*/  SHF.L.U32 R21, R21, 0x10, RZ ;  /* 0x0000001015157819 */ /* 0x000fe200000006ff */
[----:B------:R-:W-:Y:S01]  /*29e0*/  FMUL.FTZ R15, R79, UR4 ;  /* 0x000000044f0f7c20 */ /* 0x000fe20008410000 */
[----:B------:R-:W-:Y:S01]  /*29f0*/  SHF.L.U32 R26, R26, 0x10, RZ ;  /* 0x000000101a1a7819 */ /* 0x000fe200000006ff */
[----:B------:R-:W-:Y:S01]  /*2a00*/  FMUL.FTZ R14, R78, UR4 ;  /* 0x000000044e0e7c20 */ /* 0x000fe20008410000 */
[----:B------:R-:W-:Y:S01]  /*2a10*/  SHF.L.U32 R20, R20, 0x10, RZ ;  /* 0x0000001014147819 */ /* 0x000fe200000006ff */
[----:B------:R-:W-:Y:S01]  /*2a20*/  FADD.FTZ R24, R21, UR5 ;  /* 0x0000000515187e21 */ /* 0x000fe20008010000 */
[----:B------:R-:W-:Y:S01]  /*2a30*/  MOV R37, RZ ;  /* 0x000000ff00257202 */ /* 0x000fe20000000f00 */
[----:B------:R-:W-:Y:S01]  /*2a40*/  FMUL.FTZ R13, R77, UR4 ;  /* 0x000000044d0d7c20 */ /* 0x000fe20008410000 */
[----:B0-----:R-:W-:Y:S01]  /*2a50*/  FMUL.FTZ R12, R76, UR4 ;  /* 0x000000044c0c7c20 */ /* 0x001fe20008410000 */
[----:B------:R-:W-:Y:S01]  /*2a60*/  FADD.FTZ R25, R20, UR5 ;  /* 0x0000000514197e21 */ /* 0x000fe20008010000 */
[----:B------:R-:W-:Y:S01]  /*2a70*/  FMUL.FTZ R20, R0, UR4 ;  /* 0x0000000400147c20 */ /* 0x000fe20008410000 */
[----:B-1----:R-:W-:Y:S01]  /*2a80*/  FMUL.FTZ R11, R75, UR4 ;  /* 0x000000044b0b7c20 */ /* 0x002fe20008410000 */
[----:B---3--:R-:W-:Y:S01]  /*2a90*/  FMUL.FTZ R10, R74, UR4 ;  /* 0x000000044a0a7c20 */ /* 0x008fe20008410000 */
[----:B----4-:R-:W-:Y:S01]  /*2aa0*/  FMUL.FTZ R9, R73, UR4 ;  /* 0x0000000449097c20 */ /* 0x010fe20008410000 */
[----:B------:R-:W-:Y:S01]  /*2ab0*/  BAR.SYNC.DEFER_BLOCKING 0x0 ;  /* 0x0000000000007b1d */ /* 0x000fe20000010000 */
[----:B--2---:R-:W-:-:S04]  /*2ac0*/  FFMA.FTZ R5, R0, R49, R5 ;  /* 0x0000003100057223 */ /* 0x004fc80000010005 */
[----:B------:R-:W-:-:S04]  /*2ad0*/  FFMA.FTZ R4, R76, R51, R5 ;  /* 0x000000334c047223 */ /* 0x000fc80000010005 */
[----:B------:R-:W-:-:S04]  /*2ae0*/  FFMA.FTZ R4, R83, R48, R4 ;  /* 0x0000003053047223 */ /* 0x000fc80000010004 */
[----:B------:R-:W-:Y:S01]  /*2af0*/  FFMA.FTZ R5, R75, R50, R4 ;  /* 0x000000324b057223 */ /* 0x000fe20000010004 */
[----:B------:R-:W-:Y:S01]  /*2b00*/  SHF.L.U32 R4, R27, 0x10, RZ ;  /* 0x000000101b047819 */ /* 0x000fe200000006ff */
[----:B------:R-:W-:Y:S02]  /*2b10*/  FADD.FTZ R27, R26, UR5 ;  /* 0x000000051a1b7e21 */ /* 0x000fe40008010000 */
[----:B------:R-:W-:Y:S02]  /*2b20*/  FFMA.FTZ R5, R82, R53, R5 ;  /* 0x0000003552057223 */ /* 0x000fe40000010005 */
[----:B------:R-:W-:Y:S02]  /*2b30*/  FADD.FTZ R26, R4, UR5 ;  /* 0x00000005041a7e21 */ /* 0x000fe40008010000 */
[----:B-----5:R-:W-:Y:S01]  /*2b40*/  FFMA.FTZ R6, R74, R55, R5 ;  /* 0x000000374a067223 */ /* 0x020fe20000010005 */
[----:B------:R-:W-:Y:S01]  /*2b50*/  SHF.L.U32 R5, R23, 0x10, RZ ;  /* 0x0000001017057819 */ /* 0x000fe200000006ff */
[----:B------:R-:W-:-:S02]  /*2b60*/  FADD.FTZ R23, R22, UR5 ;  /* 0x0000000516177e21 */ /* 0x000fc40008010000 */
[----:B------:R-:W-:Y:S01]  /*2b70*/  FFMA.FTZ R8, R81, R52, R6 ;  /* 0x0000003451087223 */ /* 0x000fe20000010006 */
[----:B------:R-:W-:Y:S01]  /*2b80*/  SHF.L.U32 R6, R28, 0x10, RZ ;  /* 0x000000101c067819 */ /* 0x000fe200000006ff */
[----:B------:R-:W-:Y:S01]  /*2b90*/  FADD.FTZ R28, R2, UR5 ;  /* 0x00000005021c7e21 */ /* 0x000fe20008010000 */
[----:B------:R-:W-:Y:S01]  /*2ba0*/  FADD.FTZ R22, R5, UR5 ;  /* 0x0000000505167e21 */ /* 0x000fe20008010000 */
[----:B------:R-:W-:Y:S01]  /*2bb0*/  FFMA.FTZ R7, R73, R54, R8 ;  /* 0x0000003649077223 */ /* 0x000fe20000010008 */
[----:B------:R-:W-:Y:S01]  /*2bc0*/  FMUL.FTZ R8, R72, UR4 ;  /* 0x0000000448087c20 */ /* 0x000fe20008410000 */
[----:B------:R-:W-:Y:S01]  /*2bd0*/  FADD.FTZ R21, R6, UR5 ;  /* 0x0000000506157e21 */ /* 0x000fe20008010000 */
[----:B------:R-:W-:Y:S01]  /*2be0*/  FMUL.FTZ R6, R70, UR4 ;  /* 0x0000000446067c20 */ /* 0x000fe20008410000 */
[----:B------:R-:W-:-:S04]  /*2bf0*/  FFMA.FTZ R7, R80, R87, R7 ;  /* 0x0000005750077223 */ /* 0x000fc80000010007 */
[----:B------:R-:W-:Y:S01]  /*2c00*/  FFMA.FTZ R2, R72, R89, R7 ;  /* 0x0000005948027223 */ /* 0x000fe20000010007 */
[----:B------:R-:W-:-:S03]  /*2c10*/  FMUL.FTZ R7, R71, UR4 ;  /* 0x0000000447077c20 */ /* 0x000fc60008410000 */
[----:B------:R-:W-:-:S04]  /*2c20*/  FFMA.FTZ R2, R79, R88, R2 ;  /* 0x000000584f027223 */ /* 0x000fc80000010002 */
[----:B------:R-:W-:-:S04]  /*2c30*/  FFMA.FTZ R5, R71, R90, R2 ;  /* 0x0000005a47057223 */ /* 0x000fc80000010002 */
[----:B------:R-:W-:-:S04]  /*2c40*/  FFMA.FTZ R5, R78, R91, R5 ;  /* 0x0000005b4e057223 */ /* 0x000fc80000010005 */
[----:B------:R-:W-:Y:S01]  /*2c50*/  FFMA.FTZ R2, R70, R93, R5 ;  /* 0x0000005d46027223 */ /* 0x000fe20000010005 */
[----:B------:R-:W-:-:S03]  /*2c60*/  FMUL.FTZ R5, R69, UR4 ;  /* 0x0000000445057c20 */ /* 0x000fc60008410000 */
[----:B------:R-:W-:-:S04]  /*2c70*/  FFMA.FTZ R2, R77, R92, R2 ;  /* 0x0000005c4d027223 */ /* 0x000fc80000010002 */
[----:B------:R-:W-:-:S05]  /*2c80*/  FFMA.FTZ R2, R69, R94, R2 ;  /* 0x0000005e45027223 */ /* 0x000fca0000010002 */
[----:B------:R0:W-:Y:S01]  /*2c90*/  STL [R1+0x54], R2 ;  /* 0x0000540201007387 */ /* 0x0001e20000100800 */
[----:B------:R-:W-:Y:S05]  /*2ca0*/  @!P0 BRA `(.L_x_2167) ;  /* 0x0000003c002c8947 */ /* 0x000fea0003800000 */
[----:B------:R-:W-:Y:S01]  /*2cb0*/  FMUL.FTZ R4, R36, R49 ;  /* 0x0000003124047220 */ /* 0x000fe20000410000 */
[----:B0-----:R-:W-:Y:S01]  /*2cc0*/  FMUL.FTZ R2, R35, R48 ;  /* 0x0000003023027220 */ /* 0x001fe20000410000 */
[----:B------:R-:W-:Y:S01]  /*2cd0*/  FMUL.FTZ R49, R27, R50 ;  /* 0x000000321b317220 */ /* 0x000fe20000410000 */
[----:B------:R-:W-:Y:S01]  /*2ce0*/  FMUL.FTZ R48, R34, R53 ;  /* 0x0000003522307220 */ /* 0x000fe20000410000 */
[----:B------:R-:W-:Y:S01]  /*2cf0*/  IADD3 R96, R111, R111, R3 ;  /* 0x0000006f6f607210 */ /* 0x000fe20007ffe003 */
[----:B------:R-:W-:Y:S01]  /*2d00*/  ULDC.64 UR54, c[0x0][0x230] ;  /* 0x00008c0000367ab9 */ /* 0x000fe20000000a00 */
[----:B------:R0:W-:Y:S01]  /*2d10*/  STL [R1+0x24], R2 ;  /* 0x0000240201007387 */ /* 0x0001e20000100800 */
[----:B------:R-:W-:Y:S01]  /*2d20*/  UIMAD.WIDE.U32 UR30, UR10, UR54, URZ ;  /* 0x000000360a1e72a5 */ /* 0x000fe2000f8e003f */
[----:B------:R-:W-:Y:S01]  /*2d30*/  ISETP.NE.AND P0, PT, R86, RZ, PT ;  /* 0x000000ff5600720c */ /* 0x000fe20003f05270 */
[----:B------:R-:W-:Y:S01]  /*2d40*/  UIMAD UR8, UR7, UR54, URZ ;  /* 0x00000036070872a4 */ /* 0x000fe2000f8e023f */
[----:B------:R1:W-:Y:S01]  /*2d50*/  STL [R1+0x20], R49 ;  /* 0x0000203101007387 */ /* 0x0003e20000100800 */
[----:B------:R-:W-:Y:S01]  /*2d60*/  UIADD3 UR54, UR14, -0x1, URZ ;  /* 0xffffffff0e367890 */ /* 0x000fe2000fffe03f */
[----:B------:R-:W-:Y:S01]  /*2d70*/  FMUL.FTZ R3, R28, R51 ;  /* 0x000000331c037220 */ /* 0x000fe20000410000 */
[----:B------:R-:W-:Y:S01]  /*2d80*/  ULDC.64 UR34, c[0x0][0x248] ;  /* 0x0000920000227ab9 */ /* 0x000fe20000000a00 */
[----:B------:R2:W-:Y:S01]  /*2d90*/  STL [R1+0x1c], R48 ;  /* 0x00001c3001007387 */ /* 0x0005e20000100800 */
[----:B------:R-:W-:Y:S01]  /*2da0*/  UIMAD UR7, UR7, UR34, URZ ;  /* 0x00000022070772a4 */ /* 0x000fe2000f8e023f */
[----:B0-----:R-:W-:Y:S01]  /*2db0*/  FMUL.FTZ R2, R26, R55 ;  /* 0x000000371a027220 */ /* 0x001fe20000410000 */
[----:B------:R-:W-:Y:S01]  /*2dc0*/  UIMAD.WIDE.U32 UR32, UR10, UR34, URZ ;  /* 0x000000220a2072a5 */ /* 0x000fe2000f8e003f */
[----:B------:R-:W-:Y:S01]  /*2dd0*/  FMUL.FTZ R162, R30, R91 ;  /* 0x0000005b1ea27220 */ /* 0x000fe20000410000 */
[----:B------:R-:W-:Y:S01]  /*2de0*/  ULEA.HI UR34, UR54, UR54, URZ, 0x1 ;  /* 0x0000003636227291 */ /* 0x000fe2000f8f083f */
[----:B-1----:R-:W-:Y:S01]  /*2df0*/  FMUL.FTZ R49, R33, R52 ;  /* 0x0000003421317220 */ /* 0x002fe20000410000 */
[----:B------:R0:W-:Y:S01]  /*2e00*/  STL [R1+0x18], R2 ;  /* 0x0000180201007387 */ /* 0x0001e20000100800 */
[----:B------:R-:W-:Y:S01]  /*2e10*/  UIMAD UR55, UR10, UR55, UR8 ;  /* 0x000000370a3772a4 */ /* 0x000fe2000f8e0208 */
[----:B------:R-:W-:Y:S01]  /*2e20*/  FMUL.FTZ R160, R22, R93 ;  /* 0x0000005d16a07220 */ /* 0x000fe20000410000 */
[----:B--2---:R-:W-:Y:S01]  /*2e30*/  FMUL.FTZ R48, R25, R54 ;  /* 0x0000003619307220 */ /* 0x004fe20000410000 */
[----:B------:R1:W-:Y:S01]  /*2e40*/  STL [R1+0x14], R49 ;  /* 0x0000143101007387 */ /* 0x0003e20000100800 */
[----:B------:R-:W-:Y:S01]  /*2e50*/  ULOP3.LUT UR34, UR34, 0xfffffe, URZ, 0xc0, !UPT ;  /* 0x00fffffe22227892 */ /* 0x000fe2000f8ec03f */
[----:B------:R-:W-:Y:S01]  /*2e60*/  FMUL.FTZ R159, R29, R92 ;  /* 0x0000005c1d9f7220 */ /* 0x000fe20000410000 */
[----:B------:R-:W-:Y:S01]  /*2e70*/  UIMAD UR56, UR10, UR35, UR7 ;  /* 0x000000230a3872a4 */ /* 0x000fe2000f8e0207 */
[----:B------:R2:W-:Y:S01]  /*2e80*/  STL [R1+0x10], R48 ;  /* 0x0000103001007387 */ /* 0x0005e20000100800 */
[----:B------:R-:W-:Y:S01]  /*2e90*/  MOV R68, RZ ;  /* 0x000000ff00447202 */ /* 0x000fe20000000f00 */
[----:B0-----:R-:W-:Y:S01]  /*2ea0*/  FMUL.FTZ R2, R32, R87 ;  /* 0x0000005720027220 */ /* 0x001fe20000410000 */
[----:B------:R-:W-:Y:S01]  /*2eb0*/  IADD3 R102, R86, 0x200, RZ ;  /* 0x0000020056667810 */ /* 0x000fe20007ffe0ff */
[----:B------:R-:W-:Y:S01]  /*2ec0*/  UIADD3 UR54, UR54, -UR34, URZ ;  /* 0x8000002236367290 */ /* 0x000fe2000fffe03f */
[----:B-1----:R-:W-:-:S02]  /*2ed0*/  FMUL.FTZ R49, R24, R89 ;  /* 0x0000005918317220 */ /* 0x002fc40000410000 */
[----:B------:R0:W-:Y:S01]  /*2ee0*/  STL [R1+0xc], R2 ;  /* 0x00000c0201007387 */ /* 0x0001e20000100800 */
[----:B------:R-:W-:Y:S01]  /*2ef0*/  UMOV UR7, URZ ;  /* 0x0000003f00077c82 */ /* 0x000fe20008000000 */
[----:B------:R-:W-:Y:S01]  /*2f00*/  UMOV UR8, URZ ;  /* 0x0000003f00087c82 */ /* 0x000fe20008000000 */
[----:B--2---:R-:W-:Y:S01]  /*2f10*/  FMUL.FTZ R48, R31, R88 ;  /* 0x000000581f307220 */ /* 0x004fe20000410000 */
[----:B------:R-:W-:Y:S01]  /*2f20*/  STL [R1+0x8], R49 ;  /* 0x0000083101007387 */ /* 0x000fe20000100800 */
[----:B------:R-:W-:Y:S01]  /*2f30*/  UMOV UR9, URZ ;  /* 0x0000003f00097c82 */ /* 0x000fe20008000000 */
[----:B------:R-:W-:Y:S01]  /*2f40*/  ULDC UR51, c[0x0][0x224] ;  /* 0x0000890000337ab9 */ /* 0x000fe20000000800 */
[----:B------:R-:W-:Y:S01]  /*2f50*/  ULDC UR52, c[0x0][0x21c] ;  /* 0x0000870000347ab9 */ /* 0x000fe20000000800 */
[----:B------:R1:W-:Y:S01]  /*2f60*/  STL [R1+0x4], R48 ;  /* 0x0000043001007387 */ /* 0x0003e20000100800 */
[----:B------:R-:W-:Y:S01]  /*2f70*/  ULDC UR53, c[0x0][0x218] ;  /* 0x0000860000357ab9 */ /* 0x000fe20000000800 */
[----:B0-----:R-:W-:Y:S01]  /*2f80*/  FMUL.FTZ R2, R23, R90 ;  /* 0x0000005a17027220 */ /* 0x001fe20000410000 */
[----:B------:R-:W-:-:S02]  /*2f90*/  UIADD3 UR55, UR31, UR55, URZ ;  /* 0x000000371f377290 */ /* 0x000fc4000fffe03f */
[----:B------:R-:W-:Y:S02]  /*2fa0*/  UIADD3 UR56, UR33, UR56, URZ ;  /* 0x0000003821387290 */ /* 0x000fe4000fffe03f */
[----:B------:R0:W-:Y:S01]  /*2fb0*/  STL [R1], R2 ;  /* 0x0000000201007387 */ /* 0x0001e20000100800 */
[----:B------:R-:W-:Y:S01]  /*2fc0*/  ULDC.64 UR34, c[0x0][0x3d0] ;  /* 0x0000f40000227ab9 */ /* 0x000fe20000000a00 */
[----:B------:R-:W-:Y:S01]  /*2fd0*/  ULDC.64 UR36, c[0x0][0x270] ;  /* 0x00009c0000247ab9 */ /* 0x000fe20000000a00 */
[----:B-1----:R-:W-:Y:S01]  /*2fe0*/  LEA R48, R96, R85, 0x4 ;  /* 0x0000005560307211 */ /* 0x002fe200078e20ff */
[----:B------:R-:W-:Y:S01]  /*2ff0*/  ULDC.64 UR38, c[0x0][0x2d8] ;  /* 0x0000b60000267ab9 */ /* 0x000fe20000000a00 */
[----:B------:R-:W-:Y:S01]  /*3000*/  ULDC.64 UR40, c[0x0][0x250] ;  /* 0x0000940000287ab9 */ /* 0x000fe20000000a00 */
[----:B------:R-:W-:Y:S01]  /*3010*/  ULDC.64 UR42, c[0x0][0x2d0] ;  /* 0x0000b400002a7ab9 */ /* 0x000fe20000000a00 */
[----:B------:R-:W-:Y:S01]  /*3020*/  ULDC.64 UR44, c[0x0][0x238] ;  /* 0x00008e00002c7ab9 */ /* 0x000fe20000000a00 */
[----:B------:R1:W-:Y:S01]  /*3030*/  STL [R1+0x28], R48 ;  /* 0x0000283001007387 */ /* 0x0003e20000100800 */
[----:B0-----:R-:W-:-:S07]  /*3040*/  FMUL.FTZ R2, R21, R94 ;  /* 0x0000005e15027220 */ /* 0x001fce0000410000 */
.L_x_2211:
        /* <DEDUP_REMOVED lines=9> */
[----:B---3--:R-:W3:Y:S01]  /*30e0*/  LDL R154, [R1+0x24] ;  /* 0x00002400019a7983 */ /* 0x008ee20000100800 */
[----:B------:R-:W-:-:S02]  /*30f0*/  UIADD3 UR47, UR47, UR58, URZ ;  /* 0x0000003a2f2f7290 */ /* 0x000fc4000fffe03f */
[----:B------:R-:W-:Y:S01]  /*3100*/  UIMAD UR58, UR57, UR36, URZ ;  /* 0x00000024393a72a4 */ /* 0x000fe2000f8e023f */
[----:B------:R-:W4:Y:S01]  /*3110*/  LDL R153, [R1+0x20] ;  /* 0x0000200001997983 */ /* 0x000f220000100800 */
[----:B------:R-:W-:Y:S01]  /*3120*/  ULEA.HI.X UR46, UR46, UR43, UR47, 0x2, UP0 ;  /* 0x0000002b2e2e7291 */ /* 0x000fe200080f142f */
[----:B-1----:R-:W-:Y:S01]  /*3130*/  MOV R48, UR59 ;  /* 0x0000003b00307c02 */ /* 0x002fe20008000f00 */
        /* <DEDUP_REMOVED lines=36> */
[----:B------:R-:W1:Y:S01]  /*3380*/  @!P1 LDC R90, c[0x0][0x21c] ;  /* 0x00008700ff5a9b82 */ /* 0x000e620000000800 */
[----:B------:R-:W-:Y:S01]  /*3390*/  ULEA UR46, UR54, UR7, 0x8 ;  /* 0x00000007362e7291 */ /* 0x000fe2000f8e403f */
[----:B------:R-:W-:-:S05]  /*33a0*/  ISETP.NE.AND P3, PT, R86, RZ, PT ;  /* 0x000000ff5600720c */ /* 0x000fca0003f65270 */
[----:B------:R-:W-:Y:S01]  /*33b0*/  SEL R102, R102, UR46, P3 ;  /* 0x0000002e66667c07 */ /* 0x000fe20009800000 */
[----:B0-----:R-:W-:Y:S01]  /*33c0*/  HFMA2.MMA R89, -RZ, RZ, 0, 4.76837158203125e-07 ;  /* 0x00000008ff597435 */ /* 0x001fe200000001ff */
        /* <DEDUP_REMOVED lines=23> */
[----:B------:R-:W-:Y:S01]  /*3540*/  FMUL.FTZ R97, R34, R105 ;  /* 0x0000006922617220 */ /* 0x000fe20000410000 */
[----:B------:R-:W-:-:S05]  /*3550*/  HFMA2.MMA R90, -RZ, RZ, 1.875, 0 ;  /* 0x3f800000ff5a7435 */ /* 0x000fca00000001ff */
[----:B------:R-:W2:Y:S01]  /*3560*/  MUFU.EX2 R99, R99 ;  /* 0x0000006300637308 */ /* 0x000ea20000000800 */
[----:B------:R-:W-:Y:S01]  /*3570*/  FMUL.FTZ R96, R26, R105 ;  /* 0x000000691a607220 */ /* 0x000fe20000410000 */
        /* <DEDUP_REMOVED lines=87> */
.L_x_2169:
[----:B------:R-:W-:Y:S05]  /*3af0*/  BSYNC B0 ;  /* 0x0000000000007941 */ /* 0x000fea0003800000 */
.L_x_2168:
        /* <DEDUP_REMOVED lines=80> */
.L_x_2230:
[----:B------:R-:W-:Y:S01]  /*4000*/  ISETP.GE.AND P2, PT, R156, 0x10, PT ;  /* 0x000000109c00780c */ /* 0x000fe20003f46270 */
[----:B------:R-:W-:-:S12]  /*4010*/  UMOV UR46, 0xffffffff ;  /* 0xffffffff002e7882 */ /* 0x000fd80000000000 */
[C---:B0-2---:R-:W-:Y:S01]  /*4020*/  @P2 FFMA.FTZ R55, R54.reuse, R140, R55 ;  /* 0x0000008c36372223 */ /* 0x045fe20000010037 */
[----:B---3--:R-:W-:Y:S01]  /*4030*/  @P2 FMUL.FTZ R54, R54, R143 ;  /* 0x0000008f36362220 */ /* 0x008fe20000410000 */
[----:B------:R-:W-:Y:S06]  /*4040*/  BRA.DIV UR46, `(.L_x_2172) ;  /* 0x0000003e2e447947 */ /* 0x000fec000b800000 */
.L_x_2233:
[----:B------:R-:W-:-:S03]  /*4050*/  UMOV UR46, 0xffffffff ;  /* 0xffffffff002e7882 */ /* 0x000fc60000000000 */
[----:B------:R-:W-:Y:S05]  /*4060*/  BRA.DIV UR46, `(.L_x_2173) ;  /* 0x0000003e2e647947 */ /* 0x000fea000b800000 */
.L_x_2236:
[----:B------:R-:W-:-:S03]  /*4070*/  UMOV UR46, 0xffffffff ;  /* 0xffffffff002e7882 */ /* 0x000fc60000000000 */
[----:B------:R-:W-:Y:S05]  /*4080*/  BRA.DIV UR46, `(.L_x_2174) ;  /* 0x0000003e2e847947 */ /* 0x000fea000b800000 */
[----:B------:R-:W0:Y:S04]  /*4090*/  SHFL.UP PT, R54, R54, 0x1, RZ ;  /* 0x0420000036367989 */ /* 0x000e2800000e00ff */
[----:B------:R-:W2:Y:S04]  /*40a0*/  SHFL.UP PT, R55, R55, 0x1, RZ ;  /* 0x0420000037377989 */ /* 0x000ea800000e00ff */
[----:B-----5:R-:W3:Y:S04]  /*40b0*/  SHFL.IDX PT, R90, R90, RZ, 0x1f ;  /* 0x00001fff5a5a7589 */ /* 0x020ee800000e0000 */
[----:B------:R-:W4:Y:S02]  /*40c0*/  SHFL.IDX PT, R91, R91, RZ, 0x1f ;  /* 0x00001fff5b5b7589 */ /* 0x000f2400000e0000 */
.L_x_2242:
        /* <DEDUP_REMOVED lines=12> */
.L_x_2170:
[----:B------:R-:W-:Y:S05]  /*4190*/  WARPSYNC.ALL ;  /* 0x0000000000007948 */ /* 0x000fea0003800000 */
[----:B------:R-:W-:Y:S01]  /*41a0*/  BAR.SYNC.DEFER_BLOCKING 0x0 ;  /* 0x0000000000007b1d */ /* 0x000fe20000010000 */
[C---:B-12---:R-:W-:Y:S01]  /*41b0*/  FMUL.FTZ R49, R105.reuse, R111 ;  /* 0x0000006f69317220 */ /* 0x046fe20000410000 */
[----:B------:R-:W-:Y:S01]  /*41c0*/  FFMA.FTZ R48, R105, R114, R122 ;  /* 0x0000007269307223 */ /* 0x000fe2000001007a */
[----:B------:R-:W-:Y:S02]  /*41d0*/  MOV R52, UR51 ;  /* 0x0000003300347c02 */ /* 0x000fe40008000f00 */
[C---:B------:R-:W-:Y:S01]  /*41e0*/  FMUL.FTZ R49, R106.reuse, R49 ;  /* 0x000000316a317220 */ /* 0x040fe20000410000 */
[----:B------:R-:W-:Y:S01]  /*41f0*/  FFMA.FTZ R48, R106, R48, R115 ;  /* 0x000000306a307223 */ /* 0x000fe20000010073 */
[----:B------:R-:W-:-:S02]  /*4200*/  ISETP.LE.OR P0, PT, R52, UR14, P0 ;  /* 0x0000000e34007c0c */ /* 0x000fc40008703670 */
[C---:B0-----:R-:W-:Y:S01]  /*4210*/  FMUL.FTZ R50, R102.reuse, R49 ;  /* 0x0000003166327220 */ /* 0x041fe20000410000 */
        /* <DEDUP_REMOVED lines=96> */
.L_x_2259:
        /* <DEDUP_REMOVED lines=15> */
.L_x_2175:
[----:B------:R-:W-:Y:S05]  /*4910*/  WARPSYNC.ALL ;  /* 0x0000000000007948 */ /* 0x000fea0003800000 */
[----:B------:R-:W-:Y:S01]  /*4920*/  ISETP.NE.AND P0, PT, R86, RZ, PT ;  /* 0x000000ff5600720c */ /* 0x000fe20003f05270 */
[----:B------:R-:W-:Y:S06]  /*4930*/  BAR.SYNC.DEFER_BLOCKING 0x0 ;  /* 0x0000000000007b1d */ /* 0x000fec0000010000 */
[----:B0-----:R-:W2:Y:S04]  /*4940*/  LDL R54, [R1+0x38] ;  /* 0x0000380001367983 */ /* 0x001ea80000100800 */
[----:B------:R-:W3:Y:S04]  /*4950*/  LDL R53, [R1+0x3c] ;  /* 0x00003c0001357983 */ /* 0x000ee80000100800 */
[----:B------:R-:W4:Y:S01]  /*4960*/  LDL R154, [R1+0x44] ;  /* 0x00004400019a7983 */ /* 0x000f220000100800 */
        /* <DEDUP_REMOVED lines=17> */
[----:B------:R-:W-:Y:S01]  /*4a80*/  MOV R52, UR7 ;  /* 0x0000000700347c02 */ /* 0x000fe20008000f00 */
[----:B------:R-:W-:-:S02]  /*4a90*/  FMUL.FTZ R110, R110, R150 ;  /* 0x000000966e6e7220 */ /* 0x000fc40000410000 */
[----:B------:R-:W-:Y:S01]  /*4aa0*/  FFMA.FTZ R101, R82, R104, R101 ;  /* 0x0000006852657223 */ /* 0x000fe20000010065 */
[----:B------:R-:W-:-:S03]  /*4ab0*/  @!P0 LEA R55, R52, R85, 0x3 ;  /* 0x0000005534378211 */ /* 0x000fc600078e18ff */
[----:B------:R-:W-:Y:S02]  /*4ac0*/  FFMA.FTZ R50, R74, R135, R101 ;  /* 0x000000874a327223 */ /* 0x000fe40000010065 */
[----:B------:R1:W-:Y:S02]  /*4ad0*/  @!P0 STS.64 [R55+0x45e0], R48 ;  /* 0x0045e03037008388 */ /* 0x0003e40000000a00 */
        /* <DEDUP_REMOVED lines=8> */
[----:B------:R-:W-:Y:S01]  /*4b60*/  FMUL.FTZ R50, R131, R151 ;  /* 0x0000009783327220 */ /* 0x000fe20000410000 */
[----:B------:R-:W-:Y:S01]  /*4b70*/  FFMA.FTZ R105, R105, R111, R122 ;  /* 0x0000006f69697223 */ /* 0x000fe2000001007a */
[----:B------:R-:W-:Y:S01]  /*4b80*/  FFMA.FTZ R51, R78, R110, R51 ;  /* 0x0000006e4e337223 */ /* 0x000fe20000010033 */
[----:B------:R-:W4:Y:S02]  /*4b90*/  LDL R122, [R1+0x2c] ;  /* 0x00002c00017a7983 */ /* 0x000f240000100800 */
[----:B------:R-:W-:Y:S01]  /*4ba0*/  FFMA.FTZ R106, R106, R105, R115 ;  /* 0x000000696a6a7223 */ /* 0x000fe20000010073 */
[----:B------:R-:W-:-:S03]  /*4bb0*/  FFMA.FTZ R50, R70, R50, R51 ;  /* 0x0000003246327223 */ /* 0x000fc60000010033 */
        /* <DEDUP_REMOVED lines=11> */
[----:B------:R-:W-:Y:S01]  /*4c70*/  FFMA.FTZ R97, R97, R94, R120 ;  /* 0x0000005e61617223 */ /* 0x000fe20000010078 */
[----:B------:R-:W-:-:S03]  /*4c80*/  SHF.L.U32 R96, R43, 0x10, RZ ;  /* 0x000000102b607819 */ /* 0x000fc600000006ff */
[----:B------:R-:W-:Y:S01]  /*4c90*/  FFMA.FTZ R98, R98, R97, R128 ;  /* 0x0000006162627223 */ /* 0x000fe20000010080 */
[----:B-1----:R-:W-:Y:S01]  /*4ca0*/  SHF.L.U32 R55, R42, 0x10, RZ ;  /* 0x000000102a377819 */ /* 0x002fe200000006ff */
[----:B------:R-:W-:Y:S02]  /*4cb0*/  FFMA.FTZ R51, -R33, R96, R144 ;  /* 0x0000006021337223 */ /* 0x000fe40000010190 */
[----:B------:R-:W-:Y:S01]  /*4cc0*/  FFMA.FTZ R99, R99, R98, R121 ;  /* 0x0000006263637223 */ /* 0x000fe20000010079 */
[----:B------:R-:W-:-:S03]  /*4cd0*/  SHF.L.U32 R110, R40, 0x10, RZ ;  /* 0x00000010286e7819 */ /* 0x000fc600000006ff */
[----:B------:R-:W-:Y:S01]  /*4ce0*/  FFMA.FTZ R129, R100, R99, R129 ;  /* 0x0000006364817223 */ /* 0x000fe20000010081 */
[----:B------:R-:W-:Y:S01]  /*4cf0*/  FFMA.FTZ R49, -R34, R55, R142 ;  /* 0x0000003722317223 */ /* 0x000fe2000001018e */
[C---:B------:R-:W-:Y:S02]  /*4d00*/  FFMA.FTZ R107, -R36.reuse, R110, R138 ;  /* 0x0000006e246b7223 */ /* 0x040fe4000001018a */
[----:B------:R-:W-:Y:S01]  /*4d10*/  FMUL.FTZ R87, R36, R129 ;  /* 0x0000008124577220 */ /* 0x000fe20000410000 */
[----:B------:R-:W-:Y:S01]  /*4d20*/  SHF.L.U32 R108, R41, 0x10, RZ ;  /* 0x00000010296c7819 */ /* 0x000fe200000006ff */
[----:B------:R-:W-:-:S04]  /*4d30*/  FMUL.FTZ R103, R28, R99 ;  /* 0x000000631c677220 */ /* 0x000fc80000410000 */
[----:B------:R-:W-:Y:S01]  /*4d40*/  FFMA.FTZ R100, -R35, R108, R140 ;  /* 0x0000006c23647223 */ /* 0x000fe2000001018c */
[----:B------:R-:W-:-:S04]  /*4d50*/  FMUL.FTZ R115, R27, R97 ;  /* 0x000000611b737220 */ /* 0x000fc80000410000 */
[----:B------:R-:W-:Y:S01]  /*4d60*/  FADD.FTZ R11, R115, R11 ;  /* 0x0000000b730b7221 */ /* 0x000fe20000010000 */
[----:B------:R-:W-:Y:S01]  /*4d70*/  FMUL.FTZ R120, R33, R126 ;  /* 0x0000007e21787220 */ /* 0x000fe20000410000 */
[----:B------:R-:W-:-:S05]  /*4d80*/  SHF.L.U32 R119, R45, 0x10, RZ ;  /* 0x000000102d777819 */ /* 0x000fca00000006ff */
[----:B------:R-:W-:Y:S01]  /*4d90*/  FFMA.FTZ R125, -R31, R119, R148 ;  /* 0x000000771f7d7223 */ /* 0x000fe20000010194 */
[----:B------:R-:W-:Y:S01]  /*4da0*/  FMUL.FTZ R113, R113, R152 ;  /* 0x0000009871717220 */ /* 0x000fe20000410000 */
[----:B------:R-:W-:-:S04]  /*4db0*/  FMUL.FTZ R124, R139, UR47 ;  /* 0x0000002f8b7c7c20 */ /* 0x000fc80008410000 */
[----:B------:R-:W-:Y:S01]  /*4dc0*/  FMUL.FTZ R124, R76, R124 ;  /* 0x0000007c4c7c7220 */ /* 0x000fe20000410000 */
[----:B------:R-:W-:Y:S01]  /*4dd0*/  FMUL.FTZ R130, R130, R153 ;  /* 0x0000009982827220 */ /* 0x000fe20000410000 */
[----:B--2---:R-:W-:Y:S01]  /*4de0*/  SHF.L.U32 R104, R54, 0x10, RZ ;  /* 0x0000001036687819 */ /* 0x004fe200000006ff */
[----:B------:R-:W-:Y:S01]  /*4df0*/  FMUL.FTZ R54, R126, UR58 ;  /* 0x0000003a7e367c20 */ /* 0x000fe20008410000 */
[----:B---3-5:R-:W-:-:S03]  /*4e00*/  SHF.L.U32 R90, R53, 0x10, RZ ;  /* 0x00000010355a7819 */ /* 0x028fc600000006ff */
[----:B------:R-:W-:Y:S01]  /*4e10*/  FFMA.FTZ R48, -R25, R104, R145 ;  /* 0x0000006819307223 */ /* 0x000fe20000010191 */
[----:B------:R-:W-:Y:S01]  /*4e20*/  FMUL.FTZ R53, R118, UR58 ;  /* 0x0000003a76357c20 */ /* 0x000fe20008410000 */
[----:B------:R-:W-:Y:S01]  /*4e30*/  FMUL.FTZ R91, R51, R54 ;  /* 0x00000036335b7220 */ /* 0x000fe20000410000 */
[----:B----4-:R-:W-:Y:S01]  /*4e40*/  SHF.L.U32 R109, R154, 0x10, RZ ;  /* 0x000000109a6d7819 */ /* 0x010fe200000006ff */
[----:B------:R-:W-:Y:S01]  /*4e50*/  FFMA.FTZ R52, -R26, R90, R143 ;  /* 0x0000005a1a347223 */ /* 0x000fe2000001018f */
[----:B------:R-:W-:Y:S01]  /*4e60*/  FMUL.FTZ R89, R48, R53 ;  /* 0x0000003530597220 */ /* 0x000fe20000410000 */
[----:B------:R-:W-:Y:S01]  /*4e70*/  FMUL.FTZ R53, R92, UR58 ;  /* 0x0000003a5c357c20 */ /* 0x000fe20008410000 */
[----:B------:R-:W-:Y:S02]  /*4e80*/  FMUL.FTZ R54, R94, UR58 ;  /* 0x0000003a5e367c20 */ /* 0x000fe40008410000 */
[----:B------:R-:W-:Y:S01]  /*4e90*/  FFMA.FTZ R89, R104, R118, R89 ;  /* 0x0000007668597223 */ /* 0x000fe20000010059 */
[----:B------:R-:W-:Y:S01]  /*4ea0*/  FMUL.FTZ R53, R52, R53 ;  /* 0x0000003534357220 */ /* 0x000fe20000410000 */
[----:B------:R-:W-:Y:S01]  /*4eb0*/  FMUL.FTZ R101, R49, R54 ;  /* 0x0000003631657220 */ /* 0x000fe20000410000 */
[----:B------:R-:W-:Y:S01]  /*4ec0*/  FFMA.FTZ R104, -R28, R109, R139 ;  /* 0x0000006d1c687223 */ /* 0x000fe2000001018b */
[----:B------:R-:W-:Y:S01]  /*4ed0*/  FFMA.FTZ R54, R87, R107, RZ ;  /* 0x0000006b57367223 */ /* 0x000fe200000100ff */
[----:B------:R-:W-:Y:S01]  /*4ee0*/  FFMA.FTZ R91, R96, R126, R91 ;  /* 0x0000007e605b7223 */ /* 0x000fe2000001005b */
[----:B------:R-:W-:Y:S01]  /*4ef0*/  FFMA.FTZ R90, R90, R92, R53 ;  /* 0x0000005c5a5a7223 */ /* 0x000fe20000010035 */
[----:B------:R-:W-:Y:S01]  /*4f00*/  FMUL.FTZ R96, R35, R98 ;  /* 0x0000006223607220 */ /* 0x000fe20000410000 */
[----:B------:R-:W-:-:S04]  /*4f10*/  FFMA.FTZ R53, R103, R104, R54 ;  /* 0x0000006867357223 */ /* 0x000fc80000010036 */
[----:B------:R-:W-:Y:S01]  /*4f20*/  FFMA.FTZ R54, R96, R100, R53 ;  /* 0x0000006460367223 */ /* 0x000fe20000010035 */
[-C--:B------:R-:W-:Y:S01]  /*4f30*/  FFMA.FTZ R101, R55, R94.reuse, R101 ;  /* 0x0000005e37657223 */ /* 0x080fe20000010065 */
[----:B------:R-:W-:Y:S01]  /*4f40*/  FMUL.FTZ R94, R34, R94 ;  /* 0x0000005e225e7220 */ /* 0x000fe20000410000 */
[----:B------:R-:W-:Y:S01]  /*4f50*/  FMUL.FTZ R92, R26, R92 ;  /* 0x0000005c1a5c7220 */ /* 0x000fe20000410000 */
[----:B------:R-:W-:Y:S01]  /*4f60*/  FMUL.FTZ R118, R25, R118 ;  /* 0x0000007619767220 */ /* 0x000fe20000410000 */
[----:B------:R-:W-:Y:S02]  /*4f70*/  SHF.L.U32 R95, R93, 0x10, RZ ;  /* 0x000000105d5f7819 */ /* 0x000fe400000006ff */
[----:B------:R-:W-:-:S03]  /*4f80*/  SHF.L.U32 R93, R44, 0x10, RZ ;  /* 0x000000102c5d7819 */ /* 0x000fc600000006ff */
[----:B------:R-:W-:Y:S02]  /*4f90*/  FFMA.FTZ R53, -R27, R95, R141 ;  /* 0x0000005f1b357223 */ /* 0x000fe4000001018d */
[----:B------:R-:W-:Y:S02]  /*4fa0*/  FFMA.FTZ R55, -R32, R93, R146 ;  /* 0x0000005d20377223 */ /* 0x000fe40000010192 */
[----:B------:R-:W-:Y:S01]  /*4fb0*/  FFMA.FTZ R115, R115, R53, R54 ;  /* 0x0000003573737223 */ /* 0x000fe20000010036 */
[----:B------:R-:W-:-:S04]  /*4fc0*/  FMUL.FTZ R54, R114, UR58 ;  /* 0x0000003a72367c20 */ /* 0x000fc80008410000 */
[----:B------:R-:W-:Y:S01]  /*4fd0*/  FMUL.FTZ R54, R55, R54 ;  /* 0x0000003637367220 */ /* 0x000fe20000410000 */
[----:B------:R-:W-:-:S03]  /*4fe0*/  FFMA.FTZ R115, R94, R49, R115 ;  /* 0x000000315e737223 */ /* 0x000fc60000010073 */
[----:B------:R-:W-:Y:S01]  /*4ff0*/  FFMA.FTZ R93, R93, R114, R54 ;  /* 0x000000725d5d7223 */ /* 0x000fe20000010036 */
[----:B------:R-:W-:Y:S01]  /*5000*/  SHF.L.U32 R54, R112, 0x10, RZ ;  /* 0x0000001070367819 */ /* 0x000fe200000006ff */
[----:B------:R-:W-:Y:S01]  /*5010*/  FMUL.FTZ R112, R117, UR58 ;  /* 0x0000003a75707c20 */ /* 0x000fe20008410000 */
[----:B------:R-:W-:-:S03]  /*5020*/  FFMA.FTZ R52, R92, R52, R115 ;  /* 0x000000345c347223 */ /* 0x000fc60000010073 */
[----:B------:R-:W-:Y:S01]  /*5030*/  FFMA.FTZ R49, -R24, R54, R147 ;  /* 0x0000003618317223 */ /* 0x000fe20000010193 */
[----:B------:R-:W-:-:S03]  /*5040*/  FFMA.FTZ R126, R120, R51, R52 ;  /* 0x00000033787e7223 */ /* 0x000fc60000010034 */
[----:B------:R-:W-:Y:S01]  /*5050*/  FMUL.FTZ R121, R49, R112 ;  /* 0x0000007031797220 */ /* 0x000fe20000410000 */
[----:B------:R-:W-:Y:S01]  /*5060*/  SHF.L.U32 R112, R46, 0x10, RZ ;  /* 0x000000102e707819 */ /* 0x000fe200000006ff */
[----:B------:R-:W-:Y:S01]  /*5070*/  FFMA.FTZ R126, R118, R48, R126 ;  /* 0x00000030767e7223 */ /* 0x000fe2000001007e */
[----:B------:R-:W-:-:S03]  /*5080*/  FMUL.FTZ R48, R102, UR58 ;  /* 0x0000003a66307c20 */ /* 0x000fc60008410000 */
[----:B------:R-:W-:Y:S01]  /*5090*/  FFMA.FTZ R52, -R30, R112, R150 ;  /* 0x000000701e347223 */ /* 0x000fe20000010196 */
[----:B------:R-:W-:Y:S01]  /*50a0*/  FMUL.FTZ R114, R32, R114 ;  /* 0x0000007220727220 */ /* 0x000fe20000410000 */
[----:B------:R-:W-:Y:S02]  /*50b0*/  SHF.L.U32 R122, R122, 0x10, RZ ;  /* 0x000000107a7a7819 */ /* 0x000fe400000006ff */
[----:B------:R-:W-:Y:S01]  /*50c0*/  FMUL.FTZ R48, R52, R48 ;  /* 0x0000003034307220 */ /* 0x000fe20000410000 */
[----:B------:R-:W-:Y:S02]  /*50d0*/  FFMA.FTZ R126, R114, R55, R126 ;  /* 0x00000037727e7223 */ /* 0x000fe4000001007e */
[----:B------:R-:W-:Y:S01]  /*50e0*/  FFMA.FTZ R55, -R22, R122, R151 ;  /* 0x0000007a16377223 */ /* 0x000fe20000010197 */
[----:B------:R-:W-:Y:S01]  /*50f0*/  FFMA.FTZ R112, R112, R102, R48 ;  /* 0x0000006670707223 */ /* 0x000fe20000010030 */
[----:B------:R-:W-:Y:S01]  /*5100*/  FMUL.FTZ R48, R106, UR58 ;  /* 0x0000003a6a307c20 */ /* 0x000fe20008410000 */
[----:B------:R-:W-:Y:S01]  /*5110*/  FFMA.FTZ R121, R54, R117, R121 ;  /* 0x0000007536797223 */ /* 0x000fe20000010079 */
[----:B------:R-:W-:-:S02]  /*5120*/  FMUL.FTZ R54, R88, UR58 ;  /* 0x0000003a58367c20 */ /* 0x000fc40008410000 */
[----:B------:R-:W-:Y:S01]  /*5130*/  FMUL.FTZ R48, R55, R48 ;  /* 0x0000003037307220 */ /* 0x000fe20000410000 */
[----:B------:R-:W-:Y:S01]  /*5140*/  SHF.L.U32 R115, R123, 0x10, RZ ;  /* 0x000000107b737819 */ /* 0x000fe200000006ff */
[----:B------:R-:W-:Y:S01]  /*5150*/  FMUL.FTZ R54, R125, R54 ;  /* 0x000000367d367220 */ /* 0x000fe20000410000 */
[----:B------:R-:W-:Y:S01]  /*5160*/  FMUL.FTZ R117, R24, R117 ;  /* 0x0000007518757220 */ /* 0x000fe20000410000 */
[----:B------:R-:W-:Y:S01]  /*5170*/  FFMA.FTZ R122, R122, R106, R48 ;  /* 0x0000006a7a7a7223 */ /* 0x000fe20000010030 */
[----:B------:R-:W-:Y:S01]  /*5180*/  SHF.L.U32 R48, R47, 0x10, RZ ;  /* 0x000000102f307819 */ /* 0x000fe200000006ff */
[----:B------:R-:W-:Y:S01]  /*5190*/  FFMA.FTZ R119, R119, R88, R54 ;  /* 0x0000005877777223 */ /* 0x000fe20000010036 */
[----:B------:R-:W-:Y:S01]  /*51a0*/  FFMA.FTZ R54, -R23, R115, R149 ;  /* 0x0000007317367223 */ /* 0x000fe20000010195 */
[----:B------:R-:W-:Y:S01]  /*51b0*/  FMUL.FTZ R51, R116, UR58 ;  /* 0x0000003a74337c20 */ /* 0x000fe20008410000 */
[----:B------:R-:W-:Y:S01]  /*51c0*/  FFMA.FTZ R126, R117, R49, R126 ;  /* 0x00000031757e7223 */ /* 0x000fe2000001007e */
[----:B------:R-:W-:Y:S01]  /*51d0*/  FFMA.FTZ R123, -R29, R48, R152 ;  /* 0x000000301d7b7223 */ /* 0x000fe20000010198 */
[----:B------:R-:W-:Y:S01]  /*51e0*/  FMUL.FTZ R49, R105, UR58 ;  /* 0x0000003a69317c20 */ /* 0x000fe20008410000 */
[----:B------:R-:W-:-:S03]  /*51f0*/  FMUL.FTZ R51, R54, R51 ;  /* 0x0000003336337220 */ /* 0x000fc60000410000 */
[----:B------:R-:W-:Y:S01]  /*5200*/  FMUL.FTZ R49, R123, R49 ;  /* 0x000000317b317220 */ /* 0x000fe20000410000 */
[----:B------:R-:W-:Y:S01]  /*5210*/  FFMA.FTZ R115, R115, R116, R51 ;  /* 0x0000007473737223 */ /* 0x000fe20000010033 */
[----:B------:R-:W-:Y:S02]  /*5220*/  FFMA.FTZ R51, R77, R113, R50 ;  /* 0x000000714d337223 */ /* 0x000fe40000010032 */
        /* <DEDUP_REMOVED lines=10> */
[----:B------:R0:W-:Y:S02]  /*52d0*/  STS [R49+0x1094], R124 ;  /* 0x0010947c31007388 */ /* 0x0001e40000000800 */
[----:B0-----:R-:W-:Y:S01]  /*52e0*/  IADD3 R49, R48, 0x2, RZ ;  /* 0x0000000230317810 */ /* 0x001fe20007ffe0ff */
[----:B------:R-:W-:-:S03]  /*52f0*/  FMUL.FTZ R124, R140, UR47 ;  /* 0x0000002f8c7c7c20 */ /* 0x000fc60008410000 */
[----:B------:R-:W-:Y:S01]  /*5300*/  LEA.HI.SX32 R49, R49, R48, 0x1b ;  /* 0x0000003031317211 */ /* 0x000fe200078fdaff */
[----:B------:R-:W-:-:S03]  /*5310*/  FMUL.FTZ R124, R83, R124 ;  /* 0x0000007c537c7220 */ /* 0x000fc60000410000 */
[----:B------:R-:W-:-:S05]  /*5320*/  LEA R49, R49, R85, 0x2 ;  /* 0x0000005531317211 */ /* 0x000fca00078e10ff */
[----:B------:R0:W-:Y:S01]  /*5330*/  STS [R49+0x1098], R124 ;  /* 0x0010987c31007388 */ /* 0x0001e20000000800 */
[----:B------:R-:W-:Y:S01]  /*5340*/  FMUL.FTZ R141, R141, UR47 ;  /* 0x0000002f8d8d7c20 */ /* 0x000fe20008410000 */
[----:B0-----:R-:W-:-:S04]  /*5350*/  IADD3 R49, R48, 0x3, RZ ;  /* 0x0000000330317810 */ /* 0x001fc80007ffe0ff */
[----:B------:R-:W-:Y:S02]  /*5360*/  LEA.HI.SX32 R49, R49, R48, 0x1b ;  /* 0x0000003031317211 */ /* 0x000fe400078fdaff */
[----:B------:R-:W-:Y:S01]  /*5370*/  PRMT R48, R47, 0x7632, R48 ;  /* 0x000076322f307816 */ /* 0x000fe20000000030 */
[----:B------:R-:W-:Y:S01]  /*5380*/  FMUL.FTZ R141, R75, R141 ;  /* 0x0000008d4b8d7220 */ /* 0x000fe20000410000 */
[----:B------:R-:W-:Y:S02]  /*5390*/  LEA R49, R49, R85, 0x2 ;  /* 0x0000005531317211 */ /* 0x000fe400078e10ff */
[----:B------:R-:W-:-:S03]  /*53a0*/  SHF.L.U32 R48, R48, 0x10, RZ ;  /* 0x0000001030307819 */ /* 0x000fc600000006ff */
[----:B------:R0:W-:Y:S02]  /*53b0*/  STS [R49+0x109c], R141 ;  /* 0x00109c8d31007388 */ /* 0x0001e40000000800 */
[----:B------:R-:W-:Y:S01]  /*53c0*/  FFMA.FTZ R124, -R21, R48, R153 ;  /* 0x00000030157c7223 */ /* 0x000fe20000010199 */
[----:B0-----:R-:W-:-:S04]  /*53d0*/  FMUL.FTZ R49, R111, UR58 ;  /* 0x0000003a6f317c20 */ /* 0x001fc80008410000 */
[----:B------:R-:W-:-:S04]  /*53e0*/  FMUL.FTZ R49, R124, R49 ;  /* 0x000000317c317220 */ /* 0x000fc80000410000 */
[-C--:B------:R-:W-:Y:S01]  /*53f0*/  FFMA.FTZ R49, R48, R111.reuse, R49 ;  /* 0x0000006f30317223 */ /* 0x080fe20000010031 */
[----:B------:R-:W-:Y:S01]  /*5400*/  FMUL.FTZ R48, R21, R111 ;  /* 0x0000006f15307220 */ /* 0x000fe20000410000 */
[----:B------:R-:W-:Y:S02]  /*5410*/  FMUL.FTZ R130, R69, R130 ;  /* 0x0000008245827220 */ /* 0x000fe40000410000 */
[----:B------:R-:W-:Y:S01]  /*5420*/  FADD.FTZ R37, R49, R37 ;  /* 0x0000002531257221 */ /* 0x000fe20000010000 */
[C---:B------:R-:W-:Y:S01]  /*5430*/  FADD.FTZ R5, R48.reuse, R5 ;  /* 0x0000000530057221 */ /* 0x040fe20000010000 */
[----:B------:R-:W-:Y:S01]  /*5440*/  FMUL.FTZ R124, R48, R124 ;  /* 0x0000007c307c7220 */ /* 0x000fe20000410000 */
[----:B------:R-:W-:Y:S01]  /*5450*/  FMUL.FTZ R48, R145, UR47 ;  /* 0x0000002f91307c20 */ /* 0x000fe20008410000 */
[----:B------:R-:W-:Y:S01]  /*5460*/  FMUL.FTZ R49, R146, UR47 ;  /* 0x0000002f92317c20 */ /* 0x000fe20008410000 */
[----:B------:R-:W-:Y:S01]  /*5470*/  FADD.FTZ R111, R51, R130 ;  /* 0x00000082336f7221 */ /* 0x000fe20000010000 */
[----:B------:R-:W-:Y:S01]  /*5480*/  FMUL.FTZ R51, R142, UR47 ;  /* 0x0000002f8e337c20 */ /* 0x000fe20008410000 */
[----:B------:R-:W-:Y:S01]  /*5490*/  FMUL.FTZ R131, R73, R48 ;  /* 0x0000003049837220 */ /* 0x000fe20000410000 */
[----:B------:R-:W-:-:S02]  /*54a0*/  FMUL.FTZ R133, R80, R49 ;  /* 0x0000003150857220 */ /* 0x000fc40000410000 */
[----:B------:R-:W0:Y:S01]  /*54b0*/  LDC.64 R48, c[0x0][0x368] ;  /* 0x0000da00ff307b82 */ /* 0x000e220000000a00 */
[----:B------:R-:W-:Y:S01]  /*54c0*/  FMUL.FTZ R51, R82, R51 ;  /* 0x0000003352337220 */ /* 0x000fe20000410000 */
[----:B------:R-:W-:Y:S01]  /*54d0*/  FMUL.FTZ R144, R144, UR47 ;  /* 0x0000002f90907c20 */ /* 0x000fe20008410000 */
[----:B------:R-:W-:Y:S01]  /*54e0*/  FMUL.FTZ R148, R148, UR47 ;  /* 0x0000002f94947c20 */ /* 0x000fe20008410000 */
[----:B------:R1:W-:Y:S02]  /*54f0*/  STS [R50+0x10ac], R131 ;  /* 0x0010ac8332007388 */ /* 0x0003e40000000800 */
[----:B------:R-:W-:Y:S02]  /*5500*/  FMUL.FTZ R127, R81, R144 ;  /* 0x00000090517f7220 */ /* 0x000fe40000410000 */
[----:B------:R2:W-:Y:S01]  /*5510*/  STS [R50+0x10a0], R51 ;  /* 0x0010a03332007388 */ /* 0x0005e20000000800 */
[----:B------:R-:W-:Y:S01]  /*5520*/  FMUL.FTZ R143, R143, UR47 ;  /* 0x0000002f8f8f7c20 */ /* 0x000fe20008410000 */
[----:B------:R-:W-:Y:S01]  /*5530*/  FMUL.FTZ R147, R147, UR47 ;  /* 0x0000002f93937c20 */ /* 0x000fe20008410000 */
[----:B------:R-:W-:Y:S01]  /*5540*/  FMUL.FTZ R128, R149, UR47 ;  /* 0x0000002f95807c20 */ /* 0x000fe20008410000 */
[----:B------:R-:W-:Y:S01]  /*5550*/  FMUL.FTZ R151, R151, UR47 ;  /* 0x0000002f97977c20 */ /* 0x000fe20008410000 */
[----:B------:R-:W-:Y:S01]  /*5560*/  FMUL.FTZ R152, R152, UR47 ;  /* 0x0000002f98987c20 */ /* 0x000fe20008410000 */
[----:B-1----:R-:W-:Y:S01]  /*5570*/  FMUL.FTZ R131, R150, UR47 ;  /* 0x0000002f96837c20 */ /* 0x002fe20008410000 */
[----:B------:R-:W-:Y:S01]  /*5580*/  FMUL.FTZ R130, R153, UR47 ;  /* 0x0000002f99827c20 */ /* 0x000fe20008410000 */
[----:B--2---:R-:W-:Y:S01]  /*5590*/  FMUL.FTZ R51, R79, R148 ;  /* 0x000000944f337220 */ /* 0x004fe20000410000 */
[----:B------:R1:W-:Y:S01]  /*55a0*/  STS [R50+0x10a8], R127 ;  /* 0x0010a87f32007388 */ /* 0x0003e20000000800 */
[----:B------:R-:W-:Y:S01]  /*55b0*/  FMUL.FTZ R143, R74, R143 ;  /* 0x0000008f4a8f7220 */ /* 0x000fe20000410000 */
[----:B------:R-:W-:Y:S01]  /*55c0*/  FMUL.FTZ R147, R72, R147 ;  /* 0x0000009348937220 */ /* 0x000fe20000410000 */
[----:B------:R-:W-:Y:S01]  /*55d0*/  FMUL.FTZ R131, R78, R131 ;  /* 0x000000834e837220 */ /* 0x000fe20000410000 */
[----:B------:R2:W-:Y:S01]  /*55e0*/  STS [R50+0x10b0], R133 ;  /* 0x0010b08532007388 */ /* 0x0005e20000000800 */
[----:B------:R-:W-:Y:S01]  /*55f0*/  FMUL.FTZ R151, R70, R151 ;  /* 0x0000009746977220 */ /* 0x000fe20000410000 */
[----:B------:R-:W-:-:S02]  /*5600*/  FMUL.FTZ R135, R69, R130 ;  /* 0x0000008245877220 */ /* 0x000fc40000410000 */
[----:B------:R3:W-:Y:S01]  /*5610*/  STS [R50+0x10b8], R51 ;  /* 0x0010b83332007388 */ /* 0x0007e20000000800 */
[----:B-1----:R-:W-:Y:S01]  /*5620*/  FMUL.FTZ R127, R71, R128 ;  /* 0x00000080477f7220 */ /* 0x002fe20000410000 */
[----:B------:R-:W-:Y:S01]  /*5630*/  USHF.R.S32.HI UR46, URZ, 0x1f, UR11 ;  /* 0x0000001f3f2e7899 */ /* 0x000fe2000801140b */
[----:B--2---:R-:W-:Y:S01]  /*5640*/  FMUL.FTZ R133, R77, R152 ;  /* 0x000000984d857220 */ /* 0x004fe20000410000 */
[----:B---3--:R-:W-:Y:S01]  /*5650*/  HFMA2.MMA R51, -RZ, RZ, 0, 0 ;  /* 0x00000000ff337435 */ /* 0x008fe200000001ff */
[----:B------:R-:W-:Y:S04]  /*5660*/  STS [R50+0x10a4], R143 ;  /* 0x0010a48f32007388 */ /* 0x000fe80000000800 */
[----:B------:R-:W-:Y:S04]  /*5670*/  STS [R50+0x10b4], R147 ;  /* 0x0010b49332007388 */ /* 0x000fe80000000800 */
[----:B------:R-:W-:Y:S04]  /*5680*/  STS [R50+0x10bc], R127 ;  /* 0x0010bc7f32007388 */ /* 0x000fe80000000800 */
[----:B------:R-:W-:Y:S04]  /*5690*/  STS [R50+0x10c0], R131 ;  /* 0x0010c08332007388 */ /* 0x000fe80000000800 */
[----:B------:R-:W-:Y:S04]  /*56a0*/  STS [R50+0x10c4], R151 ;  /* 0x0010c49732007388 */ /* 0x000fe80000000800 */
[----:B------:R-:W-:Y:S04]  /*56b0*/  STS [R50+0x10c8], R133 ;  /* 0x0010c88532007388 */ /* 0x000fe80000000800 */
[----:B------:R1:W-:Y:S01]  /*56c0*/  STS [R50+0x10cc], R135 ;  /* 0x0010cc8732007388 */ /* 0x0003e20000000800 */
[----:B0-----:R-:W-:-:S02]  /*56d0*/  IMAD R128, R48, UR46, RZ ;  /* 0x0000002e30807c24 */ /* 0x001fc4000f8e02ff */
[----:B------:R-:W-:Y:S01]  /*56e0*/  FMUL.FTZ R88, R31, R88 ;  /* 0x000000581f587220 */ /* 0x000fe20000410000 */
[----:B------:R-:W-:Y:S01]  /*56f0*/  ULDC.64 UR46, c[0x0][0x370] ;  /* 0x0000dc00002e7ab9 */ /* 0x000fe20000000a00 */
[----:B-1----:R-:W-:Y:S01]  /*5700*/  MOV R50, R86 ;  /* 0x0000005600327202 */ /* 0x002fe20000000f00 */
[----:B------:R-:W-:Y:S02]  /*5710*/  IMAD R49, R49, UR11, R128 ;  /* 0x0000000b31317c24 */ /* 0x000fe4000f8e0280 */
[----:B------:R-:W-:Y:S02]  /*5720*/  FFMA.FTZ R126, R88, R125, R126 ;  /* 0x0000007d587e7223 */ /* 0x000fe4000001007e */
[----:B------:R-:W-:-:S04]  /*5730*/  IMAD.WIDE.U32 R50, R48, UR11, R50 ;  /* 0x0000000b30327c25 */ /* 0x000fc8000f8e0032 */
[----:B------:R-:W-:Y:S01]  /*5740*/  FMUL.FTZ R48, R97, UR58 ;  /* 0x0000003a61307c20 */ /* 0x000fe20008410000 */
[----:B------:R-:W-:-:S03]  /*5750*/  FMUL.FTZ R125, R23, R116 ;  /* 0x00000074177d7220 */ /* 0x000fc60000410000 */
[----:B------:R-:W-:Y:S01]  /*5760*/  FMUL.FTZ R116, R53, R48 ;  /* 0x0000003035747220 */ /* 0x000fe20000410000 */
[----:B------:R-:W-:Y:S01]  /*5770*/  MOV R53, UR46 ;  /* 0x0000002e00357c02 */ /* 0x000fe20008000f00 */
[----:B------:R-:W-:Y:S01]  /*5780*/  UIMAD UR46, UR13, UR46, URZ ;  /* 0x0000002e0d2e72a4 */ /* 0x000fe2000f8e023f */
[----:B------:R-:W-:Y:S02]  /*5790*/  IADD3 R49, R51, R49, RZ ;  /* 0x0000003133317210 */ /* 0x000fe40007ffe0ff */
[----:B------:R-:W-:Y:S01]  /*57a0*/  MOV R48, R50 ;  /* 0x0000003200307202 */ /* 0x000fe20000000f00 */
[----:B------:R-:W-:-:S04]  /*57b0*/  UIMAD UR46, UR12, UR47, UR46 ;  /* 0x0000002f0c2e72a4 */ /* 0x000fc8000f8e022e */
[----:B------:R-:W-:-:S04]  /*57c0*/  IMAD.WIDE.U32 R48, R53, UR12, R48 ;  /* 0x0000000c35307c25 */ /* 0x000fc8000f8e0030 */
[----:B------:R-:W-:Y:S01]  /*57d0*/  FMUL.FTZ R102, R30, R102 ;  /* 0x000000661e667220 */ /* 0x000fe20000410000 */
[----:B------:R-:W-:Y:S01]  /*57e0*/  UIADD3 UR47, UP0, UR28, -0x800, URZ ;  /* 0xfffff8001c2f7890 */ /* 0x000fe2000ff1e03f */
[----:B------:R-:W-:Y:S01]  /*57f0*/  FFMA.FTZ R51, R125, R54, R126 ;  /* 0x000000367d337223 */ /* 0x000fe2000001007e */
[----:B------:R-:W-:Y:S02]  /*5800*/  IADD3 R127, R49, UR46, RZ ;  /* 0x0000002e317f7c10 */ /* 0x000fe4000fffe0ff */
[----:B------:R-:W-:Y:S02]  /*5810*/  MOV R49, UR53 ;  /* 0x0000003500317c02 */ /* 0x000fe40008000f00 */
[----:B------:R-:W-:Y:S01]  /*5820*/  LEA R50, P2, R48, UR34, 0x2 ;  /* 0x0000002230327c11 */ /* 0x000fe2000f8410ff */
[C---:B------:R-:W-:Y:S01]  /*5830*/  FADD.FTZ R14, R102.reuse, R14 ;  /* 0x0000000e660e7221 */ /* 0x040fe20000010000 */
[----:B------:R-:W-:Y:S01]  /*5840*/  FFMA.FTZ R102, R102, R52, R51 ;  /* 0x0000003466667223 */ /* 0x000fe20000010033 */
[----:B------:R-:W-:Y:S01]  /*5850*/  FMUL.FTZ R53, R22, R106 ;  /* 0x0000006a16357220 */ /* 0x000fe20000410000 */
[----:B------:R-:W-:-:S02]  /*5860*/  IADD3 R52, P1, R48, UR47, RZ ;  /* 0x0000002f30347c10 */ /* 0x000fc4000ff3e0ff */
[----:B------:R-:W-:Y:S02]  /*5870*/  LEA.HI.X R51, R48, UR35, R127, 0x2, P2 ;  /* 0x0000002330337c11 */ /* 0x000fe400090f147f */
[----:B------:R-:W-:Y:S02]  /*5880*/  IADD3 R126, R49, -UR47, -R86 ;  /* 0x8000002f317e7c10 */ /* 0x000fe4000fffe856 */
[----:B------:R-:W-:Y:S01]  /*5890*/  MOV R54, UR29 ;  /* 0x0000001d00367c02 */ /* 0x000fe20008000f00 */
[----:B------:R-:W0:Y:S01]  /*58a0*/  LDC.64 R48, c[0x0][0x380] ;  /* 0x0000e000ff307b82 */ /* 0x000e220000000a00 */
[----:B------:R-:W-:Y:S01]  /*58b0*/  PLOP3.LUT P2, PT, PT, PT, UP0, 0x80, 0x0 ;  /* 0x000000000000781c */ /* 0x000fe20003f4f008 */
[C---:B------:R-:W-:Y:S01]  /*58c0*/  FADD.FTZ R6, R53.reuse, R6 ;  /* 0x0000000635067221 */ /* 0x040fe20000010000 */
[----:B------:R-:W-:Y:S02]  /*58d0*/  FFMA.FTZ R102, R53, R55, R102 ;  /* 0x0000003735667223 */ /* 0x000fe40000010066 */
[----:B------:R-:W-:-:S02]  /*58e0*/  IADD3.X R53, R127, -0x1, R54, P1, P2 ;  /* 0xffffffff7f357810 */ /* 0x000fc40000fe4436 */
[----:B------:R-:W-:Y:S01]  /*58f0*/  ISETP.GE.AND P1, PT, R126, 0x1, PT ;  /* 0x000000017e00780c */ /* 0x000fe20003f26270 */
[----:B------:R-:W-:Y:S01]  /*5900*/  BSSY B0, `(.L_x_2177) ;  /* 0x0000014000007945 */ /* 0x000fe20003800000 */
[----:B------:R-:W-:Y:S01]  /*5910*/  MOV R55, UR28 ;  /* 0x0000001c00377c02 */ /* 0x000fe20008000f00 */
[----:B------:R-:W-:Y:S01]  /*5920*/  FMUL.FTZ R127, R98, UR58 ;  /* 0x0000003a627f7c20 */ /* 0x000fe20008410000 */
[----:B------:R-:W-:Y:S01]  /*5930*/  MOV R128, UR28 ;  /* 0x0000001c00807c02 */ /* 0x000fe20008000f00 */
[----:B------:R-:W-:Y:S01]  /*5940*/  FMUL.FTZ R131, R99, UR58 ;  /* 0x0000003a63837c20 */ /* 0x000fe20008410000 */
[----:B------:R-:W-:Y:S01]  /*5950*/  BAR.SYNC.DEFER_BLOCKING 0x0 ;  /* 0x0000000000007b1d */ /* 0x000fe20000010000 */
[----:B------:R-:W-:Y:S01]  /*5960*/  LEA R50, P2, R55, R50, 0x2 ;  /* 0x0000003237327211 */ /* 0x000fe200078410ff */
[----:B------:R-:W-:Y:S01]  /*5970*/  FMUL.FTZ R106, R129, UR58 ;  /* 0x0000003a816a7c20 */ /* 0x000fe20008410000 */
[----:B------:R-:W-:-:S04]  /*5980*/  MOV R130, UR29 ;  /* 0x0000001d00827c02 */ /* 0x000fc80008000f00 */
[----:B------:R-:W-:Y:S07]  /*5990*/  @!P1 BRA `(.L_x_2178) ;  /* 0x0000000000289947 */ /* 0x000fee0003800000 */
[----:B------:R-:W-:Y:S01]  /*59a0*/  LEA.HI.SX32 R54, R86, R86, 0x1b ;  /* 0x0000005656367211 */ /* 0x000fe200078fdaff */
[----:B0-----:R-:W-:-:S03]  /*59b0*/  IMAD.WIDE.U32 R52, R48, UR7, R52 ;  /* 0x0000000730347c25 */ /* 0x001fc6000f8e0034 */
[----:B------:R-:W-:Y:S01]  /*59c0*/  LEA R132, R54, R85, 0x2 ;  /* 0x0000005536847211 */ /* 0x000fe200078e10ff */
[----:B------:R-:W-:-:S04]  /*59d0*/  IMAD R54, R48, UR57, RZ ;  /* 0x0000003930367c24 */ /* 0x000fc8000f8e02ff */
[----:B------:R-:W0:Y:S01]  /*59e0*/  LDS R133, [R132+0x1090] ;  /* 0x0010900084857984 */ /* 0x000e220000000800 */
[----:B------:R-:W-:Y:S01]  /*59f0*/  IMAD R55, R49, UR7, R54 ;  /* 0x0000000731377c24 */ /* 0x000fe2000f8e0236 */
[----:B------:R-:W-:-:S04]  /*5a00*/  LEA R54, P1, R52, UR34, 0x2 ;  /* 0x0000002234367c11 */ /* 0x000fc8000f8210ff */
[----:B------:R-:W-:-:S04]  /*5a10*/  IADD3 R55, R53, R55, RZ ;  /* 0x0000003735377210 */ /* 0x000fc80007ffe0ff */
[----:B------:R-:W-:-:S05]  /*5a20*/  LEA.HI.X R55, R52, UR35, R55, 0x2, P1 ;  /* 0x0000002334377c11 */ /* 0x000fca00088f1437 */
[----:B0-----:R1:W-:Y:S02]  /*5a30*/  REDG.E.ADD.F32.FTZ.RN.STRONG.GPU desc[UR20][R54.64], R133 ;  /* 0x00000085360079a6 */ /* 0x0013e4000c10f394 */
.L_x_2178:
[----:B------:R-:W-:Y:S05]  /*5a40*/  BSYNC B0 ;  /* 0x0000000000007941 */ /* 0x000fea0003800000 */
.L_x_2177:
[----:B------:R-:W-:Y:S01]  /*5a50*/  USHF.L.U64.HI UR47, UR8, 0x2, UR9 ;  /* 0x00000002082f7899 */ /* 0x000fe20008010209 */
[----:B------:R-:W-:Y:S01]  /*5a60*/  FMUL.FTZ R105, R29, R105 ;  /* 0x000000691d697220 */ /* 0x000fe20000410000 */
[----:B------:R-:W-:Y:S01]  /*5a70*/  USHF.L.U32 UR46, UR8, 0x2, URZ ;  /* 0x00000002082e7899 */ /* 0x000fe2000800063f */
[----:B------:R-:W-:Y:S01]  /*5a80*/  LEA.HI.X R51, R128, R51, R130, 0x2, P2 ;  /* 0x0000003380337211 */ /* 0x000fe200010f1482 */
[----:B------:R-:W-:Y:S01]  /*5a90*/  BSSY B0, `(.L_x_2179) ;  /* 0x0000017000007945 */ /* 0x000fe20003800000 */
[----:B------:R-:W-:Y:S01]  /*5aa0*/  IADD3 R53, R86, 0x80, RZ ;  /* 0x0000008056357810 */ /* 0x000fe20007ffe0ff */
[C---:B0-----:R-:W-:Y:S02]  /*5ab0*/  IMAD R52, R48.reuse, UR47, RZ ;  /* 0x0000002f30347c24 */ /* 0x041fe4000f8e02ff */
[C---:B------:R-:W-:Y:S01]  /*5ac0*/  FADD.FTZ R13, R105.reuse, R13 ;  /* 0x0000000d690d7221 */ /* 0x040fe20000010000 */
[----:B------:R-:W-:Y:S01]  /*5ad0*/  FFMA.FTZ R123, R105, R123, R102 ;  /* 0x0000007b697b7223 */ /* 0x000fe20000010066 */
[----:B------:R-:W-:Y:S01]  /*5ae0*/  IMAD.WIDE.U32 R50, R48, UR46, R50 ;  /* 0x0000002e30327c25 */ /* 0x000fe2000f8e0032 */
[----:B------:R-:W-:-:S03]  /*5af0*/  LEA.HI.SX32 R48, R53, R86, 0x1b ;  /* 0x0000005635307211 */ /* 0x000fc600078fdaff */
[----:B------:R-:W-:Y:S01]  /*5b00*/  FADD.FTZ R38, R113, R38 ;  /* 0x0000002671267221 */ /* 0x000fe20000010000 */
[----:B------:R-:W-:Y:S01]  /*5b10*/  ISETP.GE.AND P1, PT, R126, 0x81, PT ;  /* 0x000000817e00780c */ /* 0x000fe20003f26270 */
[----:B------:R-:W-:Y:S01]  /*5b20*/  IMAD R105, R49, UR46, R52 ;  /* 0x0000002e31697c24 */ /* 0x000fe2000f8e0234 */
[C---:B------:R-:W-:Y:S01]  /*5b30*/  IADD3 R49, R86.reuse, 0x100, RZ ;  /* 0x0000010056317810 */ /* 0x040fe20007ffe0ff */
[----:B------:R-:W-:Y:S01]  /*5b40*/  FADD.FTZ R52, R123, R124 ;  /* 0x0000007c7b347221 */ /* 0x000fe20000010000 */
[----:B-1----:R-:W-:Y:S02]  /*5b50*/  IADD3 R55, R86, 0x180, RZ ;  /* 0x0000018056377810 */ /* 0x002fe40007ffe0ff */
[----:B------:R-:W-:Y:S02]  /*5b60*/  LEA.HI.SX32 R54, R49, R86, 0x1b ;  /* 0x0000005631367211 */ /* 0x000fe400078fdaff */
[----:B------:R-:W-:Y:S02]  /*5b70*/  LEA R49, R48, R85, 0x2 ;  /* 0x0000005530317211 */ /* 0x000fe400078e10ff */
[----:B------:R-:W-:-:S02]  /*5b80*/  ISETP.GE.AND P2, PT, R126, 0x101, PT ;  /* 0x000001017e00780c */ /* 0x000fc40003f46270 */
[----:B------:R-:W-:Y:S02]  /*5b90*/  IADD3 R51, R51, R105, RZ ;  /* 0x0000006933337210 */ /* 0x000fe40007ffe0ff */
[----:B------:R-:W0:Y:S01]  /*5ba0*/  LDS R49, [R49+0x1290] ;  /* 0x0012900031317984 */ /* 0x000e220000000800 */
[----:B------:R-:W-:Y:S02]  /*5bb0*/  ISETP.GE.AND P3, PT, R126, 0x181, PT ;  /* 0x000001817e00780c */ /* 0x000fe40003f66270 */
[----:B------:R-:W-:Y:S02]  /*5bc0*/  LEA.HI.SX32 R48, R55, R86, 0x1b ;  /* 0x0000005637307211 */ /* 0x000fe400078fdaff */
[----:B------:R-:W-:Y:S01]  /*5bd0*/  LEA R54, R54, R85, 0x2 ;  /* 0x0000005536367211 */ /* 0x000fe200078e10ff */
[----:B------:R-:W-:Y:S08]  /*5be0*/  @!P1 BRA `(.L_x_2180) ;  /* 0x0000000000049947 */ /* 0x000ff00003800000 */
[----:B0-----:R1:W-:Y:S02]  /*5bf0*/  REDG.E.ADD.F32.FTZ.RN.STRONG.GPU desc[UR20][R50.64+-0x1e00], R49 ;  /* 0xffe20031320079a6 */ /* 0x0013e4000c10f394 */
.L_x_2180:
[----:B------:R-:W-:Y:S05]  /*5c00*/  BSYNC B0 ;  /* 0x0000000000007941 */ /* 0x000fea0003800000 */
.L_x_2179:
[----:B01----:R0:W1:Y:S01]  /*5c10*/  LDS R49, [R54+0x1490] ;  /* 0x0014900036317984 */ /* 0x0030620000000800 */
[----:B------:R-:W-:Y:S01]  /*5c20*/  BSSY B0, `(.L_x_2181) ;  /* 0x0000004000007945 */ /* 0x000fe20003800000 */
[----:B------:R-:W-:-:S03]  /*5c30*/  LEA R48, R48, R85, 0x2 ;  /* 0x0000005530307211 */ /* 0x000fc600078e10ff */
[----:B------:R-:W-:Y:S05]  /*5c40*/  @!P2 BRA `(.L_x_2182) ;  /* 0x000000000004a947 */ /* 0x000fea0003800000 */
[----:B-1----:R2:W-:Y:S02]  /*5c50*/  REDG.E.ADD.F32.FTZ.RN.STRONG.GPU desc[UR20][R50.64+-0x1c00], R49 ;  /* 0xffe40031320079a6 */ /* 0x0025e4000c10f394 */
.L_x_2182:
[----:B------:R-:W-:Y:S05]  /*5c60*/  BSYNC B0 ;  /* 0x0000000000007941 */ /* 0x000fea0003800000 */
.L_x_2181:
[----:B-12---:R1:W2:Y:S01]  /*5c70*/  LDS R49, [R48+0x1690] ;  /* 0x0016900030317984 */ /* 0x0062a20000000800 */
[----:B------:R-:W-:Y:S01]  /*5c80*/  BSSY B0, `(.L_x_2183) ;  /* 0x0000005000007945 */ /* 0x000fe20003800000 */
[C---:B------:R-:W-:Y:S02]  /*5c90*/  IADD3 R102, R86.reuse, 0x200, RZ ;  /* 0x0000020056667810 */ /* 0x040fe40007ffe0ff */
[----:B------:R-:W-:Y:S01]  /*5ca0*/  IADD3 R53, R86, 0x280, RZ ;  /* 0x0000028056357810 */ /* 0x000fe20007ffe0ff */
[----:B------:R-:W-:Y:S06]  /*5cb0*/  @!P3 BRA `(.L_x_2184) ;  /* 0x000000000004b947 */ /* 0x000fec0003800000 */
[----:B--2---:R3:W-:Y:S02]  /*5cc0*/  REDG.E.ADD.F32.FTZ.RN.STRONG.GPU desc[UR20][R50.64+-0x1a00], R49 ;  /* 0xffe60031320079a6 */ /* 0x0047e4000c10f394 */
.L_x_2184:
[----:B------:R-:W-:Y:S05]  /*5cd0*/  BSYNC B0 ;  /* 0x0000000000007941 */ /* 0x000fea0003800000 */
.L_x_2183:
[-C--:B-1----:R-:W-:Y:S01]  /*5ce0*/  LEA.HI.SX32 R48, R102, R86.reuse, 0x1b ;  /* 0x0000005666307211 */ /* 0x082fe200078fdaff */
[----:B------:R-:W-:Y:S01]  /*5cf0*/  BSSY B0, `(.L_x_2185) ;  /* 0x0000010000007945 */ /* 0x000fe20003800000 */
[----:B--23--:R-:W-:Y:S02]  /*5d00*/  IADD3 R49, R86, 0x300, RZ ;  /* 0x0000030056317810 */ /* 0x00cfe40007ffe0ff */
[----:B------:R-:W-:Y:S02]  /*5d10*/  LEA R48, R48, R85, 0x2 ;  /* 0x0000005530307211 */ /* 0x000fe400078e10ff */
[-C--:B------:R-:W-:Y:S02]  /*5d20*/  LEA.HI.SX32 R124, R49, R86.reuse, 0x1b ;  /* 0x00000056317c7211 */ /* 0x080fe400078fdaff */
[----:B------:R-:W-:Y:S01]  /*5d30*/  ISETP.GE.AND P6, PT, R126, 0x201, PT ;  /* 0x000002017e00780c */ /* 0x000fe20003fc6270 */
[----:B------:R1:W2:Y:S01]  /*5d40*/  LDS R49, [R48+0x1890] ;  /* 0x0018900030317984 */ /* 0x0002a20000000800 */
[----:B0-----:R-:W-:-:S02]  /*5d50*/  LEA.HI.SX32 R54, R53, R86, 0x1b ;  /* 0x0000005635367211 */ /* 0x001fc400078fdaff */
[----:B------:R-:W-:Y:S02]  /*5d60*/  IADD3 R53, R86, 0x380, RZ ;  /* 0x0000038056357810 */ /* 0x000fe40007ffe0ff */
[----:B------:R-:W-:Y:S02]  /*5d70*/  LEA R54, R54, R85, 0x2 ;  /* 0x0000005536367211 */ /* 0x000fe400078e10ff */
[C---:B------:R-:W-:Y:S02]  /*5d80*/  ISETP.GE.AND P1, PT, R126.reuse, 0x281, PT ;  /* 0x000002817e00780c */ /* 0x040fe40003f26270 */
[C---:B------:R-:W-:Y:S02]  /*5d90*/  ISETP.GE.AND P2, PT, R126.reuse, 0x301, PT ;  /* 0x000003017e00780c */ /* 0x040fe40003f46270 */
[C---:B------:R-:W-:Y:S02]  /*5da0*/  ISETP.GE.AND P3, PT, R126.reuse, 0x381, PT ;  /* 0x000003817e00780c */ /* 0x040fe40003f66270 */
[----:B------:R-:W-:-:S02]  /*5db0*/  ISETP.GE.AND P4, PT, R126, 0x401, PT ;  /* 0x000004017e00780c */ /* 0x000fc40003f86270 */
[----:B------:R-:W-:Y:S01]  /*5dc0*/  ISETP.GE.AND P5, PT, R126, 0x481, PT ;  /* 0x000004817e00780c */ /* 0x000fe20003fa6270 */
[----:B-1----:R-:W-:-:S12]  /*5dd0*/  @!P6 BRA `(.L_x_2186) ;  /* 0x000000000004e947 */ /* 0x002fd80003800000 */
[----:B--2---:R0:W-:Y:S02]  /*5de0*/  REDG.E.ADD.F32.FTZ.RN.STRONG.GPU desc[UR20][R50.64+-0x1800], R49 ;  /* 0xffe80031320079a6 */ /* 0x0041e4000c10f394 */
.L_x_2186:
[----:B------:R-:W-:Y:S05]  /*5df0*/  BSYNC B0 ;  /* 0x0000000000007941 */ /* 0x000fea0003800000 */
.L_x_2185:
[----:B0-2---:R0:W1:Y:S01]  /*5e00*/  LDS R49, [R54+0x1a90] ;  /* 0x001a900036317984 */ /* 0x0050620000000800 */
[----:B------:R-:W-:Y:S01]  /*5e10*/  BSSY B0, `(.L_x_2187) ;  /* 0x0000006000007945 */ /* 0x000fe20003800000 */
[----:B------:R-:W-:Y:S02]  /*5e20*/  IADD3 R55, R86, 0x400, RZ ;  /* 0x0000040056377810 */ /* 0x000fe40007ffe0ff */
[----:B------:R-:W-:Y:S02]  /*5e30*/  LEA.HI.SX32 R48, R53, R86, 0x1b ;  /* 0x0000005635307211 */ /* 0x000fe400078fdaff */
[----:B------:R-:W-:Y:S01]  /*5e40*/  LEA R124, R124, R85, 0x2 ;  /* 0x000000557c7c7211 */ /* 0x000fe200078e10ff */
[----:B------:R-:W-:Y:S06]  /*5e50*/  @!P1 BRA `(.L_x_2188) ;  /* 0x0000000000049947 */ /* 0x000fec0003800000 */
[----:B-1----:R2:W-:Y:S02]  /*5e60*/  REDG.E.ADD.F32.FTZ.RN.STRONG.GPU desc[UR20][R50.64+-0x1600], R49 ;  /* 0xffea0031320079a6 */ /* 0x0025e4000c10f394 */
.L_x_2188:
[----:B------:R-:W-:Y:S05]  /*5e70*/  BSYNC B0 ;  /* 0x0000000000007941 */ /* 0x000fea0003800000 */
.L_x_2187:
[----:B-12---:R1:W2:Y:S01]  /*5e80*/  LDS R49, [R124+0x1c90] ;  /* 0x001c90007c317984 */ /* 0x0062a20000000800 */
[----:B------:R-:W-:Y:S01]  /*5e90*/  BSSY B0, `(.L_x_2189) ;  /* 0x0000006000007945 */ /* 0x000fe20003800000 */
[----:B0-----:R-:W-:Y:S02]  /*5ea0*/  LEA.HI.SX32 R54, R55, R86, 0x1b ;  /* 0x0000005637367211 */ /* 0x001fe400078fdaff */
[----:B------:R-:W-:Y:S02]  /*5eb0*/  IADD3 R53, R86, 0x480, RZ ;  /* 0x0000048056357810 */ /* 0x000fe40007ffe0ff */
[----:B------:R-:W-:Y:S01]  /*5ec0*/  LEA R55, R48, R85, 0x2 ;  /* 0x0000005530377211 */ /* 0x000fe200078e10ff */
[----:B------:R-:W-:Y:S06]  /*5ed0*/  @!P2 BRA `(.L_x_2190) ;  /* 0x000000000004a947 */ /* 0x000fec0003800000 */
[----:B--2---:R0:W-:Y:S02]  /*5ee0*/  REDG.E.ADD.F32.FTZ.RN.STRONG.GPU desc[UR20][R50.64+-0x1400], R49 ;  /* 0xffec0031320079a6 */ /* 0x0041e4000c10f394 */
.L_x_2190:
[----:B------:R-:W-:Y:S05]  /*5ef0*/  BSYNC B0 ;  /* 0x0000000000007941 */ /* 0x000fea0003800000 */
.L_x_2189:
[----:B0-2---:R0:W2:Y:S01]  /*5f00*/  LDS R49, [R55+0x1e90] ;  /* 0x001e900037317984 */ /* 0x0050a20000000800 */
[----:B------:R-:W-:Y:S01]  /*5f10*/  BSSY B0, `(.L_x_2191) ;  /* 0x0000005000007945 */ /* 0x000fe20003800000 */
[----:B------:R-:W-:Y:S02]  /*5f20*/  LEA.HI.SX32 R48, R53, R86, 0x1b ;  /* 0x0000005635307211 */ /* 0x000fe400078fdaff */
[----:B------:R-:W-:Y:S01]  /*5f30*/  LEA R54, R54, R85, 0x2 ;  /* 0x0000005536367211 */ /* 0x000fe200078e10ff */
[----:B------:R-:W-:Y:S06]  /*5f40*/  @!P3 BRA `(.L_x_2192) ;  /* 0x000000000004b947 */ /* 0x000fec0003800000 */
[----:B--2---:R3:W-:Y:S02]  /*5f50*/  REDG.E.ADD.F32.FTZ.RN.STRONG.GPU desc[UR20][R50.64+-0x1200], R49 ;  /* 0xffee0031320079a6 */ /* 0x0047e4000c10f394 */
.L_x_2192:
[----:B------:R-:W-:Y:S05]  /*5f60*/  BSYNC B0 ;  /* 0x0000000000007941 */ /* 0x000fea0003800000 */
.L_x_2191:
[----:B--23--:R2:W3:Y:S01]  /*5f70*/  LDS R49, [R54+0x2090] ;  /* 0x0020900036317984 */ /* 0x00c4e20000000800 */
[----:B------:R-:W-:Y:S01]  /*5f80*/  BSSY B0, `(.L_x_2193) ;  /* 0x0000004000007945 */ /* 0x000fe20003800000 */
[----:B------:R-:W-:-:S03]  /*5f90*/  LEA R48, R48, R85, 0x2 ;  /* 0x0000005530307211 */ /* 0x000fc600078e10ff */
[----:B------:R-:W-:Y:S05]  /*5fa0*/  @!P4 BRA `(.L_x_2194) ;  /* 0x000000000004c947 */ /* 0x000fea0003800000 */
[----:B---3--:R4:W-:Y:S02]  /*5fb0*/  REDG.E.ADD.F32.FTZ.RN.STRONG.GPU desc[UR20][R50.64+-0x1000], R49 ;  /* 0xfff00031320079a6 */ /* 0x0089e4000c10f394 */
.L_x_2194:
[----:B------:R-:W-:Y:S05]  /*5fc0*/  BSYNC B0 ;  /* 0x0000000000007941 */ /* 0x000fea0003800000 */
.L_x_2193:
[----:B---34-:R3:W4:Y:S01]  /*5fd0*/  LDS R49, [R48+0x2290] ;  /* 0x0022900030317984 */ /* 0x0187220000000800 */
[----:B------:R-:W-:Y:S01]  /*5fe0*/  BSSY B0, `(.L_x_2195) ;  /* 0x0000005000007945 */ /* 0x000fe20003800000 */
[C---:B------:R-:W-:Y:S02]  /*5ff0*/  IADD3 R53, R86.reuse, 0x500, RZ ;  /* 0x0000050056357810 */ /* 0x040fe40007ffe0ff */
[----:B0-----:R-:W-:Y:S01]  /*6000*/  IADD3 R55, R86, 0x580, RZ ;  /* 0x0000058056377810 */ /* 0x001fe20007ffe0ff */
[----:B------:R-:W-:Y:S06]  /*6010*/  @!P5 BRA `(.L_x_2196) ;  /* 0x000000000004d947 */ /* 0x000fec0003800000 */
[----:B----4-:R0:W-:Y:S02]  /*6020*/  REDG.E.ADD.F32.FTZ.RN.STRONG.GPU desc[UR20][R50.64+-0xe00], R49 ;  /* 0xfff20031320079a6 */ /* 0x0101e4000c10f394 */
.L_x_2196:
[----:B------:R-:W-:Y:S05]  /*6030*/  BSYNC B0 ;  /* 0x0000000000007941 */ /* 0x000fea0003800000 */
.L_x_2195:
        /* <DEDUP_REMOVED lines=17> */
.L_x_2198:
[----:B------:R-:W-:Y:S05]  /*6150*/  BSYNC B0 ;  /* 0x0000000000007941 */ /* 0x000fea0003800000 */
.L_x_2197:
[----:B01----:R0:W1:Y:S01]  /*6160*/  LDS R49, [R54+0x2690] ;  /* 0x0026900036317984 */ /* 0x0030620000000800 */
[----:B------:R-:W-:Y:S01]  /*6170*/  BSSY B0, `(.L_x_2199) ;  /* 0x0000006000007945 */ /* 0x000fe20003800000 */
[----:B------:R-:W-:Y:S02]  /*6180*/  IADD3 R55, R86, 0x700, RZ ;  /* 0x0000070056377810 */ /* 0x000fe40007ffe0ff */
[----:B------:R-:W-:Y:S02]  /*6190*/  LEA.HI.SX32 R48, R53, R86, 0x1b ;  /* 0x0000005635307211 */ /* 0x000fe400078fdaff */
[----:B------:R-:W-:Y:S01]  /*61a0*/  LEA R124, R124, R85, 0x2 ;  /* 0x000000557c7c7211 */ /* 0x000fe200078e10ff */
[----:B------:R-:W-:Y:S06]  /*61b0*/  @!P1 BRA `(.L_x_2200) ;  /* 0x0000000000049947 */ /* 0x000fec0003800000 */
[----:B-1----:R2:W-:Y:S02]  /*61c0*/  REDG.E.ADD.F32.FTZ.RN.STRONG.GPU desc[UR20][R50.64+-0xa00], R49 ;  /* 0xfff60031320079a6 */ /* 0x0025e4000c10f394 */
.L_x_2200:
[----:B------:R-:W-:Y:S05]  /*61d0*/  BSYNC B0 ;  /* 0x0000000000007941 */ /* 0x000fea0003800000 */
.L_x_2199:
[----:B-12---:R1:W2:Y:S01]  /*61e0*/  LDS R49, [R124+0x2890] ;  /* 0x002890007c317984 */ /* 0x0062a20000000800 */
[----:B------:R-:W-:Y:S01]  /*61f0*/  BSSY B0, `(.L_x_2201) ;  /* 0x0000006000007945 */ /* 0x000fe20003800000 */
[----:B0-----:R-:W-:Y:S02]  /*6200*/  LEA.HI.SX32 R54, R55, R86, 0x1b ;  /* 0x0000005637367211 */ /* 0x001fe400078fdaff */
[----:B------:R-:W-:Y:S02]  /*6210*/  IADD3 R53, R86, 0x780, RZ ;  /* 0x0000078056357810 */ /* 0x000fe40007ffe0ff */
[----:B------:R-:W-:Y:S01]  /*6220*/  LEA R55, R48, R85, 0x2 ;  /* 0x0000005530377211 */ /* 0x000fe200078e10ff */
[----:B------:R-:W-:Y:S06]  /*6230*/  @!P2 BRA `(.L_x_2202) ;  /* 0x000000000004a947 */ /* 0x000fec0003800000 */
[----:B--2---:R0:W-:Y:S02]  /*6240*/  REDG.E.ADD.F32.FTZ.RN.STRONG.GPU desc[UR20][R50.64+-0x800], R49 ;  /* 0xfff80031320079a6 */ /* 0x0041e4000c10f394 */
.L_x_2202:
[----:B------:R-:W-:Y:S05]  /*6250*/  BSYNC B0 ;  /* 0x0000000000007941 */ /* 0x000fea0003800000 */
.L_x_2201:
[----:B0-2---:R0:W2:Y:S01]  /*6260*/  LDS R49, [R55+0x2a90] ;  /* 0x002a900037317984 */ /* 0x0050a20000000800 */
[----:B------:R-:W-:Y:S01]  /*6270*/  BSSY B0, `(.L_x_2203) ;  /* 0x0000005000007945 */ /* 0x000fe20003800000 */
[----:B------:R-:W-:Y:S02]  /*6280*/  LEA.HI.SX32 R48, R53, R86, 0x1b ;  /* 0x0000005635307211 */ /* 0x000fe400078fdaff */
[----:B------:R-:W-:Y:S01]  /*6290*/  LEA R54, R54, R85, 0x2 ;  /* 0x0000005536367211 */ /* 0x000fe200078e10ff */
[----:B------:R-:W-:Y:S06]  /*62a0*/  @!P3 BRA `(.L_x_2204) ;  /* 0x000000000004b947 */ /* 0x000fec0003800000 */
[----:B--2---:R3:W-:Y:S02]  /*62b0*/  REDG.E.ADD.F32.FTZ.RN.STRONG.GPU desc[UR20][R50.64+-0x600], R49 ;  /* 0xfffa0031320079a6 */ /* 0x0047e4000c10f394 */
.L_x_2204:
[----:B------:R-:W-:Y:S05]  /*62c0*/  BSYNC B0 ;  /* 0x0000000000007941 */ /* 0x000fea0003800000 */
.L_x_2203:
[----:B--23--:R2:W3:Y:S01]  /*62d0*/  LDS R49, [R54+0x2c90] ;  /* 0x002c900036317984 */ /* 0x00c4e20000000800 */
[----:B------:R-:W-:Y:S01]  /*62e0*/  BSSY B0, `(.L_x_2205) ;  /* 0x0000004000007945 */ /* 0x000fe20003800000 */
[----:B------:R-:W-:-:S03]  /*62f0*/  LEA R48, R48, R85, 0x2 ;  /* 0x0000005530307211 */ /* 0x000fc600078e10ff */
[----:B------:R-:W-:Y:S05]  /*6300*/  @!P4 BRA `(.L_x_2206) ;  /* 0x000000000004c947 */ /* 0x000fea0003800000 */
[----:B---3--:R4:W-:Y:S02]  /*6310*/  REDG.E.ADD.F32.FTZ.RN.STRONG.GPU desc[UR20][R50.64+-0x400], R49 ;  /* 0xfffc0031320079a6 */ /* 0x0089e4000c10f394 */
.L_x_2206:
[----:B------:R-:W-:Y:S05]  /*6320*/  BSYNC B0 ;  /* 0x0000000000007941 */ /* 0x000fea0003800000 */
.L_x_2205:
[----:B---34-:R3:W4:Y:S01]  /*6330*/  LDS R49, [R48+0x2e90] ;  /* 0x002e900030317984 */ /* 0x0187220000000800 */
[----:B------:R-:W-:Y:S04]  /*6340*/  BSSY B0, `(.L_x_2207) ;  /* 0x0000003000007945 */ /* 0x000fe80003800000 */
[----:B------:R-:W-:Y:S05]  /*6350*/  @!P5 BRA `(.L_x_2208) ;  /* 0x000000000004d947 */ /* 0x000fea0003800000 */
[----:B----4-:R4:W-:Y:S02]  /*6360*/  REDG.E.ADD.F32.FTZ.RN.STRONG.GPU desc[UR20][R50.64+-0x200], R49 ;  /* 0xfffe0031320079a6 */ /* 0x0109e4000c10f394 */
.L_x_2208:
[----:B------:R-:W-:Y:S05]  /*6370*/  BSYNC B0 ;  /* 0x0000000000007941 */ /* 0x000fea0003800000 */
.L_x_2207:
[----:B----4-:R-:W4:Y:S01]  /*6380*/  LDL R50, [R1+0x48] ;  /* 0x0000480001327983 */ /* 0x010f220000100800 */
[----:B------:R-:W5:Y:S03]  /*6390*/  S2R R51, SR_LANEID ;  /* 0x0000000000337919 */ /* 0x000f660000000000 */
[----:B---3--:R-:W3:Y:S04]  /*63a0*/  SHFL.DOWN PT, R48, R111, 0x1, 0x1f ;  /* 0x08201f006f307f89 */ /* 0x008ee800000e0000 */
[----:B------:R-:W0:Y:S01]  /*63b0*/  SHFL.DOWN PT, R49, R52, 0x1, 0x1f ;  /* 0x08201f0034317f89 */ /* 0x000e2200000e0000 */
[----:B-----5:R-:W-:-:S13]  /*63c0*/  ISETP.GT.AND P1, PT, R51, 0x1e, PT ;  /* 0x0000001e3300780c */ /* 0x020fda0003f24270 */
[----:B---3--:R-:W-:Y:S01]  /*63d0*/  @!P1 FADD.FTZ R111, R111, R48 ;  /* 0x000000306f6f9221 */ /* 0x008fe20000010000 */
[----:B0-----:R-:W-:-:S04]  /*63e0*/  @!P1 FADD.FTZ R52, R52, R49 ;  /* 0x0000003134349221 */ /* 0x001fc80000010000 */
[----:B------:R-:W0:Y:S04]  /*63f0*/  SHFL.DOWN PT, R48, R111, 0x2, 0x1f ;  /* 0x08401f006f307f89 */ /* 0x000e2800000e0000 */
[----:B------:R-:W3:Y:S01]  /*6400*/  SHFL.DOWN PT, R49, R52, 0x2, 0x1f ;  /* 0x08401f0034317f89 */ /* 0x000ee200000e0000 */
[----:B------:R-:W-:-:S13]  /*6410*/  ISETP.GT.AND P1, PT, R51, 0x1d, PT ;  /* 0x0000001d3300780c */ /* 0x000fda0003f24270 */
[----:B0-----:R-:W-:Y:S01]  /*6420*/  @!P1 FADD.FTZ R111, R111, R48 ;  /* 0x000000306f6f9221 */ /* 0x001fe20000010000 */
[----:B---3--:R-:W-:-:S04]  /*6430*/  @!P1 FADD.FTZ R52, R52, R49 ;  /* 0x0000003134349221 */ /* 0x008fc80000010000 */
        /* <DEDUP_REMOVED lines=22> */
[----:B---3--:R-:W-:-:S04]  /*65a0*/  @!P1 FADD.FTZ R52, R52, R49 ;  /* 0x0000003134349221 */ /* 0x008fc80000010000 */
        /* <DEDUP_REMOVED lines=27> */
[----:B----4-:R0:W-:Y:S01]  /*6760*/  @!P2 STS.64 [R50+0x3198], R52 ;  /* 0x003198343200a388 */ /* 0x0101e20000000a00 */
[----:B------:R-:W-:Y:S06]  /*6770*/  BAR.SYNC.DEFER_BLOCKING 0x0 ;  /* 0x0000000000007b1d */ /* 0x000fec0000010000 */
[----:B------:R-:W-:Y:S05]  /*6780*/  @P0 BRA `(.L_x_2210) ;  /* 0x0000000000580947 */ /* 0x000fea0003800000 */
[----:B------:R-:W3:Y:S01]  /*6790*/  S2UR UR47, SR_CgaCtaId ;  /* 0x00000000002f79c3 */ /* 0x000ee20000008800 */
[----:B------:R-:W-:Y:S01]  /*67a0*/  UMOV UR46, 0x400 ;  /* 0x00000400002e7882 */ /* 0x000fe20000000000 */
[----:B------:R-:W-:Y:S01]  /*67b0*/  UISETP.NE.AND UP0, UPT, UR14, UR51, UPT ;  /* 0x000000330e00728c */ /* 0x000fe2000bf05270 */
[----:B--2---:R-:W-:-:S05]  /*67c0*/  MOV R54, UR7 ;  /* 0x0000000700367c02 */ /* 0x004fca0008000f00 */
[----:B------:R-:W-:Y:S01]  /*67d0*/  PLOP3.LUT P0, PT, PT, PT, UP0, 0x80, 0x0 ;  /* 0x000000000000781c */ /* 0x000fe20003f0f008 */
[----:B---3--:R-:W-:-:S06]  /*67e0*/  ULEA UR46, UR47, UR46, 0x18 ;  /* 0x0000002e2f2e7291 */ /* 0x008fcc000f8ec03f */
        /* <DEDUP_REMOVED lines=16> */
.L_x_2210:
[----:B------:R-:W-:Y:S05]  /*68f0*/  BSYNC B0 ;  /* 0x0000000000007941 */ /* 0x000fea0003800000 */
.L_x_2209:
[----:B------:R-:W-:Y:S02]  /*6900*/  UIADD3 UR7, UR7, 0x1, URZ ;  /* 0x0000000107077890 */ /* 0x000fe4000fffe03f */
[----:B------:R-:W-:Y:S02]  /*6910*/  UIADD3 UR8, UP1, UR8, 0x1, URZ ;  /* 0x0000000108087890 */ /* 0x000fe4000ff3e03f */
[----:B------:R-:W-:Y:S02]  /*6920*/  UISETP.GE.AND UP0, UPT, UR7, UR52, UPT ;  /* 0x000000340700728c */ /* 0x000fe4000bf06270 */
[----:B------:R-:W-:-:S04]  /*6930*/  UIADD3.X UR9, URZ, UR9, URZ, UP1, !UPT ;  /* 0x000000093f097290 */ /* 0x000fc80008ffe43f */
[----:B------:R-:W-:-:S13]  /*6940*/  PLOP3.LUT P0, PT, PT, PT, UP0, 0x80, 0x0 ;  /* 0x000000000000781c */ /* 0x000fda0003f0f008 */
[----:B------:R-:W-:Y:S05]  /*6950*/  @!P0 BRA `(.L_x_2211) ;  /* 0xffffffc400bc8947 */ /* 0x000fea000383ffff */
.L_x_2167:
[----:B0-----:R-:W4:Y:S01]  /*6960*/  LDL.LU R50, [R1+0x50] ;  /* 0x0000500001327983 */ /* 0x001f220000300800 */
[----:B------:R-:W-:Y:S02]  /*6970*/  F2FP.BF16.F32.PACK_AB R21, R11, R19 ;  /* 0x000000130b15723e */ /* 0x000fe400000010ff */
[----:B------:R-:W-:Y:S01]  /*6980*/  F2FP.BF16.F32.PACK_AB R23, R9, R17 ;  /* 0x000000110917723e */ /* 0x000fe200000010ff */
[----:B------:R-:W5:Y:S01]  /*6990*/  LDL.LU R49, [R1+0x4c] ;  /* 0x00004c0001317983 */ /* 0x000f620000300800 */
[----:B------:R-:W-:Y:S01]  /*69a0*/  F2FP.BF16.F32.PACK_AB R22, R10, R18 ;  /* 0x000000120a16723e */ /* 0x000fe200000010ff */
[----:B------:R-:W-:Y:S01]  /*69b0*/  USHF.R.S32.HI UR30, URZ, 0x1f, UR10 ;  /* 0x0000001f3f1e7899 */ /* 0x000fe2000801140a */
[----:B------:R-:W-:Y:S01]  /*69c0*/  F2FP.BF16.F32.PACK_AB R20, R12, R20 ;  /* 0x000000140c14723e */ /* 0x000fe200000010ff */
[----:B------:R-:W-:Y:S01]  /*69d0*/  BAR.SYNC.DEFER_BLOCKING 0x0 ;  /* 0x0000000000007b1d */ /* 0x000fe20000010000 */
[----:B------:R-:W-:Y:S01]  /*69e0*/  F2FP.BF16.F32.PACK_AB R11, R5, R13 ;  /* 0x0000000d050b723e */ /* 0x000fe200000010ff */
[----:B------:R-:W-:Y:S01]  /*69f0*/  USHF.R.S32.HI UR31, URZ, 0x1f, UR11 ;  /* 0x0000001f3f1f7899 */ /* 0x000fe2000801140b */
[----:B------:R-:W-:Y:S01]  /*6a00*/  F2FP.BF16.F32.PACK_AB R10, R6, R14 ;  /* 0x0000000e060a723e */ /* 0x000fe200000010ff */
[----:B------:R-:W-:Y:S01]  /*6a10*/  UISETP.GT.AND UP0, UPT, UR14, 0x1, UPT ;  /* 0x000000010e00788c */ /* 0x000fe2000bf04270 */
[----:B------:R-:W-:-:S03]  /*6a20*/  F2FP.BF16.F32.PACK_AB R9, R7, R15 ;  /* 0x0000000f0709723e */ /* 0x000fc600000010ff */
[----:B------:R-:W0:Y:S01]  /*6a30*/  LDC.64 R4, c[0x0][0x388] ;  /* 0x0000e200ff047b82 */ /* 0x000e220000000a00 */
[----:B------:R-:W-:Y:S01]  /*6a40*/  F2FP.BF16.F32.PACK_AB R8, R8, R16 ;  /* 0x000000100808723e */ /* 0x000fe200000010ff */
[----:B------:R-:W-:Y:S01]  /*6a50*/  ULDC.64 UR8, c[0x0][0x390] ;  /* 0x0000e40000087ab9 */ /* 0x000fe20000000a00 */
[----:B------:R-:W-:Y:S01]  /*6a60*/  SHF.L.U32 R48, R86, 0x1, RZ ;  /* 0x0000000156307819 */ /* 0x000fe200000006ff */
[----:B------:R-:W-:Y:S01]  /*6a70*/  UIMAD UR7, UR30, UR8, URZ ;  /* 0x000000081e0772a4 */ /* 0x000fe2000f8e023f */
[----:B------:R-:W-:Y:S01]  /*6a80*/  F2FP.BF16.F32.PACK_AB R69, R65, R66 ;  /* 0x000000424145723e */ /* 0x000fe200000010ff */
[----:B------:R-:W-:Y:S01]  /*6a90*/  UIMAD.WIDE.U32 UR32, UR10, UR8, UR28 ;  /* 0x000000080a2072a5 */ /* 0x000fe2000f8e001c */
[----:B------:R-:W-:Y:S01]  /*6aa0*/  LOP3.LUT R48, R48, 0xffffffc0, RZ, 0xc0, !PT ;  /* 0xffffffc030307812 */ /* 0x000fe200078ec0ff */
[----:B------:R-:W1:Y:S01]  /*6ab0*/  LDC.64 R6, c[0x0][0x3e0] ;  /* 0x0000f800ff067b82 */ /* 0x000e620000000a00 */
[----:B------:R-:W-:Y:S01]  /*6ac0*/  UIMAD UR7, UR10, UR9, UR7 ;  /* 0x000000090a0772a4 */ /* 0x000fe2000f8e0207 */
[----:B------:R-:W-:Y:S01]  /*6ad0*/  F2FP.BF16.F32.PACK_AB R70, R63, R64 ;  /* 0x000000403f46723e */ /* 0x000fe200000010ff */
[----:B------:R-:W-:Y:S01]  /*6ae0*/  UIADD3 UR49, UP1, UR49, -0x1000, URZ ;  /* 0xfffff00031317890 */ /* 0x000fe2000ff3e03f */
[----:B------:R-:W-:Y:S01]  /*6af0*/  MOV R3, UR33 ;  /* 0x0000002100037c02 */ /* 0x000fe20008000f00 */
[----:B------:R-:W-:Y:S01]  /*6b00*/  UIADD3 UR7, UR33, UR7, URZ ;  /* 0x0000000721077290 */ /* 0x000fe2000fffe03f */
[----:B------:R-:W-:Y:S01]  /*6b10*/  MOV R2, UR32 ;  /* 0x0000002000027c02 */ /* 0x000fe20008000f00 */
[----:B------:R-:W-:Y:S01]  /*6b20*/  ULDC.64 UR8, c[0x0][0x3b0] ;  /* 0x0000ec0000087ab9 */ /* 0x000fe20000000a00 */
[----:B------:R-:W-:Y:S01]  /*6b30*/  LOP3.LUT R48, R48, 0x1f, R86, 0xf8, !PT ;  /* 0x0000001f30307812 */ /* 0x000fe200078ef856 */
[----:B------:R-:W-:Y:S01]  /*6b40*/  UIMAD.WIDE.U32 UR28, UR10, UR8, UR28 ;  /* 0x000000080a1c72a5 */ /* 0x000fe2000f8e001c */
[----:B------:R-:W-:Y:S01]  /*6b50*/  F2FP.BF16.F32.PACK_AB R71, R61, R62 ;  /* 0x0000003e3d47723e */ /* 0x000fe200000010ff */
[----:B------:R-:W-:Y:S01]  /*6b60*/  UIADD3 UR15, UP2, UR15, -0x1000, URZ ;  /* 0xfffff0000f0f7890 */ /* 0x000fe2000ff5e03f */
[----:B------:R-:W-:Y:S01]  /*6b70*/  MOV R3, UR7 ;  /* 0x0000000700037c02 */ /* 0x000fe20008000f00 */
[----:B------:R-:W-:-:S02]  /*6b80*/  UIMAD UR7, UR30, UR8, URZ ;  /* 0x000000081e0772a4 */ /* 0x000fc4000f8e023f */
[----:B------:R-:W-:Y:S01]  /*6b90*/  UIADD3 UR17, UP3, UR17, -0x1000, URZ ;  /* 0xfffff00011117890 */ /* 0x000fe2000ff7e03f */
[C---:B0-----:R-:W-:Y:S01]  /*6ba0*/  IMAD R0, R4.reuse, UR31, RZ ;  /* 0x0000001f04007c24 */ /* 0x041fe2000f8e02ff */
[----:B------:R-:W-:Y:S01]  /*6bb0*/  UIMAD UR7, UR10, UR9, UR7 ;  /* 0x000000090a0772a4 */ /* 0x000fe2000f8e0207 */
[----:B------:R-:W-:Y:S01]  /*6bc0*/  IMAD.WIDE.U32 R2, R4, UR11, R2 ;  /* 0x0000000b04027c25 */ /* 0x000fe2000f8e0002 */
[----:B------:R-:W-:Y:S02]  /*6bd0*/  UIADD3 UR19, UP4, UR19, -0x1000, URZ ;  /* 0xfffff00013137890 */ /* 0x000fe4000ff9e03f */
[----:B------:R-:W-:Y:S01]  /*6be0*/  UIADD3 UR7, UR29, UR7, URZ ;  /* 0x000000071d077290 */ /* 0x000fe2000fffe03f */
[----:B------:R-:W-:Y:S01]  /*6bf0*/  IMAD R5, R5, UR11, R0 ;  /* 0x0000000b05057c24 */ /* 0x000fe2000f8e0200 */
[----:B------:R-:W-:Y:S01]  /*6c00*/  UIADD3 UR6, UR6, -0x800, URZ ;  /* 0xfffff80006067890 */ /* 0x000fe2000fffe03f */
[----:B-1----:R-:W-:Y:S01]  /*6c10*/  LEA R4, P0, R2, R6, 0x1 ;  /* 0x0000000602047211 */ /* 0x002fe200078008ff */
[----:B------:R-:W-:-:S02]  /*6c20*/  UIADD3.X UR50, UR50, -0x1, URZ, UP1, !UPT ;  /* 0xffffffff32327890 */ /* 0x000fc40008ffe43f */
[----:B------:R-:W-:Y:S01]  /*6c30*/  IADD3 R0, R3, R5, RZ ;  /* 0x0000000503007210 */ /* 0x000fe20007ffe0ff */
[----:B------:R-:W-:Y:S02]  /*6c40*/  UIADD3.X UR16, UR16, -0x1, URZ, UP2, !UPT ;  /* 0xffffffff10107890 */ /* 0x000fe400097fe43f */
[----:B------:R-:W-:Y:S01]  /*6c50*/  UIADD3.X UR18, UR18, -0x1, URZ, UP3, !UPT ;  /* 0xffffffff12127890 */ /* 0x000fe20009ffe43f */
[----:B------:R-:W-:Y:S01]  /*6c60*/  LEA.HI.X R5, R2, R7, R0, 0x1, P0 ;  /* 0x0000000702057211 */ /* 0x000fe200000f0c00 */
[----:B------:R-:W-:Y:S02]  /*6c70*/  UIADD3.X UR48, UR48, -0x1, URZ, UP4, !UPT ;  /* 0xffffffff30307890 */ /* 0x000fe4000a7fe43f */
[----:B------:R-:W-:-:S04]  /*6c80*/  IMAD.WIDE R2, R48, 0x10, R4 ;  /* 0x0000001030027825 */ /* 0x000fc800078e0204 */
[----:B----4-:R-:W-:Y:S01]  /*6c90*/  FADD.FTZ R0, R50, R68 ;  /* 0x0000004432007221 */ /* 0x010fe20000010000 */
[----:B------:R-:W-:Y:S01]  /*6ca0*/  F2FP.BF16.F32.PACK_AB R68, R67, R68 ;  /* 0x000000444344723e */ /* 0x000fe200000010ff */
[----:B-----5:R-:W-:Y:S02]  /*6cb0*/  STS.128 [R49], R20 ;  /* 0x0000001431007388 */ /* 0x020fe40000000c00 */
[----:B------:R-:W-:Y:S02]  /*6cc0*/  FADD.FTZ R5, R0, R67 ;  /* 0x0000004300057221 */ /* 0x000fe40000010000 */
[----:B------:R0:W-:Y:S01]  /*6cd0*/  STS.128 [R49+0x10], R8 ;  /* 0x0000100831007388 */ /* 0x0001e20000000c00 */
[----:B------:R-:W-:-:S03]  /*6ce0*/  NOP ;  /* 0x0000000000007918 */ /* 0x000fc60000000000 */
[----:B------:R-:W1:Y:S01]  /*6cf0*/  LDS.128 R12, [R84] ;  /* 0x00000000540c7984 */ /* 0x000e620000000c00 */
[----:B------:R-:W-:-:S03]  /*6d00*/  FADD.FTZ R0, R5, R66 ;  /* 0x0000004205007221 */ /* 0x000fc60000010000 */
[----:B------:R-:W4:Y:S01]  /*6d10*/  LDS.128 R16, [R84+0x200] ;  /* 0x0002000054107984 */ /* 0x000f220000000c00 */
[----:B------:R-:W-:-:S04]  /*6d20*/  FADD.FTZ R65, R0, R65 ;  /* 0x0000004100417221 */ /* 0x000fc80000010000 */
[----:B------:R-:W-:Y:S01]  /*6d30*/  FADD.FTZ R64, R65, R64 ;  /* 0x0000004041407221 */ /* 0x000fe20000010000 */
[----:B0-----:R-:W-:Y:S02]  /*6d40*/  F2FP.BF16.F32.PACK_AB R11, R37, R38 ;  /* 0x00000026250b723e */ /* 0x001fe400000010ff */
[----:B------:R-:W-:Y:S01]  /*6d50*/  F2FP.BF16.F32.PACK_AB R10, R39, R56 ;  /* 0x00000038270a723e */ /* 0x000fe200000010ff */
[----:B------:R-:W-:Y:S01]  /*6d60*/  FADD.FTZ R63, R64, R63 ;  /* 0x0000003f403f7221 */ /* 0x000fe20000010000 */
[----:B------:R-:W-:Y:S02]  /*6d70*/  F2FP.BF16.F32.PACK_AB R9, R57, R58 ;  /* 0x0000003a3909723e */ /* 0x000fe400000010ff */
[----:B------:R-:W-:Y:S01]  /*6d80*/  F2FP.BF16.F32.PACK_AB R8, R59, R60 ;  /* 0x0000003c3b08723e */ /* 0x000fe200000010ff */
[----:B------:R-:W-:-:S04]  /*6d90*/  FADD.FTZ R62, R63, R62 ;  /* 0x0000003e3f3e7221 */ /* 0x000fc80000010000 */
[----:B------:R-:W-:-:S04]  /*6da0*/  FADD.FTZ R61, R62, R61 ;  /* 0x0000003d3e3d7221 */ /* 0x000fc80000010000 */
[----:B------:R-:W-:-:S04]  /*6db0*/  FADD.FTZ R60, R61, R60 ;  /* 0x0000003c3d3c7221 */ /* 0x000fc80000010000 */
[----:B------:R-:W-:-:S04]  /*6dc0*/  FADD.FTZ R59, R60, R59 ;  /* 0x0000003b3c3b7221 */ /* 0x000fc80000010000 */
[----:B------:R-:W-:-:S04]  /*6dd0*/  FADD.FTZ R58, R59, R58 ;  /* 0x0000003a3b3a7221 */ /* 0x000fc80000010000 */
[----:B------:R-:W-:Y:S01]  /*6de0*/  FADD.FTZ R57, R58, R57 ;  /* 0x000000393a397221 */ /* 0x000fe20000010000 */
[----:B-1----:R-:W-:Y:S03]  /*6df0*/  STG.E.128 desc[UR20][R2.64+-0x1000], R12 ;  /* 0xfff0000c02007986 */ /* 0x002fe6000c101d14 */
[----:B------:R-:W-:Y:S01]  /*6e00*/  FADD.FTZ R56, R57, R56 ;  /* 0x0000003839387221 */ /* 0x000fe20000010000 */
[----:B----4-:R0:W-:Y:S03]  /*6e10*/  STG.E.128 desc[UR20][R2.64+-0xe00], R16 ;  /* 0xfff2001002007986 */ /* 0x0101e6000c101d14 */
[----:B------:R-:W-:Y:S01]  /*6e20*/  FADD.FTZ R39, R56, R39 ;  /* 0x0000002738277221 */ /* 0x000fe20000010000 */
[----:B------:R-:W-:Y:S03]  /*6e30*/  BAR.SYNC.DEFER_BLOCKING 0x0 ;  /* 0x0000000000007b1d */ /* 0x000fe60000010000 */
[----:B------:R-:W-:-:S05]  /*6e40*/  FADD.FTZ R38, R39, R38 ;  /* 0x0000002627267221 */ /* 0x000fca0000010000 */
[----:B0-----:R-:W0:Y:S01]  /*6e50*/  LDC.64 R16, c[0x0][0x3a8] ;  /* 0x0000ea00ff107b82 */ /* 0x001e220000000a00 */
[----:B------:R-:W-:Y:S02]  /*6e60*/  MOV R3, UR29 ;  /* 0x0000001d00037c02 */ /* 0x000fe40008000f00 */
[----:B------:R-:W-:Y:S02]  /*6e70*/  MOV R2, UR28 ;  /* 0x0000001c00027c02 */ /* 0x000fe40008000f00 */
[----:B------:R-:W-:Y:S01]  /*6e80*/  MOV R3, UR7 ;  /* 0x0000000700037c02 */ /* 0x000fe20008000f00 */
[----:B------:R-:W-:Y:S02]  /*6e90*/  UIADD3 UR7, UR14, -0x1, URZ ;  /* 0xffffffff0e077890 */ /* 0x000fe4000fffe03f */
[----:B------:R-:W1:Y:S01]  /*6ea0*/  LDC.64 R18, c[0x0][0x3f0] ;  /* 0x0000fc00ff127b82 */ /* 0x000e620000000a00 */
[----:B------:R-:W-:Y:S04]  /*6eb0*/  STS.128 [R49], R68 ;  /* 0x0000004431007388 */ /* 0x000fe80000000c00 */
[----:B------:R-:W-:Y:S01]  /*6ec0*/  UMOV UR14, UR7 ;  /* 0x00000007000e7c82 */ /* 0x000fe20008000000 */
[----:B------:R4:W-:Y:S01]  /*6ed0*/  STS.128 [R49+0x10], R8 ;  /* 0x0000100831007388 */ /* 0x0009e20000000c00 */
[----:B------:R-:W-:-:S03]  /*6ee0*/  NOP ;  /* 0x0000000000007918 */ /* 0x000fc60000000000 */
[----:B------:R-:W5:Y:S01]  /*6ef0*/  LDS.128 R4, [R84] ;  /* 0x0000000054047984 */ /* 0x000f620000000c00 */
[----:B0-----:R-:W-:-:S03]  /*6f00*/  IMAD R0, R16, UR31, RZ ;  /* 0x0000001f10007c24 */ /* 0x001fc6000f8e02ff */
[----:B------:R-:W0:Y:S01]  /*6f10*/  LDS.128 R12, [R84+0x200] ;  /* 0x00020000540c7984 */ /* 0x000e220000000c00 */
[----:B------:R-:W-:-:S04]  /*6f20*/  IMAD.WIDE.U32 R2, R16, UR11, R2 ;  /* 0x0000000b10027c25 */ /* 0x000fc8000f8e0002 */
[----:B----4-:R-:W-:Y:S01]  /*6f30*/  IMAD R9, R17, UR11, R0 ;  /* 0x0000000b11097c24 */ /* 0x010fe2000f8e0200 */
[----:B-1----:R-:W-:-:S04]  /*6f40*/  LEA R8, P0, R2, R18, 0x1 ;  /* 0x0000001202087211 */ /* 0x002fc800078008ff */
[----:B------:R-:W-:-:S04]  /*6f50*/  IADD3 R0, R3, R9, RZ ;  /* 0x0000000903007210 */ /* 0x000fc80007ffe0ff */
[----:B------:R-:W-:Y:S01]  /*6f60*/  LEA.HI.X R9, R2, R19, R0, 0x1, P0 ;  /* 0x0000001302097211 */ /* 0x000fe200000f0c00 */
[----:B------:R-:W-:Y:S01]  /*6f70*/  FADD.FTZ R0, R38, R37 ;  /* 0x0000002526007221 */ /* 0x000fe20000010000 */
[----:B------:R-:W-:Y:S01]  /*6f80*/  PLOP3.LUT P0, PT, PT, PT, UP0, 0x80, 0x0 ;  /* 0x000000000000781c */ /* 0x000fe20003f0f008 */
[----:B------:R-:W-:-:S03]  /*6f90*/  IMAD.WIDE R2, R48, 0x10, R8 ;  /* 0x0000001030027825 */ /* 0x000fc600078e0208 */
[----:B------:R1:W-:Y:S04]  /*6fa0*/  STL [R1+0x50], R0 ;  /* 0x0000500001007387 */ /* 0x0003e80000100800 */
[----:B-----5:R1:W-:Y:S04]  /*6fb0*/  STG.E.128 desc[UR20][R2.64+-0x1000], R4 ;  /* 0xfff0000402007986 */ /* 0x0203e8000c101d14 */
[----:B0-----:R1:W-:Y:S01]  /*6fc0*/  STG.E.128 desc[UR20][R2.64+-0xe00], R12 ;  /* 0xfff2000c02007986 */ /* 0x0013e2000c101d14 */
[----:B------:R-:W-:Y:S05]  /*6fd0*/  @P0 BRA `(.L_x_2212) ;  /* 0xffffff98009c0947 */ /* 0x000fea000383ffff */
.L_x_2165:
[----:B------:R-:W-:Y:S02]  /*6fe0*/  ULDC.64 UR4, c[0x0][0x3d8] ;  /* 0x0000f60000047ab9 */ /* 0x000fe40000000a00 */
[----:B------:R-:W-:-:S04]  /*6ff0*/  ISETP.NE.U32.AND P0, PT, RZ, UR4, PT ;  /* 0x00000004ff007c0c */ /* 0x000fc8000bf05070 */
[----:B------:R-:W-:-:S13]  /*7000*/  ISETP.NE.AND.EX P0, PT, RZ, UR5, PT, P0 ;  /* 0x00000005ff007c0c */ /* 0x000fda000bf05300 */
[----:B------:R-:W-:Y:S05]  /*7010*/  @!P0 BRA `(.L_x_2213) ;  /* 0x0000000000988947 */ /* 0x000fea0003800000 */
[----:B-1----:R-:W4:Y:S01]  /*7020*/  LDL.LU R2, [R1+0x54] ;  /* 0x0000540001027983 */ /* 0x002f220000300800 */
[----:B------:R-:W-:Y:S01]  /*7030*/  BSSY B0, `(.L_x_2213) ;  /* 0x0000024000007945 */ /* 0x000fe20003800000 */
[----:B------:R-:W0:Y:S02]  /*7040*/  S2R R4, SR_LANEID ;  /* 0x0000000000047919 */ /* 0x000e240000000000 */
[----:B0-----:R-:W-:Y:S02]  /*7050*/  ISETP.NE.AND P1, PT, R4, RZ, PT ;  /* 0x000000ff0400720c */ /* 0x001fe40003f25270 */
[----:B------:R-:W0:Y:S11]  /*7060*/  S2R R4, SR_TID.X ;  /* 0x0000000000047919 */ /* 0x000e360000002100 */
[----:B------:R-:W1:Y:S01]  /*7070*/  @!P1 S2R R11, SR_CgaCtaId ;  /* 0x00000000000b9919 */ /* 0x000e620000008800 */
[----:B0-----:R-:W-:-:S04]  /*7080*/  @!P1 SHF.R.S32.HI R9, RZ, 0x1f, R4 ;  /* 0x0000001fff099819 */ /* 0x001fc80000011404 */
[----:B------:R-:W-:Y:S01]  /*7090*/  @!P1 LEA.HI R9, R9, R4, RZ, 0x5 ;  /* 0x0000000409099211 */ /* 0x000fe200078f28ff */
[----:B----4-:R-:W0:Y:S02]  /*70a0*/  SHFL.DOWN P0, R0, R2, 0x1, 0x1f ;  /* 0x08201f0002007f89 */ /* 0x010e240000000000 */
        /* <DEDUP_REMOVED lines=28> */
.L_x_2214:
[----:B------:R-:W-:Y:S05]  /*7270*/  BSYNC B0 ;  /* 0x0000000000007941 */ /* 0x000fea0003800000 */
.L_x_2213:
[----:B------:R-:W-:Y:S01]  /*7280*/  ULDC.64 UR4, c[0x0][0x3f8] ;  /* 0x0000fe0000047ab9 */ /* 0x000fe20000000a00 */
[----:B------:R-:W-:Y:S01]  /*7290*/  BSSY B0, `(.L_x_2215) ;  /* 0x000002c000007945 */ /* 0x000fe20003800000 */
[----:B------:R-:W-:-:S04]  /*72a0*/  ISETP.NE.U32.AND P0, PT, RZ, UR4, PT ;  /* 0x00000004ff007c0c */ /* 0x000fc8000bf05070 */
[----:B------:R-:W-:-:S13]  /*72b0*/  ISETP.NE.AND.EX P0, PT, RZ, UR5, PT, P0 ;  /* 0x00000005ff007c0c */ /* 0x000fda000bf05300 */
[----:B------:R-:W-:Y:S05]  /*72c0*/  @!P0 BRA `(.L_x_2216) ;  /* 0x00000000009c8947 */ /* 0x000fea0003800000 */
[----:B-1----:R-:W0:Y:S01]  /*72d0*/  LDL.LU R2, [R1+0x50] ;  /* 0x0000500001027983 */ /* 0x002e220000300800 */
[----:B------:R-:W1:Y:S01]  /*72e0*/  S2R R4, SR_LANEID ;  /* 0x0000000000047919 */ /* 0x000e620000000000 */
[----:B------:R-:W4:Y:S01]  /*72f0*/  S2R R11, SR_TID.X ;  /* 0x00000000000b7919 */ /* 0x000f220000002100 */
        /* <DEDUP_REMOVED lines=36> */
.L_x_2216:
[----:B------:R-:W4:Y:S02]  /*7540*/  S2R R11, SR_TID.X ;  /* 0x00000000000b7919 */ /* 0x000f240000002100 */
.L_x_2217:
[----:B------:R-:W-:Y:S05]  /*7550*/  BSYNC B0 ;  /* 0x0000000000007941 */ /* 0x000fea0003800000 */
.L_x_2215:
        /* <DEDUP_REMOVED lines=23> */
.L_x_2219:
[----:B01----:R-:W-:Y:S02]  /*76d0*/  LEA R0, R11, UR8, 0x2 ;  /* 0x000000080b007c11 */ /* 0x003fe4000f8e10ff */
[----:B----4-:R-:W-:Y:S02]  /*76e0*/  MOV R5, UR5 ;  /* 0x0000000500057c02 */ /* 0x010fe40008000f00 */
[----:B------:R-:W-:Y:S01]  /*76f0*/  MOV R4, UR4 ;  /* 0x0000000400047c02 */ /* 0x000fe20008000f00 */
[----:B------:R-:W0:Y:S01]  /*7700*/  LDS R13, [R0+0x4de0] ;  /* 0x004de000000d7984 */ /* 0x000e220000000800 */
[----:B------:R-:W-:Y:S02]  /*7710*/  SHF.R.S32.HI R5, RZ, 0x1f, R11 ;  /* 0x0000001fff057819 */ /* 0x000fe4000001140b */
[----:B------:R-:W-:Y:S01]  /*7720*/  MOV R3, UR6 ;  /* 0x0000000600037c02 */ /* 0x000fe20008000f00 */
[----:B------:R-:W1:Y:S01]  /*7730*/  LDS R15, [R0+0x51e0] ;  /* 0x0051e000000f7984 */ /* 0x000e620000000800 */
        /* <DEDUP_REMOVED lines=20> */
[----:B-1----:R4:W-:Y:S01]  /*7880*/  REDG.E.ADD.F32.FTZ.RN.STRONG.GPU desc[UR20][R8.64], R15 ;  /* 0x0000000f080079a6 */ /* 0x0029e2000c10f394 */
[----:B------:R-:W-:Y:S05]  /*7890*/  @!P0 BRA `(.L_x_2219) ;  /* 0xfffffffc008c8947 */ /* 0x000fea000383ffff */
[----:B------:R-:W-:Y:S05]  /*78a0*/  BSYNC B0 ;  /* 0x0000000000007941 */ /* 0x000fea0003800000 */
.L_x_2218:
[----:B------:R-:W-:Y:S05]  /*78b0*/  EXIT ;  /* 0x000000000000794d */ /* 0x000fea0003800000 */
.L_x_2171:
[----:B------:R-:W-:Y:S01]  /*78c0*/  HFMA2.MMA R141, -RZ, RZ, 0, 5.9604644775390625e-08 ;  /* 0x00000001ff8d7435 */ /* 0x000fe200000001ff */
[----:B------:R-:W-:Y:S02]  /*78d0*/  MOV R142, R54 ;  /* 0x00000036008e7202 */ /* 0x000fe40000000f00 */
[----:B------:R-:W-:Y:S02]  /*78e0*/  MOV R140, RZ ;  /* 0x000000ff008c7202 */ /* 0x000fe40000000f00 */
[----:B------:R-:W-:-:S07]  /*78f0*/  MOV R155, 0xffffffff ;  /* 0xffffffff009b7802 */ /* 0x000fce0000000f00 */
[----:B-1---5:R-:W-:Y:S05]  /*7900*/  WARPSYNC.COLLECTIVE R155, `(.L_x_2220) ;  /* 0x000000009b087348 */ /* 0x022fea0003c00000 */
[----:B------:R0:W2:Y:S02]  /*7910*/  SHFL.UP P2, R144, R142, R141, R140 ;  /* 0x0400008d8e907389 */ /* 0x0000a4000004008c */
[----:B012--5:R-:W-:Y:S01]  /*7920*/  ENDCOLLECTIVE ;  /* 0x000000000000791b */ /* 0x027fe20003800000 */
.L_x_2220:
[----:B------:R-:W-:Y:S02]  /*7930*/  MOV R142, R55 ;  /* 0x00000037008e7202 */ /* 0x000fe40000000f00 */
[----:B------:R-:W-:-:S07]  /*7940*/  MOV R143, R144 ;  /* 0x00000090008f7202 */ /* 0x000fce0000000f00 */
[----:B------:R-:W-:Y:S05]  /*7950*/  WARPSYNC.COLLECTIVE R155, `(.L_x_2221) ;  /* 0x000000009b087348 */ /* 0x000fea0003c00000 */
[----:B------:R0:W1:Y:S02]  /*7960*/  SHFL.UP P2, R144, R142, R141, R140 ;  /* 0x0400008d8e907389 */ /* 0x000064000004008c */
[----:B01----:R-:W-:Y:S01]  /*7970*/  ENDCOLLECTIVE ;  /* 0x000000000000791b */ /* 0x003fe20003800000 */
.L_x_2221:
        /* <DEDUP_REMOVED lines=10> */
.L_x_2222:
[----:B------:R-:W-:Y:S02]  /*7a20*/  MOV R142, R55 ;  /* 0x00000037008e7202 */ /* 0x000fe40000000f00 */
[----:B------:R-:W-:-:S07]  /*7a30*/  MOV R143, R144 ;  /* 0x00000090008f7202 */ /* 0x000fce0000000f00 */
[----:B------:R-:W-:Y:S05]  /*7a40*/  WARPSYNC.COLLECTIVE R155, `(.L_x_2223) ;  /* 0x000000009b087348 */ /* 0x000fea0003c00000 */
[----:B------:R0:W1:Y:S02]  /*7a50*/  SHFL.UP P2, R144, R142, R141, R140 ;  /* 0x0400008d8e907389 */ /* 0x000064000004008c */
[----:B01----:R-:W-:Y:S01]  /*7a60*/  ENDCOLLECTIVE ;  /* 0x000000000000791b */ /* 0x003fe20003800000 */
.L_x_2223:
        /* <DEDUP_REMOVED lines=10> */
.L_x_2224:
[----:B------:R-:W-:Y:S02]  /*7b10*/  MOV R142, R55 ;  /* 0x00000037008e7202 */ /* 0x000fe40000000f00 */
[----:B------:R-:W-:-:S07]  /*7b20*/  MOV R143, R144 ;  /* 0x00000090008f7202 */ /* 0x000fce0000000f00 */
[----:B------:R-:W-:Y:S05]  /*7b30*/  WARPSYNC.COLLECTIVE R155, `(.L_x_2225) ;  /* 0x000000009b087348 */ /* 0x000fea0003c00000 */
[----:B------:R0:W1:Y:S02]  /*7b40*/  SHFL.UP P2, R144, R142, R141, R140 ;  /* 0x0400008d8e907389 */ /* 0x000064000004008c */
[----:B01----:R-:W-:Y:S01]  /*7b50*/  ENDCOLLECTIVE ;  /* 0x000000000000791b */ /* 0x003fe20003800000 */
.L_x_2225:
        /* <DEDUP_REMOVED lines=10> */
.L_x_2226:
[----:B------:R-:W-:Y:S02]  /*7c00*/  MOV R142, R55 ;  /* 0x00000037008e7202 */ /* 0x000fe40000000f00 */
[----:B------:R-:W-:-:S07]  /*7c10*/  MOV R143, R144 ;  /* 0x00000090008f7202 */ /* 0x000fce0000000f00 */
[----:B------:R-:W-:Y:S05]  /*7c20*/  WARPSYNC.COLLECTIVE R155, `(.L_x_2227) ;  /* 0x000000009b087348 */ /* 0x000fea0003c00000 */
[----:B------:R0:W1:Y:S02]  /*7c30*/  SHFL.UP P2, R144, R142, R141, R140 ;  /* 0x0400008d8e907389 */ /* 0x000064000004008c */
[----:B01----:R-:W-:Y:S01]  /*7c40*/  ENDCOLLECTIVE ;  /* 0x000000000000791b */ /* 0x003fe20003800000 */
.L_x_2227:
        /* <DEDUP_REMOVED lines=10> */
.L_x_2228:
[----:B------:R-:W-:Y:S02]  /*7cf0*/  MOV R142, R55 ;  /* 0x00000037008e7202 */ /* 0x000fe40000000f00 */
[----:B------:R-:W-:-:S07]  /*7d00*/  MOV R143, R144 ;  /* 0x00000090008f7202 */ /* 0x000fce0000000f00 */
[----:B------:R-:W-:Y:S05]  /*7d10*/  WARPSYNC.COLLECTIVE R155, `(.L_x_2229) ;  /* 0x000000009b087348 */ /* 0x000fea0003c00000 */
[----:B------:R0:W1:Y:S02]  /*7d20*/  SHFL.UP P2, R144, R142, R141, R140 ;  /* 0x0400008d8e907389 */ /* 0x000064000004008c */
[----:B01----:R-:W-:Y:S01]  /*7d30*/  ENDCOLLECTIVE ;  /* 0x000000000000791b */ /* 0x003fe20003800000 */
.L_x_2229:
[----:B------:R-:W-:Y:S01]  /*7d40*/  MOV R140, R144 ;  /* 0x00000090008c7202 */ /* 0x000fe20000000f00 */
[----:B------:R-:W-:Y:S06]  /*7d50*/  BRA `(.L_x_2230) ;  /* 0xffffffc000a87947 */ /* 0x000fec000383ffff */
.L_x_2172:
        /* <DEDUP_REMOVED lines=8> */
.L_x_2232:
[----:B------:R-:W-:Y:S05]  /*7de0*/  BSYNC B0 ;  /* 0x0000000000007941 */ /* 0x000fea0003800000 */
.L_x_2231:
[----:B------:R-:W-:Y:S05]  /*7df0*/  BRA `(.L_x_2233) ;  /* 0xffffffc000947947 */ /* 0x000fea000383ffff */
.L_x_2173:
        /* <DEDUP_REMOVED lines=8> */
.L_x_2235:
[----:B------:R-:W-:Y:S05]  /*7e80*/  BSYNC B0 ;  /* 0x0000000000007941 */ /* 0x000fea0003800000 */
.L_x_2234:
[----:B------:R-:W-:Y:S05]  /*7e90*/  BRA `(.L_x_2236) ;  /* 0xffffffc000747947 */ /* 0x000fea000383ffff */
.L_x_2174:
        /* <DEDUP_REMOVED lines=8> */
.L_x_2238:
[----:B------:R-:W-:Y:S05]  /*7f20*/  BSYNC B0 ;  /* 0x0000000000007941 */ /* 0x000fea0003800000 */
.L_x_2237:
        /* <DEDUP_REMOVED lines=11> */
.L_x_2239:
[----:B------:R-:W-:Y:S05]  /*7fe0*/  WARPSYNC.COLLECTIVE R155, `(.L_x_2240) ;  /* 0x000000009b087348 */ /* 0x000fea0003c00000 */
[----:B------:R0:W1:Y:S02]  /*7ff0*/  SHFL.IDX P2, R161, R156, R157, R158 ;  /* 0x0000009d9ca17389 */ /* 0x000064000004009e */
[----:B01----:R-:W-:Y:S01]  /*8000*/  ENDCOLLECTIVE ;  /* 0x000000000000791b */ /* 0x003fe20003800000 */
.L_x_2240:
[----:B------:R-:W-:Y:S02]  /*8010*/  MOV R156, R91 ;  /* 0x0000005b009c7202 */ /* 0x000fe40000000f00 */
[----:B------:R-:W-:Y:S02]  /*8020*/  MOV R55, R144 ;  /* 0x0000009000377202 */ /* 0x000fe40000000f00 */
[----:B------:R-:W-:-:S07]  /*8030*/  MOV R90, R161 ;  /* 0x000000a1005a7202 */ /* 0x000fce0000000f00 */
[----:B------:R-:W-:Y:S05]  /*8040*/  WARPSYNC.COLLECTIVE R155, `(.L_x_2241) ;  /* 0x000000009b087348 */ /* 0x000fea0003c00000 */
[----:B------:R0:W1:Y:S02]  /*8050*/  SHFL.IDX P2, R161, R156, R157, R158 ;  /* 0x0000009d9ca17389 */ /* 0x000064000004009e */
[----:B01----:R-:W-:Y:S01]  /*8060*/  ENDCOLLECTIVE ;  /* 0x000000000000791b */ /* 0x003fe20003800000 */
.L_x_2241:
[----:B------:R-:W-:Y:S01]  /*8070*/  MOV R91, R161 ;  /* 0x000000a1005b7202 */ /* 0x000fe20000000f00 */
[----:B------:R-:W-:Y:S06]  /*8080*/  BRA `(.L_x_2242) ;  /* 0xffffffc000107947 */ /* 0x000fec000383ffff */
.L_x_2176:
        /* <DEDUP_REMOVED lines=8> */
.L_x_2243:
[----:B------:R-:W-:Y:S02]  /*8110*/  MOV R90, R164 ;  /* 0x000000a4005a7202 */ /* 0x000fe40000000f00 */
[----:B------:R-:W-:-:S07]  /*8120*/  MOV R91, R156 ;  /* 0x0000009c005b7202 */ /* 0x000fce0000000f00 */
[----:B------:R-:W-:Y:S05]  /*8130*/  WARPSYNC.COLLECTIVE R155, `(.L_x_2244) ;  /* 0x000000009b087348 */ /* 0x000fea0003c00000 */
[----:B------:R0:W1:Y:S02]  /*8140*/  SHFL.DOWN P6, R156, R90, R161, R158 ;  /* 0x080000a15a9c7389 */ /* 0x00006400000c009e */
[----:B01----:R-:W-:Y:S01]  /*8150*/  ENDCOLLECTIVE ;  /* 0x000000000000791b */ /* 0x003fe20003800000 */
.L_x_2244:
        /* <DEDUP_REMOVED lines=8> */
.L_x_2245:
[----:B------:R-:W-:Y:S02]  /*81e0*/  MOV R90, R164 ;  /* 0x000000a4005a7202 */ /* 0x000fe40000000f00 */
[----:B------:R-:W-:-:S07]  /*81f0*/  MOV R91, R156 ;  /* 0x0000009c005b7202 */ /* 0x000fce0000000f00 */
[----:B------:R-:W-:Y:S05]  /*8200*/  WARPSYNC.COLLECTIVE R155, `(.L_x_2246) ;  /* 0x000000009b087348 */ /* 0x000fea0003c00000 */
[----:B------:R0:W1:Y:S02]  /*8210*/  SHFL.DOWN P6, R156, R90, R161, R158 ;  /* 0x080000a15a9c7389 */ /* 0x00006400000c009e */
[----:B01----:R-:W-:Y:S01]  /*8220*/  ENDCOLLECTIVE ;  /* 0x000000000000791b */ /* 0x003fe20003800000 */
.L_x_2246:
        /* <DEDUP_REMOVED lines=8> */
.L_x_2247:
[----:B------:R-:W-:Y:S02]  /*82b0*/  MOV R90, R164 ;  /* 0x000000a4005a7202 */ /* 0x000fe40000000f00 */
[----:B------:R-:W-:-:S07]  /*82c0*/  MOV R91, R156 ;  /* 0x0000009c005b7202 */ /* 0x000fce0000000f00 */
[----:B------:R-:W-:Y:S05]  /*82d0*/  WARPSYNC.COLLECTIVE R155, `(.L_x_2248) ;  /* 0x000000009b087348 */ /* 0x000fea0003c00000 */
[----:B------:R0:W1:Y:S02]  /*82e0*/  SHFL.DOWN P6, R156, R90, R161, R158 ;  /* 0x080000a15a9c7389 */ /* 0x00006400000c009e */
[----:B01----:R-:W-:Y:S01]  /*82f0*/  ENDCOLLECTIVE ;  /* 0x000000000000791b */ /* 0x003fe20003800000 */
.L_x_2248:
        /* <DEDUP_REMOVED lines=8> */
.L_x_2249:
[----:B------:R-:W-:Y:S02]  /*8380*/  MOV R90, R164 ;  /* 0x000000a4005a7202 */ /* 0x000fe40000000f00 */
[----:B------:R-:W-:-:S07]  /*8390*/  MOV R91, R156 ;  /* 0x0000009c005b7202 */ /* 0x000fce0000000f00 */
[----:B------:R-:W-:Y:S05]  /*83a0*/  WARPSYNC.COLLECTIVE R155, `(.L_x_2250) ;  /* 0x000000009b087348 */ /* 0x000fea0003c00000 */
[----:B------:R0:W1:Y:S02]  /*83b0*/  SHFL.DOWN P6, R156, R90, R161, R158 ;  /* 0x080000a15a9c7389 */ /* 0x00006400000c009e */
[----:B01----:R-:W-:Y:S01]  /*83c0*/  ENDCOLLECTIVE ;  /* 0x000000000000791b */ /* 0x003fe20003800000 */
.L_x_2250:
        /* <DEDUP_REMOVED lines=8> */
.L_x_2251:
[----:B------:R-:W-:Y:S02]  /*8450*/  MOV R90, R164 ;  /* 0x000000a4005a7202 */ /* 0x000fe40000000f00 */
[----:B------:R-:W-:-:S07]  /*8460*/  MOV R91, R156 ;  /* 0x0000009c005b7202 */ /* 0x000fce0000000f00 */
[----:B------:R-:W-:Y:S05]  /*8470*/  WARPSYNC.COLLECTIVE R155, `(.L_x_2252) ;  /* 0x000000009b087348 */ /* 0x000fea0003c00000 */
[----:B------:R0:W1:Y:S02]  /*8480*/  SHFL.DOWN P6, R156, R90, R161, R158 ;  /* 0x080000a15a9c7389 */ /* 0x00006400000c009e */
[----:B01----:R-:W-:Y:S01]  /*8490*/  ENDCOLLECTIVE ;  /* 0x000000000000791b */ /* 0x003fe20003800000 */
.L_x_2252:
        /* <DEDUP_REMOVED lines=8> */
.L_x_2253:
[----:B------:R-:W-:Y:S02]  /*8520*/  MOV R156, R164 ;  /* 0x000000a4009c7202 */ /* 0x000fe40000000f00 */
[----:B------:R-:W-:-:S07]  /*8530*/  MOV R91, R161 ;  /* 0x000000a1005b7202 */ /* 0x000fce0000000f00 */
[----:B------:R-:W-:Y:S05]  /*8540*/  WARPSYNC.COLLECTIVE R155, `(.L_x_2254) ;  /* 0x000000009b087348 */ /* 0x000fea0003c00000 */
[----:B------:R0:W1:Y:S02]  /*8550*/  SHFL.IDX P2, R161, R156, R157, R158 ;  /* 0x0000009d9ca17389 */ /* 0x000064000004009e */
[----:B01----:R-:W-:Y:S01]  /*8560*/  ENDCOLLECTIVE ;  /* 0x000000000000791b */ /* 0x003fe20003800000 */
.L_x_2254:
[----:B------:R-:W-:Y:S01]  /*8570*/  MOV R165, R161 ;  /* 0x000000a100a57202 */ /* 0x000fe20000000f00 */
[----:B------:R-:W-:-:S11]  /*8580*/  HFMA2.MMA R161, -RZ, RZ, 0, 5.9604644775390625e-08 ;  /* 0x00000001ffa17435 */ /* 0x000fd600000001ff */
[----:B------:R-:W-:Y:S05]  /*8590*/  WARPSYNC.COLLECTIVE R155, `(.L_x_2255) ;  /* 0x000000009b087348 */ /* 0x000fea0003c00000 */
[----:B------:R0:W1:Y:S02]  /*85a0*/  SHFL.DOWN P6, R156, R90, R161, R158 ;  /* 0x080000a15a9c7389 */ /* 0x00006400000c009e */
[----:B01----:R-:W-:Y:S01]  /*85b0*/  ENDCOLLECTIVE ;  /* 0x000000000000791b */ /* 0x003fe20003800000 */
.L_x_2255:
[----:B------:R-:W-:Y:S02]  /*85c0*/  MOV R90, R164 ;  /* 0x000000a4005a7202 */ /* 0x000fe40000000f00 */
[----:B------:R-:W-:-:S07]  /*85d0*/  MOV R163, R156 ;  /* 0x0000009c00a37202 */ /* 0x000fce0000000f00 */
[----:B------:R-:W-:Y:S05]  /*85e0*/  WARPSYNC.COLLECTIVE R155, `(.L_x_2256) ;  /* 0x000000009b087348 */ /* 0x000fea0003c00000 */
[----:B------:R0:W1:Y:S02]  /*85f0*/  SHFL.DOWN P6, R156, R90, R161, R158 ;  /* 0x080000a15a9c7389 */ /* 0x00006400000c009e */
[----:B01----:R-:W-:Y:S01]  /*8600*/  ENDCOLLECTIVE ;  /* 0x000000000000791b */ /* 0x003fe20003800000 */
.L_x_2256:
[----:B------:R-:W-:Y:S02]  /*8610*/  MOV R164, R156 ;  /* 0x0000009c00a47202 */ /* 0x000fe40000000f00 */
[----:B------:R-:W-:-:S07]  /*8620*/  MOV R156, R48 ;  /* 0x00000030009c7202 */ /* 0x000fce0000000f00 */
[----:B------:R-:W-:Y:S05]  /*8630*/  WARPSYNC.COLLECTIVE R155, `(.L_x_2257) ;  /* 0x000000009b087348 */ /* 0x000fea0003c00000 */
[----:B------:R0:W1:Y:S02]  /*8640*/  SHFL.IDX P2, R161, R156, R157, R158 ;  /* 0x0000009d9ca17389 */ /* 0x000064000004009e */
[----:B01----:R-:W-:Y:S01]  /*8650*/  ENDCOLLECTIVE ;  /* 0x000000000000791b */ /* 0x003fe20003800000 */
.L_x_2257:
[----:B------:R-:W-:Y:S02]  /*8660*/  MOV R156, R49 ;  /* 0x00000031009c7202 */ /* 0x000fe40000000f00 */
[----:B------:R-:W-:-:S07]  /*8670*/  MOV R90, R161 ;  /* 0x000000a1005a7202 */ /* 0x000fce0000000f00 */
[----:B------:R-:W-:Y:S05]  /*8680*/  WARPSYNC.COLLECTIVE R155, `(.L_x_2258) ;  /* 0x000000009b087348 */ /* 0x000fea0003c00000 */
[----:B------:R0:W1:Y:S02]  /*8690*/  SHFL.IDX P2, R161, R156, R157, R158 ;  /* 0x0000009d9ca17389 */ /* 0x000064000004009e */
[----:B01----:R-:W-:Y:S01]  /*86a0*/  ENDCOLLECTIVE ;  /* 0x000000000000791b */ /* 0x003fe20003800000 */
.L_x_2258:
[----:B------:R-:W-:Y:S01]  /*86b0*/  MOV R155, R161 ;  /* 0x000000a1009b7202 */ /* 0x000fe20000000f00 */
[----:B------:R-:W-:Y:S06]  /*86c0*/  BRA `(.L_x_2259) ;  /* 0xffffffc000547947 */ /* 0x000fec000383ffff */
.L_x_2260:
        /* <DEDUP_REMOVED lines=11> */
.L_x_10933:


//--------------------- .text._Z25selective_scan_bwd_kernelI32Selective_Scan_bwd_kernel_traitsILi128ELi16ELb1ELb0ELb1ELb1ELb0EN3c108BFloat16EfEEv12SSMParamsBwd --------------------------
	.section	.text._Z25selective_scan_bwd_kernelI32Selective_Scan_bwd_kernel_traitsILi128ELi16ELb1ELb0ELb1ELb1ELb0EN3c108BFloat16EfEEv12SSMParamsBwd,"ax",@progbits
	.align	128
        .global         _Z25selective_scan_bwd_kernelI32Selective_Scan_bwd_kernel_traitsILi128ELi16ELb1ELb0ELb1ELb1ELb0EN3c108BFloat16EfEEv12SSMParamsBwd
        .type           _Z25selective_scan_bwd_kernelI32Selective_Scan_bwd_kernel_traitsILi128ELi16ELb1ELb0ELb1ELb1ELb0EN3c108BFloat16EfEEv12SSMParamsBwd,@function
        .size           _Z25selective_scan_bwd_kernelI32Selective_Scan_bwd_kernel_traitsILi128ELi16ELb1ELb0ELb1ELb1ELb0EN3c108BFloat16EfEEv12SSMParamsBwd,(.L_x_10934 - _Z25selective_scan_bwd_kernelI32Selective_Scan_bwd_kernel_traitsILi128ELi16ELb1ELb0ELb1ELb1ELb0EN3c108BFloat16EfEEv12SSMParamsBwd)
        .other          _Z25selective_scan_bwd_kernelI32Selective_Scan_bwd_kernel_traitsILi128ELi16ELb1ELb0ELb1ELb1ELb0EN3c108BFloat16EfEEv12SSMParamsBwd,@"STO_CUDA_ENTRY STV_DEFAULT"
_Z25selective_scan_bwd_kernelI32Selective_Scan_bwd_kernel_traitsILi128ELi16ELb1ELb0ELb1ELb1ELb0EN3c108BFloat16EfEEv12SSMParamsBwd:
.text._Z25selective_scan_bwd_kernelI32Selective_Scan_bwd_kernel_traitsILi128ELi16ELb1ELb0ELb1ELb1ELb0EN3c108BFloat16EfEEv12SSMParamsBwd:
        /* <DEDUP_REMOVED lines=96> */
[----:B------:R-:W-:Y:S02]  /*0600*/  UIMAD UR31, UR10, UR19, UR31 ;  /* 0x000000130a1f72a4 */ /* 0x000fe4000f8e021f */
[----:B------:R-:W-:Y:S01]  /*0610*/  UIMAD.WIDE.U32 UR16, UR10, UR16, UR14 ;  /* 0x000000100a1072a5 */ /* 0x000fe2000f8e000e */
[----:B------:R-:W-:Y:S01]  /*0620*/  ULDC UR19, c[0x0][0x224] ;  /* 0x0000890000137ab9 */ /* 0x000fe20000000800 */
[----:B------:R-:W-:-:S02]  /*0630*/  ULOP3.LUT UR14, UR10, UR30, URZ, 0x3c, !UPT ;  /* 0x0000001e0a0e7292 */ /* 0x000fc4000f8e3c3f */
[----:B------:R-:W-:-:S03]  /*0640*/  ULEA UR22, UR19, 0xfffff800, 0xb ;  /* 0xfffff80013167891 */ /* 0x000fc6000f8e583f */
[----:B------:R-:W-:Y:S02]  /*0650*/  @!UP4 UIADD3 UR12, UR12, -UR33, URZ ;  /* 0x800000210c0cc290 */ /* 0x000fe4000fffe03f */
[----:B------:R-:W-:Y:S02]  /*0660*/  @!UP4 UIADD3 UR29, UR29, 0x1, URZ ;  /* 0x000000011d1dc890 */ /* 0x000fe4000fffe03f */
[----:B------:R-:W-:Y:S02]  /*0670*/  UISETP.GE.U32.AND UP3, UPT, UR12, UR33, UPT ;  /* 0x000000210c00728c */ /* 0x000fe4000bf66070 */
[----:B------:R-:W-:Y:S02]  /*0680*/  UIMAD.WIDE.U32 UR8, UR10, UR18, UR8 ;  /* 0x000000120a0872a5 */ /* 0x000fe4000f8e0008 */
[----:B------:R-:W-:Y:S02]  /*0690*/  UISETP.GE.AND UP2, UPT, UR14, URZ, UPT ;  /* 0x0000003f0e00728c */ /* 0x000fe4000bf46270 */
[----:B------:R-:W-:-:S02]  /*06a0*/  USHF.R.S32.HI UR18, URZ, 0x1f, UR22 ;  /* 0x0000001f3f127899 */ /* 0x000fc40008011416 */
[----:B------:R-:W-:Y:S01]  /*06b0*/  UIADD3 UR15, UP5, UR22, UR4, URZ ;  /* 0x00000004160f7290 */ /* 0x000fe2000ffbe03f */
[----:B------:R-:W-:Y:S02]  /*06c0*/  ULDC.64 UR34, c[0x0][0x2f0] ;  /* 0x0000bc0000227ab9 */ /* 0x000fe40000000a00 */
[----:B------:R-:W-:Y:S02]  /*06d0*/  @UP3 UIADD3 UR29, UR29, 0x1, URZ ;  /* 0x000000011d1d3890 */ /* 0x000fe4000fffe03f */
[----:B------:R-:W-:Y:S02]  /*06e0*/  UIADD3 UR4, UP3, UR22, UR16, URZ ;  /* 0x0000001016047290 */ /* 0x000fe4000ff7e03f */
[----:B------:R-:W-:Y:S02]  /*06f0*/  UIADD3.X UR5, UR18, UR5, UR32, UP5, !UPT ;  /* 0x0000000512057290 */ /* 0x000fe4000affe420 */
[----:B------:R-:W-:Y:S01]  /*0700*/  UIADD3.X UR17, UR18, UR17, UR28, UP3, !UPT ;  /* 0x0000001112117290 */ /* 0x000fe20009ffe41c */
[----:B------:R-:W-:Y:S01]  /*0710*/  ULDC.64 UR32, c[0x0][0x2f8] ;  /* 0x0000be0000207ab9 */ /* 0x000fe20000000a00 */
[----:B------:R-:W-:Y:S01]  /*0720*/  UMOV UR12, UR29 ;  /* 0x0000001d000c7c82 */ /* 0x000fe20008000000 */
[----:B------:R-:W-:-:S02]  /*0730*/  ULEA UR16, UP3, UR4, UR32, 0x1 ;  /* 0x0000002004107291 */ /* 0x000fc4000f86083f */
[----:B------:R-:W-:Y:S02]  /*0740*/  ULEA UR14, UP4, UR15, UR34, 0x1 ;  /* 0x000000220f0e7291 */ /* 0x000fe4000f88083f */
[----:B------:R-:W-:Y:S02]  /*0750*/  @!UP2 UIADD3 UR12, -UR12, URZ, URZ ;  /* 0x0000003f0c0ca290 */ /* 0x000fe4000fffe13f */
[----:B------:R-:W-:Y:S02]  /*0760*/  ULEA.HI.X UR17, UR4, UR33, UR17, 0x1, UP3 ;  /* 0x0000002104117291 */ /* 0x000fe400098f0c11 */
[----:B------:R-:W-:Y:S02]  /*0770*/  @!UP1 ULOP3.LUT UR12, URZ, UR30, URZ, 0x33, !UPT ;  /* 0x0000001e3f0c9292 */ /* 0x000fe4000f8e333f */
[----:B------:R-:W-:Y:S02]  /*0780*/  UIADD3 UR4, UP2, UR22, UR8, URZ ;  /* 0x0000000816047290 */ /* 0x000fe4000ff5e03f */
[----:B------:R-:W-:-:S02]  /*0790*/  ULEA.HI.X UR15, UR15, UR35, UR5, 0x1, UP4 ;  /* 0x000000230f0f7291 */ /* 0x000fc4000a0f0c05 */
[----:B------:R-:W-:Y:S01]  /*07a0*/  USHF.R.S32.HI UR5, URZ, 0x1f, UR12 ;  /* 0x0000001f3f057899 */ /* 0x000fe2000801140c */
[----:B------:R-:W-:Y:S01]  /*07b0*/  ULDC.64 UR28, c[0x0][0x3b8] ;  /* 0x0000ee00001c7ab9 */ /* 0x000fe20000000a00 */
[----:B------:R-:W-:Y:S02]  /*07c0*/  UIADD3.X UR9, UR18, UR9, UR31, UP2, !UPT ;  /* 0x0000000912097290 */ /* 0x000fe400097fe41f */
[----:B------:R-:W-:Y:S01]  /*07d0*/  ULEA UR8, UP1, UR4, UR28, 0x1 ;  /* 0x0000001c04087291 */ /* 0x000fe2000f82083f */
[----:B------:R-:W-:Y:S01]  /*07e0*/  ULDC.64 UR30, c[0x0][0x278] ;  /* 0x00009e00001e7ab9 */ /* 0x000fe20000000a00 */
[----:B------:R-:W-:Y:S02]  /*07f0*/  @UP0 UIMAD UR13, UR13, UR19, URZ ;  /* 0x000000130d0d02a4 */ /* 0x000fe4000f8e023f */
[----:B------:R-:W-:Y:S02]  /*0800*/  UIMAD UR5, UR5, UR30, URZ ;  /* 0x0000001e050572a4 */ /* 0x000fe4000f8e023f */
[----:B------:R-:W-:-:S02]  /*0810*/  ULEA.HI.X UR9, UR4, UR29, UR9, 0x1, UP1 ;  /* 0x0000001d04097291 */ /* 0x000fc400088f0c09 */
[----:B------:R-:W-:Y:S02]  /*0820*/  UIMAD.WIDE.U32 UR28, UR12, UR30, UR6 ;  /* 0x0000001e0c1c72a5 */ /* 0x000fe4000f8e0006 */
[----:B------:R-:W-:Y:S02]  /*0830*/  UIMAD UR23, UR12, UR31, UR5 ;  /* 0x0000001f0c1772a4 */ /* 0x000fe4000f8e0205 */
[----:B------:R-:W-:Y:S02]  /*0840*/  UISETP.GE.AND UP1, UPT, UR19, 0x1, UPT ;  /* 0x000000011300788c */ /* 0x000fe4000bf26270 */
[----:B------:R-:W-:Y:S02]  /*0850*/  UIADD3 UR22, UP2, UR22, UR28, URZ ;  /* 0x0000001c16167290 */ /* 0x000fe4000ff5e03f */
[----:B------:R-:W-:Y:S01]  /*0860*/  UIADD3 UR23, UR29, UR23, URZ ;  /* 0x000000171d177290 */ /* 0x000fe2000fffe03f */
[----:B------:R-:W-:Y:S01]  /*0870*/  ULDC.64 UR6, c[0x0][0x2e0] ;  /* 0x0000b80000067ab9 */ /* 0x000fe20000000a00 */
        /* <DEDUP_REMOVED lines=19> */
[----:B------:R2:W-:Y:S01]  /*09b0*/  STL [R1+0x4c], RZ ;  /* 0x00004cff01007387 */ /* 0x0005e20000100800 */
[----:B------:R-:W-:Y:S01]  /*09c0*/  UMOV UR18, UR8 ;  /* 0x0000000800127c82 */ /* 0x000fe20008000000 */
[----:B------:R-:W-:Y:S02]  /*09d0*/  UMOV UR19, UR9 ;  /* 0x0000000900137c82 */ /* 0x000fe40008000000 */
        /* <DEDUP_REMOVED lines=9> */
.L_x_2339:
[----:B------:R-:W-:Y:S01]  /*0a70*/  BAR.SYNC.DEFER_BLOCKING 0x0 ;  /* 0x0000000000007b1d */ /* 0x000fe20000010000 */
[----:B--2---:R-:W-:Y:S02]  /*0a80*/  SHF.L.U32 R0, R86, 0x1, RZ ;  /* 0x0000000156007819 */ /* 0x004fe400000006ff */
[----:B------:R-:W-:Y:S02]  /*0a90*/  MOV R2, UR14 ;  /* 0x0000000e00027c02 */ /* 0x000fe40008000f00 */
[----:B------:R-:W-:Y:S02]  /*0aa0*/  LOP3.LUT R5, R0, 0xffffffc0, RZ, 0xc0, !PT ;  /* 0xffffffc000057812 */ /* 0x000fe400078ec0ff */
[----:B------:R-:W-:Y:S01]  /*0ab0*/  MOV R3, UR15 ;  /* 0x0000000f00037c02 */ /* 0x000fe20008000f00 */
[----:B------:R-:W0:Y:S01]  /*0ac0*/  S2R R7, SR_LANEID ;  /* 0x0000000000077919 */ /* 0x000e220000000000 */
[----:B------:R-:W-:-:S05]  /*0ad0*/  LOP3.LUT R6, R5, 0x1f, R86, 0xf8, !PT ;  /* 0x0000001f05067812 */ /* 0x000fca00078ef856 */
[----:B------:R-:W-:-:S05]  /*0ae0*/  IMAD.WIDE R2, R6, 0x10, R2 ;  /* 0x0000001006027825 */ /* 0x000fca00078e0202 */
[----:B------:R-:W2:Y:S04]  /*0af0*/  LDG.E.128 R8, desc[UR20][R2.64] ;  /* 0x0000001402087981 */ /* 0x000ea8000c1e1d00 */
[----:B------:R-:W3:Y:S01]  /*0b00*/  LDG.E.128 R12, desc[UR20][R2.64+0x200] ;  /* 0x00020014020c7981 */ /* 0x000ee2000c1e1d00 */
[----:B------:R-:W-:Y:S02]  /*0b10*/  MOV R4, UR16 ;  /* 0x0000001000047c02 */ /* 0x000fe40008000f00 */
[----:B0-----:R-:W-:Y:S02]  /*0b20*/  IADD3 R0, R5, R7, RZ ;  /* 0x0000000705007210 */ /* 0x001fe40007ffe0ff */
[----:B------:R-:W-:Y:S02]  /*0b30*/  MOV R5, UR17 ;  /* 0x0000001100057c02 */ /* 0x000fe40008000f00 */
[----:B------:R-:W-:-:S02]  /*0b40*/  LEA R84, R0, R85, 0x4 ;  /* 0x0000005500547211 */ /* 0x000fc400078e20ff */
[----:B------:R-:W-:Y:S01]  /*0b50*/  IADD3 R0, R0, R7, RZ ;  /* 0x0000000700007210 */ /* 0x000fe20007ffe0ff */
[----:B------:R-:W-:-:S03]  /*0b60*/  IMAD.WIDE R4, R6, 0x10, R4 ;  /* 0x0000001006047825 */ /* 0x000fc600078e0204 */
[----:B------:R-:W-:Y:S01]  /*0b70*/  LEA R83, R0, R85, 0x4 ;  /* 0x0000005500537211 */ /* 0x000fe200078e20ff */
        /* <DEDUP_REMOVED lines=43> */
[----:B---3--:R-:W-:Y:S01]  /*0e30*/  PRMT R2, R27, 0x7632, R2 ;  /* 0x000076321b027816 */ /* 0x008fe20000000002 */
[----:B------:R-:W-:Y:S01]  /*0e40*/  FADD.FTZ R61, R12, UR5 ;  /* 0x000000050c3d7e21 */ /* 0x000fe20008010000 */
[----:B------:R-:W-:Y:S01]  /*0e50*/  PRMT R8, R25, 0x7632, R8 ;  /* 0x0000763219087816 */ /* 0x000fe20000000008 */
[----:B------:R-:W-:Y:S01]  /*0e60*/  FADD.FTZ R39, R39, UR5 ;  /* 0x0000000527277e21 */ /* 0x000fe20008010000 */
[----:B------:R-:W-:Y:S02]  /*0e70*/  PRMT R13, R13, 0x7632, R13 ;  /* 0x000076320d0d7816 */ /* 0x000fe4000000000d */
[----:B------:R-:W-:-:S02]  /*0e80*/  PRMT R10, R15, 0x7632, R10 ;  /* 0x000076320f0a7816 */ /* 0x000fc4000000000a */
[----:B------:R-:W-:Y:S02]  /*0e90*/  PRMT R9, R24, 0x7632, R9 ;  /* 0x0000763218097816 */ /* 0x000fe40000000009 */
[----:B------:R-:W-:Y:S02]  /*0ea0*/  PRMT R3, R26, 0x7632, R3 ;  /* 0x000076321a037816 */ /* 0x000fe40000000003 */
[----:B0-----:R-:W-:Y:S02]  /*0eb0*/  ISETP.GE.AND P5, PT, R14, 0x1, PT ;  /* 0x000000010e00780c */ /* 0x001fe40003fa6270 */
[----:B------:R-:W-:Y:S02]  /*0ec0*/  FSETP.GTU.FTZ.AND P1, PT, R65, 20, PT ;  /* 0x41a000004100780b */ /* 0x000fe40003f3c000 */
[----:B------:R-:W-:Y:S02]  /*0ed0*/  FSETP.GTU.FTZ.AND P0, PT, R64, 20, PT ;  /* 0x41a000004000780b */ /* 0x000fe40003f1c000 */
[----:B------:R-:W-:-:S02]  /*0ee0*/  FSETP.GTU.FTZ.AND P4, PT, R63, 20, PT ;  /* 0x41a000003f00780b */ /* 0x000fc40003f9c000 */
[----:B------:R-:W-:Y:S02]  /*0ef0*/  FSETP.GTU.FTZ.AND P3, PT, R62, 20, PT ;  /* 0x41a000003e00780b */ /* 0x000fe40003f7c000 */
[----:B------:R-:W-:Y:S02]  /*0f00*/  FSETP.GTU.FTZ.AND P6, PT, R61, 20, PT ;  /* 0x41a000003d00780b */ /* 0x000fe40003fdc000 */
[----:B------:R-:W-:Y:S01]  /*0f10*/  MOV R60, RZ ;  /* 0x000000ff003c7202 */ /* 0x000fe20000000f00 */
[----:B--2---:R-:W-:Y:S04]  /*0f20*/  STS.128 [R84], R28 ;  /* 0x0000001c54007388 */ /* 0x004fe80000000c00 */
[----:B----4-:R0:W-:Y:S01]  /*0f30*/  STS.128 [R84+0x200], R32 ;  /* 0x0002002054007388 */ /* 0x0101e20000000c00 */
[----:B------:R-:W-:-:S03]  /*0f40*/  NOP ;  /* 0x0000000000007918 */ /* 0x000fc60000000000 */
[----:B------:R-:W1:Y:S04]  /*0f50*/  LDS.128 R16, [R83] ;  /* 0x0000000053107984 */ /* 0x000e680000000c00 */
[----:B------:R-:W2:Y:S01]  /*0f60*/  LDS.128 R4, [R83+0x10] ;  /* 0x0000100053047984 */ /* 0x000ea20000000c00 */
[----:B0-----:R-:W-:Y:S02]  /*0f70*/  SHF.L.U32 R33, R27, 0x10, RZ ;  /* 0x000000101b217819 */ /* 0x001fe400000006ff */
[----:B------:R-:W-:Y:S02]  /*0f80*/  SHF.L.U32 R35, R26, 0x10, RZ ;  /* 0x000000101a237819 */ /* 0x000fe400000006ff */
[C---:B-1----:R-:W-:Y:S02]  /*0f90*/  SHF.L.U32 R0, R16.reuse, 0x10, RZ ;  /* 0x0000001010007819 */ /* 0x042fe400000006ff */
[----:B------:R-:W-:-:S02]  /*0fa0*/  PRMT R31, R16, 0x7632, R31 ;  /* 0x00007632101f7816 */ /* 0x000fc4000000001f */
[C---:B------:R-:W-:Y:S02]  /*0fb0*/  SHF.L.U32 R82, R17.reuse, 0x10, RZ ;  /* 0x0000001011527819 */ /* 0x040fe400000006ff */
[----:B------:R-:W-:Y:S02]  /*0fc0*/  PRMT R29, R17, 0x7632, R29 ;  /* 0x00007632111d7816 */ /* 0x000fe4000000001d */
[C---:B------:R-:W-:Y:S02]  /*0fd0*/  SHF.L.U32 R81, R18.reuse, 0x10, RZ ;  /* 0x0000001012517819 */ /* 0x040fe400000006ff */
[----:B------:R-:W-:Y:S02]  /*0fe0*/  PRMT R27, R18, 0x7632, R27 ;  /* 0x00007632121b7816 */ /* 0x000fe4000000001b */
[C---:B------:R-:W-:Y:S02]  /*0ff0*/  SHF.L.U32 R80, R19.reuse, 0x10, RZ ;  /* 0x0000001013507819 */ /* 0x040fe400000006ff */
[----:B------:R-:W-:-:S02]  /*1000*/  PRMT R25, R19, 0x7632, R25 ;  /* 0x0000763213197816 */ /* 0x000fc40000000019 */
[C---:B--2---:R-:W-:Y:S02]  /*1010*/  SHF.L.U32 R79, R4.reuse, 0x10, RZ ;  /* 0x00000010044f7819 */ /* 0x044fe400000006ff */
[----:B------:R-:W-:Y:S02]  /*1020*/  PRMT R22, R4, 0x7632, R22 ;  /* 0x0000763204167816 */ /* 0x000fe40000000016 */
[C---:B------:R-:W-:Y:S02]  /*1030*/  SHF.L.U32 R78, R5.reuse, 0x10, RZ ;  /* 0x00000010054e7819 */ /* 0x040fe400000006ff */
[----:B------:R-:W-:Y:S02]  /*1040*/  PRMT R18, R5, 0x7632, R18 ;  /* 0x0000763205127816 */ /* 0x000fe40000000012 */
[C---:B------:R-:W-:Y:S02]  /*1050*/  SHF.L.U32 R77, R6.reuse, 0x10, RZ ;  /* 0x00000010064d7819 */ /* 0x040fe400000006ff */
[----:B------:R-:W-:-:S02]  /*1060*/  PRMT R17, R6, 0x7632, R17 ;  /* 0x0000763206117816 */ /* 0x000fc40000000011 */
        /* <DEDUP_REMOVED lines=34> */
.L_x_2263:
[----:B------:R-:W-:Y:S05]  /*1290*/  BSYNC B0 ;  /* 0x0000000000007941 */ /* 0x000fea0003800000 */
.L_x_2262:
[C---:B------:R-:W-:Y:S01]  /*12a0*/  PRMT R23, R40.reuse, 0x7632, R23 ;  /* 0x0000763228177816 */ /* 0x040fe20000000017 */
[----:B------:R-:W-:Y:S01]  /*12b0*/  BSSY B0, `(.L_x_2264) ;  /* 0x0000028000007945 */ /* 0x000fe20003800000 */
[----:B------:R-:W-:Y:S01]  /*12c0*/  SHF.L.U32 R13, R13, 0x10, RZ ;  /* 0x000000100d0d7819 */ /* 0x000fe200000006ff */
[----:B------:R-:W-:Y:S01]  /*12d0*/  HFMA2.MMA R38, -RZ, RZ, 0, 0 ;  /* 0x00000000ff267435 */ /* 0x000fe200000001ff */
[----:B------:R-:W-:Y:S01]  /*12e0*/  FSETP.GTU.FTZ.AND P2, PT, R39, 20, PT ;  /* 0x41a000002700780b */ /* 0x000fe20003f5c000 */
[----:B------:R0:W-:Y:S01]  /*12f0*/  STL.S16 [R1+0x44], R23 ;  /* 0x0000441701007387 */ /* 0x0001e20000100600 */
[----:B------:R-:W-:Y:S01]  /*1300*/  MOV R37, RZ ;  /* 0x000000ff00257202 */ /* 0x000fe20000000f00 */
[----:B------:R-:W-:Y:S01]  /*1310*/  FADD.FTZ R36, R13, UR5 ;  /* 0x000000050d247e21 */ /* 0x000fe20008010000 */
[----:B------:R-:W-:Y:S01]  /*1320*/  SHF.L.U32 R49, R40, 0x10, RZ ;  /* 0x0000001028317819 */ /* 0x000fe200000006ff */
[----:B------:R-:W-:Y:S08]  /*1330*/  @P6 BRA `(.L_x_2265) ;  /* 0x00000000007c6947 */ /* 0x000ff00003800000 */
[----:B------:R-:W-:Y:S01]  /*1340*/  FMUL.FTZ R61, R61, 1.4426950216293334961 ;  /* 0x3fb8aa3b3d3d7820 */ /* 0x000fe20000410000 */
[----:B------:R-:W-:Y:S02]  /*1350*/  MOV R13, 0x3e800000 ;  /* 0x3e800000000d7802 */ /* 0x000fe40000000f00 */
[----:B------:R-:W-:Y:S01]  /*1360*/  MOV R12, 0x3d39bf78 ;  /* 0x3d39bf78000c7802 */ /* 0x000fe20000000f00 */
        /* <DEDUP_REMOVED lines=28> */
.L_x_2265:
[----:B------:R-:W-:Y:S05]  /*1530*/  BSYNC B0 ;  /* 0x0000000000007941 */ /* 0x000fea0003800000 */
.L_x_2264:
[----:B------:R-:W-:Y:S01]  /*1540*/  PRMT R21, R41, 0x7632, R21 ;  /* 0x0000763229157816 */ /* 0x000fe20000000015 */
[----:B------:R-:W-:Y:S01]  /*1550*/  BSSY B0, `(.L_x_2266) ;  /* 0x0000029000007945 */ /* 0x000fe20003800000 */
[----:B------:R-:W-:Y:S01]  /*1560*/  PRMT R20, R42, 0x7632, R20 ;  /* 0x000076322a147816 */ /* 0x000fe20000000014 */
[----:B------:R-:W-:Y:S01]  /*1570*/  FADD.FTZ R35, R35, UR5 ;  /* 0x0000000523237e21 */ /* 0x000fe20008010000 */
[----:B------:R-:W-:Y:S01]  /*1580*/  FSETP.GTU.FTZ.AND P6, PT, R36, 20, PT ;  /* 0x41a000002400780b */ /* 0x000fe20003fdc000 */
[----:B------:R1:W-:Y:S01]  /*1590*/  STL.S16 [R1+0x40], R21 ;  /* 0x0000401501007387 */ /* 0x0003e20000100600 */
[----:B------:R-:W-:Y:S02]  /*15a0*/  SHF.L.U32 R51, R41, 0x10, RZ ;  /* 0x0000001029337819 */ /* 0x000fe400000006ff */
[----:B------:R-:W-:Y:S01]  /*15b0*/  SHF.L.U32 R50, R42, 0x10, RZ ;  /* 0x000000102a327819 */ /* 0x000fe200000006ff */
[----:B------:R1:W-:Y:S01]  /*15c0*/  STL.S16 [R1+0x3c], R20 ;  /* 0x00003c1401007387 */ /* 0x0003e20000100600 */
[----:B------:R-:W-:Y:S01]  /*15d0*/  SHF.L.U32 R48, R43, 0x10, RZ ;  /* 0x000000102b307819 */ /* 0x000fe200000006ff */
[----:B------:R-:W-:Y:S06]  /*15e0*/  @P1 BRA `(.L_x_2267) ;  /* 0x00000000007c1947 */ /* 0x000fec0003800000 */
[----:B------:R-:W-:Y:S01]  /*15f0*/  FMUL.FTZ R65, R65, 1.4426950216293334961 ;  /* 0x3fb8aa3b41417820 */ /* 0x000fe20000410000 */
[----:B------:R-:W-:Y:S01]  /*1600*/  HFMA2.MMA R13, -RZ, RZ, 1.625, 0 ;  /* 0x3e800000ff0d7435 */ /* 0x000fe200000001ff */
        /* <DEDUP_REMOVED lines=29> */
.L_x_2267:
[----:B------:R-:W-:Y:S05]  /*17e0*/  BSYNC B0 ;  /* 0x0000000000007941 */ /* 0x000fea0003800000 */
.L_x_2266:
[----:B------:R-:W-:Y:S01]  /*17f0*/  PRMT R19, R43, 0x7632, R19 ;  /* 0x000076322b137816 */ /* 0x000fe20000000013 */
[----:B------:R-:W-:Y:S01]  /*1800*/  BSSY B0, `(.L_x_2268) ;  /* 0x0000029000007945 */ /* 0x000fe20003800000 */
[C---:B------:R-:W-:Y:S02]  /*1810*/  PRMT R15, R44.reuse, 0x7632, R15 ;  /* 0x000076322c0f7816 */ /* 0x040fe4000000000f */
[----:B------:R-:W-:Y:S01]  /*1820*/  SHF.L.U32 R11, R11, 0x10, RZ ;  /* 0x000000100b0b7819 */ /* 0x000fe200000006ff */
[----:B------:R2:W-:Y:S01]  /*1830*/  STL.S16 [R1+0x38], R19 ;  /* 0x0000381301007387 */ /* 0x0005e20000100600 */
[----:B------:R-:W-:Y:S02]  /*1840*/  FSETP.GTU.FTZ.AND P1, PT, R35, 20, PT ;  /* 0x41a000002300780b */ /* 0x000fe40003f3c000 */
[----:B------:R-:W-:Y:S01]  /*1850*/  SHF.L.U32 R53, R44, 0x10, RZ ;  /* 0x000000102c357819 */ /* 0x000fe200000006ff */
[----:B------:R2:W-:Y:S01]  /*1860*/  STL.S16 [R1+0x34], R15 ;  /* 0x0000340f01007387 */ /* 0x0005e20000100600 */
        /* <DEDUP_REMOVED lines=34> */
.L_x_2269:
[----:B------:R-:W-:Y:S05]  /*1a90*/  BSYNC B0 ;  /* 0x0000000000007941 */ /* 0x000fea0003800000 */
.L_x_2268:
[----:B------:R-:W-:Y:S01]  /*1aa0*/  PRMT R14, R45, 0x7632, R14 ;  /* 0x000076322d0e7816 */ /* 0x000fe2000000000e */
[----:B------:R-:W-:Y:S01]  /*1ab0*/  BSSY B0, `(.L_x_2270) ;  /* 0x0000029000007945 */ /* 0x000fe20003800000 */
[----:B------:R-:W-:Y:S01]  /*1ac0*/  PRMT R13, R46, 0x7632, R13 ;  /* 0x000076322e0d7816 */ /* 0x000fe2000000000d */
[----:B------:R-:W-:Y:S01]  /*1ad0*/  FADD.FTZ R33, R33, UR5 ;  /* 0x0000000521217e21 */ /* 0x000fe20008010000 */
[----:B------:R-:W-:Y:S01]  /*1ae0*/  FSETP.GTU.FTZ.AND P6, PT, R34, 20, PT ;  /* 0x41a000002200780b */ /* 0x000fe20003fdc000 */
[----:B------:R3:W-:Y:S01]  /*1af0*/  STL.S16 [R1+0x30], R14 ;  /* 0x0000300e01007387 */ /* 0x0007e20000100600 */
[----:B------:R-:W-:Y:S02]  /*1b00*/  SHF.L.U32 R54, R46, 0x10, RZ ;  /* 0x000000102e367819 */ /* 0x000fe400000006ff */
[C---:B------:R-:W-:Y:S01]  /*1b10*/  SHF.L.U32 R160, R47.reuse, 0x10, RZ ;  /* 0x000000102fa07819 */ /* 0x040fe200000006ff */
[----:B------:R3:W-:Y:S01]  /*1b20*/  STL.S16 [R1+0x2c], R13 ;  /* 0x00002c0d01007387 */ /* 0x0007e20000100600 */
[----:B------:R-:W-:Y:S01]  /*1b30*/  PRMT R159, R47, 0x7632, R159 ;  /* 0x000076322f9f7816 */ /* 0x000fe2000000009f */
[----:B------:R-:W-:Y:S06]  /*1b40*/  @P0 BRA `(.L_x_2271) ;  /* 0x00000000007c0947 */ /* 0x000fec0003800000 */
[----:B------:R-:W-:Y:S01]  /*1b50*/  FMUL.FTZ R64, R64, 1.4426950216293334961 ;  /* 0x3fb8aa3b40407820 */ /* 0x000fe20000410000 */
[----:B------:R-:W-:Y:S01]  /*1b60*/  HFMA2.MMA R11, -RZ, RZ, 1.625, 0 ;  /* 0x3e800000ff0b7435 */ /* 0x000fe200000001ff */
[----:B------:R-:W-:Y:S02]  /*1b70*/  MOV R12, 0x3d39bf78 ;  /* 0x3d39bf78000c7802 */ /* 0x000fe40000000f00 */
        /* <DEDUP_REMOVED lines=28> */
.L_x_2271:
[----:B------:R-:W-:Y:S05]  /*1d40*/  BSYNC B0 ;  /* 0x0000000000007941 */ /* 0x000fea0003800000 */
.L_x_2270:
        /* <DEDUP_REMOVED lines=40> */
.L_x_2273:
[----:B------:R-:W-:Y:S05]  /*1fd0*/  BSYNC B0 ;  /* 0x0000000000007941 */ /* 0x000fea0003800000 */
.L_x_2272:
[----:B------:R-:W4:Y:S01]  /*1fe0*/  LDL.LU R4, [R1+0x50] ;  /* 0x0000500001047983 */ /* 0x000f220000300800 */
[----:B------:R-:W-:Y:S01]  /*1ff0*/  SHF.L.U32 R31, R31, 0x10, RZ ;  /* 0x000000101f1f7819 */ /* 0x000fe200000006ff */
[----:B------:R-:W-:Y:S01]  /*2000*/  BSSY B0, `(.L_x_2274) ;  /* 0x0000027000007945 */ /* 0x000fe20003800000 */
[----:B------:R-:W-:Y:S01]  /*2010*/  FSETP.GTU.FTZ.AND P6, PT, R32, 20, PT ;  /* 0x41a000002000780b */ /* 0x000fe20003fdc000 */
[----:B------:R-:W-:Y:S01]  /*2020*/  FADD.FTZ R30, R9, UR5 ;  /* 0x00000005091e7e21 */ /* 0x000fe20008010000 */
[----:B------:R-:W-:Y:S02]  /*2030*/  SHF.L.U32 R89, R19, 0x10, RZ ;  /* 0x0000001013597819 */ /* 0x000fe400000006ff */
[----:B------:R-:W-:Y:S01]  /*2040*/  SHF.L.U32 R8, R8, 0x10, RZ ;  /* 0x0000001008087819 */ /* 0x000fe200000006ff */
[----:B----4-:R-:W-:-:S04]  /*2050*/  FFMA.FTZ R4, R0, R49, R4 ;  /* 0x0000003100047223 */ /* 0x010fc80000010004 */
[----:B------:R-:W-:Y:S01]  /*2060*/  FFMA.FTZ R7, R31, R88, R4 ;  /* 0x000000581f077223 */ /* 0x000fe20000010004 */
        /* <DEDUP_REMOVED lines=32> */
.L_x_2275:
[----:B------:R-:W-:Y:S05]  /*2270*/  BSYNC B0 ;  /* 0x0000000000007941 */ /* 0x000fea0003800000 */
.L_x_2274:
        /* <DEDUP_REMOVED lines=40> */
.L_x_2277:
[----:B------:R-:W-:Y:S05]  /*2500*/  BSYNC B0 ;  /* 0x0000000000007941 */ /* 0x000fea0003800000 */
.L_x_2276:
        /* <DEDUP_REMOVED lines=40> */
.L_x_2279:
[----:B------:R-:W-:Y:S05]  /*2790*/  BSYNC B0 ;  /* 0x0000000000007941 */ /* 0x000fea0003800000 */
.L_x_2278:
        /* <DEDUP_REMOVED lines=40> */
.L_x_2281:
[----:B------:R-:W-:Y:S05]  /*2a20*/  BSYNC B0 ;  /* 0x0000000000007941 */ /* 0x000fea0003800000 */
.L_x_2280:
[----:B------:R-:W-:Y:S01]  /*2a30*/  SHF.L.U32 R22, R22, 0x10, RZ ;  /* 0x0000001016167819 */ /* 0x000fe200000006ff */
[----:B------:R-:W-:Y:S01]  /*2a40*/  FFMA.FTZ R3, R79, R53, R6 ;  /* 0x000000354f037223 */ /* 0x000fe20000010006 */
[----:B------:R-:W-:Y:S01]  /*2a50*/  BSSY B0, `(.L_x_2282) ;  /* 0x000002b000007945 */ /* 0x000fe20003800000 */
[----:B------:R-:W-:Y:S01]  /*2a60*/  FSETP.GTU.FTZ.AND P4, PT, R24, 20, PT ;  /* 0x41a000001800780b */ /* 0x000fe20003f9c000 */
[----:B0-----:R-:W-:Y:S01]  /*2a70*/  FMUL.FTZ R23, R0, UR4 ;  /* 0x0000000400177c20 */ /* 0x001fe20008410000 */
[----:B------:R-:W-:Y:S01]  /*2a80*/  FFMA.FTZ R3, R22, R91, R3 ;  /* 0x0000005b16037223 */ /* 0x000fe20000010003 */
[----:B-1----:R-:W-:Y:S01]  /*2a90*/  FMUL.FTZ R21, R82, UR4 ;  /* 0x0000000452157c20 */ /* 0x002fe20008410000 */
[----:B------:R-:W-:Y:S01]  /*2aa0*/  FMUL.FTZ R20, R81, UR4 ;  /* 0x0000000451147c20 */ /* 0x000fe20008410000 */
[----:B--2---:R-:W-:Y:S01]  /*2ab0*/  FMUL.FTZ R19, R80, UR4 ;  /* 0x0000000450137c20 */ /* 0x004fe20008410000 */
        /* <DEDUP_REMOVED lines=36> */
.L_x_2283:
[----:B------:R-:W-:Y:S05]  /*2d00*/  BSYNC B0 ;  /* 0x0000000000007941 */ /* 0x000fea0003800000 */
.L_x_2282:
        /* <DEDUP_REMOVED lines=33> */
.L_x_2285:
[----:B------:R-:W-:Y:S05]  /*2f20*/  BSYNC B0 ;  /* 0x0000000000007941 */ /* 0x000fea0003800000 */
.L_x_2284:
        /* <DEDUP_REMOVED lines=33> */
.L_x_2287:
[----:B------:R-:W-:Y:S05]  /*3140*/  BSYNC B0 ;  /* 0x0000000000007941 */ /* 0x000fea0003800000 */
.L_x_2286:
        /* <DEDUP_REMOVED lines=33> */
.L_x_2289:
[----:B------:R-:W-:Y:S05]  /*3360*/  BSYNC B0 ;  /* 0x0000000000007941 */ /* 0x000fea0003800000 */
.L_x_2288:
        /* <DEDUP_REMOVED lines=33> */
.L_x_2291:
[----:B------:R-:W-:Y:S05]  /*3580*/  BSYNC B0 ;  /* 0x0000000000007941 */ /* 0x000fea0003800000 */
.L_x_2290:
        /* <DEDUP_REMOVED lines=33> */
.L_x_2293:
[----:B------:R-:W-:Y:S05]  /*37a0*/  BSYNC B0 ;  /* 0x0000000000007941 */ /* 0x000fea0003800000 */
.L_x_2292:
[----:B------:R-:W-:Y:S01]  /*37b0*/  FFMA.FTZ R2, R18, R93, R3 ;  /* 0x0000005d12027223 */ /* 0x000fe20000010003 */
[----:B------:R-:W-:Y:S01]  /*37c0*/  BAR.SYNC.DEFER_BLOCKING 0x0 ;  /* 0x0000000000007b1d */ /* 0x000fe20000010000 */
[----:B------:R-:W-:Y:S01]  /*37d0*/  FMUL.FTZ R15, R79, UR4 ;  /* 0x000000044f0f7c20 */ /* 0x000fe20008410000 */
[----:B---3--:R-:W-:Y:S01]  /*37e0*/  FMUL.FTZ R14, R78, UR4 ;  /* 0x000000044e0e7c20 */ /* 0x008fe20008410000 */
        /* <DEDUP_REMOVED lines=16> */
[----:B------:R-:W-:Y:S01]  /*38f0*/  FMUL.FTZ R3, R49, R66 ;  /* 0x0000004231037220 */ /* 0x000fe20000410000 */
[----:B------:R-:W-:Y:S01]  /*3900*/  FMUL.FTZ R49, R51, R65 ;  /* 0x0000004133317220 */ /* 0x000fe20000410000 */
[----:B------:R-:W-:Y:S01]  /*3910*/  FMUL.FTZ R51, R87, R36 ;  /* 0x0000002457337220 */ /* 0x000fe20000410000 */
[----:B------:R-:W-:Y:S01]  /*3920*/  FMUL.FTZ R50, R50, R64 ;  /* 0x0000004032327220 */ /* 0x000fe20000410000 */
[----:B------:R-:W-:Y:S01]  /*3930*/  FMUL.FTZ R48, R48, R63 ;  /* 0x0000003f30307220 */ /* 0x000fe20000410000 */
[----:B------:R-:W-:Y:S01]  /*3940*/  USHF.R.S32.HI UR8, URZ, 0x1f, UR10 ;  /* 0x0000001f3f087899 */ /* 0x000fe2000801140a */
[----:B------:R1:W-:Y:S01]  /*3950*/  STL [R1+0x28], R49 ;  /* 0x0000283101007387 */ /* 0x0003e20000100800 */
[----:B------:R-:W-:Y:S01]  /*3960*/  ULDC.64 UR54, c[0x0][0x230] ;  /* 0x00008c0000367ab9 */ /* 0x000fe20000000a00 */
[----:B------:R-:W-:Y:S01]  /*3970*/  UIADD3 UR53, UR13, -0x1, URZ ;  /* 0xffffffff0d357890 */ /* 0x000fe2000fffe03f */
[----:B------:R-:W-:Y:S01]  /*3980*/  HFMA2.MMA R75, -RZ, RZ, 0, 0 ;  /* 0x00000000ff4b7435 */ /* 0x000fe200000001ff */
[----:B------:R-:W-:Y:S01]  /*3990*/  STL [R1+0x24], R51 ;  /* 0x0000243301007387 */ /* 0x000fe20000100800 */
[----:B------:R-:W-:Y:S01]  /*39a0*/  ULDC.64 UR32, c[0x0][0x248] ;  /* 0x0000920000207ab9 */ /* 0x000fe20000000a00 */
[----:B------:R-:W-:Y:S01]  /*39b0*/  UIMAD UR7, UR8, UR54, URZ ;  /* 0x00000036080772a4 */ /* 0x000fe2000f8e023f */
[----:B------:R-:W-:Y:S01]  /*39c0*/  ISETP.NE.AND P0, PT, R86, RZ, PT ;  /* 0x000000ff5600720c */ /* 0x000fe20003f05270 */
[----:B------:R2:W-:Y:S01]  /*39d0*/  STL [R1+0x20], R50 ;  /* 0x0000203201007387 */ /* 0x0005e20000100800 */
[----:B------:R-:W-:Y:S01]  /*39e0*/  UIMAD UR8, UR8, UR32, URZ ;  /* 0x00000020080872a4 */ /* 0x000fe2000f8e023f */
[----:B-1----:R-:W-:Y:S01]  /*39f0*/  FMUL.FTZ R49, R55, R34 ;  /* 0x0000002237317220 */ /* 0x002fe20000410000 */
[----:B------:R-:W-:Y:S01]  /*3a00*/  UIMAD.WIDE.U32 UR30, UR10, UR32, URZ ;  /* 0x000000200a1e72a5 */ /* 0x000fe2000f8e003f */
[----:B0-----:R-:W-:Y:S01]  /*3a10*/  FMUL.FTZ R2, R88, R61 ;  /* 0x0000003d58027220 */ /* 0x001fe20000410000 */
[----:B------:R-:W-:Y:S01]  /*3a20*/  ULEA.HI UR32, UR53, UR53, URZ, 0x1 ;  /* 0x0000003535207291 */ /* 0x000fe2000f8f083f */
[----:B------:R-:W-:Y:S01]  /*3a30*/  FMUL.FTZ R162, R162, R26 ;  /* 0x0000001aa2a27220 */ /* 0x000fe20000410000 */
[----:B------:R0:W-:Y:S01]  /*3a40*/  STL [R1+0x1c], R49 ;  /* 0x00001c3101007387 */ /* 0x0001e20000100800 */
[----:B------:R-:W-:Y:S01]  /*3a50*/  UIMAD.WIDE.U32 UR28, UR10, UR54, URZ ;  /* 0x000000360a1c72a5 */ /* 0x000fe2000f8e003f */
[----:B------:R-:W-:Y:S01]  /*3a60*/  FMUL.FTZ R160, R160, R33 ;  /* 0x00000021a0a07220 */ /* 0x000fe20000410000 */
[----:B--2---:R-:W-:Y:S01]  /*3a70*/  FMUL.FTZ R50, R89, R32 ;  /* 0x0000002059327220 */ /* 0x004fe20000410000 */
[----:B------:R1:W-:Y:S01]  /*3a80*/  STL [R1+0x18], R48 ;  /* 0x0000183001007387 */ /* 0x0003e20000100800 */
[----:B------:R-:W-:Y:S01]  /*3a90*/  ULOP3.LUT UR32, UR32, 0xfffffe, URZ, 0xc0, !UPT ;  /* 0x00fffffe20207892 */ /* 0x000fe2000f8ec03f */
[----:B------:R-:W-:Y:S01]  /*3aa0*/  FMUL.FTZ R159, R159, R24 ;  /* 0x000000189f9f7220 */ /* 0x000fe20000410000 */
[----:B------:R-:W-:Y:S01]  /*3ab0*/  UIMAD UR55, UR10, UR55, UR7 ;  /* 0x000000370a3772a4 */ /* 0x000fe2000f8e0207 */
[----:B------:R2:W-:Y:S01]  /*3ac0*/  STL [R1+0x14], R50 ;  /* 0x0000143201007387 */ /* 0x0005e20000100800 */
[----:B------:R-:W-:Y:S01]  /*3ad0*/  UIMAD UR54, UR10, UR33, UR8 ;  /* 0x000000210a3672a4 */ /* 0x000fe2000f8e0208 */
        /* <DEDUP_REMOVED lines=8> */
[----:B------:R1:W-:Y:S01]  /*3b60*/  STL [R1+0xc], R48 ;  /* 0x00000c3001007387 */ /* 0x0003e20000100800 */
[----:B------:R-:W-:Y:S01]  /*3b70*/  UMOV UR9, URZ ;  /* 0x0000003f00097c82 */ /* 0x000fe20008000000 */
[----:B------:R-:W-:Y:S01]  /*3b80*/  ULDC UR50, c[0x0][0x224] ;  /* 0x0000890000327ab9 */ /* 0x000fe20000000800 */
[----:B------:R-:W-:Y:S01]  /*3b90*/  ULDC UR51, c[0x0][0x21c] ;  /* 0x0000870000337ab9 */ /* 0x000fe20000000800 */
[----:B------:R2:W-:Y:S01]  /*3ba0*/  STL [R1+0x8], R50 ;  /* 0x0000083201007387 */ /* 0x0005e20000100800 */
[----:B------:R-:W-:Y:S01]  /*3bb0*/  ULDC UR52, c[0x0][0x218] ;  /* 0x0000860000347ab9 */ /* 0x000fe20000000800 */
[----:B0-----:R-:W-:Y:S01]  /*3bc0*/  FMUL.FTZ R49, R93, R28 ;  /* 0x0000001c5d317220 */ /* 0x001fe20000410000 */
[----:B------:R-:W-:-:S02]  /*3bd0*/  UIADD3 UR55, UR29, UR55, URZ ;  /* 0x000000371d377290 */ /* 0x000fc4000fffe03f */
[----:B------:R-:W-:Y:S01]  /*3be0*/  UIADD3 UR54, UR31, UR54, URZ ;  /* 0x000000361f367290 */ /* 0x000fe2000fffe03f */
[----:B-1----:R-:W-:Y:S01]  /*3bf0*/  FMUL.FTZ R48, R54, R35 ;  /* 0x0000002336307220 */ /* 0x002fe20000410000 */
[----:B------:R2:W-:Y:S01]  /*3c00*/  STL [R1+0x4], R49 ;  /* 0x0000043101007387 */ /* 0x0005e20000100800 */
[----:B------:R-:W-:Y:S01]  /*3c10*/  ULDC.64 UR32, c[0x0][0x3d0] ;  /* 0x0000f40000207ab9 */ /* 0x000fe20000000a00 */
[----:B------:R-:W-:Y:S01]  /*3c20*/  ULDC.64 UR34, c[0x0][0x270] ;  /* 0x00009c0000227ab9 */ /* 0x000fe20000000a00 */
[----:B------:R-:W-:Y:S01]  /*3c30*/  ULDC.64 UR36, c[0x0][0x2d8] ;  /* 0x0000b60000247ab9 */ /* 0x000fe20000000a00 */
[----:B------:R2:W-:Y:S01]  /*3c40*/  STL [R1], R48 ;  /* 0x0000003001007387 */ /* 0x0005e20000100800 */
[----:B------:R-:W-:Y:S01]  /*3c50*/  ULDC.64 UR38, c[0x0][0x250] ;  /* 0x0000940000267ab9 */ /* 0x000fe20000000a00 */
[----:B------:R-:W-:Y:S01]  /*3c60*/  ULDC.64 UR40, c[0x0][0x2d0] ;  /* 0x0000b40000287ab9 */ /* 0x000fe20000000a00 */
[----:B------:R-:W-:Y:S01]  /*3c70*/  ULDC.64 UR42, c[0x0][0x238] ;  /* 0x00008e00002a7ab9 */ /* 0x000fe20000000a00 */
[----:B------:R-:W-:-:S05]  /*3c80*/  ULDC.64 UR44, c[0x0][0x370] ;  /* 0x0000dc00002c7ab9 */ /* 0x000fca0000000a00 */
.L_x_2338:
[----:B------:R-:W-:Y:S01]  /*3c90*/  USHF.R.S32.HI UR56, URZ, 0x1f, UR7 ;  /* 0x0000001f3f387899 */ /* 0x000fe20008011407 */
[----:B------:R-:W-:Y:S01]  /*3ca0*/  UMOV UR46, UR28 ;  /* 0x0000001c002e7c82 */ /* 0x000fe20008000000 */
[----:B------:R-:W-:Y:S02]  /*3cb0*/  UMOV UR47, UR55 ;  /* 0x00000037002f7c82 */ /* 0x000fe40008000000 */
[----:B------:R-:W-:Y:S01]  /*3cc0*/  UIMAD UR57, UR56, UR42, URZ ;  /* 0x0000002a383972a4 */ /* 0x000fe2000f8e023f */
[----:B0-2---:R-:W-:Y:S01]  /*3cd0*/  SHF.L.U32 R50, R86, 0x1, RZ ;  /* 0x0000000156327819 */ /* 0x005fe200000006ff */
[----:B------:R-:W-:Y:S01]  /*3ce0*/  UIMAD.WIDE.U32 UR46, UR7, UR42, UR46 ;  /* 0x0000002a072e72a5 */ /* 0x000fe2000f8e002e */
[----:B------:R-:W2:Y:S01]  /*3cf0*/  LDL R163, [R1+0x28] ;  /* 0x0000280001a37983 */ /* 0x000ea20000100800 */
        /* <DEDUP_REMOVED lines=67> */
[----:B------:R-:W2:Y:S04]  /*4130*/  LDS.128 R52, [R83+0x10] ;  /* 0x0000100053347984 */ /* 0x000ea80000000c00 */
[----:B0-----:R0:W-:Y:S01]  /*4140*/  STS [R87+0x3be0], R138 ;  /* 0x003be08a57007388 */ /* 0x0011e20000000800 */
[C---:B------:R-:W-:Y:S01]  /*4150*/  FMUL.FTZ R99, R109.reuse, R65 ;  /* 0x000000416d637220 */ /* 0x040fe20000410000 */
[----:B------:R-:W3:Y:S01]  /*4160*/  MUFU.EX2 R100, R100 ;  /* 0x0000006400647308 */ /* 0x000ee20000000800 */
[C---:B------:R-:W-:Y:S01]  /*4170*/  FMUL.FTZ R98, R109.reuse, R36 ;  /* 0x000000246d627220 */ /* 0x040fe20000410000 */
[----:B------:R-:W-:-:S06]  /*4180*/  FMUL.FTZ R97, R109, R64 ;  /* 0x000000406d617220 */ /* 0x000fcc0000410000 */
[----:B------:R-:W4:Y:S01]  /*4190*/  MUFU.EX2 R99, R99 ;  /* 0x0000006300637308 */ /* 0x000f220000000800 */
[----:B------:R-:W-:Y:S01]  /*41a0*/  FMUL.FTZ R96, R109, R34 ;  /* 0x000000226d607220 */ /* 0x000fe20000410000 */
[----:B------:R-:W-:Y:S01]  /*41b0*/  MOV R90, 0x3f800000 ;  /* 0x3f800000005a7802 */ /* 0x000fe20000000f00 */
[----:B------:R-:W-:Y:S01]  /*41c0*/  @!P1 IMAD.WIDE R88, R89, R92, UR22 ;  /* 0x0000001659589e25 */ /* 0x000fe2000f8e025c */
[----:B------:R-:W-:Y:S06]  /*41d0*/  BAR.SYNC.DEFER_BLOCKING 0x0 ;  /* 0x0000000000007b1d */ /* 0x000fec0000010000 */
[----:B------:R-:W0:Y:S01]  /*41e0*/  MUFU.EX2 R98, R98 ;  /* 0x0000006200627308 */ /* 0x000e220000000800 */
[----:B------:R-:W-:Y:S01]  /*41f0*/  FMUL.FTZ R95, R109, R63 ;  /* 0x0000003f6d5f7220 */ /* 0x000fe20000410000 */
[-C--:B---3--:R-:W-:Y:S01]  /*4200*/  FMUL.FTZ R104, R138, R100.reuse ;  /* 0x000000648a687220 */ /* 0x088fe20000410000 */
[----:B------:R-:W-:-:S05]  /*4210*/  FFMA.FTZ R102, R3, R100, R2 ;  /* 0x0000006403667223 */ /* 0x000fca0000010002 */
[----:B------:R-:W3:Y:S01]  /*4220*/  MUFU.EX2 R97, R97 ;  /* 0x0000006100617308 */ /* 0x000ee20000000800 */
[----:B------:R-:W-:Y:S01]  /*4230*/  FMUL.FTZ R94, R109, R32 ;  /* 0x000000206d5e7220 */ /* 0x000fe20000410000 */
[----:B------:R-:W-:Y:S01]  /*4240*/  R2UR UR57, R101 ;  /* 0x00000000653972ca */ /* 0x000fe200000e0000 */
[----:B----4-:R-:W-:-:S05]  /*4250*/  FMUL.FTZ R101, R99, R104 ;  /* 0x0000006863657220 */ /* 0x010fca0000410000 */
[----:B------:R-:W4:Y:S01]  /*4260*/  MUFU.EX2 R96, R96 ;  /* 0x0000006000607308 */ /* 0x000f220000000800 */
[----:B------:R1:W5:Y:S01]  /*4270*/  @!P1 LDG.E.64 R90, desc[UR20][R88.64] ;  /* 0x00000014585a9981 */ /* 0x000362000c1e1b00 */
[----:B------:R-:W-:Y:S01]  /*4280*/  ISETP.NE.AND P1, PT, R86, 0x7f, PT ;  /* 0x0000007f5600780c */ /* 0x000fe20003f25270 */
[----:B------:R-:W-:Y:S01]  /*4290*/  FFMA.FTZ R103, R99, R102, R163 ;  /* 0x0000006663677223 */ /* 0x000fe200000100a3 */
[----:B------:R-:W-:-:S04]  /*42a0*/  FMUL.FTZ R93, R109, R62 ;  /* 0x0000003e6d5d7220 */ /* 0x000fc80000410000 */
[----:B------:R-:W2:Y:S01]  /*42b0*/  MUFU.EX2 R95, R95 ;  /* 0x0000005f005f7308 */ /* 0x000ea20000000800 */
[C---:B0-----:R-:W-:Y:S01]  /*42c0*/  FMUL.FTZ R104, R98.reuse, R101 ;  /* 0x0000006562687220 */ /* 0x041fe20000410000 */
[----:B------:R-:W-:Y:S01]  /*42d0*/  FFMA.FTZ R108, R98, R103, R154 ;  /* 0x00000067626c7223 */ /* 0x000fe2000001009a */
[----:B------:R-:W-:-:S05]  /*42e0*/  FMUL.FTZ R92, R109, R30 ;  /* 0x0000001e6d5c7220 */ /* 0x000fca0000410000 */
[----:B------:R-:W0:Y:S01]  /*42f0*/  MUFU.EX2 R94, R94 ;  /* 0x0000005e005e7308 */ /* 0x000e220000000800 */
[C---:B---3--:R-:W-:Y:S01]  /*4300*/  FMUL.FTZ R103, R97.reuse, R104 ;  /* 0x0000006861677220 */ /* 0x048fe20000410000 */
[----:B------:R-:W-:Y:S01]  /*4310*/  FFMA.FTZ R105, R97, R108, R153 ;  /* 0x0000006c61697223 */ /* 0x000fe20000010099 */
[----:B-1----:R-:W-:Y:S01]  /*4320*/  FMUL.FTZ R89, R109, R39 ;  /* 0x000000276d597220 */ /* 0x002fe20000410000 */
[----:B------:R-:W-:-:S04]  /*4330*/  @P1 LEA R111, R86, R85, 0x2 ;  /* 0x00000055566f1211 */ /* 0x000fc800078e10ff */
[----:B------:R-:W1:Y:S01]  /*4340*/  MUFU.EX2 R93, R93 ;  /* 0x0000005d005d7308 */ /* 0x000e620000000800 */
[----:B------:R-:W-:Y:S01]  /*4350*/  PRMT R137, R48, 0x7632, R137 ;  /* 0x0000763230897816 */ /* 0x000fe20000000089 */
[----:B----4-:R-:W-:Y:S01]  /*4360*/  FFMA.FTZ R104, R96, R105, R152 ;  /* 0x0000006960687223 */ /* 0x010fe20000010098 */
[----:B------:R-:W-:Y:S01]  /*4370*/  SHF.L.U32 R101, R48, 0x10, RZ ;  /* 0x0000001030657819 */ /* 0x000fe200000006ff */
[----:B------:R-:W-:Y:S01]  /*4380*/  FMUL.FTZ R48, R96, R103 ;  /* 0x0000006760307220 */ /* 0x000fe20000410000 */
[----:B------:R-:W-:-:S03]  /*4390*/  FMUL.FTZ R88, R109, R28 ;  /* 0x0000001c6d587220 */ /* 0x000fc60000410000 */
[----:B------:R-:W3:Y:S01]  /*43a0*/  MUFU.EX2 R92, R92 ;  /* 0x0000005c005c7308 */ /* 0x000ee20000000800 */
[----:B------:R-:W-:Y:S01]  /*43b0*/  PRMT R136, R49, 0x7632, R136 ;  /* 0x0000763231887816 */ /* 0x000fe20000000088 */
[----:B--2---:R-:W-:Y:S01]  /*43c0*/  FFMA.FTZ R105, R95, R104, R151 ;  /* 0x000000685f697223 */ /* 0x004fe20000010097 */
[----:B------:R-:W-:Y:S01]  /*43d0*/  SHF.L.U32 R103, R49, 0x10, RZ ;  /* 0x0000001031677819 */ /* 0x000fe200000006ff */
[----:B------:R-:W-:Y:S01]  /*43e0*/  FMUL.FTZ R49, R95, R48 ;  /* 0x000000305f317220 */ /* 0x000fe20000410000 */
[----:B------:R-:W2:Y:S01]  /*43f0*/  @P1 LDS R111, [R111+0x43e4] ;  /* 0x0043e4006f6f1984 */ /* 0x000ea20000000800 */
[C---:B------:R-:W-:Y:S02]  /*4400*/  FMUL.FTZ R87, R109.reuse, R35 ;  /* 0x000000236d577220 */ /* 0x040fe40000410000 */
[----:B------:R-:W4:Y:S01]  /*4410*/  MUFU.EX2 R89, R89 ;  /* 0x0000005900597308 */ /* 0x000f220000000800 */
[----:B------:R-:W-:Y:S01]  /*4420*/  PRMT R135, R50, 0x7632, R135 ;  /* 0x0000763232877816 */ /* 0x000fe20000000087 */
[----:B0-----:R-:W-:Y:S01]  /*4430*/  FMUL.FTZ R48, R94, R49 ;  /* 0x000000315e307220 */ /* 0x001fe20000410000 */
[----:B------:R-:W-:Y:S01]  /*4440*/  SHF.L.U32 R104, R50, 0x10, RZ ;  /* 0x0000001032687819 */ /* 0x000fe200000006ff */
[----:B------:R-:W-:Y:S01]  /*4450*/  FFMA.FTZ R50, R94, R105, R145 ;  /* 0x000000695e327223 */ /* 0x000fe20000010091 */
[----:B------:R-:W-:-:S03]  /*4460*/  FMUL.FTZ R102, R109, R26 ;  /* 0x0000001a6d667220 */ /* 0x000fc60000410000 */
[----:B------:R-:W0:Y:S01]  /*4470*/  MUFU.EX2 R88, R88 ;  /* 0x0000005800587308 */ /* 0x000e220000000800 */
[----:B------:R-:W-:Y:S01]  /*4480*/  PRMT R134, R51, 0x7632, R134 ;  /* 0x0000763233867816 */ /* 0x000fe20000000086 */
[----:B-1----:R-:W-:Y:S01]  /*4490*/  FMUL.FTZ R49, R93, R48 ;  /* 0x000000305d317220 */ /* 0x002fe20000410000 */
[----:B------:R-:W-:Y:S01]  /*44a0*/  SHF.L.U32 R107, R51, 0x10, RZ ;  /* 0x00000010336b7819 */ /* 0x000fe200000006ff */
[----:B------:R-:W-:Y:S01]  /*44b0*/  FFMA.FTZ R51, R93, R50, R146 ;  /* 0x000000325d337223 */ /* 0x000fe20000010092 */
[----:B------:R-:W-:-:S03]  /*44c0*/  FMUL.FTZ R106, R109, R33 ;  /* 0x000000216d6a7220 */ /* 0x000fc60000410000 */
        /* <DEDUP_REMOVED lines=38> */
.L_x_2296:
[----:B------:R-:W-:Y:S05]  /*4730*/  BSYNC B0 ;  /* 0x0000000000007941 */ /* 0x000fea0003800000 */
.L_x_2295:
[----:B------:R-:W-:Y:S01]  /*4740*/  ISETP.GT.U32.AND P1, PT, R86, 0x1f, PT ;  /* 0x0000001f5600780c */ /* 0x000fe20003f24070 */
[----:B------:R2:W-:Y:S01]  /*4750*/  STS.64 [R112+0x31d0], R48 ;  /* 0x0031d03070007388 */ /* 0x0005e20000000a00 */
[----:B------:R-:W-:Y:S01]  /*4760*/  SHF.L.U32 R137, R137, 0x10, RZ ;  /* 0x0000001089897819 */ /* 0x000fe200000006ff */
[----:B------:R-:W-:Y:S01]  /*4770*/  FMUL.FTZ R51, R103, UR57 ;  /* 0x0000003967337c20 */ /* 0x000fe20008410000 */
[----:B------:R-:W-:Y:S01]  /*4780*/  SHF.L.U32 R136, R136, 0x10, RZ ;  /* 0x0000001088887819 */ /* 0x000fe200000006ff */
[----:B0-----:R-:W-:Y:S01]  /*4790*/  FMUL.FTZ R50, R104, UR57 ;  /* 0x0000003968327c20 */ /* 0x001fe20008410000 */
[----:B------:R-:W-:Y:S01]  /*47a0*/  SHF.L.U32 R135, R135, 0x10, RZ ;  /* 0x0000001087877819 */ /* 0x000fe200000006ff */
[----:B------:R-:W-:Y:S01]  /*47b0*/  FMUL.FTZ R128, R82, R51 ;  /* 0x0000003352807220 */ /* 0x000fe20000410000 */
[----:B------:R-:W-:Y:S01]  /*47c0*/  SHF.L.U32 R134, R134, 0x10, RZ ;  /* 0x0000001086867819 */ /* 0x000fe200000006ff */
[----:B------:R-:W-:Y:S01]  /*47d0*/  FMUL.FTZ R127, R81, R50 ;  /* 0x00000032517f7220 */ /* 0x000fe20000410000 */
[----:B------:R-:W-:Y:S01]  /*47e0*/  SHF.L.U32 R133, R133, 0x10, RZ ;  /* 0x0000001085857819 */ /* 0x000fe200000006ff */
[----:B------:R-:W-:Y:S01]  /*47f0*/  FMUL.FTZ R129, R101, UR57 ;  /* 0x0000003965817c20 */ /* 0x000fe20008410000 */
[----:B------:R-:W-:Y:S01]  /*4800*/  SHF.L.U32 R132, R132, 0x10, RZ ;  /* 0x0000001084847819 */ /* 0x000fe200000006ff */
[----:B--2---:R-:W-:Y:S01]  /*4810*/  FMUL.FTZ R49, R109, UR57 ;  /* 0x000000396d317c20 */ /* 0x004fe20008410000 */
[----:B------:R-:W-:Y:S01]  /*4820*/  SHF.L.U32 R131, R131, 0x10, RZ ;  /* 0x0000001083837819 */ /* 0x000fe200000006ff */
[----:B------:R-:W-:Y:S01]  /*4830*/  FMUL.FTZ R48, R137, UR57 ;  /* 0x0000003989307c20 */ /* 0x000fe20008410000 */
[----:B------:R-:W-:Y:S01]  /*4840*/  SHF.L.U32 R130, R130, 0x10, RZ ;  /* 0x0000001082827819 */ /* 0x000fe200000006ff */
[----:B------:R-:W-:Y:S01]  /*4850*/  FMUL.FTZ R124, R78, R49 ;  /* 0x000000314e7c7220 */ /* 0x000fe20000410000 */
[----:B------:R-:W-:Y:S01]  /*4860*/  FMUL.FTZ R53, R107, UR57 ;  /* 0x000000396b357c20 */ /* 0x000fe20008410000 */
[----:B------:R-:W-:Y:S01]  /*4870*/  FMUL.FTZ R121, R31, R48 ;  /* 0x000000301f797220 */ /* 0x000fe20000410000 */
        /* <DEDUP_REMOVED lines=60> */
.L_x_2357:
[----:B------:R-:W-:Y:S01]  /*4c40*/  ISETP.GE.AND P2, PT, R156, 0x10, PT ;  /* 0x000000109c00780c */ /* 0x000fe20003f46270 */
[----:B------:R-:W-:-:S12]  /*4c50*/  UMOV UR46, 0xffffffff ;  /* 0xffffffff002e7882 */ /* 0x000fd80000000000 */
[C---:B0-2---:R-:W-:Y:S01]  /*4c60*/  @P2 FFMA.FTZ R55, R54.reuse, R140, R55 ;  /* 0x0000008c36372223 */ /* 0x045fe20000010037 */
[----:B---3--:R-:W-:Y:S01]  /*4c70*/  @P2 FMUL.FTZ R54, R54, R143 ;  /* 0x0000008f36362220 */ /* 0x008fe20000410000 */
[----:B------:R-:W-:Y:S06]  /*4c80*/  BRA.DIV UR46, `(.L_x_2299) ;  /* 0x000000462e9c7947 */ /* 0x000fec000b800000 */
.L_x_2360:
[----:B------:R-:W-:-:S03]  /*4c90*/  UMOV UR46, 0xffffffff ;  /* 0xffffffff002e7882 */ /* 0x000fc60000000000 */
[----:B------:R-:W-:Y:S05]  /*4ca0*/  BRA.DIV UR46, `(.L_x_2300) ;  /* 0x000000462ebc7947 */ /* 0x000fea000b800000 */
.L_x_2363:
[----:B------:R-:W-:-:S03]  /*4cb0*/  UMOV UR46, 0xffffffff ;  /* 0xffffffff002e7882 */ /* 0x000fc60000000000 */
[----:B------:R-:W-:Y:S05]  /*4cc0*/  BRA.DIV UR46, `(.L_x_2301) ;  /* 0x000000462edc7947 */ /* 0x000fea000b800000 */
[----:B------:R-:W0:Y:S04]  /*4cd0*/  SHFL.UP PT, R54, R54, 0x1, RZ ;  /* 0x0420000036367989 */ /* 0x000e2800000e00ff */
[----:B------:R-:W2:Y:S04]  /*4ce0*/  SHFL.UP PT, R55, R55, 0x1, RZ ;  /* 0x0420000037377989 */ /* 0x000ea800000e00ff */
[----:B-----5:R-:W3:Y:S04]  /*4cf0*/  SHFL.IDX PT, R90, R90, RZ, 0x1f ;  /* 0x00001fff5a5a7589 */ /* 0x020ee800000e0000 */
[----:B------:R-:W4:Y:S02]  /*4d00*/  SHFL.IDX PT, R91, R91, RZ, 0x1f ;  /* 0x00001fff5b5b7589 */ /* 0x000f2400000e0000 */
.L_x_2369:
        /* <DEDUP_REMOVED lines=12> */
.L_x_2297:
[----:B------:R-:W-:Y:S05]  /*4dd0*/  WARPSYNC.ALL ;  /* 0x0000000000007948 */ /* 0x000fea0003800000 */
[----:B------:R-:W-:Y:S01]  /*4de0*/  BAR.SYNC.DEFER_BLOCKING 0x0 ;  /* 0x0000000000007b1d */ /* 0x000fe20000010000 */
[C---:B0-----:R-:W-:Y:S01]  /*4df0*/  FFMA.FTZ R48, R105.reuse, R114, R122 ;  /* 0x0000007269307223 */ /* 0x041fe2000001007a */
[----:B-1----:R-:W-:Y:S01]  /*4e00*/  FMUL.FTZ R49, R105, R111 ;  /* 0x0000006f69317220 */ /* 0x002fe20000410000 */
[----:B------:R-:W-:Y:S02]  /*4e10*/  MOV R54, UR7 ;  /* 0x0000000700367c02 */ /* 0x000fe40008000f00 */
[C---:B------:R-:W-:Y:S01]  /*4e20*/  FFMA.FTZ R48, R106.reuse, R48, R115 ;  /* 0x000000306a307223 */ /* 0x040fe20000010073 */
[----:B------:R-:W-:-:S03]  /*4e30*/  FMUL.FTZ R49, R106, R49 ;  /* 0x000000316a317220 */ /* 0x000fc60000410000 */
[C---:B------:R-:W-:Y:S01]  /*4e40*/  FFMA.FTZ R48, R102.reuse, R48, R123 ;  /* 0x0000003066307223 */ /* 0x040fe2000001007b */
[----:B------:R-:W-:-:S03]  /*4e50*/  FMUL.FTZ R50, R102, R49 ;  /* 0x0000003166327220 */ /* 0x000fc60000410000 */
[C---:B------:R-:W-:Y:S01]  /*4e60*/  FFMA.FTZ R51, R87.reuse, R48, R116 ;  /* 0x0000003057337223 */ /* 0x040fe20000010074 */
[----:B------:R-:W-:-:S03]  /*4e70*/  FMUL.FTZ R49, R87, R50 ;  /* 0x0000003257317220 */ /* 0x000fc60000410000 */
[C---:B------:R-:W-:Y:S01]  /*4e80*/  FFMA.FTZ R52, R88.reuse, R51, R124 ;  /* 0x0000003358347223 */ /* 0x040fe2000001007c */
[----:B------:R-:W-:-:S03]  /*4e90*/  FMUL.FTZ R50, R88, R49 ;  /* 0x0000003158327220 */ /* 0x000fc60000410000 */
[C---:B------:R-:W-:Y:S01]  /*4ea0*/  FFMA.FTZ R52, R89.reuse, R52, R117 ;  /* 0x0000003459347223 */ /* 0x040fe20000010075 */
[----:B------:R-:W-:Y:S01]  /*4eb0*/  FMUL.FTZ R49, R89, R50 ;  /* 0x0000003259317220 */ /* 0x000fe20000410000 */
[----:B------:R-:W0:Y:S02]  /*4ec0*/  LDS R48, [R112+0x31d4] ;  /* 0x0031d40070307984 */ /* 0x000e240000000800 */
[C---:B------:R-:W-:Y:S01]  /*4ed0*/  FFMA.FTZ R52, R92.reuse, R52, R125 ;  /* 0x000000345c347223 */ /* 0x040fe2000001007d */
[----:B------:R-:W-:-:S03]  /*4ee0*/  FMUL.FTZ R50, R92, R49 ;  /* 0x000000315c327220 */ /* 0x000fc60000410000 */
[C---:B------:R-:W-:Y:S01]  /*4ef0*/  FFMA.FTZ R51, R93.reuse, R52, R118 ;  /* 0x000000345d337223 */ /* 0x040fe20000010076 */
[----:B------:R-:W-:-:S03]  /*4f00*/  FMUL.FTZ R49, R93, R50 ;  /* 0x000000325d317220 */ /* 0x000fc60000410000 */
[C---:B------:R-:W-:Y:S01]  /*4f10*/  FFMA.FTZ R52, R94.reuse, R51, R126 ;  /* 0x000000335e347223 */ /* 0x040fe2000001007e */
[----:B------:R-:W-:Y:S01]  /*4f20*/  FMUL.FTZ R50, R94, R49 ;  /* 0x000000315e327220 */ /* 0x000fe20000410000 */
[----:B------:R-:W-:Y:S02]  /*4f30*/  MOV R51, UR13 ;  /* 0x0000000d00337c02 */ /* 0x000fe40008000f00 */
[C---:B------:R-:W-:Y:S01]  /*4f40*/  FFMA.FTZ R52, R95.reuse, R52, R119 ;  /* 0x000000345f347223 */ /* 0x040fe20000010077 */
[----:B------:R-:W-:Y:S01]  /*4f50*/  FMUL.FTZ R49, R95, R50 ;  /* 0x000000325f317220 */ /* 0x000fe20000410000 */
[----:B------:R-:W-:Y:S02]  /*4f60*/  ISETP.GE.OR P0, PT, R51, UR50, P0 ;  /* 0x0000003233007c0c */ /* 0x000fe40008706670 */
        /* <DEDUP_REMOVED lines=8> */
[----:B------:R-:W-:Y:S02]  /*4ff0*/  @!P0 LEA R52, R54, R85, 0x3 ;  /* 0x0000005536348211 */ /* 0x000fe400078e18ff */
[C---:B------:R-:W-:Y:S01]  /*5000*/  FFMA.FTZ R51, R100.reuse, R51, R129 ;  /* 0x0000003364337223 */ /* 0x040fe20000010081 */
[----:B------:R-:W-:Y:S01]  /*5010*/  FMUL.FTZ R50, R100, R49 ;  /* 0x0000003164327220 */ /* 0x000fe20000410000 */
[----:B------:R-:W-:Y:S01]  /*5020*/  HFMA2.MMA R49, -RZ, RZ, 0, 0 ;  /* 0x00000000ff317435 */ /* 0x000fe200000001ff */
[----:B0-----:R-:W-:Y:S01]  /*5030*/  FFMA.FTZ R138, R138, R48, R3 ;  /* 0x000000308a8a7223 */ /* 0x001fe20000010003 */
[----:B------:R-:W-:-:S03]  /*5040*/  MOV R48, 0x3f800000 ;  /* 0x3f80000000307802 */ /* 0x000fc60000000f00 */
[----:B------:R-:W-:-:S05]  /*5050*/  FFMA.FTZ R139, R100, R138, R2 ;  /* 0x0000008a648b7223 */ /* 0x000fca0000010002 */
        /* <DEDUP_REMOVED lines=64> */
.L_x_2386:
        /* <DEDUP_REMOVED lines=15> */
.L_x_2302:
        /* <DEDUP_REMOVED lines=49> */
[----:B------:R-:W-:Y:S02]  /*5860*/  FFMA.FTZ R99, R99, R98, R121 ;  /* 0x0000006263637223 */ /* 0x000fe40000010079 */
[----:B------:R-:W4:Y:S01]  /*5870*/  LDL R121, [R1+0x30] ;  /* 0x0000300001797983 */ /* 0x000f220000100800 */
[----:B------:R-:W-:Y:S01]  /*5880*/  FFMA.FTZ R110, R77, R110, R132 ;  /* 0x0000006e4d6e7223 */ /* 0x000fe20000010084 */
[----:B------:R-:W-:Y:S01]  /*5890*/  FMUL.FTZ R125, R131, R151 ;  /* 0x00000097837d7220 */ /* 0x000fe20000410000 */
[----:B------:R-:W-:Y:S01]  /*58a0*/  MOV R96, UR7 ;  /* 0x0000000700607c02 */ /* 0x000fe20008000f00 */
[----:B------:R-:W-:Y:S02]  /*58b0*/  FFMA.FTZ R129, R100, R99, R129 ;  /* 0x0000006364817223 */ /* 0x000fe40000010081 */
[----:B------:R-:W-:Y:S01]  /*58c0*/  FFMA.FTZ R125, R17, R125, R110 ;  /* 0x0000007d117d7223 */ /* 0x000fe2000001006e */
[----:B------:R-:W-:Y:S02]  /*58d0*/  @!P0 LEA R87, R96, R85, 0x3 ;  /* 0x0000005560578211 */ /* 0x000fe400078e18ff */
[----:B------:R-:W-:Y:S01]  /*58e0*/  SHF.L.U32 R110, R40, 0x10, RZ ;  /* 0x00000010286e7819 */ /* 0x000fe200000006ff */
[----:B------:R-:W-:Y:S01]  /*58f0*/  FMUL.FTZ R50, R92, UR47 ;  /* 0x0000002f5c327c20 */ /* 0x000fe20008410000 */
[----:B------:R-:W-:Y:S01]  /*5900*/  SHF.L.U32 R90, R43, 0x10, RZ ;  /* 0x000000102b5a7819 */ /* 0x000fe200000006ff */
[----:B------:R0:W-:Y:S02]  /*5910*/  @!P0 STS.64 [R87+0x45e0], R48 ;  /* 0x0045e03057008388 */ /* 0x0001e40000000a00 */
[-C--:B------:R-:W-:Y:S01]  /*5920*/  FFMA.FTZ R107, R110, -R66.reuse, R138 ;  /* 0x800000426e6b7223 */ /* 0x080fe2000001008a */
[----:B------:R-:W-:Y:S01]  /*5930*/  SHF.L.U32 R93, R42, 0x10, RZ ;  /* 0x000000102a5d7819 */ /* 0x000fe200000006ff */
[----:B------:R-:W-:Y:S01]  /*5940*/  FFMA.FTZ R51, R90, -R63, R144 ;  /* 0x8000003f5a337223 */ /* 0x000fe20000010090 */
[----:B------:R-:W-:Y:S01]  /*5950*/  SHF.L.U32 R108, R41, 0x10, RZ ;  /* 0x00000010296c7819 */ /* 0x000fe200000006ff */
[----:B------:R-:W-:Y:S01]  /*5960*/  FMUL.FTZ R103, R99, R61 ;  /* 0x0000003d63677220 */ /* 0x000fe20000410000 */
[----:B0-----:R-:W-:-:S04]  /*5970*/  FMUL.FTZ R87, R129, R66 ;  /* 0x0000004281577220 */ /* 0x001fc80000410000 */
[----:B------:R-:W-:Y:S01]  /*5980*/  FFMA.FTZ R48, R87, R107, RZ ;  /* 0x0000006b57307223 */ /* 0x000fe200000100ff */
[-C--:B------:R-:W-:Y:S01]  /*5990*/  FFMA.FTZ R101, R108, -R65.reuse, R140 ;  /* 0x800000416c657223 */ /* 0x080fe2000001008c */
[----:B------:R-:W-:Y:S01]  /*59a0*/  FMUL.FTZ R100, R98, R65 ;  /* 0x0000004162647220 */ /* 0x000fe20000410000 */
[----:B------:R-:W-:Y:S01]  /*59b0*/  SHF.L.U32 R119, R44, 0x10, RZ ;  /* 0x000000102c777819 */ /* 0x000fe200000006ff */
[----:B------:R-:W-:Y:S01]  /*59c0*/  FMUL.FTZ R120, R126, R63 ;  /* 0x0000003f7e787220 */ /* 0x000fe20000410000 */
[----:B------:R-:W-:Y:S01]  /*59d0*/  FMUL.FTZ R122, R116, UR47 ;  /* 0x0000002f747a7c20 */ /* 0x000fe20008410000 */
[----:B------:R-:W-:-:S04]  /*59e0*/  FMUL.FTZ R113, R113, R152 ;  /* 0x0000009871717220 */ /* 0x000fc80000410000 */
[----:B------:R-:W-:Y:S01]  /*59f0*/  FFMA.FTZ R125, R76, R113, R125 ;  /* 0x000000714c7d7223 */ /* 0x000fe2000001007d */
[----:B------:R-:W-:Y:S01]  /*5a00*/  FMUL.FTZ R140, R140, UR57 ;  /* 0x000000398c8c7c20 */ /* 0x000fe20008410000 */
[----:B--2---:R-:W-:-:S05]  /*5a10*/  SHF.L.U32 R54, R52, 0x10, RZ ;  /* 0x0000001034367819 */ /* 0x004fca00000006ff */
[----:B------:R-:W-:Y:S01]  /*5a20*/  FFMA.FTZ R53, R54, -R34, R143 ;  /* 0x8000002236357223 */ /* 0x000fe2000001008f */
[----:B---3--:R-:W-:Y:S01]  /*5a30*/  SHF.L.U32 R109, R154, 0x10, RZ ;  /* 0x000000109a6d7819 */ /* 0x008fe200000006ff */
[----:B------:R-:W-:Y:S02]  /*5a40*/  FMUL.FTZ R52, R126, UR47 ;  /* 0x0000002f7e347c20 */ /* 0x000fe40008410000 */
[----:B------:R-:W-:Y:S02]  /*5a50*/  FMUL.FTZ R89, R53, R50 ;  /* 0x0000003235597220 */ /* 0x000fe40000410000 */
[----:B------:R-:W-:Y:S01]  /*5a60*/  FFMA.FTZ R104, R109, -R61, R139 ;  /* 0x8000003d6d687223 */ /* 0x000fe2000001008b */
[----:B------:R-:W-:Y:S01]  /*5a70*/  FMUL.FTZ R55, R51, R52 ;  /* 0x0000003433377220 */ /* 0x000fe20000410000 */
[----:B------:R-:W-:Y:S01]  /*5a80*/  FFMA.FTZ R89, R54, R92, R89 ;  /* 0x0000005c36597223 */ /* 0x000fe20000010059 */
[----:B----4-:R-:W-:Y:S01]  /*5a90*/  SHF.L.U32 R54, R91, 0x10, RZ ;  /* 0x000000105b367819 */ /* 0x010fe200000006ff */
[----:B------:R-:W-:Y:S01]  /*5aa0*/  FFMA.FTZ R91, R93, -R64, R142 ;  /* 0x800000405d5b7223 */ /* 0x000fe2000001008e */
[----:B------:R-:W-:Y:S01]  /*5ab0*/  FMUL.FTZ R50, R94, UR47 ;  /* 0x0000002f5e327c20 */ /* 0x000fe20008410000 */
[----:B------:R-:W-:Y:S01]  /*5ac0*/  FFMA.FTZ R49, R103, R104, R48 ;  /* 0x0000006867317223 */ /* 0x000fe20000010030 */
[----:B------:R-:W-:Y:S01]  /*5ad0*/  FFMA.FTZ R90, R90, R126, R55 ;  /* 0x0000007e5a5a7223 */ /* 0x000fe20000010037 */
[----:B------:R-:W-:Y:S01]  /*5ae0*/  FMUL.FTZ R52, R97, R36 ;  /* 0x0000002461347220 */ /* 0x000fe20000410000 */
[----:B------:R-:W-:Y:S01]  /*5af0*/  FMUL.FTZ R55, R91, R50 ;  /* 0x000000325b377220 */ /* 0x000fe20000410000 */
[----:B------:R-:W-:Y:S01]  /*5b00*/  FFMA.FTZ R49, R100, R101, R49 ;  /* 0x0000006564317223 */ /* 0x000fe20000010031 */
[----:B------:R-:W-:-:S02]  /*5b10*/  FMUL.FTZ R48, R118, UR47 ;  /* 0x0000002f76307c20 */ /* 0x000fc40008410000 */
[----:B------:R-:W-:Y:S01]  /*5b20*/  FFMA.FTZ R96, R93, R94, R55 ;  /* 0x0000005e5d607223 */ /* 0x000fe20000010037 */
[----:B------:R-:W-:Y:S01]  /*5b30*/  FFMA.FTZ R55, R54, -R32, R145 ;  /* 0x8000002036377223 */ /* 0x000fe20000010091 */
[----:B------:R-:W-:-:S03]  /*5b40*/  FMUL.FTZ R94, R94, R64 ;  /* 0x000000405e5e7220 */ /* 0x000fc60000410000 */
[----:B------:R-:W-:Y:S01]  /*5b50*/  FMUL.FTZ R93, R55, R48 ;  /* 0x00000030375d7220 */ /* 0x000fe20000410000 */
[----:B------:R-:W-:Y:S01]  /*5b60*/  FMUL.FTZ R48, R114, UR47 ;  /* 0x0000002f72307c20 */ /* 0x000fe20008410000 */
[----:B------:R-:W-:Y:S02]  /*5b70*/  FMUL.FTZ R92, R92, R34 ;  /* 0x000000225c5c7220 */ /* 0x000fe40000410000 */
[----:B------:R-:W-:Y:S01]  /*5b80*/  FFMA.FTZ R93, R54, R118, R93 ;  /* 0x00000076365d7223 */ /* 0x000fe2000001005d */
[----:B------:R-:W-:Y:S01]  /*5b90*/  FMUL.FTZ R118, R118, R32 ;  /* 0x0000002076767220 */ /* 0x000fe20000410000 */
[----:B------:R-:W-:-:S05]  /*5ba0*/  SHF.L.U32 R95, R95, 0x10, RZ ;  /* 0x000000105f5f7819 */ /* 0x000fca00000006ff */
[----:B------:R-:W-:-:S04]  /*5bb0*/  FFMA.FTZ R50, R95, -R36, R141 ;  /* 0x800000245f327223 */ /* 0x000fc8000001008d */
[----:B------:R-:W-:-:S04]  /*5bc0*/  FFMA.FTZ R49, R52, R50, R49 ;  /* 0x0000003234317223 */ /* 0x000fc80000010031 */
[----:B------:R-:W-:Y:S01]  /*5bd0*/  FFMA.FTZ R115, R94, R91, R49 ;  /* 0x0000005b5e737223 */ /* 0x000fe20000010031 */
[----:B------:R-:W-:-:S04]  /*5be0*/  FFMA.FTZ R49, R119, -R62, R146 ;  /* 0x8000003e77317223 */ /* 0x000fc80000010092 */
[----:B------:R-:W-:-:S04]  /*5bf0*/  FMUL.FTZ R91, R49, R48 ;  /* 0x00000030315b7220 */ /* 0x000fc80000410000 */
[----:B------:R-:W-:Y:S01]  /*5c00*/  FFMA.FTZ R91, R119, R114, R91 ;  /* 0x00000072775b7223 */ /* 0x000fe2000001005b */
[----:B------:R-:W-:Y:S01]  /*5c10*/  SHF.L.U32 R119, R112, 0x10, RZ ;  /* 0x0000001070777819 */ /* 0x000fe200000006ff */
[----:B------:R-:W-:Y:S01]  /*5c20*/  FFMA.FTZ R53, R92, R53, R115 ;  /* 0x000000355c357223 */ /* 0x000fe20000010073 */
[----:B------:R-:W-:-:S03]  /*5c30*/  FMUL.FTZ R115, R117, UR47 ;  /* 0x0000002f75737c20 */ /* 0x000fc60008410000 */
[----:B------:R-:W-:-:S04]  /*5c40*/  FFMA.FTZ R48, R119, -R30, R147 ;  /* 0x8000001e77307223 */ /* 0x000fc80000010093 */
[----:B------:R-:W-:Y:S01]  /*5c50*/  FMUL.FTZ R54, R48, R115 ;  /* 0x0000007330367220 */ /* 0x000fe20000410000 */
[----:B------:R-:W-:Y:S01]  /*5c60*/  SHF.L.U32 R115, R45, 0x10, RZ ;  /* 0x000000102d737819 */ /* 0x000fe200000006ff */
[----:B------:R-:W-:Y:S01]  /*5c70*/  FFMA.FTZ R51, R120, R51, R53 ;  /* 0x0000003378337223 */ /* 0x000fe20000010035 */
[----:B------:R-:W-:Y:S01]  /*5c80*/  FMUL.FTZ R53, R88, UR47 ;  /* 0x0000002f58357c20 */ /* 0x000fe20008410000 */
[----:B------:R-:W-:Y:S02]  /*5c90*/  FFMA.FTZ R119, R119, R117, R54 ;  /* 0x0000007577777223 */ /* 0x000fe40000010036 */
[----:B------:R-:W-:-:S04]  /*5ca0*/  FFMA.FTZ R54, R115, -R39, R148 ;  /* 0x8000002773367223 */ /* 0x000fc80000010094 */
[----:B------:R-:W-:-:S04]  /*5cb0*/  FMUL.FTZ R112, R54, R53 ;  /* 0x0000003536707220 */ /* 0x000fc80000410000 */
[----:B------:R-:W-:Y:S01]  /*5cc0*/  FFMA.FTZ R115, R115, R88, R112 ;  /* 0x0000005873737223 */ /* 0x000fe20000010070 */
[----:B------:R-:W-:Y:S01]  /*5cd0*/  SHF.L.U32 R112, R121, 0x10, RZ ;  /* 0x0000001079707819 */ /* 0x000fe200000006ff */
[----:B------:R-:W-:Y:S01]  /*5ce0*/  FFMA.FTZ R55, R118, R55, R51 ;  /* 0x0000003776377223 */ /* 0x000fe20000010033 */
[----:B------:R-:W-:-:S03]  /*5cf0*/  FMUL.FTZ R114, R114, R62 ;  /* 0x0000003e72727220 */ /* 0x000fc60000410000 */
[----:B------:R-:W-:Y:S01]  /*5d00*/  FFMA.FTZ R53, R112, -R28, R149 ;  /* 0x8000001c70357223 */ /* 0x000fe20000010095 */
[----:B------:R-:W-:Y:S01]  /*5d10*/  FFMA.FTZ R49, R114, R49, R55 ;  /* 0x0000003172317223 */ /* 0x000fe20000010037 */
[----:B------:R-:W-:Y:S02]  /*5d20*/  SHF.L.U32 R55, R46, 0x10, RZ ;  /* 0x000000102e377819 */ /* 0x000fe400000006ff */
[----:B------:R-:W-:Y:S01]  /*5d30*/  FMUL.FTZ R51, R53, R122 ;  /* 0x0000007a35337220 */ /* 0x000fe20000410000 */
[----:B------:R-:W-:-:S03]  /*5d40*/  FMUL.FTZ R122, R102, UR47 ;  /* 0x0000002f667a7c20 */ /* 0x000fc60008410000 */
[----:B------:R-:W-:Y:S01]  /*5d50*/  FFMA.FTZ R112, R112, R116, R51 ;  /* 0x0000007470707223 */ /* 0x000fe20000010033 */
[----:B------:R-:W-:Y:S01]  /*5d60*/  FFMA.FTZ R51, R55, -R35, R150 ;  /* 0x8000002337337223 */ /* 0x000fe20000010096 */
[----:B------:R-:W-:-:S03]  /*5d70*/  FMUL.FTZ R121, R117, R30 ;  /* 0x0000001e75797220 */ /* 0x000fc60000410000 */
[----:B------:R-:W-:-:S04]  /*5d80*/  FMUL.FTZ R122, R51, R122 ;  /* 0x0000007a337a7220 */ /* 0x000fc80000410000 */
[----:B------:R-:W-:Y:S01]  /*5d90*/  FFMA.FTZ R117, R55, R102, R122 ;  /* 0x0000006637757223 */ /* 0x000fe2000001007a */
[----:B------:R-:W-:Y:S01]  /*5da0*/  SHF.L.U32 R122, R123, 0x10, RZ ;  /* 0x000000107b7a7819 */ /* 0x000fe200000006ff */
[----:B------:R-:W-:Y:S01]  /*5db0*/  FFMA.FTZ R48, R121, R48, R49 ;  /* 0x0000003079307223 */ /* 0x000fe20000010031 */
[----:B------:R-:W-:Y:S01]  /*5dc0*/  FMUL.FTZ R88, R88, R39 ;  /* 0x0000002758587220 */ /* 0x000fe20000410000 */
[----:B------:R-:W-:Y:S02]  /*5dd0*/  FMUL.FTZ R49, R106, UR47 ;  /* 0x0000002f6a317c20 */ /* 0x000fe40008410000 */
[----:B------:R-:W-:Y:S01]  /*5de0*/  FFMA.FTZ R124, R122, -R26, R151 ;  /* 0x8000001a7a7c7223 */ /* 0x000fe20000010097 */
[----:B------:R-:W-:Y:S01]  /*5df0*/  FFMA.FTZ R54, R88, R54, R48 ;  /* 0x0000003658367223 */ /* 0x000fe20000010030 */
[----:B------:R-:W-:Y:S02]  /*5e00*/  SHF.L.U32 R48, R47, 0x10, RZ ;  /* 0x000000102f307819 */ /* 0x000fe400000006ff */
[----:B------:R-:W-:-:S03]  /*5e10*/  FMUL.FTZ R49, R124, R49 ;  /* 0x000000317c317220 */ /* 0x000fc60000410000 */
[----:B------:R-:W-:Y:S01]  /*5e20*/  FFMA.FTZ R123, R48, -R33, R152 ;  /* 0x80000021307b7223 */ /* 0x000fe20000010098 */
        /* <DEDUP_REMOVED lines=9> */
[----:B------:R0:W-:Y:S01]  /*5ec0*/  STS [R55+0x1090], R49 ;  /* 0x0010903137007388 */ /* 0x0001e20000000800 */
[----:B------:R-:W-:Y:S01]  /*5ed0*/  FMUL.FTZ R126, R139, UR57 ;  /* 0x000000398b7e7c20 */ /* 0x000fe20008410000 */
[----:B0-----:R-:W-:-:S04]  /*5ee0*/  IADD3 R49, R48, 0x1, RZ ;  /* 0x0000000130317810 */ /* 0x001fc80007ffe0ff */
[----:B------:R-:W-:Y:S01]  /*5ef0*/  LEA.HI.SX32 R49, R49, R48, 0x1b ;  /* 0x0000003031317211 */ /* 0x000fe200078fdaff */
[----:B------:R-:W-:-:S03]  /*5f00*/  FMUL.FTZ R126, R31, R126 ;  /* 0x0000007e1f7e7220 */ /* 0x000fc60000410000 */
        /* <DEDUP_REMOVED lines=8> */
[----:B0-----:R-:W-:-:S04]  /*5f90*/  IADD3 R49, R48, 0x3, RZ ;  /* 0x0000000330317810 */ /* 0x001fc80007ffe0ff */
[----:B------:R-:W-:-:S04]  /*5fa0*/  LEA.HI.SX32 R48, R49, R48, 0x1b ;  /* 0x0000003031307211 */ /* 0x000fc800078fdaff */
[----:B------:R-:W-:Y:S01]  /*5fb0*/  LEA R132, R48, R85, 0x2 ;  /* 0x0000005530847211 */ /* 0x000fe200078e10ff */
[----:B------:R-:W-:Y:S01]  /*5fc0*/  FMUL.FTZ R48, R143, UR57 ;  /* 0x000000398f307c20 */ /* 0x000fe20008410000 */
[----:B------:R-:W-:Y:S01]  /*5fd0*/  FMUL.FTZ R127, R29, R128 ;  /* 0x000000801d7f7220 */ /* 0x000fe20000410000 */
[----:B------:R-:W-:Y:S02]  /*5fe0*/  FMUL.FTZ R49, R144, UR57 ;  /* 0x0000003990317c20 */ /* 0x000fe40008410000 */
[----:B------:R-:W-:Y:S02]  /*5ff0*/  FMUL.FTZ R48, R27, R48 ;  /* 0x000000301b307220 */ /* 0x000fe40000410000 */
[----:B------:R-:W-:Y:S01]  /*6000*/  STS [R132+0x109c], R127 ;  /* 0x00109c7f84007388 */ /* 0x000fe20000000800 */
[----:B------:R-:W-:-:S03]  /*6010*/  FMUL.FTZ R126, R80, R49 ;  /* 0x00000031507e7220 */ /* 0x000fc60000410000 */
[----:B------:R0:W-:Y:S02]  /*6020*/  STS [R55+0x10a4], R48 ;  /* 0x0010a43037007388 */ /* 0x0001e40000000800 */
[----:B0-----:R-:W0:Y:S01]  /*6030*/  LDC.64 R48, c[0x0][0x368] ;  /* 0x0000da00ff307b82 */ /* 0x001e220000000a00 */
[----:B------:R-:W-:Y:S01]  /*6040*/  FMUL.FTZ R147, R147, UR57 ;  /* 0x0000003993937c20 */ /* 0x000fe20008410000 */
[----:B------:R-:W-:Y:S01]  /*6050*/  FMUL.FTZ R127, R148, UR57 ;  /* 0x00000039947f7c20 */ /* 0x000fe20008410000 */
[----:B------:R1:W-:Y:S01]  /*6060*/  STS [R55+0x10a8], R126 ;  /* 0x0010a87e37007388 */ /* 0x0003e20000000800 */
[----:B------:R-:W-:Y:S01]  /*6070*/  USHF.R.S32.HI UR46, URZ, 0x1f, UR11 ;  /* 0x0000001f3f2e7899 */ /* 0x000fe2000801140b */
[----:B------:R-:W-:Y:S01]  /*6080*/  FMUL.FTZ R132, R22, R147 ;  /* 0x0000009316847220 */ /* 0x000fe20000410000 */
[----:B------:R-:W-:Y:S01]  /*6090*/  FMUL.FTZ R128, R145, UR57 ;  /* 0x0000003991807c20 */ /* 0x000fe20008410000 */
[----:B-1----:R-:W-:Y:S01]  /*60a0*/  FMUL.FTZ R126, R78, R127 ;  /* 0x0000007f4e7e7220 */ /* 0x002fe20000410000 */
[----:B------:R-:W-:-:S02]  /*60b0*/  HFMA2.MMA R127, -RZ, RZ, 0, 0 ;  /* 0x00000000ff7f7435 */ /* 0x000fc400000001ff */
[----:B------:R0:W-:Y:S01]  /*60c0*/  STS [R55+0x10b4], R132 ;  /* 0x0010b48437007388 */ /* 0x0001e20000000800 */
[----:B------:R-:W-:-:S03]  /*60d0*/  FMUL.FTZ R128, R25, R128 ;  /* 0x0000008019807220 */ /* 0x000fc60000410000 */
[----:B------:R1:W-:Y:S01]  /*60e0*/  STS [R55+0x10b8], R126 ;  /* 0x0010b87e37007388 */ /* 0x0003e20000000800 */
[----:B------:R-:W-:Y:S01]  /*60f0*/  FMUL.FTZ R149, R149, UR57 ;  /* 0x0000003995957c20 */ /* 0x000fe20008410000 */
[----:B0-----:R-:W-:Y:S01]  /*6100*/  IMAD R132, R48, UR46, RZ ;  /* 0x0000002e30847c24 */ /* 0x001fe2000f8e02ff */
[----:B-1----:R-:W-:-:S03]  /*6110*/  MOV R126, R86 ;  /* 0x00000056007e7202 */ /* 0x002fc60000000f00 */
[----:B------:R-:W-:Y:S01]  /*6120*/  IMAD R135, R49, UR11, R132 ;  /* 0x0000000b31877c24 */ /* 0x000fe2000f8e0284 */
[----:B------:R-:W-:Y:S01]  /*6130*/  USHF.R.S32.HI UR46, URZ, 0x1f, UR12 ;  /* 0x0000001f3f2e7899 */ /* 0x000fe2000801140c */
[----:B------:R0:W-:Y:S01]  /*6140*/  STS [R55+0x10ac], R128 ;  /* 0x0010ac8037007388 */ /* 0x0001e20000000800 */
[----:B------:R-:W-:-:S04]  /*6150*/  IMAD.WIDE.U32 R48, R48, UR11, R126 ;  /* 0x0000000b30307c25 */ /* 0x000fc8000f8e007e */
[----:B------:R-:W-:Y:S01]  /*6160*/  FMUL.FTZ R142, R142, UR57 ;  /* 0x000000398e8e7c20 */ /* 0x000fe20008410000 */
[----:B------:R-:W-:Y:S01]  /*6170*/  FMUL.FTZ R146, R146, UR57 ;  /* 0x0000003992927c20 */ /* 0x000fe20008410000 */
[----:B------:R-:W-:Y:S01]  /*6180*/  FMUL.FTZ R150, R150, UR57 ;  /* 0x0000003996967c20 */ /* 0x000fe20008410000 */
[----:B------:R-:W-:Y:S01]  /*6190*/  FMUL.FTZ R134, R151, UR57 ;  /* 0x0000003997867c20 */ /* 0x000fe20008410000 */
[----:B------:R-:W-:Y:S01]  /*61a0*/  FMUL.FTZ R131, R152, UR57 ;  /* 0x0000003998837c20 */ /* 0x000fe20008410000 */
[----:B------:R-:W-:Y:S01]  /*61b0*/  FMUL.FTZ R133, R153, UR57 ;  /* 0x0000003999857c20 */ /* 0x000fe20008410000 */
[----:B0-----:R-:W-:Y:S01]  /*61c0*/  FMUL.FTZ R128, R18, R149 ;  /* 0x0000009512807220 */ /* 0x001fe20000410000 */
        /* <DEDUP_REMOVED lines=14> */
[----:B0-----:R-:W-:Y:S01]  /*62b0*/  FMUL.FTZ R128, R16, R133 ;  /* 0x0000008510807220 */ /* 0x001fe20000410000 */
[----:B------:R-:W-:Y:S01]  /*62c0*/  FMUL.FTZ R53, R97, UR47 ;  /* 0x0000002f61357c20 */ /* 0x000fe20008410000 */
[----:B------:R-:W-:Y:S01]  /*62d0*/  FMUL.FTZ R133, R102, R35 ;  /* 0x0000002366857220 */ /* 0x000fe20000410000 */
[----:B------:R-:W-:Y:S01]  /*62e0*/  MOV R127, UR52 ;  /* 0x00000034007f7c02 */ /* 0x000fe20008000f00 */
[----:B------:R-:W-:Y:S01]  /*62f0*/  STS [R55+0x10a0], R142 ;  /* 0x0010a08e37007388 */ /* 0x000fe20000000800 */
[----:B------:R-:W-:Y:S01]  /*6300*/  FADD.FTZ R10, R52, R10 ;  /* 0x0000000a340a7221 */ /* 0x000fe20000010000 */
[----:B------:R-:W-:Y:S01]  /*6310*/  FMUL.FTZ R102, R50, R53 ;  /* 0x0000003532667220 */ /* 0x000fe20000410000 */
[----:B------:R-:W-:Y:S01]  /*6320*/  FFMA.FTZ R135, R133, R51, R54 ;  /* 0x0000003385877223 */ /* 0x000fe20000010036 */
[----:B------:R-:W-:Y:S01]  /*6330*/  STS [R55+0x10b0], R146 ;  /* 0x0010b09237007388 */ /* 0x000fe20000000800 */
[----:B------:R-:W-:Y:S01]  /*6340*/  IADD3 R132, R49, UR46, RZ ;  /* 0x0000002e31847c10 */ /* 0x000fe2000fffe0ff */
[----:B------:R-:W0:Y:S01]  /*6350*/  LDC.64 R50, c[0x0][0x380] ;  /* 0x0000e000ff327b82 */ /* 0x000e220000000a00 */
[----:B------:R-:W-:Y:S01]  /*6360*/  IADD3 R52, P1, R48, UR57, RZ ;  /* 0x0000003930347c10 */ /* 0x000fe2000ff3e0ff */
[----:B------:R-:W-:Y:S04]  /*6370*/  STS [R55+0x10c0], R150 ;  /* 0x0010c09637007388 */ /* 0x000fe80000000800 */
[----:B------:R-:W-:Y:S04]  /*6380*/  STS [R55+0x10c4], R134 ;  /* 0x0010c48637007388 */ /* 0x000fe80000000800 */
[----:B------:R1:W-:Y:S04]  /*6390*/  STS [R55+0x10c8], R126 ;  /* 0x0010c87e37007388 */ /* 0x0003e80000000800 */
[----:B------:R2:W-:Y:S01]  /*63a0*/  STS [R55+0x10cc], R128 ;  /* 0x0010cc8037007388 */ /* 0x0005e20000000800 */
[----:B-1----:R-:W-:-:S02]  /*63b0*/  IADD3 R126, R127, -UR57, -R86 ;  /* 0x800000397f7e7c10 */ /* 0x002fc4000fffe856 */
        /* <DEDUP_REMOVED lines=20> */
.L_x_2305:
[----:B------:R-:W-:Y:S05]  /*6500*/  BSYNC B0 ;  /* 0x0000000000007941 */ /* 0x000fea0003800000 */
.L_x_2304:
[----:B------:R-:W-:Y:S01]  /*6510*/  PRMT R52, R47, 0x7632, R52 ;  /* 0x000076322f347816 */ /* 0x000fe20000000034 */
[----:B------:R-:W-:Y:S01]  /*6520*/  UIADD3 UR46, UR6, -UR50, URZ ;  /* 0x80000032062e7290 */ /* 0x000fe2000fffe03f */
[----:B-1----:R-:W-:Y:S01]  /*6530*/  FMUL.FTZ R54, R111, R24 ;  /* 0x000000186f367220 */ /* 0x002fe20000410000 */
[----:B------:R-:W-:Y:S01]  /*6540*/  FMUL.FTZ R106, R106, R26 ;  /* 0x0000001a6a6a7220 */ /* 0x000fe20000410000 */
[----:B------:R-:W-:Y:S01]  /*6550*/  SHF.L.U32 R52, R52, 0x10, RZ ;  /* 0x0000001034347819 */ /* 0x000fe200000006ff */
[----:B------:R-:W-:Y:S01]  /*6560*/  UIMAD UR46, UR46, -0x800, URZ ;  /* 0xfffff8002e2e78a4 */ /* 0x000fe2000f8e023f */
[----:B------:R-:W-:Y:S01]  /*6570*/  FADD.FTZ R4, R54, R4 ;  /* 0x0000000436047221 */ /* 0x000fe20000010000 */
[----:B------:R-:W-:Y:S01]  /*6580*/  USHF.L.U64.HI UR47, UR8, 0x2, UR9 ;  /* 0x00000002082f7899 */ /* 0x000fe20008010209 */
[----:B------:R-:W-:Y:S01]  /*6590*/  FADD.FTZ R5, R106, R5 ;  /* 0x000000056a057221 */ /* 0x000fe20000010000 */
[----:B------:R-:W-:Y:S01]  /*65a0*/  FFMA.FTZ R49, R52, -R24, R153 ;  /* 0x8000001834317223 */ /* 0x000fe20000010099 */
[----:B------:R-:W-:Y:S01]  /*65b0*/  FMUL.FTZ R153, R130, R153 ;  /* 0x0000009982997220 */ /* 0x000fe20000410000 */
[----:B------:R-:W-:Y:S01]  /*65c0*/  FFMA.FTZ R106, R106, R124, R135 ;  /* 0x0000007c6a6a7223 */ /* 0x000fe20000010087 */
[----:B------:R-:W-:Y:S01]  /*65d0*/  FMUL.FTZ R105, R105, R33 ;  /* 0x0000002169697220 */ /* 0x000fe20000410000 */
[----:B------:R-:W-:Y:S01]  /*65e0*/  FMUL.FTZ R134, R49, R134 ;  /* 0x0000008631867220 */ /* 0x000fe20000410000 */
[----:B------:R-:W-:Y:S01]  /*65f0*/  FMUL.FTZ R54, R54, R49 ;  /* 0x0000003136367220 */ /* 0x000fe20000410000 */
[----:B------:R-:W-:Y:S01]  /*6600*/  MOV R49, UR46 ;  /* 0x0000002e00317c02 */ /* 0x000fe20008000f00 */
[----:B------:R-:W-:Y:S01]  /*6610*/  USHF.L.U32 UR46, UR8, 0x2, URZ ;  /* 0x00000002082e7899 */ /* 0x000fe2000800063f */
[----:B------:R-:W-:Y:S01]  /*6620*/  FFMA.FTZ R134, R52, R111, R134 ;  /* 0x0000006f34867223 */ /* 0x000fe20000010086 */
[----:B------:R-:W-:Y:S01]  /*6630*/  FMUL.FTZ R52, R16, R153 ;  /* 0x0000009910347220 */ /* 0x000fe20000410000 */
[C---:B------:R-:W-:Y:S01]  /*6640*/  FADD.FTZ R12, R105.reuse, R12 ;  /* 0x0000000c690c7221 */ /* 0x040fe20000010000 */
[----:B------:R-:W-:Y:S01]  /*6650*/  FFMA.FTZ R123, R105, R123, R106 ;  /* 0x0000007b697b7223 */ /* 0x000fe2000001006a */
[----:B------:R-:W-:Y:S01]  /*6660*/  IADD3 R55, R86, 0x180, RZ ;  /* 0x0000018056377810 */ /* 0x000fe20007ffe0ff */
[----:B------:R-:W-:Y:S01]  /*6670*/  FADD.FTZ R125, R125, R52 ;  /* 0x000000347d7d7221 */ /* 0x000fe20000010000 */
[----:B------:R-:W-:Y:S01]  /*6680*/  LEA R52, P1, R48, UR32, 0x2 ;  /* 0x0000002030347c11 */ /* 0x000fe2000f8210ff */
[----:B------:R-:W-:Y:S01]  /*6690*/  BSSY B0, `(.L_x_2306) ;  /* 0x0000019000007945 */ /* 0x000fe20003800000 */
[----:B------:R-:W-:Y:S01]  /*66a0*/  FADD.FTZ R75, R134, R75 ;  /* 0x0000004b864b7221 */ /* 0x000fe20000010000 */
[----:B------:R-:W-:Y:S01]  /*66b0*/  FADD.FTZ R13, R133, R13 ;  /* 0x0000000d850d7221 */ /* 0x000fe20000010000 */
[----:B------:R-:W-:Y:S01]  /*66c0*/  LEA.HI.X R53, R48, UR33, R132, 0x2, P1 ;  /* 0x0000002130357c11 */ /* 0x000fe200088f1484 */
[----:B0-----:R-:W-:Y:S01]  /*66d0*/  IMAD R48, R50, UR47, RZ ;  /* 0x0000002f32307c24 */ /* 0x001fe2000f8e02ff */
[C---:B------:R-:W-:Y:S01]  /*66e0*/  ISETP.GE.AND P1, PT, R126.reuse, 0x81, PT ;  /* 0x000000817e00780c */ /* 0x040fe20003f26270 */
[----:B------:R-:W-:Y:S01]  /*66f0*/  FADD.FTZ R74, R113, R74 ;  /* 0x0000004a714a7221 */ /* 0x000fe20000010000 */
[----:B------:R-:W-:Y:S01]  /*6700*/  ISETP.GE.AND P2, PT, R126, 0x101, PT ;  /* 0x000001017e00780c */ /* 0x000fe20003f46270 */
[----:B------:R-:W-:Y:S01]  /*6710*/  IMAD.WIDE R52, R49, 0x4, R52 ;  /* 0x0000000431347825 */ /* 0x000fe200078e0234 */
[----:B------:R-:W-:-:S03]  /*6720*/  IADD3 R49, R86, 0x80, RZ ;  /* 0x0000008056317810 */ /* 0x000fc60007ffe0ff */
[----:B------:R-:W-:Y:S01]  /*6730*/  FADD.FTZ R54, R123, R54 ;  /* 0x000000367b367221 */ /* 0x000fe20000010000 */
[----:B------:R-:W-:Y:S01]  /*6740*/  ISETP.GE.AND P3, PT, R126, 0x181, PT ;  /* 0x000001817e00780c */ /* 0x000fe20003f66270 */
[----:B------:R-:W-:Y:S01]  /*6750*/  IMAD R105, R51, UR46, R48 ;  /* 0x0000002e33697c24 */ /* 0x000fe2000f8e0230 */
[----:B------:R-:W-:Y:S01]  /*6760*/  IADD3 R51, R86, 0x100, RZ ;  /* 0x0000010056337810 */ /* 0x000fe20007ffe0ff */
[----:B------:R-:W-:Y:S01]  /*6770*/  IMAD.WIDE.U32 R52, R50, UR46, R52 ;  /* 0x0000002e32347c25 */ /* 0x000fe2000f8e0034 */
[-C--:B------:R-:W-:Y:S02]  /*6780*/  LEA.HI.SX32 R48, R49, R86.reuse, 0x1b ;  /* 0x0000005631307211 */ /* 0x080fe400078fdaff */
[----:B------:R-:W-:Y:S02]  /*6790*/  LEA.HI.SX32 R50, R51, R86, 0x1b ;  /* 0x0000005633327211 */ /* 0x000fe400078fdaff */
[----:B------:R-:W-:Y:S02]  /*67a0*/  LEA R51, R48, R85, 0x2 ;  /* 0x0000005530337211 */ /* 0x000fe400078e10ff */
[----:B------:R-:W-:-:S02]  /*67b0*/  MOV R48, R52 ;  /* 0x0000003400307202 */ /* 0x000fc40000000f00 */
[----:B------:R-:W-:Y:S02]  /*67c0*/  IADD3 R49, R53, R105, RZ ;  /* 0x0000006935317210 */ /* 0x000fe40007ffe0ff */
[----:B------:R-:W0:Y:S01]  /*67d0*/  LDS R51, [R51+0x1290] ;  /* 0x0012900033337984 */ /* 0x000e220000000800 */
[----:B------:R-:W-:Y:S02]  /*67e0*/  LEA.HI.SX32 R52, R55, R86, 0x1b ;  /* 0x0000005637347211 */ /* 0x000fe400078fdaff */
[----:B------:R-:W-:Y:S01]  /*67f0*/  LEA R50, R50, R85, 0x2 ;  /* 0x0000005532327211 */ /* 0x000fe200078e10ff */
[----:B------:R-:W-:Y:S06]  /*6800*/  @!P1 BRA `(.L_x_2307) ;  /* 0x0000000000049947 */ /* 0x000fec0003800000 */
[----:B0-----:R1:W-:Y:S02]  /*6810*/  REDG.E.ADD.F32.FTZ.RN.STRONG.GPU desc[UR20][R48.64+-0x1e00], R51 ;  /* 0xffe20033300079a6 */ /* 0x0013e4000c10f394 */
.L_x_2307:
[----:B------:R-:W-:Y:S05]  /*6820*/  BSYNC B0 ;  /* 0x0000000000007941 */ /* 0x000fea0003800000 */
.L_x_2306:
[----:B01----:R0:W1:Y:S01]  /*6830*/  LDS R51, [R50+0x1490] ;  /* 0x0014900032337984 */ /* 0x0030620000000800 */
[----:B------:R-:W-:Y:S01]  /*6840*/  BSSY B0, `(.L_x_2308) ;  /* 0x0000004000007945 */ /* 0x000fe20003800000 */
[----:B------:R-:W-:-:S03]  /*6850*/  LEA R52, R52, R85, 0x2 ;  /* 0x0000005534347211 */ /* 0x000fc600078e10ff */
[----:B------:R-:W-:Y:S05]  /*6860*/  @!P2 BRA `(.L_x_2309) ;  /* 0x000000000004a947 */ /* 0x000fea0003800000 */
[----:B-1----:R2:W-:Y:S02]  /*6870*/  REDG.E.ADD.F32.FTZ.RN.STRONG.GPU desc[UR20][R48.64+-0x1c00], R51 ;  /* 0xffe40033300079a6 */ /* 0x0025e4000c10f394 */
.L_x_2309:
[----:B------:R-:W-:Y:S05]  /*6880*/  BSYNC B0 ;  /* 0x0000000000007941 */ /* 0x000fea0003800000 */
.L_x_2308:
[----:B-12---:R1:W2:Y:S01]  /*6890*/  LDS R51, [R52+0x1690] ;  /* 0x0016900034337984 */ /* 0x0062a20000000800 */
[----:B------:R-:W-:Y:S01]  /*68a0*/  BSSY B0, `(.L_x_2310) ;  /* 0x0000005000007945 */ /* 0x000fe20003800000 */
[C---:B------:R-:W-:Y:S02]  /*68b0*/  IADD3 R105, R86.reuse, 0x200, RZ ;  /* 0x0000020056697810 */ /* 0x040fe40007ffe0ff */
[----:B------:R-:W-:Y:S01]  /*68c0*/  IADD3 R53, R86, 0x280, RZ ;  /* 0x0000028056357810 */ /* 0x000fe20007ffe0ff */
[----:B------:R-:W-:Y:S06]  /*68d0*/  @!P3 BRA `(.L_x_2311) ;  /* 0x000000000004b947 */ /* 0x000fec0003800000 */
[----:B--2---:R3:W-:Y:S02]  /*68e0*/  REDG.E.ADD.F32.FTZ.RN.STRONG.GPU desc[UR20][R48.64+-0x1a00], R51 ;  /* 0xffe60033300079a6 */ /* 0x0047e4000c10f394 */
.L_x_2311:
[----:B------:R-:W-:Y:S05]  /*68f0*/  BSYNC B0 ;  /* 0x0000000000007941 */ /* 0x000fea0003800000 */
.L_x_2310:
        /* <DEDUP_REMOVED lines=17> */
.L_x_2313:
[----:B------:R-:W-:Y:S05]  /*6a10*/  BSYNC B0 ;  /* 0x0000000000007941 */ /* 0x000fea0003800000 */
.L_x_2312:
[----:B0-2---:R0:W1:Y:S01]  /*6a20*/  LDS R51, [R52+0x1a90] ;  /* 0x001a900034337984 */ /* 0x0050620000000800 */
[----:B------:R-:W-:Y:S01]  /*6a30*/  BSSY B0, `(.L_x_2314) ;  /* 0x0000006000007945 */ /* 0x000fe20003800000 */
[----:B------:R-:W-:Y:S02]  /*6a40*/  IADD3 R55, R86, 0x400, RZ ;  /* 0x0000040056377810 */ /* 0x000fe40007ffe0ff */
[----:B------:R-:W-:Y:S02]  /*6a50*/  LEA.HI.SX32 R50, R53, R86, 0x1b ;  /* 0x0000005635327211 */ /* 0x000fe400078fdaff */
[----:B------:R-:W-:Y:S01]  /*6a60*/  LEA R106, R106, R85, 0x2 ;  /* 0x000000556a6a7211 */ /* 0x000fe200078e10ff */
[----:B------:R-:W-:Y:S06]  /*6a70*/  @!P1 BRA `(.L_x_2315) ;  /* 0x0000000000049947 */ /* 0x000fec0003800000 */
[----:B-1----:R2:W-:Y:S02]  /*6a80*/  REDG.E.ADD.F32.FTZ.RN.STRONG.GPU desc[UR20][R48.64+-0x1600], R51 ;  /* 0xffea0033300079a6 */ /* 0x0025e4000c10f394 */
.L_x_2315:
[----:B------:R-:W-:Y:S05]  /*6a90*/  BSYNC B0 ;  /* 0x0000000000007941 */ /* 0x000fea0003800000 */
.L_x_2314:
[----:B-12---:R1:W2:Y:S01]  /*6aa0*/  LDS R51, [R106+0x1c90] ;  /* 0x001c90006a337984 */ /* 0x0062a20000000800 */
[----:B------:R-:W-:Y:S01]  /*6ab0*/  BSSY B0, `(.L_x_2316) ;  /* 0x0000006000007945 */ /* 0x000fe20003800000 */
[----:B0-----:R-:W-:Y:S02]  /*6ac0*/  LEA.HI.SX32 R52, R55, R86, 0x1b ;  /* 0x0000005637347211 */ /* 0x001fe400078fdaff */
[----:B------:R-:W-:Y:S02]  /*6ad0*/  IADD3 R53, R86, 0x480, RZ ;  /* 0x0000048056357810 */ /* 0x000fe40007ffe0ff */
[----:B------:R-:W-:Y:S01]  /*6ae0*/  LEA R55, R50, R85, 0x2 ;  /* 0x0000005532377211 */ /* 0x000fe200078e10ff */
[----:B------:R-:W-:Y:S06]  /*6af0*/  @!P2 BRA `(.L_x_2317) ;  /* 0x000000000004a947 */ /* 0x000fec0003800000 */
[----:B--2---:R0:W-:Y:S02]  /*6b00*/  REDG.E.ADD.F32.FTZ.RN.STRONG.GPU desc[UR20][R48.64+-0x1400], R51 ;  /* 0xffec0033300079a6 */ /* 0x0041e4000c10f394 */
.L_x_2317:
[----:B------:R-:W-:Y:S05]  /*6b10*/  BSYNC B0 ;  /* 0x0000000000007941 */ /* 0x000fea0003800000 */
.L_x_2316:
[----:B0-2---:R0:W2:Y:S01]  /*6b20*/  LDS R51, [R55+0x1e90] ;  /* 0x001e900037337984 */ /* 0x0050a20000000800 */
[----:B------:R-:W-:Y:S01]  /*6b30*/  BSSY B0, `(.L_x_2318) ;  /* 0x0000005000007945 */ /* 0x000fe20003800000 */
[----:B------:R-:W-:Y:S02]  /*6b40*/  LEA.HI.SX32 R50, R53, R86, 0x1b ;  /* 0x0000005635327211 */ /* 0x000fe400078fdaff */
[----:B------:R-:W-:Y:S01]  /*6b50*/  LEA R52, R52, R85, 0x2 ;  /* 0x0000005534347211 */ /* 0x000fe200078e10ff */
[----:B------:R-:W-:Y:S06]  /*6b60*/  @!P3 BRA `(.L_x_2319) ;  /* 0x000000000004b947 */ /* 0x000fec0003800000 */
[----:B--2---:R3:W-:Y:S02]  /*6b70*/  REDG.E.ADD.F32.FTZ.RN.STRONG.GPU desc[UR20][R48.64+-0x1200], R51 ;  /* 0xffee0033300079a6 */ /* 0x0047e4000c10f394 */
.L_x_2319:
[----:B------:R-:W-:Y:S05]  /*6b80*/  BSYNC B0 ;  /* 0x0000000000007941 */ /* 0x000fea0003800000 */
.L_x_2318:
[----:B--23--:R2:W3:Y:S01]  /*6b90*/  LDS R51, [R52+0x2090] ;  /* 0x0020900034337984 */ /* 0x00c4e20000000800 */
[----:B------:R-:W-:Y:S01]  /*6ba0*/  BSSY B0, `(.L_x_2320) ;  /* 0x0000004000007945 */ /* 0x000fe20003800000 */
[----:B------:R-:W-:-:S03]  /*6bb0*/  LEA R50, R50, R85, 0x2 ;  /* 0x0000005532327211 */ /* 0x000fc600078e10ff */
[----:B------:R-:W-:Y:S05]  /*6bc0*/  @!P4 BRA `(.L_x_2321) ;  /* 0x000000000004c947 */ /* 0x000fea0003800000 */
[----:B---3--:R4:W-:Y:S02]  /*6bd0*/  REDG.E.ADD.F32.FTZ.RN.STRONG.GPU desc[UR20][R48.64+-0x1000], R51 ;  /* 0xfff00033300079a6 */ /* 0x0089e4000c10f394 */
.L_x_2321:
[----:B------:R-:W-:Y:S05]  /*6be0*/  BSYNC B0 ;  /* 0x0000000000007941 */ /* 0x000fea0003800000 */
.L_x_2320:
[----:B---34-:R3:W4:Y:S01]  /*6bf0*/  LDS R51, [R50+0x2290] ;  /* 0x0022900032337984 */ /* 0x0187220000000800 */
[----:B------:R-:W-:Y:S01]  /*6c00*/  BSSY B0, `(.L_x_2322) ;  /* 0x0000005000007945 */ /* 0x000fe20003800000 */
[C---:B------:R-:W-:Y:S02]  /*6c10*/  IADD3 R53, R86.reuse, 0x500, RZ ;  /* 0x0000050056357810 */ /* 0x040fe40007ffe0ff */
[----:B0-----:R-:W-:Y:S01]  /*6c20*/  IADD3 R55, R86, 0x580, RZ ;  /* 0x0000058056377810 */ /* 0x001fe20007ffe0ff */
[----:B------:R-:W-:Y:S06]  /*6c30*/  @!P5 BRA `(.L_x_2323) ;  /* 0x000000000004d947 */ /* 0x000fec0003800000 */
[----:B----4-:R0:W-:Y:S02]  /*6c40*/  REDG.E.ADD.F32.FTZ.RN.STRONG.GPU desc[UR20][R48.64+-0xe00], R51 ;  /* 0xfff20033300079a6 */ /* 0x0101e4000c10f394 */
.L_x_2323:
[----:B------:R-:W-:Y:S05]  /*6c50*/  BSYNC B0 ;  /* 0x0000000000007941 */ /* 0x000fea0003800000 */
.L_x_2322:
        /* <DEDUP_REMOVED lines=17> */
.L_x_2325:
[----:B------:R-:W-:Y:S05]  /*6d70*/  BSYNC B0 ;  /* 0x0000000000007941 */ /* 0x000fea0003800000 */
.L_x_2324:
[----:B01----:R0:W1:Y:S01]  /*6d80*/  LDS R51, [R52+0x2690] ;  /* 0x0026900034337984 */ /* 0x0030620000000800 */
[----:B------:R-:W-:Y:S01]  /*6d90*/  BSSY B0, `(.L_x_2326) ;  /* 0x0000006000007945 */ /* 0x000fe20003800000 */
[----:B------:R-:W-:Y:S02]  /*6da0*/  IADD3 R55, R86, 0x700, RZ ;  /* 0x0000070056377810 */ /* 0x000fe40007ffe0ff */
[----:B------:R-:W-:Y:S02]  /*6db0*/  LEA.HI.SX32 R50, R53, R86, 0x1b ;  /* 0x0000005635327211 */ /* 0x000fe400078fdaff */
[----:B------:R-:W-:Y:S01]  /*6dc0*/  LEA R106, R106, R85, 0x2 ;  /* 0x000000556a6a7211 */ /* 0x000fe200078e10ff */
[----:B------:R-:W-:Y:S06]  /*6dd0*/  @!P1 BRA `(.L_x_2327) ;  /* 0x0000000000049947 */ /* 0x000fec0003800000 */
[----:B-1----:R2:W-:Y:S02]  /*6de0*/  REDG.E.ADD.F32.FTZ.RN.STRONG.GPU desc[UR20][R48.64+-0xa00], R51 ;  /* 0xfff60033300079a6 */ /* 0x0025e4000c10f394 */
.L_x_2327:
[----:B------:R-:W-:Y:S05]  /*6df0*/  BSYNC B0 ;  /* 0x0000000000007941 */ /* 0x000fea0003800000 */
.L_x_2326:
[----:B-12---:R1:W2:Y:S01]  /*6e00*/  LDS R51, [R106+0x2890] ;  /* 0x002890006a337984 */ /* 0x0062a20000000800 */
[----:B------:R-:W-:Y:S01]  /*6e10*/  BSSY B0, `(.L_x_2328) ;  /* 0x0000006000007945 */ /* 0x000fe20003800000 */
[----:B0-----:R-:W-:Y:S02]  /*6e20*/  LEA.HI.SX32 R52, R55, R86, 0x1b ;  /* 0x0000005637347211 */ /* 0x001fe400078fdaff */
[----:B------:R-:W-:Y:S02]  /*6e30*/  IADD3 R53, R86, 0x780, RZ ;  /* 0x0000078056357810 */ /* 0x000fe40007ffe0ff */
[----:B------:R-:W-:Y:S01]  /*6e40*/  LEA R55, R50, R85, 0x2 ;  /* 0x0000005532377211 */ /* 0x000fe200078e10ff */
[----:B------:R-:W-:Y:S06]  /*6e50*/  @!P2 BRA `(.L_x_2329) ;  /* 0x000000000004a947 */ /* 0x000fec0003800000 */
[----:B--2---:R0:W-:Y:S02]  /*6e60*/  REDG.E.ADD.F32.FTZ.RN.STRONG.GPU desc[UR20][R48.64+-0x800], R51 ;  /* 0xfff80033300079a6 */ /* 0x0041e4000c10f394 */
.L_x_2329:
[----:B------:R-:W-:Y:S05]  /*6e70*/  BSYNC B0 ;  /* 0x0000000000007941 */ /* 0x000fea0003800000 */
.L_x_2328:
[----:B0-2---:R0:W2:Y:S01]  /*6e80*/  LDS R51, [R55+0x2a90] ;  /* 0x002a900037337984 */ /* 0x0050a20000000800 */
[----:B------:R-:W-:Y:S01]  /*6e90*/  BSSY B0, `(.L_x_2330) ;  /* 0x0000005000007945 */ /* 0x000fe20003800000 */
[----:B------:R-:W-:Y:S02]  /*6ea0*/  LEA.HI.SX32 R50, R53, R86, 0x1b ;  /* 0x0000005635327211 */ /* 0x000fe400078fdaff */
[----:B------:R-:W-:Y:S01]  /*6eb0*/  LEA R52, R52, R85, 0x2 ;  /* 0x0000005534347211 */ /* 0x000fe200078e10ff */
[----:B------:R-:W-:Y:S06]  /*6ec0*/  @!P3 BRA `(.L_x_2331) ;  /* 0x000000000004b947 */ /* 0x000fec0003800000 */
[----:B--2---:R3:W-:Y:S02]  /*6ed0*/  REDG.E.ADD.F32.FTZ.RN.STRONG.GPU desc[UR20][R48.64+-0x600], R51 ;  /* 0xfffa0033300079a6 */ /* 0x0047e4000c10f394 */
.L_x_2331:
[----:B------:R-:W-:Y:S05]  /*6ee0*/  BSYNC B0 ;  /* 0x0000000000007941 */ /* 0x000fea0003800000 */
.L_x_2330:
[----:B--23--:R2:W3:Y:S01]  /*6ef0*/  LDS R51, [R52+0x2c90] ;  /* 0x002c900034337984 */ /* 0x00c4e20000000800 */
[----:B------:R-:W-:Y:S01]  /*6f00*/  BSSY B0, `(.L_x_2332) ;  /* 0x0000004000007945 */ /* 0x000fe20003800000 */
[----:B------:R-:W-:-:S03]  /*6f10*/  LEA R50, R50, R85, 0x2 ;  /* 0x0000005532327211 */ /* 0x000fc600078e10ff */
[----:B------:R-:W-:Y:S05]  /*6f20*/  @!P4 BRA `(.L_x_2333) ;  /* 0x000000000004c947 */ /* 0x000fea0003800000 */
[----:B---3--:R4:W-:Y:S02]  /*6f30*/  REDG.E.ADD.F32.FTZ.RN.STRONG.GPU desc[UR20][R48.64+-0x400], R51 ;  /* 0xfffc0033300079a6 */ /* 0x0089e4000c10f394 */
.L_x_2333:
[----:B------:R-:W-:Y:S05]  /*6f40*/  BSYNC B0 ;  /* 0x0000000000007941 */ /* 0x000fea0003800000 */
.L_x_2332:
[----:B---34-:R3:W4:Y:S01]  /*6f50*/  LDS R51, [R50+0x2e90] ;  /* 0x002e900032337984 */ /* 0x0187220000000800 */
[----:B------:R-:W-:Y:S04]  /*6f60*/  BSSY B0, `(.L_x_2334) ;  /* 0x0000003000007945 */ /* 0x000fe80003800000 */
[----:B------:R-:W-:Y:S05]  /*6f70*/  @!P5 BRA `(.L_x_2335) ;  /* 0x000000000004d947 */ /* 0x000fea0003800000 */
[----:B----4-:R4:W-:Y:S02]  /*6f80*/  REDG.E.ADD.F32.FTZ.RN.STRONG.GPU desc[UR20][R48.64+-0x200], R51 ;  /* 0xfffe0033300079a6 */ /* 0x0109e4000c10f394 */
.L_x_2335:
[----:B------:R-:W-:Y:S05]  /*6f90*/  BSYNC B0 ;  /* 0x0000000000007941 */ /* 0x000fea0003800000 */
.L_x_2334:
        /* <DEDUP_REMOVED lines=88> */
.L_x_2337:
[----:B------:R-:W-:Y:S05]  /*7520*/  BSYNC B0 ;  /* 0x0000000000007941 */ /* 0x000fea0003800000 */
.L_x_2336:
[----:B------:R-:W-:Y:S02]  /*7530*/  UIADD3 UR7, UR7, 0x1, URZ ;  /* 0x0000000107077890 */ /* 0x000fe4000fffe03f */
[----:B------:R-:W-:Y:S02]  /*7540*/  UIADD3 UR8, UP1, UR8, 0x1, URZ ;  /* 0x0000000108087890 */ /* 0x000fe4000ff3e03f */
[----:B------:R-:W-:Y:S02]  /*7550*/  UISETP.GE.AND UP0, UPT, UR7, UR51, UPT ;  /* 0x000000330700728c */ /* 0x000fe4000bf06270 */
[----:B------:R-:W-:-:S04]  /*7560*/  UIADD3.X UR9, URZ, UR9, URZ, UP1, !UPT ;  /* 0x000000093f097290 */ /* 0x000fc80008ffe43f */
[----:B------:R-:W-:-:S13]  /*7570*/  PLOP3.LUT P0, PT, PT, PT, UP0, 0x80, 0x0 ;  /* 0x000000000000781c */ /* 0x000fda0003f0f008 */
[----:B------:R-:W-:Y:S05]  /*7580*/  @!P0 BRA `(.L_x_2338) ;  /* 0xffffffc400c08947 */ /* 0x000fea000383ffff */
.L_x_2294:
[----:B------:R-:W-:Y:S01]  /*7590*/  BAR.SYNC.DEFER_BLOCKING 0x0 ;  /* 0x0000000000007b1d */ /* 0x000fe20000010000 */
[----:B------:R-:W-:Y:S02]  /*75a0*/  SHF.L.U32 R48, R86, 0x1, RZ ;  /* 0x0000000156307819 */ /* 0x000fe400000006ff */
[----:B0-----:R-:W-:Y:S02]  /*75b0*/  MOV R2, UR16 ;  /* 0x0000001000027c02 */ /* 0x001fe40008000f00 */
[----:B------:R-:W-:Y:S02]  /*75c0*/  LOP3.LUT R48, R48, 0xffffffc0, RZ, 0xc0, !PT ;  /* 0xffffffc030307812 */ /* 0x000fe400078ec0ff */
[----:B------:R-:W-:Y:S01]  /*75d0*/  MOV R3, UR17 ;  /* 0x0000001100037c02 */ /* 0x000fe20008000f00 */
[----:B------:R-:W0:Y:S01]  /*75e0*/  S2R R49, SR_LANEID ;  /* 0x0000000000317919 */ /* 0x000e220000000000 */
[----:B------:R-:W-:Y:S02]  /*75f0*/  LOP3.LUT R48, R48, 0x1f, R86, 0xf8, !PT ;  /* 0x0000001f30307812 */ /* 0x000fe400078ef856 */
[----:B------:R-:W-:Y:S01]  /*7600*/  F2FP.BF16.F32.PACK_AB R19, R8, R19 ;  /* 0x000000130813723e */ /* 0x000fe200000010ff */
[----:B------:R-:W-:-:S02]  /*7610*/  UIADD3 UR7, UR13, -0x1, URZ ;  /* 0xffffffff0d077890 */ /* 0x000fc4000fffe03f */
[----:B------:R-:W-:Y:S01]  /*7620*/  IMAD.WIDE R2, R48, 0x10, R2 ;  /* 0x0000001030027825 */ /* 0x000fe200078e0202 */
[----:B------:R-:W-:Y:S01]  /*7630*/  USHF.R.S32.HI UR35, URZ, 0x1f, UR11 ;  /* 0x0000001f3f237899 */ /* 0x000fe2000801140b */
[----:B------:R-:W-:-:S03]  /*7640*/  ULDC.64 UR32, c[0x0][0x388] ;  /* 0x0000e20000207ab9 */ /* 0x000fc60000000a00 */
[----:B------:R-:W3:Y:S04]  /*7650*/  LDG.E.128 R24, desc[UR20][R2.64] ;  /* 0x0000001402187981 */ /* 0x000ee8000c1e1d00 */
[----:B------:R-:W4:Y:S04]  /*7660*/  LDG.E.128 R28, desc[UR20][R2.64+0x200] ;  /* 0x00020014021c7981 */ /* 0x000f28000c1e1d00 */
[----:B---3--:R-:W-:Y:S04]  /*7670*/  STS.128 [R84], R24 ;  /* 0x0000001854007388 */ /* 0x008fe80000000c00 */
[----:B----4-:R-:W-:Y:S01]  /*7680*/  STS.128 [R84+0x200], R28 ;  /* 0x0002001c54007388 */ /* 0x010fe20000000c00 */
[----:B------:R-:W-:-:S03]  /*7690*/  NOP ;  /* 0x0000000000007918 */ /* 0x000fc60000000000 */
[----:B------:R-:W3:Y:S04]  /*76a0*/  LDS.128 R24, [R83] ;  /* 0x0000000053187984 */ /* 0x000ee80000000c00 */
[----:B------:R-:W4:Y:S01]  /*76b0*/  LDS.128 R80, [R83+0x10] ;  /* 0x0000100053507984 */ /* 0x000f220000000c00 */
[----:B---3--:R-:W-:Y:S02]  /*76c0*/  SHF.L.U32 R0, R24, 0x10, RZ ;  /* 0x0000001018007819 */ /* 0x008fe400000006ff */
[C---:B------:R-:W-:Y:S02]  /*76d0*/  SHF.L.U32 R16, R26.reuse, 0x10, RZ ;  /* 0x000000101a107819 */ /* 0x040fe400000006ff */
[----:B------:R-:W-:Y:S01]  /*76e0*/  PRMT R26, R26, 0x7632, R26 ;  /* 0x000076321a1a7816 */ /* 0x000fe2000000001a */
[----:B------:R-:W-:Y:S01]  /*76f0*/  FADD.FTZ R17, R0, UR5 ;  /* 0x0000000500117e21 */ /* 0x000fe20008010000 */
[C---:B------:R-:W-:Y:S01]  /*7700*/  SHF.L.U32 R0, R25.reuse, 0x10, RZ ;  /* 0x0000001019007819 */ /* 0x040fe200000006ff */
[----:B------:R-:W-:Y:S01]  /*7710*/  FADD.FTZ R22, R16, UR5 ;  /* 0x0000000510167e21 */ /* 0x000fe20008010000 */
[----:B------:R-:W-:-:S02]  /*7720*/  PRMT R25, R25, 0x7632, R25 ;  /* 0x0000763219197816 */ /* 0x000fc40000000019 */
[----:B------:R-:W-:Y:S01]  /*7730*/  FSETP.GTU.FTZ.AND P0, PT, R17, 20, PT ;  /* 0x41a000001100780b */ /* 0x000fe20003f1c000 */
[----:B------:R-:W-:Y:S01]  /*7740*/  FADD.FTZ R18, R0, UR5 ;  /* 0x0000000500127e21 */ /* 0x000fe20008010000 */
[----:B------:R-:W-:Y:S02]  /*7750*/  PRMT R0, R24, 0x7632, R0 ;  /* 0x0000763218007816 */ /* 0x000fe40000000000 */
[----:B------:R-:W-:Y:S02]  /*7760*/  SHF.L.U32 R16, R27, 0x10, RZ ;  /* 0x000000101b107819 */ /* 0x000fe400000006ff */
[----:B------:R-:W-:Y:S02]  /*7770*/  SHF.L.U32 R2, R0, 0x10, RZ ;  /* 0x0000001000027819 */ /* 0x000fe400000006ff */
[----:B------:R-:W-:Y:S02]  /*7780*/  SHF.L.U32 R25, R25, 0x10, RZ ;  /* 0x0000001019197819 */ /* 0x000fe400000006ff */
[----:B------:R-:W-:Y:S01]  /*7790*/  FSETP.GTU.FTZ.AND P4, PT, R18, 20, PT ;  /* 0x41a000001200780b */ /* 0x000fe20003f9c000 */
[----:B------:R-:W-:Y:S01]  /*77a0*/  FADD.FTZ R2, R2, UR5 ;  /* 0x0000000502027e21 */ /* 0x000fe20008010000 */
[----:B------:R-:W-:Y:S01]  /*77b0*/  FSETP.GTU.FTZ.AND P6, PT, R22, 20, PT ;  /* 0x41a000001600780b */ /* 0x000fe20003fdc000 */
[----:B------:R-:W-:Y:S01]  /*77c0*/  @!P0 FMUL.FTZ R0, R17, -1.4426950216293334961 ;  /* 0xbfb8aa3b11008820 */ /* 0x000fe20000410000 */
[----:B------:R-:W-:Y:S01]  /*77d0*/  FADD.FTZ R17, R16, UR5 ;  /* 0x0000000510117e21 */ /* 0x000fe20008010000 */
[----:B------:R-:W-:Y:S01]  /*77e0*/  FADD.FTZ R25, R25, UR5 ;  /* 0x0000000519197e21 */ /* 0x000fe20008010000 */
[----:B------:R-:W-:-:S02]  /*77f0*/  FSETP.GTU.FTZ.AND P5, PT, R2, 20, PT ;  /* 0x41a000000200780b */ /* 0x000fc40003fbc000 */
[----:B------:R-:W-:Y:S01]  /*7800*/  SHF.L.U32 R26, R26, 0x10, RZ ;  /* 0x000000101a1a7819 */ /* 0x000fe200000006ff */
[----:B------:R-:W3:Y:S01]  /*7810*/  @!P0 MUFU.EX2 R0, R0 ;  /* 0x0000000000008308 */ /* 0x000ee20000000800 */
[----:B------:R-:W-:Y:S02]  /*7820*/  FSETP.GTU.FTZ.AND P3, PT, R17, 20, PT ;  /* 0x41a000001100780b */ /* 0x000fe40003f7c000 */
[----:B------:R-:W-:Y:S01]  /*7830*/  FSETP.GTU.FTZ.AND P2, PT, R25, 20, PT ;  /* 0x41a000001900780b */ /* 0x000fe20003f5c000 */
[----:B------:R-:W-:Y:S01]  /*7840*/  @!P4 FMUL.FTZ R3, R18, -1.4426950216293334961 ;  /* 0xbfb8aa3b1203c820 */ /* 0x000fe20000410000 */
[----:B------:R-:W-:Y:S01]  /*7850*/  FADD.FTZ R28, R26, UR5 ;  /* 0x000000051a1c7e21 */ /* 0x000fe20008010000 */
[----:B------:R-:W-:Y:S01]  /*7860*/  @!P6 FMUL.FTZ R18, R22, -1.4426950216293334961 ;  /* 0xbfb8aa3b1612e820 */ /* 0x000fe20000410000 */
[----:B------:R-:W-:Y:S01]  /*7870*/  PRMT R27, R27, 0x7632, R27 ;  /* 0x000076321b1b7816 */ /* 0x000fe2000000001b */
[----:B------:R-:W5:Y:S01]  /*7880*/  @!P4 MUFU.EX2 R16, R3 ;  /* 0x000000030010c308 */ /* 0x000f620000000800 */
[----:B----4-:R-:W-:Y:S01]  /*7890*/  SHF.L.U32 R24, R80, 0x10, RZ ;  /* 0x0000001050187819 */ /* 0x010fe200000006ff */
[----:B------:R-:W-:Y:S01]  /*78a0*/  @!P5 FMUL.FTZ R2, R2, -1.4426950216293334961 ;  /* 0xbfb8aa3b0202d820 */ /* 0x000fe20000410000 */
[----:B------:R-:W-:-:S02]  /*78b0*/  SHF.L.U32 R27, R27, 0x10, RZ ;  /* 0x000000101b1b7819 */ /* 0x000fc400000006ff */
[----:B------:R-:W-:Y:S01]  /*78c0*/  PRMT R80, R80, 0x7632, R80 ;  /* 0x0000763250507816 */ /* 0x000fe20000000050 */
[----:B------:R-:W-:Y:S01]  /*78d0*/  @!P3 FMUL.FTZ R22, R17, -1.4426950216293334961 ;  /* 0xbfb8aa3b1116b820 */ /* 0x000fe20000410000 */
[----:B------:R-:W-:Y:S01]  /*78e0*/  FADD.FTZ R24, R24, UR5 ;  /* 0x0000000518187e21 */ /* 0x000fe20008010000 */
[----:B------:R-:W4:Y:S01]  /*78f0*/  @!P5 MUFU.EX2 R2, R2 ;  /* 0x000000020002d308 */ /* 0x000f220000000800 */
[----:B------:R-:W-:Y:S01]  /*7900*/  @!P2 FMUL.FTZ R17, R25, -1.4426950216293334961 ;  /* 0xbfb8aa3b1911a820 */ /* 0x000fe20000410000 */
[----:B---3--:R-:W-:Y:S01]  /*7910*/  @!P0 FADD.FTZ R0, R0, 1 ;  /* 0x3f80000000008421 */ /* 0x008fe20000010000 */
[----:B------:R-:W-:Y:S02]  /*7920*/  SHF.L.U32 R80, R80, 0x10, RZ ;  /* 0x0000001050507819 */ /* 0x000fe400000006ff */
[----:B------:R-:W-:-:S03]  /*7930*/  FSETP.GTU.FTZ.AND P1, PT, R24, 20, PT ;  /* 0x41a000001800780b */ /* 0x000fc60003f3c000 */
[----:B------:R-:W3:Y:S01]  /*7940*/  @!P2 MUFU.EX2 R17, R17 ;  /* 0x000000110011a308 */ /* 0x000ee20000000800 */
[----:B-----5:R-:W-:Y:S01]  /*7950*/  @!P4 FADD.FTZ R16, R16, 1 ;  /* 0x3f8000001010c421 */ /* 0x020fe20000010000 */
[----:B------:R-:W-:-:S06]  /*7960*/  FADD.FTZ R80, R80, UR5 ;  /* 0x0000000550507e21 */ /* 0x000fcc0008010000 */
[----:B------:R-:W5:Y:S01]  /*7970*/  @!P6 MUFU.EX2 R18, R18 ;  /* 0x000000120012e308 */ /* 0x000f620000000800 */
[----:B----4-:R-:W-:Y:S01]  /*7980*/  @!P5 FADD.FTZ R3, R2, 1 ;  /* 0x3f8000000203d421 */ /* 0x010fe20000010000 */
[C---:B------:R-:W-:Y:S02]  /*7990*/  SHF.L.U32 R2, R81.reuse, 0x10, RZ ;  /* 0x0000001051027819 */ /* 0x040fe400000006ff */
[----:B------:R-:W-:-:S03]  /*79a0*/  PRMT R81, R81, 0x7632, R81 ;  /* 0x0000763251517816 */ /* 0x000fc60000000051 */
[----:B------:R-:W-:Y:S01]  /*79b0*/  FADD.FTZ R29, R2, UR5 ;  /* 0x00000005021d7e21 */ /* 0x000fe20008010000 */
[----:B------:R-:W4:Y:S01]  /*79c0*/  @!P5 MUFU.RCP R3, R3 ;  /* 0x000000030003d308 */ /* 0x000f220000001000 */
[----:B---3--:R-:W-:Y:S01]  /*79d0*/  @!P2 FADD.FTZ R17, R17, 1 ;  /* 0x3f8000001111a421 */ /* 0x008fe20000010000 */
[----:B------:R-:W-:Y:S01]  /*79e0*/  @!P1 FMUL.FTZ R2, R24, -1.4426950216293334961 ;  /* 0xbfb8aa3b18029820 */ /* 0x000fe20000410000 */
[----:B------:R-:W-:-:S05]  /*79f0*/  SHF.L.U32 R81, R81, 0x10, RZ ;  /* 0x0000001051517819 */ /* 0x000fca00000006ff */
[----:B------:R-:W3:Y:S01]  /*7a00*/  @!P2 MUFU.RCP R26, R17 ;  /* 0x00000011001aa308 */ /* 0x000ee20000001000 */
[----:B-----5:R-:W-:Y:S01]  /*7a10*/  @!P6 FADD.FTZ R18, R18, 1 ;  /* 0x3f8000001212e421 */ /* 0x020fe20000010000 */
[----:B------:R-:W-:-:S06]  /*7a20*/  FADD.FTZ R81, R81, UR5 ;  /* 0x0000000551517e21 */ /* 0x000fcc0008010000 */
[----:B------:R-:W5:Y:S01]  /*7a30*/  @!P0 MUFU.RCP R0, R0 ;  /* 0x0000000000008308 */ /* 0x000f620000001000 */
[----:B----4-:R-:W-:Y:S01]  /*7a40*/  @!P5 FMUL.FTZ R38, R38, R3 ;  /* 0x000000032626d220 */ /* 0x010fe20000410000 */
[----:B------:R-:W-:Y:S01]  /*7a50*/  FADD.FTZ R3, R27, UR5 ;  /* 0x000000051b037e21 */ /* 0x000fe20008010000 */
[----:B------:R-:W-:-:S05]  /*7a60*/  FSETP.GTU.FTZ.AND P5, PT, R28, 20, PT ;  /* 0x41a000001c00780b */ /* 0x000fca0003fbc000 */
[----:B------:R-:W4:Y:S01]  /*7a70*/  @!P6 MUFU.RCP R27, R18 ;  /* 0x00000012001be308 */ /* 0x000f220000001000 */
[----:B---3--:R-:W-:Y:S01]  /*7a80*/  @!P2 FMUL.FTZ R57, R57, R26 ;  /* 0x0000001a3939a220 */ /* 0x008fe20000410000 */
[----:B------:R-:W-:Y:S02]  /*7a90*/  FSETP.GTU.FTZ.AND P2, PT, R3, 20, PT ;  /* 0x41a000000300780b */ /* 0x000fe40003f5c000 */
[C---:B------:R-:W-:Y:S02]  /*7aa0*/  SHF.L.U32 R26, R83.reuse, 0x10, RZ ;  /* 0x00000010531a7819 */ /* 0x040fe400000006ff */
[----:B------:R-:W-:Y:S02]  /*7ab0*/  PRMT R83, R83, 0x7632, R83 ;  /* 0x0000763253537816 */ /* 0x000fe40000000053 */
[----:B------:R-:W3:Y:S01]  /*7ac0*/  @!P4 MUFU.RCP R25, R16 ;  /* 0x000000100019c308 */ /* 0x000ee20000001000 */
[----:B-----5:R-:W-:Y:S01]  /*7ad0*/  @!P0 FMUL.FTZ R37, R37, R0 ;  /* 0x0000000025258220 */ /* 0x020fe20000410000 */
[----:B------:R-:W-:Y:S01]  /*7ae0*/  SHF.L.U32 R0, R82, 0x10, RZ ;  /* 0x0000001052007819 */ /* 0x000fe200000006ff */
[----:B------:R-:W-:Y:S01]  /*7af0*/  FADD.FTZ R26, R26, UR5 ;  /* 0x000000051a1a7e21 */ /* 0x000fe20008010000 */
[----:B------:R-:W-:-:S02]  /*7b00*/  FSETP.GTU.FTZ.AND P0, PT, R29, 20, PT ;  /* 0x41a000001d00780b */ /* 0x000fc40003f1c000 */
[----:B------:R-:W-:Y:S01]  /*7b10*/  SHF.L.U32 R83, R83, 0x10, RZ ;  /* 0x0000001053537819 */ /* 0x000fe200000006ff */
[----:B------:R-:W-:Y:S01]  /*7b20*/  FADD.FTZ R30, R0, UR5 ;  /* 0x00000005001e7e21 */ /* 0x000fe20008010000 */
[----:B------:R-:W-:Y:S01]  /*7b30*/  @!P5 FMUL.FTZ R0, R28, -1.4426950216293334961 ;  /* 0xbfb8aa3b1c00d820 */ /* 0x000fe20000410000 */
[----:B------:R-:W-:Y:S01]  /*7b40*/  @!P2 FMUL.FTZ R3, R3, -1.4426950216293334961 ;  /* 0xbfb8aa3b0303a820 */ /* 0x000fe20000410000 */
[----:B----4-:R-:W-:Y:S01]  /*7b50*/  @!P6 FMUL.FTZ R58, R58, R27 ;  /* 0x0000001b3a3ae220 */ /* 0x010fe20000410000 */
[----:B------:R-:W-:Y:S01]  /*7b60*/  FSETP.GTU.FTZ.AND P6, PT, R26, 20, PT ;  /* 0x41a000001a00780b */ /* 0x000fe20003fdc000 */
[----:B------:R-:W4:Y:S01]  /*7b70*/  @!P1 MUFU.EX2 R16, R2 ;  /* 0x0000000200109308 */ /* 0x000f220000000800 */
[----:B------:R-:W-:Y:S01]  /*7b80*/  FADD.FTZ R83, R83, UR5 ;  /* 0x0000000553537e21 */ /* 0x000fe20008010000 */
[----:B------:R-:W-:Y:S01]  /*7b90*/  PRMT R82, R82, 0x7632, R82 ;  /* 0x0000763252527816 */ /* 0x000fe20000000052 */
[----:B---3--:R-:W-:Y:S01]  /*7ba0*/  @!P4 FMUL.FTZ R56, R56, R25 ;  /* 0x000000193838c220 */ /* 0x008fe20000410000 */
[----:B------:R-:W-:Y:S01]  /*7bb0*/  FSETP.GTU.FTZ.AND P4, PT, R30, 20, PT ;  /* 0x41a000001e00780b */ /* 0x000fe20003f9c000 */
[----:B------:R-:W-:-:S03]  /*7bc0*/  @!P0 FMUL.FTZ R24, R29, -1.4426950216293334961 ;  /* 0xbfb8aa3b1d188820 */ /* 0x000fc60000410000 */
[----:B------:R-:W3:Y:S01]  /*7bd0*/  @!P5 MUFU.EX2 R0, R0 ;  /* 0x000000000000d308 */ /* 0x000ee20000000800 */
[----:B------:R-:W-:-:S05]  /*7be0*/  SHF.L.U32 R82, R82, 0x10, RZ ;  /* 0x0000001052527819 */ /* 0x000fca00000006ff */
[----:B------:R-:W-:Y:S02]  /*7bf0*/  FADD.FTZ R82, R82, UR5 ;  /* 0x0000000552527e21 */ /* 0x000fe40008010000 */
[----:B------:R-:W5:Y:S01]  /*7c00*/  @!P2 MUFU.EX2 R3, R3 ;  /* 0x000000030003a308 */ /* 0x000f620000000800 */
[----:B----4-:R-:W-:Y:S01]  /*7c10*/  @!P1 FADD.FTZ R16, R16, 1 ;  /* 0x3f80000010109421 */ /* 0x010fe20000010000 */
[----:B------:R-:W-:-:S06]  /*7c20*/  @!P4 FMUL.FTZ R17, R30, -1.4426950216293334961 ;  /* 0xbfb8aa3b1e11c820 */ /* 0x000fcc0000410000 */
[----:B------:R-:W4:Y:S01]  /*7c30*/  @!P3 MUFU.EX2 R22, R22 ;  /* 0x000000160016b308 */ /* 0x000f220000000800 */
[----:B---3--:R-:W-:-:S07]  /*7c40*/  @!P5 FADD.FTZ R2, R0, 1 ;  /* 0x3f8000000002d421 */ /* 0x008fce0000010000 */
[----:B------:R-:W-:Y:S01]  /*7c50*/  @!P4 MUFU.EX2 R25, R17 ;  /* 0x000000110019c308 */ /* 0x000fe20000000800 */
[----:B-----5:R-:W-:Y:S01]  /*7c60*/  @!P2 FADD.FTZ R0, R3, 1 ;  /* 0x3f8000000300a421 */ /* 0x020fe20000010000 */
[----:B------:R-:W-:Y:S02]  /*7c70*/  @!P6 FMUL.FTZ R3, R26, -1.4426950216293334961 ;  /* 0xbfb8aa3b1a03e820 */ /* 0x000fe40000410000 */
[----:B------:R-:W3:Y:S04]  /*7c80*/  LDL.LU R26, [R1+0x4c] ;  /* 0x00004c00011a7983 */ /* 0x000ee80000300800 */
[----:B------:R5:W1:Y:S01]  /*7c90*/  @!P1 MUFU.RCP R17, R16 ;  /* 0x0000001000119308 */ /* 0x000a620000001000 */
[----:B----4-:R-:W-:-:S07]  /*7ca0*/  @!P3 FADD.FTZ R22, R22, 1 ;  /* 0x3f8000001616b421 */ /* 0x010fce0000010000 */
[----:B------:R-:W4:Y:S01]  /*7cb0*/  @!P2 MUFU.RCP R18, R0 ;  /* 0x000000000012a308 */ /* 0x000f220000001000 */
[----:B-----5:R-:W-:-:S04]  /*7cc0*/  SHF.L.U32 R16, R86, 0x1, RZ ;  /* 0x0000000156107819 */ /* 0x020fc800000006ff */
[----:B------:R-:W-:-:S03]  /*7cd0*/  LOP3.LUT R16, R16, 0xffffffc0, RZ, 0xc0, !PT ;  /* 0xffffffc010107812 */ /* 0x000fc600078ec0ff */
[----:B------:R-:W5:Y:S01]  /*7ce0*/  @!P3 MUFU.RCP R29, R22 ;  /* 0x00000016001db308 */ /* 0x000f620000001000 */
[----:B-1----:R-:W-:Y:S01]  /*7cf0*/  @!P1 FMUL.FTZ R68, R68, R17 ;  /* 0x0000001144449220 */ /* 0x002fe20000410000 */
[----:B------:R-:W-:-:S06]  /*7d00*/  FSETP.GTU.FTZ.AND P1, PT, R83, 20, PT ;  /* 0x41a000005300780b */ /* 0x000fcc0003f3c000 */
[----:B------:R-:W1:Y:S01]  /*7d10*/  @!P5 MUFU.RCP R2, R2 ;  /* 0x000000020002d308 */ /* 0x000e620000001000 */
[----:B----4-:R-:W-:Y:S01]  /*7d20*/  @!P2 FMUL.FTZ R67, R67, R18 ;  /* 0x000000124343a220 */ /* 0x010fe20000410000 */
[----:B------:R-:W-:Y:S02]  /*7d30*/  F2FP.BF16.F32.PACK_AB R18, R9, R20 ;  /* 0x000000140912723e */ /* 0x000fe400000010ff */
[----:B0-----:R-:W-:-:S03]  /*7d40*/  LEA R20, R49, R16, 0x1 ;  /* 0x0000001031147211 */ /* 0x001fc600078e08ff */
[----:B------:R-:W-:Y:S01]  /*7d50*/  @!P1 FMUL.FTZ R8, R83, -1.4426950216293334961 ;  /* 0xbfb8aa3b53089820 */ /* 0x000fe20000410000 */
[----:B------:R-:W-:Y:S01]  /*7d60*/  USHF.L.U32 UR8, UR7, 0xb, URZ ;  /* 0x0000000b07087899 */ /* 0x000fe2000800063f */
[----:B-----5:R-:W-:Y:S01]  /*7d70*/  @!P3 FMUL.FTZ R60, R60, R29 ;  /* 0x0000001d3c3cb220 */ /* 0x020fe20000410000 */
[----:B------:R-:W-:Y:S01]  /*7d80*/  BAR.SYNC.DEFER_BLOCKING 0x0 ;  /* 0x0000000000007b1d */ /* 0x000fe20000010000 */
[----:B------:R-:W-:Y:S02]  /*7d90*/  FSETP.GTU.FTZ.AND P3, PT, R81, 20, PT ;  /* 0x41a000005100780b */ /* 0x000fe40003f7c000 */
[----:B------:R-:W-:Y:S02]  /*7da0*/  F2FP.BF16.F32.PACK_AB R17, R10, R21 ;  /* 0x000000150a11723e */ /* 0x000fe400000010ff */
[----:B------:R-:W-:Y:S01]  /*7db0*/  LEA R21, R20, R85, 0x4 ;  /* 0x0000005514157211 */ /* 0x000fe200078e20ff */
[----:B------:R-:W-:Y:S01]  /*7dc0*/  UIMAD UR28, UR35, UR32, URZ ;  /* 0x00000020231c72a4 */ /* 0x000fe2000f8e023f */
[----:B------:R-:W-:Y:S01]  /*7dd0*/  F2FP.BF16.F32.PACK_AB R16, R11, R23 ;  /* 0x000000170b10723e */ /* 0x000fe200000010ff */
[----:B------:R0:W-:Y:S01]  /*7de0*/  @!P1 MUFU.EX2 R20, R8 ;  /* 0x0000000800149308 */ /* 0x0001e20000000800 */
[----:B------:R-:W-:Y:S01]  /*7df0*/  FSETP.GTU.FTZ.AND P2, PT, R82, 20, PT ;  /* 0x41a000005200780b */ /* 0x000fe20003f5c000 */
[----:B-1----:R-:W-:Y:S01]  /*7e00*/  @!P5 FMUL.FTZ R59, R59, R2 ;  /* 0x000000023b3bd220 */ /* 0x002fe20000410000 */
[----:B------:R-:W-:-:S02]  /*7e10*/  F2FP.BF16.F32.PACK_AB R11, R4, R12 ;  /* 0x0000000c040b723e */ /* 0x000fc400000010ff */
[----:B------:R-:W-:Y:S01]  /*7e20*/  F2FP.BF16.F32.PACK_AB R10, R5, R13 ;  /* 0x0000000d050a723e */ /* 0x000fe200000010ff */
[----:B------:R-:W-:Y:S01]  /*7e30*/  @!P3 FMUL.FTZ R2, R81, -1.4426950216293334961 ;  /* 0xbfb8aa3b5102b820 */ /* 0x000fe20000410000 */
[----:B------:R-:W-:Y:S01]  /*7e40*/  F2FP.BF16.F32.PACK_AB R9, R6, R14 ;  /* 0x0000000e0609723e */ /* 0x000fe200000010ff */
[----:B------:R1:W4:Y:S01]  /*7e50*/  @!P6 MUFU.EX2 R22, R3 ;  /* 0x000000030016e308 */ /* 0x0003220000000800 */
[----:B0-----:R-:W-:Y:S02]  /*7e60*/  F2FP.BF16.F32.PACK_AB R8, R7, R15 ;  /* 0x0000000f0708723e */ /* 0x001fe400000010ff */
[----:B------:R-:W-:Y:S01]  /*7e70*/  FSETP.GTU.FTZ.AND P5, PT, R80, 20, PT ;  /* 0x41a000005000780b */ /* 0x000fe20003fbc000 */
[----:B------:R0:W-:Y:S01]  /*7e80*/  STS.128 [R21], R16 ;  /* 0x0000001015007388 */ /* 0x0001e20000000c00 */
[----:B------:R-:W-:Y:S01]  /*7e90*/  USHF.R.S32.HI UR9, URZ, 0x1f, UR8 ;  /* 0x0000001f3f097899 */ /* 0x000fe20008011408 */
[----:B-1----:R-:W-:Y:S01]  /*7ea0*/  @!P2 FMUL.FTZ R3, R82, -1.4426950216293334961 ;  /* 0xbfb8aa3b5203a820 */ /* 0x002fe20000410000 */
[----:B------:R-:W-:Y:S01]  /*7eb0*/  UIMAD UR30, UR11, UR33, UR28 ;  /* 0x000000210b1e72a4 */ /* 0x000fe2000f8e021c */
[----:B------:R-:W-:Y:S01]  /*7ec0*/  STS.128 [R21+0x10], R8 ;  /* 0x0000100815007388 */ /* 0x000fe20000000c00 */
[----:B------:R-:W-:-:S03]  /*7ed0*/  NOP ;  /* 0x0000000000007918 */ /* 0x000fc60000000000 */
[----:B------:R-:W1:Y:S01]  /*7ee0*/  LDS.128 R4, [R84] ;  /* 0x0000000054047984 */ /* 0x000e620000000c00 */
[----:B------:R-:W-:Y:S01]  /*7ef0*/  USHF.R.S32.HI UR34, URZ, 0x1f, UR10 ;  /* 0x0000001f3f227899 */ /* 0x000fe2000801140a */
[----:B------:R-:W5:Y:S02]  /*7f00*/  @!P3 MUFU.EX2 R2, R2 ;  /* 0x000000020002b308 */ /* 0x000f640000000800 */
[----:B------:R-:W-:Y:S01]  /*7f10*/  @!P5 FMUL.FTZ R0, R80, -1.4426950216293334961 ;  /* 0xbfb8aa3b5000d820 */ /* 0x000fe20000410000 */
[----:B------:R-:W2:Y:S01]  /*7f20*/  LDS.128 R8, [R84+0x200] ;  /* 0x0002000054087984 */ /* 0x000ea20000000c00 */
[----:B------:R-:W-:-:S03]  /*7f30*/  UIMAD.WIDE.U32 UR28, UR11, UR32, UR8 ;  /* 0x000000200b1c72a5 */ /* 0x000fc6000f8e0008 */
[----:B------:R-:W-:Y:S01]  /*7f40*/  ULDC.64 UR32, c[0x0][0x390] ;  /* 0x0000e40000207ab9 */ /* 0x000fe20000000a00 */
[----:B------:R-:W-:Y:S01]  /*7f50*/  UIADD3 UR29, UR29, UR30, URZ ;  /* 0x0000001e1d1d7290 */ /* 0x000fe2000fffe03f */
[----:B------:R-:W0:Y:S01]  /*7f60*/  @!P2 MUFU.EX2 R3, R3 ;  /* 0x000000030003a308 */ /* 0x000e220000000800 */
[----:B------:R-:W-:Y:S02]  /*7f70*/  UIMAD UR31, UR34, UR32, URZ ;  /* 0x00000020221f72a4 */ /* 0x000fe4000f8e023f */
[----:B------:R-:W-:Y:S02]  /*7f80*/  UIMAD.WIDE.U32 UR28, UR10, UR32, UR28 ;  /* 0x000000200a1c72a5 */ /* 0x000fe4000f8e001c */
[----:B------:R-:W-:-:S03]  /*7f90*/  UIMAD UR30, UR10, UR33, UR31 ;  /* 0x000000210a1e72a4 */ /* 0x000fc6000f8e021f */
[----:B------:R-:W1:Y:S01]  /*7fa0*/  @!P5 MUFU.EX2 R0, R0 ;  /* 0x000000000000d308 */ /* 0x000e620000000800 */
[----:B------:R-:W-:Y:S01]  /*7fb0*/  ULDC.64 UR32, c[0x0][0x3e0] ;  /* 0x0000f80000207ab9 */ /* 0x000fe20000000a00 */
[----:B------:R-:W-:Y:S01]  /*7fc0*/  UIADD3 UR30, UR29, UR30, URZ ;  /* 0x0000001e1d1e7290 */ /* 0x000fe2000fffe03f */
[----:B----4-:R-:W-:Y:S01]  /*7fd0*/  @!P6 FADD.FTZ R22, R22, 1 ;  /* 0x3f8000001616e421 */ /* 0x010fe20000010000 */
[----:B------:R-:W-:-:S04]  /*7fe0*/  ULEA UR29, UP0, UR28, UR32, 0x1 ;  /* 0x000000201c1d7291 */ /* 0x000fc8000f80083f */
[----:B------:R-:W4:Y:S01]  /*7ff0*/  @!P0 MUFU.EX2 R24, R24 ;  /* 0x0000001800188308 */ /* 0x000f220000000800 */
[----:B------:R-:W-:Y:S01]  /*8000*/  ULEA.HI.X UR28, UR28, UR33, UR30, 0x1, UP0 ;  /* 0x000000211c1c7291 */ /* 0x000fe200080f0c1e */
[----:B-----5:R-:W-:Y:S01]  /*8010*/  @!P3 FADD.FTZ R2, R2, 1 ;  /* 0x3f8000000202b421 */ /* 0x020fe20000010000 */
[----:B0-----:R-:W-:Y:S01]  /*8020*/  @!P2 FADD.FTZ R12, R3, 1 ;  /* 0x3f800000030ca421 */ /* 0x001fe20000010000 */
[----:B------:R-:W-:Y:S01]  /*8030*/  @!P4 FADD.FTZ R25, R25, 1 ;  /* 0x3f8000001919c421 */ /* 0x000fe20000010000 */
[----:B------:R-:W-:Y:S01]  /*8040*/  @!P1 FADD.FTZ R20, R20, 1 ;  /* 0x3f80000014149421 */ /* 0x000fe20000010000 */
[----:B------:R-:W-:Y:S01]  /*8050*/  F2FP.BF16.F32.PACK_AB R17, R57, R56 ;  /* 0x000000383911723e */ /* 0x000fe200000010ff */
[----:B------:R-:W-:Y:S01]  /*8060*/  ULDC.64 UR30, c[0x0][0x3a8] ;  /* 0x0000ea00001e7ab9 */ /* 0x000fe20000000a00 */
[----:B------:R-:W0:Y:S01]  /*8070*/  @!P6 MUFU.RCP R13, R22 ;  /* 0x00000016000de308 */ /* 0x000e220000001000 */
[----:B------:R-:W-:Y:S01]  /*8080*/  MOV R3, UR28 ;  /* 0x0000001c00037c02 */ /* 0x000fe20008000f00 */
[----:B-1----:R-:W-:-:S06]  /*8090*/  @!P5 FADD.FTZ R0, R0, 1 ;  /* 0x3f8000000000d421 */ /* 0x002fcc0000010000 */
[----:B------:R1:W-:Y:S01]  /*80a0*/  @!P3 MUFU.RCP R14, R2 ;  /* 0x00000002000eb308 */ /* 0x0003e20000001000 */
[----:B----4-:R-:W-:Y:S01]  /*80b0*/  @!P0 FADD.FTZ R24, R24, 1 ;  /* 0x3f80000018188421 */ /* 0x010fe20000010000 */
[----:B-1----:R-:W-:-:S06]  /*80c0*/  MOV R2, UR29 ;  /* 0x0000001d00027c02 */ /* 0x002fcc0008000f00 */
[----:B------:R-:W1:Y:S01]  /*80d0*/  @!P0 MUFU.RCP R23, R24 ;  /* 0x0000001800178308 */ /* 0x000e620000001000 */
[----:B------:R-:W-:-:S04]  /*80e0*/  IMAD.WIDE R2, R48, 0x10, R2 ;  /* 0x0000001030027825 */ /* 0x000fc800078e0202 */
[----:B0-----:R-:W-:-:S03]  /*80f0*/  @!P6 FMUL.FTZ R74, R74, R13 ;  /* 0x0000000d4a4ae220 */ /* 0x001fc60000410000 */
[----:B------:R-:W0:Y:S01]  /*8100*/  @!P4 MUFU.RCP R25, R25 ;  /* 0x000000190019c308 */ /* 0x000e220000001000 */
[----:B------:R-:W-:Y:S04]  /*8110*/  STG.E.128 desc[UR20][R2.64], R4 ;  /* 0x0000000402007986 */ /* 0x000fe8000c101d14 */
[----:B--2---:R2:W-:Y:S03]  /*8120*/  STG.E.128 desc[UR20][R2.64+0x200], R8 ;  /* 0x0002000802007986 */ /* 0x0045e6000c101d14 */
[----:B------:R-:W4:Y:S08]  /*8130*/  @!P5 MUFU.RCP R0, R0 ;  /* 0x000000000000d308 */ /* 0x000f300000001000 */
[----:B------:R-:W5:Y:S08]  /*8140*/  @!P2 MUFU.RCP R12, R12 ;  /* 0x0000000c000ca308 */ /* 0x000f700000001000 */
[----:B------:R-:W2:Y:S01]  /*8150*/  @!P1 MUFU.RCP R20, R20 ;  /* 0x0000001400149308 */ /* 0x000ea20000001000 */
[----:B-1----:R-:W-:Y:S01]  /*8160*/  @!P0 FMUL.FTZ R70, R70, R23 ;  /* 0x0000001746468220 */ /* 0x002fe20000410000 */
[----:B0-----:R-:W-:Y:S01]  /*8170*/  @!P4 FMUL.FTZ R72, R72, R25 ;  /* 0x000000194848c220 */ /* 0x001fe20000410000 */
[----:B----4-:R-:W-:Y:S01]  /*8180*/  @!P5 FMUL.FTZ R69, R69, R0 ;  /* 0x000000004545d220 */ /* 0x010fe20000410000 */
[----:B------:R-:W-:Y:S01]  /*8190*/  @!P3 FMUL.FTZ R71, R71, R14 ;  /* 0x0000000e4747b220 */ /* 0x000fe20000410000 */
[----:B------:R-:W-:Y:S01]  /*81a0*/  F2FP.BF16.F32.PACK_AB R18, R59, R58 ;  /* 0x0000003a3b12723e */ /* 0x000fe200000010ff */
[----:B-----5:R-:W-:Y:S01]  /*81b0*/  @!P2 FMUL.FTZ R73, R73, R12 ;  /* 0x0000000c4949a220 */ /* 0x020fe20000410000 */
[----:B------:R-:W-:-:S02]  /*81c0*/  F2FP.BF16.F32.PACK_AB R16, R38, R37 ;  /* 0x000000252610723e */ /* 0x000fc400000010ff */
[----:B------:R-:W-:Y:S01]  /*81d0*/  F2FP.BF16.F32.PACK_AB R19, R67, R60 ;  /* 0x0000003c4313723e */ /* 0x000fe200000010ff */
[----:B------:R-:W-:Y:S01]  /*81e0*/  BAR.SYNC.DEFER_BLOCKING 0x0 ;  /* 0x0000000000007b1d */ /* 0x000fe20000010000 */
[----:B--2---:R-:W-:Y:S01]  /*81f0*/  @!P1 FMUL.FTZ R75, R75, R20 ;  /* 0x000000144b4b9220 */ /* 0x004fe20000410000 */
[----:B------:R-:W-:Y:S02]  /*8200*/  F2FP.BF16.F32.PACK_AB R24, R69, R68 ;  /* 0x000000444518723e */ /* 0x000fe400000010ff */
[----:B------:R-:W-:Y:S02]  /*8210*/  F2FP.BF16.F32.PACK_AB R25, R71, R70 ;  /* 0x000000464719723e */ /* 0x000fe400000010ff */
[----:B------:R-:W-:Y:S01]  /*8220*/  F2FP.BF16.F32.PACK_AB R27, R75, R74 ;  /* 0x0000004a4b1b723e */ /* 0x000fe200000010ff */
[----:B------:R-:W-:Y:S02]  /*8230*/  UIMAD UR28, UR35, UR30, URZ ;  /* 0x0000001e231c72a4 */ /* 0x000fe4000f8e023f */
[----:B------:R-:W-:-:S02]  /*8240*/  UIMAD.WIDE.U32 UR8, UR11, UR30, UR8 ;  /* 0x0000001e0b0872a5 */ /* 0x000fc4000f8e0008 */
[----:B------:R-:W-:-:S03]  /*8250*/  UIMAD UR28, UR11, UR31, UR28 ;  /* 0x0000001f0b1c72a4 */ /* 0x000fc6000f8e021c */
[----:B------:R-:W-:Y:S01]  /*8260*/  ULDC.64 UR30, c[0x0][0x3b0] ;  /* 0x0000ec00001e7ab9 */ /* 0x000fe20000000a00 */
[----:B------:R-:W-:Y:S01]  /*8270*/  STS.128 [R21], R16 ;  /* 0x0000001015007388 */ /* 0x000fe20000000c00 */
        /* <DEDUP_REMOVED lines=8> */
[----:B------:R-:W-:-:S04]  /*8300*/  MOV R2, UR9 ;  /* 0x0000000900027c02 */ /* 0x000fc80008000f00 */
[----:B------:R-:W-:Y:S01]  /*8310*/  MOV R3, UR8 ;  /* 0x0000000800037c02 */ /* 0x000fe20008000f00 */
[----:B------:R-:W-:Y:S02]  /*8320*/  UISETP.GT.AND UP0, UPT, UR13, 0x1, UPT ;  /* 0x000000010d00788c */ /* 0x000fe4000bf04270 */
[----:B------:R-:W-:-:S04]  /*8330*/  IMAD.WIDE R2, R48, 0x10, R2 ;  /* 0x0000001030027825 */ /* 0x000fc800078e0202 */
[----:B------:R-:W-:Y:S01]  /*8340*/  PLOP3.LUT P0, PT, PT, PT, UP0, 0x80, 0x0 ;  /* 0x000000000000781c */ /* 0x000fe20003f0f008 */
[----:B---3--:R-:W-:-:S04]  /*8350*/  FADD.FTZ R13, R37, R26 ;  /* 0x0000001a250d7221 */ /* 0x008fc80000010000 */
[----:B------:R-:W-:-:S04]  /*8360*/  FADD.FTZ R13, R13, R38 ;  /* 0x000000260d0d7221 */ /* 0x000fc80000010000 */
[----:B------:R-:W-:-:S04]  /*8370*/  FADD.FTZ R56, R13, R56 ;  /* 0x000000380d387221 */ /* 0x000fc80000010000 */
[----:B------:R-:W-:Y:S01]  /*8380*/  FADD.FTZ R57, R56, R57 ;  /* 0x0000003938397221 */ /* 0x000fe20000010000 */
[----:B------:R-:W-:-:S03]  /*8390*/  F2FP.BF16.F32.PACK_AB R26, R73, R72 ;  /* 0x00000048491a723e */ /* 0x000fc600000010ff */
[----:B------:R-:W-:-:S04]  /*83a0*/  FADD.FTZ R58, R57, R58 ;  /* 0x0000003a393a7221 */ /* 0x000fc80000010000 */
[----:B------:R-:W-:Y:S01]  /*83b0*/  FADD.FTZ R59, R58, R59 ;  /* 0x0000003b3a3b7221 */ /* 0x000fe20000010000 */
[----:B------:R-:W-:Y:S01]  /*83c0*/  STS.128 [R21+0x10], R24 ;  /* 0x0000101815007388 */ /* 0x000fe20000000c00 */
[----:B------:R-:W-:Y:S02]  /*83d0*/  NOP ;  /* 0x0000000000007918 */ /* 0x000fe40000000000 */
[----:B------:R-:W-:Y:S01]  /*83e0*/  FADD.FTZ R60, R59, R60 ;  /* 0x0000003c3b3c7221 */ /* 0x000fe20000010000 */
[----:B------:R-:W0:Y:S04]  /*83f0*/  LDS.128 R4, [R84] ;  /* 0x0000000054047984 */ /* 0x000e280000000c00 */
[----:B------:R-:W1:Y:S01]  /*8400*/  LDS.128 R28, [R84+0x200] ;  /* 0x00020000541c7984 */ /* 0x000e620000000c00 */
        /* <DEDUP_REMOVED lines=9> */
[----:B0-----:R0:W-:Y:S04]  /*84a0*/  STG.E.128 desc[UR20][R2.64], R4 ;  /* 0x0000000402007986 */ /* 0x0011e8000c101d14 */
[----:B-1----:R0:W-:Y:S04]  /*84b0*/  STG.E.128 desc[UR20][R2.64+0x200], R28 ;  /* 0x0002001c02007986 */ /* 0x0021e8000c101d14 */
[----:B------:R0:W-:Y:S01]  /*84c0*/  STL [R1+0x4c], R0 ;  /* 0x00004c0001007387 */ /* 0x0001e20000100800 */
[----:B------:R-:W-:-:S02]  /*84d0*/  UIADD3 UR48, UP2, UR48, -0x1000, URZ ;  /* 0xfffff00030307890 */ /* 0x000fc4000ff5e03f */
[----:B------:R-:W-:Y:S02]  /*84e0*/  UIADD3 UR14, UP3, UR14, -0x1000, URZ ;  /* 0xfffff0000e0e7890 */ /* 0x000fe4000ff7e03f */
[----:B------:R-:W-:Y:S02]  /*84f0*/  UIADD3 UR18, UP4, UR18, -0x1000, URZ ;  /* 0xfffff00012127890 */ /* 0x000fe4000ff9e03f */
[----:B------:R-:W-:Y:S02]  /*8500*/  UIADD3 UR16, UP1, UR16, -0x1000, URZ ;  /* 0xfffff00010107890 */ /* 0x000fe4000ff3e03f */
[----:B------:R-:W-:Y:S02]  /*8510*/  UIADD3 UR6, UR6, 0x1, URZ ;  /* 0x0000000106067890 */ /* 0x000fe4000fffe03f */
[----:B------:R-:W-:Y:S02]  /*8520*/  UIADD3.X UR49, UR49, -0x1, URZ, UP2, !UPT ;  /* 0xffffffff31317890 */ /* 0x000fe400097fe43f */
[----:B------:R-:W-:-:S02]  /*8530*/  UIADD3.X UR15, UR15, -0x1, URZ, UP3, !UPT ;  /* 0xffffffff0f0f7890 */ /* 0x000fc40009ffe43f */
[----:B------:R-:W-:Y:S02]  /*8540*/  UIADD3.X UR19, UR19, -0x1, URZ, UP4, !UPT ;  /* 0xffffffff13137890 */ /* 0x000fe4000a7fe43f */
[----:B------:R-:W-:Y:S01]  /*8550*/  UIADD3.X UR17, UR17, -0x1, URZ, UP1, !UPT ;  /* 0xffffffff11117890 */ /* 0x000fe20008ffe43f */
[----:B------:R-:W-:Y:S01]  /*8560*/  UMOV UR13, UR7 ;  /* 0x00000007000d7c82 */ /* 0x000fe20008000000 */
[----:B0-----:R-:W-:Y:S10]  /*8570*/  @P0 BRA `(.L_x_2339) ;  /* 0xffffff84003c0947 */ /* 0x001ff4000383ffff */
.L_x_2261:
        /* <DEDUP_REMOVED lines=41> */
.L_x_2341:
[----:B------:R-:W-:Y:S05]  /*8810*/  BSYNC B0 ;  /* 0x0000000000007941 */ /* 0x000fea0003800000 */
.L_x_2340:
        /* <DEDUP_REMOVED lines=44> */
.L_x_2343:
[----:B------:R-:W2:Y:S02]  /*8ae0*/  S2R R11, SR_TID.X ;  /* 0x00000000000b7919 */ /* 0x000ea40000002100 */
.L_x_2344:
[----:B------:R-:W-:Y:S05]  /*8af0*/  BSYNC B0 ;  /* 0x0000000000007941 */ /* 0x000fea0003800000 */
.L_x_2342:
        /* <DEDUP_REMOVED lines=23> */
.L_x_2346:
[----:B0--3--:R-:W-:Y:S02]  /*8c70*/  LEA R0, R11, UR8, 0x2 ;  /* 0x000000080b007c11 */ /* 0x009fe4000f8e10ff */
[----:B--2---:R-:W-:Y:S02]  /*8c80*/  MOV R5, UR5 ;  /* 0x0000000500057c02 */ /* 0x004fe40008000f00 */
        /* <DEDUP_REMOVED lines=28> */
.L_x_2345:
[----:B------:R-:W-:Y:S05]  /*8e50*/  EXIT ;  /* 0x000000000000794d */ /* 0x000fea0003800000 */
.L_x_2298:
[----:B------:R-:W-:Y:S01]  /*8e60*/  HFMA2.MMA R141, -RZ, RZ, 0, 5.9604644775390625e-08 ;  /* 0x00000001ff8d7435 */ /* 0x000fe200000001ff */
[----:B------:R-:W-:Y:S02]  /*8e70*/  MOV R142, R54 ;  /* 0x00000036008e7202 */ /* 0x000fe40000000f00 */
[----:B------:R-:W-:Y:S02]  /*8e80*/  MOV R140, RZ ;  /* 0x000000ff008c7202 */ /* 0x000fe40000000f00 */
[----:B------:R-:W-:-:S07]  /*8e90*/  MOV R155, 0xffffffff ;  /* 0xffffffff009b7802 */ /* 0x000fce0000000f00 */
[----:B-1---5:R-:W-:Y:S05]  /*8ea0*/  WARPSYNC.COLLECTIVE R155, `(.L_x_2347) ;  /* 0x000000009b087348 */ /* 0x022fea0003c00000 */
[----:B------:R0:W2:Y:S02]  /*8eb0*/  SHFL.UP P2, R144, R142, R141, R140 ;  /* 0x0400008d8e907389 */ /* 0x0000a4000004008c */
[----:B012--5:R-:W-:Y:S01]  /*8ec0*/  ENDCOLLECTIVE ;  /* 0x000000000000791b */ /* 0x027fe20003800000 */
.L_x_2347:
[----:B------:R-:W-:Y:S02]  /*8ed0*/  MOV R142, R55 ;  /* 0x00000037008e7202 */ /* 0x000fe40000000f00 */
[----:B------:R-:W-:-:S07]  /*8ee0*/  MOV R143, R144 ;  /* 0x00000090008f7202 */ /* 0x000fce0000000f00 */
[----:B------:R-:W-:Y:S05]  /*8ef0*/  WARPSYNC.COLLECTIVE R155, `(.L_x_2348) ;  /* 0x000000009b087348 */ /* 0x000fea0003c00000 */
[----:B------:R0:W1:Y:S02]  /*8f00*/  SHFL.UP P2, R144, R142, R141, R140 ;  /* 0x0400008d8e907389 */ /* 0x000064000004008c */
[----:B01----:R-:W-:Y:S01]  /*8f10*/  ENDCOLLECTIVE ;  /* 0x000000000000791b */ /* 0x003fe20003800000 */
.L_x_2348:
        /* <DEDUP_REMOVED lines=10> */
.L_x_2349:
[----:B------:R-:W-:Y:S02]  /*8fc0*/  MOV R142, R55 ;  /* 0x00000037008e7202 */ /* 0x000fe40000000f00 */
[----:B------:R-:W-:-:S07]  /*8fd0*/  MOV R143, R144 ;  /* 0x00000090008f7202 */ /* 0x000fce0000000f00 */
[----:B------:R-:W-:Y:S05]  /*8fe0*/  WARPSYNC.COLLECTIVE R155, `(.L_x_2350) ;  /* 0x000000009b087348 */ /* 0x000fea0003c00000 */
[----:B------:R0:W1:Y:S02]  /*8ff0*/  SHFL.UP P2, R144, R142, R141, R140 ;  /* 0x0400008d8e907389 */ /* 0x000064000004008c */
[----:B01----:R-:W-:Y:S01]  /*9000*/  ENDCOLLECTIVE ;  /* 0x000000000000791b */ /* 0x003fe20003800000 */
.L_x_2350:
        /* <DEDUP_REMOVED lines=10> */
.L_x_2351:
[----:B------:R-:W-:Y:S02]  /*90b0*/  MOV R142, R55 ;  /* 0x00000037008e7202 */ /* 0x000fe40000000f00 */
[----:B------:R-:W-:-:S07]  /*90c0*/  MOV R143, R144 ;  /* 0x00000090008f7202 */ /* 0x000fce0000000f00 */
[----:B------:R-:W-:Y:S05]  /*90d0*/  WARPSYNC.COLLECTIVE R155, `(.L_x_2352) ;  /* 0x000000009b087348 */ /* 0x000fea0003c00000 */
[----:B------:R0:W1:Y:S02]  /*90e0*/  SHFL.UP P2, R144, R142, R141, R140 ;  /* 0x0400008d8e907389 */ /* 0x000064000004008c */
[----:B01----:R-:W-:Y:S01]  /*90f0*/  ENDCOLLECTIVE ;  /* 0x000000000000791b */ /* 0x003fe20003800000 */
.L_x_2352:
        /* <DEDUP_REMOVED lines=10> */
.L_x_2353:
[----:B------:R-:W-:Y:S02]  /*91a0*/  MOV R142, R55 ;  /* 0x00000037008e7202 */ /* 0x000fe40000000f00 */
[----:B------:R-:W-:-:S07]  /*91b0*/  MOV R143, R144 ;  /* 0x00000090008f7202 */ /* 0x000fce0000000f00 */
[----:B------:R-:W-:Y:S05]  /*91c0*/  WARPSYNC.COLLECTIVE R155, `(.L_x_2354) ;  /* 0x000000009b087348 */ /* 0x000fea0003c00000 */
[----:B------:R0:W1:Y:S02]  /*91d0*/  SHFL.UP P2, R144, R142, R141, R140 ;  /* 0x0400008d8e907389 */ /* 0x000064000004008c */
[----:B01----:R-:W-:Y:S01]  /*91e0*/  ENDCOLLECTIVE ;  /* 0x000000000000791b */ /* 0x003fe20003800000 */
.L_x_2354:
        /* <DEDUP_REMOVED lines=10> */
.L_x_2355:
[----:B------:R-:W-:Y:S02]  /*9290*/  MOV R142, R55 ;  /* 0x00000037008e7202 */ /* 0x000fe40000000f00 */
[----:B------:R-:W-:-:S07]  /*92a0*/  MOV R143, R144 ;  /* 0x00000090008f7202 */ /* 0x000fce0000000f00 */
[----:B------:R-:W-:Y:S05]  /*92b0*/  WARPSYNC.COLLECTIVE R155, `(.L_x_2356) ;  /* 0x000000009b087348 */ /* 0x000fea0003c00000 */
[----:B------:R0:W1:Y:S02]  /*92c0*/  SHFL.UP P2, R144, R142, R141, R140 ;  /* 0x0400008d8e907389 */ /* 0x000064000004008c */
[----:B01----:R-:W-:Y:S01]  /*92d0*/  ENDCOLLECTIVE ;  /* 0x000000000000791b */ /* 0x003fe20003800000 */
.L_x_2356:
[----:B------:R-:W-:Y:S01]  /*92e0*/  MOV R140, R144 ;  /* 0x00000090008c7202 */ /* 0x000fe20000000f00 */
[----:B------:R-:W-:Y:S06]  /*92f0*/  BRA `(.L_x_2357) ;  /* 0xffffffb800507947 */ /* 0x000fec000383ffff */
.L_x_2299:
        /* <DEDUP_REMOVED lines=8> */
.L_x_2359:
[----:B------:R-:W-:Y:S05]  /*9380*/  BSYNC B0 ;  /* 0x0000000000007941 */ /* 0x000fea0003800000 */
.L_x_2358:
[----:B------:R-:W-:Y:S05]  /*9390*/  BRA `(.L_x_2360) ;  /* 0xffffffb8003c7947 */ /* 0x000fea000383ffff */
.L_x_2300:
        /* <DEDUP_REMOVED lines=8> */
.L_x_2362:
[----:B------:R-:W-:Y:S05]  /*9420*/  BSYNC B0 ;  /* 0x0000000000007941 */ /* 0x000fea0003800000 */
.L_x_2361:
[----:B------:R-:W-:Y:S05]  /*9430*/  BRA `(.L_x_2363) ;  /* 0xffffffb8001c7947 */ /* 0x000fea000383ffff */
.L_x_2301:
        /* <DEDUP_REMOVED lines=8> */
.L_x_2365:
[----:B------:R-:W-:Y:S05]  /*94c0*/  BSYNC B0 ;  /* 0x0000000000007941 */ /* 0x000fea0003800000 */
.L_x_2364:
        /* <DEDUP_REMOVED lines=11> */
.L_x_2366:
[----:B------:R-:W-:Y:S05]  /*9580*/  WARPSYNC.COLLECTIVE R155, `(.L_x_2367) ;  /* 0x000000009b087348 */ /* 0x000fea0003c00000 */
[----:B------:R0:W1:Y:S02]  /*9590*/  SHFL.IDX P2, R161, R156, R157, R158 ;  /* 0x0000009d9ca17389 */ /* 0x000064000004009e */
[----:B01----:R-:W-:Y:S01]  /*95a0*/  ENDCOLLECTIVE ;  /* 0x000000000000791b */ /* 0x003fe20003800000 */
.L_x_2367:
[----:B------:R-:W-:Y:S02]  /*95b0*/  MOV R156, R91 ;  /* 0x0000005b009c7202 */ /* 0x000fe40000000f00 */
[----:B------:R-:W-:Y:S02]  /*95c0*/  MOV R55, R144 ;  /* 0x0000009000377202 */ /* 0x000fe40000000f00 */
[----:B------:R-:W-:-:S07]  /*95d0*/  MOV R90, R161 ;  /* 0x000000a1005a7202 */ /* 0x000fce0000000f00 */
[----:B------:R-:W-:Y:S05]  /*95e0*/  WARPSYNC.COLLECTIVE R155, `(.L_x_2368) ;  /* 0x000000009b087348 */ /* 0x000fea0003c00000 */
[----:B------:R0:W1:Y:S02]  /*95f0*/  SHFL.IDX P2, R161, R156, R157, R158 ;  /* 0x0000009d9ca17389 */ /* 0x000064000004009e */
[----:B01----:R-:W-:Y:S01]  /*9600*/  ENDCOLLECTIVE ;  /* 0x000000000000791b */ /* 0x003fe20003800000 */
.L_x_2368:
[----:B------:R-:W-:Y:S01]  /*9610*/  MOV R91, R161 ;  /* 0x000000a1005b7202 */ /* 0x000fe20000000f00 */
[----:B------:R-:W-:Y:S06]  /*9620*/  BRA `(.L_x_2369) ;  /* 0xffffffb400b87947 */ /* 0x000fec000383ffff */
.L_x_2303:
        /* <DEDUP_REMOVED lines=8> */
.L_x_2370:
[----:B------:R-:W-:Y:S02]  /*96b0*/  MOV R90, R164 ;  /* 0x000000a4005a7202 */ /* 0x000fe40000000f00 */
[----:B------:R-:W-:-:S07]  /*96c0*/  MOV R91, R156 ;  /* 0x0000009c005b7202 */ /* 0x000fce0000000f00 */
[----:B------:R-:W-:Y:S05]  /*96d0*/  WARPSYNC.COLLECTIVE R155, `(.L_x_2371) ;  /* 0x000000009b087348 */ /* 0x000fea0003c00000 */
[----:B------:R0:W1:Y:S02]  /*96e0*/  SHFL.DOWN P6, R156, R90, R161, R158 ;  /* 0x080000a15a9c7389 */ /* 0x00006400000c009e */
[----:B01----:R-:W-:Y:S01]  /*96f0*/  ENDCOLLECTIVE ;  /* 0x000000000000791b */ /* 0x003fe20003800000 */
.L_x_2371:
        /* <DEDUP_REMOVED lines=8> */
.L_x_2372:
[----:B------:R-:W-:Y:S02]  /*9780*/  MOV R90, R164 ;  /* 0x000000a4005a7202 */ /* 0x000fe40000000f00 */
[----:B------:R-:W-:-:S07]  /*9790*/  MOV R91, R156 ;  /* 0x0000009c005b7202 */ /* 0x000fce0000000f00 */
[----:B------:R-:W-:Y:S05]  /*97a0*/  WARPSYNC.COLLECTIVE R155, `(.L_x_2373) ;  /* 0x000000009b087348 */ /* 0x000fea0003c00000 */
[----:B------:R0:W1:Y:S02]  /*97b0*/  SHFL.DOWN P6, R156, R90, R161, R158 ;  /* 0x080000a15a9c7389 */ /* 0x00006400000c009e */
[----:B01----:R-:W-:Y:S01]  /*97c0*/  ENDCOLLECTIVE ;  /* 0x000000000000791b */ /* 0x003fe20003800000 */
.L_x_2373:
        /* <DEDUP_REMOVED lines=8> */
.L_x_2374:
[----:B------:R-:W-:Y:S02]  /*9850*/  MOV R90, R164 ;  /* 0x000000a4005a7202 */ /* 0x000fe40000000f00 */
[----:B------:R-:W-:-:S07]  /*9860*/  MOV R91, R156 ;  /* 0x0000009c005b7202 */ /* 0x000fce0000000f00 */
[----:B------:R-:W-:Y:S05]  /*9870*/  WARPSYNC.COLLECTIVE R155, `(.L_x_2375) ;  /* 0x000000009b087348 */ /* 0x000fea0003c00000 */
[----:B------:R0:W1:Y:S02]  /*9880*/  SHFL.DOWN P6, R156, R90, R161, R158 ;  /* 0x080000a15a9c7389 */ /* 0x00006400000c009e */
[----:B01----:R-:W-:Y:S01]  /*9890*/  ENDCOLLECTIVE ;  /* 0x000000000000791b */ /* 0x003fe20003800000 */
.L_x_2375:
        /* <DEDUP_REMOVED lines=8> */
.L_x_2376:
[----:B------:R-:W-:Y:S02]  /*9920*/  MOV R90, R164 ;  /* 0x000000a4005a7202 */ /* 0x000fe40000000f00 */
[----:B------:R-:W-:-:S07]  /*9930*/  MOV R91, R156 ;  /* 0x0000009c005b7202 */ /* 0x000fce0000000f00 */
[----:B------:R-:W-:Y:S05]  /*9940*/  WARPSYNC.COLLECTIVE R155, `(.L_x_2377) ;  /* 0x000000009b087348 */ /* 0x000fea0003c00000 */
[----:B------:R0:W1:Y:S02]  /*9950*/  SHFL.DOWN P6, R156, R90, R161, R158 ;  /* 0x080000a15a9c7389 */ /* 0x00006400000c009e */
[----:B01----:R-:W-:Y:S01]  /*9960*/  ENDCOLLECTIVE ;  /* 0x000000000000791b */ /* 0x003fe20003800000 */
.L_x_2377:
        /* <DEDUP_REMOVED lines=8> */
.L_x_2378:
[----:B------:R-:W-:Y:S02]  /*99f0*/  MOV R90, R164 ;  /* 0x000000a4005a7202 */ /* 0x000fe40000000f00 */
[----:B------:R-:W-:-:S07]  /*9a00*/  MOV R91, R156 ;  /* 0x0000009c005b7202 */ /* 0x000fce0000000f00 */
[----:B------:R-:W-:Y:S05]  /*9a10*/  WARPSYNC.COLLECTIVE R155, `(.L_x_2379) ;  /* 0x000000009b087348 */ /* 0x000fea0003c00000 */
[----:B------:R0:W1:Y:S02]  /*9a20*/  SHFL.DOWN P6, R156, R90, R161, R158 ;  /* 0x080000a15a9c7389 */ /* 0x00006400000c009e */
[----:B01----:R-:W-:Y:S01]  /*9a30*/  ENDCOLLECTIVE ;  /* 0x000000000000791b */ /* 0x003fe20003800000 */
.L_x_2379:
        /* <DEDUP_REMOVED lines=8> */
.L_x_2380:
[----:B------:R-:W-:Y:S02]  /*9ac0*/  MOV R156, R164 ;  /* 0x000000a4009c7202 */ /* 0x000fe40000000f00 */
[----:B------:R-:W-:-:S07]  /*9ad0*/  MOV R91, R161 ;  /* 0x000000a1005b7202 */ /* 0x000fce0000000f00 */
[----:B------:R-:W-:Y:S05]  /*9ae0*/  WARPSYNC.COLLECTIVE R155, `(.L_x_2381) ;  /* 0x000000009b087348 */ /* 0x000fea0003c00000 */
[----:B------:R0:W1:Y:S02]  /*9af0*/  SHFL.IDX P2, R161, R156, R157, R158 ;  /* 0x0000009d9ca17389 */ /* 0x000064000004009e */
[----:B01----:R-:W-:Y:S01]  /*9b00*/  ENDCOLLECTIVE ;  /* 0x000000000000791b */ /* 0x003fe20003800000 */
.L_x_2381:
[----:B------:R-:W-:Y:S01]  /*9b10*/  MOV R165, R161 ;  /* 0x000000a100a57202 */ /* 0x000fe20000000f00 */
[----:B------:R-:W-:-:S11]  /*9b20*/  HFMA2.MMA R161, -RZ, RZ, 0, 5.9604644775390625e-08 ;  /* 0x00000001ffa17435 */ /* 0x000fd600000001ff */
[----:B------:R-:W-:Y:S05]  /*9b30*/  WARPSYNC.COLLECTIVE R155, `(.L_x_2382) ;  /* 0x000000009b087348 */ /* 0x000fea0003c00000 */
[----:B------:R0:W1:Y:S02]  /*9b40*/  SHFL.DOWN P6, R156, R90, R161, R158 ;  /* 0x080000a15a9c7389 */ /* 0x00006400000c009e */
[----:B01----:R-:W-:Y:S01]  /*9b50*/  ENDCOLLECTIVE ;  /* 0x000000000000791b */ /* 0x003fe20003800000 */
.L_x_2382:
[----:B------:R-:W-:Y:S02]  /*9b60*/  MOV R90, R164 ;  /* 0x000000a4005a7202 */ /* 0x000fe40000000f00 */
[----:B------:R-:W-:-:S07]  /*9b70*/  MOV R163, R156 ;  /* 0x0000009c00a37202 */ /* 0x000fce0000000f00 */
[----:B------:R-:W-:Y:S05]  /*9b80*/  WARPSYNC.COLLECTIVE R155, `(.L_x_2383) ;  /* 0x000000009b087348 */ /* 0x000fea0003c00000 */
[----:B------:R0:W1:Y:S02]  /*9b90*/  SHFL.DOWN P6, R156, R90, R161, R158 ;  /* 0x080000a15a9c7389 */ /* 0x00006400000c009e */
[----:B01----:R-:W-:Y:S01]  /*9ba0*/  ENDCOLLECTIVE ;  /* 0x000000000000791b */ /* 0x003fe20003800000 */
.L_x_2383:
[----:B------:R-:W-:Y:S02]  /*9bb0*/  MOV R164, R156 ;  /* 0x0000009c00a47202 */ /* 0x000fe40000000f00 */
[----:B------:R-:W-:-:S07]  /*9bc0*/  MOV R156, R48 ;  /* 0x00000030009c7202 */ /* 0x000fce0000000f00 */
[----:B------:R-:W-:Y:S05]  /*9bd0*/  WARPSYNC.COLLECTIVE R155, `(.L_x_2384) ;  /* 0x000000009b087348 */ /* 0x000fea0003c00000 */
[----:B------:R0:W1:Y:S02]  /*9be0*/  SHFL.IDX P2, R161, R156, R157, R158 ;  /* 0x0000009d9ca17389 */ /* 0x000064000004009e */
[----:B01----:R-:W-:Y:S01]  /*9bf0*/  ENDCOLLECTIVE ;  /* 0x000000000000791b */ /* 0x003fe20003800000 */
.L_x_2384:
[----:B------:R-:W-:Y:S02]  /*9c00*/  MOV R156, R49 ;  /* 0x00000031009c7202 */ /* 0x000fe40000000f00 */
[----:B------:R-:W-:-:S07]  /*9c10*/  MOV R90, R161 ;  /* 0x000000a1005a7202 */ /* 0x000fce0000000f00 */
[----:B------:R-:W-:Y:S05]  /*9c20*/  WARPSYNC.COLLECTIVE R155, `(.L_x_2385) ;  /* 0x000000009b087348 */ /* 0x000fea0003c00000 */
[----:B------:R0:W1:Y:S02]  /*9c30*/  SHFL.IDX P2, R161, R156, R157, R158 ;  /* 0x0000009d9ca17389 */ /* 0x000064000004009e */
[----:B01----:R-:W-:Y:S01]  /*9c40*/  ENDCOLLECTIVE ;  /* 0x000000000000791b */ /* 0x003fe20003800000 */
.L_x_2385:
[----:B------:R-:W-:Y:S01]  /*9c50*/  MOV R155, R161 ;  /* 0x000000a1009b7202 */ /* 0x000fe20000000f00 */
[----:B------:R-:W-:Y:S06]  /*9c60*/  BRA `(.L_x_2386) ;  /* 0xffffffb400fc7947 */ /* 0x000fec000383ffff */
.L_x_2387:
        /* <DEDUP_REMOVED lines=9> */
.L_x_10934:


//--------------------- .text._Z25selective_scan_bwd_kernelI32Selective_Scan_bwd_kernel_traitsILi128ELi16ELb1ELb0ELb1ELb1ELb1EN3c108BFloat16EfEEv12SSMParamsBwd --------------------------
	.section	.text._Z25selective_scan_bwd_kernelI32Selective_Scan_bwd_kernel_traitsILi128ELi16ELb1ELb0ELb1ELb1ELb1EN3c108BFloat16EfEEv12SSMParamsBwd,"ax",@progbits
	.align	128
        .global         _Z25selective_scan_bwd_kernelI32Selective_Scan_bwd_kernel_traitsILi128ELi16ELb1ELb0ELb1ELb1ELb1EN3c108BFloat16EfEEv12SSMParamsBwd
        .type           _Z25selective_scan_bwd_kernelI32Selective_Scan_bwd_kernel_traitsILi128ELi16ELb1ELb0ELb1ELb1ELb1EN3c108BFloat16EfEEv12SSMParamsBwd,@function
        .size           _Z25selective_scan_bwd_kernelI32Selective_Scan_bwd_kernel_traitsILi128ELi16ELb1ELb0ELb1ELb1ELb1EN3c108BFloat16EfEEv12SSMParamsBwd,(.L_x_10935 - _Z25selective_scan_bwd_kernelI32Selective_Scan_bwd_kernel_traitsILi128ELi16ELb1ELb0ELb1ELb1ELb1EN3c108BFloat16EfEEv12SSMParamsBwd)
        .other          _Z25selective_scan_bwd_kernelI32Selective_Scan_bwd_kernel_traitsILi128ELi16ELb1ELb0ELb1ELb1ELb1EN3c108BFloat16EfEEv12SSMParamsBwd,@"STO_CUDA_ENTRY STV_DEFAULT"
_Z25selective_scan_bwd_kernelI32Selective_Scan_bwd_kernel_traitsILi128ELi16ELb1ELb0ELb1ELb1ELb1EN3c108BFloat16EfEEv12SSMParamsBwd:
.text._Z25selective_scan_bwd_kernelI32Selective_Scan_bwd_kernel_traitsILi128ELi16ELb1ELb0ELb1ELb1ELb1EN3c108BFloat16EfEEv12SSMParamsBwd:
        /* <DEDUP_REMOVED lines=168> */
.L_x_2467:
[----:B------:R-:W-:Y:S01]  /*0a80*/  BAR.SYNC.DEFER_BLOCKING 0x0 ;  /* 0x0000000000007b1d */ /* 0x000fe20000010000 */
[----:B---3--:R-:W-:Y:S02]  /*0a90*/  SHF.L.U32 R3, R86, 0x1, RZ ;  /* 0x0000000156037819 */ /* 0x008fe400000006ff */
[----:B------:R-:W-:Y:S02]  /*0aa0*/  MOV R4, UR13 ;  /* 0x0000000d00047c02 */ /* 0x000fe40008000f00 */
[----:B------:R-:W-:Y:S01]  /*0ab0*/  LOP3.LUT R3, R3, 0xffffffc0, RZ, 0xc0, !PT ;  /* 0xffffffc003037812 */ /* 0x000fe200078ec0ff */
[----:B------:R-:W-:Y:S01]  /*0ac0*/  ULDC UR49, c[0x0][0x224] ;  /* 0x0000890000317ab9 */ /* 0x000fe20000000800 */
[----:B------:R-:W-:Y:S01]  /*0ad0*/  MOV R5, UR14 ;  /* 0x0000000e00057c02 */ /* 0x000fe20008000f00 */
[----:B------:R-:W2:Y:S01]  /*0ae0*/  S2R R117, SR_LANEID ;  /* 0x0000000000757919 */ /* 0x000ea20000000000 */
[----:B------:R-:W-:-:S05]  /*0af0*/  LOP3.LUT R116, R3, 0x1f, R86, 0xf8, !PT ;  /* 0x0000001f03747812 */ /* 0x000fca00078ef856 */
[----:B------:R-:W-:-:S05]  /*0b00*/  IMAD.WIDE R4, R116, 0x10, R4 ;  /* 0x0000001074047825 */ /* 0x000fca00078e0204 */
[----:B------:R-:W3:Y:S04]  /*0b10*/  LDG.E.128 R8, desc[UR20][R4.64] ;  /* 0x0000001404087981 */ /* 0x000ee8000c1e1d00 */
[----:B------:R-:W4:Y:S01]  /*0b20*/  LDG.E.128 R16, desc[UR20][R4.64+0x200] ;  /* 0x0002001404107981 */ /* 0x000f22000c1e1d00 */
[----:B------:R-:W-:Y:S02]  /*0b30*/  MOV R6, UR15 ;  /* 0x0000000f00067c02 */ /* 0x000fe40008000f00 */
[----:B------:R-:W-:-:S03]  /*0b40*/  MOV R7, UR16 ;  /* 0x0000001000077c02 */ /* 0x000fc60008000f00 */
[----:B------:R-:W-:Y:S01]  /*0b50*/  IMAD.WIDE R14, R116, 0x10, R6 ;  /* 0x00000010740e7825 */ /* 0x000fe200078e0206 */
[----:B--2---:R-:W-:-:S04]  /*0b60*/  IADD3 R0, R3, R117, RZ ;  /* 0x0000007503007210 */ /* 0x004fc80007ffe0ff */
[C---:B------:R-:W-:Y:S02]  /*0b70*/  LEA R84, R0.reuse, R85, 0x4 ;  /* 0x0000005500547211 */ /* 0x040fe400078e20ff */
[----:B------:R-:W-:-:S04]  /*0b80*/  IADD3 R0, R0, R117, RZ ;  /* 0x0000007500007210 */ /* 0x000fc80007ffe0ff */
[----:B------:R-:W-:Y:S01]  /*0b90*/  LEA R83, R0, R85, 0x4 ;  /* 0x0000005500537211 */ /* 0x000fe200078e20ff */
[----:B---3--:R-:W-:Y:S04]  /*0ba0*/  STS.128 [R84], R8 ;  /* 0x0000000854007388 */ /* 0x008fe80000000c00 */
[----:B----4-:R0:W-:Y:S01]  /*0bb0*/  STS.128 [R84+0x200], R16 ;  /* 0x0002001054007388 */ /* 0x0101e20000000c00 */
        /* <DEDUP_REMOVED lines=12> */
[----:B------:R-:W1:Y:S04]  /*0c80*/  LDS.128 R8, [R83] ;  /* 0x0000000053087984 */ /* 0x000e680000000c00 */
[----:B------:R-:W2:Y:S01]  /*0c90*/  LDS.128 R4, [R83+0x10] ;  /* 0x0000100053047984 */ /* 0x000ea20000000c00 */
[----:B------:R-:W-:Y:S06]  /*0ca0*/  BAR.SYNC.DEFER_BLOCKING 0x0 ;  /* 0x0000000000007b1d */ /* 0x000fec0000010000 */
[----:B0-----:R-:W3:Y:S04]  /*0cb0*/  LDG.E.128 R16, desc[UR20][R12.64] ;  /* 0x000000140c107981 */ /* 0x001ee8000c1e1d00 */
[----:B------:R-:W4:Y:S01]  /*0cc0*/  LDG.E.128 R28, desc[UR20][R12.64+0x200] ;  /* 0x000200140c1c7981 */ /* 0x000f22000c1e1d00 */
[----:B------:R-:W-:Y:S01]  /*0cd0*/  UIADD3 UR49, -UR6, UR49, URZ ;  /* 0x0000003106317290 */ /* 0x000fe2000fffe13f */
[----:B------:R-:W-:Y:S01]  /*0ce0*/  BSSY B0, `(.L_x_2389) ;  /* 0x000003d000007945 */ /* 0x000fe20003800000 */
[----:B-1----:R-:W-:-:S02]  /*0cf0*/  SHF.L.U32 R82, R8, 0x10, RZ ;  /* 0x0000001008527819 */ /* 0x002fc400000006ff */
        /* <DEDUP_REMOVED lines=8> */
[----:B--2---:R-:W-:Y:S01]  /*0d80*/  SHF.L.U32 R78, R4, 0x10, RZ ;  /* 0x00000010044e7819 */ /* 0x004fe200000006ff */
[----:B------:R-:W-:Y:S01]  /*0d90*/  FADD.FTZ R79, R79, UR5 ;  /* 0x000000054f4f7e21 */ /* 0x000fe20008010000 */
[----:B------:R-:W-:-:S02]  /*0da0*/  SHF.L.U32 R77, R5, 0x10, RZ ;  /* 0x00000010054d7819 */ /* 0x000fc400000006ff */
[----:B------:R-:W-:Y:S01]  /*0db0*/  SHF.L.U32 R8, R8, 0x10, RZ ;  /* 0x0000001008087819 */ /* 0x000fe200000006ff */
[----:B------:R-:W-:Y:S01]  /*0dc0*/  FADD.FTZ R78, R78, UR5 ;  /* 0x000000054e4e7e21 */ /* 0x000fe20008010000 */
[----:B------:R-:W-:Y:S01]  /*0dd0*/  SHF.L.U32 R75, R6, 0x10, RZ ;  /* 0x00000010064b7819 */ /* 0x000fe200000006ff */
[----:B------:R-:W-:Y:S01]  /*0de0*/  FADD.FTZ R77, R77, UR5 ;  /* 0x000000054d4d7e21 */ /* 0x000fe20008010000 */
[----:B------:R-:W-:Y:S01]  /*0df0*/  PRMT R14, R9, 0x7632, R14 ;  /* 0x00007632090e7816 */ /* 0x000fe2000000000e */
[----:B------:R-:W-:Y:S01]  /*0e00*/  FADD.FTZ R76, R8, UR5 ;  /* 0x00000005084c7e21 */ /* 0x000fe20008010000 */
[----:B------:R-:W-:Y:S01]  /*0e10*/  FSETP.GTU.FTZ.AND P4, PT, R81, 20, PT ;  /* 0x41a000005100780b */ /* 0x000fe20003f9c000 */
[----:B------:R-:W-:Y:S01]  /*0e20*/  FADD.FTZ R75, R75, UR5 ;  /* 0x000000054b4b7e21 */ /* 0x000fe20008010000 */
[----:B------:R-:W-:Y:S02]  /*0e30*/  FSETP.GTU.FTZ.AND P6, PT, R80, 20, PT ;  /* 0x41a000005000780b */ /* 0x000fe40003fdc000 */
[----:B------:R-:W-:-:S02]  /*0e40*/  FSETP.GTU.FTZ.AND P0, PT, R79, 20, PT ;  /* 0x41a000004f00780b */ /* 0x000fc40003f1c000 */
[----:B------:R-:W-:Y:S02]  /*0e50*/  FSETP.GTU.FTZ.AND P1, PT, R78, 20, PT ;  /* 0x41a000004e00780b */ /* 0x000fe40003f3c000 */
[----:B------:R-:W-:Y:S02]  /*0e60*/  FSETP.GTU.FTZ.AND P2, PT, R77, 20, PT ;  /* 0x41a000004d00780b */ /* 0x000fe40003f5c000 */
[----:B------:R-:W-:Y:S01]  /*0e70*/  FSETP.GTU.FTZ.AND P5, PT, R76, 20, PT ;  /* 0x41a000004c00780b */ /* 0x000fe20003fbc000 */
[----:B---3--:R0:W-:Y:S04]  /*0e80*/  STS.128 [R84], R16 ;  /* 0x0000001054007388 */ /* 0x0081e80000000c00 */
[----:B----4-:R0:W-:Y:S01]  /*0e90*/  STS.128 [R84+0x200], R28 ;  /* 0x0002001c54007388 */ /* 0x0101e20000000c00 */
[----:B------:R-:W-:Y:S01]  /*0ea0*/  NOP ;  /* 0x0000000000007918 */ /* 0x000fe20000000000 */
[----:B------:R-:W-:Y:S06]  /*0eb0*/  @P3 BRA `(.L_x_2390) ;  /* 0x00000000007c3947 */ /* 0x000fec0003800000 */
        /* <DEDUP_REMOVED lines=31> */
.L_x_2390:
[----:B------:R-:W-:Y:S05]  /*10b0*/  BSYNC B0 ;  /* 0x0000000000007941 */ /* 0x000fea0003800000 */
.L_x_2389:
        /* <DEDUP_REMOVED lines=36> */
.L_x_2392:
[----:B------:R-:W-:Y:S05]  /*1300*/  BSYNC B0 ;  /* 0x0000000000007941 */ /* 0x000fea0003800000 */
.L_x_2391:
        /* <DEDUP_REMOVED lines=37> */
.L_x_2394:
[----:B------:R-:W-:Y:S05]  /*1560*/  BSYNC B0 ;  /* 0x0000000000007941 */ /* 0x000fea0003800000 */
.L_x_2393:
        /* <DEDUP_REMOVED lines=37> */
.L_x_2396:
[----:B------:R-:W-:Y:S05]  /*17c0*/  BSYNC B0 ;  /* 0x0000000000007941 */ /* 0x000fea0003800000 */
.L_x_2395:
        /* <DEDUP_REMOVED lines=37> */
.L_x_2398:
[----:B------:R-:W-:Y:S05]  /*1a20*/  BSYNC B0 ;  /* 0x0000000000007941 */ /* 0x000fea0003800000 */
.L_x_2397:
        /* <DEDUP_REMOVED lines=37> */
.L_x_2400:
[----:B------:R-:W-:Y:S05]  /*1c80*/  BSYNC B0 ;  /* 0x0000000000007941 */ /* 0x000fea0003800000 */
.L_x_2399:
        /* <DEDUP_REMOVED lines=37> */
.L_x_2402:
[----:B------:R-:W-:Y:S05]  /*1ee0*/  BSYNC B0 ;  /* 0x0000000000007941 */ /* 0x000fea0003800000 */
.L_x_2401:
        /* <DEDUP_REMOVED lines=37> */
.L_x_2404:
[----:B------:R-:W-:Y:S05]  /*2140*/  BSYNC B0 ;  /* 0x0000000000007941 */ /* 0x000fea0003800000 */
.L_x_2403:
        /* <DEDUP_REMOVED lines=36> */
.L_x_2406:
[----:B------:R-:W-:Y:S05]  /*2390*/  BSYNC B0 ;  /* 0x0000000000007941 */ /* 0x000fea0003800000 */
.L_x_2405:
[----:B------:R-:W-:Y:S01]  /*23a0*/  BSSY B0, `(.L_x_2407) ;  /* 0x0000022000007945 */ /* 0x000fe20003800000 */
[----:B------:R-:W-:-:S03]  /*23b0*/  FSETP.GTU.FTZ.AND P1, PT, R67, 20, PT ;  /* 0x41a000004300780b */ /* 0x000fc60003f3c000 */
        /* <DEDUP_REMOVED lines=32> */
.L_x_2408:
[----:B------:R-:W-:Y:S05]  /*25c0*/  BSYNC B0 ;  /* 0x0000000000007941 */ /* 0x000fea0003800000 */
.L_x_2407:
        /* <DEDUP_REMOVED lines=33> */
.L_x_2410:
[----:B------:R-:W-:Y:S05]  /*27e0*/  BSYNC B0 ;  /* 0x0000000000007941 */ /* 0x000fea0003800000 */
.L_x_2409:
        /* <DEDUP_REMOVED lines=33> */
.L_x_2412:
[----:B------:R-:W-:Y:S05]  /*2a00*/  BSYNC B0 ;  /* 0x0000000000007941 */ /* 0x000fea0003800000 */
.L_x_2411:
        /* <DEDUP_REMOVED lines=33> */
.L_x_2414:
[----:B------:R-:W-:Y:S05]  /*2c20*/  BSYNC B0 ;  /* 0x0000000000007941 */ /* 0x000fea0003800000 */
.L_x_2413:
        /* <DEDUP_REMOVED lines=33> */
.L_x_2416:
[----:B------:R-:W-:Y:S05]  /*2e40*/  BSYNC B0 ;  /* 0x0000000000007941 */ /* 0x000fea0003800000 */
.L_x_2415:
        /* <DEDUP_REMOVED lines=33> */
.L_x_2418:
[----:B------:R-:W-:Y:S05]  /*3060*/  BSYNC B0 ;  /* 0x0000000000007941 */ /* 0x000fea0003800000 */
.L_x_2417:
        /* <DEDUP_REMOVED lines=33> */
.L_x_2420:
[----:B------:R-:W-:Y:S05]  /*3280*/  BSYNC B0 ;  /* 0x0000000000007941 */ /* 0x000fea0003800000 */
.L_x_2419:
[----:B------:R-:W-:Y:S01]  /*3290*/  USHF.R.S32.HI UR28, URZ, 0x1f, UR11 ;  /* 0x0000001f3f1c7899 */ /* 0x000fe2000801140b */
[----:B------:R-:W1:Y:S01]  /*32a0*/  LDS.128 R4, [R83] ;  /* 0x0000000053047984 */ /* 0x000e620000000c00 */
        /* <DEDUP_REMOVED lines=24> */
[----:B------:R-:W3:Y:S01]  /*3430*/  LDG.E.128 R52, desc[UR20][R12.64+0x200] ;  /* 0x000200140c347981 */ /* 0x000ee2000c1e1d00 */
        /* <DEDUP_REMOVED lines=16> */
[----:B--2---:R-:W-:Y:S04]  /*3540*/  STS.128 [R84], R48 ;  /* 0x0000003054007388 */ /* 0x004fe80000000c00 */
[----:B---3--:R-:W-:Y:S01]  /*3550*/  STS.128 [R84+0x200], R52 ;  /* 0x0002003454007388 */ /* 0x008fe20000000c00 */
[----:B------:R-:W-:-:S03]  /*3560*/  NOP ;  /* 0x0000000000007918 */ /* 0x000fc60000000000 */
[----:B------:R-:W0:Y:S04]  /*3570*/  LDS.128 R16, [R83] ;  /* 0x0000000053107984 */ /* 0x000e280000000c00 */
[----:B------:R-:W2:Y:S01]  /*3580*/  LDS.128 R20, [R83+0x10] ;  /* 0x0000100053147984 */ /* 0x000ea20000000c00 */
[----:B------:R-:W-:Y:S06]  /*3590*/  BAR.SYNC.DEFER_BLOCKING 0x0 ;  /* 0x0000000000007b1d */ /* 0x000fec0000010000 */
[----:B------:R-:W3:Y:S04]  /*35a0*/  LDG.E.128 R24, desc[UR20][R30.64] ;  /* 0x000000141e187981 */ /* 0x000ee8000c1e1d00 */
[----:B------:R4:W5:Y:S01]  /*35b0*/  LDG.E.128 R12, desc[UR20][R30.64+0x200] ;  /* 0x000200141e0c7981 */ /* 0x000962000c1e1d00 */
[C---:B-1----:R-:W-:Y:S01]  /*35c0*/  SHF.L.U32 R66, R5.reuse, 0x10, RZ ;  /* 0x0000001005427819 */ /* 0x042fe200000006ff */
[----:B------:R-:W-:Y:S01]  /*35d0*/  UIMAD UR29, UR28, UR30, URZ ;  /* 0x0000001e1c1d72a4 */ /* 0x000fe2000f8e023f */
[----:B------:R-:W-:-:S02]  /*35e0*/  PRMT R91, R5, 0x7632, R91 ;  /* 0x00007632055b7816 */ /* 0x000fc4000000005b */
[----:B0-----:R-:W-:Y:S01]  /*35f0*/  SHF.L.U32 R33, R17, 0x10, RZ ;  /* 0x0000001011217819 */ /* 0x001fe200000006ff */
[----:B------:R-:W-:Y:S01]  /*3600*/  UIMAD UR29, UR11, UR31, UR29 ;  /* 0x0000001f0b1d72a4 */ /* 0x000fe2000f8e021d */
[----:B------:R-:W-:Y:S01]  /*3610*/  SHF.L.U32 R35, R18, 0x10, RZ ;  /* 0x0000001012237819 */ /* 0x000fe200000006ff */
[----:B------:R-:W-:Y:S01]  /*3620*/  UIMAD.WIDE.U32 UR30, UR11, UR30, UR8 ;  /* 0x0000001e0b1e72a5 */ /* 0x000fe2000f8e0008 */
[----:B------:R-:W-:Y:S01]  /*3630*/  SHF.L.U32 R28, R19, 0x10, RZ ;  /* 0x00000010131c7819 */ /* 0x000fe200000006ff */
[----:B------:R-:W-:Y:S01]  /*3640*/  FMUL.FTZ R32, R33, -1.4426950216293334961 ;  /* 0xbfb8aa3b21207820 */ /* 0x000fe20000410000 */
[----:B----4-:R-:W-:Y:S01]  /*3650*/  PRMT R31, R16, 0x7632, R31 ;  /* 0x00007632101f7816 */ /* 0x010fe2000000001f */
[----:B------:R-:W-:Y:S01]  /*3660*/  FMUL.FTZ R34, R35, -1.4426950216293334961 ;  /* 0xbfb8aa3b23227820 */ /* 0x000fe20000410000 */
[----:B--2---:R-:W-:Y:S01]  /*3670*/  SHF.L.U32 R29, R20, 0x10, RZ ;  /* 0x00000010141d7819 */ /* 0x004fe200000006ff */
[----:B------:R-:W-:Y:S01]  /*3680*/  FMUL.FTZ R37, R28, -1.4426950216293334961 ;  /* 0xbfb8aa3b1c257820 */ /* 0x000fe20000410000 */
[----:B------:R0:W-:Y:S01]  /*3690*/  MUFU.EX2 R48, R32 ;  /* 0x0000002000307308 */ /* 0x0001e20000000800 */
[----:B------:R-:W-:Y:S01]  /*36a0*/  SHF.L.U32 R31, R31, 0x10, RZ ;  /* 0x000000101f1f7819 */ /* 0x000fe200000006ff */
[----:B------:R-:W-:Y:S01]  /*36b0*/  UIADD3 UR31, UR31, UR29, URZ ;  /* 0x0000001d1f1f7290 */ /* 0x000fe2000fffe03f */
[----:B------:R-:W-:Y:S01]  /*36c0*/  PRMT R20, R20, 0x7632, R20 ;  /* 0x0000763214147816 */ /* 0x000fe20000000014 */
[----:B------:R-:W-:Y:S01]  /*36d0*/  FMUL.FTZ R39, R29, -1.4426950216293334961 ;  /* 0xbfb8aa3b1d277820 */ /* 0x000fe20000410000 */
[----:B------:R-:W-:Y:S01]  /*36e0*/  SHF.L.U32 R36, R16, 0x10, RZ ;  /* 0x0000001010247819 */ /* 0x000fe200000006ff */
[----:B------:R-:W-:Y:S01]  /*36f0*/  FMUL.FTZ R16, R31, -1.4426950216293334961 ;  /* 0xbfb8aa3b1f107820 */ /* 0x000fe20000410000 */
[----:B------:R-:W-:Y:S01]  /*3700*/  SHF.L.U32 R20, R20, 0x10, RZ ;  /* 0x0000001014147819 */ /* 0x000fe200000006ff */
[----:B------:R1:W-:Y:S01]  /*3710*/  MUFU.EX2 R49, R34 ;  /* 0x0000002200317308 */ /* 0x0003e20000000800 */
[----:B0-----:R-:W-:Y:S01]  /*3720*/  PRMT R32, R17, 0x7632, R32 ;  /* 0x0000763211207816 */ /* 0x001fe20000000020 */
[----:B------:R-:W-:Y:S01]  /*3730*/  FMUL.FTZ R0, R36, -1.4426950216293334961 ;  /* 0xbfb8aa3b24007820 */ /* 0x000fe20000410000 */
[----:B------:R-:W-:Y:S01]  /*3740*/  SHF.L.U32 R30, R21, 0x10, RZ ;  /* 0x00000010151e7819 */ /* 0x000fe200000006ff */
[----:B------:R-:W-:Y:S01]  /*3750*/  UIMAD UR29, UR7, UR32, URZ ;  /* 0x00000020071d72a4 */ /* 0x000fe2000f8e023f */
[----:B------:R-:W-:Y:S01]  /*3760*/  SHF.L.U32 R32, R32, 0x10, RZ ;  /* 0x0000001020207819 */ /* 0x000fe200000006ff */
[----:B------:R-:W-:Y:S01]  /*3770*/  UIMAD.WIDE.U32 UR30, UR10, UR32, UR30 ;  /* 0x000000200a1e72a5 */ /* 0x000fe2000f8e001e */
[----:B------:R-:W-:Y:S01]  /*3780*/  SHF.L.U32 R65, R6, 0x10, RZ ;  /* 0x0000001006417819 */ /* 0x000fe200000006ff */
[----:B------:R0:W2:Y:S01]  /*3790*/  MUFU.EX2 R51, R37 ;  /* 0x0000002500337308 */ /* 0x0000a20000000800 */
[----:B-1----:R-:W-:Y:S01]  /*37a0*/  PRMT R34, R18, 0x7632, R34 ;  /* 0x0000763212227816 */ /* 0x002fe20000000022 */
[----:B------:R-:W-:Y:S01]  /*37b0*/  FMUL.FTZ R17, R32, -1.4426950216293334961 ;  /* 0xbfb8aa3b20117820 */ /* 0x000fe20000410000 */
[----:B------:R-:W-:Y:S01]  /*37c0*/  FMUL.FTZ R50, R30, -1.4426950216293334961 ;  /* 0xbfb8aa3b1e327820 */ /* 0x000fe20000410000 */
[----:B------:R-:W-:Y:S01]  /*37d0*/  PRMT R93, R6, 0x7632, R93 ;  /* 0x00007632065d7816 */ /* 0x000fe2000000005d */
[----:B------:R-:W-:Y:S01]  /*37e0*/  UIMAD UR29, UR10, UR33, UR29 ;  /* 0x000000210a1d72a4 */ /* 0x000fe2000f8e021d */
[----:B------:R-:W-:-:S02]  /*37f0*/  SHF.L.U32 R34, R34, 0x10, RZ ;  /* 0x0000001022227819 */ /* 0x000fc400000006ff */
[----:B------:R1:W-:Y:S01]  /*3800*/  MUFU.EX2 R54, R16 ;  /* 0x0000001000367308 */ /* 0x0003e20000000800 */
[----:B0-----:R-:W-:Y:S01]  /*3810*/  PRMT R37, R19, 0x7632, R37 ;  /* 0x0000763213257816 */ /* 0x001fe20000000025 */
[----:B------:R-:W-:Y:S01]  /*3820*/  ULDC.64 UR32, c[0x0][0x3e8] ;  /* 0x0000fa0000207ab9 */ /* 0x000fe20000000a00 */
[----:B------:R-:W-:Y:S01]  /*3830*/  FMUL.FTZ R18, R34, -1.4426950216293334961 ;  /* 0xbfb8aa3b22127820 */ /* 0x000fe20000410000 */
[----:B------:R-:W-:Y:S01]  /*3840*/  SHF.L.U32 R64, R7, 0x10, RZ ;  /* 0x0000001007407819 */ /* 0x000fe200000006ff */
[----:B------:R-:W-:Y:S01]  /*3850*/  UIADD3 UR31, UR31, UR29, URZ ;  /* 0x0000001d1f1f7290 */ /* 0x000fe2000fffe03f */
[----:B------:R-:W-:Y:S01]  /*3860*/  SHF.L.U32 R37, R37, 0x10, RZ ;  /* 0x0000001025257819 */ /* 0x000fe200000006ff */
[----:B------:R-:W-:Y:S01]  /*3870*/  ULEA UR29, UP0, UR30, UR32, 0x1 ;  /* 0x000000201e1d7291 */ /* 0x000fe2000f80083f */
[----:B------:R-:W0:Y:S01]  /*3880*/  MUFU.EX2 R55, R17 ;  /* 0x0000001100377308 */ /* 0x000e220000000800 */
[----:B-1----:R-:W-:Y:S01]  /*3890*/  FMUL.FTZ R16, R20, -1.4426950216293334961 ;  /* 0xbfb8aa3b14107820 */ /* 0x002fe20000410000 */
[----:B--2---:R-:W-:Y:S01]  /*38a0*/  FADD.FTZ R51, R51, 1 ;  /* 0x3f80000033337421 */ /* 0x004fe20000010000 */
[----:B------:R-:W-:Y:S01]  /*38b0*/  FMUL.FTZ R19, R37, -1.4426950216293334961 ;  /* 0xbfb8aa3b25137820 */ /* 0x000fe20000410000 */
[----:B------:R-:W-:Y:S01]  /*38c0*/  PRMT R88, R7, 0x7632, R88 ;  /* 0x0000763207587816 */ /* 0x000fe20000000058 */
[----:B------:R-:W-:Y:S01]  /*38d0*/  ULEA.HI.X UR30, UR30, UR33, UR31, 0x1, UP0 ;  /* 0x000000211e1e7291 */ /* 0x000fe200080f0c1f */
[----:B------:R-:W-:-:S02]  /*38e0*/  SHF.L.U32 R2, R22, 0x10, RZ ;  /* 0x0000001016027819 */ /* 0x000fc400000006ff */
[----:B------:R-:W1:Y:S01]  /*38f0*/  MUFU.EX2 R58, R18 ;  /* 0x00000012003a7308 */ /* 0x000e620000000800 */
[----:B------:R-:W-:Y:S02]  /*3900*/  PRMT R21, R21, 0x7632, R21 ;  /* 0x0000763215157816 */ /* 0x000fe40000000015 */
[----:B------:R-:W-:Y:S01]  /*3910*/  FMUL.FTZ R52, R2, -1.4426950216293334961 ;  /* 0xbfb8aa3b02347820 */ /* 0x000fe20000410000 */
[----:B------:R-:W-:Y:S02]  /*3920*/  PRMT R22, R22, 0x7632, R22 ;  /* 0x0000763216167816 */ /* 0x000fe40000000016 */
[----:B------:R-:W-:Y:S02]  /*3930*/  SHF.L.U32 R21, R21, 0x10, RZ ;  /* 0x0000001015157819 */ /* 0x000fe400000006ff */
[----:B------:R-:W2:Y:S01]  /*3940*/  MUFU.EX2 R92, R19 ;  /* 0x00000013005c7308 */ /* 0x000ea20000000800 */
[----:B------:R-:W-:Y:S01]  /*3950*/  SHF.L.U32 R22, R22, 0x10, RZ ;  /* 0x0000001016167819 */ /* 0x000fe200000006ff */
[----:B0-----:R-:W-:Y:S01]  /*3960*/  FADD.FTZ R55, R55, 1 ;  /* 0x3f80000037377421 */ /* 0x001fe20000010000 */
[----:B------:R-:W-:-:S02]  /*3970*/  SHF.L.U32 R93, R93, 0x10, RZ ;  /* 0x000000105d5d7819 */ /* 0x000fc400000006ff */
[----:B------:R-:W-:Y:S01]  /*3980*/  SHF.L.U32 R91, R91, 0x10, RZ ;  /* 0x000000105b5b7819 */ /* 0x000fe200000006ff */
[----:B------:R-:W-:Y:S01]  /*3990*/  FMUL.FTZ R57, R22, -1.4426950216293334961 ;  /* 0xbfb8aa3b16397820 */ /* 0x000fe20000410000 */
[----:B------:R-:W-:Y:S01]  /*39a0*/  SHF.L.U32 R88, R88, 0x10, RZ ;  /* 0x0000001058587819 */ /* 0x000fe200000006ff */
[----:B------:R-:W0:Y:S01]  /*39b0*/  MUFU.EX2 R95, R16 ;  /* 0x00000010005f7308 */ /* 0x000e220000000800 */
[----:B-1----:R-:W-:Y:S01]  /*39c0*/  FADD.FTZ R89, R58, 1 ;  /* 0x3f8000003a597421 */ /* 0x002fe20000010000 */
[C---:B------:R-:W-:Y:S02]  /*39d0*/  SHF.L.U32 R63, R8.reuse, 0x10, RZ ;  /* 0x00000010083f7819 */ /* 0x040fe400000006ff */
[C---:B------:R-:W-:Y:S02]  /*39e0*/  SHF.L.U32 R62, R9.reuse, 0x10, RZ ;  /* 0x00000010093e7819 */ /* 0x040fe400000006ff */
[----:B------:R-:W-:Y:S02]  /*39f0*/  PRMT R8, R8, 0x7632, R8 ;  /* 0x0000763208087816 */ /* 0x000fe40000000008 */
[----:B------:R1:W4:Y:S01]  /*3a00*/  MUFU.EX2 R38, R0 ;  /* 0x0000000000267308 */ /* 0x0003220000000800 */
[----:B--2---:R-:W-:Y:S01]  /*3a10*/  FADD.FTZ R58, R92, 1 ;  /* 0x3f8000005c3a7421 */ /* 0x004fe20000010000 */
[----:B------:R-:W-:-:S06]  /*3a20*/  PRMT R9, R9, 0x7632, R9 ;  /* 0x0000763209097816 */ /* 0x000fcc0000000009 */
[----:B------:R4:W2:Y:S01]  /*3a30*/  MUFU.EX2 R53, R39 ;  /* 0x0000002700357308 */ /* 0x0008a20000000800 */
[----:B-1----:R-:W-:Y:S01]  /*3a40*/  SHF.L.U32 R0, R23, 0x10, RZ ;  /* 0x0000001017007819 */ /* 0x002fe200000006ff */
[----:B0-----:R-:W-:Y:S01]  /*3a50*/  FADD.FTZ R96, R95, 1 ;  /* 0x3f8000005f607421 */ /* 0x001fe20000010000 */
[----:B------:R-:W-:-:S03]  /*3a60*/  PRMT R23, R23, 0x7632, R23 ;  /* 0x0000763217177816 */ /* 0x000fc60000000017 */
[----:B------:R-:W-:Y:S01]  /*3a70*/  FMUL.FTZ R56, R0, -1.4426950216293334961 ;  /* 0xbfb8aa3b00387820 */ /* 0x000fe20000410000 */
[----:B------:R-:W-:Y:S01]  /*3a80*/  SHF.L.U32 R23, R23, 0x10, RZ ;  /* 0x0000001017177819 */ /* 0x000fe200000006ff */
[----:B------:R0:W1:Y:S01]  /*3a90*/  MUFU.EX2 R59, R50 ;  /* 0x00000032003b7308 */ /* 0x0000620000000800 */
[----:B----4-:R-:W-:Y:S01]  /*3aa0*/  FADD.FTZ R39, R38, 1 ;  /* 0x3f80000026277421 */ /* 0x010fe20000010000 */
[----:B------:R-:W-:-:S06]  /*3ab0*/  FADD.FTZ R38, R48, 1 ;  /* 0x3f80000030267421 */ /* 0x000fcc0000010000 */
[----:B------:R-:W4:Y:S01]  /*3ac0*/  MUFU.RCP R39, R39 ;  /* 0x0000002700277308 */ /* 0x000f220000001000 */
[----:B0-----:R-:W-:Y:S01]  /*3ad0*/  FADD.FTZ R50, R49, 1 ;  /* 0x3f80000031327421 */ /* 0x001fe20000010000 */
[----:B--2---:R-:W-:-:S06]  /*3ae0*/  FADD.FTZ R48, R53, 1 ;  /* 0x3f80000035307421 */ /* 0x004fcc0000010000 */
[----:B------:R-:W0:Y:S01]  /*3af0*/  MUFU.RCP R38, R38 ;  /* 0x0000002600267308 */ /* 0x000e220000001000 */
[----:B-1----:R-:W-:Y:S01]  /*3b00*/  FADD.FTZ R49, R59, 1 ;  /* 0x3f8000003b317421 */ /* 0x002fe20000010000 */
[----:B------:R-:W-:-:S04]  /*3b10*/  PRMT R59, R4, 0x7632, R59 ;  /* 0x00007632043b7816 */ /* 0x000fc8000000003b */
[----:B------:R-:W-:Y:S02]  /*3b20*/  SHF.L.U32 R59, R59, 0x10, RZ ;  /* 0x000000103b3b7819 */ /* 0x000fe400000006ff */
[----:B------:R-:W-:Y:S01]  /*3b30*/  MUFU.RCP R50, R50 ;  /* 0x0000003200327308 */ /* 0x000fe20000001000 */
[----:B----4-:R-:W-:-:S04]  /*3b40*/  FADD.FTZ R5, -R39, 1 ;  /* 0x3f80000027057421 */ /* 0x010fc80000010100 */
[----:B------:R-:W-:-:S03]  /*3b50*/  FFMA.FTZ R5, R36, R5, 1 ;  /* 0x3f80000024057423 */ /* 0x000fc60000010005 */
[----:B------:R-:W-:Y:S01]  /*3b60*/  MUFU.RCP R51, R51 ;  /* 0x0000003300337308 */ /* 0x000fe20000001000 */
[----:B0-----:R-:W-:-:S04]  /*3b70*/  FADD.FTZ R6, -R38, 1 ;  /* 0x3f80000026067421 */ /* 0x001fc80000010100 */
[C---:B------:R-:W-:Y:S01]  /*3b80*/  FFMA.FTZ R6, R33.reuse, R6, 1 ;  /* 0x3f80000021067423 */ /* 0x040fe20000010006 */
[----:B------:R-:W-:Y:S02]  /*3b90*/  FMUL.FTZ R33, R33, R38 ;  /* 0x0000002621217220 */ /* 0x000fe40000410000 */
[----:B------:R0:W-:Y:S08]  /*3ba0*/  MUFU.EX2 R60, R52 ;  /* 0x00000034003c7308 */ /* 0x0001f00000000800 */
[----:B------:R1:W2:Y:S01]  /*3bb0*/  MUFU.EX2 R61, R56 ;  /* 0x00000038003d7308 */ /* 0x0002a20000000800 */
[----:B0-----:R-:W-:-:S07]  /*3bc0*/  FMUL.FTZ R52, R21, -1.4426950216293334961 ;  /* 0xbfb8aa3b15347820 */ /* 0x001fce0000410000 */
[----:B------:R-:W-:Y:S01]  /*3bd0*/  MUFU.EX2 R52, R52 ;  /* 0x0000003400347308 */ /* 0x000fe20000000800 */
[----:B-1----:R-:W-:-:S07]  /*3be0*/  FMUL.FTZ R56, R23, -1.4426950216293334961 ;  /* 0xbfb8aa3b17387820 */ /* 0x002fce0000410000 */
[----:B------:R-:W-:Y:S01]  /*3bf0*/  MUFU.RCP R89, R89 ;  /* 0x0000005900597308 */ /* 0x000fe20000001000 */
[----:B--2---:R-:W-:Y:S01]  /*3c00*/  FADD.FTZ R53, R61, 1 ;  /* 0x3f8000003d357421 */ /* 0x004fe20000010000 */
[C---:B------:R-:W-:Y:S02]  /*3c10*/  SHF.L.U32 R61, R10.reuse, 0x10, RZ ;  /* 0x000000100a3d7819 */ /* 0x040fe400000006ff */
[----:B------:R-:W-:-:S04]  /*3c20*/  PRMT R10, R10, 0x7632, R10 ;  /* 0x000076320a0a7816 */ /* 0x000fc8000000000a */
[----:B------:R-:W0:Y:S08]  /*3c30*/  MUFU.EX2 R56, R56 ;  /* 0x0000003800387308 */ /* 0x000e300000000800 */
[----:B------:R-:W-:Y:S08]  /*3c40*/  MUFU.RCP R55, R55 ;  /* 0x0000003700377308 */ /* 0x000ff00000001000 */
[----:B------:R-:W1:Y:S01]  /*3c50*/  MUFU.EX2 R57, R57 ;  /* 0x0000003900397308 */ /* 0x000e620000000800 */
[----:B0-----:R-:W-:-:S07]  /*3c60*/  FADD.FTZ R56, R56, 1 ;  /* 0x3f80000038387421 */ /* 0x001fce0000010000 */
[----:B------:R-:W-:Y:S08]  /*3c70*/  MUFU.RCP R58, R58 ;  /* 0x0000003a003a7308 */ /* 0x000ff00000001000 */
[----:B------:R-:W-:Y:S01]  /*3c80*/  MUFU.RCP R49, R49 ;  /* 0x0000003100317308 */ /* 0x000fe20000001000 */
[----:B-1----:R-:W-:-:S07]  /*3c90*/  FADD.FTZ R57, R57, 1 ;  /* 0x3f80000039397421 */ /* 0x002fce0000010000 */
[----:B------:R-:W0:Y:S08]  /*3ca0*/  MUFU.RCP R53, R53 ;  /* 0x0000003500357308 */ /* 0x000e300000001000 */
[----:B------:R-:W-:Y:S08]  /*3cb0*/  MUFU.RCP R48, R48 ;  /* 0x0000003000307308 */ /* 0x000ff00000001000 */
[----:B------:R-:W-:Y:S01]  /*3cc0*/  MUFU.RCP R56, R56 ;  /* 0x0000003800387308 */ /* 0x000fe20000001000 */
[----:B0-----:R-:W-:-:S04]  /*3cd0*/  FADD.FTZ R113, -R53, 1 ;  /* 0x3f80000035717421 */ /* 0x001fc80000010100 */
[----:B------:R-:W-:-:S03]  /*3ce0*/  FFMA.FTZ R113, R0, R113, 1 ;  /* 0x3f80000000717423 */ /* 0x000fc60000010071 */
[----:B------:R-:W-:Y:S01]  /*3cf0*/  MUFU.RCP R57, R57 ;  /* 0x0000003900397308 */ /* 0x000fe20000001000 */
[----:B---3--:R0:W-:Y:S04]  /*3d00*/  STS.128 [R84], R24 ;  /* 0x0000001854007388 */ /* 0x0081e80000000c00 */
[----:B-----5:R1:W-:Y:S01]  /*3d10*/  STS.128 [R84+0x200], R12 ;  /* 0x0002000c54007388 */ /* 0x0203e20000000c00 */
[----:B------:R-:W-:-:S03]  /*3d20*/  NOP ;  /* 0x0000000000007918 */ /* 0x000fc60000000000 */
[----:B------:R-:W2:Y:S01]  /*3d30*/  LDS.128 R16, [R83] ;  /* 0x0000000053107984 */ /* 0x000ea20000000c00 */
[----:B0-----:R-:W-:Y:S01]  /*3d40*/  SHF.L.U32 R25, R4, 0x10, RZ ;  /* 0x0000001004197819 */ /* 0x001fe200000006ff */
[----:B------:R-:W-:Y:S01]  /*3d50*/  FADD.FTZ R26, R54, 1 ;  /* 0x3f800000361a7421 */ /* 0x000fe20000010000 */
[----:B------:R-:W-:Y:S01]  /*3d60*/  FADD.FTZ R27, R60, 1 ;  /* 0x3f8000003c1b7421 */ /* 0x000fe20000010000 */
[----:B------:R-:W-:Y:S01]  /*3d70*/  SHF.L.U32 R60, R11, 0x10, RZ ;  /* 0x000000100b3c7819 */ /* 0x000fe200000006ff */
[----:B-1----:R-:W-:Y:S01]  /*3d80*/  FADD.FTZ R14, -R50, 1 ;  /* 0x3f800000320e7421 */ /* 0x002fe20000010100 */
[----:B------:R-:W-:Y:S01]  /*3d90*/  FADD.FTZ R15, -R51, 1 ;  /* 0x3f800000330f7421 */ /* 0x000fe20000010100 */
[----:B------:R-:W-:Y:S01]  /*3da0*/  PRMT R11, R11, 0x7632, R11 ;  /* 0x000076320b0b7816 */ /* 0x000fe2000000000b */
[----:B------:R-:W0:Y:S01]  /*3db0*/  MUFU.RCP R26, R26 ;  /* 0x0000001a001a7308 */ /* 0x000e220000001000 */
[----:B------:R-:W-:Y:S01]  /*3dc0*/  FFMA.FTZ R97, R35, R14, 1 ;  /* 0x3f80000023617423 */ /* 0x000fe2000001000e */
[C---:B------:R-:W-:Y:S01]  /*3dd0*/  FFMA.FTZ R99, R28.reuse, R15, 1 ;  /* 0x3f8000001c637423 */ /* 0x040fe2000001000f */
[----:B------:R-:W-:Y:S01]  /*3de0*/  SHF.L.U32 R102, R11, 0x10, RZ ;  /* 0x000000100b667819 */ /* 0x000fe200000006ff */
[----:B------:R-:W-:Y:S01]  /*3df0*/  FMUL.FTZ R35, R35, R50 ;  /* 0x0000003223237220 */ /* 0x000fe20000410000 */
[----:B------:R-:W-:-:S03]  /*3e00*/  FMUL.FTZ R28, R28, R51 ;  /* 0x000000331c1c7220 */ /* 0x000fc60000410000 */
[----:B------:R-:W1:Y:S01]  /*3e10*/  MUFU.RCP R27, R27 ;  /* 0x0000001b001b7308 */ /* 0x000e620000001000 */
[----:B0-----:R-:W-:-:S04]  /*3e20*/  FADD.FTZ R14, -R26, 1 ;  /* 0x3f8000001a0e7421 */ /* 0x001fc80000010100 */
[----:B------:R-:W-:Y:S01]  /*3e30*/  FFMA.FTZ R54, R31, R14, 1 ;  /* 0x3f8000001f367423 */ /* 0x000fe2000001000e */
[C---:B--2---:R-:W-:Y:S02]  /*3e40*/  PRMT R24, R16.reuse, 0x7632, R24 ;  /* 0x0000763210187816 */ /* 0x044fe40000000018 */
[C---:B------:R-:W-:Y:S02]  /*3e50*/  PRMT R87, R17.reuse, 0x7632, R87 ;  /* 0x0000763211577816 */ /* 0x040fe40000000057 */
[----:B------:R-:W-:Y:S02]  /*3e60*/  SHF.L.U32 R16, R16, 0x10, RZ ;  /* 0x0000001010107819 */ /* 0x000fe400000006ff */
[----:B------:R-:W-:Y:S02]  /*3e70*/  SHF.L.U32 R17, R17, 0x10, RZ ;  /* 0x0000001011117819 */ /* 0x000fe400000006ff */
        /* <DEDUP_REMOVED lines=8> */
[----:B------:R-:W-:Y:S01]  /*3f00*/  FMUL.FTZ R92, R64, R19 ;  /* 0x00000013405c7220 */ /* 0x000fe20000410000 */
[----:B------:R-:W-:Y:S01]  /*3f10*/  FMUL.FTZ R12, R4, R5 ;  /* 0x00000005040c7220 */ /* 0x000fe20000410000 */
[----:B------:R-:W-:Y:S01]  /*3f20*/  FMUL.FTZ R15, R59, R24 ;  /* 0x000000183b0f7220 */ /* 0x000fe20000410000 */
[----:B------:R-:W-:Y:S01]  /*3f30*/  FMUL.FTZ R13, R7, R6 ;  /* 0x00000006070d7220 */ /* 0x000fe20000410000 */
[----:B------:R-:W-:Y:S01]  /*3f40*/  SHF.L.U32 R18, R18, 0x10, RZ ;  /* 0x0000001012127819 */ /* 0x000fe200000006ff */
[----:B------:R-:W0:Y:S01]  /*3f50*/  LDS.128 R4, [R83+0x10] ;  /* 0x0000100053047984 */ /* 0x000e220000000c00 */
[----:B------:R-:W-:Y:S01]  /*3f60*/  FMUL.FTZ R92, R51, R92 ;  /* 0x0000005c335c7220 */ /* 0x000fe20000410000 */
[----:B------:R-:W-:Y:S01]  /*3f70*/  FMUL.FTZ R109, R26, R15 ;  /* 0x0000000f1a6d7220 */ /* 0x000fe20000410000 */
[----:B------:R-:W-:Y:S01]  /*3f80*/  FMUL.FTZ R26, R31, R26 ;  /* 0x0000001a1f1a7220 */ /* 0x000fe20000410000 */
[----:B------:R-:W-:Y:S01]  /*3f90*/  FMUL.FTZ R95, R65, R18 ;  /* 0x00000012415f7220 */ /* 0x000fe20000410000 */
[----:B------:R-:W-:Y:S01]  /*3fa0*/  FMUL.FTZ R15, R92, R99 ;  /* 0x000000635c0f7220 */ /* 0x000fe20000410000 */
[----:B------:R-:W-:Y:S01]  /*3fb0*/  FMUL.FTZ R109, R109, R54 ;  /* 0x000000366d6d7220 */ /* 0x000fe20000410000 */
[----:B------:R-:W-:Y:S01]  /*3fc0*/  FADD.FTZ R92, R52, 1 ;  /* 0x3f800000345c7421 */ /* 0x000fe20000010000 */
[----:B------:R-:W-:Y:S01]  /*3fd0*/  SHF.L.U32 R54, R90, 0x10, RZ ;  /* 0x000000105a367819 */ /* 0x000fe200000006ff */
[----:B------:R-:W-:Y:S01]  /*3fe0*/  FMUL.FTZ R14, R50, R95 ;  /* 0x0000005f320e7220 */ /* 0x000fe20000410000 */
[----:B------:R-:W-:Y:S01]  /*3ff0*/  SHF.L.U32 R52, R87, 0x10, RZ ;  /* 0x0000001057347819 */ /* 0x000fe200000006ff */
[----:B------:R-:W-:Y:S01]  /*4000*/  FADD.FTZ R99, -R89, 1 ;  /* 0x3f80000059637421 */ /* 0x000fe20000010100 */
[----:B------:R-:W-:Y:S01]  /*4010*/  SHF.L.U32 R87, R94, 0x10, RZ ;  /* 0x000000105e577819 */ /* 0x000fe200000006ff */
[----:B------:R-:W-:Y:S01]  /*4020*/  FMUL.FTZ R14, R14, R97 ;  /* 0x000000610e0e7220 */ /* 0x000fe20000410000 */
[----:B------:R-:W-:Y:S01]  /*4030*/  FMUL.FTZ R94, R93, R54 ;  /* 0x000000365d5e7220 */ /* 0x000fe20000410000 */
[----:B------:R-:W-:Y:S01]  /*4040*/  FADD.FTZ R97, -R55, 1 ;  /* 0x3f80000037617421 */ /* 0x000fe20000010100 */
[----:B------:R-:W-:Y:S01]  /*4050*/  FMUL.FTZ R90, R91, R52 ;  /* 0x000000345b5a7220 */ /* 0x000fe20000410000 */
[----:B------:R2:W-:Y:S01]  /*4060*/  MUFU.RCP R95, R96 ;  /* 0x00000060005f7308 */ /* 0x0005e20000001000 */
[----:B------:R-:W-:Y:S01]  /*4070*/  FFMA.FTZ R99, R34, R99, 1 ;  /* 0x3f80000022637423 */ /* 0x000fe20000010063 */
[----:B------:R-:W-:Y:S01]  /*4080*/  FMUL.FTZ R94, R89, R94 ;  /* 0x0000005e595e7220 */ /* 0x000fe20000410000 */
[----:B------:R-:W-:Y:S01]  /*4090*/  FFMA.FTZ R97, R32, R97, 1 ;  /* 0x3f80000020617423 */ /* 0x000fe20000010061 */
[----:B------:R-:W-:Y:S01]  /*40a0*/  FMUL.FTZ R101, R88, R87 ;  /* 0x0000005758657220 */ /* 0x000fe20000410000 */
[----:B------:R-:W-:Y:S01]  /*40b0*/  FMUL.FTZ R90, R55, R90 ;  /* 0x0000005a375a7220 */ /* 0x000fe20000410000 */
[----:B------:R-:W-:Y:S01]  /*40c0*/  FMUL.FTZ R111, R94, R99 ;  /* 0x000000635e6f7220 */ /* 0x000fe20000410000 */
[----:B------:R-:W-:Y:S01]  /*40d0*/  FMUL.FTZ R32, R32, R55 ;  /* 0x0000003720207220 */ /* 0x000fe20000410000 */
[----:B------:R-:W3:Y:S01]  /*40e0*/  MUFU.RCP R92, R92 ;  /* 0x0000005c005c7308 */ /* 0x000ee20000001000 */
[C---:B--2---:R-:W-:Y:S01]  /*40f0*/  FADD.FTZ R96, -R58.reuse, 1 ;  /* 0x3f8000003a607421 */ /* 0x044fe20000010100 */
        /* <DEDUP_REMOVED lines=8> */
[----:B-1----:R-:W-:Y:S01]  /*4180*/  FADD.FTZ R101, -R27, 1 ;  /* 0x3f8000001b657421 */ /* 0x002fe20000010100 */
[----:B------:R-:W-:-:S03]  /*4190*/  FMUL.FTZ R59, R59, R26 ;  /* 0x0000001a3b3b7220 */ /* 0x000fc60000410000 */
[----:B------:R-:W-:Y:S01]  /*41a0*/  FFMA.FTZ R101, R2, R101, 1 ;  /* 0x3f80000002657423 */ /* 0x000fe20000010065 */
[----:B0-----:R-:W-:Y:S02]  /*41b0*/  SHF.L.U32 R94, R6, 0x10, RZ ;  /* 0x00000010065e7819 */ /* 0x001fe400000006ff */
[C---:B------:R-:W-:Y:S02]  /*41c0*/  PRMT R103, R5.reuse, 0x7632, R103 ;  /* 0x0000763205677816 */ /* 0x040fe40000000067 */
[----:B------:R-:W-:Y:S01]  /*41d0*/  SHF.L.U32 R97, R5, 0x10, RZ ;  /* 0x0000001005617819 */ /* 0x000fe200000006ff */
[----:B------:R-:W-:Y:S01]  /*41e0*/  FADD.FTZ R5, -R49, 1 ;  /* 0x3f80000031057421 */ /* 0x000fe20000010100 */
[----:B------:R-:W-:Y:S01]  /*41f0*/  SHF.L.U32 R99, R7, 0x10, RZ ;  /* 0x0000001007637819 */ /* 0x000fe200000006ff */
[----:B------:R-:W-:Y:S01]  /*4200*/  FMUL.FTZ R98, R61, R94 ;  /* 0x0000005e3d627220 */ /* 0x000fe20000410000 */
[----:B------:R-:W-:Y:S02]  /*4210*/  SHF.L.U32 R90, R4, 0x10, RZ ;  /* 0x00000010045a7819 */ /* 0x000fe400000006ff */
[----:B------:R-:W-:Y:S01]  /*4220*/  PRMT R107, R7, 0x7632, R107 ;  /* 0x00007632076b7816 */ /* 0x000fe2000000006b */
[----:B------:R-:W-:Y:S01]  /*4230*/  FFMA.FTZ R7, R30, R5, 1 ;  /* 0x3f8000001e077423 */ /* 0x000fe20000010005 */
[----:B------:R-:W-:Y:S01]  /*4240*/  PRMT R96, R4, 0x7632, R96 ;  /* 0x0000763204607816 */ /* 0x000fe20000000060 */
[----:B------:R-:W-:Y:S01]  /*4250*/  FMUL.FTZ R100, R60, R99 ;  /* 0x000000633c647220 */ /* 0x000fe20000410000 */
[----:B------:R-:W-:Y:S01]  /*4260*/  PRMT R105, R6, 0x7632, R105 ;  /* 0x0000763206697816 */ /* 0x000fe20000000069 */
[----:B------:R-:W-:Y:S01]  /*4270*/  FADD.FTZ R4, -R48, 1 ;  /* 0x3f80000030047421 */ /* 0x000fe20000010100 */
        /* <DEDUP_REMOVED lines=9> */
[----:B------:R-:W-:Y:S01]  /*4310*/  SHF.L.U32 R101, R8, 0x10, RZ ;  /* 0x0000001008657819 */ /* 0x000fe200000006ff */
[----:B------:R-:W-:Y:S01]  /*4320*/  FMUL.FTZ R108, R5, R4 ;  /* 0x00000004056c7220 */ /* 0x000fe20000410000 */
[----:B------:R-:W-:Y:S01]  /*4330*/  FMUL.FTZ R110, R6, R7 ;  /* 0x00000007066e7220 */ /* 0x000fe20000410000 */
[----:B------:R-:W-:Y:S01]  /*4340*/  SHF.L.U32 R100, R10, 0x10, RZ ;  /* 0x000000100a647819 */ /* 0x000fe200000006ff */
[----:B------:R-:W-:Y:S01]  /*4350*/  FADD.FTZ R8, -R56, 1 ;  /* 0x3f80000038087421 */ /* 0x000fe20000010100 */
[----:B------:R-:W-:Y:S01]  /*4360*/  SHF.L.U32 R105, R105, 0x10, RZ ;  /* 0x0000001069697819 */ /* 0x000fe200000006ff */
[----:B---3--:R-:W-:Y:S01]  /*4370*/  FADD.FTZ R4, -R92, 1 ;  /* 0x3f8000005c047421 */ /* 0x008fe20000010100 */
[----:B------:R-:W-:Y:S01]  /*4380*/  SHF.L.U32 R98, R9, 0x10, RZ ;  /* 0x0000001009627819 */ /* 0x000fe200000006ff */
[----:B------:R-:W-:Y:S01]  /*4390*/  FADD.FTZ R7, -R57, 1 ;  /* 0x3f80000039077421 */ /* 0x000fe20000010100 */
[----:B------:R-:W-:Y:S01]  /*43a0*/  SHF.L.U32 R96, R96, 0x10, RZ ;  /* 0x0000001060607819 */ /* 0x000fe200000006ff */
[----:B------:R-:W-:Y:S01]  /*43b0*/  FFMA.FTZ R115, R23, R8, 1 ;  /* 0x3f80000017737423 */ /* 0x000fe20000010008 */
[----:B------:R-:W-:Y:S01]  /*43c0*/  SHF.L.U32 R103, R103, 0x10, RZ ;  /* 0x0000001067677819 */ /* 0x000fe200000006ff */
[----:B------:R-:W-:Y:S01]  /*43d0*/  FFMA.FTZ R6, R21, R4, 1 ;  /* 0x3f80000015067423 */ /* 0x000fe20000010004 */
[----:B------:R-:W-:Y:S01]  /*43e0*/  SHF.L.U32 R107, R107, 0x10, RZ ;  /* 0x000000106b6b7819 */ /* 0x000fe200000006ff */
[----:B------:R-:W-:Y:S01]  /*43f0*/  FFMA.FTZ R113, R22, R7, 1 ;  /* 0x3f80000016717423 */ /* 0x000fe20000010007 */
[----:B------:R-:W-:Y:S01]  /*4400*/  FMUL.FTZ R8, R100, R105 ;  /* 0x0000006964087220 */ /* 0x000fe20000410000 */
        /* <DEDUP_REMOVED lines=29> */
[----:B------:R-:W-:Y:S01]  /*45e0*/  F2FP.BF16.F32.PACK_AB R14, R113, R112 ;  /* 0x00000070710e723e */ /* 0x000fe200000010ff */
[----:B------:R-:W-:Y:S01]  /*45f0*/  FMUL.FTZ R22, R22, R57 ;  /* 0x0000003916167220 */ /* 0x000fe20000410000 */
[----:B------:R-:W-:Y:S01]  /*4600*/  F2FP.BF16.F32.PACK_AB R15, R115, R114 ;  /* 0x00000072730f723e */ /* 0x000fe200000010ff */
[----:B------:R-:W-:Y:S01]  /*4610*/  STL [R1+0x50], R106 ;  /* 0x0000506a01007387 */ /* 0x000fe20000100800 */
        /* <DEDUP_REMOVED lines=10> */
[----:B------:R-:W-:Y:S04]  /*46c0*/  STS.128 [R106], R4 ;  /* 0x000000046a007388 */ /* 0x000fe80000000c00 */
[----:B------:R0:W-:Y:S01]  /*46d0*/  STS.128 [R106+0x10], R12 ;  /* 0x0000100c6a007388 */ /* 0x0001e20000000c00 */
[----:B------:R-:W-:-:S03]  /*46e0*/  NOP ;  /* 0x0000000000007918 */ /* 0x000fc60000000000 */
[----:B------:R-:W1:Y:S04]  /*46f0*/  LDS.128 R8, [R84] ;  /* 0x0000000054087984 */ /* 0x000e680000000c00 */
[----:B------:R-:W2:Y:S01]  /*4700*/  LDS.128 R4, [R84+0x200] ;  /* 0x0002000054047984 */ /* 0x000ea20000000c00 */
[----:B0-----:R-:W-:Y:S01]  /*4710*/  MOV R12, UR29 ;  /* 0x0000001d000c7c02 */ /* 0x001fe20008000f00 */
[----:B------:R-:W-:Y:S01]  /*4720*/  FMUL.FTZ R14, R37, R58 ;  /* 0x0000003a250e7220 */ /* 0x000fe20000410000 */
[----:B------:R-:W-:Y:S01]  /*4730*/  MOV R13, UR30 ;  /* 0x0000001e000d7c02 */ /* 0x000fe20008000f00 */
[----:B------:R-:W-:Y:S01]  /*4740*/  ULDC.64 UR30, c[0x0][0x320] ;  /* 0x0000c800001e7ab9 */ /* 0x000fe20000000a00 */
[----:B------:R-:W-:Y:S01]  /*4750*/  FMUL.FTZ R58, R91, R32 ;  /* 0x000000205b3a7220 */ /* 0x000fe20000410000 */
[----:B------:R-:W-:Y:S01]  /*4760*/  ISETP.NE.U32.AND P0, PT, RZ, UR30, PT ;  /* 0x0000001eff007c0c */ /* 0x000fe2000bf05070 */
[----:B------:R-:W-:Y:S01]  /*4770*/  FMUL.FTZ R56, R88, R14 ;  /* 0x0000000e58387220 */ /* 0x000fe20000410000 */
[----:B------:R-:W-:-:S04]  /*4780*/  IMAD.WIDE R2, R116, 0x10, R12 ;  /* 0x0000001074027825 */ /* 0x000fc800078e020c */
[----:B------:R-:W-:Y:S01]  /*4790*/  FMUL.FTZ R37, R100, R22 ;  /* 0x0000001664257220 */ /* 0x000fe20000410000 */
[----:B------:R-:W0:Y:S01]  /*47a0*/  LDC R12, c[0x0][0x21c] ;  /* 0x00008700ff0c7b82 */ /* 0x000e220000000800 */
[----:B------:R-:W-:Y:S01]  /*47b0*/  ISETP.NE.AND.EX P0, PT, RZ, UR31, PT, P0 ;  /* 0x0000001fff007c0c */ /* 0x000fe2000bf05300 */
[----:B-1----:R1:W-:Y:S04]  /*47c0*/  STG.E.128 desc[UR20][R2.64], R8 ;  /* 0x0000000802007986 */ /* 0x0023e8000c101d14 */
[----:B--2---:R1:W-:Y:S08]  /*47d0*/  STG.E.128 desc[UR20][R2.64+0x200], R4 ;  /* 0x0002000402007986 */ /* 0x0043f0000c101d14 */
[----:B------:R-:W-:Y:S05]  /*47e0*/  @!P0 BRA `(.L_x_2421) ;  /* 0x0000000000bc8947 */ /* 0x000fea0003800000 */
        /* <DEDUP_REMOVED lines=27> */
[----:B------:R-:W-:Y:S01]  /*49a0*/  STS.128 [R106], R4 ;  /* 0x000000046a007388 */ /* 0x000fe20000000c00 */
        /* <DEDUP_REMOVED lines=14> */
[----:B------:R-:W-:-:S04]  /*4a90*/  MOV R2, UR30 ;  /* 0x0000001e00027c02 */ /* 0x000fc80008000f00 */
[----:B------:R-:W-:-:S03]  /*4aa0*/  MOV R3, UR8 ;  /* 0x0000000800037c02 */ /* 0x000fc60008000f00 */
[----:B------:R-:W-:-:S05]  /*4ab0*/  IMAD.WIDE R2, R116, 0x10, R2 ;  /* 0x0000001074027825 */ /* 0x000fca00078e0202 */
[----:B-1----:R3:W-:Y:S04]  /*4ac0*/  STG.E.128 desc[UR20][R2.64], R4 ;  /* 0x0000000402007986 */ /* 0x0027e8000c101d14 */
[----:B--2---:R3:W-:Y:S02]  /*4ad0*/  STG.E.128 desc[UR20][R2.64+0x200], R8 ;  /* 0x0002000802007986 */ /* 0x0047e4000c101d14 */
.L_x_2421:
[----:B-1-3--:R-:W2:Y:S01]  /*4ae0*/  LDL.LU R2, [R1+0x58] ;  /* 0x0000580001027983 */ /* 0x00aea20000300800 */
[C---:B------:R-:W-:Y:S02]  /*4af0*/  SHF.L.U32 R3, R40.reuse, 0x10, RZ ;  /* 0x0000001028037819 */ /* 0x040fe400000006ff */
[----:B------:R-:W-:Y:S02]  /*4b00*/  CS2R R34, SRZ ;  /* 0x0000000000227805 */ /* 0x000fe4000001ff00 */
[----:B------:R-:W-:Y:S02]  /*4b10*/  PRMT R5, R40, 0x7632, R5 ;  /* 0x0000763228057816 */ /* 0x000fe40000000005 */
[----:B------:R-:W-:Y:S02]  /*4b20*/  CS2R R32, SRZ ;  /* 0x0000000000207805 */ /* 0x000fe4000001ff00 */
[----:B------:R-:W-:Y:S02]  /*4b30*/  SHF.L.U32 R48, R41, 0x10, RZ ;  /* 0x0000001029307819 */ /* 0x000fe400000006ff */
[----:B------:R-:W-:-:S02]  /*4b40*/  CS2R R30, SRZ ;  /* 0x00000000001e7805 */ /* 0x000fc4000001ff00 */
[----:B------:R-:W-:Y:S01]  /*4b50*/  SHF.L.U32 R49, R5, 0x10, RZ ;  /* 0x0000001005317819 */ /* 0x000fe200000006ff */
[----:B------:R-:W-:Y:S01]  /*4b60*/  STL.S16 [R1+0x48], R5 ;  /* 0x0000480501007387 */ /* 0x000fe20000100600 */
[----:B------:R-:W-:Y:S02]  /*4b70*/  PRMT R11, R41, 0x7632, R11 ;  /* 0x00007632290b7816 */ /* 0x000fe4000000000b */
[----:B------:R-:W-:Y:S02]  /*4b80*/  CS2R R28, SRZ ;  /* 0x00000000001c7805 */ /* 0x000fe4000001ff00 */
[C---:B------:R-:W-:Y:S02]  /*4b90*/  SHF.L.U32 R53, R42.reuse, 0x10, RZ ;  /* 0x000000102a357819 */ /* 0x040fe400000006ff */
[----:B------:R-:W-:Y:S02]  /*4ba0*/  CS2R R26, SRZ ;  /* 0x00000000001a7805 */ /* 0x000fe4000001ff00 */
[----:B------:R-:W-:Y:S01]  /*4bb0*/  SHF.L.U32 R51, R11, 0x10, RZ ;  /* 0x000000100b337819 */ /* 0x000fe200000006ff */
[----:B------:R1:W-:Y:S01]  /*4bc0*/  STL.S16 [R1+0x44], R11 ;  /* 0x0000440b01007387 */ /* 0x0003e20000100600 */
[----:B------:R-:W-:-:S02]  /*4bd0*/  PRMT R10, R42, 0x7632, R10 ;  /* 0x000076322a0a7816 */ /* 0x000fc4000000000a */
[----:B------:R-:W-:Y:S02]  /*4be0*/  CS2R R24, SRZ ;  /* 0x0000000000187805 */ /* 0x000fe4000001ff00 */
[C---:B------:R-:W-:Y:S02]  /*4bf0*/  SHF.L.U32 R50, R43.reuse, 0x10, RZ ;  /* 0x000000102b327819 */ /* 0x040fe400000006ff */
[----:B------:R-:W-:Y:S02]  /*4c00*/  CS2R R22, SRZ ;  /* 0x0000000000167805 */ /* 0x000fe4000001ff00 */
[----:B------:R-:W-:Y:S01]  /*4c10*/  SHF.L.U32 R55, R10, 0x10, RZ ;  /* 0x000000100a377819 */ /* 0x000fe200000006ff */
[----:B------:R3:W-:Y:S01]  /*4c20*/  STL.S16 [R1+0x40], R10 ;  /* 0x0000400a01007387 */ /* 0x0007e20000100600 */
[----:B------:R-:W-:Y:S02]  /*4c30*/  PRMT R9, R43, 0x7632, R9 ;  /* 0x000076322b097816 */ /* 0x000fe40000000009 */
[----:B------:R-:W-:-:S02]  /*4c40*/  CS2R R20, SRZ ;  /* 0x0000000000147805 */ /* 0x000fc4000001ff00 */
[----:B------:R-:W-:Y:S01]  /*4c50*/  SHF.L.U32 R87, R44, 0x10, RZ ;  /* 0x000000102c577819 */ /* 0x000fe200000006ff */
[----:B------:R-:W-:Y:S01]  /*4c60*/  FMUL.FTZ R19, R0, UR4 ;  /* 0x0000000400137c20 */ /* 0x000fe20008410000 */
[----:B------:R-:W-:Y:S01]  /*4c70*/  SHF.L.U32 R52, R9, 0x10, RZ ;  /* 0x0000001009347819 */ /* 0x000fe200000006ff */
[----:B------:R4:W-:Y:S01]  /*4c80*/  STL.S16 [R1+0x3c], R9 ;  /* 0x00003c0901007387 */ /* 0x0009e20000100600 */
[----:B------:R-:W-:Y:S01]  /*4c90*/  PRMT R8, R44, 0x7632, R8 ;  /* 0x000076322c087816 */ /* 0x000fe20000000008 */
[----:B------:R-:W-:Y:S01]  /*4ca0*/  FMUL.FTZ R18, R66, UR4 ;  /* 0x0000000442127c20 */ /* 0x000fe20008410000 */
[----:B------:R-:W-:Y:S01]  /*4cb0*/  SHF.L.U32 R54, R45, 0x10, RZ ;  /* 0x000000102d367819 */ /* 0x000fe200000006ff */
[----:B------:R-:W-:Y:S01]  /*4cc0*/  FMUL.FTZ R17, R65, UR4 ;  /* 0x0000000441117c20 */ /* 0x000fe20008410000 */
[----:B------:R-:W-:Y:S01]  /*4cd0*/  SHF.L.U32 R89, R8, 0x10, RZ ;  /* 0x0000001008597819 */ /* 0x000fe200000006ff */
[----:B------:R5:W-:Y:S01]  /*4ce0*/  STL.S16 [R1+0x38], R8 ;  /* 0x0000380801007387 */ /* 0x000be20000100600 */
[----:B------:R-:W-:Y:S01]  /*4cf0*/  PRMT R7, R45, 0x7632, R7 ;  /* 0x000076322d077816 */ /* 0x000fe20000000007 */
[----:B------:R-:W-:Y:S01]  /*4d00*/  FMUL.FTZ R16, R64, UR4 ;  /* 0x0000000440107c20 */ /* 0x000fe20008410000 */
[C---:B------:R-:W-:Y:S01]  /*4d10*/  SHF.L.U32 R90, R46.reuse, 0x10, RZ ;  /* 0x000000102e5a7819 */ /* 0x040fe200000006ff */
        /* <DEDUP_REMOVED lines=10> */
[----:B-1----:R-:W-:Y:S01]  /*4dc0*/  FMUL.FTZ R11, R59, UR4 ;  /* 0x000000043b0b7c20 */ /* 0x002fe20008410000 */
[----:B0-----:R-:W-:Y:S01]  /*4dd0*/  ISETP.GE.AND P0, PT, R12, 0x1, PT ;  /* 0x000000010c00780c */ /* 0x001fe20003f06270 */
[----:B------:R-:W-:Y:S01]  /*4de0*/  FMUL.FTZ R12, R60, UR4 ;  /* 0x000000043c0c7c20 */ /* 0x000fe20008410000 */
[----:B------:R-:W-:Y:S01]  /*4df0*/  SHF.L.U32 R92, R4, 0x10, RZ ;  /* 0x00000010045c7819 */ /* 0x000fe200000006ff */
[----:B------:R0:W-:Y:S01]  /*4e00*/  STL.S16 [R1+0x2c], R4 ;  /* 0x00002c0401007387 */ /* 0x0001e20000100600 */
[----:B---3--:R-:W-:Y:S01]  /*4e10*/  FMUL.FTZ R10, R58, UR4 ;  /* 0x000000043a0a7c20 */ /* 0x008fe20008410000 */
[----:B----4-:R-:W-:Y:S01]  /*4e20*/  FMUL.FTZ R9, R57, UR4 ;  /* 0x0000000439097c20 */ /* 0x010fe20008410000 */
[----:B-----5:R-:W-:Y:S01]  /*4e30*/  FMUL.FTZ R8, R56, UR4 ;  /* 0x0000000438087c20 */ /* 0x020fe20008410000 */
[----:B------:R-:W-:Y:S01]  /*4e40*/  FMUL.FTZ R7, R39, UR4 ;  /* 0x0000000427077c20 */ /* 0x000fe20008410000 */
[----:B------:R-:W-:Y:S01]  /*4e50*/  FMUL.FTZ R6, R38, UR4 ;  /* 0x0000000426067c20 */ /* 0x000fe20008410000 */
[----:B0-----:R-:W-:Y:S01]  /*4e60*/  FMUL.FTZ R4, R36, UR4 ;  /* 0x0000000424047c20 */ /* 0x001fe20008410000 */
        /* <DEDUP_REMOVED lines=17> */
[----:B------:R-:W-:-:S05]  /*4f80*/  FFMA.FTZ R2, R36, R92, R93 ;  /* 0x0000005c24027223 */ /* 0x000fca000001005d */
[----:B------:R0:W-:Y:S01]  /*4f90*/  STL [R1+0x58], R2 ;  /* 0x0000580201007387 */ /* 0x0001e20000100800 */
[----:B------:R-:W-:Y:S05]  /*4fa0*/  @!P0 BRA `(.L_x_2422) ;  /* 0x0000003c00308947 */ /* 0x000fea0003800000 */
[----:B------:R-:W-:Y:S01]  /*4fb0*/  FMUL.FTZ R48, R48, R81 ;  /* 0x0000005130307220 */ /* 0x000fe20000410000 */
[----:B------:R-:W-:Y:S01]  /*4fc0*/  FMUL.FTZ R35, R51, R74 ;  /* 0x0000004a33237220 */ /* 0x000fe20000410000 */
[----:B0-----:R-:W-:Y:S01]  /*4fd0*/  FMUL.FTZ R2, R49, R76 ;  /* 0x0000004c31027220 */ /* 0x001fe20000410000 */
[----:B------:R-:W-:Y:S01]  /*4fe0*/  FMUL.FTZ R49, R53, R80 ;  /* 0x0000005035317220 */ /* 0x000fe20000410000 */
[----:B------:R-:W-:Y:S01]  /*4ff0*/  ULDC.64 UR54, c[0x0][0x230] ;  /* 0x00008c0000367ab9 */ /* 0x000fe20000000a00 */
[----:B------:R0:W-:Y:S01]  /*5000*/  STL [R1+0x28], R48 ;  /* 0x0000283001007387 */ /* 0x0001e20000100800 */
[----:B------:R-:W-:Y:S01]  /*5010*/  UIADD3 UR53, UR49, -0x1, URZ ;  /* 0xffffffff31357890 */ /* 0x000fe2000fffe03f */
[----:B------:R-:W-:Y:S01]  /*5020*/  ISETP.NE.AND P0, PT, R86, RZ, PT ;  /* 0x000000ff5600720c */ /* 0x000fe20003f05270 */
[----:B------:R-:W-:Y:S01]  /*5030*/  ULDC.64 UR32, c[0x0][0x248] ;  /* 0x0000920000207ab9 */ /* 0x000fe20000000a00 */
[----:B------:R1:W-:Y:S01]  /*5040*/  STL [R1+0x24], R35 ;  /* 0x0000242301007387 */ /* 0x0003e20000100800 */
[----:B------:R-:W-:Y:S01]  /*5050*/  UIMAD UR8, UR7, UR54, URZ ;  /* 0x00000036070872a4 */ /* 0x000fe2000f8e023f */
[----:B------:R-:W-:Y:S01]  /*5060*/  FMUL.FTZ R3, R3, R82 ;  /* 0x0000005203037220 */ /* 0x000fe20000410000 */
[----:B------:R-:W-:Y:S01]  /*5070*/  UIMAD UR7, UR7, UR32, URZ ;  /* 0x00000020070772a4 */ /* 0x000fe2000f8e023f */
[----:B------:R2:W-:Y:S01]  /*5080*/  STL [R1+0x20], R49 ;  /* 0x0000203101007387 */ /* 0x0005e20000100800 */
[----:B------:R-:W-:Y:S01]  /*5090*/  UIMAD.WIDE.U32 UR30, UR10, UR32, URZ ;  /* 0x000000200a1e72a5 */ /* 0x000fe2000f8e003f */
[----:B0-----:R-:W-:Y:S01]  /*50a0*/  FMUL.FTZ R48, R55, R72 ;  /* 0x0000004837307220 */ /* 0x001fe20000410000 */
[----:B------:R-:W-:Y:S01]  /*50b0*/  ULEA.HI UR32, UR53, UR53, URZ, 0x1 ;  /* 0x0000003535207291 */ /* 0x000fe2000f8f083f */
[----:B------:R-:W-:Y:S01]  /*50c0*/  FMUL.FTZ R162, R91, R68 ;  /* 0x000000445ba27220 */ /* 0x000fe20000410000 */
[----:B------:R-:W-:Y:S01]  /*50d0*/  UIMAD.WIDE.U32 UR28, UR10, UR54, URZ ;  /* 0x000000360a1c72a5 */ /* 0x000fe2000f8e003f */
[----:B-1----:R-:W-:Y:S01]  /*50e0*/  FMUL.FTZ R35, R50, R79 ;  /* 0x0000004f32237220 */ /* 0x002fe20000410000 */
[----:B------:R0:W-:Y:S01]  /*50f0*/  STL [R1+0x1c], R48 ;  /* 0x00001c3001007387 */ /* 0x0001e20000100800 */
[----:B------:R-:W-:Y:S01]  /*5100*/  ULOP3.LUT UR32, UR32, 0xfffffe, URZ, 0xc0, !UPT ;  /* 0x00fffffe20207892 */ /* 0x000fe2000f8ec03f */
[----:B------:R-:W-:Y:S01]  /*5110*/  FMUL.FTZ R160, R160, R73 ;  /* 0x00000049a0a07220 */ /* 0x000fe20000410000 */
[----:B--2---:R-:W-:Y:S01]  /*5120*/  FMUL.FTZ R49, R52, R71 ;  /* 0x0000004734317220 */ /* 0x004fe20000410000 */
[----:B------:R1:W-:Y:S01]  /*5130*/  STL [R1+0x18], R35 ;  /* 0x0000182301007387 */ /* 0x0003e20000100800 */
[----:B------:R-:W-:Y:S01]  /*5140*/  UIMAD UR55, UR10, UR55, UR8 ;  /* 0x000000370a3772a4 */ /* 0x000fe2000f8e0208 */
[----:B------:R-:W-:Y:S01]  /*5150*/  FMUL.FTZ R159, R92, R67 ;  /* 0x000000435c9f7220 */ /* 0x000fe20000410000 */
[----:B------:R-:W-:Y:S01]  /*5160*/  UIMAD UR54, UR10, UR33, UR7 ;  /* 0x000000210a3672a4 */ /* 0x000fe2000f8e0207 */
[----:B------:R2:W-:Y:S01]  /*5170*/  STL [R1+0x14], R49 ;  /* 0x0000143101007387 */ /* 0x0005e20000100800 */
[----:B------:R-:W-:Y:S01]  /*5180*/  IADD3 R105, R86, 0x200, RZ ;  /* 0x0000020056697810 */ /* 0x000fe20007ffe0ff */
[----:B0-----:R-:W-:Y:S01]  /*5190*/  FMUL.FTZ R48, R87, R78 ;  /* 0x0000004e57307220 */ /* 0x001fe20000410000 */
[----:B------:R-:W-:Y:S01]  /*51a0*/  UIADD3 UR53, UR53, -UR32, URZ ;  /* 0x8000002035357290 */ /* 0x000fe2000fffe03f */
[----:B------:R-:W-:Y:S01]  /*51b0*/  UMOV UR7, URZ ;  /* 0x0000003f00077c82 */ /* 0x000fe20008000000 */
[----:B-1----:R-:W-:-:S02]  /*51c0*/  FMUL.FTZ R35, R89, R70 ;  /* 0x0000004659237220 */ /* 0x002fc40000410000 */
[----:B------:R0:W-:Y:S01]  /*51d0*/  STL [R1+0x10], R48 ;  /* 0x0000103001007387 */ /* 0x0001e20000100800 */
[----:B------:R-:W-:Y:S01]  /*51e0*/  UMOV UR8, URZ ;  /* 0x0000003f00087c82 */ /* 0x000fe20008000000 */
[----:B------:R-:W-:Y:S01]  /*51f0*/  UMOV UR9, URZ ;  /* 0x0000003f00097c82 */ /* 0x000fe20008000000 */
[----:B--2---:R-:W-:Y:S01]  /*5200*/  FMUL.FTZ R49, R54, R77 ;  /* 0x0000004d36317220 */ /* 0x004fe20000410000 */
[----:B------:R1:W-:Y:S01]  /*5210*/  STL [R1+0xc], R35 ;  /* 0x00000c2301007387 */ /* 0x0003e20000100800 */
[----:B------:R-:W-:Y:S01]  /*5220*/  ULDC UR50, c[0x0][0x224] ;  /* 0x0000890000327ab9 */ /* 0x000fe20000000800 */
[----:B------:R-:W-:Y:S01]  /*5230*/  ULDC UR51, c[0x0][0x21c] ;  /* 0x0000870000337ab9 */ /* 0x000fe20000000800 */
[----:B------:R-:W-:Y:S01]  /*5240*/  ULDC UR52, c[0x0][0x218] ;  /* 0x0000860000347ab9 */ /* 0x000fe20000000800 */
[----:B------:R-:W-:Y:S01]  /*5250*/  STL [R1+0x8], R49 ;  /* 0x0000083101007387 */ /* 0x000fe20000100800 */
[----:B------:R-:W-:Y:S01]  /*5260*/  UIADD3 UR55, UR29, UR55, URZ ;  /* 0x000000371d377290 */ /* 0x000fe2000fffe03f */
[----:B0-----:R-:W-:Y:S01]  /*5270*/  FMUL.FTZ R48, R88, R69 ;  /* 0x0000004558307220 */ /* 0x001fe20000410000 */
[----:B------:R-:W-:Y:S01]  /*5280*/  UIADD3 UR54, UR31, UR54, URZ ;  /* 0x000000361f367290 */ /* 0x000fe2000fffe03f */
[----:B------:R-:W-:Y:S01]  /*5290*/  ULDC.64 UR32, c[0x0][0x3d0] ;  /* 0x0000f40000207ab9 */ /* 0x000fe20000000a00 */
[----:B-1----:R-:W-:-:S02]  /*52a0*/  FMUL.FTZ R35, R90, R75 ;  /* 0x0000004b5a237220 */ /* 0x002fc40000410000 */
[----:B------:R-:W-:Y:S01]  /*52b0*/  STL [R1+0x4], R48 ;  /* 0x0000043001007387 */ /* 0x000fe20000100800 */
[----:B------:R-:W-:Y:S01]  /*52c0*/  ULDC.64 UR34, c[0x0][0x270] ;  /* 0x00009c0000227ab9 */ /* 0x000fe20000000a00 */
[----:B------:R-:W-:Y:S01]  /*52d0*/  ULDC.64 UR36, c[0x0][0x2d8] ;  /* 0x0000b60000247ab9 */ /* 0x000fe20000000a00 */
[----:B------:R-:W-:Y:S01]  /*52e0*/  ULDC.64 UR38, c[0x0][0x250] ;  /* 0x0000940000267ab9 */ /* 0x000fe20000000a00 */
[----:B------:R0:W-:Y:S01]  /*52f0*/  STL [R1], R35 ;  /* 0x0000002301007387 */ /* 0x0001e20000100800 */
[----:B------:R-:W-:Y:S01]  /*5300*/  ULDC.64 UR40, c[0x0][0x2d0] ;  /* 0x0000b40000287ab9 */ /* 0x000fe20000000a00 */
[----:B------:R-:W-:Y:S01]  /*5310*/  ULDC.64 UR42, c[0x0][0x238] ;  /* 0x00008e00002a7ab9 */ /* 0x000fe20000000a00 */
[----:B------:R-:W-:Y:S01]  /*5320*/  ULDC.64 UR44, c[0x0][0x370] ;  /* 0x0000dc00002c7ab9 */ /* 0x000fe20000000a00 */
[----:B0-----:R-:W-:-:S11]  /*5330*/  HFMA2.MMA R35, -RZ, RZ, 0, 0 ;  /* 0x00000000ff237435 */ /* 0x001fd600000001ff */
.L_x_2466:
        /* <DEDUP_REMOVED lines=81> */
[C---:B------:R-:W-:Y:S01]  /*5850*/  FMUL.FTZ R96, R108.reuse, R72 ;  /* 0x000000486c607220 */ /* 0x040fe20000410000 */
        /* <DEDUP_REMOVED lines=37> */
[----:B------:R-:W-:Y:S02]  /*5ab0*/  FMUL.FTZ R87, R108, R75 ;  /* 0x0000004b6c577220 */ /* 0x000fe40000410000 */
        /* <DEDUP_REMOVED lines=40> */
[----:B------:R-:W0:Y:S01]  /*5d40*/  LDC R50, c[0x0][0x224] ;  /* 0x00008900ff327b82 */ /* 0x000e220000000800 */
[----:B------:R-:W-:Y:S02]  /*5d50*/  MOV R111, 0x3f800000 ;  /* 0x3f800000006f7802 */ /* 0x000fe40000000f00 */
[----:B0-----:R-:W-:-:S13]  /*5d60*/  ISETP.NE.AND P1, PT, R50, UR49, PT ;  /* 0x0000003132007c0c */ /* 0x001fda000bf25270 */
[----:B------:R-:W-:Y:S05]  /*5d70*/  @!P1 BRA `(.L_x_2424) ;  /* 0x00000000001c9947 */ /* 0x000fea0003800000 */
[----:B------:R-:W-:-:S04]  /*5d80*/  IADD3 R51, R50, -UR6, RZ ;  /* 0x8000000632337c10 */ /* 0x000fc8000fffe0ff */
[----:B------:R-:W-:-:S04]  /*5d90*/  LEA.HI R50, R51, R51, RZ, 0x1 ;  /* 0x0000003333327211 */ /* 0x000fc800078f08ff */
[----:B------:R-:W-:-:S04]  /*5da0*/  LOP3.LUT R50, R50, 0xfffffe, RZ, 0xc0, !PT ;  /* 0x00fffffe32327812 */ /* 0x000fc800078ec0ff */
[----:B------:R-:W-:-:S04]  /*5db0*/  IADD3 R50, -R50, R51, RZ ;  /* 0x0000003332327210 */ /* 0x000fc80007ffe1ff */
[----:B------:R-:W-:-:S04]  /*5dc0*/  LEA R50, R50, UR7, 0x8 ;  /* 0x0000000732327c11 */ /* 0x000fc8000f8e40ff */
[----:B------:R-:W-:-:S05]  /*5dd0*/  LEA R50, R50, R85, 0x2 ;  /* 0x0000005532327211 */ /* 0x000fca00078e10ff */
[----:B------:R0:W1:Y:S02]  /*5de0*/  LDS R111, [R50+0x3be0] ;  /* 0x003be000326f7984 */ /* 0x0000640000000800 */
.L_x_2424:
[----:B------:R-:W-:Y:S05]  /*5df0*/  BSYNC B0 ;  /* 0x0000000000007941 */ /* 0x000fea0003800000 */
.L_x_2423:
[----:B------:R2:W-:Y:S01]  /*5e00*/  STS.64 [R112+0x31d0], R48 ;  /* 0x0031d03070007388 */ /* 0x0005e20000000a00 */
[----:B------:R-:W-:Y:S01]  /*5e10*/  SHF.L.U32 R137, R137, 0x10, RZ ;  /* 0x0000001089897819 */ /* 0x000fe200000006ff */
[----:B------:R-:W-:Y:S01]  /*5e20*/  FMUL.FTZ R51, R103, UR46 ;  /* 0x0000002e67337c20 */ /* 0x000fe20008410000 */
[----:B------:R-:W-:Y:S01]  /*5e30*/  SHF.L.U32 R136, R136, 0x10, RZ ;  /* 0x0000001088887819 */ /* 0x000fe200000006ff */
[----:B0-----:R-:W-:Y:S01]  /*5e40*/  FMUL.FTZ R50, R104, UR46 ;  /* 0x0000002e68327c20 */ /* 0x001fe20008410000 */
[----:B------:R-:W-:Y:S01]  /*5e50*/  ISETP.GT.U32.AND P1, PT, R86, 0x1f, PT ;  /* 0x0000001f5600780c */ /* 0x000fe20003f24070 */
[----:B------:R-:W-:Y:S01]  /*5e60*/  FMUL.FTZ R128, R66, R51 ;  /* 0x0000003342807220 */ /* 0x000fe20000410000 */
[----:B------:R-:W-:Y:S01]  /*5e70*/  SHF.L.U32 R135, R135, 0x10, RZ ;  /* 0x0000001087877819 */ /* 0x000fe200000006ff */
[----:B------:R-:W-:Y:S01]  /*5e80*/  FMUL.FTZ R127, R65, R50 ;  /* 0x00000032417f7220 */ /* 0x000fe20000410000 */
[----:B------:R-:W-:Y:S01]  /*5e90*/  SHF.L.U32 R134, R134, 0x10, RZ ;  /* 0x0000001086867819 */ /* 0x000fe200000006ff */
[----:B------:R-:W-:Y:S01]  /*5ea0*/  FMUL.FTZ R129, R101, UR46 ;  /* 0x0000002e65817c20 */ /* 0x000fe20008410000 */
[----:B------:R-:W-:Y:S01]  /*5eb0*/  SHF.L.U32 R133, R133, 0x10, RZ ;  /* 0x0000001085857819 */ /* 0x000fe200000006ff */
[----:B--2---:R-:W-:Y:S01]  /*5ec0*/  FMUL.FTZ R49, R109, UR46 ;  /* 0x0000002e6d317c20 */ /* 0x004fe20008410000 */
[----:B------:R-:W-:Y:S01]  /*5ed0*/  FMUL.FTZ R48, R137, UR46 ;  /* 0x0000002e89307c20 */ /* 0x000fe20008410000 */
[----:B------:R-:W-:Y:S01]  /*5ee0*/  SHF.L.U32 R132, R132, 0x10, RZ ;  /* 0x0000001084847819 */ /* 0x000fe200000006ff */
[----:B------:R-:W-:Y:S01]  /*5ef0*/  FMUL.FTZ R53, R107, UR46 ;  /* 0x0000002e6b357c20 */ /* 0x000fe20008410000 */
[----:B------:R-:W-:Y:S01]  /*5f00*/  FMUL.FTZ R124, R62, R49 ;  /* 0x000000313e7c7220 */ /* 0x000fe20000410000 */
[----:B------:R-:W-:Y:S01]  /*5f10*/  FMUL.FTZ R49, R136, UR46 ;  /* 0x0000002e88317c20 */ /* 0x000fe20008410000 */
[----:B------:R-:W-:Y:S01]  /*5f20*/  FMUL.FTZ R121, R59, R48 ;  /* 0x000000303b797220 */ /* 0x000fe20000410000 */
[----:B------:R-:W-:Y:S01]  /*5f30*/  SHF.L.U32 R131, R131, 0x10, RZ ;  /* 0x0000001083837819 */ /* 0x000fe200000006ff */
[----:B------:R-:W-:Y:S01]  /*5f40*/  FMUL.FTZ R48, R135, UR46 ;  /* 0x0000002e87307c20 */ /* 0x000fe20008410000 */
[----:B------:R-:W-:Y:S01]  /*5f50*/  FMUL.FTZ R120, R58, R49 ;  /* 0x000000313a787220 */ /* 0x000fe20000410000 */
[----:B------:R-:W-:Y:S01]  /*5f60*/  SHF.L.U32 R130, R130, 0x10, RZ ;  /* 0x0000001082827819 */ /* 0x000fe200000006ff */
[----:B------:R-:W-:Y:S01]  /*5f70*/  FMUL.FTZ R49, R134, UR46 ;  /* 0x0000002e86317c20 */ /* 0x000fe20008410000 */
[----:B------:R-:W-:Y:S01]  /*5f80*/  FMUL.FTZ R119, R57, R48 ;  /* 0x0000003039777220 */ /* 0x000fe20000410000 */
[----:B------:R-:W-:Y:S01]  /*5f90*/  FMUL.FTZ R52, R108, UR46 ;  /* 0x0000002e6c347c20 */ /* 0x000fe20008410000 */
[----:B------:R-:W-:Y:S01]  /*5fa0*/  FMUL.FTZ R54, R110, UR46 ;  /* 0x0000002e6e367c20 */ /* 0x000fe20008410000 */
[----:B------:R-:W-:Y:S01]  /*5fb0*/  FMUL.FTZ R118, R56, R49 ;  /* 0x0000003138767220 */ /* 0x000fe20000410000 */
        /* <DEDUP_REMOVED lines=52> */
.L_x_2485:
[----:B------:R-:W-:Y:S01]  /*6300*/  ISETP.GE.AND P2, PT, R156, 0x10, PT ;  /* 0x000000109c00780c */ /* 0x000fe20003f46270 */
[----:B------:R-:W-:-:S12]  /*6310*/  UMOV UR47, 0xffffffff ;  /* 0xffffffff002f7882 */ /* 0x000fd80000000000 */
[C---:B0-2---:R-:W-:Y:S01]  /*6320*/  @P2 FFMA.FTZ R55, R54.reuse, R140, R55 ;  /* 0x0000008c36372223 */ /* 0x045fe20000010037 */
[----:B---3--:R-:W-:Y:S01]  /*6330*/  @P2 FMUL.FTZ R54, R54, R143 ;  /* 0x0000008f36362220 */ /* 0x008fe20000410000 */
[----:B------:R-:W-:Y:S06]  /*6340*/  BRA.DIV UR47, `(.L_x_2427) ;  /* 0x000000462f8c7947 */ /* 0x000fec000b800000 */
.L_x_2488:
[----:B------:R-:W-:-:S03]  /*6350*/  UMOV UR47, 0xffffffff ;  /* 0xffffffff002f7882 */ /* 0x000fc60000000000 */
[----:B------:R-:W-:Y:S05]  /*6360*/  BRA.DIV UR47, `(.L_x_2428) ;  /* 0x000000462fac7947 */ /* 0x000fea000b800000 */
.L_x_2491:
[----:B------:R-:W-:-:S03]  /*6370*/  UMOV UR47, 0xffffffff ;  /* 0xffffffff002f7882 */ /* 0x000fc60000000000 */
[----:B------:R-:W-:Y:S05]  /*6380*/  BRA.DIV UR47, `(.L_x_2429) ;  /* 0x000000462fcc7947 */ /* 0x000fea000b800000 */
[----:B------:R-:W0:Y:S04]  /*6390*/  SHFL.UP PT, R54, R54, 0x1, RZ ;  /* 0x0420000036367989 */ /* 0x000e2800000e00ff */
[----:B------:R-:W2:Y:S04]  /*63a0*/  SHFL.UP PT, R55, R55, 0x1, RZ ;  /* 0x0420000037377989 */ /* 0x000ea800000e00ff */
[----:B-----5:R-:W3:Y:S04]  /*63b0*/  SHFL.IDX PT, R90, R90, RZ, 0x1f ;  /* 0x00001fff5a5a7589 */ /* 0x020ee800000e0000 */
[----:B------:R-:W4:Y:S02]  /*63c0*/  SHFL.IDX PT, R91, R91, RZ, 0x1f ;  /* 0x00001fff5b5b7589 */ /* 0x000f2400000e0000 */
.L_x_2497:
        /* <DEDUP_REMOVED lines=12> */
.L_x_2425:
        /* <DEDUP_REMOVED lines=105> */
.L_x_2514:
        /* <DEDUP_REMOVED lines=15> */
.L_x_2430:
        /* <DEDUP_REMOVED lines=21> */
[----:B------:R-:W-:Y:S01]  /*6d60*/  MOV R52, UR7 ;  /* 0x0000000700347c02 */ /* 0x000fe20008000f00 */
[----:B------:R-:W-:Y:S01]  /*6d70*/  FFMA.FTZ R101, R58, R136, R101 ;  /* 0x000000883a657223 */ /* 0x000fe20000010065 */
[----:B------:R-:W-:Y:S01]  /*6d80*/  FMUL.FTZ R132, R132, R149 ;  /* 0x0000009584847220 */ /* 0x000fe20000410000 */
[----:B------:R-:W-:-:S02]  /*6d90*/  FMUL.FTZ R110, R110, R150 ;  /* 0x000000966e6e7220 */ /* 0x000fc40000410000 */
[----:B------:R-:W-:-:S04]  /*6da0*/  FFMA.FTZ R101, R65, R104, R101 ;  /* 0x0000006841657223 */ /* 0x000fc80000010065 */
[----:B------:R-:W-:-:S04]  /*6db0*/  FFMA.FTZ R101, R57, R135, R101 ;  /* 0x0000008739657223 */ /* 0x000fc80000010065 */
[----:B------:R-:W-:-:S04]  /*6dc0*/  FFMA.FTZ R101, R64, R107, R101 ;  /* 0x0000006b40657223 */ /* 0x000fc80000010065 */
[----:B------:R-:W-:-:S04]  /*6dd0*/  FFMA.FTZ R134, R56, R134, R101 ;  /* 0x0000008638867223 */ /* 0x000fc80000010065 */
[----:B------:R-:W-:Y:S01]  /*6de0*/  FFMA.FTZ R108, R63, R108, R134 ;  /* 0x0000006c3f6c7223 */ /* 0x000fe20000010086 */
[----:B-----5:R-:W-:-:S03]  /*6df0*/  SHF.L.U32 R91, R43, 0x10, RZ ;  /* 0x000000102b5b7819 */ /* 0x020fc600000006ff */
[----:B------:R-:W-:-:S04]  /*6e00*/  FFMA.FTZ R133, R39, R133, R108 ;  /* 0x0000008527857223 */ /* 0x000fc8000001006c */
[----:B------:R-:W-:Y:S01]  /*6e10*/  FFMA.FTZ R109, R62, R109, R133 ;  /* 0x0000006d3e6d7223 */ /* 0x000fe20000010085 */
[----:B0-----:R-:W-:-:S03]  /*6e20*/  FFMA.FTZ R111, R112, R111, R114 ;  /* 0x0000006f706f7223 */ /* 0x001fc60000010072 */
[----:B------:R-:W-:Y:S01]  /*6e30*/  FFMA.FTZ R132, R38, R132, R109 ;  /* 0x0000008426847223 */ /* 0x000fe2000001006d */
[----:B------:R-:W4:Y:S01]  /*6e40*/  LDL R112, [R1+0x38] ;  /* 0x0000380001707983 */ /* 0x000f220000100800 */
[----:B------:R-:W-:Y:S02]  /*6e50*/  FFMA.FTZ R105, R105, R111, R122 ;  /* 0x0000006f69697223 */ /* 0x000fe4000001007a */
[----:B------:R-:W-:Y:S01]  /*6e60*/  FFMA.FTZ R110, R61, R110, R132 ;  /* 0x0000006e3d6e7223 */ /* 0x000fe20000010084 */
[----:B------:R-:W4:Y:S01]  /*6e70*/  LDL R122, [R1+0x30] ;  /* 0x00003000017a7983 */ /* 0x000f220000100800 */
[----:B------:R-:W-:-:S04]  /*6e80*/  FFMA.FTZ R106, R106, R105, R115 ;  /* 0x000000696a6a7223 */ /* 0x000fc80000010073 */
[----:B------:R-:W-:-:S04]  /*6e90*/  FFMA.FTZ R102, R102, R106, R123 ;  /* 0x0000006a66667223 */ /* 0x000fc8000001007b */
[----:B------:R-:W-:Y:S01]  /*6ea0*/  FFMA.FTZ R116, R87, R102, R116 ;  /* 0x0000006657747223 */ /* 0x000fe20000010074 */
[----:B------:R-:W-:-:S03]  /*6eb0*/  @!P0 LEA R87, R52, R85, 0x3 ;  /* 0x0000005534578211 */ /* 0x000fc600078e18ff */
[----:B------:R-:W-:Y:S01]  /*6ec0*/  FFMA.FTZ R88, R88, R116, R124 ;  /* 0x0000007458587223 */ /* 0x000fe2000001007c */
[----:B------:R-:W-:Y:S01]  /*6ed0*/  FFMA.FTZ R52, R91, -R79, R144 ;  /* 0x8000004f5b347223 */ /* 0x000fe20000010090 */
[----:B------:R0:W-:Y:S02]  /*6ee0*/  @!P0 STS.64 [R87+0x45e0], R48 ;  /* 0x0045e03057008388 */ /* 0x0001e40000000a00 */
[----:B------:R-:W-:-:S04]  /*6ef0*/  FFMA.FTZ R50, R89, R88, R117 ;  /* 0x0000005859327223 */ /* 0x000fc80000010075 */
[----:B------:R-:W-:Y:S01]  /*6f00*/  FFMA.FTZ R114, R92, R50, R125 ;  /* 0x000000325c727223 */ /* 0x000fe2000001007d */
[----:B------:R-:W-:-:S03]  /*6f10*/  FMUL.FTZ R125, R131, R151 ;  /* 0x00000097837d7220 */ /* 0x000fc60000410000 */
[----:B------:R-:W-:Y:S01]  /*6f20*/  FFMA.FTZ R117, R93, R114, R118 ;  /* 0x000000725d757223 */ /* 0x000fe20000010076 */
[----:B------:R-:W-:Y:S01]  /*6f30*/  FFMA.FTZ R125, R37, R125, R110 ;  /* 0x0000007d257d7223 */ /* 0x000fe2000001006e */
        /* <DEDUP_REMOVED lines=8> */
[----:B------:R-:W-:Y:S01]  /*6fc0*/  FMUL.FTZ R55, R117, UR57 ;  /* 0x0000003975377c20 */ /* 0x000fe20008410000 */
[----:B------:R-:W-:Y:S01]  /*6fd0*/  FMUL.FTZ R54, R92, UR57 ;  /* 0x000000395c367c20 */ /* 0x000fe20008410000 */
[----:B------:R-:W-:Y:S01]  /*6fe0*/  SHF.L.U32 R110, R40, 0x10, RZ ;  /* 0x00000010286e7819 */ /* 0x000fe200000006ff */
[----:B------:R-:W-:Y:S01]  /*6ff0*/  FFMA.FTZ R129, R100, R99, R129 ;  /* 0x0000006364817223 */ /* 0x000fe20000010081 */
[----:B------:R-:W-:-:S03]  /*7000*/  SHF.L.U32 R108, R41, 0x10, RZ ;  /* 0x00000010296c7819 */ /* 0x000fc600000006ff */
[-C--:B------:R-:W-:Y:S01]  /*7010*/  FFMA.FTZ R107, R110, -R82.reuse, R138 ;  /* 0x800000526e6b7223 */ /* 0x080fe2000001008a */
[----:B0-----:R-:W-:Y:S01]  /*7020*/  FMUL.FTZ R87, R129, R82 ;  /* 0x0000005281577220 */ /* 0x001fe20000410000 */
[----:B------:R-:W-:Y:S01]  /*7030*/  FMUL.FTZ R103, R99, R76 ;  /* 0x0000004c63677220 */ /* 0x000fe20000410000 */
[----:B------:R-:W-:Y:S01]  /*7040*/  FFMA.FTZ R100, R108, -R81, R140 ;  /* 0x800000516c647223 */ /* 0x000fe2000001008c */
[----:B------:R-:W-:-:S04]  /*7050*/  FMUL.FTZ R115, R97, R74 ;  /* 0x0000004a61737220 */ /* 0x000fc80000410000 */
[----:B------:R-:W-:Y:S01]  /*7060*/  FADD.FTZ R10, R115, R10 ;  /* 0x0000000a730a7221 */ /* 0x000fe20000010000 */
[----:B------:R-:W-:Y:S01]  /*7070*/  SHF.L.U32 R118, R45, 0x10, RZ ;  /* 0x000000102d767819 */ /* 0x000fe200000006ff */
[----:B------:R-:W-:Y:S01]  /*7080*/  FMUL.FTZ R119, R126, R79 ;  /* 0x0000004f7e777220 */ /* 0x000fe20000410000 */
[----:B------:R-:W-:-:S04]  /*7090*/  FMUL.FTZ R113, R113, R152 ;  /* 0x0000009871717220 */ /* 0x000fc80000410000 */
[----:B------:R-:W-:Y:S01]  /*70a0*/  FFMA.FTZ R125, R60, R113, R125 ;  /* 0x000000713c7d7223 */ /* 0x000fe2000001007d */
[----:B--2---:R-:W-:Y:S02]  /*70b0*/  SHF.L.U32 R104, R53, 0x10, RZ ;  /* 0x0000001035687819 */ /* 0x004fe400000006ff */
[----:B---3--:R-:W-:Y:S01]  /*70c0*/  SHF.L.U32 R96, R51, 0x10, RZ ;  /* 0x0000001033607819 */ /* 0x008fe200000006ff */
[----:B------:R-:W-:Y:S02]  /*70d0*/  FMUL.FTZ R51, R126, UR57 ;  /* 0x000000397e337c20 */ /* 0x000fe40008410000 */
[----:B------:R-:W-:Y:S02]  /*70e0*/  FFMA.FTZ R48, R104, -R71, R145 ;  /* 0x8000004768307223 */ /* 0x000fe40000010091 */
[----:B------:R-:W-:Y:S01]  /*70f0*/  FMUL.FTZ R51, R52, R51 ;  /* 0x0000003334337220 */ /* 0x000fe20000410000 */
[----:B------:R-:W-:Y:S01]  /*7100*/  FFMA.FTZ R53, R96, -R72, R143 ;  /* 0x8000004860357223 */ /* 0x000fe2000001008f */
[----:B------:R-:W-:-:S02]  /*7110*/  FMUL.FTZ R90, R48, R55 ;  /* 0x00000037305a7220 */ /* 0x000fc40000410000 */
[----:B------:R-:W-:Y:S01]  /*7120*/  FFMA.FTZ R91, R91, R126, R51 ;  /* 0x0000007e5b5b7223 */ /* 0x000fe20000010033 */
[----:B------:R-:W-:Y:S01]  /*7130*/  FMUL.FTZ R49, R53, R54 ;  /* 0x0000003635317220 */ /* 0x000fe20000410000 */
[----:B------:R-:W-:Y:S01]  /*7140*/  SHF.L.U32 R51, R42, 0x10, RZ ;  /* 0x000000102a337819 */ /* 0x000fe200000006ff */
[----:B------:R-:W-:Y:S01]  /*7150*/  FFMA.FTZ R89, R104, R117, R90 ;  /* 0x0000007568597223 */ /* 0x000fe2000001005a */
[----:B----4-:R-:W-:Y:S01]  /*7160*/  SHF.L.U32 R109, R154, 0x10, RZ ;  /* 0x000000109a6d7819 */ /* 0x010fe200000006ff */
[----:B------:R-:W-:Y:S01]  /*7170*/  FFMA.FTZ R90, R96, R92, R49 ;  /* 0x0000005c605a7223 */ /* 0x000fe20000010031 */
[----:B------:R-:W-:Y:S01]  /*7180*/  FMUL.FTZ R54, R94, UR57 ;  /* 0x000000395e367c20 */ /* 0x000fe20008410000 */
[----:B------:R-:W-:Y:S02]  /*7190*/  FFMA.FTZ R49, R51, -R80, R142 ;  /* 0x8000005033317223 */ /* 0x000fe4000001008e */
[----:B------:R-:W-:Y:S02]  /*71a0*/  FFMA.FTZ R104, R109, -R76, R139 ;  /* 0x8000004c6d687223 */ /* 0x000fe4000001008b */
[----:B------:R-:W-:Y:S01]  /*71b0*/  FMUL.FTZ R101, R49, R54 ;  /* 0x0000003631657220 */ /* 0x000fe20000410000 */
[----:B------:R-:W-:Y:S01]  /*71c0*/  FFMA.FTZ R54, R87, R107, RZ ;  /* 0x0000006b57367223 */ /* 0x000fe200000100ff */
[----:B------:R-:W-:-:S02]  /*71d0*/  FMUL.FTZ R96, R98, R81 ;  /* 0x0000005162607220 */ /* 0x000fc40000410000 */
[----:B------:R-:W-:Y:S01]  /*71e0*/  FFMA.FTZ R101, R51, R94, R101 ;  /* 0x0000005e33657223 */ /* 0x000fe20000010065 */
[----:B------:R-:W-:-:S04]  /*71f0*/  FFMA.FTZ R51, R103, R104, R54 ;  /* 0x0000006867337223 */ /* 0x000fc80000010036 */
[----:B------:R-:W-:Y:S01]  /*7200*/  FFMA.FTZ R54, R96, R100, R51 ;  /* 0x0000006460367223 */ /* 0x000fe20000010033 */
[----:B------:R-:W-:Y:S01]  /*7210*/  FMUL.FTZ R94, R94, R80 ;  /* 0x000000505e5e7220 */ /* 0x000fe20000410000 */
[----:B------:R-:W-:Y:S01]  /*7220*/  FMUL.FTZ R92, R92, R72 ;  /* 0x000000485c5c7220 */ /* 0x000fe20000410000 */
[----:B------:R-:W-:Y:S01]  /*7230*/  SHF.L.U32 R120, R112, 0x10, RZ ;  /* 0x0000001070787819 */ /* 0x000fe200000006ff */
[----:B------:R-:W-:Y:S01]  /*7240*/  FMUL.FTZ R112, R50, UR57 ;  /* 0x0000003932707c20 */ /* 0x000fe20008410000 */
[----:B------:R-:W-:Y:S02]  /*7250*/  SHF.L.U32 R95, R93, 0x10, RZ ;  /* 0x000000105d5f7819 */ /* 0x000fe400000006ff */
[----:B------:R-:W-:-:S03]  /*7260*/  SHF.L.U32 R93, R44, 0x10, RZ ;  /* 0x000000102c5d7819 */ /* 0x000fc600000006ff */
[----:B------:R-:W-:Y:S02]  /*7270*/  FFMA.FTZ R51, R95, -R74, R141 ;  /* 0x8000004a5f337223 */ /* 0x000fe4000001008d */
[----:B------:R-:W-:Y:S02]  /*7280*/  FFMA.FTZ R55, R93, -R78, R146 ;  /* 0x8000004e5d377223 */ /* 0x000fe40000010092 */
[----:B------:R-:W-:Y:S01]  /*7290*/  FFMA.FTZ R115, R115, R51, R54 ;  /* 0x0000003373737223 */ /* 0x000fe20000010036 */
[----:B------:R-:W-:-:S04]  /*72a0*/  FMUL.FTZ R54, R114, UR57 ;  /* 0x0000003972367c20 */ /* 0x000fc80008410000 */
[----:B------:R-:W-:-:S04]  /*72b0*/  FMUL.FTZ R54, R55, R54 ;  /* 0x0000003637367220 */ /* 0x000fc80000410000 */
[----:B------:R-:W-:Y:S01]  /*72c0*/  FFMA.FTZ R93, R93, R114, R54 ;  /* 0x000000725d5d7223 */ /* 0x000fe20000010036 */
[----:B------:R-:W-:Y:S01]  /*72d0*/  FFMA.FTZ R54, R94, R49, R115 ;  /* 0x000000315e367223 */ /* 0x000fe20000010073 */
[----:B------:R-:W-:-:S04]  /*72e0*/  FFMA.FTZ R49, R120, -R70, R147 ;  /* 0x8000004678317223 */ /* 0x000fc80000010093 */
[----:B------:R-:W-:Y:S01]  /*72f0*/  FMUL.FTZ R112, R49, R112 ;  /* 0x0000007031707220 */ /* 0x000fe20000410000 */
[----:B------:R-:W-:Y:S01]  /*7300*/  FFMA.FTZ R54, R92, R53, R54 ;  /* 0x000000355c367223 */ /* 0x000fe20000010036 */
[----:B------:R-:W-:Y:S02]  /*7310*/  FFMA.FTZ R53, R118, -R77, R148 ;  /* 0x8000004d76357223 */ /* 0x000fe40000010094 */
[----:B------:R-:W-:Y:S01]  /*7320*/  FFMA.FTZ R120, R120, R50, R112 ;  /* 0x0000003278787223 */ /* 0x000fe20000010070 */
[----:B------:R-:W-:Y:S01]  /*7330*/  FMUL.FTZ R112, R88, UR57 ;  /* 0x0000003958707c20 */ /* 0x000fe20008410000 */
[----:B------:R-:W-:-:S03]  /*7340*/  SHF.L.U32 R115, R121, 0x10, RZ ;  /* 0x0000001079737819 */ /* 0x000fc600000006ff */
[----:B------:R-:W-:Y:S01]  /*7350*/  FMUL.FTZ R112, R53, R112 ;  /* 0x0000007035707220 */ /* 0x000fe20000410000 */
[----:B------:R-:W-:Y:S01]  /*7360*/  FFMA.FTZ R54, R119, R52, R54 ;  /* 0x0000003477367223 */ /* 0x000fe20000010036 */
[----:B------:R-:W-:Y:S02]  /*7370*/  FFMA.FTZ R52, R115, -R69, R149 ;  /* 0x8000004573347223 */ /* 0x000fe40000010095 */
[----:B------:R-:W-:Y:S01]  /*7380*/  FFMA.FTZ R118, R118, R88, R112 ;  /* 0x0000005876767223 */ /* 0x000fe20000010070 */
[----:B------:R-:W-:Y:S01]  /*7390*/  FMUL.FTZ R112, R116, UR57 ;  /* 0x0000003974707c20 */ /* 0x000fe20008410000 */
[----:B------:R-:W-:-:S03]  /*73a0*/  FMUL.FTZ R117, R117, R71 ;  /* 0x0000004775757220 */ /* 0x000fc60000410000 */
[----:B------:R-:W-:Y:S01]  /*73b0*/  FMUL.FTZ R112, R52, R112 ;  /* 0x0000007034707220 */ /* 0x000fe20000410000 */
[----:B------:R-:W-:Y:S01]  /*73c0*/  FFMA.FTZ R48, R117, R48, R54 ;  /* 0x0000003075307223 */ /* 0x000fe20000010036 */
[----:B------:R-:W-:Y:S01]  /*73d0*/  FMUL.FTZ R114, R114, R78 ;  /* 0x0000004e72727220 */ /* 0x000fe20000410000 */
[----:B------:R-:W-:Y:S01]  /*73e0*/  SHF.L.U32 R122, R122, 0x10, RZ ;  /* 0x000000107a7a7819 */ /* 0x000fe200000006ff */
[----:B------:R-:W-:Y:S01]  /*73f0*/  FFMA.FTZ R115, R115, R116, R112 ;  /* 0x0000007473737223 */ /* 0x000fe20000010070 */
[----:B------:R-:W-:Y:S01]  /*7400*/  SHF.L.U32 R112, R46, 0x10, RZ ;  /* 0x000000102e707819 */ /* 0x000fe200000006ff */
[----:B------:R-:W-:Y:S01]  /*7410*/  FFMA.FTZ R55, R114, R55, R48 ;  /* 0x0000003772377223 */ /* 0x000fe20000010030 */
[----:B------:R-:W-:Y:S01]  /*7420*/  FMUL.FTZ R121, R102, UR57 ;  /* 0x0000003966797c20 */ /* 0x000fe20008410000 */
[----:B------:R-:W-:Y:S01]  /*7430*/  FFMA.FTZ R124, R122, -R68, R151 ;  /* 0x800000447a7c7223 */ /* 0x000fe20000010097 */
[----:B------:R-:W-:Y:S01]  /*7440*/  FMUL.FTZ R48, R106, UR57 ;  /* 0x000000396a307c20 */ /* 0x000fe20008410000 */
[----:B------:R-:W-:-:S03]  /*7450*/  FFMA.FTZ R54, R112, -R75, R150 ;  /* 0x8000004b70367223 */ /* 0x000fc60000010096 */
[----:B------:R-:W-:Y:S01]  /*7460*/  FMUL.FTZ R48, R124, R48 ;  /* 0x000000307c307220 */ /* 0x000fe20000410000 */
[----:B------:R-:W-:-:S03]  /*7470*/  FMUL.FTZ R121, R54, R121 ;  /* 0x0000007936797220 */ /* 0x000fc60000410000 */
[----:B------:R-:W-:Y:S01]  /*7480*/  FFMA.FTZ R122, R122, R106, R48 ;  /* 0x0000006a7a7a7223 */ /* 0x000fe20000010030 */
[----:B------:R-:W-:Y:S01]  /*7490*/  FFMA.FTZ R112, R112, R102, R121 ;  /* 0x0000006670707223 */ /* 0x000fe20000010079 */
[----:B------:R-:W-:Y:S01]  /*74a0*/  FMUL.FTZ R121, R50, R70 ;  /* 0x0000004632797220 */ /* 0x000fe20000410000 */
[----:B------:R-:W-:-:S03]  /*74b0*/  SHF.L.U32 R48, R47, 0x10, RZ ;  /* 0x000000102f307819 */ /* 0x000fc600000006ff */
[----:B------:R-:W-:Y:S01]  /*74c0*/  FFMA.FTZ R50, R121, R49, R55 ;  /* 0x0000003179327223 */ /* 0x000fe20000010037 */
[----:B------:R-:W-:Y:S01]  /*74d0*/  FMUL.FTZ R49, R105, UR57 ;  /* 0x0000003969317c20 */ /* 0x000fe20008410000 */
[----:B------:R-:W-:-:S04]  /*74e0*/  FFMA.FTZ R123, R48, -R73, R152 ;  /* 0x80000049307b7223 */ /* 0x000fc80000010098 */
        /* <DEDUP_REMOVED lines=13> */
[----:B------:R0:W-:Y:S02]  /*75c0*/  STS [R49+0x1094], R126 ;  /* 0x0010947e31007388 */ /* 0x0001e40000000800 */
[----:B0-----:R-:W-:Y:S01]  /*75d0*/  IADD3 R49, R48, 0x2, RZ ;  /* 0x0000000230317810 */ /* 0x001fe20007ffe0ff */
[----:B------:R-:W-:-:S03]  /*75e0*/  FMUL.FTZ R126, R140, UR46 ;  /* 0x0000002e8c7e7c20 */ /* 0x000fc60008410000 */
[----:B------:R-:W-:Y:S01]  /*75f0*/  LEA.HI.SX32 R49, R49, R48, 0x1b ;  /* 0x0000003031317211 */ /* 0x000fe200078fdaff */
[----:B------:R-:W-:-:S03]  /*7600*/  FMUL.FTZ R126, R66, R126 ;  /* 0x0000007e427e7220 */ /* 0x000fc60000410000 */
[----:B------:R-:W-:-:S05]  /*7610*/  LEA R49, R49, R85, 0x2 ;  /* 0x0000005531317211 */ /* 0x000fca00078e10ff */
[----:B------:R0:W-:Y:S02]  /*7620*/  STS [R49+0x1098], R126 ;  /* 0x0010987e31007388 */ /* 0x0001e40000000800 */
[----:B0-----:R-:W-:-:S04]  /*7630*/  IADD3 R49, R48, 0x3, RZ ;  /* 0x0000000330317810 */ /* 0x001fc80007ffe0ff */
[----:B------:R-:W-:Y:S01]  /*7640*/  LEA.HI.SX32 R49, R49, R48, 0x1b ;  /* 0x0000003031317211 */ /* 0x000fe200078fdaff */
[----:B------:R-:W-:-:S03]  /*7650*/  FMUL.FTZ R48, R141, UR46 ;  /* 0x0000002e8d307c20 */ /* 0x000fc60008410000 */
[----:B------:R-:W-:Y:S01]  /*7660*/  LEA R49, R49, R85, 0x2 ;  /* 0x0000005531317211 */ /* 0x000fe200078e10ff */
[----:B------:R-:W-:-:S05]  /*7670*/  FMUL.FTZ R48, R58, R48 ;  /* 0x000000303a307220 */ /* 0x000fca0000410000 */
[----:B------:R0:W-:Y:S01]  /*7680*/  STS [R49+0x109c], R48 ;  /* 0x00109c3031007388 */ /* 0x0001e20000000800 */
[----:B------:R-:W-:Y:S01]  /*7690*/  FMUL.FTZ R127, R144, UR46 ;  /* 0x0000002e907f7c20 */ /* 0x000fe20008410000 */
[----:B0-----:R-:W-:-:S04]  /*76a0*/  FMUL.FTZ R48, R147, UR46 ;  /* 0x0000002e93307c20 */ /* 0x001fc80008410000 */
[----:B------:R-:W-:Y:S02]  /*76b0*/  FMUL.FTZ R134, R39, R48 ;  /* 0x0000003027867220 */ /* 0x000fe40000410000 */
[----:B------:R-:W0:Y:S01]  /*76c0*/  LDC.64 R48, c[0x0][0x368] ;  /* 0x0000da00ff307b82 */ /* 0x000e220000000a00 */
[----:B------:R-:W-:Y:S01]  /*76d0*/  FMUL.FTZ R126, R64, R127 ;  /* 0x0000007f407e7220 */ /* 0x000fe20000410000 */
[----:B------:R-:W-:-:S04]  /*76e0*/  FMUL.FTZ R127, R148, UR46 ;  /* 0x0000002e947f7c20 */ /* 0x000fc80008410000 */
[----:B------:R1:W-:Y:S01]  /*76f0*/  STS [R55+0x10a8], R126 ;  /* 0x0010a87e37007388 */ /* 0x0003e20000000800 */
[----:B------:R-:W-:Y:S01]  /*7700*/  USHF.R.S32.HI UR47, URZ, 0x1f, UR11 ;  /* 0x0000001f3f2f7899 */ /* 0x000fe2000801140b */
[----:B------:R-:W-:Y:S02]  /*7710*/  FMUL.FTZ R145, R145, UR46 ;  /* 0x0000002e91917c20 */ /* 0x000fe40008410000 */
[----:B------:R2:W-:Y:S01]  /*7720*/  STS [R55+0x10b4], R134 ;  /* 0x0010b48637007388 */ /* 0x0005e20000000800 */
[----:B-1----:R-:W-:Y:S01]  /*7730*/  FMUL.FTZ R126, R62, R127 ;  /* 0x0000007f3e7e7220 */ /* 0x002fe20000410000 */
[----:B------:R-:W-:-:S04]  /*7740*/  FMUL.FTZ R127, R152, UR46 ;  /* 0x0000002e987f7c20 */ /* 0x000fc80008410000 */
[----:B--2---:R-:W-:Y:S01]  /*7750*/  FMUL.FTZ R134, R60, R127 ;  /* 0x0000007f3c867220 */ /* 0x004fe20000410000 */
[----:B------:R-:W-:Y:S01]  /*7760*/  HFMA2.MMA R127, -RZ, RZ, 0, 0 ;  /* 0x00000000ff7f7435 */ /* 0x000fe200000001ff */
[----:B------:R-:W-:Y:S01]  /*7770*/  FMUL.FTZ R132, R56, R145 ;  /* 0x0000009138847220 */ /* 0x000fe20000410000 */
[----:B------:R1:W-:Y:S01]  /*7780*/  STS [R55+0x10b8], R126 ;  /* 0x0010b87e37007388 */ /* 0x0003e20000000800 */
[----:B0-----:R-:W-:Y:S02]  /*7790*/  IMAD R136, R48, UR47, RZ ;  /* 0x0000002f30887c24 */ /* 0x001fe4000f8e02ff */
[----:B------:R-:W-:Y:S01]  /*77a0*/  FMUL.FTZ R142, R142, UR46 ;  /* 0x0000002e8e8e7c20 */ /* 0x000fe20008410000 */
[----:B------:R-:W-:Y:S01]  /*77b0*/  FMUL.FTZ R128, R143, UR46 ;  /* 0x0000002e8f807c20 */ /* 0x000fe20008410000 */
[----:B------:R0:W-:Y:S01]  /*77c0*/  STS [R55+0x10ac], R132 ;  /* 0x0010ac8437007388 */ /* 0x0001e20000000800 */
[----:B------:R-:W-:Y:S01]  /*77d0*/  IMAD R133, R49, UR11, R136 ;  /* 0x0000000b31857c24 */ /* 0x000fe2000f8e0288 */
[----:B-1----:R-:W-:Y:S01]  /*77e0*/  MOV R126, R86 ;  /* 0x00000056007e7202 */ /* 0x002fe20000000f00 */
[----:B------:R-:W-:Y:S01]  /*77f0*/  FMUL.FTZ R146, R146, UR46 ;  /* 0x0000002e92927c20 */ /* 0x000fe20008410000 */
[----:B------:R-:W-:Y:S01]  /*7800*/  FMUL.FTZ R149, R149, UR46 ;  /* 0x0000002e95957c20 */ /* 0x000fe20008410000 */
[----:B------:R-:W-:Y:S01]  /*7810*/  FMUL.FTZ R150, R150, UR46 ;  /* 0x0000002e96967c20 */ /* 0x000fe20008410000 */
[----:B0-----:R-:W-:Y:S01]  /*7820*/  FMUL.FTZ R132, R151, UR46 ;  /* 0x0000002e97847c20 */ /* 0x001fe20008410000 */
[----:B------:R-:W-:Y:S01]  /*7830*/  FMUL.FTZ R131, R153, UR46 ;  /* 0x0000002e99837c20 */ /* 0x000fe20008410000 */
[----:B------:R-:W-:Y:S01]  /*7840*/  IMAD.WIDE.U32 R48, R48, UR11, R126 ;  /* 0x0000000b30307c25 */ /* 0x000fe2000f8e007e */
[----:B------:R-:W-:-:S03]  /*7850*/  USHF.R.S32.HI UR46, URZ, 0x1f, UR12 ;  /* 0x0000001f3f2e7899 */ /* 0x000fc6000801140c */
[----:B------:R-:W-:Y:S01]  /*7860*/  FMUL.FTZ R88, R88, R77 ;  /* 0x0000004d58587220 */ /* 0x000fe20000410000 */
[----:B------:R-:W-:Y:S01]  /*7870*/  MOV R127, UR44 ;  /* 0x0000002c007f7c02 */ /* 0x000fe20008000f00 */
[----:B------:R-:W-:Y:S01]  /*7880*/  UIADD3 UR47, -UR6, UR50, URZ ;  /* 0x00000032062f7290 */ /* 0x000fe2000fffe13f */
[----:B------:R-:W-:Y:S01]  /*7890*/  IADD3 R49, R49, R133, RZ ;  /* 0x0000008531317210 */ /* 0x000fe20007ffe0ff */
[----:B------:R-:W-:Y:S01]  /*78a0*/  UIMAD UR46, UR46, UR44, URZ ;  /* 0x0000002c2e2e72a4 */ /* 0x000fe2000f8e023f */
[----:B------:R-:W-:Y:S01]  /*78b0*/  FFMA.FTZ R53, R88, R53, R50 ;  /* 0x0000003558357223 */ /* 0x000fe20000010032 */
[----:B------:R-:W-:Y:S01]  /*78c0*/  FMUL.FTZ R116, R116, R69 ;  /* 0x0000004574747220 */ /* 0x000fe20000410000 */
[----:B------:R-:W-:Y:S01]  /*78d0*/  FMUL.FTZ R132, R37, R132 ;  /* 0x0000008425847220 */ /* 0x000fe20000410000 */
[----:B------:R-:W-:Y:S01]  /*78e0*/  UIMAD UR46, UR12, UR45, UR46 ;  /* 0x0000002d0c2e72a4 */ /* 0x000fe2000f8e022e */
[----:B------:R-:W-:Y:S01]  /*78f0*/  FMUL.FTZ R50, R97, UR57 ;  /* 0x0000003961327c20 */ /* 0x000fe20008410000 */
[----:B------:R-:W-:Y:S01]  /*7900*/  ULEA UR58, UR49, 0xfffff800, 0xb ;  /* 0xfffff800313a7891 */ /* 0x000fe2000f8e583f */
[----:B------:R-:W-:Y:S01]  /*7910*/  FMUL.FTZ R126, R36, R131 ;  /* 0x00000083247e7220 */ /* 0x000fe20000410000 */
[----:B------:R0:W-:Y:S01]  /*7920*/  STS [R55+0x10c8], R134 ;  /* 0x0010c88637007388 */ /* 0x0001e20000000800 */
[----:B------:R-:W-:Y:S01]  /*7930*/  IMAD.WIDE.U32 R48, R127, UR12, R48 ;  /* 0x0000000c7f307c25 */ /* 0x000fe2000f8e0030 */
[----:B------:R-:W-:-:S03]  /*7940*/  ULEA UR47, UR47, 0xfffff800, 0xb ;  /* 0xfffff8002f2f7891 */ /* 0x000fc6000f8e583f */
[----:B------:R-:W-:Y:S01]  /*7950*/  FMUL.FTZ R133, R102, R75 ;  /* 0x0000004b66857220 */ /* 0x000fe20000410000 */
[----:B------:R-:W-:Y:S01]  /*7960*/  USHF.R.S32.HI UR59, URZ, 0x1f, UR58 ;  /* 0x0000001f3f3b7899 */ /* 0x000fe2000801143a */
[----:B------:R1:W-:Y:S01]  /*7970*/  STS [R55+0x10c4], R132 ;  /* 0x0010c48437007388 */ /* 0x0003e20000000800 */
[----:B------:R-:W-:Y:S02]  /*7980*/  FMUL.FTZ R102, R51, R50 ;  /* 0x0000003233667220 */ /* 0x000fe40000410000 */
[----:B------:R-:W2:Y:S01]  /*7990*/  LDC.64 R50, c[0x0][0x380] ;  /* 0x0000e000ff327b82 */ /* 0x000ea20000000a00 */
[----:B0-----:R-:W-:Y:S01]  /*79a0*/  FFMA.FTZ R134, R116, R52, R53 ;  /* 0x0000003474867223 */ /* 0x001fe20000010035 */
[----:B------:R-:W-:Y:S01]  /*79b0*/  MOV R53, UR52 ;  /* 0x0000003400357c02 */ /* 0x000fe20008000f00 */
[----:B------:R0:W-:Y:S01]  /*79c0*/  STS [R55+0x10cc], R126 ;  /* 0x0010cc7e37007388 */ /* 0x0001e20000000800 */
[----:B------:R-:W-:Y:S02]  /*79d0*/  IADD3 R52, P1, R48, UR58, RZ ;  /* 0x0000003a30347c10 */ /* 0x000fe4000ff3e0ff */
[----:B-1----:R-:W-:Y:S01]  /*79e0*/  IADD3 R132, R49, UR46, RZ ;  /* 0x0000002e31847c10 */ /* 0x002fe2000fffe0ff */
[----:B------:R-:W-:Y:S01]  /*79f0*/  FMUL.FTZ R128, R57, R128 ;  /* 0x0000008039807220 */ /* 0x000fe20000410000 */
[----:B0-----:R-:W-:-:S02]  /*7a00*/  IADD3 R126, R53, -UR47, -R86 ;  /* 0x8000002f357e7c10 */ /* 0x001fc4000fffe856 */
[----:B------:R-:W-:Y:S02]  /*7a10*/  IADD3.X R53, R132, UR59, RZ, P1, !PT ;  /* 0x0000003b84357c10 */ /* 0x000fe40008ffe4ff */
[----:B------:R-:W-:Y:S01]  /*7a20*/  ISETP.GE.AND P1, PT, R126, 0x1, PT ;  /* 0x000000017e00780c */ /* 0x000fe20003f26270 */
[----:B------:R0:W-:Y:S01]  /*7a30*/  STS [R55+0x10a4], R128 ;  /* 0x0010a48037007388 */ /* 0x0001e20000000800 */
[----:B------:R-:W-:Y:S01]  /*7a40*/  FMUL.FTZ R142, R65, R142 ;  /* 0x0000008e418e7220 */ /* 0x000fe20000410000 */
[----:B------:R-:W-:Y:S01]  /*7a50*/  FMUL.FTZ R146, R63, R146 ;  /* 0x000000923f927220 */ /* 0x000fe20000410000 */
[----:B------:R-:W-:Y:S01]  /*7a60*/  FMUL.FTZ R150, R61, R150 ;  /* 0x000000963d967220 */ /* 0x000fe20000410000 */
[----:B------:R-:W-:Y:S01]  /*7a70*/  BSSY B0, `(.L_x_2432) ;  /* 0x0000017000007945 */ /* 0x000fe20003800000 */
[----:B0-----:R-:W-:Y:S01]  /*7a80*/  FMUL.FTZ R128, R38, R149 ;  /* 0x0000009526807220 */ /* 0x001fe20000410000 */
[----:B------:R-:W-:Y:S04]  /*7a90*/  STS [R55+0x10a0], R142 ;  /* 0x0010a08e37007388 */ /* 0x000fe80000000800 */
[----:B------:R-:W-:Y:S04]  /*7aa0*/  STS [R55+0x10b0], R146 ;  /* 0x0010b09237007388 */ /* 0x000fe80000000800 */
[----:B------:R0:W-:Y:S04]  /*7ab0*/  STS [R55+0x10bc], R128 ;  /* 0x0010bc8037007388 */ /* 0x0001e80000000800 */
[----:B------:R1:W-:Y:S01]  /*7ac0*/  STS [R55+0x10c0], R150 ;  /* 0x0010c09637007388 */ /* 0x0003e20000000800 */
[----:B------:R-:W-:Y:S01]  /*7ad0*/  FFMA.FTZ R134, R133, R54, R134 ;  /* 0x0000003685867223 */ /* 0x000fe20000010086 */
[----:B------:R-:W-:Y:S01]  /*7ae0*/  FMUL.FTZ R135, R111, UR57 ;  /* 0x000000396f877c20 */ /* 0x000fe20008410000 */
[----:B------:R-:W-:Y:S01]  /*7af0*/  FMUL.FTZ R127, R98, UR57 ;  /* 0x00000039627f7c20 */ /* 0x000fe20008410000 */
[----:B------:R-:W-:Y:S01]  /*7b00*/  FMUL.FTZ R131, R129, UR57 ;  /* 0x0000003981837c20 */ /* 0x000fe20008410000 */
[----:B0-----:R-:W-:Y:S01]  /*7b10*/  FMUL.FTZ R128, R99, UR57 ;  /* 0x0000003963807c20 */ /* 0x001fe20008410000 */
[----:B------:R-:W-:Y:S06]  /*7b20*/  BAR.SYNC.DEFER_BLOCKING 0x0 ;  /* 0x0000000000007b1d */ /* 0x000fec0000010000 */
[----:B--2---:R-:W-:Y:S05]  /*7b30*/  @!P1 BRA `(.L_x_2433) ;  /* 0x0000000000289947 */ /* 0x004fea0003800000 */
[C---:B------:R-:W-:Y:S02]  /*7b40*/  IMAD R54, R50.reuse, UR56, RZ ;  /* 0x0000003832367c24 */ /* 0x040fe4000f8e02ff */
[----:B------:R-:W-:-:S04]  /*7b50*/  IMAD.WIDE.U32 R52, R50, UR7, R52 ;  /* 0x0000000732347c25 */ /* 0x000fc8000f8e0034 */
[----:B-1----:R-:W-:Y:S01]  /*7b60*/  IMAD R55, R51, UR7, R54 ;  /* 0x0000000733377c24 */ /* 0x002fe2000f8e0236 */
[----:B------:R-:W-:-:S04]  /*7b70*/  LEA R54, P1, R52, UR32, 0x2 ;  /* 0x0000002034367c11 */ /* 0x000fc8000f8210ff */
[----:B------:R-:W-:-:S04]  /*7b80*/  IADD3 R55, R53, R55, RZ ;  /* 0x0000003735377210 */ /* 0x000fc80007ffe0ff */
[----:B------:R-:W-:Y:S02]  /*7b90*/  LEA.HI.X R55, R52, UR33, R55, 0x2, P1 ;  /* 0x0000002134377c11 */ /* 0x000fe400088f1437 */
[----:B------:R-:W-:-:S04]  /*7ba0*/  LEA.HI.SX32 R52, R86, R86, 0x1b ;  /* 0x0000005656347211 */ /* 0x000fc800078fdaff */
[----:B------:R-:W-:-:S05]  /*7bb0*/  LEA R52, R52, R85, 0x2 ;  /* 0x0000005534347211 */ /* 0x000fca00078e10ff */
[----:B------:R-:W0:Y:S04]  /*7bc0*/  LDS R53, [R52+0x1090] ;  /* 0x0010900034357984 */ /* 0x000e280000000800 */
[----:B0-----:R0:W-:Y:S02]  /*7bd0*/  REDG.E.ADD.F32.FTZ.RN.STRONG.GPU desc[UR20][R54.64], R53 ;  /* 0x00000035360079a6 */ /* 0x0011e4000c10f394 */
.L_x_2433:
[----:B------:R-:W-:Y:S05]  /*7be0*/  BSYNC B0 ;  /* 0x0000000000007941 */ /* 0x000fea0003800000 */
.L_x_2432:
[----:B------:R-:W2:Y:S01]  /*7bf0*/  LDL R52, [R1+0x2c] ;  /* 0x00002c0001347983 */ /* 0x000ea20000100800 */
[----:B------:R-:W-:Y:S01]  /*7c00*/  UIADD3 UR46, UR6, -UR50, URZ ;  /* 0x80000032062e7290 */ /* 0x000fe2000fffe03f */
[----:B------:R-:W-:Y:S01]  /*7c10*/  FMUL.FTZ R49, R106, R68 ;  /* 0x000000446a317220 */ /* 0x000fe20000410000 */
[----:B------:R-:W-:Y:S01]  /*7c20*/  USHF.L.U64.HI UR47, UR8, 0x2, UR9 ;  /* 0x00000002082f7899 */ /* 0x000fe20008010209 */
[----:B------:R-:W-:Y:S01]  /*7c30*/  FMUL.FTZ R105, R105, R73 ;  /* 0x0000004969697220 */ /* 0x000fe20000410000 */
[----:B------:R-:W-:Y:S01]  /*7c40*/  UIMAD UR46, UR46, -0x800, URZ ;  /* 0xfffff8002e2e78a4 */ /* 0x000fe2000f8e023f */
[C---:B------:R-:W-:Y:S01]  /*7c50*/  FFMA.FTZ R134, R49.reuse, R124, R134 ;  /* 0x0000007c31867223 */ /* 0x040fe20000010086 */
[----:B------:R-:W-:Y:S01]  /*7c60*/  FADD.FTZ R5, R49, R5 ;  /* 0x0000000531057221 */ /* 0x000fe20000010000 */
[----:B------:R-:W-:Y:S01]  /*7c70*/  IADD3 R49, R86, 0x80, RZ ;  /* 0x0000008056317810 */ /* 0x000fe20007ffe0ff */
[C---:B------:R-:W-:Y:S01]  /*7c80*/  FADD.FTZ R12, R105.reuse, R12 ;  /* 0x0000000c690c7221 */ /* 0x040fe20000010000 */
[----:B------:R-:W-:Y:S01]  /*7c90*/  FFMA.FTZ R123, R105, R123, R134 ;  /* 0x0000007b697b7223 */ /* 0x000fe20000010086 */
[----:B01----:R-:W-:Y:S01]  /*7ca0*/  MOV R55, UR46 ;  /* 0x0000002e00377c02 */ /* 0x003fe20008000f00 */
[----:B------:R-:W-:Y:S01]  /*7cb0*/  USHF.L.U32 UR46, UR8, 0x2, URZ ;  /* 0x00000002082e7899 */ /* 0x000fe2000800063f */
[----:B------:R-:W-:Y:S01]  /*7cc0*/  BSSY B0, `(.L_x_2434) ;  /* 0x0000024000007945 */ /* 0x000fe20003800000 */
[----:B------:R-:W-:Y:S01]  /*7cd0*/  FADD.FTZ R13, R133, R13 ;  /* 0x0000000d850d7221 */ /* 0x000fe20000010000 */
[----:B------:R-:W-:Y:S01]  /*7ce0*/  FADD.FTZ R34, R113, R34 ;  /* 0x0000002271227221 */ /* 0x000fe20000010000 */
[----:B------:R-:W-:-:S02]  /*7cf0*/  ISETP.GE.AND P2, PT, R126, 0x101, PT ;  /* 0x000001017e00780c */ /* 0x000fc40003f46270 */
[----:B------:R-:W-:Y:S02]  /*7d00*/  ISETP.GE.AND P3, PT, R126, 0x181, PT ;  /* 0x000001817e00780c */ /* 0x000fe40003f66270 */
[----:B--2---:R-:W-:-:S05]  /*7d10*/  SHF.L.U32 R52, R52, 0x10, RZ ;  /* 0x0000001034347819 */ /* 0x004fca00000006ff */
[----:B------:R-:W-:Y:S01]  /*7d20*/  FFMA.FTZ R54, R52, -R67, R153 ;  /* 0x8000004334367223 */ /* 0x000fe20000010099 */
[----:B------:R-:W-:-:S03]  /*7d30*/  FMUL.FTZ R153, R130, R153 ;  /* 0x0000009982997220 */ /* 0x000fc60000410000 */
[----:B------:R-:W-:-:S04]  /*7d40*/  FMUL.FTZ R130, R54, R135 ;  /* 0x0000008736827220 */ /* 0x000fc80000410000 */
[----:B------:R-:W-:Y:S01]  /*7d50*/  FFMA.FTZ R130, R52, R111, R130 ;  /* 0x0000006f34827223 */ /* 0x000fe20000010082 */
[----:B------:R-:W-:Y:S01]  /*7d60*/  FMUL.FTZ R52, R36, R153 ;  /* 0x0000009924347220 */ /* 0x000fe20000410000 */
[----:B------:R-:W-:Y:S02]  /*7d70*/  FMUL.FTZ R111, R111, R67 ;  /* 0x000000436f6f7220 */ /* 0x000fe40000410000 */
[----:B------:R-:W-:Y:S01]  /*7d80*/  FADD.FTZ R35, R130, R35 ;  /* 0x0000002382237221 */ /* 0x000fe20000010000 */
[----:B------:R-:W-:Y:S01]  /*7d90*/  FADD.FTZ R125, R125, R52 ;  /* 0x000000347d7d7221 */ /* 0x000fe20000010000 */
[C---:B------:R-:W-:Y:S01]  /*7da0*/  LEA R52, P1, R48.reuse, UR32, 0x2 ;  /* 0x0000002030347c11 */ /* 0x040fe2000f8210ff */
[C---:B------:R-:W-:Y:S01]  /*7db0*/  FMUL.FTZ R54, R111.reuse, R54 ;  /* 0x000000366f367220 */ /* 0x040fe20000410000 */
[----:B------:R-:W-:Y:S02]  /*7dc0*/  FADD.FTZ R4, R111, R4 ;  /* 0x000000046f047221 */ /* 0x000fe40000010000 */
[----:B------:R-:W-:Y:S01]  /*7dd0*/  LEA.HI.X R53, R48, UR33, R132, 0x2, P1 ;  /* 0x0000002130357c11 */ /* 0x000fe200088f1484 */
[----:B------:R-:W-:Y:S01]  /*7de0*/  IMAD R48, R50, UR47, RZ ;  /* 0x0000002f32307c24 */ /* 0x000fe2000f8e02ff */
[----:B------:R-:W-:Y:S01]  /*7df0*/  ISETP.GE.AND P1, PT, R126, 0x81, PT ;  /* 0x000000817e00780c */ /* 0x000fe20003f26270 */
[----:B------:R-:W-:Y:S01]  /*7e00*/  FADD.FTZ R54, R123, R54 ;  /* 0x000000367b367221 */ /* 0x000fe20000010000 */
[----:B------:R-:W-:Y:S01]  /*7e10*/  IMAD.WIDE R52, R55, 0x4, R52 ;  /* 0x0000000437347825 */ /* 0x000fe200078e0234 */
[----:B------:R-:W-:-:S03]  /*7e20*/  IADD3 R55, R86, 0x180, RZ ;  /* 0x0000018056377810 */ /* 0x000fc60007ffe0ff */
[----:B------:R-:W-:Y:S01]  /*7e30*/  IMAD R105, R51, UR46, R48 ;  /* 0x0000002e33697c24 */ /* 0x000fe2000f8e0230 */
[----:B------:R-:W-:Y:S01]  /*7e40*/  IADD3 R51, R86, 0x100, RZ ;  /* 0x0000010056337810 */ /* 0x000fe20007ffe0ff */
[----:B------:R-:W-:Y:S01]  /*7e50*/  IMAD.WIDE.U32 R52, R50, UR46, R52 ;  /* 0x0000002e32347c25 */ /* 0x000fe2000f8e0034 */
[-C--:B------:R-:W-:Y:S02]  /*7e60*/  LEA.HI.SX32 R48, R49, R86.reuse, 0x1b ;  /* 0x0000005631307211 */ /* 0x080fe400078fdaff */
[----:B------:R-:W-:Y:S02]  /*7e70*/  LEA.HI.SX32 R50, R51, R86, 0x1b ;  /* 0x0000005633327211 */ /* 0x000fe400078fdaff */
[----:B------:R-:W-:Y:S02]  /*7e80*/  LEA R51, R48, R85, 0x2 ;  /* 0x0000005530337211 */ /* 0x000fe400078e10ff */
[----:B------:R-:W-:Y:S02]  /*7e90*/  MOV R48, R52 ;  /* 0x0000003400307202 */ /* 0x000fe40000000f00 */
[----:B------:R-:W-:-:S02]  /*7ea0*/  IADD3 R49, R53, R105, RZ ;  /* 0x0000006935317210 */ /* 0x000fc40007ffe0ff */
[----:B------:R-:W0:Y:S01]  /*7eb0*/  LDS R51, [R51+0x1290] ;  /* 0x0012900033337984 */ /* 0x000e220000000800 */
[----:B------:R-:W-:Y:S02]  /*7ec0*/  LEA.HI.SX32 R52, R55, R86, 0x1b ;  /* 0x0000005637347211 */ /* 0x000fe400078fdaff */
[----:B------:R-:W-:Y:S01]  /*7ed0*/  LEA R50, R50, R85, 0x2 ;  /* 0x0000005532327211 */ /* 0x000fe200078e10ff */
[----:B------:R-:W-:Y:S06]  /*7ee0*/  @!P1 BRA `(.L_x_2435) ;  /* 0x0000000000049947 */ /* 0x000fec0003800000 */
[----:B0-----:R1:W-:Y:S02]  /*7ef0*/  REDG.E.ADD.F32.FTZ.RN.STRONG.GPU desc[UR20][R48.64+-0x1e00], R51 ;  /* 0xffe20033300079a6 */ /* 0x0013e4000c10f394 */
.L_x_2435:
[----:B------:R-:W-:Y:S05]  /*7f00*/  BSYNC B0 ;  /* 0x0000000000007941 */ /* 0x000fea0003800000 */
.L_x_2434:
[----:B01----:R0:W1:Y:S01]  /*7f10*/  LDS R51, [R50+0x1490] ;  /* 0x0014900032337984 */ /* 0x0030620000000800 */
[----:B------:R-:W-:Y:S01]  /*7f20*/  BSSY B0, `(.L_x_2436) ;  /* 0x0000004000007945 */ /* 0x000fe20003800000 */
[----:B------:R-:W-:-:S03]  /*7f30*/  LEA R52, R52, R85, 0x2 ;  /* 0x0000005534347211 */ /* 0x000fc600078e10ff */
[----:B------:R-:W-:Y:S05]  /*7f40*/  @!P2 BRA `(.L_x_2437) ;  /* 0x000000000004a947 */ /* 0x000fea0003800000 */
[----:B-1----:R2:W-:Y:S02]  /*7f50*/  REDG.E.ADD.F32.FTZ.RN.STRONG.GPU desc[UR20][R48.64+-0x1c00], R51 ;  /* 0xffe40033300079a6 */ /* 0x0025e4000c10f394 */
.L_x_2437:
[----:B------:R-:W-:Y:S05]  /*7f60*/  BSYNC B0 ;  /* 0x0000000000007941 */ /* 0x000fea0003800000 */
.L_x_2436:
[----:B-12---:R1:W2:Y:S01]  /*7f70*/  LDS R51, [R52+0x1690] ;  /* 0x0016900034337984 */ /* 0x0062a20000000800 */
[----:B------:R-:W-:Y:S01]  /*7f80*/  BSSY B0, `(.L_x_2438) ;  /* 0x0000005000007945 */ /* 0x000fe20003800000 */
[C---:B------:R-:W-:Y:S02]  /*7f90*/  IADD3 R105, R86.reuse, 0x200, RZ ;  /* 0x0000020056697810 */ /* 0x040fe40007ffe0ff */
[----:B------:R-:W-:Y:S01]  /*7fa0*/  IADD3 R53, R86, 0x280, RZ ;  /* 0x0000028056357810 */ /* 0x000fe20007ffe0ff */
[----:B------:R-:W-:Y:S06]  /*7fb0*/  @!P3 BRA `(.L_x_2439) ;  /* 0x000000000004b947 */ /* 0x000fec0003800000 */
[----:B--2---:R3:W-:Y:S02]  /*7fc0*/  REDG.E.ADD.F32.FTZ.RN.STRONG.GPU desc[UR20][R48.64+-0x1a00], R51 ;  /* 0xffe60033300079a6 */ /* 0x0047e4000c10f394 */
.L_x_2439:
[----:B------:R-:W-:Y:S05]  /*7fd0*/  BSYNC B0 ;  /* 0x0000000000007941 */ /* 0x000fea0003800000 */
.L_x_2438:
        /* <DEDUP_REMOVED lines=17> */
.L_x_2441:
[----:B------:R-:W-:Y:S05]  /*80f0*/  BSYNC B0 ;  /* 0x0000000000007941 */ /* 0x000fea0003800000 */
.L_x_2440:
[----:B0-2---:R0:W1:Y:S01]  /*8100*/  LDS R51, [R52+0x1a90] ;  /* 0x001a900034337984 */ /* 0x0050620000000800 */
[----:B------:R-:W-:Y:S01]  /*8110*/  BSSY B0, `(.L_x_2442) ;  /* 0x0000006000007945 */ /* 0x000fe20003800000 */
[----:B------:R-:W-:Y:S02]  /*8120*/  IADD3 R55, R86, 0x400, RZ ;  /* 0x0000040056377810 */ /* 0x000fe40007ffe0ff */
[----:B------:R-:W-:Y:S02]  /*8130*/  LEA.HI.SX32 R50, R53, R86, 0x1b ;  /* 0x0000005635327211 */ /* 0x000fe400078fdaff */
[----:B------:R-:W-:Y:S01]  /*8140*/  LEA R106, R106, R85, 0x2 ;  /* 0x000000556a6a7211 */ /* 0x000fe200078e10ff */
[----:B------:R-:W-:Y:S06]  /*8150*/  @!P1 BRA `(.L_x_2443) ;  /* 0x0000000000049947 */ /* 0x000fec0003800000 */
[----:B-1----:R2:W-:Y:S02]  /*8160*/  REDG.E.ADD.F32.FTZ.RN.STRONG.GPU desc[UR20][R48.64+-0x1600], R51 ;  /* 0xffea0033300079a6 */ /* 0x0025e4000c10f394 */
.L_x_2443:
[----:B------:R-:W-:Y:S05]  /*8170*/  BSYNC B0 ;  /* 0x0000000000007941 */ /* 0x000fea0003800000 */
.L_x_2442:
[----:B-12---:R1:W2:Y:S01]  /*8180*/  LDS R51, [R106+0x1c90] ;  /* 0x001c90006a337984 */ /* 0x0062a20000000800 */
[----:B------:R-:W-:Y:S01]  /*8190*/  BSSY B0, `(.L_x_2444) ;  /* 0x0000006000007945 */ /* 0x000fe20003800000 */
[----:B0-----:R-:W-:Y:S02]  /*81a0*/  LEA.HI.SX32 R52, R55, R86, 0x1b ;  /* 0x0000005637347211 */ /* 0x001fe400078fdaff */
[----:B------:R-:W-:Y:S02]  /*81b0*/  IADD3 R53, R86, 0x480, RZ ;  /* 0x0000048056357810 */ /* 0x000fe40007ffe0ff */
[----:B------:R-:W-:Y:S01]  /*81c0*/  LEA R55, R50, R85, 0x2 ;  /* 0x0000005532377211 */ /* 0x000fe200078e10ff */
[----:B------:R-:W-:Y:S06]  /*81d0*/  @!P2 BRA `(.L_x_2445) ;  /* 0x000000000004a947 */ /* 0x000fec0003800000 */
[----:B--2---:R0:W-:Y:S02]  /*81e0*/  REDG.E.ADD.F32.FTZ.RN.STRONG.GPU desc[UR20][R48.64+-0x1400], R51 ;  /* 0xffec0033300079a6 */ /* 0x0041e4000c10f394 */
.L_x_2445:
[----:B------:R-:W-:Y:S05]  /*81f0*/  BSYNC B0 ;  /* 0x0000000000007941 */ /* 0x000fea0003800000 */
.L_x_2444:
[----:B0-2---:R0:W2:Y:S01]  /*8200*/  LDS R51, [R55+0x1e90] ;  /* 0x001e900037337984 */ /* 0x0050a20000000800 */
[----:B------:R-:W-:Y:S01]  /*8210*/  BSSY B0, `(.L_x_2446) ;  /* 0x0000005000007945 */ /* 0x000fe20003800000 */
[----:B------:R-:W-:Y:S02]  /*8220*/  LEA.HI.SX32 R50, R53, R86, 0x1b ;  /* 0x0000005635327211 */ /* 0x000fe400078fdaff */
[----:B------:R-:W-:Y:S01]  /*8230*/  LEA R52, R52, R85, 0x2 ;  /* 0x0000005534347211 */ /* 0x000fe200078e10ff */
[----:B------:R-:W-:Y:S06]  /*8240*/  @!P3 BRA `(.L_x_2447) ;  /* 0x000000000004b947 */ /* 0x000fec0003800000 */
[----:B--2---:R3:W-:Y:S02]  /*8250*/  REDG.E.ADD.F32.FTZ.RN.STRONG.GPU desc[UR20][R48.64+-0x1200], R51 ;  /* 0xffee0033300079a6 */ /* 0x0047e4000c10f394 */
.L_x_2447:
[----:B------:R-:W-:Y:S05]  /*8260*/  BSYNC B0 ;  /* 0x0000000000007941 */ /* 0x000fea0003800000 */
.L_x_2446:
[----:B--23--:R2:W3:Y:S01]  /*8270*/  LDS R51, [R52+0x2090] ;  /* 0x0020900034337984 */ /* 0x00c4e20000000800 */
[----:B------:R-:W-:Y:S01]  /*8280*/  BSSY B0, `(.L_x_2448) ;  /* 0x0000004000007945 */ /* 0x000fe20003800000 */
[----:B------:R-:W-:-:S03]  /*8290*/  LEA R50, R50, R85, 0x2 ;  /* 0x0000005532327211 */ /* 0x000fc600078e10ff */
[----:B------:R-:W-:Y:S05]  /*82a0*/  @!P4 BRA `(.L_x_2449) ;  /* 0x000000000004c947 */ /* 0x000fea0003800000 */
[----:B---3--:R4:W-:Y:S02]  /*82b0*/  REDG.E.ADD.F32.FTZ.RN.STRONG.GPU desc[UR20][R48.64+-0x1000], R51 ;  /* 0xfff00033300079a6 */ /* 0x0089e4000c10f394 */
.L_x_2449:
[----:B------:R-:W-:Y:S05]  /*82c0*/  BSYNC B0 ;  /* 0x0000000000007941 */ /* 0x000fea0003800000 */
.L_x_2448:
[----:B---34-:R3:W4:Y:S01]  /*82d0*/  LDS R51, [R50+0x2290] ;  /* 0x0022900032337984 */ /* 0x0187220000000800 */
[----:B------:R-:W-:Y:S01]  /*82e0*/  BSSY B0, `(.L_x_2450) ;  /* 0x0000005000007945 */ /* 0x000fe20003800000 */
[C---:B------:R-:W-:Y:S02]  /*82f0*/  IADD3 R53, R86.reuse, 0x500, RZ ;  /* 0x0000050056357810 */ /* 0x040fe40007ffe0ff */
[----:B0-----:R-:W-:Y:S01]  /*8300*/  IADD3 R55, R86, 0x580, RZ ;  /* 0x0000058056377810 */ /* 0x001fe20007ffe0ff */
[----:B------:R-:W-:Y:S06]  /*8310*/  @!P5 BRA `(.L_x_2451) ;  /* 0x000000000004d947 */ /* 0x000fec0003800000 */
[----:B----4-:R0:W-:Y:S02]  /*8320*/  REDG.E.ADD.F32.FTZ.RN.STRONG.GPU desc[UR20][R48.64+-0xe00], R51 ;  /* 0xfff20033300079a6 */ /* 0x0101e4000c10f394 */
.L_x_2451:
[----:B------:R-:W-:Y:S05]  /*8330*/  BSYNC B0 ;  /* 0x0000000000007941 */ /* 0x000fea0003800000 */
.L_x_2450:
        /* <DEDUP_REMOVED lines=17> */
.L_x_2453:
[----:B------:R-:W-:Y:S05]  /*8450*/  BSYNC B0 ;  /* 0x0000000000007941 */ /* 0x000fea0003800000 */
.L_x_2452:
[----:B01----:R0:W1:Y:S01]  /*8460*/  LDS R51, [R52+0x2690] ;  /* 0x0026900034337984 */ /* 0x0030620000000800 */
[----:B------:R-:W-:Y:S01]  /*8470*/  BSSY B0, `(.L_x_2454) ;  /* 0x0000006000007945 */ /* 0x000fe20003800000 */
[----:B------:R-:W-:Y:S02]  /*8480*/  IADD3 R55, R86, 0x700, RZ ;  /* 0x0000070056377810 */ /* 0x000fe40007ffe0ff */
[----:B------:R-:W-:Y:S02]  /*8490*/  LEA.HI.SX32 R50, R53, R86, 0x1b ;  /* 0x0000005635327211 */ /* 0x000fe400078fdaff */
[----:B------:R-:W-:Y:S01]  /*84a0*/  LEA R106, R106, R85, 0x2 ;  /* 0x000000556a6a7211 */ /* 0x000fe200078e10ff */
[----:B------:R-:W-:Y:S06]  /*84b0*/  @!P1 BRA `(.L_x_2455) ;  /* 0x0000000000049947 */ /* 0x000fec0003800000 */
[----:B-1----:R2:W-:Y:S02]  /*84c0*/  REDG.E.ADD.F32.FTZ.RN.STRONG.GPU desc[UR20][R48.64+-0xa00], R51 ;  /* 0xfff60033300079a6 */ /* 0x0025e4000c10f394 */
.L_x_2455:
[----:B------:R-:W-:Y:S05]  /*84d0*/  BSYNC B0 ;  /* 0x0000000000007941 */ /* 0x000fea0003800000 */
.L_x_2454:
[----:B-12---:R1:W2:Y:S01]  /*84e0*/  LDS R51, [R106+0x2890] ;  /* 0x002890006a337984 */ /* 0x0062a20000000800 */
[----:B------:R-:W-:Y:S01]  /*84f0*/  BSSY B0, `(.L_x_2456) ;  /* 0x0000006000007945 */ /* 0x000fe20003800000 */
[----:B0-----:R-:W-:Y:S02]  /*8500*/  LEA.HI.SX32 R52, R55, R86, 0x1b ;  /* 0x0000005637347211 */ /* 0x001fe400078fdaff */
[----:B------:R-:W-:Y:S02]  /*8510*/  IADD3 R53, R86, 0x780, RZ ;  /* 0x0000078056357810 */ /* 0x000fe40007ffe0ff */
[----:B------:R-:W-:Y:S01]  /*8520*/  LEA R55, R50, R85, 0x2 ;  /* 0x0000005532377211 */ /* 0x000fe200078e10ff */
[----:B------:R-:W-:Y:S06]  /*8530*/  @!P2 BRA `(.L_x_2457) ;  /* 0x000000000004a947 */ /* 0x000fec0003800000 */
[----:B--2---:R0:W-:Y:S02]  /*8540*/  REDG.E.ADD.F32.FTZ.RN.STRONG.GPU desc[UR20][R48.64+-0x800], R51 ;  /* 0xfff80033300079a6 */ /* 0x0041e4000c10f394 */
.L_x_2457:
[----:B------:R-:W-:Y:S05]  /*8550*/  BSYNC B0 ;  /* 0x0000000000007941 */ /* 0x000fea0003800000 */
.L_x_2456:
[----:B0-2---:R0:W2:Y:S01]  /*8560*/  LDS R51, [R55+0x2a90] ;  /* 0x002a900037337984 */ /* 0x0050a20000000800 */
[----:B------:R-:W-:Y:S01]  /*8570*/  BSSY B0, `(.L_x_2458) ;  /* 0x0000005000007945 */ /* 0x000fe20003800000 */
[----:B------:R-:W-:Y:S02]  /*8580*/  LEA.HI.SX32 R50, R53, R86, 0x1b ;  /* 0x0000005635327211 */ /* 0x000fe400078fdaff */
[----:B------:R-:W-:Y:S01]  /*8590*/  LEA R52, R52, R85, 0x2 ;  /* 0x0000005534347211 */ /* 0x000fe200078e10ff */
[----:B------:R-:W-:Y:S06]  /*85a0*/  @!P3 BRA `(.L_x_2459) ;  /* 0x000000000004b947 */ /* 0x000fec0003800000 */
[----:B--2---:R3:W-:Y:S02]  /*85b0*/  REDG.E.ADD.F32.FTZ.RN.STRONG.GPU desc[UR20][R48.64+-0x600], R51 ;  /* 0xfffa0033300079a6 */ /* 0x0047e4000c10f394 */
.L_x_2459:
[----:B------:R-:W-:Y:S05]  /*85c0*/  BSYNC B0 ;  /* 0x0000000000007941 */ /* 0x000fea0003800000 */
.L_x_2458:
[----:B--23--:R2:W3:Y:S01]  /*85d0*/  LDS R51, [R52+0x2c90] ;  /* 0x002c900034337984 */ /* 0x00c4e20000000800 */
[----:B------:R-:W-:Y:S01]  /*85e0*/  BSSY B0, `(.L_x_2460) ;  /* 0x0000004000007945 */ /* 0x000fe20003800000 */
[----:B------:R-:W-:-:S03]  /*85f0*/  LEA R50, R50, R85, 0x2 ;  /* 0x0000005532327211 */ /* 0x000fc600078e10ff */
[----:B------:R-:W-:Y:S05]  /*8600*/  @!P4 BRA `(.L_x_2461) ;  /* 0x000000000004c947 */ /* 0x000fea0003800000 */
[----:B---3--:R4:W-:Y:S02]  /*8610*/  REDG.E.ADD.F32.FTZ.RN.STRONG.GPU desc[UR20][R48.64+-0x400], R51 ;  /* 0xfffc0033300079a6 */ /* 0x0089e4000c10f394 */
.L_x_2461:
[----:B------:R-:W-:Y:S05]  /*8620*/  BSYNC B0 ;  /* 0x0000000000007941 */ /* 0x000fea0003800000 */
.L_x_2460:
[----:B---34-:R3:W4:Y:S01]  /*8630*/  LDS R51, [R50+0x2e90] ;  /* 0x002e900032337984 */ /* 0x0187220000000800 */
[----:B------:R-:W-:Y:S04]  /*8640*/  BSSY B0, `(.L_x_2462) ;  /* 0x0000003000007945 */ /* 0x000fe80003800000 */
[----:B------:R-:W-:Y:S05]  /*8650*/  @!P5 BRA `(.L_x_2463) ;  /* 0x000000000004d947 */ /* 0x000fea0003800000 */
[----:B----4-:R4:W-:Y:S02]  /*8660*/  REDG.E.ADD.F32.FTZ.RN.STRONG.GPU desc[UR20][R48.64+-0x200], R51 ;  /* 0xfffe0033300079a6 */ /* 0x0109e4000c10f394 */
.L_x_2463:
[----:B------:R-:W-:Y:S05]  /*8670*/  BSYNC B0 ;  /* 0x0000000000007941 */ /* 0x000fea0003800000 */
.L_x_2462:
        /* <DEDUP_REMOVED lines=88> */
.L_x_2465:
[----:B------:R-:W-:Y:S05]  /*8c00*/  BSYNC B0 ;  /* 0x0000000000007941 */ /* 0x000fea0003800000 */
.L_x_2464:
[----:B------:R-:W-:Y:S02]  /*8c10*/  UIADD3 UR7, UR7, 0x1, URZ ;  /* 0x0000000107077890 */ /* 0x000fe4000fffe03f */
[----:B------:R-:W-:Y:S02]  /*8c20*/  UIADD3 UR8, UP1, UR8, 0x1, URZ ;  /* 0x0000000108087890 */ /* 0x000fe4000ff3e03f */
[----:B------:R-:W-:Y:S02]  /*8c30*/  UISETP.GE.AND UP0, UPT, UR7, UR51, UPT ;  /* 0x000000330700728c */ /* 0x000fe4000bf06270 */
[----:B------:R-:W-:-:S04]  /*8c40*/  UIADD3.X UR9, URZ, UR9, URZ, UP1, !UPT ;  /* 0x000000093f097290 */ /* 0x000fc80008ffe43f */
[----:B------:R-:W-:-:S13]  /*8c50*/  PLOP3.LUT P0, PT, PT, PT, UP0, 0x80, 0x0 ;  /* 0x000000000000781c */ /* 0x000fda0003f0f008 */
[----:B------:R-:W-:Y:S05]  /*8c60*/  @!P0 BRA `(.L_x_2466) ;  /* 0xffffffc400b48947 */ /* 0x000fea000383ffff */
.L_x_2422:
[----:B------:R-:W-:Y:S01]  /*8c70*/  BAR.SYNC.DEFER_BLOCKING 0x0 ;  /* 0x0000000000007b1d */ /* 0x000fe20000010000 */
[----:B------:R-:W-:-:S04]  /*8c80*/  SHF.L.U32 R48, R86, 0x1, RZ ;  /* 0x0000000156307819 */ /* 0x000fc800000006ff */
[----:B------:R-:W-:Y:S02]  /*8c90*/  LOP3.LUT R48, R48, 0xffffffc0, RZ, 0xc0, !PT ;  /* 0xffffffc030307812 */ /* 0x000fe400078ec0ff */
[----:B0-----:R-:W-:Y:S01]  /*8ca0*/  MOV R2, UR15 ;  /* 0x0000000f00027c02 */ /* 0x001fe20008000f00 */
[----:B------:R-:W3:Y:S01]  /*8cb0*/  LDL.LU R50, [R1+0x54] ;  /* 0x0000540001327983 */ /* 0x000ee20000300800 */
[----:B------:R-:W-:Y:S02]  /*8cc0*/  LOP3.LUT R48, R48, 0x1f, R86, 0xf8, !PT ;  /* 0x0000001f30307812 */ /* 0x000fe400078ef856 */
[----:B------:R-:W-:Y:S01]  /*8cd0*/  MOV R3, UR16 ;  /* 0x0000001000037c02 */ /* 0x000fe20008000f00 */
[----:B------:R-:W4:Y:S01]  /*8ce0*/  LDL.LU R49, [R1+0x50] ;  /* 0x0000500001317983 */ /* 0x000f220000300800 */
[----:B------:R-:W-:Y:S02]  /*8cf0*/  USHF.R.S32.HI UR34, URZ, 0x1f, UR11 ;  /* 0x0000001f3f227899 */ /* 0x000fe4000801140b */
[----:B------:R-:W-:Y:S01]  /*8d00*/  ULEA UR8, UR49, 0xfffff800, 0xb ;  /* 0xfffff80031087891 */ /* 0x000fe2000f8e583f */
[----:B------:R-:W-:Y:S01]  /*8d10*/  IMAD.WIDE R2, R48, 0x10, R2 ;  /* 0x0000001030027825 */ /* 0x000fe200078e0202 */
[----:B------:R-:W-:Y:S01]  /*8d20*/  ULDC.64 UR28, c[0x0][0x388] ;  /* 0x0000e200001c7ab9 */ /* 0x000fe20000000a00 */
[----:B------:R-:W-:Y:S01]  /*8d30*/  USHF.R.S32.HI UR31, URZ, 0x1f, UR10 ;  /* 0x0000001f3f1f7899 */ /* 0x000fe2000801140a */
[----:B------:R-:W-:-:S02]  /*8d40*/  ULDC.64 UR32, c[0x0][0x390] ;  /* 0x0000e40000207ab9 */ /* 0x000fc40000000a00 */
[----:B------:R-:W5:Y:S04]  /*8d50*/  LDG.E.128 R36, desc[UR20][R2.64] ;  /* 0x0000001402247981 */ /* 0x000f68000c1e1d00 */
[----:B------:R-:W2:Y:S01]  /*8d60*/  LDG.E.128 R40, desc[UR20][R2.64+0x200] ;  /* 0x0002001402287981 */ /* 0x000ea2000c1e1d00 */
[----:B------:R-:W-:Y:S02]  /*8d70*/  UIMAD UR7, UR34, UR28, URZ ;  /* 0x0000001c220772a4 */ /* 0x000fe4000f8e023f */
[----:B------:R-:W-:Y:S02]  /*8d80*/  USHF.R.S32.HI UR9, URZ, 0x1f, UR8 ;  /* 0x0000001f3f097899 */ /* 0x000fe40008011408 */
[----:B------:R-:W-:Y:S02]  /*8d90*/  UIMAD UR7, UR11, UR29, UR7 ;  /* 0x0000001d0b0772a4 */ /* 0x000fe4000f8e0207 */
[----:B------:R-:W-:-:S02]  /*8da0*/  UIMAD.WIDE.U32 UR28, UR11, UR28, UR8 ;  /* 0x0000001c0b1c72a5 */ /* 0x000fc4000f8e0008 */
[----:B------:R-:W-:Y:S02]  /*8db0*/  UIMAD UR30, UR31, UR32, URZ ;  /* 0x000000201f1e72a4 */ /* 0x000fe4000f8e023f */
[----:B------:R-:W-:Y:S02]  /*8dc0*/  UIADD3 UR29, UR29, UR7, URZ ;  /* 0x000000071d1d7290 */ /* 0x000fe4000fffe03f */
[----:B------:R-:W-:Y:S02]  /*8dd0*/  UIMAD UR30, UR10, UR33, UR30 ;  /* 0x000000210a1e72a4 */ /* 0x000fe4000f8e021e */
[----:B------:R-:W-:Y:S02]  /*8de0*/  UIMAD.WIDE.U32 UR28, UR10, UR32, UR28 ;  /* 0x000000200a1c72a5 */ /* 0x000fe4000f8e001c */
[----:B------:R-:W-:Y:S01]  /*8df0*/  UIADD3 UR19, UP2, UR19, -0x1000, URZ ;  /* 0xfffff00013137890 */ /* 0x000fe2000ff5e03f */
[----:B------:R-:W-:Y:S01]  /*8e00*/  ULDC.64 UR32, c[0x0][0x3e0] ;  /* 0x0000f80000207ab9 */ /* 0x000fe20000000a00 */
[----:B------:R-:W-:-:S02]  /*8e10*/  UIADD3 UR29, UR29, UR30, URZ ;  /* 0x0000001e1d1d7290 */ /* 0x000fc4000fffe03f */
[----:B------:R-:W-:Y:S02]  /*8e20*/  ULEA UR7, UP0, UR28, UR32, 0x1 ;  /* 0x000000201c077291 */ /* 0x000fe4000f80083f */
[----:B------:R-:W-:Y:S02]  /*8e30*/  UIADD3 UR17, UP3, UR17, -0x1000, URZ ;  /* 0xfffff00011117890 */ /* 0x000fe4000ff7e03f */
[----:B------:R-:W-:Y:S02]  /*8e40*/  ULEA.HI.X UR28, UR28, UR33, UR29, 0x1, UP0 ;  /* 0x000000211c1c7291 */ /* 0x000fe400080f0c1d */
[----:B------:R-:W-:Y:S02]  /*8e50*/  UIADD3 UR13, UP4, UR13, -0x1000, URZ ;  /* 0xfffff0000d0d7890 */ /* 0x000fe4000ff9e03f */
[----:B------:R-:W-:Y:S02]  /*8e60*/  UIADD3 UR15, UP1, UR15, -0x1000, URZ ;  /* 0xfffff0000f0f7890 */ /* 0x000fe4000ff3e03f */
[----:B------:R-:W-:-:S02]  /*8e70*/  UIADD3 UR6, UR6, 0x1, URZ ;  /* 0x0000000106067890 */ /* 0x000fc4000fffe03f */
[----:B------:R-:W-:Y:S02]  /*8e80*/  UIADD3.X UR48, UR48, -0x1, URZ, UP2, !UPT ;  /* 0xffffffff30307890 */ /* 0x000fe400097fe43f */
[----:B------:R-:W-:Y:S02]  /*8e90*/  UIADD3.X UR18, UR18, -0x1, URZ, UP3, !UPT ;  /* 0xffffffff12127890 */ /* 0x000fe40009ffe43f */
[----:B------:R-:W-:Y:S02]  /*8ea0*/  UIADD3.X UR14, UR14, -0x1, URZ, UP4, !UPT ;  /* 0xffffffff0e0e7890 */ /* 0x000fe4000a7fe43f */
[----:B------:R-:W-:Y:S01]  /*8eb0*/  UIADD3.X UR16, UR16, -0x1, URZ, UP1, !UPT ;  /* 0xffffffff10107890 */ /* 0x000fe20008ffe43f */
[----:B-----5:R-:W-:Y:S04]  /*8ec0*/  STS.128 [R84], R36 ;  /* 0x0000002454007388 */ /* 0x020fe80000000c00 */
[----:B--2---:R-:W-:Y:S01]  /*8ed0*/  STS.128 [R84+0x200], R40 ;  /* 0x0002002854007388 */ /* 0x004fe20000000c00 */
[----:B------:R-:W-:-:S03]  /*8ee0*/  NOP ;  /* 0x0000000000007918 */ /* 0x000fc60000000000 */
[----:B------:R-:W0:Y:S04]  /*8ef0*/  LDS.128 R36, [R83] ;  /* 0x0000000053247984 */ /* 0x000e280000000c00 */
[----:B------:R-:W2:Y:S01]  /*8f00*/  LDS.128 R80, [R83+0x10] ;  /* 0x0000100053507984 */ /* 0x000ea20000000c00 */
[----:B0-----:R-:W-:Y:S02]  /*8f10*/  SHF.L.U32 R0, R36, 0x10, RZ ;  /* 0x0000001024007819 */ /* 0x001fe400000006ff */
[----:B------:R-:W-:Y:S02]  /*8f20*/  SHF.L.U32 R44, R37, 0x10, RZ ;  /* 0x00000010252c7819 */ /* 0x000fe400000006ff */
[----:B------:R-:W-:Y:S01]  /*8f30*/  SHF.L.U32 R41, R39, 0x10, RZ ;  /* 0x0000001027297819 */ /* 0x000fe200000006ff */
[----:B------:R-:W-:Y:S01]  /*8f40*/  FADD.FTZ R46, R0, UR5 ;  /* 0x00000005002e7e21 */ /* 0x000fe20008010000 */
[----:B------:R-:W-:Y:S01]  /*8f50*/  PRMT R0, R36, 0x7632, R0 ;  /* 0x0000763224007816 */ /* 0x000fe20000000000 */
[----:B------:R-:W-:Y:S01]  /*8f60*/  FADD.FTZ R44, R44, UR5 ;  /* 0x000000052c2c7e21 */ /* 0x000fe20008010000 */
[----:B------:R-:W-:-:S02]  /*8f70*/  PRMT R37, R37, 0x7632, R37 ;  /* 0x0000763225257816 */ /* 0x000fc40000000025 */
[----:B------:R-:W-:Y:S01]  /*8f80*/  SHF.L.U32 R0, R0, 0x10, RZ ;  /* 0x0000001000007819 */ /* 0x000fe200000006ff */
[----:B------:R-:W-:Y:S01]  /*8f90*/  BAR.SYNC.DEFER_BLOCKING 0x0 ;  /* 0x0000000000007b1d */ /* 0x000fe20000010000 */
[----:B------:R-:W-:Y:S02]  /*8fa0*/  FSETP.GTU.FTZ.AND P0, PT, R46, 20, PT ;  /* 0x41a000002e00780b */ /* 0x000fe40003f1c000 */
[----:B------:R-:W-:Y:S01]  /*8fb0*/  FSETP.GTU.FTZ.AND P2, PT, R44, 20, PT ;  /* 0x41a000002c00780b */ /* 0x000fe20003f5c000 */
[----:B------:R-:W-:Y:S01]  /*8fc0*/  FADD.FTZ R3, R0, UR5 ;  /* 0x0000000500037e21 */ /* 0x000fe20008010000 */
[C---:B------:R-:W-:Y:S02]  /*8fd0*/  SHF.L.U32 R45, R38.reuse, 0x10, RZ ;  /* 0x00000010262d7819 */ /* 0x040fe400000006ff */
[----:B------:R-:W-:Y:S02]  /*8fe0*/  SHF.L.U32 R37, R37, 0x10, RZ ;  /* 0x0000001025257819 */ /* 0x000fe400000006ff */
[----:B------:R-:W-:Y:S01]  /*8ff0*/  FSETP.GTU.FTZ.AND P5, PT, R3, 20, PT ;  /* 0x41a000000300780b */ /* 0x000fe20003fbc000 */
[----:B------:R-:W-:Y:S01]  /*9000*/  FADD.FTZ R45, R45, UR5 ;  /* 0x000000052d2d7e21 */ /* 0x000fe20008010000 */
[----:B------:R-:W-:-:S02]  /*9010*/  PRMT R38, R38, 0x7632, R38 ;  /* 0x0000763226267816 */ /* 0x000fc40000000026 */
[----:B------:R-:W-:Y:S01]  /*9020*/  PRMT R39, R39, 0x7632, R39 ;  /* 0x0000763227277816 */ /* 0x000fe20000000027 */
[----:B------:R-:W-:Y:S01]  /*9030*/  @!P0 FMUL.FTZ R0, R46, -1.4426950216293334961 ;  /* 0xbfb8aa3b2e008820 */ /* 0x000fe20000410000 */
[----:B------:R-:W-:Y:S01]  /*9040*/  FSETP.GTU.FTZ.AND P6, PT, R45, 20, PT ;  /* 0x41a000002d00780b */ /* 0x000fe20003fdc000 */
[----:B------:R-:W-:Y:S01]  /*9050*/  @!P2 FMUL.FTZ R36, R44, -1.4426950216293334961 ;  /* 0xbfb8aa3b2c24a820 */ /* 0x000fe20000410000 */
[----:B------:R-:W-:Y:S01]  /*9060*/  FADD.FTZ R44, R41, UR5 ;  /* 0x00000005292c7e21 */ /* 0x000fe20008010000 */
[----:B--2---:R-:W-:Y:S02]  /*9070*/  SHF.L.U32 R41, R80, 0x10, RZ ;  /* 0x0000001050297819 */ /* 0x004fe400000006ff */
[----:B------:R-:W0:Y:S01]  /*9080*/  @!P0 MUFU.EX2 R0, R0 ;  /* 0x0000000000008308 */ /* 0x000e220000000800 */
[----:B------:R-:W-:Y:S01]  /*9090*/  SHF.L.U32 R38, R38, 0x10, RZ ;  /* 0x0000001026267819 */ /* 0x000fe200000006ff */
[----:B------:R-:W-:Y:S01]  /*90a0*/  @!P5 FMUL.FTZ R3, R3, -1.4426950216293334961 ;  /* 0xbfb8aa3b0303d820 */ /* 0x000fe20000410000 */
[----:B------:R-:W-:Y:S01]  /*90b0*/  FADD.FTZ R46, R41, UR5 ;  /* 0x00000005292e7e21 */ /* 0x000fe20008010000 */
[----:B------:R-:W-:Y:S01]  /*90c0*/  FADD.FTZ R41, R37, UR5 ;  /* 0x0000000525297e21 */ /* 0x000fe20008010000 */
[----:B------:R-:W-:-:S02]  /*90d0*/  FSETP.GTU.FTZ.AND P3, PT, R44, 20, PT ;  /* 0x41a000002c00780b */ /* 0x000fc40003f7c000 */
[----:B------:R-:W-:Y:S01]  /*90e0*/  SHF.L.U32 R37, R81, 0x10, RZ ;  /* 0x0000001051257819 */ /* 0x000fe200000006ff */
[----:B------:R-:W2:Y:S01]  /*90f0*/  @!P5 MUFU.EX2 R3, R3 ;  /* 0x000000030003d308 */ /* 0x000ea20000000800 */
[----:B------:R-:W-:Y:S01]  /*9100*/  FSETP.GTU.FTZ.AND P4, PT, R41, 20, PT ;  /* 0x41a000002900780b */ /* 0x000fe20003f9c000 */
[----:B------:R-:W-:Y:S01]  /*9110*/  @!P6 FMUL.FTZ R40, R45, -1.4426950216293334961 ;  /* 0xbfb8aa3b2d28e820 */ /* 0x000fe20000410000 */
[----:B------:R-:W-:Y:S02]  /*9120*/  FSETP.GTU.FTZ.AND P1, PT, R46, 20, PT ;  /* 0x41a000002e00780b */ /* 0x000fe40003f3c000 */
[----:B------:R-:W-:Y:S02]  /*9130*/  SHF.L.U32 R39, R39, 0x10, RZ ;  /* 0x0000001027277819 */ /* 0x000fe400000006ff */
[----:B------:R-:W-:Y:S01]  /*9140*/  PRMT R80, R80, 0x7632, R80 ;  /* 0x0000763250507816 */ /* 0x000fe20000000050 */
[----:B------:R-:W5:Y:S01]  /*9150*/  @!P2 MUFU.EX2 R36, R36 ;  /* 0x000000240024a308 */ /* 0x000f620000000800 */
[----:B0-----:R-:W-:Y:S01]  /*9160*/  @!P0 FADD.FTZ R2, R0, 1 ;  /* 0x3f80000000028421 */ /* 0x001fe20000010000 */
[----:B------:R-:W-:-:S02]  /*9170*/  PRMT R81, R81, 0x7632, R81 ;  /* 0x0000763251517816 */ /* 0x000fc40000000051 */
[----:B------:R-:W-:Y:S02]  /*9180*/  SHF.L.U32 R80, R80, 0x10, RZ ;  /* 0x0000001050507819 */ /* 0x000fe400000006ff */
[----:B------:R-:W-:Y:S02]  /*9190*/  SHF.L.U32 R81, R81, 0x10, RZ ;  /* 0x0000001051517819 */ /* 0x000fe400000006ff */
[----:B------:R0:W1:Y:S01]  /*91a0*/  @!P0 MUFU.RCP R43, R2 ;  /* 0x00000002002b8308 */ /* 0x0000620000001000 */
[----:B--2---:R-:W-:Y:S01]  /*91b0*/  @!P5 FADD.FTZ R3, R3, 1 ;  /* 0x3f8000000303d421 */ /* 0x004fe20000010000 */
[----:B------:R-:W-:Y:S01]  /*91c0*/  FADD.FTZ R80, R80, UR5 ;  /* 0x0000000550507e21 */ /* 0x000fe20008010000 */
[----:B------:R-:W-:-:S05]  /*91d0*/  FADD.FTZ R81, R81, UR5 ;  /* 0x0000000551517e21 */ /* 0x000fca0008010000 */
[----:B------:R2:W3:Y:S01]  /*91e0*/  @!P5 MUFU.RCP R42, R3 ;  /* 0x00000003002ad308 */ /* 0x0004e20000001000 */
[----:B-----5:R-:W-:Y:S01]  /*91f0*/  @!P2 FADD.FTZ R0, R36, 1 ;  /* 0x3f8000002400a421 */ /* 0x020fe20000010000 */
[----:B0-----:R-:W-:Y:S01]  /*9200*/  @!P3 FMUL.FTZ R2, R44, -1.4426950216293334961 ;  /* 0xbfb8aa3b2c02b820 */ /* 0x001fe20000410000 */
[----:B------:R-:W-:Y:S01]  /*9210*/  FADD.FTZ R44, R37, UR5 ;  /* 0x00000005252c7e21 */ /* 0x000fe20008010000 */
[----:B------:R-:W-:-:S04]  /*9220*/  @!P1 FMUL.FTZ R37, R46, -1.4426950216293334961 ;  /* 0xbfb8aa3b2e259820 */ /* 0x000fc80000410000 */
[----:B------:R0:W5:Y:S01]  /*9230*/  @!P2 MUFU.RCP R45, R0 ;  /* 0x00000000002da308 */ /* 0x0001620000001000 */
[----:B--2---:R-:W-:Y:S01]  /*9240*/  FADD.FTZ R3, R38, UR5 ;  /* 0x0000000526037e21 */ /* 0x004fe20008010000 */
[----:B-1----:R-:W-:Y:S01]  /*9250*/  @!P0 FMUL.FTZ R20, R20, R43 ;  /* 0x0000002b14148220 */ /* 0x002fe20000410000 */
[----:B------:R-:W-:-:S05]  /*9260*/  FSETP.GTU.FTZ.AND P0, PT, R44, 20, PT ;  /* 0x41a000002c00780b */ /* 0x000fca0003f1c000 */
[----:B------:R-:W1:Y:S01]  /*9270*/  @!P6 MUFU.EX2 R40, R40 ;  /* 0x000000280028e308 */ /* 0x000e620000000800 */
[----:B0-----:R-:W-:Y:S01]  /*9280*/  @!P4 FMUL.FTZ R0, R41, -1.4426950216293334961 ;  /* 0xbfb8aa3b2900c820 */ /* 0x001fe20000410000 */
[----:B---3--:R-:W-:Y:S01]  /*9290*/  @!P5 FMUL.FTZ R21, R21, R42 ;  /* 0x0000002a1515d220 */ /* 0x008fe20000410000 */
[----:B------:R-:W-:Y:S01]  /*92a0*/  FSETP.GTU.FTZ.AND P5, PT, R3, 20, PT ;  /* 0x41a000000300780b */ /* 0x000fe20003fbc000 */
[----:B------:R-:W-:-:S04]  /*92b0*/  FADD.FTZ R42, R39, UR5 ;  /* 0x00000005272a7e21 */ /* 0x000fc80008010000 */
[----:B------:R-:W0:Y:S01]  /*92c0*/  @!P4 MUFU.EX2 R0, R0 ;  /* 0x000000000000c308 */ /* 0x000e220000000800 */
[----:B-----5:R-:W-:Y:S01]  /*92d0*/  @!P2 FMUL.FTZ R22, R22, R45 ;  /* 0x0000002d1616a220 */ /* 0x020fe20000410000 */
[----:B------:R-:W-:Y:S01]  /*92e0*/  FSETP.GTU.FTZ.AND P2, PT, R42, 20, PT ;  /* 0x41a000002a00780b */ /* 0x000fe20003f5c000 */
[----:B------:R-:W-:-:S05]  /*92f0*/  @!P0 FMUL.FTZ R39, R44, -1.4426950216293334961 ;  /* 0xbfb8aa3b2c278820 */ /* 0x000fca0000410000 */
[----:B------:R-:W-:Y:S01]  /*9300*/  @!P5 FMUL.FTZ R3, R3, -1.4426950216293334961 ;  /* 0xbfb8aa3b0303d820 */ /* 0x000fe20000410000 */
[----:B------:R0:W2:Y:S01]  /*9310*/  @!P3 MUFU.EX2 R36, R2 ;  /* 0x000000020024b308 */ /* 0x0000a20000000800 */
[----:B-1----:R-:W-:-:S07]  /*9320*/  @!P6 FADD.FTZ R40, R40, 1 ;  /* 0x3f8000002828e421 */ /* 0x002fce0000010000 */
[----:B------:R1:W3:Y:S01]  /*9330*/  @!P1 MUFU.EX2 R38, R37 ;  /* 0x0000002500269308 */ /* 0x0002e20000000800 */
[----:B0-----:R-:W-:-:S07]  /*9340*/  @!P4 FADD.FTZ R2, R0, 1 ;  /* 0x3f8000000002c421 */ /* 0x001fce0000010000 */
[----:B------:R-:W0:Y:S01]  /*9350*/  @!P5 MUFU.EX2 R3, R3 ;  /* 0x000000030003d308 */ /* 0x000e220000000800 */
[----:B-1----:R-:W-:Y:S01]  /*9360*/  @!P2 FMUL.FTZ R37, R42, -1.4426950216293334961 ;  /* 0xbfb8aa3b2a25a820 */ /* 0x002fe20000410000 */
[----:B--2---:R-:W-:-:S06]  /*9370*/  @!P3 FADD.FTZ R36, R36, 1 ;  /* 0x3f8000002424b421 */ /* 0x004fcc0000010000 */
[----:B------:R-:W1:Y:S01]  /*9380*/  @!P4 MUFU.RCP R2, R2 ;  /* 0x000000020002c308 */ /* 0x000e620000001000 */
[----:B---3--:R-:W-:-:S07]  /*9390*/  @!P1 FADD.FTZ R38, R38, 1 ;  /* 0x3f80000026269421 */ /* 0x008fce0000010000 */
[----:B------:R2:W3:Y:S01]  /*93a0*/  @!P0 MUFU.EX2 R41, R39 ;  /* 0x0000002700298308 */ /* 0x0004e20000000800 */
[----:B0-----:R-:W-:-:S07]  /*93b0*/  @!P5 FADD.FTZ R0, R3, 1 ;  /* 0x3f8000000300d421 */ /* 0x001fce0000010000 */
[----:B------:R-:W0:Y:S01]  /*93c0*/  @!P6 MUFU.RCP R43, R40 ;  /* 0x00000028002be308 */ /* 0x000e220000001000 */
[C---:B--2---:R-:W-:Y:S01]  /*93d0*/  SHF.L.U32 R39, R82.reuse, 0x10, RZ ;  /* 0x0000001052277819 */ /* 0x044fe200000006ff */
[----:B-1----:R-:W-:Y:S01]  /*93e0*/  @!P4 FMUL.FTZ R23, R23, R2 ;  /* 0x000000021717c220 */ /* 0x002fe20000410000 */
[C---:B------:R-:W-:Y:S02]  /*93f0*/  SHF.L.U32 R2, R83.reuse, 0x10, RZ ;  /* 0x0000001053027819 */ /* 0x040fe400000006ff */
[----:B------:R-:W-:Y:S01]  /*9400*/  PRMT R83, R83, 0x7632, R83 ;  /* 0x0000763253537816 */ /* 0x000fe20000000053 */
[----:B------:R-:W-:Y:S01]  /*9410*/  FADD.FTZ R3, R39, UR5 ;  /* 0x0000000527037e21 */ /* 0x000fe20008010000 */
[----:B------:R-:W-:Y:S01]  /*9420*/  PRMT R82, R82, 0x7632, R82 ;  /* 0x0000763252527816 */ /* 0x000fe20000000052 */
[----:B------:R1:W2:Y:S01]  /*9430*/  @!P1 MUFU.RCP R39, R38 ;  /* 0x0000002600279308 */ /* 0x0002a20000001000 */
[----:B------:R-:W-:Y:S01]  /*9440*/  SHF.L.U32 R83, R83, 0x10, RZ ;  /* 0x0000001053537819 */ /* 0x000fe200000006ff */
[----:B---3--:R-:W-:Y:S01]  /*9450*/  @!P0 FADD.FTZ R41, R41, 1 ;  /* 0x3f80000029298421 */ /* 0x008fe20000010000 */
[----:B------:R-:W-:-:S02]  /*9460*/  FSETP.GTU.FTZ.AND P4, PT, R3, 20, PT ;  /* 0x41a000000300780b */ /* 0x000fc40003f9c000 */
[----:B------:R-:W-:Y:S01]  /*9470*/  SHF.L.U32 R82, R82, 0x10, RZ ;  /* 0x0000001052527819 */ /* 0x000fe200000006ff */
[----:B------:R-:W-:Y:S02]  /*9480*/  FADD.FTZ R83, R83, UR5 ;  /* 0x0000000553537e21 */ /* 0x000fe40008010000 */
[----:B------:R-:W3:Y:S01]  /*9490*/  @!P2 MUFU.EX2 R37, R37 ;  /* 0x000000250025a308 */ /* 0x000ee20000000800 */
[----:B0-----:R-:W-:Y:S01]  /*94a0*/  @!P6 FMUL.FTZ R24, R24, R43 ;  /* 0x0000002b1818e220 */ /* 0x001fe20000410000 */
[----:B------:R-:W-:Y:S01]  /*94b0*/  FADD.FTZ R82, R82, UR5 ;  /* 0x0000000552527e21 */ /* 0x000fe20008010000 */
[----:B-1----:R-:W-:Y:S02]  /*94c0*/  F2FP.BF16.F32.PACK_AB R38, R9, R17 ;  /* 0x000000110926723e */ /* 0x002fe400000010ff */
[----:B------:R-:W-:Y:S02]  /*94d0*/  F2FP.BF16.F32.PACK_AB R9, R6, R14 ;  /* 0x0000000e0609723e */ /* 0x000fe400000010ff */
[----:B------:R-:W-:Y:S01]  /*94e0*/  F2FP.BF16.F32.PACK_AB R17, R23, R22 ;  /* 0x000000161711723e */ /* 0x000fe200000010ff */
[----:B------:R-:W0:Y:S01]  /*94f0*/  @!P5 MUFU.RCP R0, R0 ;  /* 0x000000000000d308 */ /* 0x000e220000001000 */
[----:B--2---:R-:W-:Y:S01]  /*9500*/  @!P1 FMUL.FTZ R28, R28, R39 ;  /* 0x000000271c1c9220 */ /* 0x004fe20000410000 */
[----:B------:R-:W-:-:S02]  /*9510*/  FSETP.GTU.FTZ.AND P1, PT, R83, 20, PT ;  /* 0x41a000005300780b */ /* 0x000fc40003f3c000 */
[----:B------:R-:W-:-:S04]  /*9520*/  F2FP.BF16.F32.PACK_AB R39, R8, R16 ;  /* 0x000000100827723e */ /* 0x000fc800000010ff */
[----:B------:R1:W2:Y:S01]  /*9530*/  @!P3 MUFU.RCP R45, R36 ;  /* 0x00000024002db308 */ /* 0x0002a20000001000 */
[----:B---3--:R-:W-:-:S06]  /*9540*/  @!P2 FADD.FTZ R37, R37, 1 ;  /* 0x3f8000002525a421 */ /* 0x008fcc0000010000 */
[----:B------:R-:W-:Y:S01]  /*9550*/  @!P1 FMUL.FTZ R8, R83, -1.4426950216293334961 ;  /* 0xbfb8aa3b53089820 */ /* 0x000fe20000410000 */
[----:B------:R3:W5:Y:S01]  /*9560*/  @!P2 MUFU.RCP R40, R37 ;  /* 0x000000250028a308 */ /* 0x0007620000001000 */
[----:B-1----:R-:W-:Y:S01]  /*9570*/  FADD.FTZ R36, R2, UR5 ;  /* 0x0000000502247e21 */ /* 0x002fe20008010000 */
[----:B0-----:R-:W-:Y:S01]  /*9580*/  @!P5 FMUL.FTZ R25, R25, R0 ;  /* 0x000000001919d220 */ /* 0x001fe20000410000 */
[----:B------:R-:W-:Y:S01]  /*9590*/  FSETP.GTU.FTZ.AND P5, PT, R80, 20, PT ;  /* 0x41a000005000780b */ /* 0x000fe20003fbc000 */
[----:B------:R-:W-:Y:S02]  /*95a0*/  @!P4 FMUL.FTZ R2, R3, -1.4426950216293334961 ;  /* 0xbfb8aa3b0302c820 */ /* 0x000fe40000410000 */
[----:B------:R-:W-:Y:S02]  /*95b0*/  FSETP.GTU.FTZ.AND P6, PT, R36, 20, PT ;  /* 0x41a000002400780b */ /* 0x000fe40003fdc000 */
[----:B------:R0:W1:Y:S01]  /*95c0*/  @!P1 MUFU.EX2 R16, R8 ;  /* 0x0000000800109308 */ /* 0x0000620000000800 */
[----:B--2---:R-:W-:Y:S01]  /*95d0*/  @!P3 FMUL.FTZ R26, R26, R45 ;  /* 0x0000002d1a1ab220 */ /* 0x004fe20000410000 */
[----:B------:R-:W-:-:S02]  /*95e0*/  FSETP.GTU.FTZ.AND P3, PT, R81, 20, PT ;  /* 0x41a000005100780b */ /* 0x000fc40003f7c000 */
[----:B---3--:R-:W-:Y:S02]  /*95f0*/  F2FP.BF16.F32.PACK_AB R37, R10, R18 ;  /* 0x000000120a25723e */ /* 0x008fe400000010ff */
[----:B------:R-:W-:Y:S02]  /*9600*/  F2FP.BF16.F32.PACK_AB R10, R5, R13 ;  /* 0x0000000d050a723e */ /* 0x000fe400000010ff */
[----:B------:R-:W-:Y:S01]  /*9610*/  @!P5 FMUL.FTZ R0, R80, -1.4426950216293334961 ;  /* 0xbfb8aa3b5000d820 */ /* 0x000fe20000410000 */
[----:B0-----:R-:W-:Y:S01]  /*9620*/  F2FP.BF16.F32.PACK_AB R8, R7, R15 ;  /* 0x0000000f0708723e */ /* 0x001fe200000010ff */
[----:B-----5:R-:W-:Y:S01]  /*9630*/  @!P2 FMUL.FTZ R27, R27, R40 ;  /* 0x000000281b1ba220 */ /* 0x020fe20000410000 */
[----:B------:R-:W-:Y:S01]  /*9640*/  @!P6 FMUL.FTZ R36, R36, -1.4426950216293334961 ;  /* 0xbfb8aa3b2424e820 */ /* 0x000fe20000410000 */
[----:B------:R-:W-:Y:S01]  /*9650*/  FSETP.GTU.FTZ.AND P2, PT, R82, 20, PT ;  /* 0x41a000005200780b */ /* 0x000fe20003f5c000 */
[----:B------:R0:W2:Y:S01]  /*9660*/  @!P4 MUFU.EX2 R3, R2 ;  /* 0x000000020003c308 */ /* 0x0000a20000000800 */
[----:B------:R-:W-:Y:S01]  /*9670*/  F2FP.BF16.F32.PACK_AB R18, R25, R24 ;  /* 0x000000181912723e */ /* 0x000fe200000010ff */
[----:B-1----:R-:W-:-:S06]  /*9680*/  @!P1 FADD.FTZ R16, R16, 1 ;  /* 0x3f80000010109421 */ /* 0x002fcc0000010000 */
[----:B------:R1:W3:Y:S01]  /*9690*/  @!P6 MUFU.EX2 R42, R36 ;  /* 0x00000024002ae308 */ /* 0x0002e20000000800 */
[----:B0-----:R-:W-:-:S03]  /*96a0*/  @!P3 FMUL.FTZ R2, R81, -1.4426950216293334961 ;  /* 0xbfb8aa3b5102b820 */ /* 0x001fc60000410000 */
[----:B------:R-:W-:-:S04]  /*96b0*/  @!P2 FMUL.FTZ R40, R82, -1.4426950216293334961 ;  /* 0xbfb8aa3b5228a820 */ /* 0x000fc80000410000 */
[----:B------:R-:W0:Y:S01]  /*96c0*/  @!P5 MUFU.EX2 R0, R0 ;  /* 0x000000000000d308 */ /* 0x000e220000000800 */
[----:B-1----:R-:W-:Y:S01]  /*96d0*/  F2FP.BF16.F32.PACK_AB R36, R11, R19 ;  /* 0x000000130b24723e */ /* 0x002fe200000010ff */
[----:B--2---:R-:W-:Y:S01]  /*96e0*/  @!P4 FADD.FTZ R3, R3, 1 ;  /* 0x3f8000000303c421 */ /* 0x004fe20000010000 */
[----:B------:R-:W-:Y:S02]  /*96f0*/  F2FP.BF16.F32.PACK_AB R11, R4, R12 ;  /* 0x0000000c040b723e */ /* 0x000fe400000010ff */
[----:B------:R-:W-:Y:S01]  /*9700*/  F2FP.BF16.F32.PACK_AB R19, R27, R26 ;  /* 0x0000001a1b13723e */ /* 0x000fe200000010ff */
[----:B----4-:R1:W-:Y:S02]  /*9710*/  STS.128 [R49], R36 ;  /* 0x0000002431007388 */ /* 0x0103e40000000c00 */
[----:B------:R-:W2:Y:S01]  /*9720*/  @!P3 MUFU.EX2 R2, R2 ;  /* 0x000000020002b308 */ /* 0x000ea20000000800 */
[----:B---3--:R-:W-:Y:S01]  /*9730*/  @!P6 FADD.FTZ R42, R42, 1 ;  /* 0x3f8000002a2ae421 */ /* 0x008fe20000010000 */
[----:B------:R-:W-:Y:S01]  /*9740*/  STS.128 [R49+0x10], R8 ;  /* 0x0000100831007388 */ /* 0x000fe20000000c00 */
[----:B------:R-:W-:-:S03]  /*9750*/  NOP ;  /* 0x0000000000007918 */ /* 0x000fc60000000000 */
[----:B------:R-:W3:Y:S02]  /*9760*/  LDS.128 R4, [R84] ;  /* 0x0000000054047984 */ /* 0x000ee40000000c00 */
[----:B------:R-:W4:Y:S01]  /*9770*/  @!P2 MUFU.EX2 R40, R40 ;  /* 0x000000280028a308 */ /* 0x000f220000000800 */
[----:B0-----:R-:W-:Y:S01]  /*9780*/  @!P5 FADD.FTZ R0, R0, 1 ;  /* 0x3f8000000000d421 */ /* 0x001fe20000010000 */
[----:B------:R-:W0:Y:S01]  /*9790*/  LDS.128 R8, [R84+0x200] ;  /* 0x0002000054087984 */ /* 0x000e220000000c00 */
[----:B--2---:R-:W-:-:S05]  /*97a0*/  @!P3 FADD.FTZ R2, R2, 1 ;  /* 0x3f8000000202b421 */ /* 0x004fca0000010000 */
[----:B------:R-:W2:Y:S08]  /*97b0*/  @!P5 MUFU.RCP R0, R0 ;  /* 0x000000000000d308 */ /* 0x000eb00000001000 */
[----:B------:R5:W3:Y:S01]  /*97c0*/  @!P4 MUFU.RCP R13, R3 ;  /* 0x00000003000dc308 */ /* 0x000ae20000001000 */
[----:B----4-:R-:W-:-:S07]  /*97d0*/  @!P2 FADD.FTZ R40, R40, 1 ;  /* 0x3f8000002828a421 */ /* 0x010fce0000010000 */
[----:B------:R4:W0:Y:S01]  /*97e0*/  @!P3 MUFU.RCP R12, R2 ;  /* 0x00000002000cb308 */ /* 0x0008220000001000 */
[----:B-----5:R-:W-:Y:S01]  /*97f0*/  MOV R3, UR28 ;  /* 0x0000001c00037c02 */ /* 0x020fe20008000f00 */
[----:B--2---:R-:W-:Y:S01]  /*9800*/  @!P5 FMUL.FTZ R29, R29, R0 ;  /* 0x000000001d1dd220 */ /* 0x004fe20000410000 */
[----:B------:R-:W-:Y:S01]  /*9810*/  FADD.FTZ R0, R20, R50 ;  /* 0x0000003214007221 */ /* 0x000fe20000010000 */
[----:B------:R-:W-:Y:S02]  /*9820*/  ULDC.64 UR28, c[0x0][0x3a8] ;  /* 0x0000ea00001c7ab9 */ /* 0x000fe40000000a00 */
[----:B------:R-:W-:Y:S01]  /*9830*/  UIMAD.WIDE.U32 UR8, UR11, UR28, UR8 ;  /* 0x0000001c0b0872a5 */ /* 0x000fe2000f8e0008 */
[----:B-1----:R-:W-:Y:S01]  /*9840*/  F2FP.BF16.F32.PACK_AB R36, R29, R28 ;  /* 0x0000001c1d24723e */ /* 0x002fe200000010ff */
[----:B------:R-:W1:Y:S01]  /*9850*/  @!P0 MUFU.RCP R41, R41 ;  /* 0x0000002900298308 */ /* 0x000e620000001000 */
[----:B----4-:R-:W-:Y:S01]  /*9860*/  MOV R2, UR7 ;  /* 0x0000000700027c02 */ /* 0x010fe20008000f00 */
[----:B---3--:R-:W-:Y:S01]  /*9870*/  @!P4 FMUL.FTZ R32, R32, R13 ;  /* 0x0000000d2020c220 */ /* 0x008fe20000410000 */
[----:B------:R-:W-:Y:S01]  /*9880*/  FADD.FTZ R13, R0, R21 ;  /* 0x00000015000d7221 */ /* 0x000fe20000010000 */
[----:B------:R-:W-:-:S02]  /*9890*/  UIMAD UR7, UR34, UR28, URZ ;  /* 0x0000001c220772a4 */ /* 0x000fc4000f8e023f */
[----:B------:R-:W-:-:S04]  /*98a0*/  IMAD.WIDE R2, R48, 0x10, R2 ;  /* 0x0000001030027825 */ /* 0x000fc800078e0202 */
[----:B------:R-:W-:Y:S01]  /*98b0*/  FADD.FTZ R22, R13, R22 ;  /* 0x000000160d167221 */ /* 0x000fe20000010000 */
[----:B------:R-:W2:Y:S01]  /*98c0*/  @!P6 MUFU.RCP R15, R42 ;  /* 0x0000002a000fe308 */ /* 0x000ea20000001000 */
[----:B0-----:R-:W-:Y:S01]  /*98d0*/  @!P3 FMUL.FTZ R31, R31, R12 ;  /* 0x0000000c1f1fb220 */ /* 0x001fe20000410000 */
[----:B------:R-:W-:Y:S01]  /*98e0*/  UIMAD UR7, UR11, UR29, UR7 ;  /* 0x0000001d0b0772a4 */ /* 0x000fe2000f8e0207 */
[----:B------:R-:W-:Y:S01]  /*98f0*/  STG.E.128 desc[UR20][R2.64], R4 ;  /* 0x0000000402007986 */ /* 0x000fe2000c101d14 */
[----:B------:R-:W-:Y:S01]  /*9900*/  FADD.FTZ R23, R22, R23 ;  /* 0x0000001716177221 */ /* 0x000fe20000010000 */
[----:B------:R-:W-:Y:S01]  /*9910*/  ULDC.64 UR28, c[0x0][0x3b0] ;  /* 0x0000ec00001c7ab9 */ /* 0x000fe20000000a00 */
[----:B------:R-:W-:Y:S01]  /*9920*/  UIADD3 UR9, UR9, UR7, URZ ;  /* 0x0000000709097290 */ /* 0x000fe2000fffe03f */
[----:B------:R0:W-:Y:S01]  /*9930*/  STG.E.128 desc[UR20][R2.64+0x200], R8 ;  /* 0x0002000802007986 */ /* 0x0001e2000c101d14 */
[----:B------:R-:W3:Y:S01]  /*9940*/  @!P2 MUFU.RCP R40, R40 ;  /* 0x000000280028a308 */ /* 0x000ee20000001000 */
[----:B-1----:R-:W-:Y:S01]  /*9950*/  @!P0 FMUL.FTZ R30, R30, R41 ;  /* 0x000000291e1e8220 */ /* 0x002fe20000410000 */
[----:B------:R-:W-:Y:S01]  /*9960*/  FADD.FTZ R24, R23, R24 ;  /* 0x0000001817187221 */ /* 0x000fe20000010000 */
[----:B------:R-:W-:-:S02]  /*9970*/  UIMAD UR7, UR31, UR28, URZ ;  /* 0x0000001c1f0772a4 */ /* 0x000fc4000f8e023f */
[----:B------:R-:W-:Y:S01]  /*9980*/  UIMAD.WIDE.U32 UR8, UR10, UR28, UR8 ;  /* 0x0000001c0a0872a5 */ /* 0x000fe2000f8e0008 */
[----:B------:R-:W-:Y:S01]  /*9990*/  F2FP.BF16.F32.PACK_AB R37, R31, R30 ;  /* 0x0000001e1f25723e */ /* 0x000fe200000010ff */
[----:B------:R-:W-:Y:S01]  /*99a0*/  FADD.FTZ R25, R24, R25 ;  /* 0x0000001918197221 */ /* 0x000fe20000010000 */
[----:B------:R-:W1:Y:S01]  /*99b0*/  @!P1 MUFU.RCP R16, R16 ;  /* 0x0000001000109308 */ /* 0x000e620000001000 */
[----:B--2---:R-:W-:Y:S01]  /*99c0*/  @!P6 FMUL.FTZ R34, R34, R15 ;  /* 0x0000000f2222e220 */ /* 0x004fe20000410000 */
[----:B------:R-:W-:Y:S01]  /*99d0*/  UIMAD UR7, UR10, UR29, UR7 ;  /* 0x0000001d0a0772a4 */ /* 0x000fe2000f8e0207 */
[----:B------:R-:W-:Y:S02]  /*99e0*/  FADD.FTZ R26, R25, R26 ;  /* 0x0000001a191a7221 */ /* 0x000fe40000010000 */
[----:B------:R-:W-:Y:S01]  /*99f0*/  ULDC.64 UR28, c[0x0][0x3f0] ;  /* 0x0000fc00001c7ab9 */ /* 0x000fe20000000a00 */
[----:B------:R-:W-:Y:S01]  /*9a00*/  UIADD3 UR9, UR9, UR7, URZ ;  /* 0x0000000709097290 */ /* 0x000fe2000fffe03f */
[----:B------:R-:W-:Y:S01]  /*9a10*/  FADD.FTZ R27, R26, R27 ;  /* 0x0000001b1a1b7221 */ /* 0x000fe20000010000 */
[----:B------:R-:W-:Y:S01]  /*9a20*/  ULEA UR7, UP0, UR8, UR28, 0x1 ;  /* 0x0000001c08077291 */ /* 0x000fe2000f80083f */
[----:B---3--:R-:W-:Y:S01]  /*9a30*/  @!P2 FMUL.FTZ R33, R33, R40 ;  /* 0x000000282121a220 */ /* 0x008fe20000410000 */
[----:B------:R-:W-:Y:S01]  /*9a40*/  BAR.SYNC.DEFER_BLOCKING 0x0 ;  /* 0x0000000000007b1d */ /* 0x000fe20000010000 */
[----:B------:R-:W-:Y:S01]  /*9a50*/  FADD.FTZ R28, R27, R28 ;  /* 0x0000001c1b1c7221 */ /* 0x000fe20000010000 */
[----:B------:R-:W-:-:S02]  /*9a60*/  ULEA.HI.X UR8, UR8, UR29, UR9, 0x1, UP0 ;  /* 0x0000001d08087291 */ /* 0x000fc400080f0c09 */
[----:B------:R-:W-:Y:S01]  /*9a70*/  F2FP.BF16.F32.PACK_AB R38, R33, R32 ;  /* 0x000000202126723e */ /* 0x000fe200000010ff */
[----:B------:R-:W-:Y:S01]  /*9a80*/  FADD.FTZ R29, R28, R29 ;  /* 0x0000001d1c1d7221 */ /* 0x000fe20000010000 */
[----:B0-----:R-:W-:Y:S01]  /*9a90*/  MOV R2, UR7 ;  /* 0x0000000700027c02 */ /* 0x001fe20008000f00 */
[----:B-1----:R-:W-:Y:S01]  /*9aa0*/  @!P1 FMUL.FTZ R35, R35, R16 ;  /* 0x0000001023239220 */ /* 0x002fe20000410000 */
[----:B------:R-:W-:Y:S01]  /*9ab0*/  F2FP.BF16.F32.PACK_AB R16, R21, R20 ;  /* 0x000000141510723e */ /* 0x000fe200000010ff */
[----:B------:R-:W-:Y:S01]  /*9ac0*/  FADD.FTZ R30, R29, R30 ;  /* 0x0000001e1d1e7221 */ /* 0x000fe20000010000 */
[----:B------:R-:W-:Y:S01]  /*9ad0*/  MOV R3, UR8 ;  /* 0x0000000800037c02 */ /* 0x000fe20008000f00 */
[----:B------:R-:W-:Y:S01]  /*9ae0*/  UISETP.GT.AND UP0, UPT, UR49, 0x1, UPT ;  /* 0x000000013100788c */ /* 0x000fe2000bf04270 */
[----:B------:R-:W-:Y:S01]  /*9af0*/  F2FP.BF16.F32.PACK_AB R39, R35, R34 ;  /* 0x000000222327723e */ /* 0x000fe200000010ff */
[----:B------:R-:W-:Y:S01]  /*9b00*/  FADD.FTZ R31, R30, R31 ;  /* 0x0000001f1e1f7221 */ /* 0x000fe20000010000 */
[----:B------:R-:W-:-:S04]  /*9b10*/  IMAD.WIDE R2, R48, 0x10, R2 ;  /* 0x0000001030027825 */ /* 0x000fc800078e0202 */
[----:B------:R-:W-:Y:S01]  /*9b20*/  FADD.FTZ R32, R31, R32 ;  /* 0x000000201f207221 */ /* 0x000fe20000010000 */
[----:B------:R-:W-:-:S03]  /*9b30*/  PLOP3.LUT P0, PT, PT, PT, UP0, 0x80, 0x0 ;  /* 0x000000000000781c */ /* 0x000fc60003f0f008 */
[----:B------:R-:W-:Y:S01]  /*9b40*/  FADD.FTZ R33, R32, R33 ;  /* 0x0000002120217221 */ /* 0x000fe20000010000 */
[----:B------:R-:W-:Y:S03]  /*9b50*/  STS.128 [R49], R16 ;  /* 0x0000001031007388 */ /* 0x000fe60000000c00 */
[----:B------:R-:W-:Y:S01]  /*9b60*/  FADD.FTZ R34, R33, R34 ;  /* 0x0000002221227221 */ /* 0x000fe20000010000 */
[----:B------:R-:W-:Y:S01]  /*9b70*/  STS.128 [R49+0x10], R36 ;  /* 0x0000102431007388 */ /* 0x000fe20000000c00 */
[----:B------:R-:W-:-:S03]  /*9b80*/  NOP ;  /* 0x0000000000007918 */ /* 0x000fc60000000000 */
[----:B------:R-:W0:Y:S01]  /*9b90*/  LDS.128 R4, [R84] ;  /* 0x0000000054047984 */ /* 0x000e220000000c00 */
[----:B------:R-:W-:-:S03]  /*9ba0*/  FADD.FTZ R0, R34, R35 ;  /* 0x0000002322007221 */ /* 0x000fc60000010000 */
[----:B------:R-:W1:Y:S04]  /*9bb0*/  LDS.128 R40, [R84+0x200] ;  /* 0x0002000054287984 */ /* 0x000e680000000c00 */
[----:B------:R3:W-:Y:S04]  /*9bc0*/  STL [R1+0x54], R0 ;  /* 0x0000540001007387 */ /* 0x0007e80000100800 */
[----:B0-----:R3:W-:Y:S04]  /*9bd0*/  STG.E.128 desc[UR20][R2.64], R4 ;  /* 0x0000000402007986 */ /* 0x0017e8000c101d14 */
[----:B-1----:R3:W-:Y:S01]  /*9be0*/  STG.E.128 desc[UR20][R2.64+0x200], R40 ;  /* 0x0002002802007986 */ /* 0x0027e2000c101d14 */
[----:B------:R-:W-:Y:S05]  /*9bf0*/  @P0 BRA `(.L_x_2467) ;  /* 0xffffff6c00a00947 */ /* 0x000fea000383ffff */
.L_x_2388:
[----:B------:R-:W-:Y:S02]  /*9c00*/  ULDC.64 UR4, c[0x0][0x3d8] ;  /* 0x0000f60000047ab9 */ /* 0x000fe40000000a00 */
[----:B------:R-:W-:-:S04]  /*9c10*/  ISETP.NE.U32.AND P0, PT, RZ, UR4, PT ;  /* 0x00000004ff007c0c */ /* 0x000fc8000bf05070 */
[----:B------:R-:W-:-:S13]  /*9c20*/  ISETP.NE.AND.EX P0, PT, RZ, UR5, PT, P0 ;  /* 0x00000005ff007c0c */ /* 0x000fda000bf05300 */
[----:B------:R-:W-:Y:S05]  /*9c30*/  @!P0 BRA `(.L_x_2468) ;  /* 0x0000000000988947 */ /* 0x000fea0003800000 */
[----:B---3--:R-:W2:Y:S01]  /*9c40*/  LDL.LU R2, [R1+0x58] ;  /* 0x0000580001027983 */ /* 0x008ea20000300800 */
        /* <DEDUP_REMOVED lines=36> */
.L_x_2469:
[----:B------:R-:W-:Y:S05]  /*9e90*/  BSYNC B0 ;  /* 0x0000000000007941 */ /* 0x000fea0003800000 */
.L_x_2468:
[----:B------:R-:W-:Y:S01]  /*9ea0*/  ULDC.64 UR4, c[0x0][0x3f8] ;  /* 0x0000fe0000047ab9 */ /* 0x000fe20000000a00 */
[----:B------:R-:W-:Y:S01]  /*9eb0*/  BSSY B0, `(.L_x_2470) ;  /* 0x000002c000007945 */ /* 0x000fe20003800000 */
[----:B------:R-:W-:-:S04]  /*9ec0*/  ISETP.NE.U32.AND P0, PT, RZ, UR4, PT ;  /* 0x00000004ff007c0c */ /* 0x000fc8000bf05070 */
[----:B------:R-:W-:-:S13]  /*9ed0*/  ISETP.NE.AND.EX P0, PT, RZ, UR5, PT, P0 ;  /* 0x00000005ff007c0c */ /* 0x000fda000bf05300 */
[----:B------:R-:W-:Y:S05]  /*9ee0*/  @!P0 BRA `(.L_x_2471) ;  /* 0x00000000009c8947 */ /* 0x000fea0003800000 */
[----:B-1-3--:R-:W0:Y:S01]  /*9ef0*/  LDL.LU R2, [R1+0x54] ;  /* 0x0000540001027983 */ /* 0x00ae220000300800 */
        /* <DEDUP_REMOVED lines=26> */
[----:B----4-:R-:W-:-:S04]  /*a0a0*/  @!P0 MOV R0, 0x400 ;  /* 0x0000040000008802 */ /* 0x010fc80000000f00 */
        /* <DEDUP_REMOVED lines=11> */
.L_x_2471:
[----:B------:R-:W2:Y:S02]  /*a160*/  S2R R11, SR_TID.X ;  /* 0x00000000000b7919 */ /* 0x000ea40000002100 */
.L_x_2472:
[----:B------:R-:W-:Y:S05]  /*a170*/  BSYNC B0 ;  /* 0x0000000000007941 */ /* 0x000fea0003800000 */
.L_x_2470:
        /* <DEDUP_REMOVED lines=23> */
.L_x_2474:
[----:B0--34-:R-:W-:Y:S02]  /*a2f0*/  LEA R0, R11, UR8, 0x2 ;  /* 0x000000080b007c11 */ /* 0x019fe4000f8e10ff */
[----:B--2---:R-:W-:Y:S02]  /*a300*/  MOV R5, UR5 ;  /* 0x0000000500057c02 */ /* 0x004fe40008000f00 */
[----:B------:R-:W-:Y:S01]  /*a310*/  MOV R4, UR4 ;  /* 0x0000000400047c02 */ /* 0x000fe20008000f00 */
[----:B------:R-:W0:Y:S01]  /*a320*/  LDS R13, [R0+0x4de0] ;  /* 0x004de000000d7984 */ /* 0x000e220000000800 */
[----:B------:R-:W-:Y:S02]  /*a330*/  SHF.R.S32.HI R5, RZ, 0x1f, R11 ;  /* 0x0000001fff057819 */ /* 0x000fe4000001140b */
[----:B-1----:R-:W-:Y:S01]  /*a340*/  MOV R3, UR6 ;  /* 0x0000000600037c02 */ /* 0x002fe20008000f00 */
        /* <DEDUP_REMOVED lines=24> */
.L_x_2473:
[----:B------:R-:W-:Y:S05]  /*a4d0*/  EXIT ;  /* 0x000000000000794d */ /* 0x000fea0003800000 */
.L_x_2426:
[----:B------:R-:W-:Y:S01]  /*a4e0*/  HFMA2.MMA R141, -RZ, RZ, 0, 5.9604644775390625e-08 ;  /* 0x00000001ff8d7435 */ /* 0x000fe200000001ff */
[----:B------:R-:W-:Y:S02]  /*a4f0*/  MOV R142, R54 ;  /* 0x00000036008e7202 */ /* 0x000fe40000000f00 */
[----:B------:R-:W-:Y:S02]  /*a500*/  MOV R140, RZ ;  /* 0x000000ff008c7202 */ /* 0x000fe40000000f00 */
[----:B------:R-:W-:-:S07]  /*a510*/  MOV R155, 0xffffffff ;  /* 0xffffffff009b7802 */ /* 0x000fce0000000f00 */
[----:B-1---5:R-:W-:Y:S05]  /*a520*/  WARPSYNC.COLLECTIVE R155, `(.L_x_2475) ;  /* 0x000000009b087348 */ /* 0x022fea0003c00000 */
[----:B------:R0:W2:Y:S02]  /*a530*/  SHFL.UP P2, R144, R142, R141, R140 ;  /* 0x0400008d8e907389 */ /* 0x0000a4000004008c */
[----:B012--5:R-:W-:Y:S01]  /*a540*/  ENDCOLLECTIVE ;  /* 0x000000000000791b */ /* 0x027fe20003800000 */
.L_x_2475:
[----:B------:R-:W-:Y:S02]  /*a550*/  MOV R142, R55 ;  /* 0x00000037008e7202 */ /* 0x000fe40000000f00 */
[----:B------:R-:W-:-:S07]  /*a560*/  MOV R143, R144 ;  /* 0x00000090008f7202 */ /* 0x000fce0000000f00 */
[----:B------:R-:W-:Y:S05]  /*a570*/  WARPSYNC.COLLECTIVE R155, `(.L_x_2476) ;  /* 0x000000009b087348 */ /* 0x000fea0003c00000 */
[----:B------:R0:W1:Y:S02]  /*a580*/  SHFL.UP P2, R144, R142, R141, R140 ;  /* 0x0400008d8e907389 */ /* 0x000064000004008c */
[----:B01----:R-:W-:Y:S01]  /*a590*/  ENDCOLLECTIVE ;  /* 0x000000000000791b */ /* 0x003fe20003800000 */
.L_x_2476:
        /* <DEDUP_REMOVED lines=10> */
.L_x_2477:
[----:B------:R-:W-:Y:S02]  /*a640*/  MOV R142, R55 ;  /* 0x00000037008e7202 */ /* 0x000fe40000000f00 */
[----:B------:R-:W-:-:S07]  /*a650*/  MOV R143, R144 ;  /* 0x00000090008f7202 */ /* 0x000fce0000000f00 */
[----:B------:R-:W-:Y:S05]  /*a660*/  WARPSYNC.COLLECTIVE R155, `(.L_x_2478) ;  /* 0x000000009b087348 */ /* 0x000fea0003c00000 */
[----:B------:R0:W1:Y:S02]  /*a670*/  SHFL.UP P2, R144, R142, R141, R140 ;  /* 0x0400008d8e907389 */ /* 0x000064000004008c */
[----:B01----:R-:W-:Y:S01]  /*a680*/  ENDCOLLECTIVE ;  /* 0x000000000000791b */ /* 0x003fe20003800000 */
.L_x_2478:
        /* <DEDUP_REMOVED lines=10> */
.L_x_2479:
[----:B------:R-:W-:Y:S02]  /*a730*/  MOV R142, R55 ;  /* 0x00000037008e7202 */ /* 0x000fe40000000f00 */
[----:B------:R-:W-:-:S07]  /*a740*/  MOV R143, R144 ;  /* 0x00000090008f7202 */ /* 0x000fce0000000f00 */
[----:B------:R-:W-:Y:S05]  /*a750*/  WARPSYNC.COLLECTIVE R155, `(.L_x_2480) ;  /* 0x000000009b087348 */ /* 0x000fea0003c00000 */
[----:B------:R0:W1:Y:S02]  /*a760*/  SHFL.UP P2, R144, R142, R141, R140 ;  /* 0x0400008d8e907389 */ /* 0x000064000004008c */
[----:B01----:R-:W-:Y:S01]  /*a770*/  ENDCOLLECTIVE ;  /* 0x000000000000791b */ /* 0x003fe20003800000 */
.L_x_2480:
        /* <DEDUP_REMOVED lines=10> */
.L_x_2481:
[----:B------:R-:W-:Y:S02]  /*a820*/  MOV R142, R55 ;  /* 0x00000037008e7202 */ /* 0x000fe40000000f00 */
[----:B------:R-:W-:-:S07]  /*a830*/  MOV R143, R144 ;  /* 0x00000090008f7202 */ /* 0x000fce0000000f00 */
[----:B------:R-:W-:Y:S05]  /*a840*/  WARPSYNC.COLLECTIVE R155, `(.L_x_2482) ;  /* 0x000000009b087348 */ /* 0x000fea0003c00000 */
[----:B------:R0:W1:Y:S02]  /*a850*/  SHFL.UP P2, R144, R142, R141, R140 ;  /* 0x0400008d8e907389 */ /* 0x000064000004008c */
[----:B01----:R-:W-:Y:S01]  /*a860*/  ENDCOLLECTIVE ;  /* 0x000000000000791b */ /* 0x003fe20003800000 */
.L_x_2482:
        /* <DEDUP_REMOVED lines=10> */
.L_x_2483:
[----:B------:R-:W-:Y:S02]  /*a910*/  MOV R142, R55 ;  /* 0x00000037008e7202 */ /* 0x000fe40000000f00 */
[----:B------:R-:W-:-:S07]  /*a920*/  MOV R143, R144 ;  /* 0x00000090008f7202 */ /* 0x000fce0000000f00 */
[----:B------:R-:W-:Y:S05]  /*a930*/  WARPSYNC.COLLECTIVE R155, `(.L_x_2484) ;  /* 0x000000009b087348 */ /* 0x000fea0003c00000 */
[----:B------:R0:W1:Y:S02]  /*a940*/  SHFL.UP P2, R144, R142, R141, R140 ;  /* 0x0400008d8e907389 */ /* 0x000064000004008c */
[----:B01----:R-:W-:Y:S01]  /*a950*/  ENDCOLLECTIVE ;  /* 0x000000000000791b */ /* 0x003fe20003800000 */
.L_x_2484:
[----:B------:R-:W-:Y:S01]  /*a960*/  MOV R140, R144 ;  /* 0x00000090008c7202 */ /* 0x000fe20000000f00 */
[----:B------:R-:W-:Y:S06]  /*a970*/  BRA `(.L_x_2485) ;  /* 0xffffffb800607947 */ /* 0x000fec000383ffff */
.L_x_2427:
        /* <DEDUP_REMOVED lines=8> */
.L_x_2487:
[----:B------:R-:W-:Y:S05]  /*aa00*/  BSYNC B0 ;  /* 0x0000000000007941 */ /* 0x000fea0003800000 */
.L_x_2486:
[----:B------:R-:W-:Y:S05]  /*aa10*/  BRA `(.L_x_2488) ;  /* 0xffffffb8004c7947 */ /* 0x000fea000383ffff */
.L_x_2428:
        /* <DEDUP_REMOVED lines=8> */
.L_x_2490:
[----:B------:R-:W-:Y:S05]  /*aaa0*/  BSYNC B0 ;  /* 0x0000000000007941 */ /* 0x000fea0003800000 */
.L_x_2489:
[----:B------:R-:W-:Y:S05]  /*aab0*/  BRA `(.L_x_2491) ;  /* 0xffffffb8002c7947 */ /* 0x000fea000383ffff */
.L_x_2429:
        /* <DEDUP_REMOVED lines=8> */
.L_x_2493:
[----:B------:R-:W-:Y:S05]  /*ab40*/  BSYNC B0 ;  /* 0x0000000000007941 */ /* 0x000fea0003800000 */
.L_x_2492:
        /* <DEDUP_REMOVED lines=11> */
.L_x_2494:
[----:B------:R-:W-:Y:S05]  /*ac00*/  WARPSYNC.COLLECTIVE R155, `(.L_x_2495) ;  /* 0x000000009b087348 */ /* 0x000fea0003c00000 */
[----:B------:R0:W1:Y:S02]  /*ac10*/  SHFL.IDX P2, R161, R156, R157, R158 ;  /* 0x0000009d9ca17389 */ /* 0x000064000004009e */
[----:B01----:R-:W-:Y:S01]  /*ac20*/  ENDCOLLECTIVE ;  /* 0x000000000000791b */ /* 0x003fe20003800000 */
.L_x_2495:
[----:B------:R-:W-:Y:S02]  /*ac30*/  MOV R156, R91 ;  /* 0x0000005b009c7202 */ /* 0x000fe40000000f00 */
[----:B------:R-:W-:Y:S02]  /*ac40*/  MOV R55, R144 ;  /* 0x0000009000377202 */ /* 0x000fe40000000f00 */
[----:B------:R-:W-:-:S07]  /*ac50*/  MOV R90, R161 ;  /* 0x000000a1005a7202 */ /* 0x000fce0000000f00 */
[----:B------:R-:W-:Y:S05]  /*ac60*/  WARPSYNC.COLLECTIVE R155, `(.L_x_2496) ;  /* 0x000000009b087348 */ /* 0x000fea0003c00000 */
[----:B------:R0:W1:Y:S02]  /*ac70*/  SHFL.IDX P2, R161, R156, R157, R158 ;  /* 0x0000009d9ca17389 */ /* 0x000064000004009e */
[----:B01----:R-:W-:Y:S01]  /*ac80*/  ENDCOLLECTIVE ;  /* 0x000000000000791b */ /* 0x003fe20003800000 */
.L_x_2496:
[----:B------:R-:W-:Y:S01]  /*ac90*/  MOV R91, R161 ;  /* 0x000000a1005b7202 */ /* 0x000fe20000000f00 */
[----:B------:R-:W-:Y:S06]  /*aca0*/  BRA `(.L_x_2497) ;  /* 0xffffffb400c87947 */ /* 0x000fec000383ffff */
.L_x_2431:
        /* <DEDUP_REMOVED lines=8> */
.L_x_2498:
[----:B------:R-:W-:Y:S02]  /*ad30*/  MOV R90, R164 ;  /* 0x000000a4005a7202 */ /* 0x000fe40000000f00 */
[----:B------:R-:W-:-:S07]  /*ad40*/  MOV R91, R156 ;  /* 0x0000009c005b7202 */ /* 0x000fce0000000f00 */
[----:B------:R-:W-:Y:S05]  /*ad50*/  WARPSYNC.COLLECTIVE R155, `(.L_x_2499) ;  /* 0x000000009b087348 */ /* 0x000fea0003c00000 */
[----:B------:R0:W1:Y:S02]  /*ad60*/  SHFL.DOWN P6, R156, R90, R161, R158 ;  /* 0x080000a15a9c7389 */ /* 0x00006400000c009e */
[----:B01----:R-:W-:Y:S01]  /*ad70*/  ENDCOLLECTIVE ;  /* 0x000000000000791b */ /* 0x003fe20003800000 */
.L_x_2499:
        /* <DEDUP_REMOVED lines=8> */
.L_x_2500:
[----:B------:R-:W-:Y:S02]  /*ae00*/  MOV R90, R164 ;  /* 0x000000a4005a7202 */ /* 0x000fe40000000f00 */
[----:B------:R-:W-:-:S07]  /*ae10*/  MOV R91, R156 ;  /* 0x0000009c005b7202 */ /* 0x000fce0000000f00 */
[----:B------:R-:W-:Y:S05]  /*ae20*/  WARPSYNC.COLLECTIVE R155, `(.L_x_2501) ;  /* 0x000000009b087348 */ /* 0x000fea0003c00000 */
[----:B------:R0:W1:Y:S02]  /*ae30*/  SHFL.DOWN P6, R156, R90, R161, R158 ;  /* 0x080000a15a9c7389 */ /* 0x00006400000c009e */
[----:B01----:R-:W-:Y:S01]  /*ae40*/  ENDCOLLECTIVE ;  /* 0x000000000000791b */ /* 0x003fe20003800000 */
.L_x_2501:
        /* <DEDUP_REMOVED lines=8> */
.L_x_2502:
[----:B------:R-:W-:Y:S02]  /*aed0*/  MOV R90, R164 ;  /* 0x000000a4005a7202 */ /* 0x000fe40000000f00 */
[----:B------:R-:W-:-:S07]  /*aee0*/  MOV R91, R156 ;  /* 0x0000009c005b7202 */ /* 0x000fce0000000f00 */
[----:B------:R-:W-:Y:S05]  /*aef0*/  WARPSYNC.COLLECTIVE R155, `(.L_x_2503) ;  /* 0x000000009b087348 */ /* 0x000fea0003c00000 */
[----:B------:R0:W1:Y:S02]  /*af00*/  SHFL.DOWN P6, R156, R90, R161, R158 ;  /* 0x080000a15a9c7389 */ /* 0x00006400000c009e */
[----:B01----:R-:W-:Y:S01]  /*af10*/  ENDCOLLECTIVE ;  /* 0x000000000000791b */ /* 0x003fe20003800000 */
.L_x_2503:
        /* <DEDUP_REMOVED lines=8> */
.L_x_2504:
[----:B------:R-:W-:Y:S02]  /*afa0*/  MOV R90, R164 ;  /* 0x000000a4005a7202 */ /* 0x000fe40000000f00 */
[----:B------:R-:W-:-:S07]  /*afb0*/  MOV R91, R156 ;  /* 0x0000009c005b7202 */ /* 0x000fce0000000f00 */
[----:B------:R-:W-:Y:S05]  /*afc0*/  WARPSYNC.COLLECTIVE R155, `(.L_x_2505) ;  /* 0x000000009b087348 */ /* 0x000fea0003c00000 */
[----:B------:R0:W1:Y:S02]  /*afd0*/  SHFL.DOWN P6, R156, R90, R161, R158 ;  /* 0x080000a15a9c7389 */ /* 0x00006400000c009e */
[----:B01----:R-:W-:Y:S01]  /*afe0*/  ENDCOLLECTIVE ;  /* 0x000000000000791b */ /* 0x003fe20003800000 */
.L_x_2505:
        /* <DEDUP_REMOVED lines=8> */
.L_x_2506:
[----:B------:R-:W-:Y:S02]  /*b070*/  MOV R90, R164 ;  /* 0x000000a4005a7202 */ /* 0x000fe40000000f00 */
[----:B------:R-:W-:-:S07]  /*b080*/  MOV R91, R156 ;  /* 0x0000009c005b7202 */ /* 0x000fce0000000f00 */
[----:B------:R-:W-:Y:S05]  /*b090*/  WARPSYNC.COLLECTIVE R155, `(.L_x_2507) ;  /* 0x000000009b087348 */ /* 0x000fea0003c00000 */
[----:B------:R0:W1:Y:S02]  /*b0a0*/  SHFL.DOWN P6, R156, R90, R161, R158 ;  /* 0x080000a15a9c7389 */ /* 0x00006400000c009e */
[----:B01----:R-:W-:Y:S01]  /*b0b0*/  ENDCOLLECTIVE ;  /* 0x000000000000791b */ /* 0x003fe20003800000 */
.L_x_2507:
        /* <DEDUP_REMOVED lines=8> */
.L_x_2508:
[----:B------:R-:W-:Y:S02]  /*b140*/  MOV R156, R164 ;  /* 0x000000a4009c7202 */ /* 0x000fe40000000f00 */
[----:B------:R-:W-:-:S07]  /*b150*/  MOV R91, R161 ;  /* 0x000000a1005b7202 */ /* 0x000fce0000000f00 */
[----:B------:R-:W-:Y:S05]  /*b160*/  WARPSYNC.COLLECTIVE R155, `(.L_x_2509) ;  /* 0x000000009b087348 */ /* 0x000fea0003c00000 */
[----:B------:R0:W1:Y:S02]  /*b170*/  SHFL.IDX P2, R161, R156, R157, R158 ;  /* 0x0000009d9ca17389 */ /* 0x000064000004009e */
[----:B01----:R-:W-:Y:S01]  /*b180*/  ENDCOLLECTIVE ;  /* 0x000000000000791b */ /* 0x003fe20003800000 */
.L_x_2509:
[----:B------:R-:W-:Y:S01]  /*b190*/  MOV R165, R161 ;  /* 0x000000a100a57202 */ /* 0x000fe20000000f00 */
[----:B------:R-:W-:-:S11]  /*b1a0*/  HFMA2.MMA R161, -RZ, RZ, 0, 5.9604644775390625e-08 ;  /* 0x00000001ffa17435 */ /* 0x000fd600000001ff */
[----:B------:R-:W-:Y:S05]  /*b1b0*/  WARPSYNC.COLLECTIVE R155, `(.L_x_2510) ;  /* 0x000000009b087348 */ /* 0x000fea0003c00000 */
[----:B------:R0:W1:Y:S02]  /*b1c0*/  SHFL.DOWN P6, R156, R90, R161, R158 ;  /* 0x080000a15a9c7389 */ /* 0x00006400000c009e */
[----:B01----:R-:W-:Y:S01]  /*b1d0*/  ENDCOLLECTIVE ;  /* 0x000000000000791b */ /* 0x003fe20003800000 */
.L_x_2510:
[----:B------:R-:W-:Y:S02]  /*b1e0*/  MOV R90, R164 ;  /* 0x000000a4005a7202 */ /* 0x000fe40000000f00 */
[----:B------:R-:W-:-:S07]  /*b1f0*/  MOV R163, R156 ;  /* 0x0000009c00a37202 */ /* 0x000fce0000000f00 */
[----:B------:R-:W-:Y:S05]  /*b200*/  WARPSYNC.COLLECTIVE R155, `(.L_x_2511) ;  /* 0x000000009b087348 */ /* 0x000fea0003c00000 */
[----:B------:R0:W1:Y:S02]  /*b210*/  SHFL.DOWN P6, R156, R90, R161, R158 ;  /* 0x080000a15a9c7389 */ /* 0x00006400000c009e */
[----:B01----:R-:W-:Y:S01]  /*b220*/  ENDCOLLECTIVE ;  /* 0x000000000000791b */ /* 0x003fe20003800000 */
.L_x_2511:
[----:B------:R-:W-:Y:S02]  /*b230*/  MOV R164, R156 ;  /* 0x0000009c00a47202 */ /* 0x000fe40000000f00 */
[----:B------:R-:W-:-:S07]  /*b240*/  MOV R156, R48 ;  /* 0x00000030009c7202 */ /* 0x000fce0000000f00 */
[----:B------:R-:W-:Y:S05]  /*b250*/  WARPSYNC.COLLECTIVE R155, `(.L_x_2512) ;  /* 0x000000009b087348 */ /* 0x000fea0003c00000 */
[----:B------:R0:W1:Y:S02]  /*b260*/  SHFL.IDX P2, R161, R156, R157, R158 ;  /* 0x0000009d9ca17389 */ /* 0x000064000004009e */
[----:B01----:R-:W-:Y:S01]  /*b270*/  ENDCOLLECTIVE ;  /* 0x000000000000791b */ /* 0x003fe20003800000 */
.L_x_2512:
[----:B------:R-:W-:Y:S02]  /*b280*/  MOV R156, R49 ;  /* 0x00000031009c7202 */ /* 0x000fe40000000f00 */
[----:B------:R-:W-:-:S07]  /*b290*/  MOV R90, R161 ;  /* 0x000000a1005a7202 */ /* 0x000fce0000000f00 */
[----:B------:R-:W-:Y:S05]  /*b2a0*/  WARPSYNC.COLLECTIVE R155, `(.L_x_2513) ;  /* 0x000000009b087348 */ /* 0x000fea0003c00000 */
[----:B------:R0:W1:Y:S02]  /*b2b0*/  SHFL.IDX P2, R161, R156, R157, R158 ;  /* 0x0000009d9ca17389 */ /* 0x000064000004009e */
[----:B01----:R-:W-:Y:S01]  /*b2c0*/  ENDCOLLECTIVE ;  /* 0x000000000000791b */ /* 0x003fe20003800000 */
.L_x_2513:
[----:B------:R-:W-:Y:S01]  /*b2d0*/  MOV R155, R161 ;  /* 0x000000a1009b7202 */ /* 0x000fe20000000f00 */
[----:B------:R-:W-:Y:S06]  /*b2e0*/  BRA `(.L_x_2514) ;  /* 0xffffffb8000c7947 */ /* 0x000fec000383ffff */
.L_x_2515:
        /* <DEDUP_REMOVED lines=9> */
.L_x_10935:


//--------------------- .text._Z25selective_scan_bwd_kernelI32Selective_Scan_bwd_kernel_traitsILi128ELi16ELb1ELb1ELb0ELb0ELb0EN3c108BFloat16EfEEv12SSMParamsBwd --------------------------
	.section	.text._Z25selective_scan_bwd_kernelI32Selective_Scan_bwd_kernel_traitsILi128ELi16ELb1ELb1ELb0ELb0ELb0EN3c108BFloat16EfEEv12SSMParamsBwd,"ax",@progbits
	.align	128
        .global         _Z25selective_scan_bwd_kernelI32Selective_Scan_bwd_kernel_traitsILi128ELi16ELb1ELb1ELb0ELb0ELb0EN3c108BFloat16EfEEv12SSMParamsBwd
        .type           _Z25selective_scan_bwd_kernelI32Selective_Scan_bwd_kernel_traitsILi128ELi16ELb1ELb1ELb0ELb0ELb0EN3c108BFloat16EfEEv12SSMParamsBwd,@function
        .size           _Z25selective_scan_bwd_kernelI32Selective_Scan_bwd_kernel_traitsILi128ELi16ELb1ELb1ELb0ELb0ELb0EN3c108BFloat16EfEEv12SSMParamsBwd,(.L_x_10936 - _Z25selective_scan_bwd_kernelI32Selective_Scan_bwd_kernel_traitsILi128ELi16ELb1ELb1ELb0ELb0ELb0EN3c108BFloat16EfEEv12SSMParamsBwd)
        .other          _Z25selective_scan_bwd_kernelI32Selective_Scan_bwd_kernel_traitsILi128ELi16ELb1ELb1ELb0ELb0ELb0EN3c108BFloat16EfEEv12SSMParamsBwd,@"STO_CUDA_ENTRY STV_DEFAULT"
_Z25selective_scan_bwd_kernelI32Selective_Scan_bwd_kernel_traitsILi128ELi16ELb1ELb1ELb0ELb0ELb0EN3c108BFloat16EfEEv12SSMParamsBwd:
.text._Z25selective_scan_bwd_kernelI32Selective_Scan_bwd_kernel_traitsILi128ELi16ELb1ELb1ELb0ELb0ELb0EN3c108BFloat16EfEEv12SSMParamsBwd:
        /* <DEDUP_REMOVED lines=58> */
[----:B------:R-:W-:Y:S01]  /*03a0*/  UISETP.NE.AND.EX UP1, UPT, UR37, URZ, UPT, UP2 ;  /* 0x0000003f2500728c */ /* 0x000fe2000bf25320 */
[----:B------:R-:W-:Y:S01]  /*03b0*/  ULDC.64 UR22, c[0x0][0x288] ;  /* 0x0000a20000167ab9 */ /* 0x000fe20000000a00 */
[----:B------:R-:W-:Y:S02]  /*03c0*/  UIMAD.WIDE.U32 UR8, UR11, UR6, URZ ;  /* 0x000000060b0872a5 */ /* 0x000fe4000f8e003f */
[----:B------:R-:W-:Y:S02]  /*03d0*/  UIMAD UR28, UR11, UR7, UR28 ;  /* 0x000000070b1c72a4 */ /* 0x000fe4000f8e021c */
[----:B------:R-:W-:Y:S02]  /*03e0*/  UIMAD UR32, UR15, UR22, URZ ;  /* 0x000000160f2072a4 */ /* 0x000fe4000f8e023f */
[----:B------:R-:W-:Y:S02]  /*03f0*/  UIMAD.WIDE.U32 UR6, UR11, UR18, URZ ;  /* 0x000000120b0672a5 */ /* 0x000fe4000f8e003f */
[----:B------:R-:W-:Y:S01]  /*0400*/  UIMAD UR32, UR10, UR23, UR32 ;  /* 0x000000170a2072a4 */ /* 0x000fe2000f8e0220 */
[----:B-1----:R-:W-:Y:S01]  /*0410*/  IADD3 R2, R0, 0xffffffe, RZ ;  /* 0x0ffffffe00027810 */ /* 0x002fe20007ffe0ff */
[----:B------:R-:W-:Y:S01]  /*0420*/  UMOV UR18, URZ ;  /* 0x0000003f00127c82 */ /* 0x000fe20008000000 */
[----:B------:R-:W-:Y:S01]  /*0430*/  IABS R0, UR10 ;  /* 0x0000000a00007c13 */ /* 0x000fe20008000000 */
[----:B------:R-:W-:-:S02]  /*0440*/  @UP1 ULEA UR18, UP2, UR10, UR36, 0x2 ;  /* 0x000000240a121291 */ /* 0x000fc4000f84103f */
[----:B------:R-:W-:Y:S01]  /*0450*/  UIMAD UR14, UR11, UR19, UR14 ;  /* 0x000000130b0e72a4 */ /* 0x000fe2000f8e020e */
[----:B------:R-:W1:Y:S01]  /*0460*/  F2I.FTZ.U32.TRUNC.NTZ R2, R2 ;  /* 0x0000000200027305 */ /* 0x000e62000021f000 */
[----:B------:R-:W-:Y:S01]  /*0470*/  R2UR UR34, R0 ;  /* 0x00000000002272ca */ /* 0x000fe200000e0000 */
[----:B------:R-:W-:Y:S01]  /*0480*/  UMOV UR19, URZ ;  /* 0x0000003f00137c82 */ /* 0x000fe20008000000 */
[----:B------:R-:W-:Y:S02]  /*0490*/  @UP1 ULEA.HI.X UR19, UR10, UR37, UR15, 0x2, UP2 ;  /* 0x000000250a131291 */ /* 0x000fe400090f140f */
[----:B------:R-:W-:Y:S02]  /*04a0*/  UIADD3 UR9, UR9, UR28, URZ ;  /* 0x0000001c09097290 */ /* 0x000fe4000fffe03f */
[----:B------:R-:W-:Y:S02]  /*04b0*/  UIADD3 UR13, UR13, UR26, URZ ;  /* 0x0000001a0d0d7290 */ /* 0x000fe4000fffe03f */
[----:B------:R-:W-:-:S02]  /*04c0*/  UISETP.NE.AND UP1, UPT, UR29, URZ, UPT ;  /* 0x0000003f1d00728c */ /* 0x000fc4000bf25270 */
[----:B------:R-:W-:-:S03]  /*04d0*/  UIADD3 UR7, UR7, UR14, URZ ;  /* 0x0000000e07077290 */ /* 0x000fc6000fffe03f */
[----:B------:R-:W-:Y:S01]  /*04e0*/  @UP0 ULDC UR14, c[0x0][0x214] ;  /* 0x00008500000e0ab9 */ /* 0x000fe20000000800 */
[----:B-1----:R-:W-:Y:S01]  /*04f0*/  R2UR UR5, R2 ;  /* 0x00000000020572ca */ /* 0x002fe200000e0000 */
[----:B------:R-:W-:-:S12]  /*0500*/  @UP0 UIMAD UR14, UR11, UR14, UR10 ;  /* 0x0000000e0b0e02a4 */ /* 0x000fd8000f8e020a */
        /* <DEDUP_REMOVED lines=8> */
[----:B------:R-:W-:Y:S02]  /*0590*/  UIMAD UR30, UR15, UR16, URZ ;  /* 0x000000100f1e72a4 */ /* 0x000fe4000f8e023f */
[----:B------:R-:W-:Y:S01]  /*05a0*/  UMOV UR27, UR31 ;  /* 0x0000001f001b7c82 */ /* 0x000fe20008000000 */
[----:B------:R-:W-:Y:S01]  /*05b0*/  ULDC.64 UR22, c[0x0][0x330] ;  /* 0x0000cc0000167ab9 */ /* 0x000fe20000000a00 */
[----:B------:R-:W-:-:S02]  /*05c0*/  UIADD3 UR35, -UR27, URZ, URZ ;  /* 0x0000003f1b237290 */ /* 0x000fc4000fffe13f */
[----:B------:R-:W-:Y:S02]  /*05d0*/  UIMAD UR31, UR15, UR22, URZ ;  /* 0x000000160f1f72a4 */ /* 0x000fe4000f8e023f */
[----:B------:R-:W-:Y:S02]  /*05e0*/  UIMAD UR15, UR33, UR35, UR34 ;  /* 0x00000023210f72a4 */ /* 0x000fe4000f8e0222 */
[----:B------:R-:W-:Y:S02]  /*05f0*/  UIMAD.WIDE.U32 UR8, UR10, UR22, UR8 ;  /* 0x000000160a0872a5 */ /* 0x000fe4000f8e0008 */
        /* <DEDUP_REMOVED lines=9> */
[----:B------:R-:W-:Y:S02]  /*0690*/  @!UP4 UIADD3 UR27, UR27, 0x1, URZ ;  /* 0x000000011b1bc890 */ /* 0x000fe4000fffe03f */
[----:B------:R-:W-:Y:S02]  /*06a0*/  UISETP.GE.AND UP2, UPT, UR13, URZ, UPT ;  /* 0x0000003f0d00728c */ /* 0x000fe4000bf46270 */
[----:B------:R-:W-:-:S02]  /*06b0*/  UIMAD UR31, UR10, UR23, UR31 ;  /* 0x000000170a1f72a4 */ /* 0x000fc4000f8e021f */
[----:B------:R-:W-:Y:S02]  /*06c0*/  USHF.R.S32.HI UR23, URZ, 0x1f, UR26 ;  /* 0x0000001f3f177899 */ /* 0x000fe4000801141a */
[----:B------:R-:W-:Y:S02]  /*06d0*/  UIADD3 UR4, UP5, UR26, UR4, URZ ;  /* 0x000000041a047290 */ /* 0x000fe4000ffbe03f */
[----:B------:R-:W-:Y:S01]  /*06e0*/  @UP3 UIADD3 UR27, UR27, 0x1, URZ ;  /* 0x000000011b1b3890 */ /* 0x000fe2000fffe03f */
[----:B------:R-:W-:Y:S01]  /*06f0*/  ULDC.64 UR34, c[0x0][0x2f0] ;  /* 0x0000bc0000227ab9 */ /* 0x000fe20000000a00 */
[----:B------:R-:W-:Y:S02]  /*0700*/  UIADD3.X UR5, UR23, UR5, UR32, UP5, !UPT ;  /* 0x0000000517057290 */ /* 0x000fe4000affe420 */
[----:B------:R-:W-:Y:S02]  /*0710*/  ULEA UR15, UP4, UR4, UR34, 0x1 ;  /* 0x00000022040f7291 */ /* 0x000fe4000f88083f */
[----:B------:R-:W-:Y:S01]  /*0720*/  UIADD3 UR48, UP3, UR26, UR16, URZ ;  /* 0x000000101a307290 */ /* 0x000fe2000ff7e03f */
[----:B------:R-:W-:Y:S01]  /*0730*/  UMOV UR13, UR27 ;  /* 0x0000001b000d7c82 */ /* 0x000fe20008000000 */
[----:B------:R-:W-:Y:S01]  /*0740*/  ULEA.HI.X UR16, UR4, UR35, UR5, 0x1, UP4 ;  /* 0x0000002304107291 */ /* 0x000fe2000a0f0c05 */
[----:B------:R-:W-:Y:S01]  /*0750*/  ULDC.64 UR32, c[0x0][0x2f8] ;  /* 0x0000be0000207ab9 */ /* 0x000fe20000000a00 */
[----:B------:R-:W-:-:S02]  /*0760*/  UIADD3.X UR4, UR23, UR17, UR30, UP3, !UPT ;  /* 0x0000001117047290 */ /* 0x000fc40009ffe41e */
[----:B------:R-:W-:Y:S02]  /*0770*/  @!UP2 UIADD3 UR13, -UR13, URZ, URZ ;  /* 0x0000003f0d0da290 */ /* 0x000fe4000fffe13f */
[----:B------:R-:W-:Y:S02]  /*0780*/  UIADD3 UR50, UP2, UR26, UR8, URZ ;  /* 0x000000081a327290 */ /* 0x000fe4000ff5e03f */
[----:B------:R-:W-:Y:S02]  /*0790*/  ULEA UR17, UP3, UR48, UR32, 0x1 ;  /* 0x0000002030117291 */ /* 0x000fe4000f86083f */
[----:B------:R-:W-:Y:S02]  /*07a0*/  @!UP1 ULOP3.LUT UR13, URZ, UR29, URZ, 0x33, !UPT ;  /* 0x0000001d3f0d9292 */ /* 0x000fe4000f8e333f */
[----:B------:R-:W-:Y:S02]  /*07b0*/  UIADD3.X UR8, UR23, UR9, UR31, UP2, !UPT ;  /* 0x0000000917087290 */ /* 0x000fe400097fe41f */
[----:B------:R-:W-:-:S02]  /*07c0*/  ULEA.HI.X UR48, UR48, UR33, UR4, 0x1, UP3 ;  /* 0x0000002130307291 */ /* 0x000fc400098f0c04 */
[----:B------:R-:W-:Y:S01]  /*07d0*/  USHF.R.S32.HI UR9, URZ, 0x1f, UR13 ;  /* 0x0000001f3f097899 */ /* 0x000fe2000801140d */
[----:B------:R-:W-:Y:S01]  /*07e0*/  ULDC.64 UR4, c[0x0][0x3b8] ;  /* 0x0000ee0000047ab9 */ /* 0x000fe20000000a00 */
[----:B------:R-:W-:Y:S01]  /*07f0*/  ULDC.64 UR28, c[0x0][0x258] ;  /* 0x00009600001c7ab9 */ /* 0x000fe20000000a00 */
[----:B------:R-:W-:Y:S02]  /*0800*/  ULEA UR49, UP1, UR50, UR4, 0x1 ;  /* 0x0000000432317291 */ /* 0x000fe4000f82083f */
[----:B------:R-:W-:Y:S02]  /*0810*/  UIMAD UR4, UR9, UR28, URZ ;  /* 0x0000001c090472a4 */ /* 0x000fe4000f8e023f */
[----:B------:R-:W-:Y:S02]  /*0820*/  ULEA.HI.X UR50, UR50, UR5, UR8, 0x1, UP1 ;  /* 0x0000000532327291 */ /* 0x000fe400088f0c08 */
[----:B------:R-:W-:Y:S02]  /*0830*/  UIMAD.WIDE.U32 UR8, UR13, UR28, UR6 ;  /* 0x0000001c0d0872a5 */ /* 0x000fe4000f8e0006 */
[----:B------:R-:W-:-:S02]  /*0840*/  UIMAD UR27, UR13, UR29, UR4 ;  /* 0x0000001d0d1b72a4 */ /* 0x000fc4000f8e0204 */
[----:B------:R-:W-:Y:S02]  /*0850*/  UISETP.GE.AND UP1, UPT, UR22, 0x1, UPT ;  /* 0x000000011600788c */ /* 0x000fe4000bf26270 */
[----:B------:R-:W-:Y:S01]  /*0860*/  @UP0 UIMAD UR14, UR14, UR22, URZ ;  /* 0x000000160e0e02a4 */ /* 0x000fe2000f8e023f */
[----:B------:R-:W-:Y:S01]  /*0870*/  UMOV UR4, URZ ;  /* 0x0000003f00047c82 */ /* 0x000fe20008000000 */
[----:B------:R-:W-:Y:S02]  /*0880*/  UIADD3 UR26, UP2, UR26, UR8, URZ ;  /* 0x000000081a1a7290 */ /* 0x000fe4000ff5e03f */
[----:B------:R-:W-:Y:S01]  /*0890*/  UIADD3 UR27, UR9, UR27, URZ ;  /* 0x0000001b091b7290 */ /* 0x000fe2000fffe03f */
[----:B------:R-:W-:Y:S01]  /*08a0*/  @UP0 ULDC UR28, c[0x0][0x21c] ;  /* 0x00008700001c0ab9 */ /* 0x000fe20000000800 */
[----:B------:R-:W-:Y:S01]  /*08b0*/  ULDC.64 UR6, c[0x0][0x2d8] ;  /* 0x0000b60000067ab9 */ /* 0x000fe20000000a00 */
[----:B------:R-:W-:Y:S02]  /*08c0*/  @UP0 UIMAD UR14, UR14, UR28, URZ ;  /* 0x0000001c0e0e02a4 */ /* 0x000fe4000f8e023f */
[----:B------:R-:W-:-:S02]  /*08d0*/  UIADD3.X UR52, UR23, UR27, URZ, UP2, !UPT ;  /* 0x0000001b17347290 */ /* 0x000fc400097fe43f */
[----:B------:R-:W-:Y:S01]  /*08e0*/  ULEA UR51, UP3, UR26, UR6, 0x1 ;  /* 0x000000061a337291 */ /* 0x000fe2000f86083f */
[----:B------:R-:W-:Y:S01]  /*08f0*/  @UP0 ULDC.64 UR22, c[0x0][0x310] ;  /* 0x0000c40000160ab9 */ /* 0x000fe20000000a00 */
[----:B------:R-:W-:Y:S01]  /*0900*/  UMOV UR5, URZ ;  /* 0x0000003f00057c82 */ /* 0x000fe20008000000 */
[----:B------:R-:W-:Y:S02]  /*0910*/  @UP0 UIMAD.WIDE UR22, UR14, 0x8, UR22 ;  /* 0x000000080e1608a5 */ /* 0x000fe4000f8e0216 */
        /* <DEDUP_REMOVED lines=21> */
.L_x_2563:
[----:B------:R-:W-:Y:S01]  /*0a70*/  BAR.SYNC.DEFER_BLOCKING 0x0 ;  /* 0x0000000000007b1d */ /* 0x000fe20000010000 */
[----:B------:R-:W-:Y:S02]  /*0a80*/  SHF.L.U32 R34, R36, 0x1, RZ ;  /* 0x0000000124227819 */ /* 0x000fe400000006ff */
[----:B0-----:R-:W-:Y:S02]  /*0a90*/  MOV R2, UR15 ;  /* 0x0000000f00027c02 */ /* 0x001fe40008000f00 */
[----:B------:R-:W-:Y:S01]  /*0aa0*/  LOP3.LUT R34, R34, 0xffffffc0, RZ, 0xc0, !PT ;  /* 0xffffffc022227812 */ /* 0x000fe200078ec0ff */
[----:B------:R-:W-:Y:S01]  /*0ab0*/  ULDC UR7, c[0x0][0x21c] ;  /* 0x0000870000077ab9 */ /* 0x000fe20000000800 */
[----:B------:R-:W-:Y:S01]  /*0ac0*/  MOV R3, UR16 ;  /* 0x0000001000037c02 */ /* 0x000fe20008000f00 */
[----:B------:R-:W2:Y:S01]  /*0ad0*/  S2R R15, SR_LANEID ;  /* 0x00000000000f7919 */ /* 0x000ea20000000000 */
[----:B------:R-:W-:-:S05]  /*0ae0*/  LOP3.LUT R14, R34, 0x1f, R36, 0xf8, !PT ;  /* 0x0000001f220e7812 */ /* 0x000fca00078ef824 */
[----:B------:R-:W-:Y:S01]  /*0af0*/  IMAD.WIDE R2, R14, 0x10, R2 ;  /* 0x000000100e027825 */ /* 0x000fe200078e0202 */
[----:B------:R-:W-:Y:S01]  /*0b00*/  MOV R12, UR17 ;  /* 0x00000011000c7c02 */ /* 0x000fe20008000f00 */
[----:B------:R-:W-:Y:S01]  /*0b10*/  STL [R1+0x6c], R14 ;  /* 0x00006c0e01007387 */ /* 0x000fe20000100800 */
[----:B------:R-:W-:-:S03]  /*0b20*/  MOV R13, UR48 ;  /* 0x00000030000d7c02 */ /* 0x000fc60008000f00 */
[----:B------:R-:W3:Y:S04]  /*0b30*/  LDL.LU R32, [R1+0x78] ;  /* 0x0000780001207983 */ /* 0x000ee80000300800 */
[----:B------:R-:W4:Y:S04]  /*0b40*/  LDG.E.128 R4, desc[UR24][R2.64] ;  /* 0x0000001802047981 */ /* 0x000f28000c1e1d00 */
[----:B------:R-:W5:Y:S01]  /*0b50*/  LDG.E.128 R8, desc[UR24][R2.64+0x200] ;  /* 0x0002001802087981 */ /* 0x000f62000c1e1d00 */
[----:B--2---:R-:W-:-:S04]  /*0b60*/  IADD3 R0, R34, R15, RZ ;  /* 0x0000000f22007210 */ /* 0x004fc80007ffe0ff */
[C---:B------:R-:W-:Y:S02]  /*0b70*/  LEA R33, R0.reuse, R35, 0x4 ;  /* 0x0000002300217211 */ /* 0x040fe400078e20ff */
[----:B------:R-:W-:-:S04]  /*0b80*/  IADD3 R0, R0, R15, RZ ;  /* 0x0000000f00007210 */ /* 0x000fc80007ffe0ff */
[----:B------:R-:W-:Y:S01]  /*0b90*/  LEA R0, R0, R35, 0x4 ;  /* 0x0000002300007211 */ /* 0x000fe200078e20ff */
[----:B------:R-:W-:Y:S01]  /*0ba0*/  IMAD.WIDE R12, R14, 0x10, R12 ;  /* 0x000000100e0c7825 */ /* 0x000fe200078e020c */
[----:B----4-:R-:W-:Y:S04]  /*0bb0*/  STS.128 [R33], R4 ;  /* 0x0000000421007388 */ /* 0x010fe80000000c00 */
[----:B-----5:R-:W-:Y:S01]  /*0bc0*/  STS.128 [R33+0x200], R8 ;  /* 0x0002000821007388 */ /* 0x020fe20000000c00 */
[----:B------:R-:W-:-:S03]  /*0bd0*/  NOP ;  /* 0x0000000000007918 */ /* 0x000fc60000000000 */
[----:B------:R-:W0:Y:S04]  /*0be0*/  LDS.128 R44, [R0] ;  /* 0x00000000002c7984 */ /* 0x000e280000000c00 */
[----:B------:R-:W-:Y:S01]  /*0bf0*/  LDS.128 R40, [R0+0x10] ;  /* 0x0000100000287984 */ /* 0x000fe20000000c00 */
[----:B------:R-:W-:Y:S06]  /*0c00*/  BAR.SYNC.DEFER_BLOCKING 0x0 ;  /* 0x0000000000007b1d */ /* 0x000fec0000010000 */
[----:B------:R-:W2:Y:S04]  /*0c10*/  LDG.E.128 R16, desc[UR24][R12.64] ;  /* 0x000000180c107981 */ /* 0x000ea8000c1e1d00 */
[----:B------:R-:W4:Y:S01]  /*0c20*/  LDG.E.128 R20, desc[UR24][R12.64+0x200] ;  /* 0x000200180c147981 */ /* 0x000f22000c1e1d00 */
[----:B------:R-:W-:-:S02]  /*0c30*/  MOV R2, UR49 ;  /* 0x0000003100027c02 */ /* 0x000fc40008000f00 */
[----:B------:R-:W-:-:S03]  /*0c40*/  MOV R3, UR50 ;  /* 0x0000003200037c02 */ /* 0x000fc60008000f00 */
[----:B------:R-:W-:Y:S01]  /*0c50*/  IMAD.WIDE R2, R14, 0x10, R2 ;  /* 0x000000100e027825 */ /* 0x000fe200078e0202 */
[----:B--2---:R-:W-:Y:S04]  /*0c60*/  STS.128 [R33], R16 ;  /* 0x0000001021007388 */ /* 0x004fe80000000c00 */
[----:B----4-:R0:W-:Y:S01]  /*0c70*/  STS.128 [R33+0x200], R20 ;  /* 0x0002001421007388 */ /* 0x0101e20000000c00 */
[----:B------:R-:W-:-:S03]  /*0c80*/  NOP ;  /* 0x0000000000007918 */ /* 0x000fc60000000000 */
[----:B------:R-:W-:Y:S04]  /*0c90*/  LDS.128 R8, [R0] ;  /* 0x0000000000087984 */ /* 0x000fe80000000c00 */
[----:B------:R-:W-:Y:S01]  /*0ca0*/  LDS.128 R4, [R0+0x10] ;  /* 0x0000100000047984 */ /* 0x000fe20000000c00 */
[----:B------:R-:W-:Y:S06]  /*0cb0*/  BAR.SYNC.DEFER_BLOCKING 0x0 ;  /* 0x0000000000007b1d */ /* 0x000fec0000010000 */
[----:B------:R-:W2:Y:S04]  /*0cc0*/  LDG.E.128 R24, desc[UR24][R2.64] ;  /* 0x0000001802187981 */ /* 0x000ea8000c1e1d00 */
[----:B------:R1:W4:Y:S01]  /*0cd0*/  LDG.E.128 R28, desc[UR24][R2.64+0x200] ;  /* 0x00020018021c7981 */ /* 0x000322000c1e1d00 */
[----:B0-----:R-:W-:-:S02]  /*0ce0*/  SHF.L.U32 R22, R44, 0x10, RZ ;  /* 0x000000102c167819 */ /* 0x001fc400000006ff */
[----:B------:R-:W-:-:S04]  /*0cf0*/  PRMT R21, R44, 0x7632, R21 ;  /* 0x000076322c157816 */ /* 0x000fc80000000015 */
[----:B------:R-:W-:Y:S02]  /*0d00*/  SHF.L.U32 R21, R21, 0x10, RZ ;  /* 0x0000001015157819 */ /* 0x000fe400000006ff */
[----:B-1----:R-:W-:-:S04]  /*0d10*/  PRMT R2, R45, 0x7632, R2 ;  /* 0x000076322d027816 */ /* 0x002fc80000000002 */
[----:B------:R-:W-:Y:S02]  /*0d20*/  SHF.L.U32 R3, R2, 0x10, RZ ;  /* 0x0000001002037819 */ /* 0x000fe400000006ff */
[----:B------:R-:W-:-:S04]  /*0d30*/  PRMT R2, R46, 0x7632, R2 ;  /* 0x000076322e027816 */ /* 0x000fc80000000002 */
[----:B------:R-:W-:Y:S02]  /*0d40*/  SHF.L.U32 R2, R2, 0x10, RZ ;  /* 0x0000001002027819 */ /* 0x000fe400000006ff */
[----:B------:R-:W-:Y:S01]  /*0d50*/  ISETP.LT.AND P0, PT, RZ, UR7, PT ;  /* 0x00000007ff007c0c */ /* 0x000fe2000bf01270 */
[----:B--2---:R-:W-:Y:S04]  /*0d60*/  STS.128 [R33], R24 ;  /* 0x0000001821007388 */ /* 0x004fe80000000c00 */
[----:B----4-:R-:W-:Y:S01]  /*0d70*/  STS.128 [R33+0x200], R28 ;  /* 0x0002001c21007388 */ /* 0x010fe20000000c00 */
[----:B------:R-:W-:-:S03]  /*0d80*/  NOP ;  /* 0x0000000000007918 */ /* 0x000fc60000000000 */
[----:B------:R-:W0:Y:S04]  /*0d90*/  LDS.128 R16, [R0] ;  /* 0x0000000000107984 */ /* 0x000e280000000c00 */
[----:B------:R1:W2:Y:S01]  /*0da0*/  LDS.128 R12, [R0+0x10] ;  /* 0x00001000000c7984 */ /* 0x0002a20000000c00 */
[C---:B0-----:R-:W-:Y:S02]  /*0db0*/  PRMT R20, R16.reuse, 0x7632, R20 ;  /* 0x0000763210147816 */ /* 0x041fe40000000014 */
[----:B------:R-:W-:Y:S02]  /*0dc0*/  SHF.L.U32 R55, R16, 0x10, RZ ;  /* 0x0000001010377819 */ /* 0x000fe400000006ff */
[----:B------:R-:W-:-:S03]  /*0dd0*/  SHF.L.U32 R49, R20, 0x10, RZ ;  /* 0x0000001014317819 */ /* 0x000fc600000006ff */
[----:B---3--:R-:W-:Y:S01]  /*0de0*/  FFMA.FTZ R22, R55, R22, R32 ;  /* 0x0000001637167223 */ /* 0x008fe20000010020 */
[----:B------:R-:W-:Y:S02]  /*0df0*/  SHF.L.U32 R54, R17, 0x10, RZ ;  /* 0x0000001011367819 */ /* 0x000fe400000006ff */
[----:B------:R-:W-:Y:S01]  /*0e00*/  SHF.L.U32 R16, R45, 0x10, RZ ;  /* 0x000000102d107819 */ /* 0x000fe200000006ff */
[----:B------:R-:W-:Y:S01]  /*0e10*/  FFMA.FTZ R21, R49, R21, R22 ;  /* 0x0000001531157223 */ /* 0x000fe20000010016 */
[----:B------:R-:W-:-:S03]  /*0e20*/  PRMT R17, R17, 0x7632, R17 ;  /* 0x0000763211117816 */ /* 0x000fc60000000011 */
[----:B------:R-:W-:Y:S01]  /*0e30*/  FFMA.FTZ R16, R54, R16, R21 ;  /* 0x0000001036107223 */ /* 0x000fe20000010015 */
[----:B------:R-:W-:Y:S02]  /*0e40*/  SHF.L.U32 R48, R17, 0x10, RZ ;  /* 0x0000001011307819 */ /* 0x000fe400000006ff */
[----:B------:R-:W-:Y:S02]  /*0e50*/  SHF.L.U32 R20, R46, 0x10, RZ ;  /* 0x000000102e147819 */ /* 0x000fe400000006ff */
[----:B-1----:R-:W-:Y:S01]  /*0e60*/  PRMT R0, R18, 0x7632, R0 ;  /* 0x0000763212007816 */ /* 0x002fe20000000000 */
[----:B------:R-:W-:Y:S01]  /*0e70*/  FFMA.FTZ R3, R48, R3, R16 ;  /* 0x0000000330037223 */ /* 0x000fe20000010010 */
[----:B------:R-:W-:Y:S02]  /*0e80*/  SHF.L.U32 R53, R18, 0x10, RZ ;  /* 0x0000001012357819 */ /* 0x000fe400000006ff */
[----:B------:R-:W-:-:S03]  /*0e90*/  SHF.L.U32 R39, R0, 0x10, RZ ;  /* 0x0000001000277819 */ /* 0x000fc600000006ff */
[----:B------:R-:W-:Y:S01]  /*0ea0*/  FFMA.FTZ R3, R53, R20, R3 ;  /* 0x0000001435037223 */ /* 0x000fe20000010003 */
[----:B------:R-:W-:Y:S02]  /*0eb0*/  SHF.L.U32 R52, R19, 0x10, RZ ;  /* 0x0000001013347819 */ /* 0x000fe400000006ff */
[----:B------:R-:W-:Y:S01]  /*0ec0*/  SHF.L.U32 R17, R47, 0x10, RZ ;  /* 0x000000102f117819 */ /* 0x000fe200000006ff */
[----:B------:R-:W-:Y:S01]  /*0ed0*/  FFMA.FTZ R2, R39, R2, R3 ;  /* 0x0000000227027223 */ /* 0x000fe20000010003 */
[----:B------:R-:W-:Y:S02]  /*0ee0*/  PRMT R0, R47, 0x7632, R0 ;  /* 0x000076322f007816 */ /* 0x000fe40000000000 */
[----:B------:R-:W-:Y:S01]  /*0ef0*/  PRMT R19, R19, 0x7632, R19 ;  /* 0x0000763213137816 */ /* 0x000fe20000000013 */
[----:B------:R-:W-:Y:S01]  /*0f00*/  FFMA.FTZ R2, R52, R17, R2 ;  /* 0x0000001134027223 */ /* 0x000fe20000010002 */
[----:B------:R-:W-:Y:S02]  /*0f10*/  SHF.L.U32 R3, R0, 0x10, RZ ;  /* 0x0000001000037819 */ /* 0x000fe400000006ff */
[----:B------:R-:W-:-:S02]  /*0f20*/  SHF.L.U32 R38, R19, 0x10, RZ ;  /* 0x0000001013267819 */ /* 0x000fc400000006ff */
[C---:B------:R-:W-:Y:S02]  /*0f30*/  SHF.L.U32 R17, R40.reuse, 0x10, RZ ;  /* 0x0000001028117819 */ /* 0x040fe400000006ff */
[----:B------:R-:W-:Y:S01]  /*0f40*/  PRMT R16, R40, 0x7632, R16 ;  /* 0x0000763228107816 */ /* 0x000fe20000000010 */
[----:B------:R-:W-:Y:S01]  /*0f50*/  FFMA.FTZ R2, R38, R3, R2 ;  /* 0x0000000326027223 */ /* 0x000fe20000010002 */
[C---:B--2---:R-:W-:Y:S02]  /*0f60*/  PRMT R0, R12.reuse, 0x7632, R0 ;  /* 0x000076320c007816 */ /* 0x044fe40000000000 */
[----:B------:R-:W-:Y:S02]  /*0f70*/  SHF.L.U32 R51, R12, 0x10, RZ ;  /* 0x000000100c337819 */ /* 0x000fe400000006ff */
[----:B------:R-:W-:Y:S02]  /*0f80*/  SHF.L.U32 R3, R16, 0x10, RZ ;  /* 0x0000001010037819 */ /* 0x000fe400000006ff */
[----:B------:R-:W-:Y:S01]  /*0f90*/  SHF.L.U32 R37, R0, 0x10, RZ ;  /* 0x0000001000257819 */ /* 0x000fe200000006ff */
[----:B------:R-:W-:Y:S01]  /*0fa0*/  FFMA.FTZ R2, R51, R17, R2 ;  /* 0x0000001133027223 */ /* 0x000fe20000010002 */
[----:B------:R-:W-:-:S02]  /*0fb0*/  SHF.L.U32 R17, R41, 0x10, RZ ;  /* 0x0000001029117819 */ /* 0x000fc400000006ff */
[----:B------:R-:W-:Y:S01]  /*0fc0*/  PRMT R0, R41, 0x7632, R0 ;  /* 0x0000763229007816 */ /* 0x000fe20000000000 */
[----:B------:R-:W-:Y:S01]  /*0fd0*/  FFMA.FTZ R2, R37, R3, R2 ;  /* 0x0000000325027223 */ /* 0x000fe20000010002 */
[C---:B------:R-:W-:Y:S02]  /*0fe0*/  PRMT R160, R13.reuse, 0x7632, R160 ;  /* 0x000076320da07816 */ /* 0x040fe400000000a0 */
        /* <DEDUP_REMOVED lines=16> */
[C---:B------:R-:W-:Y:S02]  /*10f0*/  SHF.L.U32 R157, R15.reuse, 0x10, RZ ;  /* 0x000000100f9d7819 */ /* 0x040fe400000006ff */
[----:B------:R-:W-:Y:S01]  /*1100*/  PRMT R156, R15, 0x7632, R156 ;  /* 0x000076320f9c7816 */ /* 0x000fe2000000009c */
[----:B------:R-:W-:Y:S01]  /*1110*/  STL [R1+0x28], R55 ;  /* 0x0000283701007387 */ /* 0x000fe20000100800 */
[----:B------:R-:W-:Y:S02]  /*1120*/  SHF.L.U32 R32, R8, 0x10, RZ ;  /* 0x0000001008207819 */ /* 0x000fe400000006ff */
[C---:B------:R-:W-:Y:S01]  /*1130*/  PRMT R2, R9.reuse, 0x7632, R2 ;  /* 0x0000763209027816 */ /* 0x040fe20000000002 */
[----:B------:R-:W-:Y:S01]  /*1140*/  STL [R1+0x24], R49 ;  /* 0x0000243101007387 */ /* 0x000fe20000100800 */
[----:B------:R-:W-:-:S02]  /*1150*/  SHF.L.U32 R31, R9, 0x10, RZ ;  /* 0x00000010091f7819 */ /* 0x000fc400000006ff */
[----:B------:R-:W-:Y:S01]  /*1160*/  PRMT R3, R10, 0x7632, R3 ;  /* 0x000076320a037816 */ /* 0x000fe20000000003 */
[----:B------:R-:W-:Y:S01]  /*1170*/  STL [R1+0x20], R54 ;  /* 0x0000203601007387 */ /* 0x000fe20000100800 */
[C---:B------:R-:W-:Y:S02]  /*1180*/  PRMT R8, R11.reuse, 0x7632, R8 ;  /* 0x000076320b087816 */ /* 0x040fe40000000008 */
[----:B------:R-:W-:Y:S01]  /*1190*/  SHF.L.U32 R29, R11, 0x10, RZ ;  /* 0x000000100b1d7819 */ /* 0x000fe200000006ff */
[----:B------:R-:W-:Y:S01]  /*11a0*/  FFMA.FTZ R11, R157, R14, R12 ;  /* 0x0000000e9d0b7223 */ /* 0x000fe2000001000c */
[----:B------:R-:W-:Y:S02]  /*11b0*/  SHF.L.U32 R13, R13, 0x10, RZ ;  /* 0x000000100d0d7819 */ /* 0x000fe400000006ff */
[----:B------:R-:W-:Y:S02]  /*11c0*/  SHF.L.U32 R156, R156, 0x10, RZ ;  /* 0x000000109c9c7819 */ /* 0x000fe400000006ff */
[----:B------:R-:W-:Y:S01]  /*11d0*/  SHF.L.U32 R0, R0, 0x10, RZ ;  /* 0x0000001000007819 */ /* 0x000fe200000006ff */
[----:B------:R-:W-:Y:S01]  /*11e0*/  STL [R1+0x1c], R48 ;  /* 0x00001c3001007387 */ /* 0x000fe20000100800 */
[----:B------:R-:W-:-:S02]  /*11f0*/  PRMT R9, R4, 0x7632, R9 ;  /* 0x0000763204097816 */ /* 0x000fc40000000009 */
[----:B------:R-:W-:Y:S01]  /*1200*/  SHF.L.U32 R28, R4, 0x10, RZ ;  /* 0x00000010041c7819 */ /* 0x000fe200000006ff */
[----:B------:R-:W-:Y:S01]  /*1210*/  STL [R1+0x18], R53 ;  /* 0x0000183501007387 */ /* 0x000fe20000100800 */
[C---:B------:R-:W-:Y:S02]  /*1220*/  PRMT R4, R5.reuse, 0x7632, R4 ;  /* 0x0000763205047816 */ /* 0x040fe40000000004 */
[----:B------:R-:W-:Y:S01]  /*1230*/  SHF.L.U32 R27, R5, 0x10, RZ ;  /* 0x00000010051b7819 */ /* 0x000fe200000006ff */
[----:B------:R-:W-:Y:S01]  /*1240*/  STL [R1+0x14], R39 ;  /* 0x0000142701007387 */ /* 0x000fe20000100800 */
[C---:B------:R-:W-:Y:S02]  /*1250*/  PRMT R5, R6.reuse, 0x7632, R5 ;  /* 0x0000763206057816 */ /* 0x040fe40000000005 */
[----:B------:R-:W-:Y:S01]  /*1260*/  SHF.L.U32 R26, R6, 0x10, RZ ;  /* 0x00000010061a7819 */ /* 0x000fe200000006ff */
[----:B------:R-:W-:Y:S01]  /*1270*/  STL [R1+0x10], R52 ;  /* 0x0000103401007387 */ /* 0x000fe20000100800 */
[C---:B------:R-:W-:Y:S01]  /*1280*/  PRMT R6, R7.reuse, 0x7632, R6 ;  /* 0x0000763207067816 */ /* 0x040fe20000000006 */
[----:B------:R-:W-:Y:S01]  /*1290*/  FADD.FTZ R24, R0, UR5 ;  /* 0x0000000500187e21 */ /* 0x000fe20008010000 */
[----:B------:R-:W-:Y:S01]  /*12a0*/  SHF.L.U32 R25, R7, 0x10, RZ ;  /* 0x0000001007197819 */ /* 0x000fe200000006ff */
[----:B------:R-:W-:Y:S01]  /*12b0*/  FFMA.FTZ R7, R156, R13, R11 ;  /* 0x0000000d9c077223 */ /* 0x000fe2000001000b */
[----:B------:R-:W-:Y:S01]  /*12c0*/  SHF.L.U32 R3, R3, 0x10, RZ ;  /* 0x0000001003037819 */ /* 0x000fe200000006ff */
[----:B------:R-:W-:Y:S01]  /*12d0*/  STL [R1+0xc], R38 ;  /* 0x00000c2601007387 */ /* 0x000fe20000100800 */
[----:B------:R-:W-:Y:S01]  /*12e0*/  SHF.L.U32 R2, R2, 0x10, RZ ;  /* 0x0000001002027819 */ /* 0x000fe200000006ff */
[----:B------:R-:W-:-:S02]  /*12f0*/  FMUL.FTZ R0, R55, UR4 ;  /* 0x0000000437007c20 */ /* 0x000fc40008410000 */
[----:B------:R-:W-:Y:S01]  /*1300*/  STL [R1+0x8], R51 ;  /* 0x0000083301007387 */ /* 0x000fe20000100800 */
[----:B------:R-:W-:Y:S01]  /*1310*/  FADD.FTZ R22, R3, UR5 ;  /* 0x0000000503167e21 */ /* 0x000fe20008010000 */
[----:B------:R-:W-:Y:S02]  /*1320*/  FADD.FTZ R23, R2, UR5 ;  /* 0x0000000502177e21 */ /* 0x000fe40008010000 */
[----:B------:R-:W-:Y:S01]  /*1330*/  STL [R1+0x4], R37 ;  /* 0x0000042501007387 */ /* 0x000fe20000100800 */
[----:B------:R-:W-:Y:S01]  /*1340*/  FMUL.FTZ R3, R54, UR4 ;  /* 0x0000000436037c20 */ /* 0x000fe20008410000 */
[----:B------:R-:W-:Y:S02]  /*1350*/  FMUL.FTZ R2, R53, UR4 ;  /* 0x0000000435027c20 */ /* 0x000fe40008410000 */
[----:B------:R-:W-:Y:S04]  /*1360*/  STL [R1], R50 ;  /* 0x0000003201007387 */ /* 0x000fe80000100800 */
[----:B------:R-:W-:Y:S04]  /*1370*/  STL [R1+0x78], R7 ;  /* 0x0000780701007387 */ /* 0x000fe80000100800 */
        /* <DEDUP_REMOVED lines=29> */
[----:B------:R-:W-:Y:S02]  /*1550*/  SHF.L.U32 R30, R10, 0x10, RZ ;  /* 0x000000100a1e7819 */ /* 0x000fe400000006ff */
[----:B------:R-:W-:-:S02]  /*1560*/  SHF.L.U32 R8, R8, 0x10, RZ ;  /* 0x0000001008087819 */ /* 0x000fc400000006ff */
        /* <DEDUP_REMOVED lines=29> */
.L_x_2517:
        /* <DEDUP_REMOVED lines=20> */
[----:B------:R-:W-:Y:S01]  /*1880*/  ULDC.64 UR36, c[0x0][0x2e0] ;  /* 0x0000b80000247ab9 */ /* 0x000fe20000000a00 */
[----:B------:R-:W-:Y:S01]  /*1890*/  ULDC.64 UR38, c[0x0][0x270] ;  /* 0x00009c0000267ab9 */ /* 0x000fe20000000a00 */
[----:B------:R-:W-:Y:S01]  /*18a0*/  ULDC.64 UR40, c[0x0][0x268] ;  /* 0x00009a0000287ab9 */ /* 0x000fe20000000a00 */
[----:B------:R-:W-:-:S05]  /*18b0*/  ULDC.64 UR42, c[0x0][0x350] ;  /* 0x0000d400002a7ab9 */ /* 0x000fca0000000a00 */
.L_x_2562:
[----:B--2---:R-:W2:Y:S01]  /*18c0*/  LDL R34, [R1+0x6c] ;  /* 0x00006c0001227983 */ /* 0x004ea20000100800 */
[----:B------:R-:W-:Y:S02]  /*18d0*/  USHF.R.S32.HI UR56, URZ, 0x1f, UR7 ;  /* 0x0000001f3f387899 */ /* 0x000fe40008011407 */
[----:B------:R-:W-:Y:S02]  /*18e0*/  UIMAD.WIDE.U32 UR44, UR7, UR28, URZ ;  /* 0x0000001c072c72a5 */ /* 0x000fe4000f8e003f */
[----:B------:R-:W-:Y:S02]  /*18f0*/  UIMAD UR46, UR56, UR28, URZ ;  /* 0x0000001c382e72a4 */ /* 0x000fe4000f8e023f */
[----:B------:R-:W-:Y:S02]  /*1900*/  ULEA UR47, UP0, UR44, UR51, 0x1 ;  /* 0x000000332c2f7291 */ /* 0x000fe4000f80083f */
[----:B------:R-:W-:-:S04]  /*1910*/  UIMAD UR46, UR7, UR29, UR46 ;  /* 0x0000001d072e72a4 */ /* 0x000fc8000f8e022e */
[----:B------:R-:W-:Y:S01]  /*1920*/  UIADD3 UR45, UR45, UR46, URZ ;  /* 0x0000002e2d2d7290 */ /* 0x000fe2000fffe03f */
[----:B------:R-:W-:-:S03]  /*1930*/  MOV R38, UR47 ;  /* 0x0000002f00267c02 */ /* 0x000fc60008000f00 */
[----:B------:R-:W-:-:S06]  /*1940*/  ULEA.HI.X UR44, UR44, UR52, UR45, 0x1, UP0 ;  /* 0x000000342c2c7291 */ /* 0x000fcc00080f0c2d */
[----:B------:R-:W-:Y:S01]  /*1950*/  MOV R39, UR44 ;  /* 0x0000002c00277c02 */ /* 0x000fe20008000f00 */
[----:B------:R-:W-:-:S04]  /*1960*/  USHF.R.S32.HI UR46, URZ, 0x1f, UR10 ;  /* 0x0000001f3f2e7899 */ /* 0x000fc8000801140a */
[----:B------:R-:W-:Y:S02]  /*1970*/  UIMAD UR47, UR46, UR34, URZ ;  /* 0x000000222e2f72a4 */ /* 0x000fe4000f8e023f */
[----:B------:R-:W-:Y:S02]  /*1980*/  UIMAD.WIDE.U32 UR44, UR10, UR34, URZ ;  /* 0x000000220a2c72a5 */ /* 0x000fe4000f8e003f */
[----:B------:R-:W-:-:S04]  /*1990*/  UIMAD UR47, UR10, UR35, UR47 ;  /* 0x000000230a2f72a4 */ /* 0x000fc8000f8e022f */
[----:B------:R-:W-:Y:S02]  /*19a0*/  UIADD3 UR45, UR45, UR47, URZ ;  /* 0x0000002f2d2d7290 */ /* 0x000fe4000fffe03f */
[----:B------:R-:W-:Y:S02]  /*19b0*/  UIMAD UR47, UR56, UR32, URZ ;  /* 0x00000020382f72a4 */ /* 0x000fe4000f8e023f */
[----:B------:R-:W-:Y:S02]  /*19c0*/  UIMAD.WIDE.U32 UR44, UR7, UR32, UR44 ;  /* 0x00000020072c72a5 */ /* 0x000fe4000f8e002c */
[----:B------:R-:W-:Y:S02]  /*19d0*/  UIMAD UR47, UR7, UR33, UR47 ;  /* 0x00000021072f72a4 */ /* 0x000fe4000f8e022f */
[----:B------:R-:W-:Y:S02]  /*19e0*/  ULEA UR57, UP0, UR44, UR30, 0x2 ;  /* 0x0000001e2c397291 */ /* 0x000fe4000f80103f */
[----:B------:R-:W-:-:S04]  /*19f0*/  UIADD3 UR45, UR45, UR47, URZ ;  /* 0x0000002f2d2d7290 */ /* 0x000fc8000fffe03f */
[----:B------:R-:W-:Y:S01]  /*1a00*/  ULEA.HI.X UR44, UR44, UR31, UR45, 0x2, UP0 ;  /* 0x0000001f2c2c7291 */ /* 0x000fe200080f142d */
[----:B--2---:R-:W-:-:S05]  /*1a10*/  IMAD.WIDE R38, R34, 0x10, R38 ;  /* 0x0000001022267825 */ /* 0x004fca00078e0226 */
[----:B------:R-:W2:Y:S04]  /*1a20*/  LDG.E.128 R48, desc[UR24][R38.64] ;  /* 0x0000001826307981 */ /* 0x000ea8000c1e1d00 */
[----:B0-----:R0:W3:Y:S01]  /*1a30*/  LDG.E.128 R52, desc[UR24][R38.64+0x200] ;  /* 0x0002001826347981 */ /* 0x0010e2000c1e1d00 */
[----:B------:R-:W-:Y:S02]  /*1a40*/  UIMAD UR58, UR46, UR40, URZ ;  /* 0x000000282e3a72a4 */ /* 0x000fe4000f8e023f */
[----:B------:R-:W-:Y:S02]  /*1a50*/  UIMAD.WIDE.U32 UR46, UR10, UR40, URZ ;  /* 0x000000280a2e72a5 */ /* 0x000fe4000f8e003f */
[----:B------:R-:W-:Y:S02]  /*1a60*/  UIMAD UR58, UR10, UR41, UR58 ;  /* 0x000000290a3a72a4 */ /* 0x000fe4000f8e023a */
[----:B------:R-:W-:-:S02]  /*1a70*/  UIMAD UR56, UR56, UR38, URZ ;  /* 0x00000026383872a4 */ /* 0x000fc4000f8e023f */
[----:B------:R-:W-:Y:S01]  /*1a80*/  UIADD3 UR47, UR47, UR58, URZ ;  /* 0x0000003a2f2f7290 */ /* 0x000fe2000fffe03f */
[----:B0-----:R-:W-:Y:S01]  /*1a90*/  MOV R39, UR44 ;  /* 0x0000002c00277c02 */ /* 0x001fe20008000f00 */
[----:B------:R-:W-:Y:S01]  /*1aa0*/  UIMAD UR44, UR7, UR39, UR56 ;  /* 0x00000027072c72a4 */ /* 0x000fe2000f8e0238 */
[----:B------:R-:W-:Y:S01]  /*1ab0*/  MOV R38, UR57 ;  /* 0x0000003900267c02 */ /* 0x000fe20008000f00 */
[----:B------:R-:W-:-:S04]  /*1ac0*/  UIMAD.WIDE.U32 UR46, UR7, UR38, UR46 ;  /* 0x00000026072e72a5 */ /* 0x000fc8000f8e002e */
[----:B------:R0:W4:Y:S01]  /*1ad0*/  LDG.E R39, desc[UR24][R38.64] ;  /* 0x0000001826277981 */ /* 0x000122000c1e1900 */
[----:B------:R-:W-:Y:S02]  /*1ae0*/  UIADD3 UR44, UR47, UR44, URZ ;  /* 0x0000002c2f2c7290 */ /* 0x000fe4000fffe03f */
[----:B------:R-:W-:Y:S01]  /*1af0*/  ULEA UR45, UP0, UR46, UR36, 0x2 ;  /* 0x000000242e2d7291 */ /* 0x000fe2000f80103f */
[----:B------:R-:W0:Y:S03]  /*1b00*/  S2R R143, SR_LANEID ;  /* 0x00000000008f7919 */ /* 0x000e260000000000 */
[----:B------:R-:W-:Y:S02]  /*1b10*/  ULEA.HI.X UR46, UR46, UR37, UR44, 0x2, UP0 ;  /* 0x000000252e2e7291 */ /* 0x000fe400080f142c */
[----:B------:R-:W-:-:S04]  /*1b20*/  MOV R56, UR45 ;  /* 0x0000002d00387c02 */ /* 0x000fc80008000f00 */
[----:B------:R-:W-:Y:S02]  /*1b30*/  MOV R57, UR46 ;  /* 0x0000002e00397c02 */ /* 0x000fe40008000f00 */
[----:B------:R-:W-:-:S04]  /*1b40*/  SHF.L.U32 R34, R36, 0x1, RZ ;  /* 0x0000000124227819 */ /* 0x000fc800000006ff */
[----:B------:R-:W-:Y:S01]  /*1b50*/  LOP3.LUT R34, R34, 0xffffffc0, RZ, 0xc0, !PT ;  /* 0xffffffc022227812 */ /* 0x000fe200078ec0ff */
[----:B------:R-:W-:-:S03]  /*1b60*/  UIADD3 UR44, UR14, -0x1, URZ ;  /* 0xffffffff0e2c7890 */ /* 0x000fc6000fffe03f */
[----:B0-----:R-:W-:-:S04]  /*1b70*/  IADD3 R38, R143, R143, R34 ;  /* 0x0000008f8f267210 */ /* 0x001fc80007ffe022 */
[----:B------:R-:W-:Y:S01]  /*1b80*/  LEA R38, R38, R35, 0x4 ;  /* 0x0000002326267211 */ /* 0x000fe200078e20ff */
[----:B--2---:R-:W-:Y:S04]  /*1b90*/  STS.128 [R33], R48 ;  /* 0x0000003021007388 */ /* 0x004fe80000000c00 */
[----:B---3--:R-:W-:Y:S01]  /*1ba0*/  STS.128 [R33+0x200], R52 ;  /* 0x0002003421007388 */ /* 0x008fe20000000c00 */
[----:B------:R-:W-:-:S03]  /*1bb0*/  NOP ;  /* 0x0000000000007918 */ /* 0x000fc60000000000 */
[----:B------:R0:W2:Y:S01]  /*1bc0*/  LDG.E R57, desc[UR24][R56.64] ;  /* 0x0000001838397981 */ /* 0x0000a2000c1e1900 */
[----:B------:R-:W-:Y:S01]  /*1bd0*/  ULEA.HI UR45, UR44, UR44, URZ, 0x1 ;  /* 0x0000002c2c2d7291 */ /* 0x000fe2000f8f083f */
[C---:B------:R-:W-:Y:S01]  /*1be0*/  ISETP.NE.AND P1, PT, R36.reuse, RZ, PT ;  /* 0x000000ff2400720c */ /* 0x040fe20003f25270 */
[----:B------:R-:W-:Y:S01]  /*1bf0*/  BSSY B0, `(.L_x_2519) ;  /* 0x00000a6000007945 */ /* 0x000fe20003800000 */
[----:B------:R-:W1:Y:S01]  /*1c00*/  LDS.128 R48, [R38] ;  /* 0x0000000026307984 */ /* 0x000e620000000c00 */
[----:B------:R-:W-:Y:S01]  /*1c10*/  ULOP3.LUT UR45, UR45, 0xfffffe, URZ, 0xc0, !UPT ;  /* 0x00fffffe2d2d7892 */ /* 0x000fe2000f8ec03f */
[----:B------:R-:W-:Y:S02]  /*1c20*/  IADD3 R37, R36, 0x200, RZ ;  /* 0x0000020024257810 */ /* 0x000fe40007ffe0ff */
[----:B------:R3:W5:Y:S01]  /*1c30*/  LDS.128 R52, [R38+0x10] ;  /* 0x0000100026347984 */ /* 0x0007620000000c00 */
[----:B------:R-:W-:Y:S01]  /*1c40*/  UIADD3 UR45, UR44, -UR45, URZ ;  /* 0x8000002d2c2d7290 */ /* 0x000fe2000fffe03f */
[----:B----4-:R-:W-:-:S02]  /*1c50*/  R2UR UR46, R39 ;  /* 0x00000000272e72ca */ /* 0x010fc400000e0000 */
[C---:B------:R-:W-:Y:S01]  /*1c60*/  PRMT R92, R44.reuse, 0x7632, R92 ;  /* 0x000076322c5c7816 */ /* 0x040fe2000000005c */
[----:B------:R-:W-:Y:S01]  /*1c70*/  ULEA UR45, UR45, UR7, 0x8 ;  /* 0x000000072d2d7291 */ /* 0x000fe2000f8e403f */
[----:B------:R-:W-:Y:S02]  /*1c80*/  SHF.L.U32 R100, R44, 0x10, RZ ;  /* 0x000000102c647819 */ /* 0x000fe400000006ff */
[----:B------:R-:W-:Y:S02]  /*1c90*/  SHF.L.U32 R92, R92, 0x10, RZ ;  /* 0x000000105c5c7819 */ /* 0x000fe400000006ff */
[C---:B------:R-:W-:Y:S01]  /*1ca0*/  PRMT R81, R45.reuse, 0x7632, R81 ;  /* 0x000076322d517816 */ /* 0x040fe20000000051 */
[----:B------:R-:W-:Y:S01]  /*1cb0*/  FMUL.FTZ R72, R32, R100 ;  /* 0x0000006420487220 */ /* 0x000fe20000410000 */
[----:B0-----:R-:W-:Y:S01]  /*1cc0*/  MOV R56, UR45 ;  /* 0x0000002d00387c02 */ /* 0x001fe20008000f00 */
[----:B------:R-:W-:Y:S01]  /*1cd0*/  FMUL.FTZ R65, R24, R92 ;  /* 0x0000005c18417220 */ /* 0x000fe20000410000 */
[----:B------:R-:W-:-:S02]  /*1ce0*/  SHF.L.U32 R99, R45, 0x10, RZ ;  /* 0x000000102d637819 */ /* 0x000fc400000006ff */
[----:B------:R-:W-:Y:S02]  /*1cf0*/  MOV R112, UR46 ;  /* 0x0000002e00707c02 */ /* 0x000fe40008000f00 */
[----:B---3--:R-:W-:Y:S01]  /*1d00*/  SEL R38, R56, R37, !P1 ;  /* 0x0000002538267207 */ /* 0x008fe20004800000 */
[----:B------:R-:W-:Y:S01]  /*1d10*/  FMUL.FTZ R71, R31, R99 ;  /* 0x000000631f477220 */ /* 0x000fe20000410000 */
[----:B------:R-:W-:Y:S01]  /*1d20*/  ISETP.NE.AND P0, PT, R36, 0x7f, PT ;  /* 0x0000007f2400780c */ /* 0x000fe20003f05270 */
[----:B------:R-:W-:Y:S01]  /*1d30*/  FMUL.FTZ R112, R112, 1.4426950216293334961 ;  /* 0x3fb8aa3b70707820 */ /* 0x000fe20000410000 */
[----:B------:R-:W-:Y:S02]  /*1d40*/  LEA R60, R38, R35, 0x2 ;  /* 0x00000023263c7211 */ /* 0x000fe400078e10ff */
[----:B------:R-:W-:Y:S01]  /*1d50*/  SHF.L.U32 R81, R81, 0x10, RZ ;  /* 0x0000001051517819 */ /* 0x000fe200000006ff */
[-C--:B------:R-:W-:Y:S01]  /*1d60*/  FMUL.FTZ R135, R32, R112.reuse ;  /* 0x0000007020877220 */ /* 0x080fe20000410000 */
[-C--:B------:R-:W-:Y:S01]  /*1d70*/  FMUL.FTZ R37, R24, R112.reuse ;  /* 0x0000007018257220 */ /* 0x080fe20000410000 */
[-C--:B------:R-:W-:Y:S01]  /*1d80*/  FMUL.FTZ R38, R31, R112.reuse ;  /* 0x000000701f267220 */ /* 0x080fe20000410000 */
[-C--:B------:R-:W-:Y:S01]  /*1d90*/  FMUL.FTZ R102, R23, R112.reuse ;  /* 0x0000007017667220 */ /* 0x080fe20000410000 */
[-C--:B------:R-:W-:Y:S01]  /*1da0*/  FMUL.FTZ R101, R30, R112.reuse ;  /* 0x000000701e657220 */ /* 0x080fe20000410000 */
[-C--:B------:R-:W-:Y:S01]  /*1db0*/  FMUL.FTZ R96, R22, R112.reuse ;  /* 0x0000007016607220 */ /* 0x080fe20000410000 */
[----:B------:R-:W0:Y:S01]  /*1dc0*/  MUFU.EX2 R135, R135 ;  /* 0x0000008700877308 */ /* 0x000e220000000800 */
[-C--:B------:R-:W-:Y:S01]  /*1dd0*/  FMUL.FTZ R79, R29, R112.reuse ;  /* 0x000000701d4f7220 */ /* 0x080fe20000410000 */
[C---:B------:R-:W-:Y:S01]  /*1de0*/  PRMT R80, R46.reuse, 0x7632, R80 ;  /* 0x000076322e507816 */ /* 0x040fe20000000050 */
[----:B------:R-:W-:Y:S01]  /*1df0*/  FMUL.FTZ R64, R23, R81 ;  /* 0x0000005117407220 */ /* 0x000fe20000410000 */
[----:B------:R-:W-:Y:S01]  /*1e00*/  SHF.L.U32 R98, R46, 0x10, RZ ;  /* 0x000000102e627819 */ /* 0x000fe200000006ff */
[-C--:B------:R-:W-:Y:S01]  /*1e10*/  FMUL.FTZ R73, R21, R112.reuse ;  /* 0x0000007015497220 */ /* 0x080fe20000410000 */
[----:B-1----:R-:W-:Y:S01]  /*1e20*/  PRMT R58, R48, 0x7632, R58 ;  /* 0x00007632303a7816 */ /* 0x002fe2000000003a */
[----:B------:R-:W-:Y:S01]  /*1e30*/  FMUL.FTZ R66, R28, R112 ;  /* 0x000000701c427220 */ /* 0x000fe20000410000 */
[----:B------:R-:W1:Y:S01]  /*1e40*/  MUFU.EX2 R37, R37 ;  /* 0x0000002500257308 */ /* 0x000e620000000800 */
[----:B------:R-:W-:Y:S01]  /*1e50*/  SHF.L.U32 R48, R48, 0x10, RZ ;  /* 0x0000001030307819 */ /* 0x000fe200000006ff */
[----:B------:R-:W-:Y:S01]  /*1e60*/  FMUL.FTZ R70, R30, R98 ;  /* 0x000000621e467220 */ /* 0x000fe20000410000 */
[----:B------:R-:W-:Y:S01]  /*1e70*/  SHF.L.U32 R58, R58, 0x10, RZ ;  /* 0x000000103a3a7819 */ /* 0x000fe200000006ff */
[----:B------:R-:W-:Y:S01]  /*1e80*/  FMUL.FTZ R59, R20, R112 ;  /* 0x00000070143b7220 */ /* 0x000fe20000410000 */
[C---:B------:R-:W-:Y:S01]  /*1e90*/  PRMT R56, R49.reuse, 0x7632, R56 ;  /* 0x0000763231387816 */ /* 0x040fe20000000038 */
[----:B------:R-:W-:Y:S01]  /*1ea0*/  FMUL.FTZ R136, R48, R72 ;  /* 0x0000004830887220 */ /* 0x000fe20000410000 */
[----:B------:R-:W-:Y:S01]  /*1eb0*/  SHF.L.U32 R49, R49, 0x10, RZ ;  /* 0x0000001031317819 */ /* 0x000fe200000006ff */
[----:B------:R-:W3:Y:S01]  /*1ec0*/  MUFU.EX2 R38, R38 ;  /* 0x0000002600267308 */ /* 0x000ee20000000800 */
[----:B0-----:R0:W-:Y:S01]  /*1ed0*/  STS [R60+0x3be0], R135 ;  /* 0x003be0873c007388 */ /* 0x0011e20000000800 */
[----:B------:R-:W-:Y:S01]  /*1ee0*/  PRMT R82, R50, 0x7632, R82 ;  /* 0x0000763232527816 */ /* 0x000fe20000000052 */
[----:B------:R-:W-:Y:S01]  /*1ef0*/  FMUL.FTZ R134, R58, R65 ;  /* 0x000000413a867220 */ /* 0x000fe20000410000 */
[----:B-----5:R-:W-:Y:S01]  /*1f00*/  PRMT R111, R55, 0x7632, R111 ;  /* 0x00007632376f7816 */ /* 0x020fe2000000006f */
[----:B------:R-:W-:Y:S01]  /*1f10*/  FMUL.FTZ R133, R49, R71 ;  /* 0x0000004731857220 */ /* 0x000fe20000410000 */
[----:B------:R-:W-:Y:S01]  /*1f20*/  SHF.L.U32 R103, R55, 0x10, RZ ;  /* 0x0000001037677819 */ /* 0x000fe200000006ff */
[----:B------:R-:W-:Y:S01]  /*1f30*/  FMUL.FTZ R104, R19, R112 ;  /* 0x0000007013687220 */ /* 0x000fe20000410000 */
[----:B------:R-:W4:Y:S01]  /*1f40*/  MUFU.EX2 R102, R102 ;  /* 0x0000006600667308 */ /* 0x000f220000000800 */
[----:B------:R-:W-:Y:S01]  /*1f50*/  SHF.L.U32 R56, R56, 0x10, RZ ;  /* 0x0000001038387819 */ /* 0x000fe200000006ff */
[-C--:B-1----:R-:W-:Y:S01]  /*1f60*/  FMUL.FTZ R83, R135, R37.reuse ;  /* 0x0000002587537220 */ /* 0x082fe20000410000 */
[----:B------:R-:W-:Y:S01]  /*1f70*/  SHF.L.U32 R55, R82, 0x10, RZ ;  /* 0x0000001052377819 */ /* 0x000fe200000006ff */
[----:B------:R-:W-:Y:S01]  /*1f80*/  FFMA.FTZ R82, R136, R37, R134 ;  /* 0x0000002588527223 */ /* 0x000fe20000010086 */
[----:B------:R-:W-:Y:S01]  /*1f90*/  SHF.L.U32 R50, R50, 0x10, RZ ;  /* 0x0000001032327819 */ /* 0x000fe200000006ff */
[----:B------:R-:W-:Y:S01]  /*1fa0*/  FMUL.FTZ R131, R56, R64 ;  /* 0x0000004038837220 */ /* 0x000fe20000410000 */
[----:B------:R-:W-:Y:S01]  /*1fb0*/  SHF.L.U32 R80, R80, 0x10, RZ ;  /* 0x0000001050507819 */ /* 0x000fe200000006ff */
[----:B------:R-:W1:Y:S01]  /*1fc0*/  MUFU.EX2 R101, R101 ;  /* 0x0000006500657308 */ /* 0x000e620000000800 */
[C---:B---3--:R-:W-:Y:S01]  /*1fd0*/  FMUL.FTZ R83, R38.reuse, R83 ;  /* 0x0000005326537220 */ /* 0x048fe20000410000 */
[----:B------:R-:W-:Y:S01]  /*1fe0*/  FFMA.FTZ R82, R38, R82, R133 ;  /* 0x0000005226527223 */ /* 0x000fe20000010085 */
[----:B------:R-:W-:Y:S01]  /*1ff0*/  @P0 LEA R113, R36, R35, 0x2 ;  /* 0x0000002324710211 */ /* 0x000fe200078e10ff */
[----:B------:R-:W-:Y:S01]  /*2000*/  BAR.SYNC.DEFER_BLOCKING 0x0 ;  /* 0x0000000000007b1d */ /* 0x000fe20000010000 */
[C---:B------:R-:W-:Y:S01]  /*2010*/  PRMT R78, R47.reuse, 0x7632, R78 ;  /* 0x000076322f4e7816 */ /* 0x040fe2000000004e */
[----:B------:R-:W-:Y:S01]  /*2020*/  FMUL.FTZ R63, R22, R80 ;  /* 0x00000050163f7220 */ /* 0x000fe20000410000 */
[----:B------:R-:W-:Y:S01]  /*2030*/  SHF.L.U32 R97, R47, 0x10, RZ ;  /* 0x000000102f617819 */ /* 0x000fe200000006ff */
[----:B------:R-:W-:Y:S01]  /*2040*/  FMUL.FTZ R132, R50, R70 ;  /* 0x0000004632847220 */ /* 0x000fe20000410000 */
[C---:B----4-:R-:W-:Y:S01]  /*2050*/  FMUL.FTZ R84, R102.reuse, R83 ;  /* 0x0000005366547220 */ /* 0x050fe20000410000 */
[----:B------:R-:W3:Y:S01]  /*2060*/  MUFU.EX2 R96, R96 ;  /* 0x0000006000607308 */ /* 0x000ee20000000800 */
[----:B------:R-:W-:Y:S01]  /*2070*/  FFMA.FTZ R82, R102, R82, R131 ;  /* 0x0000005266527223 */ /* 0x000fe20000010083 */
[----:B------:R-:W-:Y:S01]  /*2080*/  PRMT R39, R51, 0x7632, R39 ;  /* 0x0000763233277816 */ /* 0x000fe20000000027 */
[----:B------:R-:W-:Y:S01]  /*2090*/  FMUL.FTZ R69, R29, R97 ;  /* 0x000000611d457220 */ /* 0x000fe20000410000 */
[----:B------:R-:W-:Y:S01]  /*20a0*/  SHF.L.U32 R51, R51, 0x10, RZ ;  /* 0x0000001033337819 */ /* 0x000fe200000006ff */
[----:B------:R-:W-:Y:S01]  /*20b0*/  FMUL.FTZ R129, R55, R63 ;  /* 0x0000003f37817220 */ /* 0x000fe20000410000 */
[----:B------:R-:W-:Y:S01]  /*20c0*/  SHF.L.U32 R78, R78, 0x10, RZ ;  /* 0x000000104e4e7819 */ /* 0x000fe200000006ff */
[C---:B-1----:R-:W-:Y:S01]  /*20d0*/  FMUL.FTZ R83, R101.reuse, R84 ;  /* 0x0000005465537220 */ /* 0x042fe20000410000 */
[----:B------:R-:W1:Y:S01]  /*20e0*/  MUFU.EX2 R79, R79 ;  /* 0x0000004f004f7308 */ /* 0x000e620000000800 */
[----:B------:R-:W-:Y:S01]  /*20f0*/  FFMA.FTZ R82, R101, R82, R132 ;  /* 0x0000005265527223 */ /* 0x000fe20000010084 */
[C---:B------:R-:W-:Y:S01]  /*2100*/  PRMT R77, R40.reuse, 0x7632, R77 ;  /* 0x00007632284d7816 */ /* 0x040fe2000000004d */
[----:B------:R-:W-:Y:S01]  /*2110*/  FMUL.FTZ R62, R21, R78 ;  /* 0x0000004e153e7220 */ /* 0x000fe20000410000 */
[----:B------:R-:W-:Y:S01]  /*2120*/  SHF.L.U32 R95, R40, 0x10, RZ ;  /* 0x00000010285f7819 */ /* 0x000fe200000006ff */
[----:B------:R-:W-:Y:S01]  /*2130*/  FMUL.FTZ R130, R51, R69 ;  /* 0x0000004533827220 */ /* 0x000fe20000410000 */
[----:B------:R-:W-:Y:S01]  /*2140*/  SHF.L.U32 R39, R39, 0x10, RZ ;  /* 0x0000001027277819 */ /* 0x000fe200000006ff */
[----:B------:R-:W-:Y:S01]  /*2150*/  FMUL.FTZ R105, R26, R112 ;  /* 0x000000701a697220 */ /* 0x000fe20000410000 */
[----:B------:R-:W4:Y:S01]  /*2160*/  MUFU.EX2 R73, R73 ;  /* 0x0000004900497308 */ /* 0x000f220000000800 */
[C---:B---3--:R-:W-:Y:S01]  /*2170*/  FMUL.FTZ R84, R96.reuse, R83 ;  /* 0x0000005360547220 */ /* 0x048fe20000410000 */
[----:B------:R-:W3:Y:S01]  /*2180*/  @P0 LDS R113, [R113+0x43e4] ;  /* 0x0043e40071710984 */ /* 0x000ee20000000800 */
[----:B------:R-:W-:Y:S01]  /*2190*/  FFMA.FTZ R82, R96, R82, R129 ;  /* 0x0000005260527223 */ /* 0x000fe20000010081 */
[----:B------:R-:W-:Y:S01]  /*21a0*/  PRMT R106, R52, 0x7632, R106 ;  /* 0x00007632346a7816 */ /* 0x000fe2000000006a */
[----:B------:R-:W-:Y:S01]  /*21b0*/  FMUL.FTZ R68, R28, R95 ;  /* 0x0000005f1c447220 */ /* 0x000fe20000410000 */
[----:B------:R-:W-:Y:S01]  /*21c0*/  SHF.L.U32 R52, R52, 0x10, RZ ;  /* 0x0000001034347819 */ /* 0x000fe200000006ff */
[----:B------:R-:W-:Y:S01]  /*21d0*/  FMUL.FTZ R128, R39, R62 ;  /* 0x0000003e27807220 */ /* 0x000fe20000410000 */
[----:B------:R-:W5:Y:S01]  /*21e0*/  MUFU.EX2 R66, R66 ;  /* 0x0000004200427308 */ /* 0x000f620000000800 */
[----:B------:R-:W-:Y:S01]  /*21f0*/  SHF.L.U32 R77, R77, 0x10, RZ ;  /* 0x000000104d4d7819 */ /* 0x000fe200000006ff */
[C---:B-1----:R-:W-:Y:S01]  /*2200*/  FMUL.FTZ R84, R79.reuse, R84 ;  /* 0x000000544f547220 */ /* 0x042fe20000410000 */
[----:B------:R-:W-:Y:S01]  /*2210*/  FFMA.FTZ R82, R79, R82, R130 ;  /* 0x000000524f527223 */ /* 0x000fe20000010082 */
[C---:B------:R-:W-:Y:S01]  /*2220*/  PRMT R76, R41.reuse, 0x7632, R76 ;  /* 0x00007632294c7816 */ /* 0x040fe2000000004c */
[----:B------:R-:W-:Y:S01]  /*2230*/  FMUL.FTZ R127, R52, R68 ;  /* 0x00000044347f7220 */ /* 0x000fe20000410000 */
[----:B------:R-:W-:Y:S01]  /*2240*/  SHF.L.U32 R94, R41, 0x10, RZ ;  /* 0x00000010295e7819 */ /* 0x000fe200000006ff */
[----:B------:R-:W-:Y:S01]  /*2250*/  FMUL.FTZ R61, R20, R77 ;  /* 0x0000004d143d7220 */ /* 0x000fe20000410000 */
[----:B------:R-:W1:Y:S01]  /*2260*/  MUFU.EX2 R59, R59 ;  /* 0x0000003b003b7308 */ /* 0x000e620000000800 */
[----:B------:R-:W-:Y:S01]  /*2270*/  SHF.L.U32 R106, R106, 0x10, RZ ;  /* 0x000000106a6a7819 */ /* 0x000fe200000006ff */
[C---:B----4-:R-:W-:Y:S01]  /*2280*/  FMUL.FTZ R83, R73.reuse, R84 ;  /* 0x0000005449537220 */ /* 0x050fe20000410000 */
[----:B------:R-:W-:Y:S01]  /*2290*/  FFMA.FTZ R82, R73, R82, R128 ;  /* 0x0000005249527223 */ /* 0x000fe20000010080 */
[----:B------:R-:W-:Y:S01]  /*22a0*/  FMUL.FTZ R108, R18, R112 ;  /* 0x00000070126c7220 */ /* 0x000fe20000410000 */
[----:B------:R-:W-:Y:S01]  /*22b0*/  PRMT R107, R53, 0x7632, R107 ;  /* 0x00007632356b7816 */ /* 0x000fe2000000006b */
[----:B------:R-:W-:Y:S01]  /*22c0*/  FMUL.FTZ R67, R27, R94 ;  /* 0x0000005e1b437220 */ /* 0x000fe20000410000 */
[----:B------:R-:W-:Y:S01]  /*22d0*/  SHF.L.U32 R53, R53, 0x10, RZ ;  /* 0x0000001035357819 */ /* 0x000fe200000006ff */
[----:B------:R-:W-:Y:S01]  /*22e0*/  MUFU.EX2 R104, R104 ;  /* 0x0000006800687308 */ /* 0x000fe20000000800 */
[----:B------:R-:W-:Y:S01]  /*22f0*/  SHF.L.U32 R76, R76, 0x10, RZ ;  /* 0x000000104c4c7819 */ /* 0x000fe200000006ff */
[----:B-----5:R-:W-:Y:S01]  /*2300*/  FMUL.FTZ R84, R66, R83 ;  /* 0x0000005342547220 */ /* 0x020fe20000410000 */
[----:B------:R-:W-:Y:S01]  /*2310*/  FMUL.FTZ R126, R106, R61 ;  /* 0x0000003d6a7e7220 */ /* 0x000fe20000410000 */
[----:B------:R-:W-:Y:S01]  /*2320*/  FFMA.FTZ R82, R66, R82, R127 ;  /* 0x0000005242527223 */ /* 0x000fe2000001007f */
[----:B------:R-:W-:Y:S01]  /*2330*/  FMUL.FTZ R110, R25, R112 ;  /* 0x00000070196e7220 */ /* 0x000fe20000410000 */
[C---:B------:R-:W-:Y:S01]  /*2340*/  PRMT R75, R42.reuse, 0x7632, R75 ;  /* 0x000076322a4b7816 */ /* 0x040fe2000000004b */
[----:B0-----:R-:W-:Y:S01]  /*2350*/  FMUL.FTZ R60, R19, R76 ;  /* 0x0000004c133c7220 */ /* 0x001fe20000410000 */
[----:B------:R-:W-:Y:S01]  /*2360*/  MUFU.EX2 R105, R105 ;  /* 0x0000006900697308 */ /* 0x000fe20000000800 */
[----:B------:R-:W-:Y:S01]  /*2370*/  SHF.L.U32 R93, R42, 0x10, RZ ;  /* 0x000000102a5d7819 */ /* 0x000fe200000006ff */
[----:B------:R-:W-:Y:S01]  /*2380*/  FMUL.FTZ R125, R53, R67 ;  /* 0x00000043357d7220 */ /* 0x000fe20000410000 */
[----:B------:R-:W-:Y:S01]  /*2390*/  SHF.L.U32 R107, R107, 0x10, RZ ;  /* 0x000000106b6b7819 */ /* 0x000fe200000006ff */
[C---:B-1----:R-:W-:Y:S01]  /*23a0*/  FMUL.FTZ R84, R59.reuse, R84 ;  /* 0x000000543b547220 */ /* 0x042fe20000410000 */
[----:B------:R-:W-:Y:S01]  /*23b0*/  FFMA.FTZ R82, R59, R82, R126 ;  /* 0x000000523b527223 */ /* 0x000fe2000001007e */
[----:B------:R-:W-:Y:S01]  /*23c0*/  PRMT R109, R54, 0x7632, R109 ;  /* 0x00007632366d7816 */ /* 0x000fe2000000006d */
[----:B------:R-:W-:Y:S01]  /*23d0*/  FMUL.FTZ R114, R26, R93 ;  /* 0x0000005d1a727220 */ /* 0x000fe20000410000 */
[----:B------:R-:W-:Y:S01]  /*23e0*/  MUFU.EX2 R108, R108 ;  /* 0x0000006c006c7308 */ /* 0x000fe20000000800 */
[----:B------:R-:W-:Y:S01]  /*23f0*/  SHF.L.U32 R54, R54, 0x10, RZ ;  /* 0x0000001036367819 */ /* 0x000fe200000006ff */
[----:B------:R-:W-:Y:S01]  /*2400*/  FMUL.FTZ R124, R107, R60 ;  /* 0x0000003c6b7c7220 */ /* 0x000fe20000410000 */
[----:B------:R-:W-:-:S02]  /*2410*/  SHF.L.U32 R75, R75, 0x10, RZ ;  /* 0x000000104b4b7819 */ /* 0x000fc400000006ff */
[----:B------:R-:W-:Y:S01]  /*2420*/  SHF.L.U32 R109, R109, 0x10, RZ ;  /* 0x000000106d6d7819 */ /* 0x000fe200000006ff */
[----:B------:R-:W-:Y:S01]  /*2430*/  FMUL.FTZ R123, R54, R114 ;  /* 0x00000072367b7220 */ /* 0x000fe20000410000 */
[C---:B------:R-:W-:Y:S01]  /*2440*/  SHF.L.U32 R115, R43.reuse, 0x10, RZ ;  /* 0x000000102b737819 */ /* 0x040fe200000006ff */
[----:B------:R-:W-:Y:S01]  /*2450*/  MUFU.EX2 R110, R110 ;  /* 0x0000006e006e7308 */ /* 0x000fe20000000800 */
[----:B------:R-:W-:Y:S01]  /*2460*/  FMUL.FTZ R116, R18, R75 ;  /* 0x0000004b12747220 */ /* 0x000fe20000410000 */
[----:B------:R-:W-:Y:S02]  /*2470*/  PRMT R74, R43, 0x7632, R74 ;  /* 0x000076322b4a7816 */ /* 0x000fe4000000004a */
[----:B------:R-:W-:Y:S01]  /*2480*/  FMUL.FTZ R117, R25, R115 ;  /* 0x0000007319757220 */ /* 0x000fe20000410000 */
[----:B------:R-:W-:Y:S01]  /*2490*/  FMUL.FTZ R122, R109, R116 ;  /* 0x000000746d7a7220 */ /* 0x000fe20000410000 */
[----:B------:R-:W-:Y:S02]  /*24a0*/  SHF.L.U32 R74, R74, 0x10, RZ ;  /* 0x000000104a4a7819 */ /* 0x000fe400000006ff */
[----:B------:R-:W-:Y:S01]  /*24b0*/  SHF.L.U32 R111, R111, 0x10, RZ ;  /* 0x000000106f6f7819 */ /* 0x000fe200000006ff */
[----:B------:R-:W-:Y:S01]  /*24c0*/  FMUL.FTZ R121, R103, R117 ;  /* 0x0000007567797220 */ /* 0x000fe20000410000 */
[----:B--2---:R-:W-:Y:S01]  /*24d0*/  R2UR UR45, R57 ;  /* 0x00000000392d72ca */ /* 0x004fe200000e0000 */
[-C--:B------:R-:W-:Y:S01]  /*24e0*/  FMUL.FTZ R57, R27, R112.reuse ;  /* 0x000000701b397220 */ /* 0x080fe20000410000 */
[----:B------:R-:W-:-:S05]  /*24f0*/  FMUL.FTZ R112, R17, R112 ;  /* 0x0000007011707220 */ /* 0x000fca0000410000 */
[----:B------:R-:W0:Y:S08]  /*2500*/  MUFU.EX2 R57, R57 ;  /* 0x0000003900397308 */ /* 0x000e300000000800 */
[----:B------:R-:W1:Y:S01]  /*2510*/  MUFU.EX2 R112, R112 ;  /* 0x0000007000707308 */ /* 0x000e620000000800 */
[C---:B0-----:R-:W-:Y:S01]  /*2520*/  FMUL.FTZ R83, R57.reuse, R84 ;  /* 0x0000005439537220 */ /* 0x041fe20000410000 */
[----:B------:R-:W-:-:S03]  /*2530*/  FFMA.FTZ R85, R57, R82, R125 ;  /* 0x0000005239557223 */ /* 0x000fc6000001007d */
[C---:B------:R-:W-:Y:S01]  /*2540*/  FMUL.FTZ R82, R104.reuse, R83 ;  /* 0x0000005368527220 */ /* 0x040fe20000410000 */
[----:B------:R-:W-:-:S03]  /*2550*/  FFMA.FTZ R84, R104, R85, R124 ;  /* 0x0000005568547223 */ /* 0x000fc6000001007c */
[C---:B------:R-:W-:Y:S01]  /*2560*/  FMUL.FTZ R83, R105.reuse, R82 ;  /* 0x0000005269537220 */ /* 0x040fe20000410000 */
[----:B------:R-:W-:-:S03]  /*2570*/  FFMA.FTZ R85, R105, R84, R123 ;  /* 0x0000005469557223 */ /* 0x000fc6000001007b */
[C---:B------:R-:W-:Y:S01]  /*2580*/  FMUL.FTZ R83, R108.reuse, R83 ;  /* 0x000000536c537220 */ /* 0x040fe20000410000 */
[----:B------:R-:W-:Y:S01]  /*2590*/  FFMA.FTZ R84, R108, R85, R122 ;  /* 0x000000556c547223 */ /* 0x000fe2000001007a */
[----:B-1-3--:R-:W-:Y:S06]  /*25a0*/  @P0 BRA `(.L_x_2520) ;  /* 0x0000000000280947 */ /* 0x00afec0003800000 */
        /* <DEDUP_REMOVED lines=10> */
.L_x_2520:
[----:B------:R-:W-:Y:S05]  /*2650*/  BSYNC B0 ;  /* 0x0000000000007941 */ /* 0x000fea0003800000 */
.L_x_2519:
[C---:B------:R-:W-:Y:S01]  /*2660*/  FMUL.FTZ R85, R110.reuse, R83 ;  /* 0x000000536e557220 */ /* 0x040fe20000410000 */
[----:B------:R-:W-:Y:S01]  /*2670*/  FFMA.FTZ R83, R110, R84, R121 ;  /* 0x000000546e537223 */ /* 0x000fe20000010079 */
[C---:B------:R-:W-:Y:S01]  /*2680*/  LOP3.LUT P0, RZ, R36.reuse, 0x1f, RZ, 0xc0, !PT ;  /* 0x0000001f24ff7812 */ /* 0x040fe2000780c0ff */
[----:B------:R-:W-:Y:S01]  /*2690*/  FMUL.FTZ R118, R17, R74 ;  /* 0x0000004a11767220 */ /* 0x000fe20000410000 */
[----:B------:R-:W-:Y:S02]  /*26a0*/  MOV R84, UR14 ;  /* 0x0000000e00547c02 */ /* 0x000fe40008000f00 */
[----:B0-----:R-:W-:Y:S01]  /*26b0*/  LEA.HI R82, R36, R36, RZ, 0x1e ;  /* 0x0000002424527211 */ /* 0x001fe200078ff0ff */
[----:B------:R-:W-:Y:S01]  /*26c0*/  FMUL.FTZ R120, R111, R118 ;  /* 0x000000766f787220 */ /* 0x000fe20000410000 */
[----:B------:R-:W-:Y:S02]  /*26d0*/  ISETP.LT.OR P2, PT, R84, 0x2, P0 ;  /* 0x000000025400780c */ /* 0x000fe40000741670 */
[----:B------:R-:W-:Y:S01]  /*26e0*/  LEA R119, R82, R35, 0x3 ;  /* 0x0000002352777211 */ /* 0x000fe200078e18ff */
[C---:B------:R-:W-:Y:S01]  /*26f0*/  FMUL.FTZ R82, R112.reuse, R85 ;  /* 0x0000005570527220 */ /* 0x040fe20000410000 */
[----:B------:R-:W-:Y:S01]  /*2700*/  MOV R85, UR14 ;  /* 0x0000000e00557c02 */ /* 0x000fe20008000f00 */
[----:B------:R-:W-:-:S05]  /*2710*/  FFMA.FTZ R83, R112, R83, R120 ;  /* 0x0000005370537223 */ /* 0x000fca0000010078 */
[----:B------:R0:W-:Y:S03]  /*2720*/  STS.64 [R119+0x31d0], R82 ;  /* 0x0031d05277007388 */ /* 0x0001e60000000a00 */
[----:B------:R-:W2:Y:S01]  /*2730*/  @!P2 LDC R84, c[0x0][0x21c] ;  /* 0x00008700ff54ab82 */ /* 0x000ea20000000800 */
[----:B------:R-:W-:Y:S01]  /*2740*/  @!P2 IADD3 R85, R85, -0x2, RZ ;  /* 0xfffffffe5555a810 */ /* 0x000fe20007ffe0ff */
[----:B0-----:R-:W-:Y:S01]  /*2750*/  HFMA2.MMA R83, -RZ, RZ, 0, 0 ;  /* 0x00000000ff537435 */ /* 0x001fe200000001ff */
[----:B------:R-:W-:-:S03]  /*2760*/  MOV R82, 0x3f800000 ;  /* 0x3f80000000527802 */ /* 0x000fc60000000f00 */
[----:B--2---:R-:W-:Y:S01]  /*2770*/  @!P2 IMAD R84, R85, R84, UR7 ;  /* 0x000000075554ae24 */ /* 0x004fe2000f8e0254 */
[----:B------:R-:W-:-:S05]  /*2780*/  MOV R85, 0x8 ;  /* 0x0000000800557802 */ /* 0x000fca0000000f00 */
[----:B------:R-:W-:-:S05]  /*2790*/  @!P2 IMAD.WIDE R84, R84, R85, UR22 ;  /* 0x000000165454ae25 */ /* 0x000fca000f8e0255 */
[----:B------:R0:W5:Y:S01]  /*27a0*/  @!P2 LDG.E.64 R82, desc[UR24][R84.64] ;  /* 0x000000185452a981 */ /* 0x000162000c1e1b00 */
[----:B------:R-:W-:Y:S01]  /*27b0*/  BAR.SYNC.DEFER_BLOCKING 0x0 ;  /* 0x0000000000007b1d */ /* 0x000fe20000010000 */
[----:B------:R-:W-:-:S13]  /*27c0*/  ISETP.GT.U32.AND P2, PT, R36, 0x1f, PT ;  /* 0x0000001f2400780c */ /* 0x000fda0003f44070 */
        /* <DEDUP_REMOVED lines=36> */
.L_x_2581:
[----:B------:R-:W-:Y:S01]  /*2a10*/  ISETP.GE.AND P3, PT, R143, 0x10, PT ;  /* 0x000000108f00780c */ /* 0x000fe20003f66270 */
[----:B------:R-:W-:-:S12]  /*2a20*/  UMOV UR44, 0xffffffff ;  /* 0xffffffff002c7882 */ /* 0x000fd80000000000 */
[C---:B0-2---:R-:W-:Y:S01]  /*2a30*/  @P3 FFMA.FTZ R139, R138.reuse, R90, R139 ;  /* 0x0000005a8a8b3223 */ /* 0x045fe2000001008b */
[----:B---3--:R-:W-:Y:S01]  /*2a40*/  @P3 FMUL.FTZ R138, R138, R141 ;  /* 0x0000008d8a8a3220 */ /* 0x008fe20000410000 */
[----:B------:R-:W-:Y:S06]  /*2a50*/  BRA.DIV UR44, `(.L_x_2523) ;  /* 0x000000422c007947 */ /* 0x000fec000b800000 */
.L_x_2584:
[----:B------:R-:W-:-:S03]  /*2a60*/  UMOV UR44, 0xffffffff ;  /* 0xffffffff002c7882 */ /* 0x000fc60000000000 */
[----:B------:R-:W-:Y:S05]  /*2a70*/  BRA.DIV UR44, `(.L_x_2524) ;  /* 0x000000422c207947 */ /* 0x000fea000b800000 */
.L_x_2587:
[----:B------:R-:W-:-:S03]  /*2a80*/  UMOV UR44, 0xffffffff ;  /* 0xffffffff002c7882 */ /* 0x000fc60000000000 */
[----:B------:R-:W-:Y:S05]  /*2a90*/  BRA.DIV UR44, `(.L_x_2525) ;  /* 0x000000422c407947 */ /* 0x000fea000b800000 */
[----:B------:R-:W0:Y:S04]  /*2aa0*/  SHFL.UP PT, R138, R138, 0x1, RZ ;  /* 0x042000008a8a7989 */ /* 0x000e2800000e00ff */
[----:B------:R-:W2:Y:S04]  /*2ab0*/  SHFL.UP PT, R139, R139, 0x1, RZ ;  /* 0x042000008b8b7989 */ /* 0x000ea800000e00ff */
[----:B-----5:R-:W3:Y:S04]  /*2ac0*/  SHFL.IDX PT, R82, R82, RZ, 0x1f ;  /* 0x00001fff52527589 */ /* 0x020ee800000e0000 */
[----:B------:R-:W4:Y:S02]  /*2ad0*/  SHFL.IDX PT, R83, R83, RZ, 0x1f ;  /* 0x00001fff53537589 */ /* 0x000f2400000e0000 */
.L_x_2593:
        /* <DEDUP_REMOVED lines=12> */
.L_x_2521:
[----:B------:R-:W-:Y:S05]  /*2ba0*/  WARPSYNC.ALL ;  /* 0x0000000000007948 */ /* 0x000fea0003800000 */
[----:B------:R-:W2:Y:S04]  /*2bb0*/  LDL R141, [R1] ;  /* 0x00000000018d7983 */ /* 0x000ea80000100800 */
[----:B------:R-:W3:Y:S04]  /*2bc0*/  LDL R142, [R1+0x4] ;  /* 0x00000400018e7983 */ /* 0x000ee80000100800 */
        /* <DEDUP_REMOVED lines=8> */
[----:B------:R-:W4:Y:S01]  /*2c50*/  LDL R86, [R1+0x28] ;  /* 0x0000280001567983 */ /* 0x000f220000100800 */
[----:B-----5:R-:W-:Y:S01]  /*2c60*/  MOV R82, UR53 ;  /* 0x0000003500527c02 */ /* 0x020fe20008000f00 */
[----:B------:R-:W-:Y:S01]  /*2c70*/  HFMA2.MMA R83, -RZ, RZ, 0, 0 ;  /* 0x00000000ff537435 */ /* 0x000fe200000001ff */
[----:B------:R-:W-:Y:S01]  /*2c80*/  MOV R84, UR7 ;  /* 0x0000000700547c02 */ /* 0x000fe20008000f00 */
[----:B------:R-:W-:Y:S01]  /*2c90*/  BAR.SYNC.DEFER_BLOCKING 0x0 ;  /* 0x0000000000007b1d */ /* 0x000fe20000010000 */
[----:B------:R-:W-:Y:S01]  /*2ca0*/  ISETP.LE.OR P0, PT, R82, UR14, P0 ;  /* 0x0000000e52007c0c */ /* 0x000fe20008703670 */
[----:B------:R-:W-:Y:S01]  /*2cb0*/  FMUL.FTZ R137, R156, UR45 ;  /* 0x0000002d9c897c20 */ /* 0x000fe20008410000 */
[----:B------:R-:W-:Y:S01]  /*2cc0*/  MOV R82, 0x3f800000 ;  /* 0x3f80000000527802 */ /* 0x000fe20000000f00 */
[----:B------:R-:W-:Y:S01]  /*2cd0*/  FMUL.FTZ R138, R158, UR45 ;  /* 0x0000002d9e8a7c20 */ /* 0x000fe20008410000 */
[----:B------:R-:W-:Y:S01]  /*2ce0*/  FMUL.FTZ R139, R159, UR45 ;  /* 0x0000002d9f8b7c20 */ /* 0x000fe20008410000 */
[----:B------:R-:W-:-:S08]  /*2cf0*/  FMUL.FTZ R140, R160, UR45 ;  /* 0x0000002da08c7c20 */ /* 0x000fd00008410000 */
[----:B------:R-:W-:Y:S01]  /*2d00*/  @!P0 LEA R84, R84, R35, 0x3 ;  /* 0x0000002354548211 */ /* 0x000fe200078e18ff */
[----:B------:R-:W0:Y:S04]  /*2d10*/  LDS R85, [R119+0x31d4] ;  /* 0x0031d40077557984 */ /* 0x000e280000000800 */
[----:B------:R1:W2:Y:S02]  /*2d20*/  @!P0 LDS.64 R82, [R84+0x45e0] ;  /* 0x0045e00054528984 */ /* 0x0002a40000000a00 */
[----:B-1----:R-:W-:-:S04]  /*2d30*/  FMUL.FTZ R84, R112, R113 ;  /* 0x0000007170547220 */ /* 0x002fc80000410000 */
[----:B------:R-:W-:-:S04]  /*2d40*/  FMUL.FTZ R84, R110, R84 ;  /* 0x000000546e547220 */ /* 0x000fc80000410000 */
[----:B------:R-:W-:-:S04]  /*2d50*/  FMUL.FTZ R84, R108, R84 ;  /* 0x000000546c547220 */ /* 0x000fc80000410000 */
[----:B------:R-:W-:-:S04]  /*2d60*/  FMUL.FTZ R84, R105, R84 ;  /* 0x0000005469547220 */ /* 0x000fc80000410000 */
[----:B------:R-:W-:-:S04]  /*2d70*/  FMUL.FTZ R84, R104, R84 ;  /* 0x0000005468547220 */ /* 0x000fc80000410000 */
[----:B------:R-:W-:-:S04]  /*2d80*/  FMUL.FTZ R84, R57, R84 ;  /* 0x0000005439547220 */ /* 0x000fc80000410000 */
[----:B------:R-:W-:Y:S01]  /*2d90*/  FMUL.FTZ R84, R59, R84 ;  /* 0x000000543b547220 */ /* 0x000fe20000410000 */
[----:B0-----:R-:W-:Y:S01]  /*2da0*/  FFMA.FTZ R135, R135, R85, R136 ;  /* 0x0000005587877223 */ /* 0x001fe20000010088 */
[----:B------:R-:W-:Y:S02]  /*2db0*/  FMUL.FTZ R136, R157, UR45 ;  /* 0x0000002d9d887c20 */ /* 0x000fe40008410000 */
[----:B------:R-:W-:Y:S01]  /*2dc0*/  FMUL.FTZ R84, R66, R84 ;  /* 0x0000005442547220 */ /* 0x000fe20000410000 */
[----:B------:R-:W-:Y:S01]  /*2dd0*/  FFMA.FTZ R134, R37, R135, R134 ;  /* 0x0000008725867223 */ /* 0x000fe20000010086 */
[----:B------:R-:W-:Y:S02]  /*2de0*/  FFMA.FTZ R85, R112, R137, R136 ;  /* 0x0000008970557223 */ /* 0x000fe40000010088 */
[----:B------:R-:W-:Y:S01]  /*2df0*/  FMUL.FTZ R84, R73, R84 ;  /* 0x0000005449547220 */ /* 0x000fe20000410000 */
[----:B------:R-:W-:Y:S01]  /*2e00*/  FFMA.FTZ R133, R38, R134, R133 ;  /* 0x0000008626857223 */ /* 0x000fe20000010085 */
[----:B------:R-:W-:-:S02]  /*2e10*/  FFMA.FTZ R85, R110, R85, R138 ;  /* 0x000000556e557223 */ /* 0x000fc4000001008a */
[----:B------:R-:W-:Y:S01]  /*2e20*/  FMUL.FTZ R84, R79, R84 ;  /* 0x000000544f547220 */ /* 0x000fe20000410000 */
[----:B------:R-:W-:Y:S01]  /*2e30*/  FFMA.FTZ R131, R102, R133, R131 ;  /* 0x0000008566837223 */ /* 0x000fe20000010083 */
[----:B------:R-:W-:Y:S02]  /*2e40*/  FFMA.FTZ R85, R108, R85, R139 ;  /* 0x000000556c557223 */ /* 0x000fe4000001008b */
[C---:B------:R-:W-:Y:S01]  /*2e50*/  FMUL.FTZ R84, R96.reuse, R84 ;  /* 0x0000005460547220 */ /* 0x040fe20000410000 */
[----:B------:R-:W-:Y:S01]  /*2e60*/  FFMA.FTZ R132, R101, R131, R132 ;  /* 0x0000008365847223 */ /* 0x000fe20000010084 */
[----:B------:R-:W-:Y:S02]  /*2e70*/  FFMA.FTZ R85, R105, R85, R140 ;  /* 0x0000005569557223 */ /* 0x000fe4000001008c */
[----:B------:R-:W-:Y:S01]  /*2e80*/  FMUL.FTZ R84, R101, R84 ;  /* 0x0000005465547220 */ /* 0x000fe20000410000 */
[----:B------:R-:W-:-:S03]  /*2e90*/  FFMA.FTZ R129, R96, R132, R129 ;  /* 0x0000008460817223 */ /* 0x000fc60000010081 */
[----:B------:R-:W-:Y:S01]  /*2ea0*/  FMUL.FTZ R84, R102, R84 ;  /* 0x0000005466547220 */ /* 0x000fe20000410000 */
[----:B------:R-:W-:-:S03]  /*2eb0*/  FFMA.FTZ R130, R79, R129, R130 ;  /* 0x000000814f827223 */ /* 0x000fc60000010082 */
[----:B------:R-:W-:Y:S01]  /*2ec0*/  FMUL.FTZ R84, R38, R84 ;  /* 0x0000005426547220 */ /* 0x000fe20000410000 */
[----:B------:R-:W-:-:S03]  /*2ed0*/  FFMA.FTZ R128, R73, R130, R128 ;  /* 0x0000008249807223 */ /* 0x000fc60000010080 */
[----:B------:R-:W-:Y:S01]  /*2ee0*/  FMUL.FTZ R84, R37, R84 ;  /* 0x0000005425547220 */ /* 0x000fe20000410000 */
        /* <DEDUP_REMOVED lines=79> */
.L_x_2610:
        /* <DEDUP_REMOVED lines=15> */
.L_x_2526:
[----:B------:R-:W-:Y:S05]  /*34d0*/  WARPSYNC.ALL ;  /* 0x0000000000007948 */ /* 0x000fea0003800000 */
[----:B------:R-:W-:Y:S01]  /*34e0*/  ISETP.NE.AND P0, PT, R36, RZ, PT ;  /* 0x000000ff2400720c */ /* 0x000fe20003f05270 */
[----:B-1----:R-:W2:Y:S04]  /*34f0*/  LDL R155, [R1+0x28] ;  /* 0x00002800019b7983 */ /* 0x002ea80000100800 */
        /* <DEDUP_REMOVED lines=9> */
[----:B0-----:R-:W5:Y:S01]  /*3590*/  LDL R85, [R1] ;  /* 0x0000000001557983 */ /* 0x001f620000100800 */
[----:B------:R-:W-:Y:S01]  /*35a0*/  FFMA.FTZ R72, R48, -R72, R135 ;  /* 0x8000004830487223 */ /* 0x000fe20000010087 */
[----:B------:R-:W-:Y:S01]  /*35b0*/  FFMA.FTZ R71, R49, -R71, R133 ;  /* 0x8000004731477223 */ /* 0x000fe20000010085 */
[----:B------:R-:W-:Y:S01]  /*35c0*/  FFMA.FTZ R70, R50, -R70, R132 ;  /* 0x8000004632467223 */ /* 0x000fe20000010084 */
[----:B------:R-:W-:Y:S01]  /*35d0*/  BAR.SYNC.DEFER_BLOCKING 0x0 ;  /* 0x0000000000007b1d */ /* 0x000fe20000010000 */
[----:B------:R-:W-:-:S05]  /*35e0*/  FFMA.FTZ R69, R51, -R69, R130 ;  /* 0x8000004533457223 */ /* 0x000fca0000010082 */
[----:B------:R-:W0:Y:S02]  /*35f0*/  LDS R119, [R119+0x36e4] ;  /* 0x0036e40077777984 */ /* 0x000e240000000800 */
        /* <DEDUP_REMOVED lines=10> */
[----:B--2---:R-:W-:-:S04]  /*36a0*/  FFMA.FTZ R84, R155, R135, RZ ;  /* 0x000000879b547223 */ /* 0x004fc800000100ff */
[----:B---3--:R-:W-:Y:S01]  /*36b0*/  FFMA.FTZ R84, R154, R134, R84 ;  /* 0x000000869a547223 */ /* 0x008fe20000010054 */
[----:B------:R-:W-:Y:S02]  /*36c0*/  FFMA.FTZ R134, R58, -R65, R134 ;  /* 0x800000413a867223 */ /* 0x000fe40000010086 */
[----:B------:R-:W2:Y:S01]  /*36d0*/  LDL.LU R65, [R1+0x2c] ;  /* 0x00002c0001417983 */ /* 0x000ea20000300800 */
[----:B----4-:R-:W-:-:S04]  /*36e0*/  FFMA.FTZ R84, R153, R133, R84 ;  /* 0x0000008599547223 */ /* 0x010fc80000010054 */
[----:B-----5:R-:W-:Y:S01]  /*36f0*/  FFMA.FTZ R84, R152, R131, R84 ;  /* 0x0000008398547223 */ /* 0x020fe20000010054 */
[----:B------:R-:W-:Y:S01]  /*3700*/  FFMA.FTZ R79, R79, R73, R146 ;  /* 0x000000494f4f7223 */ /* 0x000fe20000010092 */
[----:B------:R-:W-:Y:S01]  /*3710*/  FFMA.FTZ R116, R109, -R116, R122 ;  /* 0x800000746d747223 */ /* 0x000fe2000001007a */
[----:B------:R-:W-:Y:S01]  /*3720*/  FFMA.FTZ R131, R56, -R64, R131 ;  /* 0x8000004038837223 */ /* 0x000fe20000010083 */
[----:B------:R-:W-:-:S04]  /*3730*/  FFMA.FTZ R84, R91, R132, R84 ;  /* 0x000000845b547223 */ /* 0x000fc80000010054 */
[----:B------:R-:W-:Y:S01]  /*3740*/  FFMA.FTZ R84, R90, R129, R84 ;  /* 0x000000815a547223 */ /* 0x000fe20000010054 */
[----:B------:R-:W-:-:S03]  /*3750*/  FFMA.FTZ R129, R55, -R63, R129 ;  /* 0x8000003f37817223 */ /* 0x000fc60000010081 */
[----:B------:R-:W-:-:S04]  /*3760*/  FFMA.FTZ R84, R89, R130, R84 ;  /* 0x0000008259547223 */ /* 0x000fc80000010054 */
[----:B------:R-:W-:Y:S01]  /*3770*/  FFMA.FTZ R84, R88, R128, R84 ;  /* 0x0000008058547223 */ /* 0x000fe20000010054 */
[----:B------:R-:W-:-:S03]  /*3780*/  FFMA.FTZ R128, R39, -R62, R128 ;  /* 0x8000003e27807223 */ /* 0x000fc60000010080 */
[----:B------:R-:W-:-:S04]  /*3790*/  FFMA.FTZ R84, R87, R127, R84 ;  /* 0x0000007f57547223 */ /* 0x000fc80000010054 */
[----:B------:R-:W-:-:S04]  /*37a0*/  FFMA.FTZ R63, R86, R126, R84 ;  /* 0x0000007e563f7223 */ /* 0x000fc80000010054 */
[----:B------:R-:W-:Y:S01]  /*37b0*/  FFMA.FTZ R63, R85, R125, R63 ;  /* 0x0000007d553f7223 */ /* 0x000fe2000001003f */
[----:B------:R-:W-:-:S03]  /*37c0*/  FFMA.FTZ R126, R106, -R61, R126 ;  /* 0x8000003d6a7e7223 */ /* 0x000fc6000001007e */
[----:B------:R-:W-:Y:S01]  /*37d0*/  FFMA.FTZ R62, R160, R124, R63 ;  /* 0x0000007ca03e7223 */ /* 0x000fe2000001003f */
[----:B------:R-:W-:-:S03]  /*37e0*/  FFMA.FTZ R96, R96, R79, R147 ;  /* 0x0000004f60607223 */ /* 0x000fc60000010093 */
[----:B------:R-:W-:Y:S01]  /*37f0*/  FFMA.FTZ R61, R159, R123, R62 ;  /* 0x0000007b9f3d7223 */ /* 0x000fe2000001003e */
[----:B------:R-:W-:-:S03]  /*3800*/  FFMA.FTZ R101, R101, R96, R148 ;  /* 0x0000006065657223 */ /* 0x000fc60000010094 */
[----:B------:R-:W-:Y:S01]  /*3810*/  FFMA.FTZ R122, R158, R122, R61 ;  /* 0x0000007a9e7a7223 */ /* 0x000fe2000001003d */
[----:B------:R-:W-:Y:S01]  /*3820*/  SHF.L.U32 R61, R36, 0x4, RZ ;  /* 0x00000004243d7819 */ /* 0x000fe200000006ff */
[----:B------:R-:W-:Y:S01]  /*3830*/  FFMA.FTZ R124, R107, -R60, R124 ;  /* 0x8000003c6b7c7223 */ /* 0x000fe2000001007c */
[----:B------:R-:W-:Y:S01]  /*3840*/  MOV R64, UR7 ;  /* 0x0000000700407c02 */ /* 0x000fe20008000f00 */
[----:B------:R-:W-:Y:S01]  /*3850*/  FFMA.FTZ R102, R102, R101, R149 ;  /* 0x0000006566667223 */ /* 0x000fe20000010095 */
[C---:B------:R-:W-:Y:S02]  /*3860*/  IADD3 R60, R61.reuse, 0x1, RZ ;  /* 0x000000013d3c7810 */ /* 0x040fe40007ffe0ff */
[C---:B------:R-:W-:Y:S02]  /*3870*/  IADD3 R66, R61.reuse, 0x3, RZ ;  /* 0x000000033d427810 */ /* 0x040fe40007ffe0ff */
[----:B------:R-:W-:Y:S01]  /*3880*/  IADD3 R62, R61, 0x2, RZ ;  /* 0x000000023d3e7810 */ /* 0x000fe20007ffe0ff */
[----:B------:R-:W-:Y:S01]  /*3890*/  FFMA.FTZ R38, R38, R102, R150 ;  /* 0x0000006626267223 */ /* 0x000fe20000010096 */
[----:B------:R-:W-:Y:S01]  /*38a0*/  @!P0 LEA R63, R64, R35, 0x3 ;  /* 0x00000023403f8211 */ /* 0x000fe200078e18ff */
[C---:B------:R-:W-:Y:S01]  /*38b0*/  FFMA.FTZ R118, R111.reuse, -R118, R120 ;  /* 0x800000766f767223 */ /* 0x040fe20000010078 */
[----:B------:R-:W-:Y:S01]  /*38c0*/  LEA.HI.SX32 R64, R60, R61, 0x1b ;  /* 0x0000003d3c407211 */ /* 0x000fe200078fdaff */
[----:B------:R-:W-:Y:S01]  /*38d0*/  FMUL.FTZ R111, R111, R113 ;  /* 0x000000716f6f7220 */ /* 0x000fe20000410000 */
[----:B------:R-:W-:-:S02]  /*38e0*/  LEA.HI.SX32 R60, R66, R61, 0x1b ;  /* 0x0000003d423c7211 */ /* 0x000fc400078fdaff */
[-C--:B------:R-:W-:Y:S02]  /*38f0*/  LEA.HI.SX32 R62, R62, R61.reuse, 0x1b ;  /* 0x0000003d3e3e7211 */ /* 0x080fe400078fdaff */
[----:B------:R-:W-:Y:S01]  /*3900*/  LEA.HI.SX32 R66, R61, R61, 0x1b ;  /* 0x0000003d3d427211 */ /* 0x000fe200078fdaff */
[----:B------:R-:W-:Y:S01]  /*3910*/  FMUL.FTZ R61, R113, UR46 ;  /* 0x0000002e713d7c20 */ /* 0x000fe20008410000 */
[----:B------:R-:W-:-:S03]  /*3920*/  FFMA.FTZ R37, R37, R38, R151 ;  /* 0x0000002625257223 */ /* 0x000fc60000010097 */
[----:B------:R-:W-:Y:S01]  /*3930*/  FMUL.FTZ R85, R118, R61 ;  /* 0x0000003d76557220 */ /* 0x000fe20000410000 */
[----:B------:R-:W-:Y:S01]  /*3940*/  FMUL.FTZ R61, R32, R37 ;  /* 0x00000025203d7220 */ /* 0x000fe20000410000 */
[----:B------:R0:W-:Y:S01]  /*3950*/  @!P0 STS.64 [R63+0x45e0], R82 ;  /* 0x0045e0523f008388 */ /* 0x0001e20000000a00 */
[----:B------:R-:W-:Y:S01]  /*3960*/  LEA R88, R64, R35, 0x2 ;  /* 0x0000002340587211 */ /* 0x000fe200078e10ff */
[----:B------:R-:W-:Y:S01]  /*3970*/  FMUL.FTZ R84, R31, R102 ;  /* 0x000000661f547220 */ /* 0x000fe20000410000 */
[----:B------:R-:W-:Y:S01]  /*3980*/  FMUL.FTZ R86, R23, R101 ;  /* 0x0000006517567220 */ /* 0x000fe20000410000 */
[----:B0-----:R-:W-:Y:S01]  /*3990*/  FFMA.FTZ R63, R72, R61, RZ ;  /* 0x0000003d483f7223 */ /* 0x001fe200000100ff */
[----:B------:R-:W-:Y:S01]  /*39a0*/  FFMA.FTZ R125, R53, -R67, R125 ;  /* 0x80000043357d7223 */ /* 0x000fe2000001007d */
[----:B------:R-:W-:Y:S01]  /*39b0*/  FMUL.FTZ R67, R17, R113 ;  /* 0x0000007111437220 */ /* 0x000fe20000410000 */
[----:B------:R-:W-:Y:S01]  /*39c0*/  LEA R89, R60, R35, 0x2 ;  /* 0x000000233c597211 */ /* 0x000fe200078e10ff */
[----:B------:R-:W-:-:S02]  /*39d0*/  FMUL.FTZ R61, R100, R61 ;  /* 0x0000003d643d7220 */ /* 0x000fc40000410000 */
[-C--:B------:R-:W-:Y:S01]  /*39e0*/  FMUL.FTZ R82, R118, R67.reuse ;  /* 0x0000004376527220 */ /* 0x080fe20000410000 */
[----:B------:R-:W-:Y:S01]  /*39f0*/  FMUL.FTZ R67, R74, R67 ;  /* 0x000000434a437220 */ /* 0x000fe20000410000 */
[----:B------:R-:W-:Y:S01]  /*3a00*/  LEA R66, R66, R35, 0x2 ;  /* 0x0000002342427211 */ /* 0x000fe200078e10ff */
[----:B------:R-:W-:Y:S01]  /*3a10*/  FFMA.FTZ R74, R74, R111, R85 ;  /* 0x0000006f4a4a7223 */ /* 0x000fe20000010055 */
[----:B------:R-:W-:Y:S01]  /*3a20*/  FMUL.FTZ R85, R22, R79 ;  /* 0x0000004f16557220 */ /* 0x000fe20000410000 */
[----:B------:R-:W-:Y:S02]  /*3a30*/  LEA R87, R62, R35, 0x2 ;  /* 0x000000233e577211 */ /* 0x000fe400078e10ff */
[----:B------:R-:W-:Y:S01]  /*3a40*/  STS [R66+0x1090], R61 ;  /* 0x0010903d42007388 */ /* 0x000fe20000000800 */
[----:B------:R-:W-:Y:S01]  /*3a50*/  FFMA.FTZ R68, R52, -R68, R127 ;  /* 0x8000004434447223 */ /* 0x000fe2000001007f */
[----:B------:R-:W-:Y:S01]  /*3a60*/  FMUL.FTZ R90, R28, R59 ;  /* 0x0000003b1c5a7220 */ /* 0x000fe20000410000 */
[----:B------:R-:W-:Y:S01]  /*3a70*/  FMUL.FTZ R62, R20, R57 ;  /* 0x00000039143e7220 */ /* 0x000fe20000410000 */
[----:B------:R-:W-:-:S03]  /*3a80*/  USHF.R.S32.HI UR44, URZ, 0x1f, UR11 ;  /* 0x0000001f3f2c7899 */ /* 0x000fc6000801140b */
[----:B------:R-:W-:Y:S01]  /*3a90*/  FMUL.FTZ R91, R77, R62 ;  /* 0x0000003e4d5b7220 */ /* 0x000fe20000410000 */
[C---:B------:R-:W-:Y:S01]  /*3aa0*/  FFMA.FTZ R117, R103.reuse, -R117, R121 ;  /* 0x8000007567757223 */ /* 0x040fe20000010079 */
[----:B------:R-:W-:Y:S01]  /*3ab0*/  ULEA UR45, UR14, 0xfffff800, 0xb ;  /* 0xfffff8000e2d7891 */ /* 0x000fe2000f8e583f */
[----:B------:R-:W-:Y:S01]  /*3ac0*/  FMUL.FTZ R103, R103, R112 ;  /* 0x0000007067677220 */ /* 0x000fe20000410000 */
[----:B------:R-:W-:Y:S01]  /*3ad0*/  FFMA.FTZ R114, R54, -R114, R123 ;  /* 0x8000007236727223 */ /* 0x000fe2000001007b */
[----:B------:R-:W-:Y:S01]  /*3ae0*/  BSSY B0, `(.L_x_2528) ;  /* 0x000006a000007945 */ /* 0x000fe20003800000 */
[----:B------:R-:W-:Y:S01]  /*3af0*/  FFMA.FTZ R121, R157, R121, R122 ;  /* 0x000000799d797223 */ /* 0x000fe2000001007a */
[----:B------:R-:W-:Y:S01]  /*3b00*/  FMUL.FTZ R109, R109, R110 ;  /* 0x0000006e6d6d7220 */ /* 0x000fe20000410000 */
[----:B------:R-:W-:Y:S01]  /*3b10*/  FMUL.FTZ R118, R144, UR46 ;  /* 0x0000002e90767c20 */ /* 0x000fe20008410000 */
[----:B------:R-:W-:Y:S01]  /*3b20*/  FMUL.FTZ R119, R73, UR46 ;  /* 0x0000002e49777c20 */ /* 0x000fe20008410000 */
[----:B------:R-:W-:Y:S01]  /*3b30*/  FMUL.FTZ R122, R79, UR46 ;  /* 0x0000002e4f7a7c20 */ /* 0x000fe20008410000 */
[----:B------:R-:W-:Y:S01]  /*3b40*/  FMUL.FTZ R123, R96, UR46 ;  /* 0x0000002e607b7c20 */ /* 0x000fe20008410000 */
[----:B--2---:R-:W-:-:S05]  /*3b50*/  FFMA.FTZ R65, R17, R111, R65 ;  /* 0x0000006f11417223 */ /* 0x004fca0000010041 */
[----:B------:R0:W-:Y:S02]  /*3b60*/  STL [R1+0x2c], R65 ;  /* 0x00002c4101007387 */ /* 0x0001e40000100800 */
[----:B0-----:R-:W-:-:S04]  /*3b70*/  FMUL.FTZ R65, R24, R38 ;  /* 0x0000002618417220 */ /* 0x001fc80000410000 */
[-C--:B------:R-:W-:Y:S01]  /*3b80*/  FFMA.FTZ R64, R134, R65.reuse, R63 ;  /* 0x0000004186407223 */ /* 0x080fe2000001003f */
[----:B------:R-:W-:-:S03]  /*3b90*/  FMUL.FTZ R83, R92, R65 ;  /* 0x000000415c537220 */ /* 0x000fc60000410000 */
[----:B------:R-:W-:Y:S01]  /*3ba0*/  FFMA.FTZ R64, R71, R84, R64 ;  /* 0x0000005447407223 */ /* 0x000fe20000010040 */
[----:B------:R-:W-:-:S03]  /*3bb0*/  FMUL.FTZ R65, R30, R96 ;  /* 0x000000601e417220 */ /* 0x000fc60000410000 */
[----:B------:R-:W-:Y:S01]  /*3bc0*/  FFMA.FTZ R63, R131, R86, R64 ;  /* 0x00000056833f7223 */ /* 0x000fe20000010040 */
[----:B------:R-:W-:-:S03]  /*3bd0*/  FMUL.FTZ R84, R99, R84 ;  /* 0x0000005463547220 */ /* 0x000fc60000410000 */
[----:B------:R-:W-:Y:S01]  /*3be0*/  FFMA.FTZ R60, R70, R65, R63 ;  /* 0x00000041463c7223 */ /* 0x000fe2000001003f */
[----:B------:R-:W-:Y:S01]  /*3bf0*/  FMUL.FTZ R86, R81, R86 ;  /* 0x0000005651567220 */ /* 0x000fe20000410000 */
[-C--:B------:R-:W-:Y:S01]  /*3c00*/  FMUL.FTZ R63, R80, R85.reuse ;  /* 0x00000055503f7220 */ /* 0x080fe20000410000 */
[----:B------:R0:W-:Y:S01]  /*3c10*/  STS [R88+0x1094], R83 ;  /* 0x0010945358007388 */ /* 0x0001e20000000800 */
[----:B------:R-:W-:Y:S02]  /*3c20*/  FFMA.FTZ R64, R129, R85, R60 ;  /* 0x0000005581407223 */ /* 0x000fe4000001003c */
[----:B------:R-:W1:Y:S01]  /*3c30*/  LDC.64 R60, c[0x0][0x348] ;  /* 0x0000d200ff3c7b82 */ /* 0x000e620000000a00 */
[----:B------:R-:W-:Y:S01]  /*3c40*/  STS [R87+0x1098], R84 ;  /* 0x0010985457007388 */ /* 0x000fe20000000800 */
[----:B------:R-:W-:-:S03]  /*3c50*/  FMUL.FTZ R85, R21, R144 ;  /* 0x0000009015557220 */ /* 0x000fc60000410000 */
[----:B------:R-:W-:Y:S01]  /*3c60*/  STS [R89+0x109c], R86 ;  /* 0x00109c5659007388 */ /* 0x000fe20000000800 */
[----:B0-----:R-:W-:-:S03]  /*3c70*/  FMUL.FTZ R88, R29, R73 ;  /* 0x000000491d587220 */ /* 0x001fc60000410000 */
[----:B------:R0:W-:Y:S02]  /*3c80*/  STS [R66+0x10a4], R63 ;  /* 0x0010a43f42007388 */ /* 0x0001e40000000800 */
[----:B0-----:R-:W-:-:S04]  /*3c90*/  FFMA.FTZ R63, R69, R88, R64 ;  /* 0x00000058453f7223 */ /* 0x001fc80000010040 */
[-C--:B------:R-:W-:Y:S01]  /*3ca0*/  FFMA.FTZ R63, R128, R85.reuse, R63 ;  /* 0x00000055803f7223 */ /* 0x080fe2000001003f */
[----:B------:R-:W-:-:S03]  /*3cb0*/  FMUL.FTZ R87, R78, R85 ;  /* 0x000000554e577220 */ /* 0x000fc60000410000 */
[----:B------:R-:W-:Y:S01]  /*3cc0*/  FFMA.FTZ R63, R68, R90, R63 ;  /* 0x0000005a443f7223 */ /* 0x000fe2000001003f */
[----:B------:R-:W-:-:S03]  /*3cd0*/  FMUL.FTZ R85, R27, R104 ;  /* 0x000000681b557220 */ /* 0x000fc60000410000 */
[----:B------:R-:W-:Y:S01]  /*3ce0*/  FFMA.FTZ R62, R126, R62, R63 ;  /* 0x0000003e7e3e7223 */ /* 0x000fe2000001003f */
[----:B------:R-:W-:Y:S01]  /*3cf0*/  HFMA2.MMA R63, -RZ, RZ, 0, 0 ;  /* 0x00000000ff3f7435 */ /* 0x000fe200000001ff */
[----:B------:R-:W-:Y:S01]  /*3d00*/  FMUL.FTZ R111, R94, R85 ;  /* 0x000000555e6f7220 */ /* 0x000fe20000410000 */
[----:B------:R-:W-:Y:S01]  /*3d10*/  FMUL.FTZ R65, R98, R65 ;  /* 0x0000004162417220 */ /* 0x000fe20000410000 */
[----:B------:R-:W-:Y:S01]  /*3d20*/  FFMA.FTZ R85, R125, R85, R62 ;  /* 0x000000557d557223 */ /* 0x000fe2000001003e */
[----:B------:R-:W-:Y:S01]  /*3d30*/  MOV R62, R36 ;  /* 0x00000024003e7202 */ /* 0x000fe20000000f00 */
[----:B-1----:R-:W-:Y:S02]  /*3d40*/  IMAD R86, R60, UR44, RZ ;  /* 0x0000002c3c567c24 */ /* 0x002fe4000f8e02ff */
[----:B------:R-:W-:Y:S01]  /*3d50*/  FMUL.FTZ R83, R97, R88 ;  /* 0x0000005861537220 */ /* 0x000fe20000410000 */
[----:B------:R0:W-:Y:S01]  /*3d60*/  STS [R66+0x10a0], R65 ;  /* 0x0010a04142007388 */ /* 0x0001e20000000800 */
[----:B------:R-:W-:-:S02]  /*3d70*/  IMAD R61, R61, UR11, R86 ;  /* 0x0000000b3d3d7c24 */ /* 0x000fc4000f8e0256 */
[----:B------:R-:W-:-:S04]  /*3d80*/  IMAD.WIDE.U32 R62, R60, UR11, R62 ;  /* 0x0000000b3c3e7c25 */ /* 0x000fc8000f8e003e */
[----:B------:R-:W-:Y:S01]  /*3d90*/  FMUL.FTZ R84, R112, UR46 ;  /* 0x0000002e70547c20 */ /* 0x000fe20008410000 */
[----:B------:R1:W-:Y:S01]  /*3da0*/  STS [R66+0x10a8], R83 ;  /* 0x0010a85342007388 */ /* 0x0003e20000000800 */
[----:B0-----:R-:W-:Y:S01]  /*3db0*/  FMUL.FTZ R65, R19, R105 ;  /* 0x0000006913417220 */ /* 0x001fe20000410000 */
[----:B------:R-:W-:Y:S01]  /*3dc0*/  IADD3 R61, R63, R61, RZ ;  /* 0x0000003d3f3d7210 */ /* 0x000fe20007ffe0ff */
[----:B------:R-:W-:Y:S01]  /*3dd0*/  FMUL.FTZ R84, R117, R84 ;  /* 0x0000005475547220 */ /* 0x000fe20000410000 */
[----:B------:R-:W-:Y:S01]  /*3de0*/  MOV R63, UR55 ;  /* 0x00000037003f7c02 */ /* 0x000fe20008000f00 */
[----:B-1----:R-:W-:Y:S01]  /*3df0*/  FMUL.FTZ R83, R76, R65 ;  /* 0x000000414c537220 */ /* 0x002fe20000410000 */
[----:B------:R-:W-:-:S04]  /*3e00*/  MOV R60, R62 ;  /* 0x0000003e003c7202 */ /* 0x000fc80000000f00 */
[----:B------:R0:W-:Y:S01]  /*3e10*/  STS [R66+0x10bc], R83 ;  /* 0x0010bc5342007388 */ /* 0x0001e20000000800 */
[----:B------:R-:W-:Y:S01]  /*3e20*/  FMUL.FTZ R89, R95, R90 ;  /* 0x0000005a5f597220 */ /* 0x000fe20000410000 */
[----:B------:R-:W-:Y:S01]  /*3e30*/  USHF.R.S32.HI UR44, URZ, 0x1f, UR13 ;  /* 0x0000001f3f2c7899 */ /* 0x000fe2000801140d */
[----:B------:R-:W-:Y:S01]  /*3e40*/  FFMA.FTZ R85, R124, R65, R85 ;  /* 0x000000417c557223 */ /* 0x000fe20000010055 */
[----:B0-----:R-:W-:Y:S01]  /*3e50*/  FFMA.FTZ R83, R115, R103, R84 ;  /* 0x0000006773537223 */ /* 0x001fe20000010054 */
[----:B------:R-:W-:Y:S02]  /*3e60*/  IADD3 R84, R63, -UR45, -R36 ;  /* 0x8000002d3f547c10 */ /* 0x000fe4000fffe824 */
[----:B------:R-:W0:Y:S01]  /*3e70*/  LDC.64 R62, c[0x0][0x360] ;  /* 0x0000d800ff3e7b82 */ /* 0x000e220000000a00 */
[----:B------:R-:W-:Y:S01]  /*3e80*/  MOV R65, UR42 ;  /* 0x0000002a00417c02 */ /* 0x000fe20008000f00 */
[----:B------:R-:W-:Y:S01]  /*3e90*/  UIMAD UR44, UR44, UR42, URZ ;  /* 0x0000002a2c2c72a4 */ /* 0x000fe2000f8e023f */
[----:B------:R-:W-:Y:S01]  /*3ea0*/  ISETP.GE.AND P0, PT, R84, 0x1, PT ;  /* 0x000000015400780c */ /* 0x000fe20003f06270 */
[----:B------:R1:W-:Y:S01]  /*3eb0*/  STS [R66+0x10b0], R89 ;  /* 0x0010b05942007388 */ /* 0x0003e20000000800 */
[----:B------:R-:W-:Y:S01]  /*3ec0*/  FMUL.FTZ R64, R26, R108 ;  /* 0x0000006c1a407220 */ /* 0x000fe20000410000 */
[----:B------:R-:W-:Y:S01]  /*3ed0*/  FMUL.FTZ R112, R25, R112 ;  /* 0x0000007019707220 */ /* 0x000fe20000410000 */
[----:B------:R-:W-:Y:S01]  /*3ee0*/  UIMAD UR44, UR13, UR43, UR44 ;  /* 0x0000002b0d2c72a4 */ /* 0x000fe2000f8e022c */
[----:B------:R2:W-:Y:S01]  /*3ef0*/  STS [R66+0x10ac], R87 ;  /* 0x0010ac5742007388 */ /* 0x0005e20000000800 */
[----:B------:R-:W-:-:S04]  /*3f00*/  IMAD.WIDE.U32 R60, R65, UR13, R60 ;  /* 0x0000000d413c7c25 */ /* 0x000fc8000f8e003c */
[----:B------:R-:W-:Y:S01]  /*3f10*/  FMUL.FTZ R113, R93, R64 ;  /* 0x000000405d717220 */ /* 0x000fe20000410000 */
[----:B-1----:R-:W-:Y:S01]  /*3f20*/  FMUL.FTZ R89, R18, R110 ;  /* 0x0000006e12597220 */ /* 0x002fe20000410000 */
[----:B------:R-:W-:-:S03]  /*3f30*/  FMUL.FTZ R115, R115, R112 ;  /* 0x0000007073737220 */ /* 0x000fc60000410000 */
[-C--:B--2---:R-:W-:Y:S01]  /*3f40*/  FMUL.FTZ R87, R75, R89.reuse ;  /* 0x000000594b577220 */ /* 0x084fe20000410000 */
[----:B------:R-:W-:Y:S01]  /*3f50*/  FFMA.FTZ R85, R114, R64, R85 ;  /* 0x0000004072557223 */ /* 0x000fe20000010055 */
[----:B------:R-:W-:Y:S01]  /*3f60*/  MOV R86, UR45 ;  /* 0x0000002d00567c02 */ /* 0x000fe20008000f00 */
[----:B------:R1:W-:Y:S01]  /*3f70*/  STS [R66+0x10b4], R91 ;  /* 0x0010b45b42007388 */ /* 0x0003e20000000800 */
[----:B------:R-:W-:Y:S02]  /*3f80*/  IADD3 R127, R61, UR44, RZ ;  /* 0x0000002c3d7f7c10 */ /* 0x000fe4000fffe0ff */
[----:B------:R-:W-:Y:S01]  /*3f90*/  IADD3 R64, P1, R60, UR45, RZ ;  /* 0x0000002d3c407c10 */ /* 0x000fe2000ff3e0ff */
[----:B------:R2:W-:Y:S01]  /*3fa0*/  STS [R66+0x10b8], R111 ;  /* 0x0010b86f42007388 */ /* 0x0005e20000000800 */
[----:B------:R-:W-:-:S03]  /*3fb0*/  FFMA.FTZ R89, R116, R89, R85 ;  /* 0x0000005974597223 */ /* 0x000fc60000010055 */
[----:B------:R3:W-:Y:S01]  /*3fc0*/  STS [R66+0x10c0], R113 ;  /* 0x0010c07142007388 */ /* 0x0007e20000000800 */
[----:B------:R-:W-:-:S03]  /*3fd0*/  LEA.HI.X.SX32 R65, R86, R127, 0x1, P1 ;  /* 0x0000007f56417211 */ /* 0x000fc600008f0eff */
[----:B------:R-:W-:Y:S04]  /*3fe0*/  STS [R66+0x10c4], R87 ;  /* 0x0010c45742007388 */ /* 0x000fe80000000800 */
[----:B------:R4:W-:Y:S04]  /*3ff0*/  STS [R66+0x10c8], R115 ;  /* 0x0010c87342007388 */ /* 0x0009e80000000800 */
[----:B------:R0:W-:Y:S01]  /*4000*/  STS [R66+0x10cc], R67 ;  /* 0x0010cc4342007388 */ /* 0x0001e20000000800 */
[----:B------:R-:W-:Y:S01]  /*4010*/  FMUL.FTZ R110, R110, UR46 ;  /* 0x0000002e6e6e7c20 */ /* 0x000fe20008410000 */
[----:B------:R-:W-:Y:S01]  /*4020*/  FMUL.FTZ R90, R108, UR46 ;  /* 0x0000002e6c5a7c20 */ /* 0x000fe20008410000 */
[----:B-1----:R-:W-:Y:S01]  /*4030*/  FMUL.FTZ R91, R105, UR46 ;  /* 0x0000002e695b7c20 */ /* 0x002fe20008410000 */
[----:B--2---:R-:W-:Y:S01]  /*4040*/  FMUL.FTZ R111, R104, UR46 ;  /* 0x0000002e686f7c20 */ /* 0x004fe20008410000 */
[----:B---3--:R-:W-:Y:S01]  /*4050*/  FMUL.FTZ R113, R57, UR46 ;  /* 0x0000002e39717c20 */ /* 0x008fe20008410000 */
[----:B----4-:R-:W-:Y:S01]  /*4060*/  FMUL.FTZ R115, R59, UR46 ;  /* 0x0000002e3b737c20 */ /* 0x010fe20008410000 */
[----:B------:R-:W-:Y:S01]  /*4070*/  FMUL.FTZ R85, R101, UR46 ;  /* 0x0000002e65557c20 */ /* 0x000fe20008410000 */
[----:B------:R-:W-:Y:S01]  /*4080*/  FMUL.FTZ R86, R102, UR46 ;  /* 0x0000002e66567c20 */ /* 0x000fe20008410000 */
[----:B------:R-:W-:Y:S01]  /*4090*/  FMUL.FTZ R87, R38, UR46 ;  /* 0x0000002e26577c20 */ /* 0x000fe20008410000 */
[----:B------:R-:W-:Y:S01]  /*40a0*/  FMUL.FTZ R88, R37, UR46 ;  /* 0x0000002e25587c20 */ /* 0x000fe20008410000 */
[----:B------:R-:W-:Y:S06]  /*40b0*/  BAR.SYNC.DEFER_BLOCKING 0x0 ;  /* 0x0000000000007b1d */ /* 0x000fec0000010000 */
[----:B0-----:R-:W-:Y:S05]  /*40c0*/  @!P0 BRA `(.L_x_2529) ;  /* 0x00000000002c8947 */ /* 0x001fea0003800000 */
[----:B------:R-:W-:Y:S02]  /*40d0*/  USHF.R.S32.HI UR44, URZ, 0x1f, UR7 ;  /* 0x0000001f3f2c7899 */ /* 0x000fe40008011407 */
[----:B------:R-:W-:-:S04]  /*40e0*/  IMAD.WIDE.U32 R64, R62, UR7, R64 ;  /* 0x000000073e407c25 */ /* 0x000fc8000f8e0040 */
[----:B------:R-:W-:-:S04]  /*40f0*/  IMAD R66, R62, UR44, RZ ;  /* 0x0000002c3e427c24 */ /* 0x000fc8000f8e02ff */
        /* <DEDUP_REMOVED lines=8> */
.L_x_2529:
[----:B------:R-:W-:Y:S05]  /*4180*/  BSYNC B0 ;  /* 0x0000000000007941 */ /* 0x000fea0003800000 */
.L_x_2528:
[----:B0-----:R-:W2:Y:S01]  /*4190*/  LDL.LU R66, [R1+0x30] ;  /* 0x0000300001427983 */ /* 0x001ea20000300800 */
[----:B------:R-:W-:Y:S01]  /*41a0*/  UIMAD UR44, UR6, -0x800, UR12 ;  /* 0xfffff800062c78a4 */ /* 0x000fe2000f8e020c */
[----:B------:R-:W-:Y:S01]  /*41b0*/  LEA R64, P0, R60, UR26, 0x2 ;  /* 0x0000001a3c407c11 */ /* 0x000fe2000f8010ff */
[----:B------:R-:W-:Y:S01]  /*41c0*/  USHF.L.U64.HI UR45, UR8, 0x2, UR9 ;  /* 0x00000002082d7899 */ /* 0x000fe20008010209 */
[----:B------:R-:W-:Y:S01]  /*41d0*/  FMUL.FTZ R120, R156, R120 ;  /* 0x000000789c787220 */ /* 0x000fe20000410000 */
[----:B------:R-:W-:Y:S01]  /*41e0*/  FFMA.FTZ R89, R117, R112, R89 ;  /* 0x0000007075597223 */ /* 0x000fe20000010059 */
[----:B------:R-:W-:Y:S01]  /*41f0*/  LEA.HI.X R65, R60, UR27, R127, 0x2, P0 ;  /* 0x0000001b3c417c11 */ /* 0x000fe200080f147f */
[----:B------:R-:W-:Y:S01]  /*4200*/  BSSY B0, `(.L_x_2530) ;  /* 0x0000018000007945 */ /* 0x000fe20003800000 */
[----:B------:R-:W-:Y:S01]  /*4210*/  MOV R61, UR44 ;  /* 0x0000002c003d7c02 */ /* 0x000fe20008000f00 */
[----:B------:R-:W-:Y:S01]  /*4220*/  USHF.L.U32 UR44, UR8, 0x2, URZ ;  /* 0x00000002082c7899 */ /* 0x000fe2000800063f */
[----:B------:R-:W-:Y:S01]  /*4230*/  IMAD R60, R62, UR45, RZ ;  /* 0x0000002d3e3c7c24 */ /* 0x000fe2000f8e02ff */
[----:B------:R-:W-:Y:S01]  /*4240*/  ISETP.GE.AND P0, PT, R84, 0x81, PT ;  /* 0x000000815400780c */ /* 0x000fe20003f06270 */
[----:B------:R-:W-:Y:S01]  /*4250*/  FADD.FTZ R121, R121, R120 ;  /* 0x0000007879797221 */ /* 0x000fe20000010000 */
[----:B------:R-:W-:Y:S01]  /*4260*/  IMAD.WIDE R64, R61, 0x4, R64 ;  /* 0x000000043d407825 */ /* 0x000fe200078e0240 */
[----:B------:R-:W-:-:S03]  /*4270*/  IADD3 R61, R36, 0x80, RZ ;  /* 0x00000080243d7810 */ /* 0x000fc60007ffe0ff */
[----:B------:R-:W-:Y:S01]  /*4280*/  FMUL.FTZ R108, R54, R108 ;  /* 0x0000006c366c7220 */ /* 0x000fe20000410000 */
[----:B------:R-:W-:Y:S01]  /*4290*/  FMUL.FTZ R110, R116, R110 ;  /* 0x0000006e746e7220 */ /* 0x000fe20000410000 */
[----:B------:R-:W-:Y:S02]  /*42a0*/  IMAD R60, R63, UR44, R60 ;  /* 0x0000002c3f3c7c24 */ /* 0x000fe4000f8e023c */
[----:B------:R-:W-:Y:S01]  /*42b0*/  FADD.FTZ R82, R89, R82 ;  /* 0x0000005259527221 */ /* 0x000fe20000010000 */
[----:B------:R-:W-:Y:S01]  /*42c0*/  IMAD.WIDE.U32 R64, R62, UR44, R64 ;  /* 0x0000002c3e407c25 */ /* 0x000fe2000f8e0040 */
[----:B------:R-:W-:Y:S02]  /*42d0*/  LEA.HI.SX32 R62, R61, R36, 0x1b ;  /* 0x000000243d3e7211 */ /* 0x000fe400078fdaff */
[----:B------:R-:W-:Y:S02]  /*42e0*/  IADD3 R67, R36, 0x180, RZ ;  /* 0x0000018024437810 */ /* 0x000fe40007ffe0ff */
[----:B------:R-:W-:-:S02]  /*42f0*/  LEA R62, R62, R35, 0x2 ;  /* 0x000000233e3e7211 */ /* 0x000fc400078e10ff */
[----:B------:R-:W-:Y:S02]  /*4300*/  IADD3 R61, R65, R60, RZ ;  /* 0x0000003c413d7210 */ /* 0x000fe40007ffe0ff */
[----:B------:R-:W-:Y:S01]  /*4310*/  MOV R60, R64 ;  /* 0x00000040003c7202 */ /* 0x000fe20000000f00 */
[----:B------:R0:W1:Y:S01]  /*4320*/  LDS R63, [R62+0x1290] ;  /* 0x001290003e3f7984 */ /* 0x0000620000000800 */
[----:B------:R-:W-:Y:S01]  /*4330*/  IADD3 R65, R36, 0x100, RZ ;  /* 0x0000010024417810 */ /* 0x000fe20007ffe0ff */
[----:B--2---:R-:W-:-:S05]  /*4340*/  FFMA.FTZ R66, R25, R103, R66 ;  /* 0x0000006719427223 */ /* 0x004fca0000010042 */
[----:B------:R0:W-:Y:S01]  /*4350*/  STL [R1+0x30], R66 ;  /* 0x0000304201007387 */ /* 0x0001e20000100800 */
[----:B-1----:R-:W-:Y:S05]  /*4360*/  @!P0 BRA `(.L_x_2531) ;  /* 0x0000000000048947 */ /* 0x002fea0003800000 */
[----:B------:R1:W-:Y:S02]  /*4370*/  REDG.E.ADD.F32.FTZ.RN.STRONG.GPU desc[UR24][R60.64+-0x1e00], R63 ;  /* 0xffe2003f3c0079a6 */ /* 0x0003e4000c10f398 */
.L_x_2531:
[----:B------:R-:W-:Y:S05]  /*4380*/  BSYNC B0 ;  /* 0x0000000000007941 */ /* 0x000fea0003800000 */
.L_x_2530:
[-C--:B------:R-:W-:Y:S01]  /*4390*/  LEA.HI.SX32 R54, R65, R36.reuse, 0x1b ;  /* 0x0000002441367211 */ /* 0x080fe200078fdaff */
[----:B------:R-:W-:Y:S01]  /*43a0*/  BSSY B0, `(.L_x_2532) ;  /* 0x0000011000007945 */ /* 0x000fe20003800000 */
[----:B-1----:R-:W-:Y:S02]  /*43b0*/  IADD3 R63, R36, 0x200, RZ ;  /* 0x00000200243f7810 */ /* 0x002fe40007ffe0ff */
        /* <DEDUP_REMOVED lines=11> */
[C---:B------:R-:W-:Y:S02]  /*4470*/  ISETP.GE.AND P4, PT, R84.reuse, 0x381, PT ;  /* 0x000003815400780c */ /* 0x040fe40003f86270 */
[----:B------:R-:W-:Y:S01]  /*4480*/  ISETP.GE.AND P5, PT, R84, 0x401, PT ;  /* 0x000004015400780c */ /* 0x000fe20003fa6270 */
[----:B-1----:R-:W-:-:S12]  /*4490*/  @!P6 BRA `(.L_x_2533) ;  /* 0x000000000004e947 */ /* 0x002fd80003800000 */
[----:B--2---:R0:W-:Y:S02]  /*44a0*/  REDG.E.ADD.F32.FTZ.RN.STRONG.GPU desc[UR24][R60.64+-0x1c00], R63 ;  /* 0xffe4003f3c0079a6 */ /* 0x0041e4000c10f398 */
.L_x_2533:
[----:B------:R-:W-:Y:S05]  /*44b0*/  BSYNC B0 ;  /* 0x0000000000007941 */ /* 0x000fea0003800000 */
.L_x_2532:
[----:B0-2---:R0:W1:Y:S01]  /*44c0*/  LDS R63, [R62+0x1690] ;  /* 0x001690003e3f7984 */ /* 0x0050620000000800 */
[----:B------:R-:W-:Y:S01]  /*44d0*/  BSSY B0, `(.L_x_2534) ;  /* 0x0000006000007945 */ /* 0x000fe20003800000 */
[----:B------:R-:W-:Y:S02]  /*44e0*/  IADD3 R67, R36, 0x300, RZ ;  /* 0x0000030024437810 */ /* 0x000fe40007ffe0ff */
[----:B------:R-:W-:Y:S02]  /*44f0*/  LEA.HI.SX32 R54, R65, R36, 0x1b ;  /* 0x0000002441367211 */ /* 0x000fe400078fdaff */
[----:B------:R-:W-:Y:S01]  /*4500*/  LEA R64, R64, R35, 0x2 ;  /* 0x0000002340407211 */ /* 0x000fe200078e10ff */
[----:B------:R-:W-:Y:S06]  /*4510*/  @!P0 BRA `(.L_x_2535) ;  /* 0x0000000000048947 */ /* 0x000fec0003800000 */
[----:B-1----:R2:W-:Y:S02]  /*4520*/  REDG.E.ADD.F32.FTZ.RN.STRONG.GPU desc[UR24][R60.64+-0x1a00], R63 ;  /* 0xffe6003f3c0079a6 */ /* 0x0025e4000c10f398 */
.L_x_2535:
[----:B------:R-:W-:Y:S05]  /*4530*/  BSYNC B0 ;  /* 0x0000000000007941 */ /* 0x000fea0003800000 */
.L_x_2534:
[----:B-12---:R1:W2:Y:S01]  /*4540*/  LDS R63, [R64+0x1890] ;  /* 0x00189000403f7984 */ /* 0x0062a20000000800 */
[----:B------:R-:W-:Y:S01]  /*4550*/  BSSY B0, `(.L_x_2536) ;  /* 0x0000006000007945 */ /* 0x000fe20003800000 */
[----:B------:R-:W-:Y:S02]  /*4560*/  IADD3 R65, R36, 0x380, RZ ;  /* 0x0000038024417810 */ /* 0x000fe40007ffe0ff */
[----:B0-----:R-:W-:Y:S02]  /*4570*/  LEA.HI.SX32 R62, R67, R36, 0x1b ;  /* 0x00000024433e7211 */ /* 0x001fe400078fdaff */
[----:B------:R-:W-:Y:S01]  /*4580*/  LEA R66, R54, R35, 0x2 ;  /* 0x0000002336427211 */ /* 0x000fe200078e10ff */
[----:B------:R-:W-:Y:S06]  /*4590*/  @!P1 BRA `(.L_x_2537) ;  /* 0x0000000000049947 */ /* 0x000fec0003800000 */
[----:B--2---:R0:W-:Y:S02]  /*45a0*/  REDG.E.ADD.F32.FTZ.RN.STRONG.GPU desc[UR24][R60.64+-0x1800], R63 ;  /* 0xffe8003f3c0079a6 */ /* 0x0041e4000c10f398 */
.L_x_2537:
[----:B------:R-:W-:Y:S05]  /*45b0*/  BSYNC B0 ;  /* 0x0000000000007941 */ /* 0x000fea0003800000 */
.L_x_2536:
[----:B0-2---:R0:W2:Y:S01]  /*45c0*/  LDS R63, [R66+0x1a90] ;  /* 0x001a9000423f7984 */ /* 0x0050a20000000800 */
[----:B------:R-:W-:Y:S01]  /*45d0*/  BSSY B0, `(.L_x_2538) ;  /* 0x0000006000007945 */ /* 0x000fe20003800000 */
[----:B------:R-:W-:Y:S02]  /*45e0*/  IADD3 R67, R36, 0x400, RZ ;  /* 0x0000040024437810 */ /* 0x000fe40007ffe0ff */
[----:B------:R-:W-:Y:S02]  /*45f0*/  LEA.HI.SX32 R54, R65, R36, 0x1b ;  /* 0x0000002441367211 */ /* 0x000fe400078fdaff */
[----:B-1----:R-:W-:Y:S01]  /*4600*/  LEA R64, R62, R35, 0x2 ;  /* 0x000000233e407211 */ /* 0x002fe200078e10ff */
[----:B------:R-:W-:Y:S06]  /*4610*/  @!P2 BRA `(.L_x_2539) ;  /* 0x000000000004a947 */ /* 0x000fec0003800000 */
[----:B--2---:R1:W-:Y:S02]  /*4620*/  REDG.E.ADD.F32.FTZ.RN.STRONG.GPU desc[UR24][R60.64+-0x1600], R63 ;  /* 0xffea003f3c0079a6 */ /* 0x0043e4000c10f398 */
.L_x_2539:
[----:B------:R-:W-:Y:S05]  /*4630*/  BSYNC B0 ;  /* 0x0000000000007941 */ /* 0x000fea0003800000 */
.L_x_2538:
[----:B-12---:R1:W2:Y:S01]  /*4640*/  LDS R63, [R64+0x1c90] ;  /* 0x001c9000403f7984 */ /* 0x0062a20000000800 */
[----:B------:R-:W-:Y:S01]  /*4650*/  BSSY B0, `(.L_x_2540) ;  /* 0x0000005000007945 */ /* 0x000fe20003800000 */
[----:B------:R-:W-:Y:S02]  /*4660*/  LEA.HI.SX32 R62, R67, R36, 0x1b ;  /* 0x00000024433e7211 */ /* 0x000fe400078fdaff */
[----:B------:R-:W-:Y:S01]  /*4670*/  LEA R54, R54, R35, 0x2 ;  /* 0x0000002336367211 */ /* 0x000fe200078e10ff */
[----:B------:R-:W-:Y:S06]  /*4680*/  @!P3 BRA `(.L_x_2541) ;  /* 0x000000000004b947 */ /* 0x000fec0003800000 */
[----:B--2---:R3:W-:Y:S02]  /*4690*/  REDG.E.ADD.F32.FTZ.RN.STRONG.GPU desc[UR24][R60.64+-0x1400], R63 ;  /* 0xffec003f3c0079a6 */ /* 0x0047e4000c10f398 */
.L_x_2541:
[----:B------:R-:W-:Y:S05]  /*46a0*/  BSYNC B0 ;  /* 0x0000000000007941 */ /* 0x000fea0003800000 */
.L_x_2540:
[----:B--23--:R2:W3:Y:S01]  /*46b0*/  LDS R63, [R54+0x1e90] ;  /* 0x001e9000363f7984 */ /* 0x00c4e20000000800 */
[----:B------:R-:W-:Y:S01]  /*46c0*/  BSSY B0, `(.L_x_2542) ;  /* 0x0000004000007945 */ /* 0x000fe20003800000 */
[----:B------:R-:W-:-:S03]  /*46d0*/  LEA R62, R62, R35, 0x2 ;  /* 0x000000233e3e7211 */ /* 0x000fc600078e10ff */
[----:B------:R-:W-:Y:S05]  /*46e0*/  @!P4 BRA `(.L_x_2543) ;  /* 0x000000000004c947 */ /* 0x000fea0003800000 */
[----:B---3--:R4:W-:Y:S02]  /*46f0*/  REDG.E.ADD.F32.FTZ.RN.STRONG.GPU desc[UR24][R60.64+-0x1200], R63 ;  /* 0xffee003f3c0079a6 */ /* 0x0089e4000c10f398 */
.L_x_2543:
[----:B------:R-:W-:Y:S05]  /*4700*/  BSYNC B0 ;  /* 0x0000000000007941 */ /* 0x000fea0003800000 */
.L_x_2542:
[----:B---34-:R3:W4:Y:S01]  /*4710*/  LDS R63, [R62+0x2090] ;  /* 0x002090003e3f7984 */ /* 0x0187220000000800 */
[----:B------:R-:W-:Y:S01]  /*4720*/  BSSY B0, `(.L_x_2544) ;  /* 0x0000005000007945 */ /* 0x000fe20003800000 */
[C---:B------:R-:W-:Y:S02]  /*4730*/  IADD3 R65, R36.reuse, 0x480, RZ ;  /* 0x0000048024417810 */ /* 0x040fe40007ffe0ff */
[----:B------:R-:W-:Y:S01]  /*4740*/  IADD3 R67, R36, 0x500, RZ ;  /* 0x0000050024437810 */ /* 0x000fe20007ffe0ff */
[----:B------:R-:W-:Y:S06]  /*4750*/  @!P5 BRA `(.L_x_2545) ;  /* 0x000000000004d947 */ /* 0x000fec0003800000 */
[----:B----4-:R4:W-:Y:S02]  /*4760*/  REDG.E.ADD.F32.FTZ.RN.STRONG.GPU desc[UR24][R60.64+-0x1000], R63 ;  /* 0xfff0003f3c0079a6 */ /* 0x0109e4000c10f398 */
.L_x_2545:
[----:B------:R-:W-:Y:S05]  /*4770*/  BSYNC B0 ;  /* 0x0000000000007941 */ /* 0x000fea0003800000 */
.L_x_2544:
[-C--:B--2---:R-:W-:Y:S01]  /*4780*/  LEA.HI.SX32 R54, R65, R36.reuse, 0x1b ;  /* 0x0000002441367211 */ /* 0x084fe200078fdaff */
[----:B------:R-:W-:Y:S01]  /*4790*/  BSSY B0, `(.L_x_2546) ;  /* 0x0000011000007945 */ /* 0x000fe20003800000 */
[----:B----4-:R-:W-:Y:S02]  /*47a0*/  IADD3 R63, R36, 0x580, RZ ;  /* 0x00000580243f7810 */ /* 0x010fe40007ffe0ff */
[----:B------:R-:W-:Y:S02]  /*47b0*/  LEA R54, R54, R35, 0x2 ;  /* 0x0000002336367211 */ /* 0x000fe400078e10ff */
[-C--:B-1----:R-:W-:Y:S02]  /*47c0*/  LEA.HI.SX32 R64, R63, R36.reuse, 0x1b ;  /* 0x000000243f407211 */ /* 0x082fe400078fdaff */
[----:B------:R-:W-:Y:S01]  /*47d0*/  ISETP.GE.AND P6, PT, R84, 0x481, PT ;  /* 0x000004815400780c */ /* 0x000fe20003fc6270 */
[----:B------:R1:W2:Y:S01]  /*47e0*/  LDS R63, [R54+0x2290] ;  /* 0x00229000363f7984 */ /* 0x0002a20000000800 */
[----:B---3--:R-:W-:-:S02]  /*47f0*/  LEA.HI.SX32 R62, R67, R36, 0x1b ;  /* 0x00000024433e7211 */ /* 0x008fc400078fdaff */
        /* <DEDUP_REMOVED lines=10> */
.L_x_2547:
[----:B------:R-:W-:Y:S05]  /*48a0*/  BSYNC B0 ;  /* 0x0000000000007941 */ /* 0x000fea0003800000 */
.L_x_2546:
[----:B-12---:R1:W2:Y:S01]  /*48b0*/  LDS R63, [R62+0x2490] ;  /* 0x002490003e3f7984 */ /* 0x0062a20000000800 */
[----:B------:R-:W-:Y:S01]  /*48c0*/  BSSY B0, `(.L_x_2548) ;  /* 0x0000006000007945 */ /* 0x000fe20003800000 */
[----:B------:R-:W-:Y:S02]  /*48d0*/  IADD3 R67, R36, 0x680, RZ ;  /* 0x0000068024437810 */ /* 0x000fe40007ffe0ff */
[----:B------:R-:W-:Y:S02]  /*48e0*/  LEA.HI.SX32 R54, R65, R36, 0x1b ;  /* 0x0000002441367211 */ /* 0x000fe400078fdaff */
[----:B------:R-:W-:Y:S01]  /*48f0*/  LEA R64, R64, R35, 0x2 ;  /* 0x0000002340407211 */ /* 0x000fe200078e10ff */
[----:B------:R-:W-:Y:S06]  /*4900*/  @!P0 BRA `(.L_x_2549) ;  /* 0x0000000000048947 */ /* 0x000fec0003800000 */
[----:B--2---:R3:W-:Y:S02]  /*4910*/  REDG.E.ADD.F32.FTZ.RN.STRONG.GPU desc[UR24][R60.64+-0xc00], R63 ;  /* 0xfff4003f3c0079a6 */ /* 0x0047e4000c10f398 */
.L_x_2549:
[----:B------:R-:W-:Y:S05]  /*4920*/  BSYNC B0 ;  /* 0x0000000000007941 */ /* 0x000fea0003800000 */
.L_x_2548:
[----:B--23--:R2:W3:Y:S01]  /*4930*/  LDS R63, [R64+0x2690] ;  /* 0x00269000403f7984 */ /* 0x00c4e20000000800 */
[----:B------:R-:W-:Y:S01]  /*4940*/  BSSY B0, `(.L_x_2550) ;  /* 0x0000006000007945 */ /* 0x000fe20003800000 */
[----:B------:R-:W-:Y:S02]  /*4950*/  IADD3 R65, R36, 0x700, RZ ;  /* 0x0000070024417810 */ /* 0x000fe40007ffe0ff */
[----:B-1----:R-:W-:Y:S02]  /*4960*/  LEA.HI.SX32 R62, R67, R36, 0x1b ;  /* 0x00000024433e7211 */ /* 0x002fe400078fdaff */
[----:B0-----:R-:W-:Y:S01]  /*4970*/  LEA R66, R54, R35, 0x2 ;  /* 0x0000002336427211 */ /* 0x001fe200078e10ff */
[----:B------:R-:W-:Y:S06]  /*4980*/  @!P1 BRA `(.L_x_2551) ;  /* 0x0000000000049947 */ /* 0x000fec0003800000 */
[----:B---3--:R0:W-:Y:S02]  /*4990*/  REDG.E.ADD.F32.FTZ.RN.STRONG.GPU desc[UR24][R60.64+-0xa00], R63 ;  /* 0xfff6003f3c0079a6 */ /* 0x0081e4000c10f398 */
.L_x_2551:
[----:B------:R-:W-:Y:S05]  /*49a0*/  BSYNC B0 ;  /* 0x0000000000007941 */ /* 0x000fea0003800000 */
.L_x_2550:
[----:B0--3--:R0:W1:Y:S01]  /*49b0*/  LDS R63, [R66+0x2890] ;  /* 0x00289000423f7984 */ /* 0x0090620000000800 */
[----:B------:R-:W-:Y:S01]  /*49c0*/  BSSY B0, `(.L_x_2552) ;  /* 0x0000006000007945 */ /* 0x000fe20003800000 */
[----:B------:R-:W-:Y:S02]  /*49d0*/  IADD3 R67, R36, 0x780, RZ ;  /* 0x0000078024437810 */ /* 0x000fe40007ffe0ff */
[----:B------:R-:W-:Y:S02]  /*49e0*/  LEA.HI.SX32 R54, R65, R36, 0x1b ;  /* 0x0000002441367211 */ /* 0x000fe400078fdaff */
[----:B--2---:R-:W-:Y:S01]  /*49f0*/  LEA R64, R62, R35, 0x2 ;  /* 0x000000233e407211 */ /* 0x004fe200078e10ff */
[----:B------:R-:W-:Y:S06]  /*4a00*/  @!P2 BRA `(.L_x_2553) ;  /* 0x000000000004a947 */ /* 0x000fec0003800000 */
[----:B-1----:R2:W-:Y:S02]  /*4a10*/  REDG.E.ADD.F32.FTZ.RN.STRONG.GPU desc[UR24][R60.64+-0x800], R63 ;  /* 0xfff8003f3c0079a6 */ /* 0x0025e4000c10f398 */
.L_x_2553:
[----:B------:R-:W-:Y:S05]  /*4a20*/  BSYNC B0 ;  /* 0x0000000000007941 */ /* 0x000fea0003800000 */
.L_x_2552:
[----:B-12---:R1:W2:Y:S01]  /*4a30*/  LDS R63, [R64+0x2a90] ;  /* 0x002a9000403f7984 */ /* 0x0062a20000000800 */
[----:B------:R-:W-:Y:S01]  /*4a40*/  BSSY B0, `(.L_x_2554) ;  /* 0x0000005000007945 */ /* 0x000fe20003800000 */
[----:B------:R-:W-:Y:S02]  /*4a50*/  LEA.HI.SX32 R62, R67, R36, 0x1b ;  /* 0x00000024433e7211 */ /* 0x000fe400078fdaff */
[----:B------:R-:W-:Y:S01]  /*4a60*/  LEA R54, R54, R35, 0x2 ;  /* 0x0000002336367211 */ /* 0x000fe200078e10ff */
[----:B------:R-:W-:Y:S06]  /*4a70*/  @!P3 BRA `(.L_x_2555) ;  /* 0x000000000004b947 */ /* 0x000fec0003800000 */
[----:B--2---:R3:W-:Y:S02]  /*4a80*/  REDG.E.ADD.F32.FTZ.RN.STRONG.GPU desc[UR24][R60.64+-0x600], R63 ;  /* 0xfffa003f3c0079a6 */ /* 0x0047e4000c10f398 */
.L_x_2555:
[----:B------:R-:W-:Y:S05]  /*4a90*/  BSYNC B0 ;  /* 0x0000000000007941 */ /* 0x000fea0003800000 */
.L_x_2554:
[----:B--23--:R2:W3:Y:S01]  /*4aa0*/  LDS R63, [R54+0x2c90] ;  /* 0x002c9000363f7984 */ /* 0x00c4e20000000800 */
[----:B------:R-:W-:Y:S01]  /*4ab0*/  BSSY B0, `(.L_x_2556) ;  /* 0x0000004000007945 */ /* 0x000fe20003800000 */
[----:B------:R-:W-:-:S03]  /*4ac0*/  LEA R62, R62, R35, 0x2 ;  /* 0x000000233e3e7211 */ /* 0x000fc600078e10ff */
[----:B------:R-:W-:Y:S05]  /*4ad0*/  @!P4 BRA `(.L_x_2557) ;  /* 0x000000000004c947 */ /* 0x000fea0003800000 */
[----:B---3--:R4:W-:Y:S02]  /*4ae0*/  REDG.E.ADD.F32.FTZ.RN.STRONG.GPU desc[UR24][R60.64+-0x400], R63 ;  /* 0xfffc003f3c0079a6 */ /* 0x0089e4000c10f398 */
.L_x_2557:
[----:B------:R-:W-:Y:S05]  /*4af0*/  BSYNC B0 ;  /* 0x0000000000007941 */ /* 0x000fea0003800000 */
.L_x_2556:
[----:B---34-:R3:W4:Y:S01]  /*4b00*/  LDS R63, [R62+0x2e90] ;  /* 0x002e90003e3f7984 */ /* 0x0187220000000800 */
[----:B------:R-:W-:Y:S04]  /*4b10*/  BSSY B0, `(.L_x_2558) ;  /* 0x0000003000007945 */ /* 0x000fe80003800000 */
[----:B------:R-:W-:Y:S05]  /*4b20*/  @!P5 BRA `(.L_x_2559) ;  /* 0x000000000004d947 */ /* 0x000fea0003800000 */
[----:B----4-:R4:W-:Y:S02]  /*4b30*/  REDG.E.ADD.F32.FTZ.RN.STRONG.GPU desc[UR24][R60.64+-0x200], R63 ;  /* 0xfffe003f3c0079a6 */ /* 0x0109e4000c10f398 */
.L_x_2559:
[----:B------:R-:W-:Y:S05]  /*4b40*/  BSYNC B0 ;  /* 0x0000000000007941 */ /* 0x000fea0003800000 */
.L_x_2558:
[----:B---3--:R-:W3:Y:S04]  /*4b50*/  LDL.LU R62, [R1+0x34] ;  /* 0x00003400013e7983 */ /* 0x008ee80000300800 */
[----:B0-----:R-:W5:Y:S04]  /*4b60*/  LDL.LU R66, [R1+0x38] ;  /* 0x0000380001427983 */ /* 0x001f680000300800 */
[----:B-1----:R-:W5:Y:S04]  /*4b70*/  LDL.LU R64, [R1+0x3c] ;  /* 0x00003c0001407983 */ /* 0x002f680000300800 */
[----:B----4-:R-:W4:Y:S04]  /*4b80*/  LDL.LU R63, [R1+0x40] ;  /* 0x00004000013f7983 */ /* 0x010f280000300800 */
[----:B------:R-:W4:Y:S01]  /*4b90*/  LDL.LU R60, [R1+0x44] ;  /* 0x00004400013c7983 */ /* 0x000f220000300800 */
[----:B------:R-:W-:Y:S01]  /*4ba0*/  FADD.FTZ R16, R74, R16 ;  /* 0x000000104a107221 */ /* 0x000fe20000010000 */
[----:B------:R-:W0:Y:S02]  /*4bb0*/  S2R R65, SR_LANEID ;  /* 0x0000000000417919 */ /* 0x000e240000000000 */
[----:B------:R-:W1:Y:S04]  /*4bc0*/  SHFL.DOWN PT, R61, R82, 0x1, 0x1f ;  /* 0x08201f00523d7f89 */ /* 0x000e6800000e0000 */
[----:B--2---:R-:W2:Y:S01]  /*4bd0*/  SHFL.DOWN PT, R54, R121, 0x1, 0x1f ;  /* 0x08201f0079367f89 */ /* 0x004ea200000e0000 */
        /* <DEDUP_REMOVED lines=10> */
[----:B------:R-:W1:Y:S01]  /*4c80*/  SHFL.DOWN PT, R54, R121, 0x4, 0x1f ;  /* 0x08801f0079367f89 */ /* 0x000e6200000e0000 */
[----:B------:R-:W-:Y:S01]  /*4c90*/  FMUL.FTZ R105, R107, R105 ;  /* 0x000000696b697220 */ /* 0x000fe20000410000 */
[----:B------:R-:W-:Y:S01]  /*4ca0*/  FMUL.FTZ R53, R53, R104 ;  /* 0x0000006835357220 */ /* 0x000fe20000410000 */
[----:B------:R-:W-:-:S07]  /*4cb0*/  FMUL.FTZ R57, R106, R57 ;  /* 0x000000396a397220 */ /* 0x000fce0000410000 */
[----:B0-----:R-:W-:Y:S01]  /*4cc0*/  @!P0 FADD.FTZ R82, R82, R61 ;  /* 0x0000003d52528221 */ /* 0x001fe20000010000 */
[----:B-1----:R-:W-:-:S04]  /*4cd0*/  @!P0 FADD.FTZ R121, R121, R54 ;  /* 0x0000003679798221 */ /* 0x002fc80000010000 */
[----:B------:R-:W0:Y:S01]  /*4ce0*/  SHFL.DOWN PT, R61, R82, 0x8, 0x1f ;  /* 0x09001f00523d7f89 */ /* 0x000e2200000e0000 */
[----:B---3--:R-:W-:Y:S01]  /*4cf0*/  FFMA.FTZ R62, R18, R109, R62 ;  /* 0x0000006d123e7223 */ /* 0x008fe2000001003e */
[----:B-----5:R-:W-:-:S04]  /*4d00*/  FFMA.FTZ R66, R26, R108, R66 ;  /* 0x0000006c1a427223 */ /* 0x020fc80000010042 */
[----:B------:R1:W-:Y:S01]  /*4d10*/  STL [R1+0x34], R62 ;  /* 0x0000343e01007387 */ /* 0x0003e20000100800 */
[----:B------:R-:W-:Y:S01]  /*4d20*/  ISETP.GT.AND P0, PT, R65, 0x17, PT ;  /* 0x000000174100780c */ /* 0x000fe20003f04270 */
[----:B------:R-:W-:Y:S01]  /*4d30*/  FFMA.FTZ R64, R19, R105, R64 ;  /* 0x0000006913407223 */ /* 0x000fe20000010040 */
[----:B------:R-:W-:Y:S01]  /*4d40*/  FMUL.FTZ R52, R52, R59 ;  /* 0x0000003b34347220 */ /* 0x000fe20000410000 */
[----:B------:R-:W-:Y:S01]  /*4d50*/  FMUL.FTZ R68, R68, R115 ;  /* 0x0000007344447220 */ /* 0x000fe20000410000 */
[----:B------:R-:W-:Y:S01]  /*4d60*/  FMUL.FTZ R126, R126, R113 ;  /* 0x000000717e7e7220 */ /* 0x000fe20000410000 */
[----:B----4-:R-:W-:Y:S01]  /*4d70*/  FFMA.FTZ R63, R27, R53, R63 ;  /* 0x000000351b3f7223 */ /* 0x010fe2000001003f */
[----:B------:R-:W-:Y:S01]  /*4d80*/  FMUL.FTZ R39, R39, R144 ;  /* 0x0000009027277220 */ /* 0x000fe20000410000 */
[----:B------:R-:W2:Y:S04]  /*4d90*/  SHFL.DOWN PT, R54, R121, 0x8, 0x1f ;  /* 0x09001f0079367f89 */ /* 0x000ea800000e0000 */
[----:B-1----:R-:W3:Y:S01]  /*4da0*/  LDL.LU R62, [R1+0x48] ;  /* 0x00004800013e7983 */ /* 0x002ee20000300800 */
[----:B------:R-:W-:Y:S01]  /*4db0*/  FMUL.FTZ R90, R114, R90 ;  /* 0x0000005a725a7220 */ /* 0x000fe20000410000 */
[----:B------:R-:W-:Y:S01]  /*4dc0*/  FFMA.FTZ R75, R75, R109, R110 ;  /* 0x0000006d4b4b7223 */ /* 0x000fe2000001006e */
[----:B------:R-:W-:Y:S01]  /*4dd0*/  FADD.FTZ R15, R83, R15 ;  /* 0x0000000f530f7221 */ /* 0x000fe20000010000 */
[----:B------:R-:W4:Y:S01]  /*4de0*/  LDL.LU R74, [R1+0x4c] ;  /* 0x00004c00014a7983 */ /* 0x000f220000300800 */
[----:B------:R-:W-:Y:S01]  /*4df0*/  FFMA.FTZ R60, R20, R57, R60 ;  /* 0x00000039143c7223 */ /* 0x000fe2000001003c */
[----:B------:R-:W-:Y:S01]  /*4e00*/  FFMA.FTZ R68, R95, R52, R68 ;  /* 0x000000345f447223 */ /* 0x000fe20000010044 */
[----:B0-----:R-:W-:Y:S01]  /*4e10*/  @!P0 FADD.FTZ R82, R82, R61 ;  /* 0x0000003d52528221 */ /* 0x001fe20000010000 */
[----:B------:R0:W-:Y:S01]  /*4e20*/  STL [R1+0x38], R66 ;  /* 0x0000384201007387 */ /* 0x0001e20000100800 */
[----:B------:R-:W-:Y:S01]  /*4e30*/  FMUL.FTZ R111, R125, R111 ;  /* 0x0000006f7d6f7220 */ /* 0x000fe20000410000 */
[----:B------:R-:W-:Y:S01]  /*4e40*/  FMUL.FTZ R55, R55, R79 ;  /* 0x0000004f37377220 */ /* 0x000fe20000410000 */
[----:B------:R-:W-:Y:S01]  /*4e50*/  FMUL.FTZ R56, R56, R101 ;  /* 0x0000006538387220 */ /* 0x000fe20000410000 */
[----:B------:R-:W5:Y:S01]  /*4e60*/  LDL.LU R67, [R1+0x50] ;  /* 0x0000500001437983 */ /* 0x000f620000300800 */
[----:B------:R-:W-:Y:S01]  /*4e70*/  FMUL.FTZ R102, R49, R102 ;  /* 0x0000006631667220 */ /* 0x000fe20000410000 */
[----:B------:R-:W-:Y:S01]  /*4e80*/  FMUL.FTZ R37, R48, R37 ;  /* 0x0000002530257220 */ /* 0x000fe20000410000 */
[----:B------:R-:W-:Y:S01]  /*4e90*/  ISETP.NE.AND P1, PT, R65, RZ, PT ;  /* 0x000000ff4100720c */ /* 0x000fe20003f25270 */
[----:B------:R1:W-:Y:S01]  /*4ea0*/  STL [R1+0x3c], R64 ;  /* 0x00003c4001007387 */ /* 0x0003e20000100800 */
[----:B------:R-:W-:Y:S01]  /*4eb0*/  FFMA.FTZ R57, R77, R57, R126 ;  /* 0x000000394d397223 */ /* 0x000fe2000001007e */
[----:B------:R-:W-:Y:S01]  /*4ec0*/  ISETP.NE.AND P2, PT, R36, RZ, PT ;  /* 0x000000ff2400720c */ /* 0x000fe20003f45270 */
[----:B------:R-:W-:Y:S01]  /*4ed0*/  FMUL.FTZ R123, R70, R123 ;  /* 0x0000007b467b7220 */ /* 0x000fe20000410000 */
[----:B0-----:R-:W5:Y:S01]  /*4ee0*/  LDL.LU R66, [R1+0x54] ;  /* 0x0000540001427983 */ /* 0x001f620000300800 */
[----:B--2---:R-:W-:Y:S01]  /*4ef0*/  @!P0 FADD.FTZ R121, R121, R54 ;  /* 0x0000003679798221 */ /* 0x004fe20000010000 */
[----:B------:R-:W-:Y:S01]  /*4f00*/  FMUL.FTZ R91, R124, R91 ;  /* 0x0000005b7c5b7220 */ /* 0x000fe20000410000 */
[----:B------:R-:W-:Y:S01]  /*4f10*/  FMUL.FTZ R129, R129, R122 ;  /* 0x0000007a81817220 */ /* 0x000fe20000410000 */
[----:B------:R0:W-:Y:S01]  /*4f20*/  STL [R1+0x40], R63 ;  /* 0x0000403f01007387 */ /* 0x0001e20000100800 */
[----:B------:R-:W-:Y:S01]  /*4f30*/  FMUL.FTZ R86, R71, R86 ;  /* 0x0000005647567220 */ /* 0x000fe20000410000 */
[----:B------:R-:W-:Y:S01]  /*4f40*/  FMUL.FTZ R87, R134, R87 ;  /* 0x0000005786577220 */ /* 0x000fe20000410000 */
[----:B------:R-:W-:Y:S01]  /*4f50*/  FFMA.FTZ R90, R93, R108, R90 ;  /* 0x0000006c5d5a7223 */ /* 0x000fe2000001005a */
[----:B-1----:R-:W2:Y:S01]  /*4f60*/  LDL.LU R64, [R1+0x58] ;  /* 0x0000580001407983 */ /* 0x002ea20000300800 */
[----:B------:R-:W-:Y:S01]  /*4f70*/  BSSY B0, `(.L_x_2560) ;  /* 0x0000058000007945 */ /* 0x000fe20003800000 */
[----:B------:R-:W-:-:S02]  /*4f80*/  FADD.FTZ R14, R75, R14 ;  /* 0x0000000e4b0e7221 */ /* 0x000fc40000010000 */
[----:B------:R-:W-:Y:S04]  /*4f90*/  STL [R1+0x44], R60 ;  /* 0x0000443c01007387 */ /* 0x000fe80000100800 */
[----:B0-----:R-:W2:Y:S01]  /*4fa0*/  LDL.LU R63, [R1+0x5c] ;  /* 0x00005c00013f7983 */ /* 0x001ea20000300800 */
[----:B------:R-:W-:Y:S01]  /*4fb0*/  FADD.FTZ R10, R57, R10 ;  /* 0x0000000a390a7221 */ /* 0x000fe20000010000 */
[----:B---3--:R-:W-:Y:S01]  /*4fc0*/  FFMA.FTZ R62, R28, R52, R62 ;  /* 0x000000341c3e7223 */ /* 0x008fe2000001003e */
[----:B------:R-:W-:Y:S01]  /*4fd0*/  FMUL.FTZ R52, R51, R73 ;  /* 0x0000004933347220 */ /* 0x000fe20000410000 */
[----:B----4-:R-:W-:-:S03]  /*4fe0*/  FFMA.FTZ R74, R21, R39, R74 ;  /* 0x00000027154a7223 */ /* 0x010fc6000001004a */
[----:B------:R0:W-:Y:S01]  /*4ff0*/  STL [R1+0x48], R62 ;  /* 0x0000483e01007387 */ /* 0x0001e20000100800 */
[----:B-----5:R-:W-:-:S03]  /*5000*/  FFMA.FTZ R67, R29, R52, R67 ;  /* 0x000000341d437223 */ /* 0x020fc60000010043 */
[----:B0-----:R-:W3:Y:S04]  /*5010*/  LDL R62, [R1+0x70] ;  /* 0x00007000013e7983 */ /* 0x001ee80000100800 */
[----:B------:R-:W4:Y:S04]  /*5020*/  LDL.LU R61, [R1+0x60] ;  /* 0x00006000013d7983 */ /* 0x000f280000300800 */
[----:B------:R-:W-:Y:S04]  /*5030*/  STL [R1+0x4c], R74 ;  /* 0x00004c4a01007387 */ /* 0x000fe80000100800 */
[----:B------:R-:W5:Y:S04]  /*5040*/  LDL.LU R57, [R1+0x64] ;  /* 0x0000640001397983 */ /* 0x000f680000300800 */
[----:B------:R-:W-:Y:S04]  /*5050*/  STL [R1+0x50], R67 ;  /* 0x0000504301007387 */ /* 0x000fe80000100800 */
[----:B------:R-:W3:Y:S01]  /*5060*/  LDL.LU R51, [R1+0x68] ;  /* 0x0000680001337983 */ /* 0x000ee20000300800 */
[----:B------:R-:W-:Y:S01]  /*5070*/  FFMA.FTZ R94, R94, R53, R111 ;  /* 0x000000355e5e7223 */ /* 0x000fe2000001006f */
[----:B------:R-:W-:-:S02]  /*5080*/  FMUL.FTZ R53, R128, R118 ;  /* 0x0000007680357220 */ /* 0x000fc40000410000 */
[----:B------:R-:W0:Y:S04]  /*5090*/  SHFL.DOWN PT, R59, R82, 0x10, 0x1f ;  /* 0x0a001f00523b7f89 */ /* 0x000e2800000e0000 */
[----:B------:R-:W1:Y:S01]  /*50a0*/  SHFL.DOWN PT, R60, R121, 0x10, 0x1f ;  /* 0x0a001f00793c7f89 */ /* 0x000e6200000e0000 */
[----:B------:R-:W-:Y:S01]  /*50b0*/  FFMA.FTZ R53, R78, R39, R53 ;  /* 0x000000274e357223 */ /* 0x000fe20000010035 */
[----:B------:R-:W-:Y:S01]  /*50c0*/  FMUL.FTZ R39, R50, R96 ;  /* 0x0000006032277220 */ /* 0x000fe20000410000 */
[----:B------:R-:W-:Y:S01]  /*50d0*/  FFMA.FTZ R66, R22, R55, R66 ;  /* 0x0000003716427223 */ /* 0x000fe20000010042 */
[----:B------:R-:W-:Y:S01]  /*50e0*/  FMUL.FTZ R49, R58, R38 ;  /* 0x000000263a317220 */ /* 0x000fe20000410000 */
[----:B--2---:R-:W-:Y:S01]  /*50f0*/  FFMA.FTZ R63, R23, R56, R63 ;  /* 0x00000038173f7223 */ /* 0x004fe2000001003f */
[----:B------:R-:W-:Y:S01]  /*5100*/  FFMA.FTZ R64, R30, R39, R64 ;  /* 0x000000271e407223 */ /* 0x000fe20000010040 */
[----:B------:R-:W-:Y:S01]  /*5110*/  ISETP.GT.AND P0, PT, R65, 0xf, PT ;  /* 0x0000000f4100780c */ /* 0x000fe20003f04270 */
[----:B------:R2:W-:Y:S04]  /*5120*/  STL [R1+0x54], R66 ;  /* 0x0000544201007387 */ /* 0x0005e80000100800 */
[----:B------:R2:W-:Y:S04]  /*5130*/  STL [R1+0x58], R64 ;  /* 0x0000584001007387 */ /* 0x0005e80000100800 */
[----:B------:R2:W-:Y:S01]  /*5140*/  STL [R1+0x5c], R63 ;  /* 0x00005c3f01007387 */ /* 0x0005e20000100800 */
[----:B------:R-:W-:-:S03]  /*5150*/  FMUL.FTZ R54, R69, R119 ;  /* 0x0000007745367220 */ /* 0x000fc60000410000 */
[----:B0-----:R-:W-:Y:S01]  /*5160*/  @!P0 FADD.FTZ R82, R82, R59 ;  /* 0x0000003b52528221 */ /* 0x001fe20000010000 */
[----:B-1----:R-:W-:Y:S01]  /*5170*/  @!P0 FADD.FTZ R121, R121, R60 ;  /* 0x0000003c79798221 */ /* 0x002fe20000010000 */
[----:B------:R-:W-:Y:S01]  /*5180*/  FFMA.FTZ R54, R97, R52, R54 ;  /* 0x0000003461367223 */ /* 0x000fe20000010036 */
[----:B------:R-:W-:Y:S01]  /*5190*/  FADD.FTZ R8, R53, R8 ;  /* 0x0000000835087221 */ /* 0x000fe20000010000 */
[----:B------:R-:W-:Y:S01]  /*51a0*/  FFMA.FTZ R98, R98, R39, R123 ;  /* 0x0000002762627223 */ /* 0x000fe2000001007b */
[----:B------:R-:W-:Y:S01]  /*51b0*/  MOV R52, R82 ;  /* 0x0000005200347202 */ /* 0x000fe20000000f00 */
[----:B------:R-:W-:Y:S01]  /*51c0*/  FMUL.FTZ R50, R131, R85 ;  /* 0x0000005583327220 */ /* 0x000fe20000410000 */
[----:B------:R-:W-:Y:S01]  /*51d0*/  MOV R53, R121 ;  /* 0x0000007900357202 */ /* 0x000fe20000000f00 */
[----:B------:R-:W-:Y:S01]  /*51e0*/  FMUL.FTZ R39, R72, R88 ;  /* 0x0000005848277220 */ /* 0x000fe20000410000 */
[----:B------:R-:W-:Y:S01]  /*51f0*/  FFMA.FTZ R91, R76, R105, R91 ;  /* 0x000000694c5b7223 */ /* 0x000fe2000001005b */
[----:B------:R-:W-:Y:S01]  /*5200*/  FFMA.FTZ R129, R80, R55, R129 ;  /* 0x0000003750817223 */ /* 0x000fe20000010081 */
[----:B------:R-:W-:Y:S01]  /*5210*/  FFMA.FTZ R81, R81, R56, R50 ;  /* 0x0000003851517223 */ /* 0x000fe20000010032 */
[-C--:B------:R-:W-:Y:S01]  /*5220*/  FFMA.FTZ R86, R99, R102.reuse, R86 ;  /* 0x0000006663567223 */ /* 0x080fe20000010056 */
        /* <DEDUP_REMOVED lines=13> */
[----:B----4-:R-:W-:Y:S01]  /*5300*/  FFMA.FTZ R61, R31, R102, R61 ;  /* 0x000000661f3d7223 */ /* 0x010fe2000001003d */
[----:B-----5:R-:W-:-:S04]  /*5310*/  FFMA.FTZ R57, R24, R49, R57 ;  /* 0x0000003118397223 */ /* 0x020fc80000010039 */
[----:B------:R2:W-:Y:S01]  /*5320*/  STL [R1+0x60], R61 ;  /* 0x0000603d01007387 */ /* 0x0005e20000100800 */
[----:B---3--:R-:W-:-:S03]  /*5330*/  FFMA.FTZ R51, R32, R37, R51 ;  /* 0x0000002520337223 */ /* 0x008fc60000010033 */
        /* <DEDUP_REMOVED lines=11> */
[----:B------:R-:W-:-:S04]  /*53f0*/  MOV R35, UR44 ;  /* 0x0000002c00237c02 */ /* 0x000fc80008000f00 */
[----:B--2---:R-:W-:Y:S01]  /*5400*/  LEA R57, R38, R35, 0x2 ;  /* 0x0000002326397211 */ /* 0x004fe200078e10ff */
        /* <DEDUP_REMOVED lines=14> */
.L_x_2561:
[----:B------:R-:W-:Y:S05]  /*54f0*/  BSYNC B0 ;  /* 0x0000000000007941 */ /* 0x000fea0003800000 */
.L_x_2560:
[----:B------:R-:W-:Y:S02]  /*5500*/  UIADD3 UR7, UR7, 0x1, URZ ;  /* 0x0000000107077890 */ /* 0x000fe4000fffe03f */
[----:B------:R-:W-:Y:S02]  /*5510*/  UIADD3 UR8, UP1, UR8, 0x1, URZ ;  /* 0x0000000108087890 */ /* 0x000fe4000ff3e03f */
[----:B------:R-:W-:Y:S02]  /*5520*/  UISETP.GE.AND UP0, UPT, UR7, UR54, UPT ;  /* 0x000000360700728c */ /* 0x000fe4000bf06270 */
[----:B------:R-:W-:-:S04]  /*5530*/  UIADD3.X UR9, URZ, UR9, URZ, UP1, !UPT ;  /* 0x000000093f097290 */ /* 0x000fc80008ffe43f */
[----:B------:R-:W-:-:S13]  /*5540*/  PLOP3.LUT P0, PT, PT, PT, UP0, 0x80, 0x0 ;  /* 0x000000000000781c */ /* 0x000fda0003f0f008 */
[----:B------:R-:W-:Y:S05]  /*5550*/  @!P0 BRA `(.L_x_2562) ;  /* 0xffffffc000d88947 */ /* 0x000fea000383ffff */
.L_x_2518:
[----:B------:R-:W3:Y:S01]  /*5560*/  LDL.LU R58, [R1+0x54] ;  /* 0x00005400013a7983 */ /* 0x000ee20000300800 */
[----:B------:R-:W-:Y:S02]  /*5570*/  UIADD3 UR7, UR14, -0x1, URZ ;  /* 0xffffffff0e077890 */ /* 0x000fe4000fffe03f */
[----:B------:R-:W-:Y:S01]  /*5580*/  USHF.R.S32.HI UR34, URZ, 0x1f, UR11 ;  /* 0x0000001f3f227899 */ /* 0x000fe2000801140b */
[----:B0-2---:R-:W3:Y:S01]  /*5590*/  LDL.LU R57, [R1+0x58] ;  /* 0x0000580001397983 */ /* 0x005ee20000300800 */
[----:B------:R-:W-:Y:S01]  /*55a0*/  ULDC.64 UR28, c[0x0][0x388] ;  /* 0x0000e200001c7ab9 */ /* 0x000fe20000000a00 */
[----:B------:R-:W-:Y:S02]  /*55b0*/  USHF.R.S32.HI UR31, URZ, 0x1f, UR10 ;  /* 0x0000001f3f1f7899 */ /* 0x000fe4000801140a */
[----:B------:R-:W2:Y:S01]  /*55c0*/  LDL.LU R56, [R1+0x5c] ;  /* 0x00005c0001387983 */ /* 0x000ea20000300800 */
[----:B------:R-:W-:-:S03]  /*55d0*/  ULDC.64 UR32, c[0x0][0x3e0] ;  /* 0x0000f80000207ab9 */ /* 0x000fc60000000a00 */
[----:B------:R-:W2:Y:S04]  /*55e0*/  LDL.LU R49, [R1+0x60] ;  /* 0x0000600001317983 */ /* 0x000ea80000300800 */
[----:B------:R-:W4:Y:S04]  /*55f0*/  LDL.LU R55, [R1+0x64] ;  /* 0x0000640001377983 */ /* 0x000f280000300800 */
[----:B------:R-:W4:Y:S04]  /*5600*/  LDL.LU R54, [R1+0x68] ;  /* 0x0000680001367983 */ /* 0x000f280000300800 */
[----:B------:R-:W5:Y:S04]  /*5610*/  LDL.LU R53, [R1+0x2c] ;  /* 0x00002c0001357983 */ /* 0x000f680000300800 */
        /* <DEDUP_REMOVED lines=9> */
[----:B------:R-:W5:Y:S01]  /*56b0*/  LDL.LU R17, [R1+0x74] ;  /* 0x0000740001117983 */ /* 0x000f620000300800 */
[----:B------:R-:W-:-:S02]  /*56c0*/  USHF.L.U32 UR8, UR7, 0xb, URZ ;  /* 0x0000000b07087899 */ /* 0x000fc4000800063f */
[----:B------:R-:W-:Y:S02]  /*56d0*/  UIMAD UR26, UR34, UR28, URZ ;  /* 0x0000001c221a72a4 */ /* 0x000fe4000f8e023f */
[----:B------:R-:W-:Y:S02]  /*56e0*/  USHF.R.S32.HI UR9, URZ, 0x1f, UR8 ;  /* 0x0000001f3f097899 */ /* 0x000fe40008011408 */
[----:B------:R-:W-:Y:S02]  /*56f0*/  UIMAD UR30, UR11, UR29, UR26 ;  /* 0x0000001d0b1e72a4 */ /* 0x000fe4000f8e021a */
[----:B------:R-:W-:Y:S01]  /*5700*/  UIMAD.WIDE.U32 UR28, UR11, UR28, UR8 ;  /* 0x0000001c0b1c72a5 */ /* 0x000fe2000f8e0008 */
[----:B------:R-:W-:Y:S01]  /*5710*/  ULDC.64 UR26, c[0x0][0x390] ;  /* 0x0000e400001a7ab9 */ /* 0x000fe20000000a00 */
[----:B------:R-:W-:Y:S02]  /*5720*/  UIADD3 UR51, UP1, UR51, -0x1000, URZ ;  /* 0xfffff00033337890 */ /* 0x000fe4000ff3e03f */
[----:B------:R-:W-:-:S02]  /*5730*/  UIADD3 UR49, UP2, UR49, -0x1000, URZ ;  /* 0xfffff00031317890 */ /* 0x000fc4000ff5e03f */
[----:B------:R-:W-:Y:S02]  /*5740*/  UIADD3 UR17, UP3, UR17, -0x1000, URZ ;  /* 0xfffff00011117890 */ /* 0x000fe4000ff7e03f */
[----:B------:R-:W-:Y:S02]  /*5750*/  UIADD3 UR15, UP4, UR15, -0x1000, URZ ;  /* 0xfffff0000f0f7890 */ /* 0x000fe4000ff9e03f */
[----:B------:R-:W-:Y:S01]  /*5760*/  UIADD3 UR6, UR6, 0x1, URZ ;  /* 0x0000000106067890 */ /* 0x000fe2000fffe03f */
[----:B------:R-:W-:Y:S01]  /*5770*/  BAR.SYNC.DEFER_BLOCKING 0x0 ;  /* 0x0000000000007b1d */ /* 0x000fe20000010000 */
[----:B---3--:R-:W-:Y:S02]  /*5780*/  F2FP.BF16.F32.PACK_AB R22, R58, R57 ;  /* 0x000000393a16723e */ /* 0x008fe400000010ff */
[----:B--2---:R-:W-:-:S03]  /*5790*/  F2FP.BF16.F32.PACK_AB R21, R56, R49 ;  /* 0x000000313815723e */ /* 0x004fc600000010ff */
[----:B------:R-:W0:Y:S01]  /*57a0*/  S2R R49, SR_LANEID ;  /* 0x0000000000317919 */ /* 0x000e220000000000 */
[----:B----4-:R-:W-:Y:S02]  /*57b0*/  F2FP.BF16.F32.PACK_AB R20, R55, R54 ;  /* 0x000000363714723e */ /* 0x010fe400000010ff */
[----:B-----5:R-:W-:Y:S02]  /*57c0*/  F2FP.BF16.F32.PACK_AB R27, R53, R52 ;  /* 0x00000034351b723e */ /* 0x020fe400000010ff */
[----:B------:R-:W-:Y:S02]  /*57d0*/  F2FP.BF16.F32.PACK_AB R26, R51, R50 ;  /* 0x00000032331a723e */ /* 0x000fe400000010ff */
[----:B------:R-:W-:Y:S02]  /*57e0*/  F2FP.BF16.F32.PACK_AB R25, R48, R37 ;  /* 0x000000253019723e */ /* 0x000fe400000010ff */
[----:B------:R-:W2:Y:S01]  /*57f0*/  LDL.LU R37, [R1+0x6c] ;  /* 0x00006c0001257983 */ /* 0x000ea20000300800 */
[----:B0-----:R-:W-:-:S04]  /*5800*/  LEA R34, R49, R34, 0x1 ;  /* 0x0000002231227211 */ /* 0x001fc800078e08ff */
[----:B------:R-:W-:Y:S02]  /*5810*/  LEA R34, R34, R35, 0x4 ;  /* 0x0000002322227211 */ /* 0x000fe400078e20ff */
[----:B------:R-:W-:Y:S02]  /*5820*/  F2FP.BF16.F32.PACK_AB R24, R39, R38 ;  /* 0x000000262718723e */ /* 0x000fe400000010ff */
[----:B------:R-:W-:-:S03]  /*5830*/  F2FP.BF16.F32.PACK_AB R23, R60, R59 ;  /* 0x0000003b3c17723e */ /* 0x000fc600000010ff */
[----:B------:R0:W-:Y:S04]  /*5840*/  STS.128 [R34+0x10], R24 ;  /* 0x0000101822007388 */ /* 0x0001e80000000c00 */
[----:B------:R1:W-:Y:S01]  /*5850*/  STS.128 [R34], R20 ;  /* 0x0000001422007388 */ /* 0x0003e20000000c00 */
[----:B------:R-:W-:-:S03]  /*5860*/  NOP ;  /* 0x0000000000007918 */ /* 0x000fc60000000000 */
[----:B------:R-:W3:Y:S04]  /*5870*/  LDS.128 R28, [R33] ;  /* 0x00000000211c7984 */ /* 0x000ee80000000c00 */
[----:B------:R-:W4:Y:S01]  /*5880*/  LDS.128 R40, [R33+0x200] ;  /* 0x0002000021287984 */ /* 0x000f220000000c00 */
[----:B------:R-:W-:Y:S02]  /*5890*/  UIADD3 UR29, UR29, UR30, URZ ;  /* 0x0000001e1d1d7290 */ /* 0x000fe4000fffe03f */
[----:B------:R-:W-:-:S04]  /*58a0*/  UIMAD UR30, UR31, UR26, URZ ;  /* 0x0000001a1f1e72a4 */ /* 0x000fc8000f8e023f */
[----:B------:R-:W-:Y:S02]  /*58b0*/  UIMAD UR30, UR10, UR27, UR30 ;  /* 0x0000001b0a1e72a4 */ /* 0x000fe4000f8e021e */
[----:B------:R-:W-:-:S04]  /*58c0*/  UIMAD.WIDE.U32 UR26, UR10, UR26, UR28 ;  /* 0x0000001a0a1a72a5 */ /* 0x000fc8000f8e001c */
[----:B------:R-:W-:Y:S02]  /*58d0*/  UIADD3 UR28, UR27, UR30, URZ ;  /* 0x0000001e1b1c7290 */ /* 0x000fe4000fffe03f */
[----:B------:R-:W-:-:S04]  /*58e0*/  ULEA UR27, UP0, UR26, UR32, 0x1 ;  /* 0x000000201a1b7291 */ /* 0x000fc8000f80083f */
[----:B------:R-:W-:Y:S02]  /*58f0*/  ULEA.HI.X UR26, UR26, UR33, UR28, 0x1, UP0 ;  /* 0x000000211a1a7291 */ /* 0x000fe400080f0c1c */
[----:B------:R-:W-:Y:S01]  /*5900*/  MOV R18, UR27 ;  /* 0x0000001b00127c02 */ /* 0x000fe20008000f00 */
[----:B------:R-:W-:Y:S01]  /*5910*/  FADD.FTZ R17, R17, R0 ;  /* 0x0000000011117221 */ /* 0x000fe20000010000 */
[----:B0-----:R-:W-:Y:S01]  /*5920*/  F2FP.BF16.F32.PACK_AB R25, R4, R3 ;  /* 0x000000030419723e */ /* 0x001fe200000010ff */
[----:B------:R-:W-:Y:S01]  /*5930*/  ULDC.64 UR28, c[0x0][0x3a8] ;  /* 0x0000ea00001c7ab9 */ /* 0x000fe20000000a00 */
[----:B------:R-:W-:Y:S01]  /*5940*/  MOV R19, UR26 ;  /* 0x0000001a00137c02 */ /* 0x000fe20008000f00 */
[----:B-1----:R-:W-:-:S04]  /*5950*/  FADD.FTZ R20, R17, R2 ;  /* 0x0000000211147221 */ /* 0x002fc80000010000 */
[----:B------:R-:W-:Y:S01]  /*5960*/  FADD.FTZ R17, R20, R3 ;  /* 0x0000000314117221 */ /* 0x000fe20000010000 */
[----:B------:R-:W-:-:S03]  /*5970*/  F2FP.BF16.F32.PACK_AB R26, R6, R5 ;  /* 0x00000005061a723e */ /* 0x000fc600000010ff */
[----:B------:R-:W-:Y:S01]  /*5980*/  FADD.FTZ R4, R17, R4 ;  /* 0x0000000411047221 */ /* 0x000fe20000010000 */
[----:B------:R-:W-:-:S03]  /*5990*/  F2FP.BF16.F32.PACK_AB R24, R2, R0 ;  /* 0x000000000218723e */ /* 0x000fc600000010ff */
[----:B------:R-:W-:Y:S01]  /*59a0*/  FADD.FTZ R5, R4, R5 ;  /* 0x0000000504057221 */ /* 0x000fe20000010000 */
[----:B------:R-:W-:Y:S02]  /*59b0*/  F2FP.BF16.F32.PACK_AB R27, R8, R7 ;  /* 0x00000007081b723e */ /* 0x000fe400000010ff */
[----:B------:R-:W-:Y:S02]  /*59c0*/  F2FP.BF16.F32.PACK_AB R23, R16, R15 ;  /* 0x0000000f1017723e */ /* 0x000fe400000010ff */
[----:B------:R-:W-:Y:S02]  /*59d0*/  F2FP.BF16.F32.PACK_AB R22, R14, R13 ;  /* 0x0000000d0e16723e */ /* 0x000fe400000010ff */
[----:B------:R-:W-:Y:S02]  /*59e0*/  F2FP.BF16.F32.PACK_AB R21, R12, R11 ;  /* 0x0000000b0c15723e */ /* 0x000fe400000010ff */
[----:B------:R-:W-:Y:S01]  /*59f0*/  F2FP.BF16.F32.PACK_AB R20, R10, R9 ;  /* 0x000000090a14723e */ /* 0x000fe200000010ff */
[----:B------:R-:W-:Y:S01]  /*5a00*/  FADD.FTZ R6, R5, R6 ;  /* 0x0000000605067221 */ /* 0x000fe20000010000 */
[----:B------:R-:W-:-:S03]  /*5a10*/  UIMAD UR26, UR34, UR28, URZ ;  /* 0x0000001c221a72a4 */ /* 0x000fc6000f8e023f */
[----:B------:R-:W-:Y:S01]  /*5a20*/  FADD.FTZ R7, R6, R7 ;  /* 0x0000000706077221 */ /* 0x000fe20000010000 */
[----:B------:R-:W-:-:S03]  /*5a30*/  UIMAD UR26, UR11, UR29, UR26 ;  /* 0x0000001d0b1a72a4 */ /* 0x000fc6000f8e021a */
[----:B------:R-:W-:Y:S01]  /*5a40*/  FADD.FTZ R8, R7, R8 ;  /* 0x0000000807087221 */ /* 0x000fe20000010000 */
[----:B------:R-:W-:-:S03]  /*5a50*/  UIMAD.WIDE.U32 UR8, UR11, UR28, UR8 ;  /* 0x0000001c0b0872a5 */ /* 0x000fc6000f8e0008 */
[----:B------:R-:W-:Y:S01]  /*5a60*/  FADD.FTZ R9, R8, R9 ;  /* 0x0000000908097221 */ /* 0x000fe20000010000 */
[----:B------:R-:W-:Y:S01]  /*5a70*/  ULDC.64 UR28, c[0x0][0x3b0] ;  /* 0x0000ec00001c7ab9 */ /* 0x000fe20000000a00 */
[----:B------:R-:W-:Y:S02]  /*5a80*/  UIADD3 UR9, UR9, UR26, URZ ;  /* 0x0000001a09097290 */ /* 0x000fe4000fffe03f */
[----:B------:R-:W-:Y:S01]  /*5a90*/  UIMAD UR26, UR31, UR28, URZ ;  /* 0x0000001c1f1a72a4 */ /* 0x000fe2000f8e023f */
[----:B------:R-:W-:Y:S01]  /*5aa0*/  FADD.FTZ R10, R9, R10 ;  /* 0x0000000a090a7221 */ /* 0x000fe20000010000 */
[----:B------:R-:W-:Y:S02]  /*5ab0*/  UIMAD.WIDE.U32 UR8, UR10, UR28, UR8 ;  /* 0x0000001c0a0872a5 */ /* 0x000fe4000f8e0008 */
[----:B------:R-:W-:Y:S01]  /*5ac0*/  UIMAD UR26, UR10, UR29, UR26 ;  /* 0x0000001d0a1a72a4 */ /* 0x000fe2000f8e021a */
[----:B------:R-:W-:Y:S02]  /*5ad0*/  FADD.FTZ R11, R10, R11 ;  /* 0x0000000b0a0b7221 */ /* 0x000fe40000010000 */
[----:B------:R-:W-:Y:S01]  /*5ae0*/  ULDC.64 UR28, c[0x0][0x3f0] ;  /* 0x0000fc00001c7ab9 */ /* 0x000fe20000000a00 */
[----:B------:R-:W-:Y:S01]  /*5af0*/  UIADD3 UR26, UR9, UR26, URZ ;  /* 0x0000001a091a7290 */ /* 0x000fe2000fffe03f */
[----:B------:R-:W-:Y:S01]  /*5b00*/  FADD.FTZ R12, R11, R12 ;  /* 0x0000000c0b0c7221 */ /* 0x000fe20000010000 */
[----:B------:R-:W-:-:S03]  /*5b10*/  ULEA UR9, UP0, UR8, UR28, 0x1 ;  /* 0x0000001c08097291 */ /* 0x000fc6000f80083f */
[----:B------:R-:W-:Y:S01]  /*5b20*/  FADD.FTZ R13, R12, R13 ;  /* 0x0000000d0c0d7221 */ /* 0x000fe20000010000 */
[----:B------:R-:W-:-:S03]  /*5b30*/  ULEA.HI.X UR8, UR8, UR29, UR26, 0x1, UP0 ;  /* 0x0000001d08087291 */ /* 0x000fc600080f0c1a */
[----:B------:R-:W-:Y:S01]  /*5b40*/  FADD.FTZ R14, R13, R14 ;  /* 0x0000000e0d0e7221 */ /* 0x000fe20000010000 */
[----:B------:R-:W-:Y:S02]  /*5b50*/  MOV R2, UR9 ;  /* 0x0000000900027c02 */ /* 0x000fe40008000f00 */
[----:B------:R-:W-:Y:S01]  /*5b60*/  MOV R3, UR8 ;  /* 0x0000000800037c02 */ /* 0x000fe20008000f00 */
[----:B------:R-:W-:-:S04]  /*5b70*/  FADD.FTZ R15, R14, R15 ;  /* 0x0000000f0e0f7221 */ /* 0x000fc80000010000 */
[----:B------:R-:W-:Y:S01]  /*5b80*/  FADD.FTZ R0, R15, R16 ;  /* 0x000000100f007221 */ /* 0x000fe20000010000 */
[----:B------:R-:W-:-:S04]  /*5b90*/  UISETP.GT.AND UP0, UPT, UR14, 0x1, UPT ;  /* 0x000000010e00788c */ /* 0x000fc8000bf04270 */
[----:B------:R-:W-:Y:S02]  /*5ba0*/  STL [R1+0x74], R0 ;  /* 0x0000740001007387 */ /* 0x000fe40000100800 */
[----:B------:R-:W-:Y:S01]  /*5bb0*/  PLOP3.LUT P0, PT, PT, PT, UP0, 0x80, 0x0 ;  /* 0x000000000000781c */ /* 0x000fe20003f0f008 */
[----:B------:R-:W-:Y:S02]  /*5bc0*/  UIADD3.X UR52, UR52, -0x1, URZ, UP1, !UPT ;  /* 0xffffffff34347890 */ /* 0x000fe40008ffe43f */
[----:B------:R-:W-:Y:S02]  /*5bd0*/  UIADD3.X UR50, UR50, -0x1, URZ, UP2, !UPT ;  /* 0xffffffff32327890 */ /* 0x000fe400097fe43f */
[----:B------:R-:W-:Y:S02]  /*5be0*/  UIADD3.X UR48, UR48, -0x1, URZ, UP3, !UPT ;  /* 0xffffffff30307890 */ /* 0x000fe40009ffe43f */
[----:B------:R-:W-:Y:S01]  /*5bf0*/  UIADD3.X UR16, UR16, -0x1, URZ, UP4, !UPT ;  /* 0xffffffff10107890 */ /* 0x000fe2000a7fe43f */
[----:B------:R-:W-:Y:S01]  /*5c00*/  UMOV UR14, UR7 ;  /* 0x00000007000e7c82 */ /* 0x000fe20008000000 */
[----:B--2---:R-:W-:-:S05]  /*5c10*/  IMAD.WIDE R18, R37, 0x10, R18 ;  /* 0x0000001025127825 */ /* 0x004fca00078e0212 */
[----:B---3--:R-:W-:Y:S04]  /*5c20*/  STG.E.128 desc[UR24][R18.64], R28 ;  /* 0x0000001c12007986 */ /* 0x008fe8000c101d18 */
[----:B----4-:R-:W-:Y:S01]  /*5c30*/  STG.E.128 desc[UR24][R18.64+0x200], R40 ;  /* 0x0002002812007986 */ /* 0x010fe2000c101d18 */
[----:B------:R-:W-:Y:S06]  /*5c40*/  BAR.SYNC.DEFER_BLOCKING 0x0 ;  /* 0x0000000000007b1d */ /* 0x000fec0000010000 */
[----:B------:R-:W-:Y:S04]  /*5c50*/  STS.128 [R34], R24 ;  /* 0x0000001822007388 */ /* 0x000fe80000000c00 */
[----:B------:R-:W-:Y:S01]  /*5c60*/  STS.128 [R34+0x10], R20 ;  /* 0x0000101422007388 */ /* 0x000fe20000000c00 */
[----:B------:R-:W-:-:S03]  /*5c70*/  NOP ;  /* 0x0000000000007918 */ /* 0x000fc60000000000 */
[----:B------:R-:W0:Y:S04]  /*5c80*/  LDS.128 R28, [R33] ;  /* 0x00000000211c7984 */ /* 0x000e280000000c00 */
[----:B------:R-:W1:Y:S01]  /*5c90*/  LDS.128 R44, [R33+0x200] ;  /* 0x00020000212c7984 */ /* 0x000e620000000c00 */
[----:B------:R-:W-:-:S05]  /*5ca0*/  IMAD.WIDE R2, R37, 0x10, R2 ;  /* 0x0000001025027825 */ /* 0x000fca00078e0202 */
[----:B0-----:R0:W-:Y:S04]  /*5cb0*/  STG.E.128 desc[UR24][R2.64], R28 ;  /* 0x0000001c02007986 */ /* 0x0011e8000c101d18 */
[----:B-1----:R0:W-:Y:S01]  /*5cc0*/  STG.E.128 desc[UR24][R2.64+0x200], R44 ;  /* 0x0002002c02007986 */ /* 0x0021e2000c101d18 */
[----:B------:R-:W-:Y:S05]  /*5cd0*/  @P0 BRA `(.L_x_2563) ;  /* 0xffffffac00640947 */ /* 0x000fea000383ffff */
.L_x_2516:
[----:B------:R-:W-:Y:S02]  /*5ce0*/  ULDC.64 UR4, c[0x0][0x3d8] ;  /* 0x0000f60000047ab9 */ /* 0x000fe40000000a00 */
[----:B------:R-:W-:-:S04]  /*5cf0*/  ISETP.NE.U32.AND P0, PT, RZ, UR4, PT ;  /* 0x00000004ff007c0c */ /* 0x000fc8000bf05070 */
[----:B------:R-:W-:-:S13]  /*5d00*/  ISETP.NE.AND.EX P0, PT, RZ, UR5, PT, P0 ;  /* 0x00000005ff007c0c */ /* 0x000fda000bf05300 */
[----:B------:R-:W-:Y:S05]  /*5d10*/  @!P0 BRA `(.L_x_2564) ;  /* 0x0000000000988947 */ /* 0x000fea0003800000 */
[----:B0-----:R-:W2:Y:S01]  /*5d20*/  LDL.LU R2, [R1+0x78] ;  /* 0x0000780001027983 */ /* 0x001ea20000300800 */
        /* <DEDUP_REMOVED lines=36> */
.L_x_2565:
[----:B------:R-:W-:Y:S05]  /*5f70*/  BSYNC B0 ;  /* 0x0000000000007941 */ /* 0x000fea0003800000 */
.L_x_2564:
[----:B------:R-:W-:Y:S01]  /*5f80*/  ULDC.64 UR4, c[0x0][0x3f8] ;  /* 0x0000fe0000047ab9 */ /* 0x000fe20000000a00 */
[----:B------:R-:W-:Y:S01]  /*5f90*/  BSSY B0, `(.L_x_2566) ;  /* 0x000002c000007945 */ /* 0x000fe20003800000 */
[----:B------:R-:W-:-:S04]  /*5fa0*/  ISETP.NE.U32.AND P0, PT, RZ, UR4, PT ;  /* 0x00000004ff007c0c */ /* 0x000fc8000bf05070 */
[----:B------:R-:W-:-:S13]  /*5fb0*/  ISETP.NE.AND.EX P0, PT, RZ, UR5, PT, P0 ;  /* 0x00000005ff007c0c */ /* 0x000fda000bf05300 */
[----:B------:R-:W-:Y:S05]  /*5fc0*/  @!P0 BRA `(.L_x_2567) ;  /* 0x00000000009c8947 */ /* 0x000fea0003800000 */
[----:B01----:R-:W2:Y:S01]  /*5fd0*/  LDL.LU R2, [R1+0x74] ;  /* 0x0000740001027983 */ /* 0x003ea20000300800 */
[----:B------:R-:W0:Y:S01]  /*5fe0*/  S2R R4, SR_LANEID ;  /* 0x0000000000047919 */ /* 0x000e220000000000 */
[----:B------:R-:W1:Y:S01]  /*5ff0*/  S2R R11, SR_TID.X ;  /* 0x00000000000b7919 */ /* 0x000e620000002100 */
[----:B------:R-:W-:Y:S01]  /*6000*/  BAR.SYNC.DEFER_BLOCKING 0x0 ;  /* 0x0000000000007b1d */ /* 0x000fe20000010000 */
[----:B0-----:R-:W-:-:S13]  /*6010*/  ISETP.NE.AND P1, PT, R4, RZ, PT ;  /* 0x000000ff0400720c */ /* 0x001fda0003f25270 */
[----:B------:R-:W0:Y:S01]  /*6020*/  @!P1 S2R R9, SR_CgaCtaId ;  /* 0x0000000000099919 */ /* 0x000e220000008800 */
[----:B------:R-:W-:-:S04]  /*6030*/  @!P1 MOV R4, 0x400 ;  /* 0x0000040000049802 */ /* 0x000fc80000000f00 */
[----:B0-----:R-:W-:Y:S01]  /*6040*/  @!P1 LEA R9, R9, R4, 0x18 ;  /* 0x0000000409099211 */ /* 0x001fe200078ec0ff */
[----:B--2---:R-:W0:Y:S02]  /*6050*/  SHFL.DOWN P0, R0, R2, 0x1, 0x1f ;  /* 0x08201f0002007f89 */ /* 0x004e240000000000 */
[----:B0-----:R-:W-:-:S05]  /*6060*/  @P0 FADD R0, R0, R2 ;  /* 0x0000000200000221 */ /* 0x001fca0000000000 */
[----:B------:R-:W0:Y:S02]  /*6070*/  SHFL.DOWN P0, R3, R0, 0x2, 0x1f ;  /* 0x08401f0000037f89 */ /* 0x000e240000000000 */
[----:B0-----:R-:W-:Y:S01]  /*6080*/  @P0 FADD R3, R0, R3 ;  /* 0x0000000300030221 */ /* 0x001fe20000000000 */
[----:B-1----:R-:W-:-:S04]  /*6090*/  @!P1 SHF.R.S32.HI R0, RZ, 0x1f, R11 ;  /* 0x0000001fff009819 */ /* 0x002fc8000001140b */
        /* <DEDUP_REMOVED lines=26> */
.L_x_2567:
[----:B------:R-:W2:Y:S02]  /*6240*/  S2R R11, SR_TID.X ;  /* 0x00000000000b7919 */ /* 0x000ea40000002100 */
.L_x_2568:
[----:B------:R-:W-:Y:S05]  /*6250*/  BSYNC B0 ;  /* 0x0000000000007941 */ /* 0x000fea0003800000 */
.L_x_2566:
        /* <DEDUP_REMOVED lines=23> */
.L_x_2570:
        /* <DEDUP_REMOVED lines=30> */
.L_x_2569:
[----:B------:R-:W-:Y:S05]  /*65b0*/  EXIT ;  /* 0x000000000000794d */ /* 0x000fea0003800000 */
.L_x_2522:
[----:B------:R-:W-:Y:S01]  /*65c0*/  HFMA2.MMA R91, -RZ, RZ, 0, 5.9604644775390625e-08 ;  /* 0x00000001ff5b7435 */ /* 0x000fe200000001ff */
[----:B------:R-:W-:Y:S02]  /*65d0*/  MOV R140, R138 ;  /* 0x0000008a008c7202 */ /* 0x000fe40000000f00 */
[----:B------:R-:W-:Y:S02]  /*65e0*/  MOV R90, RZ ;  /* 0x000000ff005a7202 */ /* 0x000fe40000000f00 */
[----:B------:R-:W-:-:S07]  /*65f0*/  MOV R153, 0xffffffff ;  /* 0xffffffff00997802 */ /* 0x000fce0000000f00 */
[----:B-1---5:R-:W-:Y:S05]  /*6600*/  WARPSYNC.COLLECTIVE R153, `(.L_x_2571) ;  /* 0x0000000099087348 */ /* 0x022fea0003c00000 */
[----:B------:R0:W2:Y:S02]  /*6610*/  SHFL.UP P3, R142, R140, R91, R90 ;  /* 0x0400005b8c8e7389 */ /* 0x0000a4000006005a */
[----:B012--5:R-:W-:Y:S01]  /*6620*/  ENDCOLLECTIVE ;  /* 0x000000000000791b */ /* 0x027fe20003800000 */
.L_x_2571:
[----:B------:R-:W-:Y:S02]  /*6630*/  MOV R140, R139 ;  /* 0x0000008b008c7202 */ /* 0x000fe40000000f00 */
[----:B------:R-:W-:-:S07]  /*6640*/  MOV R141, R142 ;  /* 0x0000008e008d7202 */ /* 0x000fce0000000f00 */
[----:B------:R-:W-:Y:S05]  /*6650*/  WARPSYNC.COLLECTIVE R153, `(.L_x_2572) ;  /* 0x0000000099087348 */ /* 0x000fea0003c00000 */
[----:B------:R0:W1:Y:S02]  /*6660*/  SHFL.UP P3, R142, R140, R91, R90 ;  /* 0x0400005b8c8e7389 */ /* 0x000064000006005a */
[----:B01----:R-:W-:Y:S01]  /*6670*/  ENDCOLLECTIVE ;  /* 0x000000000000791b */ /* 0x003fe20003800000 */
.L_x_2572:
        /* <DEDUP_REMOVED lines=10> */
.L_x_2573:
[----:B------:R-:W-:Y:S02]  /*6720*/  MOV R140, R139 ;  /* 0x0000008b008c7202 */ /* 0x000fe40000000f00 */
[----:B------:R-:W-:-:S07]  /*6730*/  MOV R141, R142 ;  /* 0x0000008e008d7202 */ /* 0x000fce0000000f00 */
[----:B------:R-:W-:Y:S05]  /*6740*/  WARPSYNC.COLLECTIVE R153, `(.L_x_2574) ;  /* 0x0000000099087348 */ /* 0x000fea0003c00000 */
[----:B------:R0:W1:Y:S02]  /*6750*/  SHFL.UP P3, R142, R140, R91, R90 ;  /* 0x0400005b8c8e7389 */ /* 0x000064000006005a */
[----:B01----:R-:W-:Y:S01]  /*6760*/  ENDCOLLECTIVE ;  /* 0x000000000000791b */ /* 0x003fe20003800000 */
.L_x_2574:
        /* <DEDUP_REMOVED lines=10> */
.L_x_2575:
[----:B------:R-:W-:Y:S02]  /*6810*/  MOV R140, R139 ;  /* 0x0000008b008c7202 */ /* 0x000fe40000000f00 */
[----:B------:R-:W-:-:S07]  /*6820*/  MOV R141, R142 ;  /* 0x0000008e008d7202 */ /* 0x000fce0000000f00 */
[----:B------:R-:W-:Y:S05]  /*6830*/  WARPSYNC.COLLECTIVE R153, `(.L_x_2576) ;  /* 0x0000000099087348 */ /* 0x000fea0003c00000 */
[----:B------:R0:W1:Y:S02]  /*6840*/  SHFL.UP P3, R142, R140, R91, R90 ;  /* 0x0400005b8c8e7389 */ /* 0x000064000006005a */
[----:B01----:R-:W-:Y:S01]  /*6850*/  ENDCOLLECTIVE ;  /* 0x000000000000791b */ /* 0x003fe20003800000 */
.L_x_2576:
        /* <DEDUP_REMOVED lines=10> */
.L_x_2577:
[----:B------:R-:W-:Y:S02]  /*6900*/  MOV R140, R139 ;  /* 0x0000008b008c7202 */ /* 0x000fe40000000f00 */
[----:B------:R-:W-:-:S07]  /*6910*/  MOV R141, R142 ;  /* 0x0000008e008d7202 */ /* 0x000fce0000000f00 */
[----:B------:R-:W-:Y:S05]  /*6920*/  WARPSYNC.COLLECTIVE R153, `(.L_x_2578) ;  /* 0x0000000099087348 */ /* 0x000fea0003c00000 */
[----:B------:R0:W1:Y:S02]  /*6930*/  SHFL.UP P3, R142, R140, R91, R90 ;  /* 0x0400005b8c8e7389 */ /* 0x000064000006005a */
[----:B01----:R-:W-:Y:S01]  /*6940*/  ENDCOLLECTIVE ;  /* 0x000000000000791b */ /* 0x003fe20003800000 */
.L_x_2578:
        /* <DEDUP_REMOVED lines=10> */
.L_x_2579:
[----:B------:R-:W-:Y:S02]  /*69f0*/  MOV R140, R139 ;  /* 0x0000008b008c7202 */ /* 0x000fe40000000f00 */
[----:B------:R-:W-:-:S07]  /*6a00*/  MOV R141, R142 ;  /* 0x0000008e008d7202 */ /* 0x000fce0000000f00 */
[----:B------:R-:W-:Y:S05]  /*6a10*/  WARPSYNC.COLLECTIVE R153, `(.L_x_2580) ;  /* 0x0000000099087348 */ /* 0x000fea0003c00000 */
[----:B------:R0:W1:Y:S02]  /*6a20*/  SHFL.UP P3, R142, R140, R91, R90 ;  /* 0x0400005b8c8e7389 */ /* 0x000064000006005a */
[----:B01----:R-:W-:Y:S01]  /*6a30*/  ENDCOLLECTIVE ;  /* 0x000000000000791b */ /* 0x003fe20003800000 */
.L_x_2580:
[----:B------:R-:W-:Y:S01]  /*6a40*/  MOV R90, R142 ;  /* 0x0000008e005a7202 */ /* 0x000fe20000000f00 */
[----:B------:R-:W-:Y:S06]  /*6a50*/  BRA `(.L_x_2581) ;  /* 0xffffffbc00ec7947 */ /* 0x000fec000383ffff */
.L_x_2523:
        /* <DEDUP_REMOVED lines=8> */
.L_x_2583:
[----:B------:R-:W-:Y:S05]  /*6ae0*/  BSYNC B0 ;  /* 0x0000000000007941 */ /* 0x000fea0003800000 */
.L_x_2582:
[----:B------:R-:W-:Y:S05]  /*6af0*/  BRA `(.L_x_2584) ;  /* 0xffffffbc00d87947 */ /* 0x000fea000383ffff */
.L_x_2524:
        /* <DEDUP_REMOVED lines=8> */
.L_x_2586:
[----:B------:R-:W-:Y:S05]  /*6b80*/  BSYNC B0 ;  /* 0x0000000000007941 */ /* 0x000fea0003800000 */
.L_x_2585:
[----:B------:R-:W-:Y:S05]  /*6b90*/  BRA `(.L_x_2587) ;  /* 0xffffffbc00b87947 */ /* 0x000fea000383ffff */
.L_x_2525:
        /* <DEDUP_REMOVED lines=8> */
.L_x_2589:
[----:B------:R-:W-:Y:S05]  /*6c20*/  BSYNC B0 ;  /* 0x0000000000007941 */ /* 0x000fea0003800000 */
.L_x_2588:
        /* <DEDUP_REMOVED lines=9> */
.L_x_2590:
[----:B------:R-:W-:Y:S01]  /*6cc0*/  HFMA2.MMA R91, -RZ, RZ, 0, 0 ;  /* 0x00000000ff5b7435 */ /* 0x000fe200000001ff */
[----:B------:R-:W-:-:S10]  /*6cd0*/  MOV R90, 0x1f ;  /* 0x0000001f005a7802 */ /* 0x000fd40000000f00 */
[----:B------:R-:W-:Y:S05]  /*6ce0*/  WARPSYNC.COLLECTIVE R153, `(.L_x_2591) ;  /* 0x0000000099087348 */ /* 0x000fea0003c00000 */
[----:B------:R0:W1:Y:S02]  /*6cf0*/  SHFL.IDX P3, R154, R152, R91, R90 ;  /* 0x0000005b989a7389 */ /* 0x000064000006005a */
[----:B01----:R-:W-:Y:S01]  /*6d00*/  ENDCOLLECTIVE ;  /* 0x000000000000791b */ /* 0x003fe20003800000 */
.L_x_2591:
[----:B------:R-:W-:Y:S02]  /*6d10*/  MOV R139, R142 ;  /* 0x0000008e008b7202 */ /* 0x000fe40000000f00 */
[----:B------:R-:W-:Y:S02]  /*6d20*/  MOV R152, R83 ;  /* 0x0000005300987202 */ /* 0x000fe40000000f00 */
[----:B------:R-:W-:-:S07]  /*6d30*/  MOV R82, R154 ;  /* 0x0000009a00527202 */ /* 0x000fce0000000f00 */
[----:B------:R-:W-:Y:S05]  /*6d40*/  WARPSYNC.COLLECTIVE R153, `(.L_x_2592) ;  /* 0x0000000099087348 */ /* 0x000fea0003c00000 */
[----:B------:R0:W1:Y:S02]  /*6d50*/  SHFL.IDX P3, R154, R152, R91, R90 ;  /* 0x0000005b989a7389 */ /* 0x000064000006005a */
[----:B01----:R-:W-:Y:S01]  /*6d60*/  ENDCOLLECTIVE ;  /* 0x000000000000791b */ /* 0x003fe20003800000 */
.L_x_2592:
[----:B------:R-:W-:Y:S01]  /*6d70*/  MOV R83, R154 ;  /* 0x0000009a00537202 */ /* 0x000fe20000000f00 */
[----:B------:R-:W-:Y:S06]  /*6d80*/  BRA `(.L_x_2593) ;  /* 0xffffffbc00547947 */ /* 0x000fec000383ffff */
.L_x_2527:
[----:B------:R-:W-:Y:S01]  /*6d90*/  HFMA2.MMA R163, -RZ, RZ, 0, 5.9604644775390625e-08 ;  /* 0x00000001ffa37435 */ /* 0x000fe200000001ff */
[----:B------:R-:W-:Y:S02]  /*6da0*/  MOV R154, R161 ;  /* 0x000000a1009a7202 */ /* 0x000fe40000000f00 */
[----:B------:R-:W-:Y:S02]  /*6db0*/  MOV R90, 0x1f ;  /* 0x0000001f005a7802 */ /* 0x000fe40000000f00 */
[----:B------:R-:W-:-:S07]  /*6dc0*/  MOV R153, 0xffffffff ;  /* 0xffffffff00997802 */ /* 0x000fce0000000f00 */
[----:B------:R-:W-:Y:S05]  /*6dd0*/  WARPSYNC.COLLECTIVE R153, `(.L_x_2594) ;  /* 0x0000000099087348 */ /* 0x000fea0003c00000 */
[----:B------:R0:W1:Y:S02]  /*6de0*/  SHFL.DOWN P6, R152, R154, R163, R90 ;  /* 0x080000a39a987389 */ /* 0x00006400000c005a */
[----:B01----:R-:W-:Y:S01]  /*6df0*/  ENDCOLLECTIVE ;  /* 0x000000000000791b */ /* 0x003fe20003800000 */
.L_x_2594:
[----:B------:R-:W-:Y:S02]  /*6e00*/  MOV R154, R162 ;  /* 0x000000a2009a7202 */ /* 0x000fe40000000f00 */
[----:B------:R-:W-:-:S07]  /*6e10*/  MOV R91, R152 ;  /* 0x00000098005b7202 */ /* 0x000fce0000000f00 */
[----:B------:R-:W-:Y:S05]  /*6e20*/  WARPSYNC.COLLECTIVE R153, `(.L_x_2595) ;  /* 0x0000000099087348 */ /* 0x000fea0003c00000 */
[----:B------:R0:W1:Y:S02]  /*6e30*/  SHFL.DOWN P6, R152, R154, R163, R90 ;  /* 0x080000a39a987389 */ /* 0x00006400000c005a */
[----:B01----:R-:W-:Y:S01]  /*6e40*/  ENDCOLLECTIVE ;  /* 0x000000000000791b */ /* 0x003fe20003800000 */
.L_x_2595:
        /* <DEDUP_REMOVED lines=9> */
.L_x_2596:
[----:B------:R-:W-:Y:S02]  /*6ee0*/  MOV R154, R162 ;  /* 0x000000a2009a7202 */ /* 0x000fe40000000f00 */
[----:B------:R-:W-:-:S07]  /*6ef0*/  MOV R91, R152 ;  /* 0x00000098005b7202 */ /* 0x000fce0000000f00 */
[----:B------:R-:W-:Y:S05]  /*6f00*/  WARPSYNC.COLLECTIVE R153, `(.L_x_2597) ;  /* 0x0000000099087348 */ /* 0x000fea0003c00000 */
[----:B------:R0:W1:Y:S02]  /*6f10*/  SHFL.DOWN P6, R152, R154, R163, R90 ;  /* 0x080000a39a987389 */ /* 0x00006400000c005a */
[----:B01----:R-:W-:Y:S01]  /*6f20*/  ENDCOLLECTIVE ;  /* 0x000000000000791b */ /* 0x003fe20003800000 */
.L_x_2597:
        /* <DEDUP_REMOVED lines=9> */
.L_x_2598:
[----:B------:R-:W-:Y:S02]  /*6fc0*/  MOV R154, R162 ;  /* 0x000000a2009a7202 */ /* 0x000fe40000000f00 */
[----:B------:R-:W-:-:S07]  /*6fd0*/  MOV R91, R152 ;  /* 0x00000098005b7202 */ /* 0x000fce0000000f00 */
[----:B------:R-:W-:Y:S05]  /*6fe0*/  WARPSYNC.COLLECTIVE R153, `(.L_x_2599) ;  /* 0x0000000099087348 */ /* 0x000fea0003c00000 */
[----:B------:R0:W1:Y:S02]  /*6ff0*/  SHFL.DOWN P6, R152, R154, R163, R90 ;  /* 0x080000a39a987389 */ /* 0x00006400000c005a */
[----:B01----:R-:W-:Y:S01]  /*7000*/  ENDCOLLECTIVE ;  /* 0x000000000000791b */ /* 0x003fe20003800000 */
.L_x_2599:
[----:B------:R-:W-:Y:S01]  /*7010*/  HFMA2.MMA R163, -RZ, RZ, 0, 4.76837158203125e-07 ;  /* 0x00000008ffa37435 */ /* 0x000fe200000001ff */
        /* <DEDUP_REMOVED lines=8> */
.L_x_2600:
[----:B------:R-:W-:Y:S02]  /*70a0*/  MOV R154, R162 ;  /* 0x000000a2009a7202 */ /* 0x000fe40000000f00 */
[----:B------:R-:W-:-:S07]  /*70b0*/  MOV R91, R152 ;  /* 0x00000098005b7202 */ /* 0x000fce0000000f00 */
[----:B------:R-:W-:Y:S05]  /*70c0*/  WARPSYNC.COLLECTIVE R153, `(.L_x_2601) ;  /* 0x0000000099087348 */ /* 0x000fea0003c00000 */
[----:B------:R0:W1:Y:S02]  /*70d0*/  SHFL.DOWN P6, R152, R154, R163, R90 ;  /* 0x080000a39a987389 */ /* 0x00006400000c005a */
[----:B01----:R-:W-:Y:S01]  /*70e0*/  ENDCOLLECTIVE ;  /* 0x000000000000791b */ /* 0x003fe20003800000 */
.L_x_2601:
        /* <DEDUP_REMOVED lines=9> */
.L_x_2602:
[----:B------:R-:W-:Y:S02]  /*7180*/  MOV R154, R162 ;  /* 0x000000a2009a7202 */ /* 0x000fe40000000f00 */
[----:B------:R-:W-:-:S07]  /*7190*/  MOV R91, R152 ;  /* 0x00000098005b7202 */ /* 0x000fce0000000f00 */
[----:B------:R-:W-:Y:S05]  /*71a0*/  WARPSYNC.COLLECTIVE R153, `(.L_x_2603) ;  /* 0x0000000099087348 */ /* 0x000fea0003c00000 */
[----:B------:R0:W1:Y:S02]  /*71b0*/  SHFL.DOWN P6, R152, R154, R163, R90 ;  /* 0x080000a39a987389 */ /* 0x00006400000c005a */
[----:B01----:R-:W-:Y:S01]  /*71c0*/  ENDCOLLECTIVE ;  /* 0x000000000000791b */ /* 0x003fe20003800000 */
.L_x_2603:
[----:B------:R-:W-:Y:S01]  /*71d0*/  HFMA2.MMA R163, -RZ, RZ, 0, 5.9604644775390625e-08 ;  /* 0x00000001ffa37435 */ /* 0x000fe200000001ff */
[----:B------:R-:W-:-:S05]  /*71e0*/  MOV R90, R152 ;  /* 0x00000098005a7202 */ /* 0x000fca0000000f00 */
        /* <DEDUP_REMOVED lines=8> */
.L_x_2604:
[----:B------:R-:W-:Y:S02]  /*7270*/  MOV R152, R162 ;  /* 0x000000a200987202 */ /* 0x000fe40000000f00 */
[----:B------:R-:W-:-:S07]  /*7280*/  MOV R164, R154 ;  /* 0x0000009a00a47202 */ /* 0x000fce0000000f00 */
[----:B------:R-:W-:Y:S05]  /*7290*/  WARPSYNC.COLLECTIVE R153, `(.L_x_2605) ;  /* 0x0000000099087348 */ /* 0x000fea0003c00000 */
[----:B------:R0:W1:Y:S02]  /*72a0*/  SHFL.IDX P3, R154, R152, R91, R90 ;  /* 0x0000005b989a7389 */ /* 0x000064000006005a */
[----:B01----:R-:W-:Y:S01]  /*72b0*/  ENDCOLLECTIVE ;  /* 0x000000000000791b */ /* 0x003fe20003800000 */
.L_x_2605:
[----:B------:R-:W-:Y:S02]  /*72c0*/  MOV R165, R154 ;  /* 0x0000009a00a57202 */ /* 0x000fe40000000f00 */
[----:B------:R-:W-:-:S07]  /*72d0*/  MOV R154, R161 ;  /* 0x000000a1009a7202 */ /* 0x000fce0000000f00 */
[----:B------:R-:W-:Y:S05]  /*72e0*/  WARPSYNC.COLLECTIVE R153, `(.L_x_2606) ;  /* 0x0000000099087348 */ /* 0x000fea0003c00000 */
[----:B------:R0:W1:Y:S02]  /*72f0*/  SHFL.DOWN P6, R152, R154, R163, R90 ;  /* 0x080000a39a987389 */ /* 0x00006400000c005a */
[----:B01----:R-:W-:Y:S01]  /*7300*/  ENDCOLLECTIVE ;  /* 0x000000000000791b */ /* 0x003fe20003800000 */
.L_x_2606:
[----:B------:R-:W-:Y:S02]  /*7310*/  MOV R154, R162 ;  /* 0x000000a2009a7202 */ /* 0x000fe40000000f00 */
[----:B------:R-:W-:-:S07]  /*7320*/  MOV R161, R152 ;  /* 0x0000009800a17202 */ /* 0x000fce0000000f00 */
[----:B------:R-:W-:Y:S05]  /*7330*/  WARPSYNC.COLLECTIVE R153, `(.L_x_2607) ;  /* 0x0000000099087348 */ /* 0x000fea0003c00000 */
[----:B------:R0:W1:Y:S02]  /*7340*/  SHFL.DOWN P6, R152, R154, R163, R90 ;  /* 0x080000a39a987389 */ /* 0x00006400000c005a */
[----:B01----:R-:W-:Y:S01]  /*7350*/  ENDCOLLECTIVE ;  /* 0x000000000000791b */ /* 0x003fe20003800000 */
.L_x_2607:
[----:B------:R-:W-:Y:S02]  /*7360*/  MOV R162, R152 ;  /* 0x0000009800a27202 */ /* 0x000fe40000000f00 */
[----:B------:R-:W-:-:S07]  /*7370*/  MOV R152, R82 ;  /* 0x0000005200987202 */ /* 0x000fce0000000f00 */
[----:B------:R-:W-:Y:S05]  /*7380*/  WARPSYNC.COLLECTIVE R153, `(.L_x_2608) ;  /* 0x0000000099087348 */ /* 0x000fea0003c00000 */
[----:B------:R0:W1:Y:S02]  /*7390*/  SHFL.IDX P3, R154, R152, R91, R90 ;  /* 0x0000005b989a7389 */ /* 0x000064000006005a */
[----:B01----:R-:W-:Y:S01]  /*73a0*/  ENDCOLLECTIVE ;  /* 0x000000000000791b */ /* 0x003fe20003800000 */
.L_x_2608:
[----:B------:R-:W-:Y:S02]  /*73b0*/  MOV R152, R83 ;  /* 0x0000005300987202 */ /* 0x000fe40000000f00 */
[----:B------:R-:W-:-:S07]  /*73c0*/  MOV R163, R154 ;  /* 0x0000009a00a37202 */ /* 0x000fce0000000f00 */
[----:B------:R-:W-:Y:S05]  /*73d0*/  WARPSYNC.COLLECTIVE R153, `(.L_x_2609) ;  /* 0x0000000099087348 */ /* 0x000fea0003c00000 */
[----:B------:R0:W1:Y:S02]  /*73e0*/  SHFL.IDX P3, R154, R152, R91, R90 ;  /* 0x0000005b989a7389 */ /* 0x000064000006005a */
[----:B01----:R-:W-:Y:S01]  /*73f0*/  ENDCOLLECTIVE ;  /* 0x000000000000791b */ /* 0x003fe20003800000 */
.L_x_2609:
[----:B------:R-:W-:Y:S01]  /*7400*/  MOV R91, R154 ;  /* 0x0000009a005b7202 */ /* 0x000fe20000000f00 */
[----:B------:R-:W-:Y:S06]  /*7410*/  BRA `(.L_x_2610) ;  /* 0xffffffbc00f07947 */ /* 0x000fec000383ffff */
.L_x_2611:
        /* <DEDUP_REMOVED lines=14> */
.L_x_10936:


//--------------------- .text._Z25selective_scan_bwd_kernelI32Selective_Scan_bwd_kernel_traitsILi128ELi16ELb1ELb1ELb0ELb0ELb1EN3c108BFloat16EfEEv12SSMParamsBwd --------------------------
	.section	.text._Z25selective_scan_bwd_kernelI32Selective_Scan_bwd_kernel_traitsILi128ELi16ELb1ELb1ELb0ELb0ELb1EN3c108BFloat16EfEEv12SSMParamsBwd,"ax",@progbits
	.align	128
        .global         _Z25selective_scan_bwd_kernelI32Selective_Scan_bwd_kernel_traitsILi128ELi16ELb1ELb1ELb0ELb0ELb1EN3c108BFloat16EfEEv12SSMParamsBwd
        .type           _Z25selective_scan_bwd_kernelI32Selective_Scan_bwd_kernel_traitsILi128ELi16ELb1ELb1ELb0ELb0ELb1EN3c108BFloat16EfEEv12SSMParamsBwd,@function
        .size           _Z25selective_scan_bwd_kernelI32Selective_Scan_bwd_kernel_traitsILi128ELi16ELb1ELb1ELb0ELb0ELb1EN3c108BFloat16EfEEv12SSMParamsBwd,(.L_x_10937 - _Z25selective_scan_bwd_kernelI32Selective_Scan_bwd_kernel_traitsILi128ELi16ELb1ELb1ELb0ELb0ELb1EN3c108BFloat16EfEEv12SSMParamsBwd)
        .other          _Z25selective_scan_bwd_kernelI32Selective_Scan_bwd_kernel_traitsILi128ELi16ELb1ELb1ELb0ELb0ELb1EN3c108BFloat16EfEEv12SSMParamsBwd,@"STO_CUDA_ENTRY STV_DEFAULT"
_Z25selective_scan_bwd_kernelI32Selective_Scan_bwd_kernel_traitsILi128ELi16ELb1ELb1ELb0ELb0ELb1EN3c108BFloat16EfEEv12SSMParamsBwd:
.text._Z25selective_scan_bwd_kernelI32Selective_Scan_bwd_kernel_traitsILi128ELi16ELb1ELb1ELb0ELb0ELb1EN3c108BFloat16EfEEv12SSMParamsBwd:
        /* <DEDUP_REMOVED lines=76> */
[----:B------:R-:W-:Y:S01]  /*04c0*/  UISETP.NE.AND UP1, UPT, UR30, URZ, UPT ;  /* 0x0000003f1e00728c */ /* 0x000fe2000bf25270 */
[----:B------:R-:W-:Y:S01]  /*04d0*/  ULDC.64 UR26, c[0x0][0x2f0] ;  /* 0x0000bc00001a7ab9 */ /* 0x000fe20000000a00 */
[----:B------:R-:W-:Y:S01]  /*04e0*/  UIADD3 UR7, UR7, UR10, URZ ;  /* 0x0000000a07077290 */ /* 0x000fe2000fffe03f */
[----:B-1----:R-:W-:-:S02]  /*04f0*/  R2UR UR5, R2 ;  /* 0x00000000020572ca */ /* 0x002fc400000e0000 */
        /* <DEDUP_REMOVED lines=18> */
[----:B------:R-:W-:Y:S01]  /*0620*/  UIMAD.WIDE.U32 UR16, UR11, UR16, UR14 ;  /* 0x000000100b1072a5 */ /* 0x000fe2000f8e000e */
[----:B------:R-:W-:Y:S01]  /*0630*/  ULDC UR20, c[0x0][0x224] ;  /* 0x0000890000147ab9 */ /* 0x000fe20000000800 */
[----:B------:R-:W-:-:S02]  /*0640*/  UIMAD UR31, UR11, UR21, UR31 ;  /* 0x000000150b1f72a4 */ /* 0x000fc4000f8e021f */
[----:B------:R-:W-:-:S03]  /*0650*/  ULOP3.LUT UR14, UR11, UR30, URZ, 0x3c, !UPT ;  /* 0x0000001e0b0e7292 */ /* 0x000fc6000f8e3c3f */
[----:B------:R-:W-:Y:S02]  /*0660*/  @!UP4 UIADD3 UR13, UR13, -UR33, URZ ;  /* 0x800000210d0dc290 */ /* 0x000fe4000fffe03f */
[----:B------:R-:W-:Y:S02]  /*0670*/  ULEA UR21, UR20, 0xfffff800, 0xb ;  /* 0xfffff80014157891 */ /* 0x000fe4000f8e583f */
[----:B------:R-:W-:Y:S02]  /*0680*/  UISETP.GE.U32.AND UP3, UPT, UR13, UR33, UPT ;  /* 0x000000210d00728c */ /* 0x000fe4000bf66070 */
[----:B------:R-:W-:Y:S02]  /*0690*/  @!UP4 UIADD3 UR29, UR29, 0x1, URZ ;  /* 0x000000011d1dc890 */ /* 0x000fe4000fffe03f */
[----:B------:R-:W-:Y:S02]  /*06a0*/  UISETP.GE.AND UP2, UPT, UR14, URZ, UPT ;  /* 0x0000003f0e00728c */ /* 0x000fe4000bf46270 */
[----:B------:R-:W-:-:S02]  /*06b0*/  USHF.R.S32.HI UR14, URZ, 0x1f, UR21 ;  /* 0x0000001f3f0e7899 */ /* 0x000fc40008011415 */
[----:B------:R-:W-:Y:S02]  /*06c0*/  UIADD3 UR4, UP5, UR21, UR4, URZ ;  /* 0x0000000415047290 */ /* 0x000fe4000ffbe03f */
[----:B------:R-:W-:Y:S02]  /*06d0*/  @UP0 UIMAD UR10, UR10, UR20, URZ ;  /* 0x000000140a0a02a4 */ /* 0x000fe4000f8e023f */
[----:B------:R-:W-:Y:S02]  /*06e0*/  @UP3 UIADD3 UR29, UR29, 0x1, URZ ;  /* 0x000000011d1d3890 */ /* 0x000fe4000fffe03f */
[----:B------:R-:W-:Y:S02]  /*06f0*/  UIADD3.X UR5, UR14, UR5, UR32, UP5, !UPT ;  /* 0x000000050e057290 */ /* 0x000fe4000affe420 */
[----:B------:R-:W-:Y:S02]  /*0700*/  ULEA UR15, UP4, UR4, UR26, 0x1 ;  /* 0x0000001a040f7291 */ /* 0x000fe4000f88083f */
[----:B------:R-:W-:-:S02]  /*0710*/  UIADD3 UR48, UP3, UR21, UR16, URZ ;  /* 0x0000001015307290 */ /* 0x000fc4000ff7e03f */
[----:B------:R-:W-:Y:S01]  /*0720*/  ULEA.HI.X UR16, UR4, UR27, UR5, 0x1, UP4 ;  /* 0x0000001b04107291 */ /* 0x000fe2000a0f0c05 */
[----:B------:R-:W-:Y:S02]  /*0730*/  UMOV UR13, UR29 ;  /* 0x0000001d000d7c82 */ /* 0x000fe40008000000 */
[----:B------:R-:W-:Y:S01]  /*0740*/  ULDC.64 UR26, c[0x0][0x2f8] ;  /* 0x0000be00001a7ab9 */ /* 0x000fe20000000a00 */
[----:B------:R-:W-:Y:S02]  /*0750*/  UIADD3.X UR4, UR14, UR17, UR28, UP3, !UPT ;  /* 0x000000110e047290 */ /* 0x000fe40009ffe41c */
[----:B------:R-:W-:Y:S02]  /*0760*/  @!UP2 UIADD3 UR13, -UR13, URZ, URZ ;  /* 0x0000003f0d0da290 */ /* 0x000fe4000fffe13f */
[----:B------:R-:W-:Y:S02]  /*0770*/  ULEA UR17, UP3, UR48, UR26, 0x1 ;  /* 0x0000001a30117291 */ /* 0x000fe4000f86083f */
[----:B------:R-:W-:-:S02]  /*0780*/  UIADD3 UR50, UP2, UR21, UR8, URZ ;  /* 0x0000000815327290 */ /* 0x000fc4000ff5e03f */
[----:B------:R-:W-:Y:S02]  /*0790*/  @!UP1 ULOP3.LUT UR13, URZ, UR30, URZ, 0x33, !UPT ;  /* 0x0000001e3f0d9292 */ /* 0x000fe4000f8e333f */
[----:B------:R-:W-:Y:S02]  /*07a0*/  ULEA.HI.X UR48, UR48, UR27, UR4, 0x1, UP3 ;  /* 0x0000001b30307291 */ /* 0x000fe400098f0c04 */
[----:B------:R-:W-:Y:S01]  /*07b0*/  UIADD3.X UR8, UR14, UR9, UR31, UP2, !UPT ;  /* 0x000000090e087290 */ /* 0x000fe200097fe41f */
[----:B------:R-:W-:Y:S01]  /*07c0*/  ULDC.64 UR4, c[0x0][0x3b8] ;  /* 0x0000ee0000047ab9 */ /* 0x000fe20000000a00 */
[----:B------:R-:W-:Y:S02]  /*07d0*/  USHF.R.S32.HI UR9, URZ, 0x1f, UR13 ;  /* 0x0000001f3f097899 */ /* 0x000fe4000801140d */
[----:B------:R-:W-:Y:S01]  /*07e0*/  ULEA UR49, UP1, UR50, UR4, 0x1 ;  /* 0x0000000432317291 */ /* 0x000fe2000f82083f */
[----:B------:R-:W-:Y:S02]  /*07f0*/  ULDC.64 UR26, c[0x0][0x258] ;  /* 0x00009600001a7ab9 */ /* 0x000fe40000000a00 */
[----:B------:R-:W-:-:S02]  /*0800*/  UIMAD UR4, UR9, UR26, URZ ;  /* 0x0000001a090472a4 */ /* 0x000fc4000f8e023f */
[----:B------:R-:W-:Y:S02]  /*0810*/  ULEA.HI.X UR50, UR50, UR5, UR8, 0x1, UP1 ;  /* 0x0000000532327291 */ /* 0x000fe400088f0c08 */
        /* <DEDUP_REMOVED lines=35> */
.L_x_2659:
[----:B------:R-:W-:Y:S01]  /*0a50*/  BAR.SYNC.DEFER_BLOCKING 0x0 ;  /* 0x0000000000007b1d */ /* 0x000fe20000010000 */
[----:B------:R-:W-:-:S04]  /*0a60*/  SHF.L.U32 R57, R36, 0x1, RZ ;  /* 0x0000000124397819 */ /* 0x000fc800000006ff */
[----:B------:R-:W-:Y:S01]  /*0a70*/  LOP3.LUT R57, R57, 0xffffffc0, RZ, 0xc0, !PT ;  /* 0xffffffc039397812 */ /* 0x000fe200078ec0ff */
[----:B------:R-:W-:Y:S01]  /*0a80*/  ULDC UR26, c[0x0][0x224] ;  /* 0x00008900001a7ab9 */ /* 0x000fe20000000800 */
[----:B0-----:R-:W-:Y:S01]  /*0a90*/  MOV R2, UR15 ;  /* 0x0000000f00027c02 */ /* 0x001fe20008000f00 */
[----:B------:R-:W3:Y:S01]  /*0aa0*/  LDL.LU R64, [R1+0x74] ;  /* 0x0000740001407983 */ /* 0x000ee20000300800 */
[----:B------:R-:W-:Y:S01]  /*0ab0*/  MOV R3, UR16 ;  /* 0x0000001000037c02 */ /* 0x000fe20008000f00 */
[----:B------:R-:W2:Y:S01]  /*0ac0*/  S2R R107, SR_LANEID ;  /* 0x00000000006b7919 */ /* 0x000ea20000000000 */
[----:B------:R-:W-:Y:S02]  /*0ad0*/  LOP3.LUT R106, R57, 0x1f, R36, 0xf8, !PT ;  /* 0x0000001f396a7812 */ /* 0x000fe400078ef824 */
[----:B------:R-:W-:Y:S02]  /*0ae0*/  MOV R12, UR17 ;  /* 0x00000011000c7c02 */ /* 0x000fe40008000f00 */
[----:B------:R-:W-:Y:S01]  /*0af0*/  MOV R13, UR48 ;  /* 0x00000030000d7c02 */ /* 0x000fe20008000f00 */
[----:B------:R-:W-:Y:S01]  /*0b00*/  IMAD.WIDE R2, R106, 0x10, R2 ;  /* 0x000000106a027825 */ /* 0x000fe200078e0202 */
[----:B------:R-:W-:Y:S01]  /*0b10*/  USHF.R.S32.HI UR53, URZ, 0x1f, UR11 ;  /* 0x0000001f3f357899 */ /* 0x000fe2000801140b */
[----:B------:R-:W0:Y:S01]  /*0b20*/  LDC.64 R14, c[0x0][0x318] ;  /* 0x0000c600ff0e7b82 */ /* 0x000e220000000a00 */
[----:B------:R-:W-:Y:S01]  /*0b30*/  ULDC.64 UR8, c[0x0][0x2a8] ;  /* 0x0000aa0000087ab9 */ /* 0x000fe20000000a00 */
[----:B------:R-:W-:Y:S01]  /*0b40*/  USHF.R.S32.HI UR10, URZ, 0x1f, UR12 ;  /* 0x0000001f3f0a7899 */ /* 0x000fe2000801140c */
[----:B------:R-:W4:Y:S01]  /*0b50*/  LDG.E.128 R4, desc[UR18][R2.64] ;  /* 0x0000001202047981 */ /* 0x000f22000c1e1d00 */
[----:B------:R-:W-:-:S03]  /*0b60*/  ULDC.64 UR30, c[0x0][0x320] ;  /* 0x0000c800001e7ab9 */ /* 0x000fc60000000a00 */
[----:B------:R-:W5:Y:S01]  /*0b70*/  LDG.E.128 R8, desc[UR18][R2.64+0x200] ;  /* 0x0002001202087981 */ /* 0x000f62000c1e1d00 */
[----:B------:R-:W-:Y:S01]  /*0b80*/  IMAD.WIDE R12, R106, 0x10, R12 ;  /* 0x000000106a0c7825 */ /* 0x000fe200078e020c */
[----:B--2---:R-:W-:-:S04]  /*0b90*/  IADD3 R0, R57, R107, RZ ;  /* 0x0000006b39007210 */ /* 0x004fc80007ffe0ff */
[C---:B------:R-:W-:Y:S02]  /*0ba0*/  IADD3 R32, R0.reuse, R107, RZ ;  /* 0x0000006b00207210 */ /* 0x040fe40007ffe0ff */
[-C--:B------:R-:W-:Y:S02]  /*0bb0*/  LEA R34, R0, R35.reuse, 0x4 ;  /* 0x0000002300227211 */ /* 0x080fe400078e20ff */
[----:B------:R-:W-:-:S03]  /*0bc0*/  LEA R32, R32, R35, 0x4 ;  /* 0x0000002320207211 */ /* 0x000fc600078e20ff */
[----:B----4-:R-:W-:Y:S04]  /*0bd0*/  STS.128 [R34], R4 ;  /* 0x0000000422007388 */ /* 0x010fe80000000c00 */
[----:B-----5:R-:W-:Y:S01]  /*0be0*/  STS.128 [R34+0x200], R8 ;  /* 0x0002000822007388 */ /* 0x020fe20000000c00 */
[----:B------:R-:W-:-:S03]  /*0bf0*/  NOP ;  /* 0x0000000000007918 */ /* 0x000fc60000000000 */
[----:B------:R-:W-:Y:S04]  /*0c00*/  LDS.128 R44, [R32] ;  /* 0x00000000202c7984 */ /* 0x000fe80000000c00 */
[----:B------:R-:W-:Y:S01]  /*0c10*/  LDS.128 R40, [R32+0x10] ;  /* 0x0000100020287984 */ /* 0x000fe20000000c00 */
[----:B------:R-:W-:Y:S06]  /*0c20*/  BAR.SYNC.DEFER_BLOCKING 0x0 ;  /* 0x0000000000007b1d */ /* 0x000fec0000010000 */
[----:B------:R-:W2:Y:S04]  /*0c30*/  LDG.E.128 R16, desc[UR18][R12.64] ;  /* 0x000000120c107981 */ /* 0x000ea8000c1e1d00 */
[----:B------:R1:W4:Y:S01]  /*0c40*/  LDG.E.128 R20, desc[UR18][R12.64+0x200] ;  /* 0x000200120c147981 */ /* 0x000322000c1e1d00 */
[----:B------:R-:W-:-:S02]  /*0c50*/  MOV R2, UR49 ;  /* 0x0000003100027c02 */ /* 0x000fc40008000f00 */
[----:B------:R-:W-:-:S03]  /*0c60*/  MOV R3, UR50 ;  /* 0x0000003200037c02 */ /* 0x000fc60008000f00 */
[----:B------:R-:W-:Y:S01]  /*0c70*/  IMAD.WIDE R2, R106, 0x10, R2 ;  /* 0x000000106a027825 */ /* 0x000fe200078e0202 */
[----:B-1----:R-:W1:Y:S01]  /*0c80*/  LDC.64 R12, c[0x0][0x2a0] ;  /* 0x0000a800ff0c7b82 */ /* 0x002e620000000a00 */
[----:B--2---:R-:W-:Y:S04]  /*0c90*/  STS.128 [R34], R16 ;  /* 0x0000001022007388 */ /* 0x004fe80000000c00 */
[----:B----4-:R2:W-:Y:S01]  /*0ca0*/  STS.128 [R34+0x200], R20 ;  /* 0x0002001422007388 */ /* 0x0105e20000000c00 */
[----:B------:R-:W-:-:S03]  /*0cb0*/  NOP ;  /* 0x0000000000007918 */ /* 0x000fc60000000000 */
[----:B------:R-:W-:Y:S04]  /*0cc0*/  LDS.128 R8, [R32] ;  /* 0x0000000020087984 */ /* 0x000fe80000000c00 */
[----:B------:R-:W-:Y:S01]  /*0cd0*/  LDS.128 R4, [R32+0x10] ;  /* 0x0000100020047984 */ /* 0x000fe20000000c00 */
[----:B------:R-:W-:Y:S01]  /*0ce0*/  BAR.SYNC.DEFER_BLOCKING 0x0 ;  /* 0x0000000000007b1d */ /* 0x000fe20000010000 */
[----:B------:R-:W-:Y:S02]  /*0cf0*/  ULEA UR26, UR26, UR6, 0xb ;  /* 0x000000061a1a7291 */ /* 0x000fe4000f8e583f */
[----:B------:R-:W-:Y:S01]  /*0d00*/  UIMAD UR7, UR53, UR8, URZ ;  /* 0x00000008350772a4 */ /* 0x000fe2000f8e023f */
[----:B-1----:R-:W-:-:S04]  /*0d10*/  IMAD R0, R12, UR10, RZ ;  /* 0x0000000a0c007c24 */ /* 0x002fc8000f8e02ff */
[----:B--2---:R-:W1:Y:S01]  /*0d20*/  LDC.64 R20, c[0x0][0x308] ;  /* 0x0000c200ff147b82 */ /* 0x004e620000000a00 */
[----:B------:R-:W2:Y:S04]  /*0d30*/  LDG.E.128 R24, desc[UR18][R2.64] ;  /* 0x0000001202187981 */ /* 0x000ea8000c1e1d00 */
[----:B------:R4:W5:Y:S01]  /*0d40*/  LDG.E.128 R28, desc[UR18][R2.64+0x200] ;  /* 0x00020012021c7981 */ /* 0x000962000c1e1d00 */
[----:B------:R-:W-:Y:S01]  /*0d50*/  USHF.R.S32.HI UR27, URZ, 0x1f, UR26 ;  /* 0x0000001f3f1b7899 */ /* 0x000fe2000801141a */
[----:B------:R-:W-:Y:S01]  /*0d60*/  IMAD R13, R13, UR12, R0 ;  /* 0x0000000c0d0d7c24 */ /* 0x000fe2000f8e0200 */
[----:B------:R-:W-:Y:S02]  /*0d70*/  UIMAD UR7, UR11, UR9, UR7 ;  /* 0x000000090b0772a4 */ /* 0x000fe4000f8e0207 */
[----:B------:R-:W-:-:S04]  /*0d80*/  UIMAD.WIDE.U32 UR8, UR11, UR8, UR26 ;  /* 0x000000080b0872a5 */ /* 0x000fc8000f8e001a */
[----:B------:R-:W-:Y:S02]  /*0d90*/  UIADD3 UR7, UR9, UR7, URZ ;  /* 0x0000000709077290 */ /* 0x000fe4000fffe03f */
[----:B----4-:R-:W-:Y:S02]  /*0da0*/  MOV R3, UR9 ;  /* 0x0000000900037c02 */ /* 0x010fe40008000f00 */
[----:B------:R-:W-:Y:S01]  /*0db0*/  MOV R2, UR8 ;  /* 0x0000000800027c02 */ /* 0x000fe20008000f00 */
[----:B------:R-:W-:Y:S01]  /*0dc0*/  ULDC.64 UR8, c[0x0][0x2b8] ;  /* 0x0000ae0000087ab9 */ /* 0x000fe20000000a00 */
[----:B------:R-:W-:-:S03]  /*0dd0*/  MOV R3, UR7 ;  /* 0x0000000700037c02 */ /* 0x000fc60008000f00 */
[----:B------:R-:W-:-:S05]  /*0de0*/  IMAD.WIDE.U32 R2, R12, UR12, R2 ;  /* 0x0000000c0c027c25 */ /* 0x000fca000f8e0002 */
[----:B------:R-:W-:Y:S02]  /*0df0*/  IADD3 R0, R3, R13, RZ ;  /* 0x0000000d03007210 */ /* 0x000fe40007ffe0ff */
[----:B0-----:R-:W-:-:S04]  /*0e00*/  LEA R12, P0, R2, R14, 0x1 ;  /* 0x0000000e020c7211 */ /* 0x001fc800078008ff */
[----:B------:R-:W-:Y:S02]  /*0e10*/  LEA.HI.X R13, R2, R15, R0, 0x1, P0 ;  /* 0x0000000f020d7211 */ /* 0x000fe400000f0c00 */
[----:B------:R-:W0:Y:S01]  /*0e20*/  LDC.64 R14, c[0x0][0x2b0] ;  /* 0x0000ac00ff0e7b82 */ /* 0x000e220000000a00 */
[----:B------:R-:W-:Y:S01]  /*0e30*/  IMAD.WIDE R2, R106, 0x10, R12 ;  /* 0x000000106a027825 */ /* 0x000fe200078e020c */
[----:B--2---:R-:W-:Y:S04]  /*0e40*/  STS.128 [R34], R24 ;  /* 0x0000001822007388 */ /* 0x004fe80000000c00 */
[----:B-----5:R-:W-:Y:S01]  /*0e50*/  STS.128 [R34+0x200], R28 ;  /* 0x0002001c22007388 */ /* 0x020fe20000000c00 */
[----:B------:R-:W-:-:S03]  /*0e60*/  NOP ;  /* 0x0000000000007918 */ /* 0x000fc60000000000 */
[----:B------:R-:W2:Y:S04]  /*0e70*/  LDS.128 R48, [R32] ;  /* 0x0000000020307984 */ /* 0x000ea80000000c00 */
[----:B------:R-:W-:Y:S01]  /*0e80*/  LDS.128 R16, [R32+0x10] ;  /* 0x0000100020107984 */ /* 0x000fe20000000c00 */
[----:B------:R-:W-:Y:S06]  /*0e90*/  BAR.SYNC.DEFER_BLOCKING 0x0 ;  /* 0x0000000000007b1d */ /* 0x000fec0000010000 */
[----:B------:R-:W4:Y:S04]  /*0ea0*/  LDG.E.128 R52, desc[UR18][R2.64+-0x1000] ;  /* 0xfff0001202347981 */ /* 0x000f28000c1e1d00 */
[----:B------:R5:W3:Y:S01]  /*0eb0*/  LDG.E.128 R60, desc[UR18][R2.64+-0xe00] ;  /* 0xfff20012023c7981 */ /* 0x000ae2000c1e1d00 */
[----:B------:R-:W-:Y:S01]  /*0ec0*/  UIMAD UR7, UR53, UR8, URZ ;  /* 0x00000008350772a4 */ /* 0x000fe2000f8e023f */
[----:B0-----:R-:W-:-:S03]  /*0ed0*/  IMAD R0, R14, UR10, RZ ;  /* 0x0000000a0e007c24 */ /* 0x001fc6000f8e02ff */
[----:B------:R-:W-:Y:S01]  /*0ee0*/  UIMAD UR7, UR11, UR9, UR7 ;  /* 0x000000090b0772a4 */ /* 0x000fe2000f8e0207 */
[----:B------:R-:W-:Y:S01]  /*0ef0*/  IMAD R15, R15, UR12, R0 ;  /* 0x0000000c0f0f7c24 */ /* 0x000fe2000f8e0200 */
[----:B------:R-:W-:-:S04]  /*0f00*/  UIMAD.WIDE.U32 UR8, UR11, UR8, UR26 ;  /* 0x000000080b0872a5 */ /* 0x000fc8000f8e001a */
[----:B------:R-:W-:Y:S02]  /*0f10*/  UIADD3 UR7, UR9, UR7, URZ ;  /* 0x0000000709077290 */ /* 0x000fe4000fffe03f */
[----:B------:R-:W-:Y:S02]  /*0f20*/  MOV R13, UR9 ;  /* 0x00000009000d7c02 */ /* 0x000fe40008000f00 */
[----:B------:R-:W-:Y:S01]  /*0f30*/  MOV R12, UR8 ;  /* 0x00000008000c7c02 */ /* 0x000fe20008000f00 */
[----:B------:R-:W-:Y:S01]  /*0f40*/  ULDC.64 UR8, c[0x0][0x3a0] ;  /* 0x0000e80000087ab9 */ /* 0x000fe20000000a00 */
[----:B------:R-:W-:-:S03]  /*0f50*/  MOV R13, UR7 ;  /* 0x00000007000d7c02 */ /* 0x000fc60008000f00 */
[----:B-----5:R-:W-:-:S05]  /*0f60*/  IMAD.WIDE.U32 R2, R14, UR12, R12 ;  /* 0x0000000c0e027c25 */ /* 0x020fca000f8e000c */
[----:B------:R-:W-:Y:S02]  /*0f70*/  IADD3 R0, R3, R15, RZ ;  /* 0x0000000f03007210 */ /* 0x000fe40007ffe0ff */
[----:B-1----:R-:W-:-:S04]  /*0f80*/  LEA R12, P0, R2, R20, 0x1 ;  /* 0x00000014020c7211 */ /* 0x002fc800078008ff */
[----:B------:R-:W-:-:S03]  /*0f90*/  LEA.HI.X R13, R2, R21, R0, 0x1, P0 ;  /* 0x00000015020d7211 */ /* 0x000fc600000f0c00 */
[----:B------:R-:W-:Y:S01]  /*0fa0*/  IMAD.WIDE R2, R106, 0x10, R12 ;  /* 0x000000106a027825 */ /* 0x000fe200078e020c */
[----:B--2---:R-:W-:Y:S01]  /*0fb0*/  SHF.L.U32 R68, R48, 0x10, RZ ;  /* 0x0000001030447819 */ /* 0x004fe200000006ff */
[----:B----4-:R-:W-:Y:S04]  /*0fc0*/  STS.128 [R34], R52 ;  /* 0x0000003422007388 */ /* 0x010fe80000000c00 */
[----:B---3--:R0:W-:Y:S01]  /*0fd0*/  STS.128 [R34+0x200], R60 ;  /* 0x0002003c22007388 */ /* 0x0081e20000000c00 */
[----:B------:R-:W-:-:S03]  /*0fe0*/  NOP ;  /* 0x0000000000007918 */ /* 0x000fc60000000000 */
[----:B------:R-:W1:Y:S04]  /*0ff0*/  LDS.128 R28, [R32] ;  /* 0x00000000201c7984 */ /* 0x000e680000000c00 */
[----:B------:R-:W2:Y:S01]  /*1000*/  LDS.128 R12, [R32+0x10] ;  /* 0x00001000200c7984 */ /* 0x000ea20000000c00 */
[----:B------:R-:W-:Y:S08]  /*1010*/  BAR.SYNC.DEFER_BLOCKING 0x0 ;  /* 0x0000000000007b1d */ /* 0x000ff00000010000 */
[----:B0-----:R-:W0:Y:S01]  /*1020*/  LDC.64 R60, c[0x0][0x398] ;  /* 0x0000e600ff3c7b82 */ /* 0x001e220000000a00 */
[----:B------:R-:W3:Y:S04]  /*1030*/  LDG.E.128 R24, desc[UR18][R2.64+-0x1000] ;  /* 0xfff0001202187981 */ /* 0x000ee8000c1e1d00 */
[----:B------:R4:W5:Y:S01]  /*1040*/  LDG.E.128 R20, desc[UR18][R2.64+-0xe00] ;  /* 0xfff2001202147981 */ /* 0x000962000c1e1d00 */
[----:B------:R-:W-:Y:S01]  /*1050*/  SHF.L.U32 R54, R44, 0x10, RZ ;  /* 0x000000102c367819 */ /* 0x000fe200000006ff */
[----:B0-----:R-:W-:Y:S01]  /*1060*/  IMAD R58, R60, UR10, RZ ;  /* 0x0000000a3c3a7c24 */ /* 0x001fe2000f8e02ff */
[----:B------:R-:W-:Y:S01]  /*1070*/  UIMAD UR7, UR53, UR8, URZ ;  /* 0x00000008350772a4 */ /* 0x000fe2000f8e023f */
[----:B-1----:R-:W-:-:S02]  /*1080*/  SHF.L.U32 R38, R28, 0x10, RZ ;  /* 0x000000101c267819 */ /* 0x002fc400000006ff */
[----:B------:R-:W-:Y:S01]  /*1090*/  PRMT R52, R28, 0x7632, R52 ;  /* 0x000076321c347816 */ /* 0x000fe20000000034 */
[----:B------:R-:W-:Y:S01]  /*10a0*/  IMAD R53, R61, UR12, R58 ;  /* 0x0000000c3d357c24 */ /* 0x000fe2000f8e023a */
[C---:B------:R-:W-:Y:S01]  /*10b0*/  SHF.L.U32 R81, R29.reuse, 0x10, RZ ;  /* 0x000000101d517819 */ /* 0x040fe200000006ff */
[----:B------:R-:W-:Y:S01]  /*10c0*/  FMUL.FTZ R0, R38, -1.4426950216293334961 ;  /* 0xbfb8aa3b26007820 */ /* 0x000fe20000410000 */
[----:B------:R-:W-:Y:S01]  /*10d0*/  SHF.L.U32 R52, R52, 0x10, RZ ;  /* 0x0000001034347819 */ /* 0x000fe200000006ff */
[----:B------:R-:W-:Y:S01]  /*10e0*/  UIMAD UR7, UR11, UR9, UR7 ;  /* 0x000000090b0772a4 */ /* 0x000fe2000f8e0207 */
[----:B------:R-:W-:Y:S01]  /*10f0*/  PRMT R55, R29, 0x7632, R55 ;  /* 0x000076321d377816 */ /* 0x000fe20000000037 */
[----:B------:R-:W-:Y:S01]  /*1100*/  FMUL.FTZ R33, R81, -1.4426950216293334961 ;  /* 0xbfb8aa3b51217820 */ /* 0x000fe20000410000 */
[----:B------:R-:W-:Y:S01]  /*1110*/  SHF.L.U32 R82, R30, 0x10, RZ ;  /* 0x000000101e527819 */ /* 0x000fe200000006ff */
[----:B------:R-:W0:Y:S01]  /*1120*/  MUFU.EX2 R0, R0 ;  /* 0x0000000000007308 */ /* 0x000e220000000800 */
[----:B------:R-:W-:Y:S01]  /*1130*/  FMUL.FTZ R28, R52, -1.4426950216293334961 ;  /* 0xbfb8aa3b341c7820 */ /* 0x000fe20000410000 */
[----:B------:R-:W-:Y:S01]  /*1140*/  SHF.L.U32 R55, R55, 0x10, RZ ;  /* 0x0000001037377819 */ /* 0x000fe200000006ff */
[----:B------:R-:W-:Y:S01]  /*1150*/  UIMAD.WIDE.U32 UR8, UR11, UR8, UR26 ;  /* 0x000000080b0872a5 */ /* 0x000fe2000f8e001a */
[----:B------:R-:W-:Y:S01]  /*1160*/  PRMT R30, R44, 0x7632, R30 ;  /* 0x000076322c1e7816 */ /* 0x000fe2000000001e */
[----:B------:R-:W-:Y:S01]  /*1170*/  FMUL.FTZ R39, R82, -1.4426950216293334961 ;  /* 0xbfb8aa3b52277820 */ /* 0x000fe20000410000 */
[----:B------:R-:W-:Y:S01]  /*1180*/  PRMT R61, R48, 0x7632, R61 ;  /* 0x00007632303d7816 */ /* 0x000fe2000000003d */
[----:B------:R-:W-:Y:S01]  /*1190*/  FMUL.FTZ R29, R55, -1.4426950216293334961 ;  /* 0xbfb8aa3b371d7820 */ /* 0x000fe20000410000 */
[----:B------:R-:W1:Y:S01]  /*11a0*/  MUFU.EX2 R28, R28 ;  /* 0x0000001c001c7308 */ /* 0x000e620000000800 */
[----:B------:R-:W-:Y:S01]  /*11b0*/  SHF.L.U32 R71, R31, 0x10, RZ ;  /* 0x000000101f477819 */ /* 0x000fe200000006ff */
[----:B------:R-:W-:Y:S01]  /*11c0*/  UIADD3 UR7, UR9, UR7, URZ ;  /* 0x0000000709077290 */ /* 0x000fe2000fffe03f */
[----:B------:R-:W-:-:S02]  /*11d0*/  SHF.L.U32 R61, R61, 0x10, RZ ;  /* 0x000000103d3d7819 */ /* 0x000fc400000006ff */
[----:B------:R-:W-:Y:S01]  /*11e0*/  PRMT R31, R45, 0x7632, R31 ;  /* 0x000076322d1f7816 */ /* 0x000fe2000000001f */
[----:B------:R-:W-:Y:S01]  /*11f0*/  FMUL.FTZ R56, R71, -1.4426950216293334961 ;  /* 0xbfb8aa3b47387820 */ /* 0x000fe20000410000 */
[C---:B------:R-:W-:Y:S01]  /*1200*/  SHF.L.U32 R72, R49.reuse, 0x10, RZ ;  /* 0x0000001031487819 */ /* 0x040fe200000006ff */
[----:B------:R-:W4:Y:S01]  /*1210*/  MUFU.EX2 R37, R33 ;  /* 0x0000002100257308 */ /* 0x000f220000000800 */
[----:B0-----:R-:W-:Y:S01]  /*1220*/  FADD.FTZ R0, R0, 1 ;  /* 0x3f80000000007421 */ /* 0x001fe20000010000 */
[----:B------:R-:W-:Y:S02]  /*1230*/  PRMT R66, R49, 0x7632, R66 ;  /* 0x0000763231427816 */ /* 0x000fe40000000042 */
[----:B--2---:R-:W-:Y:S02]  /*1240*/  SHF.L.U32 R86, R12, 0x10, RZ ;  /* 0x000000100c567819 */ /* 0x004fe400000006ff */
[----:B------:R-:W-:Y:S02]  /*1250*/  SHF.L.U32 R58, R31, 0x10, RZ ;  /* 0x000000101f3a7819 */ /* 0x000fe400000006ff */
[----:B------:R-:W0:Y:S01]  /*1260*/  MUFU.RCP R59, R0 ;  /* 0x00000000003b7308 */ /* 0x000e220000001000 */
[----:B-1----:R-:W-:Y:S01]  /*1270*/  FADD.FTZ R28, R28, 1 ;  /* 0x3f8000001c1c7421 */ /* 0x002fe20000010000 */
[----:B------:R-:W-:-:S02]  /*1280*/  PRMT R12, R16, 0x7632, R12 ;  /* 0x00007632100c7816 */ /* 0x000fc4000000000c */
[----:B------:R-:W-:Y:S02]  /*1290*/  PRMT R31, R31, 0x7632, R31 ;  /* 0x000076321f1f7816 */ /* 0x000fe4000000001f */
[----:B------:R-:W-:Y:S02]  /*12a0*/  SHF.L.U32 R63, R45, 0x10, RZ ;  /* 0x000000102d3f7819 */ /* 0x000fe400000006ff */
[----:B------:R-:W1:Y:S01]  /*12b0*/  MUFU.RCP R33, R28 ;  /* 0x0000001c00217308 */ /* 0x000e620000001000 */
[----:B----4-:R-:W-:Y:S01]  /*12c0*/  FADD.FTZ R37, R37, 1 ;  /* 0x3f80000025257421 */ /* 0x010fe20000010000 */
[----:B------:R-:W-:Y:S02]  /*12d0*/  SHF.L.U32 R66, R66, 0x10, RZ ;  /* 0x0000001042427819 */ /* 0x000fe400000006ff */
[----:B------:R-:W-:Y:S02]  /*12e0*/  SHF.L.U32 R89, R13, 0x10, RZ ;  /* 0x000000100d597819 */ /* 0x000fe400000006ff */
[----:B------:R-:W-:-:S02]  /*12f0*/  PRMT R74, R50, 0x7632, R74 ;  /* 0x00007632324a7816 */ /* 0x000fc4000000004a */
[----:B------:R-:W2:Y:S01]  /*1300*/  MUFU.EX2 R29, R29 ;  /* 0x0000001d001d7308 */ /* 0x000ea20000000800 */
[----:B0-----:R-:W-:Y:S01]  /*1310*/  FMUL.FTZ R0, R38, R59 ;  /* 0x0000003b26007220 */ /* 0x001fe20000410000 */
[----:B------:R-:W-:Y:S01]  /*1320*/  SHF.L.U32 R75, R50, 0x10, RZ ;  /* 0x00000010324b7819 */ /* 0x000fe200000006ff */
[----:B------:R-:W-:Y:S01]  /*1330*/  FADD.FTZ R83, -R59, 1 ;  /* 0x3f8000003b537421 */ /* 0x000fe20000010100 */
[----:B------:R-:W-:Y:S01]  /*1340*/  PRMT R13, R12, 0x7632, R13 ;  /* 0x000076320c0d7816 */ /* 0x000fe2000000000d */
[----:B------:R-:W-:Y:S01]  /*1350*/  FMUL.FTZ R105, R68, R0 ;  /* 0x0000000044697220 */ /* 0x000fe20000410000 */
[----:B------:R-:W-:Y:S01]  /*1360*/  SHF.L.U32 R50, R31, 0x10, RZ ;  /* 0x000000101f327819 */ /* 0x000fe200000006ff */
[----:B------:R-:W-:Y:S01]  /*1370*/  FFMA.FTZ R83, R38, R83, 1 ;  /* 0x3f80000026537423 */ /* 0x000fe20000010053 */
[----:B------:R-:W0:Y:S01]  /*1380*/  MUFU.EX2 R39, R39 ;  /* 0x0000002700277308 */ /* 0x000e220000000800 */
[----:B------:R-:W-:Y:S01]  /*1390*/  FFMA.FTZ R48, R105, R54, R64 ;  /* 0x0000003669307223 */ /* 0x000fe20000010040 */
[----:B------:R-:W-:Y:S01]  /*13a0*/  PRMT R54, R30, 0x7632, R54 ;  /* 0x000076321e367816 */ /* 0x000fe20000000036 */
[----:B-1----:R-:W-:Y:S01]  /*13b0*/  FMUL.FTZ R28, R52, R33 ;  /* 0x00000021341c7220 */ /* 0x002fe20000410000 */
[----:B------:R-:W-:Y:S01]  /*13c0*/  MOV R3, UR9 ;  /* 0x0000000900037c02 */ /* 0x000fe20008000f00 */
[----:B------:R-:W-:Y:S01]  /*13d0*/  STL [R1+0x24], R105 ;  /* 0x0000246901007387 */ /* 0x000fe20000100800 */
[----:B------:R-:W-:Y:S01]  /*13e0*/  SHF.L.U32 R54, R54, 0x10, RZ ;  /* 0x0000001036367819 */ /* 0x000fe200000006ff */
[----:B------:R-:W-:Y:S01]  /*13f0*/  FMUL.FTZ R100, R61, R28 ;  /* 0x0000001c3d647220 */ /* 0x000fe20000410000 */
[----:B------:R1:W4:Y:S01]  /*1400*/  MUFU.RCP R62, R37 ;  /* 0x00000025003e7308 */ /* 0x0003220000001000 */
[----:B--2---:R-:W-:Y:S01]  /*1410*/  FADD.FTZ R64, R29, 1 ;  /* 0x3f8000001d407421 */ /* 0x004fe20000010000 */
[----:B------:R-:W-:-:S02]  /*1420*/  MOV R2, UR8 ;  /* 0x0000000800027c02 */ /* 0x000fc40008000f00 */
[----:B------:R-:W-:Y:S01]  /*1430*/  MOV R3, UR7 ;  /* 0x0000000700037c02 */ /* 0x000fe20008000f00 */
[----:B------:R-:W-:Y:S01]  /*1440*/  STL [R1+0x20], R100 ;  /* 0x0000206401007387 */ /* 0x000fe20000100800 */
[----:B------:R-:W-:Y:S02]  /*1450*/  PRMT R84, R51, 0x7632, R84 ;  /* 0x0000763233547816 */ /* 0x000fe40000000054 */
[----:B------:R-:W2:Y:S01]  /*1460*/  MUFU.RCP R64, R64 ;  /* 0x0000004000407308 */ /* 0x000ea20000001000 */
[----:B-1----:R-:W-:Y:S01]  /*1470*/  SHF.L.U32 R37, R30, 0x10, RZ ;  /* 0x000000101e257819 */ /* 0x002fe200000006ff */
[----:B------:R-:W-:Y:S01]  /*1480*/  FMUL.FTZ R30, R54, -1.4426950216293334961 ;  /* 0xbfb8aa3b361e7820 */ /* 0x000fe20000410000 */
[----:B0-----:R-:W-:Y:S01]  /*1490*/  FADD.FTZ R39, R39, 1 ;  /* 0x3f80000027277421 */ /* 0x001fe20000010000 */
[----:B------:R-:W-:Y:S01]  /*14a0*/  SHF.L.U32 R76, R51, 0x10, RZ ;  /* 0x00000010334c7819 */ /* 0x000fe200000006ff */
[----:B------:R-:W-:-:S04]  /*14b0*/  IMAD.WIDE.U32 R2, R60, UR12, R2 ;  /* 0x0000000c3c027c25 */ /* 0x000fc8000f8e0002 */
[----:B------:R-:W-:Y:S01]  /*14c0*/  FFMA.FTZ R48, R100, R37, R48 ;  /* 0x0000002564307223 */ /* 0x000fe20000010030 */
[----:B------:R-:W-:Y:S01]  /*14d0*/  SHF.L.U32 R51, R13, 0x10, RZ ;  /* 0x000000100d337819 */ /* 0x000fe200000006ff */
[----:B------:R2:W0:Y:S01]  /*14e0*/  MUFU.EX2 R37, R30 ;  /* 0x0000001e00257308 */ /* 0x0004220000000800 */
[----:B----4-:R-:W-:Y:S01]  /*14f0*/  FMUL.FTZ R29, R81, R62 ;  /* 0x0000003e511d7220 */ /* 0x010fe20000410000 */
[----:B------:R-:W-:Y:S01]  /*1500*/  SHF.L.U32 R65, R16, 0x10, RZ ;  /* 0x0000001010417819 */ /* 0x000fe200000006ff */
[----:B------:R-:W-:Y:S01]  /*1510*/  FMUL.FTZ R16, R50, -1.4426950216293334961 ;  /* 0xbfb8aa3b32107820 */ /* 0x000fe20000410000 */
[----:B------:R-:W-:Y:S01]  /*1520*/  SHF.L.U32 R157, R19, 0x10, RZ ;  /* 0x00000010139d7819 */ /* 0x000fe200000006ff */
[----:B------:R-:W-:Y:S01]  /*1530*/  FMUL.FTZ R104, R72, R29 ;  /* 0x0000001d48687220 */ /* 0x000fe20000410000 */
[----:B------:R-:W-:Y:S02]  /*1540*/  PRMT R60, R18, 0x7632, R60 ;  /* 0x00007632123c7816 */ /* 0x000fe4000000003c */
[----:B------:R-:W1:Y:S01]  /*1550*/  MUFU.EX2 R56, R56 ;  /* 0x0000003800387308 */ /* 0x000e620000000800 */
[----:B--2---:R-:W-:Y:S01]  /*1560*/  FMUL.FTZ R30, R55, R64 ;  /* 0x00000040371e7220 */ /* 0x004fe20000410000 */
[----:B------:R-:W-:Y:S01]  /*1570*/  FFMA.FTZ R63, R104, R63, R48 ;  /* 0x0000003f683f7223 */ /* 0x000fe20000010030 */
[----:B------:R-:W-:Y:S01]  /*1580*/  SHF.L.U32 R159, R18, 0x10, RZ ;  /* 0x00000010129f7819 */ /* 0x000fe200000006ff */
[----:B------:R-:W-:Y:S01]  /*1590*/  FMUL.FTZ R48, R86, -1.4426950216293334961 ;  /* 0xbfb8aa3b56307820 */ /* 0x000fe20000410000 */
[----:B------:R-:W-:Y:S01]  /*15a0*/  FMUL.FTZ R99, R66, R30 ;  /* 0x0000001e42637220 */ /* 0x000fe20000410000 */
[----:B------:R-:W-:Y:S01]  /*15b0*/  SHF.L.U32 R70, R46, 0x10, RZ ;  /* 0x000000102e467819 */ /* 0x000fe200000006ff */
[----:B------:R-:W-:Y:S01]  /*15c0*/  STL [R1+0x1c], R104 ;  /* 0x00001c6801007387 */ /* 0x000fe20000100800 */
[----:B------:R2:W4:Y:S01]  /*15d0*/  MUFU.RCP R73, R39 ;  /* 0x0000002700497308 */ /* 0x0005220000001000 */
[----:B0-----:R-:W-:Y:S01]  /*15e0*/  FADD.FTZ R37, R37, 1 ;  /* 0x3f80000025257421 */ /* 0x001fe20000010000 */
[----:B------:R-:W-:Y:S01]  /*15f0*/  SHF.L.U32 R67, R17, 0x10, RZ ;  /* 0x0000001011437819 */ /* 0x000fe200000006ff */
[----:B------:R-:W-:Y:S01]  /*1600*/  STL [R1+0x18], R99 ;  /* 0x0000186301007387 */ /* 0x000fe20000100800 */
[----:B------:R-:W-:-:S02]  /*1610*/  SHF.L.U32 R74, R74, 0x10, RZ ;  /* 0x000000104a4a7819 */ /* 0x000fc400000006ff */
[----:B------:R-:W-:Y:S02]  /*1620*/  PRMT R13, R47, 0x7632, R13 ;  /* 0x000076322f0d7816 */ /* 0x000fe4000000000d */
[----:B------:R-:W0:Y:S01]  /*1630*/  MUFU.RCP R69, R37 ;  /* 0x0000002500457308 */ /* 0x000e220000001000 */
[----:B-1----:R-:W-:Y:S01]  /*1640*/  FADD.FTZ R56, R56, 1 ;  /* 0x3f80000038387421 */ /* 0x002fe20000010000 */
[--C-:B--2---:R-:W-:Y:S01]  /*1650*/  FFMA.FTZ R39, R99, R58, R63.reuse ;  /* 0x0000003a63277223 */ /* 0x104fe2000001003f */
[----:B------:R-:W-:Y:S01]  /*1660*/  PRMT R58, R19, 0x7632, R58 ;  /* 0x00007632133a7816 */ /* 0x000fe2000000003a */
[----:B------:R-:W-:Y:S01]  /*1670*/  FMUL.FTZ R19, R51, -1.4426950216293334961 ;  /* 0xbfb8aa3b33137820 */ /* 0x000fe20000410000 */
[----:B------:R-:W-:Y:S02]  /*1680*/  PRMT R63, R17, 0x7632, R63 ;  /* 0x00007632113f7816 */ /* 0x000fe4000000003f */
[----:B------:R-:W-:Y:S01]  /*1690*/  PRMT R17, R46, 0x7632, R17 ;  /* 0x000076322e117816 */ /* 0x000fe20000000011 */
[----:B------:R-:W1:Y:S01]  /*16a0*/  MUFU.RCP R80, R56 ;  /* 0x0000003800507308 */ /* 0x000e620000001000 */
[----:B----4-:R-:W-:Y:S01]  /*16b0*/  FMUL.FTZ R31, R82, R73 ;  /* 0x00000049521f7220 */ /* 0x010fe20000410000 */
[----:B------:R-:W-:-:S02]  /*16c0*/  SHF.L.U32 R84, R84, 0x10, RZ ;  /* 0x0000001054547819 */ /* 0x000fc400000006ff */
[----:B------:R-:W-:Y:S01]  /*16d0*/  SHF.L.U32 R78, R17, 0x10, RZ ;  /* 0x00000010114e7819 */ /* 0x000fe200000006ff */
[----:B------:R-:W-:Y:S01]  /*16e0*/  FMUL.FTZ R103, R75, R31 ;  /* 0x0000001f4b677220 */ /* 0x000fe20000410000 */
[----:B------:R-:W-:Y:S01]  /*16f0*/  FADD.FTZ R17, -R73, 1 ;  /* 0x3f80000049117421 */ /* 0x000fe20000010100 */
[----:B------:R-:W-:Y:S01]  /*1700*/  SHF.L.U32 R88, R13, 0x10, RZ ;  /* 0x000000100d587819 */ /* 0x000fe200000006ff */
[----:B------:R2:W4:Y:S01]  /*1710*/  MUFU.EX2 R18, R16 ;  /* 0x0000001000127308 */ /* 0x0005220000000800 */
[----:B0-----:R-:W-:Y:S01]  /*1720*/  FMUL.FTZ R37, R54, R69 ;  /* 0x0000004536257220 */ /* 0x001fe20000410000 */
[----:B------:R-:W-:Y:S01]  /*1730*/  FFMA.FTZ R49, R103, R70, R39 ;  /* 0x0000004667317223 */ /* 0x000fe20000010027 */
[----:B------:R-:W-:Y:S01]  /*1740*/  FMUL.FTZ R39, R89, -1.4426950216293334961 ;  /* 0xbfb8aa3b59277820 */ /* 0x000fe20000410000 */
[----:B------:R-:W-:Y:S01]  /*1750*/  FFMA.FTZ R82, R82, R17, 1 ;  /* 0x3f80000052527423 */ /* 0x000fe20000010011 */
[----:B------:R-:W-:Y:S01]  /*1760*/  FMUL.FTZ R98, R74, R37 ;  /* 0x000000254a627220 */ /* 0x000fe20000410000 */
[----:B------:R-:W-:Y:S01]  /*1770*/  PRMT R92, R14, 0x7632, R92 ;  /* 0x000076320e5c7816 */ /* 0x000fe2000000005c */
[----:B------:R-:W-:Y:S01]  /*1780*/  FADD.FTZ R85, -R69, 1 ;  /* 0x3f80000045557421 */ /* 0x000fe20000010100 */
[----:B------:R-:W0:Y:S01]  /*1790*/  MUFU.EX2 R19, R19 ;  /* 0x0000001300137308 */ /* 0x000e220000000800 */
[----:B--2---:R-:W-:Y:S01]  /*17a0*/  FADD.FTZ R16, -R62, 1 ;  /* 0x3f8000003e107421 */ /* 0x004fe20000010100 */
[----:B-1----:R-:W-:Y:S01]  /*17b0*/  FMUL.FTZ R38, R71, R80 ;  /* 0x0000005047267220 */ /* 0x002fe20000410000 */
[----:B------:R-:W-:Y:S01]  /*17c0*/  FFMA.FTZ R49, R98, R78, R49 ;  /* 0x0000004e62317223 */ /* 0x000fe20000010031 */
[----:B------:R-:W-:Y:S01]  /*17d0*/  FADD.FTZ R78, -R80, 1 ;  /* 0x3f800000504e7421 */ /* 0x000fe20000010100 */
[----:B------:R-:W-:Y:S01]  /*17e0*/  FFMA.FTZ R81, R81, R16, 1 ;  /* 0x3f80000051517423 */ /* 0x000fe20000010010 */
[----:B------:R-:W-:Y:S01]  /*17f0*/  SHF.L.U32 R16, R47, 0x10, RZ ;  /* 0x000000102f107819 */ /* 0x000fe200000006ff */
[----:B------:R-:W-:Y:S01]  /*1800*/  FMUL.FTZ R102, R76, R38 ;  /* 0x000000264c667220 */ /* 0x000fe20000410000 */
[----:B------:R-:W1:Y:S01]  /*1810*/  MUFU.EX2 R48, R48 ;  /* 0x0000003000307308 */ /* 0x000e620000000800 */
[----:B----4-:R-:W-:Y:S01]  /*1820*/  FADD.FTZ R18, R18, 1 ;  /* 0x3f80000012127421 */ /* 0x010fe20000010000 */
[----:B------:R-:W-:Y:S01]  /*1830*/  FFMA.FTZ R78, R71, R78, 1 ;  /* 0x3f800000474e7423 */ /* 0x000fe2000001004e */
[----:B------:R-:W-:Y:S01]  /*1840*/  FFMA.FTZ R71, R102, R16, R49 ;  /* 0x0000001066477223 */ /* 0x000fe20000010031 */
[----:B------:R-:W-:Y:S01]  /*1850*/  PRMT R13, R40, 0x7632, R13 ;  /* 0x00007632280d7816 */ /* 0x000fe2000000000d */
[----:B------:R-:W-:Y:S01]  /*1860*/  FADD.FTZ R49, -R33, 1 ;  /* 0x3f80000021317421 */ /* 0x000fe20000010100 */
[----:B------:R-:W-:Y:S01]  /*1870*/  PRMT R94, R15, 0x7632, R94 ;  /* 0x000076320f5e7816 */ /* 0x000fe2000000005e */
[----:B------:R-:W-:Y:S01]  /*1880*/  FFMA.FTZ R85, R54, R85, 1 ;  /* 0x3f80000036557423 */ /* 0x000fe20000010055 */
[----:B------:R-:W-:Y:S01]  /*1890*/  MUFU.EX2 R70, R39 ;  /* 0x0000002700467308 */ /* 0x000fe20000000800 */
[----:B0-----:R-:W-:Y:S01]  /*18a0*/  FADD.FTZ R56, R19, 1 ;  /* 0x3f80000013387421 */ /* 0x001fe20000010000 */
[----:B------:R-:W-:Y:S01]  /*18b0*/  SHF.L.U32 R160, R63, 0x10, RZ ;  /* 0x000000103fa07819 */ /* 0x000fe200000006ff */
[----:B------:R-:W-:Y:S01]  /*18c0*/  STL [R1+0x14], R103 ;  /* 0x0000146701007387 */ /* 0x000fe20000100800 */
[----:B------:R-:W-:-:S02]  /*18d0*/  IADD3 R53, R3, R53, RZ ;  /* 0x0000003503357210 */ /* 0x000fc40007ffe0ff */
[----:B------:R-:W-:Y:S01]  /*18e0*/  PRMT R3, R42, 0x7632, R3 ;  /* 0x000076322a037816 */ /* 0x000fe20000000003 */
[----:B------:R-:W-:Y:S01]  /*18f0*/  STL [R1+0x10], R98 ;  /* 0x0000106201007387 */ /* 0x000fe20000100800 */
[----:B------:R-:W0:Y:S01]  /*1900*/  MUFU.RCP R79, R18 ;  /* 0x00000012004f7308 */ /* 0x000e220000001000 */
[----:B-1----:R-:W-:Y:S01]  /*1910*/  FADD.FTZ R48, R48, 1 ;  /* 0x3f80000030307421 */ /* 0x002fe20000010000 */
[----:B------:R-:W-:Y:S01]  /*1920*/  SHF.L.U32 R3, R3, 0x10, RZ ;  /* 0x0000001003037819 */ /* 0x000fe200000006ff */
[----:B------:R-:W-:Y:S05]  /*1930*/  STL [R1+0xc], R102 ;  /* 0x00000c6601007387 */ /* 0x000fea0000100800 */
[----:B------:R-:W1:Y:S01]  /*1940*/  MUFU.RCP R77, R48 ;  /* 0x00000030004d7308 */ /* 0x000e620000001000 */
[----:B0-----:R-:W-:Y:S01]  /*1950*/  FMUL.FTZ R39, R50, R79 ;  /* 0x0000004f32277220 */ /* 0x001fe20000410000 */
[----:B------:R-:W-:-:S03]  /*1960*/  FADD.FTZ R87, -R79, 1 ;  /* 0x3f8000004f577421 */ /* 0x000fc60000010100 */
[----:B------:R-:W-:Y:S01]  /*1970*/  FMUL.FTZ R97, R84, R39 ;  /* 0x0000002754617220 */ /* 0x000fe20000410000 */
[----:B------:R-:W-:Y:S01]  /*1980*/  FFMA.FTZ R87, R50, R87, 1 ;  /* 0x3f80000032577423 */ /* 0x000fe20000010057 */
[----:B------:R-:W-:Y:S01]  /*1990*/  SHF.L.U32 R50, R13, 0x10, RZ ;  /* 0x000000100d327819 */ /* 0x000fe200000006ff */
[----:B-1----:R-:W-:Y:S01]  /*19a0*/  FMUL.FTZ R48, R86, R77 ;  /* 0x0000004d56307220 */ /* 0x002fe20000410000 */
[----:B------:R-:W-:Y:S01]  /*19b0*/  FFMA.FTZ R71, R97, R88, R71 ;  /* 0x0000005861477223 */ /* 0x000fe20000010047 */
[----:B------:R-:W-:Y:S01]  /*19c0*/  PRMT R13, R13, 0x7632, R13 ;  /* 0x000076320d0d7816 */ /* 0x000fe2000000000d */
[----:B------:R-:W-:Y:S01]  /*19d0*/  STL [R1+0x8], R97 ;  /* 0x0000086101007387 */ /* 0x000fe20000100800 */
[----:B------:R-:W-:-:S05]  /*19e0*/  FMUL.FTZ R101, R65, R48 ;  /* 0x0000003041657220 */ /* 0x000fca0000410000 */
[----:B------:R-:W-:Y:S04]  /*19f0*/  STL [R1+0x4], R101 ;  /* 0x0000046501007387 */ /* 0x000fe80000100800 */
[----:B---3--:R0:W-:Y:S04]  /*1a00*/  STS.128 [R34], R24 ;  /* 0x0000001822007388 */ /* 0x0081e80000000c00 */
[----:B-----5:R1:W-:Y:S01]  /*1a10*/  STS.128 [R34+0x200], R20 ;  /* 0x0002001422007388 */ /* 0x0203e20000000c00 */
[----:B------:R-:W-:-:S03]  /*1a20*/  NOP ;  /* 0x0000000000007918 */ /* 0x000fc60000000000 */
[----:B------:R-:W2:Y:S01]  /*1a30*/  LDS.128 R16, [R32] ;  /* 0x0000000020107984 */ /* 0x000ea20000000c00 */
[----:B0-----:R0:W3:Y:S01]  /*1a40*/  MUFU.RCP R24, R56 ;  /* 0x0000003800187308 */ /* 0x0010e20000001000 */
[----:B------:R-:W-:Y:S01]  /*1a50*/  FADD.FTZ R25, -R77, 1 ;  /* 0x3f8000004d197421 */ /* 0x000fe20000010100 */
[----:B------:R-:W-:Y:S01]  /*1a60*/  FFMA.FTZ R27, R52, R49, 1 ;  /* 0x3f800000341b7423 */ /* 0x000fe20000010031 */
[----:B------:R-:W-:Y:S01]  /*1a70*/  FADD.FTZ R26, -R64, 1 ;  /* 0x3f800000401a7421 */ /* 0x000fe20000010100 */
[----:B-1----:R-:W-:Y:S01]  /*1a80*/  FADD.FTZ R20, R70, 1 ;  /* 0x3f80000046147421 */ /* 0x002fe20000010000 */
[----:B------:R-:W-:Y:S01]  /*1a90*/  SHF.L.U32 R22, R40, 0x10, RZ ;  /* 0x0000001028167819 */ /* 0x000fe200000006ff */
[----:B------:R-:W-:Y:S01]  /*1aa0*/  FFMA.FTZ R25, R86, R25, 1 ;  /* 0x3f80000056197423 */ /* 0x000fe20000010019 */
[----:B------:R-:W-:Y:S01]  /*1ab0*/  SHF.L.U32 R70, R14, 0x10, RZ ;  /* 0x000000100e467819 */ /* 0x000fe200000006ff */
[----:B------:R-:W-:Y:S01]  /*1ac0*/  FFMA.FTZ R26, R55, R26, 1 ;  /* 0x3f800000371a7423 */ /* 0x000fe2000001001a */
[----:B0-----:R-:W-:Y:S01]  /*1ad0*/  SHF.L.U32 R56, R15, 0x10, RZ ;  /* 0x000000100f387819 */ /* 0x001fe200000006ff */
[----:B------:R-:W0:Y:S01]  /*1ae0*/  MUFU.RCP R20, R20 ;  /* 0x0000001400147308 */ /* 0x000e220000001000 */
[----:B------:R-:W-:Y:S01]  /*1af0*/  FFMA.FTZ R71, R101, R22, R71 ;  /* 0x0000001665477223 */ /* 0x000fe20000010047 */
[----:B------:R-:W-:-:S02]  /*1b00*/  SHF.L.U32 R22, R12, 0x10, RZ ;  /* 0x000000100c167819 */ /* 0x000fc400000006ff */
[----:B------:R-:W-:Y:S01]  /*1b10*/  FMUL.FTZ R95, R56, -1.4426950216293334961 ;  /* 0xbfb8aa3b385f7820 */ /* 0x000fe20000410000 */
[----:B---3--:R-:W-:Y:S01]  /*1b20*/  FADD.FTZ R12, -R24, 1 ;  /* 0x3f800000180c7421 */ /* 0x008fe20000010100 */
[----:B------:R-:W-:-:S04]  /*1b30*/  FMUL.FTZ R49, R51, R24 ;  /* 0x0000001833317220 */ /* 0x000fc80000410000 */
[----:B------:R-:W-:Y:S01]  /*1b40*/  MUFU.EX2 R95, R95 ;  /* 0x0000005f005f7308 */ /* 0x000fe20000000800 */
[----:B------:R-:W-:Y:S01]  /*1b50*/  FFMA.FTZ R21, R51, R12, 1 ;  /* 0x3f80000033157423 */ /* 0x000fe2000001000c */
[----:B------:R-:W-:-:S04]  /*1b60*/  FMUL.FTZ R96, R22, R49 ;  /* 0x0000003116607220 */ /* 0x000fc80000410000 */
[----:B------:R-:W-:Y:S01]  /*1b70*/  FFMA.FTZ R52, R96, R50, R71 ;  /* 0x0000003260347223 */ /* 0x000fe20000010047 */
[----:B0-----:R-:W-:Y:S01]  /*1b80*/  FADD.FTZ R14, -R20, 1 ;  /* 0x3f800000140e7421 */ /* 0x001fe20000010100 */
[----:B------:R-:W-:Y:S01]  /*1b90*/  FMUL.FTZ R50, R89, R20 ;  /* 0x0000001459327220 */ /* 0x000fe20000410000 */
[----:B------:R-:W-:Y:S01]  /*1ba0*/  SHF.L.U32 R71, R41, 0x10, RZ ;  /* 0x0000001029477819 */ /* 0x000fe200000006ff */
[----:B------:R-:W-:Y:S01]  /*1bb0*/  STL [R1], R96 ;  /* 0x0000006001007387 */ /* 0x000fe20000100800 */
[----:B------:R-:W-:Y:S01]  /*1bc0*/  FFMA.FTZ R23, R89, R14, 1 ;  /* 0x3f80000059177423 */ /* 0x000fe2000001000e */
[----:B------:R-:W-:Y:S01]  /*1bd0*/  FMUL.FTZ R14, R70, -1.4426950216293334961 ;  /* 0xbfb8aa3b460e7820 */ /* 0x000fe20000410000 */
[----:B------:R-:W-:Y:S01]  /*1be0*/  FMUL.FTZ R161, R67, R50 ;  /* 0x0000003243a17220 */ /* 0x000fe20000410000 */
[C---:B--2---:R-:W-:Y:S02]  /*1bf0*/  PRMT R86, R16.reuse, 0x7632, R86 ;  /* 0x0000763210567816 */ /* 0x044fe40000000056 */
[----:B------:R0:W1:Y:S01]  /*1c00*/  MUFU.EX2 R93, R14 ;  /* 0x0000000e005d7308 */ /* 0x0000620000000800 */
[----:B------:R-:W-:Y:S01]  /*1c10*/  SHF.L.U32 R51, R16, 0x10, RZ ;  /* 0x0000001010337819 */ /* 0x000fe200000006ff */
[----:B------:R-:W-:Y:S01]  /*1c20*/  FFMA.FTZ R71, R161, R71, R52 ;  /* 0x00000047a1477223 */ /* 0x000fe20000010034 */
[----:B------:R-:W-:-:S02]  /*1c30*/  SHF.L.U32 R16, R13, 0x10, RZ ;  /* 0x000000100d107819 */ /* 0x000fc400000006ff */
[----:B------:R-:W-:Y:S01]  /*1c40*/  PRMT R89, R18, 0x7632, R89 ;  /* 0x0000763212597816 */ /* 0x000fe20000000059 */
[----:B------:R-:W-:Y:S01]  /*1c50*/  FMUL.FTZ R68, R68, R51 ;  /* 0x0000003344447220 */ /* 0x000fe20000410000 */
[----:B------:R-:W-:Y:S01]  /*1c60*/  SHF.L.U32 R54, R18, 0x10, RZ ;  /* 0x0000001012367819 */ /* 0x000fe200000006ff */
[----:B0-----:R0:W2:Y:S01]  /*1c70*/  LDS.128 R12, [R32+0x10] ;  /* 0x00001000200c7984 */ /* 0x0010a20000000c00 */
[----:B------:R-:W-:Y:S01]  /*1c80*/  SHF.L.U32 R52, R17, 0x10, RZ ;  /* 0x0000001011347819 */ /* 0x000fe200000006ff */
[----:B------:R-:W-:Y:S01]  /*1c90*/  FMUL.FTZ R18, R59, R68 ;  /* 0x000000443b127220 */ /* 0x000fe20000410000 */
[----:B------:R-:W-:Y:S02]  /*1ca0*/  SHF.L.U32 R59, R86, 0x10, RZ ;  /* 0x00000010563b7819 */ /* 0x000fe400000006ff */
[----:B------:R-:W-:Y:S01]  /*1cb0*/  PRMT R88, R17, 0x7632, R88 ;  /* 0x0000763211587816 */ /* 0x000fe20000000058 */
[----:B------:R-:W-:Y:S01]  /*1cc0*/  FMUL.FTZ R17, R72, R52 ;  /* 0x0000003448117220 */ /* 0x000fe20000410000 */
[----:B------:R-:W-:Y:S01]  /*1cd0*/  SHF.L.U32 R55, R19, 0x10, RZ ;  /* 0x0000001013377819 */ /* 0x000fe200000006ff */
[----:B0-----:R-:W-:Y:S01]  /*1ce0*/  FMUL.FTZ R32, R61, R59 ;  /* 0x0000003b3d207220 */ /* 0x001fe20000410000 */
[----:B------:R-:W-:Y:S01]  /*1cf0*/  PRMT R91, R19, 0x7632, R91 ;  /* 0x00007632135b7816 */ /* 0x000fe2000000005b */
[----:B------:R-:W-:Y:S01]  /*1d00*/  FMUL.FTZ R19, R16, -1.4426950216293334961 ;  /* 0xbfb8aa3b10137820 */ /* 0x000fe20000410000 */
[----:B------:R-:W-:Y:S01]  /*1d10*/  SHF.L.U32 R72, R92, 0x10, RZ ;  /* 0x000000105c487819 */ /* 0x000fe200000006ff */
[----:B------:R-:W-:Y:S01]  /*1d20*/  FMUL.FTZ R90, R62, R17 ;  /* 0x000000113e5a7220 */ /* 0x000fe20000410000 */
[----:B------:R-:W-:Y:S01]  /*1d30*/  SHF.L.U32 R68, R94, 0x10, RZ ;  /* 0x000000105e447819 */ /* 0x000fe200000006ff */
[----:B------:R-:W-:Y:S01]  /*1d40*/  FMUL.FTZ R17, R76, R55 ;  /* 0x000000374c117220 */ /* 0x000fe20000410000 */
[----:B------:R-:W-:Y:S01]  /*1d50*/  FMUL.FTZ R32, R33, R32 ;  /* 0x0000002021207220 */ /* 0x000fe20000410000 */
[----:B------:R0:W3:Y:S01]  /*1d60*/  MUFU.EX2 R92, R19 ;  /* 0x00000013005c7308 */ /* 0x0000e20000000800 */
[----:B------:R-:W-:Y:S01]  /*1d70*/  FMUL.FTZ R76, R72, -1.4426950216293334961 ;  /* 0xbfb8aa3b484c7820 */ /* 0x000fe20000410000 */
[----:B------:R-:W-:Y:S01]  /*1d80*/  SHF.L.U32 R61, R88, 0x10, RZ ;  /* 0x00000010583d7819 */ /* 0x000fe200000006ff */
[----:B------:R-:W-:Y:S01]  /*1d90*/  FMUL.FTZ R33, R68, -1.4426950216293334961 ;  /* 0xbfb8aa3b44217820 */ /* 0x000fe20000410000 */
[----:B------:R-:W-:Y:S01]  /*1da0*/  FMUL.FTZ R62, R75, R54 ;  /* 0x000000364b3e7220 */ /* 0x000fe20000410000 */
[----:B------:R-:W-:Y:S01]  /*1db0*/  FMUL.FTZ R75, R80, R17 ;  /* 0x00000011504b7220 */ /* 0x000fe20000410000 */
[----:B------:R-:W-:Y:S01]  /*1dc0*/  FMUL.FTZ R83, R18, R83 ;  /* 0x0000005312537220 */ /* 0x000fe20000410000 */
[----:B------:R-:W-:Y:S01]  /*1dd0*/  FMUL.FTZ R17, R66, R61 ;  /* 0x0000003d42117220 */ /* 0x000fe20000410000 */
[----:B------:R-:W4:Y:S01]  /*1de0*/  MUFU.EX2 R86, R76 ;  /* 0x0000004c00567308 */ /* 0x000f220000000800 */
[----:B------:R-:W-:Y:S01]  /*1df0*/  FMUL.FTZ R73, R73, R62 ;  /* 0x0000003e49497220 */ /* 0x000fe20000410000 */
[----:B------:R-:W-:Y:S01]  /*1e00*/  SHF.L.U32 R62, R89, 0x10, RZ ;  /* 0x00000010593e7819 */ /* 0x000fe200000006ff */
[----:B0-----:R-:W-:Y:S01]  /*1e10*/  FMUL.FTZ R19, R64, R17 ;  /* 0x0000001140137220 */ /* 0x001fe20000410000 */
[----:B-1----:R-:W-:Y:S01]  /*1e20*/  FADD.FTZ R17, R93, 1 ;  /* 0x3f8000005d117421 */ /* 0x002fe20000010000 */
[----:B------:R-:W-:Y:S01]  /*1e30*/  FMUL.FTZ R18, R75, R78 ;  /* 0x0000004e4b127220 */ /* 0x000fe20000410000 */
[----:B------:R-:W-:Y:S01]  /*1e40*/  FADD.FTZ R75, R95, 1 ;  /* 0x3f8000005f4b7421 */ /* 0x000fe20000010000 */
[----:B------:R-:W-:Y:S01]  /*1e50*/  FMUL.FTZ R82, R73, R82 ;  /* 0x0000005249527220 */ /* 0x000fe20000410000 */
[----:B------:R-:W0:Y:S01]  /*1e60*/  MUFU.EX2 R88, R33 ;  /* 0x0000002100587308 */ /* 0x000e220000000800 */
[----:B------:R-:W-:Y:S01]  /*1e70*/  FMUL.FTZ R74, R74, R62 ;  /* 0x0000003e4a4a7220 */ /* 0x000fe20000410000 */
[----:B---3--:R-:W-:Y:S01]  /*1e80*/  FADD.FTZ R92, R92, 1 ;  /* 0x3f8000005c5c7421 */ /* 0x008fe20000010000 */
[----:B------:R-:W-:Y:S01]  /*1e90*/  SHF.L.U32 R66, R91, 0x10, RZ ;  /* 0x000000105b427819 */ /* 0x000fe200000006ff */
[----:B------:R-:W-:Y:S01]  /*1ea0*/  FMUL.FTZ R80, R32, R27 ;  /* 0x0000001b20507220 */ /* 0x000fe20000410000 */
[----:B------:R-:W-:Y:S01]  /*1eb0*/  FMUL.FTZ R74, R69, R74 ;  /* 0x0000004a454a7220 */ /* 0x000fe20000410000 */
[----:B------:R-:W-:Y:S01]  /*1ec0*/  FMUL.FTZ R26, R19, R26 ;  /* 0x0000001a131a7220 */ /* 0x000fe20000410000 */
[----:B------:R-:W-:Y:S01]  /*1ed0*/  FMUL.FTZ R81, R90, R81 ;  /* 0x000000515a517220 */ /* 0x000fe20000410000 */
[C---:B--2---:R-:W-:Y:S01]  /*1ee0*/  SHF.L.U32 R64, R12.reuse, 0x10, RZ ;  /* 0x000000100c407819 */ /* 0x044fe200000006ff */
[----:B------:R-:W1:Y:S01]  /*1ef0*/  MUFU.RCP R17, R17 ;  /* 0x0000001100117308 */ /* 0x000e620000001000 */
[----:B------:R-:W-:Y:S01]  /*1f00*/  PRMT R73, R12, 0x7632, R73 ;  /* 0x000076320c497816 */ /* 0x000fe20000000049 */
[----:B------:R-:W-:Y:S01]  /*1f10*/  FMUL.FTZ R84, R84, R66 ;  /* 0x0000004254547220 */ /* 0x000fe20000410000 */
[----:B------:R-:W-:Y:S01]  /*1f20*/  SHF.L.U32 R69, R13, 0x10, RZ ;  /* 0x000000100d457819 */ /* 0x000fe200000006ff */
[----:B------:R-:W-:Y:S01]  /*1f30*/  FMUL.FTZ R12, R65, R64 ;  /* 0x00000040410c7220 */ /* 0x000fe20000410000 */
[----:B----4-:R-:W-:Y:S01]  /*1f40*/  FADD.FTZ R65, R86, 1 ;  /* 0x3f80000056417421 */ /* 0x010fe20000010000 */
[----:B------:R-:W-:Y:S01]  /*1f50*/  SHF.L.U32 R73, R73, 0x10, RZ ;  /* 0x0000001049497819 */ /* 0x000fe200000006ff */
[----:B------:R-:W-:Y:S01]  /*1f60*/  FMUL.FTZ R84, R79, R84 ;  /* 0x000000544f547220 */ /* 0x000fe20000410000 */
[----:B------:R-:W2:Y:S01]  /*1f70*/  MUFU.RCP R75, R75 ;  /* 0x0000004b004b7308 */ /* 0x000ea20000001000 */
[----:B------:R-:W-:Y:S01]  /*1f80*/  FMUL.FTZ R12, R77, R12 ;  /* 0x0000000c4d0c7220 */ /* 0x000fe20000410000 */
[----:B0-----:R-:W-:Y:S01]  /*1f90*/  FADD.FTZ R77, R88, 1 ;  /* 0x3f800000584d7421 */ /* 0x001fe20000010000 */
[----:B------:R-:W-:Y:S01]  /*1fa0*/  FMUL.FTZ R67, R67, R69 ;  /* 0x0000004543437220 */ /* 0x000fe20000410000 */
[----:B------:R-:W-:Y:S01]  /*1fb0*/  PRMT R32, R13, 0x7632, R32 ;  /* 0x000076320d207816 */ /* 0x000fe20000000020 */
[----:B------:R-:W-:Y:S01]  /*1fc0*/  FMUL.FTZ R13, R22, R73 ;  /* 0x00000049160d7220 */ /* 0x000fe20000410000 */
[----:B------:R-:W-:Y:S01]  /*1fd0*/  FMUL.FTZ R19, R74, R85 ;  /* 0x000000554a137220 */ /* 0x000fe20000410000 */
[----:B------:R-:W-:Y:S01]  /*1fe0*/  SHF.L.U32 R74, R14, 0x10, RZ ;  /* 0x000000100e4a7819 */ /* 0x000fe200000006ff */
[----:B------:R-:W0:Y:S01]  /*1ff0*/  MUFU.RCP R33, R92 ;  /* 0x0000005c00217308 */ /* 0x000e220000001000 */
[----:B------:R-:W-:Y:S01]  /*2000*/  SHF.L.U32 R76, R15, 0x10, RZ ;  /* 0x000000100f4c7819 */ /* 0x000fe200000006ff */
[----:B------:R-:W-:Y:S01]  /*2010*/  FMUL.FTZ R20, R20, R67 ;  /* 0x0000004314147220 */ /* 0x000fe20000410000 */
[----:B------:R-:W-:Y:S01]  /*2020*/  FMUL.FTZ R24, R24, R13 ;  /* 0x0000000d18187220 */ /* 0x000fe20000410000 */
[----:B------:R-:W-:Y:S01]  /*2030*/  FMUL.FTZ R27, R84, R87 ;  /* 0x00000057541b7220 */ /* 0x000fe20000410000 */
[----:B------:R-:W-:Y:S01]  /*2040*/  FMUL.FTZ R12, R12, R25 ;  /* 0x000000190c0c7220 */ /* 0x000fe20000410000 */
[----:B-1----:R-:W-:Y:S01]  /*2050*/  FADD.FTZ R13, -R17, 1 ;  /* 0x3f800000110d7421 */ /* 0x002fe20000010100 */
[----:B------:R-:W-:Y:S01]  /*2060*/  PRMT R84, R15, 0x7632, R84 ;  /* 0x000076320f547816 */ /* 0x000fe20000000054 */
[----:B------:R-:W1:Y:S01]  /*2070*/  MUFU.RCP R65, R65 ;  /* 0x0000004100417308 */ /* 0x000e620000001000 */
[----:B------:R-:W-:Y:S01]  /*2080*/  FMUL.FTZ R25, R20, R23 ;  /* 0x0000001714197220 */ /* 0x000fe20000410000 */
[----:B------:R-:W-:Y:S01]  /*2090*/  PRMT R79, R14, 0x7632, R79 ;  /* 0x000076320e4f7816 */ /* 0x000fe2000000004f */
[----:B--2---:R-:W-:Y:S01]  /*20a0*/  FADD.FTZ R15, -R75, 1 ;  /* 0x3f8000004b0f7421 */ /* 0x004fe20000010100 */
[----:B------:R-:W-:Y:S01]  /*20b0*/  FMUL.FTZ R20, R159, R74 ;  /* 0x0000004a9f147220 */ /* 0x000fe20000410000 */
[----:B------:R-:W-:Y:S01]  /*20c0*/  FMUL.FTZ R22, R157, R76 ;  /* 0x0000004c9d167220 */ /* 0x000fe20000410000 */
[----:B------:R-:W-:Y:S01]  /*20d0*/  FFMA.FTZ R23, R70, R13, 1 ;  /* 0x3f80000046177423 */ /* 0x000fe2000001000d */
[----:B------:R-:W-:Y:S01]  /*20e0*/  SHF.L.U32 R63, R32, 0x10, RZ ;  /* 0x00000010203f7819 */ /* 0x000fe200000006ff */
[----:B------:R-:W2:Y:S01]  /*20f0*/  MUFU.RCP R77, R77 ;  /* 0x0000004d004d7308 */ /* 0x000ea20000001000 */
[----:B0-----:R-:W-:Y:S01]  /*2100*/  FADD.FTZ R13, -R33, 1 ;  /* 0x3f800000210d7421 */ /* 0x001fe20000010100 */
[----:B------:R-:W-:Y:S01]  /*2110*/  SHF.L.U32 R87, R60, 0x10, RZ ;  /* 0x000000103c577819 */ /* 0x000fe200000006ff */
[----:B------:R-:W-:Y:S01]  /*2120*/  FFMA.FTZ R67, R56, R15, 1 ;  /* 0x3f80000038437423 */ /* 0x000fe2000001000f */
[----:B------:R-:W-:Y:S01]  /*2130*/  SHF.L.U32 R85, R58, 0x10, RZ ;  /* 0x000000103a557819 */ /* 0x000fe200000006ff */
[----:B------:R-:W-:Y:S01]  /*2140*/  FMUL.FTZ R20, R17, R20 ;  /* 0x0000001411147220 */ /* 0x000fe20000410000 */
[----:B------:R-:W-:Y:S01]  /*2150*/  FMUL.FTZ R22, R75, R22 ;  /* 0x000000164b167220 */ /* 0x000fe20000410000 */
[----:B------:R-:W-:Y:S01]  /*2160*/  SHF.L.U32 R58, R79, 0x10, RZ ;  /* 0x000000104f3a7819 */ /* 0x000fe200000006ff */
[----:B------:R-:W-:Y:S01]  /*2170*/  FFMA.FTZ R15, R16, R13, 1 ;  /* 0x3f800000100f7423 */ /* 0x000fe2000001000d */
[----:B------:R-:W-:Y:S01]  /*2180*/  SHF.L.U32 R60, R84, 0x10, RZ ;  /* 0x00000010543c7819 */ /* 0x000fe200000006ff */
[----:B------:R-:W-:Y:S01]  /*2190*/  FMUL.FTZ R78, R16, R33 ;  /* 0x00000021104e7220 */ /* 0x000fe20000410000 */
[----:B------:R-:W-:Y:S01]  /*21a0*/  FMUL.FTZ R14, R160, R63 ;  /* 0x0000003fa00e7220 */ /* 0x000fe20000410000 */
[----:B------:R-:W-:Y:S01]  /*21b0*/  FMUL.FTZ R16, R20, R23 ;  /* 0x0000001714107220 */ /* 0x000fe20000410000 */
[----:B------:R-:W-:Y:S01]  /*21c0*/  FMUL.FTZ R67, R22, R67 ;  /* 0x0000004316437220 */ /* 0x000fe20000410000 */
[----:B------:R-:W-:Y:S01]  /*21d0*/  FMUL.FTZ R13, R24, R21 ;  /* 0x00000015180d7220 */ /* 0x000fe20000410000 */
[----:B-1----:R-:W-:Y:S01]  /*21e0*/  FADD.FTZ R21, -R65, 1 ;  /* 0x3f80000041157421 */ /* 0x002fe20000010100 */
[----:B------:R-:W-:Y:S01]  /*21f0*/  FMUL.FTZ R20, R87, R58 ;  /* 0x0000003a57147220 */ /* 0x000fe20000410000 */
[----:B--2---:R-:W-:Y:S01]  /*2200*/  FADD.FTZ R23, -R77, 1 ;  /* 0x3f8000004d177421 */ /* 0x004fe20000010100 */
[----:B------:R-:W-:Y:S01]  /*2210*/  FMUL.FTZ R22, R85, R60 ;  /* 0x0000003c55167220 */ /* 0x000fe20000410000 */
[----:B------:R-:W-:Y:S01]  /*2220*/  FMUL.FTZ R14, R33, R14 ;  /* 0x0000000e210e7220 */ /* 0x000fe20000410000 */
[----:B------:R-:W-:Y:S01]  /*2230*/  FFMA.FTZ R21, R72, R21, 1 ;  /* 0x3f80000048157423 */ /* 0x000fe20000010015 */
[----:B------:R-:W-:Y:S01]  /*2240*/  FFMA.FTZ R23, R68, R23, 1 ;  /* 0x3f80000044177423 */ /* 0x000fe20000010017 */
[----:B------:R-:W-:Y:S01]  /*2250*/  FMUL.FTZ R20, R65, R20 ;  /* 0x0000001441147220 */ /* 0x000fe20000410000 */
[----:B------:R-:W-:Y:S01]  /*2260*/  FMUL.FTZ R22, R77, R22 ;  /* 0x000000164d167220 */ /* 0x000fe20000410000 */
[----:B------:R-:W-:Y:S01]  /*2270*/  FMUL.FTZ R14, R14, R15 ;  /* 0x0000000f0e0e7220 */ /* 0x000fe20000410000 */
[----:B------:R-:W-:Y:S01]  /*2280*/  F2FP.BF16.F32.PACK_AB R24, R13, R12 ;  /* 0x0000000c0d18723e */ /* 0x000fe200000010ff */
[----:B------:R-:W-:Y:S01]  /*2290*/  FMUL.FTZ R15, R20, R21 ;  /* 0x00000015140f7220 */ /* 0x000fe20000410000 */
[----:B------:R-:W-:Y:S01]  /*22a0*/  FMUL.FTZ R84, R22, R23 ;  /* 0x0000001716547220 */ /* 0x000fe20000410000 */
[----:B------:R-:W-:Y:S01]  /*22b0*/  LEA R12, R107, R57, 0x1 ;  /* 0x000000396b0c7211 */ /* 0x000fe200078e08ff */
[----:B------:R-:W0:Y:S01]  /*22c0*/  LDC.64 R32, c[0x0][0x3e8] ;  /* 0x0000fa00ff207b82 */ /* 0x000e220000000a00 */
[----:B------:R-:W-:Y:S01]  /*22d0*/  PRMT R13, R41, 0x7632, R13 ;  /* 0x00007632290d7816 */ /* 0x000fe2000000000d */
[----:B------:R-:W-:Y:S01]  /*22e0*/  FMUL.FTZ R160, R160, R78 ;  /* 0x0000004ea0a07220 */ /* 0x000fe20000410000 */
[----:B------:R-:W-:-:S02]  /*22f0*/  F2FP.BF16.F32.PACK_AB R20, R80, R83 ;  /* 0x000000535014723e */ /* 0x000fc400000010ff */
[----:B------:R-:W-:Y:S02]  /*2300*/  F2FP.BF16.F32.PACK_AB R21, R26, R81 ;  /* 0x000000511a15723e */ /* 0x000fe400000010ff */
[----:B------:R-:W-:Y:S02]  /*2310*/  F2FP.BF16.F32.PACK_AB R22, R19, R82 ;  /* 0x000000521316723e */ /* 0x000fe400000010ff */
[----:B------:R-:W-:Y:S02]  /*2320*/  F2FP.BF16.F32.PACK_AB R23, R27, R18 ;  /* 0x000000121b17723e */ /* 0x000fe400000010ff */
[----:B------:R-:W-:Y:S01]  /*2330*/  LEA R86, R12, R35, 0x4 ;  /* 0x000000230c567211 */ /* 0x000fe200078e20ff */
[----:B------:R-:W-:Y:S01]  /*2340*/  BAR.SYNC.DEFER_BLOCKING 0x0 ;  /* 0x0000000000007b1d */ /* 0x000fe20000010000 */
[----:B------:R-:W-:Y:S02]  /*2350*/  F2FP.BF16.F32.PACK_AB R25, R14, R25 ;  /* 0x000000190e19723e */ /* 0x000fe400000010ff */
[----:B------:R-:W-:-:S02]  /*2360*/  F2FP.BF16.F32.PACK_AB R26, R15, R16 ;  /* 0x000000100f1a723e */ /* 0x000fc400000010ff */
[----:B------:R-:W-:Y:S01]  /*2370*/  F2FP.BF16.F32.PACK_AB R27, R84, R67 ;  /* 0x00000043541b723e */ /* 0x000fe200000010ff */
[----:B------:R-:W-:Y:S01]  /*2380*/  FMUL.FTZ R84, R70, R17 ;  /* 0x0000001146547220 */ /* 0x000fe20000410000 */
[----:B------:R-:W-:Y:S01]  /*2390*/  SHF.L.U32 R13, R13, 0x10, RZ ;  /* 0x000000100d0d7819 */ /* 0x000fe200000006ff */
[----:B------:R-:W-:Y:S01]  /*23a0*/  STL [R1+0x6c], R86 ;  /* 0x00006c5601007387 */ /* 0x000fe20000100800 */
[----:B------:R-:W-:Y:S01]  /*23b0*/  SHF.L.U32 R57, R42, 0x10, RZ ;  /* 0x000000102a397819 */ /* 0x000fe200000006ff */
[----:B------:R-:W-:Y:S01]  /*23c0*/  FMUL.FTZ R159, R159, R84 ;  /* 0x000000549f9f7220 */ /* 0x000fe20000410000 */
[----:B------:R-:W-:Y:S01]  /*23d0*/  PRMT R67, R8, 0x7632, R67 ;  /* 0x0000763208437816 */ /* 0x000fe20000000043 */
[----:B------:R-:W-:Y:S01]  /*23e0*/  FFMA.FTZ R70, R160, R13, R71 ;  /* 0x0000000da0467223 */ /* 0x000fe20000010047 */
[----:B0-----:R-:W-:Y:S02]  /*23f0*/  LEA R32, P0, R2, R32, 0x1 ;  /* 0x0000002002207211 */ /* 0x001fe400078008ff */
[----:B------:R-:W-:Y:S01]  /*2400*/  SHF.L.U32 R79, R8, 0x10, RZ ;  /* 0x00000010084f7819 */ /* 0x000fe200000006ff */
[----:B------:R-:W-:Y:S01]  /*2410*/  FMUL.FTZ R8, R56, R75 ;  /* 0x0000004b38087220 */ /* 0x000fe20000410000 */
[----:B------:R-:W-:-:S02]  /*2420*/  LEA.HI.X R33, R2, R33, R53, 0x1, P0 ;  /* 0x0000002102217211 */ /* 0x000fc400000f0c35 */
[----:B------:R-:W-:Y:S01]  /*2430*/  PRMT R53, R10, 0x7632, R53 ;  /* 0x000076320a357816 */ /* 0x000fe20000000035 */
[----:B------:R-:W-:Y:S01]  /*2440*/  FMUL.FTZ R157, R157, R8 ;  /* 0x000000089d9d7220 */ /* 0x000fe20000410000 */
[----:B------:R-:W-:Y:S02]  /*2450*/  SHF.L.U32 R71, R11, 0x10, RZ ;  /* 0x000000100b477819 */ /* 0x000fe400000006ff */
[----:B------:R-:W-:Y:S01]  /*2460*/  SHF.L.U32 R83, R4, 0x10, RZ ;  /* 0x0000001004537819 */ /* 0x000fe200000006ff */
[----:B------:R0:W-:Y:S01]  /*2470*/  STS.128 [R86], R20 ;  /* 0x0000001456007388 */ /* 0x0001e20000000c00 */
[----:B------:R-:W-:Y:S02]  /*2480*/  ISETP.NE.U32.AND P0, PT, RZ, UR30, PT ;  /* 0x0000001eff007c0c */ /* 0x000fe4000bf05070 */
[----:B------:R-:W-:Y:S01]  /*2490*/  PRMT R75, R5, 0x7632, R75 ;  /* 0x00007632054b7816 */ /* 0x000fe2000000004b */
[----:B------:R-:W-:Y:S01]  /*24a0*/  STS.128 [R86+0x10], R24 ;  /* 0x0000101856007388 */ /* 0x000fe20000000c00 */
[----:B------:R-:W-:-:S03]  /*24b0*/  NOP ;  /* 0x0000000000007918 */ /* 0x000fc60000000000 */
[----:B------:R-:W1:Y:S01]  /*24c0*/  LDS.128 R12, [R34] ;  /* 0x00000000220c7984 */ /* 0x000e620000000c00 */
[----:B------:R-:W-:Y:S02]  /*24d0*/  ISETP.NE.AND.EX P0, PT, RZ, UR31, PT, P0 ;  /* 0x0000001fff007c0c */ /* 0x000fe4000bf05300 */
[----:B------:R-:W-:Y:S01]  /*24e0*/  SHF.L.U32 R81, R5, 0x10, RZ ;  /* 0x0000001005517819 */ /* 0x000fe200000006ff */
[----:B------:R-:W2:Y:S01]  /*24f0*/  LDS.128 R16, [R34+0x200] ;  /* 0x0002000022107984 */ /* 0x000ea20000000c00 */
[----:B0-----:R-:W-:Y:S01]  /*2500*/  FMUL.FTZ R20, R72, R65 ;  /* 0x0000004148147220 */ /* 0x001fe20000410000 */
[----:B------:R-:W-:Y:S01]  /*2510*/  FFMA.FTZ R21, R159, R57, R70 ;  /* 0x000000399f157223 */ /* 0x000fe20000010046 */
[----:B------:R-:W-:Y:S01]  /*2520*/  SHF.L.U32 R70, R10, 0x10, RZ ;  /* 0x000000100a467819 */ /* 0x000fe200000006ff */
[----:B------:R-:W0:Y:S01]  /*2530*/  LDC R22, c[0x0][0x21c] ;  /* 0x00008700ff167b82 */ /* 0x000e220000000800 */
[----:B------:R-:W-:Y:S01]  /*2540*/  FMUL.FTZ R158, R87, R20 ;  /* 0x00000014579e7220 */ /* 0x000fe20000410000 */
[----:B------:R-:W-:-:S02]  /*2550*/  SHF.L.U32 R10, R43, 0x10, RZ ;  /* 0x000000102b0a7819 */ /* 0x000fc400000006ff */
[----:B------:R-:W-:Y:S01]  /*2560*/  PRMT R65, R9, 0x7632, R65 ;  /* 0x0000763209417816 */ /* 0x000fe20000000041 */
[----:B------:R-:W-:Y:S01]  /*2570*/  FFMA.FTZ R2, R158, R3, R21 ;  /* 0x000000039e027223 */ /* 0x000fe20000010015 */
[----:B------:R-:W-:Y:S02]  /*2580*/  PRMT R3, R43, 0x7632, R3 ;  /* 0x000076322b037816 */ /* 0x000fe40000000003 */
[----:B------:R-:W-:Y:S01]  /*2590*/  SHF.L.U32 R72, R9, 0x10, RZ ;  /* 0x0000001009487819 */ /* 0x000fe200000006ff */
[----:B------:R-:W-:Y:S01]  /*25a0*/  FMUL.FTZ R9, R68, R77 ;  /* 0x0000004d44097220 */ /* 0x000fe20000410000 */
[----:B------:R-:W-:Y:S01]  /*25b0*/  PRMT R57, R11, 0x7632, R57 ;  /* 0x000076320b397816 */ /* 0x000fe20000000039 */
[----:B------:R-:W-:Y:S01]  /*25c0*/  FFMA.FTZ R10, R157, R10, R2 ;  /* 0x0000000a9d0a7223 */ /* 0x000fe20000010002 */
[----:B------:R-:W-:Y:S01]  /*25d0*/  SHF.L.U32 R11, R3, 0x10, RZ ;  /* 0x00000010030b7819 */ /* 0x000fe200000006ff */
[----:B------:R-:W-:-:S04]  /*25e0*/  IMAD.WIDE R2, R106, 0x10, R32 ;  /* 0x000000106a027825 */ /* 0x000fc800078e0220 */
[----:B------:R-:W-:Y:S01]  /*25f0*/  FMUL.FTZ R33, R85, R9 ;  /* 0x0000000955217220 */ /* 0x000fe20000410000 */
[----:B------:R-:W-:Y:S02]  /*2600*/  PRMT R77, R4, 0x7632, R77 ;  /* 0x00007632044d7816 */ /* 0x000fe4000000004d */
[C---:B------:R-:W-:Y:S01]  /*2610*/  PRMT R68, R6.reuse, 0x7632, R68 ;  /* 0x0000763206447816 */ /* 0x040fe20000000044 */
[----:B------:R-:W-:Y:S01]  /*2620*/  FFMA.FTZ R4, R33, R11, R10 ;  /* 0x0000000b21047223 */ /* 0x000fe2000001000a */
[----:B------:R-:W-:Y:S02]  /*2630*/  SHF.L.U32 R82, R6, 0x10, RZ ;  /* 0x0000001006527819 */ /* 0x000fe400000006ff */
[C---:B------:R-:W-:Y:S02]  /*2640*/  PRMT R56, R7.reuse, 0x7632, R56 ;  /* 0x0000763207387816 */ /* 0x040fe40000000038 */
[----:B------:R3:W-:Y:S01]  /*2650*/  STL [R1+0x74], R4 ;  /* 0x0000740401007387 */ /* 0x0007e20000100800 */
[----:B------:R-:W-:-:S03]  /*2660*/  SHF.L.U32 R80, R7, 0x10, RZ ;  /* 0x0000001007507819 */ /* 0x000fc600000006ff */
[----:B-1----:R3:W-:Y:S04]  /*2670*/  STG.E.128 desc[UR18][R2.64+-0x1000], R12 ;  /* 0xfff0000c02007986 */ /* 0x0027e8000c101d12 */
[----:B--2---:R3:W-:Y:S01]  /*2680*/  STG.E.128 desc[UR18][R2.64+-0xe00], R16 ;  /* 0xfff2001002007986 */ /* 0x0047e2000c101d12 */
[----:B------:R-:W-:Y:S05]  /*2690*/  @!P0 BRA `(.L_x_2613) ;  /* 0x0000000000c08947 */ /* 0x000fea0003800000 */
[----:B------:R-:W-:Y:S01]  /*26a0*/  BAR.SYNC.DEFER_BLOCKING 0x0 ;  /* 0x0000000000007b1d */ /* 0x000fe20000010000 */
        /* <DEDUP_REMOVED lines=17> */
[----:B------:R-:W1:Y:S01]  /*27c0*/  LDC.64 R20, c[0x0][0x2c0] ;  /* 0x0000b000ff147b82 */ /* 0x000e620000000a00 */
        /* <DEDUP_REMOVED lines=8> */
[----:B------:R-:W-:Y:S01]  /*2850*/  F2FP.BF16.F32.PACK_AB R10, R3, R10 ;  /* 0x0000000a030a723e */ /* 0x000fe200000010ff */
[----:B------:R2:W-:Y:S01]  /*2860*/  STS.128 [R86], R4 ;  /* 0x0000000456007388 */ /* 0x0005e20000000c00 */
[----:B------:R-:W-:Y:S01]  /*2870*/  F2FP.BF16.F32.PACK_AB R9, R63, R50 ;  /* 0x000000323f09723e */ /* 0x000fe200000010ff */
[----:B------:R-:W-:Y:S01]  /*2880*/  UIADD3 UR7, UR29, UR7, URZ ;  /* 0x000000071d077290 */ /* 0x000fe2000fffe03f */
[----:B------:R-:W-:-:S02]  /*2890*/  F2FP.BF16.F32.PACK_AB R8, R49, R48 ;  /* 0x000000303108723e */ /* 0x000fc400000010ff */
[----:B------:R-:W-:Y:S02]  /*28a0*/  MOV R3, UR29 ;  /* 0x0000001d00037c02 */ /* 0x000fe40008000f00 */
[----:B------:R-:W-:Y:S01]  /*28b0*/  MOV R2, UR28 ;  /* 0x0000001c00027c02 */ /* 0x000fe20008000f00 */
[----:B------:R-:W-:Y:S01]  /*28c0*/  STS.128 [R86+0x10], R8 ;  /* 0x0000100856007388 */ /* 0x000fe20000000c00 */
[----:B------:R-:W-:-:S03]  /*28d0*/  NOP ;  /* 0x0000000000007918 */ /* 0x000fc60000000000 */
[----:B------:R-:W3:Y:S01]  /*28e0*/  LDS.128 R12, [R34] ;  /* 0x00000000220c7984 */ /* 0x000ee20000000c00 */
[----:B------:R-:W-:Y:S01]  /*28f0*/  MOV R3, UR7 ;  /* 0x0000000700037c02 */ /* 0x000fe20008000f00 */
[C---:B-1----:R-:W-:Y:S02]  /*2900*/  IMAD R0, R20.reuse, UR10, RZ ;  /* 0x0000000a14007c24 */ /* 0x042fe4000f8e02ff */
[----:B------:R-:W1:Y:S02]  /*2910*/  LDS.128 R16, [R34+0x200] ;  /* 0x0002000022107984 */ /* 0x000e640000000c00 */
[----:B--2---:R-:W-:Y:S02]  /*2920*/  IMAD R5, R21, UR12, R0 ;  /* 0x0000000c15057c24 */ /* 0x004fe4000f8e0200 */
[----:B------:R-:W-:-:S05]  /*2930*/  IMAD.WIDE.U32 R2, R20, UR12, R2 ;  /* 0x0000000c14027c25 */ /* 0x000fca000f8e0002 */
[----:B------:R-:W-:Y:S02]  /*2940*/  IADD3 R3, R3, R5, RZ ;  /* 0x0000000503037210 */ /* 0x000fe40007ffe0ff */
[----:B------:R-:W-:-:S04]  /*2950*/  LEA R4, P0, R2, UR30, 0x1 ;  /* 0x0000001e02047c11 */ /* 0x000fc8000f8008ff */
[----:B------:R-:W-:-:S03]  /*2960*/  LEA.HI.X R5, R2, UR31, R3, 0x1, P0 ;  /* 0x0000001f02057c11 */ /* 0x000fc600080f0c03 */
[----:B------:R-:W-:-:S05]  /*2970*/  IMAD.WIDE R2, R106, 0x10, R4 ;  /* 0x000000106a027825 */ /* 0x000fca00078e0204 */
[----:B---3--:R2:W-:Y:S04]  /*2980*/  STG.E.128 desc[UR18][R2.64+-0x1000], R12 ;  /* 0xfff0000c02007986 */ /* 0x0085e8000c101d12 */
[----:B-1----:R2:W-:Y:S02]  /*2990*/  STG.E.128 desc[UR18][R2.64+-0xe00], R16 ;  /* 0xfff2001002007986 */ /* 0x0025e4000c101d12 */
.L_x_2613:
[----:B------:R-:W-:Y:S01]  /*29a0*/  FMUL.FTZ R37, R105, UR4 ;  /* 0x0000000469257c20 */ /* 0x000fe20008410000 */
[----:B------:R-:W-:Y:S01]  /*29b0*/  FMUL.FTZ R39, R104, UR4 ;  /* 0x0000000468277c20 */ /* 0x000fe20008410000 */
[----:B------:R-:W-:Y:S01]  /*29c0*/  FMUL.FTZ R38, R103, UR4 ;  /* 0x0000000467267c20 */ /* 0x000fe20008410000 */
[----:B0-----:R-:W-:Y:S01]  /*29d0*/  ISETP.GE.AND P0, PT, R22, 0x1, PT ;  /* 0x000000011600780c */ /* 0x001fe20003f06270 */
[----:B------:R-:W-:Y:S01]  /*29e0*/  BAR.SYNC.DEFER_BLOCKING 0x0 ;  /* 0x0000000000007b1d */ /* 0x000fe20000010000 */
[----:B------:R-:W-:Y:S01]  /*29f0*/  SHF.L.U32 R8, R67, 0x10, RZ ;  /* 0x0000001043087819 */ /* 0x000fe200000006ff */
[----:B------:R-:W-:Y:S01]  /*2a00*/  HFMA2.MMA R32, -RZ, RZ, 0, 0 ;  /* 0x00000000ff207435 */ /* 0x000fe200000001ff */
[----:B------:R-:W-:Y:S02]  /*2a10*/  SHF.L.U32 R7, R65, 0x10, RZ ;  /* 0x0000001041077819 */ /* 0x000fe400000006ff */
[----:B------:R-:W-:Y:S02]  /*2a20*/  CS2R R30, SRZ ;  /* 0x00000000001e7805 */ /* 0x000fe4000001ff00 */
[----:B------:R-:W-:-:S02]  /*2a30*/  SHF.L.U32 R6, R53, 0x10, RZ ;  /* 0x0000001035067819 */ /* 0x000fc400000006ff */
[----:B------:R-:W-:Y:S02]  /*2a40*/  CS2R R28, SRZ ;  /* 0x00000000001c7805 */ /* 0x000fe4000001ff00 */
[----:B------:R-:W-:Y:S01]  /*2a50*/  SHF.L.U32 R5, R57, 0x10, RZ ;  /* 0x0000001039057819 */ /* 0x000fe200000006ff */
[----:B------:R0:W-:Y:S01]  /*2a60*/  STL [R1+0x64], R37 ;  /* 0x0000642501007387 */ /* 0x0001e20000100800 */
[----:B---3--:R-:W-:Y:S02]  /*2a70*/  SHF.L.U32 R4, R77, 0x10, RZ ;  /* 0x000000104d047819 */ /* 0x008fe400000006ff */
[----:B------:R-:W-:Y:S02]  /*2a80*/  CS2R R26, SRZ ;  /* 0x00000000001a7805 */ /* 0x000fe4000001ff00 */
[----:B--2---:R-:W-:Y:S01]  /*2a90*/  SHF.L.U32 R3, R75, 0x10, RZ ;  /* 0x000000104b037819 */ /* 0x004fe200000006ff */
[----:B------:R1:W-:Y:S01]  /*2aa0*/  STL [R1+0x5c], R39 ;  /* 0x00005c2701007387 */ /* 0x0003e20000100800 */
[----:B------:R-:W-:-:S02]  /*2ab0*/  SHF.L.U32 R2, R68, 0x10, RZ ;  /* 0x0000001044027819 */ /* 0x000fc400000006ff */
[----:B------:R-:W-:Y:S02]  /*2ac0*/  CS2R R24, SRZ ;  /* 0x0000000000187805 */ /* 0x000fe4000001ff00 */
[----:B------:R-:W-:Y:S01]  /*2ad0*/  SHF.L.U32 R0, R56, 0x10, RZ ;  /* 0x0000001038007819 */ /* 0x000fe200000006ff */
[----:B------:R2:W-:Y:S01]  /*2ae0*/  STL [R1+0x54], R38 ;  /* 0x0000542601007387 */ /* 0x0005e20000100800 */
[----:B------:R-:W-:Y:S01]  /*2af0*/  CS2R R22, SRZ ;  /* 0x0000000000167805 */ /* 0x000fe2000001ff00 */
[----:B0-----:R-:W-:Y:S01]  /*2b00*/  FMUL.FTZ R37, R102, UR4 ;  /* 0x0000000466257c20 */ /* 0x001fe20008410000 */
[----:B------:R-:W-:Y:S02]  /*2b10*/  CS2R R20, SRZ ;  /* 0x0000000000147805 */ /* 0x000fe4000001ff00 */
[----:B------:R-:W-:Y:S02]  /*2b20*/  CS2R R18, SRZ ;  /* 0x0000000000127805 */ /* 0x000fe4000001ff00 */
[----:B------:R-:W-:Y:S01]  /*2b30*/  MOV R17, RZ ;  /* 0x000000ff00117202 */ /* 0x000fe20000000f00 */
[----:B-1----:R-:W-:Y:S01]  /*2b40*/  FMUL.FTZ R39, R101, UR4 ;  /* 0x0000000465277c20 */ /* 0x002fe20008410000 */
[----:B------:R0:W-:Y:S01]  /*2b50*/  STL [R1+0x4c], R37 ;  /* 0x00004c2501007387 */ /* 0x0001e20000100800 */
[----:B------:R-:W-:Y:S01]  /*2b60*/  FADD.FTZ R16, R79, UR5 ;  /* 0x000000054f107e21 */ /* 0x000fe20008010000 */
[----:B------:R-:W-:Y:S01]  /*2b70*/  FADD.FTZ R15, R72, UR5 ;  /* 0x00000005480f7e21 */ /* 0x000fe20008010000 */
[----:B--2---:R-:W-:Y:S01]  /*2b80*/  FMUL.FTZ R38, R161, UR4 ;  /* 0x00000004a1267c20 */ /* 0x004fe20008410000 */
[----:B------:R1:W-:Y:S01]  /*2b90*/  STL [R1+0x44], R39 ;  /* 0x0000442701007387 */ /* 0x0003e20000100800 */
[----:B------:R-:W-:Y:S01]  /*2ba0*/  FADD.FTZ R14, R70, UR5 ;  /* 0x00000005460e7e21 */ /* 0x000fe20008010000 */
[----:B------:R-:W-:Y:S01]  /*2bb0*/  FADD.FTZ R13, R71, UR5 ;  /* 0x00000005470d7e21 */ /* 0x000fe20008010000 */
[----:B------:R-:W-:Y:S01]  /*2bc0*/  FADD.FTZ R12, R83, UR5 ;  /* 0x00000005530c7e21 */ /* 0x000fe20008010000 */
[----:B------:R2:W-:Y:S01]  /*2bd0*/  STL [R1+0x3c], R38 ;  /* 0x00003c2601007387 */ /* 0x0005e20000100800 */
[----:B------:R-:W-:Y:S01]  /*2be0*/  FADD.FTZ R11, R81, UR5 ;  /* 0x00000005510b7e21 */ /* 0x000fe20008010000 */
[----:B0-----:R-:W-:Y:S01]  /*2bf0*/  FMUL.FTZ R37, R159, UR4 ;  /* 0x000000049f257c20 */ /* 0x001fe20008410000 */
[----:B------:R-:W-:Y:S01]  /*2c00*/  FADD.FTZ R10, R82, UR5 ;  /* 0x00000005520a7e21 */ /* 0x000fe20008010000 */
[----:B------:R-:W-:Y:S01]  /*2c10*/  FADD.FTZ R9, R80, UR5 ;  /* 0x0000000550097e21 */ /* 0x000fe20008010000 */
[----:B------:R-:W-:Y:S01]  /*2c20*/  FADD.FTZ R8, R8, UR5 ;  /* 0x0000000508087e21 */ /* 0x000fe20008010000 */
        /* <DEDUP_REMOVED lines=13> */
[----:B-1----:R-:W-:-:S03]  /*2d00*/  FMUL.FTZ R39, R98, UR4 ;  /* 0x0000000462277c20 */ /* 0x002fc60008410000 */
        /* <DEDUP_REMOVED lines=8> */
[----:B------:R1:W-:Y:S01]  /*2d90*/  STL [R1+0x38], R39 ;  /* 0x0000382701007387 */ /* 0x0003e20000100800 */
[----:B0-----:R-:W-:-:S05]  /*2da0*/  FMUL.FTZ R37, R33, UR4 ;  /* 0x0000000421257c20 */ /* 0x001fca0008410000 */
[----:B------:R1:W-:Y:S04]  /*2db0*/  STL [R1+0x28], R37 ;  /* 0x0000282501007387 */ /* 0x0003e80000100800 */
[----:B------:R1:W-:Y:S01]  /*2dc0*/  STL [R1+0x30], R38 ;  /* 0x0000302601007387 */ /* 0x0003e20000100800 */
[----:B------:R-:W-:Y:S05]  /*2dd0*/  @!P0 BRA `(.L_x_2614) ;  /* 0x0000003c00688947 */ /* 0x000fea0003800000 */
        /* <DEDUP_REMOVED lines=16> */
.L_x_2658:
[----:B------:R-:W-:Y:S01]  /*2ee0*/  UIMAD UR10, UR53, UR36, URZ ;  /* 0x00000024350a72a4 */ /* 0x000fe2000f8e023f */
[----:B-1----:R-:W-:Y:S01]  /*2ef0*/  SHF.L.U32 R37, R36, 0x1, RZ ;  /* 0x0000000124257819 */ /* 0x002fe200000006ff */
[----:B------:R-:W-:Y:S02]  /*2f00*/  UIMAD.WIDE.U32 UR58, UR11, UR36, URZ ;  /* 0x000000240b3a72a5 */ /* 0x000fe4000f8e003f */
[----:B------:R-:W-:Y:S01]  /*2f10*/  UIMAD UR46, UR11, UR37, UR10 ;  /* 0x000000250b2e72a4 */ /* 0x000fe2000f8e020a */
[----:B------:R-:W-:Y:S01]  /*2f20*/  LOP3.LUT R37, R37, 0xffffffc0, RZ, 0xc0, !PT ;  /* 0xffffffc025257812 */ /* 0x000fe200078ec0ff */
[----:B------:R-:W-:Y:S02]  /*2f30*/  USHF.R.S32.HI UR10, URZ, 0x1f, UR7 ;  /* 0x0000001f3f0a7899 */ /* 0x000fe40008011407 */
[----:B------:R-:W-:Y:S01]  /*2f40*/  UIADD3 UR59, UR59, UR46, URZ ;  /* 0x0000002e3b3b7290 */ /* 0x000fe2000fffe03f */
[----:B------:R-:W-:Y:S01]  /*2f50*/  LOP3.LUT R37, R37, 0x1f, R36, 0xf8, !PT ;  /* 0x0000001f25257812 */ /* 0x000fe200078ef824 */
[----:B------:R-:W-:-:S02]  /*2f60*/  UIMAD UR46, UR10, UR34, URZ ;  /* 0x000000220a2e72a4 */ /* 0x000fc4000f8e023f */
[----:B------:R-:W-:Y:S02]  /*2f70*/  UIMAD.WIDE.U32 UR58, UR7, UR34, UR58 ;  /* 0x00000022073a72a5 */ /* 0x000fe4000f8e003a */
[----:B------:R-:W-:Y:S02]  /*2f80*/  UIMAD UR46, UR7, UR35, UR46 ;  /* 0x00000023072e72a4 */ /* 0x000fe4000f8e022e */
[----:B------:R-:W-:Y:S02]  /*2f90*/  ULEA UR60, UP0, UR58, UR32, 0x2 ;  /* 0x000000203a3c7291 */ /* 0x000fe4000f80103f */
[----:B------:R-:W-:Y:S02]  /*2fa0*/  UIADD3 UR59, UR59, UR46, URZ ;  /* 0x0000002e3b3b7290 */ /* 0x000fe4000fffe03f */
[----:B------:R-:W-:Y:S02]  /*2fb0*/  UIMAD UR57, UR10, UR30, URZ ;  /* 0x0000001e0a3972a4 */ /* 0x000fe4000f8e023f */
[----:B------:R-:W-:Y:S01]  /*2fc0*/  ULEA.HI.X UR59, UR58, UR33, UR59, 0x2, UP0 ;  /* 0x000000213a3b7291 */ /* 0x000fe200080f143b */
[----:B------:R-:W-:Y:S01]  /*2fd0*/  MOV R56, UR60 ;  /* 0x0000003c00387c02 */ /* 0x000fe20008000f00 */
[----:B------:R-:W-:-:S02]  /*2fe0*/  UIMAD.WIDE.U32 UR46, UR7, UR30, URZ ;  /* 0x0000001e072e72a5 */ /* 0x000fc4000f8e003f */
[----:B------:R-:W-:Y:S02]  /*2ff0*/  UIMAD UR57, UR7, UR31, UR57 ;  /* 0x0000001f073972a4 */ /* 0x000fe4000f8e0239 */
[----:B0-----:R-:W-:Y:S01]  /*3000*/  MOV R57, UR59 ;  /* 0x0000003b00397c02 */ /* 0x001fe20008000f00 */
[----:B------:R-:W-:Y:S02]  /*3010*/  ULEA UR58, UP0, UR46, UR51, 0x1 ;  /* 0x000000332e3a7291 */ /* 0x000fe4000f80083f */
[----:B------:R-:W-:Y:S02]  /*3020*/  UIADD3 UR57, UR47, UR57, URZ ;  /* 0x000000392f397290 */ /* 0x000fe4000fffe03f */
[----:B--2---:R-:W2:Y:S02]  /*3030*/  LDG.E R56, desc[UR18][R56.64] ;  /* 0x0000001238387981 */ /* 0x004ea4000c1e1900 */
[----:B------:R-:W-:Y:S01]  /*3040*/  ULEA.HI.X UR46, UR46, UR52, UR57, 0x1, UP0 ;  /* 0x000000342e2e7291 */ /* 0x000fe200080f0c39 */
[----:B------:R-:W-:-:S05]  /*3050*/  MOV R38, UR58 ;  /* 0x0000003a00267c02 */ /* 0x000fca0008000f00 */
[----:B------:R-:W-:-:S03]  /*3060*/  MOV R39, UR46 ;  /* 0x0000002e00277c02 */ /* 0x000fc60008000f00 */
[----:B------:R-:W-:-:S05]  /*3070*/  IMAD.WIDE R38, R37, 0x10, R38 ;  /* 0x0000001025267825 */ /* 0x000fca00078e0226 */
[----:B------:R-:W3:Y:S04]  /*3080*/  LDG.E.128 R48, desc[UR18][R38.64] ;  /* 0x0000001226307981 */ /* 0x000ee8000c1e1d00 */
[----:B------:R0:W4:Y:S01]  /*3090*/  LDG.E.128 R52, desc[UR18][R38.64+0x200] ;  /* 0x0002001226347981 */ /* 0x000122000c1e1d00 */
[----:B------:R-:W-:Y:S01]  /*30a0*/  UIADD3 UR57, UR14, -0x1, URZ ;  /* 0xffffffff0e397890 */ /* 0x000fe2000fffe03f */
[----:B------:R-:W-:Y:S02]  /*30b0*/  LOP3.LUT P0, RZ, R36, 0x1f, RZ, 0xc0, !PT ;  /* 0x0000001f24ff7812 */ /* 0x000fe4000780c0ff */
[----:B------:R-:W-:Y:S01]  /*30c0*/  MOV R37, UR14 ;  /* 0x0000000e00257c02 */ /* 0x000fe20008000f00 */
[----:B------:R-:W-:Y:S01]  /*30d0*/  ULEA.HI UR58, UR57, UR57, URZ, 0x1 ;  /* 0x00000039393a7291 */ /* 0x000fe2000f8f083f */
[----:B------:R-:W1:Y:S02]  /*30e0*/  S2R R164, SR_LANEID ;  /* 0x0000000000a47919 */ /* 0x000e640000000000 */
[----:B------:R-:W-:Y:S01]  /*30f0*/  ISETP.LT.OR P2, PT, R37, 0x2, P0 ;  /* 0x000000022500780c */ /* 0x000fe20000741670 */
[----:B------:R-:W-:-:S04]  /*3100*/  ULOP3.LUT UR58, UR58, 0xfffffe, URZ, 0xc0, !UPT ;  /* 0x00fffffe3a3a7892 */ /* 0x000fc8000f8ec03f */
[----:B------:R-:W-:Y:S02]  /*3110*/  UIADD3 UR57, UR57, -UR58, URZ ;  /* 0x8000003a39397290 */ /* 0x000fe4000fffe03f */
[----:B------:R-:W-:Y:S02]  /*3120*/  UIMAD UR58, UR10, UR40, URZ ;  /* 0x000000280a3a72a4 */ /* 0x000fe4000f8e023f */
[----:B------:R-:W-:-:S04]  /*3130*/  ULEA UR57, UR57, UR7, 0x8 ;  /* 0x0000000739397291 */ /* 0x000fc8000f8e403f */
[----:B------:R-:W1:Y:S01]  /*3140*/  @!P2 LDC R60, c[0x0][0x21c] ;  /* 0x00008700ff3cab82 */ /* 0x000e620000000800 */
[C---:B------:R-:W-:Y:S01]  /*3150*/  ISETP.NE.AND P1, PT, R36.reuse, RZ, PT ;  /* 0x000000ff2400720c */ /* 0x040fe20003f25270 */
[----:B------:R-:W-:Y:S01]  /*3160*/  UIMAD UR59, UR53, UR42, URZ ;  /* 0x0000002a353b72a4 */ /* 0x000fe2000f8e023f */
[----:B------:R-:W-:Y:S02]  /*3170*/  IADD3 R37, R36, 0x200, RZ ;  /* 0x0000020024257810 */ /* 0x000fe40007ffe0ff */
[----:B------:R-:W-:Y:S01]  /*3180*/  MOV R58, UR57 ;  /* 0x00000039003a7c02 */ /* 0x000fe20008000f00 */
[----:B------:R-:W-:Y:S02]  /*3190*/  UIMAD.WIDE.U32 UR46, UR11, UR42, URZ ;  /* 0x0000002a0b2e72a5 */ /* 0x000fe4000f8e003f */
[----:B------:R-:W-:Y:S01]  /*31a0*/  UIMAD UR59, UR11, UR43, UR59 ;  /* 0x0000002b0b3b72a4 */ /* 0x000fe2000f8e023b */
[----:B------:R-:W-:Y:S02]  /*31b0*/  SEL R58, R58, R37, !P1 ;  /* 0x000000253a3a7207 */ /* 0x000fe40004800000 */
[----:B------:R-:W-:Y:S01]  /*31c0*/  SHF.L.U32 R37, R36, 0x1, RZ ;  /* 0x0000000124257819 */ /* 0x000fe200000006ff */
[----:B------:R-:W-:Y:S01]  /*31d0*/  UIADD3 UR47, UR47, UR59, URZ ;  /* 0x0000003b2f2f7290 */ /* 0x000fe2000fffe03f */
[----:B0-----:R-:W-:-:S02]  /*31e0*/  MOV R39, UR14 ;  /* 0x0000000e00277c02 */ /* 0x001fc40008000f00 */
[----:B------:R-:W-:Y:S01]  /*31f0*/  LOP3.LUT R37, R37, 0xffffffc0, RZ, 0xc0, !PT ;  /* 0xffffffc025257812 */ /* 0x000fe200078ec0ff */
[----:B------:R-:W-:Y:S02]  /*3200*/  UIMAD UR58, UR7, UR41, UR58 ;  /* 0x00000029073a72a4 */ /* 0x000fe4000f8e023a */
[----:B------:R-:W-:Y:S01]  /*3210*/  UIMAD.WIDE.U32 UR46, UR7, UR40, UR46 ;  /* 0x00000028072e72a5 */ /* 0x000fe2000f8e002e */
[----:B-1----:R-:W-:Y:S02]  /*3220*/  IADD3 R38, R164, R164, R37 ;  /* 0x000000a4a4267210 */ /* 0x002fe40007ffe025 */
[----:B------:R-:W-:Y:S01]  /*3230*/  @!P2 IADD3 R37, R39, -0x2, RZ ;  /* 0xfffffffe2725a810 */ /* 0x000fe20007ffe0ff */
[----:B------:R-:W-:Y:S02]  /*3240*/  UIADD3 UR58, UR47, UR58, URZ ;  /* 0x0000003a2f3a7290 */ /* 0x000fe4000fffe03f */
[----:B------:R-:W-:Y:S02]  /*3250*/  ULEA UR47, UP0, UR46, UR38, 0x2 ;  /* 0x000000262e2f7291 */ /* 0x000fe4000f80103f */
[----:B------:R-:W-:Y:S01]  /*3260*/  @!P2 IMAD R39, R37, R60, UR7 ;  /* 0x000000072527ae24 */ /* 0x000fe2000f8e023c */
[-C--:B------:R-:W-:Y:S01]  /*3270*/  LEA R37, R38, R35.reuse, 0x4 ;  /* 0x0000002326257211 */ /* 0x080fe200078e20ff */
[----:B------:R-:W-:Y:S01]  /*3280*/  ULEA.HI.X UR46, UR46, UR39, UR58, 0x2, UP0 ;  /* 0x000000272e2e7291 */ /* 0x000fe200080f143a */
[----:B------:R-:W-:-:S05]  /*3290*/  LEA R59, R58, R35, 0x2 ;  /* 0x000000233a3b7211 */ /* 0x000fca00078e10ff */
[----:B------:R-:W-:Y:S01]  /*32a0*/  MOV R57, UR46 ;  /* 0x0000002e00397c02 */ /* 0x000fe20008000f00 */
[----:B------:R-:W-:Y:S01]  /*32b0*/  HFMA2.MMA R82, -RZ, RZ, 1.875, 0 ;  /* 0x3f800000ff527435 */ /* 0x000fe200000001ff */
[----:B------:R-:W-:Y:S02]  /*32c0*/  MOV R83, RZ ;  /* 0x000000ff00537202 */ /* 0x000fe40000000f00 */
[----:B------:R-:W-:-:S04]  /*32d0*/  PRMT R65, R44, 0x7632, R65 ;  /* 0x000076322c417816 */ /* 0x000fc80000000041 */
[----:B------:R-:W-:Y:S02]  /*32e0*/  SHF.L.U32 R65, R65, 0x10, RZ ;  /* 0x0000001041417819 */ /* 0x000fe400000006ff */
[----:B------:R-:W-:-:S03]  /*32f0*/  PRMT R66, R45, 0x7632, R66 ;  /* 0x000076322d427816 */ /* 0x000fc60000000042 */
[----:B------:R-:W-:Y:S01]  /*3300*/  FMUL.FTZ R94, R8, R65 ;  /* 0x00000041085e7220 */ /* 0x000fe20000410000 */
[----:B------:R-:W-:Y:S02]  /*3310*/  SHF.L.U32 R66, R66, 0x10, RZ ;  /* 0x0000001042427819 */ /* 0x000fe400000006ff */
[C---:B------:R-:W-:Y:S02]  /*3320*/  PRMT R67, R46.reuse, 0x7632, R67 ;  /* 0x000076322e437816 */ /* 0x040fe40000000043 */
[----:B------:R-:W-:Y:S01]  /*3330*/  SHF.L.U32 R58, R46, 0x10, RZ ;  /* 0x000000102e3a7819 */ /* 0x000fe200000006ff */
[----:B------:R-:W-:Y:S01]  /*3340*/  FMUL.FTZ R95, R7, R66 ;  /* 0x00000042075f7220 */ /* 0x000fe20000410000 */
[----:B------:R-:W-:-:S03]  /*3350*/  SHF.L.U32 R67, R67, 0x10, RZ ;  /* 0x0000001043437819 */ /* 0x000fc600000006ff */
[----:B------:R-:W-:Y:S01]  /*3360*/  FMUL.FTZ R77, R14, R58 ;  /* 0x0000003a0e4d7220 */ /* 0x000fe20000410000 */
[----:B------:R-:W-:Y:S01]  /*3370*/  PRMT R68, R47, 0x7632, R68 ;  /* 0x000076322f447816 */ /* 0x000fe20000000044 */
[----:B------:R-:W-:-:S03]  /*3380*/  FMUL.FTZ R96, R6, R67 ;  /* 0x0000004306607220 */ /* 0x000fc60000410000 */
[----:B------:R-:W-:Y:S02]  /*3390*/  SHF.L.U32 R68, R68, 0x10, RZ ;  /* 0x0000001044447819 */ /* 0x000fe400000006ff */
[C---:B------:R-:W-:Y:S02]  /*33a0*/  PRMT R70, R40.reuse, 0x7632, R70 ;  /* 0x0000763228467816 */ /* 0x040fe40000000046 */
[----:B------:R-:W-:Y:S01]  /*33b0*/  SHF.L.U32 R60, R40, 0x10, RZ ;  /* 0x00000010283c7819 */ /* 0x000fe200000006ff */
[----:B------:R-:W-:Y:S01]  /*33c0*/  FMUL.FTZ R97, R5, R68 ;  /* 0x0000004405617220 */ /* 0x000fe20000410000 */
[----:B------:R-:W-:-:S03]  /*33d0*/  SHF.L.U32 R70, R70, 0x10, RZ ;  /* 0x0000001046467819 */ /* 0x000fc600000006ff */
[----:B------:R-:W-:Y:S01]  /*33e0*/  FMUL.FTZ R79, R12, R60 ;  /* 0x0000003c0c4f7220 */ /* 0x000fe20000410000 */
[C---:B------:R-:W-:Y:S01]  /*33f0*/  PRMT R71, R41.reuse, 0x7632, R71 ;  /* 0x0000763229477816 */ /* 0x040fe20000000047 */
[----:B------:R-:W-:Y:S01]  /*3400*/  FMUL.FTZ R98, R4, R70 ;  /* 0x0000004604627220 */ /* 0x000fe20000410000 */
[----:B------:R-:W-:Y:S02]  /*3410*/  SHF.L.U32 R61, R41, 0x10, RZ ;  /* 0x00000010293d7819 */ /* 0x000fe400000006ff */
        /* <DEDUP_REMOVED lines=11> */
[----:B------:R-:W-:Y:S02]  /*34d0*/  FMUL.FTZ R93, R9, R64 ;  /* 0x00000040095d7220 */ /* 0x000fe40000410000 */
[----:B------:R-:W-:Y:S01]  /*34e0*/  FMUL.FTZ R116, R0, R73 ;  /* 0x0000004900747220 */ /* 0x000fe20000410000 */
[----:B------:R-:W-:Y:S01]  /*34f0*/  LEA.HI R119, R36, R36, RZ, 0x1e ;  /* 0x0000002424777211 */ /* 0x000fe200078ff0ff */
[----:B------:R-:W-:Y:S03]  /*3500*/  BSSY B0, `(.L_x_2615) ;  /* 0x000008b000007945 */ /* 0x000fe60003800000 */
[----:B------:R-:W-:Y:S02]  /*3510*/  LEA R119, R119, R35, 0x3 ;  /* 0x0000002377777211 */ /* 0x000fe400078e18ff */
[----:B--2---:R-:W-:-:S13]  /*3520*/  R2UR UR10, R56 ;  /* 0x00000000380a72ca */ /* 0x004fda00000e0000 */
[----:B------:R-:W-:-:S05]  /*3530*/  MOV R115, UR10 ;  /* 0x0000000a00737c02 */ /* 0x000fca0008000f00 */
[----:B------:R-:W-:Y:S01]  /*3540*/  FMUL.FTZ R115, R115, 1.4426950216293334961 ;  /* 0x3fb8aa3b73737820 */ /* 0x000fe20000410000 */
[----:B---3--:R0:W-:Y:S03]  /*3550*/  STS.128 [R34], R48 ;  /* 0x0000003022007388 */ /* 0x0081e60000000c00 */
[----:B------:R-:W-:-:S06]  /*3560*/  FMUL.FTZ R136, R16, R115 ;  /* 0x0000007310887220 */ /* 0x000fcc0000410000 */
[----:B------:R-:W1:Y:S01]  /*3570*/  MUFU.EX2 R136, R136 ;  /* 0x0000008800887308 */ /* 0x000e620000000800 */
[----:B0-----:R-:W-:Y:S01]  /*3580*/  HFMA2.MMA R48, -RZ, RZ, 0, 4.76837158203125e-07 ;  /* 0x00000008ff307435 */ /* 0x001fe200000001ff */
[----:B----4-:R-:W-:Y:S01]  /*3590*/  STS.128 [R34+0x200], R52 ;  /* 0x0002003422007388 */ /* 0x010fe20000000c00 */
[----:B------:R-:W-:Y:S01]  /*35a0*/  NOP ;  /* 0x0000000000007918 */ /* 0x000fe20000000000 */
[----:B------:R-:W-:Y:S02]  /*35b0*/  MOV R56, UR47 ;  /* 0x0000002f00387c02 */ /* 0x000fe40008000f00 */
[----:B------:R-:W-:Y:S05]  /*35c0*/  LDS.128 R52, [R37+0x10] ;  /* 0x0000100025347984 */ /* 0x000fea0000000c00 */
[----:B------:R-:W-:-:S02]  /*35d0*/  @!P2 IMAD.WIDE R38, R39, R48, UR20 ;  /* 0x000000142726ae25 */ /* 0x000fc4000f8e0230 */
[----:B------:R0:W2:Y:S04]  /*35e0*/  LDS.128 R48, [R37] ;  /* 0x0000000025307984 */ /* 0x0000a80000000c00 */
[----:B------:R3:W5:Y:S04]  /*35f0*/  LDG.E R135, desc[UR18][R56.64] ;  /* 0x0000001238877981 */ /* 0x000768000c1e1900 */
[----:B-1----:R1:W-:Y:S01]  /*3600*/  STS [R59+0x3be0], R136 ;  /* 0x003be0883b007388 */ /* 0x0023e20000000800 */
[----:B------:R-:W-:Y:S01]  /*3610*/  BAR.SYNC.DEFER_BLOCKING 0x0 ;  /* 0x0000000000007b1d */ /* 0x000fe20000010000 */
[-C--:B0-----:R-:W-:Y:S01]  /*3620*/  FMUL.FTZ R37, R8, R115.reuse ;  /* 0x0000007308257220 */ /* 0x081fe20000410000 */
[----:B---3--:R-:W-:-:S05]  /*3630*/  FMUL.FTZ R56, R7, R115 ;  /* 0x0000007307387220 */ /* 0x008fca0000410000 */
[----:B------:R-:W0:Y:S01]  /*3640*/  MUFU.EX2 R37, R37 ;  /* 0x0000002500257308 */ /* 0x000e220000000800 */
[-C--:B------:R-:W-:Y:S01]  /*3650*/  FMUL.FTZ R63, R14, R115.reuse ;  /* 0x000000730e3f7220 */ /* 0x080fe20000410000 */
[----:B------:R-:W-:Y:S01]  /*3660*/  SHF.L.U32 R57, R45, 0x10, RZ ;  /* 0x000000102d397819 */ /* 0x000fe200000006ff */
[-C--:B------:R-:W-:Y:S01]  /*3670*/  FMUL.FTZ R69, R6, R115.reuse ;  /* 0x0000007306457220 */ /* 0x080fe20000410000 */
[----:B------:R3:W5:Y:S01]  /*3680*/  @!P2 LDG.E.64 R82, desc[UR18][R38.64] ;  /* 0x000000122652a981 */ /* 0x000762000c1e1b00 */
[----:B--2---:R-:W-:Y:S01]  /*3690*/  PRMT R103, R48, 0x7632, R103 ;  /* 0x0000763230677816 */ /* 0x004fe20000000067 */
[----:B---3--:R-:W-:Y:S01]  /*36a0*/  FMUL.FTZ R38, R15, R115 ;  /* 0x000000730f267220 */ /* 0x008fe20000410000 */
[----:B------:R-:W-:Y:S01]  /*36b0*/  SHF.L.U32 R39, R44, 0x10, RZ ;  /* 0x000000102c277819 */ /* 0x000fe200000006ff */
[----:B------:R-:W-:Y:S01]  /*36c0*/  MUFU.EX2 R56, R56 ;  /* 0x0000003800387308 */ /* 0x000fe20000000800 */
[----:B------:R-:W-:Y:S02]  /*36d0*/  SHF.L.U32 R48, R48, 0x10, RZ ;  /* 0x0000001030307819 */ /* 0x000fe400000006ff */
[----:B------:R-:W-:-:S05]  /*36e0*/  SHF.L.U32 R103, R103, 0x10, RZ ;  /* 0x0000001067677819 */ /* 0x000fca00000006ff */
[----:B------:R-:W2:Y:S01]  /*36f0*/  MUFU.EX2 R38, R38 ;  /* 0x0000002600267308 */ /* 0x000ea20000000800 */
[----:B------:R-:W-:Y:S01]  /*3700*/  FMUL.FTZ R74, R16, R39 ;  /* 0x00000027104a7220 */ /* 0x000fe20000410000 */
[----:B------:R-:W-:Y:S01]  /*3710*/  PRMT R104, R49, 0x7632, R104 ;  /* 0x0000763231687816 */ /* 0x000fe20000000068 */
[----:B------:R-:W-:Y:S01]  /*3720*/  FMUL.FTZ R76, R15, R57 ;  /* 0x000000390f4c7220 */ /* 0x000fe20000410000 */
[----:B------:R-:W-:Y:S01]  /*3730*/  SHF.L.U32 R49, R49, 0x10, RZ ;  /* 0x0000001031317819 */ /* 0x000fe200000006ff */
[----:B------:R-:W-:Y:S01]  /*3740*/  FMUL.FTZ R152, R48, R74 ;  /* 0x0000004a30987220 */ /* 0x000fe20000410000 */
[----:B------:R-:W-:Y:S02]  /*3750*/  FMUL.FTZ R137, R103, R94 ;  /* 0x0000005e67897220 */ /* 0x000fe40000410000 */
[----:B------:R-:W3:Y:S01]  /*3760*/  MUFU.EX2 R63, R63 ;  /* 0x0000003f003f7308 */ /* 0x000ee20000000800 */
[----:B------:R-:W-:Y:S01]  /*3770*/  FMUL.FTZ R75, R13, R115 ;  /* 0x000000730d4b7220 */ /* 0x000fe20000410000 */
[----:B------:R-:W-:Y:S01]  /*3780*/  SHF.L.U32 R104, R104, 0x10, RZ ;  /* 0x0000001068687819 */ /* 0x000fe200000006ff */
[----:B------:R-:W-:Y:S01]  /*3790*/  FMUL.FTZ R138, R49, R76 ;  /* 0x0000004c318a7220 */ /* 0x000fe20000410000 */
[-C--:B0-----:R-:W-:Y:S01]  /*37a0*/  FMUL.FTZ R87, R136, R37.reuse ;  /* 0x0000002588577220 */ /* 0x081fe20000410000 */
[----:B------:R-:W-:Y:S01]  /*37b0*/  FFMA.FTZ R85, R152, R37, R137 ;  /* 0x0000002598557223 */ /* 0x000fe20000010089 */
[----:B------:R-:W-:-:S02]  /*37c0*/  ISETP.NE.AND P2, PT, R36, 0x7f, PT ;  /* 0x0000007f2400780c */ /* 0x000fc40003f45270 */
[----:B------:R-:W0:Y:S01]  /*37d0*/  MUFU.EX2 R69, R69 ;  /* 0x0000004500457308 */ /* 0x000e220000000800 */
[----:B------:R-:W-:Y:S01]  /*37e0*/  FMUL.FTZ R92, R5, R115 ;  /* 0x00000073055c7220 */ /* 0x000fe20000410000 */
[----:B------:R-:W-:Y:S01]  /*37f0*/  PRMT R106, R50, 0x7632, R106 ;  /* 0x00007632326a7816 */ /* 0x000fe2000000006a */
[----:B------:R-:W-:Y:S01]  /*3800*/  FMUL.FTZ R139, R104, R95 ;  /* 0x0000005f688b7220 */ /* 0x000fe20000410000 */
[----:B------:R-:W-:Y:S01]  /*3810*/  SHF.L.U32 R50, R50, 0x10, RZ ;  /* 0x0000001032327819 */ /* 0x000fe200000006ff */
[C---:B--2---:R-:W-:Y:S01]  /*3820*/  FMUL.FTZ R87, R38.reuse, R87 ;  /* 0x0000005726577220 */ /* 0x044fe20000410000 */
[----:B------:R-:W-:Y:S02]  /*3830*/  FFMA.FTZ R85, R38, R85, R138 ;  /* 0x0000005526557223 */ /* 0x000fe4000001008a */
[----:B------:R-:W2:Y:S01]  /*3840*/  MUFU.EX2 R75, R75 ;  /* 0x0000004b004b7308 */ /* 0x000ea20000000800 */
[----:B------:R-:W-:Y:S01]  /*3850*/  FMUL.FTZ R99, R12, R115 ;  /* 0x000000730c637220 */ /* 0x000fe20000410000 */
[----:B-1----:R-:W-:Y:S01]  /*3860*/  SHF.L.U32 R59, R47, 0x10, RZ ;  /* 0x000000102f3b7819 */ /* 0x002fe200000006ff */
[----:B------:R-:W-:Y:S01]  /*3870*/  FMUL.FTZ R140, R50, R77 ;  /* 0x0000004d328c7220 */ /* 0x000fe20000410000 */
[----:B------:R-:W-:Y:S01]  /*3880*/  SHF.L.U32 R106, R106, 0x10, RZ ;  /* 0x000000106a6a7819 */ /* 0x000fe200000006ff */
[C---:B------:R-:W-:Y:S01]  /*3890*/  FMUL.FTZ R84, R56.reuse, R87 ;  /* 0x0000005738547220 */ /* 0x040fe20000410000 */
[----:B------:R-:W-:-:S02]  /*38a0*/  FFMA.FTZ R85, R56, R85, R139 ;  /* 0x0000005538557223 */ /* 0x000fc4000001008b */
[----:B------:R-:W1:Y:S01]  /*38b0*/  MUFU.EX2 R92, R92 ;  /* 0x0000005c005c7308 */ /* 0x000e620000000800 */
[----:B------:R-:W-:Y:S01]  /*38c0*/  FMUL.FTZ R102, R4, R115 ;  /* 0x0000007304667220 */ /* 0x000fe20000410000 */
[----:B------:R-:W-:Y:S01]  /*38d0*/  PRMT R108, R51, 0x7632, R108 ;  /* 0x00007632336c7816 */ /* 0x000fe2000000006c */
[----:B------:R-:W-:Y:S01]  /*38e0*/  FMUL.FTZ R78, R13, R59 ;  /* 0x0000003b0d4e7220 */ /* 0x000fe20000410000 */
[----:B------:R-:W-:Y:S01]  /*38f0*/  SHF.L.U32 R51, R51, 0x10, RZ ;  /* 0x0000001033337819 */ /* 0x000fe200000006ff */
[----:B------:R-:W-:Y:S01]  /*3900*/  FMUL.FTZ R141, R106, R96 ;  /* 0x000000606a8d7220 */ /* 0x000fe20000410000 */
[C---:B---3--:R-:W-:Y:S01]  /*3910*/  FMUL.FTZ R84, R63.reuse, R84 ;  /* 0x000000543f547220 */ /* 0x048fe20000410000 */
[----:B------:R-:W-:Y:S01]  /*3920*/  FFMA.FTZ R86, R63, R85, R140 ;  /* 0x000000553f567223 */ /* 0x000fe2000001008c */
[----:B------:R-:W3:Y:S01]  /*3930*/  MUFU.EX2 R99, R99 ;  /* 0x0000006300637308 */ /* 0x000ee20000000800 */
[----:B------:R-:W-:Y:S01]  /*3940*/  FMUL.FTZ R105, R11, R115 ;  /* 0x000000730b697220 */ /* 0x000fe20000410000 */
[----:B------:R-:W-:Y:S01]  /*3950*/  @P2 LEA R118, R36, R35, 0x2 ;  /* 0x0000002324762211 */ /* 0x000fe200078e10ff */
[----:B------:R-:W-:Y:S01]  /*3960*/  FMUL.FTZ R142, R51, R78 ;  /* 0x0000004e338e7220 */ /* 0x000fe20000410000 */
[----:B------:R-:W-:Y:S01]  /*3970*/  SHF.L.U32 R108, R108, 0x10, RZ ;  /* 0x000000106c6c7819 */ /* 0x000fe200000006ff */
[C---:B0-----:R-:W-:Y:S01]  /*3980*/  FMUL.FTZ R84, R69.reuse, R84 ;  /* 0x0000005445547220 */ /* 0x041fe20000410000 */
[----:B------:R-:W-:-:S02]  /*3990*/  FFMA.FTZ R86, R69, R86, R141 ;  /* 0x0000005645567223 */ /* 0x000fc4000001008d */
[----:B------:R-:W0:Y:S01]  /*39a0*/  MUFU.EX2 R102, R102 ;  /* 0x0000006600667308 */ /* 0x000e220000000800 */
[----:B------:R-:W-:Y:S01]  /*39b0*/  FMUL.FTZ R107, R3, R115 ;  /* 0x00000073036b7220 */ /* 0x000fe20000410000 */
[----:B------:R-:W-:Y:S01]  /*39c0*/  PRMT R110, R52, 0x7632, R110 ;  /* 0x00007632346e7816 */ /* 0x000fe2000000006e */
[----:B------:R-:W-:Y:S01]  /*39d0*/  FMUL.FTZ R143, R108, R97 ;  /* 0x000000616c8f7220 */ /* 0x000fe20000410000 */
[----:B------:R-:W-:Y:S01]  /*39e0*/  SHF.L.U32 R52, R52, 0x10, RZ ;  /* 0x0000001034347819 */ /* 0x000fe200000006ff */
[C---:B--2---:R-:W-:Y:S01]  /*39f0*/  FMUL.FTZ R85, R75.reuse, R84 ;  /* 0x000000544b557220 */ /* 0x044fe20000410000 */
[----:B------:R-:W-:Y:S01]  /*3a00*/  FFMA.FTZ R86, R75, R86, R142 ;  /* 0x000000564b567223 */ /* 0x000fe2000001008e */
[----:B------:R-:W2:Y:S01]  /*3a10*/  @P2 LDS R118, [R118+0x43e4] ;  /* 0x0043e40076762984 */ /* 0x000ea20000000800 */
[----:B------:R-:W4:Y:S01]  /*3a20*/  MUFU.EX2 R105, R105 ;  /* 0x0000006900697308 */ /* 0x000f220000000800 */
[----:B------:R-:W-:Y:S01]  /*3a30*/  FMUL.FTZ R109, R10, R115 ;  /* 0x000000730a6d7220 */ /* 0x000fe20000410000 */
[----:B------:R-:W-:Y:S01]  /*3a40*/  SHF.L.U32 R110, R110, 0x10, RZ ;  /* 0x000000106e6e7819 */ /* 0x000fe200000006ff */
[----:B------:R-:W-:Y:S01]  /*3a50*/  FMUL.FTZ R144, R52, R79 ;  /* 0x0000004f34907220 */ /* 0x000fe20000410000 */
[C---:B-1----:R-:W-:Y:S01]  /*3a60*/  FMUL.FTZ R84, R92.reuse, R85 ;  /* 0x000000555c547220 */ /* 0x042fe20000410000 */
[----:B------:R-:W-:Y:S01]  /*3a70*/  FFMA.FTZ R86, R92, R86, R143 ;  /* 0x000000565c567223 */ /* 0x000fe2000001008f */
[----:B------:R-:W-:-:S02]  /*3a80*/  FMUL.FTZ R111, R2, R115 ;  /* 0x00000073026f7220 */ /* 0x000fc40000410000 */
[----:B------:R-:W1:Y:S01]  /*3a90*/  MUFU.EX2 R107, R107 ;  /* 0x0000006b006b7308 */ /* 0x000e620000000800 */
[C---:B------:R-:W-:Y:S01]  /*3aa0*/  PRMT R112, R53.reuse, 0x7632, R112 ;  /* 0x0000763235707816 */ /* 0x040fe20000000070 */
[----:B------:R-:W-:Y:S01]  /*3ab0*/  FMUL.FTZ R145, R110, R98 ;  /* 0x000000626e917220 */ /* 0x000fe20000410000 */
[----:B------:R-:W-:Y:S01]  /*3ac0*/  SHF.L.U32 R53, R53, 0x10, RZ ;  /* 0x0000001035357819 */ /* 0x000fe200000006ff */
[C---:B---3--:R-:W-:Y:S01]  /*3ad0*/  FMUL.FTZ R85, R99.reuse, R84 ;  /* 0x0000005463557220 */ /* 0x048fe20000410000 */
[----:B------:R-:W-:Y:S01]  /*3ae0*/  FFMA.FTZ R86, R99, R86, R144 ;  /* 0x0000005663567223 */ /* 0x000fe20000010090 */
[----:B------:R-:W-:Y:S02]  /*3af0*/  FMUL.FTZ R113, R9, R115 ;  /* 0x0000007309717220 */ /* 0x000fe40000410000 */
[----:B------:R-:W3:Y:S01]  /*3b00*/  MUFU.EX2 R109, R109 ;  /* 0x0000006d006d7308 */ /* 0x000ee20000000800 */
[----:B------:R-:W-:Y:S01]  /*3b10*/  SHF.L.U32 R112, R112, 0x10, RZ ;  /* 0x0000001070707819 */ /* 0x000fe200000006ff */
[----:B------:R-:W-:Y:S01]  /*3b20*/  FMUL.FTZ R146, R53, R80 ;  /* 0x0000005035927220 */ /* 0x000fe20000410000 */
[C---:B0-----:R-:W-:Y:S01]  /*3b30*/  FMUL.FTZ R84, R102.reuse, R85 ;  /* 0x0000005566547220 */ /* 0x041fe20000410000 */
[----:B------:R-:W-:Y:S01]  /*3b40*/  FFMA.FTZ R86, R102, R86, R145 ;  /* 0x0000005666567223 */ /* 0x000fe20000010091 */
[----:B------:R-:W-:-:S03]  /*3b50*/  FMUL.FTZ R115, R0, R115 ;  /* 0x0000007300737220 */ /* 0x000fc60000410000 */
[----:B------:R-:W0:Y:S01]  /*3b60*/  MUFU.EX2 R111, R111 ;  /* 0x0000006f006f7308 */ /* 0x000e220000000800 */
[----:B------:R-:W-:Y:S01]  /*3b70*/  PRMT R114, R54, 0x7632, R114 ;  /* 0x0000763236727816 */ /* 0x000fe20000000072 */
[----:B------:R-:W-:Y:S01]  /*3b80*/  FMUL.FTZ R147, R112, R100 ;  /* 0x0000006470937220 */ /* 0x000fe20000410000 */
[----:B------:R-:W-:Y:S01]  /*3b90*/  SHF.L.U32 R54, R54, 0x10, RZ ;  /* 0x0000001036367819 */ /* 0x000fe200000006ff */
[C---:B----4-:R-:W-:Y:S01]  /*3ba0*/  FMUL.FTZ R84, R105.reuse, R84 ;  /* 0x0000005469547220 */ /* 0x050fe20000410000 */
[----:B------:R-:W-:-:S03]  /*3bb0*/  FFMA.FTZ R86, R105, R86, R146 ;  /* 0x0000005669567223 */ /* 0x000fc60000010092 */
[----:B------:R-:W4:Y:S01]  /*3bc0*/  MUFU.EX2 R113, R113 ;  /* 0x0000007100717308 */ /* 0x000f220000000800 */
[----:B------:R-:W-:Y:S01]  /*3bd0*/  SHF.L.U32 R114, R114, 0x10, RZ ;  /* 0x0000001072727819 */ /* 0x000fe200000006ff */
[----:B------:R-:W-:Y:S01]  /*3be0*/  FMUL.FTZ R148, R54, R81 ;  /* 0x0000005136947220 */ /* 0x000fe20000410000 */
[C---:B-1----:R-:W-:Y:S01]  /*3bf0*/  FMUL.FTZ R84, R107.reuse, R84 ;  /* 0x000000546b547220 */ /* 0x042fe20000410000 */
[----:B------:R-:W-:Y:S01]  /*3c00*/  FFMA.FTZ R85, R107, R86, R147 ;  /* 0x000000566b557223 */ /* 0x000fe20000010093 */
[----:B------:R-:W-:-:S03]  /*3c10*/  PRMT R117, R55, 0x7632, R117 ;  /* 0x0000763237757816 */ /* 0x000fc60000000075 */
[----:B------:R-:W1:Y:S01]  /*3c20*/  MUFU.EX2 R115, R115 ;  /* 0x0000007300737308 */ /* 0x000e620000000800 */
[----:B------:R-:W-:Y:S01]  /*3c30*/  SHF.L.U32 R55, R55, 0x10, RZ ;  /* 0x0000001037377819 */ /* 0x000fe200000006ff */
[----:B------:R-:W-:Y:S01]  /*3c40*/  FMUL.FTZ R149, R114, R101 ;  /* 0x0000006572957220 */ /* 0x000fe20000410000 */
[C---:B---3--:R-:W-:Y:S01]  /*3c50*/  FMUL.FTZ R84, R109.reuse, R84 ;  /* 0x000000546d547220 */ /* 0x048fe20000410000 */
[----:B------:R-:W-:Y:S01]  /*3c60*/  FFMA.FTZ R85, R109, R85, R148 ;  /* 0x000000556d557223 */ /* 0x000fe20000010094 */
[----:B------:R-:W-:Y:S01]  /*3c70*/  SHF.L.U32 R117, R117, 0x10, RZ ;  /* 0x0000001075757819 */ /* 0x000fe200000006ff */
[----:B------:R-:W-:Y:S01]  /*3c80*/  FMUL.FTZ R150, R55, R93 ;  /* 0x0000005d37967220 */ /* 0x000fe20000410000 */
[C---:B0-----:R-:W-:Y:S01]  /*3c90*/  FMUL.FTZ R84, R111.reuse, R84 ;  /* 0x000000546f547220 */ /* 0x041fe20000410000 */
[----:B------:R-:W-:Y:S02]  /*3ca0*/  FFMA.FTZ R85, R111, R85, R149 ;  /* 0x000000556f557223 */ /* 0x000fe40000010095 */
[----:B------:R-:W-:Y:S01]  /*3cb0*/  FMUL.FTZ R151, R117, R116 ;  /* 0x0000007475977220 */ /* 0x000fe20000410000 */
[C---:B----4-:R-:W-:Y:S01]  /*3cc0*/  FMUL.FTZ R84, R113.reuse, R84 ;  /* 0x0000005471547220 */ /* 0x050fe20000410000 */
[----:B------:R-:W-:-:S03]  /*3cd0*/  FFMA.FTZ R85, R113, R85, R150 ;  /* 0x0000005571557223 */ /* 0x000fc60000010096 */
[C---:B-1----:R-:W-:Y:S01]  /*3ce0*/  FMUL.FTZ R84, R115.reuse, R84 ;  /* 0x0000005473547220 */ /* 0x042fe20000410000 */
[----:B------:R-:W-:Y:S01]  /*3cf0*/  FFMA.FTZ R85, R115, R85, R151 ;  /* 0x0000005573557223 */ /* 0x000fe20000010097 */
        /* <DEDUP_REMOVED lines=11> */
.L_x_2616:
[----:B------:R-:W-:Y:S05]  /*3db0*/  BSYNC B0 ;  /* 0x0000000000007941 */ /* 0x000fea0003800000 */
.L_x_2615:
        /* <DEDUP_REMOVED lines=9> */
[----:B0-----:R-:W4:Y:S01]  /*3e50*/  LDL R86, [R1] ;  /* 0x0000000001567983 */ /* 0x001f220000100800 */
[----:B------:R-:W-:Y:S01]  /*3e60*/  ISETP.GT.U32.AND P2, PT, R36, 0x1f, PT ;  /* 0x0000001f2400780c */ /* 0x000fe20003f44070 */
[-C--:B-----5:R-:W-:Y:S01]  /*3e70*/  FMUL.FTZ R130, R161, R135.reuse ;  /* 0x00000087a1827220 */ /* 0x0a0fe20000410000 */
[-C--:B------:R-:W-:Y:S01]  /*3e80*/  FMUL.FTZ R131, R160, R135.reuse ;  /* 0x00000087a0837220 */ /* 0x080fe20000410000 */
[----:B------:R0:W-:Y:S01]  /*3e90*/  STS.64 [R119+0x31d0], R84 ;  /* 0x0031d05477007388 */ /* 0x0001e20000000a00 */
[-C--:B------:R-:W-:Y:S01]  /*3ea0*/  FMUL.FTZ R132, R159, R135.reuse ;  /* 0x000000879f847220 */ /* 0x080fe20000410000 */
[-C--:B------:R-:W-:Y:S01]  /*3eb0*/  FMUL.FTZ R133, R158, R135.reuse ;  /* 0x000000879e857220 */ /* 0x080fe20000410000 */
[-C--:B------:R-:W-:Y:S01]  /*3ec0*/  FMUL.FTZ R134, R157, R135.reuse ;  /* 0x000000879d867220 */ /* 0x080fe20000410000 */
[----:B------:R-:W-:Y:S01]  /*3ed0*/  BAR.SYNC.DEFER_BLOCKING 0x0 ;  /* 0x0000000000007b1d */ /* 0x000fe20000010000 */
[-C--:B--2---:R-:W-:Y:S01]  /*3ee0*/  FMUL.FTZ R120, R120, R135.reuse ;  /* 0x0000008778787220 */ /* 0x084fe20000410000 */
[-C--:B---3--:R-:W-:Y:S01]  /*3ef0*/  FMUL.FTZ R121, R121, R135.reuse ;  /* 0x0000008779797220 */ /* 0x088fe20000410000 */
[-C--:B----4-:R-:W-:Y:S01]  /*3f00*/  FMUL.FTZ R122, R122, R135.reuse ;  /* 0x000000877a7a7220 */ /* 0x090fe20000410000 */
        /* <DEDUP_REMOVED lines=8> */
[----:B0-----:R-:W-:Y:S06]  /*3f90*/  @P2 BRA `(.L_x_2617) ;  /* 0x0000000000f02947 */ /* 0x001fec0003800000 */
        /* <DEDUP_REMOVED lines=35> */
.L_x_2677:
[----:B------:R-:W-:Y:S01]  /*41d0*/  ISETP.GE.AND P3, PT, R164, 0x10, PT ;  /* 0x00000010a400780c */ /* 0x000fe20003f66270 */
[----:B------:R-:W-:-:S12]  /*41e0*/  UMOV UR46, 0xffffffff ;  /* 0xffffffff002e7882 */ /* 0x000fd80000000000 */
[C---:B0-2---:R-:W-:Y:S01]  /*41f0*/  @P3 FFMA.FTZ R163, R162.reuse, R90, R163 ;  /* 0x0000005aa2a33223 */ /* 0x045fe200000100a3 */
[----:B---3--:R-:W-:Y:S01]  /*4200*/  @P3 FMUL.FTZ R162, R162, R153 ;  /* 0x00000099a2a23220 */ /* 0x008fe20000410000 */
[----:B------:R-:W-:Y:S06]  /*4210*/  BRA.DIV UR46, `(.L_x_2619) ;  /* 0x0000003e2e9c7947 */ /* 0x000fec000b800000 */
.L_x_2680:
[----:B------:R-:W-:-:S03]  /*4220*/  UMOV UR46, 0xffffffff ;  /* 0xffffffff002e7882 */ /* 0x000fc60000000000 */
[----:B------:R-:W-:Y:S05]  /*4230*/  BRA.DIV UR46, `(.L_x_2620) ;  /* 0x0000003e2ebc7947 */ /* 0x000fea000b800000 */
.L_x_2683:
[----:B------:R-:W-:-:S03]  /*4240*/  UMOV UR46, 0xffffffff ;  /* 0xffffffff002e7882 */ /* 0x000fc60000000000 */
[----:B------:R-:W-:Y:S05]  /*4250*/  BRA.DIV UR46, `(.L_x_2621) ;  /* 0x0000003e2edc7947 */ /* 0x000fea000b800000 */
[----:B------:R-:W0:Y:S04]  /*4260*/  SHFL.UP PT, R162, R162, 0x1, RZ ;  /* 0x04200000a2a27989 */ /* 0x000e2800000e00ff */
[----:B------:R-:W2:Y:S04]  /*4270*/  SHFL.UP PT, R163, R163, 0x1, RZ ;  /* 0x04200000a3a37989 */ /* 0x000ea800000e00ff */
[----:B------:R-:W3:Y:S04]  /*4280*/  SHFL.IDX PT, R82, R82, RZ, 0x1f ;  /* 0x00001fff52527589 */ /* 0x000ee800000e0000 */
[----:B------:R-:W4:Y:S02]  /*4290*/  SHFL.IDX PT, R83, R83, RZ, 0x1f ;  /* 0x00001fff53537589 */ /* 0x000f2400000e0000 */
.L_x_2689:
        /* <DEDUP_REMOVED lines=12> */
.L_x_2617:
[----:B------:R-:W-:Y:S05]  /*4360*/  WARPSYNC.ALL ;  /* 0x0000000000007948 */ /* 0x000fea0003800000 */
[----:B------:R-:W-:Y:S01]  /*4370*/  BAR.SYNC.DEFER_BLOCKING 0x0 ;  /* 0x0000000000007b1d */ /* 0x000fe20000010000 */
[C---:B-1----:R-:W-:Y:S01]  /*4380*/  FMUL.FTZ R84, R115.reuse, R118 ;  /* 0x0000007673547220 */ /* 0x042fe20000410000 */
[----:B------:R-:W-:Y:S01]  /*4390*/  FFMA.FTZ R85, R115, R135, R134 ;  /* 0x0000008773557223 */ /* 0x000fe20000010086 */
[----:B0-----:R-:W-:Y:S01]  /*43a0*/  HFMA2.MMA R83, -RZ, RZ, 0, 0 ;  /* 0x00000000ff537435 */ /* 0x001fe200000001ff */
[----:B------:R-:W-:Y:S01]  /*43b0*/  MOV R86, UR7 ;  /* 0x0000000700567c02 */ /* 0x000fe20008000f00 */
        /* <DEDUP_REMOVED lines=99> */
.L_x_2706:
        /* <DEDUP_REMOVED lines=15> */
.L_x_2622:
[----:B------:R-:W-:Y:S05]  /*4ae0*/  WARPSYNC.ALL ;  /* 0x0000000000007948 */ /* 0x000fea0003800000 */
[----:B------:R-:W-:Y:S01]  /*4af0*/  ISETP.NE.AND P0, PT, R36, RZ, PT ;  /* 0x000000ff2400720c */ /* 0x000fe20003f05270 */
[----:B------:R-:W2:Y:S04]  /*4b00*/  LDL R154, [R1+0x24] ;  /* 0x00002400019a7983 */ /* 0x000ea80000100800 */
[----:B------:R-:W3:Y:S04]  /*4b10*/  LDL R153, [R1+0x20] ;  /* 0x0000200001997983 */ /* 0x000ee80000100800 */
[----:B0-----:R-:W4:Y:S04]  /*4b20*/  LDL R152, [R1+0x1c] ;  /* 0x00001c0001987983 */ /* 0x001f280000100800 */
[----:B------:R-:W5:Y:S04]  /*4b30*/  LDL R91, [R1+0x18] ;  /* 0x00001800015b7983 */ /* 0x000f680000100800 */
[----:B------:R-:W5:Y:S04]  /*4b40*/  LDL R90, [R1+0x14] ;  /* 0x00001400015a7983 */ /* 0x000f680000100800 */
[----:B------:R-:W5:Y:S04]  /*4b50*/  LDL R89, [R1+0x10] ;  /* 0x0000100001597983 */ /* 0x000f680000100800 */
[----:B------:R-:W5:Y:S04]  /*4b60*/  LDL R88, [R1+0xc] ;  /* 0x00000c0001587983 */ /* 0x000f680000100800 */
[----:B------:R-:W5:Y:S04]  /*4b70*/  LDL R87, [R1+0x8] ;  /* 0x0000080001577983 */ /* 0x000f680000100800 */
[----:B------:R-:W5:Y:S04]  /*4b80*/  LDL R86, [R1+0x4] ;  /* 0x0000040001567983 */ /* 0x000f680000100800 */
[----:B------:R-:W5:Y:S01]  /*4b90*/  LDL R85, [R1] ;  /* 0x0000000001557983 */ /* 0x000f620000100800 */
        /* <DEDUP_REMOVED lines=16> */
[----:B---3--:R-:W-:-:S04]  /*4ca0*/  FFMA.FTZ R74, R153, R137, R74 ;  /* 0x00000089994a7223 */ /* 0x008fc8000001004a */
[----:B----4-:R-:W-:Y:S01]  /*4cb0*/  FFMA.FTZ R74, R152, R138, R74 ;  /* 0x0000008a984a7223 */ /* 0x010fe2000001004a */
[----:B------:R-:W-:Y:S01]  /*4cc0*/  FFMA.FTZ R92, R92, R99, R126 ;  /* 0x000000635c5c7223 */ /* 0x000fe2000001007e */
[----:B------:R-:W-:Y:S01]  /*4cd0*/  FFMA.FTZ R93, R55, -R93, R150 ;  /* 0x8000005d375d7223 */ /* 0x000fe20000010096 */
[----:B------:R-:W-:Y:S01]  /*4ce0*/  FFMA.FTZ R138, R49, -R76, R138 ;  /* 0x8000004c318a7223 */ /* 0x000fe2000001008a */
[----:B-----5:R-:W-:-:S04]  /*4cf0*/  FFMA.FTZ R74, R91, R139, R74 ;  /* 0x0000008b5b4a7223 */ /* 0x020fc8000001004a */
[----:B------:R-:W-:Y:S01]  /*4d00*/  FFMA.FTZ R74, R90, R140, R74 ;  /* 0x0000008c5a4a7223 */ /* 0x000fe2000001004a */
[----:B------:R-:W-:Y:S01]  /*4d10*/  FFMA.FTZ R125, R75, R92, R125 ;  /* 0x0000005c4b7d7223 */ /* 0x000fe2000001007d */
[----:B------:R-:W-:Y:S02]  /*4d20*/  FFMA.FTZ R140, R50, -R77, R140 ;  /* 0x8000004d328c7223 */ /* 0x000fe4000001008c */
[----:B------:R-:W-:-:S04]  /*4d30*/  FFMA.FTZ R74, R89, R141, R74 ;  /* 0x0000008d594a7223 */ /* 0x000fc8000001004a */
[----:B------:R-:W-:-:S04]  /*4d40*/  FFMA.FTZ R74, R88, R142, R74 ;  /* 0x0000008e584a7223 */ /* 0x000fc8000001004a */
[----:B------:R-:W-:Y:S02]  /*4d50*/  FFMA.FTZ R74, R87, R143, R74 ;  /* 0x0000008f574a7223 */ /* 0x000fe4000001004a */
[----:B------:R-:W2:Y:S02]  /*4d60*/  LDL.LU R87, [R1+0x28] ;  /* 0x0000280001577983 */ /* 0x000ea40000300800 */
[----:B------:R-:W-:-:S04]  /*4d70*/  FFMA.FTZ R74, R86, R144, R74 ;  /* 0x00000090564a7223 */ /* 0x000fc8000001004a */
[----:B------:R-:W-:Y:S01]  /*4d80*/  FFMA.FTZ R74, R85, R145, R74 ;  /* 0x00000091554a7223 */ /* 0x000fe2000001004a */
[----:B------:R-:W-:-:S03]  /*4d90*/  FFMA.FTZ R69, R69, R125, R124 ;  /* 0x0000007d45457223 */ /* 0x000fc6000001007c */
[----:B------:R-:W-:Y:S01]  /*4da0*/  FFMA.FTZ R77, R161, R146, R74 ;  /* 0x00000092a14d7223 */ /* 0x000fe2000001004a */
[----:B------:R-:W-:-:S03]  /*4db0*/  FFMA.FTZ R63, R63, R69, R123 ;  /* 0x000000453f3f7223 */ /* 0x000fc6000001007b */
[----:B------:R-:W-:Y:S01]  /*4dc0*/  FFMA.FTZ R74, R160, R147, R77 ;  /* 0x00000093a04a7223 */ /* 0x000fe2000001004d */
[----:B------:R-:W-:-:S03]  /*4dd0*/  FFMA.FTZ R56, R56, R63, R122 ;  /* 0x0000003f38387223 */ /* 0x000fc6000001007a */
[----:B------:R-:W-:Y:S01]  /*4de0*/  FFMA.FTZ R75, R159, R148, R74 ;  /* 0x000000949f4b7223 */ /* 0x000fe2000001004a */
[----:B------:R-:W-:Y:S01]  /*4df0*/  FFMA.FTZ R142, R51, -R78, R142 ;  /* 0x8000004e338e7223 */ /* 0x000fe2000001008e */
[----:B------:R-:W-:Y:S02]  /*4e00*/  FFMA.FTZ R38, R38, R56, R121 ;  /* 0x0000003826267223 */ /* 0x000fe40000010079 */
[----:B------:R-:W-:Y:S01]  /*4e10*/  FFMA.FTZ R74, R158, R149, R75 ;  /* 0x000000959e4a7223 */ /* 0x000fe2000001004b */
[----:B------:R-:W-:Y:S02]  /*4e20*/  SHF.L.U32 R75, R36, 0x4, RZ ;  /* 0x00000004244b7819 */ /* 0x000fe400000006ff */
[----:B------:R-:W-:Y:S01]  /*4e30*/  MOV R78, UR7 ;  /* 0x00000007004e7c02 */ /* 0x000fe20008000f00 */
[----:B------:R-:W-:Y:S01]  /*4e40*/  FFMA.FTZ R150, R157, R150, R74 ;  /* 0x000000969d967223 */ /* 0x000fe2000001004a */
[----:B------:R-:W-:Y:S01]  /*4e50*/  IADD3 R86, R75, 0x1, RZ ;  /* 0x000000014b567810 */ /* 0x000fe20007ffe0ff */
[----:B------:R-:W-:Y:S01]  /*4e60*/  FFMA.FTZ R37, R37, R38, R120 ;  /* 0x0000002625257223 */ /* 0x000fe20000010078 */
[----:B------:R-:W-:Y:S01]  /*4e70*/  IADD3 R76, R75, 0x2, RZ ;  /* 0x000000024b4c7810 */ /* 0x000fe20007ffe0ff */
[----:B------:R-:W-:Y:S01]  /*4e80*/  FFMA.FTZ R116, R117, -R116, R151 ;  /* 0x8000007475747223 */ /* 0x000fe20000010097 */
[----:B------:R-:W-:Y:S01]  /*4e90*/  IADD3 R74, R75, 0x3, RZ ;  /* 0x000000034b4a7810 */ /* 0x000fe20007ffe0ff */
[----:B------:R-:W-:Y:S01]  /*4ea0*/  FMUL.FTZ R77, R118, UR10 ;  /* 0x0000000a764d7c20 */ /* 0x000fe20008410000 */
[----:B------:R-:W-:Y:S01]  /*4eb0*/  @!P0 LEA R85, R78, R35, 0x3 ;  /* 0x000000234e558211 */ /* 0x000fe200078e18ff */
[----:B------:R-:W-:Y:S01]  /*4ec0*/  FFMA.FTZ R144, R52, -R79, R144 ;  /* 0x8000004f34907223 */ /* 0x000fe20000010090 */
[-C--:B------:R-:W-:Y:S01]  /*4ed0*/  FMUL.FTZ R79, R0, R118.reuse ;  /* 0x00000076004f7220 */ /* 0x080fe20000410000 */
[-C--:B------:R-:W-:Y:S01]  /*4ee0*/  LEA.HI.SX32 R86, R86, R75.reuse, 0x1b ;  /* 0x0000004b56567211 */ /* 0x080fe200078fdaff */
[----:B------:R-:W-:Y:S01]  /*4ef0*/  FMUL.FTZ R117, R117, R118 ;  /* 0x0000007675757220 */ /* 0x000fe20000410000 */
[----:B------:R-:W-:Y:S01]  /*4f00*/  LEA.HI.SX32 R76, R76, R75, 0x1b ;  /* 0x0000004b4c4c7211 */ /* 0x000fe200078fdaff */
[----:B------:R-:W-:Y:S01]  /*4f10*/  FMUL.FTZ R88, R116, R77 ;  /* 0x0000004d74587220 */ /* 0x000fe20000410000 */
[----:B------:R-:W-:-:S02]  /*4f20*/  LEA.HI.SX32 R74, R74, R75, 0x1b ;  /* 0x0000004b4a4a7211 */ /* 0x000fc400078fdaff */
[----:B------:R-:W-:Y:S01]  /*4f30*/  LEA.HI.SX32 R78, R75, R75, 0x1b ;  /* 0x0000004b4b4e7211 */ /* 0x000fe200078fdaff */
[----:B------:R-:W-:Y:S01]  /*4f40*/  FMUL.FTZ R75, R16, R37 ;  /* 0x00000025104b7220 */ /* 0x000fe20000410000 */
[----:B------:R0:W-:Y:S03]  /*4f50*/  @!P0 STS.64 [R85+0x45e0], R82 ;  /* 0x0045e05255008388 */ /* 0x0001e60000000a00 */
[-C--:B------:R-:W-:Y:S01]  /*4f60*/  FMUL.FTZ R77, R39, R75.reuse ;  /* 0x0000004b274d7220 */ /* 0x080fe20000410000 */
[----:B------:R-:W-:Y:S01]  /*4f70*/  FFMA.FTZ R75, R84, R75, RZ ;  /* 0x0000004b544b7223 */ /* 0x000fe200000100ff */
[----:B------:R-:W-:Y:S01]  /*4f80*/  LEA R90, R76, R35, 0x2 ;  /* 0x000000234c5a7211 */ /* 0x000fe200078e10ff */
[----:B------:R-:W-:Y:S01]  /*4f90*/  FMUL.FTZ R76, R15, R56 ;  /* 0x000000380f4c7220 */ /* 0x000fe20000410000 */
[-C--:B0-----:R-:W-:Y:S01]  /*4fa0*/  FMUL.FTZ R82, R116, R79.reuse ;  /* 0x0000004f74527220 */ /* 0x081fe20000410000 */
[C---:B------:R-:W-:Y:S01]  /*4fb0*/  FMUL.FTZ R79, R73.reuse, R79 ;  /* 0x0000004f494f7220 */ /* 0x040fe20000410000 */
[----:B------:R-:W-:Y:S01]  /*4fc0*/  FFMA.FTZ R73, R73, R117, R88 ;  /* 0x0000007549497223 */ /* 0x000fe20000010058 */
[----:B------:R-:W-:Y:S01]  /*4fd0*/  FMUL.FTZ R88, R8, R38 ;  /* 0x0000002608587220 */ /* 0x000fe20000410000 */
[----:B------:R-:W-:-:S03]  /*4fe0*/  LEA R78, R78, R35, 0x2 ;  /* 0x000000234e4e7211 */ /* 0x000fc600078e10ff */
[----:B------:R-:W-:Y:S01]  /*4ff0*/  FFMA.FTZ R75, R94, R88, R75 ;  /* 0x000000585e4b7223 */ /* 0x000fe2000001004b */
[----:B------:R-:W-:Y:S01]  /*5000*/  FMUL.FTZ R85, R7, R63 ;  /* 0x0000003f07557220 */ /* 0x000fe20000410000 */
[-C--:B------:R-:W-:Y:S01]  /*5010*/  FMUL.FTZ R83, R57, R76.reuse ;  /* 0x0000004c39537220 */ /* 0x080fe20000410000 */
[----:B------:R0:W-:Y:S01]  /*5020*/  STS [R78+0x1090], R77 ;  /* 0x0010904d4e007388 */ /* 0x0001e20000000800 */
[----:B------:R-:W-:Y:S01]  /*5030*/  FFMA.FTZ R76, R138, R76, R75 ;  /* 0x0000004c8a4c7223 */ /* 0x000fe2000001004b */
[----:B------:R-:W-:Y:S01]  /*5040*/  FMUL.FTZ R75, R14, R69 ;  /* 0x000000450e4b7220 */ /* 0x000fe20000410000 */
[-C--:B------:R-:W-:Y:S01]  /*5050*/  LEA R89, R86, R35.reuse, 0x2 ;  /* 0x0000002356597211 */ /* 0x080fe200078e10ff */
[----:B------:R-:W-:Y:S01]  /*5060*/  FMUL.FTZ R88, R65, R88 ;  /* 0x0000005841587220 */ /* 0x000fe20000410000 */
[----:B0-----:R-:W-:Y:S01]  /*5070*/  LEA R77, R74, R35, 0x2 ;  /* 0x000000234a4d7211 */ /* 0x001fe200078e10ff */
[-C--:B------:R-:W-:Y:S01]  /*5080*/  FMUL.FTZ R74, R66, R85.reuse ;  /* 0x00000055424a7220 */ /* 0x080fe20000410000 */
[----:B------:R-:W-:-:S02]  /*5090*/  FFMA.FTZ R85, R95, R85, R76 ;  /* 0x000000555f557223 */ /* 0x000fc4000001004c */
[----:B------:R-:W-:Y:S02]  /*50a0*/  STS [R89+0x1094], R88 ;  /* 0x0010945859007388 */ /* 0x000fe40000000800 */
[-C--:B------:R-:W-:Y:S01]  /*50b0*/  FFMA.FTZ R85, R140, R75.reuse, R85 ;  /* 0x0000004b8c557223 */ /* 0x080fe20000010055 */
[----:B------:R-:W-:Y:S01]  /*50c0*/  FMUL.FTZ R75, R58, R75 ;  /* 0x0000004b3a4b7220 */ /* 0x000fe20000410000 */
[----:B------:R-:W-:Y:S01]  /*50d0*/  STS [R90+0x1098], R83 ;  /* 0x001098535a007388 */ /* 0x000fe20000000800 */
[----:B------:R-:W-:Y:S01]  /*50e0*/  FMUL.FTZ R86, R6, R125 ;  /* 0x0000007d06567220 */ /* 0x000fe20000410000 */
[----:B------:R-:W-:Y:S02]  /*50f0*/  FMUL.FTZ R76, R13, R92 ;  /* 0x0000005c0d4c7220 */ /* 0x000fe40000410000 */
[----:B------:R-:W-:Y:S01]  /*5100*/  STS [R77+0x109c], R74 ;  /* 0x00109c4a4d007388 */ /* 0x000fe20000000800 */
[----:B------:R-:W-:-:S03]  /*5110*/  FFMA.FTZ R85, R96, R86, R85 ;  /* 0x0000005660557223 */ /* 0x000fc60000010055 */
[----:B------:R0:W-:Y:S01]  /*5120*/  STS [R78+0x10a0], R75 ;  /* 0x0010a04b4e007388 */ /* 0x0001e20000000800 */
[-C--:B------:R-:W-:Y:S01]  /*5130*/  FMUL.FTZ R91, R59, R76.reuse ;  /* 0x0000004c3b5b7220 */ /* 0x080fe20000410000 */
[----:B------:R-:W-:Y:S01]  /*5140*/  FFMA.FTZ R97, R108, -R97, R143 ;  /* 0x800000616c617223 */ /* 0x000fe2000001008f */
[----:B------:R-:W-:Y:S01]  /*5150*/  FFMA.FTZ R76, R142, R76, R85 ;  /* 0x0000004c8e4c7223 */ /* 0x000fe20000010055 */
[----:B0-----:R-:W0:Y:S01]  /*5160*/  LDC.64 R74, c[0x0][0x348] ;  /* 0x0000d200ff4a7b82 */ /* 0x001e220000000a00 */
[----:B------:R-:W-:Y:S01]  /*5170*/  FMUL.FTZ R89, R12, R102 ;  /* 0x000000660c597220 */ /* 0x000fe20000410000 */
[----:B------:R-:W-:Y:S01]  /*5180*/  FFMA.FTZ R98, R110, -R98, R145 ;  /* 0x800000626e627223 */ /* 0x000fe20000010091 */
[----:B------:R-:W-:Y:S01]  /*5190*/  FMUL.FTZ R77, R4, R105 ;  /* 0x00000069044d7220 */ /* 0x000fe20000410000 */
[----:B------:R-:W-:-:S03]  /*51a0*/  USHF.R.S32.HI UR46, URZ, 0x1f, UR12 ;  /* 0x0000001f3f2e7899 */ /* 0x000fc6000801140c */
[----:B------:R-:W-:Y:S01]  /*51b0*/  FMUL.FTZ R121, R70, R77 ;  /* 0x0000004d46797220 */ /* 0x000fe20000410000 */
[----:B------:R-:W-:Y:S01]  /*51c0*/  FMUL.FTZ R119, R60, R89 ;  /* 0x000000593c777220 */ /* 0x000fe20000410000 */
[----:B------:R-:W-:Y:S01]  /*51d0*/  FMUL.FTZ R88, R3, R109 ;  /* 0x0000006d03587220 */ /* 0x000fe20000410000 */
[----:B------:R-:W-:Y:S01]  /*51e0*/  FMUL.FTZ R85, R2, R113 ;  /* 0x0000007102557220 */ /* 0x000fe20000410000 */
[----:B------:R1:W-:Y:S01]  /*51f0*/  STS [R78+0x10a8], R91 ;  /* 0x0010a85b4e007388 */ /* 0x0003e20000000800 */
[----:B------:R-:W-:Y:S02]  /*5200*/  UIADD3 UR47, UP0, UR26, -0x800, URZ ;  /* 0xfffff8001a2f7890 */ /* 0x000fe4000ff1e03f */
[----:B------:R-:W-:Y:S01]  /*5210*/  USHF.R.S32.HI UR57, URZ, 0x1f, UR26 ;  /* 0x0000001f3f397899 */ /* 0x000fe2000801141a */
[----:B------:R-:W-:Y:S04]  /*5220*/  STS [R78+0x10b0], R119 ;  /* 0x0010b0774e007388 */ /* 0x000fe80000000800 */
[----:B------:R3:W-:Y:S01]  /*5230*/  STS [R78+0x10b4], R121 ;  /* 0x0010b4794e007388 */ /* 0x0007e20000000800 */
[----:B-1----:R-:W-:-:S03]  /*5240*/  FMUL.FTZ R91, R71, R88 ;  /* 0x00000058475b7220 */ /* 0x002fc60000410000 */
[----:B------:R1:W-:Y:S01]  /*5250*/  STS [R78+0x10cc], R79 ;  /* 0x0010cc4f4e007388 */ /* 0x0003e20000000800 */
[----:B---3--:R-:W-:-:S03]  /*5260*/  FMUL.FTZ R121, R72, R85 ;  /* 0x0000005548797220 */ /* 0x008fc60000410000 */
[----:B------:R3:W-:Y:S01]  /*5270*/  STS [R78+0x10bc], R91 ;  /* 0x0010bc5b4e007388 */ /* 0x0007e20000000800 */
[----:B-1----:R-:W-:-:S03]  /*5280*/  MOV R79, UR56 ;  /* 0x00000038004f7c02 */ /* 0x002fc60008000f00 */
[----:B------:R1:W-:Y:S01]  /*5290*/  STS [R78+0x10c4], R121 ;  /* 0x0010c4794e007388 */ /* 0x0003e20000000800 */
[----:B------:R-:W-:Y:S01]  /*52a0*/  PLOP3.LUT P2, PT, PT, PT, UP0, 0x80, 0x0 ;  /* 0x000000000000781c */ /* 0x000fe20003f4f008 */
[----:B------:R-:W-:Y:S01]  /*52b0*/  FFMA.FTZ R80, R53, -R80, R146 ;  /* 0x8000005035507223 */ /* 0x000fe20000010092 */
[----:B------:R-:W-:Y:S01]  /*52c0*/  FFMA.FTZ R100, R112, -R100, R147 ;  /* 0x8000006470647223 */ /* 0x000fe20000010093 */
[----:B------:R-:W-:Y:S01]  /*52d0*/  FFMA.FTZ R81, R54, -R81, R148 ;  /* 0x8000005136517223 */ /* 0x000fe20000010094 */
[C---:B------:R-:W-:Y:S01]  /*52e0*/  FFMA.FTZ R101, R114.reuse, -R101, R149 ;  /* 0x8000006572657223 */ /* 0x040fe20000010095 */
[----:B------:R-:W-:Y:S01]  /*52f0*/  BSSY B0, `(.L_x_2624) ;  /* 0x000004c000007945 */ /* 0x000fe20003800000 */
[----:B------:R-:W-:Y:S01]  /*5300*/  FMUL.FTZ R114, R114, R113 ;  /* 0x0000007172727220 */ /* 0x000fe20000410000 */
[----:B------:R-:W-:Y:S01]  /*5310*/  FMUL.FTZ R113, R113, UR10 ;  /* 0x0000000a71717c20 */ /* 0x000fe20008410000 */
[----:B------:R-:W-:Y:S01]  /*5320*/  FMUL.FTZ R90, R111, UR10 ;  /* 0x0000000a6f5a7c20 */ /* 0x000fe20008410000 */
[----:B---3--:R-:W-:Y:S01]  /*5330*/  FMUL.FTZ R91, R109, UR10 ;  /* 0x0000000a6d5b7c20 */ /* 0x008fe20008410000 */
[----:B------:R-:W-:Y:S01]  /*5340*/  FMUL.FTZ R116, R107, UR10 ;  /* 0x0000000a6b747c20 */ /* 0x000fe20008410000 */
[----:B------:R-:W-:Y:S01]  /*5350*/  FMUL.FTZ R118, R102, UR10 ;  /* 0x0000000a66767c20 */ /* 0x000fe20008410000 */
[----:B------:R-:W-:Y:S01]  /*5360*/  FMUL.FTZ R120, R92, UR10 ;  /* 0x0000000a5c787c20 */ /* 0x000fe20008410000 */
[----:B-1----:R-:W-:Y:S01]  /*5370*/  FMUL.FTZ R121, R125, UR10 ;  /* 0x0000000a7d797c20 */ /* 0x002fe20008410000 */
[----:B------:R-:W-:Y:S01]  /*5380*/  FMUL.FTZ R122, R69, UR10 ;  /* 0x0000000a457a7c20 */ /* 0x000fe20008410000 */
[----:B--2---:R-:W-:Y:S01]  /*5390*/  FFMA.FTZ R87, R0, R117, R87 ;  /* 0x0000007500577223 */ /* 0x004fe20000010057 */
[----:B------:R-:W-:-:S04]  /*53a0*/  FMUL.FTZ R117, R5, R99 ;  /* 0x0000006305757220 */ /* 0x000fc80000410000 */
[-C--:B------:R-:W-:Y:S01]  /*53b0*/  FMUL.FTZ R83, R68, R117.reuse ;  /* 0x0000007544537220 */ /* 0x080fe20000410000 */
[----:B------:R-:W-:Y:S01]  /*53c0*/  FFMA.FTZ R117, R97, R117, R76 ;  /* 0x0000007561757223 */ /* 0x000fe2000001004c */
[----:B------:R1:W-:Y:S01]  /*53d0*/  STL [R1+0x28], R87 ;  /* 0x0000285701007387 */ /* 0x0003e20000100800 */
[----:B------:R-:W-:Y:S02]  /*53e0*/  FMUL.FTZ R76, R115, UR10 ;  /* 0x0000000a734c7c20 */ /* 0x000fe40008410000 */
[----:B------:R-:W-:Y:S01]  /*53f0*/  FFMA.FTZ R117, R144, R89, R117 ;  /* 0x0000005990757223 */ /* 0x000fe20000010075 */
[----:B------:R2:W-:Y:S01]  /*5400*/  STS [R78+0x10ac], R83 ;  /* 0x0010ac534e007388 */ /* 0x0005e20000000800 */
[----:B-1----:R-:W-:Y:S01]  /*5410*/  FMUL.FTZ R87, R67, R86 ;  /* 0x0000005643577220 */ /* 0x002fe20000410000 */
[----:B------:R-:W-:Y:S01]  /*5420*/  FMUL.FTZ R86, R11, R107 ;  /* 0x0000006b0b567220 */ /* 0x000fe20000410000 */
[----:B------:R-:W-:Y:S01]  /*5430*/  FFMA.FTZ R117, R98, R77, R117 ;  /* 0x0000004d62757223 */ /* 0x000fe20000010075 */
[----:B------:R-:W-:Y:S01]  /*5440*/  HFMA2.MMA R77, -RZ, RZ, 0, 0 ;  /* 0x00000000ff4d7435 */ /* 0x000fe200000001ff */
[-C--:B--2---:R-:W-:Y:S01]  /*5450*/  FMUL.FTZ R83, R55, R115.reuse ;  /* 0x0000007337537220 */ /* 0x084fe20000410000 */
[----:B------:R-:W-:Y:S01]  /*5460*/  FMUL.FTZ R123, R61, R86 ;  /* 0x000000563d7b7220 */ /* 0x000fe20000410000 */
[----:B------:R-:W-:Y:S01]  /*5470*/  FMUL.FTZ R115, R9, R115 ;  /* 0x0000007309737220 */ /* 0x000fe20000410000 */
[----:B------:R-:W-:Y:S01]  /*5480*/  FMUL.FTZ R55, R93, R76 ;  /* 0x0000004c5d377220 */ /* 0x000fe20000410000 */
[----:B------:R-:W-:-:S02]  /*5490*/  MOV R76, R36 ;  /* 0x00000024004c7202 */ /* 0x000fc40000000f00 */
[----:B------:R1:W-:Y:S01]  /*54a0*/  STS [R78+0x10b8], R123 ;  /* 0x0010b87b4e007388 */ /* 0x0003e20000000800 */
[----:B------:R-:W-:Y:S02]  /*54b0*/  FFMA.FTZ R55, R64, R83, R55 ;  /* 0x0000005340377223 */ /* 0x000fe40000010037 */
[----:B0-----:R-:W-:-:S04]  /*54c0*/  IMAD.WIDE.U32 R76, R74, UR12, R76 ;  /* 0x0000000c4a4c7c25 */ /* 0x001fc8000f8e004c */
[----:B-1----:R-:W-:Y:S01]  /*54d0*/  FMUL.FTZ R123, R64, R115 ;  /* 0x00000073407b7220 */ /* 0x002fe20000410000 */
[----:B------:R-:W-:Y:S01]  /*54e0*/  IMAD R64, R74, UR46, RZ ;  /* 0x0000002e4a407c24 */ /* 0x000fe2000f8e02ff */
[----:B------:R-:W-:-:S03]  /*54f0*/  USHF.R.S32.HI UR46, URZ, 0x1f, UR13 ;  /* 0x0000001f3f2e7899 */ /* 0x000fc6000801140d */
[----:B------:R-:W-:Y:S01]  /*5500*/  IMAD R75, R75, UR12, R64 ;  /* 0x0000000c4b4b7c24 */ /* 0x000fe2000f8e0240 */
[----:B------:R-:W-:-:S04]  /*5510*/  UIMAD UR46, UR46, UR44, URZ ;  /* 0x0000002c2e2e72a4 */ /* 0x000fc8000f8e023f */
[----:B------:R-:W-:Y:S02]  /*5520*/  IADD3 R77, R77, R75, RZ ;  /* 0x0000004b4d4d7210 */ /* 0x000fe40007ffe0ff */
[----:B------:R-:W-:Y:S01]  /*5530*/  MOV R75, UR44 ;  /* 0x0000002c004b7c02 */ /* 0x000fe20008000f00 */
[----:B------:R0:W-:Y:S01]  /*5540*/  STS [R78+0x10a4], R87 ;  /* 0x0010a4574e007388 */ /* 0x0001e20000000800 */
[----:B------:R-:W-:-:S03]  /*5550*/  UIMAD UR46, UR13, UR45, UR46 ;  /* 0x0000002d0d2e72a4 */ /* 0x000fc6000f8e022e */
[----:B------:R-:W-:Y:S01]  /*5560*/  IMAD.WIDE.U32 R76, R75, UR13, R76 ;  /* 0x0000000d4b4c7c25 */ /* 0x000fe2000f8e004c */
[----:B------:R1:W-:Y:S03]  /*5570*/  STS [R78+0x10c8], R123 ;  /* 0x0010c87b4e007388 */ /* 0x0003e60000000800 */
[----:B0-----:R-:W-:Y:S01]  /*5580*/  FMUL.FTZ R87, R10, R111 ;  /* 0x0000006f0a577220 */ /* 0x001fe20000410000 */
[----:B------:R-:W-:-:S03]  /*5590*/  IADD3 R75, R77, UR46, RZ ;  /* 0x0000002e4d4b7c10 */ /* 0x000fc6000fffe0ff */
[----:B------:R-:W-:Y:S01]  /*55a0*/  FMUL.FTZ R119, R62, R87 ;  /* 0x000000573e777220 */ /* 0x000fe20000410000 */
[C---:B-1----:R-:W-:Y:S02]  /*55b0*/  LEA R123, P1, R76.reuse, UR28, 0x2 ;  /* 0x0000001c4c7b7c11 */ /* 0x042fe4000f8210ff */
[C---:B------:R-:W-:Y:S02]  /*55c0*/  IADD3 R74, P0, R76.reuse, UR47, RZ ;  /* 0x0000002f4c4a7c10 */ /* 0x040fe4000ff1e0ff */
[----:B------:R0:W-:Y:S01]  /*55d0*/  STS [R78+0x10c0], R119 ;  /* 0x0010c0774e007388 */ /* 0x0001e20000000800 */
[----:B------:R-:W-:Y:S02]  /*55e0*/  LEA.HI.X R124, R76, UR29, R75, 0x2, P1 ;  /* 0x0000001d4c7c7c11 */ /* 0x000fe400088f144b */
[----:B------:R-:W1:Y:S01]  /*55f0*/  LDC.64 R76, c[0x0][0x360] ;  /* 0x0000d800ff4c7b82 */ /* 0x000e620000000a00 */
[----:B------:R-:W-:Y:S02]  /*5600*/  IADD3 R64, R79, -UR47, -R36 ;  /* 0x8000002f4f407c10 */ /* 0x000fe4000fffe824 */
[----:B0-----:R-:W-:Y:S01]  /*5610*/  MOV R78, UR57 ;  /* 0x00000039004e7c02 */ /* 0x001fe20008000f00 */
[----:B------:R-:W-:-:S03]  /*5620*/  FFMA.FTZ R117, R80, R86, R117 ;  /* 0x0000005650757223 */ /* 0x000fc60000010075 */
[----:B------:R-:W-:Y:S01]  /*5630*/  IADD3.X R75, R75, -0x1, R78, P0, P2 ;  /* 0xffffffff4b4b7810 */ /* 0x000fe200007e444e */
[----:B------:R-:W-:Y:S01]  /*5640*/  BAR.SYNC.DEFER_BLOCKING 0x0 ;  /* 0x0000000000007b1d */ /* 0x000fe20000010000 */
[----:B------:R-:W-:Y:S01]  /*5650*/  ISETP.GE.AND P0, PT, R64, 0x1, PT ;  /* 0x000000014000780c */ /* 0x000fe20003f06270 */
[----:B------:R-:W-:-:S04]  /*5660*/  FFMA.FTZ R88, R100, R88, R117 ;  /* 0x0000005864587223 */ /* 0x000fc80000010075 */
        /* <DEDUP_REMOVED lines=8> */
[----:B------:R-:W-:Y:S06]  /*56f0*/  @!P0 BRA `(.L_x_2625) ;  /* 0x00000000002c8947 */ /* 0x000fec0003800000 */
[----:B------:R-:W-:Y:S02]  /*5700*/  USHF.R.S32.HI UR10, URZ, 0x1f, UR7 ;  /* 0x0000001f3f0a7899 */ /* 0x000fe40008011407 */
[----:B-1----:R-:W-:-:S04]  /*5710*/  IMAD.WIDE.U32 R74, R76, UR7, R74 ;  /* 0x000000074c4a7c25 */ /* 0x002fc8000f8e004a */
        /* <DEDUP_REMOVED lines=9> */
.L_x_2625:
[----:B------:R-:W-:Y:S05]  /*57b0*/  BSYNC B0 ;  /* 0x0000000000007941 */ /* 0x000fea0003800000 */
.L_x_2624:
[----:B------:R-:W2:Y:S01]  /*57c0*/  LDL.LU R126, [R1+0x2c] ;  /* 0x00002c00017e7983 */ /* 0x000ea20000300800 */
[----:B0-----:R-:W-:Y:S01]  /*57d0*/  MOV R74, UR26 ;  /* 0x0000001a004a7c02 */ /* 0x001fe20008000f00 */
[----:B------:R-:W-:Y:S01]  /*57e0*/  USHF.L.U64.HI UR46, UR8, 0x2, UR9 ;  /* 0x00000002082e7899 */ /* 0x000fe20008010209 */
[----:B------:R-:W-:Y:S01]  /*57f0*/  MOV R75, UR26 ;  /* 0x0000001a004b7c02 */ /* 0x000fe20008000f00 */
[----:B------:R-:W-:Y:S01]  /*5800*/  USHF.L.U32 UR10, UR8, 0x2, URZ ;  /* 0x00000002080a7899 */ /* 0x000fe2000800063f */
[----:B------:R-:W-:Y:S01]  /*5810*/  LEA R74, P0, R74, R123, 0x2 ;  /* 0x0000007b4a4a7211 */ /* 0x000fe200078010ff */
[----:B------:R-:W-:Y:S01]  /*5820*/  FMUL.FTZ R151, R33, R151 ;  /* 0x0000009721977220 */ /* 0x000fe20000410000 */
[----:B------:R-:W-:Y:S01]  /*5830*/  MOV R78, UR57 ;  /* 0x00000039004e7c02 */ /* 0x000fe20008000f00 */
[----:B------:R-:W-:Y:S01]  /*5840*/  FFMA.FTZ R85, R93, R115, R85 ;  /* 0x000000735d557223 */ /* 0x000fe20000010055 */
[----:B------:R-:W-:Y:S01]  /*5850*/  IADD3 R79, R36, 0x80, RZ ;  /* 0x00000080244f7810 */ /* 0x000fe20007ffe0ff */
[----:B------:R-:W-:Y:S01]  /*5860*/  BSSY B0, `(.L_x_2626) ;  /* 0x0000014000007945 */ /* 0x000fe20003800000 */
[----:B------:R-:W-:Y:S01]  /*5870*/  LEA.HI.X R75, R75, R124, R78, 0x2, P0 ;  /* 0x0000007c4b4b7211 */ /* 0x000fe200000f144e */
[----:B-1----:R-:W-:Y:S01]  /*5880*/  IMAD R78, R76, UR46, RZ ;  /* 0x0000002e4c4e7c24 */ /* 0x002fe2000f8e02ff */
[----:B------:R-:W-:Y:S01]  /*5890*/  ISETP.GE.AND P0, PT, R64, 0x81, PT ;  /* 0x000000814000780c */ /* 0x000fe20003f06270 */
[----:B------:R-:W-:Y:S01]  /*58a0*/  FADD.FTZ R150, R150, R151 ;  /* 0x0000009796967221 */ /* 0x000fe20000010000 */
[----:B------:R-:W-:Y:S01]  /*58b0*/  FMUL.FTZ R111, R54, R111 ;  /* 0x0000006f366f7220 */ /* 0x000fe20000410000 */
[----:B------:R-:W-:Y:S01]  /*58c0*/  IMAD.WIDE.U32 R74, R76, UR10, R74 ;  /* 0x0000000a4c4a7c25 */ /* 0x000fe2000f8e004a */
[----:B------:R-:W-:-:S03]  /*58d0*/  LEA.HI.SX32 R76, R79, R36, 0x1b ;  /* 0x000000244f4c7211 */ /* 0x000fc600078fdaff */
[----:B------:R-:W-:Y:S01]  /*58e0*/  FMUL.FTZ R113, R101, R113 ;  /* 0x0000007165717220 */ /* 0x000fe20000410000 */
[----:B------:R-:W-:Y:S01]  /*58f0*/  FADD.FTZ R82, R85, R82 ;  /* 0x0000005255527221 */ /* 0x000fe20000010000 */
[----:B------:R-:W-:Y:S01]  /*5900*/  IMAD R77, R77, UR10, R78 ;  /* 0x0000000a4d4d7c24 */ /* 0x000fe2000f8e024e */
[----:B------:R-:W-:Y:S02]  /*5910*/  LEA R76, R76, R35, 0x2 ;  /* 0x000000234c4c7211 */ /* 0x000fe400078e10ff */
[C---:B------:R-:W-:Y:S02]  /*5920*/  IADD3 R79, R36.reuse, 0x100, RZ ;  /* 0x00000100244f7810 */ /* 0x040fe40007ffe0ff */
[----:B------:R-:W-:Y:S02]  /*5930*/  IADD3 R75, R75, R77, RZ ;  /* 0x0000004d4b4b7210 */ /* 0x000fe40007ffe0ff */
[----:B------:R0:W1:Y:S01]  /*5940*/  LDS R77, [R76+0x1290] ;  /* 0x001290004c4d7984 */ /* 0x0000620000000800 */
[----:B--2---:R-:W-:Y:S01]  /*5950*/  FFMA.FTZ R126, R9, R83, R126 ;  /* 0x00000053097e7223 */ /* 0x004fe2000001007e */
[----:B------:R-:W-:-:S04]  /*5960*/  IADD3 R83, R36, 0x180, RZ ;  /* 0x0000018024537810 */ /* 0x000fc80007ffe0ff */
[----:B------:R0:W-:Y:S01]  /*5970*/  STL [R1+0x2c], R126 ;  /* 0x00002c7e01007387 */ /* 0x0001e20000100800 */
[----:B-1----:R-:W-:Y:S05]  /*5980*/  @!P0 BRA `(.L_x_2627) ;  /* 0x0000000000048947 */ /* 0x002fea0003800000 */
[----:B------:R1:W-:Y:S02]  /*5990*/  REDG.E.ADD.F32.FTZ.RN.STRONG.GPU desc[UR18][R74.64+-0x1e00], R77 ;  /* 0xffe2004d4a0079a6 */ /* 0x0003e4000c10f392 */
.L_x_2627:
[----:B------:R-:W-:Y:S05]  /*59a0*/  BSYNC B0 ;  /* 0x0000000000007941 */ /* 0x000fea0003800000 */
.L_x_2626:
        /* <DEDUP_REMOVED lines=18> */
.L_x_2629:
[----:B------:R-:W-:Y:S05]  /*5ad0*/  BSYNC B0 ;  /* 0x0000000000007941 */ /* 0x000fea0003800000 */
.L_x_2628:
[----:B0-2---:R0:W1:Y:S01]  /*5ae0*/  LDS R77, [R76+0x1690] ;  /* 0x001690004c4d7984 */ /* 0x0050620000000800 */
[----:B------:R-:W-:Y:S01]  /*5af0*/  BSSY B0, `(.L_x_2630) ;  /* 0x0000006000007945 */ /* 0x000fe20003800000 */
[----:B------:R-:W-:Y:S02]  /*5b00*/  IADD3 R83, R36, 0x300, RZ ;  /* 0x0000030024537810 */ /* 0x000fe40007ffe0ff */
[----:B------:R-:W-:Y:S02]  /*5b10*/  LEA.HI.SX32 R54, R79, R36, 0x1b ;  /* 0x000000244f367211 */ /* 0x000fe400078fdaff */
[----:B------:R-:W-:Y:S01]  /*5b20*/  LEA R78, R78, R35, 0x2 ;  /* 0x000000234e4e7211 */ /* 0x000fe200078e10ff */
[----:B------:R-:W-:Y:S06]  /*5b30*/  @!P0 BRA `(.L_x_2631) ;  /* 0x0000000000048947 */ /* 0x000fec0003800000 */
[----:B-1----:R2:W-:Y:S02]  /*5b40*/  REDG.E.ADD.F32.FTZ.RN.STRONG.GPU desc[UR18][R74.64+-0x1a00], R77 ;  /* 0xffe6004d4a0079a6 */ /* 0x0025e4000c10f392 */
.L_x_2631:
[----:B------:R-:W-:Y:S05]  /*5b50*/  BSYNC B0 ;  /* 0x0000000000007941 */ /* 0x000fea0003800000 */
.L_x_2630:
[----:B-12---:R1:W2:Y:S01]  /*5b60*/  LDS R77, [R78+0x1890] ;  /* 0x001890004e4d7984 */ /* 0x0062a20000000800 */
[----:B------:R-:W-:Y:S01]  /*5b70*/  BSSY B0, `(.L_x_2632) ;  /* 0x0000006000007945 */ /* 0x000fe20003800000 */
[----:B------:R-:W-:Y:S02]  /*5b80*/  IADD3 R79, R36, 0x380, RZ ;  /* 0x00000380244f7810 */ /* 0x000fe40007ffe0ff */
[----:B0-----:R-:W-:Y:S02]  /*5b90*/  LEA.HI.SX32 R76, R83, R36, 0x1b ;  /* 0x00000024534c7211 */ /* 0x001fe400078fdaff */
[----:B------:R-:W-:Y:S01]  /*5ba0*/  LEA R85, R54, R35, 0x2 ;  /* 0x0000002336557211 */ /* 0x000fe200078e10ff */
[----:B------:R-:W-:Y:S06]  /*5bb0*/  @!P1 BRA `(.L_x_2633) ;  /* 0x0000000000049947 */ /* 0x000fec0003800000 */
[----:B--2---:R0:W-:Y:S02]  /*5bc0*/  REDG.E.ADD.F32.FTZ.RN.STRONG.GPU desc[UR18][R74.64+-0x1800], R77 ;  /* 0xffe8004d4a0079a6 */ /* 0x0041e4000c10f392 */
.L_x_2633:
[----:B------:R-:W-:Y:S05]  /*5bd0*/  BSYNC B0 ;  /* 0x0000000000007941 */ /* 0x000fea0003800000 */
.L_x_2632:
[----:B0-2---:R0:W2:Y:S01]  /*5be0*/  LDS R77, [R85+0x1a90] ;  /* 0x001a9000554d7984 */ /* 0x0050a20000000800 */
[----:B------:R-:W-:Y:S01]  /*5bf0*/  BSSY B0, `(.L_x_2634) ;  /* 0x0000006000007945 */ /* 0x000fe20003800000 */
[----:B------:R-:W-:Y:S02]  /*5c00*/  IADD3 R83, R36, 0x400, RZ ;  /* 0x0000040024537810 */ /* 0x000fe40007ffe0ff */
[----:B------:R-:W-:Y:S02]  /*5c10*/  LEA.HI.SX32 R54, R79, R36, 0x1b ;  /* 0x000000244f367211 */ /* 0x000fe400078fdaff */
[----:B-1----:R-:W-:Y:S01]  /*5c20*/  LEA R78, R76, R35, 0x2 ;  /* 0x000000234c4e7211 */ /* 0x002fe200078e10ff */
[----:B------:R-:W-:Y:S06]  /*5c30*/  @!P2 BRA `(.L_x_2635) ;  /* 0x000000000004a947 */ /* 0x000fec0003800000 */
[----:B--2---:R1:W-:Y:S02]  /*5c40*/  REDG.E.ADD.F32.FTZ.RN.STRONG.GPU desc[UR18][R74.64+-0x1600], R77 ;  /* 0xffea004d4a0079a6 */ /* 0x0043e4000c10f392 */
.L_x_2635:
[----:B------:R-:W-:Y:S05]  /*5c50*/  BSYNC B0 ;  /* 0x0000000000007941 */ /* 0x000fea0003800000 */
.L_x_2634:
[----:B-12---:R1:W2:Y:S01]  /*5c60*/  LDS R77, [R78+0x1c90] ;  /* 0x001c90004e4d7984 */ /* 0x0062a20000000800 */
[----:B------:R-:W-:Y:S01]  /*5c70*/  BSSY B0, `(.L_x_2636) ;  /* 0x0000005000007945 */ /* 0x000fe20003800000 */
[----:B------:R-:W-:Y:S02]  /*5c80*/  LEA.HI.SX32 R76, R83, R36, 0x1b ;  /* 0x00000024534c7211 */ /* 0x000fe400078fdaff */
[----:B------:R-:W-:Y:S01]  /*5c90*/  LEA R54, R54, R35, 0x2 ;  /* 0x0000002336367211 */ /* 0x000fe200078e10ff */
[----:B------:R-:W-:Y:S06]  /*5ca0*/  @!P3 BRA `(.L_x_2637) ;  /* 0x000000000004b947 */ /* 0x000fec0003800000 */
[----:B--2---:R3:W-:Y:S02]  /*5cb0*/  REDG.E.ADD.F32.FTZ.RN.STRONG.GPU desc[UR18][R74.64+-0x1400], R77 ;  /* 0xffec004d4a0079a6 */ /* 0x0047e4000c10f392 */
.L_x_2637:
[----:B------:R-:W-:Y:S05]  /*5cc0*/  BSYNC B0 ;  /* 0x0000000000007941 */ /* 0x000fea0003800000 */
.L_x_2636:
[----:B--23--:R2:W3:Y:S01]  /*5cd0*/  LDS R77, [R54+0x1e90] ;  /* 0x001e9000364d7984 */ /* 0x00c4e20000000800 */
[----:B------:R-:W-:Y:S01]  /*5ce0*/  BSSY B0, `(.L_x_2638) ;  /* 0x0000004000007945 */ /* 0x000fe20003800000 */
[----:B------:R-:W-:-:S03]  /*5cf0*/  LEA R76, R76, R35, 0x2 ;  /* 0x000000234c4c7211 */ /* 0x000fc600078e10ff */
[----:B------:R-:W-:Y:S05]  /*5d00*/  @!P4 BRA `(.L_x_2639) ;  /* 0x000000000004c947 */ /* 0x000fea0003800000 */
[----:B---3--:R4:W-:Y:S02]  /*5d10*/  REDG.E.ADD.F32.FTZ.RN.STRONG.GPU desc[UR18][R74.64+-0x1200], R77 ;  /* 0xffee004d4a0079a6 */ /* 0x0089e4000c10f392 */
.L_x_2639:
[----:B------:R-:W-:Y:S05]  /*5d20*/  BSYNC B0 ;  /* 0x0000000000007941 */ /* 0x000fea0003800000 */
.L_x_2638:
[----:B---34-:R3:W4:Y:S01]  /*5d30*/  LDS R77, [R76+0x2090] ;  /* 0x002090004c4d7984 */ /* 0x0187220000000800 */
[----:B------:R-:W-:Y:S01]  /*5d40*/  BSSY B0, `(.L_x_2640) ;  /* 0x0000005000007945 */ /* 0x000fe20003800000 */
[C---:B------:R-:W-:Y:S02]  /*5d50*/  IADD3 R79, R36.reuse, 0x480, RZ ;  /* 0x00000480244f7810 */ /* 0x040fe40007ffe0ff */
[----:B------:R-:W-:Y:S01]  /*5d60*/  IADD3 R83, R36, 0x500, RZ ;  /* 0x0000050024537810 */ /* 0x000fe20007ffe0ff */
[----:B------:R-:W-:Y:S06]  /*5d70*/  @!P5 BRA `(.L_x_2641) ;  /* 0x000000000004d947 */ /* 0x000fec0003800000 */
[----:B----4-:R4:W-:Y:S02]  /*5d80*/  REDG.E.ADD.F32.FTZ.RN.STRONG.GPU desc[UR18][R74.64+-0x1000], R77 ;  /* 0xfff0004d4a0079a6 */ /* 0x0109e4000c10f392 */
.L_x_2641:
[----:B------:R-:W-:Y:S05]  /*5d90*/  BSYNC B0 ;  /* 0x0000000000007941 */ /* 0x000fea0003800000 */
.L_x_2640:
        /* <DEDUP_REMOVED lines=18> */
.L_x_2643:
[----:B------:R-:W-:Y:S05]  /*5ec0*/  BSYNC B0 ;  /* 0x0000000000007941 */ /* 0x000fea0003800000 */
.L_x_2642:
[----:B-12---:R1:W2:Y:S01]  /*5ed0*/  LDS R77, [R76+0x2490] ;  /* 0x002490004c4d7984 */ /* 0x0062a20000000800 */
[----:B------:R-:W-:Y:S01]  /*5ee0*/  BSSY B0, `(.L_x_2644) ;  /* 0x0000006000007945 */ /* 0x000fe20003800000 */
[----:B------:R-:W-:Y:S02]  /*5ef0*/  IADD3 R83, R36, 0x680, RZ ;  /* 0x0000068024537810 */ /* 0x000fe40007ffe0ff */
[----:B------:R-:W-:Y:S02]  /*5f00*/  LEA.HI.SX32 R54, R79, R36, 0x1b ;  /* 0x000000244f367211 */ /* 0x000fe400078fdaff */
[----:B------:R-:W-:Y:S01]  /*5f10*/  LEA R78, R78, R35, 0x2 ;  /* 0x000000234e4e7211 */ /* 0x000fe200078e10ff */
[----:B------:R-:W-:Y:S06]  /*5f20*/  @!P0 BRA `(.L_x_2645) ;  /* 0x0000000000048947 */ /* 0x000fec0003800000 */
[----:B--2---:R3:W-:Y:S02]  /*5f30*/  REDG.E.ADD.F32.FTZ.RN.STRONG.GPU desc[UR18][R74.64+-0xc00], R77 ;  /* 0xfff4004d4a0079a6 */ /* 0x0047e4000c10f392 */
.L_x_2645:
[----:B------:R-:W-:Y:S05]  /*5f40*/  BSYNC B0 ;  /* 0x0000000000007941 */ /* 0x000fea0003800000 */
.L_x_2644:
[----:B--23--:R2:W3:Y:S01]  /*5f50*/  LDS R77, [R78+0x2690] ;  /* 0x002690004e4d7984 */ /* 0x00c4e20000000800 */
[----:B------:R-:W-:Y:S01]  /*5f60*/  BSSY B0, `(.L_x_2646) ;  /* 0x0000006000007945 */ /* 0x000fe20003800000 */
[----:B------:R-:W-:Y:S02]  /*5f70*/  IADD3 R79, R36, 0x700, RZ ;  /* 0x00000700244f7810 */ /* 0x000fe40007ffe0ff */
[----:B------:R-:W-:Y:S02]  /*5f80*/  LEA.HI.SX32 R64, R83, R36, 0x1b ;  /* 0x0000002453407211 */ /* 0x000fe400078fdaff */
[----:B-1----:R-:W-:Y:S01]  /*5f90*/  LEA R76, R54, R35, 0x2 ;  /* 0x00000023364c7211 */ /* 0x002fe200078e10ff */
[----:B------:R-:W-:Y:S06]  /*5fa0*/  @!P1 BRA `(.L_x_2647) ;  /* 0x0000000000049947 */ /* 0x000fec0003800000 */
[----:B---3--:R1:W-:Y:S02]  /*5fb0*/  REDG.E.ADD.F32.FTZ.RN.STRONG.GPU desc[UR18][R74.64+-0xa00], R77 ;  /* 0xfff6004d4a0079a6 */ /* 0x0083e4000c10f392 */
.L_x_2647:
[----:B------:R-:W-:Y:S05]  /*5fc0*/  BSYNC B0 ;  /* 0x0000000000007941 */ /* 0x000fea0003800000 */
.L_x_2646:
[----:B-1-3--:R1:W3:Y:S01]  /*5fd0*/  LDS R77, [R76+0x2890] ;  /* 0x002890004c4d7984 */ /* 0x00a2e20000000800 */
[----:B------:R-:W-:Y:S01]  /*5fe0*/  BSSY B0, `(.L_x_2648) ;  /* 0x0000006000007945 */ /* 0x000fe20003800000 */
[----:B------:R-:W-:Y:S02]  /*5ff0*/  IADD3 R83, R36, 0x780, RZ ;  /* 0x0000078024537810 */ /* 0x000fe40007ffe0ff */
[----:B------:R-:W-:Y:S02]  /*6000*/  LEA.HI.SX32 R54, R79, R36, 0x1b ;  /* 0x000000244f367211 */ /* 0x000fe400078fdaff */
[----:B--2---:R-:W-:Y:S01]  /*6010*/  LEA R78, R64, R35, 0x2 ;  /* 0x00000023404e7211 */ /* 0x004fe200078e10ff */
[----:B------:R-:W-:Y:S06]  /*6020*/  @!P2 BRA `(.L_x_2649) ;  /* 0x000000000004a947 */ /* 0x000fec0003800000 */
[----:B---3--:R2:W-:Y:S02]  /*6030*/  REDG.E.ADD.F32.FTZ.RN.STRONG.GPU desc[UR18][R74.64+-0x800], R77 ;  /* 0xfff8004d4a0079a6 */ /* 0x0085e4000c10f392 */
.L_x_2649:
[----:B------:R-:W-:Y:S05]  /*6040*/  BSYNC B0 ;  /* 0x0000000000007941 */ /* 0x000fea0003800000 */
.L_x_2648:
[----:B--23--:R2:W3:Y:S01]  /*6050*/  LDS R77, [R78+0x2a90] ;  /* 0x002a90004e4d7984 */ /* 0x00c4e20000000800 */
[----:B------:R-:W-:Y:S01]  /*6060*/  BSSY B0, `(.L_x_2650) ;  /* 0x0000005000007945 */ /* 0x000fe20003800000 */
[----:B------:R-:W-:Y:S02]  /*6070*/  LEA.HI.SX32 R64, R83, R36, 0x1b ;  /* 0x0000002453407211 */ /* 0x000fe400078fdaff */
[----:B------:R-:W-:Y:S01]  /*6080*/  LEA R54, R54, R35, 0x2 ;  /* 0x0000002336367211 */ /* 0x000fe200078e10ff */
[----:B------:R-:W-:Y:S06]  /*6090*/  @!P3 BRA `(.L_x_2651) ;  /* 0x000000000004b947 */ /* 0x000fec0003800000 */
[----:B---3--:R4:W-:Y:S02]  /*60a0*/  REDG.E.ADD.F32.FTZ.RN.STRONG.GPU desc[UR18][R74.64+-0x600], R77 ;  /* 0xfffa004d4a0079a6 */ /* 0x0089e4000c10f392 */
.L_x_2651:
[----:B------:R-:W-:Y:S05]  /*60b0*/  BSYNC B0 ;  /* 0x0000000000007941 */ /* 0x000fea0003800000 */
.L_x_2650:
[----:B---34-:R3:W4:Y:S01]  /*60c0*/  LDS R77, [R54+0x2c90] ;  /* 0x002c9000364d7984 */ /* 0x0187220000000800 */
[----:B------:R-:W-:Y:S01]  /*60d0*/  BSSY B0, `(.L_x_2652) ;  /* 0x0000004000007945 */ /* 0x000fe20003800000 */
[----:B------:R-:W-:-:S03]  /*60e0*/  LEA R64, R64, R35, 0x2 ;  /* 0x0000002340407211 */ /* 0x000fc600078e10ff */
[----:B------:R-:W-:Y:S05]  /*60f0*/  @!P4 BRA `(.L_x_2653) ;  /* 0x000000000004c947 */ /* 0x000fea0003800000 */
[----:B----4-:R4:W-:Y:S02]  /*6100*/  REDG.E.ADD.F32.FTZ.RN.STRONG.GPU desc[UR18][R74.64+-0x400], R77 ;  /* 0xfffc004d4a0079a6 */ /* 0x0109e4000c10f392 */
.L_x_2653:
[----:B------:R-:W-:Y:S05]  /*6110*/  BSYNC B0 ;  /* 0x0000000000007941 */ /* 0x000fea0003800000 */
.L_x_2652:
[----:B----4-:R4:W0:Y:S01]  /*6120*/  LDS R77, [R64+0x2e90] ;  /* 0x002e9000404d7984 */ /* 0x0108220000000800 */
[----:B------:R-:W-:Y:S04]  /*6130*/  BSSY B0, `(.L_x_2654) ;  /* 0x0000003000007945 */ /* 0x000fe80003800000 */
[----:B------:R-:W-:Y:S05]  /*6140*/  @!P5 BRA `(.L_x_2655) ;  /* 0x000000000004d947 */ /* 0x000fea0003800000 */
[----:B0-----:R0:W-:Y:S02]  /*6150*/  REDG.E.ADD.F32.FTZ.RN.STRONG.GPU desc[UR18][R74.64+-0x200], R77 ;  /* 0xfffe004d4a0079a6 */ /* 0x0011e4000c10f392 */
.L_x_2655:
[----:B------:R-:W-:Y:S05]  /*6160*/  BSYNC B0 ;  /* 0x0000000000007941 */ /* 0x000fea0003800000 */
.L_x_2654:
[----:B-1----:R-:W5:Y:S04]  /*6170*/  LDL.LU R76, [R1+0x30] ;  /* 0x00003000014c7983 */ /* 0x002f680000300800 */
[----:B---3--:R-:W3:Y:S04]  /*6180*/  LDL.LU R54, [R1+0x34] ;  /* 0x0000340001367983 */ /* 0x008ee80000300800 */
[----:B0-----:R-:W3:Y:S01]  /*6190*/  LDL.LU R74, [R1+0x38] ;  /* 0x00003800014a7983 */ /* 0x001ee20000300800 */
[----:B------:R-:W-:-:S03]  /*61a0*/  FMUL.FTZ R112, R112, R109 ;  /* 0x0000006d70707220 */ /* 0x000fc60000410000 */
[----:B------:R-:W3:Y:S04]  /*61b0*/  LDL.LU R83, [R1+0x3c] ;  /* 0x00003c0001537983 */ /* 0x000ee80000300800 */
[----:B------:R-:W3:Y:S01]  /*61c0*/  LDL.LU R79, [R1+0x40] ;  /* 0x00004000014f7983 */ /* 0x000ee20000300800 */
[----:B------:R-:W-:-:S03]  /*61d0*/  FADD.FTZ R17, R73, R17 ;  /* 0x0000001149117221 */ /* 0x000fc60000010000 */
[----:B--2---:R-:W2:Y:S01]  /*61e0*/  LDL.LU R78, [R1+0x44] ;  /* 0x00004400014e7983 */ /* 0x004ea20000300800 */
[----:B----4-:R-:W0:Y:S01]  /*61f0*/  S2R R64, SR_LANEID ;  /* 0x0000000000407919 */ /* 0x010e220000000000 */
[-C--:B------:R-:W-:Y:S02]  /*6200*/  FFMA.FTZ R72, R72, R114.reuse, R113 ;  /* 0x0000007248487223 */ /* 0x080fe40000010071 */
[----:B------:R-:W1:Y:S04]  /*6210*/  SHFL.DOWN PT, R77, R150, 0x1, 0x1f ;  /* 0x08201f00964d7f89 */ /* 0x000e6800000e0000 */
[----:B------:R-:W4:Y:S01]  /*6220*/  SHFL.DOWN PT, R75, R82, 0x1, 0x1f ;  /* 0x08201f00524b7f89 */ /* 0x000f2200000e0000 */
[----:B-----5:R-:W-:Y:S01]  /*6230*/  FFMA.FTZ R76, R2, R114, R76 ;  /* 0x00000072024c7223 */ /* 0x020fe2000001004c */
[----:B------:R-:W-:Y:S01]  /*6240*/  FMUL.FTZ R105, R110, R105 ;  /* 0x000000696e697220 */ /* 0x000fe20000410000 */
[----:B------:R-:W-:Y:S01]  /*6250*/  FMUL.FTZ R116, R80, R116 ;  /* 0x0000007450747220 */ /* 0x000fe20000410000 */
[----:B------:R-:W-:Y:S01]  /*6260*/  FMUL.FTZ R81, R81, R90 ;  /* 0x0000005a51517220 */ /* 0x000fe20000410000 */
[----:B---3--:R-:W-:Y:S01]  /*6270*/  FFMA.FTZ R54, R10, R111, R54 ;  /* 0x0000006f0a367223 */ /* 0x008fe20000010036 */
[----:B------:R3:W-:Y:S01]  /*6280*/  STL [R1+0x30], R76 ;  /* 0x0000304c01007387 */ /* 0x0007e20000100800 */
[----:B------:R-:W-:Y:S01]  /*6290*/  FMUL.FTZ R99, R108, R99 ;  /* 0x000000636c637220 */ /* 0x000fe20000410000 */
[----:B------:R-:W-:Y:S01]  /*62a0*/  FADD.FTZ R18, R55, R18 ;  /* 0x0000001237127221 */ /* 0x000fe20000010000 */
[----:B------:R-:W-:Y:S01]  /*62b0*/  FFMA.FTZ R74, R3, R112, R74 ;  /* 0x00000070034a7223 */ /* 0x000fe2000001004a */
[----:B------:R-:W-:Y:S01]  /*62c0*/  FMUL.FTZ R92, R51, R92 ;  /* 0x0000005c335c7220 */ /* 0x000fe20000410000 */
[----:B------:R-:W-:Y:S01]  /*62d0*/  FMUL.FTZ R69, R50, R69 ;  /* 0x0000004532457220 */ /* 0x000fe20000410000 */
[----:B0-----:R-:W-:Y:S01]  /*62e0*/  ISETP.GT.AND P0, PT, R64, 0x1e, PT ;  /* 0x0000001e4000780c */ /* 0x001fe20003f04270 */
[----:B---3--:R-:W3:Y:S04]  /*62f0*/  LDL.LU R76, [R1+0x48] ;  /* 0x00004800014c7983 */ /* 0x008ee80000300800 */
[----:B------:R0:W-:Y:S04]  /*6300*/  STL [R1+0x34], R54 ;  /* 0x0000343601007387 */ /* 0x0001e80000100800 */
[----:B------:R5:W-:Y:S01]  /*6310*/  STL [R1+0x38], R74 ;  /* 0x0000384a01007387 */ /* 0x000be20000100800 */
[----:B------:R-:W-:Y:S01]  /*6320*/  FFMA.FTZ R79, R4, R105, R79 ;  /* 0x00000069044f7223 */ /* 0x000fe2000001004f */
[----:B------:R-:W-:Y:S01]  /*6330*/  FADD.FTZ R19, R72, R19 ;  /* 0x0000001348137221 */ /* 0x000fe20000010000 */
[----:B------:R-:W-:Y:S01]  /*6340*/  FMUL.FTZ R55, R144, R118 ;  /* 0x0000007690377220 */ /* 0x000fe20000410000 */
[----:B------:R-:W-:Y:S01]  /*6350*/  FFMA.FTZ R81, R62, R111, R81 ;  /* 0x0000006f3e517223 */ /* 0x000fe20000010051 */
[----:B-1----:R-:W-:Y:S01]  /*6360*/  @!P0 FADD.FTZ R150, R150, R77 ;  /* 0x0000004d96968221 */ /* 0x002fe20000010000 */
[----:B----4-:R-:W-:Y:S01]  /*6370*/  @!P0 FADD.FTZ R82, R82, R75 ;  /* 0x0000004b52528221 */ /* 0x010fe20000010000 */
[----:B0-----:R-:W-:Y:S01]  /*6380*/  FMUL.FTZ R54, R53, R107 ;  /* 0x0000006b35367220 */ /* 0x001fe20000410000 */
[----:B-----5:R-:W4:Y:S03]  /*6390*/  LDL.LU R74, [R1+0x4c] ;  /* 0x00004c00014a7983 */ /* 0x020f260000300800 */
[----:B------:R-:W-:Y:S01]  /*63a0*/  FFMA.FTZ R83, R11, R54, R83 ;  /* 0x000000360b537223 */ /* 0x000fe20000010053 */
[----:B------:R-:W-:Y:S01]  /*63b0*/  FMUL.FTZ R53, R52, R102 ;  /* 0x0000006634357220 */ /* 0x000fe20000410000 */
[----:B------:R-:W-:Y:S01]  /*63c0*/  FFMA.FTZ R61, R61, R54, R116 ;  /* 0x000000363d3d7223 */ /* 0x000fe20000010074 */
[----:B------:R-:W5:Y:S01]  /*63d0*/  LDL.LU R72, [R1+0x50] ;  /* 0x0000500001487983 */ /* 0x000f620000300800 */
[----:B------:R-:W-:Y:S01]  /*63e0*/  ISETP.GT.AND P0, PT, R64, 0x1d, PT ;  /* 0x0000001d4000780c */ /* 0x000fe20003f04270 */
[----:B--2---:R-:W-:-:S02]  /*63f0*/  FFMA.FTZ R78, R12, R53, R78 ;  /* 0x000000350c4e7223 */ /* 0x004fc4000001004e */
[----:B------:R-:W-:Y:S01]  /*6400*/  STL [R1+0x3c], R83 ;  /* 0x00003c5301007387 */ /* 0x000fe20000100800 */
[----:B------:R-:W-:-:S03]  /*6410*/  FADD.FTZ R22, R61, R22 ;  /* 0x000000163d167221 */ /* 0x000fc60000010000 */
[----:B------:R-:W2:Y:S01]  /*6420*/  LDL.LU R52, [R1+0x54] ;  /* 0x0000540001347983 */ /* 0x000ea20000300800 */
[----:B------:R-:W-:-:S03]  /*6430*/  FFMA.FTZ R55, R60, R53, R55 ;  /* 0x000000353c377223 */ /* 0x000fc60000010037 */
[----:B------:R-:W-:Y:S04]  /*6440*/  STL [R1+0x40], R79 ;  /* 0x0000404f01007387 */ /* 0x000fe80000100800 */
[----:B------:R-:W2:Y:S04]  /*6450*/  LDL.LU R62, [R1+0x58] ;  /* 0x00005800013e7983 */ /* 0x000ea80000300800 */
[----:B------:R-:W2:Y:S04]  /*6460*/  LDL R61, [R1+0x68] ;  /* 0x00006800013d7983 */ /* 0x000ea80000100800 */
[----:B------:R-:W-:Y:S04]  /*6470*/  STL [R1+0x44], R78 ;  /* 0x0000444e01007387 */ /* 0x000fe80000100800 */
[----:B------:R-:W2:Y:S04]  /*6480*/  LDL.LU R60, [R1+0x5c] ;  /* 0x00005c00013c7983 */ /* 0x000ea80000300800 */
[----:B------:R-:W0:Y:S04]  /*6490*/  SHFL.DOWN PT, R77, R150, 0x2, 0x1f ;  /* 0x08401f00964d7f89 */ /* 0x000e2800000e0000 */
[----:B------:R-:W1:Y:S01]  /*64a0*/  SHFL.DOWN PT, R75, R82, 0x2, 0x1f ;  /* 0x08401f00524b7f89 */ /* 0x000e6200000e0000 */
        /* <DEDUP_REMOVED lines=9> */
[----:B---3--:R-:W-:-:S05]  /*6540*/  FFMA.FTZ R76, R5, R99, R76 ;  /* 0x00000063054c7223 */ /* 0x008fca000001004c */
[----:B------:R-:W-:Y:S04]  /*6550*/  STL [R1+0x48], R76 ;  /* 0x0000484c01007387 */ /* 0x000fe80000100800 */
[----:B------:R-:W3:Y:S01]  /*6560*/  LDL.LU R54, [R1+0x60] ;  /* 0x0000600001367983 */ /* 0x000ee20000300800 */
[----:B----4-:R-:W-:-:S05]  /*6570*/  FFMA.FTZ R74, R13, R92, R74 ;  /* 0x0000005c0d4a7223 */ /* 0x010fca000001004a */
[----:B------:R-:W-:Y:S04]  /*6580*/  STL [R1+0x4c], R74 ;  /* 0x00004c4a01007387 */ /* 0x000fe80000100800 */
[----:B------:R-:W4:Y:S01]  /*6590*/  LDL.LU R50, [R1+0x64] ;  /* 0x0000640001327983 */ /* 0x000f220000300800 */
[----:B------:R-:W-:Y:S01]  /*65a0*/  ISETP.GT.AND P0, PT, R64, 0x17, PT ;  /* 0x000000174000780c */ /* 0x000fe20003f04270 */
[----:B------:R-:W-:-:S04]  /*65b0*/  FMUL.FTZ R100, R100, R91 ;  /* 0x0000005b64647220 */ /* 0x000fc80000410000 */
[----:B------:R-:W-:-:S08]  /*65c0*/  FFMA.FTZ R100, R71, R112, R100 ;  /* 0x0000007047647223 */ /* 0x000fd00000010064 */
[----:B0-----:R-:W-:Y:S01]  /*65d0*/  @!P0 FADD.FTZ R150, R150, R75 ;  /* 0x0000004b96968221 */ /* 0x001fe20000010000 */
[----:B-1----:R-:W-:-:S04]  /*65e0*/  @!P0 FADD.FTZ R82, R82, R77 ;  /* 0x0000004d52528221 */ /* 0x002fc80000010000 */
[----:B------:R-:W-:Y:S04]  /*65f0*/  SHFL.DOWN PT, R73, R150, 0x10, 0x1f ;  /* 0x0a001f0096497f89 */ /* 0x000fe800000e0000 */
[----:B------:R-:W0:Y:S01]  /*6600*/  SHFL.DOWN PT, R71, R82, 0x10, 0x1f ;  /* 0x0a001f0052477f89 */ /* 0x000e2200000e0000 */
[----:B------:R-:W-:Y:S01]  /*6610*/  FMUL.FTZ R106, R106, R125 ;  /* 0x0000007d6a6a7220 */ /* 0x000fe20000410000 */
[----:B------:R-:W-:Y:S01]  /*6620*/  FMUL.FTZ R63, R104, R63 ;  /* 0x0000003f683f7220 */ /* 0x000fe20000410000 */
[----:B------:R-:W-:Y:S01]  /*6630*/  FMUL.FTZ R56, R49, R56 ;  /* 0x0000003831387220 */ /* 0x000fe20000410000 */
[----:B------:R-:W-:Y:S01]  /*6640*/  FMUL.FTZ R38, R103, R38 ;  /* 0x0000002667267220 */ /* 0x000fe20000410000 */
[----:B-----5:R-:W-:Y:S01]  /*6650*/  FFMA.FTZ R72, R6, R106, R72 ;  /* 0x0000006a06487223 */ /* 0x020fe20000010048 */
[----:B--2---:R-:W-:Y:S01]  /*6660*/  FFMA.FTZ R52, R14, R69, R52 ;  /* 0x000000450e347223 */ /* 0x004fe20000010034 */
[----:B------:R-:W-:Y:S01]  /*6670*/  FMUL.FTZ R37, R48, R37 ;  /* 0x0000002530257220 */ /* 0x000fe20000410000 */
[----:B------:R-:W-:Y:S01]  /*6680*/  FFMA.FTZ R62, R7, R63, R62 ;  /* 0x0000003f073e7223 */ /* 0x000fe2000001003e */
[C---:B------:R-:W-:Y:S01]  /*6690*/  ISETP.GT.AND P0, PT, R64.reuse, 0xf, PT ;  /* 0x0000000f4000780c */ /* 0x040fe20003f04270 */
[----:B------:R-:W-:Y:S01]  /*66a0*/  FFMA.FTZ R60, R15, R56, R60 ;  /* 0x000000380f3c7223 */ /* 0x000fe2000001003c */
[----:B------:R-:W-:Y:S04]  /*66b0*/  STL [R1+0x50], R72 ;  /* 0x0000504801007387 */ /* 0x000fe80000100800 */
[----:B------:R1:W-:Y:S04]  /*66c0*/  STL [R1+0x54], R52 ;  /* 0x0000543401007387 */ /* 0x0003e80000100800 */
[----:B------:R2:W-:Y:S04]  /*66d0*/  STL [R1+0x58], R62 ;  /* 0x0000583e01007387 */ /* 0x0005e80000100800 */
[----:B------:R2:W-:Y:S01]  /*66e0*/  STL [R1+0x5c], R60 ;  /* 0x00005c3c01007387 */ /* 0x0005e20000100800 */
[----:B------:R-:W-:Y:S01]  /*66f0*/  ISETP.NE.AND P1, PT, R64, RZ, PT ;  /* 0x000000ff4000720c */ /* 0x000fe20003f25270 */
[----:B0-----:R-:W-:Y:S01]  /*6700*/  @!P0 FADD.FTZ R82, R82, R71 ;  /* 0x0000004752528221 */ /* 0x001fe20000010000 */
[----:B------:R-:W-:Y:S01]  /*6710*/  ISETP.NE.AND P2, PT, R36, RZ, PT ;  /* 0x000000ff2400720c */ /* 0x000fe20003f45270 */
[----:B------:R-:W-:Y:S01]  /*6720*/  @!P0 FADD.FTZ R150, R150, R73 ;  /* 0x0000004996968221 */ /* 0x000fe20000010000 */
[----:B------:R-:W-:Y:S01]  /*6730*/  FMUL.FTZ R117, R98, R117 ;  /* 0x0000007562757220 */ /* 0x000fe20000410000 */
[----:B------:R-:W-:Y:S01]  /*6740*/  FMUL.FTZ R119, R97, R119 ;  /* 0x0000007761777220 */ /* 0x000fe20000410000 */
[----:B-1----:R-:W-:Y:S01]  /*6750*/  MOV R52, R82 ;  /* 0x0000005200347202 */ /* 0x002fe20000000f00 */
        /* <DEDUP_REMOVED lines=45> */
[----:B--2---:R-:W0:Y:S04]  /*6a30*/  LDS.128 R48, [R35+0x31a0] ;  /* 0x0031a00023307984 */ /* 0x004e280000000c00 */
        /* <DEDUP_REMOVED lines=13> */
.L_x_2657:
[----:B------:R-:W-:Y:S05]  /*6b10*/  BSYNC B0 ;  /* 0x0000000000007941 */ /* 0x000fea0003800000 */
.L_x_2656:
[----:B------:R-:W-:Y:S02]  /*6b20*/  UIADD3 UR7, UR7, 0x1, URZ ;  /* 0x0000000107077890 */ /* 0x000fe4000fffe03f */
[----:B------:R-:W-:Y:S02]  /*6b30*/  UIADD3 UR8, UP1, UR8, 0x1, URZ ;  /* 0x0000000108087890 */ /* 0x000fe4000ff3e03f */
[----:B------:R-:W-:Y:S02]  /*6b40*/  UISETP.GE.AND UP0, UPT, UR7, UR55, UPT ;  /* 0x000000370700728c */ /* 0x000fe4000bf06270 */
[----:B------:R-:W-:-:S04]  /*6b50*/  UIADD3.X UR9, URZ, UR9, URZ, UP1, !UPT ;  /* 0x000000093f097290 */ /* 0x000fc80008ffe43f */
[----:B------:R-:W-:-:S13]  /*6b60*/  PLOP3.LUT P0, PT, PT, PT, UP0, 0x80, 0x0 ;  /* 0x000000000000781c */ /* 0x000fda0003f0f008 */
[----:B------:R-:W-:Y:S05]  /*6b70*/  @!P0 BRA `(.L_x_2658) ;  /* 0xffffffc000d88947 */ /* 0x000fea000383ffff */
.L_x_2614:
[----:B--2---:R-:W2:Y:S01]  /*6b80*/  LDL.LU R61, [R1+0x48] ;  /* 0x00004800013d7983 */ /* 0x004ea20000300800 */
[----:B------:R-:W-:Y:S01]  /*6b90*/  USHF.R.S32.HI UR10, URZ, 0x1f, UR11 ;  /* 0x0000001f3f0a7899 */ /* 0x000fe2000801140b */
[----:B------:R-:W3:Y:S01]  /*6ba0*/  LDC.64 R44, c[0x0][0x3e0] ;  /* 0x0000f800ff2c7b82 */ /* 0x000ee20000000a00 */
[----:B------:R-:W-:Y:S01]  /*6bb0*/  ULDC.64 UR28, c[0x0][0x390] ;  /* 0x0000e400001c7ab9 */ /* 0x000fe20000000a00 */
[----:B------:R-:W2:Y:S04]  /*6bc0*/  LDL.LU R60, [R1+0x4c] ;  /* 0x00004c00013c7983 */ /* 0x000ea80000300800 */
[----:B------:R-:W4:Y:S04]  /*6bd0*/  LDL.LU R59, [R1+0x50] ;  /* 0x00005000013b7983 */ /* 0x000f280000300800 */
[----:B------:R-:W4:Y:S04]  /*6be0*/  LDL.LU R58, [R1+0x54] ;  /* 0x00005400013a7983 */ /* 0x000f280000300800 */
[----:B0-----:R-:W5:Y:S04]  /*6bf0*/  LDL.LU R57, [R1+0x58] ;  /* 0x0000580001397983 */ /* 0x001f680000300800 */
[----:B------:R-:W5:Y:S04]  /*6c00*/  LDL.LU R56, [R1+0x5c] ;  /* 0x00005c0001387983 */ /* 0x000f680000300800 */
[----:B------:R-:W3:Y:S04]  /*6c10*/  LDL.LU R55, [R1+0x60] ;  /* 0x0000600001377983 */ /* 0x000ee80000300800 */
[----:B------:R-:W3:Y:S04]  /*6c20*/  LDL.LU R54, [R1+0x64] ;  /* 0x0000640001367983 */ /* 0x000ee80000300800 */
[----:B------:R-:W3:Y:S04]  /*6c30*/  LDL.LU R53, [R1+0x28] ;  /* 0x0000280001357983 */ /* 0x000ee80000300800 */
[----:B------:R-:W3:Y:S04]  /*6c40*/  LDL.LU R52, [R1+0x2c] ;  /* 0x00002c0001347983 */ /* 0x000ee80000300800 */
[----:B------:R-:W3:Y:S04]  /*6c50*/  LDL.LU R51, [R1+0x30] ;  /* 0x0000300001337983 */ /* 0x000ee80000300800 */
[----:B------:R-:W3:Y:S04]  /*6c60*/  LDL.LU R50, [R1+0x34] ;  /* 0x0000340001327983 */ /* 0x000ee80000300800 */
[----:B------:R-:W3:Y:S04]  /*6c70*/  LDL.LU R49, [R1+0x38] ;  /* 0x0000380001317983 */ /* 0x000ee80000300800 */
[----:B-1----:R-:W3:Y:S04]  /*6c80*/  LDL.LU R39, [R1+0x3c] ;  /* 0x00003c0001277983 */ /* 0x002ee80000300800 */
[----:B------:R-:W3:Y:S04]  /*6c90*/  LDL.LU R38, [R1+0x40] ;  /* 0x0000400001267983 */ /* 0x000ee80000300800 */
[----:B------:R-:W3:Y:S04]  /*6ca0*/  LDL.LU R37, [R1+0x44] ;  /* 0x0000440001257983 */ /* 0x000ee80000300800 */
[----:B------:R-:W3:Y:S04]  /*6cb0*/  LDL.LU R48, [R1+0x6c] ;  /* 0x00006c0001307983 */ /* 0x000ee80000300800 */
[----:B------:R-:W3:Y:S01]  /*6cc0*/  LDL.LU R16, [R1+0x70] ;  /* 0x0000700001107983 */ /* 0x000ee20000300800 */
[----:B------:R-:W-:-:S02]  /*6cd0*/  USHF.R.S32.HI UR27, URZ, 0x1f, UR26 ;  /* 0x0000001f3f1b7899 */ /* 0x000fc4000801141a */
[----:B------:R-:W-:Y:S02]  /*6ce0*/  UIMAD UR7, UR10, UR28, URZ ;  /* 0x0000001c0a0772a4 */ /* 0x000fe4000f8e023f */
[----:B------:R-:W-:Y:S02]  /*6cf0*/  UIMAD.WIDE.U32 UR8, UR11, UR28, UR26 ;  /* 0x0000001c0b0872a5 */ /* 0x000fe4000f8e001a */
[----:B------:R-:W-:Y:S02]  /*6d00*/  UIMAD UR7, UR11, UR29, UR7 ;  /* 0x0000001d0b0772a4 */ /* 0x000fe4000f8e0207 */
[----:B------:R-:W-:Y:S02]  /*6d10*/  USHF.R.S32.HI UR30, URZ, 0x1f, UR12 ;  /* 0x0000001f3f1e7899 */ /* 0x000fe4000801140c */
[----:B------:R-:W-:Y:S02]  /*6d20*/  UIADD3 UR7, UR9, UR7, URZ ;  /* 0x0000000709077290 */ /* 0x000fe4000fffe03f */
[----:B------:R-:W-:Y:S01]  /*6d30*/  MOV R3, UR9 ;  /* 0x0000000900037c02 */ /* 0x000fe20008000f00 */
[----:B------:R-:W-:Y:S01]  /*6d40*/  ULDC.64 UR28, c[0x0][0x3b0] ;  /* 0x0000ec00001c7ab9 */ /* 0x000fe20000000a00 */
[----:B------:R-:W-:-:S02]  /*6d50*/  MOV R2, UR8 ;  /* 0x0000000800027c02 */ /* 0x000fc40008000f00 */
[----:B------:R-:W-:Y:S02]  /*6d60*/  MOV R3, UR7 ;  /* 0x0000000700037c02 */ /* 0x000fe40008000f00 */
[----:B------:R-:W-:Y:S02]  /*6d70*/  F2FP.BF16.F32.PACK_AB R47, R17, R18 ;  /* 0x00000012112f723e */ /* 0x000fe400000010ff */
[----:B------:R-:W-:Y:S01]  /*6d80*/  F2FP.BF16.F32.PACK_AB R46, R19, R20 ;  /* 0x00000014132e723e */ /* 0x000fe200000010ff */
[----:B------:R-:W-:Y:S02]  /*6d90*/  UIMAD UR7, UR10, UR28, URZ ;  /* 0x0000001c0a0772a4 */ /* 0x000fe4000f8e023f */
[----:B------:R-:W-:Y:S02]  /*6da0*/  UIMAD.WIDE.U32 UR8, UR11, UR28, UR26 ;  /* 0x0000001c0b0872a5 */ /* 0x000fe4000f8e001a */
[----:B------:R-:W-:-:S04]  /*6db0*/  UIMAD UR7, UR11, UR29, UR7 ;  /* 0x0000001d0b0772a4 */ /* 0x000fc8000f8e0207 */
[----:B------:R-:W-:Y:S02]  /*6dc0*/  UIADD3 UR7, UR9, UR7, URZ ;  /* 0x0000000709077290 */ /* 0x000fe4000fffe03f */
[----:B------:R-:W-:Y:S02]  /*6dd0*/  UISETP.GT.AND UP0, UPT, UR14, 0x1, UPT ;  /* 0x000000010e00788c */ /* 0x000fe4000bf04270 */
[----:B------:R-:W-:Y:S02]  /*6de0*/  UIADD3 UR51, UP1, UR51, -0x1000, URZ ;  /* 0xfffff00033337890 */ /* 0x000fe4000ff3e03f */
[----:B------:R-:W-:Y:S02]  /*6df0*/  UIADD3 UR15, UP2, UR15, -0x1000, URZ ;  /* 0xfffff0000f0f7890 */ /* 0x000fe4000ff5e03f */
[----:B------:R-:W-:Y:S02]  /*6e00*/  UIADD3 UR17, UP3, UR17, -0x1000, URZ ;  /* 0xfffff00011117890 */ /* 0x000fe4000ff7e03f */
[----:B------:R-:W-:-:S02]  /*6e10*/  UIADD3 UR49, UP4, UR49, -0x1000, URZ ;  /* 0xfffff00031317890 */ /* 0x000fc4000ff9e03f */
[----:B------:R-:W-:Y:S02]  /*6e20*/  UIADD3 UR6, UR6, -0x800, URZ ;  /* 0xfffff80006067890 */ /* 0x000fe4000fffe03f */
[----:B------:R-:W-:Y:S02]  /*6e30*/  UIADD3.X UR52, UR52, -0x1, URZ, UP1, !UPT ;  /* 0xffffffff34347890 */ /* 0x000fe40008ffe43f */
[----:B------:R-:W-:Y:S02]  /*6e40*/  UIADD3.X UR16, UR16, -0x1, URZ, UP2, !UPT ;  /* 0xffffffff10107890 */ /* 0x000fe400097fe43f */
[----:B------:R-:W-:Y:S02]  /*6e50*/  UIADD3.X UR48, UR48, -0x1, URZ, UP3, !UPT ;  /* 0xffffffff30307890 */ /* 0x000fe40009ffe43f */
[----:B------:R-:W-:Y:S01]  /*6e60*/  UIADD3.X UR50, UR50, -0x1, URZ, UP4, !UPT ;  /* 0xffffffff32327890 */ /* 0x000fe2000a7fe43f */
[----:B--2---:R-:W-:Y:S02]  /*6e70*/  F2FP.BF16.F32.PACK_AB R7, R61, R60 ;  /* 0x0000003c3d07723e */ /* 0x004fe400000010ff */
[----:B----4-:R-:W-:-:S02]  /*6e80*/  F2FP.BF16.F32.PACK_AB R6, R59, R58 ;  /* 0x0000003a3b06723e */ /* 0x010fc400000010ff */
[----:B-----5:R-:W-:Y:S02]  /*6e90*/  F2FP.BF16.F32.PACK_AB R5, R57, R56 ;  /* 0x000000383905723e */ /* 0x020fe400000010ff */
[----:B---3--:R-:W-:Y:S01]  /*6ea0*/  F2FP.BF16.F32.PACK_AB R4, R55, R54 ;  /* 0x000000363704723e */ /* 0x008fe200000010ff */
[----:B------:R-:W-:Y:S01]  /*6eb0*/  BAR.SYNC.DEFER_BLOCKING 0x0 ;  /* 0x0000000000007b1d */ /* 0x000fe20000010000 */
[----:B------:R-:W-:Y:S02]  /*6ec0*/  F2FP.BF16.F32.PACK_AB R11, R53, R52 ;  /* 0x00000034350b723e */ /* 0x000fe400000010ff */
[----:B------:R-:W-:Y:S02]  /*6ed0*/  F2FP.BF16.F32.PACK_AB R10, R51, R50 ;  /* 0x00000032330a723e */ /* 0x000fe400000010ff */
[----:B------:R-:W-:Y:S02]  /*6ee0*/  F2FP.BF16.F32.PACK_AB R9, R49, R39 ;  /* 0x000000273109723e */ /* 0x000fe400000010ff */
[----:B------:R-:W-:-:S02]  /*6ef0*/  F2FP.BF16.F32.PACK_AB R8, R38, R37 ;  /* 0x000000252608723e */ /* 0x000fc400000010ff */
[----:B------:R-:W0:Y:S01]  /*6f00*/  LDC.64 R38, c[0x0][0x388] ;  /* 0x0000e200ff267b82 */ /* 0x000e220000000a00 */
[----:B------:R1:W-:Y:S04]  /*6f10*/  STS.128 [R48], R4 ;  /* 0x0000000430007388 */ /* 0x0003e80000000c00 */
[----:B------:R-:W-:Y:S01]  /*6f20*/  STS.128 [R48+0x10], R8 ;  /* 0x0000100830007388 */ /* 0x000fe20000000c00 */
[----:B------:R-:W-:-:S03]  /*6f30*/  NOP ;  /* 0x0000000000007918 */ /* 0x000fc60000000000 */
[----:B------:R-:W2:Y:S04]  /*6f40*/  LDS.128 R12, [R34] ;  /* 0x00000000220c7984 */ /* 0x000ea80000000c00 */
[----:B------:R-:W3:Y:S01]  /*6f50*/  LDS.128 R40, [R34+0x200] ;  /* 0x0002000022287984 */ /* 0x000ee20000000c00 */
[----:B------:R-:W-:Y:S01]  /*6f60*/  SHF.L.U32 R37, R36, 0x1, RZ ;  /* 0x0000000124257819 */ /* 0x000fe200000006ff */
[C---:B0-----:R-:W-:Y:S02]  /*6f70*/  IMAD R0, R38.reuse, UR30, RZ ;  /* 0x0000001e26007c24 */ /* 0x041fe4000f8e02ff */
[----:B------:R-:W-:-:S04]  /*6f80*/  IMAD.WIDE.U32 R2, R38, UR12, R2 ;  /* 0x0000000c26027c25 */ /* 0x000fc8000f8e0002 */
[----:B-1----:R-:W-:Y:S01]  /*6f90*/  IMAD R5, R39, UR12, R0 ;  /* 0x0000000c27057c24 */ /* 0x002fe2000f8e0200 */
[----:B------:R-:W-:Y:S02]  /*6fa0*/  LOP3.LUT R37, R37, 0xffffffc0, RZ, 0xc0, !PT ;  /* 0xffffffc025257812 */ /* 0x000fe400078ec0ff */
[C---:B------:R-:W-:Y:S02]  /*6fb0*/  LEA R4, P0, R2.reuse, R44, 0x1 ;  /* 0x0000002c02047211 */ /* 0x040fe400078008ff */
[----:B------:R-:W-:Y:S02]  /*6fc0*/  IADD3 R0, R3, R5, RZ ;  /* 0x0000000503007210 */ /* 0x000fe40007ffe0ff */
[----:B------:R-:W-:Y:S02]  /*6fd0*/  LOP3.LUT R37, R37, 0x1f, R36, 0xf8, !PT ;  /* 0x0000001f25257812 */ /* 0x000fe400078ef824 */
[----:B------:R-:W-:-:S03]  /*6fe0*/  LEA.HI.X R5, R2, R45, R0, 0x1, P0 ;  /* 0x0000002d02057211 */ /* 0x000fc600000f0c00 */
[----:B------:R-:W-:-:S04]  /*6ff0*/  IMAD.WIDE R2, R37, 0x10, R4 ;  /* 0x0000001025027825 */ /* 0x000fc800078e0204 */
[----:B------:R-:W-:Y:S01]  /*7000*/  FADD.FTZ R0, R16, R32 ;  /* 0x0000002010007221 */ /* 0x000fe20000010000 */
[----:B--2---:R-:W-:Y:S04]  /*7010*/  STG.E.128 desc[UR18][R2.64+-0x1000], R12 ;  /* 0xfff0000c02007986 */ /* 0x004fe8000c101d12 */
[----:B---3--:R0:W-:Y:S01]  /*7020*/  STG.E.128 desc[UR18][R2.64+-0xe00], R40 ;  /* 0xfff2002802007986 */ /* 0x0081e2000c101d12 */
[----:B------:R-:W-:Y:S01]  /*7030*/  FADD.FTZ R5, R0, R31 ;  /* 0x0000001f00057221 */ /* 0x000fe20000010000 */
[----:B------:R-:W-:-:S03]  /*7040*/  F2FP.BF16.F32.PACK_AB R9, R29, R30 ;  /* 0x0000001e1d09723e */ /* 0x000fc600000010ff */
[----:B------:R-:W-:Y:S01]  /*7050*/  FADD.FTZ R0, R5, R30 ;  /* 0x0000001e05007221 */ /* 0x000fe20000010000 */
[----:B------:R-:W-:Y:S03]  /*7060*/  BAR.SYNC.DEFER_BLOCKING 0x0 ;  /* 0x0000000000007b1d */ /* 0x000fe60000010000 */
[----:B------:R-:W-:Y:S01]  /*7070*/  FADD.FTZ R29, R0, R29 ;  /* 0x0000001d001d7221 */ /* 0x000fe20000010000 */
[----:B------:R-:W-:Y:S02]  /*7080*/  F2FP.BF16.F32.PACK_AB R10, R27, R28 ;  /* 0x0000001c1b0a723e */ /* 0x000fe400000010ff */
[----:B------:R-:W-:Y:S01]  /*7090*/  F2FP.BF16.F32.PACK_AB R8, R31, R32 ;  /* 0x000000201f08723e */ /* 0x000fe200000010ff */
[----:B------:R-:W-:Y:S01]  /*70a0*/  FADD.FTZ R28, R29, R28 ;  /* 0x0000001c1d1c7221 */ /* 0x000fe20000010000 */
[----:B------:R-:W-:Y:S01]  /*70b0*/  F2FP.BF16.F32.PACK_AB R11, R25, R26 ;  /* 0x0000001a190b723e */ /* 0x000fe200000010ff */
[----:B------:R-:W1:Y:S01]  /*70c0*/  LDC.64 R30, c[0x0][0x3a8] ;  /* 0x0000ea00ff1e7b82 */ /* 0x000e620000000a00 */
[----:B------:R-:W-:-:S02]  /*70d0*/  F2FP.BF16.F32.PACK_AB R45, R21, R22 ;  /* 0x00000016152d723e */ /* 0x000fc400000010ff */
[----:B------:R-:W-:Y:S01]  /*70e0*/  F2FP.BF16.F32.PACK_AB R44, R23, R24 ;  /* 0x00000018172c723e */ /* 0x000fe200000010ff */
[----:B------:R-:W-:-:S04]  /*70f0*/  FADD.FTZ R27, R28, R27 ;  /* 0x0000001b1c1b7221 */ /* 0x000fc80000010000 */
[----:B------:R-:W-:Y:S01]  /*7100*/  FADD.FTZ R26, R27, R26 ;  /* 0x0000001a1b1a7221 */ /* 0x000fe20000010000 */
[----:B------:R-:W2:Y:S01]  /*7110*/  LDC.64 R32, c[0x0][0x3f0] ;  /* 0x0000fc00ff207b82 */ /* 0x000ea20000000a00 */
[----:B------:R3:W-:Y:S04]  /*7120*/  STS.128 [R48], R8 ;  /* 0x0000000830007388 */ /* 0x0007e80000000c00 */
[----:B------:R-:W-:Y:S01]  /*7130*/  STS.128 [R48+0x10], R44 ;  /* 0x0000102c30007388 */ /* 0x000fe20000000c00 */
[----:B------:R-:W-:-:S03]  /*7140*/  NOP ;  /* 0x0000000000007918 */ /* 0x000fc60000000000 */
[----:B------:R-:W4:Y:S01]  /*7150*/  LDS.128 R4, [R34] ;  /* 0x0000000022047984 */ /* 0x000f220000000c00 */
[----:B------:R-:W-:-:S03]  /*7160*/  FADD.FTZ R25, R26, R25 ;  /* 0x000000191a197221 */ /* 0x000fc60000010000 */
[----:B------:R-:W5:Y:S01]  /*7170*/  LDS.128 R12, [R34+0x200] ;  /* 0x00020000220c7984 */ /* 0x000f620000000c00 */
[----:B------:R-:W-:-:S04]  /*7180*/  FADD.FTZ R24, R25, R24 ;  /* 0x0000001819187221 */ /* 0x000fc80000010000 */
[----:B------:R-:W-:Y:S01]  /*7190*/  FADD.FTZ R23, R24, R23 ;  /* 0x0000001718177221 */ /* 0x000fe20000010000 */
[----:B0-----:R-:W-:Y:S01]  /*71a0*/  MOV R3, UR9 ;  /* 0x0000000900037c02 */ /* 0x001fe20008000f00 */
[----:B-1----:R-:W-:Y:S01]  /*71b0*/  IMAD R0, R30, UR30, RZ ;  /* 0x0000001e1e007c24 */ /* 0x002fe2000f8e02ff */
[----:B------:R-:W-:Y:S01]  /*71c0*/  MOV R2, UR8 ;  /* 0x0000000800027c02 */ /* 0x000fe20008000f00 */
[----:B------:R-:W-:Y:S01]  /*71d0*/  FADD.FTZ R22, R23, R22 ;  /* 0x0000001617167221 */ /* 0x000fe20000010000 */
[----:B------:R-:W-:Y:S01]  /*71e0*/  MOV R3, UR7 ;  /* 0x0000000700037c02 */ /* 0x000fe20008000f00 */
[----:B---3--:R-:W-:Y:S02]  /*71f0*/  IMAD R9, R31, UR12, R0 ;  /* 0x0000000c1f097c24 */ /* 0x008fe4000f8e0200 */
[----:B------:R-:W-:Y:S01]  /*7200*/  FADD.FTZ R21, R22, R21 ;  /* 0x0000001516157221 */ /* 0x000fe20000010000 */
[----:B------:R-:W-:-:S04]  /*7210*/  IMAD.WIDE.U32 R2, R30, UR12, R2 ;  /* 0x0000000c1e027c25 */ /* 0x000fc8000f8e0002 */
[----:B------:R-:W-:Y:S01]  /*7220*/  FADD.FTZ R20, R21, R20 ;  /* 0x0000001415147221 */ /* 0x000fe20000010000 */
[----:B------:R-:W-:-:S03]  /*7230*/  IADD3 R0, R3, R9, RZ ;  /* 0x0000000903007210 */ /* 0x000fc60007ffe0ff */
[----:B------:R-:W-:Y:S01]  /*7240*/  FADD.FTZ R19, R20, R19 ;  /* 0x0000001314137221 */ /* 0x000fe20000010000 */
[----:B--2---:R-:W-:-:S03]  /*7250*/  LEA R8, P0, R2, R32, 0x1 ;  /* 0x0000002002087211 */ /* 0x004fc600078008ff */
[----:B------:R-:W-:Y:S01]  /*7260*/  FADD.FTZ R18, R19, R18 ;  /* 0x0000001213127221 */ /* 0x000fe20000010000 */
[----:B------:R-:W-:-:S03]  /*7270*/  LEA.HI.X R9, R2, R33, R0, 0x1, P0 ;  /* 0x0000002102097211 */ /* 0x000fc600000f0c00 */
[----:B------:R-:W-:Y:S01]  /*7280*/  FADD.FTZ R0, R18, R17 ;  /* 0x0000001112007221 */ /* 0x000fe20000010000 */
[----:B------:R-:W-:-:S04]  /*7290*/  IMAD.WIDE R2, R37, 0x10, R8 ;  /* 0x0000001025027825 */ /* 0x000fc800078e0208 */
[----:B------:R0:W-:Y:S04]  /*72a0*/  STL [R1+0x70], R0 ;  /* 0x0000700001007387 */ /* 0x0001e80000100800 */
[----:B----4-:R0:W-:Y:S04]  /*72b0*/  STG.E.128 desc[UR18][R2.64+-0x1000], R4 ;  /* 0xfff0000402007986 */ /* 0x0101e8000c101d12 */
[----:B-----5:R0:W-:Y:S01]  /*72c0*/  STG.E.128 desc[UR18][R2.64+-0xe00], R12 ;  /* 0xfff2000c02007986 */ /* 0x0201e2000c101d12 */
[----:B------:R-:W-:Y:S01]  /*72d0*/  PLOP3.LUT P0, PT, PT, PT, UP0, 0x80, 0x0 ;  /* 0x000000000000781c */ /* 0x000fe20003f0f008 */
[----:B------:R-:W-:-:S07]  /*72e0*/  UIADD3 UR7, UR14, -0x1, URZ ;  /* 0xffffffff0e077890 */ /* 0x000fce000fffe03f */
[----:B------:R-:W-:-:S05]  /*72f0*/  UMOV UR14, UR7 ;  /* 0x00000007000e7c82 */ /* 0x000fca0008000000 */
[----:B------:R-:W-:Y:S05]  /*7300*/  @P0 BRA `(.L_x_2659) ;  /* 0xffffff9400d00947 */ /* 0x000fea000383ffff */
.L_x_2612:
        /* <DEDUP_REMOVED lines=41> */
.L_x_2661:
[----:B------:R-:W-:Y:S05]  /*75a0*/  BSYNC B0 ;  /* 0x0000000000007941 */ /* 0x000fea0003800000 */
.L_x_2660:
        /* <DEDUP_REMOVED lines=44> */
.L_x_2663:
[----:B------:R-:W2:Y:S02]  /*7870*/  S2R R11, SR_TID.X ;  /* 0x00000000000b7919 */ /* 0x000ea40000002100 */
.L_x_2664:
[----:B------:R-:W-:Y:S05]  /*7880*/  BSYNC B0 ;  /* 0x0000000000007941 */ /* 0x000fea0003800000 */
.L_x_2662:
        /* <DEDUP_REMOVED lines=23> */
.L_x_2666:
        /* <DEDUP_REMOVED lines=30> */
.L_x_2665:
[----:B------:R-:W-:Y:S05]  /*7be0*/  EXIT ;  /* 0x000000000000794d */ /* 0x000fea0003800000 */
.L_x_2618:
[----:B------:R-:W-:Y:S01]  /*7bf0*/  HFMA2.MMA R91, -RZ, RZ, 0, 5.9604644775390625e-08 ;  /* 0x00000001ff5b7435 */ /* 0x000fe200000001ff */
[----:B------:R-:W-:Y:S02]  /*7c00*/  MOV R165, R162 ;  /* 0x000000a200a57202 */ /* 0x000fe40000000f00 */
[----:B------:R-:W-:Y:S02]  /*7c10*/  MOV R90, RZ ;  /* 0x000000ff005a7202 */ /* 0x000fe40000000f00 */
[----:B------:R-:W-:-:S07]  /*7c20*/  MOV R154, 0xffffffff ;  /* 0xffffffff009a7802 */ /* 0x000fce0000000f00 */
[----:B-1----:R-:W-:Y:S05]  /*7c30*/  WARPSYNC.COLLECTIVE R154, `(.L_x_2667) ;  /* 0x000000009a087348 */ /* 0x002fea0003c00000 */
[----:B------:R0:W2:Y:S02]  /*7c40*/  SHFL.UP P3, R156, R165, R91, R90 ;  /* 0x0400005ba59c7389 */ /* 0x0000a4000006005a */
[----:B012---:R-:W-:Y:S01]  /*7c50*/  ENDCOLLECTIVE ;  /* 0x000000000000791b */ /* 0x007fe20003800000 */
.L_x_2667:
[----:B------:R-:W-:Y:S02]  /*7c60*/  MOV R165, R163 ;  /* 0x000000a300a57202 */ /* 0x000fe40000000f00 */
[----:B------:R-:W-:-:S07]  /*7c70*/  MOV R153, R156 ;  /* 0x0000009c00997202 */ /* 0x000fce0000000f00 */
[----:B------:R-:W-:Y:S05]  /*7c80*/  WARPSYNC.COLLECTIVE R154, `(.L_x_2668) ;  /* 0x000000009a087348 */ /* 0x000fea0003c00000 */
[----:B------:R0:W1:Y:S02]  /*7c90*/  SHFL.UP P3, R156, R165, R91, R90 ;  /* 0x0400005ba59c7389 */ /* 0x000064000006005a */
[----:B01----:R-:W-:Y:S01]  /*7ca0*/  ENDCOLLECTIVE ;  /* 0x000000000000791b */ /* 0x003fe20003800000 */
.L_x_2668:
        /* <DEDUP_REMOVED lines=10> */
.L_x_2669:
[----:B------:R-:W-:Y:S02]  /*7d50*/  MOV R165, R163 ;  /* 0x000000a300a57202 */ /* 0x000fe40000000f00 */
[----:B------:R-:W-:-:S07]  /*7d60*/  MOV R153, R156 ;  /* 0x0000009c00997202 */ /* 0x000fce0000000f00 */
[----:B------:R-:W-:Y:S05]  /*7d70*/  WARPSYNC.COLLECTIVE R154, `(.L_x_2670) ;  /* 0x000000009a087348 */ /* 0x000fea0003c00000 */
[----:B------:R0:W1:Y:S02]  /*7d80*/  SHFL.UP P3, R156, R165, R91, R90 ;  /* 0x0400005ba59c7389 */ /* 0x000064000006005a */
[----:B01----:R-:W-:Y:S01]  /*7d90*/  ENDCOLLECTIVE ;  /* 0x000000000000791b */ /* 0x003fe20003800000 */
.L_x_2670:
        /* <DEDUP_REMOVED lines=10> */
.L_x_2671:
[----:B------:R-:W-:Y:S02]  /*7e40*/  MOV R165, R163 ;  /* 0x000000a300a57202 */ /* 0x000fe40000000f00 */
[----:B------:R-:W-:-:S07]  /*7e50*/  MOV R153, R156 ;  /* 0x0000009c00997202 */ /* 0x000fce0000000f00 */
[----:B------:R-:W-:Y:S05]  /*7e60*/  WARPSYNC.COLLECTIVE R154, `(.L_x_2672) ;  /* 0x000000009a087348 */ /* 0x000fea0003c00000 */
[----:B------:R0:W1:Y:S02]  /*7e70*/  SHFL.UP P3, R156, R165, R91, R90 ;  /* 0x0400005ba59c7389 */ /* 0x000064000006005a */
[----:B01----:R-:W-:Y:S01]  /*7e80*/  ENDCOLLECTIVE ;  /* 0x000000000000791b */ /* 0x003fe20003800000 */
.L_x_2672:
        /* <DEDUP_REMOVED lines=10> */
.L_x_2673:
[----:B------:R-:W-:Y:S02]  /*7f30*/  MOV R165, R163 ;  /* 0x000000a300a57202 */ /* 0x000fe40000000f00 */
[----:B------:R-:W-:-:S07]  /*7f40*/  MOV R153, R156 ;  /* 0x0000009c00997202 */ /* 0x000fce0000000f00 */
[----:B------:R-:W-:Y:S05]  /*7f50*/  WARPSYNC.COLLECTIVE R154, `(.L_x_2674) ;  /* 0x000000009a087348 */ /* 0x000fea0003c00000 */
[----:B------:R0:W1:Y:S02]  /*7f60*/  SHFL.UP P3, R156, R165, R91, R90 ;  /* 0x0400005ba59c7389 */ /* 0x000064000006005a */
[----:B01----:R-:W-:Y:S01]  /*7f70*/  ENDCOLLECTIVE ;  /* 0x000000000000791b */ /* 0x003fe20003800000 */
.L_x_2674:
        /* <DEDUP_REMOVED lines=10> */
.L_x_2675:
[----:B------:R-:W-:Y:S02]  /*8020*/  MOV R165, R163 ;  /* 0x000000a300a57202 */ /* 0x000fe40000000f00 */
[----:B------:R-:W-:-:S07]  /*8030*/  MOV R153, R156 ;  /* 0x0000009c00997202 */ /* 0x000fce0000000f00 */
[----:B------:R-:W-:Y:S05]  /*8040*/  WARPSYNC.COLLECTIVE R154, `(.L_x_2676) ;  /* 0x000000009a087348 */ /* 0x000fea0003c00000 */
[----:B------:R0:W1:Y:S02]  /*8050*/  SHFL.UP P3, R156, R165, R91, R90 ;  /* 0x0400005ba59c7389 */ /* 0x000064000006005a */
[----:B01----:R-:W-:Y:S01]  /*8060*/  ENDCOLLECTIVE ;  /* 0x000000000000791b */ /* 0x003fe20003800000 */
.L_x_2676:
[----:B------:R-:W-:Y:S01]  /*8070*/  MOV R90, R156 ;  /* 0x0000009c005a7202 */ /* 0x000fe20000000f00 */
[----:B------:R-:W-:Y:S06]  /*8080*/  BRA `(.L_x_2677) ;  /* 0xffffffc000507947 */ /* 0x000fec000383ffff */
.L_x_2619:
[----:B------:R-:W-:Y:S01]  /*8090*/  HFMA2.MMA R91, -RZ, RZ, 0, 1.847743988037109375e-06 ;  /* 0x0000001fff5b7435 */ /* 0x000fe200000001ff */
[----:B------:R-:W-:Y:S01]  /*80a0*/  BSSY B0, `(.L_x_2678) ;  /* 0x0000007000007945 */ /* 0x000fe20003800000 */
[----:B------:R-:W-:Y:S02]  /*80b0*/  MOV R153, R162 ;  /* 0x000000a200997202 */ /* 0x000fe40000000f00 */
[----:B------:R-:W-:Y:S02]  /*80c0*/  MOV R90, 0x1f ;  /* 0x0000001f005a7802 */ /* 0x000fe40000000f00 */
[----:B------:R-:W-:-:S07]  /*80d0*/  MOV R154, 0xffffffff ;  /* 0xffffffff009a7802 */ /* 0x000fce0000000f00 */
[----:B-1----:R-:W-:Y:S05]  /*80e0*/  WARPSYNC.COLLECTIVE R154, `(.L_x_2679) ;  /* 0x000000009a087348 */ /* 0x002fea0003c00000 */
[----:B------:R0:W2:Y:S02]  /*80f0*/  SHFL.IDX P3, R156, R153, R91, R90 ;  /* 0x0000005b999c7389 */ /* 0x0000a4000006005a */
[----:B012---:R-:W-:Y:S01]  /*8100*/  ENDCOLLECTIVE ;  /* 0x000000000000791b */ /* 0x007fe20003800000 */
.L_x_2679:
[----:B------:R-:W-:Y:S05]  /*8110*/  BSYNC B0 ;  /* 0x0000000000007941 */ /* 0x000fea0003800000 */
.L_x_2678:
[----:B------:R-:W-:Y:S05]  /*8120*/  BRA `(.L_x_2680) ;  /* 0xffffffc0003c7947 */ /* 0x000fea000383ffff */
.L_x_2620:
        /* <DEDUP_REMOVED lines=8> */
.L_x_2682:
[----:B------:R-:W-:Y:S05]  /*81b0*/  BSYNC B0 ;  /* 0x0000000000007941 */ /* 0x000fea0003800000 */
.L_x_2681:
[----:B------:R-:W-:Y:S05]  /*81c0*/  BRA `(.L_x_2683) ;  /* 0xffffffc0001c7947 */ /* 0x000fea000383ffff */
.L_x_2621:
[----:B------:R-:W-:Y:S01]  /*81d0*/  HFMA2.MMA R91, -RZ, RZ, 0, 5.9604644775390625e-08 ;  /* 0x00000001ff5b7435 */ /* 0x000fe200000001ff */
[----:B------:R-:W-:Y:S01]  /*81e0*/  BSSY B0, `(.L_x_2684) ;  /* 0x0000007000007945 */ /* 0x000fe20003800000 */
[----:B------:R-:W-:Y:S02]  /*81f0*/  MOV R165, R162 ;  /* 0x000000a200a57202 */ /* 0x000fe40000000f00 */
[----:B------:R-:W-:Y:S02]  /*8200*/  MOV R90, RZ ;  /* 0x000000ff005a7202 */ /* 0x000fe40000000f00 */
[----:B------:R-:W-:-:S07]  /*8210*/  MOV R154, 0xffffffff ;  /* 0xffffffff009a7802 */ /* 0x000fce0000000f00 */
[----:B-1----:R-:W-:Y:S05]  /*8220*/  WARPSYNC.COLLECTIVE R154, `(.L_x_2685) ;  /* 0x000000009a087348 */ /* 0x002fea0003c00000 */
[----:B------:R0:W2:Y:S02]  /*8230*/  SHFL.UP P3, R156, R165, R91, R90 ;  /* 0x0400005ba59c7389 */ /* 0x0000a4000006005a */
[----:B012---:R-:W-:Y:S01]  /*8240*/  ENDCOLLECTIVE ;  /* 0x000000000000791b */ /* 0x007fe20003800000 */
.L_x_2685:
[----:B------:R-:W-:Y:S05]  /*8250*/  BSYNC B0 ;  /* 0x0000000000007941 */ /* 0x000fea0003800000 */
.L_x_2684:
        /* <DEDUP_REMOVED lines=9> */
.L_x_2686:
[----:B------:R-:W-:Y:S01]  /*82f0*/  HFMA2.MMA R91, -RZ, RZ, 0, 0 ;  /* 0x00000000ff5b7435 */ /* 0x000fe200000001ff */
[----:B------:R-:W-:Y:S02]  /*8300*/  MOV R90, 0x1f ;  /* 0x0000001f005a7802 */ /* 0x000fe40000000f00 */
[----:B------:R-:W-:-:S08]  /*8310*/  MOV R163, R156 ;  /* 0x0000009c00a37202 */ /* 0x000fd00000000f00 */
[----:B------:R-:W-:Y:S05]  /*8320*/  WARPSYNC.COLLECTIVE R154, `(.L_x_2687) ;  /* 0x000000009a087348 */ /* 0x000fea0003c00000 */
[----:B------:R0:W1:Y:S02]  /*8330*/  SHFL.IDX P3, R156, R153, R91, R90 ;  /* 0x0000005b999c7389 */ /* 0x000064000006005a */
[----:B01----:R-:W-:Y:S01]  /*8340*/  ENDCOLLECTIVE ;  /* 0x000000000000791b */ /* 0x003fe20003800000 */
.L_x_2687:
[----:B------:R-:W-:Y:S02]  /*8350*/  MOV R153, R83 ;  /* 0x0000005300997202 */ /* 0x000fe40000000f00 */
[----:B------:R-:W-:-:S07]  /*8360*/  MOV R82, R156 ;  /* 0x0000009c00527202 */ /* 0x000fce0000000f00 */
[----:B------:R-:W-:Y:S05]  /*8370*/  WARPSYNC.COLLECTIVE R154, `(.L_x_2688) ;  /* 0x000000009a087348 */ /* 0x000fea0003c00000 */
[----:B------:R0:W1:Y:S02]  /*8380*/  SHFL.IDX P3, R156, R153, R91, R90 ;  /* 0x0000005b999c7389 */ /* 0x000064000006005a */
[----:B01----:R-:W-:Y:S01]  /*8390*/  ENDCOLLECTIVE ;  /* 0x000000000000791b */ /* 0x003fe20003800000 */
.L_x_2688:
[----:B------:R-:W-:Y:S01]  /*83a0*/  MOV R83, R156 ;  /* 0x0000009c00537202 */ /* 0x000fe20000000f00 */
[----:B------:R-:W-:Y:S06]  /*83b0*/  BRA `(.L_x_2689) ;  /* 0xffffffbc00b87947 */ /* 0x000fec000383ffff */
.L_x_2623:
[----:B------:R-:W-:Y:S01]  /*83c0*/  HFMA2.MMA R156, -RZ, RZ, 0, 5.9604644775390625e-08 ;  /* 0x00000001ff9c7435 */ /* 0x000fe200000001ff */
[----:B------:R-:W-:Y:S02]  /*83d0*/  MOV R163, R155 ;  /* 0x0000009b00a37202 */ /* 0x000fe40000000f00 */
[----:B------:R-:W-:Y:S02]  /*83e0*/  MOV R91, 0x1f ;  /* 0x0000001f005b7802 */ /* 0x000fe40000000f00 */
[----:B------:R-:W-:-:S07]  /*83f0*/  MOV R154, 0xffffffff ;  /* 0xffffffff009a7802 */ /* 0x000fce0000000f00 */
[----:B------:R-:W-:Y:S05]  /*8400*/  WARPSYNC.COLLECTIVE R154, `(.L_x_2690) ;  /* 0x000000009a087348 */ /* 0x000fea0003c00000 */
[----:B------:R0:W1:Y:S02]  /*8410*/  SHFL.DOWN P6, R153, R163, R156, R91 ;  /* 0x0800009ca3997389 */ /* 0x00006400000c005b */
[----:B01----:R-:W-:Y:S01]  /*8420*/  ENDCOLLECTIVE ;  /* 0x000000000000791b */ /* 0x003fe20003800000 */
.L_x_2690:
[----:B------:R-:W-:Y:S02]  /*8430*/  MOV R163, R162 ;  /* 0x000000a200a37202 */ /* 0x000fe40000000f00 */
[----:B------:R-:W-:-:S07]  /*8440*/  MOV R90, R153 ;  /* 0x00000099005a7202 */ /* 0x000fce0000000f00 */
[----:B------:R-:W-:Y:S05]  /*8450*/  WARPSYNC.COLLECTIVE R154, `(.L_x_2691) ;  /* 0x000000009a087348 */ /* 0x000fea0003c00000 */
[----:B------:R0:W1:Y:S02]  /*8460*/  SHFL.DOWN P6, R153, R163, R156, R91 ;  /* 0x0800009ca3997389 */ /* 0x00006400000c005b */
[----:B01----:R-:W-:Y:S01]  /*8470*/  ENDCOLLECTIVE ;  /* 0x000000000000791b */ /* 0x003fe20003800000 */
.L_x_2691:
        /* <DEDUP_REMOVED lines=9> */
.L_x_2692:
[----:B------:R-:W-:Y:S02]  /*8510*/  MOV R163, R162 ;  /* 0x000000a200a37202 */ /* 0x000fe40000000f00 */
[----:B------:R-:W-:-:S07]  /*8520*/  MOV R90, R153 ;  /* 0x00000099005a7202 */ /* 0x000fce0000000f00 */
[----:B------:R-:W-:Y:S05]  /*8530*/  WARPSYNC.COLLECTIVE R154, `(.L_x_2693) ;  /* 0x000000009a087348 */ /* 0x000fea0003c00000 */
[----:B------:R0:W1:Y:S02]  /*8540*/  SHFL.DOWN P6, R153, R163, R156, R91 ;  /* 0x0800009ca3997389 */ /* 0x00006400000c005b */
[----:B01----:R-:W-:Y:S01]  /*8550*/  ENDCOLLECTIVE ;  /* 0x000000000000791b */ /* 0x003fe20003800000 */
.L_x_2693:
        /* <DEDUP_REMOVED lines=9> */
.L_x_2694:
[----:B------:R-:W-:Y:S02]  /*85f0*/  MOV R163, R162 ;  /* 0x000000a200a37202 */ /* 0x000fe40000000f00 */
[----:B------:R-:W-:-:S07]  /*8600*/  MOV R90, R153 ;  /* 0x00000099005a7202 */ /* 0x000fce0000000f00 */
[----:B------:R-:W-:Y:S05]  /*8610*/  WARPSYNC.COLLECTIVE R154, `(.L_x_2695) ;  /* 0x000000009a087348 */ /* 0x000fea0003c00000 */
[----:B------:R0:W1:Y:S02]  /*8620*/  SHFL.DOWN P6, R153, R163, R156, R91 ;  /* 0x0800009ca3997389 */ /* 0x00006400000c005b */
[----:B01----:R-:W-:Y:S01]  /*8630*/  ENDCOLLECTIVE ;  /* 0x000000000000791b */ /* 0x003fe20003800000 */
.L_x_2695:
        /* <DEDUP_REMOVED lines=9> */
.L_x_2696:
[----:B------:R-:W-:Y:S02]  /*86d0*/  MOV R163, R162 ;  /* 0x000000a200a37202 */ /* 0x000fe40000000f00 */
[----:B------:R-:W-:-:S07]  /*86e0*/  MOV R90, R153 ;  /* 0x00000099005a7202 */ /* 0x000fce0000000f00 */
[----:B------:R-:W-:Y:S05]  /*86f0*/  WARPSYNC.COLLECTIVE R154, `(.L_x_2697) ;  /* 0x000000009a087348 */ /* 0x000fea0003c00000 */
[----:B------:R0:W1:Y:S02]  /*8700*/  SHFL.DOWN P6, R153, R163, R156, R91 ;  /* 0x0800009ca3997389 */ /* 0x00006400000c005b */
[----:B01----:R-:W-:Y:S01]  /*8710*/  ENDCOLLECTIVE ;  /* 0x000000000000791b */ /* 0x003fe20003800000 */
.L_x_2697:
        /* <DEDUP_REMOVED lines=9> */
.L_x_2698:
[----:B------:R-:W-:Y:S02]  /*87b0*/  MOV R163, R162 ;  /* 0x000000a200a37202 */ /* 0x000fe40000000f00 */
[----:B------:R-:W-:-:S07]  /*87c0*/  MOV R90, R153 ;  /* 0x00000099005a7202 */ /* 0x000fce0000000f00 */
[----:B------:R-:W-:Y:S05]  /*87d0*/  WARPSYNC.COLLECTIVE R154, `(.L_x_2699) ;  /* 0x000000009a087348 */ /* 0x000fea0003c00000 */
[----:B------:R0:W1:Y:S02]  /*87e0*/  SHFL.DOWN P6, R153, R163, R156, R91 ;  /* 0x0800009ca3997389 */ /* 0x00006400000c005b */
[----:B01----:R-:W-:Y:S01]  /*87f0*/  ENDCOLLECTIVE ;  /* 0x000000000000791b */ /* 0x003fe20003800000 */
.L_x_2699:
[----:B------:R-:W-:-:S05]  /*8800*/  MOV R91, R153 ;  /* 0x00000099005b7202 */ /* 0x000fca0000000f00 */
[C---:B------:R-:W-:Y:S01]  /*8810*/  @!P1 FFMA.FTZ R162, R155.reuse, R91, R162 ;  /* 0x0000005b9ba29223 */ /* 0x040fe200000100a2 */
[----:B------:R-:W-:Y:S01]  /*8820*/  @!P1 FMUL.FTZ R155, R155, R90 ;  /* 0x0000005a9b9b9220 */ /* 0x000fe20000410000 */
[----:B------:R-:W-:Y:S01]  /*8830*/  HFMA2.MMA R91, -RZ, RZ, 0, 0 ;  /* 0x00000000ff5b7435 */ /* 0x000fe200000001ff */
[----:B------:R-:W-:-:S03]  /*8840*/  MOV R90, 0x1f ;  /* 0x0000001f005a7802 */ /* 0x000fc60000000f00 */
[-C--:B------:R-:W-:Y:S02]  /*8850*/  MOV R153, R155.reuse ;  /* 0x0000009b00997202 */ /* 0x080fe40000000f00 */
[----:B------:R-:W-:-:S07]  /*8860*/  MOV R163, R155 ;  /* 0x0000009b00a37202 */ /* 0x000fce0000000f00 */
[----:B------:R-:W-:Y:S05]  /*8870*/  WARPSYNC.COLLECTIVE R154, `(.L_x_2700) ;  /* 0x000000009a087348 */ /* 0x000fea0003c00000 */
[----:B------:R0:W1:Y:S02]  /*8880*/  SHFL.IDX P3, R156, R153, R91, R90 ;  /* 0x0000005b999c7389 */ /* 0x000064000006005a */
[----:B01----:R-:W-:Y:S01]  /*8890*/  ENDCOLLECTIVE ;  /* 0x000000000000791b */ /* 0x003fe20003800000 */
.L_x_2700:
[----:B------:R-:W-:Y:S02]  /*88a0*/  MOV R153, R162 ;  /* 0x000000a200997202 */ /* 0x000fe40000000f00 */
[----:B------:R-:W-:-:S07]  /*88b0*/  MOV R164, R156 ;  /* 0x0000009c00a47202 */ /* 0x000fce0000000f00 */
[----:B------:R-:W-:Y:S05]  /*88c0*/  WARPSYNC.COLLECTIVE R154, `(.L_x_2701) ;  /* 0x000000009a087348 */ /* 0x000fea0003c00000 */
[----:B------:R0:W1:Y:S02]  /*88d0*/  SHFL.IDX P3, R156, R153, R91, R90 ;  /* 0x0000005b999c7389 */ /* 0x000064000006005a */
[----:B01----:R-:W-:Y:S01]  /*88e0*/  ENDCOLLECTIVE ;  /* 0x000000000000791b */ /* 0x003fe20003800000 */
.L_x_2701:
[----:B------:R-:W-:Y:S02]  /*88f0*/  MOV R91, 0x1f ;  /* 0x0000001f005b7802 */ /* 0x000fe40000000f00 */
[----:B------:R-:W-:Y:S01]  /*8900*/  MOV R165, R156 ;  /* 0x0000009c00a57202 */ /* 0x000fe20000000f00 */
[----:B------:R-:W-:-:S11]  /*8910*/  HFMA2.MMA R156, -RZ, RZ, 0, 5.9604644775390625e-08 ;  /* 0x00000001ff9c7435 */ /* 0x000fd600000001ff */
[----:B------:R-:W-:Y:S05]  /*8920*/  WARPSYNC.COLLECTIVE R154, `(.L_x_2702) ;  /* 0x000000009a087348 */ /* 0x000fea0003c00000 */
[----:B------:R0:W1:Y:S02]  /*8930*/  SHFL.DOWN P6, R153, R163, R156, R91 ;  /* 0x0800009ca3997389 */ /* 0x00006400000c005b */
[----:B01----:R-:W-:Y:S01]  /*8940*/  ENDCOLLECTIVE ;  /* 0x000000000000791b */ /* 0x003fe20003800000 */
.L_x_2702:
[----:B------:R-:W-:Y:S02]  /*8950*/  MOV R163, R162 ;  /* 0x000000a200a37202 */ /* 0x000fe40000000f00 */
[----:B------:R-:W-:-:S07]  /*8960*/  MOV R155, R153 ;  /* 0x00000099009b7202 */ /* 0x000fce0000000f00 */
[----:B------:R-:W-:Y:S05]  /*8970*/  WARPSYNC.COLLECTIVE R154, `(.L_x_2703) ;  /* 0x000000009a087348 */ /* 0x000fea0003c00000 */
[----:B------:R0:W1:Y:S02]  /*8980*/  SHFL.DOWN P6, R153, R163, R156, R91 ;  /* 0x0800009ca3997389 */ /* 0x00006400000c005b */
[----:B01----:R-:W-:Y:S01]  /*8990*/  ENDCOLLECTIVE ;  /* 0x000000000000791b */ /* 0x003fe20003800000 */
.L_x_2703:
[----:B------:R-:W-:Y:S01]  /*89a0*/  HFMA2.MMA R91, -RZ, RZ, 0, 0 ;  /* 0x00000000ff5b7435 */ /* 0x000fe200000001ff */
[----:B------:R-:W-:Y:S02]  /*89b0*/  MOV R162, R153 ;  /* 0x0000009900a27202 */ /* 0x000fe40000000f00 */
[----:B------:R-:W-:-:S08]  /*89c0*/  MOV R153, R82 ;  /* 0x0000005200997202 */ /* 0x000fd00000000f00 */
[----:B------:R-:W-:Y:S05]  /*89d0*/  WARPSYNC.COLLECTIVE R154, `(.L_x_2704) ;  /* 0x000000009a087348 */ /* 0x000fea0003c00000 */
[----:B------:R0:W1:Y:S02]  /*89e0*/  SHFL.IDX P3, R156, R153, R91, R90 ;  /* 0x0000005b999c7389 */ /* 0x000064000006005a */
[----:B01----:R-:W-:Y:S01]  /*89f0*/  ENDCOLLECTIVE ;  /* 0x000000000000791b */ /* 0x003fe20003800000 */
.L_x_2704:
[----:B------:R-:W-:Y:S02]  /*8a00*/  MOV R153, R83 ;  /* 0x0000005300997202 */ /* 0x000fe40000000f00 */
[----:B------:R-:W-:-:S07]  /*8a10*/  MOV R163, R156 ;  /* 0x0000009c00a37202 */ /* 0x000fce0000000f00 */
[----:B------:R-:W-:Y:S05]  /*8a20*/  WARPSYNC.COLLECTIVE R154, `(.L_x_2705) ;  /* 0x000000009a087348 */ /* 0x000fea0003c00000 */
[----:B------:R0:W1:Y:S02]  /*8a30*/  SHFL.IDX P3, R156, R153, R91, R90 ;  /* 0x0000005b999c7389 */ /* 0x000064000006005a */
[----:B01----:R-:W-:Y:S01]  /*8a40*/  ENDCOLLECTIVE ;  /* 0x000000000000791b */ /* 0x003fe20003800000 */
.L_x_2705:
[----:B------:R-:W-:Y:S01]  /*8a50*/  MOV R91, R156 ;  /* 0x0000009c005b7202 */ /* 0x000fe20000000f00 */
[----:B------:R-:W-:Y:S06]  /*8a60*/  BRA `(.L_x_2706) ;  /* 0xffffffbc00e07947 */ /* 0x000fec000383ffff */
.L_x_2707:
        /* <DEDUP_REMOVED lines=9> */
.L_x_10937:


//--------------------- .text._Z25selective_scan_bwd_kernelI32Selective_Scan_bwd_kernel_traitsILi128ELi16ELb1ELb1ELb0ELb1ELb0EN3c108BFloat16EfEEv12SSMParamsBwd --------------------------
	.section	.text._Z25selective_scan_bwd_kernelI32Selective_Scan_bwd_kernel_traitsILi128ELi16ELb1ELb1ELb0ELb1ELb0EN3c108BFloat16EfEEv12SSMParamsBwd,"ax",@progbits
	.align	128
        .global         _Z25selective_scan_bwd_kernelI32Selective_Scan_bwd_kernel_traitsILi128ELi16ELb1ELb1ELb0ELb1ELb0EN3c108BFloat16EfEEv12SSMParamsBwd
        .type           _Z25selective_scan_bwd_kernelI32Selective_Scan_bwd_kernel_traitsILi128ELi16ELb1ELb1ELb0ELb1ELb0EN3c108BFloat16EfEEv12SSMParamsBwd,@function
        .size           _Z25selective_scan_bwd_kernelI32Selective_Scan_bwd_kernel_traitsILi128ELi16ELb1ELb1ELb0ELb1ELb0EN3c108BFloat16EfEEv12SSMParamsBwd,(.L_x_10938 - _Z25selective_scan_bwd_kernelI32Selective_Scan_bwd_kernel_traitsILi128ELi16ELb1ELb1ELb0ELb1ELb0EN3c108BFloat16EfEEv12SSMParamsBwd)
        .other          _Z25selective_scan_bwd_kernelI32Selective_Scan_bwd_kernel_traitsILi128ELi16ELb1ELb1ELb0ELb1ELb0EN3c108BFloat16EfEEv12SSMParamsBwd,@"STO_CUDA_ENTRY STV_DEFAULT"
_Z25selective_scan_bwd_kernelI32Selective_Scan_bwd_kernel_traitsILi128ELi16ELb1ELb1ELb0ELb1ELb0EN3c108BFloat16EfEEv12SSMParamsBwd:
.text._Z25selective_scan_bwd_kernelI32Selective_Scan_bwd_kernel_traitsILi128ELi16ELb1ELb1ELb0ELb1ELb0EN3c108BFloat16EfEEv12SSMParamsBwd:
        /* <DEDUP_REMOVED lines=55> */
[----:B------:R-:W-:Y:S01]  /*0370*/  UIMAD UR13, UR4, UR18, URZ ;  /* 0x00000012040d72a4 */ /* 0x000fe2000f8e023f */
[----:B------:R-:W-:-:S02]  /*0380*/  ULDC.64 UR22, c[0x0][0x288] ;  /* 0x0000a20000167ab9 */ /* 0x000fc40000000a00 */
[----:B------:R-:W-:Y:S01]  /*0390*/  UMOV UR4, URZ ;  /* 0x0000003f00047c82 */ /* 0x000fe20008000000 */
[----:B------:R-:W-:Y:S02]  /*03a0*/  UIMAD.WIDE.U32 UR14, UR11, UR8, URZ ;  /* 0x000000080b0e72a5 */ /* 0x000fe4000f8e003f */
[----:B------:R-:W-:Y:S02]  /*03b0*/  UIMAD UR26, UR11, UR9, UR26 ;  /* 0x000000090b1a72a4 */ /* 0x000fe4000f8e021a */
[----:B------:R-:W-:Y:S02]  /*03c0*/  UIMAD.WIDE.U32 UR8, UR11, UR6, URZ ;  /* 0x000000060b0872a5 */ /* 0x000fe4000f8e003f */
[----:B------:R-:W-:Y:S02]  /*03d0*/  UIMAD UR27, UR11, UR7, UR27 ;  /* 0x000000070b1b72a4 */ /* 0x000fe4000f8e021b */
[----:B------:R-:W-:Y:S02]  /*03e0*/  UIMAD UR32, UR12, UR22, URZ ;  /* 0x000000160c2072a4 */ /* 0x000fe4000f8e023f */
[----:B------:R-:W-:Y:S01]  /*03f0*/  UIMAD.WIDE.U32 UR6, UR11, UR18, URZ ;  /* 0x000000120b0672a5 */ /* 0x000fe2000f8e003f */
[----:B-1----:R-:W-:-:S02]  /*0400*/  IADD3 R2, R0, 0xffffffe, RZ ;  /* 0x0ffffffe00027810 */ /* 0x002fc40007ffe0ff */
[----:B------:R-:W-:Y:S01]  /*0410*/  UMOV UR18, URZ ;  /* 0x0000003f00127c82 */ /* 0x000fe20008000000 */
[----:B------:R-:W-:Y:S01]  /*0420*/  IABS R0, UR10 ;  /* 0x0000000a00007c13 */ /* 0x000fe20008000000 */
[----:B------:R-:W-:Y:S02]  /*0430*/  @UP1 ULEA UR18, UP2, UR10, UR36, 0x2 ;  /* 0x000000240a121291 */ /* 0x000fe4000f84103f */
[----:B------:R-:W-:Y:S01]  /*0440*/  UIMAD UR32, UR10, UR23, UR32 ;  /* 0x000000170a2072a4 */ /* 0x000fe2000f8e0220 */
[----:B------:R-:W1:Y:S01]  /*0450*/  F2I.FTZ.U32.TRUNC.NTZ R2, R2 ;  /* 0x0000000200027305 */ /* 0x000e62000021f000 */
[----:B------:R-:W-:Y:S01]  /*0460*/  R2UR UR34, R0 ;  /* 0x00000000002272ca */ /* 0x000fe200000e0000 */
[----:B------:R-:W-:Y:S02]  /*0470*/  UIMAD UR13, UR11, UR19, UR13 ;  /* 0x000000130b0d72a4 */ /* 0x000fe4000f8e020d */
[----:B------:R-:W-:Y:S01]  /*0480*/  UIADD3 UR15, UR15, UR26, URZ ;  /* 0x0000001a0f0f7290 */ /* 0x000fe2000fffe03f */
[----:B------:R-:W-:Y:S01]  /*0490*/  UMOV UR19, URZ ;  /* 0x0000003f00137c82 */ /* 0x000fe20008000000 */
[----:B------:R-:W-:-:S02]  /*04a0*/  @UP1 ULEA.HI.X UR19, UR10, UR37, UR12, 0x2, UP2 ;  /* 0x000000250a131291 */ /* 0x000fc400090f140c */
[----:B------:R-:W-:Y:S02]  /*04b0*/  UIADD3 UR9, UR9, UR27, URZ ;  /* 0x0000001b09097290 */ /* 0x000fe4000fffe03f */
        /* <DEDUP_REMOVED lines=21> */
[----:B------:R-:W-:-:S02]  /*0610*/  ULOP3.LUT UR14, UR10, UR30, URZ, 0x3c, !UPT ;  /* 0x0000001e0a0e7292 */ /* 0x000fc4000f8e3c3f */
[----:B------:R-:W-:Y:S02]  /*0620*/  UIMAD UR31, UR10, UR23, UR31 ;  /* 0x000000170a1f72a4 */ /* 0x000fe4000f8e021f */
[----:B------:R-:W-:Y:S01]  /*0630*/  UISETP.GE.AND UP2, UPT, UR14, URZ, UPT ;  /* 0x0000003f0e00728c */ /* 0x000fe2000bf46270 */
[----:B------:R-:W-:Y:S02]  /*0640*/  ULDC UR23, c[0x0][0x224] ;  /* 0x0000890000177ab9 */ /* 0x000fe40000000800 */
[----:B------:R-:W-:Y:S02]  /*0650*/  @!UP4 UIADD3 UR12, UR12, -UR33, URZ ;  /* 0x800000210c0cc290 */ /* 0x000fe4000fffe03f */
[----:B------:R-:W-:Y:S02]  /*0660*/  @!UP4 UIADD3 UR29, UR29, 0x1, URZ ;  /* 0x000000011d1dc890 */ /* 0x000fe4000fffe03f */
[----:B------:R-:W-:Y:S02]  /*0670*/  UISETP.GE.U32.AND UP3, UPT, UR12, UR33, UPT ;  /* 0x000000210c00728c */ /* 0x000fe4000bf66070 */
[----:B------:R-:W-:-:S02]  /*0680*/  ULEA UR26, UR23, 0xfffff800, 0xb ;  /* 0xfffff800171a7891 */ /* 0x000fc4000f8e583f */
[----:B------:R-:W-:Y:S02]  /*0690*/  UIMAD.WIDE.U32 UR8, UR10, UR22, UR8 ;  /* 0x000000160a0872a5 */ /* 0x000fe4000f8e0008 */
[----:B------:R-:W-:Y:S02]  /*06a0*/  USHF.R.S32.HI UR22, URZ, 0x1f, UR26 ;  /* 0x0000001f3f167899 */ /* 0x000fe4000801141a */
[----:B------:R-:W-:Y:S01]  /*06b0*/  UIADD3 UR15, UP5, UR26, UR4, URZ ;  /* 0x000000041a0f7290 */ /* 0x000fe2000ffbe03f */
[----:B------:R-:W-:Y:S02]  /*06c0*/  ULDC.64 UR34, c[0x0][0x2f0] ;  /* 0x0000bc0000227ab9 */ /* 0x000fe40000000a00 */
[----:B------:R-:W-:Y:S02]  /*06d0*/  @UP3 UIADD3 UR29, UR29, 0x1, URZ ;  /* 0x000000011d1d3890 */ /* 0x000fe4000fffe03f */
[----:B------:R-:W-:Y:S02]  /*06e0*/  UIADD3 UR4, UP3, UR26, UR16, URZ ;  /* 0x000000101a047290 */ /* 0x000fe4000ff7e03f */
[----:B------:R-:W-:-:S02]  /*06f0*/  UIADD3.X UR5, UR22, UR5, UR32, UP5, !UPT ;  /* 0x0000000516057290 */ /* 0x000fc4000affe420 */
[----:B------:R-:W-:Y:S01]  /*0700*/  UIADD3.X UR17, UR22, UR17, UR28, UP3, !UPT ;  /* 0x0000001116117290 */ /* 0x000fe20009ffe41c */
[----:B------:R-:W-:Y:S01]  /*0710*/  UMOV UR12, UR29 ;  /* 0x0000001d000c7c82 */ /* 0x000fe20008000000 */
[----:B------:R-:W-:Y:S01]  /*0720*/  ULDC.64 UR32, c[0x0][0x2f8] ;  /* 0x0000be0000207ab9 */ /* 0x000fe20000000a00 */
[----:B------:R-:W-:Y:S02]  /*0730*/  @!UP2 UIADD3 UR12, -UR12, URZ, URZ ;  /* 0x0000003f0c0ca290 */ /* 0x000fe4000fffe13f */
[----:B------:R-:W-:Y:S02]  /*0740*/  UIADD3 UR49, UP2, UR26, UR8, URZ ;  /* 0x000000081a317290 */ /* 0x000fe4000ff5e03f */
[----:B------:R-:W-:Y:S02]  /*0750*/  ULEA UR14, UP4, UR15, UR34, 0x1 ;  /* 0x000000220f0e7291 */ /* 0x000fe4000f88083f */
[----:B------:R-:W-:Y:S02]  /*0760*/  ULEA UR16, UP3, UR4, UR32, 0x1 ;  /* 0x0000002004107291 */ /* 0x000fe4000f86083f */
[----:B------:R-:W-:-:S02]  /*0770*/  @!UP1 ULOP3.LUT UR12, URZ, UR30, URZ, 0x33, !UPT ;  /* 0x0000001e3f0c9292 */ /* 0x000fc4000f8e333f */
[----:B------:R-:W-:Y:S02]  /*0780*/  UIADD3.X UR8, UR22, UR9, UR31, UP2, !UPT ;  /* 0x0000000916087290 */ /* 0x000fe400097fe41f */
[----:B------:R-:W-:Y:S02]  /*0790*/  ULEA.HI.X UR15, UR15, UR35, UR5, 0x1, UP4 ;  /* 0x000000230f0f7291 */ /* 0x000fe4000a0f0c05 */
[----:B------:R-:W-:Y:S02]  /*07a0*/  ULEA.HI.X UR17, UR4, UR33, UR17, 0x1, UP3 ;  /* 0x0000002104117291 */ /* 0x000fe400098f0c11 */
[----:B------:R-:W-:Y:S01]  /*07b0*/  USHF.R.S32.HI UR9, URZ, 0x1f, UR12 ;  /* 0x0000001f3f097899 */ /* 0x000fe2000801140c */
[----:B------:R-:W-:Y:S01]  /*07c0*/  ULDC.64 UR4, c[0x0][0x3b8] ;  /* 0x0000ee0000047ab9 */ /* 0x000fe20000000a00 */
[----:B------:R-:W-:Y:S01]  /*07d0*/  ULDC.64 UR28, c[0x0][0x258] ;  /* 0x00009600001c7ab9 */ /* 0x000fe20000000a00 */
[----:B------:R-:W-:Y:S02]  /*07e0*/  ULEA UR48, UP1, UR49, UR4, 0x1 ;  /* 0x0000000431307291 */ /* 0x000fe4000f82083f */
[----:B------:R-:W-:-:S02]  /*07f0*/  UIMAD UR4, UR9, UR28, URZ ;  /* 0x0000001c090472a4 */ /* 0x000fc4000f8e023f */
[----:B------:R-:W-:Y:S02]  /*0800*/  ULEA.HI.X UR49, UR49, UR5, UR8, 0x1, UP1 ;  /* 0x0000000531317291 */ /* 0x000fe400088f0c08 */
[----:B------:R-:W-:Y:S02]  /*0810*/  UIMAD.WIDE.U32 UR8, UR12, UR28, UR6 ;  /* 0x0000001c0c0872a5 */ /* 0x000fe4000f8e0006 */
[----:B------:R-:W-:Y:S02]  /*0820*/  UIMAD UR27, UR12, UR29, UR4 ;  /* 0x0000001d0c1b72a4 */ /* 0x000fe4000f8e0204 */
[----:B------:R-:W-:Y:S02]  /*0830*/  UISETP.GE.AND UP1, UPT, UR23, 0x1, UPT ;  /* 0x000000011700788c */ /* 0x000fe4000bf26270 */
[----:B------:R-:W-:Y:S01]  /*0840*/  @UP0 UIMAD UR13, UR13, UR23, URZ ;  /* 0x000000170d0d02a4 */ /* 0x000fe2000f8e023f */
        /* <DEDUP_REMOVED lines=32> */
.L_x_2786:
[----:B------:R-:W-:Y:S01]  /*0a50*/  BAR.SYNC.DEFER_BLOCKING 0x0 ;  /* 0x0000000000007b1d */ /* 0x000fe20000010000 */
[----:B--2---:R-:W-:Y:S02]  /*0a60*/  SHF.L.U32 R0, R36, 0x1, RZ ;  /* 0x0000000124007819 */ /* 0x004fe400000006ff */
[----:B------:R-:W-:Y:S02]  /*0a70*/  MOV R2, UR14 ;  /* 0x0000000e00027c02 */ /* 0x000fe40008000f00 */
[----:B------:R-:W-:Y:S02]  /*0a80*/  LOP3.LUT R5, R0, 0xffffffc0, RZ, 0xc0, !PT ;  /* 0xffffffc000057812 */ /* 0x000fe400078ec0ff */
[----:B------:R-:W-:Y:S01]  /*0a90*/  MOV R3, UR15 ;  /* 0x0000000f00037c02 */ /* 0x000fe20008000f00 */
[----:B------:R-:W0:Y:S01]  /*0aa0*/  S2R R7, SR_LANEID ;  /* 0x0000000000077919 */ /* 0x000e220000000000 */
[----:B------:R-:W-:Y:S02]  /*0ab0*/  LOP3.LUT R6, R5, 0x1f, R36, 0xf8, !PT ;  /* 0x0000001f05067812 */ /* 0x000fe400078ef824 */
[----:B------:R-:W-:Y:S01]  /*0ac0*/  MOV R4, UR16 ;  /* 0x0000001000047c02 */ /* 0x000fe20008000f00 */
[----:B------:R-:W2:Y:S02]  /*0ad0*/  LDL.LU R32, [R1+0x74] ;  /* 0x0000740001207983 */ /* 0x000ea40000300800 */
[----:B------:R-:W-:-:S05]  /*0ae0*/  IMAD.WIDE R2, R6, 0x10, R2 ;  /* 0x0000001006027825 */ /* 0x000fca00078e0202 */
[----:B------:R-:W3:Y:S04]  /*0af0*/  LDG.E.128 R12, desc[UR24][R2.64] ;  /* 0x00000018020c7981 */ /* 0x000ee8000c1e1d00 */
[----:B------:R-:W4:Y:S01]  /*0b00*/  LDG.E.128 R16, desc[UR24][R2.64+0x200] ;  /* 0x0002001802107981 */ /* 0x000f22000c1e1d00 */
[----:B0-----:R-:W-:Y:S02]  /*0b10*/  IADD3 R0, R5, R7, RZ ;  /* 0x0000000705007210 */ /* 0x001fe40007ffe0ff */
[----:B------:R-:W-:Y:S02]  /*0b20*/  MOV R5, UR17 ;  /* 0x0000001100057c02 */ /* 0x000fe40008000f00 */
[C---:B------:R-:W-:Y:S02]  /*0b30*/  LEA R34, R0.reuse, R35, 0x4 ;  /* 0x0000002300227211 */ /* 0x040fe400078e20ff */
[----:B------:R-:W-:-:S04]  /*0b40*/  IADD3 R0, R0, R7, RZ ;  /* 0x0000000700007210 */ /* 0x000fc80007ffe0ff */
[----:B------:R-:W-:Y:S01]  /*0b50*/  LEA R33, R0, R35, 0x4 ;  /* 0x0000002300217211 */ /* 0x000fe200078e20ff */
[----:B------:R-:W-:Y:S01]  /*0b60*/  IMAD.WIDE R8, R6, 0x10, R4 ;  /* 0x0000001006087825 */ /* 0x000fe200078e0204 */
[----:B---3--:R-:W-:Y:S04]  /*0b70*/  STS.128 [R34], R12 ;  /* 0x0000000c22007388 */ /* 0x008fe80000000c00 */
[----:B----4-:R0:W-:Y:S01]  /*0b80*/  STS.128 [R34+0x200], R16 ;  /* 0x0002001022007388 */ /* 0x0101e20000000c00 */
[----:B------:R-:W-:-:S03]  /*0b90*/  NOP ;  /* 0x0000000000007918 */ /* 0x000fc60000000000 */
[----:B------:R-:W1:Y:S04]  /*0ba0*/  LDS.128 R44, [R33] ;  /* 0x00000000212c7984 */ /* 0x000e680000000c00 */
[----:B------:R-:W-:Y:S01]  /*0bb0*/  LDS.128 R40, [R33+0x10] ;  /* 0x0000100021287984 */ /* 0x000fe20000000c00 */
[----:B------:R-:W-:Y:S06]  /*0bc0*/  BAR.SYNC.DEFER_BLOCKING 0x0 ;  /* 0x0000000000007b1d */ /* 0x000fec0000010000 */
[----:B------:R-:W3:Y:S04]  /*0bd0*/  LDG.E.128 R20, desc[UR24][R8.64] ;  /* 0x0000001808147981 */ /* 0x000ee8000c1e1d00 */
[----:B------:R-:W4:Y:S01]  /*0be0*/  LDG.E.128 R24, desc[UR24][R8.64+0x200] ;  /* 0x0002001808187981 */ /* 0x000f22000c1e1d00 */
[----:B------:R-:W-:-:S02]  /*0bf0*/  MOV R2, UR48 ;  /* 0x0000003000027c02 */ /* 0x000fc40008000f00 */
[----:B------:R-:W-:-:S03]  /*0c00*/  MOV R3, UR49 ;  /* 0x0000003100037c02 */ /* 0x000fc60008000f00 */
[----:B------:R-:W-:Y:S01]  /*0c10*/  IMAD.WIDE R2, R6, 0x10, R2 ;  /* 0x0000001006027825 */ /* 0x000fe200078e0202 */
[----:B---3--:R-:W-:Y:S04]  /*0c20*/  STS.128 [R34], R20 ;  /* 0x0000001422007388 */ /* 0x008fe80000000c00 */
[----:B----4-:R1:W-:Y:S01]  /*0c30*/  STS.128 [R34+0x200], R24 ;  /* 0x0002001822007388 */ /* 0x0103e20000000c00 */
[----:B------:R-:W-:-:S03]  /*0c40*/  NOP ;  /* 0x0000000000007918 */ /* 0x000fc60000000000 */
[----:B------:R-:W-:Y:S04]  /*0c50*/  LDS.128 R12, [R33] ;  /* 0x00000000210c7984 */ /* 0x000fe80000000c00 */
[----:B------:R-:W3:Y:S01]  /*0c60*/  LDS.128 R4, [R33+0x10] ;  /* 0x0000100021047984 */ /* 0x000ee20000000c00 */
[----:B------:R-:W-:Y:S06]  /*0c70*/  BAR.SYNC.DEFER_BLOCKING 0x0 ;  /* 0x0000000000007b1d */ /* 0x000fec0000010000 */
[----:B0-----:R-:W4:Y:S04]  /*0c80*/  LDG.E.128 R16, desc[UR24][R2.64] ;  /* 0x0000001802107981 */ /* 0x001f28000c1e1d00 */
[----:B------:R0:W5:Y:S01]  /*0c90*/  LDG.E.128 R28, desc[UR24][R2.64+0x200] ;  /* 0x00020018021c7981 */ /* 0x000162000c1e1d00 */
[----:B-1----:R-:W-:-:S02]  /*0ca0*/  SHF.L.U32 R24, R44, 0x10, RZ ;  /* 0x000000102c187819 */ /* 0x002fc400000006ff */
[----:B------:R-:W-:-:S04]  /*0cb0*/  PRMT R0, R44, 0x7632, R0 ;  /* 0x000076322c007816 */ /* 0x000fc80000000000 */
[----:B0-----:R-:W-:Y:S02]  /*0cc0*/  SHF.L.U32 R3, R0, 0x10, RZ ;  /* 0x0000001000037819 */ /* 0x001fe400000006ff */
[C---:B------:R-:W-:Y:S02]  /*0cd0*/  SHF.L.U32 R2, R45.reuse, 0x10, RZ ;  /* 0x000000102d027819 */ /* 0x040fe400000006ff */
[----:B------:R-:W-:Y:S02]  /*0ce0*/  PRMT R0, R45, 0x7632, R0 ;  /* 0x000076322d007816 */ /* 0x000fe40000000000 */
[----:B---3--:R-:W-:Y:S01]  /*0cf0*/  SHF.L.U32 R26, R5, 0x10, RZ ;  /* 0x00000010051a7819 */ /* 0x008fe200000006ff */
[----:B------:R-:W-:Y:S04]  /*0d00*/  BSSY B0, `(.L_x_2709) ;  /* 0x000006f000007945 */ /* 0x000fe80003800000 */
[----:B------:R-:W-:Y:S01]  /*0d10*/  FADD.FTZ R26, R26, UR5 ;  /* 0x000000051a1a7e21 */ /* 0x000fe20008010000 */
[----:B----4-:R0:W-:Y:S04]  /*0d20*/  STS.128 [R34], R16 ;  /* 0x0000001022007388 */ /* 0x0101e80000000c00 */
[----:B-----5:R-:W-:Y:S01]  /*0d30*/  STS.128 [R34+0x200], R28 ;  /* 0x0002001c22007388 */ /* 0x020fe20000000c00 */
[----:B------:R-:W-:-:S03]  /*0d40*/  NOP ;  /* 0x0000000000007918 */ /* 0x000fc60000000000 */
[----:B------:R-:W1:Y:S04]  /*0d50*/  LDS.128 R20, [R33] ;  /* 0x0000000021147984 */ /* 0x000e680000000c00 */
[----:B------:R-:W3:Y:S01]  /*0d60*/  LDS.128 R8, [R33+0x10] ;  /* 0x0000100021087984 */ /* 0x000ee20000000c00 */
[----:B0-----:R-:W-:Y:S01]  /*0d70*/  SHF.L.U32 R17, R0, 0x10, RZ ;  /* 0x0000001000117819 */ /* 0x001fe200000006ff */
[----:B------:R-:W0:Y:S01]  /*0d80*/  LDC R16, c[0x0][0x21c] ;  /* 0x00008700ff107b82 */ /* 0x000e220000000800 */
[----:B------:R-:W-:Y:S02]  /*0d90*/  PRMT R0, R46, 0x7632, R0 ;  /* 0x000076322e007816 */ /* 0x000fe40000000000 */
[C---:B-1----:R-:W-:Y:S02]  /*0da0*/  SHF.L.U32 R60, R20.reuse, 0x10, RZ ;  /* 0x00000010143c7819 */ /* 0x042fe400000006ff */
[----:B------:R-:W-:-:S02]  /*0db0*/  PRMT R20, R20, 0x7632, R20 ;  /* 0x0000763214147816 */ /* 0x000fc40000000014 */
[C---:B------:R-:W-:Y:S01]  /*0dc0*/  SHF.L.U32 R59, R21.reuse, 0x10, RZ ;  /* 0x00000010153b7819 */ /* 0x040fe200000006ff */
[----:B--2---:R-:W-:Y:S01]  /*0dd0*/  FFMA.FTZ R24, R60, R24, R32 ;  /* 0x000000183c187223 */ /* 0x004fe20000010020 */
[----:B------:R-:W-:Y:S02]  /*0de0*/  SHF.L.U32 R54, R20, 0x10, RZ ;  /* 0x0000001014367819 */ /* 0x000fe400000006ff */
[----:B------:R-:W-:Y:S02]  /*0df0*/  PRMT R21, R21, 0x7632, R21 ;  /* 0x0000763215157816 */ /* 0x000fe40000000015 */
[----:B------:R-:W-:Y:S01]  /*0e00*/  SHF.L.U32 R58, R22, 0x10, RZ ;  /* 0x00000010163a7819 */ /* 0x000fe200000006ff */
[----:B------:R-:W-:Y:S01]  /*0e10*/  FFMA.FTZ R3, R54, R3, R24 ;  /* 0x0000000336037223 */ /* 0x000fe20000010018 */
[----:B------:R-:W-:Y:S02]  /*0e20*/  PRMT R22, R22, 0x7632, R22 ;  /* 0x0000763216167816 */ /* 0x000fe40000000016 */
[----:B------:R-:W-:-:S02]  /*0e30*/  SHF.L.U32 R57, R23, 0x10, RZ ;  /* 0x0000001017397819 */ /* 0x000fc400000006ff */
[----:B------:R-:W-:Y:S02]  /*0e40*/  SHF.L.U32 R53, R21, 0x10, RZ ;  /* 0x0000001015357819 */ /* 0x000fe400000006ff */
[----:B------:R-:W-:Y:S01]  /*0e50*/  PRMT R23, R23, 0x7632, R23 ;  /* 0x0000763217177816 */ /* 0x000fe20000000017 */
[----:B------:R1:W-:Y:S01]  /*0e60*/  STL [R1+0x28], R60 ;  /* 0x0000283c01007387 */ /* 0x0003e20000100800 */
[----:B---3--:R-:W-:Y:S01]  /*0e70*/  SHF.L.U32 R56, R8, 0x10, RZ ;  /* 0x0000001008387819 */ /* 0x008fe200000006ff */
[----:B------:R-:W-:Y:S01]  /*0e80*/  FFMA.FTZ R2, R59, R2, R3 ;  /* 0x000000023b027223 */ /* 0x000fe20000010003 */
[----:B------:R-:W-:Y:S01]  /*0e90*/  SHF.L.U32 R52, R22, 0x10, RZ ;  /* 0x0000001016347819 */ /* 0x000fe200000006ff */
[----:B------:R1:W-:Y:S01]  /*0ea0*/  STL [R1+0x24], R54 ;  /* 0x0000243601007387 */ /* 0x0003e20000100800 */
[----:B------:R-:W-:Y:S02]  /*0eb0*/  PRMT R8, R8, 0x7632, R8 ;  /* 0x0000763208087816 */ /* 0x000fe40000000008 */
[----:B------:R-:W-:Y:S01]  /*0ec0*/  SHF.L.U32 R51, R23, 0x10, RZ ;  /* 0x0000001017337819 */ /* 0x000fe200000006ff */
[----:B------:R1:W-:Y:S01]  /*0ed0*/  STL [R1+0x20], R59 ;  /* 0x0000203b01007387 */ /* 0x0003e20000100800 */
[----:B------:R-:W-:Y:S01]  /*0ee0*/  SHF.L.U32 R3, R46, 0x10, RZ ;  /* 0x000000102e037819 */ /* 0x000fe200000006ff */
[----:B------:R-:W-:Y:S01]  /*0ef0*/  FFMA.FTZ R2, R53, R17, R2 ;  /* 0x0000001135027223 */ /* 0x000fe20000010002 */
[----:B------:R-:W-:Y:S01]  /*0f00*/  SHF.L.U32 R50, R8, 0x10, RZ ;  /* 0x0000001008327819 */ /* 0x000fe200000006ff */
[----:B------:R1:W-:Y:S01]  /*0f10*/  STL [R1+0x1c], R53 ;  /* 0x00001c3501007387 */ /* 0x0003e20000100800 */
[----:B------:R-:W-:-:S02]  /*0f20*/  SHF.L.U32 R32, R12, 0x10, RZ ;  /* 0x000000100c207819 */ /* 0x000fc400000006ff */
[----:B------:R-:W-:Y:S01]  /*0f30*/  SHF.L.U32 R55, R9, 0x10, RZ ;  /* 0x0000001009377819 */ /* 0x000fe200000006ff */
[----:B------:R1:W-:Y:S01]  /*0f40*/  STL [R1+0x18], R58 ;  /* 0x0000183a01007387 */ /* 0x0003e20000100800 */
[----:B------:R-:W-:-:S03]  /*0f50*/  FFMA.FTZ R2, R58, R3, R2 ;  /* 0x000000033a027223 */ /* 0x000fc60000010002 */
[----:B------:R1:W-:Y:S01]  /*0f60*/  STL [R1+0x14], R52 ;  /* 0x0000143401007387 */ /* 0x0003e20000100800 */
[----:B------:R-:W-:-:S03]  /*0f70*/  SHF.L.U32 R3, R0, 0x10, RZ ;  /* 0x0000001000037819 */ /* 0x000fc600000006ff */
[----:B------:R1:W-:Y:S01]  /*0f80*/  STL [R1+0x10], R57 ;  /* 0x0000103901007387 */ /* 0x0003e20000100800 */
[----:B------:R-:W-:-:S03]  /*0f90*/  FADD.FTZ R32, R32, UR5 ;  /* 0x0000000520207e21 */ /* 0x000fc60008010000 */
[----:B------:R1:W-:Y:S04]  /*0fa0*/  STL [R1+0xc], R51 ;  /* 0x00000c3301007387 */ /* 0x0003e80000100800 */
[----:B------:R1:W-:Y:S04]  /*0fb0*/  STL [R1+0x8], R56 ;  /* 0x0000083801007387 */ /* 0x0003e80000100800 */
[----:B------:R1:W-:Y:S01]  /*0fc0*/  STL [R1+0x4], R50 ;  /* 0x0000043201007387 */ /* 0x0003e20000100800 */
[----:B------:R-:W-:-:S03]  /*0fd0*/  PRMT R0, R47, 0x7632, R0 ;  /* 0x000076322f007816 */ /* 0x000fc60000000000 */
[----:B------:R1:W-:Y:S01]  /*0fe0*/  STL [R1], R55 ;  /* 0x0000003701007387 */ /* 0x0003e20000100800 */
[----:B------:R-:W-:Y:S01]  /*0ff0*/  SHF.L.U32 R17, R47, 0x10, RZ ;  /* 0x000000102f117819 */ /* 0x000fe200000006ff */
[----:B------:R-:W-:Y:S01]  /*1000*/  FFMA.FTZ R2, R52, R3, R2 ;  /* 0x0000000334027223 */ /* 0x000fe20000010002 */
[----:B------:R-:W-:Y:S02]  /*1010*/  FSETP.GTU.FTZ.AND P2, PT, R32, 20, PT ;  /* 0x41a000002000780b */ /* 0x000fe40003f5c000 */
[----:B------:R-:W-:Y:S01]  /*1020*/  PRMT R12, R12, 0x7632, R12 ;  /* 0x000076320c0c7816 */ /* 0x000fe2000000000c */
[----:B------:R-:W-:Y:S01]  /*1030*/  FFMA.FTZ R2, R57, R17, R2 ;  /* 0x0000001139027223 */ /* 0x000fe20000010002 */
[----:B------:R-:W-:Y:S02]  /*1040*/  SHF.L.U32 R3, R0, 0x10, RZ ;  /* 0x0000001000037819 */ /* 0x000fe400000006ff */
[----:B------:R-:W-:Y:S02]  /*1050*/  SHF.L.U32 R31, R13, 0x10, RZ ;  /* 0x000000100d1f7819 */ /* 0x000fe400000006ff */
[----:B------:R-:W-:-:S02]  /*1060*/  SHF.L.U32 R30, R14, 0x10, RZ ;  /* 0x000000100e1e7819 */ /* 0x000fc400000006ff */
[----:B------:R-:W-:Y:S02]  /*1070*/  SHF.L.U32 R29, R15, 0x10, RZ ;  /* 0x000000100f1d7819 */ /* 0x000fe400000006ff */
[----:B------:R-:W-:Y:S02]  /*1080*/  SHF.L.U32 R28, R4, 0x10, RZ ;  /* 0x00000010041c7819 */ /* 0x000fe400000006ff */
[----:B------:R-:W-:Y:S01]  /*1090*/  SHF.L.U32 R12, R12, 0x10, RZ ;  /* 0x000000100c0c7819 */ /* 0x000fe200000006ff */
[----:B------:R-:W-:Y:S01]  /*10a0*/  FFMA.FTZ R2, R51, R3, R2 ;  /* 0x0000000333027223 */ /* 0x000fe20000010002 */
[C---:B------:R-:W-:Y:S02]  /*10b0*/  SHF.L.U32 R17, R40.reuse, 0x10, RZ ;  /* 0x0000001028117819 */ /* 0x040fe400000006ff */
[----:B------:R-:W-:Y:S01]  /*10c0*/  PRMT R0, R40, 0x7632, R0 ;  /* 0x0000763228007816 */ /* 0x000fe20000000000 */
[----:B------:R-:W-:Y:S01]  /*10d0*/  FADD.FTZ R31, R31, UR5 ;  /* 0x000000051f1f7e21 */ /* 0x000fe20008010000 */
[----:B------:R-:W-:Y:S01]  /*10e0*/  FADD.FTZ R30, R30, UR5 ;  /* 0x000000051e1e7e21 */ /* 0x000fe20008010000 */
[----:B------:R-:W-:Y:S01]  /*10f0*/  FADD.FTZ R29, R29, UR5 ;  /* 0x000000051d1d7e21 */ /* 0x000fe20008010000 */
[----:B------:R-:W-:Y:S01]  /*1100*/  SHF.L.U32 R3, R0, 0x10, RZ ;  /* 0x0000001000037819 */ /* 0x000fe200000006ff */
[----:B------:R-:W-:Y:S01]  /*1110*/  FADD.FTZ R28, R28, UR5 ;  /* 0x000000051c1c7e21 */ /* 0x000fe20008010000 */
[----:B------:R-:W-:Y:S01]  /*1120*/  FADD.FTZ R27, R12, UR5 ;  /* 0x000000050c1b7e21 */ /* 0x000fe20008010000 */
[----:B------:R-:W-:Y:S01]  /*1130*/  FFMA.FTZ R2, R56, R17, R2 ;  /* 0x0000001138027223 */ /* 0x000fe20000010002 */
[----:B------:R-:W-:-:S02]  /*1140*/  PRMT R13, R13, 0x7632, R13 ;  /* 0x000076320d0d7816 */ /* 0x000fc4000000000d */
[----:B0-----:R-:W-:Y:S01]  /*1150*/  ISETP.GE.AND P5, PT, R16, 0x1, PT ;  /* 0x000000011000780c */ /* 0x001fe20003fa6270 */
[----:B------:R-:W-:Y:S01]  /*1160*/  FFMA.FTZ R8, R50, R3, R2 ;  /* 0x0000000332087223 */ /* 0x000fe20000010002 */
[----:B------:R-:W-:Y:S02]  /*1170*/  FSETP.GTU.FTZ.AND P1, PT, R31, 20, PT ;  /* 0x41a000001f00780b */ /* 0x000fe40003f3c000 */
[----:B------:R-:W-:Y:S02]  /*1180*/  FSETP.GTU.FTZ.AND P0, PT, R30, 20, PT ;  /* 0x41a000001e00780b */ /* 0x000fe40003f1c000 */
[----:B------:R-:W-:Y:S02]  /*1190*/  FSETP.GTU.FTZ.AND P4, PT, R29, 20, PT ;  /* 0x41a000001d00780b */ /* 0x000fe40003f9c000 */
[----:B------:R-:W-:Y:S02]  /*11a0*/  FSETP.GTU.FTZ.AND P3, PT, R28, 20, PT ;  /* 0x41a000001c00780b */ /* 0x000fe40003f7c000 */
[----:B------:R-:W-:-:S02]  /*11b0*/  FSETP.GTU.FTZ.AND P6, PT, R27, 20, PT ;  /* 0x41a000001b00780b */ /* 0x000fc40003fdc000 */
[C---:B------:R-:W-:Y:S02]  /*11c0*/  SHF.L.U32 R17, R41.reuse, 0x10, RZ ;  /* 0x0000001029117819 */ /* 0x040fe400000006ff */
[----:B------:R-:W-:Y:S02]  /*11d0*/  PRMT R12, R41, 0x7632, R12 ;  /* 0x00007632290c7816 */ /* 0x000fe4000000000c */
[----:B------:R-:W-:Y:S01]  /*11e0*/  SHF.L.U32 R13, R13, 0x10, RZ ;  /* 0x000000100d0d7819 */ /* 0x000fe200000006ff */
[----:B-1----:R-:W-:Y:S06]  /*11f0*/  @P2 BRA `(.L_x_2710) ;  /* 0x00000000007c2947 */ /* 0x002fec0003800000 */
        /* <DEDUP_REMOVED lines=31> */
.L_x_2710:
[----:B------:R-:W-:Y:S05]  /*13f0*/  BSYNC B0 ;  /* 0x0000000000007941 */ /* 0x000fea0003800000 */
.L_x_2709:
[----:B------:R-:W-:Y:S01]  /*1400*/  PRMT R160, R9, 0x7632, R160 ;  /* 0x0000763209a07816 */ /* 0x000fe200000000a0 */
[----:B------:R-:W-:Y:S01]  /*1410*/  BSSY B0, `(.L_x_2711) ;  /* 0x0000027000007945 */ /* 0x000fe20003800000 */
[----:B------:R-:W-:Y:S01]  /*1420*/  FSETP.GTU.FTZ.AND P2, PT, R26, 20, PT ;  /* 0x41a000001a00780b */ /* 0x000fe20003f5c000 */
[----:B------:R-:W-:Y:S01]  /*1430*/  FFMA.FTZ R17, R55, R17, R8 ;  /* 0x0000001137117223 */ /* 0x000fe20000010008 */
        /* <DEDUP_REMOVED lines=36> */
.L_x_2712:
[----:B------:R-:W-:Y:S05]  /*1680*/  BSYNC B0 ;  /* 0x0000000000007941 */ /* 0x000fea0003800000 */
.L_x_2711:
[----:B------:R-:W-:Y:S01]  /*1690*/  BSSY B0, `(.L_x_2713) ;  /* 0x0000027000007945 */ /* 0x000fe20003800000 */
[----:B------:R-:W-:Y:S01]  /*16a0*/  FSETP.GTU.FTZ.AND P6, PT, R25, 20, PT ;  /* 0x41a000001900780b */ /* 0x000fe20003fdc000 */
[----:B------:R-:W-:Y:S01]  /*16b0*/  FFMA.FTZ R12, R160, R12, R17 ;  /* 0x0000000ca00c7223 */ /* 0x000fe20000010011 */
[----:B------:R-:W-:Y:S01]  /*16c0*/  SHF.L.U32 R8, R42, 0x10, RZ ;  /* 0x000000102a087819 */ /* 0x000fe200000006ff */
[----:B------:R-:W-:Y:S01]  /*16d0*/  FADD.FTZ R24, R24, UR5 ;  /* 0x0000000518187e21 */ /* 0x000fe20008010000 */
        /* <DEDUP_REMOVED lines=34> */
.L_x_2714:
[----:B------:R-:W-:Y:S05]  /*1900*/  BSYNC B0 ;  /* 0x0000000000007941 */ /* 0x000fea0003800000 */
.L_x_2713:
[----:B------:R-:W-:Y:S01]  /*1910*/  SHF.L.U32 R14, R14, 0x10, RZ ;  /* 0x000000100e0e7819 */ /* 0x000fe200000006ff */
[----:B------:R-:W-:Y:S01]  /*1920*/  BSSY B0, `(.L_x_2715) ;  /* 0x0000027000007945 */ /* 0x000fe20003800000 */
[----:B------:R-:W-:Y:S01]  /*1930*/  FFMA.FTZ R9, R159, R8, R12 ;  /* 0x000000089f097223 */ /* 0x000fe2000001000c */
[----:B------:R-:W-:Y:S02]  /*1940*/  FSETP.GTU.FTZ.AND P1, PT, R24, 20, PT ;  /* 0x41a000001800780b */ /* 0x000fe40003f3c000 */
[----:B------:R-:W-:Y:S01]  /*1950*/  PRMT R15, R15, 0x7632, R15 ;  /* 0x000076320f0f7816 */ /* 0x000fe2000000000f */
        /* <DEDUP_REMOVED lines=35> */
.L_x_2716:
[----:B------:R-:W-:Y:S05]  /*1b90*/  BSYNC B0 ;  /* 0x0000000000007941 */ /* 0x000fea0003800000 */
.L_x_2715:
[----:B------:R-:W-:Y:S01]  /*1ba0*/  PRMT R158, R10, 0x7632, R158 ;  /* 0x000076320a9e7816 */ /* 0x000fe2000000009e */
[----:B------:R-:W-:Y:S01]  /*1bb0*/  BSSY B0, `(.L_x_2717) ;  /* 0x0000027000007945 */ /* 0x000fe20003800000 */
[----:B------:R-:W-:Y:S01]  /*1bc0*/  FSETP.GTU.FTZ.AND P6, PT, R23, 20, PT ;  /* 0x41a000001700780b */ /* 0x000fe20003fdc000 */
[----:B------:R-:W-:Y:S01]  /*1bd0*/  FADD.FTZ R22, R22, UR5 ;  /* 0x0000000516167e21 */ /* 0x000fe20008010000 */
[----:B------:R-:W-:Y:S02]  /*1be0*/  SHF.L.U32 R8, R8, 0x10, RZ ;  /* 0x0000001008087819 */ /* 0x000fe400000006ff */
[----:B------:R-:W-:Y:S02]  /*1bf0*/  PRMT R4, R4, 0x7632, R4 ;  /* 0x0000763204047816 */ /* 0x000fe40000000004 */
        /* <DEDUP_REMOVED lines=34> */
.L_x_2718:
[----:B------:R-:W-:Y:S05]  /*1e20*/  BSYNC B0 ;  /* 0x0000000000007941 */ /* 0x000fea0003800000 */
.L_x_2717:
[----:B------:R-:W-:Y:S01]  /*1e30*/  BSSY B0, `(.L_x_2719) ;  /* 0x0000028000007945 */ /* 0x000fe20003800000 */
[--C-:B------:R-:W-:Y:S01]  /*1e40*/  FFMA.FTZ R8, R158, R8, R9.reuse ;  /* 0x000000089e087223 */ /* 0x100fe20000010009 */
[----:B------:R-:W-:Y:S01]  /*1e50*/  FSETP.GTU.FTZ.AND P0, PT, R22, 20, PT ;  /* 0x41a000001600780b */ /* 0x000fe20003f1c000 */
[----:B------:R-:W-:Y:S01]  /*1e60*/  FADD.FTZ R21, R15, UR5 ;  /* 0x000000050f157e21 */ /* 0x000fe20008010000 */
[C---:B------:R-:W-:Y:S02]  /*1e70*/  SHF.L.U32 R10, R43.reuse, 0x10, RZ ;  /* 0x000000102b0a7819 */ /* 0x040fe400000006ff */
        /* <DEDUP_REMOVED lines=35> */
.L_x_2720:
[----:B------:R-:W-:Y:S05]  /*20b0*/  BSYNC B0 ;  /* 0x0000000000007941 */ /* 0x000fea0003800000 */
.L_x_2719:
[----:B------:R-:W-:Y:S01]  /*20c0*/  PRMT R156, R11, 0x7632, R156 ;  /* 0x000076320b9c7816 */ /* 0x000fe2000000009c */
        /* <DEDUP_REMOVED lines=39> */
.L_x_2722:
[----:B------:R-:W-:Y:S05]  /*2340*/  BSYNC B0 ;  /* 0x0000000000007941 */ /* 0x000fea0003800000 */
.L_x_2721:
[----:B------:R-:W-:Y:S01]  /*2350*/  FFMA.FTZ R0, R156, R9, R11 ;  /* 0x000000099c007223 */ /* 0x000fe2000001000b */
[----:B------:R-:W-:Y:S01]  /*2360*/  SHF.L.U32 R5, R5, 0x10, RZ ;  /* 0x0000001005057819 */ /* 0x000fe200000006ff */
[----:B------:R-:W-:Y:S01]  /*2370*/  BSSY B0, `(.L_x_2723) ;  /* 0x0000027000007945 */ /* 0x000fe20003800000 */
[----:B------:R-:W-:Y:S01]  /*2380*/  HFMA2.MMA R19, -RZ, RZ, 0, 0 ;  /* 0x00000000ff137435 */ /* 0x000fe200000001ff */
[----:B------:R-:W-:Y:S01]  /*2390*/  FSETP.GTU.FTZ.AND P4, PT, R20, 20, PT ;  /* 0x41a000001400780b */ /* 0x000fe20003f9c000 */
[----:B------:R0:W-:Y:S01]  /*23a0*/  STL [R1+0x74], R0 ;  /* 0x0000740001007387 */ /* 0x0001e20000100800 */
[----:B------:R-:W-:Y:S01]  /*23b0*/  PRMT R6, R6, 0x7632, R6 ;  /* 0x0000763206067816 */ /* 0x000fe20000000006 */
[----:B------:R-:W-:Y:S01]  /*23c0*/  FADD.FTZ R18, R5, UR5 ;  /* 0x0000000505127e21 */ /* 0x000fe20008010000 */
[----:B------:R-:W-:Y:S01]  /*23d0*/  PRMT R7, R7, 0x7632, R7 ;  /* 0x0000763207077816 */ /* 0x000fe20000000007 */
[----:B------:R-:W-:Y:S08]  /*23e0*/  @P6 BRA `(.L_x_2724) ;  /* 0x00000000007c6947 */ /* 0x000ff00003800000 */
        /* <DEDUP_REMOVED lines=31> */
.L_x_2724:
[----:B------:R-:W-:Y:S05]  /*25e0*/  BSYNC B0 ;  /* 0x0000000000007941 */ /* 0x000fea0003800000 */
.L_x_2723:
[----:B------:R-:W-:Y:S01]  /*25f0*/  SHF.L.U32 R6, R6, 0x10, RZ ;  /* 0x0000001006067819 */ /* 0x000fe200000006ff */
[----:B------:R-:W-:Y:S01]  /*2600*/  BSSY B0, `(.L_x_2725) ;  /* 0x0000025000007945 */ /* 0x000fe20003800000 */
[----:B------:R-:W-:Y:S02]  /*2610*/  FSETP.GTU.FTZ.AND P6, PT, R18, 20, PT ;  /* 0x41a000001200780b */ /* 0x000fe40003fdc000 */
[----:B------:R-:W-:Y:S02]  /*2620*/  CS2R R16, SRZ ;  /* 0x0000000000107805 */ /* 0x000fe4000001ff00 */
[----:B------:R-:W-:Y:S01]  /*2630*/  CS2R R14, SRZ ;  /* 0x00000000000e7805 */ /* 0x000fe2000001ff00 */
[----:B------:R-:W-:Y:S01]  /*2640*/  FADD.FTZ R13, R6, UR5 ;  /* 0x00000005060d7e21 */ /* 0x000fe20008010000 */
[----:B------:R-:W-:Y:S07]  /*2650*/  @P3 BRA `(.L_x_2726) ;  /* 0x00000000007c3947 */ /* 0x000fee0003800000 */
        /* <DEDUP_REMOVED lines=31> */
.L_x_2726:
[----:B------:R-:W-:Y:S05]  /*2850*/  BSYNC B0 ;  /* 0x0000000000007941 */ /* 0x000fea0003800000 */
.L_x_2725:
        /* <DEDUP_REMOVED lines=39> */
.L_x_2728:
[----:B------:R-:W-:Y:S05]  /*2ad0*/  BSYNC B0 ;  /* 0x0000000000007941 */ /* 0x000fea0003800000 */
.L_x_2727:
[----:B------:R-:W-:Y:S01]  /*2ae0*/  BSSY B0, `(.L_x_2729) ;  /* 0x0000025000007945 */ /* 0x000fe20003800000 */
[----:B------:R-:W-:Y:S02]  /*2af0*/  FSETP.GTU.FTZ.AND P4, PT, R8, 20, PT ;  /* 0x41a000000800780b */ /* 0x000fe40003f9c000 */
[----:B------:R-:W-:Y:S02]  /*2b00*/  CS2R R6, SRZ ;  /* 0x0000000000067805 */ /* 0x000fe4000001ff00 */
[----:B------:R-:W-:Y:S02]  /*2b10*/  CS2R R4, SRZ ;  /* 0x0000000000047805 */ /* 0x000fe4000001ff00 */
[----:B------:R-:W-:Y:S01]  /*2b20*/  CS2R R2, SRZ ;  /* 0x0000000000027805 */ /* 0x000fe2000001ff00 */
        /* <DEDUP_REMOVED lines=32> */
.L_x_2730:
[----:B------:R-:W-:Y:S05]  /*2d30*/  BSYNC B0 ;  /* 0x0000000000007941 */ /* 0x000fea0003800000 */
.L_x_2729:
        /* <DEDUP_REMOVED lines=33> */
.L_x_2732:
[----:B------:R-:W-:Y:S05]  /*2f50*/  BSYNC B0 ;  /* 0x0000000000007941 */ /* 0x000fea0003800000 */
.L_x_2731:
        /* <DEDUP_REMOVED lines=33> */
.L_x_2734:
[----:B------:R-:W-:Y:S05]  /*3170*/  BSYNC B0 ;  /* 0x0000000000007941 */ /* 0x000fea0003800000 */
.L_x_2733:
        /* <DEDUP_REMOVED lines=33> */
.L_x_2736:
[----:B------:R-:W-:Y:S05]  /*3390*/  BSYNC B0 ;  /* 0x0000000000007941 */ /* 0x000fea0003800000 */
.L_x_2735:
        /* <DEDUP_REMOVED lines=33> */
.L_x_2738:
[----:B------:R-:W-:Y:S05]  /*35b0*/  BSYNC B0 ;  /* 0x0000000000007941 */ /* 0x000fea0003800000 */
.L_x_2737:
        /* <DEDUP_REMOVED lines=33> */
.L_x_2740:
[----:B------:R-:W-:Y:S05]  /*37d0*/  BSYNC B0 ;  /* 0x0000000000007941 */ /* 0x000fea0003800000 */
.L_x_2739:
[----:B------:R-:W-:Y:S01]  /*37e0*/  FMUL.FTZ R37, R60, UR4 ;  /* 0x000000043c257c20 */ /* 0x000fe20008410000 */
[----:B------:R-:W-:Y:S01]  /*37f0*/  FMUL.FTZ R39, R59, UR4 ;  /* 0x000000043b277c20 */ /* 0x000fe20008410000 */
[----:B------:R-:W-:Y:S01]  /*3800*/  FMUL.FTZ R38, R58, UR4 ;  /* 0x000000043a267c20 */ /* 0x000fe20008410000 */
[----:B------:R-:W-:Y:S01]  /*3810*/  BAR.SYNC.DEFER_BLOCKING 0x0 ;  /* 0x0000000000007b1d */ /* 0x000fe20000010000 */
[----:B0-----:R-:W-:-:S05]  /*3820*/  HFMA2.MMA R0, -RZ, RZ, 0, 0 ;  /* 0x00000000ff007435 */ /* 0x001fca00000001ff */
        /* <DEDUP_REMOVED lines=46> */
.L_x_2785:
[----:B------:R-:W-:Y:S01]  /*3b10*/  USHF.R.S32.HI UR55, URZ, 0x1f, UR7 ;  /* 0x0000001f3f377899 */ /* 0x000fe20008011407 */
[----:B-1----:R-:W-:Y:S01]  /*3b20*/  SHF.L.U32 R37, R36, 0x1, RZ ;  /* 0x0000000124257819 */ /* 0x002fe200000006ff */
[----:B------:R-:W-:Y:S02]  /*3b30*/  UIMAD.WIDE.U32 UR44, UR7, UR28, URZ ;  /* 0x0000001c072c72a5 */ /* 0x000fe4000f8e003f */
[----:B------:R-:W-:Y:S01]  /*3b40*/  UIMAD UR46, UR55, UR28, URZ ;  /* 0x0000001c372e72a4 */ /* 0x000fe2000f8e023f */
[----:B------:R-:W-:Y:S01]  /*3b50*/  LOP3.LUT R37, R37, 0xffffffc0, RZ, 0xc0, !PT ;  /* 0xffffffc025257812 */ /* 0x000fe200078ec0ff */
[----:B------:R-:W-:Y:S02]  /*3b60*/  ULEA UR47, UP0, UR44, UR50, 0x1 ;  /* 0x000000322c2f7291 */ /* 0x000fe4000f80083f */
[----:B------:R-:W-:Y:S01]  /*3b70*/  UIMAD UR46, UR7, UR29, UR46 ;  /* 0x0000001d072e72a4 */ /* 0x000fe2000f8e022e */
[----:B------:R-:W-:-:S03]  /*3b80*/  LOP3.LUT R37, R37, 0x1f, R36, 0xf8, !PT ;  /* 0x0000001f25257812 */ /* 0x000fc600078ef824 */
[----:B------:R-:W-:Y:S01]  /*3b90*/  UIADD3 UR45, UR45, UR46, URZ ;  /* 0x0000002e2d2d7290 */ /* 0x000fe2000fffe03f */
[----:B------:R-:W-:-:S03]  /*3ba0*/  MOV R38, UR47 ;  /* 0x0000002f00267c02 */ /* 0x000fc60008000f00 */
[----:B------:R-:W-:-:S06]  /*3bb0*/  ULEA.HI.X UR44, UR44, UR51, UR45, 0x1, UP0 ;  /* 0x000000332c2c7291 */ /* 0x000fcc00080f0c2d */
[----:B------:R-:W-:-:S03]  /*3bc0*/  MOV R39, UR44 ;  /* 0x0000002c00277c02 */ /* 0x000fc60008000f00 */
[----:B------:R-:W-:-:S05]  /*3bd0*/  IMAD.WIDE R38, R37, 0x10, R38 ;  /* 0x0000001025267825 */ /* 0x000fca00078e0226 */
[----:B--2---:R-:W2:Y:S04]  /*3be0*/  LDG.E.128 R48, desc[UR24][R38.64] ;  /* 0x0000001826307981 */ /* 0x004ea8000c1e1d00 */
[----:B0-----:R0:W3:Y:S01]  /*3bf0*/  LDG.E.128 R52, desc[UR24][R38.64+0x200] ;  /* 0x0002001826347981 */ /* 0x0010e2000c1e1d00 */
[----:B------:R-:W-:Y:S02]  /*3c00*/  USHF.R.S32.HI UR46, URZ, 0x1f, UR10 ;  /* 0x0000001f3f2e7899 */ /* 0x000fe4000801140a */
[----:B------:R-:W-:Y:S02]  /*3c10*/  UIMAD.WIDE.U32 UR44, UR10, UR34, URZ ;  /* 0x000000220a2c72a5 */ /* 0x000fe4000f8e003f */
[----:B------:R-:W-:Y:S02]  /*3c20*/  UIMAD UR47, UR46, UR34, URZ ;  /* 0x000000222e2f72a4 */ /* 0x000fe4000f8e023f */
[----:B------:R-:W-:-:S02]  /*3c30*/  UIMAD UR56, UR46, UR40, URZ ;  /* 0x000000282e3872a4 */ /* 0x000fc4000f8e023f */
[----:B------:R-:W-:Y:S02]  /*3c40*/  UIMAD UR47, UR10, UR35, UR47 ;  /* 0x000000230a2f72a4 */ /* 0x000fe4000f8e022f */
[----:B------:R-:W-:Y:S02]  /*3c50*/  UIMAD UR56, UR10, UR41, UR56 ;  /* 0x000000290a3872a4 */ /* 0x000fe4000f8e0238 */
[----:B------:R-:W-:Y:S02]  /*3c60*/  UIADD3 UR45, UR45, UR47, URZ ;  /* 0x0000002f2d2d7290 */ /* 0x000fe4000fffe03f */
[----:B------:R-:W-:Y:S02]  /*3c70*/  UIMAD UR47, UR55, UR32, URZ ;  /* 0x00000020372f72a4 */ /* 0x000fe4000f8e023f */
[----:B------:R-:W-:Y:S02]  /*3c80*/  UIMAD.WIDE.U32 UR44, UR7, UR32, UR44 ;  /* 0x00000020072c72a5 */ /* 0x000fe4000f8e002c */
[----:B------:R-:W-:-:S02]  /*3c90*/  UIMAD UR47, UR7, UR33, UR47 ;  /* 0x00000021072f72a4 */ /* 0x000fc4000f8e022f */
[----:B------:R-:W-:Y:S02]  /*3ca0*/  ULEA UR57, UP0, UR44, UR30, 0x2 ;  /* 0x0000001e2c397291 */ /* 0x000fe4000f80103f */
[----:B------:R-:W-:Y:S02]  /*3cb0*/  UIADD3 UR45, UR45, UR47, URZ ;  /* 0x0000002f2d2d7290 */ /* 0x000fe4000fffe03f */
[----:B------:R-:W-:Y:S02]  /*3cc0*/  UIMAD.WIDE.U32 UR46, UR10, UR40, URZ ;  /* 0x000000280a2e72a5 */ /* 0x000fe4000f8e003f */
[----:B------:R-:W-:Y:S01]  /*3cd0*/  ULEA.HI.X UR44, UR44, UR31, UR45, 0x2, UP0 ;  /* 0x0000001f2c2c7291 */ /* 0x000fe200080f142d */
[----:B------:R-:W-:Y:S01]  /*3ce0*/  MOV R56, UR57 ;  /* 0x0000003900387c02 */ /* 0x000fe20008000f00 */
[----:B------:R-:W-:Y:S02]  /*3cf0*/  UIADD3 UR47, UR47, UR56, URZ ;  /* 0x000000382f2f7290 */ /* 0x000fe4000fffe03f */
[----:B------:R-:W-:-:S02]  /*3d00*/  UIMAD UR55, UR55, UR38, URZ ;  /* 0x00000026373772a4 */ /* 0x000fc4000f8e023f */
[----:B------:R-:W-:Y:S01]  /*3d10*/  MOV R57, UR44 ;  /* 0x0000002c00397c02 */ /* 0x000fe20008000f00 */
[----:B------:R-:W-:Y:S02]  /*3d20*/  UIMAD.WIDE.U32 UR46, UR7, UR38, UR46 ;  /* 0x00000026072e72a5 */ /* 0x000fe4000f8e002e */
[----:B------:R-:W-:Y:S02]  /*3d30*/  UIMAD UR44, UR7, UR39, UR55 ;  /* 0x00000027072c72a4 */ /* 0x000fe4000f8e0237 */
[----:B------:R-:W4:Y:S01]  /*3d40*/  LDG.E R56, desc[UR24][R56.64] ;  /* 0x0000001838387981 */ /* 0x000f22000c1e1900 */
[----:B------:R-:W-:Y:S02]  /*3d50*/  ULEA UR45, UP0, UR46, UR36, 0x2 ;  /* 0x000000242e2d7291 */ /* 0x000fe4000f80103f */
[----:B------:R-:W-:-:S04]  /*3d60*/  UIADD3 UR44, UR47, UR44, URZ ;  /* 0x0000002c2f2c7290 */ /* 0x000fc8000fffe03f */
[----:B------:R-:W-:Y:S01]  /*3d70*/  ULEA.HI.X UR46, UR46, UR37, UR44, 0x2, UP0 ;  /* 0x000000252e2e7291 */ /* 0x000fe200080f142c */
[----:B0-----:R-:W-:-:S05]  /*3d80*/  MOV R38, UR45 ;  /* 0x0000002d00267c02 */ /* 0x001fca0008000f00 */
[----:B------:R-:W-:Y:S01]  /*3d90*/  MOV R39, UR46 ;  /* 0x0000002e00277c02 */ /* 0x000fe20008000f00 */
[----:B------:R-:W-:Y:S01]  /*3da0*/  UIADD3 UR44, UR13, -0x1, URZ ;  /* 0xffffffff0d2c7890 */ /* 0x000fe2000fffe03f */
        /* <DEDUP_REMOVED lines=10> */
[----:B------:R-:W3:Y:S01]  /*3e50*/  LDS.128 R52, [R33+0x10] ;  /* 0x0000100021347984 */ /* 0x000ee20000000c00 */
[----:B------:R-:W-:Y:S01]  /*3e60*/  UIADD3 UR45, UR44, -UR45, URZ ;  /* 0x8000002d2c2d7290 */ /* 0x000fe2000fffe03f */
[----:B------:R-:W-:-:S02]  /*3e70*/  PRMT R92, R44, 0x7632, R92 ;  /* 0x000076322c5c7816 */ /* 0x000fc4000000005c */
[----:B------:R-:W-:Y:S01]  /*3e80*/  SHF.L.U32 R100, R44, 0x10, RZ ;  /* 0x000000102c647819 */ /* 0x000fe200000006ff */
[----:B------:R-:W-:Y:S01]  /*3e90*/  ULEA UR45, UR45, UR7, 0x8 ;  /* 0x000000072d2d7291 */ /* 0x000fe2000f8e403f */
[----:B------:R-:W-:Y:S02]  /*3ea0*/  SHF.L.U32 R92, R92, 0x10, RZ ;  /* 0x000000105c5c7819 */ /* 0x000fe400000006ff */
[C---:B------:R-:W-:Y:S01]  /*3eb0*/  PRMT R81, R45.reuse, 0x7632, R81 ;  /* 0x000076322d517816 */ /* 0x040fe20000000051 */
[----:B------:R-:W-:Y:S01]  /*3ec0*/  FMUL.FTZ R72, R100, R32 ;  /* 0x0000002064487220 */ /* 0x000fe20000410000 */
[----:B------:R-:W-:Y:S01]  /*3ed0*/  SHF.L.U32 R99, R45, 0x10, RZ ;  /* 0x000000102d637819 */ /* 0x000fe200000006ff */
[----:B------:R-:W-:Y:S01]  /*3ee0*/  FMUL.FTZ R65, R92, R27 ;  /* 0x0000001b5c417220 */ /* 0x000fe20000410000 */
[----:B0-----:R-:W-:Y:S02]  /*3ef0*/  MOV R38, UR45 ;  /* 0x0000002d00267c02 */ /* 0x001fe40008000f00 */
[----:B------:R-:W-:Y:S01]  /*3f00*/  ISETP.NE.AND P0, PT, R36, 0x7f, PT ;  /* 0x0000007f2400780c */ /* 0x000fe20003f05270 */
[----:B------:R-:W-:Y:S01]  /*3f10*/  FMUL.FTZ R71, R99, R31 ;  /* 0x0000001f63477220 */ /* 0x000fe20000410000 */
[----:B------:R-:W-:-:S02]  /*3f20*/  SEL R38, R38, R37, !P1 ;  /* 0x0000002526267207 */ /* 0x000fc40004800000 */
[----:B------:R-:W-:Y:S02]  /*3f30*/  SHF.L.U32 R81, R81, 0x10, RZ ;  /* 0x0000001051517819 */ /* 0x000fe400000006ff */
[----:B------:R-:W-:Y:S02]  /*3f40*/  LEA R60, R38, R35, 0x2 ;  /* 0x00000023263c7211 */ /* 0x000fe400078e10ff */
[----:B------:R-:W-:Y:S01]  /*3f50*/  PRMT R80, R46, 0x7632, R80 ;  /* 0x000076322e507816 */ /* 0x000fe20000000050 */
[----:B------:R-:W-:Y:S01]  /*3f60*/  FMUL.FTZ R64, R81, R25 ;  /* 0x0000001951407220 */ /* 0x000fe20000410000 */
[----:B----4-:R-:W-:Y:S02]  /*3f70*/  R2UR UR46, R56 ;  /* 0x00000000382e72ca */ /* 0x010fe400000e0000 */
[----:B------:R-:W-:Y:S02]  /*3f80*/  SHF.L.U32 R98, R46, 0x10, RZ ;  /* 0x000000102e627819 */ /* 0x000fe400000006ff */
[----:B------:R-:W-:-:S02]  /*3f90*/  SHF.L.U32 R80, R80, 0x10, RZ ;  /* 0x0000001050507819 */ /* 0x000fc400000006ff */
[----:B------:R-:W-:Y:S01]  /*3fa0*/  @P0 LEA R113, R36, R35, 0x2 ;  /* 0x0000002324710211 */ /* 0x000fe200078e10ff */
[----:B------:R-:W-:Y:S01]  /*3fb0*/  FMUL.FTZ R70, R98, R30 ;  /* 0x0000001e62467220 */ /* 0x000fe20000410000 */
[C---:B------:R-:W-:Y:S01]  /*3fc0*/  PRMT R78, R47.reuse, 0x7632, R78 ;  /* 0x000076322f4e7816 */ /* 0x040fe2000000004e */
[----:B------:R-:W-:Y:S01]  /*3fd0*/  FMUL.FTZ R63, R80, R23 ;  /* 0x00000017503f7220 */ /* 0x000fe20000410000 */
[----:B------:R-:W-:Y:S02]  /*3fe0*/  SHF.L.U32 R97, R47, 0x10, RZ ;  /* 0x000000102f617819 */ /* 0x000fe400000006ff */
[C---:B-1----:R-:W-:Y:S02]  /*3ff0*/  PRMT R58, R48.reuse, 0x7632, R58 ;  /* 0x00007632303a7816 */ /* 0x042fe4000000003a */
[----:B------:R-:W-:Y:S01]  /*4000*/  MOV R57, UR46 ;  /* 0x0000002e00397c02 */ /* 0x000fe20008000f00 */
[----:B------:R-:W-:Y:S01]  /*4010*/  FMUL.FTZ R69, R97, R29 ;  /* 0x0000001d61457220 */ /* 0x000fe20000410000 */
[----:B------:R-:W-:-:S02]  /*4020*/  SHF.L.U32 R48, R48, 0x10, RZ ;  /* 0x0000001030307819 */ /* 0x000fc400000006ff */
[----:B------:R-:W-:Y:S01]  /*4030*/  SHF.L.U32 R58, R58, 0x10, RZ ;  /* 0x000000103a3a7819 */ /* 0x000fe200000006ff */
[----:B------:R-:W-:Y:S01]  /*4040*/  FMUL.FTZ R57, R57, 1.4426950216293334961 ;  /* 0x3fb8aa3b39397820 */ /* 0x000fe20000410000 */
[C---:B------:R-:W-:Y:S01]  /*4050*/  PRMT R56, R49.reuse, 0x7632, R56 ;  /* 0x0000763231387816 */ /* 0x040fe20000000038 */
[----:B------:R-:W-:Y:S01]  /*4060*/  FMUL.FTZ R136, R48, R72 ;  /* 0x0000004830887220 */ /* 0x000fe20000410000 */
[----:B------:R-:W-:Y:S01]  /*4070*/  SHF.L.U32 R49, R49, 0x10, RZ ;  /* 0x0000001031317819 */ /* 0x000fe200000006ff */
[C---:B------:R-:W-:Y:S01]  /*4080*/  FMUL.FTZ R135, R57.reuse, R32 ;  /* 0x0000002039877220 */ /* 0x040fe20000410000 */
[C---:B------:R-:W-:Y:S01]  /*4090*/  FMUL.FTZ R37, R57.reuse, R27 ;  /* 0x0000001b39257220 */ /* 0x040fe20000410000 */
[C---:B------:R-:W-:Y:S01]  /*40a0*/  FMUL.FTZ R38, R57.reuse, R31 ;  /* 0x0000001f39267220 */ /* 0x040fe20000410000 */
[C---:B------:R-:W-:Y:S01]  /*40b0*/  FMUL.FTZ R102, R57.reuse, R25 ;  /* 0x0000001939667220 */ /* 0x040fe20000410000 */
[C---:B------:R-:W-:Y:S01]  /*40c0*/  FMUL.FTZ R101, R57.reuse, R30 ;  /* 0x0000001e39657220 */ /* 0x040fe20000410000 */
[C---:B------:R-:W-:Y:S01]  /*40d0*/  FMUL.FTZ R96, R57.reuse, R23 ;  /* 0x0000001739607220 */ /* 0x040fe20000410000 */
[----:B------:R-:W0:Y:S01]  /*40e0*/  MUFU.EX2 R135, R135 ;  /* 0x0000008700877308 */ /* 0x000e220000000800 */
[----:B------:R-:W-:Y:S01]  /*40f0*/  PRMT R82, R50, 0x7632, R82 ;  /* 0x0000763232527816 */ /* 0x000fe20000000052 */
[----:B------:R-:W-:Y:S01]  /*4100*/  FMUL.FTZ R134, R58, R65 ;  /* 0x000000413a867220 */ /* 0x000fe20000410000 */
[----:B------:R-:W-:Y:S01]  /*4110*/  FMUL.FTZ R79, R57, R29 ;  /* 0x0000001d394f7220 */ /* 0x000fe20000410000 */
[----:B---3--:R-:W-:Y:S01]  /*4120*/  PRMT R111, R55, 0x7632, R111 ;  /* 0x00007632376f7816 */ /* 0x008fe2000000006f */
[----:B------:R-:W-:Y:S01]  /*4130*/  FMUL.FTZ R133, R49, R71 ;  /* 0x0000004731857220 */ /* 0x000fe20000410000 */
[----:B------:R-:W-:Y:S01]  /*4140*/  SHF.L.U32 R103, R55, 0x10, RZ ;  /* 0x0000001037677819 */ /* 0x000fe200000006ff */
[C---:B------:R-:W-:Y:S01]  /*4150*/  FMUL.FTZ R73, R57.reuse, R21 ;  /* 0x0000001539497220 */ /* 0x040fe20000410000 */
[----:B------:R-:W1:Y:S01]  /*4160*/  MUFU.EX2 R37, R37 ;  /* 0x0000002500257308 */ /* 0x000e620000000800 */
[----:B------:R-:W-:Y:S01]  /*4170*/  SHF.L.U32 R56, R56, 0x10, RZ ;  /* 0x0000001038387819 */ /* 0x000fe200000006ff */
[C---:B------:R-:W-:Y:S01]  /*4180*/  FMUL.FTZ R66, R57.reuse, R28 ;  /* 0x0000001c39427220 */ /* 0x040fe20000410000 */
[----:B------:R-:W-:Y:S01]  /*4190*/  SHF.L.U32 R55, R82, 0x10, RZ ;  /* 0x0000001052377819 */ /* 0x000fe200000006ff */
[C---:B------:R-:W-:Y:S01]  /*41a0*/  FMUL.FTZ R83, R57.reuse, R26 ;  /* 0x0000001a39537220 */ /* 0x040fe20000410000 */
[----:B------:R-:W-:Y:S01]  /*41b0*/  SHF.L.U32 R50, R50, 0x10, RZ ;  /* 0x0000001032327819 */ /* 0x000fe200000006ff */
[----:B------:R-:W-:Y:S01]  /*41c0*/  FMUL.FTZ R131, R56, R64 ;  /* 0x0000004038837220 */ /* 0x000fe20000410000 */
[C---:B------:R-:W-:Y:S01]  /*41d0*/  FMUL.FTZ R59, R57.reuse, R20 ;  /* 0x00000014393b7220 */ /* 0x040fe20000410000 */
[----:B------:R-:W3:Y:S01]  /*41e0*/  MUFU.EX2 R38, R38 ;  /* 0x0000002600267308 */ /* 0x000ee20000000800 */
[----:B0-----:R0:W-:Y:S01]  /*41f0*/  STS [R60+0x3be0], R135 ;  /* 0x003be0873c007388 */ /* 0x0011e20000000800 */
[----:B------:R-:W-:Y:S01]  /*4200*/  FMUL.FTZ R132, R50, R70 ;  /* 0x0000004632847220 */ /* 0x000fe20000410000 */
[C---:B------:R-:W-:Y:S01]  /*4210*/  FMUL.FTZ R104, R57.reuse, R18 ;  /* 0x0000001239687220 */ /* 0x040fe20000410000 */
[C---:B------:R-:W-:Y:S01]  /*4220*/  FMUL.FTZ R105, R57.reuse, R24 ;  /* 0x0000001839697220 */ /* 0x040fe20000410000 */
[----:B------:R-:W-:Y:S01]  /*4230*/  BAR.SYNC.DEFER_BLOCKING 0x0 ;  /* 0x0000000000007b1d */ /* 0x000fe20000010000 */
[C---:B------:R-:W-:Y:S01]  /*4240*/  FMUL.FTZ R108, R57.reuse, R13 ;  /* 0x0000000d396c7220 */ /* 0x040fe20000410000 */
[C---:B------:R-:W-:Y:S01]  /*4250*/  FMUL.FTZ R110, R57.reuse, R22 ;  /* 0x00000016396e7220 */ /* 0x040fe20000410000 */
[----:B------:R-:W-:Y:S01]  /*4260*/  FMUL.FTZ R112, R57, R8 ;  /* 0x0000000839707220 */ /* 0x000fe20000410000 */
[-C--:B-1----:R-:W-:Y:S01]  /*4270*/  FMUL.FTZ R85, R135, R37.reuse ;  /* 0x0000002587557220 */ /* 0x082fe20000410000 */
[----:B------:R-:W-:Y:S01]  /*4280*/  FFMA.FTZ R82, R136, R37, R134 ;  /* 0x0000002588527223 */ /* 0x000fe20000010086 */
[----:B------:R-:W1:Y:S01]  /*4290*/  MUFU.EX2 R102, R102 ;  /* 0x0000006600667308 */ /* 0x000e620000000800 */
[----:B------:R-:W-:Y:S01]  /*42a0*/  SHF.L.U32 R78, R78, 0x10, RZ ;  /* 0x000000104e4e7819 */ /* 0x000fe200000006ff */
[----:B------:R-:W-:Y:S01]  /*42b0*/  FMUL.FTZ R129, R55, R63 ;  /* 0x0000003f37817220 */ /* 0x000fe20000410000 */
[----:B------:R-:W-:-:S02]  /*42c0*/  PRMT R77, R40, 0x7632, R77 ;  /* 0x00007632284d7816 */ /* 0x000fc4000000004d */
[----:B------:R-:W-:Y:S01]  /*42d0*/  SHF.L.U32 R95, R40, 0x10, RZ ;  /* 0x00000010285f7819 */ /* 0x000fe200000006ff */
[C---:B---3--:R-:W-:Y:S01]  /*42e0*/  FMUL.FTZ R85, R38.reuse, R85 ;  /* 0x0000005526557220 */ /* 0x048fe20000410000 */
[----:B------:R-:W-:Y:S01]  /*42f0*/  FFMA.FTZ R82, R38, R82, R133 ;  /* 0x0000005226527223 */ /* 0x000fe20000010085 */
[----:B------:R-:W3:Y:S01]  /*4300*/  MUFU.EX2 R101, R101 ;  /* 0x0000006500657308 */ /* 0x000ee20000000800 */
[----:B------:R-:W-:Y:S01]  /*4310*/  FMUL.FTZ R62, R78, R21 ;  /* 0x000000154e3e7220 */ /* 0x000fe20000410000 */
[C---:B------:R-:W-:Y:S01]  /*4320*/  PRMT R106, R52.reuse, 0x7632, R106 ;  /* 0x00007632346a7816 */ /* 0x040fe2000000006a */
[----:B------:R-:W-:Y:S01]  /*4330*/  FMUL.FTZ R68, R95, R28 ;  /* 0x0000001c5f447220 */ /* 0x000fe20000410000 */
[----:B------:R-:W-:Y:S02]  /*4340*/  SHF.L.U32 R52, R52, 0x10, RZ ;  /* 0x0000001034347819 */ /* 0x000fe400000006ff */
[----:B------:R-:W-:Y:S02]  /*4350*/  SHF.L.U32 R77, R77, 0x10, RZ ;  /* 0x000000104d4d7819 */ /* 0x000fe400000006ff */
[----:B------:R-:W4:Y:S01]  /*4360*/  MUFU.EX2 R96, R96 ;  /* 0x0000006000607308 */ /* 0x000f220000000800 */
[C---:B-1----:R-:W-:Y:S01]  /*4370*/  FMUL.FTZ R84, R102.reuse, R85 ;  /* 0x0000005566547220 */ /* 0x042fe20000410000 */
[----:B------:R-:W-:Y:S01]  /*4380*/  FFMA.FTZ R82, R102, R82, R131 ;  /* 0x0000005266527223 */ /* 0x000fe20000010083 */
[----:B------:R-:W1:Y:S01]  /*4390*/  @P0 LDS R113, [R113+0x43e4] ;  /* 0x0043e40071710984 */ /* 0x000e620000000800 */
[----:B------:R-:W-:Y:S01]  /*43a0*/  PRMT R76, R41, 0x7632, R76 ;  /* 0x00007632294c7816 */ /* 0x000fe2000000004c */
[----:B------:R-:W-:Y:S01]  /*43b0*/  FMUL.FTZ R61, R77, R20 ;  /* 0x000000144d3d7220 */ /* 0x000fe20000410000 */
[----:B------:R-:W-:Y:S01]  /*43c0*/  SHF.L.U32 R94, R41, 0x10, RZ ;  /* 0x00000010295e7819 */ /* 0x000fe200000006ff */
[----:B------:R-:W-:Y:S01]  /*43d0*/  FMUL.FTZ R127, R52, R68 ;  /* 0x00000044347f7220 */ /* 0x000fe20000410000 */
[----:B------:R-:W5:Y:S01]  /*43e0*/  MUFU.EX2 R79, R79 ;  /* 0x0000004f004f7308 */ /* 0x000f620000000800 */
[----:B---3--:R-:W-:Y:S01]  /*43f0*/  FFMA.FTZ R82, R101, R82, R132 ;  /* 0x0000005265527223 */ /* 0x008fe20000010084 */
[----:B------:R-:W-:Y:S01]  /*4400*/  SHF.L.U32 R106, R106, 0x10, RZ ;  /* 0x000000106a6a7819 */ /* 0x000fe200000006ff */
[----:B------:R-:W-:Y:S01]  /*4410*/  FMUL.FTZ R67, R94, R26 ;  /* 0x0000001a5e437220 */ /* 0x000fe20000410000 */
[----:B------:R-:W-:-:S02]  /*4420*/  PRMT R107, R53, 0x7632, R107 ;  /* 0x00007632356b7816 */ /* 0x000fc4000000006b */
[----:B------:R-:W-:Y:S01]  /*4430*/  SHF.L.U32 R53, R53, 0x10, RZ ;  /* 0x0000001035357819 */ /* 0x000fe200000006ff */
[----:B------:R-:W-:Y:S01]  /*4440*/  FMUL.FTZ R126, R106, R61 ;  /* 0x0000003d6a7e7220 */ /* 0x000fe20000410000 */
[----:B------:R-:W3:Y:S01]  /*4450*/  MUFU.EX2 R73, R73 ;  /* 0x0000004900497308 */ /* 0x000ee20000000800 */
[----:B----4-:R-:W-:Y:S01]  /*4460*/  FFMA.FTZ R82, R96, R82, R129 ;  /* 0x0000005260527223 */ /* 0x010fe20000010081 */
[----:B------:R-:W-:Y:S01]  /*4470*/  SHF.L.U32 R76, R76, 0x10, RZ ;  /* 0x000000104c4c7819 */ /* 0x000fe200000006ff */
[----:B------:R-:W-:Y:S01]  /*4480*/  FMUL.FTZ R125, R53, R67 ;  /* 0x00000043357d7220 */ /* 0x000fe20000410000 */
[C---:B------:R-:W-:Y:S02]  /*4490*/  PRMT R75, R42.reuse, 0x7632, R75 ;  /* 0x000076322a4b7816 */ /* 0x040fe4000000004b */
[----:B------:R-:W-:Y:S01]  /*44a0*/  SHF.L.U32 R93, R42, 0x10, RZ ;  /* 0x000000102a5d7819 */ /* 0x000fe200000006ff */
[----:B0-----:R-:W-:Y:S01]  /*44b0*/  FMUL.FTZ R60, R76, R18 ;  /* 0x000000124c3c7220 */ /* 0x001fe20000410000 */
[----:B------:R-:W0:Y:S01]  /*44c0*/  MUFU.EX2 R66, R66 ;  /* 0x0000004200427308 */ /* 0x000e220000000800 */
[----:B------:R-:W-:-:S02]  /*44d0*/  SHF.L.U32 R107, R107, 0x10, RZ ;  /* 0x000000106b6b7819 */ /* 0x000fc400000006ff */
[C---:B------:R-:W-:Y:S01]  /*44e0*/  PRMT R109, R54.reuse, 0x7632, R109 ;  /* 0x00007632366d7816 */ /* 0x040fe2000000006d */
[----:B------:R-:W-:Y:S01]  /*44f0*/  FMUL.FTZ R114, R93, R24 ;  /* 0x000000185d727220 */ /* 0x000fe20000410000 */
[----:B------:R-:W-:Y:S01]  /*4500*/  SHF.L.U32 R54, R54, 0x10, RZ ;  /* 0x0000001036367819 */ /* 0x000fe200000006ff */
[----:B------:R-:W-:Y:S01]  /*4510*/  FMUL.FTZ R124, R107, R60 ;  /* 0x0000003c6b7c7220 */ /* 0x000fe20000410000 */
[----:B------:R-:W-:Y:S01]  /*4520*/  SHF.L.U32 R75, R75, 0x10, RZ ;  /* 0x000000104b4b7819 */ /* 0x000fe200000006ff */
[----:B------:R4:W-:Y:S01]  /*4530*/  MUFU.EX2 R57, R83 ;  /* 0x0000005300397308 */ /* 0x0009e20000000800 */
[----:B------:R-:W-:Y:S01]  /*4540*/  SHF.L.U32 R109, R109, 0x10, RZ ;  /* 0x000000106d6d7819 */ /* 0x000fe200000006ff */
[----:B------:R-:W-:Y:S01]  /*4550*/  FMUL.FTZ R123, R54, R114 ;  /* 0x00000072367b7220 */ /* 0x000fe20000410000 */
[----:B------:R-:W-:Y:S01]  /*4560*/  SHF.L.U32 R115, R43, 0x10, RZ ;  /* 0x000000102b737819 */ /* 0x000fe200000006ff */
[----:B------:R-:W-:Y:S01]  /*4570*/  FMUL.FTZ R116, R75, R13 ;  /* 0x0000000d4b747220 */ /* 0x000fe20000410000 */
[----:B------:R-:W-:-:S02]  /*4580*/  PRMT R74, R43, 0x7632, R74 ;  /* 0x000076322b4a7816 */ /* 0x000fc4000000004a */
[----:B------:R-:W-:Y:S01]  /*4590*/  SHF.L.U32 R111, R111, 0x10, RZ ;  /* 0x000000106f6f7819 */ /* 0x000fe200000006ff */
[----:B------:R-:W1:Y:S01]  /*45a0*/  MUFU.EX2 R59, R59 ;  /* 0x0000003b003b7308 */ /* 0x000e620000000800 */
[----:B----4-:R-:W-:Y:S01]  /*45b0*/  FMUL.FTZ R83, R101, R84 ;  /* 0x0000005465537220 */ /* 0x010fe20000410000 */
[----:B------:R-:W-:Y:S01]  /*45c0*/  FMUL.FTZ R122, R109, R116 ;  /* 0x000000746d7a7220 */ /* 0x000fe20000410000 */
[----:B------:R-:W-:Y:S01]  /*45d0*/  FMUL.FTZ R117, R115, R22 ;  /* 0x0000001673757220 */ /* 0x000fe20000410000 */
[----:B------:R-:W-:Y:S01]  /*45e0*/  SHF.L.U32 R74, R74, 0x10, RZ ;  /* 0x000000104a4a7819 */ /* 0x000fe200000006ff */
[----:B------:R-:W-:Y:S02]  /*45f0*/  FMUL.FTZ R84, R96, R83 ;  /* 0x0000005360547220 */ /* 0x000fe40000410000 */
[----:B------:R-:W-:Y:S01]  /*4600*/  FMUL.FTZ R121, R103, R117 ;  /* 0x0000007567797220 */ /* 0x000fe20000410000 */
[----:B------:R-:W4:Y:S01]  /*4610*/  MUFU.EX2 R104, R104 ;  /* 0x0000006800687308 */ /* 0x000f220000000800 */
[----:B-----5:R-:W-:-:S04]  /*4620*/  FMUL.FTZ R84, R79, R84 ;  /* 0x000000544f547220 */ /* 0x020fc80000410000 */
[----:B---3--:R-:W-:-:S03]  /*4630*/  FMUL.FTZ R83, R73, R84 ;  /* 0x0000005449537220 */ /* 0x008fc60000410000 */
[----:B------:R-:W3:Y:S01]  /*4640*/  MUFU.EX2 R105, R105 ;  /* 0x0000006900697308 */ /* 0x000ee20000000800 */
[----:B0-----:R-:W-:-:S04]  /*4650*/  FMUL.FTZ R84, R66, R83 ;  /* 0x0000005342547220 */ /* 0x001fc80000410000 */
[----:B-1----:R-:W-:-:S03]  /*4660*/  FMUL.FTZ R84, R59, R84 ;  /* 0x000000543b547220 */ /* 0x002fc60000410000 */
[----:B------:R-:W0:Y:S01]  /*4670*/  MUFU.EX2 R108, R108 ;  /* 0x0000006c006c7308 */ /* 0x000e220000000800 */
[----:B------:R-:W-:-:S07]  /*4680*/  FMUL.FTZ R83, R57, R84 ;  /* 0x0000005439537220 */ /* 0x000fce0000410000 */
[----:B------:R-:W1:Y:S08]  /*4690*/  MUFU.EX2 R110, R110 ;  /* 0x0000006e006e7308 */ /* 0x000e700000000800 */
[----:B------:R-:W0:Y:S01]  /*46a0*/  MUFU.EX2 R112, R112 ;  /* 0x0000007000707308 */ /* 0x000e220000000800 */
[----:B--2---:R-:W-:Y:S02]  /*46b0*/  R2UR UR45, R39 ;  /* 0x00000000272d72ca */ /* 0x004fe400000e0000 */
[----:B------:R-:W-:-:S02]  /*46c0*/  PRMT R39, R51, 0x7632, R39 ;  /* 0x0000763233277816 */ /* 0x000fc40000000027 */
[----:B------:R-:W-:Y:S02]  /*46d0*/  SHF.L.U32 R51, R51, 0x10, RZ ;  /* 0x0000001033337819 */ /* 0x000fe400000006ff */
[----:B------:R-:W-:-:S03]  /*46e0*/  SHF.L.U32 R39, R39, 0x10, RZ ;  /* 0x0000001027277819 */ /* 0x000fc600000006ff */
[----:B------:R-:W-:Y:S02]  /*46f0*/  FMUL.FTZ R130, R51, R69 ;  /* 0x0000004533827220 */ /* 0x000fe40000410000 */
[----:B------:R-:W-:Y:S02]  /*4700*/  FMUL.FTZ R128, R39, R62 ;  /* 0x0000003e27807220 */ /* 0x000fe40000410000 */
[----:B------:R-:W-:-:S04]  /*4710*/  FFMA.FTZ R82, R79, R82, R130 ;  /* 0x000000524f527223 */ /* 0x000fc80000010082 */
[----:B------:R-:W-:-:S04]  /*4720*/  FFMA.FTZ R82, R73, R82, R128 ;  /* 0x0000005249527223 */ /* 0x000fc80000010080 */
[----:B------:R-:W-:-:S04]  /*4730*/  FFMA.FTZ R82, R66, R82, R127 ;  /* 0x0000005242527223 */ /* 0x000fc8000001007f */
[----:B------:R-:W-:-:S04]  /*4740*/  FFMA.FTZ R82, R59, R82, R126 ;  /* 0x000000523b527223 */ /* 0x000fc8000001007e */
[----:B------:R-:W-:Y:S01]  /*4750*/  FFMA.FTZ R85, R57, R82, R125 ;  /* 0x0000005239557223 */ /* 0x000fe2000001007d */
[----:B----4-:R-:W-:-:S03]  /*4760*/  FMUL.FTZ R82, R104, R83 ;  /* 0x0000005368527220 */ /* 0x010fc60000410000 */
[----:B------:R-:W-:Y:S01]  /*4770*/  FFMA.FTZ R84, R104, R85, R124 ;  /* 0x0000005568547223 */ /* 0x000fe2000001007c */
[----:B---3--:R-:W-:-:S03]  /*4780*/  FMUL.FTZ R83, R105, R82 ;  /* 0x0000005269537220 */ /* 0x008fc60000410000 */
[----:B------:R-:W-:Y:S01]  /*4790*/  FFMA.FTZ R85, R105, R84, R123 ;  /* 0x0000005469557223 */ /* 0x000fe2000001007b */
[----:B0-----:R-:W-:-:S03]  /*47a0*/  FMUL.FTZ R83, R108, R83 ;  /* 0x000000536c537220 */ /* 0x001fc60000410000 */
[----:B------:R-:W-:Y:S01]  /*47b0*/  FFMA.FTZ R84, R108, R85, R122 ;  /* 0x000000556c547223 */ /* 0x000fe2000001007a */
[----:B-1----:R-:W-:Y:S06]  /*47c0*/  @P0 BRA `(.L_x_2743) ;  /* 0x0000000000280947 */ /* 0x002fec0003800000 */
        /* <DEDUP_REMOVED lines=10> */
.L_x_2743:
[----:B------:R-:W-:Y:S05]  /*4870*/  BSYNC B0 ;  /* 0x0000000000007941 */ /* 0x000fea0003800000 */
.L_x_2742:
[C---:B------:R-:W-:Y:S01]  /*4880*/  FMUL.FTZ R85, R110.reuse, R83 ;  /* 0x000000536e557220 */ /* 0x040fe20000410000 */
[----:B------:R-:W-:Y:S01]  /*4890*/  FFMA.FTZ R83, R110, R84, R121 ;  /* 0x000000546e537223 */ /* 0x000fe20000010079 */
[----:B------:R-:W-:Y:S01]  /*48a0*/  LOP3.LUT P0, RZ, R36, 0x1f, RZ, 0xc0, !PT ;  /* 0x0000001f24ff7812 */ /* 0x000fe2000780c0ff */
        /* <DEDUP_REMOVED lines=12> */
[----:B0-----:R-:W-:Y:S01]  /*4970*/  HFMA2.MMA R82, -RZ, RZ, 1.875, 0 ;  /* 0x3f800000ff527435 */ /* 0x001fe200000001ff */
[----:B------:R-:W-:-:S03]  /*4980*/  MOV R83, RZ ;  /* 0x000000ff00537202 */ /* 0x000fc60000000f00 */
[----:B--2---:R-:W-:Y:S01]  /*4990*/  @!P2 IMAD R84, R85, R84, UR7 ;  /* 0x000000075554ae24 */ /* 0x004fe2000f8e0254 */
[----:B------:R-:W-:-:S10]  /*49a0*/  HFMA2.MMA R85, -RZ, RZ, 0, 4.76837158203125e-07 ;  /* 0x00000008ff557435 */ /* 0x000fd400000001ff */
[----:B------:R-:W-:-:S05]  /*49b0*/  @!P2 IMAD.WIDE R84, R84, R85, UR22 ;  /* 0x000000165454ae25 */ /* 0x000fca000f8e0255 */
        /* <DEDUP_REMOVED lines=40> */
.L_x_2804:
[----:B------:R-:W-:Y:S01]  /*4c40*/  ISETP.GE.AND P3, PT, R143, 0x10, PT ;  /* 0x000000108f00780c */ /* 0x000fe20003f66270 */
[----:B------:R-:W-:-:S12]  /*4c50*/  UMOV UR44, 0xffffffff ;  /* 0xffffffff002c7882 */ /* 0x000fd80000000000 */
[C---:B0-2---:R-:W-:Y:S01]  /*4c60*/  @P3 FFMA.FTZ R139, R138.reuse, R90, R139 ;  /* 0x0000005a8a8b3223 */ /* 0x045fe2000001008b */
[----:B---3--:R-:W-:Y:S01]  /*4c70*/  @P3 FMUL.FTZ R138, R138, R141 ;  /* 0x0000008d8a8a3220 */ /* 0x008fe20000410000 */
[----:B------:R-:W-:Y:S06]  /*4c80*/  BRA.DIV UR44, `(.L_x_2746) ;  /* 0x0000004a2c607947 */ /* 0x000fec000b800000 */
.L_x_2807:
[----:B------:R-:W-:-:S03]  /*4c90*/  UMOV UR44, 0xffffffff ;  /* 0xffffffff002c7882 */ /* 0x000fc60000000000 */
[----:B------:R-:W-:Y:S05]  /*4ca0*/  BRA.DIV UR44, `(.L_x_2747) ;  /* 0x0000004a2c807947 */ /* 0x000fea000b800000 */
.L_x_2810:
[----:B------:R-:W-:-:S03]  /*4cb0*/  UMOV UR44, 0xffffffff ;  /* 0xffffffff002c7882 */ /* 0x000fc60000000000 */
[----:B------:R-:W-:Y:S05]  /*4cc0*/  BRA.DIV UR44, `(.L_x_2748) ;  /* 0x0000004a2ca07947 */ /* 0x000fea000b800000 */
[----:B------:R-:W0:Y:S04]  /*4cd0*/  SHFL.UP PT, R138, R138, 0x1, RZ ;  /* 0x042000008a8a7989 */ /* 0x000e2800000e00ff */
[----:B------:R-:W2:Y:S04]  /*4ce0*/  SHFL.UP PT, R139, R139, 0x1, RZ ;  /* 0x042000008b8b7989 */ /* 0x000ea800000e00ff */
[----:B-----5:R-:W3:Y:S04]  /*4cf0*/  SHFL.IDX PT, R82, R82, RZ, 0x1f ;  /* 0x00001fff52527589 */ /* 0x020ee800000e0000 */
[----:B------:R-:W4:Y:S02]  /*4d00*/  SHFL.IDX PT, R83, R83, RZ, 0x1f ;  /* 0x00001fff53537589 */ /* 0x000f2400000e0000 */
.L_x_2816:
        /* <DEDUP_REMOVED lines=12> */
.L_x_2744:
        /* <DEDUP_REMOVED lines=16> */
[----:B------:R-:W-:Y:S01]  /*4ed0*/  ISETP.GE.OR P0, PT, R82, UR52, P0 ;  /* 0x0000003452007c0c */ /* 0x000fe20008706670 */
        /* <DEDUP_REMOVED lines=115> */
.L_x_2833:
        /* <DEDUP_REMOVED lines=15> */
.L_x_2749:
        /* <DEDUP_REMOVED lines=31> */
[----:B------:R-:W-:Y:S01]  /*58f0*/  FFMA.FTZ R79, R79, R73, R146 ;  /* 0x000000494f4f7223 */ /* 0x000fe20000010092 */
[----:B------:R-:W-:Y:S01]  /*5900*/  FFMA.FTZ R116, R109, -R116, R122 ;  /* 0x800000746d747223 */ /* 0x000fe2000001007a */
[----:B------:R-:W-:Y:S01]  /*5910*/  FFMA.FTZ R118, R111, -R118, R120 ;  /* 0x800000766f767223 */ /* 0x000fe20000010078 */
[----:B----4-:R-:W-:Y:S01]  /*5920*/  FFMA.FTZ R84, R153, R133, R84 ;  /* 0x0000008599547223 */ /* 0x010fe20000010054 */
[----:B------:R-:W-:-:S03]  /*5930*/  FFMA.FTZ R134, R58, -R65, R134 ;  /* 0x800000413a867223 */ /* 0x000fc60000010086 */
[----:B-----5:R-:W-:Y:S01]  /*5940*/  FFMA.FTZ R84, R152, R131, R84 ;  /* 0x0000008398547223 */ /* 0x020fe20000010054 */
[----:B------:R-:W-:Y:S01]  /*5950*/  FFMA.FTZ R96, R96, R79, R147 ;  /* 0x0000004f60607223 */ /* 0x000fe20000010093 */
[----:B------:R-:W-:Y:S02]  /*5960*/  FFMA.FTZ R131, R56, -R64, R131 ;  /* 0x8000004038837223 */ /* 0x000fe40000010083 */
        /* <DEDUP_REMOVED lines=8> */
[----:B------:R-:W-:Y:S02]  /*59f0*/  FFMA.FTZ R63, R85, R125, R63 ;  /* 0x0000007d553f7223 */ /* 0x000fe4000001003f */
[----:B------:R-:W2:Y:S01]  /*5a00*/  LDL.LU R85, [R1+0x2c] ;  /* 0x00002c0001557983 */ /* 0x000ea20000300800 */
[----:B------:R-:W-:Y:S01]  /*5a10*/  FFMA.FTZ R101, R101, R96, R148 ;  /* 0x0000006065657223 */ /* 0x000fe20000010094 */
[----:B------:R-:W-:Y:S01]  /*5a20*/  FFMA.FTZ R62, R160, R124, R63 ;  /* 0x0000007ca03e7223 */ /* 0x000fe2000001003f */
[----:B------:R-:W-:Y:S01]  /*5a30*/  FFMA.FTZ R126, R106, -R61, R126 ;  /* 0x8000003d6a7e7223 */ /* 0x000fe2000001007e */
[----:B------:R-:W-:Y:S01]  /*5a40*/  MOV R84, UR7 ;  /* 0x0000000700547c02 */ /* 0x000fe20008000f00 */
[----:B------:R-:W-:Y:S01]  /*5a50*/  FFMA.FTZ R102, R102, R101, R149 ;  /* 0x0000006566667223 */ /* 0x000fe20000010095 */
[----:B------:R-:W-:Y:S01]  /*5a60*/  FFMA.FTZ R61, R159, R123, R62 ;  /* 0x0000007b9f3d7223 */ /* 0x000fe2000001003e */
[----:B------:R-:W-:Y:S01]  /*5a70*/  FFMA.FTZ R124, R107, -R60, R124 ;  /* 0x8000003c6b7c7223 */ /* 0x000fe2000001007c */
[----:B------:R-:W-:Y:S01]  /*5a80*/  @!P0 LEA R84, R84, R35, 0x3 ;  /* 0x0000002354548211 */ /* 0x000fe200078e18ff */
[----:B------:R-:W-:Y:S01]  /*5a90*/  FFMA.FTZ R38, R38, R102, R150 ;  /* 0x0000006626267223 */ /* 0x000fe20000010096 */
[----:B------:R-:W-:Y:S01]  /*5aa0*/  FFMA.FTZ R122, R158, R122, R61 ;  /* 0x0000007a9e7a7223 */ /* 0x000fe2000001003d */
[----:B------:R-:W-:Y:S01]  /*5ab0*/  SHF.L.U32 R61, R36, 0x4, RZ ;  /* 0x00000004243d7819 */ /* 0x000fe200000006ff */
[----:B------:R-:W-:Y:S01]  /*5ac0*/  FMUL.FTZ R63, R113, UR46 ;  /* 0x0000002e713f7c20 */ /* 0x000fe20008410000 */
[----:B------:R-:W-:Y:S01]  /*5ad0*/  FFMA.FTZ R37, R37, R38, R151 ;  /* 0x0000002625257223 */ /* 0x000fe20000010097 */
[----:B------:R-:W-:Y:S01]  /*5ae0*/  FFMA.FTZ R125, R53, -R67, R125 ;  /* 0x80000043357d7223 */ /* 0x000fe2000001007d */
[----:B------:R-:W-:Y:S01]  /*5af0*/  IADD3 R64, R61, 0x1, RZ ;  /* 0x000000013d407810 */ /* 0x000fe20007ffe0ff */
[----:B------:R-:W-:Y:S01]  /*5b00*/  FMUL.FTZ R67, R113, R8 ;  /* 0x0000000871437220 */ /* 0x000fe20000410000 */
[----:B------:R-:W-:Y:S01]  /*5b10*/  IADD3 R62, R61, 0x2, RZ ;  /* 0x000000023d3e7810 */ /* 0x000fe20007ffe0ff */
[----:B------:R-:W-:Y:S01]  /*5b20*/  FMUL.FTZ R111, R111, R113 ;  /* 0x000000716f6f7220 */ /* 0x000fe20000410000 */
[----:B------:R-:W-:Y:S01]  /*5b30*/  IADD3 R60, R61, 0x3, RZ ;  /* 0x000000033d3c7810 */ /* 0x000fe20007ffe0ff */
[----:B------:R-:W-:Y:S01]  /*5b40*/  FMUL.FTZ R65, R118, R63 ;  /* 0x0000003f76417220 */ /* 0x000fe20000410000 */
[-C--:B------:R-:W-:Y:S01]  /*5b50*/  LEA.HI.SX32 R64, R64, R61.reuse, 0x1b ;  /* 0x0000003d40407211 */ /* 0x080fe200078fdaff */
[----:B------:R0:W-:Y:S01]  /*5b60*/  @!P0 STS.64 [R84+0x45e0], R82 ;  /* 0x0045e05254008388 */ /* 0x0001e20000000a00 */
[----:B------:R-:W-:Y:S01]  /*5b70*/  LEA.HI.SX32 R62, R62, R61, 0x1b ;  /* 0x0000003d3e3e7211 */ /* 0x000fe200078fdaff */
[----:B------:R-:W-:Y:S01]  /*5b80*/  FMUL.FTZ R86, R73, R29 ;  /* 0x0000001d49567220 */ /* 0x000fe20000410000 */
[----:B------:R-:W-:Y:S01]  /*5b90*/  LEA.HI.SX32 R60, R60, R61, 0x1b ;  /* 0x0000003d3c3c7211 */ /* 0x000fe200078fdaff */
[----:B------:R-:W-:Y:S01]  /*5ba0*/  FMUL.FTZ R91, R144, R21 ;  /* 0x00000015905b7220 */ /* 0x000fe20000410000 */
[----:B------:R-:W-:Y:S01]  /*5bb0*/  LEA.HI.SX32 R66, R61, R61, 0x1b ;  /* 0x0000003d3d427211 */ /* 0x000fe200078fdaff */
[----:B------:R-:W-:Y:S01]  /*5bc0*/  FMUL.FTZ R61, R37, R32 ;  /* 0x00000020253d7220 */ /* 0x000fe20000410000 */
[----:B------:R-:W-:Y:S01]  /*5bd0*/  LEA R88, R64, R35, 0x2 ;  /* 0x0000002340587211 */ /* 0x000fe200078e10ff */
[----:B------:R-:W-:Y:S01]  /*5be0*/  FMUL.FTZ R64, R102, R31 ;  /* 0x0000001f66407220 */ /* 0x000fe20000410000 */
[----:B------:R-:W-:Y:S01]  /*5bf0*/  LEA R89, R62, R35, 0x2 ;  /* 0x000000233e597211 */ /* 0x000fe200078e10ff */
[-C--:B------:R-:W-:Y:S01]  /*5c00*/  FMUL.FTZ R63, R100, R61.reuse ;  /* 0x0000003d643f7220 */ /* 0x080fe20000410000 */
[----:B------:R-:W-:Y:S01]  /*5c10*/  FFMA.FTZ R61, R72, R61, RZ ;  /* 0x0000003d483d7223 */ /* 0x000fe200000100ff */
[-C--:B0-----:R-:W-:Y:S01]  /*5c20*/  FMUL.FTZ R82, R118, R67.reuse ;  /* 0x0000004376527220 */ /* 0x081fe20000410000 */
[C---:B------:R-:W-:Y:S01]  /*5c30*/  FMUL.FTZ R67, R74.reuse, R67 ;  /* 0x000000434a437220 */ /* 0x040fe20000410000 */
[----:B------:R-:W-:Y:S01]  /*5c40*/  FFMA.FTZ R74, R74, R111, R65 ;  /* 0x0000006f4a4a7223 */ /* 0x000fe20000010041 */
[----:B------:R-:W-:Y:S01]  /*5c50*/  FMUL.FTZ R65, R38, R27 ;  /* 0x0000001b26417220 */ /* 0x000fe20000410000 */
[----:B------:R-:W-:Y:S01]  /*5c60*/  LEA R90, R60, R35, 0x2 ;  /* 0x000000233c5a7211 */ /* 0x000fe200078e10ff */
[----:B------:R-:W-:Y:S01]  /*5c70*/  FMUL.FTZ R60, R101, R25 ;  /* 0x00000019653c7220 */ /* 0x000fe20000410000 */
[----:B------:R-:W-:Y:S01]  /*5c80*/  LEA R66, R66, R35, 0x2 ;  /* 0x0000002342427211 */ /* 0x000fe200078e10ff */
[-C--:B------:R-:W-:Y:S01]  /*5c90*/  FFMA.FTZ R62, R134, R65.reuse, R61 ;  /* 0x00000041863e7223 */ /* 0x080fe2000001003d */
[----:B------:R-:W-:Y:S01]  /*5ca0*/  FMUL.FTZ R65, R92, R65 ;  /* 0x000000415c417220 */ /* 0x000fe20000410000 */
[----:B------:R-:W-:Y:S01]  /*5cb0*/  FMUL.FTZ R83, R81, R60 ;  /* 0x0000003c51537220 */ /* 0x000fe20000410000 */
[----:B------:R-:W-:Y:S01]  /*5cc0*/  FFMA.FTZ R68, R52, -R68, R127 ;  /* 0x8000004434447223 */ /* 0x000fe2000001007f */
[-C--:B------:R-:W-:Y:S01]  /*5cd0*/  FFMA.FTZ R62, R71, R64.reuse, R62 ;  /* 0x00000040473e7223 */ /* 0x080fe2000001003e */
[----:B------:R-:W-:Y:S01]  /*5ce0*/  FMUL.FTZ R64, R99, R64 ;  /* 0x0000004063407220 */ /* 0x000fe20000410000 */
[----:B------:R0:W-:Y:S01]  /*5cf0*/  STS [R66+0x1090], R63 ;  /* 0x0010903f42007388 */ /* 0x0001e20000000800 */
[----:B------:R-:W-:Y:S01]  /*5d00*/  USHF.R.S32.HI UR44, URZ, 0x1f, UR11 ;  /* 0x0000001f3f2c7899 */ /* 0x000fe2000801140b */
[----:B------:R-:W-:Y:S01]  /*5d10*/  FFMA.FTZ R61, R131, R60, R62 ;  /* 0x0000003c833d7223 */ /* 0x000fe2000001003e */
[----:B------:R-:W-:Y:S01]  /*5d20*/  FMUL.FTZ R62, R57, R20 ;  /* 0x00000014393e7220 */ /* 0x000fe20000410000 */
[----:B------:R1:W-:Y:S01]  /*5d30*/  STS [R88+0x1094], R65 ;  /* 0x0010944158007388 */ /* 0x0003e20000000800 */
[----:B------:R-:W-:Y:S01]  /*5d40*/  ULEA UR45, UR13, 0xfffff800, 0xb ;  /* 0xfffff8000d2d7891 */ /* 0x000fe2000f8e583f */
[----:B------:R-:W-:Y:S01]  /*5d50*/  FFMA.FTZ R114, R54, -R114, R123 ;  /* 0x8000007236727223 */ /* 0x000fe2000001007b */
[----:B------:R-:W-:Y:S01]  /*5d60*/  FMUL.FTZ R113, R77, R62 ;  /* 0x0000003e4d717220 */ /* 0x000fe20000410000 */
[----:B------:R3:W-:Y:S01]  /*5d70*/  STS [R89+0x1098], R64 ;  /* 0x0010984059007388 */ /* 0x0007e20000000800 */
[----:B------:R-:W-:Y:S01]  /*5d80*/  FFMA.FTZ R117, R103, -R117, R121 ;  /* 0x8000007567757223 */ /* 0x000fe20000010079 */
[----:B0-----:R-:W-:Y:S01]  /*5d90*/  FMUL.FTZ R63, R59, R28 ;  /* 0x0000001c3b3f7220 */ /* 0x001fe20000410000 */
[----:B------:R-:W-:Y:S01]  /*5da0*/  FMUL.FTZ R103, R103, R112 ;  /* 0x0000007067677220 */ /* 0x000fe20000410000 */
[----:B------:R-:W-:Y:S01]  /*5db0*/  STS [R90+0x109c], R83 ;  /* 0x00109c535a007388 */ /* 0x000fe20000000800 */
[----:B------:R-:W-:Y:S01]  /*5dc0*/  BSSY B0, `(.L_x_2751) ;  /* 0x000005f000007945 */ /* 0x000fe20003800000 */
[----:B-1----:R-:W-:Y:S01]  /*5dd0*/  FMUL.FTZ R65, R105, R18 ;  /* 0x0000001269417220 */ /* 0x002fe20000410000 */
[C---:B------:R-:W-:Y:S01]  /*5de0*/  FMUL.FTZ R88, R112.reuse, UR46 ;  /* 0x0000002e70587c20 */ /* 0x040fe20008410000 */
[----:B------:R-:W-:Y:S01]  /*5df0*/  FMUL.FTZ R112, R112, R22 ;  /* 0x0000001670707220 */ /* 0x000fe20000410000 */
[----:B------:R0:W-:Y:S01]  /*5e00*/  STS [R66+0x10b4], R113 ;  /* 0x0010b47142007388 */ /* 0x0001e20000000800 */
[----:B---3--:R-:W-:Y:S01]  /*5e10*/  FMUL.FTZ R89, R97, R86 ;  /* 0x0000005661597220 */ /* 0x008fe20000410000 */
[----:B------:R-:W-:Y:S01]  /*5e20*/  FMUL.FTZ R64, R108, R24 ;  /* 0x000000186c407220 */ /* 0x000fe20000410000 */
[----:B------:R-:W-:Y:S01]  /*5e30*/  FMUL.FTZ R88, R117, R88 ;  /* 0x0000005875587220 */ /* 0x000fe20000410000 */
[----:B------:R-:W-:Y:S01]  /*5e40*/  STS [R66+0x10cc], R67 ;  /* 0x0010cc4342007388 */ /* 0x000fe20000000800 */
[----:B------:R-:W-:Y:S01]  /*5e50*/  FFMA.FTZ R121, R157, R121, R122 ;  /* 0x000000799d797223 */ /* 0x000fe2000001007a */
[----:B------:R-:W-:Y:S01]  /*5e60*/  FMUL.FTZ R119, R93, R64 ;  /* 0x000000405d777220 */ /* 0x000fe20000410000 */
[----:B------:R-:W-:Y:S01]  /*5e70*/  FMUL.FTZ R109, R109, R110 ;  /* 0x0000006e6d6d7220 */ /* 0x000fe20000410000 */
[----:B------:R1:W-:Y:S01]  /*5e80*/  STS [R66+0x10a8], R89 ;  /* 0x0010a85942007388 */ /* 0x0003e20000000800 */
[----:B------:R-:W-:Y:S01]  /*5e90*/  FMUL.FTZ R118, R144, UR46 ;  /* 0x0000002e90767c20 */ /* 0x000fe20008410000 */
[----:B0-----:R-:W-:Y:S01]  /*5ea0*/  FMUL.FTZ R113, R57, UR46 ;  /* 0x0000002e39717c20 */ /* 0x001fe20008410000 */
[----:B------:R-:W-:Y:S01]  /*5eb0*/  FMUL.FTZ R122, R79, UR46 ;  /* 0x0000002e4f7a7c20 */ /* 0x000fe20008410000 */
[----:B------:R0:W-:Y:S01]  /*5ec0*/  STS [R66+0x10c0], R119 ;  /* 0x0010c07742007388 */ /* 0x0001e20000000800 */
[----:B------:R-:W-:Y:S01]  /*5ed0*/  FMUL.FTZ R123, R96, UR46 ;  /* 0x0000002e607b7c20 */ /* 0x000fe20008410000 */
[C---:B-1----:R-:W-:Y:S01]  /*5ee0*/  FMUL.FTZ R89, R110.reuse, R13 ;  /* 0x0000000d6e597220 */ /* 0x042fe20000410000 */
[----:B------:R-:W-:Y:S01]  /*5ef0*/  FMUL.FTZ R110, R110, UR46 ;  /* 0x0000002e6e6e7c20 */ /* 0x000fe20008410000 */
[----:B0-----:R-:W-:Y:S01]  /*5f00*/  FMUL.FTZ R119, R73, UR46 ;  /* 0x0000002e49777c20 */ /* 0x001fe20008410000 */
[----:B--2---:R-:W-:Y:S01]  /*5f10*/  FFMA.FTZ R85, R111, R8, R85 ;  /* 0x000000086f557223 */ /* 0x004fe20000010055 */
[----:B------:R-:W-:-:S04]  /*5f20*/  FMUL.FTZ R111, R78, R91 ;  /* 0x0000005b4e6f7220 */ /* 0x000fc80000410000 */
[----:B------:R0:W-:Y:S04]  /*5f30*/  STL [R1+0x2c], R85 ;  /* 0x00002c5501007387 */ /* 0x0001e80000100800 */
[----:B------:R1:W-:Y:S01]  /*5f40*/  STS [R66+0x10ac], R111 ;  /* 0x0010ac6f42007388 */ /* 0x0003e20000000800 */
[----:B0-----:R-:W-:-:S04]  /*5f50*/  FMUL.FTZ R85, R96, R30 ;  /* 0x0000001e60557220 */ /* 0x001fc80000410000 */
[-C--:B------:R-:W-:Y:S01]  /*5f60*/  FFMA.FTZ R84, R70, R85.reuse, R61 ;  /* 0x0000005546547223 */ /* 0x080fe2000001003d */
[----:B------:R-:W-:Y:S01]  /*5f70*/  FMUL.FTZ R87, R98, R85 ;  /* 0x0000005562577220 */ /* 0x000fe20000410000 */
[----:B------:R-:W0:Y:S01]  /*5f80*/  LDC.64 R60, c[0x0][0x348] ;  /* 0x0000d200ff3c7b82 */ /* 0x000e220000000a00 */
[----:B------:R-:W-:Y:S01]  /*5f90*/  FMUL.FTZ R85, R79, R23 ;  /* 0x000000174f557220 */ /* 0x000fe20000410000 */
[----:B-1----:R-:W-:Y:S02]  /*5fa0*/  FMUL.FTZ R111, R104, UR46 ;  /* 0x0000002e686f7c20 */ /* 0x002fe40008410000 */
[----:B------:R1:W-:Y:S01]  /*5fb0*/  STS [R66+0x10a0], R87 ;  /* 0x0010a05742007388 */ /* 0x0003e20000000800 */
[-C--:B------:R-:W-:Y:S01]  /*5fc0*/  FFMA.FTZ R84, R129, R85.reuse, R84 ;  /* 0x0000005581547223 */ /* 0x080fe20000010054 */
[----:B------:R-:W-:-:S03]  /*5fd0*/  FMUL.FTZ R85, R80, R85 ;  /* 0x0000005550557220 */ /* 0x000fc60000410000 */
[----:B------:R-:W-:Y:S01]  /*5fe0*/  FFMA.FTZ R83, R69, R86, R84 ;  /* 0x0000005645537223 */ /* 0x000fe20000010054 */
[----:B------:R-:W-:Y:S01]  /*5ff0*/  FMUL.FTZ R84, R104, R26 ;  /* 0x0000001a68547220 */ /* 0x000fe20000410000 */
[----:B------:R2:W-:Y:S02]  /*6000*/  STS [R66+0x10a4], R85 ;  /* 0x0010a45542007388 */ /* 0x0005e40000000800 */
[----:B------:R-:W-:Y:S01]  /*6010*/  FFMA.FTZ R83, R128, R91, R83 ;  /* 0x0000005b80537223 */ /* 0x000fe20000010053 */
[-C--:B-1----:R-:W-:Y:S01]  /*6020*/  FMUL.FTZ R87, R95, R63.reuse ;  /* 0x0000003f5f577220 */ /* 0x082fe20000410000 */
[----:B------:R-:W-:Y:S02]  /*6030*/  FMUL.FTZ R91, R94, R84 ;  /* 0x000000545e5b7220 */ /* 0x000fe40000410000 */
[----:B------:R-:W-:Y:S01]  /*6040*/  FFMA.FTZ R83, R68, R63, R83 ;  /* 0x0000003f44537223 */ /* 0x000fe20000010053 */
[----:B------:R-:W-:Y:S01]  /*6050*/  HFMA2.MMA R63, -RZ, RZ, 0, 0 ;  /* 0x00000000ff3f7435 */ /* 0x000fe200000001ff */
[----:B------:R1:W-:Y:S01]  /*6060*/  STS [R66+0x10b0], R87 ;  /* 0x0010b05742007388 */ /* 0x0003e20000000800 */
[----:B--2---:R-:W-:Y:S01]  /*6070*/  FMUL.FTZ R85, R76, R65 ;  /* 0x000000414c557220 */ /* 0x004fe20000410000 */
[----:B------:R-:W-:Y:S01]  /*6080*/  FFMA.FTZ R86, R126, R62, R83 ;  /* 0x0000003e7e567223 */ /* 0x000fe20000010053 */
[----:B------:R-:W-:Y:S01]  /*6090*/  MOV R62, R36 ;  /* 0x00000024003e7202 */ /* 0x000fe20000000f00 */
[C---:B0-----:R-:W-:Y:S01]  /*60a0*/  IMAD R90, R60.reuse, UR44, RZ ;  /* 0x0000002c3c5a7c24 */ /* 0x041fe2000f8e02ff */
[----:B------:R-:W-:Y:S01]  /*60b0*/  USHF.R.S32.HI UR44, URZ, 0x1f, UR12 ;  /* 0x0000001f3f2c7899 */ /* 0x000fe2000801140c */
[----:B------:R0:W-:Y:S01]  /*60c0*/  STS [R66+0x10bc], R85 ;  /* 0x0010bc5542007388 */ /* 0x0001e20000000800 */
[----:B------:R-:W-:Y:S01]  /*60d0*/  FFMA.FTZ R83, R115, R103, R88 ;  /* 0x0000006773537223 */ /* 0x000fe20000010058 */
[----:B------:R-:W-:Y:S01]  /*60e0*/  IMAD.WIDE.U32 R62, R60, UR11, R62 ;  /* 0x0000000b3c3e7c25 */ /* 0x000fe2000f8e003e */
[----:B------:R-:W-:-:S03]  /*60f0*/  UIMAD UR44, UR44, UR42, URZ ;  /* 0x0000002a2c2c72a4 */ /* 0x000fc6000f8e023f */
[----:B-1----:R-:W-:Y:S01]  /*6100*/  FMUL.FTZ R87, R75, R89 ;  /* 0x000000594b577220 */ /* 0x002fe20000410000 */
[----:B------:R-:W-:Y:S01]  /*6110*/  FMUL.FTZ R115, R115, R112 ;  /* 0x0000007073737220 */ /* 0x000fe20000410000 */
[----:B------:R-:W-:Y:S01]  /*6120*/  IMAD R61, R61, UR11, R90 ;  /* 0x0000000b3d3d7c24 */ /* 0x000fe2000f8e025a */
[----:B------:R-:W-:Y:S01]  /*6130*/  MOV R60, R62 ;  /* 0x0000003e003c7202 */ /* 0x000fe20000000f00 */
[----:B------:R-:W-:Y:S01]  /*6140*/  UIMAD UR44, UR12, UR43, UR44 ;  /* 0x0000002b0c2c72a4 */ /* 0x000fe2000f8e022c */
[----:B------:R-:W-:Y:S01]  /*6150*/  MOV R62, UR45 ;  /* 0x0000002d003e7c02 */ /* 0x000fe20008000f00 */
[----:B0-----:R-:W-:Y:S01]  /*6160*/  FFMA.FTZ R85, R125, R84, R86 ;  /* 0x000000547d557223 */ /* 0x001fe20000010056 */
[----:B------:R-:W-:Y:S01]  /*6170*/  IADD3 R61, R63, R61, RZ ;  /* 0x0000003d3f3d7210 */ /* 0x000fe20007ffe0ff */
[----:B------:R0:W-:Y:S01]  /*6180*/  STS [R66+0x10b8], R91 ;  /* 0x0010b85b42007388 */ /* 0x0001e20000000800 */
[----:B------:R-:W-:Y:S01]  /*6190*/  MOV R63, UR54 ;  /* 0x00000036003f7c02 */ /* 0x000fe20008000f00 */
[----:B------:R-:W-:Y:S01]  /*61a0*/  FFMA.FTZ R85, R124, R65, R85 ;  /* 0x000000417c557223 */ /* 0x000fe20000010055 */
[----:B------:R-:W-:Y:S01]  /*61b0*/  MOV R65, UR42 ;  /* 0x0000002a00417c02 */ /* 0x000fe20008000f00 */
[----:B------:R1:W-:Y:S01]  /*61c0*/  STS [R66+0x10c4], R87 ;  /* 0x0010c45742007388 */ /* 0x0003e20000000800 */
[----:B------:R-:W-:Y:S01]  /*61d0*/  IADD3 R84, R63, -UR45, -R36 ;  /* 0x8000002d3f547c10 */ /* 0x000fe2000fffe824 */
[----:B------:R-:W-:Y:S01]  /*61e0*/  FFMA.FTZ R85, R114, R64, R85 ;  /* 0x0000004072557223 */ /* 0x000fe20000010055 */
[----:B------:R-:W-:Y:S01]  /*61f0*/  FMUL.FTZ R90, R108, UR46 ;  /* 0x0000002e6c5a7c20 */ /* 0x000fe20008410000 */
[----:B------:R-:W-:Y:S01]  /*6200*/  IMAD.WIDE.U32 R60, R65, UR12, R60 ;  /* 0x0000000c413c7c25 */ /* 0x000fe2000f8e003c */
[----:B------:R-:W-:Y:S01]  /*6210*/  ISETP.GE.AND P0, PT, R84, 0x1, PT ;  /* 0x000000015400780c */ /* 0x000fe20003f06270 */
[----:B------:R2:W-:Y:S02]  /*6220*/  STS [R66+0x10c8], R115 ;  /* 0x0010c87342007388 */ /* 0x0005e40000000800 */
[----:B------:R-:W-:Y:S01]  /*6230*/  FFMA.FTZ R89, R116, R89, R85 ;  /* 0x0000005974597223 */ /* 0x000fe20000010055 */
[----:B0-----:R-:W-:Y:S01]  /*6240*/  FMUL.FTZ R91, R105, UR46 ;  /* 0x0000002e695b7c20 */ /* 0x001fe20008410000 */
[----:B------:R-:W-:Y:S01]  /*6250*/  IADD3 R127, R61, UR44, RZ ;  /* 0x0000002c3d7f7c10 */ /* 0x000fe2000fffe0ff */
[----:B------:R-:W-:Y:S01]  /*6260*/  FMUL.FTZ R85, R101, UR46 ;  /* 0x0000002e65557c20 */ /* 0x000fe20008410000 */
[----:B------:R-:W-:Y:S01]  /*6270*/  BAR.SYNC.DEFER_BLOCKING 0x0 ;  /* 0x0000000000007b1d */ /* 0x000fe20000010000 */
[----:B------:R-:W-:Y:S01]  /*6280*/  IADD3 R64, P1, R60, UR45, RZ ;  /* 0x0000002d3c407c10 */ /* 0x000fe2000ff3e0ff */
[----:B------:R-:W-:Y:S01]  /*6290*/  FMUL.FTZ R86, R102, UR46 ;  /* 0x0000002e66567c20 */ /* 0x000fe20008410000 */
[----:B-1----:R-:W-:Y:S01]  /*62a0*/  FMUL.FTZ R87, R38, UR46 ;  /* 0x0000002e26577c20 */ /* 0x002fe20008410000 */
[----:B------:R-:W-:Y:S01]  /*62b0*/  FMUL.FTZ R88, R37, UR46 ;  /* 0x0000002e25587c20 */ /* 0x000fe20008410000 */
[----:B------:R-:W-:Y:S01]  /*62c0*/  LEA.HI.X.SX32 R65, R62, R127, 0x1, P1 ;  /* 0x0000007f3e417211 */ /* 0x000fe200008f0eff */
[----:B--2---:R-:W-:-:S02]  /*62d0*/  FMUL.FTZ R115, R59, UR46 ;  /* 0x0000002e3b737c20 */ /* 0x004fc40008410000 */
[----:B------:R-:W0:Y:S01]  /*62e0*/  LDC.64 R62, c[0x0][0x360] ;  /* 0x0000d800ff3e7b82 */ /* 0x000e220000000a00 */
[----:B------:R-:W-:Y:S05]  /*62f0*/  @!P0 BRA `(.L_x_2752) ;  /* 0x00000000002c8947 */ /* 0x000fea0003800000 */
[----:B------:R-:W-:Y:S02]  /*6300*/  USHF.R.S32.HI UR44, URZ, 0x1f, UR7 ;  /* 0x0000001f3f2c7899 */ /* 0x000fe40008011407 */
[----:B0-----:R-:W-:-:S04]  /*6310*/  IMAD.WIDE.U32 R64, R62, UR7, R64 ;  /* 0x000000073e407c25 */ /* 0x001fc8000f8e0040 */
        /* <DEDUP_REMOVED lines=9> */
.L_x_2752:
[----:B------:R-:W-:Y:S05]  /*63b0*/  BSYNC B0 ;  /* 0x0000000000007941 */ /* 0x000fea0003800000 */
.L_x_2751:
[----:B-1----:R-:W2:Y:S01]  /*63c0*/  LDL.LU R66, [R1+0x30] ;  /* 0x0000300001427983 */ /* 0x002ea20000300800 */
[----:B------:R-:W-:Y:S01]  /*63d0*/  UIADD3 UR44, UR6, -UR52, URZ ;  /* 0x80000034062c7290 */ /* 0x000fe2000fffe03f */
[----:B------:R-:W-:Y:S01]  /*63e0*/  LEA R64, P0, R60, UR26, 0x2 ;  /* 0x0000001a3c407c11 */ /* 0x000fe2000f8010ff */
[----:B------:R-:W-:Y:S01]  /*63f0*/  USHF.L.U64.HI UR45, UR8, 0x2, UR9 ;  /* 0x00000002082d7899 */ /* 0x000fe20008010209 */
[----:B------:R-:W-:Y:S01]  /*6400*/  FMUL.FTZ R120, R156, R120 ;  /* 0x000000789c787220 */ /* 0x000fe20000410000 */
[----:B------:R-:W-:Y:S01]  /*6410*/  UIMAD UR44, UR44, -0x800, URZ ;  /* 0xfffff8002c2c78a4 */ /* 0x000fe2000f8e023f */
[----:B------:R-:W-:Y:S01]  /*6420*/  LEA.HI.X R65, R60, UR27, R127, 0x2, P0 ;  /* 0x0000001b3c417c11 */ /* 0x000fe200080f147f */
[----:B------:R-:W-:Y:S01]  /*6430*/  FFMA.FTZ R89, R117, R112, R89 ;  /* 0x0000007075597223 */ /* 0x000fe20000010059 */
[----:B------:R-:W-:Y:S01]  /*6440*/  ISETP.GE.AND P0, PT, R84, 0x81, PT ;  /* 0x000000815400780c */ /* 0x000fe20003f06270 */
[----:B0-----:R-:W-:Y:S01]  /*6450*/  IMAD R60, R62, UR45, RZ ;  /* 0x0000002d3e3c7c24 */ /* 0x001fe2000f8e02ff */
[----:B------:R-:W-:Y:S01]  /*6460*/  BSSY B0, `(.L_x_2753) ;  /* 0x0000016000007945 */ /* 0x000fe20003800000 */
[----:B------:R-:W-:Y:S01]  /*6470*/  MOV R61, UR44 ;  /* 0x0000002c003d7c02 */ /* 0x000fe20008000f00 */
[----:B------:R-:W-:Y:S01]  /*6480*/  USHF.L.U32 UR44, UR8, 0x2, URZ ;  /* 0x00000002082c7899 */ /* 0x000fe2000800063f */
[----:B------:R-:W-:Y:S01]  /*6490*/  FADD.FTZ R121, R121, R120 ;  /* 0x0000007879797221 */ /* 0x000fe20000010000 */
[----:B------:R-:W-:Y:S01]  /*64a0*/  FMUL.FTZ R108, R54, R108 ;  /* 0x0000006c366c7220 */ /* 0x000fe20000410000 */
[----:B------:R-:W-:Y:S01]  /*64b0*/  FMUL.FTZ R110, R116, R110 ;  /* 0x0000006e746e7220 */ /* 0x000fe20000410000 */
[----:B------:R-:W-:Y:S01]  /*64c0*/  IMAD.WIDE R64, R61, 0x4, R64 ;  /* 0x000000043d407825 */ /* 0x000fe200078e0240 */
[----:B------:R-:W-:-:S03]  /*64d0*/  IADD3 R61, R36, 0x80, RZ ;  /* 0x00000080243d7810 */ /* 0x000fc60007ffe0ff */
[----:B------:R-:W-:Y:S01]  /*64e0*/  FADD.FTZ R82, R89, R82 ;  /* 0x0000005259527221 */ /* 0x000fe20000010000 */
[----:B------:R-:W-:Y:S01]  /*64f0*/  IADD3 R67, R36, 0x180, RZ ;  /* 0x0000018024437810 */ /* 0x000fe20007ffe0ff */
[----:B------:R-:W-:Y:S02]  /*6500*/  IMAD R60, R63, UR44, R60 ;  /* 0x0000002c3f3c7c24 */ /* 0x000fe4000f8e023c */
[----:B------:R-:W-:Y:S01]  /*6510*/  IMAD.WIDE.U32 R64, R62, UR44, R64 ;  /* 0x0000002c3e407c25 */ /* 0x000fe2000f8e0040 */
[----:B------:R-:W-:-:S04]  /*6520*/  LEA.HI.SX32 R62, R61, R36, 0x1b ;  /* 0x000000243d3e7211 */ /* 0x000fc800078fdaff */
[----:B------:R-:W-:Y:S02]  /*6530*/  LEA R62, R62, R35, 0x2 ;  /* 0x000000233e3e7211 */ /* 0x000fe400078e10ff */
        /* <DEDUP_REMOVED lines=8> */
.L_x_2754:
[----:B------:R-:W-:Y:S05]  /*65c0*/  BSYNC B0 ;  /* 0x0000000000007941 */ /* 0x000fea0003800000 */
.L_x_2753:
        /* <DEDUP_REMOVED lines=18> */
.L_x_2756:
[----:B------:R-:W-:Y:S05]  /*66f0*/  BSYNC B0 ;  /* 0x0000000000007941 */ /* 0x000fea0003800000 */
.L_x_2755:
[----:B0-2---:R0:W1:Y:S01]  /*6700*/  LDS R63, [R62+0x1690] ;  /* 0x001690003e3f7984 */ /* 0x0050620000000800 */
[----:B------:R-:W-:Y:S01]  /*6710*/  BSSY B0, `(.L_x_2757) ;  /* 0x0000006000007945 */ /* 0x000fe20003800000 */
[----:B------:R-:W-:Y:S02]  /*6720*/  IADD3 R67, R36, 0x300, RZ ;  /* 0x0000030024437810 */ /* 0x000fe40007ffe0ff */
[----:B------:R-:W-:Y:S02]  /*6730*/  LEA.HI.SX32 R54, R65, R36, 0x1b ;  /* 0x0000002441367211 */ /* 0x000fe400078fdaff */
[----:B------:R-:W-:Y:S01]  /*6740*/  LEA R64, R64, R35, 0x2 ;  /* 0x0000002340407211 */ /* 0x000fe200078e10ff */
[----:B------:R-:W-:Y:S06]  /*6750*/  @!P0 BRA `(.L_x_2758) ;  /* 0x0000000000048947 */ /* 0x000fec0003800000 */
[----:B-1----:R2:W-:Y:S02]  /*6760*/  REDG.E.ADD.F32.FTZ.RN.STRONG.GPU desc[UR24][R60.64+-0x1a00], R63 ;  /* 0xffe6003f3c0079a6 */ /* 0x0025e4000c10f398 */
.L_x_2758:
[----:B------:R-:W-:Y:S05]  /*6770*/  BSYNC B0 ;  /* 0x0000000000007941 */ /* 0x000fea0003800000 */
.L_x_2757:
[----:B-12---:R1:W2:Y:S01]  /*6780*/  LDS R63, [R64+0x1890] ;  /* 0x00189000403f7984 */ /* 0x0062a20000000800 */
[----:B------:R-:W-:Y:S01]  /*6790*/  BSSY B0, `(.L_x_2759) ;  /* 0x0000006000007945 */ /* 0x000fe20003800000 */
[----:B------:R-:W-:Y:S02]  /*67a0*/  IADD3 R65, R36, 0x380, RZ ;  /* 0x0000038024417810 */ /* 0x000fe40007ffe0ff */
[----:B0-----:R-:W-:Y:S02]  /*67b0*/  LEA.HI.SX32 R62, R67, R36, 0x1b ;  /* 0x00000024433e7211 */ /* 0x001fe400078fdaff */
[----:B------:R-:W-:Y:S01]  /*67c0*/  LEA R66, R54, R35, 0x2 ;  /* 0x0000002336427211 */ /* 0x000fe200078e10ff */
[----:B------:R-:W-:Y:S06]  /*67d0*/  @!P1 BRA `(.L_x_2760) ;  /* 0x0000000000049947 */ /* 0x000fec0003800000 */
[----:B--2---:R0:W-:Y:S02]  /*67e0*/  REDG.E.ADD.F32.FTZ.RN.STRONG.GPU desc[UR24][R60.64+-0x1800], R63 ;  /* 0xffe8003f3c0079a6 */ /* 0x0041e4000c10f398 */
.L_x_2760:
[----:B------:R-:W-:Y:S05]  /*67f0*/  BSYNC B0 ;  /* 0x0000000000007941 */ /* 0x000fea0003800000 */
.L_x_2759:
[----:B0-2---:R0:W2:Y:S01]  /*6800*/  LDS R63, [R66+0x1a90] ;  /* 0x001a9000423f7984 */ /* 0x0050a20000000800 */
[----:B------:R-:W-:Y:S01]  /*6810*/  BSSY B0, `(.L_x_2761) ;  /* 0x0000006000007945 */ /* 0x000fe20003800000 */
[----:B------:R-:W-:Y:S02]  /*6820*/  IADD3 R67, R36, 0x400, RZ ;  /* 0x0000040024437810 */ /* 0x000fe40007ffe0ff */
[----:B------:R-:W-:Y:S02]  /*6830*/  LEA.HI.SX32 R54, R65, R36, 0x1b ;  /* 0x0000002441367211 */ /* 0x000fe400078fdaff */
[----:B-1----:R-:W-:Y:S01]  /*6840*/  LEA R64, R62, R35, 0x2 ;  /* 0x000000233e407211 */ /* 0x002fe200078e10ff */
[----:B------:R-:W-:Y:S06]  /*6850*/  @!P2 BRA `(.L_x_2762) ;  /* 0x000000000004a947 */ /* 0x000fec0003800000 */
[----:B--2---:R1:W-:Y:S02]  /*6860*/  REDG.E.ADD.F32.FTZ.RN.STRONG.GPU desc[UR24][R60.64+-0x1600], R63 ;  /* 0xffea003f3c0079a6 */ /* 0x0043e4000c10f398 */
.L_x_2762:
[----:B------:R-:W-:Y:S05]  /*6870*/  BSYNC B0 ;  /* 0x0000000000007941 */ /* 0x000fea0003800000 */
.L_x_2761:
[----:B-12---:R1:W2:Y:S01]  /*6880*/  LDS R63, [R64+0x1c90] ;  /* 0x001c9000403f7984 */ /* 0x0062a20000000800 */
[----:B------:R-:W-:Y:S01]  /*6890*/  BSSY B0, `(.L_x_2763) ;  /* 0x0000005000007945 */ /* 0x000fe20003800000 */
[----:B------:R-:W-:Y:S02]  /*68a0*/  LEA.HI.SX32 R62, R67, R36, 0x1b ;  /* 0x00000024433e7211 */ /* 0x000fe400078fdaff */
[----:B------:R-:W-:Y:S01]  /*68b0*/  LEA R54, R54, R35, 0x2 ;  /* 0x0000002336367211 */ /* 0x000fe200078e10ff */
[----:B------:R-:W-:Y:S06]  /*68c0*/  @!P3 BRA `(.L_x_2764) ;  /* 0x000000000004b947 */ /* 0x000fec0003800000 */
[----:B--2---:R3:W-:Y:S02]  /*68d0*/  REDG.E.ADD.F32.FTZ.RN.STRONG.GPU desc[UR24][R60.64+-0x1400], R63 ;  /* 0xffec003f3c0079a6 */ /* 0x0047e4000c10f398 */
.L_x_2764:
[----:B------:R-:W-:Y:S05]  /*68e0*/  BSYNC B0 ;  /* 0x0000000000007941 */ /* 0x000fea0003800000 */
.L_x_2763:
[----:B--23--:R2:W3:Y:S01]  /*68f0*/  LDS R63, [R54+0x1e90] ;  /* 0x001e9000363f7984 */ /* 0x00c4e20000000800 */
[----:B------:R-:W-:Y:S01]  /*6900*/  BSSY B0, `(.L_x_2765) ;  /* 0x0000004000007945 */ /* 0x000fe20003800000 */
[----:B------:R-:W-:-:S03]  /*6910*/  LEA R62, R62, R35, 0x2 ;  /* 0x000000233e3e7211 */ /* 0x000fc600078e10ff */
[----:B------:R-:W-:Y:S05]  /*6920*/  @!P4 BRA `(.L_x_2766) ;  /* 0x000000000004c947 */ /* 0x000fea0003800000 */
[----:B---3--:R4:W-:Y:S02]  /*6930*/  REDG.E.ADD.F32.FTZ.RN.STRONG.GPU desc[UR24][R60.64+-0x1200], R63 ;  /* 0xffee003f3c0079a6 */ /* 0x0089e4000c10f398 */
.L_x_2766:
[----:B------:R-:W-:Y:S05]  /*6940*/  BSYNC B0 ;  /* 0x0000000000007941 */ /* 0x000fea0003800000 */
.L_x_2765:
[----:B---34-:R3:W4:Y:S01]  /*6950*/  LDS R63, [R62+0x2090] ;  /* 0x002090003e3f7984 */ /* 0x0187220000000800 */
[----:B------:R-:W-:Y:S01]  /*6960*/  BSSY B0, `(.L_x_2767) ;  /* 0x0000005000007945 */ /* 0x000fe20003800000 */
[C---:B------:R-:W-:Y:S02]  /*6970*/  IADD3 R65, R36.reuse, 0x480, RZ ;  /* 0x0000048024417810 */ /* 0x040fe40007ffe0ff */
[----:B------:R-:W-:Y:S01]  /*6980*/  IADD3 R67, R36, 0x500, RZ ;  /* 0x0000050024437810 */ /* 0x000fe20007ffe0ff */
[----:B------:R-:W-:Y:S06]  /*6990*/  @!P5 BRA `(.L_x_2768) ;  /* 0x000000000004d947 */ /* 0x000fec0003800000 */
[----:B----4-:R4:W-:Y:S02]  /*69a0*/  REDG.E.ADD.F32.FTZ.RN.STRONG.GPU desc[UR24][R60.64+-0x1000], R63 ;  /* 0xfff0003f3c0079a6 */ /* 0x0109e4000c10f398 */
.L_x_2768:
[----:B------:R-:W-:Y:S05]  /*69b0*/  BSYNC B0 ;  /* 0x0000000000007941 */ /* 0x000fea0003800000 */
.L_x_2767:
        /* <DEDUP_REMOVED lines=18> */
.L_x_2770:
[----:B------:R-:W-:Y:S05]  /*6ae0*/  BSYNC B0 ;  /* 0x0000000000007941 */ /* 0x000fea0003800000 */
.L_x_2769:
[----:B-12---:R1:W2:Y:S01]  /*6af0*/  LDS R63, [R62+0x2490] ;  /* 0x002490003e3f7984 */ /* 0x0062a20000000800 */
[----:B------:R-:W-:Y:S01]  /*6b00*/  BSSY B0, `(.L_x_2771) ;  /* 0x0000006000007945 */ /* 0x000fe20003800000 */
[----:B------:R-:W-:Y:S02]  /*6b10*/  IADD3 R67, R36, 0x680, RZ ;  /* 0x0000068024437810 */ /* 0x000fe40007ffe0ff */
[----:B------:R-:W-:Y:S02]  /*6b20*/  LEA.HI.SX32 R54, R65, R36, 0x1b ;  /* 0x0000002441367211 */ /* 0x000fe400078fdaff */
[----:B------:R-:W-:Y:S01]  /*6b30*/  LEA R64, R64, R35, 0x2 ;  /* 0x0000002340407211 */ /* 0x000fe200078e10ff */
[----:B------:R-:W-:Y:S06]  /*6b40*/  @!P0 BRA `(.L_x_2772) ;  /* 0x0000000000048947 */ /* 0x000fec0003800000 */
[----:B--2---:R3:W-:Y:S02]  /*6b50*/  REDG.E.ADD.F32.FTZ.RN.STRONG.GPU desc[UR24][R60.64+-0xc00], R63 ;  /* 0xfff4003f3c0079a6 */ /* 0x0047e4000c10f398 */
.L_x_2772:
[----:B------:R-:W-:Y:S05]  /*6b60*/  BSYNC B0 ;  /* 0x0000000000007941 */ /* 0x000fea0003800000 */
.L_x_2771:
[----:B--23--:R2:W3:Y:S01]  /*6b70*/  LDS R63, [R64+0x2690] ;  /* 0x00269000403f7984 */ /* 0x00c4e20000000800 */
[----:B------:R-:W-:Y:S01]  /*6b80*/  BSSY B0, `(.L_x_2773) ;  /* 0x0000006000007945 */ /* 0x000fe20003800000 */
[----:B------:R-:W-:Y:S02]  /*6b90*/  IADD3 R65, R36, 0x700, RZ ;  /* 0x0000070024417810 */ /* 0x000fe40007ffe0ff */
[----:B-1----:R-:W-:Y:S02]  /*6ba0*/  LEA.HI.SX32 R62, R67, R36, 0x1b ;  /* 0x00000024433e7211 */ /* 0x002fe400078fdaff */
[----:B0-----:R-:W-:Y:S01]  /*6bb0*/  LEA R66, R54, R35, 0x2 ;  /* 0x0000002336427211 */ /* 0x001fe200078e10ff */
[----:B------:R-:W-:Y:S06]  /*6bc0*/  @!P1 BRA `(.L_x_2774) ;  /* 0x0000000000049947 */ /* 0x000fec0003800000 */
[----:B---3--:R0:W-:Y:S02]  /*6bd0*/  REDG.E.ADD.F32.FTZ.RN.STRONG.GPU desc[UR24][R60.64+-0xa00], R63 ;  /* 0xfff6003f3c0079a6 */ /* 0x0081e4000c10f398 */
.L_x_2774:
[----:B------:R-:W-:Y:S05]  /*6be0*/  BSYNC B0 ;  /* 0x0000000000007941 */ /* 0x000fea0003800000 */
.L_x_2773:
[----:B0--3--:R0:W1:Y:S01]  /*6bf0*/  LDS R63, [R66+0x2890] ;  /* 0x00289000423f7984 */ /* 0x0090620000000800 */
[----:B------:R-:W-:Y:S01]  /*6c00*/  BSSY B0, `(.L_x_2775) ;  /* 0x0000006000007945 */ /* 0x000fe20003800000 */
[----:B------:R-:W-:Y:S02]  /*6c10*/  IADD3 R67, R36, 0x780, RZ ;  /* 0x0000078024437810 */ /* 0x000fe40007ffe0ff */
[----:B------:R-:W-:Y:S02]  /*6c20*/  LEA.HI.SX32 R54, R65, R36, 0x1b ;  /* 0x0000002441367211 */ /* 0x000fe400078fdaff */
[----:B--2---:R-:W-:Y:S01]  /*6c30*/  LEA R64, R62, R35, 0x2 ;  /* 0x000000233e407211 */ /* 0x004fe200078e10ff */
[----:B------:R-:W-:Y:S06]  /*6c40*/  @!P2 BRA `(.L_x_2776) ;  /* 0x000000000004a947 */ /* 0x000fec0003800000 */
[----:B-1----:R2:W-:Y:S02]  /*6c50*/  REDG.E.ADD.F32.FTZ.RN.STRONG.GPU desc[UR24][R60.64+-0x800], R63 ;  /* 0xfff8003f3c0079a6 */ /* 0x0025e4000c10f398 */
.L_x_2776:
[----:B------:R-:W-:Y:S05]  /*6c60*/  BSYNC B0 ;  /* 0x0000000000007941 */ /* 0x000fea0003800000 */
.L_x_2775:
[----:B-12---:R1:W2:Y:S01]  /*6c70*/  LDS R63, [R64+0x2a90] ;  /* 0x002a9000403f7984 */ /* 0x0062a20000000800 */
[----:B------:R-:W-:Y:S01]  /*6c80*/  BSSY B0, `(.L_x_2777) ;  /* 0x0000005000007945 */ /* 0x000fe20003800000 */
[----:B------:R-:W-:Y:S02]  /*6c90*/  LEA.HI.SX32 R62, R67, R36, 0x1b ;  /* 0x00000024433e7211 */ /* 0x000fe400078fdaff */
[----:B------:R-:W-:Y:S01]  /*6ca0*/  LEA R54, R54, R35, 0x2 ;  /* 0x0000002336367211 */ /* 0x000fe200078e10ff */
[----:B------:R-:W-:Y:S06]  /*6cb0*/  @!P3 BRA `(.L_x_2778) ;  /* 0x000000000004b947 */ /* 0x000fec0003800000 */
[----:B--2---:R3:W-:Y:S02]  /*6cc0*/  REDG.E.ADD.F32.FTZ.RN.STRONG.GPU desc[UR24][R60.64+-0x600], R63 ;  /* 0xfffa003f3c0079a6 */ /* 0x0047e4000c10f398 */
.L_x_2778:
[----:B------:R-:W-:Y:S05]  /*6cd0*/  BSYNC B0 ;  /* 0x0000000000007941 */ /* 0x000fea0003800000 */
.L_x_2777:
[----:B--23--:R2:W3:Y:S01]  /*6ce0*/  LDS R63, [R54+0x2c90] ;  /* 0x002c9000363f7984 */ /* 0x00c4e20000000800 */
[----:B------:R-:W-:Y:S01]  /*6cf0*/  BSSY B0, `(.L_x_2779) ;  /* 0x0000004000007945 */ /* 0x000fe20003800000 */
[----:B------:R-:W-:-:S03]  /*6d00*/  LEA R62, R62, R35, 0x2 ;  /* 0x000000233e3e7211 */ /* 0x000fc600078e10ff */
[----:B------:R-:W-:Y:S05]  /*6d10*/  @!P4 BRA `(.L_x_2780) ;  /* 0x000000000004c947 */ /* 0x000fea0003800000 */
[----:B---3--:R4:W-:Y:S02]  /*6d20*/  REDG.E.ADD.F32.FTZ.RN.STRONG.GPU desc[UR24][R60.64+-0x400], R63 ;  /* 0xfffc003f3c0079a6 */ /* 0x0089e4000c10f398 */
.L_x_2780:
[----:B------:R-:W-:Y:S05]  /*6d30*/  BSYNC B0 ;  /* 0x0000000000007941 */ /* 0x000fea0003800000 */
.L_x_2779:
[----:B---34-:R3:W4:Y:S01]  /*6d40*/  LDS R63, [R62+0x2e90] ;  /* 0x002e90003e3f7984 */ /* 0x0187220000000800 */
[----:B------:R-:W-:Y:S04]  /*6d50*/  BSSY B0, `(.L_x_2781) ;  /* 0x0000003000007945 */ /* 0x000fe80003800000 */
[----:B------:R-:W-:Y:S05]  /*6d60*/  @!P5 BRA `(.L_x_2782) ;  /* 0x000000000004d947 */ /* 0x000fea0003800000 */
[----:B----4-:R4:W-:Y:S02]  /*6d70*/  REDG.E.ADD.F32.FTZ.RN.STRONG.GPU desc[UR24][R60.64+-0x200], R63 ;  /* 0xfffe003f3c0079a6 */ /* 0x0109e4000c10f398 */
.L_x_2782:
[----:B------:R-:W-:Y:S05]  /*6d80*/  BSYNC B0 ;  /* 0x0000000000007941 */ /* 0x000fea0003800000 */
.L_x_2781:
        /* <DEDUP_REMOVED lines=51> */
[----:B------:R-:W-:Y:S01]  /*70c0*/  FMUL.FTZ R38, R58, R38 ;  /* 0x000000263a267220 */ /* 0x000fe20000410000 */
[----:B------:R1:W-:Y:S01]  /*70d0*/  STL [R1+0x3c], R64 ;  /* 0x00003c4001007387 */ /* 0x0003e20000100800 */
[----:B------:R-:W-:Y:S01]  /*70e0*/  FMUL.FTZ R37, R48, R37 ;  /* 0x0000002530257220 */ /* 0x000fe20000410000 */
[----:B------:R-:W-:Y:S01]  /*70f0*/  ISETP.NE.AND P1, PT, R65, RZ, PT ;  /* 0x000000ff4100720c */ /* 0x000fe20003f25270 */
[----:B------:R-:W-:Y:S01]  /*7100*/  FMUL.FTZ R123, R70, R123 ;  /* 0x0000007b467b7220 */ /* 0x000fe20000410000 */
[----:B0-----:R-:W5:Y:S01]  /*7110*/  LDL.LU R66, [R1+0x54] ;  /* 0x0000540001427983 */ /* 0x001f620000300800 */
[----:B--2---:R-:W-:Y:S01]  /*7120*/  @!P0 FADD.FTZ R121, R121, R54 ;  /* 0x0000003679798221 */ /* 0x004fe20000010000 */
[----:B------:R-:W-:Y:S01]  /*7130*/  ISETP.NE.AND P2, PT, R36, RZ, PT ;  /* 0x000000ff2400720c */ /* 0x000fe20003f45270 */
[----:B------:R-:W-:Y:S01]  /*7140*/  FMUL.FTZ R91, R124, R91 ;  /* 0x0000005b7c5b7220 */ /* 0x000fe20000410000 */
[----:B------:R0:W-:Y:S01]  /*7150*/  STL [R1+0x40], R63 ;  /* 0x0000403f01007387 */ /* 0x0001e20000100800 */
[----:B------:R-:W-:Y:S01]  /*7160*/  FMUL.FTZ R129, R129, R122 ;  /* 0x0000007a81817220 */ /* 0x000fe20000410000 */
[----:B------:R-:W-:Y:S01]  /*7170*/  FMUL.FTZ R86, R71, R86 ;  /* 0x0000005647567220 */ /* 0x000fe20000410000 */
[----:B------:R-:W-:Y:S01]  /*7180*/  FMUL.FTZ R87, R134, R87 ;  /* 0x0000005786577220 */ /* 0x000fe20000410000 */
[----:B-1----:R-:W2:Y:S01]  /*7190*/  LDL.LU R64, [R1+0x58] ;  /* 0x0000580001407983 */ /* 0x002ea20000300800 */
[----:B------:R-:W-:Y:S01]  /*71a0*/  FFMA.FTZ R90, R93, R108, R90 ;  /* 0x0000006c5d5a7223 */ /* 0x000fe2000001005a */
[----:B------:R-:W-:Y:S01]  /*71b0*/  BSSY B0, `(.L_x_2783) ;  /* 0x0000058000007945 */ /* 0x000fe20003800000 */
[----:B------:R-:W-:Y:S01]  /*71c0*/  FADD.FTZ R16, R75, R16 ;  /* 0x000000104b107221 */ /* 0x000fe20000010000 */
[----:B------:R-:W-:Y:S04]  /*71d0*/  STL [R1+0x44], R60 ;  /* 0x0000443c01007387 */ /* 0x000fe80000100800 */
[----:B0-----:R-:W2:Y:S01]  /*71e0*/  LDL.LU R63, [R1+0x5c] ;  /* 0x00005c00013f7983 */ /* 0x001ea20000300800 */
        /* <DEDUP_REMOVED lines=12> */
[----:B------:R-:W-:Y:S01]  /*72b0*/  FFMA.FTZ R126, R77, R57, R126 ;  /* 0x000000394d7e7223 */ /* 0x000fe2000001007e */
[----:B------:R-:W-:Y:S01]  /*72c0*/  FMUL.FTZ R53, R128, R118 ;  /* 0x0000007680357220 */ /* 0x000fe20000410000 */
[----:B------:R-:W0:Y:S04]  /*72d0*/  SHFL.DOWN PT, R57, R82, 0x10, 0x1f ;  /* 0x0a001f0052397f89 */ /* 0x000e2800000e0000 */
[----:B------:R-:W1:Y:S01]  /*72e0*/  SHFL.DOWN PT, R60, R121, 0x10, 0x1f ;  /* 0x0a001f00793c7f89 */ /* 0x000e6200000e0000 */
[----:B------:R-:W-:Y:S01]  /*72f0*/  FFMA.FTZ R78, R78, R39, R53 ;  /* 0x000000274e4e7223 */ /* 0x000fe20000010035 */
[----:B------:R-:W-:Y:S01]  /*7300*/  FMUL.FTZ R39, R50, R96 ;  /* 0x0000006032277220 */ /* 0x000fe20000410000 */
[----:B------:R-:W-:Y:S01]  /*7310*/  FFMA.FTZ R66, R55, R23, R66 ;  /* 0x0000001737427223 */ /* 0x000fe20000010042 */
[----:B--2---:R-:W-:-:S02]  /*7320*/  FFMA.FTZ R63, R56, R25, R63 ;  /* 0x00000019383f7223 */ /* 0x004fc4000001003f */
        /* <DEDUP_REMOVED lines=9> */
[----:B------:R-:W-:Y:S02]  /*73c0*/  FFMA.FTZ R98, R98, R39, R123 ;  /* 0x0000002762627223 */ /* 0x000fe4000001007b */
[----:B------:R-:W-:Y:S01]  /*73d0*/  MOV R52, R82 ;  /* 0x0000005200347202 */ /* 0x000fe20000000f00 */
[----:B------:R-:W-:Y:S01]  /*73e0*/  FMUL.FTZ R50, R131, R85 ;  /* 0x0000005583327220 */ /* 0x000fe20000410000 */
[----:B------:R-:W-:Y:S01]  /*73f0*/  MOV R53, R121 ;  /* 0x0000007900357202 */ /* 0x000fe20000000f00 */
[----:B------:R-:W-:Y:S01]  /*7400*/  FMUL.FTZ R39, R72, R88 ;  /* 0x0000005848277220 */ /* 0x000fe20000410000 */
        /* <DEDUP_REMOVED lines=50> */
.L_x_2784:
[----:B------:R-:W-:Y:S05]  /*7730*/  BSYNC B0 ;  /* 0x0000000000007941 */ /* 0x000fea0003800000 */
.L_x_2783:
[----:B------:R-:W-:Y:S02]  /*7740*/  UIADD3 UR7, UR7, 0x1, URZ ;  /* 0x0000000107077890 */ /* 0x000fe4000fffe03f */
[----:B------:R-:W-:Y:S02]  /*7750*/  UIADD3 UR8, UP1, UR8, 0x1, URZ ;  /* 0x0000000108087890 */ /* 0x000fe4000ff3e03f */
[----:B------:R-:W-:Y:S02]  /*7760*/  UISETP.GE.AND UP0, UPT, UR7, UR53, UPT ;  /* 0x000000350700728c */ /* 0x000fe4000bf06270 */
[----:B------:R-:W-:-:S04]  /*7770*/  UIADD3.X UR9, URZ, UR9, URZ, UP1, !UPT ;  /* 0x000000093f097290 */ /* 0x000fc80008ffe43f */
[----:B------:R-:W-:-:S13]  /*7780*/  PLOP3.LUT P0, PT, PT, PT, UP0, 0x80, 0x0 ;  /* 0x000000000000781c */ /* 0x000fda0003f0f008 */
[----:B------:R-:W-:Y:S05]  /*7790*/  @!P0 BRA `(.L_x_2785) ;  /* 0xffffffc000dc8947 */ /* 0x000fea000383ffff */
.L_x_2741:
[----:B------:R-:W-:Y:S01]  /*77a0*/  BAR.SYNC.DEFER_BLOCKING 0x0 ;  /* 0x0000000000007b1d */ /* 0x000fe20000010000 */
[----:B-1----:R-:W-:-:S04]  /*77b0*/  SHF.L.U32 R39, R36, 0x1, RZ ;  /* 0x0000000124277819 */ /* 0x002fc800000006ff */
[----:B------:R-:W-:Y:S02]  /*77c0*/  LOP3.LUT R39, R39, 0xffffffc0, RZ, 0xc0, !PT ;  /* 0xffffffc027277812 */ /* 0x000fe400078ec0ff */
[----:B------:R-:W-:Y:S01]  /*77d0*/  MOV R20, UR16 ;  /* 0x0000001000147c02 */ /* 0x000fe20008000f00 */
[----:B------:R-:W3:Y:S01]  /*77e0*/  LDL.LU R38, [R1+0x48] ;  /* 0x0000480001267983 */ /* 0x000ee20000300800 */
[----:B------:R-:W-:Y:S02]  /*77f0*/  LOP3.LUT R39, R39, 0x1f, R36, 0xf8, !PT ;  /* 0x0000001f27277812 */ /* 0x000fe400078ef824 */
[----:B------:R-:W-:Y:S01]  /*7800*/  MOV R21, UR17 ;  /* 0x0000001100157c02 */ /* 0x000fe20008000f00 */
[----:B------:R-:W3:Y:S01]  /*7810*/  LDL.LU R48, [R1+0x44] ;  /* 0x0000440001307983 */ /* 0x000ee20000300800 */
[----:B--2---:R-:W1:Y:S01]  /*7820*/  S2R R59, SR_LANEID ;  /* 0x00000000003b7919 */ /* 0x004e620000000000 */
[----:B------:R-:W-:Y:S01]  /*7830*/  IMAD.WIDE R28, R39, 0x10, R20 ;  /* 0x00000010271c7825 */ /* 0x000fe200078e0214 */
[----:B------:R-:W-:Y:S01]  /*7840*/  UIADD3 UR7, UR13, -0x1, URZ ;  /* 0xffffffff0d077890 */ /* 0x000fe2000fffe03f */
[----:B------:R-:W2:Y:S01]  /*7850*/  LDL.LU R49, [R1+0x40] ;  /* 0x0000400001317983 */ /* 0x000ea20000300800 */
[----:B------:R-:W-:Y:S01]  /*7860*/  USHF.R.S32.HI UR32, URZ, 0x1f, UR11 ;  /* 0x0000001f3f207899 */ /* 0x000fe2000801140b */
[----:B------:R-:W-:-:S02]  /*7870*/  ULDC.64 UR30, c[0x0][0x388] ;  /* 0x0000e200001e7ab9 */ /* 0x000fc40000000a00 */
[----:B------:R-:W4:Y:S04]  /*7880*/  LDG.E.128 R20, desc[UR24][R28.64] ;  /* 0x000000181c147981 */ /* 0x000f28000c1e1d00 */
[----:B------:R-:W5:Y:S04]  /*7890*/  LDG.E.128 R24, desc[UR24][R28.64+0x200] ;  /* 0x000200181c187981 */ /* 0x000f68000c1e1d00 */
[----:B------:R-:W2:Y:S04]  /*78a0*/  LDL.LU R50, [R1+0x3c] ;  /* 0x00003c0001327983 */ /* 0x000ea80000300800 */
[----:B------:R-:W3:Y:S04]  /*78b0*/  LDL.LU R51, [R1+0x38] ;  /* 0x0000380001337983 */ /* 0x000ee80000300800 */
[----:B0-----:R-:W3:Y:S04]  /*78c0*/  LDL.LU R52, [R1+0x34] ;  /* 0x0000340001347983 */ /* 0x001ee80000300800 */
[----:B------:R-:W2:Y:S04]  /*78d0*/  LDL.LU R53, [R1+0x30] ;  /* 0x0000300001357983 */ /* 0x000ea80000300800 */
[----:B------:R-:W2:Y:S04]  /*78e0*/  LDL.LU R54, [R1+0x2c] ;  /* 0x00002c0001367983 */ /* 0x000ea80000300800 */
[----:B------:R-:W3:Y:S04]  /*78f0*/  LDL.LU R55, [R1+0x68] ;  /* 0x0000680001377983 */ /* 0x000ee80000300800 */
[----:B------:R-:W3:Y:S04]  /*7900*/  LDL.LU R56, [R1+0x64] ;  /* 0x0000640001387983 */ /* 0x000ee80000300800 */
[----:B------:R-:W2:Y:S04]  /*7910*/  LDL.LU R57, [R1+0x60] ;  /* 0x0000600001397983 */ /* 0x000ea80000300800 */
[----:B------:R-:W2:Y:S04]  /*7920*/  LDL.LU R58, [R1+0x5c] ;  /* 0x00005c00013a7983 */ /* 0x000ea80000300800 */
[----:B------:R-:W3:Y:S04]  /*7930*/  LDL.LU R60, [R1+0x58] ;  /* 0x00005800013c7983 */ /* 0x000ee80000300800 */
[----:B------:R-:W3:Y:S04]  /*7940*/  LDL.LU R61, [R1+0x54] ;  /* 0x00005400013d7983 */ /* 0x000ee80000300800 */
[----:B------:R-:W2:Y:S04]  /*7950*/  LDL.LU R62, [R1+0x50] ;  /* 0x00005000013e7983 */ /* 0x000ea80000300800 */
[----:B------:R-:W2:Y:S04]  /*7960*/  LDL.LU R63, [R1+0x4c] ;  /* 0x00004c00013f7983 */ /* 0x000ea80000300800 */
[----:B----4-:R-:W-:Y:S04]  /*7970*/  STS.128 [R34], R20 ;  /* 0x0000001422007388 */ /* 0x010fe80000000c00 */
[----:B-----5:R-:W-:Y:S01]  /*7980*/  STS.128 [R34+0x200], R24 ;  /* 0x0002001822007388 */ /* 0x020fe20000000c00 */
[----:B------:R-:W-:-:S03]  /*7990*/  NOP ;  /* 0x0000000000007918 */ /* 0x000fc60000000000 */
[----:B------:R-:W0:Y:S04]  /*79a0*/  LDS.128 R20, [R33] ;  /* 0x0000000021147984 */ /* 0x000e280000000c00 */
[----:B------:R-:W4:Y:S01]  /*79b0*/  LDS.128 R24, [R33+0x10] ;  /* 0x0000100021187984 */ /* 0x000f220000000c00 */
[----:B0-----:R-:W-:-:S05]  /*79c0*/  SHF.L.U32 R8, R20, 0x10, RZ ;  /* 0x0000001014087819 */ /* 0x001fca00000006ff */
[----:B------:R-:W-:Y:S01]  /*79d0*/  FADD.FTZ R18, R8, UR5 ;  /* 0x0000000508127e21 */ /* 0x000fe20008010000 */
[----:B------:R-:W-:Y:S02]  /*79e0*/  SHF.L.U32 R8, R21, 0x10, RZ ;  /* 0x0000001015087819 */ /* 0x000fe400000006ff */
[----:B------:R-:W-:-:S03]  /*79f0*/  SHF.L.U32 R13, R22, 0x10, RZ ;  /* 0x00000010160d7819 */ /* 0x000fc600000006ff */
[----:B------:R-:W-:Y:S01]  /*7a00*/  FADD.FTZ R30, R8, UR5 ;  /* 0x00000005081e7e21 */ /* 0x000fe20008010000 */
[----:B------:R-:W-:Y:S01]  /*7a10*/  PRMT R8, R20, 0x7632, R8 ;  /* 0x0000763214087816 */ /* 0x000fe20000000008 */
[----:B------:R-:W-:Y:S01]  /*7a20*/  FADD.FTZ R28, R13, UR5 ;  /* 0x000000050d1c7e21 */ /* 0x000fe20008010000 */
[----:B------:R-:W-:Y:S02]  /*7a30*/  FSETP.GTU.FTZ.AND P0, PT, R18, 20, PT ;  /* 0x41a000001200780b */ /* 0x000fe40003f1c000 */
[----:B------:R-:W-:-:S05]  /*7a40*/  SHF.L.U32 R13, R8, 0x10, RZ ;  /* 0x00000010080d7819 */ /* 0x000fca00000006ff */
[----:B------:R-:W-:-:S05]  /*7a50*/  FADD.FTZ R13, R13, UR5 ;  /* 0x000000050d0d7e21 */ /* 0x000fca0008010000 */
[----:B------:R-:W-:Y:S01]  /*7a60*/  FSETP.GTU.FTZ.AND P5, PT, R13, 20, PT ;  /* 0x41a000000d00780b */ /* 0x000fe20003fbc000 */
[----:B------:R-:W-:-:S06]  /*7a70*/  @!P0 FMUL.FTZ R8, R18, -1.4426950216293334961 ;  /* 0xbfb8aa3b12088820 */ /* 0x000fcc0000410000 */
[----:B------:R-:W0:Y:S01]  /*7a80*/  @!P0 MUFU.EX2 R8, R8 ;  /* 0x0000000800088308 */ /* 0x000e220000000800 */
[----:B------:R-:W-:-:S05]  /*7a90*/  FSETP.GTU.FTZ.AND P4, PT, R30, 20, PT ;  /* 0x41a000001e00780b */ /* 0x000fca0003f9c000 */
[----:B------:R-:W-:-:S06]  /*7aa0*/  @!P5 FMUL.FTZ R13, R13, -1.4426950216293334961 ;  /* 0xbfb8aa3b0d0dd820 */ /* 0x000fcc0000410000 */
[----:B------:R-:W5:Y:S01]  /*7ab0*/  @!P5 MUFU.EX2 R13, R13 ;  /* 0x0000000d000dd308 */ /* 0x000f620000000800 */
[----:B------:R-:W-:Y:S01]  /*7ac0*/  SHF.L.U32 R20, R23, 0x10, RZ ;  /* 0x0000001017147819 */ /* 0x000fe200000006ff */
[----:B0-----:R-:W-:Y:S01]  /*7ad0*/  @!P0 FADD.FTZ R8, R8, 1 ;  /* 0x3f80000008088421 */ /* 0x001fe20000010000 */
[----:B------:R-:W-:-:S05]  /*7ae0*/  @!P4 FMUL.FTZ R18, R30, -1.4426950216293334961 ;  /* 0xbfb8aa3b1e12c820 */ /* 0x000fca0000410000 */
[----:B------:R-:W0:Y:S01]  /*7af0*/  @!P0 MUFU.RCP R31, R8 ;  /* 0x00000008001f8308 */ /* 0x000e220000001000 */
[----:B------:R-:W-:-:S07]  /*7b00*/  FADD.FTZ R29, R20, UR5 ;  /* 0x00000005141d7e21 */ /* 0x000fce0008010000 */
[----:B------:R5:W-:Y:S02]  /*7b10*/  @!P4 MUFU.EX2 R20, R18 ;  /* 0x000000120014c308 */ /* 0x000be40000000800 */
[----:B-----5:R-:W-:Y:S01]  /*7b20*/  @!P5 FADD.FTZ R18, R13, 1 ;  /* 0x3f8000000d12d421 */ /* 0x020fe20000010000 */
[----:B----4-:R-:W-:Y:S01]  /*7b30*/  SHF.L.U32 R13, R25, 0x10, RZ ;  /* 0x00000010190d7819 */ /* 0x010fe200000006ff */
[----:B0-----:R-:W-:-:S04]  /*7b40*/  @!P0 FMUL.FTZ R0, R0, R31 ;  /* 0x0000001f00008220 */ /* 0x001fc80000410000 */
[----:B------:R-:W-:Y:S01]  /*7b50*/  FADD.FTZ R37, R13, UR5 ;  /* 0x000000050d257e21 */ /* 0x000fe20008010000 */
[----:B------:R-:W-:-:S04]  /*7b60*/  PRMT R22, R22, 0x7632, R22 ;  /* 0x0000763216167816 */ /* 0x000fc80000000016 */
[----:B------:R-:W-:Y:S02]  /*7b70*/  FSETP.GTU.FTZ.AND P0, PT, R37, 20, PT ;  /* 0x41a000002500780b */ /* 0x000fe40003f1c000 */
[----:B------:R-:W-:Y:S01]  /*7b80*/  SHF.L.U32 R22, R22, 0x10, RZ ;  /* 0x0000001016167819 */ /* 0x000fe200000006ff */
[----:B------:R0:W-:Y:S04]  /*7b90*/  @!P5 MUFU.RCP R33, R18 ;  /* 0x000000120021d308 */ /* 0x0001e80000001000 */
[----:B0-----:R-:W-:-:S06]  /*7ba0*/  FADD.FTZ R18, R22, UR5 ;  /* 0x0000000516127e21 */ /* 0x001fcc0008010000 */
[----:B------:R-:W-:Y:S02]  /*7bb0*/  @!P0 FMUL.FTZ R22, R37, -1.4426950216293334961 ;  /* 0xbfb8aa3b25168820 */ /* 0x000fe40000410000 */
[----:B------:R-:W4:Y:S01]  /*7bc0*/  LDL.LU R37, [R1+0x70] ;  /* 0x0000700001257983 */ /* 0x000f220000300800 */
[----:B------:R-:W-:-:S04]  /*7bd0*/  PRMT R21, R21, 0x7632, R21 ;  /* 0x0000763215157816 */ /* 0x000fc80000000015 */
[----:B------:R-:W-:-:S05]  /*7be0*/  SHF.L.U32 R21, R21, 0x10, RZ ;  /* 0x0000001015157819 */ /* 0x000fca00000006ff */
[----:B------:R-:W-:-:S05]  /*7bf0*/  FADD.FTZ R21, R21, UR5 ;  /* 0x0000000515157e21 */ /* 0x000fca0008010000 */
[----:B------:R-:W-:-:S13]  /*7c00*/  FSETP.GTU.FTZ.AND P2, PT, R21, 20, PT ;  /* 0x41a000001500780b */ /* 0x000fda0003f5c000 */
[----:B------:R-:W-:-:S06]  /*7c10*/  @!P2 FMUL.FTZ R21, R21, -1.4426950216293334961 ;  /* 0xbfb8aa3b1515a820 */ /* 0x000fcc0000410000 */
[----:B------:R-:W0:Y:S01]  /*7c20*/  @!P2 MUFU.EX2 R21, R21 ;  /* 0x000000150015a308 */ /* 0x000e220000000800 */
[----:B------:R-:W-:Y:S01]  /*7c30*/  PRMT R23, R23, 0x7632, R23 ;  /* 0x0000763217177816 */ /* 0x000fe20000000017 */
[----:B0-----:R-:W-:-:S06]  /*7c40*/  @!P2 FADD.FTZ R21, R21, 1 ;  /* 0x3f8000001515a421 */ /* 0x001fcc0000010000 */
[----:B------:R-:W0:Y:S01]  /*7c50*/  @!P2 MUFU.RCP R21, R21 ;  /* 0x000000150015a308 */ /* 0x000e220000001000 */
[----:B------:R-:W-:Y:S02]  /*7c60*/  SHF.L.U32 R23, R23, 0x10, RZ ;  /* 0x0000001017177819 */ /* 0x000fe400000006ff */
[----:B------:R-:W-:Y:S02]  /*7c70*/  FSETP.GTU.FTZ.AND P6, PT, R28, 20, PT ;  /* 0x41a000001c00780b */ /* 0x000fe40003fdc000 */
[----:B------:R-:W-:Y:S01]  /*7c80*/  SHF.L.U32 R30, R24, 0x10, RZ ;  /* 0x00000010181e7819 */ /* 0x000fe200000006ff */
[----:B------:R-:W-:Y:S01]  /*7c90*/  FADD.FTZ R23, R23, UR5 ;  /* 0x0000000517177e21 */ /* 0x000fe20008010000 */
[----:B------:R-:W-:Y:S01]  /*7ca0*/  @!P5 FMUL.FTZ R2, R2, R33 ;  /* 0x000000210202d220 */ /* 0x000fe20000410000 */
[----:B------:R-:W-:Y:S02]  /*7cb0*/  FSETP.GTU.FTZ.AND P5, PT, R18, 20, PT ;  /* 0x41a000001200780b */ /* 0x000fe40003fbc000 */
[----:B------:R-:W-:Y:S01]  /*7cc0*/  FADD.FTZ R32, R30, UR5 ;  /* 0x000000051e207e21 */ /* 0x000fe20008010000 */
[----:B------:R-:W-:Y:S01]  /*7cd0*/  @!P4 FADD.FTZ R20, R20, 1 ;  /* 0x3f8000001414c421 */ /* 0x000fe20000010000 */
[----:B0-----:R-:W-:Y:S01]  /*7ce0*/  @!P2 FMUL.FTZ R4, R4, R21 ;  /* 0x000000150404a220 */ /* 0x001fe20000410000 */
[----:B------:R-:W-:-:S02]  /*7cf0*/  FSETP.GTU.FTZ.AND P2, PT, R23, 20, PT ;  /* 0x41a000001700780b */ /* 0x000fc40003f5c000 */
[----:B------:R-:W0:Y:S01]  /*7d00*/  @!P4 MUFU.RCP R30, R20 ;  /* 0x00000014001ec308 */ /* 0x000e220000001000 */
[----:B------:R-:W-:Y:S01]  /*7d10*/  FSETP.GTU.FTZ.AND P1, PT, R32, 20, PT ;  /* 0x41a000002000780b */ /* 0x000fe20003f3c000 */
[----:B------:R-:W-:Y:S01]  /*7d20*/  @!P6 FMUL.FTZ R28, R28, -1.4426950216293334961 ;  /* 0xbfb8aa3b1c1ce820 */ /* 0x000fe20000410000 */
[----:B------:R-:W-:Y:S02]  /*7d30*/  FSETP.GTU.FTZ.AND P3, PT, R29, 20, PT ;  /* 0x41a000001d00780b */ /* 0x000fe40003f7c000 */
[----:B------:R-:W-:-:S03]  /*7d40*/  SHF.L.U32 R8, R26, 0x10, RZ ;  /* 0x000000101a087819 */ /* 0x000fc600000006ff */
[----:B------:R-:W5:Y:S02]  /*7d50*/  @!P6 MUFU.EX2 R28, R28 ;  /* 0x0000001c001ce308 */ /* 0x000f640000000800 */
[----:B------:R-:W-:Y:S01]  /*7d60*/  FADD.FTZ R31, R8, UR5 ;  /* 0x00000005081f7e21 */ /* 0x000fe20008010000 */
[----:B------:R-:W-:Y:S01]  /*7d70*/  @!P5 FMUL.FTZ R8, R18, -1.4426950216293334961 ;  /* 0xbfb8aa3b1208d820 */ /* 0x000fe20000410000 */
[----:B------:R-:W-:Y:S02]  /*7d80*/  @!P2 FMUL.FTZ R18, R23, -1.4426950216293334961 ;  /* 0xbfb8aa3b1712a820 */ /* 0x000fe40000410000 */
[----:B------:R-:W-:Y:S02]  /*7d90*/  @!P1 FMUL.FTZ R13, R32, -1.4426950216293334961 ;  /* 0xbfb8aa3b200d9820 */ /* 0x000fe40000410000 */
[----:B------:R-:W-:Y:S01]  /*7da0*/  @!P3 FMUL.FTZ R29, R29, -1.4426950216293334961 ;  /* 0xbfb8aa3b1d1db820 */ /* 0x000fe20000410000 */
[----:B------:R-:W1:Y:S01]  /*7db0*/  @!P5 MUFU.EX2 R8, R8 ;  /* 0x000000080008d308 */ /* 0x000e620000000800 */
[----:B0-----:R-:W-:Y:S01]  /*7dc0*/  @!P4 FMUL.FTZ R3, R3, R30 ;  /* 0x0000001e0303c220 */ /* 0x001fe20000410000 */
[----:B------:R-:W-:-:S06]  /*7dd0*/  FSETP.GTU.FTZ.AND P4, PT, R31, 20, PT ;  /* 0x41a000001f00780b */ /* 0x000fcc0003f9c000 */
[----:B------:R-:W0:Y:S08]  /*7de0*/  @!P2 MUFU.EX2 R18, R18 ;  /* 0x000000120012a308 */ /* 0x000e300000000800 */
[----:B------:R1:W3:Y:S01]  /*7df0*/  @!P1 MUFU.EX2 R20, R13 ;  /* 0x0000000d00149308 */ /* 0x0002e20000000800 */
[----:B-----5:R-:W-:-:S07]  /*7e00*/  @!P6 FADD.FTZ R28, R28, 1 ;  /* 0x3f8000001c1ce421 */ /* 0x020fce0000010000 */
[----:B------:R-:W5:Y:S01]  /*7e10*/  @!P3 MUFU.EX2 R29, R29 ;  /* 0x0000001d001db308 */ /* 0x000f620000000800 */
[----:B-1----:R-:W-:Y:S01]  /*7e20*/  @!P5 FADD.FTZ R13, R8, 1 ;  /* 0x3f800000080dd421 */ /* 0x002fe20000010000 */
[----:B------:R-:W-:Y:S01]  /*7e30*/  @!P4 FMUL.FTZ R21, R31, -1.4426950216293334961 ;  /* 0xbfb8aa3b1f15c820 */ /* 0x000fe20000410000 */
[----:B0-----:R-:W-:-:S05]  /*7e40*/  @!P2 FADD.FTZ R8, R18, 1 ;  /* 0x3f8000001208a421 */ /* 0x001fca0000010000 */
[----:B------:R0:W-:Y:S01]  /*7e50*/  @!P0 MUFU.EX2 R30, R22 ;  /* 0x00000016001e8308 */ /* 0x0001e20000000800 */
[----:B---3--:R-:W-:-:S07]  /*7e60*/  @!P1 FADD.FTZ R20, R20, 1 ;  /* 0x3f80000014149421 */ /* 0x008fce0000010000 */
[----:B------:R-:W1:Y:S01]  /*7e70*/  @!P6 MUFU.RCP R28, R28 ;  /* 0x0000001c001ce308 */ /* 0x000e620000001000 */
[----:B0-----:R-:W-:Y:S01]  /*7e80*/  SHF.L.U32 R22, R27, 0x10, RZ ;  /* 0x000000101b167819 */ /* 0x001fe200000006ff */
[----:B-----5:R-:W-:-:S04]  /*7e90*/  @!P3 FADD.FTZ R29, R29, 1 ;  /* 0x3f8000001d1db421 */ /* 0x020fc80000010000 */
[----:B------:R-:W-:Y:S02]  /*7ea0*/  FADD.FTZ R23, R22, UR5 ;  /* 0x0000000516177e21 */ /* 0x000fe40008010000 */
[----:B------:R-:W-:Y:S01]  /*7eb0*/  @!P4 MUFU.EX2 R31, R21 ;  /* 0x00000015001fc308 */ /* 0x000fe20000000800 */
[----:B------:R-:W-:Y:S02]  /*7ec0*/  PRMT R24, R24, 0x7632, R24 ;  /* 0x0000763218187816 */ /* 0x000fe40000000018 */
[----:B------:R-:W-:-:S05]  /*7ed0*/  PRMT R26, R26, 0x7632, R26 ;  /* 0x000076321a1a7816 */ /* 0x000fca000000001a */
[----:B------:R-:W0:Y:S01]  /*7ee0*/  @!P5 MUFU.RCP R13, R13 ;  /* 0x0000000d000dd308 */ /* 0x000e220000001000 */
[----:B------:R-:W-:-:S07]  /*7ef0*/  PRMT R27, R27, 0x7632, R27 ;  /* 0x000076321b1b7816 */ /* 0x000fce000000001b */
[----:B------:R-:W3:Y:S01]  /*7f00*/  @!P2 MUFU.RCP R22, R8 ;  /* 0x000000080016a308 */ /* 0x000ee20000001000 */
[----:B------:R-:W-:-:S07]  /*7f10*/  SHF.L.U32 R24, R24, 0x10, RZ ;  /* 0x0000001018187819 */ /* 0x000fce00000006ff */
[----:B------:R-:W5:Y:S01]  /*7f20*/  @!P1 MUFU.RCP R21, R20 ;  /* 0x0000001400159308 */ /* 0x000f620000001000 */
[----:B------:R-:W-:Y:S02]  /*7f30*/  SHF.L.U32 R26, R26, 0x10, RZ ;  /* 0x000000101a1a7819 */ /* 0x000fe400000006ff */
[----:B------:R-:W-:-:S05]  /*7f40*/  PRMT R25, R25, 0x7632, R25 ;  /* 0x0000763219197816 */ /* 0x000fca0000000019 */
[----:B------:R-:W2:Y:S01]  /*7f50*/  @!P3 MUFU.RCP R32, R29 ;  /* 0x0000001d0020b308 */ /* 0x000ea20000001000 */
[----:B------:R-:W-:Y:S01]  /*7f60*/  SHF.L.U32 R27, R27, 0x10, RZ ;  /* 0x000000101b1b7819 */ /* 0x000fe200000006ff */
[----:B-1----:R-:W-:Y:S01]  /*7f70*/  @!P6 FMUL.FTZ R5, R5, R28 ;  /* 0x0000001c0505e220 */ /* 0x002fe20000410000 */
[----:B------:R-:W-:Y:S01]  /*7f80*/  FSETP.GTU.FTZ.AND P6, PT, R23, 20, PT ;  /* 0x41a000001700780b */ /* 0x000fe20003fdc000 */
[----:B------:R-:W-:Y:S01]  /*7f90*/  FADD.FTZ R24, R24, UR5 ;  /* 0x0000000518187e21 */ /* 0x000fe20008010000 */
[----:B------:R-:W-:Y:S01]  /*7fa0*/  SHF.L.U32 R25, R25, 0x10, RZ ;  /* 0x0000001019197819 */ /* 0x000fe200000006ff */
[----:B------:R-:W-:Y:S01]  /*7fb0*/  FADD.FTZ R26, R26, UR5 ;  /* 0x000000051a1a7e21 */ /* 0x000fe20008010000 */
[----:B------:R-:W-:Y:S01]  /*7fc0*/  FADD.FTZ R27, R27, UR5 ;  /* 0x000000051b1b7e21 */ /* 0x000fe20008010000 */
[----:B0-----:R-:W-:Y:S01]  /*7fd0*/  @!P5 FMUL.FTZ R6, R6, R13 ;  /* 0x0000000d0606d220 */ /* 0x001fe20000410000 */
[----:B---3--:R-:W-:Y:S01]  /*7fe0*/  @!P2 FMUL.FTZ R9, R9, R22 ;  /* 0x000000160909a220 */ /* 0x008fe20000410000 */
[----:B------:R-:W-:Y:S01]  /*7ff0*/  FSETP.GTU.FTZ.AND P5, PT, R24, 20, PT ;  /* 0x41a000001800780b */ /* 0x000fe20003fbc000 */
[----:B------:R-:W-:Y:S01]  /*8000*/  FADD.FTZ R25, R25, UR5 ;  /* 0x0000000519197e21 */ /* 0x000fe20008010000 */
[----:B------:R-:W-:Y:S01]  /*8010*/  FSETP.GTU.FTZ.AND P2, PT, R26, 20, PT ;  /* 0x41a000001a00780b */ /* 0x000fe20003f5c000 */
[----:B-----5:R-:W-:Y:S01]  /*8020*/  @!P1 FMUL.FTZ R10, R10, R21 ;  /* 0x000000150a0a9220 */ /* 0x020fe20000410000 */
[----:B------:R-:W-:Y:S01]  /*8030*/  FSETP.GTU.FTZ.AND P1, PT, R27, 20, PT ;  /* 0x41a000001b00780b */ /* 0x000fe20003f3c000 */
[----:B--2---:R-:W-:Y:S01]  /*8040*/  @!P3 FMUL.FTZ R7, R7, R32 ;  /* 0x000000200707b220 */ /* 0x004fe20000410000 */
[----:B------:R-:W-:-:S02]  /*8050*/  FSETP.GTU.FTZ.AND P3, PT, R25, 20, PT ;  /* 0x41a000001900780b */ /* 0x000fc40003f7c000 */
[----:B------:R-:W-:Y:S01]  /*8060*/  SHF.L.U32 R20, R36, 0x1, RZ ;  /* 0x0000000124147819 */ /* 0x000fe200000006ff */
[----:B------:R-:W-:-:S03]  /*8070*/  @!P6 FMUL.FTZ R18, R23, -1.4426950216293334961 ;  /* 0xbfb8aa3b1712e820 */ /* 0x000fc60000410000 */
[----:B------:R-:W-:Y:S01]  /*8080*/  LOP3.LUT R20, R20, 0xffffffc0, RZ, 0xc0, !PT ;  /* 0xffffffc014147812 */ /* 0x000fe200078ec0ff */
[----:B------:R0:W-:Y:S01]  /*8090*/  @!P6 MUFU.EX2 R28, R18 ;  /* 0x00000012001ce308 */ /* 0x0001e20000000800 */
[----:B------:R-:W-:-:S03]  /*80a0*/  @!P5 FMUL.FTZ R8, R24, -1.4426950216293334961 ;  /* 0xbfb8aa3b1808d820 */ /* 0x000fc60000410000 */
[----:B------:R-:W-:Y:S01]  /*80b0*/  @!P1 FMUL.FTZ R24, R27, -1.4426950216293334961 ;  /* 0xbfb8aa3b1b189820 */ /* 0x000fe20000410000 */
[----:B------:R-:W-:Y:S01]  /*80c0*/  F2FP.BF16.F32.PACK_AB R23, R63, R62 ;  /* 0x0000003e3f17723e */ /* 0x000fe200000010ff */
[----:B0-----:R-:W-:Y:S01]  /*80d0*/  @!P2 FMUL.FTZ R18, R26, -1.4426950216293334961 ;  /* 0xbfb8aa3b1a12a820 */ /* 0x001fe20000410000 */
[----:B------:R-:W-:Y:S01]  /*80e0*/  LEA R26, R59, R20, 0x1 ;  /* 0x000000143b1a7211 */ /* 0x000fe200078e08ff */
[----:B------:R-:W-:Y:S01]  /*80f0*/  @!P3 FMUL.FTZ R13, R25, -1.4426950216293334961 ;  /* 0xbfb8aa3b190db820 */ /* 0x000fe20000410000 */
[----:B------:R0:W-:Y:S01]  /*8100*/  @!P1 MUFU.EX2 R29, R24 ;  /* 0x00000018001d9308 */ /* 0x0001e20000000800 */
[----:B------:R-:W-:Y:S02]  /*8110*/  F2FP.BF16.F32.PACK_AB R22, R61, R60 ;  /* 0x0000003c3d16723e */ /* 0x000fe400000010ff */
[----:B------:R-:W-:Y:S02]  /*8120*/  LEA R32, R26, R35, 0x4 ;  /* 0x000000231a207211 */ /* 0x000fe400078e20ff */
[----:B------:R-:W-:-:S02]  /*8130*/  F2FP.BF16.F32.PACK_AB R21, R58, R57 ;  /* 0x000000393a15723e */ /* 0x000fc400000010ff */
[----:B------:R-:W-:Y:S01]  /*8140*/  F2FP.BF16.F32.PACK_AB R20, R56, R55 ;  /* 0x000000373814723e */ /* 0x000fe200000010ff */
[----:B------:R-:W-:Y:S01]  /*8150*/  BAR.SYNC.DEFER_BLOCKING 0x0 ;  /* 0x0000000000007b1d */ /* 0x000fe20000010000 */
[----:B------:R-:W-:Y:S02]  /*8160*/  F2FP.BF16.F32.PACK_AB R27, R54, R53 ;  /* 0x00000035361b723e */ /* 0x000fe400000010ff */
[----:B------:R-:W-:Y:S02]  /*8170*/  F2FP.BF16.F32.PACK_AB R26, R52, R51 ;  /* 0x00000033341a723e */ /* 0x000fe400000010ff */
[----:B------:R-:W-:Y:S02]  /*8180*/  F2FP.BF16.F32.PACK_AB R25, R50, R49 ;  /* 0x000000313219723e */ /* 0x000fe400000010ff */
[----:B0-----:R-:W-:Y:S01]  /*8190*/  F2FP.BF16.F32.PACK_AB R24, R48, R38 ;  /* 0x000000263018723e */ /* 0x001fe200000010ff */
[----:B------:R-:W-:Y:S01]  /*81a0*/  USHF.L.U32 UR8, UR7, 0xb, URZ ;  /* 0x0000000b07087899 */ /* 0x000fe2000800063f */
[----:B------:R-:W0:Y:S01]  /*81b0*/  @!P5 MUFU.EX2 R8, R8 ;  /* 0x000000080008d308 */ /* 0x000e220000000800 */
[----:B------:R-:W-:-:S02]  /*81c0*/  UIMAD UR26, UR32, UR30, URZ ;  /* 0x0000001e201a72a4 */ /* 0x000fc4000f8e023f */
[----:B------:R-:W-:-:S05]  /*81d0*/  USHF.R.S32.HI UR9, URZ, 0x1f, UR8 ;  /* 0x0000001f3f097899 */ /* 0x000fca0008011408 */
[----:B------:R-:W1:Y:S01]  /*81e0*/  @!P3 MUFU.EX2 R13, R13 ;  /* 0x0000000d000db308 */ /* 0x000e620000000800 */
[----:B------:R-:W-:Y:S04]  /*81f0*/  STS.128 [R32], R20 ;  /* 0x0000001420007388 */ /* 0x000fe80000000c00 */
[----:B------:R-:W-:Y:S01]  /*8200*/  STS.128 [R32+0x10], R24 ;  /* 0x0000101820007388 */ /* 0x000fe20000000c00 */
[----:B------:R-:W-:-:S03]  /*8210*/  NOP ;  /* 0x0000000000007918 */ /* 0x000fc60000000000 */
[----:B------:R-:W2:Y:S04]  /*8220*/  LDS.128 R20, [R34] ;  /* 0x0000000022147984 */ /* 0x000ea80000000c00 */
[----:B------:R-:W3:Y:S01]  /*8230*/  LDS.128 R24, [R34+0x200] ;  /* 0x0002000022187984 */ /* 0x000ee20000000c00 */
[----:B------:R-:W-:Y:S02]  /*8240*/  UIMAD UR28, UR11, UR31, UR26 ;  /* 0x0000001f0b1c72a4 */ /* 0x000fe4000f8e021a */
[----:B------:R-:W-:Y:S02]  /*8250*/  UIMAD.WIDE.U32 UR26, UR11, UR30, UR8 ;  /* 0x0000001e0b1a72a5 */ /* 0x000fe4000f8e0008 */
[----:B------:R-:W-:Y:S01]  /*8260*/  USHF.R.S32.HI UR33, URZ, 0x1f, UR10 ;  /* 0x0000001f3f217899 */ /* 0x000fe2000801140a */
[----:B------:R-:W-:Y:S01]  /*8270*/  ULDC.64 UR30, c[0x0][0x390] ;  /* 0x0000e400001e7ab9 */ /* 0x000fe20000000a00 */
[----:B------:R-:W-:-:S02]  /*8280*/  UIADD3 UR27, UR27, UR28, URZ ;  /* 0x0000001c1b1b7290 */ /* 0x000fc4000fffe03f */
[----:B------:R-:W-:Y:S01]  /*8290*/  UIMAD UR29, UR33, UR30, URZ ;  /* 0x0000001e211d72a4 */ /* 0x000fe2000f8e023f */
[----:B------:R-:W-:Y:S01]  /*82a0*/  @!P0 FADD.FTZ R30, R30, 1 ;  /* 0x3f8000001e1e8421 */ /* 0x000fe20000010000 */
[----:B------:R-:W-:Y:S02]  /*82b0*/  UIMAD.WIDE.U32 UR26, UR10, UR30, UR26 ;  /* 0x0000001e0a1a72a5 */ /* 0x000fe4000f8e001a */
[----:B------:R-:W-:Y:S01]  /*82c0*/  UIMAD UR28, UR10, UR31, UR29 ;  /* 0x0000001f0a1c72a4 */ /* 0x000fe2000f8e021d */
[----:B------:R-:W5:Y:S01]  /*82d0*/  @!P2 MUFU.EX2 R18, R18 ;  /* 0x000000120012a308 */ /* 0x000f620000000800 */
[----:B0-----:R-:W-:Y:S01]  /*82e0*/  @!P5 FADD.FTZ R8, R8, 1 ;  /* 0x3f8000000808d421 */ /* 0x001fe20000010000 */
[----:B-1----:R-:W-:Y:S01]  /*82f0*/  @!P3 FADD.FTZ R13, R13, 1 ;  /* 0x3f8000000d0db421 */ /* 0x002fe20000010000 */
[----:B------:R-:W-:Y:S01]  /*8300*/  ULDC.64 UR30, c[0x0][0x3e0] ;  /* 0x0000f800001e7ab9 */ /* 0x000fe20000000a00 */
[----:B------:R-:W-:Y:S02]  /*8310*/  UIADD3 UR28, UR27, UR28, URZ ;  /* 0x0000001c1b1c7290 */ /* 0x000fe4000fffe03f */
[----:B------:R-:W-:-:S02]  /*8320*/  ULEA UR27, UP0, UR26, UR30, 0x1 ;  /* 0x0000001e1a1b7291 */ /* 0x000fc4000f80083f */
[----:B------:R-:W-:Y:S01]  /*8330*/  @!P0 MUFU.RCP R33, R30 ;  /* 0x0000001e00218308 */ /* 0x000fe20000001000 */
[----:B------:R-:W-:Y:S01]  /*8340*/  @!P6 FADD.FTZ R28, R28, 1 ;  /* 0x3f8000001c1ce421 */ /* 0x000fe20000010000 */
[----:B------:R-:W-:Y:S01]  /*8350*/  ULEA.HI.X UR26, UR26, UR31, UR28, 0x1, UP0 ;  /* 0x0000001f1a1a7291 */ /* 0x000fe200080f0c1c */
[----:B------:R-:W-:Y:S01]  /*8360*/  @!P4 FADD.FTZ R31, R31, 1 ;  /* 0x3f8000001f1fc421 */ /* 0x000fe20000010000 */
[----:B------:R-:W-:Y:S01]  /*8370*/  F2FP.BF16.F32.PACK_AB R41, R4, R3 ;  /* 0x000000030429723e */ /* 0x000fe200000010ff */
[----:B------:R-:W-:-:S03]  /*8380*/  ULDC.64 UR28, c[0x0][0x3a8] ;  /* 0x0000ea00001c7ab9 */ /* 0x000fc60000000a00 */
[----:B------:R0:W-:Y:S02]  /*8390*/  @!P5 MUFU.RCP R30, R8 ;  /* 0x00000008001ed308 */ /* 0x0001e40000001000 */
[----:B0-----:R-:W-:-:S06]  /*83a0*/  @!P1 FADD.FTZ R8, R29, 1 ;  /* 0x3f8000001d089421 */ /* 0x001fcc0000010000 */
[----:B------:R-:W0:Y:S01]  /*83b0*/  @!P3 MUFU.RCP R13, R13 ;  /* 0x0000000d000db308 */ /* 0x000e220000001000 */
[----:B------:R-:W-:Y:S01]  /*83c0*/  MOV R29, UR26 ;  /* 0x0000001a001d7c02 */ /* 0x000fe20008000f00 */
[----:B-----5:R-:W-:-:S06]  /*83d0*/  @!P2 FADD.FTZ R18, R18, 1 ;  /* 0x3f8000001212a421 */ /* 0x020fcc0000010000 */
[----:B------:R-:W1:Y:S08]  /*83e0*/  @!P1 MUFU.RCP R8, R8 ;  /* 0x0000000800089308 */ /* 0x000e700000001000 */
[----:B------:R5:W-:Y:S02]  /*83f0*/  @!P6 MUFU.RCP R40, R28 ;  /* 0x0000001c0028e308 */ /* 0x000be40000001000 */
[----:B-----5:R-:W-:-:S06]  /*8400*/  MOV R28, UR27 ;  /* 0x0000001b001c7c02 */ /* 0x020fcc0008000f00 */
[----:B------:R-:W5:Y:S01]  /*8410*/  @!P4 MUFU.RCP R38, R31 ;  /* 0x0000001f0026c308 */ /* 0x000f620000001000 */
[----:B------:R-:W-:-:S04]  /*8420*/  IMAD.WIDE R28, R39, 0x10, R28 ;  /* 0x00000010271c7825 */ /* 0x000fc800078e021c */
[----:B0-----:R-:W-:-:S03]  /*8430*/  @!P3 FMUL.FTZ R14, R14, R13 ;  /* 0x0000000d0e0eb220 */ /* 0x001fc60000410000 */
[----:B------:R-:W0:Y:S01]  /*8440*/  @!P2 MUFU.RCP R31, R18 ;  /* 0x00000012001fa308 */ /* 0x000e220000001000 */
[----:B--2---:R-:W-:Y:S01]  /*8450*/  STG.E.128 desc[UR24][R28.64], R20 ;  /* 0x000000141c007986 */ /* 0x004fe2000c101d18 */
[----:B----4-:R-:W-:-:S03]  /*8460*/  FADD.FTZ R13, R0, R37 ;  /* 0x00000025000d7221 */ /* 0x010fc60000010000 */
[----:B---3--:R-:W-:Y:S01]  /*8470*/  STG.E.128 desc[UR24][R28.64+0x200], R24 ;  /* 0x000200181c007986 */ /* 0x008fe2000c101d18 */
[----:B-1----:R-:W-:Y:S01]  /*8480*/  @!P1 FMUL.FTZ R19, R19, R8 ;  /* 0x0000000813139220 */ /* 0x002fe20000410000 */
[----:B------:R-:W-:-:S04]  /*8490*/  FADD.FTZ R8, R13, R2 ;  /* 0x000000020d087221 */ /* 0x000fc80000010000 */
[----:B------:R-:W-:Y:S01]  /*84a0*/  FADD.FTZ R3, R8, R3 ;  /* 0x0000000308037221 */ /* 0x000fe20000010000 */
[----:B------:R-:W-:Y:S01]  /*84b0*/  @!P0 FMUL.FTZ R12, R12, R33 ;  /* 0x000000210c0c8220 */ /* 0x000fe20000410000 */
[----:B-----5:R-:W-:Y:S01]  /*84c0*/  @!P4 FMUL.FTZ R15, R15, R38 ;  /* 0x000000260f0fc220 */ /* 0x020fe20000410000 */
[----:B------:R-:W-:Y:S01]  /*84d0*/  @!P6 FMUL.FTZ R17, R17, R40 ;  /* 0x000000281111e220 */ /* 0x000fe20000410000 */
[----:B------:R-:W-:Y:S01]  /*84e0*/  FADD.FTZ R4, R3, R4 ;  /* 0x0000000403047221 */ /* 0x000fe20000010000 */
[----:B------:R-:W-:Y:S01]  /*84f0*/  @!P5 FMUL.FTZ R11, R11, R30 ;  /* 0x0000001e0b0bd220 */ /* 0x000fe20000410000 */
[----:B0-----:R-:W-:Y:S01]  /*8500*/  @!P2 FMUL.FTZ R16, R16, R31 ;  /* 0x0000001f1010a220 */ /* 0x001fe20000410000 */
[----:B------:R-:W-:Y:S01]  /*8510*/  F2FP.BF16.F32.PACK_AB R42, R6, R5 ;  /* 0x00000005062a723e */ /* 0x000fe200000010ff */
[----:B------:R-:W-:Y:S01]  /*8520*/  FADD.FTZ R5, R4, R5 ;  /* 0x0000000504057221 */ /* 0x000fe20000010000 */
[----:B------:R-:W-:Y:S02]  /*8530*/  F2FP.BF16.F32.PACK_AB R40, R2, R0 ;  /* 0x000000000228723e */ /* 0x000fe400000010ff */
[----:B------:R-:W-:Y:S01]  /*8540*/  F2FP.BF16.F32.PACK_AB R43, R9, R7 ;  /* 0x00000007092b723e */ /* 0x000fe200000010ff */
[----:B------:R-:W-:Y:S01]  /*8550*/  BAR.SYNC.DEFER_BLOCKING 0x0 ;  /* 0x0000000000007b1d */ /* 0x000fe20000010000 */
[----:B------:R-:W-:-:S02]  /*8560*/  F2FP.BF16.F32.PACK_AB R44, R11, R10 ;  /* 0x0000000a0b2c723e */ /* 0x000fc400000010ff */
        /* <DEDUP_REMOVED lines=8> */
[----:B------:R-:W-:Y:S04]  /*85f0*/  STS.128 [R32], R40 ;  /* 0x0000002820007388 */ /* 0x000fe80000000c00 */
[----:B------:R-:W-:Y:S01]  /*8600*/  STS.128 [R32+0x10], R44 ;  /* 0x0000102c20007388 */ /* 0x000fe20000000c00 */
[----:B------:R-:W-:-:S03]  /*8610*/  NOP ;  /* 0x0000000000007918 */ /* 0x000fc60000000000 */
[----:B------:R-:W0:Y:S04]  /*8620*/  LDS.128 R20, [R34] ;  /* 0x0000000022147984 */ /* 0x000e280000000c00 */
[----:B------:R-:W1:Y:S01]  /*8630*/  LDS.128 R48, [R34+0x200] ;  /* 0x0002000022307984 */ /* 0x000e620000000c00 */
[----:B------:R-:W-:Y:S01]  /*8640*/  UIMAD.WIDE.U32 UR8, UR11, UR28, UR8 ;  /* 0x0000001c0b0872a5 */ /* 0x000fe2000f8e0008 */
[----:B------:R-:W-:Y:S02]  /*8650*/  FADD.FTZ R10, R9, R10 ;  /* 0x0000000a090a7221 */ /* 0x000fe40000010000 */
[----:B------:R-:W-:Y:S01]  /*8660*/  ULDC.64 UR28, c[0x0][0x3b0] ;  /* 0x0000ec00001c7ab9 */ /* 0x000fe20000000a00 */
[----:B------:R-:W-:Y:S01]  /*8670*/  UIADD3 UR9, UR9, UR26, URZ ;  /* 0x0000001a09097290 */ /* 0x000fe2000fffe03f */
[----:B------:R-:W-:Y:S01]  /*8680*/  FADD.FTZ R11, R10, R11 ;  /* 0x0000000b0a0b7221 */ /* 0x000fe20000010000 */
[----:B------:R-:W-:-:S02]  /*8690*/  UIMAD UR26, UR33, UR28, URZ ;  /* 0x0000001c211a72a4 */ /* 0x000fc4000f8e023f */
[----:B------:R-:W-:Y:S01]  /*86a0*/  UIMAD.WIDE.U32 UR8, UR10, UR28, UR8 ;  /* 0x0000001c0a0872a5 */ /* 0x000fe2000f8e0008 */
[----:B------:R-:W-:Y:S01]  /*86b0*/  FADD.FTZ R11, R11, R12 ;  /* 0x0000000c0b0b7221 */ /* 0x000fe20000010000 */
[----:B------:R-:W-:-:S03]  /*86c0*/  UIMAD UR26, UR10, UR29, UR26 ;  /* 0x0000001d0a1a72a4 */ /* 0x000fc6000f8e021a */
        /* <DEDUP_REMOVED lines=9> */
[----:B------:R-:W-:Y:S02]  /*8760*/  FADD.FTZ R16, R16, R17 ;  /* 0x0000001110107221 */ /* 0x000fe40000010000 */
[----:B------:R-:W-:-:S04]  /*8770*/  IMAD.WIDE R2, R39, 0x10, R2 ;  /* 0x0000001027027825 */ /* 0x000fc800078e0202 */
[----:B------:R-:W-:Y:S01]  /*8780*/  FADD.FTZ R0, R16, R19 ;  /* 0x0000001310007221 */ /* 0x000fe20000010000 */
[----:B------:R-:W-:Y:S01]  /*8790*/  UISETP.GT.AND UP0, UPT, UR13, 0x1, UPT ;  /* 0x000000010d00788c */ /* 0x000fe2000bf04270 */
[----:B0-----:R0:W-:Y:S04]  /*87a0*/  STG.E.128 desc[UR24][R2.64], R20 ;  /* 0x0000001402007986 */ /* 0x0011e8000c101d18 */
[----:B-1----:R0:W-:Y:S04]  /*87b0*/  STG.E.128 desc[UR24][R2.64+0x200], R48 ;  /* 0x0002003002007986 */ /* 0x0021e8000c101d18 */
[----:B------:R0:W-:Y:S01]  /*87c0*/  STL [R1+0x70], R0 ;  /* 0x0000700001007387 */ /* 0x0001e20000100800 */
[----:B------:R-:W-:Y:S01]  /*87d0*/  PLOP3.LUT P0, PT, PT, PT, UP0, 0x80, 0x0 ;  /* 0x000000000000781c */ /* 0x000fe20003f0f008 */
        /* <DEDUP_REMOVED lines=11> */
.L_x_2708:
        /* <DEDUP_REMOVED lines=41> */
.L_x_2788:
[----:B------:R-:W-:Y:S05]  /*8b20*/  BSYNC B0 ;  /* 0x0000000000007941 */ /* 0x000fea0003800000 */
.L_x_2787:
        /* <DEDUP_REMOVED lines=44> */
.L_x_2790:
[----:B------:R-:W2:Y:S02]  /*8df0*/  S2R R11, SR_TID.X ;  /* 0x00000000000b7919 */ /* 0x000ea40000002100 */
.L_x_2791:
[----:B------:R-:W-:Y:S05]  /*8e00*/  BSYNC B0 ;  /* 0x0000000000007941 */ /* 0x000fea0003800000 */
.L_x_2789:
        /* <DEDUP_REMOVED lines=23> */
.L_x_2793:
        /* <DEDUP_REMOVED lines=30> */
.L_x_2792:
[----:B------:R-:W-:Y:S05]  /*9160*/  EXIT ;  /* 0x000000000000794d */ /* 0x000fea0003800000 */
.L_x_2745:
[----:B------:R-:W-:Y:S01]  /*9170*/  HFMA2.MMA R91, -RZ, RZ, 0, 5.9604644775390625e-08 ;  /* 0x00000001ff5b7435 */ /* 0x000fe200000001ff */
[----:B------:R-:W-:Y:S02]  /*9180*/  MOV R140, R138 ;  /* 0x0000008a008c7202 */ /* 0x000fe40000000f00 */
[----:B------:R-:W-:Y:S02]  /*9190*/  MOV R90, RZ ;  /* 0x000000ff005a7202 */ /* 0x000fe40000000f00 */
[----:B------:R-:W-:-:S07]  /*91a0*/  MOV R153, 0xffffffff ;  /* 0xffffffff00997802 */ /* 0x000fce0000000f00 */
[----:B-1---5:R-:W-:Y:S05]  /*91b0*/  WARPSYNC.COLLECTIVE R153, `(.L_x_2794) ;  /* 0x0000000099087348 */ /* 0x022fea0003c00000 */
[----:B------:R0:W2:Y:S02]  /*91c0*/  SHFL.UP P3, R142, R140, R91, R90 ;  /* 0x0400005b8c8e7389 */ /* 0x0000a4000006005a */
[----:B012--5:R-:W-:Y:S01]  /*91d0*/  ENDCOLLECTIVE ;  /* 0x000000000000791b */ /* 0x027fe20003800000 */
.L_x_2794:
[----:B------:R-:W-:Y:S02]  /*91e0*/  MOV R140, R139 ;  /* 0x0000008b008c7202 */ /* 0x000fe40000000f00 */
[----:B------:R-:W-:-:S07]  /*91f0*/  MOV R141, R142 ;  /* 0x0000008e008d7202 */ /* 0x000fce0000000f00 */
[----:B------:R-:W-:Y:S05]  /*9200*/  WARPSYNC.COLLECTIVE R153, `(.L_x_2795) ;  /* 0x0000000099087348 */ /* 0x000fea0003c00000 */
[----:B------:R0:W1:Y:S02]  /*9210*/  SHFL.UP P3, R142, R140, R91, R90 ;  /* 0x0400005b8c8e7389 */ /* 0x000064000006005a */
[----:B01----:R-:W-:Y:S01]  /*9220*/  ENDCOLLECTIVE ;  /* 0x000000000000791b */ /* 0x003fe20003800000 */
.L_x_2795:
        /* <DEDUP_REMOVED lines=10> */
.L_x_2796:
[----:B------:R-:W-:Y:S02]  /*92d0*/  MOV R140, R139 ;  /* 0x0000008b008c7202 */ /* 0x000fe40000000f00 */
[----:B------:R-:W-:-:S07]  /*92e0*/  MOV R141, R142 ;  /* 0x0000008e008d7202 */ /* 0x000fce0000000f00 */
[----:B------:R-:W-:Y:S05]  /*92f0*/  WARPSYNC.COLLECTIVE R153, `(.L_x_2797) ;  /* 0x0000000099087348 */ /* 0x000fea0003c00000 */
[----:B------:R0:W1:Y:S02]  /*9300*/  SHFL.UP P3, R142, R140, R91, R90 ;  /* 0x0400005b8c8e7389 */ /* 0x000064000006005a */
[----:B01----:R-:W-:Y:S01]  /*9310*/  ENDCOLLECTIVE ;  /* 0x000000000000791b */ /* 0x003fe20003800000 */
.L_x_2797:
        /* <DEDUP_REMOVED lines=10> */
.L_x_2798:
[----:B------:R-:W-:Y:S02]  /*93c0*/  MOV R140, R139 ;  /* 0x0000008b008c7202 */ /* 0x000fe40000000f00 */
[----:B------:R-:W-:-:S07]  /*93d0*/  MOV R141, R142 ;  /* 0x0000008e008d7202 */ /* 0x000fce0000000f00 */
[----:B------:R-:W-:Y:S05]  /*93e0*/  WARPSYNC.COLLECTIVE R153, `(.L_x_2799) ;  /* 0x0000000099087348 */ /* 0x000fea0003c00000 */
[----:B------:R0:W1:Y:S02]  /*93f0*/  SHFL.UP P3, R142, R140, R91, R90 ;  /* 0x0400005b8c8e7389 */ /* 0x000064000006005a */
[----:B01----:R-:W-:Y:S01]  /*9400*/  ENDCOLLECTIVE ;  /* 0x000000000000791b */ /* 0x003fe20003800000 */
.L_x_2799:
        /* <DEDUP_REMOVED lines=10> */
.L_x_2800:
[----:B------:R-:W-:Y:S02]  /*94b0*/  MOV R140, R139 ;  /* 0x0000008b008c7202 */ /* 0x000fe40000000f00 */
[----:B------:R-:W-:-:S07]  /*94c0*/  MOV R141, R142 ;  /* 0x0000008e008d7202 */ /* 0x000fce0000000f00 */
[----:B------:R-:W-:Y:S05]  /*94d0*/  WARPSYNC.COLLECTIVE R153, `(.L_x_2801) ;  /* 0x0000000099087348 */ /* 0x000fea0003c00000 */
[----:B------:R0:W1:Y:S02]  /*94e0*/  SHFL.UP P3, R142, R140, R91, R90 ;  /* 0x0400005b8c8e7389 */ /* 0x000064000006005a */
[----:B01----:R-:W-:Y:S01]  /*94f0*/  ENDCOLLECTIVE ;  /* 0x000000000000791b */ /* 0x003fe20003800000 */
.L_x_2801:
        /* <DEDUP_REMOVED lines=10> */
.L_x_2802:
[----:B------:R-:W-:Y:S02]  /*95a0*/  MOV R140, R139 ;  /* 0x0000008b008c7202 */ /* 0x000fe40000000f00 */
[----:B------:R-:W-:-:S07]  /*95b0*/  MOV R141, R142 ;  /* 0x0000008e008d7202 */ /* 0x000fce0000000f00 */
[----:B------:R-:W-:Y:S05]  /*95c0*/  WARPSYNC.COLLECTIVE R153, `(.L_x_2803) ;  /* 0x0000000099087348 */ /* 0x000fea0003c00000 */
[----:B------:R0:W1:Y:S02]  /*95d0*/  SHFL.UP P3, R142, R140, R91, R90 ;  /* 0x0400005b8c8e7389 */ /* 0x000064000006005a */
[----:B01----:R-:W-:Y:S01]  /*95e0*/  ENDCOLLECTIVE ;  /* 0x000000000000791b */ /* 0x003fe20003800000 */
.L_x_2803:
[----:B------:R-:W-:Y:S01]  /*95f0*/  MOV R90, R142 ;  /* 0x0000008e005a7202 */ /* 0x000fe20000000f00 */
[----:B------:R-:W-:Y:S06]  /*9600*/  BRA `(.L_x_2804) ;  /* 0xffffffb4008c7947 */ /* 0x000fec000383ffff */
.L_x_2746:
        /* <DEDUP_REMOVED lines=8> */
.L_x_2806:
[----:B------:R-:W-:Y:S05]  /*9690*/  BSYNC B0 ;  /* 0x0000000000007941 */ /* 0x000fea0003800000 */
.L_x_2805:
[----:B------:R-:W-:Y:S05]  /*96a0*/  BRA `(.L_x_2807) ;  /* 0xffffffb400787947 */ /* 0x000fea000383ffff */
.L_x_2747:
        /* <DEDUP_REMOVED lines=8> */
.L_x_2809:
[----:B------:R-:W-:Y:S05]  /*9730*/  BSYNC B0 ;  /* 0x0000000000007941 */ /* 0x000fea0003800000 */
.L_x_2808:
[----:B------:R-:W-:Y:S05]  /*9740*/  BRA `(.L_x_2810) ;  /* 0xffffffb400587947 */ /* 0x000fea000383ffff */
.L_x_2748:
        /* <DEDUP_REMOVED lines=8> */
.L_x_2812:
[----:B------:R-:W-:Y:S05]  /*97d0*/  BSYNC B0 ;  /* 0x0000000000007941 */ /* 0x000fea0003800000 */
.L_x_2811:
        /* <DEDUP_REMOVED lines=9> */
.L_x_2813:
[----:B------:R-:W-:Y:S01]  /*9870*/  HFMA2.MMA R91, -RZ, RZ, 0, 0 ;  /* 0x00000000ff5b7435 */ /* 0x000fe200000001ff */
[----:B------:R-:W-:-:S10]  /*9880*/  MOV R90, 0x1f ;  /* 0x0000001f005a7802 */ /* 0x000fd40000000f00 */
[----:B------:R-:W-:Y:S05]  /*9890*/  WARPSYNC.COLLECTIVE R153, `(.L_x_2814) ;  /* 0x0000000099087348 */ /* 0x000fea0003c00000 */
[----:B------:R0:W1:Y:S02]  /*98a0*/  SHFL.IDX P3, R154, R152, R91, R90 ;  /* 0x0000005b989a7389 */ /* 0x000064000006005a */
[----:B01----:R-:W-:Y:S01]  /*98b0*/  ENDCOLLECTIVE ;  /* 0x000000000000791b */ /* 0x003fe20003800000 */
.L_x_2814:
[----:B------:R-:W-:Y:S02]  /*98c0*/  MOV R139, R142 ;  /* 0x0000008e008b7202 */ /* 0x000fe40000000f00 */
[----:B------:R-:W-:Y:S02]  /*98d0*/  MOV R152, R83 ;  /* 0x0000005300987202 */ /* 0x000fe40000000f00 */
[----:B------:R-:W-:-:S07]  /*98e0*/  MOV R82, R154 ;  /* 0x0000009a00527202 */ /* 0x000fce0000000f00 */
[----:B------:R-:W-:Y:S05]  /*98f0*/  WARPSYNC.COLLECTIVE R153, `(.L_x_2815) ;  /* 0x0000000099087348 */ /* 0x000fea0003c00000 */
[----:B------:R0:W1:Y:S02]  /*9900*/  SHFL.IDX P3, R154, R152, R91, R90 ;  /* 0x0000005b989a7389 */ /* 0x000064000006005a */
[----:B01----:R-:W-:Y:S01]  /*9910*/  ENDCOLLECTIVE ;  /* 0x000000000000791b */ /* 0x003fe20003800000 */
.L_x_2815:
[----:B------:R-:W-:Y:S01]  /*9920*/  MOV R83, R154 ;  /* 0x0000009a00537202 */ /* 0x000fe20000000f00 */
[----:B------:R-:W-:Y:S06]  /*9930*/  BRA `(.L_x_2816) ;  /* 0xffffffb000f47947 */ /* 0x000fec000383ffff */
.L_x_2750:
[----:B------:R-:W-:Y:S01]  /*9940*/  HFMA2.MMA R163, -RZ, RZ, 0, 5.9604644775390625e-08 ;  /* 0x00000001ffa37435 */ /* 0x000fe200000001ff */
[----:B------:R-:W-:Y:S02]  /*9950*/  MOV R154, R161 ;  /* 0x000000a1009a7202 */ /* 0x000fe40000000f00 */
[----:B------:R-:W-:Y:S02]  /*9960*/  MOV R90, 0x1f ;  /* 0x0000001f005a7802 */ /* 0x000fe40000000f00 */
[----:B------:R-:W-:-:S07]  /*9970*/  MOV R153, 0xffffffff ;  /* 0xffffffff00997802 */ /* 0x000fce0000000f00 */
[----:B------:R-:W-:Y:S05]  /*9980*/  WARPSYNC.COLLECTIVE R153, `(.L_x_2817) ;  /* 0x0000000099087348 */ /* 0x000fea0003c00000 */
[----:B------:R0:W1:Y:S02]  /*9990*/  SHFL.DOWN P6, R152, R154, R163, R90 ;  /* 0x080000a39a987389 */ /* 0x00006400000c005a */
[----:B01----:R-:W-:Y:S01]  /*99a0*/  ENDCOLLECTIVE ;  /* 0x000000000000791b */ /* 0x003fe20003800000 */
.L_x_2817:
[----:B------:R-:W-:Y:S02]  /*99b0*/  MOV R154, R162 ;  /* 0x000000a2009a7202 */ /* 0x000fe40000000f00 */
[----:B------:R-:W-:-:S07]  /*99c0*/  MOV R91, R152 ;  /* 0x00000098005b7202 */ /* 0x000fce0000000f00 */
[----:B------:R-:W-:Y:S05]  /*99d0*/  WARPSYNC.COLLECTIVE R153, `(.L_x_2818) ;  /* 0x0000000099087348 */ /* 0x000fea0003c00000 */
[----:B------:R0:W1:Y:S02]  /*99e0*/  SHFL.DOWN P6, R152, R154, R163, R90 ;  /* 0x080000a39a987389 */ /* 0x00006400000c005a */
[----:B01----:R-:W-:Y:S01]  /*99f0*/  ENDCOLLECTIVE ;  /* 0x000000000000791b */ /* 0x003fe20003800000 */
.L_x_2818:
        /* <DEDUP_REMOVED lines=9> */
.L_x_2819:
[----:B------:R-:W-:Y:S02]  /*9a90*/  MOV R154, R162 ;  /* 0x000000a2009a7202 */ /* 0x000fe40000000f00 */
[----:B------:R-:W-:-:S07]  /*9aa0*/  MOV R91, R152 ;  /* 0x00000098005b7202 */ /* 0x000fce0000000f00 */
[----:B------:R-:W-:Y:S05]  /*9ab0*/  WARPSYNC.COLLECTIVE R153, `(.L_x_2820) ;  /* 0x0000000099087348 */ /* 0x000fea0003c00000 */
[----:B------:R0:W1:Y:S02]  /*9ac0*/  SHFL.DOWN P6, R152, R154, R163, R90 ;  /* 0x080000a39a987389 */ /* 0x00006400000c005a */
[----:B01----:R-:W-:Y:S01]  /*9ad0*/  ENDCOLLECTIVE ;  /* 0x000000000000791b */ /* 0x003fe20003800000 */
.L_x_2820:
        /* <DEDUP_REMOVED lines=9> */
.L_x_2821:
[----:B------:R-:W-:Y:S02]  /*9b70*/  MOV R154, R162 ;  /* 0x000000a2009a7202 */ /* 0x000fe40000000f00 */
[----:B------:R-:W-:-:S07]  /*9b80*/  MOV R91, R152 ;  /* 0x00000098005b7202 */ /* 0x000fce0000000f00 */
[----:B------:R-:W-:Y:S05]  /*9b90*/  WARPSYNC.COLLECTIVE R153, `(.L_x_2822) ;  /* 0x0000000099087348 */ /* 0x000fea0003c00000 */
[----:B------:R0:W1:Y:S02]  /*9ba0*/  SHFL.DOWN P6, R152, R154, R163, R90 ;  /* 0x080000a39a987389 */ /* 0x00006400000c005a */
[----:B01----:R-:W-:Y:S01]  /*9bb0*/  ENDCOLLECTIVE ;  /* 0x000000000000791b */ /* 0x003fe20003800000 */
.L_x_2822:
        /* <DEDUP_REMOVED lines=9> */
.L_x_2823:
[----:B------:R-:W-:Y:S02]  /*9c50*/  MOV R154, R162 ;  /* 0x000000a2009a7202 */ /* 0x000fe40000000f00 */
[----:B------:R-:W-:-:S07]  /*9c60*/  MOV R91, R152 ;  /* 0x00000098005b7202 */ /* 0x000fce0000000f00 */
[----:B------:R-:W-:Y:S05]  /*9c70*/  WARPSYNC.COLLECTIVE R153, `(.L_x_2824) ;  /* 0x0000000099087348 */ /* 0x000fea0003c00000 */
[----:B------:R0:W1:Y:S02]  /*9c80*/  SHFL.DOWN P6, R152, R154, R163, R90 ;  /* 0x080000a39a987389 */ /* 0x00006400000c005a */
[----:B01----:R-:W-:Y:S01]  /*9c90*/  ENDCOLLECTIVE ;  /* 0x000000000000791b */ /* 0x003fe20003800000 */
.L_x_2824:
        /* <DEDUP_REMOVED lines=9> */
.L_x_2825:
[----:B------:R-:W-:Y:S02]  /*9d30*/  MOV R154, R162 ;  /* 0x000000a2009a7202 */ /* 0x000fe40000000f00 */
[----:B------:R-:W-:-:S07]  /*9d40*/  MOV R91, R152 ;  /* 0x00000098005b7202 */ /* 0x000fce0000000f00 */
[----:B------:R-:W-:Y:S05]  /*9d50*/  WARPSYNC.COLLECTIVE R153, `(.L_x_2826) ;  /* 0x0000000099087348 */ /* 0x000fea0003c00000 */
[----:B------:R0:W1:Y:S02]  /*9d60*/  SHFL.DOWN P6, R152, R154, R163, R90 ;  /* 0x080000a39a987389 */ /* 0x00006400000c005a */
[----:B01----:R-:W-:Y:S01]  /*9d70*/  ENDCOLLECTIVE ;  /* 0x000000000000791b */ /* 0x003fe20003800000 */
.L_x_2826:
        /* <DEDUP_REMOVED lines=10> */
.L_x_2827:
[----:B------:R-:W-:Y:S02]  /*9e20*/  MOV R152, R162 ;  /* 0x000000a200987202 */ /* 0x000fe40000000f00 */
[----:B------:R-:W-:-:S07]  /*9e30*/  MOV R164, R154 ;  /* 0x0000009a00a47202 */ /* 0x000fce0000000f00 */
[----:B------:R-:W-:Y:S05]  /*9e40*/  WARPSYNC.COLLECTIVE R153, `(.L_x_2828) ;  /* 0x0000000099087348 */ /* 0x000fea0003c00000 */
[----:B------:R0:W1:Y:S02]  /*9e50*/  SHFL.IDX P3, R154, R152, R91, R90 ;  /* 0x0000005b989a7389 */ /* 0x000064000006005a */
[----:B01----:R-:W-:Y:S01]  /*9e60*/  ENDCOLLECTIVE ;  /* 0x000000000000791b */ /* 0x003fe20003800000 */
.L_x_2828:
[----:B------:R-:W-:Y:S02]  /*9e70*/  MOV R165, R154 ;  /* 0x0000009a00a57202 */ /* 0x000fe40000000f00 */
[----:B------:R-:W-:-:S07]  /*9e80*/  MOV R154, R161 ;  /* 0x000000a1009a7202 */ /* 0x000fce0000000f00 */
[----:B------:R-:W-:Y:S05]  /*9e90*/  WARPSYNC.COLLECTIVE R153, `(.L_x_2829) ;  /* 0x0000000099087348 */ /* 0x000fea0003c00000 */
[----:B------:R0:W1:Y:S02]  /*9ea0*/  SHFL.DOWN P6, R152, R154, R163, R90 ;  /* 0x080000a39a987389 */ /* 0x00006400000c005a */
[----:B01----:R-:W-:Y:S01]  /*9eb0*/  ENDCOLLECTIVE ;  /* 0x000000000000791b */ /* 0x003fe20003800000 */
.L_x_2829:
[----:B------:R-:W-:Y:S02]  /*9ec0*/  MOV R154, R162 ;  /* 0x000000a2009a7202 */ /* 0x000fe40000000f00 */
[----:B------:R-:W-:-:S07]  /*9ed0*/  MOV R161, R152 ;  /* 0x0000009800a17202 */ /* 0x000fce0000000f00 */
[----:B------:R-:W-:Y:S05]  /*9ee0*/  WARPSYNC.COLLECTIVE R153, `(.L_x_2830) ;  /* 0x0000000099087348 */ /* 0x000fea0003c00000 */
[----:B------:R0:W1:Y:S02]  /*9ef0*/  SHFL.DOWN P6, R152, R154, R163, R90 ;  /* 0x080000a39a987389 */ /* 0x00006400000c005a */
[----:B01----:R-:W-:Y:S01]  /*9f00*/  ENDCOLLECTIVE ;  /* 0x000000000000791b */ /* 0x003fe20003800000 */
.L_x_2830:
[----:B------:R-:W-:Y:S02]  /*9f10*/  MOV R162, R152 ;  /* 0x0000009800a27202 */ /* 0x000fe40000000f00 */
[----:B------:R-:W-:-:S07]  /*9f20*/  MOV R152, R82 ;  /* 0x0000005200987202 */ /* 0x000fce0000000f00 */
[----:B------:R-:W-:Y:S05]  /*9f30*/  WARPSYNC.COLLECTIVE R153, `(.L_x_2831) ;  /* 0x0000000099087348 */ /* 0x000fea0003c00000 */
[----:B------:R0:W1:Y:S02]  /*9f40*/  SHFL.IDX P3, R154, R152, R91, R90 ;  /* 0x0000005b989a7389 */ /* 0x000064000006005a */
[----:B01----:R-:W-:Y:S01]  /*9f50*/  ENDCOLLECTIVE ;  /* 0x000000000000791b */ /* 0x003fe20003800000 */
.L_x_2831:
[----:B------:R-:W-:Y:S02]  /*9f60*/  MOV R152, R83 ;  /* 0x0000005300987202 */ /* 0x000fe40000000f00 */
[----:B------:R-:W-:-:S07]  /*9f70*/  MOV R163, R154 ;  /* 0x0000009a00a37202 */ /* 0x000fce0000000f00 */
[----:B------:R-:W-:Y:S05]  /*9f80*/  WARPSYNC.COLLECTIVE R153, `(.L_x_2832) ;  /* 0x0000000099087348 */ /* 0x000fea0003c00000 */
[----:B------:R0:W1:Y:S02]  /*9f90*/  SHFL.IDX P3, R154, R152, R91, R90 ;  /* 0x0000005b989a7389 */ /* 0x000064000006005a */
[----:B01----:R-:W-:Y:S01]  /*9fa0*/  ENDCOLLECTIVE ;  /* 0x000000000000791b */ /* 0x003fe20003800000 */
.L_x_2832:
[----:B------:R-:W-:Y:S01]  /*9fb0*/  MOV R91, R154 ;  /* 0x0000009a005b7202 */ /* 0x000fe20000000f00 */
[----:B------:R-:W-:Y:S06]  /*9fc0*/  BRA `(.L_x_2833) ;  /* 0xffffffb400907947 */ /* 0x000fec000383ffff */
.L_x_2834:
        /* <DEDUP_REMOVED lines=11> */
.L_x_10938:


//--------------------- .text._Z25selective_scan_bwd_kernelI32Selective_Scan_bwd_kernel_traitsILi128ELi16ELb1ELb1ELb0ELb1ELb1EN3c108BFloat16EfEEv12SSMParamsBwd --------------------------
	.section	.text._Z25selective_scan_bwd_kernelI32Selective_Scan_bwd_kernel_traitsILi128ELi16ELb1ELb1ELb0ELb1ELb1EN3c108BFloat16EfEEv12SSMParamsBwd,"ax",@progbits
	.align	128
        .global         _Z25selective_scan_bwd_kernelI32Selective_Scan_bwd_kernel_traitsILi128ELi16ELb1ELb1ELb0ELb1ELb1EN3c108BFloat16EfEEv12SSMParamsBwd
        .type           _Z25selective_scan_bwd_kernelI32Selective_Scan_bwd_kernel_traitsILi128ELi16ELb1ELb1ELb0ELb1ELb1EN3c108BFloat16EfEEv12SSMParamsBwd,@function
        .size           _Z25selective_scan_bwd_kernelI32Selective_Scan_bwd_kernel_traitsILi128ELi16ELb1ELb1ELb0ELb1ELb1EN3c108BFloat16EfEEv12SSMParamsBwd,(.L_x_10939 - _Z25selective_scan_bwd_kernelI32Selective_Scan_bwd_kernel_traitsILi128ELi16ELb1ELb1ELb0ELb1ELb1EN3c108BFloat16EfEEv12SSMParamsBwd)
        .other          _Z25selective_scan_bwd_kernelI32Selective_Scan_bwd_kernel_traitsILi128ELi16ELb1ELb1ELb0ELb1ELb1EN3c108BFloat16EfEEv12SSMParamsBwd,@"STO_CUDA_ENTRY STV_DEFAULT"
_Z25selective_scan_bwd_kernelI32Selective_Scan_bwd_kernel_traitsILi128ELi16ELb1ELb1ELb0ELb1ELb1EN3c108BFloat16EfEEv12SSMParamsBwd:
.text._Z25selective_scan_bwd_kernelI32Selective_Scan_bwd_kernel_traitsILi128ELi16ELb1ELb1ELb0ELb1ELb1EN3c108BFloat16EfEEv12SSMParamsBwd:
        /* <DEDUP_REMOVED lines=168> */
.L_x_2914:
[----:B------:R-:W-:Y:S01]  /*0a80*/  BAR.SYNC.DEFER_BLOCKING 0x0 ;  /* 0x0000000000007b1d */ /* 0x000fe20000010000 */
[----:B------:R-:W-:Y:S02]  /*0a90*/  SHF.L.U32 R39, R36, 0x1, RZ ;  /* 0x0000000124277819 */ /* 0x000fe400000006ff */
        /* <DEDUP_REMOVED lines=68> */
[----:B0-----:R-:W-:Y:S02]  /*0ee0*/  MOV R13, 0x3d39bf78 ;  /* 0x3d39bf78000d7802 */ /* 0x001fe40000000f00 */
        /* <DEDUP_REMOVED lines=28> */
.L_x_2837:
[----:B------:R-:W-:Y:S05]  /*10b0*/  BSYNC B0 ;  /* 0x0000000000007941 */ /* 0x000fea0003800000 */
.L_x_2836:
[----:B------:R-:W-:Y:S01]  /*10c0*/  SHF.L.U32 R9, R9, 0x10, RZ ;  /* 0x0000001009097819 */ /* 0x000fe200000006ff */
[----:B------:R-:W-:Y:S01]  /*10d0*/  BSSY B0, `(.L_x_2838) ;  /* 0x0000023000007945 */ /* 0x000fe20003800000 */
[----:B------:R-:W-:-:S03]  /*10e0*/  FSETP.GTU.FTZ.AND P3, PT, R25, 20, PT ;  /* 0x41a000001900780b */ /* 0x000fc60003f7c000 */
[----:B------:R-:W-:Y:S01]  /*10f0*/  FADD.FTZ R24, R9, UR5 ;  /* 0x0000000509187e21 */ /* 0x000fe20008010000 */
[----:B------:R-:W-:Y:S09]  /*1100*/  @P5 BRA `(.L_x_2839) ;  /* 0x00000000007c5947 */ /* 0x000ff20003800000 */
        /* <DEDUP_REMOVED lines=31> */
.L_x_2839:
[----:B------:R-:W-:Y:S05]  /*1300*/  BSYNC B0 ;  /* 0x0000000000007941 */ /* 0x000fea0003800000 */
.L_x_2838:
        /* <DEDUP_REMOVED lines=37> */
.L_x_2841:
[----:B------:R-:W-:Y:S05]  /*1560*/  BSYNC B0 ;  /* 0x0000000000007941 */ /* 0x000fea0003800000 */
.L_x_2840:
        /* <DEDUP_REMOVED lines=37> */
.L_x_2843:
[----:B------:R-:W-:Y:S05]  /*17c0*/  BSYNC B0 ;  /* 0x0000000000007941 */ /* 0x000fea0003800000 */
.L_x_2842:
        /* <DEDUP_REMOVED lines=37> */
.L_x_2845:
[----:B------:R-:W-:Y:S05]  /*1a20*/  BSYNC B0 ;  /* 0x0000000000007941 */ /* 0x000fea0003800000 */
.L_x_2844:
        /* <DEDUP_REMOVED lines=37> */
.L_x_2847:
[----:B------:R-:W-:Y:S05]  /*1c80*/  BSYNC B0 ;  /* 0x0000000000007941 */ /* 0x000fea0003800000 */
.L_x_2846:
[----:B------:R-:W-:Y:S01]  /*1c90*/  SHF.L.U32 R5, R5, 0x10, RZ ;  /* 0x0000001005057819 */ /* 0x000fe200000006ff */
[----:B------:R-:W-:Y:S01]  /*1ca0*/  BSSY B0, `(.L_x_2848) ;  /* 0x0000024000007945 */ /* 0x000fe20003800000 */
[----:B------:R-:W-:Y:S02]  /*1cb0*/  FSETP.GTU.FTZ.AND P5, PT, R20, 20, PT ;  /* 0x41a000001400780b */ /* 0x000fe40003fbc000 */
[----:B------:R-:W-:Y:S01]  /*1cc0*/  PRMT R6, R6, 0x7632, R6 ;  /* 0x0000763206067816 */ /* 0x000fe20000000006 */
[----:B0-----:R-:W-:Y:S01]  /*1cd0*/  FADD.FTZ R19, R5, UR5 ;  /* 0x0000000505137e21 */ /* 0x001fe20008010000 */
        /* <DEDUP_REMOVED lines=32> */
.L_x_2849:
[----:B------:R-:W-:Y:S05]  /*1ee0*/  BSYNC B0 ;  /* 0x0000000000007941 */ /* 0x000fea0003800000 */
.L_x_2848:
        /* <DEDUP_REMOVED lines=37> */
.L_x_2851:
[----:B------:R-:W-:Y:S05]  /*2140*/  BSYNC B0 ;  /* 0x0000000000007941 */ /* 0x000fea0003800000 */
.L_x_2850:
        /* <DEDUP_REMOVED lines=36> */
.L_x_2853:
[----:B------:R-:W-:Y:S05]  /*2390*/  BSYNC B0 ;  /* 0x0000000000007941 */ /* 0x000fea0003800000 */
.L_x_2852:
        /* <DEDUP_REMOVED lines=34> */
.L_x_2855:
[----:B------:R-:W-:Y:S05]  /*25c0*/  BSYNC B0 ;  /* 0x0000000000007941 */ /* 0x000fea0003800000 */
.L_x_2854:
        /* <DEDUP_REMOVED lines=33> */
.L_x_2857:
[----:B------:R-:W-:Y:S05]  /*27e0*/  BSYNC B0 ;  /* 0x0000000000007941 */ /* 0x000fea0003800000 */
.L_x_2856:
        /* <DEDUP_REMOVED lines=33> */
.L_x_2859:
[----:B------:R-:W-:Y:S05]  /*2a00*/  BSYNC B0 ;  /* 0x0000000000007941 */ /* 0x000fea0003800000 */
.L_x_2858:
        /* <DEDUP_REMOVED lines=33> */
.L_x_2861:
[----:B------:R-:W-:Y:S05]  /*2c20*/  BSYNC B0 ;  /* 0x0000000000007941 */ /* 0x000fea0003800000 */
.L_x_2860:
        /* <DEDUP_REMOVED lines=33> */
.L_x_2863:
[----:B------:R-:W-:Y:S05]  /*2e40*/  BSYNC B0 ;  /* 0x0000000000007941 */ /* 0x000fea0003800000 */
.L_x_2862:
        /* <DEDUP_REMOVED lines=33> */
.L_x_2865:
[----:B------:R-:W-:Y:S05]  /*3060*/  BSYNC B0 ;  /* 0x0000000000007941 */ /* 0x000fea0003800000 */
.L_x_2864:
        /* <DEDUP_REMOVED lines=33> */
.L_x_2867:
[----:B------:R-:W-:Y:S05]  /*3280*/  BSYNC B0 ;  /* 0x0000000000007941 */ /* 0x000fea0003800000 */
.L_x_2866:
[----:B------:R-:W-:Y:S01]  /*3290*/  USHF.R.S32.HI UR7, URZ, 0x1f, UR11 ;  /* 0x0000001f3f077899 */ /* 0x000fe2000801140b */
[----:B------:R-:W0:Y:S01]  /*32a0*/  LDS.128 R56, [R33] ;  /* 0x0000000021387984 */ /* 0x000e220000000c00 */
[----:B------:R-:W-:Y:S01]  /*32b0*/  ULEA UR8, UR49, 0xfffff800, 0xb ;  /* 0xfffff80031087891 */ /* 0x000fe2000f8e583f */
[----:B------:R-:W-:Y:S01]  /*32c0*/  ULDC.64 UR32, c[0x0][0x2a0] ;  /* 0x0000a80000207ab9 */ /* 0x000fe20000000a00 */
[----:B------:R-:W-:Y:S01]  /*32d0*/  USHF.R.S32.HI UR50, URZ, 0x1f, UR10 ;  /* 0x0000001f3f327899 */ /* 0x000fe2000801140a */
[----:B------:R-:W-:Y:S01]  /*32e0*/  LDS.128 R52, [R33+0x10] ;  /* 0x0000100021347984 */ /* 0x000fe20000000c00 */
[----:B------:R-:W-:Y:S02]  /*32f0*/  UIMAD UR28, UR7, UR32, URZ ;  /* 0x00000020071c72a4 */ /* 0x000fe4000f8e023f */
[----:B------:R-:W-:Y:S01]  /*3300*/  USHF.R.S32.HI UR9, URZ, 0x1f, UR8 ;  /* 0x0000001f3f097899 */ /* 0x000fe20008011408 */
[----:B------:R-:W2:Y:S01]  /*3310*/  LDL.LU R71, [R1+0x74] ;  /* 0x0000740001477983 */ /* 0x000ea20000300800 */
[----:B------:R-:W-:-:S02]  /*3320*/  UIMAD UR30, UR11, UR33, UR28 ;  /* 0x000000210b1e72a4 */ /* 0x000fc4000f8e021c */
[----:B------:R-:W-:-:S03]  /*3330*/  UIMAD.WIDE.U32 UR28, UR11, UR32, UR8 ;  /* 0x000000200b1c72a5 */ /* 0x000fc6000f8e0008 */
[----:B------:R-:W-:Y:S01]  /*3340*/  ULDC.64 UR32, c[0x0][0x2a8] ;  /* 0x0000aa0000207ab9 */ /* 0x000fe20000000a00 */
        /* <DEDUP_REMOVED lines=10> */
[----:B------:R-:W-:-:S03]  /*33f0*/  MOV R3, UR28 ;  /* 0x0000001c00037c02 */ /* 0x000fc60008000f00 */
[----:B------:R-:W-:Y:S01]  /*3400*/  IMAD.WIDE R2, R109, 0x10, R2 ;  /* 0x000000106d027825 */ /* 0x000fe200078e0202 */
[----:B------:R-:W-:Y:S06]  /*3410*/  BAR.SYNC.DEFER_BLOCKING 0x0 ;  /* 0x0000000000007b1d */ /* 0x000fec0000010000 */
[----:B------:R-:W3:Y:S04]  /*3420*/  LDG.E.128 R60, desc[UR20][R2.64] ;  /* 0x00000014023c7981 */ /* 0x000ee8000c1e1d00 */
[----:B------:R1:W4:Y:S01]  /*3430*/  LDG.E.128 R64, desc[UR20][R2.64+0x200] ;  /* 0x0002001402407981 */ /* 0x000322000c1e1d00 */
[----:B------:R-:W-:-:S04]  /*3440*/  UIMAD UR28, UR7, UR32, URZ ;  /* 0x00000020071c72a4 */ /* 0x000fc8000f8e023f */
[----:B------:R-:W-:Y:S02]  /*3450*/  UIMAD UR30, UR11, UR33, UR28 ;  /* 0x000000210b1e72a4 */ /* 0x000fe4000f8e021c */
        /* <DEDUP_REMOVED lines=12> */
[----:B------:R-:W-:-:S03]  /*3520*/  MOV R3, UR28 ;  /* 0x0000001c00037c02 */ /* 0x000fc60008000f00 */
[----:B------:R-:W-:Y:S01]  /*3530*/  IMAD.WIDE R2, R109, 0x10, R2 ;  /* 0x000000106d027825 */ /* 0x000fe200078e0202 */
[----:B---3--:R-:W-:Y:S04]  /*3540*/  STS.128 [R34], R60 ;  /* 0x0000003c22007388 */ /* 0x008fe80000000c00 */
[----:B----4-:R-:W-:Y:S01]  /*3550*/  STS.128 [R34+0x200], R64 ;  /* 0x0002004022007388 */ /* 0x010fe20000000c00 */
[----:B------:R-:W-:-:S03]  /*3560*/  NOP ;  /* 0x0000000000007918 */ /* 0x000fc60000000000 */
[----:B------:R-:W1:Y:S04]  /*3570*/  LDS.128 R48, [R33] ;  /* 0x0000000021307984 */ /* 0x000e680000000c00 */
[----:B------:R-:W3:Y:S01]  /*3580*/  LDS.128 R4, [R33+0x10] ;  /* 0x0000100021047984 */ /* 0x000ee20000000c00 */
[----:B------:R-:W-:Y:S06]  /*3590*/  BAR.SYNC.DEFER_BLOCKING 0x0 ;  /* 0x0000000000007b1d */ /* 0x000fec0000010000 */
[----:B------:R-:W4:Y:S04]  /*35a0*/  LDG.E.128 R8, desc[UR20][R2.64] ;  /* 0x0000001402087981 */ /* 0x000f28000c1e1d00 */
[----:B------:R5:W4:Y:S01]  /*35b0*/  LDG.E.128 R12, desc[UR20][R2.64+0x200] ;  /* 0x00020014020c7981 */ /* 0x000b22000c1e1d00 */
[C---:B0-----:R-:W-:Y:S01]  /*35c0*/  SHF.L.U32 R72, R56.reuse, 0x10, RZ ;  /* 0x0000001038487819 */ /* 0x041fe200000006ff */
[----:B------:R-:W-:Y:S01]  /*35d0*/  UIMAD UR28, UR7, UR32, URZ ;  /* 0x00000020071c72a4 */ /* 0x000fe2000f8e023f */
[----:B------:R-:W-:-:S02]  /*35e0*/  PRMT R74, R56, 0x7632, R74 ;  /* 0x00007632384a7816 */ /* 0x000fc4000000004a */
[C---:B-1----:R-:W-:Y:S01]  /*35f0*/  SHF.L.U32 R82, R48.reuse, 0x10, RZ ;  /* 0x0000001030527819 */ /* 0x042fe200000006ff */
[----:B------:R-:W-:Y:S01]  /*3600*/  UIMAD UR30, UR11, UR33, UR28 ;  /* 0x000000210b1e72a4 */ /* 0x000fe2000f8e021c */
[----:B------:R-:W-:Y:S01]  /*3610*/  PRMT R48, R48, 0x7632, R48 ;  /* 0x0000763230307816 */ /* 0x000fe20000000030 */
[----:B------:R-:W-:Y:S01]  /*3620*/  UIMAD.WIDE.U32 UR28, UR11, UR32, UR8 ;  /* 0x000000200b1c72a5 */ /* 0x000fe2000f8e0008 */
[C---:B------:R-:W-:Y:S01]  /*3630*/  SHF.L.U32 R79, R49.reuse, 0x10, RZ ;  /* 0x00000010314f7819 */ /* 0x040fe200000006ff */
[----:B------:R-:W-:Y:S01]  /*3640*/  FMUL.FTZ R0, R82, -1.4426950216293334961 ;  /* 0xbfb8aa3b52007820 */ /* 0x000fe20000410000 */
[----:B-----5:R-:W-:Y:S01]  /*3650*/  PRMT R2, R49, 0x7632, R2 ;  /* 0x0000763231027816 */ /* 0x020fe20000000002 */
[----:B------:R-:W-:Y:S01]  /*3660*/  ULDC.64 UR32, c[0x0][0x3a0] ;  /* 0x0000e80000207ab9 */ /* 0x000fe20000000a00 */
[----:B------:R-:W-:Y:S01]  /*3670*/  SHF.L.U32 R49, R48, 0x10, RZ ;  /* 0x0000001030317819 */ /* 0x000fe200000006ff */
[----:B------:R-:W-:Y:S01]  /*3680*/  FMUL.FTZ R16, R79, -1.4426950216293334961 ;  /* 0xbfb8aa3b4f107820 */ /* 0x000fe20000410000 */
[----:B------:R-:W-:Y:S01]  /*3690*/  SHF.L.U32 R87, R2, 0x10, RZ ;  /* 0x0000001002577819 */ /* 0x000fe200000006ff */
[----:B------:R-:W0:Y:S01]  /*36a0*/  MUFU.EX2 R0, R0 ;  /* 0x0000000000007308 */ /* 0x000e220000000800 */
[C---:B------:R-:W-:Y:S01]  /*36b0*/  SHF.L.U32 R77, R50.reuse, 0x10, RZ ;  /* 0x00000010324d7819 */ /* 0x040fe200000006ff */
[----:B------:R-:W-:Y:S01]  /*36c0*/  FMUL.FTZ R2, R49, -1.4426950216293334961 ;  /* 0xbfb8aa3b31027820 */ /* 0x000fe20000410000 */
[----:B------:R-:W-:Y:S01]  /*36d0*/  PRMT R50, R50, 0x7632, R50 ;  /* 0x0000763232327816 */ /* 0x000fe20000000032 */
[----:B------:R-:W-:Y:S01]  /*36e0*/  FMUL.FTZ R3, R87, -1.4426950216293334961 ;  /* 0xbfb8aa3b57037820 */ /* 0x000fe20000410000 */
[----:B------:R-:W-:Y:S01]  /*36f0*/  SHF.L.U32 R85, R51, 0x10, RZ ;  /* 0x0000001033557819 */ /* 0x000fe200000006ff */
[----:B------:R-:W-:Y:S01]  /*3700*/  FMUL.FTZ R37, R77, -1.4426950216293334961 ;  /* 0xbfb8aa3b4d257820 */ /* 0x000fe20000410000 */
[----:B------:R-:W-:Y:S01]  /*3710*/  SHF.L.U32 R86, R50, 0x10, RZ ;  /* 0x0000001032567819 */ /* 0x000fe200000006ff */
[----:B------:R-:W1:Y:S01]  /*3720*/  MUFU.EX2 R2, R2 ;  /* 0x0000000200027308 */ /* 0x000e620000000800 */
[----:B------:R-:W-:Y:S01]  /*3730*/  SHF.L.U32 R74, R74, 0x10, RZ ;  /* 0x000000104a4a7819 */ /* 0x000fe200000006ff */
[----:B------:R-:W-:Y:S01]  /*3740*/  FMUL.FTZ R38, R85, -1.4426950216293334961 ;  /* 0xbfb8aa3b55267820 */ /* 0x000fe20000410000 */
[C---:B------:R-:W-:Y:S01]  /*3750*/  SHF.L.U32 R56, R53.reuse, 0x10, RZ ;  /* 0x0000001035387819 */ /* 0x040fe200000006ff */
[----:B------:R-:W-:Y:S01]  /*3760*/  UIADD3 UR29, UR29, UR30, URZ ;  /* 0x0000001e1d1d7290 */ /* 0x000fe2000fffe03f */
[----:B------:R-:W-:Y:S01]  /*3770*/  PRMT R62, R53, 0x7632, R62 ;  /* 0x00007632353e7816 */ /* 0x000fe2000000003e */
[----:B------:R-:W-:Y:S01]  /*3780*/  UIMAD UR30, UR50, UR32, URZ ;  /* 0x00000020321e72a4 */ /* 0x000fe2000f8e023f */
[C---:B------:R-:W-:Y:S01]  /*3790*/  SHF.L.U32 R61, R57.reuse, 0x10, RZ ;  /* 0x00000010393d7819 */ /* 0x040fe200000006ff */
[----:B------:R-:W5:Y:S01]  /*37a0*/  MUFU.EX2 R16, R16 ;  /* 0x0000001000107308 */ /* 0x000f620000000800 */
[----:B0-----:R-:W-:Y:S01]  /*37b0*/  FADD.FTZ R0, R0, 1 ;  /* 0x3f80000000007421 */ /* 0x001fe20000010000 */
[----:B------:R-:W-:Y:S01]  /*37c0*/  PRMT R75, R57, 0x7632, R75 ;  /* 0x00007632394b7816 */ /* 0x000fe2000000004b */
[----:B------:R-:W-:Y:S01]  /*37d0*/  UIMAD UR30, UR10, UR33, UR30 ;  /* 0x000000210a1e72a4 */ /* 0x000fe2000f8e021e */
[----:B---3--:R-:W-:Y:S01]  /*37e0*/  SHF.L.U32 R57, R4, 0x10, RZ ;  /* 0x0000001004397819 */ /* 0x008fe200000006ff */
[----:B------:R-:W-:Y:S01]  /*37f0*/  UIMAD.WIDE.U32 UR28, UR10, UR32, UR28 ;  /* 0x000000200a1c72a5 */ /* 0x000fe2000f8e001c */
[----:B------:R-:W-:-:S02]  /*3800*/  PRMT R51, R51, 0x7632, R51 ;  /* 0x0000763233337816 */ /* 0x000fc40000000033 */
[----:B------:R-:W0:Y:S01]  /*3810*/  MUFU.RCP R69, R0 ;  /* 0x0000000000457308 */ /* 0x000e220000001000 */
[----:B-1----:R-:W-:Y:S01]  /*3820*/  FADD.FTZ R2, R2, 1 ;  /* 0x3f80000002027421 */ /* 0x002fe20000010000 */
[----:B------:R-:W-:Y:S01]  /*3830*/  FMUL.FTZ R50, R57, -1.4426950216293334961 ;  /* 0xbfb8aa3b39327820 */ /* 0x000fe20000410000 */
[----:B------:R-:W-:Y:S01]  /*3840*/  SHF.L.U32 R89, R51, 0x10, RZ ;  /* 0x0000001033597819 */ /* 0x000fe200000006ff */
[----:B------:R-:W-:Y:S01]  /*3850*/  ULDC.64 UR32, c[0x0][0x3e8] ;  /* 0x0000fa0000207ab9 */ /* 0x000fe20000000a00 */
[C---:B------:R-:W-:Y:S01]  /*3860*/  SHF.L.U32 R65, R52.reuse, 0x10, RZ ;  /* 0x0000001034417819 */ /* 0x040fe200000006ff */
[----:B------:R-:W-:Y:S01]  /*3870*/  UIADD3 UR31, UR29, UR30, URZ ;  /* 0x0000001e1d1f7290 */ /* 0x000fe2000fffe03f */
[----:B------:R-:W-:Y:S01]  /*3880*/  PRMT R63, R52, 0x7632, R63 ;  /* 0x00007632343f7816 */ /* 0x000fe2000000003f */
[----:B------:R-:W1:Y:S01]  /*3890*/  MUFU.EX2 R3, R3 ;  /* 0x0000000300037308 */ /* 0x000e620000000800 */
[----:B-----5:R-:W-:Y:S01]  /*38a0*/  FADD.FTZ R16, R16, 1 ;  /* 0x3f80000010107421 */ /* 0x020fe20000010000 */
[----:B------:R-:W-:Y:S01]  /*38b0*/  PRMT R4, R45, 0x7632, R4 ;  /* 0x000076322d047816 */ /* 0x000fe20000000004 */
[----:B------:R-:W-:Y:S01]  /*38c0*/  ULEA UR30, UP0, UR28, UR32, 0x1 ;  /* 0x000000201c1e7291 */ /* 0x000fe2000f80083f */
[----:B------:R-:W-:-:S02]  /*38d0*/  SHF.L.U32 R75, R75, 0x10, RZ ;  /* 0x000000104b4b7819 */ /* 0x000fc400000006ff */
[----:B------:R-:W-:Y:S01]  /*38e0*/  SHF.L.U32 R66, R58, 0x10, RZ ;  /* 0x000000103a427819 */ /* 0x000fe200000006ff */
[----:B------:R-:W-:Y:S01]  /*38f0*/  ULEA.HI.X UR31, UR28, UR33, UR31, 0x1, UP0 ;  /* 0x000000211c1f7291 */ /* 0x000fe200080f0c1f */
[----:B------:R-:W3:Y:S01]  /*3900*/  MUFU.RCP R68, R2 ;  /* 0x0000000200447308 */ /* 0x000ee20000001000 */
[----:B0-----:R-:W-:Y:S01]  /*3910*/  FMUL.FTZ R0, R82, R69 ;  /* 0x0000004552007220 */ /* 0x001fe20000410000 */
[----:B------:R-:W-:Y:S01]  /*3920*/  PRMT R81, R58, 0x7632, R81 ;  /* 0x000076323a517816 */ /* 0x000fe20000000051 */
[----:B------:R-:W-:Y:S01]  /*3930*/  ULDC.64 UR28, c[0x0][0x320] ;  /* 0x0000c800001c7ab9 */ /* 0x000fe20000000a00 */
[C---:B------:R-:W-:Y:S01]  /*3940*/  SHF.L.U32 R67, R59.reuse, 0x10, RZ ;  /* 0x000000103b437819 */ /* 0x040fe200000006ff */
[----:B------:R-:W-:Y:S01]  /*3950*/  FMUL.FTZ R108, R72, R0 ;  /* 0x00000000486c7220 */ /* 0x000fe20000410000 */
[----:B------:R-:W-:Y:S02]  /*3960*/  PRMT R58, R59, 0x7632, R58 ;  /* 0x000076323b3a7816 */ /* 0x000fe4000000003a */
[----:B------:R0:W5:Y:S01]  /*3970*/  MUFU.RCP R64, R16 ;  /* 0x0000001000407308 */ /* 0x0001620000001000 */
[----:B-1----:R-:W-:Y:S01]  /*3980*/  FADD.FTZ R70, R3, 1 ;  /* 0x3f80000003467421 */ /* 0x002fe20000010000 */
[----:B------:R-:W-:Y:S01]  /*3990*/  PRMT R3, R44, 0x7632, R3 ;  /* 0x000076322c037816 */ /* 0x000fe20000000003 */
[----:B------:R-:W-:Y:S01]  /*39a0*/  STL [R1+0x28], R108 ;  /* 0x0000286c01007387 */ /* 0x000fe20000100800 */
[----:B------:R-:W-:-:S02]  /*39b0*/  SHF.L.U32 R158, R55, 0x10, RZ ;  /* 0x00000010379e7819 */ /* 0x000fc400000006ff */
[----:B------:R-:W-:Y:S02]  /*39c0*/  SHF.L.U32 R53, R3, 0x10, RZ ;  /* 0x0000001003357819 */ /* 0x000fe400000006ff */
[----:B------:R-:W1:Y:S01]  /*39d0*/  MUFU.EX2 R37, R37 ;  /* 0x0000002500257308 */ /* 0x000e620000000800 */
[----:B0-----:R-:W-:Y:S01]  /*39e0*/  FMUL.FTZ R16, R86, -1.4426950216293334961 ;  /* 0xbfb8aa3b56107820 */ /* 0x001fe20000410000 */
[----:B---3--:R-:W-:Y:S01]  /*39f0*/  FMUL.FTZ R2, R49, R68 ;  /* 0x0000004431027220 */ /* 0x008fe20000410000 */
[----:B------:R-:W-:Y:S01]  /*3a00*/  PRMT R59, R55, 0x7632, R59 ;  /* 0x00007632373b7816 */ /* 0x000fe2000000003b */
[----:B------:R-:W-:Y:S01]  /*3a10*/  FADD.FTZ R78, -R68, 1 ;  /* 0x3f800000444e7421 */ /* 0x000fe20000010100 */
[----:B------:R-:W-:Y:S01]  /*3a20*/  SHF.L.U32 R55, R4, 0x10, RZ ;  /* 0x0000001004377819 */ /* 0x000fe200000006ff */
[----:B------:R-:W-:Y:S01]  /*3a30*/  FMUL.FTZ R103, R74, R2 ;  /* 0x000000024a677220 */ /* 0x000fe20000410000 */
[C---:B------:R-:W-:Y:S01]  /*3a40*/  SHF.L.U32 R51, R46.reuse, 0x10, RZ ;  /* 0x000000102e337819 */ /* 0x040fe200000006ff */
[----:B------:R0:W3:Y:S01]  /*3a50*/  MUFU.EX2 R48, R38 ;  /* 0x0000002600307308 */ /* 0x0000e20000000800 */
[----:B-----5:R-:W-:Y:S01]  /*3a60*/  FMUL.FTZ R3, R79, R64 ;  /* 0x000000404f037220 */ /* 0x020fe20000410000 */
[----:B------:R-:W-:Y:S01]  /*3a70*/  PRMT R4, R46, 0x7632, R4 ;  /* 0x000076322e047816 */ /* 0x000fe20000000004 */
[----:B------:R-:W-:Y:S01]  /*3a80*/  FFMA.FTZ R78, R49, R78, 1 ;  /* 0x3f800000314e7423 */ /* 0x000fe2000001004e */
[----:B------:R-:W-:Y:S01]  /*3a90*/  SHF.L.U32 R81, R81, 0x10, RZ ;  /* 0x0000001051517819 */ /* 0x000fe200000006ff */
[----:B------:R-:W-:Y:S01]  /*3aa0*/  FMUL.FTZ R107, R61, R3 ;  /* 0x000000033d6b7220 */ /* 0x000fe20000410000 */
[----:B------:R-:W-:Y:S01]  /*3ab0*/  SHF.L.U32 R160, R54, 0x10, RZ ;  /* 0x0000001036a07819 */ /* 0x000fe200000006ff */
[----:B------:R-:W-:Y:S01]  /*3ac0*/  STL [R1+0x24], R103 ;  /* 0x0000246701007387 */ /* 0x000fe20000100800 */
[----:B------:R-:W5:Y:S01]  /*3ad0*/  MUFU.EX2 R16, R16 ;  /* 0x0000001000107308 */ /* 0x000f620000000800 */
[----:B0-----:R-:W-:Y:S01]  /*3ae0*/  SHF.L.U32 R38, R44, 0x10, RZ ;  /* 0x000000102c267819 */ /* 0x001fe200000006ff */
[----:B-1----:R-:W-:Y:S01]  /*3af0*/  FADD.FTZ R37, R37, 1 ;  /* 0x3f80000025257421 */ /* 0x002fe20000010000 */
[----:B------:R-:W-:Y:S01]  /*3b00*/  PRMT R60, R54, 0x7632, R60 ;  /* 0x00007632363c7816 */ /* 0x000fe2000000003c */
[----:B------:R-:W-:Y:S01]  /*3b10*/  STL [R1+0x20], R107 ;  /* 0x0000206b01007387 */ /* 0x000fe20000100800 */
[----:B------:R-:W-:Y:S01]  /*3b20*/  SHF.L.U32 R90, R47, 0x10, RZ ;  /* 0x000000102f5a7819 */ /* 0x000fe200000006ff */
[----:B--2---:R-:W-:Y:S01]  /*3b30*/  FFMA.FTZ R38, R108, R38, R71 ;  /* 0x000000266c267223 */ /* 0x004fe20000010047 */
[----:B------:R-:W-:Y:S01]  /*3b40*/  SHF.L.U32 R71, R5, 0x10, RZ ;  /* 0x0000001005477819 */ /* 0x000fe200000006ff */
[----:B------:R-:W0:Y:S01]  /*3b50*/  MUFU.RCP R70, R70 ;  /* 0x0000004600467308 */ /* 0x000e220000001000 */
[----:B---3--:R-:W-:Y:S01]  /*3b60*/  FADD.FTZ R48, R48, 1 ;  /* 0x3f80000030307421 */ /* 0x008fe20000010000 */
[----:B------:R-:W-:Y:S01]  /*3b70*/  FFMA.FTZ R38, R103, R53, R38 ;  /* 0x0000003567267223 */ /* 0x000fe20000010026 */
[----:B------:R-:W-:Y:S01]  /*3b80*/  SHF.L.U32 R53, R45, 0x10, RZ ;  /* 0x000000102d357819 */ /* 0x000fe200000006ff */
[----:B------:R-:W-:Y:S01]  /*3b90*/  FMUL.FTZ R83, R71, -1.4426950216293334961 ;  /* 0xbfb8aa3b47537820 */ /* 0x000fe20000410000 */
[----:B------:R-:W-:-:S02]  /*3ba0*/  SHF.L.U32 R161, R62, 0x10, RZ ;  /* 0x000000103ea17819 */ /* 0x000fc400000006ff */
[----:B------:R-:W-:Y:S01]  /*3bb0*/  SHF.L.U32 R159, R60, 0x10, RZ ;  /* 0x000000103c9f7819 */ /* 0x000fe200000006ff */
[----:B------:R-:W-:Y:S01]  /*3bc0*/  FFMA.FTZ R52, R107, R53, R38 ;  /* 0x000000356b347223 */ /* 0x000fe20000010026 */
[----:B------:R1:W2:Y:S01]  /*3bd0*/  MUFU.RCP R76, R37 ;  /* 0x00000025004c7308 */ /* 0x0002a20000001000 */
[----:B-----5:R-:W-:Y:S01]  /*3be0*/  FADD.FTZ R73, R16, 1 ;  /* 0x3f80000010497421 */ /* 0x020fe20000010000 */
[----:B------:R-:W-:Y:S01]  /*3bf0*/  FADD.FTZ R16, -R64, 1 ;  /* 0x3f80000040107421 */ /* 0x000fe20000010100 */
[----:B------:R-:W-:-:S03]  /*3c00*/  ISETP.NE.U32.AND P0, PT, RZ, UR28, PT ;  /* 0x0000001cff007c0c */ /* 0x000fc6000bf05070 */
[----:B------:R-:W-:Y:S01]  /*3c10*/  FFMA.FTZ R79, R79, R16, 1 ;  /* 0x3f8000004f4f7423 */ /* 0x000fe20000010010 */
[----:B------:R-:W-:Y:S01]  /*3c20*/  ISETP.NE.AND.EX P0, PT, RZ, UR29, PT, P0 ;  /* 0x0000001dff007c0c */ /* 0x000fe2000bf05300 */
[----:B------:R3:W5:Y:S01]  /*3c30*/  MUFU.EX2 R53, R50 ;  /* 0x0000003200357308 */ /* 0x0007620000000800 */
[----:B-1----:R-:W-:Y:S01]  /*3c40*/  FADD.FTZ R37, -R69, 1 ;  /* 0x3f80000045257421 */ /* 0x002fe20000010100 */
[----:B0-----:R-:W-:Y:S01]  /*3c50*/  FMUL.FTZ R38, R87, R70 ;  /* 0x0000004657267220 */ /* 0x001fe20000410000 */
[----:B------:R-:W-:Y:S02]  /*3c60*/  FADD.FTZ R80, -R70, 1 ;  /* 0x3f80000046507421 */ /* 0x000fe40000010100 */
[----:B------:R-:W-:Y:S01]  /*3c70*/  FFMA.FTZ R82, R82, R37, 1 ;  /* 0x3f80000052527423 */ /* 0x000fe20000010025 */
[----:B------:R-:W-:Y:S01]  /*3c80*/  FMUL.FTZ R102, R75, R38 ;  /* 0x000000264b667220 */ /* 0x000fe20000410000 */
[----:B------:R-:W-:Y:S01]  /*3c90*/  FFMA.FTZ R80, R87, R80, 1 ;  /* 0x3f80000057507423 */ /* 0x000fe20000010050 */
[----:B------:R-:W0:Y:S01]  /*3ca0*/  MUFU.RCP R73, R73 ;  /* 0x0000004900497308 */ /* 0x000e220000001000 */
[----:B---3--:R-:W-:Y:S01]  /*3cb0*/  FMUL.FTZ R50, R89, -1.4426950216293334961 ;  /* 0xbfb8aa3b59327820 */ /* 0x008fe20000410000 */
[C---:B--2---:R-:W-:Y:S01]  /*3cc0*/  FMUL.FTZ R37, R77.reuse, R76 ;  /* 0x0000004c4d257220 */ /* 0x044fe20000410000 */
[----:B------:R-:W-:Y:S01]  /*3cd0*/  FADD.FTZ R16, -R76, 1 ;  /* 0x3f8000004c107421 */ /* 0x000fe20000010100 */
[----:B------:R-:W-:Y:S01]  /*3ce0*/  FFMA.FTZ R52, R102, R55, R52 ;  /* 0x0000003766347223 */ /* 0x000fe20000010034 */
[----:B------:R-:W-:Y:S01]  /*3cf0*/  STL [R1+0x1c], R102 ;  /* 0x00001c6601007387 */ /* 0x000fe20000100800 */
[----:B------:R-:W-:Y:S01]  /*3d00*/  FMUL.FTZ R106, R66, R37 ;  /* 0x00000025426a7220 */ /* 0x000fe20000410000 */
[----:B------:R-:W-:Y:S01]  /*3d10*/  FFMA.FTZ R77, R77, R16, 1 ;  /* 0x3f8000004d4d7423 */ /* 0x000fe20000010010 */
[----:B------:R-:W1:Y:S01]  /*3d20*/  MUFU.EX2 R50, R50 ;  /* 0x0000003200327308 */ /* 0x000e620000000800 */
[----:B-----5:R-:W-:Y:S01]  /*3d30*/  FADD.FTZ R54, R53, 1 ;  /* 0x3f80000035367421 */ /* 0x020fe20000010000 */
[----:B------:R-:W-:Y:S01]  /*3d40*/  FFMA.FTZ R51, R106, R51, R52 ;  /* 0x000000336a337223 */ /* 0x000fe20000010034 */
[----:B------:R-:W-:Y:S01]  /*3d50*/  SHF.L.U32 R52, R4, 0x10, RZ ;  /* 0x0000001004347819 */ /* 0x000fe200000006ff */
[----:B------:R-:W-:Y:S01]  /*3d60*/  STL [R1+0x18], R106 ;  /* 0x0000186a01007387 */ /* 0x000fe20000100800 */
[----:B------:R-:W-:-:S03]  /*3d70*/  PRMT R4, R47, 0x7632, R4 ;  /* 0x000076322f047816 */ /* 0x000fc60000000004 */
[----:B------:R-:W2:Y:S01]  /*3d80*/  MUFU.RCP R88, R48 ;  /* 0x0000003000587308 */ /* 0x000ea20000001000 */
[----:B0-----:R-:W-:Y:S01]  /*3d90*/  FMUL.FTZ R16, R86, R73 ;  /* 0x0000004956107220 */ /* 0x001fe20000410000 */
[----:B------:R-:W-:-:S03]  /*3da0*/  SHF.L.U32 R91, R4, 0x10, RZ ;  /* 0x00000010045b7819 */ /* 0x000fc600000006ff */
[----:B------:R-:W-:-:S03]  /*3db0*/  FMUL.FTZ R101, R81, R16 ;  /* 0x0000001051657220 */ /* 0x000fc60000410000 */
[----:B------:R-:W0:Y:S01]  /*3dc0*/  MUFU.EX2 R83, R83 ;  /* 0x0000005300537308 */ /* 0x000e220000000800 */
[----:B-1----:R-:W-:Y:S01]  /*3dd0*/  FADD.FTZ R84, R50, 1 ;  /* 0x3f80000032547421 */ /* 0x002fe20000010000 */
[----:B------:R-:W-:Y:S01]  /*3de0*/  FFMA.FTZ R55, R101, R52, R51 ;  /* 0x0000003465377223 */ /* 0x000fe20000010033 */
[----:B------:R-:W-:Y:S05]  /*3df0*/  STL [R1+0x14], R101 ;  /* 0x0000146501007387 */ /* 0x000fea0000100800 */
[----:B------:R-:W1:Y:S01]  /*3e00*/  MUFU.RCP R84, R84 ;  /* 0x0000005400547308 */ /* 0x000e620000001000 */
[----:B--2---:R-:W-:-:S04]  /*3e10*/  FADD.FTZ R52, -R88, 1 ;  /* 0x3f80000058347421 */ /* 0x004fc80000010100 */
[C---:B------:R-:W-:Y:S01]  /*3e20*/  FFMA.FTZ R87, R85.reuse, R52, 1 ;  /* 0x3f80000055577423 */ /* 0x040fe20000010034 */
[----:B------:R-:W-:Y:S01]  /*3e30*/  FMUL.FTZ R52, R85, R88 ;  /* 0x0000005855347220 */ /* 0x000fe20000410000 */
[----:B------:R-:W-:Y:S01]  /*3e40*/  FADD.FTZ R85, -R73, 1 ;  /* 0x3f80000049557421 */ /* 0x000fe20000010100 */
[----:B0-----:R-:W-:Y:S02]  /*3e50*/  FADD.FTZ R83, R83, 1 ;  /* 0x3f80000053537421 */ /* 0x001fe40000010000 */
[----:B------:R-:W-:Y:S01]  /*3e60*/  FMUL.FTZ R105, R67, R52 ;  /* 0x0000003443697220 */ /* 0x000fe20000410000 */
[----:B------:R-:W-:-:S03]  /*3e70*/  FFMA.FTZ R85, R86, R85, 1 ;  /* 0x3f80000056557423 */ /* 0x000fc60000010055 */
[----:B------:R-:W-:Y:S01]  /*3e80*/  FFMA.FTZ R90, R105, R90, R55 ;  /* 0x0000005a695a7223 */ /* 0x000fe20000010037 */
[----:B------:R-:W-:Y:S01]  /*3e90*/  SHF.L.U32 R55, R7, 0x10, RZ ;  /* 0x0000001007377819 */ /* 0x000fe200000006ff */
[----:B------:R-:W-:Y:S01]  /*3ea0*/  STL [R1+0x10], R105 ;  /* 0x0000106901007387 */ /* 0x000fe20000100800 */
[----:B-1----:R-:W-:-:S03]  /*3eb0*/  FMUL.FTZ R53, R89, R84 ;  /* 0x0000005459357220 */ /* 0x002fc60000410000 */
[----:B------:R-:W-:-:S04]  /*3ec0*/  FMUL.FTZ R86, R55, -1.4426950216293334961 ;  /* 0xbfb8aa3b37567820 */ /* 0x000fc80000410000 */
[----:B------:R-:W-:Y:S01]  /*3ed0*/  MUFU.EX2 R99, R86 ;  /* 0x0000005600637308 */ /* 0x000fe20000000800 */
[----:B----4-:R0:W-:Y:S04]  /*3ee0*/  STS.128 [R34], R8 ;  /* 0x0000000822007388 */ /* 0x0101e80000000c00 */
[----:B------:R1:W-:Y:S01]  /*3ef0*/  STS.128 [R34+0x200], R12 ;  /* 0x0002000c22007388 */ /* 0x0003e20000000c00 */
[----:B------:R-:W-:-:S03]  /*3f00*/  NOP ;  /* 0x0000000000007918 */ /* 0x000fc60000000000 */
[----:B------:R-:W2:Y:S01]  /*3f10*/  LDS.128 R48, [R33] ;  /* 0x0000000021307984 */ /* 0x000ea20000000c00 */
[----:B0-----:R-:W-:Y:S01]  /*3f20*/  SHF.L.U32 R9, R6, 0x10, RZ ;  /* 0x0000001006097819 */ /* 0x001fe200000006ff */
[----:B------:R-:W-:Y:S01]  /*3f30*/  FADD.FTZ R8, -R84, 1 ;  /* 0x3f80000054087421 */ /* 0x000fe20000010100 */
[----:B------:R-:W-:Y:S01]  /*3f40*/  PRMT R11, R4, 0x7632, R11 ;  /* 0x00007632040b7816 */ /* 0x000fe2000000000b */
[----:B-1----:R-:W0:Y:S01]  /*3f50*/  MUFU.RCP R12, R54 ;  /* 0x00000036000c7308 */ /* 0x002e220000001000 */
[----:B------:R-:W-:Y:S01]  /*3f60*/  SHF.L.U32 R15, R58, 0x10, RZ ;  /* 0x000000103a0f7819 */ /* 0x000fe200000006ff */
[----:B------:R-:W-:Y:S01]  /*3f70*/  FMUL.FTZ R13, R9, -1.4426950216293334961 ;  /* 0xbfb8aa3b090d7820 */ /* 0x000fe20000410000 */
[----:B------:R-:W-:Y:S01]  /*3f80*/  PRMT R10, R5, 0x7632, R10 ;  /* 0x00007632050a7816 */ /* 0x000fe2000000000a */
[----:B------:R-:W-:Y:S01]  /*3f90*/  FFMA.FTZ R89, R89, R8, 1 ;  /* 0x3f80000059597423 */ /* 0x000fe20000010008 */
[----:B------:R-:W-:Y:S01]  /*3fa0*/  SHF.L.U32 R5, R40, 0x10, RZ ;  /* 0x0000001028057819 */ /* 0x000fe200000006ff */
[----:B------:R-:W-:Y:S01]  /*3fb0*/  FMUL.FTZ R100, R15, R53 ;  /* 0x000000350f647220 */ /* 0x000fe20000410000 */
[----:B------:R-:W-:Y:S01]  /*3fc0*/  PRMT R58, R6, 0x7632, R58 ;  /* 0x00007632063a7816 */ /* 0x000fe2000000003a */
[----:B------:R1:W3:Y:S01]  /*3fd0*/  MUFU.EX2 R97, R13 ;  /* 0x0000000d00617308 */ /* 0x0002e20000000800 */
[----:B------:R-:W-:Y:S01]  /*3fe0*/  SHF.L.U32 R11, R11, 0x10, RZ ;  /* 0x000000100b0b7819 */ /* 0x000fe200000006ff */
[----:B------:R-:W-:Y:S01]  /*3ff0*/  FFMA.FTZ R8, R100, R91, R90 ;  /* 0x0000005b64087223 */ /* 0x000fe2000001005a */
[----:B------:R-:W-:Y:S01]  /*4000*/  PRMT R91, R7, 0x7632, R91 ;  /* 0x00007632075b7816 */ /* 0x000fe2000000005b */
[----:B------:R-:W-:Y:S01]  /*4010*/  STL [R1+0xc], R100 ;  /* 0x00000c6401007387 */ /* 0x000fe20000100800 */
[----:B------:R-:W-:Y:S01]  /*4020*/  SHF.L.U32 R10, R10, 0x10, RZ ;  /* 0x000000100a0a7819 */ /* 0x000fe200000006ff */
[----:B------:R-:W-:Y:S01]  /*4030*/  FMUL.FTZ R14, R11, -1.4426950216293334961 ;  /* 0xbfb8aa3b0b0e7820 */ /* 0x000fe20000410000 */
[----:B------:R-:W-:Y:S01]  /*4040*/  SHF.L.U32 R58, R58, 0x10, RZ ;  /* 0x000000103a3a7819 */ /* 0x000fe200000006ff */
[----:B0-----:R-:W-:Y:S01]  /*4050*/  FMUL.FTZ R54, R57, R12 ;  /* 0x0000000c39367220 */ /* 0x001fe20000410000 */
[----:B------:R-:W-:Y:S01]  /*4060*/  FADD.FTZ R4, -R12, 1 ;  /* 0x3f8000000c047421 */ /* 0x000fe20000010100 */
[----:B------:R-:W0:Y:S01]  /*4070*/  MUFU.EX2 R96, R14 ;  /* 0x0000000e00607308 */ /* 0x000e220000000800 */
[----:B------:R-:W-:Y:S01]  /*4080*/  FMUL.FTZ R86, R10, -1.4426950216293334961 ;  /* 0xbfb8aa3b0a567820 */ /* 0x000fe20000410000 */
[----:B------:R-:W-:Y:S01]  /*4090*/  FMUL.FTZ R104, R65, R54 ;  /* 0x0000003641687220 */ /* 0x000fe20000410000 */
[----:B-1----:R-:W-:Y:S01]  /*40a0*/  FFMA.FTZ R13, R57, R4, 1 ;  /* 0x3f800000390d7423 */ /* 0x002fe20000010004 */
[----:B------:R-:W-:-:S02]  /*40b0*/  FMUL.FTZ R98, R58, -1.4426950216293334961 ;  /* 0xbfb8aa3b3a627820 */ /* 0x000fc40000410000 */
[----:B------:R-:W-:Y:S01]  /*40c0*/  FFMA.FTZ R8, R104, R5, R8 ;  /* 0x0000000568087223 */ /* 0x000fe20000010008 */
[----:B---3--:R-:W-:Y:S01]  /*40d0*/  FADD.FTZ R97, R97, 1 ;  /* 0x3f80000061617421 */ /* 0x008fe20000010000 */
[----:B------:R-:W1:Y:S01]  /*40e0*/  LDS.128 R4, [R33+0x10] ;  /* 0x0000100021047984 */ /* 0x000e620000000c00 */
[----:B------:R-:W3:Y:S01]  /*40f0*/  MUFU.EX2 R86, R86 ;  /* 0x0000005600567308 */ /* 0x000ee20000000800 */
[C---:B--2---:R-:W-:Y:S02]  /*4100*/  SHF.L.U32 R57, R48.reuse, 0x10, RZ ;  /* 0x0000001030397819 */ /* 0x044fe400000006ff */
[----:B------:R-:W-:Y:S01]  /*4110*/  STL [R1+0x8], R104 ;  /* 0x0000086801007387 */ /* 0x000fe20000100800 */
[----:B------:R-:W-:Y:S02]  /*4120*/  PRMT R90, R48, 0x7632, R90 ;  /* 0x00007632305a7816 */ /* 0x000fe4000000005a */
[C---:B------:R-:W-:Y:S01]  /*4130*/  SHF.L.U32 R48, R49.reuse, 0x10, RZ ;  /* 0x0000001031307819 */ /* 0x040fe200000006ff */
[----:B------:R-:W-:Y:S01]  /*4140*/  FMUL.FTZ R72, R72, R57 ;  /* 0x0000003948487220 */ /* 0x000fe20000410000 */
[----:B------:R-:W-:Y:S01]  /*4150*/  PRMT R92, R49, 0x7632, R92 ;  /* 0x00007632315c7816 */ /* 0x000fe2000000005c */
[----:B0-----:R-:W-:Y:S01]  /*4160*/  FADD.FTZ R96, R96, 1 ;  /* 0x3f80000060607421 */ /* 0x001fe20000010000 */
[C---:B------:R-:W-:Y:S01]  /*4170*/  PRMT R93, R50.reuse, 0x7632, R93 ;  /* 0x00007632325d7816 */ /* 0x040fe2000000005d */
[----:B------:R-:W-:Y:S01]  /*4180*/  FMUL.FTZ R69, R69, R72 ;  /* 0x0000004845457220 */ /* 0x000fe20000410000 */
[----:B------:R-:W-:Y:S01]  /*4190*/  SHF.L.U32 R49, R91, 0x10, RZ ;  /* 0x000000105b317819 */ /* 0x000fe200000006ff */
[----:B------:R-:W-:Y:S01]  /*41a0*/  FMUL.FTZ R91, R61, R48 ;  /* 0x000000303d5b7220 */ /* 0x000fe20000410000 */
[----:B------:R-:W-:Y:S01]  /*41b0*/  SHF.L.U32 R50, R50, 0x10, RZ ;  /* 0x0000001032327819 */ /* 0x000fe200000006ff */
[----:B------:R-:W-:Y:S01]  /*41c0*/  FMUL.FTZ R82, R69, R82 ;  /* 0x0000005245527220 */ /* 0x000fe20000410000 */
[C---:B------:R-:W-:Y:S01]  /*41d0*/  PRMT R94, R51.reuse, 0x7632, R94 ;  /* 0x00007632335e7816 */ /* 0x040fe2000000005e */
[----:B------:R-:W-:Y:S01]  /*41e0*/  FMUL.FTZ R64, R64, R91 ;  /* 0x0000005b40407220 */ /* 0x000fe20000410000 */
[----:B------:R-:W-:Y:S01]  /*41f0*/  SHF.L.U32 R51, R51, 0x10, RZ ;  /* 0x0000001033337819 */ /* 0x000fe200000006ff */
[----:B------:R-:W-:Y:S01]  /*4200*/  FMUL.FTZ R95, R66, R50 ;  /* 0x00000032425f7220 */ /* 0x000fe20000410000 */
[----:B------:R-:W-:Y:S01]  /*4210*/  FMUL.FTZ R66, R49, -1.4426950216293334961 ;  /* 0xbfb8aa3b31427820 */ /* 0x000fe20000410000 */
[----:B------:R-:W-:Y:S01]  /*4220*/  SHF.L.U32 R69, R93, 0x10, RZ ;  /* 0x000000105d457819 */ /* 0x000fe200000006ff */
[----:B------:R-:W-:Y:S01]  /*4230*/  FMUL.FTZ R79, R64, R79 ;  /* 0x0000004f404f7220 */ /* 0x000fe20000410000 */
[----:B------:R-:W-:Y:S01]  /*4240*/  FMUL.FTZ R67, R67, R51 ;  /* 0x0000003343437220 */ /* 0x000fe20000410000 */
[----:B------:R-:W-:Y:S01]  /*4250*/  SHF.L.U32 R64, R94, 0x10, RZ ;  /* 0x000000105e407819 */ /* 0x000fe200000006ff */
[----:B------:R-:W-:Y:S01]  /*4260*/  FMUL.FTZ R76, R76, R95 ;  /* 0x0000005f4c4c7220 */ /* 0x000fe20000410000 */
[----:B------:R-:W-:Y:S01]  /*4270*/  SHF.L.U32 R61, R90, 0x10, RZ ;  /* 0x000000105a3d7819 */ /* 0x000fe200000006ff */
[----:B------:R-:W-:Y:S01]  /*4280*/  FMUL.FTZ R88, R88, R67 ;  /* 0x0000004358587220 */ /* 0x000fe20000410000 */
[----:B------:R0:W-:Y:S01]  /*4290*/  MUFU.EX2 R95, R66 ;  /* 0x00000042005f7308 */ /* 0x0001e20000000800 */
[----:B------:R-:W-:Y:S01]  /*42a0*/  SHF.L.U32 R67, R92, 0x10, RZ ;  /* 0x000000105c437819 */ /* 0x000fe200000006ff */
[----:B------:R-:W-:Y:S01]  /*42b0*/  FMUL.FTZ R77, R76, R77 ;  /* 0x0000004d4c4d7220 */ /* 0x000fe20000410000 */
[----:B------:R-:W-:Y:S01]  /*42c0*/  FMUL.FTZ R91, R74, R61 ;  /* 0x0000003d4a5b7220 */ /* 0x000fe20000410000 */
[----:B---3--:R-:W-:-:S02]  /*42d0*/  FADD.FTZ R86, R86, 1 ;  /* 0x3f80000056567421 */ /* 0x008fc40000010000 */
[----:B------:R-:W-:Y:S01]  /*42e0*/  FMUL.FTZ R75, R75, R67 ;  /* 0x000000434b4b7220 */ /* 0x000fe20000410000 */
[----:B------:R-:W-:Y:S01]  /*42f0*/  FMUL.FTZ R91, R68, R91 ;  /* 0x0000005b445b7220 */ /* 0x000fe20000410000 */
[----:B------:R-:W2:Y:S01]  /*4300*/  MUFU.RCP R90, R83 ;  /* 0x00000053005a7308 */ /* 0x000ea20000001000 */
[----:B0-----:R-:W-:Y:S01]  /*4310*/  FMUL.FTZ R66, R81, R69 ;  /* 0x0000004551427220 */ /* 0x001fe20000410000 */
[----:B------:R-:W-:Y:S01]  /*4320*/  FMUL.FTZ R81, R15, R64 ;  /* 0x000000400f517220 */ /* 0x000fe20000410000 */
[----:B------:R-:W-:Y:S01]  /*4330*/  FMUL.FTZ R15, R88, R87 ;  /* 0x00000057580f7220 */ /* 0x000fe20000410000 */
[----:B-1----:R-:W-:Y:S01]  /*4340*/  PRMT R76, R5, 0x7632, R76 ;  /* 0x00007632054c7816 */ /* 0x002fe2000000004c */
[----:B------:R-:W-:Y:S01]  /*4350*/  FMUL.FTZ R66, R73, R66 ;  /* 0x0000004249427220 */ /* 0x000fe20000410000 */
[----:B------:R-:W-:Y:S01]  /*4360*/  FMUL.FTZ R74, R84, R81 ;  /* 0x00000051544a7220 */ /* 0x000fe20000410000 */
[----:B------:R-:W-:Y:S01]  /*4370*/  SHF.L.U32 R73, R5, 0x10, RZ ;  /* 0x0000001005497819 */ /* 0x000fe200000006ff */
[----:B------:R-:W0:Y:S01]  /*4380*/  MUFU.RCP R88, R97 ;  /* 0x0000006100587308 */ /* 0x000e220000001000 */
[----:B------:R-:W-:Y:S01]  /*4390*/  FMUL.FTZ R72, R66, R85 ;  /* 0x0000005542487220 */ /* 0x000fe20000410000 */
[----:B------:R-:W-:Y:S01]  /*43a0*/  SHF.L.U32 R66, R4, 0x10, RZ ;  /* 0x0000001004427819 */ /* 0x000fe200000006ff */
[----:B------:R-:W-:Y:S01]  /*43b0*/  FMUL.FTZ R75, R70, R75 ;  /* 0x0000004b464b7220 */ /* 0x000fe20000410000 */
[----:B------:R-:W-:Y:S01]  /*43c0*/  FMUL.FTZ R74, R74, R89 ;  /* 0x000000594a4a7220 */ /* 0x000fe20000410000 */
[----:B------:R-:W-:Y:S01]  /*43d0*/  FADD.FTZ R68, R99, 1 ;  /* 0x3f80000063447421 */ /* 0x000fe20000010000 */
[C---:B------:R-:W-:Y:S01]  /*43e0*/  PRMT R89, R6.reuse, 0x7632, R89 ;  /* 0x0000763206597816 */ /* 0x040fe20000000059 */
[----:B------:R-:W-:Y:S01]  /*43f0*/  FMUL.FTZ R5, R65, R66 ;  /* 0x0000004241057220 */ /* 0x000fe20000410000 */
[----:B------:R-:W1:Y:S01]  /*4400*/  MUFU.EX2 R14, R98 ;  /* 0x00000062000e7308 */ /* 0x000e620000000800 */
[----:B------:R-:W-:Y:S01]  /*4410*/  SHF.L.U32 R65, R6, 0x10, RZ ;  /* 0x0000001006417819 */ /* 0x000fe200000006ff */
[----:B--2---:R-:W-:Y:S01]  /*4420*/  FADD.FTZ R6, -R90, 1 ;  /* 0x3f8000005a067421 */ /* 0x004fe20000010100 */
[----:B------:R-:W-:Y:S01]  /*4430*/  FMUL.FTZ R80, R75, R80 ;  /* 0x000000504b507220 */ /* 0x000fe20000410000 */
[----:B------:R-:W-:Y:S01]  /*4440*/  PRMT R92, R7, 0x7632, R92 ;  /* 0x00007632075c7816 */ /* 0x000fe2000000005c */
[----:B------:R-:W-:Y:S01]  /*4450*/  FMUL.FTZ R81, R91, R78 ;  /* 0x0000004e5b517220 */ /* 0x000fe20000410000 */
[----:B------:R-:W-:Y:S01]  /*4460*/  SHF.L.U32 R75, R7, 0x10, RZ ;  /* 0x00000010074b7819 */ /* 0x000fe200000006ff */
[----:B------:R-:W-:Y:S01]  /*4470*/  FFMA.FTZ R7, R71, R6, 1 ;  /* 0x3f80000047077423 */ /* 0x000fe20000010006 */
[----:B------:R-:W2:Y:S01]  /*4480*/  MUFU.RCP R96, R96 ;  /* 0x0000006000607308 */ /* 0x000ea20000001000 */
[----:B0-----:R-:W-:Y:S01]  /*4490*/  FADD.FTZ R6, -R88, 1 ;  /* 0x3f80000058067421 */ /* 0x001fe20000010100 */
[----:B------:R-:W-:Y:S01]  /*44a0*/  PRMT R4, R4, 0x7632, R4 ;  /* 0x0000763204047816 */ /* 0x000fe20000000004 */
[----:B------:R-:W-:Y:S01]  /*44b0*/  FADD.FTZ R78, R95, 1 ;  /* 0x3f8000005f4e7421 */ /* 0x000fe20000010000 */
[C---:B------:R-:W-:Y:S01]  /*44c0*/  FMUL.FTZ R70, R9.reuse, R88 ;  /* 0x0000005809467220 */ /* 0x040fe20000410000 */
[----:B------:R-:W-:Y:S01]  /*44d0*/  FFMA.FTZ R91, R9, R6, 1 ;  /* 0x3f800000095b7423 */ /* 0x000fe20000010006 */
[----:B------:R-:W-:Y:S01]  /*44e0*/  SHF.L.U32 R9, R63, 0x10, RZ ;  /* 0x000000103f097819 */ /* 0x000fe200000006ff */
[----:B------:R-:W-:Y:S01]  /*44f0*/  FMUL.FTZ R12, R12, R5 ;  /* 0x000000050c0c7220 */ /* 0x000fe20000410000 */
[----:B------:R-:W0:Y:S01]  /*4500*/  MUFU.RCP R87, R86 ;  /* 0x0000005600577308 */ /* 0x000e220000001000 */
[----:B-1----:R-:W-:Y:S01]  /*4510*/  FADD.FTZ R14, R14, 1 ;  /* 0x3f8000000e0e7421 */ /* 0x002fe20000010000 */
[----:B------:R-:W-:Y:S01]  /*4520*/  SHF.L.U32 R63, R4, 0x10, RZ ;  /* 0x00000010043f7819 */ /* 0x000fe200000006ff */
[----:B------:R-:W-:Y:S01]  /*4530*/  FMUL.FTZ R5, R56, R73 ;  /* 0x0000004938057220 */ /* 0x000fe20000410000 */
[----:B------:R-:W-:Y:S01]  /*4540*/  FMUL.FTZ R71, R71, R90 ;  /* 0x0000005a47477220 */ /* 0x000fe20000410000 */
[----:B------:R-:W-:Y:S01]  /*4550*/  SHF.L.U32 R62, R76, 0x10, RZ ;  /* 0x000000104c3e7819 */ /* 0x000fe200000006ff */
[----:B------:R-:W-:Y:S01]  /*4560*/  FMUL.FTZ R12, R12, R13 ;  /* 0x0000000d0c0c7220 */ /* 0x000fe20000410000 */
[----:B------:R-:W-:Y:S01]  /*4570*/  FMUL.FTZ R90, R90, R5 ;  /* 0x000000055a5a7220 */ /* 0x000fe20000410000 */
[----:B------:R-:W1:Y:S01]  /*4580*/  MUFU.RCP R68, R68 ;  /* 0x0000004400447308 */ /* 0x000e620000001000 */
[----:B--2---:R-:W-:Y:S01]  /*4590*/  FADD.FTZ R4, -R96, 1 ;  /* 0x3f80000060047421 */ /* 0x004fe20000010100 */
[C---:B------:R-:W-:Y:S01]  /*45a0*/  FMUL.FTZ R76, R11.reuse, R96 ;  /* 0x000000600b4c7220 */ /* 0x040fe20000410000 */
[----:B------:R-:W-:Y:S01]  /*45b0*/  FMUL.FTZ R13, R90, R7 ;  /* 0x000000075a0d7220 */ /* 0x000fe20000410000 */
[----:B------:R-:W-:Y:S01]  /*45c0*/  FMUL.FTZ R5, R160, R65 ;  /* 0x00000041a0057220 */ /* 0x000fe20000410000 */
[----:B------:R-:W-:Y:S01]  /*45d0*/  FFMA.FTZ R4, R11, R4, 1 ;  /* 0x3f8000000b047423 */ /* 0x000fe20000010004 */
[----:B------:R-:W-:Y:S01]  /*45e0*/  SHF.L.U32 R84, R59, 0x10, RZ ;  /* 0x000000103b547819 */ /* 0x000fe200000006ff */
[----:B------:R-:W-:Y:S01]  /*45f0*/  FMUL.FTZ R6, R161, R62 ;  /* 0x0000003ea1067220 */ /* 0x000fe20000410000 */
[----:B------:R2:W3:Y:S01]  /*4600*/  MUFU.RCP R85, R14 ;  /* 0x0000000e00557308 */ /* 0x0004e20000001000 */
[----:B0-----:R-:W-:Y:S01]  /*4610*/  FADD.FTZ R11, -R87, 1 ;  /* 0x3f800000570b7421 */ /* 0x001fe20000010100 */
[----:B------:R-:W-:Y:S01]  /*4620*/  FMUL.FTZ R83, R10, R87 ;  /* 0x000000570a537220 */ /* 0x000fe20000410000 */
[----:B------:R-:W-:Y:S01]  /*4630*/  FMUL.FTZ R88, R88, R5 ;  /* 0x0000000558587220 */ /* 0x000fe20000410000 */
[----:B------:R-:W-:Y:S01]  /*4640*/  SHF.L.U32 R60, R89, 0x10, RZ ;  /* 0x00000010593c7819 */ /* 0x000fe200000006ff */
[----:B------:R-:W-:Y:S01]  /*4650*/  FFMA.FTZ R7, R10, R11, 1 ;  /* 0x3f8000000a077423 */ /* 0x000fe2000001000b */
[----:B------:R-:W-:Y:S01]  /*4660*/  FMUL.FTZ R11, R158, R75 ;  /* 0x0000004b9e0b7220 */ /* 0x000fe20000410000 */
[----:B------:R-:W-:Y:S01]  /*4670*/  SHF.L.U32 R59, R92, 0x10, RZ ;  /* 0x000000105c3b7819 */ /* 0x000fe200000006ff */
[----:B------:R-:W0:Y:S01]  /*4680*/  MUFU.RCP R78, R78 ;  /* 0x0000004e004e7308 */ /* 0x000e220000001000 */
[C---:B-1----:R-:W-:Y:S01]  /*4690*/  FADD.FTZ R10, -R68.reuse, 1 ;  /* 0x3f800000440a7421 */ /* 0x042fe20000010100 */
[----:B------:R-:W-:Y:S01]  /*46a0*/  FMUL.FTZ R11, R68, R11 ;  /* 0x0000000b440b7220 */ /* 0x000fe20000410000 */
[----:B------:R-:W-:Y:S01]  /*46b0*/  FMUL.FTZ R5, R9, R63 ;  /* 0x0000003f09057220 */ /* 0x000fe20000410000 */
[----:B--2---:R-:W-:Y:S01]  /*46c0*/  FMUL.FTZ R14, R88, R91 ;  /* 0x0000005b580e7220 */ /* 0x004fe20000410000 */
[----:B------:R-:W-:Y:S01]  /*46d0*/  FFMA.FTZ R10, R55, R10, 1 ;  /* 0x3f800000370a7423 */ /* 0x000fe2000001000a */
[----:B------:R-:W-:Y:S01]  /*46e0*/  FMUL.FTZ R89, R84, R59 ;  /* 0x0000003b54597220 */ /* 0x000fe20000410000 */
[----:B------:R-:W-:Y:S01]  /*46f0*/  FMUL.FTZ R5, R96, R5 ;  /* 0x0000000560057220 */ /* 0x000fe20000410000 */
[----:B------:R-:W-:Y:S01]  /*4700*/  FMUL.FTZ R6, R87, R6 ;  /* 0x0000000657067220 */ /* 0x000fe20000410000 */
[----:B------:R-:W-:Y:S01]  /*4710*/  FMUL.FTZ R88, R11, R10 ;  /* 0x0000000a0b587220 */ /* 0x000fe20000410000 */
[----:B---3--:R-:W-:Y:S01]  /*4720*/  FADD.FTZ R11, -R85, 1 ;  /* 0x3f800000550b7421 */ /* 0x008fe20000010100 */
[----:B------:R-:W-:Y:S01]  /*4730*/  FMUL.FTZ R10, R159, R60 ;  /* 0x0000003c9f0a7220 */ /* 0x000fe20000410000 */
[----:B------:R-:W-:Y:S01]  /*4740*/  FMUL.FTZ R161, R161, R83 ;  /* 0x00000053a1a17220 */ /* 0x000fe20000410000 */
[----:B------:R-:W-:Y:S01]  /*4750*/  FMUL.FTZ R160, R160, R70 ;  /* 0x00000046a0a07220 */ /* 0x000fe20000410000 */
[----:B------:R-:W-:Y:S01]  /*4760*/  FFMA.FTZ R87, R58, R11, 1 ;  /* 0x3f8000003a577423 */ /* 0x000fe2000001000b */
[----:B------:R-:W-:Y:S01]  /*4770*/  FMUL.FTZ R11, R5, R4 ;  /* 0x00000004050b7220 */ /* 0x000fe20000410000 */
[----:B------:R-:W-:Y:S01]  /*4780*/  F2FP.BF16.F32.PACK_AB R5, R80, R79 ;  /* 0x0000004f5005723e */ /* 0x000fe200000010ff */
[C---:B0-----:R-:W-:Y:S01]  /*4790*/  FADD.FTZ R86, -R78.reuse, 1 ;  /* 0x3f8000004e567421 */ /* 0x041fe20000010100 */
[----:B------:R-:W-:Y:S01]  /*47a0*/  FMUL.FTZ R89, R78, R89 ;  /* 0x000000594e597220 */ /* 0x000fe20000410000 */
[----:B------:R-:W-:Y:S01]  /*47b0*/  F2FP.BF16.F32.PACK_AB R4, R81, R82 ;  /* 0x000000525104723e */ /* 0x000fe200000010ff */
[----:B------:R-:W-:Y:S01]  /*47c0*/  FMUL.FTZ R79, R56, R71 ;  /* 0x00000047384f7220 */ /* 0x000fe20000410000 */
[----:B------:R-:W-:Y:S01]  /*47d0*/  FFMA.FTZ R90, R49, R86, 1 ;  /* 0x3f800000315a7423 */ /* 0x000fe20000010056 */
[----:B------:R-:W-:Y:S01]  /*47e0*/  FMUL.FTZ R86, R85, R10 ;  /* 0x0000000a55567220 */ /* 0x000fe20000410000 */
[----:B------:R-:W-:Y:S01]  /*47f0*/  FMUL.FTZ R10, R6, R7 ;  /* 0x00000007060a7220 */ /* 0x000fe20000410000 */
[----:B------:R-:W-:Y:S01]  /*4800*/  F2FP.BF16.F32.PACK_AB R6, R72, R77 ;  /* 0x0000004d4806723e */ /* 0x000fe200000010ff */
[----:B------:R-:W-:Y:S01]  /*4810*/  FMUL.FTZ R89, R89, R90 ;  /* 0x0000005a59597220 */ /* 0x000fe20000410000 */
[----:B------:R-:W-:Y:S01]  /*4820*/  FMUL.FTZ R87, R86, R87 ;  /* 0x0000005756577220 */ /* 0x000fe20000410000 */
[----:B------:R-:W-:Y:S01]  /*4830*/  LEA R72, R110, R39, 0x1 ;  /* 0x000000276e487211 */ /* 0x000fe200078e08ff */
[----:B------:R-:W-:Y:S01]  /*4840*/  FMUL.FTZ R77, R9, R76 ;  /* 0x0000004c094d7220 */ /* 0x000fe20000410000 */
[----:B------:R-:W-:Y:S01]  /*4850*/  F2FP.BF16.F32.PACK_AB R12, R11, R12 ;  /* 0x0000000c0b0c723e */ /* 0x000fe200000010ff */
[----:B------:R-:W-:Y:S01]  /*4860*/  FMUL.FTZ R58, R58, R85 ;  /* 0x000000553a3a7220 */ /* 0x000fe20000410000 */
[----:B------:R-:W-:Y:S01]  /*4870*/  PRMT R11, R40, 0x7632, R11 ;  /* 0x00007632280b7816 */ /* 0x000fe2000000000b */
        /* <DEDUP_REMOVED lines=9> */
[----:B------:R-:W-:-:S02]  /*4910*/  F2FP.BF16.F32.PACK_AB R15, R89, R88 ;  /* 0x00000058590f723e */ /* 0x000fc400000010ff */
[----:B------:R-:W-:Y:S01]  /*4920*/  SHF.L.U32 R11, R11, 0x10, RZ ;  /* 0x000000100b0b7819 */ /* 0x000fe200000006ff */
[----:B------:R-:W-:Y:S01]  /*4930*/  STL [R1+0x70], R80 ;  /* 0x0000705001007387 */ /* 0x000fe20000100800 */
[C---:B------:R-:W-:Y:S01]  /*4940*/  SHF.L.U32 R74, R41.reuse, 0x10, RZ ;  /* 0x00000010294a7819 */ /* 0x040fe200000006ff */
[----:B------:R-:W-:Y:S01]  /*4950*/  FMUL.FTZ R157, R84, R49 ;  /* 0x00000031549d7220 */ /* 0x000fe20000410000 */
[----:B------:R-:W-:Y:S01]  /*4960*/  PRMT R72, R41, 0x7632, R72 ;  /* 0x0000763229487816 */ /* 0x000fe20000000048 */
[----:B------:R-:W-:Y:S01]  /*4970*/  FFMA.FTZ R39, R77, R11, R8 ;  /* 0x0000000b4d277223 */ /* 0x000fe20000010008 */
[----:B------:R-:W-:Y:S02]  /*4980*/  STL [R1+0x4], R77 ;  /* 0x0000044d01007387 */ /* 0x000fe40000100800 */
[----:B------:R-:W-:Y:S01]  /*4990*/  SHF.L.U32 R72, R72, 0x10, RZ ;  /* 0x0000001048487819 */ /* 0x000fe200000006ff */
[----:B------:R-:W-:Y:S01]  /*49a0*/  FFMA.FTZ R74, R79, R74, R39 ;  /* 0x0000004a4f4a7223 */ /* 0x000fe20000010027 */
[----:B------:R-:W-:Y:S01]  /*49b0*/  STL [R1], R79 ;  /* 0x0000004f01007387 */ /* 0x000fe20000100800 */
[----:B------:R-:W-:-:S03]  /*49c0*/  SHF.L.U32 R39, R43, 0x10, RZ ;  /* 0x000000102b277819 */ /* 0x000fc600000006ff */
[----:B------:R-:W-:Y:S04]  /*49d0*/  STS.128 [R80], R4 ;  /* 0x0000000450007388 */ /* 0x000fe80000000c00 */
[----:B------:R0:W-:Y:S01]  /*49e0*/  STS.128 [R80+0x10], R12 ;  /* 0x0000100c50007388 */ /* 0x0001e20000000c00 */
[----:B------:R-:W-:-:S03]  /*49f0*/  NOP ;  /* 0x0000000000007918 */ /* 0x000fc60000000000 */
[----:B------:R-:W1:Y:S04]  /*4a00*/  LDS.128 R8, [R34] ;  /* 0x0000000022087984 */ /* 0x000e680000000c00 */
[----:B------:R-:W2:Y:S01]  /*4a10*/  LDS.128 R4, [R34+0x200] ;  /* 0x0002000022047984 */ /* 0x000ea20000000c00 */
[----:B0-----:R-:W-:Y:S01]  /*4a20*/  SHF.L.U32 R12, R42, 0x10, RZ ;  /* 0x000000102a0c7819 */ /* 0x001fe200000006ff */
[----:B------:R-:W-:Y:S02]  /*4a30*/  FFMA.FTZ R13, R161, R72, R74 ;  /* 0x00000048a10d7223 */ /* 0x000fe4000001004a */
[----:B------:R-:W0:Y:S02]  /*4a40*/  LDC R72, c[0x0][0x21c] ;  /* 0x00008700ff487b82 */ /* 0x000e240000000800 */
[----:B------:R-:W-:Y:S01]  /*4a50*/  FFMA.FTZ R14, R160, R12, R13 ;  /* 0x0000000ca00e7223 */ /* 0x000fe2000001000d */
[----:B------:R-:W-:-:S02]  /*4a60*/  PRMT R12, R42, 0x7632, R12 ;  /* 0x000076322a0c7816 */ /* 0x000fc4000000000c */
[----:B------:R-:W-:Y:S02]  /*4a70*/  MOV R13, UR31 ;  /* 0x0000001f000d7c02 */ /* 0x000fe40008000f00 */
[----:B------:R-:W-:Y:S02]  /*4a80*/  SHF.L.U32 R15, R12, 0x10, RZ ;  /* 0x000000100c0f7819 */ /* 0x000fe400000006ff */
[----:B------:R-:W-:-:S03]  /*4a90*/  MOV R12, UR30 ;  /* 0x0000001e000c7c02 */ /* 0x000fc60008000f00 */
[--C-:B------:R-:W-:Y:S01]  /*4aa0*/  FFMA.FTZ R15, R159, R15, R14.reuse ;  /* 0x0000000f9f0f7223 */ /* 0x100fe2000001000e */
[----:B------:R-:W-:Y:S01]  /*4ab0*/  PRMT R14, R43, 0x7632, R14 ;  /* 0x000076322b0e7816 */ /* 0x000fe2000000000e */
[----:B------:R-:W-:-:S04]  /*4ac0*/  IMAD.WIDE R12, R109, 0x10, R12 ;  /* 0x000000106d0c7825 */ /* 0x000fc800078e020c */
[----:B------:R-:W-:Y:S01]  /*4ad0*/  FFMA.FTZ R56, R158, R39, R15 ;  /* 0x000000279e387223 */ /* 0x000fe2000001000f */
[----:B------:R-:W-:Y:S01]  /*4ae0*/  SHF.L.U32 R14, R14, 0x10, RZ ;  /* 0x000000100e0e7819 */ /* 0x000fe200000006ff */
[----:B-1----:R1:W-:Y:S04]  /*4af0*/  STG.E.128 desc[UR20][R12.64], R8 ;  /* 0x000000080c007986 */ /* 0x0023e8000c101d14 */
[----:B--2---:R1:W-:Y:S01]  /*4b00*/  STG.E.128 desc[UR20][R12.64+0x200], R4 ;  /* 0x000200040c007986 */ /* 0x0043e2000c101d14 */
        /* <DEDUP_REMOVED lines=48> */
.L_x_2868:
[----:B------:R-:W-:Y:S01]  /*4e10*/  FFMA.FTZ R0, R157, R14, R56 ;  /* 0x0000000e9d007223 */ /* 0x000fe20000010038 */
[----:B------:R-:W-:Y:S01]  /*4e20*/  FMUL.FTZ R37, R108, UR4 ;  /* 0x000000046c257c20 */ /* 0x000fe20008410000 */
[----:B------:R-:W-:Y:S01]  /*4e30*/  FMUL.FTZ R39, R107, UR4 ;  /* 0x000000046b277c20 */ /* 0x000fe20008410000 */
[----:B------:R-:W-:Y:S01]  /*4e40*/  FMUL.FTZ R38, R106, UR4 ;  /* 0x000000046a267c20 */ /* 0x000fe20008410000 */
[----:B0-----:R-:W-:Y:S01]  /*4e50*/  ISETP.GE.AND P0, PT, R72, 0x1, PT ;  /* 0x000000014800780c */ /* 0x001fe20003f06270 */
[----:B------:R0:W-:Y:S01]  /*4e60*/  STL [R1+0x74], R0 ;  /* 0x0000740001007387 */ /* 0x0001e20000100800 */
[----:B------:R-:W-:Y:S01]  /*4e70*/  HFMA2.MMA R16, -RZ, RZ, 0, 0 ;  /* 0x00000000ff107435 */ /* 0x000fe200000001ff */
[----:B------:R-:W-:Y:S02]  /*4e80*/  CS2R R14, SRZ ;  /* 0x00000000000e7805 */ /* 0x000fe4000001ff00 */
[----:B-1----:R-:W-:Y:S01]  /*4e90*/  CS2R R12, SRZ ;  /* 0x00000000000c7805 */ /* 0x002fe2000001ff00 */
[----:B------:R1:W-:Y:S01]  /*4ea0*/  STL [R1+0x68], R37 ;  /* 0x0000682501007387 */ /* 0x0003e20000100800 */
[----:B---3--:R-:W-:-:S02]  /*4eb0*/  CS2R R10, SRZ ;  /* 0x00000000000a7805 */ /* 0x008fc4000001ff00 */
[----:B------:R-:W-:Y:S02]  /*4ec0*/  CS2R R8, SRZ ;  /* 0x0000000000087805 */ /* 0x000fe4000001ff00 */
[----:B------:R-:W-:Y:S01]  /*4ed0*/  CS2R R6, SRZ ;  /* 0x0000000000067805 */ /* 0x000fe2000001ff00 */
[----:B------:R2:W-:Y:S01]  /*4ee0*/  STL [R1+0x60], R39 ;  /* 0x0000602701007387 */ /* 0x0005e20000100800 */
[----:B------:R-:W-:Y:S02]  /*4ef0*/  CS2R R4, SRZ ;  /* 0x0000000000047805 */ /* 0x000fe4000001ff00 */
[----:B------:R-:W-:Y:S02]  /*4f00*/  CS2R R2, SRZ ;  /* 0x0000000000027805 */ /* 0x000fe4000001ff00 */
[----:B0-----:R-:W-:Y:S01]  /*4f10*/  MOV R0, RZ ;  /* 0x000000ff00007202 */ /* 0x001fe20000000f00 */
[----:B------:R0:W-:Y:S01]  /*4f20*/  STL [R1+0x58], R38 ;  /* 0x0000582601007387 */ /* 0x0001e20000100800 */
[----:B-1----:R-:W-:Y:S01]  /*4f30*/  FMUL.FTZ R37, R105, UR4 ;  /* 0x0000000469257c20 */ /* 0x002fe20008410000 */
[----:B--2---:R-:W-:-:S04]  /*4f40*/  FMUL.FTZ R39, R104, UR4 ;  /* 0x0000000468277c20 */ /* 0x004fc80008410000 */
[----:B------:R1:W-:Y:S01]  /*4f50*/  STL [R1+0x50], R37 ;  /* 0x0000502501007387 */ /* 0x0003e20000100800 */
[----:B0-----:R-:W-:-:S03]  /*4f60*/  FMUL.FTZ R38, R79, UR4 ;  /* 0x000000044f267c20 */ /* 0x001fc60008410000 */
[----:B------:R0:W-:Y:S04]  /*4f70*/  STL [R1+0x48], R39 ;  /* 0x0000482701007387 */ /* 0x0001e80000100800 */
[----:B------:R2:W-:Y:S01]  /*4f80*/  STL [R1+0x40], R38 ;  /* 0x0000402601007387 */ /* 0x0005e20000100800 */
[----:B-1----:R-:W-:Y:S01]  /*4f90*/  FMUL.FTZ R37, R160, UR4 ;  /* 0x00000004a0257c20 */ /* 0x002fe20008410000 */
[----:B0-----:R-:W-:-:S04]  /*4fa0*/  FMUL.FTZ R39, R158, UR4 ;  /* 0x000000049e277c20 */ /* 0x001fc80008410000 */
        /* <DEDUP_REMOVED lines=18> */
[----:B------:R-:W-:Y:S06]  /*50d0*/  BAR.SYNC.DEFER_BLOCKING 0x0 ;  /* 0x0000000000007b1d */ /* 0x000fec0000010000 */
[----:B------:R-:W-:Y:S05]  /*50e0*/  @!P0 BRA `(.L_x_2869) ;  /* 0x0000003c00688947 */ /* 0x000fea0003800000 */
[----:B------:R-:W-:Y:S01]  /*50f0*/  UIADD3 UR54, UR49, -0x1, URZ ;  /* 0xffffffff31367890 */ /* 0x000fe2000fffe03f */
[----:B------:R-:W-:Y:S01]  /*5100*/  MOV R16, RZ ;  /* 0x000000ff00107202 */ /* 0x000fe20000000f00 */
[----:B------:R-:W-:Y:S01]  /*5110*/  UMOV UR7, URZ ;  /* 0x0000003f00077c82 */ /* 0x000fe20008000000 */
[----:B------:R-:W-:Y:S01]  /*5120*/  UMOV UR8, URZ ;  /* 0x0000003f00087c82 */ /* 0x000fe20008000000 */
[----:B------:R-:W-:Y:S01]  /*5130*/  ULEA.HI UR28, UR54, UR54, URZ, 0x1 ;  /* 0x00000036361c7291 */ /* 0x000fe2000f8f083f */
[----:B------:R-:W-:Y:S01]  /*5140*/  UMOV UR9, URZ ;  /* 0x0000003f00097c82 */ /* 0x000fe20008000000 */
[----:B------:R-:W-:Y:S02]  /*5150*/  ULDC UR51, c[0x0][0x224] ;  /* 0x0000890000337ab9 */ /* 0x000fe40000000800 */
[----:B------:R-:W-:Y:S01]  /*5160*/  ULOP3.LUT UR32, UR28, 0xfffffe, URZ, 0xc0, !UPT ;  /* 0x00fffffe1c207892 */ /* 0x000fe2000f8ec03f */
[----:B------:R-:W-:Y:S01]  /*5170*/  ULDC UR52, c[0x0][0x21c] ;  /* 0x0000870000347ab9 */ /* 0x000fe20000000800 */
[----:B------:R-:W-:-:S02]  /*5180*/  ULDC UR53, c[0x0][0x218] ;  /* 0x0000860000357ab9 */ /* 0x000fc40000000800 */
[----:B------:R-:W-:Y:S01]  /*5190*/  UIADD3 UR54, UR54, -UR32, URZ ;  /* 0x8000002036367290 */ /* 0x000fe2000fffe03f */
        /* <DEDUP_REMOVED lines=9> */
.L_x_2913:
[----:B------:R-:W-:Y:S02]  /*5230*/  UIMAD UR55, UR50, UR36, URZ ;  /* 0x00000024323772a4 */ /* 0x000fe4000f8e023f */
[----:B------:R-:W-:Y:S02]  /*5240*/  UIMAD.WIDE.U32 UR46, UR10, UR36, URZ ;  /* 0x000000240a2e72a5 */ /* 0x000fe4000f8e003f */
[----:B------:R-:W-:Y:S02]  /*5250*/  UIMAD UR56, UR10, UR37, UR55 ;  /* 0x000000250a3872a4 */ /* 0x000fe4000f8e0237 */
[----:B------:R-:W-:Y:S02]  /*5260*/  USHF.R.S32.HI UR55, URZ, 0x1f, UR7 ;  /* 0x0000001f3f377899 */ /* 0x000fe40008011407 */
[----:B------:R-:W-:Y:S02]  /*5270*/  UIADD3 UR47, UR47, UR56, URZ ;  /* 0x000000382f2f7290 */ /* 0x000fe4000fffe03f */
        /* <DEDUP_REMOVED lines=10> */
[----:B-1----:R-:W-:Y:S01]  /*5320*/  MOV R57, UR56 ;  /* 0x0000003800397c02 */ /* 0x002fe20008000f00 */
[----:B------:R-:W-:-:S04]  /*5330*/  ULEA UR56, UP0, UR46, UR19, 0x1 ;  /* 0x000000132e387291 */ /* 0x000fc8000f80083f */
[----:B------:R-:W2:Y:S01]  /*5340*/  LDG.E R56, desc[UR20][R56.64] ;  /* 0x0000001438387981 */ /* 0x000ea2000c1e1900 */
[----:B------:R-:W-:Y:S01]  /*5350*/  UIADD3 UR47, UR47, UR57, URZ ;  /* 0x000000392f2f7290 */ /* 0x000fe2000fffe03f */
[----:B-1----:R-:W-:Y:S02]  /*5360*/  SHF.L.U32 R37, R36, 0x1, RZ ;  /* 0x0000000124257819 */ /* 0x002fe400000006ff */
[----:B------:R-:W-:Y:S01]  /*5370*/  MOV R38, UR56 ;  /* 0x0000003800267c02 */ /* 0x000fe20008000f00 */
[----:B------:R-:W-:Y:S01]  /*5380*/  ULEA.HI.X UR46, UR46, UR48, UR47, 0x1, UP0 ;  /* 0x000000302e2e7291 */ /* 0x000fe200080f0c2f */
[----:B------:R-:W-:-:S04]  /*5390*/  LOP3.LUT R37, R37, 0xffffffc0, RZ, 0xc0, !PT ;  /* 0xffffffc025257812 */ /* 0x000fc800078ec0ff */
[----:B------:R-:W-:Y:S02]  /*53a0*/  LOP3.LUT R37, R37, 0x1f, R36, 0xf8, !PT ;  /* 0x0000001f25257812 */ /* 0x000fe400078ef824 */
[----:B------:R-:W-:-:S03]  /*53b0*/  MOV R39, UR46 ;  /* 0x0000002e00277c02 */ /* 0x000fc60008000f00 */
[----:B------:R-:W-:-:S05]  /*53c0*/  IMAD.WIDE R38, R37, 0x10, R38 ;  /* 0x0000001025267825 */ /* 0x000fca00078e0226 */
[----:B0-----:R-:W3:Y:S04]  /*53d0*/  LDG.E.128 R48, desc[UR20][R38.64] ;  /* 0x0000001426307981 */ /* 0x001ee8000c1e1d00 */
[----:B------:R0:W4:Y:S01]  /*53e0*/  LDG.E.128 R52, desc[UR20][R38.64+0x200] ;  /* 0x0002001426347981 */ /* 0x000122000c1e1d00 */
[C---:B------:R-:W-:Y:S01]  /*53f0*/  LOP3.LUT P0, RZ, R36.reuse, 0x1f, RZ, 0xc0, !PT ;  /* 0x0000001f24ff7812 */ /* 0x040fe2000780c0ff */
[----:B------:R-:W-:Y:S01]  /*5400*/  UIMAD UR57, UR55, UR40, URZ ;  /* 0x00000028373972a4 */ /* 0x000fe2000f8e023f */
[----:B------:R-:W-:Y:S01]  /*5410*/  MOV R37, UR49 ;  /* 0x0000003100257c02 */ /* 0x000fe20008000f00 */
[----:B------:R-:W-:Y:S01]  /*5420*/  UIMAD UR56, UR50, UR42, URZ ;  /* 0x0000002a323872a4 */ /* 0x000fe2000f8e023f */
[C---:B------:R-:W-:Y:S01]  /*5430*/  ISETP.NE.AND P1, PT, R36.reuse, RZ, PT ;  /* 0x000000ff2400720c */ /* 0x040fe20003f25270 */
[----:B------:R-:W-:Y:S01]  /*5440*/  UIMAD.WIDE.U32 UR46, UR10, UR42, URZ ;  /* 0x0000002a0a2e72a5 */ /* 0x000fe2000f8e003f */
[----:B------:R-:W-:Y:S01]  /*5450*/  ISETP.LT.OR P2, PT, R37, 0x2, P0 ;  /* 0x000000022500780c */ /* 0x000fe20000741670 */
[----:B------:R-:W-:Y:S01]  /*5460*/  UIMAD UR56, UR10, UR43, UR56 ;  /* 0x0000002b0a3872a4 */ /* 0x000fe2000f8e0238 */
[----:B------:R-:W-:Y:S01]  /*5470*/  IADD3 R37, R36, 0x200, RZ ;  /* 0x0000020024257810 */ /* 0x000fe20007ffe0ff */
[----:B------:R-:W-:-:S02]  /*5480*/  UIMAD UR57, UR7, UR41, UR57 ;  /* 0x00000029073972a4 */ /* 0x000fc4000f8e0239 */
[----:B------:R-:W-:Y:S02]  /*5490*/  UIADD3 UR47, UR47, UR56, URZ ;  /* 0x000000382f2f7290 */ /* 0x000fe4000fffe03f */
[----:B------:R-:W-:Y:S02]  /*54a0*/  ULEA UR56, UR54, UR7, 0x8 ;  /* 0x0000000736387291 */ /* 0x000fe4000f8e403f */
[----:B------:R-:W-:-:S04]  /*54b0*/  UIMAD.WIDE.U32 UR46, UR7, UR40, UR46 ;  /* 0x00000028072e72a5 */ /* 0x000fc8000f8e002e */
[----:B------:R-:W1:Y:S01]  /*54c0*/  @!P2 LDC R58, c[0x0][0x21c] ;  /* 0x00008700ff3aab82 */ /* 0x000e620000000800 */
[----:B------:R-:W-:Y:S01]  /*54d0*/  UIADD3 UR47, UR47, UR57, URZ ;  /* 0x000000392f2f7290 */ /* 0x000fe2000fffe03f */
[----:B------:R-:W-:Y:S02]  /*54e0*/  HFMA2.MMA R60, -RZ, RZ, 0, 4.76837158203125e-07 ;  /* 0x00000008ff3c7435 */ /* 0x000fe400000001ff */
[----:B------:R-:W-:Y:S01]  /*54f0*/  HFMA2.MMA R82, -RZ, RZ, 1.875, 0 ;  /* 0x3f800000ff527435 */ /* 0x000fe200000001ff */
[----:B------:R-:W-:Y:S02]  /*5500*/  MOV R83, RZ ;  /* 0x000000ff00537202 */ /* 0x000fe40000000f00 */
[----:B------:R-:W-:-:S04]  /*5510*/  PRMT R65, R44, 0x7632, R65 ;  /* 0x000076322c417816 */ /* 0x000fc80000000041 */
[----:B------:R-:W-:Y:S02]  /*5520*/  SHF.L.U32 R65, R65, 0x10, RZ ;  /* 0x0000001041417819 */ /* 0x000fe400000006ff */
[----:B------:R-:W-:-:S03]  /*5530*/  PRMT R66, R45, 0x7632, R66 ;  /* 0x000076322d427816 */ /* 0x000fc60000000042 */
[----:B------:R-:W-:Y:S01]  /*5540*/  FMUL.FTZ R94, R65, R26 ;  /* 0x0000001a415e7220 */ /* 0x000fe20000410000 */
        /* <DEDUP_REMOVED lines=31> */
[----:B--2---:R-:W-:Y:S02]  /*5740*/  R2UR UR55, R56 ;  /* 0x00000000383772ca */ /* 0x004fe400000e0000 */
[----:B------:R-:W-:Y:S01]  /*5750*/  MOV R56, UR56 ;  /* 0x0000003800387c02 */ /* 0x000fe20008000f00 */
[----:B------:R-:W-:-:S03]  /*5760*/  ULEA UR56, UP0, UR46, UR38, 0x2 ;  /* 0x000000262e387291 */ /* 0x000fc6000f80103f */
[----:B------:R-:W-:Y:S01]  /*5770*/  SEL R56, R56, R37, !P1 ;  /* 0x0000002538387207 */ /* 0x000fe20004800000 */
[----:B------:R-:W-:Y:S01]  /*5780*/  ULEA.HI.X UR46, UR46, UR39, UR47, 0x2, UP0 ;  /* 0x000000272e2e7291 */ /* 0x000fe200080f142f */
[----:B------:R-:W-:Y:S02]  /*5790*/  MOV R37, UR49 ;  /* 0x0000003100257c02 */ /* 0x000fe40008000f00 */
[----:B0-----:R-:W-:Y:S02]  /*57a0*/  MOV R38, UR56 ;  /* 0x0000003800267c02 */ /* 0x001fe40008000f00 */
[----:B------:R-:W-:Y:S02]  /*57b0*/  @!P2 IADD3 R37, R37, -0x2, RZ ;  /* 0xfffffffe2525a810 */ /* 0x000fe40007ffe0ff */
[----:B------:R-:W-:Y:S02]  /*57c0*/  MOV R115, UR55 ;  /* 0x0000003700737c02 */ /* 0x000fe40008000f00 */
[----:B------:R-:W-:-:S03]  /*57d0*/  MOV R39, UR46 ;  /* 0x0000002e00277c02 */ /* 0x000fc60008000f00 */
[----:B------:R-:W-:Y:S01]  /*57e0*/  FMUL.FTZ R115, R115, 1.4426950216293334961 ;  /* 0x3fb8aa3b73737820 */ /* 0x000fe20000410000 */
[----:B---3--:R-:W-:Y:S03]  /*57f0*/  STS.128 [R34], R48 ;  /* 0x0000003022007388 */ /* 0x008fe60000000c00 */
[----:B------:R-:W-:Y:S01]  /*5800*/  FMUL.FTZ R136, R115, R32 ;  /* 0x0000002073887220 */ /* 0x000fe20000410000 */
[----:B----4-:R-:W-:Y:S01]  /*5810*/  STS.128 [R34+0x200], R52 ;  /* 0x0002003422007388 */ /* 0x010fe20000000c00 */
[----:B------:R-:W-:-:S04]  /*5820*/  NOP ;  /* 0x0000000000007918 */ /* 0x000fc80000000000 */
[----:B------:R-:W0:Y:S01]  /*5830*/  MUFU.EX2 R136, R136 ;  /* 0x0000008800887308 */ /* 0x000e220000000800 */
[----:B------:R-:W2:Y:S01]  /*5840*/  LDS.128 R48, [R33] ;  /* 0x0000000021307984 */ /* 0x000ea20000000c00 */
[----:B-1----:R-:W-:Y:S01]  /*5850*/  @!P2 IMAD R57, R37, R58, UR7 ;  /* 0x000000072539ae24 */ /* 0x002fe2000f8e023a */
[----:B------:R-:W-:Y:S02]  /*5860*/  LEA R37, R56, R35, 0x2 ;  /* 0x0000002338257211 */ /* 0x000fe400078e10ff */
[----:B------:R-:W1:Y:S04]  /*5870*/  LDS.128 R52, [R33+0x10] ;  /* 0x0000100021347984 */ /* 0x000e680000000c00 */
[----:B------:R3:W5:Y:S04]  /*5880*/  LDG.E R135, desc[UR20][R38.64] ;  /* 0x0000001426877981 */ /* 0x000768000c1e1900 */
[----:B0-----:R0:W-:Y:S01]  /*5890*/  STS [R37+0x3be0], R136 ;  /* 0x003be08825007388 */ /* 0x0011e20000000800 */
[----:B---3--:R-:W-:Y:S01]  /*58a0*/  @!P2 IMAD.WIDE R38, R57, R60, UR22 ;  /* 0x000000163926ae25 */ /* 0x008fe2000f8e023c */
[----:B------:R-:W-:Y:S03]  /*58b0*/  BAR.SYNC.DEFER_BLOCKING 0x0 ;  /* 0x0000000000007b1d */ /* 0x000fe60000010000 */
[C---:B0-----:R-:W-:Y:S01]  /*58c0*/  FMUL.FTZ R37, R115.reuse, R26 ;  /* 0x0000001a73257220 */ /* 0x041fe20000410000 */
[----:B------:R-:W-:-:S05]  /*58d0*/  FMUL.FTZ R56, R115, R24 ;  /* 0x0000001873387220 */ /* 0x000fca0000410000 */
[----:B------:R-:W0:Y:S01]  /*58e0*/  MUFU.EX2 R37, R37 ;  /* 0x0000002500257308 */ /* 0x000e220000000800 */
[----:B------:R-:W-:Y:S01]  /*58f0*/  FMUL.FTZ R63, R115, R30 ;  /* 0x0000001e733f7220 */ /* 0x000fe20000410000 */
[----:B------:R3:W5:Y:S01]  /*5900*/  @!P2 LDG.E.64 R82, desc[UR20][R38.64] ;  /* 0x000000142652a981 */ /* 0x000762000c1e1b00 */
[----:B--2---:R-:W-:-:S05]  /*5910*/  PRMT R103, R48, 0x7632, R103 ;  /* 0x0000763230677816 */ /* 0x004fca0000000067 */
[----:B------:R-:W-:Y:S01]  /*5920*/  MUFU.EX2 R56, R56 ;  /* 0x0000003800387308 */ /* 0x000fe20000000800 */
[----:B------:R-:W-:Y:S01]  /*5930*/  SHF.L.U32 R48, R48, 0x10, RZ ;  /* 0x0000001030307819 */ /* 0x000fe200000006ff */
[----:B------:R-:W-:Y:S01]  /*5940*/  FMUL.FTZ R69, R115, R22 ;  /* 0x0000001673457220 */ /* 0x000fe20000410000 */
[----:B------:R-:W-:Y:S01]  /*5950*/  SHF.L.U32 R57, R45, 0x10, RZ ;  /* 0x000000102d397819 */ /* 0x000fe200000006ff */
[----:B------:R-:W-:Y:S01]  /*5960*/  FMUL.FTZ R75, R115, R29 ;  /* 0x0000001d734b7220 */ /* 0x000fe20000410000 */
[----:B------:R-:W-:Y:S01]  /*5970*/  SHF.L.U32 R103, R103, 0x10, RZ ;  /* 0x0000001067677819 */ /* 0x000fe200000006ff */
[----:B0-----:R-:W-:Y:S01]  /*5980*/  FMUL.FTZ R87, R136, R37 ;  /* 0x0000002588577220 */ /* 0x001fe20000410000 */
[----:B------:R-:W-:Y:S01]  /*5990*/  PRMT R104, R49, 0x7632, R104 ;  /* 0x0000763231687816 */ /* 0x000fe20000000068 */
[-C--:B---3--:R-:W-:Y:S01]  /*59a0*/  FMUL.FTZ R38, R115, R31.reuse ;  /* 0x0000001f73267220 */ /* 0x088fe20000410000 */
[----:B------:R-:W-:Y:S01]  /*59b0*/  SHF.L.U32 R39, R44, 0x10, RZ ;  /* 0x000000102c277819 */ /* 0x000fe200000006ff */
[----:B------:R-:W-:Y:S01]  /*59c0*/  MUFU.EX2 R63, R63 ;  /* 0x0000003f003f7308 */ /* 0x000fe20000000800 */
[----:B------:R-:W-:Y:S01]  /*59d0*/  SHF.L.U32 R49, R49, 0x10, RZ ;  /* 0x0000001031317819 */ /* 0x000fe200000006ff */
[----:B------:R-:W-:Y:S01]  /*59e0*/  FMUL.FTZ R76, R57, R31 ;  /* 0x0000001f394c7220 */ /* 0x000fe20000410000 */
[----:B------:R-:W-:Y:S01]  /*59f0*/  FMUL.FTZ R137, R103, R94 ;  /* 0x0000005e67897220 */ /* 0x000fe20000410000 */
[----:B------:R-:W-:Y:S01]  /*5a00*/  FMUL.FTZ R74, R39, R32 ;  /* 0x00000020274a7220 */ /* 0x000fe20000410000 */
[----:B------:R-:W-:Y:S01]  /*5a10*/  SHF.L.U32 R58, R46, 0x10, RZ ;  /* 0x000000102e3a7819 */ /* 0x000fe200000006ff */
[----:B------:R-:W-:Y:S01]  /*5a20*/  FMUL.FTZ R138, R49, R76 ;  /* 0x0000004c318a7220 */ /* 0x000fe20000410000 */
[----:B------:R-:W-:Y:S01]  /*5a30*/  SHF.L.U32 R104, R104, 0x10, RZ ;  /* 0x0000001068687819 */ /* 0x000fe200000006ff */
[----:B------:R-:W0:Y:S01]  /*5a40*/  MUFU.EX2 R38, R38 ;  /* 0x0000002600267308 */ /* 0x000e220000000800 */
[----:B------:R-:W-:Y:S01]  /*5a50*/  FMUL.FTZ R152, R48, R74 ;  /* 0x0000004a30987220 */ /* 0x000fe20000410000 */
[----:B------:R-:W-:Y:S01]  /*5a60*/  ISETP.NE.AND P2, PT, R36, 0x7f, PT ;  /* 0x0000007f2400780c */ /* 0x000fe20003f45270 */
[C---:B------:R-:W-:Y:S01]  /*5a70*/  FMUL.FTZ R92, R115.reuse, R21 ;  /* 0x00000015735c7220 */ /* 0x040fe20000410000 */
[----:B------:R-:W-:Y:S01]  /*5a80*/  PRMT R106, R50, 0x7632, R106 ;  /* 0x00007632326a7816 */ /* 0x000fe2000000006a */
[----:B------:R-:W-:Y:S01]  /*5a90*/  FFMA.FTZ R85, R152, R37, R137 ;  /* 0x0000002598557223 */ /* 0x000fe20000010089 */
[----:B------:R-:W-:Y:S01]  /*5aa0*/  SHF.L.U32 R50, R50, 0x10, RZ ;  /* 0x0000001032327819 */ /* 0x000fe200000006ff */
[----:B------:R-:W-:Y:S01]  /*5ab0*/  FMUL.FTZ R77, R58, R30 ;  /* 0x0000001e3a4d7220 */ /* 0x000fe20000410000 */
[----:B------:R-:W2:Y:S01]  /*5ac0*/  MUFU.EX2 R69, R69 ;  /* 0x0000004500457308 */ /* 0x000ea20000000800 */
[----:B------:R-:W-:Y:S01]  /*5ad0*/  FMUL.FTZ R139, R104, R95 ;  /* 0x0000005f688b7220 */ /* 0x000fe20000410000 */
[C---:B------:R-:W-:Y:S01]  /*5ae0*/  FMUL.FTZ R99, R115.reuse, R28 ;  /* 0x0000001c73637220 */ /* 0x040fe20000410000 */
[----:B------:R-:W-:Y:S01]  /*5af0*/  SHF.L.U32 R106, R106, 0x10, RZ ;  /* 0x000000106a6a7819 */ /* 0x000fe200000006ff */
[----:B------:R-:W-:Y:S01]  /*5b00*/  FMUL.FTZ R140, R50, R77 ;  /* 0x0000004d328c7220 */ /* 0x000fe20000410000 */
[----:B------:R-:W-:Y:S01]  /*5b10*/  FMUL.FTZ R102, R115, R20 ;  /* 0x0000001473667220 */ /* 0x000fe20000410000 */
[----:B------:R-:W-:Y:S01]  /*5b20*/  PRMT R108, R51, 0x7632, R108 ;  /* 0x00007632336c7816 */ /* 0x000fe2000000006c */
[----:B------:R-:W-:Y:S01]  /*5b30*/  FMUL.FTZ R105, R115, R27 ;  /* 0x0000001b73697220 */ /* 0x000fe20000410000 */
[----:B------:R-:W3:Y:S01]  /*5b40*/  MUFU.EX2 R75, R75 ;  /* 0x0000004b004b7308 */ /* 0x000ee20000000800 */
[C---:B0-----:R-:W-:Y:S01]  /*5b50*/  FMUL.FTZ R87, R38.reuse, R87 ;  /* 0x0000005726577220 */ /* 0x041fe20000410000 */
[----:B------:R-:W-:Y:S01]  /*5b60*/  FFMA.FTZ R85, R38, R85, R138 ;  /* 0x0000005526557223 */ /* 0x000fe2000001008a */
[----:B------:R-:W-:Y:S01]  /*5b70*/  SHF.L.U32 R51, R51, 0x10, RZ ;  /* 0x0000001033337819 */ /* 0x000fe200000006ff */
[----:B------:R-:W-:Y:S01]  /*5b80*/  FMUL.FTZ R141, R106, R96 ;  /* 0x000000606a8d7220 */ /* 0x000fe20000410000 */
[C---:B------:R-:W-:Y:S01]  /*5b90*/  FMUL.FTZ R84, R56.reuse, R87 ;  /* 0x0000005738547220 */ /* 0x040fe20000410000 */
[----:B------:R-:W-:Y:S01]  /*5ba0*/  FFMA.FTZ R85, R56, R85, R139 ;  /* 0x0000005538557223 */ /* 0x000fe2000001008b */
[----:B------:R-:W-:Y:S01]  /*5bb0*/  @P2 LEA R118, R36, R35, 0x2 ;  /* 0x0000002324762211 */ /* 0x000fe200078e10ff */
[----:B------:R-:W0:Y:S01]  /*5bc0*/  MUFU.EX2 R92, R92 ;  /* 0x0000005c005c7308 */ /* 0x000e220000000800 */
[C---:B------:R-:W-:Y:S01]  /*5bd0*/  FMUL.FTZ R84, R63.reuse, R84 ;  /* 0x000000543f547220 */ /* 0x040fe20000410000 */
[----:B------:R-:W-:Y:S01]  /*5be0*/  FFMA.FTZ R86, R63, R85, R140 ;  /* 0x000000553f567223 */ /* 0x000fe2000001008c */
[----:B------:R-:W-:Y:S01]  /*5bf0*/  SHF.L.U32 R60, R40, 0x10, RZ ;  /* 0x00000010283c7819 */ /* 0x000fe200000006ff */
[----:B------:R-:W-:Y:S01]  /*5c00*/  FMUL.FTZ R142, R51, R78 ;  /* 0x0000004e338e7220 */ /* 0x000fe20000410000 */
[----:B------:R-:W-:Y:S01]  /*5c10*/  SHF.L.U32 R108, R108, 0x10, RZ ;  /* 0x000000106c6c7819 */ /* 0x000fe200000006ff */
[C---:B--2---:R-:W-:Y:S01]  /*5c20*/  FMUL.FTZ R84, R69.reuse, R84 ;  /* 0x0000005445547220 */ /* 0x044fe20000410000 */
[----:B------:R-:W-:Y:S01]  /*5c30*/  FFMA.FTZ R86, R69, R86, R141 ;  /* 0x0000005645567223 */ /* 0x000fe2000001008d */
[----:B------:R-:W2:Y:S01]  /*5c40*/  MUFU.EX2 R99, R99 ;  /* 0x0000006300637308 */ /* 0x000ea20000000800 */
[----:B------:R-:W-:Y:S01]  /*5c50*/  FMUL.FTZ R107, R115, R19 ;  /* 0x00000013736b7220 */ /* 0x000fe20000410000 */
[----:B-1----:R-:W-:Y:S01]  /*5c60*/  PRMT R110, R52, 0x7632, R110 ;  /* 0x00007632346e7816 */ /* 0x002fe2000000006e */
[----:B------:R-:W-:Y:S01]  /*5c70*/  FMUL.FTZ R79, R60, R28 ;  /* 0x0000001c3c4f7220 */ /* 0x000fe20000410000 */
[----:B------:R-:W-:Y:S01]  /*5c80*/  SHF.L.U32 R52, R52, 0x10, RZ ;  /* 0x0000001034347819 */ /* 0x000fe200000006ff */
[----:B------:R-:W-:Y:S01]  /*5c90*/  FMUL.FTZ R143, R108, R97 ;  /* 0x000000616c8f7220 */ /* 0x000fe20000410000 */
[C---:B---3--:R-:W-:Y:S01]  /*5ca0*/  FMUL.FTZ R85, R75.reuse, R84 ;  /* 0x000000544b557220 */ /* 0x048fe20000410000 */
[----:B------:R-:W-:Y:S01]  /*5cb0*/  FFMA.FTZ R86, R75, R86, R142 ;  /* 0x000000564b567223 */ /* 0x000fe2000001008e */
[----:B------:R-:W1:Y:S01]  /*5cc0*/  MUFU.EX2 R102, R102 ;  /* 0x0000006600667308 */ /* 0x000e620000000800 */
[----:B------:R-:W3:Y:S01]  /*5cd0*/  @P2 LDS R118, [R118+0x43e4] ;  /* 0x0043e40076762984 */ /* 0x000ee20000000800 */
[C---:B------:R-:W-:Y:S01]  /*5ce0*/  FMUL.FTZ R109, R115.reuse, R25 ;  /* 0x00000019736d7220 */ /* 0x040fe20000410000 */
[----:B------:R-:W-:Y:S01]  /*5cf0*/  SHF.L.U32 R110, R110, 0x10, RZ ;  /* 0x000000106e6e7819 */ /* 0x000fe200000006ff */
[----:B------:R-:W-:Y:S01]  /*5d00*/  FMUL.FTZ R144, R52, R79 ;  /* 0x0000004f34907220 */ /* 0x000fe20000410000 */
[C---:B0-----:R-:W-:Y:S01]  /*5d10*/  FMUL.FTZ R84, R92.reuse, R85 ;  /* 0x000000555c547220 */ /* 0x041fe20000410000 */
[----:B------:R-:W-:Y:S01]  /*5d20*/  FFMA.FTZ R86, R92, R86, R143 ;  /* 0x000000565c567223 */ /* 0x000fe2000001008f */
[----:B------:R-:W-:Y:S01]  /*5d30*/  FMUL.FTZ R111, R115, R18 ;  /* 0x00000012736f7220 */ /* 0x000fe20000410000 */
[----:B------:R-:W0:Y:S01]  /*5d40*/  MUFU.EX2 R105, R105 ;  /* 0x0000006900697308 */ /* 0x000e220000000800 */
[C---:B------:R-:W-:Y:S01]  /*5d50*/  PRMT R112, R53.reuse, 0x7632, R112 ;  /* 0x0000763235707816 */ /* 0x040fe20000000070 */
[----:B------:R-:W-:Y:S01]  /*5d60*/  FMUL.FTZ R145, R110, R98 ;  /* 0x000000626e917220 */ /* 0x000fe20000410000 */
[----:B------:R-:W-:Y:S01]  /*5d70*/  SHF.L.U32 R53, R53, 0x10, RZ ;  /* 0x0000001035357819 */ /* 0x000fe200000006ff */
[C---:B--2---:R-:W-:Y:S01]  /*5d80*/  FMUL.FTZ R85, R99.reuse, R84 ;  /* 0x0000005463557220 */ /* 0x044fe20000410000 */
[----:B------:R-:W-:Y:S01]  /*5d90*/  FFMA.FTZ R86, R99, R86, R144 ;  /* 0x0000005663567223 */ /* 0x000fe20000010090 */
[----:B------:R-:W-:Y:S01]  /*5da0*/  FMUL.FTZ R113, R115, R23 ;  /* 0x0000001773717220 */ /* 0x000fe20000410000 */
[----:B------:R-:W-:Y:S01]  /*5db0*/  SHF.L.U32 R112, R112, 0x10, RZ ;  /* 0x0000001070707819 */ /* 0x000fe200000006ff */
[----:B------:R-:W2:Y:S01]  /*5dc0*/  MUFU.EX2 R107, R107 ;  /* 0x0000006b006b7308 */ /* 0x000ea20000000800 */
[----:B------:R-:W-:Y:S01]  /*5dd0*/  FMUL.FTZ R146, R53, R80 ;  /* 0x0000005035927220 */ /* 0x000fe20000410000 */
[C---:B-1----:R-:W-:Y:S01]  /*5de0*/  FMUL.FTZ R84, R102.reuse, R85 ;  /* 0x0000005566547220 */ /* 0x042fe20000410000 */
[----:B------:R-:W-:Y:S01]  /*5df0*/  FFMA.FTZ R86, R102, R86, R145 ;  /* 0x0000005666567223 */ /* 0x000fe20000010091 */
[----:B------:R-:W-:Y:S01]  /*5e00*/  FMUL.FTZ R115, R115, R17 ;  /* 0x0000001173737220 */ /* 0x000fe20000410000 */
[----:B------:R-:W-:Y:S01]  /*5e10*/  PRMT R114, R54, 0x7632, R114 ;  /* 0x0000763236727816 */ /* 0x000fe20000000072 */
[----:B------:R-:W-:Y:S01]  /*5e20*/  FMUL.FTZ R147, R112, R100 ;  /* 0x0000006470937220 */ /* 0x000fe20000410000 */
[----:B------:R-:W-:Y:S01]  /*5e30*/  SHF.L.U32 R54, R54, 0x10, RZ ;  /* 0x0000001036367819 */ /* 0x000fe200000006ff */
[----:B------:R-:W1:Y:S01]  /*5e40*/  MUFU.EX2 R109, R109 ;  /* 0x0000006d006d7308 */ /* 0x000e620000000800 */
[C---:B0-----:R-:W-:Y:S01]  /*5e50*/  FMUL.FTZ R84, R105.reuse, R84 ;  /* 0x0000005469547220 */ /* 0x041fe20000410000 */
[----:B------:R-:W-:Y:S01]  /*5e60*/  FFMA.FTZ R86, R105, R86, R146 ;  /* 0x0000005669567223 */ /* 0x000fe20000010092 */
[----:B------:R-:W-:Y:S01]  /*5e70*/  SHF.L.U32 R114, R114, 0x10, RZ ;  /* 0x0000001072727819 */ /* 0x000fe200000006ff */
[----:B------:R-:W-:Y:S01]  /*5e80*/  FMUL.FTZ R148, R54, R81 ;  /* 0x0000005136947220 */ /* 0x000fe20000410000 */
[----:B------:R-:W-:-:S02]  /*5e90*/  PRMT R117, R55, 0x7632, R117 ;  /* 0x0000763237757816 */ /* 0x000fc40000000075 */
[----:B------:R-:W-:Y:S01]  /*5ea0*/  SHF.L.U32 R55, R55, 0x10, RZ ;  /* 0x0000001037377819 */ /* 0x000fe200000006ff */
[----:B------:R-:W0:Y:S01]  /*5eb0*/  MUFU.EX2 R111, R111 ;  /* 0x0000006f006f7308 */ /* 0x000e220000000800 */
[C---:B--2---:R-:W-:Y:S01]  /*5ec0*/  FMUL.FTZ R84, R107.reuse, R84 ;  /* 0x000000546b547220 */ /* 0x044fe20000410000 */
[----:B------:R-:W-:Y:S01]  /*5ed0*/  FFMA.FTZ R85, R107, R86, R147 ;  /* 0x000000566b557223 */ /* 0x000fe20000010093 */
[----:B------:R-:W-:Y:S01]  /*5ee0*/  FMUL.FTZ R149, R114, R101 ;  /* 0x0000006572957220 */ /* 0x000fe20000410000 */
[----:B------:R-:W-:Y:S01]  /*5ef0*/  SHF.L.U32 R117, R117, 0x10, RZ ;  /* 0x0000001075757819 */ /* 0x000fe200000006ff */
[----:B------:R-:W-:-:S03]  /*5f00*/  FMUL.FTZ R150, R55, R93 ;  /* 0x0000005d37967220 */ /* 0x000fc60000410000 */
[----:B------:R-:W2:Y:S01]  /*5f10*/  MUFU.EX2 R113, R113 ;  /* 0x0000007100717308 */ /* 0x000ea20000000800 */
[C---:B-1----:R-:W-:Y:S01]  /*5f20*/  FMUL.FTZ R84, R109.reuse, R84 ;  /* 0x000000546d547220 */ /* 0x042fe20000410000 */
[----:B------:R-:W-:Y:S01]  /*5f30*/  FFMA.FTZ R85, R109, R85, R148 ;  /* 0x000000556d557223 */ /* 0x000fe20000010094 */
[----:B------:R-:W-:-:S05]  /*5f40*/  FMUL.FTZ R151, R117, R116 ;  /* 0x0000007475977220 */ /* 0x000fca0000410000 */
[----:B------:R-:W1:Y:S01]  /*5f50*/  MUFU.EX2 R115, R115 ;  /* 0x0000007300737308 */ /* 0x000e620000000800 */
[C---:B0-----:R-:W-:Y:S01]  /*5f60*/  FMUL.FTZ R84, R111.reuse, R84 ;  /* 0x000000546f547220 */ /* 0x041fe20000410000 */
[----:B------:R-:W-:-:S03]  /*5f70*/  FFMA.FTZ R85, R111, R85, R149 ;  /* 0x000000556f557223 */ /* 0x000fc60000010095 */
[C---:B--2---:R-:W-:Y:S01]  /*5f80*/  FMUL.FTZ R84, R113.reuse, R84 ;  /* 0x0000005471547220 */ /* 0x044fe20000410000 */
[----:B------:R-:W-:-:S03]  /*5f90*/  FFMA.FTZ R85, R113, R85, R150 ;  /* 0x0000005571557223 */ /* 0x000fc60000010096 */
[C---:B-1----:R-:W-:Y:S01]  /*5fa0*/  FMUL.FTZ R84, R115.reuse, R84 ;  /* 0x0000005473547220 */ /* 0x042fe20000410000 */
[----:B------:R-:W-:Y:S01]  /*5fb0*/  FFMA.FTZ R85, R115, R85, R151 ;  /* 0x0000005573557223 */ /* 0x000fe20000010097 */
[----:B---3--:R-:W-:Y:S06]  /*5fc0*/  @P2 BRA `(.L_x_2871) ;  /* 0x00000000002c2947 */ /* 0x008fec0003800000 */
        /* <DEDUP_REMOVED lines=11> */
.L_x_2871:
[----:B------:R-:W-:Y:S05]  /*6080*/  BSYNC B0 ;  /* 0x0000000000007941 */ /* 0x000fea0003800000 */
.L_x_2870:
        /* <DEDUP_REMOVED lines=10> */
[----:B------:R-:W4:Y:S01]  /*6130*/  LDL R86, [R1] ;  /* 0x0000000001567983 */ /* 0x000f220000100800 */
[----:B------:R-:W-:Y:S01]  /*6140*/  ISETP.GT.U32.AND P2, PT, R36, 0x1f, PT ;  /* 0x0000001f2400780c */ /* 0x000fe20003f44070 */
[-C--:B-----5:R-:W-:Y:S01]  /*6150*/  FMUL.FTZ R131, R161, R135.reuse ;  /* 0x00000087a1837220 */ /* 0x0a0fe20000410000 */
[-C--:B------:R-:W-:Y:S01]  /*6160*/  FMUL.FTZ R132, R160, R135.reuse ;  /* 0x00000087a0847220 */ /* 0x080fe20000410000 */
[----:B------:R0:W-:Y:S01]  /*6170*/  STS.64 [R119+0x31d0], R84 ;  /* 0x0031d05477007388 */ /* 0x0001e20000000a00 */
        /* <DEDUP_REMOVED lines=52> */
.L_x_2932:
[----:B------:R-:W-:Y:S01]  /*64c0*/  ISETP.GE.AND P3, PT, R164, 0x10, PT ;  /* 0x00000010a400780c */ /* 0x000fe20003f66270 */
[----:B------:R-:W-:-:S12]  /*64d0*/  UMOV UR46, 0xffffffff ;  /* 0xffffffff002e7882 */ /* 0x000fd80000000000 */
[C---:B0-2---:R-:W-:Y:S01]  /*64e0*/  @P3 FFMA.FTZ R163, R162.reuse, R90, R163 ;  /* 0x0000005aa2a33223 */ /* 0x045fe200000100a3 */
[----:B---3--:R-:W-:Y:S01]  /*64f0*/  @P3 FMUL.FTZ R162, R162, R153 ;  /* 0x00000099a2a23220 */ /* 0x008fe20000410000 */
[----:B------:R-:W-:Y:S06]  /*6500*/  BRA.DIV UR46, `(.L_x_2874) ;  /* 0x000000462ee47947 */ /* 0x000fec000b800000 */
.L_x_2935:
[----:B------:R-:W-:-:S03]  /*6510*/  UMOV UR46, 0xffffffff ;  /* 0xffffffff002e7882 */ /* 0x000fc60000000000 */
[----:B------:R-:W-:Y:S05]  /*6520*/  BRA.DIV UR46, `(.L_x_2875) ;  /* 0x0000004a2e047947 */ /* 0x000fea000b800000 */
.L_x_2938:
[----:B------:R-:W-:-:S03]  /*6530*/  UMOV UR46, 0xffffffff ;  /* 0xffffffff002e7882 */ /* 0x000fc60000000000 */
[----:B------:R-:W-:Y:S05]  /*6540*/  BRA.DIV UR46, `(.L_x_2876) ;  /* 0x0000004a2e247947 */ /* 0x000fea000b800000 */
[----:B------:R-:W0:Y:S04]  /*6550*/  SHFL.UP PT, R162, R162, 0x1, RZ ;  /* 0x04200000a2a27989 */ /* 0x000e2800000e00ff */
[----:B------:R-:W2:Y:S04]  /*6560*/  SHFL.UP PT, R163, R163, 0x1, RZ ;  /* 0x04200000a3a37989 */ /* 0x000ea800000e00ff */
[----:B------:R-:W3:Y:S04]  /*6570*/  SHFL.IDX PT, R82, R82, RZ, 0x1f ;  /* 0x00001fff52527589 */ /* 0x000ee800000e0000 */
[----:B------:R-:W4:Y:S02]  /*6580*/  SHFL.IDX PT, R83, R83, RZ, 0x1f ;  /* 0x00001fff53537589 */ /* 0x000f2400000e0000 */
.L_x_2944:
        /* <DEDUP_REMOVED lines=12> */
.L_x_2872:
        /* <DEDUP_REMOVED lines=38> */
[----:B------:R-:W-:Y:S02]  /*68b0*/  ISETP.GE.OR P0, PT, R82, UR51, P0 ;  /* 0x0000003352007c0c */ /* 0x000fe40008706670 */
        /* <DEDUP_REMOVED lines=66> */
.L_x_2961:
        /* <DEDUP_REMOVED lines=15> */
.L_x_2877:
[----:B------:R-:W-:Y:S05]  /*6dd0*/  WARPSYNC.ALL ;  /* 0x0000000000007948 */ /* 0x000fea0003800000 */
[----:B------:R-:W-:Y:S01]  /*6de0*/  ISETP.NE.AND P0, PT, R36, RZ, PT ;  /* 0x000000ff2400720c */ /* 0x000fe20003f05270 */
[----:B------:R-:W2:Y:S04]  /*6df0*/  LDL R155, [R1+0x28] ;  /* 0x00002800019b7983 */ /* 0x000ea80000100800 */
[----:B------:R-:W3:Y:S04]  /*6e00*/  LDL R154, [R1+0x24] ;  /* 0x00002400019a7983 */ /* 0x000ee80000100800 */
[----:B------:R-:W4:Y:S04]  /*6e10*/  LDL R153, [R1+0x20] ;  /* 0x0000200001997983 */ /* 0x000f280000100800 */
[----:B0-----:R-:W5:Y:S04]  /*6e20*/  LDL R152, [R1+0x1c] ;  /* 0x00001c0001987983 */ /* 0x001f680000100800 */
        /* <DEDUP_REMOVED lines=11> */
[----:B------:R-:W-:Y:S01]  /*6ee0*/  FFMA.FTZ R96, R106, -R96, R141 ;  /* 0x800000606a607223 */ /* 0x000fe2000001008d */
[----:B------:R-:W-:-:S04]  /*6ef0*/  FFMA.FTZ R97, R108, -R97, R143 ;  /* 0x800000616c617223 */ /* 0x000fc8000001008f */
        /* <DEDUP_REMOVED lines=22> */
[----:B------:R-:W-:Y:S01]  /*7060*/  FFMA.FTZ R74, R89, R142, R74 ;  /* 0x0000008e594a7223 */ /* 0x000fe2000001004a */
[----:B------:R-:W-:Y:S01]  /*7070*/  FFMA.FTZ R63, R63, R69, R123 ;  /* 0x000000453f3f7223 */ /* 0x000fe2000001007b */
[----:B------:R-:W-:Y:S02]  /*7080*/  FFMA.FTZ R142, R51, -R78, R142 ;  /* 0x8000004e338e7223 */ /* 0x000fe4000001008e */
[----:B------:R-:W-:-:S04]  /*7090*/  FFMA.FTZ R74, R88, R143, R74 ;  /* 0x0000008f584a7223 */ /* 0x000fc8000001004a */
        /* <DEDUP_REMOVED lines=10> */
[----:B------:R-:W-:Y:S01]  /*7140*/  SHF.L.U32 R75, R36, 0x4, RZ ;  /* 0x00000004244b7819 */ /* 0x000fe200000006ff */
[----:B------:R-:W-:Y:S01]  /*7150*/  FFMA.FTZ R144, R52, -R79, R144 ;  /* 0x8000004f34907223 */ /* 0x000fe20000010090 */
[----:B------:R-:W-:Y:S01]  /*7160*/  @!P0 LEA R79, R80, R35, 0x3 ;  /* 0x00000023504f8211 */ /* 0x000fe200078e18ff */
[----:B------:R-:W-:Y:S01]  /*7170*/  FFMA.FTZ R149, R159, R149, R74 ;  /* 0x000000959f957223 */ /* 0x000fe2000001004a */
[----:B------:R-:W-:Y:S01]  /*7180*/  IADD3 R76, R75, 0x1, RZ ;  /* 0x000000014b4c7810 */ /* 0x000fe20007ffe0ff */
[----:B------:R-:W-:Y:S01]  /*7190*/  FFMA.FTZ R37, R37, R38, R120 ;  /* 0x0000002625257223 */ /* 0x000fe20000010078 */
[----:B------:R-:W-:Y:S01]  /*71a0*/  IADD3 R78, R75, 0x2, RZ ;  /* 0x000000024b4e7810 */ /* 0x000fe20007ffe0ff */
[----:B------:R-:W-:Y:S01]  /*71b0*/  FFMA.FTZ R116, R117, -R116, R151 ;  /* 0x8000007475747223 */ /* 0x000fe20000010097 */
[----:B------:R-:W-:Y:S01]  /*71c0*/  IADD3 R74, R75, 0x3, RZ ;  /* 0x000000034b4a7810 */ /* 0x000fe20007ffe0ff */
[----:B------:R-:W-:Y:S01]  /*71d0*/  FMUL.FTZ R77, R118, UR55 ;  /* 0x00000037764d7c20 */ /* 0x000fe20008410000 */
[----:B------:R-:W-:Y:S01]  /*71e0*/  FFMA.FTZ R148, R54, -R81, R148 ;  /* 0x8000005136947223 */ /* 0x000fe20000010094 */
[----:B------:R-:W-:Y:S01]  /*71f0*/  FMUL.FTZ R86, R117, R118 ;  /* 0x0000007675567220 */ /* 0x000fe20000410000 */
[----:B------:R-:W-:Y:S01]  /*7200*/  FMUL.FTZ R81, R118, R17 ;  /* 0x0000001176517220 */ /* 0x000fe20000410000 */
[----:B------:R-:W-:Y:S01]  /*7210*/  LEA.HI.SX32 R76, R76, R75, 0x1b ;  /* 0x0000004b4c4c7211 */ /* 0x000fe200078fdaff */
[----:B------:R-:W-:Y:S01]  /*7220*/  FMUL.FTZ R88, R116, R77 ;  /* 0x0000004d74587220 */ /* 0x000fe20000410000 */
[-C--:B------:R-:W-:Y:S01]  /*7230*/  LEA.HI.SX32 R78, R78, R75.reuse, 0x1b ;  /* 0x0000004b4e4e7211 */ /* 0x080fe200078fdaff */
[----:B------:R0:W-:Y:S01]  /*7240*/  @!P0 STS.64 [R79+0x45e0], R82 ;  /* 0x0045e0524f008388 */ /* 0x0001e20000000a00 */
[-C--:B------:R-:W-:Y:S01]  /*7250*/  LEA.HI.SX32 R74, R74, R75.reuse, 0x1b ;  /* 0x0000004b4a4a7211 */ /* 0x080fe200078fdaff */
[----:B------:R-:W-:Y:S01]  /*7260*/  FFMA.FTZ R98, R110, -R98, R145 ;  /* 0x800000626e627223 */ /* 0x000fe20000010091 */
[----:B------:R-:W-:Y:S01]  /*7270*/  LEA.HI.SX32 R80, R75, R75, 0x1b ;  /* 0x0000004b4b507211 */ /* 0x000fe200078fdaff */
[----:B------:R-:W-:Y:S01]  /*7280*/  FMUL.FTZ R75, R37, R32 ;  /* 0x00000020254b7220 */ /* 0x000fe20000410000 */
[-C--:B------:R-:W-:Y:S01]  /*7290*/  LEA R91, R78, R35.reuse, 0x2 ;  /* 0x000000234e5b7211 */ /* 0x080fe200078e10ff */
[----:B------:R-:W-:Y:S01]  /*72a0*/  USHF.R.S32.HI UR46, URZ, 0x1f, UR11 ;  /* 0x0000001f3f2e7899 */ /* 0x000fe2000801140b */
[----:B------:R-:W-:Y:S01]  /*72b0*/  LEA R80, R80, R35, 0x2 ;  /* 0x0000002350507211 */ /* 0x000fe200078e10ff */
[-C--:B------:R-:W-:Y:S01]  /*72c0*/  FMUL.FTZ R77, R39, R75.reuse ;  /* 0x0000004b274d7220 */ /* 0x080fe20000410000 */
[----:B------:R-:W-:Y:S01]  /*72d0*/  FFMA.FTZ R75, R84, R75, RZ ;  /* 0x0000004b544b7223 */ /* 0x000fe200000100ff */
[----:B------:R-:W-:Y:S01]  /*72e0*/  LEA R123, R74, R35, 0x2 ;  /* 0x000000234a7b7211 */ /* 0x000fe200078e10ff */
[----:B------:R-:W-:Y:S01]  /*72f0*/  FFMA.FTZ R100, R112, -R100, R147 ;  /* 0x8000006470647223 */ /* 0x000fe20000010093 */
[-C--:B0-----:R-:W-:Y:S01]  /*7300*/  FMUL.FTZ R82, R116, R81.reuse ;  /* 0x0000005174527220 */ /* 0x081fe20000410000 */
[C---:B------:R-:W-:Y:S01]  /*7310*/  FMUL.FTZ R81, R73.reuse, R81 ;  /* 0x0000005149517220 */ /* 0x040fe20000410000 */
[----:B------:R-:W-:Y:S01]  /*7320*/  FFMA.FTZ R73, R73, R86, R88 ;  /* 0x0000005649497223 */ /* 0x000fe20000010058 */
[----:B------:R-:W-:Y:S01]  /*7330*/  FMUL.FTZ R79, R63, R24 ;  /* 0x000000183f4f7220 */ /* 0x000fe20000410000 */
[----:B------:R0:W-:Y:S01]  /*7340*/  STS [R80+0x1090], R77 ;  /* 0x0010904d50007388 */ /* 0x0001e20000000800 */
[----:B------:R-:W-:Y:S01]  /*7350*/  FMUL.FTZ R88, R125, R22 ;  /* 0x000000167d587220 */ /* 0x000fe20000410000 */
[----:B------:R-:W-:Y:S01]  /*7360*/  FMUL.FTZ R83, R92, R29 ;  /* 0x0000001d5c537220 */ /* 0x000fe20000410000 */
[----:B------:R-:W-:Y:S01]  /*7370*/  FMUL.FTZ R74, R66, R79 ;  /* 0x0000004f424a7220 */ /* 0x000fe20000410000 */
[----:B------:R-:W-:Y:S01]  /*7380*/  FFMA.FTZ R93, R55, -R93, R150 ;  /* 0x8000005d375d7223 */ /* 0x000fe20000010096 */
[----:B------:R-:W-:Y:S01]  /*7390*/  FMUL.FTZ R117, R67, R88 ;  /* 0x0000005843757220 */ /* 0x000fe20000410000 */
[----:B------:R-:W-:Y:S01]  /*73a0*/  FMUL.FTZ R119, R59, R83 ;  /* 0x000000533b777220 */ /* 0x000fe20000410000 */
[----:B------:R-:W-:Y:S01]  /*73b0*/  UIADD3 UR47, -UR6, UR51, URZ ;  /* 0x00000033062f7290 */ /* 0x000fe2000fffe13f */
[----:B------:R-:W-:Y:S01]  /*73c0*/  FMUL.FTZ R55, R55, R115 ;  /* 0x0000007337377220 */ /* 0x000fe20000410000 */
[----:B------:R-:W-:Y:S01]  /*73d0*/  ULEA UR56, UR49, 0xfffff800, 0xb ;  /* 0xfffff80031387891 */ /* 0x000fe2000f8e583f */
[----:B0-----:R-:W-:Y:S01]  /*73e0*/  FMUL.FTZ R77, R102, R28 ;  /* 0x0000001c664d7220 */ /* 0x001fe20000410000 */
[----:B------:R-:W-:Y:S01]  /*73f0*/  ULEA UR47, UR47, 0xfffff800, 0xb ;  /* 0xfffff8002f2f7891 */ /* 0x000fe2000f8e583f */
[----:B------:R-:W-:Y:S01]  /*7400*/  BSSY B0, `(.L_x_2879) ;  /* 0x000006a000007945 */ /* 0x000fe20003800000 */
[----:B------:R-:W-:Y:S01]  /*7410*/  USHF.R.S32.HI UR57, URZ, 0x1f, UR56 ;  /* 0x0000001f3f397899 */ /* 0x000fe20008011438 */
[----:B------:R-:W-:Y:S01]  /*7420*/  FMUL.FTZ R114, R114, R113 ;  /* 0x0000007172727220 */ /* 0x000fe20000410000 */
[----:B------:R-:W-:Y:S01]  /*7430*/  FFMA.FTZ R150, R158, R150, R149 ;  /* 0x000000969e967223 */ /* 0x000fe20000010095 */
[----:B------:R-:W-:Y:S01]  /*7440*/  FMUL.FTZ R90, R111, UR55 ;  /* 0x000000376f5a7c20 */ /* 0x000fe20008410000 */
[----:B------:R-:W-:Y:S01]  /*7450*/  FMUL.FTZ R116, R107, UR55 ;  /* 0x000000376b747c20 */ /* 0x000fe20008410000 */
[----:B------:R-:W-:Y:S01]  /*7460*/  FMUL.FTZ R118, R102, UR55 ;  /* 0x0000003766767c20 */ /* 0x000fe20008410000 */
[----:B------:R-:W-:Y:S01]  /*7470*/  FMUL.FTZ R120, R92, UR55 ;  /* 0x000000375c787c20 */ /* 0x000fe20008410000 */
[----:B------:R-:W-:Y:S01]  /*7480*/  FMUL.FTZ R122, R69, UR55 ;  /* 0x00000037457a7c20 */ /* 0x000fe20008410000 */
[----:B--2---:R-:W-:Y:S01]  /*7490*/  FFMA.FTZ R85, R86, R17, R85 ;  /* 0x0000001156557223 */ /* 0x004fe20000010055 */
[----:B------:R-:W-:-:S04]  /*74a0*/  FMUL.FTZ R86, R38, R26 ;  /* 0x0000001a26567220 */ /* 0x000fc80000410000 */
[----:B------:R0:W-:Y:S01]  /*74b0*/  STL [R1+0x2c], R85 ;  /* 0x00002c5501007387 */ /* 0x0001e20000100800 */
[-C--:B------:R-:W-:Y:S01]  /*74c0*/  FFMA.FTZ R75, R94, R86.reuse, R75 ;  /* 0x000000565e4b7223 */ /* 0x080fe2000001004b */
[----:B------:R-:W-:Y:S01]  /*74d0*/  FMUL.FTZ R86, R65, R86 ;  /* 0x0000005641567220 */ /* 0x000fe20000410000 */
[----:B0-----:R-:W-:Y:S01]  /*74e0*/  LEA R85, R76, R35, 0x2 ;  /* 0x000000234c557211 */ /* 0x001fe200078e10ff */
[----:B------:R-:W-:-:S04]  /*74f0*/  FMUL.FTZ R76, R56, R31 ;  /* 0x0000001f384c7220 */ /* 0x000fc80000410000 */
[-C--:B------:R-:W-:Y:S01]  /*7500*/  FMUL.FTZ R78, R57, R76.reuse ;  /* 0x0000004c394e7220 */ /* 0x080fe20000410000 */
[----:B------:R-:W-:Y:S01]  /*7510*/  FFMA.FTZ R76, R138, R76, R75 ;  /* 0x0000004c8a4c7223 */ /* 0x000fe2000001004b */
[----:B------:R-:W-:Y:S01]  /*7520*/  FMUL.FTZ R75, R69, R30 ;  /* 0x0000001e454b7220 */ /* 0x000fe20000410000 */
[----:B------:R0:W-:Y:S02]  /*7530*/  STS [R85+0x1094], R86 ;  /* 0x0010945655007388 */ /* 0x0001e40000000800 */
[----:B------:R-:W-:Y:S01]  /*7540*/  FFMA.FTZ R79, R95, R79, R76 ;  /* 0x0000004f5f4f7223 */ /* 0x000fe2000001004c */
[----:B------:R-:W-:Y:S01]  /*7550*/  FMUL.FTZ R89, R58, R75 ;  /* 0x0000004b3a597220 */ /* 0x000fe20000410000 */
[----:B------:R1:W-:Y:S01]  /*7560*/  STS [R91+0x1098], R78 ;  /* 0x0010984e5b007388 */ /* 0x0003e20000000800 */
[----:B------:R-:W-:Y:S01]  /*7570*/  FMUL.FTZ R76, R99, R21 ;  /* 0x00000015634c7220 */ /* 0x000fe20000410000 */
[----:B------:R-:W-:Y:S02]  /*7580*/  FFMA.FTZ R79, R140, R75, R79 ;  /* 0x0000004b8c4f7223 */ /* 0x000fe4000001004f */
[----:B------:R2:W-:Y:S01]  /*7590*/  STS [R123+0x109c], R74 ;  /* 0x00109c4a7b007388 */ /* 0x0005e20000000800 */
[----:B------:R-:W-:Y:S01]  /*75a0*/  FMUL.FTZ R121, R68, R76 ;  /* 0x0000004c44797220 */ /* 0x000fe20000410000 */
[----:B------:R-:W-:Y:S01]  /*75b0*/  FFMA.FTZ R87, R96, R88, R79 ;  /* 0x0000005860577223 */ /* 0x000fe2000001004f */
[----:B0-----:R-:W-:Y:S01]  /*75c0*/  FMUL.FTZ R85, R107, R27 ;  /* 0x0000001b6b557220 */ /* 0x001fe20000410000 */
[----:B------:R-:W-:Y:S01]  /*75d0*/  FMUL.FTZ R88, R115, UR55 ;  /* 0x0000003773587c20 */ /* 0x000fe20008410000 */
[----:B------:R-:W-:Y:S01]  /*75e0*/  FMUL.FTZ R79, R111, R25 ;  /* 0x000000196f4f7220 */ /* 0x000fe20000410000 */
[----:B------:R-:W-:Y:S01]  /*75f0*/  FFMA.FTZ R86, R142, R83, R87 ;  /* 0x000000538e567223 */ /* 0x000fe20000010057 */
[----:B-1----:R-:W-:Y:S01]  /*7600*/  FMUL.FTZ R91, R105, R20 ;  /* 0x00000014695b7220 */ /* 0x002fe20000410000 */
[----:B------:R-:W-:Y:S01]  /*7610*/  FMUL.FTZ R78, R109, R19 ;  /* 0x000000136d4e7220 */ /* 0x000fe20000410000 */
[----:B------:R0:W-:Y:S01]  /*7620*/  STS [R80+0x10a0], R89 ;  /* 0x0010a05950007388 */ /* 0x0001e20000000800 */
[----:B--2---:R-:W1:Y:S01]  /*7630*/  LDC.64 R74, c[0x0][0x348] ;  /* 0x0000d200ff4a7b82 */ /* 0x004e620000000a00 */
[----:B------:R-:W-:Y:S01]  /*7640*/  FFMA.FTZ R83, R97, R76, R86 ;  /* 0x0000004c61537223 */ /* 0x000fe20000010056 */
[----:B------:R-:W-:Y:S01]  /*7650*/  FMUL.FTZ R123, R60, R77 ;  /* 0x0000004d3c7b7220 */ /* 0x000fe20000410000 */
[----:B------:R-:W-:Y:S01]  /*7660*/  FMUL.FTZ R127, R70, R91 ;  /* 0x0000005b467f7220 */ /* 0x000fe20000410000 */
[----:B------:R-:W-:Y:S01]  /*7670*/  MOV R76, R36 ;  /* 0x00000024004c7202 */ /* 0x000fe20000000f00 */
[----:B------:R-:W-:Y:S01]  /*7680*/  FFMA.FTZ R77, R144, R77, R83 ;  /* 0x0000004d904d7223 */ /* 0x000fe20000010053 */
[----:B------:R-:W-:Y:S01]  /*7690*/  FMUL.FTZ R87, R93, R88 ;  /* 0x000000585d577220 */ /* 0x000fe20000410000 */
[----:B------:R-:W-:Y:S01]  /*76a0*/  FMUL.FTZ R115, R115, R23 ;  /* 0x0000001773737220 */ /* 0x000fe20000410000 */
[----:B------:R2:W-:Y:S01]  /*76b0*/  STS [R80+0x10b0], R123 ;  /* 0x0010b07b50007388 */ /* 0x0005e20000000800 */
[----:B------:R-:W-:Y:S01]  /*76c0*/  FFMA.FTZ R91, R98, R91, R77 ;  /* 0x0000005b625b7223 */ /* 0x000fe2000001004d */
[----:B------:R-:W-:Y:S01]  /*76d0*/  HFMA2.MMA R77, -RZ, RZ, 0, 0 ;  /* 0x00000000ff4d7435 */ /* 0x000fe200000001ff */
[C---:B0-----:R-:W-:Y:S01]  /*76e0*/  FMUL.FTZ R89, R113.reuse, R18 ;  /* 0x0000001271597220 */ /* 0x041fe20000410000 */
[----:B------:R-:W-:Y:S01]  /*76f0*/  FFMA.FTZ R83, R64, R55, R87 ;  /* 0x0000003740537223 */ /* 0x000fe20000010057 */
[----:B------:R-:W-:Y:S01]  /*7700*/  FFMA.FTZ R91, R146, R85, R91 ;  /* 0x00000055925b7223 */ /* 0x000fe2000001005b */
[----:B------:R-:W-:Y:S01]  /*7710*/  FMUL.FTZ R87, R64, R115 ;  /* 0x0000007340577220 */ /* 0x000fe20000410000 */
[----:B------:R0:W-:Y:S01]  /*7720*/  STS [R80+0x10a4], R117 ;  /* 0x0010a47550007388 */ /* 0x0001e20000000800 */
[----:B------:R-:W-:Y:S01]  /*7730*/  FMUL.FTZ R113, R113, UR55 ;  /* 0x0000003771717c20 */ /* 0x000fe20008410000 */
[----:B------:R-:W-:Y:S01]  /*7740*/  FFMA.FTZ R91, R100, R78, R91 ;  /* 0x0000004e645b7223 */ /* 0x000fe2000001005b */
[----:B--2---:R-:W-:Y:S01]  /*7750*/  FMUL.FTZ R123, R72, R89 ;  /* 0x00000059487b7220 */ /* 0x004fe20000410000 */
[----:B------:R2:W-:Y:S01]  /*7760*/  STS [R80+0x10a8], R119 ;  /* 0x0010a87750007388 */ /* 0x0005e20000000800 */
[----:B------:R-:W-:-:S03]  /*7770*/  FMUL.FTZ R88, R37, UR55 ;  /* 0x0000003725587c20 */ /* 0x000fc60008410000 */
[----:B------:R3:W-:Y:S01]  /*7780*/  STS [R80+0x10ac], R121 ;  /* 0x0010ac7950007388 */ /* 0x0007e20000000800 */
[C---:B-1----:R-:W-:Y:S01]  /*7790*/  IMAD R86, R74.reuse, UR46, RZ ;  /* 0x0000002e4a567c24 */ /* 0x042fe2000f8e02ff */
[----:B------:R-:W-:Y:S01]  /*77a0*/  USHF.R.S32.HI UR46, URZ, 0x1f, UR12 ;  /* 0x0000001f3f2e7899 */ /* 0x000fe2000801140c */
[----:B------:R-:W-:-:S04]  /*77b0*/  IMAD.WIDE.U32 R76, R74, UR11, R76 ;  /* 0x0000000b4a4c7c25 */ /* 0x000fc8000f8e004c */
[----:B0-----:R-:W-:Y:S01]  /*77c0*/  FMUL.FTZ R117, R61, R85 ;  /* 0x000000553d757220 */ /* 0x001fe20000410000 */
[----:B------:R0:W-:Y:S01]  /*77d0*/  STS [R80+0x10c4], R123 ;  /* 0x0010c47b50007388 */ /* 0x0001e20000000800 */
[----:B------:R-:W-:Y:S01]  /*77e0*/  UIMAD UR46, UR46, UR44, URZ ;  /* 0x0000002c2e2e72a4 */ /* 0x000fe2000f8e023f */
[----:B------:R-:W-:Y:S01]  /*77f0*/  IMAD R75, R75, UR11, R86 ;  /* 0x0000000b4b4b7c24 */ /* 0x000fe2000f8e0256 */
[----:B------:R-:W-:Y:S01]  /*7800*/  MOV R74, R76 ;  /* 0x0000004c004a7202 */ /* 0x000fe20000000f00 */
[----:B------:R-:W-:Y:S01]  /*7810*/  FFMA.FTZ R76, R148, R79, R91 ;  /* 0x0000004f944c7223 */ /* 0x000fe2000001005b */
[----:B------:R-:W-:Y:S01]  /*7820*/  UIMAD UR46, UR12, UR45, UR46 ;  /* 0x0000002d0c2e72a4 */ /* 0x000fe2000f8e022e */
[----:B--2---:R-:W-:Y:S01]  /*7830*/  FMUL.FTZ R119, R71, R78 ;  /* 0x0000004e47777220 */ /* 0x004fe20000410000 */
[----:B------:R-:W-:Y:S01]  /*7840*/  IADD3 R75, R77, R75, RZ ;  /* 0x0000004b4d4b7210 */ /* 0x000fe20007ffe0ff */
[----:B------:R-:W-:Y:S01]  /*7850*/  FFMA.FTZ R89, R101, R89, R76 ;  /* 0x0000005965597223 */ /* 0x000fe2000001004c */
[----:B------:R-:W-:Y:S01]  /*7860*/  MOV R77, UR44 ;  /* 0x0000002c004d7c02 */ /* 0x000fe20008000f00 */
[----:B---3--:R-:W-:Y:S01]  /*7870*/  FMUL.FTZ R121, R62, R79 ;  /* 0x0000004f3e797220 */ /* 0x008fe20000410000 */
[----:B------:R-:W-:Y:S01]  /*7880*/  STS [R80+0x10b4], R127 ;  /* 0x0010b47f50007388 */ /* 0x000fe20000000800 */
[----:B------:R-:W-:Y:S01]  /*7890*/  FMUL.FTZ R91, R109, UR55 ;  /* 0x000000376d5b7c20 */ /* 0x000fe20008410000 */
[----:B------:R-:W-:Y:S01]  /*78a0*/  FMUL.FTZ R85, R63, UR55 ;  /* 0x000000373f557c20 */ /* 0x000fe20008410000 */
[----:B------:R-:W-:Y:S01]  /*78b0*/  IMAD.WIDE.U32 R74, R77, UR12, R74 ;  /* 0x0000000c4d4a7c25 */ /* 0x000fe2000f8e004a */
[----:B------:R-:W-:Y:S01]  /*78c0*/  MOV R77, UR53 ;  /* 0x00000035004d7c02 */ /* 0x000fe20008000f00 */
[----:B------:R1:W-:Y:S02]  /*78d0*/  STS [R80+0x10b8], R117 ;  /* 0x0010b87550007388 */ /* 0x0003e40000000800 */
[----:B------:R-:W-:Y:S01]  /*78e0*/  FMUL.FTZ R86, R56, UR55 ;  /* 0x0000003738567c20 */ /* 0x000fe20008410000 */
[----:B------:R-:W-:Y:S01]  /*78f0*/  IADD3 R64, R77, -UR47, -R36 ;  /* 0x8000002f4d407c10 */ /* 0x000fe2000fffe824 */
[----:B------:R2:W-:Y:S01]  /*7900*/  STS [R80+0x10bc], R119 ;  /* 0x0010bc7750007388 */ /* 0x0005e20000000800 */
[----:B------:R-:W3:Y:S01]  /*7910*/  LDC.64 R76, c[0x0][0x360] ;  /* 0x0000d800ff4c7b82 */ /* 0x000ee20000000a00 */
[----:B0-----:R-:W-:-:S02]  /*7920*/  IADD3 R123, R75, UR46, RZ ;  /* 0x0000002e4b7b7c10 */ /* 0x001fc4000fffe0ff */
[----:B------:R-:W-:Y:S01]  /*7930*/  ISETP.GE.AND P0, PT, R64, 0x1, PT ;  /* 0x000000014000780c */ /* 0x000fe20003f06270 */
[----:B------:R0:W-:Y:S01]  /*7940*/  STS [R80+0x10c0], R121 ;  /* 0x0010c07950007388 */ /* 0x0001e20000000800 */
[----:B------:R-:W-:Y:S01]  /*7950*/  IADD3 R78, P1, R74, UR56, RZ ;  /* 0x000000384a4e7c10 */ /* 0x000fe2000ff3e0ff */
[----:B-1----:R-:W-:Y:S02]  /*7960*/  FMUL.FTZ R117, R105, UR55 ;  /* 0x0000003769757c20 */ /* 0x002fe40008410000 */
[----:B------:R1:W-:Y:S01]  /*7970*/  STS [R80+0x10c8], R87 ;  /* 0x0010c85750007388 */ /* 0x0003e20000000800 */
[----:B------:R-:W-:Y:S01]  /*7980*/  IADD3.X R79, R123, UR57, RZ, P1, !PT ;  /* 0x000000397b4f7c10 */ /* 0x000fe20008ffe4ff */
[----:B--2---:R-:W-:Y:S02]  /*7990*/  FMUL.FTZ R119, R99, UR55 ;  /* 0x0000003763777c20 */ /* 0x004fe40008410000 */
[----:B------:R2:W-:Y:S01]  /*79a0*/  STS [R80+0x10cc], R81 ;  /* 0x0010cc5150007388 */ /* 0x0005e20000000800 */
[----:B0-----:R-:W-:Y:S01]  /*79b0*/  FMUL.FTZ R121, R125, UR55 ;  /* 0x000000377d797c20 */ /* 0x001fe20008410000 */
[----:B-1----:R-:W-:Y:S01]  /*79c0*/  FMUL.FTZ R87, R38, UR55 ;  /* 0x0000003726577c20 */ /* 0x002fe20008410000 */
[----:B------:R-:W-:Y:S06]  /*79d0*/  BAR.SYNC.DEFER_BLOCKING 0x0 ;  /* 0x0000000000007b1d */ /* 0x000fec0000010000 */
[----:B------:R-:W-:Y:S05]  /*79e0*/  @!P0 BRA `(.L_x_2880) ;  /* 0x00000000002c8947 */ /* 0x000fea0003800000 */
[----:B------:R-:W-:Y:S02]  /*79f0*/  USHF.R.S32.HI UR46, URZ, 0x1f, UR7 ;  /* 0x0000001f3f2e7899 */ /* 0x000fe40008011407 */
[----:B---3--:R-:W-:-:S04]  /*7a00*/  IMAD.WIDE.U32 R78, R76, UR7, R78 ;  /* 0x000000074c4e7c25 */ /* 0x008fc8000f8e004e */
[----:B--2---:R-:W-:-:S04]  /*7a10*/  IMAD R80, R76, UR46, RZ ;  /* 0x0000002e4c507c24 */ /* 0x004fc8000f8e02ff */
        /* <DEDUP_REMOVED lines=8> */
.L_x_2880:
[----:B------:R-:W-:Y:S05]  /*7aa0*/  BSYNC B0 ;  /* 0x0000000000007941 */ /* 0x000fea0003800000 */
.L_x_2879:
[----:B0-2---:R-:W2:Y:S01]  /*7ab0*/  LDL.LU R80, [R1+0x30] ;  /* 0x0000300001507983 */ /* 0x005ea20000300800 */
[----:B------:R-:W-:Y:S01]  /*7ac0*/  UIADD3 UR46, UR6, -UR51, URZ ;  /* 0x80000033062e7290 */ /* 0x000fe2000fffe03f */
[C---:B------:R-:W-:Y:S01]  /*7ad0*/  LEA R78, P0, R74.reuse, UR28, 0x2 ;  /* 0x0000001c4a4e7c11 */ /* 0x040fe2000f8010ff */
[----:B------:R-:W-:Y:S01]  /*7ae0*/  USHF.L.U64.HI UR47, UR8, 0x2, UR9 ;  /* 0x00000002082f7899 */ /* 0x000fe20008010209 */
[----:B------:R-:W-:Y:S01]  /*7af0*/  FMUL.FTZ R151, R157, R151 ;  /* 0x000000979d977220 */ /* 0x000fe20000410000 */
[----:B------:R-:W-:Y:S01]  /*7b00*/  UIMAD UR46, UR46, -0x800, URZ ;  /* 0xfffff8002e2e78a4 */ /* 0x000fe2000f8e023f */
[----:B------:R-:W-:Y:S01]  /*7b10*/  LEA.HI.X R79, R74, UR29, R123, 0x2, P0 ;  /* 0x0000001d4a4f7c11 */ /* 0x000fe200080f147b */
[----:B------:R-:W-:Y:S01]  /*7b20*/  FFMA.FTZ R89, R93, R115, R89 ;  /* 0x000000735d597223 */ /* 0x000fe20000010059 */
[----:B------:R-:W-:Y:S01]  /*7b30*/  ISETP.GE.AND P0, PT, R64, 0x81, PT ;  /* 0x000000814000780c */ /* 0x000fe20003f06270 */
[----:B------:R-:W-:Y:S01]  /*7b40*/  BSSY B0, `(.L_x_2881) ;  /* 0x0000017000007945 */ /* 0x000fe20003800000 */
[----:B------:R-:W-:Y:S01]  /*7b50*/  FMUL.FTZ R111, R54, R111 ;  /* 0x0000006f366f7220 */ /* 0x000fe20000410000 */
[----:B------:R-:W-:Y:S01]  /*7b60*/  MOV R74, UR46 ;  /* 0x0000002e004a7c02 */ /* 0x000fe20008000f00 */
[----:B------:R-:W-:Y:S01]  /*7b70*/  USHF.L.U32 UR46, UR8, 0x2, URZ ;  /* 0x00000002082e7899 */ /* 0x000fe2000800063f */
[----:B------:R-:W-:Y:S01]  /*7b80*/  FADD.FTZ R150, R150, R151 ;  /* 0x0000009796967221 */ /* 0x000fe20000010000 */
[----:B------:R-:W-:Y:S01]  /*7b90*/  FMUL.FTZ R113, R101, R113 ;  /* 0x0000007165717220 */ /* 0x000fe20000410000 */
[----:B------:R-:W-:Y:S01]  /*7ba0*/  FADD.FTZ R82, R89, R82 ;  /* 0x0000005259527221 */ /* 0x000fe20000010000 */
[----:B------:R-:W-:-:S04]  /*7bb0*/  IMAD.WIDE R78, R74, 0x4, R78 ;  /* 0x000000044a4e7825 */ /* 0x000fc800078e024e */
[C---:B---3--:R-:W-:Y:S02]  /*7bc0*/  IMAD R74, R76.reuse, UR47, RZ ;  /* 0x0000002f4c4a7c24 */ /* 0x048fe4000f8e02ff */
[----:B------:R-:W-:-:S04]  /*7bd0*/  IMAD.WIDE.U32 R78, R76, UR46, R78 ;  /* 0x0000002e4c4e7c25 */ /* 0x000fc8000f8e004e */
[----:B------:R-:W-:Y:S01]  /*7be0*/  IMAD R77, R77, UR46, R74 ;  /* 0x0000002e4d4d7c24 */ /* 0x000fe2000f8e024a */
[----:B------:R-:W-:Y:S02]  /*7bf0*/  IADD3 R74, R36, 0x80, RZ ;  /* 0x00000080244a7810 */ /* 0x000fe40007ffe0ff */
[----:B------:R-:W-:Y:S02]  /*7c00*/  MOV R54, R78 ;  /* 0x0000004e00367202 */ /* 0x000fe40000000f00 */
[----:B------:R-:W-:-:S04]  /*7c10*/  LEA.HI.SX32 R74, R74, R36, 0x1b ;  /* 0x000000244a4a7211 */ /* 0x000fc800078fdaff */
[----:B------:R-:W-:-:S05]  /*7c20*/  LEA R74, R74, R35, 0x2 ;  /* 0x000000234a4a7211 */ /* 0x000fca00078e10ff */
[----:B------:R0:W1:Y:S01]  /*7c30*/  LDS R75, [R74+0x1290] ;  /* 0x001290004a4b7984 */ /* 0x0000620000000800 */
[----:B--2---:R-:W-:Y:S01]  /*7c40*/  FFMA.FTZ R80, R55, R23, R80 ;  /* 0x0000001737507223 */ /* 0x004fe20000010050 */
[----:B------:R-:W-:Y:S02]  /*7c50*/  IADD3 R55, R79, R77, RZ ;  /* 0x0000004d4f377210 */ /* 0x000fe40007ffe0ff */
[C---:B------:R-:W-:Y:S02]  /*7c60*/  IADD3 R77, R36.reuse, 0x100, RZ ;  /* 0x00000100244d7810 */ /* 0x040fe40007ffe0ff */
[----:B------:R0:W-:Y:S01]  /*7c70*/  STL [R1+0x30], R80 ;  /* 0x0000305001007387 */ /* 0x0001e20000100800 */
[----:B------:R-:W-:Y:S01]  /*7c80*/  IADD3 R79, R36, 0x180, RZ ;  /* 0x00000180244f7810 */ /* 0x000fe20007ffe0ff */
[----:B-1----:R-:W-:Y:S06]  /*7c90*/  @!P0 BRA `(.L_x_2882) ;  /* 0x0000000000048947 */ /* 0x002fec0003800000 */
[----:B------:R1:W-:Y:S02]  /*7ca0*/  REDG.E.ADD.F32.FTZ.RN.STRONG.GPU desc[UR20][R54.64+-0x1e00], R75 ;  /* 0xffe2004b360079a6 */ /* 0x0003e4000c10f394 */
.L_x_2882:
[----:B------:R-:W-:Y:S05]  /*7cb0*/  BSYNC B0 ;  /* 0x0000000000007941 */ /* 0x000fea0003800000 */
.L_x_2881:
[-C--:B0-----:R-:W-:Y:S01]  /*7cc0*/  LEA.HI.SX32 R74, R77, R36.reuse, 0x1b ;  /* 0x000000244d4a7211 */ /* 0x081fe200078fdaff */
[----:B------:R-:W-:Y:S01]  /*7cd0*/  BSSY B0, `(.L_x_2883) ;  /* 0x0000011000007945 */ /* 0x000fe20003800000 */
[----:B-1----:R-:W-:Y:S02]  /*7ce0*/  IADD3 R75, R36, 0x200, RZ ;  /* 0x00000200244b7810 */ /* 0x002fe40007ffe0ff */
[----:B------:R-:W-:Y:S02]  /*7cf0*/  LEA R74, R74, R35, 0x2 ;  /* 0x000000234a4a7211 */ /* 0x000fe400078e10ff */
[-C--:B------:R-:W-:Y:S02]  /*7d00*/  LEA.HI.SX32 R78, R75, R36.reuse, 0x1b ;  /* 0x000000244b4e7211 */ /* 0x080fe400078fdaff */
[----:B------:R-:W-:Y:S01]  /*7d10*/  ISETP.GE.AND P6, PT, R64, 0x101, PT ;  /* 0x000001014000780c */ /* 0x000fe20003fc6270 */
[----:B------:R0:W1:Y:S01]  /*7d20*/  LDS R75, [R74+0x1490] ;  /* 0x001490004a4b7984 */ /* 0x0000620000000800 */
[----:B------:R-:W-:-:S02]  /*7d30*/  LEA.HI.SX32 R76, R79, R36, 0x1b ;  /* 0x000000244f4c7211 */ /* 0x000fc400078fdaff */
        /* <DEDUP_REMOVED lines=8> */
[----:B0-----:R-:W-:-:S12]  /*7dc0*/  @!P6 BRA `(.L_x_2884) ;  /* 0x000000000004e947 */ /* 0x001fd80003800000 */
[----:B-1----:R0:W-:Y:S02]  /*7dd0*/  REDG.E.ADD.F32.FTZ.RN.STRONG.GPU desc[UR20][R54.64+-0x1c00], R75 ;  /* 0xffe4004b360079a6 */ /* 0x0021e4000c10f394 */
.L_x_2884:
[----:B------:R-:W-:Y:S05]  /*7de0*/  BSYNC B0 ;  /* 0x0000000000007941 */ /* 0x000fea0003800000 */
.L_x_2883:
[----:B01----:R0:W1:Y:S01]  /*7df0*/  LDS R75, [R76+0x1690] ;  /* 0x001690004c4b7984 */ /* 0x0030620000000800 */
[----:B------:R-:W-:Y:S01]  /*7e00*/  BSSY B0, `(.L_x_2885) ;  /* 0x0000006000007945 */ /* 0x000fe20003800000 */
[----:B------:R-:W-:Y:S02]  /*7e10*/  IADD3 R79, R36, 0x300, RZ ;  /* 0x00000300244f7810 */ /* 0x000fe40007ffe0ff */
[----:B------:R-:W-:Y:S02]  /*7e20*/  LEA.HI.SX32 R74, R77, R36, 0x1b ;  /* 0x000000244d4a7211 */ /* 0x000fe400078fdaff */
[----:B------:R-:W-:Y:S01]  /*7e30*/  LEA R78, R78, R35, 0x2 ;  /* 0x000000234e4e7211 */ /* 0x000fe200078e10ff */
[----:B------:R-:W-:Y:S06]  /*7e40*/  @!P0 BRA `(.L_x_2886) ;  /* 0x0000000000048947 */ /* 0x000fec0003800000 */
[----:B-1----:R2:W-:Y:S02]  /*7e50*/  REDG.E.ADD.F32.FTZ.RN.STRONG.GPU desc[UR20][R54.64+-0x1a00], R75 ;  /* 0xffe6004b360079a6 */ /* 0x0025e4000c10f394 */
.L_x_2886:
[----:B------:R-:W-:Y:S05]  /*7e60*/  BSYNC B0 ;  /* 0x0000000000007941 */ /* 0x000fea0003800000 */
.L_x_2885:
[----:B-12---:R1:W2:Y:S01]  /*7e70*/  LDS R75, [R78+0x1890] ;  /* 0x001890004e4b7984 */ /* 0x0062a20000000800 */
[----:B------:R-:W-:Y:S01]  /*7e80*/  BSSY B0, `(.L_x_2887) ;  /* 0x0000006000007945 */ /* 0x000fe20003800000 */
[----:B------:R-:W-:Y:S02]  /*7e90*/  IADD3 R77, R36, 0x380, RZ ;  /* 0x00000380244d7810 */ /* 0x000fe40007ffe0ff */
[----:B0-----:R-:W-:Y:S02]  /*7ea0*/  LEA.HI.SX32 R76, R79, R36, 0x1b ;  /* 0x000000244f4c7211 */ /* 0x001fe400078fdaff */
[----:B------:R-:W-:Y:S01]  /*7eb0*/  LEA R80, R74, R35, 0x2 ;  /* 0x000000234a507211 */ /* 0x000fe200078e10ff */
[----:B------:R-:W-:Y:S06]  /*7ec0*/  @!P1 BRA `(.L_x_2888) ;  /* 0x0000000000049947 */ /* 0x000fec0003800000 */
[----:B--2---:R0:W-:Y:S02]  /*7ed0*/  REDG.E.ADD.F32.FTZ.RN.STRONG.GPU desc[UR20][R54.64+-0x1800], R75 ;  /* 0xffe8004b360079a6 */ /* 0x0041e4000c10f394 */
.L_x_2888:
[----:B------:R-:W-:Y:S05]  /*7ee0*/  BSYNC B0 ;  /* 0x0000000000007941 */ /* 0x000fea0003800000 */
.L_x_2887:
[----:B0-2---:R0:W2:Y:S01]  /*7ef0*/  LDS R75, [R80+0x1a90] ;  /* 0x001a9000504b7984 */ /* 0x0050a20000000800 */
[----:B------:R-:W-:Y:S01]  /*7f00*/  BSSY B0, `(.L_x_2889) ;  /* 0x0000006000007945 */ /* 0x000fe20003800000 */
[----:B------:R-:W-:Y:S02]  /*7f10*/  LEA.HI.SX32 R74, R77, R36, 0x1b ;  /* 0x000000244d4a7211 */ /* 0x000fe400078fdaff */
[----:B------:R-:W-:Y:S02]  /*7f20*/  IADD3 R79, R36, 0x400, RZ ;  /* 0x00000400244f7810 */ /* 0x000fe40007ffe0ff */
[----:B------:R-:W-:Y:S01]  /*7f30*/  LEA R77, R76, R35, 0x2 ;  /* 0x000000234c4d7211 */ /* 0x000fe200078e10ff */
[----:B------:R-:W-:Y:S06]  /*7f40*/  @!P2 BRA `(.L_x_2890) ;  /* 0x000000000004a947 */ /* 0x000fec0003800000 */
[----:B--2---:R3:W-:Y:S02]  /*7f50*/  REDG.E.ADD.F32.FTZ.RN.STRONG.GPU desc[UR20][R54.64+-0x1600], R75 ;  /* 0xffea004b360079a6 */ /* 0x0047e4000c10f394 */
.L_x_2890:
[----:B------:R-:W-:Y:S05]  /*7f60*/  BSYNC B0 ;  /* 0x0000000000007941 */ /* 0x000fea0003800000 */
.L_x_2889:
[----:B--23--:R2:W3:Y:S01]  /*7f70*/  LDS R75, [R77+0x1c90] ;  /* 0x001c90004d4b7984 */ /* 0x00c4e20000000800 */
[----:B------:R-:W-:Y:S01]  /*7f80*/  BSSY B0, `(.L_x_2891) ;  /* 0x0000005000007945 */ /* 0x000fe20003800000 */
[----:B------:R-:W-:Y:S02]  /*7f90*/  LEA.HI.SX32 R76, R79, R36, 0x1b ;  /* 0x000000244f4c7211 */ /* 0x000fe400078fdaff */
[----:B------:R-:W-:Y:S01]  /*7fa0*/  LEA R74, R74, R35, 0x2 ;  /* 0x000000234a4a7211 */ /* 0x000fe200078e10ff */
[----:B------:R-:W-:Y:S06]  /*7fb0*/  @!P3 BRA `(.L_x_2892) ;  /* 0x000000000004b947 */ /* 0x000fec0003800000 */
[----:B---3--:R4:W-:Y:S02]  /*7fc0*/  REDG.E.ADD.F32.FTZ.RN.STRONG.GPU desc[UR20][R54.64+-0x1400], R75 ;  /* 0xffec004b360079a6 */ /* 0x0089e4000c10f394 */
.L_x_2892:
[----:B------:R-:W-:Y:S05]  /*7fd0*/  BSYNC B0 ;  /* 0x0000000000007941 */ /* 0x000fea0003800000 */
.L_x_2891:
[----:B---34-:R3:W4:Y:S01]  /*7fe0*/  LDS R75, [R74+0x1e90] ;  /* 0x001e90004a4b7984 */ /* 0x0187220000000800 */
[----:B------:R-:W-:Y:S01]  /*7ff0*/  BSSY B0, `(.L_x_2893) ;  /* 0x0000004000007945 */ /* 0x000fe20003800000 */
[----:B------:R-:W-:-:S03]  /*8000*/  LEA R76, R76, R35, 0x2 ;  /* 0x000000234c4c7211 */ /* 0x000fc600078e10ff */
[----:B------:R-:W-:Y:S05]  /*8010*/  @!P4 BRA `(.L_x_2894) ;  /* 0x000000000004c947 */ /* 0x000fea0003800000 */
[----:B----4-:R4:W-:Y:S02]  /*8020*/  REDG.E.ADD.F32.FTZ.RN.STRONG.GPU desc[UR20][R54.64+-0x1200], R75 ;  /* 0xffee004b360079a6 */ /* 0x0109e4000c10f394 */
.L_x_2894:
[----:B------:R-:W-:Y:S05]  /*8030*/  BSYNC B0 ;  /* 0x0000000000007941 */ /* 0x000fea0003800000 */
.L_x_2893:
[----:B----4-:R4:W0:Y:S01]  /*8040*/  LDS R75, [R76+0x2090] ;  /* 0x002090004c4b7984 */ /* 0x0108220000000800 */
[----:B------:R-:W-:Y:S01]  /*8050*/  BSSY B0, `(.L_x_2895) ;  /* 0x0000005000007945 */ /* 0x000fe20003800000 */
[C---:B--2---:R-:W-:Y:S02]  /*8060*/  IADD3 R77, R36.reuse, 0x480, RZ ;  /* 0x00000480244d7810 */ /* 0x044fe40007ffe0ff */
[----:B------:R-:W-:Y:S01]  /*8070*/  IADD3 R79, R36, 0x500, RZ ;  /* 0x00000500244f7810 */ /* 0x000fe20007ffe0ff */
[----:B------:R-:W-:Y:S06]  /*8080*/  @!P5 BRA `(.L_x_2896) ;  /* 0x000000000004d947 */ /* 0x000fec0003800000 */
[----:B0-----:R2:W-:Y:S02]  /*8090*/  REDG.E.ADD.F32.FTZ.RN.STRONG.GPU desc[UR20][R54.64+-0x1000], R75 ;  /* 0xfff0004b360079a6 */ /* 0x0015e4000c10f394 */
.L_x_2896:
[----:B------:R-:W-:Y:S05]  /*80a0*/  BSYNC B0 ;  /* 0x0000000000007941 */ /* 0x000fea0003800000 */
.L_x_2895:
[-C--:B---3--:R-:W-:Y:S01]  /*80b0*/  LEA.HI.SX32 R74, R77, R36.reuse, 0x1b ;  /* 0x000000244d4a7211 */ /* 0x088fe200078fdaff */
[----:B------:R-:W-:Y:S01]  /*80c0*/  BSSY B0, `(.L_x_2897) ;  /* 0x0000011000007945 */ /* 0x000fe20003800000 */
[----:B0-2---:R-:W-:Y:S02]  /*80d0*/  IADD3 R75, R36, 0x580, RZ ;  /* 0x00000580244b7810 */ /* 0x005fe40007ffe0ff */
[----:B------:R-:W-:Y:S02]  /*80e0*/  LEA R74, R74, R35, 0x2 ;  /* 0x000000234a4a7211 */ /* 0x000fe400078e10ff */
[-C--:B-1----:R-:W-:Y:S02]  /*80f0*/  LEA.HI.SX32 R78, R75, R36.reuse, 0x1b ;  /* 0x000000244b4e7211 */ /* 0x082fe400078fdaff */
[----:B------:R-:W-:Y:S01]  /*8100*/  ISETP.GE.AND P6, PT, R64, 0x481, PT ;  /* 0x000004814000780c */ /* 0x000fe20003fc6270 */
[----:B------:R0:W1:Y:S01]  /*8110*/  LDS R75, [R74+0x2290] ;  /* 0x002290004a4b7984 */ /* 0x0000620000000800 */
[----:B----4-:R-:W-:-:S02]  /*8120*/  LEA.HI.SX32 R76, R79, R36, 0x1b ;  /* 0x000000244f4c7211 */ /* 0x010fc400078fdaff */
        /* <DEDUP_REMOVED lines=10> */
.L_x_2898:
[----:B------:R-:W-:Y:S05]  /*81d0*/  BSYNC B0 ;  /* 0x0000000000007941 */ /* 0x000fea0003800000 */
.L_x_2897:
[----:B01----:R0:W1:Y:S01]  /*81e0*/  LDS R75, [R76+0x2490] ;  /* 0x002490004c4b7984 */ /* 0x0030620000000800 */
[----:B------:R-:W-:Y:S01]  /*81f0*/  BSSY B0, `(.L_x_2899) ;  /* 0x0000006000007945 */ /* 0x000fe20003800000 */
[----:B------:R-:W-:Y:S02]  /*8200*/  IADD3 R79, R36, 0x680, RZ ;  /* 0x00000680244f7810 */ /* 0x000fe40007ffe0ff */
[----:B------:R-:W-:Y:S02]  /*8210*/  LEA.HI.SX32 R64, R77, R36, 0x1b ;  /* 0x000000244d407211 */ /* 0x000fe400078fdaff */
[----:B------:R-:W-:Y:S01]  /*8220*/  LEA R78, R78, R35, 0x2 ;  /* 0x000000234e4e7211 */ /* 0x000fe200078e10ff */
[----:B------:R-:W-:Y:S06]  /*8230*/  @!P0 BRA `(.L_x_2900) ;  /* 0x0000000000048947 */ /* 0x000fec0003800000 */
[----:B-1----:R2:W-:Y:S02]  /*8240*/  REDG.E.ADD.F32.FTZ.RN.STRONG.GPU desc[UR20][R54.64+-0xc00], R75 ;  /* 0xfff4004b360079a6 */ /* 0x0025e4000c10f394 */
.L_x_2900:
[----:B------:R-:W-:Y:S05]  /*8250*/  BSYNC B0 ;  /* 0x0000000000007941 */ /* 0x000fea0003800000 */
.L_x_2899:
[----:B-12---:R1:W2:Y:S01]  /*8260*/  LDS R75, [R78+0x2690] ;  /* 0x002690004e4b7984 */ /* 0x0062a20000000800 */
[----:B------:R-:W-:Y:S01]  /*8270*/  BSSY B0, `(.L_x_2901) ;  /* 0x0000006000007945 */ /* 0x000fe20003800000 */
[----:B------:R-:W-:Y:S02]  /*8280*/  IADD3 R77, R36, 0x700, RZ ;  /* 0x00000700244d7810 */ /* 0x000fe40007ffe0ff */
[----:B------:R-:W-:Y:S02]  /*8290*/  LEA.HI.SX32 R74, R79, R36, 0x1b ;  /* 0x000000244f4a7211 */ /* 0x000fe400078fdaff */
[----:B0-----:R-:W-:Y:S01]  /*82a0*/  LEA R76, R64, R35, 0x2 ;  /* 0x00000023404c7211 */ /* 0x001fe200078e10ff */
[----:B------:R-:W-:Y:S06]  /*82b0*/  @!P1 BRA `(.L_x_2902) ;  /* 0x0000000000049947 */ /* 0x000fec0003800000 */
[----:B--2---:R0:W-:Y:S02]  /*82c0*/  REDG.E.ADD.F32.FTZ.RN.STRONG.GPU desc[UR20][R54.64+-0xa00], R75 ;  /* 0xfff6004b360079a6 */ /* 0x0041e4000c10f394 */
.L_x_2902:
[----:B------:R-:W-:Y:S05]  /*82d0*/  BSYNC B0 ;  /* 0x0000000000007941 */ /* 0x000fea0003800000 */
.L_x_2901:
[----:B0-2---:R0:W2:Y:S01]  /*82e0*/  LDS R75, [R76+0x2890] ;  /* 0x002890004c4b7984 */ /* 0x0050a20000000800 */
[----:B------:R-:W-:Y:S01]  /*82f0*/  BSSY B0, `(.L_x_2903) ;  /* 0x0000006000007945 */ /* 0x000fe20003800000 */
[----:B------:R-:W-:Y:S02]  /*8300*/  LEA.HI.SX32 R64, R77, R36, 0x1b ;  /* 0x000000244d407211 */ /* 0x000fe400078fdaff */
[----:B------:R-:W-:Y:S02]  /*8310*/  IADD3 R79, R36, 0x780, RZ ;  /* 0x00000780244f7810 */ /* 0x000fe40007ffe0ff */
[----:B------:R-:W-:Y:S01]  /*8320*/  LEA R77, R74, R35, 0x2 ;  /* 0x000000234a4d7211 */ /* 0x000fe200078e10ff */
[----:B------:R-:W-:Y:S06]  /*8330*/  @!P2 BRA `(.L_x_2904) ;  /* 0x000000000004a947 */ /* 0x000fec0003800000 */
[----:B--2---:R3:W-:Y:S02]  /*8340*/  REDG.E.ADD.F32.FTZ.RN.STRONG.GPU desc[UR20][R54.64+-0x800], R75 ;  /* 0xfff8004b360079a6 */ /* 0x0047e4000c10f394 */
.L_x_2904:
[----:B------:R-:W-:Y:S05]  /*8350*/  BSYNC B0 ;  /* 0x0000000000007941 */ /* 0x000fea0003800000 */
.L_x_2903:
[----:B--23--:R2:W3:Y:S01]  /*8360*/  LDS R75, [R77+0x2a90] ;  /* 0x002a90004d4b7984 */ /* 0x00c4e20000000800 */
[----:B------:R-:W-:Y:S01]  /*8370*/  BSSY B0, `(.L_x_2905) ;  /* 0x0000005000007945 */ /* 0x000fe20003800000 */
[----:B------:R-:W-:Y:S02]  /*8380*/  LEA.HI.SX32 R74, R79, R36, 0x1b ;  /* 0x000000244f4a7211 */ /* 0x000fe400078fdaff */
[----:B------:R-:W-:Y:S01]  /*8390*/  LEA R64, R64, R35, 0x2 ;  /* 0x0000002340407211 */ /* 0x000fe200078e10ff */
[----:B------:R-:W-:Y:S06]  /*83a0*/  @!P3 BRA `(.L_x_2906) ;  /* 0x000000000004b947 */ /* 0x000fec0003800000 */
[----:B---3--:R4:W-:Y:S02]  /*83b0*/  REDG.E.ADD.F32.FTZ.RN.STRONG.GPU desc[UR20][R54.64+-0x600], R75 ;  /* 0xfffa004b360079a6 */ /* 0x0089e4000c10f394 */
.L_x_2906:
[----:B------:R-:W-:Y:S05]  /*83c0*/  BSYNC B0 ;  /* 0x0000000000007941 */ /* 0x000fea0003800000 */
.L_x_2905:
[----:B---34-:R3:W4:Y:S01]  /*83d0*/  LDS R75, [R64+0x2c90] ;  /* 0x002c9000404b7984 */ /* 0x0187220000000800 */
[----:B------:R-:W-:Y:S01]  /*83e0*/  BSSY B0, `(.L_x_2907) ;  /* 0x0000004000007945 */ /* 0x000fe20003800000 */
[----:B------:R-:W-:-:S03]  /*83f0*/  LEA R74, R74, R35, 0x2 ;  /* 0x000000234a4a7211 */ /* 0x000fc600078e10ff */
[----:B------:R-:W-:Y:S05]  /*8400*/  @!P4 BRA `(.L_x_2908) ;  /* 0x000000000004c947 */ /* 0x000fea0003800000 */
[----:B----4-:R4:W-:Y:S02]  /*8410*/  REDG.E.ADD.F32.FTZ.RN.STRONG.GPU desc[UR20][R54.64+-0x400], R75 ;  /* 0xfffc004b360079a6 */ /* 0x0109e4000c10f394 */
.L_x_2908:
[----:B------:R-:W-:Y:S05]  /*8420*/  BSYNC B0 ;  /* 0x0000000000007941 */ /* 0x000fea0003800000 */
.L_x_2907:
[----:B----4-:R4:W0:Y:S01]  /*8430*/  LDS R75, [R74+0x2e90] ;  /* 0x002e90004a4b7984 */ /* 0x0108220000000800 */
[----:B------:R-:W-:Y:S04]  /*8440*/  BSSY B0, `(.L_x_2909) ;  /* 0x0000003000007945 */ /* 0x000fe80003800000 */
[----:B------:R-:W-:Y:S05]  /*8450*/  @!P5 BRA `(.L_x_2910) ;  /* 0x000000000004d947 */ /* 0x000fea0003800000 */
[----:B0-----:R0:W-:Y:S02]  /*8460*/  REDG.E.ADD.F32.FTZ.RN.STRONG.GPU desc[UR20][R54.64+-0x200], R75 ;  /* 0xfffe004b360079a6 */ /* 0x0011e4000c10f394 */
.L_x_2910:
[----:B------:R-:W-:Y:S05]  /*8470*/  BSYNC B0 ;  /* 0x0000000000007941 */ /* 0x000fea0003800000 */
.L_x_2909:
[----:B---3--:R-:W3:Y:S04]  /*8480*/  LDL.LU R64, [R1+0x34] ;  /* 0x0000340001407983 */ /* 0x008ee80000300800 */
[----:B0-----:R-:W5:Y:S04]  /*8490*/  LDL.LU R54, [R1+0x38] ;  /* 0x0000380001367983 */ /* 0x001f680000300800 */
[----:B------:R-:W5:Y:S01]  /*84a0*/  LDL.LU R79, [R1+0x3c] ;  /* 0x00003c00014f7983 */ /* 0x000f620000300800 */
[----:B------:R-:W-:-:S03]  /*84b0*/  FADD.FTZ R16, R73, R16 ;  /* 0x0000001049107221 */ /* 0x000fc60000010000 */
[----:B-1----:R-:W5:Y:S01]  /*84c0*/  LDL.LU R78, [R1+0x40] ;  /* 0x00004000014e7983 */ /* 0x002f620000300800 */
[----:B------:R-:W-:-:S03]  /*84d0*/  FMUL.FTZ R73, R148, R90 ;  /* 0x0000005a94497220 */ /* 0x000fc60000410000 */
[----:B--2---:R-:W2:Y:S01]  /*84e0*/  LDL.LU R77, [R1+0x44] ;  /* 0x00004400014d7983 */ /* 0x004ea20000300800 */
[----:B------:R-:W-:Y:S01]  /*84f0*/  FFMA.FTZ R62, R62, R111, R73 ;  /* 0x0000006f3e3e7223 */ /* 0x000fe20000010049 */
[----:B----4-:R-:W0:Y:S02]  /*8500*/  S2R R74, SR_LANEID ;  /* 0x00000000004a7919 */ /* 0x010e240000000000 */
[----:B------:R-:W1:Y:S04]  /*8510*/  SHFL.DOWN PT, R75, R150, 0x1, 0x1f ;  /* 0x08201f00964b7f89 */ /* 0x000e6800000e0000 */
[----:B------:R-:W4:Y:S01]  /*8520*/  SHFL.DOWN PT, R55, R82, 0x1, 0x1f ;  /* 0x08201f0052377f89 */ /* 0x000f2200000e0000 */
[----:B0-----:R-:W-:-:S13]  /*8530*/  ISETP.GT.AND P0, PT, R74, 0x1e, PT ;  /* 0x0000001e4a00780c */ /* 0x001fda0003f04270 */
[----:B-1----:R-:W-:Y:S01]  /*8540*/  @!P0 FADD.FTZ R150, R150, R75 ;  /* 0x0000004b96968221 */ /* 0x002fe20000010000 */
[----:B----4-:R-:W-:Y:S01]  /*8550*/  @!P0 FADD.FTZ R82, R82, R55 ;  /* 0x0000003752528221 */ /* 0x010fe20000010000 */
        /* <DEDUP_REMOVED lines=8> */
[----:B------:R-:W-:-:S09]  /*85e0*/  FMUL.FTZ R112, R112, R109 ;  /* 0x0000006d70707220 */ /* 0x000fd20000410000 */
[----:B0-----:R-:W-:Y:S01]  /*85f0*/  @!P0 FADD.FTZ R150, R150, R75 ;  /* 0x0000004b96968221 */ /* 0x001fe20000010000 */
[----:B-1----:R-:W-:-:S04]  /*8600*/  @!P0 FADD.FTZ R82, R82, R55 ;  /* 0x0000003752528221 */ /* 0x002fc80000010000 */
[----:B------:R-:W0:Y:S01]  /*8610*/  SHFL.DOWN PT, R55, R150, 0x8, 0x1f ;  /* 0x09001f0096377f89 */ /* 0x000e2200000e0000 */
[----:B---3--:R-:W-:Y:S01]  /*8620*/  FFMA.FTZ R64, R114, R18, R64 ;  /* 0x0000001272407223 */ /* 0x008fe20000010040 */
[----:B-----5:R-:W-:-:S04]  /*8630*/  FFMA.FTZ R54, R111, R25, R54 ;  /* 0x000000196f367223 */ /* 0x020fc80000010036 */
[----:B------:R1:W-:Y:S01]  /*8640*/  STL [R1+0x34], R64 ;  /* 0x0000344001007387 */ /* 0x0003e20000100800 */
[----:B------:R-:W-:Y:S01]  /*8650*/  ISETP.GT.AND P0, PT, R74, 0x17, PT ;  /* 0x000000174a00780c */ /* 0x000fe20003f04270 */
[----:B------:R-:W-:Y:S01]  /*8660*/  FMUL.FTZ R105, R110, R105 ;  /* 0x000000696e697220 */ /* 0x000fe20000410000 */
[----:B------:R-:W-:Y:S01]  /*8670*/  FFMA.FTZ R79, R112, R19, R79 ;  /* 0x00000013704f7223 */ /* 0x000fe2000001004f */
[----:B------:R-:W-:Y:S01]  /*8680*/  FFMA.FTZ R113, R72, R114, R113 ;  /* 0x0000007248717223 */ /* 0x000fe20000010071 */
[----:B------:R-:W-:Y:S01]  /*8690*/  FMUL.FTZ R99, R108, R99 ;  /* 0x000000636c637220 */ /* 0x000fe20000410000 */
[----:B------:R-:W-:Y:S01]  /*86a0*/  FMUL.FTZ R92, R51, R92 ;  /* 0x0000005c335c7220 */ /* 0x000fe20000410000 */
[----:B------:R-:W-:Y:S01]  /*86b0*/  FMUL.FTZ R116, R146, R116 ;  /* 0x0000007492747220 */ /* 0x000fe20000410000 */
[----:B------:R-:W-:Y:S01]  /*86c0*/  FADD.FTZ R13, R62, R13 ;  /* 0x0000000d3e0d7221 */ /* 0x000fe20000010000 */
[----:B------:R-:W-:Y:S01]  /*86d0*/  FMUL.FTZ R69, R50, R69 ;  /* 0x0000004532457220 */ /* 0x000fe20000410000 */
[----:B-1----:R-:W3:Y:S04]  /*86e0*/  LDL.LU R64, [R1+0x48] ;  /* 0x0000480001407983 */ /* 0x002ee80000300800 */
[----:B------:R-:W4:Y:S04]  /*86f0*/  LDL.LU R76, [R1+0x4c] ;  /* 0x00004c00014c7983 */ /* 0x000f280000300800 */
[----:B------:R1:W-:Y:S04]  /*8700*/  STL [R1+0x38], R54 ;  /* 0x0000383601007387 */ /* 0x0003e80000100800 */
[----:B------:R-:W5:Y:S04]  /*8710*/  LDL.LU R73, [R1+0x50] ;  /* 0x0000500001497983 */ /* 0x000f680000300800 */
[----:B------:R-:W5:Y:S01]  /*8720*/  SHFL.DOWN PT, R75, R82, 0x8, 0x1f ;  /* 0x09001f00524b7f89 */ /* 0x000f6200000e0000 */
[----:B-1----:R-:W-:Y:S01]  /*8730*/  FMUL.FTZ R54, R53, R107 ;  /* 0x0000006b35367220 */ /* 0x002fe20000410000 */
[----:B------:R-:W-:Y:S01]  /*8740*/  FMUL.FTZ R53, R52, R102 ;  /* 0x0000006634357220 */ /* 0x000fe20000410000 */
[----:B--2---:R-:W-:-:S02]  /*8750*/  FFMA.FTZ R77, R105, R20, R77 ;  /* 0x00000014694d7223 */ /* 0x004fc4000001004d */
[----:B------:R-:W-:Y:S01]  /*8760*/  FFMA.FTZ R78, R54, R27, R78 ;  /* 0x0000001b364e7223 */ /* 0x000fe2000001004e */
[----:B------:R-:W-:Y:S01]  /*8770*/  STL [R1+0x3c], R79 ;  /* 0x00003c4f01007387 */ /* 0x000fe20000100800 */
[----:B0-----:R-:W-:Y:S01]  /*8780*/  @!P0 FADD.FTZ R150, R150, R55 ;  /* 0x0000003796968221 */ /* 0x001fe20000010000 */
[----:B------:R-:W-:Y:S02]  /*8790*/  FMUL.FTZ R55, R144, R118 ;  /* 0x0000007690377220 */ /* 0x000fe40000410000 */
[----:B------:R-:W2:Y:S04]  /*87a0*/  LDL.LU R72, [R1+0x54] ;  /* 0x0000540001487983 */ /* 0x000ea80000300800 */
[----:B------:R-:W-:Y:S04]  /*87b0*/  STL [R1+0x40], R78 ;  /* 0x0000404e01007387 */ /* 0x000fe80000100800 */
[----:B------:R-:W2:Y:S01]  /*87c0*/  LDL.LU R52, [R1+0x58] ;  /* 0x0000580001347983 */ /* 0x000ea20000300800 */
[----:B------:R-:W-:-:S03]  /*87d0*/  FFMA.FTZ R60, R60, R53, R55 ;  /* 0x000000353c3c7223 */ /* 0x000fc60000010037 */
[----:B------:R-:W-:Y:S01]  /*87e0*/  STL [R1+0x44], R77 ;  /* 0x0000444d01007387 */ /* 0x000fe20000100800 */
[----:B------:R-:W-:Y:S01]  /*87f0*/  FFMA.FTZ R116, R61, R54, R116 ;  /* 0x000000363d747223 */ /* 0x000fe20000010074 */
[----:B---3--:R-:W-:Y:S01]  /*8800*/  FFMA.FTZ R64, R53, R28, R64 ;  /* 0x0000001c35407223 */ /* 0x008fe20000010040 */
[----:B----4-:R-:W-:-:S04]  /*8810*/  FFMA.FTZ R76, R99, R21, R76 ;  /* 0x00000015634c7223 */ /* 0x010fc8000001004c */
[----:B------:R0:W-:Y:S01]  /*8820*/  STL [R1+0x48], R64 ;  /* 0x0000484001007387 */ /* 0x0001e20000100800 */
[----:B-----5:R-:W-:-:S03]  /*8830*/  FFMA.FTZ R73, R92, R29, R73 ;  /* 0x0000001d5c497223 */ /* 0x020fc60000010049 */
[----:B0-----:R-:W3:Y:S04]  /*8840*/  LDL.LU R64, [R1+0x5c] ;  /* 0x00005c0001407983 */ /* 0x001ee80000300800 */
[----:B------:R-:W4:Y:S04]  /*8850*/  LDL R62, [R1+0x6c] ;  /* 0x00006c00013e7983 */ /* 0x000f280000100800 */
[----:B------:R-:W5:Y:S04]  /*8860*/  LDL.LU R55, [R1+0x60] ;  /* 0x0000600001377983 */ /* 0x000f680000300800 */
[----:B------:R-:W-:Y:S04]  /*8870*/  STL [R1+0x4c], R76 ;  /* 0x00004c4c01007387 */ /* 0x000fe80000100800 */
[----:B------:R-:W4:Y:S04]  /*8880*/  LDL.LU R54, [R1+0x64] ;  /* 0x0000640001367983 */ /* 0x000f280000300800 */
[----:B------:R-:W-:Y:S04]  /*8890*/  STL [R1+0x50], R73 ;  /* 0x0000504901007387 */ /* 0x000fe80000100800 */
[----:B------:R-:W4:Y:S01]  /*88a0*/  LDL.LU R50, [R1+0x68] ;  /* 0x0000680001327983 */ /* 0x000f220000300800 */
[----:B------:R-:W-:Y:S01]  /*88b0*/  FMUL.FTZ R100, R100, R91 ;  /* 0x0000005b64647220 */ /* 0x000fe20000410000 */
[----:B------:R-:W-:-:S03]  /*88c0*/  @!P0 FADD.FTZ R82, R82, R75 ;  /* 0x0000004b52528221 */ /* 0x000fc60000010000 */
[----:B------:R-:W-:Y:S02]  /*88d0*/  FFMA.FTZ R71, R71, R112, R100 ;  /* 0x0000007047477223 */ /* 0x000fe40000010064 */
[----:B------:R-:W0:Y:S02]  /*88e0*/  SHFL.DOWN PT, R61, R82, 0x10, 0x1f ;  /* 0x0a001f00523d7f89 */ /* 0x000e2400000e0000 */
[----:B------:R-:W-:Y:S02]  /*88f0*/  FADD.FTZ R12, R71, R12 ;  /* 0x0000000c470c7221 */ /* 0x000fe40000010000 */
[----:B------:R-:W1:Y:S01]  /*8900*/  SHFL.DOWN PT, R71, R150, 0x10, 0x1f ;  /* 0x0a001f0096477f89 */ /* 0x000e6200000e0000 */
[----:B------:R-:W-:Y:S01]  /*8910*/  FMUL.FTZ R106, R106, R125 ;  /* 0x0000007d6a6a7220 */ /* 0x000fe20000410000 */
[----:B------:R-:W-:Y:S01]  /*8920*/  FMUL.FTZ R63, R104, R63 ;  /* 0x0000003f683f7220 */ /* 0x000fe20000410000 */
[----:B------:R-:W-:Y:S01]  /*8930*/  FMUL.FTZ R56, R49, R56 ;  /* 0x0000003831387220 */ /* 0x000fe20000410000 */
[----:B------:R-:W-:Y:S01]  /*8940*/  FMUL.FTZ R38, R103, R38 ;  /* 0x0000002667267220 */ /* 0x000fe20000410000 */
[----:B--2---:R-:W-:Y:S01]  /*8950*/  FFMA.FTZ R72, R106, R22, R72 ;  /* 0x000000166a487223 */ /* 0x004fe20000010048 */
[----:B------:R-:W-:Y:S01]  /*8960*/  FFMA.FTZ R52, R69, R30, R52 ;  /* 0x0000001e45347223 */ /* 0x000fe20000010034 */
[----:B------:R-:W-:Y:S01]  /*8970*/  FMUL.FTZ R37, R48, R37 ;  /* 0x0000002530257220 */ /* 0x000fe20000410000 */
[----:B------:R-:W-:-:S02]  /*8980*/  ISETP.GT.AND P0, PT, R74, 0xf, PT ;  /* 0x0000000f4a00780c */ /* 0x000fc40003f04270 */
[----:B------:R-:W-:Y:S04]  /*8990*/  STL [R1+0x54], R72 ;  /* 0x0000544801007387 */ /* 0x000fe80000100800 */
[----:B------:R2:W-:Y:S01]  /*89a0*/  STL [R1+0x58], R52 ;  /* 0x0000583401007387 */ /* 0x0005e20000100800 */
[----:B------:R-:W-:Y:S02]  /*89b0*/  ISETP.NE.AND P1, PT, R74, RZ, PT ;  /* 0x000000ff4a00720c */ /* 0x000fe40003f25270 */
[----:B------:R-:W-:-:S04]  /*89c0*/  ISETP.NE.AND P2, PT, R36, RZ, PT ;  /* 0x000000ff2400720c */ /* 0x000fc80003f45270 */
[----:B0-----:R-:W-:Y:S01]  /*89d0*/  @!P0 FADD.FTZ R82, R82, R61 ;  /* 0x0000003d52528221 */ /* 0x001fe20000010000 */
[----:B-1----:R-:W-:Y:S01]  /*89e0*/  @!P0 FADD.FTZ R150, R150, R71 ;  /* 0x0000004796968221 */ /* 0x002fe20000010000 */
[----:B------:R-:W-:-:S03]  /*89f0*/  FMUL.FTZ R117, R98, R117 ;  /* 0x0000007562757220 */ /* 0x000fc60000410000 */
[----:B--2---:R-:W-:Y:S01]  /*8a00*/  MOV R52, R82 ;  /* 0x0000005200347202 */ /* 0x004fe20000000f00 */
        /* <DEDUP_REMOVED lines=32> */
[----:B---3--:R-:W-:Y:S01]  /*8c10*/  FFMA.FTZ R64, R63, R24, R64 ;  /* 0x000000183f407223 */ /* 0x008fe20000010040 */
[----:B-----5:R-:W-:-:S04]  /*8c20*/  FFMA.FTZ R55, R56, R31, R55 ;  /* 0x0000001f38377223 */ /* 0x020fc80000010037 */
[----:B------:R0:W-:Y:S01]  /*8c30*/  STL [R1+0x5c], R64 ;  /* 0x00005c4001007387 */ /* 0x0001e20000100800 */
[----:B----4-:R-:W-:-:S03]  /*8c40*/  FFMA.FTZ R54, R38, R26, R54 ;  /* 0x0000001a26367223 */ /* 0x010fc60000010036 */
[----:B------:R0:W-:Y:S01]  /*8c50*/  STL [R1+0x60], R55 ;  /* 0x0000603701007387 */ /* 0x0001e20000100800 */
[----:B------:R-:W-:-:S03]  /*8c60*/  FFMA.FTZ R50, R37, R32, R50 ;  /* 0x0000002025327223 */ /* 0x000fc60000010032 */
        /* <DEDUP_REMOVED lines=13> */
[----:B0-----:R-:W0:Y:S04]  /*8d40*/  LDS.128 R48, [R35+0x31a0] ;  /* 0x0031a00023307984 */ /* 0x001e280000000c00 */
        /* <DEDUP_REMOVED lines=13> */
.L_x_2912:
[----:B------:R-:W-:Y:S05]  /*8e20*/  BSYNC B0 ;  /* 0x0000000000007941 */ /* 0x000fea0003800000 */
.L_x_2911:
[----:B------:R-:W-:Y:S02]  /*8e30*/  UIADD3 UR7, UR7, 0x1, URZ ;  /* 0x0000000107077890 */ /* 0x000fe4000fffe03f */
[----:B------:R-:W-:Y:S02]  /*8e40*/  UIADD3 UR8, UP1, UR8, 0x1, URZ ;  /* 0x0000000108087890 */ /* 0x000fe4000ff3e03f */
[----:B------:R-:W-:Y:S02]  /*8e50*/  UISETP.GE.AND UP0, UPT, UR7, UR52, UPT ;  /* 0x000000340700728c */ /* 0x000fe4000bf06270 */
[----:B------:R-:W-:-:S04]  /*8e60*/  UIADD3.X UR9, URZ, UR9, URZ, UP1, !UPT ;  /* 0x000000093f097290 */ /* 0x000fc80008ffe43f */
[----:B------:R-:W-:-:S13]  /*8e70*/  PLOP3.LUT P0, PT, PT, PT, UP0, 0x80, 0x0 ;  /* 0x000000000000781c */ /* 0x000fda0003f0f008 */
[----:B------:R-:W-:Y:S05]  /*8e80*/  @!P0 BRA `(.L_x_2913) ;  /* 0xffffffc000e88947 */ /* 0x000fea000383ffff */
.L_x_2869:
[----:B------:R-:W-:Y:S01]  /*8e90*/  BAR.SYNC.DEFER_BLOCKING 0x0 ;  /* 0x0000000000007b1d */ /* 0x000fe20000010000 */
[----:B-1----:R-:W-:-:S04]  /*8ea0*/  SHF.L.U32 R39, R36, 0x1, RZ ;  /* 0x0000000124277819 */ /* 0x002fc800000006ff */
[----:B------:R-:W-:Y:S02]  /*8eb0*/  LOP3.LUT R39, R39, 0xffffffc0, RZ, 0xc0, !PT ;  /* 0xffffffc027277812 */ /* 0x000fe400078ec0ff */
[----:B------:R-:W-:Y:S01]  /*8ec0*/  MOV R18, UR15 ;  /* 0x0000000f00127c02 */ /* 0x000fe20008000f00 */
[----:B------:R-:W2:Y:S01]  /*8ed0*/  LDL.LU R38, [R1+0x48] ;  /* 0x0000480001267983 */ /* 0x000ea20000300800 */
[----:B------:R-:W-:Y:S02]  /*8ee0*/  LOP3.LUT R39, R39, 0x1f, R36, 0xf8, !PT ;  /* 0x0000001f27277812 */ /* 0x000fe400078ef824 */
[----:B------:R-:W-:Y:S01]  /*8ef0*/  MOV R19, UR16 ;  /* 0x0000001000137c02 */ /* 0x000fe20008000f00 */
[----:B------:R-:W2:Y:S01]  /*8f00*/  LDL.LU R49, [R1+0x44] ;  /* 0x0000440001317983 */ /* 0x000ea20000300800 */
[----:B------:R-:W-:Y:S02]  /*8f10*/  USHF.R.S32.HI UR31, URZ, 0x1f, UR11 ;  /* 0x0000001f3f1f7899 */ /* 0x000fe4000801140b */
[----:B------:R-:W-:Y:S01]  /*8f20*/  ULEA UR8, UR49, 0xfffff800, 0xb ;  /* 0xfffff80031087891 */ /* 0x000fe2000f8e583f */
[----:B------:R-:W-:Y:S01]  /*8f30*/  IMAD.WIDE R18, R39, 0x10, R18 ;  /* 0x0000001027127825 */ /* 0x000fe200078e0212 */
[----:B0-----:R-:W3:Y:S01]  /*8f40*/  LDL.LU R50, [R1+0x40] ;  /* 0x0000400001327983 */ /* 0x001ee20000300800 */
[----:B------:R-:W-:Y:S01]  /*8f50*/  ULDC.64 UR28, c[0x0][0x388] ;  /* 0x0000e200001c7ab9 */ /* 0x000fe20000000a00 */
[----:B------:R-:W-:-:S02]  /*8f60*/  USHF.R.S32.HI UR34, URZ, 0x1f, UR10 ;  /* 0x0000001f3f227899 */ /* 0x000fc4000801140a */
[----:B------:R-:W3:Y:S01]  /*8f70*/  LDL.LU R51, [R1+0x3c] ;  /* 0x00003c0001337983 */ /* 0x000ee20000300800 */
[----:B------:R-:W-:-:S03]  /*8f80*/  ULDC.64 UR32, c[0x0][0x390] ;  /* 0x0000e40000207ab9 */ /* 0x000fc60000000a00 */
[----:B------:R-:W4:Y:S04]  /*8f90*/  LDG.E.128 R20, desc[UR20][R18.64] ;  /* 0x0000001412147981 */ /* 0x000f28000c1e1d00 */
[----:B------:R-:W5:Y:S04]  /*8fa0*/  LDG.E.128 R24, desc[UR20][R18.64+0x200] ;  /* 0x0002001412187981 */ /* 0x000f68000c1e1d00 */
        /* <DEDUP_REMOVED lines=13> */
[----:B----4-:R-:W-:Y:S04]  /*9080*/  STS.128 [R34], R20 ;  /* 0x0000001422007388 */ /* 0x010fe80000000c00 */
[----:B-----5:R-:W-:Y:S01]  /*9090*/  STS.128 [R34+0x200], R24 ;  /* 0x0002001822007388 */ /* 0x020fe20000000c00 */
[----:B------:R-:W-:-:S03]  /*90a0*/  NOP ;  /* 0x0000000000007918 */ /* 0x000fc60000000000 */
[----:B------:R-:W0:Y:S04]  /*90b0*/  LDS.128 R20, [R33] ;  /* 0x0000000021147984 */ /* 0x000e280000000c00 */
[----:B------:R-:W1:Y:S01]  /*90c0*/  LDS.128 R24, [R33+0x10] ;  /* 0x0000100021187984 */ /* 0x000e620000000c00 */
[----:B0-----:R-:W-:-:S05]  /*90d0*/  SHF.L.U32 R17, R20, 0x10, RZ ;  /* 0x0000001014117819 */ /* 0x001fca00000006ff */
[----:B------:R-:W-:Y:S01]  /*90e0*/  FADD.FTZ R30, R17, UR5 ;  /* 0x00000005111e7e21 */ /* 0x000fe20008010000 */
[----:B------:R-:W-:-:S04]  /*90f0*/  PRMT R17, R20, 0x7632, R17 ;  /* 0x0000763214117816 */ /* 0x000fc80000000011 */
[----:B------:R-:W-:Y:S02]  /*9100*/  FSETP.GTU.FTZ.AND P0, PT, R30, 20, PT ;  /* 0x41a000001e00780b */ /* 0x000fe40003f1c000 */
[----:B------:R-:W-:Y:S02]  /*9110*/  SHF.L.U32 R17, R17, 0x10, RZ ;  /* 0x0000001011117819 */ /* 0x000fe400000006ff */
[----:B------:R-:W-:Y:S02]  /*9120*/  SHF.L.U32 R28, R21, 0x10, RZ ;  /* 0x00000010151c7819 */ /* 0x000fe400000006ff */
[----:B------:R-:W-:Y:S01]  /*9130*/  SHF.L.U32 R29, R22, 0x10, RZ ;  /* 0x00000010161d7819 */ /* 0x000fe200000006ff */
[----:B------:R-:W-:Y:S02]  /*9140*/  FADD.FTZ R19, R17, UR5 ;  /* 0x0000000511137e21 */ /* 0x000fe40008010000 */
[----:B------:R-:W-:-:S04]  /*9150*/  FADD.FTZ R28, R28, UR5 ;  /* 0x000000051c1c7e21 */ /* 0x000fc80008010000 */
[----:B------:R-:W-:Y:S01]  /*9160*/  @!P0 FMUL.FTZ R17, R30, -1.4426950216293334961 ;  /* 0xbfb8aa3b1e118820 */ /* 0x000fe20000410000 */
[----:B------:R-:W-:Y:S01]  /*9170*/  FADD.FTZ R29, R29, UR5 ;  /* 0x000000051d1d7e21 */ /* 0x000fe20008010000 */
[----:B------:R-:W-:-:S04]  /*9180*/  FSETP.GTU.FTZ.AND P2, PT, R28, 20, PT ;  /* 0x41a000001c00780b */ /* 0x000fc80003f5c000 */
[----:B------:R-:W0:Y:S01]  /*9190*/  @!P0 MUFU.EX2 R17, R17 ;  /* 0x0000001100118308 */ /* 0x000e220000000800 */
[----:B------:R-:W-:Y:S02]  /*91a0*/  FSETP.GTU.FTZ.AND P6, PT, R29, 20, PT ;  /* 0x41a000001d00780b */ /* 0x000fe40003fdc000 */
[----:B------:R-:W-:-:S06]  /*91b0*/  PRMT R21, R21, 0x7632, R21 ;  /* 0x0000763215157816 */ /* 0x000fcc0000000015 */
[----:B------:R-:W-:-:S05]  /*91c0*/  @!P2 FMUL.FTZ R20, R28, -1.4426950216293334961 ;  /* 0xbfb8aa3b1c14a820 */ /* 0x000fca0000410000 */
[----:B------:R-:W-:Y:S01]  /*91d0*/  @!P6 FMUL.FTZ R28, R29, -1.4426950216293334961 ;  /* 0xbfb8aa3b1d1ce820 */ /* 0x000fe20000410000 */
[----:B------:R-:W-:Y:S01]  /*91e0*/  SHF.L.U32 R29, R23, 0x10, RZ ;  /* 0x00000010171d7819 */ /* 0x000fe200000006ff */
[----:B0-----:R-:W-:Y:S01]  /*91f0*/  @!P0 FADD.FTZ R18, R17, 1 ;  /* 0x3f80000011128421 */ /* 0x001fe20000010000 */
[----:B------:R-:W-:-:S03]  /*9200*/  SHF.L.U32 R21, R21, 0x10, RZ ;  /* 0x0000001015157819 */ /* 0x000fc600000006ff */
[----:B------:R-:W-:Y:S01]  /*9210*/  FADD.FTZ R32, R29, UR5 ;  /* 0x000000051d207e21 */ /* 0x000fe20008010000 */
[----:B------:R-:W0:Y:S01]  /*9220*/  @!P0 MUFU.RCP R31, R18 ;  /* 0x00000012001f8308 */ /* 0x000e220000001000 */
[----:B-1----:R-:W-:-:S05]  /*9230*/  SHF.L.U32 R29, R24, 0x10, RZ ;  /* 0x00000010181d7819 */ /* 0x002fca00000006ff */
[----:B------:R-:W-:Y:S01]  /*9240*/  FADD.FTZ R33, R29, UR5 ;  /* 0x000000051d217e21 */ /* 0x000fe20008010000 */
[----:B------:R-:W-:Y:S01]  /*9250*/  FADD.FTZ R29, R21, UR5 ;  /* 0x00000005151d7e21 */ /* 0x000fe20008010000 */
[----:B------:R-:W-:Y:S02]  /*9260*/  SHF.L.U32 R21, R25, 0x10, RZ ;  /* 0x0000001019157819 */ /* 0x000fe400000006ff */
[----:B------:R-:W-:-:S03]  /*9270*/  FSETP.GTU.FTZ.AND P3, PT, R32, 20, PT ;  /* 0x41a000002000780b */ /* 0x000fc60003f7c000 */
[----:B------:R-:W-:Y:S01]  /*9280*/  FADD.FTZ R37, R21, UR5 ;  /* 0x0000000515257e21 */ /* 0x000fe20008010000 */
[----:B0-----:R-:W-:-:S04]  /*9290*/  @!P0 FMUL.FTZ R0, R0, R31 ;  /* 0x0000001f00008220 */ /* 0x001fc80000410000 */
[----:B------:R-:W-:Y:S02]  /*92a0*/  FSETP.GTU.FTZ.AND P0, PT, R37, 20, PT ;  /* 0x41a000002500780b */ /* 0x000fe40003f1c000 */
[----:B------:R-:W-:-:S04]  /*92b0*/  PRMT R23, R23, 0x7632, R23 ;  /* 0x0000763217177816 */ /* 0x000fc80000000017 */
[----:B------:R-:W-:Y:S01]  /*92c0*/  SHF.L.U32 R23, R23, 0x10, RZ ;  /* 0x0000001017177819 */ /* 0x000fe200000006ff */
[----:B------:R-:W-:-:S04]  /*92d0*/  @!P3 FMUL.FTZ R18, R32, -1.4426950216293334961 ;  /* 0xbfb8aa3b2012b820 */ /* 0x000fc80000410000 */
[----:B------:R-:W-:Y:S02]  /*92e0*/  FADD.FTZ R32, R23, UR5 ;  /* 0x0000000517207e21 */ /* 0x000fe40008010000 */
[----:B------:R-:W-:Y:S02]  /*92f0*/  @!P0 FMUL.FTZ R23, R37, -1.4426950216293334961 ;  /* 0xbfb8aa3b25178820 */ /* 0x000fe40000410000 */
[----:B------:R-:W4:Y:S01]  /*9300*/  LDL.LU R37, [R1+0x78] ;  /* 0x0000780001257983 */ /* 0x000f220000300800 */
[----:B------:R-:W-:Y:S01]  /*9310*/  FSETP.GTU.FTZ.AND P5, PT, R19, 20, PT ;  /* 0x41a000001300780b */ /* 0x000fe20003fbc000 */
[----:B------:R-:W0:-:S12]  /*9320*/  @!P2 MUFU.EX2 R20, R20 ;  /* 0x000000140014a308 */ /* 0x000e180000000800 */
[----:B------:R-:W-:-:S06]  /*9330*/  @!P5 FMUL.FTZ R19, R19, -1.4426950216293334961 ;  /* 0xbfb8aa3b1313d820 */ /* 0x000fcc0000410000 */
[----:B------:R-:W1:Y:S01]  /*9340*/  @!P5 MUFU.EX2 R19, R19 ;  /* 0x000000130013d308 */ /* 0x000e620000000800 */
[----:B0-----:R-:W-:Y:S01]  /*9350*/  @!P2 FADD.FTZ R17, R20, 1 ;  /* 0x3f8000001411a421 */ /* 0x001fe20000010000 */
[----:B------:R-:W-:-:S06]  /*9360*/  PRMT R22, R22, 0x7632, R22 ;  /* 0x0000763216167816 */ /* 0x000fcc0000000016 */
[----:B------:R-:W0:Y:S01]  /*9370*/  @!P2 MUFU.RCP R30, R17 ;  /* 0x00000011001ea308 */ /* 0x000e220000001000 */
[----:B-1----:R-:W-:-:S07]  /*9380*/  @!P5 FADD.FTZ R19, R19, 1 ;  /* 0x3f8000001313d421 */ /* 0x002fce0000010000 */
[----:B------:R-:W1:Y:S01]  /*9390*/  @!P5 MUFU.RCP R19, R19 ;  /* 0x000000130013d308 */ /* 0x000e620000001000 */
[----:B------:R-:W-:Y:S02]  /*93a0*/  SHF.L.U32 R22, R22, 0x10, RZ ;  /* 0x0000001016167819 */ /* 0x000fe400000006ff */
[----:B------:R-:W-:-:S03]  /*93b0*/  FSETP.GTU.FTZ.AND P1, PT, R33, 20, PT ;  /* 0x41a000002100780b */ /* 0x000fc60003f3c000 */
[----:B------:R-:W-:Y:S01]  /*93c0*/  FADD.FTZ R31, R22, UR5 ;  /* 0x00000005161f7e21 */ /* 0x000fe20008010000 */
[----:B------:R-:W-:Y:S01]  /*93d0*/  FSETP.GTU.FTZ.AND P4, PT, R29, 20, PT ;  /* 0x41a000001d00780b */ /* 0x000fe20003f9c000 */
[----:B0-----:R-:W-:Y:S01]  /*93e0*/  @!P2 FMUL.FTZ R3, R3, R30 ;  /* 0x0000001e0303a220 */ /* 0x001fe20000410000 */
[----:B------:R-:W-:Y:S01]  /*93f0*/  FSETP.GTU.FTZ.AND P2, PT, R32, 20, PT ;  /* 0x41a000002000780b */ /* 0x000fe20003f5c000 */
[----:B-1----:R-:W-:Y:S01]  /*9400*/  @!P5 FMUL.FTZ R2, R2, R19 ;  /* 0x000000130202d220 */ /* 0x002fe20000410000 */
[----:B------:R-:W-:-:S05]  /*9410*/  FSETP.GTU.FTZ.AND P5, PT, R31, 20, PT ;  /* 0x41a000001f00780b */ /* 0x000fca0003fbc000 */
[----:B------:R-:W-:-:S04]  /*9420*/  @!P1 FMUL.FTZ R21, R33, -1.4426950216293334961 ;  /* 0xbfb8aa3b21159820 */ /* 0x000fc80000410000 */
[----:B------:R-:W-:Y:S01]  /*9430*/  @!P4 FMUL.FTZ R17, R29, -1.4426950216293334961 ;  /* 0xbfb8aa3b1d11c820 */ /* 0x000fe20000410000 */
[----:B------:R-:W0:Y:S08]  /*9440*/  @!P6 MUFU.EX2 R28, R28 ;  /* 0x0000001c001ce308 */ /* 0x000e300000000800 */
[----:B------:R1:W-:Y:S01]  /*9450*/  @!P1 MUFU.EX2 R22, R21 ;  /* 0x0000001500169308 */ /* 0x0003e20000000800 */
[----:B------:R-:W-:Y:S01]  /*9460*/  @!P5 FMUL.FTZ R19, R31, -1.4426950216293334961 ;  /* 0xbfb8aa3b1f13d820 */ /* 0x000fe20000410000 */
[----:B-1----:R-:W-:-:S06]  /*9470*/  @!P2 FMUL.FTZ R21, R32, -1.4426950216293334961 ;  /* 0xbfb8aa3b2015a820 */ /* 0x002fcc0000410000 */
[----:B------:R-:W1:Y:S08]  /*9480*/  @!P4 MUFU.EX2 R17, R17 ;  /* 0x000000110011c308 */ /* 0x000e700000000800 */
[----:B------:R1:W5:Y:S08]  /*9490*/  @!P3 MUFU.EX2 R20, R18 ;  /* 0x000000120014b308 */ /* 0x0003700000000800 */
[----:B------:R-:W3:Y:S08]  /*94a0*/  @!P5 MUFU.EX2 R19, R19 ;  /* 0x000000130013d308 */ /* 0x000ef00000000800 */
[----:B------:R-:W2:Y:S01]  /*94b0*/  @!P2 MUFU.EX2 R21, R21 ;  /* 0x000000150015a308 */ /* 0x000ea20000000800 */
[----:B0-----:R-:W-:Y:S01]  /*94c0*/  @!P6 FADD.FTZ R28, R28, 1 ;  /* 0x3f8000001c1ce421 */ /* 0x001fe20000010000 */
[----:B-1----:R-:W-:Y:S01]  /*94d0*/  @!P4 FADD.FTZ R18, R17, 1 ;  /* 0x3f8000001112c421 */ /* 0x002fe20000010000 */
[----:B-----5:R-:W-:Y:S01]  /*94e0*/  @!P3 FADD.FTZ R20, R20, 1 ;  /* 0x3f8000001414b421 */ /* 0x020fe20000010000 */
[----:B------:R-:W-:-:S04]  /*94f0*/  @!P1 FADD.FTZ R22, R22, 1 ;  /* 0x3f80000016169421 */ /* 0x000fc80000010000 */
[----:B------:R0:W1:Y:S01]  /*9500*/  @!P4 MUFU.RCP R31, R18 ;  /* 0x00000012001fc308 */ /* 0x0000620000001000 */
[----:B---3--:R-:W-:-:S07]  /*9510*/  @!P5 FADD.FTZ R17, R19, 1 ;  /* 0x3f8000001311d421 */ /* 0x008fce0000010000 */
[----:B------:R-:W3:Y:S01]  /*9520*/  @!P6 MUFU.RCP R28, R28 ;  /* 0x0000001c001ce308 */ /* 0x000ee20000001000 */
[----:B--2---:R-:W-:Y:S01]  /*9530*/  @!P2 FADD.FTZ R21, R21, 1 ;  /* 0x3f8000001515a421 */ /* 0x004fe20000010000 */
[----:B0-----:R-:W-:Y:S02]  /*9540*/  SHF.L.U32 R18, R27, 0x10, RZ ;  /* 0x000000101b127819 */ /* 0x001fe400000006ff */
[----:B------:R-:W-:-:S04]  /*9550*/  PRMT R24, R24, 0x7632, R24 ;  /* 0x0000763218187816 */ /* 0x000fc80000000018 */
[----:B------:R-:W-:Y:S01]  /*9560*/  @!P3 MUFU.RCP R20, R20 ;  /* 0x000000140014b308 */ /* 0x000fe20000001000 */
[----:B------:R-:W-:Y:S02]  /*9570*/  PRMT R25, R25, 0x7632, R25 ;  /* 0x0000763219197816 */ /* 0x000fe40000000019 */
[----:B------:R-:W-:-:S05]  /*9580*/  PRMT R27, R27, 0x7632, R27 ;  /* 0x000076321b1b7816 */ /* 0x000fca000000001b */
[----:B------:R-:W0:Y:S01]  /*9590*/  @!P5 MUFU.RCP R17, R17 ;  /* 0x000000110011d308 */ /* 0x000e220000001000 */
[----:B------:R-:W-:-:S07]  /*95a0*/  SHF.L.U32 R24, R24, 0x10, RZ ;  /* 0x0000001018187819 */ /* 0x000fce00000006ff */
[----:B------:R-:W-:Y:S01]  /*95b0*/  @!P1 MUFU.RCP R22, R22 ;  /* 0x0000001600169308 */ /* 0x000fe20000001000 */
[----:B------:R-:W-:-:S07]  /*95c0*/  SHF.L.U32 R25, R25, 0x10, RZ ;  /* 0x0000001019197819 */ /* 0x000fce00000006ff */
[----:B------:R-:W2:Y:S01]  /*95d0*/  @!P2 MUFU.RCP R21, R21 ;  /* 0x000000150015a308 */ /* 0x000ea20000001000 */
[----:B------:R-:W-:-:S07]  /*95e0*/  SHF.L.U32 R27, R27, 0x10, RZ ;  /* 0x000000101b1b7819 */ /* 0x000fce00000006ff */
[----:B------:R5:W-:Y:S02]  /*95f0*/  @!P0 MUFU.EX2 R29, R23 ;  /* 0x00000017001d8308 */ /* 0x000be40000000800 */
[C---:B-----5:R-:W-:Y:S02]  /*9600*/  SHF.L.U32 R23, R26.reuse, 0x10, RZ ;  /* 0x000000101a177819 */ /* 0x060fe400000006ff */
[----:B------:R-:W-:-:S03]  /*9610*/  PRMT R26, R26, 0x7632, R26 ;  /* 0x000076321a1a7816 */ /* 0x000fc6000000001a */
[----:B------:R-:W-:Y:S01]  /*9620*/  FADD.FTZ R23, R23, UR5 ;  /* 0x0000000517177e21 */ /* 0x000fe20008010000 */
[----:B------:R-:W-:Y:S01]  /*9630*/  SHF.L.U32 R26, R26, 0x10, RZ ;  /* 0x000000101a1a7819 */ /* 0x000fe200000006ff */
[----:B-1----:R-:W-:Y:S01]  /*9640*/  @!P4 FMUL.FTZ R4, R4, R31 ;  /* 0x0000001f0404c220 */ /* 0x002fe20000410000 */
[----:B---3--:R-:W-:Y:S01]  /*9650*/  @!P6 FMUL.FTZ R5, R5, R28 ;  /* 0x0000001c0505e220 */ /* 0x008fe20000410000 */
[----:B------:R-:W-:Y:S01]  /*9660*/  FADD.FTZ R28, R18, UR5 ;  /* 0x00000005121c7e21 */ /* 0x000fe20008010000 */
[----:B------:R-:W-:Y:S01]  /*9670*/  FSETP.GTU.FTZ.AND P4, PT, R23, 20, PT ;  /* 0x41a000001700780b */ /* 0x000fe20003f9c000 */
[----:B------:R-:W-:Y:S01]  /*9680*/  FADD.FTZ R24, R24, UR5 ;  /* 0x0000000518187e21 */ /* 0x000fe20008010000 */
[----:B------:R-:W-:Y:S01]  /*9690*/  FADD.FTZ R25, R25, UR5 ;  /* 0x0000000519197e21 */ /* 0x000fe20008010000 */
[----:B------:R-:W-:Y:S01]  /*96a0*/  FADD.FTZ R26, R26, UR5 ;  /* 0x000000051a1a7e21 */ /* 0x000fe20008010000 */
[----:B------:R-:W-:Y:S01]  /*96b0*/  FADD.FTZ R27, R27, UR5 ;  /* 0x000000051b1b7e21 */ /* 0x000fe20008010000 */
[----:B0-----:R-:W-:Y:S01]  /*96c0*/  @!P5 FMUL.FTZ R6, R6, R17 ;  /* 0x000000110606d220 */ /* 0x001fe20000410000 */
[----:B------:R-:W-:Y:S01]  /*96d0*/  @!P3 FMUL.FTZ R7, R7, R20 ;  /* 0x000000140707b220 */ /* 0x000fe20000410000 */
[----:B------:R-:W-:Y:S01]  /*96e0*/  FSETP.GTU.FTZ.AND P6, PT, R28, 20, PT ;  /* 0x41a000001c00780b */ /* 0x000fe20003fdc000 */
[----:B--2---:R-:W-:Y:S01]  /*96f0*/  @!P2 FMUL.FTZ R8, R8, R21 ;  /* 0x000000150808a220 */ /* 0x004fe20000410000 */
[----:B------:R-:W-:Y:S01]  /*9700*/  FSETP.GTU.FTZ.AND P5, PT, R24, 20, PT ;  /* 0x41a000001800780b */ /* 0x000fe20003fbc000 */
[----:B------:R-:W-:Y:S01]  /*9710*/  @!P1 FMUL.FTZ R9, R9, R22 ;  /* 0x0000001609099220 */ /* 0x000fe20000410000 */
[----:B------:R-:W-:-:S02]  /*9720*/  FSETP.GTU.FTZ.AND P3, PT, R25, 20, PT ;  /* 0x41a000001900780b */ /* 0x000fc40003f7c000 */
[----:B------:R-:W-:Y:S02]  /*9730*/  FSETP.GTU.FTZ.AND P2, PT, R26, 20, PT ;  /* 0x41a000001a00780b */ /* 0x000fe40003f5c000 */
[----:B------:R-:W-:Y:S01]  /*9740*/  FSETP.GTU.FTZ.AND P1, PT, R27, 20, PT ;  /* 0x41a000001b00780b */ /* 0x000fe20003f3c000 */
[----:B------:R-:W-:-:S04]  /*9750*/  @!P4 FMUL.FTZ R18, R23, -1.4426950216293334961 ;  /* 0xbfb8aa3b1712c820 */ /* 0x000fc80000410000 */
[----:B------:R0:W-:Y:S01]  /*9760*/  @!P4 MUFU.EX2 R19, R18 ;  /* 0x000000120013c308 */ /* 0x0001e20000000800 */
[----:B------:R-:W-:Y:S01]  /*9770*/  @!P6 FMUL.FTZ R20, R28, -1.4426950216293334961 ;  /* 0xbfb8aa3b1c14e820 */ /* 0x000fe20000410000 */
[----:B------:R-:W-:-:S04]  /*9780*/  @!P5 FMUL.FTZ R17, R24, -1.4426950216293334961 ;  /* 0xbfb8aa3b1811d820 */ /* 0x000fc80000410000 */
[----:B------:R-:W-:Y:S01]  /*9790*/  @!P2 FMUL.FTZ R24, R26, -1.4426950216293334961 ;  /* 0xbfb8aa3b1a18a820 */ /* 0x000fe20000410000 */
[----:B0-----:R-:W-:Y:S01]  /*97a0*/  @!P3 FMUL.FTZ R18, R25, -1.4426950216293334961 ;  /* 0xbfb8aa3b1912b820 */ /* 0x001fe20000410000 */
[----:B------:R-:W-:Y:S01]  /*97b0*/  @!P1 FMUL.FTZ R25, R27, -1.4426950216293334961 ;  /* 0xbfb8aa3b1b199820 */ /* 0x000fe20000410000 */
[----:B------:R0:W-:Y:S01]  /*97c0*/  @!P6 MUFU.EX2 R30, R20 ;  /* 0x00000014001ee308 */ /* 0x0001e20000000800 */
[----:B------:R-:W-:Y:S02]  /*97d0*/  F2FP.BF16.F32.PACK_AB R23, R63, R62 ;  /* 0x0000003e3f17723e */ /* 0x000fe400000010ff */
[----:B------:R-:W-:Y:S02]  /*97e0*/  F2FP.BF16.F32.PACK_AB R22, R61, R60 ;  /* 0x0000003c3d16723e */ /* 0x000fe400000010ff */
[----:B------:R-:W-:Y:S02]  /*97f0*/  F2FP.BF16.F32.PACK_AB R21, R59, R58 ;  /* 0x0000003a3b15723e */ /* 0x000fe400000010ff */
[----:B------:R-:W-:Y:S01]  /*9800*/  F2FP.BF16.F32.PACK_AB R27, R55, R54 ;  /* 0x00000036371b723e */ /* 0x000fe200000010ff */
[----:B------:R1:W-:Y:S01]  /*9810*/  @!P2 MUFU.EX2 R28, R24 ;  /* 0x00000018001ca308 */ /* 0x0003e20000000800 */
[----:B0-----:R-:W-:Y:S01]  /*9820*/  F2FP.BF16.F32.PACK_AB R20, R57, R56 ;  /* 0x000000383914723e */ /* 0x001fe200000010ff */
[----:B------:R-:W-:Y:S01]  /*9830*/  BAR.SYNC.DEFER_BLOCKING 0x0 ;  /* 0x0000000000007b1d */ /* 0x000fe20000010000 */
[----:B------:R-:W-:-:S05]  /*9840*/  F2FP.BF16.F32.PACK_AB R26, R53, R52 ;  /* 0x00000034351a723e */ /* 0x000fca00000010ff */
[----:B------:R0:W-:Y:S01]  /*9850*/  @!P1 MUFU.EX2 R31, R25 ;  /* 0x00000019001f9308 */ /* 0x0001e20000000800 */
[----:B-1----:R-:W-:Y:S02]  /*9860*/  F2FP.BF16.F32.PACK_AB R24, R49, R38 ;  /* 0x000000263118723e */ /* 0x002fe400000010ff */
[----:B0-----:R-:W-:-:S05]  /*9870*/  F2FP.BF16.F32.PACK_AB R25, R51, R50 ;  /* 0x000000323319723e */ /* 0x001fca00000010ff */
[----:B------:R-:W0:Y:S01]  /*9880*/  @!P5 MUFU.EX2 R17, R17 ;  /* 0x000000110011d308 */ /* 0x000e220000000800 */
[----:B------:R-:W-:Y:S01]  /*9890*/  UIMAD UR7, UR31, UR28, URZ ;  /* 0x0000001c1f0772a4 */ /* 0x000fe2000f8e023f */
[----:B------:R-:W-:Y:S04]  /*98a0*/  STS.128 [R48], R20 ;  /* 0x0000001430007388 */ /* 0x000fe80000000c00 */
[----:B------:R-:W-:Y:S01]  /*98b0*/  STS.128 [R48+0x10], R24 ;  /* 0x0000101830007388 */ /* 0x000fe20000000c00 */
[----:B------:R-:W-:-:S03]  /*98c0*/  NOP ;  /* 0x0000000000007918 */ /* 0x000fc60000000000 */
[----:B------:R-:W1:Y:S04]  /*98d0*/  LDS.128 R20, [R34] ;  /* 0x0000000022147984 */ /* 0x000e680000000c00 */
[----:B------:R-:W2:Y:S01]  /*98e0*/  LDS.128 R24, [R34+0x200] ;  /* 0x0002000022187984 */ /* 0x000ea20000000c00 */
[----:B------:R-:W-:Y:S01]  /*98f0*/  USHF.R.S32.HI UR9, URZ, 0x1f, UR8 ;  /* 0x0000001f3f097899 */ /* 0x000fe20008011408 */
[----:B------:R-:W3:Y:S01]  /*9900*/  @!P3 MUFU.EX2 R18, R18 ;  /* 0x000000120012b308 */ /* 0x000ee20000000800 */
[----:B------:R-:W-:Y:S02]  /*9910*/  UIMAD UR7, UR11, UR29, UR7 ;  /* 0x0000001d0b0772a4 */ /* 0x000fe4000f8e0207 */
[----:B------:R-:W-:Y:S02]  /*9920*/  UIMAD.WIDE.U32 UR28, UR11, UR28, UR8 ;  /* 0x0000001c0b1c72a5 */ /* 0x000fe4000f8e0008 */
[----:B------:R-:W-:-:S02]  /*9930*/  UIMAD UR30, UR34, UR32, URZ ;  /* 0x00000020221e72a4 */ /* 0x000fc4000f8e023f */
[----:B------:R-:W-:Y:S02]  /*9940*/  UIADD3 UR29, UR29, UR7, URZ ;  /* 0x000000071d1d7290 */ /* 0x000fe4000fffe03f */
[----:B------:R-:W-:Y:S02]  /*9950*/  UIMAD UR30, UR10, UR33, UR30 ;  /* 0x000000210a1e72a4 */ /* 0x000fe4000f8e021e */
[----:B------:R-:W-:Y:S01]  /*9960*/  UIMAD.WIDE.U32 UR28, UR10, UR32, UR28 ;  /* 0x000000200a1c72a5 */ /* 0x000fe2000f8e001c */
[----:B0-----:R-:W-:Y:S02]  /*9970*/  @!P5 FADD.FTZ R17, R17, 1 ;  /* 0x3f8000001111d421 */ /* 0x001fe40000010000 */
[----:B------:R-:W-:Y:S01]  /*9980*/  ULDC.64 UR32, c[0x0][0x3e0] ;  /* 0x0000f80000207ab9 */ /* 0x000fe20000000a00 */
[----:B------:R-:W-:Y:S02]  /*9990*/  UIADD3 UR29, UR29, UR30, URZ ;  /* 0x0000001e1d1d7290 */ /* 0x000fe4000fffe03f */
[----:B------:R-:W-:Y:S01]  /*99a0*/  ULEA UR7, UP0, UR28, UR32, 0x1 ;  /* 0x000000201c077291 */ /* 0x000fe2000f80083f */
[----:B------:R-:W-:Y:S01]  /*99b0*/  @!P0 FADD.FTZ R29, R29, 1 ;  /* 0x3f8000001d1d8421 */ /* 0x000fe20000010000 */
[----:B------:R-:W-:Y:S01]  /*99c0*/  @!P4 FADD.FTZ R19, R19, 1 ;  /* 0x3f8000001313c421 */ /* 0x000fe20000010000 */
[----:B------:R-:W0:Y:S01]  /*99d0*/  @!P5 MUFU.RCP R17, R17 ;  /* 0x000000110011d308 */ /* 0x000e220000001000 */
[----:B------:R-:W-:Y:S01]  /*99e0*/  ULEA.HI.X UR28, UR28, UR33, UR29, 0x1, UP0 ;  /* 0x000000211c1c7291 */ /* 0x000fe200080f0c1d */
[----:B---3--:R-:W-:Y:S01]  /*99f0*/  @!P3 FADD.FTZ R18, R18, 1 ;  /* 0x3f8000001212b421 */ /* 0x008fe20000010000 */
[----:B------:R-:W-:-:S05]  /*9a00*/  @!P6 FADD.FTZ R30, R30, 1 ;  /* 0x3f8000001e1ee421 */ /* 0x000fca0000010000 */
[----:B------:R-:W3:Y:S01]  /*9a10*/  @!P0 MUFU.RCP R32, R29 ;  /* 0x0000001d00208308 */ /* 0x000ee20000001000 */
[----:B------:R-:W-:Y:S01]  /*9a20*/  @!P1 FADD.FTZ R31, R31, 1 ;  /* 0x3f8000001f1f9421 */ /* 0x000fe20000010000 */
[----:B------:R-:W-:-:S06]  /*9a30*/  @!P2 FADD.FTZ R28, R28, 1 ;  /* 0x3f8000001c1ca421 */ /* 0x000fcc0000010000 */
[----:B------:R5:W2:Y:S08]  /*9a40*/  @!P4 MUFU.RCP R38, R19 ;  /* 0x000000130026c308 */ /* 0x000ab00000001000 */
[----:B------:R1:W2:Y:S01]  /*9a50*/  @!P3 MUFU.RCP R29, R18 ;  /* 0x00000012001db308 */ /* 0x0002a20000001000 */
[----:B-----5:R-:W-:Y:S01]  /*9a60*/  MOV R19, UR28 ;  /* 0x0000001c00137c02 */ /* 0x020fe20008000f00 */
[----:B0-----:R-:W-:Y:S01]  /*9a70*/  @!P5 FMUL.FTZ R10, R10, R17 ;  /* 0x000000110a0ad220 */ /* 0x001fe20000410000 */
[----:B-1----:R-:W-:-:S05]  /*9a80*/  MOV R18, UR7 ;  /* 0x0000000700127c02 */ /* 0x002fca0008000f00 */
[----:B------:R-:W0:Y:S08]  /*9a90*/  @!P6 MUFU.RCP R30, R30 ;  /* 0x0000001e001ee308 */ /* 0x000e300000001000 */
[----:B------:R1:W5:Y:S01]  /*9aa0*/  @!P2 MUFU.RCP R33, R28 ;  /* 0x0000001c0021a308 */ /* 0x0003620000001000 */
[----:B------:R-:W-:-:S04]  /*9ab0*/  IMAD.WIDE R18, R39, 0x10, R18 ;  /* 0x0000001027127825 */ /* 0x000fc800078e0212 */
[----:B----4-:R-:W-:-:S03]  /*9ac0*/  FADD.FTZ R17, R0, R37 ;  /* 0x0000002500117221 */ /* 0x010fc60000010000 */
[----:B------:R-:W4:Y:S01]  /*9ad0*/  @!P1 MUFU.RCP R31, R31 ;  /* 0x0000001f001f9308 */ /* 0x000f220000001000 */
[----:B------:R-:W-:Y:S01]  /*9ae0*/  STG.E.128 desc[UR20][R18.64], R20 ;  /* 0x0000001412007986 */ /* 0x000fe2000c101d14 */
[----:B------:R-:W-:Y:S01]  /*9af0*/  F2FP.BF16.F32.PACK_AB R41, R4, R3 ;  /* 0x000000030429723e */ /* 0x000fe200000010ff */
[----:B---3--:R-:W-:Y:S01]  /*9b00*/  @!P0 FMUL.FTZ R11, R11, R32 ;  /* 0x000000200b0b8220 */ /* 0x008fe20000410000 */
[----:B--2---:R-:W-:Y:S01]  /*9b10*/  @!P4 FMUL.FTZ R13, R13, R38 ;  /* 0x000000260d0dc220 */ /* 0x004fe20000410000 */
[----:B------:R-:W-:Y:S01]  /*9b20*/  STG.E.128 desc[UR20][R18.64+0x200], R24 ;  /* 0x0002001812007986 */ /* 0x000fe2000c101d14 */
[----:B-1----:R-:W-:Y:S01]  /*9b30*/  FADD.FTZ R28, R17, R2 ;  /* 0x00000002111c7221 */ /* 0x002fe20000010000 */
[----:B------:R-:W-:Y:S01]  /*9b40*/  @!P3 FMUL.FTZ R12, R12, R29 ;  /* 0x0000001d0c0cb220 */ /* 0x000fe20000410000 */
[----:B------:R-:W-:Y:S01]  /*9b50*/  F2FP.BF16.F32.PACK_AB R42, R6, R5 ;  /* 0x00000005062a723e */ /* 0x000fe200000010ff */
[----:B------:R-:W-:Y:S01]  /*9b60*/  ULDC.64 UR28, c[0x0][0x3a8] ;  /* 0x0000ea00001c7ab9 */ /* 0x000fe20000000a00 */
[----:B------:R-:W-:Y:S01]  /*9b70*/  FADD.FTZ R3, R28, R3 ;  /* 0x000000031c037221 */ /* 0x000fe20000010000 */
[----:B0-----:R-:W-:Y:S01]  /*9b80*/  @!P6 FMUL.FTZ R15, R15, R30 ;  /* 0x0000001e0f0fe220 */ /* 0x001fe20000410000 */
[----:B-----5:R-:W-:-:S02]  /*9b90*/  @!P2 FMUL.FTZ R14, R14, R33 ;  /* 0x000000210e0ea220 */ /* 0x020fc40000410000 */
[----:B------:R-:W-:Y:S01]  /*9ba0*/  FADD.FTZ R4, R3, R4 ;  /* 0x0000000403047221 */ /* 0x000fe20000010000 */
[----:B----4-:R-:W-:-:S03]  /*9bb0*/  @!P1 FMUL.FTZ R16, R16, R31 ;  /* 0x0000001f10109220 */ /* 0x010fc60000410000 */
[----:B------:R-:W-:Y:S01]  /*9bc0*/  FADD.FTZ R5, R4, R5 ;  /* 0x0000000504057221 */ /* 0x000fe20000010000 */
[----:B------:R-:W-:Y:S02]  /*9bd0*/  F2FP.BF16.F32.PACK_AB R40, R2, R0 ;  /* 0x000000000228723e */ /* 0x000fe400000010ff */
[----:B------:R-:W-:Y:S01]  /*9be0*/  F2FP.BF16.F32.PACK_AB R43, R8, R7 ;  /* 0x00000007082b723e */ /* 0x000fe200000010ff */
[----:B------:R-:W-:Y:S01]  /*9bf0*/  BAR.SYNC.DEFER_BLOCKING 0x0 ;  /* 0x0000000000007b1d */ /* 0x000fe20000010000 */
        /* <DEDUP_REMOVED lines=49> */
[----:B0-----:R-:W-:Y:S11]  /*9f10*/  @P0 BRA `(.L_x_2914) ;  /* 0xffffff6800d80947 */ /* 0x001ff6000383ffff */
.L_x_2835:
        /* <DEDUP_REMOVED lines=41> */
.L_x_2916:
[----:B------:R-:W-:Y:S05]  /*a1b0*/  BSYNC B0 ;  /* 0x0000000000007941 */ /* 0x000fea0003800000 */
.L_x_2915:
        /* <DEDUP_REMOVED lines=44> */
.L_x_2918:
[----:B------:R-:W2:Y:S02]  /*a480*/  S2R R11, SR_TID.X ;  /* 0x00000000000b7919 */ /* 0x000ea40000002100 */
.L_x_2919:
[----:B------:R-:W-:Y:S05]  /*a490*/  BSYNC B0 ;  /* 0x0000000000007941 */ /* 0x000fea0003800000 */
.L_x_2917:
        /* <DEDUP_REMOVED lines=23> */
.L_x_2921:
        /* <DEDUP_REMOVED lines=30> */
.L_x_2920:
[----:B------:R-:W-:Y:S05]  /*a7f0*/  EXIT ;  /* 0x000000000000794d */ /* 0x000fea0003800000 */
.L_x_2873:
[----:B------:R-:W-:Y:S01]  /*a800*/  HFMA2.MMA R91, -RZ, RZ, 0, 5.9604644775390625e-08 ;  /* 0x00000001ff5b7435 */ /* 0x000fe200000001ff */
[----:B------:R-:W-:Y:S02]  /*a810*/  MOV R165, R162 ;  /* 0x000000a200a57202 */ /* 0x000fe40000000f00 */
[----:B------:R-:W-:Y:S02]  /*a820*/  MOV R90, RZ ;  /* 0x000000ff005a7202 */ /* 0x000fe40000000f00 */
[----:B------:R-:W-:-:S07]  /*a830*/  MOV R154, 0xffffffff ;  /* 0xffffffff009a7802 */ /* 0x000fce0000000f00 */
[----:B-1----:R-:W-:Y:S05]  /*a840*/  WARPSYNC.COLLECTIVE R154, `(.L_x_2922) ;  /* 0x000000009a087348 */ /* 0x002fea0003c00000 */
[----:B------:R0:W2:Y:S02]  /*a850*/  SHFL.UP P3, R156, R165, R91, R90 ;  /* 0x0400005ba59c7389 */ /* 0x0000a4000006005a */
[----:B012---:R-:W-:Y:S01]  /*a860*/  ENDCOLLECTIVE ;  /* 0x000000000000791b */ /* 0x007fe20003800000 */
.L_x_2922:
[----:B------:R-:W-:Y:S02]  /*a870*/  MOV R165, R163 ;  /* 0x000000a300a57202 */ /* 0x000fe40000000f00 */
[----:B------:R-:W-:-:S07]  /*a880*/  MOV R153, R156 ;  /* 0x0000009c00997202 */ /* 0x000fce0000000f00 */
[----:B------:R-:W-:Y:S05]  /*a890*/  WARPSYNC.COLLECTIVE R154, `(.L_x_2923) ;  /* 0x000000009a087348 */ /* 0x000fea0003c00000 */
[----:B------:R0:W1:Y:S02]  /*a8a0*/  SHFL.UP P3, R156, R165, R91, R90 ;  /* 0x0400005ba59c7389 */ /* 0x000064000006005a */
[----:B01----:R-:W-:Y:S01]  /*a8b0*/  ENDCOLLECTIVE ;  /* 0x000000000000791b */ /* 0x003fe20003800000 */
.L_x_2923:
        /* <DEDUP_REMOVED lines=10> */
.L_x_2924:
[----:B------:R-:W-:Y:S02]  /*a960*/  MOV R165, R163 ;  /* 0x000000a300a57202 */ /* 0x000fe40000000f00 */
[----:B------:R-:W-:-:S07]  /*a970*/  MOV R153, R156 ;  /* 0x0000009c00997202 */ /* 0x000fce0000000f00 */
[----:B------:R-:W-:Y:S05]  /*a980*/  WARPSYNC.COLLECTIVE R154, `(.L_x_2925) ;  /* 0x000000009a087348 */ /* 0x000fea0003c00000 */
[----:B------:R0:W1:Y:S02]  /*a990*/  SHFL.UP P3, R156, R165, R91, R90 ;  /* 0x0400005ba59c7389 */ /* 0x000064000006005a */
[----:B01----:R-:W-:Y:S01]  /*a9a0*/  ENDCOLLECTIVE ;  /* 0x000000000000791b */ /* 0x003fe20003800000 */
.L_x_2925:
        /* <DEDUP_REMOVED lines=10> */
.L_x_2926:
[----:B------:R-:W-:Y:S02]  /*aa50*/  MOV R165, R163 ;  /* 0x000000a300a57202 */ /* 0x000fe40000000f00 */
[----:B------:R-:W-:-:S07]  /*aa60*/  MOV R153, R156 ;  /* 0x0000009c00997202 */ /* 0x000fce0000000f00 */
[----:B------:R-:W-:Y:S05]  /*aa70*/  WARPSYNC.COLLECTIVE R154, `(.L_x_2927) ;  /* 0x000000009a087348 */ /* 0x000fea0003c00000 */
[----:B------:R0:W1:Y:S02]  /*aa80*/  SHFL.UP P3, R156, R165, R91, R90 ;  /* 0x0400005ba59c7389 */ /* 0x000064000006005a */
[----:B01----:R-:W-:Y:S01]  /*aa90*/  ENDCOLLECTIVE ;  /* 0x000000000000791b */ /* 0x003fe20003800000 */
.L_x_2927:
        /* <DEDUP_REMOVED lines=10> */
.L_x_2928:
[----:B------:R-:W-:Y:S02]  /*ab40*/  MOV R165, R163 ;  /* 0x000000a300a57202 */ /* 0x000fe40000000f00 */
[----:B------:R-:W-:-:S07]  /*ab50*/  MOV R153, R156 ;  /* 0x0000009c00997202 */ /* 0x000fce0000000f00 */
[----:B------:R-:W-:Y:S05]  /*ab60*/  WARPSYNC.COLLECTIVE R154, `(.L_x_2929) ;  /* 0x000000009a087348 */ /* 0x000fea0003c00000 */
[----:B------:R0:W1:Y:S02]  /*ab70*/  SHFL.UP P3, R156, R165, R91, R90 ;  /* 0x0400005ba59c7389 */ /* 0x000064000006005a */
[----:B01----:R-:W-:Y:S01]  /*ab80*/  ENDCOLLECTIVE ;  /* 0x000000000000791b */ /* 0x003fe20003800000 */
.L_x_2929:
        /* <DEDUP_REMOVED lines=10> */
.L_x_2930:
[----:B------:R-:W-:Y:S02]  /*ac30*/  MOV R165, R163 ;  /* 0x000000a300a57202 */ /* 0x000fe40000000f00 */
[----:B------:R-:W-:-:S07]  /*ac40*/  MOV R153, R156 ;  /* 0x0000009c00997202 */ /* 0x000fce0000000f00 */
[----:B------:R-:W-:Y:S05]  /*ac50*/  WARPSYNC.COLLECTIVE R154, `(.L_x_2931) ;  /* 0x000000009a087348 */ /* 0x000fea0003c00000 */
[----:B------:R0:W1:Y:S02]  /*ac60*/  SHFL.UP P3, R156, R165, R91, R90 ;  /* 0x0400005ba59c7389 */ /* 0x000064000006005a */
[----:B01----:R-:W-:Y:S01]  /*ac70*/  ENDCOLLECTIVE ;  /* 0x000000000000791b */ /* 0x003fe20003800000 */
.L_x_2931:
[----:B------:R-:W-:Y:S01]  /*ac80*/  MOV R90, R156 ;  /* 0x0000009c005a7202 */ /* 0x000fe20000000f00 */
[----:B------:R-:W-:Y:S06]  /*ac90*/  BRA `(.L_x_2932) ;  /* 0xffffffb800087947 */ /* 0x000fec000383ffff */
.L_x_2874:
        /* <DEDUP_REMOVED lines=8> */
.L_x_2934:
[----:B------:R-:W-:Y:S05]  /*ad20*/  BSYNC B0 ;  /* 0x0000000000007941 */ /* 0x000fea0003800000 */
.L_x_2933:
[----:B------:R-:W-:Y:S05]  /*ad30*/  BRA `(.L_x_2935) ;  /* 0xffffffb400f47947 */ /* 0x000fea000383ffff */
.L_x_2875:
        /* <DEDUP_REMOVED lines=8> */
.L_x_2937:
[----:B------:R-:W-:Y:S05]  /*adc0*/  BSYNC B0 ;  /* 0x0000000000007941 */ /* 0x000fea0003800000 */
.L_x_2936:
[----:B------:R-:W-:Y:S05]  /*add0*/  BRA `(.L_x_2938) ;  /* 0xffffffb400d47947 */ /* 0x000fea000383ffff */
.L_x_2876:
        /* <DEDUP_REMOVED lines=8> */
.L_x_2940:
[----:B------:R-:W-:Y:S05]  /*ae60*/  BSYNC B0 ;  /* 0x0000000000007941 */ /* 0x000fea0003800000 */
.L_x_2939:
        /* <DEDUP_REMOVED lines=9> */
.L_x_2941:
[----:B------:R-:W-:Y:S01]  /*af00*/  HFMA2.MMA R91, -RZ, RZ, 0, 0 ;  /* 0x00000000ff5b7435 */ /* 0x000fe200000001ff */
[----:B------:R-:W-:Y:S02]  /*af10*/  MOV R90, 0x1f ;  /* 0x0000001f005a7802 */ /* 0x000fe40000000f00 */
[----:B------:R-:W-:-:S08]  /*af20*/  MOV R163, R156 ;  /* 0x0000009c00a37202 */ /* 0x000fd00000000f00 */
[----:B------:R-:W-:Y:S05]  /*af30*/  WARPSYNC.COLLECTIVE R154, `(.L_x_2942) ;  /* 0x000000009a087348 */ /* 0x000fea0003c00000 */
[----:B------:R0:W1:Y:S02]  /*af40*/  SHFL.IDX P3, R156, R153, R91, R90 ;  /* 0x0000005b999c7389 */ /* 0x000064000006005a */
[----:B01----:R-:W-:Y:S01]  /*af50*/  ENDCOLLECTIVE ;  /* 0x000000000000791b */ /* 0x003fe20003800000 */
.L_x_2942:
[----:B------:R-:W-:Y:S02]  /*af60*/  MOV R153, R83 ;  /* 0x0000005300997202 */ /* 0x000fe40000000f00 */
[----:B------:R-:W-:-:S07]  /*af70*/  MOV R82, R156 ;  /* 0x0000009c00527202 */ /* 0x000fce0000000f00 */
[----:B------:R-:W-:Y:S05]  /*af80*/  WARPSYNC.COLLECTIVE R154, `(.L_x_2943) ;  /* 0x000000009a087348 */ /* 0x000fea0003c00000 */
[----:B------:R0:W1:Y:S02]  /*af90*/  SHFL.IDX P3, R156, R153, R91, R90 ;  /* 0x0000005b999c7389 */ /* 0x000064000006005a */
[----:B01----:R-:W-:Y:S01]  /*afa0*/  ENDCOLLECTIVE ;  /* 0x000000000000791b */ /* 0x003fe20003800000 */
.L_x_2943:
[----:B------:R-:W-:Y:S01]  /*afb0*/  MOV R83, R156 ;  /* 0x0000009c00537202 */ /* 0x000fe20000000f00 */
[----:B------:R-:W-:Y:S06]  /*afc0*/  BRA `(.L_x_2944) ;  /* 0xffffffb400707947 */ /* 0x000fec000383ffff */
.L_x_2878:
[----:B------:R-:W-:Y:S01]  /*afd0*/  HFMA2.MMA R156, -RZ, RZ, 0, 5.9604644775390625e-08 ;  /* 0x00000001ff9c7435 */ /* 0x000fe200000001ff */
[----:B------:R-:W-:Y:S02]  /*afe0*/  MOV R163, R155 ;  /* 0x0000009b00a37202 */ /* 0x000fe40000000f00 */
[----:B------:R-:W-:Y:S02]  /*aff0*/  MOV R91, 0x1f ;  /* 0x0000001f005b7802 */ /* 0x000fe40000000f00 */
[----:B------:R-:W-:-:S07]  /*b000*/  MOV R154, 0xffffffff ;  /* 0xffffffff009a7802 */ /* 0x000fce0000000f00 */
[----:B------:R-:W-:Y:S05]  /*b010*/  WARPSYNC.COLLECTIVE R154, `(.L_x_2945) ;  /* 0x000000009a087348 */ /* 0x000fea0003c00000 */
[----:B------:R0:W1:Y:S02]  /*b020*/  SHFL.DOWN P6, R153, R163, R156, R91 ;  /* 0x0800009ca3997389 */ /* 0x00006400000c005b */
[----:B01----:R-:W-:Y:S01]  /*b030*/  ENDCOLLECTIVE ;  /* 0x000000000000791b */ /* 0x003fe20003800000 */
.L_x_2945:
[----:B------:R-:W-:Y:S02]  /*b040*/  MOV R163, R162 ;  /* 0x000000a200a37202 */ /* 0x000fe40000000f00 */
[----:B------:R-:W-:-:S07]  /*b050*/  MOV R90, R153 ;  /* 0x00000099005a7202 */ /* 0x000fce0000000f00 */
[----:B------:R-:W-:Y:S05]  /*b060*/  WARPSYNC.COLLECTIVE R154, `(.L_x_2946) ;  /* 0x000000009a087348 */ /* 0x000fea0003c00000 */
[----:B------:R0:W1:Y:S02]  /*b070*/  SHFL.DOWN P6, R153, R163, R156, R91 ;  /* 0x0800009ca3997389 */ /* 0x00006400000c005b */
[----:B01----:R-:W-:Y:S01]  /*b080*/  ENDCOLLECTIVE ;  /* 0x000000000000791b */ /* 0x003fe20003800000 */
.L_x_2946:
        /* <DEDUP_REMOVED lines=9> */
.L_x_2947:
[----:B------:R-:W-:Y:S02]  /*b120*/  MOV R163, R162 ;  /* 0x000000a200a37202 */ /* 0x000fe40000000f00 */
[----:B------:R-:W-:-:S07]  /*b130*/  MOV R90, R153 ;  /* 0x00000099005a7202 */ /* 0x000fce0000000f00 */
[----:B------:R-:W-:Y:S05]  /*b140*/  WARPSYNC.COLLECTIVE R154, `(.L_x_2948) ;  /* 0x000000009a087348 */ /* 0x000fea0003c00000 */
[----:B------:R0:W1:Y:S02]  /*b150*/  SHFL.DOWN P6, R153, R163, R156, R91 ;  /* 0x0800009ca3997389 */ /* 0x00006400000c005b */
[----:B01----:R-:W-:Y:S01]  /*b160*/  ENDCOLLECTIVE ;  /* 0x000000000000791b */ /* 0x003fe20003800000 */
.L_x_2948:
        /* <DEDUP_REMOVED lines=9> */
.L_x_2949:
[----:B------:R-:W-:Y:S02]  /*b200*/  MOV R163, R162 ;  /* 0x000000a200a37202 */ /* 0x000fe40000000f00 */
[----:B------:R-:W-:-:S07]  /*b210*/  MOV R90, R153 ;  /* 0x00000099005a7202 */ /* 0x000fce0000000f00 */
[----:B------:R-:W-:Y:S05]  /*b220*/  WARPSYNC.COLLECTIVE R154, `(.L_x_2950) ;  /* 0x000000009a087348 */ /* 0x000fea0003c00000 */
[----:B------:R0:W1:Y:S02]  /*b230*/  SHFL.DOWN P6, R153, R163, R156, R91 ;  /* 0x0800009ca3997389 */ /* 0x00006400000c005b */
[----:B01----:R-:W-:Y:S01]  /*b240*/  ENDCOLLECTIVE ;  /* 0x000000000000791b */ /* 0x003fe20003800000 */
.L_x_2950:
        /* <DEDUP_REMOVED lines=9> */
.L_x_2951:
[----:B------:R-:W-:Y:S02]  /*b2e0*/  MOV R163, R162 ;  /* 0x000000a200a37202 */ /* 0x000fe40000000f00 */
[----:B------:R-:W-:-:S07]  /*b2f0*/  MOV R90, R153 ;  /* 0x00000099005a7202 */ /* 0x000fce0000000f00 */
[----:B------:R-:W-:Y:S05]  /*b300*/  WARPSYNC.COLLECTIVE R154, `(.L_x_2952) ;  /* 0x000000009a087348 */ /* 0x000fea0003c00000 */
[----:B------:R0:W1:Y:S02]  /*b310*/  SHFL.DOWN P6, R153, R163, R156, R91 ;  /* 0x0800009ca3997389 */ /* 0x00006400000c005b */
[----:B01----:R-:W-:Y:S01]  /*b320*/  ENDCOLLECTIVE ;  /* 0x000000000000791b */ /* 0x003fe20003800000 */
.L_x_2952:
        /* <DEDUP_REMOVED lines=9> */
.L_x_2953:
[----:B------:R-:W-:Y:S02]  /*b3c0*/  MOV R163, R162 ;  /* 0x000000a200a37202 */ /* 0x000fe40000000f00 */
[----:B------:R-:W-:-:S07]  /*b3d0*/  MOV R90, R153 ;  /* 0x00000099005a7202 */ /* 0x000fce0000000f00 */
[----:B------:R-:W-:Y:S05]  /*b3e0*/  WARPSYNC.COLLECTIVE R154, `(.L_x_2954) ;  /* 0x000000009a087348 */ /* 0x000fea0003c00000 */
[----:B------:R0:W1:Y:S02]  /*b3f0*/  SHFL.DOWN P6, R153, R163, R156, R91 ;  /* 0x0800009ca3997389 */ /* 0x00006400000c005b */
[----:B01----:R-:W-:Y:S01]  /*b400*/  ENDCOLLECTIVE ;  /* 0x000000000000791b */ /* 0x003fe20003800000 */
.L_x_2954:
        /* <DEDUP_REMOVED lines=10> */
.L_x_2955:
[----:B------:R-:W-:Y:S02]  /*b4b0*/  MOV R153, R162 ;  /* 0x000000a200997202 */ /* 0x000fe40000000f00 */
[----:B------:R-:W-:-:S07]  /*b4c0*/  MOV R164, R156 ;  /* 0x0000009c00a47202 */ /* 0x000fce0000000f00 */
[----:B------:R-:W-:Y:S05]  /*b4d0*/  WARPSYNC.COLLECTIVE R154, `(.L_x_2956) ;  /* 0x000000009a087348 */ /* 0x000fea0003c00000 */
[----:B------:R0:W1:Y:S02]  /*b4e0*/  SHFL.IDX P3, R156, R153, R91, R90 ;  /* 0x0000005b999c7389 */ /* 0x000064000006005a */
[----:B01----:R-:W-:Y:S01]  /*b4f0*/  ENDCOLLECTIVE ;  /* 0x000000000000791b */ /* 0x003fe20003800000 */
.L_x_2956:
[----:B------:R-:W-:Y:S02]  /*b500*/  MOV R91, 0x1f ;  /* 0x0000001f005b7802 */ /* 0x000fe40000000f00 */
[----:B------:R-:W-:Y:S01]  /*b510*/  MOV R165, R156 ;  /* 0x0000009c00a57202 */ /* 0x000fe20000000f00 */
[----:B------:R-:W-:-:S11]  /*b520*/  HFMA2.MMA R156, -RZ, RZ, 0, 5.9604644775390625e-08 ;  /* 0x00000001ff9c7435 */ /* 0x000fd600000001ff */
[----:B------:R-:W-:Y:S05]  /*b530*/  WARPSYNC.COLLECTIVE R154, `(.L_x_2957) ;  /* 0x000000009a087348 */ /* 0x000fea0003c00000 */
[----:B------:R0:W1:Y:S02]  /*b540*/  SHFL.DOWN P6, R153, R163, R156, R91 ;  /* 0x0800009ca3997389 */ /* 0x00006400000c005b */
[----:B01----:R-:W-:Y:S01]  /*b550*/  ENDCOLLECTIVE ;  /* 0x000000000000791b */ /* 0x003fe20003800000 */
.L_x_2957:
[----:B------:R-:W-:Y:S02]  /*b560*/  MOV R163, R162 ;  /* 0x000000a200a37202 */ /* 0x000fe40000000f00 */
[----:B------:R-:W-:-:S07]  /*b570*/  MOV R155, R153 ;  /* 0x00000099009b7202 */ /* 0x000fce0000000f00 */
[----:B------:R-:W-:Y:S05]  /*b580*/  WARPSYNC.COLLECTIVE R154, `(.L_x_2958) ;  /* 0x000000009a087348 */ /* 0x000fea0003c00000 */
[----:B------:R0:W1:Y:S02]  /*b590*/  SHFL.DOWN P6, R153, R163, R156, R91 ;  /* 0x0800009ca3997389 */ /* 0x00006400000c005b */
[----:B01----:R-:W-:Y:S01]  /*b5a0*/  ENDCOLLECTIVE ;  /* 0x000000000000791b */ /* 0x003fe20003800000 */
.L_x_2958:
[----:B------:R-:W-:Y:S01]  /*b5b0*/  HFMA2.MMA R91, -RZ, RZ, 0, 0 ;  /* 0x00000000ff5b7435 */ /* 0x000fe200000001ff */
[----:B------:R-:W-:Y:S02]  /*b5c0*/  MOV R162, R153 ;  /* 0x0000009900a27202 */ /* 0x000fe40000000f00 */
[----:B------:R-:W-:-:S08]  /*b5d0*/  MOV R153, R82 ;  /* 0x0000005200997202 */ /* 0x000fd00000000f00 */
[----:B------:R-:W-:Y:S05]  /*b5e0*/  WARPSYNC.COLLECTIVE R154, `(.L_x_2959) ;  /* 0x000000009a087348 */ /* 0x000fea0003c00000 */
[----:B------:R0:W1:Y:S02]  /*b5f0*/  SHFL.IDX P3, R156, R153, R91, R90 ;  /* 0x0000005b999c7389 */ /* 0x000064000006005a */
[----:B01----:R-:W-:Y:S01]  /*b600*/  ENDCOLLECTIVE ;  /* 0x000000000000791b */ /* 0x003fe20003800000 */
.L_x_2959:
[----:B------:R-:W-:Y:S02]  /*b610*/  MOV R153, R83 ;  /* 0x0000005300997202 */ /* 0x000fe40000000f00 */
[----:B------:R-:W-:-:S07]  /*b620*/  MOV R163, R156 ;  /* 0x0000009c00a37202 */ /* 0x000fce0000000f00 */
[----:B------:R-:W-:Y:S05]  /*b630*/  WARPSYNC.COLLECTIVE R154, `(.L_x_2960) ;  /* 0x000000009a087348 */ /* 0x000fea0003c00000 */
[----:B------:R0:W1:Y:S02]  /*b640*/  SHFL.IDX P3, R156, R153, R91, R90 ;  /* 0x0000005b999c7389 */ /* 0x000064000006005a */
[----:B01----:R-:W-:Y:S01]  /*b650*/  ENDCOLLECTIVE ;  /* 0x000000000000791b */ /* 0x003fe20003800000 */
.L_x_2960:
[----:B------:R-:W-:Y:S01]  /*b660*/  MOV R91, R156 ;  /* 0x0000009c005b7202 */ /* 0x000fe20000000f00 */
[----:B------:R-:W-:Y:S06]  /*b670*/  BRA `(.L_x_2961) ;  /* 0xffffffb400987947 */ /* 0x000fec000383ffff */
.L_x_2962:
        /* <DEDUP_REMOVED lines=16> */
.L_x_10939:


//--------------------- .text._Z25selective_scan_bwd_kernelI32Selective_Scan_bwd_kernel_traitsILi128ELi16ELb1ELb1ELb1ELb0ELb0EN3c108BFloat16EfEEv12SSMParamsBwd --------------------------
	.section	.text._Z25selective_scan_bwd_kernelI32Selective_Scan_bwd_kernel_traitsILi128ELi16ELb1ELb1ELb1ELb0ELb0EN3c108BFloat16EfEEv12SSMParamsBwd,"ax",@progbits
	.align	128
        .global         _Z25selective_scan_bwd_kernelI32Selective_Scan_bwd_kernel_traitsILi128ELi16ELb1ELb1ELb1ELb0ELb0EN3c108BFloat16EfEEv12SSMParamsBwd
        .type           _Z25selective_scan_bwd_kernelI32Selective_Scan_bwd_kernel_traitsILi128ELi16ELb1ELb1ELb1ELb0ELb0EN3c108BFloat16EfEEv12SSMParamsBwd,@function
        .size           _Z25selective_scan_bwd_kernelI32Selective_Scan_bwd_kernel_traitsILi128ELi16ELb1ELb1ELb1ELb0ELb0EN3c108BFloat16EfEEv12SSMParamsBwd,(.L_x_10940 - _Z25selective_scan_bwd_kernelI32Selective_Scan_bwd_kernel_traitsILi128ELi16ELb1ELb1ELb1ELb0ELb0EN3c108BFloat16EfEEv12SSMParamsBwd)
        .other          _Z25selective_scan_bwd_kernelI32Selective_Scan_bwd_kernel_traitsILi128ELi16ELb1ELb1ELb1ELb0ELb0EN3c108BFloat16EfEEv12SSMParamsBwd,@"STO_CUDA_ENTRY STV_DEFAULT"
_Z25selective_scan_bwd_kernelI32Selective_Scan_bwd_kernel_traitsILi128ELi16ELb1ELb1ELb1ELb0ELb0EN3c108BFloat16EfEEv12SSMParamsBwd:
.text._Z25selective_scan_bwd_kernelI32Selective_Scan_bwd_kernel_traitsILi128ELi16ELb1ELb1ELb1ELb0ELb0EN3c108BFloat16EfEEv12SSMParamsBwd:
        /* <DEDUP_REMOVED lines=27> */
[----:B------:R-:W-:-:S03]  /*01b0*/  MOV R3, UR5 ;  /* 0x0000000500037c02 */ /* 0x000fc60008000f00 */
[----:B------:R-:W-:Y:S02]  /*01c0*/  MOV R5, UR7 ;  /* 0x0000000700057c02 */ /* 0x000fe40008000f00 */
[----:B------:R-:W-:Y:S01]  /*01d0*/  MOV R0, UR30 ;  /* 0x0000001e00007c02 */ /* 0x000fe20008000f00 */
[----:B------:R-:W2:Y:S01]  /*01e0*/  @P0 LDG.E R2, desc[UR16][R2.64] ;  /* 0x0000001002020981 */ /* 0x000ea2000c1e1900 */
[----:B0-----:R-:W-:Y:S01]  /*01f0*/  USHF.R.S32.HI UR4, URZ, 0x1f, UR41 ;  /* 0x0000001f3f047899 */ /* 0x001fe20008011429 */
[----:B------:R-:W-:Y:S02]  /*0200*/  ULDC.64 UR6, c[0x0][0x280] ;  /* 0x0000a00000067ab9 */ /* 0x000fe40000000a00 */
[----:B------:R-:W3:Y:S01]  /*0210*/  @P1 LDG.E R4, desc[UR16][R4.64] ;  /* 0x0000001004041981 */ /* 0x000ee2000c1e1900 */
[----:B------:R-:W-:Y:S01]  /*0220*/  IABS R0, R0 ;  /* 0x0000000000007213 */ /* 0x000fe20000000000 */
[----:B------:R-:W-:Y:S02]  /*0230*/  UIMAD UR5, UR4, UR6, URZ ;  /* 0x00000006040572a4 */ /* 0x000fe4000f8e023f */
[----:B------:R-:W-:Y:S01]  /*0240*/  UISETP.NE.U32.AND UP1, UPT, UR24, URZ, UPT ;  /* 0x0000003f1800728c */ /* 0x000fe2000bf25070 */
[----:B------:R-:W-:Y:S01]  /*0250*/  R2UR UR34, R0 ;  /* 0x00000000002272ca */ /* 0x000fe200000e0000 */
[----:B------:R-:W-:Y:S01]  /*0260*/  UIMAD UR28, UR41, UR7, UR5 ;  /* 0x00000007291c72a4 */ /* 0x000fe2000f8e0205 */
[----:B------:R0:W-:Y:S01]  /*0270*/  STL [R1+0x78], RZ ;  /* 0x000078ff01007387 */ /* 0x0001e20000100800 */
[----:B------:R-:W-:-:S02]  /*0280*/  UISETP.NE.AND.EX UP1, UPT, UR25, URZ, UPT, UP1 ;  /* 0x0000003f1900728c */ /* 0x000fc4000bf25310 */
[----:B------:R-:W-:Y:S01]  /*0290*/  UIMAD.WIDE.U32 UR22, UR41, UR6, URZ ;  /* 0x00000006291672a5 */ /* 0x000fe2000f8e003f */
[----:B------:R0:W-:Y:S01]  /*02a0*/  STL [R1+0x74], RZ ;  /* 0x000074ff01007387 */ /* 0x0001e20000100800 */
[----:B------:R-:W-:Y:S01]  /*02b0*/  UISETP.NE.U32.AND UP0, UPT, UR8, URZ, UPT ;  /* 0x0000003f0800728c */ /* 0x000fe2000bf05070 */
[----:B------:R-:W-:Y:S01]  /*02c0*/  ULDC.64 UR6, c[0x0][0x290] ;  /* 0x0000a40000067ab9 */ /* 0x000fe20000000a00 */
[----:B------:R-:W-:Y:S02]  /*02d0*/  UIMAD UR14, UR4, UR10, URZ ;  /* 0x0000000a040e72a4 */ /* 0x000fe4000f8e023f */
[----:B------:R-:W-:Y:S02]  /*02e0*/  UIMAD UR27, UR4, UR6, URZ ;  /* 0x00000006041b72a4 */ /* 0x000fe4000f8e023f */
[----:B------:R-:W1:Y:S01]  /*02f0*/  I2F.RP R0, UR34 ;  /* 0x0000002200007d06 */ /* 0x000e620008209400 */
[----:B------:R-:W-:Y:S02]  /*0300*/  UISETP.NE.AND.EX UP0, UPT, UR9, URZ, UPT, UP0 ;  /* 0x0000003f0900728c */ /* 0x000fe4000bf05300 */
[----:B------:R-:W-:-:S02]  /*0310*/  UIMAD.WIDE.U32 UR20, UR41, UR6, URZ ;  /* 0x00000006291472a5 */ /* 0x000fc4000f8e003f */
[----:B------:R-:W-:Y:S01]  /*0320*/  UIMAD UR27, UR41, UR7, UR27 ;  /* 0x00000007291b72a4 */ /* 0x000fe2000f8e021b */
[----:B------:R-:W-:Y:S02]  /*0330*/  ULDC.64 UR8, c[0x0][0x328] ;  /* 0x0000ca0000087ab9 */ /* 0x000fe40000000a00 */
[----:B------:R-:W-:Y:S01]  /*0340*/  ULDC.64 UR6, c[0x0][0x240] ;  /* 0x0000900000067ab9 */ /* 0x000fe20000000a00 */
[----:B------:R-:W-:Y:S02]  /*0350*/  @UP1 ULEA UR12, UP3, UR40, UR24, 0x2 ;  /* 0x00000018280c1291 */ /* 0x000fe4000f86103f */
[----:B------:R-:W-:Y:S02]  /*0360*/  UIMAD UR29, UR4, UR8, URZ ;  /* 0x00000008041d72a4 */ /* 0x000fe4000f8e023f */
[----:B------:R-:W-:Y:S01]  /*0370*/  UIMAD UR15, UR4, UR6, URZ ;  /* 0x00000006040f72a4 */ /* 0x000fe2000f8e023f */
[----:B-1----:R-:W1:Y:S02]  /*0380*/  MUFU.RCP R0, R0 ;  /* 0x0000000000007308 */ /* 0x002e640000001000 */
[----:B------:R-:W-:Y:S01]  /*0390*/  UMOV UR4, URZ ;  /* 0x0000003f00047c82 */ /* 0x000fe20008000000 */
[----:B------:R-:W-:-:S02]  /*03a0*/  @UP1 ULEA.HI.X UR13, UR40, UR25, UR26, 0x2, UP3 ;  /* 0x00000019280d1291 */ /* 0x000fc400098f141a */
[----:B------:R-:W-:Y:S01]  /*03b0*/  UISETP.NE.U32.AND UP2, UPT, UR36, URZ, UPT ;  /* 0x0000003f2400728c */ /* 0x000fe2000bf45070 */
[----:B------:R-:W-:Y:S01]  /*03c0*/  ULDC.64 UR24, c[0x0][0x288] ;  /* 0x0000a20000187ab9 */ /* 0x000fe20000000a00 */
[----:B------:R-:W-:Y:S02]  /*03d0*/  UIMAD.WIDE.U32 UR18, UR41, UR8, URZ ;  /* 0x00000008291272a5 */ /* 0x000fe4000f8e003f */
[----:B------:R-:W-:Y:S02]  /*03e0*/  UIMAD UR31, UR26, UR24, URZ ;  /* 0x000000181a1f72a4 */ /* 0x000fe4000f8e023f */
[----:B------:R-:W-:Y:S02]  /*03f0*/  UISETP.NE.AND.EX UP1, UPT, UR37, URZ, UPT, UP2 ;  /* 0x0000003f2500728c */ /* 0x000fe4000bf25320 */
[----:B------:R-:W-:Y:S02]  /*0400*/  UIMAD UR29, UR41, UR9, UR29 ;  /* 0x00000009291d72a4 */ /* 0x000fe4000f8e021d */
[----:B------:R-:W-:Y:S01]  /*0410*/  UIADD3 UR21, UR21, UR27, URZ ;  /* 0x0000001b15157290 */ /* 0x000fe2000fffe03f */
[----:B-1----:R-:W-:Y:S01]  /*0420*/  IADD3 R0, R0, 0xffffffe, RZ ;  /* 0x0ffffffe00007810 */ /* 0x002fe20007ffe0ff */
[----:B------:R-:W-:-:S02]  /*0430*/  UIMAD.WIDE.U32 UR8, UR41, UR6, URZ ;  /* 0x00000006290872a5 */ /* 0x000fc4000f8e003f */
[----:B------:R-:W-:Y:S02]  /*0440*/  UIMAD UR15, UR41, UR7, UR15 ;  /* 0x00000007290f72a4 */ /* 0x000fe4000f8e020f */
[----:B------:R-:W-:Y:S01]  /*0450*/  UIMAD.WIDE.U32 UR6, UR41, UR10, URZ ;  /* 0x0000000a290672a5 */ /* 0x000fe2000f8e003f */
[----:B------:R-:W1:Y:S01]  /*0460*/  F2I.FTZ.U32.TRUNC.NTZ R0, R0 ;  /* 0x0000000000007305 */ /* 0x000e62000021f000 */
[----:B------:R-:W-:Y:S01]  /*0470*/  UIMAD UR14, UR41, UR11, UR14 ;  /* 0x0000000b290e72a4 */ /* 0x000fe2000f8e020e */
[----:B------:R-:W-:Y:S01]  /*0480*/  UMOV UR10, URZ ;  /* 0x0000003f000a7c82 */ /* 0x000fe20008000000 */
[----:B------:R-:W-:Y:S02]  /*0490*/  @UP1 ULEA UR10, UP2, UR40, UR36, 0x2 ;  /* 0x00000024280a1291 */ /* 0x000fe4000f84103f */
[----:B------:R-:W-:Y:S01]  /*04a0*/  UIADD3 UR19, UR19, UR29, URZ ;  /* 0x0000001d13137290 */ /* 0x000fe2000fffe03f */
[----:B------:R-:W-:Y:S01]  /*04b0*/  UMOV UR11, URZ ;  /* 0x0000003f000b7c82 */ /* 0x000fe20008000000 */
[----:B------:R-:W-:-:S02]  /*04c0*/  @UP1 ULEA.HI.X UR11, UR40, UR37, UR26, 0x2, UP2 ;  /* 0x00000025280b1291 */ /* 0x000fc400090f141a */
[----:B------:R-:W-:Y:S02]  /*04d0*/  UISETP.NE.AND UP1, UPT, UR30, URZ, UPT ;  /* 0x0000003f1e00728c */ /* 0x000fe4000bf25270 */
[----:B------:R-:W-:Y:S01]  /*04e0*/  UIADD3 UR9, UR9, UR15, URZ ;  /* 0x0000000f09097290 */ /* 0x000fe2000fffe03f */
[----:B-1----:R-:W-:Y:S01]  /*04f0*/  R2UR UR5, R0 ;  /* 0x00000000000572ca */ /* 0x002fe200000e0000 */
[----:B------:R-:W-:Y:S01]  /*0500*/  UIADD3 UR7, UR7, UR14, URZ ;  /* 0x0000000e07077290 */ /* 0x000fe2000fffe03f */
[----:B------:R-:W-:-:S04]  /*0510*/  IABS R0, UR40 ;  /* 0x0000002800007c13 */ /* 0x000fc80008000000 */
[----:B------:R-:W-:-:S07]  /*0520*/  R2UR UR35, R0 ;  /* 0x00000000002372ca */ /* 0x000fce00000e0000 */
[----:B------:R-:W-:-:S04]  /*0530*/  UIADD3 UR32, URZ, -UR5, URZ ;  /* 0x800000053f207290 */ /* 0x000fc8000fffe03f */
[----:B------:R-:W-:-:S04]  /*0540*/  UIMAD UR32, UR32, UR34, URZ ;  /* 0x00000022202072a4 */ /* 0x000fc8000f8e023f */
[----:B------:R-:W-:Y:S02]  /*0550*/  UIMAD.WIDE.U32 UR32, UR5, UR32, UR4 ;  /* 0x00000020052072a5 */ /* 0x000fe4000f8e0004 */
[----:B------:R-:W-:Y:S02]  /*0560*/  UIADD3 UR5, UR23, UR28, URZ ;  /* 0x0000001c17057290 */ /* 0x000fe4000fffe03f */
[----:B------:R-:W-:Y:S02]  /*0570*/  UIMAD.WIDE.U32 UR42, UR33, UR35, URZ ;  /* 0x00000023212a72a5 */ /* 0x000fe4000f8e003f */
[----:B------:R-:W-:Y:S02]  /*0580*/  UIMAD UR28, UR40, UR25, UR31 ;  /* 0x00000019281c72a4 */ /* 0x000fe4000f8e021f */
[----:B------:R-:W-:Y:S01]  /*0590*/  UIADD3 UR31, -UR43, URZ, URZ ;  /* 0x0000003f2b1f7290 */ /* 0x000fe2000fffe13f */
[----:B------:R-:W-:Y:S01]  /*05a0*/  UMOV UR4, UR22 ;  /* 0x0000001600047c82 */ /* 0x000fe20008000000 */
[----:B------:R-:W-:-:S02]  /*05b0*/  ULDC.64 UR22, c[0x0][0x330] ;  /* 0x0000cc0000167ab9 */ /* 0x000fc40000000a00 */
[----:B------:R-:W-:Y:S02]  /*05c0*/  UIMAD UR31, UR34, UR31, UR35 ;  /* 0x0000001f221f72a4 */ /* 0x000fe4000f8e0223 */
[----:B------:R-:W-:Y:S02]  /*05d0*/  UIMAD.WIDE.U32 UR4, UR40, UR24, UR4 ;  /* 0x00000018280472a5 */ /* 0x000fe4000f8e0004 */
[----:B------:R-:W-:Y:S01]  /*05e0*/  UISETP.GT.U32.AND UP4, UPT, UR34, UR31, UPT ;  /* 0x0000001f2200728c */ /* 0x000fe2000bf84070 */
[----:B------:R-:W-:Y:S01]  /*05f0*/  ULDC.64 UR24, c[0x0][0x298] ;  /* 0x0000a60000187ab9 */ /* 0x000fe20000000a00 */
[----:B------:R-:W-:Y:S02]  /*0600*/  UIMAD.WIDE.U32 UR18, UR40, UR22, UR18 ;  /* 0x00000016281272a5 */ /* 0x000fe4000f8e0012 */
[----:B------:R-:W-:Y:S02]  /*0610*/  UIMAD UR32, UR26, UR24, URZ ;  /* 0x000000181a2072a4 */ /* 0x000fe4000f8e023f */
[----:B------:R-:W-:-:S02]  /*0620*/  UIMAD UR26, UR26, UR22, URZ ;  /* 0x000000161a1a72a4 */ /* 0x000fc4000f8e023f */
[----:B------:R-:W-:-:S03]  /*0630*/  UIMAD UR32, UR40, UR25, UR32 ;  /* 0x00000019282072a4 */ /* 0x000fc6000f8e0220 */
[----:B------:R-:W-:Y:S02]  /*0640*/  @!UP4 UIADD3 UR31, UR31, -UR34, URZ ;  /* 0x800000221f1fc290 */ /* 0x000fe4000fffe03f */
[----:B------:R-:W-:Y:S02]  /*0650*/  UIMAD.WIDE.U32 UR24, UR40, UR24, UR20 ;  /* 0x00000018281872a5 */ /* 0x000fe4000f8e0014 */
[----:B------:R-:W-:Y:S01]  /*0660*/  ULOP3.LUT UR21, UR40, UR30, URZ, 0x3c, !UPT ;  /* 0x0000001e28157292 */ /* 0x000fe2000f8e3c3f */
[----:B------:R-:W-:Y:S01]  /*0670*/  ULDC UR20, c[0x0][0x224] ;  /* 0x0000890000147ab9 */ /* 0x000fe20000000800 */
[----:B------:R-:W-:Y:S02]  /*0680*/  UISETP.GE.U32.AND UP3, UPT, UR31, UR34, UPT ;  /* 0x000000221f00728c */ /* 0x000fe4000bf66070 */
[----:B------:R-:W-:Y:S02]  /*0690*/  USHF.L.U32 UR42, UR20, 0xb, URZ ;  /* 0x0000000b142a7899 */ /* 0x000fe4000800063f */
[----:B------:R-:W-:-:S02]  /*06a0*/  UISETP.GE.AND UP2, UPT, UR21, URZ, UPT ;  /* 0x0000003f1500728c */ /* 0x000fc4000bf46270 */
[----:B------:R-:W-:Y:S02]  /*06b0*/  UIADD3 UR22, UR42, -0x800, URZ ;  /* 0xfffff8002a167890 */ /* 0x000fe4000fffe03f */
[----:B------:R-:W-:Y:S02]  /*06c0*/  @!UP4 UIADD3 UR43, UR43, 0x1, URZ ;  /* 0x000000012b2bc890 */ /* 0x000fe4000fffe03f */
[----:B------:R-:W-:Y:S02]  /*06d0*/  USHF.R.S32.HI UR21, URZ, 0x1f, UR22 ;  /* 0x0000001f3f157899 */ /* 0x000fe40008011416 */
[----:B------:R-:W-:Y:S02]  /*06e0*/  UIADD3 UR46, UP5, UR22, UR4, URZ ;  /* 0x00000004162e7290 */ /* 0x000fe4000ffbe03f */
[----:B------:R-:W-:Y:S02]  /*06f0*/  @UP3 UIADD3 UR43, UR43, 0x1, URZ ;  /* 0x000000012b2b3890 */ /* 0x000fe4000fffe03f */
[----:B------:R-:W-:-:S02]  /*0700*/  UIADD3 UR48, UP3, UR22, UR24, URZ ;  /* 0x0000001816307290 */ /* 0x000fc4000ff7e03f */
[----:B------:R-:W-:Y:S02]  /*0710*/  UIADD3.X UR28, UR21, UR5, UR28, UP5, !UPT ;  /* 0x00000005151c7290 */ /* 0x000fe4000affe41c */
[----:B------:R-:W-:Y:S01]  /*0720*/  @!UP2 UIADD3 UR43, -UR43, URZ, URZ ;  /* 0x0000003f2b2ba290 */ /* 0x000fe2000fffe13f */
[----:B------:R-:W-:Y:S01]  /*0730*/  ULDC.64 UR4, c[0x0][0x2f8] ;  /* 0x0000be0000047ab9 */ /* 0x000fe20000000a00 */
[----:B------:R-:W-:Y:S02]  /*0740*/  UIMAD UR23, UR40, UR23, UR26 ;  /* 0x00000017281772a4 */ /* 0x000fe4000f8e021a */
[----:B------:R-:W-:Y:S02]  /*0750*/  UIADD3.X UR24, UR21, UR25, UR32, UP3, !UPT ;  /* 0x0000001915187290 */ /* 0x000fe40009ffe420 */
[----:B------:R-:W-:Y:S02]  /*0760*/  UIADD3 UR50, UP2, UR22, UR18, URZ ;  /* 0x0000001216327290 */ /* 0x000fe4000ff5e03f */
[----:B------:R-:W-:-:S02]  /*0770*/  ULEA UR47, UP3, UR48, UR4, 0x1 ;  /* 0x00000004302f7291 */ /* 0x000fc4000f86083f */
[----:B------:R-:W-:Y:S02]  /*0780*/  @!UP1 ULOP3.LUT UR43, URZ, UR30, URZ, 0x33, !UPT ;  /* 0x0000001e3f2b9292 */ /* 0x000fe4000f8e333f */
[----:B------:R-:W-:Y:S02]  /*0790*/  UIADD3.X UR18, UR21, UR19, UR23, UP2, !UPT ;  /* 0x0000001315127290 */ /* 0x000fe400097fe417 */
[----:B------:R-:W-:Y:S02]  /*07a0*/  ULEA.HI.X UR48, UR48, UR5, UR24, 0x1, UP3 ;  /* 0x0000000530307291 */ /* 0x000fe400098f0c18 */
[----:B------:R-:W-:Y:S01]  /*07b0*/  USHF.R.S32.HI UR23, URZ, 0x1f, UR43 ;  /* 0x0000001f3f177899 */ /* 0x000fe2000801142b */
[----:B------:R-:W-:Y:S01]  /*07c0*/  ULDC.64 UR4, c[0x0][0x3b8] ;  /* 0x0000ee0000047ab9 */ /* 0x000fe20000000a00 */
[----:B------:R-:W-:Y:S01]  /*07d0*/  ULDC.64 UR24, c[0x0][0x258] ;  /* 0x0000960000187ab9 */ /* 0x000fe20000000a00 */
[----:B------:R-:W-:Y:S02]  /*07e0*/  ULEA UR49, UP1, UR50, UR4, 0x1 ;  /* 0x0000000432317291 */ /* 0x000fe4000f82083f */
[----:B------:R-:W-:-:S02]  /*07f0*/  UIMAD UR4, UR23, UR24, URZ ;  /* 0x00000018170472a4 */ /* 0x000fc4000f8e023f */
[----:B------:R-:W-:Y:S02]  /*0800*/  UIMAD.WIDE.U32 UR8, UR43, UR24, UR8 ;  /* 0x000000182b0872a5 */ /* 0x000fe4000f8e0008 */
[----:B------:R-:W-:Y:S02]  /*0810*/  UIMAD UR15, UR43, UR25, UR4 ;  /* 0x000000192b0f72a4 */ /* 0x000fe4000f8e0204 */
[----:B------:R-:W-:Y:S02]  /*0820*/  ULEA.HI.X UR50, UR50, UR5, UR18, 0x1, UP1 ;  /* 0x0000000532327291 */ /* 0x000fe400088f0c12 */
[----:B------:R-:W-:Y:S02]  /*0830*/  UIADD3 UR52, UP1, UR22, UR8, URZ ;  /* 0x0000000816347290 */ /* 0x000fe4000ff3e03f */
[----:B------:R-:W-:Y:S01]  /*0840*/  UIADD3 UR14, UR9, UR15, URZ ;  /* 0x0000000f090e7290 */ /* 0x000fe2000fffe03f */
[----:B------:R-:W-:Y:S01]  /*0850*/  ULDC.64 UR18, c[0x0][0x2d8] ;  /* 0x0000b60000127ab9 */ /* 0x000fe20000000a00 */
[----:B------:R-:W-:-:S02]  /*0860*/  ULDC.64 UR4, c[0x0][0x278] ;  /* 0x00009e0000047ab9 */ /* 0x000fc40000000a00 */
[----:B------:R-:W-:Y:S02]  /*0870*/  UIADD3.X UR14, UR21, UR14, URZ, UP1, !UPT ;  /* 0x0000000e150e7290 */ /* 0x000fe40008ffe43f */
[----:B------:R-:W-:Y:S02]  /*0880*/  ULEA UR51, UP2, UR52, UR18, 0x1 ;  /* 0x0000001234337291 */ /* 0x000fe4000f84083f */
[----:B------:R-:W-:Y:S02]  /*0890*/  UIMAD UR15, UR23, UR4, URZ ;  /* 0x00000004170f72a4 */ /* 0x000fe4000f8e023f */
[----:B------:R-:W-:Y:S02]  /*08a0*/  ULEA.HI.X UR52, UR52, UR19, UR14, 0x1, UP2 ;  /* 0x0000001334347291 */ /* 0x000fe400090f0c0e */
[----:B------:R-:W-:Y:S01]  /*08b0*/  UIMAD.WIDE.U32 UR8, UR43, UR4, UR6 ;  /* 0x000000042b0872a5 */ /* 0x000fe2000f8e0006 */
[----:B------:R-:W-:Y:S01]  /*08c0*/  @UP0 ULDC UR14, c[0x0][0x214] ;  /* 0x00008500000e0ab9 */ /* 0x000fe20000000800 */
[----:B------:R-:W-:-:S02]  /*08d0*/  UIMAD UR15, UR43, UR5, UR15 ;  /* 0x000000052b0f72a4 */ /* 0x000fc4000f8e020f */
[----:B------:R-:W-:Y:S02]  /*08e0*/  @UP0 UIMAD UR14, UR41, UR14, UR40 ;  /* 0x0000000e290e02a4 */ /* 0x000fe4000f8e0228 */
[----:B------:R-:W-:Y:S02]  /*08f0*/  UISETP.GE.AND UP1, UPT, UR20, 0x1, UPT ;  /* 0x000000011400788c */ /* 0x000fe4000bf26270 */
[----:B------:R-:W-:Y:S02]  /*0900*/  UIADD3 UR22, UP2, UR22, UR8, URZ ;  /* 0x0000000816167290 */ /* 0x000fe4000ff5e03f */
[----:B------:R-:W-:Y:S02]  /*0910*/  UIADD3 UR15, UR9, UR15, URZ ;  /* 0x0000000f090f7290 */ /* 0x000fe4000fffe03f */
[----:B------:R-:W-:Y:S01]  /*0920*/  @UP0 UIMAD UR14, UR14, UR20, URZ ;  /* 0x000000140e0e02a4 */ /* 0x000fe2000f8e023f */
[----:B------:R-:W-:Y:S01]  /*0930*/  UMOV UR4, URZ ;  /* 0x0000003f00047c82 */ /* 0x000fe20008000000 */
[----:B------:R-:W-:Y:S01]  /*0940*/  ULDC.64 UR6, c[0x0][0x2e0] ;  /* 0x0000b80000067ab9 */ /* 0x000fe20000000a00 */
[----:B------:R-:W-:Y:S01]  /*0950*/  @UP0 ULDC UR18, c[0x0][0x21c] ;  /* 0x0000870000120ab9 */ /* 0x000fe20000000800 */
[----:B------:R-:W-:-:S02]  /*0960*/  ULEA UR53, UP3, UR22, UR6, 0x1 ;  /* 0x0000000616357291 */ /* 0x000fc4000f86083f */
[----:B------:R-:W-:Y:S02]  /*0970*/  @UP0 UIMAD UR6, UR14, UR18, URZ ;  /* 0x000000120e0602a4 */ /* 0x000fe4000f8e023f */
[----:B------:R-:W-:Y:S01]  /*0980*/  UIADD3.X UR54, UR21, UR15, URZ, UP2, !UPT ;  /* 0x0000000f15367290 */ /* 0x000fe200097fe43f */
[----:B------:R-:W-:Y:S02]  /*0990*/  ULDC.64 UR26, c[0x0][0x2f0] ;  /* 0x0000bc00001a7ab9 */ /* 0x000fe40000000a00 */
[----:B------:R-:W-:Y:S01]  /*09a0*/  @UP0 ULDC.64 UR14, c[0x0][0x310] ;  /* 0x0000c400000e0ab9 */ /* 0x000fe20000000a00 */
[----:B------:R-:W-:Y:S02]  /*09b0*/  ULEA UR45, UP4, UR46, UR26, 0x1 ;  /* 0x0000001a2e2d7291 */ /* 0x000fe4000f88083f */
[----:B------:R-:W-:Y:S01]  /*09c0*/  @UP0 UIMAD.WIDE UR14, UR6, 0x8, UR14 ;  /* 0x00000008060e08a5 */ /* 0x000fe2000f8e020e */
[----:B------:R-:W-:Y:S01]  /*09d0*/  UMOV UR5, URZ ;  /* 0x0000003f00057c82 */ /* 0x000fe20008000000 */
[----:B------:R-:W-:-:S02]  /*09e0*/  ULEA.HI.X UR46, UR46, UR27, UR28, 0x1, UP4 ;  /* 0x0000001b2e2e7291 */ /* 0x000fc4000a0f0c1c */
[----:B------:R-:W-:-:S03]  /*09f0*/  ULEA.HI.X UR54, UR22, UR7, UR54, 0x1, UP3 ;  /* 0x0000000716367291 */ /* 0x000fc600098f0c36 */
        /* <DEDUP_REMOVED lines=20> */
.L_x_3010:
[----:B------:R-:W-:Y:S01]  /*0b40*/  BAR.SYNC.DEFER_BLOCKING 0x0 ;  /* 0x0000000000007b1d */ /* 0x000fe20000010000 */
[----:B------:R-:W-:Y:S02]  /*0b50*/  SHF.L.U32 R30, R32, 0x1, RZ ;  /* 0x00000001201e7819 */ /* 0x000fe400000006ff */
[----:B0-----:R-:W-:Y:S02]  /*0b60*/  MOV R2, UR45 ;  /* 0x0000002d00027c02 */ /* 0x001fe40008000f00 */
[----:B------:R-:W-:Y:S01]  /*0b70*/  LOP3.LUT R30, R30, 0xffffffc0, RZ, 0xc0, !PT ;  /* 0xffffffc01e1e7812 */ /* 0x000fe200078ec0ff */
[----:B------:R-:W-:Y:S01]  /*0b80*/  ULDC UR7, c[0x0][0x21c] ;  /* 0x0000870000077ab9 */ /* 0x000fe20000000800 */
[----:B------:R-:W-:Y:S01]  /*0b90*/  MOV R3, UR46 ;  /* 0x0000002e00037c02 */ /* 0x000fe20008000f00 */
[----:B------:R-:W2:Y:S01]  /*0ba0*/  S2R R14, SR_LANEID ;  /* 0x00000000000e7919 */ /* 0x000ea20000000000 */
[----:B------:R-:W-:Y:S02]  /*0bb0*/  LOP3.LUT R29, R30, 0x1f, R32, 0xf8, !PT ;  /* 0x0000001f1e1d7812 */ /* 0x000fe400078ef820 */
[----:B------:R-:W-:Y:S01]  /*0bc0*/  MOV R12, UR47 ;  /* 0x0000002f000c7c02 */ /* 0x000fe20008000f00 */
[----:B------:R-:W3:Y:S02]  /*0bd0*/  LDL.LU R33, [R1+0x78] ;  /* 0x0000780001217983 */ /* 0x000ee40000300800 */
[----:B------:R-:W-:-:S05]  /*0be0*/  IMAD.WIDE R2, R29, 0x10, R2 ;  /* 0x000000101d027825 */ /* 0x000fca00078e0202 */
[----:B------:R-:W4:Y:S04]  /*0bf0*/  LDG.E.128 R4, desc[UR16][R2.64] ;  /* 0x0000001002047981 */ /* 0x000f28000c1e1d00 */
[----:B------:R-:W5:Y:S01]  /*0c00*/  LDG.E.128 R8, desc[UR16][R2.64+0x200] ;  /* 0x0002001002087981 */ /* 0x000f62000c1e1d00 */
[----:B------:R-:W-:Y:S02]  /*0c10*/  MOV R13, UR48 ;  /* 0x00000030000d7c02 */ /* 0x000fe40008000f00 */
        /* <DEDUP_REMOVED lines=20> */
[----:B------:R-:W1:Y:S01]  /*0d60*/  LDS.128 R4, [R0+0x10] ;  /* 0x0000100000047984 */ /* 0x000e620000000c00 */
[----:B------:R-:W-:Y:S06]  /*0d70*/  BAR.SYNC.DEFER_BLOCKING 0x0 ;  /* 0x0000000000007b1d */ /* 0x000fec0000010000 */
[----:B------:R-:W2:Y:S04]  /*0d80*/  LDG.E.128 R24, desc[UR16][R2.64] ;  /* 0x0000001002187981 */ /* 0x000ea8000c1e1d00 */
[----:B------:R4:W5:Y:S01]  /*0d90*/  LDG.E.128 R36, desc[UR16][R2.64+0x200] ;  /* 0x0002001002247981 */ /* 0x000962000c1e1d00 */
[----:B0-----:R-:W-:-:S02]  /*0da0*/  SHF.L.U32 R22, R48, 0x10, RZ ;  /* 0x0000001030167819 */ /* 0x001fc400000006ff */
[----:B------:R-:W-:-:S04]  /*0db0*/  PRMT R21, R48, 0x7632, R21 ;  /* 0x0000763230157816 */ /* 0x000fc80000000015 */
[----:B------:R-:W-:Y:S02]  /*0dc0*/  SHF.L.U32 R21, R21, 0x10, RZ ;  /* 0x0000001015157819 */ /* 0x000fe400000006ff */
[----:B----4-:R-:W-:-:S04]  /*0dd0*/  PRMT R2, R49, 0x7632, R2 ;  /* 0x0000763231027816 */ /* 0x010fc80000000002 */
[----:B------:R-:W-:Y:S02]  /*0de0*/  SHF.L.U32 R3, R2, 0x10, RZ ;  /* 0x0000001002037819 */ /* 0x000fe400000006ff */
[----:B------:R-:W-:-:S04]  /*0df0*/  PRMT R2, R50, 0x7632, R2 ;  /* 0x0000763232027816 */ /* 0x000fc80000000002 */
[----:B------:R-:W-:Y:S02]  /*0e00*/  SHF.L.U32 R2, R2, 0x10, RZ ;  /* 0x0000001002027819 */ /* 0x000fe400000006ff */
[----:B-1----:R-:W-:Y:S02]  /*0e10*/  SHF.L.U32 R23, R4, 0x10, RZ ;  /* 0x0000001004177819 */ /* 0x002fe400000006ff */
[----:B------:R-:W-:-:S03]  /*0e20*/  ISETP.LT.AND P0, PT, RZ, UR7, PT ;  /* 0x00000007ff007c0c */ /* 0x000fc6000bf01270 */
[----:B------:R-:W-:Y:S01]  /*0e30*/  FADD.FTZ R23, R23, UR5 ;  /* 0x0000000517177e21 */ /* 0x000fe20008010000 */
[----:B--2---:R-:W-:Y:S04]  /*0e40*/  STS.128 [R28], R24 ;  /* 0x000000181c007388 */ /* 0x004fe80000000c00 */
[----:B-----5:R-:W-:Y:S01]  /*0e50*/  STS.128 [R28+0x200], R36 ;  /* 0x000200241c007388 */ /* 0x020fe20000000c00 */
        /* <DEDUP_REMOVED lines=14> */
[C---:B-1----:R-:W-:Y:S01]  /*0f40*/  PRMT R0, R18.reuse, 0x7632, R0 ;  /* 0x0000763212007816 */ /* 0x042fe20000000000 */
[----:B------:R-:W-:Y:S01]  /*0f50*/  FFMA.FTZ R3, R41, R3, R16 ;  /* 0x0000000329037223 */ /* 0x000fe20000010010 */
[----:B------:R-:W-:Y:S02]  /*0f60*/  SHF.L.U32 R54, R18, 0x10, RZ ;  /* 0x0000001012367819 */ /* 0x000fe400000006ff */
[----:B------:R-:W-:-:S03]  /*0f70*/  SHF.L.U32 R40, R0, 0x10, RZ ;  /* 0x0000001000287819 */ /* 0x000fc600000006ff */
[----:B------:R-:W-:Y:S01]  /*0f80*/  FFMA.FTZ R3, R54, R20, R3 ;  /* 0x0000001436037223 */ /* 0x000fe20000010003 */
[----:B------:R-:W-:Y:S02]  /*0f90*/  SHF.L.U32 R53, R19, 0x10, RZ ;  /* 0x0000001013357819 */ /* 0x000fe400000006ff */
[C---:B------:R-:W-:Y:S01]  /*0fa0*/  SHF.L.U32 R17, R51.reuse, 0x10, RZ ;  /* 0x0000001033117819 */ /* 0x040fe200000006ff */
        /* <DEDUP_REMOVED lines=45> */
[----:B------:R-:W-:Y:S01]  /*1280*/  STL [R1+0x20], R41 ;  /* 0x0000202901007387 */ /* 0x000fe20000100800 */
[----:B------:R-:W-:Y:S01]  /*1290*/  SHF.L.U32 R13, R13, 0x10, RZ ;  /* 0x000000100d0d7819 */ /* 0x000fe200000006ff */
[----:B------:R-:W-:Y:S01]  /*12a0*/  FFMA.FTZ R11, R161, R14, R12 ;  /* 0x0000000ea10b7223 */ /* 0x000fe2000001000c */
[----:B------:R-:W-:Y:S02]  /*12b0*/  SHF.L.U32 R160, R160, 0x10, RZ ;  /* 0x00000010a0a07819 */ /* 0x000fe400000006ff */
[----:B------:R-:W-:Y:S01]  /*12c0*/  SHF.L.U32 R0, R0, 0x10, RZ ;  /* 0x0000001000007819 */ /* 0x000fe200000006ff */
[----:B------:R-:W-:Y:S01]  /*12d0*/  STL [R1+0x1c], R54 ;  /* 0x00001c3601007387 */ /* 0x000fe20000100800 */
[----:B------:R-:W-:-:S02]  /*12e0*/  PRMT R9, R4, 0x7632, R9 ;  /* 0x0000763204097816 */ /* 0x000fc40000000009 */
[C---:B------:R-:W-:Y:S01]  /*12f0*/  PRMT R4, R5.reuse, 0x7632, R4 ;  /* 0x0000763205047816 */ /* 0x040fe20000000004 */
[----:B------:R-:W-:Y:S01]  /*1300*/  STL [R1+0x18], R40 ;  /* 0x0000182801007387 */ /* 0x000fe20000100800 */
[----:B------:R-:W-:Y:S02]  /*1310*/  SHF.L.U32 R22, R5, 0x10, RZ ;  /* 0x0000001005167819 */ /* 0x000fe400000006ff */
[C---:B------:R-:W-:Y:S01]  /*1320*/  PRMT R5, R6.reuse, 0x7632, R5 ;  /* 0x0000763206057816 */ /* 0x040fe20000000005 */
[----:B------:R-:W-:Y:S01]  /*1330*/  STL [R1+0x14], R53 ;  /* 0x0000143501007387 */ /* 0x000fe20000100800 */
[----:B------:R-:W-:Y:S01]  /*1340*/  SHF.L.U32 R21, R6, 0x10, RZ ;  /* 0x0000001006157819 */ /* 0x000fe200000006ff */
[----:B------:R-:W-:Y:S01]  /*1350*/  FADD.FTZ R19, R0, UR5 ;  /* 0x0000000500137e21 */ /* 0x000fe20008010000 */
[C---:B------:R-:W-:Y:S01]  /*1360*/  PRMT R6, R7.reuse, 0x7632, R6 ;  /* 0x0000763207067816 */ /* 0x040fe20000000006 */
[----:B------:R-:W-:Y:S01]  /*1370*/  STL [R1+0x10], R35 ;  /* 0x0000102301007387 */ /* 0x000fe20000100800 */
        /* <DEDUP_REMOVED lines=64> */
[----:B------:R-:W-:Y:S01]  /*1780*/  CS2R R158, SRZ ;  /* 0x00000000009e7805 */ /* 0x000fe2000001ff00 */
[----:B------:R-:W-:Y:S01]  /*1790*/  HFMA2.MMA R144, -RZ, RZ, 0, 0 ;  /* 0x00000000ff907435 */ /* 0x000fe200000001ff */
[----:B------:R-:W-:Y:S02]  /*17a0*/  CS2R R154, SRZ ;  /* 0x00000000009a7805 */ /* 0x000fe4000001ff00 */
[----:B------:R-:W-:Y:S02]  /*17b0*/  CS2R R152, SRZ ;  /* 0x0000000000987805 */ /* 0x000fe4000001ff00 */
[----:B------:R-:W-:Y:S02]  /*17c0*/  MOV R151, RZ ;  /* 0x000000ff00977202 */ /* 0x000fe40000000f00 */
[----:B------:R-:W-:Y:S02]  /*17d0*/  CS2R R10, SRZ ;  /* 0x00000000000a7805 */ /* 0x000fe4000001ff00 */
[----:B------:R-:W-:-:S02]  /*17e0*/  CS2R R8, SRZ ;  /* 0x0000000000087805 */ /* 0x000fc4000001ff00 */
[----:B------:R-:W-:Y:S02]  /*17f0*/  CS2R R6, SRZ ;  /* 0x0000000000067805 */ /* 0x000fe4000001ff00 */
[----:B------:R-:W-:Y:S01]  /*1800*/  MOV R5, RZ ;  /* 0x000000ff00057202 */ /* 0x000fe20000000f00 */
[----:B------:R-:W-:Y:S06]  /*1810*/  BRA `(.L_x_2965) ;  /* 0x0000004000c87947 */ /* 0x000fec0003800000 */
.L_x_2964:
        /* <DEDUP_REMOVED lines=25> */
.L_x_3009:
        /* <DEDUP_REMOVED lines=8> */
[----:B------:R-:W-:-:S03]  /*1a30*/  MOV R3, UR36 ;  /* 0x0000002400037c02 */ /* 0x000fc60008000f00 */
[----:B------:R-:W-:-:S05]  /*1a40*/  IMAD.WIDE R2, R29, 0x10, R2 ;  /* 0x000000101d027825 */ /* 0x000fca00078e0202 */
[----:B0--3--:R-:W2:Y:S04]  /*1a50*/  LDG.E.128 R36, desc[UR16][R2.64] ;  /* 0x0000001002247981 */ /* 0x009ea8000c1e1d00 */
[----:B------:R0:W3:Y:S01]  /*1a60*/  LDG.E.128 R40, desc[UR16][R2.64+0x200] ;  /* 0x0002001002287981 */ /* 0x0000e2000c1e1d00 */
[----:B------:R-:W-:Y:S02]  /*1a70*/  USHF.R.S32.HI UR39, URZ, 0x1f, UR40 ;  /* 0x0000001f3f277899 */ /* 0x000fe40008011428 */
[----:B------:R-:W-:Y:S02]  /*1a80*/  UIMAD.WIDE.U32 UR36, UR40, UR28, URZ ;  /* 0x0000001c282472a5 */ /* 0x000fe4000f8e003f */
[----:B------:R-:W-:Y:S02]  /*1a90*/  UIMAD UR39, UR39, UR28, URZ ;  /* 0x0000001c272772a4 */ /* 0x000fe4000f8e023f */
[----:B------:R-:W-:-:S02]  /*1aa0*/  UIMAD UR60, UR38, UR30, URZ ;  /* 0x0000001e263c72a4 */ /* 0x000fc4000f8e023f */
[----:B------:R-:W-:-:S04]  /*1ab0*/  UIMAD UR39, UR40, UR29, UR39 ;  /* 0x0000001d282772a4 */ /* 0x000fc8000f8e0227 */
[----:B------:R-:W-:Y:S02]  /*1ac0*/  UIADD3 UR37, UR37, UR39, URZ ;  /* 0x0000002725257290 */ /* 0x000fe4000fffe03f */
[----:B------:R-:W-:Y:S02]  /*1ad0*/  UIMAD UR39, UR38, UR26, URZ ;  /* 0x0000001a262772a4 */ /* 0x000fe4000f8e023f */
[----:B------:R-:W-:Y:S02]  /*1ae0*/  UIMAD.WIDE.U32 UR36, UR7, UR26, UR36 ;  /* 0x0000001a072472a5 */ /* 0x000fe4000f8e0024 */
[----:B------:R-:W-:Y:S02]  /*1af0*/  UIMAD UR39, UR7, UR27, UR39 ;  /* 0x0000001b072772a4 */ /* 0x000fe4000f8e0227 */
[----:B------:R-:W-:Y:S02]  /*1b00*/  ULEA UR58, UP0, UR36, UR24, 0x2 ;  /* 0x00000018243a7291 */ /* 0x000fe4000f80103f */
[----:B------:R-:W-:-:S02]  /*1b10*/  UIADD3 UR59, UR37, UR39, URZ ;  /* 0x00000027253b7290 */ /* 0x000fc4000fffe03f */
[----:B------:R-:W-:Y:S02]  /*1b20*/  UIMAD.WIDE.U32 UR38, UR7, UR30, URZ ;  /* 0x0000001e072672a5 */ /* 0x000fe4000f8e003f */
[----:B------:R-:W-:Y:S01]  /*1b30*/  ULEA.HI.X UR36, UR36, UR25, UR59, 0x2, UP0 ;  /* 0x0000001924247291 */ /* 0x000fe200080f143b */
[----:B------:R-:W-:Y:S01]  /*1b40*/  MOV R34, UR58 ;  /* 0x0000003a00227c02 */ /* 0x000fe20008000f00 */
[----:B------:R-:W-:Y:S02]  /*1b50*/  UIMAD UR37, UR7, UR31, UR60 ;  /* 0x0000001f072572a4 */ /* 0x000fe4000f8e023c */
[----:B------:R-:W-:Y:S02]  /*1b60*/  ULEA UR59, UP0, UR38, UR53, 0x1 ;  /* 0x00000035263b7291 */ /* 0x000fe4000f80083f */
[----:B------:R-:W-:Y:S01]  /*1b70*/  MOV R35, UR36 ;  /* 0x0000002400237c02 */ /* 0x000fe20008000f00 */
[----:B------:R-:W-:-:S04]  /*1b80*/  UIADD3 UR37, UR39, UR37, URZ ;  /* 0x0000002527257290 */ /* 0x000fc8000fffe03f */
[----:B------:R-:W4:Y:S01]  /*1b90*/  LDG.E R34, desc[UR16][R34.64] ;  /* 0x0000001022227981 */ /* 0x000f22000c1e1900 */
[----:B------:R-:W-:Y:S01]  /*1ba0*/  ULEA.HI.X UR38, UR38, UR54, UR37, 0x1, UP0 ;  /* 0x0000003626267291 */ /* 0x000fe200080f0c25 */
[----:B0-----:R-:W-:-:S05]  /*1bb0*/  MOV R2, UR59 ;  /* 0x0000003b00027c02 */ /* 0x001fca0008000f00 */
[----:B------:R-:W-:-:S03]  /*1bc0*/  MOV R3, UR38 ;  /* 0x0000002600037c02 */ /* 0x000fc60008000f00 */
[----:B------:R-:W-:Y:S01]  /*1bd0*/  IMAD.WIDE R2, R29, 0x10, R2 ;  /* 0x000000101d027825 */ /* 0x000fe200078e0202 */
[----:B------:R-:W0:Y:S01]  /*1be0*/  S2R R165, SR_LANEID ;  /* 0x0000000000a57919 */ /* 0x000e220000000000 */
[----:B--2---:R1:W-:Y:S04]  /*1bf0*/  STS.128 [R28], R36 ;  /* 0x000000241c007388 */ /* 0x0043e80000000c00 */
[----:B---3--:R2:W-:Y:S01]  /*1c00*/  STS.128 [R28+0x200], R40 ;  /* 0x000200281c007388 */ /* 0x0085e20000000c00 */
[----:B------:R-:W-:-:S03]  /*1c10*/  NOP ;  /* 0x0000000000007918 */ /* 0x000fc60000000000 */
[----:B-1----:R-:W3:Y:S04]  /*1c20*/  LDG.E.128 R36, desc[UR16][R2.64] ;  /* 0x0000001002247981 */ /* 0x002ee8000c1e1d00 */
[----:B--2---:R1:W2:Y:S01]  /*1c30*/  LDG.E.128 R40, desc[UR16][R2.64+0x200] ;  /* 0x0002001002287981 */ /* 0x0042a2000c1e1d00 */
[----:B------:R-:W-:Y:S01]  /*1c40*/  IMAD.U32 R0, RZ, RZ, UR44 ;  /* 0x0000002cff007e24 */ /* 0x000fe2000f8e00ff */
[----:B------:R-:W-:-:S04]  /*1c50*/  LOP3.LUT P0, RZ, R32, 0x1f, RZ, 0xc0, !PT ;  /* 0x0000001f20ff7812 */ /* 0x000fc8000780c0ff */
[----:B------:R-:W-:Y:S02]  /*1c60*/  ISETP.LT.OR P2, PT, R0, 0x2, P0 ;  /* 0x000000020000780c */ /* 0x000fe40000741670 */
[----:B------:R-:W-:-:S04]  /*1c70*/  SHF.L.U32 R30, R32, 0x1, RZ ;  /* 0x00000001201e7819 */ /* 0x000fc800000006ff */
[----:B------:R-:W-:-:S07]  /*1c80*/  LOP3.LUT R30, R30, 0xffffffc0, RZ, 0xc0, !PT ;  /* 0xffffffc01e1e7812 */ /* 0x000fce00078ec0ff */
[----:B------:R-:W1:Y:S01]  /*1c90*/  @!P2 LDC R33, c[0x0][0x21c] ;  /* 0x00008700ff21ab82 */ /* 0x000e620000000800 */
[----:B----4-:R-:W-:Y:S02]  /*1ca0*/  R2UR UR38, R34 ;  /* 0x00000000222672ca */ /* 0x010fe400000e0000 */
[----:B0-----:R-:W-:Y:S01]  /*1cb0*/  IADD3 R0, R165, R165, R30 ;  /* 0x000000a5a5007210 */ /* 0x001fe20007ffe01e */
[----:B------:R-:W-:-:S03]  /*1cc0*/  UIADD3 UR36, UR44, -0x1, URZ ;  /* 0xffffffff2c247890 */ /* 0x000fc6000fffe03f */
[----:B------:R-:W-:Y:S01]  /*1cd0*/  LEA R0, R0, R31, 0x4 ;  /* 0x0000001f00007211 */ /* 0x000fe200078e20ff */
[----:B------:R-:W-:Y:S01]  /*1ce0*/  ULEA.HI UR37, UR36, UR36, URZ, 0x1 ;  /* 0x0000002424257291 */ /* 0x000fe2000f8f083f */
[----:B-1----:R-:W-:-:S03]  /*1cf0*/  MOV R2, UR44 ;  /* 0x0000002c00027c02 */ /* 0x002fc60008000f00 */
[----:B------:R-:W0:Y:S02]  /*1d00*/  LDS.128 R52, [R0+0x10] ;  /* 0x0000100000347984 */ /* 0x000e240000000c00 */
[----:B------:R-:W-:Y:S01]  /*1d10*/  MOV R107, UR38 ;  /* 0x00000026006b7c02 */ /* 0x000fe20008000f00 */
[----:B------:R-:W-:Y:S01]  /*1d20*/  ULOP3.LUT UR37, UR37, 0xfffffe, URZ, 0xc0, !UPT ;  /* 0x00fffffe25257892 */ /* 0x000fe2000f8ec03f */
[----:B------:R1:W4:Y:S03]  /*1d30*/  LDS.128 R56, [R0] ;  /* 0x0000000000387984 */ /* 0x0003260000000c00 */
[----:B------:R-:W-:-:S04]  /*1d40*/  FMUL.FTZ R107, R107, 1.4426950216293334961 ;  /* 0x3fb8aa3b6b6b7820 */ /* 0x000fc80000410000 */
[----:B------:R-:W-:Y:S01]  /*1d50*/  FMUL.FTZ R128, R27, R107 ;  /* 0x0000006b1b807220 */ /* 0x000fe20000410000 */
[----:B------:R-:W-:Y:S01]  /*1d60*/  @!P2 IADD3 R2, R2, -0x2, RZ ;  /* 0xfffffffe0202a810 */ /* 0x000fe20007ffe0ff */
[----:B------:R-:W-:Y:S01]  /*1d70*/  UIADD3 UR37, UR36, -UR37, URZ ;  /* 0x8000002524257290 */ /* 0x000fe2000fffe03f */
[----:B------:R-:W-:-:S03]  /*1d80*/  IADD3 R4, R30, R165, RZ ;  /* 0x000000a51e047210 */ /* 0x000fc60007ffe0ff */
[----:B------:R-:W2:Y:S01]  /*1d90*/  MUFU.EX2 R128, R128 ;  /* 0x0000008000807308 */ /* 0x000ea20000000800 */
[----:B------:R-:W-:Y:S02]  /*1da0*/  ULEA UR37, UR37, UR7, 0x8 ;  /* 0x0000000725257291 */ /* 0x000fe4000f8e403f */
[----:B------:R-:W-:Y:S01]  /*1db0*/  @!P2 IMAD R3, R2, R33, UR7 ;  /* 0x000000070203ae24 */ /* 0x000fe2000f8e0221 */
[C---:B------:R-:W-:Y:S02]  /*1dc0*/  ISETP.NE.AND P1, PT, R32.reuse, RZ, PT ;  /* 0x000000ff2000720c */ /* 0x040fe40003f25270 */
[----:B------:R-:W-:Y:S02]  /*1dd0*/  IADD3 R2, R32, 0x200, RZ ;  /* 0x0000020020027810 */ /* 0x000fe40007ffe0ff */
[C---:B------:R-:W-:Y:S02]  /*1de0*/  LEA R28, R4.reuse, R31, 0x4 ;  /* 0x0000001f041c7211 */ /* 0x040fe400078e20ff */
[----:B------:R-:W-:-:S02]  /*1df0*/  IADD3 R4, R4, R165, RZ ;  /* 0x000000a504047210 */ /* 0x000fc40007ffe0ff */
[----:B-1----:R-:W-:Y:S02]  /*1e00*/  SEL R0, R2, UR37, P1 ;  /* 0x0000002502007c07 */ /* 0x002fe40008800000 */
[-C--:B------:R-:W-:Y:S02]  /*1e10*/  LEA R34, R4, R31.reuse, 0x4 ;  /* 0x0000001f04227211 */ /* 0x080fe400078e20ff */
[----:B------:R-:W-:Y:S02]  /*1e20*/  LEA R33, R0, R31, 0x2 ;  /* 0x0000001f00217211 */ /* 0x000fe400078e10ff */
[----:B------:R-:W-:Y:S02]  /*1e30*/  MOV R60, 0x8 ;  /* 0x00000008003c7802 */ /* 0x000fe40000000f00 */
[----:B------:R-:W-:Y:S02]  /*1e40*/  MOV R89, RZ ;  /* 0x000000ff00597202 */ /* 0x000fe40000000f00 */
[----:B0-----:R-:W-:Y:S01]  /*1e50*/  PRMT R102, R52, 0x7632, R102 ;  /* 0x0000763234667816 */ /* 0x001fe20000000066 */
[----:B------:R-:W-:Y:S01]  /*1e60*/  @!P2 IMAD.WIDE R2, R3, R60, UR14 ;  /* 0x0000000e0302ae25 */ /* 0x000fe2000f8e023c */
[----:B------:R-:W-:-:S02]  /*1e70*/  MOV R88, 0x3f800000 ;  /* 0x3f80000000587802 */ /* 0x000fc40000000f00 */
[C---:B------:R-:W-:Y:S02]  /*1e80*/  PRMT R104, R53.reuse, 0x7632, R104 ;  /* 0x0000763235687816 */ /* 0x040fe40000000068 */
[----:B------:R-:W-:Y:S01]  /*1e90*/  SHF.L.U32 R35, R53, 0x10, RZ ;  /* 0x0000001035237819 */ /* 0x000fe200000006ff */
[-C--:B------:R-:W-:Y:S01]  /*1ea0*/  FMUL.FTZ R53, R18, R107.reuse ;  /* 0x0000006b12357220 */ /* 0x080fe20000410000 */
[----:B------:R-:W-:Y:S02]  /*1eb0*/  PRMT R65, R48, 0x7632, R65 ;  /* 0x0000763230417816 */ /* 0x000fe40000000041 */
[C---:B----4-:R-:W-:Y:S02]  /*1ec0*/  PRMT R94, R56.reuse, 0x7632, R94 ;  /* 0x00007632385e7816 */ /* 0x050fe4000000005e */
[----:B------:R-:W-:Y:S01]  /*1ed0*/  SHF.L.U32 R4, R56, 0x10, RZ ;  /* 0x0000001038047819 */ /* 0x000fe200000006ff */
[----:B------:R-:W-:Y:S01]  /*1ee0*/  FMUL.FTZ R61, R25, R107 ;  /* 0x0000006b193d7220 */ /* 0x000fe20000410000 */
[----:B------:R-:W-:-:S02]  /*1ef0*/  SHF.L.U32 R56, R48, 0x10, RZ ;  /* 0x0000001030387819 */ /* 0x000fc400000006ff */
[----:B------:R-:W-:Y:S01]  /*1f00*/  SHF.L.U32 R65, R65, 0x10, RZ ;  /* 0x0000001041417819 */ /* 0x000fe200000006ff */
[----:B------:R-:W-:Y:S01]  /*1f10*/  MUFU.EX2 R53, R53 ;  /* 0x0000003500357308 */ /* 0x000fe20000000800 */
[----:B------:R-:W-:Y:S01]  /*1f20*/  PRMT R96, R57, 0x7632, R96 ;  /* 0x0000763239607816 */ /* 0x000fe20000000060 */
[----:B------:R-:W-:Y:S01]  /*1f30*/  FMUL.FTZ R68, R17, R107 ;  /* 0x0000006b11447220 */ /* 0x000fe20000410000 */
[----:B------:R-:W-:Y:S01]  /*1f40*/  PRMT R66, R49, 0x7632, R66 ;  /* 0x0000763231427816 */ /* 0x000fe20000000042 */
[----:B------:R-:W-:Y:S01]  /*1f50*/  FMUL.FTZ R73, R27, R56 ;  /* 0x000000381b497220 */ /* 0x000fe20000410000 */
[----:B------:R-:W-:Y:S01]  /*1f60*/  SHF.L.U32 R94, R94, 0x10, RZ ;  /* 0x000000105e5e7819 */ /* 0x000fe200000006ff */
[----:B------:R-:W-:Y:S01]  /*1f70*/  FMUL.FTZ R81, R19, R65 ;  /* 0x0000004113517220 */ /* 0x000fe20000410000 */
[----:B------:R-:W-:Y:S01]  /*1f80*/  SHF.L.U32 R66, R66, 0x10, RZ ;  /* 0x0000001042427819 */ /* 0x000fe200000006ff */
[----:B------:R-:W-:Y:S01]  /*1f90*/  MUFU.EX2 R61, R61 ;  /* 0x0000003d003d7308 */ /* 0x000fe20000000800 */
[----:B------:R-:W-:Y:S01]  /*1fa0*/  FMUL.FTZ R145, R4, R73 ;  /* 0x0000004904917220 */ /* 0x000fe20000410000 */
[----:B------:R-:W-:Y:S01]  /*1fb0*/  FMUL.FTZ R129, R94, R81 ;  /* 0x000000515e817220 */ /* 0x000fe20000410000 */
[----:B------:R-:W-:Y:S01]  /*1fc0*/  FMUL.FTZ R75, R24, R107 ;  /* 0x0000006b184b7220 */ /* 0x000fe20000410000 */
[----:B------:R-:W-:Y:S01]  /*1fd0*/  PRMT R98, R58, 0x7632, R98 ;  /* 0x000076323a627816 */ /* 0x000fe20000000062 */
[----:B------:R-:W-:Y:S01]  /*1fe0*/  FMUL.FTZ R83, R18, R66 ;  /* 0x0000004212537220 */ /* 0x000fe20000410000 */
[----:B------:R-:W-:-:S02]  /*1ff0*/  PRMT R67, R50, 0x7632, R67 ;  /* 0x0000763232437816 */ /* 0x000fc40000000043 */
[----:B------:R-:W-:Y:S01]  /*2000*/  MUFU.EX2 R68, R68 ;  /* 0x0000004400447308 */ /* 0x000fe20000000800 */
[----:B------:R-:W-:Y:S01]  /*2010*/  SHF.L.U32 R96, R96, 0x10, RZ ;  /* 0x0000001060607819 */ /* 0x000fe200000006ff */
[-C--:B------:R-:W-:Y:S01]  /*2020*/  FMUL.FTZ R82, R16, R107.reuse ;  /* 0x0000006b10527220 */ /* 0x080fe20000410000 */
[----:B------:R-:W-:Y:S01]  /*2030*/  SHF.L.U32 R67, R67, 0x10, RZ ;  /* 0x0000001043437819 */ /* 0x000fe200000006ff */
[----:B------:R-:W-:Y:S02]  /*2040*/  FMUL.FTZ R91, R23, R107 ;  /* 0x0000006b175b7220 */ /* 0x000fe40000410000 */
[----:B------:R-:W-:Y:S02]  /*2050*/  FMUL.FTZ R131, R96, R83 ;  /* 0x0000005360837220 */ /* 0x000fe40000410000 */
[----:B------:R-:W-:Y:S01]  /*2060*/  MUFU.EX2 R75, R75 ;  /* 0x0000004b004b7308 */ /* 0x000fe20000000800 */
[C---:B------:R-:W-:Y:S02]  /*2070*/  PRMT R100, R59.reuse, 0x7632, R100 ;  /* 0x000076323b647816 */ /* 0x040fe40000000064 */
[----:B------:R-:W-:Y:S01]  /*2080*/  SHF.L.U32 R0, R59, 0x10, RZ ;  /* 0x000000103b007819 */ /* 0x000fe200000006ff */
[----:B------:R-:W-:Y:S01]  /*2090*/  FMUL.FTZ R84, R17, R67 ;  /* 0x0000004311547220 */ /* 0x000fe20000410000 */
[----:B------:R-:W-:-:S02]  /*20a0*/  PRMT R69, R51, 0x7632, R69 ;  /* 0x0000763233457816 */ /* 0x000fc40000000045 */
[----:B------:R-:W-:Y:S01]  /*20b0*/  SHF.L.U32 R59, R51, 0x10, RZ ;  /* 0x00000010333b7819 */ /* 0x000fe200000006ff */
[----:B------:R-:W-:Y:S01]  /*20c0*/  MUFU.EX2 R82, R82 ;  /* 0x0000005200527308 */ /* 0x000fe20000000800 */
[----:B------:R-:W-:Y:S01]  /*20d0*/  SHF.L.U32 R98, R98, 0x10, RZ ;  /* 0x0000001062627819 */ /* 0x000fe200000006ff */
[----:B------:R-:W-:Y:S01]  /*20e0*/  FMUL.FTZ R95, R15, R107 ;  /* 0x0000006b0f5f7220 */ /* 0x000fe20000410000 */
[----:B------:R-:W-:Y:S01]  /*20f0*/  SHF.L.U32 R69, R69, 0x10, RZ ;  /* 0x0000001045457819 */ /* 0x000fe200000006ff */
[----:B------:R-:W-:Y:S01]  /*2100*/  FMUL.FTZ R77, R24, R59 ;  /* 0x0000003b184d7220 */ /* 0x000fe20000410000 */
[----:B------:R-:W-:Y:S01]  /*2110*/  FMUL.FTZ R97, R22, R107 ;  /* 0x0000006b16617220 */ /* 0x000fe20000410000 */
[----:B------:R-:W-:Y:S02]  /*2120*/  FMUL.FTZ R133, R98, R84 ;  /* 0x0000005462857220 */ /* 0x000fe40000410000 */
[----:B------:R-:W-:Y:S01]  /*2130*/  MUFU.EX2 R91, R91 ;  /* 0x0000005b005b7308 */ /* 0x000fe20000000800 */
[----:B------:R-:W-:Y:S01]  /*2140*/  PRMT R70, R44, 0x7632, R70 ;  /* 0x000076322c467816 */ /* 0x000fe20000000046 */
[----:B------:R-:W-:Y:S01]  /*2150*/  FMUL.FTZ R85, R16, R69 ;  /* 0x0000004510557220 */ /* 0x000fe20000410000 */
[----:B------:R-:W-:Y:S01]  /*2160*/  SHF.L.U32 R60, R44, 0x10, RZ ;  /* 0x000000102c3c7819 */ /* 0x000fe200000006ff */
[----:B------:R-:W-:Y:S01]  /*2170*/  FMUL.FTZ R134, R0, R77 ;  /* 0x0000004d00867220 */ /* 0x000fe20000410000 */
[----:B------:R-:W-:Y:S01]  /*2180*/  SHF.L.U32 R100, R100, 0x10, RZ ;  /* 0x0000001064647819 */ /* 0x000fe200000006ff */
[----:B------:R-:W-:-:S02]  /*2190*/  FMUL.FTZ R99, R14, R107 ;  /* 0x0000006b0e637220 */ /* 0x000fc40000410000 */
[----:B------:R-:W-:Y:S01]  /*21a0*/  MUFU.EX2 R95, R95 ;  /* 0x0000005f005f7308 */ /* 0x000fe20000000800 */
[----:B------:R-:W-:Y:S01]  /*21b0*/  SHF.L.U32 R70, R70, 0x10, RZ ;  /* 0x0000001046467819 */ /* 0x000fe200000006ff */
[----:B------:R-:W-:Y:S01]  /*21c0*/  FMUL.FTZ R78, R23, R60 ;  /* 0x0000003c174e7220 */ /* 0x000fe20000410000 */
[----:B------:R-:W-:Y:S01]  /*21d0*/  FMUL.FTZ R135, R100, R85 ;  /* 0x0000005564877220 */ /* 0x000fe20000410000 */
[----:B------:R-:W-:-:S04]  /*21e0*/  FMUL.FTZ R101, R21, R107 ;  /* 0x0000006b15657220 */ /* 0x000fc80000410000 */
[----:B------:R-:W-:Y:S01]  /*21f0*/  MUFU.EX2 R97, R97 ;  /* 0x0000006100617308 */ /* 0x000fe20000000800 */
[----:B------:R-:W-:Y:S01]  /*2200*/  PRMT R71, R45, 0x7632, R71 ;  /* 0x000076322d477816 */ /* 0x000fe20000000047 */
[----:B------:R-:W-:Y:S01]  /*2210*/  FMUL.FTZ R86, R15, R70 ;  /* 0x000000460f567220 */ /* 0x000fe20000410000 */
[----:B------:R-:W-:Y:S02]  /*2220*/  SHF.L.U32 R62, R45, 0x10, RZ ;  /* 0x000000102d3e7819 */ /* 0x000fe400000006ff */
[----:B------:R-:W-:Y:S01]  /*2230*/  SHF.L.U32 R102, R102, 0x10, RZ ;  /* 0x0000001066667819 */ /* 0x000fe200000006ff */
[-C--:B------:R-:W-:Y:S02]  /*2240*/  FMUL.FTZ R103, R13, R107.reuse ;  /* 0x0000006b0d677220 */ /* 0x080fe40000410000 */
        /* <DEDUP_REMOVED lines=8> */
[----:B------:R-:W-:Y:S01]  /*22d0*/  SHF.L.U32 R63, R46, 0x10, RZ ;  /* 0x000000102e3f7819 */ /* 0x000fe200000006ff */
[----:B------:R-:W-:Y:S01]  /*22e0*/  FMUL.FTZ R138, R35, R79 ;  /* 0x0000004f238a7220 */ /* 0x000fe20000410000 */
[----:B------:R-:W-:-:S03]  /*22f0*/  SHF.L.U32 R104, R104, 0x10, RZ ;  /* 0x0000001068687819 */ /* 0x000fc600000006ff */
[----:B------:R-:W-:Y:S01]  /*2300*/  MUFU.EX2 R103, R103 ;  /* 0x0000006700677308 */ /* 0x000fe20000000800 */
[C---:B------:R-:W-:Y:S01]  /*2310*/  PRMT R106, R54.reuse, 0x7632, R106 ;  /* 0x00007632366a7816 */ /* 0x040fe2000000006a */
[----:B------:R-:W-:Y:S01]  /*2320*/  FMUL.FTZ R80, R21, R63 ;  /* 0x0000003f15507220 */ /* 0x000fe20000410000 */
[----:B------:R-:W-:Y:S01]  /*2330*/  SHF.L.U32 R54, R54, 0x10, RZ ;  /* 0x0000001036367819 */ /* 0x000fe200000006ff */
[----:B------:R-:W-:Y:S01]  /*2340*/  FMUL.FTZ R139, R104, R87 ;  /* 0x00000057688b7220 */ /* 0x000fe20000410000 */
[----:B------:R-:W-:-:S03]  /*2350*/  SHF.L.U32 R72, R72, 0x10, RZ ;  /* 0x0000001048487819 */ /* 0x000fc600000006ff */
[----:B------:R-:W-:Y:S01]  /*2360*/  MUFU.EX2 R105, R105 ;  /* 0x0000006900697308 */ /* 0x000fe20000000800 */
[----:B------:R-:W-:Y:S01]  /*2370*/  PRMT R109, R47, 0x7632, R109 ;  /* 0x000076322f6d7816 */ /* 0x000fe2000000006d */
[----:B------:R-:W-:Y:S01]  /*2380*/  FMUL.FTZ R90, R13, R72 ;  /* 0x000000480d5a7220 */ /* 0x000fe20000410000 */
[----:B------:R-:W-:Y:S01]  /*2390*/  SHF.L.U32 R64, R47, 0x10, RZ ;  /* 0x000000102f407819 */ /* 0x000fe200000006ff */
[----:B------:R-:W-:Y:S01]  /*23a0*/  FMUL.FTZ R140, R54, R80 ;  /* 0x00000050368c7220 */ /* 0x000fe20000410000 */
[----:B------:R-:W-:Y:S02]  /*23b0*/  SHF.L.U32 R106, R106, 0x10, RZ ;  /* 0x000000106a6a7819 */ /* 0x000fe400000006ff */
[C---:B------:R-:W-:Y:S02]  /*23c0*/  PRMT R110, R55.reuse, 0x7632, R110 ;  /* 0x00007632376e7816 */ /* 0x040fe4000000006e */
[----:B------:R-:W-:Y:S01]  /*23d0*/  SHF.L.U32 R55, R55, 0x10, RZ ;  /* 0x0000001037377819 */ /* 0x000fe200000006ff */
[----:B------:R-:W-:Y:S01]  /*23e0*/  FMUL.FTZ R141, R106, R90 ;  /* 0x0000005a6a8d7220 */ /* 0x000fe20000410000 */
[----:B------:R-:W-:-:S02]  /*23f0*/  SHF.L.U32 R109, R109, 0x10, RZ ;  /* 0x000000106d6d7819 */ /* 0x000fc400000006ff */
[----:B------:R-:W-:Y:S01]  /*2400*/  SHF.L.U32 R110, R110, 0x10, RZ ;  /* 0x000000106e6e7819 */ /* 0x000fe200000006ff */
[----:B------:R-:W-:Y:S01]  /*2410*/  BSSY B0, `(.L_x_2966) ;  /* 0x000004b000007945 */ /* 0x000fe20003800000 */
[----:B------:R-:W-:-:S04]  /*2420*/  LEA.HI R112, R32, R32, RZ, 0x1e ;  /* 0x0000002020707211 */ /* 0x000fc800078ff0ff */
[----:B------:R-:W-:Y:S01]  /*2430*/  LEA R112, R112, R31, 0x3 ;  /* 0x0000001f70707211 */ /* 0x000fe200078e18ff */
[----:B---3--:R-:W-:Y:S04]  /*2440*/  STS.128 [R28+0x1080], R36 ;  /* 0x001080241c007388 */ /* 0x008fe80000000c00 */
[----:B--2---:R-:W-:Y:S01]  /*2450*/  STS.128 [R28+0x1280], R40 ;  /* 0x001280281c007388 */ /* 0x004fe20000000c00 */
[----:B------:R-:W-:-:S03]  /*2460*/  NOP ;  /* 0x0000000000007918 */ /* 0x000fc60000000000 */
[----:B------:R-:W0:Y:S04]  /*2470*/  LDS.128 R40, [R34+0x1080] ;  /* 0x0010800022287984 */ /* 0x000e280000000c00 */
[----:B------:R1:W2:Y:S04]  /*2480*/  LDS.128 R36, [R34+0x1090] ;  /* 0x0010900022247984 */ /* 0x0002a80000000c00 */
[----:B------:R3:W-:Y:S01]  /*2490*/  STS [R33+0x6d50], R128 ;  /* 0x006d508021007388 */ /* 0x0007e20000000800 */
[----:B------:R-:W-:Y:S01]  /*24a0*/  BAR.SYNC.DEFER_BLOCKING 0x0 ;  /* 0x0000000000007b1d */ /* 0x000fe20000010000 */
[-C--:B-1----:R-:W-:Y:S01]  /*24b0*/  FMUL.FTZ R34, R19, R107.reuse ;  /* 0x0000006b13227220 */ /* 0x082fe20000410000 */
[----:B---3--:R-:W-:Y:S01]  /*24c0*/  SHF.L.U32 R33, R52, 0x10, RZ ;  /* 0x0000001034217819 */ /* 0x008fe200000006ff */
[----:B------:R-:W-:-:S04]  /*24d0*/  FMUL.FTZ R52, R26, R107 ;  /* 0x0000006b1a347220 */ /* 0x000fc80000410000 */
[----:B------:R-:W1:Y:S08]  /*24e0*/  MUFU.EX2 R34, R34 ;  /* 0x0000002200227308 */ /* 0x000e700000000800 */
[----:B------:R-:W3:Y:S01]  /*24f0*/  MUFU.EX2 R52, R52 ;  /* 0x0000003400347308 */ /* 0x000ee20000000800 */
[----:B------:R4:W5:Y:S01]  /*2500*/  @!P2 LDG.E.64 R88, desc[UR16][R2.64] ;  /* 0x000000100258a981 */ /* 0x000962000c1e1b00 */
[----:B-1----:R-:W-:Y:S01]  /*2510*/  FMUL.FTZ R111, R128, R34 ;  /* 0x00000022806f7220 */ /* 0x002fe20000410000 */
[----:B----4-:R-:W-:-:S02]  /*2520*/  SHF.L.U32 R3, R57, 0x10, RZ ;  /* 0x0000001039037819 */ /* 0x010fc400000006ff */
[----:B------:R-:W-:Y:S02]  /*2530*/  SHF.L.U32 R57, R49, 0x10, RZ ;  /* 0x0000001031397819 */ /* 0x000fe400000006ff */
[----:B------:R-:W-:-:S03]  /*2540*/  SHF.L.U32 R2, R58, 0x10, RZ ;  /* 0x000000103a027819 */ /* 0x000fc600000006ff */
[----:B------:R-:W-:Y:S01]  /*2550*/  FMUL.FTZ R74, R26, R57 ;  /* 0x000000391a4a7220 */ /* 0x000fe20000410000 */
[----:B------:R-:W-:Y:S01]  /*2560*/  SHF.L.U32 R58, R50, 0x10, RZ ;  /* 0x00000010323a7819 */ /* 0x000fe200000006ff */
[----:B------:R-:W-:Y:S01]  /*2570*/  FFMA.FTZ R93, R145, R34, R129 ;  /* 0x00000022915d7223 */ /* 0x000fe20000010081 */
[----:B------:R-:W-:Y:S01]  /*2580*/  ISETP.NE.AND P2, PT, R32, 0x7f, PT ;  /* 0x0000007f2000780c */ /* 0x000fe20003f45270 */
[----:B------:R-:W-:Y:S01]  /*2590*/  FMUL.FTZ R130, R3, R74 ;  /* 0x0000004a03827220 */ /* 0x000fe20000410000 */
[C---:B---3--:R-:W-:Y:S01]  /*25a0*/  FMUL.FTZ R92, R52.reuse, R111 ;  /* 0x0000006f345c7220 */ /* 0x048fe20000410000 */
[----:B------:R-:W-:Y:S02]  /*25b0*/  FMUL.FTZ R76, R25, R58 ;  /* 0x0000003a194c7220 */ /* 0x000fe40000410000 */
[----:B------:R-:W-:Y:S01]  /*25c0*/  FFMA.FTZ R108, R52, R93, R130 ;  /* 0x0000005d346c7223 */ /* 0x000fe20000010082 */
[----:B------:R-:W-:Y:S01]  /*25d0*/  FMUL.FTZ R92, R53, R92 ;  /* 0x0000005c355c7220 */ /* 0x000fe20000410000 */
[----:B------:R-:W-:-:S02]  /*25e0*/  FMUL.FTZ R132, R2, R76 ;  /* 0x0000004c02847220 */ /* 0x000fc40000410000 */
[----:B------:R-:W-:Y:S01]  /*25f0*/  FFMA.FTZ R108, R53, R108, R131 ;  /* 0x0000006c356c7223 */ /* 0x000fe20000010083 */
[----:B------:R-:W-:-:S03]  /*2600*/  FMUL.FTZ R93, R61, R92 ;  /* 0x0000005c3d5d7220 */ /* 0x000fc60000410000 */
[----:B------:R-:W-:Y:S01]  /*2610*/  FFMA.FTZ R108, R61, R108, R132 ;  /* 0x0000006c3d6c7223 */ /* 0x000fe20000010084 */
[----:B------:R-:W-:Y:S01]  /*2620*/  @P2 LEA R113, R32, R31, 0x2 ;  /* 0x0000001f20712211 */ /* 0x000fe200078e10ff */
[C---:B------:R-:W-:Y:S02]  /*2630*/  FMUL.FTZ R92, R68.reuse, R93 ;  /* 0x0000005d445c7220 */ /* 0x040fe40000410000 */
[----:B------:R-:W-:Y:S02]  /*2640*/  FFMA.FTZ R93, R68, R108, R133 ;  /* 0x0000006c445d7223 */ /* 0x000fe40000010085 */
[C---:B------:R-:W-:Y:S01]  /*2650*/  FMUL.FTZ R111, R75.reuse, R92 ;  /* 0x0000005c4b6f7220 */ /* 0x040fe20000410000 */
[----:B------:R-:W1:Y:S01]  /*2660*/  @P2 LDS R113, [R113+0x7554] ;  /* 0x0075540071712984 */ /* 0x000e620000000800 */
[----:B------:R-:W-:Y:S01]  /*2670*/  FFMA.FTZ R93, R75, R93, R134 ;  /* 0x0000005d4b5d7223 */ /* 0x000fe20000010086 */
[----:B------:R-:W-:Y:S01]  /*2680*/  FMUL.FTZ R136, R33, R78 ;  /* 0x0000004e21887220 */ /* 0x000fe20000410000 */
[----:B------:R-:W-:-:S02]  /*2690*/  FMUL.FTZ R92, R82, R111 ;  /* 0x0000006f525c7220 */ /* 0x000fc40000410000 */
[----:B------:R-:W-:Y:S02]  /*26a0*/  FFMA.FTZ R93, R82, R93, R135 ;  /* 0x0000005d525d7223 */ /* 0x000fe40000010087 */
[C---:B------:R-:W-:Y:S02]  /*26b0*/  FMUL.FTZ R92, R91.reuse, R92 ;  /* 0x0000005c5b5c7220 */ /* 0x040fe40000410000 */
[----:B------:R-:W-:Y:S01]  /*26c0*/  FFMA.FTZ R93, R91, R93, R136 ;  /* 0x0000005d5b5d7223 */ /* 0x000fe20000010088 */
[----:B------:R-:W-:Y:S01]  /*26d0*/  FMUL.FTZ R107, R12, R107 ;  /* 0x0000006b0c6b7220 */ /* 0x000fe20000410000 */
[C---:B------:R-:W-:Y:S02]  /*26e0*/  FMUL.FTZ R92, R95.reuse, R92 ;  /* 0x0000005c5f5c7220 */ /* 0x040fe40000410000 */
[----:B------:R-:W-:Y:S02]  /*26f0*/  FFMA.FTZ R93, R95, R93, R137 ;  /* 0x0000005d5f5d7223 */ /* 0x000fe40000010089 */
[----:B------:R-:W-:-:S02]  /*2700*/  FMUL.FTZ R92, R97, R92 ;  /* 0x0000005c615c7220 */ /* 0x000fc40000410000 */
[----:B------:R-:W-:Y:S01]  /*2710*/  FFMA.FTZ R93, R97, R93, R138 ;  /* 0x0000005d615d7223 */ /* 0x000fe2000001008a */
[----:B------:R-:W3:Y:S01]  /*2720*/  MUFU.EX2 R107, R107 ;  /* 0x0000006b006b7308 */ /* 0x000ee20000000800 */
[C---:B------:R-:W-:Y:S02]  /*2730*/  FMUL.FTZ R92, R99.reuse, R92 ;  /* 0x0000005c635c7220 */ /* 0x040fe40000410000 */
[----:B------:R-:W-:Y:S01]  /*2740*/  FFMA.FTZ R93, R99, R93, R139 ;  /* 0x0000005d635d7223 */ /* 0x000fe2000001008b */
[----:B------:R-:W-:Y:S01]  /*2750*/  FMUL.FTZ R108, R20, R64 ;  /* 0x00000040146c7220 */ /* 0x000fe20000410000 */
[C---:B------:R-:W-:Y:S02]  /*2760*/  FMUL.FTZ R92, R101.reuse, R92 ;  /* 0x0000005c655c7220 */ /* 0x040fe40000410000 */
[----:B------:R-:W-:Y:S01]  /*2770*/  FFMA.FTZ R93, R101, R93, R140 ;  /* 0x0000005d655d7223 */ /* 0x000fe2000001008c */
[----:B------:R-:W-:Y:S01]  /*2780*/  FMUL.FTZ R142, R55, R108 ;  /* 0x0000006c378e7220 */ /* 0x000fe20000410000 */
[C---:B------:R-:W-:Y:S01]  /*2790*/  FMUL.FTZ R92, R103.reuse, R92 ;  /* 0x0000005c675c7220 */ /* 0x040fe20000410000 */
[----:B------:R-:W-:Y:S01]  /*27a0*/  FMUL.FTZ R111, R12, R109 ;  /* 0x0000006d0c6f7220 */ /* 0x000fe20000410000 */
[----:B------:R-:W-:-:S02]  /*27b0*/  FFMA.FTZ R93, R103, R93, R141 ;  /* 0x0000005d675d7223 */ /* 0x000fc4000001008d */
[C---:B------:R-:W-:Y:S01]  /*27c0*/  FMUL.FTZ R92, R105.reuse, R92 ;  /* 0x0000005c695c7220 */ /* 0x040fe20000410000 */
[----:B------:R-:W-:Y:S01]  /*27d0*/  FMUL.FTZ R143, R110, R111 ;  /* 0x0000006f6e8f7220 */ /* 0x000fe20000410000 */
[----:B------:R-:W-:Y:S02]  /*27e0*/  FFMA.FTZ R93, R105, R93, R142 ;  /* 0x0000005d695d7223 */ /* 0x000fe4000001008e */
[C---:B---3--:R-:W-:Y:S02]  /*27f0*/  FMUL.FTZ R92, R107.reuse, R92 ;  /* 0x0000005c6b5c7220 */ /* 0x048fe40000410000 */
[----:B------:R-:W-:Y:S01]  /*2800*/  FFMA.FTZ R93, R107, R93, R143 ;  /* 0x0000005d6b5d7223 */ /* 0x000fe2000001008f */
[----:B0-2---:R-:W-:Y:S06]  /*2810*/  @P2 BRA `(.L_x_2967) ;  /* 0x0000000000282947 */ /* 0x005fec0003800000 */
[----:B------:R-:W-:Y:S01]  /*2820*/  UISETP.NE.AND UP0, UPT, UR44, UR55, UPT ;  /* 0x000000372c00728c */ /* 0x000fe2000bf05270 */
[----:B-1----:R-:W-:-:S05]  /*2830*/  HFMA2.MMA R113, -RZ, RZ, 1.875, 0 ;  /* 0x3f800000ff717435 */ /* 0x002fca00000001ff */
[----:B------:R-:W-:-:S05]  /*2840*/  PLOP3.LUT P2, PT, PT, PT, UP0, 0x80, 0x0 ;  /* 0x000000000000781c */ /* 0x000fca0003f4f008 */
[----:B------:R-:W-:-:S04]  /*2850*/  @UP0 ULEA.HI UR36, UR44, UR44, URZ, 0x1 ;  /* 0x0000002c2c240291 */ /* 0x000fc8000f8f083f */
[----:B------:R-:W-:-:S04]  /*2860*/  @UP0 ULOP3.LUT UR36, UR36, 0xfffffe, URZ, 0xc0, !UPT ;  /* 0x00fffffe24240892 */ /* 0x000fc8000f8ec03f */
[----:B------:R-:W-:-:S04]  /*2870*/  @UP0 UIADD3 UR36, -UR36, UR44, URZ ;  /* 0x0000002c24240290 */ /* 0x000fc8000fffe13f */
[----:B------:R-:W-:-:S06]  /*2880*/  @UP0 ULEA UR36, UR36, UR7, 0x8 ;  /* 0x0000000724240291 */ /* 0x000fcc000f8e403f */
[----:B------:R-:W-:-:S04]  /*2890*/  MOV R114, UR36 ;  /* 0x0000002400727c02 */ /* 0x000fc80008000f00 */
[----:B------:R-:W-:-:S05]  /*28a0*/  @P2 LEA R114, R114, R31, 0x2 ;  /* 0x0000001f72722211 */ /* 0x000fca00078e10ff */
[----:B------:R0:W2:Y:S02]  /*28b0*/  @P2 LDS R113, [R114+0x6d50] ;  /* 0x006d500072712984 */ /* 0x0000a40000000800 */
.L_x_2967:
[----:B------:R-:W-:Y:S05]  /*28c0*/  BSYNC B0 ;  /* 0x0000000000007941 */ /* 0x000fea0003800000 */
.L_x_2966:
[----:B------:R3:W-:Y:S01]  /*28d0*/  STS.64 [R112+0x6340], R92 ;  /* 0x0063405c70007388 */ /* 0x0007e20000000a00 */
[----:B------:R-:W-:Y:S02]  /*28e0*/  PRMT R120, R40, 0x7632, R120 ;  /* 0x0000763228787816 */ /* 0x000fe40000000078 */
[----:B------:R-:W-:Y:S01]  /*28f0*/  PRMT R121, R41, 0x7632, R121 ;  /* 0x0000763229797816 */ /* 0x000fe20000000079 */
[----:B------:R-:W4:Y:S01]  /*2900*/  LDL R127, [R1] ;  /* 0x00000000017f7983 */ /* 0x000f220000100800 */
[C---:B------:R-:W-:Y:S02]  /*2910*/  PRMT R122, R42.reuse, 0x7632, R122 ;  /* 0x000076322a7a7816 */ /* 0x040fe4000000007a */
[----:B0-----:R-:W-:Y:S01]  /*2920*/  SHF.L.U32 R114, R42, 0x10, RZ ;  /* 0x000000102a727819 */ /* 0x001fe200000006ff */
[----:B------:R-:W2:Y:S01]  /*2930*/  LDL R164, [R1+0xc] ;  /* 0x00000c0001a47983 */ /* 0x000ea20000100800 */
[C---:B------:R-:W-:Y:S02]  /*2940*/  PRMT R123, R43.reuse, 0x7632, R123 ;  /* 0x000076322b7b7816 */ /* 0x040fe4000000007b */
[----:B------:R-:W-:Y:S01]  /*2950*/  SHF.L.U32 R115, R43, 0x10, RZ ;  /* 0x000000102b737819 */ /* 0x000fe200000006ff */
[----:B------:R-:W2:Y:S01]  /*2960*/  LDL R157, [R1+0x4] ;  /* 0x00000400019d7983 */ /* 0x000ea20000100800 */
[----:B---3--:R-:W-:-:S02]  /*2970*/  SHF.L.U32 R92, R40, 0x10, RZ ;  /* 0x00000010285c7819 */ /* 0x008fc400000006ff */
[----:B------:R-:W-:Y:S01]  /*2980*/  SHF.L.U32 R93, R41, 0x10, RZ ;  /* 0x00000010295d7819 */ /* 0x000fe200000006ff */
        /* <DEDUP_REMOVED lines=9> */
[----:B------:R-:W-:-:S02]  /*2a20*/  ISETP.GT.U32.AND P2, PT, R32, 0x1f, PT ;  /* 0x0000001f2000780c */ /* 0x000fc40003f44070 */
[C---:B------:R-:W-:Y:S02]  /*2a30*/  PRMT R124, R36.reuse, 0x7632, R124 ;  /* 0x00007632247c7816 */ /* 0x040fe4000000007c */
[----:B------:R-:W-:Y:S02]  /*2a40*/  SHF.L.U32 R116, R36, 0x10, RZ ;  /* 0x0000001024747819 */ /* 0x000fe400000006ff */
[----:B------:R-:W-:Y:S02]  /*2a50*/  PRMT R125, R37, 0x7632, R125 ;  /* 0x00007632257d7816 */ /* 0x000fe4000000007d */
[----:B------:R-:W-:Y:S02]  /*2a60*/  PRMT R126, R38, 0x7632, R126 ;  /* 0x00007632267e7816 */ /* 0x000fe4000000007e */
[----:B------:R-:W-:Y:S02]  /*2a70*/  PRMT R36, R39, 0x7632, R36 ;  /* 0x0000763227247816 */ /* 0x000fe40000000024 */
        /* <DEDUP_REMOVED lines=11> */
[----:B------:R-:W-:Y:S01]  /*2b30*/  FMUL.FTZ R118, R163, R118 ;  /* 0x00000076a3767220 */ /* 0x000fe20000410000 */
[----:B------:R-:W-:Y:S01]  /*2b40*/  FMUL.FTZ R119, R161, R119 ;  /* 0x00000077a1777220 */ /* 0x000fe20000410000 */
[----:B------:R-:W-:Y:S01]  /*2b50*/  FMUL.FTZ R126, R162, R126 ;  /* 0x0000007ea27e7220 */ /* 0x000fe20000410000 */
[----:B------:R-:W-:Y:S01]  /*2b60*/  BAR.SYNC.DEFER_BLOCKING 0x0 ;  /* 0x0000000000007b1d */ /* 0x000fe20000010000 */
[----:B----4-:R-:W-:Y:S01]  /*2b70*/  FMUL.FTZ R125, R127, R125 ;  /* 0x0000007d7f7d7220 */ /* 0x010fe20000410000 */
[----:B------:R-:W-:Y:S01]  /*2b80*/  FMUL.FTZ R127, R160, R36 ;  /* 0x00000024a07f7220 */ /* 0x000fe20000410000 */
[----:B--2---:R-:W-:Y:S01]  /*2b90*/  FMUL.FTZ R116, R164, R116 ;  /* 0x00000074a4747220 */ /* 0x004fe20000410000 */
        /* <DEDUP_REMOVED lines=10> */
[----:B------:R-:W-:Y:S06]  /*2c40*/  @P2 BRA `(.L_x_2968) ;  /* 0x0000000000f02947 */ /* 0x000fec0003800000 */
        /* <DEDUP_REMOVED lines=35> */
.L_x_3027:
[----:B------:R-:W-:Y:S01]  /*2e80*/  ISETP.GE.AND P3, PT, R165, 0x10, PT ;  /* 0x00000010a500780c */ /* 0x000fe20003f66270 */
[----:B------:R-:W-:-:S12]  /*2e90*/  UMOV UR36, 0xffffffff ;  /* 0xffffffff00247882 */ /* 0x000fd80000000000 */
[C---:B0-2---:R-:W-:Y:S01]  /*2ea0*/  @P3 FFMA.FTZ R43, R42.reuse, R146, R43 ;  /* 0x000000922a2b3223 */ /* 0x045fe2000001002b */
[----:B---3--:R-:W-:Y:S01]  /*2eb0*/  @P3 FMUL.FTZ R42, R42, R148 ;  /* 0x000000942a2a3220 */ /* 0x008fe20000410000 */
[----:B------:R-:W-:Y:S06]  /*2ec0*/  BRA.DIV UR36, `(.L_x_2970) ;  /* 0x00000042240c7947 */ /* 0x000fec000b800000 */
.L_x_3030:
[----:B------:R-:W-:-:S03]  /*2ed0*/  UMOV UR36, 0xffffffff ;  /* 0xffffffff00247882 */ /* 0x000fc60000000000 */
[----:B------:R-:W-:Y:S05]  /*2ee0*/  BRA.DIV UR36, `(.L_x_2971) ;  /* 0x00000042242c7947 */ /* 0x000fea000b800000 */
.L_x_3033:
[----:B------:R-:W-:-:S03]  /*2ef0*/  UMOV UR36, 0xffffffff ;  /* 0xffffffff00247882 */ /* 0x000fc60000000000 */
[----:B------:R-:W-:Y:S05]  /*2f00*/  BRA.DIV UR36, `(.L_x_2972) ;  /* 0x00000042244c7947 */ /* 0x000fea000b800000 */
[----:B------:R-:W0:Y:S04]  /*2f10*/  SHFL.UP PT, R42, R42, 0x1, RZ ;  /* 0x042000002a2a7989 */ /* 0x000e2800000e00ff */
[----:B------:R-:W2:Y:S04]  /*2f20*/  SHFL.UP PT, R43, R43, 0x1, RZ ;  /* 0x042000002b2b7989 */ /* 0x000ea800000e00ff */
[----:B-----5:R-:W3:Y:S04]  /*2f30*/  SHFL.IDX PT, R88, R88, RZ, 0x1f ;  /* 0x00001fff58587589 */ /* 0x020ee800000e0000 */
[----:B------:R-:W4:Y:S02]  /*2f40*/  SHFL.IDX PT, R89, R89, RZ, 0x1f ;  /* 0x00001fff59597589 */ /* 0x000f2400000e0000 */
.L_x_3039:
        /* <DEDUP_REMOVED lines=12> */
.L_x_2968:
[----:B------:R-:W-:Y:S05]  /*3010*/  WARPSYNC.ALL ;  /* 0x0000000000007948 */ /* 0x000fea0003800000 */
[----:B------:R-:W-:Y:S01]  /*3020*/  BAR.SYNC.DEFER_BLOCKING 0x0 ;  /* 0x0000000000007b1d */ /* 0x000fe20000010000 */
[C---:B01----:R-:W-:Y:S01]  /*3030*/  FMUL.FTZ R38, R107.reuse, R113 ;  /* 0x000000716b267220 */ /* 0x043fe20000410000 */
[----:B------:R-:W-:Y:S01]  /*3040*/  FFMA.FTZ R39, R107, R127, R119 ;  /* 0x0000007f6b277223 */ /* 0x000fe20000010077 */
[----:B------:R-:W-:Y:S01]  /*3050*/  HFMA2.MMA R37, -RZ, RZ, 0, 0 ;  /* 0x00000000ff257435 */ /* 0x000fe200000001ff */
        /* <DEDUP_REMOVED lines=100> */
.L_x_3056:
        /* <DEDUP_REMOVED lines=15> */
.L_x_2973:
[----:B------:R-:W-:Y:S05]  /*3790*/  WARPSYNC.ALL ;  /* 0x0000000000007948 */ /* 0x000fea0003800000 */
[----:B------:R-:W-:Y:S01]  /*37a0*/  ISETP.NE.AND P0, PT, R32, RZ, PT ;  /* 0x000000ff2000720c */ /* 0x000fe20003f05270 */
[----:B0-----:R-:W2:Y:S01]  /*37b0*/  LDL.LU R40, [R1+0x30] ;  /* 0x0000300001287983 */ /* 0x001ea20000300800 */
[----:B------:R-:W-:Y:S01]  /*37c0*/  BAR.SYNC.DEFER_BLOCKING 0x0 ;  /* 0x0000000000007b1d */ /* 0x000fe20000010000 */
[----:B------:R-:W-:-:S05]  /*37d0*/  MOV R38, UR7 ;  /* 0x0000000700267c02 */ /* 0x000fca0008000f00 */
[----:B------:R-:W3:Y:S04]  /*37e0*/  LDL.LU R39, [R1+0x34] ;  /* 0x0000340001277983 */ /* 0x000ee80000300800 */
[----:B------:R-:W0:Y:S01]  /*37f0*/  LDS R112, [R112+0x6854] ;  /* 0x0068540070707984 */ /* 0x000e220000000800 */
[----:B------:R-:W-:-:S03]  /*3800*/  @!P0 LEA R38, R38, R31, 0x3 ;  /* 0x0000001f26268211 */ /* 0x000fc600078e18ff */
[----:B------:R-:W4:Y:S04]  /*3810*/  LDL.LU R41, [R1+0x38] ;  /* 0x0000380001297983 */ /* 0x000f280000300800 */
[----:B------:R1:W-:Y:S01]  /*3820*/  @!P0 STS.64 [R38+0x7750], R36 ;  /* 0x0077502426008388 */ /* 0x0003e20000000a00 */
[----:B------:R-:W-:Y:S01]  /*3830*/  FFMA.FTZ R108, R55, -R108, R142 ;  /* 0x8000006c376c7223 */ /* 0x000fe2000001008e */
[----:B------:R-:W-:Y:S01]  /*3840*/  FFMA.FTZ R90, R106, -R90, R141 ;  /* 0x8000005a6a5a7223 */ /* 0x000fe2000001008d */
[----:B-1----:R-:W-:Y:S01]  /*3850*/  FFMA.FTZ R36, R110, -R111, R143 ;  /* 0x8000006f6e247223 */ /* 0x002fe2000001008f */
[----:B0-----:R-:W-:-:S04]  /*3860*/  FFMA.FTZ R113, R112, R113, R127 ;  /* 0x0000007170717223 */ /* 0x001fc8000001007f */
[-C--:B------:R-:W-:Y:S01]  /*3870*/  FFMA.FTZ R107, R107, R113.reuse, R119 ;  /* 0x000000716b6b7223 */ /* 0x080fe20000010077 */
[----:B------:R-:W-:Y:S01]  /*3880*/  FMUL.FTZ R37, R110, R113 ;  /* 0x000000716e257220 */ /* 0x000fe20000410000 */
[----:B------:R-:W-:Y:S01]  /*3890*/  FMUL.FTZ R38, R113, UR38 ;  /* 0x0000002671267c20 */ /* 0x000fe20008410000 */
[----:B------:R-:W-:Y:S01]  /*38a0*/  FFMA.FTZ R81, R94, -R81, R129 ;  /* 0x800000515e517223 */ /* 0x000fe20000010081 */
[-C--:B------:R-:W-:Y:S01]  /*38b0*/  FFMA.FTZ R105, R105, R107.reuse, R126 ;  /* 0x0000006b69697223 */ /* 0x080fe2000001007e */
[----:B------:R-:W-:Y:S01]  /*38c0*/  FMUL.FTZ R55, R55, R107 ;  /* 0x0000006b37377220 */ /* 0x000fe20000410000 */
[----:B------:R-:W-:Y:S01]  /*38d0*/  FMUL.FTZ R38, R36, R38 ;  /* 0x0000002624267220 */ /* 0x000fe20000410000 */
[----:B------:R-:W-:Y:S01]  /*38e0*/  FFMA.FTZ R73, R4, -R73, R128 ;  /* 0x8000004904497223 */ /* 0x000fe20000010080 */
[----:B------:R-:W-:Y:S01]  /*38f0*/  FFMA.FTZ R103, R103, R105, R118 ;  /* 0x0000006967677223 */ /* 0x000fe20000010076 */
[----:B------:R-:W-:Y:S01]  /*3900*/  FFMA.FTZ R83, R96, -R83, R131 ;  /* 0x8000005360537223 */ /* 0x000fe20000010083 */
[----:B------:R-:W-:Y:S01]  /*3910*/  FFMA.FTZ R80, R54, -R80, R140 ;  /* 0x8000005036507223 */ /* 0x000fe2000001008c */
[----:B------:R-:W-:Y:S01]  /*3920*/  FFMA.FTZ R74, R3, -R74, R130 ;  /* 0x8000004a034a7223 */ /* 0x000fe20000010082 */
[----:B------:R-:W-:Y:S01]  /*3930*/  FFMA.FTZ R101, R101, R103, R125 ;  /* 0x0000006765657223 */ /* 0x000fe2000001007d */
[----:B------:R-:W-:Y:S01]  /*3940*/  FFMA.FTZ R76, R2, -R76, R132 ;  /* 0x8000004c024c7223 */ /* 0x000fe20000010084 */
[----:B------:R-:W-:Y:S01]  /*3950*/  FFMA.FTZ R84, R98, -R84, R133 ;  /* 0x8000005462547223 */ /* 0x000fe20000010085 */
[----:B------:R-:W-:Y:S01]  /*3960*/  FFMA.FTZ R77, R0, -R77, R134 ;  /* 0x8000004d004d7223 */ /* 0x000fe20000010086 */
[----:B------:R-:W-:Y:S01]  /*3970*/  FFMA.FTZ R99, R99, R101, R117 ;  /* 0x0000006563637223 */ /* 0x000fe20000010075 */
[----:B------:R-:W-:Y:S01]  /*3980*/  FFMA.FTZ R78, R33, -R78, R136 ;  /* 0x8000004e214e7223 */ /* 0x000fe20000010088 */
[----:B------:R-:W-:-:S02]  /*3990*/  FMUL.FTZ R113, R12, R113 ;  /* 0x000000710c717220 */ /* 0x000fc40000410000 */
[----:B------:R-:W-:-:S04]  /*39a0*/  FFMA.FTZ R97, R97, R99, R124 ;  /* 0x0000006361617223 */ /* 0x000fc8000001007c */
[----:B------:R-:W-:Y:S01]  /*39b0*/  FFMA.FTZ R116, R95, R97, R116 ;  /* 0x000000615f747223 */ /* 0x000fe20000010074 */
[----:B--2---:R-:W-:Y:S01]  /*39c0*/  FFMA.FTZ R40, R12, R37, R40 ;  /* 0x000000250c287223 */ /* 0x004fe20000010028 */
[----:B------:R-:W-:Y:S01]  /*39d0*/  FMUL.FTZ R106, R106, R105 ;  /* 0x000000696a6a7220 */ /* 0x000fe20000410000 */
[----:B------:R-:W-:Y:S01]  /*39e0*/  FMUL.FTZ R42, R54, R103 ;  /* 0x00000067362a7220 */ /* 0x000fe20000410000 */
[----:B------:R-:W-:Y:S01]  /*39f0*/  FMUL.FTZ R43, R104, R101 ;  /* 0x00000065682b7220 */ /* 0x000fe20000410000 */
[----:B------:R-:W-:Y:S01]  /*3a00*/  FFMA.FTZ R91, R91, R116, R123 ;  /* 0x000000745b5b7223 */ /* 0x000fe2000001007b */
[----:B------:R0:W-:Y:S04]  /*3a10*/  STL [R1+0x30], R40 ;  /* 0x0000302801007387 */ /* 0x0001e80000100800 */
[----:B0-----:R-:W2:Y:S01]  /*3a20*/  LDL.LU R40, [R1+0x3c] ;  /* 0x00003c0001287983 */ /* 0x001ea20000300800 */
[----:B---3--:R-:W-:Y:S01]  /*3a30*/  FFMA.FTZ R39, R20, R55, R39 ;  /* 0x0000003714277223 */ /* 0x008fe20000010027 */
[----:B------:R-:W-:Y:S01]  /*3a40*/  FFMA.FTZ R37, R109, R37, R38 ;  /* 0x000000256d257223 */ /* 0x000fe20000010026 */
[----:B------:R-:W-:Y:S01]  /*3a50*/  FFMA.FTZ R82, R82, R91, R115 ;  /* 0x0000005b52527223 */ /* 0x000fe20000010073 */
[----:B------:R-:W3:Y:S01]  /*3a60*/  LDL.LU R95, [R1+0x40] ;  /* 0x00004000015f7983 */ /* 0x000ee20000300800 */
[----:B------:R-:W-:Y:S01]  /*3a70*/  FMUL.FTZ R38, R107, UR38 ;  /* 0x000000266b267c20 */ /* 0x000fe20008410000 */
[----:B------:R-:W-:Y:S01]  /*3a80*/  FFMA.FTZ R117, R100, -R85, R135 ;  /* 0x8000005564757223 */ /* 0x000fe20000010087 */
[----:B------:R-:W-:Y:S01]  /*3a90*/  IADD3 R111, R32, 0x200, RZ ;  /* 0x00000200206f7810 */ /* 0x000fe20007ffe0ff */
[----:B-----5:R-:W3:Y:S01]  /*3aa0*/  LDL.LU R89, [R1+0x44] ;  /* 0x0000440001597983 */ /* 0x020ee20000300800 */
[----:B------:R-:W-:Y:S01]  /*3ab0*/  FMUL.FTZ R36, R36, R113 ;  /* 0x0000007124247220 */ /* 0x000fe20000410000 */
[----:B----4-:R-:W-:-:S02]  /*3ac0*/  FFMA.FTZ R41, R13, R106, R41 ;  /* 0x0000006a0d297223 */ /* 0x010fc40000010029 */
[----:B------:R0:W-:Y:S01]  /*3ad0*/  STL [R1+0x34], R39 ;  /* 0x0000342701007387 */ /* 0x0001e20000100800 */
[----:B--2---:R-:W-:-:S03]  /*3ae0*/  FFMA.FTZ R40, R21, R42, R40 ;  /* 0x0000002a15287223 */ /* 0x004fc60000010028 */
[----:B------:R1:W-:Y:S01]  /*3af0*/  STL [R1+0x38], R41 ;  /* 0x0000382901007387 */ /* 0x0003e20000100800 */
[----:B------:R-:W-:Y:S01]  /*3b00*/  FADD.FTZ R5, R37, R5 ;  /* 0x0000000525057221 */ /* 0x000fe20000010000 */
[----:B------:R-:W-:Y:S01]  /*3b10*/  FFMA.FTZ R75, R75, R82, R122 ;  /* 0x000000524b4b7223 */ /* 0x000fe2000001007a */
[----:B---3--:R-:W-:Y:S01]  /*3b20*/  FFMA.FTZ R95, R14, R43, R95 ;  /* 0x0000002b0e5f7223 */ /* 0x008fe2000001005f */
[----:B------:R2:W-:Y:S01]  /*3b30*/  STL [R1+0x3c], R40 ;  /* 0x00003c2801007387 */ /* 0x0005e20000100800 */
[----:B------:R-:W-:Y:S01]  /*3b40*/  FMUL.FTZ R38, R108, R38 ;  /* 0x000000266c267220 */ /* 0x000fe20000410000 */
[----:B------:R-:W-:Y:S01]  /*3b50*/  FMUL.FTZ R54, R99, UR38 ;  /* 0x0000002663367c20 */ /* 0x000fe20008410000 */
[----:B------:R-:W-:Y:S01]  /*3b60*/  FMUL.FTZ R109, R109, R113 ;  /* 0x000000716d6d7220 */ /* 0x000fe20000410000 */
[----:B------:R-:W3:Y:S04]  /*3b70*/  LDL R146, [R1+0x2c] ;  /* 0x00002c0001927983 */ /* 0x000ee80000100800 */
[----:B------:R-:W-:Y:S04]  /*3b80*/  STL [R1+0x40], R95 ;  /* 0x0000405f01007387 */ /* 0x000fe80000100800 */
[----:B------:R-:W4:Y:S01]  /*3b90*/  LDL R145, [R1+0x28] ;  /* 0x0000280001917983 */ /* 0x000f220000100800 */
[----:B0-----:R-:W-:-:S04]  /*3ba0*/  FMUL.FTZ R39, R105, UR38 ;  /* 0x0000002669277c20 */ /* 0x001fc80008410000 */
[----:B------:R-:W-:-:S04]  /*3bb0*/  FMUL.FTZ R39, R90, R39 ;  /* 0x000000275a277220 */ /* 0x000fc80000410000 */
[----:B------:R-:W-:-:S04]  /*3bc0*/  FFMA.FTZ R37, R72, R106, R39 ;  /* 0x0000006a48257223 */ /* 0x000fc80000010027 */
[----:B------:R-:W-:Y:S01]  /*3bd0*/  FADD.FTZ R159, R37, R159 ;  /* 0x0000009f259f7221 */ /* 0x000fe20000010000 */
[C---:B------:R-:W-:Y:S01]  /*3be0*/  FFMA.FTZ R37, R35.reuse, -R79, R138 ;  /* 0x8000004f23257223 */ /* 0x040fe2000001008a */
[----:B------:R-:W-:-:S04]  /*3bf0*/  FMUL.FTZ R35, R35, R99 ;  /* 0x0000006323237220 */ /* 0x000fc80000410000 */
[----:B------:R-:W-:-:S05]  /*3c00*/  FFMA.FTZ R89, R22, R35, R89 ;  /* 0x0000002316597223 */ /* 0x000fca0000010059 */
[----:B------:R0:W-:Y:S04]  /*3c10*/  STL [R1+0x44], R89 ;  /* 0x0000445901007387 */ /* 0x0001e80000100800 */
[----:B------:R-:W2:Y:S01]  /*3c20*/  LDL R165, [R1+0x24] ;  /* 0x0000240001a57983 */ /* 0x000ea20000100800 */
[----:B----4-:R-:W-:-:S03]  /*3c30*/  FMUL.FTZ R129, R145, R129 ;  /* 0x0000008191817220 */ /* 0x010fc60000410000 */
[----:B------:R-:W4:Y:S04]  /*3c40*/  LDL R145, [R1+0x20] ;  /* 0x0000200001917983 */ /* 0x000f280000100800 */
[----:B------:R-:W4:Y:S04]  /*3c50*/  LDL.LU R119, [R1+0x48] ;  /* 0x0000480001777983 */ /* 0x000f280000300800 */
[----:B------:R-:W4:Y:S01]  /*3c60*/  LDL R148, [R1+0xc] ;  /* 0x00000c0001947983 */ /* 0x000f220000100800 */
[----:B---3--:R-:W-:-:S03]  /*3c70*/  FMUL.FTZ R128, R146, R128 ;  /* 0x0000008092807220 */ /* 0x008fc60000410000 */
[----:B------:R-:W3:Y:S04]  /*3c80*/  LDL R146, [R1+0x4] ;  /* 0x0000040001927983 */ /* 0x000ee80000100800 */
[----:B------:R-:W3:Y:S04]  /*3c90*/  LDL R164, [R1+0x1c] ;  /* 0x00001c0001a47983 */ /* 0x000ee80000100800 */
[----:B------:R-:W3:Y:S04]  /*3ca0*/  LDL R157, [R1+0x18] ;  /* 0x00001800019d7983 */ /* 0x000ee80000100800 */
[----:B------:R-:W3:Y:S04]  /*3cb0*/  LDL R150, [R1+0x14] ;  /* 0x0000140001967983 */ /* 0x000ee80000100800 */
[----:B------:R-:W3:Y:S04]  /*3cc0*/  LDL R149, [R1+0x10] ;  /* 0x0000100001957983 */ /* 0x000ee80000100800 */
[----:B------:R-:W3:Y:S01]  /*3cd0*/  LDL R147, [R1+0x8] ;  /* 0x0000080001937983 */ /* 0x000ee20000100800 */
[----:B------:R-:W-:Y:S01]  /*3ce0*/  FFMA.FTZ R68, R68, R75, R114 ;  /* 0x0000004b44447223 */ /* 0x000fe20000010072 */
[----:B------:R-:W-:Y:S01]  /*3cf0*/  FFMA.FTZ R38, R64, R55, R38 ;  /* 0x0000003740267223 */ /* 0x000fe20000010026 */
[----:B------:R-:W-:-:S02]  /*3d00*/  FMUL.FTZ R39, R103, UR38 ;  /* 0x0000002667277c20 */ /* 0x000fc40008410000 */
[----:B------:R-:W-:Y:S01]  /*3d10*/  FFMA.FTZ R61, R61, R68, R121 ;  /* 0x000000443d3d7223 */ /* 0x000fe20000010079 */
[----:B------:R-:W-:Y:S01]  /*3d20*/  FADD.FTZ R6, R38, R6 ;  /* 0x0000000626067221 */ /* 0x000fe20000010000 */
[----:B------:R-:W-:Y:S02]  /*3d30*/  FMUL.FTZ R38, R80, R39 ;  /* 0x0000002750267220 */ /* 0x000fe40000410000 */
[----:B------:R-:W-:Y:S01]  /*3d40*/  FFMA.FTZ R53, R53, R61, R93 ;  /* 0x0000003d35357223 */ /* 0x000fe2000001005d */
[----:B-1----:R-:W-:Y:S01]  /*3d50*/  FMUL.FTZ R41, R101, UR38 ;  /* 0x0000002665297c20 */ /* 0x002fe20008410000 */
[----:B------:R-:W-:Y:S01]  /*3d60*/  FFMA.FTZ R42, R63, R42, R38 ;  /* 0x0000002a3f2a7223 */ /* 0x000fe20000010026 */
[----:B------:R-:W-:Y:S01]  /*3d70*/  FFMA.FTZ R38, R104, -R87, R139 ;  /* 0x8000005768267223 */ /* 0x000fe2000001008b */
[----:B------:R-:W-:Y:S01]  /*3d80*/  FFMA.FTZ R52, R52, R53, R120 ;  /* 0x0000003534347223 */ /* 0x000fe20000010078 */
[----:B------:R-:W-:-:S03]  /*3d90*/  SHF.L.U32 R39, R32, 0x4, RZ ;  /* 0x0000000420277819 */ /* 0x000fc600000006ff */
[----:B------:R-:W-:Y:S01]  /*3da0*/  FFMA.FTZ R34, R34, R52, R92 ;  /* 0x0000003422227223 */ /* 0x000fe2000001005c */
[----:B------:R-:W-:Y:S01]  /*3db0*/  FMUL.FTZ R92, R38, R41 ;  /* 0x00000029265c7220 */ /* 0x000fe20000410000 */
[----:B------:R-:W-:Y:S01]  /*3dc0*/  LEA.HI.SX32 R88, R39, R39, 0x1b ;  /* 0x0000002727587211 */ /* 0x000fe200078fdaff */
[----:B------:R-:W-:Y:S01]  /*3dd0*/  FMUL.FTZ R41, R37, R54 ;  /* 0x0000003625297220 */ /* 0x000fe20000410000 */
[----:B--2---:R-:W-:Y:S01]  /*3de0*/  FMUL.FTZ R40, R27, R34 ;  /* 0x000000221b287220 */ /* 0x004fe20000410000 */
[----:B------:R-:W-:Y:S01]  /*3df0*/  FFMA.FTZ R43, R71, R43, R92 ;  /* 0x0000002b472b7223 */ /* 0x000fe2000001005c */
[----:B------:R-:W-:Y:S01]  /*3e00*/  IADD3 R92, R39, 0x1, RZ ;  /* 0x00000001275c7810 */ /* 0x000fe20007ffe0ff */
[----:B------:R-:W-:Y:S01]  /*3e10*/  FFMA.FTZ R54, R62, R35, R41 ;  /* 0x000000233e367223 */ /* 0x000fe20000010029 */
[----:B------:R-:W-:Y:S01]  /*3e20*/  LEA R88, R88, R31, 0x2 ;  /* 0x0000001f58587211 */ /* 0x000fe200078e10ff */
[----:B------:R-:W-:Y:S01]  /*3e30*/  FMUL.FTZ R55, R56, R40 ;  /* 0x0000002838377220 */ /* 0x000fe20000410000 */
[----:B------:R-:W-:Y:S01]  /*3e40*/  LEA.HI.SX32 R92, R92, R39, 0x1b ;  /* 0x000000275c5c7211 */ /* 0x000fe200078fdaff */
[----:B------:R-:W-:Y:S01]  /*3e50*/  FMUL.FTZ R41, R19, R52 ;  /* 0x0000003413297220 */ /* 0x000fe20000410000 */
[----:B0-----:R-:W-:Y:S01]  /*3e60*/  FFMA.FTZ R89, R73, R40, RZ ;  /* 0x0000002849597223 */ /* 0x001fe200000100ff */
[----:B------:R-:W-:Y:S01]  /*3e70*/  IADD3 R104, R39, 0x2, RZ ;  /* 0x0000000227687810 */ /* 0x000fe20007ffe0ff */
[----:B------:R0:W-:Y:S01]  /*3e80*/  STS [R88+0x2100], R55 ;  /* 0x0021003758007388 */ /* 0x0001e20000000800 */
[----:B------:R-:W-:Y:S01]  /*3e90*/  FMUL.FTZ R40, R65, R41 ;  /* 0x0000002941287220 */ /* 0x000fe20000410000 */
[----:B------:R-:W-:Y:S01]  /*3ea0*/  FMUL.FTZ R35, R26, R53 ;  /* 0x000000351a237220 */ /* 0x000fe20000410000 */
[----:B------:R-:W-:Y:S01]  /*3eb0*/  FFMA.FTZ R89, R81, R41, R89 ;  /* 0x0000002951597223 */ /* 0x000fe20000010059 */
[----:B------:R-:W-:-:S02]  /*3ec0*/  LEA.HI.SX32 R79, R104, R39, 0x1b ;  /* 0x00000027684f7211 */ /* 0x000fc400078fdaff */
[----:B0-----:R-:W-:Y:S01]  /*3ed0*/  LEA R55, R92, R31, 0x2 ;  /* 0x0000001f5c377211 */ /* 0x001fe200078e10ff */
[-C--:B------:R-:W-:Y:S01]  /*3ee0*/  FMUL.FTZ R41, R57, R35.reuse ;  /* 0x0000002339297220 */ /* 0x080fe20000410000 */
[----:B------:R-:W-:Y:S01]  /*3ef0*/  IADD3 R87, R39, 0x3, RZ ;  /* 0x0000000327577810 */ /* 0x000fe20007ffe0ff */
[----:B------:R-:W-:Y:S02]  /*3f00*/  FFMA.FTZ R35, R74, R35, R89 ;  /* 0x000000234a237223 */ /* 0x000fe40000010059 */
[----:B------:R0:W-:Y:S01]  /*3f10*/  STS [R55+0x2104], R40 ;  /* 0x0021042837007388 */ /* 0x0001e20000000800 */
[----:B------:R-:W-:Y:S02]  /*3f20*/  LEA R79, R79, R31, 0x2 ;  /* 0x0000001f4f4f7211 */ /* 0x000fe400078e10ff */
[----:B------:R-:W-:Y:S01]  /*3f30*/  LEA.HI.SX32 R87, R87, R39, 0x1b ;  /* 0x0000002757577211 */ /* 0x000fe200078fdaff */
[----:B------:R-:W-:Y:S01]  /*3f40*/  FMUL.FTZ R39, R25, R68 ;  /* 0x0000004419277220 */ /* 0x000fe20000410000 */
[----:B0-----:R-:W-:Y:S01]  /*3f50*/  FMUL.FTZ R40, R18, R61 ;  /* 0x0000003d12287220 */ /* 0x001fe20000410000 */
[----:B------:R0:W-:Y:S03]  /*3f60*/  STS [R79+0x2108], R41 ;  /* 0x002108294f007388 */ /* 0x0001e60000000800 */
[-C--:B------:R-:W-:Y:S01]  /*3f70*/  FFMA.FTZ R35, R83, R40.reuse, R35 ;  /* 0x0000002853237223 */ /* 0x080fe20000010023 */
[----:B------:R-:W-:Y:S01]  /*3f80*/  LEA R87, R87, R31, 0x2 ;  /* 0x0000001f57577211 */ /* 0x000fe200078e10ff */
[----:B------:R-:W-:-:S02]  /*3f90*/  FMUL.FTZ R40, R66, R40 ;  /* 0x0000002842287220 */ /* 0x000fc40000410000 */
[----:B------:R-:W-:Y:S01]  /*3fa0*/  FFMA.FTZ R35, R76, R39, R35 ;  /* 0x000000274c237223 */ /* 0x000fe20000010023 */
[----:B0-----:R-:W-:Y:S01]  /*3fb0*/  FMUL.FTZ R41, R17, R75 ;  /* 0x0000004b11297220 */ /* 0x001fe20000410000 */
[----:B------:R-:W-:Y:S01]  /*3fc0*/  FMUL.FTZ R39, R58, R39 ;  /* 0x000000273a277220 */ /* 0x000fe20000410000 */
[----:B----4-:R-:W-:Y:S02]  /*3fd0*/  FMUL.FTZ R131, R145, R131 ;  /* 0x0000008391837220 */ /* 0x010fe40000410000 */
[----:B------:R-:W2:Y:S01]  /*3fe0*/  LDL R145, [R1] ;  /* 0x0000000001917983 */ /* 0x000ea20000100800 */
[-C--:B------:R-:W-:Y:S01]  /*3ff0*/  FFMA.FTZ R35, R84, R41.reuse, R35 ;  /* 0x0000002954237223 */ /* 0x080fe20000010023 */
[----:B------:R-:W-:Y:S02]  /*4000*/  FMUL.FTZ R41, R67, R41 ;  /* 0x0000002943297220 */ /* 0x000fe40000410000 */
[----:B------:R0:W-:Y:S04]  /*4010*/  STS [R87+0x210c], R40 ;  /* 0x00210c2857007388 */ /* 0x0001e80000000800 */
[----:B------:R1:W-:Y:S01]  /*4020*/  STS [R88+0x2110], R39 ;  /* 0x0021102758007388 */ /* 0x0003e20000000800 */
[----:B0-----:R-:W-:-:S03]  /*4030*/  FMUL.FTZ R40, R24, R82 ;  /* 0x0000005218287220 */ /* 0x001fc60000410000 */
[----:B------:R0:W-:Y:S01]  /*4040*/  STS [R88+0x2114], R41 ;  /* 0x0021142958007388 */ /* 0x0001e20000000800 */
[----:B-1----:R-:W-:Y:S01]  /*4050*/  FMUL.FTZ R39, R16, R91 ;  /* 0x0000005b10277220 */ /* 0x002fe20000410000 */
[-C--:B0-----:R-:W-:Y:S01]  /*4060*/  FFMA.FTZ R41, R77, R40.reuse, R35 ;  /* 0x000000284d297223 */ /* 0x081fe20000010023 */
[----:B------:R-:W-:Y:S02]  /*4070*/  FMUL.FTZ R35, R59, R40 ;  /* 0x000000283b237220 */ /* 0x000fe40000410000 */
[-C--:B------:R-:W-:Y:S01]  /*4080*/  FMUL.FTZ R40, R69, R39.reuse ;  /* 0x0000002745287220 */ /* 0x080fe20000410000 */
[----:B------:R-:W-:Y:S02]  /*4090*/  FFMA.FTZ R41, R117, R39, R41 ;  /* 0x0000002775297223 */ /* 0x000fe40000010029 */
[----:B------:R0:W-:Y:S01]  /*40a0*/  STS [R88+0x2118], R35 ;  /* 0x0021182358007388 */ /* 0x0001e20000000800 */
[----:B------:R-:W-:-:S03]  /*40b0*/  FFMA.FTZ R39, R102, -R86, R137 ;  /* 0x8000005666277223 */ /* 0x000fc60000010089 */
[----:B------:R1:W-:Y:S01]  /*40c0*/  STS [R88+0x211c], R40 ;  /* 0x00211c2858007388 */ /* 0x0003e20000000800 */
[----:B0-----:R-:W-:Y:S01]  /*40d0*/  FMUL.FTZ R35, R23, R116 ;  /* 0x0000007417237220 */ /* 0x001fe20000410000 */
[----:B-1----:R-:W-:-:S03]  /*40e0*/  FMUL.FTZ R40, R15, R97 ;  /* 0x000000610f287220 */ /* 0x002fc60000410000 */
[----:B------:R-:W-:Y:S01]  /*40f0*/  FFMA.FTZ R41, R78, R35, R41 ;  /* 0x000000234e297223 */ /* 0x000fe20000010029 */
[----:B------:R-:W-:Y:S01]  /*4100*/  FMUL.FTZ R89, R97, UR38 ;  /* 0x0000002661597c20 */ /* 0x000fe20008410000 */
[----:B------:R-:W-:Y:S01]  /*4110*/  FMUL.FTZ R99, R22, R99 ;  /* 0x0000006316637220 */ /* 0x000fe20000410000 */
[-C--:B------:R-:W-:Y:S01]  /*4120*/  FMUL.FTZ R85, R70, R40.reuse ;  /* 0x0000002846557220 */ /* 0x080fe20000410000 */
[C---:B------:R-:W-:Y:S01]  /*4130*/  FFMA.FTZ R40, R39.reuse, R40, R41 ;  /* 0x0000002827287223 */ /* 0x040fe20000010029 */
[----:B------:R-:W-:Y:S01]  /*4140*/  FMUL.FTZ R89, R39, R89 ;  /* 0x0000005927597220 */ /* 0x000fe20000410000 */
[----:B------:R-:W-:Y:S01]  /*4150*/  FMUL.FTZ R39, R62, R99 ;  /* 0x000000633e277220 */ /* 0x000fe20000410000 */
[----:B------:R-:W-:Y:S01]  /*4160*/  FMUL.FTZ R62, R14, R101 ;  /* 0x000000650e3e7220 */ /* 0x000fe20000410000 */
[----:B------:R-:W-:Y:S01]  /*4170*/  FFMA.FTZ R37, R37, R99, R40 ;  /* 0x0000006325257223 */ /* 0x000fe20000010028 */
[----:B------:R-:W-:Y:S01]  /*4180*/  FMUL.FTZ R40, R21, R103 ;  /* 0x0000006715287220 */ /* 0x000fe20000410000 */
[----:B------:R-:W-:Y:S01]  /*4190*/  FMUL.FTZ R105, R13, R105 ;  /* 0x000000690d697220 */ /* 0x000fe20000410000 */
[----:B------:R-:W-:Y:S01]  /*41a0*/  FMUL.FTZ R107, R20, R107 ;  /* 0x0000006b146b7220 */ /* 0x000fe20000410000 */
[----:B------:R0:W-:Y:S01]  /*41b0*/  STS [R88+0x2124], R85 ;  /* 0x0021245558007388 */ /* 0x0001e20000000800 */
[----:B------:R-:W-:Y:S01]  /*41c0*/  FMUL.FTZ R35, R60, R35 ;  /* 0x000000233c237220 */ /* 0x000fe20000410000 */
[----:B------:R-:W-:Y:S01]  /*41d0*/  FMUL.FTZ R71, R71, R62 ;  /* 0x0000003e47477220 */ /* 0x000fe20000410000 */
[----:B------:R-:W-:Y:S01]  /*41e0*/  FMUL.FTZ R63, R63, R40 ;  /* 0x000000283f3f7220 */ /* 0x000fe20000410000 */
[----:B------:R-:W-:Y:S01]  /*41f0*/  FMUL.FTZ R41, R72, R105 ;  /* 0x0000006948297220 */ /* 0x000fe20000410000 */
[----:B------:R-:W-:Y:S01]  /*4200*/  FFMA.FTZ R37, R38, R62, R37 ;  /* 0x0000003e26257223 */ /* 0x000fe20000010025 */
[----:B0-----:R-:W-:Y:S01]  /*4210*/  FMUL.FTZ R85, R64, R107 ;  /* 0x0000006b40557220 */ /* 0x001fe20000410000 */
[----:B------:R0:W-:Y:S02]  /*4220*/  STS [R88+0x2120], R35 ;  /* 0x0021202358007388 */ /* 0x0001e40000000800 */
[----:B------:R-:W-:-:S02]  /*4230*/  FFMA.FTZ R37, R80, R40, R37 ;  /* 0x0000002850257223 */ /* 0x000fc40000010025 */
[----:B------:R-:W-:Y:S04]  /*4240*/  STS [R88+0x2128], R39 ;  /* 0x0021282758007388 */ /* 0x000fe80000000800 */
[----:B------:R-:W-:Y:S04]  /*4250*/  STS [R88+0x212c], R71 ;  /* 0x00212c4758007388 */ /* 0x000fe80000000800 */
[----:B------:R-:W-:Y:S04]  /*4260*/  STS [R88+0x2130], R63 ;  /* 0x0021303f58007388 */ /* 0x000fe80000000800 */
[----:B------:R-:W-:Y:S04]  /*4270*/  STS [R88+0x2134], R41 ;  /* 0x0021342958007388 */ /* 0x000fe80000000800 */
[----:B------:R1:W-:Y:S04]  /*4280*/  STS [R88+0x2138], R85 ;  /* 0x0021385558007388 */ /* 0x0003e80000000800 */
[----:B------:R4:W-:Y:S01]  /*4290*/  STS [R88+0x213c], R109 ;  /* 0x00213c6d58007388 */ /* 0x0009e20000000800 */
[----:B0-----:R-:W-:Y:S01]  /*42a0*/  FFMA.FTZ R35, R90, R105, R37 ;  /* 0x000000695a237223 */ /* 0x001fe20000010025 */
[----:B------:R-:W-:Y:S01]  /*42b0*/  FMUL.FTZ R86, R102, R97 ;  /* 0x0000006166567220 */ /* 0x000fe20000410000 */
[----:B------:R-:W-:-:S02]  /*42c0*/  IADD3 R101, R32, 0x80, RZ ;  /* 0x0000008020657810 */ /* 0x000fc40007ffe0ff */
[----:B------:R-:W-:Y:S01]  /*42d0*/  FFMA.FTZ R35, R108, R107, R35 ;  /* 0x0000006b6c237223 */ /* 0x000fe20000010023 */
[C---:B------:R-:W-:Y:S02]  /*42e0*/  IADD3 R103, R32.reuse, 0x100, RZ ;  /* 0x0000010020677810 */ /* 0x040fe40007ffe0ff */
[C---:B------:R-:W-:Y:S02]  /*42f0*/  IADD3 R105, R32.reuse, 0x180, RZ ;  /* 0x0000018020697810 */ /* 0x040fe40007ffe0ff */
[C---:B------:R-:W-:Y:S02]  /*4300*/  IADD3 R107, R32.reuse, 0x280, RZ ;  /* 0x00000280206b7810 */ /* 0x040fe40007ffe0ff */
[C---:B------:R-:W-:Y:S02]  /*4310*/  IADD3 R99, R32.reuse, 0x300, RZ ;  /* 0x0000030020637810 */ /* 0x040fe40007ffe0ff */
[C---:B------:R-:W-:Y:S02]  /*4320*/  IADD3 R97, R32.reuse, 0x380, RZ ;  /* 0x0000038020617810 */ /* 0x040fe40007ffe0ff */
[----:B------:R-:W-:-:S02]  /*4330*/  IADD3 R95, R32, 0x400, RZ ;  /* 0x00000400205f7810 */ /* 0x000fc40007ffe0ff */
[C---:B------:R-:W-:Y:S02]  /*4340*/  IADD3 R93, R32.reuse, 0x480, RZ ;  /* 0x00000480205d7810 */ /* 0x040fe40007ffe0ff */
[C---:B-1----:R-:W-:Y:S02]  /*4350*/  IADD3 R85, R32.reuse, 0x500, RZ ;  /* 0x0000050020557810 */ /* 0x042fe40007ffe0ff */
[C---:B------:R-:W-:Y:S02]  /*4360*/  IADD3 R71, R32.reuse, 0x580, RZ ;  /* 0x0000058020477810 */ /* 0x040fe40007ffe0ff */
[C---:B------:R-:W-:Y:S02]  /*4370*/  IADD3 R63, R32.reuse, 0x600, RZ ;  /* 0x00000600203f7810 */ /* 0x040fe40007ffe0ff */
[C---:B------:R-:W-:Y:S02]  /*4380*/  IADD3 R41, R32.reuse, 0x680, RZ ;  /* 0x0000068020297810 */ /* 0x040fe40007ffe0ff */
[----:B------:R-:W-:-:S02]  /*4390*/  IADD3 R39, R32, 0x700, RZ ;  /* 0x0000070020277810 */ /* 0x000fc40007ffe0ff */
[C---:B------:R-:W-:Y:S02]  /*43a0*/  IADD3 R37, R32.reuse, 0x780, RZ ;  /* 0x0000078020257810 */ /* 0x040fe40007ffe0ff */
        /* <DEDUP_REMOVED lines=18> */
[----:B------:R-:W-:Y:S01]  /*44d0*/  BAR.SYNC.DEFER_BLOCKING 0x0 ;  /* 0x0000000000007b1d */ /* 0x000fe20000010000 */
[-C--:B------:R-:W-:Y:S02]  /*44e0*/  LEA R114, R114, R31.reuse, 0x2 ;  /* 0x0000001f72727211 */ /* 0x080fe400078e10ff */
[-C--:B------:R-:W-:Y:S02]  /*44f0*/  LEA R113, R90, R31.reuse, 0x2 ;  /* 0x0000001f5a717211 */ /* 0x080fe400078e10ff */
[-C--:B------:R-:W-:Y:S02]  /*4500*/  LEA R112, R112, R31.reuse, 0x2 ;  /* 0x0000001f70707211 */ /* 0x080fe400078e10ff */
[-C--:B------:R-:W-:Y:S02]  /*4510*/  LEA R111, R80, R31.reuse, 0x2 ;  /* 0x0000001f506f7211 */ /* 0x080fe400078e10ff */
[----:B------:R-:W-:-:S02]  /*4520*/  LEA R110, R110, R31, 0x2 ;  /* 0x0000001f6e6e7211 */ /* 0x000fc400078e10ff */
[-C--:B----4-:R-:W-:Y:S02]  /*4530*/  LEA R109, R72, R31.reuse, 0x2 ;  /* 0x0000001f486d7211 */ /* 0x090fe400078e10ff */
[-C--:B------:R-:W-:Y:S02]  /*4540*/  LEA R108, R108, R31.reuse, 0x2 ;  /* 0x0000001f6c6c7211 */ /* 0x080fe400078e10ff */
[-C--:B------:R-:W-:Y:S02]  /*4550*/  LEA R107, R64, R31.reuse, 0x2 ;  /* 0x0000001f406b7211 */ /* 0x080fe400078e10ff */
[-C--:B------:R-:W-:Y:S02]  /*4560*/  LEA R106, R106, R31.reuse, 0x2 ;  /* 0x0000001f6a6a7211 */ /* 0x080fe400078e10ff */
[-C--:B------:R-:W-:Y:S02]  /*4570*/  LEA R105, R62, R31.reuse, 0x2 ;  /* 0x0000001f3e697211 */ /* 0x080fe400078e10ff */
[----:B------:R-:W-:-:S02]  /*4580*/  LEA R104, R104, R31, 0x2 ;  /* 0x0000001f68687211 */ /* 0x000fc400078e10ff */
[-C--:B------:R-:W-:Y:S01]  /*4590*/  LEA R103, R40, R31.reuse, 0x2 ;  /* 0x0000001f28677211 */ /* 0x080fe200078e10ff */
[----:B------:R-:W0:Y:S01]  /*45a0*/  LDS R118, [R92+0x2100] ;  /* 0x002100005c767984 */ /* 0x000e220000000800 */
[-C--:B------:R-:W-:Y:S02]  /*45b0*/  LEA R102, R102, R31.reuse, 0x2 ;  /* 0x0000001f66667211 */ /* 0x080fe400078e10ff */
[----:B------:R-:W-:Y:S01]  /*45c0*/  LEA R101, R38, R31, 0x2 ;  /* 0x0000001f26657211 */ /* 0x000fe200078e10ff */
[----:B------:R-:W1:Y:S01]  /*45d0*/  LDS R99, [R115+0x2300] ;  /* 0x0023000073637984 */ /* 0x000e620000000800 */
[----:B------:R-:W-:Y:S01]  /*45e0*/  FADD.FTZ R158, R42, R158 ;  /* 0x0000009e2a9e7221 */ /* 0x000fe20000010000 */
[----:B------:R-:W-:Y:S02]  /*45f0*/  FADD.FTZ R156, R43, R156 ;  /* 0x0000009c2b9c7221 */ /* 0x000fe40000010000 */
[----:B------:R-:W4:Y:S01]  /*4600*/  LDS R97, [R114+0x2500] ;  /* 0x0025000072617984 */ /* 0x000f220000000800 */
[----:B------:R-:W3:Y:S01]  /*4610*/  LDC.64 R42, c[0x0][0x348] ;  /* 0x0000d200ff2a7b82 */ /* 0x000ee20000000a00 */
[----:B------:R-:W-:-:S02]  /*4620*/  FADD.FTZ R155, R54, R155 ;  /* 0x0000009b369b7221 */ /* 0x000fc40000010000 */
        /* <DEDUP_REMOVED lines=13> */
[----:B------:R-:W-:Y:S04]  /*4700*/  STS [R88+0x4200], R128 ;  /* 0x0042008058007388 */ /* 0x000fe80000000800 */
[----:B------:R1:W-:Y:S01]  /*4710*/  STS [R55+0x4204], R129 ;  /* 0x0042048137007388 */ /* 0x0003e20000000800 */
[----:B------:R-:W-:Y:S01]  /*4720*/  FMUL.FTZ R130, R165, R130 ;  /* 0x00000082a5827220 */ /* 0x000fe20000410000 */
[----:B-1----:R-:W1:Y:S04]  /*4730*/  LDC.64 R54, c[0x0][0x368] ;  /* 0x0000da00ff367b82 */ /* 0x002e680000000a00 */
[----:B------:R4:W-:Y:S01]  /*4740*/  STS [R79+0x4208], R130 ;  /* 0x004208824f007388 */ /* 0x0009e20000000800 */
[----:B------:R-:W-:Y:S01]  /*4750*/  FMUL.FTZ R33, R33, R116 ;  /* 0x0000007421217220 */ /* 0x000fe20000410000 */
[----:B------:R-:W-:-:S02]  /*4760*/  USHF.R.S32.HI UR36, URZ, 0x1f, UR41 ;  /* 0x0000001f3f247899 */ /* 0x000fc40008011429 */
[----:B------:R-:W-:Y:S01]  /*4770*/  STS [R87+0x420c], R131 ;  /* 0x00420c8357007388 */ /* 0x000fe20000000800 */
[----:B----4-:R-:W-:Y:S01]  /*4780*/  FMUL.FTZ R79, R148, R136 ;  /* 0x00000088944f7220 */ /* 0x010fe20000410000 */
[----:B------:R-:W-:-:S04]  /*4790*/  FMUL.FTZ R116, R116, UR38 ;  /* 0x0000002674747c20 */ /* 0x000fc80008410000 */
[----:B------:R4:W-:Y:S01]  /*47a0*/  STS [R88+0x4220], R79 ;  /* 0x0042204f58007388 */ /* 0x0009e20000000800 */
[-C--:B------:R-:W-:Y:S01]  /*47b0*/  FFMA.FTZ R70, R70, R86.reuse, R89 ;  /* 0x0000005646467223 */ /* 0x080fe20000010059 */
[----:B------:R-:W-:Y:S01]  /*47c0*/  FFMA.FTZ R119, R15, R86, R119 ;  /* 0x000000560f777223 */ /* 0x000fe20000010077 */
[----:B------:R-:W-:Y:S01]  /*47d0*/  FMUL.FTZ R116, R78, R116 ;  /* 0x000000744e747220 */ /* 0x000fe20000410000 */
[----:B---3--:R-:W-:Y:S01]  /*47e0*/  IMAD R86, R42, UR36, RZ ;  /* 0x000000242a567c24 */ /* 0x008fe2000f8e02ff */
[----:B------:R-:W-:Y:S01]  /*47f0*/  MOV R78, R32 ;  /* 0x00000020004e7202 */ /* 0x000fe20000000f00 */
[----:B----4-:R-:W-:Y:S01]  /*4800*/  HFMA2.MMA R79, -RZ, RZ, 0, 0 ;  /* 0x00000000ff4f7435 */ /* 0x010fe200000001ff */
[----:B-1----:R-:W-:Y:S02]  /*4810*/  IMAD R87, R54, UR36, RZ ;  /* 0x0000002436577c24 */ /* 0x002fe4000f8e02ff */
[----:B------:R-:W-:Y:S01]  /*4820*/  FMUL.FTZ R89, R146, R138 ;  /* 0x0000008a92597220 */ /* 0x000fe20000410000 */
[----:B------:R-:W-:-:S02]  /*4830*/  IMAD R86, R43, UR41, R86 ;  /* 0x000000292b567c24 */ /* 0x000fc4000f8e0256 */
[----:B------:R-:W-:Y:S01]  /*4840*/  IMAD R55, R55, UR41, R87 ;  /* 0x0000002937377c24 */ /* 0x000fe2000f8e0257 */
[----:B------:R-:W-:Y:S01]  /*4850*/  USHF.R.S32.HI UR37, URZ, 0x1f, UR43 ;  /* 0x0000001f3f257899 */ /* 0x000fe2000801142b */
[----:B------:R-:W-:-:S04]  /*4860*/  IMAD.WIDE.U32 R42, R42, UR41, R78 ;  /* 0x000000292a2a7c25 */ /* 0x000fc8000f8e004e */
[----:B------:R-:W-:Y:S01]  /*4870*/  IMAD.WIDE.U32 R78, R54, UR41, R78 ;  /* 0x00000029364e7c25 */ /* 0x000fe2000f8e004e */
[----:B------:R1:W-:Y:S01]  /*4880*/  STS [R88+0x4228], R89 ;  /* 0x0042285958007388 */ /* 0x0003e20000000800 */
[----:B------:R-:W-:Y:S02]  /*4890*/  IADD3 R43, R43, R86, RZ ;  /* 0x000000562b2b7210 */ /* 0x000fe40007ffe0ff */
[----:B------:R-:W-:Y:S02]  /*48a0*/  MOV R87, UR32 ;  /* 0x0000002000577c02 */ /* 0x000fe40008000f00 */
[----:B------:R-:W-:Y:S01]  /*48b0*/  IADD3 R79, R79, R55, RZ ;  /* 0x000000374f4f7210 */ /* 0x000fe20007ffe0ff */
[----:B------:R-:W-:Y:S01]  /*48c0*/  UIMAD UR36, UR37, UR32, URZ ;  /* 0x00000020252472a4 */ /* 0x000fe2000f8e023f */
[----:B-1----:R-:W-:Y:S01]  /*48d0*/  MOV R89, UR34 ;  /* 0x0000002200597c02 */ /* 0x002fe20008000f00 */
[----:B------:R-:W-:-:S04]  /*48e0*/  IMAD.WIDE.U32 R54, R87, UR43, R42 ;  /* 0x0000002b57367c25 */ /* 0x000fc8000f8e002a */
[----:B------:R-:W-:Y:S01]  /*48f0*/  FMUL.FTZ R100, R100, R91 ;  /* 0x0000005b64647220 */ /* 0x000fe20000410000 */
[----:B------:R-:W-:Y:S01]  /*4900*/  FMUL.FTZ R132, R164, R132 ;  /* 0x00000084a4847220 */ /* 0x000fe20000410000 */
[----:B------:R-:W-:Y:S01]  /*4910*/  FMUL.FTZ R91, R91, UR38 ;  /* 0x000000265b5b7c20 */ /* 0x000fe20008410000 */
[----:B------:R-:W-:-:S04]  /*4920*/  IMAD.WIDE.U32 R42, R89, UR43, R78 ;  /* 0x0000002b592a7c25 */ /* 0x000fc8000f8e004e */
[----:B------:R-:W-:Y:S01]  /*4930*/  FMUL.FTZ R133, R157, R133 ;  /* 0x000000859d857220 */ /* 0x000fe20000410000 */
[----:B------:R-:W-:Y:S01]  /*4940*/  FMUL.FTZ R134, R150, R134 ;  /* 0x0000008696867220 */ /* 0x000fe20000410000 */
[----:B------:R-:W-:Y:S01]  /*4950*/  FMUL.FTZ R135, R149, R135 ;  /* 0x0000008795877220 */ /* 0x000fe20000410000 */
[----:B------:R-:W-:Y:S01]  /*4960*/  FMUL.FTZ R137, R147, R137 ;  /* 0x0000008993897220 */ /* 0x000fe20000410000 */
[----:B--2---:R-:W-:Y:S01]  /*4970*/  FMUL.FTZ R139, R145, R139 ;  /* 0x0000008b918b7220 */ /* 0x004fe20000410000 */
[----:B------:R-:W-:Y:S01]  /*4980*/  FMUL.FTZ R140, R163, R140 ;  /* 0x0000008ca38c7220 */ /* 0x000fe20000410000 */
[----:B------:R-:W-:Y:S01]  /*4990*/  FMUL.FTZ R141, R162, R141 ;  /* 0x0000008da28d7220 */ /* 0x000fe20000410000 */
[----:B------:R-:W-:Y:S01]  /*49a0*/  ULEA UR39, UR44, 0xfffff800, 0xb ;  /* 0xfffff8002c277891 */ /* 0x000fe2000f8e583f */
[----:B------:R-:W-:Y:S01]  /*49b0*/  FMUL.FTZ R89, R161, R142 ;  /* 0x0000008ea1597220 */ /* 0x000fe20000410000 */
[----:B------:R-:W-:Y:S01]  /*49c0*/  UIMAD UR36, UR43, UR33, UR36 ;  /* 0x000000212b2472a4 */ /* 0x000fe2000f8e0224 */
[----:B------:R-:W-:Y:S01]  /*49d0*/  FMUL.FTZ R143, R160, R143 ;  /* 0x0000008fa08f7220 */ /* 0x000fe20000410000 */
[----:B------:R1:W-:Y:S01]  /*49e0*/  STL [R1+0x48], R119 ;  /* 0x0000487701007387 */ /* 0x0003e20000100800 */
[----:B------:R-:W-:Y:S01]  /*49f0*/  USHF.R.S32.HI UR58, URZ, 0x1f, UR39 ;  /* 0x0000001f3f3a7899 */ /* 0x000fe20008011427 */
[----:B------:R-:W-:Y:S01]  /*4a00*/  FMUL.FTZ R117, R117, R91 ;  /* 0x0000005b75757220 */ /* 0x000fe20000410000 */
[----:B------:R-:W-:Y:S01]  /*4a10*/  IADD3 R86, P0, R54, UR39, RZ ;  /* 0x0000002736567c10 */ /* 0x000fe2000ff1e0ff */
[----:B------:R-:W-:Y:S01]  /*4a20*/  STS [R88+0x4210], R132 ;  /* 0x0042108458007388 */ /* 0x000fe20000000800 */
[----:B------:R-:W-:Y:S01]  /*4a30*/  IADD3 R128, R55, UR36, RZ ;  /* 0x0000002437807c10 */ /* 0x000fe2000fffe0ff */
[----:B------:R-:W2:Y:S02]  /*4a40*/  LDC.64 R90, c[0x0][0x380] ;  /* 0x0000e000ff5a7b82 */ /* 0x000ea40000000a00 */
[----:B------:R-:W-:Y:S01]  /*4a50*/  STS [R88+0x4214], R133 ;  /* 0x0042148558007388 */ /* 0x000fe20000000800 */
[----:B-1----:R-:W-:-:S03]  /*4a60*/  MOV R119, UR57 ;  /* 0x0000003900777c02 */ /* 0x002fc60008000f00 */
[----:B------:R-:W-:Y:S01]  /*4a70*/  STS [R88+0x4218], R134 ;  /* 0x0042188658007388 */ /* 0x000fe20000000800 */
[----:B------:R-:W-:-:S03]  /*4a80*/  IADD3 R119, R119, -UR39, -R32 ;  /* 0x8000002777777c10 */ /* 0x000fc6000fffe820 */
[----:B------:R-:W-:Y:S04]  /*4a90*/  STS [R88+0x421c], R135 ;  /* 0x00421c8758007388 */ /* 0x000fe80000000800 */
[----:B------:R-:W-:Y:S04]  /*4aa0*/  STS [R88+0x4224], R137 ;  /* 0x0042248958007388 */ /* 0x000fe80000000800 */
[----:B------:R-:W-:Y:S04]  /*4ab0*/  STS [R88+0x422c], R139 ;  /* 0x00422c8b58007388 */ /* 0x000fe80000000800 */
[----:B------:R-:W-:Y:S04]  /*4ac0*/  STS [R88+0x4230], R140 ;  /* 0x0042308c58007388 */ /* 0x000fe80000000800 */
[----:B------:R-:W-:Y:S04]  /*4ad0*/  STS [R88+0x4234], R141 ;  /* 0x0042348d58007388 */ /* 0x000fe80000000800 */
[----:B------:R-:W-:Y:S04]  /*4ae0*/  STS [R88+0x4238], R89 ;  /* 0x0042385958007388 */ /* 0x000fe80000000800 */
[----:B------:R1:W-:Y:S01]  /*4af0*/  STS [R88+0x423c], R143 ;  /* 0x00423c8f58007388 */ /* 0x0003e20000000800 */
[----:B------:R-:W-:Y:S01]  /*4b00*/  UIMAD UR37, UR37, UR34, URZ ;  /* 0x00000022252572a4 */ /* 0x000fe2000f8e023f */
[----:B------:R-:W-:-:S02]  /*4b10*/  IADD3.X R87, R128, UR58, RZ, P0, !PT ;  /* 0x0000003a80577c10 */ /* 0x000fc400087fe4ff */
[----:B------:R-:W-:Y:S01]  /*4b20*/  ISETP.GE.AND P0, PT, R119, 0x1, PT ;  /* 0x000000017700780c */ /* 0x000fe20003f06270 */
[----:B-1----:R-:W1:Y:S01]  /*4b30*/  LDC.64 R88, c[0x0][0x360] ;  /* 0x0000d800ff587b82 */ /* 0x002e620000000a00 */
[----:B------:R-:W-:Y:S01]  /*4b40*/  UIMAD UR37, UR43, UR35, UR37 ;  /* 0x000000232b2572a4 */ /* 0x000fe2000f8e0225 */
[----:B------:R-:W-:Y:S01]  /*4b50*/  IADD3 R78, P1, R42, UR39, RZ ;  /* 0x000000272a4e7c10 */ /* 0x000fe2000ff3e0ff */
[----:B------:R-:W-:Y:S04]  /*4b60*/  BSSY B0, `(.L_x_2975) ;  /* 0x000001c000007945 */ /* 0x000fe80003800000 */
[----:B------:R-:W-:Y:S01]  /*4b70*/  IADD3 R127, R43, UR37, RZ ;  /* 0x000000252b7f7c10 */ /* 0x000fe2000fffe0ff */
[----:B------:R-:W-:-:S03]  /*4b80*/  FMUL.FTZ R120, R82, UR38 ;  /* 0x0000002652787c20 */ /* 0x000fc60008410000 */
[----:B------:R-:W-:Y:S01]  /*4b90*/  IADD3.X R79, R127, UR58, RZ, P1, !PT ;  /* 0x0000003a7f4f7c10 */ /* 0x000fe20008ffe4ff */
[----:B------:R-:W-:Y:S01]  /*4ba0*/  FMUL.FTZ R121, R75, UR38 ;  /* 0x000000264b797c20 */ /* 0x000fe20008410000 */
[----:B------:R-:W-:Y:S01]  /*4bb0*/  FMUL.FTZ R122, R68, UR38 ;  /* 0x00000026447a7c20 */ /* 0x000fe20008410000 */
[----:B------:R-:W-:Y:S01]  /*4bc0*/  FMUL.FTZ R123, R61, UR38 ;  /* 0x000000263d7b7c20 */ /* 0x000fe20008410000 */
[----:B------:R-:W-:Y:S01]  /*4bd0*/  FMUL.FTZ R124, R53, UR38 ;  /* 0x00000026357c7c20 */ /* 0x000fe20008410000 */
[----:B------:R-:W-:Y:S01]  /*4be0*/  FMUL.FTZ R125, R52, UR38 ;  /* 0x00000026347d7c20 */ /* 0x000fe20008410000 */
[----:B------:R-:W-:Y:S01]  /*4bf0*/  FMUL.FTZ R126, R34, UR38 ;  /* 0x00000026227e7c20 */ /* 0x000fe20008410000 */
[----:B------:R-:W-:Y:S06]  /*4c00*/  BAR.SYNC.DEFER_BLOCKING 0x0 ;  /* 0x0000000000007b1d */ /* 0x000fec0000010000 */
[----:B0-2---:R-:W-:Y:S05]  /*4c10*/  @!P0 BRA `(.L_x_2976) ;  /* 0x0000000000408947 */ /* 0x005fea0003800000 */
[----:B------:R0:W2:Y:S01]  /*4c20*/  LDS R129, [R92+0x4200] ;  /* 0x004200005c817984 */ /* 0x0000a20000000800 */
[----:B------:R-:W-:Y:S02]  /*4c30*/  USHF.R.S32.HI UR36, URZ, 0x1f, UR7 ;  /* 0x0000001f3f247899 */ /* 0x000fe40008011407 */
        /* <DEDUP_REMOVED lines=13> */
[----:B--2---:R0:W-:Y:S04]  /*4d10*/  REDG.E.ADD.F32.FTZ.RN.STRONG.GPU desc[UR16][R86.64], R129 ;  /* 0x00000081560079a6 */ /* 0x0041e8000c10f390 */
.L_x_2976:
[----:B------:R-:W-:Y:S05]  /*4d20*/  BSYNC B0 ;  /* 0x0000000000007941 */ /* 0x000fea0003800000 */
.L_x_2975:
[----:B------:R-:W2:Y:S01]  /*4d30*/  LDS R115, [R115+0x4400] ;  /* 0x0044000073737984 */ /* 0x000ea20000000800 */
[C---:B------:R-:W-:Y:S01]  /*4d40*/  LEA R78, P0, R54.reuse, UR18, 0x2 ;  /* 0x00000012364e7c11 */ /* 0x040fe2000f8010ff */
[----:B------:R-:W-:Y:S01]  /*4d50*/  UIMAD UR36, UR6, -0x800, UR42 ;  /* 0xfffff800062478a4 */ /* 0x000fe2000f8e022a */
[----:B------:R-:W-:Y:S01]  /*4d60*/  BSSY B0, `(.L_x_2977) ;  /* 0x0000016000007945 */ /* 0x000fe20003800000 */
[----:B------:R-:W-:Y:S01]  /*4d70*/  USHF.L.U64.HI UR37, UR8, 0x2, UR9 ;  /* 0x0000000208257899 */ /* 0x000fe20008010209 */
[----:B------:R-:W-:Y:S01]  /*4d80*/  LEA.HI.X R79, R54, UR19, R128, 0x2, P0 ;  /* 0x00000013364f7c11 */ /* 0x000fe200080f1480 */
[----:B------:R-:W-:Y:S01]  /*4d90*/  FADD.FTZ R35, R35, R36 ;  /* 0x0000002423237221 */ /* 0x000fe20000010000 */
[----:B------:R-:W-:-:S03]  /*4da0*/  LEA R54, P0, R42, UR20, 0x2 ;  /* 0x000000142a367c11 */ /* 0x000fc6000f8010ff */
[----:B-1----:R-:W-:Y:S01]  /*4db0*/  IMAD R43, R88, UR37, RZ ;  /* 0x00000025582b7c24 */ /* 0x002fe2000f8e02ff */
[----:B------:R-:W-:Y:S02]  /*4dc0*/  LEA.HI.X R55, R42, UR21, R127, 0x2, P0 ;  /* 0x000000152a377c11 */ /* 0x000fe400080f147f */
[----:B------:R-:W-:Y:S01]  /*4dd0*/  MOV R42, UR36 ;  /* 0x00000024002a7c02 */ /* 0x000fe20008000f00 */
[----:B------:R-:W-:Y:S01]  /*4de0*/  USHF.L.U32 UR36, UR8, 0x2, URZ ;  /* 0x0000000208247899 */ /* 0x000fe2000800063f */
[----:B------:R-:W-:-:S03]  /*4df0*/  ISETP.GE.AND P0, PT, R119, 0x81, PT ;  /* 0x000000817700780c */ /* 0x000fc60003f06270 */
[----:B------:R-:W-:-:S04]  /*4e00*/  IMAD.WIDE R78, R42, 0x4, R78 ;  /* 0x000000042a4e7825 */ /* 0x000fc800078e024e */
[----:B------:R-:W-:-:S04]  /*4e10*/  IMAD.WIDE R54, R42, 0x4, R54 ;  /* 0x000000042a367825 */ /* 0x000fc800078e0236 */
[----:B------:R-:W-:Y:S02]  /*4e20*/  IMAD R42, R90, UR37, RZ ;  /* 0x000000255a2a7c24 */ /* 0x000fe4000f8e02ff */
[----:B------:R-:W-:Y:S02]  /*4e30*/  IMAD R89, R89, UR36, R43 ;  /* 0x0000002459597c24 */ /* 0x000fe4000f8e022b */
[----:B------:R-:W-:Y:S02]  /*4e40*/  IMAD R91, R91, UR36, R42 ;  /* 0x000000245b5b7c24 */ /* 0x000fe4000f8e022a */
[----:B------:R-:W-:-:S04]  /*4e50*/  IMAD.WIDE.U32 R78, R88, UR36, R78 ;  /* 0x00000024584e7c25 */ /* 0x000fc8000f8e004e */
[----:B------:R-:W-:Y:S01]  /*4e60*/  IMAD.WIDE.U32 R54, R90, UR36, R54 ;  /* 0x000000245a367c25 */ /* 0x000fe2000f8e0036 */
[----:B------:R-:W-:-:S04]  /*4e70*/  IADD3 R79, R79, R89, RZ ;  /* 0x000000594f4f7210 */ /* 0x000fc80007ffe0ff */
[----:B------:R-:W-:Y:S01]  /*4e80*/  IADD3 R55, R55, R91, RZ ;  /* 0x0000005b37377210 */ /* 0x000fe20007ffe0ff */
[----:B--2---:R-:W-:Y:S06]  /*4e90*/  @!P0 BRA `(.L_x_2978) ;  /* 0x0000000000088947 */ /* 0x004fec0003800000 */
[----:B------:R1:W-:Y:S04]  /*4ea0*/  REDG.E.ADD.F32.FTZ.RN.STRONG.GPU desc[UR16][R78.64+-0x1e00], R99 ;  /* 0xffe200634e0079a6 */ /* 0x0003e8000c10f390 */
[----:B------:R1:W-:Y:S02]  /*4eb0*/  REDG.E.ADD.F32.FTZ.RN.STRONG.GPU desc[UR16][R54.64+-0x1e00], R115 ;  /* 0xffe20073360079a6 */ /* 0x0003e4000c10f390 */
.L_x_2978:
[----:B------:R-:W-:Y:S05]  /*4ec0*/  BSYNC B0 ;  /* 0x0000000000007941 */ /* 0x000fea0003800000 */
.L_x_2977:
[----:B------:R2:W3:Y:S01]  /*4ed0*/  LDS R43, [R114+0x4600] ;  /* 0x00460000722b7984 */ /* 0x0004e20000000800 */
[C---:B------:R-:W-:Y:S01]  /*4ee0*/  ISETP.GE.AND P6, PT, R119.reuse, 0x101, PT ;  /* 0x000001017700780c */ /* 0x040fe20003fc6270 */
[----:B------:R-:W-:Y:S01]  /*4ef0*/  BSSY B0, `(.L_x_2979) ;  /* 0x000000a000007945 */ /* 0x000fe20003800000 */
[C---:B------:R-:W-:Y:S02]  /*4f00*/  ISETP.GE.AND P0, PT, R119.reuse, 0x181, PT ;  /* 0x000001817700780c */ /* 0x040fe40003f06270 */
[C---:B------:R-:W-:Y:S02]  /*4f10*/  ISETP.GE.AND P1, PT, R119.reuse, 0x201, PT ;  /* 0x000002017700780c */ /* 0x040fe40003f26270 */
[C---:B------:R-:W-:Y:S02]  /*4f20*/  ISETP.GE.AND P2, PT, R119.reuse, 0x281, PT ;  /* 0x000002817700780c */ /* 0x040fe40003f46270 */
[C---:B------:R-:W-:Y:S02]  /*4f30*/  ISETP.GE.AND P3, PT, R119.reuse, 0x301, PT ;  /* 0x000003017700780c */ /* 0x040fe40003f66270 */
[----:B------:R-:W-:-:S02]  /*4f40*/  ISETP.GE.AND P4, PT, R119, 0x381, PT ;  /* 0x000003817700780c */ /* 0x000fc40003f86270 */
[----:B------:R-:W-:Y:S01]  /*4f50*/  ISETP.GE.AND P5, PT, R119, 0x401, PT ;  /* 0x000004017700780c */ /* 0x000fe20003fa6270 */
[----:B--2---:R-:W-:-:S12]  /*4f60*/  @!P6 BRA `(.L_x_2980) ;  /* 0x000000000008e947 */ /* 0x004fd80003800000 */
[----:B------:R2:W-:Y:S04]  /*4f70*/  REDG.E.ADD.F32.FTZ.RN.STRONG.GPU desc[UR16][R78.64+-0x1c00], R97 ;  /* 0xffe400614e0079a6 */ /* 0x0005e8000c10f390 */
[----:B---3--:R2:W-:Y:S02]  /*4f80*/  REDG.E.ADD.F32.FTZ.RN.STRONG.GPU desc[UR16][R54.64+-0x1c00], R43 ;  /* 0xffe4002b360079a6 */ /* 0x0085e4000c10f390 */
.L_x_2980:
[----:B------:R-:W-:Y:S05]  /*4f90*/  BSYNC B0 ;  /* 0x0000000000007941 */ /* 0x000fea0003800000 */
.L_x_2979:
[----:B------:R-:W4:Y:S01]  /*4fa0*/  LDS R113, [R113+0x4800] ;  /* 0x0048000071717984 */ /* 0x000f220000000800 */
[----:B------:R-:W-:Y:S04]  /*4fb0*/  BSSY B0, `(.L_x_2981) ;  /* 0x0000004000007945 */ /* 0x000fe80003800000 */
[----:B------:R-:W-:Y:S05]  /*4fc0*/  @!P0 BRA `(.L_x_2982) ;  /* 0x0000000000088947 */ /* 0x000fea0003800000 */
[----:B------:R0:W-:Y:S04]  /*4fd0*/  REDG.E.ADD.F32.FTZ.RN.STRONG.GPU desc[UR16][R78.64+-0x1a00], R95 ;  /* 0xffe6005f4e0079a6 */ /* 0x0001e8000c10f390 */
[----:B----4-:R0:W-:Y:S02]  /*4fe0*/  REDG.E.ADD.F32.FTZ.RN.STRONG.GPU desc[UR16][R54.64+-0x1a00], R113 ;  /* 0xffe60071360079a6 */ /* 0x0101e4000c10f390 */
.L_x_2982:
[----:B------:R-:W-:Y:S05]  /*4ff0*/  BSYNC B0 ;  /* 0x0000000000007941 */ /* 0x000fea0003800000 */
.L_x_2981:
[----:B--23--:R2:W3:Y:S01]  /*5000*/  LDS R43, [R112+0x4a00] ;  /* 0x004a0000702b7984 */ /* 0x00c4e20000000800 */
[----:B------:R-:W-:Y:S04]  /*5010*/  BSSY B0, `(.L_x_2983) ;  /* 0x0000004000007945 */ /* 0x000fe80003800000 */
[----:B------:R-:W-:Y:S05]  /*5020*/  @!P1 BRA `(.L_x_2984) ;  /* 0x0000000000089947 */ /* 0x000fea0003800000 */
[----:B------:R0:W-:Y:S04]  /*5030*/  REDG.E.ADD.F32.FTZ.RN.STRONG.GPU desc[UR16][R78.64+-0x1800], R85 ;  /* 0xffe800554e0079a6 */ /* 0x0001e8000c10f390 */
[----:B---3--:R0:W-:Y:S02]  /*5040*/  REDG.E.ADD.F32.FTZ.RN.STRONG.GPU desc[UR16][R54.64+-0x1800], R43 ;  /* 0xffe8002b360079a6 */ /* 0x0081e4000c10f390 */
.L_x_2984:
[----:B------:R-:W-:Y:S05]  /*5050*/  BSYNC B0 ;  /* 0x0000000000007941 */ /* 0x000fea0003800000 */
.L_x_2983:
[----:B------:R-:W0:Y:S01]  /*5060*/  LDS R111, [R111+0x4c00] ;  /* 0x004c00006f6f7984 */ /* 0x000e220000000800 */
[----:B------:R-:W-:Y:S04]  /*5070*/  BSSY B0, `(.L_x_2985) ;  /* 0x0000004000007945 */ /* 0x000fe80003800000 */
[----:B------:R-:W-:Y:S05]  /*5080*/  @!P2 BRA `(.L_x_2986) ;  /* 0x000000000008a947 */ /* 0x000fea0003800000 */
[----:B------:R1:W-:Y:S04]  /*5090*/  REDG.E.ADD.F32.FTZ.RN.STRONG.GPU desc[UR16][R78.64+-0x1600], R80 ;  /* 0xffea00504e0079a6 */ /* 0x0003e8000c10f390 */
[----:B0-----:R1:W-:Y:S02]  /*50a0*/  REDG.E.ADD.F32.FTZ.RN.STRONG.GPU desc[UR16][R54.64+-0x1600], R111 ;  /* 0xffea006f360079a6 */ /* 0x0013e4000c10f390 */
.L_x_2986:
[----:B------:R-:W-:Y:S05]  /*50b0*/  BSYNC B0 ;  /* 0x0000000000007941 */ /* 0x000fea0003800000 */
.L_x_2985:
[----:B0--3--:R0:W3:Y:S01]  /*50c0*/  LDS R43, [R110+0x4e00] ;  /* 0x004e00006e2b7984 */ /* 0x0090e20000000800 */
[----:B------:R-:W-:Y:S04]  /*50d0*/  BSSY B0, `(.L_x_2987) ;  /* 0x0000004000007945 */ /* 0x000fe80003800000 */
[----:B------:R-:W-:Y:S05]  /*50e0*/  @!P3 BRA `(.L_x_2988) ;  /* 0x000000000008b947 */ /* 0x000fea0003800000 */
[----:B------:R0:W-:Y:S04]  /*50f0*/  REDG.E.ADD.F32.FTZ.RN.STRONG.GPU desc[UR16][R78.64+-0x1400], R72 ;  /* 0xffec00484e0079a6 */ /* 0x0001e8000c10f390 */
[----:B---3--:R0:W-:Y:S02]  /*5100*/  REDG.E.ADD.F32.FTZ.RN.STRONG.GPU desc[UR16][R54.64+-0x1400], R43 ;  /* 0xffec002b360079a6 */ /* 0x0081e4000c10f390 */
.L_x_2988:
[----:B------:R-:W-:Y:S05]  /*5110*/  BSYNC B0 ;  /* 0x0000000000007941 */ /* 0x000fea0003800000 */
.L_x_2987:
[----:B------:R-:W0:Y:S01]  /*5120*/  LDS R109, [R109+0x5000] ;  /* 0x005000006d6d7984 */ /* 0x000e220000000800 */
[----:B------:R-:W-:Y:S04]  /*5130*/  BSSY B0, `(.L_x_2989) ;  /* 0x0000004000007945 */ /* 0x000fe80003800000 */
[----:B------:R-:W-:Y:S05]  /*5140*/  @!P4 BRA `(.L_x_2990) ;  /* 0x000000000008c947 */ /* 0x000fea0003800000 */
[----:B------:R1:W-:Y:S04]  /*5150*/  REDG.E.ADD.F32.FTZ.RN.STRONG.GPU desc[UR16][R78.64+-0x1200], R71 ;  /* 0xffee00474e0079a6 */ /* 0x0003e8000c10f390 */
[----:B0-----:R1:W-:Y:S02]  /*5160*/  REDG.E.ADD.F32.FTZ.RN.STRONG.GPU desc[UR16][R54.64+-0x1200], R109 ;  /* 0xffee006d360079a6 */ /* 0x0013e4000c10f390 */
.L_x_2990:
[----:B------:R-:W-:Y:S05]  /*5170*/  BSYNC B0 ;  /* 0x0000000000007941 */ /* 0x000fea0003800000 */
.L_x_2989:
[----:B0--3--:R0:W3:Y:S01]  /*5180*/  LDS R43, [R108+0x5200] ;  /* 0x005200006c2b7984 */ /* 0x0090e20000000800 */
[----:B------:R-:W-:Y:S04]  /*5190*/  BSSY B0, `(.L_x_2991) ;  /* 0x0000004000007945 */ /* 0x000fe80003800000 */
[----:B------:R-:W-:Y:S05]  /*51a0*/  @!P5 BRA `(.L_x_2992) ;  /* 0x000000000008d947 */ /* 0x000fea0003800000 */
[----:B------:R0:W-:Y:S04]  /*51b0*/  REDG.E.ADD.F32.FTZ.RN.STRONG.GPU desc[UR16][R78.64+-0x1000], R64 ;  /* 0xfff000404e0079a6 */ /* 0x0001e8000c10f390 */
[----:B---3--:R0:W-:Y:S02]  /*51c0*/  REDG.E.ADD.F32.FTZ.RN.STRONG.GPU desc[UR16][R54.64+-0x1000], R43 ;  /* 0xfff0002b360079a6 */ /* 0x0081e4000c10f390 */
.L_x_2992:
[----:B------:R-:W-:Y:S05]  /*51d0*/  BSYNC B0 ;  /* 0x0000000000007941 */ /* 0x000fea0003800000 */
.L_x_2991:
[----:B------:R-:W0:Y:S01]  /*51e0*/  LDS R107, [R107+0x5400] ;  /* 0x005400006b6b7984 */ /* 0x000e220000000800 */
        /* <DEDUP_REMOVED lines=8> */
[----:B------:R-:W-:-:S12]  /*5270*/  @!P6 BRA `(.L_x_2994) ;  /* 0x000000000008e947 */ /* 0x000fd80003800000 */
[----:B------:R1:W-:Y:S04]  /*5280*/  REDG.E.ADD.F32.FTZ.RN.STRONG.GPU desc[UR16][R78.64+-0xe00], R63 ;  /* 0xfff2003f4e0079a6 */ /* 0x0003e8000c10f390 */
[----:B0-----:R1:W-:Y:S02]  /*5290*/  REDG.E.ADD.F32.FTZ.RN.STRONG.GPU desc[UR16][R54.64+-0xe00], R107 ;  /* 0xfff2006b360079a6 */ /* 0x0013e4000c10f390 */
.L_x_2994:
[----:B------:R-:W-:Y:S05]  /*52a0*/  BSYNC B0 ;  /* 0x0000000000007941 */ /* 0x000fea0003800000 */
.L_x_2993:
[----:B0--3--:R0:W3:Y:S01]  /*52b0*/  LDS R43, [R106+0x5600] ;  /* 0x005600006a2b7984 */ /* 0x0090e20000000800 */
[----:B------:R-:W-:Y:S04]  /*52c0*/  BSSY B0, `(.L_x_2995) ;  /* 0x0000004000007945 */ /* 0x000fe80003800000 */
[----:B------:R-:W-:Y:S05]  /*52d0*/  @!P0 BRA `(.L_x_2996) ;  /* 0x0000000000088947 */ /* 0x000fea0003800000 */
[----:B------:R0:W-:Y:S04]  /*52e0*/  REDG.E.ADD.F32.FTZ.RN.STRONG.GPU desc[UR16][R78.64+-0xc00], R62 ;  /* 0xfff4003e4e0079a6 */ /* 0x0001e8000c10f390 */
[----:B---3--:R0:W-:Y:S02]  /*52f0*/  REDG.E.ADD.F32.FTZ.RN.STRONG.GPU desc[UR16][R54.64+-0xc00], R43 ;  /* 0xfff4002b360079a6 */ /* 0x0081e4000c10f390 */
.L_x_2996:
[----:B------:R-:W-:Y:S05]  /*5300*/  BSYNC B0 ;  /* 0x0000000000007941 */ /* 0x000fea0003800000 */
.L_x_2995:
[----:B------:R-:W0:Y:S01]  /*5310*/  LDS R105, [R105+0x5800] ;  /* 0x0058000069697984 */ /* 0x000e220000000800 */
[----:B------:R-:W-:Y:S04]  /*5320*/  BSSY B0, `(.L_x_2997) ;  /* 0x0000004000007945 */ /* 0x000fe80003800000 */
[----:B------:R-:W-:Y:S05]  /*5330*/  @!P1 BRA `(.L_x_2998) ;  /* 0x0000000000089947 */ /* 0x000fea0003800000 */
[----:B------:R1:W-:Y:S04]  /*5340*/  REDG.E.ADD.F32.FTZ.RN.STRONG.GPU desc[UR16][R78.64+-0xa00], R41 ;  /* 0xfff600294e0079a6 */ /* 0x0003e8000c10f390 */
[----:B0-----:R1:W-:Y:S02]  /*5350*/  REDG.E.ADD.F32.FTZ.RN.STRONG.GPU desc[UR16][R54.64+-0xa00], R105 ;  /* 0xfff60069360079a6 */ /* 0x0013e4000c10f390 */
.L_x_2998:
[----:B------:R-:W-:Y:S05]  /*5360*/  BSYNC B0 ;  /* 0x0000000000007941 */ /* 0x000fea0003800000 */
.L_x_2997:
[----:B-1----:R1:W0:Y:S01]  /*5370*/  LDS R41, [R104+0x5a00] ;  /* 0x005a000068297984 */ /* 0x0022220000000800 */
[----:B------:R-:W-:Y:S04]  /*5380*/  BSSY B0, `(.L_x_2999) ;  /* 0x0000004000007945 */ /* 0x000fe80003800000 */
[----:B------:R-:W-:Y:S05]  /*5390*/  @!P2 BRA `(.L_x_3000) ;  /* 0x000000000008a947 */ /* 0x000fea0003800000 */
[----:B------:R1:W-:Y:S04]  /*53a0*/  REDG.E.ADD.F32.FTZ.RN.STRONG.GPU desc[UR16][R78.64+-0x800], R40 ;  /* 0xfff800284e0079a6 */ /* 0x0003e8000c10f390 */
[----:B0-----:R1:W-:Y:S02]  /*53b0*/  REDG.E.ADD.F32.FTZ.RN.STRONG.GPU desc[UR16][R54.64+-0x800], R41 ;  /* 0xfff80029360079a6 */ /* 0x0013e4000c10f390 */
.L_x_3000:
[----:B------:R-:W-:Y:S05]  /*53c0*/  BSYNC B0 ;  /* 0x0000000000007941 */ /* 0x000fea0003800000 */
.L_x_2999:
[----:B------:R-:W0:Y:S01]  /*53d0*/  LDS R103, [R103+0x5c00] ;  /* 0x005c000067677984 */ /* 0x000e220000000800 */
[----:B------:R-:W-:Y:S04]  /*53e0*/  BSSY B0, `(.L_x_3001) ;  /* 0x0000004000007945 */ /* 0x000fe80003800000 */
[----:B------:R-:W-:Y:S05]  /*53f0*/  @!P3 BRA `(.L_x_3002) ;  /* 0x000000000008b947 */ /* 0x000fea0003800000 */
[----:B------:R1:W-:Y:S04]  /*5400*/  REDG.E.ADD.F32.FTZ.RN.STRONG.GPU desc[UR16][R78.64+-0x600], R39 ;  /* 0xfffa00274e0079a6 */ /* 0x0003e8000c10f390 */
[----:B0-----:R1:W-:Y:S02]  /*5410*/  REDG.E.ADD.F32.FTZ.RN.STRONG.GPU desc[UR16][R54.64+-0x600], R103 ;  /* 0xfffa0067360079a6 */ /* 0x0013e4000c10f390 */
.L_x_3002:
[----:B------:R-:W-:Y:S05]  /*5420*/  BSYNC B0 ;  /* 0x0000000000007941 */ /* 0x000fea0003800000 */
.L_x_3001:
[----:B-1----:R1:W0:Y:S01]  /*5430*/  LDS R39, [R102+0x5e00] ;  /* 0x005e000066277984 */ /* 0x0022220000000800 */
[----:B------:R-:W-:Y:S04]  /*5440*/  BSSY B0, `(.L_x_3003) ;  /* 0x0000004000007945 */ /* 0x000fe80003800000 */
[----:B------:R-:W-:Y:S05]  /*5450*/  @!P4 BRA `(.L_x_3004) ;  /* 0x000000000008c947 */ /* 0x000fea0003800000 */
[----:B------:R1:W-:Y:S04]  /*5460*/  REDG.E.ADD.F32.FTZ.RN.STRONG.GPU desc[UR16][R78.64+-0x400], R38 ;  /* 0xfffc00264e0079a6 */ /* 0x0003e8000c10f390 */
[----:B0-----:R1:W-:Y:S02]  /*5470*/  REDG.E.ADD.F32.FTZ.RN.STRONG.GPU desc[UR16][R54.64+-0x400], R39 ;  /* 0xfffc0027360079a6 */ /* 0x0013e4000c10f390 */
.L_x_3004:
[----:B------:R-:W-:Y:S05]  /*5480*/  BSYNC B0 ;  /* 0x0000000000007941 */ /* 0x000fea0003800000 */
.L_x_3003:
[----:B------:R-:W0:Y:S01]  /*5490*/  LDS R101, [R101+0x6000] ;  /* 0x0060000065657984 */ /* 0x000e220000000800 */
[----:B------:R-:W-:Y:S04]  /*54a0*/  BSSY B0, `(.L_x_3005) ;  /* 0x0000004000007945 */ /* 0x000fe80003800000 */
[----:B------:R-:W-:Y:S05]  /*54b0*/  @!P5 BRA `(.L_x_3006) ;  /* 0x000000000008d947 */ /* 0x000fea0003800000 */
[----:B------:R1:W-:Y:S04]  /*54c0*/  REDG.E.ADD.F32.FTZ.RN.STRONG.GPU desc[UR16][R78.64+-0x200], R37 ;  /* 0xfffe00254e0079a6 */ /* 0x0003e8000c10f390 */
[----:B0-----:R1:W-:Y:S02]  /*54d0*/  REDG.E.ADD.F32.FTZ.RN.STRONG.GPU desc[UR16][R54.64+-0x200], R101 ;  /* 0xfffe0065360079a6 */ /* 0x0013e4000c10f390 */
.L_x_3006:
[----:B------:R-:W-:Y:S05]  /*54e0*/  BSYNC B0 ;  /* 0x0000000000007941 */ /* 0x000fea0003800000 */
.L_x_3005:
[----:B------:R-:W5:Y:S04]  /*54f0*/  LDL.LU R63, [R1+0x4c] ;  /* 0x00004c00013f7983 */ /* 0x000f680000300800 */
[----:B0-----:R-:W2:Y:S04]  /*5500*/  LDL.LU R62, [R1+0x50] ;  /* 0x00005000013e7983 */ /* 0x001ea80000300800 */
[----:B------:R-:W0:Y:S04]  /*5510*/  SHFL.DOWN P0, R36, R35, 0x1, 0x1f ;  /* 0x08201f0023247f89 */ /* 0x000e280000000000 */
[----:B-1----:R-:W4:Y:S04]  /*5520*/  LDL.LU R55, [R1+0x54] ;  /* 0x0000540001377983 */ /* 0x002f280000300800 */
[----:B------:R-:W4:Y:S04]  /*5530*/  LDL.LU R54, [R1+0x58] ;  /* 0x0000580001367983 */ /* 0x000f280000300800 */
[----:B---3--:R-:W3:Y:S04]  /*5540*/  LDL.LU R43, [R1+0x5c] ;  /* 0x00005c00012b7983 */ /* 0x008ee80000300800 */
[----:B------:R-:W3:Y:S04]  /*5550*/  LDL.LU R42, [R1+0x60] ;  /* 0x00006000012a7983 */ /* 0x000ee80000300800 */
[----:B------:R-:W3:Y:S01]  /*5560*/  LDL R41, [R1+0x70] ;  /* 0x0000700001297983 */ /* 0x000ee20000100800 */
[----:B------:R-:W-:Y:S01]  /*5570*/  FMUL.FTZ R0, R0, R82 ;  /* 0x0000005200007220 */ /* 0x000fe20000410000 */
[----:B------:R-:W-:Y:S01]  /*5580*/  FFMA.FTZ R116, R60, R33, R116 ;  /* 0x000000213c747223 */ /* 0x000fe20000010074 */
[----:B------:R-:W-:Y:S01]  /*5590*/  FADD.FTZ R154, R70, R154 ;  /* 0x0000009a469a7221 */ /* 0x000fe20000010000 */
        /* <DEDUP_REMOVED lines=8> */
[----:B------:R-:W-:Y:S01]  /*5620*/  FMUL.FTZ R61, R96, R61 ;  /* 0x0000003d603d7220 */ /* 0x000fe20000410000 */
[----:B------:R-:W-:Y:S01]  /*5630*/  FMUL.FTZ R3, R3, R53 ;  /* 0x0000003503037220 */ /* 0x000fe20000410000 */
[----:B------:R-:W-:Y:S01]  /*5640*/  FMUL.FTZ R52, R94, R52 ;  /* 0x000000345e347220 */ /* 0x000fe20000410000 */
[----:B------:R-:W-:Y:S01]  /*5650*/  FMUL.FTZ R4, R4, R34 ;  /* 0x0000002204047220 */ /* 0x000fe20000410000 */
[----:B0-----:R-:W-:-:S05]  /*5660*/  @P0 FADD R39, R38, R39 ;  /* 0x0000002726270221 */ /* 0x001fca0000000000 */
[----:B------:R-:W0:Y:S01]  /*5670*/  SHFL.DOWN P0, R40, R39, 0x10, 0x1f ;  /* 0x0a001f0027287f89 */ /* 0x000e220000000000 */
[----:B-----5:R-:W-:Y:S01]  /*5680*/  FFMA.FTZ R63, R23, R33, R63 ;  /* 0x00000021173f7223 */ /* 0x020fe2000001003f */
[----:B--2---:R-:W-:-:S04]  /*5690*/  FFMA.FTZ R62, R16, R100, R62 ;  /* 0x00000064103e7223 */ /* 0x004fc8000001003e */
[----:B------:R-:W-:Y:S04]  /*56a0*/  STL [R1+0x4c], R63 ;  /* 0x00004c3f01007387 */ /* 0x000fe80000100800 */
[----:B------:R-:W2:Y:S01]  /*56b0*/  LDL.LU R37, [R1+0x64] ;  /* 0x0000640001257983 */ /* 0x000ea20000300800 */
[----:B------:R-:W-:Y:S01]  /*56c0*/  ISETP.NE.AND P2, PT, R32, RZ, PT ;  /* 0x000000ff2000720c */ /* 0x000fe20003f45270 */
[----:B------:R-:W-:Y:S01]  /*56d0*/  FMUL.FTZ R120, R77, R120 ;  /* 0x000000784d787220 */ /* 0x000fe20000410000 */
[----:B----4-:R-:W-:Y:S01]  /*56e0*/  FFMA.FTZ R55, R24, R0, R55 ;  /* 0x0000000018377223 */ /* 0x010fe20000010037 */
[----:B------:R-:W-:Y:S01]  /*56f0*/  STL [R1+0x50], R62 ;  /* 0x0000503e01007387 */ /* 0x000fe20000100800 */
[----:B------:R-:W-:Y:S01]  /*5700*/  FMUL.FTZ R84, R84, R121 ;  /* 0x0000007954547220 */ /* 0x000fe20000410000 */
[----:B------:R-:W-:Y:S01]  /*5710*/  FMUL.FTZ R123, R83, R123 ;  /* 0x0000007b537b7220 */ /* 0x000fe20000410000 */
[----:B------:R-:W-:Y:S01]  /*5720*/  FMUL.FTZ R124, R74, R124 ;  /* 0x0000007c4a7c7220 */ /* 0x000fe20000410000 */
[----:B------:R-:W4:Y:S01]  /*5730*/  LDL.LU R36, [R1+0x68] ;  /* 0x0000680001247983 */ /* 0x000f220000300800 */
[----:B------:R-:W-:Y:S01]  /*5740*/  FMUL.FTZ R73, R73, R126 ;  /* 0x0000007e49497220 */ /* 0x000fe20000410000 */
[----:B------:R-:W-:Y:S01]  /*5750*/  FFMA.FTZ R117, R69, R100, R117 ;  /* 0x0000006445757223 */ /* 0x000fe20000010075 */
[----:B------:R-:W-:Y:S01]  /*5760*/  BSSY B0, `(.L_x_3007) ;  /* 0x0000037000007945 */ /* 0x000fe20003800000 */
[----:B------:R-:W5:Y:S01]  /*5770*/  LDL.LU R35, [R1+0x6c] ;  /* 0x00006c0001237983 */ /* 0x000f620000300800 */
[----:B------:R-:W-:-:S03]  /*5780*/  FADD.FTZ R153, R116, R153 ;  /* 0x0000009974997221 */ /* 0x000fc60000010000 */
[----:B------:R1:W-:Y:S02]  /*5790*/  STL [R1+0x54], R55 ;  /* 0x0000543701007387 */ /* 0x0003e40000100800 */
[----:B-1----:R-:W1:Y:S01]  /*57a0*/  S2R R55, SR_LANEID ;  /* 0x0000000000377919 */ /* 0x002e620000000000 */
[----:B------:R-:W-:Y:S01]  /*57b0*/  FFMA.FTZ R54, R17, R98, R54 ;  /* 0x0000006211367223 */ /* 0x000fe20000010036 */
[----:B---3--:R-:W-:Y:S01]  /*57c0*/  FFMA.FTZ R43, R25, R2, R43 ;  /* 0x00000002192b7223 */ /* 0x008fe2000001002b */
[----:B------:R-:W-:-:S03]  /*57d0*/  FFMA.FTZ R42, R18, R61, R42 ;  /* 0x0000003d122a7223 */ /* 0x000fc6000001002a */
[----:B------:R3:W-:Y:S04]  /*57e0*/  STL [R1+0x58], R54 ;  /* 0x0000583601007387 */ /* 0x0007e80000100800 */
[----:B------:R3:W-:Y:S04]  /*57f0*/  STL [R1+0x5c], R43 ;  /* 0x00005c2b01007387 */ /* 0x0007e80000100800 */
[----:B------:R3:W-:Y:S01]  /*5800*/  STL [R1+0x60], R42 ;  /* 0x0000602a01007387 */ /* 0x0007e20000100800 */
[----:B------:R-:W-:Y:S01]  /*5810*/  FFMA.FTZ R120, R59, R0, R120 ;  /* 0x000000003b787223 */ /* 0x000fe20000010078 */
[----:B0-----:R-:W-:Y:S01]  /*5820*/  @P0 FADD R40, R39, R40 ;  /* 0x0000002827280221 */ /* 0x001fe20000000000 */
[----:B------:R-:W-:Y:S01]  /*5830*/  FMUL.FTZ R33, R76, R122 ;  /* 0x0000007a4c217220 */ /* 0x000fe20000410000 */
[----:B------:R-:W-:Y:S01]  /*5840*/  FMUL.FTZ R0, R81, R125 ;  /* 0x0000007d51007220 */ /* 0x000fe20000410000 */
[----:B------:R-:W-:Y:S01]  /*5850*/  FFMA.FTZ R67, R67, R98, R84 ;  /* 0x0000006243437223 */ /* 0x000fe20000010054 */
[----:B-1----:R-:W-:Y:S01]  /*5860*/  ISETP.NE.AND P1, PT, R55, RZ, PT ;  /* 0x000000ff3700720c */ /* 0x002fe20003f25270 */
        /* <DEDUP_REMOVED lines=8> */
[----:B------:R-:W-:-:S04]  /*58f0*/  FADD.FTZ R11, R2, R11 ;  /* 0x0000000b020b7221 */ /* 0x000fc80000010000 */
[----:B------:R3:W-:Y:S01]  /*5900*/  @!P1 STS [R41+0x6304], R40 ;  /* 0x0063042829009388 */ /* 0x0007e20000000800 */
[----:B------:R-:W-:Y:S01]  /*5910*/  FADD.FTZ R10, R123, R10 ;  /* 0x0000000a7b0a7221 */ /* 0x000fe20000010000 */
[----:B------:R-:W-:Y:S01]  /*5920*/  FADD.FTZ R9, R124, R9 ;  /* 0x000000097c097221 */ /* 0x000fe20000010000 */
[----:B------:R-:W-:Y:S01]  /*5930*/  FADD.FTZ R8, R65, R8 ;  /* 0x0000000841087221 */ /* 0x000fe20000010000 */
[----:B------:R-:W-:Y:S01]  /*5940*/  FADD.FTZ R7, R56, R7 ;  /* 0x0000000738077221 */ /* 0x000fe20000010000 */
[----:B------:R-:W-:Y:S01]  /*5950*/  BAR.SYNC.DEFER_BLOCKING 0x0 ;  /* 0x0000000000007b1d */ /* 0x000fe20000010000 */
[----:B--2---:R-:W-:Y:S01]  /*5960*/  FFMA.FTZ R37, R26, R3, R37 ;  /* 0x000000031a257223 */ /* 0x004fe20000010025 */
[----:B----4-:R-:W-:-:S04]  /*5970*/  FFMA.FTZ R36, R19, R52, R36 ;  /* 0x0000003413247223 */ /* 0x010fc80000010024 */
[----:B------:R3:W-:Y:S01]  /*5980*/  STL [R1+0x64], R37 ;  /* 0x0000642501007387 */ /* 0x0007e20000100800 */
[----:B-----5:R-:W-:-:S03]  /*5990*/  FFMA.FTZ R35, R27, R4, R35 ;  /* 0x000000041b237223 */ /* 0x020fc60000010023 */
[----:B------:R3:W-:Y:S04]  /*59a0*/  STL [R1+0x68], R36 ;  /* 0x0000682401007387 */ /* 0x0007e80000100800 */
[----:B------:R3:W-:Y:S01]  /*59b0*/  STL [R1+0x6c], R35 ;  /* 0x00006c2301007387 */ /* 0x0007e20000100800 */
        /* <DEDUP_REMOVED lines=8> */
[----:B---3--:R-:W-:Y:S01]  /*5a40*/  LEA R37, R0, R31, 0x2 ;  /* 0x0000001f00257211 */ /* 0x008fe200078e10ff */
        /* <DEDUP_REMOVED lines=8> */
.L_x_3008:
[----:B------:R-:W-:Y:S05]  /*5ad0*/  BSYNC B0 ;  /* 0x0000000000007941 */ /* 0x000fea0003800000 */
.L_x_3007:
[----:B------:R-:W-:Y:S02]  /*5ae0*/  UIADD3 UR7, UR7, 0x1, URZ ;  /* 0x0000000107077890 */ /* 0x000fe4000fffe03f */
[----:B------:R-:W-:Y:S02]  /*5af0*/  UIADD3 UR8, UP1, UR8, 0x1, URZ ;  /* 0x0000000108087890 */ /* 0x000fe4000ff3e03f */
[----:B------:R-:W-:Y:S02]  /*5b00*/  UISETP.GE.AND UP0, UPT, UR7, UR56, UPT ;  /* 0x000000380700728c */ /* 0x000fe4000bf06270 */
[----:B------:R-:W-:-:S04]  /*5b10*/  UIADD3.X UR9, URZ, UR9, URZ, UP1, !UPT ;  /* 0x000000093f097290 */ /* 0x000fc80008ffe43f */
[----:B------:R-:W-:-:S13]  /*5b20*/  PLOP3.LUT P0, PT, PT, PT, UP0, 0x80, 0x0 ;  /* 0x000000000000781c */ /* 0x000fda0003f0f008 */
[----:B------:R-:W-:Y:S05]  /*5b30*/  @!P0 BRA `(.L_x_3009) ;  /* 0xffffffbc009c8947 */ /* 0x000fea000383ffff */
.L_x_2965:
[----:B---3--:R-:W2:Y:S01]  /*5b40*/  LDL.LU R42, [R1+0x58] ;  /* 0x00005800012a7983 */ /* 0x008ea20000300800 */
[----:B------:R-:W-:Y:S02]  /*5b50*/  UIADD3 UR7, UR44, -0x1, URZ ;  /* 0xffffffff2c077890 */ /* 0x000fe4000fffe03f */
[----:B------:R-:W-:Y:S01]  /*5b60*/  USHF.R.S32.HI UR25, URZ, 0x1f, UR41 ;  /* 0x0000001f3f197899 */ /* 0x000fe20008011429 */
[----:B------:R-:W2:Y:S01]  /*5b70*/  LDL.LU R41, [R1+0x5c] ;  /* 0x00005c0001297983 */ /* 0x000ea20000300800 */
[----:B------:R-:W-:-:S03]  /*5b80*/  ULDC.64 UR20, c[0x0][0x388] ;  /* 0x0000e20000147ab9 */ /* 0x000fc60000000a00 */
[----:B0-----:R-:W3:Y:S04]  /*5b90*/  LDL.LU R40, [R1+0x60] ;  /* 0x0000600001287983 */ /* 0x001ee80000300800 */
[----:B------:R-:W3:Y:S04]  /*5ba0*/  LDL.LU R0, [R1+0x64] ;  /* 0x0000640001007983 */ /* 0x000ee80000300800 */
        /* <DEDUP_REMOVED lines=13> */
[----:B------:R-:W-:Y:S02]  /*5c80*/  USHF.R.S32.HI UR24, URZ, 0x1f, UR40 ;  /* 0x0000001f3f187899 */ /* 0x000fe40008011428 */
[----:B------:R-:W-:Y:S02]  /*5c90*/  UIADD3 UR51, UP1, UR51, -0x1000, URZ ;  /* 0xfffff00033337890 */ /* 0x000fe4000ff3e03f */
[----:B------:R-:W-:Y:S02]  /*5ca0*/  UIADD3 UR53, UP2, UR53, -0x1000, URZ ;  /* 0xfffff00035357890 */ /* 0x000fe4000ff5e03f */
[----:B------:R-:W-:Y:S02]  /*5cb0*/  UIADD3 UR49, UP3, UR49, -0x1000, URZ ;  /* 0xfffff00031317890 */ /* 0x000fe4000ff7e03f */
[----:B------:R-:W-:Y:S02]  /*5cc0*/  UIADD3 UR47, UP4, UR47, -0x1000, URZ ;  /* 0xfffff0002f2f7890 */ /* 0x000fe4000ff9e03f */
[----:B------:R-:W-:-:S02]  /*5cd0*/  UIADD3 UR45, UP5, UR45, -0x1000, URZ ;  /* 0xfffff0002d2d7890 */ /* 0x000fc4000ffbe03f */
[----:B------:R-:W-:Y:S01]  /*5ce0*/  UIADD3 UR6, UR6, 0x1, URZ ;  /* 0x0000000106067890 */ /* 0x000fe2000fffe03f */
[----:B------:R-:W-:Y:S01]  /*5cf0*/  BAR.SYNC.DEFER_BLOCKING 0x0 ;  /* 0x0000000000007b1d */ /* 0x000fe20000010000 */
[----:B--2---:R-:W-:Y:S02]  /*5d00*/  F2FP.BF16.F32.PACK_AB R14, R42, R41 ;  /* 0x000000292a0e723e */ /* 0x004fe400000010ff */
[----:B---3--:R-:W-:-:S03]  /*5d10*/  F2FP.BF16.F32.PACK_AB R13, R40, R0 ;  /* 0x00000000280d723e */ /* 0x008fc600000010ff */
[----:B------:R-:W0:Y:S01]  /*5d20*/  S2R R0, SR_LANEID ;  /* 0x0000000000007919 */ /* 0x000e220000000000 */
[----:B----4-:R-:W-:Y:S02]  /*5d30*/  F2FP.BF16.F32.PACK_AB R12, R39, R38 ;  /* 0x00000026270c723e */ /* 0x010fe400000010ff */
[----:B-----5:R-:W-:Y:S02]  /*5d40*/  F2FP.BF16.F32.PACK_AB R19, R37, R36 ;  /* 0x000000242513723e */ /* 0x020fe400000010ff */
[----:B------:R-:W-:Y:S02]  /*5d50*/  F2FP.BF16.F32.PACK_AB R18, R35, R34 ;  /* 0x000000222312723e */ /* 0x000fe400000010ff */
[----:B0-----:R-:W-:Y:S02]  /*5d60*/  LEA R30, R0, R30, 0x1 ;  /* 0x0000001e001e7211 */ /* 0x001fe400078e08ff */
[----:B------:R-:W2:Y:S01]  /*5d70*/  LDL.LU R0, [R1+0x74] ;  /* 0x0000740001007983 */ /* 0x000ea20000300800 */
[----:B------:R-:W-:-:S02]  /*5d80*/  F2FP.BF16.F32.PACK_AB R17, R33, R4 ;  /* 0x000000042111723e */ /* 0x000fc400000010ff */
[----:B------:R-:W-:Y:S02]  /*5d90*/  LEA R30, R30, R31, 0x4 ;  /* 0x0000001f1e1e7211 */ /* 0x000fe400078e20ff */
[----:B------:R-:W-:Y:S02]  /*5da0*/  F2FP.BF16.F32.PACK_AB R16, R3, R2 ;  /* 0x000000020310723e */ /* 0x000fe400000010ff */
[----:B------:R-:W-:-:S03]  /*5db0*/  F2FP.BF16.F32.PACK_AB R15, R52, R43 ;  /* 0x0000002b340f723e */ /* 0x000fc600000010ff */
[----:B------:R-:W-:Y:S01]  /*5dc0*/  STS.128 [R30+0x10], R16 ;  /* 0x000010101e007388 */ /* 0x000fe20000000c00 */
[----:B------:R-:W-:-:S03]  /*5dd0*/  UIMAD UR18, UR25, UR20, URZ ;  /* 0x00000014191272a4 */ /* 0x000fc6000f8e023f */
[----:B------:R0:W-:Y:S01]  /*5de0*/  STS.128 [R30], R12 ;  /* 0x0000000c1e007388 */ /* 0x0001e20000000c00 */
[----:B------:R-:W-:-:S03]  /*5df0*/  NOP ;  /* 0x0000000000007918 */ /* 0x000fc60000000000 */
[----:B------:R-:W1:Y:S01]  /*5e00*/  LDS.128 R20, [R28] ;  /* 0x000000001c147984 */ /* 0x000e620000000c00 */
[----:B------:R-:W-:-:S03]  /*5e10*/  USHF.R.S32.HI UR9, URZ, 0x1f, UR8 ;  /* 0x0000001f3f097899 */ /* 0x000fc60008011408 */
[----:B------:R-:W3:Y:S01]  /*5e20*/  LDS.128 R24, [R28+0x200] ;  /* 0x000200001c187984 */ /* 0x000ee20000000c00 */
[----:B------:R-:W-:Y:S02]  /*5e30*/  UIMAD UR22, UR41, UR21, UR18 ;  /* 0x00000015291672a4 */ /* 0x000fe4000f8e0212 */
[----:B------:R-:W-:Y:S01]  /*5e40*/  UIMAD.WIDE.U32 UR20, UR41, UR20, UR8 ;  /* 0x00000014291472a5 */ /* 0x000fe2000f8e0008 */
[----:B------:R-:W-:-:S03]  /*5e50*/  ULDC.64 UR18, c[0x0][0x390] ;  /* 0x0000e40000127ab9 */ /* 0x000fc60000000a00 */
[----:B------:R-:W-:Y:S02]  /*5e60*/  UIADD3 UR21, UR21, UR22, URZ ;  /* 0x0000001615157290 */ /* 0x000fe4000fffe03f */
[----:B------:R-:W-:-:S04]  /*5e70*/  UIMAD UR22, UR24, UR18, URZ ;  /* 0x00000012181672a4 */ /* 0x000fc8000f8e023f */
[----:B------:R-:W-:Y:S02]  /*5e80*/  UIMAD UR22, UR40, UR19, UR22 ;  /* 0x00000013281672a4 */ /* 0x000fe4000f8e0216 */
[----:B------:R-:W-:-:S03]  /*5e90*/  UIMAD.WIDE.U32 UR18, UR40, UR18, UR20 ;  /* 0x00000012281272a5 */ /* 0x000fc6000f8e0014 */
[----:B------:R-:W-:Y:S01]  /*5ea0*/  ULDC.64 UR20, c[0x0][0x3e0] ;  /* 0x0000f80000147ab9 */ /* 0x000fe20000000a00 */
[----:B------:R-:W-:Y:S02]  /*5eb0*/  UIADD3 UR19, UR19, UR22, URZ ;  /* 0x0000001613137290 */ /* 0x000fe4000fffe03f */
[----:B------:R-:W-:Y:S01]  /*5ec0*/  ULEA UR20, UP0, UR18, UR20, 0x1 ;  /* 0x0000001412147291 */ /* 0x000fe2000f80083f */
[----:B0-----:R-:W-:Y:S01]  /*5ed0*/  F2FP.BF16.F32.PACK_AB R12, R8, R7 ;  /* 0x00000007080c723e */ /* 0x001fe200000010ff */
[----:B------:R-:W-:Y:S02]  /*5ee0*/  ULDC.64 UR22, c[0x0][0x3a8] ;  /* 0x0000ea0000167ab9 */ /* 0x000fe40000000a00 */
[----:B------:R-:W-:Y:S02]  /*5ef0*/  ULEA.HI.X UR21, UR18, UR21, UR19, 0x1, UP0 ;  /* 0x0000001512157291 */ /* 0x000fe400080f0c13 */
[----:B------:R-:W-:-:S04]  /*5f00*/  MOV R2, UR20 ;  /* 0x0000001400027c02 */ /* 0x000fc80008000f00 */
[----:B------:R-:W-:-:S03]  /*5f10*/  MOV R3, UR21 ;  /* 0x0000001500037c02 */ /* 0x000fc60008000f00 */
[----:B------:R-:W-:-:S05]  /*5f20*/  IMAD.WIDE R2, R29, 0x10, R2 ;  /* 0x000000101d027825 */ /* 0x000fca00078e0202 */
[----:B-1----:R-:W-:Y:S04]  /*5f30*/  STG.E.128 desc[UR16][R2.64], R20 ;  /* 0x0000001402007986 */ /* 0x002fe8000c101d10 */
[----:B---3--:R0:W-:Y:S01]  /*5f40*/  STG.E.128 desc[UR16][R2.64+0x200], R24 ;  /* 0x0002001802007986 */ /* 0x0081e2000c101d10 */
[----:B------:R-:W-:Y:S02]  /*5f50*/  F2FP.BF16.F32.PACK_AB R14, R144, R11 ;  /* 0x0000000b900e723e */ /* 0x000fe400000010ff */
[----:B------:R-:W-:Y:S02]  /*5f60*/  F2FP.BF16.F32.PACK_AB R15, R152, R151 ;  /* 0x00000097980f723e */ /* 0x000fe400000010ff */
[----:B------:R-:W-:Y:S02]  /*5f70*/  F2FP.BF16.F32.PACK_AB R19, R5, R6 ;  /* 0x000000060513723e */ /* 0x000fe400000010ff */
[----:B------:R-:W-:-:S02]  /*5f80*/  F2FP.BF16.F32.PACK_AB R18, R159, R158 ;  /* 0x0000009e9f12723e */ /* 0x000fc400000010ff */
[----:B------:R-:W-:Y:S02]  /*5f90*/  F2FP.BF16.F32.PACK_AB R17, R156, R155 ;  /* 0x0000009b9c11723e */ /* 0x000fe400000010ff */
[----:B------:R-:W-:Y:S01]  /*5fa0*/  F2FP.BF16.F32.PACK_AB R16, R154, R153 ;  /* 0x000000999a10723e */ /* 0x000fe200000010ff */
[----:B------:R-:W-:Y:S01]  /*5fb0*/  BAR.SYNC.DEFER_BLOCKING 0x0 ;  /* 0x0000000000007b1d */ /* 0x000fe20000010000 */
[----:B------:R-:W-:-:S04]  /*5fc0*/  UIMAD UR18, UR25, UR22, URZ ;  /* 0x00000016191272a4 */ /* 0x000fc8000f8e023f */
[----:B------:R-:W-:Y:S02]  /*5fd0*/  UIMAD UR20, UR41, UR23, UR18 ;  /* 0x00000017291472a4 */ /* 0x000fe4000f8e0212 */
[----:B------:R-:W-:-:S03]  /*5fe0*/  UIMAD.WIDE.U32 UR18, UR41, UR22, UR8 ;  /* 0x00000016291272a5 */ /* 0x000fc6000f8e0008 */
[----:B------:R-:W-:Y:S01]  /*5ff0*/  ULDC.64 UR8, c[0x0][0x3b0] ;  /* 0x0000ec0000087ab9 */ /* 0x000fe20000000a00 */
[----:B------:R-:W-:Y:S01]  /*6000*/  UIADD3 UR19, UR19, UR20, URZ ;  /* 0x0000001413137290 */ /* 0x000fe2000fffe03f */
[----:B------:R-:W-:Y:S01]  /*6010*/  STS.128 [R30+0x10], R16 ;  /* 0x000010101e007388 */ /* 0x000fe20000000c00 */
[----:B------:R-:W-:Y:S01]  /*6020*/  UIMAD UR20, UR24, UR8, URZ ;  /* 0x00000008181472a4 */ /* 0x000fe2000f8e023f */
[----:B------:R-:W-:-:S03]  /*6030*/  ULDC.64 UR22, c[0x0][0x3f0] ;  /* 0x0000fc0000167ab9 */ /* 0x000fc60000000a00 */
[----:B------:R-:W-:Y:S02]  /*6040*/  UIMAD UR20, UR40, UR9, UR20 ;  /* 0x00000009281472a4 */ /* 0x000fe4000f8e0214 */
[----:B------:R-:W-:-:S04]  /*6050*/  UIMAD.WIDE.U32 UR8, UR40, UR8, UR18 ;  /* 0x00000008280872a5 */ /* 0x000fc8000f8e0012 */
[----:B------:R-:W-:Y:S02]  /*6060*/  UIADD3 UR18, UR9, UR20, URZ ;  /* 0x0000001409127290 */ /* 0x000fe4000fffe03f */
[----:B------:R-:W-:-:S04]  /*6070*/  ULEA UR9, UP0, UR8, UR22, 0x1 ;  /* 0x0000001608097291 */ /* 0x000fc8000f80083f */
[----:B------:R-:W-:Y:S02]  /*6080*/  ULEA.HI.X UR8, UR8, UR23, UR18, 0x1, UP0 ;  /* 0x0000001708087291 */ /* 0x000fe400080f0c12 */
[----:B0-----:R-:W-:-:S04]  /*6090*/  MOV R2, UR9 ;  /* 0x0000000900027c02 */ /* 0x001fc80008000f00 */
[----:B------:R-:W-:Y:S01]  /*60a0*/  MOV R3, UR8 ;  /* 0x0000000800037c02 */ /* 0x000fe20008000f00 */
[----:B------:R-:W-:Y:S02]  /*60b0*/  UISETP.GT.AND UP0, UPT, UR44, 0x1, UPT ;  /* 0x000000012c00788c */ /* 0x000fe4000bf04270 */
[----:B------:R-:W-:-:S04]  /*60c0*/  IMAD.WIDE R2, R29, 0x10, R2 ;  /* 0x000000101d027825 */ /* 0x000fc800078e0202 */
[----:B------:R-:W-:Y:S01]  /*60d0*/  PLOP3.LUT P0, PT, PT, PT, UP0, 0x80, 0x0 ;  /* 0x000000000000781c */ /* 0x000fe20003f0f008 */
[----:B------:R-:W-:Y:S02]  /*60e0*/  UIADD3.X UR52, UR52, -0x1, URZ, UP1, !UPT ;  /* 0xffffffff34347890 */ /* 0x000fe40008ffe43f */
[----:B------:R-:W-:Y:S02]  /*60f0*/  UIADD3.X UR54, UR54, -0x1, URZ, UP2, !UPT ;  /* 0xffffffff36367890 */ /* 0x000fe400097fe43f */
[----:B------:R-:W-:Y:S02]  /*6100*/  UIADD3.X UR50, UR50, -0x1, URZ, UP3, !UPT ;  /* 0xffffffff32327890 */ /* 0x000fe40009ffe43f */
[----:B------:R-:W-:Y:S02]  /*6110*/  UIADD3.X UR48, UR48, -0x1, URZ, UP4, !UPT ;  /* 0xffffffff30307890 */ /* 0x000fe4000a7fe43f */
[----:B------:R-:W-:Y:S01]  /*6120*/  UIADD3.X UR46, UR46, -0x1, URZ, UP5, !UPT ;  /* 0xffffffff2e2e7890 */ /* 0x000fe2000affe43f */
[----:B------:R-:W-:Y:S01]  /*6130*/  UMOV UR44, UR7 ;  /* 0x00000007002c7c82 */ /* 0x000fe20008000000 */
[----:B--2---:R-:W-:-:S04]  /*6140*/  FADD.FTZ R13, R0, R7 ;  /* 0x00000007000d7221 */ /* 0x004fc80000010000 */
[----:B------:R-:W-:Y:S01]  /*6150*/  FADD.FTZ R0, R13, R8 ;  /* 0x000000080d007221 */ /* 0x000fe20000010000 */
[----:B------:R-:W-:-:S03]  /*6160*/  F2FP.BF16.F32.PACK_AB R13, R10, R9 ;  /* 0x000000090a0d723e */ /* 0x000fc600000010ff */
[----:B------:R-:W-:-:S04]  /*6170*/  FADD.FTZ R7, R0, R9 ;  /* 0x0000000900077221 */ /* 0x000fc80000010000 */
[----:B------:R-:W-:-:S04]  /*6180*/  FADD.FTZ R10, R7, R10 ;  /* 0x0000000a070a7221 */ /* 0x000fc80000010000 */
[----:B------:R-:W-:Y:S01]  /*6190*/  FADD.FTZ R11, R10, R11 ;  /* 0x0000000b0a0b7221 */ /* 0x000fe20000010000 */
[----:B------:R-:W-:Y:S01]  /*61a0*/  STS.128 [R30], R12 ;  /* 0x0000000c1e007388 */ /* 0x000fe20000000c00 */
[----:B------:R-:W-:Y:S02]  /*61b0*/  NOP ;  /* 0x0000000000007918 */ /* 0x000fe40000000000 */
[----:B------:R-:W-:Y:S01]  /*61c0*/  FADD.FTZ R144, R11, R144 ;  /* 0x000000900b907221 */ /* 0x000fe20000010000 */
[----:B------:R-:W0:Y:S03]  /*61d0*/  LDS.128 R20, [R28] ;  /* 0x000000001c147984 */ /* 0x000e260000000c00 */
[----:B------:R-:W-:Y:S01]  /*61e0*/  FADD.FTZ R151, R144, R151 ;  /* 0x0000009790977221 */ /* 0x000fe20000010000 */
[----:B------:R-:W1:Y:S03]  /*61f0*/  LDS.128 R36, [R28+0x200] ;  /* 0x000200001c247984 */ /* 0x000e660000000c00 */
        /* <DEDUP_REMOVED lines=12> */
[----:B------:R-:W-:Y:S05]  /*62c0*/  @P0 BRA `(.L_x_3010) ;  /* 0xffffffa8001c0947 */ /* 0x000fea000383ffff */
.L_x_2963:
        /* <DEDUP_REMOVED lines=41> */
.L_x_3012:
[----:B------:R-:W-:Y:S05]  /*6560*/  BSYNC B0 ;  /* 0x0000000000007941 */ /* 0x000fea0003800000 */
.L_x_3011:
        /* <DEDUP_REMOVED lines=42> */
[----:B------:R-:W-:Y:S01]  /*6810*/  MOV R7, RZ ;  /* 0x000000ff00077202 */ /* 0x000fe20000000f00 */
[----:B------:R-:W-:Y:S06]  /*6820*/  BRA `(.L_x_3015) ;  /* 0x0000000000047947 */ /* 0x000fec0003800000 */
.L_x_3014:
[----:B01----:R-:W0:Y:S02]  /*6830*/  S2R R7, SR_TID.X ;  /* 0x0000000000077919 */ /* 0x003e240000002100 */
.L_x_3015:
[----:B------:R-:W-:Y:S05]  /*6840*/  BSYNC B0 ;  /* 0x0000000000007941 */ /* 0x000fea0003800000 */
.L_x_3013:
        /* <DEDUP_REMOVED lines=15> */
.L_x_3016:
[C---:B-1----:R-:W-:Y:S02]  /*6940*/  LEA R0, R7.reuse, UR7, 0x2 ;  /* 0x0000000707007c11 */ /* 0x042fe4000f8e10ff */
[----:B--2---:R-:W-:Y:S02]  /*6950*/  SHF.R.S32.HI R2, RZ, 0x1f, R7 ;  /* 0x0000001fff027819 */ /* 0x004fe40000011407 */
[----:B0-----:R-:W-:Y:S01]  /*6960*/  MOV R4, UR4 ;  /* 0x0000000400047c02 */ /* 0x001fe20008000f00 */
[----:B------:R-:W0:Y:S01]  /*6970*/  LDS R9, [R0+0x7f50] ;  /* 0x007f500000097984 */ /* 0x000e220000000800 */
[----:B------:R-:W-:Y:S01]  /*6980*/  MOV R3, UR6 ;  /* 0x0000000600037c02 */ /* 0x000fe20008000f00 */
[----:B------:R-:W-:Y:S01]  /*6990*/  IMAD R6, R2, UR10, RZ ;  /* 0x0000000a02067c24 */ /* 0x000fe2000f8e02ff */
        /* <DEDUP_REMOVED lines=12> */
.L_x_2969:
[----:B------:R-:W-:Y:S01]  /*6a60*/  HFMA2.MMA R147, -RZ, RZ, 0, 5.9604644775390625e-08 ;  /* 0x00000001ff937435 */ /* 0x000fe200000001ff */
[----:B------:R-:W-:Y:S02]  /*6a70*/  MOV R164, R42 ;  /* 0x0000002a00a47202 */ /* 0x000fe40000000f00 */
[----:B------:R-:W-:Y:S02]  /*6a80*/  MOV R146, RZ ;  /* 0x000000ff00927202 */ /* 0x000fe40000000f00 */
[----:B------:R-:W-:-:S07]  /*6a90*/  MOV R149, 0xffffffff ;  /* 0xffffffff00957802 */ /* 0x000fce0000000f00 */
[----:B-1---5:R-:W-:Y:S05]  /*6aa0*/  WARPSYNC.COLLECTIVE R149, `(.L_x_3017) ;  /* 0x0000000095087348 */ /* 0x022fea0003c00000 */
[----:B------:R0:W2:Y:S02]  /*6ab0*/  SHFL.UP P3, R150, R164, R147, R146 ;  /* 0x04000093a4967389 */ /* 0x0000a40000060092 */
[----:B012--5:R-:W-:Y:S01]  /*6ac0*/  ENDCOLLECTIVE ;  /* 0x000000000000791b */ /* 0x027fe20003800000 */
.L_x_3017:
[----:B------:R-:W-:Y:S02]  /*6ad0*/  MOV R164, R43 ;  /* 0x0000002b00a47202 */ /* 0x000fe40000000f00 */
[----:B------:R-:W-:-:S07]  /*6ae0*/  MOV R148, R150 ;  /* 0x0000009600947202 */ /* 0x000fce0000000f00 */
[----:B------:R-:W-:Y:S05]  /*6af0*/  WARPSYNC.COLLECTIVE R149, `(.L_x_3018) ;  /* 0x0000000095087348 */ /* 0x000fea0003c00000 */
[----:B------:R0:W1:Y:S02]  /*6b00*/  SHFL.UP P3, R150, R164, R147, R146 ;  /* 0x04000093a4967389 */ /* 0x0000640000060092 */
[----:B01----:R-:W-:Y:S01]  /*6b10*/  ENDCOLLECTIVE ;  /* 0x000000000000791b */ /* 0x003fe20003800000 */
.L_x_3018:
        /* <DEDUP_REMOVED lines=10> */
.L_x_3019:
[----:B------:R-:W-:Y:S02]  /*6bc0*/  MOV R164, R43 ;  /* 0x0000002b00a47202 */ /* 0x000fe40000000f00 */
[----:B------:R-:W-:-:S07]  /*6bd0*/  MOV R148, R150 ;  /* 0x0000009600947202 */ /* 0x000fce0000000f00 */
[----:B------:R-:W-:Y:S05]  /*6be0*/  WARPSYNC.COLLECTIVE R149, `(.L_x_3020) ;  /* 0x0000000095087348 */ /* 0x000fea0003c00000 */
[----:B------:R0:W1:Y:S02]  /*6bf0*/  SHFL.UP P3, R150, R164, R147, R146 ;  /* 0x04000093a4967389 */ /* 0x0000640000060092 */
[----:B01----:R-:W-:Y:S01]  /*6c00*/  ENDCOLLECTIVE ;  /* 0x000000000000791b */ /* 0x003fe20003800000 */
.L_x_3020:
        /* <DEDUP_REMOVED lines=10> */
.L_x_3021:
[----:B------:R-:W-:Y:S02]  /*6cb0*/  MOV R164, R43 ;  /* 0x0000002b00a47202 */ /* 0x000fe40000000f00 */
[----:B------:R-:W-:-:S07]  /*6cc0*/  MOV R148, R150 ;  /* 0x0000009600947202 */ /* 0x000fce0000000f00 */
[----:B------:R-:W-:Y:S05]  /*6cd0*/  WARPSYNC.COLLECTIVE R149, `(.L_x_3022) ;  /* 0x0000000095087348 */ /* 0x000fea0003c00000 */
[----:B------:R0:W1:Y:S02]  /*6ce0*/  SHFL.UP P3, R150, R164, R147, R146 ;  /* 0x04000093a4967389 */ /* 0x0000640000060092 */
[----:B01----:R-:W-:Y:S01]  /*6cf0*/  ENDCOLLECTIVE ;  /* 0x000000000000791b */ /* 0x003fe20003800000 */
.L_x_3022:
        /* <DEDUP_REMOVED lines=10> */
.L_x_3023:
[----:B------:R-:W-:Y:S02]  /*6da0*/  MOV R164, R43 ;  /* 0x0000002b00a47202 */ /* 0x000fe40000000f00 */
[----:B------:R-:W-:-:S07]  /*6db0*/  MOV R148, R150 ;  /* 0x0000009600947202 */ /* 0x000fce0000000f00 */
[----:B------:R-:W-:Y:S05]  /*6dc0*/  WARPSYNC.COLLECTIVE R149, `(.L_x_3024) ;  /* 0x0000000095087348 */ /* 0x000fea0003c00000 */
[----:B------:R0:W1:Y:S02]  /*6dd0*/  SHFL.UP P3, R150, R164, R147, R146 ;  /* 0x04000093a4967389 */ /* 0x0000640000060092 */
[----:B01----:R-:W-:Y:S01]  /*6de0*/  ENDCOLLECTIVE ;  /* 0x000000000000791b */ /* 0x003fe20003800000 */
.L_x_3024:
        /* <DEDUP_REMOVED lines=10> */
.L_x_3025:
[----:B------:R-:W-:Y:S02]  /*6e90*/  MOV R164, R43 ;  /* 0x0000002b00a47202 */ /* 0x000fe40000000f00 */
[----:B------:R-:W-:-:S07]  /*6ea0*/  MOV R148, R150 ;  /* 0x0000009600947202 */ /* 0x000fce0000000f00 */
[----:B------:R-:W-:Y:S05]  /*6eb0*/  WARPSYNC.COLLECTIVE R149, `(.L_x_3026) ;  /* 0x0000000095087348 */ /* 0x000fea0003c00000 */
[----:B------:R0:W1:Y:S02]  /*6ec0*/  SHFL.UP P3, R150, R164, R147, R146 ;  /* 0x04000093a4967389 */ /* 0x0000640000060092 */
[----:B01----:R-:W-:Y:S01]  /*6ed0*/  ENDCOLLECTIVE ;  /* 0x000000000000791b */ /* 0x003fe20003800000 */
.L_x_3026:
[----:B------:R-:W-:Y:S01]  /*6ee0*/  MOV R146, R150 ;  /* 0x0000009600927202 */ /* 0x000fe20000000f00 */
[----:B------:R-:W-:Y:S06]  /*6ef0*/  BRA `(.L_x_3027) ;  /* 0xffffffbc00e07947 */ /* 0x000fec000383ffff */
.L_x_2970:
        /* <DEDUP_REMOVED lines=8> */
.L_x_3029:
[----:B------:R-:W-:Y:S05]  /*6f80*/  BSYNC B0 ;  /* 0x0000000000007941 */ /* 0x000fea0003800000 */
.L_x_3028:
[----:B------:R-:W-:Y:S05]  /*6f90*/  BRA `(.L_x_3030) ;  /* 0xffffffbc00cc7947 */ /* 0x000fea000383ffff */
.L_x_2971:
        /* <DEDUP_REMOVED lines=8> */
.L_x_3032:
[----:B------:R-:W-:Y:S05]  /*7020*/  BSYNC B0 ;  /* 0x0000000000007941 */ /* 0x000fea0003800000 */
.L_x_3031:
[----:B------:R-:W-:Y:S05]  /*7030*/  BRA `(.L_x_3033) ;  /* 0xffffffbc00ac7947 */ /* 0x000fea000383ffff */
.L_x_2972:
        /* <DEDUP_REMOVED lines=8> */
.L_x_3035:
[----:B------:R-:W-:Y:S05]  /*70c0*/  BSYNC B0 ;  /* 0x0000000000007941 */ /* 0x000fea0003800000 */
.L_x_3034:
        /* <DEDUP_REMOVED lines=9> */
.L_x_3036:
[----:B------:R-:W-:Y:S01]  /*7160*/  HFMA2.MMA R147, -RZ, RZ, 0, 0 ;  /* 0x00000000ff937435 */ /* 0x000fe200000001ff */
[----:B------:R-:W-:Y:S02]  /*7170*/  MOV R146, 0x1f ;  /* 0x0000001f00927802 */ /* 0x000fe40000000f00 */
[----:B------:R-:W-:-:S08]  /*7180*/  MOV R43, R150 ;  /* 0x00000096002b7202 */ /* 0x000fd00000000f00 */
[----:B------:R-:W-:Y:S05]  /*7190*/  WARPSYNC.COLLECTIVE R149, `(.L_x_3037) ;  /* 0x0000000095087348 */ /* 0x000fea0003c00000 */
[----:B------:R0:W1:Y:S02]  /*71a0*/  SHFL.IDX P3, R150, R148, R147, R146 ;  /* 0x0000009394967389 */ /* 0x0000640000060092 */
[----:B01----:R-:W-:Y:S01]  /*71b0*/  ENDCOLLECTIVE ;  /* 0x000000000000791b */ /* 0x003fe20003800000 */
.L_x_3037:
[----:B------:R-:W-:Y:S02]  /*71c0*/  MOV R148, R89 ;  /* 0x0000005900947202 */ /* 0x000fe40000000f00 */
[----:B------:R-:W-:-:S07]  /*71d0*/  MOV R88, R150 ;  /* 0x0000009600587202 */ /* 0x000fce0000000f00 */
[----:B------:R-:W-:Y:S05]  /*71e0*/  WARPSYNC.COLLECTIVE R149, `(.L_x_3038) ;  /* 0x0000000095087348 */ /* 0x000fea0003c00000 */
[----:B------:R0:W1:Y:S02]  /*71f0*/  SHFL.IDX P3, R150, R148, R147, R146 ;  /* 0x0000009394967389 */ /* 0x0000640000060092 */
[----:B01----:R-:W-:Y:S01]  /*7200*/  ENDCOLLECTIVE ;  /* 0x000000000000791b */ /* 0x003fe20003800000 */
.L_x_3038:
[----:B------:R-:W-:Y:S01]  /*7210*/  MOV R89, R150 ;  /* 0x0000009600597202 */ /* 0x000fe20000000f00 */
[----:B------:R-:W-:Y:S06]  /*7220*/  BRA `(.L_x_3039) ;  /* 0xffffffbc00487947 */ /* 0x000fec000383ffff */
.L_x_2974:
[----:B------:R-:W-:Y:S01]  /*7230*/  HFMA2.MMA R150, -RZ, RZ, 0, 5.9604644775390625e-08 ;  /* 0x00000001ff967435 */ /* 0x000fe200000001ff */
[----:B------:R-:W-:Y:S02]  /*7240*/  MOV R88, R157 ;  /* 0x0000009d00587202 */ /* 0x000fe40000000f00 */
[----:B------:R-:W-:Y:S02]  /*7250*/  MOV R147, 0x1f ;  /* 0x0000001f00937802 */ /* 0x000fe40000000f00 */
[----:B------:R-:W-:-:S07]  /*7260*/  MOV R149, 0xffffffff ;  /* 0xffffffff00957802 */ /* 0x000fce0000000f00 */
[----:B------:R-:W-:Y:S05]  /*7270*/  WARPSYNC.COLLECTIVE R149, `(.L_x_3040) ;  /* 0x0000000095087348 */ /* 0x000fea0003c00000 */
[----:B------:R0:W1:Y:S02]  /*7280*/  SHFL.DOWN P6, R146, R88, R150, R147 ;  /* 0x0800009658927389 */ /* 0x00006400000c0093 */
[----:B01----:R-:W-:Y:S01]  /*7290*/  ENDCOLLECTIVE ;  /* 0x000000000000791b */ /* 0x003fe20003800000 */
.L_x_3040:
[----:B------:R-:W-:Y:S02]  /*72a0*/  MOV R88, R164 ;  /* 0x000000a400587202 */ /* 0x000fe40000000f00 */
[----:B------:R-:W-:-:S07]  /*72b0*/  MOV R89, R146 ;  /* 0x0000009200597202 */ /* 0x000fce0000000f00 */
[----:B------:R-:W-:Y:S05]  /*72c0*/  WARPSYNC.COLLECTIVE R149, `(.L_x_3041) ;  /* 0x0000000095087348 */ /* 0x000fea0003c00000 */
[----:B------:R0:W1:Y:S02]  /*72d0*/  SHFL.DOWN P6, R146, R88, R150, R147 ;  /* 0x0800009658927389 */ /* 0x00006400000c0093 */
[----:B01----:R-:W-:Y:S01]  /*72e0*/  ENDCOLLECTIVE ;  /* 0x000000000000791b */ /* 0x003fe20003800000 */
.L_x_3041:
        /* <DEDUP_REMOVED lines=8> */
.L_x_3042:
[----:B------:R-:W-:Y:S02]  /*7370*/  MOV R88, R164 ;  /* 0x000000a400587202 */ /* 0x000fe40000000f00 */
[----:B------:R-:W-:-:S07]  /*7380*/  MOV R89, R146 ;  /* 0x0000009200597202 */ /* 0x000fce0000000f00 */
[----:B------:R-:W-:Y:S05]  /*7390*/  WARPSYNC.COLLECTIVE R149, `(.L_x_3043) ;  /* 0x0000000095087348 */ /* 0x000fea0003c00000 */
[----:B------:R0:W1:Y:S02]  /*73a0*/  SHFL.DOWN P6, R146, R88, R150, R147 ;  /* 0x0800009658927389 */ /* 0x00006400000c0093 */
[----:B01----:R-:W-:Y:S01]  /*73b0*/  ENDCOLLECTIVE ;  /* 0x000000000000791b */ /* 0x003fe20003800000 */
.L_x_3043:
        /* <DEDUP_REMOVED lines=8> */
.L_x_3044:
[----:B------:R-:W-:Y:S02]  /*7440*/  MOV R88, R164 ;  /* 0x000000a400587202 */ /* 0x000fe40000000f00 */
[----:B------:R-:W-:-:S07]  /*7450*/  MOV R89, R146 ;  /* 0x0000009200597202 */ /* 0x000fce0000000f00 */
[----:B------:R-:W-:Y:S05]  /*7460*/  WARPSYNC.COLLECTIVE R149, `(.L_x_3045) ;  /* 0x0000000095087348 */ /* 0x000fea0003c00000 */
[----:B------:R0:W1:Y:S02]  /*7470*/  SHFL.DOWN P6, R146, R88, R150, R147 ;  /* 0x0800009658927389 */ /* 0x00006400000c0093 */
[----:B01----:R-:W-:Y:S01]  /*7480*/  ENDCOLLECTIVE ;  /* 0x000000000000791b */ /* 0x003fe20003800000 */
.L_x_3045:
        /* <DEDUP_REMOVED lines=8> */
.L_x_3046:
[----:B------:R-:W-:Y:S02]  /*7510*/  MOV R88, R164 ;  /* 0x000000a400587202 */ /* 0x000fe40000000f00 */
[----:B------:R-:W-:-:S07]  /*7520*/  MOV R89, R146 ;  /* 0x0000009200597202 */ /* 0x000fce0000000f00 */
[----:B------:R-:W-:Y:S05]  /*7530*/  WARPSYNC.COLLECTIVE R149, `(.L_x_3047) ;  /* 0x0000000095087348 */ /* 0x000fea0003c00000 */
[----:B------:R0:W1:Y:S02]  /*7540*/  SHFL.DOWN P6, R146, R88, R150, R147 ;  /* 0x0800009658927389 */ /* 0x00006400000c0093 */
[----:B01----:R-:W-:Y:S01]  /*7550*/  ENDCOLLECTIVE ;  /* 0x000000000000791b */ /* 0x003fe20003800000 */
.L_x_3047:
        /* <DEDUP_REMOVED lines=8> */
.L_x_3048:
[----:B------:R-:W-:Y:S02]  /*75e0*/  MOV R88, R164 ;  /* 0x000000a400587202 */ /* 0x000fe40000000f00 */
[----:B------:R-:W-:-:S07]  /*75f0*/  MOV R89, R146 ;  /* 0x0000009200597202 */ /* 0x000fce0000000f00 */
[----:B------:R-:W-:Y:S05]  /*7600*/  WARPSYNC.COLLECTIVE R149, `(.L_x_3049) ;  /* 0x0000000095087348 */ /* 0x000fea0003c00000 */
[----:B------:R0:W1:Y:S02]  /*7610*/  SHFL.DOWN P6, R146, R88, R150, R147 ;  /* 0x0800009658927389 */ /* 0x00006400000c0093 */
[----:B01----:R-:W-:Y:S01]  /*7620*/  ENDCOLLECTIVE ;  /* 0x000000000000791b */ /* 0x003fe20003800000 */
.L_x_3049:
[----:B------:R-:W-:Y:S01]  /*7630*/  HFMA2.MMA R147, -RZ, RZ, 0, 0 ;  /* 0x00000000ff937435 */ /* 0x000fe200000001ff */
[----:B------:R-:W-:Y:S02]  /*7640*/  MOV R88, R146 ;  /* 0x0000009200587202 */ /* 0x000fe40000000f00 */
[----:B------:R-:W-:-:S03]  /*7650*/  MOV R146, 0x1f ;  /* 0x0000001f00927802 */ /* 0x000fc60000000f00 */
[C---:B------:R-:W-:Y:S01]  /*7660*/  @!P1 FFMA.FTZ R164, R157.reuse, R88, R164 ;  /* 0x000000589da49223 */ /* 0x040fe200000100a4 */
[----:B------:R-:W-:-:S05]  /*7670*/  @!P1 FMUL.FTZ R157, R157, R89 ;  /* 0x000000599d9d9220 */ /* 0x000fca0000410000 */
[-C--:B------:R-:W-:Y:S02]  /*7680*/  MOV R148, R157.reuse ;  /* 0x0000009d00947202 */ /* 0x080fe40000000f00 */
[----:B------:R-:W-:-:S07]  /*7690*/  MOV R88, R157 ;  /* 0x0000009d00587202 */ /* 0x000fce0000000f00 */
[----:B------:R-:W-:Y:S05]  /*76a0*/  WARPSYNC.COLLECTIVE R149, `(.L_x_3050) ;  /* 0x0000000095087348 */ /* 0x000fea0003c00000 */
[----:B------:R0:W1:Y:S02]  /*76b0*/  SHFL.IDX P3, R150, R148, R147, R146 ;  /* 0x0000009394967389 */ /* 0x0000640000060092 */
[----:B01----:R-:W-:Y:S01]  /*76c0*/  ENDCOLLECTIVE ;  /* 0x000000000000791b */ /* 0x003fe20003800000 */
.L_x_3050:
[----:B------:R-:W-:Y:S02]  /*76d0*/  MOV R148, R164 ;  /* 0x000000a400947202 */ /* 0x000fe40000000f00 */
[----:B------:R-:W-:-:S07]  /*76e0*/  MOV R89, R150 ;  /* 0x0000009600597202 */ /* 0x000fce0000000f00 */
[----:B------:R-:W-:Y:S05]  /*76f0*/  WARPSYNC.COLLECTIVE R149, `(.L_x_3051) ;  /* 0x0000000095087348 */ /* 0x000fea0003c00000 */
[----:B------:R0:W1:Y:S02]  /*7700*/  SHFL.IDX P3, R150, R148, R147, R146 ;  /* 0x0000009394967389 */ /* 0x0000640000060092 */
[----:B01----:R-:W-:Y:S01]  /*7710*/  ENDCOLLECTIVE ;  /* 0x000000000000791b */ /* 0x003fe20003800000 */
.L_x_3051:
[----:B------:R-:W-:Y:S02]  /*7720*/  MOV R147, 0x1f ;  /* 0x0000001f00937802 */ /* 0x000fe40000000f00 */
[----:B------:R-:W-:Y:S02]  /*7730*/  MOV R148, R36 ;  /* 0x0000002400947202 */ /* 0x000fe40000000f00 */
[----:B------:R-:W-:Y:S01]  /*7740*/  MOV R165, R150 ;  /* 0x0000009600a57202 */ /* 0x000fe20000000f00 */
[----:B------:R-:W-:-:S11]  /*7750*/  HFMA2.MMA R150, -RZ, RZ, 0, 5.9604644775390625e-08 ;  /* 0x00000001ff967435 */ /* 0x000fd600000001ff */
[----:B------:R-:W-:Y:S05]  /*7760*/  WARPSYNC.COLLECTIVE R149, `(.L_x_3052) ;  /* 0x0000000095087348 */ /* 0x000fea0003c00000 */
[----:B------:R0:W1:Y:S02]  /*7770*/  SHFL.DOWN P6, R146, R88, R150, R147 ;  /* 0x0800009658927389 */ /* 0x00006400000c0093 */
[----:B01----:R-:W-:Y:S01]  /*7780*/  ENDCOLLECTIVE ;  /* 0x000000000000791b */ /* 0x003fe20003800000 */
.L_x_3052:
[----:B------:R-:W-:Y:S02]  /*7790*/  MOV R88, R164 ;  /* 0x000000a400587202 */ /* 0x000fe40000000f00 */
[----:B------:R-:W-:-:S07]  /*77a0*/  MOV R157, R146 ;  /* 0x00000092009d7202 */ /* 0x000fce0000000f00 */
[----:B------:R-:W-:Y:S05]  /*77b0*/  WARPSYNC.COLLECTIVE R149, `(.L_x_3053) ;  /* 0x0000000095087348 */ /* 0x000fea0003c00000 */
[----:B------:R0:W1:Y:S02]  /*77c0*/  SHFL.DOWN P6, R146, R88, R150, R147 ;  /* 0x0800009658927389 */ /* 0x00006400000c0093 */
[----:B01----:R-:W-:Y:S01]  /*77d0*/  ENDCOLLECTIVE ;  /* 0x000000000000791b */ /* 0x003fe20003800000 */
.L_x_3053:
[----:B------:R-:W-:Y:S01]  /*77e0*/  HFMA2.MMA R147, -RZ, RZ, 0, 0 ;  /* 0x00000000ff937435 */ /* 0x000fe200000001ff */
[----:B------:R-:W-:Y:S02]  /*77f0*/  MOV R164, R146 ;  /* 0x0000009200a47202 */ /* 0x000fe40000000f00 */
[----:B------:R-:W-:-:S08]  /*7800*/  MOV R146, 0x1f ;  /* 0x0000001f00927802 */ /* 0x000fd00000000f00 */
[----:B------:R-:W-:Y:S05]  /*7810*/  WARPSYNC.COLLECTIVE R149, `(.L_x_3054) ;  /* 0x0000000095087348 */ /* 0x000fea0003c00000 */
[----:B------:R0:W1:Y:S02]  /*7820*/  SHFL.IDX P3, R150, R148, R147, R146 ;  /* 0x0000009394967389 */ /* 0x0000640000060092 */
[----:B01----:R-:W-:Y:S01]  /*7830*/  ENDCOLLECTIVE ;  /* 0x000000000000791b */ /* 0x003fe20003800000 */
.L_x_3054:
[----:B------:R-:W-:Y:S02]  /*7840*/  MOV R148, R37 ;  /* 0x0000002500947202 */ /* 0x000fe40000000f00 */
[----:B------:R-:W-:-:S07]  /*7850*/  MOV R88, R150 ;  /* 0x0000009600587202 */ /* 0x000fce0000000f00 */
[----:B------:R-:W-:Y:S05]  /*7860*/  WARPSYNC.COLLECTIVE R149, `(.L_x_3055) ;  /* 0x0000000095087348 */ /* 0x000fea0003c00000 */
[----:B------:R0:W1:Y:S02]  /*7870*/  SHFL.IDX P3, R150, R148, R147, R146 ;  /* 0x0000009394967389 */ /* 0x0000640000060092 */
[----:B01----:R-:W-:Y:S01]  /*7880*/  ENDCOLLECTIVE ;  /* 0x000000000000791b */ /* 0x003fe20003800000 */
.L_x_3055:
[----:B------:R-:W-:Y:S01]  /*7890*/  MOV R146, R150 ;  /* 0x0000009600927202 */ /* 0x000fe20000000f00 */
[----:B------:R-:W-:Y:S06]  /*78a0*/  BRA `(.L_x_3056) ;  /* 0xffffffbc007c7947 */ /* 0x000fec000383ffff */
.L_x_3057:
        /* <DEDUP_REMOVED lines=13> */
.L_x_10940:


//--------------------- .text._Z25selective_scan_bwd_kernelI32Selective_Scan_bwd_kernel_traitsILi128ELi16ELb1ELb1ELb1ELb0ELb1EN3c108BFloat16EfEEv12SSMParamsBwd --------------------------
	.section	.text._Z25selective_scan_bwd_kernelI32Selective_Scan_bwd_kernel_traitsILi128ELi16ELb1ELb1ELb1ELb0ELb1EN3c108BFloat16EfEEv12SSMParamsBwd,"ax",@progbits
	.align	128
        .global         _Z25selective_scan_bwd_kernelI32Selective_Scan_bwd_kernel_traitsILi128ELi16ELb1ELb1ELb1ELb0ELb1EN3c108BFloat16EfEEv12SSMParamsBwd
        .type           _Z25selective_scan_bwd_kernelI32Selective_Scan_bwd_kernel_traitsILi128ELi16ELb1ELb1ELb1ELb0ELb1EN3c108BFloat16EfEEv12SSMParamsBwd,@function
        .size           _Z25selective_scan_bwd_kernelI32Selective_Scan_bwd_kernel_traitsILi128ELi16ELb1ELb1ELb1ELb0ELb1EN3c108BFloat16EfEEv12SSMParamsBwd,(.L_x_10941 - _Z25selective_scan_bwd_kernelI32Selective_Scan_bwd_kernel_traitsILi128ELi16ELb1ELb1ELb1ELb0ELb1EN3c108BFloat16EfEEv12SSMParamsBwd)
        .other          _Z25selective_scan_bwd_kernelI32Selective_Scan_bwd_kernel_traitsILi128ELi16ELb1ELb1ELb1ELb0ELb1EN3c108BFloat16EfEEv12SSMParamsBwd,@"STO_CUDA_ENTRY STV_DEFAULT"
_Z25selective_scan_bwd_kernelI32Selective_Scan_bwd_kernel_traitsILi128ELi16ELb1ELb1ELb1ELb0ELb1EN3c108BFloat16EfEEv12SSMParamsBwd:
.text._Z25selective_scan_bwd_kernelI32Selective_Scan_bwd_kernel_traitsILi128ELi16ELb1ELb1ELb1ELb0ELb1EN3c108BFloat16EfEEv12SSMParamsBwd:
        /* <DEDUP_REMOVED lines=31> */
[----:B------:R-:W-:Y:S01]  /*01f0*/  ULDC.64 UR6, c[0x0][0x310] ;  /* 0x0000c40000067ab9 */ /* 0x000fe20000000a00 */
[----:B------:R-:W2:Y:S04]  /*0200*/  @P0 LDG.E R2, desc[UR18][R2.64] ;  /* 0x0000001202020981 */ /* 0x000ea8000c1e1900 */
[----:B------:R-:W3:Y:S01]  /*0210*/  @P1 LDG.E R4, desc[UR18][R4.64] ;  /* 0x0000001204041981 */ /* 0x000ee2000c1e1900 */
[----:B------:R-:W-:Y:S01]  /*0220*/  MOV R0, UR34 ;  /* 0x0000002200007c02 */ /* 0x000fe20008000f00 */
[----:B------:R-:W-:Y:S02]  /*0230*/  UISETP.NE.U32.AND UP0, UPT, UR6, URZ, UPT ;  /* 0x0000003f0600728c */ /* 0x000fe4000bf05070 */
[----:B0-----:R-:W-:Y:S01]  /*0240*/  USHF.R.S32.HI UR4, URZ, 0x1f, UR11 ;  /* 0x0000001f3f047899 */ /* 0x001fe2000801140b */
[----:B------:R-:W-:Y:S01]  /*0250*/  IABS R0, R0 ;  /* 0x0000000000007213 */ /* 0x000fe20000000000 */
[----:B------:R-:W-:Y:S01]  /*0260*/  UISETP.NE.AND.EX UP0, UPT, UR7, URZ, UPT, UP0 ;  /* 0x0000003f0700728c */ /* 0x000fe2000bf05300 */
[----:B------:R0:W-:Y:S01]  /*0270*/  STL [R1+0x74], RZ ;  /* 0x000074ff01007387 */ /* 0x0001e20000100800 */
[----:B------:R-:W-:Y:S01]  /*0280*/  UISETP.NE.U32.AND UP1, UPT, UR24, URZ, UPT ;  /* 0x0000003f1800728c */ /* 0x000fe2000bf25070 */
[----:B------:R-:W-:Y:S01]  /*0290*/  R2UR UR38, R0 ;  /* 0x00000000002672ca */ /* 0x000fe200000e0000 */
[----:B------:R-:W-:Y:S01]  /*02a0*/  ULDC.64 UR6, c[0x0][0x290] ;  /* 0x0000a40000067ab9 */ /* 0x000fe20000000a00 */
[----:B------:R-:W-:Y:S01]  /*02b0*/  UIMAD UR5, UR4, UR16, URZ ;  /* 0x00000010040572a4 */ /* 0x000fe2000f8e023f */
[----:B------:R0:W-:Y:S01]  /*02c0*/  STL [R1+0x70], RZ ;  /* 0x000070ff01007387 */ /* 0x0001e20000100800 */
[----:B------:R-:W-:-:S02]  /*02d0*/  UIMAD UR32, UR4, UR6, URZ ;  /* 0x00000006042072a4 */ /* 0x000fc4000f8e023f */
[----:B------:R-:W-:Y:S02]  /*02e0*/  UISETP.NE.AND.EX UP1, UPT, UR25, URZ, UPT, UP1 ;  /* 0x0000003f1900728c */ /* 0x000fe4000bf25310 */
[----:B------:R-:W-:Y:S02]  /*02f0*/  UIMAD.WIDE.U32 UR20, UR11, UR6, URZ ;  /* 0x000000060b1472a5 */ /* 0x000fe4000f8e003f */
[----:B------:R-:W-:Y:S02]  /*0300*/  UIMAD UR32, UR11, UR7, UR32 ;  /* 0x000000070b2072a4 */ /* 0x000fe4000f8e0220 */
[----:B------:R-:W-:Y:S01]  /*0310*/  UIMAD.WIDE.U32 UR26, UR11, UR16, URZ ;  /* 0x000000100b1a72a5 */ /* 0x000fe2000f8e003f */
[----:B------:R-:W1:Y:S01]  /*0320*/  I2F.RP R0, UR38 ;  /* 0x0000002600007d06 */ /* 0x000e620008209400 */
[----:B------:R-:W-:Y:S01]  /*0330*/  ULDC.64 UR6, c[0x0][0x240] ;  /* 0x0000900000067ab9 */ /* 0x000fe20000000a00 */
[----:B------:R-:W-:Y:S02]  /*0340*/  UIMAD UR33, UR4, UR8, URZ ;  /* 0x00000008042172a4 */ /* 0x000fe4000f8e023f */
[----:B------:R-:W-:-:S02]  /*0350*/  UIMAD UR16, UR4, UR6, URZ ;  /* 0x00000006041072a4 */ /* 0x000fc4000f8e023f */
[----:B------:R-:W-:Y:S02]  /*0360*/  UIMAD UR17, UR11, UR17, UR5 ;  /* 0x000000110b1172a4 */ /* 0x000fe4000f8e0205 */
[----:B------:R-:W-:Y:S02]  /*0370*/  UIMAD.WIDE.U32 UR14, UR11, UR8, URZ ;  /* 0x000000080b0e72a5 */ /* 0x000fe4000f8e003f */
[----:B------:R-:W-:Y:S02]  /*0380*/  UIMAD UR33, UR11, UR9, UR33 ;  /* 0x000000090b2172a4 */ /* 0x000fe4000f8e0221 */
[----:B------:R-:W-:Y:S02]  /*0390*/  UIMAD.WIDE.U32 UR8, UR11, UR6, URZ ;  /* 0x000000060b0872a5 */ /* 0x000fe4000f8e003f */
[----:B------:R-:W-:Y:S01]  /*03a0*/  UIMAD UR16, UR11, UR7, UR16 ;  /* 0x000000070b1072a4 */ /* 0x000fe2000f8e0210 */
[----:B-1----:R-:W1:Y:S01]  /*03b0*/  MUFU.RCP R0, R0 ;  /* 0x0000000000007308 */ /* 0x002e620000001000 */
[----:B------:R-:W-:-:S02]  /*03c0*/  UIMAD UR13, UR4, UR22, URZ ;  /* 0x00000016040d72a4 */ /* 0x000fc4000f8e023f */
[----:B------:R-:W-:Y:S02]  /*03d0*/  UIMAD.WIDE.U32 UR6, UR11, UR22, URZ ;  /* 0x000000160b0672a5 */ /* 0x000fe4000f8e003f */
[----:B------:R-:W-:Y:S01]  /*03e0*/  UISETP.NE.U32.AND UP2, UPT, UR36, URZ, UPT ;  /* 0x0000003f2400728c */ /* 0x000fe2000bf45070 */
[----:B------:R-:W-:Y:S01]  /*03f0*/  UMOV UR22, URZ ;  /* 0x0000003f00167c82 */ /* 0x000fe20008000000 */
[----:B------:R-:W-:Y:S02]  /*0400*/  @UP1 ULEA UR22, UP3, UR10, UR24, 0x2 ;  /* 0x000000180a161291 */ /* 0x000fe4000f86103f */
[----:B------:R-:W-:Y:S01]  /*0410*/  UIMAD UR13, UR11, UR23, UR13 ;  /* 0x000000170b0d72a4 */ /* 0x000fe2000f8e020d */
[----:B------:R-:W-:Y:S02]  /*0420*/  UMOV UR24, URZ ;  /* 0x0000003f00187c82 */ /* 0x000fe40008000000 */
[----:B------:R-:W-:Y:S01]  /*0430*/  UMOV UR23, URZ ;  /* 0x0000003f00177c82 */ /* 0x000fe20008000000 */
[----:B------:R-:W-:-:S02]  /*0440*/  @UP1 ULEA.HI.X UR23, UR10, UR25, UR12, 0x2, UP3 ;  /* 0x000000190a171291 */ /* 0x000fc400098f140c */
[----:B------:R-:W-:Y:S01]  /*0450*/  UISETP.NE.AND.EX UP1, UPT, UR37, URZ, UPT, UP2 ;  /* 0x0000003f2500728c */ /* 0x000fe2000bf25320 */
[----:B-1----:R-:W-:Y:S01]  /*0460*/  IADD3 R0, R0, 0xffffffe, RZ ;  /* 0x0ffffffe00007810 */ /* 0x002fe20007ffe0ff */
[----:B------:R-:W-:Y:S01]  /*0470*/  UMOV UR4, URZ ;  /* 0x0000003f00047c82 */ /* 0x000fe20008000000 */
[----:B------:R-:W-:Y:S01]  /*0480*/  UMOV UR25, URZ ;  /* 0x0000003f00197c82 */ /* 0x000fe20008000000 */
[----:B------:R-:W-:Y:S02]  /*0490*/  UIMAD UR35, UR12, UR28, URZ ;  /* 0x0000001c0c2372a4 */ /* 0x000fe4000f8e023f */
[----:B------:R-:W-:Y:S01]  /*04a0*/  UIADD3 UR21, UR21, UR32, URZ ;  /* 0x0000002015157290 */ /* 0x000fe2000fffe03f */
[----:B------:R-:W1:Y:S01]  /*04b0*/  F2I.FTZ.U32.TRUNC.NTZ R0, R0 ;  /* 0x0000000000007305 */ /* 0x000e62000021f000 */
[----:B------:R-:W-:Y:S02]  /*04c0*/  UIADD3 UR15, UR15, UR33, URZ ;  /* 0x000000210f0f7290 */ /* 0x000fe4000fffe03f */
[----:B------:R-:W-:-:S02]  /*04d0*/  UIADD3 UR9, UR9, UR16, URZ ;  /* 0x0000001009097290 */ /* 0x000fc4000fffe03f */
[----:B------:R-:W-:Y:S02]  /*04e0*/  @UP1 ULEA UR24, UP2, UR10, UR36, 0x2 ;  /* 0x000000240a181291 */ /* 0x000fe4000f84103f */
[----:B------:R-:W-:Y:S02]  /*04f0*/  UIADD3 UR7, UR7, UR13, URZ ;  /* 0x0000000d07077290 */ /* 0x000fe4000fffe03f */
[----:B------:R-:W-:Y:S02]  /*0500*/  @UP1 ULEA.HI.X UR25, UR10, UR37, UR12, 0x2, UP2 ;  /* 0x000000250a191291 */ /* 0x000fe400090f140c */
[----:B------:R-:W-:Y:S01]  /*0510*/  UISETP.NE.AND UP1, UPT, UR34, URZ, UPT ;  /* 0x0000003f2200728c */ /* 0x000fe2000bf25270 */
[----:B-1----:R-:W-:Y:S02]  /*0520*/  R2UR UR5, R0 ;  /* 0x00000000000572ca */ /* 0x002fe400000e0000 */
[----:B------:R-:W-:-:S04]  /*0530*/  IABS R0, UR10 ;  /* 0x0000000a00007c13 */ /* 0x000fc80008000000 */
[----:B------:R-:W-:-:S07]  /*0540*/  R2UR UR39, R0 ;  /* 0x00000000002772ca */ /* 0x000fce00000e0000 */
[----:B------:R-:W-:-:S04]  /*0550*/  UIADD3 UR30, URZ, -UR5, URZ ;  /* 0x800000053f1e7290 */ /* 0x000fc8000fffe03f */
[----:B------:R-:W-:-:S04]  /*0560*/  UIMAD UR30, UR30, UR38, URZ ;  /* 0x000000261e1e72a4 */ /* 0x000fc8000f8e023f */
[----:B------:R-:W-:Y:S02]  /*0570*/  UIMAD.WIDE.U32 UR30, UR5, UR30, UR4 ;  /* 0x0000001e051e72a5 */ /* 0x000fe4000f8e0004 */
[----:B------:R-:W-:Y:S02]  /*0580*/  UIADD3 UR5, UR27, UR17, URZ ;  /* 0x000000111b057290 */ /* 0x000fe4000fffe03f */
[----:B------:R-:W-:Y:S02]  /*0590*/  UIMAD.WIDE.U32 UR36, UR31, UR39, URZ ;  /* 0x000000271f2472a5 */ /* 0x000fe4000f8e003f */
[----:B------:R-:W-:Y:S01]  /*05a0*/  UIMAD UR17, UR10, UR29, UR35 ;  /* 0x0000001d0a1172a4 */ /* 0x000fe2000f8e0223 */
[----:B------:R-:W-:Y:S01]  /*05b0*/  UMOV UR4, UR26 ;  /* 0x0000001a00047c82 */ /* 0x000fe20008000000 */
[----:B------:R-:W-:Y:S01]  /*05c0*/  ULDC.64 UR30, c[0x0][0x298] ;  /* 0x0000a600001e7ab9 */ /* 0x000fe20000000a00 */
        /* <DEDUP_REMOVED lines=8> */
[----:B------:R-:W-:Y:S02]  /*0650*/  UISETP.GT.U32.AND UP4, UPT, UR38, UR12, UPT ;  /* 0x0000000c2600728c */ /* 0x000fe4000bf84070 */
[----:B------:R-:W-:-:S02]  /*0660*/  UIMAD.WIDE.U32 UR30, UR10, UR30, UR20 ;  /* 0x0000001e0a1e72a5 */ /* 0x000fc4000f8e0014 */
[----:B------:R-:W-:Y:S01]  /*0670*/  UIMAD UR33, UR10, UR29, UR27 ;  /* 0x0000001d0a2172a4 */ /* 0x000fe2000f8e021b */
[----:B------:R-:W-:Y:S01]  /*0680*/  ULDC UR21, c[0x0][0x224] ;  /* 0x0000890000157ab9 */ /* 0x000fe20000000800 */
[----:B------:R-:W-:Y:S02]  /*0690*/  ULOP3.LUT UR20, UR10, UR34, URZ, 0x3c, !UPT ;  /* 0x000000220a147292 */ /* 0x000fe4000f8e3c3f */
[----:B------:R-:W-:-:S03]  /*06a0*/  ULEA UR27, UR21, 0xfffff800, 0xb ;  /* 0xfffff800151b7891 */ /* 0x000fc6000f8e583f */
[----:B------:R-:W-:Y:S02]  /*06b0*/  @!UP4 UIADD3 UR12, UR12, -UR38, URZ ;  /* 0x800000260c0cc290 */ /* 0x000fe4000fffe03f */
[----:B------:R-:W-:Y:S02]  /*06c0*/  @!UP4 UIADD3 UR35, UR35, 0x1, URZ ;  /* 0x000000012323c890 */ /* 0x000fe4000fffe03f */
[----:B------:R-:W-:Y:S02]  /*06d0*/  UISETP.GE.U32.AND UP3, UPT, UR12, UR38, UPT ;  /* 0x000000260c00728c */ /* 0x000fe4000bf66070 */
[----:B------:R-:W-:Y:S02]  /*06e0*/  UISETP.GE.AND UP2, UPT, UR20, URZ, UPT ;  /* 0x0000003f1400728c */ /* 0x000fe4000bf46270 */
[----:B------:R-:W-:Y:S02]  /*06f0*/  USHF.R.S32.HI UR20, URZ, 0x1f, UR27 ;  /* 0x0000001f3f147899 */ /* 0x000fe4000801141b */
[----:B------:R-:W-:-:S02]  /*0700*/  UIADD3 UR4, UP5, UR27, UR4, URZ ;  /* 0x000000041b047290 */ /* 0x000fc4000ffbe03f */
[----:B------:R-:W-:Y:S02]  /*0710*/  UIMAD.WIDE.U32 UR28, UR10, UR28, UR14 ;  /* 0x0000001c0a1c72a5 */ /* 0x000fe4000f8e000e */
[----:B------:R-:W-:Y:S01]  /*0720*/  UIADD3.X UR17, UR20, UR5, UR17, UP5, !UPT ;  /* 0x0000000514117290 */ /* 0x000fe2000affe411 */
[----:B------:R-:W-:Y:S01]  /*0730*/  ULDC.64 UR14, c[0x0][0x2f0] ;  /* 0x0000bc00000e7ab9 */ /* 0x000fe20000000a00 */
[----:B------:R-:W-:Y:S02]  /*0740*/  @UP3 UIADD3 UR35, UR35, 0x1, URZ ;  /* 0x0000000123233890 */ /* 0x000fe4000fffe03f */
[----:B------:R-:W-:Y:S02]  /*0750*/  ULEA UR14, UP4, UR4, UR14, 0x1 ;  /* 0x0000000e040e7291 */ /* 0x000fe4000f88083f */
[----:B------:R-:W-:Y:S02]  /*0760*/  UIADD3 UR26, UP3, UR27, UR30, URZ ;  /* 0x0000001e1b1a7290 */ /* 0x000fe4000ff7e03f */
[----:B------:R-:W-:Y:S01]  /*0770*/  ULEA.HI.X UR15, UR4, UR15, UR17, 0x1, UP4 ;  /* 0x0000000f040f7291 */ /* 0x000fe2000a0f0c11 */
[----:B------:R-:W-:-:S02]  /*0780*/  UMOV UR12, UR35 ;  /* 0x00000023000c7c82 */ /* 0x000fc40008000000 */
[----:B------:R-:W-:Y:S01]  /*0790*/  ULDC.64 UR4, c[0x0][0x2f8] ;  /* 0x0000be0000047ab9 */ /* 0x000fe20000000a00 */
[----:B------:R-:W-:Y:S02]  /*07a0*/  UIADD3.X UR30, UR20, UR31, UR32, UP3, !UPT ;  /* 0x0000001f141e7290 */ /* 0x000fe40009ffe420 */
[----:B------:R-:W-:Y:S02]  /*07b0*/  ULEA UR17, UP3, UR26, UR4, 0x1 ;  /* 0x000000041a117291 */ /* 0x000fe4000f86083f */
[----:B------:R-:W-:Y:S02]  /*07c0*/  @!UP2 UIADD3 UR12, -UR12, URZ, URZ ;  /* 0x0000003f0c0ca290 */ /* 0x000fe4000fffe13f */
[----:B------:R-:W-:Y:S02]  /*07d0*/  UIADD3 UR4, UP2, UR27, UR28, URZ ;  /* 0x0000001c1b047290 */ /* 0x000fe4000ff5e03f */
[----:B------:R-:W-:Y:S02]  /*07e0*/  @!UP1 ULOP3.LUT UR12, URZ, UR34, URZ, 0x33, !UPT ;  /* 0x000000223f0c9292 */ /* 0x000fe4000f8e333f */
[----:B------:R-:W-:-:S02]  /*07f0*/  UIADD3.X UR28, UR20, UR29, UR33, UP2, !UPT ;  /* 0x0000001d141c7290 */ /* 0x000fc400097fe421 */
[----:B------:R-:W-:Y:S02]  /*0800*/  USHF.R.S32.HI UR29, URZ, 0x1f, UR12 ;  /* 0x0000001f3f1d7899 */ /* 0x000fe4000801140c */
[----:B------:R-:W-:Y:S02]  /*0810*/  ULEA.HI.X UR26, UR26, UR5, UR30, 0x1, UP3 ;  /* 0x000000051a1a7291 */ /* 0x000fe400098f0c1e */
[----:B------:R-:W-:Y:S01]  /*0820*/  ULEA UR48, UP1, UR4, UR48, 0x1 ;  /* 0x0000003004307291 */ /* 0x000fe2000f82083f */
[----:B------:R-:W-:Y:S02]  /*0830*/  ULDC.64 UR30, c[0x0][0x258] ;  /* 0x00009600001e7ab9 */ /* 0x000fe40000000a00 */
[----:B------:R-:W-:Y:S02]  /*0840*/  UIMAD UR5, UR29, UR30, URZ ;  /* 0x0000001e1d0572a4 */ /* 0x000fe4000f8e023f */
[----:B------:R-:W-:Y:S02]  /*0850*/  ULEA.HI.X UR49, UR4, UR49, UR28, 0x1, UP1 ;  /* 0x0000003104317291 */ /* 0x000fe400088f0c1c */
[----:B------:R-:W-:-:S02]  /*0860*/  UIMAD UR16, UR12, UR31, UR5 ;  /* 0x0000001f0c1072a4 */ /* 0x000fc4000f8e0205 */
[----:B------:R-:W-:Y:S01]  /*0870*/  UIMAD.WIDE.U32 UR8, UR12, UR30, UR8 ;  /* 0x0000001e0c0872a5 */ /* 0x000fe2000f8e0008 */
[----:B------:R-:W-:Y:S01]  /*0880*/  ULDC.64 UR4, c[0x0][0x278] ;  /* 0x00009e0000047ab9 */ /* 0x000fe20000000a00 */
[----:B------:R-:W-:Y:S01]  /*0890*/  @UP0 ULDC UR28, c[0x0][0x21c] ;  /* 0x00008700001c0ab9 */ /* 0x000fe20000000800 */
[----:B------:R-:W-:Y:S02]  /*08a0*/  UIMAD UR13, UR29, UR4, URZ ;  /* 0x000000041d0d72a4 */ /* 0x000fe4000f8e023f */
[----:B------:R-:W-:Y:S02]  /*08b0*/  UIADD3 UR8, UP1, UR27, UR8, URZ ;  /* 0x000000081b087290 */ /* 0x000fe4000ff3e03f */
[----:B------:R-:W-:Y:S02]  /*08c0*/  UIADD3 UR9, UR9, UR16, URZ ;  /* 0x0000001009097290 */ /* 0x000fe4000fffe03f */
[----:B------:R-:W-:Y:S02]  /*08d0*/  UIMAD UR16, UR12, UR5, UR13 ;  /* 0x000000050c1072a4 */ /* 0x000fe4000f8e020d */
[----:B------:R-:W-:Y:S01]  /*08e0*/  ULEA UR50, UP2, UR8, UR50, 0x1 ;  /* 0x0000003208327291 */ /* 0x000fe2000f84083f */
[----:B------:R-:W-:Y:S01]  /*08f0*/  @UP0 ULDC UR13, c[0x0][0x214] ;  /* 0x00008500000d0ab9 */ /* 0x000fe20000000800 */
[----:B------:R-:W-:-:S02]  /*0900*/  UIADD3.X UR9, UR20, UR9, URZ, UP1, !UPT ;  /* 0x0000000914097290 */ /* 0x000fc40008ffe43f */
[----:B------:R-:W-:Y:S02]  /*0910*/  @UP0 UIMAD UR13, UR11, UR13, UR10 ;  /* 0x0000000d0b0d02a4 */ /* 0x000fe4000f8e020a */
[----:B------:R-:W-:Y:S02]  /*0920*/  UIMAD.WIDE.U32 UR6, UR12, UR4, UR6 ;  /* 0x000000040c0672a5 */ /* 0x000fe4000f8e0006 */
[----:B------:R-:W-:Y:S02]  /*0930*/  UISETP.GE.AND UP1, UPT, UR21, 0x1, UPT ;  /* 0x000000011500788c */ /* 0x000fe4000bf26270 */
[----:B------:R-:W-:Y:S02]  /*0940*/  ULEA.HI.X UR51, UR8, UR51, UR9, 0x1, UP2 ;  /* 0x0000003308337291 */ /* 0x000fe400090f0c09 */
[----:B------:R-:W-:Y:S01]  /*0950*/  @UP0 UIMAD UR13, UR13, UR21, URZ ;  /* 0x000000150d0d02a4 */ /* 0x000fe2000f8e023f */
[----:B------:R-:W-:Y:S01]  /*0960*/  UMOV UR4, URZ ;  /* 0x0000003f00047c82 */ /* 0x000fe20008000000 */
[----:B------:R-:W-:-:S02]  /*0970*/  UIADD3 UR27, UP2, UR27, UR6, URZ ;  /* 0x000000061b1b7290 */ /* 0x000fc4000ff5e03f */
[----:B------:R-:W-:Y:S02]  /*0980*/  UIADD3 UR16, UR7, UR16, URZ ;  /* 0x0000001007107290 */ /* 0x000fe4000fffe03f */
[----:B------:R-:W-:Y:S02]  /*0990*/  @UP0 UIMAD UR13, UR13, UR28, URZ ;  /* 0x0000001c0d0d02a4 */ /* 0x000fe4000f8e023f */
[----:B------:R-:W-:Y:S01]  /*09a0*/  UIADD3.X UR53, UR20, UR16, URZ, UP2, !UPT ;  /* 0x0000001014357290 */ /* 0x000fe200097fe43f */
[----:B------:R-:W-:Y:S02]  /*09b0*/  ULDC.64 UR8, c[0x0][0x2e0] ;  /* 0x0000b80000087ab9 */ /* 0x000fe40000000a00 */
[----:B------:R-:W-:Y:S01]  /*09c0*/  @UP0 ULDC.64 UR20, c[0x0][0x310] ;  /* 0x0000c40000140ab9 */ /* 0x000fe20000000a00 */
[----:B------:R-:W-:Y:S02]  /*09d0*/  ULEA UR52, UP3, UR27, UR8, 0x1 ;  /* 0x000000081b347291 */ /* 0x000fe4000f86083f */
[----:B------:R-:W-:Y:S01]  /*09e0*/  @UP0 UIMAD.WIDE UR20, UR13, 0x8, UR20 ;  /* 0x000000080d1408a5 */ /* 0x000fe2000f8e0214 */
[----:B------:R-:W-:Y:S01]  /*09f0*/  UMOV UR5, URZ ;  /* 0x0000003f00057c82 */ /* 0x000fe20008000000 */
        /* <DEDUP_REMOVED lines=12> */
[----:B------:R-:W-:Y:S01]  /*0ac0*/  ULDC UR13, c[0x0][0x224] ;  /* 0x00008900000d7ab9 */ /* 0x000fe20000000800 */
        /* <DEDUP_REMOVED lines=10> */
.L_x_3105:
[----:B------:R-:W-:Y:S01]  /*0b70*/  BAR.SYNC.DEFER_BLOCKING 0x0 ;  /* 0x0000000000007b1d */ /* 0x000fe20000010000 */
[----:B------:R-:W-:-:S04]  /*0b80*/  SHF.L.U32 R57, R32, 0x1, RZ ;  /* 0x0000000120397819 */ /* 0x000fc800000006ff */
[----:B------:R-:W-:Y:S01]  /*0b90*/  LOP3.LUT R57, R57, 0xffffffc0, RZ, 0xc0, !PT ;  /* 0xffffffc039397812 */ /* 0x000fe200078ec0ff */
[----:B------:R-:W-:Y:S01]  /*0ba0*/  ULDC UR26, c[0x0][0x224] ;  /* 0x00008900001a7ab9 */ /* 0x000fe20000000800 */
[----:B0-----:R-:W-:Y:S01]  /*0bb0*/  MOV R2, UR14 ;  /* 0x0000000e00027c02 */ /* 0x001fe20008000f00 */
[----:B------:R-:W3:Y:S01]  /*0bc0*/  LDL.LU R66, [R1+0x74] ;  /* 0x0000740001427983 */ /* 0x000ee20000300800 */
[----:B------:R-:W-:Y:S01]  /*0bd0*/  MOV R3, UR15 ;  /* 0x0000000f00037c02 */ /* 0x000fe20008000f00 */
[----:B------:R-:W0:Y:S01]  /*0be0*/  S2R R107, SR_LANEID ;  /* 0x00000000006b7919 */ /* 0x000e220000000000 */
[----:B--2---:R-:W-:Y:S02]  /*0bf0*/  LOP3.LUT R0, R57, 0x1f, R32, 0xf8, !PT ;  /* 0x0000001f39007812 */ /* 0x004fe400078ef820 */
[----:B------:R-:W-:Y:S02]  /*0c00*/  MOV R12, UR16 ;  /* 0x00000010000c7c02 */ /* 0x000fe40008000f00 */
[----:B------:R-:W-:Y:S01]  /*0c10*/  MOV R13, UR17 ;  /* 0x00000011000d7c02 */ /* 0x000fe20008000f00 */
[----:B------:R-:W-:Y:S01]  /*0c20*/  IMAD.WIDE R2, R0, 0x10, R2 ;  /* 0x0000001000027825 */ /* 0x000fe200078e0202 */
[----:B------:R-:W-:Y:S01]  /*0c30*/  USHF.R.S32.HI UR54, URZ, 0x1f, UR10 ;  /* 0x0000001f3f367899 */ /* 0x000fe2000801140a */
[----:B------:R-:W1:Y:S01]  /*0c40*/  LDC.64 R64, c[0x0][0x398] ;  /* 0x0000e600ff407b82 */ /* 0x000e620000000a00 */
[----:B------:R-:W-:Y:S01]  /*0c50*/  ULDC.64 UR8, c[0x0][0x2a8] ;  /* 0x0000aa0000087ab9 */ /* 0x000fe20000000a00 */
[----:B------:R-:W-:Y:S01]  /*0c60*/  USHF.R.S32.HI UR32, URZ, 0x1f, UR11 ;  /* 0x0000001f3f207899 */ /* 0x000fe2000801140b */
[----:B------:R-:W2:Y:S01]  /*0c70*/  LDG.E.128 R4, desc[UR18][R2.64] ;  /* 0x0000001202047981 */ /* 0x000ea2000c1e1d00 */
[----:B------:R-:W-:-:S03]  /*0c80*/  ULDC.64 UR28, c[0x0][0x320] ;  /* 0x0000c800001c7ab9 */ /* 0x000fc60000000a00 */
[----:B------:R-:W4:Y:S01]  /*0c90*/  LDG.E.128 R8, desc[UR18][R2.64+0x200] ;  /* 0x0002001202087981 */ /* 0x000f22000c1e1d00 */
[----:B------:R-:W-:Y:S01]  /*0ca0*/  IMAD.WIDE R12, R0, 0x10, R12 ;  /* 0x00000010000c7825 */ /* 0x000fe200078e020c */
[----:B0-----:R-:W-:-:S04]  /*0cb0*/  IADD3 R14, R57, R107, RZ ;  /* 0x0000006b390e7210 */ /* 0x001fc80007ffe0ff */
[C---:B------:R-:W-:Y:S02]  /*0cc0*/  IADD3 R58, R14.reuse, R107, RZ ;  /* 0x0000006b0e3a7210 */ /* 0x040fe40007ffe0ff */
[-C--:B------:R-:W-:Y:S02]  /*0cd0*/  LEA R30, R14, R31.reuse, 0x4 ;  /* 0x0000001f0e1e7211 */ /* 0x080fe400078e20ff */
[----:B------:R-:W-:Y:S01]  /*0ce0*/  LEA R58, R58, R31, 0x4 ;  /* 0x0000001f3a3a7211 */ /* 0x000fe200078e20ff */
[----:B------:R-:W0:Y:S02]  /*0cf0*/  LDC.64 R14, c[0x0][0x2a0] ;  /* 0x0000a800ff0e7b82 */ /* 0x000e240000000a00 */
[----:B--2---:R-:W-:Y:S04]  /*0d00*/  STS.128 [R30], R4 ;  /* 0x000000041e007388 */ /* 0x004fe80000000c00 */
[----:B----4-:R-:W-:Y:S01]  /*0d10*/  STS.128 [R30+0x200], R8 ;  /* 0x000200081e007388 */ /* 0x010fe20000000c00 */
[----:B------:R-:W-:-:S03]  /*0d20*/  NOP ;  /* 0x0000000000007918 */ /* 0x000fc60000000000 */
[----:B------:R-:W-:Y:S04]  /*0d30*/  LDS.128 R48, [R58] ;  /* 0x000000003a307984 */ /* 0x000fe80000000c00 */
[----:B------:R-:W-:Y:S01]  /*0d40*/  LDS.128 R44, [R58+0x10] ;  /* 0x000010003a2c7984 */ /* 0x000fe20000000c00 */
[----:B------:R-:W-:Y:S06]  /*0d50*/  BAR.SYNC.DEFER_BLOCKING 0x0 ;  /* 0x0000000000007b1d */ /* 0x000fec0000010000 */
[----:B------:R-:W2:Y:S04]  /*0d60*/  LDG.E.128 R16, desc[UR18][R12.64] ;  /* 0x000000120c107981 */ /* 0x000ea8000c1e1d00 */
[----:B------:R-:W4:Y:S01]  /*0d70*/  LDG.E.128 R20, desc[UR18][R12.64+0x200] ;  /* 0x000200120c147981 */ /* 0x000f22000c1e1d00 */
[----:B------:R-:W-:-:S02]  /*0d80*/  MOV R2, UR48 ;  /* 0x0000003000027c02 */ /* 0x000fc40008000f00 */
[----:B------:R-:W-:-:S03]  /*0d90*/  MOV R3, UR49 ;  /* 0x0000003100037c02 */ /* 0x000fc60008000f00 */
[----:B------:R-:W-:Y:S01]  /*0da0*/  IMAD.WIDE R2, R0, 0x10, R2 ;  /* 0x0000001000027825 */ /* 0x000fe200078e0202 */
[----:B--2---:R2:W-:Y:S04]  /*0db0*/  STS.128 [R30], R16 ;  /* 0x000000101e007388 */ /* 0x0045e80000000c00 */
[----:B----4-:R4:W-:Y:S01]  /*0dc0*/  STS.128 [R30+0x200], R20 ;  /* 0x000200141e007388 */ /* 0x0109e20000000c00 */
[----:B------:R-:W-:-:S03]  /*0dd0*/  NOP ;  /* 0x0000000000007918 */ /* 0x000fc60000000000 */
[----:B------:R-:W-:Y:S04]  /*0de0*/  LDS.128 R8, [R58] ;  /* 0x000000003a087984 */ /* 0x000fe80000000c00 */
[----:B------:R-:W-:Y:S01]  /*0df0*/  LDS.128 R4, [R58+0x10] ;  /* 0x000010003a047984 */ /* 0x000fe20000000c00 */
[----:B------:R-:W-:Y:S01]  /*0e00*/  ULEA UR26, UR26, UR6, 0xb ;  /* 0x000000061a1a7291 */ /* 0x000fe2000f8e583f */
[----:B--2---:R-:W2:Y:S08]  /*0e10*/  LDC.64 R16, c[0x0][0x318] ;  /* 0x0000c600ff107b82 */ /* 0x004eb00000000a00 */
[----:B------:R-:W-:Y:S01]  /*0e20*/  BAR.SYNC.DEFER_BLOCKING 0x0 ;  /* 0x0000000000007b1d */ /* 0x000fe20000010000 */
[----:B------:R-:W-:Y:S01]  /*0e30*/  UIMAD UR7, UR54, UR8, URZ ;  /* 0x00000008360772a4 */ /* 0x000fe2000f8e023f */
[----:B0-----:R-:W-:-:S06]  /*0e40*/  IMAD R12, R14, UR32, RZ ;  /* 0x000000200e0c7c24 */ /* 0x001fcc000f8e02ff */
[----:B----4-:R-:W0:Y:S08]  /*0e50*/  LDC.64 R20, c[0x0][0x2b0] ;  /* 0x0000ac00ff147b82 */ /* 0x010e300000000a00 */
[----:B------:R-:W4:Y:S01]  /*0e60*/  LDC.64 R22, c[0x0][0x308] ;  /* 0x0000c200ff167b82 */ /* 0x000f220000000a00 */
[----:B------:R-:W5:Y:S04]  /*0e70*/  LDG.E.128 R24, desc[UR18][R2.64] ;  /* 0x0000001202187981 */ /* 0x000f68000c1e1d00 */
[----:B------:R1:W3:Y:S01]  /*0e80*/  LDG.E.128 R36, desc[UR18][R2.64+0x200] ;  /* 0x0002001202247981 */ /* 0x0002e2000c1e1d00 */
[----:B------:R-:W-:Y:S01]  /*0e90*/  USHF.R.S32.HI UR27, URZ, 0x1f, UR26 ;  /* 0x0000001f3f1b7899 */ /* 0x000fe2000801141a */
[----:B------:R-:W-:Y:S01]  /*0ea0*/  IMAD R13, R15, UR11, R12 ;  /* 0x0000000b0f0d7c24 */ /* 0x000fe2000f8e020c */
[----:B------:R-:W-:-:S02]  /*0eb0*/  UIMAD UR7, UR10, UR9, UR7 ;  /* 0x000000090a0772a4 */ /* 0x000fc4000f8e0207 */
[----:B------:R-:W-:-:S04]  /*0ec0*/  UIMAD.WIDE.U32 UR8, UR10, UR8, UR26 ;  /* 0x000000080a0872a5 */ /* 0x000fc8000f8e001a */
[----:B------:R-:W-:Y:S02]  /*0ed0*/  UIADD3 UR7, UR9, UR7, URZ ;  /* 0x0000000709077290 */ /* 0x000fe4000fffe03f */
[----:B-1----:R-:W-:Y:S02]  /*0ee0*/  MOV R3, UR9 ;  /* 0x0000000900037c02 */ /* 0x002fe40008000f00 */
[----:B------:R-:W-:Y:S01]  /*0ef0*/  MOV R2, UR8 ;  /* 0x0000000800027c02 */ /* 0x000fe20008000f00 */
[----:B------:R-:W-:Y:S01]  /*0f00*/  ULDC.64 UR8, c[0x0][0x2b8] ;  /* 0x0000ae0000087ab9 */ /* 0x000fe20000000a00 */
[----:B------:R-:W-:-:S03]  /*0f10*/  MOV R3, UR7 ;  /* 0x0000000700037c02 */ /* 0x000fc60008000f00 */
[----:B------:R-:W-:-:S05]  /*0f20*/  IMAD.WIDE.U32 R2, R14, UR11, R2 ;  /* 0x0000000b0e027c25 */ /* 0x000fca000f8e0002 */
[----:B------:R-:W-:Y:S02]  /*0f30*/  IADD3 R3, R3, R13, RZ ;  /* 0x0000000d03037210 */ /* 0x000fe40007ffe0ff */
[----:B--2---:R-:W-:-:S04]  /*0f40*/  LEA R12, P0, R2, R16, 0x1 ;  /* 0x00000010020c7211 */ /* 0x004fc800078008ff */
[----:B------:R-:W-:-:S03]  /*0f50*/  LEA.HI.X R13, R2, R17, R3, 0x1, P0 ;  /* 0x00000011020d7211 */ /* 0x000fc600000f0c03 */
[----:B------:R-:W-:Y:S01]  /*0f60*/  IMAD.WIDE R2, R0, 0x10, R12 ;  /* 0x0000001000027825 */ /* 0x000fe200078e020c */
[----:B-----5:R-:W-:Y:S04]  /*0f70*/  STS.128 [R30], R24 ;  /* 0x000000181e007388 */ /* 0x020fe80000000c00 */
[----:B---3--:R-:W-:Y:S01]  /*0f80*/  STS.128 [R30+0x200], R36 ;  /* 0x000200241e007388 */ /* 0x008fe20000000c00 */
[----:B------:R-:W-:-:S03]  /*0f90*/  NOP ;  /* 0x0000000000007918 */ /* 0x000fc60000000000 */
[----:B------:R-:W1:Y:S04]  /*0fa0*/  LDS.128 R40, [R58] ;  /* 0x000000003a287984 */ /* 0x000e680000000c00 */
[----:B------:R-:W-:Y:S01]  /*0fb0*/  LDS.128 R16, [R58+0x10] ;  /* 0x000010003a107984 */ /* 0x000fe20000000c00 */
[----:B------:R-:W-:Y:S06]  /*0fc0*/  BAR.SYNC.DEFER_BLOCKING 0x0 ;  /* 0x0000000000007b1d */ /* 0x000fec0000010000 */
[----:B------:R-:W2:Y:S04]  /*0fd0*/  LDG.E.128 R52, desc[UR18][R2.64+-0x1000] ;  /* 0xfff0001202347981 */ /* 0x000ea8000c1e1d00 */
[----:B------:R3:W5:Y:S01]  /*0fe0*/  LDG.E.128 R60, desc[UR18][R2.64+-0xe00] ;  /* 0xfff20012023c7981 */ /* 0x000762000c1e1d00 */
        /* <DEDUP_REMOVED lines=10> */
[----:B---3--:R-:W-:-:S05]  /*1090*/  IMAD.WIDE.U32 R2, R20, UR11, R12 ;  /* 0x0000000b14027c25 */ /* 0x008fca000f8e000c */
[----:B------:R-:W-:Y:S02]  /*10a0*/  IADD3 R3, R3, R15, RZ ;  /* 0x0000000f03037210 */ /* 0x000fe40007ffe0ff */
[----:B----4-:R-:W-:-:S04]  /*10b0*/  LEA R12, P0, R2, R22, 0x1 ;  /* 0x00000016020c7211 */ /* 0x010fc800078008ff */
[----:B------:R-:W-:-:S03]  /*10c0*/  LEA.HI.X R13, R2, R23, R3, 0x1, P0 ;  /* 0x00000017020d7211 */ /* 0x000fc600000f0c03 */
[----:B------:R-:W-:Y:S01]  /*10d0*/  IMAD.WIDE R2, R0, 0x10, R12 ;  /* 0x0000001000027825 */ /* 0x000fe200078e020c */
[----:B-1----:R-:W-:Y:S01]  /*10e0*/  SHF.L.U32 R70, R40, 0x10, RZ ;  /* 0x0000001028467819 */ /* 0x002fe200000006ff */
[----:B--2---:R-:W-:Y:S04]  /*10f0*/  STS.128 [R30], R52 ;  /* 0x000000341e007388 */ /* 0x004fe80000000c00 */
[----:B-----5:R0:W-:Y:S01]  /*1100*/  STS.128 [R30+0x200], R60 ;  /* 0x0002003c1e007388 */ /* 0x0201e20000000c00 */
[----:B------:R-:W-:-:S03]  /*1110*/  NOP ;  /* 0x0000000000007918 */ /* 0x000fc60000000000 */
[----:B------:R-:W1:Y:S04]  /*1120*/  LDS.128 R36, [R58] ;  /* 0x000000003a247984 */ /* 0x000e680000000c00 */
[----:B------:R-:W2:Y:S01]  /*1130*/  LDS.128 R12, [R58+0x10] ;  /* 0x000010003a0c7984 */ /* 0x000ea20000000c00 */
[----:B------:R-:W-:Y:S06]  /*1140*/  BAR.SYNC.DEFER_BLOCKING 0x0 ;  /* 0x0000000000007b1d */ /* 0x000fec0000010000 */
[----:B------:R-:W3:Y:S04]  /*1150*/  LDG.E.128 R24, desc[UR18][R2.64+-0x1000] ;  /* 0xfff0001202187981 */ /* 0x000ee8000c1e1d00 */
[----:B------:R4:W5:Y:S01]  /*1160*/  LDG.E.128 R20, desc[UR18][R2.64+-0xe00] ;  /* 0xfff2001202147981 */ /* 0x000962000c1e1d00 */
[----:B0-----:R-:W-:Y:S01]  /*1170*/  IMAD R62, R64, UR32, RZ ;  /* 0x00000020403e7c24 */ /* 0x001fe2000f8e02ff */
[----:B------:R-:W-:Y:S01]  /*1180*/  SHF.L.U32 R54, R48, 0x10, RZ ;  /* 0x0000001030367819 */ /* 0x000fe200000006ff */
[----:B------:R-:W-:Y:S01]  /*1190*/  UIMAD UR7, UR54, UR8, URZ ;  /* 0x00000008360772a4 */ /* 0x000fe2000f8e023f */
[C---:B-1----:R-:W-:Y:S01]  /*11a0*/  SHF.L.U32 R59, R36.reuse, 0x10, RZ ;  /* 0x00000010243b7819 */ /* 0x042fe200000006ff */
[----:B------:R-:W-:Y:S01]  /*11b0*/  IMAD R53, R65, UR11, R62 ;  /* 0x0000000b41357c24 */ /* 0x000fe2000f8e023e */
[----:B------:R-:W-:Y:S01]  /*11c0*/  PRMT R55, R36, 0x7632, R55 ;  /* 0x0000763224377816 */ /* 0x000fe20000000037 */
[----:B------:R-:W-:Y:S01]  /*11d0*/  UIMAD UR7, UR10, UR9, UR7 ;  /* 0x000000090a0772a4 */ /* 0x000fe2000f8e0207 */
[----:B------:R-:W-:Y:S01]  /*11e0*/  SHF.L.U32 R82, R37, 0x10, RZ ;  /* 0x0000001025527819 */ /* 0x000fe200000006ff */
[----:B------:R-:W-:Y:S01]  /*11f0*/  FMUL.FTZ R28, R59, -1.4426950216293334961 ;  /* 0xbfb8aa3b3b1c7820 */ /* 0x000fe20000410000 */
[----:B------:R-:W-:Y:S01]  /*1200*/  SHF.L.U32 R55, R55, 0x10, RZ ;  /* 0x0000001037377819 */ /* 0x000fe200000006ff */
[----:B------:R-:W-:Y:S01]  /*1210*/  UIMAD.WIDE.U32 UR8, UR10, UR8, UR26 ;  /* 0x000000080a0872a5 */ /* 0x000fe2000f8e001a */
[----:B------:R-:W-:Y:S01]  /*1220*/  SHF.L.U32 R83, R38, 0x10, RZ ;  /* 0x0000001026537819 */ /* 0x000fe200000006ff */
[----:B------:R-:W-:Y:S01]  /*1230*/  FMUL.FTZ R33, R82, -1.4426950216293334961 ;  /* 0xbfb8aa3b52217820 */ /* 0x000fe20000410000 */
[----:B------:R-:W-:Y:S01]  /*1240*/  PRMT R52, R37, 0x7632, R52 ;  /* 0x0000763225347816 */ /* 0x000fe20000000034 */
[----:B------:R-:W0:Y:S01]  /*1250*/  MUFU.EX2 R28, R28 ;  /* 0x0000001c001c7308 */ /* 0x000e220000000800 */
[----:B------:R-:W-:Y:S01]  /*1260*/  FMUL.FTZ R29, R55, -1.4426950216293334961 ;  /* 0xbfb8aa3b371d7820 */ /* 0x000fe20000410000 */
[----:B------:R-:W-:Y:S01]  /*1270*/  FMUL.FTZ R34, R83, -1.4426950216293334961 ;  /* 0xbfb8aa3b53227820 */ /* 0x000fe20000410000 */
[----:B------:R-:W-:Y:S01]  /*1280*/  SHF.L.U32 R52, R52, 0x10, RZ ;  /* 0x0000001034347819 */ /* 0x000fe200000006ff */
[----:B------:R-:W-:Y:S01]  /*1290*/  UIADD3 UR7, UR9, UR7, URZ ;  /* 0x0000000709077290 */ /* 0x000fe2000fffe03f */
[----:B------:R-:W-:-:S02]  /*12a0*/  PRMT R38, R48, 0x7632, R38 ;  /* 0x0000763230267816 */ /* 0x000fc40000000026 */
[----:B------:R-:W-:Y:S01]  /*12b0*/  PRMT R61, R40, 0x7632, R61 ;  /* 0x00007632283d7816 */ /* 0x000fe2000000003d */
[----:B------:R-:W1:Y:S01]  /*12c0*/  MUFU.EX2 R29, R29 ;  /* 0x0000001d001d7308 */ /* 0x000e620000000800 */
[----:B------:R-:W-:Y:S02]  /*12d0*/  SHF.L.U32 R56, R39, 0x10, RZ ;  /* 0x0000001027387819 */ /* 0x000fe400000006ff */
[----:B------:R-:W-:Y:S02]  /*12e0*/  SHF.L.U32 R61, R61, 0x10, RZ ;  /* 0x000000103d3d7819 */ /* 0x000fe400000006ff */
[----:B------:R-:W-:Y:S01]  /*12f0*/  SHF.L.U32 R67, R38, 0x10, RZ ;  /* 0x0000001026437819 */ /* 0x000fe200000006ff */
[----:B------:R-:W-:Y:S01]  /*1300*/  FMUL.FTZ R37, R56, -1.4426950216293334961 ;  /* 0xbfb8aa3b38257820 */ /* 0x000fe20000410000 */
[----:B------:R-:W-:Y:S01]  /*1310*/  SHF.L.U32 R75, R41, 0x10, RZ ;  /* 0x00000010294b7819 */ /* 0x000fe200000006ff */
[----:B------:R-:W4:Y:S01]  /*1320*/  MUFU.EX2 R33, R33 ;  /* 0x0000002100217308 */ /* 0x000f220000000800 */
[----:B0-----:R-:W-:Y:S01]  /*1330*/  FADD.FTZ R28, R28, 1 ;  /* 0x3f8000001c1c7421 */ /* 0x001fe20000010000 */
[----:B------:R-:W-:-:S02]  /*1340*/  PRMT R74, R42, 0x7632, R74 ;  /* 0x000076322a4a7816 */ /* 0x000fc4000000004a */
[----:B------:R-:W-:Y:S02]  /*1350*/  SHF.L.U32 R76, R42, 0x10, RZ ;  /* 0x000000102a4c7819 */ /* 0x000fe400000006ff */
[----:B--2---:R-:W-:Y:S02]  /*1360*/  SHF.L.U32 R73, R12, 0x10, RZ ;  /* 0x000000100c497819 */ /* 0x004fe400000006ff */
[----:B------:R-:W0:Y:S01]  /*1370*/  MUFU.RCP R60, R28 ;  /* 0x0000001c003c7308 */ /* 0x000e220000001000 */
[----:B-1----:R-:W-:Y:S01]  /*1380*/  FADD.FTZ R29, R29, 1 ;  /* 0x3f8000001d1d7421 */ /* 0x002fe20000010000 */
[----:B------:R-:W-:Y:S02]  /*1390*/  PRMT R12, R16, 0x7632, R12 ;  /* 0x00007632100c7816 */ /* 0x000fe4000000000c */
[----:B------:R-:W-:Y:S02]  /*13a0*/  PRMT R39, R39, 0x7632, R39 ;  /* 0x0000763227277816 */ /* 0x000fe40000000027 */
[----:B------:R-:W-:-:S02]  /*13b0*/  SHF.L.U32 R91, R13, 0x10, RZ ;  /* 0x000000100d5b7819 */ /* 0x000fc400000006ff */
[----:B------:R1:W2:Y:S01]  /*13c0*/  MUFU.EX2 R35, R34 ;  /* 0x0000002200237308 */ /* 0x0002a20000000800 */
[----:B----4-:R-:W-:Y:S01]  /*13d0*/  FADD.FTZ R33, R33, 1 ;  /* 0x3f80000021217421 */ /* 0x010fe20000010000 */
[----:B------:R-:W-:Y:S02]  /*13e0*/  PRMT R13, R12, 0x7632, R13 ;  /* 0x000076320c0d7816 */ /* 0x000fe4000000000d */
[----:B------:R-:W-:Y:S02]  /*13f0*/  SHF.L.U32 R87, R39, 0x10, RZ ;  /* 0x0000001027577819 */ /* 0x000fe400000006ff */
[----:B------:R-:W-:Y:S02]  /*1400*/  SHF.L.U32 R89, R13, 0x10, RZ ;  /* 0x000000100d597819 */ /* 0x000fe400000006ff */
[----:B------:R-:W4:Y:S01]  /*1410*/  MUFU.RCP R36, R29 ;  /* 0x0000001d00247308 */ /* 0x000f220000001000 */
[----:B-1----:R-:W-:Y:S01]  /*1420*/  FMUL.FTZ R34, R52, -1.4426950216293334961 ;  /* 0xbfb8aa3b34227820 */ /* 0x002fe20000410000 */
[----:B0-----:R-:W-:Y:S01]  /*1430*/  FMUL.FTZ R28, R59, R60 ;  /* 0x0000003c3b1c7220 */ /* 0x001fe20000410000 */
[----:B------:R-:W-:Y:S01]  /*1440*/  SHF.L.U32 R159, R19, 0x10, RZ ;  /* 0x00000010139f7819 */ /* 0x000fe200000006ff */
[----:B------:R-:W-:Y:S01]  /*1450*/  FADD.FTZ R84, -R60, 1 ;  /* 0x3f8000003c547421 */ /* 0x000fe20000010100 */
[----:B------:R-:W-:Y:S01]  /*1460*/  SHF.L.U32 R161, R18, 0x10, RZ ;  /* 0x0000001012a17819 */ /* 0x000fe200000006ff */
[----:B------:R-:W-:Y:S01]  /*1470*/  FMUL.FTZ R106, R70, R28 ;  /* 0x0000001c466a7220 */ /* 0x000fe20000410000 */
[----:B------:R-:W-:Y:S01]  /*1480*/  MOV R3, UR9 ;  /* 0x0000000900037c02 */ /* 0x000fe20008000f00 */
[----:B------:R-:W0:Y:S01]  /*1490*/  MUFU.EX2 R34, R34 ;  /* 0x0000002200227308 */ /* 0x000e220000000800 */
[----:B--2---:R-:W-:Y:S01]  /*14a0*/  FADD.FTZ R35, R35, 1 ;  /* 0x3f80000023237421 */ /* 0x004fe20000010000 */
[----:B------:R-:W-:Y:S01]  /*14b0*/  FFMA.FTZ R62, R106, R54, R66 ;  /* 0x000000366a3e7223 */ /* 0x000fe20000010042 */
[----:B------:R-:W-:Y:S01]  /*14c0*/  PRMT R54, R38, 0x7632, R54 ;  /* 0x0000763226367816 */ /* 0x000fe20000000036 */
[----:B------:R-:W-:Y:S01]  /*14d0*/  FFMA.FTZ R84, R59, R84, 1 ;  /* 0x3f8000003b547423 */ /* 0x000fe20000010054 */
[----:B------:R-:W-:Y:S01]  /*14e0*/  PRMT R38, R49, 0x7632, R38 ;  /* 0x0000763231267816 */ /* 0x000fe20000000026 */
[----:B------:R-:W-:Y:S01]  /*14f0*/  STL [R1+0x24], R106 ;  /* 0x0000246a01007387 */ /* 0x000fe20000100800 */
[----:B------:R-:W-:Y:S01]  /*1500*/  SHF.L.U32 R54, R54, 0x10, RZ ;  /* 0x0000001036367819 */ /* 0x000fe200000006ff */
[----:B------:R-:W1:Y:S01]  /*1510*/  MUFU.RCP R63, R33 ;  /* 0x00000021003f7308 */ /* 0x000e620000001000 */
[----:B----4-:R-:W-:Y:S01]  /*1520*/  FMUL.FTZ R29, R55, R36 ;  /* 0x00000024371d7220 */ /* 0x010fe20000410000 */
[----:B------:R-:W-:Y:S01]  /*1530*/  SHF.L.U32 R69, R38, 0x10, RZ ;  /* 0x0000001026457819 */ /* 0x000fe200000006ff */
[----:B------:R-:W-:Y:S01]  /*1540*/  FMUL.FTZ R38, R73, -1.4426950216293334961 ;  /* 0xbfb8aa3b49267820 */ /* 0x000fe20000410000 */
[----:B------:R-:W-:Y:S01]  /*1550*/  SHF.L.U32 R66, R16, 0x10, RZ ;  /* 0x0000001010427819 */ /* 0x000fe200000006ff */
[----:B------:R-:W-:Y:S01]  /*1560*/  FMUL.FTZ R101, R61, R29 ;  /* 0x0000001d3d657220 */ /* 0x000fe20000410000 */
[----:B------:R-:W-:Y:S01]  /*1570*/  FMUL.FTZ R16, R87, -1.4426950216293334961 ;  /* 0xbfb8aa3b57107820 */ /* 0x000fe20000410000 */
[----:B------:R-:W-:Y:S01]  /*1580*/  MOV R2, UR8 ;  /* 0x0000000800027c02 */ /* 0x000fe20008000f00 */
[----:B------:R2:W4:Y:S01]  /*1590*/  MUFU.EX2 R40, R37 ;  /* 0x0000002500287308 */ /* 0x0005220000000800 */
[----:B0-----:R-:W-:Y:S01]  /*15a0*/  FADD.FTZ R34, R34, 1 ;  /* 0x3f80000022227421 */ /* 0x001fe20000010000 */
[----:B------:R-:W-:Y:S01]  /*15b0*/  FFMA.FTZ R62, R101, R67, R62 ;  /* 0x00000043653e7223 */ /* 0x000fe2000001003e */
[----:B------:R-:W-:Y:S01]  /*15c0*/  SHF.L.U32 R67, R49, 0x10, RZ ;  /* 0x0000001031437819 */ /* 0x000fe200000006ff */
[----:B------:R-:W-:Y:S01]  /*15d0*/  STL [R1+0x20], R101 ;  /* 0x0000206501007387 */ /* 0x000fe20000100800 */
[----:B------:R-:W-:-:S02]  /*15e0*/  MOV R3, UR7 ;  /* 0x0000000700037c02 */ /* 0x000fc40008000f00 */
[C---:B------:R-:W-:Y:S01]  /*15f0*/  PRMT R85, R43.reuse, 0x7632, R85 ;  /* 0x000076322b557816 */ /* 0x040fe20000000055 */
[----:B------:R-:W0:Y:S01]  /*1600*/  MUFU.RCP R65, R34 ;  /* 0x0000002200417308 */ /* 0x000e220000001000 */
[----:B-1----:R-:W-:Y:S01]  /*1610*/  FMUL.FTZ R33, R82, R63 ;  /* 0x0000003f52217220 */ /* 0x002fe20000410000 */
[----:B--2---:R-:W-:Y:S01]  /*1620*/  FMUL.FTZ R37, R54, -1.4426950216293334961 ;  /* 0xbfb8aa3b36257820 */ /* 0x004fe20000410000 */
[----:B------:R-:W-:Y:S01]  /*1630*/  IMAD.WIDE.U32 R2, R64, UR11, R2 ;  /* 0x0000000b40027c25 */ /* 0x000fe2000f8e0002 */
[----:B------:R-:W-:-:S03]  /*1640*/  SHF.L.U32 R77, R43, 0x10, RZ ;  /* 0x000000102b4d7819 */ /* 0x000fc600000006ff */
[----:B------:R-:W-:Y:S01]  /*1650*/  FMUL.FTZ R105, R75, R33 ;  /* 0x000000214b697220 */ /* 0x000fe20000410000 */
[----:B------:R-:W-:Y:S01]  /*1660*/  PRMT R64, R17, 0x7632, R64 ;  /* 0x0000763211407816 */ /* 0x000fe20000000040 */
[----:B------:R-:W1:Y:S02]  /*1670*/  MUFU.EX2 R37, R37 ;  /* 0x0000002500257308 */ /* 0x000e640000000800 */
[----:B------:R-:W-:Y:S01]  /*1680*/  FFMA.FTZ R62, R105, R67, R62 ;  /* 0x00000043693e7223 */ /* 0x000fe2000001003e */
[----:B------:R-:W-:Y:S01]  /*1690*/  PRMT R67, R41, 0x7632, R67 ;  /* 0x0000763229437816 */ /* 0x000fe20000000043 */
[----:B----4-:R-:W-:Y:S01]  /*16a0*/  FADD.FTZ R40, R40, 1 ;  /* 0x3f80000028287421 */ /* 0x010fe20000010000 */
[----:B------:R-:W-:Y:S01]  /*16b0*/  SHF.L.U32 R68, R17, 0x10, RZ ;  /* 0x0000001011447819 */ /* 0x000fe200000006ff */
[----:B------:R-:W-:Y:S01]  /*16c0*/  STL [R1+0x1c], R105 ;  /* 0x00001c6901007387 */ /* 0x000fe20000100800 */
[----:B------:R-:W-:Y:S01]  /*16d0*/  SHF.L.U32 R67, R67, 0x10, RZ ;  /* 0x0000001043437819 */ /* 0x000fe200000006ff */
[----:B------:R-:W2:Y:S01]  /*16e0*/  MUFU.RCP R72, R35 ;  /* 0x0000002300487308 */ /* 0x000ea20000001000 */
[----:B0-----:R-:W-:Y:S01]  /*16f0*/  FMUL.FTZ R34, R52, R65 ;  /* 0x0000004134227220 */ /* 0x001fe20000410000 */
[----:B------:R-:W-:-:S02]  /*1700*/  SHF.L.U32 R43, R50, 0x10, RZ ;  /* 0x00000010322b7819 */ /* 0x000fc400000006ff */
[----:B------:R-:W-:Y:S01]  /*1710*/  PRMT R17, R50, 0x7632, R17 ;  /* 0x0000763232117816 */ /* 0x000fe20000000011 */
[----:B------:R-:W-:Y:S01]  /*1720*/  FMUL.FTZ R100, R67, R34 ;  /* 0x0000002243647220 */ /* 0x000fe20000410000 */
[----:B------:R-:W-:Y:S02]  /*1730*/  SHF.L.U32 R74, R74, 0x10, RZ ;  /* 0x000000104a4a7819 */ /* 0x000fe400000006ff */
[----:B------:R0:W4:Y:S01]  /*1740*/  MUFU.RCP R81, R40 ;  /* 0x0000002800517308 */ /* 0x0001220000001000 */
[--C-:B------:R-:W-:Y:S01]  /*1750*/  FFMA.FTZ R42, R100, R69, R62.reuse ;  /* 0x00000045642a7223 */ /* 0x100fe2000001003e */
[----:B-1----:R-:W-:Y:S01]  /*1760*/  FADD.FTZ R69, R37, 1 ;  /* 0x3f80000025457421 */ /* 0x002fe20000010000 */
[----:B------:R-:W-:Y:S01]  /*1770*/  PRMT R37, R19, 0x7632, R37 ;  /* 0x0000763213257816 */ /* 0x000fe20000000025 */
[----:B------:R-:W-:Y:S01]  /*1780*/  FMUL.FTZ R19, R89, -1.4426950216293334961 ;  /* 0xbfb8aa3b59137820 */ /* 0x000fe20000410000 */
[----:B------:R-:W-:Y:S01]  /*1790*/  PRMT R62, R18, 0x7632, R62 ;  /* 0x00007632123e7816 */ /* 0x000fe2000000003e */
[----:B------:R-:W-:Y:S01]  /*17a0*/  STL [R1+0x18], R100 ;  /* 0x0000186401007387 */ /* 0x000fe20000100800 */
[----:B------:R-:W-:Y:S01]  /*17b0*/  SHF.L.U32 R78, R17, 0x10, RZ ;  /* 0x00000010114e7819 */ /* 0x000fe200000006ff */
[----:B------:R-:W-:Y:S01]  /*17c0*/  MUFU.RCP R69, R69 ;  /* 0x0000004500457308 */ /* 0x000fe20000001000 */
[----:B--2---:R-:W-:Y:S01]  /*17d0*/  FMUL.FTZ R35, R83, R72 ;  /* 0x0000004853237220 */ /* 0x004fe20000410000 */
[----:B0-----:R-:W-:Y:S01]  /*17e0*/  SHF.L.U32 R40, R51, 0x10, RZ ;  /* 0x0000001033287819 */ /* 0x001fe200000006ff */
[----:B------:R-:W-:Y:S01]  /*17f0*/  FADD.FTZ R17, -R63, 1 ;  /* 0x3f8000003f117421 */ /* 0x000fe20000010100 */
[----:B------:R-:W-:Y:S01]  /*1800*/  PRMT R13, R51, 0x7632, R13 ;  /* 0x00007632330d7816 */ /* 0x000fe2000000000d */
[----:B------:R-:W-:Y:S01]  /*1810*/  FMUL.FTZ R104, R76, R35 ;  /* 0x000000234c687220 */ /* 0x000fe20000410000 */
[----:B------:R-:W-:Y:S01]  /*1820*/  SHF.L.U32 R85, R85, 0x10, RZ ;  /* 0x0000001055557819 */ /* 0x000fe200000006ff */
[----:B------:R-:W-:Y:S01]  /*1830*/  FFMA.FTZ R82, R82, R17, 1 ;  /* 0x3f80000052527423 */ /* 0x000fe20000010011 */
[----:B------:R0:W1:Y:S01]  /*1840*/  MUFU.EX2 R18, R16 ;  /* 0x0000001000127308 */ /* 0x0000620000000800 */
[----:B------:R-:W-:Y:S01]  /*1850*/  FFMA.FTZ R43, R104, R43, R42 ;  /* 0x0000002b682b7223 */ /* 0x000fe2000001002a */
[C---:B----4-:R-:W-:Y:S01]  /*1860*/  FMUL.FTZ R39, R56.reuse, R81 ;  /* 0x0000005138277220 */ /* 0x050fe20000410000 */
[----:B------:R-:W-:Y:S01]  /*1870*/  FADD.FTZ R79, -R81, 1 ;  /* 0x3f800000514f7421 */ /* 0x000fe20000010100 */
[----:B------:R-:W-:Y:S01]  /*1880*/  FMUL.FTZ R42, R91, -1.4426950216293334961 ;  /* 0xbfb8aa3b5b2a7820 */ /* 0x000fe20000410000 */
[----:B------:R-:W-:Y:S01]  /*1890*/  SHF.L.U32 R59, R13, 0x10, RZ ;  /* 0x000000100d3b7819 */ /* 0x000fe200000006ff */
[----:B------:R-:W-:Y:S01]  /*18a0*/  FMUL.FTZ R103, R77, R39 ;  /* 0x000000274d677220 */ /* 0x000fe20000410000 */
[----:B------:R-:W-:Y:S01]  /*18b0*/  FFMA.FTZ R79, R56, R79, 1 ;  /* 0x3f800000384f7423 */ /* 0x000fe2000001004f */
[----:B------:R-:W-:Y:S01]  /*18c0*/  MUFU.EX2 R19, R19 ;  /* 0x0000001300137308 */ /* 0x000fe20000000800 */
[----:B0-----:R-:W-:Y:S01]  /*18d0*/  FADD.FTZ R16, -R72, 1 ;  /* 0x3f80000048107421 */ /* 0x001fe20000010100 */
[----:B------:R-:W-:Y:S01]  /*18e0*/  PRMT R13, R44, 0x7632, R13 ;  /* 0x000076322c0d7816 */ /* 0x000fe2000000000d */
[----:B------:R-:W-:Y:S01]  /*18f0*/  STL [R1+0x14], R104 ;  /* 0x0000146801007387 */ /* 0x000fe20000100800 */
[----:B------:R-:W-:Y:S01]  /*1900*/  PRMT R93, R14, 0x7632, R93 ;  /* 0x000076320e5d7816 */ /* 0x000fe2000000005d */
[----:B------:R-:W-:Y:S01]  /*1910*/  FFMA.FTZ R83, R83, R16, 1 ;  /* 0x3f80000053537423 */ /* 0x000fe20000010010 */
[----:B------:R-:W-:-:S02]  /*1920*/  PRMT R95, R15, 0x7632, R95 ;  /* 0x000076320f5f7816 */ /* 0x000fc4000000005f */
[----:B------:R0:W2:Y:S01]  /*1930*/  MUFU.EX2 R41, R38 ;  /* 0x0000002600297308 */ /* 0x0000a20000000800 */
[----:B-1----:R-:W-:Y:S01]  /*1940*/  FADD.FTZ R18, R18, 1 ;  /* 0x3f80000012127421 */ /* 0x002fe20000010000 */
[----:B------:R-:W-:Y:S02]  /*1950*/  SHF.L.U32 R162, R64, 0x10, RZ ;  /* 0x0000001040a27819 */ /* 0x000fe400000006ff */
[----:B------:R-:W-:Y:S02]  /*1960*/  IADD3 R53, R3, R53, RZ ;  /* 0x0000003503357210 */ /* 0x000fe40007ffe0ff */
[----:B------:R-:W-:Y:S02]  /*1970*/  PRMT R3, R46, 0x7632, R3 ;  /* 0x000076322e037816 */ /* 0x000fe40000000003 */
[----:B------:R-:W1:Y:S01]  /*1980*/  MUFU.RCP R80, R18 ;  /* 0x0000001200507308 */ /* 0x000e620000001000 */
[----:B0-----:R-:W-:-:S04]  /*1990*/  FMUL.FTZ R38, R54, R69 ;  /* 0x0000004536267220 */ /* 0x001fc80000410000 */
[----:B------:R-:W-:-:S03]  /*19a0*/  FMUL.FTZ R99, R74, R38 ;  /* 0x000000264a637220 */ /* 0x000fc60000410000 */
[----:B------:R0:W-:Y:S01]  /*19b0*/  MUFU.EX2 R71, R42 ;  /* 0x0000002a00477308 */ /* 0x0001e20000000800 */
[----:B------:R-:W-:Y:S01]  /*19c0*/  FFMA.FTZ R43, R99, R78, R43 ;  /* 0x0000004e632b7223 */ /* 0x000fe2000001002b */
[----:B--2---:R-:W-:Y:S01]  /*19d0*/  FADD.FTZ R41, R41, 1 ;  /* 0x3f80000029297421 */ /* 0x004fe20000010000 */
[----:B------:R-:W-:Y:S02]  /*19e0*/  STL [R1+0x10], R99 ;  /* 0x0000106301007387 */ /* 0x000fe40000100800 */
[----:B------:R-:W-:Y:S01]  /*19f0*/  FFMA.FTZ R56, R103, R40, R43 ;  /* 0x0000002867387223 */ /* 0x000fe2000001002b */
[----:B------:R-:W-:Y:S01]  /*1a00*/  FADD.FTZ R43, R19, 1 ;  /* 0x3f800000132b7421 */ /* 0x000fe20000010000 */
[----:B------:R-:W-:Y:S01]  /*1a10*/  STL [R1+0xc], R103 ;  /* 0x00000c6701007387 */ /* 0x000fe20000100800 */
[----:B------:R-:W2:Y:S01]  /*1a20*/  MUFU.RCP R78, R41 ;  /* 0x00000029004e7308 */ /* 0x000ea20000001000 */
[----:B-1----:R-:W-:Y:S01]  /*1a30*/  FMUL.FTZ R40, R87, R80 ;  /* 0x0000005057287220 */ /* 0x002fe20000410000 */
[----:B0-----:R-:W-:-:S03]  /*1a40*/  FADD.FTZ R42, -R36, 1 ;  /* 0x3f800000242a7421 */ /* 0x001fc60000010100 */
[----:B------:R-:W-:-:S04]  /*1a50*/  FMUL.FTZ R98, R85, R40 ;  /* 0x0000002855627220 */ /* 0x000fc80000410000 */
[----:B------:R-:W-:Y:S01]  /*1a60*/  FFMA.FTZ R56, R98, R59, R56 ;  /* 0x0000003b62387223 */ /* 0x000fe20000010038 */
[----:B------:R-:W-:Y:S01]  /*1a70*/  SHF.L.U32 R59, R15, 0x10, RZ ;  /* 0x000000100f3b7819 */ /* 0x000fe200000006ff */
[----:B------:R-:W-:Y:S04]  /*1a80*/  STL [R1+0x8], R98 ;  /* 0x0000086201007387 */ /* 0x000fe80000100800 */
[----:B------:R-:W-:Y:S01]  /*1a90*/  FMUL.FTZ R96, R59, -1.4426950216293334961 ;  /* 0xbfb8aa3b3b607820 */ /* 0x000fe20000410000 */
[----:B--2---:R-:W-:-:S04]  /*1aa0*/  FMUL.FTZ R41, R73, R78 ;  /* 0x0000004e49297220 */ /* 0x004fc80000410000 */
[----:B------:R-:W-:Y:S01]  /*1ab0*/  FMUL.FTZ R102, R66, R41 ;  /* 0x0000002942667220 */ /* 0x000fe20000410000 */
[----:B------:R-:W-:Y:S04]  /*1ac0*/  MUFU.EX2 R96, R96 ;  /* 0x0000006000607308 */ /* 0x000fe80000000800 */
[----:B------:R-:W-:Y:S04]  /*1ad0*/  STL [R1+0x4], R102 ;  /* 0x0000046601007387 */ /* 0x000fe80000100800 */
[----:B---3--:R0:W-:Y:S04]  /*1ae0*/  STS.128 [R30], R24 ;  /* 0x000000181e007388 */ /* 0x0081e80000000c00 */
[----:B-----5:R1:W-:Y:S01]  /*1af0*/  STS.128 [R30+0x200], R20 ;  /* 0x000200141e007388 */ /* 0x0203e20000000c00 */
[----:B------:R-:W-:-:S03]  /*1b00*/  NOP ;  /* 0x0000000000007918 */ /* 0x000fc60000000000 */
[----:B------:R-:W2:Y:S01]  /*1b10*/  LDS.128 R16, [R58] ;  /* 0x000000003a107984 */ /* 0x000ea20000000c00 */
[----:B0-----:R-:W0:Y:S01]  /*1b20*/  MUFU.RCP R24, R43 ;  /* 0x0000002b00187308 */ /* 0x001e220000001000 */
[----:B------:R-:W-:Y:S01]  /*1b30*/  FADD.FTZ R25, -R65, 1 ;  /* 0x3f80000041197421 */ /* 0x000fe20000010100 */
[----:B------:R-:W-:Y:S01]  /*1b40*/  FFMA.FTZ R27, R55, R42, 1 ;  /* 0x3f800000371b7423 */ /* 0x000fe2000001002a */
[----:B-1----:R-:W-:Y:S01]  /*1b50*/  FADD.FTZ R20, R71, 1 ;  /* 0x3f80000047147421 */ /* 0x002fe20000010000 */
[----:B------:R-:W-:Y:S01]  /*1b60*/  SHF.L.U32 R23, R44, 0x10, RZ ;  /* 0x000000102c177819 */ /* 0x000fe200000006ff */
[----:B------:R-:W-:Y:S01]  /*1b70*/  FADD.FTZ R21, -R69, 1 ;  /* 0x3f80000045157421 */ /* 0x000fe20000010100 */
[----:B------:R-:W-:Y:S01]  /*1b80*/  SHF.L.U32 R71, R14, 0x10, RZ ;  /* 0x000000100e477819 */ /* 0x000fe200000006ff */
[----:B------:R-:W-:Y:S01]  /*1b90*/  FFMA.FTZ R26, R52, R25, 1 ;  /* 0x3f800000341a7423 */ /* 0x000fe20000010019 */
[----:B------:R-:W-:Y:S01]  /*1ba0*/  FADD.FTZ R22, -R80, 1 ;  /* 0x3f80000050167421 */ /* 0x000fe20000010100 */
[----:B------:R-:W-:Y:S01]  /*1bb0*/  FFMA.FTZ R56, R102, R23, R56 ;  /* 0x0000001766387223 */ /* 0x000fe20000010038 */
[----:B------:R-:W1:Y:S01]  /*1bc0*/  MUFU.RCP R20, R20 ;  /* 0x0000001400147308 */ /* 0x000e620000001000 */
[----:B------:R-:W-:Y:S01]  /*1bd0*/  SHF.L.U32 R23, R12, 0x10, RZ ;  /* 0x000000100c177819 */ /* 0x000fe200000006ff */
[----:B------:R-:W-:Y:S01]  /*1be0*/  FADD.FTZ R12, -R78, 1 ;  /* 0x3f8000004e0c7421 */ /* 0x000fe20000010100 */
[----:B------:R-:W-:Y:S01]  /*1bf0*/  FFMA.FTZ R86, R54, R21, 1 ;  /* 0x3f80000036567423 */ /* 0x000fe20000010015 */
[----:B------:R-:W-:Y:S01]  /*1c00*/  SHF.L.U32 R21, R13, 0x10, RZ ;  /* 0x000000100d157819 */ /* 0x000fe200000006ff */
[----:B------:R-:W-:Y:S01]  /*1c10*/  FMUL.FTZ R14, R71, -1.4426950216293334961 ;  /* 0xbfb8aa3b470e7820 */ /* 0x000fe20000410000 */
[----:B0-----:R-:W-:Y:S01]  /*1c20*/  FMUL.FTZ R42, R89, R24 ;  /* 0x00000018592a7220 */ /* 0x001fe20000410000 */
[----:B------:R-:W-:Y:S01]  /*1c30*/  FFMA.FTZ R25, R73, R12, 1 ;  /* 0x3f80000049197423 */ /* 0x000fe2000001000c */
[----:B------:R-:W-:Y:S01]  /*1c40*/  PRMT R13, R13, 0x7632, R13 ;  /* 0x000076320d0d7816 */ /* 0x000fe2000000000d */
[----:B------:R-:W-:Y:S01]  /*1c50*/  FADD.FTZ R12, -R24, 1 ;  /* 0x3f800000180c7421 */ /* 0x000fe20000010100 */
[----:B------:R-:W-:Y:S01]  /*1c60*/  FMUL.FTZ R97, R23, R42 ;  /* 0x0000002a17617220 */ /* 0x000fe20000410000 */
[----:B------:R0:W-:Y:S01]  /*1c70*/  MUFU.EX2 R94, R14 ;  /* 0x0000000e005e7308 */ /* 0x0001e20000000800 */
[----:B------:R-:W-:Y:S01]  /*1c80*/  SHF.L.U32 R73, R45, 0x10, RZ ;  /* 0x000000102d497819 */ /* 0x000fe200000006ff */
[----:B------:R-:W-:Y:S01]  /*1c90*/  FFMA.FTZ R87, R87, R22, 1 ;  /* 0x3f80000057577423 */ /* 0x000fe20000010016 */
[----:B------:R-:W-:Y:S01]  /*1ca0*/  FFMA.FTZ R56, R97, R21, R56 ;  /* 0x0000001561387223 */ /* 0x000fe20000010038 */
[----:B------:R-:W-:Y:S01]  /*1cb0*/  FFMA.FTZ R21, R89, R12, 1 ;  /* 0x3f80000059157423 */ /* 0x000fe2000001000c */
[----:B------:R-:W-:Y:S01]  /*1cc0*/  STL [R1], R97 ;  /* 0x0000006101007387 */ /* 0x000fe20000100800 */
[----:B-1----:R-:W-:Y:S01]  /*1cd0*/  FMUL.FTZ R43, R91, R20 ;  /* 0x000000145b2b7220 */ /* 0x002fe20000410000 */
[----:B------:R-:W-:-:S03]  /*1ce0*/  FADD.FTZ R22, -R20, 1 ;  /* 0x3f80000014167421 */ /* 0x000fc60000010100 */
[----:B------:R-:W-:Y:S01]  /*1cf0*/  FMUL.FTZ R163, R68, R43 ;  /* 0x0000002b44a37220 */ /* 0x000fe20000410000 */
[----:B------:R-:W-:Y:S01]  /*1d00*/  FFMA.FTZ R22, R91, R22, 1 ;  /* 0x3f8000005b167423 */ /* 0x000fe20000010016 */
[C---:B--2---:R-:W-:Y:S02]  /*1d10*/  PRMT R88, R16.reuse, 0x7632, R88 ;  /* 0x0000763210587816 */ /* 0x044fe40000000058 */
[----:B------:R-:W-:Y:S01]  /*1d20*/  FFMA.FTZ R73, R163, R73, R56 ;  /* 0x00000049a3497223 */ /* 0x000fe20000010038 */
[----:B------:R-:W-:Y:S02]  /*1d30*/  SHF.L.U32 R55, R16, 0x10, RZ ;  /* 0x0000001010377819 */ /* 0x000fe400000006ff */
[----:B------:R-:W-:Y:S02]  /*1d40*/  SHF.L.U32 R16, R13, 0x10, RZ ;  /* 0x000000100d107819 */ /* 0x000fe400000006ff */
[----:B0-----:R0:W1:Y:S01]  /*1d50*/  LDS.128 R12, [R58+0x10] ;  /* 0x000010003a0c7984 */ /* 0x0010620000000c00 */
[----:B------:R-:W-:-:S02]  /*1d60*/  SHF.L.U32 R52, R17, 0x10, RZ ;  /* 0x0000001011347819 */ /* 0x000fc400000006ff */
[----:B------:R-:W-:Y:S01]  /*1d70*/  PRMT R89, R17, 0x7632, R89 ;  /* 0x0000763211597816 */ /* 0x000fe20000000059 */
[----:B------:R-:W-:Y:S01]  /*1d80*/  FMUL.FTZ R17, R70, R55 ;  /* 0x0000003746117220 */ /* 0x000fe20000410000 */
[----:B------:R-:W-:Y:S01]  /*1d90*/  PRMT R90, R18, 0x7632, R90 ;  /* 0x00007632125a7816 */ /* 0x000fe2000000005a */
[----:B------:R-:W-:Y:S01]  /*1da0*/  FMUL.FTZ R92, R16, -1.4426950216293334961 ;  /* 0xbfb8aa3b105c7820 */ /* 0x000fe20000410000 */
[----:B------:R-:W-:Y:S01]  /*1db0*/  SHF.L.U32 R54, R18, 0x10, RZ ;  /* 0x0000001012367819 */ /* 0x000fe200000006ff */
[----:B------:R-:W-:Y:S01]  /*1dc0*/  FMUL.FTZ R18, R75, R52 ;  /* 0x000000344b127220 */ /* 0x000fe20000410000 */
[----:B------:R-:W-:Y:S01]  /*1dd0*/  SHF.L.U32 R56, R19, 0x10, RZ ;  /* 0x0000001013387819 */ /* 0x000fe200000006ff */
[----:B------:R-:W-:Y:S01]  /*1de0*/  FMUL.FTZ R17, R60, R17 ;  /* 0x000000113c117220 */ /* 0x000fe20000410000 */
[----:B------:R-:W-:Y:S01]  /*1df0*/  SHF.L.U32 R70, R93, 0x10, RZ ;  /* 0x000000105d467819 */ /* 0x000fe200000006ff */
[----:B------:R-:W-:Y:S01]  /*1e00*/  FMUL.FTZ R75, R63, R18 ;  /* 0x000000123f4b7220 */ /* 0x000fe20000410000 */
[----:B0-----:R-:W-:Y:S01]  /*1e10*/  SHF.L.U32 R58, R95, 0x10, RZ ;  /* 0x000000105f3a7819 */ /* 0x001fe200000006ff */
[----:B------:R-:W-:Y:S01]  /*1e20*/  FMUL.FTZ R18, R77, R56 ;  /* 0x000000384d127220 */ /* 0x000fe20000410000 */
[----:B------:R-:W-:Y:S01]  /*1e30*/  PRMT R91, R19, 0x7632, R91 ;  /* 0x00007632135b7816 */ /* 0x000fe2000000005b */
[----:B------:R-:W-:Y:S01]  /*1e40*/  FMUL.FTZ R19, R76, R54 ;  /* 0x000000364c137220 */ /* 0x000fe20000410000 */
[----:B------:R-:W-:Y:S01]  /*1e50*/  SHF.L.U32 R60, R88, 0x10, RZ ;  /* 0x00000010583c7819 */ /* 0x000fe200000006ff */
[----:B------:R-:W-:Y:S01]  /*1e60*/  FMUL.FTZ R77, R70, -1.4426950216293334961 ;  /* 0xbfb8aa3b464d7820 */ /* 0x000fe20000410000 */
[----:B------:R-:W-:Y:S01]  /*1e70*/  FMUL.FTZ R84, R17, R84 ;  /* 0x0000005411547220 */ /* 0x000fe20000410000 */
[----:B------:R-:W0:Y:S01]  /*1e80*/  MUFU.EX2 R92, R92 ;  /* 0x0000005c005c7308 */ /* 0x000e220000000800 */
[----:B------:R-:W-:Y:S01]  /*1e90*/  FMUL.FTZ R17, R58, -1.4426950216293334961 ;  /* 0xbfb8aa3b3a117820 */ /* 0x000fe20000410000 */
[----:B------:R-:W-:Y:S01]  /*1ea0*/  FMUL.FTZ R72, R72, R19 ;  /* 0x0000001348487220 */ /* 0x000fe20000410000 */
[----:B------:R-:W-:Y:S01]  /*1eb0*/  FMUL.FTZ R76, R81, R18 ;  /* 0x00000012514c7220 */ /* 0x000fe20000410000 */
[----:B------:R-:W-:Y:S01]  /*1ec0*/  FMUL.FTZ R19, R61, R60 ;  /* 0x0000003c3d137220 */ /* 0x000fe20000410000 */
[----:B------:R-:W-:Y:S01]  /*1ed0*/  SHF.L.U32 R61, R89, 0x10, RZ ;  /* 0x00000010593d7819 */ /* 0x000fe200000006ff */
[----:B------:R-:W-:Y:S01]  /*1ee0*/  FMUL.FTZ R82, R75, R82 ;  /* 0x000000524b527220 */ /* 0x000fe20000410000 */
[----:B------:R-:W-:Y:S01]  /*1ef0*/  SHF.L.U32 R63, R90, 0x10, RZ ;  /* 0x000000105a3f7819 */ /* 0x000fe200000006ff */
[----:B------:R-:W2:Y:S01]  /*1f00*/  MUFU.EX2 R77, R77 ;  /* 0x0000004d004d7308 */ /* 0x000ea20000000800 */
[----:B------:R-:W-:Y:S01]  /*1f10*/  FMUL.FTZ R79, R76, R79 ;  /* 0x0000004f4c4f7220 */ /* 0x000fe20000410000 */
[----:B------:R-:W-:Y:S01]  /*1f20*/  FADD.FTZ R76, R96, 1 ;  /* 0x3f800000604c7421 */ /* 0x000fe20000010000 */
[----:B------:R-:W-:Y:S01]  /*1f30*/  FMUL.FTZ R18, R67, R61 ;  /* 0x0000003d43127220 */ /* 0x000fe20000410000 */
[----:B------:R-:W-:Y:S01]  /*1f40*/  FMUL.FTZ R74, R74, R63 ;  /* 0x0000003f4a4a7220 */ /* 0x000fe20000410000 */
[----:B------:R-:W-:Y:S01]  /*1f50*/  FMUL.FTZ R36, R36, R19 ;  /* 0x0000001324247220 */ /* 0x000fe20000410000 */
[----:B------:R-:W-:Y:S01]  /*1f60*/  SHF.L.U32 R67, R91, 0x10, RZ ;  /* 0x000000105b437819 */ /* 0x000fe200000006ff */
[----:B------:R-:W-:Y:S01]  /*1f70*/  FMUL.FTZ R65, R65, R18 ;  /* 0x0000001241417220 */ /* 0x000fe20000410000 */
[----:B------:R3:W4:Y:S01]  /*1f80*/  MUFU.EX2 R75, R17 ;  /* 0x00000011004b7308 */ /* 0x0007220000000800 */
[----:B------:R-:W-:Y:S01]  /*1f90*/  FMUL.FTZ R69, R69, R74 ;  /* 0x0000004a45457220 */ /* 0x000fe20000410000 */
[----:B0-----:R-:W-:Y:S01]  /*1fa0*/  FADD.FTZ R92, R92, 1 ;  /* 0x3f8000005c5c7421 */ /* 0x001fe20000010000 */
[----:B------:R-:W-:Y:S01]  /*1fb0*/  FADD.FTZ R18, R94, 1 ;  /* 0x3f8000005e127421 */ /* 0x000fe20000010000 */
[----:B-1----:R-:W-:Y:S01]  /*1fc0*/  PRMT R74, R12, 0x7632, R74 ;  /* 0x000076320c4a7816 */ /* 0x002fe2000000004a */
[----:B------:R-:W-:Y:S01]  /*1fd0*/  FMUL.FTZ R86, R69, R86 ;  /* 0x0000005645567220 */ /* 0x000fe20000410000 */
[----:B------:R-:W-:Y:S01]  /*1fe0*/  SHF.L.U32 R69, R13, 0x10, RZ ;  /* 0x000000100d457819 */ /* 0x000fe200000006ff */
[----:B------:R-:W-:Y:S01]  /*1ff0*/  FMUL.FTZ R27, R36, R27 ;  /* 0x0000001b241b7220 */ /* 0x000fe20000410000 */
[----:B------:R-:W0:Y:S01]  /*2000*/  MUFU.RCP R76, R76 ;  /* 0x0000004c004c7308 */ /* 0x000e220000001000 */
[----:B---3--:R-:W-:Y:S01]  /*2010*/  FMUL.FTZ R17, R65, R26 ;  /* 0x0000001a41117220 */ /* 0x008fe20000410000 */
[----:B------:R-:W-:Y:S01]  /*2020*/  SHF.L.U32 R65, R12, 0x10, RZ ;  /* 0x000000100c417819 */ /* 0x000fe200000006ff */
[----:B--2---:R-:W-:Y:S01]  /*2030*/  FADD.FTZ R81, R77, 1 ;  /* 0x3f8000004d517421 */ /* 0x004fe20000010000 */
[----:B------:R-:W-:Y:S01]  /*2040*/  PRMT R12, R13, 0x7632, R12 ;  /* 0x000076320d0c7816 */ /* 0x000fe2000000000c */
[----:B------:R-:W-:Y:S01]  /*2050*/  FMUL.FTZ R85, R85, R67 ;  /* 0x0000004355557220 */ /* 0x000fe20000410000 */
[----:B------:R-:W-:Y:S01]  /*2060*/  PRMT R36, R15, 0x7632, R36 ;  /* 0x000076320f247816 */ /* 0x000fe20000000024 */
[----:B------:R-:W-:Y:S01]  /*2070*/  FMUL.FTZ R13, R66, R65 ;  /* 0x00000041420d7220 */ /* 0x000fe20000410000 */
[----:B------:R-:W1:Y:S01]  /*2080*/  MUFU.RCP R19, R92 ;  /* 0x0000005c00137308 */ /* 0x000e620000001000 */
[----:B----4-:R-:W-:Y:S01]  /*2090*/  FADD.FTZ R77, R75, 1 ;  /* 0x3f8000004b4d7421 */ /* 0x010fe20000010000 */
[----:B------:R-:W-:Y:S01]  /*20a0*/  SHF.L.U32 R66, R15, 0x10, RZ ;  /* 0x000000100f427819 */ /* 0x000fe200000006ff */
[----:B------:R-:W-:Y:S01]  /*20b0*/  FMUL.FTZ R15, R68, R69 ;  /* 0x00000045440f7220 */ /* 0x000fe20000410000 */
[----:B------:R-:W-:Y:S01]  /*20c0*/  SHF.L.U32 R74, R74, 0x10, RZ ;  /* 0x000000104a4a7819 */ /* 0x000fe200000006ff */
[----:B------:R-:W-:Y:S01]  /*20d0*/  FMUL.FTZ R80, R80, R85 ;  /* 0x0000005550507220 */ /* 0x000fe20000410000 */
[----:B------:R-:W-:Y:S01]  /*20e0*/  FMUL.FTZ R78, R78, R13 ;  /* 0x0000000d4e4e7220 */ /* 0x000fe20000410000 */
[----:B------:R-:W-:Y:S01]  /*20f0*/  FMUL.FTZ R15, R20, R15 ;  /* 0x0000000f140f7220 */ /* 0x000fe20000410000 */
[----:B------:R-:W2:Y:S01]  /*2100*/  MUFU.RCP R18, R18 ;  /* 0x0000001200127308 */ /* 0x000ea20000001000 */
[----:B0-----:R-:W-:Y:S01]  /*2110*/  FADD.FTZ R20, -R76, 1 ;  /* 0x3f8000004c147421 */ /* 0x001fe20000010100 */
[----:B------:R-:W-:Y:S01]  /*2120*/  FMUL.FTZ R75, R159, R66 ;  /* 0x000000429f4b7220 */ /* 0x000fe20000410000 */
[----:B------:R-:W-:Y:S01]  /*2130*/  SHF.L.U32 R64, R12, 0x10, RZ ;  /* 0x000000100c407819 */ /* 0x000fe200000006ff */
[----:B------:R-:W-:Y:S01]  /*2140*/  FMUL.FTZ R23, R23, R74 ;  /* 0x0000004a17177220 */ /* 0x000fe20000410000 */
[----:B------:R-:W-:Y:S01]  /*2150*/  FFMA.FTZ R85, R59, R20, 1 ;  /* 0x3f8000003b557423 */ /* 0x000fe20000010014 */
[----:B------:R-:W-:Y:S01]  /*2160*/  FMUL.FTZ R20, R76, R75 ;  /* 0x0000004b4c147220 */ /* 0x000fe20000410000 */
[----:B------:R-:W-:Y:S01]  /*2170*/  PRMT R26, R14, 0x7632, R26 ;  /* 0x000076320e1a7816 */ /* 0x000fe2000000001a */
[----:B------:R-:W0:Y:S01]  /*2180*/  MUFU.RCP R81, R81 ;  /* 0x0000005100517308 */ /* 0x000e220000001000 */
[----:B------:R-:W-:Y:S01]  /*2190*/  FMUL.FTZ R80, R80, R87 ;  /* 0x0000005750507220 */ /* 0x000fe20000410000 */
[----:B------:R-:W-:Y:S01]  /*21a0*/  FMUL.FTZ R25, R78, R25 ;  /* 0x000000194e197220 */ /* 0x000fe20000410000 */
[----:B------:R-:W-:Y:S01]  /*21b0*/  FMUL.FTZ R83, R72, R83 ;  /* 0x0000005348537220 */ /* 0x000fe20000410000 */
[----:B-1----:R-:W-:Y:S01]  /*21c0*/  FADD.FTZ R13, -R19, 1 ;  /* 0x3f800000130d7421 */ /* 0x002fe20000010100 */
[----:B------:R-:W-:Y:S01]  /*21d0*/  FMUL.FTZ R12, R162, R64 ;  /* 0x00000040a20c7220 */ /* 0x000fe20000410000 */
[----:B------:R-:W-:Y:S01]  /*21e0*/  FMUL.FTZ R78, R20, R85 ;  /* 0x00000055144e7220 */ /* 0x000fe20000410000 */
[----:B------:R-:W-:Y:S01]  /*21f0*/  SHF.L.U32 R87, R62, 0x10, RZ ;  /* 0x000000103e577819 */ /* 0x000fe200000006ff */
[----:B------:R-:W1:Y:S01]  /*2200*/  MUFU.RCP R77, R77 ;  /* 0x0000004d004d7308 */ /* 0x000e620000001000 */
[----:B------:R-:W-:Y:S01]  /*2210*/  SHF.L.U32 R72, R14, 0x10, RZ ;  /* 0x000000100e487819 */ /* 0x000fe200000006ff */
[----:B------:R-:W-:Y:S01]  /*2220*/  FMUL.FTZ R24, R24, R23 ;  /* 0x0000001718187220 */ /* 0x000fe20000410000 */
[----:B------:R-:W-:Y:S01]  /*2230*/  SHF.L.U32 R85, R37, 0x10, RZ ;  /* 0x0000001025557819 */ /* 0x000fe200000006ff */
[----:B------:R-:W-:Y:S01]  /*2240*/  FFMA.FTZ R13, R16, R13, 1 ;  /* 0x3f800000100d7423 */ /* 0x000fe2000001000d */
[----:B------:R-:W-:Y:S01]  /*2250*/  SHF.L.U32 R62, R26, 0x10, RZ ;  /* 0x000000101a3e7819 */ /* 0x000fe200000006ff */
[----:B------:R-:W-:Y:S01]  /*2260*/  FMUL.FTZ R12, R19, R12 ;  /* 0x0000000c130c7220 */ /* 0x000fe20000410000 */
[----:B------:R-:W-:Y:S01]  /*2270*/  SHF.L.U32 R68, R36, 0x10, RZ ;  /* 0x0000001024447819 */ /* 0x000fe200000006ff */
[----:B------:R-:W-:Y:S01]  /*2280*/  FMUL.FTZ R75, R16, R19 ;  /* 0x00000013104b7220 */ /* 0x000fe20000410000 */
[----:B------:R-:W-:Y:S01]  /*2290*/  FMUL.FTZ R24, R24, R21 ;  /* 0x0000001518187220 */ /* 0x000fe20000410000 */
[----:B--2---:R-:W-:Y:S01]  /*22a0*/  FADD.FTZ R14, -R18, 1 ;  /* 0x3f800000120e7421 */ /* 0x004fe20000010100 */
[----:B------:R-:W-:Y:S01]  /*22b0*/  FMUL.FTZ R23, R161, R72 ;  /* 0x00000048a1177220 */ /* 0x000fe20000410000 */
[----:B0-----:R-:W-:Y:S01]  /*22c0*/  FADD.FTZ R19, -R81, 1 ;  /* 0x3f80000051137421 */ /* 0x001fe20000010100 */
[----:B------:R-:W-:Y:S01]  /*22d0*/  FMUL.FTZ R16, R87, R62 ;  /* 0x0000003e57107220 */ /* 0x000fe20000410000 */
[----:B------:R-:W-:Y:S01]  /*22e0*/  FMUL.FTZ R20, R85, R68 ;  /* 0x0000004455147220 */ /* 0x000fe20000410000 */
[----:B------:R-:W-:Y:S01]  /*22f0*/  FMUL.FTZ R15, R15, R22 ;  /* 0x000000160f0f7220 */ /* 0x000fe20000410000 */
[----:B------:R-:W-:Y:S01]  /*2300*/  FMUL.FTZ R12, R12, R13 ;  /* 0x0000000d0c0c7220 */ /* 0x000fe20000410000 */
[----:B-1----:R-:W-:Y:S01]  /*2310*/  FADD.FTZ R21, -R77, 1 ;  /* 0x3f8000004d157421 */ /* 0x002fe20000010100 */
[----:B------:R-:W-:Y:S01]  /*2320*/  FFMA.FTZ R14, R71, R14, 1 ;  /* 0x3f800000470e7423 */ /* 0x000fe2000001000e */
[----:B------:R-:W-:Y:S01]  /*2330*/  FMUL.FTZ R23, R18, R23 ;  /* 0x0000001712177220 */ /* 0x000fe20000410000 */
[----:B------:R-:W-:Y:S01]  /*2340*/  FFMA.FTZ R19, R70, R19, 1 ;  /* 0x3f80000046137423 */ /* 0x000fe20000010013 */
[----:B------:R-:W-:Y:S01]  /*2350*/  FFMA.FTZ R21, R58, R21, 1 ;  /* 0x3f8000003a157423 */ /* 0x000fe20000010015 */
[----:B------:R-:W-:Y:S01]  /*2360*/  FMUL.FTZ R16, R81, R16 ;  /* 0x0000001051107220 */ /* 0x000fe20000410000 */
[----:B------:R-:W-:Y:S01]  /*2370*/  FMUL.FTZ R20, R77, R20 ;  /* 0x000000144d147220 */ /* 0x000fe20000410000 */
[----:B------:R-:W-:Y:S01]  /*2380*/  F2FP.BF16.F32.PACK_AB R24, R24, R25 ;  /* 0x000000191818723e */ /* 0x000fe200000010ff */
[----:B------:R-:W-:Y:S01]  /*2390*/  FMUL.FTZ R14, R23, R14 ;  /* 0x0000000e170e7220 */ /* 0x000fe20000410000 */
[----:B------:R-:W-:Y:S01]  /*23a0*/  F2FP.BF16.F32.PACK_AB R25, R12, R15 ;  /* 0x0000000f0c19723e */ /* 0x000fe200000010ff */
[----:B------:R-:W-:Y:S01]  /*23b0*/  FMUL.FTZ R19, R16, R19 ;  /* 0x0000001310137220 */ /* 0x000fe20000410000 */
[----:B------:R-:W-:Y:S01]  /*23c0*/  FMUL.FTZ R13, R20, R21 ;  /* 0x00000015140d7220 */ /* 0x000fe20000410000 */
[----:B------:R-:W-:Y:S01]  /*23d0*/  LEA R12, R107, R57, 0x1 ;  /* 0x000000396b0c7211 */ /* 0x000fe200078e08ff */
[----:B------:R-:W-:Y:S01]  /*23e0*/  FMUL.FTZ R162, R162, R75 ;  /* 0x0000004ba2a27220 */ /* 0x000fe20000410000 */
[----:B------:R-:W-:Y:S01]  /*23f0*/  PRMT R16, R45, 0x7632, R16 ;  /* 0x000076322d107816 */ /* 0x000fe20000000010 */
[----:B------:R-:W0:Y:S01]  /*2400*/  LDC.64 R36, c[0x0][0x3e8] ;  /* 0x0000fa00ff247b82 */ /* 0x000e220000000a00 */
[----:B------:R-:W-:-:S02]  /*2410*/  F2FP.BF16.F32.PACK_AB R22, R86, R83 ;  /* 0x000000535616723e */ /* 0x000fc400000010ff */
[----:B------:R-:W-:Y:S02]  /*2420*/  F2FP.BF16.F32.PACK_AB R20, R27, R84 ;  /* 0x000000541b14723e */ /* 0x000fe400000010ff */
[----:B------:R-:W-:Y:S01]  /*2430*/  F2FP.BF16.F32.PACK_AB R21, R17, R82 ;  /* 0x000000521115723e */ /* 0x000fe200000010ff */
[----:B------:R-:W-:Y:S01]  /*2440*/  FMUL.FTZ R82, R71, R18 ;  /* 0x0000001247527220 */ /* 0x000fe20000410000 */
[----:B------:R-:W-:Y:S02]  /*2450*/  F2FP.BF16.F32.PACK_AB R23, R80, R79 ;  /* 0x0000004f5017723e */ /* 0x000fe400000010ff */
[----:B------:R-:W-:Y:S01]  /*2460*/  LEA R83, R12, R31, 0x4 ;  /* 0x0000001f0c537211 */ /* 0x000fe200078e20ff */
[----:B------:R-:W-:Y:S01]  /*2470*/  BAR.SYNC.DEFER_BLOCKING 0x0 ;  /* 0x0000000000007b1d */ /* 0x000fe20000010000 */
[----:B------:R-:W-:Y:S01]  /*2480*/  F2FP.BF16.F32.PACK_AB R26, R19, R14 ;  /* 0x0000000e131a723e */ /* 0x000fe200000010ff */
[----:B------:R-:W-:Y:S01]  /*2490*/  FMUL.FTZ R161, R161, R82 ;  /* 0x00000052a1a17220 */ /* 0x000fe20000410000 */
[----:B------:R-:W-:-:S02]  /*24a0*/  F2FP.BF16.F32.PACK_AB R27, R13, R78 ;  /* 0x0000004e0d1b723e */ /* 0x000fc400000010ff */
[----:B------:R-:W-:Y:S02]  /*24b0*/  SHF.L.U32 R16, R16, 0x10, RZ ;  /* 0x0000001010107819 */ /* 0x000fe400000006ff */
[----:B------:R-:W-:Y:S01]  /*24c0*/  SHF.L.U32 R57, R46, 0x10, RZ ;  /* 0x000000102e397819 */ /* 0x000fe200000006ff */
[----:B------:R-:W-:Y:S01]  /*24d0*/  STL [R1+0x6c], R83 ;  /* 0x00006c5301007387 */ /* 0x000fe20000100800 */
[----:B------:R-:W-:Y:S01]  /*24e0*/  SHF.L.U32 R71, R11, 0x10, RZ ;  /* 0x000000100b477819 */ /* 0x000fe200000006ff */
[----:B------:R-:W-:Y:S01]  /*24f0*/  FFMA.FTZ R78, R162, R16, R73 ;  /* 0x00000010a24e7223 */ /* 0x000fe20000010049 */
[----:B------:R-:W-:Y:S02]  /*2500*/  SHF.L.U32 R73, R9, 0x10, RZ ;  /* 0x0000001009497819 */ /* 0x000fe400000006ff */
[----:B------:R-:W-:Y:S02]  /*2510*/  SHF.L.U32 R79, R5, 0x10, RZ ;  /* 0x00000010054f7819 */ /* 0x000fe400000006ff */
[----:B0-----:R-:W-:-:S02]  /*2520*/  LEA R36, P0, R2, R36, 0x1 ;  /* 0x0000002402247211 */ /* 0x001fc400078008ff */
[----:B------:R-:W-:Y:S02]  /*2530*/  SHF.L.U32 R80, R6, 0x10, RZ ;  /* 0x0000001006507819 */ /* 0x000fe400000006ff */
[--C-:B------:R-:W-:Y:S02]  /*2540*/  LEA.HI.X R37, R2, R37, R53.reuse, 0x1, P0 ;  /* 0x0000002502257211 */ /* 0x100fe400000f0c35 */
[----:B------:R-:W-:Y:S02]  /*2550*/  PRMT R2, R10, 0x7632, R2 ;  /* 0x000076320a027816 */ /* 0x000fe40000000002 */
[----:B------:R-:W-:Y:S01]  /*2560*/  PRMT R53, R9, 0x7632, R53 ;  /* 0x0000763209357816 */ /* 0x000fe20000000035 */
[----:B------:R0:W-:Y:S01]  /*2570*/  STS.128 [R83], R20 ;  /* 0x0000001453007388 */ /* 0x0001e20000000c00 */
[----:B------:R-:W-:Y:S01]  /*2580*/  FMUL.FTZ R9, R58, R77 ;  /* 0x0000004d3a097220 */ /* 0x000fe20000410000 */
[----:B------:R-:W-:Y:S01]  /*2590*/  PRMT R77, R4, 0x7632, R77 ;  /* 0x00007632044d7816 */ /* 0x000fe2000000004d */
[----:B------:R-:W-:Y:S01]  /*25a0*/  IMAD.WIDE R36, R0, 0x10, R36 ;  /* 0x0000001000247825 */ /* 0x000fe200078e0224 */
[----:B------:R1:W-:Y:S01]  /*25b0*/  STS.128 [R83+0x10], R24 ;  /* 0x0000101853007388 */ /* 0x0003e20000000c00 */
[----:B------:R-:W-:-:S03]  /*25c0*/  NOP ;  /* 0x0000000000007918 */ /* 0x000fc60000000000 */
[----:B------:R-:W2:Y:S01]  /*25d0*/  LDS.128 R12, [R30] ;  /* 0x000000001e0c7984 */ /* 0x000ea20000000c00 */
[----:B------:R-:W-:Y:S01]  /*25e0*/  FMUL.FTZ R158, R85, R9 ;  /* 0x00000009559e7220 */ /* 0x000fe20000410000 */
[----:B------:R-:W-:Y:S02]  /*25f0*/  ISETP.NE.U32.AND P0, PT, RZ, UR28, PT ;  /* 0x0000001cff007c0c */ /* 0x000fe4000bf05070 */
[----:B------:R-:W3:Y:S01]  /*2600*/  LDS.128 R16, [R30+0x200] ;  /* 0x000200001e107984 */ /* 0x000ee20000000c00 */
[----:B0-----:R-:W-:Y:S01]  /*2610*/  FMUL.FTZ R21, R70, R81 ;  /* 0x0000005146157220 */ /* 0x001fe20000410000 */
[----:B------:R-:W-:Y:S01]  /*2620*/  FFMA.FTZ R23, R161, R57, R78 ;  /* 0x00000039a1177223 */ /* 0x000fe2000001004e */
[----:B------:R-:W-:Y:S02]  /*2630*/  SHF.L.U32 R22, R3, 0x10, RZ ;  /* 0x0000001003167819 */ /* 0x000fe400000006ff */
[C---:B------:R-:W-:Y:S01]  /*2640*/  PRMT R57, R8.reuse, 0x7632, R57 ;  /* 0x0000763208397816 */ /* 0x040fe20000000039 */
[----:B------:R-:W-:Y:S01]  /*2650*/  FMUL.FTZ R160, R87, R21 ;  /* 0x0000001557a07220 */ /* 0x000fe20000410000 */
[----:B------:R-:W-:Y:S01]  /*2660*/  SHF.L.U32 R20, R8, 0x10, RZ ;  /* 0x0000001008147819 */ /* 0x000fe200000006ff */
[----:B------:R-:W-:Y:S01]  /*2670*/  FMUL.FTZ R8, R59, R76 ;  /* 0x0000004c3b087220 */ /* 0x000fe20000410000 */
[----:B------:R-:W-:Y:S01]  /*2680*/  SHF.L.U32 R70, R10, 0x10, RZ ;  /* 0x000000100a467819 */ /* 0x000fe200000006ff */
[----:B------:R-:W-:Y:S01]  /*2690*/  FFMA.FTZ R22, R160, R22, R23 ;  /* 0x00000016a0167223 */ /* 0x000fe20000010017 */
[----:B------:R-:W-:Y:S01]  /*26a0*/  PRMT R3, R11, 0x7632, R3 ;  /* 0x000076320b037816 */ /* 0x000fe20000000003 */
[----:B------:R-:W-:Y:S01]  /*26b0*/  FMUL.FTZ R159, R159, R8 ;  /* 0x000000089f9f7220 */ /* 0x000fe20000410000 */
[C---:B------:R-:W-:Y:S01]  /*26c0*/  SHF.L.U32 R11, R47.reuse, 0x10, RZ ;  /* 0x000000102f0b7819 */ /* 0x040fe200000006ff */
[----:B-1----:R-:W0:Y:S01]  /*26d0*/  LDC R24, c[0x0][0x21c] ;  /* 0x00008700ff187b82 */ /* 0x002e220000000800 */
[----:B------:R-:W-:-:S02]  /*26e0*/  PRMT R10, R47, 0x7632, R10 ;  /* 0x000076322f0a7816 */ /* 0x000fc4000000000a */
[----:B------:R-:W-:Y:S01]  /*26f0*/  SHF.L.U32 R81, R4, 0x10, RZ ;  /* 0x0000001004517819 */ /* 0x000fe200000006ff */
[----:B------:R-:W-:Y:S01]  /*2700*/  FFMA.FTZ R11, R159, R11, R22 ;  /* 0x0000000b9f0b7223 */ /* 0x000fe20000010016 */
[----:B------:R-:W-:Y:S02]  /*2710*/  SHF.L.U32 R10, R10, 0x10, RZ ;  /* 0x000000100a0a7819 */ /* 0x000fe400000006ff */
[----:B------:R-:W-:Y:S02]  /*2720*/  ISETP.NE.AND.EX P0, PT, RZ, UR29, PT, P0 ;  /* 0x0000001dff007c0c */ /* 0x000fe4000bf05300 */
[----:B------:R-:W-:Y:S01]  /*2730*/  PRMT R76, R5, 0x7632, R76 ;  /* 0x00007632054c7816 */ /* 0x000fe2000000004c */
[----:B------:R-:W-:Y:S01]  /*2740*/  FFMA.FTZ R4, R158, R10, R11 ;  /* 0x0000000a9e047223 */ /* 0x000fe2000001000b */
[----:B------:R-:W-:Y:S02]  /*2750*/  PRMT R59, R6, 0x7632, R59 ;  /* 0x00007632063b7816 */ /* 0x000fe4000000003b */
[----:B------:R-:W-:-:S02]  /*2760*/  PRMT R58, R7, 0x7632, R58 ;  /* 0x00007632073a7816 */ /* 0x000fc4000000003a */
[----:B------:R1:W-:Y:S01]  /*2770*/  STL [R1+0x74], R4 ;  /* 0x0000740401007387 */ /* 0x0003e20000100800 */
[----:B------:R-:W-:-:S03]  /*2780*/  SHF.L.U32 R78, R7, 0x10, RZ ;  /* 0x00000010074e7819 */ /* 0x000fc600000006ff */
[----:B--2---:R1:W-:Y:S04]  /*2790*/  STG.E.128 desc[UR18][R36.64+-0x1000], R12 ;  /* 0xfff0000c24007986 */ /* 0x0043e8000c101d12 */
[----:B---3--:R1:W-:Y:S01]  /*27a0*/  STG.E.128 desc[UR18][R36.64+-0xe00], R16 ;  /* 0xfff2001024007986 */ /* 0x0083e2000c101d12 */
        /* <DEDUP_REMOVED lines=32> */
[----:B------:R-:W-:-:S05]  /*29b0*/  F2FP.BF16.F32.PACK_AB R8, R42, R41 ;  /* 0x000000292a08723e */ /* 0x000fca00000010ff */
[----:B------:R-:W-:Y:S01]  /*29c0*/  STS.128 [R83+0x10], R8 ;  /* 0x0000100853007388 */ /* 0x000fe20000000c00 */
[----:B------:R-:W-:-:S03]  /*29d0*/  NOP ;  /* 0x0000000000007918 */ /* 0x000fc60000000000 */
[----:B------:R-:W3:Y:S01]  /*29e0*/  LDS.128 R12, [R30] ;  /* 0x000000001e0c7984 */ /* 0x000ee20000000c00 */
[----:B--2---:R-:W-:Y:S01]  /*29f0*/  MOV R5, UR31 ;  /* 0x0000001f00057c02 */ /* 0x004fe20008000f00 */
[C---:B-1----:R-:W-:Y:S01]  /*2a00*/  IMAD R6, R22.reuse, UR32, RZ ;  /* 0x0000002016067c24 */ /* 0x042fe2000f8e02ff */
[----:B------:R-:W-:Y:S01]  /*2a10*/  MOV R4, UR30 ;  /* 0x0000001e00047c02 */ /* 0x000fe20008000f00 */
[----:B------:R-:W1:Y:S01]  /*2a20*/  LDS.128 R16, [R30+0x200] ;  /* 0x000200001e107984 */ /* 0x000e620000000c00 */
[----:B------:R-:W-:Y:S01]  /*2a30*/  MOV R5, UR7 ;  /* 0x0000000700057c02 */ /* 0x000fe20008000f00 */
[----:B------:R-:W-:Y:S02]  /*2a40*/  IMAD R7, R23, UR11, R6 ;  /* 0x0000000b17077c24 */ /* 0x000fe4000f8e0206 */
[----:B------:R-:W-:-:S05]  /*2a50*/  IMAD.WIDE.U32 R4, R22, UR11, R4 ;  /* 0x0000000b16047c25 */ /* 0x000fca000f8e0004 */
[----:B------:R-:W-:Y:S02]  /*2a60*/  IADD3 R5, R5, R7, RZ ;  /* 0x0000000705057210 */ /* 0x000fe40007ffe0ff */
[----:B------:R-:W-:-:S04]  /*2a70*/  LEA R6, P0, R4, UR28, 0x1 ;  /* 0x0000001c04067c11 */ /* 0x000fc8000f8008ff */
[----:B------:R-:W-:-:S03]  /*2a80*/  LEA.HI.X R7, R4, UR29, R5, 0x1, P0 ;  /* 0x0000001d04077c11 */ /* 0x000fc600080f0c05 */
[----:B------:R-:W-:-:S05]  /*2a90*/  IMAD.WIDE R4, R0, 0x10, R6 ;  /* 0x0000001000047825 */ /* 0x000fca00078e0206 */
[----:B---3--:R2:W-:Y:S04]  /*2aa0*/  STG.E.128 desc[UR18][R4.64+-0x1000], R12 ;  /* 0xfff0000c04007986 */ /* 0x0085e8000c101d12 */
[----:B-1----:R2:W-:Y:S02]  /*2ab0*/  STG.E.128 desc[UR18][R4.64+-0xe00], R16 ;  /* 0xfff2001004007986 */ /* 0x0025e4000c101d12 */
.L_x_3059:
[----:B------:R-:W-:Y:S01]  /*2ac0*/  SHF.L.U32 R3, R3, 0x10, RZ ;  /* 0x0000001003037819 */ /* 0x000fe200000006ff */
[----:B------:R-:W-:Y:S01]  /*2ad0*/  FMUL.FTZ R0, R106, UR4 ;  /* 0x000000046a007c20 */ /* 0x000fe20008410000 */
[----:B------:R-:W-:Y:S01]  /*2ae0*/  SHF.L.U32 R2, R2, 0x10, RZ ;  /* 0x0000001002027819 */ /* 0x000fe200000006ff */
[----:B------:R-:W-:Y:S01]  /*2af0*/  BAR.SYNC.DEFER_BLOCKING 0x0 ;  /* 0x0000000000007b1d */ /* 0x000fe20000010000 */
[----:B0-----:R-:W-:Y:S01]  /*2b00*/  ISETP.GE.AND P0, PT, R24, 0x1, PT ;  /* 0x000000011800780c */ /* 0x001fe20003f06270 */
[----:B------:R-:W-:Y:S01]  /*2b10*/  FADD.FTZ R9, R3, UR5 ;  /* 0x0000000503097e21 */ /* 0x000fe20008010000 */
[----:B------:R-:W-:Y:S01]  /*2b20*/  FMUL.FTZ R3, R105, UR4 ;  /* 0x0000000469037c20 */ /* 0x000fe20008410000 */
[----:B------:R-:W-:Y:S01]  /*2b30*/  FADD.FTZ R10, R2, UR5 ;  /* 0x00000005020a7e21 */ /* 0x000fe20008010000 */
[----:B------:R-:W-:Y:S01]  /*2b40*/  FMUL.FTZ R2, R104, UR4 ;  /* 0x0000000468027c20 */ /* 0x000fe20008410000 */
[----:B-12---:R-:W-:Y:S01]  /*2b50*/  SHF.L.U32 R12, R57, 0x10, RZ ;  /* 0x00000010390c7819 */ /* 0x006fe200000006ff */
[----:B------:R-:W-:Y:S01]  /*2b60*/  HFMA2.MMA R156, -RZ, RZ, 0, 0 ;  /* 0x00000000ff9c7435 */ /* 0x000fe200000001ff */
[----:B------:R0:W-:Y:S01]  /*2b70*/  STL [R1+0x64], R0 ;  /* 0x0000640001007387 */ /* 0x0001e20000100800 */
[----:B------:R-:W-:Y:S01]  /*2b80*/  SHF.L.U32 R11, R53, 0x10, RZ ;  /* 0x00000010350b7819 */ /* 0x000fe200000006ff */
[----:B------:R-:W-:Y:S01]  /*2b90*/  HFMA2.MMA R146, -RZ, RZ, 0, 0 ;  /* 0x00000000ff927435 */ /* 0x000fe200000001ff */
[----:B------:R-:W-:Y:S01]  /*2ba0*/  SHF.L.U32 R8, R77, 0x10, RZ ;  /* 0x000000104d087819 */ /* 0x000fe200000006ff */
[----:B------:R1:W-:Y:S01]  /*2bb0*/  STL [R1+0x5c], R3 ;  /* 0x00005c0301007387 */ /* 0x0003e20000100800 */
[----:B------:R-:W-:-:S02]  /*2bc0*/  SHF.L.U32 R7, R76, 0x10, RZ ;  /* 0x000000104c077819 */ /* 0x000fc400000006ff */
[----:B------:R-:W-:Y:S02]  /*2bd0*/  CS2R R28, SRZ ;  /* 0x00000000001c7805 */ /* 0x000fe4000001ff00 */
[----:B------:R-:W-:Y:S01]  /*2be0*/  SHF.L.U32 R6, R59, 0x10, RZ ;  /* 0x000000103b067819 */ /* 0x000fe200000006ff */
[----:B------:R2:W-:Y:S01]  /*2bf0*/  STL [R1+0x54], R2 ;  /* 0x0000540201007387 */ /* 0x0005e20000100800 */
[----:B------:R-:W-:Y:S01]  /*2c00*/  SHF.L.U32 R5, R58, 0x10, RZ ;  /* 0x000000103a057819 */ /* 0x000fe200000006ff */
[----:B0-----:R-:W-:Y:S01]  /*2c10*/  FMUL.FTZ R0, R103, UR4 ;  /* 0x0000000467007c20 */ /* 0x001fe20008410000 */
[----:B------:R-:W-:Y:S02]  /*2c20*/  CS2R R154, SRZ ;  /* 0x00000000009a7805 */ /* 0x000fe4000001ff00 */
[----:B------:R-:W-:Y:S02]  /*2c30*/  MOV R148, RZ ;  /* 0x000000ff00947202 */ /* 0x000fe40000000f00 */
[----:B------:R-:W-:Y:S01]  /*2c40*/  CS2R R144, SRZ ;  /* 0x0000000000907805 */ /* 0x000fe2000001ff00 */
[----:B-1----:R-:W-:Y:S01]  /*2c50*/  FMUL.FTZ R3, R102, UR4 ;  /* 0x0000000466037c20 */ /* 0x002fe20008410000 */
[----:B------:R0:W-:Y:S01]  /*2c60*/  STL [R1+0x4c], R0 ;  /* 0x00004c0001007387 */ /* 0x0001e20000100800 */
[----:B------:R-:W-:-:S02]  /*2c70*/  CS2R R26, SRZ ;  /* 0x00000000001a7805 */ /* 0x000fc4000001ff00 */
[----:B------:R-:W-:Y:S01]  /*2c80*/  CS2R R24, SRZ ;  /* 0x0000000000187805 */ /* 0x000fe2000001ff00 */
[----:B--2---:R-:W-:Y:S01]  /*2c90*/  FMUL.FTZ R2, R163, UR4 ;  /* 0x00000004a3027c20 */ /* 0x004fe20008410000 */
[----:B------:R1:W-:Y:S01]  /*2ca0*/  STL [R1+0x44], R3 ;  /* 0x0000440301007387 */ /* 0x0003e20000100800 */
[----:B------:R-:W-:Y:S02]  /*2cb0*/  CS2R R22, SRZ ;  /* 0x0000000000167805 */ /* 0x000fe4000001ff00 */
[----:B------:R-:W-:Y:S01]  /*2cc0*/  MOV R21, RZ ;  /* 0x000000ff00157202 */ /* 0x000fe20000000f00 */
        /* <DEDUP_REMOVED lines=51> */
.L_x_3104:
        /* <DEDUP_REMOVED lines=13> */
[----:B0-----:R-:W2:Y:S04]  /*30d0*/  LDG.E.128 R36, desc[UR18][R2.64] ;  /* 0x0000001202247981 */ /* 0x001ea8000c1e1d00 */
[----:B------:R0:W3:Y:S01]  /*30e0*/  LDG.E.128 R40, desc[UR18][R2.64+0x200] ;  /* 0x0002001202287981 */ /* 0x0000e2000c1e1d00 */
        /* <DEDUP_REMOVED lines=8> */
[----:B------:R-:W-:-:S02]  /*3170*/  UIADD3 UR60, UR47, UR58, URZ ;  /* 0x0000003a2f3c7290 */ /* 0x000fc4000fffe03f */
[----:B------:R-:W-:Y:S02]  /*3180*/  UIMAD UR58, UR57, UR40, URZ ;  /* 0x00000028393a72a4 */ /* 0x000fe4000f8e023f */
[----:B------:R-:W-:Y:S01]  /*3190*/  ULEA.HI.X UR60, UR46, UR35, UR60, 0x2, UP0 ;  /* 0x000000232e3c7291 */ /* 0x000fe200080f143c */
[----:B------:R-:W-:Y:S01]  /*31a0*/  MOV R34, UR59 ;  /* 0x0000003b00227c02 */ /* 0x000fe20008000f00 */
[----:B------:R-:W-:Y:S02]  /*31b0*/  UIMAD.WIDE.U32 UR46, UR7, UR40, URZ ;  /* 0x00000028072e72a5 */ /* 0x000fe4000f8e003f */
[----:B------:R-:W-:Y:S02]  /*31c0*/  UIMAD UR58, UR7, UR41, UR58 ;  /* 0x00000029073a72a4 */ /* 0x000fe4000f8e023a */
[----:B------:R-:W-:Y:S01]  /*31d0*/  MOV R35, UR60 ;  /* 0x0000003c00237c02 */ /* 0x000fe20008000f00 */
[----:B------:R-:W-:Y:S02]  /*31e0*/  ULEA UR59, UP0, UR46, UR52, 0x1 ;  /* 0x000000342e3b7291 */ /* 0x000fe4000f80083f */
[----:B------:R-:W-:-:S02]  /*31f0*/  UIADD3 UR47, UR47, UR58, URZ ;  /* 0x0000003a2f2f7290 */ /* 0x000fc4000fffe03f */
[----:B------:R-:W4:Y:S02]  /*3200*/  LDG.E R34, desc[UR18][R34.64] ;  /* 0x0000001222227981 */ /* 0x000f24000c1e1900 */
        /* <DEDUP_REMOVED lines=10> */
[C---:B------:R-:W-:Y:S01]  /*32b0*/  LOP3.LUT P0, RZ, R32.reuse, 0x1f, RZ, 0xc0, !PT ;  /* 0x0000001f20ff7812 */ /* 0x040fe2000780c0ff */
[----:B------:R-:W-:Y:S02]  /*32c0*/  UIADD3 UR46, UR13, -0x1, URZ ;  /* 0xffffffff0d2e7890 */ /* 0x000fe4000fffe03f */
[----:B------:R-:W-:Y:S01]  /*32d0*/  MOV R0, UR13 ;  /* 0x0000000d00007c02 */ /* 0x000fe20008000f00 */
[----:B------:R-:W-:Y:S01]  /*32e0*/  HFMA2.MMA R88, -RZ, RZ, 1.875, 0 ;  /* 0x3f800000ff587435 */ /* 0x000fe200000001ff */
[----:B------:R-:W-:Y:S01]  /*32f0*/  ISETP.NE.AND P1, PT, R32, RZ, PT ;  /* 0x000000ff2000720c */ /* 0x000fe20003f25270 */
[----:B------:R-:W-:Y:S01]  /*3300*/  ULEA.HI UR47, UR46, UR46, URZ, 0x1 ;  /* 0x0000002e2e2f7291 */ /* 0x000fe2000f8f083f */
[----:B------:R-:W-:-:S02]  /*3310*/  ISETP.LT.OR P2, PT, R0, 0x2, P0 ;  /* 0x000000020000780c */ /* 0x000fc40000741670 */
[C---:B------:R-:W-:Y:S01]  /*3320*/  SHF.L.U32 R0, R32.reuse, 0x1, RZ ;  /* 0x0000000120007819 */ /* 0x040fe200000006ff */
[----:B------:R-:W-:Y:S01]  /*3330*/  ULOP3.LUT UR47, UR47, 0xfffffe, URZ, 0xc0, !UPT ;  /* 0x00fffffe2f2f7892 */ /* 0x000fe2000f8ec03f */
[----:B-1----:R-:W-:Y:S02]  /*3340*/  IADD3 R2, R32, 0x200, RZ ;  /* 0x0000020020027810 */ /* 0x002fe40007ffe0ff */
[----:B------:R-:W-:Y:S01]  /*3350*/  LOP3.LUT R4, R0, 0xffffffc0, RZ, 0xc0, !PT ;  /* 0xffffffc000047812 */ /* 0x000fe200078ec0ff */
[----:B------:R-:W-:Y:S01]  /*3360*/  UIADD3 UR47, UR46, -UR47, URZ ;  /* 0x8000002f2e2f7290 */ /* 0x000fe2000fffe03f */
[----:B------:R-:W-:Y:S02]  /*3370*/  MOV R89, RZ ;  /* 0x000000ff00597202 */ /* 0x000fe40000000f00 */
[----:B0-----:R-:W-:Y:S01]  /*3380*/  IADD3 R0, R164, R164, R4 ;  /* 0x000000a4a4007210 */ /* 0x001fe20007ffe004 */
[----:B------:R-:W-:Y:S01]  /*3390*/  ULEA UR47, UR47, UR7, 0x8 ;  /* 0x000000072f2f7291 */ /* 0x000fe2000f8e403f */
[----:B----4-:R-:W-:Y:S01]  /*33a0*/  R2UR UR58, R34 ;  /* 0x00000000223a72ca */ /* 0x010fe200000e0000 */
[----:B------:R-:W0:Y:S01]  /*33b0*/  @!P2 LDC R3, c[0x0][0x21c] ;  /* 0x00008700ff03ab82 */ /* 0x000e220000000800 */
[----:B------:R-:W-:-:S02]  /*33c0*/  LEA R0, R0, R31, 0x4 ;  /* 0x0000001f00007211 */ /* 0x000fc400078e20ff */
[----:B------:R-:W-:Y:S02]  /*33d0*/  IADD3 R34, R4, R164, RZ ;  /* 0x000000a404227210 */ /* 0x000fe40007ffe0ff */
[----:B------:R-:W-:Y:S01]  /*33e0*/  MOV R33, UR47 ;  /* 0x0000002f00217c02 */ /* 0x000fe20008000f00 */
[----:B------:R-:W1:Y:S01]  /*33f0*/  LDS.128 R52, [R0+0x10] ;  /* 0x0000100000347984 */ /* 0x000e620000000c00 */
[----:B------:R-:W-:Y:S02]  /*3400*/  LEA R30, R34, R31, 0x4 ;  /* 0x0000001f221e7211 */ /* 0x000fe400078e20ff */
[----:B------:R-:W-:Y:S01]  /*3410*/  SEL R4, R33, R2, !P1 ;  /* 0x0000000221047207 */ /* 0x000fe20004800000 */
[----:B------:R-:W4:Y:S01]  /*3420*/  LDS.128 R56, [R0] ;  /* 0x0000000000387984 */ /* 0x000f220000000c00 */
[----:B------:R-:W-:Y:S01]  /*3430*/  MOV R2, UR13 ;  /* 0x0000000d00027c02 */ /* 0x000fe20008000f00 */
[----:B------:R-:W-:Y:S01]  /*3440*/  HFMA2.MMA R33, -RZ, RZ, 0, 4.76837158203125e-07 ;  /* 0x00000008ff217435 */ /* 0x000fe200000001ff */
[----:B------:R-:W-:-:S02]  /*3450*/  MOV R107, UR58 ;  /* 0x0000003a006b7c02 */ /* 0x000fc40008000f00 */
[----:B------:R-:W-:Y:S02]  /*3460*/  @!P2 IADD3 R2, R2, -0x2, RZ ;  /* 0xfffffffe0202a810 */ /* 0x000fe40007ffe0ff */
[----:B------:R-:W-:Y:S01]  /*3470*/  IADD3 R34, R34, R164, RZ ;  /* 0x000000a422227210 */ /* 0x000fe20007ffe0ff */
[----:B------:R-:W-:-:S03]  /*3480*/  FMUL.FTZ R107, R107, 1.4426950216293334961 ;  /* 0x3fb8aa3b6b6b7820 */ /* 0x000fc60000410000 */
[----:B------:R-:W-:Y:S01]  /*3490*/  LEA R34, R34, R31, 0x4 ;  /* 0x0000001f22227211 */ /* 0x000fe200078e20ff */
[----:B------:R-:W-:Y:S01]  /*34a0*/  FMUL.FTZ R128, R20, R107 ;  /* 0x0000006b14807220 */ /* 0x000fe20000410000 */
[----:B0-----:R-:W-:-:S05]  /*34b0*/  @!P2 IMAD R2, R2, R3, UR7 ;  /* 0x000000070202ae24 */ /* 0x001fca000f8e0203 */
[----:B------:R-:W0:Y:S01]  /*34c0*/  MUFU.EX2 R128, R128 ;  /* 0x0000008000807308 */ /* 0x000e220000000800 */
[----:B------:R-:W-:Y:S01]  /*34d0*/  @!P2 IMAD.WIDE R2, R2, R33, UR20 ;  /* 0x000000140202ae25 */ /* 0x000fe2000f8e0221 */
[----:B------:R-:W-:Y:S02]  /*34e0*/  LEA R33, R4, R31, 0x2 ;  /* 0x0000001f04217211 */ /* 0x000fe400078e10ff */
[----:B------:R-:W-:Y:S01]  /*34f0*/  PRMT R65, R48, 0x7632, R65 ;  /* 0x0000763230417816 */ /* 0x000fe20000000041 */
[----:B------:R-:W-:-:S03]  /*3500*/  FMUL.FTZ R61, R18, R107 ;  /* 0x0000006b123d7220 */ /* 0x000fc60000410000 */
[----:B------:R-:W-:Y:S02]  /*3510*/  SHF.L.U32 R65, R65, 0x10, RZ ;  /* 0x0000001041417819 */ /* 0x000fe400000006ff */
[----:B-1----:R-:W-:Y:S02]  /*3520*/  PRMT R102, R52, 0x7632, R102 ;  /* 0x0000763234667816 */ /* 0x002fe40000000066 */
[C---:B------:R-:W-:Y:S02]  /*3530*/  PRMT R104, R53.reuse, 0x7632, R104 ;  /* 0x0000763235687816 */ /* 0x040fe40000000068 */
[----:B------:R-:W-:Y:S01]  /*3540*/  SHF.L.U32 R35, R53, 0x10, RZ ;  /* 0x0000001035237819 */ /* 0x000fe200000006ff */
[----:B------:R-:W-:Y:S01]  /*3550*/  FMUL.FTZ R53, R11, R107 ;  /* 0x0000006b0b357220 */ /* 0x000fe20000410000 */
[C---:B----4-:R-:W-:Y:S02]  /*3560*/  PRMT R94, R56.reuse, 0x7632, R94 ;  /* 0x00007632385e7816 */ /* 0x050fe4000000005e */
        /* <DEDUP_REMOVED lines=19> */
[----:B------:R-:W-:Y:S01]  /*36a0*/  FMUL.FTZ R83, R11, R66 ;  /* 0x000000420b537220 */ /* 0x000fe20000410000 */
        /* <DEDUP_REMOVED lines=17> */
[C---:B------:R-:W-:Y:S01]  /*37c0*/  PRMT R70, R44.reuse, 0x7632, R70 ;  /* 0x000076322c467816 */ /* 0x040fe20000000046 */
        /* <DEDUP_REMOVED lines=11> */
[C---:B------:R-:W-:Y:S01]  /*3880*/  PRMT R71, R45.reuse, 0x7632, R71 ;  /* 0x000076322d477816 */ /* 0x040fe20000000047 */
        /* <DEDUP_REMOVED lines=38> */
[----:B------:R-:W1:Y:S04]  /*3af0*/  LDS.128 R40, [R34+0x1080] ;  /* 0x0010800022287984 */ /* 0x000e680000000c00 */
[----:B------:R2:W3:Y:S04]  /*3b00*/  LDS.128 R36, [R34+0x1090] ;  /* 0x0010900022247984 */ /* 0x0004e80000000c00 */
[----:B0-----:R0:W-:Y:S01]  /*3b10*/  STS [R33+0x6d50], R128 ;  /* 0x006d508021007388 */ /* 0x0011e20000000800 */
[----:B------:R-:W-:Y:S01]  /*3b20*/  BAR.SYNC.DEFER_BLOCKING 0x0 ;  /* 0x0000000000007b1d */ /* 0x000fe20000010000 */
[-C--:B--2---:R-:W-:Y:S01]  /*3b30*/  FMUL.FTZ R34, R12, R107.reuse ;  /* 0x0000006b0c227220 */ /* 0x084fe20000410000 */
[----:B0-----:R-:W-:Y:S01]  /*3b40*/  SHF.L.U32 R33, R52, 0x10, RZ ;  /* 0x0000001034217819 */ /* 0x001fe200000006ff */
[----:B------:R-:W-:-:S04]  /*3b50*/  FMUL.FTZ R52, R19, R107 ;  /* 0x0000006b13347220 */ /* 0x000fc80000410000 */
[----:B------:R-:W0:Y:S08]  /*3b60*/  MUFU.EX2 R34, R34 ;  /* 0x0000002200227308 */ /* 0x000e300000000800 */
[----:B------:R-:W2:Y:S01]  /*3b70*/  MUFU.EX2 R52, R52 ;  /* 0x0000003400347308 */ /* 0x000ea20000000800 */
[----:B------:R4:W5:Y:S01]  /*3b80*/  @!P2 LDG.E.64 R88, desc[UR18][R2.64] ;  /* 0x000000120258a981 */ /* 0x000962000c1e1b00 */
[-C--:B0-----:R-:W-:Y:S01]  /*3b90*/  FMUL.FTZ R111, R128, R34.reuse ;  /* 0x00000022806f7220 */ /* 0x081fe20000410000 */
[----:B------:R-:W-:Y:S01]  /*3ba0*/  FFMA.FTZ R93, R147, R34, R129 ;  /* 0x00000022935d7223 */ /* 0x000fe20000010081 */
[----:B------:R-:W-:Y:S01]  /*3bb0*/  ISETP.NE.AND P2, PT, R32, 0x7f, PT ;  /* 0x0000007f2000780c */ /* 0x000fe20003f45270 */
[----:B------:R-:W-:Y:S01]  /*3bc0*/  FMUL.FTZ R136, R33, R78 ;  /* 0x0000004e21887220 */ /* 0x000fe20000410000 */
[----:B------:R-:W-:Y:S01]  /*3bd0*/  FMUL.FTZ R107, R5, R107 ;  /* 0x0000006b056b7220 */ /* 0x000fe20000410000 */
[----:B--2---:R-:W-:Y:S01]  /*3be0*/  FMUL.FTZ R92, R52, R111 ;  /* 0x0000006f345c7220 */ /* 0x004fe20000410000 */
[----:B----4-:R-:W-:-:S04]  /*3bf0*/  SHF.L.U32 R3, R57, 0x10, RZ ;  /* 0x0000001039037819 */ /* 0x010fc800000006ff */
[----:B------:R-:W0:Y:S01]  /*3c00*/  MUFU.EX2 R107, R107 ;  /* 0x0000006b006b7308 */ /* 0x000e220000000800 */
[----:B------:R-:W-:Y:S01]  /*3c10*/  SHF.L.U32 R57, R49, 0x10, RZ ;  /* 0x0000001031397819 */ /* 0x000fe200000006ff */
[----:B------:R-:W-:Y:S01]  /*3c20*/  FMUL.FTZ R92, R53, R92 ;  /* 0x0000005c355c7220 */ /* 0x000fe20000410000 */
[----:B------:R-:W-:Y:S01]  /*3c30*/  SHF.L.U32 R2, R58, 0x10, RZ ;  /* 0x000000103a027819 */ /* 0x000fe200000006ff */
[----:B------:R-:W-:Y:S01]  /*3c40*/  FMUL.FTZ R111, R5, R109 ;  /* 0x0000006d056f7220 */ /* 0x000fe20000410000 */
[----:B------:R-:W-:Y:S01]  /*3c50*/  SHF.L.U32 R58, R50, 0x10, RZ ;  /* 0x00000010323a7819 */ /* 0x000fe200000006ff */
[----:B------:R-:W-:Y:S01]  /*3c60*/  FMUL.FTZ R74, R19, R57 ;  /* 0x00000039134a7220 */ /* 0x000fe20000410000 */
[----:B------:R-:W-:Y:S01]  /*3c70*/  @P2 LEA R113, R32, R31, 0x2 ;  /* 0x0000001f20712211 */ /* 0x000fe200078e10ff */
[----:B------:R-:W-:Y:S02]  /*3c80*/  FMUL.FTZ R143, R110, R111 ;  /* 0x0000006f6e8f7220 */ /* 0x000fe40000410000 */
[----:B------:R-:W-:Y:S01]  /*3c90*/  FMUL.FTZ R130, R3, R74 ;  /* 0x0000004a03827220 */ /* 0x000fe20000410000 */
[----:B------:R-:W-:-:S02]  /*3ca0*/  FMUL.FTZ R76, R18, R58 ;  /* 0x0000003a124c7220 */ /* 0x000fc40000410000 */
[----:B------:R-:W2:Y:S01]  /*3cb0*/  @P2 LDS R113, [R113+0x7554] ;  /* 0x0075540071712984 */ /* 0x000ea20000000800 */
[----:B------:R-:W-:Y:S01]  /*3cc0*/  FFMA.FTZ R108, R52, R93, R130 ;  /* 0x0000005d346c7223 */ /* 0x000fe20000010082 */
[----:B------:R-:W-:Y:S01]  /*3cd0*/  FMUL.FTZ R132, R2, R76 ;  /* 0x0000004c02847220 */ /* 0x000fe20000410000 */
[----:B------:R-:W-:Y:S02]  /*3ce0*/  FMUL.FTZ R93, R61, R92 ;  /* 0x0000005c3d5d7220 */ /* 0x000fe40000410000 */
[----:B------:R-:W-:Y:S02]  /*3cf0*/  FFMA.FTZ R108, R53, R108, R131 ;  /* 0x0000006c356c7223 */ /* 0x000fe40000010083 */
[----:B------:R-:W-:Y:S02]  /*3d00*/  FMUL.FTZ R92, R68, R93 ;  /* 0x0000005d445c7220 */ /* 0x000fe40000410000 */
[----:B------:R-:W-:Y:S02]  /*3d10*/  FFMA.FTZ R108, R61, R108, R132 ;  /* 0x0000006c3d6c7223 */ /* 0x000fe40000010084 */
[----:B------:R-:W-:-:S02]  /*3d20*/  FMUL.FTZ R93, R75, R92 ;  /* 0x0000005c4b5d7220 */ /* 0x000fc40000410000 */
[----:B------:R-:W-:Y:S02]  /*3d30*/  FFMA.FTZ R108, R68, R108, R133 ;  /* 0x0000006c446c7223 */ /* 0x000fe40000010085 */
[C---:B------:R-:W-:Y:S02]  /*3d40*/  FMUL.FTZ R92, R82.reuse, R93 ;  /* 0x0000005d525c7220 */ /* 0x040fe40000410000 */
[----:B------:R-:W-:Y:S02]  /*3d50*/  FFMA.FTZ R108, R75, R108, R134 ;  /* 0x0000006c4b6c7223 */ /* 0x000fe40000010086 */
[----:B------:R-:W-:Y:S02]  /*3d60*/  FMUL.FTZ R92, R91, R92 ;  /* 0x0000005c5b5c7220 */ /* 0x000fe40000410000 */
[----:B------:R-:W-:Y:S01]  /*3d70*/  FFMA.FTZ R93, R82, R108, R135 ;  /* 0x0000006c525d7223 */ /* 0x000fe20000010087 */
[----:B------:R-:W-:Y:S01]  /*3d80*/  FMUL.FTZ R108, R13, R64 ;  /* 0x000000400d6c7220 */ /* 0x000fe20000410000 */
[----:B------:R-:W-:-:S02]  /*3d90*/  FMUL.FTZ R92, R95, R92 ;  /* 0x0000005c5f5c7220 */ /* 0x000fc40000410000 */
        /* <DEDUP_REMOVED lines=8> */
[----:B------:R-:W-:Y:S02]  /*3e20*/  FMUL.FTZ R92, R103, R92 ;  /* 0x0000005c675c7220 */ /* 0x000fe40000410000 */
[----:B------:R-:W-:Y:S02]  /*3e30*/  FFMA.FTZ R93, R101, R93, R140 ;  /* 0x0000005d655d7223 */ /* 0x000fe4000001008c */
[----:B------:R-:W-:Y:S02]  /*3e40*/  FMUL.FTZ R92, R105, R92 ;  /* 0x0000005c695c7220 */ /* 0x000fe40000410000 */
[----:B------:R-:W-:Y:S02]  /*3e50*/  FFMA.FTZ R93, R103, R93, R141 ;  /* 0x0000005d675d7223 */ /* 0x000fe4000001008d */
[----:B0-----:R-:W-:-:S02]  /*3e60*/  FMUL.FTZ R92, R107, R92 ;  /* 0x0000005c6b5c7220 */ /* 0x001fc40000410000 */
[----:B------:R-:W-:-:S04]  /*3e70*/  FFMA.FTZ R93, R105, R93, R142 ;  /* 0x0000005d695d7223 */ /* 0x000fc8000001008e */
[----:B------:R-:W-:Y:S01]  /*3e80*/  FFMA.FTZ R93, R107, R93, R143 ;  /* 0x0000005d6b5d7223 */ /* 0x000fe2000001008f */
[----:B-123--:R-:W-:Y:S06]  /*3e90*/  @P2 BRA `(.L_x_3062) ;  /* 0x0000000000282947 */ /* 0x00efec0003800000 */
        /* <DEDUP_REMOVED lines=10> */
.L_x_3062:
[----:B------:R-:W-:Y:S05]  /*3f40*/  BSYNC B0 ;  /* 0x0000000000007941 */ /* 0x000fea0003800000 */
.L_x_3061:
[----:B------:R2:W-:Y:S01]  /*3f50*/  STS.64 [R112+0x6340], R92 ;  /* 0x0063405c70007388 */ /* 0x0005e20000000a00 */
[C---:B------:R-:W-:Y:S02]  /*3f60*/  PRMT R120, R40.reuse, 0x7632, R120 ;  /* 0x0000763228787816 */ /* 0x040fe40000000078 */
[----:B------:R-:W-:Y:S01]  /*3f70*/  PRMT R121, R41, 0x7632, R121 ;  /* 0x0000763229797816 */ /* 0x000fe20000000079 */
[----:B------:R-:W3:Y:S04]  /*3f80*/  LDL R127, [R1] ;  /* 0x00000000017f7983 */ /* 0x000ee80000100800 */
[----:B------:R-:W4:Y:S01]  /*3f90*/  LDL R165, [R1+0x14] ;  /* 0x0000140001a57983 */ /* 0x000f220000100800 */
[----:B--2---:R-:W-:-:S03]  /*3fa0*/  SHF.L.U32 R92, R40, 0x10, RZ ;  /* 0x00000010285c7819 */ /* 0x004fc600000006ff */
[----:B------:R-:W2:Y:S01]  /*3fb0*/  LDL R157, [R1+0xc] ;  /* 0x00000c00019d7983 */ /* 0x000ea20000100800 */
[----:B------:R-:W-:-:S03]  /*3fc0*/  SHF.L.U32 R93, R41, 0x10, RZ ;  /* 0x00000010295d7819 */ /* 0x000fc600000006ff */
[----:B------:R-:W2:Y:S04]  /*3fd0*/  LDL R153, [R1+0x4] ;  /* 0x0000040001997983 */ /* 0x000ea80000100800 */
[----:B------:R-:W2:Y:S04]  /*3fe0*/  LDL R152, [R1+0x20] ;  /* 0x0000200001987983 */ /* 0x000ea80000100800 */
[----:B------:R-:W2:Y:S04]  /*3ff0*/  LDL R151, [R1+0x18] ;  /* 0x0000180001977983 */ /* 0x000ea80000100800 */
[----:B------:R-:W2:Y:S04]  /*4000*/  LDL R150, [R1+0x10] ;  /* 0x0000100001967983 */ /* 0x000ea80000100800 */
[----:B------:R-:W2:Y:S04]  /*4010*/  LDL R149, [R1+0x8] ;  /* 0x0000080001957983 */ /* 0x000ea80000100800 */
[----:B------:R-:W2:Y:S04]  /*4020*/  LDL R40, [R1+0x1c] ;  /* 0x00001c0001287983 */ /* 0x000ea80000100800 */
[----:B------:R-:W2:Y:S01]  /*4030*/  LDL R41, [R1+0x24] ;  /* 0x0000240001297983 */ /* 0x000ea20000100800 */
[----:B------:R-:W-:-:S02]  /*4040*/  ISETP.GT.U32.AND P2, PT, R32, 0x1f, PT ;  /* 0x0000001f2000780c */ /* 0x000fc40003f44070 */
[C---:B------:R-:W-:Y:S02]  /*4050*/  PRMT R124, R36.reuse, 0x7632, R124 ;  /* 0x00007632247c7816 */ /* 0x040fe4000000007c */
[----:B------:R-:W-:Y:S02]  /*4060*/  SHF.L.U32 R116, R36, 0x10, RZ ;  /* 0x0000001024747819 */ /* 0x000fe400000006ff */
[----:B------:R-:W-:Y:S02]  /*4070*/  PRMT R122, R42, 0x7632, R122 ;  /* 0x000076322a7a7816 */ /* 0x000fe4000000007a */
[----:B------:R-:W-:Y:S02]  /*4080*/  PRMT R123, R43, 0x7632, R123 ;  /* 0x000076322b7b7816 */ /* 0x000fe4000000007b */
[----:B------:R-:W-:Y:S02]  /*4090*/  PRMT R125, R37, 0x7632, R125 ;  /* 0x00007632257d7816 */ /* 0x000fe4000000007d */
[----:B------:R-:W-:-:S02]  /*40a0*/  PRMT R126, R38, 0x7632, R126 ;  /* 0x00007632267e7816 */ /* 0x000fc4000000007e */
[----:B------:R-:W-:Y:S02]  /*40b0*/  PRMT R36, R39, 0x7632, R36 ;  /* 0x0000763227247816 */ /* 0x000fe40000000024 */
[----:B------:R-:W-:Y:S02]  /*40c0*/  SHF.L.U32 R124, R124, 0x10, RZ ;  /* 0x000000107c7c7819 */ /* 0x000fe400000006ff */
[----:B0-----:R-:W-:Y:S02]  /*40d0*/  SHF.L.U32 R114, R42, 0x10, RZ ;  /* 0x000000102a727819 */ /* 0x001fe400000006ff */
        /* <DEDUP_REMOVED lines=14> */
[----:B------:R-:W-:Y:S01]  /*41c0*/  FMUL.FTZ R125, R162, R125 ;  /* 0x0000007da27d7220 */ /* 0x000fe20000410000 */
[----:B------:R-:W-:Y:S01]  /*41d0*/  FMUL.FTZ R126, R160, R126 ;  /* 0x0000007ea07e7220 */ /* 0x000fe20000410000 */
[----:B------:R-:W-:Y:S01]  /*41e0*/  BAR.SYNC.DEFER_BLOCKING 0x0 ;  /* 0x0000000000007b1d */ /* 0x000fe20000010000 */
[----:B---3--:R-:W-:Y:S01]  /*41f0*/  FMUL.FTZ R124, R127, R124 ;  /* 0x0000007c7f7c7220 */ /* 0x008fe20000410000 */
[----:B------:R-:W-:Y:S01]  /*4200*/  FMUL.FTZ R127, R158, R36 ;  /* 0x000000249e7f7220 */ /* 0x000fe20000410000 */
[----:B----4-:R-:W-:Y:S01]  /*4210*/  FMUL.FTZ R114, R165, R114 ;  /* 0x00000072a5727220 */ /* 0x010fe20000410000 */
[----:B--2---:R-:W-:Y:S01]  /*4220*/  FMUL.FTZ R115, R157, R115 ;  /* 0x000000739d737220 */ /* 0x004fe20000410000 */
        /* <DEDUP_REMOVED lines=43> */
.L_x_3122:
[----:B------:R-:W-:Y:S01]  /*44e0*/  ISETP.GE.AND P3, PT, R164, 0x10, PT ;  /* 0x00000010a400780c */ /* 0x000fe20003f66270 */
[----:B------:R-:W-:-:S12]  /*44f0*/  UMOV UR46, 0xffffffff ;  /* 0xffffffff002e7882 */ /* 0x000fd80000000000 */
[C---:B0-2---:R-:W-:Y:S01]  /*4500*/  @P3 FFMA.FTZ R43, R42.reuse, R149, R43 ;  /* 0x000000952a2b3223 */ /* 0x045fe2000001002b */
[----:B---3--:R-:W-:Y:S01]  /*4510*/  @P3 FMUL.FTZ R42, R42, R151 ;  /* 0x000000972a2a3220 */ /* 0x008fe20000410000 */
[----:B------:R-:W-:Y:S06]  /*4520*/  BRA.DIV UR46, `(.L_x_3065) ;  /* 0x000000422e147947 */ /* 0x000fec000b800000 */
.L_x_3125:
[----:B------:R-:W-:-:S03]  /*4530*/  UMOV UR46, 0xffffffff ;  /* 0xffffffff002e7882 */ /* 0x000fc60000000000 */
[----:B------:R-:W-:Y:S05]  /*4540*/  BRA.DIV UR46, `(.L_x_3066) ;  /* 0x000000422e347947 */ /* 0x000fea000b800000 */
.L_x_3128:
[----:B------:R-:W-:-:S03]  /*4550*/  UMOV UR46, 0xffffffff ;  /* 0xffffffff002e7882 */ /* 0x000fc60000000000 */
[----:B------:R-:W-:Y:S05]  /*4560*/  BRA.DIV UR46, `(.L_x_3067) ;  /* 0x000000422e547947 */ /* 0x000fea000b800000 */
[----:B------:R-:W0:Y:S04]  /*4570*/  SHFL.UP PT, R42, R42, 0x1, RZ ;  /* 0x042000002a2a7989 */ /* 0x000e2800000e00ff */
[----:B------:R-:W2:Y:S04]  /*4580*/  SHFL.UP PT, R43, R43, 0x1, RZ ;  /* 0x042000002b2b7989 */ /* 0x000ea800000e00ff */
[----:B-----5:R-:W3:Y:S04]  /*4590*/  SHFL.IDX PT, R88, R88, RZ, 0x1f ;  /* 0x00001fff58587589 */ /* 0x020ee800000e0000 */
[----:B------:R-:W4:Y:S02]  /*45a0*/  SHFL.IDX PT, R89, R89, RZ, 0x1f ;  /* 0x00001fff59597589 */ /* 0x000f2400000e0000 */
.L_x_3134:
        /* <DEDUP_REMOVED lines=12> */
.L_x_3063:
        /* <DEDUP_REMOVED lines=105> */
.L_x_3151:
        /* <DEDUP_REMOVED lines=15> */
.L_x_3068:
[----:B------:R-:W-:Y:S05]  /*4df0*/  WARPSYNC.ALL ;  /* 0x0000000000007948 */ /* 0x000fea0003800000 */
[----:B------:R-:W-:Y:S01]  /*4e00*/  ISETP.NE.AND P0, PT, R32, RZ, PT ;  /* 0x000000ff2000720c */ /* 0x000fe20003f05270 */
[----:B0-----:R-:W2:Y:S01]  /*4e10*/  LDL.LU R41, [R1+0x28] ;  /* 0x0000280001297983 */ /* 0x001ea20000300800 */
[----:B------:R-:W-:Y:S06]  /*4e20*/  BAR.SYNC.DEFER_BLOCKING 0x0 ;  /* 0x0000000000007b1d */ /* 0x000fec0000010000 */
[----:B------:R-:W3:Y:S01]  /*4e30*/  LDL.LU R39, [R1+0x2c] ;  /* 0x00002c0001277983 */ /* 0x000ee20000300800 */
[----:B------:R-:W-:-:S03]  /*4e40*/  MOV R38, UR7 ;  /* 0x0000000700267c02 */ /* 0x000fc60008000f00 */
[----:B------:R-:W4:Y:S01]  /*4e50*/  LDL.LU R40, [R1+0x30] ;  /* 0x0000300001287983 */ /* 0x000f220000300800 */
[----:B------:R-:W-:-:S03]  /*4e60*/  @!P0 LEA R38, R38, R31, 0x3 ;  /* 0x0000001f26268211 */ /* 0x000fc600078e18ff */
[----:B------:R-:W4:Y:S04]  /*4e70*/  LDL.LU R42, [R1+0x34] ;  /* 0x00003400012a7983 */ /* 0x000f280000300800 */
[----:B------:R-:W0:Y:S04]  /*4e80*/  LDS R112, [R112+0x6854] ;  /* 0x0068540070707984 */ /* 0x000e280000000800 */
[----:B------:R1:W-:Y:S02]  /*4e90*/  @!P0 STS.64 [R38+0x7750], R36 ;  /* 0x0077502426008388 */ /* 0x0003e40000000a00 */
[----:B-1----:R-:W-:Y:S01]  /*4ea0*/  FFMA.FTZ R36, R110, -R111, R143 ;  /* 0x8000006f6e247223 */ /* 0x002fe2000001008f */
[----:B0-----:R-:W-:-:S04]  /*4eb0*/  FFMA.FTZ R113, R112, R113, R127 ;  /* 0x0000007170717223 */ /* 0x001fc8000001007f */
[-C--:B------:R-:W-:Y:S01]  /*4ec0*/  FMUL.FTZ R37, R110, R113.reuse ;  /* 0x000000716e257220 */ /* 0x080fe20000410000 */
[----:B------:R-:W-:Y:S01]  /*4ed0*/  FFMA.FTZ R107, R107, R113, R119 ;  /* 0x000000716b6b7223 */ /* 0x000fe20000010077 */
[----:B------:R-:W-:Y:S01]  /*4ee0*/  FFMA.FTZ R108, R55, -R108, R142 ;  /* 0x8000006c376c7223 */ /* 0x000fe2000001008e */
[----:B------:R-:W-:Y:S01]  /*4ef0*/  FMUL.FTZ R38, R113, UR58 ;  /* 0x0000003a71267c20 */ /* 0x000fe20008410000 */
[----:B------:R-:W-:Y:S01]  /*4f00*/  FFMA.FTZ R90, R106, -R90, R141 ;  /* 0x8000005a6a5a7223 */ /* 0x000fe2000001008d */
[----:B--2---:R-:W-:Y:S01]  /*4f10*/  FFMA.FTZ R41, R5, R37, R41 ;  /* 0x0000002505297223 */ /* 0x004fe20000010029 */
[-C--:B------:R-:W-:Y:S01]  /*4f20*/  FMUL.FTZ R55, R55, R107.reuse ;  /* 0x0000006b37377220 */ /* 0x080fe20000410000 */
[----:B------:R-:W-:Y:S01]  /*4f30*/  FMUL.FTZ R38, R36, R38 ;  /* 0x0000002624267220 */ /* 0x000fe20000410000 */
[----:B------:R-:W-:Y:S01]  /*4f40*/  FFMA.FTZ R105, R105, R107, R126 ;  /* 0x0000006b69697223 */ /* 0x000fe2000001007e */
[----:B------:R-:W-:Y:S01]  /*4f50*/  FFMA.FTZ R80, R54, -R80, R140 ;  /* 0x8000005036507223 */ /* 0x000fe2000001008c */
[----:B------:R0:W-:Y:S01]  /*4f60*/  STL [R1+0x28], R41 ;  /* 0x0000282901007387 */ /* 0x0001e20000100800 */
[----:B------:R-:W-:Y:S01]  /*4f70*/  FFMA.FTZ R37, R109, R37, R38 ;  /* 0x000000256d257223 */ /* 0x000fe20000010026 */
[----:B------:R-:W-:Y:S01]  /*4f80*/  FFMA.FTZ R103, R103, R105, R118 ;  /* 0x0000006967677223 */ /* 0x000fe20000010076 */
[----:B------:R-:W-:Y:S01]  /*4f90*/  FFMA.FTZ R81, R94, -R81, R129 ;  /* 0x800000515e517223 */ /* 0x000fe20000010081 */
[----:B------:R-:W2:Y:S01]  /*4fa0*/  LDL.LU R110, [R1+0x38] ;  /* 0x00003800016e7983 */ /* 0x000ea20000300800 */
[----:B------:R-:W-:Y:S01]  /*4fb0*/  FFMA.FTZ R73, R4, -R73, R128 ;  /* 0x8000004904497223 */ /* 0x000fe20000010080 */
[----:B------:R-:W-:Y:S01]  /*4fc0*/  FFMA.FTZ R74, R3, -R74, R130 ;  /* 0x8000004a034a7223 */ /* 0x000fe20000010082 */
[----:B---3--:R-:W-:Y:S01]  /*4fd0*/  FFMA.FTZ R39, R13, R55, R39 ;  /* 0x000000370d277223 */ /* 0x008fe20000010027 */
[----:B-----5:R-:W3:Y:S01]  /*4fe0*/  LDL.LU R89, [R1+0x3c] ;  /* 0x00003c0001597983 */ /* 0x020ee20000300800 */
[----:B------:R-:W-:Y:S01]  /*4ff0*/  FMUL.FTZ R38, R107, UR58 ;  /* 0x0000003a6b267c20 */ /* 0x000fe20008410000 */
[----:B0-----:R-:W-:Y:S01]  /*5000*/  FMUL.FTZ R41, R106, R105 ;  /* 0x000000696a297220 */ /* 0x001fe20000410000 */
[----:B------:R-:W-:Y:S01]  /*5010*/  FADD.FTZ R21, R37, R21 ;  /* 0x0000001525157221 */ /* 0x000fe20000010000 */
[----:B------:R0:W-:Y:S01]  /*5020*/  STL [R1+0x2c], R39 ;  /* 0x00002c2701007387 */ /* 0x0001e20000100800 */
[----:B------:R-:W-:Y:S01]  /*5030*/  FMUL.FTZ R38, R108, R38 ;  /* 0x000000266c267220 */ /* 0x000fe20000410000 */
[----:B----4-:R-:W-:Y:S01]  /*5040*/  FFMA.FTZ R40, R6, R41, R40 ;  /* 0x0000002906287223 */ /* 0x010fe20000010028 */
[----:B------:R-:W-:Y:S01]  /*5050*/  FFMA.FTZ R101, R101, R103, R125 ;  /* 0x0000006765657223 */ /* 0x000fe2000001007d */
[----:B------:R-:W-:Y:S01]  /*5060*/  FFMA.FTZ R83, R96, -R83, R131 ;  /* 0x8000005360537223 */ /* 0x000fe20000010083 */
[----:B------:R-:W-:Y:S01]  /*5070*/  FFMA.FTZ R76, R2, -R76, R132 ;  /* 0x8000004c024c7223 */ /* 0x000fe20000010084 */
[----:B------:R-:W-:Y:S01]  /*5080*/  FFMA.FTZ R84, R98, -R84, R133 ;  /* 0x8000005462547223 */ /* 0x000fe20000010085 */
[----:B------:R-:W-:Y:S01]  /*5090*/  FFMA.FTZ R77, R0, -R77, R134 ;  /* 0x8000004d004d7223 */ /* 0x000fe20000010086 */
[----:B------:R-:W-:Y:S01]  /*50a0*/  FFMA.FTZ R78, R33, -R78, R136 ;  /* 0x8000004e214e7223 */ /* 0x000fe20000010088 */
[----:B------:R-:W-:Y:S01]  /*50b0*/  FMUL.FTZ R113, R5, R113 ;  /* 0x0000007105717220 */ /* 0x000fe20000410000 */
[----:B0-----:R-:W-:Y:S01]  /*50c0*/  FMUL.FTZ R39, R105, UR58 ;  /* 0x0000003a69277c20 */ /* 0x001fe20008410000 */
[----:B------:R-:W-:Y:S01]  /*50d0*/  FFMA.FTZ R38, R64, R55, R38 ;  /* 0x0000003740267223 */ /* 0x000fe20000010026 */
[----:B------:R0:W-:Y:S01]  /*50e0*/  STL [R1+0x30], R40 ;  /* 0x0000302801007387 */ /* 0x0001e20000100800 */
[----:B------:R-:W-:Y:S01]  /*50f0*/  FFMA.FTZ R99, R99, R101, R117 ;  /* 0x0000006563637223 */ /* 0x000fe20000010075 */
[----:B------:R-:W-:Y:S01]  /*5100*/  FMUL.FTZ R39, R90, R39 ;  /* 0x000000275a277220 */ /* 0x000fe20000410000 */
[----:B------:R-:W-:-:S02]  /*5110*/  FADD.FTZ R22, R38, R22 ;  /* 0x0000001626167221 */ /* 0x000fc40000010000 */
[----:B------:R-:W-:Y:S01]  /*5120*/  FFMA.FTZ R97, R97, R99, R124 ;  /* 0x0000006361617223 */ /* 0x000fe2000001007c */
[----:B------:R-:W-:Y:S01]  /*5130*/  FFMA.FTZ R37, R72, R41, R39 ;  /* 0x0000002948257223 */ /* 0x000fe20000010027 */
[----:B------:R-:W-:Y:S01]  /*5140*/  FMUL.FTZ R39, R103, UR58 ;  /* 0x0000003a67277c20 */ /* 0x000fe20008410000 */
[----:B------:R-:W-:Y:S01]  /*5150*/  FMUL.FTZ R38, R54, R103 ;  /* 0x0000006736267220 */ /* 0x000fe20000410000 */
[----:B------:R-:W-:Y:S02]  /*5160*/  FFMA.FTZ R95, R95, R97, R116 ;  /* 0x000000615f5f7223 */ /* 0x000fe40000010074 */
[----:B0-----:R-:W-:Y:S01]  /*5170*/  FMUL.FTZ R40, R80, R39 ;  /* 0x0000002750287220 */ /* 0x001fe20000410000 */
[-C--:B------:R-:W-:Y:S01]  /*5180*/  FFMA.FTZ R42, R14, R38.reuse, R42 ;  /* 0x000000260e2a7223 */ /* 0x080fe2000001002a */
[----:B------:R-:W-:Y:S01]  /*5190*/  FADD.FTZ R23, R37, R23 ;  /* 0x0000001725177221 */ /* 0x000fe20000010000 */
[----:B------:R-:W-:Y:S01]  /*51a0*/  FFMA.FTZ R91, R91, R95, R123 ;  /* 0x0000005f5b5b7223 */ /* 0x000fe2000001007b */
[----:B------:R-:W-:Y:S01]  /*51b0*/  FFMA.FTZ R38, R63, R38, R40 ;  /* 0x000000263f267223 */ /* 0x000fe20000010028 */
[C---:B------:R-:W-:Y:S01]  /*51c0*/  FFMA.FTZ R40, R104.reuse, -R87, R139 ;  /* 0x8000005768287223 */ /* 0x040fe2000001008b */
[----:B------:R-:W-:Y:S01]  /*51d0*/  FMUL.FTZ R104, R104, R101 ;  /* 0x0000006568687220 */ /* 0x000fe20000410000 */
[----:B------:R0:W-:Y:S04]  /*51e0*/  STL [R1+0x34], R42 ;  /* 0x0000342a01007387 */ /* 0x0001e80000100800 */
[----:B------:R-:W4:Y:S01]  /*51f0*/  LDL R149, [R1+0x24] ;  /* 0x0000240001957983 */ /* 0x000f220000100800 */
[----:B--2---:R-:W-:-:S05]  /*5200*/  FFMA.FTZ R110, R7, R104, R110 ;  /* 0x00000068076e7223 */ /* 0x004fca000001006e */
[----:B------:R1:W-:Y:S04]  /*5210*/  STL [R1+0x38], R110 ;  /* 0x0000386e01007387 */ /* 0x0003e80000100800 */
[----:B------:R-:W2:Y:S01]  /*5220*/  LDL R147, [R1+0x20] ;  /* 0x0000200001937983 */ /* 0x000ea20000100800 */
[C---:B------:R-:W-:Y:S01]  /*5230*/  FFMA.FTZ R37, R35.reuse, -R79, R138 ;  /* 0x8000004f23257223 */ /* 0x040fe2000001008a */
[----:B------:R-:W-:-:S04]  /*5240*/  FMUL.FTZ R35, R35, R99 ;  /* 0x0000006323237220 */ /* 0x000fc80000410000 */
[----:B---3--:R-:W-:-:S05]  /*5250*/  FFMA.FTZ R89, R15, R35, R89 ;  /* 0x000000230f597223 */ /* 0x008fca0000010059 */
[----:B------:R-:W-:Y:S04]  /*5260*/  STL [R1+0x3c], R89 ;  /* 0x00003c5901007387 */ /* 0x000fe80000100800 */
[----:B------:R-:W3:Y:S04]  /*5270*/  LDL R164, [R1+0x1c] ;  /* 0x00001c0001a47983 */ /* 0x000ee80000100800 */
[----:B------:R-:W3:Y:S04]  /*5280*/  LDL R157, [R1+0x18] ;  /* 0x00001800019d7983 */ /* 0x000ee80000100800 */
[----:B------:R-:W3:Y:S04]  /*5290*/  LDL.LU R119, [R1+0x40] ;  /* 0x0000400001777983 */ /* 0x000ee80000300800 */
[----:B------:R-:W3:Y:S04]  /*52a0*/  LDL R150, [R1+0x8] ;  /* 0x0000080001967983 */ /* 0x000ee80000100800 */
[----:B------:R-:W3:Y:S01]  /*52b0*/  LDL R153, [R1+0x14] ;  /* 0x0000140001997983 */ /* 0x000ee20000100800 */
[----:B----4-:R-:W-:-:S03]  /*52c0*/  FMUL.FTZ R128, R149, R128 ;  /* 0x0000008095807220 */ /* 0x010fc60000410000 */
[----:B------:R-:W4:Y:S04]  /*52d0*/  LDL R152, [R1+0x10] ;  /* 0x0000100001987983 */ /* 0x000f280000100800 */
[----:B------:R-:W4:Y:S04]  /*52e0*/  LDL R151, [R1+0xc] ;  /* 0x00000c0001977983 */ /* 0x000f280000100800 */
[----:B------:R-:W4:Y:S01]  /*52f0*/  LDL R149, [R1+0x4] ;  /* 0x0000040001957983 */ /* 0x000f220000100800 */
[----:B------:R-:W-:-:S04]  /*5300*/  FFMA.FTZ R82, R82, R91, R115 ;  /* 0x0000005b52527223 */ /* 0x000fc80000010073 */
[----:B------:R-:W-:-:S04]  /*5310*/  FFMA.FTZ R75, R75, R82, R122 ;  /* 0x000000524b4b7223 */ /* 0x000fc8000001007a */
[----:B------:R-:W-:-:S04]  /*5320*/  FFMA.FTZ R68, R68, R75, R114 ;  /* 0x0000004b44447223 */ /* 0x000fc80000010072 */
[----:B------:R-:W-:Y:S01]  /*5330*/  FFMA.FTZ R61, R61, R68, R121 ;  /* 0x000000443d3d7223 */ /* 0x000fe20000010079 */
[----:B------:R-:W-:-:S03]  /*5340*/  SHF.L.U32 R41, R32, 0x4, RZ ;  /* 0x0000000420297819 */ /* 0x000fc600000006ff */
[----:B------:R-:W-:Y:S01]  /*5350*/  FFMA.FTZ R53, R53, R61, R93 ;  /* 0x0000003d35357223 */ /* 0x000fe2000001005d */
[----:B0-----:R-:W-:-:S03]  /*5360*/  LEA.HI.SX32 R42, R41, R41, 0x1b ;  /* 0x00000029292a7211 */ /* 0x001fc600078fdaff */
[----:B------:R-:W-:Y:S01]  /*5370*/  FFMA.FTZ R52, R52, R53, R120 ;  /* 0x0000003534347223 */ /* 0x000fe20000010078 */
[----:B------:R-:W-:Y:S01]  /*5380*/  FMUL.FTZ R39, R101, UR58 ;  /* 0x0000003a65277c20 */ /* 0x000fe20008410000 */
[----:B------:R-:W-:Y:S02]  /*5390*/  LEA R87, R42, R31, 0x2 ;  /* 0x0000001f2a577211 */ /* 0x000fe400078e10ff */
[----:B------:R-:W-:Y:S01]  /*53a0*/  FFMA.FTZ R34, R34, R52, R92 ;  /* 0x0000003422227223 */ /* 0x000fe2000001005c */
[----:B------:R-:W-:Y:S01]  /*53b0*/  FMUL.FTZ R42, R99, UR58 ;  /* 0x0000003a632a7c20 */ /* 0x000fe20008410000 */
[----:B------:R-:W-:Y:S02]  /*53c0*/  FMUL.FTZ R88, R40, R39 ;  /* 0x0000002728587220 */ /* 0x000fe40000410000 */
[----:B------:R-:W-:Y:S01]  /*53d0*/  FMUL.FTZ R43, R20, R34 ;  /* 0x00000022142b7220 */ /* 0x000fe20000410000 */
[----:B------:R-:W-:Y:S01]  /*53e0*/  IADD3 R92, R41, 0x1, RZ ;  /* 0x00000001295c7810 */ /* 0x000fe20007ffe0ff */
[----:B------:R-:W-:Y:S01]  /*53f0*/  FMUL.FTZ R39, R37, R42 ;  /* 0x0000002a25277220 */ /* 0x000fe20000410000 */
[----:B------:R-:W-:Y:S01]  /*5400*/  FFMA.FTZ R42, R71, R104, R88 ;  /* 0x00000068472a7223 */ /* 0x000fe20000010058 */
[-C--:B------:R-:W-:Y:S01]  /*5410*/  FMUL.FTZ R54, R56, R43.reuse ;  /* 0x0000002b38367220 */ /* 0x080fe20000410000 */
[----:B------:R-:W-:Y:S01]  /*5420*/  IADD3 R104, R41, 0x2, RZ ;  /* 0x0000000229687810 */ /* 0x000fe20007ffe0ff */
[----:B------:R-:W-:Y:S01]  /*5430*/  FFMA.FTZ R106, R73, R43, RZ ;  /* 0x0000002b496a7223 */ /* 0x000fe200000100ff */
[-C--:B-1----:R-:W-:Y:S01]  /*5440*/  LEA.HI.SX32 R110, R92, R41.reuse, 0x1b ;  /* 0x000000295c6e7211 */ /* 0x082fe200078fdaff */
[----:B------:R-:W-:Y:S01]  /*5450*/  FMUL.FTZ R92, R12, R52 ;  /* 0x000000340c5c7220 */ /* 0x000fe20000410000 */
[----:B------:R0:W-:Y:S01]  /*5460*/  STS [R87+0x2100], R54 ;  /* 0x0021003657007388 */ /* 0x0001e20000000800 */
[----:B------:R-:W-:Y:S01]  /*5470*/  LEA.HI.SX32 R104, R104, R41, 0x1b ;  /* 0x0000002968687211 */ /* 0x000fe200078fdaff */
[----:B------:R-:W-:Y:S01]  /*5480*/  FFMA.FTZ R39, R62, R35, R39 ;  /* 0x000000233e277223 */ /* 0x000fe20000010027 */
[----:B------:R-:W-:Y:S01]  /*5490*/  FFMA.FTZ R35, R81, R92, R106 ;  /* 0x0000005c51237223 */ /* 0x000fe2000001006a */
[----:B--2---:R-:W-:-:S02]  /*54a0*/  FMUL.FTZ R129, R147, R129 ;  /* 0x0000008193817220 */ /* 0x004fc40000410000 */
[----:B------:R-:W2:Y:S01]  /*54b0*/  LDL R147, [R1] ;  /* 0x0000000001937983 */ /* 0x000ea20000100800 */
[----:B0-----:R-:W-:Y:S01]  /*54c0*/  FMUL.FTZ R54, R19, R53 ;  /* 0x0000003513367220 */ /* 0x001fe20000410000 */
[----:B------:R-:W-:Y:S02]  /*54d0*/  LEA R79, R104, R31, 0x2 ;  /* 0x0000001f684f7211 */ /* 0x000fe400078e10ff */
[----:B------:R-:W-:Y:S01]  /*54e0*/  IADD3 R88, R41, 0x3, RZ ;  /* 0x0000000329587810 */ /* 0x000fe20007ffe0ff */
[-C--:B------:R-:W-:Y:S01]  /*54f0*/  FMUL.FTZ R104, R57, R54.reuse ;  /* 0x0000003639687220 */ /* 0x080fe20000410000 */
[----:B------:R-:W-:Y:S01]  /*5500*/  FFMA.FTZ R54, R74, R54, R35 ;  /* 0x000000364a367223 */ /* 0x000fe20000010023 */
[----:B------:R-:W-:Y:S01]  /*5510*/  FMUL.FTZ R35, R11, R61 ;  /* 0x0000003d0b237220 */ /* 0x000fe20000410000 */
[----:B------:R-:W-:Y:S01]  /*5520*/  LEA.HI.SX32 R88, R88, R41, 0x1b ;  /* 0x0000002958587211 */ /* 0x000fe200078fdaff */
[----:B------:R-:W-:Y:S02]  /*5530*/  FMUL.FTZ R41, R18, R68 ;  /* 0x0000004412297220 */ /* 0x000fe40000410000 */
[-C--:B------:R-:W-:Y:S01]  /*5540*/  FFMA.FTZ R55, R83, R35.reuse, R54 ;  /* 0x0000002353377223 */ /* 0x080fe20000010036 */
[----:B------:R-:W-:Y:S01]  /*5550*/  FMUL.FTZ R89, R66, R35 ;  /* 0x0000002342597220 */ /* 0x000fe20000410000 */
[----:B------:R-:W-:-:S02]  /*5560*/  FMUL.FTZ R35, R10, R75 ;  /* 0x0000004b0a237220 */ /* 0x000fc40000410000 */
[----:B------:R-:W-:Y:S01]  /*5570*/  FFMA.FTZ R55, R76, R41, R55 ;  /* 0x000000294c377223 */ /* 0x000fe20000010037 */
[----:B------:R-:W-:Y:S01]  /*5580*/  LEA R43, R110, R31, 0x2 ;  /* 0x0000001f6e2b7211 */ /* 0x000fe200078e10ff */
[----:B------:R-:W-:Y:S01]  /*5590*/  FMUL.FTZ R92, R65, R92 ;  /* 0x0000005c415c7220 */ /* 0x000fe20000410000 */
[----:B------:R-:W-:Y:S01]  /*55a0*/  FMUL.FTZ R110, R17, R82 ;  /* 0x00000052116e7220 */ /* 0x000fe20000410000 */
[----:B------:R-:W-:Y:S01]  /*55b0*/  FFMA.FTZ R54, R84, R35, R55 ;  /* 0x0000002354367223 */ /* 0x000fe20000010037 */
[----:B------:R-:W-:Y:S01]  /*55c0*/  FMUL.FTZ R106, R9, R91 ;  /* 0x0000005b096a7220 */ /* 0x000fe20000410000 */
[----:B------:R-:W-:Y:S01]  /*55d0*/  FFMA.FTZ R117, R100, -R85, R135 ;  /* 0x8000005564757223 */ /* 0x000fe20000010087 */
[----:B------:R0:W-:Y:S01]  /*55e0*/  STS [R43+0x2104], R92 ;  /* 0x0021045c2b007388 */ /* 0x0001e20000000800 */
[----:B------:R-:W-:Y:S01]  /*55f0*/  FFMA.FTZ R54, R77, R110, R54 ;  /* 0x0000006e4d367223 */ /* 0x000fe20000010036 */
[----:B------:R-:W-:Y:S01]  /*5600*/  LEA R88, R88, R31, 0x2 ;  /* 0x0000001f58587211 */ /* 0x000fe200078e10ff */
[----:B------:R-:W-:Y:S01]  /*5610*/  FMUL.FTZ R55, R16, R95 ;  /* 0x0000005f10377220 */ /* 0x000fe20000410000 */
[----:B------:R1:W-:Y:S01]  /*5620*/  STS [R79+0x2108], R104 ;  /* 0x002108684f007388 */ /* 0x0003e20000000800 */
[----:B0-----:R-:W-:Y:S01]  /*5630*/  FMUL.FTZ R92, R67, R35 ;  /* 0x00000023435c7220 */ /* 0x001fe20000410000 */
[----:B------:R-:W-:-:S02]  /*5640*/  FFMA.FTZ R35, R117, R106, R54 ;  /* 0x0000006a75237223 */ /* 0x000fc40000010036 */
[----:B------:R-:W-:Y:S01]  /*5650*/  STS [R88+0x210c], R89 ;  /* 0x00210c5958007388 */ /* 0x000fe20000000800 */
[----:B------:R-:W-:Y:S01]  /*5660*/  FMUL.FTZ R54, R8, R97 ;  /* 0x0000006108367220 */ /* 0x000fe20000410000 */
[----:B-1----:R-:W-:Y:S01]  /*5670*/  FMUL.FTZ R104, R58, R41 ;  /* 0x000000293a687220 */ /* 0x002fe20000410000 */
[----:B------:R-:W-:Y:S01]  /*5680*/  FFMA.FTZ R41, R102, -R86, R137 ;  /* 0x8000005666297223 */ /* 0x000fe20000010089 */
[----:B------:R0:W-:Y:S01]  /*5690*/  STS [R87+0x2114], R92 ;  /* 0x0021145c57007388 */ /* 0x0001e20000000800 */
[----:B------:R-:W-:Y:S01]  /*56a0*/  FMUL.FTZ R99, R15, R99 ;  /* 0x000000630f637220 */ /* 0x000fe20000410000 */
[----:B------:R-:W-:Y:S02]  /*56b0*/  FMUL.FTZ R112, R69, R106 ;  /* 0x0000006a45707220 */ /* 0x000fe40000410000 */
[----:B------:R1:W-:Y:S01]  /*56c0*/  STS [R87+0x2110], R104 ;  /* 0x0021106857007388 */ /* 0x0003e20000000800 */
[----:B0-----:R-:W-:-:S04]  /*56d0*/  FFMA.FTZ R92, R78, R55, R35 ;  /* 0x000000374e5c7223 */ /* 0x001fc80000010023 */
[-C--:B------:R-:W-:Y:S01]  /*56e0*/  FFMA.FTZ R92, R41, R54.reuse, R92 ;  /* 0x00000036295c7223 */ /* 0x080fe2000001005c */
[----:B-1----:R-:W-:Y:S01]  /*56f0*/  FMUL.FTZ R104, R70, R54 ;  /* 0x0000003646687220 */ /* 0x002fe20000410000 */
        /* <DEDUP_REMOVED lines=10> */
[----:B------:R-:W-:Y:S01]  /*57a0*/  FMUL.FTZ R62, R62, R99 ;  /* 0x000000633e3e7220 */ /* 0x000fe20000410000 */
[----:B------:R-:W-:Y:S01]  /*57b0*/  FMUL.FTZ R92, R71, R54 ;  /* 0x00000036475c7220 */ /* 0x000fe20000410000 */
[-C--:B------:R-:W-:Y:S01]  /*57c0*/  FMUL.FTZ R40, R63, R106.reuse ;  /* 0x0000006a3f287220 */ /* 0x080fe20000410000 */
[----:B------:R-:W-:Y:S01]  /*57d0*/  FMUL.FTZ R72, R72, R105 ;  /* 0x0000006948487220 */ /* 0x000fe20000410000 */
[----:B------:R-:W-:Y:S01]  /*57e0*/  FMUL.FTZ R64, R64, R107 ;  /* 0x0000006b40407220 */ /* 0x000fe20000410000 */
[----:B------:R-:W-:Y:S01]  /*57f0*/  STS [R87+0x2118], R110 ;  /* 0x0021186e57007388 */ /* 0x000fe20000000800 */
[----:B------:R-:W-:-:S03]  /*5800*/  FFMA.FTZ R37, R80, R106, R37 ;  /* 0x0000006a50257223 */ /* 0x000fc60000010025 */
[----:B------:R-:W-:Y:S04]  /*5810*/  STS [R87+0x211c], R112 ;  /* 0x00211c7057007388 */ /* 0x000fe80000000800 */
[----:B------:R-:W-:Y:S04]  /*5820*/  STS [R87+0x2120], R102 ;  /* 0x0021206657007388 */ /* 0x000fe80000000800 */
[----:B------:R-:W-:Y:S04]  /*5830*/  STS [R87+0x2124], R104 ;  /* 0x0021246857007388 */ /* 0x000fe80000000800 */
[----:B------:R-:W-:Y:S04]  /*5840*/  STS [R87+0x2128], R62 ;  /* 0x0021283e57007388 */ /* 0x000fe80000000800 */
[----:B------:R-:W-:Y:S04]  /*5850*/  STS [R87+0x212c], R92 ;  /* 0x00212c5c57007388 */ /* 0x000fe80000000800 */
[----:B------:R0:W-:Y:S04]  /*5860*/  STS [R87+0x2130], R40 ;  /* 0x0021302857007388 */ /* 0x0001e80000000800 */
[----:B------:R-:W-:Y:S04]  /*5870*/  STS [R87+0x2134], R72 ;  /* 0x0021344857007388 */ /* 0x000fe80000000800 */
[----:B------:R1:W-:Y:S04]  /*5880*/  STS [R87+0x2138], R64 ;  /* 0x0021384057007388 */ /* 0x0003e80000000800 */
[----:B------:R-:W-:Y:S01]  /*5890*/  STS [R87+0x213c], R109 ;  /* 0x00213c6d57007388 */ /* 0x000fe20000000800 */
[----:B------:R-:W-:Y:S01]  /*58a0*/  FMUL.FTZ R116, R97, UR58 ;  /* 0x0000003a61747c20 */ /* 0x000fe20008410000 */
[----:B------:R-:W-:Y:S01]  /*58b0*/  FFMA.FTZ R35, R90, R105, R37 ;  /* 0x000000695a237223 */ /* 0x000fe20000010025 */
[----:B------:R-:W-:-:S02]  /*58c0*/  IADD3 R99, R32, 0x80, RZ ;  /* 0x0000008020637810 */ /* 0x000fc40007ffe0ff */
[----:B------:R-:W-:Y:S01]  /*58d0*/  FMUL.FTZ R116, R41, R116 ;  /* 0x0000007429747220 */ /* 0x000fe20000410000 */
[----:B------:R-:W-:Y:S01]  /*58e0*/  FFMA.FTZ R35, R108, R107, R35 ;  /* 0x0000006b6c237223 */ /* 0x000fe20000010023 */
[C---:B------:R-:W-:Y:S02]  /*58f0*/  IADD3 R101, R32.reuse, 0x100, RZ ;  /* 0x0000010020657810 */ /* 0x040fe40007ffe0ff */
[C---:B------:R-:W-:Y:S02]  /*5900*/  IADD3 R103, R32.reuse, 0x180, RZ ;  /* 0x0000018020677810 */ /* 0x040fe40007ffe0ff */
        /* <DEDUP_REMOVED lines=12> */
[-C--:B------:R-:W-:Y:S02]  /*59d0*/  LEA.HI.SX32 R90, R32, R32.reuse, 0x1b ;  /* 0x00000020205a7211 */ /* 0x080fe400078fdaff */
[-C--:B------:R-:W-:Y:S02]  /*59e0*/  LEA.HI.SX32 R118, R99, R32.reuse, 0x1b ;  /* 0x0000002063767211 */ /* 0x080fe400078fdaff */
[----:B0-----:R-:W-:-:S02]  /*59f0*/  LEA.HI.SX32 R40, R101, R32, 0x1b ;  /* 0x0000002065287211 */ /* 0x001fc400078fdaff */
[-C--:B------:R-:W-:Y:S02]  /*5a00*/  LEA.HI.SX32 R114, R103, R32.reuse, 0x1b ;  /* 0x0000002067727211 */ /* 0x080fe400078fdaff */
[-C--:B------:R-:W-:Y:S02]  /*5a10*/  LEA.HI.SX32 R54, R111, R32.reuse, 0x1b ;  /* 0x000000206f367211 */ /* 0x080fe400078fdaff */
[-C--:B------:R-:W-:Y:S02]  /*5a20*/  LEA.HI.SX32 R112, R105, R32.reuse, 0x1b ;  /* 0x0000002069707211 */ /* 0x080fe400078fdaff */
[-C--:B------:R-:W-:Y:S02]  /*5a30*/  LEA.HI.SX32 R62, R107, R32.reuse, 0x1b ;  /* 0x000000206b3e7211 */ /* 0x080fe400078fdaff */
[-C--:B------:R-:W-:Y:S02]  /*5a40*/  LEA.HI.SX32 R110, R97, R32.reuse, 0x1b ;  /* 0x00000020616e7211 */ /* 0x080fe400078fdaff */
[----:B-1----:R-:W-:-:S02]  /*5a50*/  LEA.HI.SX32 R64, R93, R32, 0x1b ;  /* 0x000000205d407211 */ /* 0x002fc400078fdaff */
[-C--:B------:R-:W-:Y:S02]  /*5a60*/  LEA.HI.SX32 R72, R89, R32.reuse, 0x1b ;  /* 0x0000002059487211 */ /* 0x080fe400078fdaff */
[-C--:B------:R-:W-:Y:S02]  /*5a70*/  LEA.HI.SX32 R80, R85, R32.reuse, 0x1b ;  /* 0x0000002055507211 */ /* 0x080fe400078fdaff */
[-C--:B------:R-:W-:Y:S02]  /*5a80*/  LEA.HI.SX32 R108, R71, R32.reuse, 0x1b ;  /* 0x00000020476c7211 */ /* 0x080fe400078fdaff */
[-C--:B------:R-:W-:Y:S02]  /*5a90*/  LEA.HI.SX32 R92, R63, R32.reuse, 0x1b ;  /* 0x000000203f5c7211 */ /* 0x080fe400078fdaff */
[-C--:B------:R-:W-:Y:S02]  /*5aa0*/  LEA.HI.SX32 R106, R55, R32.reuse, 0x1b ;  /* 0x00000020376a7211 */ /* 0x080fe400078fdaff */
[----:B------:R-:W-:-:S02]  /*5ab0*/  LEA.HI.SX32 R104, R41, R32, 0x1b ;  /* 0x0000002029687211 */ /* 0x000fc400078fdaff */
[----:B------:R-:W-:Y:S01]  /*5ac0*/  LEA.HI.SX32 R102, R37, R32, 0x1b ;  /* 0x0000002025667211 */ /* 0x000fe200078fdaff */
[----:B------:R-:W-:Y:S01]  /*5ad0*/  FADD.FTZ R24, R38, R24 ;  /* 0x0000001826187221 */ /* 0x000fe20000010000 */
[-C--:B------:R-:W-:Y:S01]  /*5ae0*/  LEA R90, R90, R31.reuse, 0x2 ;  /* 0x0000001f5a5a7211 */ /* 0x080fe200078e10ff */
[----:B------:R-:W-:Y:S01]  /*5af0*/  FADD.FTZ R26, R39, R26 ;  /* 0x0000001a271a7221 */ /* 0x000fe20000010000 */
[-C--:B------:R-:W-:Y:S01]  /*5b00*/  LEA R37, R118, R31.reuse, 0x2 ;  /* 0x0000001f76257211 */ /* 0x080fe200078e10ff */
[----:B------:R-:W-:Y:S01]  /*5b10*/  BAR.SYNC.DEFER_BLOCKING 0x0 ;  /* 0x0000000000007b1d */ /* 0x000fe20000010000 */
[-C--:B------:R-:W-:Y:S02]  /*5b20*/  LEA R40, R40, R31.reuse, 0x2 ;  /* 0x0000001f28287211 */ /* 0x080fe400078e10ff */
[-C--:B------:R-:W-:Y:S02]  /*5b30*/  LEA R41, R114, R31.reuse, 0x2 ;  /* 0x0000001f72297211 */ /* 0x080fe400078e10ff */
[----:B------:R-:W-:-:S03]  /*5b40*/  LEA R54, R54, R31, 0x2 ;  /* 0x0000001f36367211 */ /* 0x000fc600078e10ff */
[----:B------:R-:W0:Y:S01]  /*5b50*/  LDC.64 R38, c[0x0][0x348] ;  /* 0x0000d200ff267b82 */ /* 0x000e220000000a00 */
[-C--:B------:R-:W-:Y:S02]  /*5b60*/  LEA R55, R112, R31.reuse, 0x2 ;  /* 0x0000001f70377211 */ /* 0x080fe400078e10ff */
        /* <DEDUP_REMOVED lines=8> */
[----:B------:R-:W-:Y:S01]  /*5bf0*/  FMUL.FTZ R36, R36, R113 ;  /* 0x0000007124247220 */ /* 0x000fe20000410000 */
[-C--:B------:R-:W-:Y:S01]  /*5c00*/  LEA R97, R104, R31.reuse, 0x2 ;  /* 0x0000001f68617211 */ /* 0x080fe200078e10ff */
[----:B------:R-:W1:Y:S01]  /*5c10*/  LDS R118, [R90+0x2100] ;  /* 0x002100005a767984 */ /* 0x000e620000000800 */
[----:B------:R-:W-:Y:S01]  /*5c20*/  LEA R99, R102, R31, 0x2 ;  /* 0x0000001f66637211 */ /* 0x000fe200078e10ff */
[----:B------:R-:W-:Y:S02]  /*5c30*/  FADD.FTZ R25, R42, R25 ;  /* 0x000000192a197221 */ /* 0x000fe40000010000 */
        /* <DEDUP_REMOVED lines=15> */
[----:B------:R-:W-:Y:S04]  /*5d30*/  STS [R87+0x4200], R128 ;  /* 0x0042008057007388 */ /* 0x000fe80000000800 */
[----:B------:R4:W-:Y:S01]  /*5d40*/  STS [R43+0x4204], R129 ;  /* 0x004204812b007388 */ /* 0x0009e20000000800 */
[----:B------:R-:W-:Y:S01]  /*5d50*/  FMUL.FTZ R33, R33, R95 ;  /* 0x0000005f21217220 */ /* 0x000fe20000410000 */
[----:B---3--:R-:W-:Y:S01]  /*5d60*/  FMUL.FTZ R130, R164, R130 ;  /* 0x00000082a4827220 */ /* 0x008fe20000410000 */
[----:B------:R-:W-:Y:S01]  /*5d70*/  FMUL.FTZ R95, R95, UR58 ;  /* 0x0000003a5f5f7c20 */ /* 0x000fe20008410000 */
[----:B----4-:R-:W3:Y:S01]  /*5d80*/  LDC.64 R42, c[0x0][0x368] ;  /* 0x0000da00ff2a7b82 */ /* 0x010ee20000000a00 */
[----:B------:R-:W-:Y:S01]  /*5d90*/  FMUL.FTZ R131, R157, R131 ;  /* 0x000000839d837220 */ /* 0x000fe20000410000 */
[-C--:B------:R-:W-:Y:S01]  /*5da0*/  FFMA.FTZ R119, R8, R86.reuse, R119 ;  /* 0x0000005608777223 */ /* 0x080fe20000010077 */
[----:B------:R-:W-:Y:S01]  /*5db0*/  FMUL.FTZ R95, R78, R95 ;  /* 0x0000005f4e5f7220 */ /* 0x000fe20000410000 */
[----:B------:R4:W-:Y:S01]  /*5dc0*/  STS [R79+0x4208], R130 ;  /* 0x004208824f007388 */ /* 0x0009e20000000800 */
[----:B------:R-:W-:Y:S01]  /*5dd0*/  USHF.R.S32.HI UR46, URZ, 0x1f, UR11 ;  /* 0x0000001f3f2e7899 */ /* 0x000fe2000801140b */
[----:B------:R-:W-:Y:S01]  /*5de0*/  FFMA.FTZ R116, R70, R86, R116 ;  /* 0x0000005646747223 */ /* 0x000fe20000010074 */
[----:B------:R-:W-:Y:S01]  /*5df0*/  FMUL.FTZ R70, R150, R135 ;  /* 0x0000008796467220 */ /* 0x000fe20000410000 */
[----:B------:R-:W-:Y:S01]  /*5e00*/  STS [R88+0x420c], R131 ;  /* 0x00420c8358007388 */ /* 0x000fe20000000800 */
[----:B----4-:R-:W-:-:S03]  /*5e10*/  HFMA2.MMA R79, -RZ, RZ, 0, 0 ;  /* 0x00000000ff4f7435 */ /* 0x010fc600000001ff */
[----:B------:R4:W-:Y:S01]  /*5e20*/  STL [R1+0x40], R119 ;  /* 0x0000407701007387 */ /* 0x0009e20000100800 */
[----:B--2---:R-:W-:Y:S01]  /*5e30*/  FMUL.FTZ R78, R147, R137 ;  /* 0x00000089934e7220 */ /* 0x004fe20000410000 */
[----:B0-----:R-:W-:Y:S01]  /*5e40*/  IMAD R120, R38, UR46, RZ ;  /* 0x0000002e26787c24 */ /* 0x001fe2000f8e02ff */
[----:B----4-:R-:W0:Y:S03]  /*5e50*/  LDC R119, c[0x0][0x218] ;  /* 0x00008600ff777b82 */ /* 0x010e260000000800 */
[----:B------:R2:W-:Y:S01]  /*5e60*/  STS [R87+0x4224], R78 ;  /* 0x0042244e57007388 */ /* 0x0005e20000000800 */
[----:B------:R-:W-:-:S03]  /*5e70*/  IMAD R39, R39, UR11, R120 ;  /* 0x0000000b27277c24 */ /* 0x000fc6000f8e0278 */
[----:B------:R4:W-:Y:S01]  /*5e80*/  STS [R87+0x421c], R70 ;  /* 0x00421c4657007388 */ /* 0x0009e20000000800 */
[----:B--2---:R-:W-:Y:S01]  /*5e90*/  MOV R78, R32 ;  /* 0x00000020004e7202 */ /* 0x004fe20000000f00 */
[----:B---3--:R-:W-:Y:S01]  /*5ea0*/  IMAD R120, R42, UR46, RZ ;  /* 0x0000002e2a787c24 */ /* 0x008fe2000f8e02ff */
[----:B------:R-:W-:-:S03]  /*5eb0*/  USHF.R.S32.HI UR59, URZ, 0x1f, UR12 ;  /* 0x0000001f3f3b7899 */ /* 0x000fc6000801140c */
[----:B----4-:R-:W-:-:S04]  /*5ec0*/  IMAD.WIDE.U32 R70, R38, UR11, R78 ;  /* 0x0000000b26467c25 */ /* 0x010fc8000f8e004e */
[----:B------:R-:W-:Y:S01]  /*5ed0*/  FMUL.FTZ R88, R160, R141 ;  /* 0x0000008da0587220 */ /* 0x000fe20000410000 */
[----:B------:R-:W-:Y:S01]  /*5ee0*/  UIMAD UR47, UR59, UR42, URZ ;  /* 0x0000002a3b2f72a4 */ /* 0x000fe2000f8e023f */
[----:B------:R-:W-:Y:S01]  /*5ef0*/  IMAD R43, R43, UR11, R120 ;  /* 0x0000000b2b2b7c24 */ /* 0x000fe2000f8e0278 */
[----:B------:R-:W-:Y:S01]  /*5f00*/  IADD3 R71, R71, R39, RZ ;  /* 0x0000002747477210 */ /* 0x000fe20007ffe0ff */
[----:B------:R-:W-:Y:S01]  /*5f10*/  IMAD.WIDE.U32 R38, R42, UR11, R78 ;  /* 0x0000000b2a267c25 */ /* 0x000fe2000f8e004e */
[----:B------:R-:W-:Y:S01]  /*5f20*/  MOV R79, UR42 ;  /* 0x0000002a004f7c02 */ /* 0x000fe20008000f00 */
[----:B------:R2:W-:Y:S02]  /*5f30*/  STS [R87+0x4234], R88 ;  /* 0x0042345857007388 */ /* 0x0005e40000000800 */
[----:B------:R-:W-:Y:S01]  /*5f40*/  FMUL.FTZ R132, R153, R132 ;  /* 0x0000008499847220 */ /* 0x000fe20000410000 */
[----:B------:R-:W-:Y:S01]  /*5f50*/  FMUL.FTZ R133, R152, R133 ;  /* 0x0000008598857220 */ /* 0x000fe20000410000 */
[----:B------:R-:W-:Y:S01]  /*5f60*/  FMUL.FTZ R134, R151, R134 ;  /* 0x0000008697867220 */ /* 0x000fe20000410000 */
[----:B------:R-:W-:Y:S01]  /*5f70*/  FMUL.FTZ R136, R149, R136 ;  /* 0x0000008895887220 */ /* 0x000fe20000410000 */
[----:B------:R-:W-:Y:S01]  /*5f80*/  FMUL.FTZ R138, R163, R138 ;  /* 0x0000008aa38a7220 */ /* 0x000fe20000410000 */
[----:B------:R-:W-:Y:S01]  /*5f90*/  FMUL.FTZ R86, R162, R139 ;  /* 0x0000008ba2567220 */ /* 0x000fe20000410000 */
[----:B------:R-:W-:Y:S01]  /*5fa0*/  FMUL.FTZ R140, R161, R140 ;  /* 0x0000008ca18c7220 */ /* 0x000fe20000410000 */
[----:B------:R-:W-:Y:S01]  /*5fb0*/  USHF.R.S32.HI UR46, URZ, 0x1f, UR26 ;  /* 0x0000001f3f2e7899 */ /* 0x000fe2000801141a */
[----:B------:R-:W-:Y:S01]  /*5fc0*/  IADD3 R39, R39, R43, RZ ;  /* 0x0000002b27277210 */ /* 0x000fe20007ffe0ff */
[----:B------:R-:W-:Y:S01]  /*5fd0*/  UIADD3 UR60, UP0, UR26, -0x800, URZ ;  /* 0xfffff8001a3c7890 */ /* 0x000fe2000ff1e03f */
[----:B------:R-:W-:Y:S01]  /*5fe0*/  MOV R89, UR44 ;  /* 0x0000002c00597c02 */ /* 0x000fe20008000f00 */
[----:B------:R-:W-:Y:S01]  /*5ff0*/  UIMAD UR47, UR12, UR43, UR47 ;  /* 0x0000002b0c2f72a4 */ /* 0x000fe2000f8e022f */
[----:B------:R-:W-:Y:S01]  /*6000*/  FMUL.FTZ R142, R159, R142 ;  /* 0x0000008e9f8e7220 */ /* 0x000fe20000410000 */
[----:B--2---:R-:W-:Y:S01]  /*6010*/  FMUL.FTZ R88, R158, R143 ;  /* 0x0000008f9e587220 */ /* 0x004fe20000410000 */
[----:B------:R-:W-:Y:S01]  /*6020*/  IMAD.WIDE.U32 R42, R79, UR12, R70 ;  /* 0x0000000c4f2a7c25 */ /* 0x000fe2000f8e0046 */
[----:B------:R-:W-:Y:S01]  /*6030*/  UIADD3.X UR61, UR46, -0x1, URZ, UP0, !UPT ;  /* 0xffffffff2e3d7890 */ /* 0x000fe200087fe43f */
[----:B------:R-:W-:Y:S02]  /*6040*/  STS [R87+0x4210], R132 ;  /* 0x0042108457007388 */ /* 0x000fe40000000800 */
[----:B------:R-:W-:Y:S01]  /*6050*/  IMAD.WIDE.U32 R38, R89, UR12, R38 ;  /* 0x0000000c59267c25 */ /* 0x000fe2000f8e0026 */
[----:B------:R-:W-:Y:S01]  /*6060*/  IADD3 R127, R43, UR47, RZ ;  /* 0x0000002f2b7f7c10 */ /* 0x000fe2000fffe0ff */
[----:B------:R-:W-:Y:S01]  /*6070*/  STS [R87+0x4214], R133 ;  /* 0x0042148557007388 */ /* 0x000fe20000000800 */
[----:B------:R-:W-:-:S03]  /*6080*/  IADD3 R78, P0, R42, UR60, RZ ;  /* 0x0000003c2a4e7c10 */ /* 0x000fc6000ff1e0ff */
[----:B------:R-:W-:Y:S01]  /*6090*/  STS [R87+0x4218], R134 ;  /* 0x0042188657007388 */ /* 0x000fe20000000800 */
[----:B0-----:R-:W-:-:S03]  /*60a0*/  IADD3 R119, R119, -UR60, -R32 ;  /* 0x8000003c77777c10 */ /* 0x001fc6000fffe820 */
        /* <DEDUP_REMOVED lines=9> */
[----:B0-----:R-:W0:Y:S01]  /*6140*/  LDC.64 R86, c[0x0][0x360] ;  /* 0x0000d800ff567b82 */ /* 0x001e220000000a00 */
[----:B------:R-:W-:-:S07]  /*6150*/  UIMAD UR59, UR12, UR45, UR59 ;  /* 0x0000002d0c3b72a4 */ /* 0x000fce000f8e023b */
[----:B------:R-:W2:Y:S01]  /*6160*/  LDC.64 R88, c[0x0][0x380] ;  /* 0x0000e000ff587b82 */ /* 0x000ea20000000a00 */
[----:B------:R-:W-:Y:S02]  /*6170*/  IADD3 R128, R39, UR59, RZ ;  /* 0x0000003b27807c10 */ /* 0x000fe4000fffe0ff */
[----:B------:R-:W-:Y:S01]  /*6180*/  IADD3 R70, P1, R38, UR60, RZ ;  /* 0x0000003c26467c10 */ /* 0x000fe2000ff3e0ff */
[----:B------:R-:W-:Y:S01]  /*6190*/  FMUL.FTZ R100, R100, R91 ;  /* 0x0000005b64647220 */ /* 0x000fe20000410000 */
[----:B------:R-:W-:Y:S01]  /*61a0*/  FMUL.FTZ R91, R91, UR58 ;  /* 0x0000003a5b5b7c20 */ /* 0x000fe20008410000 */
[----:B------:R-:W-:Y:S01]  /*61b0*/  BSSY B0, `(.L_x_3070) ;  /* 0x000001b000007945 */ /* 0x000fe20003800000 */
[----:B------:R-:W-:Y:S01]  /*61c0*/  IADD3.X R71, R128, UR61, RZ, P1, !PT ;  /* 0x0000003d80477c10 */ /* 0x000fe20008ffe4ff */
        /* <DEDUP_REMOVED lines=8> */
[----:B------:R-:W-:Y:S06]  /*6250*/  BAR.SYNC.DEFER_BLOCKING 0x0 ;  /* 0x0000000000007b1d */ /* 0x000fec0000010000 */
[----:B-1----:R-:W-:Y:S05]  /*6260*/  @!P0 BRA `(.L_x_3071) ;  /* 0x00000000003c8947 */ /* 0x002fea0003800000 */
[----:B------:R1:W3:Y:S01]  /*6270*/  LDS R129, [R90+0x4200] ;  /* 0x004200005a817984 */ /* 0x0002e20000000800 */
[----:B0-----:R-:W-:-:S04]  /*6280*/  IMAD.WIDE.U32 R78, R86, UR7, R78 ;  /* 0x00000007564e7c25 */ /* 0x001fc8000f8e004e */
[----:B-1----:R-:W-:-:S04]  /*6290*/  IMAD R90, R86, UR57, RZ ;  /* 0x00000039565a7c24 */ /* 0x002fc8000f8e02ff */
[----:B------:R-:W-:-:S05]  /*62a0*/  IMAD R90, R87, UR7, R90 ;  /* 0x00000007575a7c24 */ /* 0x000fca000f8e025a */
[----:B------:R-:W-:Y:S02]  /*62b0*/  IADD3 R79, R79, R90, RZ ;  /* 0x0000005a4f4f7210 */ /* 0x000fe40007ffe0ff */
[----:B------:R-:W-:-:S04]  /*62c0*/  LEA R90, P0, R78, UR28, 0x2 ;  /* 0x0000001c4e5a7c11 */ /* 0x000fc8000f8010ff */
[----:B------:R-:W-:Y:S01]  /*62d0*/  LEA.HI.X R91, R78, UR29, R79, 0x2, P0 ;  /* 0x0000001d4e5b7c11 */ /* 0x000fe200080f144f */
[C---:B--2---:R-:W-:Y:S02]  /*62e0*/  IMAD R78, R88.reuse, UR57, RZ ;  /* 0x00000039584e7c24 */ /* 0x044fe4000f8e02ff */
[----:B------:R-:W-:Y:S02]  /*62f0*/  IMAD.WIDE.U32 R70, R88, UR7, R70 ;  /* 0x0000000758467c25 */ /* 0x000fe4000f8e0046 */
[----:B------:R1:W-:Y:S02]  /*6300*/  REDG.E.ADD.F32.FTZ.RN.STRONG.GPU desc[UR18][R90.64], R118 ;  /* 0x000000765a0079a6 */ /* 0x0003e4000c10f392 */
[----:B------:R-:W-:-:S05]  /*6310*/  IMAD R78, R89, UR7, R78 ;  /* 0x00000007594e7c24 */ /* 0x000fca000f8e024e */
[----:B------:R-:W-:Y:S02]  /*6320*/  IADD3 R71, R71, R78, RZ ;  /* 0x0000004e47477210 */ /* 0x000fe40007ffe0ff */
[----:B------:R-:W-:-:S04]  /*6330*/  LEA R78, P0, R70, UR30, 0x2 ;  /* 0x0000001e464e7c11 */ /* 0x000fc8000f8010ff */
[----:B------:R-:W-:-:S05]  /*6340*/  LEA.HI.X R79, R70, UR31, R71, 0x2, P0 ;  /* 0x0000001f464f7c11 */ /* 0x000fca00080f1447 */
[----:B---3--:R1:W-:Y:S04]  /*6350*/  REDG.E.ADD.F32.FTZ.RN.STRONG.GPU desc[UR18][R78.64], R129 ;  /* 0x000000814e0079a6 */ /* 0x0083e8000c10f392 */
.L_x_3071:
[----:B------:R-:W-:Y:S05]  /*6360*/  BSYNC B0 ;  /* 0x0000000000007941 */ /* 0x000fea0003800000 */
.L_x_3070:
[----:B------:R-:W3:Y:S01]  /*6370*/  LDS R37, [R37+0x4400] ;  /* 0x0044000025257984 */ /* 0x000ee20000000800 */
[C---:B------:R-:W-:Y:S01]  /*6380*/  LEA R39, P0, R42.reuse, UR28, 0x2 ;  /* 0x0000001c2a277c11 */ /* 0x040fe2000f8010ff */
[----:B------:R-:W-:Y:S01]  /*6390*/  USHF.L.U32 UR47, UR26, 0x2, URZ ;  /* 0x000000021a2f7899 */ /* 0x000fe2000800063f */
[----:B------:R-:W-:Y:S01]  /*63a0*/  BSSY B0, `(.L_x_3072) ;  /* 0x0000018000007945 */ /* 0x000fe20003800000 */
[----:B------:R-:W-:Y:S01]  /*63b0*/  USHF.L.U64.HI UR46, UR26, 0x2, UR46 ;  /* 0x000000021a2e7899 */ /* 0x000fe2000801022e */
[----:B------:R-:W-:Y:S01]  /*63c0*/  LEA.HI.X R43, R42, UR29, R127, 0x2, P0 ;  /* 0x0000001d2a2b7c11 */ /* 0x000fe200080f147f */
[----:B------:R-:W-:Y:S01]  /*63d0*/  USHF.L.U64.HI UR58, UR8, 0x2, UR9 ;  /* 0x00000002083a7899 */ /* 0x000fe20008010209 */
[C---:B------:R-:W-:Y:S01]  /*63e0*/  LEA R42, P0, R38.reuse, UR30, 0x2 ;  /* 0x0000001e262a7c11 */ /* 0x040fe2000f8010ff */
[----:B------:R-:W-:Y:S01]  /*63f0*/  USHF.L.U32 UR57, UR8, 0x2, URZ ;  /* 0x0000000208397899 */ /* 0x000fe2000800063f */
[----:B------:R-:W-:Y:S02]  /*6400*/  FADD.FTZ R35, R35, R36 ;  /* 0x0000002423237221 */ /* 0x000fe40000010000 */
[----:B------:R-:W-:Y:S01]  /*6410*/  LEA.HI.X R128, R38, UR31, R128, 0x2, P0 ;  /* 0x0000001f26807c11 */ /* 0x000fe200080f1480 */
[----:B0-----:R-:W-:Y:S01]  /*6420*/  IMAD R70, R86, UR58, RZ ;  /* 0x0000003a56467c24 */ /* 0x001fe2000f8e02ff */
[----:B------:R-:W-:Y:S01]  /*6430*/  IADD3 R38, P0, R39, UR47, RZ ;  /* 0x0000002f27267c10 */ /* 0x000fe2000ff1e0ff */
[----:B--2---:R-:W-:Y:S01]  /*6440*/  IMAD R71, R88, UR58, RZ ;  /* 0x0000003a58477c24 */ /* 0x004fe2000f8e02ff */
[----:B------:R-:W-:Y:S01]  /*6450*/  IADD3 R42, P1, R42, UR47, RZ ;  /* 0x0000002f2a2a7c10 */ /* 0x000fe2000ff3e0ff */
[----:B------:R-:W-:Y:S01]  /*6460*/  IMAD R87, R87, UR57, R70 ;  /* 0x0000003957577c24 */ /* 0x000fe2000f8e0246 */
[----:B------:R-:W-:Y:S01]  /*6470*/  IADD3.X R39, R43, UR46, RZ, P0, !PT ;  /* 0x0000002e2b277c10 */ /* 0x000fe200087fe4ff */
[----:B------:R-:W-:Y:S01]  /*6480*/  IMAD R89, R89, UR57, R71 ;  /* 0x0000003959597c24 */ /* 0x000fe2000f8e0247 */
[----:B------:R-:W-:-:S02]  /*6490*/  ISETP.GE.AND P0, PT, R119, 0x81, PT ;  /* 0x000000817700780c */ /* 0x000fc40003f06270 */
[----:B------:R-:W-:Y:S01]  /*64a0*/  IADD3.X R43, R128, UR46, RZ, P1, !PT ;  /* 0x0000002e802b7c10 */ /* 0x000fe20008ffe4ff */
[----:B------:R-:W-:-:S04]  /*64b0*/  IMAD.WIDE.U32 R38, R86, UR57, R38 ;  /* 0x0000003956267c25 */ /* 0x000fc8000f8e0026 */
[----:B------:R-:W-:Y:S01]  /*64c0*/  IMAD.WIDE.U32 R42, R88, UR57, R42 ;  /* 0x00000039582a7c25 */ /* 0x000fe2000f8e002a */
[----:B------:R-:W-:-:S04]  /*64d0*/  IADD3 R39, R39, R87, RZ ;  /* 0x0000005727277210 */ /* 0x000fc80007ffe0ff */
[----:B------:R-:W-:Y:S01]  /*64e0*/  IADD3 R43, R43, R89, RZ ;  /* 0x000000592b2b7210 */ /* 0x000fe20007ffe0ff */
[----:B------:R-:W-:Y:S06]  /*64f0*/  @!P0 BRA `(.L_x_3073) ;  /* 0x0000000000088947 */ /* 0x000fec0003800000 */
[----:B------:R0:W-:Y:S04]  /*6500*/  REDG.E.ADD.F32.FTZ.RN.STRONG.GPU desc[UR18][R38.64+-0x1e00], R101 ;  /* 0xffe20065260079a6 */ /* 0x0001e8000c10f392 */
[----:B---3--:R0:W-:Y:S02]  /*6510*/  REDG.E.ADD.F32.FTZ.RN.STRONG.GPU desc[UR18][R42.64+-0x1e00], R37 ;  /* 0xffe200252a0079a6 */ /* 0x0081e4000c10f392 */
.L_x_3073:
[----:B------:R-:W-:Y:S05]  /*6520*/  BSYNC B0 ;  /* 0x0000000000007941 */ /* 0x000fea0003800000 */
.L_x_3072:
[----:B0--3--:R0:W2:Y:S01]  /*6530*/  LDS R37, [R40+0x4600] ;  /* 0x0046000028257984 */ /* 0x0090a20000000800 */
        /* <DEDUP_REMOVED lines=8> */
[----:B0-----:R-:W-:-:S12]  /*65c0*/  @!P6 BRA `(.L_x_3075) ;  /* 0x000000000008e947 */ /* 0x001fd80003800000 */
[----:B------:R0:W-:Y:S04]  /*65d0*/  REDG.E.ADD.F32.FTZ.RN.STRONG.GPU desc[UR18][R38.64+-0x1c00], R102 ;  /* 0xffe40066260079a6 */ /* 0x0001e8000c10f392 */
[----:B--2---:R0:W-:Y:S02]  /*65e0*/  REDG.E.ADD.F32.FTZ.RN.STRONG.GPU desc[UR18][R42.64+-0x1c00], R37 ;  /* 0xffe400252a0079a6 */ /* 0x0041e4000c10f392 */
.L_x_3075:
[----:B------:R-:W-:Y:S05]  /*65f0*/  BSYNC B0 ;  /* 0x0000000000007941 */ /* 0x000fea0003800000 */
.L_x_3074:
[----:B------:R-:W3:Y:S01]  /*6600*/  LDS R41, [R41+0x4800] ;  /* 0x0048000029297984 */ /* 0x000ee20000000800 */
[----:B------:R-:W-:Y:S04]  /*6610*/  BSSY B0, `(.L_x_3076) ;  /* 0x0000004000007945 */ /* 0x000fe80003800000 */
[----:B------:R-:W-:Y:S05]  /*6620*/  @!P0 BRA `(.L_x_3077) ;  /* 0x0000000000088947 */ /* 0x000fea0003800000 */
[----:B------:R4:W-:Y:S04]  /*6630*/  REDG.E.ADD.F32.FTZ.RN.STRONG.GPU desc[UR18][R38.64+-0x1a00], R103 ;  /* 0xffe60067260079a6 */ /* 0x0009e8000c10f392 */
[----:B---3--:R4:W-:Y:S02]  /*6640*/  REDG.E.ADD.F32.FTZ.RN.STRONG.GPU desc[UR18][R42.64+-0x1a00], R41 ;  /* 0xffe600292a0079a6 */ /* 0x0089e4000c10f392 */
.L_x_3077:
[----:B------:R-:W-:Y:S05]  /*6650*/  BSYNC B0 ;  /* 0x0000000000007941 */ /* 0x000fea0003800000 */
.L_x_3076:
[----:B0-2---:R0:W2:Y:S01]  /*6660*/  LDS R37, [R54+0x4a00] ;  /* 0x004a000036257984 */ /* 0x0050a20000000800 */
[----:B------:R-:W-:Y:S04]  /*6670*/  BSSY B0, `(.L_x_3078) ;  /* 0x0000004000007945 */ /* 0x000fe80003800000 */
[----:B------:R-:W-:Y:S05]  /*6680*/  @!P1 BRA `(.L_x_3079) ;  /* 0x0000000000089947 */ /* 0x000fea0003800000 */
[----:B------:R0:W-:Y:S04]  /*6690*/  REDG.E.ADD.F32.FTZ.RN.STRONG.GPU desc[UR18][R38.64+-0x1800], R104 ;  /* 0xffe80068260079a6 */ /* 0x0001e8000c10f392 */
[----:B--2---:R0:W-:Y:S02]  /*66a0*/  REDG.E.ADD.F32.FTZ.RN.STRONG.GPU desc[UR18][R42.64+-0x1800], R37 ;  /* 0xffe800252a0079a6 */ /* 0x0041e4000c10f392 */
.L_x_3079:
[----:B------:R-:W-:Y:S05]  /*66b0*/  BSYNC B0 ;  /* 0x0000000000007941 */ /* 0x000fea0003800000 */
.L_x_3078:
[----:B------:R-:W0:Y:S01]  /*66c0*/  LDS R55, [R55+0x4c00] ;  /* 0x004c000037377984 */ /* 0x000e220000000800 */
[----:B------:R-:W-:Y:S04]  /*66d0*/  BSSY B0, `(.L_x_3080) ;  /* 0x0000004000007945 */ /* 0x000fe80003800000 */
[----:B------:R-:W-:Y:S05]  /*66e0*/  @!P2 BRA `(.L_x_3081) ;  /* 0x000000000008a947 */ /* 0x000fea0003800000 */
[----:B------:R1:W-:Y:S04]  /*66f0*/  REDG.E.ADD.F32.FTZ.RN.STRONG.GPU desc[UR18][R38.64+-0x1600], R105 ;  /* 0xffea0069260079a6 */ /* 0x0003e8000c10f392 */
[----:B0-----:R1:W-:Y:S02]  /*6700*/  REDG.E.ADD.F32.FTZ.RN.STRONG.GPU desc[UR18][R42.64+-0x1600], R55 ;  /* 0xffea00372a0079a6 */ /* 0x0013e4000c10f392 */
.L_x_3081:
[----:B------:R-:W-:Y:S05]  /*6710*/  BSYNC B0 ;  /* 0x0000000000007941 */ /* 0x000fea0003800000 */
.L_x_3080:
[----:B0-2---:R0:W2:Y:S01]  /*6720*/  LDS R37, [R62+0x4e00] ;  /* 0x004e00003e257984 */ /* 0x0050a20000000800 */
[----:B------:R-:W-:Y:S04]  /*6730*/  BSSY B0, `(.L_x_3082) ;  /* 0x0000004000007945 */ /* 0x000fe80003800000 */
[----:B------:R-:W-:Y:S05]  /*6740*/  @!P3 BRA `(.L_x_3083) ;  /* 0x000000000008b947 */ /* 0x000fea0003800000 */
[----:B------:R0:W-:Y:S04]  /*6750*/  REDG.E.ADD.F32.FTZ.RN.STRONG.GPU desc[UR18][R38.64+-0x1400], R106 ;  /* 0xffec006a260079a6 */ /* 0x0001e8000c10f392 */
[----:B--2---:R0:W-:Y:S02]  /*6760*/  REDG.E.ADD.F32.FTZ.RN.STRONG.GPU desc[UR18][R42.64+-0x1400], R37 ;  /* 0xffec00252a0079a6 */ /* 0x0041e4000c10f392 */
.L_x_3083:
[----:B------:R-:W-:Y:S05]  /*6770*/  BSYNC B0 ;  /* 0x0000000000007941 */ /* 0x000fea0003800000 */
.L_x_3082:
[----:B------:R-:W0:Y:S01]  /*6780*/  LDS R63, [R63+0x5000] ;  /* 0x005000003f3f7984 */ /* 0x000e220000000800 */
[----:B------:R-:W-:Y:S04]  /*6790*/  BSSY B0, `(.L_x_3084) ;  /* 0x0000004000007945 */ /* 0x000fe80003800000 */
[----:B------:R-:W-:Y:S05]  /*67a0*/  @!P4 BRA `(.L_x_3085) ;  /* 0x000000000008c947 */ /* 0x000fea0003800000 */
[----:B------:R1:W-:Y:S04]  /*67b0*/  REDG.E.ADD.F32.FTZ.RN.STRONG.GPU desc[UR18][R38.64+-0x1200], R107 ;  /* 0xffee006b260079a6 */ /* 0x0003e8000c10f392 */
[----:B0-----:R1:W-:Y:S02]  /*67c0*/  REDG.E.ADD.F32.FTZ.RN.STRONG.GPU desc[UR18][R42.64+-0x1200], R63 ;  /* 0xffee003f2a0079a6 */ /* 0x0013e4000c10f392 */
.L_x_3085:
[----:B------:R-:W-:Y:S05]  /*67d0*/  BSYNC B0 ;  /* 0x0000000000007941 */ /* 0x000fea0003800000 */
.L_x_3084:
[----:B0-2---:R0:W2:Y:S01]  /*67e0*/  LDS R37, [R64+0x5200] ;  /* 0x0052000040257984 */ /* 0x0050a20000000800 */
[----:B------:R-:W-:Y:S04]  /*67f0*/  BSSY B0, `(.L_x_3086) ;  /* 0x0000004000007945 */ /* 0x000fe80003800000 */
[----:B------:R-:W-:Y:S05]  /*6800*/  @!P5 BRA `(.L_x_3087) ;  /* 0x000000000008d947 */ /* 0x000fea0003800000 */
[----:B------:R0:W-:Y:S04]  /*6810*/  REDG.E.ADD.F32.FTZ.RN.STRONG.GPU desc[UR18][R38.64+-0x1000], R108 ;  /* 0xfff0006c260079a6 */ /* 0x0001e8000c10f392 */
[----:B--2---:R0:W-:Y:S02]  /*6820*/  REDG.E.ADD.F32.FTZ.RN.STRONG.GPU desc[UR18][R42.64+-0x1000], R37 ;  /* 0xfff000252a0079a6 */ /* 0x0041e4000c10f392 */
.L_x_3087:
[----:B------:R-:W-:Y:S05]  /*6830*/  BSYNC B0 ;  /* 0x0000000000007941 */ /* 0x000fea0003800000 */
.L_x_3086:
[----:B0-2---:R0:W2:Y:S01]  /*6840*/  LDS R37, [R72+0x5400] ;  /* 0x0054000048257984 */ /* 0x0050a20000000800 */
        /* <DEDUP_REMOVED lines=11> */
.L_x_3089:
[----:B------:R-:W-:Y:S05]  /*6900*/  BSYNC B0 ;  /* 0x0000000000007941 */ /* 0x000fea0003800000 */
.L_x_3088:
[----:B0-2---:R0:W2:Y:S01]  /*6910*/  LDS R37, [R80+0x5600] ;  /* 0x0056000050257984 */ /* 0x0050a20000000800 */
[----:B------:R-:W-:Y:S04]  /*6920*/  BSSY B0, `(.L_x_3090) ;  /* 0x0000004000007945 */ /* 0x000fe80003800000 */
[----:B------:R-:W-:Y:S05]  /*6930*/  @!P0 BRA `(.L_x_3091) ;  /* 0x0000000000088947 */ /* 0x000fea0003800000 */
[----:B------:R0:W-:Y:S04]  /*6940*/  REDG.E.ADD.F32.FTZ.RN.STRONG.GPU desc[UR18][R38.64+-0xc00], R110 ;  /* 0xfff4006e260079a6 */ /* 0x0001e8000c10f392 */
[----:B--2---:R0:W-:Y:S02]  /*6950*/  REDG.E.ADD.F32.FTZ.RN.STRONG.GPU desc[UR18][R42.64+-0xc00], R37 ;  /* 0xfff400252a0079a6 */ /* 0x0041e4000c10f392 */
.L_x_3091:
[----:B------:R-:W-:Y:S05]  /*6960*/  BSYNC B0 ;  /* 0x0000000000007941 */ /* 0x000fea0003800000 */
.L_x_3090:
[----:B------:R-:W0:Y:S01]  /*6970*/  LDS R85, [R85+0x5800] ;  /* 0x0058000055557984 */ /* 0x000e220000000800 */
[----:B------:R-:W-:Y:S04]  /*6980*/  BSSY B0, `(.L_x_3092) ;  /* 0x0000004000007945 */ /* 0x000fe80003800000 */
[----:B------:R-:W-:Y:S05]  /*6990*/  @!P1 BRA `(.L_x_3093) ;  /* 0x0000000000089947 */ /* 0x000fea0003800000 */
[----:B------:R1:W-:Y:S04]  /*69a0*/  REDG.E.ADD.F32.FTZ.RN.STRONG.GPU desc[UR18][R38.64+-0xa00], R111 ;  /* 0xfff6006f260079a6 */ /* 0x0003e8000c10f392 */
[----:B0-----:R1:W-:Y:S02]  /*69b0*/  REDG.E.ADD.F32.FTZ.RN.STRONG.GPU desc[UR18][R42.64+-0xa00], R85 ;  /* 0xfff600552a0079a6 */ /* 0x0013e4000c10f392 */
.L_x_3093:
[----:B------:R-:W-:Y:S05]  /*69c0*/  BSYNC B0 ;  /* 0x0000000000007941 */ /* 0x000fea0003800000 */
.L_x_3092:
[----:B0-2---:R0:W2:Y:S01]  /*69d0*/  LDS R37, [R92+0x5a00] ;  /* 0x005a00005c257984 */ /* 0x0050a20000000800 */
[----:B------:R-:W-:Y:S04]  /*69e0*/  BSSY B0, `(.L_x_3094) ;  /* 0x0000004000007945 */ /* 0x000fe80003800000 */
[----:B------:R-:W-:Y:S05]  /*69f0*/  @!P2 BRA `(.L_x_3095) ;  /* 0x000000000008a947 */ /* 0x000fea0003800000 */
[----:B------:R0:W-:Y:S04]  /*6a00*/  REDG.E.ADD.F32.FTZ.RN.STRONG.GPU desc[UR18][R38.64+-0x800], R112 ;  /* 0xfff80070260079a6 */ /* 0x0001e8000c10f392 */
[----:B--2---:R0:W-:Y:S02]  /*6a10*/  REDG.E.ADD.F32.FTZ.RN.STRONG.GPU desc[UR18][R42.64+-0x800], R37 ;  /* 0xfff800252a0079a6 */ /* 0x0041e4000c10f392 */
.L_x_3095:
[----:B------:R-:W-:Y:S05]  /*6a20*/  BSYNC B0 ;  /* 0x0000000000007941 */ /* 0x000fea0003800000 */
.L_x_3094:
[----:B------:R-:W0:Y:S01]  /*6a30*/  LDS R93, [R93+0x5c00] ;  /* 0x005c00005d5d7984 */ /* 0x000e220000000800 */
[----:B------:R-:W-:Y:S04]  /*6a40*/  BSSY B0, `(.L_x_3096) ;  /* 0x0000004000007945 */ /* 0x000fe80003800000 */
[----:B------:R-:W-:Y:S05]  /*6a50*/  @!P3 BRA `(.L_x_3097) ;  /* 0x000000000008b947 */ /* 0x000fea0003800000 */
[----:B------:R1:W-:Y:S04]  /*6a60*/  REDG.E.ADD.F32.FTZ.RN.STRONG.GPU desc[UR18][R38.64+-0x600], R113 ;  /* 0xfffa0071260079a6 */ /* 0x0003e8000c10f392 */
[----:B0-----:R1:W-:Y:S02]  /*6a70*/  REDG.E.ADD.F32.FTZ.RN.STRONG.GPU desc[UR18][R42.64+-0x600], R93 ;  /* 0xfffa005d2a0079a6 */ /* 0x0013e4000c10f392 */
.L_x_3097:
[----:B------:R-:W-:Y:S05]  /*6a80*/  BSYNC B0 ;  /* 0x0000000000007941 */ /* 0x000fea0003800000 */
.L_x_3096:
[----:B------:R-:W0:Y:S01]  /*6a90*/  LDS R97, [R97+0x5e00] ;  /* 0x005e000061617984 */ /* 0x000e220000000800 */
[----:B------:R-:W-:Y:S04]  /*6aa0*/  BSSY B0, `(.L_x_3098) ;  /* 0x0000004000007945 */ /* 0x000fe80003800000 */
[----:B------:R-:W-:Y:S05]  /*6ab0*/  @!P4 BRA `(.L_x_3099) ;  /* 0x000000000008c947 */ /* 0x000fea0003800000 */
[----:B------:R1:W-:Y:S04]  /*6ac0*/  REDG.E.ADD.F32.FTZ.RN.STRONG.GPU desc[UR18][R38.64+-0x400], R114 ;  /* 0xfffc0072260079a6 */ /* 0x0003e8000c10f392 */
[----:B0-----:R1:W-:Y:S02]  /*6ad0*/  REDG.E.ADD.F32.FTZ.RN.STRONG.GPU desc[UR18][R42.64+-0x400], R97 ;  /* 0xfffc00612a0079a6 */ /* 0x0013e4000c10f392 */
.L_x_3099:
[----:B------:R-:W-:Y:S05]  /*6ae0*/  BSYNC B0 ;  /* 0x0000000000007941 */ /* 0x000fea0003800000 */
.L_x_3098:
[----:B------:R-:W0:Y:S01]  /*6af0*/  LDS R99, [R99+0x6000] ;  /* 0x0060000063637984 */ /* 0x000e220000000800 */
[----:B------:R-:W-:Y:S04]  /*6b00*/  BSSY B0, `(.L_x_3100) ;  /* 0x0000004000007945 */ /* 0x000fe80003800000 */
[----:B------:R-:W-:Y:S05]  /*6b10*/  @!P5 BRA `(.L_x_3101) ;  /* 0x000000000008d947 */ /* 0x000fea0003800000 */
[----:B------:R1:W-:Y:S04]  /*6b20*/  REDG.E.ADD.F32.FTZ.RN.STRONG.GPU desc[UR18][R38.64+-0x200], R115 ;  /* 0xfffe0073260079a6 */ /* 0x0003e8000c10f392 */
[----:B0-----:R1:W-:Y:S02]  /*6b30*/  REDG.E.ADD.F32.FTZ.RN.STRONG.GPU desc[UR18][R42.64+-0x200], R99 ;  /* 0xfffe00632a0079a6 */ /* 0x0013e4000c10f392 */
.L_x_3101:
[----:B------:R-:W-:Y:S05]  /*6b40*/  BSYNC B0 ;  /* 0x0000000000007941 */ /* 0x000fea0003800000 */
.L_x_3100:
[----:B-1----:R-:W5:Y:S04]  /*6b50*/  LDL.LU R63, [R1+0x44] ;  /* 0x00004400013f7983 */ /* 0x002f680000300800 */
[----:B------:R-:W5:Y:S04]  /*6b60*/  LDL.LU R62, [R1+0x48] ;  /* 0x00004800013e7983 */ /* 0x000f680000300800 */
[----:B------:R-:W1:Y:S04]  /*6b70*/  SHFL.DOWN P0, R36, R35, 0x1, 0x1f ;  /* 0x08201f0023247f89 */ /* 0x000e680000000000 */
[----:B------:R-:W5:Y:S04]  /*6b80*/  LDL.LU R55, [R1+0x4c] ;  /* 0x00004c0001377983 */ /* 0x000f680000300800 */
[----:B------:R-:W5:Y:S04]  /*6b90*/  LDL.LU R54, [R1+0x50] ;  /* 0x0000500001367983 */ /* 0x000f680000300800 */
[----:B0---4-:R-:W4:Y:S04]  /*6ba0*/  LDL.LU R43, [R1+0x54] ;  /* 0x00005400012b7983 */ /* 0x011f280000300800 */
[----:B------:R-:W4:Y:S04]  /*6bb0*/  LDL.LU R42, [R1+0x58] ;  /* 0x00005800012a7983 */ /* 0x000f280000300800 */
[----:B---3--:R-:W3:Y:S01]  /*6bc0*/  LDL R41, [R1+0x68] ;  /* 0x0000680001297983 */ /* 0x008ee20000100800 */
[----:B------:R-:W-:Y:S01]  /*6bd0*/  FMUL.FTZ R0, R0, R82 ;  /* 0x0000005200007220 */ /* 0x000fe20000410000 */
[----:B------:R-:W-:Y:S01]  /*6be0*/  FFMA.FTZ R95, R60, R33, R95 ;  /* 0x000000213c5f7223 */ /* 0x000fe2000001005f */
[----:B------:R-:W-:Y:S01]  /*6bf0*/  FADD.FTZ R27, R116, R27 ;  /* 0x0000001b741b7221 */ /* 0x000fe20000010000 */
[----:B-1----:R-:W-:-:S05]  /*6c00*/  @P0 FADD R36, R35, R36 ;  /* 0x0000002423240221 */ /* 0x002fca0000000000 */
[----:B--2---:R-:W0:Y:S02]  /*6c10*/  SHFL.DOWN P0, R37, R36, 0x2, 0x1f ;  /* 0x08401f0024257f89 */ /* 0x004e240000000000 */
[----:B0-----:R-:W-:-:S05]  /*6c20*/  @P0 FADD R37, R36, R37 ;  /* 0x0000002524250221 */ /* 0x001fca0000000000 */
[----:B------:R-:W0:Y:S02]  /*6c30*/  SHFL.DOWN P0, R38, R37, 0x4, 0x1f ;  /* 0x08801f0025267f89 */ /* 0x000e240000000000 */
[----:B0-----:R-:W-:-:S05]  /*6c40*/  @P0 FADD R38, R37, R38 ;  /* 0x0000002625260221 */ /* 0x001fca0000000000 */
[----:B------:R-:W0:Y:S02]  /*6c50*/  SHFL.DOWN P0, R39, R38, 0x8, 0x1f ;  /* 0x09001f0026277f89 */ /* 0x000e240000000000 */
[----:B0-----:R-:W-:Y:S01]  /*6c60*/  @P0 FADD R39, R38, R39 ;  /* 0x0000002726270221 */ /* 0x001fe20000000000 */
[----:B------:R-:W-:Y:S01]  /*6c70*/  FMUL.FTZ R120, R77, R120 ;  /* 0x000000784d787220 */ /* 0x000fe20000410000 */
[----:B------:R-:W-:Y:S01]  /*6c80*/  FMUL.FTZ R75, R98, R75 ;  /* 0x0000004b624b7220 */ /* 0x000fe20000410000 */
[----:B------:R-:W-:Y:S02]  /*6c90*/  FMUL.FTZ R61, R96, R61 ;  /* 0x0000003d603d7220 */ /* 0x000fe40000410000 */
[----:B------:R-:W0:Y:S01]  /*6ca0*/  SHFL.DOWN P0, R40, R39, 0x10, 0x1f ;  /* 0x0a001f0027287f89 */ /* 0x000e220000000000 */
[----:B-----5:R-:W-:Y:S01]  /*6cb0*/  FFMA.FTZ R63, R16, R33, R63 ;  /* 0x00000021103f7223 */ /* 0x020fe2000001003f */
[----:B------:R-:W-:-:S04]  /*6cc0*/  FFMA.FTZ R62, R9, R100, R62 ;  /* 0x00000064093e7223 */ /* 0x000fc8000001003e */
[----:B------:R-:W-:Y:S04]  /*6cd0*/  STL [R1+0x44], R63 ;  /* 0x0000443f01007387 */ /* 0x000fe80000100800 */
[----:B------:R-:W2:Y:S01]  /*6ce0*/  LDL.LU R38, [R1+0x5c] ;  /* 0x00005c0001267983 */ /* 0x000ea20000300800 */
[----:B------:R-:W-:Y:S01]  /*6cf0*/  FMUL.FTZ R52, R94, R52 ;  /* 0x000000345e347220 */ /* 0x000fe20000410000 */
[----:B------:R-:W-:Y:S01]  /*6d00*/  ISETP.NE.AND P2, PT, R32, RZ, PT ;  /* 0x000000ff2000720c */ /* 0x000fe20003f45270 */
[----:B------:R-:W-:Y:S01]  /*6d10*/  FFMA.FTZ R55, R17, R0, R55 ;  /* 0x0000000011377223 */ /* 0x000fe20000010037 */
[----:B------:R-:W-:Y:S01]  /*6d20*/  STL [R1+0x48], R62 ;  /* 0x0000483e01007387 */ /* 0x000fe20000100800 */
[----:B------:R-:W-:Y:S01]  /*6d30*/  FMUL.FTZ R124, R74, R124 ;  /* 0x0000007c4a7c7220 */ /* 0x000fe20000410000 */
[----:B------:R-:W-:Y:S01]  /*6d40*/  FMUL.FTZ R84, R84, R121 ;  /* 0x0000007954547220 */ /* 0x000fe20000410000 */
[----:B------:R-:W-:Y:S01]  /*6d50*/  FMUL.FTZ R123, R83, R123 ;  /* 0x0000007b537b7220 */ /* 0x000fe20000410000 */
[----:B------:R-:W5:Y:S01]  /*6d60*/  LDL.LU R37, [R1+0x60] ;  /* 0x0000600001257983 */ /* 0x000f620000300800 */
[----:B------:R-:W-:Y:S01]  /*6d70*/  FMUL.FTZ R73, R73, R126 ;  /* 0x0000007e49497220 */ /* 0x000fe20000410000 */
[----:B------:R-:W-:Y:S01]  /*6d80*/  FFMA.FTZ R117, R69, R100, R117 ;  /* 0x0000006445757223 */ /* 0x000fe20000010075 */
[----:B------:R-:W-:Y:S01]  /*6d90*/  BSSY B0, `(.L_x_3102) ;  /* 0x000003a000007945 */ /* 0x000fe20003800000 */
[----:B------:R-:W5:Y:S01]  /*6da0*/  LDL.LU R36, [R1+0x64] ;  /* 0x0000640001247983 */ /* 0x000f620000300800 */
[----:B------:R-:W-:-:S03]  /*6db0*/  FADD.FTZ R28, R95, R28 ;  /* 0x0000001c5f1c7221 */ /* 0x000fc60000010000 */
[----:B------:R1:W-:Y:S02]  /*6dc0*/  STL [R1+0x4c], R55 ;  /* 0x00004c3701007387 */ /* 0x0003e40000100800 */
[----:B-1----:R-:W1:Y:S01]  /*6dd0*/  S2R R55, SR_LANEID ;  /* 0x0000000000377919 */ /* 0x002e620000000000 */
[----:B------:R-:W-:Y:S01]  /*6de0*/  FMUL.FTZ R33, R2, R68 ;  /* 0x0000004402217220 */ /* 0x000fe20000410000 */
[----:B------:R-:W-:Y:S01]  /*6df0*/  FFMA.FTZ R120, R59, R0, R120 ;  /* 0x000000003b787223 */ /* 0x000fe20000010078 */
[----:B------:R-:W-:Y:S01]  /*6e00*/  FMUL.FTZ R0, R3, R53 ;  /* 0x0000003503007220 */ /* 0x000fe20000410000 */
[----:B------:R-:W-:Y:S01]  /*6e10*/  FFMA.FTZ R54, R10, R75, R54 ;  /* 0x0000004b0a367223 */ /* 0x000fe20000010036 */
[----:B----4-:R-:W-:Y:S01]  /*6e20*/  FFMA.FTZ R43, R18, R33, R43 ;  /* 0x00000021122b7223 */ /* 0x010fe2000001002b */
[----:B------:R-:W-:Y:S01]  /*6e30*/  FMUL.FTZ R3, R4, R34 ;  /* 0x0000002204037220 */ /* 0x000fe20000410000 */
[----:B------:R-:W-:Y:S02]  /*6e40*/  FFMA.FTZ R42, R11, R61, R42 ;  /* 0x0000003d0b2a7223 */ /* 0x000fe4000001002a */
[----:B------:R4:W-:Y:S04]  /*6e50*/  STL [R1+0x50], R54 ;  /* 0x0000503601007387 */ /* 0x0009e80000100800 */
[----:B------:R4:W-:Y:S04]  /*6e60*/  STL [R1+0x54], R43 ;  /* 0x0000542b01007387 */ /* 0x0009e80000100800 */
[----:B------:R4:W-:Y:S01]  /*6e70*/  STL [R1+0x58], R42 ;  /* 0x0000582a01007387 */ /* 0x0009e20000100800 */
[----:B0-----:R-:W-:Y:S01]  /*6e80*/  @P0 FADD R40, R39, R40 ;  /* 0x0000002827280221 */ /* 0x001fe20000000000 */
[----:B------:R-:W-:Y:S01]  /*6e90*/  FFMA.FTZ R124, R57, R0, R124 ;  /* 0x00000000397c7223 */ /* 0x000fe2000001007c */
[----:B------:R-:W-:Y:S01]  /*6ea0*/  FMUL.FTZ R35, R76, R122 ;  /* 0x0000007a4c237220 */ /* 0x000fe20000410000 */
[----:B-1----:R-:W-:Y:S01]  /*6eb0*/  ISETP.NE.AND P1, PT, R55, RZ, PT ;  /* 0x000000ff3700720c */ /* 0x002fe20003f25270 */
[----:B------:R-:W-:-:S02]  /*6ec0*/  FFMA.FTZ R67, R67, R75, R84 ;  /* 0x0000004b43437223 */ /* 0x000fc40000010054 */
[----:B------:R-:W-:Y:S01]  /*6ed0*/  FFMA.FTZ R35, R58, R33, R35 ;  /* 0x000000213a237223 */ /* 0x000fe20000010023 */
[----:B------:R-:W-:Y:S01]  /*6ee0*/  FFMA.FTZ R123, R66, R61, R123 ;  /* 0x0000003d427b7223 */ /* 0x000fe2000001007b */
[----:B------:R-:W-:Y:S01]  /*6ef0*/  FFMA.FTZ R56, R56, R3, R73 ;  /* 0x0000000338387223 */ /* 0x000fe20000010049 */
[----:B------:R-:W-:Y:S01]  /*6f00*/  FADD.FTZ R144, R117, R144 ;  /* 0x0000009075907221 */ /* 0x000fe20000010000 */
[----:B------:R-:W-:Y:S01]  /*6f10*/  FADD.FTZ R145, R120, R145 ;  /* 0x0000009178917221 */ /* 0x000fe20000010000 */
[----:B------:R-:W-:Y:S01]  /*6f20*/  FADD.FTZ R146, R67, R146 ;  /* 0x0000009243927221 */ /* 0x000fe20000010000 */
[----:B------:R-:W-:Y:S01]  /*6f30*/  FADD.FTZ R148, R35, R148 ;  /* 0x0000009423947221 */ /* 0x000fe20000010000 */
[----:B------:R-:W-:-:S03]  /*6f40*/  FADD.FTZ R154, R123, R154 ;  /* 0x0000009a7b9a7221 */ /* 0x000fc60000010000 */
[----:B---3--:R4:W-:Y:S01]  /*6f50*/  @!P1 STS [R41+0x6304], R40 ;  /* 0x0063042829009388 */ /* 0x0089e20000000800 */
[----:B------:R-:W-:Y:S01]  /*6f60*/  FADD.FTZ R155, R124, R155 ;  /* 0x0000009b7c9b7221 */ /* 0x000fe20000010000 */
[----:B------:R-:W-:Y:S01]  /*6f70*/  FADD.FTZ R29, R56, R29 ;  /* 0x0000001d381d7221 */ /* 0x000fe20000010000 */
[----:B------:R-:W-:Y:S01]  /*6f80*/  BAR.SYNC.DEFER_BLOCKING 0x0 ;  /* 0x0000000000007b1d */ /* 0x000fe20000010000 */
[----:B--2---:R-:W-:Y:S01]  /*6f90*/  FFMA.FTZ R38, R19, R0, R38 ;  /* 0x0000000013267223 */ /* 0x004fe20000010026 */
[----:B-----5:R-:W-:-:S04]  /*6fa0*/  FFMA.FTZ R37, R12, R52, R37 ;  /* 0x000000340c257223 */ /* 0x020fc80000010025 */
[----:B------:R4:W-:Y:S01]  /*6fb0*/  STL [R1+0x5c], R38 ;  /* 0x00005c2601007387 */ /* 0x0009e20000100800 */
[----:B------:R-:W-:-:S03]  /*6fc0*/  FFMA.FTZ R36, R20, R3, R36 ;  /* 0x0000000314247223 */ /* 0x000fc60000010024 */
[----:B------:R4:W-:Y:S04]  /*6fd0*/  STL [R1+0x60], R37 ;  /* 0x0000602501007387 */ /* 0x0009e80000100800 */
[----:B------:R4:W-:Y:S01]  /*6fe0*/  STL [R1+0x64], R36 ;  /* 0x0000642401007387 */ /* 0x0009e20000100800 */
[----:B------:R-:W-:-:S04]  /*6ff0*/  FMUL.FTZ R0, R81, R125 ;  /* 0x0000007d51007220 */ /* 0x000fc80000410000 */
[----:B------:R-:W-:-:S04]  /*7000*/  FFMA.FTZ R65, R65, R52, R0 ;  /* 0x0000003441417223 */ /* 0x000fc80000010000 */
[----:B------:R-:W-:Y:S01]  /*7010*/  FADD.FTZ R156, R65, R156 ;  /* 0x0000009c419c7221 */ /* 0x000fe20000010000 */
[----:B----4-:R-:W-:Y:S06]  /*7020*/  @P2 BRA `(.L_x_3103) ;  /* 0x0000000000402947 */ /* 0x010fec0003800000 */
        /* <DEDUP_REMOVED lines=16> */
.L_x_3103:
[----:B------:R-:W-:Y:S05]  /*7130*/  BSYNC B0 ;  /* 0x0000000000007941 */ /* 0x000fea0003800000 */
.L_x_3102:
[----:B------:R-:W-:Y:S02]  /*7140*/  UIADD3 UR7, UR7, 0x1, URZ ;  /* 0x0000000107077890 */ /* 0x000fe4000fffe03f */
[----:B------:R-:W-:Y:S02]  /*7150*/  UIADD3 UR8, UP1, UR8, 0x1, URZ ;  /* 0x0000000108087890 */ /* 0x000fe4000ff3e03f */
[----:B------:R-:W-:Y:S02]  /*7160*/  UISETP.GE.AND UP0, UPT, UR7, UR56, UPT ;  /* 0x000000380700728c */ /* 0x000fe4000bf06270 */
[----:B------:R-:W-:-:S04]  /*7170*/  UIADD3.X UR9, URZ, UR9, URZ, UP1, !UPT ;  /* 0x000000093f097290 */ /* 0x000fc80008ffe43f */
[----:B------:R-:W-:-:S13]  /*7180*/  PLOP3.LUT P0, PT, PT, PT, UP0, 0x80, 0x0 ;  /* 0x000000000000781c */ /* 0x000fda0003f0f008 */
[----:B------:R-:W-:Y:S05]  /*7190*/  @!P0 BRA `(.L_x_3104) ;  /* 0xffffffbc00988947 */ /* 0x000fea000383ffff */
.L_x_3060:
[----:B------:R-:W2:Y:S01]  /*71a0*/  LDL.LU R53, [R1+0x48] ;  /* 0x0000480001357983 */ /* 0x000ea20000300800 */
[----:B------:R-:W3:Y:S01]  /*71b0*/  LDC.64 R16, c[0x0][0x388] ;  /* 0x0000e200ff107b82 */ /* 0x000ee20000000a00 */
[----:B------:R-:W-:Y:S02]  /*71c0*/  USHF.R.S32.HI UR30, URZ, 0x1f, UR10 ;  /* 0x0000001f3f1e7899 */ /* 0x000fe4000801140a */
[----:B------:R-:W2:Y:S01]  /*71d0*/  LDL.LU R52, [R1+0x4c] ;  /* 0x00004c0001347983 */ /* 0x000ea20000300800 */
[----:B------:R-:W-:-:S03]  /*71e0*/  ULDC.64 UR28, c[0x0][0x390] ;  /* 0x0000e400001c7ab9 */ /* 0x000fc60000000a00 */
[----:B------:R-:W4:Y:S01]  /*71f0*/  LDL.LU R43, [R1+0x50] ;  /* 0x00005000012b7983 */ /* 0x000f220000300800 */
[----:B------:R-:W-:Y:S01]  /*7200*/  USHF.R.S32.HI UR27, URZ, 0x1f, UR26 ;  /* 0x0000001f3f1b7899 */ /* 0x000fe2000801141a */
[----:B------:R-:W5:Y:S02]  /*7210*/  LDC.64 R18, c[0x0][0x3e0] ;  /* 0x0000f800ff127b82 */ /* 0x000f640000000a00 */
[----:B------:R-:W4:Y:S04]  /*7220*/  LDL.LU R42, [R1+0x54] ;  /* 0x00005400012a7983 */ /* 0x000f280000300800 */
[----:B------:R-:W3:Y:S04]  /*7230*/  LDL.LU R41, [R1+0x58] ;  /* 0x0000580001297983 */ /* 0x000ee80000300800 */
[----:B0-----:R-:W3:Y:S04]  /*7240*/  LDL.LU R40, [R1+0x5c] ;  /* 0x00005c0001287983 */ /* 0x001ee80000300800 */
[----:B------:R-:W5:Y:S04]  /*7250*/  LDL.LU R39, [R1+0x60] ;  /* 0x0000600001277983 */ /* 0x000f680000300800 */
[----:B------:R-:W5:Y:S04]  /*7260*/  LDL.LU R4, [R1+0x64] ;  /* 0x0000640001047983 */ /* 0x000f680000300800 */
[----:B------:R-:W5:Y:S04]  /*7270*/  LDL.LU R38, [R1+0x28] ;  /* 0x0000280001267983 */ /* 0x000f680000300800 */
[----:B------:R-:W5:Y:S04]  /*7280*/  LDL.LU R37, [R1+0x2c] ;  /* 0x00002c0001257983 */ /* 0x000f680000300800 */
[----:B------:R-:W5:Y:S04]  /*7290*/  LDL.LU R36, [R1+0x30] ;  /* 0x0000300001247983 */ /* 0x000f680000300800 */
[----:B------:R-:W5:Y:S04]  /*72a0*/  LDL.LU R35, [R1+0x34] ;  /* 0x0000340001237983 */ /* 0x000f680000300800 */
[----:B------:R-:W5:Y:S04]  /*72b0*/  LDL.LU R33, [R1+0x38] ;  /* 0x0000380001217983 */ /* 0x000f680000300800 */
[----:B-1----:R-:W5:Y:S04]  /*72c0*/  LDL.LU R3, [R1+0x3c] ;  /* 0x00003c0001037983 */ /* 0x002f680000300800 */
[----:B------:R-:W5:Y:S04]  /*72d0*/  LDL.LU R2, [R1+0x40] ;  /* 0x0000400001027983 */ /* 0x000f680000300800 */
[----:B------:R-:W5:Y:S04]  /*72e0*/  LDL.LU R0, [R1+0x44] ;  /* 0x0000440001007983 */ /* 0x000f680000300800 */
[----:B------:R-:W5:Y:S04]  /*72f0*/  LDL.LU R34, [R1+0x6c] ;  /* 0x00006c0001227983 */ /* 0x000f680000300800 */
[----:B------:R-:W5:Y:S01]  /*7300*/  LDL.LU R20, [R1+0x70] ;  /* 0x0000700001147983 */ /* 0x000f620000300800 */
[----:B------:R-:W-:-:S02]  /*7310*/  UIMAD UR7, UR30, UR28, URZ ;  /* 0x0000001c1e0772a4 */ /* 0x000fc4000f8e023f */
[----:B------:R-:W-:Y:S02]  /*7320*/  UIMAD.WIDE.U32 UR8, UR10, UR28, UR26 ;  /* 0x0000001c0a0872a5 */ /* 0x000fe4000f8e001a */
[----:B------:R-:W-:Y:S02]  /*7330*/  UIMAD UR7, UR10, UR29, UR7 ;  /* 0x0000001d0a0772a4 */ /* 0x000fe4000f8e0207 */
[----:B------:R-:W-:Y:S02]  /*7340*/  USHF.R.S32.HI UR28, URZ, 0x1f, UR11 ;  /* 0x0000001f3f1c7899 */ /* 0x000fe4000801140b */
[----:B------:R-:W-:Y:S01]  /*7350*/  UIADD3 UR7, UR9, UR7, URZ ;  /* 0x0000000709077290 */ /* 0x000fe2000fffe03f */
[----:B------:R-:W-:Y:S02]  /*7360*/  F2FP.BF16.F32.PACK_AB R157, R154, R155 ;  /* 0x0000009b9a9d723e */ /* 0x000fe400000010ff */
[----:B------:R-:W-:Y:S02]  /*7370*/  F2FP.BF16.F32.PACK_AB R159, R144, R145 ;  /* 0x00000091909f723e */ /* 0x000fe400000010ff */
[----:B------:R-:W-:Y:S01]  /*7380*/  F2FP.BF16.F32.PACK_AB R158, R146, R148 ;  /* 0x00000094929e723e */ /* 0x000fe200000010ff */
[----:B------:R-:W-:-:S02]  /*7390*/  UISETP.GT.AND UP0, UPT, UR13, 0x1, UPT ;  /* 0x000000010d00788c */ /* 0x000fc4000bf04270 */
[----:B------:R-:W-:Y:S02]  /*73a0*/  UIADD3 UR50, UP1, UR50, -0x1000, URZ ;  /* 0xfffff00032327890 */ /* 0x000fe4000ff3e03f */
[----:B------:R-:W-:Y:S02]  /*73b0*/  UIADD3 UR52, UP2, UR52, -0x1000, URZ ;  /* 0xfffff00034347890 */ /* 0x000fe4000ff5e03f */
[----:B------:R-:W-:Y:S02]  /*73c0*/  UIADD3 UR14, UP3, UR14, -0x1000, URZ ;  /* 0xfffff0000e0e7890 */ /* 0x000fe4000ff7e03f */
[----:B------:R-:W-:Y:S02]  /*73d0*/  UIADD3 UR16, UP4, UR16, -0x1000, URZ ;  /* 0xfffff00010107890 */ /* 0x000fe4000ff9e03f */
[----:B------:R-:W-:Y:S02]  /*73e0*/  UIADD3 UR48, UP5, UR48, -0x1000, URZ ;  /* 0xfffff00030307890 */ /* 0x000fe4000ffbe03f */
[----:B------:R-:W-:-:S02]  /*73f0*/  UIADD3 UR6, UR6, -0x800, URZ ;  /* 0xfffff80006067890 */ /* 0x000fc4000fffe03f */
[----:B------:R-:W-:Y:S02]  /*7400*/  UIADD3.X UR51, UR51, -0x1, URZ, UP1, !UPT ;  /* 0xffffffff33337890 */ /* 0x000fe40008ffe43f */
[----:B------:R-:W-:Y:S02]  /*7410*/  UIADD3.X UR53, UR53, -0x1, URZ, UP2, !UPT ;  /* 0xffffffff35357890 */ /* 0x000fe400097fe43f */
[----:B------:R-:W-:Y:S02]  /*7420*/  UIADD3.X UR15, UR15, -0x1, URZ, UP3, !UPT ;  /* 0xffffffff0f0f7890 */ /* 0x000fe40009ffe43f */
[----:B------:R-:W-:Y:S02]  /*7430*/  UIADD3.X UR17, UR17, -0x1, URZ, UP4, !UPT ;  /* 0xffffffff11117890 */ /* 0x000fe4000a7fe43f */
[----:B------:R-:W-:Y:S01]  /*7440*/  UIADD3.X UR49, UR49, -0x1, URZ, UP5, !UPT ;  /* 0xffffffff31317890 */ /* 0x000fe2000affe43f */
[----:B--2---:R-:W-:Y:S02]  /*7450*/  F2FP.BF16.F32.PACK_AB R7, R53, R52 ;  /* 0x000000343507723e */ /* 0x004fe400000010ff */
[----:B----4-:R-:W-:-:S02]  /*7460*/  F2FP.BF16.F32.PACK_AB R6, R43, R42 ;  /* 0x0000002a2b06723e */ /* 0x010fc400000010ff */
[----:B---3--:R-:W-:Y:S02]  /*7470*/  F2FP.BF16.F32.PACK_AB R5, R41, R40 ;  /* 0x000000282905723e */ /* 0x008fe400000010ff */
[----:B-----5:R-:W-:Y:S01]  /*7480*/  F2FP.BF16.F32.PACK_AB R4, R39, R4 ;  /* 0x000000042704723e */ /* 0x020fe200000010ff */
[----:B------:R-:W-:Y:S01]  /*7490*/  BAR.SYNC.DEFER_BLOCKING 0x0 ;  /* 0x0000000000007b1d */ /* 0x000fe20000010000 */
[----:B------:R-:W-:Y:S02]  /*74a0*/  F2FP.BF16.F32.PACK_AB R15, R38, R37 ;  /* 0x00000025260f723e */ /* 0x000fe400000010ff */
[----:B------:R-:W-:Y:S02]  /*74b0*/  F2FP.BF16.F32.PACK_AB R14, R36, R35 ;  /* 0x00000023240e723e */ /* 0x000fe400000010ff */
[----:B------:R-:W-:Y:S02]  /*74c0*/  F2FP.BF16.F32.PACK_AB R13, R33, R3 ;  /* 0x00000003210d723e */ /* 0x000fe400000010ff */
[----:B------:R-:W-:Y:S01]  /*74d0*/  F2FP.BF16.F32.PACK_AB R12, R2, R0 ;  /* 0x00000000020c723e */ /* 0x000fe200000010ff */
[----:B------:R-:W-:Y:S04]  /*74e0*/  STS.128 [R34], R4 ;  /* 0x0000000422007388 */ /* 0x000fe80000000c00 */
[----:B------:R0:W-:Y:S01]  /*74f0*/  STS.128 [R34+0x10], R12 ;  /* 0x0000100c22007388 */ /* 0x0001e20000000c00 */
[----:B------:R-:W-:-:S03]  /*7500*/  NOP ;  /* 0x0000000000007918 */ /* 0x000fc60000000000 */
[----:B------:R-:W1:Y:S04]  /*7510*/  LDS.128 R8, [R30] ;  /* 0x000000001e087984 */ /* 0x000e680000000c00 */
[----:B------:R-:W2:Y:S01]  /*7520*/  LDS.128 R4, [R30+0x200] ;  /* 0x000200001e047984 */ /* 0x000ea20000000c00 */
[----:B------:R-:W-:Y:S01]  /*7530*/  MOV R3, UR9 ;  /* 0x0000000900037c02 */ /* 0x000fe20008000f00 */
[----:B------:R-:W-:Y:S01]  /*7540*/  IMAD R0, R16, UR28, RZ ;  /* 0x0000001c10007c24 */ /* 0x000fe2000f8e02ff */
[----:B------:R-:W-:Y:S01]  /*7550*/  MOV R2, UR8 ;  /* 0x0000000800027c02 */ /* 0x000fe20008000f00 */
[----:B------:R-:W-:Y:S01]  /*7560*/  ULDC.64 UR8, c[0x0][0x3b0] ;  /* 0x0000ec0000087ab9 */ /* 0x000fe20000000a00 */
[----:B------:R-:W-:Y:S01]  /*7570*/  MOV R3, UR7 ;  /* 0x0000000700037c02 */ /* 0x000fe20008000f00 */
[----:B0-----:R-:W-:Y:S01]  /*7580*/  IMAD R13, R17, UR11, R0 ;  /* 0x0000000b110d7c24 */ /* 0x001fe2000f8e0200 */
[----:B------:R-:W-:Y:S01]  /*7590*/  SHF.L.U32 R14, R32, 0x1, RZ ;  /* 0x00000001200e7819 */ /* 0x000fe200000006ff */
[----:B------:R-:W-:-:S05]  /*75a0*/  IMAD.WIDE.U32 R2, R16, UR11, R2 ;  /* 0x0000000b10027c25 */ /* 0x000fca000f8e0002 */
[----:B------:R-:W-:Y:S02]  /*75b0*/  IADD3 R0, R3, R13, RZ ;  /* 0x0000000d03007210 */ /* 0x000fe40007ffe0ff */
[----:B------:R-:W-:Y:S02]  /*75c0*/  LEA R12, P0, R2, R18, 0x1 ;  /* 0x00000012020c7211 */ /* 0x000fe400078008ff */
[----:B------:R-:W-:Y:S02]  /*75d0*/  LOP3.LUT R3, R14, 0xffffffc0, RZ, 0xc0, !PT ;  /* 0xffffffc00e037812 */ /* 0x000fe400078ec0ff */
[----:B------:R-:W-:Y:S02]  /*75e0*/  LEA.HI.X R13, R2, R19, R0, 0x1, P0 ;  /* 0x00000013020d7211 */ /* 0x000fe400000f0c00 */
[----:B------:R-:W-:-:S05]  /*75f0*/  LOP3.LUT R33, R3, 0x1f, R32, 0xf8, !PT ;  /* 0x0000001f03217812 */ /* 0x000fca00078ef820 */
[----:B------:R-:W-:-:S04]  /*7600*/  IMAD.WIDE R2, R33, 0x10, R12 ;  /* 0x0000001021027825 */ /* 0x000fc800078e020c */
[----:B------:R-:W-:Y:S01]  /*7610*/  FADD.FTZ R15, R20, R29 ;  /* 0x0000001d140f7221 */ /* 0x000fe20000010000 */
[----:B-1----:R0:W-:Y:S04]  /*7620*/  STG.E.128 desc[UR18][R2.64+-0x1000], R8 ;  /* 0xfff0000802007986 */ /* 0x0021e8000c101d12 */
[----:B--2---:R1:W-:Y:S01]  /*7630*/  STG.E.128 desc[UR18][R2.64+-0xe00], R4 ;  /* 0xfff2000402007986 */ /* 0x0043e2000c101d12 */
[----:B------:R-:W-:Y:S01]  /*7640*/  BAR.SYNC.DEFER_BLOCKING 0x0 ;  /* 0x0000000000007b1d */ /* 0x000fe20000010000 */
[----:B------:R-:W-:-:S04]  /*7650*/  FADD.FTZ R0, R15, R156 ;  /* 0x0000009c0f007221 */ /* 0x000fc80000010000 */
[----:B------:R-:W-:-:S04]  /*7660*/  FADD.FTZ R13, R0, R155 ;  /* 0x0000009b000d7221 */ /* 0x000fc80000010000 */
[----:B------:R-:W-:Y:S01]  /*7670*/  FADD.FTZ R13, R13, R154 ;  /* 0x0000009a0d0d7221 */ /* 0x000fe20000010000 */
[----:B------:R-:W-:Y:S01]  /*7680*/  F2FP.BF16.F32.PACK_AB R156, R156, R29 ;  /* 0x0000001d9c9c723e */ /* 0x000fe200000010ff */
[----:B0-----:R-:W0:Y:S02]  /*7690*/  LDC.64 R8, c[0x0][0x3a8] ;  /* 0x0000ea00ff087b82 */ /* 0x001e240000000a00 */
[----:B------:R-:W-:Y:S01]  /*76a0*/  FADD.FTZ R13, R13, R148 ;  /* 0x000000940d0d7221 */ /* 0x000fe20000010000 */
[----:B------:R-:W-:Y:S02]  /*76b0*/  F2FP.BF16.F32.PACK_AB R19, R21, R22 ;  /* 0x000000161513723e */ /* 0x000fe400000010ff */
[----:B------:R-:W-:Y:S02]  /*76c0*/  F2FP.BF16.F32.PACK_AB R18, R23, R24 ;  /* 0x000000181712723e */ /* 0x000fe400000010ff */
[----:B------:R-:W-:Y:S02]  /*76d0*/  F2FP.BF16.F32.PACK_AB R17, R25, R26 ;  /* 0x0000001a1911723e */ /* 0x000fe400000010ff */
[----:B------:R-:W-:Y:S01]  /*76e0*/  F2FP.BF16.F32.PACK_AB R16, R27, R28 ;  /* 0x0000001c1b10723e */ /* 0x000fe200000010ff */
[----:B------:R-:W-:Y:S01]  /*76f0*/  FADD.FTZ R146, R13, R146 ;  /* 0x000000920d927221 */ /* 0x000fe20000010000 */
[----:B------:R-:W-:Y:S01]  /*7700*/  UIMAD UR7, UR30, UR8, URZ ;  /* 0x000000081e0772a4 */ /* 0x000fe2000f8e023f */
[----:B------:R-:W2:Y:S01]  /*7710*/  LDC.64 R10, c[0x0][0x3f0] ;  /* 0x0000fc00ff0a7b82 */ /* 0x000ea20000000a00 */
[----:B------:R-:W-:Y:S01]  /*7720*/  STS.128 [R34], R156 ;  /* 0x0000009c22007388 */ /* 0x000fe20000000c00 */
[----:B------:R-:W-:-:S03]  /*7730*/  FADD.FTZ R145, R146, R145 ;  /* 0x0000009192917221 */ /* 0x000fc60000010000 */
[----:B------:R-:W-:Y:S01]  /*7740*/  STS.128 [R34+0x10], R16 ;  /* 0x0000101022007388 */ /* 0x000fe20000000c00 */
[----:B------:R-:W-:-:S03]  /*7750*/  NOP ;  /* 0x0000000000007918 */ /* 0x000fc60000000000 */
[----:B------:R-:W3:Y:S01]  /*7760*/  LDS.128 R4, [R30] ;  /* 0x000000001e047984 */ /* 0x000ee20000000c00 */
[----:B------:R-:W-:-:S03]  /*7770*/  FADD.FTZ R145, R145, R144 ;  /* 0x0000009091917221 */ /* 0x000fc60000010000 */
[----:B------:R-:W4:Y:S01]  /*7780*/  LDS.128 R36, [R30+0x200] ;  /* 0x000200001e247984 */ /* 0x000f220000000c00 */
[----:B------:R-:W-:Y:S01]  /*7790*/  UIMAD.WIDE.U32 UR26, UR10, UR8, UR26 ;  /* 0x000000080a1a72a5 */ /* 0x000fe2000f8e001a */
[----:B------:R-:W-:Y:S01]  /*77a0*/  FADD.FTZ R28, R145, R28 ;  /* 0x0000001c911c7221 */ /* 0x000fe20000010000 */
[----:B------:R-:W-:-:S03]  /*77b0*/  UIMAD UR7, UR10, UR9, UR7 ;  /* 0x000000090a0772a4 */ /* 0x000fc6000f8e0207 */
[----:B------:R-:W-:Y:S01]  /*77c0*/  FADD.FTZ R27, R28, R27 ;  /* 0x0000001b1c1b7221 */ /* 0x000fe20000010000 */
[----:B------:R-:W-:Y:S02]  /*77d0*/  UIADD3 UR7, UR27, UR7, URZ ;  /* 0x000000071b077290 */ /* 0x000fe4000fffe03f */
[----:B-1----:R-:W-:Y:S01]  /*77e0*/  MOV R3, UR27 ;  /* 0x0000001b00037c02 */ /* 0x002fe20008000f00 */
[----:B------:R-:W-:Y:S01]  /*77f0*/  FADD.FTZ R26, R27, R26 ;  /* 0x0000001a1b1a7221 */ /* 0x000fe20000010000 */
[----:B------:R-:W-:Y:S01]  /*7800*/  MOV R2, UR26 ;  /* 0x0000001a00027c02 */ /* 0x000fe20008000f00 */
[----:B0-----:R-:W-:Y:S01]  /*7810*/  IMAD R0, R8, UR28, RZ ;  /* 0x0000001c08007c24 */ /* 0x001fe2000f8e02ff */
[----:B------:R-:W-:Y:S01]  /*7820*/  MOV R3, UR7 ;  /* 0x0000000700037c02 */ /* 0x000fe20008000f00 */
[----:B------:R-:W-:Y:S02]  /*7830*/  FADD.FTZ R25, R26, R25 ;  /* 0x000000191a197221 */ /* 0x000fe40000010000 */
[----:B------:R-:W-:-:S02]  /*7840*/  IMAD R9, R9, UR11, R0 ;  /* 0x0000000b09097c24 */ /* 0x000fc4000f8e0200 */
        /* <DEDUP_REMOVED lines=10> */
[----:B---3--:R0:W-:Y:S04]  /*78f0*/  STG.E.128 desc[UR18][R2.64+-0x1000], R4 ;  /* 0xfff0000402007986 */ /* 0x0081e8000c101d12 */
[----:B----4-:R0:W-:Y:S01]  /*7900*/  STG.E.128 desc[UR18][R2.64+-0xe00], R36 ;  /* 0xfff2002402007986 */ /* 0x0101e2000c101d12 */
[----:B------:R-:W-:Y:S01]  /*7910*/  PLOP3.LUT P0, PT, PT, PT, UP0, 0x80, 0x0 ;  /* 0x000000000000781c */ /* 0x000fe20003f0f008 */
[----:B------:R-:W-:-:S07]  /*7920*/  UIADD3 UR7, UR13, -0x1, URZ ;  /* 0xffffffff0d077890 */ /* 0x000fce000fffe03f */
[----:B------:R-:W-:-:S05]  /*7930*/  UMOV UR13, UR7 ;  /* 0x00000007000d7c82 */ /* 0x000fca0008000000 */
[----:B------:R-:W-:Y:S05]  /*7940*/  @P0 BRA `(.L_x_3105) ;  /* 0xffffff9000880947 */ /* 0x000fea000383ffff */
.L_x_3058:
        /* <DEDUP_REMOVED lines=41> */
.L_x_3107:
[----:B------:R-:W-:Y:S05]  /*7be0*/  BSYNC B0 ;  /* 0x0000000000007941 */ /* 0x000fea0003800000 */
.L_x_3106:
        /* <DEDUP_REMOVED lines=44> */
.L_x_3109:
[----:B01----:R-:W0:Y:S02]  /*7eb0*/  S2R R7, SR_TID.X ;  /* 0x0000000000077919 */ /* 0x003e240000002100 */
.L_x_3110:
[----:B------:R-:W-:Y:S05]  /*7ec0*/  BSYNC B0 ;  /* 0x0000000000007941 */ /* 0x000fea0003800000 */
.L_x_3108:
        /* <DEDUP_REMOVED lines=15> */
.L_x_3111:
        /* <DEDUP_REMOVED lines=18> */
.L_x_3064:
[----:B------:R-:W-:Y:S01]  /*80e0*/  HFMA2.MMA R150, -RZ, RZ, 0, 5.9604644775390625e-08 ;  /* 0x00000001ff967435 */ /* 0x000fe200000001ff */
[----:B------:R-:W-:Y:S02]  /*80f0*/  MOV R165, R42 ;  /* 0x0000002a00a57202 */ /* 0x000fe40000000f00 */
[----:B------:R-:W-:Y:S02]  /*8100*/  MOV R149, RZ ;  /* 0x000000ff00957202 */ /* 0x000fe40000000f00 */
[----:B------:R-:W-:-:S07]  /*8110*/  MOV R152, 0xffffffff ;  /* 0xffffffff00987802 */ /* 0x000fce0000000f00 */
[----:B-1---5:R-:W-:Y:S05]  /*8120*/  WARPSYNC.COLLECTIVE R152, `(.L_x_3112) ;  /* 0x0000000098087348 */ /* 0x022fea0003c00000 */
[----:B------:R0:W2:Y:S02]  /*8130*/  SHFL.UP P3, R153, R165, R150, R149 ;  /* 0x04000096a5997389 */ /* 0x0000a40000060095 */
[----:B012--5:R-:W-:Y:S01]  /*8140*/  ENDCOLLECTIVE ;  /* 0x000000000000791b */ /* 0x027fe20003800000 */
.L_x_3112:
[----:B------:R-:W-:Y:S02]  /*8150*/  MOV R165, R43 ;  /* 0x0000002b00a57202 */ /* 0x000fe40000000f00 */
[----:B------:R-:W-:-:S07]  /*8160*/  MOV R151, R153 ;  /* 0x0000009900977202 */ /* 0x000fce0000000f00 */
[----:B------:R-:W-:Y:S05]  /*8170*/  WARPSYNC.COLLECTIVE R152, `(.L_x_3113) ;  /* 0x0000000098087348 */ /* 0x000fea0003c00000 */
[----:B------:R0:W1:Y:S02]  /*8180*/  SHFL.UP P3, R153, R165, R150, R149 ;  /* 0x04000096a5997389 */ /* 0x0000640000060095 */
[----:B01----:R-:W-:Y:S01]  /*8190*/  ENDCOLLECTIVE ;  /* 0x000000000000791b */ /* 0x003fe20003800000 */
.L_x_3113:
        /* <DEDUP_REMOVED lines=10> */
.L_x_3114:
[----:B------:R-:W-:Y:S02]  /*8240*/  MOV R165, R43 ;  /* 0x0000002b00a57202 */ /* 0x000fe40000000f00 */
[----:B------:R-:W-:-:S07]  /*8250*/  MOV R151, R153 ;  /* 0x0000009900977202 */ /* 0x000fce0000000f00 */
[----:B------:R-:W-:Y:S05]  /*8260*/  WARPSYNC.COLLECTIVE R152, `(.L_x_3115) ;  /* 0x0000000098087348 */ /* 0x000fea0003c00000 */
[----:B------:R0:W1:Y:S02]  /*8270*/  SHFL.UP P3, R153, R165, R150, R149 ;  /* 0x04000096a5997389 */ /* 0x0000640000060095 */
[----:B01----:R-:W-:Y:S01]  /*8280*/  ENDCOLLECTIVE ;  /* 0x000000000000791b */ /* 0x003fe20003800000 */
.L_x_3115:
        /* <DEDUP_REMOVED lines=10> */
.L_x_3116:
[----:B------:R-:W-:Y:S02]  /*8330*/  MOV R165, R43 ;  /* 0x0000002b00a57202 */ /* 0x000fe40000000f00 */
[----:B------:R-:W-:-:S07]  /*8340*/  MOV R151, R153 ;  /* 0x0000009900977202 */ /* 0x000fce0000000f00 */
[----:B------:R-:W-:Y:S05]  /*8350*/  WARPSYNC.COLLECTIVE R152, `(.L_x_3117) ;  /* 0x0000000098087348 */ /* 0x000fea0003c00000 */
[----:B------:R0:W1:Y:S02]  /*8360*/  SHFL.UP P3, R153, R165, R150, R149 ;  /* 0x04000096a5997389 */ /* 0x0000640000060095 */
[----:B01----:R-:W-:Y:S01]  /*8370*/  ENDCOLLECTIVE ;  /* 0x000000000000791b */ /* 0x003fe20003800000 */
.L_x_3117:
        /* <DEDUP_REMOVED lines=10> */
.L_x_3118:
[----:B------:R-:W-:Y:S02]  /*8420*/  MOV R165, R43 ;  /* 0x0000002b00a57202 */ /* 0x000fe40000000f00 */
[----:B------:R-:W-:-:S07]  /*8430*/  MOV R151, R153 ;  /* 0x0000009900977202 */ /* 0x000fce0000000f00 */
[----:B------:R-:W-:Y:S05]  /*8440*/  WARPSYNC.COLLECTIVE R152, `(.L_x_3119) ;  /* 0x0000000098087348 */ /* 0x000fea0003c00000 */
[----:B------:R0:W1:Y:S02]  /*8450*/  SHFL.UP P3, R153, R165, R150, R149 ;  /* 0x04000096a5997389 */ /* 0x0000640000060095 */
[----:B01----:R-:W-:Y:S01]  /*8460*/  ENDCOLLECTIVE ;  /* 0x000000000000791b */ /* 0x003fe20003800000 */
.L_x_3119:
        /* <DEDUP_REMOVED lines=10> */
.L_x_3120:
[----:B------:R-:W-:Y:S02]  /*8510*/  MOV R165, R43 ;  /* 0x0000002b00a57202 */ /* 0x000fe40000000f00 */
[----:B------:R-:W-:-:S07]  /*8520*/  MOV R151, R153 ;  /* 0x0000009900977202 */ /* 0x000fce0000000f00 */
[----:B------:R-:W-:Y:S05]  /*8530*/  WARPSYNC.COLLECTIVE R152, `(.L_x_3121) ;  /* 0x0000000098087348 */ /* 0x000fea0003c00000 */
[----:B------:R0:W1:Y:S02]  /*8540*/  SHFL.UP P3, R153, R165, R150, R149 ;  /* 0x04000096a5997389 */ /* 0x0000640000060095 */
[----:B01----:R-:W-:Y:S01]  /*8550*/  ENDCOLLECTIVE ;  /* 0x000000000000791b */ /* 0x003fe20003800000 */
.L_x_3121:
[----:B------:R-:W-:Y:S01]  /*8560*/  MOV R149, R153 ;  /* 0x0000009900957202 */ /* 0x000fe20000000f00 */
[----:B------:R-:W-:Y:S06]  /*8570*/  BRA `(.L_x_3122) ;  /* 0xffffffbc00d87947 */ /* 0x000fec000383ffff */
.L_x_3065:
        /* <DEDUP_REMOVED lines=8> */
.L_x_3124:
[----:B------:R-:W-:Y:S05]  /*8600*/  BSYNC B0 ;  /* 0x0000000000007941 */ /* 0x000fea0003800000 */
.L_x_3123:
[----:B------:R-:W-:Y:S05]  /*8610*/  BRA `(.L_x_3125) ;  /* 0xffffffbc00c47947 */ /* 0x000fea000383ffff */
.L_x_3066:
        /* <DEDUP_REMOVED lines=8> */
.L_x_3127:
[----:B------:R-:W-:Y:S05]  /*86a0*/  BSYNC B0 ;  /* 0x0000000000007941 */ /* 0x000fea0003800000 */
.L_x_3126:
[----:B------:R-:W-:Y:S05]  /*86b0*/  BRA `(.L_x_3128) ;  /* 0xffffffbc00a47947 */ /* 0x000fea000383ffff */
.L_x_3067:
        /* <DEDUP_REMOVED lines=8> */
.L_x_3130:
[----:B------:R-:W-:Y:S05]  /*8740*/  BSYNC B0 ;  /* 0x0000000000007941 */ /* 0x000fea0003800000 */
.L_x_3129:
        /* <DEDUP_REMOVED lines=9> */
.L_x_3131:
[----:B------:R-:W-:Y:S01]  /*87e0*/  HFMA2.MMA R150, -RZ, RZ, 0, 0 ;  /* 0x00000000ff967435 */ /* 0x000fe200000001ff */
[----:B------:R-:W-:Y:S02]  /*87f0*/  MOV R149, 0x1f ;  /* 0x0000001f00957802 */ /* 0x000fe40000000f00 */
[----:B------:R-:W-:-:S08]  /*8800*/  MOV R43, R153 ;  /* 0x00000099002b7202 */ /* 0x000fd00000000f00 */
[----:B------:R-:W-:Y:S05]  /*8810*/  WARPSYNC.COLLECTIVE R152, `(.L_x_3132) ;  /* 0x0000000098087348 */ /* 0x000fea0003c00000 */
[----:B------:R0:W1:Y:S02]  /*8820*/  SHFL.IDX P3, R153, R151, R150, R149 ;  /* 0x0000009697997389 */ /* 0x0000640000060095 */
[----:B01----:R-:W-:Y:S01]  /*8830*/  ENDCOLLECTIVE ;  /* 0x000000000000791b */ /* 0x003fe20003800000 */
.L_x_3132:
[----:B------:R-:W-:Y:S02]  /*8840*/  MOV R151, R89 ;  /* 0x0000005900977202 */ /* 0x000fe40000000f00 */
[----:B------:R-:W-:-:S07]  /*8850*/  MOV R88, R153 ;  /* 0x0000009900587202 */ /* 0x000fce0000000f00 */
[----:B------:R-:W-:Y:S05]  /*8860*/  WARPSYNC.COLLECTIVE R152, `(.L_x_3133) ;  /* 0x0000000098087348 */ /* 0x000fea0003c00000 */
[----:B------:R0:W1:Y:S02]  /*8870*/  SHFL.IDX P3, R153, R151, R150, R149 ;  /* 0x0000009697997389 */ /* 0x0000640000060095 */
[----:B01----:R-:W-:Y:S01]  /*8880*/  ENDCOLLECTIVE ;  /* 0x000000000000791b */ /* 0x003fe20003800000 */
.L_x_3133:
[----:B------:R-:W-:Y:S01]  /*8890*/  MOV R89, R153 ;  /* 0x0000009900597202 */ /* 0x000fe20000000f00 */
[----:B------:R-:W-:Y:S06]  /*88a0*/  BRA `(.L_x_3134) ;  /* 0xffffffbc00407947 */ /* 0x000fec000383ffff */
.L_x_3069:
[----:B------:R-:W-:Y:S01]  /*88b0*/  HFMA2.MMA R88, -RZ, RZ, 0, 5.9604644775390625e-08 ;  /* 0x00000001ff587435 */ /* 0x000fe200000001ff */
[----:B------:R-:W-:Y:S02]  /*88c0*/  MOV R153, R157 ;  /* 0x0000009d00997202 */ /* 0x000fe40000000f00 */
[----:B------:R-:W-:Y:S02]  /*88d0*/  MOV R149, 0x1f ;  /* 0x0000001f00957802 */ /* 0x000fe40000000f00 */
[----:B------:R-:W-:-:S07]  /*88e0*/  MOV R152, 0xffffffff ;  /* 0xffffffff00987802 */ /* 0x000fce0000000f00 */
[----:B------:R-:W-:Y:S05]  /*88f0*/  WARPSYNC.COLLECTIVE R152, `(.L_x_3135) ;  /* 0x0000000098087348 */ /* 0x000fea0003c00000 */
[----:B------:R0:W1:Y:S02]  /*8900*/  SHFL.DOWN P6, R150, R153, R88, R149 ;  /* 0x0800005899967389 */ /* 0x00006400000c0095 */
[----:B01----:R-:W-:Y:S01]  /*8910*/  ENDCOLLECTIVE ;  /* 0x000000000000791b */ /* 0x003fe20003800000 */
.L_x_3135:
[----:B------:R-:W-:Y:S02]  /*8920*/  MOV R153, R164 ;  /* 0x000000a400997202 */ /* 0x000fe40000000f00 */
[----:B------:R-:W-:-:S07]  /*8930*/  MOV R89, R150 ;  /* 0x0000009600597202 */ /* 0x000fce0000000f00 */
[----:B------:R-:W-:Y:S05]  /*8940*/  WARPSYNC.COLLECTIVE R152, `(.L_x_3136) ;  /* 0x0000000098087348 */ /* 0x000fea0003c00000 */
[----:B------:R0:W1:Y:S02]  /*8950*/  SHFL.DOWN P6, R150, R153, R88, R149 ;  /* 0x0800005899967389 */ /* 0x00006400000c0095 */
[----:B01----:R-:W-:Y:S01]  /*8960*/  ENDCOLLECTIVE ;  /* 0x000000000000791b */ /* 0x003fe20003800000 */
.L_x_3136:
[----:B------:R-:W-:-:S05]  /*8970*/  MOV R88, R150 ;  /* 0x0000009600587202 */ /* 0x000fca0000000f00 */
[C---:B------:R-:W-:Y:S01]  /*8980*/  @P5 FFMA.FTZ R164, R157.reuse, R88, R164 ;  /* 0x000000589da45223 */ /* 0x040fe200000100a4 */
[----:B------:R-:W-:Y:S01]  /*8990*/  @P5 FMUL.FTZ R157, R157, R89 ;  /* 0x000000599d9d5220 */ /* 0x000fe20000410000 */
[----:B------:R-:W-:-:S04]  /*89a0*/  HFMA2.MMA R88, -RZ, RZ, 0, 1.1920928955078125e-07 ;  /* 0x00000002ff587435 */ /* 0x000fc800000001ff */
[----:B------:R-:W-:-:S07]  /*89b0*/  MOV R153, R157 ;  /* 0x0000009d00997202 */ /* 0x000fce0000000f00 */
[----:B------:R-:W-:Y:S05]  /*89c0*/  WARPSYNC.COLLECTIVE R152, `(.L_x_3137) ;  /* 0x0000000098087348 */ /* 0x000fea0003c00000 */
[----:B------:R0:W1:Y:S02]  /*89d0*/  SHFL.DOWN P6, R150, R153, R88, R149 ;  /* 0x0800005899967389 */ /* 0x00006400000c0095 */
[----:B01----:R-:W-:Y:S01]  /*89e0*/  ENDCOLLECTIVE ;  /* 0x000000000000791b */ /* 0x003fe20003800000 */
.L_x_3137:
[----:B------:R-:W-:Y:S02]  /*89f0*/  MOV R153, R164 ;  /* 0x000000a400997202 */ /* 0x000fe40000000f00 */
[----:B------:R-:W-:-:S07]  /*8a00*/  MOV R89, R150 ;  /* 0x0000009600597202 */ /* 0x000fce0000000f00 */
[----:B------:R-:W-:Y:S05]  /*8a10*/  WARPSYNC.COLLECTIVE R152, `(.L_x_3138) ;  /* 0x0000000098087348 */ /* 0x000fea0003c00000 */
[----:B------:R0:W1:Y:S02]  /*8a20*/  SHFL.DOWN P6, R150, R153, R88, R149 ;  /* 0x0800005899967389 */ /* 0x00006400000c0095 */
[----:B01----:R-:W-:Y:S01]  /*8a30*/  ENDCOLLECTIVE ;  /* 0x000000000000791b */ /* 0x003fe20003800000 */
.L_x_3138:
[----:B------:R-:W-:-:S05]  /*8a40*/  MOV R88, R150 ;  /* 0x0000009600587202 */ /* 0x000fca0000000f00 */
[C---:B------:R-:W-:Y:S01]  /*8a50*/  @!P4 FFMA.FTZ R164, R157.reuse, R88, R164 ;  /* 0x000000589da4c223 */ /* 0x040fe200000100a4 */
[----:B------:R-:W-:Y:S01]  /*8a60*/  @!P4 FMUL.FTZ R157, R157, R89 ;  /* 0x000000599d9dc220 */ /* 0x000fe20000410000 */
[----:B------:R-:W-:-:S04]  /*8a70*/  HFMA2.MMA R88, -RZ, RZ, 0, 2.384185791015625e-07 ;  /* 0x00000004ff587435 */ /* 0x000fc800000001ff */
[----:B------:R-:W-:-:S07]  /*8a80*/  MOV R153, R157 ;  /* 0x0000009d00997202 */ /* 0x000fce0000000f00 */
[----:B------:R-:W-:Y:S05]  /*8a90*/  WARPSYNC.COLLECTIVE R152, `(.L_x_3139) ;  /* 0x0000000098087348 */ /* 0x000fea0003c00000 */
[----:B------:R0:W1:Y:S02]  /*8aa0*/  SHFL.DOWN P6, R150, R153, R88, R149 ;  /* 0x0800005899967389 */ /* 0x00006400000c0095 */
[----:B01----:R-:W-:Y:S01]  /*8ab0*/  ENDCOLLECTIVE ;  /* 0x000000000000791b */ /* 0x003fe20003800000 */
.L_x_3139:
[----:B------:R-:W-:Y:S02]  /*8ac0*/  MOV R153, R164 ;  /* 0x000000a400997202 */ /* 0x000fe40000000f00 */
[----:B------:R-:W-:-:S07]  /*8ad0*/  MOV R89, R150 ;  /* 0x0000009600597202 */ /* 0x000fce0000000f00 */
[----:B------:R-:W-:Y:S05]  /*8ae0*/  WARPSYNC.COLLECTIVE R152, `(.L_x_3140) ;  /* 0x0000000098087348 */ /* 0x000fea0003c00000 */
[----:B------:R0:W1:Y:S02]  /*8af0*/  SHFL.DOWN P6, R150, R153, R88, R149 ;  /* 0x0800005899967389 */ /* 0x00006400000c0095 */
[----:B01----:R-:W-:Y:S01]  /*8b00*/  ENDCOLLECTIVE ;  /* 0x000000000000791b */ /* 0x003fe20003800000 */
.L_x_3140:
[----:B------:R-:W-:-:S05]  /*8b10*/  MOV R88, R150 ;  /* 0x0000009600587202 */ /* 0x000fca0000000f00 */
[C---:B------:R-:W-:Y:S01]  /*8b20*/  @!P3 FFMA.FTZ R164, R157.reuse, R88, R164 ;  /* 0x000000589da4b223 */ /* 0x040fe200000100a4 */
[----:B------:R-:W-:Y:S01]  /*8b30*/  @!P3 FMUL.FTZ R157, R157, R89 ;  /* 0x000000599d9db220 */ /* 0x000fe20000410000 */
[----:B------:R-:W-:-:S04]  /*8b40*/  HFMA2.MMA R88, -RZ, RZ, 0, 4.76837158203125e-07 ;  /* 0x00000008ff587435 */ /* 0x000fc800000001ff */
[----:B------:R-:W-:-:S07]  /*8b50*/  MOV R153, R157 ;  /* 0x0000009d00997202 */ /* 0x000fce0000000f00 */
[----:B------:R-:W-:Y:S05]  /*8b60*/  WARPSYNC.COLLECTIVE R152, `(.L_x_3141) ;  /* 0x0000000098087348 */ /* 0x000fea0003c00000 */
[----:B------:R0:W1:Y:S02]  /*8b70*/  SHFL.DOWN P6, R150, R153, R88, R149 ;  /* 0x0800005899967389 */ /* 0x00006400000c0095 */
[----:B01----:R-:W-:Y:S01]  /*8b80*/  ENDCOLLECTIVE ;  /* 0x000000000000791b */ /* 0x003fe20003800000 */
.L_x_3141:
[----:B------:R-:W-:Y:S02]  /*8b90*/  MOV R153, R164 ;  /* 0x000000a400997202 */ /* 0x000fe40000000f00 */
[----:B------:R-:W-:-:S07]  /*8ba0*/  MOV R89, R150 ;  /* 0x0000009600597202 */ /* 0x000fce0000000f00 */
[----:B------:R-:W-:Y:S05]  /*8bb0*/  WARPSYNC.COLLECTIVE R152, `(.L_x_3142) ;  /* 0x0000000098087348 */ /* 0x000fea0003c00000 */
[----:B------:R0:W1:Y:S02]  /*8bc0*/  SHFL.DOWN P6, R150, R153, R88, R149 ;  /* 0x0800005899967389 */ /* 0x00006400000c0095 */
[----:B01----:R-:W-:Y:S01]  /*8bd0*/  ENDCOLLECTIVE ;  /* 0x000000000000791b */ /* 0x003fe20003800000 */
.L_x_3142:
[----:B------:R-:W-:-:S05]  /*8be0*/  MOV R88, R150 ;  /* 0x0000009600587202 */ /* 0x000fca0000000f00 */
[C---:B------:R-:W-:Y:S01]  /*8bf0*/  @!P2 FFMA.FTZ R164, R157.reuse, R88, R164 ;  /* 0x000000589da4a223 */ /* 0x040fe200000100a4 */
[----:B------:R-:W-:Y:S01]  /*8c00*/  @!P2 FMUL.FTZ R157, R157, R89 ;  /* 0x000000599d9da220 */ /* 0x000fe20000410000 */
[----:B------:R-:W-:-:S04]  /*8c10*/  HFMA2.MMA R88, -RZ, RZ, 0, 9.5367431640625e-07 ;  /* 0x00000010ff587435 */ /* 0x000fc800000001ff */
[----:B------:R-:W-:-:S07]  /*8c20*/  MOV R153, R157 ;  /* 0x0000009d00997202 */ /* 0x000fce0000000f00 */
[----:B------:R-:W-:Y:S05]  /*8c30*/  WARPSYNC.COLLECTIVE R152, `(.L_x_3143) ;  /* 0x0000000098087348 */ /* 0x000fea0003c00000 */
[----:B------:R0:W1:Y:S02]  /*8c40*/  SHFL.DOWN P6, R150, R153, R88, R149 ;  /* 0x0800005899967389 */ /* 0x00006400000c0095 */
[----:B01----:R-:W-:Y:S01]  /*8c50*/  ENDCOLLECTIVE ;  /* 0x000000000000791b */ /* 0x003fe20003800000 */
.L_x_3143:
[----:B------:R-:W-:Y:S02]  /*8c60*/  MOV R153, R164 ;  /* 0x000000a400997202 */ /* 0x000fe40000000f00 */
[----:B------:R-:W-:-:S07]  /*8c70*/  MOV R89, R150 ;  /* 0x0000009600597202 */ /* 0x000fce0000000f00 */
[----:B------:R-:W-:Y:S05]  /*8c80*/  WARPSYNC.COLLECTIVE R152, `(.L_x_3144) ;  /* 0x0000000098087348 */ /* 0x000fea0003c00000 */
[----:B------:R0:W1:Y:S02]  /*8c90*/  SHFL.DOWN P6, R150, R153, R88, R149 ;  /* 0x0800005899967389 */ /* 0x00006400000c0095 */
[----:B01----:R-:W-:Y:S01]  /*8ca0*/  ENDCOLLECTIVE ;  /* 0x000000000000791b */ /* 0x003fe20003800000 */
.L_x_3144:
[----:B------:R-:W-:Y:S01]  /*8cb0*/  MOV R88, R150 ;  /* 0x0000009600587202 */ /* 0x000fe20000000f00 */
[----:B------:R-:W-:-:S04]  /*8cc0*/  HFMA2.MMA R150, -RZ, RZ, 0, 0 ;  /* 0x00000000ff967435 */ /* 0x000fc800000001ff */
[C---:B------:R-:W-:Y:S01]  /*8cd0*/  @!P1 FFMA.FTZ R164, R157.reuse, R88, R164 ;  /* 0x000000589da49223 */ /* 0x040fe200000100a4 */
[----:B------:R-:W-:Y:S01]  /*8ce0*/  @!P1 FMUL.FTZ R157, R157, R89 ;  /* 0x000000599d9d9220 */ /* 0x000fe20000410000 */
[----:B------:R-:W-:-:S04]  /*8cf0*/  HFMA2.MMA R88, -RZ, RZ, 0, 5.9604644775390625e-08 ;  /* 0x00000001ff587435 */ /* 0x000fc800000001ff */
[----:B------:R-:W-:-:S07]  /*8d00*/  MOV R151, R157 ;  /* 0x0000009d00977202 */ /* 0x000fce0000000f00 */
[----:B------:R-:W-:Y:S05]  /*8d10*/  WARPSYNC.COLLECTIVE R152, `(.L_x_3145) ;  /* 0x0000000098087348 */ /* 0x000fea0003c00000 */
[----:B------:R0:W1:Y:S02]  /*8d20*/  SHFL.IDX P3, R153, R151, R150, R149 ;  /* 0x0000009697997389 */ /* 0x0000640000060095 */
[----:B01----:R-:W-:Y:S01]  /*8d30*/  ENDCOLLECTIVE ;  /* 0x000000000000791b */ /* 0x003fe20003800000 */
.L_x_3145:
[----:B------:R-:W-:Y:S02]  /*8d40*/  MOV R151, R164 ;  /* 0x000000a400977202 */ /* 0x000fe40000000f00 */
[----:B------:R-:W-:-:S07]  /*8d50*/  MOV R89, R153 ;  /* 0x0000009900597202 */ /* 0x000fce0000000f00 */
[----:B------:R-:W-:Y:S05]  /*8d60*/  WARPSYNC.COLLECTIVE R152, `(.L_x_3146) ;  /* 0x0000000098087348 */ /* 0x000fea0003c00000 */
[----:B------:R0:W1:Y:S02]  /*8d70*/  SHFL.IDX P3, R153, R151, R150, R149 ;  /* 0x0000009697997389 */ /* 0x0000640000060095 */
[----:B01----:R-:W-:Y:S01]  /*8d80*/  ENDCOLLECTIVE ;  /* 0x000000000000791b */ /* 0x003fe20003800000 */
.L_x_3146:
[----:B------:R-:W-:Y:S02]  /*8d90*/  MOV R151, R36 ;  /* 0x0000002400977202 */ /* 0x000fe40000000f00 */
[----:B------:R-:W-:Y:S02]  /*8da0*/  MOV R165, R153 ;  /* 0x0000009900a57202 */ /* 0x000fe40000000f00 */
[----:B------:R-:W-:-:S07]  /*8db0*/  MOV R153, R157 ;  /* 0x0000009d00997202 */ /* 0x000fce0000000f00 */
[----:B------:R-:W-:Y:S05]  /*8dc0*/  WARPSYNC.COLLECTIVE R152, `(.L_x_3147) ;  /* 0x0000000098087348 */ /* 0x000fea0003c00000 */
[----:B------:R0:W1:Y:S02]  /*8dd0*/  SHFL.DOWN P6, R150, R153, R88, R149 ;  /* 0x0800005899967389 */ /* 0x00006400000c0095 */
[----:B01----:R-:W-:Y:S01]  /*8de0*/  ENDCOLLECTIVE ;  /* 0x000000000000791b */ /* 0x003fe20003800000 */
.L_x_3147:
[----:B------:R-:W-:Y:S02]  /*8df0*/  MOV R153, R164 ;  /* 0x000000a400997202 */ /* 0x000fe40000000f00 */
[----:B------:R-:W-:-:S07]  /*8e00*/  MOV R157, R150 ;  /* 0x00000096009d7202 */ /* 0x000fce0000000f00 */
[----:B------:R-:W-:Y:S05]  /*8e10*/  WARPSYNC.COLLECTIVE R152, `(.L_x_3148) ;  /* 0x0000000098087348 */ /* 0x000fea0003c00000 */
[----:B------:R0:W1:Y:S02]  /*8e20*/  SHFL.DOWN P6, R150, R153, R88, R149 ;  /* 0x0800005899967389 */ /* 0x00006400000c0095 */
[----:B01----:R-:W-:Y:S01]  /*8e30*/  ENDCOLLECTIVE ;  /* 0x000000000000791b */ /* 0x003fe20003800000 */
.L_x_3148:
[----:B------:R-:W-:Y:S01]  /*8e40*/  MOV R164, R150 ;  /* 0x0000009600a47202 */ /* 0x000fe20000000f00 */
[----:B------:R-:W-:-:S11]  /*8e50*/  HFMA2.MMA R150, -RZ, RZ, 0, 0 ;  /* 0x00000000ff967435 */ /* 0x000fd600000001ff */
[----:B------:R-:W-:Y:S05]  /*8e60*/  WARPSYNC.COLLECTIVE R152, `(.L_x_3149) ;  /* 0x0000000098087348 */ /* 0x000fea0003c00000 */
[----:B------:R0:W1:Y:S02]  /*8e70*/  SHFL.IDX P3, R153, R151, R150, R149 ;  /* 0x0000009697997389 */ /* 0x0000640000060095 */
[----:B01----:R-:W-:Y:S01]  /*8e80*/  ENDCOLLECTIVE ;  /* 0x000000000000791b */ /* 0x003fe20003800000 */
.L_x_3149:
[----:B------:R-:W-:Y:S02]  /*8e90*/  MOV R151, R37 ;  /* 0x0000002500977202 */ /* 0x000fe40000000f00 */
[----:B------:R-:W-:-:S07]  /*8ea0*/  MOV R88, R153 ;  /* 0x0000009900587202 */ /* 0x000fce0000000f00 */
[----:B------:R-:W-:Y:S05]  /*8eb0*/  WARPSYNC.COLLECTIVE R152, `(.L_x_3150) ;  /* 0x0000000098087348 */ /* 0x000fea0003c00000 */
[----:B------:R0:W1:Y:S02]  /*8ec0*/  SHFL.IDX P3, R153, R151, R150, R149 ;  /* 0x0000009697997389 */ /* 0x0000640000060095 */
[----:B01----:R-:W-:Y:S01]  /*8ed0*/  ENDCOLLECTIVE ;  /* 0x000000000000791b */ /* 0x003fe20003800000 */
.L_x_3150:
[----:B------:R-:W-:Y:S01]  /*8ee0*/  MOV R149, R153 ;  /* 0x0000009900957202 */ /* 0x000fe20000000f00 */
[----:B------:R-:W-:Y:S06]  /*8ef0*/  BRA `(.L_x_3151) ;  /* 0xffffffbc00807947 */ /* 0x000fec000383ffff */
.L_x_3152:
        /* <DEDUP_REMOVED lines=16> */
.L_x_10941:


//--------------------- .text._Z25selective_scan_bwd_kernelI32Selective_Scan_bwd_kernel_traitsILi128ELi16ELb1ELb1ELb1ELb1ELb0EN3c108BFloat16EfEEv12SSMParamsBwd --------------------------
	.section	.text._Z25selective_scan_bwd_kernelI32Selective_Scan_bwd_kernel_traitsILi128ELi16ELb1ELb1ELb1ELb1ELb0EN3c108BFloat16EfEEv12SSMParamsBwd,"ax",@progbits
	.align	128
        .global         _Z25selective_scan_bwd_kernelI32Selective_Scan_bwd_kernel_traitsILi128ELi16ELb1ELb1ELb1ELb1ELb0EN3c108BFloat16EfEEv12SSMParamsBwd
        .type           _Z25selective_scan_bwd_kernelI32Selective_Scan_bwd_kernel_traitsILi128ELi16ELb1ELb1ELb1ELb1ELb0EN3c108BFloat16EfEEv12SSMParamsBwd,@function
        .size           _Z25selective_scan_bwd_kernelI32Selective_Scan_bwd_kernel_traitsILi128ELi16ELb1ELb1ELb1ELb1ELb0EN3c108BFloat16EfEEv12SSMParamsBwd,(.L_x_10942 - _Z25selective_scan_bwd_kernelI32Selective_Scan_bwd_kernel_traitsILi128ELi16ELb1ELb1ELb1ELb1ELb0EN3c108BFloat16EfEEv12SSMParamsBwd)
        .other          _Z25selective_scan_bwd_kernelI32Selective_Scan_bwd_kernel_traitsILi128ELi16ELb1ELb1ELb1ELb1ELb0EN3c108BFloat16EfEEv12SSMParamsBwd,@"STO_CUDA_ENTRY STV_DEFAULT"
_Z25selective_scan_bwd_kernelI32Selective_Scan_bwd_kernel_traitsILi128ELi16ELb1ELb1ELb1ELb1ELb0EN3c108BFloat16EfEEv12SSMParamsBwd:
.text._Z25selective_scan_bwd_kernelI32Selective_Scan_bwd_kernel_traitsILi128ELi16ELb1ELb1ELb1ELb1ELb0EN3c108BFloat16EfEEv12SSMParamsBwd:
        /* <DEDUP_REMOVED lines=41> */
[----:B------:R-:W-:Y:S01]  /*0290*/  UIMAD.WIDE.U32 UR18, UR51, UR14, URZ ;  /* 0x0000000e331272a5 */ /* 0x000fe2000f8e003f */
[----:B------:R0:W-:Y:S01]  /*02a0*/  STL [R1+0x78], RZ ;  /* 0x000078ff01007387 */ /* 0x0001e20000100800 */
[----:B------:R-:W-:-:S02]  /*02b0*/  UIMAD UR32, UR4, UR6, URZ ;  /* 0x00000006042072a4 */ /* 0x000fc4000f8e023f */
[----:B------:R-:W-:Y:S02]  /*02c0*/  UIMAD UR14, UR4, UR14, URZ ;  /* 0x0000000e040e72a4 */ /* 0x000fe4000f8e023f */
[----:B------:R-:W-:Y:S02]  /*02d0*/  UIMAD UR5, UR4, UR12, URZ ;  /* 0x0000000c040572a4 */ /* 0x000fe4000f8e023f */
[----:B------:R-:W-:Y:S02]  /*02e0*/  UISETP.NE.AND.EX UP1, UPT, UR27, URZ, UPT, UP1 ;  /* 0x0000003f1b00728c */ /* 0x000fe4000bf25310 */
[----:B------:R-:W-:Y:S01]  /*02f0*/  UIMAD.WIDE.U32 UR16, UR51, UR6, URZ ;  /* 0x00000006331072a5 */ /* 0x000fe2000f8e003f */
[----:B------:R-:W1:Y:S01]  /*0300*/  I2F.RP R0, UR35 ;  /* 0x0000002300007d06 */ /* 0x000e620008209400 */
[----:B------:R-:W-:Y:S02]  /*0310*/  UIMAD UR32, UR51, UR7, UR32 ;  /* 0x00000007332072a4 */ /* 0x000fe4000f8e0220 */
[----:B------:R-:W-:Y:S01]  /*0320*/  UIMAD UR14, UR51, UR15, UR14 ;  /* 0x0000000f330e72a4 */ /* 0x000fe2000f8e020e */
[----:B------:R-:W-:Y:S01]  /*0330*/  ULDC.64 UR6, c[0x0][0x240] ;  /* 0x0000900000067ab9 */ /* 0x000fe20000000a00 */
[----:B------:R-:W-:-:S02]  /*0340*/  UIMAD UR13, UR51, UR13, UR5 ;  /* 0x0000000d330d72a4 */ /* 0x000fc4000f8e0205 */
[----:B------:R-:W-:Y:S02]  /*0350*/  UIMAD UR15, UR4, UR6, URZ ;  /* 0x00000006040f72a4 */ /* 0x000fe4000f8e023f */
[----:B------:R-:W-:Y:S02]  /*0360*/  UIMAD.WIDE.U32 UR22, UR51, UR12, URZ ;  /* 0x0000000c331672a5 */ /* 0x000fe4000f8e003f */
[----:B------:R-:W-:Y:S02]  /*0370*/  UIMAD.WIDE.U32 UR8, UR51, UR6, URZ ;  /* 0x00000006330872a5 */ /* 0x000fe4000f8e003f */
[----:B------:R-:W-:Y:S01]  /*0380*/  UIMAD UR15, UR51, UR7, UR15 ;  /* 0x00000007330f72a4 */ /* 0x000fe2000f8e020f */
[----:B-1----:R-:W1:Y:S01]  /*0390*/  MUFU.RCP R0, R0 ;  /* 0x0000000000007308 */ /* 0x002e620000001000 */
[----:B------:R-:W-:Y:S02]  /*03a0*/  UIMAD UR12, UR4, UR24, URZ ;  /* 0x00000018040c72a4 */ /* 0x000fe4000f8e023f */
[----:B------:R-:W-:-:S02]  /*03b0*/  UIMAD.WIDE.U32 UR6, UR51, UR24, URZ ;  /* 0x00000018330672a5 */ /* 0x000fc4000f8e003f */
[----:B------:R-:W-:Y:S01]  /*03c0*/  UISETP.NE.U32.AND UP2, UPT, UR36, URZ, UPT ;  /* 0x0000003f2400728c */ /* 0x000fe2000bf45070 */
[----:B------:R-:W-:Y:S01]  /*03d0*/  UMOV UR24, URZ ;  /* 0x0000003f00187c82 */ /* 0x000fe20008000000 */
[----:B------:R-:W-:Y:S02]  /*03e0*/  @UP1 ULEA UR24, UP3, UR10, UR26, 0x2 ;  /* 0x0000001a0a181291 */ /* 0x000fe4000f86103f */
[----:B------:R-:W-:Y:S01]  /*03f0*/  UIMAD UR12, UR51, UR25, UR12 ;  /* 0x00000019330c72a4 */ /* 0x000fe2000f8e020c */
[----:B------:R-:W-:Y:S02]  /*0400*/  UMOV UR26, URZ ;  /* 0x0000003f001a7c82 */ /* 0x000fe40008000000 */
[----:B------:R-:W-:Y:S01]  /*0410*/  UMOV UR25, URZ ;  /* 0x0000003f00197c82 */ /* 0x000fe20008000000 */
[----:B------:R-:W-:Y:S02]  /*0420*/  @UP1 ULEA.HI.X UR25, UR10, UR27, UR11, 0x2, UP3 ;  /* 0x0000001b0a191291 */ /* 0x000fe400098f140b */
[----:B------:R-:W-:Y:S01]  /*0430*/  UISETP.NE.AND.EX UP1, UPT, UR37, URZ, UPT, UP2 ;  /* 0x0000003f2500728c */ /* 0x000fe2000bf25320 */
[----:B-1----:R-:W-:Y:S01]  /*0440*/  IADD3 R0, R0, 0xffffffe, RZ ;  /* 0x0ffffffe00007810 */ /* 0x002fe20007ffe0ff */
[----:B------:R-:W-:Y:S01]  /*0450*/  UMOV UR4, URZ ;  /* 0x0000003f00047c82 */ /* 0x000fe20008000000 */
[----:B------:R-:W-:Y:S01]  /*0460*/  UMOV UR27, URZ ;  /* 0x0000003f001b7c82 */ /* 0x000fe20008000000 */
[----:B------:R-:W-:-:S02]  /*0470*/  UIMAD UR33, UR11, UR28, URZ ;  /* 0x0000001c0b2172a4 */ /* 0x000fc4000f8e023f */
[----:B------:R-:W-:Y:S01]  /*0480*/  UIADD3 UR17, UR17, UR32, URZ ;  /* 0x0000002011117290 */ /* 0x000fe2000fffe03f */
[----:B------:R-:W1:Y:S01]  /*0490*/  F2I.FTZ.U32.TRUNC.NTZ R0, R0 ;  /* 0x0000000000007305 */ /* 0x000e62000021f000 */
[----:B------:R-:W-:Y:S02]  /*04a0*/  UIADD3 UR19, UR19, UR14, URZ ;  /* 0x0000000e13137290 */ /* 0x000fe4000fffe03f */
[----:B------:R-:W-:Y:S02]  /*04b0*/  ULOP3.LUT UR14, UR10, UR34, URZ, 0x3c, !UPT ;  /* 0x000000220a0e7292 */ /* 0x000fe4000f8e3c3f */
[----:B------:R-:W-:-:S04]  /*04c0*/  @UP1 ULEA UR26, UP2, UR10, UR36, 0x2 ;  /* 0x000000240a1a1291 */ /* 0x000fc8000f84103f */
[----:B------:R-:W-:Y:S02]  /*04d0*/  @UP1 ULEA.HI.X UR27, UR10, UR37, UR11, 0x2, UP2 ;  /* 0x000000250a1b1291 */ /* 0x000fe400090f140b */
[----:B------:R-:W-:Y:S02]  /*04e0*/  UISETP.GE.AND UP2, UPT, UR14, URZ, UPT ;  /* 0x0000003f0e00728c */ /* 0x000fe4000bf46270 */
        /* <DEDUP_REMOVED lines=23> */
[----:B------:R-:W-:Y:S02]  /*0660*/  ULEA UR23, UR22, 0xfffff800, 0xb ;  /* 0xfffff80016177891 */ /* 0x000fe4000f8e583f */
[----:B------:R-:W-:Y:S02]  /*0670*/  UIMAD.WIDE.U32 UR30, UR10, UR30, UR18 ;  /* 0x0000001e0a1e72a5 */ /* 0x000fe4000f8e0012 */
[----:B------:R-:W-:-:S03]  /*0680*/  USHF.R.S32.HI UR19, URZ, 0x1f, UR23 ;  /* 0x0000001f3f137899 */ /* 0x000fc60008011417 */
[----:B------:R-:W-:Y:S02]  /*0690*/  @!UP4 UIADD3 UR11, UR11, -UR35, URZ ;  /* 0x800000230b0bc290 */ /* 0x000fe4000fffe03f */
[----:B------:R-:W-:Y:S02]  /*06a0*/  @!UP4 UIADD3 UR33, UR33, 0x1, URZ ;  /* 0x000000012121c890 */ /* 0x000fe4000fffe03f */
[----:B------:R-:W-:Y:S02]  /*06b0*/  UISETP.GE.U32.AND UP3, UPT, UR11, UR35, UPT ;  /* 0x000000230b00728c */ /* 0x000fe4000bf66070 */
[----:B------:R-:W-:Y:S02]  /*06c0*/  UIADD3 UR14, UP5, UR23, UR4, URZ ;  /* 0x00000004170e7290 */ /* 0x000fe4000ffbe03f */
[----:B------:R-:W-:Y:S02]  /*06d0*/  UIMAD.WIDE.U32 UR28, UR10, UR28, UR16 ;  /* 0x0000001c0a1c72a5 */ /* 0x000fe4000f8e0010 */
[----:B------:R-:W-:Y:S01]  /*06e0*/  UIADD3.X UR5, UR19, UR5, UR13, UP5, !UPT ;  /* 0x0000000513057290 */ /* 0x000fe2000affe40d */
[----:B------:R-:W-:Y:S01]  /*06f0*/  ULDC.64 UR16, c[0x0][0x2f0] ;  /* 0x0000bc0000107ab9 */ /* 0x000fe20000000a00 */
[----:B------:R-:W-:Y:S01]  /*0700*/  ULDC.64 UR38, c[0x0][0x2f8] ;  /* 0x0000be0000267ab9 */ /* 0x000fe20000000a00 */
[----:B------:R-:W-:-:S02]  /*0710*/  ULEA UR13, UP4, UR14, UR16, 0x1 ;  /* 0x000000100e0d7291 */ /* 0x000fc4000f88083f */
[----:B------:R-:W-:Y:S02]  /*0720*/  @UP3 UIADD3 UR33, UR33, 0x1, URZ ;  /* 0x0000000121213890 */ /* 0x000fe4000fffe03f */
[----:B------:R-:W-:Y:S02]  /*0730*/  UIADD3 UR4, UP3, UR23, UR30, URZ ;  /* 0x0000001e17047290 */ /* 0x000fe4000ff7e03f */
[----:B------:R-:W-:Y:S02]  /*0740*/  ULEA.HI.X UR14, UR14, UR17, UR5, 0x1, UP4 ;  /* 0x000000110e0e7291 */ /* 0x000fe4000a0f0c05 */
[----:B------:R-:W-:Y:S01]  /*0750*/  UIADD3.X UR17, UR19, UR31, UR32, UP3, !UPT ;  /* 0x0000001f13117290 */ /* 0x000fe20009ffe420 */
[----:B------:R-:W-:Y:S01]  /*0760*/  UMOV UR11, UR33 ;  /* 0x00000021000b7c82 */ /* 0x000fe20008000000 */
[----:B------:R-:W-:Y:S02]  /*0770*/  ULEA UR16, UP3, UR4, UR38, 0x1 ;  /* 0x0000002604107291 */ /* 0x000fe4000f86083f */
[----:B------:R-:W-:-:S02]  /*0780*/  @!UP2 UIADD3 UR11, -UR11, URZ, URZ ;  /* 0x0000003f0b0ba290 */ /* 0x000fc4000fffe13f */
[----:B------:R-:W-:Y:S02]  /*0790*/  @!UP1 ULOP3.LUT UR11, URZ, UR34, URZ, 0x33, !UPT ;  /* 0x000000223f0b9292 */ /* 0x000fe4000f8e333f */
[----:B------:R-:W-:Y:S02]  /*07a0*/  UIADD3 UR18, UP2, UR23, UR28, URZ ;  /* 0x0000001c17127290 */ /* 0x000fe4000ff5e03f */
[----:B------:R-:W-:Y:S02]  /*07b0*/  UIADD3 UR31, UR9, UR15, URZ ;  /* 0x0000000f091f7290 */ /* 0x000fe4000fffe03f */
[----:B------:R-:W-:Y:S02]  /*07c0*/  ULEA.HI.X UR17, UR4, UR39, UR17, 0x1, UP3 ;  /* 0x0000002704117291 */ /* 0x000fe400098f0c11 */
[----:B------:R-:W-:Y:S01]  /*07d0*/  USHF.R.S32.HI UR15, URZ, 0x1f, UR11 ;  /* 0x0000001f3f0f7899 */ /* 0x000fe2000801140b */
[----:B------:R-:W-:Y:S01]  /*07e0*/  ULDC.64 UR4, c[0x0][0x3b8] ;  /* 0x0000ee0000047ab9 */ /* 0x000fe20000000a00 */
[----:B------:R-:W-:Y:S01]  /*07f0*/  ULDC.64 UR34, c[0x0][0x258] ;  /* 0x0000960000227ab9 */ /* 0x000fe20000000a00 */
[----:B------:R-:W-:-:S02]  /*0800*/  ULEA UR9, UP1, UR18, UR4, 0x1 ;  /* 0x0000000412097291 */ /* 0x000fc4000f82083f */
[----:B------:R-:W-:Y:S01]  /*0810*/  UIMAD UR4, UR15, UR34, URZ ;  /* 0x000000220f0472a4 */ /* 0x000fe2000f8e023f */
[----:B------:R-:W-:Y:S01]  /*0820*/  UMOV UR30, UR8 ;  /* 0x00000008001e7c82 */ /* 0x000fe20008000000 */
[----:B------:R-:W-:Y:S02]  /*0830*/  UIADD3.X UR28, UR19, UR29, UR36, UP2, !UPT ;  /* 0x0000001d131c7290 */ /* 0x000fe400097fe424 */
[----:B------:R-:W-:Y:S02]  /*0840*/  UIMAD.WIDE.U32 UR32, UR11, UR34, UR30 ;  /* 0x000000220b2072a5 */ /* 0x000fe4000f8e001e */
[----:B------:R-:W-:Y:S02]  /*0850*/  UIMAD UR8, UR11, UR35, UR4 ;  /* 0x000000230b0872a4 */ /* 0x000fe4000f8e0204 */
[----:B------:R-:W-:Y:S01]  /*0860*/  ULEA.HI.X UR18, UR18, UR5, UR28, 0x1, UP1 ;  /* 0x0000000512127291 */ /* 0x000fe200088f0c1c */
[----:B------:R-:W-:Y:S01]  /*0870*/  ULDC.64 UR30, c[0x0][0x278] ;  /* 0x00009e00001e7ab9 */ /* 0x000fe20000000a00 */
[----:B------:R-:W-:-:S02]  /*0880*/  UIADD3 UR48, UP1, UR23, UR32, URZ ;  /* 0x0000002017307290 */ /* 0x000fc4000ff3e03f */
[----:B------:R-:W-:Y:S01]  /*0890*/  UIADD3 UR32, UR33, UR8, URZ ;  /* 0x0000000821207290 */ /* 0x000fe2000fffe03f */
[----:B------:R-:W-:Y:S01]  /*08a0*/  ULDC.64 UR4, c[0x0][0x2d8] ;  /* 0x0000b60000047ab9 */ /* 0x000fe20000000a00 */
[----:B------:R-:W-:Y:S02]  /*08b0*/  UIADD3 UR29, UR7, UR12, URZ ;  /* 0x0000000c071d7290 */ /* 0x000fe4000fffe03f */
[----:B------:R-:W-:Y:S02]  /*08c0*/  UIMAD UR8, UR15, UR30, URZ ;  /* 0x0000001e0f0872a4 */ /* 0x000fe4000f8e023f */
[----:B------:R-:W-:Y:S01]  /*08d0*/  ULEA UR7, UP2, UR48, UR4, 0x1 ;  /* 0x0000000430077291 */ /* 0x000fe2000f84083f */
[----:B------:R-:W-:Y:S01]  /*08e0*/  UMOV UR28, UR6 ;  /* 0x00000006001c7c82 */ /* 0x000fe20008000000 */
[----:B------:R-:W-:Y:S02]  /*08f0*/  UIADD3.X UR4, UR19, UR32, URZ, UP1, !UPT ;  /* 0x0000002013047290 */ /* 0x000fe40008ffe43f */
[----:B------:R-:W-:-:S02]  /*0900*/  UIMAD.WIDE.U32 UR28, UR11, UR30, UR28 ;  /* 0x0000001e0b1c72a5 */ /* 0x000fc4000f8e001c */
[----:B------:R-:W-:Y:S01]  /*0910*/  UIMAD UR8, UR11, UR31, UR8 ;  /* 0x0000001f0b0872a4 */ /* 0x000fe2000f8e0208 */
[----:B------:R-:W-:Y:S01]  /*0920*/  @UP0 ULDC UR6, c[0x0][0x214] ;  /* 0x0000850000060ab9 */ /* 0x000fe20000000800 */
[----:B------:R-:W-:Y:S02]  /*0930*/  ULEA.HI.X UR48, UR48, UR5, UR4, 0x1, UP2 ;  /* 0x0000000530307291 */ /* 0x000fe400090f0c04 */
[----:B------:R-:W-:Y:S02]  /*0940*/  @UP0 UIMAD UR6, UR51, UR6, UR10 ;  /* 0x00000006330602a4 */ /* 0x000fe4000f8e020a */
[----:B------:R-:W-:Y:S02]  /*0950*/  UISETP.GE.AND UP1, UPT, UR22, 0x1, UPT ;  /* 0x000000011600788c */ /* 0x000fe4000bf26270 */
        /* <DEDUP_REMOVED lines=25> */
[----:B------:R-:W-:Y:S01]  /*0af0*/  ULDC UR12, c[0x0][0x224] ;  /* 0x00008900000c7ab9 */ /* 0x000fe20000000800 */
[----:B------:R-:W-:Y:S01]  /*0b00*/  UMOV UR17, UR9 ;  /* 0x0000000900117c82 */ /* 0x000fe20008000000 */
[----:B------:R2:W-:Y:S01]  /*0b10*/  STL [R1+0x7c], RZ ;  /* 0x00007cff01007387 */ /* 0x0005e20000100800 */
[----:B------:R-:W-:Y:S01]  /*0b20*/  UMOV UR19, UR7 ;  /* 0x0000000700137c82 */ /* 0x000fe20008000000 */
        /* <DEDUP_REMOVED lines=8> */
.L_x_3231:
[----:B------:R-:W-:Y:S01]  /*0bb0*/  BAR.SYNC.DEFER_BLOCKING 0x0 ;  /* 0x0000000000007b1d */ /* 0x000fe20000010000 */
[----:B------:R-:W-:Y:S02]  /*0bc0*/  SHF.L.U32 R30, R32, 0x1, RZ ;  /* 0x00000001201e7819 */ /* 0x000fe400000006ff */
[----:B------:R-:W-:Y:S02]  /*0bd0*/  MOV R2, UR13 ;  /* 0x0000000d00027c02 */ /* 0x000fe40008000f00 */
[----:B------:R-:W-:Y:S02]  /*0be0*/  LOP3.LUT R30, R30, 0xffffffc0, RZ, 0xc0, !PT ;  /* 0xffffffc01e1e7812 */ /* 0x000fe400078ec0ff */
        /* <DEDUP_REMOVED lines=26> */
[----:B----4-:R-:W-:Y:S01]  /*0d90*/  STS.128 [R28+0x200], R36 ;  /* 0x000200241c007388 */ /* 0x010fe20000000c00 */
[----:B------:R-:W-:-:S03]  /*0da0*/  NOP ;  /* 0x0000000000007918 */ /* 0x000fc60000000000 */
[----:B------:R-:W1:Y:S04]  /*0db0*/  LDS.128 R12, [R27] ;  /* 0x000000001b0c7984 */ /* 0x000e680000000c00 */
[----:B------:R-:W2:Y:S01]  /*0dc0*/  LDS.128 R4, [R27+0x10] ;  /* 0x000010001b047984 */ /* 0x000ea20000000c00 */
[----:B------:R-:W-:Y:S06]  /*0dd0*/  BAR.SYNC.DEFER_BLOCKING 0x0 ;  /* 0x0000000000007b1d */ /* 0x000fec0000010000 */
[----:B------:R-:W4:Y:S04]  /*0de0*/  LDG.E.128 R40, desc[UR20][R2.64] ;  /* 0x0000001402287981 */ /* 0x000f28000c1e1d00 */
[----:B------:R5:W3:Y:S01]  /*0df0*/  LDG.E.128 R52, desc[UR20][R2.64+0x200] ;  /* 0x0002001402347981 */ /* 0x000ae2000c1e1d00 */
[----:B0-----:R-:W-:-:S02]  /*0e00*/  SHF.L.U32 R20, R48, 0x10, RZ ;  /* 0x0000001030147819 */ /* 0x001fc400000006ff */
[----:B------:R-:W-:-:S04]  /*0e10*/  PRMT R0, R48, 0x7632, R0 ;  /* 0x0000763230007816 */ /* 0x000fc80000000000 */
[----:B-----5:R-:W-:Y:S02]  /*0e20*/  SHF.L.U32 R3, R0, 0x10, RZ ;  /* 0x0000001000037819 */ /* 0x020fe400000006ff */
[C---:B------:R-:W-:Y:S02]  /*0e30*/  SHF.L.U32 R2, R49.reuse, 0x10, RZ ;  /* 0x0000001031027819 */ /* 0x040fe400000006ff */
[----:B------:R-:W-:-:S04]  /*0e40*/  PRMT R0, R49, 0x7632, R0 ;  /* 0x0000763231007816 */ /* 0x000fc80000000000 */
[----:B------:R-:W-:Y:S02]  /*0e50*/  SHF.L.U32 R21, R0, 0x10, RZ ;  /* 0x0000001000157819 */ /* 0x000fe400000006ff */
[----:B------:R-:W-:Y:S02]  /*0e60*/  PRMT R0, R50, 0x7632, R0 ;  /* 0x0000763232007816 */ /* 0x000fe40000000000 */
[----:B-1----:R-:W-:-:S05]  /*0e70*/  SHF.L.U32 R26, R12, 0x10, RZ ;  /* 0x000000100c1a7819 */ /* 0x002fca00000006ff */
[----:B------:R-:W-:Y:S01]  /*0e80*/  FADD.FTZ R26, R26, UR5 ;  /* 0x000000051a1a7e21 */ /* 0x000fe20008010000 */
[----:B------:R-:W-:-:S04]  /*0e90*/  PRMT R12, R12, 0x7632, R12 ;  /* 0x000076320c0c7816 */ /* 0x000fc8000000000c */
[----:B------:R-:W-:Y:S02]  /*0ea0*/  FSETP.GTU.FTZ.AND P2, PT, R26, 20, PT ;  /* 0x41a000001a00780b */ /* 0x000fe40003f5c000 */
[----:B------:R-:W-:Y:S02]  /*0eb0*/  SHF.L.U32 R25, R13, 0x10, RZ ;  /* 0x000000100d197819 */ /* 0x000fe400000006ff */
[----:B------:R-:W-:Y:S02]  /*0ec0*/  SHF.L.U32 R23, R15, 0x10, RZ ;  /* 0x000000100f177819 */ /* 0x000fe400000006ff */
[----:B--2---:R-:W-:Y:S02]  /*0ed0*/  SHF.L.U32 R22, R4, 0x10, RZ ;  /* 0x0000001004167819 */ /* 0x004fe400000006ff */
[----:B------:R-:W-:Y:S01]  /*0ee0*/  SHF.L.U32 R12, R12, 0x10, RZ ;  /* 0x000000100c0c7819 */ /* 0x000fe200000006ff */
[----:B------:R-:W-:Y:S01]  /*0ef0*/  FADD.FTZ R25, R25, UR5 ;  /* 0x0000000519197e21 */ /* 0x000fe20008010000 */
[----:B------:R-:W-:Y:S01]  /*0f00*/  FADD.FTZ R23, R23, UR5 ;  /* 0x0000000517177e21 */ /* 0x000fe20008010000 */
[----:B------:R-:W-:Y:S01]  /*0f10*/  FADD.FTZ R22, R22, UR5 ;  /* 0x0000000516167e21 */ /* 0x000fe20008010000 */
[----:B------:R-:W-:Y:S01]  /*0f20*/  PRMT R13, R13, 0x7632, R13 ;  /* 0x000076320d0d7816 */ /* 0x000fe2000000000d */
[----:B------:R-:W-:Y:S01]  /*0f30*/  BSSY B0, `(.L_x_3154) ;  /* 0x0000062000007945 */ /* 0x000fe20003800000 */
[----:B------:R-:W-:-:S02]  /*0f40*/  FSETP.GTU.FTZ.AND P1, PT, R25, 20, PT ;  /* 0x41a000001900780b */ /* 0x000fc40003f3c000 */
[----:B------:R-:W-:Y:S02]  /*0f50*/  FSETP.GTU.FTZ.AND P4, PT, R23, 20, PT ;  /* 0x41a000001700780b */ /* 0x000fe40003f9c000 */
[----:B------:R-:W-:Y:S02]  /*0f60*/  FSETP.GTU.FTZ.AND P3, PT, R22, 20, PT ;  /* 0x41a000001600780b */ /* 0x000fe40003f7c000 */
[----:B------:R-:W-:Y:S01]  /*0f70*/  SHF.L.U32 R13, R13, 0x10, RZ ;  /* 0x000000100d0d7819 */ /* 0x000fe200000006ff */
[----:B----4-:R-:W-:Y:S04]  /*0f80*/  STS.128 [R28], R40 ;  /* 0x000000281c007388 */ /* 0x010fe80000000c00 */
[----:B---3--:R-:W-:Y:S01]  /*0f90*/  STS.128 [R28+0x200], R52 ;  /* 0x000200341c007388 */ /* 0x008fe20000000c00 */
[----:B------:R-:W-:-:S03]  /*0fa0*/  NOP ;  /* 0x0000000000007918 */ /* 0x000fc60000000000 */
[----:B------:R-:W0:Y:S04]  /*0fb0*/  LDS.128 R16, [R27] ;  /* 0x000000001b107984 */ /* 0x000e280000000c00 */
[----:B------:R-:W1:Y:S01]  /*0fc0*/  LDS.128 R8, [R27+0x10] ;  /* 0x000010001b087984 */ /* 0x000e620000000c00 */
[C---:B0-----:R-:W-:Y:S02]  /*0fd0*/  SHF.L.U32 R65, R16.reuse, 0x10, RZ ;  /* 0x0000001010417819 */ /* 0x041fe400000006ff */
[----:B------:R-:W-:Y:S02]  /*0fe0*/  PRMT R16, R16, 0x7632, R16 ;  /* 0x0000763210107816 */ /* 0x000fe40000000010 */
[----:B------:R-:W-:Y:S01]  /*0ff0*/  SHF.L.U32 R64, R17, 0x10, RZ ;  /* 0x0000001011407819 */ /* 0x000fe200000006ff */
[----:B------:R-:W-:Y:S01]  /*1000*/  FFMA.FTZ R20, R65, R20, R24 ;  /* 0x0000001441147223 */ /* 0x000fe20000010018 */
[----:B------:R-:W-:-:S02]  /*1010*/  SHF.L.U32 R59, R16, 0x10, RZ ;  /* 0x00000010103b7819 */ /* 0x000fc400000006ff */
[----:B------:R-:W-:Y:S02]  /*1020*/  PRMT R17, R17, 0x7632, R17 ;  /* 0x0000763211117816 */ /* 0x000fe40000000011 */
[C---:B------:R-:W-:Y:S01]  /*1030*/  SHF.L.U32 R63, R18.reuse, 0x10, RZ ;  /* 0x00000010123f7819 */ /* 0x040fe200000006ff */
[----:B------:R-:W-:Y:S01]  /*1040*/  FFMA.FTZ R3, R59, R3, R20 ;  /* 0x000000033b037223 */ /* 0x000fe20000010014 */
[----:B------:R-:W-:Y:S02]  /*1050*/  PRMT R18, R18, 0x7632, R18 ;  /* 0x0000763212127816 */ /* 0x000fe40000000012 */
[----:B------:R-:W-:Y:S01]  /*1060*/  SHF.L.U32 R62, R19, 0x10, RZ ;  /* 0x00000010133e7819 */ /* 0x000fe200000006ff */
[----:B------:R0:W-:Y:S01]  /*1070*/  STL [R1+0x30], R65 ;  /* 0x0000304101007387 */ /* 0x0001e20000100800 */
[----:B------:R-:W-:Y:S01]  /*1080*/  SHF.L.U32 R58, R17, 0x10, RZ ;  /* 0x00000010113a7819 */ /* 0x000fe200000006ff */
[----:B------:R-:W2:Y:S01]  /*1090*/  LDC R16, c[0x0][0x21c] ;  /* 0x00008700ff107b82 */ /* 0x000ea20000000800 */
[----:B------:R-:W-:Y:S01]  /*10a0*/  PRMT R19, R19, 0x7632, R19 ;  /* 0x0000763213137816 */ /* 0x000fe20000000013 */
[----:B------:R-:W-:Y:S01]  /*10b0*/  FFMA.FTZ R2, R64, R2, R3 ;  /* 0x0000000240027223 */ /* 0x000fe20000010003 */
[----:B-1----:R-:W-:Y:S01]  /*10c0*/  SHF.L.U32 R61, R8, 0x10, RZ ;  /* 0x00000010083d7819 */ /* 0x002fe200000006ff */
[----:B------:R0:W-:Y:S01]  /*10d0*/  STL [R1+0x2c], R59 ;  /* 0x00002c3b01007387 */ /* 0x0001e20000100800 */
[----:B------:R-:W-:-:S02]  /*10e0*/  SHF.L.U32 R57, R18, 0x10, RZ ;  /* 0x0000001012397819 */ /* 0x000fc400000006ff */
[----:B------:R-:W-:Y:S01]  /*10f0*/  PRMT R8, R8, 0x7632, R8 ;  /* 0x0000763208087816 */ /* 0x000fe20000000008 */
[----:B------:R0:W-:Y:S01]  /*1100*/  STL [R1+0x28], R64 ;  /* 0x0000284001007387 */ /* 0x0001e20000100800 */
[----:B------:R-:W-:Y:S01]  /*1110*/  SHF.L.U32 R56, R19, 0x10, RZ ;  /* 0x0000001013387819 */ /* 0x000fe200000006ff */
[----:B------:R-:W-:Y:S01]  /*1120*/  FFMA.FTZ R2, R58, R21, R2 ;  /* 0x000000153a027223 */ /* 0x000fe20000010002 */
[----:B------:R-:W-:Y:S01]  /*1130*/  SHF.L.U32 R3, R50, 0x10, RZ ;  /* 0x0000001032037819 */ /* 0x000fe200000006ff */
[----:B------:R0:W-:Y:S01]  /*1140*/  STL [R1+0x24], R58 ;  /* 0x0000243a01007387 */ /* 0x0001e20000100800 */
[----:B------:R-:W-:Y:S02]  /*1150*/  SHF.L.U32 R35, R8, 0x10, RZ ;  /* 0x0000001008237819 */ /* 0x000fe400000006ff */
[----:B------:R-:W-:Y:S01]  /*1160*/  SHF.L.U32 R60, R9, 0x10, RZ ;  /* 0x00000010093c7819 */ /* 0x000fe200000006ff */
[----:B------:R0:W-:Y:S01]  /*1170*/  STL [R1+0x20], R63 ;  /* 0x0000203f01007387 */ /* 0x0001e20000100800 */
[----:B------:R-:W-:-:S03]  /*1180*/  FFMA.FTZ R2, R63, R3, R2 ;  /* 0x000000033f027223 */ /* 0x000fc60000010002 */
[----:B------:R0:W-:Y:S01]  /*1190*/  STL [R1+0x1c], R57 ;  /* 0x00001c3901007387 */ /* 0x0001e20000100800 */
[----:B------:R-:W-:-:S03]  /*11a0*/  SHF.L.U32 R3, R0, 0x10, RZ ;  /* 0x0000001000037819 */ /* 0x000fc600000006ff */
[----:B------:R0:W-:Y:S04]  /*11b0*/  STL [R1+0x18], R62 ;  /* 0x0000183e01007387 */ /* 0x0001e80000100800 */
[----:B------:R0:W-:Y:S04]  /*11c0*/  STL [R1+0x14], R56 ;  /* 0x0000143801007387 */ /* 0x0001e80000100800 */
[----:B------:R0:W-:Y:S04]  /*11d0*/  STL [R1+0x10], R61 ;  /* 0x0000103d01007387 */ /* 0x0001e80000100800 */
[----:B------:R0:W-:Y:S01]  /*11e0*/  STL [R1+0xc], R35 ;  /* 0x00000c2301007387 */ /* 0x0001e20000100800 */
[----:B------:R-:W-:-:S03]  /*11f0*/  PRMT R0, R51, 0x7632, R0 ;  /* 0x0000763233007816 */ /* 0x000fc60000000000 */
[----:B------:R0:W-:Y:S01]  /*1200*/  STL [R1+0x8], R60 ;  /* 0x0000083c01007387 */ /* 0x0001e20000100800 */
[----:B------:R-:W-:Y:S01]  /*1210*/  SHF.L.U32 R17, R51, 0x10, RZ ;  /* 0x0000001033117819 */ /* 0x000fe200000006ff */
[----:B------:R-:W-:Y:S01]  /*1220*/  FFMA.FTZ R2, R57, R3, R2 ;  /* 0x0000000339027223 */ /* 0x000fe20000010002 */
[----:B------:R-:W-:-:S03]  /*1230*/  SHF.L.U32 R3, R0, 0x10, RZ ;  /* 0x0000001000037819 */ /* 0x000fc600000006ff */
[----:B------:R-:W-:Y:S01]  /*1240*/  FFMA.FTZ R2, R62, R17, R2 ;  /* 0x000000113e027223 */ /* 0x000fe20000010002 */
[----:B------:R-:W-:Y:S02]  /*1250*/  SHF.L.U32 R24, R14, 0x10, RZ ;  /* 0x000000100e187819 */ /* 0x000fe400000006ff */
[----:B------:R-:W-:Y:S01]  /*1260*/  SHF.L.U32 R17, R44, 0x10, RZ ;  /* 0x000000102c117819 */ /* 0x000fe200000006ff */
[----:B------:R-:W-:Y:S01]  /*1270*/  FFMA.FTZ R2, R56, R3, R2 ;  /* 0x0000000338027223 */ /* 0x000fe20000010002 */
[----:B------:R-:W-:Y:S01]  /*1280*/  PRMT R0, R44, 0x7632, R0 ;  /* 0x000076322c007816 */ /* 0x000fe20000000000 */
[----:B------:R-:W-:Y:S01]  /*1290*/  FADD.FTZ R24, R24, UR5 ;  /* 0x0000000518187e21 */ /* 0x000fe20008010000 */
[----:B------:R-:W-:Y:S01]  /*12a0*/  SHF.L.U32 R20, R5, 0x10, RZ ;  /* 0x0000001005147819 */ /* 0x000fe200000006ff */
[----:B------:R-:W-:Y:S01]  /*12b0*/  FADD.FTZ R21, R12, UR5 ;  /* 0x000000050c157e21 */ /* 0x000fe20008010000 */
[----:B------:R-:W-:Y:S01]  /*12c0*/  SHF.L.U32 R3, R0, 0x10, RZ ;  /* 0x0000001000037819 */ /* 0x000fe200000006ff */
[----:B------:R-:W-:Y:S01]  /*12d0*/  FFMA.FTZ R2, R61, R17, R2 ;  /* 0x000000113d027223 */ /* 0x000fe20000010002 */
[----:B--2---:R-:W-:Y:S01]  /*12e0*/  ISETP.GE.AND P5, PT, R16, 0x1, PT ;  /* 0x000000011000780c */ /* 0x004fe20003fa6270 */
[----:B------:R-:W-:Y:S01]  /*12f0*/  FADD.FTZ R20, R20, UR5 ;  /* 0x0000000514147e21 */ /* 0x000fe20008010000 */
[----:B------:R-:W-:Y:S01]  /*1300*/  FSETP.GTU.FTZ.AND P0, PT, R24, 20, PT ;  /* 0x41a000001800780b */ /* 0x000fe20003f1c000 */
[----:B------:R-:W-:Y:S01]  /*1310*/  FFMA.FTZ R8, R35, R3, R2 ;  /* 0x0000000323087223 */ /* 0x000fe20000010002 */
[----:B------:R-:W-:-:S02]  /*1320*/  FSETP.GTU.FTZ.AND P6, PT, R21, 20, PT ;  /* 0x41a000001500780b */ /* 0x000fc40003fdc000 */
[C---:B------:R-:W-:Y:S02]  /*1330*/  SHF.L.U32 R17, R45.reuse, 0x10, RZ ;  /* 0x000000102d117819 */ /* 0x040fe400000006ff */
[----:B------:R-:W-:Y:S01]  /*1340*/  PRMT R12, R45, 0x7632, R12 ;  /* 0x000076322d0c7816 */ /* 0x000fe2000000000c */
[----:B0-----:R-:W-:Y:S08]  /*1350*/  @P2 BRA `(.L_x_3155) ;  /* 0x00000000007c2947 */ /* 0x001ff00003800000 */
        /* <DEDUP_REMOVED lines=31> */
.L_x_3155:
[----:B------:R-:W-:Y:S05]  /*1550*/  BSYNC B0 ;  /* 0x0000000000007941 */ /* 0x000fea0003800000 */
.L_x_3154:
[----:B------:R-:W-:Y:S01]  /*1560*/  PRMT R9, R9, 0x7632, R9 ;  /* 0x0000763209097816 */ /* 0x000fe20000000009 */
[----:B------:R-:W-:Y:S01]  /*1570*/  BSSY B0, `(.L_x_3156) ;  /* 0x0000028000007945 */ /* 0x000fe20003800000 */
[----:B------:R-:W-:Y:S01]  /*1580*/  FFMA.FTZ R8, R60, R17, R8 ;  /* 0x000000113c087223 */ /* 0x000fe20000010008 */
[----:B------:R-:W-:Y:S01]  /*1590*/  FSETP.GTU.FTZ.AND P2, PT, R20, 20, PT ;  /* 0x41a000001400780b */ /* 0x000fe20003f5c000 */
[----:B------:R-:W-:Y:S01]  /*15a0*/  FADD.FTZ R19, R13, UR5 ;  /* 0x000000050d137e21 */ /* 0x000fe20008010000 */
[----:B------:R-:W-:Y:S02]  /*15b0*/  SHF.L.U32 R34, R9, 0x10, RZ ;  /* 0x0000001009227819 */ /* 0x000fe400000006ff */
[----:B------:R-:W-:Y:S02]  /*15c0*/  SHF.L.U32 R17, R12, 0x10, RZ ;  /* 0x000000100c117819 */ /* 0x000fe400000006ff */
[----:B------:R-:W-:Y:S01]  /*15d0*/  SHF.L.U32 R18, R6, 0x10, RZ ;  /* 0x0000001006127819 */ /* 0x000fe200000006ff */
[----:B------:R0:W-:Y:S01]  /*15e0*/  STL [R1+0x4], R34 ;  /* 0x0000042201007387 */ /* 0x0001e20000100800 */
        /* <DEDUP_REMOVED lines=32> */
.L_x_3157:
[----:B------:R-:W-:Y:S05]  /*17f0*/  BSYNC B0 ;  /* 0x0000000000007941 */ /* 0x000fea0003800000 */
.L_x_3156:
[----:B------:R-:W-:Y:S01]  /*1800*/  SHF.L.U32 R36, R10, 0x10, RZ ;  /* 0x000000100a247819 */ /* 0x000fe200000006ff */
[----:B------:R-:W-:Y:S01]  /*1810*/  BSSY B0, `(.L_x_3158) ;  /* 0x0000027000007945 */ /* 0x000fe20003800000 */
[----:B------:R-:W-:Y:S01]  /*1820*/  FSETP.GTU.FTZ.AND P6, PT, R19, 20, PT ;  /* 0x41a000001300780b */ /* 0x000fe20003fdc000 */
[----:B------:R-:W-:Y:S01]  /*1830*/  FFMA.FTZ R8, R34, R17, R8 ;  /* 0x0000001122087223 */ /* 0x000fe20000010008 */
[----:B------:R-:W-:Y:S01]  /*1840*/  SHF.L.U32 R9, R46, 0x10, RZ ;  /* 0x000000102e097819 */ /* 0x000fe200000006ff */
[----:B------:R1:W-:Y:S01]  /*1850*/  STL [R1], R36 ;  /* 0x0000002401007387 */ /* 0x0003e20000100800 */
[----:B------:R-:W-:Y:S01]  /*1860*/  PRMT R14, R14, 0x7632, R14 ;  /* 0x000076320e0e7816 */ /* 0x000fe2000000000e */
[----:B------:R-:W-:Y:S01]  /*1870*/  FADD.FTZ R18, R18, UR5 ;  /* 0x0000000512127e21 */ /* 0x000fe20008010000 */
[----:B------:R-:W-:Y:S07]  /*1880*/  @P1 BRA `(.L_x_3159) ;  /* 0x00000000007c1947 */ /* 0x000fee0003800000 */
        /* <DEDUP_REMOVED lines=31> */
.L_x_3159:
[----:B------:R-:W-:Y:S05]  /*1a80*/  BSYNC B0 ;  /* 0x0000000000007941 */ /* 0x000fea0003800000 */
.L_x_3158:
[----:B------:R-:W-:Y:S01]  /*1a90*/  SHF.L.U32 R14, R14, 0x10, RZ ;  /* 0x000000100e0e7819 */ /* 0x000fe200000006ff */
[----:B------:R-:W-:Y:S01]  /*1aa0*/  BSSY B0, `(.L_x_3160) ;  /* 0x0000027000007945 */ /* 0x000fe20003800000 */
[--C-:B------:R-:W-:Y:S01]  /*1ab0*/  FFMA.FTZ R12, R36, R9, R8.reuse ;  /* 0x00000009240c7223 */ /* 0x100fe20000010008 */
        /* <DEDUP_REMOVED lines=37> */
.L_x_3161:
[----:B------:R-:W-:Y:S05]  /*1d10*/  BSYNC B0 ;  /* 0x0000000000007941 */ /* 0x000fea0003800000 */
.L_x_3160:
        /* <DEDUP_REMOVED lines=40> */
.L_x_3163:
[----:B------:R-:W-:Y:S05]  /*1fa0*/  BSYNC B0 ;  /* 0x0000000000007941 */ /* 0x000fea0003800000 */
.L_x_3162:
[----:B------:R-:W-:Y:S01]  /*1fb0*/  BSSY B0, `(.L_x_3164) ;  /* 0x0000028000007945 */ /* 0x000fe20003800000 */
[----:B------:R-:W-:Y:S01]  /*1fc0*/  FFMA.FTZ R9, R163, R8, R12 ;  /* 0x00000008a3097223 */ /* 0x000fe2000001000c */
        /* <DEDUP_REMOVED lines=38> */
.L_x_3165:
[----:B------:R-:W-:Y:S05]  /*2230*/  BSYNC B0 ;  /* 0x0000000000007941 */ /* 0x000fea0003800000 */
.L_x_3164:
        /* <DEDUP_REMOVED lines=40> */
.L_x_3167:
[----:B------:R-:W-:Y:S05]  /*24c0*/  BSYNC B0 ;  /* 0x0000000000007941 */ /* 0x000fea0003800000 */
.L_x_3166:
        /* <DEDUP_REMOVED lines=41> */
.L_x_3169:
[----:B------:R-:W-:Y:S05]  /*2760*/  BSYNC B0 ;  /* 0x0000000000007941 */ /* 0x000fea0003800000 */
.L_x_3168:
        /* <DEDUP_REMOVED lines=39> */
.L_x_3171:
[----:B------:R-:W-:Y:S05]  /*29e0*/  BSYNC B0 ;  /* 0x0000000000007941 */ /* 0x000fea0003800000 */
.L_x_3170:
        /* <DEDUP_REMOVED lines=38> */
.L_x_3173:
[----:B------:R-:W-:Y:S05]  /*2c50*/  BSYNC B0 ;  /* 0x0000000000007941 */ /* 0x000fea0003800000 */
.L_x_3172:
[----:B------:R-:W-:Y:S01]  /*2c60*/  BSSY B0, `(.L_x_3174) ;  /* 0x0000026000007945 */ /* 0x000fe20003800000 */
[----:B------:R-:W-:Y:S01]  /*2c70*/  HFMA2.MMA R151, -RZ, RZ, 0, 0 ;  /* 0x00000000ff977435 */ /* 0x000fe200000001ff */
[----:B------:R-:W-:Y:S02]  /*2c80*/  FSETP.GTU.FTZ.AND P4, PT, R10, 20, PT ;  /* 0x41a000000a00780b */ /* 0x000fe40003f9c000 */
[----:B------:R-:W-:Y:S02]  /*2c90*/  CS2R R8, SRZ ;  /* 0x0000000000087805 */ /* 0x000fe4000001ff00 */
[----:B------:R-:W-:Y:S02]  /*2ca0*/  MOV R144, RZ ;  /* 0x000000ff00907202 */ /* 0x000fe40000000f00 */
[----:B------:R-:W-:Y:S01]  /*2cb0*/  CS2R R6, SRZ ;  /* 0x0000000000067805 */ /* 0x000fe2000001ff00 */
[----:B------:R-:W-:Y:S06]  /*2cc0*/  @P2 BRA `(.L_x_3175) ;  /* 0x00000000007c2947 */ /* 0x000fec0003800000 */
        /* <DEDUP_REMOVED lines=31> */
.L_x_3175:
[----:B------:R-:W-:Y:S05]  /*2ec0*/  BSYNC B0 ;  /* 0x0000000000007941 */ /* 0x000fea0003800000 */
.L_x_3174:
[----:B------:R-:W-:Y:S04]  /*2ed0*/  BSSY B0, `(.L_x_3176) ;  /* 0x0000021000007945 */ /* 0x000fe80003800000 */
[----:B------:R-:W-:Y:S05]  /*2ee0*/  @P6 BRA `(.L_x_3177) ;  /* 0x00000000007c6947 */ /* 0x000fea0003800000 */
        /* <DEDUP_REMOVED lines=31> */
.L_x_3177:
[----:B------:R-:W-:Y:S05]  /*30e0*/  BSYNC B0 ;  /* 0x0000000000007941 */ /* 0x000fea0003800000 */
.L_x_3176:
        /* <DEDUP_REMOVED lines=33> */
.L_x_3179:
[----:B------:R-:W-:Y:S05]  /*3300*/  BSYNC B0 ;  /* 0x0000000000007941 */ /* 0x000fea0003800000 */
.L_x_3178:
        /* <DEDUP_REMOVED lines=33> */
.L_x_3181:
[----:B------:R-:W-:Y:S05]  /*3520*/  BSYNC B0 ;  /* 0x0000000000007941 */ /* 0x000fea0003800000 */
.L_x_3180:
        /* <DEDUP_REMOVED lines=33> */
.L_x_3183:
[----:B------:R-:W-:Y:S05]  /*3740*/  BSYNC B0 ;  /* 0x0000000000007941 */ /* 0x000fea0003800000 */
.L_x_3182:
        /* <DEDUP_REMOVED lines=33> */
.L_x_3185:
[----:B------:R-:W-:Y:S05]  /*3960*/  BSYNC B0 ;  /* 0x0000000000007941 */ /* 0x000fea0003800000 */
.L_x_3184:
[----:B--2---:R-:W-:Y:S01]  /*3970*/  FMUL.FTZ R0, R65, UR4 ;  /* 0x0000000441007c20 */ /* 0x004fe20008410000 */
[----:B------:R-:W-:Y:S01]  /*3980*/  FMUL.FTZ R3, R64, UR4 ;  /* 0x0000000440037c20 */ /* 0x000fe20008410000 */
[----:B------:R-:W-:Y:S01]  /*3990*/  FMUL.FTZ R2, R63, UR4 ;  /* 0x000000043f027c20 */ /* 0x000fe20008410000 */
[----:B------:R-:W-:Y:S01]  /*39a0*/  BAR.SYNC.DEFER_BLOCKING 0x0 ;  /* 0x0000000000007b1d */ /* 0x000fe20000010000 */
[----:B------:R-:W-:-:S05]  /*39b0*/  HFMA2.MMA R5, -RZ, RZ, 0, 0 ;  /* 0x00000000ff057435 */ /* 0x000fca00000001ff */
[----:B------:R2:W-:Y:S04]  /*39c0*/  STL [R1+0x70], R0 ;  /* 0x0000700001007387 */ /* 0x0005e80000100800 */
[----:B------:R3:W-:Y:S04]  /*39d0*/  STL [R1+0x68], R3 ;  /* 0x0000680301007387 */ /* 0x0007e80000100800 */
[----:B------:R4:W-:Y:S01]  /*39e0*/  STL [R1+0x60], R2 ;  /* 0x0000600201007387 */ /* 0x0009e20000100800 */
[----:B--2---:R-:W-:Y:S01]  /*39f0*/  FMUL.FTZ R0, R62, UR4 ;  /* 0x000000043e007c20 */ /* 0x004fe20008410000 */
[----:B---3--:R-:W-:-:S04]  /*3a00*/  FMUL.FTZ R3, R61, UR4 ;  /* 0x000000043d037c20 */ /* 0x008fc80008410000 */
[----:B------:R2:W-:Y:S01]  /*3a10*/  STL [R1+0x58], R0 ;  /* 0x0000580001007387 */ /* 0x0005e20000100800 */
[----:B----4-:R-:W-:-:S03]  /*3a20*/  FMUL.FTZ R2, R60, UR4 ;  /* 0x000000043c027c20 */ /* 0x010fc60008410000 */
        /* <DEDUP_REMOVED lines=18> */
[----:B------:R3:W-:Y:S01]  /*3b50*/  STL [R1+0x44], R3 ;  /* 0x0000440301007387 */ /* 0x0007e20000100800 */
[----:B--2---:R-:W-:-:S05]  /*3b60*/  FMUL.FTZ R0, R161, UR4 ;  /* 0x00000004a1007c20 */ /* 0x004fca0008410000 */
        /* <DEDUP_REMOVED lines=19> */
.L_x_3230:
[----:B------:R-:W-:Y:S02]  /*3ca0*/  USHF.R.S32.HI UR55, URZ, 0x1f, UR7 ;  /* 0x0000001f3f377899 */ /* 0x000fe40008011407 */
[----:B------:R-:W-:Y:S02]  /*3cb0*/  UIMAD.WIDE.U32 UR46, UR7, UR32, URZ ;  /* 0x00000020072e72a5 */ /* 0x000fe4000f8e003f */
[----:B------:R-:W-:Y:S02]  /*3cc0*/  UIMAD UR56, UR55, UR32, URZ ;  /* 0x00000020373872a4 */ /* 0x000fe4000f8e023f */
[----:B------:R-:W-:Y:S02]  /*3cd0*/  ULEA UR57, UP0, UR46, UR19, 0x1 ;  /* 0x000000132e397291 */ /* 0x000fe4000f80083f */
[----:B------:R-:W-:-:S04]  /*3ce0*/  UIMAD UR56, UR7, UR33, UR56 ;  /* 0x00000021073872a4 */ /* 0x000fc8000f8e0238 */
[----:B------:R-:W-:Y:S01]  /*3cf0*/  UIADD3 UR47, UR47, UR56, URZ ;  /* 0x000000382f2f7290 */ /* 0x000fe2000fffe03f */
[----:B---3--:R-:W-:-:S03]  /*3d00*/  MOV R2, UR57 ;  /* 0x0000003900027c02 */ /* 0x008fc60008000f00 */
[----:B------:R-:W-:-:S06]  /*3d10*/  ULEA.HI.X UR46, UR46, UR48, UR47, 0x1, UP0 ;  /* 0x000000302e2e7291 */ /* 0x000fcc00080f0c2f */
[----:B------:R-:W-:-:S03]  /*3d20*/  MOV R3, UR46 ;  /* 0x0000002e00037c02 */ /* 0x000fc60008000f00 */
[----:B------:R-:W-:-:S05]  /*3d30*/  IMAD.WIDE R2, R29, 0x10, R2 ;  /* 0x000000101d027825 */ /* 0x000fca00078e0202 */
[----:B01----:R-:W2:Y:S04]  /*3d40*/  LDG.E.128 R36, desc[UR20][R2.64] ;  /* 0x0000001402247981 */ /* 0x003ea8000c1e1d00 */
[----:B------:R1:W3:Y:S01]  /*3d50*/  LDG.E.128 R40, desc[UR20][R2.64+0x200] ;  /* 0x0002001402287981 */ /* 0x0002e2000c1e1d00 */
        /* <DEDUP_REMOVED lines=11> */
[----:B------:R-:W-:-:S04]  /*3e10*/  UIADD3 UR56, UR47, UR56, URZ ;  /* 0x000000382f387290 */ /* 0x000fc8000fffe03f */
[----:B------:R-:W-:Y:S01]  /*3e20*/  ULEA.HI.X UR56, UR46, UR35, UR56, 0x2, UP0 ;  /* 0x000000232e387291 */ /* 0x000fe200080f1438 */
[----:B0-----:R-:W-:Y:S01]  /*3e30*/  MOV R34, UR58 ;  /* 0x0000003a00227c02 */ /* 0x001fe20008000f00 */
[----:B------:R-:W-:-:S04]  /*3e40*/  UIMAD.WIDE.U32 UR46, UR7, UR40, URZ ;  /* 0x00000028072e72a5 */ /* 0x000fc8000f8e003f */
[----:B------:R-:W-:Y:S01]  /*3e50*/  MOV R35, UR56 ;  /* 0x0000003800237c02 */ /* 0x000fe20008000f00 */
[----:B------:R-:W-:-:S04]  /*3e60*/  ULEA UR56, UP0, UR46, UR49, 0x1 ;  /* 0x000000312e387291 */ /* 0x000fc8000f80083f */
[----:B------:R-:W4:Y:S01]  /*3e70*/  LDG.E R34, desc[UR20][R34.64] ;  /* 0x0000001422227981 */ /* 0x000f22000c1e1900 */
[----:B------:R-:W-:Y:S01]  /*3e80*/  UIADD3 UR47, UR47, UR57, URZ ;  /* 0x000000392f2f7290 */ /* 0x000fe2000fffe03f */
[----:B-1----:R-:W-:-:S03]  /*3e90*/  MOV R2, UR56 ;  /* 0x0000003800027c02 */ /* 0x002fc60008000f00 */
[----:B------:R-:W-:-:S06]  /*3ea0*/  ULEA.HI.X UR46, UR46, UR50, UR47, 0x1, UP0 ;  /* 0x000000322e2e7291 */ /* 0x000fcc00080f0c2f */
[----:B------:R-:W-:-:S03]  /*3eb0*/  MOV R3, UR46 ;  /* 0x0000002e00037c02 */ /* 0x000fc60008000f00 */
[----:B------:R-:W-:Y:S01]  /*3ec0*/  IMAD.WIDE R2, R29, 0x10, R2 ;  /* 0x000000101d027825 */ /* 0x000fe200078e0202 */
[----:B--2---:R0:W-:Y:S04]  /*3ed0*/  STS.128 [R28], R36 ;  /* 0x000000241c007388 */ /* 0x0041e80000000c00 */
[----:B---3--:R1:W-:Y:S01]  /*3ee0*/  STS.128 [R28+0x200], R40 ;  /* 0x000200281c007388 */ /* 0x0083e20000000c00 */
[----:B------:R-:W-:Y:S01]  /*3ef0*/  NOP ;  /* 0x0000000000007918 */ /* 0x000fe20000000000 */
[C---:B------:R-:W-:Y:S01]  /*3f00*/  LOP3.LUT P0, RZ, R32.reuse, 0x1f, RZ, 0xc0, !PT ;  /* 0x0000001f20ff7812 */ /* 0x040fe2000780c0ff */
[----:B------:R-:W2:Y:S01]  /*3f10*/  S2R R165, SR_LANEID ;  /* 0x0000000000a57919 */ /* 0x000ea20000000000 */
[----:B0-----:R-:W3:Y:S04]  /*3f20*/  LDG.E.128 R36, desc[UR20][R2.64] ;  /* 0x0000001402247981 */ /* 0x001ee8000c1e1d00 */
[----:B-1----:R0:W3:Y:S01]  /*3f30*/  LDG.E.128 R40, desc[UR20][R2.64+0x200] ;  /* 0x0002001402287981 */ /* 0x0020e2000c1e1d00 */
[----:B------:R-:W-:Y:S01]  /*3f40*/  MOV R0, UR12 ;  /* 0x0000000c00007c02 */ /* 0x000fe20008000f00 */
[----:B------:R-:W-:Y:S01]  /*3f50*/  UIADD3 UR46, UR12, -0x1, URZ ;  /* 0xffffffff0c2e7890 */ /* 0x000fe2000fffe03f */
[----:B------:R-:W-:Y:S01]  /*3f60*/  SHF.L.U32 R30, R32, 0x1, RZ ;  /* 0x00000001201e7819 */ /* 0x000fe200000006ff */
[----:B------:R-:W1:Y:S01]  /*3f70*/  LDS.128 R52, [R27+0x10] ;  /* 0x000010001b347984 */ /* 0x000e620000000c00 */
[----:B------:R-:W-:Y:S01]  /*3f80*/  ISETP.LT.OR P2, PT, R0, 0x2, P0 ;  /* 0x000000020000780c */ /* 0x000fe20000741670 */
[----:B------:R-:W-:Y:S01]  /*3f90*/  ULEA.HI UR47, UR46, UR46, URZ, 0x1 ;  /* 0x0000002e2e2f7291 */ /* 0x000fe2000f8f083f */
[----:B------:R-:W-:Y:S01]  /*3fa0*/  LOP3.LUT R30, R30, 0xffffffc0, RZ, 0xc0, !PT ;  /* 0xffffffc01e1e7812 */ /* 0x000fe200078ec0ff */
[----:B------:R2:W1:Y:S01]  /*3fb0*/  LDS.128 R56, [R27] ;  /* 0x000000001b387984 */ /* 0x0004620000000c00 */
[C---:B------:R-:W-:Y:S01]  /*3fc0*/  ISETP.NE.AND P1, PT, R32.reuse, RZ, PT ;  /* 0x000000ff2000720c */ /* 0x040fe20003f25270 */
[----:B------:R-:W-:Y:S01]  /*3fd0*/  ULOP3.LUT UR47, UR47, 0xfffffe, URZ, 0xc0, !UPT ;  /* 0x00fffffe2f2f7892 */ /* 0x000fe2000f8ec03f */
[----:B0-----:R-:W-:Y:S01]  /*3fe0*/  MOV R2, UR12 ;  /* 0x0000000c00027c02 */ /* 0x001fe20008000f00 */
[----:B------:R-:W-:Y:S01]  /*3ff0*/  HFMA2.MMA R89, -RZ, RZ, 0, 0 ;  /* 0x00000000ff597435 */ /* 0x000fe200000001ff */
[----:B------:R-:W-:Y:S01]  /*4000*/  IADD3 R0, R32, 0x200, RZ ;  /* 0x0000020020007810 */ /* 0x000fe20007ffe0ff */
[----:B------:R-:W-:Y:S01]  /*4010*/  UIADD3 UR47, UR46, -UR47, URZ ;  /* 0x8000002f2e2f7290 */ /* 0x000fe2000fffe03f */
[----:B------:R-:W-:-:S03]  /*4020*/  MOV R88, 0x3f800000 ;  /* 0x3f80000000587802 */ /* 0x000fc60000000f00 */
[----:B------:R-:W0:Y:S01]  /*4030*/  @!P2 LDC R33, c[0x0][0x21c] ;  /* 0x00008700ff21ab82 */ /* 0x000e220000000800 */
[----:B------:R-:W-:Y:S01]  /*4040*/  ULEA UR47, UR47, UR7, 0x8 ;  /* 0x000000072f2f7291 */ /* 0x000fe2000f8e403f */
[----:B------:R-:W-:Y:S02]  /*4050*/  @!P2 IADD3 R2, R2, -0x2, RZ ;  /* 0xfffffffe0202a810 */ /* 0x000fe40007ffe0ff */
[----:B----4-:R-:W-:Y:S02]  /*4060*/  R2UR UR56, R34 ;  /* 0x00000000223872ca */ /* 0x010fe400000e0000 */
[----:B--2---:R-:W-:Y:S02]  /*4070*/  IADD3 R4, R30, R165, RZ ;  /* 0x000000a51e047210 */ /* 0x004fe40007ffe0ff */
[----:B------:R-:W-:Y:S02]  /*4080*/  MOV R3, UR47 ;  /* 0x0000002f00037c02 */ /* 0x000fe40008000f00 */
[----:B------:R-:W-:-:S02]  /*4090*/  LEA R28, R4, R31, 0x4 ;  /* 0x0000001f041c7211 */ /* 0x000fc400078e20ff */
[----:B------:R-:W-:Y:S02]  /*40a0*/  IADD3 R4, R4, R165, RZ ;  /* 0x000000a504047210 */ /* 0x000fe40007ffe0ff */
[----:B------:R-:W-:Y:S02]  /*40b0*/  SEL R0, R3, R0, !P1 ;  /* 0x0000000003007207 */ /* 0x000fe40004800000 */
[----:B------:R-:W-:Y:S02]  /*40c0*/  LEA R27, R4, R31, 0x4 ;  /* 0x0000001f041b7211 */ /* 0x000fe400078e20ff */
[----:B------:R-:W-:Y:S02]  /*40d0*/  MOV R107, UR56 ;  /* 0x00000038006b7c02 */ /* 0x000fe40008000f00 */
[----:B------:R-:W-:-:S03]  /*40e0*/  MOV R3, 0x8 ;  /* 0x0000000800037802 */ /* 0x000fc60000000f00 */
[----:B------:R-:W-:Y:S01]  /*40f0*/  FMUL.FTZ R107, R107, 1.4426950216293334961 ;  /* 0x3fb8aa3b6b6b7820 */ /* 0x000fe20000410000 */
[----:B0-----:R-:W-:Y:S01]  /*4100*/  @!P2 IMAD R2, R2, R33, UR7 ;  /* 0x000000070202ae24 */ /* 0x001fe2000f8e0221 */
[----:B------:R-:W-:Y:S02]  /*4110*/  LEA R33, R0, R31, 0x2 ;  /* 0x0000001f00217211 */ /* 0x000fe400078e10ff */
[C---:B------:R-:W-:Y:S01]  /*4120*/  FMUL.FTZ R128, R107.reuse, R26 ;  /* 0x0000001a6b807220 */ /* 0x040fe20000410000 */
[----:B------:R-:W-:Y:S01]  /*4130*/  FMUL.FTZ R34, R107, R21 ;  /* 0x000000156b227220 */ /* 0x000fe20000410000 */
[----:B-1----:R-:W-:Y:S01]  /*4140*/  PRMT R102, R52, 0x7632, R102 ;  /* 0x0000763234667816 */ /* 0x002fe20000000066 */
[----:B------:R-:W-:-:S03]  /*4150*/  @!P2 IMAD.WIDE R2, R2, R3, UR22 ;  /* 0x000000160202ae25 */ /* 0x000fc6000f8e0203 */
[----:B------:R-:W-:Y:S01]  /*4160*/  MUFU.EX2 R128, R128 ;  /* 0x0000008000807308 */ /* 0x000fe20000000800 */
[C---:B------:R-:W-:Y:S02]  /*4170*/  PRMT R104, R53.reuse, 0x7632, R104 ;  /* 0x0000763235687816 */ /* 0x040fe40000000068 */
[----:B------:R-:W-:Y:S01]  /*4180*/  SHF.L.U32 R35, R53, 0x10, RZ ;  /* 0x0000001035237819 */ /* 0x000fe200000006ff */
[----:B------:R-:W-:Y:S01]  /*4190*/  FMUL.FTZ R53, R107, R19 ;  /* 0x000000136b357220 */ /* 0x000fe20000410000 */
[----:B------:R-:W-:-:S03]  /*41a0*/  PRMT R65, R48, 0x7632, R65 ;  /* 0x0000763230417816 */ /* 0x000fc60000000041 */
[----:B------:R-:W0:Y:S01]  /*41b0*/  MUFU.EX2 R34, R34 ;  /* 0x0000002200227308 */ /* 0x000e220000000800 */
[C---:B------:R-:W-:Y:S02]  /*41c0*/  PRMT R94, R56.reuse, 0x7632, R94 ;  /* 0x00007632385e7816 */ /* 0x040fe4000000005e */
[----:B------:R-:W-:Y:S01]  /*41d0*/  SHF.L.U32 R4, R56, 0x10, RZ ;  /* 0x0000001038047819 */ /* 0x000fe200000006ff */
[----:B------:R-:W-:Y:S01]  /*41e0*/  FMUL.FTZ R61, R107, R24 ;  /* 0x000000186b3d7220 */ /* 0x000fe20000410000 */
[----:B------:R-:W-:Y:S02]  /*41f0*/  SHF.L.U32 R56, R48, 0x10, RZ ;  /* 0x0000001030387819 */ /* 0x000fe400000006ff */
        /* <DEDUP_REMOVED lines=14> */
[----:B0-----:R-:W-:Y:S01]  /*42e0*/  FMUL.FTZ R111, R128, R34 ;  /* 0x00000022806f7220 */ /* 0x001fe20000410000 */
[----:B------:R-:W-:-:S02]  /*42f0*/  PRMT R67, R50, 0x7632, R67 ;  /* 0x0000763232437816 */ /* 0x000fc40000000043 */
[----:B------:R-:W-:Y:S01]  /*4300*/  MUFU.EX2 R68, R68 ;  /* 0x0000004400447308 */ /* 0x000fe20000000800 */
[----:B------:R-:W-:Y:S01]  /*4310*/  SHF.L.U32 R96, R96, 0x10, RZ ;  /* 0x0000001060607819 */ /* 0x000fe200000006ff */
[----:B------:R-:W-:Y:S01]  /*4320*/  FMUL.FTZ R83, R66, R19 ;  /* 0x0000001342537220 */ /* 0x000fe20000410000 */
[----:B------:R-:W-:Y:S01]  /*4330*/  FFMA.FTZ R93, R145, R34, R129 ;  /* 0x00000022915d7223 */ /* 0x000fe20000010081 */
[----:B------:R-:W-:Y:S01]  /*4340*/  FMUL.FTZ R82, R107, R15 ;  /* 0x0000000f6b527220 */ /* 0x000fe20000410000 */
[----:B------:R-:W-:Y:S01]  /*4350*/  SHF.L.U32 R67, R67, 0x10, RZ ;  /* 0x0000001043437819 */ /* 0x000fe200000006ff */
[----:B------:R-:W-:Y:S02]  /*4360*/  FMUL.FTZ R131, R96, R83 ;  /* 0x0000005360837220 */ /* 0x000fe40000410000 */
[----:B------:R-:W-:Y:S01]  /*4370*/  MUFU.EX2 R75, R75 ;  /* 0x0000004b004b7308 */ /* 0x000fe20000000800 */
[----:B------:R-:W-:Y:S01]  /*4380*/  FMUL.FTZ R91, R107, R22 ;  /* 0x000000166b5b7220 */ /* 0x000fe20000410000 */
[----:B------:R-:W-:-:S02]  /*4390*/  PRMT R100, R59, 0x7632, R100 ;  /* 0x000076323b647816 */ /* 0x000fc40000000064 */
[----:B------:R-:W-:Y:S01]  /*43a0*/  SHF.L.U32 R0, R59, 0x10, RZ ;  /* 0x000000103b007819 */ /* 0x000fe200000006ff */
[----:B------:R-:W-:Y:S01]  /*43b0*/  FMUL.FTZ R84, R67, R17 ;  /* 0x0000001143547220 */ /* 0x000fe20000410000 */
[C---:B------:R-:W-:Y:S02]  /*43c0*/  PRMT R69, R51.reuse, 0x7632, R69 ;  /* 0x0000763233457816 */ /* 0x040fe40000000045 */
[----:B------:R-:W-:Y:S01]  /*43d0*/  SHF.L.U32 R59, R51, 0x10, RZ ;  /* 0x00000010333b7819 */ /* 0x000fe200000006ff */
[----:B------:R-:W-:Y:S01]  /*43e0*/  MUFU.EX2 R82, R82 ;  /* 0x0000005200527308 */ /* 0x000fe20000000800 */
[----:B------:R-:W-:Y:S01]  /*43f0*/  SHF.L.U32 R98, R98, 0x10, RZ ;  /* 0x0000001062627819 */ /* 0x000fe200000006ff */
[----:B------:R-:W-:Y:S01]  /*4400*/  FMUL.FTZ R95, R107, R14 ;  /* 0x0000000e6b5f7220 */ /* 0x000fe20000410000 */
[----:B------:R-:W-:Y:S01]  /*4410*/  SHF.L.U32 R69, R69, 0x10, RZ ;  /* 0x0000001045457819 */ /* 0x000fe200000006ff */
[----:B------:R-:W-:Y:S01]  /*4420*/  FMUL.FTZ R77, R59, R23 ;  /* 0x000000173b4d7220 */ /* 0x000fe20000410000 */
[----:B------:R-:W-:Y:S01]  /*4430*/  FMUL.FTZ R97, R107, R20 ;  /* 0x000000146b617220 */ /* 0x000fe20000410000 */
[----:B------:R-:W-:-:S02]  /*4440*/  FMUL.FTZ R133, R98, R84 ;  /* 0x0000005462857220 */ /* 0x000fc40000410000 */
[----:B------:R-:W-:Y:S01]  /*4450*/  MUFU.EX2 R91, R91 ;  /* 0x0000005b005b7308 */ /* 0x000fe20000000800 */
[C---:B------:R-:W-:Y:S01]  /*4460*/  PRMT R70, R44.reuse, 0x7632, R70 ;  /* 0x000076322c467816 */ /* 0x040fe20000000046 */
[----:B------:R-:W-:Y:S01]  /*4470*/  FMUL.FTZ R85, R69, R15 ;  /* 0x0000000f45557220 */ /* 0x000fe20000410000 */
[----:B------:R-:W-:Y:S01]  /*4480*/  SHF.L.U32 R60, R44, 0x10, RZ ;  /* 0x000000102c3c7819 */ /* 0x000fe200000006ff */
[----:B------:R-:W-:Y:S01]  /*4490*/  FMUL.FTZ R134, R0, R77 ;  /* 0x0000004d00867220 */ /* 0x000fe20000410000 */
[----:B------:R-:W-:Y:S01]  /*44a0*/  SHF.L.U32 R100, R100, 0x10, RZ ;  /* 0x0000001064647819 */ /* 0x000fe200000006ff */
[C---:B------:R-:W-:Y:S02]  /*44b0*/  FMUL.FTZ R99, R107.reuse, R12 ;  /* 0x0000000c6b637220 */ /* 0x040fe40000410000 */
        /* <DEDUP_REMOVED lines=10> */
[----:B------:R-:W-:Y:S02]  /*4560*/  FMUL.FTZ R103, R107, R11 ;  /* 0x0000000b6b677220 */ /* 0x000fe40000410000 */
        /* <DEDUP_REMOVED lines=32> */
[----:B------:R-:W-:Y:S01]  /*4770*/  STS.128 [R28+0x1280], R40 ;  /* 0x001280281c007388 */ /* 0x000fe20000000c00 */
[----:B------:R-:W-:-:S03]  /*4780*/  NOP ;  /* 0x0000000000007918 */ /* 0x000fc60000000000 */
[----:B------:R-:W0:Y:S04]  /*4790*/  LDS.128 R40, [R27+0x1080] ;  /* 0x001080001b287984 */ /* 0x000e280000000c00 */
[----:B------:R-:W1:Y:S04]  /*47a0*/  LDS.128 R36, [R27+0x1090] ;  /* 0x001090001b247984 */ /* 0x000e680000000c00 */
[----:B------:R2:W-:Y:S01]  /*47b0*/  STS [R33+0x6d50], R128 ;  /* 0x006d508021007388 */ /* 0x0005e20000000800 */
[----:B------:R-:W-:Y:S01]  /*47c0*/  BAR.SYNC.DEFER_BLOCKING 0x0 ;  /* 0x0000000000007b1d */ /* 0x000fe20000010000 */
[----:B--2---:R-:W-:Y:S01]  /*47d0*/  SHF.L.U32 R33, R52, 0x10, RZ ;  /* 0x0000001034217819 */ /* 0x004fe200000006ff */
[----:B------:R-:W-:-:S06]  /*47e0*/  FMUL.FTZ R52, R107, R25 ;  /* 0x000000196b347220 */ /* 0x000fcc0000410000 */
[----:B------:R-:W2:Y:S01]  /*47f0*/  MUFU.EX2 R52, R52 ;  /* 0x0000003400347308 */ /* 0x000ea20000000800 */
[----:B------:R3:W5:Y:S01]  /*4800*/  @!P2 LDG.E.64 R88, desc[UR20][R2.64] ;  /* 0x000000140258a981 */ /* 0x000762000c1e1b00 */
[----:B------:R-:W-:Y:S01]  /*4810*/  ISETP.NE.AND P2, PT, R32, 0x7f, PT ;  /* 0x0000007f2000780c */ /* 0x000fe20003f45270 */
[----:B------:R-:W-:Y:S01]  /*4820*/  FMUL.FTZ R136, R33, R78 ;  /* 0x0000004e21887220 */ /* 0x000fe20000410000 */
[-C--:B------:R-:W-:Y:S01]  /*4830*/  FMUL.FTZ R107, R107, R10.reuse ;  /* 0x0000000a6b6b7220 */ /* 0x080fe20000410000 */
[----:B--2---:R-:W-:Y:S01]  /*4840*/  FMUL.FTZ R92, R52, R111 ;  /* 0x0000006f345c7220 */ /* 0x004fe20000410000 */
[----:B------:R-:W-:-:S04]  /*4850*/  FMUL.FTZ R111, R109, R10 ;  /* 0x0000000a6d6f7220 */ /* 0x000fc80000410000 */
[----:B------:R-:W2:Y:S01]  /*4860*/  MUFU.EX2 R107, R107 ;  /* 0x0000006b006b7308 */ /* 0x000ea20000000800 */
[----:B---3--:R-:W-:Y:S01]  /*4870*/  SHF.L.U32 R3, R57, 0x10, RZ ;  /* 0x0000001039037819 */ /* 0x008fe200000006ff */
[----:B------:R-:W-:Y:S01]  /*4880*/  FMUL.FTZ R92, R53, R92 ;  /* 0x0000005c355c7220 */ /* 0x000fe20000410000 */
[----:B------:R-:W-:Y:S01]  /*4890*/  SHF.L.U32 R57, R49, 0x10, RZ ;  /* 0x0000001031397819 */ /* 0x000fe200000006ff */
[----:B------:R-:W-:Y:S01]  /*48a0*/  FMUL.FTZ R143, R110, R111 ;  /* 0x0000006f6e8f7220 */ /* 0x000fe20000410000 */
[----:B------:R-:W-:Y:S02]  /*48b0*/  SHF.L.U32 R2, R58, 0x10, RZ ;  /* 0x000000103a027819 */ /* 0x000fe400000006ff */
[----:B------:R-:W-:Y:S01]  /*48c0*/  SHF.L.U32 R58, R50, 0x10, RZ ;  /* 0x00000010323a7819 */ /* 0x000fe200000006ff */
[----:B------:R-:W-:Y:S01]  /*48d0*/  FMUL.FTZ R74, R57, R25 ;  /* 0x00000019394a7220 */ /* 0x000fe20000410000 */
[----:B------:R-:W-:-:S03]  /*48e0*/  @P2 LEA R113, R32, R31, 0x2 ;  /* 0x0000001f20712211 */ /* 0x000fc600078e10ff */
[----:B------:R-:W-:Y:S01]  /*48f0*/  FMUL.FTZ R130, R3, R74 ;  /* 0x0000004a03827220 */ /* 0x000fe20000410000 */
[----:B------:R-:W-:Y:S02]  /*4900*/  FMUL.FTZ R76, R58, R24 ;  /* 0x000000183a4c7220 */ /* 0x000fe40000410000 */
[----:B------:R-:W3:Y:S01]  /*4910*/  @P2 LDS R113, [R113+0x7554] ;  /* 0x0075540071712984 */ /* 0x000ee20000000800 */
[----:B------:R-:W-:Y:S01]  /*4920*/  FFMA.FTZ R108, R52, R93, R130 ;  /* 0x0000005d346c7223 */ /* 0x000fe20000010082 */
[----:B------:R-:W-:Y:S01]  /*4930*/  FMUL.FTZ R132, R2, R76 ;  /* 0x0000004c02847220 */ /* 0x000fe20000410000 */
[----:B------:R-:W-:Y:S02]  /*4940*/  FMUL.FTZ R93, R61, R92 ;  /* 0x0000005c3d5d7220 */ /* 0x000fe40000410000 */
[----:B------:R-:W-:Y:S02]  /*4950*/  FFMA.FTZ R108, R53, R108, R131 ;  /* 0x0000006c356c7223 */ /* 0x000fe40000010083 */
[----:B------:R-:W-:-:S02]  /*4960*/  FMUL.FTZ R92, R68, R93 ;  /* 0x0000005d445c7220 */ /* 0x000fc40000410000 */
[----:B------:R-:W-:Y:S02]  /*4970*/  FFMA.FTZ R108, R61, R108, R132 ;  /* 0x0000006c3d6c7223 */ /* 0x000fe40000010084 */
[C---:B------:R-:W-:Y:S02]  /*4980*/  FMUL.FTZ R92, R75.reuse, R92 ;  /* 0x0000005c4b5c7220 */ /* 0x040fe40000410000 */
[----:B------:R-:W-:Y:S01]  /*4990*/  FFMA.FTZ R93, R68, R108, R133 ;  /* 0x0000006c445d7223 */ /* 0x000fe20000010085 */
[----:B------:R-:W-:Y:S01]  /*49a0*/  FMUL.FTZ R108, R64, R16 ;  /* 0x00000010406c7220 */ /* 0x000fe20000410000 */
[----:B------:R-:W-:Y:S02]  /*49b0*/  FMUL.FTZ R92, R82, R92 ;  /* 0x0000005c525c7220 */ /* 0x000fe40000410000 */
[----:B------:R-:W-:Y:S01]  /*49c0*/  FFMA.FTZ R93, R75, R93, R134 ;  /* 0x0000005d4b5d7223 */ /* 0x000fe20000010086 */
[----:B------:R-:W-:Y:S01]  /*49d0*/  FMUL.FTZ R142, R55, R108 ;  /* 0x0000006c378e7220 */ /* 0x000fe20000410000 */
[----:B------:R-:W-:-:S02]  /*49e0*/  FMUL.FTZ R92, R91, R92 ;  /* 0x0000005c5b5c7220 */ /* 0x000fc40000410000 */
[----:B------:R-:W-:Y:S02]  /*49f0*/  FFMA.FTZ R93, R82, R93, R135 ;  /* 0x0000005d525d7223 */ /* 0x000fe40000010087 */
        /* <DEDUP_REMOVED lines=12> */
[----:B--2---:R-:W-:Y:S02]  /*4ac0*/  FMUL.FTZ R92, R107, R92 ;  /* 0x0000005c6b5c7220 */ /* 0x004fe40000410000 */
[----:B------:R-:W-:-:S04]  /*4ad0*/  FFMA.FTZ R93, R105, R93, R142 ;  /* 0x0000005d695d7223 */ /* 0x000fc8000001008e */
[----:B------:R-:W-:Y:S01]  /*4ae0*/  FFMA.FTZ R93, R107, R93, R143 ;  /* 0x0000005d6b5d7223 */ /* 0x000fe2000001008f */
[----:B01-3--:R-:W-:Y:S06]  /*4af0*/  @P2 BRA `(.L_x_3188) ;  /* 0x0000000000282947 */ /* 0x00bfec0003800000 */
        /* <DEDUP_REMOVED lines=10> */
.L_x_3188:
[----:B------:R-:W-:Y:S05]  /*4ba0*/  BSYNC B0 ;  /* 0x0000000000007941 */ /* 0x000fea0003800000 */
.L_x_3187:
[----:B------:R2:W-:Y:S01]  /*4bb0*/  STS.64 [R112+0x6340], R92 ;  /* 0x0063405c70007388 */ /* 0x0005e20000000a00 */
[----:B------:R-:W-:Y:S02]  /*4bc0*/  PRMT R120, R40, 0x7632, R120 ;  /* 0x0000763228787816 */ /* 0x000fe40000000078 */
[----:B------:R-:W-:Y:S01]  /*4bd0*/  PRMT R121, R41, 0x7632, R121 ;  /* 0x0000763229797816 */ /* 0x000fe20000000079 */
[----:B------:R-:W3:Y:S01]  /*4be0*/  LDL R127, [R1+0x4] ;  /* 0x00000400017f7983 */ /* 0x000ee20000100800 */
[C---:B------:R-:W-:Y:S02]  /*4bf0*/  PRMT R122, R42.reuse, 0x7632, R122 ;  /* 0x000076322a7a7816 */ /* 0x040fe4000000007a */
[----:B0-----:R-:W-:Y:S01]  /*4c00*/  SHF.L.U32 R114, R42, 0x10, RZ ;  /* 0x000000102a727819 */ /* 0x001fe200000006ff */
[----:B------:R-:W4:Y:S01]  /*4c10*/  LDL R164, [R1+0x8] ;  /* 0x0000080001a47983 */ /* 0x000f220000100800 */
[C---:B------:R-:W-:Y:S02]  /*4c20*/  PRMT R123, R43.reuse, 0x7632, R123 ;  /* 0x000076322b7b7816 */ /* 0x040fe4000000007b */
[----:B------:R-:W-:Y:S01]  /*4c30*/  SHF.L.U32 R115, R43, 0x10, RZ ;  /* 0x000000102b737819 */ /* 0x000fe200000006ff */
[----:B------:R-:W4:Y:S01]  /*4c40*/  LDL R157, [R1] ;  /* 0x00000000019d7983 */ /* 0x000f220000100800 */
[----:B--2---:R-:W-:-:S02]  /*4c50*/  SHF.L.U32 R92, R40, 0x10, RZ ;  /* 0x00000010285c7819 */ /* 0x004fc400000006ff */
[----:B------:R-:W-:Y:S01]  /*4c60*/  SHF.L.U32 R93, R41, 0x10, RZ ;  /* 0x00000010295d7819 */ /* 0x000fe200000006ff */
[----:B------:R-:W2:Y:S01]  /*4c70*/  LDL R150, [R1+0x2c] ;  /* 0x00002c0001967983 */ /* 0x000ea20000100800 */
[C---:B------:R-:W-:Y:S02]  /*4c80*/  PRMT R125, R37.reuse, 0x7632, R125 ;  /* 0x00007632257d7816 */ /* 0x040fe4000000007d */
[----:B------:R-:W-:Y:S01]  /*4c90*/  SHF.L.U32 R117, R37, 0x10, RZ ;  /* 0x0000001025757819 */ /* 0x000fe200000006ff */
        /* <DEDUP_REMOVED lines=12> */
[C---:B------:R-:W-:Y:S02]  /*4d60*/  PRMT R126, R38.reuse, 0x7632, R126 ;  /* 0x00007632267e7816 */ /* 0x040fe4000000007e */
[----:B------:R-:W-:Y:S02]  /*4d70*/  PRMT R36, R39, 0x7632, R36 ;  /* 0x0000763227247816 */ /* 0x000fe40000000024 */
        /* <DEDUP_REMOVED lines=10> */
[----:B------:R-:W-:Y:S02]  /*4e20*/  FMUL.FTZ R119, R162, R119 ;  /* 0x00000077a2777220 */ /* 0x000fe40000410000 */
[----:B------:R-:W-:Y:S01]  /*4e30*/  FMUL.FTZ R126, R163, R126 ;  /* 0x0000007ea37e7220 */ /* 0x000fe20000410000 */
[----:B------:R-:W-:Y:S01]  /*4e40*/  BAR.SYNC.DEFER_BLOCKING 0x0 ;  /* 0x0000000000007b1d */ /* 0x000fe20000010000 */
[----:B---3--:R-:W-:Y:S01]  /*4e50*/  FMUL.FTZ R125, R127, R125 ;  /* 0x0000007d7f7d7220 */ /* 0x008fe20000410000 */
[----:B------:R-:W-:Y:S01]  /*4e60*/  FMUL.FTZ R127, R161, R36 ;  /* 0x00000024a17f7220 */ /* 0x000fe20000410000 */
[----:B----4-:R-:W-:Y:S01]  /*4e70*/  FMUL.FTZ R117, R164, R117 ;  /* 0x00000075a4757220 */ /* 0x010fe20000410000 */
[----:B------:R-:W-:Y:S01]  /*4e80*/  FMUL.FTZ R118, R157, R118 ;  /* 0x000000769d767220 */ /* 0x000fe20000410000 */
        /* <DEDUP_REMOVED lines=46> */
.L_x_3248:
[----:B------:R-:W-:Y:S01]  /*5170*/  ISETP.GE.AND P3, PT, R165, 0x10, PT ;  /* 0x00000010a500780c */ /* 0x000fe20003f66270 */
[----:B------:R-:W-:-:S12]  /*5180*/  UMOV UR46, 0xffffffff ;  /* 0xffffffff002e7882 */ /* 0x000fd80000000000 */
[C---:B0-2---:R-:W-:Y:S01]  /*5190*/  @P3 FFMA.FTZ R43, R42.reuse, R146, R43 ;  /* 0x000000922a2b3223 */ /* 0x045fe2000001002b */
[----:B---3--:R-:W-:Y:S01]  /*51a0*/  @P3 FMUL.FTZ R42, R42, R148 ;  /* 0x000000942a2a3220 */ /* 0x008fe20000410000 */
[----:B------:R-:W-:Y:S06]  /*51b0*/  BRA.DIV UR46, `(.L_x_3191) ;  /* 0x0000004a2e5c7947 */ /* 0x000fec000b800000 */
.L_x_3251:
[----:B------:R-:W-:-:S03]  /*51c0*/  UMOV UR46, 0xffffffff ;  /* 0xffffffff002e7882 */ /* 0x000fc60000000000 */
[----:B------:R-:W-:Y:S05]  /*51d0*/  BRA.DIV UR46, `(.L_x_3192) ;  /* 0x0000004a2e7c7947 */ /* 0x000fea000b800000 */
.L_x_3254:
[----:B------:R-:W-:-:S03]  /*51e0*/  UMOV UR46, 0xffffffff ;  /* 0xffffffff002e7882 */ /* 0x000fc60000000000 */
[----:B------:R-:W-:Y:S05]  /*51f0*/  BRA.DIV UR46, `(.L_x_3193) ;  /* 0x0000004a2e9c7947 */ /* 0x000fea000b800000 */
[----:B------:R-:W0:Y:S04]  /*5200*/  SHFL.UP PT, R42, R42, 0x1, RZ ;  /* 0x042000002a2a7989 */ /* 0x000e2800000e00ff */
[----:B------:R-:W2:Y:S04]  /*5210*/  SHFL.UP PT, R43, R43, 0x1, RZ ;  /* 0x042000002b2b7989 */ /* 0x000ea800000e00ff */
[----:B-----5:R-:W3:Y:S04]  /*5220*/  SHFL.IDX PT, R88, R88, RZ, 0x1f ;  /* 0x00001fff58587589 */ /* 0x020ee800000e0000 */
[----:B------:R-:W4:Y:S02]  /*5230*/  SHFL.IDX PT, R89, R89, RZ, 0x1f ;  /* 0x00001fff59597589 */ /* 0x000f2400000e0000 */
.L_x_3260:
        /* <DEDUP_REMOVED lines=12> */
.L_x_3189:
        /* <DEDUP_REMOVED lines=105> */
.L_x_3277:
        /* <DEDUP_REMOVED lines=15> */
.L_x_3194:
        /* <DEDUP_REMOVED lines=72> */
[----:B------:R0:W-:Y:S01]  /*5f00*/  STL [R1+0x48], R89 ;  /* 0x0000485901007387 */ /* 0x0001e20000100800 */
[----:B---3--:R-:W-:-:S03]  /*5f10*/  FMUL.FTZ R128, R146, R128 ;  /* 0x0000008092807220 */ /* 0x008fc60000410000 */
[----:B------:R-:W3:Y:S01]  /*5f20*/  LDL R146, [R1+0x28] ;  /* 0x0000280001927983 */ /* 0x000ee20000100800 */
[----:B----4-:R-:W-:-:S03]  /*5f30*/  FMUL.FTZ R129, R145, R129 ;  /* 0x0000008191817220 */ /* 0x010fc60000410000 */
[----:B------:R-:W4:Y:S04]  /*5f40*/  LDL R145, [R1+0x24] ;  /* 0x0000240001917983 */ /* 0x000f280000100800 */
[----:B------:R-:W4:Y:S04]  /*5f50*/  LDL.LU R119, [R1+0x4c] ;  /* 0x00004c0001777983 */ /* 0x000f280000300800 */
[----:B------:R-:W4:Y:S04]  /*5f60*/  LDL R149, [R1+0x10] ;  /* 0x0000100001957983 */ /* 0x000f280000100800 */
[----:B------:R-:W4:Y:S04]  /*5f70*/  LDL R147, [R1+0x8] ;  /* 0x0000080001937983 */ /* 0x000f280000100800 */
[----:B------:R-:W4:Y:S04]  /*5f80*/  LDL R165, [R1+0x20] ;  /* 0x0000200001a57983 */ /* 0x000f280000100800 */
[----:B------:R-:W4:Y:S04]  /*5f90*/  LDL R164, [R1+0x1c] ;  /* 0x00001c0001a47983 */ /* 0x000f280000100800 */
[----:B------:R-:W4:Y:S04]  /*5fa0*/  LDL R157, [R1+0x18] ;  /* 0x00001800019d7983 */ /* 0x000f280000100800 */
[----:B------:R-:W4:Y:S04]  /*5fb0*/  LDL R150, [R1+0x14] ;  /* 0x0000140001967983 */ /* 0x000f280000100800 */
[----:B------:R-:W4:Y:S01]  /*5fc0*/  LDL R148, [R1+0xc] ;  /* 0x00000c0001947983 */ /* 0x000f220000100800 */
        /* <DEDUP_REMOVED lines=8> */
[----:B------:R-:W-:Y:S02]  /*6050*/  FFMA.FTZ R42, R63, R42, R38 ;  /* 0x0000002a3f2a7223 */ /* 0x000fe40000010026 */
[----:B------:R-:W-:Y:S01]  /*6060*/  FFMA.FTZ R52, R52, R53, R120 ;  /* 0x0000003534347223 */ /* 0x000fe20000010078 */
[----:B------:R-:W-:Y:S01]  /*6070*/  FFMA.FTZ R38, R104, -R87, R139 ;  /* 0x8000005768267223 */ /* 0x000fe2000001008b */
[----:B------:R-:W-:-:S02]  /*6080*/  SHF.L.U32 R39, R32, 0x4, RZ ;  /* 0x0000000420277819 */ /* 0x000fc400000006ff */
[----:B------:R-:W-:Y:S01]  /*6090*/  FFMA.FTZ R34, R34, R52, R92 ;  /* 0x0000003422227223 */ /* 0x000fe2000001005c */
[----:B------:R-:W-:Y:S01]  /*60a0*/  FMUL.FTZ R92, R38, R41 ;  /* 0x00000029265c7220 */ /* 0x000fe20000410000 */
[----:B------:R-:W-:Y:S02]  /*60b0*/  FMUL.FTZ R41, R37, R54 ;  /* 0x0000003625297220 */ /* 0x000fe40000410000 */
[----:B--2---:R-:W-:Y:S01]  /*60c0*/  FMUL.FTZ R40, R34, R26 ;  /* 0x0000001a22287220 */ /* 0x004fe20000410000 */
[----:B------:R-:W-:Y:S01]  /*60d0*/  IADD3 R104, R39, 0x1, RZ ;  /* 0x0000000127687810 */ /* 0x000fe20007ffe0ff */
[----:B------:R-:W-:Y:S01]  /*60e0*/  FFMA.FTZ R54, R62, R35, R41 ;  /* 0x000000233e367223 */ /* 0x000fe20000010029 */
[----:B------:R-:W-:Y:S01]  /*60f0*/  FMUL.FTZ R41, R52, R21 ;  /* 0x0000001534297220 */ /* 0x000fe20000410000 */
[-C--:B0-----:R-:W-:Y:S01]  /*6100*/  FFMA.FTZ R89, R73, R40.reuse, RZ ;  /* 0x0000002849597223 */ /* 0x081fe200000100ff */
[----:B------:R-:W-:Y:S01]  /*6110*/  LEA.HI.SX32 R88, R39, R39, 0x1b ;  /* 0x0000002727587211 */ /* 0x000fe200078fdaff */
[----:B------:R-:W-:Y:S01]  /*6120*/  FFMA.FTZ R43, R71, R43, R92 ;  /* 0x0000002b472b7223 */ /* 0x000fe2000001005c */
[----:B------:R-:W-:Y:S01]  /*6130*/  LEA.HI.SX32 R55, R104, R39, 0x1b ;  /* 0x0000002768377211 */ /* 0x000fe200078fdaff */
[----:B------:R-:W-:Y:S01]  /*6140*/  FMUL.FTZ R35, R53, R25 ;  /* 0x0000001935237220 */ /* 0x000fe20000410000 */
[----:B------:R-:W-:Y:S01]  /*6150*/  IADD3 R92, R39, 0x2, RZ ;  /* 0x00000002275c7810 */ /* 0x000fe20007ffe0ff */
[----:B------:R-:W-:Y:S01]  /*6160*/  FFMA.FTZ R89, R81, R41, R89 ;  /* 0x0000002951597223 */ /* 0x000fe20000010059 */
[----:B------:R-:W-:Y:S01]  /*6170*/  IADD3 R87, R39, 0x3, RZ ;  /* 0x0000000327577810 */ /* 0x000fe20007ffe0ff */
[----:B------:R-:W-:Y:S01]  /*6180*/  FMUL.FTZ R93, R56, R40 ;  /* 0x00000028385d7220 */ /* 0x000fe20000410000 */
[----:B------:R-:W-:Y:S01]  /*6190*/  LEA R88, R88, R31, 0x2 ;  /* 0x0000001f58587211 */ /* 0x000fe200078e10ff */
[----:B------:R-:W-:Y:S01]  /*61a0*/  FMUL.FTZ R40, R65, R41 ;  /* 0x0000002941287220 */ /* 0x000fe20000410000 */
[----:B------:R-:W-:Y:S01]  /*61b0*/  LEA R55, R55, R31, 0x2 ;  /* 0x0000001f37377211 */ /* 0x000fe200078e10ff */
[----:B------:R-:W-:Y:S01]  /*61c0*/  FMUL.FTZ R41, R57, R35 ;  /* 0x0000002339297220 */ /* 0x000fe20000410000 */
[----:B------:R-:W-:Y:S01]  /*61d0*/  LEA.HI.SX32 R79, R92, R39, 0x1b ;  /* 0x000000275c4f7211 */ /* 0x000fe200078fdaff */
[----:B------:R-:W-:Y:S01]  /*61e0*/  FFMA.FTZ R35, R74, R35, R89 ;  /* 0x000000234a237223 */ /* 0x000fe20000010059 */
[----:B------:R-:W-:Y:S01]  /*61f0*/  LEA.HI.SX32 R87, R87, R39, 0x1b ;  /* 0x0000002757577211 */ /* 0x000fe200078fdaff */
[----:B------:R-:W-:Y:S01]  /*6200*/  FMUL.FTZ R39, R61, R19 ;  /* 0x000000133d277220 */ /* 0x000fe20000410000 */
[----:B------:R-:W-:Y:S01]  /*6210*/  STS [R88+0x2100], R93 ;  /* 0x0021005d58007388 */ /* 0x000fe20000000800 */
[----:B------:R-:W-:-:S02]  /*6220*/  LEA R79, R79, R31, 0x2 ;  /* 0x0000001f4f4f7211 */ /* 0x000fc400078e10ff */
[----:B------:R-:W-:Y:S01]  /*6230*/  FFMA.FTZ R35, R83, R39, R35 ;  /* 0x0000002753237223 */ /* 0x000fe20000010023 */
[----:B------:R0:W-:Y:S01]  /*6240*/  STS [R55+0x2104], R40 ;  /* 0x0021042837007388 */ /* 0x0001e20000000800 */
[----:B------:R-:W-:Y:S01]  /*6250*/  LEA R87, R87, R31, 0x2 ;  /* 0x0000001f57577211 */ /* 0x000fe200078e10ff */
[----:B------:R-:W-:Y:S02]  /*6260*/  FMUL.FTZ R39, R66, R39 ;  /* 0x0000002742277220 */ /* 0x000fe40000410000 */
[----:B------:R1:W-:Y:S01]  /*6270*/  STS [R79+0x2108], R41 ;  /* 0x002108294f007388 */ /* 0x0003e20000000800 */
[----:B0-----:R-:W-:Y:S01]  /*6280*/  FMUL.FTZ R40, R68, R24 ;  /* 0x0000001844287220 */ /* 0x001fe20000410000 */
[----:B---3--:R-:W-:Y:S02]  /*6290*/  FMUL.FTZ R130, R146, R130 ;  /* 0x0000008292827220 */ /* 0x008fe40000410000 */
[----:B------:R-:W2:Y:S01]  /*62a0*/  LDL R146, [R1+0x4] ;  /* 0x0000040001927983 */ /* 0x000ea20000100800 */
[----:B----4-:R-:W-:-:S03]  /*62b0*/  FMUL.FTZ R131, R145, R131 ;  /* 0x0000008391837220 */ /* 0x010fc60000410000 */
[----:B------:R-:W3:Y:S01]  /*62c0*/  LDL R145, [R1] ;  /* 0x0000000001917983 */ /* 0x000ee20000100800 */
[-C--:B------:R-:W-:Y:S01]  /*62d0*/  FFMA.FTZ R35, R76, R40.reuse, R35 ;  /* 0x000000284c237223 */ /* 0x080fe20000010023 */
[----:B-1----:R-:W-:Y:S01]  /*62e0*/  FMUL.FTZ R41, R75, R17 ;  /* 0x000000114b297220 */ /* 0x002fe20000410000 */
[----:B------:R-:W-:Y:S01]  /*62f0*/  FMUL.FTZ R40, R58, R40 ;  /* 0x000000283a287220 */ /* 0x000fe20000410000 */
[----:B------:R0:W-:Y:S01]  /*6300*/  STS [R87+0x210c], R39 ;  /* 0x00210c2757007388 */ /* 0x0001e20000000800 */
[----:B------:R-:W-:Y:S01]  /*6310*/  FMUL.FTZ R89, R82, R23 ;  /* 0x0000001752597220 */ /* 0x000fe20000410000 */
[----:B------:R-:W-:Y:S02]  /*6320*/  FFMA.FTZ R35, R84, R41, R35 ;  /* 0x0000002954237223 */ /* 0x000fe40000010023 */
[----:B------:R1:W-:Y:S01]  /*6330*/  STS [R88+0x2110], R40 ;  /* 0x0021102858007388 */ /* 0x0003e20000000800 */
[----:B0-----:R-:W-:Y:S01]  /*6340*/  FMUL.FTZ R39, R91, R15 ;  /* 0x0000000f5b277220 */ /* 0x001fe20000410000 */
[----:B------:R-:W-:-:S03]  /*6350*/  FFMA.FTZ R35, R77, R89, R35 ;  /* 0x000000594d237223 */ /* 0x000fc60000010023 */
[----:B-1----:R-:W-:Y:S01]  /*6360*/  FMUL.FTZ R40, R69, R39 ;  /* 0x0000002745287220 */ /* 0x002fe20000410000 */
[----:B------:R-:W-:Y:S01]  /*6370*/  FMUL.FTZ R41, R67, R41 ;  /* 0x0000002943297220 */ /* 0x000fe20000410000 */
[----:B------:R-:W-:-:S03]  /*6380*/  FFMA.FTZ R35, R117, R39, R35 ;  /* 0x0000002775237223 */ /* 0x000fc60000010023 */
[----:B------:R0:W-:Y:S01]  /*6390*/  STS [R88+0x211c], R40 ;  /* 0x00211c2858007388 */ /* 0x0001e20000000800 */
[----:B------:R-:W-:-:S03]  /*63a0*/  FFMA.FTZ R39, R102, -R86, R137 ;  /* 0x8000005666277223 */ /* 0x000fc60000010089 */
[----:B------:R1:W-:Y:S01]  /*63b0*/  STS [R88+0x2114], R41 ;  /* 0x0021142958007388 */ /* 0x0003e20000000800 */
[----:B0-----:R-:W-:Y:S01]  /*63c0*/  FMUL.FTZ R40, R116, R22 ;  /* 0x0000001674287220 */ /* 0x001fe20000410000 */
[----:B------:R-:W-:Y:S01]  /*63d0*/  FMUL.FTZ R89, R59, R89 ;  /* 0x000000593b597220 */ /* 0x000fe20000410000 */
[----:B-1----:R-:W-:Y:S02]  /*63e0*/  FMUL.FTZ R41, R97, R14 ;  /* 0x0000000e61297220 */ /* 0x002fe40000410000 */
[----:B------:R-:W-:Y:S01]  /*63f0*/  FFMA.FTZ R35, R78, R40, R35 ;  /* 0x000000284e237223 */ /* 0x000fe20000010023 */
[----:B------:R-:W-:-:S03]  /*6400*/  FMUL.FTZ R99, R99, R20 ;  /* 0x0000001463637220 */ /* 0x000fc60000410000 */
[----:B------:R-:W-:Y:S01]  /*6410*/  FFMA.FTZ R92, R39, R41, R35 ;  /* 0x00000029275c7223 */ /* 0x000fe20000010023 */
[----:B------:R0:W-:Y:S01]  /*6420*/  STS [R88+0x2118], R89 ;  /* 0x0021185958007388 */ /* 0x0001e20000000800 */
[-C--:B------:R-:W-:Y:S01]  /*6430*/  FMUL.FTZ R35, R62, R99.reuse ;  /* 0x000000633e237220 */ /* 0x080fe20000410000 */
[----:B------:R-:W-:Y:S01]  /*6440*/  FMUL.FTZ R62, R101, R12 ;  /* 0x0000000c653e7220 */ /* 0x000fe20000410000 */
[----:B------:R-:W-:Y:S01]  /*6450*/  FFMA.FTZ R37, R37, R99, R92 ;  /* 0x0000006325257223 */ /* 0x000fe2000001005c */
[----:B------:R-:W-:Y:S01]  /*6460*/  FMUL.FTZ R92, R103, R18 ;  /* 0x00000012675c7220 */ /* 0x000fe20000410000 */
[----:B------:R-:W-:Y:S01]  /*6470*/  FMUL.FTZ R105, R105, R11 ;  /* 0x0000000b69697220 */ /* 0x000fe20000410000 */
[----:B------:R-:W-:Y:S01]  /*6480*/  FMUL.FTZ R107, R107, R16 ;  /* 0x000000106b6b7220 */ /* 0x000fe20000410000 */
        /* <DEDUP_REMOVED lines=9> */
[----:B------:R-:W-:Y:S04]  /*6520*/  STS [R88+0x2120], R40 ;  /* 0x0021202858007388 */ /* 0x000fe80000000800 */
[----:B------:R-:W-:Y:S01]  /*6530*/  STS [R88+0x2124], R85 ;  /* 0x0021245558007388 */ /* 0x000fe20000000800 */
[----:B------:R-:W-:-:S03]  /*6540*/  FFMA.FTZ R37, R80, R92, R37 ;  /* 0x0000005c50257223 */ /* 0x000fc60000010025 */
[----:B------:R0:W-:Y:S04]  /*6550*/  STS [R88+0x2128], R35 ;  /* 0x0021282358007388 */ /* 0x0001e80000000800 */
[----:B------:R1:W-:Y:S04]  /*6560*/  STS [R88+0x212c], R71 ;  /* 0x00212c4758007388 */ /* 0x0003e80000000800 */
[----:B------:R4:W-:Y:S04]  /*6570*/  STS [R88+0x2130], R63 ;  /* 0x0021303f58007388 */ /* 0x0009e80000000800 */
        /* <DEDUP_REMOVED lines=15> */
[C---:B-1----:R-:W-:Y:S02]  /*6670*/  IADD3 R71, R32.reuse, 0x580, RZ ;  /* 0x0000058020477810 */ /* 0x042fe40007ffe0ff */
[C---:B----4-:R-:W-:Y:S02]  /*6680*/  IADD3 R63, R32.reuse, 0x600, RZ ;  /* 0x00000600203f7810 */ /* 0x050fe40007ffe0ff */
        /* <DEDUP_REMOVED lines=27> */
[-C--:B------:R-:W-:Y:S02]  /*6840*/  LEA R109, R72, R31.reuse, 0x2 ;  /* 0x0000001f486d7211 */ /* 0x080fe400078e10ff */
[-C--:B------:R-:W-:Y:S02]  /*6850*/  LEA R108, R108, R31.reuse, 0x2 ;  /* 0x0000001f6c6c7211 */ /* 0x080fe400078e10ff */
[-C--:B------:R-:W-:Y:S02]  /*6860*/  LEA R107, R64, R31.reuse, 0x2 ;  /* 0x0000001f406b7211 */ /* 0x080fe400078e10ff */
[-C--:B------:R-:W-:Y:S02]  /*6870*/  LEA R106, R106, R31.reuse, 0x2 ;  /* 0x0000001f6a6a7211 */ /* 0x080fe400078e10ff */
[-C--:B------:R-:W-:Y:S02]  /*6880*/  LEA R105, R62, R31.reuse, 0x2 ;  /* 0x0000001f3e697211 */ /* 0x080fe400078e10ff */
[----:B------:R-:W-:-:S02]  /*6890*/  LEA R104, R104, R31, 0x2 ;  /* 0x0000001f68687211 */ /* 0x000fc400078e10ff */
[-C--:B------:R-:W-:Y:S01]  /*68a0*/  LEA R103, R40, R31.reuse, 0x2 ;  /* 0x0000001f28677211 */ /* 0x080fe200078e10ff */
[----:B------:R-:W-:Y:S01]  /*68b0*/  FADD.FTZ R158, R42, R158 ;  /* 0x0000009e2a9e7221 */ /* 0x000fe20000010000 */
[-C--:B------:R-:W-:Y:S01]  /*68c0*/  LEA R102, R102, R31.reuse, 0x2 ;  /* 0x0000001f66667211 */ /* 0x080fe200078e10ff */
[----:B------:R-:W-:Y:S01]  /*68d0*/  FADD.FTZ R156, R43, R156 ;  /* 0x0000009c2b9c7221 */ /* 0x000fe20000010000 */
[----:B------:R-:W-:Y:S01]  /*68e0*/  LEA R101, R38, R31, 0x2 ;  /* 0x0000001f26657211 */ /* 0x000fe200078e10ff */
[----:B------:R-:W0:Y:S01]  /*68f0*/  LDC.64 R42, c[0x0][0x348] ;  /* 0x0000d200ff2a7b82 */ /* 0x000e220000000a00 */
[----:B------:R-:W1:Y:S01]  /*6900*/  LDS R118, [R92+0x2100] ;  /* 0x002100005c767984 */ /* 0x000e620000000800 */
[----:B------:R-:W-:-:S03]  /*6910*/  FADD.FTZ R155, R54, R155 ;  /* 0x0000009b369b7221 */ /* 0x000fc60000010000 */
        /* <DEDUP_REMOVED lines=16> */
[----:B------:R4:W-:Y:S02]  /*6a20*/  STS [R55+0x4204], R129 ;  /* 0x0042048137007388 */ /* 0x0009e40000000800 */
[----:B----4-:R-:W4:Y:S02]  /*6a30*/  LDC.64 R54, c[0x0][0x368] ;  /* 0x0000da00ff367b82 */ /* 0x010f240000000a00 */
[----:B------:R0:W-:Y:S01]  /*6a40*/  STS [R79+0x4208], R130 ;  /* 0x004208824f007388 */ /* 0x0001e20000000800 */
[----:B------:R-:W-:Y:S01]  /*6a50*/  FMUL.FTZ R33, R33, R116 ;  /* 0x0000007421217220 */ /* 0x000fe20000410000 */
[----:B------:R-:W-:-:S02]  /*6a60*/  USHF.R.S32.HI UR46, URZ, 0x1f, UR51 ;  /* 0x0000001f3f2e7899 */ /* 0x000fc40008011433 */
[----:B------:R-:W-:Y:S01]  /*6a70*/  STS [R87+0x420c], R131 ;  /* 0x00420c8357007388 */ /* 0x000fe20000000800 */
[----:B0-----:R-:W-:Y:S01]  /*6a80*/  FMUL.FTZ R79, R149, R136 ;  /* 0x00000088954f7220 */ /* 0x001fe20000410000 */
[----:B------:R-:W-:-:S04]  /*6a90*/  FMUL.FTZ R116, R116, UR56 ;  /* 0x0000003874747c20 */ /* 0x000fc80008410000 */
[----:B------:R0:W-:Y:S01]  /*6aa0*/  STS [R88+0x4220], R79 ;  /* 0x0042204f58007388 */ /* 0x0001e20000000800 */
[----:B------:R-:W-:Y:S01]  /*6ab0*/  FFMA.FTZ R70, R70, R86, R89 ;  /* 0x0000005646467223 */ /* 0x000fe20000010059 */
[----:B------:R-:W-:Y:S01]  /*6ac0*/  FFMA.FTZ R119, R86, R14, R119 ;  /* 0x0000000e56777223 */ /* 0x000fe20000010077 */
[----:B------:R-:W-:Y:S01]  /*6ad0*/  FMUL.FTZ R116, R78, R116 ;  /* 0x000000744e747220 */ /* 0x000fe20000410000 */
[----:B------:R-:W-:Y:S01]  /*6ae0*/  IMAD R86, R42, UR46, RZ ;  /* 0x0000002e2a567c24 */ /* 0x000fe2000f8e02ff */
[----:B------:R-:W-:Y:S01]  /*6af0*/  MOV R78, R32 ;  /* 0x00000020004e7202 */ /* 0x000fe20000000f00 */
[----:B0-----:R-:W-:Y:S02]  /*6b00*/  HFMA2.MMA R79, -RZ, RZ, 0, 0 ;  /* 0x00000000ff4f7435 */ /* 0x001fe400000001ff */
[----:B------:R-:W-:Y:S01]  /*6b10*/  IMAD R86, R43, UR51, R86 ;  /* 0x000000332b567c24 */ /* 0x000fe2000f8e0256 */
[----:B------:R-:W-:Y:S01]  /*6b20*/  USHF.R.S32.HI UR47, URZ, 0x1f, UR11 ;  /* 0x0000001f3f2f7899 */ /* 0x000fe2000801140b */
[----:B----4-:R-:W-:-:S02]  /*6b30*/  IMAD R87, R54, UR46, RZ ;  /* 0x0000002e36577c24 */ /* 0x010fc4000f8e02ff */
[----:B------:R-:W-:Y:S02]  /*6b40*/  FMUL.FTZ R89, R147, R138 ;  /* 0x0000008a93597220 */ /* 0x000fe40000410000 */
[----:B------:R-:W-:Y:S01]  /*6b50*/  IMAD.WIDE.U32 R42, R42, UR51, R78 ;  /* 0x000000332a2a7c25 */ /* 0x000fe2000f8e004e */
[----:B------:R-:W-:-:S03]  /*6b60*/  UIMAD UR46, UR47, UR42, URZ ;  /* 0x0000002a2f2e72a4 */ /* 0x000fc6000f8e023f */
[----:B------:R-:W-:Y:S01]  /*6b70*/  IMAD.WIDE.U32 R78, R54, UR51, R78 ;  /* 0x00000033364e7c25 */ /* 0x000fe2000f8e004e */
[----:B------:R-:W-:-:S03]  /*6b80*/  IADD3 R43, R43, R86, RZ ;  /* 0x000000562b2b7210 */ /* 0x000fc60007ffe0ff */
[----:B------:R-:W-:Y:S01]  /*6b90*/  IMAD R55, R55, UR51, R87 ;  /* 0x0000003337377c24 */ /* 0x000fe2000f8e0257 */
[----:B------:R-:W-:Y:S01]  /*6ba0*/  MOV R87, UR42 ;  /* 0x0000002a00577c02 */ /* 0x000fe20008000f00 */
[----:B------:R-:W-:Y:S01]  /*6bb0*/  FMUL.FTZ R100, R100, R91 ;  /* 0x0000005b64647220 */ /* 0x000fe20000410000 */
[----:B------:R0:W-:Y:S01]  /*6bc0*/  STS [R88+0x4228], R89 ;  /* 0x0042285958007388 */ /* 0x0001e20000000800 */
[----:B------:R-:W-:Y:S01]  /*6bd0*/  FMUL.FTZ R132, R165, R132 ;  /* 0x00000084a5847220 */ /* 0x000fe20000410000 */
[----:B------:R-:W-:Y:S01]  /*6be0*/  FMUL.FTZ R91, R91, UR56 ;  /* 0x000000385b5b7c20 */ /* 0x000fe20008410000 */
[----:B------:R-:W-:Y:S01]  /*6bf0*/  FMUL.FTZ R133, R164, R133 ;  /* 0x00000085a4857220 */ /* 0x000fe20000410000 */
[----:B------:R-:W-:Y:S01]  /*6c00*/  FMUL.FTZ R134, R157, R134 ;  /* 0x000000869d867220 */ /* 0x000fe20000410000 */
[----:B------:R-:W-:Y:S01]  /*6c10*/  FMUL.FTZ R135, R150, R135 ;  /* 0x0000008796877220 */ /* 0x000fe20000410000 */
[----:B------:R-:W-:Y:S01]  /*6c20*/  FMUL.FTZ R137, R148, R137 ;  /* 0x0000008994897220 */ /* 0x000fe20000410000 */
[----:B--2---:R-:W-:Y:S01]  /*6c30*/  FMUL.FTZ R139, R146, R139 ;  /* 0x0000008b928b7220 */ /* 0x004fe20000410000 */
[----:B---3--:R-:W-:Y:S01]  /*6c40*/  FMUL.FTZ R140, R145, R140 ;  /* 0x0000008c918c7220 */ /* 0x008fe20000410000 */
[----:B------:R-:W-:Y:S01]  /*6c50*/  FMUL.FTZ R141, R163, R141 ;  /* 0x0000008da38d7220 */ /* 0x000fe20000410000 */
[----:B------:R-:W-:Y:S01]  /*6c60*/  ULEA UR57, UR12, 0xfffff800, 0xb ;  /* 0xfffff8000c397891 */ /* 0x000fe2000f8e583f */
[----:B------:R-:W-:Y:S01]  /*6c70*/  IADD3 R79, R79, R55, RZ ;  /* 0x000000374f4f7210 */ /* 0x000fe20007ffe0ff */
[----:B------:R-:W-:Y:S01]  /*6c80*/  UIMAD UR46, UR11, UR43, UR46 ;  /* 0x0000002b0b2e72a4 */ /* 0x000fe2000f8e022e */
[----:B0-----:R-:W-:Y:S01]  /*6c90*/  MOV R89, UR44 ;  /* 0x0000002c00597c02 */ /* 0x001fe20008000f00 */
[----:B------:R-:W-:Y:S01]  /*6ca0*/  FMUL.FTZ R142, R162, R142 ;  /* 0x0000008ea28e7220 */ /* 0x000fe20000410000 */
[----:B------:R-:W-:Y:S01]  /*6cb0*/  FMUL.FTZ R143, R161, R143 ;  /* 0x0000008fa18f7220 */ /* 0x000fe20000410000 */
[----:B------:R-:W-:Y:S01]  /*6cc0*/  IMAD.WIDE.U32 R54, R87, UR11, R42 ;  /* 0x0000000b57367c25 */ /* 0x000fe2000f8e002a */
[----:B------:R0:W-:Y:S01]  /*6cd0*/  STL [R1+0x4c], R119 ;  /* 0x00004c7701007387 */ /* 0x0001e20000100800 */
[----:B------:R-:W-:-:S02]  /*6ce0*/  USHF.R.S32.HI UR58, URZ, 0x1f, UR57 ;  /* 0x0000001f3f3a7899 */ /* 0x000fc40008011439 */
[----:B------:R-:W-:Y:S01]  /*6cf0*/  FMUL.FTZ R117, R117, R91 ;  /* 0x0000005b75757220 */ /* 0x000fe20000410000 */
[----:B------:R-:W-:Y:S01]  /*6d00*/  IMAD.WIDE.U32 R42, R89, UR11, R78 ;  /* 0x0000000b592a7c25 */ /* 0x000fe2000f8e004e */
[----:B------:R-:W-:Y:S01]  /*6d10*/  STS [R88+0x4210], R132 ;  /* 0x0042108458007388 */ /* 0x000fe20000000800 */
[----:B------:R-:W-:Y:S01]  /*6d20*/  IADD3 R128, R55, UR46, RZ ;  /* 0x0000002e37807c10 */ /* 0x000fe2000fffe0ff */
[----:B------:R-:W2:Y:S01]  /*6d30*/  LDC.64 R90, c[0x0][0x380] ;  /* 0x0000e000ff5a7b82 */ /* 0x000ea20000000a00 */
[----:B------:R-:W-:Y:S01]  /*6d40*/  IADD3 R86, P0, R54, UR57, RZ ;  /* 0x0000003936567c10 */ /* 0x000fe2000ff1e0ff */
[----:B------:R-:W-:Y:S01]  /*6d50*/  STS [R88+0x4214], R133 ;  /* 0x0042148558007388 */ /* 0x000fe20000000800 */
[----:B0-----:R-:W-:-:S03]  /*6d60*/  MOV R119, UR54 ;  /* 0x0000003600777c02 */ /* 0x001fc60008000f00 */
        /* <DEDUP_REMOVED lines=26> */
[----:B-12---:R-:W-:Y:S05]  /*6f10*/  @!P0 BRA `(.L_x_3197) ;  /* 0x00000000003c8947 */ /* 0x006fea0003800000 */
[----:B------:R1:W2:Y:S01]  /*6f20*/  LDS R129, [R92+0x4200] ;  /* 0x004200005c817984 */ /* 0x0002a20000000800 */
[----:B0-----:R-:W-:-:S04]  /*6f30*/  IMAD.WIDE.U32 R86, R88, UR7, R86 ;  /* 0x0000000758567c25 */ /* 0x001fc8000f8e0056 */
[----:B-1----:R-:W-:-:S04]  /*6f40*/  IMAD R92, R88, UR55, RZ ;  /* 0x00000037585c7c24 */ /* 0x002fc8000f8e02ff */
        /* <DEDUP_REMOVED lines=12> */
.L_x_3197:
[----:B------:R-:W-:Y:S05]  /*7010*/  BSYNC B0 ;  /* 0x0000000000007941 */ /* 0x000fea0003800000 */
.L_x_3196:
[----:B------:R-:W2:Y:S01]  /*7020*/  LDS R115, [R115+0x4400] ;  /* 0x0044000073737984 */ /* 0x000ea20000000800 */
[C---:B------:R-:W-:Y:S01]  /*7030*/  LEA R78, P0, R54.reuse, UR28, 0x2 ;  /* 0x0000001c364e7c11 */ /* 0x040fe2000f8010ff */
[----:B------:R-:W-:Y:S01]  /*7040*/  UIADD3 UR46, UR6, -UR52, URZ ;  /* 0x80000034062e7290 */ /* 0x000fe2000fffe03f */
[----:B------:R-:W-:Y:S01]  /*7050*/  BSSY B0, `(.L_x_3198) ;  /* 0x0000017000007945 */ /* 0x000fe20003800000 */
[----:B------:R-:W-:Y:S01]  /*7060*/  USHF.L.U64.HI UR47, UR8, 0x2, UR9 ;  /* 0x00000002082f7899 */ /* 0x000fe20008010209 */
[----:B------:R-:W-:Y:S01]  /*7070*/  LEA.HI.X R79, R54, UR29, R128, 0x2, P0 ;  /* 0x0000001d364f7c11 */ /* 0x000fe200080f1480 */
[----:B------:R-:W-:Y:S01]  /*7080*/  UIMAD UR46, UR46, -0x800, URZ ;  /* 0xfffff8002e2e78a4 */ /* 0x000fe2000f8e023f */
[----:B------:R-:W-:Y:S01]  /*7090*/  LEA R54, P0, R42, UR30, 0x2 ;  /* 0x0000001e2a367c11 */ /* 0x000fe2000f8010ff */
[----:B------:R-:W-:Y:S02]  /*70a0*/  FADD.FTZ R35, R35, R36 ;  /* 0x0000002423237221 */ /* 0x000fe40000010000 */
[----:B0-----:R-:W-:Y:S01]  /*70b0*/  IMAD R43, R88, UR47, RZ ;  /* 0x0000002f582b7c24 */ /* 0x001fe2000f8e02ff */
[----:B------:R-:W-:-:S02]  /*70c0*/  LEA.HI.X R55, R42, UR31, R127, 0x2, P0 ;  /* 0x0000001f2a377c11 */ /* 0x000fc400080f147f */
        /* <DEDUP_REMOVED lines=15> */
.L_x_3199:
[----:B------:R-:W-:Y:S05]  /*71c0*/  BSYNC B0 ;  /* 0x0000000000007941 */ /* 0x000fea0003800000 */
.L_x_3198:
        /* <DEDUP_REMOVED lines=12> */
.L_x_3201:
[----:B------:R-:W-:Y:S05]  /*7290*/  BSYNC B0 ;  /* 0x0000000000007941 */ /* 0x000fea0003800000 */
.L_x_3200:
[----:B------:R-:W4:Y:S01]  /*72a0*/  LDS R113, [R113+0x4800] ;  /* 0x0048000071717984 */ /* 0x000f220000000800 */
[----:B------:R-:W-:Y:S04]  /*72b0*/  BSSY B0, `(.L_x_3202) ;  /* 0x0000004000007945 */ /* 0x000fe80003800000 */
[----:B------:R-:W-:Y:S05]  /*72c0*/  @!P0 BRA `(.L_x_3203) ;  /* 0x0000000000088947 */ /* 0x000fea0003800000 */
[----:B------:R0:W-:Y:S04]  /*72d0*/  REDG.E.ADD.F32.FTZ.RN.STRONG.GPU desc[UR20][R78.64+-0x1a00], R95 ;  /* 0xffe6005f4e0079a6 */ /* 0x0001e8000c10f394 */
[----:B----4-:R0:W-:Y:S02]  /*72e0*/  REDG.E.ADD.F32.FTZ.RN.STRONG.GPU desc[UR20][R54.64+-0x1a00], R113 ;  /* 0xffe60071360079a6 */ /* 0x0101e4000c10f394 */
.L_x_3203:
[----:B------:R-:W-:Y:S05]  /*72f0*/  BSYNC B0 ;  /* 0x0000000000007941 */ /* 0x000fea0003800000 */
.L_x_3202:
[----:B--23--:R2:W3:Y:S01]  /*7300*/  LDS R43, [R112+0x4a00] ;  /* 0x004a0000702b7984 */ /* 0x00c4e20000000800 */
[----:B------:R-:W-:Y:S04]  /*7310*/  BSSY B0, `(.L_x_3204) ;  /* 0x0000004000007945 */ /* 0x000fe80003800000 */
[----:B------:R-:W-:Y:S05]  /*7320*/  @!P1 BRA `(.L_x_3205) ;  /* 0x0000000000089947 */ /* 0x000fea0003800000 */
[----:B------:R0:W-:Y:S04]  /*7330*/  REDG.E.ADD.F32.FTZ.RN.STRONG.GPU desc[UR20][R78.64+-0x1800], R85 ;  /* 0xffe800554e0079a6 */ /* 0x0001e8000c10f394 */
[----:B---3--:R0:W-:Y:S02]  /*7340*/  REDG.E.ADD.F32.FTZ.RN.STRONG.GPU desc[UR20][R54.64+-0x1800], R43 ;  /* 0xffe8002b360079a6 */ /* 0x0081e4000c10f394 */
.L_x_3205:
[----:B------:R-:W-:Y:S05]  /*7350*/  BSYNC B0 ;  /* 0x0000000000007941 */ /* 0x000fea0003800000 */
.L_x_3204:
[----:B------:R-:W0:Y:S01]  /*7360*/  LDS R111, [R111+0x4c00] ;  /* 0x004c00006f6f7984 */ /* 0x000e220000000800 */
[----:B------:R-:W-:Y:S04]  /*7370*/  BSSY B0, `(.L_x_3206) ;  /* 0x0000004000007945 */ /* 0x000fe80003800000 */
[----:B------:R-:W-:Y:S05]  /*7380*/  @!P2 BRA `(.L_x_3207) ;  /* 0x000000000008a947 */ /* 0x000fea0003800000 */
[----:B------:R1:W-:Y:S04]  /*7390*/  REDG.E.ADD.F32.FTZ.RN.STRONG.GPU desc[UR20][R78.64+-0x1600], R80 ;  /* 0xffea00504e0079a6 */ /* 0x0003e8000c10f394 */
[----:B0-----:R1:W-:Y:S02]  /*73a0*/  REDG.E.ADD.F32.FTZ.RN.STRONG.GPU desc[UR20][R54.64+-0x1600], R111 ;  /* 0xffea006f360079a6 */ /* 0x0013e4000c10f394 */
.L_x_3207:
[----:B------:R-:W-:Y:S05]  /*73b0*/  BSYNC B0 ;  /* 0x0000000000007941 */ /* 0x000fea0003800000 */
.L_x_3206:
[----:B0--3--:R0:W3:Y:S01]  /*73c0*/  LDS R43, [R110+0x4e00] ;  /* 0x004e00006e2b7984 */ /* 0x0090e20000000800 */
[----:B------:R-:W-:Y:S04]  /*73d0*/  BSSY B0, `(.L_x_3208) ;  /* 0x0000004000007945 */ /* 0x000fe80003800000 */
[----:B------:R-:W-:Y:S05]  /*73e0*/  @!P3 BRA `(.L_x_3209) ;  /* 0x000000000008b947 */ /* 0x000fea0003800000 */
[----:B------:R0:W-:Y:S04]  /*73f0*/  REDG.E.ADD.F32.FTZ.RN.STRONG.GPU desc[UR20][R78.64+-0x1400], R72 ;  /* 0xffec00484e0079a6 */ /* 0x0001e8000c10f394 */
[----:B---3--:R0:W-:Y:S02]  /*7400*/  REDG.E.ADD.F32.FTZ.RN.STRONG.GPU desc[UR20][R54.64+-0x1400], R43 ;  /* 0xffec002b360079a6 */ /* 0x0081e4000c10f394 */
.L_x_3209:
[----:B------:R-:W-:Y:S05]  /*7410*/  BSYNC B0 ;  /* 0x0000000000007941 */ /* 0x000fea0003800000 */
.L_x_3208:
[----:B------:R-:W0:Y:S01]  /*7420*/  LDS R109, [R109+0x5000] ;  /* 0x005000006d6d7984 */ /* 0x000e220000000800 */
[----:B------:R-:W-:Y:S04]  /*7430*/  BSSY B0, `(.L_x_3210) ;  /* 0x0000004000007945 */ /* 0x000fe80003800000 */
[----:B------:R-:W-:Y:S05]  /*7440*/  @!P4 BRA `(.L_x_3211) ;  /* 0x000000000008c947 */ /* 0x000fea0003800000 */
[----:B------:R1:W-:Y:S04]  /*7450*/  REDG.E.ADD.F32.FTZ.RN.STRONG.GPU desc[UR20][R78.64+-0x1200], R71 ;  /* 0xffee00474e0079a6 */ /* 0x0003e8000c10f394 */
[----:B0-----:R1:W-:Y:S02]  /*7460*/  REDG.E.ADD.F32.FTZ.RN.STRONG.GPU desc[UR20][R54.64+-0x1200], R109 ;  /* 0xffee006d360079a6 */ /* 0x0013e4000c10f394 */
.L_x_3211:
[----:B------:R-:W-:Y:S05]  /*7470*/  BSYNC B0 ;  /* 0x0000000000007941 */ /* 0x000fea0003800000 */
.L_x_3210:
[----:B0--3--:R0:W3:Y:S01]  /*7480*/  LDS R43, [R108+0x5200] ;  /* 0x005200006c2b7984 */ /* 0x0090e20000000800 */
[----:B------:R-:W-:Y:S04]  /*7490*/  BSSY B0, `(.L_x_3212) ;  /* 0x0000004000007945 */ /* 0x000fe80003800000 */
[----:B------:R-:W-:Y:S05]  /*74a0*/  @!P5 BRA `(.L_x_3213) ;  /* 0x000000000008d947 */ /* 0x000fea0003800000 */
[----:B------:R0:W-:Y:S04]  /*74b0*/  REDG.E.ADD.F32.FTZ.RN.STRONG.GPU desc[UR20][R78.64+-0x1000], R64 ;  /* 0xfff000404e0079a6 */ /* 0x0001e8000c10f394 */
[----:B---3--:R0:W-:Y:S02]  /*74c0*/  REDG.E.ADD.F32.FTZ.RN.STRONG.GPU desc[UR20][R54.64+-0x1000], R43 ;  /* 0xfff0002b360079a6 */ /* 0x0081e4000c10f394 */
.L_x_3213:
[----:B------:R-:W-:Y:S05]  /*74d0*/  BSYNC B0 ;  /* 0x0000000000007941 */ /* 0x000fea0003800000 */
.L_x_3212:
        /* <DEDUP_REMOVED lines=12> */
.L_x_3215:
[----:B------:R-:W-:Y:S05]  /*75a0*/  BSYNC B0 ;  /* 0x0000000000007941 */ /* 0x000fea0003800000 */
.L_x_3214:
[----:B0--3--:R0:W3:Y:S01]  /*75b0*/  LDS R43, [R106+0x5600] ;  /* 0x005600006a2b7984 */ /* 0x0090e20000000800 */
[----:B------:R-:W-:Y:S04]  /*75c0*/  BSSY B0, `(.L_x_3216) ;  /* 0x0000004000007945 */ /* 0x000fe80003800000 */
[----:B------:R-:W-:Y:S05]  /*75d0*/  @!P0 BRA `(.L_x_3217) ;  /* 0x0000000000088947 */ /* 0x000fea0003800000 */
[----:B------:R0:W-:Y:S04]  /*75e0*/  REDG.E.ADD.F32.FTZ.RN.STRONG.GPU desc[UR20][R78.64+-0xc00], R62 ;  /* 0xfff4003e4e0079a6 */ /* 0x0001e8000c10f394 */
[----:B---3--:R0:W-:Y:S02]  /*75f0*/  REDG.E.ADD.F32.FTZ.RN.STRONG.GPU desc[UR20][R54.64+-0xc00], R43 ;  /* 0xfff4002b360079a6 */ /* 0x0081e4000c10f394 */
.L_x_3217:
[----:B------:R-:W-:Y:S05]  /*7600*/  BSYNC B0 ;  /* 0x0000000000007941 */ /* 0x000fea0003800000 */
.L_x_3216:
[----:B------:R-:W0:Y:S01]  /*7610*/  LDS R105, [R105+0x5800] ;  /* 0x0058000069697984 */ /* 0x000e220000000800 */
[----:B------:R-:W-:Y:S04]  /*7620*/  BSSY B0, `(.L_x_3218) ;  /* 0x0000004000007945 */ /* 0x000fe80003800000 */
[----:B------:R-:W-:Y:S05]  /*7630*/  @!P1 BRA `(.L_x_3219) ;  /* 0x0000000000089947 */ /* 0x000fea0003800000 */
[----:B------:R1:W-:Y:S04]  /*7640*/  REDG.E.ADD.F32.FTZ.RN.STRONG.GPU desc[UR20][R78.64+-0xa00], R41 ;  /* 0xfff600294e0079a6 */ /* 0x0003e8000c10f394 */
[----:B0-----:R1:W-:Y:S02]  /*7650*/  REDG.E.ADD.F32.FTZ.RN.STRONG.GPU desc[UR20][R54.64+-0xa00], R105 ;  /* 0xfff60069360079a6 */ /* 0x0013e4000c10f394 */
.L_x_3219:
[----:B------:R-:W-:Y:S05]  /*7660*/  BSYNC B0 ;  /* 0x0000000000007941 */ /* 0x000fea0003800000 */
.L_x_3218:
[----:B-1----:R1:W0:Y:S01]  /*7670*/  LDS R41, [R104+0x5a00] ;  /* 0x005a000068297984 */ /* 0x0022220000000800 */
[----:B------:R-:W-:Y:S04]  /*7680*/  BSSY B0, `(.L_x_3220) ;  /* 0x0000004000007945 */ /* 0x000fe80003800000 */
[----:B------:R-:W-:Y:S05]  /*7690*/  @!P2 BRA `(.L_x_3221) ;  /* 0x000000000008a947 */ /* 0x000fea0003800000 */
[----:B------:R1:W-:Y:S04]  /*76a0*/  REDG.E.ADD.F32.FTZ.RN.STRONG.GPU desc[UR20][R78.64+-0x800], R40 ;  /* 0xfff800284e0079a6 */ /* 0x0003e8000c10f394 */
[----:B0-----:R1:W-:Y:S02]  /*76b0*/  REDG.E.ADD.F32.FTZ.RN.STRONG.GPU desc[UR20][R54.64+-0x800], R41 ;  /* 0xfff80029360079a6 */ /* 0x0013e4000c10f394 */
.L_x_3221:
[----:B------:R-:W-:Y:S05]  /*76c0*/  BSYNC B0 ;  /* 0x0000000000007941 */ /* 0x000fea0003800000 */
.L_x_3220:
[----:B------:R-:W0:Y:S01]  /*76d0*/  LDS R103, [R103+0x5c00] ;  /* 0x005c000067677984 */ /* 0x000e220000000800 */
[----:B------:R-:W-:Y:S04]  /*76e0*/  BSSY B0, `(.L_x_3222) ;  /* 0x0000004000007945 */ /* 0x000fe80003800000 */
[----:B------:R-:W-:Y:S05]  /*76f0*/  @!P3 BRA `(.L_x_3223) ;  /* 0x000000000008b947 */ /* 0x000fea0003800000 */
[----:B------:R1:W-:Y:S04]  /*7700*/  REDG.E.ADD.F32.FTZ.RN.STRONG.GPU desc[UR20][R78.64+-0x600], R39 ;  /* 0xfffa00274e0079a6 */ /* 0x0003e8000c10f394 */
[----:B0-----:R1:W-:Y:S02]  /*7710*/  REDG.E.ADD.F32.FTZ.RN.STRONG.GPU desc[UR20][R54.64+-0x600], R103 ;  /* 0xfffa0067360079a6 */ /* 0x0013e4000c10f394 */
.L_x_3223:
[----:B------:R-:W-:Y:S05]  /*7720*/  BSYNC B0 ;  /* 0x0000000000007941 */ /* 0x000fea0003800000 */
.L_x_3222:
[----:B-1----:R1:W0:Y:S01]  /*7730*/  LDS R39, [R102+0x5e00] ;  /* 0x005e000066277984 */ /* 0x0022220000000800 */
[----:B------:R-:W-:Y:S04]  /*7740*/  BSSY B0, `(.L_x_3224) ;  /* 0x0000004000007945 */ /* 0x000fe80003800000 */
[----:B------:R-:W-:Y:S05]  /*7750*/  @!P4 BRA `(.L_x_3225) ;  /* 0x000000000008c947 */ /* 0x000fea0003800000 */
[----:B------:R1:W-:Y:S04]  /*7760*/  REDG.E.ADD.F32.FTZ.RN.STRONG.GPU desc[UR20][R78.64+-0x400], R38 ;  /* 0xfffc00264e0079a6 */ /* 0x0003e8000c10f394 */
[----:B0-----:R1:W-:Y:S02]  /*7770*/  REDG.E.ADD.F32.FTZ.RN.STRONG.GPU desc[UR20][R54.64+-0x400], R39 ;  /* 0xfffc0027360079a6 */ /* 0x0013e4000c10f394 */
.L_x_3225:
[----:B------:R-:W-:Y:S05]  /*7780*/  BSYNC B0 ;  /* 0x0000000000007941 */ /* 0x000fea0003800000 */
.L_x_3224:
[----:B------:R-:W0:Y:S01]  /*7790*/  LDS R101, [R101+0x6000] ;  /* 0x0060000065657984 */ /* 0x000e220000000800 */
[----:B------:R-:W-:Y:S04]  /*77a0*/  BSSY B0, `(.L_x_3226) ;  /* 0x0000004000007945 */ /* 0x000fe80003800000 */
[----:B------:R-:W-:Y:S05]  /*77b0*/  @!P5 BRA `(.L_x_3227) ;  /* 0x000000000008d947 */ /* 0x000fea0003800000 */
[----:B------:R1:W-:Y:S04]  /*77c0*/  REDG.E.ADD.F32.FTZ.RN.STRONG.GPU desc[UR20][R78.64+-0x200], R37 ;  /* 0xfffe00254e0079a6 */ /* 0x0003e8000c10f394 */
[----:B0-----:R1:W-:Y:S02]  /*77d0*/  REDG.E.ADD.F32.FTZ.RN.STRONG.GPU desc[UR20][R54.64+-0x200], R101 ;  /* 0xfffe0065360079a6 */ /* 0x0013e4000c10f394 */
.L_x_3227:
[----:B------:R-:W-:Y:S05]  /*77e0*/  BSYNC B0 ;  /* 0x0000000000007941 */ /* 0x000fea0003800000 */
.L_x_3226:
        /* <DEDUP_REMOVED lines=23> */
[----:B--2---:R-:W-:-:S04]  /*7960*/  FFMA.FTZ R62, R100, R15, R62 ;  /* 0x0000000f643e7223 */ /* 0x004fc8000001003e */
[----:B------:R-:W-:Y:S04]  /*7970*/  STL [R1+0x50], R63 ;  /* 0x0000503f01007387 */ /* 0x000fe80000100800 */
[----:B------:R-:W2:Y:S01]  /*7980*/  LDL.LU R38, [R1+0x68] ;  /* 0x0000680001267983 */ /* 0x000ea20000300800 */
[----:B------:R-:W-:Y:S01]  /*7990*/  FMUL.FTZ R52, R94, R52 ;  /* 0x000000345e347220 */ /* 0x000fe20000410000 */
[----:B------:R-:W-:Y:S01]  /*79a0*/  ISETP.NE.AND P2, PT, R32, RZ, PT ;  /* 0x000000ff2000720c */ /* 0x000fe20003f45270 */
        /* <DEDUP_REMOVED lines=17> */
[----:B---3--:R-:W-:Y:S01]  /*7ac0*/  FFMA.FTZ R43, R33, R24, R43 ;  /* 0x00000018212b7223 */ /* 0x008fe2000001002b */
        /* <DEDUP_REMOVED lines=18> */
[----:B------:R3:W-:Y:S01]  /*7bf0*/  @!P1 STS [R41+0x6304], R40 ;  /* 0x0063042829009388 */ /* 0x0007e20000000800 */
        /* <DEDUP_REMOVED lines=9> */
[----:B------:R-:W-:-:S04]  /*7c90*/  FMUL.FTZ R0, R81, R125 ;  /* 0x0000007d51007220 */ /* 0x000fc80000410000 */
[----:B------:R-:W-:-:S04]  /*7ca0*/  FFMA.FTZ R65, R65, R52, R0 ;  /* 0x0000003441417223 */ /* 0x000fc80000010000 */
[----:B------:R-:W-:Y:S01]  /*7cb0*/  FADD.FTZ R6, R65, R6 ;  /* 0x0000000641067221 */ /* 0x000fe20000010000 */
[----:B---3--:R-:W-:Y:S06]  /*7cc0*/  @P2 BRA `(.L_x_3229) ;  /* 0x0000000000402947 */ /* 0x008fec0003800000 */
        /* <DEDUP_REMOVED lines=16> */
.L_x_3229:
[----:B------:R-:W-:Y:S05]  /*7dd0*/  BSYNC B0 ;  /* 0x0000000000007941 */ /* 0x000fea0003800000 */
.L_x_3228:
[----:B------:R-:W-:Y:S02]  /*7de0*/  UIADD3 UR7, UR7, 0x1, URZ ;  /* 0x0000000107077890 */ /* 0x000fe4000fffe03f */
[----:B------:R-:W-:Y:S02]  /*7df0*/  UIADD3 UR8, UP1, UR8, 0x1, URZ ;  /* 0x0000000108087890 */ /* 0x000fe4000ff3e03f */
[----:B------:R-:W-:Y:S02]  /*7e00*/  UISETP.GE.AND UP0, UPT, UR7, UR53, UPT ;  /* 0x000000350700728c */ /* 0x000fe4000bf06270 */
[----:B------:R-:W-:-:S04]  /*7e10*/  UIADD3.X UR9, URZ, UR9, URZ, UP1, !UPT ;  /* 0x000000093f097290 */ /* 0x000fc80008ffe43f */
[----:B------:R-:W-:-:S13]  /*7e20*/  PLOP3.LUT P0, PT, PT, PT, UP0, 0x80, 0x0 ;  /* 0x000000000000781c */ /* 0x000fda0003f0f008 */
[----:B------:R-:W-:Y:S05]  /*7e30*/  @!P0 BRA `(.L_x_3230) ;  /* 0xffffffbc00988947 */ /* 0x000fea000383ffff */
.L_x_3186:
[----:B------:R-:W-:Y:S01]  /*7e40*/  BAR.SYNC.DEFER_BLOCKING 0x0 ;  /* 0x0000000000007b1d */ /* 0x000fe20000010000 */
[----:B---3--:R-:W-:Y:S02]  /*7e50*/  MOV R2, UR15 ;  /* 0x0000000f00027c02 */ /* 0x008fe40008000f00 */
[----:B------:R-:W-:-:S03]  /*7e60*/  MOV R3, UR16 ;  /* 0x0000001000037c02 */ /* 0x000fc60008000f00 */
[----:B------:R-:W2:Y:S01]  /*7e70*/  LDL.LU R33, [R1+0x50] ;  /* 0x0000500001217983 */ /* 0x000ea20000300800 */
[----:B------:R-:W-:Y:S01]  /*7e80*/  IMAD.WIDE R2, R29, 0x10, R2 ;  /* 0x000000101d027825 */ /* 0x000fe200078e0202 */
[----:B------:R-:W3:Y:S01]  /*7e90*/  S2R R53, SR_LANEID ;  /* 0x0000000000357919 */ /* 0x000ee20000000000 */
[----:B------:R-:W-:Y:S02]  /*7ea0*/  UIADD3 UR7, UR12, -0x1, URZ ;  /* 0xffffffff0c077890 */ /* 0x000fe4000fffe03f */
[----:B------:R-:W-:Y:S01]  /*7eb0*/  USHF.R.S32.HI UR33, URZ, 0x1f, UR51 ;  /* 0x0000001f3f217899 */ /* 0x000fe20008011433 */
[----:B0-----:R-:W2:Y:S01]  /*7ec0*/  LDL.LU R34, [R1+0x4c] ;  /* 0x00004c0001227983 */ /* 0x001ea20000300800 */
[----:B------:R-:W-:-:S03]  /*7ed0*/  ULDC.64 UR30, c[0x0][0x388] ;  /* 0x0000e200001e7ab9 */ /* 0x000fc60000000a00 */
[----:B------:R-:W4:Y:S04]  /*7ee0*/  LDL.LU R35, [R1+0x48] ;  /* 0x0000480001237983 */ /* 0x000f280000300800 */
[----:B------:R-:W5:Y:S04]  /*7ef0*/  LDG.E.128 R16, desc[UR20][R2.64] ;  /* 0x0000001402107981 */ /* 0x000f68000c1e1d00 */
[----:B------:R-:W3:Y:S04]  /*7f00*/  LDG.E.128 R20, desc[UR20][R2.64+0x200] ;  /* 0x0002001402147981 */ /* 0x000ee8000c1e1d00 */
[----:B-1----:R-:W4:Y:S04]  /*7f10*/  LDL.LU R36, [R1+0x44] ;  /* 0x0000440001247983 */ /* 0x002f280000300800 */
[----:B------:R-:W2:Y:S04]  /*7f20*/  LDL.LU R37, [R1+0x40] ;  /* 0x0000400001257983 */ /* 0x000ea80000300800 */
[----:B------:R-:W2:Y:S04]  /*7f30*/  LDL.LU R38, [R1+0x3c] ;  /* 0x00003c0001267983 */ /* 0x000ea80000300800 */
[----:B------:R-:W4:Y:S04]  /*7f40*/  LDL.LU R39, [R1+0x38] ;  /* 0x0000380001277983 */ /* 0x000f280000300800 */
[----:B------:R-:W4:Y:S04]  /*7f50*/  LDL.LU R40, [R1+0x34] ;  /* 0x0000340001287983 */ /* 0x000f280000300800 */
        /* <DEDUP_REMOVED lines=8> */
[----:B-----5:R-:W-:Y:S04]  /*7fe0*/  STS.128 [R28], R16 ;  /* 0x000000101c007388 */ /* 0x020fe80000000c00 */
[----:B---3--:R-:W-:Y:S01]  /*7ff0*/  STS.128 [R28+0x200], R20 ;  /* 0x000200141c007388 */ /* 0x008fe20000000c00 */
[----:B------:R-:W-:-:S03]  /*8000*/  NOP ;  /* 0x0000000000007918 */ /* 0x000fc60000000000 */
[----:B------:R-:W0:Y:S04]  /*8010*/  LDS.128 R16, [R27] ;  /* 0x000000001b107984 */ /* 0x000e280000000c00 */
[----:B------:R-:W1:Y:S01]  /*8020*/  LDS.128 R24, [R27+0x10] ;  /* 0x000010001b187984 */ /* 0x000e620000000c00 */
[----:B0-----:R-:W-:-:S05]  /*8030*/  SHF.L.U32 R0, R16, 0x10, RZ ;  /* 0x0000001010007819 */ /* 0x001fca00000006ff */
[----:B------:R-:W-:Y:S01]  /*8040*/  FADD.FTZ R11, R0, UR5 ;  /* 0x00000005000b7e21 */ /* 0x000fe20008010000 */
[----:B------:R-:W-:-:S04]  /*8050*/  PRMT R0, R16, 0x7632, R0 ;  /* 0x0000763210007816 */ /* 0x000fc80000000000 */
[----:B------:R-:W-:Y:S02]  /*8060*/  FSETP.GTU.FTZ.AND P0, PT, R11, 20, PT ;  /* 0x41a000000b00780b */ /* 0x000fe40003f1c000 */
[----:B------:R-:W-:-:S05]  /*8070*/  SHF.L.U32 R0, R0, 0x10, RZ ;  /* 0x0000001000007819 */ /* 0x000fca00000006ff */
[----:B------:R-:W-:-:S06]  /*8080*/  FADD.FTZ R3, R0, UR5 ;  /* 0x0000000500037e21 */ /* 0x000fcc0008010000 */
[----:B------:R-:W-:-:S06]  /*8090*/  @!P0 FMUL.FTZ R0, R11, -1.4426950216293334961 ;  /* 0xbfb8aa3b0b008820 */ /* 0x000fcc0000410000 */
[----:B------:R-:W0:Y:S01]  /*80a0*/  @!P0 MUFU.EX2 R0, R0 ;  /* 0x0000000000008308 */ /* 0x000e220000000800 */
[----:B------:R-:W-:-:S05]  /*80b0*/  SHF.L.U32 R11, R19, 0x10, RZ ;  /* 0x00000010130b7819 */ /* 0x000fca00000006ff */
[----:B------:R-:W-:Y:S01]  /*80c0*/  FADD.FTZ R15, R11, UR5 ;  /* 0x000000050b0f7e21 */ /* 0x000fe20008010000 */
[----:B-1----:R-:W-:-:S05]  /*80d0*/  SHF.L.U32 R11, R24, 0x10, RZ ;  /* 0x00000010180b7819 */ /* 0x002fca00000006ff */
[----:B------:R-:W-:Y:S01]  /*80e0*/  FADD.FTZ R16, R11, UR5 ;  /* 0x000000050b107e21 */ /* 0x000fe20008010000 */
[----:B------:R-:W-:Y:S01]  /*80f0*/  FSETP.GTU.FTZ.AND P3, PT, R15, 20, PT ;  /* 0x41a000000f00780b */ /* 0x000fe20003f7c000 */
[----:B0-----:R-:W-:-:S03]  /*8100*/  @!P0 FADD.FTZ R2, R0, 1 ;  /* 0x3f80000000028421 */ /* 0x001fc60000010000 */
[----:B------:R-:W-:Y:S01]  /*8110*/  FSETP.GTU.FTZ.AND P1, PT, R16, 20, PT ;  /* 0x41a000001000780b */ /* 0x000fe20003f3c000 */
[----:B------:R0:W1:Y:S01]  /*8120*/  @!P0 MUFU.RCP R12, R2 ;  /* 0x00000002000c8308 */ /* 0x0000620000001000 */
[----:B------:R-:W-:-:S07]  /*8130*/  SHF.L.U32 R11, R25, 0x10, RZ ;  /* 0x00000010190b7819 */ /* 0x000fce00000006ff */
[----:B0-----:R-:W-:Y:S01]  /*8140*/  @!P3 FMUL.FTZ R2, R15, -1.4426950216293334961 ;  /* 0xbfb8aa3b0f02b820 */ /* 0x001fe20000410000 */
[----:B------:R-:W-:-:S03]  /*8150*/  FADD.FTZ R15, R11, UR5 ;  /* 0x000000050b0f7e21 */ /* 0x000fc60008010000 */
[----:B------:R-:W-:Y:S01]  /*8160*/  @!P1 FMUL.FTZ R11, R16, -1.4426950216293334961 ;  /* 0xbfb8aa3b100b9820 */ /* 0x000fe20000410000 */
[----:B-1----:R-:W-:-:S03]  /*8170*/  @!P0 FMUL.FTZ R5, R5, R12 ;  /* 0x0000000c05058220 */ /* 0x002fc60000410000 */
[----:B------:R-:W0:Y:S02]  /*8180*/  @!P1 MUFU.EX2 R12, R11 ;  /* 0x0000000b000c9308 */ /* 0x000e240000000800 */
[----:B0-----:R-:W-:-:S06]  /*8190*/  @!P1 FADD.FTZ R12, R12, 1 ;  /* 0x3f8000000c0c9421 */ /* 0x001fcc0000010000 */
[----:B------:R-:W0:Y:S02]  /*81a0*/  @!P1 MUFU.RCP R12, R12 ;  /* 0x0000000c000c9308 */ /* 0x000e240000001000 */
[----:B0-----:R-:W-:Y:S02]  /*81b0*/  @!P1 FMUL.FTZ R153, R153, R12 ;  /* 0x0000000c99999220 */ /* 0x001fe40000410000 */
[----:B------:R-:W3:Y:S01]  /*81c0*/  LDL.LU R12, [R1+0x78] ;  /* 0x00007800010c7983 */ /* 0x000ee20000300800 */
[----:B------:R-:W-:Y:S02]  /*81d0*/  FSETP.GTU.FTZ.AND P5, PT, R3, 20, PT ;  /* 0x41a000000300780b */ /* 0x000fe40003fbc000 */
[----:B------:R-:W-:-:S05]  /*81e0*/  SHF.L.U32 R4, R17, 0x10, RZ ;  /* 0x0000001011047819 */ /* 0x000fca00000006ff */
[----:B------:R-:W-:-:S05]  /*81f0*/  FADD.FTZ R4, R4, UR5 ;  /* 0x0000000504047e21 */ /* 0x000fca0008010000 */
[----:B------:R-:W-:Y:S01]  /*8200*/  FSETP.GTU.FTZ.AND P2, PT, R4, 20, PT ;  /* 0x41a000000400780b */ /* 0x000fe20003f5c000 */
[----:B------:R-:W-:-:S06]  /*8210*/  @!P5 FMUL.FTZ R3, R3, -1.4426950216293334961 ;  /* 0xbfb8aa3b0303d820 */ /* 0x000fcc0000410000 */
[----:B------:R-:W0:Y:S06]  /*8220*/  @!P5 MUFU.EX2 R3, R3 ;  /* 0x000000030003d308 */ /* 0x000e2c0000000800 */
[----:B------:R-:W-:-:S06]  /*8230*/  @!P2 FMUL.FTZ R4, R4, -1.4426950216293334961 ;  /* 0xbfb8aa3b0404a820 */ /* 0x000fcc0000410000 */
[----:B------:R-:W1:Y:S01]  /*8240*/  @!P2 MUFU.EX2 R4, R4 ;  /* 0x000000040004a308 */ /* 0x000e620000000800 */
[----:B0-----:R-:W-:Y:S01]  /*8250*/  @!P5 FADD.FTZ R3, R3, 1 ;  /* 0x3f8000000303d421 */ /* 0x001fe20000010000 */
[----:B------:R-:W-:Y:S02]  /*8260*/  SHF.L.U32 R10, R18, 0x10, RZ ;  /* 0x00000010120a7819 */ /* 0x000fe400000006ff */
[----:B------:R-:W-:-:S04]  /*8270*/  PRMT R17, R17, 0x7632, R17 ;  /* 0x0000763211117816 */ /* 0x000fc80000000011 */
[----:B------:R-:W0:Y:S01]  /*8280*/  @!P5 MUFU.RCP R3, R3 ;  /* 0x000000030003d308 */ /* 0x000e220000001000 */
[----:B------:R-:W-:Y:S02]  /*8290*/  PRMT R18, R18, 0x7632, R18 ;  /* 0x0000763212127816 */ /* 0x000fe40000000012 */
[----:B------:R-:W-:Y:S01]  /*82a0*/  SHF.L.U32 R17, R17, 0x10, RZ ;  /* 0x0000001011117819 */ /* 0x000fe200000006ff */
[----:B-1----:R-:W-:Y:S01]  /*82b0*/  @!P2 FADD.FTZ R0, R4, 1 ;  /* 0x3f8000000400a421 */ /* 0x002fe20000010000 */
[----:B------:R-:W-:-:S03]  /*82c0*/  SHF.L.U32 R18, R18, 0x10, RZ ;  /* 0x0000001012127819 */ /* 0x000fc600000006ff */
[----:B------:R-:W-:Y:S01]  /*82d0*/  FADD.FTZ R17, R17, UR5 ;  /* 0x0000000511117e21 */ /* 0x000fe20008010000 */
[----:B------:R-:W1:Y:S01]  /*82e0*/  @!P2 MUFU.RCP R14, R0 ;  /* 0x00000000000ea308 */ /* 0x000e620000001000 */
[----:B------:R-:W-:Y:S01]  /*82f0*/  PRMT R19, R19, 0x7632, R19 ;  /* 0x0000763213137816 */ /* 0x000fe20000000013 */
[----:B------:R-:W-:Y:S02]  /*8300*/  FADD.FTZ R18, R18, UR5 ;  /* 0x0000000512127e21 */ /* 0x000fe40008010000 */
[----:B------:R-:W-:Y:S02]  /*8310*/  FSETP.GTU.FTZ.AND P4, PT, R17, 20, PT ;  /* 0x41a000001100780b */ /* 0x000fe40003f9c000 */
[----:B------:R-:W-:Y:S01]  /*8320*/  SHF.L.U32 R19, R19, 0x10, RZ ;  /* 0x0000001013137819 */ /* 0x000fe200000006ff */
[----:B0-----:R-:W-:Y:S01]  /*8330*/  @!P5 FMUL.FTZ R6, R6, R3 ;  /* 0x000000030606d220 */ /* 0x001fe20000410000 */
[----:B------:R-:W-:Y:S01]  /*8340*/  FSETP.GTU.FTZ.AND P5, PT, R18, 20, PT ;  /* 0x41a000001200780b */ /* 0x000fe20003fbc000 */
[----:B------:R-:W-:-:S02]  /*8350*/  FADD.FTZ R10, R10, UR5 ;  /* 0x000000050a0a7e21 */ /* 0x000fc40008010000 */
[----:B------:R-:W-:-:S03]  /*8360*/  FADD.FTZ R19, R19, UR5 ;  /* 0x0000000513137e21 */ /* 0x000fc60008010000 */
[----:B------:R-:W-:Y:S01]  /*8370*/  FSETP.GTU.FTZ.AND P6, PT, R10, 20, PT ;  /* 0x41a000000a00780b */ /* 0x000fe20003fdc000 */
[----:B-1----:R-:W-:Y:S01]  /*8380*/  @!P2 FMUL.FTZ R7, R7, R14 ;  /* 0x0000000e0707a220 */ /* 0x002fe20000410000 */
[----:B------:R-:W-:Y:S01]  /*8390*/  FSETP.GTU.FTZ.AND P2, PT, R19, 20, PT ;  /* 0x41a000001300780b */ /* 0x000fe20003f5c000 */
[----:B------:R-:W-:-:S04]  /*83a0*/  @!P4 FMUL.FTZ R0, R17, -1.4426950216293334961 ;  /* 0xbfb8aa3b1100c820 */ /* 0x000fc80000410000 */
[----:B------:R-:W-:Y:S02]  /*83b0*/  @!P5 FMUL.FTZ R3, R18, -1.4426950216293334961 ;  /* 0xbfb8aa3b1203d820 */ /* 0x000fe40000410000 */
[----:B------:R-:W0:Y:S04]  /*83c0*/  @!P4 MUFU.EX2 R0, R0 ;  /* 0x000000000000c308 */ /* 0x000e280000000800 */
[----:B------:R-:W-:-:S04]  /*83d0*/  @!P6 FMUL.FTZ R10, R10, -1.4426950216293334961 ;  /* 0xbfb8aa3b0a0ae820 */ /* 0x000fc80000410000 */
[----:B------:R-:W1:Y:S01]  /*83e0*/  @!P5 MUFU.EX2 R3, R3 ;  /* 0x000000030003d308 */ /* 0x000e620000000800 */
[----:B------:R-:W-:-:S07]  /*83f0*/  @!P2 FMUL.FTZ R11, R19, -1.4426950216293334961 ;  /* 0xbfb8aa3b130ba820 */ /* 0x000fce0000410000 */
[----:B------:R0:W5:Y:S08]  /*8400*/  @!P3 MUFU.EX2 R4, R2 ;  /* 0x000000020004b308 */ /* 0x0001700000000800 */
[----:B------:R-:W2:Y:S01]  /*8410*/  @!P6 MUFU.EX2 R10, R10 ;  /* 0x0000000a000ae308 */ /* 0x000ea20000000800 */
[----:B------:R-:W-:Y:S01]  /*8420*/  FSETP.GTU.FTZ.AND P0, PT, R15, 20, PT ;  /* 0x41a000000f00780b */ /* 0x000fe20003f1c000 */
[----:B0-----:R-:W-:-:S06]  /*8430*/  @!P4 FADD.FTZ R2, R0, 1 ;  /* 0x3f8000000002c421 */ /* 0x001fcc0000010000 */
[----:B------:R-:W0:Y:S01]  /*8440*/  @!P2 MUFU.EX2 R11, R11 ;  /* 0x0000000b000ba308 */ /* 0x000e220000000800 */
[----:B-1----:R-:W-:Y:S01]  /*8450*/  @!P5 FADD.FTZ R0, R3, 1 ;  /* 0x3f8000000300d421 */ /* 0x002fe20000010000 */
[----:B-----5:R-:W-:Y:S01]  /*8460*/  @!P3 FADD.FTZ R4, R4, 1 ;  /* 0x3f8000000404b421 */ /* 0x020fe20000010000 */
[----:B------:R-:W-:-:S05]  /*8470*/  PRMT R24, R24, 0x7632, R24 ;  /* 0x0000763218187816 */ /* 0x000fca0000000018 */
[----:B------:R1:W5:Y:S01]  /*8480*/  @!P4 MUFU.RCP R17, R2 ;  /* 0x000000020011c308 */ /* 0x0003620000001000 */
[----:B--2---:R-:W-:-:S07]  /*8490*/  @!P6 FADD.FTZ R10, R10, 1 ;  /* 0x3f8000000a0ae421 */ /* 0x004fce0000010000 */
[----:B------:R-:W2:Y:S01]  /*84a0*/  @!P5 MUFU.RCP R3, R0 ;  /* 0x000000000003d308 */ /* 0x000ea20000001000 */
[----:B0-----:R-:W-:Y:S01]  /*84b0*/  @!P2 FADD.FTZ R11, R11, 1 ;  /* 0x3f8000000b0ba421 */ /* 0x001fe20000010000 */
[----:B------:R-:W-:Y:S01]  /*84c0*/  @!P0 FMUL.FTZ R14, R15, -1.4426950216293334961 ;  /* 0xbfb8aa3b0f0e8820 */ /* 0x000fe20000410000 */
[----:B-1----:R-:W-:Y:S02]  /*84d0*/  SHF.L.U32 R2, R27, 0x10, RZ ;  /* 0x000000101b027819 */ /* 0x002fe400000006ff */
[----:B------:R-:W-:-:S03]  /*84e0*/  SHF.L.U32 R15, R26, 0x10, RZ ;  /* 0x000000101a0f7819 */ /* 0x000fc600000006ff */
[----:B------:R-:W0:Y:S01]  /*84f0*/  @!P3 MUFU.RCP R4, R4 ;  /* 0x000000040004b308 */ /* 0x000e220000001000 */
[----:B------:R-:W-:Y:S02]  /*8500*/  SHF.L.U32 R24, R24, 0x10, RZ ;  /* 0x0000001018187819 */ /* 0x000fe400000006ff */
[----:B------:R-:W-:Y:S02]  /*8510*/  PRMT R27, R27, 0x7632, R27 ;  /* 0x000076321b1b7816 */ /* 0x000fe4000000001b */
[----:B------:R-:W-:-:S03]  /*8520*/  PRMT R25, R25, 0x7632, R25 ;  /* 0x0000763219197816 */ /* 0x000fc60000000019 */
[----:B------:R-:W1:Y:S01]  /*8530*/  @!P6 MUFU.RCP R10, R10 ;  /* 0x0000000a000ae308 */ /* 0x000e620000001000 */
[----:B------:R-:W-:Y:S01]  /*8540*/  SHF.L.U32 R27, R27, 0x10, RZ ;  /* 0x000000101b1b7819 */ /* 0x000fe200000006ff */
[----:B------:R-:W-:Y:S01]  /*8550*/  FADD.FTZ R15, R15, UR5 ;  /* 0x000000050f0f7e21 */ /* 0x000fe20008010000 */
[----:B------:R-:W-:Y:S01]  /*8560*/  FADD.FTZ R24, R24, UR5 ;  /* 0x0000000518187e21 */ /* 0x000fe20008010000 */
[----:B------:R-:W-:-:S04]  /*8570*/  SHF.L.U32 R25, R25, 0x10, RZ ;  /* 0x0000001019197819 */ /* 0x000fc800000006ff */
[----:B------:R-:W4:Y:S01]  /*8580*/  @!P2 MUFU.RCP R11, R11 ;  /* 0x0000000b000ba308 */ /* 0x000f220000001000 */
[----:B------:R-:W-:Y:S01]  /*8590*/  PRMT R26, R26, 0x7632, R26 ;  /* 0x000076321a1a7816 */ /* 0x000fe2000000001a */
[----:B-----5:R-:W-:Y:S01]  /*85a0*/  @!P4 FMUL.FTZ R8, R8, R17 ;  /* 0x000000110808c220 */ /* 0x020fe20000410000 */
[----:B--2---:R-:W-:Y:S01]  /*85b0*/  @!P5 FMUL.FTZ R144, R144, R3 ;  /* 0x000000039090d220 */ /* 0x004fe20000410000 */
[----:B------:R-:W-:Y:S01]  /*85c0*/  FADD.FTZ R27, R27, UR5 ;  /* 0x000000051b1b7e21 */ /* 0x000fe20008010000 */
[----:B------:R-:W-:Y:S01]  /*85d0*/  FSETP.GTU.FTZ.AND P4, PT, R15, 20, PT ;  /* 0x41a000000f00780b */ /* 0x000fe20003f9c000 */
[----:B------:R-:W-:Y:S01]  /*85e0*/  FADD.FTZ R25, R25, UR5 ;  /* 0x0000000519197e21 */ /* 0x000fe20008010000 */
[----:B------:R-:W-:Y:S02]  /*85f0*/  FSETP.GTU.FTZ.AND P5, PT, R24, 20, PT ;  /* 0x41a000001800780b */ /* 0x000fe40003fbc000 */
[----:B------:R-:W-:Y:S01]  /*8600*/  SHF.L.U32 R26, R26, 0x10, RZ ;  /* 0x000000101a1a7819 */ /* 0x000fe200000006ff */
[----:B0-----:R-:W-:Y:S01]  /*8610*/  @!P3 FMUL.FTZ R151, R151, R4 ;  /* 0x000000049797b220 */ /* 0x001fe20000410000 */
[----:B------:R-:W-:-:S02]  /*8620*/  FSETP.GTU.FTZ.AND P1, PT, R27, 20, PT ;  /* 0x41a000001b00780b */ /* 0x000fc40003f3c000 */
[----:B------:R-:W-:Y:S02]  /*8630*/  FSETP.GTU.FTZ.AND P3, PT, R25, 20, PT ;  /* 0x41a000001900780b */ /* 0x000fe40003f7c000 */
[----:B------:R-:W-:Y:S01]  /*8640*/  LEA R30, R53, R30, 0x1 ;  /* 0x0000001e351e7211 */ /* 0x000fe200078e08ff */
[----:B------:R-:W-:Y:S01]  /*8650*/  FADD.FTZ R26, R26, UR5 ;  /* 0x000000051a1a7e21 */ /* 0x000fe20008010000 */
[----:B-1----:R-:W-:Y:S01]  /*8660*/  @!P6 FMUL.FTZ R9, R9, R10 ;  /* 0x0000000a0909e220 */ /* 0x002fe20000410000 */
[----:B------:R-:W-:Y:S01]  /*8670*/  FADD.FTZ R10, R2, UR5 ;  /* 0x00000005020a7e21 */ /* 0x000fe20008010000 */
[----:B----4-:R-:W-:Y:S02]  /*8680*/  F2FP.BF16.F32.PACK_AB R19, R57, R56 ;  /* 0x000000383913723e */ /* 0x010fe400000010ff */
[----:B------:R-:W-:Y:S02]  /*8690*/  F2FP.BF16.F32.PACK_AB R18, R55, R54 ;  /* 0x000000363712723e */ /* 0x000fe400000010ff */
[----:B------:R-:W-:-:S02]  /*86a0*/  F2FP.BF16.F32.PACK_AB R17, R52, R43 ;  /* 0x0000002b3411723e */ /* 0x000fc400000010ff */
[----:B------:R-:W-:Y:S02]  /*86b0*/  F2FP.BF16.F32.PACK_AB R16, R42, R41 ;  /* 0x000000292a10723e */ /* 0x000fe400000010ff */
[----:B------:R-:W-:Y:S01]  /*86c0*/  LEA R30, R30, R31, 0x4 ;  /* 0x0000001f1e1e7211 */ /* 0x000fe200078e20ff */
[----:B------:R-:W-:Y:S01]  /*86d0*/  BAR.SYNC.DEFER_BLOCKING 0x0 ;  /* 0x0000000000007b1d */ /* 0x000fe20000010000 */
[----:B------:R-:W-:Y:S02]  /*86e0*/  F2FP.BF16.F32.PACK_AB R23, R40, R39 ;  /* 0x000000272817723e */ /* 0x000fe400000010ff */
[----:B------:R-:W-:Y:S02]  /*86f0*/  F2FP.BF16.F32.PACK_AB R22, R38, R37 ;  /* 0x000000252616723e */ /* 0x000fe400000010ff */
[----:B------:R-:W-:Y:S02]  /*8700*/  F2FP.BF16.F32.PACK_AB R21, R36, R35 ;  /* 0x000000232415723e */ /* 0x000fe400000010ff */
[----:B------:R-:W-:Y:S01]  /*8710*/  F2FP.BF16.F32.PACK_AB R20, R34, R33 ;  /* 0x000000212214723e */ /* 0x000fe200000010ff */
[----:B------:R-:W-:Y:S01]  /*8720*/  @!P2 FMUL.FTZ R152, R152, R11 ;  /* 0x0000000b9898a220 */ /* 0x000fe20000410000 */
[----:B------:R-:W-:Y:S01]  /*8730*/  FSETP.GTU.FTZ.AND P2, PT, R26, 20, PT ;  /* 0x41a000001a00780b */ /* 0x000fe20003f5c000 */
[----:B------:R-:W-:Y:S01]  /*8740*/  @!P4 FMUL.FTZ R2, R15, -1.4426950216293334961 ;  /* 0xbfb8aa3b0f02c820 */ /* 0x000fe20000410000 */
[----:B------:R-:W-:Y:S01]  /*8750*/  @!P5 FMUL.FTZ R0, R24, -1.4426950216293334961 ;  /* 0xbfb8aa3b1800d820 */ /* 0x000fe20000410000 */
[----:B------:R-:W-:Y:S01]  /*8760*/  FSETP.GTU.FTZ.AND P6, PT, R10, 20, PT ;  /* 0x41a000000a00780b */ /* 0x000fe20003fdc000 */
[----:B------:R-:W-:Y:S01]  /*8770*/  USHF.L.U32 UR8, UR7, 0xb, URZ ;  /* 0x0000000b07087899 */ /* 0x000fe2000800063f */
[----:B------:R0:W-:Y:S01]  /*8780*/  @!P4 MUFU.EX2 R3, R2 ;  /* 0x000000020003c308 */ /* 0x0001e20000000800 */
[----:B------:R-:W-:Y:S01]  /*8790*/  @!P1 FMUL.FTZ R11, R27, -1.4426950216293334961 ;  /* 0xbfb8aa3b1b0b9820 */ /* 0x000fe20000410000 */
[----:B------:R-:W-:-:S02]  /*87a0*/  UIMAD UR28, UR33, UR30, URZ ;  /* 0x0000001e211c72a4 */ /* 0x000fc4000f8e023f */
[----:B------:R-:W-:Y:S01]  /*87b0*/  USHF.R.S32.HI UR9, URZ, 0x1f, UR8 ;  /* 0x0000001f3f097899 */ /* 0x000fe20008011408 */
[----:B------:R-:W-:Y:S04]  /*87c0*/  STS.128 [R30], R16 ;  /* 0x000000101e007388 */ /* 0x000fe80000000c00 */
[----:B------:R-:W-:Y:S01]  /*87d0*/  STS.128 [R30+0x10], R20 ;  /* 0x000010141e007388 */ /* 0x000fe20000000c00 */
[----:B------:R-:W-:-:S03]  /*87e0*/  NOP ;  /* 0x0000000000007918 */ /* 0x000fc60000000000 */
[----:B------:R-:W1:Y:S01]  /*87f0*/  LDS.128 R16, [R28] ;  /* 0x000000001c107984 */ /* 0x000e620000000c00 */
[----:B0-----:R-:W-:-:S03]  /*8800*/  @!P3 FMUL.FTZ R2, R25, -1.4426950216293334961 ;  /* 0xbfb8aa3b1902b820 */ /* 0x001fc60000410000 */
[----:B------:R-:W0:Y:S01]  /*8810*/  LDS.128 R20, [R28+0x200] ;  /* 0x000200001c147984 */ /* 0x000e220000000c00 */
[----:B------:R-:W2:Y:S01]  /*8820*/  @!P5 MUFU.EX2 R0, R0 ;  /* 0x000000000000d308 */ /* 0x000ea20000000800 */
[----:B------:R-:W-:Y:S02]  /*8830*/  UIMAD UR32, UR51, UR31, UR28 ;  /* 0x0000001f332072a4 */ /* 0x000fe4000f8e021c */
[----:B------:R-:W-:Y:S02]  /*8840*/  UIMAD.WIDE.U32 UR30, UR51, UR30, UR8 ;  /* 0x0000001e331e72a5 */ /* 0x000fe4000f8e0008 */
[----:B------:R-:W-:Y:S01]  /*8850*/  USHF.R.S32.HI UR34, URZ, 0x1f, UR10 ;  /* 0x0000001f3f227899 */ /* 0x000fe2000801140a */
[----:B------:R-:W-:Y:S01]  /*8860*/  @!P2 FMUL.FTZ R4, R26, -1.4426950216293334961 ;  /* 0xbfb8aa3b1a04a820 */ /* 0x000fe20000410000 */
[----:B------:R-:W-:Y:S01]  /*8870*/  ULDC.64 UR28, c[0x0][0x390] ;  /* 0x0000e400001c7ab9 */ /* 0x000fe20000000a00 */
[----:B------:R-:W4:Y:S01]  /*8880*/  @!P1 MUFU.EX2 R11, R11 ;  /* 0x0000000b000b9308 */ /* 0x000f220000000800 */
[----:B------:R-:W-:Y:S01]  /*8890*/  UIADD3 UR31, UR31, UR32, URZ ;  /* 0x000000201f1f7290 */ /* 0x000fe2000fffe03f */
[----:B------:R-:W-:Y:S01]  /*88a0*/  @!P6 FMUL.FTZ R10, R10, -1.4426950216293334961 ;  /* 0xbfb8aa3b0a0ae820 */ /* 0x000fe20000410000 */
[----:B------:R-:W-:-:S05]  /*88b0*/  UIMAD UR32, UR34, UR28, URZ ;  /* 0x0000001c222072a4 */ /* 0x000fca000f8e023f */
[----:B------:R-:W5:Y:S01]  /*88c0*/  @!P3 MUFU.EX2 R2, R2 ;  /* 0x000000020002b308 */ /* 0x000f620000000800 */
[----:B------:R-:W-:Y:S02]  /*88d0*/  UIMAD UR32, UR10, UR29, UR32 ;  /* 0x0000001d0a2072a4 */ /* 0x000fe4000f8e0220 */
[----:B------:R-:W-:-:S05]  /*88e0*/  UIMAD.WIDE.U32 UR28, UR10, UR28, UR30 ;  /* 0x0000001c0a1c72a5 */ /* 0x000fca000f8e001e */
[----:B------:R-:W1:Y:S01]  /*88f0*/  @!P0 MUFU.EX2 R14, R14 ;  /* 0x0000000e000e8308 */ /* 0x000e620000000800 */
[----:B------:R-:W-:Y:S01]  /*8900*/  ULDC.64 UR30, c[0x0][0x3e0] ;  /* 0x0000f800001e7ab9 */ /* 0x000fe20000000a00 */
[----:B--2---:R-:W-:Y:S01]  /*8910*/  @!P5 FADD.FTZ R0, R0, 1 ;  /* 0x3f8000000000d421 */ /* 0x004fe20000010000 */
[----:B------:R-:W-:-:S05]  /*8920*/  UIADD3 UR29, UR29, UR32, URZ ;  /* 0x000000201d1d7290 */ /* 0x000fca000fffe03f */
[----:B------:R-:W2:Y:S01]  /*8930*/  @!P2 MUFU.EX2 R4, R4 ;  /* 0x000000040004a308 */ /* 0x000ea20000000800 */
[----:B------:R-:W-:-:S07]  /*8940*/  ULEA UR30, UP0, UR28, UR30, 0x1 ;  /* 0x0000001e1c1e7291 */ /* 0x000fce000f80083f */
[----:B------:R-:W0:Y:S01]  /*8950*/  @!P6 MUFU.EX2 R10, R10 ;  /* 0x0000000a000ae308 */ /* 0x000e220000000800 */
[----:B----4-:R-:W-:Y:S01]  /*8960*/  @!P1 FADD.FTZ R11, R11, 1 ;  /* 0x3f8000000b0b9421 */ /* 0x010fe20000010000 */
[----:B------:R-:W-:Y:S01]  /*8970*/  ULEA.HI.X UR31, UR28, UR31, UR29, 0x1, UP0 ;  /* 0x0000001f1c1f7291 */ /* 0x000fe200080f0c1d */
[----:B------:R-:W-:Y:S01]  /*8980*/  @!P4 FADD.FTZ R3, R3, 1 ;  /* 0x3f8000000303c421 */ /* 0x000fe20000010000 */
[----:B-----5:R-:W-:-:S04]  /*8990*/  @!P3 FADD.FTZ R2, R2, 1 ;  /* 0x3f8000000202b421 */ /* 0x020fc80000010000 */
[----:B------:R-:W4:Y:S01]  /*89a0*/  @!P5 MUFU.RCP R15, R0 ;  /* 0x00000000000fd308 */ /* 0x000f220000001000 */
[----:B-1----:R-:W-:Y:S01]  /*89b0*/  @!P0 FADD.FTZ R14, R14, 1 ;  /* 0x3f8000000e0e8421 */ /* 0x002fe20000010000 */
[----:B--2---:R-:W-:-:S06]  /*89c0*/  @!P2 FADD.FTZ R4, R4, 1 ;  /* 0x3f8000000404a421 */ /* 0x004fcc0000010000 */
[----:B------:R-:W1:Y:S01]  /*89d0*/  @!P1 MUFU.RCP R0, R11 ;  /* 0x0000000b00009308 */ /* 0x000e620000001000 */
[----:B0-----:R-:W-:-:S07]  /*89e0*/  @!P6 FADD.FTZ R10, R10, 1 ;  /* 0x3f8000000a0ae421 */ /* 0x001fce0000010000 */
[----:B------:R0:W-:Y:S08]  /*89f0*/  @!P4 MUFU.RCP R27, R3 ;  /* 0x00000003001bc308 */ /* 0x0001f00000001000 */
[----:B------:R2:W5:Y:S01]  /*8a00*/  @!P3 MUFU.RCP R25, R2 ;  /* 0x000000020019b308 */ /* 0x0005620000001000 */
[----:B0-----:R-:W-:Y:S02]  /*8a10*/  MOV R3, UR31 ;  /* 0x0000001f00037c02 */ /* 0x001fe40008000f00 */
[----:B--2---:R-:W-:-:S05]  /*8a20*/  MOV R2, UR30 ;  /* 0x0000001e00027c02 */ /* 0x004fca0008000f00 */
[----:B------:R-:W0:Y:S01]  /*8a30*/  @!P0 MUFU.RCP R14, R14 ;  /* 0x0000000e000e8308 */ /* 0x000e220000001000 */
[----:B----4-:R-:W-:-:S07]  /*8a40*/  @!P5 FMUL.FTZ R154, R154, R15 ;  /* 0x0000000f9a9ad220 */ /* 0x010fce0000410000 */
[----:B------:R-:W2:Y:S01]  /*8a50*/  @!P6 MUFU.RCP R33, R10 ;  /* 0x0000000a0021e308 */ /* 0x000ea20000001000 */
[----:B------:R-:W-:-:S04]  /*8a60*/  IMAD.WIDE R2, R29, 0x10, R2 ;  /* 0x000000101d027825 */ /* 0x000fc800078e0202 */
[----:B---3--:R-:W-:-:S03]  /*8a70*/  FADD.FTZ R15, R5, R12 ;  /* 0x0000000c050f7221 */ /* 0x008fc60000010000 */
[----:B------:R-:W3:Y:S01]  /*8a80*/  @!P2 MUFU.RCP R4, R4 ;  /* 0x000000040004a308 */ /* 0x000ee20000001000 */
[----:B------:R-:W-:Y:S01]  /*8a90*/  STG.E.128 desc[UR20][R2.64], R16 ;  /* 0x0000001002007986 */ /* 0x000fe2000c101d14 */
[----:B-1----:R-:W-:Y:S01]  /*8aa0*/  @!P1 FMUL.FTZ R13, R13, R0 ;  /* 0x000000000d0d9220 */ /* 0x002fe20000410000 */
[----:B------:R-:W-:Y:S01]  /*8ab0*/  F2FP.BF16.F32.PACK_AB R24, R6, R5 ;  /* 0x000000050618723e */ /* 0x000fe200000010ff */
[----:B-----5:R-:W-:Y:S01]  /*8ac0*/  @!P3 FMUL.FTZ R156, R156, R25 ;  /* 0x000000199c9cb220 */ /* 0x020fe20000410000 */
[----:B------:R1:W-:Y:S01]  /*8ad0*/  STG.E.128 desc[UR20][R2.64+0x200], R20 ;  /* 0x0002001402007986 */ /* 0x0003e2000c101d14 */
[----:B------:R-:W-:Y:S01]  /*8ae0*/  FADD.FTZ R0, R15, R6 ;  /* 0x000000060f007221 */ /* 0x000fe20000010000 */
[----:B------:R-:W-:Y:S01]  /*8af0*/  F2FP.BF16.F32.PACK_AB R25, R8, R7 ;  /* 0x000000070819723e */ /* 0x000fe200000010ff */
[----:B------:R-:W-:Y:S01]  /*8b00*/  @!P4 FMUL.FTZ R158, R158, R27 ;  /* 0x0000001b9e9ec220 */ /* 0x000fe20000410000 */
[----:B------:R-:W-:Y:S01]  /*8b10*/  F2FP.BF16.F32.PACK_AB R26, R144, R9 ;  /* 0x00000009901a723e */ /* 0x000fe200000010ff */
[----:B------:R-:W-:Y:S01]  /*8b20*/  FADD.FTZ R5, R0, R7 ;  /* 0x0000000700057221 */ /* 0x000fe20000010000 */
[----:B0-----:R-:W-:Y:S01]  /*8b30*/  @!P0 FMUL.FTZ R155, R155, R14 ;  /* 0x0000000e9b9b8220 */ /* 0x001fe20000410000 */
[----:B--2---:R-:W-:Y:S01]  /*8b40*/  @!P6 FMUL.FTZ R160, R160, R33 ;  /* 0x00000021a0a0e220 */ /* 0x004fe20000410000 */
[----:B------:R-:W-:Y:S01]  /*8b50*/  ULDC.64 UR30, c[0x0][0x3a8] ;  /* 0x0000ea00001e7ab9 */ /* 0x000fe20000000a00 */
[----:B------:R-:W-:Y:S01]  /*8b60*/  FADD.FTZ R8, R5, R8 ;  /* 0x0000000805087221 */ /* 0x000fe20000010000 */
[----:B---3--:R-:W-:-:S03]  /*8b70*/  @!P2 FMUL.FTZ R159, R159, R4 ;  /* 0x000000049f9fa220 */ /* 0x008fc60000410000 */
[----:B------:R-:W-:Y:S01]  /*8b80*/  FADD.FTZ R9, R8, R9 ;  /* 0x0000000908097221 */ /* 0x000fe20000010000 */
        /* <DEDUP_REMOVED lines=15> */
[----:B------:R-:W2:Y:S01]  /*8c80*/  LDS.128 R40, [R28+0x200] ;  /* 0x000200001c287984 */ /* 0x000ea20000000c00 */
        /* <DEDUP_REMOVED lines=16> */
[----:B-1----:R-:W-:Y:S02]  /*8d90*/  MOV R2, UR9 ;  /* 0x0000000900027c02 */ /* 0x002fe40008000f00 */
[----:B------:R-:W-:Y:S01]  /*8da0*/  MOV R3, UR8 ;  /* 0x0000000800037c02 */ /* 0x000fe20008000f00 */
[----:B------:R-:W-:Y:S02]  /*8db0*/  FADD.FTZ R160, R159, R160 ;  /* 0x000000a09fa07221 */ /* 0x000fe40000010000 */
[----:B------:R-:W-:-:S04]  /*8dc0*/  IMAD.WIDE R2, R29, 0x10, R2 ;  /* 0x000000101d027825 */ /* 0x000fc800078e0202 */
[----:B------:R-:W-:Y:S01]  /*8dd0*/  FADD.FTZ R0, R160, R13 ;  /* 0x0000000da0007221 */ /* 0x000fe20000010000 */
[----:B------:R-:W-:Y:S01]  /*8de0*/  UISETP.GT.AND UP0, UPT, UR12, 0x1, UPT ;  /* 0x000000010c00788c */ /* 0x000fe2000bf04270 */
[----:B0-----:R0:W-:Y:S04]  /*8df0*/  STG.E.128 desc[UR20][R2.64], R16 ;  /* 0x0000001002007986 */ /* 0x0011e8000c101d14 */
[----:B--2---:R0:W-:Y:S04]  /*8e00*/  STG.E.128 desc[UR20][R2.64+0x200], R40 ;  /* 0x0002002802007986 */ /* 0x0041e8000c101d14 */
[----:B------:R0:W-:Y:S01]  /*8e10*/  STL [R1+0x78], R0 ;  /* 0x0000780001007387 */ /* 0x0001e20000100800 */
[----:B------:R-:W-:Y:S01]  /*8e20*/  PLOP3.LUT P0, PT, PT, PT, UP0, 0x80, 0x0 ;  /* 0x000000000000781c */ /* 0x000fe20003f0f008 */
[----:B------:R-:W-:-:S02]  /*8e30*/  UIADD3 UR19, UP2, UR19, -0x1000, URZ ;  /* 0xfffff00013137890 */ /* 0x000fc4000ff5e03f */
[----:B------:R-:W-:Y:S02]  /*8e40*/  UIADD3 UR49, UP3, UR49, -0x1000, URZ ;  /* 0xfffff00031317890 */ /* 0x000fe4000ff7e03f */
[----:B------:R-:W-:Y:S02]  /*8e50*/  UIADD3 UR13, UP4, UR13, -0x1000, URZ ;  /* 0xfffff0000d0d7890 */ /* 0x000fe4000ff9e03f */
[----:B------:R-:W-:Y:S02]  /*8e60*/  UIADD3 UR17, UP5, UR17, -0x1000, URZ ;  /* 0xfffff00011117890 */ /* 0x000fe4000ffbe03f */
[----:B------:R-:W-:Y:S02]  /*8e70*/  UIADD3 UR15, UP1, UR15, -0x1000, URZ ;  /* 0xfffff0000f0f7890 */ /* 0x000fe4000ff3e03f */
[----:B------:R-:W-:Y:S02]  /*8e80*/  UIADD3 UR6, UR6, 0x1, URZ ;  /* 0x0000000106067890 */ /* 0x000fe4000fffe03f */
[----:B------:R-:W-:-:S02]  /*8e90*/  UIADD3.X UR48, UR48, -0x1, URZ, UP2, !UPT ;  /* 0xffffffff30307890 */ /* 0x000fc400097fe43f */
[----:B------:R-:W-:Y:S02]  /*8ea0*/  UIADD3.X UR50, UR50, -0x1, URZ, UP3, !UPT ;  /* 0xffffffff32327890 */ /* 0x000fe40009ffe43f */
[----:B------:R-:W-:Y:S02]  /*8eb0*/  UIADD3.X UR14, UR14, -0x1, URZ, UP4, !UPT ;  /* 0xffffffff0e0e7890 */ /* 0x000fe4000a7fe43f */
[----:B------:R-:W-:Y:S02]  /*8ec0*/  UIADD3.X UR18, UR18, -0x1, URZ, UP5, !UPT ;  /* 0xffffffff12127890 */ /* 0x000fe4000affe43f */
[----:B------:R-:W-:Y:S01]  /*8ed0*/  UIADD3.X UR16, UR16, -0x1, URZ, UP1, !UPT ;  /* 0xffffffff10107890 */ /* 0x000fe20008ffe43f */
[----:B------:R-:W-:Y:S01]  /*8ee0*/  UMOV UR12, UR7 ;  /* 0x00000007000c7c82 */ /* 0x000fe20008000000 */
[----:B0-----:R-:W-:Y:S10]  /*8ef0*/  @P0 BRA `(.L_x_3231) ;  /* 0xffffff7c002c0947 */ /* 0x001ff4000383ffff */
.L_x_3153:
        /* <DEDUP_REMOVED lines=41> */
.L_x_3233:
[----:B------:R-:W-:Y:S05]  /*9190*/  BSYNC B0 ;  /* 0x0000000000007941 */ /* 0x000fea0003800000 */
.L_x_3232:
        /* <DEDUP_REMOVED lines=44> */
.L_x_3235:
[----:B01----:R-:W0:Y:S02]  /*9460*/  S2R R7, SR_TID.X ;  /* 0x0000000000077919 */ /* 0x003e240000002100 */
.L_x_3236:
[----:B------:R-:W-:Y:S05]  /*9470*/  BSYNC B0 ;  /* 0x0000000000007941 */ /* 0x000fea0003800000 */
.L_x_3234:
        /* <DEDUP_REMOVED lines=15> */
.L_x_3237:
        /* <DEDUP_REMOVED lines=18> */
.L_x_3190:
[----:B------:R-:W-:Y:S01]  /*9690*/  HFMA2.MMA R147, -RZ, RZ, 0, 5.9604644775390625e-08 ;  /* 0x00000001ff937435 */ /* 0x000fe200000001ff */
[----:B------:R-:W-:Y:S02]  /*96a0*/  MOV R164, R42 ;  /* 0x0000002a00a47202 */ /* 0x000fe40000000f00 */
[----:B------:R-:W-:Y:S02]  /*96b0*/  MOV R146, RZ ;  /* 0x000000ff00927202 */ /* 0x000fe40000000f00 */
[----:B------:R-:W-:-:S07]  /*96c0*/  MOV R149, 0xffffffff ;  /* 0xffffffff00957802 */ /* 0x000fce0000000f00 */
[----:B-1---5:R-:W-:Y:S05]  /*96d0*/  WARPSYNC.COLLECTIVE R149, `(.L_x_3238) ;  /* 0x0000000095087348 */ /* 0x022fea0003c00000 */
[----:B------:R0:W2:Y:S02]  /*96e0*/  SHFL.UP P3, R150, R164, R147, R146 ;  /* 0x04000093a4967389 */ /* 0x0000a40000060092 */
[----:B012--5:R-:W-:Y:S01]  /*96f0*/  ENDCOLLECTIVE ;  /* 0x000000000000791b */ /* 0x027fe20003800000 */
.L_x_3238:
[----:B------:R-:W-:Y:S02]  /*9700*/  MOV R164, R43 ;  /* 0x0000002b00a47202 */ /* 0x000fe40000000f00 */
[----:B------:R-:W-:-:S07]  /*9710*/  MOV R148, R150 ;  /* 0x0000009600947202 */ /* 0x000fce0000000f00 */
[----:B------:R-:W-:Y:S05]  /*9720*/  WARPSYNC.COLLECTIVE R149, `(.L_x_3239) ;  /* 0x0000000095087348 */ /* 0x000fea0003c00000 */
[----:B------:R0:W1:Y:S02]  /*9730*/  SHFL.UP P3, R150, R164, R147, R146 ;  /* 0x04000093a4967389 */ /* 0x0000640000060092 */
[----:B01----:R-:W-:Y:S01]  /*9740*/  ENDCOLLECTIVE ;  /* 0x000000000000791b */ /* 0x003fe20003800000 */
.L_x_3239:
        /* <DEDUP_REMOVED lines=10> */
.L_x_3240:
[----:B------:R-:W-:Y:S02]  /*97f0*/  MOV R164, R43 ;  /* 0x0000002b00a47202 */ /* 0x000fe40000000f00 */
[----:B------:R-:W-:-:S07]  /*9800*/  MOV R148, R150 ;  /* 0x0000009600947202 */ /* 0x000fce0000000f00 */
[----:B------:R-:W-:Y:S05]  /*9810*/  WARPSYNC.COLLECTIVE R149, `(.L_x_3241) ;  /* 0x0000000095087348 */ /* 0x000fea0003c00000 */
[----:B------:R0:W1:Y:S02]  /*9820*/  SHFL.UP P3, R150, R164, R147, R146 ;  /* 0x04000093a4967389 */ /* 0x0000640000060092 */
[----:B01----:R-:W-:Y:S01]  /*9830*/  ENDCOLLECTIVE ;  /* 0x000000000000791b */ /* 0x003fe20003800000 */
.L_x_3241:
        /* <DEDUP_REMOVED lines=10> */
.L_x_3242:
[----:B------:R-:W-:Y:S02]  /*98e0*/  MOV R164, R43 ;  /* 0x0000002b00a47202 */ /* 0x000fe40000000f00 */
[----:B------:R-:W-:-:S07]  /*98f0*/  MOV R148, R150 ;  /* 0x0000009600947202 */ /* 0x000fce0000000f00 */
[----:B------:R-:W-:Y:S05]  /*9900*/  WARPSYNC.COLLECTIVE R149, `(.L_x_3243) ;  /* 0x0000000095087348 */ /* 0x000fea0003c00000 */
[----:B------:R0:W1:Y:S02]  /*9910*/  SHFL.UP P3, R150, R164, R147, R146 ;  /* 0x04000093a4967389 */ /* 0x0000640000060092 */
[----:B01----:R-:W-:Y:S01]  /*9920*/  ENDCOLLECTIVE ;  /* 0x000000000000791b */ /* 0x003fe20003800000 */
.L_x_3243:
        /* <DEDUP_REMOVED lines=10> */
.L_x_3244:
[----:B------:R-:W-:Y:S02]  /*99d0*/  MOV R164, R43 ;  /* 0x0000002b00a47202 */ /* 0x000fe40000000f00 */
[----:B------:R-:W-:-:S07]  /*99e0*/  MOV R148, R150 ;  /* 0x0000009600947202 */ /* 0x000fce0000000f00 */
[----:B------:R-:W-:Y:S05]  /*99f0*/  WARPSYNC.COLLECTIVE R149, `(.L_x_3245) ;  /* 0x0000000095087348 */ /* 0x000fea0003c00000 */
[----:B------:R0:W1:Y:S02]  /*9a00*/  SHFL.UP P3, R150, R164, R147, R146 ;  /* 0x04000093a4967389 */ /* 0x0000640000060092 */
[----:B01----:R-:W-:Y:S01]  /*9a10*/  ENDCOLLECTIVE ;  /* 0x000000000000791b */ /* 0x003fe20003800000 */
.L_x_3245:
        /* <DEDUP_REMOVED lines=10> */
.L_x_3246:
[----:B------:R-:W-:Y:S02]  /*9ac0*/  MOV R164, R43 ;  /* 0x0000002b00a47202 */ /* 0x000fe40000000f00 */
[----:B------:R-:W-:-:S07]  /*9ad0*/  MOV R148, R150 ;  /* 0x0000009600947202 */ /* 0x000fce0000000f00 */
[----:B------:R-:W-:Y:S05]  /*9ae0*/  WARPSYNC.COLLECTIVE R149, `(.L_x_3247) ;  /* 0x0000000095087348 */ /* 0x000fea0003c00000 */
[----:B------:R0:W1:Y:S02]  /*9af0*/  SHFL.UP P3, R150, R164, R147, R146 ;  /* 0x04000093a4967389 */ /* 0x0000640000060092 */
[----:B01----:R-:W-:Y:S01]  /*9b00*/  ENDCOLLECTIVE ;  /* 0x000000000000791b */ /* 0x003fe20003800000 */
.L_x_3247:
[----:B------:R-:W-:Y:S01]  /*9b10*/  MOV R146, R150 ;  /* 0x0000009600927202 */ /* 0x000fe20000000f00 */
[----:B------:R-:W-:Y:S06]  /*9b20*/  BRA `(.L_x_3248) ;  /* 0xffffffb400907947 */ /* 0x000fec000383ffff */
.L_x_3191:
        /* <DEDUP_REMOVED lines=8> */
.L_x_3250:
[----:B------:R-:W-:Y:S05]  /*9bb0*/  BSYNC B0 ;  /* 0x0000000000007941 */ /* 0x000fea0003800000 */
.L_x_3249:
[----:B------:R-:W-:Y:S05]  /*9bc0*/  BRA `(.L_x_3251) ;  /* 0xffffffb4007c7947 */ /* 0x000fea000383ffff */
.L_x_3192:
        /* <DEDUP_REMOVED lines=8> */
.L_x_3253:
[----:B------:R-:W-:Y:S05]  /*9c50*/  BSYNC B0 ;  /* 0x0000000000007941 */ /* 0x000fea0003800000 */
.L_x_3252:
[----:B------:R-:W-:Y:S05]  /*9c60*/  BRA `(.L_x_3254) ;  /* 0xffffffb4005c7947 */ /* 0x000fea000383ffff */
.L_x_3193:
        /* <DEDUP_REMOVED lines=8> */
.L_x_3256:
[----:B------:R-:W-:Y:S05]  /*9cf0*/  BSYNC B0 ;  /* 0x0000000000007941 */ /* 0x000fea0003800000 */
.L_x_3255:
        /* <DEDUP_REMOVED lines=9> */
.L_x_3257:
[----:B------:R-:W-:Y:S01]  /*9d90*/  HFMA2.MMA R147, -RZ, RZ, 0, 0 ;  /* 0x00000000ff937435 */ /* 0x000fe200000001ff */
[----:B------:R-:W-:Y:S02]  /*9da0*/  MOV R146, 0x1f ;  /* 0x0000001f00927802 */ /* 0x000fe40000000f00 */
[----:B------:R-:W-:-:S08]  /*9db0*/  MOV R43, R150 ;  /* 0x00000096002b7202 */ /* 0x000fd00000000f00 */
[----:B------:R-:W-:Y:S05]  /*9dc0*/  WARPSYNC.COLLECTIVE R149, `(.L_x_3258) ;  /* 0x0000000095087348 */ /* 0x000fea0003c00000 */
[----:B------:R0:W1:Y:S02]  /*9dd0*/  SHFL.IDX P3, R150, R148, R147, R146 ;  /* 0x0000009394967389 */ /* 0x0000640000060092 */
[----:B01----:R-:W-:Y:S01]  /*9de0*/  ENDCOLLECTIVE ;  /* 0x000000000000791b */ /* 0x003fe20003800000 */
.L_x_3258:
[----:B------:R-:W-:Y:S02]  /*9df0*/  MOV R148, R89 ;  /* 0x0000005900947202 */ /* 0x000fe40000000f00 */
[----:B------:R-:W-:-:S07]  /*9e00*/  MOV R88, R150 ;  /* 0x0000009600587202 */ /* 0x000fce0000000f00 */
[----:B------:R-:W-:Y:S05]  /*9e10*/  WARPSYNC.COLLECTIVE R149, `(.L_x_3259) ;  /* 0x0000000095087348 */ /* 0x000fea0003c00000 */
[----:B------:R0:W1:Y:S02]  /*9e20*/  SHFL.IDX P3, R150, R148, R147, R146 ;  /* 0x0000009394967389 */ /* 0x0000640000060092 */
[----:B01----:R-:W-:Y:S01]  /*9e30*/  ENDCOLLECTIVE ;  /* 0x000000000000791b */ /* 0x003fe20003800000 */
.L_x_3259:
[----:B------:R-:W-:Y:S01]  /*9e40*/  MOV R89, R150 ;  /* 0x0000009600597202 */ /* 0x000fe20000000f00 */
[----:B------:R-:W-:Y:S06]  /*9e50*/  BRA `(.L_x_3260) ;  /* 0xffffffb000f87947 */ /* 0x000fec000383ffff */
.L_x_3195:
[----:B------:R-:W-:Y:S01]  /*9e60*/  HFMA2.MMA R150, -RZ, RZ, 0, 5.9604644775390625e-08 ;  /* 0x00000001ff967435 */ /* 0x000fe200000001ff */
[----:B------:R-:W-:Y:S02]  /*9e70*/  MOV R88, R157 ;  /* 0x0000009d00587202 */ /* 0x000fe40000000f00 */
[----:B------:R-:W-:Y:S02]  /*9e80*/  MOV R147, 0x1f ;  /* 0x0000001f00937802 */ /* 0x000fe40000000f00 */
[----:B------:R-:W-:-:S07]  /*9e90*/  MOV R149, 0xffffffff ;  /* 0xffffffff00957802 */ /* 0x000fce0000000f00 */
[----:B------:R-:W-:Y:S05]  /*9ea0*/  WARPSYNC.COLLECTIVE R149, `(.L_x_3261) ;  /* 0x0000000095087348 */ /* 0x000fea0003c00000 */
[----:B------:R0:W1:Y:S02]  /*9eb0*/  SHFL.DOWN P6, R146, R88, R150, R147 ;  /* 0x0800009658927389 */ /* 0x00006400000c0093 */
[----:B01----:R-:W-:Y:S01]  /*9ec0*/  ENDCOLLECTIVE ;  /* 0x000000000000791b */ /* 0x003fe20003800000 */
.L_x_3261:
[----:B------:R-:W-:Y:S02]  /*9ed0*/  MOV R88, R164 ;  /* 0x000000a400587202 */ /* 0x000fe40000000f00 */
[----:B------:R-:W-:-:S07]  /*9ee0*/  MOV R89, R146 ;  /* 0x0000009200597202 */ /* 0x000fce0000000f00 */
[----:B------:R-:W-:Y:S05]  /*9ef0*/  WARPSYNC.COLLECTIVE R149, `(.L_x_3262) ;  /* 0x0000000095087348 */ /* 0x000fea0003c00000 */
[----:B------:R0:W1:Y:S02]  /*9f00*/  SHFL.DOWN P6, R146, R88, R150, R147 ;  /* 0x0800009658927389 */ /* 0x00006400000c0093 */
[----:B01----:R-:W-:Y:S01]  /*9f10*/  ENDCOLLECTIVE ;  /* 0x000000000000791b */ /* 0x003fe20003800000 */
.L_x_3262:
        /* <DEDUP_REMOVED lines=8> */
.L_x_3263:
[----:B------:R-:W-:Y:S02]  /*9fa0*/  MOV R88, R164 ;  /* 0x000000a400587202 */ /* 0x000fe40000000f00 */
[----:B------:R-:W-:-:S07]  /*9fb0*/  MOV R89, R146 ;  /* 0x0000009200597202 */ /* 0x000fce0000000f00 */
[----:B------:R-:W-:Y:S05]  /*9fc0*/  WARPSYNC.COLLECTIVE R149, `(.L_x_3264) ;  /* 0x0000000095087348 */ /* 0x000fea0003c00000 */
[----:B------:R0:W1:Y:S02]  /*9fd0*/  SHFL.DOWN P6, R146, R88, R150, R147 ;  /* 0x0800009658927389 */ /* 0x00006400000c0093 */
[----:B01----:R-:W-:Y:S01]  /*9fe0*/  ENDCOLLECTIVE ;  /* 0x000000000000791b */ /* 0x003fe20003800000 */
.L_x_3264:
        /* <DEDUP_REMOVED lines=8> */
.L_x_3265:
[----:B------:R-:W-:Y:S02]  /*a070*/  MOV R88, R164 ;  /* 0x000000a400587202 */ /* 0x000fe40000000f00 */
[----:B------:R-:W-:-:S07]  /*a080*/  MOV R89, R146 ;  /* 0x0000009200597202 */ /* 0x000fce0000000f00 */
[----:B------:R-:W-:Y:S05]  /*a090*/  WARPSYNC.COLLECTIVE R149, `(.L_x_3266) ;  /* 0x0000000095087348 */ /* 0x000fea0003c00000 */
[----:B------:R0:W1:Y:S02]  /*a0a0*/  SHFL.DOWN P6, R146, R88, R150, R147 ;  /* 0x0800009658927389 */ /* 0x00006400000c0093 */
[----:B01----:R-:W-:Y:S01]  /*a0b0*/  ENDCOLLECTIVE ;  /* 0x000000000000791b */ /* 0x003fe20003800000 */
.L_x_3266:
        /* <DEDUP_REMOVED lines=8> */
.L_x_3267:
[----:B------:R-:W-:Y:S02]  /*a140*/  MOV R88, R164 ;  /* 0x000000a400587202 */ /* 0x000fe40000000f00 */
[----:B------:R-:W-:-:S07]  /*a150*/  MOV R89, R146 ;  /* 0x0000009200597202 */ /* 0x000fce0000000f00 */
[----:B------:R-:W-:Y:S05]  /*a160*/  WARPSYNC.COLLECTIVE R149, `(.L_x_3268) ;  /* 0x0000000095087348 */ /* 0x000fea0003c00000 */
[----:B------:R0:W1:Y:S02]  /*a170*/  SHFL.DOWN P6, R146, R88, R150, R147 ;  /* 0x0800009658927389 */ /* 0x00006400000c0093 */
[----:B01----:R-:W-:Y:S01]  /*a180*/  ENDCOLLECTIVE ;  /* 0x000000000000791b */ /* 0x003fe20003800000 */
.L_x_3268:
        /* <DEDUP_REMOVED lines=8> */
.L_x_3269:
[----:B------:R-:W-:Y:S02]  /*a210*/  MOV R88, R164 ;  /* 0x000000a400587202 */ /* 0x000fe40000000f00 */
[----:B------:R-:W-:-:S07]  /*a220*/  MOV R89, R146 ;  /* 0x0000009200597202 */ /* 0x000fce0000000f00 */
[----:B------:R-:W-:Y:S05]  /*a230*/  WARPSYNC.COLLECTIVE R149, `(.L_x_3270) ;  /* 0x0000000095087348 */ /* 0x000fea0003c00000 */
[----:B------:R0:W1:Y:S02]  /*a240*/  SHFL.DOWN P6, R146, R88, R150, R147 ;  /* 0x0800009658927389 */ /* 0x00006400000c0093 */
[----:B01----:R-:W-:Y:S01]  /*a250*/  ENDCOLLECTIVE ;  /* 0x000000000000791b */ /* 0x003fe20003800000 */
.L_x_3270:
        /* <DEDUP_REMOVED lines=10> */
.L_x_3271:
[----:B------:R-:W-:Y:S02]  /*a300*/  MOV R148, R164 ;  /* 0x000000a400947202 */ /* 0x000fe40000000f00 */
[----:B------:R-:W-:-:S07]  /*a310*/  MOV R89, R150 ;  /* 0x0000009600597202 */ /* 0x000fce0000000f00 */
[----:B------:R-:W-:Y:S05]  /*a320*/  WARPSYNC.COLLECTIVE R149, `(.L_x_3272) ;  /* 0x0000000095087348 */ /* 0x000fea0003c00000 */
[----:B------:R0:W1:Y:S02]  /*a330*/  SHFL.IDX P3, R150, R148, R147, R146 ;  /* 0x0000009394967389 */ /* 0x0000640000060092 */
[----:B01----:R-:W-:Y:S01]  /*a340*/  ENDCOLLECTIVE ;  /* 0x000000000000791b */ /* 0x003fe20003800000 */
.L_x_3272:
[----:B------:R-:W-:Y:S02]  /*a350*/  MOV R147, 0x1f ;  /* 0x0000001f00937802 */ /* 0x000fe40000000f00 */
[----:B------:R-:W-:Y:S02]  /*a360*/  MOV R148, R36 ;  /* 0x0000002400947202 */ /* 0x000fe40000000f00 */
[----:B------:R-:W-:Y:S01]  /*a370*/  MOV R165, R150 ;  /* 0x0000009600a57202 */ /* 0x000fe20000000f00 */
[----:B------:R-:W-:-:S11]  /*a380*/  HFMA2.MMA R150, -RZ, RZ, 0, 5.9604644775390625e-08 ;  /* 0x00000001ff967435 */ /* 0x000fd600000001ff */
[----:B------:R-:W-:Y:S05]  /*a390*/  WARPSYNC.COLLECTIVE R149, `(.L_x_3273) ;  /* 0x0000000095087348 */ /* 0x000fea0003c00000 */
[----:B------:R0:W1:Y:S02]  /*a3a0*/  SHFL.DOWN P6, R146, R88, R150, R147 ;  /* 0x0800009658927389 */ /* 0x00006400000c0093 */
[----:B01----:R-:W-:Y:S01]  /*a3b0*/  ENDCOLLECTIVE ;  /* 0x000000000000791b */ /* 0x003fe20003800000 */
.L_x_3273:
[----:B------:R-:W-:Y:S02]  /*a3c0*/  MOV R88, R164 ;  /* 0x000000a400587202 */ /* 0x000fe40000000f00 */
[----:B------:R-:W-:-:S07]  /*a3d0*/  MOV R157, R146 ;  /* 0x00000092009d7202 */ /* 0x000fce0000000f00 */
[----:B------:R-:W-:Y:S05]  /*a3e0*/  WARPSYNC.COLLECTIVE R149, `(.L_x_3274) ;  /* 0x0000000095087348 */ /* 0x000fea0003c00000 */
[----:B------:R0:W1:Y:S02]  /*a3f0*/  SHFL.DOWN P6, R146, R88, R150, R147 ;  /* 0x0800009658927389 */ /* 0x00006400000c0093 */
[----:B01----:R-:W-:Y:S01]  /*a400*/  ENDCOLLECTIVE ;  /* 0x000000000000791b */ /* 0x003fe20003800000 */
.L_x_3274:
[----:B------:R-:W-:Y:S01]  /*a410*/  HFMA2.MMA R147, -RZ, RZ, 0, 0 ;  /* 0x00000000ff937435 */ /* 0x000fe200000001ff */
[----:B------:R-:W-:Y:S02]  /*a420*/  MOV R164, R146 ;  /* 0x0000009200a47202 */ /* 0x000fe40000000f00 */
[----:B------:R-:W-:-:S08]  /*a430*/  MOV R146, 0x1f ;  /* 0x0000001f00927802 */ /* 0x000fd00000000f00 */
[----:B------:R-:W-:Y:S05]  /*a440*/  WARPSYNC.COLLECTIVE R149, `(.L_x_3275) ;  /* 0x0000000095087348 */ /* 0x000fea0003c00000 */
[----:B------:R0:W1:Y:S02]  /*a450*/  SHFL.IDX P3, R150, R148, R147, R146 ;  /* 0x0000009394967389 */ /* 0x0000640000060092 */
[----:B01----:R-:W-:Y:S01]  /*a460*/  ENDCOLLECTIVE ;  /* 0x000000000000791b */ /* 0x003fe20003800000 */
.L_x_3275:
[----:B------:R-:W-:Y:S02]  /*a470*/  MOV R148, R37 ;  /* 0x0000002500947202 */ /* 0x000fe40000000f00 */
[----:B------:R-:W-:-:S07]  /*a480*/  MOV R88, R150 ;  /* 0x0000009600587202 */ /* 0x000fce0000000f00 */
[----:B------:R-:W-:Y:S05]  /*a490*/  WARPSYNC.COLLECTIVE R149, `(.L_x_3276) ;  /* 0x0000000095087348 */ /* 0x000fea0003c00000 */
[----:B------:R0:W1:Y:S02]  /*a4a0*/  SHFL.IDX P3, R150, R148, R147, R146 ;  /* 0x0000009394967389 */ /* 0x0000640000060092 */
[----:B01----:R-:W-:Y:S01]  /*a4b0*/  ENDCOLLECTIVE ;  /* 0x000000000000791b */ /* 0x003fe20003800000 */
.L_x_3276:
[----:B------:R-:W-:Y:S01]  /*a4c0*/  MOV R146, R150 ;  /* 0x0000009600927202 */ /* 0x000fe20000000f00 */
[----:B------:R-:W-:Y:S06]  /*a4d0*/  BRA `(.L_x_3277) ;  /* 0xffffffb4002c7947 */ /* 0x000fec000383ffff */
.L_x_3278:
        /* <DEDUP_REMOVED lines=10> */
.L_x_10942:


//--------------------- .text._Z25selective_scan_bwd_kernelI32Selective_Scan_bwd_kernel_traitsILi128ELi16ELb1ELb1ELb1ELb1ELb1EN3c108BFloat16EfEEv12SSMParamsBwd --------------------------
	.section	.text._Z25selective_scan_bwd_kernelI32Selective_Scan_bwd_kernel_traitsILi128ELi16ELb1ELb1ELb1ELb1ELb1EN3c108BFloat16EfEEv12SSMParamsBwd,"ax",@progbits
	.align	128
        .global         _Z25selective_scan_bwd_kernelI32Selective_Scan_bwd_kernel_traitsILi128ELi16ELb1ELb1ELb1ELb1ELb1EN3c108BFloat16EfEEv12SSMParamsBwd
        .type           _Z25selective_scan_bwd_kernelI32Selective_Scan_bwd_kernel_traitsILi128ELi16ELb1ELb1ELb1ELb1ELb1EN3c108BFloat16EfEEv12SSMParamsBwd,@function
        .size           _Z25selective_scan_bwd_kernelI32Selective_Scan_bwd_kernel_traitsILi128ELi16ELb1ELb1ELb1ELb1ELb1EN3c108BFloat16EfEEv12SSMParamsBwd,(.L_x_10943 - _Z25selective_scan_bwd_kernelI32Selective_Scan_bwd_kernel_traitsILi128ELi16ELb1ELb1ELb1ELb1ELb1EN3c108BFloat16EfEEv12SSMParamsBwd)
        .other          _Z25selective_scan_bwd_kernelI32Selective_Scan_bwd_kernel_traitsILi128ELi16ELb1ELb1ELb1ELb1ELb1EN3c108BFloat16EfEEv12SSMParamsBwd,@"STO_CUDA_ENTRY STV_DEFAULT"
_Z25selective_scan_bwd_kernelI32Selective_Scan_bwd_kernel_traitsILi128ELi16ELb1ELb1ELb1ELb1ELb1EN3c108BFloat16EfEEv12SSMParamsBwd:
.text._Z25selective_scan_bwd_kernelI32Selective_Scan_bwd_kernel_traitsILi128ELi16ELb1ELb1ELb1ELb1ELb1EN3c108BFloat16EfEEv12SSMParamsBwd:
        /* <DEDUP_REMOVED lines=35> */
[----:B------:R-:W-:Y:S02]  /*0230*/  UISETP.NE.U32.AND UP0, UPT, UR6, URZ, UPT ;  /* 0x0000003f0600728c */ /* 0x000fe4000bf05070 */
[----:B------:R-:W-:Y:S01]  /*0240*/  UIMAD UR5, UR4, UR32, URZ ;  /* 0x00000020040572a4 */ /* 0x000fe2000f8e023f */
[----:B------:R-:W-:Y:S01]  /*0250*/  R2UR UR35, R0 ;  /* 0x00000000002372ca */ /* 0x000fe200000e0000 */
[----:B------:R-:W-:Y:S01]  /*0260*/  UIMAD.WIDE.U32 UR22, UR11, UR32, URZ ;  /* 0x000000200b1672a5 */ /* 0x000fe2000f8e003f */
[----:B------:R0:W-:Y:S01]  /*0270*/  STL [R1+0x74], RZ ;  /* 0x000074ff01007387 */ /* 0x0001e20000100800 */
[----:B------:R-:W-:-:S02]  /*0280*/  UISETP.NE.U32.AND UP1, UPT, UR26, URZ, UPT ;  /* 0x0000003f1a00728c */ /* 0x000fc4000bf25070 */
[----:B------:R-:W-:Y:S01]  /*0290*/  UIMAD UR32, UR4, UR8, URZ ;  /* 0x00000008042072a4 */ /* 0x000fe2000f8e023f */
[----:B------:R0:W-:Y:S01]  /*02a0*/  STL [R1+0x78], RZ ;  /* 0x000078ff01007387 */ /* 0x0001e20000100800 */
[----:B------:R-:W-:Y:S02]  /*02b0*/  UISETP.NE.AND.EX UP0, UPT, UR7, URZ, UPT, UP0 ;  /* 0x0000003f0700728c */ /* 0x000fe4000bf05300 */
[----:B------:R-:W-:Y:S01]  /*02c0*/  UISETP.NE.AND.EX UP1, UPT, UR27, URZ, UPT, UP1 ;  /* 0x0000003f1b00728c */ /* 0x000fe2000bf25310 */
[----:B------:R-:W-:Y:S01]  /*02d0*/  ULDC.64 UR6, c[0x0][0x290] ;  /* 0x0000a40000067ab9 */ /* 0x000fe20000000a00 */
[----:B------:R-:W-:Y:S02]  /*02e0*/  UIMAD.WIDE.U32 UR16, UR11, UR8, URZ ;  /* 0x000000080b1072a5 */ /* 0x000fe4000f8e003f */
[----:B------:R-:W1:Y:S01]  /*02f0*/  I2F.RP R0, UR35 ;  /* 0x0000002300007d06 */ /* 0x000e620008209400 */
[----:B------:R-:W-:Y:S02]  /*0300*/  UIMAD UR32, UR11, UR9, UR32 ;  /* 0x000000090b2072a4 */ /* 0x000fe4000f8e0220 */
[----:B------:R-:W-:Y:S01]  /*0310*/  UIMAD UR15, UR4, UR6, URZ ;  /* 0x00000006040f72a4 */ /* 0x000fe2000f8e023f */
[----:B------:R-:W-:Y:S01]  /*0320*/  ULDC.64 UR8, c[0x0][0x240] ;  /* 0x0000900000087ab9 */ /* 0x000fe20000000a00 */
[----:B------:R-:W-:-:S02]  /*0330*/  UIMAD UR33, UR11, UR33, UR5 ;  /* 0x000000210b2172a4 */ /* 0x000fc4000f8e0205 */
[----:B------:R-:W-:Y:S02]  /*0340*/  UIMAD UR14, UR4, UR8, URZ ;  /* 0x00000008040e72a4 */ /* 0x000fe4000f8e023f */
[----:B------:R-:W-:Y:S02]  /*0350*/  UIMAD.WIDE.U32 UR18, UR11, UR6, URZ ;  /* 0x000000060b1272a5 */ /* 0x000fe4000f8e003f */
[----:B------:R-:W-:Y:S02]  /*0360*/  UIMAD UR15, UR11, UR7, UR15 ;  /* 0x000000070b0f72a4 */ /* 0x000fe4000f8e020f */
[----:B------:R-:W-:Y:S01]  /*0370*/  UIMAD.WIDE.U32 UR6, UR11, UR8, URZ ;  /* 0x000000080b0672a5 */ /* 0x000fe2000f8e003f */
[----:B-1----:R-:W1:Y:S01]  /*0380*/  MUFU.RCP R0, R0 ;  /* 0x0000000000007308 */ /* 0x002e620000001000 */
[----:B------:R-:W-:Y:S02]  /*0390*/  UIMAD UR14, UR11, UR9, UR14 ;  /* 0x000000090b0e72a4 */ /* 0x000fe4000f8e020e */
        /* <DEDUP_REMOVED lines=8> */
[----:B------:R-:W-:Y:S01]  /*0420*/  @UP1 ULEA.HI.X UR25, UR10, UR27, UR12, 0x2, UP3 ;  /* 0x0000001b0a191291 */ /* 0x000fe200098f140c */
[----:B-1----:R-:W-:Y:S01]  /*0430*/  IADD3 R0, R0, 0xffffffe, RZ ;  /* 0x0ffffffe00007810 */ /* 0x002fe20007ffe0ff */
[----:B------:R-:W-:Y:S01]  /*0440*/  UISETP.NE.AND.EX UP1, UPT, UR37, URZ, UPT, UP2 ;  /* 0x0000003f2500728c */ /* 0x000fe2000bf25320 */
[----:B------:R-:W-:Y:S01]  /*0450*/  UMOV UR4, URZ ;  /* 0x0000003f00047c82 */ /* 0x000fe20008000000 */
[----:B------:R-:W-:Y:S01]  /*0460*/  UMOV UR27, URZ ;  /* 0x0000003f001b7c82 */ /* 0x000fe20008000000 */
[----:B------:R-:W-:-:S02]  /*0470*/  UIMAD UR38, UR12, UR28, URZ ;  /* 0x0000001c0c2672a4 */ /* 0x000fc4000f8e023f */
[----:B------:R-:W1:Y:S01]  /*0480*/  F2I.FTZ.U32.TRUNC.NTZ R0, R0 ;  /* 0x0000000000007305 */ /* 0x000e62000021f000 */
[----:B------:R-:W-:Y:S02]  /*0490*/  UIADD3 UR17, UR17, UR32, URZ ;  /* 0x0000002011117290 */ /* 0x000fe4000fffe03f */
[----:B------:R-:W-:Y:S02]  /*04a0*/  UIADD3 UR19, UR19, UR15, URZ ;  /* 0x0000000f13137290 */ /* 0x000fe4000fffe03f */
[----:B------:R-:W-:Y:S02]  /*04b0*/  ULOP3.LUT UR15, UR10, UR34, URZ, 0x3c, !UPT ;  /* 0x000000220a0f7292 */ /* 0x000fe4000f8e3c3f */
[----:B------:R-:W-:Y:S02]  /*04c0*/  @UP1 ULEA UR26, UP2, UR10, UR36, 0x2 ;  /* 0x000000240a1a1291 */ /* 0x000fe4000f84103f */
[----:B------:R-:W-:Y:S02]  /*04d0*/  UIMAD UR29, UR10, UR29, UR38 ;  /* 0x0000001d0a1d72a4 */ /* 0x000fe4000f8e0226 */
[----:B------:R-:W-:-:S02]  /*04e0*/  @UP1 ULEA.HI.X UR27, UR10, UR37, UR12, 0x2, UP2 ;  /* 0x000000250a1b1291 */ /* 0x000fc400090f140c */
[----:B------:R-:W-:Y:S01]  /*04f0*/  UISETP.GE.AND UP2, UPT, UR15, URZ, UPT ;  /* 0x0000003f0f00728c */ /* 0x000fe2000bf46270 */
[----:B-1----:R-:W-:Y:S01]  /*0500*/  R2UR UR5, R0 ;  /* 0x00000000000572ca */ /* 0x002fe200000e0000 */
[----:B------:R-:W-:Y:S01]  /*0510*/  UISETP.NE.AND UP1, UPT, UR34, URZ, UPT ;  /* 0x0000003f2200728c */ /* 0x000fe2000bf25270 */
[----:B------:R-:W-:Y:S01]  /*0520*/  IABS R0, UR10 ;  /* 0x0000000a00007c13 */ /* 0x000fe20008000000 */
[----:B------:R-:W-:-:S03]  /*0530*/  UIADD3 UR9, UR9, UR13, URZ ;  /* 0x0000000d09097290 */ /* 0x000fc6000fffe03f */
[----:B------:R-:W-:-:S07]  /*0540*/  R2UR UR39, R0 ;  /* 0x00000000002772ca */ /* 0x000fce00000e0000 */
[----:B------:R-:W-:-:S04]  /*0550*/  UIADD3 UR30, URZ, -UR5, URZ ;  /* 0x800000053f1e7290 */ /* 0x000fc8000fffe03f */
[----:B------:R-:W-:-:S04]  /*0560*/  UIMAD UR30, UR30, UR35, URZ ;  /* 0x000000231e1e72a4 */ /* 0x000fc8000f8e023f */
[----:B------:R-:W-:Y:S02]  /*0570*/  UIMAD.WIDE.U32 UR30, UR5, UR30, UR4 ;  /* 0x0000001e051e72a5 */ /* 0x000fe4000f8e0004 */
[----:B------:R-:W-:Y:S02]  /*0580*/  UIADD3 UR5, UR23, UR33, URZ ;  /* 0x0000002117057290 */ /* 0x000fe4000fffe03f */
[----:B------:R-:W-:Y:S01]  /*0590*/  UIMAD.WIDE.U32 UR36, UR31, UR39, URZ ;  /* 0x000000271f2472a5 */ /* 0x000fe2000f8e003f */
[----:B------:R-:W-:Y:S01]  /*05a0*/  UMOV UR4, UR22 ;  /* 0x0000001600047c82 */ /* 0x000fe20008000000 */
[----:B------:R-:W-:Y:S01]  /*05b0*/  ULDC.64 UR22, c[0x0][0x298] ;  /* 0x0000a60000167ab9 */ /* 0x000fe20000000a00 */
[----:B------:R-:W-:Y:S01]  /*05c0*/  ULDC.64 UR30, c[0x0][0x330] ;  /* 0x0000cc00001e7ab9 */ /* 0x000fe20000000a00 */
[----:B------:R-:W-:-:S03]  /*05d0*/  UIMAD.WIDE.U32 UR4, UR10, UR28, UR4 ;  /* 0x0000001c0a0472a5 */ /* 0x000fc6000f8e0004 */
[----:B------:R-:W-:Y:S01]  /*05e0*/  UMOV UR33, UR37 ;  /* 0x0000002500217c82 */ /* 0x000fe20008000000 */
[----:B------:R-:W-:Y:S02]  /*05f0*/  UIMAD UR28, UR12, UR22, URZ ;  /* 0x000000160c1c72a4 */ /* 0x000fe4000f8e023f */
[----:B------:R-:W-:Y:S02]  /*0600*/  UIADD3 UR37, -UR33, URZ, URZ ;  /* 0x0000003f21257290 */ /* 0x000fe4000fffe13f */
[----:B------:R-:W-:Y:S02]  /*0610*/  UIMAD UR36, UR12, UR30, URZ ;  /* 0x0000001e0c2472a4 */ /* 0x000fe4000f8e023f */
[----:B------:R-:W-:Y:S02]  /*0620*/  UIMAD UR12, UR35, UR37, UR39 ;  /* 0x00000025230c72a4 */ /* 0x000fe4000f8e0227 */
[----:B------:R-:W-:Y:S02]  /*0630*/  UIMAD UR32, UR10, UR23, UR28 ;  /* 0x000000170a2072a4 */ /* 0x000fe4000f8e021c */
[----:B------:R-:W-:Y:S01]  /*0640*/  UISETP.GT.U32.AND UP4, UPT, UR35, UR12, UPT ;  /* 0x0000000c2300728c */ /* 0x000fe2000bf84070 */
[----:B------:R-:W-:Y:S01]  /*0650*/  ULDC UR23, c[0x0][0x224] ;  /* 0x0000890000177ab9 */ /* 0x000fe20000000800 */
[----:B------:R-:W-:-:S02]  /*0660*/  UIMAD.WIDE.U32 UR18, UR10, UR22, UR18 ;  /* 0x000000160a1272a5 */ /* 0x000fc4000f8e0012 */
[----:B------:R-:W-:Y:S02]  /*0670*/  ULEA UR28, UR23, 0xfffff800, 0xb ;  /* 0xfffff800171c7891 */ /* 0x000fe4000f8e583f */
[----:B------:R-:W-:Y:S02]  /*0680*/  UIMAD UR36, UR10, UR31, UR36 ;  /* 0x0000001f0a2472a4 */ /* 0x000fe4000f8e0224 */
[----:B------:R-:W-:-:S03]  /*0690*/  USHF.R.S32.HI UR22, URZ, 0x1f, UR28 ;  /* 0x0000001f3f167899 */ /* 0x000fc6000801141c */
[----:B------:R-:W-:Y:S02]  /*06a0*/  @!UP4 UIADD3 UR12, UR12, -UR35, URZ ;  /* 0x800000230c0cc290 */ /* 0x000fe4000fffe03f */
[----:B------:R-:W-:Y:S02]  /*06b0*/  @!UP4 UIADD3 UR33, UR33, 0x1, URZ ;  /* 0x000000012121c890 */ /* 0x000fe4000fffe03f */
[----:B------:R-:W-:Y:S02]  /*06c0*/  UISETP.GE.U32.AND UP3, UPT, UR12, UR35, UPT ;  /* 0x000000230c00728c */ /* 0x000fe4000bf66070 */
[----:B------:R-:W-:Y:S02]  /*06d0*/  UIADD3 UR4, UP5, UR28, UR4, URZ ;  /* 0x000000041c047290 */ /* 0x000fe4000ffbe03f */
[----:B------:R-:W-:Y:S02]  /*06e0*/  UIMAD.WIDE.U32 UR30, UR10, UR30, UR16 ;  /* 0x0000001e0a1e72a5 */ /* 0x000fe4000f8e0010 */
[----:B------:R-:W-:Y:S01]  /*06f0*/  UIADD3.X UR29, UR22, UR5, UR29, UP5, !UPT ;  /* 0x00000005161d7290 */ /* 0x000fe2000affe41d */
[----:B------:R-:W-:-:S02]  /*0700*/  ULDC.64 UR16, c[0x0][0x2f0] ;  /* 0x0000bc0000107ab9 */ /* 0x000fc40000000a00 */
[----:B------:R-:W-:Y:S02]  /*0710*/  ULEA UR15, UP4, UR4, UR16, 0x1 ;  /* 0x00000010040f7291 */ /* 0x000fe4000f88083f */
[----:B------:R-:W-:Y:S02]  /*0720*/  @UP3 UIADD3 UR33, UR33, 0x1, URZ ;  /* 0x0000000121213890 */ /* 0x000fe4000fffe03f */
[----:B------:R-:W-:Y:S02]  /*0730*/  UIADD3 UR18, UP3, UR28, UR18, URZ ;  /* 0x000000121c127290 */ /* 0x000fe4000ff7e03f */
[----:B------:R-:W-:Y:S02]  /*0740*/  ULEA.HI.X UR16, UR4, UR17, UR29, 0x1, UP4 ;  /* 0x0000001104107291 */ /* 0x000fe4000a0f0c1d */
[----:B------:R-:W-:Y:S01]  /*0750*/  UIADD3.X UR19, UR22, UR19, UR32, UP3, !UPT ;  /* 0x0000001316137290 */ /* 0x000fe20009ffe420 */
[----:B------:R-:W-:Y:S01]  /*0760*/  UMOV UR12, UR33 ;  /* 0x00000021000c7c82 */ /* 0x000fe20008000000 */
[----:B------:R-:W-:Y:S01]  /*0770*/  ULDC.64 UR4, c[0x0][0x2f8] ;  /* 0x0000be0000047ab9 */ /* 0x000fe20000000a00 */
[----:B------:R-:W-:-:S02]  /*0780*/  @!UP2 UIADD3 UR12, -UR12, URZ, URZ ;  /* 0x0000003f0c0ca290 */ /* 0x000fc4000fffe13f */
[----:B------:R-:W-:Y:S02]  /*0790*/  ULEA UR17, UP3, UR18, UR4, 0x1 ;  /* 0x0000000412117291 */ /* 0x000fe4000f86083f */
[----:B------:R-:W-:Y:S02]  /*07a0*/  @!UP1 ULOP3.LUT UR12, URZ, UR34, URZ, 0x33, !UPT ;  /* 0x000000223f0c9292 */ /* 0x000fe4000f8e333f */
[----:B------:R-:W-:Y:S02]  /*07b0*/  UIADD3 UR29, UP2, UR28, UR30, URZ ;  /* 0x0000001e1c1d7290 */ /* 0x000fe4000ff5e03f */
[----:B------:R-:W-:Y:S02]  /*07c0*/  UIADD3 UR33, UR7, UR14, URZ ;  /* 0x0000000e07217290 */ /* 0x000fe4000fffe03f */
[----:B------:R-:W-:Y:S02]  /*07d0*/  ULEA.HI.X UR18, UR18, UR5, UR19, 0x1, UP3 ;  /* 0x0000000512127291 */ /* 0x000fe400098f0c13 */
[----:B------:R-:W-:Y:S01]  /*07e0*/  USHF.R.S32.HI UR14, URZ, 0x1f, UR12 ;  /* 0x0000001f3f0e7899 */ /* 0x000fe2000801140c */
[----:B------:R-:W-:Y:S01]  /*07f0*/  ULDC.64 UR4, c[0x0][0x3b8] ;  /* 0x0000ee0000047ab9 */ /* 0x000fe20000000a00 */
[----:B------:R-:W-:-:S02]  /*0800*/  UIADD3.X UR7, UR22, UR31, UR36, UP2, !UPT ;  /* 0x0000001f16077290 */ /* 0x000fc400097fe424 */
[----:B------:R-:W-:Y:S01]  /*0810*/  ULEA UR19, UP1, UR29, UR4, 0x1 ;  /* 0x000000041d137291 */ /* 0x000fe2000f82083f */
[----:B------:R-:W-:Y:S01]  /*0820*/  ULDC.64 UR30, c[0x0][0x258] ;  /* 0x00009600001e7ab9 */ /* 0x000fe20000000a00 */
[----:B------:R-:W-:Y:S01]  /*0830*/  UMOV UR32, UR6 ;  /* 0x0000000600207c82 */ /* 0x000fe20008000000 */
[----:B------:R-:W-:Y:S02]  /*0840*/  UIMAD UR4, UR14, UR30, URZ ;  /* 0x0000001e0e0472a4 */ /* 0x000fe4000f8e023f */
[----:B------:R-:W-:Y:S02]  /*0850*/  UIMAD.WIDE.U32 UR32, UR12, UR30, UR32 ;  /* 0x0000001e0c2072a5 */ /* 0x000fe4000f8e0020 */
[----:B------:R-:W-:Y:S02]  /*0860*/  UIMAD UR6, UR12, UR31, UR4 ;  /* 0x0000001f0c0672a4 */ /* 0x000fe4000f8e0204 */
[----:B------:R-:W-:Y:S01]  /*0870*/  ULEA.HI.X UR7, UR29, UR5, UR7, 0x1, UP1 ;  /* 0x000000051d077291 */ /* 0x000fe200088f0c07 */
[----:B------:R-:W-:Y:S01]  /*0880*/  ULDC.64 UR30, c[0x0][0x278] ;  /* 0x00009e00001e7ab9 */ /* 0x000fe20000000a00 */
[----:B------:R-:W-:-:S02]  /*0890*/  UIADD3 UR48, UP1, UR28, UR32, URZ ;  /* 0x000000201c307290 */ /* 0x000fc4000ff3e03f */
[----:B------:R-:W-:Y:S02]  /*08a0*/  UIMAD UR13, UR14, UR30, URZ ;  /* 0x0000001e0e0d72a4 */ /* 0x000fe4000f8e023f */
[----:B------:R-:W-:Y:S01]  /*08b0*/  UIADD3 UR32, UR33, UR6, URZ ;  /* 0x0000000621207290 */ /* 0x000fe2000fffe03f */
[----:B------:R-:W-:Y:S01]  /*08c0*/  ULDC.64 UR4, c[0x0][0x2d8] ;  /* 0x0000b60000047ab9 */ /* 0x000fe20000000a00 */
[----:B------:R-:W-:Y:S02]  /*08d0*/  UIMAD UR14, UR12, UR31, UR13 ;  /* 0x0000001f0c0e72a4 */ /* 0x000fe4000f8e020d */
[----:B------:R-:W-:Y:S02]  /*08e0*/  ULEA UR6, UP2, UR48, UR4, 0x1 ;  /* 0x0000000430067291 */ /* 0x000fe4000f84083f */
[----:B------:R-:W-:Y:S01]  /*08f0*/  UIADD3.X UR4, UR22, UR32, URZ, UP1, !UPT ;  /* 0x0000002016047290 */ /* 0x000fe20008ffe43f */
[----:B------:R-:W-:Y:S01]  /*0900*/  @UP0 ULDC UR13, c[0x0][0x214] ;  /* 0x00008500000d0ab9 */ /* 0x000fe20000000800 */
[----:B------:R-:W-:-:S02]  /*0910*/  UIMAD.WIDE.U32 UR8, UR12, UR30, UR8 ;  /* 0x0000001e0c0872a5 */ /* 0x000fc4000f8e0008 */
[----:B------:R-:W-:Y:S02]  /*0920*/  @UP0 UIMAD UR13, UR11, UR13, UR10 ;  /* 0x0000000d0b0d02a4 */ /* 0x000fe4000f8e020a */
[----:B------:R-:W-:Y:S02]  /*0930*/  UISETP.GE.AND UP1, UPT, UR23, 0x1, UPT ;  /* 0x000000011700788c */ /* 0x000fe4000bf26270 */
[----:B------:R-:W-:Y:S02]  /*0940*/  ULEA.HI.X UR48, UR48, UR5, UR4, 0x1, UP2 ;  /* 0x0000000530307291 */ /* 0x000fe400090f0c04 */
[----:B------:R-:W-:Y:S01]  /*0950*/  @UP0 UIMAD UR13, UR13, UR23, URZ ;  /* 0x000000170d0d02a4 */ /* 0x000fe2000f8e023f */
[----:B------:R-:W-:Y:S01]  /*0960*/  UMOV UR4, URZ ;  /* 0x0000003f00047c82 */ /* 0x000fe20008000000 */
[----:B------:R-:W-:Y:S02]  /*0970*/  UIADD3 UR28, UP2, UR28, UR8, URZ ;  /* 0x000000081c1c7290 */ /* 0x000fe4000ff5e03f */
[----:B------:R-:W-:Y:S01]  /*0980*/  UIADD3 UR14, UR9, UR14, URZ ;  /* 0x0000000e090e7290 */ /* 0x000fe2000fffe03f */
[----:B------:R-:W-:Y:S01]  /*0990*/  @UP0 ULDC UR29, c[0x0][0x21c] ;  /* 0x00008700001d0ab9 */ /* 0x000fe20000000800 */
[----:B------:R-:W-:Y:S01]  /*09a0*/  ULDC.64 UR30, c[0x0][0x2e0] ;  /* 0x0000b800001e7ab9 */ /* 0x000fe20000000a00 */
[----:B------:R-:W-:-:S02]  /*09b0*/  @UP0 UIMAD UR13, UR13, UR29, URZ ;  /* 0x0000001d0d0d02a4 */ /* 0x000fc4000f8e023f */
[----:B------:R-:W-:Y:S02]  /*09c0*/  UIADD3.X UR50, UR22, UR14, URZ, UP2, !UPT ;  /* 0x0000000e16327290 */ /* 0x000fe400097fe43f */
        /* <DEDUP_REMOVED lines=23> */
[----:B------:R-:W-:Y:S01]  /*0b40*/  UMOV UR6, URZ ;  /* 0x0000003f00067c82 */ /* 0x000fe20008000000 */
[----:B-1----:R-:W-:-:S06]  /*0b50*/  ULEA UR8, UR9, UR8, 0x18 ;  /* 0x0000000809087291 */ /* 0x002fcc000f8ec03f */
[----:B------:R-:W-:Y:S02]  /*0b60*/  MOV R31, UR8 ;  /* 0x00000008001f7c02 */ /* 0x000fe40008000f00 */
[----:B0-----:R-:W-:-:S04]  /*0b70*/  SHF.R.S32.HI R3, RZ, 0x1f, R32 ;  /* 0x0000001fff037819 */ /* 0x001fc80000011420 */
[----:B------:R-:W-:-:S04]  /*0b80*/  LEA.HI R3, R3, R32, RZ, 0x5 ;  /* 0x0000002003037211 */ /* 0x000fc800078f28ff */
[----:B------:R-:W-:-:S04]  /*0b90*/  SHF.R.S32.HI R0, RZ, 0x5, R3 ;  /* 0x00000005ff007819 */ /* 0x000fc80000011403 */
[----:B------:R-:W-:-:S05]  /*0ba0*/  LEA R0, R0, R31, 0x2 ;  /* 0x0000001f00007211 */ /* 0x000fca00078e10ff */
[----:B------:R2:W-:Y:S02]  /*0bb0*/  STL [R1+0x6c], R0 ;  /* 0x00006c0001007387 */ /* 0x0005e40000100800 */
.L_x_3358:
[----:B------:R-:W-:Y:S01]  /*0bc0*/  BAR.SYNC.DEFER_BLOCKING 0x0 ;  /* 0x0000000000007b1d */ /* 0x000fe20000010000 */
[----:B------:R-:W-:Y:S02]  /*0bd0*/  SHF.L.U32 R57, R32, 0x1, RZ ;  /* 0x0000000120397819 */ /* 0x000fe400000006ff */
[----:B------:R-:W-:Y:S02]  /*0be0*/  MOV R2, UR13 ;  /* 0x0000000d00027c02 */ /* 0x000fe40008000f00 */
[----:B------:R-:W-:Y:S01]  /*0bf0*/  LOP3.LUT R57, R57, 0xffffffc0, RZ, 0xc0, !PT ;  /* 0xffffffc039397812 */ /* 0x000fe200078ec0ff */
[----:B------:R-:W-:Y:S01]  /*0c00*/  ULDC UR51, c[0x0][0x224] ;  /* 0x0000890000337ab9 */ /* 0x000fe20000000800 */
[----:B------:R-:W-:Y:S01]  /*0c10*/  MOV R3, UR14 ;  /* 0x0000000e00037c02 */ /* 0x000fe20008000f00 */
[----:B------:R-:W0:Y:S01]  /*0c20*/  S2R R110, SR_LANEID ;  /* 0x00000000006e7919 */ /* 0x000e220000000000 */
[----:B--2---:R-:W-:-:S05]  /*0c30*/  LOP3.LUT R0, R57, 0x1f, R32, 0xf8, !PT ;  /* 0x0000001f39007812 */ /* 0x004fca00078ef820 */
[----:B------:R-:W-:-:S05]  /*0c40*/  IMAD.WIDE R2, R0, 0x10, R2 ;  /* 0x0000001000027825 */ /* 0x000fca00078e0202 */
[----:B------:R-:W2:Y:S04]  /*0c50*/  LDG.E.128 R8, desc[UR20][R2.64] ;  /* 0x0000001402087981 */ /* 0x000ea8000c1e1d00 */
[----:B------:R-:W3:Y:S01]  /*0c60*/  LDG.E.128 R16, desc[UR20][R2.64+0x200] ;  /* 0x0002001402107981 */ /* 0x000ee2000c1e1d00 */
[----:B------:R-:W-:Y:S02]  /*0c70*/  MOV R4, UR15 ;  /* 0x0000000f00047c02 */ /* 0x000fe40008000f00 */
[----:B------:R-:W-:-:S03]  /*0c80*/  MOV R5, UR16 ;  /* 0x0000001000057c02 */ /* 0x000fc60008000f00 */
[----:B------:R-:W-:Y:S01]  /*0c90*/  IMAD.WIDE R12, R0, 0x10, R4 ;  /* 0x00000010000c7825 */ /* 0x000fe200078e0204 */
[----:B0-----:R-:W-:-:S04]  /*0ca0*/  IADD3 R6, R57, R110, RZ ;  /* 0x0000006e39067210 */ /* 0x001fc80007ffe0ff */
[C---:B------:R-:W-:Y:S02]  /*0cb0*/  LEA R30, R6.reuse, R31, 0x4 ;  /* 0x0000001f061e7211 */ /* 0x040fe400078e20ff */
[----:B------:R-:W-:-:S04]  /*0cc0*/  IADD3 R6, R6, R110, RZ ;  /* 0x0000006e06067210 */ /* 0x000fc80007ffe0ff */
[----:B------:R-:W-:Y:S01]  /*0cd0*/  LEA R29, R6, R31, 0x4 ;  /* 0x0000001f061d7211 */ /* 0x000fe200078e20ff */
[----:B--2---:R-:W-:Y:S04]  /*0ce0*/  STS.128 [R30], R8 ;  /* 0x000000081e007388 */ /* 0x004fe80000000c00 */
[----:B---3--:R0:W-:Y:S01]  /*0cf0*/  STS.128 [R30+0x200], R16 ;  /* 0x000200101e007388 */ /* 0x0081e20000000c00 */
        /* <DEDUP_REMOVED lines=49> */
[----:B0-----:R-:W-:Y:S01]  /*1010*/  HFMA2.MMA R13, -RZ, RZ, 1.625, 0 ;  /* 0x3e800000ff0d7435 */ /* 0x001fe200000001ff */
        /* <DEDUP_REMOVED lines=29> */
.L_x_3281:
[----:B------:R-:W-:Y:S05]  /*11f0*/  BSYNC B0 ;  /* 0x0000000000007941 */ /* 0x000fea0003800000 */
.L_x_3280:
[----:B------:R-:W-:Y:S01]  /*1200*/  SHF.L.U32 R9, R9, 0x10, RZ ;  /* 0x0000001009097819 */ /* 0x000fe200000006ff */
[----:B------:R-:W-:Y:S01]  /*1210*/  BSSY B0, `(.L_x_3282) ;  /* 0x0000023000007945 */ /* 0x000fe20003800000 */
[----:B------:R-:W-:-:S03]  /*1220*/  FSETP.GTU.FTZ.AND P3, PT, R21, 20, PT ;  /* 0x41a000001500780b */ /* 0x000fc60003f7c000 */
[----:B------:R-:W-:Y:S01]  /*1230*/  FADD.FTZ R20, R9, UR5 ;  /* 0x0000000509147e21 */ /* 0x000fe20008010000 */
[----:B------:R-:W-:Y:S09]  /*1240*/  @P5 BRA `(.L_x_3283) ;  /* 0x00000000007c5947 */ /* 0x000ff20003800000 */
        /* <DEDUP_REMOVED lines=31> */
.L_x_3283:
[----:B------:R-:W-:Y:S05]  /*1440*/  BSYNC B0 ;  /* 0x0000000000007941 */ /* 0x000fea0003800000 */
.L_x_3282:
[----:B0-----:R-:W-:Y:S01]  /*1450*/  SHF.L.U32 R19, R7, 0x10, RZ ;  /* 0x0000001007137819 */ /* 0x001fe200000006ff */
        /* <DEDUP_REMOVED lines=36> */
.L_x_3285:
[----:B------:R-:W-:Y:S05]  /*16a0*/  BSYNC B0 ;  /* 0x0000000000007941 */ /* 0x000fea0003800000 */
.L_x_3284:
        /* <DEDUP_REMOVED lines=37> */
.L_x_3287:
[----:B------:R-:W-:Y:S05]  /*1900*/  BSYNC B0 ;  /* 0x0000000000007941 */ /* 0x000fea0003800000 */
.L_x_3286:
        /* <DEDUP_REMOVED lines=37> */
.L_x_3289:
[----:B------:R-:W-:Y:S05]  /*1b60*/  BSYNC B0 ;  /* 0x0000000000007941 */ /* 0x000fea0003800000 */
.L_x_3288:
        /* <DEDUP_REMOVED lines=37> */
.L_x_3291:
[----:B------:R-:W-:Y:S05]  /*1dc0*/  BSYNC B0 ;  /* 0x0000000000007941 */ /* 0x000fea0003800000 */
.L_x_3290:
        /* <DEDUP_REMOVED lines=37> */
.L_x_3293:
[----:B------:R-:W-:Y:S05]  /*2020*/  BSYNC B0 ;  /* 0x0000000000007941 */ /* 0x000fea0003800000 */
.L_x_3292:
        /* <DEDUP_REMOVED lines=37> */
.L_x_3295:
[----:B------:R-:W-:Y:S05]  /*2280*/  BSYNC B0 ;  /* 0x0000000000007941 */ /* 0x000fea0003800000 */
.L_x_3294:
        /* <DEDUP_REMOVED lines=36> */
.L_x_3297:
[----:B------:R-:W-:Y:S05]  /*24d0*/  BSYNC B0 ;  /* 0x0000000000007941 */ /* 0x000fea0003800000 */
.L_x_3296:
        /* <DEDUP_REMOVED lines=34> */
.L_x_3299:
[----:B------:R-:W-:Y:S05]  /*2700*/  BSYNC B0 ;  /* 0x0000000000007941 */ /* 0x000fea0003800000 */
.L_x_3298:
        /* <DEDUP_REMOVED lines=33> */
.L_x_3301:
[----:B------:R-:W-:Y:S05]  /*2920*/  BSYNC B0 ;  /* 0x0000000000007941 */ /* 0x000fea0003800000 */
.L_x_3300:
        /* <DEDUP_REMOVED lines=33> */
.L_x_3303:
[----:B------:R-:W-:Y:S05]  /*2b40*/  BSYNC B0 ;  /* 0x0000000000007941 */ /* 0x000fea0003800000 */
.L_x_3302:
        /* <DEDUP_REMOVED lines=33> */
.L_x_3305:
[----:B------:R-:W-:Y:S05]  /*2d60*/  BSYNC B0 ;  /* 0x0000000000007941 */ /* 0x000fea0003800000 */
.L_x_3304:
        /* <DEDUP_REMOVED lines=33> */
.L_x_3307:
[----:B------:R-:W-:Y:S05]  /*2f80*/  BSYNC B0 ;  /* 0x0000000000007941 */ /* 0x000fea0003800000 */
.L_x_3306:
        /* <DEDUP_REMOVED lines=33> */
.L_x_3309:
[----:B------:R-:W-:Y:S05]  /*31a0*/  BSYNC B0 ;  /* 0x0000000000007941 */ /* 0x000fea0003800000 */
.L_x_3308:
        /* <DEDUP_REMOVED lines=33> */
.L_x_3311:
[----:B------:R-:W-:Y:S05]  /*33c0*/  BSYNC B0 ;  /* 0x0000000000007941 */ /* 0x000fea0003800000 */
.L_x_3310:
        /* <DEDUP_REMOVED lines=10> */
[----:B------:R-:W-:Y:S01]  /*3470*/  UIMAD.WIDE.U32 UR30, UR11, UR30, UR8 ;  /* 0x0000001e0b1e72a5 */ /* 0x000fe2000f8e0008 */
[----:B------:R-:W-:Y:S01]  /*3480*/  ULDC.64 UR28, c[0x0][0x2a8] ;  /* 0x0000aa00001c7ab9 */ /* 0x000fe20000000a00 */
[----:B------:R-:W-:Y:S02]  /*3490*/  ULDC.64 UR34, c[0x0][0x318] ;  /* 0x0000c60000227ab9 */ /* 0x000fe40000000a00 */
        /* <DEDUP_REMOVED lines=8> */
[----:B------:R-:W-:Y:S01]  /*3520*/  ULDC.64 UR30, c[0x0][0x2b0] ;  /* 0x0000ac00001e7ab9 */ /* 0x000fe20000000a00 */
[----:B------:R-:W-:Y:S02]  /*3530*/  ULDC.64 UR34, c[0x0][0x308] ;  /* 0x0000c20000227ab9 */ /* 0x000fe40000000a00 */
[----:B------:R-:W-:-:S03]  /*3540*/  MOV R3, UR28 ;  /* 0x0000001c00037c02 */ /* 0x000fc60008000f00 */
[----:B------:R-:W-:Y:S01]  /*3550*/  IMAD.WIDE R2, R0, 0x10, R2 ;  /* 0x0000001000027825 */ /* 0x000fe200078e0202 */
[----:B------:R-:W-:Y:S06]  /*3560*/  BAR.SYNC.DEFER_BLOCKING 0x0 ;  /* 0x0000000000007b1d */ /* 0x000fec0000010000 */
[----:B------:R-:W3:Y:S04]  /*3570*/  LDG.E.128 R64, desc[UR20][R2.64] ;  /* 0x0000001402407981 */ /* 0x000ee8000c1e1d00 */
[----:B------:R1:W4:Y:S01]  /*3580*/  LDG.E.128 R68, desc[UR20][R2.64+0x200] ;  /* 0x0002001402447981 */ /* 0x000322000c1e1d00 */
[----:B------:R-:W-:-:S04]  /*3590*/  UIMAD UR28, UR7, UR30, URZ ;  /* 0x0000001e071c72a4 */ /* 0x000fc8000f8e023f */
[----:B------:R-:W-:Y:S02]  /*35a0*/  UIMAD UR32, UR11, UR31, UR28 ;  /* 0x0000001f0b2072a4 */ /* 0x000fe4000f8e021c */
[----:B------:R-:W-:Y:S01]  /*35b0*/  UIMAD.WIDE.U32 UR30, UR11, UR30, UR8 ;  /* 0x0000001e0b1e72a5 */ /* 0x000fe2000f8e0008 */
[----:B------:R-:W-:-:S03]  /*35c0*/  ULDC.64 UR28, c[0x0][0x2b8] ;  /* 0x0000ae00001c7ab9 */ /* 0x000fc60000000a00 */
[----:B------:R-:W-:Y:S02]  /*35d0*/  UIADD3 UR31, UR31, UR32, URZ ;  /* 0x000000201f1f7290 */ /* 0x000fe4000fffe03f */
[----:B------:R-:W-:-:S04]  /*35e0*/  UIMAD UR32, UR52, UR28, URZ ;  /* 0x0000001c342072a4 */ /* 0x000fc8000f8e023f */
[----:B------:R-:W-:Y:S02]  /*35f0*/  UIMAD UR32, UR10, UR29, UR32 ;  /* 0x0000001d0a2072a4 */ /* 0x000fe4000f8e0220 */
[----:B------:R-:W-:-:S04]  /*3600*/  UIMAD.WIDE.U32 UR28, UR10, UR28, UR30 ;  /* 0x0000001c0a1c72a5 */ /* 0x000fc8000f8e001e */
[----:B------:R-:W-:Y:S02]  /*3610*/  UIADD3 UR30, UR29, UR32, URZ ;  /* 0x000000201d1e7290 */ /* 0x000fe4000fffe03f */
[----:B------:R-:W-:-:S04]  /*3620*/  ULEA UR29, UP0, UR28, UR34, 0x1 ;  /* 0x000000221c1d7291 */ /* 0x000fc8000f80083f */
[----:B------:R-:W-:Y:S02]  /*3630*/  ULEA.HI.X UR28, UR28, UR35, UR30, 0x1, UP0 ;  /* 0x000000231c1c7291 */ /* 0x000fe400080f0c1e */
[----:B-1----:R-:W-:Y:S01]  /*3640*/  MOV R2, UR29 ;  /* 0x0000001d00027c02 */ /* 0x002fe20008000f00 */
[----:B------:R-:W-:Y:S01]  /*3650*/  ULDC.64 UR30, c[0x0][0x398] ;  /* 0x0000e600001e7ab9 */ /* 0x000fe20000000a00 */
[----:B0-----:R-:W-:Y:S01]  /*3660*/  SHF.L.U32 R74, R60, 0x10, RZ ;  /* 0x000000103c4a7819 */ /* 0x001fe200000006ff */
[----:B------:R-:W-:Y:S01]  /*3670*/  ULDC.64 UR34, c[0x0][0x3e8] ;  /* 0x0000fa0000227ab9 */ /* 0x000fe20000000a00 */
[----:B------:R-:W-:-:S03]  /*3680*/  MOV R3, UR28 ;  /* 0x0000001c00037c02 */ /* 0x000fc60008000f00 */
[----:B------:R-:W-:Y:S01]  /*3690*/  IMAD.WIDE R2, R0, 0x10, R2 ;  /* 0x0000001000027825 */ /* 0x000fe200078e0202 */
[----:B---3--:R-:W-:Y:S04]  /*36a0*/  STS.128 [R30], R64 ;  /* 0x000000401e007388 */ /* 0x008fe80000000c00 */
[----:B----4-:R0:W-:Y:S01]  /*36b0*/  STS.128 [R30+0x200], R68 ;  /* 0x000200441e007388 */ /* 0x0101e20000000c00 */
[----:B------:R-:W-:-:S03]  /*36c0*/  NOP ;  /* 0x0000000000007918 */ /* 0x000fc60000000000 */
[----:B------:R-:W1:Y:S04]  /*36d0*/  LDS.128 R40, [R29] ;  /* 0x000000001d287984 */ /* 0x000e680000000c00 */
[----:B------:R-:W3:Y:S01]  /*36e0*/  LDS.128 R4, [R29+0x10] ;  /* 0x000010001d047984 */ /* 0x000ee20000000c00 */
[----:B------:R-:W-:Y:S06]  /*36f0*/  BAR.SYNC.DEFER_BLOCKING 0x0 ;  /* 0x0000000000007b1d */ /* 0x000fec0000010000 */
[----:B------:R-:W4:Y:S04]  /*3700*/  LDG.E.128 R8, desc[UR20][R2.64] ;  /* 0x0000001402087981 */ /* 0x000f28000c1e1d00 */
[----:B------:R5:W4:Y:S01]  /*3710*/  LDG.E.128 R36, desc[UR20][R2.64+0x200] ;  /* 0x0002001402247981 */ /* 0x000b22000c1e1d00 */
[----:B------:R-:W-:Y:S01]  /*3720*/  PRMT R76, R60, 0x7632, R76 ;  /* 0x000076323c4c7816 */ /* 0x000fe2000000004c */
[----:B------:R-:W-:Y:S01]  /*3730*/  UIMAD UR28, UR7, UR30, URZ ;  /* 0x0000001e071c72a4 */ /* 0x000fe2000f8e023f */
[----:B0-----:R-:W-:-:S02]  /*3740*/  SHF.L.U32 R68, R61, 0x10, RZ ;  /* 0x000000103d447819 */ /* 0x001fc400000006ff */
        /* <DEDUP_REMOVED lines=22> */
[----:B------:R-:W-:Y:S01]  /*38b0*/  SHF.L.U32 R76, R76, 0x10, RZ ;  /* 0x000000104c4c7819 */ /* 0x000fe200000006ff */
[----:B------:R-:W-:Y:S01]  /*38c0*/  UIADD3 UR31, UR31, UR32, URZ ;  /* 0x000000201f1f7290 */ /* 0x000fe2000fffe03f */
[----:B------:R-:W-:Y:S01]  /*38d0*/  SHF.L.U32 R42, R49, 0x10, RZ ;  /* 0x00000010312a7819 */ /* 0x000fe200000006ff */
[----:B------:R-:W-:Y:S01]  /*38e0*/  UIMAD UR32, UR52, UR28, URZ ;  /* 0x0000001c342072a4 */ /* 0x000fe2000f8e023f */
[----:B------:R-:W-:Y:S01]  /*38f0*/  PRMT R77, R61, 0x7632, R77 ;  /* 0x000076323d4d7816 */ /* 0x000fe2000000004d */
[----:B------:R-:W5:Y:S01]  /*3900*/  MUFU.EX2 R33, R33 ;  /* 0x0000002100217308 */ /* 0x000f620000000800 */
[----:B0-----:R-:W-:Y:S01]  /*3910*/  FADD.FTZ R12, R12, 1 ;  /* 0x3f8000000c0c7421 */ /* 0x001fe20000010000 */
[----:B------:R-:W-:Y:S01]  /*3920*/  PRMT R43, R43, 0x7632, R43 ;  /* 0x000076322b2b7816 */ /* 0x000fe2000000002b */
[----:B------:R-:W-:Y:S01]  /*3930*/  UIMAD UR32, UR10, UR29, UR32 ;  /* 0x0000001d0a2072a4 */ /* 0x000fe2000f8e0220 */
[----:B------:R-:W-:Y:S01]  /*3940*/  SHF.L.U32 R77, R77, 0x10, RZ ;  /* 0x000000104d4d7819 */ /* 0x000fe200000006ff */
[----:B------:R-:W-:Y:S01]  /*3950*/  UIMAD.WIDE.U32 UR28, UR10, UR28, UR30 ;  /* 0x0000001c0a1c72a5 */ /* 0x000fe2000f8e001e */
[----:B------:R-:W-:-:S02]  /*3960*/  SHF.L.U32 R91, R43, 0x10, RZ ;  /* 0x000000102b5b7819 */ /* 0x000fc400000006ff */
[----:B------:R-:W0:Y:S01]  /*3970*/  MUFU.EX2 R3, R3 ;  /* 0x0000000300037308 */ /* 0x000e220000000800 */
[----:B-1----:R-:W-:Y:S01]  /*3980*/  FADD.FTZ R70, R2, 1 ;  /* 0x3f80000002467421 */ /* 0x002fe20000010000 */
[C---:B------:R-:W-:Y:S01]  /*3990*/  SHF.L.U32 R69, R63.reuse, 0x10, RZ ;  /* 0x000000103f457819 */ /* 0x040fe200000006ff */
[----:B------:R-:W-:Y:S01]  /*39a0*/  UIADD3 UR31, UR29, UR32, URZ ;  /* 0x000000201d1f7290 */ /* 0x000fe2000fffe03f */
[----:B------:R-:W-:Y:S01]  /*39b0*/  PRMT R61, R63, 0x7632, R61 ;  /* 0x000076323f3d7816 */ /* 0x000fe2000000003d */
[----:B------:R-:W-:Y:S01]  /*39c0*/  ULEA UR30, UP0, UR28, UR34, 0x1 ;  /* 0x000000221c1e7291 */ /* 0x000fe2000f80083f */
[----:B------:R-:W-:Y:S02]  /*39d0*/  SHF.L.U32 R56, R53, 0x10, RZ ;  /* 0x0000001035387819 */ /* 0x000fe400000006ff */
[----:B------:R1:W2:Y:S01]  /*39e0*/  MUFU.RCP R71, R12 ;  /* 0x0000000c00477308 */ /* 0x0002a20000001000 */
[----:B-----5:R-:W-:Y:S01]  /*39f0*/  FADD.FTZ R33, R33, 1 ;  /* 0x3f80000021217421 */ /* 0x020fe20000010000 */
[----:B------:R-:W-:Y:S01]  /*3a00*/  PRMT R63, R53, 0x7632, R63 ;  /* 0x00007632353f7816 */ /* 0x000fe2000000003f */
[----:B------:R-:W-:Y:S01]  /*3a10*/  ULEA.HI.X UR31, UR28, UR35, UR31, 0x1, UP0 ;  /* 0x000000231c1f7291 */ /* 0x000fe200080f0c1f */
[----:B------:R-:W-:-:S02]  /*3a20*/  SHF.L.U32 R67, R62, 0x10, RZ ;  /* 0x000000103e437819 */ /* 0x000fc400000006ff */
[----:B------:R-:W-:Y:S01]  /*3a30*/  PRMT R83, R62, 0x7632, R83 ;  /* 0x000076323e537816 */ /* 0x000fe20000000053 */
[----:B------:R-:W-:Y:S01]  /*3a40*/  ULDC.64 UR28, c[0x0][0x320] ;  /* 0x0000c800001c7ab9 */ /* 0x000fe20000000a00 */
[----:B------:R-:W5:Y:S01]  /*3a50*/  MUFU.RCP R70, R70 ;  /* 0x0000004600467308 */ /* 0x000f620000001000 */
[----:B0-----:R-:W-:Y:S01]  /*3a60*/  FADD.FTZ R72, R3, 1 ;  /* 0x3f80000003487421 */ /* 0x001fe20000010000 */
[----:B-1----:R-:W-:Y:S01]  /*3a70*/  FMUL.FTZ R12, R88, -1.4426950216293334961 ;  /* 0xbfb8aa3b580c7820 */ /* 0x002fe20000410000 */
[C---:B------:R-:W-:Y:S02]  /*3a80*/  SHF.L.U32 R162, R54.reuse, 0x10, RZ ;  /* 0x0000001036a27819 */ /* 0x040fe400000006ff */
[----:B------:R-:W-:Y:S02]  /*3a90*/  PRMT R62, R54, 0x7632, R62 ;  /* 0x00007632363e7816 */ /* 0x000fe4000000003e */
[----:B------:R-:W-:Y:S01]  /*3aa0*/  SHF.L.U32 R65, R52, 0x10, RZ ;  /* 0x0000001034417819 */ /* 0x000fe200000006ff */
[----:B------:R-:W0:Y:S01]  /*3ab0*/  MUFU.RCP R66, R33 ;  /* 0x0000002100427308 */ /* 0x000e220000001000 */
[----:B--2---:R-:W-:Y:S01]  /*3ac0*/  FMUL.FTZ R2, R84, R71 ;  /* 0x0000004754027220 */ /* 0x004fe20000410000 */
[----:B------:R-:W-:-:S02]  /*3ad0*/  PRMT R64, R52, 0x7632, R64 ;  /* 0x0000763234407816 */ /* 0x000fc40000000040 */
[----:B------:R-:W-:Y:S01]  /*3ae0*/  SHF.L.U32 R52, R50, 0x10, RZ ;  /* 0x0000001032347819 */ /* 0x000fe200000006ff */
[----:B------:R-:W-:Y:S01]  /*3af0*/  FMUL.FTZ R109, R74, R2 ;  /* 0x000000024a6d7220 */ /* 0x000fe20000410000 */
[----:B------:R-:W-:Y:S02]  /*3b00*/  SHF.L.U32 R83, R83, 0x10, RZ ;  /* 0x0000001053537819 */ /* 0x000fe400000006ff */
[----:B------:R0:W1:Y:S01]  /*3b10*/  MUFU.EX2 R33, R12 ;  /* 0x0000000c00217308 */ /* 0x0000620000000800 */
[----:B-----5:R-:W-:Y:S01]  /*3b20*/  FMUL.FTZ R3, R41, R70 ;  /* 0x0000004629037220 */ /* 0x020fe20000410000 */
[----:B------:R-:W-:Y:S01]  /*3b30*/  FFMA.FTZ R40, R109, R40, R59 ;  /* 0x000000286d287223 */ /* 0x000fe2000001003b */
[----:B---3--:R-:W-:Y:S01]  /*3b40*/  SHF.L.U32 R59, R4, 0x10, RZ ;  /* 0x00000010043b7819 */ /* 0x008fe200000006ff */
[----:B------:R-:W-:Y:S01]  /*3b50*/  FADD.FTZ R80, -R70, 1 ;  /* 0x3f80000046507421 */ /* 0x000fe20000010100 */
[----:B------:R-:W-:Y:S01]  /*3b60*/  FMUL.FTZ R104, R76, R3 ;  /* 0x000000034c687220 */ /* 0x000fe20000410000 */
[----:B------:R-:W-:Y:S01]  /*3b70*/  PRMT R4, R49, 0x7632, R4 ;  /* 0x0000763231047816 */ /* 0x000fe20000000004 */
[----:B------:R-:W-:Y:S01]  /*3b80*/  STL [R1+0x28], R109 ;  /* 0x0000286d01007387 */ /* 0x000fe20000100800 */
[----:B------:R-:W2:Y:S01]  /*3b90*/  MUFU.RCP R72, R72 ;  /* 0x0000004800487308 */ /* 0x000ea20000001000 */
[----:B0-----:R-:W-:Y:S01]  /*3ba0*/  FMUL.FTZ R12, R81, R66 ;  /* 0x00000042510c7220 */ /* 0x001fe20000410000 */
[----:B------:R-:W-:Y:S01]  /*3bb0*/  SHF.L.U32 R53, R4, 0x10, RZ ;  /* 0x0000001004357819 */ /* 0x000fe200000006ff */
[----:B------:R-:W-:Y:S01]  /*3bc0*/  FFMA.FTZ R80, R41, R80, 1 ;  /* 0x3f80000029507423 */ /* 0x000fe20000010050 */
[----:B------:R-:W-:Y:S01]  /*3bd0*/  PRMT R4, R50, 0x7632, R4 ;  /* 0x0000763232047816 */ /* 0x000fe20000000004 */
[----:B------:R-:W-:Y:S01]  /*3be0*/  FMUL.FTZ R108, R68, R12 ;  /* 0x0000000c446c7220 */ /* 0x000fe20000410000 */
[----:B------:R-:W-:Y:S01]  /*3bf0*/  SHF.L.U32 R160, R55, 0x10, RZ ;  /* 0x0000001037a07819 */ /* 0x000fe200000006ff */
[----:B------:R-:W-:Y:S01]  /*3c00*/  STL [R1+0x24], R104 ;  /* 0x0000246801007387 */ /* 0x000fe20000100800 */
[----:B------:R-:W0:Y:S01]  /*3c10*/  MUFU.EX2 R34, R34 ;  /* 0x0000002200227308 */ /* 0x000e220000000800 */
[----:B-1----:R-:W-:Y:S01]  /*3c20*/  FADD.FTZ R75, R33, 1 ;  /* 0x3f800000214b7421 */ /* 0x002fe20000010000 */
[----:B------:R-:W-:Y:S01]  /*3c30*/  FADD.FTZ R33, -R71, 1 ;  /* 0x3f80000047217421 */ /* 0x000fe20000010100 */
[----:B------:R-:W-:Y:S01]  /*3c40*/  SHF.L.U32 R43, R4, 0x10, RZ ;  /* 0x00000010042b7819 */ /* 0x000fe200000006ff */
[----:B------:R-:W-:Y:S01]  /*3c50*/  STL [R1+0x20], R108 ;  /* 0x0000206c01007387 */ /* 0x000fe20000100800 */
[----:B------:R-:W-:Y:S01]  /*3c60*/  PRMT R60, R55, 0x7632, R60 ;  /* 0x00007632373c7816 */ /* 0x000fe2000000003c */
[----:B------:R-:W-:Y:S01]  /*3c70*/  FFMA.FTZ R84, R84, R33, 1 ;  /* 0x3f80000054547423 */ /* 0x000fe20000010021 */
[----:B------:R-:W-:Y:S01]  /*3c80*/  FMUL.FTZ R33, R91, -1.4426950216293334961 ;  /* 0xbfb8aa3b5b217820 */ /* 0x000fe20000410000 */
[----:B------:R1:W3:Y:S01]  /*3c90*/  MUFU.EX2 R73, R35 ;  /* 0x0000002300497308 */ /* 0x0002e20000000800 */
[C---:B------:R-:W-:Y:S01]  /*3ca0*/  SHF.L.U32 R92, R51.reuse, 0x10, RZ ;  /* 0x00000010335c7819 */ /* 0x040fe200000006ff */
[----:B--2---:R-:W-:Y:S01]  /*3cb0*/  FADD.FTZ R82, -R72, 1 ;  /* 0x3f80000048527421 */ /* 0x004fe20000010100 */
[----:B------:R-:W-:-:S02]  /*3cc0*/  PRMT R4, R51, 0x7632, R4 ;  /* 0x0000763233047816 */ /* 0x000fc40000000004 */
[----:B------:R-:W-:Y:S01]  /*3cd0*/  PRMT R95, R7, 0x7632, R95 ;  /* 0x00007632075f7816 */ /* 0x000fe2000000005f */
[----:B------:R-:W-:Y:S01]  /*3ce0*/  FFMA.FTZ R82, R87, R82, 1 ;  /* 0x3f80000057527423 */ /* 0x000fe20000010052 */
[----:B------:R-:W-:Y:S01]  /*3cf0*/  SHF.L.U32 R93, R4, 0x10, RZ ;  /* 0x00000010045d7819 */ /* 0x000fe200000006ff */
[----:B------:R-:W2:Y:S01]  /*3d00*/  MUFU.RCP R75, R75 ;  /* 0x0000004b004b7308 */ /* 0x000ea20000001000 */
[----:B-1----:R-:W-:Y:S01]  /*3d10*/  PRMT R35, R48, 0x7632, R35 ;  /* 0x0000763230237816 */ /* 0x002fe20000000023 */
[----:B0-----:R-:W-:Y:S01]  /*3d20*/  FADD.FTZ R34, R34, 1 ;  /* 0x3f80000022227421 */ /* 0x001fe20000010000 */
[----:B------:R-:W-:Y:S02]  /*3d30*/  SHF.L.U32 R163, R63, 0x10, RZ ;  /* 0x000000103fa37819 */ /* 0x000fe400000006ff */
[----:B------:R-:W-:Y:S02]  /*3d40*/  SHF.L.U32 R35, R35, 0x10, RZ ;  /* 0x0000001023237819 */ /* 0x000fe400000006ff */
[----:B------:R-:W-:Y:S01]  /*3d50*/  SHF.L.U32 R161, R62, 0x10, RZ ;  /* 0x000000103ea17819 */ /* 0x000fe200000006ff */
[----:B------:R0:W1:Y:S01]  /*3d60*/  MUFU.RCP R78, R34 ;  /* 0x00000022004e7308 */ /* 0x0000620000001000 */
[----:B---3--:R-:W-:Y:S01]  /*3d70*/  FADD.FTZ R89, R73, 1 ;  /* 0x3f80000049597421 */ /* 0x008fe20000010000 */
[----:B------:R-:W-:Y:S01]  /*3d80*/  FFMA.FTZ R35, R104, R35, R40 ;  /* 0x0000002368237223 */ /* 0x000fe20000010028 */
[----:B------:R-:W-:Y:S01]  /*3d90*/  FMUL.FTZ R40, R59, -1.4426950216293334961 ;  /* 0xbfb8aa3b3b287820 */ /* 0x000fe20000410000 */
[----:B------:R-:W-:-:S02]  /*3da0*/  SHF.L.U32 R73, R5, 0x10, RZ ;  /* 0x0000001005497819 */ /* 0x000fc400000006ff */
[----:B------:R-:W-:Y:S01]  /*3db0*/  FFMA.FTZ R42, R108, R42, R35 ;  /* 0x0000002a6c2a7223 */ /* 0x000fe20000010023 */
[----:B------:R-:W-:Y:S01]  /*3dc0*/  FMUL.FTZ R35, R87, R72 ;  /* 0x0000004857237220 */ /* 0x000fe20000410000 */
[----:B------:R3:W5:Y:S01]  /*3dd0*/  MUFU.EX2 R54, R40 ;  /* 0x0000002800367308 */ /* 0x0007620000000800 */
[----:B0-----:R-:W-:Y:S01]  /*3de0*/  FADD.FTZ R34, -R66, 1 ;  /* 0x3f80000042227421 */ /* 0x001fe20000010100 */
[----:B------:R-:W-:Y:S01]  /*3df0*/  FMUL.FTZ R85, R73, -1.4426950216293334961 ;  /* 0xbfb8aa3b49557820 */ /* 0x000fe20000410000 */
[----:B------:R-:W-:Y:S01]  /*3e00*/  FMUL.FTZ R103, R77, R35 ;  /* 0x000000234d677220 */ /* 0x000fe20000410000 */
[----:B--2---:R-:W-:Y:S01]  /*3e10*/  FADD.FTZ R87, -R75, 1 ;  /* 0x3f8000004b577421 */ /* 0x004fe20000010100 */
[----:B------:R-:W-:Y:S01]  /*3e20*/  FFMA.FTZ R81, R81, R34, 1 ;  /* 0x3f80000051517423 */ /* 0x000fe20000010022 */
[----:B------:R-:W-:Y:S01]  /*3e30*/  SHF.L.U32 R159, R60, 0x10, RZ ;  /* 0x000000103c9f7819 */ /* 0x000fe200000006ff */
[----:B------:R-:W-:Y:S01]  /*3e40*/  FFMA.FTZ R53, R103, R53, R42 ;  /* 0x0000003567357223 */ /* 0x000fe2000001002a */
[----:B------:R-:W0:Y:S01]  /*3e50*/  MUFU.RCP R89, R89 ;  /* 0x0000005900597308 */ /* 0x000e220000001000 */
[----:B-1----:R-:W-:Y:S01]  /*3e60*/  FMUL.FTZ R34, R79, R78 ;  /* 0x0000004e4f227220 */ /* 0x002fe20000410000 */
[----:B---3--:R-:W-:Y:S01]  /*3e70*/  FADD.FTZ R40, -R78, 1 ;  /* 0x3f8000004e287421 */ /* 0x008fe20000010100 */
[----:B------:R-:W-:Y:S01]  /*3e80*/  FFMA.FTZ R87, R88, R87, 1 ;  /* 0x3f80000058577423 */ /* 0x000fe20000010057 */
[----:B------:R-:W-:Y:S01]  /*3e90*/  STL [R1+0x1c], R103 ;  /* 0x00001c6701007387 */ /* 0x000fe20000100800 */
[----:B------:R-:W-:Y:S01]  /*3ea0*/  FMUL.FTZ R107, R67, R34 ;  /* 0x00000022436b7220 */ /* 0x000fe20000410000 */
[----:B------:R-:W-:Y:S01]  /*3eb0*/  FFMA.FTZ R79, R79, R40, 1 ;  /* 0x3f8000004f4f7423 */ /* 0x000fe20000010028 */
[----:B------:R-:W-:Y:S01]  /*3ec0*/  ISETP.NE.U32.AND P0, PT, RZ, UR28, PT ;  /* 0x0000001cff007c0c */ /* 0x000fe2000bf05070 */
[----:B------:R1:W2:Y:S01]  /*3ed0*/  MUFU.EX2 R42, R33 ;  /* 0x00000021002a7308 */ /* 0x0002a20000000800 */
[----:B------:R-:W-:Y:S01]  /*3ee0*/  FFMA.FTZ R52, R107, R52, R53 ;  /* 0x000000346b347223 */ /* 0x000fe20000010035 */
[----:B-----5:R-:W-:Y:S01]  /*3ef0*/  FADD.FTZ R54, R54, 1 ;  /* 0x3f80000036367421 */ /* 0x020fe20000010000 */
[----:B------:R-:W-:Y:S01]  /*3f00*/  STL [R1+0x18], R107 ;  /* 0x0000186b01007387 */ /* 0x000fe20000100800 */
[----:B------:R-:W-:-:S04]  /*3f10*/  ISETP.NE.AND.EX P0, PT, RZ, UR29, PT, P0 ;  /* 0x0000001dff007c0c */ /* 0x000fc8000bf05300 */
[----:B------:R-:W3:Y:S01]  /*3f20*/  MUFU.EX2 R85, R85 ;  /* 0x0000005500557308 */ /* 0x000ee20000000800 */
[----:B-1----:R-:W-:Y:S01]  /*3f30*/  FMUL.FTZ R33, R88, R75 ;  /* 0x0000004b58217220 */ /* 0x002fe20000410000 */
[----:B0-----:R-:W-:-:S03]  /*3f40*/  FADD.FTZ R53, -R89, 1 ;  /* 0x3f80000059357421 */ /* 0x001fc60000010100 */
[----:B------:R-:W-:Y:S01]  /*3f50*/  FMUL.FTZ R102, R83, R33 ;  /* 0x0000002153667220 */ /* 0x000fe20000410000 */
[----:B------:R-:W-:Y:S01]  /*3f60*/  FFMA.FTZ R90, R58, R53, 1 ;  /* 0x3f8000003a5a7423 */ /* 0x000fe20000010035 */
[----:B--2---:R-:W-:Y:S02]  /*3f70*/  FADD.FTZ R86, R42, 1 ;  /* 0x3f8000002a567421 */ /* 0x004fe40000010000 */
[----:B------:R-:W-:Y:S01]  /*3f80*/  FFMA.FTZ R55, R102, R43, R52 ;  /* 0x0000002b66377223 */ /* 0x000fe20000010034 */
[----:B------:R-:W-:Y:S01]  /*3f90*/  FMUL.FTZ R52, R58, R89 ;  /* 0x000000593a347220 */ /* 0x000fe20000410000 */
[----:B------:R-:W-:Y:S01]  /*3fa0*/  PRMT R58, R6, 0x7632, R58 ;  /* 0x00007632063a7816 */ /* 0x000fe2000000003a */
[----:B------:R-:W-:Y:S01]  /*3fb0*/  STL [R1+0x14], R102 ;  /* 0x0000146601007387 */ /* 0x000fe20000100800 */
[----:B------:R-:W0:Y:S01]  /*3fc0*/  MUFU.RCP R86, R86 ;  /* 0x0000005600567308 */ /* 0x000e220000001000 */
[----:B------:R-:W-:Y:S01]  /*3fd0*/  FMUL.FTZ R106, R69, R52 ;  /* 0x00000034456a7220 */ /* 0x000fe20000410000 */
[----:B---3--:R-:W-:Y:S01]  /*3fe0*/  FADD.FTZ R85, R85, 1 ;  /* 0x3f80000055557421 */ /* 0x008fe20000010000 */
[----:B------:R-:W-:-:S02]  /*3ff0*/  SHF.L.U32 R58, R58, 0x10, RZ ;  /* 0x000000103a3a7819 */ /* 0x000fc400000006ff */
[----:B------:R-:W-:Y:S01]  /*4000*/  FFMA.FTZ R92, R106, R92, R55 ;  /* 0x0000005c6a5c7223 */ /* 0x000fe20000010037 */
[----:B------:R-:W-:Y:S01]  /*4010*/  SHF.L.U32 R55, R7, 0x10, RZ ;  /* 0x0000001007377819 */ /* 0x000fe200000006ff */
[----:B------:R-:W-:Y:S01]  /*4020*/  STL [R1+0x10], R106 ;  /* 0x0000106a01007387 */ /* 0x000fe20000100800 */
[----:B------:R-:W-:Y:S01]  /*4030*/  FMUL.FTZ R99, R58, -1.4426950216293334961 ;  /* 0xbfb8aa3b3a637820 */ /* 0x000fe20000410000 */
[----:B0-----:R-:W-:Y:S02]  /*4040*/  FMUL.FTZ R53, R91, R86 ;  /* 0x000000565b357220 */ /* 0x001fe40000410000 */
        /* <DEDUP_REMOVED lines=14> */
[----:B------:R-:W-:Y:S01]  /*4130*/  FMUL.FTZ R61, R55, -1.4426950216293334961 ;  /* 0xbfb8aa3b373d7820 */ /* 0x000fe20000410000 */
[----:B------:R1:W3:Y:S01]  /*4140*/  MUFU.EX2 R98, R37 ;  /* 0x0000002500627308 */ /* 0x0002e20000000800 */
[----:B------:R-:W-:Y:S01]  /*4150*/  SHF.L.U32 R11, R11, 0x10, RZ ;  /* 0x000000100b0b7819 */ /* 0x000fe200000006ff */
[----:B------:R-:W-:Y:S01]  /*4160*/  FFMA.FTZ R8, R101, R93, R92 ;  /* 0x0000005d65087223 */ /* 0x000fe2000001005c */
[----:B------:R-:W-:Y:S01]  /*4170*/  SHF.L.U32 R10, R10, 0x10, RZ ;  /* 0x000000100a0a7819 */ /* 0x000fe200000006ff */
[----:B------:R-:W-:Y:S02]  /*4180*/  STL [R1+0xc], R101 ;  /* 0x00000c6501007387 */ /* 0x000fe40000100800 */
[----:B------:R-:W-:-:S02]  /*4190*/  FMUL.FTZ R38, R11, -1.4426950216293334961 ;  /* 0xbfb8aa3b0b267820 */ /* 0x000fc40000410000 */
[----:B------:R-:W4:Y:S01]  /*41a0*/  MUFU.EX2 R100, R61 ;  /* 0x0000003d00647308 */ /* 0x000f220000000800 */
[----:B0-----:R-:W-:Y:S01]  /*41b0*/  FMUL.FTZ R54, R59, R36 ;  /* 0x000000243b367220 */ /* 0x001fe20000410000 */
[----:B------:R-:W-:Y:S01]  /*41c0*/  FADD.FTZ R4, -R36, 1 ;  /* 0x3f80000024047421 */ /* 0x000fe20000010100 */
[----:B------:R-:W-:Y:S02]  /*41d0*/  FMUL.FTZ R88, R10, -1.4426950216293334961 ;  /* 0xbfb8aa3b0a587820 */ /* 0x000fe40000410000 */
[----:B------:R-:W-:Y:S01]  /*41e0*/  FMUL.FTZ R105, R65, R54 ;  /* 0x0000003641697220 */ /* 0x000fe20000410000 */
[----:B-1----:R-:W-:Y:S02]  /*41f0*/  FFMA.FTZ R37, R59, R4, 1 ;  /* 0x3f8000003b257423 */ /* 0x002fe40000010004 */
[----:B------:R-:W0:Y:S01]  /*4200*/  MUFU.EX2 R97, R38 ;  /* 0x0000002600617308 */ /* 0x000e220000000800 */
[----:B------:R-:W-:Y:S01]  /*4210*/  FFMA.FTZ R8, R105, R5, R8 ;  /* 0x0000000569087223 */ /* 0x000fe20000010008 */
[----:B---3--:R-:W-:Y:S01]  /*4220*/  FADD.FTZ R98, R98, 1 ;  /* 0x3f80000062627421 */ /* 0x008fe20000010000 */
[----:B------:R-:W1:Y:S01]  /*4230*/  LDS.128 R4, [R29+0x10] ;  /* 0x000010001d047984 */ /* 0x000e620000000c00 */
[----:B--2---:R-:W-:-:S04]  /*4240*/  SHF.L.U32 R59, R40, 0x10, RZ ;  /* 0x00000010283b7819 */ /* 0x004fc800000006ff */
[----:B------:R-:W2:Y:S01]  /*4250*/  MUFU.EX2 R88, R88 ;  /* 0x0000005800587308 */ /* 0x000ea20000000800 */
[C---:B------:R-:W-:Y:S01]  /*4260*/  PRMT R93, R41.reuse, 0x7632, R93 ;  /* 0x00007632295d7816 */ /* 0x040fe2000000005d */
[----:B----4-:R-:W-:Y:S01]  /*4270*/  FADD.FTZ R100, R100, 1 ;  /* 0x3f80000064647421 */ /* 0x010fe20000010000 */
[----:B------:R-:W-:Y:S01]  /*4280*/  SHF.L.U32 R41, R41, 0x10, RZ ;  /* 0x0000001029297819 */ /* 0x000fe200000006ff */
[----:B------:R-:W-:Y:S01]  /*4290*/  FMUL.FTZ R74, R74, R59 ;  /* 0x0000003b4a4a7220 */ /* 0x000fe20000410000 */
[----:B------:R-:W-:Y:S01]  /*42a0*/  PRMT R92, R40, 0x7632, R92 ;  /* 0x00007632285c7816 */ /* 0x000fe2000000005c */
[----:B------:R-:W-:Y:S01]  /*42b0*/  STL [R1+0x8], R105 ;  /* 0x0000086901007387 */ /* 0x000fe20000100800 */
[----:B------:R-:W-:Y:S01]  /*42c0*/  PRMT R96, R43, 0x7632, R96 ;  /* 0x000076322b607816 */ /* 0x000fe20000000060 */
[----:B------:R-:W-:Y:S01]  /*42d0*/  FMUL.FTZ R71, R71, R74 ;  /* 0x0000004a47477220 */ /* 0x000fe20000410000 */
[----:B------:R-:W-:Y:S01]  /*42e0*/  SHF.L.U32 R40, R95, 0x10, RZ ;  /* 0x000000105f287819 */ /* 0x000fe200000006ff */
[----:B------:R-:W-:Y:S01]  /*42f0*/  FMUL.FTZ R95, R68, R41 ;  /* 0x00000029445f7220 */ /* 0x000fe20000410000 */
[----:B------:R-:W-:Y:S01]  /*4300*/  SHF.L.U32 R61, R42, 0x10, RZ ;  /* 0x000000102a3d7819 */ /* 0x000fe200000006ff */
[----:B------:R-:W3:Y:S01]  /*4310*/  MUFU.RCP R98, R98 ;  /* 0x0000006200627308 */ /* 0x000ee20000001000 */
[----:B------:R-:W-:Y:S01]  /*4320*/  SHF.L.U32 R43, R43, 0x10, RZ ;  /* 0x000000102b2b7819 */ /* 0x000fe200000006ff */
[----:B------:R-:W-:Y:S01]  /*4330*/  FMUL.FTZ R74, R66, R95 ;  /* 0x0000005f424a7220 */ /* 0x000fe20000410000 */
[----:B------:R-:W-:Y:S01]  /*4340*/  PRMT R94, R42, 0x7632, R94 ;  /* 0x000076322a5e7816 */ /* 0x000fe2000000005e */
[----:B------:R-:W-:Y:S01]  /*4350*/  FMUL.FTZ R67, R67, R61 ;  /* 0x0000003d43437220 */ /* 0x000fe20000410000 */
[----:B------:R-:W-:Y:S01]  /*4360*/  SHF.L.U32 R42, R92, 0x10, RZ ;  /* 0x000000105c2a7819 */ /* 0x000fe200000006ff */
[----:B------:R-:W-:Y:S01]  /*4370*/  FMUL.FTZ R68, R69, R43 ;  /* 0x0000002b45447220 */ /* 0x000fe20000410000 */
[----:B------:R-:W-:Y:S01]  /*4380*/  SHF.L.U32 R66, R93, 0x10, RZ ;  /* 0x000000105d427819 */ /* 0x000fe200000006ff */
[----:B------:R-:W-:Y:S01]  /*4390*/  FMUL.FTZ R78, R78, R67 ;  /* 0x000000434e4e7220 */ /* 0x000fe20000410000 */
[----:B------:R-:W-:Y:S01]  /*43a0*/  FMUL.FTZ R69, R40, -1.4426950216293334961 ;  /* 0xbfb8aa3b28457820 */ /* 0x000fe20000410000 */
[----:B------:R-:W-:Y:S01]  /*43b0*/  FMUL.FTZ R89, R89, R68 ;  /* 0x0000004459597220 */ /* 0x000fe20000410000 */
[----:B------:R-:W-:Y:S01]  /*43c0*/  FMUL.FTZ R67, R76, R42 ;  /* 0x0000002a4c437220 */ /* 0x000fe20000410000 */
[----:B------:R-:W-:Y:S01]  /*43d0*/  SHF.L.U32 R68, R94, 0x10, RZ ;  /* 0x000000105e447819 */ /* 0x000fe200000006ff */
[----:B------:R-:W-:Y:S01]  /*43e0*/  FMUL.FTZ R77, R77, R66 ;  /* 0x000000424d4d7220 */ /* 0x000fe20000410000 */
[----:B------:R-:W-:Y:S01]  /*43f0*/  FMUL.FTZ R81, R74, R81 ;  /* 0x000000514a517220 */ /* 0x000fe20000410000 */
[----:B------:R-:W-:Y:S01]  /*4400*/  FMUL.FTZ R67, R70, R67 ;  /* 0x0000004346437220 */ /* 0x000fe20000410000 */
[----:B------:R-:W-:Y:S01]  /*4410*/  SHF.L.U32 R70, R96, 0x10, RZ ;  /* 0x0000001060467819 */ /* 0x000fe200000006ff */
[----:B------:R-:W-:Y:S01]  /*4420*/  FMUL.FTZ R77, R72, R77 ;  /* 0x0000004d484d7220 */ /* 0x000fe20000410000 */
[----:B------:R-:W-:Y:S01]  /*4430*/  FMUL.FTZ R72, R83, R68 ;  /* 0x0000004453487220 */ /* 0x000fe20000410000 */
[----:B------:R4:W-:Y:S01]  /*4440*/  MUFU.EX2 R92, R69 ;  /* 0x00000045005c7308 */ /* 0x0009e20000000800 */
[----:B------:R-:W-:Y:S01]  /*4450*/  FMUL.FTZ R79, R78, R79 ;  /* 0x0000004f4e4f7220 */ /* 0x000fe20000410000 */
[----:B------:R-:W-:Y:S01]  /*4460*/  FMUL.FTZ R82, R77, R82 ;  /* 0x000000524d527220 */ /* 0x000fe20000410000 */
[----:B------:R-:W-:Y:S01]  /*4470*/  FMUL.FTZ R72, R75, R72 ;  /* 0x000000484b487220 */ /* 0x000fe20000410000 */
[----:B------:R-:W-:Y:S01]  /*4480*/  FMUL.FTZ R75, R67, R80 ;  /* 0x00000050434b7220 */ /* 0x000fe20000410000 */
[----:B-1----:R-:W-:Y:S01]  /*4490*/  SHF.L.U32 R67, R4, 0x10, RZ ;  /* 0x0000001004437819 */ /* 0x002fe200000006ff */
[----:B0-----:R-:W-:Y:S01]  /*44a0*/  FADD.FTZ R97, R97, 1 ;  /* 0x3f80000061617421 */ /* 0x001fe20000010000 */
[----:B------:R-:W-:Y:S01]  /*44b0*/  PRMT R77, R5, 0x7632, R77 ;  /* 0x00007632054d7816 */ /* 0x000fe2000000004d */
[----:B------:R-:W0:Y:S01]  /*44c0*/  MUFU.RCP R74, R85 ;  /* 0x00000055004a7308 */ /* 0x000e220000001000 */
[----:B----4-:R-:W-:Y:S01]  /*44d0*/  FMUL.FTZ R69, R39, R70 ;  /* 0x0000004627457220 */ /* 0x010fe20000410000 */
[----:B--2---:R-:W-:Y:S01]  /*44e0*/  FADD.FTZ R88, R88, 1 ;  /* 0x3f80000058587421 */ /* 0x004fe20000010000 */
[----:B------:R-:W-:Y:S01]  /*44f0*/  FMUL.FTZ R76, R72, R87 ;  /* 0x00000057484c7220 */ /* 0x000fe20000410000 */
[----:B------:R-:W-:Y:S01]  /*4500*/  FMUL.FTZ R39, R89, R90 ;  /* 0x0000005a59277220 */ /* 0x000fe20000410000 */
[----:B------:R-:W-:Y:S01]  /*4510*/  FMUL.FTZ R78, R86, R69 ;  /* 0x00000045564e7220 */ /* 0x000fe20000410000 */
[----:B------:R-:W-:Y:S01]  /*4520*/  SHF.L.U32 R69, R5, 0x10, RZ ;  /* 0x0000001005457819 */ /* 0x000fe200000006ff */
[----:B------:R-:W-:Y:S01]  /*4530*/  FMUL.FTZ R5, R65, R67 ;  /* 0x0000004341057220 */ /* 0x000fe20000410000 */
[----:B------:R-:W1:Y:S01]  /*4540*/  MUFU.EX2 R38, R99 ;  /* 0x0000006300267308 */ /* 0x000e620000000800 */
[----:B------:R-:W-:Y:S01]  /*4550*/  PRMT R86, R6, 0x7632, R86 ;  /* 0x0000763206567816 */ /* 0x000fe20000000056 */
[----:B---3--:R-:W-:Y:S01]  /*4560*/  FADD.FTZ R90, -R98, 1 ;  /* 0x3f800000625a7421 */ /* 0x008fe20000010100 */
[----:B------:R-:W-:Y:S01]  /*4570*/  SHF.L.U32 R65, R6, 0x10, RZ ;  /* 0x0000001006417819 */ /* 0x000fe200000006ff */
[----:B------:R-:W-:Y:S01]  /*4580*/  FMUL.FTZ R36, R36, R5 ;  /* 0x0000000524247220 */ /* 0x000fe20000410000 */
[----:B------:R-:W-:Y:S01]  /*4590*/  FMUL.FTZ R5, R56, R69 ;  /* 0x0000004538057220 */ /* 0x000fe20000410000 */
[----:B------:R-:W-:Y:S01]  /*45a0*/  FMUL.FTZ R84, R71, R84 ;  /* 0x0000005447547220 */ /* 0x000fe20000410000 */
[----:B------:R-:W-:Y:S01]  /*45b0*/  FMUL.FTZ R78, R78, R91 ;  /* 0x0000005b4e4e7220 */ /* 0x000fe20000410000 */
[----:B------:R-:W2:Y:S01]  /*45c0*/  MUFU.RCP R6, R97 ;  /* 0x0000006100067308 */ /* 0x000ea20000001000 */
[----:B0-----:R-:W-:Y:S01]  /*45d0*/  FADD.FTZ R80, -R74, 1 ;  /* 0x3f8000004a507421 */ /* 0x001fe20000010100 */
[----:B------:R-:W-:Y:S01]  /*45e0*/  PRMT R4, R4, 0x7632, R4 ;  /* 0x0000763204047816 */ /* 0x000fe20000000004 */
[----:B------:R-:W-:Y:S01]  /*45f0*/  FFMA.FTZ R89, R9, R90, 1 ;  /* 0x3f80000009597423 */ /* 0x000fe2000001005a */
[----:B------:R-:W-:Y:S01]  /*4600*/  PRMT R91, R7, 0x7632, R91 ;  /* 0x00007632075b7816 */ /* 0x000fe2000000005b */
[----:B------:R-:W-:Y:S01]  /*4610*/  FFMA.FTZ R80, R73, R80, 1 ;  /* 0x3f80000049507423 */ /* 0x000fe20000010050 */
[----:B------:R-:W-:Y:S01]  /*4620*/  SHF.L.U32 R71, R7, 0x10, RZ ;  /* 0x0000001007477819 */ /* 0x000fe200000006ff */
[----:B------:R-:W-:Y:S01]  /*4630*/  FMUL.FTZ R73, R73, R74 ;  /* 0x0000004a49497220 */ /* 0x000fe20000410000 */
[----:B------:R-:W0:Y:S01]  /*4640*/  MUFU.RCP R87, R88 ;  /* 0x0000005800577308 */ /* 0x000e220000001000 */
[----:B------:R-:W-:Y:S01]  /*4650*/  FMUL.FTZ R7, R74, R5 ;  /* 0x000000054a077220 */ /* 0x000fe20000410000 */
[----:B------:R-:W-:Y:S01]  /*4660*/  FMUL.FTZ R74, R9, R98 ;  /* 0x00000062094a7220 */ /* 0x000fe20000410000 */
[----:B------:R-:W-:Y:S01]  /*4670*/  FADD.FTZ R83, R92, 1 ;  /* 0x3f8000005c537421 */ /* 0x000fe20000010000 */
[----:B-1----:R-:W-:Y:S01]  /*4680*/  FADD.FTZ R38, R38, 1 ;  /* 0x3f80000026267421 */ /* 0x002fe20000010000 */
[----:B------:R-:W-:Y:S01]  /*4690*/  SHF.L.U32 R9, R64, 0x10, RZ ;  /* 0x0000001040097819 */ /* 0x000fe200000006ff */
[----:B------:R-:W-:Y:S01]  /*46a0*/  FMUL.FTZ R36, R36, R37 ;  /* 0x0000002524247220 */ /* 0x000fe20000410000 */
[----:B------:R-:W-:Y:S01]  /*46b0*/  SHF.L.U32 R64, R4, 0x10, RZ ;  /* 0x0000001004407819 */ /* 0x000fe200000006ff */
[----:B------:R-:W1:Y:S01]  /*46c0*/  MUFU.RCP R72, R100 ;  /* 0x0000006400487308 */ /* 0x000e620000001000 */
[----:B--2---:R-:W-:Y:S01]  /*46d0*/  FADD.FTZ R4, -R6, 1 ;  /* 0x3f80000006047421 */ /* 0x004fe20000010100 */
[----:B------:R-:W-:Y:S01]  /*46e0*/  SHF.L.U32 R63, R77, 0x10, RZ ;  /* 0x000000104d3f7819 */ /* 0x000fe200000006ff */
[C---:B------:R-:W-:Y:S01]  /*46f0*/  FMUL.FTZ R77, R11.reuse, R6 ;  /* 0x000000060b4d7220 */ /* 0x040fe20000410000 */
[----:B------:R-:W-:Y:S01]  /*4700*/  FMUL.FTZ R5, R162, R65 ;  /* 0x00000041a2057220 */ /* 0x000fe20000410000 */
[----:B------:R-:W-:Y:S01]  /*4710*/  FFMA.FTZ R4, R11, R4, 1 ;  /* 0x3f8000000b047423 */ /* 0x000fe20000010004 */
[----:B------:R-:W-:Y:S01]  /*4720*/  FMUL.FTZ R37, R7, R80 ;  /* 0x0000005007257220 */ /* 0x000fe20000410000 */
[----:B------:R-:W-:Y:S01]  /*4730*/  SHF.L.U32 R62, R86, 0x10, RZ ;  /* 0x00000010563e7819 */ /* 0x000fe200000006ff */
[----:B------:R2:W3:Y:S01]  /*4740*/  MUFU.RCP R85, R38 ;  /* 0x0000002600557308 */ /* 0x0004e20000001000 */
[----:B0-----:R-:W-:Y:S01]  /*4750*/  FADD.FTZ R11, -R87, 1 ;  /* 0x3f800000570b7421 */ /* 0x001fe20000010100 */
[----:B------:R-:W-:Y:S01]  /*4760*/  FMUL.FTZ R80, R10, R87 ;  /* 0x000000570a507220 */ /* 0x000fe20000410000 */
[----:B------:R-:W-:Y:S01]  /*4770*/  FMUL.FTZ R98, R98, R5 ;  /* 0x0000000562627220 */ /* 0x000fe20000410000 */
[----:B------:R-:W-:Y:S01]  /*4780*/  FMUL.FTZ R5, R9, R64 ;  /* 0x0000004009057220 */ /* 0x000fe20000410000 */
[----:B------:R-:W-:Y:S01]  /*4790*/  FFMA.FTZ R7, R10, R11, 1 ;  /* 0x3f8000000a077423 */ /* 0x000fe2000001000b */
[----:B------:R-:W-:Y:S01]  /*47a0*/  FMUL.FTZ R11, R160, R71 ;  /* 0x00000047a00b7220 */ /* 0x000fe20000410000 */
[----:B------:R-:W-:Y:S01]  /*47b0*/  SHF.L.U32 R60, R91, 0x10, RZ ;  /* 0x000000105b3c7819 */ /* 0x000fe200000006ff */
[----:B------:R-:W0:Y:S01]  /*47c0*/  MUFU.RCP R83, R83 ;  /* 0x0000005300537308 */ /* 0x000e220000001000 */
[C---:B-1----:R-:W-:Y:S01]  /*47d0*/  FADD.FTZ R10, -R72.reuse, 1 ;  /* 0x3f800000480a7421 */ /* 0x042fe20000010100 */
[----:B------:R-:W-:Y:S01]  /*47e0*/  FMUL.FTZ R11, R72, R11 ;  /* 0x0000000b480b7220 */ /* 0x000fe20000410000 */
[----:B------:R-:W-:Y:S01]  /*47f0*/  FMUL.FTZ R5, R6, R5 ;  /* 0x0000000506057220 */ /* 0x000fe20000410000 */
[----:B------:R-:W-:Y:S01]  /*4800*/  FMUL.FTZ R6, R163, R63 ;  /* 0x0000003fa3067220 */ /* 0x000fe20000410000 */
[----:B------:R-:W-:Y:S01]  /*4810*/  FFMA.FTZ R10, R55, R10, 1 ;  /* 0x3f800000370a7423 */ /* 0x000fe2000001000a */
[----:B--2---:R-:W-:Y:S01]  /*4820*/  FMUL.FTZ R38, R98, R89 ;  /* 0x0000005962267220 */ /* 0x004fe20000410000 */
        /* <DEDUP_REMOVED lines=9> */
[----:B------:R-:W-:Y:S01]  /*48c0*/  FMUL.FTZ R11, R5, R4 ;  /* 0x00000004050b7220 */ /* 0x000fe20000410000 */
[C---:B0-----:R-:W-:Y:S01]  /*48d0*/  FADD.FTZ R89, -R83.reuse, 1 ;  /* 0x3f80000053597421 */ /* 0x041fe20000010100 */
[----:B------:R-:W-:Y:S01]  /*48e0*/  FMUL.FTZ R90, R83, R90 ;  /* 0x0000005a535a7220 */ /* 0x000fe20000410000 */
[----:B------:R-:W-:Y:S01]  /*48f0*/  FMUL.FTZ R10, R6, R7 ;  /* 0x00000007060a7220 */ /* 0x000fe20000410000 */
[----:B------:R-:W-:Y:S01]  /*4900*/  F2FP.BF16.F32.PACK_AB R6, R76, R79 ;  /* 0x0000004f4c06723e */ /* 0x000fe200000010ff */
[----:B------:R-:W-:Y:S01]  /*4910*/  FFMA.FTZ R89, R40, R89, 1 ;  /* 0x3f80000028597423 */ /* 0x000fe20000010059 */
[----:B------:R-:W-:Y:S01]  /*4920*/  FMUL.FTZ R87, R86, R87 ;  /* 0x0000005756577220 */ /* 0x000fe20000410000 */
[----:B------:R-:W-:Y:S01]  /*4930*/  LEA R76, R110, R57, 0x1 ;  /* 0x000000396e4c7211 */ /* 0x000fe200078e08ff */
[----:B------:R-:W-:Y:S01]  /*4940*/  FMUL.FTZ R79, R56, R73 ;  /* 0x00000049384f7220 */ /* 0x000fe20000410000 */
[----:B------:R-:W-:Y:S01]  /*4950*/  FMUL.FTZ R89, R90, R89 ;  /* 0x000000595a597220 */ /* 0x000fe20000410000 */
[----:B------:R-:W-:Y:S01]  /*4960*/  F2FP.BF16.F32.PACK_AB R36, R11, R36 ;  /* 0x000000240b24723e */ /* 0x000fe200000010ff */
[----:B------:R-:W-:Y:S01]  /*4970*/  FMUL.FTZ R58, R58, R85 ;  /* 0x000000553a3a7220 */ /* 0x000fe20000410000 */
[----:B------:R-:W-:Y:S01]  /*4980*/  PRMT R11, R44, 0x7632, R11 ;  /* 0x000076322c0b7816 */ /* 0x000fe2000000000b */
        /* <DEDUP_REMOVED lines=11> */
[----:B------:R-:W-:-:S02]  /*4a40*/  F2FP.BF16.F32.PACK_AB R38, R87, R38 ;  /* 0x000000265726723e */ /* 0x000fc400000010ff */
[----:B------:R-:W-:Y:S01]  /*4a50*/  F2FP.BF16.F32.PACK_AB R39, R89, R88 ;  /* 0x000000585927723e */ /* 0x000fe200000010ff */
[----:B------:R-:W-:Y:S01]  /*4a60*/  FMUL.FTZ R159, R159, R40 ;  /* 0x000000289f9f7220 */ /* 0x000fe20000410000 */
[----:B------:R-:W-:Y:S01]  /*4a70*/  SHF.L.U32 R11, R11, 0x10, RZ ;  /* 0x000000100b0b7819 */ /* 0x000fe200000006ff */
[----:B------:R-:W-:Y:S01]  /*4a80*/  STL [R1+0x70], R81 ;  /* 0x0000705101007387 */ /* 0x000fe20000100800 */
[C---:B------:R-:W-:Y:S02]  /*4a90*/  SHF.L.U32 R76, R45.reuse, 0x10, RZ ;  /* 0x000000102d4c7819 */ /* 0x040fe400000006ff */
[----:B------:R-:W-:Y:S01]  /*4aa0*/  PRMT R75, R45, 0x7632, R75 ;  /* 0x000076322d4b7816 */ /* 0x000fe2000000004b */
[----:B------:R-:W-:Y:S01]  /*4ab0*/  FFMA.FTZ R57, R78, R11, R8 ;  /* 0x0000000b4e397223 */ /* 0x000fe20000010008 */
[----:B------:R-:W-:Y:S01]  /*4ac0*/  STL [R1+0x4], R78 ;  /* 0x0000044e01007387 */ /* 0x000fe20000100800 */
[----:B------:R-:W-:Y:S02]  /*4ad0*/  SHF.L.U32 R56, R47, 0x10, RZ ;  /* 0x000000102f387819 */ /* 0x000fe400000006ff */
[----:B------:R-:W-:Y:S01]  /*4ae0*/  SHF.L.U32 R75, R75, 0x10, RZ ;  /* 0x000000104b4b7819 */ /* 0x000fe200000006ff */
[----:B------:R-:W-:Y:S01]  /*4af0*/  FFMA.FTZ R76, R79, R76, R57 ;  /* 0x0000004c4f4c7223 */ /* 0x000fe20000010039 */
[----:B------:R-:W-:Y:S01]  /*4b00*/  STL [R1], R79 ;  /* 0x0000004f01007387 */ /* 0x000fe20000100800 */
[----:B------:R-:W0:Y:S02]  /*4b10*/  LDC R57, c[0x0][0x21c] ;  /* 0x00008700ff397b82 */ /* 0x000e240000000800 */
[----:B------:R-:W-:Y:S01]  /*4b20*/  FFMA.FTZ R75, R163, R75, R76 ;  /* 0x0000004ba34b7223 */ /* 0x000fe2000001004c */
[----:B------:R-:W-:Y:S04]  /*4b30*/  STS.128 [R81], R4 ;  /* 0x0000000451007388 */ /* 0x000fe80000000c00 */
[----:B------:R1:W-:Y:S01]  /*4b40*/  STS.128 [R81+0x10], R36 ;  /* 0x0000102451007388 */ /* 0x0003e20000000c00 */
[----:B------:R-:W-:-:S03]  /*4b50*/  NOP ;  /* 0x0000000000007918 */ /* 0x000fc60000000000 */
[----:B------:R-:W2:Y:S04]  /*4b60*/  LDS.128 R8, [R30] ;  /* 0x000000001e087984 */ /* 0x000ea80000000c00 */
[----:B------:R-:W3:Y:S01]  /*4b70*/  LDS.128 R4, [R30+0x200] ;  /* 0x000200001e047984 */ /* 0x000ee20000000c00 */
[----:B-1----:R-:W-:Y:S02]  /*4b80*/  SHF.L.U32 R36, R46, 0x10, RZ ;  /* 0x000000102e247819 */ /* 0x002fe400000006ff */
[----:B------:R-:W-:-:S03]  /*4b90*/  MOV R37, UR31 ;  /* 0x0000001f00257c02 */ /* 0x000fc60008000f00 */
[----:B------:R-:W-:Y:S01]  /*4ba0*/  FFMA.FTZ R38, R162, R36, R75 ;  /* 0x00000024a2267223 */ /* 0x000fe2000001004b */
[----:B------:R-:W-:-:S04]  /*4bb0*/  PRMT R36, R46, 0x7632, R36 ;  /* 0x000076322e247816 */ /* 0x000fc80000000024 */
[----:B------:R-:W-:Y:S02]  /*4bc0*/  SHF.L.U32 R39, R36, 0x10, RZ ;  /* 0x0000001024277819 */ /* 0x000fe400000006ff */
[----:B------:R-:W-:-:S03]  /*4bd0*/  MOV R36, UR30 ;  /* 0x0000001e00247c02 */ /* 0x000fc60008000f00 */
[--C-:B------:R-:W-:Y:S01]  /*4be0*/  FFMA.FTZ R39, R161, R39, R38.reuse ;  /* 0x00000027a1277223 */ /* 0x100fe20000010026 */
[----:B------:R-:W-:Y:S01]  /*4bf0*/  PRMT R38, R47, 0x7632, R38 ;  /* 0x000076322f267816 */ /* 0x000fe20000000026 */
[----:B------:R-:W-:-:S04]  /*4c00*/  IMAD.WIDE R36, R0, 0x10, R36 ;  /* 0x0000001000247825 */ /* 0x000fc800078e0224 */
[----:B------:R-:W-:Y:S01]  /*4c10*/  FFMA.FTZ R56, R160, R56, R39 ;  /* 0x00000038a0387223 */ /* 0x000fe20000010027 */
[----:B------:R-:W-:Y:S01]  /*4c20*/  SHF.L.U32 R38, R38, 0x10, RZ ;  /* 0x0000001026267819 */ /* 0x000fe200000006ff */
[----:B--2---:R1:W-:Y:S04]  /*4c30*/  STG.E.128 desc[UR20][R36.64], R8 ;  /* 0x0000000824007986 */ /* 0x0043e8000c101d14 */
[----:B---3--:R1:W-:Y:S01]  /*4c40*/  STG.E.128 desc[UR20][R36.64+0x200], R4 ;  /* 0x0002000424007986 */ /* 0x0083e2000c101d14 */
        /* <DEDUP_REMOVED lines=36> */
[----:B------:R-:W0:Y:S01]  /*4e90*/  LDS.128 R4, [R30] ;  /* 0x000000001e047984 */ /* 0x000e220000000c00 */
[----:B------:R-:W-:Y:S02]  /*4ea0*/  UIMAD UR7, UR10, UR31, UR7 ;  /* 0x0000001f0a0772a4 */ /* 0x000fe4000f8e0207 */
[----:B------:R-:W-:Y:S01]  /*4eb0*/  UIMAD.WIDE.U32 UR8, UR10, UR30, UR8 ;  /* 0x0000001e0a0872a5 */ /* 0x000fe2000f8e0008 */
[----:B------:R-:W1:Y:S03]  /*4ec0*/  LDS.128 R8, [R30+0x200] ;  /* 0x000200001e087984 */ /* 0x000e660000000c00 */
[----:B------:R-:W-:Y:S02]  /*4ed0*/  UIADD3 UR7, UR9, UR7, URZ ;  /* 0x0000000709077290 */ /* 0x000fe4000fffe03f */
[----:B------:R-:W-:-:S04]  /*4ee0*/  ULEA UR28, UP0, UR8, UR28, 0x1 ;  /* 0x0000001c081c7291 */ /* 0x000fc8000f80083f */
[----:B------:R-:W-:Y:S02]  /*4ef0*/  ULEA.HI.X UR8, UR8, UR29, UR7, 0x1, UP0 ;  /* 0x0000001d08087291 */ /* 0x000fe400080f0c07 */
[----:B------:R-:W-:-:S04]  /*4f00*/  MOV R2, UR28 ;  /* 0x0000001c00027c02 */ /* 0x000fc80008000f00 */
[----:B------:R-:W-:-:S03]  /*4f10*/  MOV R3, UR8 ;  /* 0x0000000800037c02 */ /* 0x000fc60008000f00 */
[----:B------:R-:W-:-:S05]  /*4f20*/  IMAD.WIDE R2, R0, 0x10, R2 ;  /* 0x0000001000027825 */ /* 0x000fca00078e0202 */
[----:B0-----:R0:W-:Y:S04]  /*4f30*/  STG.E.128 desc[UR20][R2.64], R4 ;  /* 0x0000000402007986 */ /* 0x0011e8000c101d14 */
[----:B-1----:R0:W-:Y:S02]  /*4f40*/  STG.E.128 desc[UR20][R2.64+0x200], R8 ;  /* 0x0002000802007986 */ /* 0x0021e4000c101d14 */
.L_x_3312:
[----:B------:R-:W-:Y:S01]  /*4f50*/  FFMA.FTZ R0, R159, R38, R56 ;  /* 0x000000269f007223 */ /* 0x000fe20000010038 */
[----:B0-----:R-:W-:Y:S01]  /*4f60*/  FMUL.FTZ R3, R108, UR4 ;  /* 0x000000046c037c20 */ /* 0x001fe20008410000 */
[----:B------:R-:W-:Y:S01]  /*4f70*/  FMUL.FTZ R2, R107, UR4 ;  /* 0x000000046b027c20 */ /* 0x000fe20008410000 */
[----:B------:R-:W-:Y:S01]  /*4f80*/  ISETP.GE.AND P0, PT, R57, 0x1, PT ;  /* 0x000000013900780c */ /* 0x000fe20003f06270 */
[----:B------:R-:W-:Y:S01]  /*4f90*/  BAR.SYNC.DEFER_BLOCKING 0x0 ;  /* 0x0000000000007b1d */ /* 0x000fe20000010000 */
[----:B------:R-:W-:Y:S01]  /*4fa0*/  HFMA2.MMA R12, -RZ, RZ, 0, 0 ;  /* 0x00000000ff0c7435 */ /* 0x000fe200000001ff */
[----:B------:R-:W-:Y:S01]  /*4fb0*/  MOV R158, RZ ;  /* 0x000000ff009e7202 */ /* 0x000fe20000000f00 */
[----:B------:R-:W-:Y:S01]  /*4fc0*/  HFMA2.MMA R156, -RZ, RZ, 0, 0 ;  /* 0x00000000ff9c7435 */ /* 0x000fe200000001ff */
[----:B------:R-:W-:Y:S01]  /*4fd0*/  CS2R R154, SRZ ;  /* 0x00000000009a7805 */ /* 0x000fe2000001ff00 */
[----:B------:R-:W-:Y:S01]  /*4fe0*/  HFMA2.MMA R144, -RZ, RZ, 0, 0 ;  /* 0x00000000ff907435 */ /* 0x000fe200000001ff */
[----:B------:R-:W-:-:S02]  /*4ff0*/  CS2R R152, SRZ ;  /* 0x0000000000987805 */ /* 0x000fc4000001ff00 */
[----:B------:R-:W-:Y:S01]  /*5000*/  MOV R151, RZ ;  /* 0x000000ff00977202 */ /* 0x000fe20000000f00 */
[----:B------:R0:W-:Y:S01]  /*5010*/  STL [R1+0x74], R0 ;  /* 0x0000740001007387 */ /* 0x0001e20000100800 */
[----:B-1----:R-:W-:Y:S02]  /*5020*/  CS2R R10, SRZ ;  /* 0x00000000000a7805 */ /* 0x002fe4000001ff00 */
[----:B------:R-:W-:Y:S02]  /*5030*/  CS2R R8, SRZ ;  /* 0x0000000000087805 */ /* 0x000fe4000001ff00 */
[----:B------:R-:W-:Y:S02]  /*5040*/  CS2R R6, SRZ ;  /* 0x0000000000067805 */ /* 0x000fe4000001ff00 */
[----:B------:R-:W-:Y:S01]  /*5050*/  MOV R5, RZ ;  /* 0x000000ff00057202 */ /* 0x000fe20000000f00 */
[----:B0-----:R-:W-:-:S05]  /*5060*/  FMUL.FTZ R0, R109, UR4 ;  /* 0x000000046d007c20 */ /* 0x001fca0008410000 */
        /* <DEDUP_REMOVED lines=50> */
.L_x_3357:
        /* <DEDUP_REMOVED lines=45> */
[----:B------:R-:W-:Y:S01]  /*5660*/  ULEA UR46, UR56, UR7, 0x8 ;  /* 0x00000007382e7291 */ /* 0x000fe2000f8e403f */
[----:B------:R-:W-:Y:S01]  /*5670*/  SHF.L.U32 R4, R32, 0x1, RZ ;  /* 0x0000000120047819 */ /* 0x000fe200000006ff */
[----:B------:R-:W1:Y:S01]  /*5680*/  LDS.128 R52, [R29+0x10] ;  /* 0x000010001d347984 */ /* 0x000e620000000c00 */
[----:B------:R-:W-:Y:S01]  /*5690*/  ISETP.LT.OR P2, PT, R0, 0x2, P0 ;  /* 0x000000020000780c */ /* 0x000fe20000741670 */
[----:B------:R-:W-:Y:S01]  /*56a0*/  HFMA2.MMA R88, -RZ, RZ, 1.875, 0 ;  /* 0x3f800000ff587435 */ /* 0x000fe200000001ff */
[----:B------:R-:W-:Y:S01]  /*56b0*/  LOP3.LUT R4, R4, 0xffffffc0, RZ, 0xc0, !PT ;  /* 0xffffffc004047812 */ /* 0x000fe200078ec0ff */
[----:B------:R2:W1:Y:S01]  /*56c0*/  LDS.128 R56, [R29] ;  /* 0x000000001d387984 */ /* 0x0004620000000c00 */
[----:B------:R-:W-:-:S02]  /*56d0*/  ISETP.NE.AND P1, PT, R32, RZ, PT ;  /* 0x000000ff2000720c */ /* 0x000fc40003f25270 */
[----:B0-----:R-:W-:Y:S02]  /*56e0*/  MOV R2, UR51 ;  /* 0x0000003300027c02 */ /* 0x001fe40008000f00 */
[----:B------:R-:W-:Y:S02]  /*56f0*/  IADD3 R0, R32, 0x200, RZ ;  /* 0x0000020020007810 */ /* 0x000fe40007ffe0ff */
[----:B------:R-:W-:Y:S02]  /*5700*/  MOV R3, UR46 ;  /* 0x0000002e00037c02 */ /* 0x000fe40008000f00 */
[----:B------:R-:W-:Y:S01]  /*5710*/  MOV R89, RZ ;  /* 0x000000ff00597202 */ /* 0x000fe20000000f00 */
[----:B------:R-:W0:Y:S01]  /*5720*/  @!P2 LDC R33, c[0x0][0x21c] ;  /* 0x00008700ff21ab82 */ /* 0x000e220000000800 */
[----:B----4-:R-:W-:Y:S02]  /*5730*/  R2UR UR59, R34 ;  /* 0x00000000223b72ca */ /* 0x010fe400000e0000 */
[----:B------:R-:W-:-:S02]  /*5740*/  @!P2 IADD3 R2, R2, -0x2, RZ ;  /* 0xfffffffe0202a810 */ /* 0x000fc40007ffe0ff */
[----:B------:R-:W-:Y:S01]  /*5750*/  SEL R0, R3, R0, !P1 ;  /* 0x0000000003007207 */ /* 0x000fe20004800000 */
[----:B------:R-:W-:Y:S01]  /*5760*/  HFMA2.MMA R3, -RZ, RZ, 0, 4.76837158203125e-07 ;  /* 0x00000008ff037435 */ /* 0x000fe200000001ff */
[----:B--2---:R-:W-:-:S04]  /*5770*/  IADD3 R4, R4, R165, RZ ;  /* 0x000000a504047210 */ /* 0x004fc80007ffe0ff */
[C---:B------:R-:W-:Y:S02]  /*5780*/  LEA R30, R4.reuse, R31, 0x4 ;  /* 0x0000001f041e7211 */ /* 0x040fe400078e20ff */
[----:B------:R-:W-:Y:S02]  /*5790*/  IADD3 R4, R4, R165, RZ ;  /* 0x000000a504047210 */ /* 0x000fe40007ffe0ff */
[----:B------:R-:W-:Y:S02]  /*57a0*/  MOV R107, UR59 ;  /* 0x0000003b006b7c02 */ /* 0x000fe40008000f00 */
[----:B------:R-:W-:-:S03]  /*57b0*/  LEA R29, R4, R31, 0x4 ;  /* 0x0000001f041d7211 */ /* 0x000fc600078e20ff */
[----:B------:R-:W-:-:S04]  /*57c0*/  FMUL.FTZ R107, R107, 1.4426950216293334961 ;  /* 0x3fb8aa3b6b6b7820 */ /* 0x000fc80000410000 */
[C---:B------:R-:W-:Y:S01]  /*57d0*/  FMUL.FTZ R128, R107.reuse, R28 ;  /* 0x0000001c6b807220 */ /* 0x040fe20000410000 */
[----:B0-----:R-:W-:Y:S01]  /*57e0*/  @!P2 IMAD R2, R2, R33, UR7 ;  /* 0x000000070202ae24 */ /* 0x001fe2000f8e0221 */
[----:B------:R-:W-:Y:S01]  /*57f0*/  LEA R33, R0, R31, 0x2 ;  /* 0x0000001f00217211 */ /* 0x000fe200078e10ff */
[----:B------:R-:W-:Y:S01]  /*5800*/  FMUL.FTZ R34, R107, R22 ;  /* 0x000000166b227220 */ /* 0x000fe20000410000 */
[----:B-1----:R-:W-:Y:S01]  /*5810*/  PRMT R102, R52, 0x7632, R102 ;  /* 0x0000763234667816 */ /* 0x002fe20000000066 */
[----:B------:R-:W-:Y:S01]  /*5820*/  @!P2 IMAD.WIDE R2, R2, R3, UR22 ;  /* 0x000000160202ae25 */ /* 0x000fe2000f8e0203 */
        /* <DEDUP_REMOVED lines=109> */
[----:B------:R-:W-:Y:S01]  /*5f00*/  FMUL.FTZ R107, R107, R13 ;  /* 0x0000000d6b6b7220 */ /* 0x000fe20000410000 */
[----:B--2---:R-:W-:-:S05]  /*5f10*/  FMUL.FTZ R92, R52, R111 ;  /* 0x0000006f345c7220 */ /* 0x004fca0000410000 */
[----:B------:R-:W2:Y:S01]  /*5f20*/  MUFU.EX2 R107, R107 ;  /* 0x0000006b006b7308 */ /* 0x000ea20000000800 */
[----:B---3--:R-:W-:Y:S01]  /*5f30*/  SHF.L.U32 R3, R57, 0x10, RZ ;  /* 0x0000001039037819 */ /* 0x008fe200000006ff */
[----:B------:R-:W-:Y:S01]  /*5f40*/  FMUL.FTZ R92, R53, R92 ;  /* 0x0000005c355c7220 */ /* 0x000fe20000410000 */
[----:B------:R-:W-:Y:S02]  /*5f50*/  SHF.L.U32 R57, R49, 0x10, RZ ;  /* 0x0000001031397819 */ /* 0x000fe400000006ff */
        /* <DEDUP_REMOVED lines=13> */
[----:B------:R-:W-:Y:S02]  /*6030*/  FMUL.FTZ R111, R75, R92 ;  /* 0x0000005c4b6f7220 */ /* 0x000fe40000410000 */
        /* <DEDUP_REMOVED lines=8> */
[----:B------:R-:W-:-:S02]  /*60c0*/  FFMA.FTZ R93, R82, R93, R135 ;  /* 0x0000005d525d7223 */ /* 0x000fc40000010087 */
[----:B------:R-:W-:Y:S02]  /*60d0*/  FMUL.FTZ R92, R95, R92 ;  /* 0x0000005c5f5c7220 */ /* 0x000fe40000410000 */
[----:B------:R-:W-:Y:S02]  /*60e0*/  FFMA.FTZ R93, R91, R93, R136 ;  /* 0x0000005d5b5d7223 */ /* 0x000fe40000010088 */
[----:B------:R-:W-:Y:S02]  /*60f0*/  FMUL.FTZ R92, R97, R92 ;  /* 0x0000005c615c7220 */ /* 0x000fe40000410000 */
[----:B------:R-:W-:Y:S02]  /*6100*/  FFMA.FTZ R93, R95, R93, R137 ;  /* 0x0000005d5f5d7223 */ /* 0x000fe40000010089 */
[----:B------:R-:W-:Y:S02]  /*6110*/  FMUL.FTZ R92, R99, R92 ;  /* 0x0000005c635c7220 */ /* 0x000fe40000410000 */
[----:B------:R-:W-:-:S02]  /*6120*/  FFMA.FTZ R93, R97, R93, R138 ;  /* 0x0000005d615d7223 */ /* 0x000fc4000001008a */
[----:B------:R-:W-:Y:S02]  /*6130*/  FMUL.FTZ R92, R101, R92 ;  /* 0x0000005c655c7220 */ /* 0x000fe40000410000 */
[----:B------:R-:W-:Y:S02]  /*6140*/  FFMA.FTZ R93, R99, R93, R139 ;  /* 0x0000005d635d7223 */ /* 0x000fe4000001008b */
[----:B------:R-:W-:Y:S02]  /*6150*/  FMUL.FTZ R92, R103, R92 ;  /* 0x0000005c675c7220 */ /* 0x000fe40000410000 */
[----:B------:R-:W-:Y:S02]  /*6160*/  FFMA.FTZ R93, R101, R93, R140 ;  /* 0x0000005d655d7223 */ /* 0x000fe4000001008c */
[----:B------:R-:W-:Y:S02]  /*6170*/  FMUL.FTZ R92, R105, R92 ;  /* 0x0000005c695c7220 */ /* 0x000fe40000410000 */
[----:B------:R-:W-:-:S02]  /*6180*/  FFMA.FTZ R93, R103, R93, R141 ;  /* 0x0000005d675d7223 */ /* 0x000fc4000001008d */
[----:B--2---:R-:W-:Y:S02]  /*6190*/  FMUL.FTZ R92, R107, R92 ;  /* 0x0000005c6b5c7220 */ /* 0x004fe40000410000 */
[----:B------:R-:W-:-:S04]  /*61a0*/  FFMA.FTZ R93, R105, R93, R142 ;  /* 0x0000005d695d7223 */ /* 0x000fc8000001008e */
[----:B------:R-:W-:Y:S01]  /*61b0*/  FFMA.FTZ R93, R107, R93, R143 ;  /* 0x0000005d6b5d7223 */ /* 0x000fe2000001008f */
[----:B01-3--:R-:W-:Y:S06]  /*61c0*/  @P2 BRA `(.L_x_3315) ;  /* 0x00000000002c2947 */ /* 0x00bfec0003800000 */
        /* <DEDUP_REMOVED lines=11> */
.L_x_3315:
[----:B------:R-:W-:Y:S05]  /*6280*/  BSYNC B0 ;  /* 0x0000000000007941 */ /* 0x000fea0003800000 */
.L_x_3314:
[----:B------:R2:W-:Y:S01]  /*6290*/  STS.64 [R112+0x6340], R92 ;  /* 0x0063405c70007388 */ /* 0x0005e20000000a00 */
[----:B------:R-:W-:Y:S02]  /*62a0*/  PRMT R120, R40, 0x7632, R120 ;  /* 0x0000763228787816 */ /* 0x000fe40000000078 */
[----:B------:R-:W-:Y:S01]  /*62b0*/  PRMT R121, R41, 0x7632, R121 ;  /* 0x0000763229797816 */ /* 0x000fe20000000079 */
[----:B------:R-:W3:Y:S01]  /*62c0*/  LDL R127, [R1+0x4] ;  /* 0x00000400017f7983 */ /* 0x000ee20000100800 */
[C---:B------:R-:W-:Y:S02]  /*62d0*/  PRMT R122, R42.reuse, 0x7632, R122 ;  /* 0x000076322a7a7816 */ /* 0x040fe4000000007a */
[----:B0-----:R-:W-:Y:S01]  /*62e0*/  SHF.L.U32 R114, R42, 0x10, RZ ;  /* 0x000000102a727819 */ /* 0x001fe200000006ff */
[----:B------:R-:W4:Y:S01]  /*62f0*/  LDL R164, [R1+0x10] ;  /* 0x0000100001a47983 */ /* 0x000f220000100800 */
[----:B--2---:R-:W-:-:S03]  /*6300*/  SHF.L.U32 R92, R40, 0x10, RZ ;  /* 0x00000010285c7819 */ /* 0x004fc600000006ff */
[----:B------:R-:W2:Y:S01]  /*6310*/  LDL R157, [R1+0x8] ;  /* 0x00000800019d7983 */ /* 0x000ea20000100800 */
[----:B------:R-:W-:-:S03]  /*6320*/  SHF.L.U32 R93, R41, 0x10, RZ ;  /* 0x00000010295d7819 */ /* 0x000fc600000006ff */
[----:B------:R-:W2:Y:S04]  /*6330*/  LDL R150, [R1] ;  /* 0x0000000001967983 */ /* 0x000ea80000100800 */
        /* <DEDUP_REMOVED lines=14> */
[----:B------:R-:W-:Y:S02]  /*6420*/  SHF.L.U32 R124, R124, 0x10, RZ ;  /* 0x000000107c7c7819 */ /* 0x000fe400000006ff */
        /* <DEDUP_REMOVED lines=64> */
.L_x_3375:
[----:B------:R-:W-:Y:S01]  /*6830*/  ISETP.GE.AND P3, PT, R165, 0x10, PT ;  /* 0x00000010a500780c */ /* 0x000fe20003f66270 */
[----:B------:R-:W-:-:S12]  /*6840*/  UMOV UR46, 0xffffffff ;  /* 0xffffffff002e7882 */ /* 0x000fd80000000000 */
[C---:B0-2---:R-:W-:Y:S01]  /*6850*/  @P3 FFMA.FTZ R43, R42.reuse, R146, R43 ;  /* 0x000000922a2b3223 */ /* 0x045fe2000001002b */
[----:B---3--:R-:W-:Y:S01]  /*6860*/  @P3 FMUL.FTZ R42, R42, R148 ;  /* 0x000000942a2a3220 */ /* 0x008fe20000410000 */
[----:B------:R-:W-:Y:S06]  /*6870*/  BRA.DIV UR46, `(.L_x_3318) ;  /* 0x0000004a2e587947 */ /* 0x000fec000b800000 */
.L_x_3378:
[----:B------:R-:W-:-:S03]  /*6880*/  UMOV UR46, 0xffffffff ;  /* 0xffffffff002e7882 */ /* 0x000fc60000000000 */
[----:B------:R-:W-:Y:S05]  /*6890*/  BRA.DIV UR46, `(.L_x_3319) ;  /* 0x0000004a2e787947 */ /* 0x000fea000b800000 */
.L_x_3381:
[----:B------:R-:W-:-:S03]  /*68a0*/  UMOV UR46, 0xffffffff ;  /* 0xffffffff002e7882 */ /* 0x000fc60000000000 */
[----:B------:R-:W-:Y:S05]  /*68b0*/  BRA.DIV UR46, `(.L_x_3320) ;  /* 0x0000004a2e987947 */ /* 0x000fea000b800000 */
[----:B------:R-:W0:Y:S04]  /*68c0*/  SHFL.UP PT, R42, R42, 0x1, RZ ;  /* 0x042000002a2a7989 */ /* 0x000e2800000e00ff */
[----:B------:R-:W2:Y:S04]  /*68d0*/  SHFL.UP PT, R43, R43, 0x1, RZ ;  /* 0x042000002b2b7989 */ /* 0x000ea800000e00ff */
[----:B-----5:R-:W3:Y:S04]  /*68e0*/  SHFL.IDX PT, R88, R88, RZ, 0x1f ;  /* 0x00001fff58587589 */ /* 0x020ee800000e0000 */
[----:B------:R-:W4:Y:S02]  /*68f0*/  SHFL.IDX PT, R89, R89, RZ, 0x1f ;  /* 0x00001fff59597589 */ /* 0x000f2400000e0000 */
.L_x_3387:
        /* <DEDUP_REMOVED lines=12> */
.L_x_3316:
        /* <DEDUP_REMOVED lines=105> */
.L_x_3404:
        /* <DEDUP_REMOVED lines=15> */
.L_x_3321:
        /* <DEDUP_REMOVED lines=36> */
[----:B------:R-:W-:Y:S02]  /*7380*/  FMUL.FTZ R106, R106, R105 ;  /* 0x000000696a6a7220 */ /* 0x000fe40000410000 */
[----:B------:R-:W-:Y:S02]  /*7390*/  FFMA.FTZ R91, R91, R116, R123 ;  /* 0x000000745b5b7223 */ /* 0x000fe4000001007b */
[----:B------:R0:W-:Y:S04]  /*73a0*/  STL [R1+0x2c], R41 ;  /* 0x00002c2901007387 */ /* 0x0001e80000100800 */
[----:B0-----:R-:W2:Y:S01]  /*73b0*/  LDL.LU R41, [R1+0x38] ;  /* 0x0000380001297983 */ /* 0x001ea20000300800 */
[----:B---3--:R-:W-:Y:S01]  /*73c0*/  FFMA.FTZ R39, R55, R19, R39 ;  /* 0x0000001337277223 */ /* 0x008fe20000010027 */
[----:B------:R-:W-:Y:S01]  /*73d0*/  FFMA.FTZ R37, R109, R37, R38 ;  /* 0x000000256d257223 */ /* 0x000fe20000010026 */
[----:B------:R-:W-:Y:S01]  /*73e0*/  FMUL.FTZ R38, R107, UR59 ;  /* 0x0000003b6b267c20 */ /* 0x000fe20008410000 */
[----:B------:R-:W3:Y:S01]  /*73f0*/  LDL.LU R95, [R1+0x3c] ;  /* 0x00003c00015f7983 */ /* 0x000ee20000300800 */
[----:B------:R-:W-:Y:S01]  /*7400*/  FFMA.FTZ R82, R82, R91, R115 ;  /* 0x0000005b52527223 */ /* 0x000fe20000010073 */
[----:B------:R-:W-:Y:S01]  /*7410*/  FFMA.FTZ R117, R100, -R85, R135 ;  /* 0x8000005564757223 */ /* 0x000fe20000010087 */
[----:B------:R-:W-:Y:S01]  /*7420*/  FMUL.FTZ R38, R108, R38 ;  /* 0x000000266c267220 */ /* 0x000fe20000410000 */
[----:B-----5:R-:W3:Y:S01]  /*7430*/  LDL.LU R89, [R1+0x40] ;  /* 0x0000400001597983 */ /* 0x020ee20000300800 */
[-C--:B------:R-:W-:Y:S01]  /*7440*/  FMUL.FTZ R109, R109, R113.reuse ;  /* 0x000000716d6d7220 */ /* 0x080fe20000410000 */
[----:B------:R-:W-:Y:S01]  /*7450*/  IADD3 R111, R32, 0x200, RZ ;  /* 0x00000200206f7810 */ /* 0x000fe20007ffe0ff */
[----:B------:R-:W-:Y:S01]  /*7460*/  FMUL.FTZ R36, R36, R113 ;  /* 0x0000007124247220 */ /* 0x000fe20000410000 */
[----:B------:R0:W-:Y:S01]  /*7470*/  STL [R1+0x30], R39 ;  /* 0x0000302701007387 */ /* 0x0001e20000100800 */
[----:B------:R-:W-:Y:S01]  /*7480*/  FADD.FTZ R5, R37, R5 ;  /* 0x0000000525057221 */ /* 0x000fe20000010000 */
[----:B------:R-:W-:Y:S01]  /*7490*/  FFMA.FTZ R38, R64, R55, R38 ;  /* 0x0000003740267223 */ /* 0x000fe20000010026 */
[----:B0-----:R-:W-:Y:S01]  /*74a0*/  FMUL.FTZ R39, R105, UR59 ;  /* 0x0000003b69277c20 */ /* 0x001fe20008410000 */
[----:B----4-:R-:W-:-:S03]  /*74b0*/  FFMA.FTZ R40, R106, R14, R40 ;  /* 0x0000000e6a287223 */ /* 0x010fc60000010028 */
[----:B------:R-:W-:-:S04]  /*74c0*/  FMUL.FTZ R39, R90, R39 ;  /* 0x000000275a277220 */ /* 0x000fc80000410000 */
[----:B------:R-:W-:Y:S01]  /*74d0*/  FFMA.FTZ R37, R72, R106, R39 ;  /* 0x0000006a48257223 */ /* 0x000fe20000010027 */
[----:B------:R-:W-:Y:S01]  /*74e0*/  FMUL.FTZ R39, R103, UR59 ;  /* 0x0000003b67277c20 */ /* 0x000fe20008410000 */
[----:B------:R0:W-:Y:S01]  /*74f0*/  STL [R1+0x34], R40 ;  /* 0x0000342801007387 */ /* 0x0001e20000100800 */
[----:B------:R-:W-:Y:S02]  /*7500*/  FADD.FTZ R6, R38, R6 ;  /* 0x0000000626067221 */ /* 0x000fe40000010000 */
[----:B------:R-:W-:Y:S01]  /*7510*/  FMUL.FTZ R38, R80, R39 ;  /* 0x0000002750267220 */ /* 0x000fe20000410000 */
[----:B0-----:R-:W-:-:S04]  /*7520*/  FMUL.FTZ R40, R54, R103 ;  /* 0x0000006736287220 */ /* 0x001fc80000410000 */
[----:B--2---:R-:W-:Y:S01]  /*7530*/  FFMA.FTZ R41, R40, R21, R41 ;  /* 0x0000001528297223 */ /* 0x004fe20000010029 */
[----:B------:R-:W-:Y:S01]  /*7540*/  FFMA.FTZ R40, R63, R40, R38 ;  /* 0x000000283f287223 */ /* 0x000fe20000010026 */
[C---:B------:R-:W-:Y:S01]  /*7550*/  FFMA.FTZ R38, R104.reuse, -R87, R139 ;  /* 0x8000005768267223 */ /* 0x040fe2000001008b */
[----:B------:R-:W-:-:S04]  /*7560*/  FMUL.FTZ R104, R104, R101 ;  /* 0x0000006568687220 */ /* 0x000fc80000410000 */
[----:B---3--:R-:W-:Y:S01]  /*7570*/  FFMA.FTZ R95, R104, R15, R95 ;  /* 0x0000000f685f7223 */ /* 0x008fe2000001005f */
[----:B------:R0:W-:Y:S04]  /*7580*/  STL [R1+0x38], R41 ;  /* 0x0000382901007387 */ /* 0x0001e80000100800 */
[----:B------:R-:W2:Y:S04]  /*7590*/  LDL R146, [R1+0x28] ;  /* 0x0000280001927983 */ /* 0x000ea80000100800 */
[----:B------:R-:W-:Y:S04]  /*75a0*/  STL [R1+0x3c], R95 ;  /* 0x00003c5f01007387 */ /* 0x000fe80000100800 */
[----:B------:R-:W3:Y:S01]  /*75b0*/  LDL R145, [R1+0x24] ;  /* 0x0000240001917983 */ /* 0x000ee20000100800 */
[----:B------:R-:W-:Y:S01]  /*75c0*/  FADD.FTZ R7, R37, R7 ;  /* 0x0000000725077221 */ /* 0x000fe20000010000 */
[C---:B------:R-:W-:Y:S01]  /*75d0*/  FFMA.FTZ R37, R35.reuse, -R79, R138 ;  /* 0x8000004f23257223 */ /* 0x040fe2000001008a */
[----:B------:R-:W-:-:S04]  /*75e0*/  FMUL.FTZ R35, R35, R99 ;  /* 0x0000006323237220 */ /* 0x000fc80000410000 */
[----:B------:R-:W-:-:S05]  /*75f0*/  FFMA.FTZ R89, R35, R23, R89 ;  /* 0x0000001723597223 */ /* 0x000fca0000010059 */
[----:B------:R1:W-:Y:S04]  /*7600*/  STL [R1+0x40], R89 ;  /* 0x0000405901007387 */ /* 0x0003e80000100800 */
[----:B------:R-:W4:Y:S04]  /*7610*/  LDL R165, [R1+0x20] ;  /* 0x0000200001a57983 */ /* 0x000f280000100800 */
[----:B------:R-:W4:Y:S04]  /*7620*/  LDL R164, [R1+0x1c] ;  /* 0x00001c0001a47983 */ /* 0x000f280000100800 */
[----:B------:R-:W4:Y:S04]  /*7630*/  LDL.LU R119, [R1+0x44] ;  /* 0x0000440001777983 */ /* 0x000f280000300800 */
[----:B------:R-:W4:Y:S04]  /*7640*/  LDL R147, [R1+0x8] ;  /* 0x0000080001937983 */ /* 0x000f280000100800 */
[----:B------:R-:W4:Y:S04]  /*7650*/  LDL R157, [R1+0x18] ;  /* 0x00001800019d7983 */ /* 0x000f280000100800 */
[----:B------:R-:W4:Y:S04]  /*7660*/  LDL R150, [R1+0x14] ;  /* 0x0000140001967983 */ /* 0x000f280000100800 */
[----:B------:R-:W4:Y:S04]  /*7670*/  LDL R149, [R1+0x10] ;  /* 0x0000100001957983 */ /* 0x000f280000100800 */
[----:B------:R-:W4:Y:S01]  /*7680*/  LDL R148, [R1+0xc] ;  /* 0x00000c0001947983 */ /* 0x000f220000100800 */
[----:B------:R-:W-:-:S04]  /*7690*/  FFMA.FTZ R75, R75, R82, R122 ;  /* 0x000000524b4b7223 */ /* 0x000fc8000001007a */
[----:B------:R-:W-:-:S04]  /*76a0*/  FFMA.FTZ R68, R68, R75, R114 ;  /* 0x0000004b44447223 */ /* 0x000fc80000010072 */
[----:B------:R-:W-:-:S04]  /*76b0*/  FFMA.FTZ R61, R61, R68, R121 ;  /* 0x000000443d3d7223 */ /* 0x000fc80000010079 */
[----:B------:R-:W-:Y:S01]  /*76c0*/  FFMA.FTZ R53, R53, R61, R93 ;  /* 0x0000003d35357223 */ /* 0x000fe2000001005d */
[----:B0-----:R-:W-:-:S03]  /*76d0*/  FMUL.FTZ R41, R101, UR59 ;  /* 0x0000003b65297c20 */ /* 0x001fc60008410000 */
[----:B------:R-:W-:Y:S01]  /*76e0*/  FFMA.FTZ R52, R52, R53, R120 ;  /* 0x0000003534347223 */ /* 0x000fe20000010078 */
[----:B------:R-:W-:Y:S01]  /*76f0*/  SHF.L.U32 R39, R32, 0x4, RZ ;  /* 0x0000000420277819 */ /* 0x000fe200000006ff */
[----:B------:R-:W-:Y:S02]  /*7700*/  FMUL.FTZ R54, R99, UR59 ;  /* 0x0000003b63367c20 */ /* 0x000fe40008410000 */
[----:B------:R-:W-:Y:S01]  /*7710*/  FFMA.FTZ R34, R34, R52, R92 ;  /* 0x0000003422227223 */ /* 0x000fe2000001005c */
[----:B------:R-:W-:Y:S01]  /*7720*/  FMUL.FTZ R92, R38, R41 ;  /* 0x00000029265c7220 */ /* 0x000fe20000410000 */
[----:B------:R-:W-:Y:S01]  /*7730*/  LEA.HI.SX32 R88, R39, R39, 0x1b ;  /* 0x0000002727587211 */ /* 0x000fe200078fdaff */
[----:B------:R-:W-:Y:S01]  /*7740*/  FMUL.FTZ R43, R37, R54 ;  /* 0x00000036252b7220 */ /* 0x000fe20000410000 */
[----:B------:R-:W-:Y:S01]  /*7750*/  FMUL.FTZ R42, R34, R28 ;  /* 0x0000001c222a7220 */ /* 0x000fe20000410000 */
[----:B------:R-:W-:Y:S01]  /*7760*/  FFMA.FTZ R41, R71, R104, R92 ;  /* 0x0000006847297223 */ /* 0x000fe2000001005c */
[----:B------:R-:W-:Y:S01]  /*7770*/  IADD3 R92, R39, 0x1, RZ ;  /* 0x00000001275c7810 */ /* 0x000fe20007ffe0ff */
[----:B------:R-:W-:Y:S01]  /*7780*/  FFMA.FTZ R54, R62, R35, R43 ;  /* 0x000000233e367223 */ /* 0x000fe2000001002b */
[----:B------:R-:W-:Y:S01]  /*7790*/  LEA R88, R88, R31, 0x2 ;  /* 0x0000001f58587211 */ /* 0x000fe200078e10ff */
[----:B------:R-:W-:Y:S01]  /*77a0*/  FMUL.FTZ R55, R56, R42 ;  /* 0x0000002a38377220 */ /* 0x000fe20000410000 */
[----:B------:R-:W-:Y:S01]  /*77b0*/  LEA.HI.SX32 R92, R92, R39, 0x1b ;  /* 0x000000275c5c7211 */ /* 0x000fe200078fdaff */
[----:B------:R-:W-:Y:S01]  /*77c0*/  FMUL.FTZ R43, R52, R22 ;  /* 0x00000016342b7220 */ /* 0x000fe20000410000 */
[----:B-1----:R-:W-:Y:S01]  /*77d0*/  FFMA.FTZ R89, R73, R42, RZ ;  /* 0x0000002a49597223 */ /* 0x002fe200000100ff */
        /* <DEDUP_REMOVED lines=14> */
[----:B---3--:R-:W-:-:S02]  /*78c0*/  FMUL.FTZ R129, R145, R129 ;  /* 0x0000008191817220 */ /* 0x008fc40000410000 */
[----:B------:R-:W3:Y:S01]  /*78d0*/  LDL R145, [R1] ;  /* 0x0000000001917983 */ /* 0x000ee20000100800 */
[----:B--2---:R-:W-:-:S03]  /*78e0*/  FMUL.FTZ R128, R146, R128 ;  /* 0x0000008092807220 */ /* 0x004fc60000410000 */
[----:B------:R-:W2:Y:S01]  /*78f0*/  LDL R146, [R1+0x4] ;  /* 0x0000040001927983 */ /* 0x000ea20000100800 */
[----:B0-----:R-:W-:-:S04]  /*7900*/  FMUL.FTZ R42, R61, R20 ;  /* 0x000000143d2a7220 */ /* 0x001fc80000410000 */
[-C--:B------:R-:W-:Y:S01]  /*7910*/  FFMA.FTZ R35, R83, R42.reuse, R35 ;  /* 0x0000002a53237223 */ /* 0x080fe20000010023 */
[----:B------:R0:W-:Y:S01]  /*7920*/  STS [R79+0x2108], R43 ;  /* 0x0021082b4f007388 */ /* 0x0001e20000000800 */
[----:B------:R-:W-:Y:S01]  /*7930*/  LEA R87, R87, R31, 0x2 ;  /* 0x0000001f57577211 */ /* 0x000fe200078e10ff */
[----:B------:R-:W-:Y:S01]  /*7940*/  FMUL.FTZ R42, R66, R42 ;  /* 0x0000002a422a7220 */ /* 0x000fe20000410000 */
[-C--:B------:R-:W-:Y:S01]  /*7950*/  FFMA.FTZ R35, R76, R39.reuse, R35 ;  /* 0x000000274c237223 */ /* 0x080fe20000010023 */
[----:B------:R-:W-:Y:S01]  /*7960*/  FMUL.FTZ R39, R58, R39 ;  /* 0x000000273a277220 */ /* 0x000fe20000410000 */
[----:B0-----:R-:W-:Y:S02]  /*7970*/  FMUL.FTZ R43, R75, R18 ;  /* 0x000000124b2b7220 */ /* 0x001fe40000410000 */
[----:B------:R0:W-:Y:S02]  /*7980*/  STS [R87+0x210c], R42 ;  /* 0x00210c2a57007388 */ /* 0x0001e40000000800 */
[-C--:B------:R-:W-:Y:S01]  /*7990*/  FFMA.FTZ R35, R84, R43.reuse, R35 ;  /* 0x0000002b54237223 */ /* 0x080fe20000010023 */
[----:B------:R-:W-:Y:S01]  /*79a0*/  FMUL.FTZ R43, R67, R43 ;  /* 0x0000002b432b7220 */ /* 0x000fe20000410000 */
        /* <DEDUP_REMOVED lines=73> */
[----:B------:R-:W-:Y:S01]  /*7e40*/  FADD.FTZ R8, R40, R8 ;  /* 0x0000000828087221 */ /* 0x000fe20000010000 */
[----:B------:R-:W-:Y:S01]  /*7e50*/  FADD.FTZ R9, R41, R9 ;  /* 0x0000000929097221 */ /* 0x000fe20000010000 */
[-C--:B------:R-:W-:Y:S01]  /*7e60*/  LEA R92, R92, R31.reuse, 0x2 ;  /* 0x0000001f5c5c7211 */ /* 0x080fe200078e10ff */
[----:B------:R-:W0:Y:S01]  /*7e70*/  LDC.64 R40, c[0x0][0x348] ;  /* 0x0000d200ff287b82 */ /* 0x000e220000000a00 */
[----:B------:R-:W-:-:S07]  /*7e80*/  LEA R115, R118, R31, 0x2 ;  /* 0x0000001f76737211 */ /* 0x000fce00078e10ff */
[----:B------:R-:W-:Y:S01]  /*7e90*/  BAR.SYNC.DEFER_BLOCKING 0x0 ;  /* 0x0000000000007b1d */ /* 0x000fe20000010000 */
[-C--:B------:R-:W-:Y:S02]  /*7ea0*/  LEA R114, R114, R31.reuse, 0x2 ;  /* 0x0000001f72727211 */ /* 0x080fe400078e10ff */
[-C--:B------:R-:W-:Y:S02]  /*7eb0*/  LEA R113, R90, R31.reuse, 0x2 ;  /* 0x0000001f5a717211 */ /* 0x080fe400078e10ff */
[-C--:B------:R-:W-:Y:S02]  /*7ec0*/  LEA R112, R112, R31.reuse, 0x2 ;  /* 0x0000001f70707211 */ /* 0x080fe400078e10ff */
[-C--:B------:R-:W-:Y:S02]  /*7ed0*/  LEA R111, R80, R31.reuse, 0x2 ;  /* 0x0000001f506f7211 */ /* 0x080fe400078e10ff */
[-C--:B------:R-:W-:Y:S02]  /*7ee0*/  LEA R110, R110, R31.reuse, 0x2 ;  /* 0x0000001f6e6e7211 */ /* 0x080fe400078e10ff */
[----:B----4-:R-:W-:-:S02]  /*7ef0*/  LEA R109, R72, R31, 0x2 ;  /* 0x0000001f486d7211 */ /* 0x010fc400078e10ff */
[-C--:B------:R-:W-:Y:S02]  /*7f00*/  LEA R108, R108, R31.reuse, 0x2 ;  /* 0x0000001f6c6c7211 */ /* 0x080fe400078e10ff */
[-C--:B------:R-:W-:Y:S02]  /*7f10*/  LEA R107, R64, R31.reuse, 0x2 ;  /* 0x0000001f406b7211 */ /* 0x080fe400078e10ff */
[-C--:B------:R-:W-:Y:S02]  /*7f20*/  LEA R106, R106, R31.reuse, 0x2 ;  /* 0x0000001f6a6a7211 */ /* 0x080fe400078e10ff */
[-C--:B------:R-:W-:Y:S02]  /*7f30*/  LEA R105, R62, R31.reuse, 0x2 ;  /* 0x0000001f3e697211 */ /* 0x080fe400078e10ff */
[-C--:B------:R-:W-:Y:S02]  /*7f40*/  LEA R104, R104, R31.reuse, 0x2 ;  /* 0x0000001f68687211 */ /* 0x080fe400078e10ff */
[-C--:B------:R-:W-:Y:S01]  /*7f50*/  LEA R103, R42, R31.reuse, 0x2 ;  /* 0x0000001f2a677211 */ /* 0x080fe200078e10ff */
[----:B------:R-:W1:Y:S01]  /*7f60*/  LDS R118, [R92+0x2100] ;  /* 0x002100005c767984 */ /* 0x000e620000000800 */
[----:B------:R-:W-:-:S02]  /*7f70*/  LEA R102, R102, R31, 0x2 ;  /* 0x0000001f66667211 */ /* 0x000fc400078e10ff */
[----:B------:R-:W-:Y:S01]  /*7f80*/  LEA R101, R38, R31, 0x2 ;  /* 0x0000001f26657211 */ /* 0x000fe200078e10ff */
[----:B------:R-:W4:Y:S01]  /*7f90*/  LDS R99, [R115+0x2300] ;  /* 0x0023000073637984 */ /* 0x000f220000000800 */
[----:B------:R-:W-:-:S03]  /*7fa0*/  FADD.FTZ R10, R54, R10 ;  /* 0x0000000a360a7221 */ /* 0x000fc60000010000 */
        /* <DEDUP_REMOVED lines=14> */
[----:B------:R-:W-:Y:S04]  /*8090*/  STS [R88+0x4200], R128 ;  /* 0x0042008058007388 */ /* 0x000fe80000000800 */
[----:B------:R4:W-:Y:S01]  /*80a0*/  STS [R55+0x4204], R129 ;  /* 0x0042048137007388 */ /* 0x0009e20000000800 */
[----:B------:R-:W-:Y:S01]  /*80b0*/  FMUL.FTZ R130, R165, R130 ;  /* 0x00000082a5827220 */ /* 0x000fe20000410000 */
[----:B----4-:R-:W4:Y:S04]  /*80c0*/  LDC.64 R54, c[0x0][0x368] ;  /* 0x0000da00ff367b82 */ /* 0x010f280000000a00 */
[----:B------:R3:W-:Y:S01]  /*80d0*/  STS [R79+0x4208], R130 ;  /* 0x004208824f007388 */ /* 0x0007e20000000800 */
[----:B------:R-:W-:Y:S01]  /*80e0*/  FMUL.FTZ R131, R164, R131 ;  /* 0x00000083a4837220 */ /* 0x000fe20000410000 */
[----:B------:R-:W-:Y:S01]  /*80f0*/  FMUL.FTZ R33, R33, R116 ;  /* 0x0000007421217220 */ /* 0x000fe20000410000 */
[----:B------:R-:W-:Y:S01]  /*8100*/  USHF.R.S32.HI UR46, URZ, 0x1f, UR11 ;  /* 0x0000001f3f2e7899 */ /* 0x000fe2000801140b */
[----:B------:R-:W-:-:S02]  /*8110*/  FMUL.FTZ R116, R116, UR59 ;  /* 0x0000003b74747c20 */ /* 0x000fc40008410000 */
[----:B------:R2:W-:Y:S01]  /*8120*/  STS [R87+0x420c], R131 ;  /* 0x00420c8357007388 */ /* 0x0005e20000000800 */
[----:B---3--:R-:W-:Y:S01]  /*8130*/  FMUL.FTZ R79, R147, R136 ;  /* 0x00000088934f7220 */ /* 0x008fe20000410000 */
[----:B------:R-:W-:Y:S01]  /*8140*/  FMUL.FTZ R116, R78, R116 ;  /* 0x000000744e747220 */ /* 0x000fe20000410000 */
[----:B0-----:R-:W-:-:S03]  /*8150*/  IMAD R78, R40, UR46, RZ ;  /* 0x0000002e284e7c24 */ /* 0x001fc6000f8e02ff */
[----:B------:R0:W-:Y:S01]  /*8160*/  STS [R88+0x4220], R79 ;  /* 0x0042204f58007388 */ /* 0x0001e20000000800 */
[----:B--2---:R-:W-:Y:S01]  /*8170*/  IMAD R87, R41, UR11, R78 ;  /* 0x0000000b29577c24 */ /* 0x004fe2000f8e024e */
[----:B------:R-:W-:Y:S01]  /*8180*/  MOV R78, R32 ;  /* 0x00000020004e7202 */ /* 0x000fe20000000f00 */
[----:B------:R-:W-:Y:S01]  /*8190*/  FFMA.FTZ R70, R70, R86, R89 ;  /* 0x0000005646467223 */ /* 0x000fe20000010059 */
[----:B0-----:R-:W-:Y:S01]  /*81a0*/  HFMA2.MMA R79, -RZ, RZ, 0, 0 ;  /* 0x00000000ff4f7435 */ /* 0x001fe200000001ff */
[----:B------:R-:W-:Y:S01]  /*81b0*/  FFMA.FTZ R119, R86, R16, R119 ;  /* 0x0000001056777223 */ /* 0x000fe20000010077 */
[----:B----4-:R-:W-:Y:S02]  /*81c0*/  IMAD R86, R54, UR46, RZ ;  /* 0x0000002e36567c24 */ /* 0x010fe4000f8e02ff */
[----:B------:R-:W-:Y:S02]  /*81d0*/  FMUL.FTZ R89, R145, R138 ;  /* 0x0000008a91597220 */ /* 0x000fe40000410000 */
[----:B------:R-:W-:-:S02]  /*81e0*/  IMAD R55, R55, UR11, R86 ;  /* 0x0000000b37377c24 */ /* 0x000fc4000f8e0256 */
[----:B------:R-:W-:Y:S01]  /*81f0*/  IMAD.WIDE.U32 R40, R40, UR11, R78 ;  /* 0x0000000b28287c25 */ /* 0x000fe2000f8e004e */
[----:B------:R-:W-:-:S03]  /*8200*/  USHF.R.S32.HI UR58, URZ, 0x1f, UR12 ;  /* 0x0000001f3f3a7899 */ /* 0x000fc6000801140c */
[----:B------:R-:W-:Y:S01]  /*8210*/  IMAD.WIDE.U32 R78, R54, UR11, R78 ;  /* 0x0000000b364e7c25 */ /* 0x000fe2000f8e004e */
[----:B------:R-:W-:Y:S01]  /*8220*/  IADD3 R41, R41, R87, RZ ;  /* 0x0000005729297210 */ /* 0x000fe20007ffe0ff */
[----:B------:R0:W-:Y:S01]  /*8230*/  STS [R88+0x4228], R89 ;  /* 0x0042285958007388 */ /* 0x0001e20000000800 */
[----:B------:R-:W-:Y:S01]  /*8240*/  MOV R87, UR42 ;  /* 0x0000002a00577c02 */ /* 0x000fe20008000f00 */
[----:B------:R-:W-:Y:S01]  /*8250*/  FMUL.FTZ R100, R100, R91 ;  /* 0x0000005b64647220 */ /* 0x000fe20000410000 */
[----:B------:R-:W-:Y:S01]  /*8260*/  IADD3 R79, R79, R55, RZ ;  /* 0x000000374f4f7210 */ /* 0x000fe20007ffe0ff */
[----:B------:R-:W-:Y:S01]  /*8270*/  FMUL.FTZ R91, R91, UR59 ;  /* 0x0000003b5b5b7c20 */ /* 0x000fe20008410000 */
[----:B------:R-:W-:Y:S01]  /*8280*/  UIMAD UR47, UR58, UR42, URZ ;  /* 0x0000002a3a2f72a4 */ /* 0x000fe2000f8e023f */
[----:B------:R-:W-:Y:S01]  /*8290*/  IMAD.WIDE.U32 R54, R87, UR12, R40 ;  /* 0x0000000c57367c25 */ /* 0x000fe2000f8e0028 */
[----:B------:R-:W-:Y:S01]  /*82a0*/  UIADD3 UR46, -UR6, UR53, URZ ;  /* 0x00000035062e7290 */ /* 0x000fe2000fffe13f */
[----:B0-----:R-:W-:-:S02]  /*82b0*/  MOV R89, UR44 ;  /* 0x0000002c00597c02 */ /* 0x001fc40008000f00 */
[----:B------:R-:W-:Y:S01]  /*82c0*/  FMUL.FTZ R117, R117, R91 ;  /* 0x0000005b75757220 */ /* 0x000fe20000410000 */
[----:B------:R-:W-:Y:S01]  /*82d0*/  FMUL.FTZ R132, R157, R132 ;  /* 0x000000849d847220 */ /* 0x000fe20000410000 */
[----:B------:R-:W-:Y:S01]  /*82e0*/  FMUL.FTZ R133, R150, R133 ;  /* 0x0000008596857220 */ /* 0x000fe20000410000 */
[----:B------:R-:W-:Y:S01]  /*82f0*/  FMUL.FTZ R134, R149, R134 ;  /* 0x0000008695867220 */ /* 0x000fe20000410000 */
[----:B------:R-:W-:-:S04]  /*8300*/  IMAD.WIDE.U32 R40, R89, UR12, R78 ;  /* 0x0000000c59287c25 */ /* 0x000fc8000f8e004e */
[----:B------:R-:W-:Y:S01]  /*8310*/  FMUL.FTZ R135, R148, R135 ;  /* 0x0000008794877220 */ /* 0x000fe20000410000 */
[----:B------:R-:W-:Y:S01]  /*8320*/  FMUL.FTZ R137, R146, R137 ;  /* 0x0000008992897220 */ /* 0x000fe20000410000 */
[----:B------:R-:W-:Y:S01]  /*8330*/  FMUL.FTZ R139, R163, R139 ;  /* 0x0000008ba38b7220 */ /* 0x000fe20000410000 */
[----:B------:R-:W-:Y:S01]  /*8340*/  FMUL.FTZ R91, R162, R140 ;  /* 0x0000008ca25b7220 */ /* 0x000fe20000410000 */
[----:B------:R-:W-:Y:S01]  /*8350*/  FMUL.FTZ R141, R161, R141 ;  /* 0x0000008da18d7220 */ /* 0x000fe20000410000 */
[----:B------:R-:W-:Y:S01]  /*8360*/  ULEA UR60, UR51, 0xfffff800, 0xb ;  /* 0xfffff800333c7891 */ /* 0x000fe2000f8e583f */
[----:B------:R-:W-:Y:S01]  /*8370*/  FMUL.FTZ R89, R160, R142 ;  /* 0x0000008ea0597220 */ /* 0x000fe20000410000 */
[----:B------:R-:W-:Y:S01]  /*8380*/  UIMAD UR47, UR12, UR43, UR47 ;  /* 0x0000002b0c2f72a4 */ /* 0x000fe2000f8e022f */
[----:B------:R-:W-:Y:S01]  /*8390*/  FMUL.FTZ R143, R159, R143 ;  /* 0x0000008f9f8f7220 */ /* 0x000fe20000410000 */
[----:B------:R-:W-:Y:S01]  /*83a0*/  ULEA UR46, UR46, 0xfffff800, 0xb ;  /* 0xfffff8002e2e7891 */ /* 0x000fe2000f8e583f */
[----:B------:R0:W-:Y:S01]  /*83b0*/  STL [R1+0x44], R119 ;  /* 0x0000447701007387 */ /* 0x0001e20000100800 */
[----:B------:R-:W-:-:S02]  /*83c0*/  USHF.R.S32.HI UR61, URZ, 0x1f, UR60 ;  /* 0x0000001f3f3d7899 */ /* 0x000fc4000801143c */
[----:B------:R-:W-:Y:S01]  /*83d0*/  IADD3 R86, P0, R54, UR60, RZ ;  /* 0x0000003c36567c10 */ /* 0x000fe2000ff1e0ff */
[----:B------:R-:W-:Y:S01]  /*83e0*/  STS [R88+0x4210], R132 ;  /* 0x0042108458007388 */ /* 0x000fe20000000800 */
[----:B------:R-:W-:-:S03]  /*83f0*/  IADD3 R128, R55, UR47, RZ ;  /* 0x0000002f37807c10 */ /* 0x000fc6000fffe0ff */
[----:B------:R-:W-:Y:S01]  /*8400*/  STS [R88+0x4214], R133 ;  /* 0x0042148558007388 */ /* 0x000fe20000000800 */
[----:B0-----:R-:W-:-:S03]  /*8410*/  MOV R119, UR55 ;  /* 0x0000003700777c02 */ /* 0x001fc60008000f00 */
[----:B------:R-:W-:Y:S01]  /*8420*/  STS [R88+0x4218], R134 ;  /* 0x0042188658007388 */ /* 0x000fe20000000800 */
[----:B------:R-:W-:-:S03]  /*8430*/  IADD3 R119, R119, -UR46, -R32 ;  /* 0x8000002e77777c10 */ /* 0x000fc6000fffe820 */
[----:B------:R-:W-:Y:S04]  /*8440*/  STS [R88+0x421c], R135 ;  /* 0x00421c8758007388 */ /* 0x000fe80000000800 */
[----:B------:R-:W-:Y:S04]  /*8450*/  STS [R88+0x4224], R137 ;  /* 0x0042248958007388 */ /* 0x000fe80000000800 */
[----:B------:R-:W-:Y:S04]  /*8460*/  STS [R88+0x422c], R139 ;  /* 0x00422c8b58007388 */ /* 0x000fe80000000800 */
[----:B------:R0:W-:Y:S04]  /*8470*/  STS [R88+0x4230], R91 ;  /* 0x0042305b58007388 */ /* 0x0001e80000000800 */
[----:B------:R-:W-:Y:S04]  /*8480*/  STS [R88+0x4234], R141 ;  /* 0x0042348d58007388 */ /* 0x000fe80000000800 */
[----:B------:R-:W-:Y:S01]  /*8490*/  STS [R88+0x4238], R89 ;  /* 0x0042385958007388 */ /* 0x000fe20000000800 */
[----:B0-----:R-:W0:Y:S03]  /*84a0*/  LDC.64 R90, c[0x0][0x380] ;  /* 0x0000e000ff5a7b82 */ /* 0x001e260000000a00 */
[----:B------:R2:W-:Y:S01]  /*84b0*/  STS [R88+0x423c], R143 ;  /* 0x00423c8f58007388 */ /* 0x0005e20000000800 */
[----:B------:R-:W-:Y:S01]  /*84c0*/  UIMAD UR58, UR58, UR44, URZ ;  /* 0x0000002c3a3a72a4 */ /* 0x000fe2000f8e023f */
[----:B------:R-:W-:-:S02]  /*84d0*/  IADD3.X R87, R128, UR61, RZ, P0, !PT ;  /* 0x0000003d80577c10 */ /* 0x000fc400087fe4ff */
[----:B------:R-:W-:Y:S01]  /*84e0*/  ISETP.GE.AND P0, PT, R119, 0x1, PT ;  /* 0x000000017700780c */ /* 0x000fe20003f06270 */
[----:B--2---:R-:W2:Y:S01]  /*84f0*/  LDC.64 R88, c[0x0][0x360] ;  /* 0x0000d800ff587b82 */ /* 0x004ea20000000a00 */
        /* <DEDUP_REMOVED lines=15> */
[----:B--2---:R-:W-:-:S04]  /*85f0*/  IMAD.WIDE.U32 R86, R88, UR7, R86 ;  /* 0x0000000758567c25 */ /* 0x004fc8000f8e0056 */
[----:B-1----:R-:W-:-:S04]  /*8600*/  IMAD R92, R88, UR57, RZ ;  /* 0x00000039585c7c24 */ /* 0x002fc8000f8e02ff */
[----:B------:R-:W-:-:S05]  /*8610*/  IMAD R92, R89, UR7, R92 ;  /* 0x00000007595c7c24 */ /* 0x000fca000f8e025c */
[----:B------:R-:W-:Y:S02]  /*8620*/  IADD3 R87, R87, R92, RZ ;  /* 0x0000005c57577210 */ /* 0x000fe40007ffe0ff */
[----:B------:R-:W-:-:S04]  /*8630*/  LEA R92, P0, R86, UR28, 0x2 ;  /* 0x0000001c565c7c11 */ /* 0x000fc8000f8010ff */
[----:B------:R-:W-:Y:S01]  /*8640*/  LEA.HI.X R93, R86, UR29, R87, 0x2, P0 ;  /* 0x0000001d565d7c11 */ /* 0x000fe200080f1457 */
[C---:B0-----:R-:W-:Y:S02]  /*8650*/  IMAD R86, R90.reuse, UR57, RZ ;  /* 0x000000395a567c24 */ /* 0x041fe4000f8e02ff */
[----:B------:R-:W-:Y:S02]  /*8660*/  IMAD.WIDE.U32 R78, R90, UR7, R78 ;  /* 0x000000075a4e7c25 */ /* 0x000fe4000f8e004e */
[----:B------:R1:W-:Y:S02]  /*8670*/  REDG.E.ADD.F32.FTZ.RN.STRONG.GPU desc[UR20][R92.64], R118 ;  /* 0x000000765c0079a6 */ /* 0x0003e4000c10f394 */
[----:B------:R-:W-:-:S05]  /*8680*/  IMAD R86, R91, UR7, R86 ;  /* 0x000000075b567c24 */ /* 0x000fca000f8e0256 */
[----:B------:R-:W-:Y:S02]  /*8690*/  IADD3 R79, R79, R86, RZ ;  /* 0x000000564f4f7210 */ /* 0x000fe40007ffe0ff */
[----:B------:R-:W-:-:S04]  /*86a0*/  LEA R86, P0, R78, UR30, 0x2 ;  /* 0x0000001e4e567c11 */ /* 0x000fc8000f8010ff */
[----:B------:R-:W-:-:S05]  /*86b0*/  LEA.HI.X R87, R78, UR31, R79, 0x2, P0 ;  /* 0x0000001f4e577c11 */ /* 0x000fca00080f144f */
[----:B---3--:R1:W-:Y:S04]  /*86c0*/  REDG.E.ADD.F32.FTZ.RN.STRONG.GPU desc[UR20][R86.64], R129 ;  /* 0x00000081560079a6 */ /* 0x0083e8000c10f394 */
.L_x_3324:
[----:B------:R-:W-:Y:S05]  /*86d0*/  BSYNC B0 ;  /* 0x0000000000007941 */ /* 0x000fea0003800000 */
.L_x_3323:
[----:B------:R-:W3:Y:S01]  /*86e0*/  LDS R115, [R115+0x4400] ;  /* 0x0044000073737984 */ /* 0x000ee20000000800 */
        /* <DEDUP_REMOVED lines=8> */
[----:B--2---:R-:W-:Y:S01]  /*8770*/  IMAD R41, R88, UR47, RZ ;  /* 0x0000002f58297c24 */ /* 0x004fe2000f8e02ff */
[----:B------:R-:W-:-:S02]  /*8780*/  LEA.HI.X R55, R40, UR31, R127, 0x2, P0 ;  /* 0x0000001f28377c11 */ /* 0x000fc400080f147f */
[----:B------:R-:W-:Y:S01]  /*8790*/  MOV R40, UR46 ;  /* 0x0000002e00287c02 */ /* 0x000fe20008000f00 */
[----:B------:R-:W-:Y:S01]  /*87a0*/  USHF.L.U32 UR46, UR8, 0x2, URZ ;  /* 0x00000002082e7899 */ /* 0x000fe2000800063f */
[----:B------:R-:W-:-:S03]  /*87b0*/  ISETP.GE.AND P0, PT, R119, 0x81, PT ;  /* 0x000000817700780c */ /* 0x000fc60003f06270 */
[----:B------:R-:W-:-:S04]  /*87c0*/  IMAD.WIDE R78, R40, 0x4, R78 ;  /* 0x00000004284e7825 */ /* 0x000fc800078e024e */
[----:B------:R-:W-:-:S04]  /*87d0*/  IMAD.WIDE R54, R40, 0x4, R54 ;  /* 0x0000000428367825 */ /* 0x000fc800078e0236 */
[----:B0-----:R-:W-:Y:S02]  /*87e0*/  IMAD R40, R90, UR47, RZ ;  /* 0x0000002f5a287c24 */ /* 0x001fe4000f8e02ff */
[----:B------:R-:W-:Y:S02]  /*87f0*/  IMAD R89, R89, UR46, R41 ;  /* 0x0000002e59597c24 */ /* 0x000fe4000f8e0229 */
[----:B------:R-:W-:Y:S02]  /*8800*/  IMAD R91, R91, UR46, R40 ;  /* 0x0000002e5b5b7c24 */ /* 0x000fe4000f8e0228 */
[----:B------:R-:W-:-:S04]  /*8810*/  IMAD.WIDE.U32 R78, R88, UR46, R78 ;  /* 0x0000002e584e7c25 */ /* 0x000fc8000f8e004e */
[----:B------:R-:W-:Y:S01]  /*8820*/  IMAD.WIDE.U32 R54, R90, UR46, R54 ;  /* 0x0000002e5a367c25 */ /* 0x000fe2000f8e0036 */
[----:B------:R-:W-:-:S04]  /*8830*/  IADD3 R79, R79, R89, RZ ;  /* 0x000000594f4f7210 */ /* 0x000fc80007ffe0ff */
[----:B------:R-:W-:Y:S01]  /*8840*/  IADD3 R55, R55, R91, RZ ;  /* 0x0000005b37377210 */ /* 0x000fe20007ffe0ff */
[----:B---3--:R-:W-:Y:S06]  /*8850*/  @!P0 BRA `(.L_x_3326) ;  /* 0x0000000000088947 */ /* 0x008fec0003800000 */
[----:B------:R0:W-:Y:S04]  /*8860*/  REDG.E.ADD.F32.FTZ.RN.STRONG.GPU desc[UR20][R78.64+-0x1e00], R99 ;  /* 0xffe200634e0079a6 */ /* 0x0001e8000c10f394 */
[----:B------:R0:W-:Y:S02]  /*8870*/  REDG.E.ADD.F32.FTZ.RN.STRONG.GPU desc[UR20][R54.64+-0x1e00], R115 ;  /* 0xffe20073360079a6 */ /* 0x0001e4000c10f394 */
.L_x_3326:
[----:B------:R-:W-:Y:S05]  /*8880*/  BSYNC B0 ;  /* 0x0000000000007941 */ /* 0x000fea0003800000 */
.L_x_3325:
        /* <DEDUP_REMOVED lines=12> */
.L_x_3328:
[----:B------:R-:W-:Y:S05]  /*8950*/  BSYNC B0 ;  /* 0x0000000000007941 */ /* 0x000fea0003800000 */
.L_x_3327:
[----:B------:R-:W4:Y:S01]  /*8960*/  LDS R113, [R113+0x4800] ;  /* 0x0048000071717984 */ /* 0x000f220000000800 */
[----:B------:R-:W-:Y:S04]  /*8970*/  BSSY B0, `(.L_x_3329) ;  /* 0x0000004000007945 */ /* 0x000fe80003800000 */
[----:B------:R-:W-:Y:S05]  /*8980*/  @!P0 BRA `(.L_x_3330) ;  /* 0x0000000000088947 */ /* 0x000fea0003800000 */
[----:B------:R0:W-:Y:S04]  /*8990*/  REDG.E.ADD.F32.FTZ.RN.STRONG.GPU desc[UR20][R78.64+-0x1a00], R95 ;  /* 0xffe6005f4e0079a6 */ /* 0x0001e8000c10f394 */
[----:B----4-:R0:W-:Y:S02]  /*89a0*/  REDG.E.ADD.F32.FTZ.RN.STRONG.GPU desc[UR20][R54.64+-0x1a00], R113 ;  /* 0xffe60071360079a6 */ /* 0x0101e4000c10f394 */
.L_x_3330:
[----:B------:R-:W-:Y:S05]  /*89b0*/  BSYNC B0 ;  /* 0x0000000000007941 */ /* 0x000fea0003800000 */
.L_x_3329:
[----:B--23--:R2:W3:Y:S01]  /*89c0*/  LDS R41, [R112+0x4a00] ;  /* 0x004a000070297984 */ /* 0x00c4e20000000800 */
[----:B------:R-:W-:Y:S04]  /*89d0*/  BSSY B0, `(.L_x_3331) ;  /* 0x0000004000007945 */ /* 0x000fe80003800000 */
[----:B------:R-:W-:Y:S05]  /*89e0*/  @!P1 BRA `(.L_x_3332) ;  /* 0x0000000000089947 */ /* 0x000fea0003800000 */
[----:B------:R0:W-:Y:S04]  /*89f0*/  REDG.E.ADD.F32.FTZ.RN.STRONG.GPU desc[UR20][R78.64+-0x1800], R85 ;  /* 0xffe800554e0079a6 */ /* 0x0001e8000c10f394 */
[----:B---3--:R0:W-:Y:S02]  /*8a00*/  REDG.E.ADD.F32.FTZ.RN.STRONG.GPU desc[UR20][R54.64+-0x1800], R41 ;  /* 0xffe80029360079a6 */ /* 0x0081e4000c10f394 */
.L_x_3332:
[----:B------:R-:W-:Y:S05]  /*8a10*/  BSYNC B0 ;  /* 0x0000000000007941 */ /* 0x000fea0003800000 */
.L_x_3331:
[----:B------:R-:W0:Y:S01]  /*8a20*/  LDS R111, [R111+0x4c00] ;  /* 0x004c00006f6f7984 */ /* 0x000e220000000800 */
[----:B------:R-:W-:Y:S04]  /*8a30*/  BSSY B0, `(.L_x_3333) ;  /* 0x0000004000007945 */ /* 0x000fe80003800000 */
[----:B------:R-:W-:Y:S05]  /*8a40*/  @!P2 BRA `(.L_x_3334) ;  /* 0x000000000008a947 */ /* 0x000fea0003800000 */
[----:B------:R1:W-:Y:S04]  /*8a50*/  REDG.E.ADD.F32.FTZ.RN.STRONG.GPU desc[UR20][R78.64+-0x1600], R80 ;  /* 0xffea00504e0079a6 */ /* 0x0003e8000c10f394 */
[----:B0-----:R1:W-:Y:S02]  /*8a60*/  REDG.E.ADD.F32.FTZ.RN.STRONG.GPU desc[UR20][R54.64+-0x1600], R111 ;  /* 0xffea006f360079a6 */ /* 0x0013e4000c10f394 */
.L_x_3334:
[----:B------:R-:W-:Y:S05]  /*8a70*/  BSYNC B0 ;  /* 0x0000000000007941 */ /* 0x000fea0003800000 */
.L_x_3333:
[----:B0--3--:R0:W3:Y:S01]  /*8a80*/  LDS R41, [R110+0x4e00] ;  /* 0x004e00006e297984 */ /* 0x0090e20000000800 */
[----:B------:R-:W-:Y:S04]  /*8a90*/  BSSY B0, `(.L_x_3335) ;  /* 0x0000004000007945 */ /* 0x000fe80003800000 */
[----:B------:R-:W-:Y:S05]  /*8aa0*/  @!P3 BRA `(.L_x_3336) ;  /* 0x000000000008b947 */ /* 0x000fea0003800000 */
[----:B------:R0:W-:Y:S04]  /*8ab0*/  REDG.E.ADD.F32.FTZ.RN.STRONG.GPU desc[UR20][R78.64+-0x1400], R72 ;  /* 0xffec00484e0079a6 */ /* 0x0001e8000c10f394 */
[----:B---3--:R0:W-:Y:S02]  /*8ac0*/  REDG.E.ADD.F32.FTZ.RN.STRONG.GPU desc[UR20][R54.64+-0x1400], R41 ;  /* 0xffec0029360079a6 */ /* 0x0081e4000c10f394 */
.L_x_3336:
[----:B------:R-:W-:Y:S05]  /*8ad0*/  BSYNC B0 ;  /* 0x0000000000007941 */ /* 0x000fea0003800000 */
.L_x_3335:
[----:B------:R-:W0:Y:S01]  /*8ae0*/  LDS R109, [R109+0x5000] ;  /* 0x005000006d6d7984 */ /* 0x000e220000000800 */
[----:B------:R-:W-:Y:S04]  /*8af0*/  BSSY B0, `(.L_x_3337) ;  /* 0x0000004000007945 */ /* 0x000fe80003800000 */
[----:B------:R-:W-:Y:S05]  /*8b00*/  @!P4 BRA `(.L_x_3338) ;  /* 0x000000000008c947 */ /* 0x000fea0003800000 */
[----:B------:R1:W-:Y:S04]  /*8b10*/  REDG.E.ADD.F32.FTZ.RN.STRONG.GPU desc[UR20][R78.64+-0x1200], R71 ;  /* 0xffee00474e0079a6 */ /* 0x0003e8000c10f394 */
[----:B0-----:R1:W-:Y:S02]  /*8b20*/  REDG.E.ADD.F32.FTZ.RN.STRONG.GPU desc[UR20][R54.64+-0x1200], R109 ;  /* 0xffee006d360079a6 */ /* 0x0013e4000c10f394 */
.L_x_3338:
[----:B------:R-:W-:Y:S05]  /*8b30*/  BSYNC B0 ;  /* 0x0000000000007941 */ /* 0x000fea0003800000 */
.L_x_3337:
[----:B0--3--:R0:W3:Y:S01]  /*8b40*/  LDS R41, [R108+0x5200] ;  /* 0x005200006c297984 */ /* 0x0090e20000000800 */
[----:B------:R-:W-:Y:S04]  /*8b50*/  BSSY B0, `(.L_x_3339) ;  /* 0x0000004000007945 */ /* 0x000fe80003800000 */
[----:B------:R-:W-:Y:S05]  /*8b60*/  @!P5 BRA `(.L_x_3340) ;  /* 0x000000000008d947 */ /* 0x000fea0003800000 */
[----:B------:R0:W-:Y:S04]  /*8b70*/  REDG.E.ADD.F32.FTZ.RN.STRONG.GPU desc[UR20][R78.64+-0x1000], R64 ;  /* 0xfff000404e0079a6 */ /* 0x0001e8000c10f394 */
[----:B---3--:R0:W-:Y:S02]  /*8b80*/  REDG.E.ADD.F32.FTZ.RN.STRONG.GPU desc[UR20][R54.64+-0x1000], R41 ;  /* 0xfff00029360079a6 */ /* 0x0081e4000c10f394 */
.L_x_3340:
[----:B------:R-:W-:Y:S05]  /*8b90*/  BSYNC B0 ;  /* 0x0000000000007941 */ /* 0x000fea0003800000 */
.L_x_3339:
        /* <DEDUP_REMOVED lines=12> */
.L_x_3342:
[----:B------:R-:W-:Y:S05]  /*8c60*/  BSYNC B0 ;  /* 0x0000000000007941 */ /* 0x000fea0003800000 */
.L_x_3341:
[----:B0--3--:R0:W3:Y:S01]  /*8c70*/  LDS R41, [R106+0x5600] ;  /* 0x005600006a297984 */ /* 0x0090e20000000800 */
[----:B------:R-:W-:Y:S04]  /*8c80*/  BSSY B0, `(.L_x_3343) ;  /* 0x0000004000007945 */ /* 0x000fe80003800000 */
[----:B------:R-:W-:Y:S05]  /*8c90*/  @!P0 BRA `(.L_x_3344) ;  /* 0x0000000000088947 */ /* 0x000fea0003800000 */
[----:B------:R0:W-:Y:S04]  /*8ca0*/  REDG.E.ADD.F32.FTZ.RN.STRONG.GPU desc[UR20][R78.64+-0xc00], R62 ;  /* 0xfff4003e4e0079a6 */ /* 0x0001e8000c10f394 */
[----:B---3--:R0:W-:Y:S02]  /*8cb0*/  REDG.E.ADD.F32.FTZ.RN.STRONG.GPU desc[UR20][R54.64+-0xc00], R41 ;  /* 0xfff40029360079a6 */ /* 0x0081e4000c10f394 */
.L_x_3344:
[----:B------:R-:W-:Y:S05]  /*8cc0*/  BSYNC B0 ;  /* 0x0000000000007941 */ /* 0x000fea0003800000 */
.L_x_3343:
[----:B------:R-:W0:Y:S01]  /*8cd0*/  LDS R105, [R105+0x5800] ;  /* 0x0058000069697984 */ /* 0x000e220000000800 */
[----:B------:R-:W-:Y:S04]  /*8ce0*/  BSSY B0, `(.L_x_3345) ;  /* 0x0000004000007945 */ /* 0x000fe80003800000 */
[----:B------:R-:W-:Y:S05]  /*8cf0*/  @!P1 BRA `(.L_x_3346) ;  /* 0x0000000000089947 */ /* 0x000fea0003800000 */
[----:B------:R1:W-:Y:S04]  /*8d00*/  REDG.E.ADD.F32.FTZ.RN.STRONG.GPU desc[UR20][R78.64+-0xa00], R43 ;  /* 0xfff6002b4e0079a6 */ /* 0x0003e8000c10f394 */
[----:B0-----:R1:W-:Y:S02]  /*8d10*/  REDG.E.ADD.F32.FTZ.RN.STRONG.GPU desc[UR20][R54.64+-0xa00], R105 ;  /* 0xfff60069360079a6 */ /* 0x0013e4000c10f394 */
.L_x_3346:
[----:B------:R-:W-:Y:S05]  /*8d20*/  BSYNC B0 ;  /* 0x0000000000007941 */ /* 0x000fea0003800000 */
.L_x_3345:
[----:B0--3--:R0:W3:Y:S01]  /*8d30*/  LDS R41, [R104+0x5a00] ;  /* 0x005a000068297984 */ /* 0x0090e20000000800 */
[----:B------:R-:W-:Y:S04]  /*8d40*/  BSSY B0, `(.L_x_3347) ;  /* 0x0000004000007945 */ /* 0x000fe80003800000 */
[----:B------:R-:W-:Y:S05]  /*8d50*/  @!P2 BRA `(.L_x_3348) ;  /* 0x000000000008a947 */ /* 0x000fea0003800000 */
[----:B------:R0:W-:Y:S04]  /*8d60*/  REDG.E.ADD.F32.FTZ.RN.STRONG.GPU desc[UR20][R78.64+-0x800], R42 ;  /* 0xfff8002a4e0079a6 */ /* 0x0001e8000c10f394 */
[----:B---3--:R0:W-:Y:S02]  /*8d70*/  REDG.E.ADD.F32.FTZ.RN.STRONG.GPU desc[UR20][R54.64+-0x800], R41 ;  /* 0xfff80029360079a6 */ /* 0x0081e4000c10f394 */
.L_x_3348:
[----:B------:R-:W-:Y:S05]  /*8d80*/  BSYNC B0 ;  /* 0x0000000000007941 */ /* 0x000fea0003800000 */
.L_x_3347:
[----:B------:R-:W0:Y:S01]  /*8d90*/  LDS R103, [R103+0x5c00] ;  /* 0x005c000067677984 */ /* 0x000e220000000800 */
[----:B------:R-:W-:Y:S04]  /*8da0*/  BSSY B0, `(.L_x_3349) ;  /* 0x0000004000007945 */ /* 0x000fe80003800000 */
[----:B------:R-:W-:Y:S05]  /*8db0*/  @!P3 BRA `(.L_x_3350) ;  /* 0x000000000008b947 */ /* 0x000fea0003800000 */
[----:B------:R1:W-:Y:S04]  /*8dc0*/  REDG.E.ADD.F32.FTZ.RN.STRONG.GPU desc[UR20][R78.64+-0x600], R39 ;  /* 0xfffa00274e0079a6 */ /* 0x0003e8000c10f394 */
[----:B0-----:R1:W-:Y:S02]  /*8dd0*/  REDG.E.ADD.F32.FTZ.RN.STRONG.GPU desc[UR20][R54.64+-0x600], R103 ;  /* 0xfffa0067360079a6 */ /* 0x0013e4000c10f394 */
.L_x_3350:
[----:B------:R-:W-:Y:S05]  /*8de0*/  BSYNC B0 ;  /* 0x0000000000007941 */ /* 0x000fea0003800000 */
.L_x_3349:
[----:B-1----:R1:W0:Y:S01]  /*8df0*/  LDS R39, [R102+0x5e00] ;  /* 0x005e000066277984 */ /* 0x0022220000000800 */
[----:B------:R-:W-:Y:S04]  /*8e00*/  BSSY B0, `(.L_x_3351) ;  /* 0x0000004000007945 */ /* 0x000fe80003800000 */
[----:B------:R-:W-:Y:S05]  /*8e10*/  @!P4 BRA `(.L_x_3352) ;  /* 0x000000000008c947 */ /* 0x000fea0003800000 */
[----:B------:R1:W-:Y:S04]  /*8e20*/  REDG.E.ADD.F32.FTZ.RN.STRONG.GPU desc[UR20][R78.64+-0x400], R38 ;  /* 0xfffc00264e0079a6 */ /* 0x0003e8000c10f394 */
[----:B0-----:R1:W-:Y:S02]  /*8e30*/  REDG.E.ADD.F32.FTZ.RN.STRONG.GPU desc[UR20][R54.64+-0x400], R39 ;  /* 0xfffc0027360079a6 */ /* 0x0013e4000c10f394 */
.L_x_3352:
[----:B------:R-:W-:Y:S05]  /*8e40*/  BSYNC B0 ;  /* 0x0000000000007941 */ /* 0x000fea0003800000 */
.L_x_3351:
[----:B------:R-:W0:Y:S01]  /*8e50*/  LDS R101, [R101+0x6000] ;  /* 0x0060000065657984 */ /* 0x000e220000000800 */
[----:B------:R-:W-:Y:S04]  /*8e60*/  BSSY B0, `(.L_x_3353) ;  /* 0x0000004000007945 */ /* 0x000fe80003800000 */
[----:B------:R-:W-:Y:S05]  /*8e70*/  @!P5 BRA `(.L_x_3354) ;  /* 0x000000000008d947 */ /* 0x000fea0003800000 */
[----:B------:R1:W-:Y:S04]  /*8e80*/  REDG.E.ADD.F32.FTZ.RN.STRONG.GPU desc[UR20][R78.64+-0x200], R37 ;  /* 0xfffe00254e0079a6 */ /* 0x0003e8000c10f394 */
[----:B0-----:R1:W-:Y:S02]  /*8e90*/  REDG.E.ADD.F32.FTZ.RN.STRONG.GPU desc[UR20][R54.64+-0x200], R101 ;  /* 0xfffe0065360079a6 */ /* 0x0013e4000c10f394 */
.L_x_3354:
[----:B------:R-:W-:Y:S05]  /*8ea0*/  BSYNC B0 ;  /* 0x0000000000007941 */ /* 0x000fea0003800000 */
.L_x_3353:
[----:B------:R-:W5:Y:S04]  /*8eb0*/  LDL.LU R63, [R1+0x48] ;  /* 0x00004800013f7983 */ /* 0x000f680000300800 */
[----:B------:R-:W2:Y:S04]  /*8ec0*/  LDL.LU R62, [R1+0x4c] ;  /* 0x00004c00013e7983 */ /* 0x000ea80000300800 */
[----:B------:R-:W4:Y:S04]  /*8ed0*/  SHFL.DOWN P0, R36, R35, 0x1, 0x1f ;  /* 0x08201f0023247f89 */ /* 0x000f280000000000 */
[----:B01----:R-:W2:Y:S04]  /*8ee0*/  LDL.LU R55, [R1+0x50] ;  /* 0x0000500001377983 */ /* 0x003ea80000300800 */
[----:B------:R-:W2:Y:S04]  /*8ef0*/  LDL.LU R54, [R1+0x54] ;  /* 0x0000540001367983 */ /* 0x000ea80000300800 */
[----:B------:R-:W2:Y:S04]  /*8f00*/  LDL.LU R43, [R1+0x58] ;  /* 0x00005800012b7983 */ /* 0x000ea80000300800 */
[----:B------:R-:W2:Y:S04]  /*8f10*/  LDL.LU R42, [R1+0x5c] ;  /* 0x00005c00012a7983 */ /* 0x000ea80000300800 */
[----:B---3--:R-:W3:Y:S01]  /*8f20*/  LDL R41, [R1+0x6c] ;  /* 0x00006c0001297983 */ /* 0x008ee20000100800 */
[----:B------:R-:W-:Y:S01]  /*8f30*/  FMUL.FTZ R0, R0, R82 ;  /* 0x0000005200007220 */ /* 0x000fe20000410000 */
[----:B------:R-:W-:Y:S01]  /*8f40*/  FADD.FTZ R11, R70, R11 ;  /* 0x0000000b460b7221 */ /* 0x000fe20000010000 */
[----:B----4-:R-:W-:-:S05]  /*8f50*/  @P0 FADD R36, R35, R36 ;  /* 0x0000002423240221 */ /* 0x010fca0000000000 */
        /* <DEDUP_REMOVED lines=11> */
[----:B------:R-:W-:Y:S01]  /*9010*/  FFMA.FTZ R33, R60, R33, R116 ;  /* 0x000000213c217223 */ /* 0x000fe20000010074 */
[----:B--2---:R-:W-:-:S03]  /*9020*/  FFMA.FTZ R62, R100, R17, R62 ;  /* 0x00000011643e7223 */ /* 0x004fc6000001003e */
[----:B------:R-:W-:Y:S04]  /*9030*/  STL [R1+0x48], R63 ;  /* 0x0000483f01007387 */ /* 0x000fe80000100800 */
[----:B------:R-:W2:Y:S01]  /*9040*/  LDL.LU R38, [R1+0x60] ;  /* 0x0000600001267983 */ /* 0x000ea20000300800 */
[----:B------:R-:W-:Y:S01]  /*9050*/  FADD.FTZ R144, R33, R144 ;  /* 0x0000009021907221 */ /* 0x000fe20000010000 */
[----:B------:R-:W-:Y:S02]  /*9060*/  FFMA.FTZ R55, R0, R25, R55 ;  /* 0x0000001900377223 */ /* 0x000fe40000010037 */
[----:B------:R-:W-:Y:S01]  /*9070*/  STL [R1+0x4c], R62 ;  /* 0x00004c3e01007387 */ /* 0x000fe20000100800 */
[----:B------:R-:W-:Y:S01]  /*9080*/  FFMA.FTZ R59, R59, R0, R120 ;  /* 0x000000003b3b7223 */ /* 0x000fe20000010078 */
[----:B------:R-:W-:Y:S01]  /*9090*/  FMUL.FTZ R52, R94, R52 ;  /* 0x000000345e347220 */ /* 0x000fe20000410000 */
[----:B------:R-:W-:Y:S01]  /*90a0*/  FFMA.FTZ R54, R75, R18, R54 ;  /* 0x000000124b367223 */ /* 0x000fe20000010036 */
[----:B------:R-:W4:Y:S01]  /*90b0*/  LDL.LU R37, [R1+0x64] ;  /* 0x0000640001257983 */ /* 0x000f220000300800 */
[----:B------:R-:W-:-:S03]  /*90c0*/  FFMA.FTZ R42, R61, R20, R42 ;  /* 0x000000143d2a7223 */ /* 0x000fc6000001002a */
[----:B------:R-:W5:Y:S01]  /*90d0*/  LDL.LU R36, [R1+0x68] ;  /* 0x0000680001247983 */ /* 0x000f620000300800 */
[----:B------:R-:W-:Y:S01]  /*90e0*/  ISETP.NE.AND P2, PT, R32, RZ, PT ;  /* 0x000000ff2000720c */ /* 0x000fe20003f45270 */
[----:B------:R-:W-:Y:S01]  /*90f0*/  FMUL.FTZ R124, R74, R124 ;  /* 0x0000007c4a7c7220 */ /* 0x000fe20000410000 */
[----:B0-----:R-:W-:Y:S01]  /*9100*/  @P0 FADD R40, R39, R40 ;  /* 0x0000002827280221 */ /* 0x001fe20000000000 */
[----:B------:R0:W-:Y:S01]  /*9110*/  STL [R1+0x50], R55 ;  /* 0x0000503701007387 */ /* 0x0001e20000100800 */
[----:B------:R-:W-:Y:S01]  /*9120*/  FMUL.FTZ R84, R84, R121 ;  /* 0x0000007954547220 */ /* 0x000fe20000410000 */
[----:B------:R-:W-:Y:S01]  /*9130*/  FMUL.FTZ R35, R76, R122 ;  /* 0x0000007a4c237220 */ /* 0x000fe20000410000 */
[----:B------:R-:W-:Y:S01]  /*9140*/  FMUL.FTZ R123, R83, R123 ;  /* 0x0000007b537b7220 */ /* 0x000fe20000410000 */
[----:B------:R-:W-:Y:S01]  /*9150*/  FMUL.FTZ R73, R73, R126 ;  /* 0x0000007e49497220 */ /* 0x000fe20000410000 */
[----:B------:R-:W-:Y:S01]  /*9160*/  FFMA.FTZ R100, R69, R100, R117 ;  /* 0x0000006445647223 */ /* 0x000fe20000010075 */
[----:B0-----:R-:W0:Y:S01]  /*9170*/  S2R R55, SR_LANEID ;  /* 0x0000000000377919 */ /* 0x001e220000000000 */
[----:B------:R-:W-:Y:S01]  /*9180*/  FMUL.FTZ R33, R2, R68 ;  /* 0x0000004402217220 */ /* 0x000fe20000410000 */
[----:B------:R-:W-:Y:S01]  /*9190*/  FMUL.FTZ R0, R3, R53 ;  /* 0x0000003503007220 */ /* 0x000fe20000410000 */
[----:B------:R-:W-:-:S02]  /*91a0*/  FMUL.FTZ R3, R4, R34 ;  /* 0x0000002204037220 */ /* 0x000fc40000410000 */
[----:B------:R-:W-:Y:S01]  /*91b0*/  FFMA.FTZ R43, R33, R26, R43 ;  /* 0x0000001a212b7223 */ /* 0x000fe2000001002b */
[----:B------:R1:W-:Y:S04]  /*91c0*/  STL [R1+0x54], R54 ;  /* 0x0000543601007387 */ /* 0x0003e80000100800 */
[----:B------:R1:W-:Y:S04]  /*91d0*/  STL [R1+0x58], R43 ;  /* 0x0000582b01007387 */ /* 0x0003e80000100800 */
[----:B------:R1:W-:Y:S01]  /*91e0*/  STL [R1+0x5c], R42 ;  /* 0x00005c2a01007387 */ /* 0x0003e20000100800 */
[----:B------:R-:W-:Y:S01]  /*91f0*/  FFMA.FTZ R124, R57, R0, R124 ;  /* 0x00000000397c7223 */ /* 0x000fe2000001007c */
[----:B------:R-:W-:Y:S01]  /*9200*/  FFMA.FTZ R67, R67, R75, R84 ;  /* 0x0000004b43437223 */ /* 0x000fe20000010054 */
[----:B------:R-:W-:Y:S01]  /*9210*/  FFMA.FTZ R35, R58, R33, R35 ;  /* 0x000000213a237223 */ /* 0x000fe20000010023 */
[----:B------:R-:W-:Y:S01]  /*9220*/  FFMA.FTZ R123, R66, R61, R123 ;  /* 0x0000003d427b7223 */ /* 0x000fe2000001007b */
[----:B------:R-:W-:Y:S01]  /*9230*/  FFMA.FTZ R56, R56, R3, R73 ;  /* 0x0000000338387223 */ /* 0x000fe20000010049 */
[----:B0-----:R-:W-:Y:S01]  /*9240*/  ISETP.NE.AND P1, PT, R55, RZ, PT ;  /* 0x000000ff3700720c */ /* 0x001fe20003f25270 */
[----:B------:R-:W-:Y:S01]  /*9250*/  BSSY B0, `(.L_x_3355) ;  /* 0x0000024000007945 */ /* 0x000fe20003800000 */
[----:B------:R-:W-:Y:S01]  /*9260*/  FADD.FTZ R151, R100, R151 ;  /* 0x0000009764977221 */ /* 0x000fe20000010000 */
[----:B------:R-:W-:Y:S01]  /*9270*/  FADD.FTZ R152, R59, R152 ;  /* 0x000000983b987221 */ /* 0x000fe20000010000 */
[----:B------:R-:W-:Y:S01]  /*9280*/  FADD.FTZ R12, R67, R12 ;  /* 0x0000000c430c7221 */ /* 0x000fe20000010000 */
[----:B------:R-:W-:Y:S01]  /*9290*/  FADD.FTZ R158, R35, R158 ;  /* 0x0000009e239e7221 */ /* 0x000fe20000010000 */
[----:B------:R-:W-:Y:S01]  /*92a0*/  FADD.FTZ R156, R123, R156 ;  /* 0x0000009c7b9c7221 */ /* 0x000fe20000010000 */
[----:B------:R-:W-:Y:S01]  /*92b0*/  FADD.FTZ R155, R124, R155 ;  /* 0x0000009b7c9b7221 */ /* 0x000fe20000010000 */
[----:B------:R-:W-:-:S05]  /*92c0*/  FADD.FTZ R153, R56, R153 ;  /* 0x0000009938997221 */ /* 0x000fca0000010000 */
[----:B---3--:R1:W-:Y:S01]  /*92d0*/  @!P1 STS [R41+0x6304], R40 ;  /* 0x0063042829009388 */ /* 0x0083e20000000800 */
        /* <DEDUP_REMOVED lines=10> */
[----:B-1----:R-:W-:Y:S06]  /*9380*/  @P2 BRA `(.L_x_3356) ;  /* 0x0000000000402947 */ /* 0x002fec0003800000 */
        /* <DEDUP_REMOVED lines=16> */
.L_x_3356:
[----:B------:R-:W-:Y:S05]  /*9490*/  BSYNC B0 ;  /* 0x0000000000007941 */ /* 0x000fea0003800000 */
.L_x_3355:
[----:B------:R-:W-:Y:S02]  /*94a0*/  UIADD3 UR7, UR7, 0x1, URZ ;  /* 0x0000000107077890 */ /* 0x000fe4000fffe03f */
[----:B------:R-:W-:Y:S02]  /*94b0*/  UIADD3 UR8, UP1, UR8, 0x1, URZ ;  /* 0x0000000108087890 */ /* 0x000fe4000ff3e03f */
[----:B------:R-:W-:Y:S02]  /*94c0*/  UISETP.GE.AND UP0, UPT, UR7, UR54, UPT ;  /* 0x000000360700728c */ /* 0x000fe4000bf06270 */
[----:B------:R-:W-:-:S04]  /*94d0*/  UIADD3.X UR9, URZ, UR9, URZ, UP1, !UPT ;  /* 0x000000093f097290 */ /* 0x000fc80008ffe43f */
[----:B------:R-:W-:-:S13]  /*94e0*/  PLOP3.LUT P0, PT, PT, PT, UP0, 0x80, 0x0 ;  /* 0x000000000000781c */ /* 0x000fda0003f0f008 */
[----:B------:R-:W-:Y:S05]  /*94f0*/  @!P0 BRA `(.L_x_3357) ;  /* 0xffffffbc00a48947 */ /* 0x000fea000383ffff */
.L_x_3313:
[----:B------:R-:W-:Y:S01]  /*9500*/  BAR.SYNC.DEFER_BLOCKING 0x0 ;  /* 0x0000000000007b1d */ /* 0x000fe20000010000 */
[----:B-1----:R-:W-:-:S04]  /*9510*/  SHF.L.U32 R0, R32, 0x1, RZ ;  /* 0x0000000120007819 */ /* 0x002fc800000006ff */
[----:B------:R-:W-:Y:S02]  /*9520*/  LOP3.LUT R13, R0, 0xffffffc0, RZ, 0xc0, !PT ;  /* 0xffffffc0000d7812 */ /* 0x000fe400078ec0ff */
[----:B------:R-:W-:Y:S01]  /*9530*/  MOV R2, UR15 ;  /* 0x0000000f00027c02 */ /* 0x000fe20008000f00 */
[----:B------:R-:W2:Y:S01]  /*9540*/  LDL.LU R34, [R1+0x48] ;  /* 0x0000480001227983 */ /* 0x000ea20000300800 */
[----:B------:R-:W-:Y:S01]  /*9550*/  MOV R3, UR16 ;  /* 0x0000001000037c02 */ /* 0x000fe20008000f00 */
[----:B------:R-:W-:Y:S01]  /*9560*/  USHF.R.S32.HI UR33, URZ, 0x1f, UR11 ;  /* 0x0000001f3f217899 */ /* 0x000fe2000801140b */
[----:B------:R-:W-:Y:S01]  /*9570*/  LOP3.LUT R0, R13, 0x1f, R32, 0xf8, !PT ;  /* 0x0000001f0d007812 */ /* 0x000fe200078ef820 */
[----:B------:R-:W2:Y:S01]  /*9580*/  LDL.LU R35, [R1+0x44] ;  /* 0x0000440001237983 */ /* 0x000ea20000300800 */
[----:B------:R-:W-:Y:S01]  /*9590*/  ULEA UR8, UR51, 0xfffff800, 0xb ;  /* 0xfffff80033087891 */ /* 0x000fe2000f8e583f */
[----:B------:R-:W-:Y:S02]  /*95a0*/  ULDC.64 UR30, c[0x0][0x388] ;  /* 0x0000e200001e7ab9 */ /* 0x000fe40000000a00 */
[----:B------:R-:W-:Y:S01]  /*95b0*/  IMAD.WIDE R2, R0, 0x10, R2 ;  /* 0x0000001000027825 */ /* 0x000fe200078e0202 */
[----:B------:R-:W3:Y:S01]  /*95c0*/  LDL.LU R36, [R1+0x40] ;  /* 0x0000400001247983 */ /* 0x000ee20000300800 */
[----:B------:R-:W-:Y:S01]  /*95d0*/  USHF.R.S32.HI UR32, URZ, 0x1f, UR10 ;  /* 0x0000001f3f207899 */ /* 0x000fe2000801140a */
[----:B------:R-:W-:-:S02]  /*95e0*/  ULDC.64 UR28, c[0x0][0x390] ;  /* 0x0000e400001c7ab9 */ /* 0x000fc40000000a00 */
[----:B0-----:R-:W3:Y:S04]  /*95f0*/  LDL.LU R37, [R1+0x3c] ;  /* 0x00003c0001257983 */ /* 0x001ee80000300800 */
        /* <DEDUP_REMOVED lines=15> */
[----:B------:R-:W2:Y:S01]  /*96f0*/  LDL.LU R28, [R1+0x78] ;  /* 0x00007800011c7983 */ /* 0x000ea20000300800 */
[----:B------:R-:W-:-:S02]  /*9700*/  UIMAD UR7, UR33, UR30, URZ ;  /* 0x0000001e210772a4 */ /* 0x000fc4000f8e023f */
[----:B------:R-:W-:Y:S02]  /*9710*/  USHF.R.S32.HI UR9, URZ, 0x1f, UR8 ;  /* 0x0000001f3f097899 */ /* 0x000fe40008011408 */
[----:B------:R-:W-:Y:S02]  /*9720*/  UIMAD UR7, UR11, UR31, UR7 ;  /* 0x0000001f0b0772a4 */ /* 0x000fe4000f8e0207 */
[----:B------:R-:W-:-:S04]  /*9730*/  UIMAD.WIDE.U32 UR30, UR11, UR30, UR8 ;  /* 0x0000001e0b1e72a5 */ /* 0x000fc8000f8e0008 */
[----:B------:R-:W-:Y:S02]  /*9740*/  UIADD3 UR31, UR31, UR7, URZ ;  /* 0x000000071f1f7290 */ /* 0x000fe4000fffe03f */
[----:B------:R-:W-:-:S04]  /*9750*/  UIMAD UR7, UR32, UR28, URZ ;  /* 0x0000001c200772a4 */ /* 0x000fc8000f8e023f */
[----:B------:R-:W-:Y:S02]  /*9760*/  UIMAD UR7, UR10, UR29, UR7 ;  /* 0x0000001d0a0772a4 */ /* 0x000fe4000f8e0207 */
[----:B------:R-:W-:-:S03]  /*9770*/  UIMAD.WIDE.U32 UR28, UR10, UR28, UR30 ;  /* 0x0000001c0a1c72a5 */ /* 0x000fc6000f8e001e */
[----:B------:R-:W-:Y:S01]  /*9780*/  ULDC.64 UR30, c[0x0][0x3e0] ;  /* 0x0000f800001e7ab9 */ /* 0x000fe20000000a00 */
[----:B----4-:R-:W-:Y:S04]  /*9790*/  STS.128 [R30], R16 ;  /* 0x000000101e007388 */ /* 0x010fe80000000c00 */
[----:B-----5:R-:W-:Y:S01]  /*97a0*/  STS.128 [R30+0x200], R20 ;  /* 0x000200141e007388 */ /* 0x020fe20000000c00 */
[----:B------:R-:W-:-:S03]  /*97b0*/  NOP ;  /* 0x0000000000007918 */ /* 0x000fc60000000000 */
[----:B------:R-:W0:Y:S04]  /*97c0*/  LDS.128 R16, [R29] ;  /* 0x000000001d107984 */ /* 0x000e280000000c00 */
[----:B------:R-:W1:Y:S01]  /*97d0*/  LDS.128 R20, [R29+0x10] ;  /* 0x000010001d147984 */ /* 0x000e620000000c00 */
[----:B0-----:R-:W-:-:S05]  /*97e0*/  SHF.L.U32 R4, R16, 0x10, RZ ;  /* 0x0000001010047819 */ /* 0x001fca00000006ff */
[----:B------:R-:W-:Y:S01]  /*97f0*/  FADD.FTZ R15, R4, UR5 ;  /* 0x00000005040f7e21 */ /* 0x000fe20008010000 */
[----:B------:R-:W-:Y:S02]  /*9800*/  PRMT R4, R16, 0x7632, R4 ;  /* 0x0000763210047816 */ /* 0x000fe40000000004 */
[----:B------:R-:W-:Y:S02]  /*9810*/  SHF.L.U32 R13, R17, 0x10, RZ ;  /* 0x00000010110d7819 */ /* 0x000fe400000006ff */
[----:B------:R-:W-:-:S03]  /*9820*/  SHF.L.U32 R4, R4, 0x10, RZ ;  /* 0x0000001004047819 */ /* 0x000fc600000006ff */
[----:B------:R-:W-:Y:S02]  /*9830*/  FADD.FTZ R13, R13, UR5 ;  /* 0x000000050d0d7e21 */ /* 0x000fe40008010000 */
[----:B------:R-:W-:Y:S01]  /*9840*/  FADD.FTZ R4, R4, UR5 ;  /* 0x0000000504047e21 */ /* 0x000fe20008010000 */
[----:B------:R-:W-:Y:S02]  /*9850*/  FSETP.GTU.FTZ.AND P0, PT, R15, 20, PT ;  /* 0x41a000000f00780b */ /* 0x000fe40003f1c000 */
[----:B------:R-:W-:Y:S02]  /*9860*/  FSETP.GTU.FTZ.AND P2, PT, R13, 20, PT ;  /* 0x41a000000d00780b */ /* 0x000fe40003f5c000 */
[----:B------:R-:W-:-:S09]  /*9870*/  FSETP.GTU.FTZ.AND P5, PT, R4, 20, PT ;  /* 0x41a000000400780b */ /* 0x000fd20003fbc000 */
[----:B------:R-:W-:Y:S02]  /*9880*/  @!P0 FMUL.FTZ R2, R15, -1.4426950216293334961 ;  /* 0xbfb8aa3b0f028820 */ /* 0x000fe40000410000 */
[----:B------:R-:W-:Y:S02]  /*9890*/  @!P2 FMUL.FTZ R13, R13, -1.4426950216293334961 ;  /* 0xbfb8aa3b0d0da820 */ /* 0x000fe40000410000 */
[----:B------:R-:W-:Y:S02]  /*98a0*/  @!P5 FMUL.FTZ R4, R4, -1.4426950216293334961 ;  /* 0xbfb8aa3b0404d820 */ /* 0x000fe40000410000 */
[----:B------:R-:W0:Y:S08]  /*98b0*/  @!P0 MUFU.EX2 R2, R2 ;  /* 0x0000000200028308 */ /* 0x000e300000000800 */
[----:B------:R-:W4:Y:S08]  /*98c0*/  @!P5 MUFU.EX2 R4, R4 ;  /* 0x000000040004d308 */ /* 0x000f300000000800 */
[----:B------:R-:W5:Y:S01]  /*98d0*/  @!P2 MUFU.EX2 R13, R13 ;  /* 0x0000000d000da308 */ /* 0x000f620000000800 */
[----:B------:R-:W-:-:S04]  /*98e0*/  PRMT R17, R17, 0x7632, R17 ;  /* 0x0000763211117816 */ /* 0x000fc80000000011 */
[----:B------:R-:W-:Y:S01]  /*98f0*/  SHF.L.U32 R17, R17, 0x10, RZ ;  /* 0x0000001011117819 */ /* 0x000fe200000006ff */
[----:B0-----:R-:W-:Y:S01]  /*9900*/  @!P0 FADD.FTZ R3, R2, 1 ;  /* 0x3f80000002038421 */ /* 0x001fe20000010000 */
[----:B----4-:R-:W-:-:S03]  /*9910*/  @!P5 FADD.FTZ R4, R4, 1 ;  /* 0x3f8000000404d421 */ /* 0x010fc60000010000 */
[----:B------:R-:W-:Y:S01]  /*9920*/  FADD.FTZ R17, R17, UR5 ;  /* 0x0000000511117e21 */ /* 0x000fe20008010000 */
[----:B------:R-:W-:Y:S01]  /*9930*/  SHF.L.U32 R15, R19, 0x10, RZ ;  /* 0x00000010130f7819 */ /* 0x000fe200000006ff */
[----:B------:R-:W0:Y:S01]  /*9940*/  @!P5 MUFU.RCP R25, R4 ;  /* 0x000000040019d308 */ /* 0x000e220000001000 */
[----:B-----5:R-:W-:Y:S01]  /*9950*/  @!P2 FADD.FTZ R2, R13, 1 ;  /* 0x3f8000000d02a421 */ /* 0x020fe20000010000 */
[----:B------:R-:W-:Y:S02]  /*9960*/  SHF.L.U32 R14, R18, 0x10, RZ ;  /* 0x00000010120e7819 */ /* 0x000fe400000006ff */
[----:B------:R-:W-:Y:S01]  /*9970*/  FADD.FTZ R26, R15, UR5 ;  /* 0x000000050f1a7e21 */ /* 0x000fe20008010000 */
[----:B------:R-:W-:-:S03]  /*9980*/  FSETP.GTU.FTZ.AND P4, PT, R17, 20, PT ;  /* 0x41a000001100780b */ /* 0x000fc60003f9c000 */
[----:B------:R4:W5:Y:S01]  /*9990*/  @!P2 MUFU.RCP R24, R2 ;  /* 0x000000020018a308 */ /* 0x0009620000001000 */
[----:B------:R-:W-:Y:S02]  /*99a0*/  PRMT R18, R18, 0x7632, R18 ;  /* 0x0000763212127816 */ /* 0x000fe40000000012 */
[----:B-1----:R-:W-:Y:S02]  /*99b0*/  SHF.L.U32 R15, R20, 0x10, RZ ;  /* 0x00000010140f7819 */ /* 0x002fe400000006ff */
[----:B------:R-:W-:Y:S02]  /*99c0*/  PRMT R19, R19, 0x7632, R19 ;  /* 0x0000763213137816 */ /* 0x000fe40000000013 */
[----:B------:R-:W-:Y:S01]  /*99d0*/  SHF.L.U32 R18, R18, 0x10, RZ ;  /* 0x0000001012127819 */ /* 0x000fe200000006ff */
[----:B------:R-:W-:Y:S01]  /*99e0*/  FADD.FTZ R27, R15, UR5 ;  /* 0x000000050f1b7e21 */ /* 0x000fe20008010000 */
[----:B------:R-:W-:Y:S01]  /*99f0*/  SHF.L.U32 R19, R19, 0x10, RZ ;  /* 0x0000001013137819 */ /* 0x000fe200000006ff */
[----:B------:R1:W3:Y:S01]  /*9a00*/  @!P0 MUFU.RCP R16, R3 ;  /* 0x0000000300108308 */ /* 0x0002e20000001000 */
[----:B------:R-:W-:Y:S01]  /*9a10*/  FSETP.GTU.FTZ.AND P3, PT, R26, 20, PT ;  /* 0x41a000001a00780b */ /* 0x000fe20003f7c000 */
[----:B------:R-:W-:Y:S01]  /*9a20*/  FADD.FTZ R18, R18, UR5 ;  /* 0x0000000512127e21 */ /* 0x000fe20008010000 */
[----:B------:R-:W-:Y:S01]  /*9a30*/  FSETP.GTU.FTZ.AND P1, PT, R27, 20, PT ;  /* 0x41a000001b00780b */ /* 0x000fe20003f3c000 */
[----:B------:R-:W-:Y:S01]  /*9a40*/  FADD.FTZ R19, R19, UR5 ;  /* 0x0000000513137e21 */ /* 0x000fe20008010000 */
[----:B----4-:R-:W-:Y:S01]  /*9a50*/  @!P4 FMUL.FTZ R2, R17, -1.4426950216293334961 ;  /* 0xbfb8aa3b1102c820 */ /* 0x010fe20000410000 */
[----:B0-----:R-:W-:Y:S01]  /*9a60*/  @!P5 FMUL.FTZ R154, R154, R25 ;  /* 0x000000199a9ad220 */ /* 0x001fe20000410000 */
[----:B------:R-:W-:Y:S01]  /*9a70*/  FSETP.GTU.FTZ.AND P5, PT, R18, 20, PT ;  /* 0x41a000001200780b */ /* 0x000fe20003fbc000 */
[----:B-----5:R-:W-:Y:S01]  /*9a80*/  @!P2 FMUL.FTZ R155, R155, R24 ;  /* 0x000000189b9ba220 */ /* 0x020fe20000410000 */
[----:B------:R-:W-:-:S02]  /*9a90*/  FSETP.GTU.FTZ.AND P2, PT, R19, 20, PT ;  /* 0x41a000001300780b */ /* 0x000fc40003f5c000 */
[----:B------:R-:W-:Y:S01]  /*9aa0*/  SHF.L.U32 R15, R21, 0x10, RZ ;  /* 0x00000010150f7819 */ /* 0x000fe200000006ff */
[----:B------:R-:W0:Y:S02]  /*9ab0*/  @!P4 MUFU.EX2 R2, R2 ;  /* 0x000000020002c308 */ /* 0x000e240000000800 */
[----:B-1----:R-:W-:Y:S01]  /*9ac0*/  @!P3 FMUL.FTZ R3, R26, -1.4426950216293334961 ;  /* 0xbfb8aa3b1a03b820 */ /* 0x002fe20000410000 */
[----:B------:R-:W-:Y:S01]  /*9ad0*/  FADD.FTZ R14, R14, UR5 ;  /* 0x000000050e0e7e21 */ /* 0x000fe20008010000 */
[----:B------:R-:W-:Y:S01]  /*9ae0*/  FADD.FTZ R26, R15, UR5 ;  /* 0x000000050f1a7e21 */ /* 0x000fe20008010000 */
[----:B------:R-:W-:Y:S01]  /*9af0*/  @!P1 FMUL.FTZ R15, R27, -1.4426950216293334961 ;  /* 0xbfb8aa3b1b0f9820 */ /* 0x000fe20000410000 */
[----:B---3--:R-:W-:Y:S02]  /*9b00*/  @!P0 FMUL.FTZ R153, R153, R16 ;  /* 0x0000001099998220 */ /* 0x008fe40000410000 */
[----:B------:R-:W-:Y:S01]  /*9b10*/  @!P5 FMUL.FTZ R4, R18, -1.4426950216293334961 ;  /* 0xbfb8aa3b1204d820 */ /* 0x000fe20000410000 */
[----:B------:R1:W-:Y:S01]  /*9b20*/  @!P1 MUFU.EX2 R16, R15 ;  /* 0x0000000f00109308 */ /* 0x0003e20000000800 */
[----:B------:R-:W-:-:S02]  /*9b30*/  FSETP.GTU.FTZ.AND P6, PT, R14, 20, PT ;  /* 0x41a000000e00780b */ /* 0x000fc40003fdc000 */
[----:B------:R-:W-:Y:S01]  /*9b40*/  FSETP.GTU.FTZ.AND P0, PT, R26, 20, PT ;  /* 0x41a000001a00780b */ /* 0x000fe20003f1c000 */
[----:B-1----:R-:W-:-:S04]  /*9b50*/  @!P2 FMUL.FTZ R15, R19, -1.4426950216293334961 ;  /* 0xbfb8aa3b130fa820 */ /* 0x002fc80000410000 */
[----:B------:R0:W1:Y:S08]  /*9b60*/  @!P3 MUFU.EX2 R13, R3 ;  /* 0x00000003000db308 */ /* 0x0000700000000800 */
[----:B------:R-:W3:Y:S01]  /*9b70*/  @!P5 MUFU.EX2 R4, R4 ;  /* 0x000000040004d308 */ /* 0x000ee20000000800 */
[----:B0-----:R-:W-:-:S07]  /*9b80*/  @!P4 FADD.FTZ R3, R2, 1 ;  /* 0x3f8000000203c421 */ /* 0x001fce0000010000 */
[----:B------:R-:W0:Y:S01]  /*9b90*/  @!P2 MUFU.EX2 R15, R15 ;  /* 0x0000000f000fa308 */ /* 0x000e220000000800 */
[----:B------:R-:W-:Y:S01]  /*9ba0*/  @!P6 FMUL.FTZ R14, R14, -1.4426950216293334961 ;  /* 0xbfb8aa3b0e0ee820 */ /* 0x000fe20000410000 */
[----:B------:R-:W-:-:S06]  /*9bb0*/  @!P0 FMUL.FTZ R17, R26, -1.4426950216293334961 ;  /* 0xbfb8aa3b1a118820 */ /* 0x000fcc0000410000 */
[----:B------:R-:W4:Y:S01]  /*9bc0*/  @!P4 MUFU.RCP R3, R3 ;  /* 0x000000030003c308 */ /* 0x000f220000001000 */
[----:B-1----:R-:W-:Y:S01]  /*9bd0*/  @!P3 FADD.FTZ R13, R13, 1 ;  /* 0x3f8000000d0db421 */ /* 0x002fe20000010000 */
[----:B---3--:R-:W-:Y:S01]  /*9be0*/  @!P5 FADD.FTZ R2, R4, 1 ;  /* 0x3f8000000402d421 */ /* 0x008fe20000010000 */
[----:B------:R-:W-:-:S05]  /*9bf0*/  @!P1 FADD.FTZ R16, R16, 1 ;  /* 0x3f80000010109421 */ /* 0x000fca0000010000 */
[----:B------:R-:W1:Y:S01]  /*9c00*/  @!P6 MUFU.EX2 R14, R14 ;  /* 0x0000000e000ee308 */ /* 0x000e620000000800 */
[----:B0-----:R-:W-:-:S07]  /*9c10*/  @!P2 FADD.FTZ R15, R15, 1 ;  /* 0x3f8000000f0fa421 */ /* 0x001fce0000010000 */
[----:B------:R0:W-:Y:S01]  /*9c20*/  @!P0 MUFU.EX2 R24, R17 ;  /* 0x0000001100188308 */ /* 0x0001e20000000800 */
[----:B----4-:R-:W-:Y:S01]  /*9c30*/  @!P4 FMUL.FTZ R156, R156, R3 ;  /* 0x000000039c9cc220 */ /* 0x010fe20000410000 */
[----:B0-----:R-:W-:-:S06]  /*9c40*/  SHF.L.U32 R17, R22, 0x10, RZ ;  /* 0x0000001016117819 */ /* 0x001fcc00000006ff */
[----:B------:R-:W0:Y:S01]  /*9c50*/  @!P5 MUFU.RCP R25, R2 ;  /* 0x000000020019d308 */ /* 0x000e220000001000 */
[----:B------:R-:W-:Y:S01]  /*9c60*/  FADD.FTZ R4, R17, UR5 ;  /* 0x0000000511047e21 */ /* 0x000fe20008010000 */
[----:B------:R-:W-:-:S06]  /*9c70*/  SHF.L.U32 R3, R23, 0x10, RZ ;  /* 0x0000001017037819 */ /* 0x000fcc00000006ff */
[----:B------:R-:W3:Y:S01]  /*9c80*/  @!P3 MUFU.RCP R13, R13 ;  /* 0x0000000d000db308 */ /* 0x000ee20000001000 */
[----:B------:R-:W-:Y:S02]  /*9c90*/  PRMT R20, R20, 0x7632, R20 ;  /* 0x0000763214147816 */ /* 0x000fe40000000014 */
[----:B------:R-:W-:-:S05]  /*9ca0*/  PRMT R21, R21, 0x7632, R21 ;  /* 0x0000763215157816 */ /* 0x000fca0000000015 */
[----:B------:R-:W4:Y:S01]  /*9cb0*/  @!P1 MUFU.RCP R17, R16 ;  /* 0x0000001000119308 */ /* 0x000f220000001000 */
[----:B------:R-:W-:Y:S02]  /*9cc0*/  PRMT R22, R22, 0x7632, R22 ;  /* 0x0000763216167816 */ /* 0x000fe40000000016 */
[----:B------:R-:W-:-:S05]  /*9cd0*/  PRMT R23, R23, 0x7632, R23 ;  /* 0x0000763217177816 */ /* 0x000fca0000000017 */
[----:B------:R-:W5:Y:S01]  /*9ce0*/  @!P2 MUFU.RCP R2, R15 ;  /* 0x0000000f0002a308 */ /* 0x000f620000001000 */
[----:B------:R-:W-:Y:S01]  /*9cf0*/  SHF.L.U32 R20, R20, 0x10, RZ ;  /* 0x0000001014147819 */ /* 0x000fe200000006ff */
[----:B-1----:R-:W-:Y:S01]  /*9d00*/  @!P6 FADD.FTZ R14, R14, 1 ;  /* 0x3f8000000e0ee421 */ /* 0x002fe20000010000 */
[----:B------:R-:W-:Y:S02]  /*9d10*/  SHF.L.U32 R21, R21, 0x10, RZ ;  /* 0x0000001015157819 */ /* 0x000fe400000006ff */
[----:B------:R-:W-:Y:S02]  /*9d20*/  SHF.L.U32 R22, R22, 0x10, RZ ;  /* 0x0000001016167819 */ /* 0x000fe400000006ff */
[----:B------:R-:W-:Y:S01]  /*9d30*/  SHF.L.U32 R23, R23, 0x10, RZ ;  /* 0x0000001017177819 */ /* 0x000fe200000006ff */
[----:B------:R1:W2:Y:S01]  /*9d40*/  @!P6 MUFU.RCP R19, R14 ;  /* 0x0000000e0013e308 */ /* 0x0002a20000001000 */
[----:B------:R-:W-:Y:S01]  /*9d50*/  FSETP.GTU.FTZ.AND P4, PT, R4, 20, PT ;  /* 0x41a000000400780b */ /* 0x000fe20003f9c000 */
[----:B------:R-:W-:Y:S01]  /*9d60*/  FADD.FTZ R20, R20, UR5 ;  /* 0x0000000514147e21 */ /* 0x000fe20008010000 */
[----:B------:R-:W-:Y:S01]  /*9d70*/  FADD.FTZ R21, R21, UR5 ;  /* 0x0000000515157e21 */ /* 0x000fe20008010000 */
[----:B------:R-:W-:Y:S01]  /*9d80*/  FADD.FTZ R22, R22, UR5 ;  /* 0x0000000516167e21 */ /* 0x000fe20008010000 */
[----:B------:R-:W-:Y:S01]  /*9d90*/  FADD.FTZ R23, R23, UR5 ;  /* 0x0000000517177e21 */ /* 0x000fe20008010000 */
[----:B0-----:R-:W-:Y:S01]  /*9da0*/  @!P5 FMUL.FTZ R12, R12, R25 ;  /* 0x000000190c0cd220 */ /* 0x001fe20000410000 */
[----:B---3--:R-:W-:Y:S01]  /*9db0*/  @!P3 FMUL.FTZ R152, R152, R13 ;  /* 0x0000000d9898b220 */ /* 0x008fe20000410000 */
[----:B----4-:R-:W-:Y:S01]  /*9dc0*/  @!P1 FMUL.FTZ R144, R144, R17 ;  /* 0x0000001190909220 */ /* 0x010fe20000410000 */
[----:B-----5:R-:W-:Y:S01]  /*9dd0*/  @!P2 FMUL.FTZ R151, R151, R2 ;  /* 0x000000029797a220 */ /* 0x020fe20000410000 */
[----:B------:R-:W-:-:S02]  /*9de0*/  FSETP.GTU.FTZ.AND P5, PT, R20, 20, PT ;  /* 0x41a000001400780b */ /* 0x000fc40003fbc000 */
[----:B------:R-:W-:Y:S02]  /*9df0*/  FSETP.GTU.FTZ.AND P3, PT, R21, 20, PT ;  /* 0x41a000001500780b */ /* 0x000fe40003f7c000 */
[----:B------:R-:W-:Y:S02]  /*9e00*/  FSETP.GTU.FTZ.AND P2, PT, R22, 20, PT ;  /* 0x41a000001600780b */ /* 0x000fe40003f5c000 */
[----:B------:R-:W-:Y:S01]  /*9e10*/  FSETP.GTU.FTZ.AND P1, PT, R23, 20, PT ;  /* 0x41a000001700780b */ /* 0x000fe20003f3c000 */
[----:B-1----:R-:W-:Y:S01]  /*9e20*/  FADD.FTZ R14, R3, UR5 ;  /* 0x00000005030e7e21 */ /* 0x002fe20008010000 */
[----:B------:R-:W-:Y:S01]  /*9e30*/  @!P4 FMUL.FTZ R3, R4, -1.4426950216293334961 ;  /* 0xbfb8aa3b0403c820 */ /* 0x000fe20000410000 */
[----:B--2---:R-:W-:Y:S01]  /*9e40*/  @!P6 FMUL.FTZ R158, R158, R19 ;  /* 0x000000139e9ee220 */ /* 0x004fe20000410000 */
[----:B------:R-:W-:Y:S02]  /*9e50*/  F2FP.BF16.F32.PACK_AB R19, R57, R56 ;  /* 0x000000383913723e */ /* 0x000fe400000010ff */
[----:B------:R0:W1:Y:S01]  /*9e60*/  @!P4 MUFU.EX2 R4, R3 ;  /* 0x000000030004c308 */ /* 0x0000620000000800 */
[----:B------:R-:W-:Y:S01]  /*9e70*/  @!P5 FMUL.FTZ R2, R20, -1.4426950216293334961 ;  /* 0xbfb8aa3b1402d820 */ /* 0x000fe20000410000 */
[----:B------:R-:W-:-:S02]  /*9e80*/  F2FP.BF16.F32.PACK_AB R18, R55, R54 ;  /* 0x000000363712723e */ /* 0x000fc400000010ff */
[----:B------:R-:W-:Y:S01]  /*9e90*/  F2FP.BF16.F32.PACK_AB R17, R53, R52 ;  /* 0x000000343511723e */ /* 0x000fe200000010ff */
[----:B------:R-:W-:Y:S01]  /*9ea0*/  @!P2 FMUL.FTZ R13, R22, -1.4426950216293334961 ;  /* 0xbfb8aa3b160da820 */ /* 0x000fe20000410000 */
[----:B------:R-:W-:Y:S01]  /*9eb0*/  F2FP.BF16.F32.PACK_AB R16, R43, R42 ;  /* 0x0000002a2b10723e */ /* 0x000fe200000010ff */
[----:B------:R-:W-:Y:S01]  /*9ec0*/  BAR.SYNC.DEFER_BLOCKING 0x0 ;  /* 0x0000000000007b1d */ /* 0x000fe20000010000 */
[----:B------:R-:W-:Y:S01]  /*9ed0*/  @!P1 FMUL.FTZ R15, R23, -1.4426950216293334961 ;  /* 0xbfb8aa3b170f9820 */ /* 0x000fe20000410000 */
[----:B0-----:R-:W-:Y:S01]  /*9ee0*/  @!P3 FMUL.FTZ R3, R21, -1.4426950216293334961 ;  /* 0xbfb8aa3b1503b820 */ /* 0x001fe20000410000 */
[----:B------:R-:W-:Y:S02]  /*9ef0*/  F2FP.BF16.F32.PACK_AB R23, R41, R40 ;  /* 0x000000282917723e */ /* 0x000fe400000010ff */
[----:B------:R-:W-:Y:S02]  /*9f00*/  F2FP.BF16.F32.PACK_AB R22, R39, R38 ;  /* 0x000000262716723e */ /* 0x000fe400000010ff */
[----:B------:R-:W-:-:S02]  /*9f10*/  F2FP.BF16.F32.PACK_AB R21, R37, R36 ;  /* 0x000000242515723e */ /* 0x000fc400000010ff */
[----:B------:R-:W-:Y:S02]  /*9f20*/  F2FP.BF16.F32.PACK_AB R20, R35, R34 ;  /* 0x000000222314723e */ /* 0x000fe400000010ff */
[----:B------:R-:W-:Y:S01]  /*9f30*/  FSETP.GTU.FTZ.AND P6, PT, R14, 20, PT ;  /* 0x41a000000e00780b */ /* 0x000fe20003fdc000 */
[----:B------:R-:W0:Y:S01]  /*9f40*/  @!P5 MUFU.EX2 R2, R2 ;  /* 0x000000020002d308 */ /* 0x000e220000000800 */
[----:B------:R-:W-:Y:S04]  /*9f50*/  STS.128 [R33], R16 ;  /* 0x0000001021007388 */ /* 0x000fe80000000c00 */
[----:B------:R-:W-:Y:S01]  /*9f60*/  STS.128 [R33+0x10], R20 ;  /* 0x0000101421007388 */ /* 0x000fe20000000c00 */
[----:B------:R-:W-:-:S03]  /*9f70*/  NOP ;  /* 0x0000000000007918 */ /* 0x000fc60000000000 */
[----:B------:R-:W2:Y:S04]  /*9f80*/  LDS.128 R16, [R30] ;  /* 0x000000001e107984 */ /* 0x000ea80000000c00 */
[----:B------:R-:W3:Y:S01]  /*9f90*/  LDS.128 R20, [R30+0x200] ;  /* 0x000200001e147984 */ /* 0x000ee20000000c00 */
[----:B------:R-:W4:Y:S01]  /*9fa0*/  @!P3 MUFU.EX2 R3, R3 ;  /* 0x000000030003b308 */ /* 0x000f220000000800 */
[----:B------:R-:W-:Y:S01]  /*9fb0*/  @!P6 FMUL.FTZ R14, R14, -1.4426950216293334961 ;  /* 0xbfb8aa3b0e0ee820 */ /* 0x000fe20000410000 */
[----:B------:R-:W-:Y:S02]  /*9fc0*/  UIADD3 UR29, UR29, UR7, URZ ;  /* 0x000000071d1d7290 */ /* 0x000fe4000fffe03f */
[----:B------:R-:W-:-:S04]  /*9fd0*/  ULEA UR7, UP0, UR28, UR30, 0x1 ;  /* 0x0000001e1c077291 */ /* 0x000fc8000f80083f */
[----:B------:R-:W5:Y:S01]  /*9fe0*/  @!P6 MUFU.EX2 R14, R14 ;  /* 0x0000000e000ee308 */ /* 0x000f620000000800 */
[----:B------:R-:W-:Y:S01]  /*9ff0*/  @!P0 FADD.FTZ R24, R24, 1 ;  /* 0x3f80000018188421 */ /* 0x000fe20000010000 */
[----:B-1----:R-:W-:-:S06]  /*a000*/  @!P4 FADD.FTZ R4, R4, 1 ;  /* 0x3f8000000404c421 */ /* 0x002fcc0000010000 */
[----:B------:R-:W1:Y:S01]  /*a010*/  @!P2 MUFU.EX2 R13, R13 ;  /* 0x0000000d000da308 */ /* 0x000e620000000800 */
[----:B------:R-:W-:-:S07]  /*a020*/  ULEA.HI.X UR28, UR28, UR31, UR29, 0x1, UP0 ;  /* 0x0000001f1c1c7291 */ /* 0x000fce00080f0c1d */
[----:B------:R-:W2:Y:S01]  /*a030*/  @!P1 MUFU.EX2 R15, R15 ;  /* 0x0000000f000f9308 */ /* 0x000ea20000000800 */
[----:B0-----:R-:W-:Y:S01]  /*a040*/  @!P5 FADD.FTZ R2, R2, 1 ;  /* 0x3f8000000202d421 */ /* 0x001fe20000010000 */
[----:B----4-:R-:W-:Y:S01]  /*a050*/  @!P3 FADD.FTZ R3, R3, 1 ;  /* 0x3f8000000303b421 */ /* 0x010fe20000010000 */
[----:B-----5:R-:W-:-:S05]  /*a060*/  @!P6 FADD.FTZ R14, R14, 1 ;  /* 0x3f8000000e0ee421 */ /* 0x020fca0000010000 */
[----:B------:R-:W-:Y:S01]  /*a070*/  @!P0 MUFU.RCP R25, R24 ;  /* 0x0000001800198308 */ /* 0x000fe20000001000 */
[----:B-1----:R-:W-:-:S07]  /*a080*/  @!P2 FADD.FTZ R13, R13, 1 ;  /* 0x3f8000000d0da421 */ /* 0x002fce0000010000 */
[----:B------:R-:W-:Y:S01]  /*a090*/  @!P4 MUFU.RCP R27, R4 ;  /* 0x00000004001bc308 */ /* 0x000fe20000001000 */
[----:B--2---:R-:W-:-:S07]  /*a0a0*/  @!P1 FADD.FTZ R15, R15, 1 ;  /* 0x3f8000000f0f9421 */ /* 0x004fce0000010000 */
[----:B------:R0:W-:Y:S08]  /*a0b0*/  @!P5 MUFU.RCP R24, R2 ;  /* 0x000000020018d308 */ /* 0x0001f00000001000 */
[----:B------:R1:W2:Y:S01]  /*a0c0*/  @!P3 MUFU.RCP R4, R3 ;  /* 0x000000030004b308 */ /* 0x0002a20000001000 */
[----:B0-----:R-:W-:Y:S02]  /*a0d0*/  MOV R2, UR7 ;  /* 0x0000000700027c02 */ /* 0x001fe40008000f00 */
[----:B-1----:R-:W-:-:S05]  /*a0e0*/  MOV R3, UR28 ;  /* 0x0000001c00037c02 */ /* 0x002fca0008000f00 */
[----:B------:R-:W0:Y:S08]  /*a0f0*/  @!P6 MUFU.RCP R29, R14 ;  /* 0x0000000e001de308 */ /* 0x000e300000001000 */
[----:B------:R-:W-:Y:S01]  /*a100*/  @!P1 MUFU.RCP R26, R15 ;  /* 0x0000000f001a9308 */ /* 0x000fe20000001000 */
[----:B------:R-:W-:-:S04]  /*a110*/  IMAD.WIDE R2, R0, 0x10, R2 ;  /* 0x0000001000027825 */ /* 0x000fc800078e0202 */
[----:B--2---:R-:W-:Y:S01]  /*a120*/  @!P3 FMUL.FTZ R9, R9, R4 ;  /* 0x000000040909b220 */ /* 0x004fe20000410000 */
[----:B------:R-:W-:Y:S01]  /*a130*/  @!P0 FMUL.FTZ R10, R10, R25 ;  /* 0x000000190a0a8220 */ /* 0x000fe20000410000 */
[----:B------:R-:W-:Y:S01]  /*a140*/  @!P4 FMUL.FTZ R8, R8, R27 ;  /* 0x0000001b0808c220 */ /* 0x000fe20000410000 */
[----:B------:R-:W-:Y:S01]  /*a150*/  @!P5 FMUL.FTZ R11, R11, R24 ;  /* 0x000000180b0bd220 */ /* 0x000fe20000410000 */
[----:B------:R-:W-:Y:S01]  /*a160*/  STG.E.128 desc[UR20][R2.64], R16 ;  /* 0x0000001002007986 */ /* 0x000fe2000c101d14 */
[----:B------:R-:W-:Y:S01]  /*a170*/  ULDC.64 UR28, c[0x0][0x3a8] ;  /* 0x0000ea00001c7ab9 */ /* 0x000fe20000000a00 */
[----:B------:R1:W2:Y:S02]  /*a180*/  @!P2 MUFU.RCP R14, R13 ;  /* 0x0000000d000ea308 */ /* 0x0002a40000001000 */
[----:B---3--:R3:W-:Y:S01]  /*a190*/  STG.E.128 desc[UR20][R2.64+0x200], R20 ;  /* 0x0002001402007986 */ /* 0x0087e2000c101d14 */
[----:B-1----:R-:W-:-:S04]  /*a1a0*/  FADD.FTZ R13, R153, R28 ;  /* 0x0000001c990d7221 */ /* 0x002fc80000010000 */
[----:B------:R-:W-:-:S04]  /*a1b0*/  FADD.FTZ R4, R13, R154 ;  /* 0x0000009a0d047221 */ /* 0x000fc80000010000 */
[----:B------:R-:W-:Y:S01]  /*a1c0*/  FADD.FTZ R13, R4, R155 ;  /* 0x0000009b040d7221 */ /* 0x000fe20000010000 */
[----:B0-----:R-:W-:Y:S01]  /*a1d0*/  @!P6 FMUL.FTZ R6, R6, R29 ;  /* 0x0000001d0606e220 */ /* 0x001fe20000410000 */
[----:B--2---:R-:W-:Y:S01]  /*a1e0*/  @!P2 FMUL.FTZ R7, R7, R14 ;  /* 0x0000000e0707a220 */ /* 0x004fe20000410000 */
[----:B------:R-:W-:Y:S01]  /*a1f0*/  @!P1 FMUL.FTZ R5, R5, R26 ;  /* 0x0000001a05059220 */ /* 0x000fe20000410000 */
[----:B------:R-:W-:Y:S01]  /*a200*/  FADD.FTZ R13, R13, R156 ;  /* 0x0000009c0d0d7221 */ /* 0x000fe20000010000 */
[----:B------:R-:W-:Y:S02]  /*a210*/  F2FP.BF16.F32.PACK_AB R24, R154, R153 ;  /* 0x000000999a18723e */ /* 0x000fe400000010ff */
        /* <DEDUP_REMOVED lines=35> */
[----:B---3--:R-:W-:Y:S02]  /*a450*/  MOV R2, UR7 ;  /* 0x0000000700027c02 */ /* 0x008fe40008000f00 */
        /* <DEDUP_REMOVED lines=20> */
[----:B0-----:R-:W-:Y:S11]  /*a5a0*/  @P0 BRA `(.L_x_3358) ;  /* 0xffffff6400840947 */ /* 0x001ff6000383ffff */
.L_x_3279:
        /* <DEDUP_REMOVED lines=41> */
.L_x_3360:
[----:B------:R-:W-:Y:S05]  /*a840*/  BSYNC B0 ;  /* 0x0000000000007941 */ /* 0x000fea0003800000 */
.L_x_3359:
        /* <DEDUP_REMOVED lines=44> */
.L_x_3362:
[----:B01----:R-:W0:Y:S02]  /*ab10*/  S2R R7, SR_TID.X ;  /* 0x0000000000077919 */ /* 0x003e240000002100 */
.L_x_3363:
[----:B------:R-:W-:Y:S05]  /*ab20*/  BSYNC B0 ;  /* 0x0000000000007941 */ /* 0x000fea0003800000 */
.L_x_3361:
        /* <DEDUP_REMOVED lines=15> */
.L_x_3364:
        /* <DEDUP_REMOVED lines=18> */
.L_x_3317:
[----:B------:R-:W-:Y:S01]  /*ad40*/  HFMA2.MMA R147, -RZ, RZ, 0, 5.9604644775390625e-08 ;  /* 0x00000001ff937435 */ /* 0x000fe200000001ff */
[----:B------:R-:W-:Y:S02]  /*ad50*/  MOV R164, R42 ;  /* 0x0000002a00a47202 */ /* 0x000fe40000000f00 */
[----:B------:R-:W-:Y:S02]  /*ad60*/  MOV R146, RZ ;  /* 0x000000ff00927202 */ /* 0x000fe40000000f00 */
[----:B------:R-:W-:-:S07]  /*ad70*/  MOV R149, 0xffffffff ;  /* 0xffffffff00957802 */ /* 0x000fce0000000f00 */
[----:B-1---5:R-:W-:Y:S05]  /*ad80*/  WARPSYNC.COLLECTIVE R149, `(.L_x_3365) ;  /* 0x0000000095087348 */ /* 0x022fea0003c00000 */
[----:B------:R0:W2:Y:S02]  /*ad90*/  SHFL.UP P3, R150, R164, R147, R146 ;  /* 0x04000093a4967389 */ /* 0x0000a40000060092 */
[----:B012--5:R-:W-:Y:S01]  /*ada0*/  ENDCOLLECTIVE ;  /* 0x000000000000791b */ /* 0x027fe20003800000 */
.L_x_3365:
[----:B------:R-:W-:Y:S02]  /*adb0*/  MOV R164, R43 ;  /* 0x0000002b00a47202 */ /* 0x000fe40000000f00 */
[----:B------:R-:W-:-:S07]  /*adc0*/  MOV R148, R150 ;  /* 0x0000009600947202 */ /* 0x000fce0000000f00 */
[----:B------:R-:W-:Y:S05]  /*add0*/  WARPSYNC.COLLECTIVE R149, `(.L_x_3366) ;  /* 0x0000000095087348 */ /* 0x000fea0003c00000 */
[----:B------:R0:W1:Y:S02]  /*ade0*/  SHFL.UP P3, R150, R164, R147, R146 ;  /* 0x04000093a4967389 */ /* 0x0000640000060092 */
[----:B01----:R-:W-:Y:S01]  /*adf0*/  ENDCOLLECTIVE ;  /* 0x000000000000791b */ /* 0x003fe20003800000 */
.L_x_3366:
        /* <DEDUP_REMOVED lines=10> */
.L_x_3367:
[----:B------:R-:W-:Y:S02]  /*aea0*/  MOV R164, R43 ;  /* 0x0000002b00a47202 */ /* 0x000fe40000000f00 */
[----:B------:R-:W-:-:S07]  /*aeb0*/  MOV R148, R150 ;  /* 0x0000009600947202 */ /* 0x000fce0000000f00 */
[----:B------:R-:W-:Y:S05]  /*aec0*/  WARPSYNC.COLLECTIVE R149, `(.L_x_3368) ;  /* 0x0000000095087348 */ /* 0x000fea0003c00000 */
[----:B------:R0:W1:Y:S02]  /*aed0*/  SHFL.UP P3, R150, R164, R147, R146 ;  /* 0x04000093a4967389 */ /* 0x0000640000060092 */
[----:B01----:R-:W-:Y:S01]  /*aee0*/  ENDCOLLECTIVE ;  /* 0x000000000000791b */ /* 0x003fe20003800000 */
.L_x_3368:
        /* <DEDUP_REMOVED lines=10> */
.L_x_3369:
[----:B------:R-:W-:Y:S02]  /*af90*/  MOV R164, R43 ;  /* 0x0000002b00a47202 */ /* 0x000fe40000000f00 */
[----:B------:R-:W-:-:S07]  /*afa0*/  MOV R148, R150 ;  /* 0x0000009600947202 */ /* 0x000fce0000000f00 */
[----:B------:R-:W-:Y:S05]  /*afb0*/  WARPSYNC.COLLECTIVE R149, `(.L_x_3370) ;  /* 0x0000000095087348 */ /* 0x000fea0003c00000 */
[----:B------:R0:W1:Y:S02]  /*afc0*/  SHFL.UP P3, R150, R164, R147, R146 ;  /* 0x04000093a4967389 */ /* 0x0000640000060092 */
[----:B01----:R-:W-:Y:S01]  /*afd0*/  ENDCOLLECTIVE ;  /* 0x000000000000791b */ /* 0x003fe20003800000 */
.L_x_3370:
        /* <DEDUP_REMOVED lines=10> */
.L_x_3371:
[----:B------:R-:W-:Y:S02]  /*b080*/  MOV R164, R43 ;  /* 0x0000002b00a47202 */ /* 0x000fe40000000f00 */
[----:B------:R-:W-:-:S07]  /*b090*/  MOV R148, R150 ;  /* 0x0000009600947202 */ /* 0x000fce0000000f00 */
[----:B------:R-:W-:Y:S05]  /*b0a0*/  WARPSYNC.COLLECTIVE R149, `(.L_x_3372) ;  /* 0x0000000095087348 */ /* 0x000fea0003c00000 */
[----:B------:R0:W1:Y:S02]  /*b0b0*/  SHFL.UP P3, R150, R164, R147, R146 ;  /* 0x04000093a4967389 */ /* 0x0000640000060092 */
[----:B01----:R-:W-:Y:S01]  /*b0c0*/  ENDCOLLECTIVE ;  /* 0x000000000000791b */ /* 0x003fe20003800000 */
.L_x_3372:
        /* <DEDUP_REMOVED lines=10> */
.L_x_3373:
[----:B------:R-:W-:Y:S02]  /*b170*/  MOV R164, R43 ;  /* 0x0000002b00a47202 */ /* 0x000fe40000000f00 */
[----:B------:R-:W-:-:S07]  /*b180*/  MOV R148, R150 ;  /* 0x0000009600947202 */ /* 0x000fce0000000f00 */
[----:B------:R-:W-:Y:S05]  /*b190*/  WARPSYNC.COLLECTIVE R149, `(.L_x_3374) ;  /* 0x0000000095087348 */ /* 0x000fea0003c00000 */
[----:B------:R0:W1:Y:S02]  /*b1a0*/  SHFL.UP P3, R150, R164, R147, R146 ;  /* 0x04000093a4967389 */ /* 0x0000640000060092 */
[----:B01----:R-:W-:Y:S01]  /*b1b0*/  ENDCOLLECTIVE ;  /* 0x000000000000791b */ /* 0x003fe20003800000 */
.L_x_3374:
[----:B------:R-:W-:Y:S01]  /*b1c0*/  MOV R146, R150 ;  /* 0x0000009600927202 */ /* 0x000fe20000000f00 */
[----:B------:R-:W-:Y:S06]  /*b1d0*/  BRA `(.L_x_3375) ;  /* 0xffffffb400947947 */ /* 0x000fec000383ffff */
.L_x_3318:
        /* <DEDUP_REMOVED lines=8> */
.L_x_3377:
[----:B------:R-:W-:Y:S05]  /*b260*/  BSYNC B0 ;  /* 0x0000000000007941 */ /* 0x000fea0003800000 */
.L_x_3376:
[----:B------:R-:W-:Y:S05]  /*b270*/  BRA `(.L_x_3378) ;  /* 0xffffffb400807947 */ /* 0x000fea000383ffff */
.L_x_3319:
        /* <DEDUP_REMOVED lines=8> */
.L_x_3380:
[----:B------:R-:W-:Y:S05]  /*b300*/  BSYNC B0 ;  /* 0x0000000000007941 */ /* 0x000fea0003800000 */
.L_x_3379:
[----:B------:R-:W-:Y:S05]  /*b310*/  BRA `(.L_x_3381) ;  /* 0xffffffb400607947 */ /* 0x000fea000383ffff */
.L_x_3320:
        /* <DEDUP_REMOVED lines=8> */
.L_x_3383:
[----:B------:R-:W-:Y:S05]  /*b3a0*/  BSYNC B0 ;  /* 0x0000000000007941 */ /* 0x000fea0003800000 */
.L_x_3382:
        /* <DEDUP_REMOVED lines=9> */
.L_x_3384:
[----:B------:R-:W-:Y:S01]  /*b440*/  HFMA2.MMA R147, -RZ, RZ, 0, 0 ;  /* 0x00000000ff937435 */ /* 0x000fe200000001ff */
[----:B------:R-:W-:Y:S02]  /*b450*/  MOV R146, 0x1f ;  /* 0x0000001f00927802 */ /* 0x000fe40000000f00 */
[----:B------:R-:W-:-:S08]  /*b460*/  MOV R43, R150 ;  /* 0x00000096002b7202 */ /* 0x000fd00000000f00 */
[----:B------:R-:W-:Y:S05]  /*b470*/  WARPSYNC.COLLECTIVE R149, `(.L_x_3385) ;  /* 0x0000000095087348 */ /* 0x000fea0003c00000 */
[----:B------:R0:W1:Y:S02]  /*b480*/  SHFL.IDX P3, R150, R148, R147, R146 ;  /* 0x0000009394967389 */ /* 0x0000640000060092 */
[----:B01----:R-:W-:Y:S01]  /*b490*/  ENDCOLLECTIVE ;  /* 0x000000000000791b */ /* 0x003fe20003800000 */
.L_x_3385:
[----:B------:R-:W-:Y:S02]  /*b4a0*/  MOV R148, R89 ;  /* 0x0000005900947202 */ /* 0x000fe40000000f00 */
[----:B------:R-:W-:-:S07]  /*b4b0*/  MOV R88, R150 ;  /* 0x0000009600587202 */ /* 0x000fce0000000f00 */
[----:B------:R-:W-:Y:S05]  /*b4c0*/  WARPSYNC.COLLECTIVE R149, `(.L_x_3386) ;  /* 0x0000000095087348 */ /* 0x000fea0003c00000 */
[----:B------:R0:W1:Y:S02]  /*b4d0*/  SHFL.IDX P3, R150, R148, R147, R146 ;  /* 0x0000009394967389 */ /* 0x0000640000060092 */
[----:B01----:R-:W-:Y:S01]  /*b4e0*/  ENDCOLLECTIVE ;  /* 0x000000000000791b */ /* 0x003fe20003800000 */
.L_x_3386:
[----:B------:R-:W-:Y:S01]  /*b4f0*/  MOV R89, R150 ;  /* 0x0000009600597202 */ /* 0x000fe20000000f00 */
[----:B------:R-:W-:Y:S06]  /*b500*/  BRA `(.L_x_3387) ;  /* 0xffffffb000fc7947 */ /* 0x000fec000383ffff */
.L_x_3322:
[----:B------:R-:W-:Y:S01]  /*b510*/  HFMA2.MMA R150, -RZ, RZ, 0, 5.9604644775390625e-08 ;  /* 0x00000001ff967435 */ /* 0x000fe200000001ff */
[----:B------:R-:W-:Y:S02]  /*b520*/  MOV R88, R157 ;  /* 0x0000009d00587202 */ /* 0x000fe40000000f00 */
[----:B------:R-:W-:Y:S02]  /*b530*/  MOV R147, 0x1f ;  /* 0x0000001f00937802 */ /* 0x000fe40000000f00 */
[----:B------:R-:W-:-:S07]  /*b540*/  MOV R149, 0xffffffff ;  /* 0xffffffff00957802 */ /* 0x000fce0000000f00 */
[----:B------:R-:W-:Y:S05]  /*b550*/  WARPSYNC.COLLECTIVE R149, `(.L_x_3388) ;  /* 0x0000000095087348 */ /* 0x000fea0003c00000 */
[----:B------:R0:W1:Y:S02]  /*b560*/  SHFL.DOWN P6, R146, R88, R150, R147 ;  /* 0x0800009658927389 */ /* 0x00006400000c0093 */
[----:B01----:R-:W-:Y:S01]  /*b570*/  ENDCOLLECTIVE ;  /* 0x000000000000791b */ /* 0x003fe20003800000 */
.L_x_3388:
[----:B------:R-:W-:Y:S02]  /*b580*/  MOV R88, R164 ;  /* 0x000000a400587202 */ /* 0x000fe40000000f00 */
[----:B------:R-:W-:-:S07]  /*b590*/  MOV R89, R146 ;  /* 0x0000009200597202 */ /* 0x000fce0000000f00 */
[----:B------:R-:W-:Y:S05]  /*b5a0*/  WARPSYNC.COLLECTIVE R149, `(.L_x_3389) ;  /* 0x0000000095087348 */ /* 0x000fea0003c00000 */
[----:B------:R0:W1:Y:S02]  /*b5b0*/  SHFL.DOWN P6, R146, R88, R150, R147 ;  /* 0x0800009658927389 */ /* 0x00006400000c0093 */
[----:B01----:R-:W-:Y:S01]  /*b5c0*/  ENDCOLLECTIVE ;  /* 0x000000000000791b */ /* 0x003fe20003800000 */
.L_x_3389:
        /* <DEDUP_REMOVED lines=8> */
.L_x_3390:
[----:B------:R-:W-:Y:S02]  /*b650*/  MOV R88, R164 ;  /* 0x000000a400587202 */ /* 0x000fe40000000f00 */
[----:B------:R-:W-:-:S07]  /*b660*/  MOV R89, R146 ;  /* 0x0000009200597202 */ /* 0x000fce0000000f00 */
[----:B------:R-:W-:Y:S05]  /*b670*/  WARPSYNC.COLLECTIVE R149, `(.L_x_3391) ;  /* 0x0000000095087348 */ /* 0x000fea0003c00000 */
[----:B------:R0:W1:Y:S02]  /*b680*/  SHFL.DOWN P6, R146, R88, R150, R147 ;  /* 0x0800009658927389 */ /* 0x00006400000c0093 */
[----:B01----:R-:W-:Y:S01]  /*b690*/  ENDCOLLECTIVE ;  /* 0x000000000000791b */ /* 0x003fe20003800000 */
.L_x_3391:
        /* <DEDUP_REMOVED lines=8> */
.L_x_3392:
[----:B------:R-:W-:Y:S02]  /*b720*/  MOV R88, R164 ;  /* 0x000000a400587202 */ /* 0x000fe40000000f00 */
[----:B------:R-:W-:-:S07]  /*b730*/  MOV R89, R146 ;  /* 0x0000009200597202 */ /* 0x000fce0000000f00 */
[----:B------:R-:W-:Y:S05]  /*b740*/  WARPSYNC.COLLECTIVE R149, `(.L_x_3393) ;  /* 0x0000000095087348 */ /* 0x000fea0003c00000 */
[----:B------:R0:W1:Y:S02]  /*b750*/  SHFL.DOWN P6, R146, R88, R150, R147 ;  /* 0x0800009658927389 */ /* 0x00006400000c0093 */
[----:B01----:R-:W-:Y:S01]  /*b760*/  ENDCOLLECTIVE ;  /* 0x000000000000791b */ /* 0x003fe20003800000 */
.L_x_3393:
        /* <DEDUP_REMOVED lines=8> */
.L_x_3394:
[----:B------:R-:W-:Y:S02]  /*b7f0*/  MOV R88, R164 ;  /* 0x000000a400587202 */ /* 0x000fe40000000f00 */
[----:B------:R-:W-:-:S07]  /*b800*/  MOV R89, R146 ;  /* 0x0000009200597202 */ /* 0x000fce0000000f00 */
[----:B------:R-:W-:Y:S05]  /*b810*/  WARPSYNC.COLLECTIVE R149, `(.L_x_3395) ;  /* 0x0000000095087348 */ /* 0x000fea0003c00000 */
[----:B------:R0:W1:Y:S02]  /*b820*/  SHFL.DOWN P6, R146, R88, R150, R147 ;  /* 0x0800009658927389 */ /* 0x00006400000c0093 */
[----:B01----:R-:W-:Y:S01]  /*b830*/  ENDCOLLECTIVE ;  /* 0x000000000000791b */ /* 0x003fe20003800000 */
.L_x_3395:
        /* <DEDUP_REMOVED lines=8> */
.L_x_3396:
[----:B------:R-:W-:Y:S02]  /*b8c0*/  MOV R88, R164 ;  /* 0x000000a400587202 */ /* 0x000fe40000000f00 */
[----:B------:R-:W-:-:S07]  /*b8d0*/  MOV R89, R146 ;  /* 0x0000009200597202 */ /* 0x000fce0000000f00 */
[----:B------:R-:W-:Y:S05]  /*b8e0*/  WARPSYNC.COLLECTIVE R149, `(.L_x_3397) ;  /* 0x0000000095087348 */ /* 0x000fea0003c00000 */
[----:B------:R0:W1:Y:S02]  /*b8f0*/  SHFL.DOWN P6, R146, R88, R150, R147 ;  /* 0x0800009658927389 */ /* 0x00006400000c0093 */
[----:B01----:R-:W-:Y:S01]  /*b900*/  ENDCOLLECTIVE ;  /* 0x000000000000791b */ /* 0x003fe20003800000 */
.L_x_3397:
        /* <DEDUP_REMOVED lines=10> */
.L_x_3398:
[----:B------:R-:W-:Y:S02]  /*b9b0*/  MOV R148, R164 ;  /* 0x000000a400947202 */ /* 0x000fe40000000f00 */
[----:B------:R-:W-:-:S07]  /*b9c0*/  MOV R89, R150 ;  /* 0x0000009600597202 */ /* 0x000fce0000000f00 */
[----:B------:R-:W-:Y:S05]  /*b9d0*/  WARPSYNC.COLLECTIVE R149, `(.L_x_3399) ;  /* 0x0000000095087348 */ /* 0x000fea0003c00000 */
[----:B------:R0:W1:Y:S02]  /*b9e0*/  SHFL.IDX P3, R150, R148, R147, R146 ;  /* 0x0000009394967389 */ /* 0x0000640000060092 */
[----:B01----:R-:W-:Y:S01]  /*b9f0*/  ENDCOLLECTIVE ;  /* 0x000000000000791b */ /* 0x003fe20003800000 */
.L_x_3399:
[----:B------:R-:W-:Y:S02]  /*ba00*/  MOV R147, 0x1f ;  /* 0x0000001f00937802 */ /* 0x000fe40000000f00 */
[----:B------:R-:W-:Y:S02]  /*ba10*/  MOV R148, R36 ;  /* 0x0000002400947202 */ /* 0x000fe40000000f00 */
[----:B------:R-:W-:Y:S01]  /*ba20*/  MOV R165, R150 ;  /* 0x0000009600a57202 */ /* 0x000fe20000000f00 */
[----:B------:R-:W-:-:S11]  /*ba30*/  HFMA2.MMA R150, -RZ, RZ, 0, 5.9604644775390625e-08 ;  /* 0x00000001ff967435 */ /* 0x000fd600000001ff */
[----:B------:R-:W-:Y:S05]  /*ba40*/  WARPSYNC.COLLECTIVE R149, `(.L_x_3400) ;  /* 0x0000000095087348 */ /* 0x000fea0003c00000 */
[----:B------:R0:W1:Y:S02]  /*ba50*/  SHFL.DOWN P6, R146, R88, R150, R147 ;  /* 0x0800009658927389 */ /* 0x00006400000c0093 */
[----:B01----:R-:W-:Y:S01]  /*ba60*/  ENDCOLLECTIVE ;  /* 0x000000000000791b */ /* 0x003fe20003800000 */
.L_x_3400:
[----:B------:R-:W-:Y:S02]  /*ba70*/  MOV R88, R164 ;  /* 0x000000a400587202 */ /* 0x000fe40000000f00 */
[----:B------:R-:W-:-:S07]  /*ba80*/  MOV R157, R146 ;  /* 0x00000092009d7202 */ /* 0x000fce0000000f00 */
[----:B------:R-:W-:Y:S05]  /*ba90*/  WARPSYNC.COLLECTIVE R149, `(.L_x_3401) ;  /* 0x0000000095087348 */ /* 0x000fea0003c00000 */
[----:B------:R0:W1:Y:S02]  /*baa0*/  SHFL.DOWN P6, R146, R88, R150, R147 ;  /* 0x0800009658927389 */ /* 0x00006400000c0093 */
[----:B01----:R-:W-:Y:S01]  /*bab0*/  ENDCOLLECTIVE ;  /* 0x000000000000791b */ /* 0x003fe20003800000 */
.L_x_3401:
[----:B------:R-:W-:Y:S01]  /*bac0*/  HFMA2.MMA R147, -RZ, RZ, 0, 0 ;  /* 0x00000000ff937435 */ /* 0x000fe200000001ff */
[----:B------:R-:W-:Y:S02]  /*bad0*/  MOV R164, R146 ;  /* 0x0000009200a47202 */ /* 0x000fe40000000f00 */
[----:B------:R-:W-:-:S08]  /*bae0*/  MOV R146, 0x1f ;  /* 0x0000001f00927802 */ /* 0x000fd00000000f00 */
[----:B------:R-:W-:Y:S05]  /*baf0*/  WARPSYNC.COLLECTIVE R149, `(.L_x_3402) ;  /* 0x0000000095087348 */ /* 0x000fea0003c00000 */
[----:B------:R0:W1:Y:S02]  /*bb00*/  SHFL.IDX P3, R150, R148, R147, R146 ;  /* 0x0000009394967389 */ /* 0x0000640000060092 */
[----:B01----:R-:W-:Y:S01]  /*bb10*/  ENDCOLLECTIVE ;  /* 0x000000000000791b */ /* 0x003fe20003800000 */
.L_x_3402:
[----:B------:R-:W-:Y:S02]  /*bb20*/  MOV R148, R37 ;  /* 0x0000002500947202 */ /* 0x000fe40000000f00 */
[----:B------:R-:W-:-:S07]  /*bb30*/  MOV R88, R150 ;  /* 0x0000009600587202 */ /* 0x000fce0000000f00 */
[----:B------:R-:W-:Y:S05]  /*bb40*/  WARPSYNC.COLLECTIVE R149, `(.L_x_3403) ;  /* 0x0000000095087348 */ /* 0x000fea0003c00000 */
[----:B------:R0:W1:Y:S02]  /*bb50*/  SHFL.IDX P3, R150, R148, R147, R146 ;  /* 0x0000009394967389 */ /* 0x0000640000060092 */
[----:B01----:R-:W-:Y:S01]  /*bb60*/  ENDCOLLECTIVE ;  /* 0x000000000000791b */ /* 0x003fe20003800000 */
.L_x_3403:
[----:B------:R-:W-:Y:S01]  /*bb70*/  MOV R146, R150 ;  /* 0x0000009600927202 */ /* 0x000fe20000000f00 */
[----:B------:R-:W-:Y:S06]  /*bb80*/  BRA `(.L_x_3404) ;  /* 0xffffffb400307947 */ /* 0x000fec000383ffff */
.L_x_3405:
        /* <DEDUP_REMOVED lines=15> */
.L_x_10943:


//--------------------- .text._Z25selective_scan_bwd_kernelI32Selective_Scan_bwd_kernel_traitsILi64ELi16ELb0ELb0ELb0ELb0ELb0EN3c108BFloat16EfEEv12SSMParamsBwd --------------------------
	.section	.text._Z25selective_scan_bwd_kernelI32Selective_Scan_bwd_kernel_traitsILi64ELi16ELb0ELb0ELb0ELb0ELb0EN3c108BFloat16EfEEv12SSMParamsBwd,"ax",@progbits
	.align	128
        .global         _Z25selective_scan_bwd_kernelI32Selective_Scan_bwd_kernel_traitsILi64ELi16ELb0ELb0ELb0ELb0ELb0EN3c108BFloat16EfEEv12SSMParamsBwd
        .type           _Z25selective_scan_bwd_kernelI32Selective_Scan_bwd_kernel_traitsILi64ELi16ELb0ELb0ELb0ELb0ELb0EN3c108BFloat16EfEEv12SSMParamsBwd,@function
        .size           _Z25selective_scan_bwd_kernelI32Selective_Scan_bwd_kernel_traitsILi64ELi16ELb0ELb0ELb0ELb0ELb0EN3c108BFloat16EfEEv12SSMParamsBwd,(.L_x_10944 - _Z25selective_scan_bwd_kernelI32Selective_Scan_bwd_kernel_traitsILi64ELi16ELb0ELb0ELb0ELb0ELb0EN3c108BFloat16EfEEv12SSMParamsBwd)
        .other          _Z25selective_scan_bwd_kernelI32Selective_Scan_bwd_kernel_traitsILi64ELi16ELb0ELb0ELb0ELb0ELb0EN3c108BFloat16EfEEv12SSMParamsBwd,@"STO_CUDA_ENTRY STV_DEFAULT"
_Z25selective_scan_bwd_kernelI32Selective_Scan_bwd_kernel_traitsILi64ELi16ELb0ELb0ELb0ELb0ELb0EN3c108BFloat16EfEEv12SSMParamsBwd:
.text._Z25selective_scan_bwd_kernelI32Selective_Scan_bwd_kernel_traitsILi64ELi16ELb0ELb0ELb0ELb0ELb0EN3c108BFloat16EfEEv12SSMParamsBwd:
[----:B------:R-:W-:Y:S08]  /*0000*/  LDC R1, c[0x0][0x28] ;  /* 0x00000a00ff017b82 */ /* 0x000ff00000000800 */
[----:B------:R-:W0:Y:S01]  /*0010*/  LDC.64 R2, c[0x0][0x2e8] ;  /* 0x0000ba00ff027b82 */ /* 0x000e220000000a00 */
[----:B------:R-:W1:Y:S01]  /*0020*/  S2R R171, SR_CTAID.Y ;  /* 0x0000000000ab7919 */ /* 0x000e620000002600 */
[----:B------:R-:W-:Y:S01]  /*0030*/  CS2R R168, SRZ ;  /* 0x0000000000a87805 */ /* 0x000fe2000001ff00 */
[----:B------:R-:W-:Y:S01]  /*0040*/  ULDC.64 UR14, c[0x0][0x208] ;  /* 0x00008200000e7ab9 */ /* 0x000fe20000000a00 */
[----:B------:R-:W-:Y:S01]  /*0050*/  ULDC.64 UR6, c[0x0][0x280] ;  /* 0x0000a00000067ab9 */ /* 0x000fe20000000a00 */
[----:B------:R-:W-:Y:S01]  /*0060*/  ULDC.64 UR10, c[0x0][0x290] ;  /* 0x0000a400000a7ab9 */ /* 0x000fe20000000a00 */
[----:B------:R-:W-:-:S02]  /*0070*/  ULDC.64 UR12, c[0x0][0x328] ;  /* 0x0000ca00000c7ab9 */ /* 0x000fc40000000a00 */
[----:B------:R-:W2:Y:S08]  /*0080*/  LDC.64 R8, c[0x0][0x310] ;  /* 0x0000c400ff087b82 */ /* 0x000eb00000000a00 */
[----:B------:R-:W3:Y:S01]  /*0090*/  LDC.64 R4, c[0x0][0x300] ;  /* 0x0000c000ff047b82 */ /* 0x000ee20000000a00 */
[----:B0-----:R-:W-:-:S07]  /*00a0*/  ISETP.NE.U32.AND P0, PT, R2, RZ, PT ;  /* 0x000000ff0200720c */ /* 0x001fce0003f05070 */
[----:B------:R-:W0:Y:S01]  /*00b0*/  S2UR UR16, SR_CTAID.X ;  /* 0x00000000001079c3 */ /* 0x000e220000002500 */
[----:B------:R-:W-:Y:S02]  /*00c0*/  ISETP.NE.AND.EX P0, PT, R3, RZ, PT, P0 ;  /* 0x000000ff0300720c */ /* 0x000fe40003f05300 */
[----:B-1----:R-:W-:-:S05]  /*00d0*/  SHF.R.S32.HI R170, RZ, 0x1f, R171 ;  /* 0x0000001fffaa7819 */ /* 0x002fca00000114ab */
[----:B------:R-:W1:Y:S01]  /*00e0*/  LDC R23, c[0x0][0x224] ;  /* 0x00008900ff177b82 */ /* 0x000e620000000800 */
[----:B---3--:R-:W-:-:S05]  /*00f0*/  ISETP.NE.U32.AND P1, PT, R4, RZ, PT ;  /* 0x000000ff0400720c */ /* 0x008fca0003f25070 */
[----:B------:R-:W-:Y:S02]  /*0100*/  @P0 LEA R2, P2, R171, R2, 0x2 ;  /* 0x00000002ab020211 */ /* 0x000fe400078410ff */
[----:B------:R-:W3:Y:S01]  /*0110*/  LDC.64 R6, c[0x0][0x288] ;  /* 0x0000a200ff067b82 */ /* 0x000ee20000000a00 */
[----:B------:R-:W-:Y:S02]  /*0120*/  ISETP.NE.AND.EX P1, PT, R5, RZ, PT, P1 ;  /* 0x000000ff0500720c */ /* 0x000fe40003f25310 */
[----:B------:R-:W-:-:S05]  /*0130*/  @P0 LEA.HI.X R3, R171, R3, R170, 0x2, P2 ;  /* 0x00000003ab030211 */ /* 0x000fca00010f14aa */
[----:B------:R4:W5:Y:S01]  /*0140*/  @P0 LDG.E R169, desc[UR14][R2.64] ;  /* 0x0000000e02a90981 */ /* 0x000962000c1e1900 */
[----:B--2---:R-:W-:Y:S01]  /*0150*/  ISETP.NE.U32.AND P0, PT, R8, RZ, PT ;  /* 0x000000ff0800720c */ /* 0x004fe20003f05070 */
[----:B------:R-:W2:Y:S01]  /*0160*/  LDC.64 R18, c[0x0][0x3d8] ;  /* 0x0000f600ff127b82 */ /* 0x000ea20000000a00 */
[----:B0-----:R-:W-:Y:S02]  /*0170*/  USHF.R.S32.HI UR17, URZ, 0x1f, UR16 ;  /* 0x0000001f3f117899 */ /* 0x001fe40008011410 */
[----:B------:R-:W-:-:S05]  /*0180*/  ISETP.NE.AND.EX P0, PT, R9, RZ, PT, P0 ;  /* 0x000000ff0900720c */ /* 0x000fca0003f05300 */
[----:B------:R-:W0:Y:S01]  /*0190*/  LDC.64 R20, c[0x0][0x3f8] ;  /* 0x0000fe00ff147b82 */ /* 0x000e220000000a00 */
[----:B------:R-:W-:Y:S01]  /*01a0*/  UIMAD.WIDE.U32 UR4, UR16, UR6, URZ ;  /* 0x00000006100472a5 */ /* 0x000fe2000f8e003f */
[----:B------:R-:W-:Y:S01]  /*01b0*/  @P1 LEA R4, P3, R171, R4, 0x2 ;  /* 0x00000004ab041211 */ /* 0x000fe200078610ff */
[----:B------:R-:W-:-:S05]  /*01c0*/  UIMAD UR6, UR17, UR6, URZ ;  /* 0x00000006110672a4 */ /* 0x000fca000f8e023f */
[----:B------:R-:W0:Y:S01]  /*01d0*/  LDC.64 R12, c[0x0][0x298] ;  /* 0x0000a600ff0c7b82 */ /* 0x000e220000000a00 */
[----:B------:R-:W-:-:S07]  /*01e0*/  UIMAD UR8, UR16, UR7, UR6 ;  /* 0x00000007100872a4 */ /* 0x000fce000f8e0206 */
[----:B------:R-:W0:Y:S01]  /*01f0*/  LDC.64 R14, c[0x0][0x330] ;  /* 0x0000cc00ff0e7b82 */ /* 0x000e220000000a00 */
[----:B------:R-:W-:Y:S01]  /*0200*/  UIMAD UR9, UR17, UR10, URZ ;  /* 0x0000000a110972a4 */ /* 0x000fe2000f8e023f */
[----:B-1----:R-:W-:Y:S01]  /*0210*/  SHF.L.U32 R166, R23, 0xa, RZ ;  /* 0x0000000a17a67819 */ /* 0x002fe200000006ff */
[----:B------:R-:W-:Y:S01]  /*0220*/  UIMAD.WIDE.U32 UR6, UR16, UR10, URZ ;  /* 0x0000000a100672a5 */ /* 0x000fe2000f8e003f */
[----:B------:R-:W-:Y:S01]  /*0230*/  @P1 LEA.HI.X R5, R171, R5, R170, 0x2, P3 ;  /* 0x00000005ab051211 */ /* 0x000fe200018f14aa */
[----:B------:R-:W-:-:S03]  /*0240*/  UIADD3 UR5, UR5, UR8, URZ ;  /* 0x0000000805057290 */ /* 0x000fc6000fffe03f */
[----:B------:R-:W1:Y:S01]  /*0250*/  @P0 LDC R22, c[0x0][0x214] ;  /* 0x00008500ff160b82 */ /* 0x000e620000000800 */
[----:B------:R-:W-:Y:S01]  /*0260*/  UIMAD UR10, UR16, UR11, UR9 ;  /* 0x0000000b100a72a4 */ /* 0x000fe2000f8e0209 */
[-C--:B---3--:R-:W-:Y:S01]  /*0270*/  IMAD R0, R170, R6.reuse, RZ ;  /* 0x00000006aa007224 */ /* 0x088fe200078e02ff */
[----:B------:R-:W-:Y:S01]  /*0280*/  UIMAD UR11, UR17, UR12, URZ ;  /* 0x0000000c110b72a4 */ /* 0x000fe2000f8e023f */
[C---:B----4-:R-:W-:Y:S01]  /*0290*/  IMAD.WIDE.U32 R2, R171.reuse, R6, UR4 ;  /* 0x00000004ab027e25 */ /* 0x050fe2000f8e0006 */
[----:B------:R-:W-:Y:S01]  /*02a0*/  UIADD3 UR7, UR7, UR10, URZ ;  /* 0x0000000a07077290 */ /* 0x000fe2000fffe03f */
[----:B------:R-:W-:Y:S01]  /*02b0*/  IADD3 R9, R166, -0x400, RZ ;  /* 0xfffffc00a6097810 */ /* 0x000fe20007ffe0ff */
[----:B------:R-:W-:Y:S01]  /*02c0*/  UIMAD.WIDE.U32 UR8, UR16, UR12, URZ ;  /* 0x0000000c100872a5 */ /* 0x000fe2000f8e003f */
[----:B------:R-:W3:Y:S01]  /*02d0*/  @P0 LDC R25, c[0x0][0x21c] ;  /* 0x00008700ff190b82 */ /* 0x000ee20000000800 */
[----:B------:R-:W-:Y:S01]  /*02e0*/  UIMAD UR11, UR16, UR13, UR11 ;  /* 0x0000000d100b72a4 */ /* 0x000fe2000f8e020b */
[----:B------:R4:W5:Y:S01]  /*02f0*/  @P1 LDG.E R168, desc[UR14][R4.64] ;  /* 0x0000000e04a81981 */ /* 0x000962000c1e1900 */
[----:B------:R-:W-:Y:S01]  /*0300*/  IMAD R0, R171, R7, R0 ;  /* 0x00000007ab007224 */ /* 0x000fe200078e0200 */
[----:B--2---:R-:W-:Y:S01]  /*0310*/  ISETP.NE.U32.AND P1, PT, R18, RZ, PT ;  /* 0x000000ff1200720c */ /* 0x004fe20003f25070 */
[----:B0-----:R-:W-:Y:S01]  /*0320*/  IMAD R8, R170, R12, RZ ;  /* 0x0000000caa087224 */ /* 0x001fe200078e02ff */
[----:B------:R-:W-:-:S02]  /*0330*/  ISETP.NE.U32.AND P2, PT, R20, RZ, PT ;  /* 0x000000ff1400720c */ /* 0x000fc40003f45070 */
[----:B------:R-:W0:Y:S01]  /*0340*/  LDC.64 R162, c[0x0][0x2f0] ;  /* 0x0000bc00ffa27b82 */ /* 0x000e220000000a00 */
[----:B------:R-:W-:Y:S01]  /*0350*/  UIADD3 UR9, UR9, UR11, URZ ;  /* 0x0000000b09097290 */ /* 0x000fe2000fffe03f */
[----:B------:R-:W-:Y:S02]  /*0360*/  SHF.R.S32.HI R11, RZ, 0x1f, R9 ;  /* 0x0000001fff0b7819 */ /* 0x000fe40000011409 */
[----:B------:R-:W-:Y:S01]  /*0370*/  IADD3 R161, P3, R9, R2, RZ ;  /* 0x0000000209a17210 */ /* 0x000fe20007f7e0ff */
[----:B----4-:R-:W-:-:S03]  /*0380*/  IMAD.WIDE.U32 R4, R171, R12, UR6 ;  /* 0x00000006ab047e25 */ /* 0x010fc6000f8e000c */
[----:B------:R-:W2:Y:S01]  /*0390*/  LDC.64 R26, c[0x0][0x2f8] ;  /* 0x0000be00ff1a7b82 */ /* 0x000ea20000000a00 */
[----:B------:R-:W-:-:S07]  /*03a0*/  ISETP.NE.AND.EX P1, PT, R19, RZ, PT, P1 ;  /* 0x000000ff1300720c */ /* 0x000fce0003f25310 */
[----:B------:R-:W4:Y:S01]  /*03b0*/  LDC.64 R156, c[0x0][0x3b8] ;  /* 0x0000ee00ff9c7b82 */ /* 0x000f220000000a00 */
[----:B------:R-:W-:Y:S01]  /*03c0*/  ISETP.NE.AND.EX P2, PT, R21, RZ, PT, P2 ;  /* 0x000000ff1500720c */ /* 0x000fe20003f45320 */
[----:B------:R-:W-:Y:S01]  /*03d0*/  IMAD R8, R171, R13, R8 ;  /* 0x0000000dab087224 */ /* 0x000fe200078e0208 */
[----:B------:R-:W-:-:S05]  /*03e0*/  IADD3.X R2, R11, R3, R0, P3, !PT ;  /* 0x000000030b027210 */ /* 0x000fca0001ffe400 */
[----:B------:R-:W4:Y:S01]  /*03f0*/  @P0 LDC.64 R16, c[0x0][0x310] ;  /* 0x0000c400ff100b82 */ /* 0x000f220000000a00 */
[----:B------:R-:W-:Y:S01]  /*0400*/  IADD3 R159, P3, R9, R4, RZ ;  /* 0x00000004099f7210 */ /* 0x000fe20007f7e0ff */
[-C--:B------:R-:W-:Y:S02]  /*0410*/  IMAD R10, R170, R14.reuse, RZ ;  /* 0x0000000eaa0a7224 */ /* 0x080fe400078e02ff */
[----:B------:R-:W-:Y:S01]  /*0420*/  IMAD.WIDE.U32 R6, R171, R14, UR8 ;  /* 0x00000008ab067e25 */ /* 0x000fe2000f8e000e */
[----:B------:R-:W-:Y:S02]  /*0430*/  IADD3.X R4, R11, R5, R8, P3, !PT ;  /* 0x000000050b047210 */ /* 0x000fe40001ffe408 */
[----:B------:R-:W-:Y:S01]  /*0440*/  ISETP.GE.AND P3, PT, R23, 0x1, PT ;  /* 0x000000011700780c */ /* 0x000fe20003f66270 */
[----:B------:R-:W-:Y:S01]  /*0450*/  IMAD R10, R171, R15, R10 ;  /* 0x0000000fab0a7224 */ /* 0x000fe200078e020a */
[----:B------:R-:W-:Y:S01]  /*0460*/  IADD3 R9, P4, R9, R6, RZ ;  /* 0x0000000609097210 */ /* 0x000fe20007f9e0ff */
[----:B-1----:R-:W-:Y:S01]  /*0470*/  @P0 IMAD R0, R22, UR16, R171 ;  /* 0x0000001016000c24 */ /* 0x002fe2000f8e02ab */
[----:B------:R-:W-:-:S02]  /*0480*/  CS2R R14, SRZ ;  /* 0x00000000000e7805 */ /* 0x000fc4000001ff00 */
[----:B------:R-:W-:Y:S02]  /*0490*/  CS2R R12, SRZ ;  /* 0x00000000000c7805 */ /* 0x000fe4000001ff00 */
[----:B------:R-:W-:Y:S01]  /*04a0*/  IADD3.X R6, R11, R7, R10, P4, !PT ;  /* 0x000000070b067210 */ /* 0x000fe200027fe40a */
[----:B------:R-:W-:Y:S01]  /*04b0*/  @P0 IMAD R0, R0, R23, RZ ;  /* 0x0000001700000224 */ /* 0x000fe200078e02ff */
[C---:B------:R-:W-:Y:S02]  /*04c0*/  @P1 LEA R14, P4, R171.reuse, R18, 0x2 ;  /* 0x00000012ab0e1211 */ /* 0x040fe400078810ff */
[C---:B------:R-:W-:Y:S01]  /*04d0*/  @P2 LEA R12, P5, R171.reuse, R20, 0x2 ;  /* 0x00000014ab0c2211 */ /* 0x040fe200078a10ff */
[----:B---3--:R-:W-:Y:S01]  /*04e0*/  @P0 IMAD R3, R0, R25, RZ ;  /* 0x0000001900030224 */ /* 0x008fe200078e02ff */
[C-C-:B------:R-:W-:Y:S02]  /*04f0*/  @P1 LEA.HI.X R15, R171.reuse, R19, R170.reuse, 0x2, P4 ;  /* 0x00000013ab0f1211 */ /* 0x140fe400020f14aa */
[----:B------:R-:W-:-:S02]  /*0500*/  @P2 LEA.HI.X R13, R171, R21, R170, 0x2, P5 ;  /* 0x00000015ab0d2211 */ /* 0x000fc400028f14aa */
[----:B0-----:R-:W-:Y:S02]  /*0510*/  LEA R162, P1, R161, R162, 0x1 ;  /* 0x000000a2a1a27211 */ /* 0x001fe400078208ff */
[----:B--2---:R-:W-:Y:S02]  /*0520*/  LEA R160, P2, R159, R26, 0x1 ;  /* 0x0000001a9fa07211 */ /* 0x004fe400078408ff */
[----:B----4-:R-:W-:Y:S01]  /*0530*/  LEA R158, P4, R9, R156, 0x1 ;  /* 0x0000009c099e7211 */ /* 0x010fe200078808ff */
[----:B------:R-:W-:Y:S01]  /*0540*/  HFMA2.MMA R164, -RZ, RZ, 0, 0 ;  /* 0x00000000ffa47435 */ /* 0x000fe200000001ff */
[----:B------:R-:W-:Y:S01]  /*0550*/  @P0 IMAD.WIDE R16, R3, 0x8, R16 ;  /* 0x0000000803100825 */ /* 0x000fe200078e0210 */
[----:B------:R-:W-:Y:S02]  /*0560*/  LEA.HI.X R161, R161, R163, R2, 0x1, P1 ;  /* 0x000000a3a1a17211 */ /* 0x000fe400008f0c02 */
[----:B------:R-:W-:Y:S02]  /*0570*/  @!P0 CS2R R16, SRZ ;  /* 0x0000000000108805 */ /* 0x000fe4000001ff00 */
[----:B------:R-:W-:Y:S01]  /*0580*/  LEA.HI.X R159, R159, R27, R4, 0x1, P2 ;  /* 0x0000001b9f9f7211 */ /* 0x000fe200010f0c04 */
[----:B------:R-:W-:Y:S01]  /*0590*/  IMAD.MOV.U32 R167, RZ, RZ, RZ ;  /* 0x000000ffffa77224 */ /* 0x000fe200078e00ff */
[----:B------:R-:W-:Y:S01]  /*05a0*/  LEA.HI.X R157, R9, R157, R6, 0x1, P4 ;  /* 0x0000009d099d7211 */ /* 0x000fe200020f0c06 */
[----:B------:R-:W-:Y:S06]  /*05b0*/  @!P3 BRA `(.L_x_3406) ;  /* 0x000000540038b947 */ /* 0x000fec0003800000 */
[----:B------:R-:W0:Y:S01]  /*05c0*/  S2R R165, SR_TID.X ;  /* 0x0000000000a57919 */ /* 0x000e220000002100 */
[----:B------:R-:W1:Y:S01]  /*05d0*/  S2UR UR5, SR_CgaCtaId ;  /* 0x00000000000579c3 */ /* 0x000e620000008800 */
[----:B------:R-:W-:Y:S01]  /*05e0*/  UMOV UR4, 0x400 ;  /* 0x0000040000047882 */ /* 0x000fe20000000000 */
[----:B------:R-:W-:Y:S01]  /*05f0*/  IMAD.MOV.U32 R164, RZ, RZ, RZ ;  /* 0x000000ffffa47224 */ /* 0x000fe200078e00ff */
[----:B------:R-:W2:Y:S01]  /*0600*/  S2R R163, SR_LANEID ;  /* 0x0000000000a37919 */ /* 0x000ea20000000000 */
[----:B------:R-:W-:Y:S02]  /*0610*/  MOV R155, RZ ;  /* 0x000000ff009b7202 */ /* 0x000fe40000000f00 */
[----:B------:R-:W-:Y:S01]  /*0620*/  MOV R167, RZ ;  /* 0x000000ff00a77202 */ /* 0x000fe20000000f00 */
[----:B-1----:R-:W-:-:S06]  /*0630*/  ULEA UR4, UR5, UR4, 0x18 ;  /* 0x0000000405047291 */ /* 0x002fcc000f8ec03f */
[----:B------:R-:W-:Y:S02]  /*0640*/  MOV R156, UR4 ;  /* 0x00000004009c7c02 */ /* 0x000fe40008000f00 */
[----:B0-----:R-:W-:-:S04]  /*0650*/  SHF.R.S32.HI R0, RZ, 0x1f, R165 ;  /* 0x0000001fff007819 */ /* 0x001fc800000114a5 */
[----:B------:R-:W-:-:S04]  /*0660*/  LEA.HI R0, R0, R165, RZ, 0x5 ;  /* 0x000000a500007211 */ /* 0x000fc800078f28ff */
[----:B------:R-:W-:-:S05]  /*0670*/  SHF.R.S32.HI R3, RZ, 0x5, R0 ;  /* 0x00000005ff037819 */ /* 0x000fca0000011400 */
[----:B--2---:R-:W-:-:S07]  /*0680*/  IMAD R154, R3, 0x8, R156 ;  /* 0x00000008039a7824 */ /* 0x004fce00078e029c */
.L_x_3424:
[----:B------:R-:W-:Y:S01]  /*0690*/  SHF.L.U32 R0, R165, 0x4, RZ ;  /* 0x00000004a5007819 */ /* 0x000fe200000006ff */
[----:B------:R-:W-:Y:S01]  /*06a0*/  ULDC UR5, c[0x0][0x224] ;  /* 0x0000890000057ab9 */ /* 0x000fe20000000800 */
[----:B------:R-:W-:Y:S01]  /*06b0*/  ULDC UR4, c[0x0][0x218] ;  /* 0x0000860000047ab9 */ /* 0x000fe20000000800 */
[----:B------:R-:W-:Y:S01]  /*06c0*/  IADD3 R153, -R155, UR5, RZ ;  /* 0x000000059b997c10 */ /* 0x000fe2000fffe1ff */
[----:B0-----:R-:W-:Y:S01]  /*06d0*/  IMAD.MOV.U32 R3, RZ, RZ, R161 ;  /* 0x000000ffff037224 */ /* 0x001fe200078e00a1 */
[----:B------:R-:W-:Y:S02]  /*06e0*/  LOP3.LUT R0, R0, 0xfffffe00, RZ, 0xc0, !PT ;  /* 0xfffffe0000007812 */ /* 0x000fe400078ec0ff */
[----:B------:R-:W-:Y:S02]  /*06f0*/  LEA R151, R153, 0xfffffc00, 0xa ;  /* 0xfffffc0099977811 */ /* 0x000fe400078e50ff */
[----:B------:R-:W-:Y:S02]  /*0700*/  LOP3.LUT R152, R0, 0x1f, R165, 0xf8, !PT ;  /* 0x0000001f00987812 */ /* 0x000fe400078ef8a5 */
[----:B------:R-:W-:-:S02]  /*0710*/  IADD3 R55, -R151, UR4, RZ ;  /* 0x0000000497377c10 */ /* 0x000fc4000fffe1ff */
[C---:B------:R-:W-:Y:S02]  /*0720*/  LOP3.LUT R26, R152.reuse, 0x20, RZ, 0xfc, !PT ;  /* 0x00000020981a7812 */ /* 0x040fe400078efcff */
[-C--:B------:R-:W-:Y:S02]  /*0730*/  ISETP.GE.AND P2, PT, R152, R55.reuse, PT ;  /* 0x000000379800720c */ /* 0x080fe40003f46270 */
[----:B------:R-:W-:Y:S02]  /*0740*/  ISETP.GE.AND P1, PT, R26, R55, PT ;  /* 0x000000371a00720c */ /* 0x000fe40003f26270 */
[----:B------:R-:W-:Y:S02]  /*0750*/  MOV R2, R162 ;  /* 0x000000a200027202 */ /* 0x000fe40000000f00 */
[C---:B------:R-:W-:Y:S02]  /*0760*/  LOP3.LUT R27, R152.reuse, 0x40, RZ, 0xfc, !PT ;  /* 0x00000040981b7812 */ /* 0x040fe400078efcff */
[C---:B------:R-:W-:Y:S01]  /*0770*/  LOP3.LUT R28, R152.reuse, 0x60, RZ, 0xfc, !PT ;  /* 0x00000060981c7812 */ /* 0x040fe200078efcff */
[C---:B------:R-:W-:Y:S01]  /*0780*/  IMAD.WIDE R2, R152.reuse, 0x2, R2 ;  /* 0x0000000298027825 */ /* 0x040fe200078e0202 */
[----:B------:R-:W-:Y:S01]  /*0790*/  PRMT R5, RZ, 0x7610, R5 ;  /* 0x00007610ff057816 */ /* 0x000fe20000000005 */
[----:B------:R-:W-:Y:S01]  /*07a0*/  BAR.SYNC.DEFER_BLOCKING 0x0 ;  /* 0x0000000000007b1d */ /* 0x000fe20000010000 */
[----:B------:R-:W-:-:S02]  /*07b0*/  LOP3.LUT R29, R152, 0x80, RZ, 0xfc, !PT ;  /* 0x00000080981d7812 */ /* 0x000fc400078efcff */
[----:B------:R-:W-:Y:S02]  /*07c0*/  PRMT R4, RZ, 0x7610, R4 ;  /* 0x00007610ff047816 */ /* 0x000fe40000000004 */
[C---:B------:R-:W-:Y:S02]  /*07d0*/  LOP3.LUT R30, R152.reuse, 0xa0, RZ, 0xfc, !PT ;  /* 0x000000a0981e7812 */ /* 0x040fe400078efcff */
[C---:B------:R-:W-:Y:S02]  /*07e0*/  LOP3.LUT R31, R152.reuse, 0xc0, RZ, 0xfc, !PT ;  /* 0x000000c0981f7812 */ /* 0x040fe400078efcff */
[-C--:B------:R-:W-:Y:S02]  /*07f0*/  ISETP.GE.AND P0, PT, R27, R55.reuse, PT ;  /* 0x000000371b00720c */ /* 0x080fe40003f06270 */
[----:B------:R-:W-:Y:S02]  /*0800*/  LOP3.LUT R32, R152, 0xe0, RZ, 0xfc, !PT ;  /* 0x000000e098207812 */ /* 0x000fe400078efcff */
[----:B------:R-:W-:-:S02]  /*0810*/  ISETP.GE.AND P4, PT, R28, R55, PT ;  /* 0x000000371c00720c */ /* 0x000fc40003f86270 */
[----:B------:R-:W-:Y:S02]  /*0820*/  LOP3.LUT R33, R152, 0x100, RZ, 0xfc, !PT ;  /* 0x0000010098217812 */ /* 0x000fe400078efcff */
[-C--:B------:R-:W-:Y:S02]  /*0830*/  ISETP.GE.AND P6, PT, R29, R55.reuse, PT ;  /* 0x000000371d00720c */ /* 0x080fe40003fc6270 */
[-C--:B------:R-:W-:Y:S02]  /*0840*/  ISETP.GE.AND P5, PT, R30, R55.reuse, PT ;  /* 0x000000371e00720c */ /* 0x080fe40003fa6270 */
[-C--:B------:R-:W-:Y:S02]  /*0850*/  ISETP.GE.AND P3, PT, R31, R55.reuse, PT ;  /* 0x000000371f00720c */ /* 0x080fe40003f66270 */
[----:B------:R-:W-:Y:S01]  /*0860*/  PRMT R7, RZ, 0x7610, R7 ;  /* 0x00007610ff077816 */ /* 0x000fe20000000007 */
[----:B------:R-:W2:Y:S01]  /*0870*/  @!P2 LDG.E.U16 R5, desc[UR14][R2.64] ;  /* 0x0000000e0205a981 */ /* 0x000ea2000c1e1500 */
[----:B------:R-:W-:-:S02]  /*0880*/  ISETP.GE.AND P2, PT, R32, R55, PT ;  /* 0x000000372000720c */ /* 0x000fc40003f46270 */
[----:B------:R-:W-:Y:S01]  /*0890*/  PRMT R6, RZ, 0x7610, R6 ;  /* 0x00007610ff067816 */ /* 0x000fe20000000006 */
[----:B------:R-:W3:Y:S01]  /*08a0*/  @!P1 LDG.E.U16 R4, desc[UR14][R2.64+0x40] ;  /* 0x0000400e02049981 */ /* 0x000ee2000c1e1500 */
[----:B------:R-:W-:Y:S02]  /*08b0*/  ISETP.GE.AND P1, PT, R33, R55, PT ;  /* 0x000000372100720c */ /* 0x000fe40003f26270 */
[----:B------:R-:W-:Y:S01]  /*08c0*/  PRMT R9, RZ, 0x7610, R9 ;  /* 0x00007610ff097816 */ /* 0x000fe20000000009 */
[----:B------:R-:W4:Y:S01]  /*08d0*/  @!P0 LDG.E.U16 R7, desc[UR14][R2.64+0x80] ;  /* 0x0000800e02078981 */ /* 0x000f22000c1e1500 */
[----:B------:R-:W-:Y:S02]  /*08e0*/  PRMT R8, RZ, 0x7610, R8 ;  /* 0x00007610ff087816 */ /* 0x000fe40000000008 */
[----:B------:R-:W-:Y:S01]  /*08f0*/  LOP3.LUT R34, R152, 0x120, RZ, 0xfc, !PT ;  /* 0x0000012098227812 */ /* 0x000fe200078efcff */
[----:B------:R-:W4:Y:S01]  /*0900*/  @!P4 LDG.E.U16 R6, desc[UR14][R2.64+0xc0] ;  /* 0x0000c00e0206c981 */ /* 0x000f22000c1e1500 */
[----:B------:R-:W-:-:S02]  /*0910*/  PRMT R11, RZ, 0x7610, R11 ;  /* 0x00007610ff0b7816 */ /* 0x000fc4000000000b */
[C---:B------:R-:W-:Y:S01]  /*0920*/  LOP3.LUT R35, R152.reuse, 0x140, RZ, 0xfc, !PT ;  /* 0x0000014098237812 */ /* 0x040fe200078efcff */
[----:B------:R-:W4:Y:S01]  /*0930*/  @!P6 LDG.E.U16 R9, desc[UR14][R2.64+0x100] ;  /* 0x0001000e0209e981 */ /* 0x000f22000c1e1500 */
[----:B------:R-:W-:Y:S02]  /*0940*/  PRMT R10, RZ, 0x7610, R10 ;  /* 0x00007610ff0a7816 */ /* 0x000fe4000000000a */
[C---:B------:R-:W-:Y:S01]  /*0950*/  LOP3.LUT R36, R152.reuse, 0x160, RZ, 0xfc, !PT ;  /* 0x0000016098247812 */ /* 0x040fe200078efcff */
[----:B------:R-:W4:Y:S01]  /*0960*/  @!P5 LDG.E.U16 R8, desc[UR14][R2.64+0x140] ;  /* 0x0001400e0208d981 */ /* 0x000f22000c1e1500 */
[----:B------:R-:W-:Y:S02]  /*0970*/  PRMT R19, RZ, 0x7610, R19 ;  /* 0x00007610ff137816 */ /* 0x000fe40000000013 */
[C---:B------:R-:W-:Y:S01]  /*0980*/  LOP3.LUT R37, R152.reuse, 0x180, RZ, 0xfc, !PT ;  /* 0x0000018098257812 */ /* 0x040fe200078efcff */
[----:B------:R-:W4:Y:S01]  /*0990*/  @!P3 LDG.E.U16 R11, desc[UR14][R2.64+0x180] ;  /* 0x0001800e020bb981 */ /* 0x000f22000c1e1500 */
[----:B------:R-:W-:-:S02]  /*09a0*/  LOP3.LUT R38, R152, 0x1a0, RZ, 0xfc, !PT ;  /* 0x000001a098267812 */ /* 0x000fc400078efcff */
[-C--:B------:R-:W-:Y:S01]  /*09b0*/  ISETP.GE.AND P0, PT, R34, R55.reuse, PT ;  /* 0x000000372200720c */ /* 0x080fe20003f06270 */
[----:B------:R-:W4:Y:S01]  /*09c0*/  @!P2 LDG.E.U16 R10, desc[UR14][R2.64+0x1c0] ;  /* 0x0001c00e020aa981 */ /* 0x000f22000c1e1500 */
[C---:B------:R-:W-:Y:S02]  /*09d0*/  LOP3.LUT R39, R152.reuse, 0x1c0, RZ, 0xfc, !PT ;  /* 0x000001c098277812 */ /* 0x040fe400078efcff */
[-C--:B------:R-:W-:Y:S01]  /*09e0*/  ISETP.GE.AND P4, PT, R35, R55.reuse, PT ;  /* 0x000000372300720c */ /* 0x080fe20003f86270 */
[----:B------:R-:W4:Y:S01]  /*09f0*/  @!P1 LDG.E.U16 R19, desc[UR14][R2.64+0x200] ;  /* 0x0002000e02139981 */ /* 0x000f22000c1e1500 */
[----:B------:R-:W-:Y:S02]  /*0a00*/  LOP3.LUT R40, R152, 0x1e0, RZ, 0xfc, !PT ;  /* 0x000001e098287812 */ /* 0x000fe400078efcff */
[-C--:B------:R-:W-:Y:S02]  /*0a10*/  ISETP.GE.AND P6, PT, R36, R55.reuse, PT ;  /* 0x000000372400720c */ /* 0x080fe40003fc6270 */
[----:B------:R-:W-:-:S02]  /*0a20*/  ISETP.GE.AND P5, PT, R37, R55, PT ;  /* 0x000000372500720c */ /* 0x000fc40003fa6270 */
[-C--:B------:R-:W-:Y:S02]  /*0a30*/  ISETP.GE.AND P3, PT, R38, R55.reuse, PT ;  /* 0x000000372600720c */ /* 0x080fe40003f66270 */
[-C--:B------:R-:W-:Y:S02]  /*0a40*/  ISETP.GE.AND P2, PT, R39, R55.reuse, PT ;  /* 0x000000372700720c */ /* 0x080fe40003f46270 */
[----:B------:R-:W-:Y:S02]  /*0a50*/  ISETP.GE.AND P1, PT, R40, R55, PT ;  /* 0x000000372800720c */ /* 0x000fe40003f26270 */
[----:B------:R-:W-:Y:S02]  /*0a60*/  PRMT R18, RZ, 0x7610, R18 ;  /* 0x00007610ff127816 */ /* 0x000fe40000000012 */
[----:B------:R-:W-:Y:S02]  /*0a70*/  PRMT R21, RZ, 0x7610, R21 ;  /* 0x00007610ff157816 */ /* 0x000fe40000000015 */
[----:B------:R-:W-:-:S02]  /*0a80*/  PRMT R20, RZ, 0x7610, R20 ;  /* 0x00007610ff147816 */ /* 0x000fc40000000014 */
[----:B------:R-:W-:Y:S01]  /*0a90*/  PRMT R23, RZ, 0x7610, R23 ;  /* 0x00007610ff177816 */ /* 0x000fe20000000017 */
[----:B------:R-:W4:Y:S01]  /*0aa0*/  @!P0 LDG.E.U16 R18, desc[UR14][R2.64+0x240] ;  /* 0x0002400e02128981 */ /* 0x000f22000c1e1500 */
[----:B------:R-:W-:Y:S02]  /*0ab0*/  PRMT R22, RZ, 0x7610, R22 ;  /* 0x00007610ff167816 */ /* 0x000fe40000000016 */
[----:B------:R-:W-:Y:S01]  /*0ac0*/  PRMT R25, RZ, 0x7610, R25 ;  /* 0x00007610ff197816 */ /* 0x000fe20000000019 */
[----:B------:R-:W4:Y:S01]  /*0ad0*/  @!P4 LDG.E.U16 R21, desc[UR14][R2.64+0x280] ;  /* 0x0002800e0215c981 */ /* 0x000f22000c1e1500 */
[----:B------:R-:W-:-:S03]  /*0ae0*/  PRMT R24, RZ, 0x7610, R24 ;  /* 0x00007610ff187816 */ /* 0x000fc60000000018 */
[----:B------:R-:W4:Y:S04]  /*0af0*/  @!P6 LDG.E.U16 R20, desc[UR14][R2.64+0x2c0] ;  /* 0x0002c00e0214e981 */ /* 0x000f28000c1e1500 */
[----:B------:R-:W4:Y:S04]  /*0b00*/  @!P5 LDG.E.U16 R23, desc[UR14][R2.64+0x300] ;  /* 0x0003000e0217d981 */ /* 0x000f28000c1e1500 */
[----:B------:R-:W4:Y:S04]  /*0b10*/  @!P3 LDG.E.U16 R22, desc[UR14][R2.64+0x340] ;  /* 0x0003400e0216b981 */ /* 0x000f28000c1e1500 */
[----:B------:R-:W4:Y:S04]  /*0b20*/  @!P2 LDG.E.U16 R25, desc[UR14][R2.64+0x380] ;  /* 0x0003800e0219a981 */ /* 0x000f28000c1e1500 */
[----:B------:R0:W4:Y:S01]  /*0b30*/  @!P1 LDG.E.U16 R24, desc[UR14][R2.64+0x3c0] ;  /* 0x0003c00e02189981 */ /* 0x000122000c1e1500 */
[----:B------:R-:W-:-:S04]  /*0b40*/  IADD3 R41, R0, R163, RZ ;  /* 0x000000a300297210 */ /* 0x000fc80007ffe0ff */
[C---:B------:R-:W-:Y:S01]  /*0b50*/  IADD3 R42, R41.reuse, 0x20, RZ ;  /* 0x00000020292a7810 */ /* 0x040fe20007ffe0ff */
[C---:B------:R-:W-:Y:S01]  /*0b60*/  VIADD R44, R41.reuse, 0x40 ;  /* 0x00000040292c7836 */ /* 0x040fe20000000000 */
[CC--:B------:R-:W-:Y:S01]  /*0b70*/  LEA.HI.SX32 R43, R41.reuse, R41.reuse, 0x1b ;  /* 0x00000029292b7211 */ /* 0x0c0fe200078fdaff */
[C---:B------:R-:W-:Y:S01]  /*0b80*/  VIADD R50, R41.reuse, 0xa0 ;  /* 0x000000a029327836 */ /* 0x040fe20000000000 */
[C---:B------:R-:W-:Y:S02]  /*0b90*/  IADD3 R46, R41.reuse, 0x60, RZ ;  /* 0x00000060292e7810 */ /* 0x040fe40007ffe0ff */
[C---:B------:R-:W-:Y:S02]  /*0ba0*/  IADD3 R48, R41.reuse, 0x80, RZ ;  /* 0x0000008029307810 */ /* 0x040fe40007ffe0ff */
[----:B------:R-:W-:Y:S01]  /*0bb0*/  LEA.HI.SX32 R149, R42, R41, 0x1b ;  /* 0x000000292a957211 */ /* 0x000fe200078fdaff */
[C---:B------:R-:W-:Y:S01]  /*0bc0*/  VIADD R56, R41.reuse, 0x100 ;  /* 0x0000010029387836 */ /* 0x040fe20000000000 */
[----:B------:R-:W-:-:S02]  /*0bd0*/  IADD3 R52, R41, 0xc0, RZ ;  /* 0x000000c029347810 */ /* 0x000fc40007ffe0ff */
[----:B------:R-:W-:Y:S02]  /*0be0*/  IADD3 R54, R41, 0xe0, RZ ;  /* 0x000000e029367810 */ /* 0x000fe40007ffe0ff */
[----:B------:R-:W-:Y:S02]  /*0bf0*/  LEA R150, R43, R156, 0x1 ;  /* 0x0000009c2b967211 */ /* 0x000fe400078e08ff */
[-C--:B0-----:R-:W-:Y:S02]  /*0c00*/  LEA.HI.SX32 R3, R44, R41.reuse, 0x1b ;  /* 0x000000292c037211 */ /* 0x081fe400078fdaff */
[-C--:B------:R-:W-:Y:S02]  /*0c10*/  LEA.HI.SX32 R147, R46, R41.reuse, 0x1b ;  /* 0x000000292e937211 */ /* 0x080fe400078fdaff */
[----:B------:R-:W-:Y:S01]  /*0c20*/  LEA.HI.SX32 R43, R48, R41, 0x1b ;  /* 0x00000029302b7211 */ /* 0x000fe200078fdaff */
[----:B------:R-:W-:Y:S01]  /*0c30*/  IMAD R149, R149, 0x2, R156 ;  /* 0x0000000295957824 */ /* 0x000fe200078e029c */
[C---:B------:R-:W-:Y:S01]  /*0c40*/  IADD3 R2, R41.reuse, 0x120, RZ ;  /* 0x0000012029027810 */ /* 0x040fe20007ffe0ff */
[C---:B------:R-:W-:Y:S01]  /*0c50*/  VIADD R60, R41.reuse, 0x160 ;  /* 0x00000160293c7836 */ /* 0x040fe20000000000 */
[----:B------:R-:W-:-:S02]  /*0c60*/  IADD3 R58, R41, 0x140, RZ ;  /* 0x00000140293a7810 */ /* 0x000fc40007ffe0ff */
        /* <DEDUP_REMOVED lines=14> */
[----:B------:R-:W-:Y:S01]  /*0d50*/  LEA R144, R45, R156, 0x1 ;  /* 0x0000009c2d907211 */ /* 0x000fe200078e08ff */
[----:B------:R-:W-:Y:S01]  /*0d60*/  IMAD R0, R163, 0x10, R0 ;  /* 0x00000010a3007824 */ /* 0x000fe200078e0200 */
[----:B------:R-:W-:-:S02]  /*0d70*/  IADD3 R68, R41, 0x1e0, RZ ;  /* 0x000001e029447810 */ /* 0x000fc40007ffe0ff */
[-C--:B------:R-:W-:Y:S02]  /*0d80*/  LEA.HI.SX32 R139, R60, R41.reuse, 0x1b ;  /* 0x000000293c8b7211 */ /* 0x080fe400078fdaff */
[-C--:B------:R-:W-:Y:S02]  /*0d90*/  LEA.HI.SX32 R51, R62, R41.reuse, 0x1b ;  /* 0x000000293e337211 */ /* 0x080fe400078fdaff */
[-C--:B------:R-:W-:Y:S02]  /*0da0*/  LEA.HI.SX32 R137, R64, R41.reuse, 0x1b ;  /* 0x0000002940897211 */ /* 0x080fe400078fdaff */
[-C--:B------:R-:W-:Y:S01]  /*0db0*/  LEA R142, R47, R156.reuse, 0x1 ;  /* 0x0000009c2f8e7211 */ /* 0x080fe200078e08ff */
[----:B------:R-:W-:Y:S01]  /*0dc0*/  IMAD R140, R49, 0x2, R156 ;  /* 0x00000002318c7824 */ /* 0x000fe200078e029c */
[----:B------:R-:W-:Y:S02]  /*0dd0*/  LEA R141, R141, R156, 0x1 ;  /* 0x0000009c8d8d7211 */ /* 0x000fe400078e08ff */
[----:B------:R-:W-:-:S02]  /*0de0*/  LEA.HI.SX32 R53, R66, R41, 0x1b ;  /* 0x0000002942357211 */ /* 0x000fc400078fdaff */
[----:B------:R-:W-:Y:S02]  /*0df0*/  LEA.HI.SX32 R135, R68, R41, 0x1b ;  /* 0x0000002944877211 */ /* 0x000fe400078fdaff */
[-C--:B------:R-:W-:Y:S01]  /*0e00*/  LEA R139, R139, R156.reuse, 0x1 ;  /* 0x0000009c8b8b7211 */ /* 0x080fe200078e08ff */
[----:B------:R-:W-:Y:S01]  /*0e10*/  IMAD R137, R137, 0x2, R156 ;  /* 0x0000000289897824 */ /* 0x000fe200078e029c */
[-C--:B------:R-:W-:Y:S02]  /*0e20*/  LEA R138, R51, R156.reuse, 0x1 ;  /* 0x0000009c338a7211 */ /* 0x080fe400078e08ff */
[-C--:B------:R-:W-:Y:S02]  /*0e30*/  LEA R136, R53, R156.reuse, 0x1 ;  /* 0x0000009c35887211 */ /* 0x080fe400078e08ff */
[----:B------:R-:W-:Y:S02]  /*0e40*/  LEA R135, R135, R156, 0x1 ;  /* 0x0000009c87877211 */ /* 0x000fe400078e08ff */
[----:B------:R-:W-:-:S02]  /*0e50*/  ISETP.GE.AND P2, PT, R152, R55, PT ;  /* 0x000000379800720c */ /* 0x000fc40003f46270 */
[----:B------:R-:W-:Y:S02]  /*0e60*/  ISETP.GE.AND P1, PT, R26, R55, PT ;  /* 0x000000371a00720c */ /* 0x000fe40003f26270 */
[----:B------:R-:W-:Y:S02]  /*0e70*/  MOV R2, R160 ;  /* 0x000000a000027202 */ /* 0x000fe40000000f00 */
[----:B------:R-:W-:Y:S02]  /*0e80*/  MOV R3, R159 ;  /* 0x0000009f00037202 */ /* 0x000fe40000000f00 */
[-C--:B------:R-:W-:Y:S01]  /*0e90*/  ISETP.GE.AND P0, PT, R27, R55.reuse, PT ;  /* 0x000000371b00720c */ /* 0x080fe20003f06270 */
[----:B------:R-:W-:Y:S01]  /*0ea0*/  IMAD.WIDE R2, R152, 0x2, R2 ;  /* 0x0000000298027825 */ /* 0x000fe200078e0202 */
[-C--:B------:R-:W-:Y:S02]  /*0eb0*/  ISETP.GE.AND P4, PT, R28, R55.reuse, PT ;  /* 0x000000371c00720c */ /* 0x080fe40003f86270 */
[----:B------:R-:W-:-:S02]  /*0ec0*/  ISETP.GE.AND P6, PT, R29, R55, PT ;  /* 0x000000371d00720c */ /* 0x000fc40003fc6270 */
[-C--:B------:R-:W-:Y:S02]  /*0ed0*/  ISETP.GE.AND P5, PT, R30, R55.reuse, PT ;  /* 0x000000371e00720c */ /* 0x080fe40003fa6270 */
[----:B------:R-:W-:Y:S01]  /*0ee0*/  ISETP.GE.AND P3, PT, R31, R55, PT ;  /* 0x000000371f00720c */ /* 0x000fe20003f66270 */
[----:B--2---:R0:W-:Y:S04]  /*0ef0*/  STS.U16 [R150], R5 ;  /* 0x0000000596007388 */ /* 0x0041e80000000400 */
[----:B---3--:R-:W-:Y:S04]  /*0f00*/  STS.U16 [R149+0x40], R4 ;  /* 0x0000400495007388 */ /* 0x008fe80000000400 */
[----:B----4-:R1:W-:Y:S04]  /*0f10*/  STS.U16 [R148+0x80], R7 ;  /* 0x0000800794007388 */ /* 0x0103e80000000400 */
[----:B------:R-:W-:Y:S01]  /*0f20*/  STS.U16 [R147+0xc0], R6 ;  /* 0x0000c00693007388 */ /* 0x000fe20000000400 */
[----:B0-----:R-:W-:-:S03]  /*0f30*/  LEA.HI.SX32 R5, R0, R0, 0x1b ;  /* 0x0000000000057211 */ /* 0x001fc600078fdaff */
[----:B------:R0:W-:Y:S04]  /*0f40*/  STS.U16 [R146+0x100], R9 ;  /* 0x0001000992007388 */ /* 0x0001e80000000400 */
[----:B------:R-:W-:Y:S04]  /*0f50*/  STS.U16 [R145+0x140], R8 ;  /* 0x0001400891007388 */ /* 0x000fe80000000400 */
[----:B------:R2:W-:Y:S04]  /*0f60*/  STS.U16 [R144+0x180], R11 ;  /* 0x0001800b90007388 */ /* 0x0005e80000000400 */
[----:B------:R-:W-:Y:S04]  /*0f70*/  STS.U16 [R143+0x1c0], R10 ;  /* 0x0001c00a8f007388 */ /* 0x000fe80000000400 */
[----:B------:R3:W-:Y:S01]  /*0f80*/  STS.U16 [R142+0x200], R19 ;  /* 0x000200138e007388 */ /* 0x0007e20000000400 */
[----:B------:R-:W-:-:S03]  /*0f90*/  IMAD R134, R5, 0x2, R156 ;  /* 0x0000000205867824 */ /* 0x000fc600078e029c */
[----:B------:R-:W-:Y:S04]  /*0fa0*/  STS.U16 [R141+0x240], R18 ;  /* 0x000240128d007388 */ /* 0x000fe80000000400 */
[----:B------:R4:W-:Y:S04]  /*0fb0*/  STS.U16 [R140+0x280], R21 ;  /* 0x000280158c007388 */ /* 0x0009e80000000400 */
        /* <DEDUP_REMOVED lines=8> */
[----:B------:R-:W-:Y:S04]  /*1040*/  LDS.U16 R132, [R134+0x4] ;  /* 0x0000040086847984 */ /* 0x000fe80000000400 */
[----:B------:R-:W-:Y:S04]  /*1050*/  LDS.U16 R131, [R134+0x6] ;  /* 0x0000060086837984 */ /* 0x000fe80000000400 */
[----:B------:R-:W-:Y:S04]  /*1060*/  LDS.U16 R130, [R134+0x8] ;  /* 0x0000080086827984 */ /* 0x000fe80000000400 */
[----:B------:R-:W-:Y:S04]  /*1070*/  LDS.U16 R129, [R134+0xa] ;  /* 0x00000a0086817984 */ /* 0x000fe80000000400 */
[----:B------:R-:W-:Y:S04]  /*1080*/  LDS.U16 R128, [R134+0xc] ;  /* 0x00000c0086807984 */ /* 0x000fe80000000400 */
[----:B------:R-:W4:Y:S04]  /*1090*/  LDS.U16 R127, [R134+0xe] ;  /* 0x00000e00867f7984 */ /* 0x000f280000000400 */
[----:B------:R-:W4:Y:S04]  /*10a0*/  LDS.U16 R126, [R134+0x10] ;  /* 0x00001000867e7984 */ /* 0x000f280000000400 */
[----:B------:R-:W4:Y:S04]  /*10b0*/  LDS.U16 R125, [R134+0x12] ;  /* 0x00001200867d7984 */ /* 0x000f280000000400 */
[----:B------:R-:W4:Y:S04]  /*10c0*/  LDS.U16 R124, [R134+0x14] ;  /* 0x00001400867c7984 */ /* 0x000f280000000400 */
[----:B------:R-:W4:Y:S04]  /*10d0*/  LDS.U16 R123, [R134+0x16] ;  /* 0x00001600867b7984 */ /* 0x000f280000000400 */
[----:B------:R-:W4:Y:S04]  /*10e0*/  LDS.U16 R122, [R134+0x18] ;  /* 0x00001800867a7984 */ /* 0x000f280000000400 */
[----:B------:R-:W4:Y:S04]  /*10f0*/  LDS.U16 R121, [R134+0x1a] ;  /* 0x00001a0086797984 */ /* 0x000f280000000400 */
[----:B------:R-:W4:Y:S04]  /*1100*/  LDS.U16 R120, [R134+0x1c] ;  /* 0x00001c0086787984 */ /* 0x000f280000000400 */
[----:B------:R-:W4:Y:S01]  /*1110*/  LDS.U16 R119, [R134+0x1e] ;  /* 0x00001e0086777984 */ /* 0x000f220000000400 */
[----:B-1----:R-:W-:Y:S01]  /*1120*/  PRMT R7, RZ, 0x7610, R7 ;  /* 0x00007610ff077816 */ /* 0x002fe20000000007 */
[----:B------:R-:W-:Y:S01]  /*1130*/  BAR.SYNC.DEFER_BLOCKING 0x0 ;  /* 0x0000000000007b1d */ /* 0x000fe20000010000 */
[----:B------:R-:W-:-:S02]  /*1140*/  PRMT R4, RZ, 0x7610, R4 ;  /* 0x00007610ff047816 */ /* 0x000fc40000000004 */
[----:B0-----:R-:W-:Y:S02]  /*1150*/  PRMT R9, RZ, 0x7610, R9 ;  /* 0x00007610ff097816 */ /* 0x001fe40000000009 */
[----:B------:R-:W-:Y:S02]  /*1160*/  PRMT R6, RZ, 0x7610, R6 ;  /* 0x00007610ff067816 */ /* 0x000fe40000000006 */
[----:B--2---:R-:W-:Y:S02]  /*1170*/  PRMT R11, RZ, 0x7610, R11 ;  /* 0x00007610ff0b7816 */ /* 0x004fe4000000000b */
[----:B------:R-:W-:Y:S02]  /*1180*/  PRMT R8, RZ, 0x7610, R8 ;  /* 0x00007610ff087816 */ /* 0x000fe40000000008 */
[----:B---3--:R-:W-:Y:S02]  /*1190*/  PRMT R19, RZ, 0x7610, R19 ;  /* 0x00007610ff137816 */ /* 0x008fe40000000013 */
[----:B------:R-:W-:-:S02]  /*11a0*/  PRMT R10, RZ, 0x7610, R10 ;  /* 0x00007610ff0a7816 */ /* 0x000fc4000000000a */
[----:B----4-:R-:W-:Y:S01]  /*11b0*/  PRMT R21, RZ, 0x7610, R21 ;  /* 0x00007610ff157816 */ /* 0x010fe20000000015 */
[----:B------:R-:W2:Y:S01]  /*11c0*/  @!P2 LDG.E.U16 R7, desc[UR14][R2.64] ;  /* 0x0000000e0207a981 */ /* 0x000ea2000c1e1500 */
[----:B------:R-:W-:-:S03]  /*11d0*/  ISETP.GE.AND P2, PT, R32, R55, PT ;  /* 0x000000372000720c */ /* 0x000fc60003f46270 */
[----:B------:R-:W3:Y:S01]  /*11e0*/  @!P1 LDG.E.U16 R4, desc[UR14][R2.64+0x40] ;  /* 0x0000400e02049981 */ /* 0x000ee2000c1e1500 */
[----:B------:R-:W-:-:S03]  /*11f0*/  ISETP.GE.AND P1, PT, R33, R55, PT ;  /* 0x000000372100720c */ /* 0x000fc60003f26270 */
[----:B------:R-:W4:Y:S01]  /*1200*/  @!P0 LDG.E.U16 R9, desc[UR14][R2.64+0x80] ;  /* 0x0000800e02098981 */ /* 0x000f22000c1e1500 */
        /* <DEDUP_REMOVED lines=12> */
[----:B------:R-:W-:Y:S02]  /*12d0*/  ISETP.GE.AND P1, PT, R40, R55, PT ;  /* 0x000000372800720c */ /* 0x000fe40003f26270 */
[----:B------:R-:W-:Y:S02]  /*12e0*/  PRMT R0, RZ, 0x7610, R0 ;  /* 0x00007610ff007816 */ /* 0x000fe40000000000 */
[----:B------:R-:W-:Y:S02]  /*12f0*/  PRMT R5, RZ, 0x7610, R5 ;  /* 0x00007610ff057816 */ /* 0x000fe40000000005 */
[----:B------:R-:W-:Y:S02]  /*1300*/  PRMT R18, RZ, 0x7610, R18 ;  /* 0x00007610ff127816 */ /* 0x000fe40000000012 */
[----:B------:R-:W-:Y:S01]  /*1310*/  PRMT R23, RZ, 0x7610, R23 ;  /* 0x00007610ff177816 */ /* 0x000fe20000000017 */
[----:B------:R-:W4:Y:S01]  /*1320*/  @!P0 LDG.E.U16 R0, desc[UR14][R2.64+0x240] ;  /* 0x0002400e02008981 */ /* 0x000f22000c1e1500 */
[----:B------:R-:W-:-:S02]  /*1330*/  PRMT R20, RZ, 0x7610, R20 ;  /* 0x00007610ff147816 */ /* 0x000fc40000000014 */
        /* <DEDUP_REMOVED lines=8> */
[----:B------:R-:W-:-:S02]  /*13c0*/  ISETP.GE.AND P1, PT, R26, R55, PT ;  /* 0x000000371a00720c */ /* 0x000fc40003f26270 */
[-C--:B------:R-:W-:Y:S02]  /*13d0*/  ISETP.GE.AND P0, PT, R27, R55.reuse, PT ;  /* 0x000000371b00720c */ /* 0x080fe40003f06270 */
[-C--:B------:R-:W-:Y:S02]  /*13e0*/  ISETP.GE.AND P4, PT, R28, R55.reuse, PT ;  /* 0x000000371c00720c */ /* 0x080fe40003f86270 */
[-C--:B------:R-:W-:Y:S02]  /*13f0*/  ISETP.GE.AND P6, PT, R29, R55.reuse, PT ;  /* 0x000000371d00720c */ /* 0x080fe40003fc6270 */
[-C--:B------:R-:W-:Y:S02]  /*1400*/  ISETP.GE.AND P5, PT, R30, R55.reuse, PT ;  /* 0x000000371e00720c */ /* 0x080fe40003fa6270 */
[-C--:B------:R-:W-:Y:S02]  /*1410*/  ISETP.GE.AND P3, PT, R31, R55.reuse, PT ;  /* 0x000000371f00720c */ /* 0x080fe40003f66270 */
[----:B------:R-:W-:-:S02]  /*1420*/  ISETP.GE.AND P2, PT, R152, R55, PT ;  /* 0x000000379800720c */ /* 0x000fc40003f46270 */
[----:B0-----:R-:W-:Y:S02]  /*1430*/  MOV R2, R158 ;  /* 0x0000009e00027202 */ /* 0x001fe40000000f00 */
[----:B------:R-:W-:Y:S02]  /*1440*/  MOV R3, R157 ;  /* 0x0000009d00037202 */ /* 0x000fe40000000f00 */
[----:B------:R-:W-:Y:S02]  /*1450*/  PRMT R41, RZ, 0x7610, R41 ;  /* 0x00007610ff297816 */ /* 0x000fe40000000029 */
[----:B------:R-:W-:Y:S01]  /*1460*/  PRMT R42, RZ, 0x7610, R42 ;  /* 0x00007610ff2a7816 */ /* 0x000fe2000000002a */
[----:B------:R-:W-:Y:S01]  /*1470*/  IMAD.WIDE R2, R152, 0x2, R2 ;  /* 0x0000000298027825 */ /* 0x000fe200078e0202 */
[----:B--2---:R-:W-:Y:S04]  /*1480*/  STS.U16 [R150], R7 ;  /* 0x0000000796007388 */ /* 0x004fe80000000400 */
[----:B---3--:R-:W-:Y:S04]  /*1490*/  STS.U16 [R149+0x40], R4 ;  /* 0x0000400495007388 */ /* 0x008fe80000000400 */
[----:B----4-:R-:W-:Y:S04]  /*14a0*/  STS.U16 [R148+0x80], R9 ;  /* 0x0000800994007388 */ /* 0x010fe80000000400 */
        /* <DEDUP_REMOVED lines=33> */
[----:B------:R-:W-:Y:S02]  /*16c0*/  PRMT R21, RZ, 0x7610, R21 ;  /* 0x00007610ff157816 */ /* 0x000fe40000000015 */
[----:B--2---:R-:W-:Y:S02]  /*16d0*/  PRMT R18, RZ, 0x7610, R18 ;  /* 0x00007610ff127816 */ /* 0x004fe40000000012 */
[----:B---3--:R-:W-:Y:S02]  /*16e0*/  PRMT R23, RZ, 0x7610, R23 ;  /* 0x00007610ff177816 */ /* 0x008fe40000000017 */
[----:B----4-:R-:W-:Y:S01]  /*16f0*/  PRMT R20, RZ, 0x7610, R20 ;  /* 0x00007610ff147816 */ /* 0x010fe20000000014 */
[----:B------:R-:W2:Y:S01]  /*1700*/  @!P2 LDG.E.U16 R41, desc[UR14][R2.64] ;  /* 0x0000000e0229a981 */ /* 0x000ea2000c1e1500 */
[----:B------:R-:W-:-:S03]  /*1710*/  ISETP.GE.AND P2, PT, R32, R55, PT ;  /* 0x000000372000720c */ /* 0x000fc60003f46270 */
[----:B------:R-:W3:Y:S01]  /*1720*/  @!P1 LDG.E.U16 R42, desc[UR14][R2.64+0x40] ;  /* 0x0000400e022a9981 */ /* 0x000ee2000c1e1500 */
[-C--:B------:R-:W-:Y:S02]  /*1730*/  ISETP.GE.AND P1, PT, R33, R55.reuse, PT ;  /* 0x000000372100720c */ /* 0x080fe40003f26270 */
[----:B------:R-:W-:Y:S01]  /*1740*/  PRMT R33, RZ, 0x7610, R33 ;  /* 0x00007610ff217816 */ /* 0x000fe20000000021 */
        /* <DEDUP_REMOVED lines=27> */
[----:B------:R0:W4:Y:S02]  /*1900*/  @!P1 LDG.E.U16 R36, desc[UR14][R2.64+0x3c0] ;  /* 0x0003c00e02249981 */ /* 0x000124000c1e1500 */
[----:B0-----:R-:W0:Y:S02]  /*1910*/  LDC R2, c[0x0][0x21c] ;  /* 0x00008700ff027b82 */ /* 0x001e240000000800 */
[----:B0-----:R-:W-:-:S02]  /*1920*/  ISETP.GE.AND P0, PT, R2, 0x1, PT ;  /* 0x000000010200780c */ /* 0x001fc40003f06270 */
[----:B------:R-:W-:Y:S02]  /*1930*/  SHF.L.U32 R2, R204, 0x10, RZ ;  /* 0x00000010cc027819 */ /* 0x000fe400000006ff */
        /* <DEDUP_REMOVED lines=9> */
[----:B------:R-:W-:Y:S01]  /*19d0*/  IMAD.MOV.U32 R118, RZ, RZ, RZ ;  /* 0x000000ffff767224 */ /* 0x000fe200078e00ff */
[----:B------:R-:W-:-:S02]  /*19e0*/  CS2R R116, SRZ ;  /* 0x0000000000747805 */ /* 0x000fc4000001ff00 */
[----:B------:R-:W-:Y:S02]  /*19f0*/  CS2R R114, SRZ ;  /* 0x0000000000727805 */ /* 0x000fe4000001ff00 */
[----:B------:R-:W-:Y:S02]  /*1a00*/  CS2R R112, SRZ ;  /* 0x0000000000707805 */ /* 0x000fe4000001ff00 */
[----:B------:R-:W-:Y:S02]  /*1a10*/  CS2R R110, SRZ ;  /* 0x00000000006e7805 */ /* 0x000fe4000001ff00 */
[----:B------:R-:W-:Y:S02]  /*1a20*/  CS2R R108, SRZ ;  /* 0x00000000006c7805 */ /* 0x000fe4000001ff00 */
[----:B------:R-:W-:Y:S02]  /*1a30*/  CS2R R106, SRZ ;  /* 0x00000000006a7805 */ /* 0x000fe4000001ff00 */
[----:B------:R-:W-:Y:S01]  /*1a40*/  CS2R R104, SRZ ;  /* 0x0000000000687805 */ /* 0x000fe2000001ff00 */
[----:B------:R-:W-:Y:S01]  /*1a50*/  IMAD.MOV.U32 R103, RZ, RZ, RZ ;  /* 0x000000ffff677224 */ /* 0x000fe200078e00ff */
        /* <DEDUP_REMOVED lines=21> */
[----:B------:R-:W4:Y:S04]  /*1bb0*/  LDS.U16 R99, [R134+0x8] ;  /* 0x0000080086637984 */ /* 0x000f280000000400 */
[----:B------:R-:W4:Y:S04]  /*1bc0*/  LDS.U16 R98, [R134+0xa] ;  /* 0x00000a0086627984 */ /* 0x000f280000000400 */
[----:B------:R-:W4:Y:S04]  /*1bd0*/  LDS.U16 R97, [R134+0xc] ;  /* 0x00000c0086617984 */ /* 0x000f280000000400 */
[----:B------:R-:W4:Y:S04]  /*1be0*/  LDS.U16 R96, [R134+0xe] ;  /* 0x00000e0086607984 */ /* 0x000f280000000400 */
[----:B------:R-:W4:Y:S04]  /*1bf0*/  LDS.U16 R95, [R134+0x10] ;  /* 0x00001000865f7984 */ /* 0x000f280000000400 */
[----:B------:R-:W4:Y:S04]  /*1c00*/  LDS.U16 R94, [R134+0x12] ;  /* 0x00001200865e7984 */ /* 0x000f280000000400 */
[----:B------:R-:W4:Y:S01]  /*1c10*/  LDS.U16 R93, [R134+0x14] ;  /* 0x00001400865d7984 */ /* 0x000f220000000400 */
[----:B0-----:R-:W-:-:S02]  /*1c20*/  SHF.L.U32 R0, R0, 0x10, RZ ;  /* 0x0000001000007819 */ /* 0x001fc400000006ff */
[----:B------:R-:W-:Y:S01]  /*1c30*/  SHF.L.U32 R37, R133, 0x10, RZ ;  /* 0x0000001085257819 */ /* 0x000fe200000006ff */
[----:B------:R-:W0:Y:S01]  /*1c40*/  LDS.U16 R92, [R134+0x16] ;  /* 0x00001600865c7984 */ /* 0x000e220000000400 */
[----:B-1----:R-:W-:Y:S01]  /*1c50*/  SHF.L.U32 R102, R102, 0x10, RZ ;  /* 0x0000001066667819 */ /* 0x002fe200000006ff */
[----:B------:R-:W-:Y:S01]  /*1c60*/  FFMA.FTZ R167, R0, R2, R167 ;  /* 0x0000000200a77223 */ /* 0x000fe200000100a7 */
[----:B------:R-:W-:Y:S01]  /*1c70*/  IMAD.U32 R32, R132, 0x10000, RZ ;  /* 0x0001000084207824 */ /* 0x000fe200078e00ff */
[----:B--2---:R-:W-:Y:S01]  /*1c80*/  SHF.L.U32 R101, R101, 0x10, RZ ;  /* 0x0000001065657819 */ /* 0x004fe200000006ff */
[----:B------:R-:W1:Y:S01]  /*1c90*/  LDS.U16 R91, [R134+0x18] ;  /* 0x00001800865b7984 */ /* 0x000e620000000400 */
[----:B------:R-:W-:Y:S01]  /*1ca0*/  FFMA.FTZ R18, R102, R37, R167 ;  /* 0x0000002566127223 */ /* 0x000fe200000100a7 */
[----:B------:R-:W-:Y:S02]  /*1cb0*/  SHF.L.U32 R39, R131, 0x10, RZ ;  /* 0x0000001083277819 */ /* 0x000fe400000006ff */
[----:B------:R-:W2:Y:S01]  /*1cc0*/  LDS.U16 R90, [R134+0x1a] ;  /* 0x00001a00865a7984 */ /* 0x000ea20000000400 */
[----:B---3--:R-:W-:Y:S01]  /*1cd0*/  SHF.L.U32 R100, R100, 0x10, RZ ;  /* 0x0000001064647819 */ /* 0x008fe200000006ff */
[----:B------:R-:W-:Y:S01]  /*1ce0*/  FFMA.FTZ R3, R101, R32, R18 ;  /* 0x0000002065037223 */ /* 0x000fe20000010012 */
[----:B----4-:R-:W-:Y:S01]  /*1cf0*/  SHF.L.U32 R99, R99, 0x10, RZ ;  /* 0x0000001063637819 */ /* 0x010fe200000006ff */
[----:B------:R-:W3:Y:S01]  /*1d00*/  LDS.U16 R89, [R134+0x1c] ;  /* 0x00001c0086597984 */ /* 0x000ee20000000400 */
[----:B------:R-:W-:-:S02]  /*1d10*/  IMAD.U32 R34, R130, 0x10000, RZ ;  /* 0x0001000082227824 */ /* 0x000fc400078e00ff */
[----:B------:R-:W-:Y:S01]  /*1d20*/  FFMA.FTZ R18, R100, R39, R3 ;  /* 0x0000002764127223 */ /* 0x000fe20000010003 */
[----:B------:R-:W-:Y:S01]  /*1d30*/  SHF.L.U32 R41, R129, 0x10, RZ ;  /* 0x0000001081297819 */ /* 0x000fe200000006ff */
[----:B------:R-:W4:Y:S01]  /*1d40*/  LDS.U16 R88, [R134+0x1e] ;  /* 0x00001e0086587984 */ /* 0x000f220000000400 */
[----:B------:R-:W-:Y:S01]  /*1d50*/  SHF.L.U32 R98, R98, 0x10, RZ ;  /* 0x0000001062627819 */ /* 0x000fe200000006ff */
        /* <DEDUP_REMOVED lines=12> */
[----:B0-----:R-:W-:-:S03]  /*1e20*/  SHF.L.U32 R92, R92, 0x10, RZ ;  /* 0x000000105c5c7819 */ /* 0x001fc600000006ff */
[----:B------:R-:W-:Y:S01]  /*1e30*/  FFMA.FTZ R3, R93, R40, R18 ;  /* 0x000000285d037223 */ /* 0x000fe20000010012 */
[----:B-1----:R-:W-:-:S03]  /*1e40*/  IMAD.U32 R91, R91, 0x10000, RZ ;  /* 0x000100005b5b7824 */ /* 0x002fc600078e00ff */
[----:B------:R-:W-:Y:S01]  /*1e50*/  FFMA.FTZ R18, R92, R175, R3 ;  /* 0x000000af5c127223 */ /* 0x000fe20000010003 */
[----:B--2---:R-:W-:-:S03]  /*1e60*/  SHF.L.U32 R90, R90, 0x10, RZ ;  /* 0x000000105a5a7819 */ /* 0x004fc600000006ff */
[----:B------:R-:W-:Y:S01]  /*1e70*/  FFMA.FTZ R3, R91, R172, R18 ;  /* 0x000000ac5b037223 */ /* 0x000fe20000010012 */
[----:B---3--:R-:W-:-:S03]  /*1e80*/  SHF.L.U32 R89, R89, 0x10, RZ ;  /* 0x0000001059597819 */ /* 0x008fc600000006ff */
[----:B------:R-:W-:Y:S01]  /*1e90*/  FFMA.FTZ R18, R90, R177, R3 ;  /* 0x000000b15a127223 */ /* 0x000fe20000010003 */
[----:B----4-:R-:W-:-:S03]  /*1ea0*/  IMAD.U32 R88, R88, 0x10000, RZ ;  /* 0x0001000058587824 */ /* 0x010fc600078e00ff */
[----:B------:R-:W-:Y:S01]  /*1eb0*/  FFMA.FTZ R167, R89, R174, R18 ;  /* 0x000000ae59a77223 */ /* 0x000fe20000010012 */
[-C--:B-----5:R-:W-:Y:S01]  /*1ec0*/  FMUL.FTZ R87, R0, R169.reuse ;  /* 0x000000a900577220 */ /* 0x0a0fe20000410000 */
        /* <DEDUP_REMOVED lines=14> */
[C---:B------:R-:W-:Y:S01]  /*1fb0*/  FMUL.FTZ R72, R88.reuse, R169 ;  /* 0x000000a958487220 */ /* 0x040fe20000410000 */
[----:B------:R-:W-:Y:S01]  /*1fc0*/  FFMA.FTZ R167, R88, R179, R167 ;  /* 0x000000b358a77223 */ /* 0x000fe200000100a7 */
[----:B------:R-:W-:Y:S06]  /*1fd0*/  BAR.SYNC.DEFER_BLOCKING 0x0 ;  /* 0x0000000000007b1d */ /* 0x000fec0000010000 */
[----:B------:R-:W-:Y:S05]  /*1fe0*/  @!P0 BRA `(.L_x_3407) ;  /* 0x0000002400748947 */ /* 0x000fea0003800000 */
[----:B------:R-:W-:Y:S01]  /*1ff0*/  IADD3 R70, R153, -0x1, RZ ;  /* 0xffffffff99467810 */ /* 0x000fe20007ffe0ff */
[----:B------:R-:W-:Y:S01]  /*2000*/  IMAD.U32 R55, R28, 0x10000, RZ ;  /* 0x000100001c377824 */ /* 0x000fe200078e00ff */
[----:B------:R-:W-:Y:S01]  /*2010*/  SHF.L.U32 R59, R24, 0x10, RZ ;  /* 0x00000010183b7819 */ /* 0x000fe200000006ff */
[----:B------:R-:W0:Y:S01]  /*2020*/  LDC R68, c[0x0][0x224] ;  /* 0x00008900ff447b82 */ /* 0x000e220000000800 */
[----:B------:R-:W-:Y:S01]  /*2030*/  LEA.HI R3, R70, R70, RZ, 0x1 ;  /* 0x0000004646037211 */ /* 0x000fe200078f08ff */
[----:B------:R-:W-:Y:S01]  /*2040*/  ULDC.64 UR6, c[0x0][0x248] ;  /* 0x0000920000067ab9 */ /* 0x000fe20000000a00 */
[----:B------:R-:W-:Y:S01]  /*2050*/  SHF.L.U32 R57, R26, 0x10, RZ ;  /* 0x000000101a397819 */ /* 0x000fe200000006ff */
[----:B------:R-:W-:Y:S01]  /*2060*/  ULDC.64 UR4, c[0x0][0x230] ;  /* 0x00008c0000047ab9 */ /* 0x000fe20000000a00 */
[----:B------:R-:W-:Y:S01]  /*2070*/  LOP3.LUT R3, R3, 0xfffffe, RZ, 0xc0, !PT ;  /* 0x00fffffe03037812 */ /* 0x000fe200078ec0ff */
[----:B------:R-:W-:Y:S01]  /*2080*/  ULDC.64 UR8, c[0x0][0x268] ;  /* 0x00009a0000087ab9 */ /* 0x000fe20000000a00 */
[----:B------:R-:W-:Y:S01]  /*2090*/  SHF.L.U32 R33, R27, 0x10, RZ ;  /* 0x000000101b217819 */ /* 0x000fe200000006ff */
[----:B------:R-:W-:Y:S01]  /*20a0*/  IMAD R22, R170, UR6, RZ ;  /* 0x00000006aa167c24 */ /* 0x000fe2000f8e02ff */
[----:B------:R-:W-:Y:S01]  /*20b0*/  IADD3 R70, R70, -R3, RZ ;  /* 0x8000000346467210 */ /* 0x000fe20007ffe0ff */
[----:B------:R-:W-:Y:S01]  /*20c0*/  IMAD.U32 R3, R25, 0x10000, RZ ;  /* 0x0001000019037824 */ /* 0x000fe200078e00ff */
[----:B------:R-:W-:Y:S01]  /*20d0*/  SHF.L.U32 R35, R29, 0x10, RZ ;  /* 0x000000101d237819 */ /* 0x000fe200000006ff */
[----:B------:R-:W1:Y:S01]  /*20e0*/  LDC.64 R24, c[0x0][0x2e0] ;  /* 0x0000b800ff187b82 */ /* 0x000e620000000a00 */
[----:B------:R-:W-:Y:S01]  /*20f0*/  ISETP.NE.AND P0, PT, R165, RZ, PT ;  /* 0x000000ffa500720c */ /* 0x000fe20003f05270 */
[----:B------:R-:W-:Y:S01]  /*2100*/  IMAD.U32 R67, R4, 0x10000, RZ ;  /* 0x0001000004437824 */ /* 0x000fe200078e00ff */
[----:B------:R-:W-:Y:S01]  /*2110*/  SHF.L.U32 R9, R9, 0x10, RZ ;  /* 0x0000001009097819 */ /* 0x000fe200000006ff */
[C---:B------:R-:W-:Y:S01]  /*2120*/  IMAD R20, R170.reuse, UR4, RZ ;  /* 0x00000004aa147c24 */ /* 0x040fe2000f8e02ff */
[----:B------:R-:W-:Y:S01]  /*2130*/  SHF.L.U32 R11, R11, 0x10, RZ ;  /* 0x000000100b0b7819 */ /* 0x000fe200000006ff */
[----:B------:R-:W-:Y:S01]  /*2140*/  IMAD R42, R170, UR8, RZ ;  /* 0x00000008aa2a7c24 */ /* 0x000fe2000f8e02ff */
[----:B------:R-:W-:Y:S01]  /*2150*/  SHF.L.U32 R5, R5, 0x10, RZ ;  /* 0x0000001005057819 */ /* 0x000fe200000006ff */
[----:B------:R-:W2:Y:S01]  /*2160*/  LDC.64 R26, c[0x0][0x2d8] ;  /* 0x0000b600ff1a7b82 */ /* 0x000ea20000000a00 */
[----:B------:R-:W-:Y:S01]  /*2170*/  SHF.L.U32 R65, R6, 0x10, RZ ;  /* 0x0000001006417819 */ /* 0x000fe200000006ff */
[----:B------:R-:W-:Y:S01]  /*2180*/  IMAD.U32 R7, R7, 0x10000, RZ ;  /* 0x0001000007077824 */ /* 0x000fe200078e00ff */
[----:B------:R-:W-:Y:S01]  /*2190*/  SHF.L.U32 R63, R8, 0x10, RZ ;  /* 0x00000010083f7819 */ /* 0x000fe200000006ff */
[----:B------:R-:W-:Y:S01]  /*21a0*/  IMAD.U32 R61, R10, 0x10000, RZ ;  /* 0x000100000a3d7824 */ /* 0x000fe200078e00ff */
[----:B------:R-:W-:Y:S01]  /*21b0*/  SHF.L.U32 R53, R30, 0x10, RZ ;  /* 0x000000101e357819 */ /* 0x000fe200000006ff */
[----:B------:R-:W-:Y:S01]  /*21c0*/  IMAD.U32 R31, R31, 0x10000, RZ ;  /* 0x000100001f1f7824 */ /* 0x000fe200078e00ff */
[----:B------:R-:W-:Y:S01]  /*21d0*/  P2R R4, PR, RZ, 0x1 ;  /* 0x00000001ff047803 */ /* 0x000fe20000000000 */
[----:B------:R-:W3:Y:S01]  /*21e0*/  LDC.64 R28, c[0x0][0x2d0] ;  /* 0x0000b400ff1c7b82 */ /* 0x000ee20000000a00 */
[----:B------:R-:W-:Y:S01]  /*21f0*/  LEA.HI R4, R153, R153, RZ, 0x1 ;  /* 0x0000009999047211 */ /* 0x000fe200078f08ff */
[----:B------:R-:W-:-:S02]  /*2200*/  IMAD R183, R171, UR7, R22 ;  /* 0x00000007abb77c24 */ /* 0x000fc4000f8e0216 */
[--C-:B------:R-:W-:Y:S01]  /*2210*/  FADD.FTZ R62, R9, R168.reuse ;  /* 0x000000a8093e7221 */ /* 0x100fe20000010000 */
[----:B------:R-:W-:Y:S01]  /*2220*/  FADD.FTZ R60, R11, R168 ;  /* 0x000000a80b3c7221 */ /* 0x000fe20000010000 */
[----:B------:R-:W-:-:S04]  /*2230*/  IMAD.WIDE.U32 R18, R171, UR4, RZ ;  /* 0x00000004ab127c25 */ /* 0x000fc8000f8e00ff */
[--C-:B------:R-:W-:Y:S01]  /*2240*/  FADD.FTZ R66, R5, R168.reuse ;  /* 0x000000a805427221 */ /* 0x100fe20000010000 */
[--C-:B------:R-:W-:Y:S01]  /*2250*/  FADD.FTZ R65, R65, R168.reuse ;  /* 0x000000a841417221 */ /* 0x100fe20000010000 */
[----:B------:R-:W-:Y:S01]  /*2260*/  FADD.FTZ R64, R7, R168 ;  /* 0x000000a807407221 */ /* 0x000fe20000010000 */
[----:B------:R-:W-:Y:S02]  /*2270*/  IMAD R181, R171, UR5, R20 ;  /* 0x00000005abb57c24 */ /* 0x000fe4000f8e0214 */
        /* <DEDUP_REMOVED lines=10> */
[--C-:B------:R-:W-:Y:S01]  /*2320*/  FADD.FTZ R55, R55, R168.reuse ;  /* 0x000000a837377221 */ /* 0x100fe20000010000 */
[--C-:B------:R-:W-:Y:S01]  /*2330*/  FADD.FTZ R54, R35, R168.reuse ;  /* 0x000000a823367221 */ /* 0x100fe20000010000 */
[--C-:B------:R-:W-:Y:S01]  /*2340*/  FADD.FTZ R53, R53, R168.reuse ;  /* 0x000000a835357221 */ /* 0x100fe20000010000 */
[----:B------:R-:W-:Y:S01]  /*2350*/  FADD.FTZ R52, R31, R168 ;  /* 0x000000a81f347221 */ /* 0x000fe20000010000 */
[----:B------:R-:W-:Y:S01]  /*2360*/  LOP3.LUT R4, R4, 0xfffffe, RZ, 0xc0, !PT ;  /* 0x00fffffe04047812 */ /* 0x000fe200078ec0ff */
[----:B------:R-:W-:Y:S01]  /*2370*/  HFMA2.MMA R71, -RZ, RZ, 0, 0 ;  /* 0x00000000ff477435 */ /* 0x000fe200000001ff */
        /* <DEDUP_REMOVED lines=10> */
[----:B------:R-:W-:-:S02]  /*2420*/  VIADD R69, R165, 0x200 ;  /* 0x00000200a5457836 */ /* 0x000fc40000000000 */
[----:B------:R-:W-:Y:S01]  /*2430*/  FMUL.FTZ R51, R67, R2 ;  /* 0x0000000243337220 */ /* 0x000fe20000410000 */
[----:B------:R-:W-:Y:S01]  /*2440*/  FMUL.FTZ R42, R58, R173 ;  /* 0x000000ad3a2a7220 */ /* 0x000fe20000410000 */
[----:B------:R-:W-:Y:S01]  /*2450*/  FMUL.FTZ R40, R56, R175 ;  /* 0x000000af38287220 */ /* 0x000fe20000410000 */
[----:B------:R-:W-:Y:S01]  /*2460*/  FMUL.FTZ R39, R55, R172 ;  /* 0x000000ac37277220 */ /* 0x000fe20000410000 */
[----:B------:R-:W-:Y:S01]  /*2470*/  FMUL.FTZ R38, R54, R177 ;  /* 0x000000b136267220 */ /* 0x000fe20000410000 */
[----:B------:R-:W-:Y:S01]  /*2480*/  FMUL.FTZ R36, R53, R174 ;  /* 0x000000ae35247220 */ /* 0x000fe20000410000 */
[----:B------:R-:W-:Y:S01]  /*2490*/  FMUL.FTZ R34, R52, R179 ;  /* 0x000000b334227220 */ /* 0x000fe20000410000 */
[----:B------:R-:W-:Y:S01]  /*24a0*/  IADD3 R32, R153, -R4, RZ ;  /* 0x8000000499207210 */ /* 0x000fe20007ffe0ff */
[----:B------:R-:W-:Y:S01]  /*24b0*/  IMAD.IADD R35, R21, 0x1, R183 ;  /* 0x0000000115237824 */ /* 0x000fe200078e02b7 */
[----:B------:R-:W-:Y:S01]  /*24c0*/  IADD3 R37, R19, R181, RZ ;  /* 0x000000b513257210 */ /* 0x000fe20007ffe0ff */
[----:B------:R-:W-:Y:S01]  /*24d0*/  ULDC UR12, c[0x0][0x224] ;  /* 0x00008900000c7ab9 */ /* 0x000fe20000000800 */
[----:B------:R-:W-:Y:S01]  /*24e0*/  IADD3 R33, R23, R185, RZ ;  /* 0x000000b917217210 */ /* 0x000fe20007ffe0ff */
[----:B------:R-:W-:Y:S01]  /*24f0*/  ULDC UR13, c[0x0][0x21c] ;  /* 0x00008700000d7ab9 */ /* 0x000fe20000000800 */
[----:B------:R-:W-:Y:S01]  /*2500*/  ULDC.64 UR10, c[0x0][0x270] ;  /* 0x00009c00000a7ab9 */ /* 0x000fe20000000a00 */
[----:B------:R-:W-:Y:S01]  /*2510*/  ULDC.64 UR8, c[0x0][0x250] ;  /* 0x0000940000087ab9 */ /* 0x000fe20000000a00 */
[----:B0123--:R-:W-:-:S05]  /*2520*/  ULDC.64 UR6, c[0x0][0x238] ;  /* 0x00008e0000067ab9 */ /* 0x00ffca0000000a00 */
.L_x_3419:
[----:B-1----:R-:W-:Y:S01]  /*2530*/  SHF.R.S32.HI R8, RZ, 0x1f, R71 ;  /* 0x0000001fff087819 */ /* 0x002fe20000011447 */
[----:B------:R-:W-:Y:S01]  /*2540*/  IMAD.MOV.U32 R3, RZ, RZ, R37 ;  /* 0x000000ffff037224 */ /* 0x000fe200078e0025 */
[----:B------:R-:W-:-:S03]  /*2550*/  MOV R2, R18 ;  /* 0x0000001200027202 */ /* 0x000fc60000000f00 */
[----:B0-----:R-:W-:Y:S02]  /*2560*/  IMAD R4, R8, UR6, RZ ;  /* 0x0000000608047c24 */ /* 0x001fe4000f8e02ff */
[----:B------:R-:W-:-:S04]  /*2570*/  IMAD.WIDE.U32 R2, R71, UR6, R2 ;  /* 0x0000000647027c25 */ /* 0x000fc8000f8e0002 */
[----:B------:R-:W-:Y:S01]  /*2580*/  IMAD R5, R71, UR7, R4 ;  /* 0x0000000747057c24 */ /* 0x000fe2000f8e0204 */
[----:B------:R-:W-:-:S04]  /*2590*/  LEA R6, P0, R2, R28, 0x2 ;  /* 0x0000001c02067211 */ /* 0x000fc800078010ff */
[----:B------:R-:W-:-:S04]  /*25a0*/  IADD3 R3, R3, R5, RZ ;  /* 0x0000000503037210 */ /* 0x000fc80007ffe0ff */
[----:B------:R-:W-:-:S05]  /*25b0*/  LEA.HI.X R7, R2, R29, R3, 0x2, P0 ;  /* 0x0000001d02077211 */ /* 0x000fca00000f1403 */
[----:B------:R0:W2:Y:S01]  /*25c0*/  LDG.E R172, desc[UR14][R6.64] ;  /* 0x0000000e06ac7981 */ /* 0x0000a2000c1e1900 */
[----:B------:R-:W-:Y:S01]  /*25d0*/  MOV R2, R20 ;  /* 0x0000001400027202 */ /* 0x000fe20000000f00 */
[C---:B------:R-:W-:Y:S01]  /*25e0*/  IMAD R10, R8.reuse, UR8, RZ ;  /* 0x00000008080a7c24 */ /* 0x040fe2000f8e02ff */
[----:B------:R-:W-:Y:S01]  /*25f0*/  MOV R4, R22 ;  /* 0x0000001600047202 */ /* 0x000fe20000000f00 */
[----:B------:R-:W-:Y:S01]  /*2600*/  IMAD.MOV.U32 R3, RZ, RZ, R35 ;  /* 0x000000ffff037224 */ /* 0x000fe200078e0023 */
[----:B------:R-:W-:Y:S01]  /*2610*/  MOV R5, R33 ;  /* 0x0000002100057202 */ /* 0x000fe20000000f00 */
[----:B------:R-:W-:Y:S01]  /*2620*/  IMAD R8, R8, UR10, RZ ;  /* 0x0000000a08087c24 */ /* 0x000fe2000f8e02ff */
[----:B------:R-:W-:Y:S01]  /*2630*/  LOP3.LUT P0, RZ, R165, 0x1f, RZ, 0xc0, !PT ;  /* 0x0000001fa5ff7812 */ /* 0x000fe2000780c0ff */
[----:B------:R-:W-:Y:S01]  /*2640*/  IMAD.WIDE.U32 R2, R71, UR8, R2 ;  /* 0x0000000847027c25 */ /* 0x000fe2000f8e0002 */
[----:B------:R-:W-:Y:S02]  /*2650*/  ISETP.NE.AND P4, PT, R165, RZ, PT ;  /* 0x000000ffa500720c */ /* 0x000fe40003f85270 */
[----:B------:R-:W-:Y:S01]  /*2660*/  ISETP.LT.OR P1, PT, R153, 0x2, P0 ;  /* 0x000000029900780c */ /* 0x000fe20000721670 */
[C---:B------:R-:W-:Y:S01]  /*2670*/  IMAD R9, R71.reuse, UR9, R10 ;  /* 0x0000000947097c24 */ /* 0x040fe2000f8e020a */
[----:B0-----:R-:W-:Y:S01]  /*2680*/  LEA R6, P2, R2, R26, 0x2 ;  /* 0x0000001a02067211 */ /* 0x001fe200078410ff */
[----:B------:R-:W-:-:S04]  /*2690*/  IMAD.WIDE.U32 R4, R71, UR10, R4 ;  /* 0x0000000a47047c25 */ /* 0x000fc8000f8e0004 */
[----:B------:R-:W-:Y:S01]  /*26a0*/  IMAD R11, R71, UR11, R8 ;  /* 0x0000000b470b7c24 */ /* 0x000fe2000f8e0208 */
[----:B------:R-:W-:Y:S01]  /*26b0*/  LEA R10, P3, R4, R24, 0x2 ;  /* 0x00000018040a7211 */ /* 0x000fe200078610ff */
[----:B------:R-:W-:-:S03]  /*26c0*/  IMAD.IADD R7, R3, 0x1, R9 ;  /* 0x0000000103077824 */ /* 0x000fc600078e0209 */
[----:B------:R-:W-:Y:S01]  /*26d0*/  IADD3 R3, R5, R11, RZ ;  /* 0x0000000b05037210 */ /* 0x000fe20007ffe0ff */
[----:B------:R-:W0:Y:S01]  /*26e0*/  @!P1 LDC R173, c[0x0][0x21c] ;  /* 0x00008700ffad9b82 */ /* 0x000e220000000800 */
[----:B------:R-:W-:Y:S02]  /*26f0*/  LEA.HI.X R7, R2, R27, R7, 0x2, P2 ;  /* 0x0000001b02077211 */ /* 0x000fe400010f1407 */
[----:B------:R-:W-:Y:S01]  /*2700*/  LEA.HI.X R11, R4, R25, R3, 0x2, P3 ;  /* 0x00000019040b7211 */ /* 0x000fe200018f1403 */
[----:B------:R-:W-:Y:S01]  /*2710*/  @!P1 VIADD R4, R153, 0xfffffffe ;  /* 0xfffffffe99049836 */ /* 0x000fe20000000000 */
[----:B------:R-:W-:Y:S01]  /*2720*/  LEA R2, R70, R71, 0x8 ;  /* 0x0000004746027211 */ /* 0x000fe200078e40ff */
[----:B------:R-:W3:Y:S04]  /*2730*/  LDG.E R6, desc[UR14][R6.64] ;  /* 0x0000000e06067981 */ /* 0x000ee8000c1e1900 */
[----:B------:R-:W3:Y:S01]  /*2740*/  LDG.E R11, desc[UR14][R10.64] ;  /* 0x0000000e0a0b7981 */ /* 0x000ee2000c1e1900 */
[----:B------:R-:W-:-:S04]  /*2750*/  SEL R3, R2, R69, !P4 ;  /* 0x0000004502037207 */ /* 0x000fc80006000000 */
[----:B------:R-:W-:Y:S01]  /*2760*/  LEA R5, R3, R156, 0x2 ;  /* 0x0000009c03057211 */ /* 0x000fe200078e10ff */
[----:B------:R-:W-:Y:S01]  /*2770*/  IMAD.MOV.U32 R8, RZ, RZ, 0x3f800000 ;  /* 0x3f800000ff087424 */ /* 0x000fe200078e00ff */
[----:B------:R-:W-:Y:S01]  /*2780*/  MOV R9, RZ ;  /* 0x000000ff00097202 */ /* 0x000fe20000000f00 */
[----:B0-----:R-:W-:-:S04]  /*2790*/  @!P1 IMAD R173, R4, R173, R71 ;  /* 0x000000ad04ad9224 */ /* 0x001fc800078e0247 */
[----:B------:R-:W-:Y:S01]  /*27a0*/  @!P1 IMAD.WIDE R2, R173, 0x8, R16 ;  /* 0x00000008ad029825 */ /* 0x000fe200078e0210 */
[----:B------:R-:W-:Y:S01]  /*27b0*/  BSSY B0, `(.L_x_3408) ;  /* 0x000004e000007945 */ /* 0x000fe20003800000 */
[----:B------:R-:W-:Y:S02]  /*27c0*/  LEA R212, R165, R156, 0x3 ;  /* 0x0000009ca5d47211 */ /* 0x000fe400078e18ff */
[----:B--2---:R-:W-:-:S04]  /*27d0*/  FMUL.FTZ R31, R172, 1.4426950216293334961 ;  /* 0x3fb8aa3bac1f7820 */ /* 0x004fc80000410000 */
[----:B------:R-:W-:-:S06]  /*27e0*/  FMUL.FTZ R30, R67, R31 ;  /* 0x0000001f431e7220 */ /* 0x000fcc0000410000 */
[----:B------:R-:W0:Y:S01]  /*27f0*/  MUFU.EX2 R30, R30 ;  /* 0x0000001e001e7308 */ /* 0x000e220000000800 */
[-C--:B------:R-:W-:Y:S01]  /*2800*/  FMUL.FTZ R185, R66, R31.reuse ;  /* 0x0000001f42b97220 */ /* 0x080fe20000410000 */
[-C--:B------:R-:W-:Y:S01]  /*2810*/  FMUL.FTZ R186, R65, R31.reuse ;  /* 0x0000001f41ba7220 */ /* 0x080fe20000410000 */
[----:B------:R-:W-:-:S05]  /*2820*/  FMUL.FTZ R187, R64, R31 ;  /* 0x0000001f40bb7220 */ /* 0x000fca0000410000 */
[----:B------:R-:W1:Y:S01]  /*2830*/  MUFU.EX2 R185, R185 ;  /* 0x000000b900b97308 */ /* 0x000e620000000800 */
[----:B0-----:R0:W-:Y:S01]  /*2840*/  STS [R5+0xc90], R30 ;  /* 0x000c901e05007388 */ /* 0x0011e20000000800 */
[----:B------:R-:W-:Y:S01]  /*2850*/  BAR.SYNC.DEFER_BLOCKING 0x0 ;  /* 0x0000000000007b1d */ /* 0x000fe20000010000 */
[----:B------:R-:W-:-:S05]  /*2860*/  FMUL.FTZ R188, R63, R31 ;  /* 0x0000001f3fbc7220 */ /* 0x000fca0000410000 */
[----:B------:R-:W2:Y:S01]  /*2870*/  MUFU.EX2 R186, R186 ;  /* 0x000000ba00ba7308 */ /* 0x000ea20000000800 */
[-C--:B------:R-:W-:Y:S01]  /*2880*/  FMUL.FTZ R189, R62, R31.reuse ;  /* 0x0000001f3ebd7220 */ /* 0x080fe20000410000 */
[----:B------:R-:W-:-:S06]  /*2890*/  FMUL.FTZ R190, R61, R31 ;  /* 0x0000001f3dbe7220 */ /* 0x000fcc0000410000 */
[----:B------:R-:W4:Y:S01]  /*28a0*/  MUFU.EX2 R187, R187 ;  /* 0x000000bb00bb7308 */ /* 0x000f220000000800 */
[----:B------:R-:W-:-:S07]  /*28b0*/  FMUL.FTZ R191, R60, R31 ;  /* 0x0000001f3cbf7220 */ /* 0x000fce0000410000 */
[----:B------:R-:W3:Y:S01]  /*28c0*/  MUFU.EX2 R188, R188 ;  /* 0x000000bc00bc7308 */ /* 0x000ee20000000800 */
[----:B------:R1:W5:Y:S01]  /*28d0*/  @!P1 LDG.E.64 R8, desc[UR14][R2.64] ;  /* 0x0000000e02089981 */ /* 0x000362000c1e1b00 */
[----:B------:R-:W-:-:S06]  /*28e0*/  ISETP.NE.AND P1, PT, R165, 0x3f, PT ;  /* 0x0000003fa500780c */ /* 0x000fcc0003f25270 */
[----:B------:R-:W0:Y:S01]  /*28f0*/  MUFU.EX2 R189, R189 ;  /* 0x000000bd00bd7308 */ /* 0x000e220000000800 */
[-C--:B-1----:R-:W-:Y:S01]  /*2900*/  FMUL.FTZ R3, R30, R185.reuse ;  /* 0x000000b91e037220 */ /* 0x082fe20000410000 */
[----:B------:R-:W-:Y:S01]  /*2910*/  FFMA.FTZ R2, R51, R185, R50 ;  /* 0x000000b933027223 */ /* 0x000fe20000010032 */
[----:B------:R-:W-:-:S05]  /*2920*/  FMUL.FTZ R192, R59, R31 ;  /* 0x0000001f3bc07220 */ /* 0x000fca0000410000 */
[----:B------:R-:W1:Y:S01]  /*2930*/  MUFU.EX2 R190, R190 ;  /* 0x000000be00be7308 */ /* 0x000e620000000800 */
[C---:B--2---:R-:W-:Y:S01]  /*2940*/  FMUL.FTZ R4, R186.reuse, R3 ;  /* 0x00000003ba047220 */ /* 0x044fe20000410000 */
[----:B------:R-:W-:Y:S01]  /*2950*/  FFMA.FTZ R2, R186, R2, R49 ;  /* 0x00000002ba027223 */ /* 0x000fe20000010031 */
[----:B------:R-:W-:Y:S02]  /*2960*/  FMUL.FTZ R193, R58, R31 ;  /* 0x0000001f3ac17220 */ /* 0x000fe40000410000 */
[C---:B----4-:R-:W-:Y:S01]  /*2970*/  FMUL.FTZ R3, R187.reuse, R4 ;  /* 0x00000004bb037220 */ /* 0x050fe20000410000 */
[----:B------:R-:W-:Y:S02]  /*2980*/  FFMA.FTZ R2, R187, R2, R48 ;  /* 0x00000002bb027223 */ /* 0x000fe40000010030 */
[----:B------:R-:W2:Y:S01]  /*2990*/  MUFU.EX2 R191, R191 ;  /* 0x000000bf00bf7308 */ /* 0x000ea20000000800 */
[C---:B---3--:R-:W-:Y:S01]  /*29a0*/  FMUL.FTZ R4, R188.reuse, R3 ;  /* 0x00000003bc047220 */ /* 0x048fe20000410000 */
[----:B------:R-:W-:Y:S01]  /*29b0*/  FFMA.FTZ R2, R188, R2, R47 ;  /* 0x00000002bc027223 */ /* 0x000fe2000001002f */
[----:B------:R-:W-:Y:S01]  /*29c0*/  FMUL.FTZ R194, R57, R31 ;  /* 0x0000001f39c27220 */ /* 0x000fe20000410000 */
[----:B------:R-:W-:-:S04]  /*29d0*/  @P1 LEA R208, R165, R156, 0x2 ;  /* 0x0000009ca5d01211 */ /* 0x000fc800078e10ff */
[----:B------:R-:W3:Y:S01]  /*29e0*/  MUFU.EX2 R192, R192 ;  /* 0x000000c000c07308 */ /* 0x000ee20000000800 */
[C---:B0-----:R-:W-:Y:S01]  /*29f0*/  FMUL.FTZ R3, R189.reuse, R4 ;  /* 0x00000004bd037220 */ /* 0x041fe20000410000 */
[----:B------:R-:W-:Y:S01]  /*2a00*/  FFMA.FTZ R2, R189, R2, R46 ;  /* 0x00000002bd027223 */ /* 0x000fe2000001002e */
[----:B------:R-:W-:Y:S01]  /*2a10*/  FMUL.FTZ R195, R56, R31 ;  /* 0x0000001f38c37220 */ /* 0x000fe20000410000 */
[----:B------:R-:W0:Y:S04]  /*2a20*/  @P1 LDS R208, [R208+0x1494] ;  /* 0x00149400d0d01984 */ /* 0x000e280000000800 */
[----:B------:R-:W4:Y:S01]  /*2a30*/  MUFU.EX2 R193, R193 ;  /* 0x000000c100c17308 */ /* 0x000f220000000800 */
[C---:B-1----:R-:W-:Y:S01]  /*2a40*/  FMUL.FTZ R4, R190.reuse, R3 ;  /* 0x00000003be047220 */ /* 0x042fe20000410000 */
[----:B------:R-:W-:Y:S01]  /*2a50*/  FFMA.FTZ R2, R190, R2, R45 ;  /* 0x00000002be027223 */ /* 0x000fe2000001002d */
[----:B------:R-:W-:-:S05]  /*2a60*/  FMUL.FTZ R196, R55, R31 ;  /* 0x0000001f37c47220 */ /* 0x000fca0000410000 */
[----:B------:R-:W1:Y:S01]  /*2a70*/  MUFU.EX2 R194, R194 ;  /* 0x000000c200c27308 */ /* 0x000e620000000800 */
[C---:B--2---:R-:W-:Y:S01]  /*2a80*/  FMUL.FTZ R3, R191.reuse, R4 ;  /* 0x00000004bf037220 */ /* 0x044fe20000410000 */
[----:B------:R-:W-:Y:S01]  /*2a90*/  FFMA.FTZ R2, R191, R2, R44 ;  /* 0x00000002bf027223 */ /* 0x000fe2000001002c */
[----:B------:R-:W-:-:S05]  /*2aa0*/  FMUL.FTZ R197, R54, R31 ;  /* 0x0000001f36c57220 */ /* 0x000fca0000410000 */
[----:B------:R-:W2:Y:S01]  /*2ab0*/  MUFU.EX2 R195, R195 ;  /* 0x000000c300c37308 */ /* 0x000ea20000000800 */
[C---:B---3--:R-:W-:Y:S01]  /*2ac0*/  FMUL.FTZ R4, R192.reuse, R3 ;  /* 0x00000003c0047220 */ /* 0x048fe20000410000 */
[----:B------:R-:W-:Y:S01]  /*2ad0*/  FFMA.FTZ R2, R192, R2, R43 ;  /* 0x00000002c0027223 */ /* 0x000fe2000001002b */
[----:B------:R-:W-:-:S05]  /*2ae0*/  FMUL.FTZ R199, R53, R31 ;  /* 0x0000001f35c77220 */ /* 0x000fca0000410000 */
[----:B------:R-:W3:Y:S01]  /*2af0*/  MUFU.EX2 R196, R196 ;  /* 0x000000c400c47308 */ /* 0x000ee20000000800 */
[C---:B----4-:R-:W-:Y:S01]  /*2b00*/  FMUL.FTZ R3, R193.reuse, R4 ;  /* 0x00000004c1037220 */ /* 0x050fe20000410000 */
[----:B------:R-:W-:Y:S01]  /*2b10*/  FFMA.FTZ R2, R193, R2, R42 ;  /* 0x00000002c1027223 */ /* 0x000fe2000001002a */
[----:B------:R-:W-:-:S05]  /*2b20*/  FMUL.FTZ R201, R52, R31 ;  /* 0x0000001f34c97220 */ /* 0x000fca0000410000 */
[----:B------:R-:W4:Y:S01]  /*2b30*/  MUFU.EX2 R197, R197 ;  /* 0x000000c500c57308 */ /* 0x000f220000000800 */
[C---:B-1----:R-:W-:Y:S01]  /*2b40*/  FMUL.FTZ R4, R194.reuse, R3 ;  /* 0x00000003c2047220 */ /* 0x042fe20000410000 */
[----:B------:R-:W-:-:S06]  /*2b50*/  FFMA.FTZ R2, R194, R2, R41 ;  /* 0x00000002c2027223 */ /* 0x000fcc0000010029 */
[----:B------:R-:W1:Y:S01]  /*2b60*/  MUFU.EX2 R199, R199 ;  /* 0x000000c700c77308 */ /* 0x000e620000000800 */
[C---:B--2---:R-:W-:Y:S01]  /*2b70*/  FMUL.FTZ R3, R195.reuse, R4 ;  /* 0x00000004c3037220 */ /* 0x044fe20000410000 */
[----:B------:R-:W-:-:S06]  /*2b80*/  FFMA.FTZ R2, R195, R2, R40 ;  /* 0x00000002c3027223 */ /* 0x000fcc0000010028 */
[----:B------:R-:W2:Y:S01]  /*2b90*/  MUFU.EX2 R201, R201 ;  /* 0x000000c900c97308 */ /* 0x000ea20000000800 */
[C---:B---3--:R-:W-:Y:S01]  /*2ba0*/  FMUL.FTZ R4, R196.reuse, R3 ;  /* 0x00000003c4047220 */ /* 0x048fe20000410000 */
[----:B------:R-:W-:-:S03]  /*2bb0*/  FFMA.FTZ R2, R196, R2, R39 ;  /* 0x00000002c4027223 */ /* 0x000fc60000010027 */
[C---:B----4-:R-:W-:Y:S01]  /*2bc0*/  FMUL.FTZ R4, R197.reuse, R4 ;  /* 0x00000004c5047220 */ /* 0x050fe20000410000 */
[----:B------:R-:W-:-:S03]  /*2bd0*/  FFMA.FTZ R2, R197, R2, R38 ;  /* 0x00000002c5027223 */ /* 0x000fc60000010026 */
[C---:B-1----:R-:W-:Y:S01]  /*2be0*/  FMUL.FTZ R4, R199.reuse, R4 ;  /* 0x00000004c7047220 */ /* 0x042fe20000410000 */
[----:B------:R-:W-:Y:S01]  /*2bf0*/  FFMA.FTZ R3, R199, R2, R36 ;  /* 0x00000002c7037223 */ /* 0x000fe20000010024 */
[----:B------:R-:W-:Y:S02]  /*2c00*/  FMUL.FTZ R11, R6, R11 ;  /* 0x0000000b060b7220 */ /* 0x000fe40000410000 */
[C---:B--2---:R-:W-:Y:S01]  /*2c10*/  FMUL.FTZ R2, R201.reuse, R4 ;  /* 0x00000004c9027220 */ /* 0x044fe20000410000 */
[----:B------:R-:W-:Y:S01]  /*2c20*/  FFMA.FTZ R3, R201, R3, R34 ;  /* 0x00000003c9037223 */ /* 0x000fe20000010022 */
[----:B0-----:R-:W-:Y:S06]  /*2c30*/  @P1 BRA `(.L_x_3409) ;  /* 0x0000000000141947 */ /* 0x001fec0003800000 */
[----:B------:R-:W-:Y:S01]  /*2c40*/  ISETP.NE.AND P1, PT, R153, R68, PT ;  /* 0x000000449900720c */ /* 0x000fe20003f25270 */
[----:B------:R-:W-:-:S12]  /*2c50*/  HFMA2.MMA R208, -RZ, RZ, 1.875, 0 ;  /* 0x3f800000ffd07435 */ /* 0x000fd800000001ff */
[----:B------:R-:W-:-:S05]  /*2c60*/  @P1 IMAD R5, R32, 0x100, R71 ;  /* 0x0000010020051824 */ /* 0x000fca00078e0247 */
[----:B------:R-:W-:-:S05]  /*2c70*/  @P1 LEA R5, R5, R156, 0x2 ;  /* 0x0000009c05051211 */ /* 0x000fca00078e10ff */
[----:B------:R0:W1:Y:S02]  /*2c80*/  @P1 LDS R208, [R5+0xc90] ;  /* 0x000c900005d01984 */ /* 0x0000640000000800 */
.L_x_3409:
[----:B------:R-:W-:Y:S05]  /*2c90*/  BSYNC B0 ;  /* 0x0000000000007941 */ /* 0x000fea0003800000 */
.L_x_3408:
        /* <DEDUP_REMOVED lines=22> */
[----:B0-----:R-:W0:Y:S02]  /*2e00*/  LDS.128 R4, [R3+0x880] ;  /* 0x0008800003047984 */ /* 0x001e240000000c00 */
[-C--:B0-----:R-:W-:Y:S01]  /*2e10*/  FFMA.FTZ R7, R5, R6.reuse, R7 ;  /* 0x0000000605077223 */ /* 0x081fe20000010007 */
        /* <DEDUP_REMOVED lines=24> */
.L_x_3442:
[----:B------:R-:W-:Y:S01]  /*2fa0*/  ISETP.GE.AND P2, PT, R163, 0x10, PT ;  /* 0x00000010a300780c */ /* 0x000fe20003f46270 */
[----:B------:R-:W-:-:S12]  /*2fb0*/  UMOV UR4, 0xffffffff ;  /* 0xffffffff00047882 */ /* 0x000fd80000000000 */
[C---:B0-2---:R-:W-:Y:S01]  /*2fc0*/  @P2 FFMA.FTZ R7, R6.reuse, R10, R7 ;  /* 0x0000000a06072223 */ /* 0x045fe20000010007 */
[----:B---3--:R-:W-:Y:S01]  /*2fd0*/  @P2 FMUL.FTZ R6, R6, R11 ;  /* 0x0000000b06062220 */ /* 0x008fe20000410000 */
[----:B------:R-:W-:Y:S06]  /*2fe0*/  BRA.DIV UR4, `(.L_x_3412) ;  /* 0x0000003a046c7947 */ /* 0x000fec000b800000 */
.L_x_3445:
[----:B------:R-:W-:-:S03]  /*2ff0*/  UMOV UR4, 0xffffffff ;  /* 0xffffffff00047882 */ /* 0x000fc60000000000 */
[----:B------:R-:W-:Y:S05]  /*3000*/  BRA.DIV UR4, `(.L_x_3413) ;  /* 0x0000003a048c7947 */ /* 0x000fea000b800000 */
.L_x_3448:
[----:B------:R-:W-:-:S03]  /*3010*/  UMOV UR4, 0xffffffff ;  /* 0xffffffff00047882 */ /* 0x000fc60000000000 */
[----:B------:R-:W-:Y:S05]  /*3020*/  BRA.DIV UR4, `(.L_x_3414) ;  /* 0x0000003a04ac7947 */ /* 0x000fea000b800000 */
[----:B------:R-:W0:Y:S04]  /*3030*/  SHFL.UP PT, R6, R6, 0x1, RZ ;  /* 0x0420000006067989 */ /* 0x000e2800000e00ff */
[----:B------:R-:W2:Y:S04]  /*3040*/  SHFL.UP PT, R7, R7, 0x1, RZ ;  /* 0x0420000007077989 */ /* 0x000ea800000e00ff */
[----:B-----5:R-:W3:Y:S04]  /*3050*/  SHFL.IDX PT, R8, R8, RZ, 0x1f ;  /* 0x00001fff08087589 */ /* 0x020ee800000e0000 */
[----:B------:R-:W4:Y:S02]  /*3060*/  SHFL.IDX PT, R9, R9, RZ, 0x1f ;  /* 0x00001fff09097589 */ /* 0x000f2400000e0000 */
.L_x_3454:
[C---:B0-2-4-:R-:W-:Y:S01]  /*3070*/  @P4 FFMA.FTZ R9, R6.reuse, R9, R7 ;  /* 0x0000000906094223 */ /* 0x055fe20000010007 */
[----:B---3--:R-:W-:-:S03]  /*3080*/  @P4 FMUL.FTZ R8, R6, R8 ;  /* 0x0000000806084220 */ /* 0x008fc60000410000 */
[C---:B------:R-:W-:Y:S01]  /*3090*/  FFMA.FTZ R11, R4.reuse, R9, R5 ;  /* 0x00000009040b7223 */ /* 0x040fe20000010005 */
[----:B------:R-:W-:-:S05]  /*30a0*/  FMUL.FTZ R10, R4, R8 ;  /* 0x00000008040a7220 */ /* 0x000fca0000410000 */
[----:B------:R2:W-:Y:S02]  /*30b0*/  STS.128 [R3+0x880], R8 ;  /* 0x0008800803007388 */ /* 0x0005e40000000c00 */
.L_x_3410:
[----:B------:R-:W-:Y:S05]  /*30c0*/  WARPSYNC.ALL ;  /* 0x0000000000007948 */ /* 0x000fea0003800000 */
[----:B------:R-:W-:Y:S01]  /*30d0*/  BAR.SYNC.DEFER_BLOCKING 0x0 ;  /* 0x0000000000007b1d */ /* 0x000fe20000010000 */
[C---:B-1----:R-:W-:Y:S01]  /*30e0*/  FMUL.FTZ R4, R201.reuse, R208 ;  /* 0x000000d0c9047220 */ /* 0x042fe20000410000 */
[----:B------:R-:W-:Y:S01]  /*30f0*/  FFMA.FTZ R2, R201, R217, R220 ;  /* 0x000000d9c9027223 */ /* 0x000fe200000100dc */
[----:B------:R-:W-:Y:S01]  /*3100*/  ISETP.GE.OR P0, PT, R153, UR12, P0 ;  /* 0x0000000c99007c0c */ /* 0x000fe20008706670 */
[----:B------:R-:W-:Y:S01]  /*3110*/  HFMA2.MMA R31, -RZ, RZ, 0, 0 ;  /* 0x00000000ff1f7435 */ /* 0x000fe200000001ff */
[C---:B------:R-:W-:Y:S01]  /*3120*/  FMUL.FTZ R4, R199.reuse, R4 ;  /* 0x00000004c7047220 */ /* 0x040fe20000410000 */
[----:B------:R-:W-:-:S03]  /*3130*/  FFMA.FTZ R2, R199, R2, R218 ;  /* 0x00000002c7027223 */ /* 0x000fc600000100da */
[C---:B--2---:R-:W-:Y:S01]  /*3140*/  FMUL.FTZ R3, R197.reuse, R4 ;  /* 0x00000004c5037220 */ /* 0x044fe20000410000 */
[----:B------:R-:W-:-:S03]  /*3150*/  FFMA.FTZ R2, R197, R2, R216 ;  /* 0x00000002c5027223 */ /* 0x000fc600000100d8 */
[C---:B------:R-:W-:Y:S01]  /*3160*/  FMUL.FTZ R4, R196.reuse, R3 ;  /* 0x00000003c4047220 */ /* 0x040fe20000410000 */
[----:B------:R-:W-:-:S03]  /*3170*/  FFMA.FTZ R2, R196, R2, R213 ;  /* 0x00000002c4027223 */ /* 0x000fc600000100d5 */
[C---:B------:R-:W-:Y:S01]  /*3180*/  FMUL.FTZ R3, R195.reuse, R4 ;  /* 0x00000004c3037220 */ /* 0x040fe20000410000 */
[----:B------:R-:W-:-:S03]  /*3190*/  FFMA.FTZ R2, R195, R2, R214 ;  /* 0x00000002c3027223 */ /* 0x000fc600000100d6 */
[C---:B------:R-:W-:Y:S01]  /*31a0*/  FMUL.FTZ R4, R194.reuse, R3 ;  /* 0x00000003c2047220 */ /* 0x040fe20000410000 */
[----:B------:R-:W-:Y:S01]  /*31b0*/  FFMA.FTZ R2, R194, R2, R211 ;  /* 0x00000002c2027223 */ /* 0x000fe200000100d3 */
[----:B------:R-:W1:Y:S02]  /*31c0*/  LDS R224, [R212+0x884] ;  /* 0x00088400d4e07984 */ /* 0x000e640000000800 */
[C---:B------:R-:W-:Y:S01]  /*31d0*/  FMUL.FTZ R3, R193.reuse, R4 ;  /* 0x00000004c1037220 */ /* 0x040fe20000410000 */
[----:B------:R-:W-:-:S03]  /*31e0*/  FFMA.FTZ R2, R193, R2, R210 ;  /* 0x00000002c1027223 */ /* 0x000fc600000100d2 */
[C---:B------:R-:W-:Y:S01]  /*31f0*/  FMUL.FTZ R4, R192.reuse, R3 ;  /* 0x00000003c0047220 */ /* 0x040fe20000410000 */
[----:B------:R-:W-:-:S03]  /*3200*/  FFMA.FTZ R2, R192, R2, R209 ;  /* 0x00000002c0027223 */ /* 0x000fc600000100d1 */
[C---:B------:R-:W-:Y:S01]  /*3210*/  FMUL.FTZ R3, R191.reuse, R4 ;  /* 0x00000004bf037220 */ /* 0x040fe20000410000 */
[----:B------:R-:W-:Y:S01]  /*3220*/  FFMA.FTZ R2, R191, R2, R206 ;  /* 0x00000002bf027223 */ /* 0x000fe200000100ce */
[----:B------:R-:W-:Y:S02]  /*3230*/  @!P0 IMAD R4, R71, 0x8, R156 ;  /* 0x0000000847048824 */ /* 0x000fe400078e029c */
[C---:B------:R-:W-:Y:S01]  /*3240*/  FMUL.FTZ R6, R190.reuse, R3 ;  /* 0x00000003be067220 */ /* 0x040fe20000410000 */
[----:B------:R-:W-:-:S03]  /*3250*/  FFMA.FTZ R3, R190, R2, R207 ;  /* 0x00000002be037223 */ /* 0x000fc600000100cf */
[C---:B0-----:R-:W-:Y:S01]  /*3260*/  FMUL.FTZ R5, R189.reuse, R6 ;  /* 0x00000006bd057220 */ /* 0x041fe20000410000 */
        /* <DEDUP_REMOVED lines=9> */
[----:B-1----:R-:W-:Y:S01]  /*3300*/  FFMA.FTZ R224, R30, R224, R51 ;  /* 0x000000e01ee07223 */ /* 0x002fe20000010033 */
        /* <DEDUP_REMOVED lines=20> */
[C---:B------:R-:W-:Y:S01]  /*3450*/  LEA R221, R165.reuse, R156, 0x4 ;  /* 0x0000009ca5dd7211 */ /* 0x040fe200078e20ff */
[----:B------:R-:W-:Y:S01]  /*3460*/  UMOV UR4, 0xffffffff ;  /* 0xffffffff00047882 */ /* 0x000fe20000000000 */
[C---:B------:R-:W-:Y:S02]  /*3470*/  LOP3.LUT R2, R165.reuse, 0x1f, RZ, 0xc0, !PT ;  /* 0x0000001fa5027812 */ /* 0x040fe400078ec0ff */
[----:B------:R-:W-:Y:S01]  /*3480*/  ISETP.NE.AND P5, PT, R165, 0x1f, PT ;  /* 0x0000001fa500780c */ /* 0x000fe20003fa5270 */
[----:B------:R-:W0:Y:S01]  /*3490*/  LDS.128 R4, [R221+0xa90] ;  /* 0x000a9000dd047984 */ /* 0x000e220000000c00 */
[C---:B------:R-:W-:Y:S02]  /*34a0*/  ISETP.GE.U32.AND P0, PT, R2.reuse, 0x10, PT ;  /* 0x000000100200780c */ /* 0x040fe40003f06070 */
[C---:B------:R-:W-:Y:S02]  /*34b0*/  ISETP.GE.U32.AND P1, PT, R2.reuse, 0x18, PT ;  /* 0x000000180200780c */ /* 0x040fe40003f26070 */
[----:B------:R-:W-:-:S02]  /*34c0*/  ISETP.GE.U32.AND P2, PT, R2, 0x1c, PT ;  /* 0x0000001c0200780c */ /* 0x000fc40003f46070 */
[C---:B------:R-:W-:Y:S02]  /*34d0*/  ISETP.GE.U32.AND P3, PT, R2.reuse, 0x1e, PT ;  /* 0x0000001e0200780c */ /* 0x040fe40003f66070 */
[----:B------:R-:W-:Y:S01]  /*34e0*/  ISETP.NE.AND P4, PT, R2, 0x1f, PT ;  /* 0x0000001f0200780c */ /* 0x000fe20003f85270 */
[C---:B0-----:R-:W-:Y:S01]  /*34f0*/  FFMA.FTZ R5, R4.reuse, R7, R5 ;  /* 0x0000000704057223 */ /* 0x041fe20000010005 */
[----:B------:R-:W-:Y:S01]  /*3500*/  FMUL.FTZ R4, R4, R6 ;  /* 0x0000000604047220 */ /* 0x000fe20000410000 */
[----:B------:R-:W-:Y:S10]  /*3510*/  BRA.DIV UR4, `(.L_x_3416) ;  /* 0x0000003604ec7947 */ /* 0x000ff4000b800000 */
[----:B-----5:R-:W0:Y:S04]  /*3520*/  SHFL.DOWN PT, R8, R5, 0x1, 0x1f ;  /* 0x08201f0005087f89 */ /* 0x020e2800000e0000 */
        /* <DEDUP_REMOVED lines=25> */
.L_x_3471:
[C---:B--2-4-:R-:W-:Y:S01]  /*36c0*/  @P5 FFMA.FTZ R11, R8.reuse, R11, R9 ;  /* 0x0000000b080b5223 */ /* 0x054fe20000010009 */
[----:B------:R-:W-:Y:S01]  /*36d0*/  @P5 FMUL.FTZ R10, R8, R10 ;  /* 0x0000000a080a5220 */ /* 0x000fe20000410000 */
[-C--:B-1-3--:R-:W-:Y:S01]  /*36e0*/  FFMA.FTZ R31, R31, R3.reuse, R226 ;  /* 0x000000031f1f7223 */ /* 0x08afe200000100e2 */
[----:B------:R-:W-:Y:S01]  /*36f0*/  FMUL.FTZ R30, R30, R3 ;  /* 0x000000031e1e7220 */ /* 0x000fe20000410000 */
[C---:B------:R-:W-:Y:S01]  /*3700*/  FFMA.FTZ R9, R6.reuse, R11, R7 ;  /* 0x0000000b06097223 */ /* 0x040fe20000010007 */
[----:B------:R-:W-:-:S05]  /*3710*/  FMUL.FTZ R8, R6, R10 ;  /* 0x0000000a06087220 */ /* 0x000fca0000410000 */
[----:B------:R1:W-:Y:S02]  /*3720*/  STS.128 [R221+0xa90], R8 ;  /* 0x000a9008dd007388 */ /* 0x0003e40000000c00 */
.L_x_3415:
[----:B------:R-:W-:Y:S05]  /*3730*/  WARPSYNC.ALL ;  /* 0x0000000000007948 */ /* 0x000fea0003800000 */
[----:B------:R-:W-:Y:S01]  /*3740*/  BAR.SYNC.DEFER_BLOCKING 0x0 ;  /* 0x0000000000007b1d */ /* 0x000fe20000010000 */
[----:B------:R-:W-:Y:S01]  /*3750*/  FFMA.FTZ R3, R0, R224, RZ ;  /* 0x000000e000037223 */ /* 0x000fe200000100ff */
[----:B------:R-:W-:Y:S01]  /*3760*/  ISETP.GT.AND P0, PT, R163, 0x1e, PT ;  /* 0x0000001ea300780c */ /* 0x000fe20003f04270 */
[----:B------:R-:W-:Y:S01]  /*3770*/  IMAD.U32 R226, R121, 0x10000, RZ ;  /* 0x0001000079e27824 */ /* 0x000fe200078e00ff */
[----:B------:R-:W-:Y:S01]  /*3780*/  ISETP.GT.AND P1, PT, R163, 0x1d, PT ;  /* 0x0000001da300780c */ /* 0x000fe20003f24270 */
[----:B------:R-:W-:Y:S01]  /*3790*/  FFMA.FTZ R2, R102, R219, R3 ;  /* 0x000000db66027223 */ /* 0x000fe20000010003 */
[----:B------:R-:W-:Y:S01]  /*37a0*/  SHF.L.U32 R232, R120, 0x10, RZ ;  /* 0x0000001078e87819 */ /* 0x000fe200000006ff */
[----:B------:R-:W-:Y:S01]  /*37b0*/  FFMA.FTZ R225, -R54, R226, R179 ;  /* 0x000000e236e17223 */ /* 0x000fe200000101b3 */
[----:B------:R-:W-:Y:S01]  /*37c0*/  SHF.L.U32 R233, R119, 0x10, RZ ;  /* 0x0000001077e97819 */ /* 0x000fe200000006ff */
[----:B------:R-:W-:Y:S01]  /*37d0*/  FFMA.FTZ R3, R101, R222, R2 ;  /* 0x000000de65037223 */ /* 0x000fe20000010002 */
[----:B------:R-:W-:Y:S01]  /*37e0*/  ISETP.GT.AND P2, PT, R163, 0x1b, PT ;  /* 0x0000001ba300780c */ /* 0x000fe20003f44270 */
[----:B------:R-:W-:Y:S01]  /*37f0*/  BSSY B0, `(.L_x_3417) ;  /* 0x00000d9000007945 */ /* 0x000fe20003800000 */
[----:B------:R-:W-:Y:S01]  /*3800*/  ISETP.NE.AND P3, PT, R165, RZ, PT ;  /* 0x000000ffa500720c */ /* 0x000fe20003f65270 */
[----:B------:R-:W-:-:S04]  /*3810*/  FFMA.FTZ R2, R100, R215, R3 ;  /* 0x000000d764027223 */ /* 0x000fc80000010003 */
[----:B------:R-:W-:-:S04]  /*3820*/  FFMA.FTZ R3, R99, R178, R2 ;  /* 0x000000b263037223 */ /* 0x000fc80000010002 */
[----:B------:R-:W-:Y:S01]  /*3830*/  FFMA.FTZ R2, R98, R173, R3 ;  /* 0x000000ad62027223 */ /* 0x000fe20000010003 */
[----:B------:R-:W2:Y:S03]  /*3840*/  LDS R212, [R212+0xa94] ;  /* 0x000a9400d4d47984 */ /* 0x000ea60000000800 */
[----:B------:R-:W-:Y:S01]  /*3850*/  FFMA.FTZ R3, R97, R180, R2 ;  /* 0x000000b461037223 */ /* 0x000fe20000010002 */
[----:B------:R-:W-:-:S03]  /*3860*/  @!P3 IMAD R230, R71, 0x8, R156 ;  /* 0x0000000847e6b824 */ /* 0x000fc600078e029c */
[----:B------:R-:W-:Y:S02]  /*3870*/  FFMA.FTZ R2, R96, R175, R3 ;  /* 0x000000af60027223 */ /* 0x000fe40000010003 */
[----:B------:R-:W-:Y:S02]  /*3880*/  @!P3 STS.64 [R230+0x1590], R30 ;  /* 0x0015901ee600b388 */ /* 0x000fe40000000a00 */
[----:B0-----:R-:W-:-:S04]  /*3890*/  FFMA.FTZ R5, R95, R176, R2 ;  /* 0x000000b05f057223 */ /* 0x001fc80000010002 */
[----:B------:R-:W-:-:S04]  /*38a0*/  FFMA.FTZ R2, R94, R177, R5 ;  /* 0x000000b15e027223 */ /* 0x000fc80000010005 */
[----:B------:R-:W-:-:S04]  /*38b0*/  FFMA.FTZ R7, R93, R174, R2 ;  /* 0x000000ae5d077223 */ /* 0x000fc80000010002 */
[----:B------:R-:W-:-:S04]  /*38c0*/  FFMA.FTZ R2, R92, R181, R7 ;  /* 0x000000b55c027223 */ /* 0x000fc80000010007 */
[----:B-1---5:R-:W-:-:S04]  /*38d0*/  FFMA.FTZ R9, R91, R184, R2 ;  /* 0x000000b85b097223 */ /* 0x022fc80000010002 */
[----:B------:R-:W-:Y:S01]  /*38e0*/  FFMA.FTZ R2, R90, R179, R9 ;  /* 0x000000b35a027223 */ /* 0x000fe20000010009 */
[----:B--2---:R-:W-:Y:S01]  /*38f0*/  FFMA.FTZ R3, R212, R208, R217 ;  /* 0x000000d0d4037223 */ /* 0x004fe200000100d9 */
[----:B------:R-:W-:-:S03]  /*3900*/  IMAD.U32 R208, R127, 0x10000, RZ ;  /* 0x000100007fd07824 */ /* 0x000fc600078e00ff */
[-C--:B------:R-:W-:Y:S01]  /*3910*/  FFMA.FTZ R4, R201, R3.reuse, R220 ;  /* 0x00000003c9047223 */ /* 0x080fe200000100dc */
[----:B------:R-:W-:Y:S01]  /*3920*/  SHF.L.U32 R220, R123, 0x10, RZ ;  /* 0x000000107bdc7819 */ /* 0x000fe200000006ff */
[----:B------:R-:W-:Y:S02]  /*3930*/  FMUL.FTZ R228, R172, R3 ;  /* 0x00000003ace47220 */ /* 0x000fe40000410000 */
[----:B------:R-:W-:Y:S01]  /*3940*/  FFMA.FTZ R5, R199, R4, R218 ;  /* 0x00000004c7057223 */ /* 0x000fe200000100da */
[----:B------:R-:W-:-:S03]  /*3950*/  IMAD.U32 R199, R130, 0x10000, RZ ;  /* 0x0001000082c77824 */ /* 0x000fc600078e00ff */
[----:B------:R-:W-:Y:S01]  /*3960*/  FFMA.FTZ R6, R197, R5, R216 ;  /* 0x00000005c5067223 */ /* 0x000fe200000100d8 */
[----:B------:R-:W-:Y:S01]  /*3970*/  FFMA.FTZ R201, -R63, R199, R178 ;  /* 0x000000c73fc97223 */ /* 0x000fe200000101b2 */
[----:B------:R-:W-:Y:S02]  /*3980*/  FMUL.FTZ R179, R54, R5 ;  /* 0x0000000536b37220 */ /* 0x000fe40000410000 */
[----:B------:R-:W-:Y:S02]  /*3990*/  FFMA.FTZ R7, R196, R6, R213 ;  /* 0x00000006c4077223 */ /* 0x000fe400000100d5 */
[----:B------:R-:W-:Y:S02]  /*39a0*/  FADD.FTZ R74, R179, R74 ;  /* 0x0000004ab34a7221 */ /* 0x000fe40000010000 */
[----:B------:R-:W-:Y:S01]  /*39b0*/  FFMA.FTZ R8, R195, R7, R214 ;  /* 0x00000007c3087223 */ /* 0x000fe200000100d6 */
[----:B------:R-:W-:Y:S01]  /*39c0*/  FFMA.FTZ R195, R89, R182, R2 ;  /* 0x000000b659c37223 */ /* 0x000fe20000010002 */
[----:B------:R-:W-:Y:S01]  /*39d0*/  SHF.L.U32 R214, R125, 0x10, RZ ;  /* 0x000000107dd67819 */ /* 0x000fe200000006ff */
[----:B------:R-:W-:Y:S01]  /*39e0*/  FFMA.FTZ R182, -R53, R232, R182 ;  /* 0x000000e835b67223 */ /* 0x000fe200000101b6 */
[-C--:B------:R-:W-:Y:S01]  /*39f0*/  FFMA.FTZ R9, R194, R8.reuse, R211 ;  /* 0x00000008c2097223 */ /* 0x080fe200000100d3 */
[----:B------:R-:W-:Y:S01]  /*3a00*/  FFMA.FTZ R10, R88, R183, R195 ;  /* 0x000000b7580a7223 */ /* 0x000fe200000100c3 */
[----:B------:R-:W-:Y:S01]  /*3a10*/  SHF.L.U32 R194, R131, 0x10, RZ ;  /* 0x0000001083c27819 */ /* 0x000fe200000006ff */
[----:B------:R-:W-:Y:S01]  /*3a20*/  FMUL.FTZ R218, R57, R8 ;  /* 0x0000000839da7220 */ /* 0x000fe20000410000 */
[----:B------:R-:W-:Y:S01]  /*3a30*/  FFMA.FTZ R11, R193, R9, R210 ;  /* 0x00000009c10b7223 */ /* 0x000fe200000100d2 */
[----:B------:R-:W-:Y:S01]  /*3a40*/  SHF.L.U32 R210, R126, 0x10, RZ ;  /* 0x000000107ed27819 */ /* 0x000fe200000006ff */
[----:B------:R-:W0:Y:S01]  /*3a50*/  SHFL.DOWN PT, R193, R10, 0x1, 0x1f ;  /* 0x08201f000ac17f89 */ /* 0x000e2200000e0000 */
[----:B------:R-:W-:Y:S01]  /*3a60*/  FFMA.FTZ R183, -R52, R233, R183 ;  /* 0x000000e934b77223 */ /* 0x000fe200000101b7 */
[----:B------:R-:W-:Y:S01]  /*3a70*/  FFMA.FTZ R209, R192, R11, R209 ;  /* 0x0000000bc0d17223 */ /* 0x000fe200000100d1 */
[----:B------:R-:W-:-:S02]  /*3a80*/  FADD.FTZ R77, R218, R77 ;  /* 0x0000004dda4d7221 */ /* 0x000fc40000010000 */
[----:B------:R-:W-:Y:S01]  /*3a90*/  FMUL.FTZ R228, R183, R228 ;  /* 0x000000e4b7e47220 */ /* 0x000fe20000410000 */
[----:B------:R-:W-:-:S04]  /*3aa0*/  FFMA.FTZ R191, R191, R209, R206 ;  /* 0x000000d1bfbf7223 */ /* 0x000fc800000100ce */
[----:B------:R-:W-:Y:S01]  /*3ab0*/  FFMA.FTZ R207, R190, R191, R207 ;  /* 0x000000bfbecf7223 */ /* 0x000fe200000100cf */
[----:B------:R-:W-:-:S03]  /*3ac0*/  SHF.L.U32 R190, R132, 0x10, RZ ;  /* 0x0000001084be7819 */ /* 0x000fc600000006ff */
[----:B------:R-:W-:Y:S02]  /*3ad0*/  FFMA.FTZ R202, R189, R207, R202 ;  /* 0x000000cfbdca7223 */ /* 0x000fe400000100ca */
[----:B------:R-:W-:Y:S02]  /*3ae0*/  FFMA.FTZ R222, -R65, R190, R222 ;  /* 0x000000be41de7223 */ /* 0x000fe400000101de */
[-C--:B------:R-:W-:Y:S01]  /*3af0*/  FFMA.FTZ R205, R188, R202.reuse, R205 ;  /* 0x000000cabccd7223 */ /* 0x080fe200000100cd */
[----:B------:R-:W-:Y:S02]  /*3b00*/  IMAD.U32 R188, R133, 0x10000, RZ ;  /* 0x0001000085bc7824 */ /* 0x000fe400078e00ff */
[----:B------:R-:W-:Y:S01]  /*3b10*/  FMUL.FTZ R178, R63, R202 ;  /* 0x000000ca3fb27220 */ /* 0x000fe20000410000 */
[-C--:B------:R-:W-:Y:S01]  /*3b20*/  FFMA.FTZ R187, R187, R205.reuse, R200 ;  /* 0x000000cdbbbb7223 */ /* 0x080fe200000100c8 */
[----:B------:R-:W-:Y:S01]  /*3b30*/  FFMA.FTZ R192, -R66, R188, R219 ;  /* 0x000000bc42c07223 */ /* 0x000fe200000101db */
[----:B0-----:R-:W-:Y:S01]  /*3b40*/  @!P0 FADD.FTZ R10, R10, R193 ;  /* 0x000000c10a0a8221 */ /* 0x001fe20000010000 */
[----:B------:R-:W-:Y:S01]  /*3b50*/  FMUL.FTZ R197, R64, R205 ;  /* 0x000000cd40c57220 */ /* 0x000fe20000410000 */
[-C--:B------:R-:W-:Y:S01]  /*3b60*/  FFMA.FTZ R203, R186, R187.reuse, R203 ;  /* 0x000000bbbacb7223 */ /* 0x080fe200000100cb */
[----:B------:R-:W-:Y:S01]  /*3b70*/  SHF.L.U32 R186, R204, 0x10, RZ ;  /* 0x00000010ccba7819 */ /* 0x000fe200000006ff */
[----:B------:R-:W-:Y:S01]  /*3b80*/  FMUL.FTZ R195, R65, R187 ;  /* 0x000000bb41c37220 */ /* 0x000fe20000410000 */
[----:B------:R-:W0:Y:S01]  /*3b90*/  SHFL.DOWN PT, R227, R10, 0x2, 0x1f ;  /* 0x08401f000ae37f89 */ /* 0x000e2200000e0000 */
[-C--:B------:R-:W-:Y:S01]  /*3ba0*/  FFMA.FTZ R185, R185, R203.reuse, R198 ;  /* 0x000000cbb9b97223 */ /* 0x080fe200000100c6 */
[----:B------:R-:W-:Y:S01]  /*3bb0*/  FMUL.FTZ R189, R66, R203 ;  /* 0x000000cb42bd7220 */ /* 0x000fe20000410000 */
[----:B------:R-:W-:Y:S01]  /*3bc0*/  FFMA.FTZ R193, -R67, R186, R224 ;  /* 0x000000ba43c17223 */ /* 0x000fe200000101e0 */
[----:B------:R-:W-:Y:S01]  /*3bd0*/  SHF.L.U32 R198, R129, 0x10, RZ ;  /* 0x0000001081c67819 */ /* 0x000fe200000006ff */
[----:B------:R-:W-:Y:S01]  /*3be0*/  FMUL.FTZ R2, R67, R185 ;  /* 0x000000b943027220 */ /* 0x000fe20000410000 */
[----:B------:R-:W-:Y:S01]  /*3bf0*/  SHF.L.U32 R219, R122, 0x10, RZ ;  /* 0x000000107adb7819 */ /* 0x000fe200000006ff */
[----:B------:R-:W-:Y:S01]  /*3c00*/  FADD.FTZ R83, R178, R83 ;  /* 0x00000053b2537221 */ /* 0x000fe20000010000 */
[----:B------:R-:W-:Y:S01]  /*3c10*/  FADD.FTZ R84, R197, R84 ;  /* 0x00000054c5547221 */ /* 0x000fe20000010000 */
[C---:B------:R-:W-:Y:S01]  /*3c20*/  FFMA.FTZ R196, R2.reuse, R193, RZ ;  /* 0x000000c102c47223 */ /* 0x040fe200000100ff */
[----:B------:R-:W-:Y:S01]  /*3c30*/  FADD.FTZ R85, R195, R85 ;  /* 0x00000055c3557221 */ /* 0x000fe20000010000 */
[C---:B------:R-:W-:Y:S01]  /*3c40*/  FADD.FTZ R86, R189.reuse, R86 ;  /* 0x00000056bd567221 */ /* 0x040fe20000010000 */
[----:B------:R-:W-:Y:S01]  /*3c50*/  FADD.FTZ R87, R2, R87 ;  /* 0x0000005702577221 */ /* 0x000fe20000010000 */
[----:B------:R-:W-:Y:S01]  /*3c60*/  FFMA.FTZ R200, R189, R192, R196 ;  /* 0x000000c0bdc87223 */ /* 0x000fe200000100c4 */
[----:B------:R-:W-:Y:S01]  /*3c70*/  FFMA.FTZ R196, -R64, R194, R215 ;  /* 0x000000c240c47223 */ /* 0x000fe200000101d7 */
[----:B------:R-:W-:-:S02]  /*3c80*/  IMAD.U32 R215, R124, 0x10000, RZ ;  /* 0x000100007cd77824 */ /* 0x000fc400078e00ff */
[----:B------:R-:W-:Y:S01]  /*3c90*/  FFMA.FTZ R206, R195, R222, R200 ;  /* 0x000000dec3ce7223 */ /* 0x000fe200000100c8 */
[----:B------:R-:W-:-:S03]  /*3ca0*/  SHF.L.U32 R200, R128, 0x10, RZ ;  /* 0x0000001080c87819 */ /* 0x000fc600000006ff */
[----:B------:R-:W-:Y:S01]  /*3cb0*/  FFMA.FTZ R211, R197, R196, R206 ;  /* 0x000000c4c5d37223 */ /* 0x000fe200000100ce */
[C---:B------:R-:W-:Y:S01]  /*3cc0*/  FFMA.FTZ R206, -R62.reuse, R198, R173 ;  /* 0x000000c63ece7223 */ /* 0x040fe200000101ad */
[----:B------:R-:W-:Y:S01]  /*3cd0*/  FMUL.FTZ R173, R62, R207 ;  /* 0x000000cf3ead7220 */ /* 0x000fe20000410000 */
[----:B0-----:R-:W-:Y:S01]  /*3ce0*/  @!P1 FADD.FTZ R10, R10, R227 ;  /* 0x000000e30a0a9221 */ /* 0x001fe20000010000 */
[----:B------:R-:W-:Y:S01]  /*3cf0*/  FFMA.FTZ R212, R178, R201, R211 ;  /* 0x000000c9b2d47223 */ /* 0x000fe200000100d3 */
[C---:B------:R-:W-:Y:S01]  /*3d00*/  FFMA.FTZ R211, -R61.reuse, R200, R180 ;  /* 0x000000c83dd37223 */ /* 0x040fe200000101b4 */
[----:B------:R-:W-:Y:S01]  /*3d10*/  FMUL.FTZ R180, R61, R191 ;  /* 0x000000bf3db47220 */ /* 0x000fe20000410000 */
[----:B------:R-:W-:Y:S01]  /*3d20*/  FMUL.FTZ R227, R52, R3 ;  /* 0x0000000334e37220 */ /* 0x000fe20000410000 */
[----:B------:R-:W-:Y:S01]  /*3d30*/  FFMA.FTZ R213, R173, R206, R212 ;  /* 0x000000ceadd57223 */ /* 0x000fe200000100d4 */
[C---:B------:R-:W-:Y:S01]  /*3d40*/  FFMA.FTZ R212, -R60.reuse, R208, R175 ;  /* 0x000000d03cd47223 */ /* 0x040fe200000101af */
[----:B------:R-:W-:Y:S01]  /*3d50*/  FMUL.FTZ R175, R60, R209 ;  /* 0x000000d13caf7220 */ /* 0x000fe20000410000 */
[----:B------:R-:W0:Y:S01]  /*3d60*/  SHFL.DOWN PT, R231, R10, 0x4, 0x1f ;  /* 0x08801f000ae77f89 */ /* 0x000e2200000e0000 */
[----:B------:R-:W-:Y:S01]  /*3d70*/  FFMA.FTZ R216, R180, R211, R213 ;  /* 0x000000d3b4d87223 */ /* 0x000fe200000100d5 */
[C---:B------:R-:W-:Y:S01]  /*3d80*/  FFMA.FTZ R213, -R59.reuse, R210, R176 ;  /* 0x000000d23bd57223 */ /* 0x040fe200000101b0 */
[----:B------:R-:W-:Y:S01]  /*3d90*/  FMUL.FTZ R176, R59, R11 ;  /* 0x0000000b3bb07220 */ /* 0x000fe20000410000 */
[----:B------:R-:W-:Y:S01]  /*3da0*/  FADD.FTZ R72, R227, R72 ;  /* 0x00000048e3487221 */ /* 0x000fe20000010000 */
[----:B------:R-:W-:Y:S01]  /*3db0*/  FFMA.FTZ R217, R175, R212, R216 ;  /* 0x000000d4afd97223 */ /* 0x000fe200000100d8 */
[C---:B------:R-:W-:Y:S01]  /*3dc0*/  FFMA.FTZ R216, -R58.reuse, R214, R177 ;  /* 0x000000d63ad87223 */ /* 0x040fe200000101b1 */
[----:B------:R-:W-:Y:S01]  /*3dd0*/  FMUL.FTZ R177, R58, R9 ;  /* 0x000000093ab17220 */ /* 0x000fe20000410000 */
[----:B------:R-:W-:Y:S01]  /*3de0*/  FFMA.FTZ R3, R233, R3, R228 ;  /* 0x00000003e9037223 */ /* 0x000fe200000100e4 */
[----:B------:R-:W-:Y:S01]  /*3df0*/  FFMA.FTZ R224, R176, R213, R217 ;  /* 0x000000d5b0e07223 */ /* 0x000fe200000100d9 */
[----:B------:R-:W-:Y:S01]  /*3e00*/  FFMA.FTZ R217, -R57, R215, R174 ;  /* 0x000000d739d97223 */ /* 0x000fe200000101ae */
[----:B------:R-:W-:Y:S01]  /*3e10*/  FADD.FTZ R78, R177, R78 ;  /* 0x0000004eb14e7221 */ /* 0x000fe20000010000 */
[----:B------:R-:W-:Y:S01]  /*3e20*/  FADD.FTZ R118, R3, R118 ;  /* 0x0000007603767221 */ /* 0x000fe20000010000 */
[----:B------:R-:W-:Y:S01]  /*3e30*/  FFMA.FTZ R221, R177, R216, R224 ;  /* 0x000000d8b1dd7223 */ /* 0x000fe200000100e0 */
[C---:B------:R-:W-:Y:S01]  /*3e40*/  FFMA.FTZ R224, -R56.reuse, R220, R181 ;  /* 0x000000dc38e07223 */ /* 0x040fe200000101b5 */
[-C--:B------:R-:W-:Y:S01]  /*3e50*/  FMUL.FTZ R181, R56, R7.reuse ;  /* 0x0000000738b57220 */ /* 0x080fe20000410000 */
[----:B------:R-:W-:Y:S01]  /*3e60*/  FMUL.FTZ R3, R172, R7 ;  /* 0x00000007ac037220 */ /* 0x000fe20000410000 */
[----:B------:R-:W-:Y:S01]  /*3e70*/  FFMA.FTZ R174, R218, R217, R221 ;  /* 0x000000d9daae7223 */ /* 0x000fe200000100dd */
[C---:B------:R-:W-:Y:S01]  /*3e80*/  FFMA.FTZ R221, -R55.reuse, R219, R184 ;  /* 0x000000db37dd7223 */ /* 0x040fe200000101b8 */
[----:B------:R-:W-:Y:S01]  /*3e90*/  FMUL.FTZ R184, R55, R6 ;  /* 0x0000000637b87220 */ /* 0x000fe20000410000 */
[----:B------:R-:W-:Y:S01]  /*3ea0*/  FMUL.FTZ R3, R224, R3 ;  /* 0x00000003e0037220 */ /* 0x000fe20000410000 */
[C---:B------:R-:W-:Y:S01]  /*3eb0*/  FFMA.FTZ R223, R181.reuse, R224, R174 ;  /* 0x000000e0b5df7223 */ /* 0x040fe200000100ae */
[----:B------:R-:W-:Y:S01]  /*3ec0*/  FADD.FTZ R76, R181, R76 ;  /* 0x0000004cb54c7221 */ /* 0x000fe20000010000 */
[----:B------:R-:W-:Y:S01]  /*3ed0*/  FADD.FTZ R75, R184, R75 ;  /* 0x0000004bb84b7221 */ /* 0x000fe20000010000 */
[----:B0-----:R-:W-:Y:S01]  /*3ee0*/  @!P2 FADD.FTZ R10, R10, R231 ;  /* 0x000000e70a0aa221 */ /* 0x001fe20000010000 */
[----:B------:R-:W-:Y:S01]  /*3ef0*/  FFMA.FTZ R174, R184, R221, R223 ;  /* 0x000000ddb8ae7223 */ /* 0x000fe200000100df */
[----:B------:R-:W-:Y:S01]  /*3f00*/  FMUL.FTZ R223, R53, R4 ;  /* 0x0000000435df7220 */ /* 0x000fe20000410000 */
[----:B------:R-:W-:Y:S01]  /*3f10*/  FFMA.FTZ R7, R220, R7, R3 ;  /* 0x00000007dc077223 */ /* 0x000fe20000010003 */
[----:B------:R-:W-:Y:S01]  /*3f20*/  FMUL.FTZ R3, R172, R9 ;  /* 0x00000009ac037220 */ /* 0x000fe20000410000 */
[----:B------:R-:W-:Y:S01]  /*3f30*/  FFMA.FTZ R174, R179, R225, R174 ;  /* 0x000000e1b3ae7223 */ /* 0x000fe200000100ae */
[----:B------:R-:W-:Y:S01]  /*3f40*/  SHFL.DOWN PT, R231, R10, 0x8, 0x1f ;  /* 0x09001f000ae77f89 */ /* 0x000fe200000e0000 */
[----:B------:R-:W-:Y:S01]  /*3f50*/  FADD.FTZ R114, R7, R114 ;  /* 0x0000007207727221 */ /* 0x000fe20000010000 */
[----:B------:R-:W-:Y:S01]  /*3f60*/  FMUL.FTZ R3, R216, R3 ;  /* 0x00000003d8037220 */ /* 0x000fe20000410000 */
[C---:B------:R-:W-:Y:S01]  /*3f70*/  FFMA.FTZ R174, R223.reuse, R182, R174 ;  /* 0x000000b6dfae7223 */ /* 0x040fe200000100ae */
[----:B------:R-:W-:Y:S01]  /*3f80*/  FADD.FTZ R73, R223, R73 ;  /* 0x00000049df497221 */ /* 0x000fe20000010000 */
[----:B------:R-:W-:Y:S01]  /*3f90*/  FADD.FTZ R79, R176, R79 ;  /* 0x0000004fb04f7221 */ /* 0x000fe20000010000 */
[----:B------:R-:W-:Y:S01]  /*3fa0*/  FFMA.FTZ R9, R214, R9, R3 ;  /* 0x00000009d6097223 */ /* 0x000fe20000010003 */
[----:B------:R-:W-:Y:S01]  /*3fb0*/  FFMA.FTZ R174, R227, R183, R174 ;  /* 0x000000b7e3ae7223 */ /* 0x000fe200000100ae */
[CC--:B------:R-:W-:Y:S01]  /*3fc0*/  FMUL.FTZ R183, R172.reuse, R4.reuse ;  /* 0x00000004acb77220 */ /* 0x0c0fe20000410000 */
[----:B------:R-:W-:Y:S01]  /*3fd0*/  FMUL.FTZ R3, R172, R209 ;  /* 0x000000d1ac037220 */ /* 0x000fe20000410000 */
[----:B------:R-:W-:Y:S01]  /*3fe0*/  FADD.FTZ R80, R175, R80 ;  /* 0x00000050af507221 */ /* 0x000fe20000010000 */
[----:B------:R-:W-:Y:S01]  /*3ff0*/  FADD.FTZ R112, R9, R112 ;  /* 0x0000007009707221 */ /* 0x000fe20000010000 */
[----:B------:R-:W0:Y:S01]  /*4000*/  SHFL.DOWN PT, R229, R174, 0x1, 0x1f ;  /* 0x08201f00aee57f89 */ /* 0x000e2200000e0000 */
[----:B------:R-:W-:Y:S01]  /*4010*/  FMUL.FTZ R183, R182, R183 ;  /* 0x000000b7b6b77220 */ /* 0x000fe20000410000 */
[----:B------:R-:W-:Y:S01]  /*4020*/  FMUL.FTZ R182, R172, R5 ;  /* 0x00000005acb67220 */ /* 0x000fe20000410000 */
[----:B------:R-:W-:Y:S01]  /*4030*/  FMUL.FTZ R3, R212, R3 ;  /* 0x00000003d4037220 */ /* 0x000fe20000410000 */
[----:B------:R-:W-:Y:S01]  /*4040*/  FADD.FTZ R81, R180, R81 ;  /* 0x00000051b4517221 */ /* 0x000fe20000010000 */
[----:B------:R-:W-:Y:S01]  /*4050*/  FFMA.FTZ R228, R232, R4, R183 ;  /* 0x00000004e8e47223 */ /* 0x000fe200000100b7 */
[----:B------:R-:W-:Y:S01]  /*4060*/  FMUL.FTZ R4, R172, R6 ;  /* 0x00000006ac047220 */ /* 0x000fe20000410000 */
[----:B------:R-:W-:Y:S01]  /*4070*/  FMUL.FTZ R225, R225, R182 ;  /* 0x000000b6e1e17220 */ /* 0x000fe20000410000 */
[----:B------:R-:W-:Y:S01]  /*4080*/  FFMA.FTZ R209, R208, R209, R3 ;  /* 0x000000d1d0d17223 */ /* 0x000fe20000010003 */
[----:B------:R-:W-:Y:S01]  /*4090*/  FMUL.FTZ R3, R172, R207 ;  /* 0x000000cfac037220 */ /* 0x000fe20000410000 */
[----:B------:R-:W-:Y:S01]  /*40a0*/  FMUL.FTZ R4, R221, R4 ;  /* 0x00000004dd047220 */ /* 0x000fe20000410000 */
[----:B------:R-:W-:Y:S01]  /*40b0*/  FFMA.FTZ R225, R226, R5, R225 ;  /* 0x00000005e2e17223 */ /* 0x000fe200000100e1 */
[----:B------:R-:W-:Y:S01]  /*40c0*/  FADD.FTZ R117, R228, R117 ;  /* 0x00000075e4757221 */ /* 0x000fe20000010000 */
[----:B------:R-:W-:Y:S01]  /*40d0*/  FMUL.FTZ R3, R206, R3 ;  /* 0x00000003ce037220 */ /* 0x000fe20000410000 */
[----:B------:R-:W-:Y:S01]  /*40e0*/  FFMA.FTZ R6, R219, R6, R4 ;  /* 0x00000006db067223 */ /* 0x000fe20000010004 */
[----:B------:R-:W-:Y:S01]  /*40f0*/  FMUL.FTZ R4, R172, R8 ;  /* 0x00000008ac047220 */ /* 0x000fe20000410000 */
[----:B------:R-:W-:Y:S01]  /*4100*/  FADD.FTZ R116, R225, R116 ;  /* 0x00000074e1747221 */ /* 0x000fe20000010000 */
[----:B------:R-:W-:Y:S01]  /*4110*/  FFMA.FTZ R207, R198, R207, R3 ;  /* 0x000000cfc6cf7223 */ /* 0x000fe20000010003 */
[----:B------:R-:W-:Y:S01]  /*4120*/  FMUL.FTZ R3, R172, R205 ;  /* 0x000000cdac037220 */ /* 0x000fe20000410000 */
[----:B------:R-:W-:Y:S01]  /*4130*/  FMUL.FTZ R4, R217, R4 ;  /* 0x00000004d9047220 */ /* 0x000fe20000410000 */
[----:B------:R-:W-:Y:S01]  /*4140*/  FADD.FTZ R115, R6, R115 ;  /* 0x0000007306737221 */ /* 0x000fe20000010000 */
[----:B------:R-:W-:Y:S01]  /*4150*/  FADD.FTZ R82, R173, R82 ;  /* 0x00000052ad527221 */ /* 0x000fe20000010000 */
[----:B------:R-:W-:Y:S01]  /*4160*/  FMUL.FTZ R7, R196, R3 ;  /* 0x00000003c4077220 */ /* 0x000fe20000410000 */
[----:B------:R-:W-:Y:S01]  /*4170*/  FFMA.FTZ R8, R215, R8, R4 ;  /* 0x00000008d7087223 */ /* 0x000fe20000010004 */
[----:B0-----:R-:W-:Y:S01]  /*4180*/  @!P0 FADD.FTZ R174, R174, R229 ;  /* 0x000000e5aeae8221 */ /* 0x001fe20000010000 */
[----:B------:R-:W-:Y:S01]  /*4190*/  ISETP.GT.AND P0, PT, R163, 0x17, PT ;  /* 0x00000017a300780c */ /* 0x000fe20003f04270 */
[C---:B------:R-:W-:Y:S01]  /*41a0*/  FMUL.FTZ R4, R172.reuse, R11 ;  /* 0x0000000bac047220 */ /* 0x040fe20000410000 */
[----:B------:R-:W-:Y:S01]  /*41b0*/  FMUL.FTZ R3, R172, R187 ;  /* 0x000000bbac037220 */ /* 0x000fe20000410000 */
[----:B------:R-:W-:Y:S01]  /*41c0*/  FFMA.FTZ R205, R194, R205, R7 ;  /* 0x000000cdc2cd7223 */ /* 0x000fe20000010007 */
[----:B------:R-:W0:Y:S01]  /*41d0*/  SHFL.DOWN PT, R229, R174, 0x2, 0x1f ;  /* 0x08401f00aee57f89 */ /* 0x000e2200000e0000 */
[----:B------:R-:W-:Y:S01]  /*41e0*/  FMUL.FTZ R213, R213, R4 ;  /* 0x00000004d5d57220 */ /* 0x000fe20000410000 */
[----:B------:R-:W-:Y:S01]  /*41f0*/  FMUL.FTZ R4, R172, R191 ;  /* 0x000000bfac047220 */ /* 0x000fe20000410000 */
[----:B------:R-:W-:Y:S01]  /*4200*/  FMUL.FTZ R7, R222, R3 ;  /* 0x00000003de077220 */ /* 0x000fe20000410000 */
[----:B------:R-:W-:Y:S01]  /*4210*/  FMUL.FTZ R3, R172, R203 ;  /* 0x000000cbac037220 */ /* 0x000fe20000410000 */
[----:B------:R-:W-:Y:S01]  /*4220*/  FFMA.FTZ R210, R210, R11, R213 ;  /* 0x0000000bd2d27223 */ /* 0x000fe200000100d5 */
[----:B------:R-:W-:Y:S01]  /*4230*/  FMUL.FTZ R211, R211, R4 ;  /* 0x00000004d3d37220 */ /* 0x000fe20000410000 */
[C---:B------:R-:W-:Y:S01]  /*4240*/  FMUL.FTZ R4, R172.reuse, R202 ;  /* 0x000000caac047220 */ /* 0x040fe20000410000 */
[----:B------:R-:W-:Y:S01]  /*4250*/  FMUL.FTZ R172, R172, R185 ;  /* 0x000000b9acac7220 */ /* 0x000fe20000410000 */
[----:B------:R-:W-:Y:S01]  /*4260*/  @!P0 FADD.FTZ R10, R10, R231 ;  /* 0x000000e70a0a8221 */ /* 0x000fe20000010000 */
[----:B------:R-:W-:Y:S01]  /*4270*/  FMUL.FTZ R3, R192, R3 ;  /* 0x00000003c0037220 */ /* 0x000fe20000410000 */
[----:B------:R-:W-:Y:S01]  /*4280*/  FMUL.FTZ R4, R201, R4 ;  /* 0x00000004c9047220 */ /* 0x000fe20000410000 */
[----:B------:R-:W-:Y:S01]  /*4290*/  FMUL.FTZ R193, R193, R172 ;  /* 0x000000acc1c17220 */ /* 0x000fe20000410000 */
[----:B------:R-:W-:Y:S01]  /*42a0*/  FFMA.FTZ R200, R200, R191, R211 ;  /* 0x000000bfc8c87223 */ /* 0x000fe200000100d3 */
[----:B------:R-:W1:Y:S01]  /*42b0*/  SHFL.DOWN PT, R231, R10, 0x10, 0x1f ;  /* 0x0a001f000ae77f89 */ /* 0x000e6200000e0000 */
        /* <DEDUP_REMOVED lines=9> */
[----:B0-----:R-:W-:Y:S01]  /*4350*/  @!P1 FADD.FTZ R174, R174, R229 ;  /* 0x000000e5aeae9221 */ /* 0x001fe20000010000 */
[----:B------:R-:W-:Y:S01]  /*4360*/  ISETP.GT.AND P1, PT, R163, 0xf, PT ;  /* 0x0000000fa300780c */ /* 0x000fe20003f24270 */
[----:B------:R-:W-:Y:S01]  /*4370*/  FADD.FTZ R107, R202, R107 ;  /* 0x0000006bca6b7221 */ /* 0x000fe20000010000 */
[----:B------:R-:W-:Y:S01]  /*4380*/  FADD.FTZ R106, R205, R106 ;  /* 0x0000006acd6a7221 */ /* 0x000fe20000010000 */
[----:B------:R-:W-:Y:S01]  /*4390*/  FADD.FTZ R105, R190, R105 ;  /* 0x00000069be697221 */ /* 0x000fe20000010000 */
[----:B------:R-:W0:Y:S01]  /*43a0*/  SHFL.DOWN PT, R229, R174, 0x4, 0x1f ;  /* 0x08801f00aee57f89 */ /* 0x000e2200000e0000 */
[----:B------:R-:W-:Y:S01]  /*43b0*/  FADD.FTZ R104, R3, R104 ;  /* 0x0000006803687221 */ /* 0x000fe20000010000 */
[----:B------:R-:W-:-:S07]  /*43c0*/  FADD.FTZ R103, R186, R103 ;  /* 0x00000067ba677221 */ /* 0x000fce0000010000 */
[----:B-1----:R-:W-:Y:S01]  /*43d0*/  @!P1 FADD.FTZ R10, R10, R231 ;  /* 0x000000e70a0a9221 */ /* 0x002fe20000010000 */
[----:B0-----:R-:W-:-:S05]  /*43e0*/  @!P2 FADD.FTZ R174, R174, R229 ;  /* 0x000000e5aeaea221 */ /* 0x001fca0000010000 */
[----:B------:R-:W0:Y:S02]  /*43f0*/  SHFL.DOWN PT, R227, R174, 0x8, 0x1f ;  /* 0x09001f00aee37f89 */ /* 0x000e2400000e0000 */
[----:B0-----:R-:W-:Y:S01]  /*4400*/  @!P0 FADD.FTZ R174, R174, R227 ;  /* 0x000000e3aeae8221 */ /* 0x001fe20000010000 */
[----:B------:R-:W-:-:S04]  /*4410*/  ISETP.NE.AND P0, PT, R163, RZ, PT ;  /* 0x000000ffa300720c */ /* 0x000fc80003f05270 */
[----:B------:R-:W0:Y:S02]  /*4420*/  SHFL.DOWN PT, R5, R174, 0x10, 0x1f ;  /* 0x0a001f00ae057f89 */ /* 0x000e2400000e0000 */
[----:B0-----:R-:W-:Y:S01]  /*4430*/  @!P1 FADD.FTZ R174, R174, R5 ;  /* 0x00000005aeae9221 */ /* 0x001fe20000010000 */
[----:B------:R-:W-:-:S04]  /*4440*/  MOV R5, R10 ;  /* 0x0000000a00057202 */ /* 0x000fc80000000f00 */
[----:B------:R-:W-:-:S05]  /*4450*/  MOV R4, R174 ;  /* 0x000000ae00047202 */ /* 0x000fca0000000f00 */
[----:B------:R0:W-:Y:S01]  /*4460*/  @!P0 STS.64 [R154+0x858], R4 ;  /* 0x000858049a008388 */ /* 0x0001e20000000a00 */
[----:B------:R-:W-:Y:S06]  /*4470*/  BAR.SYNC.DEFER_BLOCKING 0x0 ;  /* 0x0000000000007b1d */ /* 0x000fec0000010000 */
[----:B------:R-:W-:Y:S05]  /*4480*/  @P3 BRA `(.L_x_3418) ;  /* 0x00000000003c3947 */ /* 0x000fea0003800000 */
[----:B------:R-:W1:Y:S01]  /*4490*/  S2UR UR5, SR_CgaCtaId ;  /* 0x00000000000579c3 */ /* 0x000e620000008800 */
[----:B------:R-:W-:Y:S01]  /*44a0*/  UMOV UR4, 0x400 ;  /* 0x0000040000047882 */ /* 0x000fe20000000000 */
[----:B------:R-:W-:Y:S01]  /*44b0*/  ISETP.NE.AND P0, PT, R153, UR12, PT ;  /* 0x0000000c99007c0c */ /* 0x000fe2000bf05270 */
[----:B-1----:R-:W-:-:S06]  /*44c0*/  ULEA UR4, UR5, UR4, 0x18 ;  /* 0x0000000405047291 */ /* 0x002fcc000f8ec03f */
[----:B------:R-:W-:-:S05]  /*44d0*/  IMAD.U32 R156, RZ, RZ, UR4 ;  /* 0x00000004ff9c7e24 */ /* 0x000fca000f8e00ff */
[----:B------:R-:W-:Y:S01]  /*44e0*/  LEA R8, R71, R156, 0x2 ;  /* 0x0000009c47087211 */ /* 0x000fe200078e10ff */
[----:B------:R-:W0:Y:S04]  /*44f0*/  LDS.64 R2, [R156+0x860] ;  /* 0x000860009c027984 */ /* 0x000e280000000a00 */
[----:B------:R-:W1:Y:S04]  /*4500*/  @P0 LDS R6, [R8+0x2190] ;  /* 0x0021900008060984 */ /* 0x000e680000000800 */
[----:B------:R-:W2:Y:S01]  /*4510*/  @P0 LDS R7, [R8+0x1d90] ;  /* 0x001d900008070984 */ /* 0x000ea20000000800 */
[----:B0-----:R-:W-:Y:S01]  /*4520*/  FADD.FTZ R5, R5, R3 ;  /* 0x0000000305057221 */ /* 0x001fe20000010000 */
[----:B------:R-:W-:-:S03]  /*4530*/  FADD.FTZ R4, R4, R2 ;  /* 0x0000000204047221 */ /* 0x000fc60000010000 */
[----:B-1----:R-:W-:Y:S01]  /*4540*/  @P0 FADD.FTZ R5, R5, R6 ;  /* 0x0000000605050221 */ /* 0x002fe20000010000 */
[----:B--2---:R-:W-:-:S04]  /*4550*/  @P0 FADD.FTZ R4, R4, R7 ;  /* 0x0000000704040221 */ /* 0x004fc80000010000 */
[----:B------:R1:W-:Y:S04]  /*4560*/  STS [R8+0x2190], R5 ;  /* 0x0021900508007388 */ /* 0x0003e80000000800 */
[----:B------:R1:W-:Y:S02]  /*4570*/  STS [R8+0x1d90], R4 ;  /* 0x001d900408007388 */ /* 0x0003e40000000800 */
.L_x_3418:
[----:B------:R-:W-:Y:S05]  /*4580*/  BSYNC B0 ;  /* 0x0000000000007941 */ /* 0x000fea0003800000 */
.L_x_3417:
[----:B------:R-:W-:-:S04]  /*4590*/  IADD3 R71, R71, 0x1, RZ ;  /* 0x0000000147477810 */ /* 0x000fc80007ffe0ff */
[----:B------:R-:W-:-:S13]  /*45a0*/  ISETP.GE.AND P0, PT, R71, UR13, PT ;  /* 0x0000000d47007c0c */ /* 0x000fda000bf06270 */
[----:B------:R-:W-:Y:S05]  /*45b0*/  @!P0 BRA `(.L_x_3419) ;  /* 0xffffffdc00dc8947 */ /* 0x000fea000383ffff */
.L_x_3407:
[----:B------:R-:W-:Y:S01]  /*45c0*/  BAR.SYNC.DEFER_BLOCKING 0x0 ;  /* 0x0000000000007b1d */ /* 0x000fe20000010000 */
[----:B------:R-:W-:Y:S02]  /*45d0*/  F2FP.BF16.F32.PACK_AB R86, R86, R87 ;  /* 0x000000575656723e */ /* 0x000fe400000010ff */
[----:B------:R-:W-:Y:S02]  /*45e0*/  F2FP.BF16.F32.PACK_AB R84, R84, R85 ;  /* 0x000000555454723e */ /* 0x000fe400000010ff */
[----:B------:R-:W-:-:S03]  /*45f0*/  F2FP.BF16.F32.PACK_AB R82, R82, R83 ;  /* 0x000000535252723e */ /* 0x000fc600000010ff */
[----:B------:R-:W2:Y:S01]  /*4600*/  S2UR UR5, SR_CgaCtaId ;  /* 0x00000000000579c3 */ /* 0x000ea20000008800 */
[----:B------:R-:W-:Y:S01]  /*4610*/  F2FP.BF16.F32.PACK_AB R80, R80, R81 ;  /* 0x000000515050723e */ /* 0x000fe200000010ff */
[----:B------:R-:W-:Y:S01]  /*4620*/  UMOV UR4, 0x400 ;  /* 0x0000040000047882 */ /* 0x000fe20000000000 */
[----:B------:R-:W-:Y:S01]  /*4630*/  PRMT R67, R86, 0x7632, R67 ;  /* 0x0000763256437816 */ /* 0x000fe20000000043 */
[----:B------:R-:W-:Y:S01]  /*4640*/  BSSY B0, `(.L_x_3420) ;  /* 0x000004b000007945 */ /* 0x000fe20003800000 */
[----:B------:R-:W-:Y:S02]  /*4650*/  PRMT R0, R84, 0x7632, R0 ;  /* 0x0000763254007816 */ /* 0x000fe40000000000 */
[----:B------:R-:W-:Y:S01]  /*4660*/  PRMT R2, R82, 0x7632, R2 ;  /* 0x0000763252027816 */ /* 0x000fe20000000002 */
[----:B-1----:R-:W0:Y:S01]  /*4670*/  LDC.64 R8, c[0x0][0x388] ;  /* 0x0000e200ff087b82 */ /* 0x002e220000000a00 */
[----:B------:R-:W-:Y:S02]  /*4680*/  PRMT R3, R80, 0x7632, R3 ;  /* 0x0000763250037816 */ /* 0x000fe40000000003 */
[----:B------:R-:W-:-:S02]  /*4690*/  ISETP.NE.AND P0, PT, R165, RZ, PT ;  /* 0x000000ffa500720c */ /* 0x000fc40003f05270 */
[----:B------:R-:W-:Y:S02]  /*46a0*/  F2FP.BF16.F32.PACK_AB R78, R78, R79 ;  /* 0x0000004f4e4e723e */ /* 0x000fe400000010ff */
[----:B------:R-:W-:Y:S02]  /*46b0*/  F2FP.BF16.F32.PACK_AB R76, R76, R77 ;  /* 0x0000004d4c4c723e */ /* 0x000fe400000010ff */
[----:B------:R-:W-:Y:S01]  /*46c0*/  F2FP.BF16.F32.PACK_AB R74, R74, R75 ;  /* 0x0000004b4a4a723e */ /* 0x000fe200000010ff */
[----:B------:R1:W-:Y:S01]  /*46d0*/  STS.U16 [R134+0x2], R67 ;  /* 0x0000024386007388 */ /* 0x0003e20000000400 */
[----:B------:R-:W-:Y:S02]  /*46e0*/  F2FP.BF16.F32.PACK_AB R72, R72, R73 ;  /* 0x000000494848723e */ /* 0x000fe400000010ff */
[----:B------:R-:W-:Y:S01]  /*46f0*/  SHF.R.S32.HI R42, RZ, 0x1f, R152 ;  /* 0x0000001fff2a7819 */ /* 0x000fe20000011498 */
[----:B------:R3:W-:Y:S01]  /*4700*/  STS.U16 [R134+0x6], R0 ;  /* 0x0000060086007388 */ /* 0x0007e20000000400 */
[----:B--2---:R-:W-:-:S03]  /*4710*/  ULEA UR4, UR5, UR4, 0x18 ;  /* 0x0000000405047291 */ /* 0x004fc6000f8ec03f */
[----:B------:R2:W-:Y:S01]  /*4720*/  STS.U16 [R134+0xa], R2 ;  /* 0x00000a0286007388 */ /* 0x0005e20000000400 */
[----:B------:R-:W-:Y:S01]  /*4730*/  ULDC UR5, c[0x0][0x218] ;  /* 0x0000860000057ab9 */ /* 0x000fe20000000800 */
[----:B-1----:R-:W-:Y:S02]  /*4740*/  PRMT R67, R78, 0x7632, R67 ;  /* 0x000076324e437816 */ /* 0x002fe40000000043 */
[----:B------:R1:W-:Y:S01]  /*4750*/  STS.U16 [R134+0xe], R3 ;  /* 0x00000e0386007388 */ /* 0x0003e20000000400 */
[----:B------:R-:W-:Y:S01]  /*4760*/  IADD3 R59, -R151, UR5, RZ ;  /* 0x00000005973b7c10 */ /* 0x000fe2000fffe1ff */
[----:B------:R-:W-:Y:S01]  /*4770*/  IMAD.U32 R156, RZ, RZ, UR4 ;  /* 0x00000004ff9c7e24 */ /* 0x000fe2000f8e00ff */
[----:B---3--:R-:W-:Y:S01]  /*4780*/  PRMT R0, R76, 0x7632, R0 ;  /* 0x000076324c007816 */ /* 0x008fe20000000000 */
[----:B------:R-:W-:Y:S01]  /*4790*/  STS.U16 [R134], R86 ;  /* 0x0000005686007388 */ /* 0x000fe20000000400 */
[----:B0-----:R-:W-:Y:S01]  /*47a0*/  IMAD.WIDE.U32 R4, R8, UR16, RZ ;  /* 0x0000001008047c25 */ /* 0x001fe2000f8e00ff */
[----:B--2---:R-:W-:-:S02]  /*47b0*/  PRMT R2, R74, 0x7632, R2 ;  /* 0x000076324a027816 */ /* 0x004fc40000000002 */
[----:B------:R-:W-:Y:S01]  /*47c0*/  STS.U16 [R134+0x4], R84 ;  /* 0x0000045486007388 */ /* 0x000fe20000000400 */
[----:B-1----:R-:W-:-:S03]  /*47d0*/  PRMT R3, R72, 0x7632, R3 ;  /* 0x0000763248037816 */ /* 0x002fc60000000003 */
        /* <DEDUP_REMOVED lines=8> */
[----:B0-----:R-:W-:-:S03]  /*4860*/  IMAD R0, R8, UR17, RZ ;  /* 0x0000001108007c24 */ /* 0x001fc6000f8e02ff */
[----:B------:R-:W-:Y:S01]  /*4870*/  STS.U16 [R134+0x1c], R72 ;  /* 0x00001c4886007388 */ /* 0x000fe20000000400 */
[----:B------:R-:W-:-:S03]  /*4880*/  IMAD R9, R9, UR16, R0 ;  /* 0x0000001009097c24 */ /* 0x000fc6000f8e0200 */
[----:B------:R0:W-:Y:S01]  /*4890*/  STS.U16 [R134+0x1e], R3 ;  /* 0x00001e0386007388 */ /* 0x0001e20000000400 */
[----:B------:R-:W-:-:S03]  /*48a0*/  NOP ;  /* 0x0000000000007918 */ /* 0x000fc60000000000 */
[----:B------:R-:W-:Y:S01]  /*48b0*/  LDS.U16 R11, [R150] ;  /* 0x00000000960b7984 */ /* 0x000fe20000000400 */
[----:B-1----:R-:W-:Y:S01]  /*48c0*/  IADD3 R2, P2, R152, R151, RZ ;  /* 0x0000009798027210 */ /* 0x002fe20007f5e0ff */
[----:B------:R-:W-:Y:S01]  /*48d0*/  IMAD R0, R155, -0x400, R166 ;  /* 0xfffffc009b007824 */ /* 0x000fe200078e02a6 */
[----:B------:R-:W-:Y:S01]  /*48e0*/  IADD3 R51, R5, R9, RZ ;  /* 0x0000000905337210 */ /* 0x000fe20007ffe0ff */
[----:B------:R-:W-:Y:S01]  /*48f0*/  LDS.U16 R19, [R149+0x40] ;  /* 0x0000400095137984 */ /* 0x000fe20000000400 */
[----:B0-----:R-:W-:-:S03]  /*4900*/  LEA.HI.X.SX32 R3, R151, R42, 0x1, P2 ;  /* 0x0000002a97037211 */ /* 0x001fc600010f0eff */
        /* <DEDUP_REMOVED lines=16> */
[----:B------:R-:W0:Y:S02]  /*4a10*/  LDS R49, [R156+0x840] ;  /* 0x000840009c317984 */ /* 0x000e240000000800 */
[----:B0-----:R-:W-:-:S13]  /*4a20*/  ISETP.GE.AND P1, PT, R152, R49, PT ;  /* 0x000000319800720c */ /* 0x001fda0003f26270 */
[----:B------:R-:W-:Y:S05]  /*4a30*/  @P1 BRA `(.L_x_3421) ;  /* 0x00000000002c1947 */ /* 0x000fea0003800000 */
[----:B------:R-:W-:Y:S01]  /*4a40*/  IMAD.WIDE.U32 R6, R8, UR16, R2 ;  /* 0x0000001008067c25 */ /* 0x000fe2000f8e0002 */
[----:B------:R-:W-:-:S03]  /*4a50*/  ULDC.64 UR4, c[0x0][0x390] ;  /* 0x0000e40000047ab9 */ /* 0x000fc60000000a00 */
[----:B------:R-:W-:Y:S01]  /*4a60*/  IMAD R8, R170, UR4, RZ ;  /* 0x00000004aa087c24 */ /* 0x000fe2000f8e02ff */
[----:B------:R-:W-:-:S03]  /*4a70*/  IADD3 R7, R9, R7, RZ ;  /* 0x0000000709077210 */ /* 0x000fc60007ffe0ff */
[C---:B------:R-:W-:Y:S02]  /*4a80*/  IMAD R9, R171.reuse, UR5, R8 ;  /* 0x00000005ab097c24 */ /* 0x040fe4000f8e0208 */
[----:B------:R-:W-:Y:S01]  /*4a90*/  IMAD.WIDE.U32 R6, R171, UR4, R6 ;  /* 0x00000004ab067c25 */ /* 0x000fe2000f8e0006 */
[----:B------:R-:W-:-:S03]  /*4aa0*/  ULDC.64 UR4, c[0x0][0x3e0] ;  /* 0x0000f80000047ab9 */ /* 0x000fc60000000a00 */
[----:B------:R-:W-:Y:S01]  /*4ab0*/  IMAD.IADD R7, R7, 0x1, R9 ;  /* 0x0000000107077824 */ /* 0x000fe200078e0209 */
[----:B------:R-:W-:-:S04]  /*4ac0*/  LEA R8, P1, R6, UR4, 0x1 ;  /* 0x0000000406087c11 */ /* 0x000fc8000f8208ff */
[----:B------:R-:W-:-:S05]  /*4ad0*/  LEA.HI.X R9, R6, UR5, R7, 0x1, P1 ;  /* 0x0000000506097c11 */ /* 0x000fca00088f0c07 */
[----:B------:R0:W-:Y:S04]  /*4ae0*/  STG.E.U16 desc[UR14][R8.64], R11 ;  /* 0x0000000b08007986 */ /* 0x0001e8000c10150e */
.L_x_3421:
[----:B------:R-:W-:Y:S05]  /*4af0*/  BSYNC B0 ;  /* 0x0000000000007941 */ /* 0x000fea0003800000 */
.L_x_3420:
[----:B------:R-:W-:Y:S01]  /*4b00*/  MOV R5, R51 ;  /* 0x0000003300057202 */ /* 0x000fe20000000f00 */
[----:B------:R-:W-:Y:S01]  /*4b10*/  ULDC.64 UR4, c[0x0][0x390] ;  /* 0x0000e40000047ab9 */ /* 0x000fe20000000a00 */
[----:B------:R-:W-:Y:S01]  /*4b20*/  SHF.R.S32.HI R57, RZ, 0x1f, R0 ;  /* 0x0000001fff397819 */ /* 0x000fe20000011400 */
[----:B------:R-:W-:Y:S01]  /*4b30*/  IMAD R6, R170, UR4, RZ ;  /* 0x00000004aa067c24 */ /* 0x000fe2000f8e02ff */
[C---:B------:R-:W-:Y:S01]  /*4b40*/  LOP3.LUT R44, R152.reuse, 0x20, RZ, 0xfc, !PT ;  /* 0x00000020982c7812 */ /* 0x040fe200078efcff */
[C---:B------:R-:W-:Y:S01]  /*4b50*/  IMAD.WIDE.U32 R4, R171.reuse, UR4, R4 ;  /* 0x00000004ab047c25 */ /* 0x040fe2000f8e0004 */
[C---:B------:R-:W-:Y:S01]  /*4b60*/  LOP3.LUT R46, R152.reuse, 0x40, RZ, 0xfc, !PT ;  /* 0x00000040982e7812 */ /* 0x040fe200078efcff */
[----:B------:R-:W-:Y:S01]  /*4b70*/  BSSY B0, `(.L_x_3422) ;  /* 0x00000be000007945 */ /* 0x000fe20003800000 */
[----:B------:R-:W-:Y:S01]  /*4b80*/  LOP3.LUT R48, R152, 0x60, RZ, 0xfc, !PT ;  /* 0x0000006098307812 */ /* 0x000fe200078efcff */
[----:B0-----:R-:W-:Y:S01]  /*4b90*/  IMAD R8, R171, UR5, R6 ;  /* 0x00000005ab087c24 */ /* 0x001fe2000f8e0206 */
[----:B------:R-:W-:Y:S01]  /*4ba0*/  ULDC.64 UR4, c[0x0][0x3e0] ;  /* 0x0000f80000047ab9 */ /* 0x000fe20000000a00 */
[----:B------:R-:W-:-:S02]  /*4bb0*/  IADD3 R6, P2, R0, R4, RZ ;  /* 0x0000000400067210 */ /* 0x000fc40007f5e0ff */
[C---:B------:R-:W-:Y:S02]  /*4bc0*/  LEA R7, P1, R152.reuse, UR4, 0x1 ;  /* 0x0000000498077c11 */ /* 0x040fe4000f8208ff */
[----:B------:R-:W-:Y:S02]  /*4bd0*/  IADD3.X R5, R57, R8, R5, P2, !PT ;  /* 0x0000000839057210 */ /* 0x000fe400017fe405 */
[----:B------:R-:W-:Y:S02]  /*4be0*/  LEA.HI.X R8, R152, UR5, R42, 0x1, P1 ;  /* 0x0000000598087c11 */ /* 0x000fe400088f0c2a */
[-C--:B------:R-:W-:Y:S02]  /*4bf0*/  ISETP.GE.AND P1, PT, R44, R49.reuse, PT ;  /* 0x000000312c00720c */ /* 0x080fe40003f26270 */
[-C--:B------:R-:W-:Y:S02]  /*4c00*/  ISETP.GE.AND P2, PT, R46, R49.reuse, PT ;  /* 0x000000312e00720c */ /* 0x080fe40003f46270 */
[----:B------:R-:W-:-:S02]  /*4c10*/  ISETP.GE.AND P3, PT, R48, R49, PT ;  /* 0x000000313000720c */ /* 0x000fc40003f66270 */
[----:B------:R-:W-:Y:S01]  /*4c20*/  LEA R4, P4, R6, R7, 0x1 ;  /* 0x0000000706047211 */ /* 0x000fe200078808ff */
[----:B------:R-:W-:Y:S01]  /*4c30*/  FADD.FTZ R7, R103, R164 ;  /* 0x000000a467077221 */ /* 0x000fe20000010000 */
[----:B------:R-:W-:Y:S02]  /*4c40*/  LOP3.LUT R50, R152, 0x80, RZ, 0xfc, !PT ;  /* 0x0000008098327812 */ /* 0x000fe400078efcff */
[----:B------:R-:W-:Y:S02]  /*4c50*/  LEA.HI.X R5, R6, R8, R5, 0x1, P4 ;  /* 0x0000000806057211 */ /* 0x000fe400020f0c05 */
[C---:B------:R-:W-:Y:S02]  /*4c60*/  LOP3.LUT R52, R152.reuse, 0xa0, RZ, 0xfc, !PT ;  /* 0x000000a098347812 */ /* 0x040fe400078efcff */
[C---:B------:R-:W-:Y:S01]  /*4c70*/  LOP3.LUT R54, R152.reuse, 0xc0, RZ, 0xfc, !PT ;  /* 0x000000c098367812 */ /* 0x040fe200078efcff */
[----:B------:R0:W-:Y:S01]  /*4c80*/  @!P1 STG.E.U16 desc[UR14][R4.64+-0x7c0], R19 ;  /* 0xfff8401304009986 */ /* 0x0001e2000c10150e */
[----:B------:R-:W-:-:S02]  /*4c90*/  LOP3.LUT R56, R152, 0xe0, RZ, 0xfc, !PT ;  /* 0x000000e098387812 */ /* 0x000fc400078efcff */
[C---:B------:R-:W-:Y:S01]  /*4ca0*/  LOP3.LUT R58, R152.reuse, 0x100, RZ, 0xfc, !PT ;  /* 0x00000100983a7812 */ /* 0x040fe200078efcff */
[----:B------:R1:W-:Y:S01]  /*4cb0*/  @!P2 STG.E.U16 desc[UR14][R4.64+-0x780], R21 ;  /* 0xfff880150400a986 */ /* 0x0003e2000c10150e */
[----:B------:R-:W-:Y:S02]  /*4cc0*/  LOP3.LUT R60, R152, 0x120, RZ, 0xfc, !PT ;  /* 0x00000120983c7812 */ /* 0x000fe400078efcff */
[-C--:B------:R-:W-:Y:S01]  /*4cd0*/  ISETP.GE.AND P1, PT, R50, R49.reuse, PT ;  /* 0x000000313200720c */ /* 0x080fe20003f26270 */
[----:B------:R-:W-:Y:S01]  /*4ce0*/  @!P3 STG.E.U16 desc[UR14][R4.64+-0x740], R23 ;  /* 0xfff8c0170400b986 */ /* 0x000fe2000c10150e */
[-C--:B------:R-:W-:Y:S02]  /*4cf0*/  ISETP.GE.AND P2, PT, R52, R49.reuse, PT ;  /* 0x000000313400720c */ /* 0x080fe40003f46270 */
[-C--:B------:R-:W-:Y:S02]  /*4d00*/  ISETP.GE.AND P3, PT, R54, R49.reuse, PT ;  /* 0x000000313600720c */ /* 0x080fe40003f66270 */
[----:B------:R-:W-:-:S02]  /*4d10*/  ISETP.GE.AND P4, PT, R56, R49, PT ;  /* 0x000000313800720c */ /* 0x000fc40003f86270 */
[-C--:B------:R-:W-:Y:S02]  /*4d20*/  ISETP.GE.AND P5, PT, R58, R49.reuse, PT ;  /* 0x000000313a00720c */ /* 0x080fe40003fa6270 */
[----:B------:R-:W-:Y:S02]  /*4d30*/  ISETP.GE.AND P6, PT, R60, R49, PT ;  /* 0x000000313c00720c */ /* 0x000fe40003fc6270 */
[C---:B------:R-:W-:Y:S01]  /*4d40*/  LOP3.LUT R62, R152.reuse, 0x140, RZ, 0xfc, !PT ;  /* 0x00000140983e7812 */ /* 0x040fe200078efcff */
[----:B------:R-:W-:Y:S01]  /*4d50*/  @!P1 STG.E.U16 desc[UR14][R4.64+-0x700], R25 ;  /* 0xfff9001904009986 */ /* 0x000fe2000c10150e */
[C---:B------:R-:W-:Y:S02]  /*4d60*/  LOP3.LUT R64, R152.reuse, 0x160, RZ, 0xfc, !PT ;  /* 0x0000016098407812 */ /* 0x040fe400078efcff */
[C---:B------:R-:W-:Y:S01]  /*4d70*/  LOP3.LUT R66, R152.reuse, 0x180, RZ, 0xfc, !PT ;  /* 0x0000018098427812 */ /* 0x040fe200078efcff */
[----:B------:R-:W-:Y:S01]  /*4d80*/  @!P2 STG.E.U16 desc[UR14][R4.64+-0x6c0], R27 ;  /* 0xfff9401b0400a986 */ /* 0x000fe2000c10150e */
[----:B------:R-:W-:-:S02]  /*4d90*/  LOP3.LUT R68, R152, 0x1a0, RZ, 0xfc, !PT ;  /* 0x000001a098447812 */ /* 0x000fc400078efcff */
[C---:B------:R-:W-:Y:S01]  /*4da0*/  LOP3.LUT R70, R152.reuse, 0x1c0, RZ, 0xfc, !PT ;  /* 0x000001c098467812 */ /* 0x040fe200078efcff */
[----:B------:R-:W-:Y:S01]  /*4db0*/  @!P3 STG.E.U16 desc[UR14][R4.64+-0x680], R29 ;  /* 0xfff9801d0400b986 */ /* 0x000fe2000c10150e */
[----:B------:R-:W-:Y:S02]  /*4dc0*/  LOP3.LUT R72, R152, 0x1e0, RZ, 0xfc, !PT ;  /* 0x000001e098487812 */ /* 0x000fe400078efcff */
[-C--:B------:R-:W-:Y:S01]  /*4dd0*/  ISETP.GE.AND P1, PT, R62, R49.reuse, PT ;  /* 0x000000313e00720c */ /* 0x080fe20003f26270 */
[----:B------:R-:W-:Y:S01]  /*4de0*/  @!P4 STG.E.U16 desc[UR14][R4.64+-0x640], R31 ;  /* 0xfff9c01f0400c986 */ /* 0x000fe2000c10150e */
[-C--:B------:R-:W-:Y:S02]  /*4df0*/  ISETP.GE.AND P2, PT, R64, R49.reuse, PT ;  /* 0x000000314000720c */ /* 0x080fe40003f46270 */
[-C--:B------:R-:W-:Y:S01]  /*4e00*/  ISETP.GE.AND P3, PT, R66, R49.reuse, PT ;  /* 0x000000314200720c */ /* 0x080fe20003f66270 */
[----:B------:R-:W-:Y:S01]  /*4e10*/  @!P5 STG.E.U16 desc[UR14][R4.64+-0x600], R33 ;  /* 0xfffa00210400d986 */ /* 0x000fe2000c10150e */
[----:B------:R-:W-:-:S02]  /*4e20*/  ISETP.GE.AND P4, PT, R68, R49, PT ;  /* 0x000000314400720c */ /* 0x000fc40003f86270 */
[-C--:B------:R-:W-:Y:S01]  /*4e30*/  ISETP.GE.AND P5, PT, R70, R49.reuse, PT ;  /* 0x000000314600720c */ /* 0x080fe20003fa6270 */
[----:B------:R-:W-:Y:S01]  /*4e40*/  @!P6 STG.E.U16 desc[UR14][R4.64+-0x5c0], R35 ;  /* 0xfffa40230400e986 */ /* 0x000fe2000c10150e */
[----:B------:R-:W-:Y:S02]  /*4e50*/  ISETP.GE.AND P6, PT, R72, R49, PT ;  /* 0x000000314800720c */ /* 0x000fe40003fc6270 */
[----:B------:R-:W-:Y:S01]  /*4e60*/  SHF.L.U32 R6, R165, 0x4, RZ ;  /* 0x00000004a5067819 */ /* 0x000fe200000006ff */
[----:B------:R-:W-:Y:S01]  /*4e70*/  @!P1 STG.E.U16 desc[UR14][R4.64+-0x580], R37 ;  /* 0xfffa802504009986 */ /* 0x000fe2000c10150e */
[----:B------:R-:W-:Y:S02]  /*4e80*/  F2FP.BF16.F32.PACK_AB R103, R104, R103 ;  /* 0x000000676867723e */ /* 0x000fe400000010ff */
[----:B------:R-:W-:Y:S01]  /*4e90*/  LOP3.LUT R6, R6, 0xfffffe00, RZ, 0xc0, !PT ;  /* 0xfffffe0006067812 */ /* 0x000fe200078ec0ff */
[----:B------:R-:W-:Y:S04]  /*4ea0*/  @!P2 STG.E.U16 desc[UR14][R4.64+-0x540], R39 ;  /* 0xfffac0270400a986 */ /* 0x000fe8000c10150e */
[----:B------:R-:W-:Y:S01]  /*4eb0*/  IMAD R55, R163, 0x10, R6 ;  /* 0x00000010a3377824 */ /* 0x000fe200078e0206 */
[----:B------:R-:W-:Y:S03]  /*4ec0*/  @!P3 STG.E.U16 desc[UR14][R4.64+-0x500], R41 ;  /* 0xfffb00290400b986 */ /* 0x000fe6000c10150e */
[C---:B------:R-:W-:Y:S01]  /*4ed0*/  VIADD R10, R55.reuse, 0x3 ;  /* 0x00000003370a7836 */ /* 0x040fe20000000000 */
[----:B------:R-:W-:Y:S01]  /*4ee0*/  @!P4 STG.E.U16 desc[UR14][R4.64+-0x4c0], R43 ;  /* 0xfffb402b0400c986 */ /* 0x000fe2000c10150e */
[C---:B------:R-:W-:Y:S01]  /*4ef0*/  IADD3 R6, R55.reuse, 0x1, RZ ;  /* 0x0000000137067810 */ /* 0x040fe20007ffe0ff */
[C---:B------:R-:W-:Y:S01]  /*4f00*/  VIADD R24, R55.reuse, 0x7 ;  /* 0x0000000737187836 */ /* 0x040fe20000000000 */
[----:B------:R-:W-:Y:S01]  /*4f10*/  IADD3 R8, R55, 0x2, RZ ;  /* 0x0000000237087810 */ /* 0x000fe20007ffe0ff */
[----:B------:R-:W-:Y:S01]  /*4f20*/  @!P5 STG.E.U16 desc[UR14][R4.64+-0x480], R45 ;  /* 0xfffb802d0400d986 */ /* 0x000fe2000c10150e */
[-C--:B------:R-:W-:Y:S01]  /*4f30*/  LEA.HI.SX32 R9, R6, R55.reuse, 0x1b ;  /* 0x0000003706097211 */ /* 0x080fe200078fdaff */
[----:B------:R-:W-:Y:S01]  /*4f40*/  FADD.FTZ R6, R7, R104 ;  /* 0x0000006807067221 */ /* 0x000fe20000010000 */
[C---:B------:R-:W-:Y:S01]  /*4f50*/  IADD3 R18, R55.reuse, 0x4, RZ ;  /* 0x0000000437127810 */ /* 0x040fe20007ffe0ff */
[----:B------:R2:W-:Y:S01]  /*4f60*/  @!P6 STG.E.U16 desc[UR14][R4.64+-0x440], R47 ;  /* 0xfffbc02f0400e986 */ /* 0x0005e2000c10150e */
[C---:B------:R-:W-:Y:S01]  /*4f70*/  IADD3 R20, R55.reuse, 0x5, RZ ;  /* 0x0000000537147810 */ /* 0x040fe20007ffe0ff */
[----:B------:R-:W-:Y:S01]  /*4f80*/  FADD.FTZ R7, R6, R105 ;  /* 0x0000006906077221 */ /* 0x000fe20000010000 */
[----:B------:R-:W-:Y:S01]  /*4f90*/  IADD3 R22, R55, 0x6, RZ ;  /* 0x0000000637167810 */ /* 0x000fe20007ffe0ff */
[----:B------:R-:W-:Y:S01]  /*4fa0*/  BAR.SYNC.DEFER_BLOCKING 0x0 ;  /* 0x0000000000007b1d */ /* 0x000fe20000010000 */
[-C--:B------:R-:W-:Y:S01]  /*4fb0*/  LEA.HI.SX32 R11, R8, R55.reuse, 0x1b ;  /* 0x00000037080b7211 */ /* 0x080fe200078fdaff */
[----:B------:R-:W-:Y:S01]  /*4fc0*/  FADD.FTZ R6, R7, R106 ;  /* 0x0000006a07067221 */ /* 0x000fe20000010000 */
[-C--:B0-----:R-:W-:Y:S01]  /*4fd0*/  LEA.HI.SX32 R19, R10, R55.reuse, 0x1b ;  /* 0x000000370a137211 */ /* 0x081fe200078fdaff */
[C---:B------:R-:W-:Y:S01]  /*4fe0*/  VIADD R32, R55.reuse, 0xb ;  /* 0x0000000b37207836 */ /* 0x040fe20000000000 */
[----:B-1----:R-:W-:Y:S01]  /*4ff0*/  LEA.HI.SX32 R21, R18, R55, 0x1b ;  /* 0x0000003712157211 */ /* 0x002fe200078fdaff */
[----:B------:R-:W-:Y:S01]  /*5000*/  VIADD R40, R55, 0xf ;  /* 0x0000000f37287836 */ /* 0x000fe20000000000 */
[----:B------:R-:W-:Y:S01]  /*5010*/  F2FP.BF16.F32.PACK_AB R105, R106, R105 ;  /* 0x000000696a69723e */ /* 0x000fe200000010ff */
[----:B--2---:R-:W-:Y:S01]  /*5020*/  FADD.FTZ R5, R6, R107 ;  /* 0x0000006b06057221 */ /* 0x004fe20000010000 */
[----:B------:R-:W-:Y:S01]  /*5030*/  LEA.HI.SX32 R23, R20, R55, 0x1b ;  /* 0x0000003714177211 */ /* 0x000fe200078fdaff */
[----:B------:R-:W-:Y:S01]  /*5040*/  IMAD R21, R21, 0x2, R156 ;  /* 0x0000000215157824 */ /* 0x000fe200078e029c */
[----:B------:R-:W-:-:S02]  /*5050*/  PRMT R7, R103, 0x7632, R7 ;  /* 0x0000763267077816 */ /* 0x000fc40000000007 */
[-C--:B------:R-:W-:Y:S02]  /*5060*/  LEA R9, R9, R156.reuse, 0x1 ;  /* 0x0000009c09097211 */ /* 0x080fe400078e08ff */
[----:B------:R-:W-:Y:S01]  /*5070*/  F2FP.BF16.F32.PACK_AB R107, R108, R107 ;  /* 0x0000006b6c6b723e */ /* 0x000fe200000010ff */
[----:B------:R-:W-:Y:S01]  /*5080*/  FADD.FTZ R108, R5, R108 ;  /* 0x0000006c056c7221 */ /* 0x000fe20000010000 */
[----:B------:R-:W-:Y:S02]  /*5090*/  IADD3 R26, R55, 0x8, RZ ;  /* 0x00000008371a7810 */ /* 0x000fe40007ffe0ff */
[----:B------:R-:W-:Y:S02]  /*50a0*/  LEA.HI.SX32 R25, R22, R55, 0x1b ;  /* 0x0000003716197211 */ /* 0x000fe400078fdaff */
[-C--:B------:R-:W-:Y:S02]  /*50b0*/  LEA R11, R11, R156.reuse, 0x1 ;  /* 0x0000009c0b0b7211 */ /* 0x080fe400078e08ff */
[----:B------:R-:W-:Y:S01]  /*50c0*/  PRMT R8, R105, 0x7632, R8 ;  /* 0x0000763269087816 */ /* 0x000fe20000000008 */
[----:B------:R-:W-:Y:S01]  /*50d0*/  STS.U16 [R134], R103 ;  /* 0x0000006786007388 */ /* 0x000fe20000000400 */
[----:B------:R-:W-:-:S02]  /*50e0*/  LEA R19, R19, R156, 0x1 ;  /* 0x0000009c13137211 */ /* 0x000fc400078e08ff */
[C---:B------:R-:W-:Y:S01]  /*50f0*/  IADD3 R28, R55.reuse, 0x9, RZ ;  /* 0x00000009371c7810 */ /* 0x040fe20007ffe0ff */
[----:B------:R0:W-:Y:S01]  /*5100*/  STS.U16 [R9+0x2], R7 ;  /* 0x0000020709007388 */ /* 0x0001e20000000400 */
[----:B------:R-:W-:Y:S02]  /*5110*/  IADD3 R30, R55, 0xa, RZ ;  /* 0x0000000a371e7810 */ /* 0x000fe40007ffe0ff */
[----:B------:R-:W-:Y:S01]  /*5120*/  PRMT R10, R107, 0x7632, R10 ;  /* 0x000076326b0a7816 */ /* 0x000fe2000000000a */
[----:B------:R1:W-:Y:S01]  /*5130*/  STS.U16 [R11+0x4], R105 ;  /* 0x000004690b007388 */ /* 0x0003e20000000400 */
[----:B------:R-:W-:Y:S02]  /*5140*/  LEA R23, R23, R156, 0x1 ;  /* 0x0000009c17177211 */ /* 0x000fe400078e08ff */
[----:B------:R-:W-:Y:S01]  /*5150*/  IADD3 R34, R55, 0xc, RZ ;  /* 0x0000000c37227810 */ /* 0x000fe20007ffe0ff */
[----:B------:R-:W-:Y:S01]  /*5160*/  STS.U16 [R19+0x6], R8 ;  /* 0x0000060813007388 */ /* 0x000fe20000000400 */
[----:B------:R-:W-:-:S02]  /*5170*/  LEA.HI.SX32 R27, R24, R55, 0x1b ;  /* 0x00000037181b7211 */ /* 0x000fc400078fdaff */
[----:B------:R-:W-:Y:S01]  /*5180*/  LEA.HI.SX32 R29, R26, R55, 0x1b ;  /* 0x000000371a1d7211 */ /* 0x000fe200078fdaff */
[----:B------:R-:W-:Y:S01]  /*5190*/  STS.U16 [R21+0x8], R107 ;  /* 0x0000086b15007388 */ /* 0x000fe20000000400 */
[----:B------:R-:W-:Y:S01]  /*51a0*/  F2FP.BF16.F32.PACK_AB R4, R110, R109 ;  /* 0x0000006d6e04723e */ /* 0x000fe200000010ff */
[----:B------:R-:W-:Y:S01]  /*51b0*/  FADD.FTZ R109, R108, R109 ;  /* 0x0000006d6c6d7221 */ /* 0x000fe20000010000 */
[----:B------:R-:W-:Y:S01]  /*51c0*/  LEA R25, R25, R156, 0x1 ;  /* 0x0000009c19197211 */ /* 0x000fe200078e08ff */
[----:B------:R-:W-:Y:S01]  /*51d0*/  STS.U16 [R23+0xa], R10 ;  /* 0x00000a0a17007388 */ /* 0x000fe20000000400 */
[----:B------:R-:W-:Y:S01]  /*51e0*/  F2FP.BF16.F32.PACK_AB R6, R112, R111 ;  /* 0x0000006f7006723e */ /* 0x000fe200000010ff */
[----:B------:R-:W-:Y:S01]  /*51f0*/  IMAD R29, R29, 0x2, R156 ;  /* 0x000000021d1d7824 */ /* 0x000fe200078e029c */
[----:B------:R-:W-:Y:S01]  /*5200*/  IADD3 R36, R55, 0xd, RZ ;  /* 0x0000000d37247810 */ /* 0x000fe20007ffe0ff */
[----:B------:R2:W-:Y:S01]  /*5210*/  STS.U16 [R25+0xc], R4 ;  /* 0x00000c0419007388 */ /* 0x0005e20000000400 */
[----:B------:R-:W-:Y:S01]  /*5220*/  LEA.HI.SX32 R31, R28, R55, 0x1b ;  /* 0x000000371c1f7211 */ /* 0x000fe200078fdaff */
[----:B------:R-:W-:Y:S01]  /*5230*/  FADD.FTZ R110, R109, R110 ;  /* 0x0000006e6d6e7221 */ /* 0x000fe20000010000 */
[----:B------:R-:W-:-:S02]  /*5240*/  IADD3 R38, R55, 0xe, RZ ;  /* 0x0000000e37267810 */ /* 0x000fc40007ffe0ff */
[-C--:B------:R-:W-:Y:S01]  /*5250*/  LEA.HI.SX32 R33, R30, R55.reuse, 0x1b ;  /* 0x000000371e217211 */ /* 0x080fe200078fdaff */
[----:B------:R-:W-:Y:S01]  /*5260*/  FADD.FTZ R111, R110, R111 ;  /* 0x0000006f6e6f7221 */ /* 0x000fe20000010000 */
[-C--:B------:R-:W-:Y:S02]  /*5270*/  LEA.HI.SX32 R35, R32, R55.reuse, 0x1b ;  /* 0x0000003720237211 */ /* 0x080fe400078fdaff */
[----:B------:R-:W-:Y:S01]  /*5280*/  LEA.HI.SX32 R49, R34, R55, 0x1b ;  /* 0x0000003722317211 */ /* 0x000fe200078fdaff */
[----:B------:R-:W-:Y:S01]  /*5290*/  FADD.FTZ R112, R111, R112 ;  /* 0x000000706f707221 */ /* 0x000fe20000010000 */
[----:B0-----:R-:W-:Y:S02]  /*52a0*/  F2FP.BF16.F32.PACK_AB R7, R114, R113 ;  /* 0x000000717207723e */ /* 0x001fe400000010ff */
[----:B------:R-:W-:Y:S01]  /*52b0*/  PRMT R9, R4, 0x7632, R9 ;  /* 0x0000763204097816 */ /* 0x000fe20000000009 */
[----:B------:R-:W-:Y:S01]  /*52c0*/  IMAD R49, R49, 0x2, R156 ;  /* 0x0000000231317824 */ /* 0x000fe200078e029c */
[----:B------:R-:W-:Y:S01]  /*52d0*/  LEA R27, R27, R156, 0x1 ;  /* 0x0000009c1b1b7211 */ /* 0x000fe200078e08ff */
[----:B------:R-:W-:Y:S01]  /*52e0*/  FADD.FTZ R113, R112, R113 ;  /* 0x0000007170717221 */ /* 0x000fe20000010000 */
[----:B-1----:R-:W-:-:S02]  /*52f0*/  PRMT R11, R6, 0x7610, R11 ;  /* 0x00007610060b7816 */ /* 0x002fc4000000000b */
[----:B------:R-:W-:Y:S01]  /*5300*/  LEA.HI.SX32 R51, R36, R55, 0x1b ;  /* 0x0000003724337211 */ /* 0x000fe200078fdaff */
[----:B------:R-:W-:Y:S01]  /*5310*/  STS.U16 [R27+0xe], R9 ;  /* 0x00000e091b007388 */ /* 0x000fe20000000400 */
[----:B------:R-:W-:Y:S01]  /*5320*/  PRMT R18, R6, 0x7632, R18 ;  /* 0x0000763206127816 */ /* 0x000fe20000000012 */
[----:B------:R-:W-:Y:S01]  /*5330*/  FADD.FTZ R114, R113, R114 ;  /* 0x0000007271727221 */ /* 0x000fe20000010000 */
[-C--:B------:R-:W-:Y:S01]  /*5340*/  LEA R31, R31, R156.reuse, 0x1 ;  /* 0x0000009c1f1f7211 */ /* 0x080fe200078e08ff */
[----:B------:R-:W-:Y:S01]  /*5350*/  STS.U16 [R29+0x10], R11 ;  /* 0x0000100b1d007388 */ /* 0x000fe20000000400 */
[----:B--2---:R-:W-:Y:S01]  /*5360*/  F2FP.BF16.F32.PACK_AB R4, R116, R115 ;  /* 0x000000737404723e */ /* 0x004fe200000010ff */
[----:B------:R-:W-:Y:S01]  /*5370*/  FADD.FTZ R115, R114, R115 ;  /* 0x0000007372737221 */ /* 0x000fe20000010000 */
[-C--:B------:R-:W-:Y:S01]  /*5380*/  LEA.HI.SX32 R53, R38, R55.reuse, 0x1b ;  /* 0x0000003726357211 */ /* 0x080fe200078fdaff */
[----:B------:R-:W-:Y:S01]  /*5390*/  STS.U16 [R31+0x12], R18 ;  /* 0x000012121f007388 */ /* 0x000fe20000000400 */
[----:B------:R-:W-:Y:S01]  /*53a0*/  LEA R33, R33, R156, 0x1 ;  /* 0x0000009c21217211 */ /* 0x000fe200078e08ff */
[----:B------:R-:W-:Y:S01]  /*53b0*/  FADD.FTZ R116, R115, R116 ;  /* 0x0000007473747221 */ /* 0x000fe20000010000 */
[----:B------:R-:W-:-:S02]  /*53c0*/  LEA.HI.SX32 R55, R40, R55, 0x1b ;  /* 0x0000003728377211 */ /* 0x000fc400078fdaff */
[----:B------:R-:W-:Y:S01]  /*53d0*/  F2FP.BF16.F32.PACK_AB R6, R118, R117 ;  /* 0x000000757606723e */ /* 0x000fe200000010ff */
[----:B------:R-:W-:Y:S01]  /*53e0*/  STS.U16 [R33+0x14], R7 ;  /* 0x0000140721007388 */ /* 0x000fe20000000400 */
[----:B------:R-:W-:Y:S01]  /*53f0*/  PRMT R8, R7, 0x7632, R8 ;  /* 0x0000763207087816 */ /* 0x000fe20000000008 */
[----:B------:R-:W-:Y:S01]  /*5400*/  FADD.FTZ R117, R116, R117 ;  /* 0x0000007574757221 */ /* 0x000fe20000010000 */
[-C--:B------:R-:W-:Y:S02]  /*5410*/  LEA R35, R35, R156.reuse, 0x1 ;  /* 0x0000009c23237211 */ /* 0x080fe400078e08ff */
[----:B------:R-:W-:Y:S01]  /*5420*/  PRMT R10, R4, 0x7632, R10 ;  /* 0x00007632040a7816 */ /* 0x000fe2000000000a */
[----:B------:R-:W-:Y:S01]  /*5430*/  FADD.FTZ R164, R117, R118 ;  /* 0x0000007675a47221 */ /* 0x000fe20000010000 */
[-C--:B------:R-:W-:Y:S01]  /*5440*/  LEA R51, R51, R156.reuse, 0x1 ;  /* 0x0000009c33337211 */ /* 0x080fe200078e08ff */
[----:B------:R-:W-:Y:S01]  /*5450*/  STS.U16 [R35+0x16], R8 ;  /* 0x0000160823007388 */ /* 0x000fe20000000400 */
[----:B------:R-:W-:-:S02]  /*5460*/  LEA R53, R53, R156, 0x1 ;  /* 0x0000009c35357211 */ /* 0x000fc400078e08ff */
[----:B------:R-:W-:Y:S01]  /*5470*/  PRMT R20, R6, 0x7632, R20 ;  /* 0x0000763206147816 */ /* 0x000fe20000000014 */
[----:B------:R-:W-:Y:S01]  /*5480*/  STS.U16 [R49+0x18], R4 ;  /* 0x0000180431007388 */ /* 0x000fe20000000400 */
[----:B------:R-:W-:-:S03]  /*5490*/  LEA R55, R55, R156, 0x1 ;  /* 0x0000009c37377211 */ /* 0x000fc600078e08ff */
[----:B------:R-:W-:Y:S04]  /*54a0*/  STS.U16 [R51+0x1a], R10 ;  /* 0x00001a0a33007388 */ /* 0x000fe80000000400 */
[----:B------:R0:W-:Y:S04]  /*54b0*/  STS.U16 [R53+0x1c], R6 ;  /* 0x00001c0635007388 */ /* 0x0001e80000000400 */
[----:B------:R-:W-:Y:S01]  /*54c0*/  STS.U16 [R55+0x1e], R20 ;  /* 0x00001e1437007388 */ /* 0x000fe20000000400 */
[----:B------:R-:W-:-:S03]  /*54d0*/  NOP ;  /* 0x0000000000007918 */ /* 0x000fc60000000000 */
[----:B------:R-:W-:Y:S01]  /*54e0*/  LDS.U16 R9, [R150] ;  /* 0x0000000096097984 */ /* 0x000fe20000000400 */
[----:B0-----:R-:W0:Y:S03]  /*54f0*/  LDC.64 R6, c[0x0][0x3a8] ;  /* 0x0000ea00ff067b82 */ /* 0x001e260000000a00 */
[----:B------:R-:W-:Y:S04]  /*5500*/  LDS.U16 R149, [R149+0x40] ;  /* 0x0000400095957984 */ /* 0x000fe80000000400 */
[----:B------:R-:W-:Y:S04]  /*5510*/  LDS.U16 R11, [R148+0x80] ;  /* 0x00008000940b7984 */ /* 0x000fe80000000400 */
[----:B------:R-:W-:Y:S04]  /*5520*/  LDS.U16 R147, [R147+0xc0] ;  /* 0x0000c00093937984 */ /* 0x000fe80000000400 */
[----:B------:R-:W-:Y:S04]  /*5530*/  LDS.U16 R19, [R146+0x100] ;  /* 0x0001000092137984 */ /* 0x000fe80000000400 */
[----:B------:R-:W-:Y:S04]  /*5540*/  LDS.U16 R145, [R145+0x140] ;  /* 0x0001400091917984 */ /* 0x000fe80000000400 */
[----:B------:R-:W-:Y:S01]  /*5550*/  LDS.U16 R21, [R144+0x180] ;  /* 0x0001800090157984 */ /* 0x000fe20000000400 */
[----:B0-----:R-:W-:-:S03]  /*5560*/  IMAD R4, R6, UR17, RZ ;  /* 0x0000001106047c24 */ /* 0x001fc6000f8e02ff */
[----:B------:R-:W-:Y:S01]  /*5570*/  LDS.U16 R143, [R143+0x1c0] ;  /* 0x0001c0008f8f7984 */ /* 0x000fe20000000400 */
[----:B------:R-:W-:Y:S02]  /*5580*/  IMAD R7, R7, UR16, R4 ;  /* 0x0000001007077c24 */ /* 0x000fe4000f8e0204 */
[----:B------:R-:W-:Y:S01]  /*5590*/  IMAD.WIDE.U32 R4, R6, UR16, RZ ;  /* 0x0000001006047c25 */ /* 0x000fe2000f8e00ff */
[----:B------:R-:W-:Y:S03]  /*55a0*/  LDS.U16 R23, [R142+0x200] ;  /* 0x000200008e177984 */ /* 0x000fe60000000400 */
[----:B------:R-:W-:Y:S01]  /*55b0*/  IMAD.IADD R35, R5, 0x1, R7 ;  /* 0x0000000105237824 */ /* 0x000fe200078e0207 */
        /* <DEDUP_REMOVED lines=10> */
[----:B0-----:R-:W-:-:S02]  /*5660*/  ISETP.GE.AND P0, PT, R152, R31, PT ;  /* 0x0000001f9800720c */ /* 0x001fc40003f06270 */
[----:B------:R-:W-:-:S04]  /*5670*/  IADD3 R152, P1, R152, -0x3e0, RZ ;  /* 0xfffffc2098987810 */ /* 0x000fc80007f3e0ff */
[----:B------:R-:W-:-:S07]  /*5680*/  IADD3.X R33, R42, -0x1, RZ, P1, !PT ;  /* 0xffffffff2a217810 */ /* 0x000fce0000ffe4ff */
[----:B------:R-:W-:Y:S05]  /*5690*/  @P0 BRA `(.L_x_3423) ;  /* 0x00000000002c0947 */ /* 0x000fea0003800000 */
[----:B------:R-:W-:Y:S01]  /*56a0*/  IMAD.WIDE.U32 R2, R6, UR16, R2 ;  /* 0x0000001006027c25 */ /* 0x000fe2000f8e0002 */
[----:B------:R-:W-:-:S03]  /*56b0*/  ULDC.64 UR4, c[0x0][0x3b0] ;  /* 0x0000ec0000047ab9 */ /* 0x000fc60000000a00 */
[----:B------:R-:W-:Y:S01]  /*56c0*/  IMAD R6, R170, UR4, RZ ;  /* 0x00000004aa067c24 */ /* 0x000fe2000f8e02ff */
[----:B------:R-:W-:-:S03]  /*56d0*/  IADD3 R3, R7, R3, RZ ;  /* 0x0000000307037210 */ /* 0x000fc60007ffe0ff */
[C---:B------:R-:W-:Y:S02]  /*56e0*/  IMAD R7, R171.reuse, UR5, R6 ;  /* 0x00000005ab077c24 */ /* 0x040fe4000f8e0206 */
[----:B------:R-:W-:Y:S01]  /*56f0*/  IMAD.WIDE.U32 R2, R171, UR4, R2 ;  /* 0x00000004ab027c25 */ /* 0x000fe2000f8e0002 */
[----:B------:R-:W-:-:S04]  /*5700*/  ULDC.64 UR4, c[0x0][0x3f0] ;  /* 0x0000fc0000047ab9 */ /* 0x000fc80000000a00 */
[----:B------:R-:W-:Y:S02]  /*5710*/  IADD3 R3, R3, R7, RZ ;  /* 0x0000000703037210 */ /* 0x000fe40007ffe0ff */
[----:B------:R-:W-:-:S04]  /*5720*/  LEA R6, P0, R2, UR4, 0x1 ;  /* 0x0000000402067c11 */ /* 0x000fc8000f8008ff */
[----:B------:R-:W-:-:S05]  /*5730*/  LEA.HI.X R7, R2, UR5, R3, 0x1, P0 ;  /* 0x0000000502077c11 */ /* 0x000fca00080f0c03 */
[----:B------:R0:W-:Y:S04]  /*5740*/  STG.E.U16 desc[UR14][R6.64], R9 ;  /* 0x0000000906007986 */ /* 0x0001e8000c10150e */
.L_x_3423:
[----:B------:R-:W-:Y:S05]  /*5750*/  BSYNC B0 ;  /* 0x0000000000007941 */ /* 0x000fea0003800000 */
.L_x_3422:
[----:B------:R-:W-:Y:S01]  /*5760*/  MOV R2, R4 ;  /* 0x0000000400027202 */ /* 0x000fe20000000f00 */
[----:B------:R-:W-:Y:S01]  /*5770*/  IMAD.MOV.U32 R3, RZ, RZ, R35 ;  /* 0x000000ffff037224 */ /* 0x000fe200078e0023 */
[----:B------:R-:W-:Y:S01]  /*5780*/  ULDC.64 UR4, c[0x0][0x3b0] ;  /* 0x0000ec0000047ab9 */ /* 0x000fe20000000a00 */
[----:B------:R-:W-:Y:S01]  /*5790*/  ULDC.64 UR6, c[0x0][0x3f0] ;  /* 0x0000fc0000067ab9 */ /* 0x000fe20000000a00 */
[----:B0-----:R-:W-:Y:S01]  /*57a0*/  IMAD R6, R170, UR4, RZ ;  /* 0x00000004aa067c24 */ /* 0x001fe2000f8e02ff */
[----:B------:R-:W-:Y:S01]  /*57b0*/  LEA R4, P1, R152, UR6, 0x1 ;  /* 0x0000000698047c11 */ /* 0x000fe2000f8208ff */
[C---:B------:R-:W-:Y:S01]  /*57c0*/  IMAD.WIDE.U32 R2, R171.reuse, UR4, R2 ;  /* 0x00000004ab027c25 */ /* 0x040fe2000f8e0002 */
[-C--:B------:R-:W-:Y:S02]  /*57d0*/  ISETP.GE.AND P4, PT, R46, R31.reuse, PT ;  /* 0x0000001f2e00720c */ /* 0x080fe40003f86270 */
[----:B------:R-:W-:Y:S01]  /*57e0*/  ISETP.GE.AND P5, PT, R48, R31, PT ;  /* 0x0000001f3000720c */ /* 0x000fe20003fa6270 */
[----:B------:R-:W-:Y:S01]  /*57f0*/  IMAD R6, R171, UR5, R6 ;  /* 0x00000005ab067c24 */ /* 0x000fe2000f8e0206 */
[----:B------:R-:W-:-:S02]  /*5800*/  IADD3 R5, P0, R0, R2, RZ ;  /* 0x0000000200057210 */ /* 0x000fc40007f1e0ff */
[----:B------:R-:W-:Y:S02]  /*5810*/  LEA.HI.X R0, R152, UR7, R33, 0x1, P1 ;  /* 0x0000000798007c11 */ /* 0x000fe400088f0c21 */
[----:B------:R-:W-:Y:S02]  /*5820*/  IADD3.X R3, R57, R6, R3, P0, !PT ;  /* 0x0000000639037210 */ /* 0x000fe400007fe403 */
[C---:B------:R-:W-:Y:S02]  /*5830*/  LEA R2, P0, R5.reuse, R4, 0x1 ;  /* 0x0000000405027211 */ /* 0x040fe400078008ff */
[-C--:B------:R-:W-:Y:S02]  /*5840*/  ISETP.GE.AND P6, PT, R50, R31.reuse, PT ;  /* 0x0000001f3200720c */ /* 0x080fe40003fc6270 */
[----:B------:R-:W-:Y:S02]  /*5850*/  ISETP.GE.AND P3, PT, R44, R31, PT ;  /* 0x0000001f2c00720c */ /* 0x000fe40003f66270 */
[----:B------:R-:W-:-:S02]  /*5860*/  LEA.HI.X R3, R5, R0, R3, 0x1, P0 ;  /* 0x0000000005037211 */ /* 0x000fc400000f0c03 */
[-C--:B------:R-:W-:Y:S02]  /*5870*/  ISETP.GE.AND P0, PT, R52, R31.reuse, PT ;  /* 0x0000001f3400720c */ /* 0x080fe40003f06270 */
[-C--:B------:R-:W-:Y:S01]  /*5880*/  ISETP.GE.AND P1, PT, R54, R31.reuse, PT ;  /* 0x0000001f3600720c */ /* 0x080fe20003f26270 */
[----:B------:R0:W-:Y:S01]  /*5890*/  @!P4 STG.E.U16 desc[UR14][R2.64+0x40], R11 ;  /* 0x0000400b0200c986 */ /* 0x0001e2000c10150e */
[-C--:B------:R-:W-:Y:S02]  /*58a0*/  ISETP.GE.AND P4, PT, R60, R31.reuse, PT ;  /* 0x0000001f3c00720c */ /* 0x080fe40003f86270 */
[-C--:B------:R-:W-:Y:S01]  /*58b0*/  ISETP.GE.AND P2, PT, R56, R31.reuse, PT ;  /* 0x0000001f3800720c */ /* 0x080fe20003f46270 */
[----:B------:R0:W-:Y:S01]  /*58c0*/  @!P5 STG.E.U16 desc[UR14][R2.64+0x80], R147 ;  /* 0x000080930200d986 */ /* 0x0001e2000c10150e */
[-C--:B------:R-:W-:Y:S02]  /*58d0*/  ISETP.GE.AND P5, PT, R62, R31.reuse, PT ;  /* 0x0000001f3e00720c */ /* 0x080fe40003fa6270 */
[----:B------:R-:W-:Y:S01]  /*58e0*/  IADD3 R155, R155, 0x1, RZ ;  /* 0x000000019b9b7810 */ /* 0x000fe20007ffe0ff */
        /* <DEDUP_REMOVED lines=9> */
[----:B------:R0:W-:Y:S01]  /*5980*/  @!P1 STG.E.U16 desc[UR14][R2.64+0x140], R21 ;  /* 0x0001401502009986 */ /* 0x0001e2000c10150e */
[----:B------:R-:W-:-:S03]  /*5990*/  ISETP.GE.AND P1, PT, R68, R31, PT ;  /* 0x0000001f4400720c */ /* 0x000fc60003f26270 */
[----:B------:R0:W-:Y:S01]  /*59a0*/  @!P2 STG.E.U16 desc[UR14][R2.64+0x180], R143 ;  /* 0x0001808f0200a986 */ /* 0x0001e2000c10150e */
[----:B------:R-:W-:-:S03]  /*59b0*/  ISETP.GE.AND P2, PT, R70, R31, PT ;  /* 0x0000001f4600720c */ /* 0x000fc60003f46270 */
[----:B------:R0:W-:Y:S01]  /*59c0*/  @!P3 STG.E.U16 desc[UR14][R2.64+0x1c0], R23 ;  /* 0x0001c0170200b986 */ /* 0x0001e2000c10150e */
[----:B------:R-:W-:-:S03]  /*59d0*/  ISETP.GE.AND P3, PT, R72, R31, PT ;  /* 0x0000001f4800720c */ /* 0x000fc60003f66270 */
[----:B------:R0:W-:Y:S01]  /*59e0*/  @!P0 STG.E.U16 desc[UR14][R2.64+0x2c0], R27 ;  /* 0x0002c01b02008986 */ /* 0x0001e2000c10150e */
[----:B------:R-:W-:-:S03]  /*59f0*/  ISETP.GT.AND P0, PT, R153, 0x1, PT ;  /* 0x000000019900780c */ /* 0x000fc60003f04270 */
[----:B------:R0:W-:Y:S01]  /*5a00*/  @!P1 STG.E.U16 desc[UR14][R2.64+0x300], R137 ;  /* 0x0003008902009986 */ /* 0x0001e2000c10150e */
[----:B------:R-:W-:-:S03]  /*5a10*/  IADD3 R162, P1, R162, -0x800, RZ ;  /* 0xfffff800a2a27810 */ /* 0x000fc60007f3e0ff */
[----:B------:R0:W-:Y:S01]  /*5a20*/  @!P2 STG.E.U16 desc[UR14][R2.64+0x340], R29 ;  /* 0x0003401d0200a986 */ /* 0x0001e2000c10150e */
[----:B------:R-:W-:Y:S02]  /*5a30*/  IADD3 R158, P2, R158, -0x800, RZ ;  /* 0xfffff8009e9e7810 */ /* 0x000fe40007f5e0ff */
[----:B------:R-:W-:Y:S01]  /*5a40*/  IADD3.X R161, R161, -0x1, RZ, P1, !PT ;  /* 0xffffffffa1a17810 */ /* 0x000fe20000ffe4ff */
[----:B------:R0:W-:Y:S01]  /*5a50*/  @!P3 STG.E.U16 desc[UR14][R2.64+0x380], R135 ;  /* 0x000380870200b986 */ /* 0x0001e2000c10150e */
[----:B------:R-:W-:Y:S02]  /*5a60*/  IADD3 R160, P3, R160, -0x800, RZ ;  /* 0xfffff800a0a07810 */ /* 0x000fe40007f7e0ff */
[----:B------:R-:W-:Y:S02]  /*5a70*/  IADD3.X R157, R157, -0x1, RZ, P2, !PT ;  /* 0xffffffff9d9d7810 */ /* 0x000fe400017fe4ff */
[----:B------:R-:W-:Y:S01]  /*5a80*/  IADD3.X R159, R159, -0x1, RZ, P3, !PT ;  /* 0xffffffff9f9f7810 */ /* 0x000fe20001ffe4ff */
[----:B------:R-:W-:Y:S08]  /*5a90*/  @P0 BRA `(.L_x_3424) ;  /* 0xffffffa800fc0947 */ /* 0x000ff0000383ffff */
.L_x_3406:
[----:B------:R-:W-:Y:S02]  /*5aa0*/  ULDC.64 UR4, c[0x0][0x3d8] ;  /* 0x0000f60000047ab9 */ /* 0x000fe40000000a00 */
[----:B------:R-:W-:-:S04]  /*5ab0*/  ISETP.NE.U32.AND P0, PT, RZ, UR4, PT ;  /* 0x00000004ff007c0c */ /* 0x000fc8000bf05070 */
[----:B------:R-:W-:-:S13]  /*5ac0*/  ISETP.NE.AND.EX P0, PT, RZ, UR5, PT, P0 ;  /* 0x00000005ff007c0c */ /* 0x000fda000bf05300 */
[----:B------:R-:W-:Y:S05]  /*5ad0*/  @!P0 BRA `(.L_x_3425) ;  /* 0x0000000000808947 */ /* 0x000fea0003800000 */
[----:B------:R-:W1:Y:S01]  /*5ae0*/  SHFL.DOWN P0, R0, R167, 0x1, 0x1f ;  /* 0x08201f00a7007f89 */ /* 0x000e620000000000 */
[----:B------:R-:W-:Y:S01]  /*5af0*/  BSSY B0, `(.L_x_3425) ;  /* 0x000001e000007945 */ /* 0x000fe20003800000 */
        /* <DEDUP_REMOVED lines=10> */
[----:B------:R-:W0:Y:S01]  /*5ba0*/  SHFL.DOWN P0, R2, R3, 0x4, 0x1f ;  /* 0x08801f0003027f89 */ /* 0x000e220000000000 */
[----:B-1----:R-:W-:Y:S01]  /*5bb0*/  @!P1 LEA R0, R9, R0, 0x18 ;  /* 0x0000000009009211 */ /* 0x002fe200078ec0ff */
        /* <DEDUP_REMOVED lines=11> */
[----:B0-----:R-:W0:Y:S01]  /*5c70*/  @!P0 S2R R3, SR_CgaCtaId ;  /* 0x0000000000038919 */ /* 0x001e220000008800 */
[----:B------:R-:W-:-:S04]  /*5c80*/  @!P0 MOV R0, 0x400 ;  /* 0x0000040000008802 */ /* 0x000fc80000000f00 */
[----:B0-----:R-:W-:-:S06]  /*5c90*/  @!P0 LEA R3, R3, R0, 0x18 ;  /* 0x0000000003038211 */ /* 0x001fcc00078ec0ff */
[----:B------:R-:W0:Y:S02]  /*5ca0*/  @!P0 LDS R3, [R3+0x858] ;  /* 0x0008580003038984 */ /* 0x000e240000000800 */
[----:B0-----:R-:W-:-:S05]  /*5cb0*/  @!P0 FADD.FTZ R4, R4, R3 ;  /* 0x0000000304048221 */ /* 0x001fca0000010000 */
[----:B------:R1:W-:Y:S02]  /*5cc0*/  REDG.E.ADD.F32.FTZ.RN.STRONG.GPU desc[UR14][R14.64], R4 ;  /* 0x000000040e0079a6 */ /* 0x0003e4000c10f38e */
.L_x_3426:
[----:B------:R-:W-:Y:S05]  /*5cd0*/  BSYNC B0 ;  /* 0x0000000000007941 */ /* 0x000fea0003800000 */
.L_x_3425:
[----:B------:R-:W-:Y:S01]  /*5ce0*/  ULDC.64 UR4, c[0x0][0x3f8] ;  /* 0x0000fe0000047ab9 */ /* 0x000fe20000000a00 */
[----:B------:R-:W-:Y:S01]  /*5cf0*/  BSSY B0, `(.L_x_3427) ;  /* 0x0000026000007945 */ /* 0x000fe20003800000 */
[----:B------:R-:W-:-:S04]  /*5d00*/  ISETP.NE.U32.AND P0, PT, RZ, UR4, PT ;  /* 0x00000004ff007c0c */ /* 0x000fc8000bf05070 */
[----:B------:R-:W-:-:S13]  /*5d10*/  ISETP.NE.AND.EX P0, PT, RZ, UR5, PT, P0 ;  /* 0x00000005ff007c0c */ /* 0x000fda000bf05300 */
[----:B------:R-:W-:Y:S05]  /*5d20*/  @!P0 BRA `(.L_x_3428) ;  /* 0x0000000000848947 */ /* 0x000fea0003800000 */
[----:B------:R-:W-:Y:S06]  /*5d30*/  BAR.SYNC.DEFER_BLOCKING 0x0 ;  /* 0x0000000000007b1d */ /* 0x000fec0000010000 */
[----:B0-----:R-:W0:Y:S01]  /*5d40*/  SHFL.DOWN P0, R3, R164, 0x1, 0x1f ;  /* 0x08201f00a4037f89 */ /* 0x001e220000000000 */
[----:B-1----:R-:W1:Y:S01]  /*5d50*/  S2R R4, SR_LANEID ;  /* 0x0000000000047919 */ /* 0x002e620000000000 */
        /* <DEDUP_REMOVED lines=23> */
[----:B------:R-:W-:-:S04]  /*5ed0*/  @!P0 MOV R0, 0x400 ;  /* 0x0000040000008802 */ /* 0x000fc80000000f00 */
[----:B-1----:R-:W-:-:S06]  /*5ee0*/  @!P0 LEA R0, R3, R0, 0x18 ;  /* 0x0000000003008211 */ /* 0x002fcc00078ec0ff */
[----:B------:R-:W0:Y:S02]  /*5ef0*/  @!P0 LDS R0, [R0+0x858] ;  /* 0x0008580000008984 */ /* 0x000e240000000800 */
[----:B0-----:R-:W-:-:S05]  /*5f00*/  @!P0 FADD.FTZ R7, R7, R0 ;  /* 0x0000000007078221 */ /* 0x001fca0000010000 */
[----:B------:R1:W-:Y:S01]  /*5f10*/  REDG.E.ADD.F32.FTZ.RN.STRONG.GPU desc[UR14][R12.64], R7 ;  /* 0x000000070c0079a6 */ /* 0x0003e2000c10f38e */
[----:B------:R-:W-:Y:S01]  /*5f20*/  IMAD.MOV.U32 R21, RZ, RZ, RZ ;  /* 0x000000ffff157224 */ /* 0x000fe200078e00ff */
[----:B------:R-:W-:Y:S06]  /*5f30*/  BRA `(.L_x_3429) ;  /* 0x0000000000047947 */ /* 0x000fec0003800000 */
.L_x_3428:
[----:B0-----:R-:W2:Y:S02]  /*5f40*/  S2R R21, SR_TID.X ;  /* 0x0000000000157919 */ /* 0x001ea40000002100 */
.L_x_3429:
[----:B------:R-:W-:Y:S05]  /*5f50*/  BSYNC B0 ;  /* 0x0000000000007941 */ /* 0x000fea0003800000 */
.L_x_3427:
[----:B------:R-:W-:Y:S02]  /*5f60*/  ULDC UR22, c[0x0][0x21c] ;  /* 0x0000870000167ab9 */ /* 0x000fe40000000800 */
[----:B--2---:R-:W-:-:S13]  /*5f70*/  ISETP.GE.AND P0, PT, R21, UR22, PT ;  /* 0x0000001615007c0c */ /* 0x004fda000bf06270 */
[----:B------:R-:W-:Y:S05]  /*5f80*/  @P0 EXIT ;  /* 0x000000000000094d */ /* 0x000fea0003800000 */
[----:B------:R-:W-:Y:S01]  /*5f90*/  ULDC.64 UR6, c[0x0][0x378] ;  /* 0x0000de0000067ab9 */ /* 0x000fe20000000a00 */
[----:B------:R-:W2:Y:S01]  /*5fa0*/  S2UR UR5, SR_CgaCtaId ;  /* 0x00000000000579c3 */ /* 0x000ea20000008800 */
[C---:B------:R-:W-:Y:S01]  /*5fb0*/  IMAD R0, R170.reuse, UR6, RZ ;  /* 0x00000006aa007c24 */ /* 0x040fe2000f8e02ff */
[----:B------:R-:W-:Y:S01]  /*5fc0*/  ULDC.64 UR8, c[0x0][0x338] ;  /* 0x0000ce0000087ab9 */ /* 0x000fe20000000a00 */
[C---:B------:R-:W-:Y:S01]  /*5fd0*/  IMAD.WIDE.U32 R2, R171.reuse, UR6, RZ ;  /* 0x00000006ab027c25 */ /* 0x040fe2000f8e00ff */
[----:B------:R-:W-:Y:S01]  /*5fe0*/  ULDC.64 UR10, c[0x0][0x248] ;  /* 0x00009200000a7ab9 */ /* 0x000fe20000000a00 */
[----:B------:R-:W-:Y:S01]  /*5ff0*/  ULDC.64 UR18, c[0x0][0x268] ;  /* 0x00009a0000127ab9 */ /* 0x000fe20000000a00 */
[----:B------:R-:W-:Y:S01]  /*6000*/  BSSY B0, `(.L_x_3430) ;  /* 0x0000057000007945 */ /* 0x000fe20003800000 */
[----:B------:R-:W-:Y:S01]  /*6010*/  IMAD R31, R171, UR7, R0 ;  /* 0x00000007ab1f7c24 */ /* 0x000fe2000f8e0200 */
[----:B------:R-:W-:Y:S01]  /*6020*/  ULDC.64 UR6, c[0x0][0x358] ;  /* 0x0000d60000067ab9 */ /* 0x000fe20000000a00 */
[C---:B------:R-:W-:Y:S01]  /*6030*/  IMAD R8, R170.reuse, UR8, RZ ;  /* 0x00000008aa087c24 */ /* 0x040fe2000f8e02ff */
[----:B------:R-:W-:Y:S01]  /*6040*/  UMOV UR4, 0x400 ;  /* 0x0000040000047882 */ /* 0x000fe20000000000 */
[C---:B------:R-:W-:Y:S01]  /*6050*/  IMAD R0, R170.reuse, UR6, RZ ;  /* 0x00000006aa007c24 */ /* 0x040fe2000f8e02ff */
[----:B------:R-:W-:Y:S01]  /*6060*/  IADD3 R31, R3, R31, RZ ;  /* 0x0000001f031f7210 */ /* 0x000fe20007ffe0ff */
[C---:B01----:R-:W-:Y:S01]  /*6070*/  IMAD.WIDE.U32 R4, R171.reuse, UR6, RZ ;  /* 0x00000006ab047c25 */ /* 0x043fe2000f8e00ff */
[----:B------:R-:W-:Y:S01]  /*6080*/  ULDC UR6, c[0x0][0x0] ;  /* 0x0000000000067ab9 */ /* 0x000fe20000000800 */
[----:B------:R-:W-:Y:S01]  /*6090*/  ULDC.64 UR26, c[0x0][0x2e0] ;  /* 0x0000b800001a7ab9 */ /* 0x000fe20000000a00 */
[----:B------:R-:W-:Y:S01]  /*60a0*/  ULDC.64 UR24, c[0x0][0x270] ;  /* 0x00009c0000187ab9 */ /* 0x000fe20000000a00 */
[----:B------:R-:W-:Y:S01]  /*60b0*/  IMAD R29, R171, UR7, R0 ;  /* 0x00000007ab1d7c24 */ /* 0x000fe2000f8e0200 */
[----:B------:R-:W-:Y:S01]  /*60c0*/  ULDC.64 UR30, c[0x0][0x2d8] ;  /* 0x0000b600001e7ab9 */ /* 0x000fe20000000a00 */
[C---:B------:R-:W-:Y:S01]  /*60d0*/  IMAD R0, R170.reuse, UR10, RZ ;  /* 0x0000000aaa007c24 */ /* 0x040fe2000f8e02ff */
[----:B------:R-:W-:Y:S01]  /*60e0*/  ULDC.64 UR28, c[0x0][0x250] ;  /* 0x00009400001c7ab9 */ /* 0x000fe20000000a00 */
[----:B------:R-:W-:Y:S01]  /*60f0*/  IMAD R170, R170, UR18, RZ ;  /* 0x00000012aaaa7c24 */ /* 0x000fe2000f8e02ff */
[----:B------:R-:W-:Y:S01]  /*6100*/  IADD3 R29, R5, R29, RZ ;  /* 0x0000001d051d7210 */ /* 0x000fe20007ffe0ff */
[C---:B------:R-:W-:Y:S01]  /*6110*/  IMAD.WIDE.U32 R6, R171.reuse, UR8, RZ ;  /* 0x00000008ab067c25 */ /* 0x040fe2000f8e00ff */
[----:B------:R-:W-:Y:S01]  /*6120*/  ULDC.64 UR12, c[0x0][0x360] ;  /* 0x0000d800000c7ab9 */ /* 0x000fe20000000a00 */
[----:B------:R-:W-:Y:S01]  /*6130*/  ULDC.64 UR16, c[0x0][0x3c8] ;  /* 0x0000f20000107ab9 */ /* 0x000fe20000000a00 */
[----:B--2---:R-:W-:Y:S01]  /*6140*/  ULEA UR4, UR5, UR4, 0x18 ;  /* 0x0000000405047291 */ /* 0x004fe2000f8ec03f */
[C---:B------:R-:W-:Y:S01]  /*6150*/  IMAD R27, R171.reuse, UR9, R8 ;  /* 0x00000009ab1b7c24 */ /* 0x040fe2000f8e0208 */
[----:B------:R-:W-:Y:S01]  /*6160*/  ULDC.64 UR8, c[0x0][0x340] ;  /* 0x0000d00000087ab9 */ /* 0x000fe20000000a00 */
[C---:B------:R-:W-:Y:S01]  /*6170*/  IMAD R11, R171.reuse, UR19, R170 ;  /* 0x00000013ab0b7c24 */ /* 0x040fe2000f8e02aa */
[----:B------:R-:W-:Y:S01]  /*6180*/  ULDC.64 UR20, c[0x0][0x3d0] ;  /* 0x0000f40000147ab9 */ /* 0x000fe20000000a00 */
[----:B------:R-:W-:Y:S01]  /*6190*/  IMAD.WIDE.U32 R18, R171, UR18, RZ ;  /* 0x00000012ab127c25 */ /* 0x000fe2000f8e00ff */
[----:B------:R-:W-:Y:S01]  /*61a0*/  IADD3 R27, R7, R27, RZ ;  /* 0x0000001b071b7210 */ /* 0x000fe20007ffe0ff */
[----:B------:R-:W-:-:S02]  /*61b0*/  ULDC.64 UR18, c[0x0][0x380] ;  /* 0x0000e00000127ab9 */ /* 0x000fc40000000a00 */
[----:B------:R-:W-:Y:S01]  /*61c0*/  IMAD.WIDE.U32 R16, R171, UR10, RZ ;  /* 0x0000000aab107c25 */ /* 0x000fe2000f8e00ff */
[----:B------:R-:W-:-:S03]  /*61d0*/  IADD3 R39, R19, R11, RZ ;  /* 0x0000000b13277210 */ /* 0x000fc60007ffe0ff */
[----:B------:R-:W-:Y:S01]  /*61e0*/  IMAD R9, R171, UR11, R0 ;  /* 0x0000000bab097c24 */ /* 0x000fe2000f8e0200 */
[----:B------:R-:W-:-:S03]  /*61f0*/  ULDC.64 UR10, c[0x0][0x3c0] ;  /* 0x0000f000000a7ab9 */ /* 0x000fc60000000a00 */
[----:B------:R-:W-:-:S07]  /*6200*/  IMAD.IADD R37, R17, 0x1, R9 ;  /* 0x0000000111257824 */ /* 0x000fce00078e0209 */
.L_x_3431:
[C---:B------:R-:W-:Y:S01]  /*6210*/  LEA R0, R21.reuse, UR4, 0x2 ;  /* 0x0000000415007c11 */ /* 0x040fe2000f8e10ff */
[----:B0-----:R-:W-:Y:S01]  /*6220*/  IMAD.MOV.U32 R10, RZ, RZ, R18 ;  /* 0x000000ffff0a7224 */ /* 0x001fe200078e0012 */
[----:B------:R-:W-:Y:S02]  /*6230*/  SHF.R.S32.HI R22, RZ, 0x1f, R21 ;  /* 0x0000001fff167819 */ /* 0x000fe40000011415 */
[----:B------:R-:W-:Y:S01]  /*6240*/  MOV R11, R39 ;  /* 0x00000027000b7202 */ /* 0x000fe20000000f00 */
[----:B------:R-:W0:Y:S01]  /*6250*/  LDS R23, [R0+0x1d90] ;  /* 0x001d900000177984 */ /* 0x000e220000000800 */
[----:B------:R-:W-:Y:S01]  /*6260*/  MOV R8, R6 ;  /* 0x0000000600087202 */ /* 0x000fe20000000f00 */
[C---:B------:R-:W-:Y:S01]  /*6270*/  IMAD R14, R22.reuse, UR8, RZ ;  /* 0x00000008160e7c24 */ /* 0x040fe2000f8e02ff */
[----:B------:R-:W-:Y:S01]  /*6280*/  MOV R9, R27 ;  /* 0x0000001b00097202 */ /* 0x000fe20000000f00 */
[----:B------:R-:W-:Y:S01]  /*6290*/  IMAD R20, R22, UR24, RZ ;  /* 0x0000001816147c24 */ /* 0x000fe2000f8e02ff */
[----:B------:R-:W1:Y:S01]  /*62a0*/  LDS R25, [R0+0x2190] ;  /* 0x0021900000197984 */ /* 0x000e620000000800 */
[----:B------:R-:W-:-:S04]  /*62b0*/  IMAD.WIDE.U32 R12, R21, UR24, R10 ;  /* 0x00000018150c7c25 */ /* 0x000fc8000f8e000a */
[----:B------:R-:W-:-:S04]  /*62c0*/  IMAD.WIDE.U32 R8, R21, UR8, R8 ;  /* 0x0000000815087c25 */ /* 0x000fc8000f8e0008 */
[C---:B------:R-:W-:Y:S01]  /*62d0*/  IMAD R11, R21.reuse, UR9, R14 ;  /* 0x00000009150b7c24 */ /* 0x040fe2000f8e020e */
[----:B------:R-:W-:Y:S01]  /*62e0*/  LEA R10, P0, R8, UR10, 0x2 ;  /* 0x0000000a080a7c11 */ /* 0x000fe2000f8010ff */
[----:B------:R-:W-:Y:S01]  /*62f0*/  IMAD R15, R21, UR25, R20 ;  /* 0x00000019150f7c24 */ /* 0x000fe2000f8e0214 */
[----:B------:R-:W-:Y:S02]  /*6300*/  LEA R14, P1, R12, UR26, 0x2 ;  /* 0x0000001a0c0e7c11 */ /* 0x000fe4000f8210ff */
[----:B------:R-:W-:Y:S02]  /*6310*/  IADD3 R11, R9, R11, RZ ;  /* 0x0000000b090b7210 */ /* 0x000fe40007ffe0ff */
[----:B------:R-:W-:Y:S02]  /*6320*/  IADD3 R9, R13, R15, RZ ;  /* 0x0000000f0d097210 */ /* 0x000fe40007ffe0ff */
[----:B------:R-:W-:Y:S02]  /*6330*/  LEA.HI.X R11, R8, UR11, R11, 0x2, P0 ;  /* 0x0000000b080b7c11 */ /* 0x000fe400080f140b */
[----:B------:R-:W-:-:S03]  /*6340*/  LEA.HI.X R15, R12, UR27, R9, 0x2, P1 ;  /* 0x0000001b0c0f7c11 */ /* 0x000fc600088f1409 */
[----:B0-----:R0:W-:Y:S04]  /*6350*/  REDG.E.ADD.F32.FTZ.RN.STRONG.GPU desc[UR14][R10.64], R23 ;  /* 0x000000170a0079a6 */ /* 0x0011e8000c10f38e */
[----:B------:R2:W1:Y:S01]  /*6360*/  LDG.E R20, desc[UR14][R14.64] ;  /* 0x0000000e0e147981 */ /* 0x000462000c1e1900 */
[----:B------:R-:W-:Y:S01]  /*6370*/  MOV R9, R29 ;  /* 0x0000001d00097202 */ /* 0x000fe20000000f00 */
[----:B------:R-:W-:Y:S02]  /*6380*/  IMAD.MOV.U32 R8, RZ, RZ, R4 ;  /* 0x000000ffff087224 */ /* 0x000fe400078e0004 */
[C---:B------:R-:W-:Y:S02]  /*6390*/  IMAD R24, R22.reuse, UR12, RZ ;  /* 0x0000000c16187c24 */ /* 0x040fe4000f8e02ff */
[----:B------:R-:W-:Y:S01]  /*63a0*/  IMAD R26, R22, UR28, RZ ;  /* 0x0000001c161a7c24 */ /* 0x000fe2000f8e02ff */
[----:B0-----:R-:W-:Y:S01]  /*63b0*/  MOV R10, R16 ;  /* 0x00000010000a7202 */ /* 0x001fe20000000f00 */
[----:B------:R-:W-:Y:S01]  /*63c0*/  IMAD.WIDE.U32 R8, R21, UR12, R8 ;  /* 0x0000000c15087c25 */ /* 0x000fe2000f8e0008 */
[----:B------:R-:W-:-:S03]  /*63d0*/  MOV R11, R37 ;  /* 0x00000025000b7202 */ /* 0x000fc60000000f00 */
[C---:B------:R-:W-:Y:S02]  /*63e0*/  IMAD R33, R21.reuse, UR13, R24 ;  /* 0x0000000d15217c24 */ /* 0x040fe4000f8e0218 */
[----:B------:R-:W-:Y:S01]  /*63f0*/  IMAD.WIDE.U32 R12, R21, UR28, R10 ;  /* 0x0000001c150c7c25 */ /* 0x000fe2000f8e000a */
[----:B------:R-:W-:-:S03]  /*6400*/  LEA R10, P0, R8, UR16, 0x2 ;  /* 0x00000010080a7c11 */ /* 0x000fc6000f8010ff */
[----:B------:R-:W-:Y:S01]  /*6410*/  IMAD R35, R21, UR29, R26 ;  /* 0x0000001d15237c24 */ /* 0x000fe2000f8e021a */
[----:B--2---:R-:W-:Y:S01]  /*6420*/  LEA R14, P1, R12, UR30, 0x2 ;  /* 0x0000001e0c0e7c11 */ /* 0x004fe2000f8210ff */
[----:B------:R-:W-:-:S03]  /*6430*/  IMAD.IADD R11, R9, 0x1, R33 ;  /* 0x00000001090b7824 */ /* 0x000fc600078e0221 */
[----:B------:R-:W-:Y:S02]  /*6440*/  IADD3 R9, R13, R35, RZ ;  /* 0x000000230d097210 */ /* 0x000fe40007ffe0ff */
[----:B------:R-:W-:Y:S02]  /*6450*/  LEA.HI.X R11, R8, UR17, R11, 0x2, P0 ;  /* 0x00000011080b7c11 */ /* 0x000fe400080f140b */
[----:B------:R-:W-:Y:S01]  /*6460*/  LEA.HI.X R15, R12, UR31, R9, 0x2, P1 ;  /* 0x0000001f0c0f7c11 */ /* 0x000fe200088f1409 */
[----:B-1----:R-:W-:-:S05]  /*6470*/  FMUL.FTZ R23, R20, R25 ;  /* 0x0000001914177220 */ /* 0x002fca0000410000 */
[----:B------:R0:W-:Y:S04]  /*6480*/  REDG.E.ADD.F32.FTZ.RN.STRONG.GPU desc[UR14][R10.64], R23 ;  /* 0x000000170a0079a6 */ /* 0x0001e8000c10f38e */
[----:B------:R-:W2:Y:S01]  /*6490*/  LDG.E R14, desc[UR14][R14.64] ;  /* 0x0000000e0e0e7981 */ /* 0x000ea2000c1e1900 */
[----:B------:R-:W-:Y:S01]  /*64a0*/  MOV R8, R2 ;  /* 0x0000000200087202 */ /* 0x000fe20000000f00 */
[----:B------:R-:W-:Y:S01]  /*64b0*/  IMAD R22, R22, UR18, RZ ;  /* 0x0000001216167c24 */ /* 0x000fe2000f8e02ff */
[----:B------:R-:W-:-:S03]  /*64c0*/  MOV R9, R31 ;  /* 0x0000001f00097202 */ /* 0x000fc60000000f00 */
[C---:B------:R-:W-:Y:S02]  /*64d0*/  IMAD R13, R21.reuse, UR19, R22 ;  /* 0x00000013150d7c24 */ /* 0x040fe4000f8e0216 */
[C---:B------:R-:W-:Y:S01]  /*64e0*/  IMAD.WIDE.U32 R8, R21.reuse, UR18, R8 ;  /* 0x0000001215087c25 */ /* 0x040fe2000f8e0008 */
[----:B------:R-:W-:-:S03]  /*64f0*/  IADD3 R21, R21, UR6, RZ ;  /* 0x0000000615157c10 */ /* 0x000fc6000fffe0ff */
[----:B------:R-:W-:Y:S01]  /*6500*/  IMAD.IADD R9, R9, 0x1, R13 ;  /* 0x0000000109097824 */ /* 0x000fe200078e020d */
[----:B------:R-:W-:-:S04]  /*6510*/  LEA R12, P0, R8, UR20, 0x2 ;  /* 0x00000014080c7c11 */ /* 0x000fc8000f8010ff */
[----:B------:R-:W-:Y:S02]  /*6520*/  LEA.HI.X R13, R8, UR21, R9, 0x2, P0 ;  /* 0x00000015080d7c11 */ /* 0x000fe400080f1409 */
[----:B------:R-:W-:Y:S01]  /*6530*/  ISETP.GE.AND P0, PT, R21, UR22, PT ;  /* 0x0000001615007c0c */ /* 0x000fe2000bf06270 */
[----:B--2---:R-:W-:-:S05]  /*6540*/  FMUL.FTZ R25, R25, R14 ;  /* 0x0000000e19197220 */ /* 0x004fca0000410000 */
[----:B------:R0:W-:Y:S07]  /*6550*/  REDG.E.ADD.F32.FTZ.RN.STRONG.GPU desc[UR14][R12.64], R25 ;  /* 0x000000190c0079a6 */ /* 0x0001ee000c10f38e */
[----:B------:R-:W-:Y:S05]  /*6560*/  @!P0 BRA `(.L_x_3431) ;  /* 0xfffffffc00288947 */ /* 0x000fea000383ffff */
[----:B------:R-:W-:Y:S05]  /*6570*/  BSYNC B0 ;  /* 0x0000000000007941 */ /* 0x000fea0003800000 */
.L_x_3430:
[----:B------:R-:W-:Y:S05]  /*6580*/  EXIT ;  /* 0x000000000000794d */ /* 0x000fea0003800000 */
.L_x_3411:
[----:B------:R-:W-:Y:S01]  /*6590*/  HFMA2.MMA R173, -RZ, RZ, 0, 5.9604644775390625e-08 ;  /* 0x00000001ffad7435 */ /* 0x000fe200000001ff */
[----:B------:R-:W-:Y:S01]  /*65a0*/  MOV R31, R6 ;  /* 0x00000006001f7202 */ /* 0x000fe20000000f00 */
[----:B------:R-:W-:Y:S01]  /*65b0*/  IMAD.MOV.U32 R174, RZ, RZ, RZ ;  /* 0x000000ffffae7224 */ /* 0x000fe200078e00ff */
[----:B------:R-:W-:-:S08]  /*65c0*/  MOV R2, 0xffffffff ;  /* 0xffffffff00027802 */ /* 0x000fd00000000f00 */
[----:B-1---5:R-:W-:Y:S05]  /*65d0*/  WARPSYNC.COLLECTIVE R2, `(.L_x_3432) ;  /* 0x0000000002087348 */ /* 0x022fea0003c00000 */
[----:B------:R0:W2:Y:S02]  /*65e0*/  SHFL.UP P2, R10, R31, R173, R174 ;  /* 0x040000ad1f0a7389 */ /* 0x0000a400000400ae */
[----:B012--5:R-:W-:Y:S01]  /*65f0*/  ENDCOLLECTIVE ;  /* 0x000000000000791b */ /* 0x027fe20003800000 */
.L_x_3432:
[----:B------:R-:W-:Y:S02]  /*6600*/  MOV R31, R7 ;  /* 0x00000007001f7202 */ /* 0x000fe40000000f00 */
[----:B------:R-:W-:-:S07]  /*6610*/  MOV R11, R10 ;  /* 0x0000000a000b7202 */ /* 0x000fce0000000f00 */
[----:B------:R-:W-:Y:S05]  /*6620*/  WARPSYNC.COLLECTIVE R2, `(.L_x_3433) ;  /* 0x0000000002087348 */ /* 0x000fea0003c00000 */
[----:B------:R0:W1:Y:S02]  /*6630*/  SHFL.UP P2, R10, R31, R173, R174 ;  /* 0x040000ad1f0a7389 */ /* 0x00006400000400ae */
[----:B01----:R-:W-:Y:S01]  /*6640*/  ENDCOLLECTIVE ;  /* 0x000000000000791b */ /* 0x003fe20003800000 */
.L_x_3433:
[----:B------:R-:W-:Y:S01]  /*6650*/  HFMA2.MMA R173, -RZ, RZ, 0, 1.1920928955078125e-07 ;  /* 0x00000002ffad7435 */ /* 0x000fe200000001ff */
[----:B------:R-:W-:-:S13]  /*6660*/  ISETP.GE.AND P2, PT, R163, 0x1, PT ;  /* 0x00000001a300780c */ /* 0x000fda0003f46270 */
[C---:B------:R-:W-:Y:S01]  /*6670*/  @P2 FFMA.FTZ R7, R6.reuse, R10, R7 ;  /* 0x0000000a06072223 */ /* 0x040fe20000010007 */
[----:B------:R-:W-:-:S04]  /*6680*/  @P2 FMUL.FTZ R6, R6, R11 ;  /* 0x0000000b06062220 */ /* 0x000fc80000410000 */
[----:B------:R-:W-:-:S07]  /*6690*/  IMAD.MOV.U32 R31, RZ, RZ, R6 ;  /* 0x000000ffff1f7224 */ /* 0x000fce00078e0006 */
[----:B------:R-:W-:Y:S05]  /*66a0*/  WARPSYNC.COLLECTIVE R2, `(.L_x_3434) ;  /* 0x0000000002087348 */ /* 0x000fea0003c00000 */
[----:B------:R0:W1:Y:S02]  /*66b0*/  SHFL.UP P2, R10, R31, R173, R174 ;  /* 0x040000ad1f0a7389 */ /* 0x00006400000400ae */
[----:B01----:R-:W-:Y:S01]  /*66c0*/  ENDCOLLECTIVE ;  /* 0x000000000000791b */ /* 0x003fe20003800000 */
.L_x_3434:
[----:B------:R-:W-:Y:S02]  /*66d0*/  MOV R31, R7 ;  /* 0x00000007001f7202 */ /* 0x000fe40000000f00 */
[----:B------:R-:W-:-:S07]  /*66e0*/  MOV R11, R10 ;  /* 0x0000000a000b7202 */ /* 0x000fce0000000f00 */
[----:B------:R-:W-:Y:S05]  /*66f0*/  WARPSYNC.COLLECTIVE R2, `(.L_x_3435) ;  /* 0x0000000002087348 */ /* 0x000fea0003c00000 */
[----:B------:R0:W1:Y:S02]  /*6700*/  SHFL.UP P2, R10, R31, R173, R174 ;  /* 0x040000ad1f0a7389 */ /* 0x00006400000400ae */
[----:B01----:R-:W-:Y:S01]  /*6710*/  ENDCOLLECTIVE ;  /* 0x000000000000791b */ /* 0x003fe20003800000 */
.L_x_3435:
[----:B------:R-:W-:Y:S01]  /*6720*/  HFMA2.MMA R173, -RZ, RZ, 0, 2.384185791015625e-07 ;  /* 0x00000004ffad7435 */ /* 0x000fe200000001ff */
[----:B------:R-:W-:-:S13]  /*6730*/  ISETP.GE.AND P2, PT, R163, 0x2, PT ;  /* 0x00000002a300780c */ /* 0x000fda0003f46270 */
[C---:B------:R-:W-:Y:S01]  /*6740*/  @P2 FFMA.FTZ R7, R6.reuse, R10, R7 ;  /* 0x0000000a06072223 */ /* 0x040fe20000010007 */
[----:B------:R-:W-:-:S04]  /*6750*/  @P2 FMUL.FTZ R6, R6, R11 ;  /* 0x0000000b06062220 */ /* 0x000fc80000410000 */
[----:B------:R-:W-:-:S07]  /*6760*/  IMAD.MOV.U32 R31, RZ, RZ, R6 ;  /* 0x000000ffff1f7224 */ /* 0x000fce00078e0006 */
[----:B------:R-:W-:Y:S05]  /*6770*/  WARPSYNC.COLLECTIVE R2, `(.L_x_3436) ;  /* 0x0000000002087348 */ /* 0x000fea0003c00000 */
[----:B------:R0:W1:Y:S02]  /*6780*/  SHFL.UP P2, R10, R31, R173, R174 ;  /* 0x040000ad1f0a7389 */ /* 0x00006400000400ae */
[----:B01----:R-:W-:Y:S01]  /*6790*/  ENDCOLLECTIVE ;  /* 0x000000000000791b */ /* 0x003fe20003800000 */
.L_x_3436:
[----:B------:R-:W-:Y:S02]  /*67a0*/  MOV R31, R7 ;  /* 0x00000007001f7202 */ /* 0x000fe40000000f00 */
[----:B------:R-:W-:-:S07]  /*67b0*/  MOV R11, R10 ;  /* 0x0000000a000b7202 */ /* 0x000fce0000000f00 */
[----:B------:R-:W-:Y:S05]  /*67c0*/  WARPSYNC.COLLECTIVE R2, `(.L_x_3437) ;  /* 0x0000000002087348 */ /* 0x000fea0003c00000 */
[----:B------:R0:W1:Y:S02]  /*67d0*/  SHFL.UP P2, R10, R31, R173, R174 ;  /* 0x040000ad1f0a7389 */ /* 0x00006400000400ae */
[----:B01----:R-:W-:Y:S01]  /*67e0*/  ENDCOLLECTIVE ;  /* 0x000000000000791b */ /* 0x003fe20003800000 */
.L_x_3437:
[----:B------:R-:W-:Y:S01]  /*67f0*/  HFMA2.MMA R173, -RZ, RZ, 0, 4.76837158203125e-07 ;  /* 0x00000008ffad7435 */ /* 0x000fe200000001ff */
[----:B------:R-:W-:-:S13]  /*6800*/  ISETP.GE.AND P2, PT, R163, 0x4, PT ;  /* 0x00000004a300780c */ /* 0x000fda0003f46270 */
[C---:B------:R-:W-:Y:S01]  /*6810*/  @P2 FFMA.FTZ R7, R6.reuse, R10, R7 ;  /* 0x0000000a06072223 */ /* 0x040fe20000010007 */
[----:B------:R-:W-:-:S04]  /*6820*/  @P2 FMUL.FTZ R6, R6, R11 ;  /* 0x0000000b06062220 */ /* 0x000fc80000410000 */
[----:B------:R-:W-:-:S07]  /*6830*/  IMAD.MOV.U32 R31, RZ, RZ, R6 ;  /* 0x000000ffff1f7224 */ /* 0x000fce00078e0006 */
[----:B------:R-:W-:Y:S05]  /*6840*/  WARPSYNC.COLLECTIVE R2, `(.L_x_3438) ;  /* 0x0000000002087348 */ /* 0x000fea0003c00000 */
[----:B------:R0:W1:Y:S02]  /*6850*/  SHFL.UP P2, R10, R31, R173, R174 ;  /* 0x040000ad1f0a7389 */ /* 0x00006400000400ae */
[----:B01----:R-:W-:Y:S01]  /*6860*/  ENDCOLLECTIVE ;  /* 0x000000000000791b */ /* 0x003fe20003800000 */
.L_x_3438:
[----:B------:R-:W-:Y:S02]  /*6870*/  MOV R31, R7 ;  /* 0x00000007001f7202 */ /* 0x000fe40000000f00 */
[----:B------:R-:W-:-:S07]  /*6880*/  MOV R11, R10 ;  /* 0x0000000a000b7202 */ /* 0x000fce0000000f00 */
[----:B------:R-:W-:Y:S05]  /*6890*/  WARPSYNC.COLLECTIVE R2, `(.L_x_3439) ;  /* 0x0000000002087348 */ /* 0x000fea0003c00000 */
[----:B------:R0:W1:Y:S02]  /*68a0*/  SHFL.UP P2, R10, R31, R173, R174 ;  /* 0x040000ad1f0a7389 */ /* 0x00006400000400ae */
[----:B01----:R-:W-:Y:S01]  /*68b0*/  ENDCOLLECTIVE ;  /* 0x000000000000791b */ /* 0x003fe20003800000 */
.L_x_3439:
[----:B------:R-:W-:Y:S01]  /*68c0*/  HFMA2.MMA R173, -RZ, RZ, 0, 9.5367431640625e-07 ;  /* 0x00000010ffad7435 */ /* 0x000fe200000001ff */
[----:B------:R-:W-:-:S13]  /*68d0*/  ISETP.GE.AND P2, PT, R163, 0x8, PT ;  /* 0x00000008a300780c */ /* 0x000fda0003f46270 */
[C---:B------:R-:W-:Y:S01]  /*68e0*/  @P2 FFMA.FTZ R7, R6.reuse, R10, R7 ;  /* 0x0000000a06072223 */ /* 0x040fe20000010007 */
[----:B------:R-:W-:-:S04]  /*68f0*/  @P2 FMUL.FTZ R6, R6, R11 ;  /* 0x0000000b06062220 */ /* 0x000fc80000410000 */
[----:B------:R-:W-:-:S07]  /*6900*/  IMAD.MOV.U32 R31, RZ, RZ, R6 ;  /* 0x000000ffff1f7224 */ /* 0x000fce00078e0006 */
[----:B------:R-:W-:Y:S05]  /*6910*/  WARPSYNC.COLLECTIVE R2, `(.L_x_3440) ;  /* 0x0000000002087348 */ /* 0x000fea0003c00000 */
[----:B------:R0:W1:Y:S02]  /*6920*/  SHFL.UP P2, R10, R31, R173, R174 ;  /* 0x040000ad1f0a7389 */ /* 0x00006400000400ae */
[----:B01----:R-:W-:Y:S01]  /*6930*/  ENDCOLLECTIVE ;  /* 0x000000000000791b */ /* 0x003fe20003800000 */
.L_x_3440:
[----:B------:R-:W-:Y:S02]  /*6940*/  MOV R31, R7 ;  /* 0x00000007001f7202 */ /* 0x000fe40000000f00 */
[----:B------:R-:W-:-:S07]  /*6950*/  MOV R11, R10 ;  /* 0x0000000a000b7202 */ /* 0x000fce0000000f00 */
[----:B------:R-:W-:Y:S05]  /*6960*/  WARPSYNC.COLLECTIVE R2, `(.L_x_3441) ;  /* 0x0000000002087348 */ /* 0x000fea0003c00000 */
[----:B------:R0:W1:Y:S02]  /*6970*/  SHFL.UP P2, R10, R31, R173, R174 ;  /* 0x040000ad1f0a7389 */ /* 0x00006400000400ae */
[----:B01----:R-:W-:Y:S01]  /*6980*/  ENDCOLLECTIVE ;  /* 0x000000000000791b */ /* 0x003fe20003800000 */
.L_x_3441:
[----:B------:R-:W-:Y:S05]  /*6990*/  BRA `(.L_x_3442) ;  /* 0xffffffc400807947 */ /* 0x000fea000383ffff */
.L_x_3412:
        /* <DEDUP_REMOVED lines=8> */
.L_x_3444:
[----:B------:R-:W-:Y:S05]  /*6a20*/  BSYNC B0 ;  /* 0x0000000000007941 */ /* 0x000fea0003800000 */
.L_x_3443:
[----:B------:R-:W-:Y:S05]  /*6a30*/  BRA `(.L_x_3445) ;  /* 0xffffffc4006c7947 */ /* 0x000fea000383ffff */
.L_x_3413:
        /* <DEDUP_REMOVED lines=8> */
.L_x_3447:
[----:B------:R-:W-:Y:S05]  /*6ac0*/  BSYNC B0 ;  /* 0x0000000000007941 */ /* 0x000fea0003800000 */
.L_x_3446:
[----:B------:R-:W-:Y:S05]  /*6ad0*/  BRA `(.L_x_3448) ;  /* 0xffffffc4004c7947 */ /* 0x000fea000383ffff */
.L_x_3414:
[----:B------:R-:W-:Y:S01]  /*6ae0*/  HFMA2.MMA R173, -RZ, RZ, 0, 5.9604644775390625e-08 ;  /* 0x00000001ffad7435 */ /* 0x000fe200000001ff */
[----:B------:R-:W-:Y:S01]  /*6af0*/  BSSY B0, `(.L_x_3449) ;  /* 0x0000007000007945 */ /* 0x000fe20003800000 */
[----:B------:R-:W-:Y:S01]  /*6b00*/  IMAD.MOV.U32 R31, RZ, RZ, R6 ;  /* 0x000000ffff1f7224 */ /* 0x000fe200078e0006 */
[----:B------:R-:W-:Y:S02]  /*6b10*/  MOV R174, RZ ;  /* 0x000000ff00ae7202 */ /* 0x000fe40000000f00 */
[----:B------:R-:W-:-:S07]  /*6b20*/  MOV R2, 0xffffffff ;  /* 0xffffffff00027802 */ /* 0x000fce0000000f00 */
[----:B-1---5:R-:W-:Y:S05]  /*6b30*/  WARPSYNC.COLLECTIVE R2, `(.L_x_3450) ;  /* 0x0000000002087348 */ /* 0x022fea0003c00000 */
[----:B------:R0:W2:Y:S02]  /*6b40*/  SHFL.UP P2, R10, R31, R173, R174 ;  /* 0x040000ad1f0a7389 */ /* 0x0000a400000400ae */
[----:B012--5:R-:W-:Y:S01]  /*6b50*/  ENDCOLLECTIVE ;  /* 0x000000000000791b */ /* 0x027fe20003800000 */
.L_x_3450:
[----:B------:R-:W-:Y:S05]  /*6b60*/  BSYNC B0 ;  /* 0x0000000000007941 */ /* 0x000fea0003800000 */
.L_x_3449:
[----:B------:R-:W-:Y:S01]  /*6b70*/  HFMA2.MMA R173, -RZ, RZ, 0, 5.9604644775390625e-08 ;  /* 0x00000001ffad7435 */ /* 0x000fe200000001ff */
[----:B------:R-:W-:Y:S01]  /*6b80*/  MOV R31, R7 ;  /* 0x00000007001f7202 */ /* 0x000fe20000000f00 */
[----:B------:R-:W-:Y:S01]  /*6b90*/  HFMA2.MMA R225, -RZ, RZ, 0, 0 ;  /* 0x00000000ffe17435 */ /* 0x000fe200000001ff */
[----:B------:R-:W-:Y:S01]  /*6ba0*/  MOV R174, RZ ;  /* 0x000000ff00ae7202 */ /* 0x000fe20000000f00 */
[----:B------:R-:W-:Y:S01]  /*6bb0*/  IMAD.MOV.U32 R2, RZ, RZ, -0x1 ;  /* 0xffffffffff027424 */ /* 0x000fe200078e00ff */
[----:B------:R-:W-:Y:S01]  /*6bc0*/  MOV R223, R8 ;  /* 0x0000000800df7202 */ /* 0x000fe20000000f00 */
[----:B------:R-:W-:Y:S02]  /*6bd0*/  IMAD.MOV.U32 R228, RZ, RZ, 0x1f ;  /* 0x0000001fffe47424 */ /* 0x000fe400078e00ff */
[----:B------:R-:W-:-:S07]  /*6be0*/  IMAD.MOV.U32 R6, RZ, RZ, R10 ;  /* 0x000000ffff067224 */ /* 0x000fce00078e000a */
[----:B------:R-:W-:Y:S05]  /*6bf0*/  WARPSYNC.COLLECTIVE R2, `(.L_x_3451) ;  /* 0x0000000002087348 */ /* 0x000fea0003c00000 */
[----:B------:R0:W1:Y:S02]  /*6c00*/  SHFL.UP P2, R10, R31, R173, R174 ;  /* 0x040000ad1f0a7389 */ /* 0x00006400000400ae */
[----:B01----:R-:W-:Y:S01]  /*6c10*/  ENDCOLLECTIVE ;  /* 0x000000000000791b */ /* 0x003fe20003800000 */
.L_x_3451:
[----:B------:R-:W-:Y:S05]  /*6c20*/  WARPSYNC.COLLECTIVE R2, `(.L_x_3452) ;  /* 0x0000000002087348 */ /* 0x000fea0003c00000 */
[----:B------:R0:W1:Y:S02]  /*6c30*/  SHFL.IDX P2, R11, R223, R225, R228 ;  /* 0x000000e1df0b7389 */ /* 0x00006400000400e4 */
[----:B01----:R-:W-:Y:S01]  /*6c40*/  ENDCOLLECTIVE ;  /* 0x000000000000791b */ /* 0x003fe20003800000 */
.L_x_3452:
[----:B------:R-:W-:Y:S02]  /*6c50*/  MOV R223, R9 ;  /* 0x0000000900df7202 */ /* 0x000fe40000000f00 */
[----:B------:R-:W-:Y:S02]  /*6c60*/  MOV R7, R10 ;  /* 0x0000000a00077202 */ /* 0x000fe40000000f00 */
[----:B------:R-:W-:-:S07]  /*6c70*/  MOV R8, R11 ;  /* 0x0000000b00087202 */ /* 0x000fce0000000f00 */
[----:B------:R-:W-:Y:S05]  /*6c80*/  WARPSYNC.COLLECTIVE R2, `(.L_x_3453) ;  /* 0x0000000002087348 */ /* 0x000fea0003c00000 */
[----:B------:R0:W1:Y:S02]  /*6c90*/  SHFL.IDX P2, R11, R223, R225, R228 ;  /* 0x000000e1df0b7389 */ /* 0x00006400000400e4 */
[----:B01----:R-:W-:Y:S01]  /*6ca0*/  ENDCOLLECTIVE ;  /* 0x000000000000791b */ /* 0x003fe20003800000 */
.L_x_3453:
[----:B------:R-:W-:Y:S01]  /*6cb0*/  MOV R9, R11 ;  /* 0x0000000b00097202 */ /* 0x000fe20000000f00 */
[----:B------:R-:W-:Y:S06]  /*6cc0*/  BRA `(.L_x_3454) ;  /* 0xffffffc000e87947 */ /* 0x000fec000383ffff */
.L_x_3416:
[----:B------:R-:W-:Y:S01]  /*6cd0*/  HFMA2.MMA R229, -RZ, RZ, 0, 5.9604644775390625e-08 ;  /* 0x00000001ffe57435 */ /* 0x000fe200000001ff */
[----:B------:R-:W-:Y:S01]  /*6ce0*/  IMAD.MOV.U32 R227, RZ, RZ, R4 ;  /* 0x000000ffffe37224 */ /* 0x000fe200078e0004 */
[----:B------:R-:W-:Y:S01]  /*6cf0*/  MOV R230, 0x1f ;  /* 0x0000001f00e67802 */ /* 0x000fe20000000f00 */
[----:B------:R-:W-:Y:S01]  /*6d00*/  HFMA2.MMA R228, -RZ, RZ, 0, 1.847743988037109375e-06 ;  /* 0x0000001fffe47435 */ /* 0x000fe200000001ff */
[----:B------:R-:W-:Y:S01]  /*6d10*/  MOV R2, 0xffffffff ;  /* 0xffffffff00027802 */ /* 0x000fe20000000f00 */
[----:B------:R-:W-:-:S09]  /*6d20*/  IMAD.MOV.U32 R225, RZ, RZ, RZ ;  /* 0x000000ffffe17224 */ /* 0x000fd200078e00ff */
[----:B-----5:R-:W-:Y:S05]  /*6d30*/  WARPSYNC.COLLECTIVE R2, `(.L_x_3455) ;  /* 0x0000000002087348 */ /* 0x020fea0003c00000 */
[----:B-----5:R0:W1:Y:S02]  /*6d40*/  SHFL.DOWN P6, R9, R227, R229, R230 ;  /* 0x080000e5e3097389 */ /* 0x02006400000c00e6 */
[----:B01----:R-:W-:Y:S01]  /*6d50*/  ENDCOLLECTIVE ;  /* 0x000000000000791b */ /* 0x003fe20003800000 */
.L_x_3455:
[----:B------:R-:W-:Y:S01]  /*6d60*/  MOV R227, R5 ;  /* 0x0000000500e37202 */ /* 0x000fe20000000f00 */
[----:B------:R-:W-:-:S07]  /*6d70*/  IMAD.MOV.U32 R3, RZ, RZ, R9 ;  /* 0x000000ffff037224 */ /* 0x000fce00078e0009 */
[----:B------:R-:W-:Y:S05]  /*6d80*/  WARPSYNC.COLLECTIVE R2, `(.L_x_3456) ;  /* 0x0000000002087348 */ /* 0x000fea0003c00000 */
[----:B------:R0:W1:Y:S02]  /*6d90*/  SHFL.DOWN P6, R9, R227, R229, R230 ;  /* 0x080000e5e3097389 */ /* 0x00006400000c00e6 */
[----:B01----:R-:W-:Y:S01]  /*6da0*/  ENDCOLLECTIVE ;  /* 0x000000000000791b */ /* 0x003fe20003800000 */
.L_x_3456:
[----:B------:R-:W-:Y:S01]  /*6db0*/  IMAD.MOV.U32 R229, RZ, RZ, 0x2 ;  /* 0x00000002ffe57424 */ /* 0x000fe200078e00ff */
[----:B------:R-:W-:-:S05]  /*6dc0*/  MOV R8, R9 ;  /* 0x0000000900087202 */ /* 0x000fca0000000f00 */
[C---:B------:R-:W-:Y:S01]  /*6dd0*/  @P4 FFMA.FTZ R5, R4.reuse, R8, R5 ;  /* 0x0000000804054223 */ /* 0x040fe20000010005 */
[----:B------:R-:W-:-:S05]  /*6de0*/  @P4 FMUL.FTZ R4, R4, R3 ;  /* 0x0000000304044220 */ /* 0x000fca0000410000 */
[----:B------:R-:W-:-:S07]  /*6df0*/  MOV R227, R4 ;  /* 0x0000000400e37202 */ /* 0x000fce0000000f00 */
[----:B------:R-:W-:Y:S05]  /*6e00*/  WARPSYNC.COLLECTIVE R2, `(.L_x_3457) ;  /* 0x0000000002087348 */ /* 0x000fea0003c00000 */
[----:B------:R0:W1:Y:S02]  /*6e10*/  SHFL.DOWN P6, R9, R227, R229, R230 ;  /* 0x080000e5e3097389 */ /* 0x00006400000c00e6 */
[----:B01----:R-:W-:Y:S01]  /*6e20*/  ENDCOLLECTIVE ;  /* 0x000000000000791b */ /* 0x003fe20003800000 */
.L_x_3457:
[----:B------:R-:W-:Y:S02]  /*6e30*/  MOV R227, R5 ;  /* 0x0000000500e37202 */ /* 0x000fe40000000f00 */
[----:B------:R-:W-:-:S07]  /*6e40*/  MOV R3, R9 ;  /* 0x0000000900037202 */ /* 0x000fce0000000f00 */
[----:B------:R-:W-:Y:S05]  /*6e50*/  WARPSYNC.COLLECTIVE R2, `(.L_x_3458) ;  /* 0x0000000002087348 */ /* 0x000fea0003c00000 */
[----:B------:R0:W1:Y:S02]  /*6e60*/  SHFL.DOWN P6, R9, R227, R229, R230 ;  /* 0x080000e5e3097389 */ /* 0x00006400000c00e6 */
[----:B01----:R-:W-:Y:S01]  /*6e70*/  ENDCOLLECTIVE ;  /* 0x000000000000791b */ /* 0x003fe20003800000 */
.L_x_3458:
[----:B------:R-:W-:Y:S01]  /*6e80*/  HFMA2.MMA R229, -RZ, RZ, 0, 2.384185791015625e-07 ;  /* 0x00000004ffe57435 */ /* 0x000fe200000001ff */
[----:B------:R-:W-:-:S05]  /*6e90*/  MOV R8, R9 ;  /* 0x0000000900087202 */ /* 0x000fca0000000f00 */
[C---:B------:R-:W-:Y:S01]  /*6ea0*/  @!P3 FFMA.FTZ R5, R4.reuse, R8, R5 ;  /* 0x000000080405b223 */ /* 0x040fe20000010005 */
[----:B------:R-:W-:-:S04]  /*6eb0*/  @!P3 FMUL.FTZ R4, R4, R3 ;  /* 0x000000030404b220 */ /* 0x000fc80000410000 */
[----:B------:R-:W-:-:S07]  /*6ec0*/  IMAD.MOV.U32 R227, RZ, RZ, R4 ;  /* 0x000000ffffe37224 */ /* 0x000fce00078e0004 */
[----:B------:R-:W-:Y:S05]  /*6ed0*/  WARPSYNC.COLLECTIVE R2, `(.L_x_3459) ;  /* 0x0000000002087348 */ /* 0x000fea0003c00000 */
[----:B------:R0:W1:Y:S02]  /*6ee0*/  SHFL.DOWN P6, R9, R227, R229, R230 ;  /* 0x080000e5e3097389 */ /* 0x00006400000c00e6 */
[----:B01----:R-:W-:Y:S01]  /*6ef0*/  ENDCOLLECTIVE ;  /* 0x000000000000791b */ /* 0x003fe20003800000 */
.L_x_3459:
[----:B------:R-:W-:Y:S02]  /*6f00*/  MOV R227, R5 ;  /* 0x0000000500e37202 */ /* 0x000fe40000000f00 */
[----:B------:R-:W-:-:S07]  /*6f10*/  MOV R3, R9 ;  /* 0x0000000900037202 */ /* 0x000fce0000000f00 */
[----:B------:R-:W-:Y:S05]  /*6f20*/  WARPSYNC.COLLECTIVE R2, `(.L_x_3460) ;  /* 0x0000000002087348 */ /* 0x000fea0003c00000 */
[----:B------:R0:W1:Y:S02]  /*6f30*/  SHFL.DOWN P6, R9, R227, R229, R230 ;  /* 0x080000e5e3097389 */ /* 0x00006400000c00e6 */
[----:B01----:R-:W-:Y:S01]  /*6f40*/  ENDCOLLECTIVE ;  /* 0x000000000000791b */ /* 0x003fe20003800000 */
.L_x_3460:
[----:B------:R-:W-:Y:S01]  /*6f50*/  HFMA2.MMA R229, -RZ, RZ, 0, 4.76837158203125e-07 ;  /* 0x00000008ffe57435 */ /* 0x000fe200000001ff */
[----:B------:R-:W-:-:S04]  /*6f60*/  IMAD.MOV.U32 R8, RZ, RZ, R9 ;  /* 0x000000ffff087224 */ /* 0x000fc800078e0009 */
[C---:B------:R-:W-:Y:S01]  /*6f70*/  @!P2 FFMA.FTZ R5, R4.reuse, R8, R5 ;  /* 0x000000080405a223 */ /* 0x040fe20000010005 */
[----:B------:R-:W-:-:S05]  /*6f80*/  @!P2 FMUL.FTZ R4, R4, R3 ;  /* 0x000000030404a220 */ /* 0x000fca0000410000 */
[----:B------:R-:W-:-:S07]  /*6f90*/  MOV R227, R4 ;  /* 0x0000000400e37202 */ /* 0x000fce0000000f00 */
[----:B------:R-:W-:Y:S05]  /*6fa0*/  WARPSYNC.COLLECTIVE R2, `(.L_x_3461) ;  /* 0x0000000002087348 */ /* 0x000fea0003c00000 */
[----:B------:R0:W1:Y:S02]  /*6fb0*/  SHFL.DOWN P6, R9, R227, R229, R230 ;  /* 0x080000e5e3097389 */ /* 0x00006400000c00e6 */
[----:B01----:R-:W-:Y:S01]  /*6fc0*/  ENDCOLLECTIVE ;  /* 0x000000000000791b */ /* 0x003fe20003800000 */
.L_x_3461:
[----:B------:R-:W-:Y:S01]  /*6fd0*/  IMAD.MOV.U32 R227, RZ, RZ, R5 ;  /* 0x000000ffffe37224 */ /* 0x000fe200078e0005 */
[----:B------:R-:W-:-:S07]  /*6fe0*/  MOV R3, R9 ;  /* 0x0000000900037202 */ /* 0x000fce0000000f00 */
[----:B------:R-:W-:Y:S05]  /*6ff0*/  WARPSYNC.COLLECTIVE R2, `(.L_x_3462) ;  /* 0x0000000002087348 */ /* 0x000fea0003c00000 */
[----:B------:R0:W1:Y:S02]  /*7000*/  SHFL.DOWN P6, R9, R227, R229, R230 ;  /* 0x080000e5e3097389 */ /* 0x00006400000c00e6 */
[----:B01----:R-:W-:Y:S01]  /*7010*/  ENDCOLLECTIVE ;  /* 0x000000000000791b */ /* 0x003fe20003800000 */
.L_x_3462:
        /* <DEDUP_REMOVED lines=8> */
.L_x_3463:
[----:B------:R-:W-:Y:S01]  /*70a0*/  MOV R227, R5 ;  /* 0x0000000500e37202 */ /* 0x000fe20000000f00 */
[----:B------:R-:W-:-:S07]  /*70b0*/  IMAD.MOV.U32 R3, RZ, RZ, R9 ;  /* 0x000000ffff037224 */ /* 0x000fce00078e0009 */
[----:B------:R-:W-:Y:S05]  /*70c0*/  WARPSYNC.COLLECTIVE R2, `(.L_x_3464) ;  /* 0x0000000002087348 */ /* 0x000fea0003c00000 */
[----:B------:R0:W1:Y:S02]  /*70d0*/  SHFL.DOWN P6, R9, R227, R229, R230 ;  /* 0x080000e5e3097389 */ /* 0x00006400000c00e6 */
[----:B01----:R-:W-:Y:S01]  /*70e0*/  ENDCOLLECTIVE ;  /* 0x000000000000791b */ /* 0x003fe20003800000 */
.L_x_3464:
[----:B------:R-:W-:Y:S01]  /*70f0*/  HFMA2.MMA R229, -RZ, RZ, 0, 5.9604644775390625e-08 ;  /* 0x00000001ffe57435 */ /* 0x000fe200000001ff */
        /* <DEDUP_REMOVED lines=8> */
.L_x_3465:
[----:B------:R-:W-:Y:S02]  /*7180*/  MOV R223, R5 ;  /* 0x0000000500df7202 */ /* 0x000fe40000000f00 */
[----:B------:R-:W-:-:S07]  /*7190*/  MOV R3, R11 ;  /* 0x0000000b00037202 */ /* 0x000fce0000000f00 */
[----:B------:R-:W-:Y:S05]  /*71a0*/  WARPSYNC.COLLECTIVE R2, `(.L_x_3466) ;  /* 0x0000000002087348 */ /* 0x000fea0003c00000 */
[----:B------:R0:W1:Y:S02]  /*71b0*/  SHFL.IDX P2, R11, R223, R225, R228 ;  /* 0x000000e1df0b7389 */ /* 0x00006400000400e4 */
[----:B01----:R-:W-:Y:S01]  /*71c0*/  ENDCOLLECTIVE ;  /* 0x000000000000791b */ /* 0x003fe20003800000 */
.L_x_3466:
[----:B------:R-:W-:Y:S05]  /*71d0*/  WARPSYNC.COLLECTIVE R2, `(.L_x_3467) ;  /* 0x0000000002087348 */ /* 0x000fea0003c00000 */
[----:B------:R0:W1:Y:S02]  /*71e0*/  SHFL.DOWN P6, R9, R227, R229, R230 ;  /* 0x080000e5e3097389 */ /* 0x00006400000c00e6 */
[----:B01----:R-:W-:Y:S01]  /*71f0*/  ENDCOLLECTIVE ;  /* 0x000000000000791b */ /* 0x003fe20003800000 */
.L_x_3467:
[----:B------:R-:W-:Y:S01]  /*7200*/  MOV R223, R30 ;  /* 0x0000001e00df7202 */ /* 0x000fe20000000f00 */
[----:B------:R-:W-:Y:S02]  /*7210*/  IMAD.MOV.U32 R227, RZ, RZ, R5 ;  /* 0x000000ffffe37224 */ /* 0x000fe400078e0005 */
[----:B------:R-:W-:Y:S01]  /*7220*/  IMAD.MOV.U32 R226, RZ, RZ, R11 ;  /* 0x000000ffffe27224 */ /* 0x000fe200078e000b */
[----:B------:R-:W-:-:S07]  /*7230*/  MOV R8, R9 ;  /* 0x0000000900087202 */ /* 0x000fce0000000f00 */
[----:B------:R-:W-:Y:S05]  /*7240*/  WARPSYNC.COLLECTIVE R2, `(.L_x_3468) ;  /* 0x0000000002087348 */ /* 0x000fea0003c00000 */
[----:B------:R0:W1:Y:S02]  /*7250*/  SHFL.DOWN P6, R9, R227, R229, R230 ;  /* 0x080000e5e3097389 */ /* 0x00006400000c00e6 */
[----:B01----:R-:W-:Y:S01]  /*7260*/  ENDCOLLECTIVE ;  /* 0x000000000000791b */ /* 0x003fe20003800000 */
.L_x_3468:
[----:B------:R-:W-:Y:S05]  /*7270*/  WARPSYNC.COLLECTIVE R2, `(.L_x_3469) ;  /* 0x0000000002087348 */ /* 0x000fea0003c00000 */
[----:B------:R0:W1:Y:S02]  /*7280*/  SHFL.IDX P2, R11, R223, R225, R228 ;  /* 0x000000e1df0b7389 */ /* 0x00006400000400e4 */
[----:B01----:R-:W-:Y:S01]  /*7290*/  ENDCOLLECTIVE ;  /* 0x000000000000791b */ /* 0x003fe20003800000 */
.L_x_3469:
[----:B------:R-:W-:Y:S02]  /*72a0*/  MOV R223, R31 ;  /* 0x0000001f00df7202 */ /* 0x000fe40000000f00 */
[----:B------:R-:W-:-:S07]  /*72b0*/  MOV R10, R11 ;  /* 0x0000000b000a7202 */ /* 0x000fce0000000f00 */
[----:B------:R-:W-:Y:S05]  /*72c0*/  WARPSYNC.COLLECTIVE R2, `(.L_x_3470) ;  /* 0x0000000002087348 */ /* 0x000fea0003c00000 */
[----:B------:R0:W1:Y:S02]  /*72d0*/  SHFL.IDX P2, R11, R223, R225, R228 ;  /* 0x000000e1df0b7389 */ /* 0x00006400000400e4 */
[----:B01----:R-:W-:Y:S01]  /*72e0*/  ENDCOLLECTIVE ;  /* 0x000000000000791b */ /* 0x003fe20003800000 */
.L_x_3470:
[----:B------:R-:W-:Y:S05]  /*72f0*/  BRA `(.L_x_3471) ;  /* 0xffffffc000f07947 */ /* 0x000fea000383ffff */
.L_x_3472:
        /* <DEDUP_REMOVED lines=16> */
.L_x_10944:


//--------------------- .text._Z25selective_scan_bwd_kernelI32Selective_Scan_bwd_kernel_traitsILi64ELi16ELb0ELb0ELb0ELb0ELb1EN3c108BFloat16EfEEv12SSMParamsBwd --------------------------
	.section	.text._Z25selective_scan_bwd_kernelI32Selective_Scan_bwd_kernel_traitsILi64ELi16ELb0ELb0ELb0ELb0ELb1EN3c108BFloat16EfEEv12SSMParamsBwd,"ax",@progbits
	.align	128
        .global         _Z25selective_scan_bwd_kernelI32Selective_Scan_bwd_kernel_traitsILi64ELi16ELb0ELb0ELb0ELb0ELb1EN3c108BFloat16EfEEv12SSMParamsBwd
        .type           _Z25selective_scan_bwd_kernelI32Selective_Scan_bwd_kernel_traitsILi64ELi16ELb0ELb0ELb0ELb0ELb1EN3c108BFloat16EfEEv12SSMParamsBwd,@function
        .size           _Z25selective_scan_bwd_kernelI32Selective_Scan_bwd_kernel_traitsILi64ELi16ELb0ELb0ELb0ELb0ELb1EN3c108BFloat16EfEEv12SSMParamsBwd,(.L_x_10945 - _Z25selective_scan_bwd_kernelI32Selective_Scan_bwd_kernel_traitsILi64ELi16ELb0ELb0ELb0ELb0ELb1EN3c108BFloat16EfEEv12SSMParamsBwd)
        .other          _Z25selective_scan_bwd_kernelI32Selective_Scan_bwd_kernel_traitsILi64ELi16ELb0ELb0ELb0ELb0ELb1EN3c108BFloat16EfEEv12SSMParamsBwd,@"STO_CUDA_ENTRY STV_DEFAULT"
_Z25selective_scan_bwd_kernelI32Selective_Scan_bwd_kernel_traitsILi64ELi16ELb0ELb0ELb0ELb0ELb1EN3c108BFloat16EfEEv12SSMParamsBwd:
.text._Z25selective_scan_bwd_kernelI32Selective_Scan_bwd_kernel_traitsILi64ELi16ELb0ELb0ELb0ELb0ELb1EN3c108BFloat16EfEEv12SSMParamsBwd:
[----:B------:R-:W-:Y:S08]  /*0000*/  LDC R1, c[0x0][0x28] ;  /* 0x00000a00ff017b82 */ /* 0x000ff00000000800 */
[----:B------:R-:W0:Y:S01]  /*0010*/  LDC.64 R2, c[0x0][0x2e8] ;  /* 0x0000ba00ff027b82 */ /* 0x000e220000000a00 */
[----:B------:R-:W1:Y:S01]  /*0020*/  S2R R91, SR_CTAID.Y ;  /* 0x00000000005b7919 */ /* 0x000e620000002600 */
[----:B------:R-:W-:Y:S01]  /*0030*/  HFMA2.MMA R89, -RZ, RZ, 0, 0 ;  /* 0x00000000ff597435 */ /* 0x000fe200000001ff */
[----:B------:R-:W-:Y:S01]  /*0040*/  ULDC.64 UR14, c[0x0][0x208] ;  /* 0x00008200000e7ab9 */ /* 0x000fe20000000a00 */
[----:B------:R-:W-:Y:S01]  /*0050*/  ULDC.64 UR8, c[0x0][0x280] ;  /* 0x0000a00000087ab9 */ /* 0x000fe20000000a00 */
[----:B------:R-:W-:Y:S01]  /*0060*/  ULDC.64 UR10, c[0x0][0x290] ;  /* 0x0000a400000a7ab9 */ /* 0x000fe20000000a00 */
[----:B------:R-:W-:Y:S01]  /*0070*/  ULDC.64 UR12, c[0x0][0x328] ;  /* 0x0000ca00000c7ab9 */ /* 0x000fe20000000a00 */
[----:B------:R-:W-:Y:S01]  /*0080*/  MOV R84, RZ ;  /* 0x000000ff00547202 */ /* 0x000fe20000000f00 */
[----:B------:R-:W2:Y:S08]  /*0090*/  LDC.64 R8, c[0x0][0x310] ;  /* 0x0000c400ff087b82 */ /* 0x000eb00000000a00 */
[----:B------:R-:W3:Y:S01]  /*00a0*/  LDC.64 R4, c[0x0][0x300] ;  /* 0x0000c000ff047b82 */ /* 0x000ee20000000a00 */
[----:B0-----:R-:W-:-:S07]  /*00b0*/  ISETP.NE.U32.AND P0, PT, R2, RZ, PT ;  /* 0x000000ff0200720c */ /* 0x001fce0003f05070 */
[----:B------:R-:W0:Y:S01]  /*00c0*/  S2UR UR16, SR_CTAID.X ;  /* 0x00000000001079c3 */ /* 0x000e220000002500 */
[----:B------:R-:W-:Y:S02]  /*00d0*/  ISETP.NE.AND.EX P0, PT, R3, RZ, PT, P0 ;  /* 0x000000ff0300720c */ /* 0x000fe40003f05300 */
[----:B-1----:R-:W-:-:S05]  /*00e0*/  SHF.R.S32.HI R86, RZ, 0x1f, R91 ;  /* 0x0000001fff567819 */ /* 0x002fca000001145b */
[----:B------:R-:W1:Y:S01]  /*00f0*/  LDC.64 R6, c[0x0][0x288] ;  /* 0x0000a200ff067b82 */ /* 0x000e620000000a00 */
[----:B---3--:R-:W-:-:S05]  /*0100*/  ISETP.NE.U32.AND P1, PT, R4, RZ, PT ;  /* 0x000000ff0400720c */ /* 0x008fca0003f25070 */
[----:B------:R-:W-:Y:S02]  /*0110*/  @P0 LEA R2, P2, R91, R2, 0x2 ;  /* 0x000000025b020211 */ /* 0x000fe400078410ff */
[----:B------:R-:W3:Y:S01]  /*0120*/  LDC R27, c[0x0][0x224] ;  /* 0x00008900ff1b7b82 */ /* 0x000ee20000000800 */
        /* <DEDUP_REMOVED lines=8> */
[----:B------:R-:W-:Y:S01]  /*01b0*/  UIMAD UR6, UR17, UR8, URZ ;  /* 0x00000008110672a4 */ /* 0x000fe2000f8e023f */
[----:B------:R-:W-:-:S06]  /*01c0*/  @P1 LEA R4, P3, R91, R4, 0x2 ;  /* 0x000000045b041211 */ /* 0x000fcc00078610ff */
[----:B------:R-:W0:Y:S01]  /*01d0*/  LDC.64 R12, c[0x0][0x298] ;  /* 0x0000a600ff0c7b82 */ /* 0x000e220000000a00 */
[----:B------:R-:W-:Y:S01]  /*01e0*/  UIMAD.WIDE.U32 UR4, UR16, UR8, URZ ;  /* 0x00000008100472a5 */ /* 0x000fe2000f8e003f */
[----:B------:R-:W-:Y:S01]  /*01f0*/  @P1 LEA.HI.X R5, R91, R5, R86, 0x2, P3 ;  /* 0x000000055b051211 */ /* 0x000fe200018f1456 */
[----:B------:R-:W-:-:S05]  /*0200*/  UIMAD UR8, UR16, UR9, UR6 ;  /* 0x00000009100872a4 */ /* 0x000fca000f8e0206 */
[----:B------:R-:W0:Y:S01]  /*0210*/  LDC.64 R14, c[0x0][0x330] ;  /* 0x0000cc00ff0e7b82 */ /* 0x000e220000000a00 */
[----:B------:R-:W-:Y:S01]  /*0220*/  UIMAD UR9, UR17, UR10, URZ ;  /* 0x0000000a110972a4 */ /* 0x000fe2000f8e023f */
[-C--:B-1----:R-:W-:Y:S01]  /*0230*/  IMAD R0, R86, R6.reuse, RZ ;  /* 0x0000000656007224 */ /* 0x082fe200078e02ff */
[----:B------:R-:W-:Y:S01]  /*0240*/  UIMAD.WIDE.U32 UR6, UR16, UR10, URZ ;  /* 0x0000000a100672a5 */ /* 0x000fe2000f8e003f */
[----:B---3--:R-:W-:Y:S01]  /*0250*/  LEA R9, R27, 0xfffffc00, 0xa ;  /* 0xfffffc001b097811 */ /* 0x008fe200078e50ff */
[----:B------:R-:W-:Y:S01]  /*0260*/  UIADD3 UR5, UR5, UR8, URZ ;  /* 0x0000000805057290 */ /* 0x000fe2000fffe03f */
[----:B------:R1:W5:Y:S02]  /*0270*/  @P1 LDG.E R84, desc[UR14][R4.64] ;  /* 0x0000000e04541981 */ /* 0x000364000c1e1900 */
[----:B------:R-:W3:Y:S01]  /*0280*/  @P0 LDC R26, c[0x0][0x214] ;  /* 0x00008500ff1a0b82 */ /* 0x000ee20000000800 */
[----:B------:R-:W-:Y:S02]  /*0290*/  UIMAD UR10, UR16, UR11, UR9 ;  /* 0x0000000b100a72a4 */ /* 0x000fe4000f8e0209 */
[----:B------:R-:W-:Y:S01]  /*02a0*/  UIMAD UR11, UR17, UR12, URZ ;  /* 0x0000000c110b72a4 */ /* 0x000fe2000f8e023f */
[----:B----4-:R-:W-:Y:S01]  /*02b0*/  IMAD.WIDE.U32 R2, R91, R6, UR4 ;  /* 0x000000045b027e25 */ /* 0x010fe2000f8e0006 */
[----:B------:R-:W-:-:S02]  /*02c0*/  UIADD3 UR7, UR7, UR10, URZ ;  /* 0x0000000a07077290 */ /* 0x000fc4000fffe03f */
[----:B------:R-:W-:Y:S01]  /*02d0*/  UIMAD.WIDE.U32 UR8, UR16, UR12, URZ ;  /* 0x0000000c100872a5 */ /* 0x000fe2000f8e003f */
[----:B------:R-:W4:Y:S01]  /*02e0*/  @P0 LDC R29, c[0x0][0x21c] ;  /* 0x00008700ff1d0b82 */ /* 0x000f220000000800 */
[----:B------:R-:W-:Y:S01]  /*02f0*/  UIMAD UR11, UR16, UR13, UR11 ;  /* 0x0000000d100b72a4 */ /* 0x000fe2000f8e020b */
[----:B------:R-:W-:Y:S01]  /*0300*/  IMAD R0, R91, R7, R0 ;  /* 0x000000075b007224 */ /* 0x000fe200078e0200 */
[----:B--2---:R-:W-:Y:S01]  /*0310*/  ISETP.NE.U32.AND P1, PT, R22, RZ, PT ;  /* 0x000000ff1600720c */ /* 0x004fe20003f25070 */
[----:B0-----:R-:W-:Y:S01]  /*0320*/  IMAD R8, R86, R12, RZ ;  /* 0x0000000c56087224 */ /* 0x001fe200078e02ff */
[----:B------:R-:W-:-:S03]  /*0330*/  ISETP.NE.U32.AND P2, PT, R24, RZ, PT ;  /* 0x000000ff1800720c */ /* 0x000fc60003f45070 */
[----:B------:R-:W0:Y:S01]  /*0340*/  LDC.64 R30, c[0x0][0x2f0] ;  /* 0x0000bc00ff1e7b82 */ /* 0x000e220000000a00 */
[----:B------:R-:W-:Y:S01]  /*0350*/  SHF.R.S32.HI R11, RZ, 0x1f, R9 ;  /* 0x0000001fff0b7819 */ /* 0x000fe20000011409 */
[----:B------:R-:W-:Y:S01]  /*0360*/  UIADD3 UR9, UR9, UR11, URZ ;  /* 0x0000000b09097290 */ /* 0x000fe2000fffe03f */
[----:B------:R-:W-:Y:S01]  /*0370*/  IADD3 R78, P3, R9, R2, RZ ;  /* 0x00000002094e7210 */ /* 0x000fe20007f7e0ff */
[----:B-1----:R-:W-:-:S04]  /*0380*/  IMAD.WIDE.U32 R4, R91, R12, UR6 ;  /* 0x000000065b047e25 */ /* 0x002fc8000f8e000c */
[----:B------:R-:W1:Y:S01]  /*0390*/  LDC.64 R32, c[0x0][0x2f8] ;  /* 0x0000be00ff207b82 */ /* 0x000e620000000a00 */
[----:B------:R-:W-:-:S07]  /*03a0*/  ISETP.NE.AND.EX P1, PT, R23, RZ, PT, P1 ;  /* 0x000000ff1700720c */ /* 0x000fce0003f25310 */
[----:B------:R-:W2:Y:S01]  /*03b0*/  LDC.64 R74, c[0x0][0x3b8] ;  /* 0x0000ee00ff4a7b82 */ /* 0x000ea20000000a00 */
[----:B------:R-:W-:Y:S01]  /*03c0*/  ISETP.NE.AND.EX P2, PT, R25, RZ, PT, P2 ;  /* 0x000000ff1900720c */ /* 0x000fe20003f45320 */
[----:B------:R-:W-:Y:S01]  /*03d0*/  IMAD R8, R91, R13, R8 ;  /* 0x0000000d5b087224 */ /* 0x000fe200078e0208 */
[----:B------:R-:W-:-:S05]  /*03e0*/  IADD3.X R2, R11, R3, R0, P3, !PT ;  /* 0x000000030b027210 */ /* 0x000fca0001ffe400 */
[----:B------:R-:W2:Y:S01]  /*03f0*/  @P0 LDC.64 R20, c[0x0][0x310] ;  /* 0x0000c400ff140b82 */ /* 0x000ea20000000a00 */
[----:B------:R-:W-:Y:S01]  /*0400*/  IADD3 R76, P3, R9, R4, RZ ;  /* 0x00000004094c7210 */ /* 0x000fe20007f7e0ff */
[-C--:B------:R-:W-:Y:S02]  /*0410*/  IMAD R10, R86, R14.reuse, RZ ;  /* 0x0000000e560a7224 */ /* 0x080fe400078e02ff */
[----:B------:R-:W-:Y:S01]  /*0420*/  IMAD.WIDE.U32 R6, R91, R14, UR8 ;  /* 0x000000085b067e25 */ /* 0x000fe2000f8e000e */
[----:B------:R-:W-:Y:S02]  /*0430*/  IADD3.X R4, R11, R5, R8, P3, !PT ;  /* 0x000000050b047210 */ /* 0x000fe40001ffe408 */
[----:B------:R-:W-:Y:S01]  /*0440*/  ISETP.GE.AND P3, PT, R27, 0x1, PT ;  /* 0x000000011b00780c */ /* 0x000fe20003f66270 */
[----:B------:R-:W-:Y:S01]  /*0450*/  IMAD R10, R91, R15, R10 ;  /* 0x0000000f5b0a7224 */ /* 0x000fe200078e020a */
[----:B------:R-:W-:Y:S01]  /*0460*/  IADD3 R9, P4, R9, R6, RZ ;  /* 0x0000000609097210 */ /* 0x000fe20007f9e0ff */
[----:B---3--:R-:W-:Y:S01]  /*0470*/  @P0 IMAD R0, R26, UR16, R91 ;  /* 0x000000101a000c24 */ /* 0x008fe2000f8e025b */
[----:B------:R-:W-:-:S02]  /*0480*/  CS2R R18, SRZ ;  /* 0x0000000000127805 */ /* 0x000fc4000001ff00 */
[----:B------:R-:W-:Y:S02]  /*0490*/  CS2R R16, SRZ ;  /* 0x0000000000107805 */ /* 0x000fe4000001ff00 */
[----:B------:R-:W-:Y:S01]  /*04a0*/  IADD3.X R6, R11, R7, R10, P4, !PT ;  /* 0x000000070b067210 */ /* 0x000fe200027fe40a */
[----:B------:R-:W-:Y:S01]  /*04b0*/  @P0 IMAD R0, R0, R27, RZ ;  /* 0x0000001b00000224 */ /* 0x000fe200078e02ff */
[C---:B------:R-:W-:Y:S02]  /*04c0*/  @P1 LEA R18, P4, R91.reuse, R22, 0x2 ;  /* 0x000000165b121211 */ /* 0x040fe400078810ff */
[C---:B------:R-:W-:Y:S01]  /*04d0*/  @P2 LEA R16, P5, R91.reuse, R24, 0x2 ;  /* 0x000000185b102211 */ /* 0x040fe200078a10ff */
[----:B----4-:R-:W-:Y:S01]  /*04e0*/  @P0 IMAD R3, R0, R29, RZ ;  /* 0x0000001d00030224 */ /* 0x010fe200078e02ff */
[C-C-:B------:R-:W-:Y:S02]  /*04f0*/  @P1 LEA.HI.X R19, R91.reuse, R23, R86.reuse, 0x2, P4 ;  /* 0x000000175b131211 */ /* 0x140fe400020f1456 */
[----:B------:R-:W-:-:S02]  /*0500*/  @P2 LEA.HI.X R17, R91, R25, R86, 0x2, P5 ;  /* 0x000000195b112211 */ /* 0x000fc400028f1456 */
[----:B0-----:R-:W-:Y:S02]  /*0510*/  LEA R83, P1, R78, R30, 0x1 ;  /* 0x0000001e4e537211 */ /* 0x001fe400078208ff */
[----:B-1----:R-:W-:Y:S02]  /*0520*/  LEA R81, P2, R76, R32, 0x1 ;  /* 0x000000204c517211 */ /* 0x002fe400078408ff */
[----:B--2---:R-:W-:Y:S01]  /*0530*/  LEA R79, P4, R9, R74, 0x1 ;  /* 0x0000004a094f7211 */ /* 0x004fe200078808ff */
        /* <DEDUP_REMOVED lines=13> */
[----:B------:R-:W-:Y:S01]  /*0610*/  MOV R87, RZ ;  /* 0x000000ff00577202 */ /* 0x000fe20000000f00 */
[----:B-1----:R-:W-:-:S03]  /*0620*/  ULEA UR5, UR5, UR4, 0x18 ;  /* 0x0000000405057291 */ /* 0x002fc6000f8ec03f */
[----:B------:R-:W-:Y:S01]  /*0630*/  UMOV UR4, URZ ;  /* 0x0000003f00047c82 */ /* 0x000fe20008000000 */
[--C-:B0-----:R-:W-:Y:S02]  /*0640*/  SHF.R.S32.HI R0, RZ, 0x1f, R85.reuse ;  /* 0x0000001fff007819 */ /* 0x101fe40000011455 */
[----:B------:R-:W-:Y:S02]  /*0650*/  SHF.L.U32 R77, R85, 0x4, RZ ;  /* 0x00000004554d7819 */ /* 0x000fe400000006ff */
[----:B------:R-:W-:Y:S02]  /*0660*/  LEA.HI R0, R0, R85, RZ, 0x5 ;  /* 0x0000005500007211 */ /* 0x000fe400078f28ff */
[----:B------:R-:W-:Y:S02]  /*0670*/  LOP3.LUT R74, R77, 0xfffffe00, RZ, 0xc0, !PT ;  /* 0xfffffe004d4a7812 */ /* 0x000fe400078ec0ff */
[----:B------:R-:W-:Y:S02]  /*0680*/  SHF.R.S32.HI R0, RZ, 0x5, R0 ;  /* 0x00000005ff007819 */ /* 0x000fe40000011400 */
[----:B------:R-:W-:-:S02]  /*0690*/  LOP3.LUT R74, R74, 0x1f, R85, 0xf8, !PT ;  /* 0x0000001f4a4a7812 */ /* 0x000fc400078ef855 */
[----:B------:R-:W-:Y:S02]  /*06a0*/  LOP3.LUT R182, R85, 0x1f, RZ, 0xc0, !PT ;  /* 0x0000001f55b67812 */ /* 0x000fe400078ec0ff */
[----:B------:R-:W-:Y:S02]  /*06b0*/  LEA R72, R0, UR5, 0x3 ;  /* 0x0000000500487c11 */ /* 0x000fe4000f8e18ff */
[----:B--2---:R-:W-:-:S07]  /*06c0*/  SHF.R.S32.HI R73, RZ, 0x1f, R74 ;  /* 0x0000001fff497819 */ /* 0x004fce000001144a */
.L_x_3496:
[----:B0-----:R-:W0:Y:S01]  /*06d0*/  LDC R111, c[0x0][0x224] ;  /* 0x00008900ff6f7b82 */ /* 0x001e220000000800 */
[----:B------:R-:W-:Y:S01]  /*06e0*/  ULDC UR6, c[0x0][0x218] ;  /* 0x0000860000067ab9 */ /* 0x000fe20000000800 */
[C---:B------:R-:W-:Y:S01]  /*06f0*/  LOP3.LUT R32, R74.reuse, 0x20, RZ, 0xfc, !PT ;  /* 0x000000204a207812 */ /* 0x040fe200078efcff */
[----:B------:R-:W-:Y:S01]  /*0700*/  ULDC.64 UR8, c[0x0][0x318] ;  /* 0x0000c60000087ab9 */ /* 0x000fe20000000a00 */
[C---:B------:R-:W-:Y:S02]  /*0710*/  LEA R2, P3, R74.reuse, R83, 0x1 ;  /* 0x000000534a027211 */ /* 0x040fe400078608ff */
[C---:B------:R-:W-:Y:S02]  /*0720*/  LOP3.LUT R31, R74.reuse, 0x40, RZ, 0xfc, !PT ;  /* 0x000000404a1f7812 */ /* 0x040fe400078efcff */
[----:B------:R-:W-:Y:S01]  /*0730*/  LOP3.LUT R8, R74, 0x60, RZ, 0xfc, !PT ;  /* 0x000000604a087812 */ /* 0x000fe200078efcff */
[----:B------:R-:W1:Y:S01]  /*0740*/  LDC.64 R112, c[0x0][0x2a0] ;  /* 0x0000a800ff707b82 */ /* 0x000e620000000a00 */
[----:B------:R-:W-:-:S02]  /*0750*/  PRMT R5, RZ, 0x7610, R5 ;  /* 0x00007610ff057816 */ /* 0x000fc40000000005 */
[C---:B------:R-:W-:Y:S02]  /*0760*/  LOP3.LUT R30, R74.reuse, 0x80, RZ, 0xfc, !PT ;  /* 0x000000804a1e7812 */ /* 0x040fe400078efcff */
[----:B------:R-:W-:Y:S02]  /*0770*/  PRMT R0, RZ, 0x7610, R0 ;  /* 0x00007610ff007816 */ /* 0x000fe40000000000 */
[C---:B------:R-:W-:Y:S01]  /*0780*/  LOP3.LUT R29, R74.reuse, 0xa0, RZ, 0xfc, !PT ;  /* 0x000000a04a1d7812 */ /* 0x040fe200078efcff */
[----:B------:R-:W2:Y:S01]  /*0790*/  LDC.64 R114, c[0x0][0x2b0] ;  /* 0x0000ac00ff727b82 */ /* 0x000ea20000000a00 */
[C---:B------:R-:W-:Y:S02]  /*07a0*/  LEA.HI.X R3, R74.reuse, R78, R73, 0x1, P3 ;  /* 0x0000004e4a037211 */ /* 0x040fe400018f0c49 */
[C---:B------:R-:W-:Y:S02]  /*07b0*/  LOP3.LUT R28, R74.reuse, 0xc0, RZ, 0xfc, !PT ;  /* 0x000000c04a1c7812 */ /* 0x040fe400078efcff */
[----:B------:R-:W-:-:S02]  /*07c0*/  LOP3.LUT R27, R74, 0xe0, RZ, 0xfc, !PT ;  /* 0x000000e04a1b7812 */ /* 0x000fc400078efcff */
[----:B0-----:R-:W-:Y:S02]  /*07d0*/  IADD3 R71, R111, -UR4, RZ ;  /* 0x800000046f477c10 */ /* 0x001fe4000fffe0ff */
[----:B------:R-:W-:Y:S02]  /*07e0*/  LOP3.LUT R26, R74, 0x100, RZ, 0xfc, !PT ;  /* 0x000001004a1a7812 */ /* 0x000fe400078efcff */
[----:B------:R-:W-:Y:S02]  /*07f0*/  LEA R14, R71, 0xfffffc00, 0xa ;  /* 0xfffffc00470e7811 */ /* 0x000fe400078e50ff */
[----:B------:R-:W-:Y:S02]  /*0800*/  PRMT R7, RZ, 0x7610, R7 ;  /* 0x00007610ff077816 */ /* 0x000fe40000000007 */
[----:B------:R-:W-:Y:S01]  /*0810*/  IADD3 R33, -R14, UR6, RZ ;  /* 0x000000060e217c10 */ /* 0x000fe2000fffe1ff */
[----:B------:R-:W-:Y:S01]  /*0820*/  ULDC.64 UR6, c[0x0][0x2a8] ;  /* 0x0000aa0000067ab9 */ /* 0x000fe20000000a00 */
[----:B------:R-:W-:-:S02]  /*0830*/  PRMT R4, RZ, 0x7610, R4 ;  /* 0x00007610ff047816 */ /* 0x000fc40000000004 */
[-C--:B------:R-:W-:Y:S01]  /*0840*/  ISETP.GE.AND P2, PT, R74, R33.reuse, PT ;  /* 0x000000214a00720c */ /* 0x080fe20003f46270 */
[----:B------:R-:W-:Y:S01]  /*0850*/  BAR.SYNC.DEFER_BLOCKING 0x0 ;  /* 0x0000000000007b1d */ /* 0x000fe20000010000 */
[-C--:B------:R-:W-:Y:S02]  /*0860*/  ISETP.GE.AND P1, PT, R32, R33.reuse, PT ;  /* 0x000000212000720c */ /* 0x080fe40003f26270 */
[-C--:B------:R-:W-:Y:S02]  /*0870*/  ISETP.GE.AND P0, PT, R31, R33.reuse, PT ;  /* 0x000000211f00720c */ /* 0x080fe40003f06270 */
[-C--:B------:R-:W-:Y:S02]  /*0880*/  ISETP.GE.AND P4, PT, R8, R33.reuse, PT ;  /* 0x000000210800720c */ /* 0x080fe40003f86270 */
[-C--:B------:R-:W-:Y:S02]  /*0890*/  ISETP.GE.AND P6, PT, R30, R33.reuse, PT ;  /* 0x000000211e00720c */ /* 0x080fe40003fc6270 */
[----:B------:R-:W-:-:S02]  /*08a0*/  ISETP.GE.AND P5, PT, R29, R33, PT ;  /* 0x000000211d00720c */ /* 0x000fc40003fa6270 */
[----:B------:R-:W-:Y:S02]  /*08b0*/  ISETP.GE.AND P3, PT, R28, R33, PT ;  /* 0x000000211c00720c */ /* 0x000fe40003f66270 */
[----:B------:R-:W-:Y:S02]  /*08c0*/  PRMT R13, RZ, 0x7610, R13 ;  /* 0x00007610ff0d7816 */ /* 0x000fe4000000000d */
[----:B------:R-:W-:Y:S02]  /*08d0*/  PRMT R6, RZ, 0x7610, R6 ;  /* 0x00007610ff067816 */ /* 0x000fe40000000006 */
[C---:B------:R-:W-:Y:S02]  /*08e0*/  LOP3.LUT R25, R74.reuse, 0x120, RZ, 0xfc, !PT ;  /* 0x000001204a197812 */ /* 0x040fe400078efcff */
[----:B------:R-:W-:Y:S02]  /*08f0*/  PRMT R15, RZ, 0x7610, R15 ;  /* 0x00007610ff0f7816 */ /* 0x000fe4000000000f */
[----:B------:R-:W-:-:S02]  /*0900*/  LOP3.LUT R24, R74, 0x140, RZ, 0xfc, !PT ;  /* 0x000001404a187812 */ /* 0x000fc400078efcff */
[----:B------:R-:W-:Y:S01]  /*0910*/  PRMT R12, RZ, 0x7610, R12 ;  /* 0x00007610ff0c7816 */ /* 0x000fe2000000000c */
[----:B------:R-:W3:Y:S01]  /*0920*/  @!P2 LDG.E.U16 R5, desc[UR14][R2.64] ;  /* 0x0000000e0205a981 */ /* 0x000ee2000c1e1500 */
[-C--:B------:R-:W-:Y:S02]  /*0930*/  ISETP.GE.AND P2, PT, R27, R33.reuse, PT ;  /* 0x000000211b00720c */ /* 0x080fe40003f46270 */
[----:B------:R-:W-:Y:S01]  /*0940*/  LOP3.LUT R23, R74, 0x160, RZ, 0xfc, !PT ;  /* 0x000001604a177812 */ /* 0x000fe200078efcff */
[----:B------:R-:W4:Y:S01]  /*0950*/  @!P1 LDG.E.U16 R0, desc[UR14][R2.64+0x40] ;  /* 0x0000400e02009981 */ /* 0x000f22000c1e1500 */
[----:B------:R-:W-:Y:S02]  /*0960*/  ISETP.GE.AND P1, PT, R26, R33, PT ;  /* 0x000000211a00720c */ /* 0x000fe40003f26270 */
[----:B------:R-:W-:Y:S01]  /*0970*/  PRMT R35, RZ, 0x7610, R35 ;  /* 0x00007610ff237816 */ /* 0x000fe20000000023 */
[----:B------:R-:W2:Y:S01]  /*0980*/  @!P0 LDG.E.U16 R7, desc[UR14][R2.64+0x80] ;  /* 0x0000800e02078981 */ /* 0x000ea2000c1e1500 */
[----:B------:R-:W-:-:S02]  /*0990*/  LOP3.LUT R22, R74, 0x180, RZ, 0xfc, !PT ;  /* 0x000001804a167812 */ /* 0x000fc400078efcff */
[C---:B------:R-:W-:Y:S01]  /*09a0*/  LOP3.LUT R11, R74.reuse, 0x1a0, RZ, 0xfc, !PT ;  /* 0x000001a04a0b7812 */ /* 0x040fe200078efcff */
[----:B------:R-:W2:Y:S01]  /*09b0*/  @!P4 LDG.E.U16 R4, desc[UR14][R2.64+0xc0] ;  /* 0x0000c00e0204c981 */ /* 0x000ea2000c1e1500 */
[-C--:B------:R-:W-:Y:S02]  /*09c0*/  ISETP.GE.AND P0, PT, R25, R33.reuse, PT ;  /* 0x000000211900720c */ /* 0x080fe40003f06270 */
[----:B------:R-:W-:Y:S01]  /*09d0*/  LOP3.LUT R10, R74, 0x1c0, RZ, 0xfc, !PT ;  /* 0x000001c04a0a7812 */ /* 0x000fe200078efcff */
[----:B------:R-:W2:Y:S01]  /*09e0*/  @!P6 LDG.E.U16 R13, desc[UR14][R2.64+0x100] ;  /* 0x0001000e020de981 */ /* 0x000ea2000c1e1500 */
[-C--:B------:R-:W-:Y:S02]  /*09f0*/  ISETP.GE.AND P4, PT, R24, R33.reuse, PT ;  /* 0x000000211800720c */ /* 0x080fe40003f86270 */
[----:B------:R-:W-:Y:S01]  /*0a00*/  LOP3.LUT R9, R74, 0x1e0, RZ, 0xfc, !PT ;  /* 0x000001e04a097812 */ /* 0x000fe200078efcff */
[----:B------:R-:W2:Y:S01]  /*0a10*/  @!P5 LDG.E.U16 R6, desc[UR14][R2.64+0x140] ;  /* 0x0001400e0206d981 */ /* 0x000ea2000c1e1500 */
[----:B------:R-:W-:-:S02]  /*0a20*/  ISETP.GE.AND P6, PT, R23, R33, PT ;  /* 0x000000211700720c */ /* 0x000fc40003fc6270 */
[-C--:B------:R-:W-:Y:S01]  /*0a30*/  ISETP.GE.AND P5, PT, R22, R33.reuse, PT ;  /* 0x000000211600720c */ /* 0x080fe20003fa6270 */
[----:B------:R-:W2:Y:S01]  /*0a40*/  @!P3 LDG.E.U16 R15, desc[UR14][R2.64+0x180] ;  /* 0x0001800e020fb981 */ /* 0x000ea2000c1e1500 */
[-C--:B------:R-:W-:Y:S02]  /*0a50*/  ISETP.GE.AND P3, PT, R11, R33.reuse, PT ;  /* 0x000000210b00720c */ /* 0x080fe40003f66270 */
[----:B------:R-:W-:Y:S01]  /*0a60*/  PRMT R34, RZ, 0x7610, R34 ;  /* 0x00007610ff227816 */ /* 0x000fe20000000022 */
[----:B------:R-:W2:Y:S01]  /*0a70*/  @!P2 LDG.E.U16 R12, desc[UR14][R2.64+0x1c0] ;  /* 0x0001c00e020ca981 */ /* 0x000ea2000c1e1500 */
[-C--:B------:R-:W-:Y:S02]  /*0a80*/  ISETP.GE.AND P2, PT, R10, R33.reuse, PT ;  /* 0x000000210a00720c */ /* 0x080fe40003f46270 */
[----:B------:R-:W-:Y:S01]  /*0a90*/  PRMT R37, RZ, 0x7610, R37 ;  /* 0x00007610ff257816 */ /* 0x000fe20000000025 */
[----:B------:R-:W2:Y:S01]  /*0aa0*/  @!P1 LDG.E.U16 R35, desc[UR14][R2.64+0x200] ;  /* 0x0002000e02239981 */ /* 0x000ea2000c1e1500 */
[----:B------:R-:W-:-:S02]  /*0ab0*/  ISETP.GE.AND P1, PT, R9, R33, PT ;  /* 0x000000210900720c */ /* 0x000fc40003f26270 */
[----:B------:R-:W-:Y:S01]  /*0ac0*/  PRMT R36, RZ, 0x7610, R36 ;  /* 0x00007610ff247816 */ /* 0x000fe20000000024 */
[----:B------:R-:W2:Y:S01]  /*0ad0*/  @!P0 LDG.E.U16 R34, desc[UR14][R2.64+0x240] ;  /* 0x0002400e02228981 */ /* 0x000ea2000c1e1500 */
[----:B------:R-:W-:Y:S02]  /*0ae0*/  PRMT R39, RZ, 0x7610, R39 ;  /* 0x00007610ff277816 */ /* 0x000fe40000000027 */
[----:B------:R-:W-:Y:S01]  /*0af0*/  PRMT R38, RZ, 0x7610, R38 ;  /* 0x00007610ff267816 */ /* 0x000fe20000000026 */
[----:B------:R-:W2:Y:S01]  /*0b00*/  @!P4 LDG.E.U16 R37, desc[UR14][R2.64+0x280] ;  /* 0x0002800e0225c981 */ /* 0x000ea2000c1e1500 */
[----:B------:R-:W-:Y:S02]  /*0b10*/  PRMT R41, RZ, 0x7610, R41 ;  /* 0x00007610ff297816 */ /* 0x000fe40000000029 */
[----:B------:R-:W-:Y:S01]  /*0b20*/  PRMT R40, RZ, 0x7610, R40 ;  /* 0x00007610ff287816 */ /* 0x000fe20000000028 */
[----:B------:R-:W2:Y:S04]  /*0b30*/  @!P6 LDG.E.U16 R36, desc[UR14][R2.64+0x2c0] ;  /* 0x0002c00e0224e981 */ /* 0x000ea8000c1e1500 */
[----:B------:R-:W2:Y:S04]  /*0b40*/  @!P5 LDG.E.U16 R39, desc[UR14][R2.64+0x300] ;  /* 0x0003000e0227d981 */ /* 0x000ea8000c1e1500 */
[----:B------:R-:W2:Y:S04]  /*0b50*/  @!P3 LDG.E.U16 R38, desc[UR14][R2.64+0x340] ;  /* 0x0003400e0226b981 */ /* 0x000ea8000c1e1500 */
[----:B------:R-:W2:Y:S04]  /*0b60*/  @!P2 LDG.E.U16 R41, desc[UR14][R2.64+0x380] ;  /* 0x0003800e0229a981 */ /* 0x000ea8000c1e1500 */
[----:B------:R0:W2:Y:S01]  /*0b70*/  @!P1 LDG.E.U16 R40, desc[UR14][R2.64+0x3c0] ;  /* 0x0003c00e02289981 */ /* 0x0000a2000c1e1500 */
[----:B------:R-:W-:-:S05]  /*0b80*/  LOP3.LUT R93, R77, 0xfffffe00, RZ, 0xc0, !PT ;  /* 0xfffffe004d5d7812 */ /* 0x000fca00078ec0ff */
[----:B------:R-:W-:-:S04]  /*0b90*/  IMAD.IADD R42, R93, 0x1, R80 ;  /* 0x000000015d2a7824 */ /* 0x000fc800078e0250 */
        /* <DEDUP_REMOVED lines=9> */
[C---:B------:R-:W-:Y:S02]  /*0c30*/  IADD3 R55, R42.reuse, 0xe0, RZ ;  /* 0x000000e02a377810 */ /* 0x040fe40007ffe0ff */
[----:B0-----:R-:W-:-:S02]  /*0c40*/  IADD3 R3, R42, 0x100, RZ ;  /* 0x000001002a037810 */ /* 0x001fc40007ffe0ff */
[C---:B------:R-:W-:Y:S02]  /*0c50*/  IADD3 R59, R42.reuse, 0x140, RZ ;  /* 0x000001402a3b7810 */ /* 0x040fe40007ffe0ff */
[C---:B------:R-:W-:Y:S02]  /*0c60*/  IADD3 R61, R42.reuse, 0x160, RZ ;  /* 0x000001602a3d7810 */ /* 0x040fe40007ffe0ff */
[C---:B------:R-:W-:Y:S02]  /*0c70*/  IADD3 R65, R42.reuse, 0x1a0, RZ ;  /* 0x000001a02a417810 */ /* 0x040fe40007ffe0ff */
[C---:B------:R-:W-:Y:S02]  /*0c80*/  IADD3 R67, R42.reuse, 0x1c0, RZ ;  /* 0x000001c02a437810 */ /* 0x040fe40007ffe0ff */
        /* <DEDUP_REMOVED lines=32> */
[-C--:B------:R-:W-:Y:S02]  /*0e90*/  ISETP.GE.AND P2, PT, R74, R33.reuse, PT ;  /* 0x000000214a00720c */ /* 0x080fe40003f46270 */
[----:B------:R-:W-:Y:S02]  /*0ea0*/  ISETP.GE.AND P1, PT, R32, R33, PT ;  /* 0x000000212000720c */ /* 0x000fe40003f26270 */
[----:B------:R-:W-:Y:S02]  /*0eb0*/  LEA R2, P0, R74, R81, 0x1 ;  /* 0x000000514a027211 */ /* 0x000fe400078008ff */
[-C--:B------:R-:W-:Y:S02]  /*0ec0*/  ISETP.GE.AND P4, PT, R8, R33.reuse, PT ;  /* 0x000000210800720c */ /* 0x080fe40003f86270 */
[----:B------:R-:W-:Y:S02]  /*0ed0*/  LEA.HI.X R3, R74, R76, R73, 0x1, P0 ;  /* 0x0000004c4a037211 */ /* 0x000fe400000f0c49 */
[----:B------:R-:W-:-:S02]  /*0ee0*/  ISETP.GE.AND P0, PT, R31, R33, PT ;  /* 0x000000211f00720c */ /* 0x000fc40003f06270 */
[-C--:B------:R-:W-:Y:S02]  /*0ef0*/  ISETP.GE.AND P6, PT, R30, R33.reuse, PT ;  /* 0x000000211e00720c */ /* 0x080fe40003fc6270 */
[-C--:B------:R-:W-:Y:S02]  /*0f00*/  ISETP.GE.AND P5, PT, R29, R33.reuse, PT ;  /* 0x000000211d00720c */ /* 0x080fe40003fa6270 */
[----:B------:R-:W-:Y:S02]  /*0f10*/  ISETP.GE.AND P3, PT, R28, R33, PT ;  /* 0x000000211c00720c */ /* 0x000fe40003f66270 */
[----:B------:R-:W-:Y:S02]  /*0f20*/  PRMT R95, RZ, 0x7610, R95 ;  /* 0x00007610ff5f7816 */ /* 0x000fe4000000005f */
[----:B------:R-:W-:Y:S01]  /*0f30*/  PRMT R88, RZ, 0x7610, R88 ;  /* 0x00007610ff587816 */ /* 0x000fe20000000058 */
[----:B---3--:R-:W-:Y:S04]  /*0f40*/  STS.U16 [R70], R5 ;  /* 0x0000000546007388 */ /* 0x008fe80000000400 */
[----:B----4-:R0:W-:Y:S04]  /*0f50*/  STS.U16 [R69+0x40], R0 ;  /* 0x0000400045007388 */ /* 0x0101e80000000400 */
[----:B--2---:R-:W-:Y:S04]  /*0f60*/  STS.U16 [R68+0x80], R7 ;  /* 0x0000800744007388 */ /* 0x004fe80000000400 */
[----:B------:R2:W-:Y:S01]  /*0f70*/  STS.U16 [R67+0xc0], R4 ;  /* 0x0000c00443007388 */ /* 0x0005e20000000400 */
[----:B0-----:R-:W-:-:S03]  /*0f80*/  LEA R0, R80, R93, 0x4 ;  /* 0x0000005d50007211 */ /* 0x001fc600078e20ff */
[----:B------:R-:W-:Y:S04]  /*0f90*/  STS.U16 [R66+0x100], R13 ;  /* 0x0001000d42007388 */ /* 0x000fe80000000400 */
[----:B------:R0:W-:Y:S01]  /*0fa0*/  STS.U16 [R65+0x140], R6 ;  /* 0x0001400641007388 */ /* 0x0001e20000000400 */
[----:B------:R-:W-:-:S03]  /*0fb0*/  LEA.HI.SX32 R54, R0, R0, 0x1b ;  /* 0x0000000000367211 */ /* 0x000fc600078fdaff */
[----:B------:R-:W-:Y:S04]  /*0fc0*/  STS.U16 [R64+0x180], R15 ;  /* 0x0001800f40007388 */ /* 0x000fe80000000400 */
[----:B------:R3:W-:Y:S04]  /*0fd0*/  STS.U16 [R63+0x1c0], R12 ;  /* 0x0001c00c3f007388 */ /* 0x0007e80000000400 */
[----:B------:R-:W-:Y:S01]  /*0fe0*/  STS.U16 [R62+0x200], R35 ;  /* 0x000200233e007388 */ /* 0x000fe20000000400 */
[----:B------:R-:W-:-:S03]  /*0ff0*/  LEA R54, R54, UR5, 0x1 ;  /* 0x0000000536367c11 */ /* 0x000fc6000f8e08ff */
[----:B------:R4:W-:Y:S04]  /*1000*/  STS.U16 [R61+0x240], R34 ;  /* 0x000240223d007388 */ /* 0x0009e80000000400 */
[----:B------:R-:W-:Y:S04]  /*1010*/  STS.U16 [R60+0x280], R37 ;  /* 0x000280253c007388 */ /* 0x000fe80000000400 */
[----:B------:R1:W-:Y:S04]  /*1020*/  STS.U16 [R59+0x2c0], R36 ;  /* 0x0002c0243b007388 */ /* 0x0003e80000000400 */
        /* <DEDUP_REMOVED lines=21> */
[----:B------:R-:W-:Y:S01]  /*1180*/  PRMT R5, RZ, 0x7610, R5 ;  /* 0x00007610ff057816 */ /* 0x000fe20000000005 */
[----:B------:R-:W-:Y:S01]  /*1190*/  BAR.SYNC.DEFER_BLOCKING 0x0 ;  /* 0x0000000000007b1d */ /* 0x000fe20000010000 */
[----:B--2---:R-:W-:-:S02]  /*11a0*/  PRMT R4, RZ, 0x7610, R4 ;  /* 0x00007610ff047816 */ /* 0x004fc40000000004 */
[----:B------:R-:W-:Y:S02]  /*11b0*/  PRMT R7, RZ, 0x7610, R7 ;  /* 0x00007610ff077816 */ /* 0x000fe40000000007 */
[----:B0-----:R-:W-:Y:S02]  /*11c0*/  PRMT R6, RZ, 0x7610, R6 ;  /* 0x00007610ff067816 */ /* 0x001fe40000000006 */
[----:B------:R-:W-:Y:S02]  /*11d0*/  PRMT R13, RZ, 0x7610, R13 ;  /* 0x00007610ff0d7816 */ /* 0x000fe4000000000d */
[----:B---3--:R-:W-:Y:S02]  /*11e0*/  PRMT R12, RZ, 0x7610, R12 ;  /* 0x00007610ff0c7816 */ /* 0x008fe4000000000c */
[----:B------:R-:W-:Y:S02]  /*11f0*/  PRMT R15, RZ, 0x7610, R15 ;  /* 0x00007610ff0f7816 */ /* 0x000fe4000000000f */
[----:B----4-:R-:W-:-:S02]  /*1200*/  PRMT R34, RZ, 0x7610, R34 ;  /* 0x00007610ff227816 */ /* 0x010fc40000000022 */
[----:B------:R-:W-:Y:S01]  /*1210*/  PRMT R35, RZ, 0x7610, R35 ;  /* 0x00007610ff237816 */ /* 0x000fe20000000023 */
        /* <DEDUP_REMOVED lines=18> */
[----:B-1----:R-:W-:Y:S02]  /*1340*/  PRMT R36, RZ, 0x7610, R36 ;  /* 0x00007610ff247816 */ /* 0x002fe40000000024 */
[----:B------:R-:W-:Y:S02]  /*1350*/  PRMT R37, RZ, 0x7610, R37 ;  /* 0x00007610ff257816 */ /* 0x000fe40000000025 */
        /* <DEDUP_REMOVED lines=8> */
[----:B------:R-:W4:Y:S04]  /*13e0*/  @!P2 LDG.E.U16 R95, desc[UR14][R2.64+0x380] ;  /* 0x0003800e025fa981 */ /* 0x000f28000c1e1500 */
[----:B------:R0:W4:Y:S02]  /*13f0*/  @!P1 LDG.E.U16 R88, desc[UR14][R2.64+0x3c0] ;  /* 0x0003c00e02589981 */ /* 0x000124000c1e1500 */
[----:B0-----:R-:W-:-:S04]  /*1400*/  LEA R2, P0, R74, R79, 0x1 ;  /* 0x0000004f4a027211 */ /* 0x001fc800078008ff */
[C---:B------:R-:W-:Y:S02]  /*1410*/  LEA.HI.X R3, R74.reuse, R75, R73, 0x1, P0 ;  /* 0x0000004b4a037211 */ /* 0x040fe400000f0c49 */
[-C--:B------:R-:W-:Y:S02]  /*1420*/  ISETP.GE.AND P0, PT, R74, R33.reuse, PT ;  /* 0x000000214a00720c */ /* 0x080fe40003f06270 */
[-C--:B------:R-:W-:Y:S02]  /*1430*/  ISETP.GE.AND P3, PT, R32, R33.reuse, PT ;  /* 0x000000212000720c */ /* 0x080fe40003f66270 */
[-C--:B------:R-:W-:Y:S02]  /*1440*/  ISETP.GE.AND P2, PT, R31, R33.reuse, PT ;  /* 0x000000211f00720c */ /* 0x080fe40003f46270 */
[-C--:B------:R-:W-:Y:S02]  /*1450*/  ISETP.GE.AND P6, PT, R8, R33.reuse, PT ;  /* 0x000000210800720c */ /* 0x080fe40003fc6270 */
[----:B------:R-:W-:-:S02]  /*1460*/  ISETP.GE.AND P5, PT, R30, R33, PT ;  /* 0x000000211e00720c */ /* 0x000fc40003fa6270 */
[-C--:B------:R-:W-:Y:S02]  /*1470*/  ISETP.GE.AND P1, PT, R29, R33.reuse, PT ;  /* 0x000000211d00720c */ /* 0x080fe40003f26270 */
[----:B------:R-:W-:Y:S02]  /*1480*/  ISETP.GE.AND P4, PT, R28, R33, PT ;  /* 0x000000211c00720c */ /* 0x000fe40003f86270 */
[----:B------:R-:W-:Y:S02]  /*1490*/  PRMT R104, RZ, 0x7610, R104 ;  /* 0x00007610ff687816 */ /* 0x000fe40000000068 */
[----:B------:R-:W-:Y:S02]  /*14a0*/  PRMT R103, RZ, 0x7610, R103 ;  /* 0x00007610ff677816 */ /* 0x000fe40000000067 */
[----:B------:R-:W-:Y:S02]  /*14b0*/  PRMT R108, RZ, 0x7610, R108 ;  /* 0x00007610ff6c7816 */ /* 0x000fe4000000006c */
[----:B------:R-:W-:-:S02]  /*14c0*/  PRMT R106, RZ, 0x7610, R106 ;  /* 0x00007610ff6a7816 */ /* 0x000fc4000000006a */
[----:B------:R-:W-:Y:S02]  /*14d0*/  PRMT R105, RZ, 0x7610, R105 ;  /* 0x00007610ff697816 */ /* 0x000fe40000000069 */
[----:B------:R-:W-:Y:S02]  /*14e0*/  PRMT R107, RZ, 0x7610, R107 ;  /* 0x00007610ff6b7816 */ /* 0x000fe4000000006b */
[----:B------:R-:W-:Y:S01]  /*14f0*/  PRMT R110, RZ, 0x7610, R110 ;  /* 0x00007610ff6e7816 */ /* 0x000fe2000000006e */
[----:B--2---:R0:W-:Y:S04]  /*1500*/  STS.U16 [R70], R5 ;  /* 0x0000000546007388 */ /* 0x0041e80000000400 */
[----:B---3--:R1:W-:Y:S04]  /*1510*/  STS.U16 [R69+0x40], R4 ;  /* 0x0000400445007388 */ /* 0x0083e80000000400 */
[----:B----4-:R2:W-:Y:S04]  /*1520*/  STS.U16 [R68+0x80], R7 ;  /* 0x0000800744007388 */ /* 0x0105e80000000400 */
[----:B------:R3:W-:Y:S04]  /*1530*/  STS.U16 [R67+0xc0], R6 ;  /* 0x0000c00643007388 */ /* 0x0007e80000000400 */
[----:B------:R4:W-:Y:S04]  /*1540*/  STS.U16 [R66+0x100], R13 ;  /* 0x0001000d42007388 */ /* 0x0009e80000000400 */
[----:B------:R4:W-:Y:S04]  /*1550*/  STS.U16 [R65+0x140], R12 ;  /* 0x0001400c41007388 */ /* 0x0009e80000000400 */
[----:B------:R-:W-:Y:S04]  /*1560*/  STS.U16 [R64+0x180], R15 ;  /* 0x0001800f40007388 */ /* 0x000fe80000000400 */
[----:B------:R-:W-:Y:S04]  /*1570*/  STS.U16 [R63+0x1c0], R34 ;  /* 0x0001c0223f007388 */ /* 0x000fe80000000400 */
[----:B------:R-:W-:Y:S04]  /*1580*/  STS.U16 [R62+0x200], R35 ;  /* 0x000200233e007388 */ /* 0x000fe80000000400 */
[----:B------:R4:W-:Y:S04]  /*1590*/  STS.U16 [R61+0x240], R36 ;  /* 0x000240243d007388 */ /* 0x0009e80000000400 */
[----:B------:R4:W-:Y:S04]  /*15a0*/  STS.U16 [R60+0x280], R37 ;  /* 0x000280253c007388 */ /* 0x0009e80000000400 */
        /* <DEDUP_REMOVED lines=25> */
[----:B--2---:R-:W-:Y:S02]  /*1740*/  PRMT R7, RZ, 0x7610, R7 ;  /* 0x00007610ff077816 */ /* 0x004fe40000000007 */
[----:B---3--:R-:W-:Y:S02]  /*1750*/  PRMT R6, RZ, 0x7610, R6 ;  /* 0x00007610ff067816 */ /* 0x008fe40000000006 */
[----:B----4-:R-:W-:Y:S02]  /*1760*/  PRMT R13, RZ, 0x7610, R13 ;  /* 0x00007610ff0d7816 */ /* 0x010fe4000000000d */
[----:B------:R-:W-:Y:S02]  /*1770*/  PRMT R12, RZ, 0x7610, R12 ;  /* 0x00007610ff0c7816 */ /* 0x000fe4000000000c */
[----:B------:R-:W-:Y:S02]  /*1780*/  PRMT R36, RZ, 0x7610, R36 ;  /* 0x00007610ff247816 */ /* 0x000fe40000000024 */
        /* <DEDUP_REMOVED lines=10> */
[----:B------:R-:W-:-:S03]  /*1830*/  PRMT R37, RZ, 0x7610, R37 ;  /* 0x00007610ff257816 */ /* 0x000fc60000000025 */
[----:B------:R-:W4:Y:S04]  /*1840*/  @!P1 LDG.E.U16 R12, desc[UR14][R2.64+0x140] ;  /* 0x0001400e020c9981 */ /* 0x000f28000c1e1500 */
        /* <DEDUP_REMOVED lines=8> */
[----:B------:R-:W4:Y:S04]  /*18d0*/  @!P6 LDG.E.U16 R103, desc[UR14][R2.64+0x280] ;  /* 0x0002800e0267e981 */ /* 0x000f28000c1e1500 */
[----:B------:R-:W4:Y:S01]  /*18e0*/  @!P0 LDG.E.U16 R108, desc[UR14][R2.64+0x340] ;  /* 0x0003400e026c8981 */ /* 0x000f22000c1e1500 */
[----:B------:R-:W-:-:S03]  /*18f0*/  ISETP.GE.AND P0, PT, R9, R33, PT ;  /* 0x000000210900720c */ /* 0x000fc60003f06270 */
[----:B------:R-:W4:Y:S04]  /*1900*/  @!P5 LDG.E.U16 R106, desc[UR14][R2.64+0x2c0] ;  /* 0x0002c00e026ad981 */ /* 0x000f28000c1e1500 */
[----:B------:R-:W4:Y:S04]  /*1910*/  @!P1 LDG.E.U16 R105, desc[UR14][R2.64+0x300] ;  /* 0x0003000e02699981 */ /* 0x000f28000c1e1500 */
[----:B------:R-:W4:Y:S04]  /*1920*/  @!P2 LDG.E.U16 R107, desc[UR14][R2.64+0x380] ;  /* 0x0003800e026ba981 */ /* 0x000f28000c1e1500 */
[----:B------:R0:W4:Y:S01]  /*1930*/  @!P0 LDG.E.U16 R110, desc[UR14][R2.64+0x3c0] ;  /* 0x0003c00e026e8981 */ /* 0x000122000c1e1500 */
[----:B------:R-:W-:Y:S01]  /*1940*/  IMAD R38, R112, UR17, RZ ;  /* 0x0000001170267c24 */ /* 0x000fe2000f8e02ff */
[----:B------:R-:W-:-:S03]  /*1950*/  ISETP.GE.AND P0, PT, R74, R33, PT ;  /* 0x000000214a00720c */ /* 0x000fc60003f06270 */
[----:B------:R-:W-:Y:S02]  /*1960*/  IMAD R109, R113, UR16, R38 ;  /* 0x00000010716d7c24 */ /* 0x000fe4000f8e0226 */
[----:B0-----:R-:W-:Y:S01]  /*1970*/  IMAD.WIDE.U32 R2, R112, UR16, RZ ;  /* 0x0000001070027c25 */ /* 0x001fe2000f8e00ff */
[----:B------:R-:W-:-:S04]  /*1980*/  IADD3 R38, -R111, UR4, RZ ;  /* 0x000000046f267c10 */ /* 0x000fc8000fffe1ff */
[----:B------:R-:W-:Y:S01]  /*1990*/  IADD3 R3, R3, R109, RZ ;  /* 0x0000006d03037210 */ /* 0x000fe20007ffe0ff */
[----:B------:R-:W-:Y:S01]  /*19a0*/  IMAD R38, R38, -0x400, RZ ;  /* 0xfffffc0026267824 */ /* 0x000fe200078e02ff */
[----:B------:R-:W-:Y:S02]  /*19b0*/  PRMT R120, RZ, 0x7610, R120 ;  /* 0x00007610ff787816 */ /* 0x000fe40000000078 */
[----:B------:R-:W-:Y:S02]  /*19c0*/  PRMT R113, RZ, 0x7610, R113 ;  /* 0x00007610ff717816 */ /* 0x000fe40000000071 */
[-C--:B------:R-:W-:Y:S02]  /*19d0*/  ISETP.GE.AND P4, PT, R28, R33.reuse, PT ;  /* 0x000000211c00720c */ /* 0x080fe40003f86270 */
[-C--:B------:R-:W-:Y:S02]  /*19e0*/  ISETP.GE.AND P5, PT, R30, R33.reuse, PT ;  /* 0x000000211e00720c */ /* 0x080fe40003fa6270 */
[----:B------:R-:W-:-:S02]  /*19f0*/  ISETP.GE.AND P6, PT, R29, R33, PT ;  /* 0x000000211d00720c */ /* 0x000fc40003fc6270 */
[----:B------:R-:W-:Y:S02]  /*1a00*/  PRMT R118, RZ, 0x7610, R118 ;  /* 0x00007610ff767816 */ /* 0x000fe40000000076 */
[----:B------:R-:W-:Y:S02]  /*1a10*/  PRMT R122, RZ, 0x7610, R122 ;  /* 0x00007610ff7a7816 */ /* 0x000fe4000000007a */
[----:B------:R-:W-:Y:S02]  /*1a20*/  PRMT R124, RZ, 0x7610, R124 ;  /* 0x00007610ff7c7816 */ /* 0x000fe4000000007c */
[----:B------:R-:W-:Y:S02]  /*1a30*/  PRMT R117, RZ, 0x7610, R117 ;  /* 0x00007610ff757816 */ /* 0x000fe40000000075 */
[----:B------:R-:W-:Y:S01]  /*1a40*/  PRMT R126, RZ, 0x7610, R126 ;  /* 0x00007610ff7e7816 */ /* 0x000fe2000000007e */
[----:B--2---:R-:W-:Y:S04]  /*1a50*/  STS.U16 [R70], R5 ;  /* 0x0000000546007388 */ /* 0x004fe80000000400 */
[----:B---3--:R0:W-:Y:S04]  /*1a60*/  STS.U16 [R69+0x40], R4 ;  /* 0x0000400445007388 */ /* 0x0081e80000000400 */
[----:B----4-:R-:W-:Y:S04]  /*1a70*/  STS.U16 [R68+0x80], R7 ;  /* 0x0000800744007388 */ /* 0x010fe80000000400 */
[----:B------:R1:W-:Y:S04]  /*1a80*/  STS.U16 [R67+0xc0], R6 ;  /* 0x0000c00643007388 */ /* 0x0003e80000000400 */
[----:B------:R-:W-:Y:S04]  /*1a90*/  STS.U16 [R66+0x100], R13 ;  /* 0x0001000d42007388 */ /* 0x000fe80000000400 */
[----:B------:R-:W-:Y:S01]  /*1aa0*/  STS.U16 [R65+0x140], R12 ;  /* 0x0001400c41007388 */ /* 0x000fe20000000400 */
[----:B0-----:R-:W-:-:S03]  /*1ab0*/  IMAD.WIDE.U32 R4, R91, UR6, R2 ;  /* 0x000000065b047c25 */ /* 0x001fc6000f8e0002 */
[----:B------:R0:W-:Y:S01]  /*1ac0*/  STS.U16 [R64+0x180], R15 ;  /* 0x0001800f40007388 */ /* 0x0001e20000000400 */
[----:B-1----:R-:W-:-:S03]  /*1ad0*/  IMAD R6, R86, UR6, RZ ;  /* 0x0000000656067c24 */ /* 0x002fc6000f8e02ff */
[----:B------:R1:W-:Y:S01]  /*1ae0*/  STS.U16 [R63+0x1c0], R36 ;  /* 0x0001c0243f007388 */ /* 0x0003e20000000400 */
[----:B0-----:R-:W-:-:S03]  /*1af0*/  SHF.R.S32.HI R15, RZ, 0x1f, R14 ;  /* 0x0000001fff0f7819 */ /* 0x001fc6000001140e */
[----:B------:R0:W-:Y:S01]  /*1b00*/  STS.U16 [R62+0x200], R37 ;  /* 0x000200253e007388 */ /* 0x0001e20000000400 */
[----:B------:R-:W-:Y:S02]  /*1b10*/  IMAD R111, R91, UR7, R6 ;  /* 0x000000075b6f7c24 */ /* 0x000fe4000f8e0206 */
[----:B------:R-:W-:Y:S01]  /*1b20*/  @!P0 IMAD.WIDE.U32 R2, R112, UR16, R14 ;  /* 0x0000001070028c25 */ /* 0x000fe2000f8e000e */
[----:B-1----:R-:W-:Y:S01]  /*1b30*/  IADD3 R36, P1, R38, R4, RZ ;  /* 0x0000000426247210 */ /* 0x002fe20007f3e0ff */
[----:B------:R-:W-:Y:S02]  /*1b40*/  STS.U16 [R61+0x240], R104 ;  /* 0x000240683d007388 */ /* 0x000fe40000000400 */
[----:B------:R-:W-:Y:S01]  /*1b50*/  IMAD R4, R114, UR17, RZ ;  /* 0x0000001172047c24 */ /* 0x000fe2000f8e02ff */
[----:B0-----:R-:W-:Y:S01]  /*1b60*/  SHF.R.S32.HI R37, RZ, 0x1f, R38 ;  /* 0x0000001fff257819 */ /* 0x001fe20000011426 */
[----:B------:R-:W-:Y:S01]  /*1b70*/  @!P0 IMAD.IADD R3, R109, 0x1, R3 ;  /* 0x000000016d038824 */ /* 0x000fe200078e0203 */
[----:B------:R0:W-:Y:S01]  /*1b80*/  STS.U16 [R60+0x280], R103 ;  /* 0x000280673c007388 */ /* 0x0001e20000000400 */
[----:B------:R-:W-:Y:S01]  /*1b90*/  IMAD R109, R115, UR16, R4 ;  /* 0x00000010736d7c24 */ /* 0x000fe2000f8e0204 */
[----:B------:R-:W-:-:S02]  /*1ba0*/  @!P0 MOV R12, R14 ;  /* 0x0000000e000c8202 */ /* 0x000fc40000000f00 */
[----:B------:R-:W-:Y:S02]  /*1bb0*/  @!P0 MOV R13, R15 ;  /* 0x0000000f000d8202 */ /* 0x000fe40000000f00 */
[----:B0-----:R-:W-:Y:S01]  /*1bc0*/  IADD3.X R103, R37, R111, R5, P1, !PT ;  /* 0x0000006f25677210 */ /* 0x001fe20000ffe405 */
[----:B------:R-:W-:Y:S01]  /*1bd0*/  @!P0 IMAD.WIDE.U32 R4, R91, UR6, R2 ;  /* 0x000000065b048c25 */ /* 0x000fe2000f8e0002 */
[----:B------:R-:W-:Y:S01]  /*1be0*/  LEA R3, P1, R74, UR8, 0x1 ;  /* 0x000000084a037c11 */ /* 0x000fe2000f8208ff */
[----:B------:R-:W-:Y:S01]  /*1bf0*/  STS.U16 [R59+0x2c0], R106 ;  /* 0x0002c06a3b007388 */ /* 0x000fe20000000400 */
[----:B------:R-:W-:Y:S01]  /*1c00*/  ULDC.64 UR6, c[0x0][0x2b8] ;  /* 0x0000ae0000067ab9 */ /* 0x000fe20000000a00 */
[----:B------:R-:W-:Y:S01]  /*1c10*/  @!P0 IMAD.WIDE.U32 R12, R114, UR16, R12 ;  /* 0x00000010720c8c25 */ /* 0x000fe2000f8e000c */
[----:B------:R-:W-:Y:S02]  /*1c20*/  LEA.HI.X R104, R74, UR9, R73, 0x1, P1 ;  /* 0x000000094a687c11 */ /* 0x000fe400088f0c49 */
[----:B------:R-:W-:Y:S01]  /*1c30*/  LEA R2, P2, R36, R3, 0x1 ;  /* 0x0000000324027211 */ /* 0x000fe200078408ff */
[----:B------:R-:W-:Y:S01]  /*1c40*/  IMAD.WIDE.U32 R6, R114, UR16, RZ ;  /* 0x0000001072067c25 */ /* 0x000fe2000f8e00ff */
[----:B------:R0:W-:Y:S02]  /*1c50*/  STS.U16 [R58+0x300], R105 ;  /* 0x000300693a007388 */ /* 0x0001e40000000400 */
[----:B------:R-:W-:Y:S01]  /*1c60*/  LEA.HI.X R3, R36, R104, R103, 0x1, P2 ;  /* 0x0000006824037211 */ /* 0x000fe200010f0c67 */
[----:B------:R-:W-:Y:S01]  /*1c70*/  IMAD R104, R86, UR6, RZ ;  /* 0x0000000656687c24 */ /* 0x000fe2000f8e02ff */
[----:B------:R-:W-:Y:S01]  /*1c80*/  STS.U16 [R57+0x340], R108 ;  /* 0x0003406c39007388 */ /* 0x000fe20000000400 */
[----:B------:R-:W-:Y:S01]  /*1c90*/  IMAD.IADD R7, R7, 0x1, R109 ;  /* 0x0000000107077824 */ /* 0x000fe200078e026d */
[----:B------:R-:W-:-:S02]  /*1ca0*/  @!P0 IADD3 R13, R109, R13, RZ ;  /* 0x0000000d6d0d8210 */ /* 0x000fc40007ffe0ff */
[----:B------:R-:W-:Y:S01]  /*1cb0*/  STS.U16 [R56+0x380], R107 ;  /* 0x0003806b38007388 */ /* 0x000fe20000000400 */
[----:B0-----:R-:W-:-:S03]  /*1cc0*/  @!P0 IADD3 R105, P1, R74, R4, RZ ;  /* 0x000000044a698210 */ /* 0x001fc60007f3e0ff */
[----:B------:R0:W-:Y:S01]  /*1cd0*/  STS.U16 [R55+0x3c0], R110 ;  /* 0x0003c06e37007388 */ /* 0x0001e20000000400 */
[----:B------:R-:W-:Y:S01]  /*1ce0*/  IMAD.WIDE.U32 R6, R91, UR6, R6 ;  /* 0x000000065b067c25 */ /* 0x000fe2000f8e0006 */
[----:B------:R-:W-:Y:S01]  /*1cf0*/  @!P0 IADD3.X R36, R73, R5, R111, P1, !PT ;  /* 0x0000000549248210 */ /* 0x000fe20000ffe46f */
[----:B------:R-:W-:Y:S02]  /*1d00*/  NOP ;  /* 0x0000000000007918 */ /* 0x000fe40000000000 */
[----:B0-----:R-:W-:Y:S01]  /*1d10*/  IMAD R110, R91, UR7, R104 ;  /* 0x000000075b6e7c24 */ /* 0x001fe2000f8e0268 */
[----:B------:R-:W-:Y:S01]  /*1d20*/  @!P0 LEA R104, P1, R105, UR8, 0x1 ;  /* 0x0000000869688c11 */ /* 0x000fe2000f8208ff */
[----:B------:R-:W-:Y:S01]  /*1d30*/  @!P0 IMAD.WIDE.U32 R4, R91, UR6, R12 ;  /* 0x000000065b048c25 */ /* 0x000fe2000f8e000c */
[----:B------:R-:W-:Y:S01]  /*1d40*/  ULDC.64 UR6, c[0x0][0x308] ;  /* 0x0000c20000067ab9 */ /* 0x000fe20000000a00 */
[----:B------:R-:W-:Y:S01]  /*1d50*/  IADD3 R107, P3, R38, R6, RZ ;  /* 0x00000006266b7210 */ /* 0x000fe20007f7e0ff */
[----:B------:R-:W-:Y:S01]  /*1d60*/  LDS.U16 R106, [R54] ;  /* 0x00000000366a7984 */ /* 0x000fe20000000400 */
[----:B------:R-:W-:-:S02]  /*1d70*/  @!P0 LEA.HI.X R105, R105, UR9, R36, 0x1, P1 ;  /* 0x0000000969698c11 */ /* 0x000fc400088f0c24 */
[C---:B------:R-:W-:Y:S01]  /*1d80*/  @!P0 IADD3 R109, P2, R74.reuse, R4, RZ ;  /* 0x000000044a6d8210 */ /* 0x040fe20007f5e0ff */
[----:B------:R-:W-:Y:S01]  /*1d90*/  LDS.U16 R129, [R54+0x2] ;  /* 0x0000020036817984 */ /* 0x000fe20000000400 */
[----:B------:R-:W-:-:S03]  /*1da0*/  LEA R6, P1, R74, UR6, 0x1 ;  /* 0x000000064a067c11 */ /* 0x000fc6000f8208ff */
        /* <DEDUP_REMOVED lines=14> */
[----:B------:R-:W-:Y:S01]  /*1e90*/  IADD3.X R108, R37, R110, R7, P3, !PT ;  /* 0x0000006e256c7210 */ /* 0x000fe20001ffe407 */
[----:B------:R-:W-:Y:S01]  /*1ea0*/  BAR.SYNC.DEFER_BLOCKING 0x0 ;  /* 0x0000000000007b1d */ /* 0x000fe20000010000 */
[----:B------:R-:W-:-:S02]  /*1eb0*/  @!P0 IADD3.X R110, R73, R5, R110, P2, !PT ;  /* 0x00000005496e8210 */ /* 0x000fc400017fe46e */
[----:B------:R-:W-:Y:S02]  /*1ec0*/  LEA.HI.X R5, R74, UR7, R73, 0x1, P1 ;  /* 0x000000074a057c11 */ /* 0x000fe400088f0c49 */
[----:B------:R-:W-:Y:S02]  /*1ed0*/  LEA R6, P2, R107, R6, 0x1 ;  /* 0x000000066b067211 */ /* 0x000fe400078408ff */
[----:B------:R-:W-:Y:S02]  /*1ee0*/  @!P0 LEA R4, P1, R109, UR6, 0x1 ;  /* 0x000000066d048c11 */ /* 0x000fe4000f8208ff */
[----:B------:R-:W-:Y:S02]  /*1ef0*/  LEA.HI.X R7, R107, R5, R108, 0x1, P2 ;  /* 0x000000056b077211 */ /* 0x000fe400010f0c6c */
[----:B------:R-:W-:Y:S02]  /*1f00*/  @!P0 LEA.HI.X R5, R109, UR7, R110, 0x1, P1 ;  /* 0x000000076d058c11 */ /* 0x000fe400088f0c6e */
[----:B------:R-:W-:-:S02]  /*1f10*/  ISETP.GE.AND P1, PT, R32, R33, PT ;  /* 0x000000212000720c */ /* 0x000fc40003f26270 */
[----:B------:R-:W-:Y:S02]  /*1f20*/  PRMT R108, RZ, 0x7610, R108 ;  /* 0x00007610ff6c7816 */ /* 0x000fe4000000006c */
[----:B------:R-:W-:Y:S02]  /*1f30*/  PRMT R103, RZ, 0x7610, R103 ;  /* 0x00007610ff677816 */ /* 0x000fe40000000067 */
[-C--:B------:R-:W-:Y:S02]  /*1f40*/  ISETP.GE.AND P2, PT, R31, R33.reuse, PT ;  /* 0x000000211f00720c */ /* 0x080fe40003f46270 */
[-C--:B------:R-:W-:Y:S02]  /*1f50*/  ISETP.GE.AND P3, PT, R8, R33.reuse, PT ;  /* 0x000000210800720c */ /* 0x080fe40003f66270 */
[----:B------:R0:W2:Y:S04]  /*1f60*/  @!P0 LDG.E.U16 R103, desc[UR14][R104.64] ;  /* 0x0000000e68678981 */ /* 0x0000a8000c1e1500 */
[----:B------:R-:W3:Y:S01]  /*1f70*/  @!P1 LDG.E.U16 R108, desc[UR14][R2.64+-0x7c0] ;  /* 0xfff8400e026c9981 */ /* 0x000ee2000c1e1500 */
[----:B------:R-:W-:-:S02]  /*1f80*/  ISETP.GE.AND P1, PT, R27, R33, PT ;  /* 0x000000211b00720c */ /* 0x000fc40003f26270 */
[----:B------:R-:W-:Y:S01]  /*1f90*/  PRMT R111, RZ, 0x7610, R111 ;  /* 0x00007610ff6f7816 */ /* 0x000fe2000000006f */
[----:B------:R-:W4:Y:S10]  /*1fa0*/  @!P6 LDG.E.U16 R118, desc[UR14][R2.64+-0x6c0] ;  /* 0xfff9400e0276e981 */ /* 0x000f34000c1e1500 */
[----:B------:R-:W4:Y:S01]  /*1fb0*/  @!P1 LDG.E.U16 R120, desc[UR14][R2.64+-0x640] ;  /* 0xfff9c00e02789981 */ /* 0x000f22000c1e1500 */
[----:B------:R-:W-:-:S02]  /*1fc0*/  ISETP.GE.AND P1, PT, R26, R33, PT ;  /* 0x000000211a00720c */ /* 0x000fc40003f26270 */
[----:B0-----:R-:W-:Y:S01]  /*1fd0*/  PRMT R104, RZ, 0x7610, R104 ;  /* 0x00007610ff687816 */ /* 0x001fe20000000068 */
[----:B------:R-:W4:Y:S01]  /*1fe0*/  @!P4 LDG.E.U16 R111, desc[UR14][R2.64+-0x680] ;  /* 0xfff9800e026fc981 */ /* 0x000f22000c1e1500 */
[----:B------:R-:W-:-:S09]  /*1ff0*/  PRMT R107, RZ, 0x7610, R107 ;  /* 0x00007610ff6b7816 */ /* 0x000fd2000000006b */
[----:B------:R-:W4:Y:S01]  /*2000*/  @!P1 LDG.E.U16 R113, desc[UR14][R2.64+-0x600] ;  /* 0xfffa000e02719981 */ /* 0x000f22000c1e1500 */
[-C--:B------:R-:W-:Y:S02]  /*2010*/  ISETP.GE.AND P1, PT, R25, R33.reuse, PT ;  /* 0x000000211900720c */ /* 0x080fe40003f26270 */
[----:B------:R-:W-:Y:S01]  /*2020*/  PRMT R110, RZ, 0x7610, R110 ;  /* 0x00007610ff6e7816 */ /* 0x000fe2000000006e */
[----:B------:R-:W4:Y:S01]  /*2030*/  @!P2 LDG.E.U16 R107, desc[UR14][R2.64+-0x780] ;  /* 0xfff8800e026ba981 */ /* 0x000f22000c1e1500 */
[----:B------:R-:W-:Y:S02]  /*2040*/  PRMT R109, RZ, 0x7610, R109 ;  /* 0x00007610ff6d7816 */ /* 0x000fe4000000006d */
[-C--:B------:R-:W-:Y:S02]  /*2050*/  ISETP.GE.AND P2, PT, R23, R33.reuse, PT ;  /* 0x000000211700720c */ /* 0x080fe40003f46270 */
[----:B------:R-:W4:Y:S01]  /*2060*/  @!P3 LDG.E.U16 R110, desc[UR14][R2.64+-0x740] ;  /* 0xfff8c00e026eb981 */ /* 0x000f22000c1e1500 */
[----:B------:R-:W-:-:S02]  /*2070*/  ISETP.GE.AND P3, PT, R22, R33, PT ;  /* 0x000000211600720c */ /* 0x000fc40003f66270 */
[-C--:B------:R-:W-:Y:S01]  /*2080*/  ISETP.GE.AND P4, PT, R11, R33.reuse, PT ;  /* 0x000000210b00720c */ /* 0x080fe20003f86270 */
[----:B------:R-:W4:Y:S04]  /*2090*/  @!P5 LDG.E.U16 R109, desc[UR14][R2.64+-0x700] ;  /* 0xfff9000e026dd981 */ /* 0x000f28000c1e1500 */
[----:B------:R-:W4:Y:S01]  /*20a0*/  @!P1 LDG.E.U16 R104, desc[UR14][R2.64+-0x5c0] ;  /* 0xfffa400e02689981 */ /* 0x000f22000c1e1500 */
[-C--:B------:R-:W-:Y:S02]  /*20b0*/  ISETP.GE.AND P1, PT, R24, R33.reuse, PT ;  /* 0x000000211800720c */ /* 0x080fe40003f26270 */
[-C--:B------:R-:W-:Y:S01]  /*20c0*/  ISETP.GE.AND P5, PT, R10, R33.reuse, PT ;  /* 0x000000210a00720c */ /* 0x080fe20003fa6270 */
[----:B------:R-:W4:Y:S01]  /*20d0*/  @!P2 LDG.E.U16 R122, desc[UR14][R2.64+-0x540] ;  /* 0xfffac00e027aa981 */ /* 0x000f22000c1e1500 */
[----:B------:R-:W-:-:S02]  /*20e0*/  ISETP.GE.AND P6, PT, R9, R33, PT ;  /* 0x000000210900720c */ /* 0x000fc40003fc6270 */
[----:B------:R-:W-:Y:S01]  /*20f0*/  PRMT R105, RZ, 0x7610, R105 ;  /* 0x00007610ff697816 */ /* 0x000fe20000000069 */
[----:B------:R-:W4:Y:S01]  /*2100*/  @!P4 LDG.E.U16 R124, desc[UR14][R2.64+-0x4c0] ;  /* 0xfffb400e027cc981 */ /* 0x000f22000c1e1500 */
[----:B------:R-:W-:-:S05]  /*2110*/  PRMT R115, RZ, 0x7610, R115 ;  /* 0x00007610ff737816 */ /* 0x000fca0000000073 */
[----:B------:R-:W4:Y:S04]  /*2120*/  @!P1 LDG.E.U16 R105, desc[UR14][R2.64+-0x580] ;  /* 0xfffa800e02699981 */ /* 0x000f28000c1e1500 */
[----:B------:R-:W4:Y:S04]  /*2130*/  @!P3 LDG.E.U16 R115, desc[UR14][R2.64+-0x500] ;  /* 0xfffb000e0273b981 */ /* 0x000f28000c1e1500 */
[----:B------:R-:W4:Y:S04]  /*2140*/  @!P5 LDG.E.U16 R117, desc[UR14][R2.64+-0x480] ;  /* 0xfffb800e0275d981 */ /* 0x000f28000c1e1500 */
[----:B------:R-:W4:Y:S01]  /*2150*/  @!P6 LDG.E.U16 R126, desc[UR14][R2.64+-0x440] ;  /* 0xfffbc00e027ee981 */ /* 0x000f22000c1e1500 */
[----:B------:R-:W-:-:S02]  /*2160*/  P2R R127, PR, RZ, 0x2 ;  /* 0x00000002ff7f7803 */ /* 0x000fc40000000000 */
[----:B------:R-:W-:Y:S02]  /*2170*/  ISETP.GE.AND P1, PT, R32, R33, PT ;  /* 0x000000212000720c */ /* 0x000fe40003f26270 */
        /* <DEDUP_REMOVED lines=25> */
[----:B------:R2:W-:Y:S01]  /*2310*/  STS.U16 [R55+0x3c0], R126 ;  /* 0x0003c07e37007388 */ /* 0x0005e20000000400 */
[----:B------:R-:W-:-:S03]  /*2320*/  NOP ;  /* 0x0000000000007918 */ /* 0x000fc60000000000 */
[----:B------:R-:W3:Y:S04]  /*2330*/  LDS.U16 R2, [R54] ;  /* 0x0000000036027984 */ /* 0x000ee80000000400 */
[----:B------:R-:W4:Y:S04]  /*2340*/  LDS.U16 R103, [R54+0x2] ;  /* 0x0000020036677984 */ /* 0x000f280000000400 */
[----:B------:R-:W4:Y:S04]  /*2350*/  LDS.U16 R3, [R54+0x4] ;  /* 0x0000040036037984 */ /* 0x000f280000000400 */
[----:B------:R-:W4:Y:S04]  /*2360*/  LDS.U16 R107, [R54+0x6] ;  /* 0x00000600366b7984 */ /* 0x000f280000000400 */
[----:B------:R-:W-:Y:S04]  /*2370*/  LDS.U16 R108, [R54+0x8] ;  /* 0x00000800366c7984 */ /* 0x000fe80000000400 */
[----:B------:R-:W4:Y:S04]  /*2380*/  LDS.U16 R109, [R54+0xa] ;  /* 0x00000a00366d7984 */ /* 0x000f280000000400 */
[----:B------:R-:W-:Y:S04]  /*2390*/  LDS.U16 R110, [R54+0xc] ;  /* 0x00000c00366e7984 */ /* 0x000fe80000000400 */
[----:B------:R-:W-:Y:S04]  /*23a0*/  LDS.U16 R111, [R54+0xe] ;  /* 0x00000e00366f7984 */ /* 0x000fe80000000400 */
[----:B------:R-:W-:Y:S04]  /*23b0*/  LDS.U16 R113, [R54+0x10] ;  /* 0x0000100036717984 */ /* 0x000fe80000000400 */
[----:B------:R-:W4:Y:S04]  /*23c0*/  LDS.U16 R115, [R54+0x12] ;  /* 0x0000120036737984 */ /* 0x000f280000000400 */
[----:B------:R-:W-:Y:S04]  /*23d0*/  LDS.U16 R117, [R54+0x14] ;  /* 0x0000140036757984 */ /* 0x000fe80000000400 */
[----:B------:R-:W4:Y:S04]  /*23e0*/  LDS.U16 R118, [R54+0x16] ;  /* 0x0000160036767984 */ /* 0x000f280000000400 */
[----:B------:R-:W-:Y:S04]  /*23f0*/  LDS.U16 R119, [R54+0x18] ;  /* 0x0000180036777984 */ /* 0x000fe80000000400 */
[----:B------:R-:W4:Y:S04]  /*2400*/  LDS.U16 R120, [R54+0x1a] ;  /* 0x00001a0036787984 */ /* 0x000f280000000400 */
[----:B------:R-:W4:Y:S04]  /*2410*/  LDS.U16 R130, [R54+0x1c] ;  /* 0x00001c0036827984 */ /* 0x000f280000000400 */
[----:B------:R-:W-:Y:S01]  /*2420*/  LDS.U16 R134, [R54+0x1e] ;  /* 0x00001e0036867984 */ /* 0x000fe20000000400 */
[----:B------:R-:W-:Y:S01]  /*2430*/  BAR.SYNC.DEFER_BLOCKING 0x0 ;  /* 0x0000000000007b1d */ /* 0x000fe20000010000 */
[----:B0-----:R-:W-:-:S02]  /*2440*/  PRMT R122, RZ, 0x7610, R122 ;  /* 0x00007610ff7a7816 */ /* 0x001fc4000000007a */
[----:B-1----:R-:W-:-:S03]  /*2450*/  PRMT R124, RZ, 0x7610, R124 ;  /* 0x00007610ff7c7816 */ /* 0x002fc6000000007c */
[----:B------:R0:W4:Y:S01]  /*2460*/  @!P0 LDG.E.U16 R121, desc[UR14][R4.64] ;  /* 0x0000000e04798981 */ /* 0x000122000c1e1500 */
[----:B------:R-:W-:-:S03]  /*2470*/  ISETP.GE.AND P0, PT, R31, R33, PT ;  /* 0x000000211f00720c */ /* 0x000fc60003f06270 */
[----:B------:R-:W4:Y:S01]  /*2480*/  @!P1 LDG.E.U16 R122, desc[UR14][R6.64+-0x7c0] ;  /* 0xfff8400e067a9981 */ /* 0x000f22000c1e1500 */
[-C--:B------:R-:W-:Y:S02]  /*2490*/  ISETP.GE.AND P1, PT, R8, R33.reuse, PT ;  /* 0x000000210800720c */ /* 0x080fe40003f26270 */
[----:B--2---:R-:W-:Y:S01]  /*24a0*/  PRMT R126, RZ, 0x7610, R126 ;  /* 0x00007610ff7e7816 */ /* 0x004fe2000000007e */
[----:B------:R-:W2:Y:S04]  /*24b0*/  @!P2 LDG.E.U16 R142, desc[UR14][R6.64+-0x540] ;  /* 0xfffac00e068ea981 */ /* 0x000ea8000c1e1500 */
[----:B------:R-:W2:Y:S04]  /*24c0*/  @!P3 LDG.E.U16 R143, desc[UR14][R6.64+-0x500] ;  /* 0xfffb000e068fb981 */ /* 0x000ea8000c1e1500 */
[----:B------:R-:W2:Y:S01]  /*24d0*/  @!P0 LDG.E.U16 R123, desc[UR14][R6.64+-0x780] ;  /* 0xfff8800e067b8981 */ /* 0x000ea2000c1e1500 */
[----:B------:R-:W-:-:S03]  /*24e0*/  ISETP.GE.AND P0, PT, R30, R33, PT ;  /* 0x000000211e00720c */ /* 0x000fc60003f06270 */
[----:B------:R-:W2:Y:S01]  /*24f0*/  @!P1 LDG.E.U16 R124, desc[UR14][R6.64+-0x740] ;  /* 0xfff8c00e067c9981 */ /* 0x000ea2000c1e1500 */
[----:B------:R-:W-:-:S03]  /*2500*/  ISETP.GE.AND P1, PT, R29, R33, PT ;  /* 0x000000211d00720c */ /* 0x000fc60003f26270 */
[----:B------:R-:W2:Y:S04]  /*2510*/  @!P4 LDG.E.U16 R144, desc[UR14][R6.64+-0x4c0] ;  /* 0xfffb400e0690c981 */ /* 0x000ea8000c1e1500 */
[----:B------:R-:W2:Y:S04]  /*2520*/  @!P5 LDG.E.U16 R145, desc[UR14][R6.64+-0x480] ;  /* 0xfffb800e0691d981 */ /* 0x000ea8000c1e1500 */
[----:B------:R-:W2:Y:S01]  /*2530*/  @!P0 LDG.E.U16 R125, desc[UR14][R6.64+-0x700] ;  /* 0xfff9000e067d8981 */ /* 0x000ea2000c1e1500 */
[----:B------:R-:W-:-:S03]  /*2540*/  ISETP.GE.AND P0, PT, R28, R33, PT ;  /* 0x000000211c00720c */ /* 0x000fc60003f06270 */
[----:B------:R-:W2:Y:S01]  /*2550*/  @!P1 LDG.E.U16 R126, desc[UR14][R6.64+-0x6c0] ;  /* 0xfff9400e067e9981 */ /* 0x000ea2000c1e1500 */
[----:B------:R-:W-:Y:S02]  /*2560*/  ISETP.GE.AND P1, PT, R27, R33, PT ;  /* 0x000000211b00720c */ /* 0x000fe40003f26270 */
[----:B0-----:R-:W-:Y:S01]  /*2570*/  PRMT R5, RZ, 0x7610, R5 ;  /* 0x00007610ff057816 */ /* 0x001fe20000000005 */
[----:B------:R-:W2:Y:S01]  /*2580*/  @!P6 LDG.E.U16 R146, desc[UR14][R6.64+-0x440] ;  /* 0xfffbc00e0692e981 */ /* 0x000ea2000c1e1500 */
[----:B------:R-:W-:-:S05]  /*2590*/  PRMT R4, RZ, 0x7610, R4 ;  /* 0x00007610ff047816 */ /* 0x000fca0000000004 */
[----:B------:R-:W2:Y:S01]  /*25a0*/  @!P0 LDG.E.U16 R5, desc[UR14][R6.64+-0x680] ;  /* 0xfff9800e06058981 */ /* 0x000ea2000c1e1500 */
[----:B------:R-:W-:-:S03]  /*25b0*/  ISETP.GE.AND P0, PT, R26, R33, PT ;  /* 0x000000211a00720c */ /* 0x000fc60003f06270 */
[----:B------:R-:W2:Y:S01]  /*25c0*/  @!P1 LDG.E.U16 R4, desc[UR14][R6.64+-0x640] ;  /* 0xfff9c00e06049981 */ /* 0x000ea2000c1e1500 */
[----:B------:R-:W-:Y:S02]  /*25d0*/  ISETP.NE.AND P1, PT, R127, RZ, PT ;  /* 0x000000ff7f00720c */ /* 0x000fe40003f25270 */
[----:B------:R-:W-:-:S07]  /*25e0*/  PRMT R127, RZ, 0x7610, R127 ;  /* 0x00007610ff7f7816 */ /* 0x000fce000000007f */
[----:B------:R-:W2:Y:S01]  /*25f0*/  @!P0 LDG.E.U16 R127, desc[UR14][R6.64+-0x600] ;  /* 0xfffa000e067f8981 */ /* 0x000ea2000c1e1500 */
[----:B------:R-:W-:-:S03]  /*2600*/  ISETP.GE.AND P0, PT, R25, R33, PT ;  /* 0x000000211900720c */ /* 0x000fc60003f06270 */
[----:B------:R-:W2:Y:S10]  /*2610*/  @!P1 LDG.E.U16 R141, desc[UR14][R6.64+-0x580] ;  /* 0xfffa800e068d9981 */ /* 0x000eb4000c1e1500 */
[----:B------:R0:W2:Y:S01]  /*2620*/  @!P0 LDG.E.U16 R140, desc[UR14][R6.64+-0x5c0] ;  /* 0xfffa400e068c8981 */ /* 0x0000a2000c1e1500 */
[----:B---3--:R-:W-:Y:S01]  /*2630*/  SHF.L.U32 R104, R2, 0x10, RZ ;  /* 0x0000001002687819 */ /* 0x008fe200000006ff */
[----:B----4-:R-:W-:-:S04]  /*2640*/  IMAD.U32 R103, R103, 0x10000, RZ ;  /* 0x0001000067677824 */ /* 0x010fc800078e00ff */
[----:B------:R-:W-:Y:S01]  /*2650*/  FMUL.FTZ R2, R104, -1.4426950216293334961 ;  /* 0xbfb8aa3b68027820 */ /* 0x000fe20000410000 */
[----:B------:R-:W-:-:S03]  /*2660*/  FMUL.FTZ R147, R103, -1.4426950216293334961 ;  /* 0xbfb8aa3b67937820 */ /* 0x000fc60000410000 */
[----:B------:R-:W1:Y:S01]  /*2670*/  MUFU.EX2 R139, R2 ;  /* 0x00000002008b7308 */ /* 0x000e620000000800 */
[----:B------:R-:W-:Y:S02]  /*2680*/  SHF.L.U32 R105, R3, 0x10, RZ ;  /* 0x0000001003697819 */ /* 0x000fe400000006ff */
[----:B------:R-:W-:-:S05]  /*2690*/  SHF.L.U32 R107, R107, 0x10, RZ ;  /* 0x000000106b6b7819 */ /* 0x000fca00000006ff */
[----:B------:R-:W-:Y:S01]  /*26a0*/  MUFU.EX2 R147, R147 ;  /* 0x0000009300937308 */ /* 0x000fe20000000800 */
[----:B------:R-:W-:Y:S01]  /*26b0*/  FMUL.FTZ R3, R105, -1.4426950216293334961 ;  /* 0xbfb8aa3b69037820 */ /* 0x000fe20000410000 */
[----:B0-----:R-:W-:Y:S01]  /*26c0*/  FMUL.FTZ R6, R107, -1.4426950216293334961 ;  /* 0xbfb8aa3b6b067820 */ /* 0x001fe20000410000 */
[----:B------:R-:W-:Y:S01]  /*26d0*/  SHF.L.U32 R109, R109, 0x10, RZ ;  /* 0x000000106d6d7819 */ /* 0x000fe200000006ff */
[----:B------:R-:W-:-:S04]  /*26e0*/  IMAD.U32 R108, R108, 0x10000, RZ ;  /* 0x000100006c6c7824 */ /* 0x000fc800078e00ff */
[----:B------:R-:W0:Y:S01]  /*26f0*/  MUFU.EX2 R3, R3 ;  /* 0x0000000300037308 */ /* 0x000e220000000800 */
[----:B-1----:R-:W-:Y:S01]  /*2700*/  FADD.FTZ R139, R139, 1 ;  /* 0x3f8000008b8b7421 */ /* 0x002fe20000010000 */
[----:B------:R-:W-:Y:S01]  /*2710*/  FMUL.FTZ R2, R108, -1.4426950216293334961 ;  /* 0xbfb8aa3b6c027820 */ /* 0x000fe20000410000 */
[----:B------:R-:W-:-:S05]  /*2720*/  FMUL.FTZ R148, R109, -1.4426950216293334961 ;  /* 0xbfb8aa3b6d947820 */ /* 0x000fca0000410000 */
[----:B------:R-:W1:Y:S01]  /*2730*/  MUFU.EX2 R6, R6 ;  /* 0x0000000600067308 */ /* 0x000e620000000800 */
[----:B------:R-:W-:-:S07]  /*2740*/  SHF.L.U32 R115, R115, 0x10, RZ ;  /* 0x0000001073737819 */ /* 0x000fce00000006ff */
[----:B------:R-:W-:Y:S01]  /*2750*/  MUFU.RCP R139, R139 ;  /* 0x0000008b008b7308 */ /* 0x000fe20000001000 */
[----:B------:R-:W-:-:S07]  /*2760*/  FMUL.FTZ R152, R115, -1.4426950216293334961 ;  /* 0xbfb8aa3b73987820 */ /* 0x000fce0000410000 */
[----:B------:R-:W3:Y:S01]  /*2770*/  MUFU.EX2 R7, R2 ;  /* 0x0000000200077308 */ /* 0x000ee20000000800 */
[----:B------:R-:W-:Y:S01]  /*2780*/  SHF.L.U32 R110, R110, 0x10, RZ ;  /* 0x000000106e6e7819 */ /* 0x000fe200000006ff */
[----:B0-----:R-:W-:-:S06]  /*2790*/  FADD.FTZ R3, R3, 1 ;  /* 0x3f80000003037421 */ /* 0x001fcc0000010000 */
[----:B------:R-:W-:Y:S01]  /*27a0*/  MUFU.EX2 R148, R148 ;  /* 0x0000009400947308 */ /* 0x000fe20000000800 */
[----:B-1----:R-:W-:Y:S01]  /*27b0*/  FADD.FTZ R6, R6, 1 ;  /* 0x3f80000006067421 */ /* 0x002fe20000010000 */
[----:B------:R-:W-:Y:S02]  /*27c0*/  IMAD.U32 R106, R106, 0x10000, RZ ;  /* 0x000100006a6a7824 */ /* 0x000fe400078e00ff */
[----:B------:R-:W-:Y:S01]  /*27d0*/  FMUL.FTZ R149, R110, -1.4426950216293334961 ;  /* 0xbfb8aa3b6e957820 */ /* 0x000fe20000410000 */
[----:B------:R-:W-:Y:S01]  /*27e0*/  IMAD.U32 R111, R111, 0x10000, RZ ;  /* 0x000100006f6f7824 */ /* 0x000fe200078e00ff */
[----:B------:R-:W-:Y:S02]  /*27f0*/  SHF.L.U32 R113, R113, 0x10, RZ ;  /* 0x0000001071717819 */ /* 0x000fe400000006ff */
[----:B------:R-:W0:Y:S01]  /*2800*/  MUFU.EX2 R152, R152 ;  /* 0x0000009800987308 */ /* 0x000e220000000800 */
[----:B------:R-:W-:Y:S01]  /*2810*/  SHF.L.U32 R129, R129, 0x10, RZ ;  /* 0x0000001081817819 */ /* 0x000fe200000006ff */
[----:B------:R-:W-:Y:S01]  /*2820*/  FMUL.FTZ R150, R111, -1.4426950216293334961 ;  /* 0xbfb8aa3b6f967820 */ /* 0x000fe20000410000 */
[----:B------:R-:W-:Y:S01]  /*2830*/  SHF.L.U32 R118, R118, 0x10, RZ ;  /* 0x0000001076767819 */ /* 0x000fe200000006ff */
[----:B---3--:R-:W-:Y:S01]  /*2840*/  FADD.FTZ R7, R7, 1 ;  /* 0x3f80000007077421 */ /* 0x008fe20000010000 */
[----:B------:R-:W-:Y:S01]  /*2850*/  FMUL.FTZ R2, R113, -1.4426950216293334961 ;  /* 0xbfb8aa3b71027820 */ /* 0x000fe20000410000 */
[----:B------:R-:W-:-:S02]  /*2860*/  IMAD.U32 R120, R120, 0x10000, RZ ;  /* 0x0001000078787824 */ /* 0x000fc400078e00ff */
[----:B------:R-:W1:Y:S01]  /*2870*/  MUFU.EX2 R149, R149 ;  /* 0x0000009500957308 */ /* 0x000e620000000800 */
[----:B------:R-:W-:Y:S01]  /*2880*/  FMUL.FTZ R154, R118, -1.4426950216293334961 ;  /* 0xbfb8aa3b769a7820 */ /* 0x000fe20000410000 */
[----:B------:R-:W-:Y:S01]  /*2890*/  FMUL.FTZ R156, R120, -1.4426950216293334961 ;  /* 0xbfb8aa3b789c7820 */ /* 0x000fe20000410000 */
[----:B------:R-:W-:Y:S01]  /*28a0*/  SHF.L.U32 R131, R131, 0x10, RZ ;  /* 0x0000001083837819 */ /* 0x000fe200000006ff */
[----:B------:R-:W-:Y:S01]  /*28b0*/  IMAD.U32 R128, R128, 0x10000, RZ ;  /* 0x0001000080807824 */ /* 0x000fe200078e00ff */
[----:B------:R-:W-:-:S03]  /*28c0*/  SHF.L.U32 R119, R119, 0x10, RZ ;  /* 0x0000001077777819 */ /* 0x000fc600000006ff */
[----:B------:R-:W-:Y:S01]  /*28d0*/  MUFU.EX2 R150, R150 ;  /* 0x0000009600967308 */ /* 0x000fe20000000800 */
[----:B------:R-:W-:-:S07]  /*28e0*/  IMAD.U32 R117, R117, 0x10000, RZ ;  /* 0x0001000075757824 */ /* 0x000fce00078e00ff */
[----:B------:R3:W-:Y:S01]  /*28f0*/  MUFU.EX2 R151, R2 ;  /* 0x0000000200977308 */ /* 0x0007e20000000800 */
[----:B------:R-:W-:-:S07]  /*2900*/  FMUL.FTZ R153, R117, -1.4426950216293334961 ;  /* 0xbfb8aa3b75997820 */ /* 0x000fce0000410000 */
[----:B------:R0:W-:Y:S01]  /*2910*/  MUFU.EX2 R160, R156 ;  /* 0x0000009c00a07308 */ /* 0x0001e20000000800 */
[----:B---3--:R-:W-:-:S07]  /*2920*/  FMUL.FTZ R2, R119, -1.4426950216293334961 ;  /* 0xbfb8aa3b77027820 */ /* 0x008fce0000410000 */
[----:B------:R-:W3:Y:S01]  /*2930*/  MUFU.EX2 R154, R154 ;  /* 0x0000009a009a7308 */ /* 0x000ee20000000800 */
[----:B0-----:R-:W-:Y:S01]  /*2940*/  FADD.FTZ R156, R152, 1 ;  /* 0x3f800000989c7421 */ /* 0x001fe20000010000 */
[----:B------:R-:W-:Y:S01]  /*2950*/  SHF.L.U32 R130, R130, 0x10, RZ ;  /* 0x0000001082827819 */ /* 0x000fe200000006ff */
[----:B------:R-:W-:-:S05]  /*2960*/  IMAD.U32 R137, R137, 0x10000, RZ ;  /* 0x0001000089897824 */ /* 0x000fca00078e00ff */
[----:B------:R-:W0:Y:S01]  /*2970*/  MUFU.EX2 R155, R2 ;  /* 0x00000002009b7308 */ /* 0x000e220000000800 */
[----:B------:R-:W-:-:S07]  /*2980*/  FMUL.FTZ R157, R130, -1.4426950216293334961 ;  /* 0xbfb8aa3b829d7820 */ /* 0x000fce0000410000 */
[----:B------:R-:W4:Y:S01]  /*2990*/  MUFU.EX2 R153, R153 ;  /* 0x0000009900997308 */ /* 0x000f220000000800 */
[----:B------:R-:W-:-:S07]  /*29a0*/  SHF.L.U32 R136, R136, 0x10, RZ ;  /* 0x0000001088887819 */ /* 0x000fce00000006ff */
[----:B------:R-:W-:Y:S01]  /*29b0*/  MUFU.EX2 R162, R157 ;  /* 0x0000009d00a27308 */ /* 0x000fe20000000800 */
[----:B------:R-:W-:Y:S04]  /*29c0*/  STS.U16 [R70], R121 ;  /* 0x0000007946007388 */ /* 0x000fe80000000400 */
[----:B------:R-:W-:Y:S04]  /*29d0*/  STS.U16 [R69+0x40], R122 ;  /* 0x0000407a45007388 */ /* 0x000fe80000000400 */
[----:B--2---:R-:W-:Y:S04]  /*29e0*/  STS.U16 [R68+0x80], R123 ;  /* 0x0000807b44007388 */ /* 0x004fe80000000400 */
        /* <DEDUP_REMOVED lines=12> */
[----:B------:R3:W-:Y:S01]  /*2ab0*/  STS.U16 [R55+0x3c0], R146 ;  /* 0x0003c09237007388 */ /* 0x0007e20000000400 */
[----:B------:R-:W-:-:S03]  /*2ac0*/  NOP ;  /* 0x0000000000007918 */ /* 0x000fc60000000000 */
[----:B------:R-:W0:Y:S04]  /*2ad0*/  LDS.U16 R121, [R54] ;  /* 0x0000000036797984 */ /* 0x000e280000000400 */
[----:B------:R-:W4:Y:S04]  /*2ae0*/  LDS.U16 R122, [R54+0x2] ;  /* 0x00000200367a7984 */ /* 0x000f280000000400 */
[----:B------:R-:W4:Y:S04]  /*2af0*/  LDS.U16 R124, [R54+0x6] ;  /* 0x00000600367c7984 */ /* 0x000f280000000400 */
[----:B------:R-:W4:Y:S01]  /*2b00*/  LDS.U16 R123, [R54+0x4] ;  /* 0x00000400367b7984 */ /* 0x000f220000000400 */
[----:B--2---:R-:W-:-:S03]  /*2b10*/  FADD.FTZ R140, R147, 1 ;  /* 0x3f800000938c7421 */ /* 0x004fc60000010000 */
[----:B------:R-:W2:Y:S03]  /*2b20*/  LDS.U16 R126, [R54+0xa] ;  /* 0x00000a00367e7984 */ /* 0x000ea60000000400 */
[----:B------:R-:W4:Y:S01]  /*2b30*/  MUFU.RCP R140, R140 ;  /* 0x0000008c008c7308 */ /* 0x000f220000001000 */
[----:B------:R-:W2:Y:S04]  /*2b40*/  LDS.U16 R125, [R54+0x8] ;  /* 0x00000800367d7984 */ /* 0x000ea80000000400 */
[----:B------:R-:W2:Y:S03]  /*2b50*/  LDS.U16 R127, [R54+0xc] ;  /* 0x00000c00367f7984 */ /* 0x000ea60000000400 */
[----:B-1----:R1:W4:Y:S01]  /*2b60*/  MUFU.RCP R142, R3 ;  /* 0x00000003008e7308 */ /* 0x0023220000001000 */
[----:B---3--:R-:W-:-:S07]  /*2b70*/  FADD.FTZ R146, R148, 1 ;  /* 0x3f80000094927421 */ /* 0x008fce0000010000 */
[----:B------:R-:W-:Y:S01]  /*2b80*/  MUFU.RCP R141, R7 ;  /* 0x00000007008d7308 */ /* 0x000fe20000001000 */
[----:B-1----:R-:W-:Y:S01]  /*2b90*/  FADD.FTZ R3, -R139, 1 ;  /* 0x3f8000008b037421 */ /* 0x002fe20000010100 */
[----:B------:R-:W-:Y:S01]  /*2ba0*/  FADD.FTZ R143, R149, 1 ;  /* 0x3f800000958f7421 */ /* 0x000fe20000010000 */
[----:B------:R-:W-:Y:S01]  /*2bb0*/  FADD.FTZ R157, R154, 1 ;  /* 0x3f8000009a9d7421 */ /* 0x000fe20000010000 */
[----:B------:R-:W-:Y:S01]  /*2bc0*/  LDS.U16 R149, [R54+0x12] ;  /* 0x0000120036957984 */ /* 0x000fe20000000400 */
[----:B0-----:R-:W-:-:S03]  /*2bd0*/  SHF.L.U32 R121, R121, 0x10, RZ ;  /* 0x0000001079797819 */ /* 0x001fc600000006ff */
[----:B------:R0:W1:Y:S01]  /*2be0*/  MUFU.RCP R144, R6 ;  /* 0x0000000600907308 */ /* 0x0000620000001000 */
[----:B----4-:R-:W-:Y:S01]  /*2bf0*/  SHF.L.U32 R122, R122, 0x10, RZ ;  /* 0x000000107a7a7819 */ /* 0x010fe200000006ff */
[----:B------:R-:W-:Y:S01]  /*2c00*/  FMUL.FTZ R4, R106, R121 ;  /* 0x000000796a047220 */ /* 0x000fe20000410000 */
[----:B------:R-:W-:Y:S01]  /*2c10*/  FADD.FTZ R172, R155, 1 ;  /* 0x3f8000009bac7421 */ /* 0x000fe20000010000 */
[----:B------:R-:W-:Y:S01]  /*2c20*/  FADD.FTZ R153, R153, 1 ;  /* 0x3f80000099997421 */ /* 0x000fe20000010000 */
[----:B------:R-:W-:Y:S01]  /*2c30*/  SHF.L.U32 R124, R124, 0x10, RZ ;  /* 0x000000107c7c7819 */ /* 0x000fe200000006ff */
[----:B------:R-:W-:Y:S01]  /*2c40*/  FMUL.FTZ R5, R129, R122 ;  /* 0x0000007a81057220 */ /* 0x000fe20000410000 */
[----:B------:R-:W-:Y:S01]  /*2c50*/  SHF.L.U32 R138, R138, 0x10, RZ ;  /* 0x000000108a8a7819 */ /* 0x000fe200000006ff */
[----:B------:R-:W3:Y:S01]  /*2c60*/  MUFU.RCP R146, R146 ;  /* 0x0000009200927308 */ /* 0x000ee20000001000 */
[----:B0-----:R-:W-:Y:S01]  /*2c70*/  FFMA.FTZ R6, R104, R3, 1 ;  /* 0x3f80000068067423 */ /* 0x001fe20000010003 */
[----:B------:R-:W-:Y:S01]  /*2c80*/  FMUL.FTZ R3, R139, R4 ;  /* 0x000000048b037220 */ /* 0x000fe20000410000 */
[C---:B------:R-:W-:Y:S01]  /*2c90*/  FADD.FTZ R4, -R140.reuse, 1 ;  /* 0x3f8000008c047421 */ /* 0x040fe20000010100 */
[----:B------:R-:W-:Y:S01]  /*2ca0*/  IMAD.U32 R123, R123, 0x10000, RZ ;  /* 0x000100007b7b7824 */ /* 0x000fe200078e00ff */
[----:B------:R-:W-:Y:S02]  /*2cb0*/  LDS.U16 R159, [R54+0x18] ;  /* 0x00001800369f7984 */ /* 0x000fe40000000400 */
[----:B------:R-:W-:Y:S01]  /*2cc0*/  FFMA.FTZ R7, R103, R4, 1 ;  /* 0x3f80000067077423 */ /* 0x000fe20000010004 */
[----:B------:R-:W-:Y:S01]  /*2cd0*/  FMUL.FTZ R4, R140, R5 ;  /* 0x000000058c047220 */ /* 0x000fe20000410000 */
[----:B------:R-:W-:Y:S01]  /*2ce0*/  FMUL.FTZ R3, R3, R6 ;  /* 0x0000000603037220 */ /* 0x000fe20000410000 */
[----:B------:R-:W-:Y:S01]  /*2cf0*/  FADD.FTZ R6, -R142, 1 ;  /* 0x3f8000008e067421 */ /* 0x000fe20000010100 */
[----:B------:R-:W-:Y:S01]  /*2d00*/  FMUL.FTZ R145, R128, R123 ;  /* 0x0000007b80917220 */ /* 0x000fe20000410000 */
[----:B------:R-:W-:Y:S01]  /*2d10*/  FMUL.FTZ R4, R4, R7 ;  /* 0x0000000704047220 */ /* 0x000fe20000410000 */
[----:B------:R-:W-:Y:S01]  /*2d20*/  FMUL.FTZ R147, R131, R124 ;  /* 0x0000007c83937220 */ /* 0x000fe20000410000 */
[----:B------:R-:W0:Y:S01]  /*2d30*/  LDS.U16 R7, [R54+0xe] ;  /* 0x00000e0036077984 */ /* 0x000e220000000400 */
[----:B-1----:R-:W-:Y:S01]  /*2d40*/  FADD.FTZ R152, -R144, 1 ;  /* 0x3f80000090987421 */ /* 0x002fe20000010100 */
[----:B------:R-:W-:Y:S01]  /*2d50*/  FFMA.FTZ R6, R105, R6, 1 ;  /* 0x3f80000069067423 */ /* 0x000fe20000010006 */
[----:B------:R-:W-:Y:S01]  /*2d60*/  FMUL.FTZ R5, R142, R145 ;  /* 0x000000918e057220 */ /* 0x000fe20000410000 */
[----:B------:R-:W-:Y:S01]  /*2d70*/  FMUL.FTZ R147, R144, R147 ;  /* 0x0000009390937220 */ /* 0x000fe20000410000 */
[----:B------:R-:W-:Y:S01]  /*2d80*/  FFMA.FTZ R152, R107, R152, 1 ;  /* 0x3f8000006b987423 */ /* 0x000fe20000010098 */
[----:B--2---:R-:W-:-:S02]  /*2d90*/  IMAD.U32 R126, R126, 0x10000, RZ ;  /* 0x000100007e7e7824 */ /* 0x004fc400078e00ff */
[----:B------:R-:W-:Y:S01]  /*2da0*/  FMUL.FTZ R5, R5, R6 ;  /* 0x0000000605057220 */ /* 0x000fe20000410000 */
[----:B------:R-:W-:Y:S01]  /*2db0*/  FADD.FTZ R148, R150, 1 ;  /* 0x3f80000096947421 */ /* 0x000fe20000010000 */
[----:B------:R-:W-:Y:S01]  /*2dc0*/  FMUL.FTZ R6, R147, R152 ;  /* 0x0000009893067220 */ /* 0x000fe20000410000 */
[----:B------:R-:W1:Y:S01]  /*2dd0*/  MUFU.RCP R143, R143 ;  /* 0x0000008f008f7308 */ /* 0x000e620000001000 */
[----:B------:R-:W2:Y:S01]  /*2de0*/  LDS.U16 R147, [R54+0x10] ;  /* 0x0000100036937984 */ /* 0x000ea20000000400 */
[----:B------:R-:W-:Y:S01]  /*2df0*/  FADD.FTZ R150, R151, 1 ;  /* 0x3f80000097967421 */ /* 0x000fe20000010000 */
[----:B------:R-:W-:Y:S01]  /*2e00*/  FMUL.FTZ R151, R137, R126 ;  /* 0x0000007e89977220 */ /* 0x000fe20000410000 */
[C---:B---3--:R-:W-:Y:S01]  /*2e10*/  FADD.FTZ R152, -R146.reuse, 1 ;  /* 0x3f80000092987421 */ /* 0x048fe20000010100 */
[----:B------:R-:W-:Y:S01]  /*2e20*/  SHF.L.U32 R125, R125, 0x10, RZ ;  /* 0x000000107d7d7819 */ /* 0x000fe200000006ff */
[----:B------:R-:W-:Y:S01]  /*2e30*/  LDS.U16 R155, [R54+0x16] ;  /* 0x00001600369b7984 */ /* 0x000fe20000000400 */
[----:B------:R-:W-:Y:S01]  /*2e40*/  FMUL.FTZ R151, R146, R151 ;  /* 0x0000009792977220 */ /* 0x000fe20000410000 */
[----:B------:R-:W3:Y:S01]  /*2e50*/  MUFU.RCP R148, R148 ;  /* 0x0000009400947308 */ /* 0x000ee20000001000 */
[----:B------:R-:W-:Y:S01]  /*2e60*/  FFMA.FTZ R154, R109, R152, 1 ;  /* 0x3f8000006d9a7423 */ /* 0x000fe20000010098 */
[----:B------:R-:W-:Y:S01]  /*2e70*/  FADD.FTZ R145, -R141, 1 ;  /* 0x3f8000008d917421 */ /* 0x000fe20000010100 */
[----:B------:R-:W-:Y:S02]  /*2e80*/  LDS.U16 R164, [R54+0x1a] ;  /* 0x00001a0036a47984 */ /* 0x000fe40000000400 */
[----:B------:R-:W-:-:S02]  /*2e90*/  FMUL.FTZ R174, R151, R154 ;  /* 0x0000009a97ae7220 */ /* 0x000fc40000410000 */
[----:B------:R-:W4:Y:S01]  /*2ea0*/  LDS.U16 R151, [R54+0x14] ;  /* 0x0000140036977984 */ /* 0x000f220000000400 */
[----:B------:R-:W-:Y:S01]  /*2eb0*/  SHF.L.U32 R127, R127, 0x10, RZ ;  /* 0x000000107f7f7819 */ /* 0x000fe200000006ff */
[----:B------:R-:W-:Y:S01]  /*2ec0*/  FMUL.FTZ R152, R136, R125 ;  /* 0x0000007d88987220 */ /* 0x000fe20000410000 */
[----:B------:R1:W-:Y:S01]  /*2ed0*/  MUFU.RCP R166, R153 ;  /* 0x0000009900a67308 */ /* 0x0003e20000001000 */
[----:B------:R-:W-:Y:S01]  /*2ee0*/  FFMA.FTZ R145, R108, R145, 1 ;  /* 0x3f8000006c917423 */ /* 0x000fe20000010091 */
[----:B------:R-:W-:Y:S01]  /*2ef0*/  SHF.L.U32 R134, R134, 0x10, RZ ;  /* 0x0000001086867819 */ /* 0x000fe200000006ff */
[----:B------:R-:W-:Y:S01]  /*2f00*/  FMUL.FTZ R152, R141, R152 ;  /* 0x000000988d987220 */ /* 0x000fe20000410000 */
[----:B------:R-:W-:Y:S01]  /*2f10*/  FMUL.FTZ R158, R138, R127 ;  /* 0x0000007f8a9e7220 */ /* 0x000fe20000410000 */
[----:B------:R-:W-:Y:S01]  /*2f20*/  LDS.U16 R167, [R54+0x1e] ;  /* 0x00001e0036a77984 */ /* 0x000fe20000000400 */
[C---:B-1----:R-:W-:Y:S01]  /*2f30*/  FADD.FTZ R153, -R143.reuse, 1 ;  /* 0x3f8000008f997421 */ /* 0x042fe20000010100 */
[----:B------:R-:W-:Y:S01]  /*2f40*/  FMUL.FTZ R169, R152, R145 ;  /* 0x0000009198a97220 */ /* 0x000fe20000410000 */
[----:B------:R-:W-:Y:S01]  /*2f50*/  FMUL.FTZ R158, R143, R158 ;  /* 0x0000009e8f9e7220 */ /* 0x000fe20000410000 */
[----:B------:R-:W-:Y:S01]  /*2f60*/  SHF.L.U32 R152, R132, 0x10, RZ ;  /* 0x0000001084987819 */ /* 0x000fe200000006ff */
[----:B------:R-:W-:Y:S01]  /*2f70*/  FFMA.FTZ R153, R110, R153, 1 ;  /* 0x3f8000006e997423 */ /* 0x000fe20000010099 */
[----:B---3--:R-:W-:Y:S01]  /*2f80*/  FADD.FTZ R132, -R148, 1 ;  /* 0x3f80000094847421 */ /* 0x008fe20000010100 */
[----:B------:R-:W1:Y:S02]  /*2f90*/  MUFU.RCP R150, R150 ;  /* 0x0000009600967308 */ /* 0x000e640000001000 */
[----:B------:R-:W-:Y:S01]  /*2fa0*/  FMUL.FTZ R171, R158, R153 ;  /* 0x000000999eab7220 */ /* 0x000fe20000410000 */
[----:B------:R-:W-:Y:S01]  /*2fb0*/  FFMA.FTZ R158, R111, R132, 1 ;  /* 0x3f8000006f9e7423 */ /* 0x000fe20000010084 */
[----:B------:R-:W-:Y:S01]  /*2fc0*/  FMUL.FTZ R2, R134, -1.4426950216293334961 ;  /* 0xbfb8aa3b86027820 */ /* 0x000fe20000410000 */
[----:B0-----:R-:W-:-:S02]  /*2fd0*/  SHF.L.U32 R132, R7, 0x10, RZ ;  /* 0x0000001007847819 */ /* 0x001fc400000006ff */
[----:B------:R-:W0:Y:S01]  /*2fe0*/  LDS.U16 R7, [R54+0x1c] ;  /* 0x00001c0036077984 */ /* 0x000e220000000400 */
[----:B------:R-:W3:Y:S01]  /*2ff0*/  MUFU.RCP R156, R156 ;  /* 0x0000009c009c7308 */ /* 0x000ee20000001000 */
[----:B------:R-:W-:Y:S01]  /*3000*/  SHF.L.U32 R145, R135, 0x10, RZ ;  /* 0x0000001087917819 */ /* 0x000fe200000006ff */
[----:B------:R-:W-:Y:S01]  /*3010*/  IMAD.U32 R154, R133, 0x10000, RZ ;  /* 0x00010000859a7824 */ /* 0x000fe200078e00ff */
[----:B------:R-:W-:Y:S01]  /*3020*/  SHF.L.U32 R135, R149, 0x10, RZ ;  /* 0x0000001095877819 */ /* 0x000fe200000006ff */
[----:B--2---:R-:W-:-:S04]  /*3030*/  IMAD.U32 R133, R147, 0x10000, RZ ;  /* 0x0001000093857824 */ /* 0x004fc800078e00ff */
[----:B------:R-:W2:Y:S01]  /*3040*/  MUFU.EX2 R2, R2 ;  /* 0x0000000200027308 */ /* 0x000ea20000000800 */
[----:B------:R-:W-:Y:S01]  /*3050*/  FADD.FTZ R161, R160, 1 ;  /* 0x3f800000a0a17421 */ /* 0x000fe20000010000 */
[----:B------:R-:W-:Y:S01]  /*3060*/  FMUL.FTZ R147, R145, R132 ;  /* 0x0000008491937220 */ /* 0x000fe20000410000 */
[----:B------:R-:W-:Y:S01]  /*3070*/  FADD.FTZ R163, R162, 1 ;  /* 0x3f800000a2a37421 */ /* 0x000fe20000010000 */
[----:B-1----:R-:W-:Y:S01]  /*3080*/  FADD.FTZ R160, -R150, 1 ;  /* 0x3f80000096a07421 */ /* 0x002fe20000010100 */
[----:B------:R-:W-:-:S03]  /*3090*/  FMUL.FTZ R149, R154, R133 ;  /* 0x000000859a957220 */ /* 0x000fc60000410000 */
[----:B------:R-:W1:Y:S01]  /*30a0*/  MUFU.RCP R157, R157 ;  /* 0x0000009d009d7308 */ /* 0x000e620000001000 */
[----:B---3--:R-:W-:Y:S01]  /*30b0*/  FADD.FTZ R162, -R156, 1 ;  /* 0x3f8000009ca27421 */ /* 0x008fe20000010100 */
[----:B------:R-:W-:Y:S01]  /*30c0*/  FMUL.FTZ R153, R152, R135 ;  /* 0x0000008798997220 */ /* 0x000fe20000410000 */
[----:B------:R-:W-:Y:S01]  /*30d0*/  FMUL.FTZ R147, R148, R147 ;  /* 0x0000009394937220 */ /* 0x000fe20000410000 */
[----:B------:R-:W-:Y:S01]  /*30e0*/  FFMA.FTZ R160, R113, R160, 1 ;  /* 0x3f80000071a07423 */ /* 0x000fe200000100a0 */
[----:B------:R-:W-:-:S03]  /*30f0*/  FMUL.FTZ R149, R150, R149 ;  /* 0x0000009596957220 */ /* 0x000fc60000410000 */
[----:B------:R-:W3:Y:S01]  /*3100*/  MUFU.RCP R172, R172 ;  /* 0x000000ac00ac7308 */ /* 0x000ee20000001000 */
[----:B------:R-:W-:Y:S01]  /*3110*/  FFMA.FTZ R162, R115, R162, 1 ;  /* 0x3f80000073a27423 */ /* 0x000fe200000100a2 */
[----:B------:R-:W-:Y:S01]  /*3120*/  FMUL.FTZ R153, R156, R153 ;  /* 0x000000999c997220 */ /* 0x000fe20000410000 */
[----:B------:R-:W-:Y:S01]  /*3130*/  FMUL.FTZ R176, R147, R158 ;  /* 0x0000009e93b07220 */ /* 0x000fe20000410000 */
[----:B------:R-:W-:Y:S01]  /*3140*/  FMUL.FTZ R173, R149, R160 ;  /* 0x000000a095ad7220 */ /* 0x000fe20000410000 */
[----:B------:R-:W-:-:S03]  /*3150*/  SHF.L.U32 R158, R116, 0x10, RZ ;  /* 0x00000010749e7819 */ /* 0x000fc600000006ff */
[----:B------:R-:W0:Y:S01]  /*3160*/  MUFU.RCP R161, R161 ;  /* 0x000000a100a17308 */ /* 0x000e220000001000 */
[----:B------:R-:W-:Y:S01]  /*3170*/  FMUL.FTZ R178, R153, R162 ;  /* 0x000000a299b27220 */ /* 0x000fe20000410000 */
[----:B--2---:R-:W-:Y:S01]  /*3180*/  FADD.FTZ R165, R2, 1 ;  /* 0x3f80000002a57421 */ /* 0x004fe20000010000 */
[----:B----4-:R-:W-:Y:S01]  /*3190*/  IMAD.U32 R147, R151, 0x10000, RZ ;  /* 0x0001000097937824 */ /* 0x010fe200078e00ff */
[----:B------:R-:W-:Y:S01]  /*31a0*/  SHF.L.U32 R149, R155, 0x10, RZ ;  /* 0x000000109b957819 */ /* 0x000fe200000006ff */
[----:B------:R-:W-:Y:S01]  /*31b0*/  IMAD.U32 R162, R114, 0x10000, RZ ;  /* 0x0001000072a27824 */ /* 0x000fe200078e00ff */
[----:B------:R-:W-:Y:S01]  /*31c0*/  SHF.L.U32 R160, R112, 0x10, RZ ;  /* 0x0000001070a07819 */ /* 0x000fe200000006ff */
[----:B------:R-:W-:Y:S01]  /*31d0*/  FADD.FTZ R2, -R166, 1 ;  /* 0x3f800000a6027421 */ /* 0x000fe20000010100 */
[----:B------:R-:W-:Y:S01]  /*31e0*/  SHF.L.U32 R153, R36, 0x10, RZ ;  /* 0x0000001024997819 */ /* 0x000fe200000006ff */
[----:B------:R-:W-:Y:S01]  /*31f0*/  FMUL.FTZ R155, R158, R147 ;  /* 0x000000939e9b7220 */ /* 0x000fe20000410000 */
[----:B------:R-:W-:Y:S01]  /*3200*/  SHF.L.U32 R151, R159, 0x10, RZ ;  /* 0x000000109f977819 */ /* 0x000fe200000006ff */
[----:B-1----:R-:W-:Y:S01]  /*3210*/  FADD.FTZ R175, -R157, 1 ;  /* 0x3f8000009daf7421 */ /* 0x002fe20000010100 */
[----:B------:R-:W-:Y:S01]  /*3220*/  FMUL.FTZ R36, R162, R149 ;  /* 0x00000095a2247220 */ /* 0x000fe20000410000 */
[----:B------:R-:W1:Y:S01]  /*3230*/  MUFU.RCP R163, R163 ;  /* 0x000000a300a37308 */ /* 0x000e620000001000 */
[----:B------:R-:W-:Y:S01]  /*3240*/  FFMA.FTZ R2, R117, R2, 1 ;  /* 0x3f80000075027423 */ /* 0x000fe20000010002 */
[----:B------:R-:W-:Y:S01]  /*3250*/  FMUL.FTZ R155, R166, R155 ;  /* 0x0000009ba69b7220 */ /* 0x000fe20000410000 */
[----:B---3--:R-:W-:Y:S01]  /*3260*/  FADD.FTZ R112, -R172, 1 ;  /* 0x3f800000ac707421 */ /* 0x008fe20000010100 */
[----:B------:R-:W-:Y:S01]  /*3270*/  FFMA.FTZ R175, R118, R175, 1 ;  /* 0x3f80000076af7423 */ /* 0x000fe200000100af */
[----:B------:R-:W-:-:S03]  /*3280*/  FMUL.FTZ R159, R160, R151 ;  /* 0x00000097a09f7220 */ /* 0x000fc60000410000 */
[----:B------:R-:W2:Y:S01]  /*3290*/  MUFU.RCP R165, R165 ;  /* 0x000000a500a57308 */ /* 0x000ea20000001000 */
[----:B------:R-:W-:Y:S01]  /*32a0*/  FMUL.FTZ R36, R157, R36 ;  /* 0x000000249d247220 */ /* 0x000fe20000410000 */
[----:B------:R-:W-:Y:S02]  /*32b0*/  IMAD.U32 R164, R164, 0x10000, RZ ;  /* 0x00010000a4a47824 */ /* 0x000fe400078e00ff */
[----:B------:R-:W-:Y:S01]  /*32c0*/  FMUL.FTZ R2, R155, R2 ;  /* 0x000000029b027220 */ /* 0x000fe20000410000 */
[----:B------:R-:W-:Y:S01]  /*32d0*/  FFMA.FTZ R112, R119, R112, 1 ;  /* 0x3f80000077707423 */ /* 0x000fe20000010070 */
[----:B------:R-:W-:Y:S01]  /*32e0*/  FMUL.FTZ R159, R172, R159 ;  /* 0x0000009fac9f7220 */ /* 0x000fe20000410000 */
[----:B------:R-:W-:Y:S01]  /*32f0*/  FMUL.FTZ R175, R36, R175 ;  /* 0x000000af24af7220 */ /* 0x000fe20000410000 */
[----:B0-----:R-:W-:Y:S01]  /*3300*/  FADD.FTZ R155, -R161, 1 ;  /* 0x3f800000a19b7421 */ /* 0x001fe20000010100 */
[----:B------:R-:W-:Y:S01]  /*3310*/  FMUL.FTZ R36, R153, R164 ;  /* 0x000000a499247220 */ /* 0x000fe20000410000 */
[----:B------:R-:W0:Y:S01]  /*3320*/  S2UR UR6, SR_CgaCtaId ;  /* 0x00000000000679c3 */ /* 0x000e220000008800 */
[----:B------:R-:W-:Y:S01]  /*3330*/  SHF.L.U32 R168, R13, 0x10, RZ ;  /* 0x000000100da87819 */ /* 0x000fe200000006ff */
[----:B------:R-:W-:Y:S01]  /*3340*/  FMUL.FTZ R112, R159, R112 ;  /* 0x000000709f707220 */ /* 0x000fe20000410000 */
[----:B------:R-:W-:Y:S01]  /*3350*/  FFMA.FTZ R13, R120, R155, 1 ;  /* 0x3f800000780d7423 */ /* 0x000fe2000001009b */
[----:B------:R-:W-:Y:S01]  /*3360*/  SHF.L.U32 R155, R7, 0x10, RZ ;  /* 0x00000010079b7819 */ /* 0x000fe200000006ff */
[----:B------:R-:W-:Y:S01]  /*3370*/  FMUL.FTZ R36, R161, R36 ;  /* 0x00000024a1247220 */ /* 0x000fe20000410000 */
[----:B------:R-:W-:Y:S01]  /*3380*/  SHF.L.U32 R159, R167, 0x10, RZ ;  /* 0x00000010a79f7819 */ /* 0x000fe200000006ff */
[----:B------:R-:W-:-:S02]  /*3390*/  IMAD.U32 R170, R12, 0x10000, RZ ;  /* 0x000100000caa7824 */ /* 0x000fc400078e00ff */
[----:B-1----:R-:W-:Y:S01]  /*33a0*/  FADD.FTZ R7, -R163, 1 ;  /* 0x3f800000a3077421 */ /* 0x002fe20000010100 */
[----:B------:R-:W-:Y:S01]  /*33b0*/  FMUL.FTZ R13, R36, R13 ;  /* 0x0000000d240d7220 */ /* 0x000fe20000410000 */
[----:B------:R-:W-:Y:S01]  /*33c0*/  FMUL.FTZ R12, R168, R155 ;  /* 0x0000009ba80c7220 */ /* 0x000fe20000410000 */
[----:B--2---:R-:W-:Y:S01]  /*33d0*/  FADD.FTZ R167, -R165, 1 ;  /* 0x3f800000a5a77421 */ /* 0x004fe20000010100 */
[----:B------:R-:W-:Y:S01]  /*33e0*/  FMUL.FTZ R36, R170, R159 ;  /* 0x0000009faa247220 */ /* 0x000fe20000410000 */
[----:B------:R-:W-:Y:S01]  /*33f0*/  FFMA.FTZ R7, R130, R7, 1 ;  /* 0x3f80000082077423 */ /* 0x000fe20000010007 */
[----:B------:R-:W-:Y:S01]  /*3400*/  FMUL.FTZ R12, R163, R12 ;  /* 0x0000000ca30c7220 */ /* 0x000fe20000410000 */
[----:B------:R-:W-:Y:S01]  /*3410*/  FFMA.FTZ R167, R134, R167, 1 ;  /* 0x3f80000086a77423 */ /* 0x000fe200000100a7 */
[----:B------:R-:W-:Y:S01]  /*3420*/  FMUL.FTZ R36, R165, R36 ;  /* 0x00000024a5247220 */ /* 0x000fe20000410000 */
[----:B------:R-:W-:Y:S01]  /*3430*/  F2FP.BF16.F32.PACK_AB R3, R4, R3 ;  /* 0x000000030403723e */ /* 0x000fe200000010ff */
[----:B------:R-:W-:Y:S01]  /*3440*/  BAR.SYNC.DEFER_BLOCKING 0x0 ;  /* 0x0000000000007b1d */ /* 0x000fe20000010000 */
[----:B------:R-:W-:Y:S01]  /*3450*/  F2FP.BF16.F32.PACK_AB R5, R6, R5 ;  /* 0x000000050605723e */ /* 0x000fe200000010ff */
[----:B------:R-:W-:Y:S01]  /*3460*/  FMUL.FTZ R7, R12, R7 ;  /* 0x000000070c077220 */ /* 0x000fe20000410000 */
[----:B------:R-:W-:Y:S01]  /*3470*/  F2FP.BF16.F32.PACK_AB R171, R176, R171 ;  /* 0x000000abb0ab723e */ /* 0x000fe200000010ff */
[----:B------:R-:W-:Y:S01]  /*3480*/  FMUL.FTZ R36, R36, R167 ;  /* 0x000000a724247220 */ /* 0x000fe20000410000 */
[----:B------:R-:W-:-:S02]  /*3490*/  PRMT R4, R3, 0x7632, R4 ;  /* 0x0000763203047816 */ /* 0x000fc40000000004 */
[----:B------:R-:W-:Y:S02]  /*34a0*/  PRMT R6, R5, 0x7632, R6 ;  /* 0x0000763205067816 */ /* 0x000fe40000000006 */
[----:B------:R-:W-:Y:S01]  /*34b0*/  ISETP.NE.AND P6, PT, R85, RZ, PT ;  /* 0x000000ff5500720c */ /* 0x000fe20003fc5270 */
[----:B------:R-:W-:Y:S01]  /*34c0*/  UMOV UR5, 0x400 ;  /* 0x0000040000057882 */ /* 0x000fe20000000000 */
[----:B------:R-:W-:Y:S02]  /*34d0*/  F2FP.BF16.F32.PACK_AB R169, R174, R169 ;  /* 0x000000a9aea9723e */ /* 0x000fe400000010ff */
[----:B------:R-:W-:Y:S02]  /*34e0*/  F2FP.BF16.F32.PACK_AB R173, R178, R173 ;  /* 0x000000adb2ad723e */ /* 0x000fe400000010ff */
[----:B------:R-:W-:Y:S02]  /*34f0*/  F2FP.BF16.F32.PACK_AB R2, R175, R2 ;  /* 0x00000002af02723e */ /* 0x000fe400000010ff */
[----:B------:R-:W-:-:S02]  /*3500*/  F2FP.BF16.F32.PACK_AB R13, R13, R112 ;  /* 0x000000700d0d723e */ /* 0x000fc400000010ff */
[----:B------:R-:W-:Y:S01]  /*3510*/  F2FP.BF16.F32.PACK_AB R7, R36, R7 ;  /* 0x000000072407723e */ /* 0x000fe200000010ff */
[----:B------:R1:W-:Y:S01]  /*3520*/  STS.U16 [R54], R3 ;  /* 0x0000000336007388 */ /* 0x0003e20000000400 */
[----:B0-----:R-:W-:Y:S01]  /*3530*/  ULEA UR5, UR6, UR5, 0x18 ;  /* 0x0000000506057291 */ /* 0x001fe2000f8ec03f */
[----:B------:R-:W-:Y:S02]  /*3540*/  PRMT R12, R169, 0x7632, R12 ;  /* 0x00007632a90c7816 */ /* 0x000fe4000000000c */
[----:B------:R0:W-:Y:S01]  /*3550*/  STS.U16 [R54+0x2], R4 ;  /* 0x0000020436007388 */ /* 0x0001e20000000400 */
[----:B-1----:R-:W-:-:S03]  /*3560*/  PRMT R3, R171, 0x7632, R3 ;  /* 0x00007632ab037816 */ /* 0x002fc60000000003 */
[----:B------:R1:W-:Y:S01]  /*3570*/  STS.U16 [R54+0x4], R5 ;  /* 0x0000040536007388 */ /* 0x0003e20000000400 */
[----:B0-----:R-:W-:-:S03]  /*3580*/  PRMT R4, R173, 0x7632, R4 ;  /* 0x00007632ad047816 */ /* 0x001fc60000000004 */
[----:B------:R0:W-:Y:S04]  /*3590*/  STS.U16 [R54+0x6], R6 ;  /* 0x0000060636007388 */ /* 0x0001e80000000400 */
[----:B------:R2:W-:Y:S01]  /*35a0*/  STS.U16 [R54+0xe], R3 ;  /* 0x00000e0336007388 */ /* 0x0005e20000000400 */
[----:B-1----:R-:W-:Y:S02]  /*35b0*/  PRMT R5, R2, 0x7632, R5 ;  /* 0x0000763202057816 */ /* 0x002fe40000000005 */
[----:B0-----:R-:W-:Y:S02]  /*35c0*/  PRMT R6, R13, 0x7632, R6 ;  /* 0x000076320d067816 */ /* 0x001fe40000000006 */
[----:B--2---:R-:W-:Y:S01]  /*35d0*/  PRMT R3, R7, 0x7632, R3 ;  /* 0x0000763207037816 */ /* 0x004fe20000000003 */
        /* <DEDUP_REMOVED lines=10> */
[----:B------:R-:W-:Y:S01]  /*3680*/  MOV R36, UR5 ;  /* 0x0000000500247c02 */ /* 0x000fe20008000f00 */
[----:B0-----:R-:W1:Y:S02]  /*3690*/  LDC.64 R4, c[0x0][0x398] ;  /* 0x0000e600ff047b82 */ /* 0x001e640000000a00 */
        /* <DEDUP_REMOVED lines=20> */
[----:B------:R-:W2:Y:S01]  /*37e0*/  LDS R201, [R36+0x840] ;  /* 0x0008400024c97984 */ /* 0x000ea20000000800 */
[----:B-1----:R-:W-:Y:S01]  /*37f0*/  IMAD R6, R4, UR17, RZ ;  /* 0x0000001104067c24 */ /* 0x002fe2000f8e02ff */
[----:B------:R-:W-:Y:S01]  /*3800*/  LOP3.LUT R180, R180, 0xfffffffe, RZ, 0xc0, !PT ;  /* 0xfffffffeb4b47812 */ /* 0x000fe200078ec0ff */
[----:B0-----:R-:W-:Y:S01]  /*3810*/  IMAD.WIDE.U32 R2, R4, UR16, RZ ;  /* 0x0000001004027c25 */ /* 0x001fe2000f8e00ff */
[----:B------:R-:W-:Y:S01]  /*3820*/  IADD3 R12, P1, R74, R14, RZ ;  /* 0x0000000e4a0c7210 */ /* 0x000fe20007f3e0ff */
[----:B------:R-:W-:Y:S02]  /*3830*/  BSSY B0, `(.L_x_3474) ;  /* 0x0000012000007945 */ /* 0x000fe40003800000 */
[----:B------:R-:W-:Y:S01]  /*3840*/  IMAD R7, R5, UR16, R6 ;  /* 0x0000001005077c24 */ /* 0x000fe2000f8e0206 */
[----:B------:R-:W-:-:S02]  /*3850*/  @P6 LOP3.LUT R180, R180, 0x1, RZ, 0xfc, !PT ;  /* 0x00000001b4b46812 */ /* 0x000fc400078efcff */
[----:B------:R-:W-:Y:S01]  /*3860*/  IADD3.X R13, R73, R15, RZ, P1, !PT ;  /* 0x0000000f490d7210 */ /* 0x000fe20000ffe4ff */
[----:B------:R-:W-:Y:S01]  /*3870*/  IMAD.IADD R203, R3, 0x1, R7 ;  /* 0x0000000103cb7824 */ /* 0x000fe200078e0207 */
[----:B--2---:R-:W-:-:S13]  /*3880*/  ISETP.GE.AND P0, PT, R74, R201, PT ;  /* 0x000000c94a00720c */ /* 0x004fda0003f06270 */
        /* <DEDUP_REMOVED lines=12> */
.L_x_3475:
[----:B------:R-:W-:Y:S05]  /*3950*/  BSYNC B0 ;  /* 0x0000000000007941 */ /* 0x000fea0003800000 */
.L_x_3474:
[----:B------:R-:W-:Y:S01]  /*3960*/  MOV R3, R203 ;  /* 0x000000cb00037202 */ /* 0x000fe20000000f00 */
[----:B------:R-:W-:Y:S01]  /*3970*/  ULDC.64 UR8, c[0x0][0x3a0] ;  /* 0x0000e80000087ab9 */ /* 0x000fe20000000a00 */
[----:B------:R-:W-:Y:S01]  /*3980*/  ULDC.64 UR6, c[0x0][0x3e8] ;  /* 0x0000fa0000067ab9 */ /* 0x000fe20000000a00 */
[----:B------:R-:W-:Y:S01]  /*3990*/  IMAD R4, R86, UR8, RZ ;  /* 0x0000000856047c24 */ /* 0x000fe2000f8e02ff */
[-C--:B------:R-:W-:Y:S01]  /*39a0*/  ISETP.GE.AND P0, PT, R31, R201.reuse, PT ;  /* 0x000000c91f00720c */ /* 0x080fe20003f06270 */
[----:B------:R-:W-:Y:S01]  /*39b0*/  IMAD.WIDE.U32 R2, R91, UR8, R2 ;  /* 0x000000085b027c25 */ /* 0x000fe2000f8e0002 */
[----:B------:R-:W-:-:S03]  /*39c0*/  ISETP.GE.AND P3, PT, R28, R201, PT ;  /* 0x000000c91c00720c */ /* 0x000fc60003f66270 */
[----:B------:R-:W-:Y:S01]  /*39d0*/  FMUL.FTZ R142, R105, R142 ;  /* 0x0000008e698e7220 */ /* 0x000fe20000410000 */
[----:B------:R-:W-:Y:S01]  /*39e0*/  ISETP.GE.AND P4, PT, R27, R201, PT ;  /* 0x000000c91b00720c */ /* 0x000fe20003f86270 */
[----:B0-----:R-:W-:Y:S01]  /*39f0*/  IMAD R6, R91, UR9, R4 ;  /* 0x000000095b067c24 */ /* 0x001fe2000f8e0204 */
[----:B------:R-:W-:Y:S01]  /*3a00*/  IADD3 R5, P2, R38, R2, RZ ;  /* 0x0000000226057210 */ /* 0x000fe20007f5e0ff */
[----:B------:R-:W-:Y:S01]  /*3a10*/  FMUL.FTZ R4, R104, R139 ;  /* 0x0000008b68047220 */ /* 0x000fe20000410000 */
[C---:B------:R-:W-:Y:S01]  /*3a20*/  LEA R2, P1, R74.reuse, UR6, 0x1 ;  /* 0x000000064a027c11 */ /* 0x040fe2000f8208ff */
[----:B------:R-:W-:Y:S01]  /*3a30*/  FMUL.FTZ R150, R113, R150 ;  /* 0x0000009671967220 */ /* 0x000fe20000410000 */
[----:B------:R-:W-:Y:S01]  /*3a40*/  IADD3.X R6, R37, R6, R3, P2, !PT ;  /* 0x0000000625067210 */ /* 0x000fe200017fe403 */
[----:B------:R-:W-:Y:S01]  /*3a50*/  FMUL.FTZ R166, R117, R166 ;  /* 0x000000a675a67220 */ /* 0x000fe20000410000 */
[----:B------:R-:W-:Y:S01]  /*3a60*/  LEA.HI.X R3, R74, UR7, R73, 0x1, P1 ;  /* 0x000000074a037c11 */ /* 0x000fe200088f0c49 */
[----:B------:R-:W-:Y:S01]  /*3a70*/  ULDC.64 UR6, c[0x0][0x320] ;  /* 0x0000c80000067ab9 */ /* 0x000fe20000000a00 */
[----:B------:R-:W-:Y:S01]  /*3a80*/  LEA R2, P1, R5, R2, 0x1 ;  /* 0x0000000205027211 */ /* 0x000fe200078208ff */
[----:B------:R-:W-:Y:S01]  /*3a90*/  FMUL.FTZ R146, R109, R146 ;  /* 0x000000926d927220 */ /* 0x000fe20000410000 */
[----:B------:R-:W-:Y:S01]  /*3aa0*/  ISETP.GE.AND P2, PT, R8, R201, PT ;  /* 0x000000c90800720c */ /* 0x000fe20003f46270 */
[----:B------:R-:W-:Y:S01]  /*3ab0*/  FMUL.FTZ R156, R115, R156 ;  /* 0x0000009c739c7220 */ /* 0x000fe20000410000 */
[----:B------:R-:W-:Y:S01]  /*3ac0*/  LEA.HI.X R3, R5, R3, R6, 0x1, P1 ;  /* 0x0000000305037211 */ /* 0x000fe200008f0c06 */
[----:B------:R-:W-:Y:S01]  /*3ad0*/  FMUL.FTZ R6, R108, R141 ;  /* 0x0000008d6c067220 */ /* 0x000fe20000410000 */
[-C--:B------:R-:W-:Y:S01]  /*3ae0*/  ISETP.GE.AND P1, PT, R30, R201.reuse, PT ;  /* 0x000000c91e00720c */ /* 0x080fe20003f26270 */
[----:B------:R-:W-:Y:S01]  /*3af0*/  FMUL.FTZ R172, R119, R172 ;  /* 0x000000ac77ac7220 */ /* 0x000fe20000410000 */
[-C--:B------:R-:W-:Y:S01]  /*3b00*/  ISETP.GE.AND P5, PT, R26, R201.reuse, PT ;  /* 0x000000c91a00720c */ /* 0x080fe20003fa6270 */
[----:B------:R-:W-:Y:S01]  /*3b10*/  @!P0 STG.E.U16 desc[UR14][R2.64+-0x780], R171 ;  /* 0xfff880ab02008986 */ /* 0x000fe2000c10150e */
[-C--:B------:R-:W-:Y:S01]  /*3b20*/  ISETP.GE.AND P0, PT, R29, R201.reuse, PT ;  /* 0x000000c91d00720c */ /* 0x080fe20003f06270 */
[----:B------:R-:W-:Y:S01]  /*3b30*/  IMAD.U32 R97, R97, 0x10000, RZ ;  /* 0x0001000061617824 */ /* 0x000fe200078e00ff */
        /* <DEDUP_REMOVED lines=34> */
[----:B------:R-:W-:Y:S01]  /*3d60*/  ISETP.NE.U32.AND P0, PT, RZ, UR6, PT ;  /* 0x00000006ff007c0c */ /* 0x000fe2000bf05070 */
[----:B------:R-:W-:Y:S01]  /*3d70*/  IMAD.U32 R119, R34, 0x10000, RZ ;  /* 0x0001000022777824 */ /* 0x000fe200078e00ff */
[----:B------:R-:W-:Y:S01]  /*3d80*/  SHF.L.U32 R141, R102, 0x10, RZ ;  /* 0x00000010668d7819 */ /* 0x000fe200000006ff */
[----:B------:R-:W-:Y:S01]  /*3d90*/  @!P4 STG.E.U16 desc[UR14][R2.64+-0x500], R193 ;  /* 0xfffb00c10200c986 */ /* 0x000fe2000c10150e */
[----:B------:R-:W-:Y:S01]  /*3da0*/  ISETP.NE.AND.EX P0, PT, RZ, UR7, PT, P0 ;  /* 0x00000007ff007c0c */ /* 0x000fe2000bf05300 */
[----:B------:R-:W-:-:S02]  /*3db0*/  IMAD.U32 R115, R90, 0x10000, RZ ;  /* 0x000100005a737824 */ /* 0x000fc400078e00ff */
[--C-:B-----5:R-:W-:Y:S01]  /*3dc0*/  FADD.FTZ R111, R93, R84.reuse ;  /* 0x000000545d6f7221 */ /* 0x120fe20000010000 */
[----:B------:R-:W-:Y:S01]  /*3dd0*/  @!P5 STG.E.U16 desc[UR14][R2.64+-0x4c0], R195 ;  /* 0xfffb40c30200d986 */ /* 0x000fe2000c10150e */
[----:B------:R-:W-:Y:S02]  /*3de0*/  IMAD.U32 R109, R94, 0x10000, RZ ;  /* 0x000100005e6d7824 */ /* 0x000fe400078e00ff */
[--C-:B------:R-:W-:Y:S01]  /*3df0*/  FADD.FTZ R107, R95, R84.reuse ;  /* 0x000000545f6b7221 */ /* 0x100fe20000010000 */
[----:B------:R-:W-:Y:S01]  /*3e00*/  IMAD.U32 R7, R100, 0x10000, RZ ;  /* 0x0001000064077824 */ /* 0x000fe200078e00ff */
[----:B------:R-:W-:Y:S01]  /*3e10*/  @!P1 STG.E.U16 desc[UR14][R2.64+-0x480], R197 ;  /* 0xfffb80c502009986 */ /* 0x000fe2000c10150e */
[--C-:B------:R-:W-:Y:S01]  /*3e20*/  FADD.FTZ R103, R97, R84.reuse ;  /* 0x0000005461677221 */ /* 0x100fe20000010000 */
[----:B------:R-:W-:Y:S01]  /*3e30*/  FMUL.FTZ R0, R106, R4 ;  /* 0x000000046a007220 */ /* 0x000fe20000410000 */
[--C-:B------:R-:W-:Y:S01]  /*3e40*/  FADD.FTZ R120, R5, R84.reuse ;  /* 0x0000005405787221 */ /* 0x100fe20000010000 */
[----:B------:R-:W-:Y:S01]  /*3e50*/  @!P2 STG.E.U16 desc[UR14][R2.64+-0x7c0], R169 ;  /* 0xfff840a90200a986 */ /* 0x000fe2000c10150e */
[--C-:B------:R-:W-:Y:S01]  /*3e60*/  FADD.FTZ R119, R119, R84.reuse ;  /* 0x0000005477777221 */ /* 0x100fe20000010000 */
[--C-:B------:R-:W-:Y:S01]  /*3e70*/  FADD.FTZ R118, R35, R84.reuse ;  /* 0x0000005423767221 */ /* 0x100fe20000010000 */
[--C-:B------:R-:W-:Y:S01]  /*3e80*/  FADD.FTZ R117, R117, R84.reuse ;  /* 0x0000005475757221 */ /* 0x100fe20000010000 */
[----:B------:R0:W-:Y:S01]  /*3e90*/  @!P3 STG.E.U16 desc[UR14][R2.64+-0x440], R199 ;  /* 0xfffbc0c70200b986 */ /* 0x0001e2000c10150e */
[--C-:B------:R-:W-:Y:S01]  /*3ea0*/  FADD.FTZ R115, R115, R84.reuse ;  /* 0x0000005473737221 */ /* 0x100fe20000010000 */
[--C-:B------:R-:W-:Y:S01]  /*3eb0*/  FADD.FTZ R113, R113, R84.reuse ;  /* 0x0000005471717221 */ /* 0x100fe20000010000 */
[--C-:B------:R-:W-:Y:S01]  /*3ec0*/  FADD.FTZ R109, R109, R84.reuse ;  /* 0x000000546d6d7221 */ /* 0x100fe20000010000 */
[--C-:B------:R-:W-:Y:S01]  /*3ed0*/  FADD.FTZ R105, R105, R84.reuse ;  /* 0x0000005469697221 */ /* 0x100fe20000010000 */
[--C-:B------:R-:W-:Y:S01]  /*3ee0*/  FADD.FTZ R99, R99, R84.reuse ;  /* 0x0000005463637221 */ /* 0x100fe20000010000 */
[--C-:B------:R-:W-:Y:S01]  /*3ef0*/  FADD.FTZ R97, R7, R84.reuse ;  /* 0x0000005407617221 */ /* 0x100fe20000010000 */
[--C-:B------:R-:W-:Y:S01]  /*3f00*/  FADD.FTZ R95, R139, R84.reuse ;  /* 0x000000548b5f7221 */ /* 0x100fe20000010000 */
[--C-:B------:R-:W-:Y:S01]  /*3f10*/  FADD.FTZ R93, R141, R84.reuse ;  /* 0x000000548d5d7221 */ /* 0x100fe20000010000 */
[----:B------:R-:W-:Y:S01]  /*3f20*/  FMUL.FTZ R116, R129, R140 ;  /* 0x0000008c81747220 */ /* 0x000fe20000410000 */
[----:B------:R-:W-:Y:S01]  /*3f30*/  FMUL.FTZ R114, R128, R142 ;  /* 0x0000008e80727220 */ /* 0x000fe20000410000 */
[----:B------:R-:W-:Y:S01]  /*3f40*/  FMUL.FTZ R112, R131, R144 ;  /* 0x0000009083707220 */ /* 0x000fe20000410000 */
[----:B0-----:R-:W-:Y:S01]  /*3f50*/  SHF.L.U32 R3, R98, 0x10, RZ ;  /* 0x0000001062037819 */ /* 0x001fe200000006ff */
[----:B------:R-:W-:Y:S01]  /*3f60*/  FMUL.FTZ R110, R136, R6 ;  /* 0x00000006886e7220 */ /* 0x000fe20000410000 */
[----:B------:R-:W-:Y:S01]  /*3f70*/  FMUL.FTZ R108, R137, R146 ;  /* 0x00000092896c7220 */ /* 0x000fe20000410000 */
[----:B------:R-:W-:Y:S01]  /*3f80*/  FMUL.FTZ R106, R138, R143 ;  /* 0x0000008f8a6a7220 */ /* 0x000fe20000410000 */
[----:B------:R-:W-:Y:S01]  /*3f90*/  FMUL.FTZ R104, R145, R148 ;  /* 0x0000009491687220 */ /* 0x000fe20000410000 */
[----:B------:R-:W-:Y:S01]  /*3fa0*/  FADD.FTZ R101, R3, R84 ;  /* 0x0000005403657221 */ /* 0x000fe20000010000 */
        /* <DEDUP_REMOVED lines=30> */
[----:B------:R-:W-:Y:S01]  /*4190*/  BSSY B0, `(.L_x_3477) ;  /* 0x0000044000007945 */ /* 0x000fe20003800000 */
[----:B------:R-:W-:-:S02]  /*41a0*/  PRMT R6, R123, 0x7632, R6 ;  /* 0x000076327b067816 */ /* 0x000fc40000000006 */
[----:B------:R-:W-:Y:S01]  /*41b0*/  PRMT R7, R5, 0x7632, R7 ;  /* 0x0000763205077816 */ /* 0x000fe20000000007 */
[----:B------:R0:W-:Y:S01]  /*41c0*/  STS.U16 [R54], R3 ;  /* 0x0000000336007388 */ /* 0x0001e20000000400 */
[----:B------:R-:W-:Y:S02]  /*41d0*/  F2FP.BF16.F32.PACK_AB R127, R132, R127 ;  /* 0x0000007f847f723e */ /* 0x000fe400000010ff */
[----:B------:R-:W-:Y:S01]  /*41e0*/  F2FP.BF16.F32.PACK_AB R133, R156, R133 ;  /* 0x000000859c85723e */ /* 0x000fe200000010ff */
[----:B------:R1:W-:Y:S01]  /*41f0*/  STS.U16 [R54+0x2], R4 ;  /* 0x0000020436007388 */ /* 0x0003e20000000400 */
[----:B------:R-:W-:Y:S02]  /*4200*/  F2FP.BF16.F32.PACK_AB R2, R2, R147 ;  /* 0x000000930202723e */ /* 0x000fe400000010ff */
[----:B------:R-:W-:Y:S01]  /*4210*/  F2FP.BF16.F32.PACK_AB R151, R164, R151 ;  /* 0x00000097a497723e */ /* 0x000fe200000010ff */
[----:B------:R2:W-:Y:S01]  /*4220*/  STS.U16 [R54+0x6], R6 ;  /* 0x0000060636007388 */ /* 0x0005e20000000400 */
[----:B------:R-:W-:-:S02]  /*4230*/  F2FP.BF16.F32.PACK_AB R130, R159, R130 ;  /* 0x000000829f82723e */ /* 0x000fc400000010ff */
[----:B0-----:R-:W-:Y:S01]  /*4240*/  PRMT R3, R127, 0x7632, R3 ;  /* 0x000076327f037816 */ /* 0x001fe20000000003 */
[----:B------:R0:W-:Y:S01]  /*4250*/  STS.U16 [R54+0x8], R5 ;  /* 0x0000080536007388 */ /* 0x0001e20000000400 */
[----:B-1----:R-:W-:-:S03]  /*4260*/  PRMT R4, R133, 0x7632, R4 ;  /* 0x0000763285047816 */ /* 0x002fc60000000004 */
[----:B------:R1:W-:Y:S01]  /*4270*/  STS.U16 [R54+0xa], R7 ;  /* 0x00000a0736007388 */ /* 0x0003e20000000400 */
[----:B--2---:R-:W-:-:S03]  /*4280*/  PRMT R6, R151, 0x7632, R6 ;  /* 0x0000763297067816 */ /* 0x004fc60000000006 */
[----:B------:R-:W-:Y:S01]  /*4290*/  STS.U16 [R54+0x4], R123 ;  /* 0x0000047b36007388 */ /* 0x000fe20000000400 */
[----:B0-----:R-:W-:-:S03]  /*42a0*/  PRMT R5, R2, 0x7632, R5 ;  /* 0x0000763202057816 */ /* 0x001fc60000000005 */
[----:B------:R-:W-:Y:S01]  /*42b0*/  STS.U16 [R54+0xc], R127 ;  /* 0x00000c7f36007388 */ /* 0x000fe20000000400 */
[----:B-1----:R-:W-:-:S03]  /*42c0*/  PRMT R7, R130, 0x7632, R7 ;  /* 0x0000763282077816 */ /* 0x002fc60000000007 */
[----:B------:R-:W-:Y:S04]  /*42d0*/  STS.U16 [R54+0xe], R3 ;  /* 0x00000e0336007388 */ /* 0x000fe80000000400 */
[----:B------:R-:W-:Y:S04]  /*42e0*/  STS.U16 [R54+0x10], R133 ;  /* 0x0000108536007388 */ /* 0x000fe80000000400 */
[----:B------:R-:W-:Y:S04]  /*42f0*/  STS.U16 [R54+0x12], R4 ;  /* 0x0000120436007388 */ /* 0x000fe80000000400 */
[----:B------:R-:W-:Y:S04]  /*4300*/  STS.U16 [R54+0x14], R2 ;  /* 0x0000140236007388 */ /* 0x000fe80000000400 */
[----:B------:R0:W-:Y:S04]  /*4310*/  STS.U16 [R54+0x16], R5 ;  /* 0x0000160536007388 */ /* 0x0001e80000000400 */
[----:B------:R-:W-:Y:S04]  /*4320*/  STS.U16 [R54+0x18], R151 ;  /* 0x0000189736007388 */ /* 0x000fe80000000400 */
[----:B------:R1:W-:Y:S01]  /*4330*/  STS.U16 [R54+0x1a], R6 ;  /* 0x00001a0636007388 */ /* 0x0003e20000000400 */
[----:B0-----:R-:W1:Y:S03]  /*4340*/  LDC.64 R4, c[0x0][0x2c0] ;  /* 0x0000b000ff047b82 */ /* 0x001e660000000a00 */
[----:B------:R-:W-:Y:S04]  /*4350*/  STS.U16 [R54+0x1c], R130 ;  /* 0x00001c8236007388 */ /* 0x000fe80000000400 */
[----:B------:R-:W-:Y:S01]  /*4360*/  STS.U16 [R54+0x1e], R7 ;  /* 0x00001e0736007388 */ /* 0x000fe20000000400 */
[----:B------:R-:W-:-:S03]  /*4370*/  NOP ;  /* 0x0000000000007918 */ /* 0x000fc60000000000 */
[----:B------:R-:W-:Y:S04]  /*4380*/  LDS.U16 R35, [R70] ;  /* 0x0000000046237984 */ /* 0x000fe80000000400 */
[----:B------:R-:W-:Y:S04]  /*4390*/  LDS.U16 R121, [R69+0x40] ;  /* 0x0000400045797984 */ /* 0x000fe80000000400 */
[----:B------:R-:W-:Y:S01]  /*43a0*/  LDS.U16 R123, [R68+0x80] ;  /* 0x00008000447b7984 */ /* 0x000fe20000000400 */
[----:B-1----:R-:W-:-:S03]  /*43b0*/  IMAD R6, R4, UR17, RZ ;  /* 0x0000001104067c24 */ /* 0x002fc6000f8e02ff */
[----:B------:R-:W-:Y:S01]  /*43c0*/  LDS.U16 R125, [R67+0xc0] ;  /* 0x0000c000437d7984 */ /* 0x000fe20000000400 */
[----:B------:R-:W-:-:S03]  /*43d0*/  IMAD.WIDE.U32 R2, R4, UR16, RZ ;  /* 0x0000001004027c25 */ /* 0x000fc6000f8e00ff */
[----:B------:R-:W-:Y:S01]  /*43e0*/  LDS.U16 R127, [R66+0x100] ;  /* 0x00010000427f7984 */ /* 0x000fe20000000400 */
[----:B------:R-:W-:-:S03]  /*43f0*/  IMAD R5, R5, UR16, R6 ;  /* 0x0000001005057c24 */ /* 0x000fc6000f8e0206 */
[----:B------:R-:W-:Y:S01]  /*4400*/  LDS.U16 R129, [R65+0x140] ;  /* 0x0001400041817984 */ /* 0x000fe20000000400 */
[----:B------:R-:W-:-:S03]  /*4410*/  IMAD.IADD R153, R3, 0x1, R5 ;  /* 0x0000000103997824 */ /* 0x000fc600078e0205 */
        /* <DEDUP_REMOVED lines=16> */
[----:B------:R-:W-:Y:S01]  /*4520*/  ULDC.64 UR8, c[0x0][0x2c8] ;  /* 0x0000b20000087ab9 */ /* 0x000fe20000000a00 */
[----:B------:R-:W-:-:S03]  /*4530*/  MOV R7, R13 ;  /* 0x0000000d00077202 */ /* 0x000fc60000000f00 */
[----:B------:R-:W-:-:S04]  /*4540*/  IMAD.WIDE.U32 R6, R4, UR16, R6 ;  /* 0x0000001004067c25 */ /* 0x000fc8000f8e0006 */
[----:B------:R-:W-:Y:S02]  /*4550*/  IMAD R4, R86, UR8, RZ ;  /* 0x0000000856047c24 */ /* 0x000fe4000f8e02ff */
[----:B------:R-:W-:Y:S02]  /*4560*/  IMAD.IADD R7, R5, 0x1, R7 ;  /* 0x0000000105077824 */ /* 0x000fe400078e0207 */
[C---:B------:R-:W-:Y:S02]  /*4570*/  IMAD R33, R91.reuse, UR9, R4 ;  /* 0x000000095b217c24 */ /* 0x040fe4000f8e0204 */
[----:B------:R-:W-:-:S05]  /*4580*/  IMAD.WIDE.U32 R4, R91, UR8, R6 ;  /* 0x000000085b047c25 */ /* 0x000fca000f8e0006 */
[----:B------:R-:W-:Y:S02]  /*4590*/  IADD3 R5, R5, R33, RZ ;  /* 0x0000002105057210 */ /* 0x000fe40007ffe0ff */
[----:B------:R-:W-:-:S04]  /*45a0*/  LEA R6, P0, R4, UR6, 0x1 ;  /* 0x0000000604067c11 */ /* 0x000fc8000f8008ff */
[----:B------:R-:W-:-:S05]  /*45b0*/  LEA.HI.X R7, R4, UR7, R5, 0x1, P0 ;  /* 0x0000000704077c11 */ /* 0x000fca00080f0c05 */
[----:B------:R0:W-:Y:S04]  /*45c0*/  STG.E.U16 desc[UR14][R6.64], R35 ;  /* 0x0000002306007986 */ /* 0x0001e8000c10150e */
.L_x_3478:
[----:B------:R-:W-:Y:S05]  /*45d0*/  BSYNC B0 ;  /* 0x0000000000007941 */ /* 0x000fea0003800000 */
.L_x_3477:
[----:B------:R-:W-:Y:S01]  /*45e0*/  MOV R3, R153 ;  /* 0x0000009900037202 */ /* 0x000fe20000000f00 */
[----:B------:R-:W-:Y:S01]  /*45f0*/  ULDC.64 UR8, c[0x0][0x2c8] ;  /* 0x0000b20000087ab9 */ /* 0x000fe20000000a00 */
[----:B------:R-:W-:Y:S01]  /*4600*/  LEA R5, P0, R74, UR6, 0x1 ;  /* 0x000000064a057c11 */ /* 0x000fe2000f8008ff */
[----:B------:R-:W-:Y:S01]  /*4610*/  IMAD R4, R86, UR8, RZ ;  /* 0x0000000856047c24 */ /* 0x000fe2000f8e02ff */
[-C--:B------:R-:W-:Y:S01]  /*4620*/  ISETP.GE.AND P3, PT, R32, R151.reuse, PT ;  /* 0x000000972000720c */ /* 0x080fe20003f66270 */
[----:B------:R-:W-:Y:S01]  /*4630*/  IMAD.WIDE.U32 R2, R91, UR8, R2 ;  /* 0x000000085b027c25 */ /* 0x000fe2000f8e0002 */
[-C--:B------:R-:W-:Y:S02]  /*4640*/  ISETP.GE.AND P2, PT, R31, R151.reuse, PT ;  /* 0x000000971f00720c */ /* 0x080fe40003f46270 */
[----:B------:R-:W-:Y:S01]  /*4650*/  ISETP.GE.AND P5, PT, R29, R151, PT ;  /* 0x000000971d00720c */ /* 0x000fe20003fa6270 */
[----:B0-----:R-:W-:Y:S01]  /*4660*/  IMAD R6, R91, UR9, R4 ;  /* 0x000000095b067c24 */ /* 0x001fe2000f8e0204 */
[----:B------:R-:W-:-:S02]  /*4670*/  IADD3 R4, P1, R38, R2, RZ ;  /* 0x0000000226047210 */ /* 0x000fc40007f3e0ff */
[-C--:B------:R-:W-:Y:S02]  /*4680*/  ISETP.GE.AND P4, PT, R28, R151.reuse, PT ;  /* 0x000000971c00720c */ /* 0x080fe40003f86270 */
[----:B------:R-:W-:Y:S02]  /*4690*/  IADD3.X R3, R37, R6, R3, P1, !PT ;  /* 0x0000000625037210 */ /* 0x000fe40000ffe403 */
[----:B------:R-:W-:Y:S02]  /*46a0*/  ISETP.GE.AND P1, PT, R8, R151, PT ;  /* 0x000000970800720c */ /* 0x000fe40003f26270 */
[----:B------:R-:W-:Y:S02]  /*46b0*/  LEA.HI.X R6, R74, UR7, R73, 0x1, P0 ;  /* 0x000000074a067c11 */ /* 0x000fe400080f0c49 */
[----:B------:R-:W-:-:S04]  /*46c0*/  LEA R2, P0, R4, R5, 0x1 ;  /* 0x0000000504027211 */ /* 0x000fc800078008ff */
        /* <DEDUP_REMOVED lines=26> */
.L_x_3476:
[----:B0-----:R-:W0:Y:S01]  /*4870*/  LDC R2, c[0x0][0x21c] ;  /* 0x00008700ff027b82 */ /* 0x001e220000000800 */
[----:B------:R-:W-:Y:S01]  /*4880*/  IMAD.U32 R3, R181, 0x10000, RZ ;  /* 0x00010000b5037824 */ /* 0x000fe200078e00ff */
[----:B------:R-:W-:Y:S01]  /*4890*/  SHF.L.U32 R5, R52, 0x10, RZ ;  /* 0x0000001034057819 */ /* 0x000fe200000006ff */
[----:B------:R-:W-:Y:S01]  /*48a0*/  IMAD.U32 R4, R51, 0x10000, RZ ;  /* 0x0001000033047824 */ /* 0x000fe200078e00ff */
[----:B------:R-:W-:Y:S01]  /*48b0*/  SHF.L.U32 R156, R50, 0x10, RZ ;  /* 0x00000010329c7819 */ /* 0x000fe200000006ff */
[----:B------:R-:W-:Y:S01]  /*48c0*/  FFMA.FTZ R87, R0, R3, R87 ;  /* 0x0000000300577223 */ /* 0x000fe20000010057 */
        /* <DEDUP_REMOVED lines=9> */
[----:B------:R-:W-:Y:S01]  /*4960*/  HFMA2.MMA R144, -RZ, RZ, 0, 0 ;  /* 0x00000000ff907435 */ /* 0x000fe200000001ff */
[----:B------:R-:W-:Y:S01]  /*4970*/  SHF.L.U32 R168, R41, 0x10, RZ ;  /* 0x0000001029a87819 */ /* 0x000fe200000006ff */
[----:B------:R-:W-:Y:S01]  /*4980*/  HFMA2.MMA R150, -RZ, RZ, 0, 0 ;  /* 0x00000000ff967435 */ /* 0x000fe200000001ff */
[----:B------:R-:W-:Y:S01]  /*4990*/  SHF.L.U32 R170, R40, 0x10, RZ ;  /* 0x0000001028aa7819 */ /* 0x000fe200000006ff */
[-C--:B------:R-:W-:Y:S01]  /*49a0*/  FMUL.FTZ R177, R0, R89.reuse ;  /* 0x0000005900b17220 */ /* 0x080fe20000410000 */
[-C--:B------:R-:W-:Y:S01]  /*49b0*/  FMUL.FTZ R172, R116, R89.reuse ;  /* 0x0000005974ac7220 */ /* 0x080fe20000410000 */
[-C--:B------:R-:W-:Y:S01]  /*49c0*/  FMUL.FTZ R122, R114, R89.reuse ;  /* 0x00000059727a7220 */ /* 0x080fe20000410000 */
[-C--:B------:R-:W-:Y:S01]  /*49d0*/  FMUL.FTZ R123, R112, R89.reuse ;  /* 0x00000059707b7220 */ /* 0x080fe20000410000 */
[-C--:B------:R-:W-:Y:S01]  /*49e0*/  FMUL.FTZ R126, R110, R89.reuse ;  /* 0x000000596e7e7220 */ /* 0x080fe20000410000 */
[----:B0-----:R-:W-:Y:S01]  /*49f0*/  ISETP.GE.AND P0, PT, R2, 0x1, PT ;  /* 0x000000010200780c */ /* 0x001fe20003f06270 */
[-C--:B------:R-:W-:Y:S01]  /*4a00*/  FMUL.FTZ R127, R108, R89.reuse ;  /* 0x000000596c7f7220 */ /* 0x080fe20000410000 */
[----:B------:R-:W-:Y:S01]  /*4a10*/  SHF.L.U32 R2, R53, 0x10, RZ ;  /* 0x0000001035027819 */ /* 0x000fe200000006ff */
[-C--:B------:R-:W-:Y:S01]  /*4a20*/  FMUL.FTZ R130, R106, R89.reuse ;  /* 0x000000596a827220 */ /* 0x080fe20000410000 */
[-C--:B------:R-:W-:Y:S01]  /*4a30*/  FMUL.FTZ R131, R104, R89.reuse ;  /* 0x0000005968837220 */ /* 0x080fe20000410000 */
[-C--:B------:R-:W-:Y:S01]  /*4a40*/  FMUL.FTZ R134, R102, R89.reuse ;  /* 0x0000005966867220 */ /* 0x080fe20000410000 */
[-C--:B------:R-:W-:Y:S01]  /*4a50*/  FMUL.FTZ R135, R100, R89.reuse ;  /* 0x0000005964877220 */ /* 0x080fe20000410000 */
[----:B------:R-:W-:Y:S01]  /*4a60*/  FFMA.FTZ R87, R116, R2, R87 ;  /* 0x0000000274577223 */ /* 0x000fe20000010057 */
[-C--:B------:R-:W-:Y:S01]  /*4a70*/  FMUL.FTZ R138, R98, R89.reuse ;  /* 0x00000059628a7220 */ /* 0x080fe20000410000 */
[-C--:B------:R-:W-:Y:S01]  /*4a80*/  FMUL.FTZ R139, R96, R89.reuse ;  /* 0x00000059608b7220 */ /* 0x080fe20000410000 */
[----:B------:R-:W-:Y:S01]  /*4a90*/  FMUL.FTZ R142, R94, R89 ;  /* 0x000000595e8e7220 */ /* 0x000fe20000410000 */
[----:B------:R-:W-:Y:S01]  /*4aa0*/  FFMA.FTZ R87, R114, R5, R87 ;  /* 0x0000000572577223 */ /* 0x000fe20000010057 */
[-C--:B------:R-:W-:Y:S01]  /*4ab0*/  FMUL.FTZ R143, R92, R89.reuse ;  /* 0x000000595c8f7220 */ /* 0x080fe20000410000 */
[-C--:B------:R-:W-:Y:S01]  /*4ac0*/  FMUL.FTZ R145, R90, R89.reuse ;  /* 0x000000595a917220 */ /* 0x080fe20000410000 */
[----:B------:R-:W-:Y:S01]  /*4ad0*/  FMUL.FTZ R146, R88, R89 ;  /* 0x0000005958927220 */ /* 0x000fe20000410000 */
[----:B------:R-:W-:Y:S01]  /*4ae0*/  FFMA.FTZ R87, R112, R4, R87 ;  /* 0x0000000470577223 */ /* 0x000fe20000010057 */
[----:B------:R-:W-:-:S02]  /*4af0*/  CS2R R140, SRZ ;  /* 0x00000000008c7805 */ /* 0x000fc4000001ff00 */
[----:B------:R-:W-:Y:S02]  /*4b00*/  CS2R R136, SRZ ;  /* 0x0000000000887805 */ /* 0x000fe4000001ff00 */
[----:B------:R-:W-:Y:S01]  /*4b10*/  CS2R R132, SRZ ;  /* 0x0000000000847805 */ /* 0x000fe2000001ff00 */
[----:B------:R-:W-:Y:S01]  /*4b20*/  FFMA.FTZ R87, R110, R156, R87 ;  /* 0x0000009c6e577223 */ /* 0x000fe20000010057 */
[----:B------:R-:W-:Y:S02]  /*4b30*/  CS2R R128, SRZ ;  /* 0x0000000000807805 */ /* 0x000fe4000001ff00 */
[----:B------:R-:W-:Y:S02]  /*4b40*/  CS2R R124, SRZ ;  /* 0x00000000007c7805 */ /* 0x000fe4000001ff00 */
[----:B------:R-:W-:Y:S01]  /*4b50*/  MOV R121, RZ ;  /* 0x000000ff00797202 */ /* 0x000fe20000000f00 */
[----:B------:R-:W-:Y:S01]  /*4b60*/  FFMA.FTZ R87, R108, R6, R87 ;  /* 0x000000066c577223 */ /* 0x000fe20000010057 */
[----:B------:R-:W-:Y:S01]  /*4b70*/  CS2R R148, SRZ ;  /* 0x0000000000947805 */ /* 0x000fe2000001ff00 */
[----:B------:R-:W-:-:S02]  /*4b80*/  IMAD.MOV.U32 R147, RZ, RZ, RZ ;  /* 0x000000ffff937224 */ /* 0x000fc400078e00ff */
        /* <DEDUP_REMOVED lines=11> */
[----:B------:R-:W-:Y:S05]  /*4c40*/  @!P0 BRA `(.L_x_3479) ;  /* 0x0000002400008947 */ /* 0x000fea0003800000 */
[----:B------:R-:W-:Y:S01]  /*4c50*/  ULDC.64 UR10, c[0x0][0x268] ;  /* 0x00009a00000a7ab9 */ /* 0x000fe20000000a00 */
[----:B------:R-:W0:Y:S01]  /*4c60*/  LDC R160, c[0x0][0x224] ;  /* 0x00008900ffa07b82 */ /* 0x000e220000000800 */
[C---:B------:R-:W-:Y:S01]  /*4c70*/  IMAD R28, R86.reuse, UR10, RZ ;  /* 0x0000000a561c7c24 */ /* 0x040fe2000f8e02ff */
[----:B------:R-:W-:Y:S01]  /*4c80*/  IADD3 R151, R71, -0x1, RZ ;  /* 0xffffffff47977810 */ /* 0x000fe20007ffe0ff */
[----:B------:R-:W-:Y:S01]  /*4c90*/  ULDC.64 UR6, c[0x0][0x230] ;  /* 0x00008c0000067ab9 */ /* 0x000fe20000000a00 */
[----:B------:R-:W-:Y:S01]  /*4ca0*/  ISETP.NE.AND P0, PT, R85, RZ, PT ;  /* 0x000000ff5500720c */ /* 0x000fe20003f05270 */
[----:B------:R-:W-:Y:S01]  /*4cb0*/  IMAD R175, R91, UR11, R28 ;  /* 0x0000000b5baf7c24 */ /* 0x000fe2000f8e021c */
[----:B------:R-:W-:Y:S01]  /*4cc0*/  LEA.HI R7, R151, R151, RZ, 0x1 ;  /* 0x0000009797077211 */ /* 0x000fe200078f08ff */
[----:B------:R-:W-:Y:S01]  /*4cd0*/  ULDC.64 UR8, c[0x0][0x248] ;  /* 0x0000920000087ab9 */ /* 0x000fe20000000a00 */
[----:B------:R-:W1:Y:S01]  /*4ce0*/  LDC.64 R28, c[0x0][0x2e0] ;  /* 0x0000b800ff1c7b82 */ /* 0x000e620000000a00 */
[C---:B------:R-:W-:Y:S01]  /*4cf0*/  IMAD R24, R86.reuse, UR6, RZ ;  /* 0x0000000656187c24 */ /* 0x040fe2000f8e02ff */
[----:B------:R-:W-:Y:S01]  /*4d00*/  LOP3.LUT R22, R7, 0xfffffe, RZ, 0xc0, !PT ;  /* 0x00fffffe07167812 */ /* 0x000fe200078ec0ff */
[----:B------:R-:W-:Y:S01]  /*4d10*/  IMAD R26, R86, UR8, RZ ;  /* 0x00000008561a7c24 */ /* 0x000fe2000f8e02ff */
[----:B------:R-:W-:Y:S01]  /*4d20*/  LOP3.LUT R180, R180, 0xfffffffd, RZ, 0xc0, !PT ;  /* 0xfffffffdb4b47812 */ /* 0x000fe200078ec0ff */
[----:B------:R-:W-:-:S02]  /*4d30*/  IMAD R171, R91, UR7, R24 ;  /* 0x000000075bab7c24 */ /* 0x000fc4000f8e0218 */
[----:B------:R-:W-:Y:S01]  /*4d40*/  FMUL.FTZ R165, R99, R166 ;  /* 0x000000a663a57220 */ /* 0x000fe20000410000 */
[----:B------:R-:W-:Y:S01]  /*4d50*/  IMAD.IADD R151, R151, 0x1, -R22 ;  /* 0x0000000197977824 */ /* 0x000fe200078e0a16 */
[----:B------:R-:W2:Y:S01]  /*4d60*/  LDC.64 R30, c[0x0][0x2d8] ;  /* 0x0000b600ff1e7b82 */ /* 0x000ea20000000a00 */
[----:B------:R-:W-:-:S04]  /*4d70*/  IMAD.WIDE.U32 R22, R91, UR6, RZ ;  /* 0x000000065b167c25 */ /* 0x000fc8000f8e00ff */
[----:B------:R-:W-:Y:S01]  /*4d80*/  FMUL.FTZ R166, R97, R168 ;  /* 0x000000a861a67220 */ /* 0x000fe20000410000 */
[----:B------:R-:W-:Y:S01]  /*4d90*/  FMUL.FTZ R167, R95, R170 ;  /* 0x000000aa5fa77220 */ /* 0x000fe20000410000 */
[----:B------:R-:W-:Y:S01]  /*4da0*/  FMUL.FTZ R152, R120, R3 ;  /* 0x0000000378987220 */ /* 0x000fe20000410000 */
[----:B------:R-:W-:-:S04]  /*4db0*/  IMAD.WIDE.U32 R24, R91, UR8, RZ ;  /* 0x000000085b187c25 */ /* 0x000fc8000f8e00ff */
[----:B------:R-:W-:Y:S01]  /*4dc0*/  FMUL.FTZ R153, R119, R2 ;  /* 0x0000000277997220 */ /* 0x000fe20000410000 */
[----:B------:R-:W-:Y:S01]  /*4dd0*/  FMUL.FTZ R154, R118, R5 ;  /* 0x00000005769a7220 */ /* 0x000fe20000410000 */
[----:B------:R-:W3:Y:S01]  /*4de0*/  LDC.64 R32, c[0x0][0x2d0] ;  /* 0x0000b400ff207b82 */ /* 0x000ee20000000a00 */
[C---:B------:R-:W-:Y:S01]  /*4df0*/  IMAD R173, R91.reuse, UR9, R26 ;  /* 0x000000095bad7c24 */ /* 0x040fe2000f8e021a */
[----:B------:R-:W-:Y:S01]  /*4e00*/  @P0 LOP3.LUT R180, R180, 0x2, RZ, 0xfc, !PT ;  /* 0x00000002b4b40812 */ /* 0x000fe200078efcff */
[----:B------:R-:W-:-:S04]  /*4e10*/  IMAD.WIDE.U32 R26, R91, UR10, RZ ;  /* 0x0000000a5b1a7c25 */ /* 0x000fc8000f8e00ff */
        /* <DEDUP_REMOVED lines=11> */
[----:B------:R-:W-:Y:S01]  /*4ed0*/  VIADD R170, R85, 0x200 ;  /* 0x0000020055aa7836 */ /* 0x000fe20000000000 */
[----:B------:R-:W-:Y:S01]  /*4ee0*/  MOV R144, RZ ;  /* 0x000000ff00907202 */ /* 0x000fe20000000f00 */
[----:B------:R-:W-:Y:S01]  /*4ef0*/  IMAD.IADD R175, R27, 0x1, R175 ;  /* 0x000000011baf7824 */ /* 0x000fe200078e02af */
[----:B------:R-:W-:Y:S01]  /*4f00*/  IADD3 R171, R23, R171, RZ ;  /* 0x000000ab17ab7210 */ /* 0x000fe20007ffe0ff */
[----:B------:R-:W-:Y:S01]  /*4f10*/  ULDC UR7, c[0x0][0x224] ;  /* 0x0000890000077ab9 */ /* 0x000fe20000000800 */
[----:B------:R-:W-:Y:S01]  /*4f20*/  IADD3 R173, R25, R173, RZ ;  /* 0x000000ad19ad7210 */ /* 0x000fe20007ffe0ff */
[----:B------:R-:W-:Y:S01]  /*4f30*/  ULDC UR18, c[0x0][0x21c] ;  /* 0x0000870000127ab9 */ /* 0x000fe20000000800 */
[----:B------:R-:W-:Y:S01]  /*4f40*/  ULDC.64 UR12, c[0x0][0x270] ;  /* 0x00009c00000c7ab9 */ /* 0x000fe20000000a00 */
[----:B------:R-:W-:Y:S01]  /*4f50*/  ULDC.64 UR10, c[0x0][0x250] ;  /* 0x00009400000a7ab9 */ /* 0x000fe20000000a00 */
[----:B01----:R-:W-:-:S05]  /*4f60*/  ULDC.64 UR8, c[0x0][0x238] ;  /* 0x00008e0000087ab9 */ /* 0x003fca0000000a00 */
.L_x_3491:
[----:B-1----:R-:W-:Y:S02]  /*4f70*/  SHF.R.S32.HI R8, RZ, 0x1f, R169 ;  /* 0x0000001fff087819 */ /* 0x002fe400000114a9 */
[----:B------:R-:W-:Y:S02]  /*4f80*/  MOV R2, R22 ;  /* 0x0000001600027202 */ /* 0x000fe40000000f00 */
[----:B------:R-:W-:Y:S01]  /*4f90*/  MOV R3, R171 ;  /* 0x000000ab00037202 */ /* 0x000fe20000000f00 */
[----:B0-----:R-:W-:Y:S02]  /*4fa0*/  IMAD R4, R8, UR8, RZ ;  /* 0x0000000808047c24 */ /* 0x001fe4000f8e02ff */
[----:B------:R-:W-:-:S04]  /*4fb0*/  IMAD.WIDE.U32 R2, R169, UR8, R2 ;  /* 0x00000008a9027c25 */ /* 0x000fc8000f8e0002 */
[----:B------:R-:W-:Y:S01]  /*4fc0*/  IMAD R5, R169, UR9, R4 ;  /* 0x00000009a9057c24 */ /* 0x000fe2000f8e0204 */
[----:B---3--:R-:W-:-:S03]  /*4fd0*/  LEA R6, P0, R2, R32, 0x2 ;  /* 0x0000002002067211 */ /* 0x008fc600078010ff */
[----:B------:R-:W-:-:S05]  /*4fe0*/  IMAD.IADD R3, R3, 0x1, R5 ;  /* 0x0000000103037824 */ /* 0x000fca00078e0205 */
[----:B------:R-:W-:-:S05]  /*4ff0*/  LEA.HI.X R7, R2, R33, R3, 0x2, P0 ;  /* 0x0000002102077211 */ /* 0x000fca00000f1403 */
[----:B------:R2:W3:Y:S01]  /*5000*/  LDG.E R174, desc[UR14][R6.64] ;  /* 0x0000000e06ae7981 */ /* 0x0004e2000c1e1900 */
[----:B------:R-:W-:Y:S01]  /*5010*/  MOV R2, R24 ;  /* 0x0000001800027202 */ /* 0x000fe20000000f00 */
[C---:B------:R-:W-:Y:S01]  /*5020*/  IMAD R10, R8.reuse, UR10, RZ ;  /* 0x0000000a080a7c24 */ /* 0x040fe2000f8e02ff */
[----:B------:R-:W-:Y:S01]  /*5030*/  MOV R3, R173 ;  /* 0x000000ad00037202 */ /* 0x000fe20000000f00 */
[----:B------:R-:W-:Y:S01]  /*5040*/  IMAD.MOV.U32 R4, RZ, RZ, R26 ;  /* 0x000000ffff047224 */ /* 0x000fe200078e001a */
[----:B------:R-:W-:Y:S01]  /*5050*/  MOV R5, R175 ;  /* 0x000000af00057202 */ /* 0x000fe20000000f00 */
[----:B------:R-:W-:Y:S01]  /*5060*/  IMAD R8, R8, UR12, RZ ;  /* 0x0000000c08087c24 */ /* 0x000fe2000f8e02ff */
[----:B------:R-:W-:Y:S01]  /*5070*/  ISETP.GE.AND P0, PT, R71, 0x2, PT ;  /* 0x000000024700780c */ /* 0x000fe20003f06270 */
[----:B------:R-:W-:Y:S01]  /*5080*/  IMAD.WIDE.U32 R2, R169, UR10, R2 ;  /* 0x0000000aa9027c25 */ /* 0x000fe2000f8e0002 */
[----:B------:R-:W-:Y:S02]  /*5090*/  ISETP.NE.AND P3, PT, R85, RZ, PT ;  /* 0x000000ff5500720c */ /* 0x000fe40003f65270 */
[----:B------:R-:W-:Y:S01]  /*50a0*/  ISETP.NE.OR P0, PT, R182, RZ, !P0 ;  /* 0x000000ffb600720c */ /* 0x000fe20004705670 */
[C---:B------:R-:W-:Y:S01]  /*50b0*/  IMAD R9, R169.reuse, UR11, R10 ;  /* 0x0000000ba9097c24 */ /* 0x040fe2000f8e020a */
[----:B--2---:R-:W-:Y:S01]  /*50c0*/  LEA R6, P1, R2, R30, 0x2 ;  /* 0x0000001e02067211 */ /* 0x004fe200078210ff */
[----:B------:R-:W-:-:S03]  /*50d0*/  IMAD.WIDE.U32 R4, R169, UR12, R4 ;  /* 0x0000000ca9047c25 */ /* 0x000fc6000f8e0004 */
[----:B------:R-:W-:Y:S01]  /*50e0*/  IADD3 R7, R3, R9, RZ ;  /* 0x0000000903077210 */ /* 0x000fe20007ffe0ff */
[----:B------:R-:W-:Y:S01]  /*50f0*/  IMAD R11, R169, UR13, R8 ;  /* 0x0000000da90b7c24 */ /* 0x000fe2000f8e0208 */
[----:B------:R-:W-:Y:S02]  /*5100*/  LEA R10, P2, R4, R28, 0x2 ;  /* 0x0000001c040a7211 */ /* 0x000fe400078410ff */
[----:B------:R-:W-:Y:S01]  /*5110*/  LEA.HI.X R7, R2, R31, R7, 0x2, P1 ;  /* 0x0000001f02077211 */ /* 0x000fe200008f1407 */
[----:B------:R-:W-:Y:S02]  /*5120*/  IMAD.IADD R3, R5, 0x1, R11 ;  /* 0x0000000105037824 */ /* 0x000fe400078e020b */
[----:B------:R-:W0:Y:S01]  /*5130*/  @!P0 LDC R176, c[0x0][0x21c] ;  /* 0x00008700ffb08b82 */ /* 0x000e220000000800 */
[----:B------:R-:W-:Y:S01]  /*5140*/  @!P0 IADD3 R2, R71, -0x2, RZ ;  /* 0xfffffffe47028810 */ /* 0x000fe20007ffe0ff */
[----:B------:R-:W2:Y:S01]  /*5150*/  LDG.E R6, desc[UR14][R6.64] ;  /* 0x0000000e06067981 */ /* 0x000ea2000c1e1900 */
[----:B------:R-:W-:-:S02]  /*5160*/  LEA.HI.X R11, R4, R29, R3, 0x2, P2 ;  /* 0x0000001d040b7211 */ /* 0x000fc400010f1403 */
[----:B------:R-:W-:-:S04]  /*5170*/  LEA R3, R151, R169, 0x8 ;  /* 0x000000a997037211 */ /* 0x000fc800078e40ff */
[----:B------:R-:W2:Y:S01]  /*5180*/  LDG.E R11, desc[UR14][R10.64] ;  /* 0x0000000e0a0b7981 */ /* 0x000ea2000c1e1900 */
[----:B------:R-:W-:-:S04]  /*5190*/  SEL R3, R3, R170, !P3 ;  /* 0x000000aa03037207 */ /* 0x000fc80005800000 */
[----:B------:R-:W-:Y:S01]  /*51a0*/  LEA R4, R3, R36, 0x2 ;  /* 0x0000002403047211 */ /* 0x000fe200078e10ff */
[----:B0-----:R-:W-:Y:S01]  /*51b0*/  @!P0 IMAD R5, R2, R176, R169 ;  /* 0x000000b002058224 */ /* 0x001fe200078e02a9 */
[----:B------:R-:W-:Y:S01]  /*51c0*/  HFMA2.MMA R8, -RZ, RZ, 1.875, 0 ;  /* 0x3f800000ff087435 */ /* 0x000fe200000001ff */
[----:B------:R-:W-:Y:S02]  /*51d0*/  IMAD.MOV.U32 R9, RZ, RZ, RZ ;  /* 0x000000ffff097224 */ /* 0x000fe400078e00ff */
[----:B------:R-:W-:Y:S01]  /*51e0*/  @!P0 IMAD.WIDE R2, R5, 0x8, R20 ;  /* 0x0000000805028825 */ /* 0x000fe200078e0214 */
[----:B------:R-:W-:Y:S01]  /*51f0*/  BSSY B0, `(.L_x_3480) ;  /* 0x0000053000007945 */ /* 0x000fe20003800000 */
[----:B------:R-:W-:Y:S02]  /*5200*/  LEA R207, R85, R36, 0x3 ;  /* 0x0000002455cf7211 */ /* 0x000fe400078e18ff */
[----:B---3--:R-:W-:-:S04]  /*5210*/  FMUL.FTZ R34, R174, 1.4426950216293334961 ;  /* 0x3fb8aa3bae227820 */ /* 0x008fc80000410000 */
        /* <DEDUP_REMOVED lines=9> */
[----:B------:R-:W0:Y:S01]  /*52b0*/  MUFU.EX2 R179, R179 ;  /* 0x000000b300b37308 */ /* 0x000e220000000800 */
[-C--:B------:R-:W-:Y:S01]  /*52c0*/  FMUL.FTZ R186, R113, R34.reuse ;  /* 0x0000002271ba7220 */ /* 0x080fe20000410000 */
[----:B------:R-:W-:-:S06]  /*52d0*/  FMUL.FTZ R195, R111, R34 ;  /* 0x000000226fc37220 */ /* 0x000fcc0000410000 */
[----:B------:R-:W3:Y:S01]  /*52e0*/  MUFU.EX2 R178, R178 ;  /* 0x000000b200b27308 */ /* 0x000ee20000000800 */
[----:B-1----:R-:W-:Y:S01]  /*52f0*/  FMUL.FTZ R4, R35, R176 ;  /* 0x000000b023047220 */ /* 0x002fe20000410000 */
[----:B------:R-:W-:-:S06]  /*5300*/  FMUL.FTZ R218, R109, R34 ;  /* 0x000000226dda7220 */ /* 0x000fcc0000410000 */
[----:B------:R-:W1:Y:S01]  /*5310*/  MUFU.EX2 R185, R185 ;  /* 0x000000b900b97308 */ /* 0x000e620000000800 */
[----:B------:R4:W5:Y:S01]  /*5320*/  @!P0 LDG.E.64 R8, desc[UR14][R2.64] ;  /* 0x0000000e02088981 */ /* 0x000962000c1e1b00 */
[----:B------:R-:W-:-:S06]  /*5330*/  ISETP.NE.AND P0, PT, R85, 0x3f, PT ;  /* 0x0000003f5500780c */ /* 0x000fcc0003f05270 */
[----:B------:R-:W2:Y:S01]  /*5340*/  MUFU.EX2 R186, R186 ;  /* 0x000000ba00ba7308 */ /* 0x000ea20000000800 */
[----:B----4-:R-:W-:Y:S01]  /*5350*/  FFMA.FTZ R2, R152, R176, R153 ;  /* 0x000000b098027223 */ /* 0x010fe20000010099 */
[----:B0-----:R-:W-:Y:S01]  /*5360*/  FMUL.FTZ R3, R179, R4 ;  /* 0x00000004b3037220 */ /* 0x001fe20000410000 */
[----:B------:R-:W-:-:S05]  /*5370*/  FMUL.FTZ R220, R107, R34 ;  /* 0x000000226bdc7220 */ /* 0x000fca0000410000 */
[----:B------:R-:W0:Y:S01]  /*5380*/  MUFU.EX2 R195, R195 ;  /* 0x000000c300c37308 */ /* 0x000e220000000800 */
[----:B------:R-:W-:Y:S01]  /*5390*/  FFMA.FTZ R2, R179, R2, R154 ;  /* 0x00000002b3027223 */ /* 0x000fe2000001009a */
[C---:B---3--:R-:W-:Y:S01]  /*53a0*/  FMUL.FTZ R4, R178.reuse, R3 ;  /* 0x00000003b2047220 */ /* 0x048fe20000410000 */
[----:B------:R-:W-:Y:S02]  /*53b0*/  FMUL.FTZ R191, R105, R34 ;  /* 0x0000002269bf7220 */ /* 0x000fe40000410000 */
[----:B------:R-:W-:-:S03]  /*53c0*/  FFMA.FTZ R2, R178, R2, R155 ;  /* 0x00000002b2027223 */ /* 0x000fc6000001009b */
[----:B------:R-:W3:Y:S01]  /*53d0*/  MUFU.EX2 R218, R218 ;  /* 0x000000da00da7308 */ /* 0x000ee20000000800 */
[----:B-1----:R-:W-:Y:S01]  /*53e0*/  FMUL.FTZ R3, R185, R4 ;  /* 0x00000004b9037220 */ /* 0x002fe20000410000 */
[----:B------:R-:W-:Y:S01]  /*53f0*/  FMUL.FTZ R222, R103, R34 ;  /* 0x0000002267de7220 */ /* 0x000fe20000410000 */
[----:B------:R-:W-:Y:S01]  /*5400*/  FFMA.FTZ R2, R185, R2, R156 ;  /* 0x00000002b9027223 */ /* 0x000fe2000001009c */
[----:B------:R-:W-:-:S04]  /*5410*/  @P0 IMAD R230, R85, 0x4, R36 ;  /* 0x0000000455e60824 */ /* 0x000fc800078e0224 */
[----:B------:R-:W1:Y:S01]  /*5420*/  MUFU.EX2 R220, R220 ;  /* 0x000000dc00dc7308 */ /* 0x000e620000000800 */
[C---:B--2---:R-:W-:Y:S01]  /*5430*/  FMUL.FTZ R4, R186.reuse, R3 ;  /* 0x00000003ba047220 */ /* 0x044fe20000410000 */
[----:B------:R-:W-:Y:S01]  /*5440*/  FMUL.FTZ R193, R101, R34 ;  /* 0x0000002265c17220 */ /* 0x000fe20000410000 */
[----:B------:R-:W-:Y:S01]  /*5450*/  FFMA.FTZ R2, R186, R2, R157 ;  /* 0x00000002ba027223 */ /* 0x000fe2000001009d */
[----:B------:R-:W-:-:S04]  /*5460*/  FMUL.FTZ R226, R99, R34 ;  /* 0x0000002263e27220 */ /* 0x000fc80000410000 */
[----:B------:R-:W2:Y:S01]  /*5470*/  MUFU.EX2 R191, R191 ;  /* 0x000000bf00bf7308 */ /* 0x000ea20000000800 */
[C---:B0-----:R-:W-:Y:S01]  /*5480*/  FMUL.FTZ R3, R195.reuse, R4 ;  /* 0x00000004c3037220 */ /* 0x041fe20000410000 */
[----:B------:R-:W-:Y:S01]  /*5490*/  FFMA.FTZ R2, R195, R2, R158 ;  /* 0x00000002c3027223 */ /* 0x000fe2000001009e */
[----:B------:R-:W0:Y:S05]  /*54a0*/  @P0 LDS R230, [R230+0x1494] ;  /* 0x00149400e6e60984 */ /* 0x000e2a0000000800 */
[----:B------:R-:W4:Y:S01]  /*54b0*/  MUFU.EX2 R222, R222 ;  /* 0x000000de00de7308 */ /* 0x000f220000000800 */
[C---:B---3--:R-:W-:Y:S01]  /*54c0*/  FMUL.FTZ R3, R218.reuse, R3 ;  /* 0x00000003da037220 */ /* 0x048fe20000410000 */
[----:B------:R-:W-:Y:S01]  /*54d0*/  FMUL.FTZ R199, R97, R34 ;  /* 0x0000002261c77220 */ /* 0x000fe20000410000 */
[----:B------:R-:W-:-:S05]  /*54e0*/  FFMA.FTZ R2, R218, R2, R159 ;  /* 0x00000002da027223 */ /* 0x000fca000001009f */
[----:B------:R-:W3:Y:S01]  /*54f0*/  MUFU.EX2 R193, R193 ;  /* 0x000000c100c17308 */ /* 0x000ee20000000800 */
[C---:B-1----:R-:W-:Y:S01]  /*5500*/  FMUL.FTZ R4, R220.reuse, R3 ;  /* 0x00000003dc047220 */ /* 0x042fe20000410000 */
[----:B------:R-:W-:Y:S01]  /*5510*/  FMUL.FTZ R228, R95, R34 ;  /* 0x000000225fe47220 */ /* 0x000fe20000410000 */
[----:B------:R-:W-:-:S05]  /*5520*/  FFMA.FTZ R2, R220, R2, R161 ;  /* 0x00000002dc027223 */ /* 0x000fca00000100a1 */
[----:B------:R-:W1:Y:S01]  /*5530*/  MUFU.EX2 R226, R226 ;  /* 0x000000e200e27308 */ /* 0x000e620000000800 */
[C---:B--2---:R-:W-:Y:S01]  /*5540*/  FMUL.FTZ R3, R191.reuse, R4 ;  /* 0x00000004bf037220 */ /* 0x044fe20000410000 */
[----:B------:R-:W-:Y:S01]  /*5550*/  FFMA.FTZ R2, R191, R2, R162 ;  /* 0x00000002bf027223 */ /* 0x000fe200000100a2 */
[----:B------:R-:W-:-:S05]  /*5560*/  FMUL.FTZ R201, R93, R34 ;  /* 0x000000225dc97220 */ /* 0x000fca0000410000 */
[----:B------:R-:W2:Y:S01]  /*5570*/  MUFU.EX2 R199, R199 ;  /* 0x000000c700c77308 */ /* 0x000ea20000000800 */
[C---:B----4-:R-:W-:Y:S01]  /*5580*/  FMUL.FTZ R4, R222.reuse, R3 ;  /* 0x00000003de047220 */ /* 0x050fe20000410000 */
[----:B------:R-:W-:-:S06]  /*5590*/  FFMA.FTZ R2, R222, R2, R163 ;  /* 0x00000002de027223 */ /* 0x000fcc00000100a3 */
[----:B------:R-:W4:Y:S01]  /*55a0*/  MUFU.EX2 R228, R228 ;  /* 0x000000e400e47308 */ /* 0x000f220000000800 */
[C---:B---3--:R-:W-:Y:S01]  /*55b0*/  FMUL.FTZ R3, R193.reuse, R4 ;  /* 0x00000004c1037220 */ /* 0x048fe20000410000 */
[----:B------:R-:W-:-:S06]  /*55c0*/  FFMA.FTZ R2, R193, R2, R164 ;  /* 0x00000002c1027223 */ /* 0x000fcc00000100a4 */
[----:B------:R-:W3:Y:S01]  /*55d0*/  MUFU.EX2 R201, R201 ;  /* 0x000000c900c97308 */ /* 0x000ee20000000800 */
[C---:B-1----:R-:W-:Y:S01]  /*55e0*/  FMUL.FTZ R4, R226.reuse, R3 ;  /* 0x00000003e2047220 */ /* 0x042fe20000410000 */
[----:B------:R-:W-:-:S03]  /*55f0*/  FFMA.FTZ R2, R226, R2, R165 ;  /* 0x00000002e2027223 */ /* 0x000fc600000100a5 */
[C---:B--2---:R-:W-:Y:S01]  /*5600*/  FMUL.FTZ R3, R199.reuse, R4 ;  /* 0x00000004c7037220 */ /* 0x044fe20000410000 */
[----:B------:R-:W-:-:S03]  /*5610*/  FFMA.FTZ R2, R199, R2, R166 ;  /* 0x00000002c7027223 */ /* 0x000fc600000100a6 */
[C---:B----4-:R-:W-:Y:S01]  /*5620*/  FMUL.FTZ R4, R228.reuse, R3 ;  /* 0x00000003e4047220 */ /* 0x050fe20000410000 */
[----:B------:R-:W-:Y:S01]  /*5630*/  FFMA.FTZ R3, R228, R2, R167 ;  /* 0x00000002e4037223 */ /* 0x000fe200000100a7 */
[----:B------:R-:W-:Y:S02]  /*5640*/  FMUL.FTZ R11, R6, R11 ;  /* 0x0000000b060b7220 */ /* 0x000fe40000410000 */
[C---:B---3--:R-:W-:Y:S01]  /*5650*/  FMUL.FTZ R2, R201.reuse, R4 ;  /* 0x00000004c9027220 */ /* 0x048fe20000410000 */
[----:B------:R-:W-:Y:S01]  /*5660*/  FFMA.FTZ R3, R201, R3, R168 ;  /* 0x00000003c9037223 */ /* 0x000fe200000100a8 */
[----:B0-----:R-:W-:Y:S06]  /*5670*/  @P0 BRA `(.L_x_3481) ;  /* 0x0000000000280947 */ /* 0x001fec0003800000 */
[----:B------:R-:W-:Y:S02]  /*5680*/  ISETP.NE.AND P0, PT, R71, R160, PT ;  /* 0x000000a04700720c */ /* 0x000fe40003f05270 */
[----:B------:R-:W-:-:S11]  /*5690*/  MOV R230, 0x3f800000 ;  /* 0x3f80000000e67802 */ /* 0x000fd60000000f00 */
[----:B------:R-:W-:Y:S05]  /*56a0*/  @!P0 BRA `(.L_x_3481) ;  /* 0x00000000001c8947 */ /* 0x000fea0003800000 */
[----:B------:R-:W-:-:S05]  /*56b0*/  VIADD R5, R160, -UR4 ;  /* 0x80000004a0057c36 */ /* 0x000fca0008000000 */
[----:B------:R-:W-:-:S04]  /*56c0*/  LEA.HI R4, R5, R5, RZ, 0x1 ;  /* 0x0000000505047211 */ /* 0x000fc800078f08ff */
[----:B------:R-:W-:-:S04]  /*56d0*/  LOP3.LUT R4, R4, 0xfffffe, RZ, 0xc0, !PT ;  /* 0x00fffffe04047812 */ /* 0x000fc800078ec0ff */
[----:B------:R-:W-:-:S04]  /*56e0*/  IADD3 R4, -R4, R5, RZ ;  /* 0x0000000504047210 */ /* 0x000fc80007ffe1ff */
[----:B------:R-:W-:-:S05]  /*56f0*/  LEA R5, R4, R169, 0x8 ;  /* 0x000000a904057211 */ /* 0x000fca00078e40ff */
[----:B------:R-:W-:-:S05]  /*5700*/  IMAD R5, R5, 0x4, R36 ;  /* 0x0000000405057824 */ /* 0x000fca00078e0224 */
[----:B------:R0:W1:Y:S02]  /*5710*/  LDS R230, [R5+0xc90] ;  /* 0x000c900005e67984 */ /* 0x0000640000000800 */
.L_x_3481:
[----:B------:R-:W-:Y:S05]  /*5720*/  BSYNC B0 ;  /* 0x0000000000007941 */ /* 0x000fea0003800000 */
.L_x_3480:
        /* <DEDUP_REMOVED lines=20> */
[----:B------:R-:W-:Y:S01]  /*5870*/  IADD3 R3, R77, R36, RZ ;  /* 0x000000244d037210 */ /* 0x000fe20007ffe0ff */
        /* <DEDUP_REMOVED lines=27> */
.L_x_3514:
[----:B------:R-:W-:Y:S01]  /*5a30*/  ISETP.GE.AND P0, PT, R80, 0x10, PT ;  /* 0x000000105000780c */ /* 0x000fe20003f06270 */
[----:B------:R-:W-:-:S12]  /*5a40*/  UMOV UR5, 0xffffffff ;  /* 0xffffffff00057882 */ /* 0x000fd80000000000 */
[C---:B0-2---:R-:W-:Y:S01]  /*5a50*/  @P0 FFMA.FTZ R7, R6.reuse, R10, R7 ;  /* 0x0000000a06070223 */ /* 0x045fe20000010007 */
[----:B---3--:R-:W-:Y:S01]  /*5a60*/  @P0 FMUL.FTZ R6, R6, R11 ;  /* 0x0000000b06060220 */ /* 0x008fe20000410000 */
[----:B------:R-:W-:Y:S06]  /*5a70*/  BRA.DIV UR5, `(.L_x_3484) ;  /* 0x0000003a055c7947 */ /* 0x000fec000b800000 */
.L_x_3517:
[----:B------:R-:W-:-:S03]  /*5a80*/  UMOV UR5, 0xffffffff ;  /* 0xffffffff00057882 */ /* 0x000fc60000000000 */
[----:B------:R-:W-:Y:S05]  /*5a90*/  BRA.DIV UR5, `(.L_x_3485) ;  /* 0x0000003a057c7947 */ /* 0x000fea000b800000 */
.L_x_3520:
[----:B------:R-:W-:-:S03]  /*5aa0*/  UMOV UR5, 0xffffffff ;  /* 0xffffffff00057882 */ /* 0x000fc60000000000 */
[----:B------:R-:W-:Y:S05]  /*5ab0*/  BRA.DIV UR5, `(.L_x_3486) ;  /* 0x0000003a059c7947 */ /* 0x000fea000b800000 */
[----:B------:R-:W0:Y:S04]  /*5ac0*/  SHFL.UP PT, R6, R6, 0x1, RZ ;  /* 0x0420000006067989 */ /* 0x000e2800000e00ff */
[----:B------:R-:W2:Y:S04]  /*5ad0*/  SHFL.UP PT, R7, R7, 0x1, RZ ;  /* 0x0420000007077989 */ /* 0x000ea800000e00ff */
[----:B-----5:R-:W3:Y:S04]  /*5ae0*/  SHFL.IDX PT, R8, R8, RZ, 0x1f ;  /* 0x00001fff08087589 */ /* 0x020ee800000e0000 */
[----:B------:R-:W4:Y:S02]  /*5af0*/  SHFL.IDX PT, R9, R9, RZ, 0x1f ;  /* 0x00001fff09097589 */ /* 0x000f2400000e0000 */
.L_x_3526:
[C---:B0-2-4-:R-:W-:Y:S01]  /*5b00*/  @P3 FFMA.FTZ R9, R6.reuse, R9, R7 ;  /* 0x0000000906093223 */ /* 0x055fe20000010007 */
[----:B---3--:R-:W-:-:S03]  /*5b10*/  @P3 FMUL.FTZ R8, R6, R8 ;  /* 0x0000000806083220 */ /* 0x008fc60000410000 */
[C---:B------:R-:W-:Y:S01]  /*5b20*/  FFMA.FTZ R11, R4.reuse, R9, R5 ;  /* 0x00000009040b7223 */ /* 0x040fe20000010005 */
[----:B------:R-:W-:-:S05]  /*5b30*/  FMUL.FTZ R10, R4, R8 ;  /* 0x00000008040a7220 */ /* 0x000fca0000410000 */
[----:B------:R2:W-:Y:S02]  /*5b40*/  STS.128 [R3+0x880], R8 ;  /* 0x0008800803007388 */ /* 0x0005e40000000c00 */
.L_x_3482:
[----:B------:R-:W-:Y:S05]  /*5b50*/  WARPSYNC.ALL ;  /* 0x0000000000007948 */ /* 0x000fea0003800000 */
[----:B------:R-:W-:Y:S01]  /*5b60*/  BAR.SYNC.DEFER_BLOCKING 0x0 ;  /* 0x0000000000007b1d */ /* 0x000fe20000010000 */
[C---:B-12---:R-:W-:Y:S01]  /*5b70*/  FMUL.FTZ R3, R201.reuse, R230 ;  /* 0x000000e6c9037220 */ /* 0x046fe20000410000 */
[----:B------:R-:W-:Y:S01]  /*5b80*/  FFMA.FTZ R2, R201, R215, R238 ;  /* 0x000000d7c9027223 */ /* 0x000fe200000100ee */
[----:B------:R-:W-:Y:S01]  /*5b90*/  ISETP.GE.AND P0, PT, R71, UR7, PT ;  /* 0x0000000747007c0c */ /* 0x000fe2000bf06270 */
[----:B------:R-:W-:Y:S02]  /*5ba0*/  IMAD.MOV.U32 R34, RZ, RZ, 0x3f800000 ;  /* 0x3f800000ff227424 */ /* 0x000fe400078e00ff */
[C---:B------:R-:W-:Y:S01]  /*5bb0*/  FMUL.FTZ R4, R228.reuse, R3 ;  /* 0x00000003e4047220 */ /* 0x040fe20000410000 */
[----:B------:R-:W-:Y:S01]  /*5bc0*/  FFMA.FTZ R2, R228, R2, R213 ;  /* 0x00000002e4027223 */ /* 0x000fe200000100d5 */
[----:B------:R-:W-:-:S02]  /*5bd0*/  ISETP.NE.OR P0, PT, R182, RZ, P0 ;  /* 0x000000ffb600720c */ /* 0x000fc40000705670 */
        /* <DEDUP_REMOVED lines=19> */
[----:B------:R-:W-:-:S03]  /*5d10*/  FFMA.FTZ R2, R186, R2, R197 ;  /* 0x00000002ba027223 */ /* 0x000fc600000100c5 */
[C---:B------:R-:W-:Y:S01]  /*5d20*/  FMUL.FTZ R3, R185.reuse, R6 ;  /* 0x00000006b9037220 */ /* 0x040fe20000410000 */
[----:B------:R-:W-:-:S03]  /*5d30*/  FFMA.FTZ R2, R185, R2, R214 ;  /* 0x00000002b9027223 */ /* 0x000fc600000100d6 */
[C---:B------:R-:W-:Y:S01]  /*5d40*/  FMUL.FTZ R6, R178.reuse, R3 ;  /* 0x00000003b2067220 */ /* 0x040fe20000410000 */
[----:B------:R-:W-:-:S03]  /*5d50*/  FFMA.FTZ R2, R178, R2, R187 ;  /* 0x00000002b2027223 */ /* 0x000fc600000100bb */
[C---:B------:R-:W-:Y:S01]  /*5d60*/  FMUL.FTZ R3, R179.reuse, R6 ;  /* 0x00000006b3037220 */ /* 0x040fe20000410000 */
[----:B0-----:R-:W-:-:S03]  /*5d70*/  FFMA.FTZ R5, R179, R2, R184 ;  /* 0x00000002b3057223 */ /* 0x001fc600000100b8 */
[C---:B------:R-:W-:Y:S01]  /*5d80*/  FMUL.FTZ R2, R176.reuse, R3 ;  /* 0x00000003b0027220 */ /* 0x040fe20000410000 */
[----:B------:R-:W-:Y:S01]  /*5d90*/  FFMA.FTZ R3, R176, R5, R183 ;  /* 0x00000005b0037223 */ /* 0x000fe200000100b7 */
[----:B-1----:R-:W-:Y:S01]  /*5da0*/  FFMA.FTZ R217, R35, R217, R152 ;  /* 0x000000d923d97223 */ /* 0x002fe20000010098 */
        /* <DEDUP_REMOVED lines=20> */
[----:B------:R-:W-:Y:S01]  /*5ef0*/  IADD3 R3, R77, R36, RZ ;  /* 0x000000244d037210 */ /* 0x000fe20007ffe0ff */
[----:B------:R-:W-:Y:S01]  /*5f00*/  UMOV UR5, 0xffffffff ;  /* 0xffffffff00057882 */ /* 0x000fe20000000000 */
[----:B------:R-:W-:Y:S02]  /*5f10*/  ISETP.NE.AND P0, PT, R85, 0x1f, PT ;  /* 0x0000001f5500780c */ /* 0x000fe40003f05270 */
[C---:B------:R-:W-:Y:S01]  /*5f20*/  ISETP.GE.U32.AND P1, PT, R182.reuse, 0x10, PT ;  /* 0x00000010b600780c */ /* 0x040fe20003f26070 */
[----:B------:R-:W0:Y:S01]  /*5f30*/  LDS.128 R4, [R3+0xa90] ;  /* 0x000a900003047984 */ /* 0x000e220000000c00 */
[C---:B------:R-:W-:Y:S02]  /*5f40*/  ISETP.GE.U32.AND P2, PT, R182.reuse, 0x18, PT ;  /* 0x00000018b600780c */ /* 0x040fe40003f46070 */
[C---:B------:R-:W-:Y:S02]  /*5f50*/  ISETP.GE.U32.AND P3, PT, R182.reuse, 0x1c, PT ;  /* 0x0000001cb600780c */ /* 0x040fe40003f66070 */
[----:B------:R-:W-:-:S02]  /*5f60*/  ISETP.GE.U32.AND P4, PT, R182, 0x1e, PT ;  /* 0x0000001eb600780c */ /* 0x000fc40003f86070 */
        /* <DEDUP_REMOVED lines=30> */
.L_x_3543:
[C---:B--2-4-:R-:W-:Y:S01]  /*6150*/  @P0 FFMA.FTZ R11, R8.reuse, R11, R9 ;  /* 0x0000000b080b0223 */ /* 0x054fe20000010009 */
[----:B------:R-:W-:Y:S01]  /*6160*/  @P0 FMUL.FTZ R10, R8, R10 ;  /* 0x0000000a080a0220 */ /* 0x000fe20000410000 */
[-C--:B-1-3--:R-:W-:Y:S01]  /*6170*/  FFMA.FTZ R35, R35, R219.reuse, R240 ;  /* 0x000000db23237223 */ /* 0x08afe200000100f0 */
[----:B------:R-:W-:Y:S01]  /*6180*/  FMUL.FTZ R34, R34, R219 ;  /* 0x000000db22227220 */ /* 0x000fe20000410000 */
[C---:B------:R-:W-:Y:S01]  /*6190*/  FFMA.FTZ R9, R6.reuse, R11, R7 ;  /* 0x0000000b06097223 */ /* 0x040fe20000010007 */
[----:B------:R-:W-:-:S05]  /*61a0*/  FMUL.FTZ R8, R6, R10 ;  /* 0x0000000a06087220 */ /* 0x000fca0000410000 */
[----:B------:R1:W-:Y:S02]  /*61b0*/  STS.128 [R3+0xa90], R8 ;  /* 0x000a900803007388 */ /* 0x0003e40000000c00 */
.L_x_3487:
[----:B------:R-:W-:Y:S05]  /*61c0*/  WARPSYNC.ALL ;  /* 0x0000000000007948 */ /* 0x000fea0003800000 */
[----:B------:R-:W-:Y:S01]  /*61d0*/  BAR.SYNC.DEFER_BLOCKING 0x0 ;  /* 0x0000000000007b1d */ /* 0x000fe20000010000 */
[----:B-1----:R-:W-:Y:S01]  /*61e0*/  FFMA.FTZ R3, R0, R217, RZ ;  /* 0x000000d900037223 */ /* 0x002fe200000100ff */
[----:B------:R-:W-:Y:S01]  /*61f0*/  ISETP.GT.AND P0, PT, R80, 0x1e, PT ;  /* 0x0000001e5000780c */ /* 0x000fe20003f04270 */
[----:B------:R-:W-:Y:S01]  /*6200*/  IMAD.U32 R225, R42, 0x10000, RZ ;  /* 0x000100002ae17824 */ /* 0x000fe200078e00ff */
[----:B------:R-:W-:Y:S01]  /*6210*/  ISETP.GT.AND P1, PT, R80, 0x1d, PT ;  /* 0x0000001d5000780c */ /* 0x000fe20003f24270 */
[----:B------:R-:W-:Y:S01]  /*6220*/  FFMA.FTZ R3, R116, R216, R3 ;  /* 0x000000d874037223 */ /* 0x000fe20000010003 */
[----:B------:R-:W-:Y:S01]  /*6230*/  SHF.L.U32 R231, R40, 0x10, RZ ;  /* 0x0000001028e77819 */ /* 0x000fe200000006ff */
[----:B------:R-:W-:Y:S01]  /*6240*/  IMAD.U32 R239, R39, 0x10000, RZ ;  /* 0x0001000027ef7824 */ /* 0x000fe200078e00ff */
[----:B------:R-:W-:Y:S01]  /*6250*/  ISETP.GT.AND P2, PT, R80, 0x1b, PT ;  /* 0x0000001b5000780c */ /* 0x000fe20003f44270 */
[----:B------:R-:W-:Y:S01]  /*6260*/  FFMA.FTZ R3, R114, R189, R3 ;  /* 0x000000bd72037223 */ /* 0x000fe20000010003 */
[----:B------:R-:W-:Y:S01]  /*6270*/  ISETP.NE.AND P3, PT, R85, RZ, PT ;  /* 0x000000ff5500720c */ /* 0x000fe20003f65270 */
[----:B------:R-:W-:Y:S01]  /*6280*/  FFMA.FTZ R235, -R93, R239, R210 ;  /* 0x000000ef5deb7223 */ /* 0x000fe200000101d2 */
[----:B------:R-:W-:Y:S01]  /*6290*/  BSSY B0, `(.L_x_3489) ;  /* 0x00000d8000007945 */ /* 0x000fe20003800000 */
[----:B------:R-:W-:-:S04]  /*62a0*/  FFMA.FTZ R3, R112, R196, R3 ;  /* 0x000000c470037223 */ /* 0x000fc80000010003 */
[----:B------:R-:W-:-:S04]  /*62b0*/  FFMA.FTZ R3, R110, R198, R3 ;  /* 0x000000c66e037223 */ /* 0x000fc80000010003 */
[----:B------:R-:W-:Y:S01]  /*62c0*/  FFMA.FTZ R3, R108, R200, R3 ;  /* 0x000000c86c037223 */ /* 0x000fe20000010003 */
[----:B------:R-:W1:Y:S03]  /*62d0*/  LDS R2, [R207+0xa94] ;  /* 0x000a9400cf027984 */ /* 0x000e660000000800 */
[----:B------:R-:W-:-:S04]  /*62e0*/  FFMA.FTZ R3, R106, R202, R3 ;  /* 0x000000ca6a037223 */ /* 0x000fc80000010003 */
[----:B0-----:R-:W-:-:S04]  /*62f0*/  FFMA.FTZ R5, R104, R192, R3 ;  /* 0x000000c068057223 */ /* 0x001fc80000010003 */
[----:B------:R-:W-:-:S04]  /*6300*/  FFMA.FTZ R5, R102, R194, R5 ;  /* 0x000000c266057223 */ /* 0x000fc80000010005 */
[----:B------:R-:W-:-:S04]  /*6310*/  FFMA.FTZ R7, R100, R190, R5 ;  /* 0x000000be64077223 */ /* 0x000fc80000010005 */
[----:B------:R-:W-:-:S04]  /*6320*/  FFMA.FTZ R7, R98, R188, R7 ;  /* 0x000000bc62077223 */ /* 0x000fc80000010007 */
[----:B-----5:R-:W-:-:S04]  /*6330*/  FFMA.FTZ R9, R96, R208, R7 ;  /* 0x000000d060097223 */ /* 0x020fc80000010007 */
[----:B------:R-:W-:Y:S01]  /*6340*/  FFMA.FTZ R9, R94, R212, R9 ;  /* 0x000000d45e097223 */ /* 0x000fe20000010009 */
[----:B------:R-:W-:-:S03]  /*6350*/  FFMA.FTZ R212, -R99, R225, R212 ;  /* 0x000000e163d47223 */ /* 0x000fc600000101d4 */
[----:B------:R-:W-:Y:S01]  /*6360*/  FFMA.FTZ R11, R92, R206, R9 ;  /* 0x000000ce5c0b7223 */ /* 0x000fe20000010009 */
[----:B-1----:R-:W-:Y:S01]  /*6370*/  FFMA.FTZ R3, R2, R230, R215 ;  /* 0x000000e602037223 */ /* 0x002fe200000100d7 */
[----:B------:R-:W-:-:S03]  /*6380*/  SHF.L.U32 R215, R44, 0x10, RZ ;  /* 0x000000102cd77819 */ /* 0x000fc600000006ff */
[----:B------:R-:W-:Y:S01]  /*6390*/  FFMA.FTZ R4, R201, R3, R238 ;  /* 0x00000003c9047223 */ /* 0x000fe200000100ee */
[----:B------:R-:W-:-:S03]  /*63a0*/  @!P3 LEA R238, R169, R36, 0x3 ;  /* 0x00000024a9eeb211 */ /* 0x000fc600078e18ff */
[----:B------:R-:W-:Y:S02]  /*63b0*/  FFMA.FTZ R5, R228, R4, R213 ;  /* 0x00000004e4057223 */ /* 0x000fe400000100d5 */
[----:B------:R-:W-:Y:S02]  /*63c0*/  @!P3 STS.64 [R238+0x1590], R34 ;  /* 0x00159022ee00b388 */ /* 0x000fe40000000a00 */
[----:B------:R-:W-:Y:S01]  /*63d0*/  FFMA.FTZ R6, R199, R5, R236 ;  /* 0x00000005c7067223 */ /* 0x000fe200000100ec */
[----:B------:R-:W-:-:S03]  /*63e0*/  FMUL.FTZ R236, R174, R3 ;  /* 0x00000003aeec7220 */ /* 0x000fc60000410000 */
[-C--:B------:R-:W-:Y:S01]  /*63f0*/  FFMA.FTZ R7, R226, R6.reuse, R211 ;  /* 0x00000006e2077223 */ /* 0x080fe200000100d3 */
[----:B------:R-:W-:Y:S02]  /*6400*/  IMAD.U32 R226, R45, 0x10000, RZ ;  /* 0x000100002de27824 */ /* 0x000fe400078e00ff */
[----:B------:R-:W-:Y:S01]  /*6410*/  FMUL.FTZ R227, R99, R6 ;  /* 0x0000000663e37220 */ /* 0x000fe20000410000 */
[----:B------:R-:W-:Y:S01]  /*6420*/  FMUL.FTZ R236, R235, R236 ;  /* 0x000000ecebec7220 */ /* 0x000fe20000410000 */
[----:B------:R-:W-:Y:S01]  /*6430*/  FFMA.FTZ R8, R193, R7, R234 ;  /* 0x00000007c1087223 */ /* 0x000fe200000100ea */
[----:B------:R-:W-:Y:S01]  /*6440*/  FFMA.FTZ R193, R90, R204, R11 ;  /* 0x000000cc5ac17223 */ /* 0x000fe2000001000b */
[C---:B------:R-:W-:Y:S01]  /*6450*/  FFMA.FTZ R234, -R95.reuse, R231, R204 ;  /* 0x000000e75fea7223 */ /* 0x040fe200000101cc */
[----:B------:R-:W-:Y:S01]  /*6460*/  FMUL.FTZ R204, R95, R4 ;  /* 0x000000045fcc7220 */ /* 0x000fe20000410000 */
[----:B------:R-:W-:Y:S01]  /*6470*/  FFMA.FTZ R9, R222, R8, R209 ;  /* 0x00000008de097223 */ /* 0x000fe200000100d1 */
[----:B------:R-:W-:Y:S01]  /*6480*/  FFMA.FTZ R10, R88, R210, R193 ;  /* 0x000000d2580a7223 */ /* 0x000fe200000100c1 */
[----:B------:R-:W-:Y:S01]  /*6490*/  SHF.L.U32 R222, R47, 0x10, RZ ;  /* 0x000000102fde7819 */ /* 0x000fe200000006ff */
[----:B------:R-:W-:Y:S01]  /*64a0*/  FMUL.FTZ R221, R103, R8 ;  /* 0x0000000867dd7220 */ /* 0x000fe20000410000 */
[----:B------:R-:W-:Y:S01]  /*64b0*/  FFMA.FTZ R11, R191, R9, R232 ;  /* 0x00000009bf0b7223 */ /* 0x000fe200000100e8 */
[----:B------:R-:W-:Y:S01]  /*64c0*/  SHF.L.U32 R232, R41, 0x10, RZ ;  /* 0x0000001029e87819 */ /* 0x000fe200000006ff */
[----:B------:R-:W0:Y:S01]  /*64d0*/  SHFL.DOWN PT, R199, R10, 0x1, 0x1f ;  /* 0x08201f000ac77f89 */ /* 0x000e2200000e0000 */
[----:B------:R-:W-:Y:S01]  /*64e0*/  FMUL.FTZ R210, R93, R3 ;  /* 0x000000035dd27220 */ /* 0x000fe20000410000 */
[-C--:B------:R-:W-:Y:S01]  /*64f0*/  FFMA.FTZ R191, R220, R11.reuse, R205 ;  /* 0x0000000bdcbf7223 */ /* 0x080fe200000100cd */
[----:B------:R-:W-:Y:S01]  /*6500*/  FMUL.FTZ R213, R107, R11 ;  /* 0x0000000b6bd57220 */ /* 0x000fe20000410000 */
[----:B------:R-:W-:Y:S01]  /*6510*/  FADD.FTZ R145, R204, R145 ;  /* 0x00000091cc917221 */ /* 0x000fe20000010000 */
[----:B------:R-:W-:Y:S01]  /*6520*/  FADD.FTZ R146, R210, R146 ;  /* 0x00000092d2927221 */ /* 0x000fe20000010000 */
[----:B------:R-:W-:Y:S01]  /*6530*/  FFMA.FTZ R193, R218, R191, R203 ;  /* 0x000000bfdac17223 */ /* 0x000fe200000100cb */
[----:B------:R-:W-:Y:S01]  /*6540*/  SHF.L.U32 R203, R50, 0x10, RZ ;  /* 0x0000001032cb7819 */ /* 0x000fe200000006ff */
[----:B------:R-:W-:Y:S01]  /*6550*/  FADD.FTZ R142, R227, R142 ;  /* 0x0000008ee38e7221 */ /* 0x000fe20000010000 */
[----:B------:R-:W-:Y:S01]  /*6560*/  FADD.FTZ R138, R221, R138 ;  /* 0x0000008add8a7221 */ /* 0x000fe20000010000 */
[-C--:B------:R-:W-:Y:S01]  /*6570*/  FFMA.FTZ R195, R195, R193.reuse, R224 ;  /* 0x000000c1c3c37223 */ /* 0x080fe200000100e0 */
[----:B------:R-:W-:Y:S01]  /*6580*/  FMUL.FTZ R209, R111, R193 ;  /* 0x000000c16fd17220 */ /* 0x000fe20000410000 */
[----:B------:R-:W-:Y:S01]  /*6590*/  FFMA.FTZ R198, -R115, R203, R198 ;  /* 0x000000cb73c67223 */ /* 0x000fe200000101c6 */
[----:B------:R-:W-:Y:S01]  /*65a0*/  FADD.FTZ R134, R213, R134 ;  /* 0x00000086d5867221 */ /* 0x000fe20000010000 */
[----:B------:R-:W-:Y:S01]  /*65b0*/  FFMA.FTZ R186, R186, R195, R197 ;  /* 0x000000c3baba7223 */ /* 0x000fe200000100c5 */
[----:B------:R-:W-:-:S03]  /*65c0*/  FADD.FTZ R130, R209, R130 ;  /* 0x00000082d1827221 */ /* 0x000fc60000010000 */
[-C--:B------:R-:W-:Y:S01]  /*65d0*/  FFMA.FTZ R185, R185, R186.reuse, R214 ;  /* 0x000000bab9b97223 */ /* 0x080fe200000100d6 */
[----:B------:R-:W-:Y:S02]  /*65e0*/  IMAD.U32 R214, R51, 0x10000, RZ ;  /* 0x0001000033d67824 */ /* 0x000fe400078e00ff */
[----:B------:R-:W-:Y:S01]  /*65f0*/  FMUL.FTZ R205, R115, R186 ;  /* 0x000000ba73cd7220 */ /* 0x000fe20000410000 */
[----:B------:R-:W-:Y:S01]  /*6600*/  FFMA.FTZ R187, R178, R185, R187 ;  /* 0x000000b9b2bb7223 */ /* 0x000fe200000100bb */
[----:B------:R-:W-:Y:S02]  /*6610*/  IMAD.U32 R178, R181, 0x10000, RZ ;  /* 0x00010000b5b27824 */ /* 0x000fe400078e00ff */
[----:B0-----:R-:W-:Y:S01]  /*6620*/  @!P0 FADD.FTZ R10, R10, R199 ;  /* 0x000000c70a0a8221 */ /* 0x001fe20000010000 */
[----:B------:R-:W-:Y:S01]  /*6630*/  FFMA.FTZ R201, -R117, R214, R196 ;  /* 0x000000d675c97223 */ /* 0x000fe200000101c4 */
[-C--:B------:R-:W-:Y:S01]  /*6640*/  FFMA.FTZ R179, R179, R187.reuse, R184 ;  /* 0x000000bbb3b37223 */ /* 0x080fe200000100b8 */
[----:B------:R-:W-:Y:S01]  /*6650*/  FFMA.FTZ R217, -R120, R178, R217 ;  /* 0x000000b278d97223 */ /* 0x000fe200000101d9 */
[----:B------:R-:W-:Y:S01]  /*6660*/  SHF.L.U32 R184, R52, 0x10, RZ ;  /* 0x0000001034b87819 */ /* 0x000fe200000006ff */
[----:B------:R-:W-:Y:S01]  /*6670*/  FMUL.FTZ R199, R118, R187 ;  /* 0x000000bb76c77220 */ /* 0x000fe20000410000 */
[-C--:B------:R-:W-:Y:S01]  /*6680*/  FFMA.FTZ R183, R176, R179.reuse, R183 ;  /* 0x000000b3b0b77223 */ /* 0x080fe200000100b7 */
[----:B------:R-:W-:Y:S01]  /*6690*/  SHF.L.U32 R176, R53, 0x10, RZ ;  /* 0x0000001035b07819 */ /* 0x000fe200000006ff */
[----:B------:R-:W-:Y:S01]  /*66a0*/  FMUL.FTZ R197, R119, R179 ;  /* 0x000000b377c57220 */ /* 0x000fe20000410000 */
[----:B------:R-:W-:Y:S01]  /*66b0*/  FFMA.FTZ R189, -R118, R184, R189 ;  /* 0x000000b876bd7223 */ /* 0x000fe200000101bd */
[----:B------:R-:W-:Y:S01]  /*66c0*/  FMUL.FTZ R2, R120, R183 ;  /* 0x000000b778027220 */ /* 0x000fe20000410000 */
[----:B------:R-:W-:Y:S01]  /*66d0*/  FMUL.FTZ R196, R117, R185 ;  /* 0x000000b975c47220 */ /* 0x000fe20000410000 */
[----:B------:R-:W-:Y:S01]  /*66e0*/  FFMA.FTZ R216, -R119, R176, R216 ;  /* 0x000000b077d87223 */ /* 0x000fe200000101d8 */
[----:B------:R-:W0:Y:S01]  /*66f0*/  SHFL.DOWN PT, R237, R10, 0x2, 0x1f ;  /* 0x08401f000aed7f89 */ /* 0x000e2200000e0000 */
[----:B------:R-:W-:Y:S01]  /*6700*/  FFMA.FTZ R218, R2, R217, RZ ;  /* 0x000000d902da7223 */ /* 0x000fe200000100ff */
[----:B------:R-:W-:Y:S01]  /*6710*/  FADD.FTZ R126, R205, R126 ;  /* 0x0000007ecd7e7221 */ /* 0x000fe20000010000 */
[----:B------:R-:W-:Y:S01]  /*6720*/  FADD.FTZ R123, R196, R123 ;  /* 0x0000007bc47b7221 */ /* 0x000fe20000010000 */
[----:B------:R-:W-:Y:S01]  /*6730*/  FADD.FTZ R122, R199, R122 ;  /* 0x0000007ac77a7221 */ /* 0x000fe20000010000 */
[----:B------:R-:W-:Y:S01]  /*6740*/  FFMA.FTZ R220, R197, R216, R218 ;  /* 0x000000d8c5dc7223 */ /* 0x000fe200000100da */
[----:B------:R-:W-:Y:S01]  /*6750*/  SHF.L.U32 R218, R49, 0x10, RZ ;  /* 0x0000001031da7819 */ /* 0x000fe200000006ff */
[----:B------:R-:W-:Y:S01]  /*6760*/  FADD.FTZ R172, R197, R172 ;  /* 0x000000acc5ac7221 */ /* 0x000fe20000010000 */
[----:B------:R-:W-:Y:S01]  /*6770*/  FADD.FTZ R177, R2, R177 ;  /* 0x000000b102b17221 */ /* 0x000fe20000010000 */
[----:B------:R-:W-:Y:S01]  /*6780*/  FFMA.FTZ R207, R199, R189, R220 ;  /* 0x000000bdc7cf7223 */ /* 0x000fe200000100dc */
[----:B------:R-:W-:-:S03]  /*6790*/  IMAD.U32 R220, R48, 0x10000, RZ ;  /* 0x0001000030dc7824 */ /* 0x000fc600078e00ff */
[----:B------:R-:W-:Y:S01]  /*67a0*/  FFMA.FTZ R224, R196, R201, R207 ;  /* 0x000000c9c4e07223 */ /* 0x000fe200000100cf */
[C---:B------:R-:W-:Y:S01]  /*67b0*/  FFMA.FTZ R207, -R113.reuse, R218, R200 ;  /* 0x000000da71cf7223 */ /* 0x040fe200000101c8 */
[----:B------:R-:W-:Y:S01]  /*67c0*/  FMUL.FTZ R200, R113, R195 ;  /* 0x000000c371c87220 */ /* 0x000fe20000410000 */
[----:B------:R-:W-:Y:S01]  /*67d0*/  FFMA.FTZ R202, -R111, R220, R202 ;  /* 0x000000dc6fca7223 */ /* 0x000fe200000101ca */
[----:B------:R-:W-:Y:S01]  /*67e0*/  FFMA.FTZ R211, R205, R198, R224 ;  /* 0x000000c6cdd37223 */ /* 0x000fe200000100e0 */
[----:B------:R-:W-:Y:S01]  /*67f0*/  SHF.L.U32 R224, R46, 0x10, RZ ;  /* 0x000000102ee07819 */ /* 0x000fe200000006ff */
[C---:B------:R-:W-:Y:S02]  /*6800*/  FADD.FTZ R127, R200.reuse, R127 ;  /* 0x0000007fc87f7221 */ /* 0x040fe40000010000 */
[----:B------:R-:W-:Y:S01]  /*6810*/  FFMA.FTZ R228, R200, R207, R211 ;  /* 0x000000cfc8e47223 */ /* 0x000fe200000100d3 */
[C---:B------:R-:W-:Y:S01]  /*6820*/  FFMA.FTZ R211, -R109.reuse, R222, R192 ;  /* 0x000000de6dd37223 */ /* 0x040fe200000101c0 */
[----:B------:R-:W-:Y:S01]  /*6830*/  FMUL.FTZ R192, R109, R191 ;  /* 0x000000bf6dc07220 */ /* 0x000fe20000410000 */
[----:B------:R-:W-:Y:S01]  /*6840*/  FFMA.FTZ R194, -R107, R224, R194 ;  /* 0x000000e06bc27223 */ /* 0x000fe200000101c2 */
[----:B------:R-:W-:Y:S01]  /*6850*/  FFMA.FTZ R219, R209, R202, R228 ;  /* 0x000000cad1db7223 */ /* 0x000fe200000100e4 */
[----:B------:R-:W-:Y:S01]  /*6860*/  SHF.L.U32 R228, R43, 0x10, RZ ;  /* 0x000000102be47819 */ /* 0x000fe200000006ff */
[----:B0-----:R-:W-:Y:S01]  /*6870*/  @!P1 FADD.FTZ R10, R10, R237 ;  /* 0x000000ed0a0a9221 */ /* 0x001fe20000010000 */
[C---:B------:R-:W-:Y:S01]  /*6880*/  FADD.FTZ R131, R192.reuse, R131 ;  /* 0x00000083c0837221 */ /* 0x040fe20000010000 */
[----:B------:R-:W-:Y:S01]  /*6890*/  FFMA.FTZ R230, R192, R211, R219 ;  /* 0x000000d3c0e67223 */ /* 0x000fe200000100db */
[C---:B------:R-:W-:Y:S01]  /*68a0*/  FFMA.FTZ R219, -R105.reuse, R226, R190 ;  /* 0x000000e269db7223 */ /* 0x040fe200000101be */
[----:B------:R-:W-:Y:S01]  /*68b0*/  FMUL.FTZ R190, R105, R9 ;  /* 0x0000000969be7220 */ /* 0x000fe20000410000 */
[----:B------:R-:W0:Y:S01]  /*68c0*/  SHFL.DOWN PT, R237, R10, 0x4, 0x1f ;  /* 0x08801f000aed7f89 */ /* 0x000e2200000e0000 */
[----:B------:R-:W-:Y:S01]  /*68d0*/  FFMA.FTZ R223, R213, R194, R230 ;  /* 0x000000c2d5df7223 */ /* 0x000fe200000100e6 */
[----:B------:R-:W-:Y:S01]  /*68e0*/  FFMA.FTZ R230, -R103, R215, R188 ;  /* 0x000000d767e67223 */ /* 0x000fe200000101bc */
[----:B------:R-:W-:-:S02]  /*68f0*/  FADD.FTZ R135, R190, R135 ;  /* 0x00000087be877221 */ /* 0x000fc40000010000 */
[----:B------:R-:W-:Y:S01]  /*6900*/  FFMA.FTZ R188, R190, R219, R223 ;  /* 0x000000dbbebc7223 */ /* 0x000fe200000100df */
[C---:B------:R-:W-:Y:S01]  /*6910*/  FFMA.FTZ R223, -R101.reuse, R228, R208 ;  /* 0x000000e465df7223 */ /* 0x040fe200000101d0 */
[----:B------:R-:W-:Y:S02]  /*6920*/  FMUL.FTZ R208, R101, R7 ;  /* 0x0000000765d07220 */ /* 0x000fe40000410000 */
[----:B------:R-:W-:Y:S02]  /*6930*/  FFMA.FTZ R229, R221, R230, R188 ;  /* 0x000000e6dde57223 */ /* 0x000fe400000100bc */
[C---:B------:R-:W-:Y:S02]  /*6940*/  FADD.FTZ R139, R208.reuse, R139 ;  /* 0x0000008bd08b7221 */ /* 0x040fe40000010000 */
[----:B------:R-:W-:Y:S01]  /*6950*/  FFMA.FTZ R188, R208, R223, R229 ;  /* 0x000000dfd0bc7223 */ /* 0x000fe200000100e5 */
[C---:B------:R-:W-:Y:S01]  /*6960*/  FFMA.FTZ R229, -R97.reuse, R232, R206 ;  /* 0x000000e861e57223 */ /* 0x040fe200000101ce */
[----:B------:R-:W-:-:S02]  /*6970*/  FMUL.FTZ R206, R97, R5 ;  /* 0x0000000561ce7220 */ /* 0x000fc40000410000 */
[----:B------:R-:W-:Y:S02]  /*6980*/  FFMA.FTZ R233, R227, R212, R188 ;  /* 0x000000d4e3e97223 */ /* 0x000fe400000100bc */
[C---:B------:R-:W-:Y:S02]  /*6990*/  FADD.FTZ R143, R206.reuse, R143 ;  /* 0x0000008fce8f7221 */ /* 0x040fe40000010000 */
[----:B------:R-:W-:Y:S01]  /*69a0*/  FFMA.FTZ R233, R206, R229, R233 ;  /* 0x000000e5cee97223 */ /* 0x000fe200000100e9 */
[----:B0-----:R-:W-:-:S03]  /*69b0*/  @!P2 FADD.FTZ R10, R10, R237 ;  /* 0x000000ed0a0aa221 */ /* 0x001fc60000010000 */
[----:B------:R-:W-:-:S04]  /*69c0*/  FFMA.FTZ R233, R204, R234, R233 ;  /* 0x000000eacce97223 */ /* 0x000fc800000100e9 */
[----:B------:R-:W-:Y:S01]  /*69d0*/  FFMA.FTZ R188, R210, R235, R233 ;  /* 0x000000ebd2bc7223 */ /* 0x000fe200000100e9 */
[----:B------:R-:W-:Y:S01]  /*69e0*/  SHFL.DOWN PT, R237, R10, 0x8, 0x1f ;  /* 0x09001f000aed7f89 */ /* 0x000fe200000e0000 */
[----:B------:R-:W-:Y:S01]  /*69f0*/  FFMA.FTZ R235, R239, R3, R236 ;  /* 0x00000003efeb7223 */ /* 0x000fe200000100ec */
[C---:B------:R-:W-:Y:S01]  /*6a00*/  FMUL.FTZ R210, R174.reuse, R5 ;  /* 0x00000005aed27220 */ /* 0x040fe20000410000 */
[----:B------:R-:W-:Y:S01]  /*6a10*/  FMUL.FTZ R3, R174, R6 ;  /* 0x00000006ae037220 */ /* 0x000fe20000410000 */
[----:B------:R-:W0:Y:S01]  /*6a20*/  SHFL.DOWN PT, R233, R188, 0x1, 0x1f ;  /* 0x08201f00bce97f89 */ /* 0x000e2200000e0000 */
[----:B------:R-:W-:Y:S01]  /*6a30*/  FADD.FTZ R144, R235, R144 ;  /* 0x00000090eb907221 */ /* 0x000fe20000010000 */
[----:B------:R-:W-:Y:S01]  /*6a40*/  FMUL.FTZ R229, R229, R210 ;  /* 0x000000d2e5e57220 */ /* 0x000fe20000410000 */
[----:B------:R-:W-:Y:S01]  /*6a50*/  FMUL.FTZ R212, R212, R3 ;  /* 0x00000003d4d47220 */ /* 0x000fe20000410000 */
[----:B------:R-:W-:Y:S02]  /*6a60*/  FMUL.FTZ R3, R174, R8 ;  /* 0x00000008ae037220 */ /* 0x000fe40000410000 */
[----:B------:R-:W-:Y:S01]  /*6a70*/  FFMA.FTZ R229, R232, R5, R229 ;  /* 0x00000005e8e57223 */ /* 0x000fe200000100e5 */
[----:B------:R-:W-:Y:S01]  /*6a80*/  FFMA.FTZ R212, R225, R6, R212 ;  /* 0x00000006e1d47223 */ /* 0x000fe200000100d4 */
[----:B------:R-:W-:Y:S01]  /*6a90*/  FMUL.FTZ R230, R230, R3 ;  /* 0x00000003e6e67220 */ /* 0x000fe20000410000 */
[C---:B------:R-:W-:Y:S01]  /*6aa0*/  FMUL.FTZ R3, R174.reuse, R11 ;  /* 0x0000000bae037220 */ /* 0x040fe20000410000 */
[----:B------:R-:W-:Y:S01]  /*6ab0*/  FMUL.FTZ R6, R174, R185 ;  /* 0x000000b9ae067220 */ /* 0x000fe20000410000 */
[----:B------:R-:W-:Y:S01]  /*6ac0*/  FADD.FTZ R140, R229, R140 ;  /* 0x0000008ce58c7221 */ /* 0x000fe20000010000 */
[----:B------:R-:W-:Y:S01]  /*6ad0*/  FFMA.FTZ R230, R215, R8, R230 ;  /* 0x00000008d7e67223 */ /* 0x000fe200000100e6 */
        /* <DEDUP_REMOVED lines=8> */
[----:B------:R-:W-:Y:S01]  /*6b60*/  FADD.FTZ R133, R230, R133 ;  /* 0x00000085e6857221 */ /* 0x000fe20000010000 */
[----:B------:R-:W-:Y:S01]  /*6b70*/  FMUL.FTZ R3, R202, R3 ;  /* 0x00000003ca037220 */ /* 0x000fe20000410000 */
[----:B------:R-:W-:Y:S01]  /*6b80*/  FFMA.FTZ R184, R184, R187, R189 ;  /* 0x000000bbb8b87223 */ /* 0x000fe200000100bd */
[----:B0-----:R-:W-:Y:S01]  /*6b90*/  @!P0 FADD.FTZ R188, R188, R233 ;  /* 0x000000e9bcbc8221 */ /* 0x001fe20000010000 */
[----:B------:R-:W-:Y:S01]  /*6ba0*/  ISETP.GT.AND P0, PT, R80, 0x17, PT ;  /* 0x000000175000780c */ /* 0x000fe20003f04270 */
[----:B------:R-:W-:Y:S01]  /*6bb0*/  FFMA.FTZ R220, R220, R193, R3 ;  /* 0x000000c1dcdc7223 */ /* 0x000fe20000010003 */
[-C--:B------:R-:W-:Y:S01]  /*6bc0*/  FMUL.FTZ R3, R174, R186.reuse ;  /* 0x000000baae037220 */ /* 0x080fe20000410000 */
[----:B------:R-:W-:Y:S01]  /*6bd0*/  FADD.FTZ R129, R224, R129 ;  /* 0x00000081e0817221 */ /* 0x000fe20000010000 */
[----:B------:R-:W0:Y:S01]  /*6be0*/  SHFL.DOWN PT, R233, R188, 0x2, 0x1f ;  /* 0x08401f00bce97f89 */ /* 0x000e2200000e0000 */
[----:B------:R-:W-:Y:S01]  /*6bf0*/  FADD.FTZ R125, R220, R125 ;  /* 0x0000007ddc7d7221 */ /* 0x000fe20000010000 */
[----:B------:R-:W-:Y:S01]  /*6c00*/  FMUL.FTZ R198, R198, R3 ;  /* 0x00000003c6c67220 */ /* 0x000fe20000410000 */
[----:B------:R-:W-:Y:S01]  /*6c10*/  FMUL.FTZ R3, R174, R179 ;  /* 0x000000b3ae037220 */ /* 0x000fe20000410000 */
[----:B------:R-:W-:Y:S01]  /*6c20*/  FADD.FTZ R148, R201, R148 ;  /* 0x00000094c9947221 */ /* 0x000fe20000010000 */
[----:B------:R-:W-:Y:S01]  /*6c30*/  FADD.FTZ R147, R184, R147 ;  /* 0x00000093b8937221 */ /* 0x000fe20000010000 */
[----:B------:R-:W-:Y:S01]  /*6c40*/  FFMA.FTZ R198, R203, R186, R198 ;  /* 0x000000bacbc67223 */ /* 0x000fe200000100c6 */
[----:B------:R-:W-:-:S02]  /*6c50*/  FMUL.FTZ R3, R216, R3 ;  /* 0x00000003d8037220 */ /* 0x000fc40000410000 */
[----:B------:R-:W-:Y:S01]  /*6c60*/  @!P0 FADD.FTZ R10, R10, R237 ;  /* 0x000000ed0a0a8221 */ /* 0x000fe20000010000 */
[----:B------:R-:W-:Y:S01]  /*6c70*/  FADD.FTZ R121, R198, R121 ;  /* 0x00000079c6797221 */ /* 0x000fe20000010000 */
[----:B------:R-:W-:-:S04]  /*6c80*/  FFMA.FTZ R176, R176, R179, R3 ;  /* 0x000000b3b0b07223 */ /* 0x000fc80000010003 */
[----:B------:R-:W-:Y:S01]  /*6c90*/  FADD.FTZ R149, R176, R149 ;  /* 0x00000095b0957221 */ /* 0x000fe20000010000 */
[----:B0-----:R-:W-:Y:S01]  /*6ca0*/  @!P1 FADD.FTZ R188, R188, R233 ;  /* 0x000000e9bcbc9221 */ /* 0x001fe20000010000 */
[----:B------:R-:W-:Y:S01]  /*6cb0*/  ISETP.GT.AND P1, PT, R80, 0xf, PT ;  /* 0x0000000f5000780c */ /* 0x000fe20003f24270 */
[----:B------:R-:W0:Y:S04]  /*6cc0*/  SHFL.DOWN PT, R233, R10, 0x10, 0x1f ;  /* 0x0a001f000ae97f89 */ /* 0x000e2800000e0000 */
[----:B------:R-:W1:Y:S08]  /*6cd0*/  SHFL.DOWN PT, R237, R188, 0x4, 0x1f ;  /* 0x08801f00bced7f89 */ /* 0x000e7000000e0000 */
[----:B0-----:R-:W-:Y:S01]  /*6ce0*/  @!P1 FADD.FTZ R10, R10, R233 ;  /* 0x000000e90a0a9221 */ /* 0x001fe20000010000 */
[----:B------:R-:W-:Y:S01]  /*6cf0*/  FMUL.FTZ R233, R174, R4 ;  /* 0x00000004aee97220 */ /* 0x000fe20000410000 */
[----:B-1----:R-:W-:-:S03]  /*6d00*/  @!P2 FADD.FTZ R188, R188, R237 ;  /* 0x000000edbcbca221 */ /* 0x002fc60000010000 */
[----:B------:R-:W-:Y:S02]  /*6d10*/  FMUL.FTZ R234, R234, R233 ;  /* 0x000000e9eaea7220 */ /* 0x000fe40000410000 */
[----:B------:R-:W0:Y:S02]  /*6d20*/  SHFL.DOWN PT, R233, R188, 0x8, 0x1f ;  /* 0x09001f00bce97f89 */ /* 0x000e2400000e0000 */
[----:B------:R-:W-:Y:S01]  /*6d30*/  FFMA.FTZ R234, R231, R4, R234 ;  /* 0x00000004e7ea7223 */ /* 0x000fe200000100ea */
[----:B------:R-:W-:-:S03]  /*6d40*/  FMUL.FTZ R4, R174, R7 ;  /* 0x00000007ae047220 */ /* 0x000fc60000410000 */
[----:B------:R-:W-:Y:S01]  /*6d50*/  FADD.FTZ R141, R234, R141 ;  /* 0x0000008dea8d7221 */ /* 0x000fe20000010000 */
[----:B------:R-:W-:Y:S01]  /*6d60*/  FMUL.FTZ R223, R223, R4 ;  /* 0x00000004dfdf7220 */ /* 0x000fe20000410000 */
[----:B------:R-:W-:-:S03]  /*6d70*/  FMUL.FTZ R4, R174, R9 ;  /* 0x00000009ae047220 */ /* 0x000fc60000410000 */
[----:B------:R-:W-:Y:S01]  /*6d80*/  FFMA.FTZ R223, R228, R7, R223 ;  /* 0x00000007e4df7223 */ /* 0x000fe200000100df */
[----:B------:R-:W-:Y:S01]  /*6d90*/  FMUL.FTZ R219, R219, R4 ;  /* 0x00000004dbdb7220 */ /* 0x000fe20000410000 */
[----:B------:R-:W-:Y:S02]  /*6da0*/  FMUL.FTZ R4, R174, R191 ;  /* 0x000000bfae047220 */ /* 0x000fe40000410000 */
[----:B------:R-:W-:Y:S01]  /*6db0*/  FADD.FTZ R136, R223, R136 ;  /* 0x00000088df887221 */ /* 0x000fe20000010000 */
        /* <DEDUP_REMOVED lines=8> */
[----:B0-----:R-:W-:Y:S01]  /*6e40*/  @!P0 FADD.FTZ R188, R188, R233 ;  /* 0x000000e9bcbc8221 */ /* 0x001fe20000010000 */
[----:B------:R-:W-:Y:S01]  /*6e50*/  ISETP.NE.AND P0, PT, R80, RZ, PT ;  /* 0x000000ff5000720c */ /* 0x000fe20003f05270 */
[----:B------:R-:W-:Y:S01]  /*6e60*/  FFMA.FTZ R207, R218, R195, R207 ;  /* 0x000000c3dacf7223 */ /* 0x000fe200000100cf */
[----:B------:R-:W-:Y:S01]  /*6e70*/  FFMA.FTZ R217, R178, R183, R217 ;  /* 0x000000b7b2d97223 */ /* 0x000fe200000100d9 */
[----:B------:R-:W-:Y:S01]  /*6e80*/  FADD.FTZ R128, R211, R128 ;  /* 0x00000080d3807221 */ /* 0x000fe20000010000 */
[----:B------:R-:W0:Y:S01]  /*6e90*/  SHFL.DOWN PT, R5, R188, 0x10, 0x1f ;  /* 0x0a001f00bc057f89 */ /* 0x000e2200000e0000 */
[----:B------:R-:W-:Y:S01]  /*6ea0*/  FADD.FTZ R124, R207, R124 ;  /* 0x0000007ccf7c7221 */ /* 0x000fe20000010000 */
[----:B------:R-:W-:Y:S01]  /*6eb0*/  FADD.FTZ R150, R217, R150 ;  /* 0x00000096d9967221 */ /* 0x000fe20000010000 */
[----:B0-----:R-:W-:Y:S01]  /*6ec0*/  @!P1 FADD.FTZ R188, R188, R5 ;  /* 0x00000005bcbc9221 */ /* 0x001fe20000010000 */
[----:B------:R-:W-:-:S03]  /*6ed0*/  MOV R5, R10 ;  /* 0x0000000a00057202 */ /* 0x000fc60000000f00 */
[----:B------:R-:W-:-:S05]  /*6ee0*/  IMAD.MOV.U32 R4, RZ, RZ, R188 ;  /* 0x000000ffff047224 */ /* 0x000fca00078e00bc */
[----:B------:R0:W-:Y:S01]  /*6ef0*/  @!P0 STS.64 [R72+0x858], R4 ;  /* 0x0008580448008388 */ /* 0x0001e20000000a00 */
[----:B------:R-:W-:Y:S06]  /*6f00*/  BAR.SYNC.DEFER_BLOCKING 0x0 ;  /* 0x0000000000007b1d */ /* 0x000fec0000010000 */
[----:B------:R-:W-:Y:S05]  /*6f10*/  @P3 BRA `(.L_x_3490) ;  /* 0x00000000003c3947 */ /* 0x000fea0003800000 */
[----:B------:R-:W1:Y:S01]  /*6f20*/  S2UR UR6, SR_CgaCtaId ;  /* 0x00000000000679c3 */ /* 0x000e620000008800 */
[----:B------:R-:W-:Y:S01]  /*6f30*/  UMOV UR5, 0x400 ;  /* 0x0000040000057882 */ /* 0x000fe20000000000 */
[----:B------:R-:W-:Y:S01]  /*6f40*/  ISETP.NE.AND P0, PT, R71, UR7, PT ;  /* 0x0000000747007c0c */ /* 0x000fe2000bf05270 */
[----:B-1----:R-:W-:-:S06]  /*6f50*/  ULEA UR5, UR6, UR5, 0x18 ;  /* 0x0000000506057291 */ /* 0x002fcc000f8ec03f */
[----:B------:R-:W-:-:S04]  /*6f60*/  MOV R36, UR5 ;  /* 0x0000000500247c02 */ /* 0x000fc80008000f00 */
        /* <DEDUP_REMOVED lines=10> */
.L_x_3490:
[----:B------:R-:W-:Y:S05]  /*7010*/  BSYNC B0 ;  /* 0x0000000000007941 */ /* 0x000fea0003800000 */
.L_x_3489:
[----:B------:R-:W-:-:S05]  /*7020*/  VIADD R169, R169, 0x1 ;  /* 0x00000001a9a97836 */ /* 0x000fca0000000000 */
[----:B------:R-:W-:-:S13]  /*7030*/  ISETP.GE.AND P0, PT, R169, UR18, PT ;  /* 0x00000012a9007c0c */ /* 0x000fda000bf06270 */
[----:B------:R-:W-:Y:S05]  /*7040*/  @!P0 BRA `(.L_x_3491) ;  /* 0xffffffdc00c88947 */ /* 0x000fea000383ffff */
.L_x_3479:
[----:B------:R-:W-:Y:S01]  /*7050*/  BAR.SYNC.DEFER_BLOCKING 0x0 ;  /* 0x0000000000007b1d */ /* 0x000fe20000010000 */
[----:B------:R-:W-:Y:S02]  /*7060*/  F2FP.BF16.F32.PACK_AB R172, R172, R177 ;  /* 0x000000b1acac723e */ /* 0x000fe400000010ff */
[----:B------:R-:W-:Y:S02]  /*7070*/  F2FP.BF16.F32.PACK_AB R122, R123, R122 ;  /* 0x0000007a7b7a723e */ /* 0x000fe400000010ff */
[----:B------:R-:W-:-:S03]  /*7080*/  F2FP.BF16.F32.PACK_AB R126, R127, R126 ;  /* 0x0000007e7f7e723e */ /* 0x000fc600000010ff */
[----:B------:R-:W2:Y:S01]  /*7090*/  S2UR UR6, SR_CgaCtaId ;  /* 0x00000000000679c3 */ /* 0x000ea20000008800 */
[----:B------:R-:W-:Y:S01]  /*70a0*/  PRMT R27, R172, 0x7632, R27 ;  /* 0x00007632ac1b7816 */ /* 0x000fe2000000001b */
[----:B------:R-:W-:Y:S01]  /*70b0*/  UMOV UR5, 0x400 ;  /* 0x0000040000057882 */ /* 0x000fe20000000000 */
[----:B------:R-:W-:Y:S01]  /*70c0*/  PRMT R0, R122, 0x7632, R0 ;  /* 0x000076327a007816 */ /* 0x000fe20000000000 */
[----:B------:R-:W-:Y:S01]  /*70d0*/  ULDC UR7, c[0x0][0x218] ;  /* 0x0000860000077ab9 */ /* 0x000fe20000000800 */
[----:B------:R-:W-:Y:S01]  /*70e0*/  PRMT R2, R126, 0x7632, R2 ;  /* 0x000076327e027816 */ /* 0x000fe20000000002 */
[----:B------:R-:W-:Y:S01]  /*70f0*/  BSSY B0, `(.L_x_3492) ;  /* 0x0000046000007945 */ /* 0x000fe20003800000 */
[----:B------:R-:W-:Y:S01]  /*7100*/  ISETP.NE.AND P6, PT, R85, RZ, PT ;  /* 0x000000ff5500720c */ /* 0x000fe20003fc5270 */
[----:B------:R-:W3:Y:S01]  /*7110*/  LDC.64 R6, c[0x0][0x388] ;  /* 0x0000e200ff067b82 */ /* 0x000ee20000000a00 */
[----:B------:R-:W-:Y:S02]  /*7120*/  F2FP.BF16.F32.PACK_AB R130, R131, R130 ;  /* 0x000000828382723e */ /* 0x000fe400000010ff */
[----:B------:R-:W-:-:S02]  /*7130*/  F2FP.BF16.F32.PACK_AB R134, R135, R134 ;  /* 0x000000868786723e */ /* 0x000fc400000010ff */
[----:B------:R-:W-:Y:S02]  /*7140*/  F2FP.BF16.F32.PACK_AB R138, R139, R138 ;  /* 0x0000008a8b8a723e */ /* 0x000fe400000010ff */
[----:B------:R-:W-:Y:S02]  /*7150*/  F2FP.BF16.F32.PACK_AB R142, R143, R142 ;  /* 0x0000008e8f8e723e */ /* 0x000fe400000010ff */
[----:B------:R-:W-:Y:S01]  /*7160*/  F2FP.BF16.F32.PACK_AB R145, R146, R145 ;  /* 0x000000919291723e */ /* 0x000fe200000010ff */
[----:B------:R4:W-:Y:S01]  /*7170*/  STS.U16 [R54+0x2], R27 ;  /* 0x0000021b36007388 */ /* 0x0009e20000000400 */
[----:B------:R-:W-:Y:S02]  /*7180*/  PRMT R3, R134, 0x7632, R3 ;  /* 0x0000763286037816 */ /* 0x000fe40000000003 */
[----:B01----:R-:W-:Y:S01]  /*7190*/  PRMT R4, R145, 0x7632, R4 ;  /* 0x0000763291047816 */ /* 0x003fe20000000004 */
[----:B------:R0:W-:Y:S01]  /*71a0*/  STS.U16 [R54+0x6], R0 ;  /* 0x0000060036007388 */ /* 0x0001e20000000400 */
[----:B------:R-:W-:Y:S01]  /*71b0*/  IADD3 R28, -R14, UR7, RZ ;  /* 0x000000070e1c7c10 */ /* 0x000fe2000fffe1ff */
[----:B--2---:R-:W-:-:S02]  /*71c0*/  ULEA UR5, UR6, UR5, 0x18 ;  /* 0x0000000506057291 */ /* 0x004fc4000f8ec03f */
[----:B------:R1:W-:Y:S01]  /*71d0*/  STS.U16 [R54+0xa], R2 ;  /* 0x00000a0236007388 */ /* 0x0003e20000000400 */
[----:B----4-:R-:W-:-:S03]  /*71e0*/  PRMT R27, R130, 0x7632, R27 ;  /* 0x00007632821b7816 */ /* 0x010fc6000000001b */
[----:B------:R-:W-:Y:S01]  /*71f0*/  STS.U16 [R54], R172 ;  /* 0x000000ac36007388 */ /* 0x000fe20000000400 */
[----:B0-----:R-:W-:-:S03]  /*7200*/  PRMT R0, R138, 0x7632, R0 ;  /* 0x000076328a007816 */ /* 0x001fc60000000000 */
[----:B------:R-:W-:Y:S01]  /*7210*/  STS.U16 [R54+0x4], R122 ;  /* 0x0000047a36007388 */ /* 0x000fe20000000400 */
[----:B-1----:R-:W-:-:S03]  /*7220*/  PRMT R2, R142, 0x7632, R2 ;  /* 0x000076328e027816 */ /* 0x002fc60000000002 */
        /* <DEDUP_REMOVED lines=9> */
[----:B---3--:R-:W-:-:S03]  /*72c0*/  IMAD R0, R6, UR17, RZ ;  /* 0x0000001106007c24 */ /* 0x008fc6000f8e02ff */
[----:B------:R-:W-:Y:S01]  /*72d0*/  STS.U16 [R54+0x1c], R145 ;  /* 0x00001c9136007388 */ /* 0x000fe20000000400 */
[----:B------:R-:W-:-:S03]  /*72e0*/  IMAD R7, R7, UR16, R0 ;  /* 0x0000001007077c24 */ /* 0x000fc6000f8e0200 */
[----:B------:R-:W-:Y:S01]  /*72f0*/  STS.U16 [R54+0x1e], R4 ;  /* 0x00001e0436007388 */ /* 0x000fe20000000400 */
[----:B------:R-:W-:-:S03]  /*7300*/  NOP ;  /* 0x0000000000007918 */ /* 0x000fc60000000000 */
[----:B------:R-:W-:Y:S01]  /*7310*/  LDS.U16 R9, [R70] ;  /* 0x0000000046097984 */ /* 0x000fe20000000400 */
[----:B0-----:R-:W-:-:S03]  /*7320*/  IMAD.WIDE.U32 R2, R6, UR16, RZ ;  /* 0x0000001006027c25 */ /* 0x001fc6000f8e00ff */
[----:B------:R-:W-:Y:S02]  /*7330*/  LDS.U16 R11, [R69+0x40] ;  /* 0x00004000450b7984 */ /* 0x000fe40000000400 */
[----:B------:R-:W-:Y:S02]  /*7340*/  IADD3 R53, R3, R7, RZ ;  /* 0x0000000703357210 */ /* 0x000fe40007ffe0ff */
        /* <DEDUP_REMOVED lines=19> */
[----:B------:R-:W-:Y:S01]  /*7480*/  MOV R4, R12 ;  /* 0x0000000c00047202 */ /* 0x000fe20000000f00 */
[----:B------:R-:W-:Y:S01]  /*7490*/  IMAD.MOV.U32 R5, RZ, RZ, R13 ;  /* 0x000000ffff057224 */ /* 0x000fe200078e000d */
[----:B------:R-:W-:Y:S02]  /*74a0*/  ULDC.64 UR6, c[0x0][0x390] ;  /* 0x0000e40000067ab9 */ /* 0x000fe40000000a00 */
[----:B------:R-:W-:Y:S02]  /*74b0*/  IMAD R0, R86, UR6, RZ ;  /* 0x0000000656007c24 */ /* 0x000fe4000f8e02ff */
[----:B------:R-:W-:-:S05]  /*74c0*/  IMAD.WIDE.U32 R4, R6, UR16, R4 ;  /* 0x0000001006047c25 */ /* 0x000fca000f8e0004 */
[----:B------:R-:W-:Y:S01]  /*74d0*/  IADD3 R5, R7, R5, RZ ;  /* 0x0000000507057210 */ /* 0x000fe20007ffe0ff */
[C---:B------:R-:W-:Y:S02]  /*74e0*/  IMAD R7, R91.reuse, UR7, R0 ;  /* 0x000000075b077c24 */ /* 0x040fe4000f8e0200 */
[----:B------:R-:W-:Y:S01]  /*74f0*/  IMAD.WIDE.U32 R4, R91, UR6, R4 ;  /* 0x000000065b047c25 */ /* 0x000fe2000f8e0004 */
[----:B------:R-:W-:-:S04]  /*7500*/  ULDC.64 UR6, c[0x0][0x3e0] ;  /* 0x0000f80000067ab9 */ /* 0x000fc80000000a00 */
[----:B------:R-:W-:Y:S02]  /*7510*/  IADD3 R5, R5, R7, RZ ;  /* 0x0000000705057210 */ /* 0x000fe40007ffe0ff */
[----:B------:R-:W-:-:S04]  /*7520*/  LEA R6, P0, R4, UR6, 0x1 ;  /* 0x0000000604067c11 */ /* 0x000fc8000f8008ff */
[----:B------:R-:W-:-:S05]  /*7530*/  LEA.HI.X R7, R4, UR7, R5, 0x1, P0 ;  /* 0x0000000704077c11 */ /* 0x000fca00080f0c05 */
[----:B------:R0:W-:Y:S04]  /*7540*/  STG.E.U16 desc[UR14][R6.64], R9 ;  /* 0x0000000906007986 */ /* 0x0001e8000c10150e */
.L_x_3493:
[----:B------:R-:W-:Y:S05]  /*7550*/  BSYNC B0 ;  /* 0x0000000000007941 */ /* 0x000fea0003800000 */
.L_x_3492:
[----:B------:R-:W-:Y:S01]  /*7560*/  IMAD.MOV.U32 R3, RZ, RZ, R53 ;  /* 0x000000ffff037224 */ /* 0x000fe200078e0035 */
[----:B------:R-:W-:Y:S01]  /*7570*/  ULDC.64 UR6, c[0x0][0x390] ;  /* 0x0000e40000067ab9 */ /* 0x000fe20000000a00 */
[----:B------:R-:W-:Y:S01]  /*7580*/  LOP3.LUT R30, R74, 0x20, RZ, 0xfc, !PT ;  /* 0x000000204a1e7812 */ /* 0x000fe200078efcff */
[----:B------:R-:W-:Y:S01]  /*7590*/  IMAD R0, R86, UR6, RZ ;  /* 0x0000000656007c24 */ /* 0x000fe2000f8e02ff */
[C---:B------:R-:W-:Y:S01]  /*75a0*/  LOP3.LUT R32, R74.reuse, 0x40, RZ, 0xfc, !PT ;  /* 0x000000404a207812 */ /* 0x040fe200078efcff */
[----:B------:R-:W-:Y:S01]  /*75b0*/  IMAD.WIDE.U32 R2, R91, UR6, R2 ;  /* 0x000000065b027c25 */ /* 0x000fe2000f8e0002 */
[----:B------:R-:W-:-:S03]  /*75c0*/  LOP3.LUT R34, R74, 0x60, RZ, 0xfc, !PT ;  /* 0x000000604a227812 */ /* 0x000fc600078efcff */
[----:B------:R-:W-:Y:S01]  /*75d0*/  FADD.FTZ R82, R150, R82 ;  /* 0x0000005296527221 */ /* 0x000fe20000010000 */
[----:B------:R-:W-:Y:S01]  /*75e0*/  LOP3.LUT R36, R74, 0x80, RZ, 0xfc, !PT ;  /* 0x000000804a247812 */ /* 0x000fe200078efcff */
[----:B------:R-:W-:Y:S01]  /*75f0*/  IMAD R4, R91, UR7, R0 ;  /* 0x000000075b047c24 */ /* 0x000fe2000f8e0200 */
[----:B------:R-:W-:Y:S01]  /*7600*/  ULDC.64 UR6, c[0x0][0x3e0] ;  /* 0x0000f80000067ab9 */ /* 0x000fe20000000a00 */
[----:B------:R-:W-:Y:S01]  /*7610*/  IADD3 R0, P1, R38, R2, RZ ;  /* 0x0000000226007210 */ /* 0x000fe20007f3e0ff */
[----:B------:R-:W-:Y:S01]  /*7620*/  FADD.FTZ R82, R82, R149 ;  /* 0x0000009552527221 */ /* 0x000fe20000010000 */
[C---:B------:R-:W-:Y:S01]  /*7630*/  LEA R5, P0, R74.reuse, UR6, 0x1 ;  /* 0x000000064a057c11 */ /* 0x040fe2000f8008ff */
[----:B------:R-:W-:Y:S01]  /*7640*/  BSSY B0, `(.L_x_3494) ;  /* 0x00000b7000007945 */ /* 0x000fe20003800000 */
[----:B------:R-:W-:Y:S02]  /*7650*/  IADD3.X R3, R37, R4, R3, P1, !PT ;  /* 0x0000000425037210 */ /* 0x000fe40000ffe403 */
[----:B------:R-:W-:-:S02]  /*7660*/  LEA.HI.X R4, R74, UR7, R73, 0x1, P0 ;  /* 0x000000074a047c11 */ /* 0x000fc400080f0c49 */
[-C--:B------:R-:W-:Y:S02]  /*7670*/  ISETP.GE.AND P0, PT, R30, R51.reuse, PT ;  /* 0x000000331e00720c */ /* 0x080fe40003f06270 */
[-C--:B------:R-:W-:Y:S02]  /*7680*/  ISETP.GE.AND P1, PT, R32, R51.reuse, PT ;  /* 0x000000332000720c */ /* 0x080fe40003f26270 */
[----:B------:R-:W-:Y:S02]  /*7690*/  ISETP.GE.AND P2, PT, R34, R51, PT ;  /* 0x000000332200720c */ /* 0x000fe40003f46270 */
[----:B------:R-:W-:Y:S02]  /*76a0*/  LEA R2, P3, R0, R5, 0x1 ;  /* 0x0000000500027211 */ /* 0x000fe400078608ff */
[----:B------:R-:W-:Y:S02]  /*76b0*/  LOP3.LUT R40, R74, 0xa0, RZ, 0xfc, !PT ;  /* 0x000000a04a287812 */ /* 0x000fe400078efcff */
[----:B------:R-:W-:-:S02]  /*76c0*/  LEA.HI.X R3, R0, R4, R3, 0x1, P3 ;  /* 0x0000000400037211 */ /* 0x000fc400018f0c03 */
[C---:B------:R-:W-:Y:S02]  /*76d0*/  LOP3.LUT R42, R74.reuse, 0xc0, RZ, 0xfc, !PT ;  /* 0x000000c04a2a7812 */ /* 0x040fe400078efcff */
[C---:B------:R-:W-:Y:S01]  /*76e0*/  LOP3.LUT R44, R74.reuse, 0xe0, RZ, 0xfc, !PT ;  /* 0x000000e04a2c7812 */ /* 0x040fe200078efcff */
[----:B------:R-:W-:Y:S01]  /*76f0*/  @!P0 STG.E.U16 desc[UR14][R2.64+-0x7c0], R11 ;  /* 0xfff8400b02008986 */ /* 0x000fe2000c10150e */
[C---:B------:R-:W-:Y:S02]  /*7700*/  LOP3.LUT R46, R74.reuse, 0x100, RZ, 0xfc, !PT ;  /* 0x000001004a2e7812 */ /* 0x040fe400078efcff */
[----:B------:R-:W-:Y:S01]  /*7710*/  LOP3.LUT R48, R74, 0x120, RZ, 0xfc, !PT ;  /* 0x000001204a307812 */ /* 0x000fe200078efcff */
[----:B------:R-:W-:Y:S01]  /*7720*/  @!P1 STG.E.U16 desc[UR14][R2.64+-0x780], R15 ;  /* 0xfff8800f02009986 */ /* 0x000fe2000c10150e */
[-C--:B------:R-:W-:Y:S02]  /*7730*/  ISETP.GE.AND P0, PT, R36, R51.reuse, PT ;  /* 0x000000332400720c */ /* 0x080fe40003f06270 */
[-C--:B------:R-:W-:Y:S01]  /*7740*/  ISETP.GE.AND P1, PT, R40, R51.reuse, PT ;  /* 0x000000332800720c */ /* 0x080fe20003f26270 */
[----:B------:R1:W-:Y:S01]  /*7750*/  @!P2 STG.E.U16 desc[UR14][R2.64+-0x740], R23 ;  /* 0xfff8c0170200a986 */ /* 0x0003e2000c10150e */
[----:B------:R-:W-:-:S02]  /*7760*/  ISETP.GE.AND P2, PT, R42, R51, PT ;  /* 0x000000332a00720c */ /* 0x000fc40003f46270 */
[-C--:B------:R-:W-:Y:S02]  /*7770*/  ISETP.GE.AND P3, PT, R44, R51.reuse, PT ;  /* 0x000000332c00720c */ /* 0x080fe40003f66270 */
        /* <DEDUP_REMOVED lines=20> */
[----:B------:R-:W-:Y:S01]  /*78c0*/  LOP3.LUT R5, R77, 0xfffffe00, RZ, 0xc0, !PT ;  /* 0xfffffe004d057812 */ /* 0x000fe200078ec0ff */
[----:B------:R-:W-:Y:S01]  /*78d0*/  @!P0 STG.E.U16 desc[UR14][R2.64+-0x580], R39 ;  /* 0xfffa802702008986 */ /* 0x000fe2000c10150e */
[----:B------:R-:W-:Y:S02]  /*78e0*/  F2FP.BF16.F32.PACK_AB R149, R149, R150 ;  /* 0x000000969595723e */ /* 0x000fe400000010ff */
[----:B------:R-:W-:Y:S01]  /*78f0*/  LEA R96, R80, R5, 0x4 ;  /* 0x0000000550607211 */ /* 0x000fe200078e20ff */
[----:B------:R-:W-:Y:S03]  /*7900*/  @!P1 STG.E.U16 desc[UR14][R2.64+-0x540], R41 ;  /* 0xfffac02902009986 */ /* 0x000fe6000c10150e */
[C---:B------:R-:W-:Y:S01]  /*7910*/  IADD3 R0, R96.reuse, 0x1, RZ ;  /* 0x0000000160007810 */ /* 0x040fe20007ffe0ff */
[----:B------:R-:W-:Y:S01]  /*7920*/  @!P2 STG.E.U16 desc[UR14][R2.64+-0x500], R43 ;  /* 0xfffb002b0200a986 */ /* 0x000fe2000c10150e */
[C---:B------:R-:W-:Y:S01]  /*7930*/  VIADD R5, R96.reuse, 0x2 ;  /* 0x0000000260057836 */ /* 0x040fe20000000000 */
[C---:B0-----:R-:W-:Y:S01]  /*7940*/  IADD3 R7, R96.reuse, 0x3, RZ ;  /* 0x0000000360077810 */ /* 0x041fe20007ffe0ff */
[----:B------:R-:W-:Y:S01]  /*7950*/  VIADD R9, R96, 0x5 ;  /* 0x0000000560097836 */ /* 0x000fe20000000000 */
[----:B------:R-:W-:Y:S01]  /*7960*/  @!P3 STG.E.U16 desc[UR14][R2.64+-0x4c0], R45 ;  /* 0xfffb402d0200b986 */ /* 0x000fe2000c10150e */
[-C--:B------:R-:W-:Y:S01]  /*7970*/  LEA.HI.SX32 R4, R0, R96.reuse, 0x1b ;  /* 0x0000006000047211 */ /* 0x080fe200078fdaff */
[----:B------:R-:W-:Y:S01]  /*7980*/  VIADD R14, R96, 0x8 ;  /* 0x00000008600e7836 */ /* 0x000fe20000000000 */
[-C--:B------:R-:W-:Y:S01]  /*7990*/  LEA.HI.SX32 R6, R5, R96.reuse, 0x1b ;  /* 0x0000006005067211 */ /* 0x080fe200078fdaff */
[----:B------:R-:W-:Y:S01]  /*79a0*/  @!P4 STG.E.U16 desc[UR14][R2.64+-0x480], R47 ;  /* 0xfffb802f0200c986 */ /* 0x000fe2000c10150e */
[----:B------:R-:W-:Y:S01]  /*79b0*/  FADD.FTZ R5, R82, R147 ;  /* 0x0000009352057221 */ /* 0x000fe20000010000 */
[C---:B------:R-:W-:Y:S01]  /*79c0*/  IADD3 R8, R96.reuse, 0x4, RZ ;  /* 0x0000000460087810 */ /* 0x040fe20007ffe0ff */
[C---:B-1----:R-:W-:Y:S01]  /*79d0*/  VIADD R23, R96.reuse, 0xb ;  /* 0x0000000b60177836 */ /* 0x042fe20000000000 */
[----:B------:R0:W-:Y:S01]  /*79e0*/  @!P5 STG.E.U16 desc[UR14][R2.64+-0x440], R49 ;  /* 0xfffbc0310200d986 */ /* 0x0001e2000c10150e */
[----:B------:R-:W-:Y:S01]  /*79f0*/  FADD.FTZ R0, R5, R148 ;  /* 0x0000009405007221 */ /* 0x000fe20000010000 */
[C---:B------:R-:W-:Y:S01]  /*7a00*/  IADD3 R10, R96.reuse, 0x6, RZ ;  /* 0x00000006600a7810 */ /* 0x040fe20007ffe0ff */
[----:B------:R-:W-:Y:S01]  /*7a10*/  VIADD R26, R96, 0xe ;  /* 0x0000000e601a7836 */ /* 0x000fe20000000000 */
[----:B------:R-:W-:Y:S01]  /*7a20*/  BAR.SYNC.DEFER_BLOCKING 0x0 ;  /* 0x0000000000007b1d */ /* 0x000fe20000010000 */
[----:B------:R-:W-:-:S02]  /*7a30*/  LEA.HI.SX32 R7, R7, R96, 0x1b ;  /* 0x0000006007077211 */ /* 0x000fc400078fdaff */
[----:B------:R-:W-:Y:S02]  /*7a40*/  F2FP.BF16.F32.PACK_AB R147, R148, R147 ;  /* 0x000000939493723e */ /* 0x000fe400000010ff */
[-C--:B------:R-:W-:Y:S02]  /*7a50*/  LEA.HI.SX32 R8, R8, R96.reuse, 0x1b ;  /* 0x0000006008087211 */ /* 0x080fe400078fdaff */
[----:B------:R-:W-:Y:S01]  /*7a60*/  LEA.HI.SX32 R9, R9, R96, 0x1b ;  /* 0x0000006009097211 */ /* 0x000fe200078fdaff */
[----:B0-----:R-:W-:Y:S01]  /*7a70*/  FADD.FTZ R3, R0, R121 ;  /* 0x0000007900037221 */ /* 0x001fe20000010000 */
[----:B------:R-:W-:Y:S02]  /*7a80*/  PRMT R5, R149, 0x7632, R5 ;  /* 0x0000763295057816 */ /* 0x000fe40000000005 */
[----:B------:R-:W-:Y:S02]  /*7a90*/  LEA R4, R4, UR5, 0x1 ;  /* 0x0000000504047c11 */ /* 0x000fe4000f8e08ff */
[----:B------:R-:W-:Y:S01]  /*7aa0*/  F2FP.BF16.F32.PACK_AB R121, R124, R121 ;  /* 0x000000797c79723e */ /* 0x000fe200000010ff */
[----:B------:R-:W-:Y:S01]  /*7ab0*/  FADD.FTZ R124, R3, R124 ;  /* 0x0000007c037c7221 */ /* 0x000fe20000010000 */
[----:B------:R-:W-:-:S02]  /*7ac0*/  IADD3 R11, R96, 0x7, RZ ;  /* 0x00000007600b7810 */ /* 0x000fc40007ffe0ff */
[----:B------:R-:W-:Y:S02]  /*7ad0*/  LEA.HI.SX32 R10, R10, R96, 0x1b ;  /* 0x000000600a0a7211 */ /* 0x000fe400078fdaff */
[----:B------:R-:W-:Y:S02]  /*7ae0*/  LEA R6, R6, UR5, 0x1 ;  /* 0x0000000506067c11 */ /* 0x000fe4000f8e08ff */
[----:B------:R-:W-:Y:S02]  /*7af0*/  PRMT R29, R147, 0x7632, R29 ;  /* 0x00007632931d7816 */ /* 0x000fe4000000001d */
[----:B------:R-:W-:Y:S01]  /*7b00*/  LEA R7, R7, UR5, 0x1 ;  /* 0x0000000507077c11 */ /* 0x000fe2000f8e08ff */
[----:B------:R-:W-:Y:S01]  /*7b10*/  STS.U16 [R54], R149 ;  /* 0x0000009536007388 */ /* 0x000fe20000000400 */
[----:B------:R-:W-:Y:S02]  /*7b20*/  IADD3 R15, R96, 0x9, RZ ;  /* 0x00000009600f7810 */ /* 0x000fe40007ffe0ff */
[----:B------:R-:W-:Y:S01]  /*7b30*/  LEA R8, R8, UR5, 0x1 ;  /* 0x0000000508087c11 */ /* 0x000fe2000f8e08ff */
[----:B------:R0:W-:Y:S01]  /*7b40*/  STS.U16 [R4+0x2], R5 ;  /* 0x0000020504007388 */ /* 0x0001e20000000400 */
[----:B------:R-:W-:-:S02]  /*7b50*/  IADD3 R22, R96, 0xa, RZ ;  /* 0x0000000a60167810 */ /* 0x000fc40007ffe0ff */
[----:B------:R-:W-:Y:S01]  /*7b60*/  PRMT R31, R121, 0x7632, R31 ;  /* 0x00007632791f7816 */ /* 0x000fe2000000001f */
[----:B------:R1:W-:Y:S01]  /*7b70*/  STS.U16 [R6+0x4], R147 ;  /* 0x0000049306007388 */ /* 0x0003e20000000400 */
[----:B------:R-:W-:Y:S02]  /*7b80*/  LEA R9, R9, UR5, 0x1 ;  /* 0x0000000509097c11 */ /* 0x000fe4000f8e08ff */
[-C--:B------:R-:W-:Y:S01]  /*7b90*/  LEA.HI.SX32 R11, R11, R96.reuse, 0x1b ;  /* 0x000000600b0b7211 */ /* 0x080fe200078fdaff */
[----:B------:R-:W-:Y:S01]  /*7ba0*/  STS.U16 [R7+0x6], R29 ;  /* 0x0000061d07007388 */ /* 0x000fe20000000400 */
[----:B------:R-:W-:Y:S01]  /*7bb0*/  F2FP.BF16.F32.PACK_AB R0, R128, R125 ;  /* 0x0000007d8000723e */ /* 0x000fe200000010ff */
[----:B------:R-:W-:Y:S01]  /*7bc0*/  FADD.FTZ R125, R124, R125 ;  /* 0x0000007d7c7d7221 */ /* 0x000fe20000010000 */
[----:B------:R-:W-:Y:S01]  /*7bd0*/  LEA R10, R10, UR5, 0x1 ;  /* 0x000000050a0a7c11 */ /* 0x000fe2000f8e08ff */
[----:B------:R-:W-:Y:S01]  /*7be0*/  STS.U16 [R8+0x8], R121 ;  /* 0x0000087908007388 */ /* 0x000fe20000000400 */
[----:B------:R-:W-:Y:S01]  /*7bf0*/  IADD3 R24, R96, 0xc, RZ ;  /* 0x0000000c60187810 */ /* 0x000fe20007ffe0ff */
[----:B------:R-:W-:Y:S01]  /*7c00*/  FADD.FTZ R128, R125, R128 ;  /* 0x000000807d807221 */ /* 0x000fe20000010000 */
[-C--:B------:R-:W-:Y:S01]  /*7c10*/  LEA.HI.SX32 R14, R14, R96.reuse, 0x1b ;  /* 0x000000600e0e7211 */ /* 0x080fe200078fdaff */
[----:B------:R-:W-:Y:S01]  /*7c20*/  STS.U16 [R9+0xa], R31 ;  /* 0x00000a1f09007388 */ /* 0x000fe20000000400 */
[----:B------:R-:W-:Y:S01]  /*7c30*/  F2FP.BF16.F32.PACK_AB R2, R132, R129 ;  /* 0x000000818402723e */ /* 0x000fe200000010ff */
[----:B------:R-:W-:Y:S01]  /*7c40*/  FADD.FTZ R129, R128, R129 ;  /* 0x0000008180817221 */ /* 0x000fe20000010000 */
[----:B------:R-:W-:Y:S01]  /*7c50*/  IADD3 R25, R96, 0xd, RZ ;  /* 0x0000000d60197810 */ /* 0x000fe20007ffe0ff */
[----:B------:R2:W-:Y:S01]  /*7c60*/  STS.U16 [R10+0xc], R0 ;  /* 0x00000c000a007388 */ /* 0x0005e20000000400 */
[-C--:B------:R-:W-:Y:S01]  /*7c70*/  LEA.HI.SX32 R15, R15, R96.reuse, 0x1b ;  /* 0x000000600f0f7211 */ /* 0x080fe200078fdaff */
[----:B------:R-:W-:Y:S01]  /*7c80*/  FADD.FTZ R132, R129, R132 ;  /* 0x0000008481847221 */ /* 0x000fe20000010000 */
[----:B------:R-:W-:-:S02]  /*7c90*/  LEA.HI.SX32 R22, R22, R96, 0x1b ;  /* 0x0000006016167211 */ /* 0x000fc400078fdaff */
[----:B------:R-:W-:Y:S02]  /*7ca0*/  IADD3 R27, R96, 0xf, RZ ;  /* 0x0000000f601b7810 */ /* 0x000fe40007ffe0ff */
[-C--:B------:R-:W-:Y:S02]  /*7cb0*/  LEA.HI.SX32 R23, R23, R96.reuse, 0x1b ;  /* 0x0000006017177211 */ /* 0x080fe400078fdaff */
[----:B0-----:R-:W-:Y:S01]  /*7cc0*/  F2FP.BF16.F32.PACK_AB R4, R136, R133 ;  /* 0x000000858804723e */ /* 0x001fe200000010ff */
[----:B------:R-:W-:Y:S01]  /*7cd0*/  FADD.FTZ R133, R132, R133 ;  /* 0x0000008584857221 */ /* 0x000fe20000010000 */
[----:B------:R-:W-:Y:S02]  /*7ce0*/  PRMT R5, R0, 0x7632, R5 ;  /* 0x0000763200057816 */ /* 0x000fe40000000005 */
[----:B------:R-:W-:Y:S01]  /*7cf0*/  LEA R11, R11, UR5, 0x1 ;  /* 0x000000050b0b7c11 */ /* 0x000fe2000f8e08ff */
[----:B------:R-:W-:Y:S01]  /*7d00*/  FADD.FTZ R136, R133, R136 ;  /* 0x0000008885887221 */ /* 0x000fe20000010000 */
[----:B------:R-:W-:-:S02]  /*7d10*/  LEA.HI.SX32 R24, R24, R96, 0x1b ;  /* 0x0000006018187211 */ /* 0x000fc400078fdaff */
[----:B-1----:R-:W-:Y:S01]  /*7d20*/  PRMT R6, R2, 0x7610, R6 ;  /* 0x0000761002067816 */ /* 0x002fe20000000006 */
[----:B------:R-:W-:Y:S01]  /*7d30*/  STS.U16 [R11+0xe], R5 ;  /* 0x00000e050b007388 */ /* 0x000fe20000000400 */
[----:B------:R-:W-:Y:S02]  /*7d40*/  LEA R14, R14, UR5, 0x1 ;  /* 0x000000050e0e7c11 */ /* 0x000fe4000f8e08ff */
[-C--:B------:R-:W-:Y:S02]  /*7d50*/  LEA.HI.SX32 R25, R25, R96.reuse, 0x1b ;  /* 0x0000006019197211 */ /* 0x080fe400078fdaff */
[----:B------:R-:W-:Y:S01]  /*7d60*/  PRMT R33, R2, 0x7632, R33 ;  /* 0x0000763202217816 */ /* 0x000fe20000000021 */
[----:B------:R-:W-:Y:S01]  /*7d70*/  STS.U16 [R14+0x10], R6 ;  /* 0x000010060e007388 */ /* 0x000fe20000000400 */
[----:B------:R-:W-:Y:S02]  /*7d80*/  LEA R15, R15, UR5, 0x1 ;  /* 0x000000050f0f7c11 */ /* 0x000fe4000f8e08ff */
[----:B--2---:R-:W-:Y:S01]  /*7d90*/  F2FP.BF16.F32.PACK_AB R0, R140, R137 ;  /* 0x000000898c00723e */ /* 0x004fe200000010ff */
[----:B------:R-:W-:Y:S01]  /*7da0*/  FADD.FTZ R137, R136, R137 ;  /* 0x0000008988897221 */ /* 0x000fe20000010000 */
[-C--:B------:R-:W-:Y:S01]  /*7db0*/  LEA.HI.SX32 R26, R26, R96.reuse, 0x1b ;  /* 0x000000601a1a7211 */ /* 0x080fe200078fdaff */
[----:B------:R-:W-:Y:S01]  /*7dc0*/  STS.U16 [R15+0x12], R33 ;  /* 0x000012210f007388 */ /* 0x000fe20000000400 */
[----:B------:R-:W-:Y:S01]  /*7dd0*/  LEA R22, R22, UR5, 0x1 ;  /* 0x0000000516167c11 */ /* 0x000fe2000f8e08ff */
[----:B------:R-:W-:Y:S01]  /*7de0*/  FADD.FTZ R140, R137, R140 ;  /* 0x0000008c898c7221 */ /* 0x000fe20000010000 */
[----:B------:R-:W-:-:S02]  /*7df0*/  LEA.HI.SX32 R27, R27, R96, 0x1b ;  /* 0x000000601b1b7211 */ /* 0x000fc400078fdaff */
[----:B------:R-:W-:Y:S01]  /*7e00*/  F2FP.BF16.F32.PACK_AB R2, R144, R141 ;  /* 0x0000008d9002723e */ /* 0x000fe200000010ff */
[----:B------:R-:W-:Y:S01]  /*7e10*/  STS.U16 [R22+0x14], R4 ;  /* 0x0000140416007388 */ /* 0x000fe20000000400 */
[----:B------:R-:W-:Y:S01]  /*7e20*/  PRMT R7, R4, 0x7632, R7 ;  /* 0x0000763204077816 */ /* 0x000fe20000000007 */
[----:B------:R-:W-:Y:S01]  /*7e30*/  FADD.FTZ R141, R140, R141 ;  /* 0x0000008d8c8d7221 */ /* 0x000fe20000010000 */
[----:B------:R-:W-:Y:S02]  /*7e40*/  LEA R23, R23, UR5, 0x1 ;  /* 0x0000000517177c11 */ /* 0x000fe4000f8e08ff */
[----:B------:R-:W-:Y:S01]  /*7e50*/  LEA R24, R24, UR5, 0x1 ;  /* 0x0000000518187c11 */ /* 0x000fe2000f8e08ff */
[----:B------:R-:W-:Y:S01]  /*7e60*/  FADD.FTZ R82, R141, R144 ;  /* 0x000000908d527221 */ /* 0x000fe20000010000 */
[----:B------:R-:W-:Y:S01]  /*7e70*/  PRMT R8, R0, 0x7632, R8 ;  /* 0x0000763200087816 */ /* 0x000fe20000000008 */
[----:B------:R0:W-:Y:S01]  /*7e80*/  STS.U16 [R23+0x16], R7 ;  /* 0x0000160717007388 */ /* 0x0001e20000000400 */
[----:B------:R-:W-:-:S02]  /*7e90*/  LEA R25, R25, UR5, 0x1 ;  /* 0x0000000519197c11 */ /* 0x000fc4000f8e08ff */
[----:B------:R-:W-:Y:S01]  /*7ea0*/  LEA R26, R26, UR5, 0x1 ;  /* 0x000000051a1a7c11 */ /* 0x000fe2000f8e08ff */
[----:B------:R-:W-:Y:S01]  /*7eb0*/  STS.U16 [R24+0x18], R0 ;  /* 0x0000180018007388 */ /* 0x000fe20000000400 */
[----:B------:R-:W-:Y:S02]  /*7ec0*/  PRMT R10, R2, 0x7632, R10 ;  /* 0x00007632020a7816 */ /* 0x000fe4000000000a */
[----:B------:R-:W-:Y:S01]  /*7ed0*/  LEA R27, R27, UR5, 0x1 ;  /* 0x000000051b1b7c11 */ /* 0x000fe2000f8e08ff */
[----:B------:R1:W-:Y:S01]  /*7ee0*/  STS.U16 [R25+0x1a], R8 ;  /* 0x00001a0819007388 */ /* 0x0003e20000000400 */
[----:B0-----:R-:W0:Y:S03]  /*7ef0*/  LDC.64 R6, c[0x0][0x3a8] ;  /* 0x0000ea00ff067b82 */ /* 0x001e260000000a00 */
[----:B------:R2:W-:Y:S04]  /*7f00*/  STS.U16 [R26+0x1c], R2 ;  /* 0x00001c021a007388 */ /* 0x0005e80000000400 */
[----:B------:R-:W-:Y:S01]  /*7f10*/  STS.U16 [R27+0x1e], R10 ;  /* 0x00001e0a1b007388 */ /* 0x000fe20000000400 */
[----:B------:R-:W-:-:S03]  /*7f20*/  NOP ;  /* 0x0000000000007918 */ /* 0x000fc60000000000 */
[----:B------:R-:W-:Y:S01]  /*7f30*/  LDS.U16 R9, [R70] ;  /* 0x0000000046097984 */ /* 0x000fe20000000400 */
[----:B-1----:R-:W-:-:S03]  /*7f40*/  IADD3 R8, P1, R74, -0x3e0, RZ ;  /* 0xfffffc204a087810 */ /* 0x002fc60007f3e0ff */
[----:B------:R-:W-:Y:S01]  /*7f50*/  LDS.U16 R69, [R69+0x40] ;  /* 0x0000400045457984 */ /* 0x000fe20000000400 */
[----:B------:R-:W-:-:S03]  /*7f60*/  IADD3.X R35, R73, -0x1, RZ, P1, !PT ;  /* 0xffffffff49237810 */ /* 0x000fc60000ffe4ff */
[----:B------:R-:W-:Y:S01]  /*7f70*/  LDS.U16 R11, [R68+0x80] ;  /* 0x00008000440b7984 */ /* 0x000fe20000000400 */
[----:B0-----:R-:W-:-:S03]  /*7f80*/  IMAD R0, R6, UR17, RZ ;  /* 0x0000001106007c24 */ /* 0x001fc6000f8e02ff */
[----:B------:R-:W-:Y:S01]  /*7f90*/  LDS.U16 R67, [R67+0xc0] ;  /* 0x0000c00043437984 */ /* 0x000fe20000000400 */
[----:B--2---:R-:W-:-:S03]  /*7fa0*/  IMAD.WIDE.U32 R2, R6, UR16, RZ ;  /* 0x0000001006027c25 */ /* 0x004fc6000f8e00ff */
[----:B------:R-:W-:Y:S01]  /*7fb0*/  LDS.U16 R15, [R66+0x100] ;  /* 0x00010000420f7984 */ /* 0x000fe20000000400 */
[----:B------:R-:W-:-:S03]  /*7fc0*/  IMAD R7, R7, UR16, R0 ;  /* 0x0000001007077c24 */ /* 0x000fc6000f8e0200 */
        /* <DEDUP_REMOVED lines=25> */
[----:B------:R-:W-:-:S03]  /*8160*/  ULDC.64 UR6, c[0x0][0x3f0] ;  /* 0x0000fc0000067ab9 */ /* 0x000fc60000000a00 */
[----:B------:R-:W-:Y:S01]  /*8170*/  IMAD.IADD R5, R5, 0x1, R7 ;  /* 0x0000000105057824 */ /* 0x000fe200078e0207 */
[----:B------:R-:W-:-:S04]  /*8180*/  LEA R6, P0, R4, UR6, 0x1 ;  /* 0x0000000604067c11 */ /* 0x000fc8000f8008ff */
[----:B------:R-:W-:-:S05]  /*8190*/  LEA.HI.X R7, R4, UR7, R5, 0x1, P0 ;  /* 0x0000000704077c11 */ /* 0x000fca00080f0c05 */
[----:B------:R0:W-:Y:S04]  /*81a0*/  STG.E.U16 desc[UR14][R6.64], R9 ;  /* 0x0000000906007986 */ /* 0x0001e8000c10150e */
.L_x_3495:
[----:B------:R-:W-:Y:S05]  /*81b0*/  BSYNC B0 ;  /* 0x0000000000007941 */ /* 0x000fea0003800000 */
.L_x_3494:
[----:B------:R-:W-:Y:S01]  /*81c0*/  MOV R3, R39 ;  /* 0x0000002700037202 */ /* 0x000fe20000000f00 */
[----:B------:R-:W-:Y:S01]  /*81d0*/  ULDC.64 UR6, c[0x0][0x3b0] ;  /* 0x0000ec0000067ab9 */ /* 0x000fe20000000a00 */
[----:B------:R-:W-:Y:S01]  /*81e0*/  ULDC.64 UR8, c[0x0][0x3f0] ;  /* 0x0000fc0000087ab9 */ /* 0x000fe20000000a00 */
[----:B------:R-:W-:Y:S01]  /*81f0*/  IMAD R4, R86, UR6, RZ ;  /* 0x0000000656047c24 */ /* 0x000fe2000f8e02ff */
[----:B------:R-:W-:Y:S01]  /*8200*/  LEA R0, P1, R8, UR8, 0x1 ;  /* 0x0000000808007c11 */ /* 0x000fe2000f8208ff */
[C---:B------:R-:W-:Y:S01]  /*8210*/  IMAD.WIDE.U32 R2, R91.reuse, UR6, R2 ;  /* 0x000000065b027c25 */ /* 0x040fe2000f8e0002 */
[-C--:B------:R-:W-:Y:S01]  /*8220*/  ISETP.GE.AND P4, PT, R32, R33.reuse, PT ;  /* 0x000000212000720c */ /* 0x080fe20003f86270 */
[----:B------:R-:W-:Y:S01]  /*8230*/  UIADD3 UR4, UR4, 0x1, URZ ;  /* 0x0000000104047890 */ /* 0x000fe2000fffe03f */
[----:B------:R-:W-:Y:S01]  /*8240*/  ISETP.GE.AND P5, PT, R34, R33, PT ;  /* 0x000000212200720c */ /* 0x000fe20003fa6270 */
[----:B0-----:R-:W-:Y:S01]  /*8250*/  IMAD R6, R91, UR7, R4 ;  /* 0x000000075b067c24 */ /* 0x001fe2000f8e0204 */
        /* <DEDUP_REMOVED lines=41> */
.L_x_3473:
        /* <DEDUP_REMOVED lines=35> */
.L_x_3498:
[----:B------:R-:W-:Y:S05]  /*8720*/  BSYNC B0 ;  /* 0x0000000000007941 */ /* 0x000fea0003800000 */
.L_x_3497:
        /* <DEDUP_REMOVED lines=20> */
[----:B0-----:R-:W-:-:S04]  /*8870*/  @P0 FADD R5, R0, R5 ;  /* 0x0000000500050221 */ /* 0x001fc80000000000 */
[----:B------:R-:W-:Y:S01]  /*8880*/  @!P1 IMAD R4, R4, 0x4, R3 ;  /* 0x0000000404049824 */ /* 0x000fe200078e0203 */
        /* <DEDUP_REMOVED lines=9> */
[----:B------:R-:W-:-:S04]  /*8920*/  @!P0 MOV R0, 0x400 ;  /* 0x0000040000008802 */ /* 0x000fc80000000f00 */
[----:B0-----:R-:W-:-:S06]  /*8930*/  @!P0 LEA R0, R3, R0, 0x18 ;  /* 0x0000000003008211 */ /* 0x001fcc00078ec0ff */
[----:B------:R-:W3:Y:S02]  /*8940*/  @!P0 LDS R0, [R0+0x858] ;  /* 0x0008580000008984 */ /* 0x000ee40000000800 */
[----:B---3--:R-:W-:-:S05]  /*8950*/  @!P0 FADD.FTZ R7, R7, R0 ;  /* 0x0000000007078221 */ /* 0x008fca0000010000 */
[----:B------:R4:W-:Y:S01]  /*8960*/  REDG.E.ADD.F32.FTZ.RN.STRONG.GPU desc[UR14][R16.64], R7 ;  /* 0x00000007100079a6 */ /* 0x0009e2000c10f38e */
[----:B------:R-:W-:Y:S01]  /*8970*/  HFMA2.MMA R21, -RZ, RZ, 0, 0 ;  /* 0x00000000ff157435 */ /* 0x000fe200000001ff */
[----:B------:R-:W-:Y:S10]  /*8980*/  BRA `(.L_x_3501) ;  /* 0x0000000000047947 */ /* 0x000ff40003800000 */
.L_x_3500:
[----:B------:R-:W2:Y:S02]  /*8990*/  S2R R21, SR_TID.X ;  /* 0x0000000000157919 */ /* 0x000ea40000002100 */
.L_x_3501:
[----:B------:R-:W-:Y:S05]  /*89a0*/  BSYNC B0 ;  /* 0x0000000000007941 */ /* 0x000fea0003800000 */
.L_x_3499:
[----:B------:R-:W-:Y:S02]  /*89b0*/  ULDC UR22, c[0x0][0x21c] ;  /* 0x0000870000167ab9 */ /* 0x000fe40000000800 */
[----:B--2---:R-:W-:-:S13]  /*89c0*/  ISETP.GE.AND P0, PT, R21, UR22, PT ;  /* 0x0000001615007c0c */ /* 0x004fda000bf06270 */
[----:B------:R-:W-:Y:S05]  /*89d0*/  @P0 EXIT ;  /* 0x000000000000094d */ /* 0x000fea0003800000 */
[----:B------:R-:W-:Y:S01]  /*89e0*/  ULDC.64 UR6, c[0x0][0x378] ;  /* 0x0000de0000067ab9 */ /* 0x000fe20000000a00 */
[----:B------:R-:W2:Y:S01]  /*89f0*/  S2UR UR5, SR_CgaCtaId ;  /* 0x00000000000579c3 */ /* 0x000ea20000008800 */
[C---:B------:R-:W-:Y:S01]  /*8a00*/  IMAD R0, R86.reuse, UR6, RZ ;  /* 0x0000000656007c24 */ /* 0x040fe2000f8e02ff */
[----:B------:R-:W-:Y:S01]  /*8a10*/  ULDC.64 UR8, c[0x0][0x338] ;  /* 0x0000ce0000087ab9 */ /* 0x000fe20000000a00 */
[C---:B0-----:R-:W-:Y:S01]  /*8a20*/  IMAD.WIDE.U32 R2, R91.reuse, UR6, RZ ;  /* 0x000000065b027c25 */ /* 0x041fe2000f8e00ff */
        /* <DEDUP_REMOVED lines=9> */
[C---:B---34-:R-:W-:Y:S01]  /*8ac0*/  IMAD.WIDE.U32 R6, R91.reuse, UR8, RZ ;  /* 0x000000085b067c25 */ /* 0x058fe2000f8e00ff */
[----:B------:R-:W-:Y:S01]  /*8ad0*/  ULDC.64 UR26, c[0x0][0x2e0] ;  /* 0x0000b800001a7ab9 */ /* 0x000fe20000000a00 */
[----:B------:R-:W-:Y:S01]  /*8ae0*/  ULDC.64 UR24, c[0x0][0x270] ;  /* 0x00009c0000187ab9 */ /* 0x000fe20000000a00 */
[----:B------:R-:W-:Y:S01]  /*8af0*/  ULDC.64 UR30, c[0x0][0x2d8] ;  /* 0x0000b600001e7ab9 */ /* 0x000fe20000000a00 */
[C---:B------:R-:W-:Y:S01]  /*8b00*/  IMAD R29, R91.reuse, UR7, R0 ;  /* 0x000000075b1d7c24 */ /* 0x040fe2000f8e0200 */
[----:B------:R-:W-:Y:S01]  /*8b10*/  ULDC.64 UR28, c[0x0][0x250] ;  /* 0x00009400001c7ab9 */ /* 0x000fe20000000a00 */
[C---:B------:R-:W-:Y:S01]  /*8b20*/  IMAD R0, R86.reuse, UR10, RZ ;  /* 0x0000000a56007c24 */ /* 0x040fe2000f8e02ff */
[----:B------:R-:W-:Y:S01]  /*8b30*/  ULDC.64 UR12, c[0x0][0x360] ;  /* 0x0000d800000c7ab9 */ /* 0x000fe20000000a00 */
[----:B------:R-:W-:Y:S01]  /*8b40*/  IMAD R86, R86, UR18, RZ ;  /* 0x0000001256567c24 */ /* 0x000fe2000f8e02ff */
[----:B------:R-:W-:Y:S01]  /*8b50*/  ULDC.64 UR16, c[0x0][0x3c8] ;  /* 0x0000f20000107ab9 */ /* 0x000fe20000000a00 */
[C---:B------:R-:W-:Y:S01]  /*8b60*/  IMAD R27, R91.reuse, UR9, R8 ;  /* 0x000000095b1b7c24 */ /* 0x040fe2000f8e0208 */
[----:B------:R-:W-:Y:S01]  /*8b70*/  ULDC.64 UR8, c[0x0][0x340] ;  /* 0x0000d00000087ab9 */ /* 0x000fe20000000a00 */
[----:B------:R-:W-:Y:S01]  /*8b80*/  IMAD.WIDE.U32 R16, R91, UR10, RZ ;  /* 0x0000000a5b107c25 */ /* 0x000fe2000f8e00ff */
[----:B--2---:R-:W-:-:S02]  /*8b90*/  ULEA UR4, UR5, UR4, 0x18 ;  /* 0x0000000405047291 */ /* 0x004fc4000f8ec03f */
[----:B------:R-:W-:Y:S01]  /*8ba0*/  IADD3 R27, R7, R27, RZ ;  /* 0x0000001b071b7210 */ /* 0x000fe20007ffe0ff */
[C---:B------:R-:W-:Y:S01]  /*8bb0*/  IMAD R9, R91.reuse, UR11, R0 ;  /* 0x0000000b5b097c24 */ /* 0x040fe2000f8e0200 */
[----:B------:R-:W-:Y:S01]  /*8bc0*/  ULDC.64 UR10, c[0x0][0x3c0] ;  /* 0x0000f000000a7ab9 */ /* 0x000fe20000000a00 */
[----:B-1----:R-:W-:Y:S01]  /*8bd0*/  IMAD.WIDE.U32 R4, R91, UR6, RZ ;  /* 0x000000065b047c25 */ /* 0x002fe2000f8e00ff */
[----:B------:R-:W-:Y:S01]  /*8be0*/  ULDC UR6, c[0x0][0x0] ;  /* 0x0000000000067ab9 */ /* 0x000fe20000000800 */
[----:B------:R-:W-:Y:S01]  /*8bf0*/  ULDC.64 UR20, c[0x0][0x3d0] ;  /* 0x0000f40000147ab9 */ /* 0x000fe20000000a00 */
[----:B------:R-:W-:Y:S01]  /*8c00*/  IADD3 R37, R17, R9, RZ ;  /* 0x0000000911257210 */ /* 0x000fe20007ffe0ff */
[C---:B------:R-:W-:Y:S02]  /*8c10*/  IMAD R11, R91.reuse, UR19, R86 ;  /* 0x000000135b0b7c24 */ /* 0x040fe4000f8e0256 */
[----:B------:R-:W-:Y:S01]  /*8c20*/  IMAD.WIDE.U32 R18, R91, UR18, RZ ;  /* 0x000000125b127c25 */ /* 0x000fe2000f8e00ff */
[----:B------:R-:W-:-:S03]  /*8c30*/  ULDC.64 UR18, c[0x0][0x380] ;  /* 0x0000e00000127ab9 */ /* 0x000fc60000000a00 */
[----:B------:R-:W-:Y:S02]  /*8c40*/  IMAD.IADD R29, R5, 0x1, R29 ;  /* 0x00000001051d7824 */ /* 0x000fe400078e021d */
[----:B------:R-:W-:-:S07]  /*8c50*/  IMAD.IADD R39, R19, 0x1, R11 ;  /* 0x0000000113277824 */ /* 0x000fce00078e020b */
.L_x_3503:
        /* <DEDUP_REMOVED lines=16> */
[----:B------:R-:W-:Y:S01]  /*8d60*/  IADD3 R11, R9, R11, RZ ;  /* 0x0000000b090b7210 */ /* 0x000fe20007ffe0ff */
[----:B------:R-:W-:-:S03]  /*8d70*/  IMAD.IADD R9, R13, 0x1, R15 ;  /* 0x000000010d097824 */ /* 0x000fc600078e020f */
[----:B------:R-:W-:Y:S02]  /*8d80*/  LEA.HI.X R11, R8, UR11, R11, 0x2, P0 ;  /* 0x0000000b080b7c11 */ /* 0x000fe400080f140b */
[----:B------:R-:W-:-:S03]  /*8d90*/  LEA.HI.X R15, R12, UR27, R9, 0x2, P1 ;  /* 0x0000001b0c0f7c11 */ /* 0x000fc600088f1409 */
[----:B0-----:R0:W-:Y:S04]  /*8da0*/  REDG.E.ADD.F32.FTZ.RN.STRONG.GPU desc[UR14][R10.64], R23 ;  /* 0x000000170a0079a6 */ /* 0x0011e8000c10f38e */
[----:B------:R2:W1:Y:S01]  /*8db0*/  LDG.E R20, desc[UR14][R14.64] ;  /* 0x0000000e0e147981 */ /* 0x000462000c1e1900 */
[----:B------:R-:W-:Y:S01]  /*8dc0*/  MOV R8, R4 ;  /* 0x0000000400087202 */ /* 0x000fe20000000f00 */
[C---:B------:R-:W-:Y:S01]  /*8dd0*/  IMAD R24, R22.reuse, UR12, RZ ;  /* 0x0000000c16187c24 */ /* 0x040fe2000f8e02ff */
[----:B------:R-:W-:Y:S01]  /*8de0*/  MOV R9, R29 ;  /* 0x0000001d00097202 */ /* 0x000fe20000000f00 */
[----:B------:R-:W-:Y:S02]  /*8df0*/  IMAD R26, R22, UR28, RZ ;  /* 0x0000001c161a7c24 */ /* 0x000fe4000f8e02ff */
[----:B------:R-:W-:Y:S01]  /*8e00*/  IMAD R33, R21, UR13, R24 ;  /* 0x0000000d15217c24 */ /* 0x000fe2000f8e0218 */
[----:B0-----:R-:W-:Y:S01]  /*8e10*/  MOV R11, R37 ;  /* 0x00000025000b7202 */ /* 0x001fe20000000f00 */
[----:B------:R-:W-:-:S02]  /*8e20*/  IMAD.MOV.U32 R10, RZ, RZ, R16 ;  /* 0x000000ffff0a7224 */ /* 0x000fc400078e0010 */
[----:B------:R-:W-:-:S04]  /*8e30*/  IMAD.WIDE.U32 R8, R21, UR12, R8 ;  /* 0x0000000c15087c25 */ /* 0x000fc8000f8e0008 */
[----:B------:R-:W-:Y:S01]  /*8e40*/  IMAD.WIDE.U32 R12, R21, UR28, R10 ;  /* 0x0000001c150c7c25 */ /* 0x000fe2000f8e000a */
[----:B------:R-:W-:Y:S02]  /*8e50*/  IADD3 R11, R9, R33, RZ ;  /* 0x00000021090b7210 */ /* 0x000fe40007ffe0ff */
[----:B------:R-:W-:Y:S01]  /*8e60*/  LEA R10, P0, R8, UR16, 0x2 ;  /* 0x00000010080a7c11 */ /* 0x000fe2000f8010ff */
[----:B------:R-:W-:Y:S01]  /*8e70*/  IMAD R35, R21, UR29, R26 ;  /* 0x0000001d15237c24 */ /* 0x000fe2000f8e021a */
[----:B--2---:R-:W-:Y:S02]  /*8e80*/  LEA R14, P1, R12, UR30, 0x2 ;  /* 0x0000001e0c0e7c11 */ /* 0x004fe4000f8210ff */
[----:B------:R-:W-:Y:S01]  /*8e90*/  LEA.HI.X R11, R8, UR17, R11, 0x2, P0 ;  /* 0x00000011080b7c11 */ /* 0x000fe200080f140b */
[----:B------:R-:W-:-:S05]  /*8ea0*/  IMAD.IADD R9, R13, 0x1, R35 ;  /* 0x000000010d097824 */ /* 0x000fca00078e0223 */
        /* <DEDUP_REMOVED lines=18> */
.L_x_3502:
[----:B------:R-:W-:Y:S05]  /*8fd0*/  EXIT ;  /* 0x000000000000794d */ /* 0x000fea0003800000 */
.L_x_3483:
[----:B------:R-:W-:Y:S01]  /*8fe0*/  HFMA2.MMA R217, -RZ, RZ, 0, 0 ;  /* 0x00000000ffd97435 */ /* 0x000fe200000001ff */
[----:B------:R-:W-:Y:S01]  /*8ff0*/  MOV R189, R6 ;  /* 0x0000000600bd7202 */ /* 0x000fe20000000f00 */
[----:B------:R-:W-:Y:S01]  /*9000*/  IMAD.MOV.U32 R34, RZ, RZ, 0x1 ;  /* 0x00000001ff227424 */ /* 0x000fe200078e00ff */
[----:B------:R-:W-:-:S08]  /*9010*/  MOV R2, 0xffffffff ;  /* 0xffffffff00027802 */ /* 0x000fd00000000f00 */
[----:B-1---5:R-:W-:Y:S05]  /*9020*/  WARPSYNC.COLLECTIVE R2, `(.L_x_3504) ;  /* 0x0000000002087348 */ /* 0x022fea0003c00000 */
[----:B------:R0:W2:Y:S02]  /*9030*/  SHFL.UP P0, R10, R189, R34, R217 ;  /* 0x04000022bd0a7389 */ /* 0x0000a400000000d9 */
[----:B012--5:R-:W-:Y:S01]  /*9040*/  ENDCOLLECTIVE ;  /* 0x000000000000791b */ /* 0x027fe20003800000 */
.L_x_3504:
[----:B------:R-:W-:Y:S01]  /*9050*/  MOV R189, R7 ;  /* 0x0000000700bd7202 */ /* 0x000fe20000000f00 */
[----:B------:R-:W-:-:S07]  /*9060*/  IMAD.MOV.U32 R11, RZ, RZ, R10 ;  /* 0x000000ffff0b7224 */ /* 0x000fce00078e000a */
[----:B------:R-:W-:Y:S05]  /*9070*/  WARPSYNC.COLLECTIVE R2, `(.L_x_3505) ;  /* 0x0000000002087348 */ /* 0x000fea0003c00000 */
[----:B------:R0:W1:Y:S02]  /*9080*/  SHFL.UP P0, R10, R189, R34, R217 ;  /* 0x04000022bd0a7389 */ /* 0x00006400000000d9 */
[----:B01----:R-:W-:Y:S01]  /*9090*/  ENDCOLLECTIVE ;  /* 0x000000000000791b */ /* 0x003fe20003800000 */
.L_x_3505:
[----:B------:R-:W-:Y:S01]  /*90a0*/  IMAD.MOV.U32 R34, RZ, RZ, 0x2 ;  /* 0x00000002ff227424 */ /* 0x000fe200078e00ff */
[----:B------:R-:W-:-:S13]  /*90b0*/  ISETP.GE.AND P0, PT, R80, 0x1, PT ;  /* 0x000000015000780c */ /* 0x000fda0003f06270 */
[C---:B------:R-:W-:Y:S01]  /*90c0*/  @P0 FFMA.FTZ R7, R6.reuse, R10, R7 ;  /* 0x0000000a06070223 */ /* 0x040fe20000010007 */
[----:B------:R-:W-:-:S05]  /*90d0*/  @P0 FMUL.FTZ R6, R6, R11 ;  /* 0x0000000b06060220 */ /* 0x000fca0000410000 */
[----:B------:R-:W-:-:S07]  /*90e0*/  MOV R189, R6 ;  /* 0x0000000600bd7202 */ /* 0x000fce0000000f00 */
[----:B------:R-:W-:Y:S05]  /*90f0*/  WARPSYNC.COLLECTIVE R2, `(.L_x_3506) ;  /* 0x0000000002087348 */ /* 0x000fea0003c00000 */
[----:B------:R0:W1:Y:S02]  /*9100*/  SHFL.UP P0, R10, R189, R34, R217 ;  /* 0x04000022bd0a7389 */ /* 0x00006400000000d9 */
[----:B01----:R-:W-:Y:S01]  /*9110*/  ENDCOLLECTIVE ;  /* 0x000000000000791b */ /* 0x003fe20003800000 */
.L_x_3506:
[----:B------:R-:W-:Y:S02]  /*9120*/  MOV R189, R7 ;  /* 0x0000000700bd7202 */ /* 0x000fe40000000f00 */
[----:B------:R-:W-:-:S07]  /*9130*/  MOV R11, R10 ;  /* 0x0000000a000b7202 */ /* 0x000fce0000000f00 */
[----:B------:R-:W-:Y:S05]  /*9140*/  WARPSYNC.COLLECTIVE R2, `(.L_x_3507) ;  /* 0x0000000002087348 */ /* 0x000fea0003c00000 */
[----:B------:R0:W1:Y:S02]  /*9150*/  SHFL.UP P0, R10, R189, R34, R217 ;  /* 0x04000022bd0a7389 */ /* 0x00006400000000d9 */
[----:B01----:R-:W-:Y:S01]  /*9160*/  ENDCOLLECTIVE ;  /* 0x000000000000791b */ /* 0x003fe20003800000 */
.L_x_3507:
        /* <DEDUP_REMOVED lines=8> */
.L_x_3508:
[----:B------:R-:W-:Y:S01]  /*91f0*/  IMAD.MOV.U32 R189, RZ, RZ, R7 ;  /* 0x000000ffffbd7224 */ /* 0x000fe200078e0007 */
[----:B------:R-:W-:-:S07]  /*9200*/  MOV R11, R10 ;  /* 0x0000000a000b7202 */ /* 0x000fce0000000f00 */
[----:B------:R-:W-:Y:S05]  /*9210*/  WARPSYNC.COLLECTIVE R2, `(.L_x_3509) ;  /* 0x0000000002087348 */ /* 0x000fea0003c00000 */
[----:B------:R0:W1:Y:S02]  /*9220*/  SHFL.UP P0, R10, R189, R34, R217 ;  /* 0x04000022bd0a7389 */ /* 0x00006400000000d9 */
[----:B01----:R-:W-:Y:S01]  /*9230*/  ENDCOLLECTIVE ;  /* 0x000000000000791b */ /* 0x003fe20003800000 */
.L_x_3509:
        /* <DEDUP_REMOVED lines=8> */
.L_x_3510:
[----:B------:R-:W-:Y:S01]  /*92c0*/  MOV R189, R7 ;  /* 0x0000000700bd7202 */ /* 0x000fe20000000f00 */
[----:B------:R-:W-:-:S07]  /*92d0*/  IMAD.MOV.U32 R11, RZ, RZ, R10 ;  /* 0x000000ffff0b7224 */ /* 0x000fce00078e000a */
[----:B------:R-:W-:Y:S05]  /*92e0*/  WARPSYNC.COLLECTIVE R2, `(.L_x_3511) ;  /* 0x0000000002087348 */ /* 0x000fea0003c00000 */
[----:B------:R0:W1:Y:S02]  /*92f0*/  SHFL.UP P0, R10, R189, R34, R217 ;  /* 0x04000022bd0a7389 */ /* 0x00006400000000d9 */
[----:B01----:R-:W-:Y:S01]  /*9300*/  ENDCOLLECTIVE ;  /* 0x000000000000791b */ /* 0x003fe20003800000 */
.L_x_3511:
        /* <DEDUP_REMOVED lines=8> */
.L_x_3512:
[----:B------:R-:W-:Y:S02]  /*9390*/  MOV R189, R7 ;  /* 0x0000000700bd7202 */ /* 0x000fe40000000f00 */
[----:B------:R-:W-:-:S07]  /*93a0*/  MOV R11, R10 ;  /* 0x0000000a000b7202 */ /* 0x000fce0000000f00 */
[----:B------:R-:W-:Y:S05]  /*93b0*/  WARPSYNC.COLLECTIVE R2, `(.L_x_3513) ;  /* 0x0000000002087348 */ /* 0x000fea0003c00000 */
[----:B------:R0:W1:Y:S02]  /*93c0*/  SHFL.UP P0, R10, R189, R34, R217 ;  /* 0x04000022bd0a7389 */ /* 0x00006400000000d9 */
[----:B01----:R-:W-:Y:S01]  /*93d0*/  ENDCOLLECTIVE ;  /* 0x000000000000791b */ /* 0x003fe20003800000 */
.L_x_3513:
[----:B------:R-:W-:Y:S05]  /*93e0*/  BRA `(.L_x_3514) ;  /* 0xffffffc400907947 */ /* 0x000fea000383ffff */
.L_x_3484:
        /* <DEDUP_REMOVED lines=8> */
.L_x_3516:
[----:B------:R-:W-:Y:S05]  /*9470*/  BSYNC B0 ;  /* 0x0000000000007941 */ /* 0x000fea0003800000 */
.L_x_3515:
[----:B------:R-:W-:Y:S05]  /*9480*/  BRA `(.L_x_3517) ;  /* 0xffffffc4007c7947 */ /* 0x000fea000383ffff */
.L_x_3485:
        /* <DEDUP_REMOVED lines=8> */
.L_x_3519:
[----:B------:R-:W-:Y:S05]  /*9510*/  BSYNC B0 ;  /* 0x0000000000007941 */ /* 0x000fea0003800000 */
.L_x_3518:
[----:B------:R-:W-:Y:S05]  /*9520*/  BRA `(.L_x_3520) ;  /* 0xffffffc4005c7947 */ /* 0x000fea000383ffff */
.L_x_3486:
        /* <DEDUP_REMOVED lines=8> */
.L_x_3522:
[----:B------:R-:W-:Y:S05]  /*95b0*/  BSYNC B0 ;  /* 0x0000000000007941 */ /* 0x000fea0003800000 */
.L_x_3521:
[----:B------:R-:W-:Y:S01]  /*95c0*/  HFMA2.MMA R34, -RZ, RZ, 0, 5.9604644775390625e-08 ;  /* 0x00000001ff227435 */ /* 0x000fe200000001ff */
[----:B------:R-:W-:Y:S01]  /*95d0*/  MOV R189, R7 ;  /* 0x0000000700bd7202 */ /* 0x000fe20000000f00 */
[----:B------:R-:W-:Y:S01]  /*95e0*/  HFMA2.MMA R223, -RZ, RZ, 0, 0 ;  /* 0x00000000ffdf7435 */ /* 0x000fe200000001ff */
[----:B------:R-:W-:Y:S01]  /*95f0*/  IMAD.MOV.U32 R217, RZ, RZ, RZ ;  /* 0x000000ffffd97224 */ /* 0x000fe200078e00ff */
[----:B------:R-:W-:Y:S01]  /*9600*/  MOV R2, 0xffffffff ;  /* 0xffffffff00027802 */ /* 0x000fe20000000f00 */
[----:B------:R-:W-:Y:S01]  /*9610*/  IMAD.MOV.U32 R221, RZ, RZ, R8 ;  /* 0x000000ffffdd7224 */ /* 0x000fe200078e0008 */
[----:B------:R-:W-:Y:S01]  /*9620*/  MOV R242, 0x1f ;  /* 0x0000001f00f27802 */ /* 0x000fe20000000f00 */
[----:B------:R-:W-:-:S07]  /*9630*/  IMAD.MOV.U32 R6, RZ, RZ, R10 ;  /* 0x000000ffff067224 */ /* 0x000fce00078e000a */
[----:B------:R-:W-:Y:S05]  /*9640*/  WARPSYNC.COLLECTIVE R2, `(.L_x_3523) ;  /* 0x0000000002087348 */ /* 0x000fea0003c00000 */
[----:B------:R0:W1:Y:S02]  /*9650*/  SHFL.UP P0, R10, R189, R34, R217 ;  /* 0x04000022bd0a7389 */ /* 0x00006400000000d9 */
[----:B01----:R-:W-:Y:S01]  /*9660*/  ENDCOLLECTIVE ;  /* 0x000000000000791b */ /* 0x003fe20003800000 */
.L_x_3523:
[----:B------:R-:W-:Y:S05]  /*9670*/  WARPSYNC.COLLECTIVE R2, `(.L_x_3524) ;  /* 0x0000000002087348 */ /* 0x000fea0003c00000 */
[----:B------:R0:W1:Y:S02]  /*9680*/  SHFL.IDX P2, R11, R221, R223, R242 ;  /* 0x000000dfdd0b7389 */ /* 0x00006400000400f2 */
[----:B01----:R-:W-:Y:S01]  /*9690*/  ENDCOLLECTIVE ;  /* 0x000000000000791b */ /* 0x003fe20003800000 */
.L_x_3524:
[----:B------:R-:W-:Y:S02]  /*96a0*/  MOV R221, R9 ;  /* 0x0000000900dd7202 */ /* 0x000fe40000000f00 */
[----:B------:R-:W-:Y:S01]  /*96b0*/  MOV R7, R10 ;  /* 0x0000000a00077202 */ /* 0x000fe20000000f00 */
[----:B------:R-:W-:-:S07]  /*96c0*/  IMAD.MOV.U32 R8, RZ, RZ, R11 ;  /* 0x000000ffff087224 */ /* 0x000fce00078e000b */
[----:B------:R-:W-:Y:S05]  /*96d0*/  WARPSYNC.COLLECTIVE R2, `(.L_x_3525) ;  /* 0x0000000002087348 */ /* 0x000fea0003c00000 */
[----:B------:R0:W1:Y:S02]  /*96e0*/  SHFL.IDX P2, R11, R221, R223, R242 ;  /* 0x000000dfdd0b7389 */ /* 0x00006400000400f2 */
[----:B01----:R-:W-:Y:S01]  /*96f0*/  ENDCOLLECTIVE ;  /* 0x000000000000791b */ /* 0x003fe20003800000 */
.L_x_3525:
[----:B------:R-:W-:Y:S01]  /*9700*/  MOV R9, R11 ;  /* 0x0000000b00097202 */ /* 0x000fe20000000f00 */
[----:B------:R-:W-:Y:S06]  /*9710*/  BRA `(.L_x_3526) ;  /* 0xffffffc000f87947 */ /* 0x000fec000383ffff */
.L_x_3488:
[----:B------:R-:W-:Y:S01]  /*9720*/  HFMA2.MMA R244, -RZ, RZ, 0, 1.847743988037109375e-06 ;  /* 0x0000001ffff47435 */ /* 0x000fe200000001ff */
[----:B------:R-:W-:Y:S01]  /*9730*/  MOV R225, R4 ;  /* 0x0000000400e17202 */ /* 0x000fe20000000f00 */
[----:B------:R-:W-:Y:S01]  /*9740*/  IMAD.MOV.U32 R227, RZ, RZ, 0x1 ;  /* 0x00000001ffe37424 */ /* 0x000fe200078e00ff */
[----:B------:R-:W-:Y:S01]  /*9750*/  MOV R2, 0xffffffff ;  /* 0xffffffff00027802 */ /* 0x000fe20000000f00 */
[----:B------:R-:W-:Y:S01]  /*9760*/  HFMA2.MMA R223, -RZ, RZ, 0, 0 ;  /* 0x00000000ffdf7435 */ /* 0x000fe200000001ff */
[----:B------:R-:W-:-:S10]  /*9770*/  IMAD.MOV.U32 R242, RZ, RZ, 0x1f ;  /* 0x0000001ffff27424 */ /* 0x000fd400078e00ff */
[----:B-----5:R-:W-:Y:S05]  /*9780*/  WARPSYNC.COLLECTIVE R2, `(.L_x_3527) ;  /* 0x0000000002087348 */ /* 0x020fea0003c00000 */
[----:B------:R0:W1:Y:S02]  /*9790*/  SHFL.DOWN P6, R10, R225, R227, R244 ;  /* 0x080000e3e10a7389 */ /* 0x00006400000c00f4 */
[----:B01---5:R-:W-:Y:S01]  /*97a0*/  ENDCOLLECTIVE ;  /* 0x000000000000791b */ /* 0x023fe20003800000 */
.L_x_3527:
[----:B------:R-:W-:Y:S01]  /*97b0*/  IMAD.MOV.U32 R225, RZ, RZ, R5 ;  /* 0x000000ffffe17224 */ /* 0x000fe200078e0005 */
[----:B------:R-:W-:-:S07]  /*97c0*/  MOV R9, R10 ;  /* 0x0000000a00097202 */ /* 0x000fce0000000f00 */
[----:B------:R-:W-:Y:S05]  /*97d0*/  WARPSYNC.COLLECTIVE R2, `(.L_x_3528) ;  /* 0x0000000002087348 */ /* 0x000fea0003c00000 */
[----:B------:R0:W1:Y:S02]  /*97e0*/  SHFL.DOWN P6, R10, R225, R227, R244 ;  /* 0x080000e3e10a7389 */ /* 0x00006400000c00f4 */
[----:B01----:R-:W-:Y:S01]  /*97f0*/  ENDCOLLECTIVE ;  /* 0x000000000000791b */ /* 0x003fe20003800000 */
.L_x_3528:
        /* <DEDUP_REMOVED lines=8> */
.L_x_3529:
[----:B------:R-:W-:Y:S01]  /*9880*/  MOV R225, R5 ;  /* 0x0000000500e17202 */ /* 0x000fe20000000f00 */
[----:B------:R-:W-:-:S07]  /*9890*/  IMAD.MOV.U32 R9, RZ, RZ, R10 ;  /* 0x000000ffff097224 */ /* 0x000fce00078e000a */
[----:B------:R-:W-:Y:S05]  /*98a0*/  WARPSYNC.COLLECTIVE R2, `(.L_x_3530) ;  /* 0x0000000002087348 */ /* 0x000fea0003c00000 */
[----:B------:R0:W1:Y:S02]  /*98b0*/  SHFL.DOWN P6, R10, R225, R227, R244 ;  /* 0x080000e3e10a7389 */ /* 0x00006400000c00f4 */
[----:B01----:R-:W-:Y:S01]  /*98c0*/  ENDCOLLECTIVE ;  /* 0x000000000000791b */ /* 0x003fe20003800000 */
.L_x_3530:
[----:B------:R-:W-:Y:S01]  /*98d0*/  IMAD.MOV.U32 R227, RZ, RZ, 0x4 ;  /* 0x00000004ffe37424 */ /* 0x000fe200078e00ff */
[----:B------:R-:W-:-:S05]  /*98e0*/  MOV R8, R10 ;  /* 0x0000000a00087202 */ /* 0x000fca0000000f00 */
[C---:B------:R-:W-:Y:S01]  /*98f0*/  @!P4 FFMA.FTZ R5, R4.reuse, R8, R5 ;  /* 0x000000080405c223 */ /* 0x040fe20000010005 */
[----:B------:R-:W-:-:S05]  /*9900*/  @!P4 FMUL.FTZ R4, R4, R9 ;  /* 0x000000090404c220 */ /* 0x000fca0000410000 */
[----:B------:R-:W-:-:S07]  /*9910*/  MOV R225, R4 ;  /* 0x0000000400e17202 */ /* 0x000fce0000000f00 */
[----:B------:R-:W-:Y:S05]  /*9920*/  WARPSYNC.COLLECTIVE R2, `(.L_x_3531) ;  /* 0x0000000002087348 */ /* 0x000fea0003c00000 */
[----:B------:R0:W1:Y:S02]  /*9930*/  SHFL.DOWN P6, R10, R225, R227, R244 ;  /* 0x080000e3e10a7389 */ /* 0x00006400000c00f4 */
[----:B01----:R-:W-:Y:S01]  /*9940*/  ENDCOLLECTIVE ;  /* 0x000000000000791b */ /* 0x003fe20003800000 */
.L_x_3531:
[----:B------:R-:W-:Y:S02]  /*9950*/  MOV R225, R5 ;  /* 0x0000000500e17202 */ /* 0x000fe40000000f00 */
[----:B------:R-:W-:-:S07]  /*9960*/  MOV R9, R10 ;  /* 0x0000000a00097202 */ /* 0x000fce0000000f00 */
[----:B------:R-:W-:Y:S05]  /*9970*/  WARPSYNC.COLLECTIVE R2, `(.L_x_3532) ;  /* 0x0000000002087348 */ /* 0x000fea0003c00000 */
[----:B------:R0:W1:Y:S02]  /*9980*/  SHFL.DOWN P6, R10, R225, R227, R244 ;  /* 0x080000e3e10a7389 */ /* 0x00006400000c00f4 */
[----:B01----:R-:W-:Y:S01]  /*9990*/  ENDCOLLECTIVE ;  /* 0x000000000000791b */ /* 0x003fe20003800000 */
.L_x_3532:
[----:B------:R-:W-:Y:S01]  /*99a0*/  HFMA2.MMA R227, -RZ, RZ, 0, 4.76837158203125e-07 ;  /* 0x00000008ffe37435 */ /* 0x000fe200000001ff */
[----:B------:R-:W-:-:S05]  /*99b0*/  MOV R8, R10 ;  /* 0x0000000a00087202 */ /* 0x000fca0000000f00 */
[C---:B------:R-:W-:Y:S01]  /*99c0*/  @!P3 FFMA.FTZ R5, R4.reuse, R8, R5 ;  /* 0x000000080405b223 */ /* 0x040fe20000010005 */
[----:B------:R-:W-:-:S04]  /*99d0*/  @!P3 FMUL.FTZ R4, R4, R9 ;  /* 0x000000090404b220 */ /* 0x000fc80000410000 */
[----:B------:R-:W-:-:S07]  /*99e0*/  IMAD.MOV.U32 R225, RZ, RZ, R4 ;  /* 0x000000ffffe17224 */ /* 0x000fce00078e0004 */
[----:B------:R-:W-:Y:S05]  /*99f0*/  WARPSYNC.COLLECTIVE R2, `(.L_x_3533) ;  /* 0x0000000002087348 */ /* 0x000fea0003c00000 */
[----:B------:R0:W1:Y:S02]  /*9a00*/  SHFL.DOWN P6, R10, R225, R227, R244 ;  /* 0x080000e3e10a7389 */ /* 0x00006400000c00f4 */
[----:B01----:R-:W-:Y:S01]  /*9a10*/  ENDCOLLECTIVE ;  /* 0x000000000000791b */ /* 0x003fe20003800000 */
.L_x_3533:
[----:B------:R-:W-:Y:S02]  /*9a20*/  MOV R225, R5 ;  /* 0x0000000500e17202 */ /* 0x000fe40000000f00 */
[----:B------:R-:W-:-:S07]  /*9a30*/  MOV R9, R10 ;  /* 0x0000000a00097202 */ /* 0x000fce0000000f00 */
[----:B------:R-:W-:Y:S05]  /*9a40*/  WARPSYNC.COLLECTIVE R2, `(.L_x_3534) ;  /* 0x0000000002087348 */ /* 0x000fea0003c00000 */
[----:B------:R0:W1:Y:S02]  /*9a50*/  SHFL.DOWN P6, R10, R225, R227, R244 ;  /* 0x080000e3e10a7389 */ /* 0x00006400000c00f4 */
[----:B01----:R-:W-:Y:S01]  /*9a60*/  ENDCOLLECTIVE ;  /* 0x000000000000791b */ /* 0x003fe20003800000 */
.L_x_3534:
[----:B------:R-:W-:Y:S01]  /*9a70*/  HFMA2.MMA R227, -RZ, RZ, 0, 9.5367431640625e-07 ;  /* 0x00000010ffe37435 */ /* 0x000fe200000001ff */
[----:B------:R-:W-:-:S04]  /*9a80*/  IMAD.MOV.U32 R8, RZ, RZ, R10 ;  /* 0x000000ffff087224 */ /* 0x000fc800078e000a */
[C---:B------:R-:W-:Y:S01]  /*9a90*/  @!P2 FFMA.FTZ R5, R4.reuse, R8, R5 ;  /* 0x000000080405a223 */ /* 0x040fe20000010005 */
[----:B------:R-:W-:-:S05]  /*9aa0*/  @!P2 FMUL.FTZ R4, R4, R9 ;  /* 0x000000090404a220 */ /* 0x000fca0000410000 */
[----:B------:R-:W-:-:S07]  /*9ab0*/  MOV R225, R4 ;  /* 0x0000000400e17202 */ /* 0x000fce0000000f00 */
[----:B------:R-:W-:Y:S05]  /*9ac0*/  WARPSYNC.COLLECTIVE R2, `(.L_x_3535) ;  /* 0x0000000002087348 */ /* 0x000fea0003c00000 */
[----:B------:R0:W1:Y:S02]  /*9ad0*/  SHFL.DOWN P6, R10, R225, R227, R244 ;  /* 0x080000e3e10a7389 */ /* 0x00006400000c00f4 */
[----:B01----:R-:W-:Y:S01]  /*9ae0*/  ENDCOLLECTIVE ;  /* 0x000000000000791b */ /* 0x003fe20003800000 */
.L_x_3535:
[----:B------:R-:W-:Y:S01]  /*9af0*/  IMAD.MOV.U32 R225, RZ, RZ, R5 ;  /* 0x000000ffffe17224 */ /* 0x000fe200078e0005 */
[----:B------:R-:W-:-:S07]  /*9b00*/  MOV R9, R10 ;  /* 0x0000000a00097202 */ /* 0x000fce0000000f00 */
[----:B------:R-:W-:Y:S05]  /*9b10*/  WARPSYNC.COLLECTIVE R2, `(.L_x_3536) ;  /* 0x0000000002087348 */ /* 0x000fea0003c00000 */
[----:B------:R0:W1:Y:S02]  /*9b20*/  SHFL.DOWN P6, R10, R225, R227, R244 ;  /* 0x080000e3e10a7389 */ /* 0x00006400000c00f4 */
[----:B01----:R-:W-:Y:S01]  /*9b30*/  ENDCOLLECTIVE ;  /* 0x000000000000791b */ /* 0x003fe20003800000 */
.L_x_3536:
[----:B------:R-:W-:Y:S01]  /*9b40*/  HFMA2.MMA R227, -RZ, RZ, 0, 5.9604644775390625e-08 ;  /* 0x00000001ffe37435 */ /* 0x000fe200000001ff */
[----:B------:R-:W-:-:S05]  /*9b50*/  MOV R8, R10 ;  /* 0x0000000a00087202 */ /* 0x000fca0000000f00 */
[C---:B------:R-:W-:Y:S01]  /*9b60*/  @!P1 FFMA.FTZ R5, R4.reuse, R8, R5 ;  /* 0x0000000804059223 */ /* 0x040fe20000010005 */
[----:B------:R-:W-:-:S04]  /*9b70*/  @!P1 FMUL.FTZ R4, R4, R9 ;  /* 0x0000000904049220 */ /* 0x000fc80000410000 */
[----:B------:R-:W-:Y:S01]  /*9b80*/  IMAD.MOV.U32 R225, RZ, RZ, R4 ;  /* 0x000000ffffe17224 */ /* 0x000fe200078e0004 */
[----:B------:R-:W-:-:S07]  /*9b90*/  MOV R221, R4 ;  /* 0x0000000400dd7202 */ /* 0x000fce0000000f00 */
[----:B------:R-:W-:Y:S05]  /*9ba0*/  WARPSYNC.COLLECTIVE R2, `(.L_x_3537) ;  /* 0x0000000002087348 */ /* 0x000fea0003c00000 */
[----:B------:R0:W1:Y:S02]  /*9bb0*/  SHFL.IDX P2, R11, R221, R223, R242 ;  /* 0x000000dfdd0b7389 */ /* 0x00006400000400f2 */
[----:B01----:R-:W-:Y:S01]  /*9bc0*/  ENDCOLLECTIVE ;  /* 0x000000000000791b */ /* 0x003fe20003800000 */
.L_x_3537:
[----:B------:R-:W-:Y:S02]  /*9bd0*/  MOV R221, R5 ;  /* 0x0000000500dd7202 */ /* 0x000fe40000000f00 */
[----:B------:R-:W-:-:S07]  /*9be0*/  MOV R219, R11 ;  /* 0x0000000b00db7202 */ /* 0x000fce0000000f00 */
[----:B------:R-:W-:Y:S05]  /*9bf0*/  WARPSYNC.COLLECTIVE R2, `(.L_x_3538) ;  /* 0x0000000002087348 */ /* 0x000fea0003c00000 */
[----:B------:R0:W1:Y:S02]  /*9c00*/  SHFL.IDX P2, R11, R221, R223, R242 ;  /* 0x000000dfdd0b7389 */ /* 0x00006400000400f2 */
[----:B01----:R-:W-:Y:S01]  /*9c10*/  ENDCOLLECTIVE ;  /* 0x000000000000791b */ /* 0x003fe20003800000 */
.L_x_3538:
[----:B------:R-:W-:Y:S05]  /*9c20*/  WARPSYNC.COLLECTIVE R2, `(.L_x_3539) ;  /* 0x0000000002087348 */ /* 0x000fea0003c00000 */
[----:B------:R0:W1:Y:S02]  /*9c30*/  SHFL.DOWN P6, R10, R225, R227, R244 ;  /* 0x080000e3e10a7389 */ /* 0x00006400000c00f4 */
[----:B01----:R-:W-:Y:S01]  /*9c40*/  ENDCOLLECTIVE ;  /* 0x000000000000791b */ /* 0x003fe20003800000 */
.L_x_3539:
[----:B------:R-:W-:Y:S02]  /*9c50*/  MOV R221, R34 ;  /* 0x0000002200dd7202 */ /* 0x000fe40000000f00 */
[----:B------:R-:W-:Y:S02]  /*9c60*/  MOV R225, R5 ;  /* 0x0000000500e17202 */ /* 0x000fe40000000f00 */
[----:B------:R-:W-:Y:S02]  /*9c70*/  MOV R240, R11 ;  /* 0x0000000b00f07202 */ /* 0x000fe40000000f00 */
[----:B------:R-:W-:-:S07]  /*9c80*/  MOV R8, R10 ;  /* 0x0000000a00087202 */ /* 0x000fce0000000f00 */
[----:B------:R-:W-:Y:S05]  /*9c90*/  WARPSYNC.COLLECTIVE R2, `(.L_x_3540) ;  /* 0x0000000002087348 */ /* 0x000fea0003c00000 */
[----:B------:R0:W1:Y:S02]  /*9ca0*/  SHFL.DOWN P6, R10, R225, R227, R244 ;  /* 0x080000e3e10a7389 */ /* 0x00006400000c00f4 */
[----:B01----:R-:W-:Y:S01]  /*9cb0*/  ENDCOLLECTIVE ;  /* 0x000000000000791b */ /* 0x003fe20003800000 */
.L_x_3540:
[----:B------:R-:W-:Y:S05]  /*9cc0*/  WARPSYNC.COLLECTIVE R2, `(.L_x_3541) ;  /* 0x0000000002087348 */ /* 0x000fea0003c00000 */
[----:B------:R0:W1:Y:S02]  /*9cd0*/  SHFL.IDX P2, R11, R221, R223, R242 ;  /* 0x000000dfdd0b7389 */ /* 0x00006400000400f2 */
[----:B01----:R-:W-:Y:S01]  /*9ce0*/  ENDCOLLECTIVE ;  /* 0x000000000000791b */ /* 0x003fe20003800000 */
.L_x_3541:
[----:B------:R-:W-:Y:S01]  /*9cf0*/  MOV R221, R35 ;  /* 0x0000002300dd7202 */ /* 0x000fe20000000f00 */
[----:B------:R-:W-:Y:S01]  /*9d00*/  IMAD.MOV.U32 R9, RZ, RZ, R10 ;  /* 0x000000ffff097224 */ /* 0x000fe200078e000a */
[----:B------:R-:W-:-:S07]  /*9d10*/  MOV R10, R11 ;  /* 0x0000000b000a7202 */ /* 0x000fce0000000f00 */
[----:B------:R-:W-:Y:S05]  /*9d20*/  WARPSYNC.COLLECTIVE R2, `(.L_x_3542) ;  /* 0x0000000002087348 */ /* 0x000fea0003c00000 */
[----:B------:R0:W1:Y:S02]  /*9d30*/  SHFL.IDX P2, R11, R221, R223, R242 ;  /* 0x000000dfdd0b7389 */ /* 0x00006400000400f2 */
[----:B01----:R-:W-:Y:S01]  /*9d40*/  ENDCOLLECTIVE ;  /* 0x000000000000791b */ /* 0x003fe20003800000 */
.L_x_3542:
[----:B------:R-:W-:Y:S05]  /*9d50*/  BRA `(.L_x_3543) ;  /* 0xffffffc000fc7947 */ /* 0x000fea000383ffff */
.L_x_3544:
        /* <DEDUP_REMOVED lines=10> */
.L_x_10945:


//--------------------- .text._Z25selective_scan_bwd_kernelI32Selective_Scan_bwd_kernel_traitsILi64ELi16ELb0ELb0ELb0ELb1ELb0EN3c108BFloat16EfEEv12SSMParamsBwd --------------------------
	.section	.text._Z25selective_scan_bwd_kernelI32Selective_Scan_bwd_kernel_traitsILi64ELi16ELb0ELb0ELb0ELb1ELb0EN3c108BFloat16EfEEv12SSMParamsBwd,"ax",@progbits
	.align	128
        .global         _Z25selective_scan_bwd_kernelI32Selective_Scan_bwd_kernel_traitsILi64ELi16ELb0ELb0ELb0ELb1ELb0EN3c108BFloat16EfEEv12SSMParamsBwd
        .type           _Z25selective_scan_bwd_kernelI32Selective_Scan_bwd_kernel_traitsILi64ELi16ELb0ELb0ELb0ELb1ELb0EN3c108BFloat16EfEEv12SSMParamsBwd,@function
        .size           _Z25selective_scan_bwd_kernelI32Selective_Scan_bwd_kernel_traitsILi64ELi16ELb0ELb0ELb0ELb1ELb0EN3c108BFloat16EfEEv12SSMParamsBwd,(.L_x_10946 - _Z25selective_scan_bwd_kernelI32Selective_Scan_bwd_kernel_traitsILi64ELi16ELb0ELb0ELb0ELb1ELb0EN3c108BFloat16EfEEv12SSMParamsBwd)
        .other          _Z25selective_scan_bwd_kernelI32Selective_Scan_bwd_kernel_traitsILi64ELi16ELb0ELb0ELb0ELb1ELb0EN3c108BFloat16EfEEv12SSMParamsBwd,@"STO_CUDA_ENTRY STV_DEFAULT"
_Z25selective_scan_bwd_kernelI32Selective_Scan_bwd_kernel_traitsILi64ELi16ELb0ELb0ELb0ELb1ELb0EN3c108BFloat16EfEEv12SSMParamsBwd:
.text._Z25selective_scan_bwd_kernelI32Selective_Scan_bwd_kernel_traitsILi64ELi16ELb0ELb0ELb0ELb1ELb0EN3c108BFloat16EfEEv12SSMParamsBwd:
        /* <DEDUP_REMOVED lines=42> */
[----:B----4-:R-:W-:Y:S01]  /*02a0*/  IMAD.WIDE.U32 R2, R87, R6, UR4 ;  /* 0x0000000457027e25 */ /* 0x010fe2000f8e0006 */
        /* <DEDUP_REMOVED lines=53> */
[----:B------:R-:W-:Y:S01]  /*0600*/  MOV R79, RZ ;  /* 0x000000ff004f7202 */ /* 0x000fe20000000f00 */
[----:B------:R-:W2:Y:S01]  /*0610*/  S2R R78, SR_LANEID ;  /* 0x00000000004e7919 */ /* 0x000ea20000000000 */
[----:B------:R-:W-:Y:S01]  /*0620*/  MOV R70, RZ ;  /* 0x000000ff00467202 */ /* 0x000fe20000000f00 */
[----:B------:R-:W-:Y:S01]  /*0630*/  IMAD.MOV.U32 R81, RZ, RZ, RZ ;  /* 0x000000ffff517224 */ /* 0x000fe200078e00ff */
[----:B-1----:R-:W-:-:S06]  /*0640*/  ULEA UR4, UR5, UR4, 0x18 ;  /* 0x0000000405047291 */ /* 0x002fcc000f8ec03f */
[----:B------:R-:W-:Y:S02]  /*0650*/  MOV R71, UR4 ;  /* 0x0000000400477c02 */ /* 0x000fe40008000f00 */
[----:B0-----:R-:W-:-:S04]  /*0660*/  SHF.R.S32.HI R3, RZ, 0x1f, R80 ;  /* 0x0000001fff037819 */ /* 0x001fc80000011450 */
[----:B------:R-:W-:-:S04]  /*0670*/  LEA.HI R3, R3, R80, RZ, 0x5 ;  /* 0x0000005003037211 */ /* 0x000fc800078f28ff */
[----:B------:R-:W-:-:S04]  /*0680*/  SHF.R.S32.HI R0, RZ, 0x5, R3 ;  /* 0x00000005ff007819 */ /* 0x000fc80000011403 */
[----:B--2---:R-:W-:-:S07]  /*0690*/  LEA R69, R0, R71, 0x3 ;  /* 0x0000004700457211 */ /* 0x004fce00078e18ff */
.L_x_3595:
[----:B------:R-:W-:Y:S01]  /*06a0*/  SHF.L.U32 R0, R80, 0x4, RZ ;  /* 0x0000000450007819 */ /* 0x000fe200000006ff */
[----:B------:R-:W-:Y:S01]  /*06b0*/  ULDC UR5, c[0x0][0x224] ;  /* 0x0000890000057ab9 */ /* 0x000fe20000000800 */
[----:B------:R-:W-:Y:S01]  /*06c0*/  ULDC UR4, c[0x0][0x218] ;  /* 0x0000860000047ab9 */ /* 0x000fe20000000800 */
[----:B------:R-:W-:Y:S02]  /*06d0*/  IADD3 R68, -R70, UR5, RZ ;  /* 0x0000000546447c10 */ /* 0x000fe4000fffe1ff */
[----:B------:R-:W-:Y:S02]  /*06e0*/  LOP3.LUT R5, R0, 0xfffffe00, RZ, 0xc0, !PT ;  /* 0xfffffe0000057812 */ /* 0x000fe400078ec0ff */
[----:B------:R-:W-:Y:S02]  /*06f0*/  LEA R66, R68, 0xfffffc00, 0xa ;  /* 0xfffffc0044427811 */ /* 0x000fe400078e50ff */
[----:B------:R-:W-:Y:S02]  /*0700*/  LOP3.LUT R67, R5, 0x1f, R80, 0xf8, !PT ;  /* 0x0000001f05437812 */ /* 0x000fe400078ef850 */
[----:B------:R-:W-:-:S02]  /*0710*/  IADD3 R95, -R66, UR4, RZ ;  /* 0x00000004425f7c10 */ /* 0x000fc4000fffe1ff */
[C---:B------:R-:W-:Y:S01]  /*0720*/  LOP3.LUT R24, R67.reuse, 0x20, RZ, 0xfc, !PT ;  /* 0x0000002043187812 */ /* 0x040fe200078efcff */
[C---:B------:R-:W-:Y:S01]  /*0730*/  IMAD.WIDE R2, R67.reuse, 0x2, R76 ;  /* 0x0000000243027825 */ /* 0x040fe200078e024c */
[CC--:B------:R-:W-:Y:S02]  /*0740*/  ISETP.GE.AND P2, PT, R67.reuse, R95.reuse, PT ;  /* 0x0000005f4300720c */ /* 0x0c0fe40003f46270 */
[----:B------:R-:W-:Y:S02]  /*0750*/  ISETP.GE.AND P1, PT, R24, R95, PT ;  /* 0x0000005f1800720c */ /* 0x000fe40003f26270 */
[C---:B------:R-:W-:Y:S02]  /*0760*/  LOP3.LUT R26, R67.reuse, 0x40, RZ, 0xfc, !PT ;  /* 0x00000040431a7812 */ /* 0x040fe400078efcff */
[C---:B------:R-:W-:Y:S02]  /*0770*/  LOP3.LUT R28, R67.reuse, 0x60, RZ, 0xfc, !PT ;  /* 0x00000060431c7812 */ /* 0x040fe400078efcff */
[----:B------:R-:W-:Y:S01]  /*0780*/  PRMT R4, RZ, 0x7610, R4 ;  /* 0x00007610ff047816 */ /* 0x000fe20000000004 */
[----:B------:R-:W-:Y:S01]  /*0790*/  BAR.SYNC.DEFER_BLOCKING 0x0 ;  /* 0x0000000000007b1d */ /* 0x000fe20000010000 */
[----:B0-----:R-:W-:-:S02]  /*07a0*/  LOP3.LUT R29, R67, 0x80, RZ, 0xfc, !PT ;  /* 0x00000080431d7812 */ /* 0x001fc400078efcff */
        /* <DEDUP_REMOVED lines=57> */
[----:B------:R-:W-:Y:S02]  /*0b40*/  IADD3 R24, R5, R78, RZ ;  /* 0x0000004e05187210 */ /* 0x000fe40007ffe0ff */
[-C--:B------:R-:W-:Y:S02]  /*0b50*/  ISETP.GE.AND P6, PT, R29, R95.reuse, PT ;  /* 0x0000005f1d00720c */ /* 0x080fe40003fc6270 */
[-C--:B------:R-:W-:Y:S01]  /*0b60*/  ISETP.GE.AND P0, PT, R31, R95.reuse, PT ;  /* 0x0000005f1f00720c */ /* 0x080fe20003f06270 */
[C---:B------:R-:W-:Y:S01]  /*0b70*/  VIADD R31, R24.reuse, 0x40 ;  /* 0x00000040181f7836 */ /* 0x040fe20000000000 */
[----:B------:R-:W-:Y:S02]  /*0b80*/  IADD3 R29, R24, 0x20, RZ ;  /* 0x00000020181d7810 */ /* 0x000fe40007ffe0ff */
[----:B------:R-:W-:Y:S02]  /*0b90*/  ISETP.GE.AND P3, PT, R26, R95, PT ;  /* 0x0000005f1a00720c */ /* 0x000fe40003f66270 */
[----:B------:R-:W-:-:S02]  /*0ba0*/  LEA.HI.SX32 R26, R24, R24, 0x1b ;  /* 0x00000018181a7211 */ /* 0x000fc400078fdaff */
[C---:B0-----:R-:W-:Y:S02]  /*0bb0*/  IADD3 R3, R24.reuse, 0x60, RZ ;  /* 0x0000006018037810 */ /* 0x041fe40007ffe0ff */
[C---:B------:R-:W-:Y:S02]  /*0bc0*/  IADD3 R35, R24.reuse, 0x80, RZ ;  /* 0x0000008018237810 */ /* 0x040fe40007ffe0ff */
[-C--:B------:R-:W-:Y:S01]  /*0bd0*/  LEA.HI.SX32 R64, R29, R24.reuse, 0x1b ;  /* 0x000000181d407211 */ /* 0x080fe200078fdaff */
[C---:B------:R-:W-:Y:S01]  /*0be0*/  VIADD R41, R24.reuse, 0xe0 ;  /* 0x000000e018297836 */ /* 0x040fe20000000000 */
[C---:B------:R-:W-:Y:S02]  /*0bf0*/  IADD3 R37, R24.reuse, 0xa0, RZ ;  /* 0x000000a018257810 */ /* 0x040fe40007ffe0ff */
[----:B------:R-:W-:Y:S02]  /*0c00*/  IADD3 R39, R24, 0xc0, RZ ;  /* 0x000000c018277810 */ /* 0x000fe40007ffe0ff */
[----:B------:R-:W-:-:S02]  /*0c10*/  LEA.HI.SX32 R2, R31, R24, 0x1b ;  /* 0x000000181f027211 */ /* 0x000fc400078fdaff */
[----:B------:R-:W-:Y:S02]  /*0c20*/  LEA R65, R26, R71, 0x1 ;  /* 0x000000471a417211 */ /* 0x000fe400078e08ff */
[-C--:B------:R-:W-:Y:S01]  /*0c30*/  LEA.HI.SX32 R62, R3, R24.reuse, 0x1b ;  /* 0x00000018033e7211 */ /* 0x080fe200078fdaff */
[----:B------:R-:W-:Y:S01]  /*0c40*/  IMAD R64, R64, 0x2, R71 ;  /* 0x0000000240407824 */ /* 0x000fe200078e0247 */
[----:B------:R-:W-:Y:S02]  /*0c50*/  ISETP.GE.AND P5, PT, R28, R95, PT ;  /* 0x0000005f1c00720c */ /* 0x000fe40003fa6270 */
[----:B------:R-:W-:Y:S02]  /*0c60*/  IADD3 R43, R24, 0x100, RZ ;  /* 0x00000100182b7810 */ /* 0x000fe40007ffe0ff */
[-C--:B------:R-:W-:Y:S02]  /*0c70*/  LEA.HI.SX32 R26, R35, R24.reuse, 0x1b ;  /* 0x00000018231a7211 */ /* 0x080fe400078fdaff */
[----:B------:R-:W-:-:S02]  /*0c80*/  LEA.HI.SX32 R60, R37, R24, 0x1b ;  /* 0x00000018253c7211 */ /* 0x000fc400078fdaff */
[----:B------:R-:W-:Y:S02]  /*0c90*/  LEA.HI.SX32 R28, R39, R24, 0x1b ;  /* 0x00000018271c7211 */ /* 0x000fe400078fdaff */
[----:B------:R-:W-:Y:S02]  /*0ca0*/  IADD3 R45, R24, 0x120, RZ ;  /* 0x00000120182d7810 */ /* 0x000fe40007ffe0ff */
[----:B------:R-:W-:Y:S01]  /*0cb0*/  LEA R63, R2, R71, 0x1 ;  /* 0x00000047023f7211 */ /* 0x000fe200078e08ff */
[----:B------:R-:W-:Y:S01]  /*0cc0*/  VIADD R51, R24, 0x180 ;  /* 0x0000018018337836 */ /* 0x000fe20000000000 */
[----:B------:R-:W-:Y:S02]  /*0cd0*/  ISETP.GE.AND P4, PT, R30, R95, PT ;  /* 0x0000005f1e00720c */ /* 0x000fe40003f86270 */
[C---:B------:R-:W-:Y:S02]  /*0ce0*/  IADD3 R47, R24.reuse, 0x140, RZ ;  /* 0x00000140182f7810 */ /* 0x040fe40007ffe0ff */
[----:B------:R-:W-:-:S02]  /*0cf0*/  IADD3 R49, R24, 0x160, RZ ;  /* 0x0000016018317810 */ /* 0x000fc40007ffe0ff */
[----:B------:R-:W-:Y:S02]  /*0d00*/  IADD3 R57, R24, 0x1e0, RZ ;  /* 0x000001e018397810 */ /* 0x000fe40007ffe0ff */
[-C--:B------:R-:W-:Y:S02]  /*0d10*/  LEA.HI.SX32 R58, R41, R24.reuse, 0x1b ;  /* 0x00000018293a7211 */ /* 0x080fe400078fdaff */
[-C--:B------:R-:W-:Y:S02]  /*0d20*/  LEA R62, R62, R71.reuse, 0x1 ;  /* 0x000000473e3e7211 */ /* 0x080fe400078e08ff */
[----:B------:R-:W-:Y:S02]  /*0d30*/  LEA.HI.SX32 R30, R43, R24, 0x1b ;  /* 0x000000182b1e7211 */ /* 0x000fe400078fdaff */
[-C--:B------:R-:W-:Y:S01]  /*0d40*/  LEA R61, R26, R71.reuse, 0x1 ;  /* 0x000000471a3d7211 */ /* 0x080fe200078e08ff */
[----:B------:R-:W-:Y:S01]  /*0d50*/  IMAD R59, R28, 0x2, R71 ;  /* 0x000000021c3b7824 */ /* 0x000fe200078e0247 */
[----:B------:R-:W-:-:S02]  /*0d60*/  LEA R60, R60, R71, 0x1 ;  /* 0x000000473c3c7211 */ /* 0x000fc400078e08ff */
[C---:B------:R-:W-:Y:S02]  /*0d70*/  IADD3 R53, R24.reuse, 0x1a0, RZ ;  /* 0x000001a018357810 */ /* 0x040fe40007ffe0ff */
[----:B------:R-:W-:Y:S02]  /*0d80*/  IADD3 R55, R24, 0x1c0, RZ ;  /* 0x000001c018377810 */ /* 0x000fe40007ffe0ff */
[-C--:B------:R-:W-:Y:S02]  /*0d90*/  LEA.HI.SX32 R56, R45, R24.reuse, 0x1b ;  /* 0x000000182d387211 */ /* 0x080fe400078fdaff */
[-C--:B------:R-:W-:Y:S02]  /*0da0*/  LEA.HI.SX32 R34, R47, R24.reuse, 0x1b ;  /* 0x000000182f227211 */ /* 0x080fe400078fdaff */
[-C--:B------:R-:W-:Y:S02]  /*0db0*/  LEA.HI.SX32 R54, R49, R24.reuse, 0x1b ;  /* 0x0000001831367211 */ /* 0x080fe400078fdaff */
[----:B------:R-:W-:-:S02]  /*0dc0*/  LEA.HI.SX32 R50, R57, R24, 0x1b ;  /* 0x0000001839327211 */ /* 0x000fc400078fdaff */
[-C--:B------:R-:W-:Y:S01]  /*0dd0*/  LEA R58, R58, R71.reuse, 0x1 ;  /* 0x000000473a3a7211 */ /* 0x080fe200078e08ff */
[----:B------:R-:W-:Y:S01]  /*0de0*/  IMAD R5, R78, 0x10, R5 ;  /* 0x000000104e057824 */ /* 0x000fe200078e0205 */
[-C--:B------:R-:W-:Y:S02]  /*0df0*/  LEA R57, R30, R71.reuse, 0x1 ;  /* 0x000000471e397211 */ /* 0x080fe400078e08ff */
[-C--:B------:R-:W-:Y:S02]  /*0e00*/  LEA.HI.SX32 R36, R51, R24.reuse, 0x1b ;  /* 0x0000001833247211 */ /* 0x080fe400078fdaff */
[-C--:B------:R-:W-:Y:S02]  /*0e10*/  LEA.HI.SX32 R52, R53, R24.reuse, 0x1b ;  /* 0x0000001835347211 */ /* 0x080fe400078fdaff */
[----:B------:R-:W-:Y:S02]  /*0e20*/  LEA.HI.SX32 R38, R55, R24, 0x1b ;  /* 0x0000001837267211 */ /* 0x000fe400078fdaff */
[-C--:B------:R-:W-:Y:S01]  /*0e30*/  LEA R56, R56, R71.reuse, 0x1 ;  /* 0x0000004738387211 */ /* 0x080fe200078e08ff */
[----:B------:R-:W-:Y:S01]  /*0e40*/  IMAD R54, R54, 0x2, R71 ;  /* 0x0000000236367824 */ /* 0x000fe200078e0247 */
[----:B------:R-:W-:-:S02]  /*0e50*/  LEA R55, R34, R71, 0x1 ;  /* 0x0000004722377211 */ /* 0x000fc400078e08ff */
[-C--:B------:R-:W-:Y:S02]  /*0e60*/  LEA R53, R36, R71.reuse, 0x1 ;  /* 0x0000004724357211 */ /* 0x080fe400078e08ff */
[-C--:B------:R-:W-:Y:S02]  /*0e70*/  LEA R52, R52, R71.reuse, 0x1 ;  /* 0x0000004734347211 */ /* 0x080fe400078e08ff */
[-C--:B------:R-:W-:Y:S02]  /*0e80*/  LEA R51, R38, R71.reuse, 0x1 ;  /* 0x0000004726337211 */ /* 0x080fe400078e08ff */
[----:B------:R-:W-:Y:S02]  /*0e90*/  LEA R50, R50, R71, 0x1 ;  /* 0x0000004732327211 */ /* 0x000fe400078e08ff */
[----:B------:R-:W-:Y:S02]  /*0ea0*/  P2R R103, PR, RZ, 0x1 ;  /* 0x00000001ff677803 */ /* 0x000fe40000000000 */
[----:B------:R-:W-:-:S02]  /*0eb0*/  ISETP.GE.AND P1, PT, R67, R95, PT ;  /* 0x0000005f4300720c */ /* 0x000fc40003f26270 */
[----:B------:R-:W-:Y:S02]  /*0ec0*/  PRMT R2, RZ, 0x7610, R2 ;  /* 0x00007610ff027816 */ /* 0x000fe40000000002 */
[----:B------:R-:W-:Y:S02]  /*0ed0*/  PRMT R3, RZ, 0x7610, R3 ;  /* 0x00007610ff037816 */ /* 0x000fe40000000003 */
[----:B------:R-:W-:Y:S02]  /*0ee0*/  P2R R98, PR, RZ, 0x4 ;  /* 0x00000004ff627803 */ /* 0x000fe40000000000 */
[----:B------:R-:W-:Y:S02]  /*0ef0*/  P2R R99, PR, RZ, 0x8 ;  /* 0x00000008ff637803 */ /* 0x000fe40000000000 */
[----:B------:R-:W-:Y:S02]  /*0f00*/  P2R R102, PR, RZ, 0x10 ;  /* 0x00000010ff667803 */ /* 0x000fe40000000000 */
[----:B------:R-:W-:-:S02]  /*0f10*/  P2R R100, PR, RZ, 0x20 ;  /* 0x00000020ff647803 */ /* 0x000fc40000000000 */
[----:B------:R-:W-:Y:S02]  /*0f20*/  P2R R101, PR, RZ, 0x40 ;  /* 0x00000040ff657803 */ /* 0x000fe40000000000 */
        /* <DEDUP_REMOVED lines=9> */
[----:B------:R0:W-:Y:S02]  /*0fc0*/  STS.U16 [R57+0x200], R0 ;  /* 0x0002000039007388 */ /* 0x0001e40000000400 */
[----:B0-----:R-:W-:-:S04]  /*0fd0*/  LEA.HI.SX32 R0, R5, R5, 0x1b ;  /* 0x0000000505007211 */ /* 0x001fc800078fdaff */
[----:B------:R-:W-:Y:S01]  /*0fe0*/  LEA R49, R0, R71, 0x1 ;  /* 0x0000004700317211 */ /* 0x000fe200078e08ff */
        /* <DEDUP_REMOVED lines=25> */
[----:B0-----:R-:W-:Y:S01]  /*1180*/  IMAD.WIDE R12, R67, 0x2, R74 ;  /* 0x00000002430c7825 */ /* 0x001fe200078e024a */
[----:B------:R-:W-:Y:S01]  /*1190*/  BAR.SYNC.DEFER_BLOCKING 0x0 ;  /* 0x0000000000007b1d */ /* 0x000fe20000010000 */
[----:B------:R-:W-:-:S05]  /*11a0*/  PRMT R11, RZ, 0x7610, R11 ;  /* 0x00007610ff0b7816 */ /* 0x000fca000000000b */
[----:B------:R-:W3:Y:S01]  /*11b0*/  @!P0 LDG.E.U16 R8, desc[UR14][R12.64+0x180] ;  /* 0x0001800e0c088981 */ /* 0x000ee2000c1e1500 */
[-C--:B------:R-:W-:Y:S02]  /*11c0*/  ISETP.GE.AND P0, PT, R32, R95.reuse, PT ;  /* 0x0000005f2000720c */ /* 0x080fe40003f06270 */
[----:B------:R-:W-:Y:S01]  /*11d0*/  PRMT R10, RZ, 0x7610, R10 ;  /* 0x00007610ff0a7816 */ /* 0x000fe2000000000a */
[----:B------:R-:W4:Y:S01]  /*11e0*/  @!P1 LDG.E.U16 R2, desc[UR14][R12.64] ;  /* 0x0000000e0c029981 */ /* 0x000f22000c1e1500 */
[----:B------:R-:W-:Y:S02]  /*11f0*/  P2R R0, PR, RZ, 0x1 ;  /* 0x00000001ff007803 */ /* 0x000fe40000000000 */
[----:B------:R-:W-:Y:S01]  /*1200*/  PRMT R4, RZ, 0x7610, R4 ;  /* 0x00007610ff047816 */ /* 0x000fe20000000004 */
[----:B------:R-:W3:Y:S06]  /*1210*/  @!P2 LDG.E.U16 R3, desc[UR14][R12.64+0x40] ;  /* 0x0000400e0c03a981 */ /* 0x000eec000c1e1500 */
[----:B------:R-:W3:Y:S01]  /*1220*/  @!P0 LDG.E.U16 R11, desc[UR14][R12.64+0x1c0] ;  /* 0x0001c00e0c0b8981 */ /* 0x000ee2000c1e1500 */
[----:B------:R-:W-:-:S02]  /*1230*/  ISETP.GE.AND P0, PT, R33, R95, PT ;  /* 0x0000005f2100720c */ /* 0x000fc40003f06270 */
[----:B------:R-:W-:Y:S01]  /*1240*/  PRMT R9, RZ, 0x7610, R9 ;  /* 0x00007610ff097816 */ /* 0x000fe20000000009 */
[----:B------:R-:W3:Y:S01]  /*1250*/  @!P3 LDG.E.U16 R4, desc[UR14][R12.64+0x80] ;  /* 0x0000800e0c04b981 */ /* 0x000ee2000c1e1500 */
[----:B------:R-:W-:Y:S02]  /*1260*/  PRMT R7, RZ, 0x7610, R7 ;  /* 0x00007610ff077816 */ /* 0x000fe40000000007 */
[----:B------:R-:W-:Y:S02]  /*1270*/  PRMT R6, RZ, 0x7610, R6 ;  /* 0x00007610ff067816 */ /* 0x000fe40000000006 */
[----:B------:R-:W-:Y:S01]  /*1280*/  P2R R26, PR, RZ, 0x1 ;  /* 0x00000001ff1a7803 */ /* 0x000fe20000000000 */
[----:B------:R-:W3:Y:S01]  /*1290*/  @!P4 LDG.E.U16 R9, desc[UR14][R12.64+0x140] ;  /* 0x0001400e0c09c981 */ /* 0x000ee2000c1e1500 */
[----:B------:R-:W-:-:S03]  /*12a0*/  ISETP.GE.AND P1, PT, R88, R95, PT ;  /* 0x0000005f5800720c */ /* 0x000fc60003f26270 */
[----:B------:R-:W3:Y:S01]  /*12b0*/  @!P0 LDG.E.U16 R10, desc[UR14][R12.64+0x200] ;  /* 0x0002000e0c0a8981 */ /* 0x000ee2000c1e1500 */
[-C--:B------:R-:W-:Y:S02]  /*12c0*/  ISETP.GE.AND P0, PT, R86, R95.reuse, PT ;  /* 0x0000005f5600720c */ /* 0x080fe40003f06270 */
[-C--:B------:R-:W-:Y:S01]  /*12d0*/  ISETP.GE.AND P2, PT, R89, R95.reuse, PT ;  /* 0x0000005f5900720c */ /* 0x080fe20003f46270 */
[----:B------:R-:W3:Y:S01]  /*12e0*/  @!P5 LDG.E.U16 R7, desc[UR14][R12.64+0xc0] ;  /* 0x0000c00e0c07d981 */ /* 0x000ee2000c1e1500 */
[-C--:B------:R-:W-:Y:S02]  /*12f0*/  ISETP.GE.AND P3, PT, R90, R95.reuse, PT ;  /* 0x0000005f5a00720c */ /* 0x080fe40003f66270 */
[-C--:B------:R-:W-:Y:S01]  /*1300*/  ISETP.GE.AND P4, PT, R91, R95.reuse, PT ;  /* 0x0000005f5b00720c */ /* 0x080fe20003f86270 */
[----:B------:R-:W3:Y:S01]  /*1310*/  @!P6 LDG.E.U16 R6, desc[UR14][R12.64+0x100] ;  /* 0x0001000e0c06e981 */ /* 0x000ee2000c1e1500 */
[-C--:B------:R-:W-:Y:S02]  /*1320*/  ISETP.GE.AND P5, PT, R92, R95.reuse, PT ;  /* 0x0000005f5c00720c */ /* 0x080fe40003fa6270 */
[----:B------:R-:W-:-:S02]  /*1330*/  ISETP.GE.AND P6, PT, R93, R95, PT ;  /* 0x0000005f5d00720c */ /* 0x000fc40003fc6270 */
[----:B------:R-:W-:Y:S02]  /*1340*/  PRMT R21, RZ, 0x7610, R21 ;  /* 0x00007610ff157816 */ /* 0x000fe40000000015 */
[----:B-1----:R-:W-:Y:S02]  /*1350*/  PRMT R20, RZ, 0x7610, R20 ;  /* 0x00007610ff147816 */ /* 0x002fe40000000014 */
[----:B------:R-:W-:Y:S02]  /*1360*/  PRMT R23, RZ, 0x7610, R23 ;  /* 0x00007610ff177816 */ /* 0x000fe40000000017 */
[----:B--2---:R-:W-:Y:S01]  /*1370*/  PRMT R22, RZ, 0x7610, R22 ;  /* 0x00007610ff167816 */ /* 0x004fe20000000016 */
[----:B------:R-:W2:Y:S01]  /*1380*/  @!P0 LDG.E.U16 R21, desc[UR14][R12.64+0x240] ;  /* 0x0002400e0c158981 */ /* 0x000ea2000c1e1500 */
[----:B------:R-:W-:Y:S02]  /*1390*/  PRMT R25, RZ, 0x7610, R25 ;  /* 0x00007610ff197816 */ /* 0x000fe40000000019 */
[----:B------:R-:W-:Y:S01]  /*13a0*/  PRMT R5, RZ, 0x7610, R5 ;  /* 0x00007610ff057816 */ /* 0x000fe20000000005 */
[----:B------:R-:W2:Y:S04]  /*13b0*/  @!P1 LDG.E.U16 R20, desc[UR14][R12.64+0x280] ;  /* 0x0002800e0c149981 */ /* 0x000ea8000c1e1500 */
[----:B------:R-:W2:Y:S04]  /*13c0*/  @!P2 LDG.E.U16 R23, desc[UR14][R12.64+0x2c0] ;  /* 0x0002c00e0c17a981 */ /* 0x000ea8000c1e1500 */
[----:B------:R-:W2:Y:S04]  /*13d0*/  @!P3 LDG.E.U16 R22, desc[UR14][R12.64+0x300] ;  /* 0x0003000e0c16b981 */ /* 0x000ea8000c1e1500 */
[----:B------:R-:W2:Y:S04]  /*13e0*/  @!P4 LDG.E.U16 R25, desc[UR14][R12.64+0x340] ;  /* 0x0003400e0c19c981 */ /* 0x000ea8000c1e1500 */
[----:B------:R-:W2:Y:S04]  /*13f0*/  @!P5 LDG.E.U16 R24, desc[UR14][R12.64+0x380] ;  /* 0x0003800e0c18d981 */ /* 0x000ea8000c1e1500 */
[----:B------:R-:W2:Y:S01]  /*1400*/  @!P6 LDG.E.U16 R5, desc[UR14][R12.64+0x3c0] ;  /* 0x0003c00e0c05e981 */ /* 0x000ea2000c1e1500 */
[----:B------:R-:W-:-:S02]  /*1410*/  P2R R97, PR, RZ, 0x1 ;  /* 0x00000001ff617803 */ /* 0x000fc40000000000 */
[----:B------:R-:W-:-:S04]  /*1420*/  ISETP.NE.AND P0, PT, R26, RZ, PT ;  /* 0x000000ff1a00720c */ /* 0x000fc80003f05270 */
[----:B------:R-:W-:Y:S02]  /*1430*/  P2R R96, PR, RZ, 0x1 ;  /* 0x00000001ff607803 */ /* 0x000fe40000000000 */
        /* <DEDUP_REMOVED lines=24> */
[----:B------:R-:W-:Y:S04]  /*15c0*/  STS.U16 [R63+0x80], R4 ;  /* 0x000080043f007388 */ /* 0x000fe80000000400 */
[----:B------:R-:W-:Y:S04]  /*15d0*/  STS.U16 [R62+0xc0], R7 ;  /* 0x0000c0073e007388 */ /* 0x000fe80000000400 */
[----:B------:R-:W-:Y:S04]  /*15e0*/  STS.U16 [R61+0x100], R6 ;  /* 0x000100063d007388 */ /* 0x000fe80000000400 */
[----:B------:R-:W-:Y:S04]  /*15f0*/  STS.U16 [R60+0x140], R9 ;  /* 0x000140093c007388 */ /* 0x000fe80000000400 */
[----:B------:R0:W-:Y:S04]  /*1600*/  STS.U16 [R59+0x180], R8 ;  /* 0x000180083b007388 */ /* 0x0001e80000000400 */
[----:B------:R-:W-:Y:S04]  /*1610*/  STS.U16 [R58+0x1c0], R11 ;  /* 0x0001c00b3a007388 */ /* 0x000fe80000000400 */
[----:B------:R-:W-:Y:S04]  /*1620*/  STS.U16 [R57+0x200], R10 ;  /* 0x0002000a39007388 */ /* 0x000fe80000000400 */
[----:B--2---:R-:W-:Y:S04]  /*1630*/  STS.U16 [R56+0x240], R21 ;  /* 0x0002401538007388 */ /* 0x004fe80000000400 */
        /* <DEDUP_REMOVED lines=9> */
[----:B------:R-:W-:Y:S04]  /*16d0*/  LDS.U16 R20, [R49+0x4] ;  /* 0x0000040031147984 */ /* 0x000fe80000000400 */
[----:B------:R-:W3:Y:S04]  /*16e0*/  LDS.U16 R21, [R49+0x6] ;  /* 0x0000060031157984 */ /* 0x000ee80000000400 */
[----:B------:R-:W-:Y:S04]  /*16f0*/  LDS.U16 R22, [R49+0x8] ;  /* 0x0000080031167984 */ /* 0x000fe80000000400 */
[----:B------:R-:W4:Y:S04]  /*1700*/  LDS.U16 R23, [R49+0xa] ;  /* 0x00000a0031177984 */ /* 0x000f280000000400 */
[----:B------:R-:W4:Y:S04]  /*1710*/  LDS.U16 R24, [R49+0xc] ;  /* 0x00000c0031187984 */ /* 0x000f280000000400 */
        /* <DEDUP_REMOVED lines=8> */
[----:B------:R-:W1:Y:S01]  /*17a0*/  LDS.U16 R2, [R49+0x1e] ;  /* 0x00001e0031027984 */ /* 0x000e620000000400 */
[----:B0-----:R-:W-:Y:S01]  /*17b0*/  IMAD.WIDE R8, R67, 0x2, R72 ;  /* 0x0000000243087825 */ /* 0x001fe200078e0248 */
[----:B------:R-:W-:Y:S01]  /*17c0*/  BAR.SYNC.DEFER_BLOCKING 0x0 ;  /* 0x0000000000007b1d */ /* 0x000fe20000010000 */
[----:B------:R-:W-:-:S05]  /*17d0*/  PRMT R6, RZ, 0x7610, R6 ;  /* 0x00007610ff067816 */ /* 0x000fca0000000006 */
[----:B------:R-:W4:Y:S01]  /*17e0*/  @!P0 LDG.E.U16 R28, desc[UR14][R8.64] ;  /* 0x0000000e081c8981 */ /* 0x000f22000c1e1500 */
[----:B------:R-:W-:Y:S02]  /*17f0*/  ISETP.NE.AND P0, PT, R29, RZ, PT ;  /* 0x000000ff1d00720c */ /* 0x000fe40003f05270 */
[----:B------:R-:W-:Y:S01]  /*1800*/  PRMT R29, RZ, 0x7610, R29 ;  /* 0x00007610ff1d7816 */ /* 0x000fe2000000001d */
[----:B------:R-:W4:Y:S01]  /*1810*/  @!P1 LDG.E.U16 R88, desc[UR14][R8.64+0x280] ;  /* 0x0002800e08589981 */ /* 0x000f22000c1e1500 */
[----:B------:R-:W-:-:S03]  /*1820*/  PRMT R92, RZ, 0x7610, R92 ;  /* 0x00007610ff5c7816 */ /* 0x000fc6000000005c */
[----:B------:R-:W4:Y:S04]  /*1830*/  @!P2 LDG.E.U16 R93, desc[UR14][R8.64+0x2c0] ;  /* 0x0002c00e085da981 */ /* 0x000f28000c1e1500 */
[----:B------:R-:W4:Y:S04]  /*1840*/  @!P3 LDG.E.U16 R90, desc[UR14][R8.64+0x300] ;  /* 0x0003000e085ab981 */ /* 0x000f28000c1e1500 */
[----:B------:R-:W4:Y:S01]  /*1850*/  @!P0 LDG.E.U16 R29, desc[UR14][R8.64+0x40] ;  /* 0x0000400e081d8981 */ /* 0x000f22000c1e1500 */
[----:B------:R-:W-:-:S03]  /*1860*/  ISETP.NE.AND P0, PT, R30, RZ, PT ;  /* 0x000000ff1e00720c */ /* 0x000fc60003f05270 */
[----:B------:R-:W4:Y:S04]  /*1870*/  @!P4 LDG.E.U16 R95, desc[UR14][R8.64+0x340] ;  /* 0x0003400e085fc981 */ /* 0x000f28000c1e1500 */
[----:B------:R-:W4:Y:S06]  /*1880*/  @!P5 LDG.E.U16 R92, desc[UR14][R8.64+0x380] ;  /* 0x0003800e085cd981 */ /* 0x000f2c000c1e1500 */
[----:B------:R-:W4:Y:S01]  /*1890*/  @!P0 LDG.E.U16 R6, desc[UR14][R8.64+0x80] ;  /* 0x0000800e08068981 */ /* 0x000f22000c1e1500 */
[----:B------:R-:W-:-:S02]  /*18a0*/  ISETP.NE.AND P0, PT, R31, RZ, PT ;  /* 0x000000ff1f00720c */ /* 0x000fc40003f05270 */
[----:B------:R-:W-:Y:S02]  /*18b0*/  PRMT R31, RZ, 0x7610, R31 ;  /* 0x00007610ff1f7816 */ /* 0x000fe4000000001f */
[----:B------:R-:W-:-:S09]  /*18c0*/  PRMT R30, RZ, 0x7610, R30 ;  /* 0x00007610ff1e7816 */ /* 0x000fd2000000001e */
[----:B------:R-:W4:Y:S01]  /*18d0*/  @!P0 LDG.E.U16 R31, desc[UR14][R8.64+0xc0] ;  /* 0x0000c00e081f8981 */ /* 0x000f22000c1e1500 */
[----:B------:R-:W-:-:S13]  /*18e0*/  ISETP.NE.AND P0, PT, R32, RZ, PT ;  /* 0x000000ff2000720c */ /* 0x000fda0003f05270 */
[----:B------:R-:W4:Y:S01]  /*18f0*/  @!P0 LDG.E.U16 R30, desc[UR14][R8.64+0x100] ;  /* 0x0001000e081e8981 */ /* 0x000f22000c1e1500 */
[----:B------:R-:W-:Y:S02]  /*1900*/  ISETP.NE.AND P0, PT, R33, RZ, PT ;  /* 0x000000ff2100720c */ /* 0x000fe40003f05270 */
[----:B------:R-:W-:Y:S02]  /*1910*/  PRMT R33, RZ, 0x7610, R33 ;  /* 0x00007610ff217816 */ /* 0x000fe40000000021 */
[----:B------:R-:W-:-:S09]  /*1920*/  PRMT R32, RZ, 0x7610, R32 ;  /* 0x00007610ff207816 */ /* 0x000fd20000000020 */
[----:B------:R-:W4:Y:S01]  /*1930*/  @!P0 LDG.E.U16 R33, desc[UR14][R8.64+0x140] ;  /* 0x0001400e08218981 */ /* 0x000f22000c1e1500 */
[----:B------:R-:W-:-:S13]  /*1940*/  ISETP.NE.AND P0, PT, R86, RZ, PT ;  /* 0x000000ff5600720c */ /* 0x000fda0003f05270 */
[----:B------:R-:W4:Y:S01]  /*1950*/  @!P0 LDG.E.U16 R32, desc[UR14][R8.64+0x180] ;  /* 0x0001800e08208981 */ /* 0x000f22000c1e1500 */
[----:B------:R-:W-:Y:S02]  /*1960*/  ISETP.NE.AND P0, PT, R94, RZ, PT ;  /* 0x000000ff5e00720c */ /* 0x000fe40003f05270 */
[----:B------:R-:W-:-:S11]  /*1970*/  PRMT R86, RZ, 0x7610, R86 ;  /* 0x00007610ff567816 */ /* 0x000fd60000000056 */
[----:B------:R-:W4:Y:S01]  /*1980*/  @!P0 LDG.E.U16 R89, desc[UR14][R8.64+0x1c0] ;  /* 0x0001c00e08598981 */ /* 0x000f22000c1e1500 */
[----:B------:R-:W-:-:S13]  /*1990*/  ISETP.NE.AND P0, PT, R96, RZ, PT ;  /* 0x000000ff6000720c */ /* 0x000fda0003f05270 */
[----:B------:R-:W4:Y:S01]  /*19a0*/  @!P0 LDG.E.U16 R86, desc[UR14][R8.64+0x200] ;  /* 0x0002000e08568981 */ /* 0x000f22000c1e1500 */
[----:B------:R-:W-:Y:S02]  /*19b0*/  ISETP.NE.AND P0, PT, R97, RZ, PT ;  /* 0x000000ff6100720c */ /* 0x000fe40003f05270 */
[----:B------:R-:W-:-:S06]  /*19c0*/  PRMT R97, RZ, 0x7610, R97 ;  /* 0x00007610ff617816 */ /* 0x000fcc0000000061 */
[----:B------:R-:W4:Y:S05]  /*19d0*/  @!P6 LDG.E.U16 R97, desc[UR14][R8.64+0x3c0] ;  /* 0x0003c00e0861e981 */ /* 0x000f2a000c1e1500 */
[----:B------:R1:W4:Y:S02]  /*19e0*/  @!P0 LDG.E.U16 R91, desc[UR14][R8.64+0x240] ;  /* 0x0002400e085b8981 */ /* 0x000324000c1e1500 */
[----:B-1----:R-:W-:Y:S01]  /*19f0*/  SHF.L.U32 R9, R10, 0x10, RZ ;  /* 0x000000100a097819 */ /* 0x002fe200000006ff */
[----:B------:R-:W0:Y:S01]  /*1a00*/  LDC R8, c[0x0][0x21c] ;  /* 0x00008700ff087b82 */ /* 0x000e220000000800 */
[----:B--2---:R-:W-:Y:S02]  /*1a10*/  SHF.L.U32 R11, R11, 0x10, RZ ;  /* 0x000000100b0b7819 */ /* 0x004fe400000006ff */
[----:B---3--:R-:W-:-:S02]  /*1a20*/  SHF.L.U32 R21, R21, 0x10, RZ ;  /* 0x0000001015157819 */ /* 0x008fc400000006ff */
[----:B----4-:R-:W-:Y:S01]  /*1a30*/  SHF.L.U32 R23, R23, 0x10, RZ ;  /* 0x0000001017177819 */ /* 0x010fe200000006ff */
[----:B------:R-:W-:Y:S01]  /*1a40*/  BSSY B0, `(.L_x_3546) ;  /* 0x0000058000007945 */ /* 0x000fe20003800000 */
[----:B------:R-:W-:Y:S02]  /*1a50*/  CS2R R98, SRZ ;  /* 0x0000000000627805 */ /* 0x000fe4000001ff00 */
[----:B------:R-:W-:Y:S02]  /*1a60*/  CS2R R100, SRZ ;  /* 0x0000000000647805 */ /* 0x000fe4000001ff00 */
[----:B0-----:R-:W-:Y:S01]  /*1a70*/  ISETP.GE.AND P5, PT, R8, 0x1, PT ;  /* 0x000000010800780c */ /* 0x001fe20003fa6270 */
        /* <DEDUP_REMOVED lines=15> */
[----:B------:R1:W-:Y:S01]  /*1b70*/  STS.U16 [R50+0x3c0], R97 ;  /* 0x0003c06132007388 */ /* 0x0003e20000000400 */
[----:B------:R-:W-:-:S03]  /*1b80*/  NOP ;  /* 0x0000000000007918 */ /* 0x000fc60000000000 */
[----:B------:R2:W3:Y:S04]  /*1b90*/  LDS.U16 R6, [R49] ;  /* 0x0000000031067984 */ /* 0x0004e80000000400 */
[----:B------:R2:W4:Y:S04]  /*1ba0*/  LDS.U16 R116, [R49+0x2] ;  /* 0x0000020031747984 */ /* 0x0005280000000400 */
[----:B------:R2:W0:Y:S04]  /*1bb0*/  LDS.U16 R118, [R49+0x4] ;  /* 0x0000040031767984 */ /* 0x0004280000000400 */
[----:B------:R2:W0:Y:S04]  /*1bc0*/  LDS.U16 R120, [R49+0x6] ;  /* 0x0000060031787984 */ /* 0x0004280000000400 */
[----:B------:R2:W0:Y:S04]  /*1bd0*/  LDS.U16 R122, [R49+0x8] ;  /* 0x00000800317a7984 */ /* 0x0004280000000400 */
[----:B------:R2:W0:Y:S04]  /*1be0*/  LDS.U16 R124, [R49+0xa] ;  /* 0x00000a00317c7984 */ /* 0x0004280000000400 */
[----:B------:R2:W1:Y:S04]  /*1bf0*/  LDS.U16 R126, [R49+0xc] ;  /* 0x00000c00317e7984 */ /* 0x0004680000000400 */
[----:B------:R2:W1:Y:S04]  /*1c00*/  LDS.U16 R128, [R49+0xe] ;  /* 0x00000e0031807984 */ /* 0x0004680000000400 */
[----:B------:R2:W1:Y:S04]  /*1c10*/  LDS.U16 R130, [R49+0x10] ;  /* 0x0000100031827984 */ /* 0x0004680000000400 */
[----:B------:R2:W2:Y:S04]  /*1c20*/  LDS.U16 R132, [R49+0x12] ;  /* 0x0000120031847984 */ /* 0x0004a80000000400 */
[----:B------:R0:W2:Y:S04]  /*1c30*/  LDS.U16 R134, [R49+0x14] ;  /* 0x0000140031867984 */ /* 0x0000a80000000400 */
[----:B------:R0:W2:Y:S04]  /*1c40*/  LDS.U16 R136, [R49+0x16] ;  /* 0x0000160031887984 */ /* 0x0000a80000000400 */
[----:B------:R0:W2:Y:S04]  /*1c50*/  LDS.U16 R138, [R49+0x18] ;  /* 0x00001800318a7984 */ /* 0x0000a80000000400 */
[----:B------:R0:W2:Y:S04]  /*1c60*/  LDS.U16 R140, [R49+0x1a] ;  /* 0x00001a00318c7984 */ /* 0x0000a80000000400 */
[----:B------:R1:W2:Y:S04]  /*1c70*/  LDS.U16 R142, [R49+0x1c] ;  /* 0x00001c00318e7984 */ /* 0x0002a80000000400 */
[----:B------:R1:W2:Y:S01]  /*1c80*/  LDS.U16 R144, [R49+0x1e] ;  /* 0x00001e0031907984 */ /* 0x0002a20000000400 */
[----:B0----5:R-:W-:-:S05]  /*1c90*/  FADD.FTZ R92, R9, R82 ;  /* 0x00000052095c7221 */ /* 0x021fca0000010000 */
[----:B------:R-:W-:Y:S01]  /*1ca0*/  FSETP.GTU.FTZ.AND P4, PT, R92, 20, PT ;  /* 0x41a000005c00780b */ /* 0x000fe20003f9c000 */
[----:B------:R-:W-:Y:S01]  /*1cb0*/  IMAD.U32 R29, R20, 0x10000, RZ ;  /* 0x00010000141d7824 */ /* 0x000fe200078e00ff */
[----:B------:R-:W-:Y:S01]  /*1cc0*/  SHF.L.U32 R31, R22, 0x10, RZ ;  /* 0x00000010161f7819 */ /* 0x000fe200000006ff */
[--C-:B------:R-:W-:Y:S01]  /*1cd0*/  FADD.FTZ R93, R11, R82.reuse ;  /* 0x000000520b5d7221 */ /* 0x100fe20000010000 */
[--C-:B------:R-:W-:Y:S01]  /*1ce0*/  FADD.FTZ R95, R21, R82.reuse ;  /* 0x00000052155f7221 */ /* 0x100fe20000010000 */
[--C-:B------:R-:W-:Y:S01]  /*1cf0*/  FADD.FTZ R94, R29, R82.reuse ;  /* 0x000000521d5e7221 */ /* 0x100fe20000010000 */
[--C-:B-1----:R-:W-:Y:S01]  /*1d00*/  FADD.FTZ R97, R23, R82.reuse ;  /* 0x0000005217617221 */ /* 0x102fe20000010000 */
[----:B------:R-:W-:Y:S01]  /*1d10*/  FADD.FTZ R96, R31, R82 ;  /* 0x000000521f607221 */ /* 0x000fe20000010000 */
[----:B------:R-:W-:Y:S02]  /*1d20*/  SHF.L.U32 R9, R24, 0x10, RZ ;  /* 0x0000001018097819 */ /* 0x000fe400000006ff */
[----:B------:R-:W-:-:S02]  /*1d30*/  CS2R R88, SRZ ;  /* 0x0000000000587805 */ /* 0x000fc4000001ff00 */
[----:B------:R-:W-:Y:S02]  /*1d40*/  MOV R86, RZ ;  /* 0x000000ff00567202 */ /* 0x000fe40000000f00 */
[----:B------:R-:W-:Y:S02]  /*1d50*/  CS2R R90, SRZ ;  /* 0x00000000005a7805 */ /* 0x000fe4000001ff00 */
[----:B------:R-:W-:Y:S01]  /*1d60*/  FSETP.GTU.FTZ.AND P3, PT, R93, 20, PT ;  /* 0x41a000005d00780b */ /* 0x000fe20003f7c000 */
[----:B------:R-:W-:Y:S01]  /*1d70*/  FADD.FTZ R102, R9, R82 ;  /* 0x0000005209667221 */ /* 0x000fe20000010000 */
[----:B------:R-:W-:Y:S02]  /*1d80*/  FSETP.GTU.FTZ.AND P2, PT, R94, 20, PT ;  /* 0x41a000005e00780b */ /* 0x000fe40003f5c000 */
[----:B------:R-:W-:Y:S02]  /*1d90*/  FSETP.GTU.FTZ.AND P1, PT, R95, 20, PT ;  /* 0x41a000005f00780b */ /* 0x000fe40003f3c000 */
[----:B------:R-:W-:-:S02]  /*1da0*/  FSETP.GTU.FTZ.AND P0, PT, R96, 20, PT ;  /* 0x41a000006000780b */ /* 0x000fc40003f1c000 */
[----:B------:R-:W-:Y:S01]  /*1db0*/  FSETP.GTU.FTZ.AND P6, PT, R97, 20, PT ;  /* 0x41a000006100780b */ /* 0x000fe20003fdc000 */
[----:B---34-:R-:W-:-:S12]  /*1dc0*/  @P4 BRA `(.L_x_3547) ;  /* 0x00000000007c4947 */ /* 0x018fd80003800000 */
        /* <DEDUP_REMOVED lines=31> */
.L_x_3547:
[----:B------:R-:W-:Y:S05]  /*1fc0*/  BSYNC B0 ;  /* 0x0000000000007941 */ /* 0x000fea0003800000 */
.L_x_3546:
[----:B------:R-:W-:Y:S01]  /*1fd0*/  IMAD.U32 R25, R25, 0x10000, RZ ;  /* 0x0001000019197824 */ /* 0x000fe200078e00ff */
[----:B------:R-:W-:Y:S01]  /*1fe0*/  BSSY B0, `(.L_x_3548) ;  /* 0x0000026000007945 */ /* 0x000fe20003800000 */
[----:B------:R-:W-:Y:S01]  /*1ff0*/  HFMA2.MMA R103, -RZ, RZ, 0, 0 ;  /* 0x00000000ff677435 */ /* 0x000fe200000001ff */
[----:B------:R-:W-:Y:S02]  /*2000*/  FSETP.GTU.FTZ.AND P4, PT, R102, 20, PT ;  /* 0x41a000006600780b */ /* 0x000fe40003f9c000 */
[----:B------:R-:W-:Y:S02]  /*2010*/  CS2R R104, SRZ ;  /* 0x0000000000687805 */ /* 0x000fe4000001ff00 */
[----:B------:R-:W-:Y:S01]  /*2020*/  MOV R106, RZ ;  /* 0x000000ff006a7202 */ /* 0x000fe20000000f00 */
[----:B------:R-:W-:Y:S01]  /*2030*/  FADD.FTZ R107, R25, R82 ;  /* 0x00000052196b7221 */ /* 0x000fe20000010000 */
        /* <DEDUP_REMOVED lines=32> */
.L_x_3549:
[----:B------:R-:W-:Y:S05]  /*2240*/  BSYNC B0 ;  /* 0x0000000000007941 */ /* 0x000fea0003800000 */
.L_x_3548:
[----:B------:R-:W-:Y:S01]  /*2250*/  SHF.L.U32 R111, R26, 0x10, RZ ;  /* 0x000000101a6f7819 */ /* 0x000fe200000006ff */
[----:B------:R-:W-:Y:S01]  /*2260*/  BSSY B0, `(.L_x_3550) ;  /* 0x0000026000007945 */ /* 0x000fe20003800000 */
[----:B------:R-:W-:Y:S01]  /*2270*/  HFMA2.MMA R110, -RZ, RZ, 0, 0 ;  /* 0x00000000ff6e7435 */ /* 0x000fe200000001ff */
[----:B------:R-:W-:Y:S02]  /*2280*/  FSETP.GTU.FTZ.AND P3, PT, R107, 20, PT ;  /* 0x41a000006b00780b */ /* 0x000fe40003f7c000 */
[----:B------:R-:W-:Y:S01]  /*2290*/  CS2R R108, SRZ ;  /* 0x00000000006c7805 */ /* 0x000fe2000001ff00 */
[----:B------:R-:W-:Y:S02]  /*22a0*/  IMAD.U32 R141, R193, 0x10000, RZ ;  /* 0x00010000c18d7824 */ /* 0x000fe400078e00ff */
        /* <DEDUP_REMOVED lines=33> */
.L_x_3551:
[----:B------:R-:W-:Y:S05]  /*24c0*/  BSYNC B0 ;  /* 0x0000000000007941 */ /* 0x000fea0003800000 */
.L_x_3550:
[----:B------:R-:W-:Y:S01]  /*24d0*/  SHF.L.U32 R27, R27, 0x10, RZ ;  /* 0x000000101b1b7819 */ /* 0x000fe200000006ff */
[----:B------:R-:W-:Y:S01]  /*24e0*/  BSSY B0, `(.L_x_3552) ;  /* 0x0000027000007945 */ /* 0x000fe20003800000 */
[----:B------:R-:W-:Y:S01]  /*24f0*/  FSETP.GTU.FTZ.AND P2, PT, R111, 20, PT ;  /* 0x41a000006f00780b */ /* 0x000fe20003f5c000 */
[----:B------:R-:W-:Y:S01]  /*2500*/  IMAD.U32 R147, R45, 0x10000, RZ ;  /* 0x000100002d937824 */ /* 0x000fe200078e00ff */
[----:B------:R-:W-:Y:S01]  /*2510*/  SHF.L.U32 R162, R48, 0x10, RZ ;  /* 0x0000001030a27819 */ /* 0x000fe200000006ff */
[----:B------:R-:W-:Y:S01]  /*2520*/  FADD.FTZ R112, R27, R82 ;  /* 0x000000521b707221 */ /* 0x000fe20000010000 */
[----:B------:R-:W-:Y:S02]  /*2530*/  SHF.L.U32 R143, R47, 0x10, RZ ;  /* 0x000000102f8f7819 */ /* 0x000fe400000006ff */
[----:B------:R-:W-:Y:S01]  /*2540*/  SHF.L.U32 R145, R46, 0x10, RZ ;  /* 0x000000102e917819 */ /* 0x000fe200000006ff */
[----:B------:R-:W-:Y:S06]  /*2550*/  @P1 BRA `(.L_x_3553) ;  /* 0x00000000007c1947 */ /* 0x000fec0003800000 */
        /* <DEDUP_REMOVED lines=31> */
.L_x_3553:
[----:B------:R-:W-:Y:S05]  /*2750*/  BSYNC B0 ;  /* 0x0000000000007941 */ /* 0x000fea0003800000 */
.L_x_3552:
        /* <DEDUP_REMOVED lines=40> */
.L_x_3555:
[----:B------:R-:W-:Y:S05]  /*29e0*/  BSYNC B0 ;  /* 0x0000000000007941 */ /* 0x000fea0003800000 */
.L_x_3554:
        /* <DEDUP_REMOVED lines=40> */
.L_x_3557:
[----:B------:R-:W-:Y:S05]  /*2c70*/  BSYNC B0 ;  /* 0x0000000000007941 */ /* 0x000fea0003800000 */
.L_x_3556:
[----:B------:R-:W-:Y:S01]  /*2c80*/  BSSY B0, `(.L_x_3558) ;  /* 0x0000028000007945 */ /* 0x000fe20003800000 */
[----:B------:R-:W-:Y:S01]  /*2c90*/  SHF.L.U32 R117, R0, 0x10, RZ ;  /* 0x0000001000757819 */ /* 0x000fe200000006ff */
[----:B------:R-:W-:Y:S01]  /*2ca0*/  FADD.FTZ R115, R115, R82 ;  /* 0x0000005273737221 */ /* 0x000fe20000010000 */
[----:B------:R-:W-:Y:S02]  /*2cb0*/  FSETP.GTU.FTZ.AND P6, PT, R114, 20, PT ;  /* 0x41a000007200780b */ /* 0x000fe40003fdc000 */
[----:B------:R-:W-:Y:S02]  /*2cc0*/  SHF.L.U32 R163, R37, 0x10, RZ ;  /* 0x0000001025a37819 */ /* 0x000fe400000006ff */
[----:B------:R-:W-:Y:S02]  /*2cd0*/  SHF.L.U32 R164, R36, 0x10, RZ ;  /* 0x0000001024a47819 */ /* 0x000fe400000006ff */
        /* <DEDUP_REMOVED lines=34> */
.L_x_3559:
[----:B------:R-:W-:Y:S05]  /*2f00*/  BSYNC B0 ;  /* 0x0000000000007941 */ /* 0x000fea0003800000 */
.L_x_3558:
[----:B------:R-:W-:Y:S01]  /*2f10*/  SHF.L.U32 R116, R116, 0x10, RZ ;  /* 0x0000001074747819 */ /* 0x000fe200000006ff */
[----:B------:R-:W-:Y:S01]  /*2f20*/  FFMA.FTZ R81, R0, R141, R81 ;  /* 0x0000008d00517223 */ /* 0x000fe20000010051 */
[----:B------:R-:W-:Y:S01]  /*2f30*/  BSSY B0, `(.L_x_3560) ;  /* 0x0000026000007945 */ /* 0x000fe20003800000 */
[----:B------:R-:W-:Y:S01]  /*2f40*/  FSETP.GTU.FTZ.AND P4, PT, R115, 20, PT ;  /* 0x41a000007300780b */ /* 0x000fe20003f9c000 */
[----:B------:R-:W-:Y:S02]  /*2f50*/  IMAD.U32 R119, R3, 0x10000, RZ ;  /* 0x0001000003777824 */ /* 0x000fe400078e00ff */
[----:B------:R-:W-:Y:S01]  /*2f60*/  FADD.FTZ R117, R117, R82 ;  /* 0x0000005275757221 */ /* 0x000fe20000010000 */
[----:B------:R-:W-:Y:S01]  /*2f70*/  SHF.L.U32 R118, R118, 0x10, RZ ;  /* 0x0000001076767819 */ /* 0x000fe200000006ff */
[----:B------:R-:W-:Y:S01]  /*2f80*/  FFMA.FTZ R81, R116, R162, R81 ;  /* 0x000000a274517223 */ /* 0x000fe20000010051 */
[----:B------:R-:W-:Y:S07]  /*2f90*/  @P3 BRA `(.L_x_3561) ;  /* 0x00000000007c3947 */ /* 0x000fee0003800000 */
        /* <DEDUP_REMOVED lines=31> */
.L_x_3561:
[----:B------:R-:W-:Y:S05]  /*3190*/  BSYNC B0 ;  /* 0x0000000000007941 */ /* 0x000fea0003800000 */
.L_x_3560:
[----:B------:R-:W-:Y:S01]  /*31a0*/  SHF.L.U32 R120, R120, 0x10, RZ ;  /* 0x0000001078787819 */ /* 0x000fe200000006ff */
[----:B------:R-:W-:Y:S01]  /*31b0*/  FFMA.FTZ R81, R118, R143, R81 ;  /* 0x0000008f76517223 */ /* 0x000fe20000010051 */
[----:B------:R-:W-:Y:S01]  /*31c0*/  BSSY B0, `(.L_x_3562) ;  /* 0x0000026000007945 */ /* 0x000fe20003800000 */
[----:B------:R-:W-:Y:S01]  /*31d0*/  FSETP.GTU.FTZ.AND P3, PT, R117, 20, PT ;  /* 0x41a000007500780b */ /* 0x000fe20003f7c000 */
[----:B------:R-:W-:Y:S01]  /*31e0*/  FADD.FTZ R119, R119, R82 ;  /* 0x0000005277777221 */ /* 0x000fe20000010000 */
[----:B------:R-:W-:Y:S01]  /*31f0*/  SHF.L.U32 R121, R2, 0x10, RZ ;  /* 0x0000001002797819 */ /* 0x000fe200000006ff */
[----:B------:R-:W-:Y:S01]  /*3200*/  FFMA.FTZ R81, R120, R145, R81 ;  /* 0x0000009178517223 */ /* 0x000fe20000010051 */
[----:B------:R-:W-:Y:S01]  /*3210*/  SHF.L.U32 R122, R122, 0x10, RZ ;  /* 0x000000107a7a7819 */ /* 0x000fe200000006ff */
[----:B------:R-:W-:Y:S08]  /*3220*/  @P2 BRA `(.L_x_3563) ;  /* 0x00000000007c2947 */ /* 0x000ff00003800000 */
        /* <DEDUP_REMOVED lines=31> */
.L_x_3563:
[----:B------:R-:W-:Y:S05]  /*3420*/  BSYNC B0 ;  /* 0x0000000000007941 */ /* 0x000fea0003800000 */
.L_x_3562:
        /* <DEDUP_REMOVED lines=40> */
.L_x_3565:
[----:B------:R-:W-:Y:S05]  /*36b0*/  BSYNC B0 ;  /* 0x0000000000007941 */ /* 0x000fea0003800000 */
.L_x_3564:
[----:B------:R-:W-:Y:S01]  /*36c0*/  SHF.L.U32 R128, R128, 0x10, RZ ;  /* 0x0000001080807819 */ /* 0x000fe200000006ff */
[----:B------:R-:W-:Y:S01]  /*36d0*/  FFMA.FTZ R81, R126, R151, R81 ;  /* 0x000000977e517223 */ /* 0x000fe20000010051 */
[----:B------:R-:W-:Y:S01]  /*36e0*/  IMAD.U32 R130, R130, 0x10000, RZ ;  /* 0x0001000082827824 */ /* 0x000fe200078e00ff */
[----:B--2---:R-:W-:Y:S01]  /*36f0*/  SHF.L.U32 R132, R132, 0x10, RZ ;  /* 0x0000001084847819 */ /* 0x004fe200000006ff */
[----:B------:R-:W-:Y:S01]  /*3700*/  BSSY B0, `(.L_x_3566) ;  /* 0x0000030000007945 */ /* 0x000fe20003800000 */
[----:B------:R-:W-:Y:S01]  /*3710*/  FFMA.FTZ R81, R128, R153, R81 ;  /* 0x0000009980517223 */ /* 0x000fe20000010051 */
[----:B------:R-:W-:Y:S01]  /*3720*/  SHF.L.U32 R134, R134, 0x10, RZ ;  /* 0x0000001086867819 */ /* 0x000fe200000006ff */
[----:B------:R-:W-:Y:S01]  /*3730*/  IMAD.U32 R142, R142, 0x10000, RZ ;  /* 0x000100008e8e7824 */ /* 0x000fe200078e00ff */
[----:B------:R-:W-:Y:S01]  /*3740*/  FSETP.GTU.FTZ.AND P1, PT, R121, 20, PT ;  /* 0x41a000007900780b */ /* 0x000fe20003f3c000 */
[----:B------:R-:W-:Y:S01]  /*3750*/  FFMA.FTZ R81, R130, R155, R81 ;  /* 0x0000009b82517223 */ /* 0x000fe20000010051 */
[----:B------:R-:W-:Y:S01]  /*3760*/  SHF.L.U32 R136, R136, 0x10, RZ ;  /* 0x0000001088887819 */ /* 0x000fe200000006ff */
[----:B------:R-:W-:Y:S01]  /*3770*/  FMUL.FTZ R123, R0, R85 ;  /* 0x00000055007b7220 */ /* 0x000fe20000410000 */
[----:B------:R-:W-:Y:S01]  /*3780*/  SHF.L.U32 R138, R138, 0x10, RZ ;  /* 0x000000108a8a7819 */ /* 0x000fe200000006ff */
[----:B------:R-:W-:Y:S01]  /*3790*/  FFMA.FTZ R3, R132, R157, R81 ;  /* 0x0000009d84037223 */ /* 0x000fe20000010051 */
[----:B------:R-:W-:Y:S01]  /*37a0*/  SHF.L.U32 R140, R140, 0x10, RZ ;  /* 0x000000108c8c7819 */ /* 0x000fe200000006ff */
[-C--:B------:R-:W-:Y:S01]  /*37b0*/  FMUL.FTZ R146, R116, R85.reuse ;  /* 0x0000005574927220 */ /* 0x080fe20000410000 */
[----:B------:R-:W-:Y:S01]  /*37c0*/  SHF.L.U32 R144, R144, 0x10, RZ ;  /* 0x0000001090907819 */ /* 0x000fe200000006ff */
[-C--:B------:R-:W-:Y:S01]  /*37d0*/  FMUL.FTZ R125, R118, R85.reuse ;  /* 0x00000055767d7220 */ /* 0x080fe20000410000 */
[----:B------:R-:W-:Y:S01]  /*37e0*/  FMUL.FTZ R148, R120, R85 ;  /* 0x0000005578947220 */ /* 0x000fe20000410000 */
[----:B------:R-:W-:Y:S01]  /*37f0*/  FFMA.FTZ R3, R134, R159, R3 ;  /* 0x0000009f86037223 */ /* 0x000fe20000010003 */
        /* <DEDUP_REMOVED lines=32> */
.L_x_3567:
[----:B------:R-:W-:Y:S05]  /*3a00*/  BSYNC B0 ;  /* 0x0000000000007941 */ /* 0x000fea0003800000 */
.L_x_3566:
        /* <DEDUP_REMOVED lines=33> */
.L_x_3569:
[----:B------:R-:W-:Y:S05]  /*3c20*/  BSYNC B0 ;  /* 0x0000000000007941 */ /* 0x000fea0003800000 */
.L_x_3568:
[----:B------:R-:W-:Y:S04]  /*3c30*/  BSSY B0, `(.L_x_3570) ;  /* 0x0000021000007945 */ /* 0x000fe80003800000 */
[----:B------:R-:W-:Y:S05]  /*3c40*/  @P4 BRA `(.L_x_3571) ;  /* 0x00000000007c4947 */ /* 0x000fea0003800000 */
        /* <DEDUP_REMOVED lines=31> */
.L_x_3571:
[----:B------:R-:W-:Y:S05]  /*3e40*/  BSYNC B0 ;  /* 0x0000000000007941 */ /* 0x000fea0003800000 */
.L_x_3570:
        /* <DEDUP_REMOVED lines=33> */
.L_x_3573:
[----:B------:R-:W-:Y:S05]  /*4060*/  BSYNC B0 ;  /* 0x0000000000007941 */ /* 0x000fea0003800000 */
.L_x_3572:
        /* <DEDUP_REMOVED lines=33> */
.L_x_3575:
[----:B------:R-:W-:Y:S05]  /*4280*/  BSYNC B0 ;  /* 0x0000000000007941 */ /* 0x000fea0003800000 */
.L_x_3574:
        /* <DEDUP_REMOVED lines=33> */
.L_x_3577:
[----:B------:R-:W-:Y:S05]  /*44a0*/  BSYNC B0 ;  /* 0x0000000000007941 */ /* 0x000fea0003800000 */
.L_x_3576:
[----:B------:R-:W-:Y:S01]  /*44b0*/  FFMA.FTZ R3, R136, R161, R3 ;  /* 0x000000a188037223 */ /* 0x000fe20000010003 */
[----:B------:R-:W-:Y:S01]  /*44c0*/  BAR.SYNC.DEFER_BLOCKING 0x0 ;  /* 0x0000000000007b1d */ /* 0x000fe20000010000 */
[-C--:B------:R-:W-:Y:S01]  /*44d0*/  FMUL.FTZ R127, R122, R85.reuse ;  /* 0x000000557a7f7220 */ /* 0x080fe20000410000 */
[----:B------:R-:W-:Y:S01]  /*44e0*/  FMUL.FTZ R150, R124, R85 ;  /* 0x000000557c967220 */ /* 0x000fe20000410000 */
[----:B------:R-:W-:Y:S01]  /*44f0*/  FFMA.FTZ R3, R138, R163, R3 ;  /* 0x000000a38a037223 */ /* 0x000fe20000010003 */
        /* <DEDUP_REMOVED lines=10> */
[-C--:B------:R-:W-:Y:S01]  /*45a0*/  FMUL.FTZ R137, R142, R85.reuse ;  /* 0x000000558e897220 */ /* 0x080fe20000410000 */
[C---:B------:R-:W-:Y:S01]  /*45b0*/  FMUL.FTZ R160, R144.reuse, R85 ;  /* 0x0000005590a07220 */ /* 0x040fe20000410000 */
[----:B------:R-:W-:Y:S01]  /*45c0*/  FFMA.FTZ R81, R144, R172, R3 ;  /* 0x000000ac90517223 */ /* 0x000fe20000010003 */
[----:B------:R-:W-:Y:S06]  /*45d0*/  @!P5 BRA `(.L_x_3578) ;  /* 0x000000240018d947 */ /* 0x000fec0003800000 */
[----:B------:R-:W-:Y:S01]  /*45e0*/  IADD3 R139, R68, -0x1, RZ ;  /* 0xffffffff448b7810 */ /* 0x000fe20007ffe0ff */
[----:B------:R-:W0:Y:S01]  /*45f0*/  LDC R173, c[0x0][0x224] ;  /* 0x00008900ffad7b82 */ /* 0x000e220000000800 */
[----:B------:R-:W-:Y:S01]  /*4600*/  ULDC.64 UR4, c[0x0][0x230] ;  /* 0x00008c0000047ab9 */ /* 0x000fe20000000a00 */
[----:B------:R-:W-:Y:S01]  /*4610*/  ULDC.64 UR6, c[0x0][0x248] ;  /* 0x0000920000067ab9 */ /* 0x000fe20000000a00 */
[----:B------:R-:W-:Y:S01]  /*4620*/  LEA.HI R2, R139, R139, RZ, 0x1 ;  /* 0x0000008b8b027211 */ /* 0x000fe200078f08ff */
[----:B------:R-:W-:Y:S01]  /*4630*/  IMAD R4, R84, UR4, RZ ;  /* 0x0000000454047c24 */ /* 0x000fe2000f8e02ff */
[----:B------:R-:W-:Y:S01]  /*4640*/  ISETP.NE.AND P0, PT, R80, RZ, PT ;  /* 0x000000ff5000720c */ /* 0x000fe20003f05270 */
[----:B------:R-:W-:Y:S01]  /*4650*/  ULDC.64 UR8, c[0x0][0x268] ;  /* 0x00009a0000087ab9 */ /* 0x000fe20000000a00 */
[----:B------:R-:W-:Y:S01]  /*4660*/  LOP3.LUT R2, R2, 0xfffffe, RZ, 0xc0, !PT ;  /* 0x00fffffe02027812 */ /* 0x000fe200078ec0ff */
[----:B------:R-:W1:Y:S01]  /*4670*/  LDC.64 R26, c[0x0][0x2e0] ;  /* 0x0000b800ff1a7b82 */ /* 0x000e620000000a00 */
[----:B------:R-:W-:Y:S01]  /*4680*/  IMAD R171, R87, UR5, R4 ;  /* 0x0000000557ab7c24 */ /* 0x000fe2000f8e0204 */
[----:B------:R-:W-:Y:S01]  /*4690*/  HFMA2.MMA R86, -RZ, RZ, 0, 0 ;  /* 0x00000000ff567435 */ /* 0x000fe200000001ff */
[----:B------:R-:W-:Y:S01]  /*46a0*/  IADD3 R139, R139, -R2, RZ ;  /* 0x800000028b8b7210 */ /* 0x000fe20007ffe0ff */
[C---:B------:R-:W-:Y:S01]  /*46b0*/  IMAD R2, R84.reuse, UR6, RZ ;  /* 0x0000000654027c24 */ /* 0x040fe2000f8e02ff */
[----:B------:R-:W-:Y:S01]  /*46c0*/  HFMA2.MMA R110, -RZ, RZ, 0, 0 ;  /* 0x00000000ff6e7435 */ /* 0x000fe200000001ff */
[----:B------:R-:W-:-:S02]  /*46d0*/  IMAD R4, R84, UR8, RZ ;  /* 0x0000000854047c24 */ /* 0x000fc4000f8e02ff */
[----:B------:R-:W-:Y:S01]  /*46e0*/  FMUL.FTZ R141, R141, R92 ;  /* 0x0000005c8d8d7220 */ /* 0x000fe20000410000 */
[----:B------:R-:W2:Y:S01]  /*46f0*/  LDC.64 R28, c[0x0][0x2d8] ;  /* 0x0000b600ff1c7b82 */ /* 0x000ea20000000a00 */
[C---:B------:R-:W-:Y:S01]  /*4700*/  IMAD R169, R87.reuse, UR7, R2 ;  /* 0x0000000757a97c24 */ /* 0x040fe2000f8e0202 */
[----:B------:R-:W-:Y:S01]  /*4710*/  P2R R2, PR, RZ, 0x1 ;  /* 0x00000001ff027803 */ /* 0x000fe20000000000 */
[----:B------:R-:W-:Y:S01]  /*4720*/  IMAD.WIDE.U32 R20, R87, UR4, RZ ;  /* 0x0000000457147c25 */ /* 0x000fe2000f8e00ff */
[----:B------:R-:W-:-:S03]  /*4730*/  LEA.HI R2, R68, R68, RZ, 0x1 ;  /* 0x0000004444027211 */ /* 0x000fc600078f08ff */
[----:B------:R-:W-:Y:S01]  /*4740*/  FMUL.FTZ R162, R162, R93 ;  /* 0x0000005da2a27220 */ /* 0x000fe20000410000 */
[----:B------:R-:W-:Y:S01]  /*4750*/  FMUL.FTZ R143, R143, R94 ;  /* 0x0000005e8f8f7220 */ /* 0x000fe20000410000 */
[----:B------:R-:W-:Y:S01]  /*4760*/  IMAD.WIDE.U32 R24, R87, UR8, RZ ;  /* 0x0000000857187c25 */ /* 0x000fe2000f8e00ff */
[----:B------:R-:W3:Y:S01]  /*4770*/  LDC.64 R30, c[0x0][0x2d0] ;  /* 0x0000b400ff1e7b82 */ /* 0x000ee20000000a00 */
[----:B------:R-:W-:Y:S02]  /*4780*/  LOP3.LUT R3, R2, 0xfffffe, RZ, 0xc0, !PT ;  /* 0x00fffffe02037812 */ /* 0x000fe400078ec0ff */
[----:B------:R-:W-:Y:S01]  /*4790*/  FMUL.FTZ R145, R145, R95 ;  /* 0x0000005f91917220 */ /* 0x000fe20000410000 */
[----:B------:R-:W-:Y:S02]  /*47a0*/  IMAD R167, R87, UR9, R4 ;  /* 0x0000000957a77c24 */ /* 0x000fe4000f8e0204 */
[----:B------:R-:W-:Y:S01]  /*47b0*/  FMUL.FTZ R147, R147, R96 ;  /* 0x0000006093937220 */ /* 0x000fe20000410000 */
        /* <DEDUP_REMOVED lines=12> */
[----:B------:R-:W-:-:S02]  /*4880*/  MOV R170, RZ ;  /* 0x000000ff00aa7202 */ /* 0x000fc40000000f00 */
[----:B------:R-:W-:Y:S02]  /*4890*/  CS2R R88, SRZ ;  /* 0x0000000000587805 */ /* 0x000fe4000001ff00 */
[----:B------:R-:W-:Y:S02]  /*48a0*/  CS2R R90, SRZ ;  /* 0x00000000005a7805 */ /* 0x000fe4000001ff00 */
[----:B------:R-:W-:Y:S02]  /*48b0*/  CS2R R98, SRZ ;  /* 0x0000000000627805 */ /* 0x000fe4000001ff00 */
[----:B------:R-:W-:Y:S01]  /*48c0*/  CS2R R100, SRZ ;  /* 0x0000000000647805 */ /* 0x000fe2000001ff00 */
[----:B------:R-:W-:Y:S01]  /*48d0*/  IMAD.MOV.U32 R103, RZ, RZ, RZ ;  /* 0x000000ffff677224 */ /* 0x000fe200078e00ff */
[----:B------:R-:W-:Y:S02]  /*48e0*/  CS2R R104, SRZ ;  /* 0x0000000000687805 */ /* 0x000fe4000001ff00 */
[----:B------:R-:W-:-:S02]  /*48f0*/  MOV R106, RZ ;  /* 0x000000ff006a7202 */ /* 0x000fc40000000f00 */
[----:B------:R-:W-:Y:S02]  /*4900*/  CS2R R108, SRZ ;  /* 0x00000000006c7805 */ /* 0x000fe4000001ff00 */
[----:B------:R-:W-:Y:S01]  /*4910*/  IADD3 R168, R80, 0x200, RZ ;  /* 0x0000020050a87810 */ /* 0x000fe20007ffe0ff */
[----:B------:R-:W-:Y:S01]  /*4920*/  IMAD.IADD R169, R23, 0x1, R169 ;  /* 0x0000000117a97824 */ /* 0x000fe200078e02a9 */
[----:B------:R-:W-:Y:S01]  /*4930*/  IADD3 R166, R68, -R3, RZ ;  /* 0x8000000344a67210 */ /* 0x000fe20007ffe0ff */
[----:B------:R-:W-:Y:S01]  /*4940*/  ULDC UR12, c[0x0][0x224] ;  /* 0x00008900000c7ab9 */ /* 0x000fe20000000800 */
[----:B------:R-:W-:Y:S01]  /*4950*/  IADD3 R171, R21, R171, RZ ;  /* 0x000000ab15ab7210 */ /* 0x000fe20007ffe0ff */
[----:B------:R-:W-:Y:S01]  /*4960*/  ULDC UR13, c[0x0][0x21c] ;  /* 0x00008700000d7ab9 */ /* 0x000fe20000000800 */
[----:B------:R-:W-:Y:S01]  /*4970*/  IADD3 R167, R25, R167, RZ ;  /* 0x000000a719a77210 */ /* 0x000fe20007ffe0ff */
[----:B------:R-:W-:Y:S01]  /*4980*/  ULDC.64 UR10, c[0x0][0x270] ;  /* 0x00009c00000a7ab9 */ /* 0x000fe20000000a00 */
[----:B------:R-:W-:Y:S01]  /*4990*/  ULDC.64 UR8, c[0x0][0x250] ;  /* 0x0000940000087ab9 */ /* 0x000fe20000000a00 */
[----:B012---:R-:W-:-:S05]  /*49a0*/  ULDC.64 UR6, c[0x0][0x238] ;  /* 0x00008e0000067ab9 */ /* 0x007fca0000000a00 */
.L_x_3590:
[----:B-1----:R-:W-:Y:S02]  /*49b0*/  SHF.R.S32.HI R8, RZ, 0x1f, R170 ;  /* 0x0000001fff087819 */ /* 0x002fe400000114aa */
[----:B------:R-:W-:Y:S02]  /*49c0*/  MOV R2, R20 ;  /* 0x0000001400027202 */ /* 0x000fe40000000f00 */
[----:B------:R-:W-:Y:S01]  /*49d0*/  MOV R3, R171 ;  /* 0x000000ab00037202 */ /* 0x000fe20000000f00 */
[----:B0-----:R-:W-:Y:S02]  /*49e0*/  IMAD R5, R8, UR6, RZ ;  /* 0x0000000608057c24 */ /* 0x001fe4000f8e02ff */
[----:B------:R-:W-:-:S04]  /*49f0*/  IMAD.WIDE.U32 R2, R170, UR6, R2 ;  /* 0x00000006aa027c25 */ /* 0x000fc8000f8e0002 */
[----:B------:R-:W-:Y:S01]  /*4a00*/  IMAD R5, R170, UR7, R5 ;  /* 0x00000007aa057c24 */ /* 0x000fe2000f8e0205 */
[----:B---3--:R-:W-:-:S04]  /*4a10*/  LEA R6, P0, R2, R30, 0x2 ;  /* 0x0000001e02067211 */ /* 0x008fc800078010ff */
[----:B------:R-:W-:-:S04]  /*4a20*/  IADD3 R3, R3, R5, RZ ;  /* 0x0000000503037210 */ /* 0x000fc80007ffe0ff */
[----:B------:R-:W-:-:S05]  /*4a30*/  LEA.HI.X R7, R2, R31, R3, 0x2, P0 ;  /* 0x0000001f02077211 */ /* 0x000fca00000f1403 */
[----:B------:R0:W2:Y:S01]  /*4a40*/  LDG.E R174, desc[UR14][R6.64] ;  /* 0x0000000e06ae7981 */ /* 0x0000a2000c1e1900 */
[----:B------:R-:W-:Y:S01]  /*4a50*/  MOV R2, R22 ;  /* 0x0000001600027202 */ /* 0x000fe20000000f00 */
[----:B------:R-:W-:Y:S01]  /*4a60*/  IMAD.MOV.U32 R3, RZ, RZ, R169 ;  /* 0x000000ffff037224 */ /* 0x000fe200078e00a9 */
[----:B------:R-:W-:Y:S01]  /*4a70*/  MOV R4, R24 ;  /* 0x0000001800047202 */ /* 0x000fe20000000f00 */
[C---:B------:R-:W-:Y:S01]  /*4a80*/  IMAD R9, R8.reuse, UR8, RZ ;  /* 0x0000000808097c24 */ /* 0x040fe2000f8e02ff */
[----:B------:R-:W-:Y:S01]  /*4a90*/  MOV R5, R167 ;  /* 0x000000a700057202 */ /* 0x000fe20000000f00 */
[----:B------:R-:W-:Y:S01]  /*4aa0*/  IMAD R11, R8, UR10, RZ ;  /* 0x0000000a080b7c24 */ /* 0x000fe2000f8e02ff */
[----:B------:R-:W-:Y:S01]  /*4ab0*/  LOP3.LUT P0, RZ, R80, 0x1f, RZ, 0xc0, !PT ;  /* 0x0000001f50ff7812 */ /* 0x000fe2000780c0ff */
[----:B------:R-:W-:Y:S01]  /*4ac0*/  IMAD.WIDE.U32 R2, R170, UR8, R2 ;  /* 0x00000008aa027c25 */ /* 0x000fe2000f8e0002 */
[----:B------:R-:W-:Y:S02]  /*4ad0*/  ISETP.NE.AND P4, PT, R80, RZ, PT ;  /* 0x000000ff5000720c */ /* 0x000fe40003f85270 */
[----:B------:R-:W-:Y:S01]  /*4ae0*/  ISETP.LT.OR P1, PT, R68, 0x2, P0 ;  /* 0x000000024400780c */ /* 0x000fe20000721670 */
[----:B------:R-:W-:Y:S01]  /*4af0*/  IMAD R9, R170, UR9, R9 ;  /* 0x00000009aa097c24 */ /* 0x000fe2000f8e0209 */
[----:B0-----:R-:W-:Y:S01]  /*4b00*/  LEA R6, P2, R2, R28, 0x2 ;  /* 0x0000001c02067211 */ /* 0x001fe200078410ff */
[----:B------:R-:W-:-:S03]  /*4b10*/  IMAD.WIDE.U32 R4, R170, UR10, R4 ;  /* 0x0000000aaa047c25 */ /* 0x000fc6000f8e0004 */
[----:B------:R-:W-:Y:S01]  /*4b20*/  IADD3 R7, R3, R9, RZ ;  /* 0x0000000903077210 */ /* 0x000fe20007ffe0ff */
[----:B------:R-:W-:Y:S01]  /*4b30*/  IMAD R11, R170, UR11, R11 ;  /* 0x0000000baa0b7c24 */ /* 0x000fe2000f8e020b */
[----:B------:R-:W-:Y:S02]  /*4b40*/  LEA R10, P3, R4, R26, 0x2 ;  /* 0x0000001a040a7211 */ /* 0x000fe400078610ff */
[----:B------:R-:W-:Y:S02]  /*4b50*/  LEA.HI.X R7, R2, R29, R7, 0x2, P2 ;  /* 0x0000001d02077211 */ /* 0x000fe400010f1407 */
[----:B------:R-:W-:Y:S01]  /*4b60*/  IADD3 R3, R5, R11, RZ ;  /* 0x0000000b05037210 */ /* 0x000fe20007ffe0ff */
[----:B------:R-:W0:Y:S01]  /*4b70*/  @!P1 LDC R33, c[0x0][0x21c] ;  /* 0x00008700ff219b82 */ /* 0x000e220000000800 */
[----:B------:R-:W-:Y:S01]  /*4b80*/  @!P1 VIADD R5, R68, 0xfffffffe ;  /* 0xfffffffe44059836 */ /* 0x000fe20000000000 */
[----:B------:R-:W3:Y:S01]  /*4b90*/  LDG.E R6, desc[UR14][R6.64] ;  /* 0x0000000e06067981 */ /* 0x000ee2000c1e1900 */
[----:B------:R-:W-:-:S02]  /*4ba0*/  LEA.HI.X R11, R4, R27, R3, 0x2, P3 ;  /* 0x0000001b040b7211 */ /* 0x000fc400018f1403 */
[----:B------:R-:W-:-:S04]  /*4bb0*/  LEA R3, R139, R170, 0x8 ;  /* 0x000000aa8b037211 */ /* 0x000fc800078e40ff */
[----:B------:R-:W3:Y:S01]  /*4bc0*/  LDG.E R11, desc[UR14][R10.64] ;  /* 0x0000000e0a0b7981 */ /* 0x000ee2000c1e1900 */
[----:B------:R-:W-:Y:S01]  /*4bd0*/  SEL R2, R3, R168, !P4 ;  /* 0x000000a803027207 */ /* 0x000fe20006000000 */
[----:B0-----:R-:W-:-:S03]  /*4be0*/  @!P1 IMAD R3, R5, R33, R170 ;  /* 0x0000002105039224 */ /* 0x001fc600078e02aa */
[-C--:B------:R-:W-:Y:S02]  /*4bf0*/  LEA R5, R2, R71.reuse, 0x2 ;  /* 0x0000004702057211 */ /* 0x080fe400078e10ff */
[----:B------:R-:W-:Y:S01]  /*4c00*/  MOV R9, RZ ;  /* 0x000000ff00097202 */ /* 0x000fe20000000f00 */
[----:B------:R-:W-:Y:S01]  /*4c10*/  @!P1 IMAD.WIDE R2, R3, 0x8, R18 ;  /* 0x0000000803029825 */ /* 0x000fe200078e0212 */
[----:B------:R-:W-:Y:S01]  /*4c20*/  MOV R8, 0x3f800000 ;  /* 0x3f80000000087802 */ /* 0x000fe20000000f00 */
[----:B------:R-:W-:Y:S01]  /*4c30*/  BSSY B0, `(.L_x_3579) ;  /* 0x000004e000007945 */ /* 0x000fe20003800000 */
[----:B------:R-:W-:Y:S01]  /*4c40*/  LEA R213, R80, R71, 0x3 ;  /* 0x0000004750d57211 */ /* 0x000fe200078e18ff */
        /* <DEDUP_REMOVED lines=29> */
[----:B---3--:R-:W-:Y:S01]  /*4e20*/  FMUL.FTZ R3, R196, R3 ;  /* 0x00000003c4037220 */ /* 0x008fe20000410000 */
[----:B------:R-:W-:Y:S01]  /*4e30*/  FMUL.FTZ R208, R176, R113 ;  /* 0x00000071b0d07220 */ /* 0x000fe20000410000 */
[----:B------:R-:W-:Y:S01]  /*4e40*/  FFMA.FTZ R2, R196, R2, R147 ;  /* 0x00000002c4027223 */ /* 0x000fe20000010093 */
[----:B------:R-:W-:-:S04]  /*4e50*/  @P1 LEA R216, R80, R71, 0x2 ;  /* 0x0000004750d81211 */ /* 0x000fc800078e10ff */
[----:B------:R-:W3:Y:S01]  /*4e60*/  MUFU.EX2 R204, R204 ;  /* 0x000000cc00cc7308 */ /* 0x000ee20000000800 */
[----:B0-----:R-:W-:Y:S01]  /*4e70*/  FMUL.FTZ R3, R198, R3 ;  /* 0x00000003c6037220 */ /* 0x001fe20000410000 */
[----:B------:R-:W-:Y:S01]  /*4e80*/  FMUL.FTZ R210, R176, R114 ;  /* 0x00000072b0d27220 */ /* 0x000fe20000410000 */
[----:B------:R-:W-:Y:S01]  /*4e90*/  FFMA.FTZ R2, R198, R2, R149 ;  /* 0x00000002c6027223 */ /* 0x000fe20000010095 */
[----:B------:R-:W-:-:S04]  /*4ea0*/  FMUL.FTZ R212, R176, R115 ;  /* 0x00000073b0d47220 */ /* 0x000fc80000410000 */
[----:B------:R-:W0:Y:S01]  /*4eb0*/  MUFU.EX2 R206, R206 ;  /* 0x000000ce00ce7308 */ /* 0x000e220000000800 */
[C---:B-1----:R-:W-:Y:S01]  /*4ec0*/  FMUL.FTZ R3, R200.reuse, R3 ;  /* 0x00000003c8037220 */ /* 0x042fe20000410000 */
[----:B------:R-:W-:Y:S01]  /*4ed0*/  FFMA.FTZ R2, R200, R2, R151 ;  /* 0x00000002c8027223 */ /* 0x000fe20000010097 */
[----:B------:R-:W1:Y:S05]  /*4ee0*/  @P1 LDS R216, [R216+0x1494] ;  /* 0x00149400d8d81984 */ /* 0x000e6a0000000800 */
[----:B------:R-:W4:Y:S01]  /*4ef0*/  MUFU.EX2 R208, R208 ;  /* 0x000000d000d07308 */ /* 0x000f220000000800 */
[----:B--2---:R-:W-:Y:S01]  /*4f00*/  FMUL.FTZ R3, R202, R3 ;  /* 0x00000003ca037220 */ /* 0x004fe20000410000 */
[----:B------:R-:W-:Y:S01]  /*4f10*/  FMUL.FTZ R189, R176, R117 ;  /* 0x00000075b0bd7220 */ /* 0x000fe20000410000 */
[----:B------:R-:W-:-:S05]  /*4f20*/  FFMA.FTZ R2, R202, R2, R153 ;  /* 0x00000002ca027223 */ /* 0x000fca0000010099 */
[----:B------:R-:W2:Y:S01]  /*4f30*/  MUFU.EX2 R210, R210 ;  /* 0x000000d200d27308 */ /* 0x000ea20000000800 */
[----:B---3--:R-:W-:Y:S01]  /*4f40*/  FMUL.FTZ R3, R204, R3 ;  /* 0x00000003cc037220 */ /* 0x008fe20000410000 */
[----:B------:R-:W-:Y:S01]  /*4f50*/  FMUL.FTZ R214, R176, R119 ;  /* 0x00000077b0d67220 */ /* 0x000fe20000410000 */
[----:B------:R-:W-:-:S05]  /*4f60*/  FFMA.FTZ R2, R204, R2, R155 ;  /* 0x00000002cc027223 */ /* 0x000fca000001009b */
[----:B------:R-:W3:Y:S01]  /*4f70*/  MUFU.EX2 R212, R212 ;  /* 0x000000d400d47308 */ /* 0x000ee20000000800 */
[C---:B0-----:R-:W-:Y:S01]  /*4f80*/  FMUL.FTZ R3, R206.reuse, R3 ;  /* 0x00000003ce037220 */ /* 0x041fe20000410000 */
[----:B------:R-:W-:Y:S01]  /*4f90*/  FFMA.FTZ R2, R206, R2, R157 ;  /* 0x00000002ce027223 */ /* 0x000fe2000001009d */
[----:B------:R-:W-:-:S05]  /*4fa0*/  FMUL.FTZ R191, R176, R121 ;  /* 0x00000079b0bf7220 */ /* 0x000fca0000410000 */
[----:B------:R-:W0:Y:S01]  /*4fb0*/  MUFU.EX2 R189, R189 ;  /* 0x000000bd00bd7308 */ /* 0x000e220000000800 */
[C---:B----4-:R-:W-:Y:S01]  /*4fc0*/  FMUL.FTZ R3, R208.reuse, R3 ;  /* 0x00000003d0037220 */ /* 0x050fe20000410000 */
[----:B------:R-:W-:-:S06]  /*4fd0*/  FFMA.FTZ R2, R208, R2, R159 ;  /* 0x00000002d0027223 */ /* 0x000fcc000001009f */
[----:B------:R-:W4:Y:S01]  /*4fe0*/  MUFU.EX2 R214, R214 ;  /* 0x000000d600d67308 */ /* 0x000f220000000800 */
[C---:B--2---:R-:W-:Y:S01]  /*4ff0*/  FMUL.FTZ R3, R210.reuse, R3 ;  /* 0x00000003d2037220 */ /* 0x044fe20000410000 */
[----:B------:R-:W-:-:S06]  /*5000*/  FFMA.FTZ R2, R210, R2, R161 ;  /* 0x00000002d2027223 */ /* 0x000fcc00000100a1 */
[----:B------:R-:W2:Y:S01]  /*5010*/  MUFU.EX2 R191, R191 ;  /* 0x000000bf00bf7308 */ /* 0x000ea20000000800 */
[C---:B---3--:R-:W-:Y:S01]  /*5020*/  FMUL.FTZ R4, R212.reuse, R3 ;  /* 0x00000003d4047220 */ /* 0x048fe20000410000 */
[----:B------:R-:W-:-:S03]  /*5030*/  FFMA.FTZ R2, R212, R2, R163 ;  /* 0x00000002d4027223 */ /* 0x000fc600000100a3 */
[C---:B0-----:R-:W-:Y:S01]  /*5040*/  FMUL.FTZ R3, R189.reuse, R4 ;  /* 0x00000004bd037220 */ /* 0x041fe20000410000 */
[----:B------:R-:W-:-:S03]  /*5050*/  FFMA.FTZ R2, R189, R2, R164 ;  /* 0x00000002bd027223 */ /* 0x000fc600000100a4 */
[C---:B----4-:R-:W-:Y:S01]  /*5060*/  FMUL.FTZ R4, R214.reuse, R3 ;  /* 0x00000003d6047220 */ /* 0x050fe20000410000 */
[----:B------:R-:W-:Y:S01]  /*5070*/  FFMA.FTZ R3, R214, R2, R165 ;  /* 0x00000002d6037223 */ /* 0x000fe200000100a5 */
[----:B------:R-:W-:Y:S02]  /*5080*/  FMUL.FTZ R11, R6, R11 ;  /* 0x0000000b060b7220 */ /* 0x000fe40000410000 */
[C---:B--2---:R-:W-:Y:S01]  /*5090*/  FMUL.FTZ R2, R191.reuse, R4 ;  /* 0x00000004bf027220 */ /* 0x044fe20000410000 */
[----:B------:R-:W-:Y:S01]  /*50a0*/  FFMA.FTZ R3, R191, R3, R172 ;  /* 0x00000003bf037223 */ /* 0x000fe200000100ac */
[----:B-1----:R-:W-:Y:S06]  /*50b0*/  @P1 BRA `(.L_x_3580) ;  /* 0x0000000000141947 */ /* 0x002fec0003800000 */
[----:B------:R-:W-:Y:S02]  /*50c0*/  ISETP.NE.AND P1, PT, R68, R173, PT ;  /* 0x000000ad4400720c */ /* 0x000fe40003f25270 */
[----:B------:R-:W-:-:S11]  /*50d0*/  MOV R216, 0x3f800000 ;  /* 0x3f80000000d87802 */ /* 0x000fd60000000f00 */
[----:B------:R-:W-:-:S05]  /*50e0*/  @P1 IMAD R4, R166, 0x100, R170 ;  /* 0x00000100a6041824 */ /* 0x000fca00078e02aa */
[----:B------:R-:W-:-:S05]  /*50f0*/  @P1 LEA R4, R4, R71, 0x2 ;  /* 0x0000004704041211 */ /* 0x000fca00078e10ff */
[----:B------:R0:W1:Y:S02]  /*5100*/  @P1 LDS R216, [R4+0xc90] ;  /* 0x000c900004d81984 */ /* 0x0000640000000800 */
.L_x_3580:
[----:B------:R-:W-:Y:S05]  /*5110*/  BSYNC B0 ;  /* 0x0000000000007941 */ /* 0x000fea0003800000 */
.L_x_3579:
        /* <DEDUP_REMOVED lines=20> */
[----:B------:R-:W-:Y:S01]  /*5260*/  LEA R3, R80, R71, 0x4 ;  /* 0x0000004750037211 */ /* 0x000fe200078e20ff */
        /* <DEDUP_REMOVED lines=27> */
.L_x_3613:
[----:B------:R-:W-:Y:S01]  /*5420*/  ISETP.GE.AND P2, PT, R78, 0x10, PT ;  /* 0x000000104e00780c */ /* 0x000fe20003f46270 */
[----:B------:R-:W-:-:S12]  /*5430*/  UMOV UR4, 0xffffffff ;  /* 0xffffffff00047882 */ /* 0x000fd80000000000 */
[C---:B0-2---:R-:W-:Y:S01]  /*5440*/  @P2 FFMA.FTZ R7, R6.reuse, R10, R7 ;  /* 0x0000000a06072223 */ /* 0x045fe20000010007 */
[----:B---3--:R-:W-:Y:S01]  /*5450*/  @P2 FMUL.FTZ R6, R6, R11 ;  /* 0x0000000b06062220 */ /* 0x008fe20000410000 */
[----:B------:R-:W-:Y:S06]  /*5460*/  BRA.DIV UR4, `(.L_x_3583) ;  /* 0x0000004604b07947 */ /* 0x000fec000b800000 */
.L_x_3616:
[----:B------:R-:W-:-:S03]  /*5470*/  UMOV UR4, 0xffffffff ;  /* 0xffffffff00047882 */ /* 0x000fc60000000000 */
[----:B------:R-:W-:Y:S05]  /*5480*/  BRA.DIV UR4, `(.L_x_3584) ;  /* 0x0000004604d07947 */ /* 0x000fea000b800000 */
.L_x_3619:
[----:B------:R-:W-:-:S03]  /*5490*/  UMOV UR4, 0xffffffff ;  /* 0xffffffff00047882 */ /* 0x000fc60000000000 */
[----:B------:R-:W-:Y:S05]  /*54a0*/  BRA.DIV UR4, `(.L_x_3585) ;  /* 0x0000004604f07947 */ /* 0x000fea000b800000 */
[----:B------:R-:W0:Y:S04]  /*54b0*/  SHFL.UP PT, R6, R6, 0x1, RZ ;  /* 0x0420000006067989 */ /* 0x000e2800000e00ff */
[----:B------:R-:W2:Y:S04]  /*54c0*/  SHFL.UP PT, R7, R7, 0x1, RZ ;  /* 0x0420000007077989 */ /* 0x000ea800000e00ff */
[----:B-----5:R-:W3:Y:S04]  /*54d0*/  SHFL.IDX PT, R8, R8, RZ, 0x1f ;  /* 0x00001fff08087589 */ /* 0x020ee800000e0000 */
[----:B------:R-:W4:Y:S02]  /*54e0*/  SHFL.IDX PT, R9, R9, RZ, 0x1f ;  /* 0x00001fff09097589 */ /* 0x000f2400000e0000 */
.L_x_3625:
[C---:B0-2-4-:R-:W-:Y:S01]  /*54f0*/  @P4 FFMA.FTZ R9, R6.reuse, R9, R7 ;  /* 0x0000000906094223 */ /* 0x055fe20000010007 */
[----:B---3--:R-:W-:-:S03]  /*5500*/  @P4 FMUL.FTZ R8, R6, R8 ;  /* 0x0000000806084220 */ /* 0x008fc60000410000 */
[C---:B------:R-:W-:Y:S01]  /*5510*/  FFMA.FTZ R11, R4.reuse, R9, R5 ;  /* 0x00000009040b7223 */ /* 0x040fe20000010005 */
[----:B------:R-:W-:-:S05]  /*5520*/  FMUL.FTZ R10, R4, R8 ;  /* 0x00000008040a7220 */ /* 0x000fca0000410000 */
[----:B------:R2:W-:Y:S02]  /*5530*/  STS.128 [R3+0x880], R8 ;  /* 0x0008800803007388 */ /* 0x0005e40000000c00 */
.L_x_3581:
[----:B------:R-:W-:Y:S05]  /*5540*/  WARPSYNC.ALL ;  /* 0x0000000000007948 */ /* 0x000fea0003800000 */
[----:B------:R-:W-:Y:S01]  /*5550*/  BAR.SYNC.DEFER_BLOCKING 0x0 ;  /* 0x0000000000007b1d */ /* 0x000fe20000010000 */
[C---:B-12---:R-:W-:Y:S01]  /*5560*/  FMUL.FTZ R3, R191.reuse, R216 ;  /* 0x000000d8bf037220 */ /* 0x046fe20000410000 */
[----:B------:R-:W-:Y:S01]  /*5570*/  FFMA.FTZ R2, R191, R221, R220 ;  /* 0x000000ddbf027223 */ /* 0x000fe200000100dc */
[----:B------:R-:W-:Y:S01]  /*5580*/  ISETP.GE.OR P0, PT, R68, UR12, P0 ;  /* 0x0000000c44007c0c */ /* 0x000fe20008706670 */
[----:B------:R-:W-:Y:S01]  /*5590*/  HFMA2.MMA R33, -RZ, RZ, 0, 0 ;  /* 0x00000000ff217435 */ /* 0x000fe200000001ff */
[C---:B0-----:R-:W-:Y:S01]  /*55a0*/  FMUL.FTZ R4, R214.reuse, R3 ;  /* 0x00000003d6047220 */ /* 0x041fe20000410000 */
[----:B------:R-:W-:-:S03]  /*55b0*/  FFMA.FTZ R2, R214, R2, R219 ;  /* 0x00000002d6027223 */ /* 0x000fc600000100db */
[C---:B------:R-:W-:Y:S01]  /*55c0*/  FMUL.FTZ R3, R189.reuse, R4 ;  /* 0x00000004bd037220 */ /* 0x040fe20000410000 */
[----:B------:R-:W-:-:S03]  /*55d0*/  FFMA.FTZ R2, R189, R2, R218 ;  /* 0x00000002bd027223 */ /* 0x000fc600000100da */
[C---:B------:R-:W-:Y:S01]  /*55e0*/  FMUL.FTZ R3, R212.reuse, R3 ;  /* 0x00000003d4037220 */ /* 0x040fe20000410000 */
[----:B------:R-:W-:Y:S02]  /*55f0*/  FFMA.FTZ R2, R212, R2, R217 ;  /* 0x00000002d4027223 */ /* 0x000fe400000100d9 */
[----:B------:R-:W-:Y:S02]  /*5600*/  @!P0 IMAD R4, R170, 0x8, R71 ;  /* 0x00000008aa048824 */ /* 0x000fe400078e0247 */
        /* <DEDUP_REMOVED lines=83> */
.L_x_3642:
[C---:B--2-4-:R-:W-:Y:S01]  /*5b40*/  @P5 FFMA.FTZ R11, R8.reuse, R11, R9 ;  /* 0x0000000b080b5223 */ /* 0x054fe20000010009 */
[----:B------:R-:W-:Y:S01]  /*5b50*/  @P5 FMUL.FTZ R10, R8, R10 ;  /* 0x0000000a080a5220 */ /* 0x000fe20000410000 */
[-C--:B-1-3--:R-:W-:Y:S01]  /*5b60*/  FFMA.FTZ R33, R33, R3.reuse, R224 ;  /* 0x0000000321217223 */ /* 0x08afe200000100e0 */
[----:B------:R-:W-:Y:S01]  /*5b70*/  FMUL.FTZ R32, R32, R3 ;  /* 0x0000000320207220 */ /* 0x000fe20000410000 */
[C---:B------:R-:W-:Y:S01]  /*5b80*/  FFMA.FTZ R9, R6.reuse, R11, R7 ;  /* 0x0000000b06097223 */ /* 0x040fe20000010007 */
[----:B------:R-:W-:-:S05]  /*5b90*/  FMUL.FTZ R8, R6, R10 ;  /* 0x0000000a06087220 */ /* 0x000fca0000410000 */
[----:B------:R1:W-:Y:S02]  /*5ba0*/  STS.128 [R226+0xa90], R8 ;  /* 0x000a9008e2007388 */ /* 0x0003e40000000c00 */
.L_x_3586:
[----:B------:R-:W-:Y:S05]  /*5bb0*/  WARPSYNC.ALL ;  /* 0x0000000000007948 */ /* 0x000fea0003800000 */
[----:B------:R-:W-:Y:S01]  /*5bc0*/  BAR.SYNC.DEFER_BLOCKING 0x0 ;  /* 0x0000000000007b1d */ /* 0x000fe20000010000 */
[----:B------:R-:W-:Y:S01]  /*5bd0*/  FFMA.FTZ R3, R0, R225, RZ ;  /* 0x000000e100037223 */ /* 0x000fe200000100ff */
[----:B------:R-:W-:Y:S02]  /*5be0*/  ISETP.GT.AND P0, PT, R78, 0x1e, PT ;  /* 0x0000001e4e00780c */ /* 0x000fe40003f04270 */
[----:B------:R-:W-:Y:S01]  /*5bf0*/  SHF.L.U32 R224, R35, 0x10, RZ ;  /* 0x0000001023e07819 */ /* 0x000fe200000006ff */
[----:B------:R-:W-:Y:S01]  /*5c00*/  FFMA.FTZ R3, R116, R222, R3 ;  /* 0x000000de74037223 */ /* 0x000fe20000010003 */
[----:B------:R-:W-:Y:S01]  /*5c10*/  ISETP.GT.AND P1, PT, R78, 0x1d, PT ;  /* 0x0000001d4e00780c */ /* 0x000fe20003f24270 */
[----:B------:R-:W-:Y:S01]  /*5c20*/  BSSY B0, `(.L_x_3588) ;  /* 0x00000de000007945 */ /* 0x000fe20003800000 */
[----:B------:R-:W-:Y:S01]  /*5c30*/  SHF.L.U32 R241, R34, 0x10, RZ ;  /* 0x0000001022f17819 */ /* 0x000fe200000006ff */
[----:B------:R-:W-:Y:S01]  /*5c40*/  FFMA.FTZ R3, R118, R223, R3 ;  /* 0x000000df76037223 */ /* 0x000fe20000010003 */
[----:B-1----:R-:W-:Y:S01]  /*5c50*/  FFMA.FTZ R226, R224, -R119, R183 ;  /* 0x80000077e0e27223 */ /* 0x002fe200000100b7 */
[----:B------:R-:W-:-:S02]  /*5c60*/  ISETP.GT.AND P2, PT, R78, 0x1b, PT ;  /* 0x0000001b4e00780c */ /* 0x000fc40003f44270 */
[----:B------:R-:W-:Y:S01]  /*5c70*/  FFMA.FTZ R3, R120, R188, R3 ;  /* 0x000000bc78037223 */ /* 0x000fe20000010003 */
[----:B------:R-:W-:-:S03]  /*5c80*/  ISETP.NE.AND P3, PT, R80, RZ, PT ;  /* 0x000000ff5000720c */ /* 0x000fc60003f65270 */
[----:B------:R-:W-:-:S04]  /*5c90*/  FFMA.FTZ R3, R122, R179, R3 ;  /* 0x000000b37a037223 */ /* 0x000fc80000010003 */
[----:B------:R-:W-:Y:S01]  /*5ca0*/  FFMA.FTZ R3, R124, R178, R3 ;  /* 0x000000b27c037223 */ /* 0x000fe20000010003 */
[----:B------:R1:W2:Y:S03]  /*5cb0*/  LDS R2, [R213+0xa94] ;  /* 0x000a9400d5027984 */ /* 0x0002a60000000800 */
[----:B------:R-:W-:Y:S02]  /*5cc0*/  FFMA.FTZ R3, R126, R181, R3 ;  /* 0x000000b57e037223 */ /* 0x000fe40000010003 */
[----:B------:R-:W-:Y:S02]  /*5cd0*/  @!P3 IMAD R228, R170, 0x8, R71 ;  /* 0x00000008aae4b824 */ /* 0x000fe400078e0247 */
[----:B0-----:R-:W-:Y:S01]  /*5ce0*/  FFMA.FTZ R5, R128, R180, R3 ;  /* 0x000000b480057223 */ /* 0x001fe20000010003 */
[----:B-1----:R-:W-:-:S03]  /*5cf0*/  SHF.L.U32 R213, R42, 0x10, RZ ;  /* 0x000000102ad57819 */ /* 0x002fc600000006ff */
[----:B------:R-:W-:Y:S01]  /*5d00*/  FFMA.FTZ R5, R130, R176, R5 ;  /* 0x000000b082057223 */ /* 0x000fe20000010005 */
[----:B------:R-:W-:Y:S03]  /*5d10*/  @!P3 STS.64 [R228+0x1590], R32 ;  /* 0x00159020e400b388 */ /* 0x000fe60000000a00 */
[----:B------:R-:W-:Y:S01]  /*5d20*/  FFMA.FTZ R7, R132, R177, R5 ;  /* 0x000000b184077223 */ /* 0x000fe20000010005 */
[----:B------:R-:W-:-:S03]  /*5d30*/  FFMA.FTZ R180, R213, -R107, R180 ;  /* 0x8000006bd5b47223 */ /* 0x000fc600000100b4 */
[----:B------:R-:W-:-:S04]  /*5d40*/  FFMA.FTZ R7, R134, R182, R7 ;  /* 0x000000b686077223 */ /* 0x000fc80000010007 */
[----:B-----5:R-:W-:-:S04]  /*5d50*/  FFMA.FTZ R9, R136, R187, R7 ;  /* 0x000000bb88097223 */ /* 0x020fc80000010007 */
[----:B------:R-:W-:-:S04]  /*5d60*/  FFMA.FTZ R9, R138, R185, R9 ;  /* 0x000000b98a097223 */ /* 0x000fc80000010009 */
[----:B------:R-:W-:Y:S01]  /*5d70*/  FFMA.FTZ R11, R140, R184, R9 ;  /* 0x000000b88c0b7223 */ /* 0x000fe20000010009 */
[----:B--2---:R-:W-:Y:S01]  /*5d80*/  FFMA.FTZ R3, R2, R216, R221 ;  /* 0x000000d802037223 */ /* 0x004fe200000100dd */
[----:B------:R-:W-:-:S03]  /*5d90*/  IMAD.U32 R221, R39, 0x10000, RZ ;  /* 0x0001000027dd7824 */ /* 0x000fc600078e00ff */
[----:B------:R-:W-:Y:S01]  /*5da0*/  FFMA.FTZ R4, R191, R3, R220 ;  /* 0x00000003bf047223 */ /* 0x000fe200000100dc */
[----:B------:R-:W-:-:S03]  /*5db0*/  FMUL.FTZ R235, R3, R121 ;  /* 0x0000007903eb7220 */ /* 0x000fc60000410000 */
[----:B------:R-:W-:Y:S01]  /*5dc0*/  FFMA.FTZ R5, R214, R4, R219 ;  /* 0x00000004d6057223 */ /* 0x000fe200000100db */
[----:B------:R-:W-:Y:S01]  /*5dd0*/  SHF.L.U32 R214, R38, 0x10, RZ ;  /* 0x0000001026d67819 */ /* 0x000fe200000006ff */
[----:B------:R-:W-:Y:S02]  /*5de0*/  FADD.FTZ R160, R235, R160 ;  /* 0x000000a0eba07221 */ /* 0x000fe40000010000 */
[----:B------:R-:W-:Y:S01]  /*5df0*/  FFMA.FTZ R6, R189, R5, R218 ;  /* 0x00000005bd067223 */ /* 0x000fe200000100da */
[----:B------:R-:W-:Y:S01]  /*5e00*/  FFMA.FTZ R189, R142, R183, R11 ;  /* 0x000000b78ebd7223 */ /* 0x000fe2000001000b */
[----:B------:R-:W-:Y:S01]  /*5e10*/  SHF.L.U32 R218, R37, 0x10, RZ ;  /* 0x0000001025da7819 */ /* 0x000fe200000006ff */
[----:B------:R-:W-:Y:S01]  /*5e20*/  FFMA.FTZ R216, R214, -R114, R187 ;  /* 0x80000072d6d87223 */ /* 0x000fe200000100bb */
[----:B------:R-:W-:Y:S01]  /*5e30*/  FFMA.FTZ R7, R212, R6, R217 ;  /* 0x00000006d4077223 */ /* 0x000fe200000100d9 */
[----:B------:R-:W-:Y:S01]  /*5e40*/  FFMA.FTZ R10, R144, R186, R189 ;  /* 0x000000ba900a7223 */ /* 0x000fe200000100bd */
[----:B------:R-:W-:Y:S01]  /*5e50*/  SHF.L.U32 R217, R41, 0x10, RZ ;  /* 0x0000001029d97819 */ /* 0x000fe200000006ff */
[----:B------:R-:W-:Y:S01]  /*5e60*/  FFMA.FTZ R185, R218, -R115, R185 ;  /* 0x80000073dab97223 */ /* 0x000fe200000100b9 */
[----:B------:R-:W-:Y:S01]  /*5e70*/  FFMA.FTZ R8, R210, R7, R215 ;  /* 0x00000007d2087223 */ /* 0x000fe200000100d7 */
[----:B------:R-:W-:Y:S01]  /*5e80*/  SHF.L.U32 R210, R40, 0x10, RZ ;  /* 0x0000001028d27819 */ /* 0x000fe200000006ff */
[----:B------:R-:W-:Y:S01]  /*5e90*/  FMUL.FTZ R187, R7, R114 ;  /* 0x0000007207bb7220 */ /* 0x000fe20000410000 */
[----:B------:R-:W-:Y:S01]  /*5ea0*/  FMUL.FTZ R220, R6, R115 ;  /* 0x0000007306dc7220 */ /* 0x000fe20000410000 */
[----:B------:R-:W-:Y:S01]  /*5eb0*/  FFMA.FTZ R9, R208, R8, R211 ;  /* 0x00000008d0097223 */ /* 0x000fe200000100d3 */
[----:B------:R-:W-:Y:S01]  /*5ec0*/  FMUL.FTZ R231, R5, R117 ;  /* 0x0000007505e77220 */ /* 0x000fe20000410000 */
[----:B------:R-:W-:Y:S01]  /*5ed0*/  FMUL.FTZ R183, R4, R119 ;  /* 0x0000007704b77220 */ /* 0x000fe20000410000 */
[----:B------:R-:W-:Y:S01]  /*5ee0*/  FFMA.FTZ R186, R241, -R121, R186 ;  /* 0x80000079f1ba7223 */ /* 0x000fe200000100ba */
[----:B------:R-:W-:Y:S01]  /*5ef0*/  FFMA.FTZ R11, R206, R9, R209 ;  /* 0x00000009ce0b7223 */ /* 0x000fe200000100d1 */
[----:B------:R-:W-:Y:S01]  /*5f00*/  SHF.L.U32 R209, R44, 0x10, RZ ;  /* 0x000000102cd17819 */ /* 0x000fe200000006ff */
[----:B------:R-:W-:Y:S01]  /*5f10*/  FADD.FTZ R137, R183, R137 ;  /* 0x00000089b7897221 */ /* 0x000fe20000010000 */
[----:B------:R-:W-:Y:S01]  /*5f20*/  FADD.FTZ R158, R231, R158 ;  /* 0x0000009ee79e7221 */ /* 0x000fe20000010000 */
[----:B------:R-:W-:Y:S01]  /*5f30*/  FFMA.FTZ R189, R204, R11, R207 ;  /* 0x0000000bccbd7223 */ /* 0x000fe200000100cf */
[----:B------:R-:W-:Y:S01]  /*5f40*/  SHF.L.U32 R204, R43, 0x10, RZ ;  /* 0x000000102bcc7819 */ /* 0x000fe200000006ff */
[----:B------:R-:W0:Y:S01]  /*5f50*/  SHFL.DOWN PT, R207, R10, 0x1, 0x1f ;  /* 0x08201f000acf7f89 */ /* 0x000e2200000e0000 */
[----:B------:R-:W-:Y:S01]  /*5f60*/  FFMA.FTZ R178, R209, -R97, R178 ;  /* 0x80000061d1b27223 */ /* 0x000fe200000100b2 */
[----:B------:R-:W-:Y:S01]  /*5f70*/  FFMA.FTZ R191, R202, R189, R205 ;  /* 0x000000bdcabf7223 */ /* 0x000fe200000100cd */
[----:B------:R-:W-:Y:S01]  /*5f80*/  SHF.L.U32 R205, R46, 0x10, RZ ;  /* 0x000000102ecd7819 */ /* 0x000fe200000006ff */
[----:B------:R-:W-:Y:S01]  /*5f90*/  FFMA.FTZ R181, R204, -R102, R181 ;  /* 0x80000066ccb57223 */ /* 0x000fe200000100b5 */
[----:B------:R-:W-:Y:S01]  /*5fa0*/  FADD.FTZ R135, R220, R135 ;  /* 0x00000087dc877221 */ /* 0x000fe20000010000 */
[----:B------:R-:W-:Y:S01]  /*5fb0*/  FFMA.FTZ R200, R200, R191, R203 ;  /* 0x000000bfc8c87223 */ /* 0x000fe200000100cb */
[----:B------:R-:W-:Y:S01]  /*5fc0*/  FADD.FTZ R156, R187, R156 ;  /* 0x0000009cbb9c7221 */ /* 0x000fe20000010000 */
[----:B------:R-:W-:-:S02]  /*5fd0*/  FFMA.FTZ R188, R205, -R95, R188 ;  /* 0x8000005fcdbc7223 */ /* 0x000fc400000100bc */
[----:B------:R-:W-:Y:S01]  /*5fe0*/  FFMA.FTZ R201, R198, R200, R201 ;  /* 0x000000c8c6c97223 */ /* 0x000fe200000100c9 */
[----:B------:R-:W-:-:S03]  /*5ff0*/  IMAD.U32 R198, R45, 0x10000, RZ ;  /* 0x000100002dc67824 */ /* 0x000fc600078e00ff */
[----:B------:R-:W-:Y:S01]  /*6000*/  FFMA.FTZ R196, R196, R201, R199 ;  /* 0x000000c9c4c47223 */ /* 0x000fe200000100c7 */
[----:B------:R-:W-:Y:S01]  /*6010*/  SHF.L.U32 R199, R48, 0x10, RZ ;  /* 0x0000001030c77819 */ /* 0x000fe200000006ff */
[----:B------:R-:W-:Y:S02]  /*6020*/  FFMA.FTZ R179, R198, -R96, R179 ;  /* 0x80000060c6b37223 */ /* 0x000fe400000100b3 */
[----:B------:R-:W-:Y:S02]  /*6030*/  FFMA.FTZ R197, R194, R196, R197 ;  /* 0x000000c4c2c57223 */ /* 0x000fe400000100c5 */
[----:B------:R-:W-:Y:S02]  /*6040*/  FFMA.FTZ R222, R199, -R93, R222 ;  /* 0x8000005dc7de7223 */ /* 0x000fe400000100de */
[----:B------:R-:W-:Y:S01]  /*6050*/  FFMA.FTZ R195, R192, R197, R195 ;  /* 0x000000c5c0c37223 */ /* 0x000fe200000100c3 */
[----:B------:R-:W-:Y:S01]  /*6060*/  SHF.L.U32 R192, R193, 0x10, RZ ;  /* 0x00000010c1c07819 */ /* 0x000fe200000006ff */
[----:B------:R-:W-:Y:S01]  /*6070*/  FMUL.FTZ R194, R197, R94 ;  /* 0x0000005ec5c27220 */ /* 0x000fe20000410000 */
[----:B0-----:R-:W-:Y:S01]  /*6080*/  @!P0 FADD.FTZ R10, R10, R207 ;  /* 0x000000cf0a0a8221 */ /* 0x001fe20000010000 */
[----:B------:R-:W-:Y:S01]  /*6090*/  FFMA.FTZ R175, R175, R195, R190 ;  /* 0x000000c3afaf7223 */ /* 0x000fe200000100be */
[----:B------:R-:W-:Y:S01]  /*60a0*/  SHF.L.U32 R190, R47, 0x10, RZ ;  /* 0x000000102fbe7819 */ /* 0x000fe200000006ff */
[-C--:B------:R-:W-:Y:S01]  /*60b0*/  FFMA.FTZ R225, R192, -R92.reuse, R225 ;  /* 0x8000005cc0e17223 */ /* 0x080fe200000100e1 */
[----:B------:R-:W-:Y:S01]  /*60c0*/  FMUL.FTZ R203, R195, R93 ;  /* 0x0000005dc3cb7220 */ /* 0x000fe20000410000 */
[----:B------:R-:W-:Y:S01]  /*60d0*/  FMUL.FTZ R2, R175, R92 ;  /* 0x0000005caf027220 */ /* 0x000fe20000410000 */
[----:B------:R-:W-:Y:S01]  /*60e0*/  FMUL.FTZ R207, R196, R95 ;  /* 0x0000005fc4cf7220 */ /* 0x000fe20000410000 */
[----:B------:R-:W-:Y:S01]  /*60f0*/  FFMA.FTZ R223, R190, -R94, R223 ;  /* 0x8000005ebedf7223 */ /* 0x000fe200000100df */
[----:B------:R-:W0:Y:S01]  /*6100*/  SHFL.DOWN PT, R237, R10, 0x2, 0x1f ;  /* 0x08401f000aed7f89 */ /* 0x000e2200000e0000 */
[----:B------:R-:W-:Y:S01]  /*6110*/  FFMA.FTZ R202, R2, R225, RZ ;  /* 0x000000e102ca7223 */ /* 0x000fe200000100ff */
[----:B------:R-:W-:Y:S01]  /*6120*/  FADD.FTZ R148, R207, R148 ;  /* 0x00000094cf947221 */ /* 0x000fe20000010000 */
[----:B------:R-:W-:Y:S01]  /*6130*/  FADD.FTZ R125, R194, R125 ;  /* 0x0000007dc27d7221 */ /* 0x000fe20000010000 */
[C---:B------:R-:W-:Y:S01]  /*6140*/  FADD.FTZ R146, R203.reuse, R146 ;  /* 0x00000092cb927221 */ /* 0x040fe20000010000 */
[----:B------:R-:W-:Y:S01]  /*6150*/  FFMA.FTZ R211, R203, R222, R202 ;  /* 0x000000decbd37223 */ /* 0x000fe200000100ca */
[----:B------:R-:W-:Y:S01]  /*6160*/  FMUL.FTZ R202, R201, R96 ;  /* 0x00000060c9ca7220 */ /* 0x000fe20000410000 */
[----:B------:R-:W-:-:S02]  /*6170*/  FADD.FTZ R123, R2, R123 ;  /* 0x0000007b027b7221 */ /* 0x000fc40000010000 */
[----:B------:R-:W-:Y:S01]  /*6180*/  FFMA.FTZ R206, R194, R223, R211 ;  /* 0x000000dfc2ce7223 */ /* 0x000fe200000100d3 */
[----:B------:R-:W-:Y:S01]  /*6190*/  FMUL.FTZ R211, R200, R97 ;  /* 0x00000061c8d37220 */ /* 0x000fe20000410000 */
[C---:B------:R-:W-:Y:S02]  /*61a0*/  FADD.FTZ R127, R202.reuse, R127 ;  /* 0x0000007fca7f7221 */ /* 0x040fe40000010000 */
[----:B------:R-:W-:Y:S01]  /*61b0*/  FFMA.FTZ R215, R207, R188, R206 ;  /* 0x000000bccfd77223 */ /* 0x000fe200000100ce */
[----:B------:R-:W-:Y:S01]  /*61c0*/  FMUL.FTZ R206, R191, R102 ;  /* 0x00000066bfce7220 */ /* 0x000fe20000410000 */
[----:B------:R-:W-:Y:S02]  /*61d0*/  FADD.FTZ R150, R211, R150 ;  /* 0x00000096d3967221 */ /* 0x000fe40000010000 */
[----:B------:R-:W-:Y:S01]  /*61e0*/  FFMA.FTZ R208, R202, R179, R215 ;  /* 0x000000b3cad07223 */ /* 0x000fe200000100d7 */
[----:B------:R-:W-:Y:S01]  /*61f0*/  FMUL.FTZ R215, R189, R107 ;  /* 0x0000006bbdd77220 */ /* 0x000fe20000410000 */
[----:B------:R-:W-:-:S02]  /*6200*/  FADD.FTZ R129, R206, R129 ;  /* 0x00000081ce817221 */ /* 0x000fc40000010000 */
[----:B------:R-:W-:Y:S01]  /*6210*/  FFMA.FTZ R219, R211, R178, R208 ;  /* 0x000000b2d3db7223 */ /* 0x000fe200000100d0 */
[----:B------:R-:W-:Y:S01]  /*6220*/  FMUL.FTZ R208, R11, R111 ;  /* 0x0000006f0bd07220 */ /* 0x000fe20000410000 */
[----:B------:R-:W-:Y:S01]  /*6230*/  FADD.FTZ R152, R215, R152 ;  /* 0x00000098d7987221 */ /* 0x000fe20000010000 */
[----:B0-----:R-:W-:Y:S01]  /*6240*/  @!P1 FADD.FTZ R10, R10, R237 ;  /* 0x000000ed0a0a9221 */ /* 0x001fe20000010000 */
[----:B------:R-:W-:Y:S01]  /*6250*/  FFMA.FTZ R212, R206, R181, R219 ;  /* 0x000000b5ced47223 */ /* 0x000fe200000100db */
[----:B------:R-:W-:Y:S01]  /*6260*/  FFMA.FTZ R219, R217, -R111, R176 ;  /* 0x8000006fd9db7223 */ /* 0x000fe200000100b0 */
[----:B------:R-:W-:Y:S02]  /*6270*/  FADD.FTZ R131, R208, R131 ;  /* 0x00000083d0837221 */ /* 0x000fe40000010000 */
[----:B------:R-:W-:Y:S01]  /*6280*/  FFMA.FTZ R227, R215, R180, R212 ;  /* 0x000000b4d7e37223 */ /* 0x000fe200000100d4 */
[-C--:B------:R-:W-:Y:S01]  /*6290*/  FFMA.FTZ R212, R210, -R112.reuse, R177 ;  /* 0x80000070d2d47223 */ /* 0x080fe200000100b1 */
[----:B------:R-:W-:Y:S01]  /*62a0*/  FMUL.FTZ R177, R9, R112 ;  /* 0x0000007009b17220 */ /* 0x000fe20000410000 */
[----:B------:R-:W0:Y:S01]  /*62b0*/  SHFL.DOWN PT, R237, R10, 0x4, 0x1f ;  /* 0x08801f000aed7f89 */ /* 0x000e2200000e0000 */
[----:B------:R-:W-:Y:S01]  /*62c0*/  FFMA.FTZ R176, R208, R219, R227 ;  /* 0x000000dbd0b07223 */ /* 0x000fe200000100e3 */
[-C--:B------:R-:W-:Y:S01]  /*62d0*/  FFMA.FTZ R227, R221, -R113.reuse, R182 ;  /* 0x80000071dde37223 */ /* 0x080fe200000100b6 */
[----:B------:R-:W-:Y:S01]  /*62e0*/  FMUL.FTZ R182, R8, R113 ;  /* 0x0000007108b67220 */ /* 0x000fe20000410000 */
[C---:B------:R-:W-:Y:S01]  /*62f0*/  FADD.FTZ R154, R177.reuse, R154 ;  /* 0x0000009ab19a7221 */ /* 0x040fe20000010000 */
[----:B------:R-:W-:-:S02]  /*6300*/  FFMA.FTZ R229, R177, R212, R176 ;  /* 0x000000d4b1e57223 */ /* 0x000fc400000100b0 */
[C---:B------:R-:W-:Y:S02]  /*6310*/  FADD.FTZ R133, R182.reuse, R133 ;  /* 0x00000085b6857221 */ /* 0x040fe40000010000 */
[----:B------:R-:W-:Y:S01]  /*6320*/  FFMA.FTZ R176, R182, R227, R229 ;  /* 0x000000e3b6b07223 */ /* 0x000fe200000100e5 */
[----:B------:R-:W-:-:S03]  /*6330*/  SHF.L.U32 R229, R36, 0x10, RZ ;  /* 0x0000001024e57819 */ /* 0x000fc600000006ff */
[----:B------:R-:W-:Y:S02]  /*6340*/  FFMA.FTZ R233, R187, R216, R176 ;  /* 0x000000d8bbe97223 */ /* 0x000fe400000100b0 */
[----:B------:R-:W-:Y:S02]  /*6350*/  FFMA.FTZ R184, R229, -R117, R184 ;  /* 0x80000075e5b87223 */ /* 0x000fe400000100b8 */
[----:B------:R-:W-:-:S04]  /*6360*/  FFMA.FTZ R176, R220, R185, R233 ;  /* 0x000000b9dcb07223 */ /* 0x000fc800000100e9 */
[----:B------:R-:W-:Y:S01]  /*6370*/  FFMA.FTZ R176, R231, R184, R176 ;  /* 0x000000b8e7b07223 */ /* 0x000fe200000100b0 */
[----:B0-----:R-:W-:-:S03]  /*6380*/  @!P2 FADD.FTZ R10, R10, R237 ;  /* 0x000000ed0a0aa221 */ /* 0x001fc60000010000 */
[----:B------:R-:W-:-:S04]  /*6390*/  FFMA.FTZ R176, R183, R226, R176 ;  /* 0x000000e2b7b07223 */ /* 0x000fc800000100b0 */
[----:B------:R-:W-:Y:S01]  /*63a0*/  FFMA.FTZ R176, R235, R186, R176 ;  /* 0x000000baebb07223 */ /* 0x000fe200000100b0 */
[----:B------:R-:W-:Y:S04]  /*63b0*/  SHFL.DOWN PT, R237, R10, 0x8, 0x1f ;  /* 0x09001f000aed7f89 */ /* 0x000fe800000e0000 */
[----:B------:R-:W0:Y:S02]  /*63c0*/  SHFL.DOWN PT, R233, R176, 0x1, 0x1f ;  /* 0x08201f00b0e97f89 */ /* 0x000e2400000e0000 */
[----:B0-----:R-:W-:Y:S01]  /*63d0*/  @!P0 FADD.FTZ R176, R176, R233 ;  /* 0x000000e9b0b08221 */ /* 0x001fe20000010000 */
[----:B------:R-:W-:-:S04]  /*63e0*/  ISETP.GT.AND P0, PT, R78, 0x17, PT ;  /* 0x000000174e00780c */ /* 0x000fc80003f04270 */
[----:B------:R-:W0:Y:S09]  /*63f0*/  SHFL.DOWN PT, R233, R176, 0x2, 0x1f ;  /* 0x08401f00b0e97f89 */ /* 0x000e3200000e0000 */
[----:B------:R-:W-:-:S05]  /*6400*/  @!P0 FADD.FTZ R10, R10, R237 ;  /* 0x000000ed0a0a8221 */ /* 0x000fca0000010000 */
[----:B------:R-:W1:Y:S01]  /*6410*/  SHFL.DOWN PT, R239, R10, 0x10, 0x1f ;  /* 0x0a001f000aef7f89 */ /* 0x000e6200000e0000 */
[----:B0-----:R-:W-:Y:S01]  /*6420*/  @!P1 FADD.FTZ R176, R176, R233 ;  /* 0x000000e9b0b09221 */ /* 0x001fe20000010000 */
[----:B------:R-:W-:Y:S01]  /*6430*/  FMUL.FTZ R233, R174, R3 ;  /* 0x00000003aee97220 */ /* 0x000fe20000410000 */
[----:B------:R-:W-:-:S03]  /*6440*/  ISETP.GT.AND P1, PT, R78, 0xf, PT ;  /* 0x0000000f4e00780c */ /* 0x000fc60003f24270 */
[----:B------:R-:W0:Y:S01]  /*6450*/  SHFL.DOWN PT, R237, R176, 0x4, 0x1f ;  /* 0x08801f00b0ed7f89 */ /* 0x000e2200000e0000 */
[----:B------:R-:W-:Y:S01]  /*6460*/  FMUL.FTZ R186, R186, R233 ;  /* 0x000000e9baba7220 */ /* 0x000fe20000410000 */
[----:B------:R-:W-:-:S03]  /*6470*/  FMUL.FTZ R233, R174, R4 ;  /* 0x00000004aee97220 */ /* 0x000fc60000410000 */
[----:B------:R-:W-:Y:S01]  /*6480*/  FFMA.FTZ R235, R241, R3, R186 ;  /* 0x00000003f1eb7223 */ /* 0x000fe200000100ba */
[----:B------:R-:W-:Y:S01]  /*6490*/  FMUL.FTZ R3, R174, R5 ;  /* 0x00000005ae037220 */ /* 0x000fe20000410000 */
[----:B------:R-:W-:Y:S02]  /*64a0*/  FMUL.FTZ R233, R226, R233 ;  /* 0x000000e9e2e97220 */ /* 0x000fe40000410000 */
[----:B------:R-:W-:Y:S01]  /*64b0*/  FADD.FTZ R86, R235, R86 ;  /* 0x00000056eb567221 */ /* 0x000fe20000010000 */
[----:B------:R-:W-:Y:S01]  /*64c0*/  FMUL.FTZ R184, R184, R3 ;  /* 0x00000003b8b87220 */ /* 0x000fe20000410000 */
[----:B------:R-:W-:Y:S01]  /*64d0*/  FMUL.FTZ R3, R174, R7 ;  /* 0x00000007ae037220 */ /* 0x000fe20000410000 */
[----:B------:R-:W-:Y:S01]  /*64e0*/  FFMA.FTZ R224, R224, R4, R233 ;  /* 0x00000004e0e07223 */ /* 0x000fe200000100e9 */
[----:B------:R-:W-:Y:S01]  /*64f0*/  FMUL.FTZ R4, R174, R6 ;  /* 0x00000006ae047220 */ /* 0x000fe20000410000 */
[----:B------:R-:W-:Y:S01]  /*6500*/  FFMA.FTZ R5, R229, R5, R184 ;  /* 0x00000005e5057223 */ /* 0x000fe200000100b8 */
[----:B------:R-:W-:Y:S01]  /*6510*/  FMUL.FTZ R3, R216, R3 ;  /* 0x00000003d8037220 */ /* 0x000fe20000410000 */
[----:B-1----:R-:W-:Y:S01]  /*6520*/  @!P1 FADD.FTZ R10, R10, R239 ;  /* 0x000000ef0a0a9221 */ /* 0x002fe20000010000 */
[----:B------:R-:W-:Y:S01]  /*6530*/  FMUL.FTZ R185, R185, R4 ;  /* 0x00000004b9b97220 */ /* 0x000fe20000410000 */
[----:B------:R-:W-:Y:S01]  /*6540*/  FADD.FTZ R88, R5, R88 ;  /* 0x0000005805587221 */ /* 0x000fe20000010000 */
[----:B------:R-:W-:Y:S01]  /*6550*/  FFMA.FTZ R7, R214, R7, R3 ;  /* 0x00000007d6077223 */ /* 0x000fe20000010003 */
[C---:B------:R-:W-:Y:S01]  /*6560*/  FMUL.FTZ R4, R174.reuse, R8 ;  /* 0x00000008ae047220 */ /* 0x040fe20000410000 */
[----:B------:R-:W-:Y:S01]  /*6570*/  FMUL.FTZ R3, R174, R9 ;  /* 0x00000009ae037220 */ /* 0x000fe20000410000 */
[----:B------:R-:W-:Y:S01]  /*6580*/  FFMA.FTZ R6, R218, R6, R185 ;  /* 0x00000006da067223 */ /* 0x000fe200000100b9 */
[----:B------:R-:W-:Y:S01]  /*6590*/  FADD.FTZ R89, R224, R89 ;  /* 0x00000059e0597221 */ /* 0x000fe20000010000 */
[----:B0-----:R-:W-:Y:S01]  /*65a0*/  @!P2 FADD.FTZ R176, R176, R237 ;  /* 0x000000edb0b0a221 */ /* 0x001fe20000010000 */
[----:B------:R-:W-:Y:S01]  /*65b0*/  FMUL.FTZ R4, R227, R4 ;  /* 0x00000004e3047220 */ /* 0x000fe20000410000 */
[----:B------:R-:W-:Y:S01]  /*65c0*/  FMUL.FTZ R3, R212, R3 ;  /* 0x00000003d4037220 */ /* 0x000fe20000410000 */
[----:B------:R-:W-:Y:S01]  /*65d0*/  FADD.FTZ R91, R6, R91 ;  /* 0x0000005b065b7221 */ /* 0x000fe20000010000 */
[----:B------:R-:W-:Y:S01]  /*65e0*/  FADD.FTZ R90, R7, R90 ;  /* 0x0000005a075a7221 */ /* 0x000fe20000010000 */
[----:B------:R-:W0:Y:S01]  /*65f0*/  SHFL.DOWN PT, R237, R176, 0x8, 0x1f ;  /* 0x09001f00b0ed7f89 */ /* 0x000e2200000e0000 */
[----:B------:R-:W-:Y:S01]  /*6600*/  FFMA.FTZ R8, R221, R8, R4 ;  /* 0x00000008dd087223 */ /* 0x000fe20000010004 */
[----:B------:R-:W-:Y:S01]  /*6610*/  FFMA.FTZ R9, R210, R9, R3 ;  /* 0x00000009d2097223 */ /* 0x000fe20000010003 */
[C---:B------:R-:W-:Y:S01]  /*6620*/  FMUL.FTZ R4, R174.reuse, R11 ;  /* 0x0000000bae047220 */ /* 0x040fe20000410000 */
[----:B------:R-:W-:Y:S01]  /*6630*/  FMUL.FTZ R3, R174, R189 ;  /* 0x000000bdae037220 */ /* 0x000fe20000410000 */
[----:B------:R-:W-:Y:S01]  /*6640*/  FADD.FTZ R99, R8, R99 ;  /* 0x0000006308637221 */ /* 0x000fe20000010000 */
[----:B------:R-:W-:Y:S01]  /*6650*/  FADD.FTZ R98, R9, R98 ;  /* 0x0000006209627221 */ /* 0x000fe20000010000 */
[----:B------:R-:W-:Y:S01]  /*6660*/  FMUL.FTZ R4, R219, R4 ;  /* 0x00000004db047220 */ /* 0x000fe20000410000 */
[----:B------:R-:W-:Y:S01]  /*6670*/  FMUL.FTZ R180, R180, R3 ;  /* 0x00000003b4b47220 */ /* 0x000fe20000410000 */
[----:B------:R-:W-:-:S02]  /*6680*/  FMUL.FTZ R3, R174, R200 ;  /* 0x000000c8ae037220 */ /* 0x000fc40000410000 */
[----:B------:R-:W-:Y:S01]  /*6690*/  FFMA.FTZ R6, R217, R11, R4 ;  /* 0x0000000bd9067223 */ /* 0x000fe20000010004 */
[----:B------:R-:W-:Y:S01]  /*66a0*/  FMUL.FTZ R4, R174, R191 ;  /* 0x000000bfae047220 */ /* 0x000fe20000410000 */
[----:B------:R-:W-:Y:S01]  /*66b0*/  FMUL.FTZ R178, R178, R3 ;  /* 0x00000003b2b27220 */ /* 0x000fe20000410000 */
[----:B------:R-:W-:Y:S01]  /*66c0*/  FMUL.FTZ R3, R174, R196 ;  /* 0x000000c4ae037220 */ /* 0x000fe20000410000 */
[----:B------:R-:W-:Y:S01]  /*66d0*/  FADD.FTZ R101, R6, R101 ;  /* 0x0000006506657221 */ /* 0x000fe20000010000 */
[----:B------:R-:W-:Y:S01]  /*66e0*/  FMUL.FTZ R181, R181, R4 ;  /* 0x00000004b5b57220 */ /* 0x000fe20000410000 */
[----:B------:R-:W-:Y:S01]  /*66f0*/  FMUL.FTZ R4, R174, R201 ;  /* 0x000000c9ae047220 */ /* 0x000fe20000410000 */
[----:B------:R-:W-:Y:S01]  /*6700*/  FMUL.FTZ R188, R188, R3 ;  /* 0x00000003bcbc7220 */ /* 0x000fe20000410000 */
[C---:B------:R-:W-:Y:S01]  /*6710*/  FMUL.FTZ R6, R174.reuse, R197 ;  /* 0x000000c5ae067220 */ /* 0x040fe20000410000 */
[C---:B------:R-:W-:Y:S01]  /*6720*/  FMUL.FTZ R3, R174.reuse, R195 ;  /* 0x000000c3ae037220 */ /* 0x040fe20000410000 */
[----:B------:R-:W-:Y:S01]  /*6730*/  FMUL.FTZ R174, R174, R175 ;  /* 0x000000afaeae7220 */ /* 0x000fe20000410000 */
[----:B------:R-:W-:Y:S01]  /*6740*/  FMUL.FTZ R179, R179, R4 ;  /* 0x00000004b3b37220 */ /* 0x000fe20000410000 */
[----:B------:R-:W-:Y:S01]  /*6750*/  FMUL.FTZ R223, R223, R6 ;  /* 0x00000006dfdf7220 */ /* 0x000fe20000410000 */
[----:B0-----:R-:W-:Y:S01]  /*6760*/  @!P0 FADD.FTZ R176, R176, R237 ;  /* 0x000000edb0b08221 */ /* 0x001fe20000010000 */
[----:B------:R-:W-:Y:S01]  /*6770*/  ISETP.NE.AND P0, PT, R78, RZ, PT ;  /* 0x000000ff4e00720c */ /* 0x000fe20003f05270 */
[----:B------:R-:W-:Y:S01]  /*6780*/  FMUL.FTZ R222, R222, R3 ;  /* 0x00000003dede7220 */ /* 0x000fe20000410000 */
[----:B------:R-:W-:Y:S01]  /*6790*/  FMUL.FTZ R225, R225, R174 ;  /* 0x000000aee1e17220 */ /* 0x000fe20000410000 */
[----:B------:R-:W-:Y:S01]  /*67a0*/  FFMA.FTZ R189, R213, R189, R180 ;  /* 0x000000bdd5bd7223 */ /* 0x000fe200000100b4 */
[----:B------:R-:W0:Y:S01]  /*67b0*/  SHFL.DOWN PT, R5, R176, 0x10, 0x1f ;  /* 0x0a001f00b0057f89 */ /* 0x000e2200000e0000 */
        /* <DEDUP_REMOVED lines=36> */
.L_x_3589:
[----:B------:R-:W-:Y:S05]  /*6a00*/  BSYNC B0 ;  /* 0x0000000000007941 */ /* 0x000fea0003800000 */
.L_x_3588:
[----:B------:R-:W-:-:S04]  /*6a10*/  IADD3 R170, R170, 0x1, RZ ;  /* 0x00000001aaaa7810 */ /* 0x000fc80007ffe0ff */
[----:B------:R-:W-:-:S13]  /*6a20*/  ISETP.GE.AND P0, PT, R170, UR13, PT ;  /* 0x0000000daa007c0c */ /* 0x000fda000bf06270 */
[----:B------:R-:W-:Y:S05]  /*6a30*/  @!P0 BRA `(.L_x_3590) ;  /* 0xffffffdc00dc8947 */ /* 0x000fea000383ffff */
.L_x_3578:
[----:B------:R-:W-:Y:S01]  /*6a40*/  BAR.SYNC.DEFER_BLOCKING 0x0 ;  /* 0x0000000000007b1d */ /* 0x000fe20000010000 */
[C---:B------:R-:W-:Y:S02]  /*6a50*/  LOP3.LUT R22, R67.reuse, 0x20, RZ, 0xfc, !PT ;  /* 0x0000002043167812 */ /* 0x040fe400078efcff */
[C---:B------:R-:W-:Y:S02]  /*6a60*/  LOP3.LUT R23, R67.reuse, 0x40, RZ, 0xfc, !PT ;  /* 0x0000004043177812 */ /* 0x040fe400078efcff */
[C---:B------:R-:W-:Y:S01]  /*6a70*/  LOP3.LUT R0, R67.reuse, 0x60, RZ, 0xfc, !PT ;  /* 0x0000006043007812 */ /* 0x040fe200078efcff */
[----:B------:R-:W-:Y:S01]  /*6a80*/  ULDC UR4, c[0x0][0x218] ;  /* 0x0000860000047ab9 */ /* 0x000fe20000000800 */
[----:B------:R-:W-:Y:S02]  /*6a90*/  PRMT R26, RZ, 0x7610, R26 ;  /* 0x00007610ff1a7816 */ /* 0x000fe4000000001a */
[----:B------:R-:W-:Y:S02]  /*6aa0*/  IADD3 R24, -R66, UR4, RZ ;  /* 0x0000000442187c10 */ /* 0x000fe4000fffe1ff */
[----:B------:R-:W-:-:S02]  /*6ab0*/  LOP3.LUT R2, R67, 0x80, RZ, 0xfc, !PT ;  /* 0x0000008043027812 */ /* 0x000fc400078efcff */
[CC--:B------:R-:W-:Y:S02]  /*6ac0*/  ISETP.GE.AND P2, PT, R67.reuse, R24.reuse, PT ;  /* 0x000000184300720c */ /* 0x0c0fe40003f46270 */
[-C--:B------:R-:W-:Y:S02]  /*6ad0*/  ISETP.GE.AND P1, PT, R22, R24.reuse, PT ;  /* 0x000000181600720c */ /* 0x080fe40003f26270 */
[----:B------:R-:W-:Y:S02]  /*6ae0*/  PRMT R25, RZ, 0x7610, R25 ;  /* 0x00007610ff197816 */ /* 0x000fe40000000019 */
[C---:B------:R-:W-:Y:S02]  /*6af0*/  LOP3.LUT R3, R67.reuse, 0xa0, RZ, 0xfc, !PT ;  /* 0x000000a043037812 */ /* 0x040fe400078efcff */
[----:B01----:R-:W-:Y:S02]  /*6b00*/  LOP3.LUT R4, R67, 0xc0, RZ, 0xfc, !PT ;  /* 0x000000c043047812 */ /* 0x003fe400078efcff */
[----:B------:R-:W-:-:S02]  /*6b10*/  ISETP.GE.AND P0, PT, R23, R24, PT ;  /* 0x000000181700720c */ /* 0x000fc40003f06270 */
[C---:B------:R-:W-:Y:S01]  /*6b20*/  LOP3.LUT R5, R67.reuse, 0xe0, RZ, 0xfc, !PT ;  /* 0x000000e043057812 */ /* 0x040fe200078efcff */
[----:B------:R-:W2:Y:S01]  /*6b30*/  @!P2 LDG.E.U16 R26, desc[UR14][R12.64] ;  /* 0x0000000e0c1aa981 */ /* 0x000ea2000c1e1500 */
[-C--:B------:R-:W-:Y:S02]  /*6b40*/  ISETP.GE.AND P4, PT, R0, R24.reuse, PT ;  /* 0x000000180000720c */ /* 0x080fe40003f86270 */
[----:B------:R-:W-:Y:S01]  /*6b50*/  LOP3.LUT R6, R67, 0x100, RZ, 0xfc, !PT ;  /* 0x0000010043067812 */ /* 0x000fe200078efcff */
[----:B------:R-:W3:Y:S01]  /*6b60*/  @!P1 LDG.E.U16 R25, desc[UR14][R12.64+0x40] ;  /* 0x0000400e0c199981 */ /* 0x000ee2000c1e1500 */
        /* <DEDUP_REMOVED lines=8> */
[----:B------:R-:W-:Y:S01]  /*6bf0*/  PRMT R29, RZ, 0x7610, R29 ;  /* 0x00007610ff1d7816 */ /* 0x000fe2000000001d */
[----:B------:R-:W4:Y:S01]  /*6c00*/  @!P0 LDG.E.U16 R28, desc[UR14][R12.64+0x80] ;  /* 0x0000800e0c1c8981 */ /* 0x000f22000c1e1500 */
[----:B------:R-:W-:-:S02]  /*6c10*/  LOP3.LUT R7, R67, 0x120, RZ, 0xfc, !PT ;  /* 0x0000012043077812 */ /* 0x000fc400078efcff */
[----:B------:R-:W-:Y:S01]  /*6c20*/  PRMT R32, RZ, 0x7610, R32 ;  /* 0x00007610ff207816 */ /* 0x000fe20000000020 */
[----:B------:R-:W5:Y:S01]  /*6c30*/  @!P4 LDG.E.U16 R27, desc[UR14][R12.64+0xc0] ;  /* 0x0000c00e0c1bc981 */ /* 0x000f62000c1e1500 */
[C---:B------:R-:W-:Y:S02]  /*6c40*/  LOP3.LUT R8, R67.reuse, 0x140, RZ, 0xfc, !PT ;  /* 0x0000014043087812 */ /* 0x040fe400078efcff */
[----:B------:R-:W-:Y:S01]  /*6c50*/  PRMT R31, RZ, 0x7610, R31 ;  /* 0x00007610ff1f7816 */ /* 0x000fe2000000001f */
[----:B------:R-:W5:Y:S01]  /*6c60*/  @!P6 LDG.E.U16 R30, desc[UR14][R12.64+0x100] ;  /* 0x0001000e0c1ee981 */ /* 0x000f62000c1e1500 */
[C---:B------:R-:W-:Y:S02]  /*6c70*/  LOP3.LUT R9, R67.reuse, 0x160, RZ, 0xfc, !PT ;  /* 0x0000016043097812 */ /* 0x040fe400078efcff */
[----:B------:R-:W-:Y:S01]  /*6c80*/  PRMT R34, RZ, 0x7610, R34 ;  /* 0x00007610ff227816 */ /* 0x000fe20000000022 */
[----:B------:R-:W5:Y:S01]  /*6c90*/  @!P5 LDG.E.U16 R29, desc[UR14][R12.64+0x140] ;  /* 0x0001400e0c1dd981 */ /* 0x000f62000c1e1500 */
[----:B------:R-:W-:-:S02]  /*6ca0*/  LOP3.LUT R10, R67, 0x180, RZ, 0xfc, !PT ;  /* 0x00000180430a7812 */ /* 0x000fc400078efcff */
[----:B------:R-:W-:Y:S01]  /*6cb0*/  LOP3.LUT R11, R67, 0x1a0, RZ, 0xfc, !PT ;  /* 0x000001a0430b7812 */ /* 0x000fe200078efcff */
[----:B------:R-:W5:Y:S01]  /*6cc0*/  @!P3 LDG.E.U16 R32, desc[UR14][R12.64+0x180] ;  /* 0x0001800e0c20b981 */ /* 0x000f62000c1e1500 */
[-C--:B------:R-:W-:Y:S02]  /*6cd0*/  ISETP.GE.AND P0, PT, R7, R24.reuse, PT ;  /* 0x000000180700720c */ /* 0x080fe40003f06270 */
[C---:B------:R-:W-:Y:S01]  /*6ce0*/  LOP3.LUT R20, R67.reuse, 0x1c0, RZ, 0xfc, !PT ;  /* 0x000001c043147812 */ /* 0x040fe200078efcff */
[----:B------:R-:W5:Y:S01]  /*6cf0*/  @!P2 LDG.E.U16 R31, desc[UR14][R12.64+0x1c0] ;  /* 0x0001c00e0c1fa981 */ /* 0x000f62000c1e1500 */
[-C--:B------:R-:W-:Y:S02]  /*6d00*/  ISETP.GE.AND P4, PT, R8, R24.reuse, PT ;  /* 0x000000180800720c */ /* 0x080fe40003f86270 */
[----:B------:R-:W-:Y:S01]  /*6d10*/  LOP3.LUT R21, R67, 0x1e0, RZ, 0xfc, !PT ;  /* 0x000001e043157812 */ /* 0x000fe200078efcff */
[----:B------:R-:W5:Y:S01]  /*6d20*/  @!P1 LDG.E.U16 R34, desc[UR14][R12.64+0x200] ;  /* 0x0002000e0c229981 */ /* 0x000f62000c1e1500 */
[----:B------:R-:W-:-:S02]  /*6d30*/  ISETP.GE.AND P6, PT, R9, R24, PT ;  /* 0x000000180900720c */ /* 0x000fc40003fc6270 */
[-C--:B------:R-:W-:Y:S02]  /*6d40*/  ISETP.GE.AND P5, PT, R10, R24.reuse, PT ;  /* 0x000000180a00720c */ /* 0x080fe40003fa6270 */
[-C--:B------:R-:W-:Y:S02]  /*6d50*/  ISETP.GE.AND P3, PT, R11, R24.reuse, PT ;  /* 0x000000180b00720c */ /* 0x080fe40003f66270 */
[-C--:B------:R-:W-:Y:S02]  /*6d60*/  ISETP.GE.AND P2, PT, R20, R24.reuse, PT ;  /* 0x000000181400720c */ /* 0x080fe40003f46270 */
[----:B------:R-:W-:Y:S02]  /*6d70*/  ISETP.GE.AND P1, PT, R21, R24, PT ;  /* 0x000000181500720c */ /* 0x000fe40003f26270 */
[----:B------:R-:W-:Y:S02]  /*6d80*/  PRMT R33, RZ, 0x7610, R33 ;  /* 0x00007610ff217816 */ /* 0x000fe40000000021 */
[----:B------:R-:W-:-:S02]  /*6d90*/  PRMT R36, RZ, 0x7610, R36 ;  /* 0x00007610ff247816 */ /* 0x000fc40000000024 */
[----:B------:R-:W-:Y:S02]  /*6da0*/  PRMT R35, RZ, 0x7610, R35 ;  /* 0x00007610ff237816 */ /* 0x000fe40000000023 */
[----:B------:R-:W-:Y:S01]  /*6db0*/  PRMT R38, RZ, 0x7610, R38 ;  /* 0x00007610ff267816 */ /* 0x000fe20000000026 */
[----:B------:R-:W5:Y:S01]  /*6dc0*/  @!P0 LDG.E.U16 R33, desc[UR14][R12.64+0x240] ;  /* 0x0002400e0c218981 */ /* 0x000f62000c1e1500 */
        /* <DEDUP_REMOVED lines=8> */
[----:B------:R-:W5:Y:S01]  /*6e50*/  @!P1 LDG.E.U16 R39, desc[UR14][R12.64+0x3c0] ;  /* 0x0003c00e0c279981 */ /* 0x000f62000c1e1500 */
[----:B------:R-:W0:Y:S01]  /*6e60*/  S2UR UR5, SR_CgaCtaId ;  /* 0x00000000000579c3 */ /* 0x000e220000008800 */
[----:B------:R-:W-:-:S02]  /*6e70*/  F2FP.BF16.F32.PACK_AB R123, R146, R123 ;  /* 0x0000007b927b723e */ /* 0x000fc400000010ff */
[----:B------:R-:W-:Y:S02]  /*6e80*/  F2FP.BF16.F32.PACK_AB R125, R148, R125 ;  /* 0x0000007d947d723e */ /* 0x000fe400000010ff */
[----:B------:R-:W-:Y:S01]  /*6e90*/  F2FP.BF16.F32.PACK_AB R127, R150, R127 ;  /* 0x0000007f967f723e */ /* 0x000fe200000010ff */
        /* <DEDUP_REMOVED lines=21> */
[----:B------:R-:W-:Y:S01]  /*6ff0*/  LDS.U16 R28, [R49+0x12] ;  /* 0x00001200311c7984 */ /* 0x000fe20000000400 */
[----:B-1----:R-:W-:-:S03]  /*7000*/  IMAD.U32 R27, R12, 0x10000, RZ ;  /* 0x000100000c1b7824 */ /* 0x002fc600078e00ff */
[----:B------:R-:W1:Y:S01]  /*7010*/  LDS.U16 R12, [R49+0x8] ;  /* 0x00000800310c7984 */ /* 0x000e620000000400 */
[----:B------:R-:W-:Y:S01]  /*7020*/  FADD.FTZ R29, R27, R82 ;  /* 0x000000521b1d7221 */ /* 0x000fe20000010000 */
[----:B--2---:R-:W-:-:S04]  /*7030*/  SHF.L.U32 R13, R13, 0x10, RZ ;  /* 0x000000100d0d7819 */ /* 0x004fc800000006ff */
[----:B------:R-:W-:Y:S01]  /*7040*/  FSETP.GTU.FTZ.AND P1, PT, R29, 20, PT ;  /* 0x41a000001d00780b */ /* 0x000fe20003f3c000 */
[--C-:B------:R-:W-:Y:S02]  /*7050*/  FADD.FTZ R30, R13, R82.reuse ;  /* 0x000000520d1e7221 */ /* 0x100fe40000010000 */
[----:B------:R-:W2:Y:S01]  /*7060*/  LDS.U16 R13, [R49+0xa] ;  /* 0x00000a00310d7984 */ /* 0x000ea20000000400 */
[----:B---3--:R-:W-:Y:S02]  /*7070*/  SHF.L.U32 R27, R26, 0x10, RZ ;  /* 0x000000101a1b7819 */ /* 0x008fe400000006ff */
[----:B----4-:R-:W-:Y:S01]  /*7080*/  SHF.L.U32 R25, R25, 0x10, RZ ;  /* 0x0000001019197819 */ /* 0x010fe200000006ff */
[----:B------:R-:W3:Y:S01]  /*7090*/  LDS.U16 R26, [R49+0xe] ;  /* 0x00000e00311a7984 */ /* 0x000ee20000000400 */
[----:B------:R-:W-:Y:S01]  /*70a0*/  FSETP.GTU.FTZ.AND P6, PT, R30, 20, PT ;  /* 0x41a000001e00780b */ /* 0x000fe20003fdc000 */
[--C-:B------:R-:W-:Y:S02]  /*70b0*/  FADD.FTZ R32, R27, R82.reuse ;  /* 0x000000521b207221 */ /* 0x100fe40000010000 */
[----:B------:R-:W-:Y:S01]  /*70c0*/  FADD.FTZ R31, R25, R82 ;  /* 0x00000052191f7221 */ /* 0x000fe20000010000 */
[----:B------:R-:W4:Y:S01]  /*70d0*/  LDS.U16 R27, [R49+0x10] ;  /* 0x00001000311b7984 */ /* 0x000f220000000400 */
[----:B------:R-:W-:-:S03]  /*70e0*/  @!P1 FMUL.FTZ R29, R29, -1.4426950216293334961 ;  /* 0xbfb8aa3b1d1d9820 */ /* 0x000fc60000410000 */
[----:B------:R-:W-:Y:S01]  /*70f0*/  FSETP.GTU.FTZ.AND P5, PT, R31, 20, PT ;  /* 0x41a000001f00780b */ /* 0x000fe20003fbc000 */
[----:B------:R-:W5:Y:S02]  /*7100*/  LDS.U16 R25, [R49+0xc] ;  /* 0x00000c0031197984 */ /* 0x000f640000000400 */
[----:B------:R-:W0:Y:S02]  /*7110*/  @!P1 MUFU.EX2 R29, R29 ;  /* 0x0000001d001d9308 */ /* 0x000e240000000800 */
[----:B------:R-:W-:-:S06]  /*7120*/  @!P6 FMUL.FTZ R30, R30, -1.4426950216293334961 ;  /* 0xbfb8aa3b1e1ee820 */ /* 0x000fcc0000410000 */
[----:B------:R-:W3:Y:S02]  /*7130*/  @!P6 MUFU.EX2 R30, R30 ;  /* 0x0000001e001ee308 */ /* 0x000ee40000000800 */
[----:B------:R-:W-:Y:S01]  /*7140*/  @!P5 FMUL.FTZ R31, R31, -1.4426950216293334961 ;  /* 0xbfb8aa3b1f1fd820 */ /* 0x000fe20000410000 */
[----:B0-----:R-:W-:-:S05]  /*7150*/  @!P1 FADD.FTZ R29, R29, 1 ;  /* 0x3f8000001d1d9421 */ /* 0x001fca0000010000 */
[----:B------:R-:W0:Y:S01]  /*7160*/  @!P5 MUFU.EX2 R31, R31 ;  /* 0x0000001f001fd308 */ /* 0x000e220000000800 */
[----:B-1----:R-:W-:Y:S02]  /*7170*/  SHF.L.U32 R33, R12, 0x10, RZ ;  /* 0x000000100c217819 */ /* 0x002fe400000006ff */
[----:B--2---:R-:W-:-:S05]  /*7180*/  SHF.L.U32 R13, R13, 0x10, RZ ;  /* 0x000000100d0d7819 */ /* 0x004fca00000006ff */
[----:B------:R-:W1:Y:S01]  /*7190*/  @!P1 MUFU.RCP R29, R29 ;  /* 0x0000001d001d9308 */ /* 0x000e620000001000 */
[----:B---3--:R-:W-:Y:S01]  /*71a0*/  @!P6 FADD.FTZ R30, R30, 1 ;  /* 0x3f8000001e1ee421 */ /* 0x008fe20000010000 */
[--C-:B------:R-:W-:Y:S01]  /*71b0*/  FADD.FTZ R12, R33, R82.reuse ;  /* 0x00000052210c7221 */ /* 0x100fe20000010000 */
[----:B------:R-:W-:Y:S01]  /*71c0*/  FADD.FTZ R35, R13, R82 ;  /* 0x000000520d237221 */ /* 0x000fe20000010000 */
[----:B------:R-:W-:-:S04]  /*71d0*/  SHF.L.U32 R13, R26, 0x10, RZ ;  /* 0x000000101a0d7819 */ /* 0x000fc800000006ff */
[----:B------:R-:W2:Y:S01]  /*71e0*/  @!P6 MUFU.RCP R33, R30 ;  /* 0x0000001e0021e308 */ /* 0x000ea20000001000 */
[----:B------:R-:W-:Y:S01]  /*71f0*/  FADD.FTZ R26, R13, R82 ;  /* 0x000000520d1a7221 */ /* 0x000fe20000010000 */
[----:B0-----:R-:W-:Y:S01]  /*7200*/  @!P5 FADD.FTZ R31, R31, 1 ;  /* 0x3f8000001f1fd421 */ /* 0x001fe20000010000 */
[----:B----4-:R-:W-:Y:S02]  /*7210*/  SHF.L.U32 R27, R27, 0x10, RZ ;  /* 0x000000101b1b7819 */ /* 0x010fe400000006ff */
[----:B------:R-:W-:-:S03]  /*7220*/  FSETP.GTU.FTZ.AND P4, PT, R12, 20, PT ;  /* 0x41a000000c00780b */ /* 0x000fc60003f9c000 */
[----:B------:R-:W0:Y:S01]  /*7230*/  @!P5 MUFU.RCP R34, R31 ;  /* 0x0000001f0022d308 */ /* 0x000e220000001000 */
[----:B-1----:R-:W-:Y:S01]  /*7240*/  @!P1 FMUL.FTZ R110, R110, R29 ;  /* 0x0000001d6e6e9220 */ /* 0x002fe20000410000 */
[----:B------:R-:W-:Y:S01]  /*7250*/  FSETP.GTU.FTZ.AND P1, PT, R26, 20, PT ;  /* 0x41a000001a00780b */ /* 0x000fe20003f3c000 */
[----:B------:R-:W-:Y:S01]  /*7260*/  FADD.FTZ R29, R27, R82 ;  /* 0x000000521b1d7221 */ /* 0x000fe20000010000 */
[----:B------:R-:W-:Y:S01]  /*7270*/  SHF.L.U32 R27, R28, 0x10, RZ ;  /* 0x000000101c1b7819 */ /* 0x000fe200000006ff */
[----:B--2---:R-:W-:-:S03]  /*7280*/  @!P6 FMUL.FTZ R108, R108, R33 ;  /* 0x000000216c6ce220 */ /* 0x004fc60000410000 */
[----:B------:R-:W-:Y:S02]  /*7290*/  FSETP.GTU.FTZ.AND P6, PT, R29, 20, PT ;  /* 0x41a000001d00780b */ /* 0x000fe40003fdc000 */
[----:B------:R-:W-:Y:S01]  /*72a0*/  FSETP.GTU.FTZ.AND P3, PT, R35, 20, PT ;  /* 0x41a000002300780b */ /* 0x000fe20003f7c000 */
[----:B------:R-:W-:Y:S01]  /*72b0*/  FADD.FTZ R28, R27, R82 ;  /* 0x000000521b1c7221 */ /* 0x000fe20000010000 */
[----:B------:R-:W-:-:S03]  /*72c0*/  @!P4 FMUL.FTZ R12, R12, -1.4426950216293334961 ;  /* 0xbfb8aa3b0c0cc820 */ /* 0x000fc60000410000 */
[----:B------:R-:W-:Y:S01]  /*72d0*/  @!P1 FMUL.FTZ R26, R26, -1.4426950216293334961 ;  /* 0xbfb8aa3b1a1a9820 */ /* 0x000fe20000410000 */
[----:B------:R-:W-:Y:S01]  /*72e0*/  FSETP.GTU.FTZ.AND P0, PT, R32, 20, PT ;  /* 0x41a000002000780b */ /* 0x000fe20003f1c000 */
[----:B0-----:R-:W-:Y:S01]  /*72f0*/  @!P5 FMUL.FTZ R109, R109, R34 ;  /* 0x000000226d6dd220 */ /* 0x001fe20000410000 */
[----:B------:R-:W-:Y:S01]  /*7300*/  FSETP.GTU.FTZ.AND P5, PT, R28, 20, PT ;  /* 0x41a000001c00780b */ /* 0x000fe20003fbc000 */
[----:B------:R-:W0:Y:S02]  /*7310*/  @!P4 MUFU.EX2 R12, R12 ;  /* 0x0000000c000cc308 */ /* 0x000e240000000800 */
[----:B------:R-:W-:Y:S01]  /*7320*/  @!P6 FMUL.FTZ R27, R29, -1.4426950216293334961 ;  /* 0xbfb8aa3b1d1be820 */ /* 0x000fe20000410000 */
[----:B------:R-:W-:-:S05]  /*7330*/  SHF.L.U32 R29, R80, 0x4, RZ ;  /* 0x00000004501d7819 */ /* 0x000fca00000006ff */
[----:B------:R-:W1:Y:S01]  /*7340*/  @!P1 MUFU.EX2 R26, R26 ;  /* 0x0000001a001a9308 */ /* 0x000e620000000800 */
[----:B------:R-:W-:Y:S01]  /*7350*/  @!P3 FMUL.FTZ R13, R35, -1.4426950216293334961 ;  /* 0xbfb8aa3b230db820 */ /* 0x000fe20000410000 */
[----:B------:R-:W-:Y:S01]  /*7360*/  LOP3.LUT R29, R29, 0xfffffe00, RZ, 0xc0, !PT ;  /* 0xfffffe001d1d7812 */ /* 0x000fe200078ec0ff */
[----:B------:R-:W-:Y:S01]  /*7370*/  @!P0 FMUL.FTZ R32, R32, -1.4426950216293334961 ;  /* 0xbfb8aa3b20208820 */ /* 0x000fe20000410000 */
[----:B-----5:R-:W-:Y:S02]  /*7380*/  IMAD.U32 R25, R25, 0x10000, RZ ;  /* 0x0001000019197824 */ /* 0x020fe400078e00ff */
[----:B------:R-:W-:Y:S01]  /*7390*/  @!P5 FMUL.FTZ R28, R28, -1.4426950216293334961 ;  /* 0xbfb8aa3b1c1cd820 */ /* 0x000fe20000410000 */
[----:B------:R-:W-:Y:S01]  /*73a0*/  LEA R96, R78, R29, 0x4 ;  /* 0x0000001d4e607211 */ /* 0x000fe200078e20ff */
[----:B------:R-:W2:Y:S01]  /*73b0*/  @!P3 MUFU.EX2 R13, R13 ;  /* 0x0000000d000db308 */ /* 0x000ea20000000800 */
[----:B------:R-:W-:Y:S02]  /*73c0*/  FADD.FTZ R25, R25, R82 ;  /* 0x0000005219197221 */ /* 0x000fe40000010000 */
[----:B------:R-:W-:Y:S01]  /*73d0*/  IADD3 R43, R96, 0xa, RZ ;  /* 0x0000000a602b7810 */ /* 0x000fe20007ffe0ff */
[----:B0-----:R-:W-:Y:S01]  /*73e0*/  @!P4 FADD.FTZ R12, R12, 1 ;  /* 0x3f8000000c0cc421 */ /* 0x001fe20000010000 */
[----:B------:R-:W-:-:S03]  /*73f0*/  IADD3 R31, R96, 0x3, RZ ;  /* 0x00000003601f7810 */ /* 0x000fc60007ffe0ff */
[----:B------:R-:W0:Y:S01]  /*7400*/  @!P0 MUFU.EX2 R32, R32 ;  /* 0x0000002000208308 */ /* 0x000e220000000800 */
[----:B-1----:R-:W-:Y:S01]  /*7410*/  @!P1 FADD.FTZ R26, R26, 1 ;  /* 0x3f8000001a1a9421 */ /* 0x002fe20000010000 */
[----:B------:R-:W-:Y:S02]  /*7420*/  FSETP.GTU.FTZ.AND P2, PT, R25, 20, PT ;  /* 0x41a000001900780b */ /* 0x000fe40003f5c000 */
[----:B------:R-:W-:-:S04]  /*7430*/  LEA.HI.SX32 R44, R43, R96, 0x1b ;  /* 0x000000602b2c7211 */ /* 0x000fc800078fdaff */
[----:B------:R-:W1:Y:S01]  /*7440*/  @!P6 MUFU.EX2 R27, R27 ;  /* 0x0000001b001be308 */ /* 0x000e620000000800 */
[----:B------:R-:W-:-:S07]  /*7450*/  VIADD R29, R96, 0x1 ;  /* 0x00000001601d7836 */ /* 0x000fce0000000000 */
[----:B------:R3:W-:Y:S01]  /*7460*/  @!P5 MUFU.EX2 R33, R28 ;  /* 0x0000001c0021d308 */ /* 0x0007e20000000800 */
[----:B--2---:R-:W-:-:S07]  /*7470*/  @!P3 FADD.FTZ R13, R13, 1 ;  /* 0x3f8000000d0db421 */ /* 0x004fce0000010000 */
[----:B------:R2:W4:Y:S01]  /*7480*/  @!P1 MUFU.RCP R43, R26 ;  /* 0x0000001a002b9308 */ /* 0x0005220000001000 */
[----:B---3--:R-:W-:-:S07]  /*7490*/  LEA.HI.SX32 R28, R29, R96, 0x1b ;  /* 0x000000601d1c7211 */ /* 0x008fce00078fdaff */
[----:B------:R3:W-:Y:S01]  /*74a0*/  @!P4 MUFU.RCP R102, R12 ;  /* 0x0000000c0066c308 */ /* 0x0007e20000001000 */
[----:B------:R-:W-:Y:S01]  /*74b0*/  IADD3 R41, R96, 0x9, RZ ;  /* 0x0000000960297810 */ /* 0x000fe20007ffe0ff */
[----:B------:R-:W-:Y:S01]  /*74c0*/  @!P2 FMUL.FTZ R25, R25, -1.4426950216293334961 ;  /* 0xbfb8aa3b1919a820 */ /* 0x000fe20000410000 */
[----:B0-----:R-:W-:Y:S01]  /*74d0*/  @!P0 FADD.FTZ R32, R32, 1 ;  /* 0x3f80000020208421 */ /* 0x001fe20000010000 */
[C---:B------:R-:W-:Y:S01]  /*74e0*/  IADD3 R45, R96.reuse, 0xb, RZ ;  /* 0x0000000b602d7810 */ /* 0x040fe20007ffe0ff */
[----:B-1----:R-:W-:Y:S01]  /*74f0*/  @!P6 FADD.FTZ R27, R27, 1 ;  /* 0x3f8000001b1be421 */ /* 0x002fe20000010000 */
[----:B------:R-:W-:Y:S01]  /*7500*/  IADD3 R35, R96, 0x5, RZ ;  /* 0x0000000560237810 */ /* 0x000fe20007ffe0ff */
[----:B--2---:R-:W-:Y:S01]  /*7510*/  LDS.U16 R26, [R49+0x18] ;  /* 0x00001800311a7984 */ /* 0x004fe20000000400 */
[----:B---3--:R-:W-:-:S04]  /*7520*/  LEA.HI.SX32 R12, R31, R96, 0x1b ;  /* 0x000000601f0c7211 */ /* 0x008fc800078fdaff */
[----:B------:R-:W-:Y:S02]  /*7530*/  LEA R29, R12, R71, 0x1 ;  /* 0x000000470c1d7211 */ /* 0x000fe400078e08ff */
[----:B------:R-:W0:Y:S01]  /*7540*/  LDS.U16 R12, [R49+0x14] ;  /* 0x00001400310c7984 */ /* 0x000e220000000400 */
[----:B------:R1:W-:Y:S01]  /*7550*/  @!P3 MUFU.RCP R107, R13 ;  /* 0x0000000d006bb308 */ /* 0x0003e20000001000 */
[-C--:B------:R-:W-:Y:S01]  /*7560*/  LEA.HI.SX32 R42, R41, R96.reuse, 0x1b ;  /* 0x00000060292a7211 */ /* 0x080fe200078fdaff */
[----:B----4-:R-:W-:Y:S01]  /*7570*/  @!P1 FMUL.FTZ R100, R100, R43 ;  /* 0x0000002b64649220 */ /* 0x010fe20000410000 */
[----:B------:R-:W-:Y:S01]  /*7580*/  LEA.HI.SX32 R46, R45, R96, 0x1b ;  /* 0x000000602d2e7211 */ /* 0x000fe200078fdaff */
[----:B------:R-:W-:Y:S01]  /*7590*/  LDS.U16 R43, [R49+0x1e] ;  /* 0x00001e00312b7984 */ /* 0x000fe20000000400 */
[----:B-1----:R-:W-:-:S03]  /*75a0*/  @!P5 FADD.FTZ R13, R33, 1 ;  /* 0x3f800000210dd421 */ /* 0x002fc60000010000 */
[----:B------:R1:W-:Y:S08]  /*75b0*/  @!P0 MUFU.RCP R97, R32 ;  /* 0x0000002000618308 */ /* 0x0003f00000001000 */
[----:B------:R-:W2:Y:S01]  /*75c0*/  @!P2 MUFU.EX2 R25, R25 ;  /* 0x000000190019a308 */ /* 0x000ea20000000800 */
[----:B-1----:R-:W-:Y:S02]  /*75d0*/  LEA.HI.SX32 R32, R35, R96, 0x1b ;  /* 0x0000006023207211 */ /* 0x002fe400078fdaff */
[----:B------:R-:W-:-:S02]  /*75e0*/  LEA R35, R42, R71, 0x1 ;  /* 0x000000472a237211 */ /* 0x000fc400078e08ff */
[----:B------:R-:W-:Y:S03]  /*75f0*/  LDS.U16 R42, [R49+0x1c] ;  /* 0x00001c00312a7984 */ /* 0x000fe60000000400 */
[----:B------:R1:W-:Y:S08]  /*7600*/  @!P6 MUFU.RCP R114, R27 ;  /* 0x0000001b0072e308 */ /* 0x0003f00000001000 */
[----:B------:R3:W4:Y:S01]  /*7610*/  @!P5 MUFU.RCP R45, R13 ;  /* 0x0000000d002dd308 */ /* 0x0007220000001000 */
[----:B-1----:R-:W-:Y:S04]  /*7620*/  LDS.U16 R27, [R49+0x1a] ;  /* 0x00001a00311b7984 */ /* 0x002fe80000000400 */
[----:B---3--:R-:W1:Y:S01]  /*7630*/  LDS.U16 R13, [R49+0x16] ;  /* 0x00001600310d7984 */ /* 0x008e620000000400 */
[----:B------:R-:W-:Y:S01]  /*7640*/  BAR.SYNC.DEFER_BLOCKING 0x0 ;  /* 0x0000000000007b1d */ /* 0x000fe20000010000 */
[C---:B------:R-:W-:Y:S01]  /*7650*/  IADD3 R30, R96.reuse, 0x2, RZ ;  /* 0x00000002601e7810 */ /* 0x040fe20007ffe0ff */
[C---:B------:R-:W-:Y:S01]  /*7660*/  VIADD R37, R96.reuse, 0x7 ;  /* 0x0000000760257836 */ /* 0x040fe20000000000 */
[C---:B------:R-:W-:Y:S01]  /*7670*/  IADD3 R34, R96.reuse, 0x4, RZ ;  /* 0x0000000460227810 */ /* 0x040fe20007ffe0ff */
[----:B--2---:R-:W-:Y:S01]  /*7680*/  @!P2 FADD.FTZ R25, R25, 1 ;  /* 0x3f8000001919a421 */ /* 0x004fe20000010000 */
[----:B------:R-:W-:-:S02]  /*7690*/  IADD3 R36, R96, 0x6, RZ ;  /* 0x0000000660247810 */ /* 0x000fc40007ffe0ff */
[-C--:B------:R-:W-:Y:S01]  /*76a0*/  LEA.HI.SX32 R30, R30, R96.reuse, 0x1b ;  /* 0x000000601e1e7211 */ /* 0x080fe200078fdaff */
[----:B------:R2:W3:Y:S01]  /*76b0*/  @!P2 MUFU.RCP R112, R25 ;  /* 0x000000190070a308 */ /* 0x0004e20000001000 */
[-C--:B------:R-:W-:Y:S02]  /*76c0*/  LEA.HI.SX32 R34, R34, R96.reuse, 0x1b ;  /* 0x0000006022227211 */ /* 0x080fe400078fdaff */
[-C--:B------:R-:W-:Y:S02]  /*76d0*/  LEA.HI.SX32 R36, R36, R96.reuse, 0x1b ;  /* 0x0000006024247211 */ /* 0x080fe400078fdaff */
[----:B------:R-:W-:Y:S01]  /*76e0*/  LEA.HI.SX32 R38, R37, R96, 0x1b ;  /* 0x0000006025267211 */ /* 0x000fe200078fdaff */
[----:B------:R-:W-:Y:S01]  /*76f0*/  IMAD R37, R44, 0x2, R71 ;  /* 0x000000022c257824 */ /* 0x000fe200078e0247 */
[----:B------:R-:W-:Y:S01]  /*7700*/  IADD3 R39, R96, 0x8, RZ ;  /* 0x0000000860277810 */ /* 0x000fe20007ffe0ff */
[----:B----4-:R-:W-:Y:S01]  /*7710*/  @!P5 FMUL.FTZ R98, R98, R45 ;  /* 0x0000002d6262d220 */ /* 0x010fe20000410000 */
[----:B--2---:R-:W-:-:S02]  /*7720*/  LEA R25, R28, R71, 0x1 ;  /* 0x000000471c197211 */ /* 0x004fc400078e08ff */
[----:B------:R-:W-:Y:S02]  /*7730*/  PRMT R44, R123, 0x7632, R44 ;  /* 0x000076327b2c7816 */ /* 0x000fe4000000002c */
[----:B------:R-:W-:Y:S02]  /*7740*/  IADD3 R47, R96, 0xc, RZ ;  /* 0x0000000c602f7810 */ /* 0x000fe40007ffe0ff */
[-C--:B------:R-:W-:Y:S01]  /*7750*/  LEA R28, R30, R71.reuse, 0x1 ;  /* 0x000000471e1c7211 */ /* 0x080fe200078e08ff */
[----:B------:R-:W-:Y:S01]  /*7760*/  VIADD R92, R96, 0xd ;  /* 0x0000000d605c7836 */ /* 0x000fe20000000000 */
[----:B------:R-:W-:Y:S01]  /*7770*/  LEA R31, R36, R71, 0x1 ;  /* 0x00000047241f7211 */ /* 0x000fe200078e08ff */
[----:B------:R-:W-:Y:S01]  /*7780*/  IMAD R30, R34, 0x2, R71 ;  /* 0x00000002221e7824 */ /* 0x000fe200078e0247 */
[----:B------:R-:W-:Y:S02]  /*7790*/  PRMT R45, R125, 0x7632, R45 ;  /* 0x000076327d2d7816 */ /* 0x000fe4000000002d */
[----:B------:R-:W-:Y:S01]  /*77a0*/  F2FP.BF16.F32.PACK_AB R129, R152, R129 ;  /* 0x000000819881723e */ /* 0x000fe200000010ff */
[----:B------:R-:W-:Y:S01]  /*77b0*/  STS.U16 [R49], R123 ;  /* 0x0000007b31007388 */ /* 0x000fe20000000400 */
[----:B------:R-:W-:-:S02]  /*77c0*/  LEA.HI.SX32 R40, R39, R96, 0x1b ;  /* 0x0000006027287211 */ /* 0x000fc400078fdaff */
[-C--:B------:R-:W-:Y:S01]  /*77d0*/  LEA R36, R46, R71.reuse, 0x1 ;  /* 0x000000472e247211 */ /* 0x080fe200078e08ff */
[----:B------:R-:W-:Y:S01]  /*77e0*/  STS.U16 [R25+0x2], R44 ;  /* 0x0000022c19007388 */ /* 0x000fe20000000400 */
[----:B------:R-:W-:Y:S02]  /*77f0*/  LEA R32, R32, R71, 0x1 ;  /* 0x0000004720207211 */ /* 0x000fe400078e08ff */
[----:B------:R-:W-:Y:S02]  /*7800*/  PRMT R46, R127, 0x7632, R46 ;  /* 0x000076327f2e7816 */ /* 0x000fe4000000002e */
[----:B------:R-:W-:Y:S01]  /*7810*/  F2FP.BF16.F32.PACK_AB R131, R154, R131 ;  /* 0x000000839a83723e */ /* 0x000fe200000010ff */
[----:B------:R-:W-:Y:S01]  /*7820*/  STS.U16 [R28+0x4], R125 ;  /* 0x0000047d1c007388 */ /* 0x000fe20000000400 */
[C---:B------:R-:W-:Y:S02]  /*7830*/  IADD3 R93, R96.reuse, 0xe, RZ ;  /* 0x0000000e605d7810 */ /* 0x040fe40007ffe0ff */
[----:B------:R-:W-:Y:S01]  /*7840*/  LEA.HI.SX32 R48, R47, R96, 0x1b ;  /* 0x000000602f307211 */ /* 0x000fe200078fdaff */
[----:B------:R0:W-:Y:S01]  /*7850*/  STS.U16 [R29+0x6], R45 ;  /* 0x0000062d1d007388 */ /* 0x0001e20000000400 */
[----:B------:R-:W-:-:S02]  /*7860*/  IADD3 R95, R96, 0xf, RZ ;  /* 0x0000000f605f7810 */ /* 0x000fc40007ffe0ff */
[----:B------:R-:W-:Y:S02]  /*7870*/  LEA R33, R38, R71, 0x1 ;  /* 0x0000004726217211 */ /* 0x000fe400078e08ff */
[----:B------:R-:W-:Y:S02]  /*7880*/  PRMT R47, R129, 0x7632, R47 ;  /* 0x00007632812f7816 */ /* 0x000fe4000000002f */
[----:B------:R-:W-:Y:S01]  /*7890*/  F2FP.BF16.F32.PACK_AB R133, R156, R133 ;  /* 0x000000859c85723e */ /* 0x000fe200000010ff */
[----:B------:R-:W-:Y:S01]  /*78a0*/  @!P0 FMUL.FTZ R106, R106, R97 ;  /* 0x000000616a6a8220 */ /* 0x000fe20000410000 */
[----:B------:R-:W-:Y:S01]  /*78b0*/  LEA R34, R40, R71, 0x1 ;  /* 0x0000004728227211 */ /* 0x000fe200078e08ff */
[----:B------:R-:W-:Y:S01]  /*78c0*/  STS.U16 [R30+0x8], R127 ;  /* 0x0000087f1e007388 */ /* 0x000fe20000000400 */
[----:B------:R-:W-:Y:S01]  /*78d0*/  LEA.HI.SX32 R92, R92, R96, 0x1b ;  /* 0x000000605c5c7211 */ /* 0x000fe200078fdaff */
[----:B0-----:R-:W-:Y:S01]  /*78e0*/  IMAD.U32 R45, R12, 0x10000, RZ ;  /* 0x000100000c2d7824 */ /* 0x001fe200078e00ff */
[----:B------:R-:W-:Y:S01]  /*78f0*/  PRMT R44, R131, 0x7632, R44 ;  /* 0x00007632832c7816 */ /* 0x000fe2000000002c */
[----:B------:R0:W-:Y:S01]  /*7900*/  STS.U16 [R32+0xa], R46 ;  /* 0x00000a2e20007388 */ /* 0x0001e20000000400 */
[----:B------:R-:W-:-:S02]  /*7910*/  F2FP.BF16.F32.PACK_AB R135, R158, R135 ;  /* 0x000000879e87723e */ /* 0x000fc400000010ff */
[-C--:B------:R-:W-:Y:S01]  /*7920*/  LEA.HI.SX32 R94, R93, R96.reuse, 0x1b ;  /* 0x000000605d5e7211 */ /* 0x080fe200078fdaff */
[----:B------:R-:W-:Y:S01]  /*7930*/  STS.U16 [R31+0xc], R129 ;  /* 0x00000c811f007388 */ /* 0x000fe20000000400 */
[----:B------:R-:W-:Y:S01]  /*7940*/  ISETP.NE.AND P0, PT, R80, RZ, PT ;  /* 0x000000ff5000720c */ /* 0x000fe20003f05270 */
[----:B------:R-:W-:Y:S01]  /*7950*/  UMOV UR4, 0x400 ;  /* 0x0000040000047882 */ /* 0x000fe20000000000 */
[----:B------:R-:W-:Y:S01]  /*7960*/  LEA.HI.SX32 R96, R95, R96, 0x1b ;  /* 0x000000605f607211 */ /* 0x000fe200078fdaff */
[----:B------:R2:W-:Y:S01]  /*7970*/  STS.U16 [R33+0xe], R47 ;  /* 0x00000e2f21007388 */ /* 0x0005e20000000400 */
[----:B------:R-:W-:Y:S02]  /*7980*/  PRMT R12, R133, 0x7632, R12 ;  /* 0x00007632850c7816 */ /* 0x000fe4000000000c */
[----:B------:R-:W-:Y:S01]  /*7990*/  F2FP.BF16.F32.PACK_AB R137, R160, R137 ;  /* 0x00000089a089723e */ /* 0x000fe200000010ff */
[----:B------:R-:W-:Y:S01]  /*79a0*/  STS.U16 [R34+0x10], R131 ;  /* 0x0000108322007388 */ /* 0x000fe20000000400 */
[-C--:B------:R-:W-:Y:S01]  /*79b0*/  LEA R38, R48, R71.reuse, 0x1 ;  /* 0x0000004730267211 */ /* 0x080fe200078e08ff */
[----:B------:R-:W-:Y:S01]  /*79c0*/  ULEA UR4, UR5, UR4, 0x18 ;  /* 0x0000000405047291 */ /* 0x000fe2000f8ec03f */
[----:B------:R-:W-:Y:S01]  /*79d0*/  LEA R39, R92, R71, 0x1 ;  /* 0x000000475c277211 */ /* 0x000fe200078e08ff */
[----:B------:R-:W-:Y:S01]  /*79e0*/  STS.U16 [R35+0x12], R44 ;  /* 0x0000122c23007388 */ /* 0x000fe20000000400 */
[----:B0-----:R-:W-:-:S02]  /*79f0*/  PRMT R46, R135, 0x7632, R46 ;  /* 0x00007632872e7816 */ /* 0x001fc4000000002e */
[-C--:B------:R-:W-:Y:S01]  /*7a00*/  LEA R40, R94, R71.reuse, 0x1 ;  /* 0x000000475e287211 */ /* 0x080fe200078e08ff */
[----:B------:R-:W-:Y:S01]  /*7a10*/  STS.U16 [R37+0x14], R133 ;  /* 0x0000148525007388 */ /* 0x000fe20000000400 */
[----:B------:R-:W-:Y:S02]  /*7a20*/  LEA R41, R96, R71, 0x1 ;  /* 0x0000004760297211 */ /* 0x000fe400078e08ff */
[----:B--2---:R-:W-:Y:S01]  /*7a30*/  PRMT R47, R137, 0x7632, R47 ;  /* 0x00007632892f7816 */ /* 0x004fe2000000002f */
[----:B------:R-:W-:Y:S04]  /*7a40*/  STS.U16 [R36+0x16], R12 ;  /* 0x0000160c24007388 */ /* 0x000fe80000000400 */
[----:B------:R-:W-:Y:S01]  /*7a50*/  STS.U16 [R38+0x18], R135 ;  /* 0x0000188726007388 */ /* 0x000fe20000000400 */
[----:B------:R-:W-:-:S03]  /*7a60*/  @!P3 FMUL.FTZ R104, R104, R107 ;  /* 0x0000006b6868b220 */ /* 0x000fc60000410000 */
[----:B------:R-:W-:Y:S04]  /*7a70*/  STS.U16 [R39+0x1a], R46 ;  /* 0x00001a2e27007388 */ /* 0x000fe80000000400 */
[----:B------:R0:W-:Y:S01]  /*7a80*/  STS.U16 [R40+0x1c], R137 ;  /* 0x00001c8928007388 */ /* 0x0001e20000000400 */
[----:B------:R-:W-:-:S03]  /*7a90*/  FADD.FTZ R45, R45, R82 ;  /* 0x000000522d2d7221 */ /* 0x000fc60000010000 */
[----:B------:R-:W-:Y:S01]  /*7aa0*/  STS.U16 [R41+0x1e], R47 ;  /* 0x00001e2f29007388 */ /* 0x000fe20000000400 */
[----:B------:R-:W-:-:S03]  /*7ab0*/  NOP ;  /* 0x0000000000007918 */ /* 0x000fc60000000000 */
[----:B------:R-:W-:Y:S01]  /*7ac0*/  LDS.U16 R93, [R65] ;  /* 0x00000000415d7984 */ /* 0x000fe20000000400 */
[----:B------:R-:W-:Y:S01]  /*7ad0*/  @!P6 FMUL.FTZ R101, R101, R114 ;  /* 0x000000726565e220 */ /* 0x000fe20000410000 */
[----:B-1----:R-:W-:Y:S02]  /*7ae0*/  SHF.L.U32 R13, R13, 0x10, RZ ;  /* 0x000000100d0d7819 */ /* 0x002fe400000006ff */
[----:B------:R-:W-:Y:S01]  /*7af0*/  SHF.L.U32 R27, R27, 0x10, RZ ;  /* 0x000000101b1b7819 */ /* 0x000fe200000006ff */
[----:B------:R-:W-:Y:S01]  /*7b00*/  LDS.U16 R95, [R64+0x40] ;  /* 0x00004000405f7984 */ /* 0x000fe20000000400 */
[----:B------:R-:W-:Y:S02]  /*7b10*/  IMAD.U32 R71, RZ, RZ, UR4 ;  /* 0x00000004ff477e24 */ /* 0x000fe4000f8e00ff */
[----:B---3--:R-:W-:Y:S01]  /*7b20*/  @!P2 FMUL.FTZ R103, R103, R112 ;  /* 0x000000706767a220 */ /* 0x008fe20000410000 */
[----:B------:R-:W-:Y:S01]  /*7b30*/  SHF.L.U32 R43, R43, 0x10, RZ ;  /* 0x000000102b2b7819 */ /* 0x000fe200000006ff */
[----:B------:R-:W-:Y:S01]  /*7b40*/  LDS.U16 R97, [R63+0x80] ;  /* 0x000080003f617984 */ /* 0x000fe20000000400 */
[----:B------:R-:W-:Y:S01]  /*7b50*/  @!P4 FMUL.FTZ R105, R105, R102 ;  /* 0x000000666969c220 */ /* 0x000fe20000410000 */
[----:B0-----:R-:W0:Y:S02]  /*7b60*/  LDC.64 R136, c[0x0][0x388] ;  /* 0x0000e200ff887b82 */ /* 0x001e240000000a00 */
        /* <DEDUP_REMOVED lines=15> */
[----:B------:R-:W-:Y:S01]  /*7c60*/  FSETP.GTU.FTZ.AND P6, PT, R45, 20, PT ;  /* 0x41a000002d00780b */ /* 0x000fe20003fdc000 */
[----:B------:R-:W-:Y:S01]  /*7c70*/  FADD.FTZ R44, R13, R82 ;  /* 0x000000520d2c7221 */ /* 0x000fe20000010000 */
[----:B------:R-:W-:-:S04]  /*7c80*/  SHF.L.U32 R13, R26, 0x10, RZ ;  /* 0x000000101a0d7819 */ /* 0x000fc800000006ff */
[----:B------:R-:W-:-:S07]  /*7c90*/  FSETP.GTU.FTZ.AND P5, PT, R44, 20, PT ;  /* 0x41a000002c00780b */ /* 0x000fce0003fbc000 */
[----:B------:R-:W-:Y:S01]  /*7ca0*/  @!P6 FMUL.FTZ R12, R45, -1.4426950216293334961 ;  /* 0xbfb8aa3b2d0ce820 */ /* 0x000fe20000410000 */
[----:B------:R-:W-:Y:S01]  /*7cb0*/  SHF.L.U32 R45, R42, 0x10, RZ ;  /* 0x000000102a2d7819 */ /* 0x000fe200000006ff */
[--C-:B------:R-:W-:Y:S01]  /*7cc0*/  FADD.FTZ R42, R27, R82.reuse ;  /* 0x000000521b2a7221 */ /* 0x100fe20000010000 */
[----:B------:R-:W-:-:S03]  /*7cd0*/  FADD.FTZ R26, R13, R82 ;  /* 0x000000520d1a7221 */ /* 0x000fc60000010000 */
[----:B------:R-:W1:Y:S01]  /*7ce0*/  @!P6 MUFU.EX2 R12, R12 ;  /* 0x0000000c000ce308 */ /* 0x000e620000000800 */
[----:B------:R-:W-:Y:S01]  /*7cf0*/  FSETP.GTU.FTZ.AND P1, PT, R42, 20, PT ;  /* 0x41a000002a00780b */ /* 0x000fe20003f3c000 */
[----:B------:R-:W2:Y:S01]  /*7d00*/  LDS R48, [R71+0x840] ;  /* 0x0008400047307984 */ /* 0x000ea20000000800 */
[----:B------:R-:W-:Y:S01]  /*7d10*/  FSETP.GTU.FTZ.AND P2, PT, R26, 20, PT ;  /* 0x41a000001a00780b */ /* 0x000fe20003f5c000 */
[----:B------:R-:W-:Y:S01]  /*7d20*/  @!P5 FMUL.FTZ R13, R44, -1.4426950216293334961 ;  /* 0xbfb8aa3b2c0dd820 */ /* 0x000fe20000410000 */
[--C-:B------:R-:W-:Y:S01]  /*7d30*/  FADD.FTZ R45, R45, R82.reuse ;  /* 0x000000522d2d7221 */ /* 0x100fe20000010000 */
[----:B------:R-:W-:-:S04]  /*7d40*/  FADD.FTZ R46, R43, R82 ;  /* 0x000000522b2e7221 */ /* 0x000fc80000010000 */
[----:B------:R-:W3:Y:S04]  /*7d50*/  @!P5 MUFU.EX2 R13, R13 ;  /* 0x0000000d000dd308 */ /* 0x000ee80000000800 */
[----:B------:R-:W-:Y:S01]  /*7d60*/  @!P1 FMUL.FTZ R43, R42, -1.4426950216293334961 ;  /* 0xbfb8aa3b2a2b9820 */ /* 0x000fe20000410000 */
[----:B-1----:R-:W-:Y:S01]  /*7d70*/  @!P6 FADD.FTZ R12, R12, 1 ;  /* 0x3f8000000c0ce421 */ /* 0x002fe20000010000 */
[----:B------:R-:W-:Y:S01]  /*7d80*/  @!P2 FMUL.FTZ R26, R26, -1.4426950216293334961 ;  /* 0xbfb8aa3b1a1aa820 */ /* 0x000fe20000410000 */
[----:B------:R-:W-:-:S03]  /*7d90*/  FSETP.GTU.FTZ.AND P3, PT, R45, 20, PT ;  /* 0x41a000002d00780b */ /* 0x000fc60003f7c000 */
[----:B------:R-:W-:Y:S01]  /*7da0*/  @!P1 MUFU.EX2 R43, R43 ;  /* 0x0000002b002b9308 */ /* 0x000fe20000000800 */
[----:B------:R-:W-:-:S07]  /*7db0*/  FSETP.GTU.FTZ.AND P4, PT, R46, 20, PT ;  /* 0x41a000002e00780b */ /* 0x000fce0003f9c000 */
[----:B------:R3:W1:Y:S08]  /*7dc0*/  @!P2 MUFU.EX2 R27, R26 ;  /* 0x0000001a001ba308 */ /* 0x0006700000000800 */
[----:B------:R-:W4:Y:S01]  /*7dd0*/  @!P6 MUFU.RCP R12, R12 ;  /* 0x0000000c000ce308 */ /* 0x000f220000001000 */
[----:B---3--:R-:W-:Y:S01]  /*7de0*/  @!P5 FADD.FTZ R26, R13, 1 ;  /* 0x3f8000000d1ad421 */ /* 0x008fe20000010000 */
[----:B------:R-:W-:-:S06]  /*7df0*/  @!P3 FMUL.FTZ R44, R45, -1.4426950216293334961 ;  /* 0xbfb8aa3b2d2cb820 */ /* 0x000fcc0000410000 */
[----:B------:R-:W3:Y:S01]  /*7e00*/  @!P5 MUFU.RCP R13, R26 ;  /* 0x0000001a000dd308 */ /* 0x000ee20000001000 */
[----:B------:R-:W-:Y:S01]  /*7e10*/  @!P4 FMUL.FTZ R45, R46, -1.4426950216293334961 ;  /* 0xbfb8aa3b2e2dc820 */ /* 0x000fe20000410000 */
[----:B-1----:R-:W-:Y:S01]  /*7e20*/  @!P2 FADD.FTZ R42, R27, 1 ;  /* 0x3f8000001b2aa421 */ /* 0x002fe20000010000 */
[----:B------:R-:W-:-:S05]  /*7e30*/  @!P1 FADD.FTZ R43, R43, 1 ;  /* 0x3f8000002b2b9421 */ /* 0x000fca0000010000 */
[----:B------:R-:W1:Y:S01]  /*7e40*/  @!P3 MUFU.EX2 R44, R44 ;  /* 0x0000002c002cb308 */ /* 0x000e620000000800 */
[----:B----4-:R-:W-:Y:S01]  /*7e50*/  @!P6 FMUL.FTZ R99, R99, R12 ;  /* 0x0000000c6363e220 */ /* 0x010fe20000410000 */
[----:B--2---:R-:W-:-:S06]  /*7e60*/  ISETP.GE.AND P6, PT, R67, R48, PT ;  /* 0x000000304300720c */ /* 0x004fcc0003fc6270 */
[----:B------:R2:W4:Y:S01]  /*7e70*/  @!P4 MUFU.EX2 R47, R45 ;  /* 0x0000002d002fc308 */ /* 0x0005220000000800 */
[----:B0-----:R-:W-:-:S07]  /*7e80*/  IMAD R46, R136, UR17, RZ ;  /* 0x00000011882e7c24 */ /* 0x001fce000f8e02ff */
[----:B------:R2:W0:Y:S01]  /*7e90*/  @!P2 MUFU.RCP R92, R42 ;  /* 0x0000002a005ca308 */ /* 0x0004220000001000 */
[----:B---3--:R-:W-:-:S07]  /*7ea0*/  @!P5 FMUL.FTZ R90, R90, R13 ;  /* 0x0000000d5a5ad220 */ /* 0x008fce0000410000 */
[----:B------:R2:W3:Y:S01]  /*7eb0*/  @!P1 MUFU.RCP R135, R43 ;  /* 0x0000002b00879308 */ /* 0x0004e20000001000 */
[----:B------:R-:W-:Y:S01]  /*7ec0*/  SHF.R.S32.HI R94, RZ, 0x1f, R67 ;  /* 0x0000001fff5e7819 */ /* 0x000fe20000011443 */
[----:B------:R-:W-:Y:S01]  /*7ed0*/  BSSY B0, `(.L_x_3591) ;  /* 0x0000012000007945 */ /* 0x000fe20003800000 */
[----:B------:R-:W-:Y:S01]  /*7ee0*/  IADD3 R12, P5, R67, R66, RZ ;  /* 0x00000042430c7210 */ /* 0x000fe20007fbe0ff */
[----:B------:R-:W-:Y:S02]  /*7ef0*/  IMAD R137, R137, UR16, R46 ;  /* 0x0000001089897c24 */ /* 0x000fe4000f8e022e */
[----:B-1----:R-:W-:Y:S01]  /*7f00*/  @!P3 FADD.FTZ R46, R44, 1 ;  /* 0x3f8000002c2eb421 */ /* 0x002fe20000010000 */
[----:B------:R-:W-:Y:S01]  /*7f10*/  IMAD.WIDE.U32 R26, R136, UR16, RZ ;  /* 0x00000010881a7c25 */ /* 0x000fe2000f8e00ff */
[----:B------:R-:W-:Y:S01]  /*7f20*/  LEA.HI.X.SX32 R13, R66, R94, 0x1, P5 ;  /* 0x0000005e420d7211 */ /* 0x000fe200028f0eff */
[----:B0-2-4-:R-:W-:Y:S07]  /*7f30*/  @P6 BRA `(.L_x_3592) ;  /* 0x00000000002c6947 */ /* 0x015fee0003800000 */
        /* <DEDUP_REMOVED lines=11> */
.L_x_3592:
[----:B------:R-:W-:Y:S05]  /*7ff0*/  BSYNC B0 ;  /* 0x0000000000007941 */ /* 0x000fea0003800000 */
.L_x_3591:
[----:B------:R-:W-:Y:S01]  /*8000*/  IADD3 R27, R27, R137, RZ ;  /* 0x000000891b1b7210 */ /* 0x000fe20007ffe0ff */
[----:B------:R-:W-:Y:S01]  /*8010*/  ULDC.64 UR4, c[0x0][0x390] ;  /* 0x0000e40000047ab9 */ /* 0x000fe20000000a00 */
[----:B0-----:R-:W-:Y:S02]  /*8020*/  IMAD R93, R70, -0x400, R83 ;  /* 0xfffffc00465d7824 */ /* 0x001fe400078e0253 */
[----:B------:R-:W-:Y:S01]  /*8030*/  @!P4 FADD.FTZ R47, R47, 1 ;  /* 0x3f8000002f2fc421 */ /* 0x000fe20000010000 */
[----:B------:R-:W-:Y:S02]  /*8040*/  IMAD R42, R84, UR4, RZ ;  /* 0x00000004542a7c24 */ /* 0x000fe4000f8e02ff */
[----:B------:R-:W-:Y:S01]  /*8050*/  @!P2 FMUL.FTZ R91, R91, R92 ;  /* 0x0000005c5b5ba220 */ /* 0x000fe20000410000 */
[C---:B------:R-:W-:Y:S01]  /*8060*/  IMAD.WIDE.U32 R26, R87.reuse, UR4, R26 ;  /* 0x00000004571a7c25 */ /* 0x040fe2000f8e001a */
[----:B------:R-:W-:Y:S01]  /*8070*/  SHF.R.S32.HI R137, RZ, 0x1f, R93 ;  /* 0x0000001fff897819 */ /* 0x000fe2000001145d */
[----:B------:R-:W0:Y:S02]  /*8080*/  @!P3 MUFU.RCP R46, R46 ;  /* 0x0000002e002eb308 */ /* 0x000e240000001000 */
[----:B---3--:R-:W-:Y:S01]  /*8090*/  @!P1 FMUL.FTZ R88, R88, R135 ;  /* 0x0000008758589220 */ /* 0x008fe20000410000 */
[----:B------:R-:W-:Y:S01]  /*80a0*/  IMAD R44, R87, UR5, R42 ;  /* 0x00000005572c7c24 */ /* 0x000fe2000f8e022a */
[----:B------:R-:W-:Y:S01]  /*80b0*/  ULDC.64 UR4, c[0x0][0x3e0] ;  /* 0x0000f80000047ab9 */ /* 0x000fe20000000a00 */
[----:B------:R-:W-:Y:S01]  /*80c0*/  IADD3 R42, P5, R93, R26, RZ ;  /* 0x0000001a5d2a7210 */ /* 0x000fe20007fbe0ff */
[----:B------:R-:W-:Y:S01]  /*80d0*/  FADD.FTZ R79, R110, R79 ;  /* 0x0000004f6e4f7221 */ /* 0x000fe20000010000 */
[----:B------:R-:W-:Y:S01]  /*80e0*/  LEA R43, P2, R67, UR4, 0x1 ;  /* 0x00000004432b7c11 */ /* 0x000fe2000f8408ff */
[----:B------:R-:W-:Y:S01]  /*80f0*/  BSSY B0, `(.L_x_3593) ;  /* 0x000007f000007945 */ /* 0x000fe20003800000 */
[----:B------:R-:W1:Y:S01]  /*8100*/  @!P4 MUFU.RCP R47, R47 ;  /* 0x0000002f002fc308 */ /* 0x000e620000001000 */
[----:B------:R-:W-:-:S02]  /*8110*/  IADD3.X R27, R137, R44, R27, P5, !PT ;  /* 0x0000002c891b7210 */ /* 0x000fc40002ffe41b */
[----:B------:R-:W-:Y:S02]  /*8120*/  LEA.HI.X R44, R67, UR5, R94, 0x1, P2 ;  /* 0x00000005432c7c11 */ /* 0x000fe400090f0c5e */
[-C--:B------:R-:W-:Y:S02]  /*8130*/  ISETP.GE.AND P5, PT, R23, R48.reuse, PT ;  /* 0x000000301700720c */ /* 0x080fe40003fa6270 */
[-C--:B------:R-:W-:Y:S02]  /*8140*/  ISETP.GE.AND P1, PT, R0, R48.reuse, PT ;  /* 0x000000300000720c */ /* 0x080fe40003f26270 */
[----:B------:R-:W-:Y:S01]  /*8150*/  ISETP.GE.AND P2, PT, R2, R48, PT ;  /* 0x000000300200720c */ /* 0x000fe20003f46270 */
[----:B0-----:R-:W-:Y:S01]  /*8160*/  @!P3 FMUL.FTZ R89, R89, R46 ;  /* 0x0000002e5959b220 */ /* 0x001fe20000410000 */
[----:B------:R-:W-:Y:S02]  /*8170*/  LEA R26, P6, R42, R43, 0x1 ;  /* 0x0000002b2a1a7211 */ /* 0x000fe400078c08ff */
[----:B------:R-:W-:-:S02]  /*8180*/  ISETP.GE.AND P3, PT, R3, R48, PT ;  /* 0x000000300300720c */ /* 0x000fc40003f66270 */
[----:B------:R-:W-:Y:S01]  /*8190*/  LEA.HI.X R27, R42, R44, R27, 0x1, P6 ;  /* 0x0000002c2a1b7211 */ /* 0x000fe200030f0c1b */
[----:B------:R-:W-:Y:S01]  /*81a0*/  FADD.FTZ R42, R79, R108 ;  /* 0x0000006c4f2a7221 */ /* 0x000fe20000010000 */
[----:B-1----:R-:W-:Y:S01]  /*81b0*/  @!P4 FMUL.FTZ R86, R86, R47 ;  /* 0x0000002f5656c220 */ /* 0x002fe20000410000 */
[-C--:B------:R-:W-:Y:S02]  /*81c0*/  ISETP.GE.AND P4, PT, R4, R48.reuse, PT ;  /* 0x000000300400720c */ /* 0x080fe40003f86270 */
[----:B------:R-:W-:Y:S01]  /*81d0*/  @!P5 STG.E.U16 desc[UR14][R26.64+-0x780], R97 ;  /* 0xfff880611a00d986 */ /* 0x000fe2000c10150e */
[-C--:B------:R-:W-:Y:S01]  /*81e0*/  ISETP.GE.AND P6, PT, R5, R48.reuse, PT ;  /* 0x000000300500720c */ /* 0x080fe20003fc6270 */
[----:B------:R-:W-:Y:S01]  /*81f0*/  FADD.FTZ R43, R42, R109 ;  /* 0x0000006d2a2b7221 */ /* 0x000fe20000010000 */
[-C--:B------:R-:W-:Y:S01]  /*8200*/  ISETP.GE.AND P5, PT, R6, R48.reuse, PT ;  /* 0x000000300600720c */ /* 0x080fe20003fa6270 */
[----:B------:R-:W-:Y:S01]  /*8210*/  @!P1 STG.E.U16 desc[UR14][R26.64+-0x740], R107 ;  /* 0xfff8c06b1a009986 */ /* 0x000fe2000c10150e */
[----:B------:R-:W-:Y:S01]  /*8220*/  ISETP.GE.AND P1, PT, R7, R48, PT ;  /* 0x000000300700720c */ /* 0x000fe20003f26270 */
[----:B------:R-:W-:Y:S01]  /*8230*/  FADD.FTZ R42, R43, R106 ;  /* 0x0000006a2b2a7221 */ /* 0x000fe20000010000 */
[----:B------:R-:W-:Y:S01]  /*8240*/  F2FP.BF16.F32.PACK_AB R108, R108, R110 ;  /* 0x0000006e6c6c723e */ /* 0x000fe200000010ff */
[----:B------:R-:W-:Y:S01]  /*8250*/  @!P2 STG.E.U16 desc[UR14][R26.64+-0x700], R111 ;  /* 0xfff9006f1a00a986 */ /* 0x000fe2000c10150e */
[-C--:B------:R-:W-:Y:S01]  /*8260*/  ISETP.GE.AND P2, PT, R8, R48.reuse, PT ;  /* 0x000000300800720c */ /* 0x080fe20003f46270 */
[----:B------:R-:W-:Y:S01]  /*8270*/  FADD.FTZ R43, R42, R105 ;  /* 0x000000692a2b7221 */ /* 0x000fe20000010000 */
[----:B------:R-:W-:Y:S01]  /*8280*/  F2FP.BF16.F32.PACK_AB R106, R106, R109 ;  /* 0x0000006d6a6a723e */ /* 0x000fe200000010ff */
[----:B------:R-:W-:Y:S01]  /*8290*/  @!P3 STG.E.U16 desc[UR14][R26.64+-0x6c0], R113 ;  /* 0xfff940711a00b986 */ /* 0x000fe2000c10150e */
[----:B------:R-:W-:-:S02]  /*82a0*/  ISETP.GE.AND P3, PT, R9, R48, PT ;  /* 0x000000300900720c */ /* 0x000fc40003f66270 */
[----:B------:R-:W-:Y:S01]  /*82b0*/  PRMT R44, R108, 0x7632, R44 ;  /* 0x000076326c2c7816 */ /* 0x000fe2000000002c */
[----:B------:R-:W-:Y:S01]  /*82c0*/  @!P4 STG.E.U16 desc[UR14][R26.64+-0x680], R115 ;  /* 0xfff980731a00c986 */ /* 0x000fe2000c10150e */
[-C--:B------:R-:W-:Y:S02]  /*82d0*/  ISETP.GE.AND P4, PT, R10, R48.reuse, PT ;  /* 0x000000300a00720c */ /* 0x080fe40003f86270 */
[----:B------:R-:W-:Y:S01]  /*82e0*/  F2FP.BF16.F32.PACK_AB R105, R104, R105 ;  /* 0x000000696869723e */ /* 0x000fe200000010ff */
[----:B------:R-:W-:Y:S01]  /*82f0*/  @!P6 STG.E.U16 desc[UR14][R26.64+-0x640], R117 ;  /* 0xfff9c0751a00e986 */ /* 0x000fe2000c10150e */
[-C--:B------:R-:W-:Y:S01]  /*8300*/  ISETP.GE.AND P6, PT, R11, R48.reuse, PT ;  /* 0x000000300b00720c */ /* 0x080fe20003fc6270 */
[----:B------:R-:W-:Y:S01]  /*8310*/  FADD.FTZ R104, R43, R104 ;  /* 0x000000682b687221 */ /* 0x000fe20000010000 */
[----:B------:R-:W-:Y:S01]  /*8320*/  PRMT R45, R106, 0x7632, R45 ;  /* 0x000076326a2d7816 */ /* 0x000fe2000000002d */
[----:B------:R-:W-:Y:S01]  /*8330*/  @!P5 STG.E.U16 desc[UR14][R26.64+-0x600], R119 ;  /* 0xfffa00771a00d986 */ /* 0x000fe2000c10150e */
[----:B------:R-:W-:-:S02]  /*8340*/  ISETP.GE.AND P5, PT, R20, R48, PT ;  /* 0x000000301400720c */ /* 0x000fc40003fa6270 */
[----:B------:R-:W-:Y:S01]  /*8350*/  PRMT R46, R105, 0x7632, R46 ;  /* 0x00007632692e7816 */ /* 0x000fe2000000002e */
[----:B------:R-:W-:Y:S01]  /*8360*/  @!P1 STG.E.U16 desc[UR14][R26.64+-0x5c0], R121 ;  /* 0xfffa40791a009986 */ /* 0x000fe2000c10150e */
[-C--:B------:R-:W-:Y:S02]  /*8370*/  ISETP.GE.AND P1, PT, R22, R48.reuse, PT ;  /* 0x000000301600720c */ /* 0x080fe40003f26270 */
[----:B------:R-:W-:Y:S01]  /*8380*/  F2FP.BF16.F32.PACK_AB R42, R90, R99 ;  /* 0x000000635a2a723e */ /* 0x000fe200000010ff */
        /* <DEDUP_REMOVED lines=9> */
[----:B0-----:R-:W-:Y:S01]  /*8420*/  F2FP.BF16.F32.PACK_AB R26, R100, R103 ;  /* 0x00000067641a723e */ /* 0x001fe200000010ff */
[----:B------:R-:W-:Y:S01]  /*8430*/  FADD.FTZ R103, R104, R103 ;  /* 0x0000006768677221 */ /* 0x000fe20000010000 */
[----:B------:R-:W-:-:S02]  /*8440*/  F2FP.BF16.F32.PACK_AB R27, R98, R101 ;  /* 0x00000065621b723e */ /* 0x000fc400000010ff */
[----:B------:R-:W-:Y:S01]  /*8450*/  PRMT R47, R26, 0x7610, R47 ;  /* 0x000076101a2f7816 */ /* 0x000fe2000000002f */
[----:B------:R-:W-:Y:S01]  /*8460*/  FADD.FTZ R100, R103, R100 ;  /* 0x0000006467647221 */ /* 0x000fe20000010000 */
[----:B------:R-:W-:-:S03]  /*8470*/  PRMT R48, R27, 0x7632, R48 ;  /* 0x000076321b307816 */ /* 0x000fc60000000030 */
[----:B------:R-:W-:-:S04]  /*8480*/  FADD.FTZ R101, R100, R101 ;  /* 0x0000006564657221 */ /* 0x000fc80000010000 */
[----:B------:R-:W-:Y:S01]  /*8490*/  FADD.FTZ R98, R101, R98 ;  /* 0x0000006265627221 */ /* 0x000fe20000010000 */
[----:B------:R-:W-:Y:S03]  /*84a0*/  STS.U16 [R49], R108 ;  /* 0x0000006c31007388 */ /* 0x000fe60000000400 */
[----:B------:R-:W-:Y:S01]  /*84b0*/  FADD.FTZ R99, R98, R99 ;  /* 0x0000006362637221 */ /* 0x000fe20000010000 */
[----:B------:R0:W-:Y:S03]  /*84c0*/  STS.U16 [R25+0x2], R44 ;  /* 0x0000022c19007388 */ /* 0x0001e60000000400 */
[----:B------:R-:W-:Y:S01]  /*84d0*/  FADD.FTZ R90, R99, R90 ;  /* 0x0000005a635a7221 */ /* 0x000fe20000010000 */
[----:B------:R1:W-:Y:S04]  /*84e0*/  STS.U16 [R28+0x4], R106 ;  /* 0x0000046a1c007388 */ /* 0x0003e80000000400 */
[----:B------:R-:W-:Y:S01]  /*84f0*/  STS.U16 [R29+0x6], R45 ;  /* 0x0000062d1d007388 */ /* 0x000fe20000000400 */
[----:B0-----:R-:W-:-:S03]  /*8500*/  PRMT R44, R26, 0x7632, R44 ;  /* 0x000076321a2c7816 */ /* 0x001fc6000000002c */
[----:B------:R0:W-:Y:S01]  /*8510*/  STS.U16 [R30+0x8], R105 ;  /* 0x000008691e007388 */ /* 0x0001e20000000400 */
[----:B------:R-:W-:Y:S01]  /*8520*/  F2FP.BF16.F32.PACK_AB R25, R88, R91 ;  /* 0x0000005b5819723e */ /* 0x000fe200000010ff */
[----:B------:R-:W-:Y:S01]  /*8530*/  FADD.FTZ R91, R90, R91 ;  /* 0x0000005b5a5b7221 */ /* 0x000fe20000010000 */
[----:B------:R-:W-:Y:S01]  /*8540*/  F2FP.BF16.F32.PACK_AB R26, R86, R89 ;  /* 0x00000059561a723e */ /* 0x000fe200000010ff */
[----:B------:R2:W-:Y:S01]  /*8550*/  STS.U16 [R32+0xa], R46 ;  /* 0x00000a2e20007388 */ /* 0x0005e20000000400 */
[----:B-1----:R-:W-:Y:S01]  /*8560*/  PRMT R28, R42, 0x7632, R28 ;  /* 0x000076322a1c7816 */ /* 0x002fe2000000001c */
[----:B------:R-:W-:Y:S02]  /*8570*/  FADD.FTZ R88, R91, R88 ;  /* 0x000000585b587221 */ /* 0x000fe40000010000 */
[----:B------:R-:W-:Y:S01]  /*8580*/  STS.U16 [R31+0xc], R47 ;  /* 0x00000c2f1f007388 */ /* 0x000fe20000000400 */
[----:B0-----:R-:W-:Y:S01]  /*8590*/  PRMT R30, R25, 0x7632, R30 ;  /* 0x00007632191e7816 */ /* 0x001fe2000000001e */
[----:B------:R-:W-:-:S02]  /*85a0*/  FADD.FTZ R79, R88, R89 ;  /* 0x00000059584f7221 */ /* 0x000fc40000010000 */
[----:B------:R-:W-:Y:S01]  /*85b0*/  STS.U16 [R33+0xe], R44 ;  /* 0x00000e2c21007388 */ /* 0x000fe20000000400 */
[----:B--2---:R-:W-:Y:S01]  /*85c0*/  PRMT R32, R26, 0x7632, R32 ;  /* 0x000076321a207816 */ /* 0x004fe20000000020 */
[----:B------:R-:W-:Y:S02]  /*85d0*/  FADD.FTZ R79, R79, R86 ;  /* 0x000000564f4f7221 */ /* 0x000fe40000010000 */
        /* <DEDUP_REMOVED lines=28> */
[----:B0-----:R-:W-:-:S04]  /*87a0*/  IMAD R24, R26, UR17, RZ ;  /* 0x000000111a187c24 */ /* 0x001fc8000f8e02ff */
[----:B------:R-:W-:Y:S02]  /*87b0*/  IMAD R27, R27, UR16, R24 ;  /* 0x000000101b1b7c24 */ /* 0x000fe4000f8e0218 */
[----:B------:R-:W-:-:S05]  /*87c0*/  IMAD.WIDE.U32 R24, R26, UR16, RZ ;  /* 0x000000101a187c25 */ /* 0x000fca000f8e00ff */
[----:B------:R-:W-:Y:S01]  /*87d0*/  IADD3 R43, R25, R27, RZ ;  /* 0x0000001b192b7210 */ /* 0x000fe20007ffe0ff */
[----:B------:R-:W0:Y:S02]  /*87e0*/  LDS R28, [R71+0x840] ;  /* 0x00084000471c7984 */ /* 0x000e240000000800 */
[C---:B0-----:R-:W-:Y:S02]  /*87f0*/  ISETP.GE.AND P0, PT, R67.reuse, R28, PT ;  /* 0x0000001c4300720c */ /* 0x041fe40003f06270 */
        /* <DEDUP_REMOVED lines=14> */
.L_x_3594:
[----:B------:R-:W-:Y:S05]  /*88e0*/  BSYNC B0 ;  /* 0x0000000000007941 */ /* 0x000fea0003800000 */
.L_x_3593:
[----:B------:R-:W-:Y:S01]  /*88f0*/  MOV R12, R24 ;  /* 0x00000018000c7202 */ /* 0x000fe20000000f00 */
[----:B------:R-:W-:Y:S01]  /*8900*/  ULDC.64 UR4, c[0x0][0x3b0] ;  /* 0x0000ec0000047ab9 */ /* 0x000fe20000000a00 */
[----:B------:R-:W-:Y:S01]  /*8910*/  MOV R13, R43 ;  /* 0x0000002b000d7202 */ /* 0x000fe20000000f00 */
[----:B0-----:R-:W-:Y:S01]  /*8920*/  IMAD R26, R84, UR4, RZ ;  /* 0x00000004541a7c24 */ /* 0x001fe2000f8e02ff */
[----:B------:R-:W-:Y:S01]  /*8930*/  ULDC.64 UR6, c[0x0][0x3f0] ;  /* 0x0000fc0000067ab9 */ /* 0x000fe20000000a00 */
[-C--:B------:R-:W-:Y:S01]  /*8940*/  ISETP.GE.AND P3, PT, R22, R28.reuse, PT ;  /* 0x0000001c1600720c */ /* 0x080fe20003f66270 */
[----:B------:R-:W-:Y:S01]  /*8950*/  IMAD.WIDE.U32 R12, R87, UR4, R12 ;  /* 0x00000004570c7c25 */ /* 0x000fe2000f8e000c */
[----:B------:R-:W-:Y:S02]  /*8960*/  LEA R24, P1, R67, UR6, 0x1 ;  /* 0x0000000643187c11 */ /* 0x000fe4000f8208ff */
        /* <DEDUP_REMOVED lines=44> */
.L_x_3545:
        /* <DEDUP_REMOVED lines=9> */
[----:B------:R-:W1:Y:S01]  /*8cc0*/  SHFL.DOWN P0, R3, R0, 0x2, 0x1f ;  /* 0x08401f0000037f89 */ /* 0x000e620000000000 */
[----:B--2---:R-:W-:-:S13]  /*8cd0*/  ISETP.NE.AND P1, PT, R4, RZ, PT ;  /* 0x000000ff0400720c */ /* 0x004fda0003f25270 */
[----:B------:R-:W2:Y:S01]  /*8ce0*/  @!P1 S2R R9, SR_CgaCtaId ;  /* 0x0000000000099919 */ /* 0x000ea20000008800 */
[----:B---3--:R-:W-:Y:S01]  /*8cf0*/  @!P1 SHF.R.S32.HI R7, RZ, 0x1f, R6 ;  /* 0x0000001fff079819 */ /* 0x008fe20000011406 */
[----:B-1----:R-:W-:Y:S01]  /*8d00*/  @P0 FADD R3, R0, R3 ;  /* 0x0000000300030221 */ /* 0x002fe20000000000 */
[----:B------:R-:W-:Y:S02]  /*8d10*/  @!P1 MOV R0, 0x400 ;  /* 0x0000040000009802 */ /* 0x000fe40000000f00 */
[----:B------:R-:W-:Y:S02]  /*8d20*/  @!P1 LEA.HI R7, R7, R6, RZ, 0x5 ;  /* 0x0000000607079211 */ /* 0x000fe400078f28ff */
[----:B------:R-:W1:Y:S01]  /*8d30*/  SHFL.DOWN P0, R2, R3, 0x4, 0x1f ;  /* 0x08801f0003027f89 */ /* 0x000e620000000000 */
[----:B--2---:R-:W-:Y:S01]  /*8d40*/  @!P1 LEA R0, R9, R0, 0x18 ;  /* 0x0000000009009211 */ /* 0x004fe200078ec0ff */
[----:B-1----:R-:W-:Y:S01]  /*8d50*/  @P0 FADD R2, R3, R2 ;  /* 0x0000000203020221 */ /* 0x002fe20000000000 */
[----:B------:R-:W-:-:S04]  /*8d60*/  @!P1 SHF.R.S32.HI R3, RZ, 0x5, R7 ;  /* 0x00000005ff039819 */ /* 0x000fc80000011407 */
[----:B------:R-:W1:Y:S01]  /*8d70*/  SHFL.DOWN P0, R5, R2, 0x8, 0x1f ;  /* 0x09001f0002057f89 */ /* 0x000e620000000000 */
[----:B------:R-:W-:Y:S01]  /*8d80*/  @!P1 LEA R3, R3, R0, 0x2 ;  /* 0x0000000003039211 */ /* 0x000fe200078e10ff */
[----:B-1----:R-:W-:-:S05]  /*8d90*/  @P0 FADD R5, R2, R5 ;  /* 0x0000000502050221 */ /* 0x002fca0000000000 */
[----:B------:R-:W1:Y:S02]  /*8da0*/  SHFL.DOWN P0, R4, R5, 0x10, 0x1f ;  /* 0x0a001f0005047f89 */ /* 0x000e640000000000 */
[----:B-1----:R-:W-:Y:S01]  /*8db0*/  @P0 FADD R4, R5, R4 ;  /* 0x0000000405040221 */ /* 0x002fe20000000000 */
[----:B------:R-:W-:-:S04]  /*8dc0*/  ISETP.NE.AND P0, PT, R6, RZ, PT ;  /* 0x000000ff0600720c */ /* 0x000fc80003f05270 */
[----:B------:R1:W-:Y:S01]  /*8dd0*/  @!P1 STS [R3+0x854], R4 ;  /* 0x0008540403009388 */ /* 0x0003e20000000800 */
[----:B------:R-:W-:Y:S08]  /*8de0*/  BAR.SYNC.DEFER_BLOCKING 0x0 ;  /* 0x0000000000007b1d */ /* 0x000ff00000010000 */
[----:B------:R-:W-:Y:S05]  /*8df0*/  @P0 BRA `(.L_x_3597) ;  /* 0x0000000000180947 */ /* 0x000fea0003800000 */
[----:B-1----:R-:W1:Y:S01]  /*8e00*/  @!P0 S2R R3, SR_CgaCtaId ;  /* 0x0000000000038919 */ /* 0x002e620000008800 */
[----:B------:R-:W-:-:S04]  /*8e10*/  @!P0 MOV R0, 0x400 ;  /* 0x0000040000008802 */ /* 0x000fc80000000f00 */
[----:B-1----:R-:W-:-:S06]  /*8e20*/  @!P0 LEA R3, R3, R0, 0x18 ;  /* 0x0000000003038211 */ /* 0x002fcc00078ec0ff */
[----:B------:R-:W1:Y:S02]  /*8e30*/  @!P0 LDS R3, [R3+0x858] ;  /* 0x0008580003038984 */ /* 0x000e640000000800 */
[----:B-1----:R-:W-:-:S05]  /*8e40*/  @!P0 FADD.FTZ R4, R4, R3 ;  /* 0x0000000304048221 */ /* 0x002fca0000010000 */
[----:B------:R2:W-:Y:S02]  /*8e50*/  REDG.E.ADD.F32.FTZ.RN.STRONG.GPU desc[UR14][R16.64], R4 ;  /* 0x00000004100079a6 */ /* 0x0005e4000c10f38e */
.L_x_3597:
[----:B------:R-:W-:Y:S05]  /*8e60*/  BSYNC B0 ;  /* 0x0000000000007941 */ /* 0x000fea0003800000 */
.L_x_3596:
[----:B------:R-:W-:Y:S01]  /*8e70*/  ULDC.64 UR4, c[0x0][0x3f8] ;  /* 0x0000fe0000047ab9 */ /* 0x000fe20000000a00 */
[----:B------:R-:W-:Y:S01]  /*8e80*/  BSSY B0, `(.L_x_3598) ;  /* 0x0000026000007945 */ /* 0x000fe20003800000 */
[----:B------:R-:W-:-:S04]  /*8e90*/  ISETP.NE.U32.AND P0, PT, RZ, UR4, PT ;  /* 0x00000004ff007c0c */ /* 0x000fc8000bf05070 */
[----:B------:R-:W-:-:S13]  /*8ea0*/  ISETP.NE.AND.EX P0, PT, RZ, UR5, PT, P0 ;  /* 0x00000005ff007c0c */ /* 0x000fda000bf05300 */
[----:B------:R-:W-:Y:S05]  /*8eb0*/  @!P0 BRA `(.L_x_3599) ;  /* 0x0000000000848947 */ /* 0x000fea0003800000 */
[----:B------:R-:W-:Y:S06]  /*8ec0*/  BAR.SYNC.DEFER_BLOCKING 0x0 ;  /* 0x0000000000007b1d */ /* 0x000fec0000010000 */
[----:B------:R-:W3:Y:S01]  /*8ed0*/  SHFL.DOWN P0, R0, R79, 0x1, 0x1f ;  /* 0x08201f004f007f89 */ /* 0x000ee20000000000 */
[----:B-12---:R-:W1:Y:S01]  /*8ee0*/  S2R R4, SR_LANEID ;  /* 0x0000000000047919 */ /* 0x006e620000000000 */
[----:B------:R-:W2:Y:S01]  /*8ef0*/  S2R R21, SR_TID.X ;  /* 0x0000000000157919 */ /* 0x000ea20000002100 */
[----:B---3--:R-:W-:-:S05]  /*8f00*/  @P0 FADD R0, R0, R79 ;  /* 0x0000004f00000221 */ /* 0x008fca0000000000 */
[----:B------:R-:W3:Y:S01]  /*8f10*/  SHFL.DOWN P0, R3, R0, 0x2, 0x1f ;  /* 0x08401f0000037f89 */ /* 0x000ee20000000000 */
[----:B-1----:R-:W-:-:S13]  /*8f20*/  ISETP.NE.AND P1, PT, R4, RZ, PT ;  /* 0x000000ff0400720c */ /* 0x002fda0003f25270 */
[----:B------:R-:W1:Y:S01]  /*8f30*/  @!P1 S2R R7, SR_CgaCtaId ;  /* 0x0000000000079919 */ /* 0x000e620000008800 */
[----:B------:R-:W-:Y:S01]  /*8f40*/  @!P1 MOV R6, 0x400 ;  /* 0x0000040000069802 */ /* 0x000fe20000000f00 */
[----:B---3--:R-:W-:Y:S01]  /*8f50*/  @P0 FADD R3, R0, R3 ;  /* 0x0000000300030221 */ /* 0x008fe20000000000 */
[----:B--2---:R-:W-:-:S04]  /*8f60*/  @!P1 SHF.R.S32.HI R0, RZ, 0x1f, R21 ;  /* 0x0000001fff009819 */ /* 0x004fc80000011415 */
[----:B------:R-:W2:Y:S01]  /*8f70*/  SHFL.DOWN P0, R2, R3, 0x4, 0x1f ;  /* 0x08801f0003027f89 */ /* 0x000ea20000000000 */
[----:B------:R-:W-:-:S04]  /*8f80*/  @!P1 LEA.HI R0, R0, R21, RZ, 0x5 ;  /* 0x0000001500009211 */ /* 0x000fc800078f28ff */
[----:B------:R-:W-:Y:S01]  /*8f90*/  @!P1 SHF.R.S32.HI R0, RZ, 0x5, R0 ;  /* 0x00000005ff009819 */ /* 0x000fe20000011400 */
[----:B--2---:R-:W-:Y:S01]  /*8fa0*/  @P0 FADD R2, R3, R2 ;  /* 0x0000000203020221 */ /* 0x004fe20000000000 */
[----:B-1----:R-:W-:-:S04]  /*8fb0*/  @!P1 LEA R3, R7, R6, 0x18 ;  /* 0x0000000607039211 */ /* 0x002fc800078ec0ff */
        /* <DEDUP_REMOVED lines=14> */
[----:B------:R2:W-:Y:S01]  /*90a0*/  REDG.E.ADD.F32.FTZ.RN.STRONG.GPU desc[UR14][R14.64], R4 ;  /* 0x000000040e0079a6 */ /* 0x0005e2000c10f38e */
[----:B------:R-:W-:Y:S01]  /*90b0*/  IMAD.MOV.U32 R21, RZ, RZ, RZ ;  /* 0x000000ffff157224 */ /* 0x000fe200078e00ff */
[----:B------:R-:W-:Y:S06]  /*90c0*/  BRA `(.L_x_3600) ;  /* 0x0000000000047947 */ /* 0x000fec0003800000 */
.L_x_3599:
[----:B------:R-:W3:Y:S02]  /*90d0*/  S2R R21, SR_TID.X ;  /* 0x0000000000157919 */ /* 0x000ee40000002100 */
.L_x_3600:
[----:B------:R-:W-:Y:S05]  /*90e0*/  BSYNC B0 ;  /* 0x0000000000007941 */ /* 0x000fea0003800000 */
.L_x_3598:
[----:B------:R-:W-:Y:S02]  /*90f0*/  ULDC UR22, c[0x0][0x21c] ;  /* 0x0000870000167ab9 */ /* 0x000fe40000000800 */
[----:B---3--:R-:W-:-:S13]  /*9100*/  ISETP.GE.AND P0, PT, R21, UR22, PT ;  /* 0x0000001615007c0c */ /* 0x008fda000bf06270 */
[----:B------:R-:W-:Y:S05]  /*9110*/  @P0 EXIT ;  /* 0x000000000000094d */ /* 0x000fea0003800000 */
[----:B------:R-:W-:Y:S01]  /*9120*/  ULDC.64 UR6, c[0x0][0x378] ;  /* 0x0000de0000067ab9 */ /* 0x000fe20000000a00 */
[----:B------:R-:W3:Y:S01]  /*9130*/  S2UR UR5, SR_CgaCtaId ;  /* 0x00000000000579c3 */ /* 0x000ee20000008800 */
[C---:B------:R-:W-:Y:S01]  /*9140*/  IMAD R0, R84.reuse, UR6, RZ ;  /* 0x0000000654007c24 */ /* 0x040fe2000f8e02ff */
[----:B------:R-:W-:Y:S01]  /*9150*/  ULDC.64 UR8, c[0x0][0x338] ;  /* 0x0000ce0000087ab9 */ /* 0x000fe20000000a00 */
[C---:B-1----:R-:W-:Y:S01]  /*9160*/  IMAD.WIDE.U32 R2, R87.reuse, UR6, RZ ;  /* 0x0000000657027c25 */ /* 0x042fe2000f8e00ff */
[----:B------:R-:W-:Y:S01]  /*9170*/  ULDC.64 UR10, c[0x0][0x248] ;  /* 0x00009200000a7ab9 */ /* 0x000fe20000000a00 */
[----:B------:R-:W-:Y:S01]  /*9180*/  ULDC.64 UR18, c[0x0][0x268] ;  /* 0x00009a0000127ab9 */ /* 0x000fe20000000a00 */
[----:B------:R-:W-:Y:S01]  /*9190*/  BSSY B0, `(.L_x_3601) ;  /* 0x0000057000007945 */ /* 0x000fe20003800000 */
[----:B0-----:R-:W-:Y:S01]  /*91a0*/  IMAD R31, R87, UR7, R0 ;  /* 0x00000007571f7c24 */ /* 0x001fe2000f8e0200 */
[----:B------:R-:W-:Y:S01]  /*91b0*/  ULDC.64 UR6, c[0x0][0x358] ;  /* 0x0000d60000067ab9 */ /* 0x000fe20000000a00 */
[C---:B------:R-:W-:Y:S01]  /*91c0*/  IMAD R8, R84.reuse, UR8, RZ ;  /* 0x0000000854087c24 */ /* 0x040fe2000f8e02ff */
[----:B------:R-:W-:Y:S01]  /*91d0*/  UMOV UR4, 0x400 ;  /* 0x0000040000047882 */ /* 0x000fe20000000000 */
[C---:B------:R-:W-:Y:S01]  /*91e0*/  IMAD R0, R84.reuse, UR6, RZ ;  /* 0x0000000654007c24 */ /* 0x040fe2000f8e02ff */
[----:B------:R-:W-:Y:S01]  /*91f0*/  IADD3 R31, R3, R31, RZ ;  /* 0x0000001f031f7210 */ /* 0x000fe20007ffe0ff */
[C---:B--2---:R-:W-:Y:S01]  /*9200*/  IMAD.WIDE.U32 R4, R87.reuse, UR6, RZ ;  /* 0x0000000657047c25 */ /* 0x044fe2000f8e00ff */
        /* <DEDUP_REMOVED lines=12> */
[----:B---3--:R-:W-:Y:S01]  /*92d0*/  ULEA UR4, UR5, UR4, 0x18 ;  /* 0x0000000405047291 */ /* 0x008fe2000f8ec03f */
[C---:B------:R-:W-:Y:S01]  /*92e0*/  IMAD R27, R87.reuse, UR9, R8 ;  /* 0x00000009571b7c24 */ /* 0x040fe2000f8e0208 */
[----:B------:R-:W-:Y:S01]  /*92f0*/  ULDC.64 UR8, c[0x0][0x340] ;  /* 0x0000d00000087ab9 */ /* 0x000fe20000000a00 */
[----:B------:R-:W-:Y:S01]  /*9300*/  IMAD.WIDE.U32 R16, R87, UR10, RZ ;  /* 0x0000000a57107c25 */ /* 0x000fe2000f8e00ff */
[----:B------:R-:W-:-:S02]  /*9310*/  ULDC.64 UR20, c[0x0][0x3d0] ;  /* 0x0000f40000147ab9 */ /* 0x000fc40000000a00 */
[----:B------:R-:W-:Y:S01]  /*9320*/  IADD3 R27, R7, R27, RZ ;  /* 0x0000001b071b7210 */ /* 0x000fe20007ffe0ff */
[C---:B------:R-:W-:Y:S01]  /*9330*/  IMAD R9, R87.reuse, UR11, R0 ;  /* 0x0000000b57097c24 */ /* 0x040fe2000f8e0200 */
[----:B------:R-:W-:Y:S01]  /*9340*/  ULDC.64 UR10, c[0x0][0x3c0] ;  /* 0x0000f000000a7ab9 */ /* 0x000fe20000000a00 */
[C---:B------:R-:W-:Y:S02]  /*9350*/  IMAD R11, R87.reuse, UR19, R84 ;  /* 0x00000013570b7c24 */ /* 0x040fe4000f8e0254 */
[----:B------:R-:W-:Y:S01]  /*9360*/  IMAD.WIDE.U32 R18, R87, UR18, RZ ;  /* 0x0000001257127c25 */ /* 0x000fe2000f8e00ff */
[----:B------:R-:W-:Y:S01]  /*9370*/  IADD3 R37, R17, R9, RZ ;  /* 0x0000000911257210 */ /* 0x000fe20007ffe0ff */
[----:B------:R-:W-:-:S03]  /*9380*/  ULDC.64 UR18, c[0x0][0x380] ;  /* 0x0000e00000127ab9 */ /* 0x000fc60000000a00 */
[----:B------:R-:W-:-:S07]  /*9390*/  IADD3 R39, R19, R11, RZ ;  /* 0x0000000b13277210 */ /* 0x000fce0007ffe0ff */
.L_x_3602:
[C---:B------:R-:W-:Y:S01]  /*93a0*/  LEA R0, R21.reuse, UR4, 0x2 ;  /* 0x0000000415007c11 */ /* 0x040fe2000f8e10ff */
[----:B------:R-:W-:Y:S01]  /*93b0*/  IMAD.MOV.U32 R8, RZ, RZ, R6 ;  /* 0x000000ffff087224 */ /* 0x000fe200078e0006 */
[----:B------:R-:W-:Y:S02]  /*93c0*/  SHF.R.S32.HI R22, RZ, 0x1f, R21 ;  /* 0x0000001fff167819 */ /* 0x000fe40000011415 */
[----:B0-----:R-:W-:Y:S01]  /*93d0*/  MOV R10, R18 ;  /* 0x00000012000a7202 */ /* 0x001fe20000000f00 */
        /* <DEDUP_REMOVED lines=27> */
[----:B------:R-:W-:Y:S02]  /*9590*/  LEA R10, P0, R8, UR16, 0x2 ;  /* 0x00000010080a7c11 */ /* 0x000fe4000f8010ff */
[----:B------:R-:W-:Y:S01]  /*95a0*/  IADD3 R11, R9, R33, RZ ;  /* 0x00000021090b7210 */ /* 0x000fe20007ffe0ff */
[----:B------:R-:W-:Y:S01]  /*95b0*/  IMAD R35, R21, UR29, R26 ;  /* 0x0000001d15237c24 */ /* 0x000fe2000f8e021a */
[----:B--2---:R-:W-:Y:S02]  /*95c0*/  LEA R14, P1, R12, UR30, 0x2 ;  /* 0x0000001e0c0e7c11 */ /* 0x004fe4000f8210ff */
[----:B------:R-:W-:Y:S02]  /*95d0*/  LEA.HI.X R11, R8, UR17, R11, 0x2, P0 ;  /* 0x00000011080b7c11 */ /* 0x000fe400080f140b */
[----:B------:R-:W-:-:S04]  /*95e0*/  IADD3 R9, R13, R35, RZ ;  /* 0x000000230d097210 */ /* 0x000fc80007ffe0ff */
[----:B------:R-:W-:Y:S01]  /*95f0*/  LEA.HI.X R15, R12, UR31, R9, 0x2, P1 ;  /* 0x0000001f0c0f7c11 */ /* 0x000fe200088f1409 */
[----:B-1----:R-:W-:-:S05]  /*9600*/  FMUL.FTZ R23, R20, R25 ;  /* 0x0000001914177220 */ /* 0x002fca0000410000 */
[----:B------:R0:W-:Y:S04]  /*9610*/  REDG.E.ADD.F32.FTZ.RN.STRONG.GPU desc[UR14][R10.64], R23 ;  /* 0x000000170a0079a6 */ /* 0x0001e8000c10f38e */
[----:B------:R-:W2:Y:S01]  /*9620*/  LDG.E R14, desc[UR14][R14.64] ;  /* 0x0000000e0e0e7981 */ /* 0x000ea2000c1e1900 */
[----:B------:R-:W-:Y:S01]  /*9630*/  MOV R9, R31 ;  /* 0x0000001f00097202 */ /* 0x000fe20000000f00 */
[----:B------:R-:W-:Y:S02]  /*9640*/  IMAD R22, R22, UR18, RZ ;  /* 0x0000001216167c24 */ /* 0x000fe4000f8e02ff */
[----:B------:R-:W-:Y:S02]  /*9650*/  IMAD.MOV.U32 R8, RZ, RZ, R2 ;  /* 0x000000ffff087224 */ /* 0x000fe400078e0002 */
[----:B------:R-:W-:-:S02]  /*9660*/  IMAD R13, R21, UR19, R22 ;  /* 0x00000013150d7c24 */ /* 0x000fc4000f8e0216 */
[C---:B------:R-:W-:Y:S01]  /*9670*/  IMAD.WIDE.U32 R8, R21.reuse, UR18, R8 ;  /* 0x0000001215087c25 */ /* 0x040fe2000f8e0008 */
[----:B------:R-:W-:Y:S02]  /*9680*/  IADD3 R21, R21, UR6, RZ ;  /* 0x0000000615157c10 */ /* 0x000fe4000fffe0ff */
[----:B------:R-:W-:Y:S02]  /*9690*/  LEA R12, P0, R8, UR20, 0x2 ;  /* 0x00000014080c7c11 */ /* 0x000fe4000f8010ff */
[----:B------:R-:W-:-:S04]  /*96a0*/  IADD3 R9, R9, R13, RZ ;  /* 0x0000000d09097210 */ /* 0x000fc80007ffe0ff */
[----:B------:R-:W-:Y:S02]  /*96b0*/  LEA.HI.X R13, R8, UR21, R9, 0x2, P0 ;  /* 0x00000015080d7c11 */ /* 0x000fe400080f1409 */
[----:B------:R-:W-:Y:S01]  /*96c0*/  ISETP.GE.AND P0, PT, R21, UR22, PT ;  /* 0x0000001615007c0c */ /* 0x000fe2000bf06270 */
[----:B--2---:R-:W-:-:S05]  /*96d0*/  FMUL.FTZ R25, R25, R14 ;  /* 0x0000000e19197220 */ /* 0x004fca0000410000 */
[----:B------:R0:W-:Y:S07]  /*96e0*/  REDG.E.ADD.F32.FTZ.RN.STRONG.GPU desc[UR14][R12.64], R25 ;  /* 0x000000190c0079a6 */ /* 0x0001ee000c10f38e */
[----:B------:R-:W-:Y:S05]  /*96f0*/  @!P0 BRA `(.L_x_3602) ;  /* 0xfffffffc00288947 */ /* 0x000fea000383ffff */
[----:B------:R-:W-:Y:S05]  /*9700*/  BSYNC B0 ;  /* 0x0000000000007941 */ /* 0x000fea0003800000 */
.L_x_3601:
[----:B------:R-:W-:Y:S05]  /*9710*/  EXIT ;  /* 0x000000000000794d */ /* 0x000fea0003800000 */
.L_x_3582:
[----:B------:R-:W-:Y:S01]  /*9720*/  HFMA2.MMA R176, -RZ, RZ, 0, 5.9604644775390625e-08 ;  /* 0x00000001ffb07435 */ /* 0x000fe200000001ff */
[----:B------:R-:W-:Y:S01]  /*9730*/  MOV R33, R6 ;  /* 0x0000000600217202 */ /* 0x000fe20000000f00 */
[----:B------:R-:W-:Y:S01]  /*9740*/  IMAD.MOV.U32 R177, RZ, RZ, RZ ;  /* 0x000000ffffb17224 */ /* 0x000fe200078e00ff */
[----:B------:R-:W-:-:S08]  /*9750*/  MOV R2, 0xffffffff ;  /* 0xffffffff00027802 */ /* 0x000fd00000000f00 */
[----:B-1---5:R-:W-:Y:S05]  /*9760*/  WARPSYNC.COLLECTIVE R2, `(.L_x_3603) ;  /* 0x0000000002087348 */ /* 0x022fea0003c00000 */
[----:B------:R0:W2:Y:S02]  /*9770*/  SHFL.UP P2, R10, R33, R176, R177 ;  /* 0x040000b0210a7389 */ /* 0x0000a400000400b1 */
[----:B012--5:R-:W-:Y:S01]  /*9780*/  ENDCOLLECTIVE ;  /* 0x000000000000791b */ /* 0x027fe20003800000 */
.L_x_3603:
[----:B------:R-:W-:Y:S02]  /*9790*/  MOV R33, R7 ;  /* 0x0000000700217202 */ /* 0x000fe40000000f00 */
[----:B------:R-:W-:-:S07]  /*97a0*/  MOV R11, R10 ;  /* 0x0000000a000b7202 */ /* 0x000fce0000000f00 */
[----:B------:R-:W-:Y:S05]  /*97b0*/  WARPSYNC.COLLECTIVE R2, `(.L_x_3604) ;  /* 0x0000000002087348 */ /* 0x000fea0003c00000 */
[----:B------:R0:W1:Y:S02]  /*97c0*/  SHFL.UP P2, R10, R33, R176, R177 ;  /* 0x040000b0210a7389 */ /* 0x00006400000400b1 */
[----:B01----:R-:W-:Y:S01]  /*97d0*/  ENDCOLLECTIVE ;  /* 0x000000000000791b */ /* 0x003fe20003800000 */
.L_x_3604:
        /* <DEDUP_REMOVED lines=8> */
.L_x_3605:
[----:B------:R-:W-:Y:S01]  /*9860*/  MOV R33, R7 ;  /* 0x0000000700217202 */ /* 0x000fe20000000f00 */
[----:B------:R-:W-:-:S07]  /*9870*/  IMAD.MOV.U32 R11, RZ, RZ, R10 ;  /* 0x000000ffff0b7224 */ /* 0x000fce00078e000a */
[----:B------:R-:W-:Y:S05]  /*9880*/  WARPSYNC.COLLECTIVE R2, `(.L_x_3606) ;  /* 0x0000000002087348 */ /* 0x000fea0003c00000 */
[----:B------:R0:W1:Y:S02]  /*9890*/  SHFL.UP P2, R10, R33, R176, R177 ;  /* 0x040000b0210a7389 */ /* 0x00006400000400b1 */
[----:B01----:R-:W-:Y:S01]  /*98a0*/  ENDCOLLECTIVE ;  /* 0x000000000000791b */ /* 0x003fe20003800000 */
.L_x_3606:
        /* <DEDUP_REMOVED lines=8> */
.L_x_3607:
[----:B------:R-:W-:Y:S02]  /*9930*/  MOV R33, R7 ;  /* 0x0000000700217202 */ /* 0x000fe40000000f00 */
[----:B------:R-:W-:-:S07]  /*9940*/  MOV R11, R10 ;  /* 0x0000000a000b7202 */ /* 0x000fce0000000f00 */
[----:B------:R-:W-:Y:S05]  /*9950*/  WARPSYNC.COLLECTIVE R2, `(.L_x_3608) ;  /* 0x0000000002087348 */ /* 0x000fea0003c00000 */
[----:B------:R0:W1:Y:S02]  /*9960*/  SHFL.UP P2, R10, R33, R176, R177 ;  /* 0x040000b0210a7389 */ /* 0x00006400000400b1 */
[----:B01----:R-:W-:Y:S01]  /*9970*/  ENDCOLLECTIVE ;  /* 0x000000000000791b */ /* 0x003fe20003800000 */
.L_x_3608:
        /* <DEDUP_REMOVED lines=8> */
.L_x_3609:
[----:B------:R-:W-:Y:S02]  /*9a00*/  MOV R33, R7 ;  /* 0x0000000700217202 */ /* 0x000fe40000000f00 */
[----:B------:R-:W-:-:S07]  /*9a10*/  MOV R11, R10 ;  /* 0x0000000a000b7202 */ /* 0x000fce0000000f00 */
[----:B------:R-:W-:Y:S05]  /*9a20*/  WARPSYNC.COLLECTIVE R2, `(.L_x_3610) ;  /* 0x0000000002087348 */ /* 0x000fea0003c00000 */
[----:B------:R0:W1:Y:S02]  /*9a30*/  SHFL.UP P2, R10, R33, R176, R177 ;  /* 0x040000b0210a7389 */ /* 0x00006400000400b1 */
[----:B01----:R-:W-:Y:S01]  /*9a40*/  ENDCOLLECTIVE ;  /* 0x000000000000791b */ /* 0x003fe20003800000 */
.L_x_3610:
        /* <DEDUP_REMOVED lines=8> */
.L_x_3611:
[----:B------:R-:W-:Y:S01]  /*9ad0*/  MOV R33, R7 ;  /* 0x0000000700217202 */ /* 0x000fe20000000f00 */
[----:B------:R-:W-:-:S07]  /*9ae0*/  IMAD.MOV.U32 R11, RZ, RZ, R10 ;  /* 0x000000ffff0b7224 */ /* 0x000fce00078e000a */
[----:B------:R-:W-:Y:S05]  /*9af0*/  WARPSYNC.COLLECTIVE R2, `(.L_x_3612) ;  /* 0x0000000002087348 */ /* 0x000fea0003c00000 */
[----:B------:R0:W1:Y:S02]  /*9b00*/  SHFL.UP P2, R10, R33, R176, R177 ;  /* 0x040000b0210a7389 */ /* 0x00006400000400b1 */
[----:B01----:R-:W-:Y:S01]  /*9b10*/  ENDCOLLECTIVE ;  /* 0x000000000000791b */ /* 0x003fe20003800000 */
.L_x_3612:
[----:B------:R-:W-:Y:S05]  /*9b20*/  BRA `(.L_x_3613) ;  /* 0xffffffb8003c7947 */ /* 0x000fea000383ffff */
.L_x_3583:
        /* <DEDUP_REMOVED lines=8> */
.L_x_3615:
[----:B------:R-:W-:Y:S05]  /*9bb0*/  BSYNC B0 ;  /* 0x0000000000007941 */ /* 0x000fea0003800000 */
.L_x_3614:
[----:B------:R-:W-:Y:S05]  /*9bc0*/  BRA `(.L_x_3616) ;  /* 0xffffffb800287947 */ /* 0x000fea000383ffff */
.L_x_3584:
        /* <DEDUP_REMOVED lines=8> */
.L_x_3618:
[----:B------:R-:W-:Y:S05]  /*9c50*/  BSYNC B0 ;  /* 0x0000000000007941 */ /* 0x000fea0003800000 */
.L_x_3617:
[----:B------:R-:W-:Y:S05]  /*9c60*/  BRA `(.L_x_3619) ;  /* 0xffffffb800087947 */ /* 0x000fea000383ffff */
.L_x_3585:
        /* <DEDUP_REMOVED lines=8> */
.L_x_3621:
[----:B------:R-:W-:Y:S05]  /*9cf0*/  BSYNC B0 ;  /* 0x0000000000007941 */ /* 0x000fea0003800000 */
.L_x_3620:
[----:B------:R-:W-:Y:S01]  /*9d00*/  HFMA2.MMA R176, -RZ, RZ, 0, 5.9604644775390625e-08 ;  /* 0x00000001ffb07435 */ /* 0x000fe200000001ff */
[----:B------:R-:W-:Y:S01]  /*9d10*/  MOV R33, R7 ;  /* 0x0000000700217202 */ /* 0x000fe20000000f00 */
[----:B------:R-:W-:Y:S01]  /*9d20*/  HFMA2.MMA R228, -RZ, RZ, 0, 0 ;  /* 0x00000000ffe47435 */ /* 0x000fe200000001ff */
[----:B------:R-:W-:Y:S01]  /*9d30*/  MOV R177, RZ ;  /* 0x000000ff00b17202 */ /* 0x000fe20000000f00 */
[----:B------:R-:W-:Y:S01]  /*9d40*/  IMAD.MOV.U32 R2, RZ, RZ, -0x1 ;  /* 0xffffffffff027424 */ /* 0x000fe200078e00ff */
[----:B------:R-:W-:Y:S02]  /*9d50*/  MOV R227, R8 ;  /* 0x0000000800e37202 */ /* 0x000fe40000000f00 */
[----:B------:R-:W-:Y:S02]  /*9d60*/  MOV R229, 0x1f ;  /* 0x0000001f00e57802 */ /* 0x000fe40000000f00 */
[----:B------:R-:W-:-:S07]  /*9d70*/  MOV R6, R10 ;  /* 0x0000000a00067202 */ /* 0x000fce0000000f00 */
[----:B------:R-:W-:Y:S05]  /*9d80*/  WARPSYNC.COLLECTIVE R2, `(.L_x_3622) ;  /* 0x0000000002087348 */ /* 0x000fea0003c00000 */
[----:B------:R0:W1:Y:S02]  /*9d90*/  SHFL.UP P2, R10, R33, R176, R177 ;  /* 0x040000b0210a7389 */ /* 0x00006400000400b1 */
[----:B01----:R-:W-:Y:S01]  /*9da0*/  ENDCOLLECTIVE ;  /* 0x000000000000791b */ /* 0x003fe20003800000 */
.L_x_3622:
[----:B------:R-:W-:Y:S05]  /*9db0*/  WARPSYNC.COLLECTIVE R2, `(.L_x_3623) ;  /* 0x0000000002087348 */ /* 0x000fea0003c00000 */
[----:B------:R0:W1:Y:S02]  /*9dc0*/  SHFL.IDX P2, R11, R227, R228, R229 ;  /* 0x000000e4e30b7389 */ /* 0x00006400000400e5 */
[----:B01----:R-:W-:Y:S01]  /*9dd0*/  ENDCOLLECTIVE ;  /* 0x000000000000791b */ /* 0x003fe20003800000 */
.L_x_3623:
[----:B------:R-:W-:Y:S01]  /*9de0*/  IMAD.MOV.U32 R227, RZ, RZ, R9 ;  /* 0x000000ffffe37224 */ /* 0x000fe200078e0009 */
[----:B------:R-:W-:Y:S02]  /*9df0*/  MOV R7, R10 ;  /* 0x0000000a00077202 */ /* 0x000fe40000000f00 */
[----:B------:R-:W-:-:S07]  /*9e00*/  MOV R8, R11 ;  /* 0x0000000b00087202 */ /* 0x000fce0000000f00 */
[----:B------:R-:W-:Y:S05]  /*9e10*/  WARPSYNC.COLLECTIVE R2, `(.L_x_3624) ;  /* 0x0000000002087348 */ /* 0x000fea0003c00000 */
[----:B------:R0:W1:Y:S02]  /*9e20*/  SHFL.IDX P2, R11, R227, R228, R229 ;  /* 0x000000e4e30b7389 */ /* 0x00006400000400e5 */
[----:B01----:R-:W-:Y:S01]  /*9e30*/  ENDCOLLECTIVE ;  /* 0x000000000000791b */ /* 0x003fe20003800000 */
.L_x_3624:
[----:B------:R-:W-:Y:S01]  /*9e40*/  MOV R9, R11 ;  /* 0x0000000b00097202 */ /* 0x000fe20000000f00 */
[----:B------:R-:W-:Y:S06]  /*9e50*/  BRA `(.L_x_3625) ;  /* 0xffffffb400a47947 */ /* 0x000fec000383ffff */
.L_x_3587:
[----:B------:R-:W-:Y:S01]  /*9e60*/  HFMA2.MMA R230, -RZ, RZ, 0, 5.9604644775390625e-08 ;  /* 0x00000001ffe67435 */ /* 0x000fe200000001ff */
[----:B------:R-:W-:Y:S01]  /*9e70*/  MOV R231, R4 ;  /* 0x0000000400e77202 */ /* 0x000fe20000000f00 */
[----:B------:R-:W-:Y:S01]  /*9e80*/  HFMA2.MMA R229, -RZ, RZ, 0, 1.847743988037109375e-06 ;  /* 0x0000001fffe57435 */ /* 0x000fe200000001ff */
[----:B------:R-:W-:Y:S01]  /*9e90*/  MOV R233, 0x1f ;  /* 0x0000001f00e97802 */ /* 0x000fe20000000f00 */
[----:B------:R-:W-:Y:S01]  /*9ea0*/  IMAD.MOV.U32 R228, RZ, RZ, RZ ;  /* 0x000000ffffe47224 */ /* 0x000fe200078e00ff */
[----:B------:R-:W-:-:S08]  /*9eb0*/  MOV R2, 0xffffffff ;  /* 0xffffffff00027802 */ /* 0x000fd00000000f00 */
[----:B-----5:R-:W-:Y:S05]  /*9ec0*/  WARPSYNC.COLLECTIVE R2, `(.L_x_3626) ;  /* 0x0000000002087348 */ /* 0x020fea0003c00000 */
[----:B-----5:R0:W1:Y:S02]  /*9ed0*/  SHFL.DOWN P6, R9, R231, R230, R233 ;  /* 0x080000e6e7097389 */ /* 0x02006400000c00e9 */
[----:B01----:R-:W-:Y:S01]  /*9ee0*/  ENDCOLLECTIVE ;  /* 0x000000000000791b */ /* 0x003fe20003800000 */
.L_x_3626:
[----:B------:R-:W-:Y:S01]  /*9ef0*/  MOV R231, R5 ;  /* 0x0000000500e77202 */ /* 0x000fe20000000f00 */
[----:B------:R-:W-:-:S07]  /*9f00*/  IMAD.MOV.U32 R3, RZ, RZ, R9 ;  /* 0x000000ffff037224 */ /* 0x000fce00078e0009 */
[----:B------:R-:W-:Y:S05]  /*9f10*/  WARPSYNC.COLLECTIVE R2, `(.L_x_3627) ;  /* 0x0000000002087348 */ /* 0x000fea0003c00000 */
[----:B------:R0:W1:Y:S02]  /*9f20*/  SHFL.DOWN P6, R9, R231, R230, R233 ;  /* 0x080000e6e7097389 */ /* 0x00006400000c00e9 */
[----:B01----:R-:W-:Y:S01]  /*9f30*/  ENDCOLLECTIVE ;  /* 0x000000000000791b */ /* 0x003fe20003800000 */
.L_x_3627:
        /* <DEDUP_REMOVED lines=8> */
.L_x_3628:
[----:B------:R-:W-:Y:S01]  /*9fc0*/  IMAD.MOV.U32 R231, RZ, RZ, R5 ;  /* 0x000000ffffe77224 */ /* 0x000fe200078e0005 */
[----:B------:R-:W-:-:S07]  /*9fd0*/  MOV R3, R9 ;  /* 0x0000000900037202 */ /* 0x000fce0000000f00 */
[----:B------:R-:W-:Y:S05]  /*9fe0*/  WARPSYNC.COLLECTIVE R2, `(.L_x_3629) ;  /* 0x0000000002087348 */ /* 0x000fea0003c00000 */
[----:B------:R0:W1:Y:S02]  /*9ff0*/  SHFL.DOWN P6, R9, R231, R230, R233 ;  /* 0x080000e6e7097389 */ /* 0x00006400000c00e9 */
[----:B01----:R-:W-:Y:S01]  /*a000*/  ENDCOLLECTIVE ;  /* 0x000000000000791b */ /* 0x003fe20003800000 */
.L_x_3629:
        /* <DEDUP_REMOVED lines=8> */
.L_x_3630:
[----:B------:R-:W-:Y:S02]  /*a090*/  MOV R231, R5 ;  /* 0x0000000500e77202 */ /* 0x000fe40000000f00 */
[----:B------:R-:W-:-:S07]  /*a0a0*/  MOV R3, R9 ;  /* 0x0000000900037202 */ /* 0x000fce0000000f00 */
[----:B------:R-:W-:Y:S05]  /*a0b0*/  WARPSYNC.COLLECTIVE R2, `(.L_x_3631) ;  /* 0x0000000002087348 */ /* 0x000fea0003c00000 */
[----:B------:R0:W1:Y:S02]  /*a0c0*/  SHFL.DOWN P6, R9, R231, R230, R233 ;  /* 0x080000e6e7097389 */ /* 0x00006400000c00e9 */
[----:B01----:R-:W-:Y:S01]  /*a0d0*/  ENDCOLLECTIVE ;  /* 0x000000000000791b */ /* 0x003fe20003800000 */
.L_x_3631:
        /* <DEDUP_REMOVED lines=8> */
.L_x_3632:
[----:B------:R-:W-:Y:S02]  /*a160*/  MOV R231, R5 ;  /* 0x0000000500e77202 */ /* 0x000fe40000000f00 */
[----:B------:R-:W-:-:S07]  /*a170*/  MOV R3, R9 ;  /* 0x0000000900037202 */ /* 0x000fce0000000f00 */
[----:B------:R-:W-:Y:S05]  /*a180*/  WARPSYNC.COLLECTIVE R2, `(.L_x_3633) ;  /* 0x0000000002087348 */ /* 0x000fea0003c00000 */
[----:B------:R0:W1:Y:S02]  /*a190*/  SHFL.DOWN P6, R9, R231, R230, R233 ;  /* 0x080000e6e7097389 */ /* 0x00006400000c00e9 */
[----:B01----:R-:W-:Y:S01]  /*a1a0*/  ENDCOLLECTIVE ;  /* 0x000000000000791b */ /* 0x003fe20003800000 */
.L_x_3633:
[----:B------:R-:W-:Y:S01]  /*a1b0*/  HFMA2.MMA R230, -RZ, RZ, 0, 9.5367431640625e-07 ;  /* 0x00000010ffe67435 */ /* 0x000fe200000001ff */
[----:B------:R-:W-:-:S05]  /*a1c0*/  MOV R8, R9 ;  /* 0x0000000900087202 */ /* 0x000fca0000000f00 */
[C---:B------:R-:W-:Y:S01]  /*a1d0*/  @!P1 FFMA.FTZ R5, R4.reuse, R8, R5 ;  /* 0x0000000804059223 */ /* 0x040fe20000010005 */
[----:B------:R-:W-:-:S04]  /*a1e0*/  @!P1 FMUL.FTZ R4, R4, R3 ;  /* 0x0000000304049220 */ /* 0x000fc80000410000 */
[----:B------:R-:W-:-:S07]  /*a1f0*/  IMAD.MOV.U32 R231, RZ, RZ, R4 ;  /* 0x000000ffffe77224 */ /* 0x000fce00078e0004 */
[----:B------:R-:W-:Y:S05]  /*a200*/  WARPSYNC.COLLECTIVE R2, `(.L_x_3634) ;  /* 0x0000000002087348 */ /* 0x000fea0003c00000 */
[----:B------:R0:W1:Y:S02]  /*a210*/  SHFL.DOWN P6, R9, R231, R230, R233 ;  /* 0x080000e6e7097389 */ /* 0x00006400000c00e9 */
[----:B01----:R-:W-:Y:S01]  /*a220*/  ENDCOLLECTIVE ;  /* 0x000000000000791b */ /* 0x003fe20003800000 */
.L_x_3634:
[----:B------:R-:W-:Y:S02]  /*a230*/  MOV R231, R5 ;  /* 0x0000000500e77202 */ /* 0x000fe40000000f00 */
[----:B------:R-:W-:-:S07]  /*a240*/  MOV R3, R9 ;  /* 0x0000000900037202 */ /* 0x000fce0000000f00 */
[----:B------:R-:W-:Y:S05]  /*a250*/  WARPSYNC.COLLECTIVE R2, `(.L_x_3635) ;  /* 0x0000000002087348 */ /* 0x000fea0003c00000 */
[----:B------:R0:W1:Y:S02]  /*a260*/  SHFL.DOWN P6, R9, R231, R230, R233 ;  /* 0x080000e6e7097389 */ /* 0x00006400000c00e9 */
[----:B01----:R-:W-:Y:S01]  /*a270*/  ENDCOLLECTIVE ;  /* 0x000000000000791b */ /* 0x003fe20003800000 */
.L_x_3635:
[----:B------:R-:W-:Y:S01]  /*a280*/  IMAD.MOV.U32 R230, RZ, RZ, 0x1 ;  /* 0x00000001ffe67424 */ /* 0x000fe200078e00ff */
        /* <DEDUP_REMOVED lines=8> */
.L_x_3636:
[----:B------:R-:W-:Y:S02]  /*a310*/  MOV R227, R5 ;  /* 0x0000000500e37202 */ /* 0x000fe40000000f00 */
[----:B------:R-:W-:-:S07]  /*a320*/  MOV R3, R11 ;  /* 0x0000000b00037202 */ /* 0x000fce0000000f00 */
[----:B------:R-:W-:Y:S05]  /*a330*/  WARPSYNC.COLLECTIVE R2, `(.L_x_3637) ;  /* 0x0000000002087348 */ /* 0x000fea0003c00000 */
[----:B------:R0:W1:Y:S02]  /*a340*/  SHFL.IDX P2, R11, R227, R228, R229 ;  /* 0x000000e4e30b7389 */ /* 0x00006400000400e5 */
[----:B01----:R-:W-:Y:S01]  /*a350*/  ENDCOLLECTIVE ;  /* 0x000000000000791b */ /* 0x003fe20003800000 */
.L_x_3637:
[----:B------:R-:W-:Y:S05]  /*a360*/  WARPSYNC.COLLECTIVE R2, `(.L_x_3638) ;  /* 0x0000000002087348 */ /* 0x000fea0003c00000 */
[----:B------:R0:W1:Y:S02]  /*a370*/  SHFL.DOWN P6, R9, R231, R230, R233 ;  /* 0x080000e6e7097389 */ /* 0x00006400000c00e9 */
[----:B01----:R-:W-:Y:S01]  /*a380*/  ENDCOLLECTIVE ;  /* 0x000000000000791b */ /* 0x003fe20003800000 */
.L_x_3638:
[----:B------:R-:W-:Y:S02]  /*a390*/  MOV R227, R32 ;  /* 0x0000002000e37202 */ /* 0x000fe40000000f00 */
[----:B------:R-:W-:Y:S02]  /*a3a0*/  MOV R231, R5 ;  /* 0x0000000500e77202 */ /* 0x000fe40000000f00 */
[----:B------:R-:W-:Y:S02]  /*a3b0*/  MOV R224, R11 ;  /* 0x0000000b00e07202 */ /* 0x000fe40000000f00 */
[----:B------:R-:W-:-:S07]  /*a3c0*/  MOV R8, R9 ;  /* 0x0000000900087202 */ /* 0x000fce0000000f00 */
[----:B------:R-:W-:Y:S05]  /*a3d0*/  WARPSYNC.COLLECTIVE R2, `(.L_x_3639) ;  /* 0x0000000002087348 */ /* 0x000fea0003c00000 */
[----:B------:R0:W1:Y:S02]  /*a3e0*/  SHFL.DOWN P6, R9, R231, R230, R233 ;  /* 0x080000e6e7097389 */ /* 0x00006400000c00e9 */
[----:B01----:R-:W-:Y:S01]  /*a3f0*/  ENDCOLLECTIVE ;  /* 0x000000000000791b */ /* 0x003fe20003800000 */
.L_x_3639:
[----:B------:R-:W-:Y:S05]  /*a400*/  WARPSYNC.COLLECTIVE R2, `(.L_x_3640) ;  /* 0x0000000002087348 */ /* 0x000fea0003c00000 */
[----:B------:R0:W1:Y:S02]  /*a410*/  SHFL.IDX P2, R11, R227, R228, R229 ;  /* 0x000000e4e30b7389 */ /* 0x00006400000400e5 */
[----:B01----:R-:W-:Y:S01]  /*a420*/  ENDCOLLECTIVE ;  /* 0x000000000000791b */ /* 0x003fe20003800000 */
.L_x_3640:
[----:B------:R-:W-:Y:S02]  /*a430*/  MOV R227, R33 ;  /* 0x0000002100e37202 */ /* 0x000fe40000000f00 */
[----:B------:R-:W-:-:S07]  /*a440*/  MOV R10, R11 ;  /* 0x0000000b000a7202 */ /* 0x000fce0000000f00 */
[----:B------:R-:W-:Y:S05]  /*a450*/  WARPSYNC.COLLECTIVE R2, `(.L_x_3641) ;  /* 0x0000000002087348 */ /* 0x000fea0003c00000 */
[----:B------:R0:W1:Y:S02]  /*a460*/  SHFL.IDX P2, R11, R227, R228, R229 ;  /* 0x000000e4e30b7389 */ /* 0x00006400000400e5 */
[----:B01----:R-:W-:Y:S01]  /*a470*/  ENDCOLLECTIVE ;  /* 0x000000000000791b */ /* 0x003fe20003800000 */
.L_x_3641:
[----:B------:R-:W-:Y:S05]  /*a480*/  BRA `(.L_x_3642) ;  /* 0xffffffb400ac7947 */ /* 0x000fea000383ffff */
.L_x_3643:
        /* <DEDUP_REMOVED lines=15> */
.L_x_10946:


//--------------------- .text._Z25selective_scan_bwd_kernelI32Selective_Scan_bwd_kernel_traitsILi64ELi16ELb0ELb0ELb0ELb1ELb1EN3c108BFloat16EfEEv12SSMParamsBwd --------------------------
	.section	.text._Z25selective_scan_bwd_kernelI32Selective_Scan_bwd_kernel_traitsILi64ELi16ELb0ELb0ELb0ELb1ELb1EN3c108BFloat16EfEEv12SSMParamsBwd,"ax",@progbits
	.align	128
        .global         _Z25selective_scan_bwd_kernelI32Selective_Scan_bwd_kernel_traitsILi64ELi16ELb0ELb0ELb0ELb1ELb1EN3c108BFloat16EfEEv12SSMParamsBwd
        .type           _Z25selective_scan_bwd_kernelI32Selective_Scan_bwd_kernel_traitsILi64ELi16ELb0ELb0ELb0ELb1ELb1EN3c108BFloat16EfEEv12SSMParamsBwd,@function
        .size           _Z25selective_scan_bwd_kernelI32Selective_Scan_bwd_kernel_traitsILi64ELi16ELb0ELb0ELb0ELb1ELb1EN3c108BFloat16EfEEv12SSMParamsBwd,(.L_x_10947 - _Z25selective_scan_bwd_kernelI32Selective_Scan_bwd_kernel_traitsILi64ELi16ELb0ELb0ELb0ELb1ELb1EN3c108BFloat16EfEEv12SSMParamsBwd)
        .other          _Z25selective_scan_bwd_kernelI32Selective_Scan_bwd_kernel_traitsILi64ELi16ELb0ELb0ELb0ELb1ELb1EN3c108BFloat16EfEEv12SSMParamsBwd,@"STO_CUDA_ENTRY STV_DEFAULT"
_Z25selective_scan_bwd_kernelI32Selective_Scan_bwd_kernel_traitsILi64ELi16ELb0ELb0ELb0ELb1ELb1EN3c108BFloat16EfEEv12SSMParamsBwd:
.text._Z25selective_scan_bwd_kernelI32Selective_Scan_bwd_kernel_traitsILi64ELi16ELb0ELb0ELb0ELb1ELb1EN3c108BFloat16EfEEv12SSMParamsBwd:
        /* <DEDUP_REMOVED lines=88> */
[----:B------:R-:W-:-:S02]  /*0580*/  LEA.HI.X R94, R94, R27, R4, 0x1, P2 ;  /* 0x0000001b5e5e7211 */ /* 0x000fc400010f0c04 */
[----:B------:R-:W-:Y:S02]  /*0590*/  LEA.HI.X R93, R9, R93, R6, 0x1, P4 ;  /* 0x0000005d095d7211 */ /* 0x000fe400020f0c06 */
[----:B------:R-:W-:Y:S01]  /*05a0*/  MOV R100, RZ ;  /* 0x000000ff00647202 */ /* 0x000fe20000000f00 */
[----:B------:R-:W-:Y:S06]  /*05b0*/  @!P3 BRA `(.L_x_3644) ;  /* 0x000000ac00ecb947 */ /* 0x000fec0003800000 */
[----:B------:R-:W0:Y:S01]  /*05c0*/  S2R R103, SR_TID.X ;  /* 0x0000000000677919 */ /* 0x000e220000002100 */
[----:B------:R-:W1:Y:S01]  /*05d0*/  S2UR UR5, SR_CgaCtaId ;  /* 0x00000000000579c3 */ /* 0x000e620000008800 */
[----:B------:R-:W-:Y:S01]  /*05e0*/  UMOV UR4, 0x400 ;  /* 0x0000040000047882 */ /* 0x000fe20000000000 */
[----:B------:R-:W-:Y:S01]  /*05f0*/  MOV R100, RZ ;  /* 0x000000ff00647202 */ /* 0x000fe20000000f00 */
[----:B------:R-:W2:Y:S01]  /*0600*/  S2R R98, SR_LANEID ;  /* 0x0000000000627919 */ /* 0x000ea20000000000 */
[----:B------:R-:W-:Y:S01]  /*0610*/  MOV R105, RZ ;  /* 0x000000ff00697202 */ /* 0x000fe20000000f00 */
[----:B-1----:R-:W-:-:S03]  /*0620*/  ULEA UR5, UR5, UR4, 0x18 ;  /* 0x0000000405057291 */ /* 0x002fc6000f8ec03f */
[----:B------:R-:W-:Y:S01]  /*0630*/  UMOV UR4, URZ ;  /* 0x0000003f00047c82 */ /* 0x000fe20008000000 */
[C---:B0-----:R-:W-:Y:S01]  /*0640*/  IMAD.SHL.U32 R95, R103.reuse, 0x10, RZ ;  /* 0x00000010675f7824 */ /* 0x041fe200078e00ff */
[----:B------:R-:W-:Y:S02]  /*0650*/  SHF.R.S32.HI R0, RZ, 0x1f, R103 ;  /* 0x0000001fff007819 */ /* 0x000fe40000011467 */
[----:B------:R-:W-:Y:S02]  /*0660*/  LOP3.LUT R182, R103, 0x1f, RZ, 0xc0, !PT ;  /* 0x0000001f67b67812 */ /* 0x000fe400078ec0ff */
[----:B------:R-:W-:Y:S02]  /*0670*/  LEA.HI R0, R0, R103, RZ, 0x5 ;  /* 0x0000006700007211 */ /* 0x000fe400078f28ff */
[----:B------:R-:W-:Y:S02]  /*0680*/  LOP3.LUT R92, R95, 0xfffffe00, RZ, 0xc0, !PT ;  /* 0xfffffe005f5c7812 */ /* 0x000fe400078ec0ff */
[----:B------:R-:W-:-:S02]  /*0690*/  SHF.R.S32.HI R0, RZ, 0x5, R0 ;  /* 0x00000005ff007819 */ /* 0x000fc40000011400 */
[----:B------:R-:W-:Y:S02]  /*06a0*/  LOP3.LUT R92, R92, 0x1f, R103, 0xf8, !PT ;  /* 0x0000001f5c5c7812 */ /* 0x000fe400078ef867 */
[----:B------:R-:W-:Y:S02]  /*06b0*/  LEA R90, R0, UR5, 0x3 ;  /* 0x00000005005a7c11 */ /* 0x000fe4000f8e18ff */
[----:B--2---:R-:W-:-:S07]  /*06c0*/  SHF.R.S32.HI R91, RZ, 0x1f, R92 ;  /* 0x0000001fff5b7819 */ /* 0x004fce000001145c */
.L_x_3699:
[----:B0-----:R-:W0:Y:S01]  /*06d0*/  LDC R0, c[0x0][0x224] ;  /* 0x00008900ff007b82 */ /* 0x001e220000000800 */
[----:B------:R-:W-:Y:S01]  /*06e0*/  ULDC UR6, c[0x0][0x218] ;  /* 0x0000860000067ab9 */ /* 0x000fe20000000800 */
[C---:B------:R-:W-:Y:S02]  /*06f0*/  LOP3.LUT R8, R92.reuse, 0x20, RZ, 0xfc, !PT ;  /* 0x000000205c087812 */ /* 0x040fe400078efcff */
[C---:B------:R-:W-:Y:S02]  /*0700*/  LEA R2, P3, R92.reuse, R101, 0x1 ;  /* 0x000000655c027211 */ /* 0x040fe400078608ff */
[C---:B------:R-:W-:Y:S02]  /*0710*/  LOP3.LUT R9, R92.reuse, 0x40, RZ, 0xfc, !PT ;  /* 0x000000405c097812 */ /* 0x040fe400078efcff */
[----:B------:R-:W-:Y:S02]  /*0720*/  LOP3.LUT R10, R92, 0x60, RZ, 0xfc, !PT ;  /* 0x000000605c0a7812 */ /* 0x000fe400078efcff */
[----:B------:R-:W-:-:S02]  /*0730*/  PRMT R5, RZ, 0x7610, R5 ;  /* 0x00007610ff057816 */ /* 0x000fc40000000005 */
[C---:B------:R-:W-:Y:S02]  /*0740*/  LOP3.LUT R11, R92.reuse, 0x80, RZ, 0xfc, !PT ;  /* 0x000000805c0b7812 */ /* 0x040fe400078efcff */
[----:B------:R-:W-:Y:S02]  /*0750*/  PRMT R4, RZ, 0x7610, R4 ;  /* 0x00007610ff047816 */ /* 0x000fe40000000004 */
[C---:B------:R-:W-:Y:S02]  /*0760*/  LOP3.LUT R12, R92.reuse, 0xa0, RZ, 0xfc, !PT ;  /* 0x000000a05c0c7812 */ /* 0x040fe400078efcff */
[C---:B------:R-:W-:Y:S02]  /*0770*/  LEA.HI.X R3, R92.reuse, R96, R91, 0x1, P3 ;  /* 0x000000605c037211 */ /* 0x040fe400018f0c5b */
[C---:B------:R-:W-:Y:S02]  /*0780*/  LOP3.LUT R13, R92.reuse, 0xc0, RZ, 0xfc, !PT ;  /* 0x000000c05c0d7812 */ /* 0x040fe400078efcff */
[----:B------:R-:W-:-:S02]  /*0790*/  LOP3.LUT R14, R92, 0xe0, RZ, 0xfc, !PT ;  /* 0x000000e05c0e7812 */ /* 0x000fc400078efcff */
[----:B0-----:R-:W-:Y:S02]  /*07a0*/  IADD3 R89, R0, -UR4, RZ ;  /* 0x8000000400597c10 */ /* 0x001fe4000fffe0ff */
[----:B------:R-:W-:Y:S02]  /*07b0*/  LOP3.LUT R15, R92, 0x100, RZ, 0xfc, !PT ;  /* 0x000001005c0f7812 */ /* 0x000fe400078efcff */
[----:B------:R-:W-:Y:S02]  /*07c0*/  LEA R28, R89, 0xfffffc00, 0xa ;  /* 0xfffffc00591c7811 */ /* 0x000fe400078e50ff */
[----:B------:R-:W-:Y:S02]  /*07d0*/  PRMT R7, RZ, 0x7610, R7 ;  /* 0x00007610ff077816 */ /* 0x000fe40000000007 */
[----:B------:R-:W-:Y:S02]  /*07e0*/  IADD3 R23, -R28, UR6, RZ ;  /* 0x000000061c177c10 */ /* 0x000fe4000fffe1ff */
        /* <DEDUP_REMOVED lines=15> */
[----:B------:R-:W2:Y:S01]  /*08e0*/  @!P2 LDG.E.U16 R5, desc[UR14][R2.64] ;  /* 0x0000000e0205a981 */ /* 0x000ea2000c1e1500 */
[-C--:B------:R-:W-:Y:S02]  /*08f0*/  ISETP.GE.AND P2, PT, R14, R23.reuse, PT ;  /* 0x000000170e00720c */ /* 0x080fe40003f46270 */
[C---:B------:R-:W-:Y:S01]  /*0900*/  LOP3.LUT R18, R92.reuse, 0x160, RZ, 0xfc, !PT ;  /* 0x000001605c127812 */ /* 0x040fe200078efcff */
[----:B------:R-:W3:Y:S01]  /*0910*/  @!P1 LDG.E.U16 R4, desc[UR14][R2.64+0x40] ;  /* 0x0000400e02049981 */ /* 0x000ee2000c1e1500 */
[----:B------:R-:W-:Y:S02]  /*0920*/  ISETP.GE.AND P1, PT, R15, R23, PT ;  /* 0x000000170f00720c */ /* 0x000fe40003f26270 */
[----:B------:R-:W-:Y:S01]  /*0930*/  PRMT R37, RZ, 0x7610, R37 ;  /* 0x00007610ff257816 */ /* 0x000fe20000000025 */
[----:B------:R-:W4:Y:S01]  /*0940*/  @!P0 LDG.E.U16 R7, desc[UR14][R2.64+0x80] ;  /* 0x0000800e02078981 */ /* 0x000f22000c1e1500 */
[----:B------:R-:W-:-:S02]  /*0950*/  LOP3.LUT R19, R92, 0x180, RZ, 0xfc, !PT ;  /* 0x000001805c137812 */ /* 0x000fc400078efcff */
[----:B------:R-:W-:Y:S01]  /*0960*/  LOP3.LUT R20, R92, 0x1a0, RZ, 0xfc, !PT ;  /* 0x000001a05c147812 */ /* 0x000fe200078efcff */
[----:B------:R-:W4:Y:S01]  /*0970*/  @!P4 LDG.E.U16 R6, desc[UR14][R2.64+0xc0] ;  /* 0x0000c00e0206c981 */ /* 0x000f22000c1e1500 */
[-C--:B------:R-:W-:Y:S02]  /*0980*/  ISETP.GE.AND P0, PT, R16, R23.reuse, PT ;  /* 0x000000171000720c */ /* 0x080fe40003f06270 */
[C---:B------:R-:W-:Y:S01]  /*0990*/  LOP3.LUT R21, R92.reuse, 0x1c0, RZ, 0xfc, !PT ;  /* 0x000001c05c157812 */ /* 0x040fe200078efcff */
[----:B------:R-:W4:Y:S01]  /*09a0*/  @!P6 LDG.E.U16 R25, desc[UR14][R2.64+0x100] ;  /* 0x0001000e0219e981 */ /* 0x000f22000c1e1500 */
[-C--:B------:R-:W-:Y:S02]  /*09b0*/  ISETP.GE.AND P4, PT, R17, R23.reuse, PT ;  /* 0x000000171100720c */ /* 0x080fe40003f86270 */
[----:B------:R-:W-:Y:S01]  /*09c0*/  LOP3.LUT R22, R92, 0x1e0, RZ, 0xfc, !PT ;  /* 0x000001e05c167812 */ /* 0x000fe200078efcff */
[----:B------:R-:W4:Y:S01]  /*09d0*/  @!P5 LDG.E.U16 R24, desc[UR14][R2.64+0x140] ;  /* 0x0001400e0218d981 */ /* 0x000f22000c1e1500 */
[----:B------:R-:W-:-:S02]  /*09e0*/  ISETP.GE.AND P6, PT, R18, R23, PT ;  /* 0x000000171200720c */ /* 0x000fc40003fc6270 */
[-C--:B------:R-:W-:Y:S01]  /*09f0*/  ISETP.GE.AND P5, PT, R19, R23.reuse, PT ;  /* 0x000000171300720c */ /* 0x080fe20003fa6270 */
[----:B------:R-:W4:Y:S01]  /*0a00*/  @!P3 LDG.E.U16 R27, desc[UR14][R2.64+0x180] ;  /* 0x0001800e021bb981 */ /* 0x000f22000c1e1500 */
[-C--:B------:R-:W-:Y:S02]  /*0a10*/  ISETP.GE.AND P3, PT, R20, R23.reuse, PT ;  /* 0x000000171400720c */ /* 0x080fe40003f66270 */
[----:B------:R-:W-:Y:S01]  /*0a20*/  PRMT R36, RZ, 0x7610, R36 ;  /* 0x00007610ff247816 */ /* 0x000fe20000000024 */
[----:B------:R-:W4:Y:S01]  /*0a30*/  @!P2 LDG.E.U16 R26, desc[UR14][R2.64+0x1c0] ;  /* 0x0001c00e021aa981 */ /* 0x000f22000c1e1500 */
[-C--:B------:R-:W-:Y:S02]  /*0a40*/  ISETP.GE.AND P2, PT, R21, R23.reuse, PT ;  /* 0x000000171500720c */ /* 0x080fe40003f46270 */
[----:B------:R-:W-:Y:S01]  /*0a50*/  PRMT R39, RZ, 0x7610, R39 ;  /* 0x00007610ff277816 */ /* 0x000fe20000000027 */
[----:B------:R-:W4:Y:S01]  /*0a60*/  @!P1 LDG.E.U16 R37, desc[UR14][R2.64+0x200] ;  /* 0x0002000e02259981 */ /* 0x000f22000c1e1500 */
[----:B------:R-:W-:-:S02]  /*0a70*/  ISETP.GE.AND P1, PT, R22, R23, PT ;  /* 0x000000171600720c */ /* 0x000fc40003f26270 */
[----:B------:R-:W-:Y:S01]  /*0a80*/  PRMT R38, RZ, 0x7610, R38 ;  /* 0x00007610ff267816 */ /* 0x000fe20000000026 */
[----:B------:R-:W4:Y:S01]  /*0a90*/  @!P0 LDG.E.U16 R36, desc[UR14][R2.64+0x240] ;  /* 0x0002400e02248981 */ /* 0x000f22000c1e1500 */
[----:B------:R-:W-:Y:S02]  /*0aa0*/  PRMT R41, RZ, 0x7610, R41 ;  /* 0x00007610ff297816 */ /* 0x000fe40000000029 */
[----:B------:R-:W-:Y:S01]  /*0ab0*/  PRMT R40, RZ, 0x7610, R40 ;  /* 0x00007610ff287816 */ /* 0x000fe20000000028 */
[----:B------:R-:W4:Y:S01]  /*0ac0*/  @!P4 LDG.E.U16 R39, desc[UR14][R2.64+0x280] ;  /* 0x0002800e0227c981 */ /* 0x000f22000c1e1500 */
[----:B------:R-:W-:Y:S02]  /*0ad0*/  PRMT R43, RZ, 0x7610, R43 ;  /* 0x00007610ff2b7816 */ /* 0x000fe4000000002b */
[----:B------:R-:W-:Y:S01]  /*0ae0*/  PRMT R42, RZ, 0x7610, R42 ;  /* 0x00007610ff2a7816 */ /* 0x000fe2000000002a */
[----:B------:R-:W4:Y:S04]  /*0af0*/  @!P6 LDG.E.U16 R38, desc[UR14][R2.64+0x2c0] ;  /* 0x0002c00e0226e981 */ /* 0x000f28000c1e1500 */
[----:B------:R-:W4:Y:S04]  /*0b00*/  @!P5 LDG.E.U16 R41, desc[UR14][R2.64+0x300] ;  /* 0x0003000e0229d981 */ /* 0x000f28000c1e1500 */
[----:B------:R-:W4:Y:S04]  /*0b10*/  @!P3 LDG.E.U16 R40, desc[UR14][R2.64+0x340] ;  /* 0x0003400e0228b981 */ /* 0x000f28000c1e1500 */
[----:B------:R-:W4:Y:S04]  /*0b20*/  @!P2 LDG.E.U16 R43, desc[UR14][R2.64+0x380] ;  /* 0x0003800e022ba981 */ /* 0x000f28000c1e1500 */
[----:B------:R0:W4:Y:S01]  /*0b30*/  @!P1 LDG.E.U16 R42, desc[UR14][R2.64+0x3c0] ;  /* 0x0003c00e022a9981 */ /* 0x000122000c1e1500 */
[----:B------:R-:W-:-:S04]  /*0b40*/  LOP3.LUT R111, R95, 0xfffffe00, RZ, 0xc0, !PT ;  /* 0xfffffe005f6f7812 */ /* 0x000fc800078ec0ff */
[----:B------:R-:W-:-:S05]  /*0b50*/  IADD3 R44, R111, R98, RZ ;  /* 0x000000626f2c7210 */ /* 0x000fca0007ffe0ff */
[C---:B------:R-:W-:Y:S01]  /*0b60*/  VIADD R45, R44.reuse, 0x20 ;  /* 0x000000202c2d7836 */ /* 0x040fe20000000000 */
[C---:B------:R-:W-:Y:S02]  /*0b70*/  IADD3 R47, R44.reuse, 0x40, RZ ;  /* 0x000000402c2f7810 */ /* 0x040fe40007ffe0ff */
[C---:B------:R-:W-:Y:S01]  /*0b80*/  IADD3 R49, R44.reuse, 0x60, RZ ;  /* 0x000000602c317810 */ /* 0x040fe20007ffe0ff */
[C---:B------:R-:W-:Y:S01]  /*0b90*/  VIADD R55, R44.reuse, 0xc0 ;  /* 0x000000c02c377836 */ /* 0x040fe20000000000 */
[CC--:B------:R-:W-:Y:S02]  /*0ba0*/  LEA.HI.SX32 R88, R44.reuse, R44.reuse, 0x1b ;  /* 0x0000002c2c587211 */ /* 0x0c0fe400078fdaff */
[C---:B------:R-:W-:Y:S02]  /*0bb0*/  IADD3 R51, R44.reuse, 0x80, RZ ;  /* 0x000000802c337810 */ /* 0x040fe40007ffe0ff */
[----:B------:R-:W-:Y:S02]  /*0bc0*/  IADD3 R53, R44, 0xa0, RZ ;  /* 0x000000a02c357810 */ /* 0x000fe40007ffe0ff */
[----:B------:R-:W-:-:S02]  /*0bd0*/  LEA.HI.SX32 R45, R45, R44, 0x1b ;  /* 0x0000002c2d2d7211 */ /* 0x000fc400078fdaff */
[-C--:B------:R-:W-:Y:S02]  /*0be0*/  LEA.HI.SX32 R47, R47, R44.reuse, 0x1b ;  /* 0x0000002c2f2f7211 */ /* 0x080fe400078fdaff */
[C---:B------:R-:W-:Y:S02]  /*0bf0*/  IADD3 R57, R44.reuse, 0xe0, RZ ;  /* 0x000000e02c397810 */ /* 0x040fe40007ffe0ff */
[----:B0-----:R-:W-:Y:S02]  /*0c00*/  IADD3 R3, R44, 0x100, RZ ;  /* 0x000001002c037810 */ /* 0x001fe40007ffe0ff */
[-C--:B------:R-:W-:Y:S02]  /*0c10*/  LEA.HI.SX32 R49, R49, R44.reuse, 0x1b ;  /* 0x0000002c31317211 */ /* 0x080fe400078fdaff */
[----:B------:R-:W-:Y:S02]  /*0c20*/  LEA R88, R88, UR5, 0x1 ;  /* 0x0000000558587c11 */ /* 0x000fe4000f8e08ff */
[----:B------:R-:W-:Y:S01]  /*0c30*/  LEA.HI.SX32 R51, R51, R44, 0x1b ;  /* 0x0000002c33337211 */ /* 0x000fe200078fdaff */
[C---:B------:R-:W-:Y:S01]  /*0c40*/  VIADD R63, R44.reuse, 0x160 ;  /* 0x000001602c3f7836 */ /* 0x040fe20000000000 */
[----:B------:R-:W-:-:S02]  /*0c50*/  IADD3 R59, R44, 0x120, RZ ;  /* 0x000001202c3b7810 */ /* 0x000fc40007ffe0ff */
[-C--:B------:R-:W-:Y:S02]  /*0c60*/  LEA.HI.SX32 R53, R53, R44.reuse, 0x1b ;  /* 0x0000002c35357211 */ /* 0x080fe400078fdaff */
[----:B------:R-:W-:Y:S02]  /*0c70*/  LEA R87, R45, UR5, 0x1 ;  /* 0x000000052d577c11 */ /* 0x000fe4000f8e08ff */
[----:B------:R-:W-:Y:S02]  /*0c80*/  IADD3 R61, R44, 0x140, RZ ;  /* 0x000001402c3d7810 */ /* 0x000fe40007ffe0ff */
[-C--:B------:R-:W-:Y:S02]  /*0c90*/  LEA.HI.SX32 R55, R55, R44.reuse, 0x1b ;  /* 0x0000002c37377211 */ /* 0x080fe400078fdaff */
[----:B------:R-:W-:Y:S02]  /*0ca0*/  LEA R86, R47, UR5, 0x1 ;  /* 0x000000052f567c11 */ /* 0x000fe4000f8e08ff */
[----:B------:R-:W-:-:S02]  /*0cb0*/  LEA.HI.SX32 R57, R57, R44, 0x1b ;  /* 0x0000002c39397211 */ /* 0x000fc400078fdaff */
[-C--:B------:R-:W-:Y:S02]  /*0cc0*/  LEA.HI.SX32 R3, R3, R44.reuse, 0x1b ;  /* 0x0000002c03037211 */ /* 0x080fe400078fdaff */
[----:B------:R-:W-:Y:S02]  /*0cd0*/  LEA R85, R49, UR5, 0x1 ;  /* 0x0000000531557c11 */ /* 0x000fe4000f8e08ff */
[C---:B------:R-:W-:Y:S02]  /*0ce0*/  IADD3 R65, R44.reuse, 0x180, RZ ;  /* 0x000001802c417810 */ /* 0x040fe40007ffe0ff */
        /* <DEDUP_REMOVED lines=10> */
[----:B------:R-:W-:Y:S01]  /*0d90*/  LEA R80, R3, UR5, 0x1 ;  /* 0x0000000503507c11 */ /* 0x000fe2000f8e08ff */
[----:B------:R-:W-:Y:S01]  /*0da0*/  IMAD R3, R98, 0x10, R111 ;  /* 0x0000001062037824 */ /* 0x000fe200078e026f */
[-C--:B------:R-:W-:Y:S02]  /*0db0*/  LEA.HI.SX32 R65, R65, R44.reuse, 0x1b ;  /* 0x0000002c41417211 */ /* 0x080fe400078fdaff */
        /* <DEDUP_REMOVED lines=8> */
[----:B------:R-:W-:-:S02]  /*0e40*/  LEA.HI.SX32 R72, R3, R3, 0x1b ;  /* 0x0000000303487211 */ /* 0x000fc400078fdaff */
[----:B------:R-:W-:Y:S02]  /*0e50*/  LEA R74, R69, UR5, 0x1 ;  /* 0x00000005454a7c11 */ /* 0x000fe4000f8e08ff */
[----:B------:R-:W-:Y:S02]  /*0e60*/  LEA R73, R71, UR5, 0x1 ;  /* 0x0000000547497c11 */ /* 0x000fe4000f8e08ff */
[----:B------:R-:W-:Y:S02]  /*0e70*/  LEA R72, R72, UR5, 0x1 ;  /* 0x0000000548487c11 */ /* 0x000fe4000f8e08ff */
[C---:B------:R-:W-:Y:S02]  /*0e80*/  LEA R2, P1, R92.reuse, R97, 0x1 ;  /* 0x000000615c027211 */ /* 0x040fe400078208ff */
[----:B------:R-:W-:Y:S02]  /*0e90*/  ISETP.GE.AND P2, PT, R9, R23, PT ;  /* 0x000000170900720c */ /* 0x000fe40003f46270 */
[----:B------:R-:W-:-:S02]  /*0ea0*/  LEA.HI.X R3, R92, R93, R91, 0x1, P1 ;  /* 0x0000005d5c037211 */ /* 0x000fc400008f0c5b */
[-C--:B------:R-:W-:Y:S02]  /*0eb0*/  ISETP.GE.AND P1, PT, R92, R23.reuse, PT ;  /* 0x000000175c00720c */ /* 0x080fe40003f26270 */
[-C--:B------:R-:W-:Y:S02]  /*0ec0*/  ISETP.GE.AND P3, PT, R10, R23.reuse, PT ;  /* 0x000000170a00720c */ /* 0x080fe40003f66270 */
[-C--:B------:R-:W-:Y:S02]  /*0ed0*/  ISETP.GE.AND P4, PT, R13, R23.reuse, PT ;  /* 0x000000170d00720c */ /* 0x080fe40003f86270 */
[-C--:B------:R-:W-:Y:S02]  /*0ee0*/  ISETP.GE.AND P5, PT, R11, R23.reuse, PT ;  /* 0x000000170b00720c */ /* 0x080fe40003fa6270 */
[----:B------:R-:W-:Y:S02]  /*0ef0*/  ISETP.GE.AND P6, PT, R12, R23, PT ;  /* 0x000000170c00720c */ /* 0x000fe40003fc6270 */
[----:B------:R-:W-:-:S02]  /*0f00*/  PRMT R45, RZ, 0x7610, R45 ;  /* 0x00007610ff2d7816 */ /* 0x000fc4000000002d */
        /* <DEDUP_REMOVED lines=34> */
[----:B0-----:R-:W-:-:S04]  /*1130*/  LEA R26, P0, R92, R99, 0x1 ;  /* 0x000000635c1a7211 */ /* 0x001fc800078008ff */
[----:B------:R-:W-:Y:S02]  /*1140*/  LEA.HI.X R27, R92, R94, R91, 0x1, P0 ;  /* 0x0000005e5c1b7211 */ /* 0x000fe400000f0c5b */
[----:B------:R-:W-:Y:S02]  /*1150*/  ISETP.GE.AND P0, PT, R8, R23, PT ;  /* 0x000000170800720c */ /* 0x000fe40003f06270 */
[----:B------:R-:W-:Y:S01]  /*1160*/  PRMT R4, RZ, 0x7610, R4 ;  /* 0x00007610ff047816 */ /* 0x000fe20000000004 */
[----:B------:R-:W-:Y:S01]  /*1170*/  BAR.SYNC.DEFER_BLOCKING 0x0 ;  /* 0x0000000000007b1d */ /* 0x000fe20000010000 */
[----:B-1----:R-:W-:-:S09]  /*1180*/  PRMT R36, RZ, 0x7610, R36 ;  /* 0x00007610ff247816 */ /* 0x002fd20000000024 */
[----:B------:R-:W4:Y:S01]  /*1190*/  @!P0 LDG.E.U16 R4, desc[UR14][R26.64+0x40] ;  /* 0x0000400e1a048981 */ /* 0x000f22000c1e1500 */
[-C--:B------:R-:W-:Y:S02]  /*11a0*/  ISETP.GE.AND P0, PT, R14, R23.reuse, PT ;  /* 0x000000170e00720c */ /* 0x080fe40003f06270 */
[----:B--2---:R-:W-:Y:S02]  /*11b0*/  PRMT R39, RZ, 0x7610, R39 ;  /* 0x00007610ff277816 */ /* 0x004fe40000000027 */
[----:B------:R-:W-:Y:S02]  /*11c0*/  PRMT R5, RZ, 0x7610, R5 ;  /* 0x00007610ff057816 */ /* 0x000fe40000000005 */
[----:B------:R-:W-:Y:S02]  /*11d0*/  PRMT R7, RZ, 0x7610, R7 ;  /* 0x00007610ff077816 */ /* 0x000fe40000000007 */
[----:B------:R-:W-:Y:S02]  /*11e0*/  PRMT R6, RZ, 0x7610, R6 ;  /* 0x00007610ff067816 */ /* 0x000fe40000000006 */
[----:B------:R-:W-:Y:S01]  /*11f0*/  PRMT R37, RZ, 0x7610, R37 ;  /* 0x00007610ff257816 */ /* 0x000fe20000000025 */
[----:B------:R-:W2:Y:S04]  /*1200*/  @!P1 LDG.E.U16 R5, desc[UR14][R26.64] ;  /* 0x0000000e1a059981 */ /* 0x000ea8000c1e1500 */
[----:B------:R-:W2:Y:S01]  /*1210*/  @!P0 LDG.E.U16 R36, desc[UR14][R26.64+0x1c0] ;  /* 0x0001c00e1a248981 */ /* 0x000ea2000c1e1500 */
[----:B------:R-:W-:-:S02]  /*1220*/  ISETP.GE.AND P0, PT, R15, R23, PT ;  /* 0x000000170f00720c */ /* 0x000fc40003f06270 */
[----:B------:R-:W-:Y:S01]  /*1230*/  PRMT R25, RZ, 0x7610, R25 ;  /* 0x00007610ff197816 */ /* 0x000fe20000000019 */
[----:B------:R-:W2:Y:S01]  /*1240*/  @!P2 LDG.E.U16 R7, desc[UR14][R26.64+0x80] ;  /* 0x0000800e1a07a981 */ /* 0x000ea2000c1e1500 */
[----:B------:R-:W-:Y:S02]  /*1250*/  PRMT R24, RZ, 0x7610, R24 ;  /* 0x00007610ff187816 */ /* 0x000fe40000000018 */
[-C--:B------:R-:W-:Y:S01]  /*1260*/  ISETP.GE.AND P1, PT, R17, R23.reuse, PT ;  /* 0x000000171100720c */ /* 0x080fe20003f26270 */
[----:B------:R-:W2:Y:S01]  /*1270*/  @!P3 LDG.E.U16 R6, desc[UR14][R26.64+0xc0] ;  /* 0x0000c00e1a06b981 */ /* 0x000ea2000c1e1500 */
[----:B------:R-:W-:-:S03]  /*1280*/  ISETP.GE.AND P2, PT, R18, R23, PT ;  /* 0x000000171200720c */ /* 0x000fc60003f46270 */
[----:B------:R-:W2:Y:S04]  /*1290*/  @!P4 LDG.E.U16 R37, desc[UR14][R26.64+0x180] ;  /* 0x0001800e1a25c981 */ /* 0x000ea8000c1e1500 */
[----:B------:R-:W2:Y:S01]  /*12a0*/  @!P0 LDG.E.U16 R39, desc[UR14][R26.64+0x200] ;  /* 0x0002000e1a278981 */ /* 0x000ea2000c1e1500 */
[-C--:B------:R-:W-:Y:S02]  /*12b0*/  ISETP.GE.AND P0, PT, R16, R23.reuse, PT ;  /* 0x000000171000720c */ /* 0x080fe40003f06270 */
[-C--:B------:R-:W-:Y:S01]  /*12c0*/  ISETP.GE.AND P3, PT, R19, R23.reuse, PT ;  /* 0x000000171300720c */ /* 0x080fe20003f66270 */
[----:B------:R-:W2:Y:S01]  /*12d0*/  @!P5 LDG.E.U16 R25, desc[UR14][R26.64+0x100] ;  /* 0x0001000e1a19d981 */ /* 0x000ea2000c1e1500 */
[-C--:B------:R-:W-:Y:S02]  /*12e0*/  ISETP.GE.AND P4, PT, R20, R23.reuse, PT ;  /* 0x000000171400720c */ /* 0x080fe40003f86270 */
[-C--:B------:R-:W-:Y:S01]  /*12f0*/  ISETP.GE.AND P5, PT, R21, R23.reuse, PT ;  /* 0x000000171500720c */ /* 0x080fe20003fa6270 */
[----:B------:R-:W2:Y:S01]  /*1300*/  @!P6 LDG.E.U16 R24, desc[UR14][R26.64+0x140] ;  /* 0x0001400e1a18e981 */ /* 0x000ea2000c1e1500 */
[----:B------:R-:W-:-:S02]  /*1310*/  ISETP.GE.AND P6, PT, R22, R23, PT ;  /* 0x000000171600720c */ /* 0x000fc40003fc6270 */
[----:B---3--:R-:W-:Y:S02]  /*1320*/  PRMT R38, RZ, 0x7610, R38 ;  /* 0x00007610ff267816 */ /* 0x008fe40000000026 */
[----:B----4-:R-:W-:Y:S02]  /*1330*/  PRMT R41, RZ, 0x7610, R41 ;  /* 0x00007610ff297816 */ /* 0x010fe40000000029 */
[----:B------:R-:W-:Y:S02]  /*1340*/  PRMT R40, RZ, 0x7610, R40 ;  /* 0x00007610ff287816 */ /* 0x000fe40000000028 */
[----:B------:R-:W-:Y:S01]  /*1350*/  PRMT R43, RZ, 0x7610, R43 ;  /* 0x00007610ff2b7816 */ /* 0x000fe2000000002b */
[----:B------:R-:W3:Y:S01]  /*1360*/  @!P0 LDG.E.U16 R38, desc[UR14][R26.64+0x240] ;  /* 0x0002400e1a268981 */ /* 0x000ee2000c1e1500 */
[----:B------:R-:W-:-:S03]  /*1370*/  PRMT R42, RZ, 0x7610, R42 ;  /* 0x00007610ff2a7816 */ /* 0x000fc6000000002a */
[----:B------:R-:W4:Y:S04]  /*1380*/  @!P1 LDG.E.U16 R41, desc[UR14][R26.64+0x280] ;  /* 0x0002800e1a299981 */ /* 0x000f28000c1e1500 */
[----:B------:R-:W4:Y:S04]  /*1390*/  @!P2 LDG.E.U16 R40, desc[UR14][R26.64+0x2c0] ;  /* 0x0002c00e1a28a981 */ /* 0x000f28000c1e1500 */
[----:B------:R-:W4:Y:S04]  /*13a0*/  @!P3 LDG.E.U16 R43, desc[UR14][R26.64+0x300] ;  /* 0x0003000e1a2bb981 */ /* 0x000f28000c1e1500 */
[----:B------:R-:W4:Y:S04]  /*13b0*/  @!P4 LDG.E.U16 R42, desc[UR14][R26.64+0x340] ;  /* 0x0003400e1a2ac981 */ /* 0x000f28000c1e1500 */
[----:B------:R-:W4:Y:S04]  /*13c0*/  @!P5 LDG.E.U16 R45, desc[UR14][R26.64+0x380] ;  /* 0x0003800e1a2dd981 */ /* 0x000f28000c1e1500 */
[----:B------:R-:W4:Y:S01]  /*13d0*/  @!P6 LDG.E.U16 R44, desc[UR14][R26.64+0x3c0] ;  /* 0x0003c00e1a2ce981 */ /* 0x000f22000c1e1500 */
[----:B------:R-:W-:-:S02]  /*13e0*/  P2R R54, PR, RZ, 0x1 ;  /* 0x00000001ff367803 */ /* 0x000fc40000000000 */
[-C--:B------:R-:W-:Y:S02]  /*13f0*/  ISETP.GE.AND P0, PT, R92, R23.reuse, PT ;  /* 0x000000175c00720c */ /* 0x080fe40003f06270 */
[----:B------:R-:W-:Y:S02]  /*1400*/  P2R R53, PR, RZ, 0x2 ;  /* 0x00000002ff357803 */ /* 0x000fe40000000000 */
[----:B------:R-:W-:Y:S02]  /*1410*/  ISETP.GE.AND P1, PT, R8, R23, PT ;  /* 0x000000170800720c */ /* 0x000fe40003f26270 */
        /* <DEDUP_REMOVED lines=13> */
[----:B------:R1:W-:Y:S04]  /*14f0*/  STS.U16 [R87+0x40], R4 ;  /* 0x0000400457007388 */ /* 0x0003e80000000400 */
        /* <DEDUP_REMOVED lines=17> */
[----:B------:R-:W-:Y:S04]  /*1610*/  LDS.U16 R38, [R72+0x4] ;  /* 0x0000040048267984 */ /* 0x000fe80000000400 */
[----:B------:R-:W4:Y:S04]  /*1620*/  LDS.U16 R41, [R72+0x6] ;  /* 0x0000060048297984 */ /* 0x000f280000000400 */
[----:B------:R-:W-:Y:S04]  /*1630*/  LDS.U16 R40, [R72+0x8] ;  /* 0x0000080048287984 */ /* 0x000fe80000000400 */
[----:B------:R-:W4:Y:S04]  /*1640*/  LDS.U16 R43, [R72+0xa] ;  /* 0x00000a00482b7984 */ /* 0x000f280000000400 */
[----:B------:R-:W4:Y:S04]  /*1650*/  LDS.U16 R42, [R72+0xc] ;  /* 0x00000c00482a7984 */ /* 0x000f280000000400 */
        /* <DEDUP_REMOVED lines=11> */
[----:B-1----:R-:W-:-:S04]  /*1710*/  PRMT R4, RZ, 0x7610, R4 ;  /* 0x00007610ff047816 */ /* 0x002fc80000000004 */
[----:B------:R-:W4:Y:S01]  /*1720*/  @!P0 LDG.E.U16 R5, desc[UR14][R2.64] ;  /* 0x0000000e02058981 */ /* 0x000f22000c1e1500 */
[----:B------:R-:W-:-:S03]  /*1730*/  ISETP.GE.AND P0, PT, R9, R23, PT ;  /* 0x000000170900720c */ /* 0x000fc60003f06270 */
[----:B------:R-:W4:Y:S01]  /*1740*/  @!P1 LDG.E.U16 R4, desc[UR14][R2.64+0x40] ;  /* 0x0000400e02049981 */ /* 0x000f22000c1e1500 */
[----:B------:R-:W-:-:S03]  /*1750*/  ISETP.GE.AND P1, PT, R10, R23, PT ;  /* 0x000000170a00720c */ /* 0x000fc60003f26270 */
[----:B------:R-:W4:Y:S04]  /*1760*/  @!P2 LDG.E.U16 R56, desc[UR14][R2.64+0x2c0] ;  /* 0x0002c00e0238a981 */ /* 0x000f28000c1e1500 */
[----:B------:R-:W4:Y:S04]  /*1770*/  @!P3 LDG.E.U16 R111, desc[UR14][R2.64+0x300] ;  /* 0x0003000e026fb981 */ /* 0x000f28000c1e1500 */
        /* <DEDUP_REMOVED lines=10> */
[----:B------:R-:W4:Y:S06]  /*1820*/  @!P6 LDG.E.U16 R110, desc[UR14][R2.64+0x3c0] ;  /* 0x0003c00e026ee981 */ /* 0x000f2c000c1e1500 */
[----:B------:R-:W4:Y:S01]  /*1830*/  @!P0 LDG.E.U16 R51, desc[UR14][R2.64+0x180] ;  /* 0x0001800e02338981 */ /* 0x000f22000c1e1500 */
[----:B------:R-:W-:-:S03]  /*1840*/  ISETP.GE.AND P0, PT, R15, R23, PT ;  /* 0x000000170f00720c */ /* 0x000fc60003f06270 */
[----:B------:R-:W4:Y:S01]  /*1850*/  @!P1 LDG.E.U16 R52, desc[UR14][R2.64+0x1c0] ;  /* 0x0001c00e02349981 */ /* 0x000f22000c1e1500 */
[----:B------:R-:W-:Y:S02]  /*1860*/  ISETP.NE.AND P1, PT, R53, RZ, PT ;  /* 0x000000ff3500720c */ /* 0x000fe40003f25270 */
[----:B------:R-:W-:-:S07]  /*1870*/  PRMT R53, RZ, 0x7610, R53 ;  /* 0x00007610ff357816 */ /* 0x000fce0000000035 */
[----:B------:R-:W4:Y:S01]  /*1880*/  @!P0 LDG.E.U16 R53, desc[UR14][R2.64+0x200] ;  /* 0x0002000e02358981 */ /* 0x000f22000c1e1500 */
[----:B------:R-:W-:Y:S02]  /*1890*/  ISETP.NE.AND P0, PT, R54, RZ, PT ;  /* 0x000000ff3600720c */ /* 0x000fe40003f05270 */
[----:B------:R-:W-:Y:S01]  /*18a0*/  PRMT R54, RZ, 0x7610, R54 ;  /* 0x00007610ff367816 */ /* 0x000fe20000000036 */
[----:B------:R-:W4:Y:S10]  /*18b0*/  @!P1 LDG.E.U16 R55, desc[UR14][R2.64+0x280] ;  /* 0x0002800e02379981 */ /* 0x000f34000c1e1500 */
[----:B------:R0:W4:Y:S01]  /*18c0*/  @!P0 LDG.E.U16 R54, desc[UR14][R2.64+0x240] ;  /* 0x0002400e02368981 */ /* 0x000122000c1e1500 */
[----:B--2---:R-:W-:Y:S01]  /*18d0*/  SHF.L.U32 R37, R37, 0x10, RZ ;  /* 0x0000001025257819 */ /* 0x004fe200000006ff */
[----:B0-----:R-:W0:Y:S01]  /*18e0*/  LDC.64 R2, c[0x0][0x2b0] ;  /* 0x0000ac00ff027b82 */ /* 0x001e220000000a00 */
[----:B---3--:R-:W-:-:S02]  /*18f0*/  SHF.L.U32 R39, R39, 0x10, RZ ;  /* 0x0000001027277819 */ /* 0x008fc400000006ff */
[----:B----4-:R-:W-:Y:S02]  /*1900*/  SHF.L.U32 R41, R41, 0x10, RZ ;  /* 0x0000001029297819 */ /* 0x010fe400000006ff */
[----:B------:R-:W-:Y:S01]  /*1910*/  SHF.L.U32 R43, R43, 0x10, RZ ;  /* 0x000000102b2b7819 */ /* 0x000fe200000006ff */
[----:B------:R-:W-:Y:S01]  /*1920*/  BSSY B0, `(.L_x_3645) ;  /* 0x0000044000007945 */ /* 0x000fe20003800000 */
[----:B------:R-:W-:Y:S01]  /*1930*/  ISETP.GE.AND P0, PT, R92, R23, PT ;  /* 0x000000175c00720c */ /* 0x000fe20003f06270 */
[----:B------:R-:W-:Y:S04]  /*1940*/  STS.U16 [R88], R5 ;  /* 0x0000000558007388 */ /* 0x000fe80000000400 */
[----:B------:R1:W-:Y:S02]  /*1950*/  STS.U16 [R87+0x40], R4 ;  /* 0x0000400457007388 */ /* 0x0003e40000000400 */
[----:B-1----:R-:W1:Y:S02]  /*1960*/  LDC.64 R4, c[0x0][0x2a0] ;  /* 0x0000a800ff047b82 */ /* 0x002e640000000a00 */
[----:B------:R2:W-:Y:S04]  /*1970*/  STS.U16 [R86+0x80], R47 ;  /* 0x0000802f56007388 */ /* 0x0005e80000000400 */
[----:B------:R-:W-:Y:S04]  /*1980*/  STS.U16 [R85+0xc0], R48 ;  /* 0x0000c03055007388 */ /* 0x000fe80000000400 */
[----:B------:R-:W-:Y:S04]  /*1990*/  STS.U16 [R84+0x100], R49 ;  /* 0x0001003154007388 */ /* 0x000fe80000000400 */
[----:B------:R-:W-:Y:S04]  /*19a0*/  STS.U16 [R83+0x140], R50 ;  /* 0x0001403253007388 */ /* 0x000fe80000000400 */
[----:B------:R-:W-:Y:S04]  /*19b0*/  STS.U16 [R82+0x180], R51 ;  /* 0x0001803352007388 */ /* 0x000fe80000000400 */
[----:B------:R-:W-:Y:S04]  /*19c0*/  STS.U16 [R81+0x1c0], R52 ;  /* 0x0001c03451007388 */ /* 0x000fe80000000400 */
[----:B------:R-:W-:Y:S01]  /*19d0*/  STS.U16 [R80+0x200], R53 ;  /* 0x0002003550007388 */ /* 0x000fe20000000400 */
[----:B--2---:R-:W-:-:S03]  /*19e0*/  SHF.L.U32 R47, R38, 0x10, RZ ;  /* 0x00000010262f7819 */ /* 0x004fc600000006ff */
[----:B------:R-:W-:Y:S04]  /*19f0*/  STS.U16 [R79+0x240], R54 ;  /* 0x000240364f007388 */ /* 0x000fe80000000400 */
[----:B------:R-:W-:Y:S04]  /*1a00*/  STS.U16 [R78+0x280], R55 ;  /* 0x000280374e007388 */ /* 0x000fe80000000400 */
[----:B------:R2:W-:Y:S02]  /*1a10*/  STS.U16 [R77+0x2c0], R56 ;  /* 0x0002c0384d007388 */ /* 0x0005e40000000400 */
[----:B--2--5:R-:W-:-:S05]  /*1a20*/  FADD.FTZ R56, R37, R102 ;  /* 0x0000006625387221 */ /* 0x024fca0000010000 */
[----:B------:R-:W-:Y:S01]  /*1a30*/  FSETP.GTU.FTZ.AND P5, PT, R56, 20, PT ;  /* 0x41a000003800780b */ /* 0x000fe20003fbc000 */
[----:B------:R-:W-:Y:S01]  /*1a40*/  IMAD.U32 R49, R40, 0x10000, RZ ;  /* 0x0001000028317824 */ /* 0x000fe200078e00ff */
[----:B------:R2:W-:Y:S01]  /*1a50*/  STS.U16 [R76+0x300], R111 ;  /* 0x0003006f4c007388 */ /* 0x0005e20000000400 */
[--C-:B------:R-:W-:Y:S01]  /*1a60*/  FADD.FTZ R55, R39, R102.reuse ;  /* 0x0000006627377221 */ /* 0x100fe20000010000 */
[--C-:B------:R-:W-:Y:S01]  /*1a70*/  FADD.FTZ R54, R47, R102.reuse ;  /* 0x000000662f367221 */ /* 0x100fe20000010000 */
[--C-:B------:R-:W-:Y:S01]  /*1a80*/  FADD.FTZ R53, R41, R102.reuse ;  /* 0x0000006629357221 */ /* 0x100fe20000010000 */
[----:B------:R3:W-:Y:S01]  /*1a90*/  STS.U16 [R75+0x340], R108 ;  /* 0x0003406c4b007388 */ /* 0x0007e20000000400 */
[--C-:B------:R-:W-:Y:S01]  /*1aa0*/  FADD.FTZ R52, R49, R102.reuse ;  /* 0x0000006631347221 */ /* 0x100fe20000010000 */
[----:B------:R-:W-:Y:S02]  /*1ab0*/  FADD.FTZ R51, R43, R102 ;  /* 0x000000662b337221 */ /* 0x000fe40000010000 */
[----:B------:R3:W-:Y:S01]  /*1ac0*/  STS.U16 [R74+0x380], R113 ;  /* 0x000380714a007388 */ /* 0x0007e20000000400 */
[----:B--2---:R-:W-:-:S03]  /*1ad0*/  SHF.L.U32 R111, R42, 0x10, RZ ;  /* 0x000000102a6f7819 */ /* 0x004fc600000006ff */
[----:B------:R3:W-:Y:S01]  /*1ae0*/  STS.U16 [R73+0x3c0], R110 ;  /* 0x0003c06e49007388 */ /* 0x0007e20000000400 */
[----:B------:R-:W-:Y:S02]  /*1af0*/  FSETP.GTU.FTZ.AND P4, PT, R55, 20, PT ;  /* 0x41a000003700780b */ /* 0x000fe40003f9c000 */
[----:B------:R-:W-:Y:S01]  /*1b00*/  FSETP.GTU.FTZ.AND P3, PT, R54, 20, PT ;  /* 0x41a000003600780b */ /* 0x000fe20003f7c000 */
[----:B------:R-:W-:Y:S01]  /*1b10*/  FADD.FTZ R50, R111, R102 ;  /* 0x000000666f327221 */ /* 0x000fe20000010000 */
[----:B------:R-:W-:Y:S02]  /*1b20*/  FSETP.GTU.FTZ.AND P2, PT, R53, 20, PT ;  /* 0x41a000003500780b */ /* 0x000fe40003f5c000 */
[----:B------:R-:W-:Y:S02]  /*1b30*/  FSETP.GTU.FTZ.AND P1, PT, R52, 20, PT ;  /* 0x41a000003400780b */ /* 0x000fe40003f3c000 */
[----:B------:R-:W-:Y:S01]  /*1b40*/  FSETP.GTU.FTZ.AND P6, PT, R51, 20, PT ;  /* 0x41a000003300780b */ /* 0x000fe20003fdc000 */
[----:B------:R-:W-:Y:S01]  /*1b50*/  NOP ;  /* 0x0000000000007918 */ /* 0x000fe20000000000 */
[----:B01-3--:R-:W-:Y:S11]  /*1b60*/  @P5 BRA `(.L_x_3646) ;  /* 0x00000000007c5947 */ /* 0x00bff60003800000 */
        /* <DEDUP_REMOVED lines=31> */
.L_x_3646:
[----:B------:R-:W-:Y:S05]  /*1d60*/  BSYNC B0 ;  /* 0x0000000000007941 */ /* 0x000fea0003800000 */
.L_x_3645:
[----:B------:R-:W-:Y:S01]  /*1d70*/  SHF.L.U32 R45, R45, 0x10, RZ ;  /* 0x000000102d2d7819 */ /* 0x000fe200000006ff */
[----:B------:R-:W-:Y:S01]  /*1d80*/  BSSY B0, `(.L_x_3647) ;  /* 0x0000023000007945 */ /* 0x000fe20003800000 */
[----:B------:R-:W-:-:S03]  /*1d90*/  FSETP.GTU.FTZ.AND P5, PT, R50, 20, PT ;  /* 0x41a000003200780b */ /* 0x000fc60003fbc000 */
[----:B------:R-:W-:Y:S01]  /*1da0*/  FADD.FTZ R49, R45, R102 ;  /* 0x000000662d317221 */ /* 0x000fe20000010000 */
[----:B------:R-:W-:Y:S09]  /*1db0*/  @P4 BRA `(.L_x_3648) ;  /* 0x00000000007c4947 */ /* 0x000ff20003800000 */
        /* <DEDUP_REMOVED lines=31> */
.L_x_3648:
[----:B------:R-:W-:Y:S05]  /*1fb0*/  BSYNC B0 ;  /* 0x0000000000007941 */ /* 0x000fea0003800000 */
.L_x_3647:
[----:B------:R-:W-:Y:S01]  /*1fc0*/  SHF.L.U32 R37, R46, 0x10, RZ ;  /* 0x000000102e257819 */ /* 0x000fe200000006ff */
[----:B------:R-:W-:Y:S01]  /*1fd0*/  BSSY B0, `(.L_x_3649) ;  /* 0x0000023000007945 */ /* 0x000fe20003800000 */
[----:B------:R-:W-:-:S03]  /*1fe0*/  FSETP.GTU.FTZ.AND P4, PT, R49, 20, PT ;  /* 0x41a000003100780b */ /* 0x000fc60003f9c000 */
[----:B------:R-:W-:Y:S01]  /*1ff0*/  FADD.FTZ R48, R37, R102 ;  /* 0x0000006625307221 */ /* 0x000fe20000010000 */
[----:B------:R-:W-:Y:S09]  /*2000*/  @P3 BRA `(.L_x_3650) ;  /* 0x00000000007c3947 */ /* 0x000ff20003800000 */
        /* <DEDUP_REMOVED lines=31> */
.L_x_3650:
[----:B------:R-:W-:Y:S05]  /*2200*/  BSYNC B0 ;  /* 0x0000000000007941 */ /* 0x000fea0003800000 */
.L_x_3649:
[----:B------:R-:W-:Y:S01]  /*2210*/  IMAD.U32 R47, R44, 0x10000, RZ ;  /* 0x000100002c2f7824 */ /* 0x000fe200078e00ff */
[----:B------:R-:W-:Y:S01]  /*2220*/  BSSY B0, `(.L_x_3651) ;  /* 0x0000023000007945 */ /* 0x000fe20003800000 */
[----:B------:R-:W-:Y:S02]  /*2230*/  FSETP.GTU.FTZ.AND P3, PT, R48, 20, PT ;  /* 0x41a000003000780b */ /* 0x000fe40003f7c000 */
[----:B------:R-:W-:Y:S01]  /*2240*/  FADD.FTZ R47, R47, R102 ;  /* 0x000000662f2f7221 */ /* 0x000fe20000010000 */
        /* <DEDUP_REMOVED lines=32> */
.L_x_3652:
[----:B------:R-:W-:Y:S05]  /*2450*/  BSYNC B0 ;  /* 0x0000000000007941 */ /* 0x000fea0003800000 */
.L_x_3651:
[----:B------:R-:W-:Y:S01]  /*2460*/  SHF.L.U32 R37, R106, 0x10, RZ ;  /* 0x000000106a257819 */ /* 0x000fe200000006ff */
[----:B------:R-:W-:Y:S01]  /*2470*/  BSSY B0, `(.L_x_3653) ;  /* 0x0000023000007945 */ /* 0x000fe20003800000 */
[----:B------:R-:W-:-:S03]  /*2480*/  FSETP.GTU.FTZ.AND P2, PT, R47, 20, PT ;  /* 0x41a000002f00780b */ /* 0x000fc60003f5c000 */
[----:B------:R-:W-:Y:S01]  /*2490*/  FADD.FTZ R46, R37, R102 ;  /* 0x00000066252e7221 */ /* 0x000fe20000010000 */
[----:B------:R-:W-:Y:S09]  /*24a0*/  @P1 BRA `(.L_x_3654) ;  /* 0x00000000007c1947 */ /* 0x000ff20003800000 */
        /* <DEDUP_REMOVED lines=31> */
.L_x_3654:
[----:B------:R-:W-:Y:S05]  /*26a0*/  BSYNC B0 ;  /* 0x0000000000007941 */ /* 0x000fea0003800000 */
.L_x_3653:
[----:B------:R-:W-:Y:S01]  /*26b0*/  SHF.L.U32 R45, R36, 0x10, RZ ;  /* 0x00000010242d7819 */ /* 0x000fe200000006ff */
[----:B------:R-:W-:Y:S01]  /*26c0*/  BSSY B0, `(.L_x_3655) ;  /* 0x0000023000007945 */ /* 0x000fe20003800000 */
[----:B------:R-:W-:-:S03]  /*26d0*/  FSETP.GTU.FTZ.AND P1, PT, R46, 20, PT ;  /* 0x41a000002e00780b */ /* 0x000fc60003f3c000 */
[----:B------:R-:W-:Y:S01]  /*26e0*/  FADD.FTZ R45, R45, R102 ;  /* 0x000000662d2d7221 */ /* 0x000fe20000010000 */
        /* <DEDUP_REMOVED lines=32> */
.L_x_3656:
[----:B------:R-:W-:Y:S05]  /*28f0*/  BSYNC B0 ;  /* 0x0000000000007941 */ /* 0x000fea0003800000 */
.L_x_3655:
        /* <DEDUP_REMOVED lines=36> */
.L_x_3658:
[----:B------:R-:W-:Y:S05]  /*2b40*/  BSYNC B0 ;  /* 0x0000000000007941 */ /* 0x000fea0003800000 */
.L_x_3657:
[----:B------:R-:W-:Y:S01]  /*2b50*/  SHF.L.U32 R43, R24, 0x10, RZ ;  /* 0x00000010182b7819 */ /* 0x000fe200000006ff */
[----:B------:R-:W-:Y:S01]  /*2b60*/  BSSY B0, `(.L_x_3659) ;  /* 0x0000025000007945 */ /* 0x000fe20003800000 */
[----:B------:R-:W-:Y:S01]  /*2b70*/  FSETP.GTU.FTZ.AND P5, PT, R44, 20, PT ;  /* 0x41a000002c00780b */ /* 0x000fe20003fbc000 */
[----:B------:R-:W-:Y:S01]  /*2b80*/  IMAD R38, R4, UR17, RZ ;  /* 0x0000001104267c24 */ /* 0x000fe2000f8e02ff */
[----:B------:R-:W-:Y:S01]  /*2b90*/  SHF.R.S32.HI R29, RZ, 0x1f, R28 ;  /* 0x0000001fff1d7819 */ /* 0x000fe2000001141c */
[----:B------:R-:W-:Y:S01]  /*2ba0*/  FADD.FTZ R43, R43, R102 ;  /* 0x000000662b2b7221 */ /* 0x000fe20000010000 */
        /* <DEDUP_REMOVED lines=32> */
.L_x_3660:
[----:B------:R-:W-:Y:S05]  /*2db0*/  BSYNC B0 ;  /* 0x0000000000007941 */ /* 0x000fea0003800000 */
.L_x_3659:
[----:B------:R-:W-:Y:S01]  /*2dc0*/  SHF.L.U32 R7, R7, 0x10, RZ ;  /* 0x0000001007077819 */ /* 0x000fe200000006ff */
[----:B------:R-:W-:Y:S01]  /*2dd0*/  BSSY B0, `(.L_x_3661) ;  /* 0x0000026000007945 */ /* 0x000fe20003800000 */
[----:B------:R-:W-:Y:S01]  /*2de0*/  IMAD R111, R5, UR16, R38 ;  /* 0x00000010056f7c24 */ /* 0x000fe2000f8e0226 */
[----:B------:R-:W-:Y:S01]  /*2df0*/  FSETP.GTU.FTZ.AND P4, PT, R43, 20, PT ;  /* 0x41a000002b00780b */ /* 0x000fe20003f9c000 */
[----:B------:R-:W-:-:S04]  /*2e00*/  @!P0 IMAD.WIDE.U32 R24, R4, UR16, R28 ;  /* 0x0000001004188c25 */ /* 0x000fc8000f8e001c */
[----:B------:R-:W-:Y:S01]  /*2e10*/  FADD.FTZ R42, R7, R102 ;  /* 0x00000066072a7221 */ /* 0x000fe20000010000 */
[----:B------:R-:W-:Y:S01]  /*2e20*/  IMAD.WIDE.U32 R4, R4, UR16, RZ ;  /* 0x0000001004047c25 */ /* 0x000fe2000f8e00ff */
[----:B------:R-:W-:Y:S06]  /*2e30*/  @P3 BRA `(.L_x_3662) ;  /* 0x00000000007c3947 */ /* 0x000fec0003800000 */
        /* <DEDUP_REMOVED lines=31> */
.L_x_3662:
[----:B------:R-:W-:Y:S05]  /*3030*/  BSYNC B0 ;  /* 0x0000000000007941 */ /* 0x000fea0003800000 */
.L_x_3661:
[----:B------:R-:W-:Y:S01]  /*3040*/  SHF.L.U32 R41, R6, 0x10, RZ ;  /* 0x0000001006297819 */ /* 0x000fe200000006ff */
[----:B------:R-:W-:Y:S01]  /*3050*/  BSSY B0, `(.L_x_3663) ;  /* 0x0000026000007945 */ /* 0x000fe20003800000 */
[----:B------:R-:W-:Y:S01]  /*3060*/  FSETP.GTU.FTZ.AND P3, PT, R42, 20, PT ;  /* 0x41a000002a00780b */ /* 0x000fe20003f7c000 */
[----:B------:R-:W-:Y:S01]  /*3070*/  @!P0 IMAD.IADD R37, R111, 0x1, R25 ;  /* 0x000000016f258824 */ /* 0x000fe200078e0219 */
[----:B------:R-:W-:Y:S01]  /*3080*/  IADD3 R40, -R0, UR4, RZ ;  /* 0x0000000400287c10 */ /* 0x000fe2000fffe1ff */
[----:B------:R-:W-:Y:S01]  /*3090*/  FADD.FTZ R41, R41, R102 ;  /* 0x0000006629297221 */ /* 0x000fe20000010000 */
[----:B------:R-:W-:Y:S01]  /*30a0*/  IADD3 R39, R5, R111, RZ ;  /* 0x0000006f05277210 */ /* 0x000fe20007ffe0ff */
        /* <DEDUP_REMOVED lines=32> */
.L_x_3664:
[----:B------:R-:W-:Y:S05]  /*32b0*/  BSYNC B0 ;  /* 0x0000000000007941 */ /* 0x000fea0003800000 */
.L_x_3663:
[----:B------:R-:W-:Y:S01]  /*32c0*/  IMAD R0, R2, UR17, RZ ;  /* 0x0000001102007c24 */ /* 0x000fe2000f8e02ff */
[----:B------:R-:W-:Y:S01]  /*32d0*/  BSSY B0, `(.L_x_3665) ;  /* 0x0000028000007945 */ /* 0x000fe20003800000 */
[----:B------:R-:W-:Y:S01]  /*32e0*/  FSETP.GTU.FTZ.AND P2, PT, R41, 20, PT ;  /* 0x41a000002900780b */ /* 0x000fe20003f5c000 */
[----:B------:R-:W-:Y:S01]  /*32f0*/  IMAD.MOV.U32 R5, RZ, RZ, R39 ;  /* 0x000000ffff057224 */ /* 0x000fe200078e0027 */
[----:B------:R-:W-:Y:S01]  /*3300*/  @!P0 MOV R25, R37 ;  /* 0x0000002500198202 */ /* 0x000fe20000000f00 */
[----:B------:R-:W-:Y:S01]  /*3310*/  IMAD R3, R3, UR16, R0 ;  /* 0x0000001003037c24 */ /* 0x000fe2000f8e0200 */
[----:B------:R-:W-:Y:S01]  /*3320*/  @!P0 MOV R6, R28 ;  /* 0x0000001c00068202 */ /* 0x000fe20000000f00 */
[----:B------:R-:W-:Y:S01]  /*3330*/  IMAD R40, R40, -0x400, RZ ;  /* 0xfffffc0028287824 */ /* 0x000fe200078e02ff */
[----:B------:R-:W-:Y:S01]  /*3340*/  @!P0 MOV R7, R29 ;  /* 0x0000001d00078202 */ /* 0x000fe20000000f00 */
        /* <DEDUP_REMOVED lines=32> */
.L_x_3666:
[----:B------:R-:W-:Y:S05]  /*3550*/  BSYNC B0 ;  /* 0x0000000000007941 */ /* 0x000fea0003800000 */
.L_x_3665:
        /* <DEDUP_REMOVED lines=33> */
.L_x_3668:
[----:B------:R-:W-:Y:S05]  /*3770*/  BSYNC B0 ;  /* 0x0000000000007941 */ /* 0x000fea0003800000 */
.L_x_3667:
        /* <DEDUP_REMOVED lines=33> */
.L_x_3670:
[----:B------:R-:W-:Y:S05]  /*3990*/  BSYNC B0 ;  /* 0x0000000000007941 */ /* 0x000fea0003800000 */
.L_x_3669:
        /* <DEDUP_REMOVED lines=33> */
.L_x_3672:
[----:B------:R-:W-:Y:S05]  /*3bb0*/  BSYNC B0 ;  /* 0x0000000000007941 */ /* 0x000fea0003800000 */
.L_x_3671:
        /* <DEDUP_REMOVED lines=33> */
.L_x_3674:
[----:B------:R-:W-:Y:S05]  /*3dd0*/  BSYNC B0 ;  /* 0x0000000000007941 */ /* 0x000fea0003800000 */
.L_x_3673:
        /* <DEDUP_REMOVED lines=33> */
.L_x_3676:
[----:B------:R-:W-:Y:S05]  /*3ff0*/  BSYNC B0 ;  /* 0x0000000000007941 */ /* 0x000fea0003800000 */
.L_x_3675:
[----:B------:R-:W-:Y:S01]  /*4000*/  ULDC.64 UR6, c[0x0][0x2a8] ;  /* 0x0000aa0000067ab9 */ /* 0x000fe20000000a00 */
[----:B------:R-:W-:Y:S01]  /*4010*/  @!P0 IMAD.WIDE.U32 R36, R2, UR16, R6 ;  /* 0x0000001002248c25 */ /* 0x000fe2000f8e0006 */
[----:B------:R-:W-:Y:S01]  /*4020*/  SHF.R.S32.HI R39, RZ, 0x1f, R40 ;  /* 0x0000001fff277819 */ /* 0x000fe20000011428 */
[----:B------:R-:W-:Y:S01]  /*4030*/  ULDC.64 UR8, c[0x0][0x2b8] ;  /* 0x0000ae0000087ab9 */ /* 0x000fe20000000a00 */
[----:B------:R-:W-:Y:S01]  /*4040*/  LDS.U16 R140, [R72] ;  /* 0x00000000488c7984 */ /* 0x000fe20000000400 */
[----:B------:R-:W-:Y:S01]  /*4050*/  IMAD R0, R104, UR6, RZ ;  /* 0x0000000668007c24 */ /* 0x000fe2000f8e02ff */
[----:B------:R-:W-:Y:S01]  /*4060*/  @!P0 IADD3 R37, R3, R37, RZ ;  /* 0x0000002503258210 */ /* 0x000fe20007ffe0ff */
[C---:B------:R-:W-:Y:S01]  /*4070*/  @!P0 IMAD.WIDE.U32 R24, R109.reuse, UR6, R24 ;  /* 0x000000066d188c25 */ /* 0x040fe2000f8e0018 */
[----:B------:R-:W-:Y:S03]  /*4080*/  LDS.U16 R144, [R72+0x2] ;  /* 0x0000020048907984 */ /* 0x000fe60000000400 */
[----:B------:R-:W-:Y:S01]  /*4090*/  IMAD.WIDE.U32 R4, R109, UR6, R4 ;  /* 0x000000066d047c25 */ /* 0x000fe2000f8e0004 */
[----:B------:R-:W-:Y:S01]  /*40a0*/  @!P0 IADD3 R38, P1, R92, R24, RZ ;  /* 0x000000185c268210 */ /* 0x000fe20007f3e0ff */
[----:B------:R-:W-:Y:S02]  /*40b0*/  LDS.U16 R146, [R72+0x4] ;  /* 0x0000040048927984 */ /* 0x000fe40000000400 */
[----:B------:R-:W-:-:S02]  /*40c0*/  IMAD.WIDE.U32 R6, R2, UR16, RZ ;  /* 0x0000001002067c25 */ /* 0x000fc4000f8e00ff */
[----:B------:R-:W-:Y:S02]  /*40d0*/  LDS.U16 R148, [R72+0x6] ;  /* 0x0000060048947984 */ /* 0x000fe40000000400 */
[----:B------:R-:W-:Y:S01]  /*40e0*/  IMAD R2, R109, UR7, R0 ;  /* 0x000000076d027c24 */ /* 0x000fe2000f8e0200 */
[----:B------:R-:W-:Y:S01]  /*40f0*/  IADD3 R0, P2, R40, R4, RZ ;  /* 0x0000000428007210 */ /* 0x000fe20007f5e0ff */
[----:B------:R-:W-:Y:S01]  /*4100*/  ULDC.64 UR6, c[0x0][0x318] ;  /* 0x0000c60000067ab9 */ /* 0x000fe20000000a00 */
[----:B------:R-:W-:Y:S01]  /*4110*/  IADD3 R7, R7, R3, RZ ;  /* 0x0000000307077210 */ /* 0x000fe20007ffe0ff */
[----:B------:R-:W-:Y:S01]  /*4120*/  LDS.U16 R134, [R72+0x8] ;  /* 0x0000080048867984 */ /* 0x000fe20000000400 */
[----:B------:R-:W-:Y:S02]  /*4130*/  @!P0 IADD3.X R111, R91, R25, R2, P1, !PT ;  /* 0x000000195b6f8210 */ /* 0x000fe40000ffe402 */
[----:B------:R-:W-:Y:S01]  /*4140*/  IADD3.X R25, R39, R2, R5, P2, !PT ;  /* 0x0000000227197210 */ /* 0x000fe200017fe405 */
[----:B------:R-:W-:Y:S01]  /*4150*/  IMAD R2, R104, UR8, RZ ;  /* 0x0000000868027c24 */ /* 0x000fe2000f8e02ff */
[C---:B------:R-:W-:Y:S01]  /*4160*/  LEA R3, P1, R92.reuse, UR6, 0x1 ;  /* 0x000000065c037c11 */ /* 0x040fe2000f8208ff */
[C---:B------:R-:W-:Y:S01]  /*4170*/  @!P0 IMAD.WIDE.U32 R4, R109.reuse, UR8, R36 ;  /* 0x000000086d048c25 */ /* 0x040fe2000f8e0024 */
[----:B------:R-:W-:Y:S02]  /*4180*/  LDS.U16 R130, [R72+0xa] ;  /* 0x00000a0048827984 */ /* 0x000fe40000000400 */
[----:B------:R-:W-:Y:S01]  /*4190*/  LEA.HI.X R24, R92, UR7, R91, 0x1, P1 ;  /* 0x000000075c187c11 */ /* 0x000fe200088f0c5b */
[C---:B------:R-:W-:Y:S01]  /*41a0*/  IMAD R108, R109.reuse, UR9, R2 ;  /* 0x000000096d6c7c24 */ /* 0x040fe2000f8e0202 */
[----:B------:R-:W-:Y:S01]  /*41b0*/  LEA R2, P2, R0, R3, 0x1 ;  /* 0x0000000300027211 */ /* 0x000fe200078408ff */
[----:B------:R-:W-:Y:S01]  /*41c0*/  IMAD.WIDE.U32 R6, R109, UR8, R6 ;  /* 0x000000086d067c25 */ /* 0x000fe2000f8e0006 */
[----:B------:R-:W-:Y:S01]  /*41d0*/  @!P0 LEA R36, P1, R38, UR6, 0x1 ;  /* 0x0000000626248c11 */ /* 0x000fe2000f8208ff */
[----:B------:R-:W-:Y:S01]  /*41e0*/  LDS.U16 R128, [R72+0xc] ;  /* 0x00000c0048807984 */ /* 0x000fe20000000400 */
[----:B------:R-:W-:-:S02]  /*41f0*/  @!P0 IADD3 R110, P3, R92, R4, RZ ;  /* 0x000000045c6e8210 */ /* 0x000fc40007f7e0ff */
[----:B------:R-:W-:Y:S01]  /*4200*/  LEA.HI.X R3, R0, R24, R25, 0x1, P2 ;  /* 0x0000001800037211 */ /* 0x000fe200010f0c19 */
[----:B------:R-:W-:Y:S01]  /*4210*/  LDS.U16 R126, [R72+0xe] ;  /* 0x00000e00487e7984 */ /* 0x000fe20000000400 */
[----:B------:R-:W-:Y:S01]  /*4220*/  @!P0 LEA.HI.X R37, R38, UR7, R111, 0x1, P1 ;  /* 0x0000000726258c11 */ /* 0x000fe200088f0c6f */
[----:B------:R-:W-:Y:S01]  /*4230*/  ULDC.64 UR6, c[0x0][0x308] ;  /* 0x0000c20000067ab9 */ /* 0x000fe20000000a00 */
[----:B------:R-:W-:Y:S01]  /*4240*/  IADD3 R106, P4, R40, R6, RZ ;  /* 0x00000006286a7210 */ /* 0x000fe20007f9e0ff */
[----:B------:R-:W-:Y:S01]  /*4250*/  LDS.U16 R125, [R72+0x10] ;  /* 0x00001000487d7984 */ /* 0x000fe20000000400 */
[----:B------:R-:W-:Y:S02]  /*4260*/  @!P0 IADD3.X R113, R91, R5, R108, P3, !PT ;  /* 0x000000055b718210 */ /* 0x000fe40001ffe46c */
[----:B------:R-:W-:Y:S01]  /*4270*/  LEA R5, P1, R92, UR6, 0x1 ;  /* 0x000000065c057c11 */ /* 0x000fe2000f8208ff */
[----:B------:R-:W-:Y:S01]  /*4280*/  LDS.U16 R123, [R72+0x12] ;  /* 0x00001200487b7984 */ /* 0x000fe20000000400 */
[----:B------:R-:W-:-:S02]  /*4290*/  IADD3.X R7, R39, R108, R7, P4, !PT ;  /* 0x0000006c27077210 */ /* 0x000fc400027fe407 */
[----:B------:R-:W-:Y:S01]  /*42a0*/  LEA.HI.X R108, R92, UR7, R91, 0x1, P1 ;  /* 0x000000075c6c7c11 */ /* 0x000fe200088f0c5b */
[----:B------:R-:W-:Y:S01]  /*42b0*/  LDS.U16 R116, [R72+0x14] ;  /* 0x0000140048747984 */ /* 0x000fe20000000400 */
[----:B------:R-:W-:Y:S02]  /*42c0*/  @!P0 LEA R4, P1, R110, UR6, 0x1 ;  /* 0x000000066e048c11 */ /* 0x000fe4000f8208ff */
[----:B------:R-:W-:Y:S01]  /*42d0*/  LEA R6, P2, R106, R5, 0x1 ;  /* 0x000000056a067211 */ /* 0x000fe200078408ff */
[----:B------:R-:W-:Y:S04]  /*42e0*/  LDS.U16 R114, [R72+0x16] ;  /* 0x0000160048727984 */ /* 0x000fe80000000400 */
[----:B------:R-:W-:Y:S04]  /*42f0*/  LDS.U16 R38, [R72+0x18] ;  /* 0x0000180048267984 */ /* 0x000fe80000000400 */
[----:B------:R-:W-:Y:S04]  /*4300*/  LDS.U16 R25, [R72+0x1a] ;  /* 0x00001a0048197984 */ /* 0x000fe80000000400 */
[----:B------:R-:W-:Y:S04]  /*4310*/  LDS.U16 R24, [R72+0x1c] ;  /* 0x00001c0048187984 */ /* 0x000fe80000000400 */
[----:B------:R-:W-:Y:S01]  /*4320*/  LDS.U16 R0, [R72+0x1e] ;  /* 0x00001e0048007984 */ /* 0x000fe20000000400 */
[----:B------:R-:W-:-:S02]  /*4330*/  @!P0 LEA.HI.X R5, R110, UR7, R113, 0x1, P1 ;  /* 0x000000076e058c11 */ /* 0x000fc400088f0c71 */
[----:B------:R-:W-:Y:S02]  /*4340*/  ISETP.GE.AND P1, PT, R8, R23, PT ;  /* 0x000000170800720c */ /* 0x000fe40003f26270 */
[----:B------:R-:W-:Y:S02]  /*4350*/  LEA.HI.X R7, R106, R108, R7, 0x1, P2 ;  /* 0x0000006c6a077211 */ /* 0x000fe400010f0c07 */
[----:B------:R-:W-:Y:S01]  /*4360*/  PRMT R106, RZ, 0x7610, R106 ;  /* 0x00007610ff6a7816 */ /* 0x000fe2000000006a */
[----:B------:R-:W-:Y:S01]  /*4370*/  BAR.SYNC.DEFER_BLOCKING 0x0 ;  /* 0x0000000000007b1d */ /* 0x000fe20000010000 */
[----:B------:R-:W-:Y:S02]  /*4380*/  PRMT R112, RZ, 0x7610, R112 ;  /* 0x00007610ff707816 */ /* 0x000fe40000000070 */
[----:B------:R-:W-:Y:S02]  /*4390*/  PRMT R119, RZ, 0x7610, R119 ;  /* 0x00007610ff777816 */ /* 0x000fe40000000077 */
[----:B------:R-:W-:-:S03]  /*43a0*/  PRMT R111, RZ, 0x7610, R111 ;  /* 0x00007610ff6f7816 */ /* 0x000fc6000000006f */
[----:B------:R-:W2:Y:S01]  /*43b0*/  @!P1 LDG.E.U16 R106, desc[UR14][R2.64+-0x7c0] ;  /* 0xfff8400e026a9981 */ /* 0x000ea2000c1e1500 */
[-C--:B------:R-:W-:Y:S02]  /*43c0*/  ISETP.GE.AND P1, PT, R14, R23.reuse, PT ;  /* 0x000000170e00720c */ /* 0x080fe40003f26270 */
[-C--:B------:R-:W-:Y:S01]  /*43d0*/  ISETP.GE.AND P2, PT, R9, R23.reuse, PT ;  /* 0x000000170900720c */ /* 0x080fe20003f46270 */
[----:B------:R0:W3:Y:S01]  /*43e0*/  @!P0 LDG.E.U16 R111, desc[UR14][R36.64] ;  /* 0x0000000e246f8981 */ /* 0x0000e2000c1e1500 */
[-C--:B------:R-:W-:Y:S02]  /*43f0*/  ISETP.GE.AND P3, PT, R11, R23.reuse, PT ;  /* 0x000000170b00720c */ /* 0x080fe40003f66270 */
[-C--:B------:R-:W-:Y:S02]  /*4400*/  ISETP.GE.AND P4, PT, R10, R23.reuse, PT ;  /* 0x000000170a00720c */ /* 0x080fe40003f86270 */
[-C--:B------:R-:W-:Y:S02]  /*4410*/  ISETP.GE.AND P5, PT, R13, R23.reuse, PT ;  /* 0x000000170d00720c */ /* 0x080fe40003fa6270 */
[----:B------:R-:W-:-:S02]  /*4420*/  ISETP.GE.AND P6, PT, R12, R23, PT ;  /* 0x000000170c00720c */ /* 0x000fc40003fc6270 */
[----:B------:R-:W-:Y:S01]  /*4430*/  PRMT R113, RZ, 0x7610, R113 ;  /* 0x00007610ff717816 */ /* 0x000fe20000000071 */
[----:B------:R-:W4:Y:S01]  /*4440*/  @!P1 LDG.E.U16 R112, desc[UR14][R2.64+-0x640] ;  /* 0xfff9c00e02709981 */ /* 0x000f22000c1e1500 */
[----:B------:R-:W-:Y:S02]  /*4450*/  ISETP.GE.AND P1, PT, R15, R23, PT ;  /* 0x000000170f00720c */ /* 0x000fe40003f26270 */
[----:B0-----:R-:W-:Y:S02]  /*4460*/  PRMT R36, RZ, 0x7610, R36 ;  /* 0x00007610ff247816 */ /* 0x001fe40000000024 */
[----:B------:R-:W-:Y:S01]  /*4470*/  PRMT R115, RZ, 0x7610, R115 ;  /* 0x00007610ff737816 */ /* 0x000fe20000000073 */
[----:B------:R-:W5:Y:S01]  /*4480*/  @!P2 LDG.E.U16 R113, desc[UR14][R2.64+-0x780] ;  /* 0xfff8800e0271a981 */ /* 0x000f62000c1e1500 */
[----:B------:R-:W-:Y:S02]  /*4490*/  PRMT R108, RZ, 0x7610, R108 ;  /* 0x00007610ff6c7816 */ /* 0x000fe4000000006c */
[----:B------:R-:W-:-:S02]  /*44a0*/  PRMT R117, RZ, 0x7610, R117 ;  /* 0x00007610ff757816 */ /* 0x000fc40000000075 */
[----:B------:R-:W-:Y:S01]  /*44b0*/  PRMT R110, RZ, 0x7610, R110 ;  /* 0x00007610ff6e7816 */ /* 0x000fe2000000006e */
[----:B------:R-:W4:Y:S01]  /*44c0*/  @!P3 LDG.E.U16 R115, desc[UR14][R2.64+-0x700] ;  /* 0xfff9000e0273b981 */ /* 0x000f22000c1e1500 */
[----:B------:R-:W-:Y:S02]  /*44d0*/  PRMT R37, RZ, 0x7610, R37 ;  /* 0x00007610ff257816 */ /* 0x000fe40000000025 */
[----:B------:R-:W-:Y:S01]  /*44e0*/  PRMT R118, RZ, 0x7610, R118 ;  /* 0x00007610ff767816 */ /* 0x000fe20000000076 */
[----:B------:R-:W4:Y:S01]  /*44f0*/  @!P1 LDG.E.U16 R119, desc[UR14][R2.64+-0x600] ;  /* 0xfffa000e02779981 */ /* 0x000f22000c1e1500 */
[-C--:B------:R-:W-:Y:S02]  /*4500*/  ISETP.GE.AND P1, PT, R16, R23.reuse, PT ;  /* 0x000000171000720c */ /* 0x080fe40003f26270 */
[-C--:B------:R-:W-:Y:S01]  /*4510*/  ISETP.GE.AND P2, PT, R18, R23.reuse, PT ;  /* 0x000000171200720c */ /* 0x080fe20003f46270 */
[----:B------:R-:W4:Y:S01]  /*4520*/  @!P4 LDG.E.U16 R108, desc[UR14][R2.64+-0x740] ;  /* 0xfff8c00e026cc981 */ /* 0x000f22000c1e1500 */
[----:B------:R-:W-:-:S02]  /*4530*/  ISETP.GE.AND P3, PT, R19, R23, PT ;  /* 0x000000171300720c */ /* 0x000fc40003f66270 */
[-C--:B------:R-:W-:Y:S01]  /*4540*/  ISETP.GE.AND P4, PT, R20, R23.reuse, PT ;  /* 0x000000171400720c */ /* 0x080fe20003f86270 */
[----:B------:R-:W4:Y:S01]  /*4550*/  @!P5 LDG.E.U16 R117, desc[UR14][R2.64+-0x680] ;  /* 0xfff9800e0275d981 */ /* 0x000f22000c1e1500 */
[-C--:B------:R-:W-:Y:S02]  /*4560*/  ISETP.GE.AND P5, PT, R21, R23.reuse, PT ;  /* 0x000000171500720c */ /* 0x080fe40003fa6270 */
[----:B------:R-:W-:Y:S01]  /*4570*/  PRMT R121, RZ, 0x7610, R121 ;  /* 0x00007610ff797816 */ /* 0x000fe20000000079 */
[----:B------:R-:W4:Y:S01]  /*4580*/  @!P6 LDG.E.U16 R110, desc[UR14][R2.64+-0x6c0] ;  /* 0xfff9400e026ee981 */ /* 0x000f22000c1e1500 */
[----:B------:R-:W-:Y:S02]  /*4590*/  PRMT R120, RZ, 0x7610, R120 ;  /* 0x00007610ff787816 */ /* 0x000fe40000000078 */
[----:B------:R-:W-:Y:S01]  /*45a0*/  PRMT R127, RZ, 0x7610, R127 ;  /* 0x00007610ff7f7816 */ /* 0x000fe2000000007f */
[----:B------:R-:W4:Y:S01]  /*45b0*/  @!P1 LDG.E.U16 R36, desc[UR14][R2.64+-0x5c0] ;  /* 0xfffa400e02249981 */ /* 0x000f22000c1e1500 */
[----:B------:R-:W-:-:S02]  /*45c0*/  ISETP.GE.AND P1, PT, R17, R23, PT ;  /* 0x000000171100720c */ /* 0x000fc40003f26270 */
[----:B------:R-:W-:Y:S01]  /*45d0*/  ISETP.GE.AND P6, PT, R22, R23, PT ;  /* 0x000000171600720c */ /* 0x000fe20003fc6270 */
[----:B------:R-:W4:Y:S01]  /*45e0*/  @!P2 LDG.E.U16 R118, desc[UR14][R2.64+-0x540] ;  /* 0xfffac00e0276a981 */ /* 0x000f22000c1e1500 */
[----:B------:R-:W-:-:S03]  /*45f0*/  PRMT R122, RZ, 0x7610, R122 ;  /* 0x00007610ff7a7816 */ /* 0x000fc6000000007a */
[----:B------:R-:W4:Y:S04]  /*4600*/  @!P3 LDG.E.U16 R121, desc[UR14][R2.64+-0x500] ;  /* 0xfffb000e0279b981 */ /* 0x000f28000c1e1500 */
        /* <DEDUP_REMOVED lines=19> */
[----:B---3--:R-:W-:Y:S04]  /*4740*/  STS.U16 [R88], R111 ;  /* 0x0000006f58007388 */ /* 0x008fe80000000400 */
[----:B--2---:R-:W-:Y:S04]  /*4750*/  STS.U16 [R87+0x40], R106 ;  /* 0x0000406a57007388 */ /* 0x004fe80000000400 */
        /* <DEDUP_REMOVED lines=16> */
[----:B------:R-:W1:Y:S04]  /*4860*/  LDS.U16 R3, [R72+0x2] ;  /* 0x0000020048037984 */ /* 0x000e680000000400 */
[----:B------:R-:W2:Y:S04]  /*4870*/  LDS.U16 R106, [R72+0x4] ;  /* 0x00000400486a7984 */ /* 0x000ea80000000400 */
[----:B------:R-:W-:Y:S04]  /*4880*/  LDS.U16 R108, [R72+0x6] ;  /* 0x00000600486c7984 */ /* 0x000fe80000000400 */
[----:B------:R-:W-:Y:S04]  /*4890*/  LDS.U16 R110, [R72+0x8] ;  /* 0x00000800486e7984 */ /* 0x000fe80000000400 */
[----:B------:R-:W-:Y:S04]  /*48a0*/  LDS.U16 R111, [R72+0xa] ;  /* 0x00000a00486f7984 */ /* 0x000fe80000000400 */
[----:B------:R-:W3:Y:S04]  /*48b0*/  LDS.U16 R112, [R72+0xc] ;  /* 0x00000c0048707984 */ /* 0x000ee80000000400 */
[----:B------:R-:W4:Y:S04]  /*48c0*/  LDS.U16 R113, [R72+0xe] ;  /* 0x00000e0048717984 */ /* 0x000f280000000400 */
[----:B------:R-:W5:Y:S04]  /*48d0*/  LDS.U16 R115, [R72+0x10] ;  /* 0x0000100048737984 */ /* 0x000f680000000400 */
[----:B------:R-:W-:Y:S04]  /*48e0*/  LDS.U16 R117, [R72+0x12] ;  /* 0x0000120048757984 */ /* 0x000fe80000000400 */
[----:B------:R-:W5:Y:S04]  /*48f0*/  LDS.U16 R118, [R72+0x14] ;  /* 0x0000140048767984 */ /* 0x000f680000000400 */
[----:B------:R-:W5:Y:S04]  /*4900*/  LDS.U16 R119, [R72+0x16] ;  /* 0x0000160048777984 */ /* 0x000f680000000400 */
[----:B------:R-:W-:Y:S04]  /*4910*/  LDS.U16 R120, [R72+0x18] ;  /* 0x0000180048787984 */ /* 0x000fe80000000400 */
[----:B------:R-:W-:Y:S04]  /*4920*/  LDS.U16 R121, [R72+0x1a] ;  /* 0x00001a0048797984 */ /* 0x000fe80000000400 */
[----:B------:R-:W5:Y:S04]  /*4930*/  LDS.U16 R122, [R72+0x1c] ;  /* 0x00001c00487a7984 */ /* 0x000f680000000400 */
[----:B------:R-:W5:Y:S01]  /*4940*/  LDS.U16 R124, [R72+0x1e] ;  /* 0x00001e00487c7984 */ /* 0x000f620000000400 */
[----:B------:R-:W-:Y:S01]  /*4950*/  BAR.SYNC.DEFER_BLOCKING 0x0 ;  /* 0x0000000000007b1d */ /* 0x000fe20000010000 */
[----:B0-----:R-:W-:-:S05]  /*4960*/  PRMT R127, RZ, 0x7610, R127 ;  /* 0x00007610ff7f7816 */ /* 0x001fca000000007f */
[----:B------:R0:W5:Y:S01]  /*4970*/  @!P0 LDG.E.U16 R129, desc[UR14][R4.64] ;  /* 0x0000000e04818981 */ /* 0x000162000c1e1500 */
[----:B------:R-:W-:-:S03]  /*4980*/  ISETP.GE.AND P0, PT, R9, R23, PT ;  /* 0x000000170900720c */ /* 0x000fc60003f06270 */
[----:B------:R-:W5:Y:S01]  /*4990*/  @!P1 LDG.E.U16 R132, desc[UR14][R6.64+-0x7c0] ;  /* 0xfff8400e06849981 */ /* 0x000f62000c1e1500 */
[----:B------:R-:W-:-:S03]  /*49a0*/  ISETP.GE.AND P1, PT, R10, R23, PT ;  /* 0x000000170a00720c */ /* 0x000fc60003f26270 */
[----:B------:R-:W5:Y:S04]  /*49b0*/  @!P2 LDG.E.U16 R152, desc[UR14][R6.64+-0x540] ;  /* 0xfffac00e0698a981 */ /* 0x000f68000c1e1500 */
[----:B------:R-:W5:Y:S04]  /*49c0*/  @!P3 LDG.E.U16 R137, desc[UR14][R6.64+-0x500] ;  /* 0xfffb000e0689b981 */ /* 0x000f68000c1e1500 */
[----:B------:R-:W5:Y:S01]  /*49d0*/  @!P0 LDG.E.U16 R127, desc[UR14][R6.64+-0x780] ;  /* 0xfff8800e067f8981 */ /* 0x000f62000c1e1500 */
        /* <DEDUP_REMOVED lines=8> */
[-C--:B------:R-:W-:Y:S02]  /*4a60*/  ISETP.GE.AND P1, PT, R14, R23.reuse, PT ;  /* 0x000000170e00720c */ /* 0x080fe40003f26270 */
[----:B0-----:R-:W-:Y:S01]  /*4a70*/  PRMT R5, RZ, 0x7610, R5 ;  /* 0x00007610ff057816 */ /* 0x001fe20000000005 */
[----:B------:R-:W5:Y:S06]  /*4a80*/  @!P6 LDG.E.U16 R156, desc[UR14][R6.64+-0x440] ;  /* 0xfffbc00e069ce981 */ /* 0x000f6c000c1e1500 */
[----:B------:R-:W5:Y:S01]  /*4a90*/  @!P0 LDG.E.U16 R5, desc[UR14][R6.64+-0x680] ;  /* 0xfff9800e06058981 */ /* 0x000f62000c1e1500 */
[----:B------:R-:W-:-:S03]  /*4aa0*/  ISETP.GE.AND P0, PT, R15, R23, PT ;  /* 0x000000170f00720c */ /* 0x000fc60003f06270 */
[----:B------:R-:W5:Y:S01]  /*4ab0*/  @!P1 LDG.E.U16 R142, desc[UR14][R6.64+-0x640] ;  /* 0xfff9c00e068e9981 */ /* 0x000f62000c1e1500 */
[----:B------:R-:W-:Y:S02]  /*4ac0*/  ISETP.NE.AND P1, PT, R133, RZ, PT ;  /* 0x000000ff8500720c */ /* 0x000fe40003f25270 */
[----:B------:R-:W-:-:S07]  /*4ad0*/  PRMT R133, RZ, 0x7610, R133 ;  /* 0x00007610ff857816 */ /* 0x000fce0000000085 */
[----:B------:R-:W5:Y:S01]  /*4ae0*/  @!P0 LDG.E.U16 R133, desc[UR14][R6.64+-0x600] ;  /* 0xfffa000e06858981 */ /* 0x000f62000c1e1500 */
[----:B------:R-:W-:-:S03]  /*4af0*/  ISETP.GE.AND P0, PT, R16, R23, PT ;  /* 0x000000171000720c */ /* 0x000fc60003f06270 */
[----:B------:R-:W5:Y:S10]  /*4b00*/  @!P1 LDG.E.U16 R135, desc[UR14][R6.64+-0x580] ;  /* 0xfffa800e06879981 */ /* 0x000f74000c1e1500 */
[----:B------:R0:W5:Y:S01]  /*4b10*/  @!P0 LDG.E.U16 R150, desc[UR14][R6.64+-0x5c0] ;  /* 0xfffa400e06968981 */ /* 0x000162000c1e1500 */
[----:B-1----:R-:W-:-:S02]  /*4b20*/  SHF.L.U32 R36, R3, 0x10, RZ ;  /* 0x0000001003247819 */ /* 0x002fc400000006ff */
[----:B--2---:R-:W-:Y:S01]  /*4b30*/  SHF.L.U32 R106, R106, 0x10, RZ ;  /* 0x000000106a6a7819 */ /* 0x004fe200000006ff */
[----:B---3--:R-:W-:Y:S02]  /*4b40*/  IMAD.U32 R112, R112, 0x10000, RZ ;  /* 0x0001000070707824 */ /* 0x008fe400078e00ff */
[----:B------:R-:W-:Y:S02]  /*4b50*/  FMUL.FTZ R4, R36, -1.4426950216293334961 ;  /* 0xbfb8aa3b24047820 */ /* 0x000fe40000410000 */
[----:B------:R-:W-:Y:S01]  /*4b60*/  FMUL.FTZ R143, R106, -1.4426950216293334961 ;  /* 0xbfb8aa3b6a8f7820 */ /* 0x000fe20000410000 */
[----:B----4-:R-:W-:Y:S01]  /*4b70*/  SHF.L.U32 R113, R113, 0x10, RZ ;  /* 0x0000001071717819 */ /* 0x010fe200000006ff */
[----:B------:R1:W-:Y:S01]  /*4b80*/  MUFU.EX2 R139, R4 ;  /* 0x00000004008b7308 */ /* 0x0003e20000000800 */
[----:B------:R-:W-:-:S03]  /*4b90*/  IMAD.U32 R37, R2, 0x10000, RZ ;  /* 0x0001000002257824 */ /* 0x000fc600078e00ff */
[----:B------:R-:W-:Y:S01]  /*4ba0*/  FMUL.FTZ R149, R113, -1.4426950216293334961 ;  /* 0xbfb8aa3b71957820 */ /* 0x000fe20000410000 */
[----:B-1----:R-:W-:-:S03]  /*4bb0*/  FMUL.FTZ R4, R112, -1.4426950216293334961 ;  /* 0xbfb8aa3b70047820 */ /* 0x002fc60000410000 */
[----:B------:R-:W1:Y:S01]  /*4bc0*/  MUFU.EX2 R143, R143 ;  /* 0x0000008f008f7308 */ /* 0x000e620000000800 */
[----:B------:R-:W-:Y:S01]  /*4bd0*/  FMUL.FTZ R2, R37, -1.4426950216293334961 ;  /* 0xbfb8aa3b25027820 */ /* 0x000fe20000410000 */
[----:B------:R-:W-:-:S06]  /*4be0*/  SHF.L.U32 R108, R108, 0x10, RZ ;  /* 0x000000106c6c7819 */ /* 0x000fcc00000006ff */
[----:B------:R-:W2:Y:S01]  /*4bf0*/  MUFU.EX2 R147, R4 ;  /* 0x0000000400937308 */ /* 0x000ea20000000800 */
[----:B0-----:R-:W-:-:S07]  /*4c00*/  FMUL.FTZ R6, R108, -1.4426950216293334961 ;  /* 0xbfb8aa3b6c067820 */ /* 0x001fce0000410000 */
[----:B------:R-:W0:Y:S08]  /*4c10*/  MUFU.EX2 R3, R2 ;  /* 0x0000000200037308 */ /* 0x000e300000000800 */
[----:B------:R-:W-:Y:S01]  /*4c20*/  MUFU.EX2 R149, R149 ;  /* 0x0000009500957308 */ /* 0x000fe20000000800 */
[----:B-1----:R-:W-:Y:S01]  /*4c30*/  FADD.FTZ R143, R143, 1 ;  /* 0x3f8000008f8f7421 */ /* 0x002fe20000010000 */
[----:B--2---:R-:W-:Y:S01]  /*4c40*/  FADD.FTZ R147, R147, 1 ;  /* 0x3f80000093937421 */ /* 0x004fe20000010000 */
[----:B------:R-:W-:-:S05]  /*4c50*/  SHF.L.U32 R111, R111, 0x10, RZ ;  /* 0x000000106f6f7819 */ /* 0x000fca00000006ff */
[----:B------:R-:W1:Y:S01]  /*4c60*/  MUFU.EX2 R6, R6 ;  /* 0x0000000600067308 */ /* 0x000e620000000800 */
[----:B------:R-:W-:Y:S01]  /*4c70*/  SHF.L.U32 R110, R110, 0x10, RZ ;  /* 0x000000106e6e7819 */ /* 0x000fe200000006ff */
[----:B------:R-:W-:Y:S01]  /*4c80*/  FMUL.FTZ R145, R111, -1.4426950216293334961 ;  /* 0xbfb8aa3b6f917820 */ /* 0x000fe20000410000 */
[----:B0-----:R-:W-:Y:S01]  /*4c90*/  FADD.FTZ R3, R3, 1 ;  /* 0x3f80000003037421 */ /* 0x001fe20000010000 */
[----:B-----5:R-:W-:Y:S02]  /*4ca0*/  SHF.L.U32 R115, R115, 0x10, RZ ;  /* 0x0000001073737819 */ /* 0x020fe400000006ff */
[----:B------:R-:W-:Y:S02]  /*4cb0*/  FMUL.FTZ R2, R110, -1.4426950216293334961 ;  /* 0xbfb8aa3b6e027820 */ /* 0x000fe40000410000 */
[----:B------:R-:W-:Y:S01]  /*4cc0*/  MUFU.EX2 R145, R145 ;  /* 0x0000009100917308 */ /* 0x000fe20000000800 */
[----:B------:R-:W-:-:S07]  /*4cd0*/  SHF.L.U32 R118, R118, 0x10, RZ ;  /* 0x0000001076767819 */ /* 0x000fce00000006ff */
[----:B------:R0:W2:Y:S01]  /*4ce0*/  MUFU.EX2 R7, R2 ;  /* 0x0000000200077308 */ /* 0x0000a20000000800 */
[----:B-1----:R-:W-:Y:S01]  /*4cf0*/  FADD.FTZ R6, R6, 1 ;  /* 0x3f80000006067421 */ /* 0x002fe20000010000 */
[----:B------:R-:W-:Y:S01]  /*4d00*/  SHF.L.U32 R119, R119, 0x10, RZ ;  /* 0x0000001077777819 */ /* 0x000fe200000006ff */
[----:B0-----:R-:W-:Y:S01]  /*4d10*/  FMUL.FTZ R2, R115, -1.4426950216293334961 ;  /* 0xbfb8aa3b73027820 */ /* 0x001fe20000410000 */
[----:B------:R-:W-:-:S04]  /*4d20*/  SHF.L.U32 R117, R117, 0x10, RZ ;  /* 0x0000001075757819 */ /* 0x000fc800000006ff */
[----:B------:R-:W-:Y:S01]  /*4d30*/  MUFU.EX2 R151, R2 ;  /* 0x0000000200977308 */ /* 0x000fe20000000800 */
[----:B------:R-:W-:Y:S01]  /*4d40*/  SHF.L.U32 R140, R140, 0x10, RZ ;  /* 0x000000108c8c7819 */ /* 0x000fe200000006ff */
[----:B------:R-:W-:Y:S01]  /*4d50*/  FMUL.FTZ R155, R118, -1.4426950216293334961 ;  /* 0xbfb8aa3b769b7820 */ /* 0x000fe20000410000 */
[----:B------:R-:W-:Y:S01]  /*4d60*/  FMUL.FTZ R157, R119, -1.4426950216293334961 ;  /* 0xbfb8aa3b779d7820 */ /* 0x000fe20000410000 */
[----:B------:R-:W-:Y:S01]  /*4d70*/  FMUL.FTZ R153, R117, -1.4426950216293334961 ;  /* 0xbfb8aa3b75997820 */ /* 0x000fe20000410000 */
[----:B--2---:R-:W-:-:S03]  /*4d80*/  FADD.FTZ R7, R7, 1 ;  /* 0x3f80000007077421 */ /* 0x004fc60000010000 */
[----:B------:R-:W0:Y:S01]  /*4d90*/  MUFU.EX2 R155, R155 ;  /* 0x0000009b009b7308 */ /* 0x000e220000000800 */
[----:B------:R-:W-:Y:S01]  /*4da0*/  IMAD.U32 R144, R144, 0x10000, RZ ;  /* 0x0001000090907824 */ /* 0x000fe200078e00ff */
[----:B------:R-:W-:Y:S02]  /*4db0*/  SHF.L.U32 R146, R146, 0x10, RZ ;  /* 0x0000001092927819 */ /* 0x000fe400000006ff */
[----:B------:R-:W-:-:S04]  /*4dc0*/  SHF.L.U32 R148, R148, 0x10, RZ ;  /* 0x0000001094947819 */ /* 0x000fc800000006ff */
[----:B------:R0:W1:Y:S08]  /*4dd0*/  MUFU.EX2 R158, R157 ;  /* 0x0000009d009e7308 */ /* 0x0000700000000800 */
[----:B------:R-:W2:Y:S01]  /*4de0*/  MUFU.EX2 R153, R153 ;  /* 0x0000009900997308 */ /* 0x000ea20000000800 */
[----:B------:R-:W-:Y:S01]  /*4df0*/  SHF.L.U32 R122, R122, 0x10, RZ ;  /* 0x000000107a7a7819 */ /* 0x000fe200000006ff */
[----:B0-----:R-:W-:-:S04]  /*4e00*/  FADD.FTZ R157, R155, 1 ;  /* 0x3f8000009b9d7421 */ /* 0x001fc80000010000 */
[----:B------:R-:W-:Y:S01]  /*4e10*/  FMUL.FTZ R159, R122, -1.4426950216293334961 ;  /* 0xbfb8aa3b7a9f7820 */ /* 0x000fe20000410000 */
[----:B-1----:R-:W-:-:S03]  /*4e20*/  FADD.FTZ R160, R158, 1 ;  /* 0x3f8000009ea07421 */ /* 0x002fc60000010000 */
[----:B------:R-:W-:Y:S01]  /*4e30*/  MUFU.EX2 R163, R159 ;  /* 0x0000009f00a37308 */ /* 0x000fe20000000800 */
[----:B------:R-:W-:Y:S01]  /*4e40*/  IMAD.U32 R120, R120, 0x10000, RZ ;  /* 0x0001000078787824 */ /* 0x000fe200078e00ff */
[----:B------:R-:W-:Y:S02]  /*4e50*/  SHF.L.U32 R121, R121, 0x10, RZ ;  /* 0x0000001079797819 */ /* 0x000fe400000006ff */
[----:B------:R-:W-:Y:S01]  /*4e60*/  SHF.L.U32 R124, R124, 0x10, RZ ;  /* 0x000000107c7c7819 */ /* 0x000fe200000006ff */
[----:B------:R-:W-:Y:S02]  /*4e70*/  FMUL.FTZ R2, R120, -1.4426950216293334961 ;  /* 0xbfb8aa3b78027820 */ /* 0x000fe40000410000 */
[----:B------:R-:W-:Y:S01]  /*4e80*/  FMUL.FTZ R4, R121, -1.4426950216293334961 ;  /* 0xbfb8aa3b79047820 */ /* 0x000fe20000410000 */
        /* <DEDUP_REMOVED lines=17> */
[----:B------:R-:W3:Y:S04]  /*4fa0*/  LDS.U16 R127, [R72] ;  /* 0x00000000487f7984 */ /* 0x000ee80000000400 */
[----:B------:R-:W4:Y:S04]  /*4fb0*/  LDS.U16 R129, [R72+0x2] ;  /* 0x0000020048817984 */ /* 0x000f280000000400 */
[----:B------:R-:W5:Y:S04]  /*4fc0*/  LDS.U16 R131, [R72+0x4] ;  /* 0x0000040048837984 */ /* 0x000f680000000400 */
[----:B------:R-:W5:Y:S01]  /*4fd0*/  LDS.U16 R133, [R72+0x6] ;  /* 0x0000060048857984 */ /* 0x000f620000000400 */
[----:B0-----:R-:W-:Y:S01]  /*4fe0*/  MUFU.RCP R137, R143 ;  /* 0x0000008f00897308 */ /* 0x001fe20000001000 */
[----:B------:R-:W-:-:S02]  /*4ff0*/  FADD.FTZ R138, R149, 1 ;  /* 0x3f800000958a7421 */ /* 0x000fc40000010000 */
[----:B------:R-:W0:Y:S05]  /*5000*/  LDS.U16 R149, [R72+0xc] ;  /* 0x00000c0048957984 */ /* 0x000e2a0000000400 */
[----:B------:R-:W4:Y:S01]  /*5010*/  MUFU.RCP R132, R3 ;  /* 0x0000000300847308 */ /* 0x000f220000001000 */
[----:B------:R-:W-:Y:S01]  /*5020*/  FADD.FTZ R5, R139, 1 ;  /* 0x3f8000008b057421 */ /* 0x000fe20000010000 */
[----:B------:R-:W-:Y:S01]  /*5030*/  FADD.FTZ R136, R145, 1 ;  /* 0x3f80000091887421 */ /* 0x000fe20000010000 */
[----:B------:R-:W-:Y:S01]  /*5040*/  FADD.FTZ R142, R151, 1 ;  /* 0x3f800000978e7421 */ /* 0x000fe20000010000 */
[----:B------:R-:W-:Y:S04]  /*5050*/  LDS.U16 R145, [R72+0x8] ;  /* 0x0000080048917984 */ /* 0x000fe80000000400 */
[----:B------:R2:W-:Y:S08]  /*5060*/  MUFU.RCP R143, R147 ;  /* 0x00000093008f7308 */ /* 0x0005f00000001000 */
[----:B-1----:R1:W-:Y:S01]  /*5070*/  MUFU.RCP R141, R7 ;  /* 0x00000007008d7308 */ /* 0x0023e20000001000 */
[----:B--2---:R-:W2:Y:S01]  /*5080*/  LDS.U16 R147, [R72+0xa] ;  /* 0x00000a0048937984 */ /* 0x004ea20000000400 */
[----:B---3--:R-:W-:-:S02]  /*5090*/  SHF.L.U32 R127, R127, 0x10, RZ ;  /* 0x000000107f7f7819 */ /* 0x008fc400000006ff */
[----:B------:R-:W-:Y:S01]  /*50a0*/  SHF.L.U32 R156, R128, 0x10, RZ ;  /* 0x00000010809c7819 */ /* 0x000fe200000006ff */
[----:B------:R-:W-:Y:S01]  /*50b0*/  FADD.FTZ R150, R153, 1 ;  /* 0x3f80000099967421 */ /* 0x000fe20000010000 */
[----:B------:R-:W-:Y:S02]  /*50c0*/  LDS.U16 R166, [R72+0x18] ;  /* 0x0000180048a67984 */ /* 0x000fe40000000400 */
[----:B------:R-:W3:Y:S01]  /*50d0*/  MUFU.RCP R135, R5 ;  /* 0x0000000500877308 */ /* 0x000ee20000001000 */
[----:B------:R-:W-:Y:S01]  /*50e0*/  FMUL.FTZ R3, R140, R127 ;  /* 0x0000007f8c037220 */ /* 0x000fe20000410000 */
[----:B------:R-:W-:Y:S04]  /*50f0*/  LDS.U16 R168, [R72+0x1a] ;  /* 0x00001a0048a87984 */ /* 0x000fe80000000400 */
[----:B------:R-:W-:Y:S02]  /*5100*/  LDS.U16 R169, [R72+0x1c] ;  /* 0x00001c0048a97984 */ /* 0x000fe40000000400 */
[----:B------:R0:W3:Y:S01]  /*5110*/  MUFU.RCP R139, R6 ;  /* 0x00000006008b7308 */ /* 0x0000e20000001000 */
[----:B----4-:R-:W-:Y:S01]  /*5120*/  FMUL.FTZ R3, R132, R3 ;  /* 0x0000000384037220 */ /* 0x010fe20000410000 */
[----:B------:R-:W-:Y:S01]  /*5130*/  SHF.L.U32 R129, R129, 0x10, RZ ;  /* 0x0000001081817819 */ /* 0x000fe200000006ff */
[----:B------:R-:W-:Y:S01]  /*5140*/  LDS.U16 R171, [R72+0x1e] ;  /* 0x00001e0048ab7984 */ /* 0x000fe20000000400 */
[----:B-----5:R-:W-:-:S02]  /*5150*/  SHF.L.U32 R131, R131, 0x10, RZ ;  /* 0x0000001083837819 */ /* 0x020fc400000006ff */
[----:B------:R-:W-:Y:S01]  /*5160*/  SHF.L.U32 R133, R133, 0x10, RZ ;  /* 0x0000001085857819 */ /* 0x000fe200000006ff */
[----:B-1----:R-:W-:Y:S01]  /*5170*/  FADD.FTZ R7, -R137, 1 ;  /* 0x3f80000089077421 */ /* 0x002fe20000010100 */
[----:B------:R-:W1:Y:S01]  /*5180*/  MUFU.RCP R136, R136 ;  /* 0x0000008800887308 */ /* 0x000e620000001000 */
[----:B0-----:R-:W-:Y:S01]  /*5190*/  FADD.FTZ R6, -R132, 1 ;  /* 0x3f80000084067421 */ /* 0x001fe20000010100 */
[----:B------:R-:W-:Y:S01]  /*51a0*/  SHF.L.U32 R149, R149, 0x10, RZ ;  /* 0x0000001095957819 */ /* 0x000fe200000006ff */
[----:B------:R-:W-:Y:S02]  /*51b0*/  LDS.U16 R153, [R72+0x12] ;  /* 0x0000120048997984 */ /* 0x000fe40000000400 */
[----:B------:R-:W-:Y:S01]  /*51c0*/  FFMA.FTZ R6, R37, R6, 1 ;  /* 0x3f80000025067423 */ /* 0x000fe20000010006 */
[----:B---3--:R-:W-:Y:S01]  /*51d0*/  FADD.FTZ R5, -R135, 1 ;  /* 0x3f80000087057421 */ /* 0x008fe20000010100 */
[----:B------:R-:W-:Y:S02]  /*51e0*/  FMUL.FTZ R152, R146, R131 ;  /* 0x0000008392987220 */ /* 0x000fe40000410000 */
[----:B------:R-:W-:Y:S01]  /*51f0*/  FMUL.FTZ R3, R3, R6 ;  /* 0x0000000603037220 */ /* 0x000fe20000410000 */
[----:B------:R-:W-:Y:S01]  /*5200*/  FMUL.FTZ R6, R144, R129 ;  /* 0x0000008190067220 */ /* 0x000fe20000410000 */
[----:B------:R-:W-:Y:S01]  /*5210*/  FADD.FTZ R151, -R139, 1 ;  /* 0x3f8000008b977421 */ /* 0x000fe20000010100 */
[----:B------:R-:W-:Y:S01]  /*5220*/  FMUL.FTZ R154, R148, R133 ;  /* 0x00000085949a7220 */ /* 0x000fe20000410000 */
[----:B------:R-:W-:Y:S01]  /*5230*/  FFMA.FTZ R5, R36, R5, 1 ;  /* 0x3f80000024057423 */ /* 0x000fe20000010005 */
[----:B------:R-:W-:Y:S01]  /*5240*/  FFMA.FTZ R7, R106, R7, 1 ;  /* 0x3f8000006a077423 */ /* 0x000fe20000010007 */
[----:B------:R-:W-:Y:S01]  /*5250*/  FMUL.FTZ R6, R135, R6 ;  /* 0x0000000687067220 */ /* 0x000fe20000410000 */
[----:B------:R-:W-:Y:S01]  /*5260*/  FFMA.FTZ R151, R108, R151, 1 ;  /* 0x3f8000006c977423 */ /* 0x000fe20000010097 */
[----:B------:R-:W-:Y:S01]  /*5270*/  FMUL.FTZ R152, R137, R152 ;  /* 0x0000009889987220 */ /* 0x000fe20000410000 */
[----:B------:R-:W-:Y:S01]  /*5280*/  FMUL.FTZ R154, R139, R154 ;  /* 0x0000009a8b9a7220 */ /* 0x000fe20000410000 */
[----:B------:R-:W-:Y:S01]  /*5290*/  FMUL.FTZ R6, R6, R5 ;  /* 0x0000000506067220 */ /* 0x000fe20000410000 */
[----:B--2---:R-:W-:Y:S01]  /*52a0*/  SHF.L.U32 R147, R147, 0x10, RZ ;  /* 0x0000001093937819 */ /* 0x004fe200000006ff */
[----:B------:R-:W-:Y:S01]  /*52b0*/  FMUL.FTZ R5, R152, R7 ;  /* 0x0000000798057220 */ /* 0x000fe20000410000 */
[----:B------:R-:W-:Y:S01]  /*52c0*/  FMUL.FTZ R164, R154, R151 ;  /* 0x000000979aa47220 */ /* 0x000fe20000410000 */
[----:B------:R-:W-:Y:S01]  /*52d0*/  SHF.L.U32 R154, R130, 0x10, RZ ;  /* 0x00000010829a7819 */ /* 0x000fe200000006ff */
[----:B------:R-:W0:Y:S01]  /*52e0*/  LDS.U16 R7, [R72+0xe] ;  /* 0x00000e0048077984 */ /* 0x000e220000000400 */
[----:B------:R2:W-:Y:S03]  /*52f0*/  MUFU.RCP R151, R157 ;  /* 0x0000009d00977308 */ /* 0x0005e60000001000 */
[----:B------:R-:W3:Y:S01]  /*5300*/  LDS.U16 R130, [R72+0x10] ;  /* 0x0000100048827984 */ /* 0x000ee20000000400 */
[----:B------:R-:W-:-:S02]  /*5310*/  IMAD.U32 R152, R134, 0x10000, RZ ;  /* 0x0001000086987824 */ /* 0x000fc400078e00ff */
[----:B------:R-:W-:Y:S01]  /*5320*/  FADD.FTZ R159, -R143, 1 ;  /* 0x3f8000008f9f7421 */ /* 0x000fe20000010100 */
[----:B-1----:R-:W-:Y:S01]  /*5330*/  FADD.FTZ R134, -R136, 1 ;  /* 0x3f80000088867421 */ /* 0x002fe20000010100 */
[----:B------:R1:W-:Y:S01]  /*5340*/  MUFU.RCP R128, R160 ;  /* 0x000000a000807308 */ /* 0x0003e20000001000 */
[----:B--2---:R-:W-:Y:S01]  /*5350*/  FMUL.FTZ R157, R154, R147 ;  /* 0x000000939a9d7220 */ /* 0x004fe20000410000 */
[----:B------:R-:W-:Y:S01]  /*5360*/  FFMA.FTZ R159, R112, R159, 1 ;  /* 0x3f800000709f7423 */ /* 0x000fe2000001009f */
[----:B------:R-:W-:Y:S02]  /*5370*/  FFMA.FTZ R158, R111, R134, 1 ;  /* 0x3f8000006f9e7423 */ /* 0x000fe40000010086 */
[----:B------:R-:W-:Y:S01]  /*5380*/  FMUL.FTZ R157, R136, R157 ;  /* 0x0000009d889d7220 */ /* 0x000fe20000410000 */
[----:B-1----:R-:W-:-:S04]  /*5390*/  FMUL.FTZ R160, R156, R149 ;  /* 0x000000959ca07220 */ /* 0x002fc80000410000 */
[----:B------:R-:W-:Y:S01]  /*53a0*/  FMUL.FTZ R160, R143, R160 ;  /* 0x000000a08fa07220 */ /* 0x000fe20000410000 */
[----:B------:R-:W-:Y:S02]  /*53b0*/  FMUL.FTZ R173, R157, R158 ;  /* 0x0000009e9dad7220 */ /* 0x000fe40000410000 */
[----:B------:R-:W1:Y:S01]  /*53c0*/  LDS.U16 R157, [R72+0x14] ;  /* 0x00001400489d7984 */ /* 0x000e620000000400 */
[----:B------:R-:W-:-:S03]  /*53d0*/  FMUL.FTZ R174, R160, R159 ;  /* 0x0000009fa0ae7220 */ /* 0x000fc60000410000 */
[----:B------:R-:W2:Y:S01]  /*53e0*/  LDS.U16 R159, [R72+0x16] ;  /* 0x00001600489f7984 */ /* 0x000ea20000000400 */
[----:B------:R4:W5:Y:S01]  /*53f0*/  MUFU.EX2 R161, R2 ;  /* 0x0000000200a17308 */ /* 0x0009620000000800 */
[----:B------:R-:W-:Y:S01]  /*5400*/  SHF.L.U32 R145, R145, 0x10, RZ ;  /* 0x0000001091917819 */ /* 0x000fe200000006ff */
[----:B----4-:R-:W-:-:S06]  /*5410*/  FMUL.FTZ R2, R124, -1.4426950216293334961 ;  /* 0xbfb8aa3b7c027820 */ /* 0x010fcc0000410000 */
[----:B------:R-:W4:Y:S01]  /*5420*/  MUFU.EX2 R4, R4 ;  /* 0x0000000400047308 */ /* 0x000f220000000800 */
[----:B------:R-:W-:Y:S01]  /*5430*/  FADD.FTZ R155, -R141, 1 ;  /* 0x3f8000008d9b7421 */ /* 0x000fe20000010100 */
[----:B------:R-:W-:-:S06]  /*5440*/  FMUL.FTZ R134, R152, R145 ;  /* 0x0000009198867220 */ /* 0x000fcc0000410000 */
[----:B------:R-:W1:Y:S08]  /*5450*/  MUFU.RCP R138, R138 ;  /* 0x0000008a008a7308 */ /* 0x000e700000001000 */
[----:B------:R-:W-:Y:S08]  /*5460*/  MUFU.EX2 R2, R2 ;  /* 0x0000000200027308 */ /* 0x000ff00000000800 */
[----:B------:R-:W2:Y:S01]  /*5470*/  MUFU.RCP R142, R142 ;  /* 0x0000008e008e7308 */ /* 0x000ea20000001000 */
[----:B------:R-:W-:Y:S01]  /*5480*/  FFMA.FTZ R155, R110, R155, 1 ;  /* 0x3f8000006e9b7423 */ /* 0x000fe2000001009b */
[----:B------:R-:W-:-:S06]  /*5490*/  FMUL.FTZ R134, R141, R134 ;  /* 0x000000868d867220 */ /* 0x000fcc0000410000 */
[----:B------:R-:W2:Y:S01]  /*54a0*/  MUFU.RCP R150, R150 ;  /* 0x0000009600967308 */ /* 0x000ea20000001000 */
[----:B-----5:R-:W-:Y:S01]  /*54b0*/  FADD.FTZ R161, R161, 1 ;  /* 0x3f800000a1a17421 */ /* 0x020fe20000010000 */
[----:B------:R-:W-:Y:S01]  /*54c0*/  SHF.L.U32 R160, R123, 0x10, RZ ;  /* 0x000000107ba07819 */ /* 0x000fe200000006ff */
[----:B------:R-:W-:Y:S01]  /*54d0*/  IMAD.U32 R158, R126, 0x10000, RZ ;  /* 0x000100007e9e7824 */ /* 0x000fe200078e00ff */
[----:B------:R-:W-:Y:S02]  /*54e0*/  SHF.L.U32 R162, R125, 0x10, RZ ;  /* 0x000000107da27819 */ /* 0x000fe400000006ff */
[----:B0-----:R-:W-:Y:S01]  /*54f0*/  SHF.L.U32 R123, R7, 0x10, RZ ;  /* 0x00000010077b7819 */ /* 0x001fe200000006ff */
[----:B------:R-:W-:Y:S01]  /*5500*/  FMUL.FTZ R134, R134, R155 ;  /* 0x0000009b86867220 */ /* 0x000fe20000410000 */
[----:B---3--:R-:W-:Y:S01]  /*5510*/  SHF.L.U32 R125, R130, 0x10, RZ ;  /* 0x00000010827d7819 */ /* 0x008fe200000006ff */
[----:B------:R0:W3:Y:S01]  /*5520*/  MUFU.RCP R155, R161 ;  /* 0x000000a1009b7308 */ /* 0x0000e20000001000 */
[----:B----4-:R-:W-:Y:S01]  /*5530*/  FADD.FTZ R126, R4, 1 ;  /* 0x3f800000047e7421 */ /* 0x010fe20000010000 */
[----:B-1----:R-:W-:Y:S01]  /*5540*/  FADD.FTZ R4, -R138, 1 ;  /* 0x3f8000008a047421 */ /* 0x002fe20000010100 */
[----:B------:R-:W-:Y:S01]  /*5550*/  SHF.L.U32 R153, R153, 0x10, RZ ;  /* 0x0000001099997819 */ /* 0x000fe200000006ff */
[----:B------:R-:W-:Y:S01]  /*5560*/  FMUL.FTZ R7, R158, R123 ;  /* 0x0000007b9e077220 */ /* 0x000fe20000410000 */
[----:B------:R-:W-:Y:S01]  /*5570*/  FADD.FTZ R165, R163, 1 ;  /* 0x3f800000a3a57421 */ /* 0x000fe20000010000 */
[----:B--2---:R-:W-:Y:S01]  /*5580*/  FADD.FTZ R170, -R142, 1 ;  /* 0x3f8000008eaa7421 */ /* 0x004fe20000010100 */
[----:B------:R-:W-:Y:S01]  /*5590*/  FADD.FTZ R167, R2, 1 ;  /* 0x3f80000002a77421 */ /* 0x000fe20000010000 */
[----:B0-----:R-:W-:Y:S01]  /*55a0*/  FMUL.FTZ R161, R162, R125 ;  /* 0x0000007da2a17220 */ /* 0x001fe20000410000 */
[----:B------:R-:W-:Y:S01]  /*55b0*/  FFMA.FTZ R4, R113, R4, 1 ;  /* 0x3f80000071047423 */ /* 0x000fe20000010004 */
[----:B------:R-:W-:Y:S01]  /*55c0*/  FMUL.FTZ R7, R138, R7 ;  /* 0x000000078a077220 */ /* 0x000fe20000410000 */
[----:B------:R-:W-:Y:S01]  /*55d0*/  FADD.FTZ R172, -R150, 1 ;  /* 0x3f80000096ac7421 */ /* 0x000fe20000010100 */
[----:B------:R-:W-:Y:S01]  /*55e0*/  FFMA.FTZ R170, R115, R170, 1 ;  /* 0x3f80000073aa7423 */ /* 0x000fe200000100aa */
[----:B------:R-:W-:Y:S01]  /*55f0*/  FMUL.FTZ R163, R160, R153 ;  /* 0x00000099a0a37220 */ /* 0x000fe20000410000 */
[----:B------:R-:W-:Y:S01]  /*5600*/  FMUL.FTZ R161, R142, R161 ;  /* 0x000000a18ea17220 */ /* 0x000fe20000410000 */
[----:B------:R-:W0:Y:S01]  /*5610*/  MUFU.RCP R126, R126 ;  /* 0x0000007e007e7308 */ /* 0x000e220000001000 */
[----:B------:R-:W-:Y:S01]  /*5620*/  FMUL.FTZ R7, R7, R4 ;  /* 0x0000000407077220 */ /* 0x000fe20000410000 */
[----:B------:R-:W-:Y:S01]  /*5630*/  FFMA.FTZ R172, R117, R172, 1 ;  /* 0x3f80000075ac7423 */ /* 0x000fe200000100ac */
[----:B------:R-:W-:Y:S01]  /*5640*/  FMUL.FTZ R163, R150, R163 ;  /* 0x000000a396a37220 */ /* 0x000fe20000410000 */
[----:B------:R-:W-:Y:S01]  /*5650*/  FMUL.FTZ R4, R161, R170 ;  /* 0x000000aaa1047220 */ /* 0x000fe20000410000 */
[----:B------:R-:W-:-:S03]  /*5660*/  SHF.L.U32 R114, R114, 0x10, RZ ;  /* 0x0000001072727819 */ /* 0x000fc600000006ff */
[----:B------:R-:W1:Y:S01]  /*5670*/  MUFU.RCP R165, R165 ;  /* 0x000000a500a57308 */ /* 0x000e620000001000 */
[----:B------:R-:W-:Y:S01]  /*5680*/  SHF.L.U32 R161, R38, 0x10, RZ ;  /* 0x0000001026a17819 */ /* 0x000fe200000006ff */
[----:B------:R-:W-:Y:S01]  /*5690*/  FADD.FTZ R2, -R128, 1 ;  /* 0x3f80000080027421 */ /* 0x000fe20000010100 */
[----:B------:R-:W-:Y:S01]  /*56a0*/  SHF.L.U32 R157, R157, 0x10, RZ ;  /* 0x000000109d9d7819 */ /* 0x000fe200000006ff */
[----:B------:R-:W-:Y:S01]  /*56b0*/  IMAD.U32 R116, R116, 0x10000, RZ ;  /* 0x0001000074747824 */ /* 0x000fe200078e00ff */
[----:B------:R-:W-:-:S03]  /*56c0*/  SHF.L.U32 R159, R159, 0x10, RZ ;  /* 0x000000109f9f7819 */ /* 0x000fc600000006ff */
[----:B------:R-:W2:Y:S01]  /*56d0*/  MUFU.RCP R167, R167 ;  /* 0x000000a700a77308 */ /* 0x000ea20000001000 */
[----:B------:R-:W-:Y:S02]  /*56e0*/  IMAD.U32 R166, R166, 0x10000, RZ ;  /* 0x00010000a6a67824 */ /* 0x000fe400078e00ff */
[----:B------:R-:W-:Y:S01]  /*56f0*/  FMUL.FTZ R175, R163, R172 ;  /* 0x000000aca3af7220 */ /* 0x000fe20000410000 */
[----:B------:R-:W-:Y:S01]  /*5700*/  SHF.L.U32 R163, R25, 0x10, RZ ;  /* 0x0000001019a37819 */ /* 0x000fe200000006ff */
[----:B------:R-:W-:Y:S01]  /*5710*/  FFMA.FTZ R38, R119, R2, 1 ;  /* 0x3f80000077267423 */ /* 0x000fe20000010002 */
[----:B------:R-:W-:Y:S01]  /*5720*/  FADD.FTZ R25, -R151, 1 ;  /* 0x3f80000097197421 */ /* 0x000fe20000010100 */
[----:B---3--:R-:W-:Y:S01]  /*5730*/  FADD.FTZ R183, -R155, 1 ;  /* 0x3f8000009bb77421 */ /* 0x008fe20000010100 */
[----:B------:R-:W-:Y:S01]  /*5740*/  FMUL.FTZ R2, R116, R157 ;  /* 0x0000009d74027220 */ /* 0x000fe20000410000 */
[----:B------:R-:W-:Y:S01]  /*5750*/  FMUL.FTZ R177, R114, R159 ;  /* 0x0000009f72b17220 */ /* 0x000fe20000410000 */
[----:B------:R-:W-:Y:S01]  /*5760*/  FMUL.FTZ R130, R161, R166 ;  /* 0x000000a6a1827220 */ /* 0x000fe20000410000 */
[----:B------:R-:W3:Y:S01]  /*5770*/  S2UR UR6, SR_CgaCtaId ;  /* 0x00000000000679c3 */ /* 0x000ee20000008800 */
[----:B------:R-:W-:Y:S01]  /*5780*/  FFMA.FTZ R25, R118, R25, 1 ;  /* 0x3f80000076197423 */ /* 0x000fe20000010019 */
[----:B------:R-:W-:Y:S01]  /*5790*/  FFMA.FTZ R183, R120, R183, 1 ;  /* 0x3f80000078b77423 */ /* 0x000fe200000100b7 */
[----:B------:R-:W-:Y:S01]  /*57a0*/  FMUL.FTZ R2, R151, R2 ;  /* 0x0000000297027220 */ /* 0x000fe20000410000 */
[----:B------:R-:W-:Y:S01]  /*57b0*/  FMUL.FTZ R177, R128, R177 ;  /* 0x000000b180b17220 */ /* 0x000fe20000410000 */
[----:B------:R-:W-:Y:S01]  /*57c0*/  SHF.L.U32 R168, R168, 0x10, RZ ;  /* 0x00000010a8a87819 */ /* 0x000fe200000006ff */
[----:B------:R-:W-:Y:S01]  /*57d0*/  FMUL.FTZ R130, R155, R130 ;  /* 0x000000829b827220 */ /* 0x000fe20000410000 */
[----:B------:R-:W-:-:S02]  /*57e0*/  SHF.L.U32 R170, R24, 0x10, RZ ;  /* 0x0000001018aa7819 */ /* 0x000fc400000006ff */
[----:B------:R-:W-:Y:S02]  /*57f0*/  SHF.L.U32 R169, R169, 0x10, RZ ;  /* 0x00000010a9a97819 */ /* 0x000fe400000006ff */
[----:B------:R-:W-:Y:S02]  /*5800*/  SHF.L.U32 R172, R0, 0x10, RZ ;  /* 0x0000001000ac7819 */ /* 0x000fe400000006ff */
[----:B------:R-:W-:Y:S01]  /*5810*/  SHF.L.U32 R171, R171, 0x10, RZ ;  /* 0x00000010abab7819 */ /* 0x000fe200000006ff */
[----:B------:R-:W-:Y:S01]  /*5820*/  FMUL.FTZ R2, R2, R25 ;  /* 0x0000001902027220 */ /* 0x000fe20000410000 */
[----:B------:R-:W-:Y:S01]  /*5830*/  FMUL.FTZ R177, R177, R38 ;  /* 0x00000026b1b17220 */ /* 0x000fe20000410000 */
[----:B------:R-:W-:Y:S01]  /*5840*/  FMUL.FTZ R130, R130, R183 ;  /* 0x000000b782827220 */ /* 0x000fe20000410000 */
[----:B0-----:R-:W-:Y:S01]  /*5850*/  FADD.FTZ R38, -R126, 1 ;  /* 0x3f8000007e267421 */ /* 0x001fe20000010100 */
[----:B------:R-:W-:Y:S01]  /*5860*/  FMUL.FTZ R25, R163, R168 ;  /* 0x000000a8a3197220 */ /* 0x000fe20000410000 */
[----:B-1----:R-:W-:Y:S01]  /*5870*/  FADD.FTZ R183, -R165, 1 ;  /* 0x3f800000a5b77421 */ /* 0x002fe20000010100 */
[----:B------:R-:W-:Y:S01]  /*5880*/  FMUL.FTZ R0, R170, R169 ;  /* 0x000000a9aa007220 */ /* 0x000fe20000410000 */
[----:B--2---:R-:W-:Y:S01]  /*5890*/  FADD.FTZ R185, -R167, 1 ;  /* 0x3f800000a7b97421 */ /* 0x004fe20000010100 */
[----:B------:R-:W-:Y:S01]  /*58a0*/  FMUL.FTZ R24, R172, R171 ;  /* 0x000000abac187220 */ /* 0x000fe20000410000 */
[----:B------:R-:W-:Y:S01]  /*58b0*/  FFMA.FTZ R38, R121, R38, 1 ;  /* 0x3f80000079267423 */ /* 0x000fe20000010026 */
        /* <DEDUP_REMOVED lines=9> */
[----:B------:R-:W-:Y:S01]  /*5950*/  FMUL.FTZ R0, R0, R183 ;  /* 0x000000b700007220 */ /* 0x000fe20000410000 */
[----:B------:R-:W-:Y:S01]  /*5960*/  FMUL.FTZ R185, R24, R185 ;  /* 0x000000b918b97220 */ /* 0x000fe20000410000 */
[----:B------:R-:W-:-:S02]  /*5970*/  PRMT R6, R3, 0x7632, R6 ;  /* 0x0000763203067816 */ /* 0x000fc40000000006 */
[----:B------:R-:W-:Y:S02]  /*5980*/  F2FP.BF16.F32.PACK_AB R5, R164, R5 ;  /* 0x00000005a405723e */ /* 0x000fe400000010ff */
        /* <DEDUP_REMOVED lines=8> */
[----:B------:R-:W-:Y:S01]  /*5a10*/  PRMT R24, R5, 0x7632, R24 ;  /* 0x0000763205187816 */ /* 0x000fe20000000018 */
[----:B---3--:R-:W-:Y:S01]  /*5a20*/  ULEA UR5, UR6, UR5, 0x18 ;  /* 0x0000000506057291 */ /* 0x008fe2000f8ec03f */
[----:B------:R-:W-:Y:S01]  /*5a30*/  PRMT R38, R134, 0x7632, R38 ;  /* 0x0000763286267816 */ /* 0x000fe20000000026 */
[----:B------:R1:W-:Y:S01]  /*5a40*/  STS.U16 [R72+0x2], R6 ;  /* 0x0000020648007388 */ /* 0x0003e20000000400 */
[----:B0-----:R-:W-:-:S03]  /*5a50*/  PRMT R3, R7, 0x7632, R3 ;  /* 0x0000763207037816 */ /* 0x001fc60000000003 */
[----:B------:R0:W-:Y:S01]  /*5a60*/  STS.U16 [R72+0x4], R5 ;  /* 0x0000040548007388 */ /* 0x0001e20000000400 */
[----:B-1----:R-:W-:-:S03]  /*5a70*/  PRMT R6, R2, 0x7632, R6 ;  /* 0x0000763202067816 */ /* 0x002fc60000000006 */
[----:B------:R1:W-:Y:S04]  /*5a80*/  STS.U16 [R72+0xc], R7 ;  /* 0x00000c0748007388 */ /* 0x0003e80000000400 */
[----:B------:R2:W-:Y:S01]  /*5a90*/  STS.U16 [R72+0xe], R3 ;  /* 0x00000e0348007388 */ /* 0x0005e20000000400 */
[----:B0-----:R-:W-:Y:S02]  /*5aa0*/  PRMT R5, R4, 0x7632, R5 ;  /* 0x0000763204057816 */ /* 0x001fe40000000005 */
[----:B-1----:R-:W-:Y:S02]  /*5ab0*/  PRMT R7, R25, 0x7632, R7 ;  /* 0x0000763219077816 */ /* 0x002fe40000000007 */
[----:B--2---:R-:W-:Y:S01]  /*5ac0*/  PRMT R3, R0, 0x7632, R3 ;  /* 0x0000763200037816 */ /* 0x004fe20000000003 */
        /* <DEDUP_REMOVED lines=9> */
[----:B------:R2:W-:Y:S04]  /*5b60*/  STS.U16 [R72+0x1c], R0 ;  /* 0x00001c0048007388 */ /* 0x0005e80000000400 */
[----:B------:R3:W-:Y:S01]  /*5b70*/  STS.U16 [R72+0x1e], R3 ;  /* 0x00001e0348007388 */ /* 0x0007e20000000400 */
[----:B------:R-:W-:-:S03]  /*5b80*/  NOP ;  /* 0x0000000000007918 */ /* 0x000fc60000000000 */
[----:B------:R-:W-:Y:S01]  /*5b90*/  LDS.U16 R173, [R88] ;  /* 0x0000000058ad7984 */ /* 0x000fe20000000400 */
[----:B0-----:R-:W-:Y:S01]  /*5ba0*/  IMAD.U32 R38, RZ, RZ, UR5 ;  /* 0x00000005ff267e24 */ /* 0x001fe2000f8e00ff */
[----:B-1----:R-:W2:Y:S02]  /*5bb0*/  LDC.64 R4, c[0x0][0x398] ;  /* 0x0000e600ff047b82 */ /* 0x002ea40000000a00 */
        /* <DEDUP_REMOVED lines=17> */
[----:B------:R-:W0:Y:S01]  /*5cd0*/  LDS R209, [R38+0x840] ;  /* 0x0008400026d17984 */ /* 0x000e220000000800 */
[C---:B--2---:R-:W-:Y:S01]  /*5ce0*/  IMAD R0, R4.reuse, UR17, RZ ;  /* 0x0000001104007c24 */ /* 0x044fe2000f8e02ff */
[----:B------:R-:W-:Y:S01]  /*5cf0*/  LOP3.LUT R179, R179, 0xfffffffe, RZ, 0xc0, !PT ;  /* 0xfffffffeb3b37812 */ /* 0x000fe200078ec0ff */
[----:B---3--:R-:W-:Y:S01]  /*5d00*/  IMAD.WIDE.U32 R2, R4, UR16, RZ ;  /* 0x0000001004027c25 */ /* 0x008fe2000f8e00ff */
[----:B------:R-:W-:Y:S01]  /*5d10*/  IADD3 R24, P1, R92, R28, RZ ;  /* 0x0000001c5c187210 */ /* 0x000fe20007f3e0ff */
[----:B------:R-:W-:Y:S02]  /*5d20*/  BSSY B0, `(.L_x_3677) ;  /* 0x0000012000007945 */ /* 0x000fe40003800000 */
[----:B------:R-:W-:Y:S01]  /*5d30*/  IMAD R7, R5, UR16, R0 ;  /* 0x0000001005077c24 */ /* 0x000fe2000f8e0200 */
[----:B------:R-:W-:-:S02]  /*5d40*/  @P6 LOP3.LUT R179, R179, 0x1, RZ, 0xfc, !PT ;  /* 0x00000001b3b36812 */ /* 0x000fc400078efcff */
[----:B------:R-:W-:Y:S02]  /*5d50*/  IADD3.X R25, R91, R29, RZ, P1, !PT ;  /* 0x0000001d5b197210 */ /* 0x000fe40000ffe4ff */
[----:B------:R-:W-:Y:S02]  /*5d60*/  IADD3 R211, R3, R7, RZ ;  /* 0x0000000703d37210 */ /* 0x000fe40007ffe0ff */
        /* <DEDUP_REMOVED lines=13> */
.L_x_3678:
[----:B------:R-:W-:Y:S05]  /*5e40*/  BSYNC B0 ;  /* 0x0000000000007941 */ /* 0x000fea0003800000 */
.L_x_3677:
[----:B------:R-:W-:Y:S01]  /*5e50*/  MOV R3, R211 ;  /* 0x000000d300037202 */ /* 0x000fe20000000f00 */
[----:B------:R-:W-:Y:S01]  /*5e60*/  ULDC.64 UR8, c[0x0][0x3a0] ;  /* 0x0000e80000087ab9 */ /* 0x000fe20000000a00 */
[----:B------:R-:W-:Y:S01]  /*5e70*/  ULDC.64 UR6, c[0x0][0x3e8] ;  /* 0x0000fa0000067ab9 */ /* 0x000fe20000000a00 */
[----:B------:R-:W-:Y:S01]  /*5e80*/  IMAD R0, R104, UR8, RZ ;  /* 0x0000000868007c24 */ /* 0x000fe2000f8e02ff */
[----:B------:R-:W-:Y:S01]  /*5e90*/  LEA R5, P1, R92, UR6, 0x1 ;  /* 0x000000065c057c11 */ /* 0x000fe2000f8208ff */
[----:B------:R-:W-:Y:S01]  /*5ea0*/  IMAD.WIDE.U32 R2, R109, UR8, R2 ;  /* 0x000000086d027c25 */ /* 0x000fe2000f8e0002 */
[----:B------:R-:W-:-:S03]  /*5eb0*/  ISETP.GE.AND P0, PT, R9, R209, PT ;  /* 0x000000d10900720c */ /* 0x000fc60003f06270 */
[----:B------:R-:W-:Y:S01]  /*5ec0*/  FMUL.FTZ R37, R37, R132 ;  /* 0x0000008425257220 */ /* 0x000fe20000410000 */
[----:B------:R-:W-:Y:S01]  /*5ed0*/  ISETP.GE.AND P3, PT, R13, R209, PT ;  /* 0x000000d10d00720c */ /* 0x000fe20003f66270 */
[----:B------:R-:W-:Y:S01]  /*5ee0*/  IMAD R4, R109, UR9, R0 ;  /* 0x000000096d047c24 */ /* 0x000fe2000f8e0200 */
[----:B------:R-:W-:Y:S01]  /*5ef0*/  IADD3 R0, P2, R40, R2, RZ ;  /* 0x0000000228007210 */ /* 0x000fe20007f5e0ff */
[----:B------:R-:W-:Y:S01]  /*5f00*/  FMUL.FTZ R36, R36, R135 ;  /* 0x0000008724247220 */ /* 0x000fe20000410000 */
[----:B------:R-:W-:Y:S01]  /*5f10*/  ISETP.GE.AND P4, PT, R14, R209, PT ;  /* 0x000000d10e00720c */ /* 0x000fe20003f86270 */
        /* <DEDUP_REMOVED lines=51> */
[----:B------:R-:W-:Y:S01]  /*6250*/  ISETP.NE.U32.AND P0, PT, RZ, UR6, PT ;  /* 0x00000006ff007c0c */ /* 0x000fe2000bf05070 */
[----:B------:R-:W-:Y:S01]  /*6260*/  FMUL.FTZ R116, R116, R151 ;  /* 0x0000009774747220 */ /* 0x000fe20000410000 */
[----:B------:R-:W-:Y:S01]  /*6270*/  FMUL.FTZ R114, R114, R119 ;  /* 0x0000007772727220 */ /* 0x000fe20000410000 */
[----:B------:R1:W-:Y:S01]  /*6280*/  @!P4 STG.E.U16 desc[UR14][R2.64+-0x500], R201 ;  /* 0xfffb00c90200c986 */ /* 0x0003e2000c10150e */
[----:B------:R-:W-:Y:S01]  /*6290*/  ISETP.NE.AND.EX P0, PT, RZ, UR7, PT, P0 ;  /* 0x00000007ff007c0c */ /* 0x000fe2000bf05300 */
[----:B------:R-:W-:Y:S01]  /*62a0*/  FMUL.FTZ R112, R161, R155 ;  /* 0x0000009ba1707220 */ /* 0x000fe20000410000 */
[----:B------:R-:W-:Y:S01]  /*62b0*/  FMUL.FTZ R110, R163, R121 ;  /* 0x00000079a36e7220 */ /* 0x000fe20000410000 */
[----:B------:R1:W-:Y:S01]  /*62c0*/  @!P5 STG.E.U16 desc[UR14][R2.64+-0x4c0], R203 ;  /* 0xfffb40cb0200d986 */ /* 0x0003e2000c10150e */
[----:B------:R-:W-:Y:S01]  /*62d0*/  FMUL.FTZ R108, R170, R165 ;  /* 0x000000a5aa6c7220 */ /* 0x000fe20000410000 */
[----:B------:R-:W-:-:S02]  /*62e0*/  FMUL.FTZ R106, R172, R167 ;  /* 0x000000a7ac6a7220 */ /* 0x000fc40000410000 */
[----:B------:R1:W-:Y:S04]  /*62f0*/  @!P1 STG.E.U16 desc[UR14][R2.64+-0x480], R205 ;  /* 0xfffb80cd02009986 */ /* 0x0003e8000c10150e */
[----:B------:R1:W-:Y:S04]  /*6300*/  @!P2 STG.E.U16 desc[UR14][R2.64+-0x7c0], R175 ;  /* 0xfff840af0200a986 */ /* 0x0003e8000c10150e */
[----:B------:R1:W-:Y:S01]  /*6310*/  @!P3 STG.E.U16 desc[UR14][R2.64+-0x440], R207 ;  /* 0xfffbc0cf0200b986 */ /* 0x0003e2000c10150e */
[----:B------:R-:W-:Y:S05]  /*6320*/  @!P0 BRA `(.L_x_3679) ;  /* 0x00000008000c8947 */ /* 0x000fea0003800000 */
[----:B------:R-:W-:Y:S01]  /*6330*/  BAR.SYNC.DEFER_BLOCKING 0x0 ;  /* 0x0000000000007b1d */ /* 0x000fe20000010000 */
[----:B------:R-:W-:Y:S01]  /*6340*/  FMUL.FTZ R37, R37, R127 ;  /* 0x0000007f25257220 */ /* 0x000fe20000410000 */
[----:B------:R-:W-:Y:S01]  /*6350*/  FMUL.FTZ R36, R36, R129 ;  /* 0x0000008124247220 */ /* 0x000fe20000410000 */
[----:B------:R-:W-:Y:S01]  /*6360*/  FMUL.FTZ R131, R137, R131 ;  /* 0x0000008389837220 */ /* 0x000fe20000410000 */
[----:B-1----:R-:W-:Y:S01]  /*6370*/  FMUL.FTZ R2, R139, R133 ;  /* 0x000000858b027220 */ /* 0x002fe20000410000 */
[----:B------:R-:W-:Y:S01]  /*6380*/  FMUL.FTZ R141, R141, R145 ;  /* 0x000000918d8d7220 */ /* 0x000fe20000410000 */
[----:B------:R-:W-:Y:S01]  /*6390*/  FMUL.FTZ R4, R111, R147 ;  /* 0x000000936f047220 */ /* 0x000fe20000410000 */
[----:B------:R-:W-:Y:S01]  /*63a0*/  F2FP.BF16.F32.PACK_AB R37, R36, R37 ;  /* 0x000000252425723e */ /* 0x000fe200000010ff */
[----:B------:R-:W-:Y:S01]  /*63b0*/  FMUL.FTZ R143, R143, R149 ;  /* 0x000000958f8f7220 */ /* 0x000fe20000410000 */
[----:B------:R-:W-:Y:S01]  /*63c0*/  F2FP.BF16.F32.PACK_AB R2, R2, R131 ;  /* 0x000000830202723e */ /* 0x000fe200000010ff */
[----:B0-----:R-:W-:Y:S01]  /*63d0*/  FMUL.FTZ R6, R113, R123 ;  /* 0x0000007b71067220 */ /* 0x001fe20000410000 */
        /* <DEDUP_REMOVED lines=10> */
[----:B------:R-:W-:-:S02]  /*6480*/  F2FP.BF16.F32.PACK_AB R4, R4, R141 ;  /* 0x0000008d0404723e */ /* 0x000fc400000010ff */
        /* <DEDUP_REMOVED lines=9> */
[----:B------:R-:W-:Y:S01]  /*6520*/  PRMT R7, R4, 0x7632, R7 ;  /* 0x0000763204077816 */ /* 0x000fe20000000007 */
[----:B------:R3:W-:Y:S01]  /*6530*/  STS.U16 [R72+0x6], R5 ;  /* 0x0000060548007388 */ /* 0x0007e20000000400 */
[----:B0-----:R-:W-:Y:S02]  /*6540*/  PRMT R37, R115, 0x7632, R37 ;  /* 0x0000763273257816 */ /* 0x001fe40000000025 */
[----:B-1----:R-:W-:Y:S01]  /*6550*/  PRMT R3, R6, 0x7632, R3 ;  /* 0x0000763206037816 */ /* 0x002fe20000000003 */
[----:B------:R0:W-:Y:S01]  /*6560*/  STS.U16 [R72+0x8], R4 ;  /* 0x0000080448007388 */ /* 0x0001e20000000400 */
[----:B--2---:R-:W-:-:S03]  /*6570*/  PRMT R2, R138, 0x7632, R2 ;  /* 0x000076328a027816 */ /* 0x004fc60000000002 */
[----:B------:R-:W-:Y:S01]  /*6580*/  STS.U16 [R72+0xa], R7 ;  /* 0x00000a0748007388 */ /* 0x000fe20000000400 */
[----:B---3--:R-:W-:-:S03]  /*6590*/  PRMT R5, R36, 0x7632, R5 ;  /* 0x0000763224057816 */ /* 0x008fc60000000005 */
        /* <DEDUP_REMOVED lines=42> */
[----:B------:R-:W-:Y:S01]  /*6840*/  IMAD R4, R104, UR8, RZ ;  /* 0x0000000868047c24 */ /* 0x000fe2000f8e02ff */
[----:B------:R-:W-:-:S03]  /*6850*/  IADD3 R7, R5, R7, RZ ;  /* 0x0000000705077210 */ /* 0x000fc60007ffe0ff */
[C---:B------:R-:W-:Y:S02]  /*6860*/  IMAD R23, R109.reuse, UR9, R4 ;  /* 0x000000096d177c24 */ /* 0x040fe4000f8e0204 */
[----:B------:R-:W-:-:S05]  /*6870*/  IMAD.WIDE.U32 R4, R109, UR8, R6 ;  /* 0x000000086d047c25 */ /* 0x000fca000f8e0006 */
[----:B------:R-:W-:Y:S02]  /*6880*/  IADD3 R5, R5, R23, RZ ;  /* 0x0000001705057210 */ /* 0x000fe40007ffe0ff */
[----:B------:R-:W-:-:S04]  /*6890*/  LEA R6, P0, R4, UR6, 0x1 ;  /* 0x0000000604067c11 */ /* 0x000fc8000f8008ff */
[----:B------:R-:W-:-:S05]  /*68a0*/  LEA.HI.X R7, R4, UR7, R5, 0x1, P0 ;  /* 0x0000000704077c11 */ /* 0x000fca00080f0c05 */
[----:B------:R0:W-:Y:S04]  /*68b0*/  STG.E.U16 desc[UR14][R6.64], R37 ;  /* 0x0000002506007986 */ /* 0x0001e8000c10150e */
.L_x_3681:
[----:B------:R-:W-:Y:S05]  /*68c0*/  BSYNC B0 ;  /* 0x0000000000007941 */ /* 0x000fea0003800000 */
.L_x_3680:
        /* <DEDUP_REMOVED lines=41> */
.L_x_3679:
[----:B-12---:R-:W1:Y:S01]  /*6b60*/  LDC R2, c[0x0][0x21c] ;  /* 0x00008700ff027b82 */ /* 0x006e620000000800 */
[----:B------:R-:W-:Y:S01]  /*6b70*/  IMAD.U32 R3, R181, 0x10000, RZ ;  /* 0x00010000b5037824 */ /* 0x000fe200078e00ff */
[----:B------:R-:W-:Y:S01]  /*6b80*/  SHF.L.U32 R5, R70, 0x10, RZ ;  /* 0x0000001046057819 */ /* 0x000fe200000006ff */
[----:B------:R-:W-:Y:S01]  /*6b90*/  IMAD.U32 R9, R66, 0x10000, RZ ;  /* 0x0001000042097824 */ /* 0x000fe200078e00ff */
[----:B------:R-:W-:Y:S01]  /*6ba0*/  SHF.L.U32 R4, R69, 0x10, RZ ;  /* 0x0000001045047819 */ /* 0x000fe200000006ff */
[----:B------:R-:W-:Y:S01]  /*6bb0*/  FFMA.FTZ R105, R0, R3, R105 ;  /* 0x0000000300697223 */ /* 0x000fe20000010069 */
[----:B0-----:R-:W-:Y:S01]  /*6bc0*/  SHF.L.U32 R7, R68, 0x10, RZ ;  /* 0x0000001044077819 */ /* 0x001fe200000006ff */
[----:B------:R-:W-:Y:S01]  /*6bd0*/  IMAD.U32 R127, R60, 0x10000, RZ ;  /* 0x000100003c7f7824 */ /* 0x000fe200078e00ff */
[----:B------:R-:W-:Y:S01]  /*6be0*/  SHF.L.U32 R6, R67, 0x10, RZ ;  /* 0x0000001043067819 */ /* 0x000fe200000006ff */
[----:B------:R-:W-:Y:S01]  /*6bf0*/  HFMA2.MMA R162, -RZ, RZ, 0, 0 ;  /* 0x00000000ffa27435 */ /* 0x000fe200000001ff */
[----:B------:R-:W-:Y:S01]  /*6c00*/  SHF.L.U32 R8, R65, 0x10, RZ ;  /* 0x0000001041087819 */ /* 0x000fe200000006ff */
[----:B------:R-:W-:Y:S01]  /*6c10*/  HFMA2.MMA R145, -RZ, RZ, 0, 0 ;  /* 0x00000000ff917435 */ /* 0x000fe200000001ff */
[----:B------:R-:W-:Y:S01]  /*6c20*/  SHF.L.U32 R135, R64, 0x10, RZ ;  /* 0x0000001040877819 */ /* 0x000fe200000006ff */
[-C--:B------:R-:W-:Y:S01]  /*6c30*/  FMUL.FTZ R177, R0, R107.reuse ;  /* 0x0000006b00b17220 */ /* 0x080fe20000410000 */
        /* <DEDUP_REMOVED lines=10> */
[----:B-1----:R-:W-:Y:S01]  /*6ce0*/  ISETP.GE.AND P0, PT, R2, 0x1, PT ;  /* 0x000000010200780c */ /* 0x002fe20003f06270 */
[-C--:B------:R-:W-:Y:S01]  /*6cf0*/  FMUL.FTZ R172, R124, R107.reuse ;  /* 0x0000006b7cac7220 */ /* 0x080fe20000410000 */
[----:B------:R-:W-:Y:S01]  /*6d00*/  SHF.L.U32 R2, R71, 0x10, RZ ;  /* 0x0000001047027819 */ /* 0x000fe200000006ff */
[-C--:B------:R-:W-:Y:S01]  /*6d10*/  FMUL.FTZ R169, R122, R107.reuse ;  /* 0x0000006b7aa97220 */ /* 0x080fe20000410000 */
[----:B------:R-:W-:Y:S01]  /*6d20*/  SHF.L.U32 R16, R57, 0x10, RZ ;  /* 0x0000001039107819 */ /* 0x000fe200000006ff */
        /* <DEDUP_REMOVED lines=12> */
[----:B------:R-:W-:Y:S02]  /*6df0*/  MOV R160, RZ ;  /* 0x000000ff00a07202 */ /* 0x000fe40000000f00 */
[----:B------:R-:W-:Y:S01]  /*6e00*/  CS2R R156, SRZ ;  /* 0x00000000009c7805 */ /* 0x000fe2000001ff00 */
[----:B------:R-:W-:Y:S01]  /*6e10*/  FFMA.FTZ R105, R128, R7, R105 ;  /* 0x0000000780697223 */ /* 0x000fe20000010069 */
[----:B------:R-:W-:Y:S02]  /*6e20*/  CS2R R154, SRZ ;  /* 0x00000000009a7805 */ /* 0x000fe4000001ff00 */
[----:B------:R-:W-:Y:S02]  /*6e30*/  CS2R R152, SRZ ;  /* 0x0000000000987805 */ /* 0x000fe4000001ff00 */
[----:B------:R-:W-:Y:S01]  /*6e40*/  CS2R R150, SRZ ;  /* 0x0000000000967805 */ /* 0x000fe2000001ff00 */
        /* <DEDUP_REMOVED lines=16> */
[----:B------:R-:W-:Y:S01]  /*6f50*/  FMUL.FTZ R129, R12, R45 ;  /* 0x0000002d0c817220 */ /* 0x000fe20000410000 */
[----:B------:R-:W-:Y:S02]  /*6f60*/  IMAD R136, R104, UR10, RZ ;  /* 0x0000000a68887c24 */ /* 0x000fe4000f8e02ff */
[----:B------:R-:W-:Y:S01]  /*6f70*/  FMUL.FTZ R125, R14, R43 ;  /* 0x0000002b0e7d7220 */ /* 0x000fe20000410000 */
[----:B------:R-:W-:Y:S01]  /*6f80*/  FMUL.FTZ R121, R16, R41 ;  /* 0x0000002910797220 */ /* 0x000fe20000410000 */
[----:B------:R-:W0:Y:S01]  /*6f90*/  LDC.64 R14, c[0x0][0x2d8] ;  /* 0x0000b600ff0e7b82 */ /* 0x000e220000000a00 */
[----:B------:R-:W-:Y:S01]  /*6fa0*/  IMAD R111, R109, UR11, R136 ;  /* 0x0000000b6d6f7c24 */ /* 0x000fe2000f8e0288 */
[----:B------:R-:W-:Y:S01]  /*6fb0*/  ISETP.NE.AND P0, PT, R103, RZ, PT ;  /* 0x000000ff6700720c */ /* 0x000fe20003f05270 */
[----:B------:R-:W-:Y:S01]  /*6fc0*/  ULDC.64 UR6, c[0x0][0x230] ;  /* 0x00008c0000067ab9 */ /* 0x000fe20000000a00 */
[----:B------:R-:W-:Y:S01]  /*6fd0*/  IADD3 R146, R89, -0x1, RZ ;  /* 0xffffffff59927810 */ /* 0x000fe20007ffe0ff */
[----:B------:R-:W-:Y:S01]  /*6fe0*/  ULDC.64 UR8, c[0x0][0x248] ;  /* 0x0000920000087ab9 */ /* 0x000fe20000000a00 */
[C---:B------:R-:W-:Y:S01]  /*6ff0*/  IMAD R18, R104.reuse, UR6, RZ ;  /* 0x0000000668127c24 */ /* 0x040fe2000f8e02ff */
[----:B------:R-:W-:Y:S01]  /*7000*/  LOP3.LUT R179, R179, 0xfffffffd, RZ, 0xc0, !PT ;  /* 0xfffffffdb3b37812 */ /* 0x000fe200078ec0ff */
[----:B------:R-:W1:Y:S01]  /*7010*/  LDC R136, c[0x0][0x224] ;  /* 0x00008900ff887b82 */ /* 0x000e620000000800 */
[----:B------:R-:W-:Y:S01]  /*7020*/  IMAD R36, R104, UR8, RZ ;  /* 0x0000000868247c24 */ /* 0x000fe2000f8e02ff */
[----:B------:R-:W-:Y:S01]  /*7030*/  LEA.HI R11, R146, R146, RZ, 0x1 ;  /* 0x00000092920b7211 */ /* 0x000fe200078f08ff */
[----:B------:R-:W-:-:S04]  /*7040*/  IMAD.WIDE.U32 R22, R109, UR6, RZ ;  /* 0x000000066d167c25 */ /* 0x000fc8000f8e00ff */
[----:B------:R-:W-:Y:S01]  /*7050*/  FMUL.FTZ R144, R3, R56 ;  /* 0x0000003803907220 */ /* 0x000fe20000410000 */
[----:B------:R-:W-:Y:S01]  /*7060*/  FMUL.FTZ R143, R2, R55 ;  /* 0x00000037028f7220 */ /* 0x000fe20000410000 */
[----:B------:R-:W-:Y:S01]  /*7070*/  LOP3.LUT R11, R11, 0xfffffe, RZ, 0xc0, !PT ;  /* 0x00fffffe0b0b7812 */ /* 0x000fe200078ec0ff */
[C---:B------:R-:W-:Y:S01]  /*7080*/  IMAD R115, R109.reuse, UR7, R18 ;  /* 0x000000076d737c24 */ /* 0x040fe2000f8e0212 */
[----:B------:R-:W2:Y:S01]  /*7090*/  LDC.64 R16, c[0x0][0x2e0] ;  /* 0x0000b800ff107b82 */ /* 0x000ea20000000a00 */
[----:B------:R-:W-:Y:S01]  /*70a0*/  IMAD.WIDE.U32 R20, R109, UR8, RZ ;  /* 0x000000086d147c25 */ /* 0x000fe2000f8e00ff */
[----:B------:R-:W-:-:S03]  /*70b0*/  IADD3 R146, R146, -R11, RZ ;  /* 0x8000000b92927210 */ /* 0x000fc60007ffe0ff */
[----:B------:R-:W-:Y:S01]  /*70c0*/  FMUL.FTZ R142, R5, R54 ;  /* 0x00000036058e7220 */ /* 0x000fe20000410000 */
[----:B------:R-:W-:Y:S01]  /*70d0*/  @P0 LOP3.LUT R179, R179, 0x2, RZ, 0xfc, !PT ;  /* 0x00000002b3b30812 */ /* 0x000fe200078efcff */
[C---:B------:R-:W-:Y:S02]  /*70e0*/  IMAD R113, R109.reuse, UR9, R36 ;  /* 0x000000096d717c24 */ /* 0x040fe4000f8e0224 */
[----:B------:R-:W-:Y:S01]  /*70f0*/  FMUL.FTZ R141, R4, R53 ;  /* 0x00000035048d7220 */ /* 0x000fe20000410000 */
[----:B------:R-:W-:Y:S01]  /*7100*/  IMAD.WIDE.U32 R18, R109, UR10, RZ ;  /* 0x0000000a6d127c25 */ /* 0x000fe2000f8e00ff */
[----:B------:R-:W3:Y:S03]  /*7110*/  LDC.64 R12, c[0x0][0x2d0] ;  /* 0x0000b400ff0c7b82 */ /* 0x000ee60000000a00 */
        /* <DEDUP_REMOVED lines=11> */
[----:B------:R-:W-:Y:S01]  /*71d0*/  MOV R162, RZ ;  /* 0x000000ff00a27202 */ /* 0x000fe20000000f00 */
[----:B------:R-:W-:Y:S01]  /*71e0*/  IMAD.MOV.U32 R160, RZ, RZ, RZ ;  /* 0x000000ffffa07224 */ /* 0x000fe200078e00ff */
[----:B------:R-:W-:Y:S02]  /*71f0*/  CS2R R156, SRZ ;  /* 0x00000000009c7805 */ /* 0x000fe4000001ff00 */
[----:B------:R-:W-:Y:S02]  /*7200*/  CS2R R154, SRZ ;  /* 0x00000000009a7805 */ /* 0x000fe4000001ff00 */
[----:B------:R-:W-:Y:S02]  /*7210*/  CS2R R152, SRZ ;  /* 0x0000000000987805 */ /* 0x000fe4000001ff00 */
[----:B------:R-:W-:-:S02]  /*7220*/  CS2R R150, SRZ ;  /* 0x0000000000967805 */ /* 0x000fc4000001ff00 */
[----:B------:R-:W-:Y:S02]  /*7230*/  CS2R R148, SRZ ;  /* 0x0000000000947805 */ /* 0x000fe4000001ff00 */
[----:B------:R-:W-:Y:S01]  /*7240*/  MOV R147, RZ ;  /* 0x000000ff00937202 */ /* 0x000fe20000000f00 */
[----:B------:R-:W-:Y:S01]  /*7250*/  IMAD.IADD R111, R19, 0x1, R111 ;  /* 0x00000001136f7824 */ /* 0x000fe200078e026f */
[----:B------:R-:W-:Y:S01]  /*7260*/  MOV R145, RZ ;  /* 0x000000ff00917202 */ /* 0x000fe20000000f00 */
[----:B------:R-:W-:Y:S01]  /*7270*/  ULDC UR7, c[0x0][0x224] ;  /* 0x0000890000077ab9 */ /* 0x000fe20000000800 */
[----:B------:R-:W-:Y:S01]  /*7280*/  IADD3 R117, R103, 0x200, RZ ;  /* 0x0000020067757810 */ /* 0x000fe20007ffe0ff */
[----:B------:R-:W-:Y:S01]  /*7290*/  ULDC UR18, c[0x0][0x21c] ;  /* 0x0000870000127ab9 */ /* 0x000fe20000000800 */
[----:B------:R-:W-:Y:S01]  /*72a0*/  IADD3 R115, R23, R115, RZ ;  /* 0x0000007317737210 */ /* 0x000fe20007ffe0ff */
[----:B------:R-:W-:Y:S01]  /*72b0*/  ULDC.64 UR12, c[0x0][0x270] ;  /* 0x00009c00000c7ab9 */ /* 0x000fe20000000a00 */
[----:B------:R-:W-:Y:S01]  /*72c0*/  IADD3 R113, R21, R113, RZ ;  /* 0x0000007115717210 */ /* 0x000fe20007ffe0ff */
[----:B------:R-:W-:Y:S01]  /*72d0*/  ULDC.64 UR10, c[0x0][0x250] ;  /* 0x00009400000a7ab9 */ /* 0x000fe20000000a00 */
[----:B012---:R-:W-:-:S05]  /*72e0*/  ULDC.64 UR8, c[0x0][0x238] ;  /* 0x00008e0000087ab9 */ /* 0x007fca0000000a00 */
.L_x_3694:
        /* <DEDUP_REMOVED lines=29> */
[----:B------:R-:W-:Y:S01]  /*74c0*/  LEA R2, R146, R119, 0x8 ;  /* 0x0000007792027211 */ /* 0x000fe200078e40ff */
[----:B------:R-:W3:Y:S01]  /*74d0*/  LDG.E R6, desc[UR14][R6.64] ;  /* 0x0000000e06067981 */ /* 0x000ee2000c1e1900 */
[----:B------:R-:W-:-:S02]  /*74e0*/  LEA.HI.X R11, R4, R17, R3, 0x2, P2 ;  /* 0x00000011040b7211 */ /* 0x000fc400010f1403 */
[----:B------:R-:W-:-:S04]  /*74f0*/  @!P0 IADD3 R4, R89, -0x2, RZ ;  /* 0xfffffffe59048810 */ /* 0x000fc80007ffe0ff */
[----:B------:R-:W3:Y:S01]  /*7500*/  LDG.E R11, desc[UR14][R10.64] ;  /* 0x0000000e0a0b7981 */ /* 0x000ee2000c1e1900 */
[----:B------:R-:W-:Y:S01]  /*7510*/  SEL R3, R2, R117, !P3 ;  /* 0x0000007502037207 */ /* 0x000fe20005800000 */
[----:B0-----:R-:W-:-:S03]  /*7520*/  @!P0 IMAD R5, R4, R180, R119 ;  /* 0x000000b404058224 */ /* 0x001fc600078e0277 */
[-C--:B------:R-:W-:Y:S01]  /*7530*/  LEA R4, R3, R38.reuse, 0x2 ;  /* 0x0000002603047211 */ /* 0x080fe200078e10ff */
[----:B------:R-:W-:Y:S01]  /*7540*/  HFMA2.MMA R8, -RZ, RZ, 1.875, 0 ;  /* 0x3f800000ff087435 */ /* 0x000fe200000001ff */
[----:B------:R-:W-:Y:S02]  /*7550*/  IMAD.MOV.U32 R9, RZ, RZ, RZ ;  /* 0x000000ffff097224 */ /* 0x000fe400078e00ff */
[----:B------:R-:W-:Y:S01]  /*7560*/  @!P0 IMAD.WIDE R2, R5, 0x8, R34 ;  /* 0x0000000805028825 */ /* 0x000fe200078e0222 */
[----:B------:R-:W-:Y:S01]  /*7570*/  BSSY B0, `(.L_x_3683) ;  /* 0x0000053000007945 */ /* 0x000fe20003800000 */
[----:B------:R-:W-:Y:S02]  /*7580*/  LEA R213, R103, R38, 0x3 ;  /* 0x0000002667d57211 */ /* 0x000fe400078e18ff */
        /* <DEDUP_REMOVED lines=10> */
[----:B------:R-:W0:Y:S01]  /*7630*/  MUFU.EX2 R185, R185 ;  /* 0x000000b900b97308 */ /* 0x000e220000000800 */
[C---:B------:R-:W-:Y:S01]  /*7640*/  FMUL.FTZ R188, R36.reuse, R51 ;  /* 0x0000003324bc7220 */ /* 0x040fe20000410000 */
[----:B------:R-:W-:-:S06]  /*7650*/  FMUL.FTZ R191, R36, R50 ;  /* 0x0000003224bf7220 */ /* 0x000fcc0000410000 */
[----:B------:R-:W2:Y:S01]  /*7660*/  MUFU.EX2 R184, R184 ;  /* 0x000000b800b87308 */ /* 0x000ea20000000800 */
[----:B-1----:R-:W-:Y:S01]  /*7670*/  FMUL.FTZ R4, R37, R180 ;  /* 0x000000b425047220 */ /* 0x002fe20000410000 */
[----:B------:R-:W-:-:S06]  /*7680*/  FMUL.FTZ R192, R36, R49 ;  /* 0x0000003124c07220 */ /* 0x000fcc0000410000 */
[----:B------:R-:W1:Y:S01]  /*7690*/  MUFU.EX2 R187, R187 ;  /* 0x000000bb00bb7308 */ /* 0x000e620000000800 */
[----:B------:R4:W5:Y:S01]  /*76a0*/  @!P0 LDG.E.64 R8, desc[UR14][R2.64] ;  /* 0x0000000e02088981 */ /* 0x000962000c1e1b00 */
[----:B------:R-:W-:-:S06]  /*76b0*/  ISETP.NE.AND P0, PT, R103, 0x3f, PT ;  /* 0x0000003f6700780c */ /* 0x000fcc0003f05270 */
[----:B------:R-:W3:Y:S01]  /*76c0*/  MUFU.EX2 R188, R188 ;  /* 0x000000bc00bc7308 */ /* 0x000ee20000000800 */
[----:B----4-:R-:W-:Y:S01]  /*76d0*/  FFMA.FTZ R2, R144, R180, R143 ;  /* 0x000000b490027223 */ /* 0x010fe2000001008f */
[----:B0-----:R-:W-:Y:S01]  /*76e0*/  FMUL.FTZ R3, R185, R4 ;  /* 0x00000004b9037220 */ /* 0x001fe20000410000 */
[----:B------:R-:W-:-:S05]  /*76f0*/  FMUL.FTZ R212, R36, R48 ;  /* 0x0000003024d47220 */ /* 0x000fca0000410000 */
[----:B------:R-:W0:Y:S01]  /*7700*/  MUFU.EX2 R191, R191 ;  /* 0x000000bf00bf7308 */ /* 0x000e220000000800 */
[----:B------:R-:W-:Y:S01]  /*7710*/  FFMA.FTZ R2, R185, R2, R142 ;  /* 0x00000002b9027223 */ /* 0x000fe2000001008e */
[----:B--2---:R-:W-:Y:S01]  /*7720*/  FMUL.FTZ R4, R184, R3 ;  /* 0x00000003b8047220 */ /* 0x004fe20000410000 */
[----:B------:R-:W-:Y:S02]  /*7730*/  FMUL.FTZ R214, R36, R47 ;  /* 0x0000002f24d67220 */ /* 0x000fe40000410000 */
[----:B------:R-:W-:-:S03]  /*7740*/  FFMA.FTZ R2, R184, R2, R141 ;  /* 0x00000002b8027223 */ /* 0x000fc6000001008d */
        /* <DEDUP_REMOVED lines=19> */
[----:B-1----:R-:W-:Y:S01]  /*7880*/  FMUL.FTZ R3, R212, R3 ;  /* 0x00000003d4037220 */ /* 0x002fe20000410000 */
        /* <DEDUP_REMOVED lines=16> */
[----:B------:R-:W-:-:S03]  /*7990*/  FFMA.FTZ R2, R222, R2, R125 ;  /* 0x00000002de027223 */ /* 0x000fc6000001007d */
[C---:B----4-:R-:W-:Y:S01]  /*79a0*/  FMUL.FTZ R3, R224.reuse, R3 ;  /* 0x00000003e0037220 */ /* 0x050fe20000410000 */
[----:B------:R-:W-:Y:S01]  /*79b0*/  FFMA.FTZ R4, R224, R2, R123 ;  /* 0x00000002e0047223 */ /* 0x000fe2000001007b */
[----:B------:R-:W-:Y:S02]  /*79c0*/  FMUL.FTZ R11, R6, R11 ;  /* 0x0000000b060b7220 */ /* 0x000fe40000410000 */
[C---:B--2---:R-:W-:Y:S01]  /*79d0*/  FMUL.FTZ R2, R226.reuse, R3 ;  /* 0x00000003e2027220 */ /* 0x044fe20000410000 */
        /* <DEDUP_REMOVED lines=9> */
[----:B------:R-:W-:-:S04]  /*7a70*/  LEA R5, R4, R119, 0x8 ;  /* 0x0000007704057211 */ /* 0x000fc800078e40ff */
[----:B------:R-:W-:-:S05]  /*7a80*/  LEA R5, R5, R38, 0x2 ;  /* 0x0000002605057211 */ /* 0x000fca00078e10ff */
[----:B------:R0:W1:Y:S02]  /*7a90*/  LDS R215, [R5+0xc90] ;  /* 0x000c900005d77984 */ /* 0x0000640000000800 */
.L_x_3684:
[----:B------:R-:W-:Y:S05]  /*7aa0*/  BSYNC B0 ;  /* 0x0000000000007941 */ /* 0x000fea0003800000 */
.L_x_3683:
        /* <DEDUP_REMOVED lines=48> */
.L_x_3717:
[----:B------:R-:W-:Y:S01]  /*7db0*/  ISETP.GE.AND P0, PT, R98, 0x10, PT ;  /* 0x000000106200780c */ /* 0x000fe20003f06270 */
[----:B------:R-:W-:-:S12]  /*7dc0*/  UMOV UR5, 0xffffffff ;  /* 0xffffffff00057882 */ /* 0x000fd80000000000 */
[C---:B0-2---:R-:W-:Y:S01]  /*7dd0*/  @P0 FFMA.FTZ R7, R6.reuse, R10, R7 ;  /* 0x0000000a06070223 */ /* 0x045fe20000010007 */
[----:B---3--:R-:W-:Y:S01]  /*7de0*/  @P0 FMUL.FTZ R6, R6, R11 ;  /* 0x0000000b06060220 */ /* 0x008fe20000410000 */
[----:B------:R-:W-:Y:S06]  /*7df0*/  BRA.DIV UR5, `(.L_x_3687) ;  /* 0x00000046059c7947 */ /* 0x000fec000b800000 */
.L_x_3720:
[----:B------:R-:W-:-:S03]  /*7e00*/  UMOV UR5, 0xffffffff ;  /* 0xffffffff00057882 */ /* 0x000fc60000000000 */
[----:B------:R-:W-:Y:S05]  /*7e10*/  BRA.DIV UR5, `(.L_x_3688) ;  /* 0x0000004605bc7947 */ /* 0x000fea000b800000 */
.L_x_3723:
[----:B------:R-:W-:-:S03]  /*7e20*/  UMOV UR5, 0xffffffff ;  /* 0xffffffff00057882 */ /* 0x000fc60000000000 */
[----:B------:R-:W-:Y:S05]  /*7e30*/  BRA.DIV UR5, `(.L_x_3689) ;  /* 0x0000004605dc7947 */ /* 0x000fea000b800000 */
[----:B------:R-:W0:Y:S04]  /*7e40*/  SHFL.UP PT, R6, R6, 0x1, RZ ;  /* 0x0420000006067989 */ /* 0x000e2800000e00ff */
[----:B------:R-:W2:Y:S04]  /*7e50*/  SHFL.UP PT, R7, R7, 0x1, RZ ;  /* 0x0420000007077989 */ /* 0x000ea800000e00ff */
[----:B-----5:R-:W3:Y:S04]  /*7e60*/  SHFL.IDX PT, R8, R8, RZ, 0x1f ;  /* 0x00001fff08087589 */ /* 0x020ee800000e0000 */
[----:B------:R-:W4:Y:S02]  /*7e70*/  SHFL.IDX PT, R9, R9, RZ, 0x1f ;  /* 0x00001fff09097589 */ /* 0x000f2400000e0000 */
.L_x_3729:
[C---:B0-2-4-:R-:W-:Y:S01]  /*7e80*/  @P3 FFMA.FTZ R9, R6.reuse, R9, R7 ;  /* 0x0000000906093223 */ /* 0x055fe20000010007 */
[----:B---3--:R-:W-:-:S03]  /*7e90*/  @P3 FMUL.FTZ R8, R6, R8 ;  /* 0x0000000806083220 */ /* 0x008fc60000410000 */
[C---:B------:R-:W-:Y:S01]  /*7ea0*/  FFMA.FTZ R11, R4.reuse, R9, R5 ;  /* 0x00000009040b7223 */ /* 0x040fe20000010005 */
[----:B------:R-:W-:-:S05]  /*7eb0*/  FMUL.FTZ R10, R4, R8 ;  /* 0x00000008040a7220 */ /* 0x000fca0000410000 */
[----:B------:R2:W-:Y:S02]  /*7ec0*/  STS.128 [R3+0x880], R8 ;  /* 0x0008800803007388 */ /* 0x0005e40000000c00 */
.L_x_3685:
        /* <DEDUP_REMOVED lines=96> */
.L_x_3746:
[C---:B--2-4-:R-:W-:Y:S01]  /*84d0*/  @P0 FFMA.FTZ R11, R8.reuse, R11, R9 ;  /* 0x0000000b080b0223 */ /* 0x054fe20000010009 */
[----:B------:R-:W-:Y:S01]  /*84e0*/  @P0 FMUL.FTZ R10, R8, R10 ;  /* 0x0000000a080a0220 */ /* 0x000fe20000410000 */
[-C--:B-1-3--:R-:W-:Y:S01]  /*84f0*/  FFMA.FTZ R37, R37, R231.reuse, R232 ;  /* 0x000000e725257223 */ /* 0x08afe200000100e8 */
[----:B------:R-:W-:Y:S01]  /*8500*/  FMUL.FTZ R36, R36, R231 ;  /* 0x000000e724247220 */ /* 0x000fe20000410000 */
[C---:B------:R-:W-:Y:S01]  /*8510*/  FFMA.FTZ R9, R6.reuse, R11, R7 ;  /* 0x0000000b06097223 */ /* 0x040fe20000010007 */
[----:B------:R-:W-:-:S05]  /*8520*/  FMUL.FTZ R8, R6, R10 ;  /* 0x0000000a06087220 */ /* 0x000fca0000410000 */
[----:B------:R1:W-:Y:S02]  /*8530*/  STS.128 [R3+0xa90], R8 ;  /* 0x000a900803007388 */ /* 0x0003e40000000c00 */
.L_x_3690:
[----:B------:R-:W-:Y:S05]  /*8540*/  WARPSYNC.ALL ;  /* 0x0000000000007948 */ /* 0x000fea0003800000 */
[----:B------:R-:W-:Y:S01]  /*8550*/  BAR.SYNC.DEFER_BLOCKING 0x0 ;  /* 0x0000000000007b1d */ /* 0x000fe20000010000 */
[----:B0-----:R-:W-:Y:S01]  /*8560*/  FFMA.FTZ R5, R0, R230, RZ ;  /* 0x000000e600057223 */ /* 0x001fe200000100ff */
[----:B------:R-:W-:Y:S01]  /*8570*/  ISETP.GT.AND P0, PT, R98, 0x1e, PT ;  /* 0x0000001e6200780c */ /* 0x000fe20003f04270 */
[----:B------:R-:W-:Y:S01]  /*8580*/  IMAD.U32 R231, R63, 0x10000, RZ ;  /* 0x000100003fe77824 */ /* 0x000fe200078e00ff */
[----:B------:R-:W-:Y:S01]  /*8590*/  SHF.L.U32 R235, R61, 0x10, RZ ;  /* 0x000000103deb7819 */ /* 0x000fe200000006ff */
[----:B------:R-:W-:Y:S01]  /*85a0*/  FFMA.FTZ R5, R134, R208, R5 ;  /* 0x000000d086057223 */ /* 0x000fe20000010005 */
[----:B------:R-:W-:Y:S01]  /*85b0*/  SHF.L.U32 R239, R59, 0x10, RZ ;  /* 0x000000103bef7819 */ /* 0x000fe200000006ff */
[----:B------:R-:W-:Y:S01]  /*85c0*/  IMAD.U32 R249, R57, 0x10000, RZ ;  /* 0x0001000039f97824 */ /* 0x000fe200078e00ff */
[----:B------:R-:W-:Y:S01]  /*85d0*/  ISETP.GT.AND P1, PT, R98, 0x1d, PT ;  /* 0x0000001d6200780c */ /* 0x000fe20003f24270 */
[----:B------:R-:W-:Y:S01]  /*85e0*/  FFMA.FTZ R5, R132, R197, R5 ;  /* 0x000000c584057223 */ /* 0x000fe20000010005 */
[----:B------:R-:W-:Y:S01]  /*85f0*/  ISETP.NE.AND P3, PT, R103, RZ, PT ;  /* 0x000000ff6700720c */ /* 0x000fe20003f65270 */
[----:B------:R-:W-:Y:S01]  /*8600*/  BSSY B0, `(.L_x_3692) ;  /* 0x00000d9000007945 */ /* 0x000fe20003800000 */
[----:B------:R-:W-:Y:S01]  /*8610*/  ISETP.GT.AND P2, PT, R98, 0x1b, PT ;  /* 0x0000001b6200780c */ /* 0x000fe20003f44270 */
[----:B------:R-:W-:-:S04]  /*8620*/  FFMA.FTZ R5, R130, R198, R5 ;  /* 0x000000c682057223 */ /* 0x000fc80000010005 */
[----:B------:R-:W-:-:S04]  /*8630*/  FFMA.FTZ R5, R128, R201, R5 ;  /* 0x000000c980057223 */ /* 0x000fc80000010005 */
[----:B------:R-:W-:Y:S01]  /*8640*/  FFMA.FTZ R5, R126, R200, R5 ;  /* 0x000000c87e057223 */ /* 0x000fe20000010005 */
[----:B-1----:R0:W1:Y:S03]  /*8650*/  LDS R3, [R213+0xa94] ;  /* 0x000a9400d5037984 */ /* 0x0020660000000800 */
[----:B------:R-:W-:-:S04]  /*8660*/  FFMA.FTZ R5, R124, R203, R5 ;  /* 0x000000cb7c057223 */ /* 0x000fc80000010005 */
[----:B------:R-:W-:-:S04]  /*8670*/  FFMA.FTZ R5, R122, R196, R5 ;  /* 0x000000c47a057223 */ /* 0x000fc80000010005 */
[----:B------:R-:W-:-:S04]  /*8680*/  FFMA.FTZ R7, R120, R199, R5 ;  /* 0x000000c778077223 */ /* 0x000fc80000010005 */
[----:B------:R-:W-:-:S04]  /*8690*/  FFMA.FTZ R7, R118, R194, R7 ;  /* 0x000000c276077223 */ /* 0x000fc80000010007 */
[----:B-----5:R-:W-:-:S04]  /*86a0*/  FFMA.FTZ R9, R116, R195, R7 ;  /* 0x000000c374097223 */ /* 0x020fc80000010007 */
[----:B------:R-:W-:-:S04]  /*86b0*/  FFMA.FTZ R9, R114, R204, R9 ;  /* 0x000000cc72097223 */ /* 0x000fc80000010009 */
[----:B------:R-:W-:-:S04]  /*86c0*/  FFMA.FTZ R11, R112, R207, R9 ;  /* 0x000000cf700b7223 */ /* 0x000fc80000010009 */
[----:B------:R-:W-:-:S04]  /*86d0*/  FFMA.FTZ R11, R110, R202, R11 ;  /* 0x000000ca6e0b7223 */ /* 0x000fc8000001000b */
[----:B0-----:R-:W-:-:S04]  /*86e0*/  FFMA.FTZ R213, R108, R205, R11 ;  /* 0x000000cd6cd57223 */ /* 0x001fc8000001000b */
[----:B------:R-:W-:Y:S01]  /*86f0*/  FFMA.FTZ R10, R106, R206, R213 ;  /* 0x000000ce6a0a7223 */ /* 0x000fe200000100d5 */
[----:B------:R-:W-:Y:S01]  /*8700*/  FFMA.FTZ R206, R249, -R41, R206 ;  /* 0x80000029f9ce7223 */ /* 0x000fe200000100ce */
[----:B-1----:R-:W-:-:S03]  /*8710*/  FFMA.FTZ R3, R3, R215, R228 ;  /* 0x000000d703037223 */ /* 0x002fc600000100e4 */
[----:B------:R-:W0:Y:S01]  /*8720*/  SHFL.DOWN PT, R213, R10, 0x1, 0x1f ;  /* 0x08201f000ad57f89 */ /* 0x000e2200000e0000 */
[----:B------:R-:W-:Y:S01]  /*8730*/  FFMA.FTZ R5, R226, R3, R229 ;  /* 0x00000003e2057223 */ /* 0x000fe200000100e5 */
[----:B------:R-:W-:-:S03]  /*8740*/  SHF.L.U32 R226, R58, 0x10, RZ ;  /* 0x000000103ae27819 */ /* 0x000fc600000006ff */
[----:B------:R-:W-:Y:S01]  /*8750*/  FFMA.FTZ R4, R224, R5, R227 ;  /* 0x00000005e0047223 */ /* 0x000fe200000100e3 */
[----:B------:R-:W-:Y:S01]  /*8760*/  SHF.L.U32 R227, R65, 0x10, RZ ;  /* 0x0000001041e37819 */ /* 0x000fe200000006ff */
[-C--:B------:R-:W-:Y:S01]  /*8770*/  FFMA.FTZ R228, R226, -R42.reuse, R205 ;  /* 0x8000002ae2e47223 */ /* 0x080fe200000100cd */
[----:B------:R-:W-:Y:S01]  /*8780*/  FMUL.FTZ R205, R5, R42 ;  /* 0x0000002a05cd7220 */ /* 0x000fe20000410000 */
[----:B------:R-:W-:Y:S01]  /*8790*/  FFMA.FTZ R7, R222, R4, R225 ;  /* 0x00000004de077223 */ /* 0x000fe200000100e1 */
[----:B------:R-:W-:Y:S02]  /*87a0*/  SHF.L.U32 R222, R60, 0x10, RZ ;  /* 0x000000103cde7819 */ /* 0x000fe400000006ff */
[----:B------:R-:W-:Y:S01]  /*87b0*/  FADD.FTZ R164, R205, R164 ;  /* 0x000000a4cda47221 */ /* 0x000fe20000010000 */
[----:B------:R-:W-:Y:S01]  /*87c0*/  FFMA.FTZ R6, R220, R7, R223 ;  /* 0x00000007dc067223 */ /* 0x000fe200000100df */
[----:B------:R-:W-:Y:S01]  /*87d0*/  SHF.L.U32 R223, R67, 0x10, RZ ;  /* 0x0000001043df7819 */ /* 0x000fe200000006ff */
[-C--:B------:R-:W-:Y:S01]  /*87e0*/  FFMA.FTZ R224, R222, -R44.reuse, R207 ;  /* 0x8000002cdee07223 */ /* 0x080fe200000100cf */
[----:B------:R-:W-:Y:S01]  /*87f0*/  FMUL.FTZ R207, R7, R44 ;  /* 0x0000002c07cf7220 */ /* 0x000fe20000410000 */
[----:B------:R-:W-:-:S03]  /*8800*/  FFMA.FTZ R9, R218, R6, R221 ;  /* 0x00000006da097223 */ /* 0x000fc600000100dd */
[----:B------:R-:W-:Y:S01]  /*8810*/  FADD.FTZ R166, R207, R166 ;  /* 0x000000a6cfa67221 */ /* 0x000fe20000010000 */
[----:B------:R-:W-:Y:S01]  /*8820*/  FFMA.FTZ R8, R216, R9, R219 ;  /* 0x00000009d8087223 */ /* 0x000fe200000100db */
[----:B------:R-:W-:Y:S02]  /*8830*/  IMAD.U32 R219, R69, 0x10000, RZ ;  /* 0x0001000045db7824 */ /* 0x000fe400078e00ff */
[----:B0-----:R-:W-:Y:S01]  /*8840*/  @!P0 FADD.FTZ R10, R10, R213 ;  /* 0x000000d50a0a8221 */ /* 0x001fe20000010000 */
[----:B------:R-:W-:Y:S01]  /*8850*/  SHF.L.U32 R213, R71, 0x10, RZ ;  /* 0x0000001047d57819 */ /* 0x000fe200000006ff */
[----:B------:R-:W-:Y:S01]  /*8860*/  FFMA.FTZ R11, R214, R8, R217 ;  /* 0x00000008d60b7223 */ /* 0x000fe200000100d9 */
[----:B------:R-:W-:Y:S01]  /*8870*/  SHF.L.U32 R216, R62, 0x10, RZ ;  /* 0x000000103ed87819 */ /* 0x000fe200000006ff */
[----:B------:R-:W-:Y:S01]  /*8880*/  FMUL.FTZ R218, R8, R47 ;  /* 0x0000002f08da7220 */ /* 0x000fe20000410000 */
[----:B------:R-:W0:Y:S01]  /*8890*/  SHFL.DOWN PT, R245, R10, 0x2, 0x1f ;  /* 0x08401f000af57f89 */ /* 0x000e2200000e0000 */
[----:B------:R-:W-:Y:S01]  /*88a0*/  FFMA.FTZ R209, R212, R11, R209 ;  /* 0x0000000bd4d17223 */ /* 0x000fe200000100d1 */
[----:B------:R-:W-:Y:S01]  /*88b0*/  FFMA.FTZ R217, R213, -R55, R208 ;  /* 0x80000037d5d97223 */ /* 0x000fe200000100d0 */
[----:B------:R-:W-:Y:S01]  /*88c0*/  SHF.L.U32 R208, R66, 0x10, RZ ;  /* 0x0000001042d07819 */ /* 0x000fe200000006ff */
[----:B------:R-:W-:Y:S01]  /*88d0*/  FADD.FTZ R167, R218, R167 ;  /* 0x000000a7daa77221 */ /* 0x000fe20000010000 */
[----:B------:R-:W-:Y:S01]  /*88e0*/  FFMA.FTZ R211, R192, R209, R211 ;  /* 0x000000d1c0d37223 */ /* 0x000fe200000100d3 */
[----:B------:R-:W-:-:S02]  /*88f0*/  SHF.L.U32 R192, R68, 0x10, RZ ;  /* 0x0000001044c07819 */ /* 0x000fc400000006ff */
[----:B------:R-:W-:Y:S01]  /*8900*/  SHF.L.U32 R212, R64, 0x10, RZ ;  /* 0x0000001040d47819 */ /* 0x000fe200000006ff */
[----:B------:R-:W-:-:S04]  /*8910*/  FFMA.FTZ R191, R191, R211, R210 ;  /* 0x000000d3bfbf7223 */ /* 0x000fc800000100d2 */
[----:B------:R-:W-:-:S04]  /*8920*/  FFMA.FTZ R193, R188, R191, R193 ;  /* 0x000000bfbcc17223 */ /* 0x000fc800000100c1 */
[----:B------:R-:W-:-:S04]  /*8930*/  FFMA.FTZ R187, R187, R193, R190 ;  /* 0x000000c1bbbb7223 */ /* 0x000fc800000100be */
[----:B------:R-:W-:Y:S01]  /*8940*/  FFMA.FTZ R189, R184, R187, R189 ;  /* 0x000000bbb8bd7223 */ /* 0x000fe200000100bd */
[----:B------:R-:W-:Y:S01]  /*8950*/  FMUL.FTZ R190, R187, R53 ;  /* 0x00000035bbbe7220 */ /* 0x000fe20000410000 */
[----:B0-----:R-:W-:Y:S02]  /*8960*/  @!P1 FADD.FTZ R10, R10, R245 ;  /* 0x000000f50a0a9221 */ /* 0x001fe40000010000 */
        /* <DEDUP_REMOVED lines=8> */
[----:B------:R-:W-:Y:S01]  /*89f0*/  FMUL.FTZ R2, R183, R56 ;  /* 0x00000038b7027220 */ /* 0x000fe20000410000 */
[----:B------:R-:W0:Y:S01]  /*8a00*/  SHFL.DOWN PT, R247, R10, 0x4, 0x1f ;  /* 0x08801f000af77f89 */ /* 0x000e2200000e0000 */
[----:B------:R-:W-:Y:S01]  /*8a10*/  FFMA.FTZ R197, R180, -R54, R197 ;  /* 0x80000036b4c57223 */ /* 0x000fe200000100c5 */
[----:B------:R-:W-:Y:S01]  /*8a20*/  @!P3 LEA R230, R119, R38, 0x3 ;  /* 0x0000002677e6b211 */ /* 0x000fe200078e18ff */
[----:B------:R-:W-:Y:S01]  /*8a30*/  FFMA.FTZ R221, R2, R215, RZ ;  /* 0x000000d702dd7223 */ /* 0x000fe200000100ff */
[----:B------:R-:W-:Y:S01]  /*8a40*/  FADD.FTZ R176, R188, R176 ;  /* 0x000000b0bcb07221 */ /* 0x000fe20000010000 */
[----:B------:R-:W-:Y:S01]  /*8a50*/  FADD.FTZ R175, R184, R175 ;  /* 0x000000afb8af7221 */ /* 0x000fe20000010000 */
[----:B------:R-:W-:Y:S01]  /*8a60*/  FADD.FTZ R177, R2, R177 ;  /* 0x000000b102b17221 */ /* 0x000fe20000010000 */
[----:B------:R-:W-:Y:S01]  /*8a70*/  FFMA.FTZ R225, R184, R217, R221 ;  /* 0x000000d9b8e17223 */ /* 0x000fe200000100dd */
[----:B------:R-:W-:Y:S01]  /*8a80*/  FFMA.FTZ R221, R219, -R53, R198 ;  /* 0x80000035dbdd7223 */ /* 0x000fe200000100c6 */
[-C--:B------:R-:W-:Y:S01]  /*8a90*/  FFMA.FTZ R198, R192, -R52.reuse, R201 ;  /* 0x80000034c0c67223 */ /* 0x080fe200000100c9 */
[----:B------:R-:W-:Y:S01]  /*8aa0*/  FMUL.FTZ R201, R193, R52 ;  /* 0x00000034c1c97220 */ /* 0x000fe20000410000 */
[----:B------:R-:W-:Y:S01]  /*8ab0*/  FFMA.FTZ R225, R188, R197, R225 ;  /* 0x000000c5bce17223 */ /* 0x000fe200000100e1 */
[----:B------:R-:W-:Y:S02]  /*8ac0*/  @!P3 STS.64 [R230+0x1590], R36 ;  /* 0x00159024e600b388 */ /* 0x000fe40000000a00 */
[----:B------:R-:W-:Y:S01]  /*8ad0*/  FADD.FTZ R174, R201, R174 ;  /* 0x000000aec9ae7221 */ /* 0x000fe20000010000 */
[----:B------:R-:W-:Y:S01]  /*8ae0*/  FFMA.FTZ R210, R190, R221, R225 ;  /* 0x000000ddbed27223 */ /* 0x000fe200000100e1 */
[-C--:B------:R-:W-:Y:S01]  /*8af0*/  FFMA.FTZ R225, R223, -R51.reuse, R200 ;  /* 0x80000033dfe17223 */ /* 0x080fe200000100c8 */
[----:B------:R-:W-:-:S02]  /*8b00*/  FMUL.FTZ R200, R191, R51 ;  /* 0x00000033bfc87220 */ /* 0x000fc40000410000 */
[----:B------:R-:W-:Y:S01]  /*8b10*/  FFMA.FTZ R229, R201, R198, R210 ;  /* 0x000000c6c9e57223 */ /* 0x000fe200000100d2 */
[-C--:B------:R-:W-:Y:S01]  /*8b20*/  FFMA.FTZ R210, R208, -R50.reuse, R203 ;  /* 0x80000032d0d27223 */ /* 0x080fe200000100cb */
[----:B------:R-:W-:Y:S01]  /*8b30*/  FMUL.FTZ R203, R211, R50 ;  /* 0x00000032d3cb7220 */ /* 0x000fe20000410000 */
[C---:B------:R-:W-:Y:S01]  /*8b40*/  FADD.FTZ R171, R200.reuse, R171 ;  /* 0x000000abc8ab7221 */ /* 0x040fe20000010000 */
[----:B------:R-:W-:Y:S01]  /*8b50*/  FFMA.FTZ R214, R200, R225, R229 ;  /* 0x000000e1c8d67223 */ /* 0x000fe200000100e5 */
[-C--:B------:R-:W-:Y:S01]  /*8b60*/  FFMA.FTZ R229, R227, -R49.reuse, R196 ;  /* 0x80000031e3e57223 */ /* 0x080fe200000100c4 */
[----:B------:R-:W-:Y:S01]  /*8b70*/  FMUL.FTZ R196, R209, R49 ;  /* 0x00000031d1c47220 */ /* 0x000fe20000410000 */
[----:B0-----:R-:W-:Y:S01]  /*8b80*/  @!P2 FADD.FTZ R10, R10, R247 ;  /* 0x000000f70a0aa221 */ /* 0x001fe20000010000 */
[----:B------:R-:W-:Y:S01]  /*8b90*/  FFMA.FTZ R233, R203, R210, R214 ;  /* 0x000000d2cbe97223 */ /* 0x000fe200000100d6 */
[-C--:B------:R-:W-:Y:S01]  /*8ba0*/  FFMA.FTZ R214, R212, -R48.reuse, R199 ;  /* 0x80000030d4d67223 */ /* 0x080fe200000100c7 */
[----:B------:R-:W-:Y:S01]  /*8bb0*/  FMUL.FTZ R199, R11, R48 ;  /* 0x000000300bc77220 */ /* 0x000fe20000410000 */
[C---:B------:R-:W-:Y:S01]  /*8bc0*/  FADD.FTZ R169, R196.reuse, R169 ;  /* 0x000000a9c4a97221 */ /* 0x040fe20000010000 */
[----:B------:R-:W-:Y:S01]  /*8bd0*/  FFMA.FTZ R220, R196, R229, R233 ;  /* 0x000000e5c4dc7223 */ /* 0x000fe200000100e9 */
[----:B------:R-:W-:Y:S01]  /*8be0*/  FFMA.FTZ R233, R231, -R47, R194 ;  /* 0x8000002fe7e97223 */ /* 0x000fe200000100c2 */
[----:B------:R-:W-:Y:S01]  /*8bf0*/  SHFL.DOWN PT, R247, R10, 0x8, 0x1f ;  /* 0x09001f000af77f89 */ /* 0x000fe200000e0000 */
[C---:B------:R-:W-:Y:S01]  /*8c00*/  FADD.FTZ R170, R199.reuse, R170 ;  /* 0x000000aac7aa7221 */ /* 0x040fe20000010000 */
[----:B------:R-:W-:Y:S01]  /*8c10*/  FFMA.FTZ R237, R199, R214, R220 ;  /* 0x000000d6c7ed7223 */ /* 0x000fe200000100dc */
[-C--:B------:R-:W-:Y:S01]  /*8c20*/  FFMA.FTZ R220, R216, -R46.reuse, R195 ;  /* 0x8000002ed8dc7223 */ /* 0x080fe200000100c3 */
[----:B------:R-:W-:Y:S01]  /*8c30*/  FMUL.FTZ R195, R9, R46 ;  /* 0x0000002e09c37220 */ /* 0x000fe20000410000 */
[----:B------:R-:W-:Y:S01]  /*8c40*/  FADD.FTZ R172, R203, R172 ;  /* 0x000000accbac7221 */ /* 0x000fe20000010000 */
[----:B------:R-:W-:Y:S01]  /*8c50*/  FFMA.FTZ R194, R218, R233, R237 ;  /* 0x000000e9dac27223 */ /* 0x000fe200000100ed */
[-C--:B------:R-:W-:Y:S01]  /*8c60*/  FFMA.FTZ R237, R235, -R45.reuse, R204 ;  /* 0x8000002debed7223 */ /* 0x080fe200000100cc */
[----:B------:R-:W-:Y:S01]  /*8c70*/  FMUL.FTZ R204, R6, R45 ;  /* 0x0000002d06cc7220 */ /* 0x000fe20000410000 */
[C---:B------:R-:W-:Y:S01]  /*8c80*/  FADD.FTZ R168, R195.reuse, R168 ;  /* 0x000000a8c3a87221 */ /* 0x040fe20000010000 */
[----:B------:R-:W-:-:S02]  /*8c90*/  FFMA.FTZ R241, R195, R220, R194 ;  /* 0x000000dcc3f17223 */ /* 0x000fc400000100c2 */
[C---:B------:R-:W-:Y:S02]  /*8ca0*/  FADD.FTZ R165, R204.reuse, R165 ;  /* 0x000000a5cca57221 */ /* 0x040fe40000010000 */
[----:B------:R-:W-:Y:S01]  /*8cb0*/  FFMA.FTZ R194, R204, R237, R241 ;  /* 0x000000edccc27223 */ /* 0x000fe200000100f1 */
[-C--:B------:R-:W-:Y:S01]  /*8cc0*/  FFMA.FTZ R241, R239, -R43.reuse, R202 ;  /* 0x8000002beff17223 */ /* 0x080fe200000100ca */
[----:B------:R-:W-:Y:S02]  /*8cd0*/  FMUL.FTZ R202, R4, R43 ;  /* 0x0000002b04ca7220 */ /* 0x000fe40000410000 */
[----:B------:R-:W-:Y:S02]  /*8ce0*/  FFMA.FTZ R243, R207, R224, R194 ;  /* 0x000000e0cff37223 */ /* 0x000fe400000100c2 */
[C---:B------:R-:W-:Y:S02]  /*8cf0*/  FADD.FTZ R163, R202.reuse, R163 ;  /* 0x000000a3caa37221 */ /* 0x040fe40000010000 */
[----:B------:R-:W-:Y:S01]  /*8d00*/  FFMA.FTZ R194, R202, R241, R243 ;  /* 0x000000f1cac27223 */ /* 0x000fe200000100f3 */
[----:B------:R-:W-:-:S03]  /*8d10*/  FMUL.FTZ R243, R3, R41 ;  /* 0x0000002903f37220 */ /* 0x000fc60000410000 */
[----:B------:R-:W-:Y:S01]  /*8d20*/  FFMA.FTZ R194, R205, R228, R194 ;  /* 0x000000e4cdc27223 */ /* 0x000fe200000100c2 */
[----:B------:R-:W-:-:S03]  /*8d30*/  FADD.FTZ R161, R243, R161 ;  /* 0x000000a1f3a17221 */ /* 0x000fc60000010000 */
[----:B------:R-:W-:Y:S01]  /*8d40*/  FFMA.FTZ R194, R243, R206, R194 ;  /* 0x000000cef3c27223 */ /* 0x000fe200000100c2 */
[----:B------:R-:W-:-:S04]  /*8d50*/  FMUL.FTZ R243, R178, R3 ;  /* 0x00000003b2f37220 */ /* 0x000fc80000410000 */
[----:B------:R-:W0:Y:S01]  /*8d60*/  SHFL.DOWN PT, R245, R194, 0x1, 0x1f ;  /* 0x08201f00c2f57f89 */ /* 0x000e2200000e0000 */
[----:B------:R-:W-:Y:S01]  /*8d70*/  FMUL.FTZ R206, R206, R243 ;  /* 0x000000f3cece7220 */ /* 0x000fe20000410000 */
[----:B------:R-:W-:-:S04]  /*8d80*/  FMUL.FTZ R243, R178, R5 ;  /* 0x00000005b2f37220 */ /* 0x000fc80000410000 */
[----:B------:R-:W-:-:S04]  /*8d90*/  FMUL.FTZ R243, R228, R243 ;  /* 0x000000f3e4f37220 */ /* 0x000fc80000410000 */
[----:B------:R-:W-:-:S04]  /*8da0*/  FFMA.FTZ R226, R226, R5, R243 ;  /* 0x00000005e2e27223 */ /* 0x000fc800000100f3 */
        /* <DEDUP_REMOVED lines=9> */
[----:B-1----:R-:W-:Y:S01]  /*8e40*/  @!P1 FADD.FTZ R10, R10, R247 ;  /* 0x000000f70a0a9221 */ /* 0x002fe20000010000 */
[----:B0-----:R-:W-:Y:S01]  /*8e50*/  @!P2 FADD.FTZ R194, R194, R245 ;  /* 0x000000f5c2c2a221 */ /* 0x001fe20000010000 */
[----:B------:R-:W-:Y:S01]  /*8e60*/  FFMA.FTZ R245, R249, R3, R206 ;  /* 0x00000003f9f57223 */ /* 0x000fe200000100ce */
[C---:B------:R-:W-:Y:S01]  /*8e70*/  FMUL.FTZ R206, R178.reuse, R4 ;  /* 0x00000004b2ce7220 */ /* 0x040fe20000410000 */
[----:B------:R-:W-:-:S02]  /*8e80*/  FMUL.FTZ R3, R178, R7 ;  /* 0x00000007b2037220 */ /* 0x000fc40000410000 */
[----:B------:R-:W0:Y:S01]  /*8e90*/  SHFL.DOWN PT, R37, R194, 0x8, 0x1f ;  /* 0x09001f00c2257f89 */ /* 0x000e2200000e0000 */
[----:B------:R-:W-:Y:S01]  /*8ea0*/  FMUL.FTZ R206, R241, R206 ;  /* 0x000000cef1ce7220 */ /* 0x000fe20000410000 */
[----:B------:R-:W-:Y:S01]  /*8eb0*/  FMUL.FTZ R3, R224, R3 ;  /* 0x00000003e0037220 */ /* 0x000fe20000410000 */
[----:B------:R-:W-:Y:S02]  /*8ec0*/  FADD.FTZ R162, R245, R162 ;  /* 0x000000a2f5a27221 */ /* 0x000fe40000010000 */
[----:B------:R-:W-:Y:S01]  /*8ed0*/  FFMA.FTZ R239, R239, R4, R206 ;  /* 0x00000004efef7223 */ /* 0x000fe200000100ce */
[----:B------:R-:W-:Y:S01]  /*8ee0*/  FMUL.FTZ R4, R178, R6 ;  /* 0x00000006b2047220 */ /* 0x000fe20000410000 */
[----:B------:R-:W-:Y:S01]  /*8ef0*/  FFMA.FTZ R222, R222, R7, R3 ;  /* 0x00000007dede7223 */ /* 0x000fe20000010003 */
[----:B------:R-:W-:Y:S01]  /*8f00*/  FMUL.FTZ R3, R178, R9 ;  /* 0x00000009b2037220 */ /* 0x000fe20000410000 */
[----:B------:R-:W-:Y:S01]  /*8f10*/  FADD.FTZ R160, R239, R160 ;  /* 0x000000a0efa07221 */ /* 0x000fe20000010000 */
[----:B------:R-:W-:Y:S01]  /*8f20*/  FMUL.FTZ R4, R237, R4 ;  /* 0x00000004ed047220 */ /* 0x000fe20000410000 */
[----:B------:R-:W-:Y:S01]  /*8f30*/  FADD.FTZ R157, R222, R157 ;  /* 0x0000009dde9d7221 */ /* 0x000fe20000010000 */
[----:B------:R-:W-:-:S02]  /*8f40*/  FMUL.FTZ R3, R220, R3 ;  /* 0x00000003dc037220 */ /* 0x000fc40000410000 */
[----:B------:R-:W-:Y:S01]  /*8f50*/  FFMA.FTZ R235, R235, R6, R4 ;  /* 0x00000006ebeb7223 */ /* 0x000fe20000010004 */
[----:B------:R-:W-:Y:S01]  /*8f60*/  FMUL.FTZ R4, R178, R8 ;  /* 0x00000008b2047220 */ /* 0x000fe20000410000 */
[----:B------:R-:W-:Y:S01]  /*8f70*/  FFMA.FTZ R216, R216, R9, R3 ;  /* 0x00000009d8d87223 */ /* 0x000fe20000010003 */
[C---:B------:R-:W-:Y:S01]  /*8f80*/  FMUL.FTZ R3, R178.reuse, R11 ;  /* 0x0000000bb2037220 */ /* 0x040fe20000410000 */
[----:B------:R-:W-:Y:S01]  /*8f90*/  FMUL.FTZ R6, R178, R187 ;  /* 0x000000bbb2067220 */ /* 0x000fe20000410000 */
[----:B------:R-:W-:Y:S01]  /*8fa0*/  FMUL.FTZ R4, R233, R4 ;  /* 0x00000004e9047220 */ /* 0x000fe20000410000 */
[----:B------:R-:W-:Y:S01]  /*8fb0*/  FADD.FTZ R158, R235, R158 ;  /* 0x0000009eeb9e7221 */ /* 0x000fe20000010000 */
[----:B------:R-:W-:Y:S01]  /*8fc0*/  FMUL.FTZ R3, R214, R3 ;  /* 0x00000003d6037220 */ /* 0x000fe20000410000 */
[----:B------:R-:W-:Y:S01]  /*8fd0*/  FADD.FTZ R155, R216, R155 ;  /* 0x0000009bd89b7221 */ /* 0x000fe20000010000 */
[----:B------:R-:W-:Y:S01]  /*8fe0*/  FFMA.FTZ R231, R231, R8, R4 ;  /* 0x00000008e7e77223 */ /* 0x000fe20000010004 */
[----:B0-----:R-:W-:Y:S01]  /*8ff0*/  @!P0 FADD.FTZ R194, R194, R37 ;  /* 0x00000025c2c28221 */ /* 0x001fe20000010000 */
[----:B------:R-:W-:Y:S01]  /*9000*/  FMUL.FTZ R4, R178, R209 ;  /* 0x000000d1b2047220 */ /* 0x000fe20000410000 */
[----:B------:R-:W-:Y:S01]  /*9010*/  FFMA.FTZ R212, R212, R11, R3 ;  /* 0x0000000bd4d47223 */ /* 0x000fe20000010003 */
[----:B------:R-:W-:Y:S01]  /*9020*/  FMUL.FTZ R3, R178, R211 ;  /* 0x000000d3b2037220 */ /* 0x000fe20000410000 */
[----:B------:R-:W-:Y:S01]  /*9030*/  FMUL.FTZ R8, R221, R6 ;  /* 0x00000006dd087220 */ /* 0x000fe20000410000 */
[----:B------:R-:W0:Y:S01]  /*9040*/  SHFL.DOWN PT, R5, R194, 0x10, 0x1f ;  /* 0x0a001f00c2057f89 */ /* 0x000e2200000e0000 */
[----:B------:R-:W-:Y:S01]  /*9050*/  FMUL.FTZ R4, R229, R4 ;  /* 0x00000004e5047220 */ /* 0x000fe20000410000 */
[----:B------:R-:W-:Y:S01]  /*9060*/  FMUL.FTZ R3, R210, R3 ;  /* 0x00000003d2037220 */ /* 0x000fe20000410000 */
[----:B------:R-:W-:Y:S01]  /*9070*/  FMUL.FTZ R6, R178, R189 ;  /* 0x000000bdb2067220 */ /* 0x000fe20000410000 */
[----:B------:R-:W-:Y:S01]  /*9080*/  ISETP.NE.AND P0, PT, R98, RZ, PT ;  /* 0x000000ff6200720c */ /* 0x000fe20003f05270 */
[----:B------:R-:W-:Y:S01]  /*9090*/  FFMA.FTZ R209, R227, R209, R4 ;  /* 0x000000d1e3d17223 */ /* 0x000fe20000010004 */
[----:B------:R-:W-:Y:S01]  /*90a0*/  FMUL.FTZ R4, R178, R191 ;  /* 0x000000bfb2047220 */ /* 0x000fe20000410000 */
[----:B------:R-:W-:Y:S01]  /*90b0*/  FFMA.FTZ R208, R208, R211, R3 ;  /* 0x000000d3d0d07223 */ /* 0x000fe20000010003 */
[----:B------:R-:W-:Y:S01]  /*90c0*/  FMUL.FTZ R197, R197, R6 ;  /* 0x00000006c5c57220 */ /* 0x000fe20000410000 */
[C---:B------:R-:W-:Y:S01]  /*90d0*/  FMUL.FTZ R3, R178.reuse, R193 ;  /* 0x000000c1b2037220 */ /* 0x040fe20000410000 */
[----:B------:R-:W-:Y:S01]  /*90e0*/  FMUL.FTZ R4, R225, R4 ;  /* 0x00000004e1047220 */ /* 0x000fe20000410000 */
[C---:B------:R-:W-:Y:S01]  /*90f0*/  FMUL.FTZ R6, R178.reuse, R186 ;  /* 0x000000bab2067220 */ /* 0x040fe20000410000 */
[----:B------:R-:W-:Y:S01]  /*9100*/  FMUL.FTZ R178, R178, R183 ;  /* 0x000000b7b2b27220 */ /* 0x000fe20000410000 */
[----:B------:R-:W-:Y:S01]  /*9110*/  FMUL.FTZ R3, R198, R3 ;  /* 0x00000003c6037220 */ /* 0x000fe20000410000 */
[----:B------:R-:W-:Y:S01]  /*9120*/  FFMA.FTZ R191, R223, R191, R4 ;  /* 0x000000bfdfbf7223 */ /* 0x000fe20000010004 */
[----:B------:R-:W-:Y:S01]  /*9130*/  FMUL.FTZ R6, R217, R6 ;  /* 0x00000006d9067220 */ /* 0x000fe20000410000 */
[----:B------:R-:W-:Y:S01]  /*9140*/  FMUL.FTZ R178, R215, R178 ;  /* 0x000000b2d7b27220 */ /* 0x000fe20000410000 */
[----:B------:R-:W-:Y:S01]  /*9150*/  FFMA.FTZ R192, R192, R193, R3 ;  /* 0x000000c1c0c07223 */ /* 0x000fe20000010003 */
[----:B------:R-:W-:Y:S01]  /*9160*/  FFMA.FTZ R187, R219, R187, R8 ;  /* 0x000000bbdbbb7223 */ /* 0x000fe20000010008 */
[----:B------:R-:W-:Y:S01]  /*9170*/  FFMA.FTZ R180, R180, R189, R197 ;  /* 0x000000bdb4b47223 */ /* 0x000fe200000100c5 */
[----:B------:R-:W-:Y:S01]  /*9180*/  FFMA.FTZ R213, R213, R186, R6 ;  /* 0x000000bad5d57223 */ /* 0x000fe20000010006 */
[----:B------:R-:W-:Y:S01]  /*9190*/  FFMA.FTZ R178, R185, R183, R178 ;  /* 0x000000b7b9b27223 */ /* 0x000fe200000100b2 */
[----:B------:R-:W-:Y:S01]  /*91a0*/  FADD.FTZ R156, R231, R156 ;  /* 0x0000009ce79c7221 */ /* 0x000fe20000010000 */
[----:B------:R-:W-:Y:S01]  /*91b0*/  FADD.FTZ R153, R212, R153 ;  /* 0x00000099d4997221 */ /* 0x000fe20000010000 */
[----:B0-----:R-:W-:Y:S01]  /*91c0*/  @!P1 FADD.FTZ R194, R194, R5 ;  /* 0x00000005c2c29221 */ /* 0x001fe20000010000 */
[----:B------:R-:W-:Y:S01]  /*91d0*/  MOV R5, R10 ;  /* 0x0000000a00057202 */ /* 0x000fe20000000f00 */
[----:B------:R-:W-:Y:S01]  /*91e0*/  FADD.FTZ R154, R209, R154 ;  /* 0x0000009ad19a7221 */ /* 0x000fe20000010000 */
[----:B------:R-:W-:Y:S01]  /*91f0*/  FADD.FTZ R151, R208, R151 ;  /* 0x00000097d0977221 */ /* 0x000fe20000010000 */
[----:B------:R-:W-:Y:S01]  /*9200*/  FADD.FTZ R152, R191, R152 ;  /* 0x00000098bf987221 */ /* 0x000fe20000010000 */
[----:B------:R-:W-:Y:S01]  /*9210*/  MOV R4, R194 ;  /* 0x000000c200047202 */ /* 0x000fe20000000f00 */
[----:B------:R-:W-:Y:S01]  /*9220*/  FADD.FTZ R149, R192, R149 ;  /* 0x00000095c0957221 */ /* 0x000fe20000010000 */
[----:B------:R-:W-:Y:S01]  /*9230*/  FADD.FTZ R150, R187, R150 ;  /* 0x00000096bb967221 */ /* 0x000fe20000010000 */
[----:B------:R-:W-:Y:S01]  /*9240*/  FADD.FTZ R147, R180, R147 ;  /* 0x00000093b4937221 */ /* 0x000fe20000010000 */
[----:B------:R-:W-:Y:S01]  /*9250*/  FADD.FTZ R148, R213, R148 ;  /* 0x00000094d5947221 */ /* 0x000fe20000010000 */
[----:B------:R0:W-:Y:S01]  /*9260*/  @!P0 STS.64 [R90+0x858], R4 ;  /* 0x000858045a008388 */ /* 0x0001e20000000a00 */
[----:B------:R-:W-:Y:S01]  /*9270*/  FADD.FTZ R145, R178, R145 ;  /* 0x00000091b2917221 */ /* 0x000fe20000010000 */
        /* <DEDUP_REMOVED lines=17> */
.L_x_3693:
[----:B------:R-:W-:Y:S05]  /*9390*/  BSYNC B0 ;  /* 0x0000000000007941 */ /* 0x000fea0003800000 */
.L_x_3692:
[----:B------:R-:W-:-:S05]  /*93a0*/  VIADD R119, R119, 0x1 ;  /* 0x0000000177777836 */ /* 0x000fca0000000000 */
[----:B------:R-:W-:-:S13]  /*93b0*/  ISETP.GE.AND P0, PT, R119, UR18, PT ;  /* 0x0000001277007c0c */ /* 0x000fda000bf06270 */
[----:B------:R-:W-:Y:S05]  /*93c0*/  @!P0 BRA `(.L_x_3694) ;  /* 0xffffffdc00c88947 */ /* 0x000fea000383ffff */
.L_x_3682:
[----:B------:R-:W-:Y:S01]  /*93d0*/  BAR.SYNC.DEFER_BLOCKING 0x0 ;  /* 0x0000000000007b1d */ /* 0x000fe20000010000 */
[C---:B01----:R-:W-:Y:S02]  /*93e0*/  LOP3.LUT R5, R92.reuse, 0x20, RZ, 0xfc, !PT ;  /* 0x000000205c057812 */ /* 0x043fe400078efcff */
[C---:B------:R-:W-:Y:S02]  /*93f0*/  LOP3.LUT R6, R92.reuse, 0x40, RZ, 0xfc, !PT ;  /* 0x000000405c067812 */ /* 0x040fe400078efcff */
[----:B------:R-:W-:Y:S01]  /*9400*/  LOP3.LUT R0, R92, 0x60, RZ, 0xfc, !PT ;  /* 0x000000605c007812 */ /* 0x000fe200078efcff */
[----:B------:R-:W-:Y:S01]  /*9410*/  ULDC UR5, c[0x0][0x218] ;  /* 0x0000860000057ab9 */ /* 0x000fe20000000800 */
[----:B------:R-:W-:Y:S02]  /*9420*/  PRMT R17, RZ, 0x7610, R17 ;  /* 0x00007610ff117816 */ /* 0x000fe40000000011 */
[----:B------:R-:W-:Y:S02]  /*9430*/  IADD3 R29, -R28, UR5, RZ ;  /* 0x000000051c1d7c10 */ /* 0x000fe4000fffe1ff */
[----:B------:R-:W-:-:S02]  /*9440*/  PRMT R16, RZ, 0x7610, R16 ;  /* 0x00007610ff107816 */ /* 0x000fc40000000010 */
[-C--:B------:R-:W-:Y:S02]  /*9450*/  ISETP.GE.AND P1, PT, R92, R29.reuse, PT ;  /* 0x0000001d5c00720c */ /* 0x080fe40003f26270 */
[-C--:B------:R-:W-:Y:S02]  /*9460*/  ISETP.GE.AND P2, PT, R5, R29.reuse, PT ;  /* 0x0000001d0500720c */ /* 0x080fe40003f46270 */
[-C--:B------:R-:W-:Y:S02]  /*9470*/  ISETP.GE.AND P3, PT, R6, R29.reuse, PT ;  /* 0x0000001d0600720c */ /* 0x080fe40003f66270 */
[----:B------:R-:W-:Y:S02]  /*9480*/  ISETP.GE.AND P4, PT, R0, R29, PT ;  /* 0x0000001d0000720c */ /* 0x000fe40003f86270 */
[----:B------:R-:W-:Y:S02]  /*9490*/  LOP3.LUT R2, R92, 0x80, RZ, 0xfc, !PT ;  /* 0x000000805c027812 */ /* 0x000fe400078efcff */
[----:B------:R-:W-:-:S02]  /*94a0*/  PRMT R19, RZ, 0x7610, R19 ;  /* 0x00007610ff137816 */ /* 0x000fc40000000013 */
[C---:B------:R-:W-:Y:S01]  /*94b0*/  LOP3.LUT R3, R92.reuse, 0xa0, RZ, 0xfc, !PT ;  /* 0x000000a05c037812 */ /* 0x040fe200078efcff */
[----:B------:R-:W2:Y:S01]  /*94c0*/  @!P1 LDG.E.U16 R17, desc[UR14][R26.64] ;  /* 0x0000000e1a119981 */ /* 0x000ea2000c1e1500 */
[----:B------:R-:W-:Y:S02]  /*94d0*/  PRMT R18, RZ, 0x7610, R18 ;  /* 0x00007610ff127816 */ /* 0x000fe40000000012 */
[C---:B------:R-:W-:Y:S01]  /*94e0*/  LOP3.LUT R4, R92.reuse, 0xc0, RZ, 0xfc, !PT ;  /* 0x000000c05c047812 */ /* 0x040fe200078efcff */
[----:B------:R-:W3:Y:S01]  /*94f0*/  @!P2 LDG.E.U16 R16, desc[UR14][R26.64+0x40] ;  /* 0x0000400e1a10a981 */ /* 0x000ee2000c1e1500 */
[C---:B------:R-:W-:Y:S02]  /*9500*/  LOP3.LUT R7, R92.reuse, 0xe0, RZ, 0xfc, !PT ;  /* 0x000000e05c077812 */ /* 0x040fe400078efcff */
[----:B------:R-:W-:Y:S01]  /*9510*/  LOP3.LUT R8, R92, 0x100, RZ, 0xfc, !PT ;  /* 0x000001005c087812 */ /* 0x000fe200078efcff */
[----:B------:R-:W4:Y:S01]  /*9520*/  @!P3 LDG.E.U16 R19, desc[UR14][R26.64+0x80] ;  /* 0x0000800e1a13b981 */ /* 0x000f22000c1e1500 */
[----:B------:R-:W-:-:S02]  /*9530*/  ISETP.GE.AND P5, PT, R2, R29, PT ;  /* 0x0000001d0200720c */ /* 0x000fc40003fa6270 */
[----:B------:R-:W-:Y:S01]  /*9540*/  LOP3.LUT R9, R92, 0x120, RZ, 0xfc, !PT ;  /* 0x000001205c097812 */ /* 0x000fe200078efcff */
[----:B------:R-:W5:Y:S01]  /*9550*/  @!P4 LDG.E.U16 R18, desc[UR14][R26.64+0xc0] ;  /* 0x0000c00e1a12c981 */ /* 0x000f62000c1e1500 */
[-C--:B------:R-:W-:Y:S02]  /*9560*/  ISETP.GE.AND P0, PT, R3, R29.reuse, PT ;  /* 0x0000001d0300720c */ /* 0x080fe40003f06270 */
[-C--:B------:R-:W-:Y:S02]  /*9570*/  ISETP.GE.AND P1, PT, R4, R29.reuse, PT ;  /* 0x0000001d0400720c */ /* 0x080fe40003f26270 */
[-C--:B------:R-:W-:Y:S02]  /*9580*/  ISETP.GE.AND P2, PT, R7, R29.reuse, PT ;  /* 0x0000001d0700720c */ /* 0x080fe40003f46270 */
[-C--:B------:R-:W-:Y:S02]  /*9590*/  ISETP.GE.AND P3, PT, R8, R29.reuse, PT ;  /* 0x0000001d0800720c */ /* 0x080fe40003f66270 */
[----:B------:R-:W-:-:S02]  /*95a0*/  ISETP.GE.AND P4, PT, R9, R29, PT ;  /* 0x0000001d0900720c */ /* 0x000fc40003f86270 */
[----:B------:R-:W-:Y:S02]  /*95b0*/  PRMT R21, RZ, 0x7610, R21 ;  /* 0x00007610ff157816 */ /* 0x000fe40000000015 */
[----:B------:R-:W-:Y:S02]  /*95c0*/  PRMT R20, RZ, 0x7610, R20 ;  /* 0x00007610ff147816 */ /* 0x000fe40000000014 */
[----:B------:R-:W-:Y:S02]  /*95d0*/  PRMT R23, RZ, 0x7610, R23 ;  /* 0x00007610ff177816 */ /* 0x000fe40000000017 */
[----:B------:R-:W-:Y:S01]  /*95e0*/  PRMT R22, RZ, 0x7610, R22 ;  /* 0x00007610ff167816 */ /* 0x000fe20000000016 */
[----:B------:R-:W5:Y:S01]  /*95f0*/  @!P5 LDG.E.U16 R21, desc[UR14][R26.64+0x100] ;  /* 0x0001000e1a15d981 */ /* 0x000f62000c1e1500 */
[C---:B------:R-:W-:Y:S02]  /*9600*/  LOP3.LUT R10, R92.reuse, 0x140, RZ, 0xfc, !PT ;  /* 0x000001405c0a7812 */ /* 0x040fe400078efcff */
[----:B------:R-:W-:Y:S01]  /*9610*/  PRMT R37, RZ, 0x7610, R37 ;  /* 0x00007610ff257816 */ /* 0x000fe20000000025 */
[----:B------:R-:W5:Y:S01]  /*9620*/  @!P0 LDG.E.U16 R20, desc[UR14][R26.64+0x140] ;  /* 0x0001400e1a148981 */ /* 0x000f62000c1e1500 */
[----:B------:R-:W-:-:S02]  /*9630*/  LOP3.LUT R11, R92, 0x160, RZ, 0xfc, !PT ;  /* 0x000001605c0b7812 */ /* 0x000fc400078efcff */
[----:B------:R-:W-:Y:S01]  /*9640*/  PRMT R28, RZ, 0x7610, R28 ;  /* 0x00007610ff1c7816 */ /* 0x000fe2000000001c */
[----:B------:R-:W5:Y:S01]  /*9650*/  @!P1 LDG.E.U16 R23, desc[UR14][R26.64+0x180] ;  /* 0x0001800e1a179981 */ /* 0x000f62000c1e1500 */
[C---:B------:R-:W-:Y:S02]  /*9660*/  LOP3.LUT R12, R92.reuse, 0x180, RZ, 0xfc, !PT ;  /* 0x000001805c0c7812 */ /* 0x040fe400078efcff */
[C---:B------:R-:W-:Y:S01]  /*9670*/  LOP3.LUT R13, R92.reuse, 0x1a0, RZ, 0xfc, !PT ;  /* 0x000001a05c0d7812 */ /* 0x040fe200078efcff */
[----:B------:R-:W5:Y:S01]  /*9680*/  @!P2 LDG.E.U16 R22, desc[UR14][R26.64+0x1c0] ;  /* 0x0001c00e1a16a981 */ /* 0x000f62000c1e1500 */
[----:B------:R-:W-:Y:S02]  /*9690*/  LOP3.LUT R14, R92, 0x1c0, RZ, 0xfc, !PT ;  /* 0x000001c05c0e7812 */ /* 0x000fe400078efcff */
[----:B------:R-:W-:Y:S01]  /*96a0*/  ISETP.GE.AND P5, PT, R10, R29, PT ;  /* 0x0000001d0a00720c */ /* 0x000fe20003fa6270 */
[----:B------:R-:W5:Y:S01]  /*96b0*/  @!P3 LDG.E.U16 R37, desc[UR14][R26.64+0x200] ;  /* 0x0002000e1a25b981 */ /* 0x000f62000c1e1500 */
[----:B------:R-:W-:-:S02]  /*96c0*/  LOP3.LUT R15, R92, 0x1e0, RZ, 0xfc, !PT ;  /* 0x000001e05c0f7812 */ /* 0x000fc400078efcff */
[-C--:B------:R-:W-:Y:S01]  /*96d0*/  ISETP.GE.AND P0, PT, R11, R29.reuse, PT ;  /* 0x0000001d0b00720c */ /* 0x080fe20003f06270 */
[----:B------:R-:W5:Y:S01]  /*96e0*/  @!P4 LDG.E.U16 R28, desc[UR14][R26.64+0x240] ;  /* 0x0002400e1a1cc981 */ /* 0x000f62000c1e1500 */
[-C--:B------:R-:W-:Y:S02]  /*96f0*/  ISETP.GE.AND P1, PT, R12, R29.reuse, PT ;  /* 0x0000001d0c00720c */ /* 0x080fe40003f26270 */
[-C--:B------:R-:W-:Y:S02]  /*9700*/  ISETP.GE.AND P2, PT, R13, R29.reuse, PT ;  /* 0x0000001d0d00720c */ /* 0x080fe40003f46270 */
[-C--:B------:R-:W-:Y:S02]  /*9710*/  ISETP.GE.AND P3, PT, R14, R29.reuse, PT ;  /* 0x0000001d0e00720c */ /* 0x080fe40003f66270 */
[----:B------:R-:W-:Y:S02]  /*9720*/  ISETP.GE.AND P4, PT, R15, R29, PT ;  /* 0x0000001d0f00720c */ /* 0x000fe40003f86270 */
[----:B------:R-:W-:-:S02]  /*9730*/  PRMT R41, RZ, 0x7610, R41 ;  /* 0x00007610ff297816 */ /* 0x000fc40000000029 */
[----:B------:R-:W-:Y:S02]  /*9740*/  PRMT R36, RZ, 0x7610, R36 ;  /* 0x00007610ff247816 */ /* 0x000fe40000000024 */
        /* <DEDUP_REMOVED lines=10> */
[----:B------:R-:W-:-:S03]  /*97f0*/  F2FP.BF16.F32.PACK_AB R175, R175, R177 ;  /* 0x000000b1afaf723e */ /* 0x000fc600000010ff */
        /* <DEDUP_REMOVED lines=21> */
[----:B------:R-:W-:Y:S01]  /*9950*/  LDS.U16 R20, [R72+0x10] ;  /* 0x0000100048147984 */ /* 0x000fe20000000400 */
[----:B0-----:R-:W-:-:S02]  /*9960*/  SHF.L.U32 R17, R17, 0x10, RZ ;  /* 0x0000001011117819 */ /* 0x001fc400000006ff */
[----:B-1----:R-:W-:-:S03]  /*9970*/  SHF.L.U32 R21, R16, 0x10, RZ ;  /* 0x0000001010157819 */ /* 0x002fc600000006ff */
[--C-:B------:R-:W-:Y:S01]  /*9980*/  FADD.FTZ R23, R17, R102.reuse ;  /* 0x0000006611177221 */ /* 0x100fe20000010000 */
[----:B------:R-:W-:Y:S01]  /*9990*/  LDS.U16 R16, [R72+0x8] ;  /* 0x0000080048107984 */ /* 0x000fe20000000400 */
[----:B--2---:R-:W-:Y:S01]  /*99a0*/  SHF.L.U32 R17, R18, 0x10, RZ ;  /* 0x0000001012117819 */ /* 0x004fe200000006ff */
[----:B------:R-:W-:Y:S01]  /*99b0*/  FADD.FTZ R21, R21, R102 ;  /* 0x0000006615157221 */ /* 0x000fe20000010000 */
[----:B---3--:R-:W-:-:S03]  /*99c0*/  SHF.L.U32 R19, R19, 0x10, RZ ;  /* 0x0000001013137819 */ /* 0x008fc600000006ff */
[--C-:B------:R-:W-:Y:S01]  /*99d0*/  FADD.FTZ R26, R17, R102.reuse ;  /* 0x00000066111a7221 */ /* 0x100fe20000010000 */
[----:B------:R-:W-:Y:S01]  /*99e0*/  FSETP.GTU.FTZ.AND P4, PT, R21, 20, PT ;  /* 0x41a000001500780b */ /* 0x000fe20003f9c000 */
[----:B------:R-:W0:Y:S01]  /*99f0*/  LDS.U16 R17, [R72+0xa] ;  /* 0x00000a0048117984 */ /* 0x000e220000000400 */
[----:B------:R-:W-:Y:S01]  /*9a00*/  FSETP.GTU.FTZ.AND P5, PT, R23, 20, PT ;  /* 0x41a000001700780b */ /* 0x000fe20003fbc000 */
[----:B------:R-:W-:Y:S01]  /*9a10*/  FADD.FTZ R27, R19, R102 ;  /* 0x00000066131b7221 */ /* 0x000fe20000010000 */
[----:B------:R-:W-:Y:S01]  /*9a20*/  FSETP.GTU.FTZ.AND P0, PT, R26, 20, PT ;  /* 0x41a000001a00780b */ /* 0x000fe20003f1c000 */
[----:B------:R-:W1:Y:S03]  /*9a30*/  LDS.U16 R18, [R72+0xc] ;  /* 0x00000c0048127984 */ /* 0x000e660000000400 */
[----:B------:R-:W-:Y:S01]  /*9a40*/  FSETP.GTU.FTZ.AND P1, PT, R27, 20, PT ;  /* 0x41a000001b00780b */ /* 0x000fe20003f3c000 */
[----:B------:R-:W2:Y:S04]  /*9a50*/  LDS.U16 R19, [R72+0xe] ;  /* 0x00000e0048137984 */ /* 0x000ea80000000400 */
[----:B------:R-:W-:-:S02]  /*9a60*/  @!P4 FMUL.FTZ R21, R21, -1.4426950216293334961 ;  /* 0xbfb8aa3b1515c820 */ /* 0x000fc40000410000 */
[----:B------:R-:W-:Y:S02]  /*9a70*/  @!P5 FMUL.FTZ R23, R23, -1.4426950216293334961 ;  /* 0xbfb8aa3b1717d820 */ /* 0x000fe40000410000 */
[----:B------:R3:W4:Y:S01]  /*9a80*/  @!P4 MUFU.EX2 R22, R21 ;  /* 0x000000150016c308 */ /* 0x0007220000000800 */
[----:B------:R-:W-:-:S03]  /*9a90*/  @!P0 FMUL.FTZ R26, R26, -1.4426950216293334961 ;  /* 0xbfb8aa3b1a1a8820 */ /* 0x000fc60000410000 */
[----:B------:R-:W-:Y:S01]  /*9aa0*/  @!P1 FMUL.FTZ R27, R27, -1.4426950216293334961 ;  /* 0xbfb8aa3b1b1b9820 */ /* 0x000fe20000410000 */
[----:B---3--:R-:W3:Y:S03]  /*9ab0*/  LDS.U16 R21, [R72+0x12] ;  /* 0x0000120048157984 */ /* 0x008ee60000000400 */
[----:B------:R-:W5:Y:S08]  /*9ac0*/  @!P5 MUFU.EX2 R23, R23 ;  /* 0x000000170017d308 */ /* 0x000f700000000800 */
[----:B------:R-:W1:Y:S08]  /*9ad0*/  @!P0 MUFU.EX2 R26, R26 ;  /* 0x0000001a001a8308 */ /* 0x000e700000000800 */
[----:B------:R-:W2:Y:S01]  /*9ae0*/  @!P1 MUFU.EX2 R27, R27 ;  /* 0x0000001b001b9308 */ /* 0x000ea20000000800 */
[----:B----4-:R-:W-:Y:S01]  /*9af0*/  @!P4 FADD.FTZ R22, R22, 1 ;  /* 0x3f8000001616c421 */ /* 0x010fe20000010000 */
[----:B-----5:R-:W-:Y:S01]  /*9b00*/  @!P5 FADD.FTZ R23, R23, 1 ;  /* 0x3f8000001717d421 */ /* 0x020fe20000010000 */
[----:B0-----:R-:W-:-:S02]  /*9b10*/  IMAD.U32 R17, R17, 0x10000, RZ ;  /* 0x0001000011117824 */ /* 0x001fc400078e00ff */
[----:B-1----:R-:W-:-:S03]  /*9b20*/  @!P0 FADD.FTZ R26, R26, 1 ;  /* 0x3f8000001a1a8421 */ /* 0x002fc60000010000 */
[----:B------:R-:W0:Y:S01]  /*9b30*/  @!P4 MUFU.RCP R22, R22 ;  /* 0x000000160016c308 */ /* 0x000e220000001000 */
[----:B------:R-:W-:Y:S01]  /*9b40*/  FADD.FTZ R28, R17, R102 ;  /* 0x00000066111c7221 */ /* 0x000fe20000010000 */
[----:B------:R-:W-:Y:S01]  /*9b50*/  SHF.L.U32 R17, R18, 0x10, RZ ;  /* 0x0000001012117819 */ /* 0x000fe200000006ff */
[----:B--2---:R-:W-:-:S05]  /*9b60*/  @!P1 FADD.FTZ R27, R27, 1 ;  /* 0x3f8000001b1b9421 */ /* 0x004fca0000010000 */
[----:B------:R-:W1:Y:S01]  /*9b70*/  @!P5 MUFU.RCP R23, R23 ;  /* 0x000000170017d308 */ /* 0x000e620000001000 */
[----:B------:R-:W-:-:S07]  /*9b80*/  FADD.FTZ R18, R17, R102 ;  /* 0x0000006611127221 */ /* 0x000fce0000010000 */
[----:B------:R-:W2:Y:S01]  /*9b90*/  @!P0 MUFU.RCP R26, R26 ;  /* 0x0000001a001a8308 */ /* 0x000ea20000001000 */
[----:B------:R-:W-:Y:S02]  /*9ba0*/  SHF.L.U32 R19, R19, 0x10, RZ ;  /* 0x0000001013137819 */ /* 0x000fe400000006ff */
[----:B------:R-:W-:-:S05]  /*9bb0*/  SHF.L.U32 R17, R20, 0x10, RZ ;  /* 0x0000001014117819 */ /* 0x000fca00000006ff */
[----:B------:R-:W4:Y:S01]  /*9bc0*/  @!P1 MUFU.RCP R27, R27 ;  /* 0x0000001b001b9308 */ /* 0x000f220000001000 */
[----:B------:R-:W-:Y:S01]  /*9bd0*/  SHF.L.U32 R37, R16, 0x10, RZ ;  /* 0x0000001010257819 */ /* 0x000fe200000006ff */
[--C-:B------:R-:W-:Y:S01]  /*9be0*/  FADD.FTZ R19, R19, R102.reuse ;  /* 0x0000006613137221 */ /* 0x100fe20000010000 */
[----:B---3--:R-:W-:Y:S01]  /*9bf0*/  SHF.L.U32 R21, R21, 0x10, RZ ;  /* 0x0000001015157819 */ /* 0x008fe200000006ff */
[--C-:B------:R-:W-:Y:S01]  /*9c00*/  FADD.FTZ R20, R17, R102.reuse ;  /* 0x0000006611147221 */ /* 0x100fe20000010000 */
[----:B------:R-:W-:Y:S01]  /*9c10*/  FSETP.GTU.FTZ.AND P3, PT, R28, 20, PT ;  /* 0x41a000001c00780b */ /* 0x000fe20003f7c000 */
[----:B0-----:R-:W-:Y:S01]  /*9c20*/  @!P4 FMUL.FTZ R145, R145, R22 ;  /* 0x000000169191c220 */ /* 0x001fe20000410000 */
[--C-:B------:R-:W-:Y:S01]  /*9c30*/  FADD.FTZ R37, R37, R102.reuse ;  /* 0x0000006625257221 */ /* 0x100fe20000010000 */
[----:B------:R-:W-:Y:S01]  /*9c40*/  FSETP.GTU.FTZ.AND P4, PT, R18, 20, PT ;  /* 0x41a000001200780b */ /* 0x000fe20003f9c000 */
[----:B-1----:R-:W-:Y:S01]  /*9c50*/  @!P5 FMUL.FTZ R148, R148, R23 ;  /* 0x000000179494d220 */ /* 0x002fe20000410000 */
[----:B--2---:R-:W-:Y:S01]  /*9c60*/  @!P0 FMUL.FTZ R147, R147, R26 ;  /* 0x0000001a93938220 */ /* 0x004fe20000410000 */
[----:B------:R-:W-:Y:S01]  /*9c70*/  FADD.FTZ R21, R21, R102 ;  /* 0x0000006615157221 */ /* 0x000fe20000010000 */
[----:B------:R-:W-:-:S02]  /*9c80*/  FSETP.GTU.FTZ.AND P5, PT, R19, 20, PT ;  /* 0x41a000001300780b */ /* 0x000fc40003fbc000 */
[----:B------:R-:W-:Y:S02]  /*9c90*/  FSETP.GTU.FTZ.AND P0, PT, R20, 20, PT ;  /* 0x41a000001400780b */ /* 0x000fe40003f1c000 */
[----:B------:R-:W-:Y:S01]  /*9ca0*/  FSETP.GTU.FTZ.AND P2, PT, R37, 20, PT ;  /* 0x41a000002500780b */ /* 0x000fe20003f5c000 */
[----:B----4-:R-:W-:Y:S01]  /*9cb0*/  @!P1 FMUL.FTZ R150, R150, R27 ;  /* 0x0000001b96969220 */ /* 0x010fe20000410000 */
        /* <DEDUP_REMOVED lines=9> */
[----:B------:R-:W-:-:S07]  /*9d50*/  LOP3.LUT R23, R95, 0xfffffe00, RZ, 0xc0, !PT ;  /* 0xfffffe005f177812 */ /* 0x000fce00078ec0ff */
[----:B------:R-:W2:Y:S01]  /*9d60*/  @!P5 MUFU.EX2 R19, R19 ;  /* 0x000000130013d308 */ /* 0x000ea20000000800 */
[----:B------:R-:W-:-:S07]  /*9d70*/  LEA R63, R98, R23, 0x4 ;  /* 0x00000017623f7211 */ /* 0x000fce00078e20ff */
[----:B------:R-:W-:Y:S08]  /*9d80*/  @!P0 MUFU.EX2 R20, R20 ;  /* 0x0000001400148308 */ /* 0x000ff00000000800 */
[----:B------:R-:W3:Y:S08]  /*9d90*/  @!P2 MUFU.EX2 R16, R16 ;  /* 0x000000100010a308 */ /* 0x000ef00000000800 */
[----:B------:R-:W4:Y:S01]  /*9da0*/  @!P1 MUFU.EX2 R27, R21 ;  /* 0x00000015001b9308 */ /* 0x000f220000000800 */
[----:B------:R-:W-:-:S02]  /*9db0*/  VIADD R44, R63, 0x7 ;  /* 0x000000073f2c7836 */ /* 0x000fc40000000000 */
[----:B0-----:R-:W-:Y:S01]  /*9dc0*/  @!P3 FADD.FTZ R17, R17, 1 ;  /* 0x3f8000001111b421 */ /* 0x001fe20000010000 */
[----:B-1----:R-:W-:Y:S01]  /*9dd0*/  @!P4 FADD.FTZ R18, R18, 1 ;  /* 0x3f8000001212c421 */ /* 0x002fe20000010000 */
[----:B------:R-:W-:Y:S01]  /*9de0*/  IADD3 R46, R63, 0x8, RZ ;  /* 0x000000083f2e7810 */ /* 0x000fe20007ffe0ff */
[----:B--2---:R-:W-:Y:S01]  /*9df0*/  @!P5 FADD.FTZ R19, R19, 1 ;  /* 0x3f8000001313d421 */ /* 0x004fe20000010000 */
[----:B------:R-:W-:Y:S01]  /*9e00*/  IADD3 R28, R63, 0x4, RZ ;  /* 0x000000043f1c7810 */ /* 0x000fe20007ffe0ff */
[----:B------:R0:W-:Y:S01]  /*9e10*/  @!P3 MUFU.RCP R65, R17 ;  /* 0x000000110041b308 */ /* 0x0001e20000001000 */
[-C--:B------:R-:W-:Y:S01]  /*9e20*/  LEA.HI.SX32 R47, R44, R63.reuse, 0x1b ;  /* 0x0000003f2c2f7211 */ /* 0x080fe200078fdaff */
[----:B---3--:R-:W-:Y:S01]  /*9e30*/  @!P2 FADD.FTZ R16, R16, 1 ;  /* 0x3f8000001010a421 */ /* 0x008fe20000010000 */
[-C--:B------:R-:W-:Y:S02]  /*9e40*/  LEA.HI.SX32 R41, R28, R63.reuse, 0x1b ;  /* 0x0000003f1c297211 */ /* 0x080fe400078fdaff */
[----:B------:R-:W-:-:S03]  /*9e50*/  LEA.HI.SX32 R49, R46, R63, 0x1b ;  /* 0x0000003f2e317211 */ /* 0x000fc600078fdaff */
[----:B------:R4:W-:Y:S01]  /*9e60*/  @!P4 MUFU.RCP R64, R18 ;  /* 0x000000120040c308 */ /* 0x0009e20000001000 */
[----:B0-----:R-:W-:Y:S01]  /*9e70*/  @!P0 FADD.FTZ R17, R20, 1 ;  /* 0x3f80000014118421 */ /* 0x001fe20000010000 */
[----:B------:R-:W-:Y:S01]  /*9e80*/  LEA R28, R47, R38, 0x1 ;  /* 0x000000262f1c7211 */ /* 0x000fe200078e08ff */
[----:B----4-:R-:W-:-:S05]  /*9e90*/  @!P1 FADD.FTZ R18, R27, 1 ;  /* 0x3f8000001b129421 */ /* 0x010fca0000010000 */
[----:B------:R0:W-:Y:S08]  /*9ea0*/  @!P0 MUFU.RCP R46, R17 ;  /* 0x00000011002e8308 */ /* 0x0001f00000001000 */
[----:B------:R-:W1:Y:S01]  /*9eb0*/  @!P5 MUFU.RCP R19, R19 ;  /* 0x000000130013d308 */ /* 0x000e620000001000 */
[----:B0-----:R-:W0:Y:S07]  /*9ec0*/  LDS.U16 R17, [R72+0x16] ;  /* 0x0000160048117984 */ /* 0x001e2e0000000400 */
[----:B------:R2:W3:Y:S08]  /*9ed0*/  @!P1 MUFU.RCP R47, R18 ;  /* 0x00000012002f9308 */ /* 0x0004f00000001000 */
[----:B------:R4:W5:Y:S01]  /*9ee0*/  @!P2 MUFU.RCP R62, R16 ;  /* 0x00000010003ea308 */ /* 0x0009620000001000 */
[----:B--2---:R-:W-:Y:S04]  /*9ef0*/  LDS.U16 R18, [R72+0x18] ;  /* 0x0000180048127984 */ /* 0x004fe80000000400 */
[----:B----4-:R-:W2:Y:S01]  /*9f00*/  LDS.U16 R16, [R72+0x14] ;  /* 0x0000140048107984 */ /* 0x010ea20000000400 */
[----:B-1----:R-:W-:Y:S01]  /*9f10*/  @!P5 FMUL.FTZ R154, R154, R19 ;  /* 0x000000139a9ad220 */ /* 0x002fe20000410000 */
[----:B------:R-:W-:Y:S01]  /*9f20*/  @!P0 FMUL.FTZ R153, R153, R46 ;  /* 0x0000002e99998220 */ /* 0x000fe20000410000 */
[----:B---3--:R-:W-:Y:S01]  /*9f30*/  @!P1 FMUL.FTZ R156, R156, R47 ;  /* 0x0000002f9c9c9220 */ /* 0x008fe20000410000 */
[----:B------:R-:W-:Y:S04]  /*9f40*/  LDS.U16 R19, [R72+0x1a] ;  /* 0x00001a0048137984 */ /* 0x000fe80000000400 */
[----:B------:R-:W-:Y:S04]  /*9f50*/  LDS.U16 R46, [R72+0x1c] ;  /* 0x00001c00482e7984 */ /* 0x000fe80000000400 */
[----:B------:R-:W1:Y:S01]  /*9f60*/  LDS.U16 R47, [R72+0x1e] ;  /* 0x00001e00482f7984 */ /* 0x000e620000000400 */
[----:B------:R-:W-:Y:S01]  /*9f70*/  BAR.SYNC.DEFER_BLOCKING 0x0 ;  /* 0x0000000000007b1d */ /* 0x000fe20000010000 */
[C---:B------:R-:W-:Y:S01]  /*9f80*/  VIADD R22, R63.reuse, 0x1 ;  /* 0x000000013f167836 */ /* 0x040fe20000000000 */
[----:B------:R-:W-:-:S02]  /*9f90*/  IADD3 R48, R63, 0x9, RZ ;  /* 0x000000093f307810 */ /* 0x000fc40007ffe0ff */
[C---:B------:R-:W-:Y:S02]  /*9fa0*/  IADD3 R23, R63.reuse, 0x2, RZ ;  /* 0x000000023f177810 */ /* 0x040fe40007ffe0ff */
[-C--:B------:R-:W-:Y:S02]  /*9fb0*/  LEA.HI.SX32 R21, R22, R63.reuse, 0x1b ;  /* 0x0000003f16157211 */ /* 0x080fe400078fdaff */
[C---:B------:R-:W-:Y:S02]  /*9fc0*/  IADD3 R36, R63.reuse, 0x5, RZ ;  /* 0x000000053f247810 */ /* 0x040fe40007ffe0ff */
[----:B------:R-:W-:Y:S01]  /*9fd0*/  IADD3 R26, R63, 0x3, RZ ;  /* 0x000000033f1a7810 */ /* 0x000fe20007ffe0ff */
[----:B------:R-:W3:Y:S01]  /*9fe0*/  S2UR UR6, SR_CgaCtaId ;  /* 0x00000000000679c3 */ /* 0x000ee20000008800 */
[----:B------:R-:W-:Y:S02]  /*9ff0*/  LEA.HI.SX32 R51, R48, R63, 0x1b ;  /* 0x0000003f30337211 */ /* 0x000fe400078fdaff */
[----:B------:R-:W-:-:S02]  /*a000*/  LEA R20, R21, R38, 0x1 ;  /* 0x0000002615147211 */ /* 0x000fc400078e08ff */
[----:B------:R-:W-:Y:S02]  /*a010*/  PRMT R48, R175, 0x7632, R48 ;  /* 0x00007632af307816 */ /* 0x000fe40000000030 */
[----:B------:R-:W-:Y:S02]  /*a020*/  IADD3 R50, R63, 0xa, RZ ;  /* 0x0000000a3f327810 */ /* 0x000fe40007ffe0ff */
[-C--:B------:R-:W-:Y:S02]  /*a030*/  LEA.HI.SX32 R23, R23, R63.reuse, 0x1b ;  /* 0x0000003f17177211 */ /* 0x080fe400078fdaff */
[-C--:B------:R-:W-:Y:S02]  /*a040*/  LEA.HI.SX32 R43, R36, R63.reuse, 0x1b ;  /* 0x0000003f242b7211 */ /* 0x080fe400078fdaff */
[----:B0-----:R-:W-:Y:S02]  /*a050*/  SHF.L.U32 R17, R17, 0x10, RZ ;  /* 0x0000001011117819 */ /* 0x001fe400000006ff */
[----:B------:R-:W-:-:S02]  /*a060*/  LEA.HI.SX32 R37, R26, R63, 0x1b ;  /* 0x0000003f1a257211 */ /* 0x000fc400078fdaff */
[----:B------:R-:W-:Y:S01]  /*a070*/  LEA R36, R49, R38, 0x1 ;  /* 0x0000002631247211 */ /* 0x000fe200078e08ff */
[----:B--2---:R-:W-:Y:S01]  /*a080*/  IMAD.U32 R49, R16, 0x10000, RZ ;  /* 0x0001000010317824 */ /* 0x004fe200078e00ff */
[----:B------:R-:W-:Y:S01]  /*a090*/  F2FP.BF16.F32.PACK_AB R173, R173, R176 ;  /* 0x000000b0adad723e */ /* 0x000fe200000010ff */
[----:B------:R-:W-:Y:S01]  /*a0a0*/  STS.U16 [R72], R175 ;  /* 0x000000af48007388 */ /* 0x000fe20000000400 */
[----:B------:R-:W-:Y:S02]  /*a0b0*/  LEA.HI.SX32 R53, R50, R63, 0x1b ;  /* 0x0000003f32357211 */ /* 0x000fe400078fdaff */
[-C--:B------:R-:W-:Y:S01]  /*a0c0*/  LEA R21, R23, R38.reuse, 0x1 ;  /* 0x0000002617157211 */ /* 0x080fe200078e08ff */
[----:B------:R0:W-:Y:S01]  /*a0d0*/  STS.U16 [R20+0x2], R48 ;  /* 0x0000023014007388 */ /* 0x0001e20000000400 */
[----:B------:R-:W-:Y:S01]  /*a0e0*/  IADD3 R42, R63, 0x6, RZ ;  /* 0x000000063f2a7810 */ /* 0x000fe20007ffe0ff */
[----:B------:R-:W-:Y:S01]  /*a0f0*/  FADD.FTZ R49, R49, R102 ;  /* 0x0000006631317221 */ /* 0x000fe20000010000 */
[----:B------:R-:W-:-:S02]  /*a100*/  LEA R22, R37, R38, 0x1 ;  /* 0x0000002625167211 */ /* 0x000fc400078e08ff */
[----:B------:R-:W-:Y:S01]  /*a110*/  PRMT R50, R173, 0x7632, R50 ;  /* 0x00007632ad327816 */ /* 0x000fe20000000032 */
[----:B------:R-:W-:Y:S01]  /*a120*/  STS.U16 [R21+0x4], R173 ;  /* 0x000004ad15007388 */ /* 0x000fe20000000400 */
[----:B------:R-:W-:Y:S01]  /*a130*/  F2FP.BF16.F32.PACK_AB R171, R171, R174 ;  /* 0x000000aeabab723e */ /* 0x000fe200000010ff */
[----:B0-----:R-:W-:Y:S01]  /*a140*/  FADD.FTZ R48, R17, R102 ;  /* 0x0000006611307221 */ /* 0x001fe20000010000 */
[----:B------:R-:W-:Y:S01]  /*a150*/  SHF.L.U32 R17, R18, 0x10, RZ ;  /* 0x0000001012117819 */ /* 0x000fe200000006ff */
[----:B------:R0:W-:Y:S01]  /*a160*/  STS.U16 [R22+0x6], R50 ;  /* 0x0000063216007388 */ /* 0x0001e20000000400 */
[----:B------:R-:W-:Y:S02]  /*a170*/  IADD3 R52, R63, 0xb, RZ ;  /* 0x0000000b3f347810 */ /* 0x000fe40007ffe0ff */
[----:B------:R-:W-:Y:S01]  /*a180*/  LEA.HI.SX32 R45, R42, R63, 0x1b ;  /* 0x0000003f2a2d7211 */ /* 0x000fe200078fdaff */
[----:B------:R-:W-:Y:S01]  /*a190*/  IMAD R23, R41, 0x2, R38 ;  /* 0x0000000229177824 */ /* 0x000fe200078e0226 */
[----:B------:R-:W-:-:S02]  /*a1a0*/  F2FP.BF16.F32.PACK_AB R169, R169, R172 ;  /* 0x000000aca9a9723e */ /* 0x000fc400000010ff */
[-C--:B------:R-:W-:Y:S02]  /*a1b0*/  LEA R42, R51, R38.reuse, 0x1 ;  /* 0x00000026332a7211 */ /* 0x080fe400078e08ff */
[----:B------:R-:W-:Y:S01]  /*a1c0*/  FSETP.GTU.FTZ.AND P5, PT, R49, 20, PT ;  /* 0x41a000003100780b */ /* 0x000fe20003fbc000 */
[----:B0-----:R-:W-:Y:S01]  /*a1d0*/  FADD.FTZ R50, R17, R102 ;  /* 0x0000006611327221 */ /* 0x001fe20000010000 */
[----:B------:R-:W-:Y:S01]  /*a1e0*/  LEA R26, R43, R38, 0x1 ;  /* 0x000000262b1a7211 */ /* 0x000fe200078e08ff */
[----:B------:R-:W-:Y:S01]  /*a1f0*/  VIADD R56, R63, 0xd ;  /* 0x0000000d3f387836 */ /* 0x000fe20000000000 */
[----:B------:R-:W-:Y:S02]  /*a200*/  PRMT R51, R171, 0x7632, R51 ;  /* 0x00007632ab337816 */ /* 0x000fe40000000033 */
[----:B------:R-:W-:Y:S02]  /*a210*/  F2FP.BF16.F32.PACK_AB R167, R167, R170 ;  /* 0x000000aaa7a7723e */ /* 0x000fe400000010ff */
[----:B------:R-:W-:-:S02]  /*a220*/  IADD3 R54, R63, 0xc, RZ ;  /* 0x0000000c3f367810 */ /* 0x000fc40007ffe0ff */
[----:B------:R-:W-:Y:S02]  /*a230*/  LEA.HI.SX32 R55, R52, R63, 0x1b ;  /* 0x0000003f34377211 */ /* 0x000fe400078fdaff */
[----:B------:R-:W-:Y:S01]  /*a240*/  LEA R27, R45, R38, 0x1 ;  /* 0x000000262d1b7211 */ /* 0x000fe200078e08ff */
[----:B------:R-:W-:Y:S01]  /*a250*/  IMAD R41, R53, 0x2, R38 ;  /* 0x0000000235297824 */ /* 0x000fe200078e0226 */
[----:B------:R-:W-:Y:S01]  /*a260*/  PRMT R52, R169, 0x7632, R52 ;  /* 0x00007632a9347816 */ /* 0x000fe20000000034 */
[----:B------:R-:W-:Y:S01]  /*a270*/  STS.U16 [R23+0x8], R171 ;  /* 0x000008ab17007388 */ /* 0x000fe20000000400 */
[----:B------:R-:W-:Y:S02]  /*a280*/  IADD3 R58, R63, 0xe, RZ ;  /* 0x0000000e3f3a7810 */ /* 0x000fe40007ffe0ff */
[----:B------:R-:W-:Y:S01]  /*a290*/  F2FP.BF16.F32.PACK_AB R165, R165, R168 ;  /* 0x000000a8a5a5723e */ /* 0x000fe200000010ff */
[----:B------:R0:W-:Y:S01]  /*a2a0*/  STS.U16 [R26+0xa], R51 ;  /* 0x00000a331a007388 */ /* 0x0001e20000000400 */
[----:B------:R-:W-:-:S02]  /*a2b0*/  IADD3 R60, R63, 0xf, RZ ;  /* 0x0000000f3f3c7810 */ /* 0x000fc40007ffe0ff */
[----:B------:R-:W-:Y:S02]  /*a2c0*/  PRMT R53, R167, 0x7632, R53 ;  /* 0x00007632a7357816 */ /* 0x000fe40000000035 */
[----:B------:R-:W-:Y:S01]  /*a2d0*/  FSETP.GTU.FTZ.AND P1, PT, R50, 20, PT ;  /* 0x41a000003200780b */ /* 0x000fe20003f3c000 */
[----:B------:R-:W-:Y:S01]  /*a2e0*/  STS.U16 [R27+0xc], R169 ;  /* 0x00000ca91b007388 */ /* 0x000fe20000000400 */
[-C--:B------:R-:W-:Y:S02]  /*a2f0*/  LEA.HI.SX32 R57, R54, R63.reuse, 0x1b ;  /* 0x0000003f36397211 */ /* 0x080fe400078fdaff */
[-C--:B------:R-:W-:Y:S01]  /*a300*/  LEA.HI.SX32 R59, R56, R63.reuse, 0x1b ;  /* 0x0000003f383b7211 */ /* 0x080fe200078fdaff */
[----:B------:R-:W-:Y:S01]  /*a310*/  STS.U16 [R28+0xe], R52 ;  /* 0x00000e341c007388 */ /* 0x000fe20000000400 */
[----:B------:R-:W-:Y:S02]  /*a320*/  F2FP.BF16.F32.PACK_AB R163, R163, R166 ;  /* 0x000000a6a3a3723e */ /* 0x000fe400000010ff */
[----:B------:R-:W-:Y:S01]  /*a330*/  LEA.HI.SX32 R61, R58, R63, 0x1b ;  /* 0x0000003f3a3d7211 */ /* 0x000fe200078fdaff */
[----:B------:R-:W-:Y:S01]  /*a340*/  STS.U16 [R36+0x10], R167 ;  /* 0x000010a724007388 */ /* 0x000fe20000000400 */
[----:B------:R-:W-:-:S02]  /*a350*/  LEA R37, R55, R38, 0x1 ;  /* 0x0000002637257211 */ /* 0x000fc400078e08ff */
[----:B0-----:R-:W-:Y:S02]  /*a360*/  PRMT R51, R165, 0x7632, R51 ;  /* 0x00007632a5337816 */ /* 0x001fe40000000033 */
[----:B------:R-:W-:Y:S01]  /*a370*/  ISETP.NE.AND P6, PT, R103, RZ, PT ;  /* 0x000000ff6700720c */ /* 0x000fe20003fc5270 */
[----:B------:R0:W-:Y:S01]  /*a380*/  STS.U16 [R42+0x12], R53 ;  /* 0x000012352a007388 */ /* 0x0001e20000000400 */
[----:B------:R-:W-:Y:S01]  /*a390*/  LEA.HI.SX32 R63, R60, R63, 0x1b ;  /* 0x0000003f3c3f7211 */ /* 0x000fe200078fdaff */
[----:B------:R-:W-:Y:S01]  /*a3a0*/  UMOV UR5, 0x400 ;  /* 0x0000040000057882 */ /* 0x000fe20000000000 */
[----:B------:R-:W-:Y:S02]  /*a3b0*/  F2FP.BF16.F32.PACK_AB R161, R161, R164 ;  /* 0x000000a4a1a1723e */ /* 0x000fe400000010ff */
[-C--:B------:R-:W-:Y:S01]  /*a3c0*/  LEA R43, R57, R38.reuse, 0x1 ;  /* 0x00000026392b7211 */ /* 0x080fe200078e08ff */
[----:B------:R-:W-:Y:S01]  /*a3d0*/  STS.U16 [R41+0x14], R165 ;  /* 0x000014a529007388 */ /* 0x000fe20000000400 */
[-C--:B------:R-:W-:Y:S01]  /*a3e0*/  LEA R44, R59, R38.reuse, 0x1 ;  /* 0x000000263b2c7211 */ /* 0x080fe200078e08ff */
[----:B---3--:R-:W-:Y:S01]  /*a3f0*/  ULEA UR5, UR6, UR5, 0x18 ;  /* 0x0000000506057291 */ /* 0x008fe2000f8ec03f */
[----:B------:R-:W-:-:S02]  /*a400*/  LEA R45, R61, R38, 0x1 ;  /* 0x000000263d2d7211 */ /* 0x000fc400078e08ff */
[----:B0-----:R-:W-:Y:S01]  /*a410*/  PRMT R53, R163, 0x7632, R53 ;  /* 0x00007632a3357816 */ /* 0x001fe20000000035 */
[----:B------:R1:W-:Y:S01]  /*a420*/  STS.U16 [R37+0x16], R51 ;  /* 0x0000163325007388 */ /* 0x0003e20000000400 */
[----:B------:R-:W-:Y:S01]  /*a430*/  LEA R38, R63, R38, 0x1 ;  /* 0x000000263f267211 */ /* 0x000fe200078e08ff */
[----:B------:R-:W-:Y:S01]  /*a440*/  @!P5 FMUL.FTZ R16, R49, -1.4426950216293334961 ;  /* 0xbfb8aa3b3110d820 */ /* 0x000fe20000410000 */
[----:B------:R-:W-:Y:S01]  /*a450*/  PRMT R54, R161, 0x7632, R54 ;  /* 0x00007632a1367816 */ /* 0x000fe20000000036 */
[----:B------:R-:W-:Y:S02]  /*a460*/  STS.U16 [R43+0x18], R163 ;  /* 0x000018a32b007388 */ /* 0x000fe40000000400 */
[----:B------:R0:W2:Y:S02]  /*a470*/  @!P5 MUFU.EX2 R18, R16 ;  /* 0x000000100012d308 */ /* 0x0000a40000000800 */
[----:B------:R-:W-:Y:S01]  /*a480*/  STS.U16 [R44+0x1a], R53 ;  /* 0x00001a352c007388 */ /* 0x000fe20000000400 */
[----:B-1----:R-:W-:-:S03]  /*a490*/  SHF.L.U32 R51, R47, 0x10, RZ ;  /* 0x000000102f337819 */ /* 0x002fc600000006ff */
[----:B------:R-:W-:Y:S01]  /*a4a0*/  STS.U16 [R45+0x1c], R161 ;  /* 0x00001ca12d007388 */ /* 0x000fe20000000400 */
[----:B------:R-:W-:Y:S01]  /*a4b0*/  @!P3 FMUL.FTZ R152, R152, R65 ;  /* 0x000000419898b220 */ /* 0x000fe20000410000 */
[----:B0-----:R-:W-:Y:S02]  /*a4c0*/  @!P1 FMUL.FTZ R16, R50, -1.4426950216293334961 ;  /* 0xbfb8aa3b32109820 */ /* 0x001fe40000410000 */
[----:B------:R-:W-:Y:S01]  /*a4d0*/  STS.U16 [R38+0x1e], R54 ;  /* 0x00001e3626007388 */ /* 0x000fe20000000400 */
[----:B------:R-:W-:Y:S01]  /*a4e0*/  FADD.FTZ R50, R51, R102 ;  /* 0x0000006633327221 */ /* 0x000fe20000010000 */
[----:B------:R-:W-:Y:S02]  /*a4f0*/  NOP ;  /* 0x0000000000007918 */ /* 0x000fe40000000000 */
        /* <DEDUP_REMOVED lines=18> */
[----:B------:R-:W-:-:S02]  /*a620*/  SHF.L.U32 R19, R19, 0x10, RZ ;  /* 0x0000001013137819 */ /* 0x000fc400000006ff */
[----:B------:R-:W-:-:S03]  /*a630*/  FSETP.GTU.FTZ.AND P0, PT, R48, 20, PT ;  /* 0x41a000003000780b */ /* 0x000fc60003f1c000 */
[----:B------:R-:W-:Y:S01]  /*a640*/  FADD.FTZ R52, R19, R102 ;  /* 0x0000006613347221 */ /* 0x000fe20000010000 */
[----:B------:R-:W-:Y:S01]  /*a650*/  @!P4 FMUL.FTZ R151, R151, R64 ;  /* 0x000000409797c220 */ /* 0x000fe20000410000 */
[----:B------:R-:W-:-:S03]  /*a660*/  SHF.L.U32 R49, R46, 0x10, RZ ;  /* 0x000000102e317819 */ /* 0x000fc600000006ff */
[----:B------:R-:W-:Y:S02]  /*a670*/  FSETP.GTU.FTZ.AND P4, PT, R52, 20, PT ;  /* 0x41a000003400780b */ /* 0x000fe40003f9c000 */
[----:B------:R-:W-:Y:S01]  /*a680*/  FADD.FTZ R49, R49, R102 ;  /* 0x0000006631317221 */ /* 0x000fe20000010000 */
[----:B-----5:R-:W-:Y:S02]  /*a690*/  @!P2 FMUL.FTZ R149, R149, R62 ;  /* 0x0000003e9595a220 */ /* 0x020fe40000410000 */
[----:B------:R-:W-:Y:S02]  /*a6a0*/  @!P0 FMUL.FTZ R17, R48, -1.4426950216293334961 ;  /* 0xbfb8aa3b30118820 */ /* 0x000fe40000410000 */
[----:B------:R-:W-:Y:S01]  /*a6b0*/  FSETP.GTU.FTZ.AND P2, PT, R49, 20, PT ;  /* 0x41a000003100780b */ /* 0x000fe20003f5c000 */
[----:B------:R-:W0:Y:S01]  /*a6c0*/  LDS R121, [UR5+0x840] ;  /* 0x00084005ff797984 */ /* 0x000e220008000800 */
[----:B------:R1:W3:Y:S04]  /*a6d0*/  @!P0 MUFU.EX2 R19, R17 ;  /* 0x0000001100138308 */ /* 0x0002e80000000800 */
[----:B-1----:R-:W-:-:S04]  /*a6e0*/  @!P4 FMUL.FTZ R17, R52, -1.4426950216293334961 ;  /* 0xbfb8aa3b3411c820 */ /* 0x002fc80000410000 */
[----:B------:R-:W1:Y:S03]  /*a6f0*/  @!P1 MUFU.EX2 R47, R16 ;  /* 0x00000010002f9308 */ /* 0x000e660000000800 */
[----:B------:R-:W-:Y:S01]  /*a700*/  @!P2 FMUL.FTZ R49, R49, -1.4426950216293334961 ;  /* 0xbfb8aa3b3131a820 */ /* 0x000fe20000410000 */
[----:B--2---:R-:W-:-:S04]  /*a710*/  @!P5 FADD.FTZ R18, R18, 1 ;  /* 0x3f8000001212d421 */ /* 0x004fc80000010000 */
[----:B------:R2:W4:Y:S02]  /*a720*/  @!P4 MUFU.EX2 R48, R17 ;  /* 0x000000110030c308 */ /* 0x0005240000000800 */
[----:B--2---:R-:W2:Y:S06]  /*a730*/  LDC.64 R16, c[0x0][0x388] ;  /* 0x0000e200ff107b82 */ /* 0x004eac0000000a00 */
[----:B------:R-:W5:Y:S01]  /*a740*/  @!P2 MUFU.EX2 R49, R49 ;  /* 0x000000310031a308 */ /* 0x000f620000000800 */
[----:B------:R-:W-:-:S07]  /*a750*/  FSETP.GTU.FTZ.AND P3, PT, R50, 20, PT ;  /* 0x41a000003200780b */ /* 0x000fce0003f7c000 */
[----:B------:R-:W0:Y:S01]  /*a760*/  @!P5 MUFU.RCP R52, R18 ;  /* 0x000000120034d308 */ /* 0x000e220000001000 */
[----:B---3--:R-:W-:Y:S01]  /*a770*/  @!P0 FADD.FTZ R46, R19, 1 ;  /* 0x3f800000132e8421 */ /* 0x008fe20000010000 */
[----:B-1----:R-:W-:Y:S01]  /*a780*/  @!P1 FADD.FTZ R47, R47, 1 ;  /* 0x3f8000002f2f9421 */ /* 0x002fe20000010000 */
[----:B----4-:R-:W-:-:S03]  /*a790*/  @!P4 FADD.FTZ R48, R48, 1 ;  /* 0x3f8000003030c421 */ /* 0x010fc60000010000 */
[----:B------:R-:W-:Y:S01]  /*a7a0*/  @!P3 FMUL.FTZ R50, R50, -1.4426950216293334961 ;  /* 0xbfb8aa3b3232b820 */ /* 0x000fe20000410000 */
[----:B-----5:R-:W-:Y:S01]  /*a7b0*/  @!P2 FADD.FTZ R49, R49, 1 ;  /* 0x3f8000003131a421 */ /* 0x020fe20000010000 */
[----:B--2---:R-:W-:Y:S02]  /*a7c0*/  IMAD R56, R16, UR17, RZ ;  /* 0x0000001110387c24 */ /* 0x004fe4000f8e02ff */
[----:B0-----:R-:W-:Y:S01]  /*a7d0*/  @!P5 FMUL.FTZ R155, R155, R52 ;  /* 0x000000349b9bd220 */ /* 0x001fe20000410000 */
[----:B------:R-:W-:Y:S01]  /*a7e0*/  ISETP.GE.AND P5, PT, R92, R121, PT ;  /* 0x000000795c00720c */ /* 0x000fe20003fa6270 */
[----:B------:R-:W-:Y:S01]  /*a7f0*/  IMAD R127, R17, UR16, R56 ;  /* 0x00000010117f7c24 */ /* 0x000fe2000f8e0238 */
[----:B------:R-:W0:Y:S08]  /*a800*/  @!P3 MUFU.EX2 R50, R50 ;  /* 0x000000320032b308 */ /* 0x000e300000000800 */
[----:B------:R1:W2:Y:S08]  /*a810*/  @!P0 MUFU.RCP R123, R46 ;  /* 0x0000002e007b8308 */ /* 0x0002b00000001000 */
[----:B------:R1:W3:Y:S08]  /*a820*/  @!P1 MUFU.RCP R54, R47 ;  /* 0x0000002f00369308 */ /* 0x0002f00000001000 */
[----:B------:R1:W4:Y:S08]  /*a830*/  @!P4 MUFU.RCP R125, R48 ;  /* 0x00000030007dc308 */ /* 0x0003300000001000 */
[----:B------:R1:W0:Y:S01]  /*a840*/  @!P2 MUFU.RCP R56, R49 ;  /* 0x000000310038a308 */ /* 0x0002220000001000 */
[----:B------:R-:W-:Y:S01]  /*a850*/  IMAD.WIDE.U32 R18, R16, UR16, RZ ;  /* 0x0000001010127c25 */ /* 0x000fe2000f8e00ff */
[----:B------:R-:W-:Y:S03]  /*a860*/  BSSY B0, `(.L_x_3695) ;  /* 0x000000e000007945 */ /* 0x000fe60003800000 */
[----:B------:R-:W-:Y:S01]  /*a870*/  IMAD.IADD R19, R19, 0x1, R127 ;  /* 0x0000000113137824 */ /* 0x000fe200078e027f */
[----:B--23--:R-:W-:Y:S06]  /*a880*/  @P5 BRA `(.L_x_3696) ;  /* 0x00000000002c5947 */ /* 0x00cfec0003800000 */
[----:B------:R-:W-:Y:S01]  /*a890*/  IMAD.WIDE.U32 R16, R16, UR16, R24 ;  /* 0x0000001010107c25 */ /* 0x000fe2000f8e0018 */
[----:B------:R-:W-:-:S03]  /*a8a0*/  ULDC.64 UR6, c[0x0][0x390] ;  /* 0x0000e40000067ab9 */ /* 0x000fc60000000a00 */
[----:B-1----:R-:W-:Y:S01]  /*a8b0*/  IMAD R46, R104, UR6, RZ ;  /* 0x00000006682e7c24 */ /* 0x002fe2000f8e02ff */
        /* <DEDUP_REMOVED lines=8> */
.L_x_3696:
[----:B------:R-:W-:Y:S05]  /*a940*/  BSYNC B0 ;  /* 0x0000000000007941 */ /* 0x000fea0003800000 */
.L_x_3695:
[----:B------:R-:W-:Y:S01]  /*a950*/  ULDC.64 UR6, c[0x0][0x390] ;  /* 0x0000e40000067ab9 */ /* 0x000fe20000000a00 */
[----:B0-----:R-:W-:Y:S01]  /*a960*/  @!P3 FADD.FTZ R50, R50, 1 ;  /* 0x3f8000003232b421 */ /* 0x001fe20000010000 */
[----:B------:R-:W-:Y:S02]  /*a970*/  IMAD R16, R104, UR6, RZ ;  /* 0x0000000668107c24 */ /* 0x000fe4000f8e02ff */
[----:B------:R-:W-:Y:S01]  /*a980*/  @!P0 FMUL.FTZ R158, R158, R123 ;  /* 0x0000007b9e9e8220 */ /* 0x000fe20000410000 */
[----:B------:R-:W-:Y:S01]  /*a990*/  IMAD.WIDE.U32 R18, R109, UR6, R18 ;  /* 0x000000066d127c25 */ /* 0x000fe2000f8e0012 */
[----:B-12---:R-:W0:Y:S03]  /*a9a0*/  @!P3 MUFU.RCP R47, R50 ;  /* 0x00000032002fb308 */ /* 0x006e260000001000 */
[----:B------:R-:W-:Y:S01]  /*a9b0*/  @!P1 FMUL.FTZ R157, R157, R54 ;  /* 0x000000369d9d9220 */ /* 0x000fe20000410000 */
[----:B----4-:R-:W-:Y:S01]  /*a9c0*/  @!P4 FMUL.FTZ R160, R160, R125 ;  /* 0x0000007da0a0c220 */ /* 0x010fe20000410000 */
[----:B------:R-:W-:Y:S01]  /*a9d0*/  IMAD R46, R109, UR7, R16 ;  /* 0x000000076d2e7c24 */ /* 0x000fe2000f8e0210 */
[----:B------:R-:W-:Y:S01]  /*a9e0*/  ULDC.64 UR6, c[0x0][0x3e0] ;  /* 0x0000f80000067ab9 */ /* 0x000fe20000000a00 */
[----:B------:R-:W-:Y:S01]  /*a9f0*/  IADD3 R17, P5, R40, R18, RZ ;  /* 0x0000001228117210 */ /* 0x000fe20007fbe0ff */
[----:B------:R-:W-:Y:S01]  /*aa00*/  @!P2 FMUL.FTZ R159, R159, R56 ;  /* 0x000000389f9fa220 */ /* 0x000fe20000410000 */
[----:B------:R-:W-:Y:S01]  /*aa10*/  LEA R16, P0, R92, UR6, 0x1 ;  /* 0x000000065c107c11 */ /* 0x000fe2000f8008ff */
[----:B------:R-:W-:Y:S01]  /*aa20*/  BSSY B0, `(.L_x_3697) ;  /* 0x0000081000007945 */ /* 0x000fe20003800000 */
        /* <DEDUP_REMOVED lines=10> */
[-C--:B------:R-:W-:Y:S02]  /*aad0*/  ISETP.GE.AND P3, PT, R4, R121.reuse, PT ;  /* 0x000000790400720c */ /* 0x080fe40003f66270 */
[-C--:B------:R-:W-:Y:S01]  /*aae0*/  ISETP.GE.AND P5, PT, R7, R121.reuse, PT ;  /* 0x000000790700720c */ /* 0x080fe20003fa6270 */
[----:B------:R-:W-:Y:S01]  /*aaf0*/  @!P4 STG.E.U16 desc[UR14][R16.64+-0x780], R55 ;  /* 0xfff880371000c986 */ /* 0x000fe2000c10150e */
[----:B------:R-:W-:Y:S01]  /*ab00*/  ISETP.GE.AND P4, PT, R8, R121, PT ;  /* 0x000000790800720c */ /* 0x000fe20003f86270 */
[----:B------:R-:W-:Y:S01]  /*ab10*/  FADD.FTZ R18, R19, R148 ;  /* 0x0000009413127221 */ /* 0x000fe20000010000 */
[----:B------:R-:W-:Y:S01]  /*ab20*/  F2FP.BF16.F32.PACK_AB R145, R148, R145 ;  /* 0x000000919491723e */ /* 0x000fe200000010ff */
[----:B------:R-:W-:Y:S01]  /*ab30*/  @!P0 STG.E.U16 desc[UR14][R16.64+-0x740], R57 ;  /* 0xfff8c03910008986 */ /* 0x000fe2000c10150e */
[----:B------:R-:W-:Y:S01]  /*ab40*/  ISETP.GE.AND P0, PT, R9, R121, PT ;  /* 0x000000790900720c */ /* 0x000fe20003f06270 */
        /* <DEDUP_REMOVED lines=18> */
[----:B------:R-:W-:Y:S02]  /*ac70*/  ISETP.GE.AND P4, PT, R14, R121, PT ;  /* 0x000000790e00720c */ /* 0x000fe40003f86270 */
[----:B------:R-:W-:Y:S01]  /*ac80*/  F2FP.BF16.F32.PACK_AB R18, R158, R155 ;  /* 0x0000009b9e12723e */ /* 0x000fe200000010ff */
        /* <DEDUP_REMOVED lines=24> */
[----:B------:R2:W-:Y:S01]  /*ae10*/  STS.U16 [R22+0x6], R47 ;  /* 0x0000062f16007388 */ /* 0x0005e20000000400 */
[----:B0-----:R-:W-:-:S02]  /*ae20*/  PRMT R20, R16, 0x7632, R20 ;  /* 0x0000763210147816 */ /* 0x001fc40000000014 */
[----:B------:R-:W-:Y:S01]  /*ae30*/  PRMT R46, R17, 0x7610, R46 ;  /* 0x00007610112e7816 */ /* 0x000fe2000000002e */
[----:B------:R-:W-:Y:S01]  /*ae40*/  STS.U16 [R23+0x8], R149 ;  /* 0x0000089517007388 */ /* 0x000fe20000000400 */
[----:B------:R-:W-:Y:S01]  /*ae50*/  F2FP.BF16.F32.PACK_AB R16, R160, R157 ;  /* 0x0000009da010723e */ /* 0x000fe200000010ff */
[----:B------:R-:W-:Y:S01]  /*ae60*/  FADD.FTZ R157, R158, R157 ;  /* 0x0000009d9e9d7221 */ /* 0x000fe20000010000 */
[----:B------:R-:W-:Y:S01]  /*ae70*/  F2FP.BF16.F32.PACK_AB R17, R162, R159 ;  /* 0x0000009fa211723e */ /* 0x000fe200000010ff */
[----:B------:R0:W-:Y:S01]  /*ae80*/  STS.U16 [R26+0xa], R48 ;  /* 0x00000a301a007388 */ /* 0x0001e20000000400 */
[----:B-1----:R-:W-:Y:S01]  /*ae90*/  PRMT R21, R18, 0x7632, R21 ;  /* 0x0000763212157816 */ /* 0x002fe20000000015 */
[----:B------:R-:W-:Y:S01]  /*aea0*/  FADD.FTZ R160, R157, R160 ;  /* 0x000000a09da07221 */ /* 0x000fe20000010000 */
[----:B--2---:R-:W-:Y:S01]  /*aeb0*/  PRMT R22, R16, 0x7632, R22 ;  /* 0x0000763210167816 */ /* 0x004fe20000000016 */
[----:B------:R-:W-:Y:S02]  /*aec0*/  STS.U16 [R27+0xc], R49 ;  /* 0x00000c311b007388 */ /* 0x000fe40000000400 */
[----:B------:R-:W-:-:S02]  /*aed0*/  FADD.FTZ R159, R160, R159 ;  /* 0x0000009fa09f7221 */ /* 0x000fc40000010000 */
[----:B------:R-:W-:Y:S01]  /*aee0*/  STS.U16 [R28+0xe], R20 ;  /* 0x00000e141c007388 */ /* 0x000fe20000000400 */
[----:B0-----:R-:W-:Y:S01]  /*aef0*/  PRMT R26, R17, 0x7632, R26 ;  /* 0x00007632111a7816 */ /* 0x001fe2000000001a */
[----:B------:R-:W-:Y:S02]  /*af00*/  FADD.FTZ R100, R159, R162 ;  /* 0x000000a29f647221 */ /* 0x000fe40000010000 */
[----:B------:R-:W-:Y:S04]  /*af10*/  STS.U16 [R36+0x10], R46 ;  /* 0x0000102e24007388 */ /* 0x000fe80000000400 */
[----:B------:R-:W-:Y:S04]  /*af20*/  STS.U16 [R42+0x12], R50 ;  /* 0x000012322a007388 */ /* 0x000fe80000000400 */
[----:B------:R-:W-:Y:S04]  /*af30*/  STS.U16 [R41+0x14], R18 ;  /* 0x0000141229007388 */ /* 0x000fe80000000400 */
[----:B------:R0:W-:Y:S04]  /*af40*/  STS.U16 [R37+0x16], R21 ;  /* 0x0000161525007388 */ /* 0x0001e80000000400 */
[----:B------:R-:W-:Y:S04]  /*af50*/  STS.U16 [R43+0x18], R16 ;  /* 0x000018102b007388 */ /* 0x000fe80000000400 */
[----:B------:R1:W-:Y:S01]  /*af60*/  STS.U16 [R44+0x1a], R22 ;  /* 0x00001a162c007388 */ /* 0x0003e20000000400 */
[----:B0-----:R-:W0:Y:S03]  /*af70*/  LDC.64 R20, c[0x0][0x3a8] ;  /* 0x0000ea00ff147b82 */ /* 0x001e260000000a00 */
[----:B------:R2:W-:Y:S04]  /*af80*/  STS.U16 [R45+0x1c], R17 ;  /* 0x00001c112d007388 */ /* 0x0005e80000000400 */
[----:B------:R-:W-:Y:S01]  /*af90*/  STS.U16 [R38+0x1e], R26 ;  /* 0x00001e1a26007388 */ /* 0x000fe20000000400 */
[----:B------:R-:W-:-:S03]  /*afa0*/  NOP ;  /* 0x0000000000007918 */ /* 0x000fc60000000000 */
[----:B------:R-:W-:Y:S01]  /*afb0*/  LDS.U16 R23, [R88] ;  /* 0x0000000058177984 */ /* 0x000fe20000000400 */
[----:B-1----:R-:W-:-:S03]  /*afc0*/  IADD3 R22, P1, R92, -0x3e0, RZ ;  /* 0xfffffc205c167810 */ /* 0x002fc60007f3e0ff */
[----:B------:R-:W-:Y:S04]  /*afd0*/  LDS.U16 R87, [R87+0x40] ;  /* 0x0000400057577984 */ /* 0x000fe80000000400 */
[----:B------:R-:W-:Y:S01]  /*afe0*/  LDS.U16 R27, [R86+0x80] ;  /* 0x00008000561b7984 */ /* 0x000fe20000000400 */
[----:B0-----:R-:W-:-:S03]  /*aff0*/  IMAD R16, R20, UR17, RZ ;  /* 0x0000001114107c24 */ /* 0x001fc6000f8e02ff */
[----:B------:R-:W-:Y:S01]  /*b000*/  LDS.U16 R85, [R85+0xc0] ;  /* 0x0000c00055557984 */ /* 0x000fe20000000400 */
[----:B------:R-:W-:-:S03]  /*b010*/  IMAD R21, R21, UR16, R16 ;  /* 0x0000001015157c24 */ /* 0x000fc6000f8e0210 */
[----:B------:R-:W-:Y:S01]  /*b020*/  LDS.U16 R41, [R84+0x100] ;  /* 0x0001000054297984 */ /* 0x000fe20000000400 */
[----:B--2---:R-:W-:-:S03]  /*b030*/  IMAD.WIDE.U32 R16, R20, UR16, RZ ;  /* 0x0000001014107c25 */ /* 0x004fc6000f8e00ff */
        /* <DEDUP_REMOVED lines=14> */
[----:B0-----:R-:W-:-:S05]  /*b120*/  IADD3.X R29, R91, -0x1, RZ, P1, !PT ;  /* 0xffffffff5b1d7810 */ /* 0x001fca0000ffe4ff */
[----:B------:R-:W0:Y:S02]  /*b130*/  LDS R51, [UR5+0x840] ;  /* 0x00084005ff337984 */ /* 0x000e240008000800 */
        /* <DEDUP_REMOVED lines=9> */
[----:B------:R-:W-:Y:S01]  /*b1d0*/  IMAD.WIDE.U32 R18, R109, UR6, R18 ;  /* 0x000000066d127c25 */ /* 0x000fe2000f8e0012 */
[----:B------:R-:W-:-:S04]  /*b1e0*/  ULDC.64 UR6, c[0x0][0x3f0] ;  /* 0x0000fc0000067ab9 */ /* 0x000fc80000000a00 */
[----:B------:R-:W-:Y:S02]  /*b1f0*/  IADD3 R19, R19, R21, RZ ;  /* 0x0000001513137210 */ /* 0x000fe40007ffe0ff */
[----:B------:R-:W-:-:S04]  /*b200*/  LEA R20, P0, R18, UR6, 0x1 ;  /* 0x0000000612147c11 */ /* 0x000fc8000f8008ff */
[----:B------:R-:W-:-:S05]  /*b210*/  LEA.HI.X R21, R18, UR7, R19, 0x1, P0 ;  /* 0x0000000712157c11 */ /* 0x000fca00080f0c13 */
[----:B------:R0:W-:Y:S04]  /*b220*/  STG.E.U16 desc[UR14][R20.64], R23 ;  /* 0x0000001714007986 */ /* 0x0001e8000c10150e */
.L_x_3698:
[----:B------:R-:W-:Y:S05]  /*b230*/  BSYNC B0 ;  /* 0x0000000000007941 */ /* 0x000fea0003800000 */
.L_x_3697:
[----:B------:R-:W-:Y:S01]  /*b240*/  MOV R17, R53 ;  /* 0x0000003500117202 */ /* 0x000fe20000000f00 */
[----:B------:R-:W-:Y:S01]  /*b250*/  ULDC.64 UR6, c[0x0][0x3b0] ;  /* 0x0000ec0000067ab9 */ /* 0x000fe20000000a00 */
[----:B------:R-:W-:Y:S01]  /*b260*/  ULDC.64 UR8, c[0x0][0x3f0] ;  /* 0x0000fc0000087ab9 */ /* 0x000fe20000000a00 */
[----:B0-----:R-:W-:Y:S01]  /*b270*/  IMAD R20, R104, UR6, RZ ;  /* 0x0000000668147c24 */ /* 0x001fe2000f8e02ff */
[C---:B------:R-:W-:Y:S01]  /*b280*/  LEA R18, P1, R22.reuse, UR8, 0x1 ;  /* 0x0000000816127c11 */ /* 0x040fe2000f8208ff */
[----:B------:R-:W-:Y:S01]  /*b290*/  IMAD.WIDE.U32 R16, R109, UR6, R16 ;  /* 0x000000066d107c25 */ /* 0x000fe2000f8e0010 */
[----:B------:R-:W-:Y:S01]  /*b2a0*/  ISETP.GE.AND P3, PT, R5, R51, PT ;  /* 0x000000330500720c */ /* 0x000fe20003f66270 */
[----:B------:R-:W-:Y:S01]  /*b2b0*/  UIADD3 UR4, UR4, 0x1, URZ ;  /* 0x0000000104047890 */ /* 0x000fe2000fffe03f */
[----:B------:R-:W-:Y:S01]  /*b2c0*/  LEA.HI.X R5, R22, UR9, R29, 0x1, P1 ;  /* 0x0000000916057c11 */ /* 0x000fe200088f0c1d */
[----:B------:R-:W-:Y:S01]  /*b2d0*/  IMAD R20, R109, UR7, R20 ;  /* 0x000000076d147c24 */ /* 0x000fe2000f8e0214 */
[----:B------:R-:W-:-:S02]  /*b2e0*/  IADD3 R40, P0, R40, R16, RZ ;  /* 0x0000001028287210 */ /* 0x000fc40007f1e0ff */
[-C--:B------:R-:W-:Y:S02]  /*b2f0*/  ISETP.GE.AND P4, PT, R6, R51.reuse, PT ;  /* 0x000000330600720c */ /* 0x080fe40003f86270 */
[----:B------:R-:W-:Y:S02]  /*b300*/  IADD3.X R17, R39, R20, R17, P0, !PT ;  /* 0x0000001427117210 */ /* 0x000fe400007fe411 */
[----:B------:R-:W-:Y:S02]  /*b310*/  LEA R16, P0, R40, R18, 0x1 ;  /* 0x0000001228107211 */ /* 0x000fe400078008ff */
        /* <DEDUP_REMOVED lines=37> */
.L_x_3644:
        /* <DEDUP_REMOVED lines=35> */
.L_x_3701:
[----:B------:R-:W-:Y:S05]  /*b7a0*/  BSYNC B0 ;  /* 0x0000000000007941 */ /* 0x000fea0003800000 */
.L_x_3700:
[----:B------:R-:W-:Y:S01]  /*b7b0*/  ULDC.64 UR4, c[0x0][0x3f8] ;  /* 0x0000fe0000047ab9 */ /* 0x000fe20000000a00 */
[----:B------:R-:W-:Y:S01]  /*b7c0*/  BSSY B0, `(.L_x_3702) ;  /* 0x0000026000007945 */ /* 0x000fe20003800000 */
[----:B------:R-:W-:-:S04]  /*b7d0*/  ISETP.NE.U32.AND P0, PT, RZ, UR4, PT ;  /* 0x00000004ff007c0c */ /* 0x000fc8000bf05070 */
[----:B------:R-:W-:-:S13]  /*b7e0*/  ISETP.NE.AND.EX P0, PT, RZ, UR5, PT, P0 ;  /* 0x00000005ff007c0c */ /* 0x000fda000bf05300 */
[----:B------:R-:W-:Y:S05]  /*b7f0*/  @!P0 BRA `(.L_x_3703) ;  /* 0x0000000000848947 */ /* 0x000fea0003800000 */
[----:B------:R-:W-:Y:S06]  /*b800*/  BAR.SYNC.DEFER_BLOCKING 0x0 ;  /* 0x0000000000007b1d */ /* 0x000fec0000010000 */
[----:B-1----:R-:W1:Y:S01]  /*b810*/  SHFL.DOWN P0, R3, R100, 0x1, 0x1f ;  /* 0x08201f0064037f89 */ /* 0x002e620000000000 */
[----:B--2---:R-:W2:Y:S01]  /*b820*/  S2R R4, SR_LANEID ;  /* 0x0000000000047919 */ /* 0x004ea20000000000 */
        /* <DEDUP_REMOVED lines=9> */
[----:B------:R-:W1:Y:S02]  /*b8c0*/  SHFL.DOWN P0, R5, R0, 0x4, 0x1f ;  /* 0x08801f0000057f89 */ /* 0x000e640000000000 */
[----:B------:R-:W-:Y:S02]  /*b8d0*/  @!P1 SHF.R.S32.HI R4, RZ, 0x5, R4 ;  /* 0x00000005ff049819 */ /* 0x000fe40000011404 */
[----:B--2---:R-:W-:Y:S01]  /*b8e0*/  @!P1 LEA R3, R6, R3, 0x18 ;  /* 0x0000000306039211 */ /* 0x004fe200078ec0ff */
[----:B-1----:R-:W-:-:S03]  /*b8f0*/  @P0 FADD R5, R0, R5 ;  /* 0x0000000500050221 */ /* 0x002fc60000000000 */
[----:B------:R-:W-:Y:S02]  /*b900*/  @!P1 LEA R4, R4, R3, 0x2 ;  /* 0x0000000304049211 */ /* 0x000fe400078e10ff */
[----:B------:R-:W1:Y:S02]  /*b910*/  SHFL.DOWN P0, R2, R5, 0x8, 0x1f ;  /* 0x09001f0005027f89 */ /* 0x000e640000000000 */
[----:B-1----:R-:W-:-:S05]  /*b920*/  @P0 FADD R2, R5, R2 ;  /* 0x0000000205020221 */ /* 0x002fca0000000000 */
[----:B------:R-:W1:Y:S02]  /*b930*/  SHFL.DOWN P0, R7, R2, 0x10, 0x1f ;  /* 0x0a001f0002077f89 */ /* 0x000e640000000000 */
[----:B-1----:R-:W-:Y:S01]  /*b940*/  @P0 FADD R7, R2, R7 ;  /* 0x0000000702070221 */ /* 0x002fe20000000000 */
[----:B------:R-:W-:-:S04]  /*b950*/  ISETP.NE.AND P0, PT, R21, RZ, PT ;  /* 0x000000ff1500720c */ /* 0x000fc80003f05270 */
[----:B------:R4:W-:Y:S01]  /*b960*/  @!P1 STS [R4+0x854], R7 ;  /* 0x0008540704009388 */ /* 0x0009e20000000800 */
[----:B------:R-:W-:Y:S08]  /*b970*/  BAR.SYNC.DEFER_BLOCKING 0x0 ;  /* 0x0000000000007b1d */ /* 0x000ff00000010000 */
[----:B------:R-:W-:Y:S05]  /*b980*/  @P0 BRA `(.L_x_3704) ;  /* 0x0000000000240947 */ /* 0x000fea0003800000 */
[----:B------:R-:W1:Y:S01]  /*b990*/  @!P0 S2R R3, SR_CgaCtaId ;  /* 0x0000000000038919 */ /* 0x000e620000008800 */
[----:B------:R-:W-:-:S04]  /*b9a0*/  @!P0 MOV R0, 0x400 ;  /* 0x0000040000008802 */ /* 0x000fc80000000f00 */
[----:B-1----:R-:W-:-:S06]  /*b9b0*/  @!P0 LEA R0, R3, R0, 0x18 ;  /* 0x0000000003008211 */ /* 0x002fcc00078ec0ff */
[----:B------:R-:W4:Y:S02]  /*b9c0*/  @!P0 LDS R0, [R0+0x858] ;  /* 0x0008580000008984 */ /* 0x000f240000000800 */
[----:B----4-:R-:W-:-:S05]  /*b9d0*/  @!P0 FADD.FTZ R7, R7, R0 ;  /* 0x0000000007078221 */ /* 0x010fca0000010000 */
[----:B------:R1:W-:Y:S01]  /*b9e0*/  REDG.E.ADD.F32.FTZ.RN.STRONG.GPU desc[UR14][R30.64], R7 ;  /* 0x000000071e0079a6 */ /* 0x0003e2000c10f38e */
[----:B------:R-:W-:Y:S01]  /*b9f0*/  HFMA2.MMA R21, -RZ, RZ, 0, 0 ;  /* 0x00000000ff157435 */ /* 0x000fe200000001ff */
[----:B------:R-:W-:Y:S10]  /*ba00*/  BRA `(.L_x_3704) ;  /* 0x0000000000047947 */ /* 0x000ff40003800000 */
.L_x_3703:
[----:B------:R-:W3:Y:S02]  /*ba10*/  S2R R21, SR_TID.X ;  /* 0x0000000000157919 */ /* 0x000ee40000002100 */
.L_x_3704:
[----:B------:R-:W-:Y:S05]  /*ba20*/  BSYNC B0 ;  /* 0x0000000000007941 */ /* 0x000fea0003800000 */
.L_x_3702:
        /* <DEDUP_REMOVED lines=11> */
[C---:B------:R-:W-:Y:S01]  /*bae0*/  IMAD R31, R109.reuse, UR7, R0 ;  /* 0x000000076d1f7c24 */ /* 0x040fe2000f8e0200 */
[----:B------:R-:W-:Y:S01]  /*baf0*/  ULDC.64 UR6, c[0x0][0x358] ;  /* 0x0000d60000067ab9 */ /* 0x000fe20000000a00 */
[C---:B------:R-:W-:Y:S01]  /*bb00*/  IMAD R8, R104.reuse, UR8, RZ ;  /* 0x0000000868087c24 */ /* 0x040fe2000f8e02ff */
[----:B------:R-:W-:Y:S01]  /*bb10*/  UMOV UR4, 0x400 ;  /* 0x0000040000047882 */ /* 0x000fe20000000000 */
[C---:B------:R-:W-:Y:S01]  /*bb20*/  IMAD R0, R104.reuse, UR6, RZ ;  /* 0x0000000668007c24 */ /* 0x040fe2000f8e02ff */
[----:B------:R-:W-:Y:S01]  /*bb30*/  ULDC.64 UR26, c[0x0][0x2e0] ;  /* 0x0000b800001a7ab9 */ /* 0x000fe20000000a00 */
[C---:B--2-4-:R-:W-:Y:S01]  /*bb40*/  IMAD.WIDE.U32 R4, R109.reuse, UR6, RZ ;  /* 0x000000066d047c25 */ /* 0x054fe2000f8e00ff */
        /* <DEDUP_REMOVED lines=9> */
[----:B------:R-:W-:Y:S01]  /*bbe0*/  IMAD.WIDE.U32 R6, R109, UR8, RZ ;  /* 0x000000086d067c25 */ /* 0x000fe2000f8e00ff */
[----:B------:R-:W-:Y:S01]  /*bbf0*/  ULDC.64 UR16, c[0x0][0x3c8] ;  /* 0x0000f20000107ab9 */ /* 0x000fe20000000a00 */
[----:B---3--:R-:W-:-:S02]  /*bc00*/  ULEA UR4, UR5, UR4, 0x18 ;  /* 0x0000000405047291 */ /* 0x008fc4000f8ec03f */
[C---:B0-----:R-:W-:Y:S01]  /*bc10*/  IMAD R27, R109.reuse, UR9, R8 ;  /* 0x000000096d1b7c24 */ /* 0x041fe2000f8e0208 */
[----:B------:R-:W-:Y:S01]  /*bc20*/  ULDC.64 UR8, c[0x0][0x340] ;  /* 0x0000d00000087ab9 */ /* 0x000fe20000000a00 */
[----:B------:R-:W-:Y:S01]  /*bc30*/  IMAD.WIDE.U32 R16, R109, UR10, RZ ;  /* 0x0000000a6d107c25 */ /* 0x000fe2000f8e00ff */
[----:B------:R-:W-:Y:S02]  /*bc40*/  ULDC.64 UR20, c[0x0][0x3d0] ;  /* 0x0000f40000147ab9 */ /* 0x000fe40000000a00 */
[----:B------:R-:W-:Y:S01]  /*bc50*/  IADD3 R27, R7, R27, RZ ;  /* 0x0000001b071b7210 */ /* 0x000fe20007ffe0ff */
[C---:B------:R-:W-:Y:S01]  /*bc60*/  IMAD R9, R109.reuse, UR11, R0 ;  /* 0x0000000b6d097c24 */ /* 0x040fe2000f8e0200 */
[----:B------:R-:W-:Y:S01]  /*bc70*/  ULDC.64 UR10, c[0x0][0x3c0] ;  /* 0x0000f000000a7ab9 */ /* 0x000fe20000000a00 */
[C---:B------:R-:W-:Y:S02]  /*bc80*/  IMAD R11, R109.reuse, UR19, R104 ;  /* 0x000000136d0b7c24 */ /* 0x040fe4000f8e0268 */
[----:B------:R-:W-:Y:S01]  /*bc90*/  IMAD.WIDE.U32 R18, R109, UR18, RZ ;  /* 0x000000126d127c25 */ /* 0x000fe2000f8e00ff */
[----:B------:R-:W-:Y:S01]  /*bca0*/  IADD3 R37, R17, R9, RZ ;  /* 0x0000000911257210 */ /* 0x000fe20007ffe0ff */
[----:B------:R-:W-:-:S02]  /*bcb0*/  ULDC.64 UR18, c[0x0][0x380] ;  /* 0x0000e00000127ab9 */ /* 0x000fc40000000a00 */
[----:B------:R-:W-:Y:S01]  /*bcc0*/  IMAD.IADD R31, R3, 0x1, R31 ;  /* 0x00000001031f7824 */ /* 0x000fe200078e021f */
[----:B------:R-:W-:-:S07]  /*bcd0*/  IADD3 R39, R19, R11, RZ ;  /* 0x0000000b13277210 */ /* 0x000fce0007ffe0ff */
.L_x_3706:
        /* <DEDUP_REMOVED lines=55> */
.L_x_3705:
[----:B------:R-:W-:Y:S05]  /*c050*/  EXIT ;  /* 0x000000000000794d */ /* 0x000fea0003800000 */
.L_x_3686:
[----:B------:R-:W-:Y:S01]  /*c060*/  HFMA2.MMA R36, -RZ, RZ, 0, 5.9604644775390625e-08 ;  /* 0x00000001ff247435 */ /* 0x000fe200000001ff */
[----:B------:R-:W-:Y:S01]  /*c070*/  MOV R195, R6 ;  /* 0x0000000600c37202 */ /* 0x000fe20000000f00 */
[----:B------:R-:W-:Y:S01]  /*c080*/  IMAD.MOV.U32 R2, RZ, RZ, -0x1 ;  /* 0xffffffffff027424 */ /* 0x000fe200078e00ff */
[----:B------:R-:W-:-:S08]  /*c090*/  MOV R197, RZ ;  /* 0x000000ff00c57202 */ /* 0x000fd00000000f00 */
[----:B-1---5:R-:W-:Y:S05]  /*c0a0*/  WARPSYNC.COLLECTIVE R2, `(.L_x_3707) ;  /* 0x0000000002087348 */ /* 0x022fea0003c00000 */
[----:B------:R0:W2:Y:S02]  /*c0b0*/  SHFL.UP P0, R10, R195, R36, R197 ;  /* 0x04000024c30a7389 */ /* 0x0000a400000000c5 */
[----:B012--5:R-:W-:Y:S01]  /*c0c0*/  ENDCOLLECTIVE ;  /* 0x000000000000791b */ /* 0x027fe20003800000 */
.L_x_3707:
[----:B------:R-:W-:Y:S02]  /*c0d0*/  MOV R195, R7 ;  /* 0x0000000700c37202 */ /* 0x000fe40000000f00 */
[----:B------:R-:W-:-:S07]  /*c0e0*/  MOV R11, R10 ;  /* 0x0000000a000b7202 */ /* 0x000fce0000000f00 */
[----:B------:R-:W-:Y:S05]  /*c0f0*/  WARPSYNC.COLLECTIVE R2, `(.L_x_3708) ;  /* 0x0000000002087348 */ /* 0x000fea0003c00000 */
[----:B------:R0:W1:Y:S02]  /*c100*/  SHFL.UP P0, R10, R195, R36, R197 ;  /* 0x04000024c30a7389 */ /* 0x00006400000000c5 */
[----:B01----:R-:W-:Y:S01]  /*c110*/  ENDCOLLECTIVE ;  /* 0x000000000000791b */ /* 0x003fe20003800000 */
.L_x_3708:
        /* <DEDUP_REMOVED lines=8> */
.L_x_3709:
[----:B------:R-:W-:Y:S01]  /*c1a0*/  IMAD.MOV.U32 R195, RZ, RZ, R7 ;  /* 0x000000ffffc37224 */ /* 0x000fe200078e0007 */
[----:B------:R-:W-:-:S07]  /*c1b0*/  MOV R11, R10 ;  /* 0x0000000a000b7202 */ /* 0x000fce0000000f00 */
[----:B------:R-:W-:Y:S05]  /*c1c0*/  WARPSYNC.COLLECTIVE R2, `(.L_x_3710) ;  /* 0x0000000002087348 */ /* 0x000fea0003c00000 */
[----:B------:R0:W1:Y:S02]  /*c1d0*/  SHFL.UP P0, R10, R195, R36, R197 ;  /* 0x04000024c30a7389 */ /* 0x00006400000000c5 */
[----:B01----:R-:W-:Y:S01]  /*c1e0*/  ENDCOLLECTIVE ;  /* 0x000000000000791b */ /* 0x003fe20003800000 */
.L_x_3710:
        /* <DEDUP_REMOVED lines=8> */
.L_x_3711:
[----:B------:R-:W-:Y:S02]  /*c270*/  MOV R195, R7 ;  /* 0x0000000700c37202 */ /* 0x000fe40000000f00 */
[----:B------:R-:W-:-:S07]  /*c280*/  MOV R11, R10 ;  /* 0x0000000a000b7202 */ /* 0x000fce0000000f00 */
[----:B------:R-:W-:Y:S05]  /*c290*/  WARPSYNC.COLLECTIVE R2, `(.L_x_3712) ;  /* 0x0000000002087348 */ /* 0x000fea0003c00000 */
[----:B------:R0:W1:Y:S02]  /*c2a0*/  SHFL.UP P0, R10, R195, R36, R197 ;  /* 0x04000024c30a7389 */ /* 0x00006400000000c5 */
[----:B01----:R-:W-:Y:S01]  /*c2b0*/  ENDCOLLECTIVE ;  /* 0x000000000000791b */ /* 0x003fe20003800000 */
.L_x_3712:
        /* <DEDUP_REMOVED lines=8> */
.L_x_3713:
[----:B------:R-:W-:Y:S02]  /*c340*/  MOV R195, R7 ;  /* 0x0000000700c37202 */ /* 0x000fe40000000f00 */
[----:B------:R-:W-:-:S07]  /*c350*/  MOV R11, R10 ;  /* 0x0000000a000b7202 */ /* 0x000fce0000000f00 */
[----:B------:R-:W-:Y:S05]  /*c360*/  WARPSYNC.COLLECTIVE R2, `(.L_x_3714) ;  /* 0x0000000002087348 */ /* 0x000fea0003c00000 */
[----:B------:R0:W1:Y:S02]  /*c370*/  SHFL.UP P0, R10, R195, R36, R197 ;  /* 0x04000024c30a7389 */ /* 0x00006400000000c5 */
[----:B01----:R-:W-:Y:S01]  /*c380*/  ENDCOLLECTIVE ;  /* 0x000000000000791b */ /* 0x003fe20003800000 */
.L_x_3714:
        /* <DEDUP_REMOVED lines=8> */
.L_x_3715:
[----:B------:R-:W-:Y:S01]  /*c410*/  IMAD.MOV.U32 R195, RZ, RZ, R7 ;  /* 0x000000ffffc37224 */ /* 0x000fe200078e0007 */
[----:B------:R-:W-:-:S07]  /*c420*/  MOV R11, R10 ;  /* 0x0000000a000b7202 */ /* 0x000fce0000000f00 */
[----:B------:R-:W-:Y:S05]  /*c430*/  WARPSYNC.COLLECTIVE R2, `(.L_x_3716) ;  /* 0x0000000002087348 */ /* 0x000fea0003c00000 */
[----:B------:R0:W1:Y:S02]  /*c440*/  SHFL.UP P0, R10, R195, R36, R197 ;  /* 0x04000024c30a7389 */ /* 0x00006400000000c5 */
[----:B01----:R-:W-:Y:S01]  /*c450*/  ENDCOLLECTIVE ;  /* 0x000000000000791b */ /* 0x003fe20003800000 */
.L_x_3716:
[----:B------:R-:W-:Y:S05]  /*c460*/  BRA `(.L_x_3717) ;  /* 0xffffffb800507947 */ /* 0x000fea000383ffff */
.L_x_3687:
        /* <DEDUP_REMOVED lines=8> */
.L_x_3719:
[----:B------:R-:W-:Y:S05]  /*c4f0*/  BSYNC B0 ;  /* 0x0000000000007941 */ /* 0x000fea0003800000 */
.L_x_3718:
[----:B------:R-:W-:Y:S05]  /*c500*/  BRA `(.L_x_3720) ;  /* 0xffffffb8003c7947 */ /* 0x000fea000383ffff */
.L_x_3688:
        /* <DEDUP_REMOVED lines=8> */
.L_x_3722:
[----:B------:R-:W-:Y:S05]  /*c590*/  BSYNC B0 ;  /* 0x0000000000007941 */ /* 0x000fea0003800000 */
.L_x_3721:
[----:B------:R-:W-:Y:S05]  /*c5a0*/  BRA `(.L_x_3723) ;  /* 0xffffffb8001c7947 */ /* 0x000fea000383ffff */
.L_x_3689:
        /* <DEDUP_REMOVED lines=8> */
.L_x_3725:
[----:B------:R-:W-:Y:S05]  /*c630*/  BSYNC B0 ;  /* 0x0000000000007941 */ /* 0x000fea0003800000 */
.L_x_3724:
        /* <DEDUP_REMOVED lines=11> */
.L_x_3726:
[----:B------:R-:W-:Y:S05]  /*c6f0*/  WARPSYNC.COLLECTIVE R2, `(.L_x_3727) ;  /* 0x0000000002087348 */ /* 0x000fea0003c00000 */
[----:B------:R0:W1:Y:S02]  /*c700*/  SHFL.IDX P2, R11, R233, R234, R235 ;  /* 0x000000eae90b7389 */ /* 0x00006400000400eb */
[----:B01----:R-:W-:Y:S01]  /*c710*/  ENDCOLLECTIVE ;  /* 0x000000000000791b */ /* 0x003fe20003800000 */
.L_x_3727:
[----:B------:R-:W-:Y:S01]  /*c720*/  MOV R233, R9 ;  /* 0x0000000900e97202 */ /* 0x000fe20000000f00 */
[----:B------:R-:W-:Y:S01]  /*c730*/  IMAD.MOV.U32 R7, RZ, RZ, R10 ;  /* 0x000000ffff077224 */ /* 0x000fe200078e000a */
[----:B------:R-:W-:-:S07]  /*c740*/  MOV R8, R11 ;  /* 0x0000000b00087202 */ /* 0x000fce0000000f00 */
[----:B------:R-:W-:Y:S05]  /*c750*/  WARPSYNC.COLLECTIVE R2, `(.L_x_3728) ;  /* 0x0000000002087348 */ /* 0x000fea0003c00000 */
[----:B------:R0:W1:Y:S02]  /*c760*/  SHFL.IDX P2, R11, R233, R234, R235 ;  /* 0x000000eae90b7389 */ /* 0x00006400000400eb */
[----:B01----:R-:W-:Y:S01]  /*c770*/  ENDCOLLECTIVE ;  /* 0x000000000000791b */ /* 0x003fe20003800000 */
.L_x_3728:
[----:B------:R-:W-:Y:S01]  /*c780*/  IMAD.MOV.U32 R9, RZ, RZ, R11 ;  /* 0x000000ffff097224 */ /* 0x000fe200078e000b */
[----:B------:R-:W-:Y:S06]  /*c790*/  BRA `(.L_x_3729) ;  /* 0xffffffb400b87947 */ /* 0x000fec000383ffff */
.L_x_3691:
[----:B------:R-:W-:Y:S01]  /*c7a0*/  HFMA2.MMA R236, -RZ, RZ, 0, 5.9604644775390625e-08 ;  /* 0x00000001ffec7435 */ /* 0x000fe200000001ff */
[----:B------:R-:W-:Y:S01]  /*c7b0*/  MOV R237, R4 ;  /* 0x0000000400ed7202 */ /* 0x000fe20000000f00 */
[----:B------:R-:W-:Y:S01]  /*c7c0*/  HFMA2.MMA R234, -RZ, RZ, 0, 0 ;  /* 0x00000000ffea7435 */ /* 0x000fe200000001ff */
[----:B------:R-:W-:Y:S01]  /*c7d0*/  MOV R239, 0x1f ;  /* 0x0000001f00ef7802 */ /* 0x000fe20000000f00 */
[----:B------:R-:W-:Y:S01]  /*c7e0*/  IMAD.MOV.U32 R235, RZ, RZ, 0x1f ;  /* 0x0000001fffeb7424 */ /* 0x000fe200078e00ff */
[----:B------:R-:W-:-:S08]  /*c7f0*/  MOV R2, 0xffffffff ;  /* 0xffffffff00027802 */ /* 0x000fd00000000f00 */
[----:B-----5:R-:W-:Y:S05]  /*c800*/  WARPSYNC.COLLECTIVE R2, `(.L_x_3730) ;  /* 0x0000000002087348 */ /* 0x020fea0003c00000 */
[----:B------:R0:W1:Y:S02]  /*c810*/  SHFL.DOWN P6, R10, R237, R236, R239 ;  /* 0x080000eced0a7389 */ /* 0x00006400000c00ef */
[----:B01---5:R-:W-:Y:S01]  /*c820*/  ENDCOLLECTIVE ;  /* 0x000000000000791b */ /* 0x023fe20003800000 */
.L_x_3730:
[----:B------:R-:W-:Y:S01]  /*c830*/  IMAD.MOV.U32 R237, RZ, RZ, R5 ;  /* 0x000000ffffed7224 */ /* 0x000fe200078e0005 */
[----:B------:R-:W-:-:S07]  /*c840*/  MOV R9, R10 ;  /* 0x0000000a00097202 */ /* 0x000fce0000000f00 */
[----:B------:R-:W-:Y:S05]  /*c850*/  WARPSYNC.COLLECTIVE R2, `(.L_x_3731) ;  /* 0x0000000002087348 */ /* 0x000fea0003c00000 */
[----:B------:R0:W1:Y:S02]  /*c860*/  SHFL.DOWN P6, R10, R237, R236, R239 ;  /* 0x080000eced0a7389 */ /* 0x00006400000c00ef */
[----:B01----:R-:W-:Y:S01]  /*c870*/  ENDCOLLECTIVE ;  /* 0x000000000000791b */ /* 0x003fe20003800000 */
.L_x_3731:
        /* <DEDUP_REMOVED lines=8> */
.L_x_3732:
[----:B------:R-:W-:Y:S02]  /*c900*/  MOV R237, R5 ;  /* 0x0000000500ed7202 */ /* 0x000fe40000000f00 */
[----:B------:R-:W-:-:S07]  /*c910*/  MOV R9, R10 ;  /* 0x0000000a00097202 */ /* 0x000fce0000000f00 */
[----:B------:R-:W-:Y:S05]  /*c920*/  WARPSYNC.COLLECTIVE R2, `(.L_x_3733) ;  /* 0x0000000002087348 */ /* 0x000fea0003c00000 */
[----:B------:R0:W1:Y:S02]  /*c930*/  SHFL.DOWN P6, R10, R237, R236, R239 ;  /* 0x080000eced0a7389 */ /* 0x00006400000c00ef */
[----:B01----:R-:W-:Y:S01]  /*c940*/  ENDCOLLECTIVE ;  /* 0x000000000000791b */ /* 0x003fe20003800000 */
.L_x_3733:
[----:B------:R-:W-:Y:S01]  /*c950*/  HFMA2.MMA R236, -RZ, RZ, 0, 2.384185791015625e-07 ;  /* 0x00000004ffec7435 */ /* 0x000fe200000001ff */
[----:B------:R-:W-:-:S04]  /*c960*/  IMAD.MOV.U32 R8, RZ, RZ, R10 ;  /* 0x000000ffff087224 */ /* 0x000fc800078e000a */
[C---:B------:R-:W-:Y:S01]  /*c970*/  @!P4 FFMA.FTZ R5, R4.reuse, R8, R5 ;  /* 0x000000080405c223 */ /* 0x040fe20000010005 */
[----:B------:R-:W-:-:S05]  /*c980*/  @!P4 FMUL.FTZ R4, R4, R9 ;  /* 0x000000090404c220 */ /* 0x000fca0000410000 */
[----:B------:R-:W-:-:S07]  /*c990*/  MOV R237, R4 ;  /* 0x0000000400ed7202 */ /* 0x000fce0000000f00 */
[----:B------:R-:W-:Y:S05]  /*c9a0*/  WARPSYNC.COLLECTIVE R2, `(.L_x_3734) ;  /* 0x0000000002087348 */ /* 0x000fea0003c00000 */
[----:B------:R0:W1:Y:S02]  /*c9b0*/  SHFL.DOWN P6, R10, R237, R236, R239 ;  /* 0x080000eced0a7389 */ /* 0x00006400000c00ef */
[----:B01----:R-:W-:Y:S01]  /*c9c0*/  ENDCOLLECTIVE ;  /* 0x000000000000791b */ /* 0x003fe20003800000 */
.L_x_3734:
[----:B------:R-:W-:Y:S02]  /*c9d0*/  MOV R237, R5 ;  /* 0x0000000500ed7202 */ /* 0x000fe40000000f00 */
[----:B------:R-:W-:-:S07]  /*c9e0*/  MOV R9, R10 ;  /* 0x0000000a00097202 */ /* 0x000fce0000000f00 */
[----:B------:R-:W-:Y:S05]  /*c9f0*/  WARPSYNC.COLLECTIVE R2, `(.L_x_3735) ;  /* 0x0000000002087348 */ /* 0x000fea0003c00000 */
[----:B------:R0:W1:Y:S02]  /*ca00*/  SHFL.DOWN P6, R10, R237, R236, R239 ;  /* 0x080000eced0a7389 */ /* 0x00006400000c00ef */
[----:B01----:R-:W-:Y:S01]  /*ca10*/  ENDCOLLECTIVE ;  /* 0x000000000000791b */ /* 0x003fe20003800000 */
.L_x_3735:
        /* <DEDUP_REMOVED lines=8> */
.L_x_3736:
[----:B------:R-:W-:Y:S02]  /*caa0*/  MOV R237, R5 ;  /* 0x0000000500ed7202 */ /* 0x000fe40000000f00 */
[----:B------:R-:W-:-:S07]  /*cab0*/  MOV R9, R10 ;  /* 0x0000000a00097202 */ /* 0x000fce0000000f00 */
[----:B------:R-:W-:Y:S05]  /*cac0*/  WARPSYNC.COLLECTIVE R2, `(.L_x_3737) ;  /* 0x0000000002087348 */ /* 0x000fea0003c00000 */
[----:B------:R0:W1:Y:S02]  /*cad0*/  SHFL.DOWN P6, R10, R237, R236, R239 ;  /* 0x080000eced0a7389 */ /* 0x00006400000c00ef */
[----:B01----:R-:W-:Y:S01]  /*cae0*/  ENDCOLLECTIVE ;  /* 0x000000000000791b */ /* 0x003fe20003800000 */
.L_x_3737:
        /* <DEDUP_REMOVED lines=8> */
.L_x_3738:
[----:B------:R-:W-:Y:S02]  /*cb70*/  MOV R237, R5 ;  /* 0x0000000500ed7202 */ /* 0x000fe40000000f00 */
[----:B------:R-:W-:-:S07]  /*cb80*/  MOV R9, R10 ;  /* 0x0000000a00097202 */ /* 0x000fce0000000f00 */
[----:B------:R-:W-:Y:S05]  /*cb90*/  WARPSYNC.COLLECTIVE R2, `(.L_x_3739) ;  /* 0x0000000002087348 */ /* 0x000fea0003c00000 */
[----:B------:R0:W1:Y:S02]  /*cba0*/  SHFL.DOWN P6, R10, R237, R236, R239 ;  /* 0x080000eced0a7389 */ /* 0x00006400000c00ef */
[----:B01----:R-:W-:Y:S01]  /*cbb0*/  ENDCOLLECTIVE ;  /* 0x000000000000791b */ /* 0x003fe20003800000 */
.L_x_3739:
        /* <DEDUP_REMOVED lines=9> */
.L_x_3740:
[----:B------:R-:W-:Y:S02]  /*cc50*/  MOV R233, R5 ;  /* 0x0000000500e97202 */ /* 0x000fe40000000f00 */
[----:B------:R-:W-:-:S07]  /*cc60*/  MOV R231, R11 ;  /* 0x0000000b00e77202 */ /* 0x000fce0000000f00 */
[----:B------:R-:W-:Y:S05]  /*cc70*/  WARPSYNC.COLLECTIVE R2, `(.L_x_3741) ;  /* 0x0000000002087348 */ /* 0x000fea0003c00000 */
[----:B------:R0:W1:Y:S02]  /*cc80*/  SHFL.IDX P2, R11, R233, R234, R235 ;  /* 0x000000eae90b7389 */ /* 0x00006400000400eb */
[----:B01----:R-:W-:Y:S01]  /*cc90*/  ENDCOLLECTIVE ;  /* 0x000000000000791b */ /* 0x003fe20003800000 */
.L_x_3741:
[----:B------:R-:W-:Y:S05]  /*cca0*/  WARPSYNC.COLLECTIVE R2, `(.L_x_3742) ;  /* 0x0000000002087348 */ /* 0x000fea0003c00000 */
[----:B------:R0:W1:Y:S02]  /*ccb0*/  SHFL.DOWN P6, R10, R237, R236, R239 ;  /* 0x080000eced0a7389 */ /* 0x00006400000c00ef */
[----:B01----:R-:W-:Y:S01]  /*ccc0*/  ENDCOLLECTIVE ;  /* 0x000000000000791b */ /* 0x003fe20003800000 */
.L_x_3742:
[----:B------:R-:W-:Y:S02]  /*ccd0*/  MOV R233, R36 ;  /* 0x0000002400e97202 */ /* 0x000fe40000000f00 */
[----:B------:R-:W-:Y:S02]  /*cce0*/  MOV R237, R5 ;  /* 0x0000000500ed7202 */ /* 0x000fe40000000f00 */
[----:B------:R-:W-:Y:S01]  /*ccf0*/  MOV R232, R11 ;  /* 0x0000000b00e87202 */ /* 0x000fe20000000f00 */
[----:B------:R-:W-:-:S07]  /*cd00*/  IMAD.MOV.U32 R8, RZ, RZ, R10 ;  /* 0x000000ffff087224 */ /* 0x000fce00078e000a */
[----:B------:R-:W-:Y:S05]  /*cd10*/  WARPSYNC.COLLECTIVE R2, `(.L_x_3743) ;  /* 0x0000000002087348 */ /* 0x000fea0003c00000 */
[----:B------:R0:W1:Y:S02]  /*cd20*/  SHFL.DOWN P6, R10, R237, R236, R239 ;  /* 0x080000eced0a7389 */ /* 0x00006400000c00ef */
[----:B01----:R-:W-:Y:S01]  /*cd30*/  ENDCOLLECTIVE ;  /* 0x000000000000791b */ /* 0x003fe20003800000 */
.L_x_3743:
[----:B------:R-:W-:Y:S05]  /*cd40*/  WARPSYNC.COLLECTIVE R2, `(.L_x_3744) ;  /* 0x0000000002087348 */ /* 0x000fea0003c00000 */
[----:B------:R0:W1:Y:S02]  /*cd50*/  SHFL.IDX P2, R11, R233, R234, R235 ;  /* 0x000000eae90b7389 */ /* 0x00006400000400eb */
[----:B01----:R-:W-:Y:S01]  /*cd60*/  ENDCOLLECTIVE ;  /* 0x000000000000791b */ /* 0x003fe20003800000 */
.L_x_3744:
[----:B------:R-:W-:Y:S02]  /*cd70*/  MOV R233, R37 ;  /* 0x0000002500e97202 */ /* 0x000fe40000000f00 */
[----:B------:R-:W-:Y:S02]  /*cd80*/  MOV R9, R10 ;  /* 0x0000000a00097202 */ /* 0x000fe40000000f00 */
[----:B------:R-:W-:-:S07]  /*cd90*/  MOV R10, R11 ;  /* 0x0000000b000a7202 */ /* 0x000fce0000000f00 */
[----:B------:R-:W-:Y:S05]  /*cda0*/  WARPSYNC.COLLECTIVE R2, `(.L_x_3745) ;  /* 0x0000000002087348 */ /* 0x000fea0003c00000 */
[----:B------:R0:W1:Y:S02]  /*cdb0*/  SHFL.IDX P2, R11, R233, R234, R235 ;  /* 0x000000eae90b7389 */ /* 0x00006400000400eb */
[----:B01----:R-:W-:Y:S01]  /*cdc0*/  ENDCOLLECTIVE ;  /* 0x000000000000791b */ /* 0x003fe20003800000 */
.L_x_3745:
[----:B------:R-:W-:Y:S05]  /*cdd0*/  BRA `(.L_x_3746) ;  /* 0xffffffb400bc7947 */ /* 0x000fea000383ffff */
.L_x_3747:
        /* <DEDUP_REMOVED lines=10> */
.L_x_10947:


//--------------------- .text._Z25selective_scan_bwd_kernelI32Selective_Scan_bwd_kernel_traitsILi64ELi16ELb0ELb0ELb1ELb0ELb0EN3c108BFloat16EfEEv12SSMParamsBwd --------------------------
	.section	.text._Z25selective_scan_bwd_kernelI32Selective_Scan_bwd_kernel_traitsILi64ELi16ELb0ELb0ELb1ELb0ELb0EN3c108BFloat16EfEEv12SSMParamsBwd,"ax",@progbits
	.align	128
        .global         _Z25selective_scan_bwd_kernelI32Selective_Scan_bwd_kernel_traitsILi64ELi16ELb0ELb0ELb1ELb0ELb0EN3c108BFloat16EfEEv12SSMParamsBwd
        .type           _Z25selective_scan_bwd_kernelI32Selective_Scan_bwd_kernel_traitsILi64ELi16ELb0ELb0ELb1ELb0ELb0EN3c108BFloat16EfEEv12SSMParamsBwd,@function
        .size           _Z25selective_scan_bwd_kernelI32Selective_Scan_bwd_kernel_traitsILi64ELi16ELb0ELb0ELb1ELb0ELb0EN3c108BFloat16EfEEv12SSMParamsBwd,(.L_x_10948 - _Z25selective_scan_bwd_kernelI32Selective_Scan_bwd_kernel_traitsILi64ELi16ELb0ELb0ELb1ELb0ELb0EN3c108BFloat16EfEEv12SSMParamsBwd)
        .other          _Z25selective_scan_bwd_kernelI32Selective_Scan_bwd_kernel_traitsILi64ELi16ELb0ELb0ELb1ELb0ELb0EN3c108BFloat16EfEEv12SSMParamsBwd,@"STO_CUDA_ENTRY STV_DEFAULT"
_Z25selective_scan_bwd_kernelI32Selective_Scan_bwd_kernel_traitsILi64ELi16ELb0ELb0ELb1ELb0ELb0EN3c108BFloat16EfEEv12SSMParamsBwd:
.text._Z25selective_scan_bwd_kernelI32Selective_Scan_bwd_kernel_traitsILi64ELi16ELb0ELb0ELb1ELb0ELb0EN3c108BFloat16EfEEv12SSMParamsBwd:
[----:B------:R-:W-:Y:S08]  /*0000*/  LDC R1, c[0x0][0x28] ;  /* 0x00000a00ff017b82 */ /* 0x000ff00000000800 */
[----:B------:R-:W0:Y:S01]  /*0010*/  LDC R8, c[0x0][0x228] ;  /* 0x00008a00ff087b82 */ /* 0x000e220000000800 */
[----:B------:R-:W-:Y:S01]  /*0020*/  ULDC.64 UR4, c[0x0][0x2e8] ;  /* 0x0000ba0000047ab9 */ /* 0x000fe20000000a00 */
[----:B------:R-:W-:Y:S01]  /*0030*/  ULDC.64 UR6, c[0x0][0x300] ;  /* 0x0000c00000067ab9 */ /* 0x000fe20000000a00 */
[----:B------:R-:W-:Y:S01]  /*0040*/  UISETP.NE.U32.AND UP0, UPT, UR4, URZ, UPT ;  /* 0x0000003f0400728c */ /* 0x000fe2000bf05070 */
[----:B------:R-:W-:Y:S01]  /*0050*/  HFMA2.MMA R141, -RZ, RZ, 0, 0 ;  /* 0x00000000ff8d7435 */ /* 0x000fe200000001ff */
[----:B------:R-:W-:Y:S01]  /*0060*/  UISETP.NE.U32.AND UP1, UPT, UR6, URZ, UPT ;  /* 0x0000003f0600728c */ /* 0x000fe2000bf25070 */
[----:B------:R-:W-:Y:S01]  /*0070*/  CS2R R134, SRZ ;  /* 0x0000000000867805 */ /* 0x000fe2000001ff00 */
[----:B------:R-:W-:Y:S01]  /*0080*/  UISETP.NE.AND.EX UP0, UPT, UR5, URZ, UPT, UP0 ;  /* 0x0000003f0500728c */ /* 0x000fe2000bf05300 */
[----:B------:R-:W1:Y:S01]  /*0090*/  S2UR UR18, SR_CTAID.Y ;  /* 0x00000000001279c3 */ /* 0x000e620000002600 */
[----:B------:R-:W-:Y:S01]  /*00a0*/  UISETP.NE.AND.EX UP1, UPT, UR7, URZ, UPT, UP1 ;  /* 0x0000003f0700728c */ /* 0x000fe2000bf25310 */
[----:B------:R-:W-:Y:S01]  /*00b0*/  ULDC.64 UR26, c[0x0][0x208] ;  /* 0x00008200001a7ab9 */ /* 0x000fe20000000a00 */
[----:B------:R-:W-:-:S02]  /*00c0*/  ULDC.64 UR28, c[0x0][0x3f8] ;  /* 0x0000fe00001c7ab9 */ /* 0x000fc40000000a00 */
[----:B------:R-:W-:Y:S01]  /*00d0*/  PLOP3.LUT P0, PT, PT, PT, UP0, 0x80, 0x0 ;  /* 0x000000000000781c */ /* 0x000fe20003f0f008 */
[----:B------:R-:W-:Y:S01]  /*00e0*/  ULDC.64 UR22, c[0x0][0x3d8] ;  /* 0x0000f60000167ab9 */ /* 0x000fe20000000a00 */
[----:B------:R-:W-:Y:S01]  /*00f0*/  PLOP3.LUT P1, PT, PT, PT, UP1, 0x80, 0x0 ;  /* 0x000000000000781c */ /* 0x000fe20003f2f018 */
[----:B------:R-:W2:Y:S01]  /*0100*/  S2UR UR49, SR_CTAID.X ;  /* 0x00000000003179c3 */ /* 0x000ea20000002500 */
[----:B------:R-:W-:Y:S01]  /*0110*/  ULDC.64 UR20, c[0x0][0x290] ;  /* 0x0000a40000147ab9 */ /* 0x000fe20000000a00 */
[----:B------:R-:W-:Y:S01]  /*0120*/  ULDC.64 UR30, c[0x0][0x298] ;  /* 0x0000a600001e7ab9 */ /* 0x000fe20000000a00 */
[----:B------:R-:W-:Y:S01]  /*0130*/  ULDC UR33, c[0x0][0x224] ;  /* 0x0000890000217ab9 */ /* 0x000fe20000000800 */
[----:B0-----:R-:W-:-:S04]  /*0140*/  IABS R7, R8 ;  /* 0x0000000800077213 */ /* 0x001fc80000000000 */
[----:B------:R-:W0:Y:S01]  /*0150*/  I2F.RP R0, R7 ;  /* 0x0000000700007306 */ /* 0x000e220000209400 */
[----:B-1----:R-:W-:Y:S02]  /*0160*/  USHF.R.S32.HI UR16, URZ, 0x1f, UR18 ;  /* 0x0000001f3f107899 */ /* 0x002fe40008011412 */
[----:B------:R-:W-:Y:S02]  /*0170*/  @UP0 ULEA UR4, UP2, UR18, UR4, 0x2 ;  /* 0x0000000412040291 */ /* 0x000fe4000f84103f */
[----:B------:R-:W-:Y:S02]  /*0180*/  @UP1 ULEA UR6, UP3, UR18, UR6, 0x2 ;  /* 0x0000000612061291 */ /* 0x000fe4000f86103f */
[----:B------:R-:W-:Y:S02]  /*0190*/  @UP0 ULEA.HI.X UR5, UR18, UR5, UR16, 0x2, UP2 ;  /* 0x0000000512050291 */ /* 0x000fe400090f1410 */
[----:B------:R-:W-:Y:S01]  /*01a0*/  IMAD.U32 R2, RZ, RZ, UR4 ;  /* 0x00000004ff027e24 */ /* 0x000fe2000f8e00ff */
[----:B------:R-:W-:Y:S01]  /*01b0*/  @UP1 ULEA.HI.X UR7, UR18, UR7, UR16, 0x2, UP3 ;  /* 0x0000000712071291 */ /* 0x000fe200098f1410 */
[----:B------:R-:W-:Y:S01]  /*01c0*/  IMAD.U32 R4, RZ, RZ, UR6 ;  /* 0x00000006ff047e24 */ /* 0x000fe2000f8e00ff */
[----:B0-----:R-:W0:Y:S01]  /*01d0*/  MUFU.RCP R0, R0 ;  /* 0x0000000000007308 */ /* 0x001e220000001000 */
[----:B------:R-:W-:Y:S01]  /*01e0*/  MOV R3, UR5 ;  /* 0x0000000500037c02 */ /* 0x000fe20008000f00 */
[----:B--2---:R-:W-:-:S02]  /*01f0*/  USHF.R.S32.HI UR50, URZ, 0x1f, UR49 ;  /* 0x0000001f3f327899 */ /* 0x004fc40008011431 */
[----:B------:R-:W-:Y:S01]  /*0200*/  MOV R5, UR7 ;  /* 0x0000000700057c02 */ /* 0x000fe20008000f00 */
[----:B------:R-:W-:Y:S01]  /*0210*/  ULDC.64 UR4, c[0x0][0x310] ;  /* 0x0000c40000047ab9 */ /* 0x000fe20000000a00 */
[----:B------:R1:W5:Y:S01]  /*0220*/  @P0 LDG.E R141, desc[UR26][R2.64] ;  /* 0x0000001a028d0981 */ /* 0x000362000c1e1900 */
[----:B------:R-:W-:-:S03]  /*0230*/  ULDC.64 UR6, c[0x0][0x280] ;  /* 0x0000a00000067ab9 */ /* 0x000fc60000000a00 */
[----:B------:R2:W5:Y:S01]  /*0240*/  @P1 LDG.E R134, desc[UR26][R4.64] ;  /* 0x0000001a04861981 */ /* 0x000562000c1e1900 */
[----:B------:R-:W-:Y:S01]  /*0250*/  UISETP.NE.U32.AND UP0, UPT, UR4, URZ, UPT ;  /* 0x0000003f0400728c */ /* 0x000fe2000bf05070 */
[----:B------:R-:W-:Y:S01]  /*0260*/  HFMA2.MMA R137, -RZ, RZ, 0, 0 ;  /* 0x00000000ff897435 */ /* 0x000fe200000001ff */
[----:B------:R-:W-:Y:S02]  /*0270*/  UIMAD UR4, UR50, UR6, URZ ;  /* 0x00000006320472a4 */ /* 0x000fe4000f8e023f */
[----:B------:R-:W-:Y:S01]  /*0280*/  UISETP.NE.U32.AND UP2, UPT, UR28, URZ, UPT ;  /* 0x0000003f1c00728c */ /* 0x000fe2000bf45070 */
[----:B-1----:R-:W-:Y:S01]  /*0290*/  IMAD.MOV.U32 R2, RZ, RZ, RZ ;  /* 0x000000ffff027224 */ /* 0x002fe200078e00ff */
[----:B------:R-:W-:Y:S01]  /*02a0*/  UIMAD.WIDE.U32 UR14, UR49, UR6, URZ ;  /* 0x00000006310e72a5 */ /* 0x000fe2000f8e003f */
[----:B0-----:R-:W-:Y:S01]  /*02b0*/  VIADD R6, R0, 0xffffffe ;  /* 0x0ffffffe00067836 */ /* 0x001fe20000000000 */
[----:B------:R-:W-:Y:S02]  /*02c0*/  UIMAD UR19, UR49, UR7, UR4 ;  /* 0x00000007311372a4 */ /* 0x000fe4000f8e0204 */
[----:B------:R-:W-:Y:S01]  /*02d0*/  UISETP.NE.AND.EX UP0, UPT, UR5, URZ, UPT, UP0 ;  /* 0x0000003f0500728c */ /* 0x000fe2000bf05300 */
[----:B------:R-:W0:Y:S01]  /*02e0*/  F2I.FTZ.U32.TRUNC.NTZ R3, R6 ;  /* 0x0000000600037305 */ /* 0x000e22000021f000 */
[----:B------:R-:W-:Y:S01]  /*02f0*/  ULDC.64 UR6, c[0x0][0x328] ;  /* 0x0000ca0000067ab9 */ /* 0x000fe20000000a00 */
[----:B------:R-:W-:-:S02]  /*0300*/  UISETP.NE.U32.AND UP1, UPT, UR22, URZ, UPT ;  /* 0x0000003f1600728c */ /* 0x000fc4000bf25070 */
[----:B------:R-:W-:Y:S02]  /*0310*/  UIMAD UR5, UR50, UR20, URZ ;  /* 0x00000014320572a4 */ /* 0x000fe4000f8e023f */
[----:B------:R-:W-:Y:S02]  /*0320*/  UIMAD UR4, UR50, UR6, URZ ;  /* 0x00000006320472a4 */ /* 0x000fe4000f8e023f */
[----:B------:R-:W-:Y:S02]  /*0330*/  UISETP.NE.AND.EX UP2, UPT, UR29, URZ, UPT, UP2 ;  /* 0x0000003f1d00728c */ /* 0x000fe4000bf45320 */
[----:B------:R-:W-:Y:S02]  /*0340*/  UISETP.NE.AND.EX UP1, UPT, UR23, URZ, UPT, UP1 ;  /* 0x0000003f1700728c */ /* 0x000fe4000bf25310 */
[----:B------:R-:W-:Y:S02]  /*0350*/  UIMAD UR21, UR49, UR21, UR5 ;  /* 0x00000015311572a4 */ /* 0x000fe4000f8e0205 */
[----:B------:R-:W-:Y:S01]  /*0360*/  UIMAD UR24, UR49, UR7, UR4 ;  /* 0x00000007311872a4 */ /* 0x000fe2000f8e0204 */
[----:B0-----:R-:W-:Y:S01]  /*0370*/  IADD3 R0, RZ, -R3, RZ ;  /* 0x80000003ff007210 */ /* 0x001fe20007ffe0ff */
[----:B------:R-:W-:Y:S01]  /*0380*/  UIMAD.WIDE.U32 UR10, UR49, UR20, URZ ;  /* 0x00000014310a72a5 */ /* 0x000fe2000f8e003f */
[----:B------:R-:W-:Y:S01]  /*0390*/  ULDC.64 UR4, c[0x0][0x260] ;  /* 0x0000980000047ab9 */ /* 0x000fe20000000a00 */
[----:B------:R-:W-:-:S02]  /*03a0*/  UIMAD.WIDE.U32 UR12, UR49, UR6, URZ ;  /* 0x00000006310c72a5 */ /* 0x000fc4000f8e003f */
[----:B--2---:R-:W-:Y:S01]  /*03b0*/  IMAD R5, R0, R7, RZ ;  /* 0x0000000700057224 */ /* 0x004fe200078e02ff */
[----:B------:R-:W-:Y:S01]  /*03c0*/  IABS R0, UR18 ;  /* 0x0000001200007c13 */ /* 0x000fe20008000000 */
[----:B------:R-:W-:Y:S02]  /*03d0*/  UIMAD UR17, UR50, UR4, URZ ;  /* 0x00000004321172a4 */ /* 0x000fe4000f8e023f */
[----:B------:R-:W-:Y:S01]  /*03e0*/  IMAD.HI.U32 R2, R3, R5, R2 ;  /* 0x0000000503027227 */ /* 0x000fe200078e0002 */
[----:B------:R-:W-:Y:S01]  /*03f0*/  UIMAD.WIDE.U32 UR8, UR49, UR4, URZ ;  /* 0x00000004310872a5 */ /* 0x000fe2000f8e003f */
[----:B------:R-:W0:Y:S01]  /*0400*/  LDC.64 R4, c[0x0][0x278] ;  /* 0x00009e00ff047b82 */ /* 0x000e220000000a00 */
[----:B------:R-:W-:Y:S01]  /*0410*/  UIMAD UR17, UR49, UR5, UR17 ;  /* 0x00000005311172a4 */ /* 0x000fe2000f8e0211 */
[----:B------:R-:W-:Y:S02]  /*0420*/  UMOV UR4, URZ ;  /* 0x0000003f00047c82 */ /* 0x000fe40008000000 */
[----:B------:R-:W-:Y:S01]  /*0430*/  IMAD.HI.U32 R139, R2, R0, RZ ;  /* 0x00000000028b7227 */ /* 0x000fe200078e00ff */
[----:B------:R-:W-:Y:S01]  /*0440*/  @UP2 ULEA UR4, UP4, UR18, UR28, 0x2 ;  /* 0x0000001c12042291 */ /* 0x000fe2000f88103f */
[----:B------:R-:W-:Y:S01]  /*0450*/  UMOV UR6, URZ ;  /* 0x0000003f00067c82 */ /* 0x000fe20008000000 */
[----:B------:R-:W-:-:S02]  /*0460*/  @UP1 ULEA UR6, UP3, UR18, UR22, 0x2 ;  /* 0x0000001612061291 */ /* 0x000fc4000f86103f */
[----:B------:R-:W-:Y:S01]  /*0470*/  IADD3 R2, -R139, RZ, RZ ;  /* 0x000000ff8b027210 */ /* 0x000fe20007ffe1ff */
[----:B------:R-:W-:Y:S01]  /*0480*/  UMOV UR5, URZ ;  /* 0x0000003f00057c82 */ /* 0x000fe20008000000 */
[----:B------:R-:W-:Y:S02]  /*0490*/  @UP2 ULEA.HI.X UR5, UR18, UR29, UR16, 0x2, UP4 ;  /* 0x0000001d12052291 */ /* 0x000fe4000a0f1410 */
[----:B------:R-:W-:Y:S01]  /*04a0*/  UIADD3 UR15, UR15, UR19, URZ ;  /* 0x000000130f0f7290 */ /* 0x000fe2000fffe03f */
[C---:B------:R-:W-:Y:S01]  /*04b0*/  IMAD R0, R7.reuse, R2, R0 ;  /* 0x0000000207007224 */ /* 0x040fe200078e0200 */
[----:B------:R-:W-:Y:S02]  /*04c0*/  UIMAD UR22, UR16, UR30, URZ ;  /* 0x0000001e101672a4 */ /* 0x000fe4000f8e023f */
[----:B------:R-:W-:Y:S02]  /*04d0*/  UIADD3 UR11, UR11, UR21, URZ ;  /* 0x000000150b0b7290 */ /* 0x000fe4000fffe03f */
[----:B------:R-:W-:Y:S01]  /*04e0*/  ISETP.GT.U32.AND P1, PT, R7, R0, PT ;  /* 0x000000000700720c */ /* 0x000fe20003f24070 */
[----:B------:R-:W-:Y:S01]  /*04f0*/  USHF.L.U32 UR48, UR33, 0xa, URZ ;  /* 0x0000000a21307899 */ /* 0x000fe2000800063f */
[----:B------:R-:W-:Y:S01]  /*0500*/  ULDC.64 UR28, c[0x0][0x288] ;  /* 0x0000a200001c7ab9 */ /* 0x000fe20000000a00 */
[----:B------:R-:W-:Y:S01]  /*0510*/  UMOV UR7, URZ ;  /* 0x0000003f00077c82 */ /* 0x000fe20008000000 */
[----:B------:R-:W-:-:S02]  /*0520*/  @UP1 ULEA.HI.X UR7, UR18, UR23, UR16, 0x2, UP3 ;  /* 0x0000001712071291 */ /* 0x000fc400098f1410 */
[----:B------:R-:W-:Y:S02]  /*0530*/  UIMAD UR20, UR16, UR28, URZ ;  /* 0x0000001c101472a4 */ /* 0x000fe4000f8e023f */
[----:B------:R-:W-:Y:S02]  /*0540*/  UIMAD.WIDE.U32 UR14, UR18, UR28, UR14 ;  /* 0x0000001c120e72a5 */ /* 0x000fe4000f8e000e */
[----:B------:R-:W-:-:S03]  /*0550*/  UIMAD UR23, UR18, UR31, UR22 ;  /* 0x0000001f121772a4 */ /* 0x000fc6000f8e0216 */
[----:B------:R-:W-:Y:S01]  /*0560*/  @!P1 IMAD.IADD R0, R0, 0x1, -R7 ;  /* 0x0000000100009824 */ /* 0x000fe200078e0a07 */
[----:B------:R-:W-:Y:S01]  /*0570*/  @!P1 IADD3 R139, R139, 0x1, RZ ;  /* 0x000000018b8b9810 */ /* 0x000fe20007ffe0ff */
[----:B------:R-:W-:Y:S01]  /*0580*/  UIMAD.WIDE.U32 UR10, UR18, UR30, UR10 ;  /* 0x0000001e120a72a5 */ /* 0x000fe2000f8e000a */
[----:B------:R-:W-:Y:S01]  /*0590*/  ISETP.NE.AND P1, PT, R8, RZ, PT ;  /* 0x000000ff0800720c */ /* 0x000fe20003f25270 */
[----:B------:R-:W-:Y:S01]  /*05a0*/  UIADD3 UR32, UR48, -0x400, URZ ;  /* 0xfffffc0030207890 */ /* 0x000fe2000fffe03f */
[----:B------:R-:W-:Y:S01]  /*05b0*/  ISETP.GE.U32.AND P0, PT, R0, R7, PT ;  /* 0x000000070000720c */ /* 0x000fe20003f06070 */
[----:B------:R-:W-:Y:S01]  /*05c0*/  ULDC.64 UR30, c[0x0][0x330] ;  /* 0x0000cc00001e7ab9 */ /* 0x000fe20000000a00 */
[----:B------:R-:W-:Y:S01]  /*05d0*/  LOP3.LUT R0, R8, UR18, RZ, 0x3c, !PT ;  /* 0x0000001208007c12 */ /* 0x000fe2000f8e3cff */
[----:B------:R-:W-:Y:S01]  /*05e0*/  UIMAD UR19, UR18, UR29, UR20 ;  /* 0x0000001d121372a4 */ /* 0x000fe2000f8e0214 */
[----:B------:R-:W1:Y:S01]  /*05f0*/  LDC.64 R6, c[0x0][0x2e0] ;  /* 0x0000b800ff067b82 */ /* 0x000e620000000a00 */
[----:B------:R-:W-:Y:S01]  /*0600*/  UIMAD UR16, UR16, UR30, URZ ;  /* 0x0000001e101072a4 */ /* 0x000fe2000f8e023f */
[----:B------:R-:W-:Y:S01]  /*0610*/  ISETP.GE.AND P2, PT, R0, RZ, PT ;  /* 0x000000ff0000720c */ /* 0x000fe20003f46270 */
[----:B------:R-:W-:-:S02]  /*0620*/  UIADD3 UR13, UR13, UR24, URZ ;  /* 0x000000180d0d7290 */ /* 0x000fc4000fffe03f */
[----:B------:R-:W-:Y:S02]  /*0630*/  USHF.R.S32.HI UR29, URZ, 0x1f, UR32 ;  /* 0x0000001f3f1d7899 */ /* 0x000fe40008011420 */
[----:B------:R-:W-:Y:S02]  /*0640*/  UIADD3 UR24, UP1, UR32, UR14, URZ ;  /* 0x0000000e20187290 */ /* 0x000fe4000ff3e03f */
[----:B------:R-:W-:Y:S01]  /*0650*/  @P0 VIADD R139, R139, 0x1 ;  /* 0x000000018b8b0836 */ /* 0x000fe20000000000 */
[----:B------:R-:W-:Y:S01]  /*0660*/  ULDC.64 UR20, c[0x0][0x2f0] ;  /* 0x0000bc0000147ab9 */ /* 0x000fe20000000a00 */
[----:B------:R-:W-:Y:S02]  /*0670*/  UIMAD UR28, UR18, UR31, UR16 ;  /* 0x0000001f121c72a4 */ /* 0x000fe4000f8e0210 */
[----:B------:R-:W-:Y:S02]  /*0680*/  UIADD3.X UR16, UR29, UR15, UR19, UP1, !UPT ;  /* 0x0000000f1d107290 */ /* 0x000fe40008ffe413 */
[----:B------:R-:W-:Y:S01]  /*0690*/  @!P2 IADD3 R139, -R139, RZ, RZ ;  /* 0x000000ff8b8ba210 */ /* 0x000fe20007ffe1ff */
[----:B------:R-:W-:Y:S01]  /*06a0*/  ULEA UR25, UP1, UR24, UR20, 0x1 ;  /* 0x0000001418197291 */ /* 0x000fe2000f82083f */
[----:B------:R-:W-:Y:S01]  /*06b0*/  @!P1 LOP3.LUT R139, RZ, R8, RZ, 0x33, !PT ;  /* 0x00000008ff8b9212 */ /* 0x000fe200078e33ff */
[----:B------:R-:W-:-:S02]  /*06c0*/  UIADD3 UR9, UR9, UR17, URZ ;  /* 0x0000001109097290 */ /* 0x000fc4000fffe03f */
[----:B------:R-:W-:Y:S01]  /*06d0*/  ULEA.HI.X UR24, UR24, UR21, UR16, 0x1, UP1 ;  /* 0x0000001518187291 */ /* 0x000fe200088f0c10 */
[----:B------:R-:W-:Y:S01]  /*06e0*/  SHF.R.S32.HI R3, RZ, 0x1f, R139 ;  /* 0x0000001fff037819 */ /* 0x000fe2000001148b */
[----:B------:R-:W-:Y:S02]  /*06f0*/  UIADD3 UR22, UP1, UR32, UR10, URZ ;  /* 0x0000000a20167290 */ /* 0x000fe4000ff3e03f */
[----:B------:R-:W-:Y:S02]  /*0700*/  UIMAD.WIDE.U32 UR14, UR18, UR30, UR12 ;  /* 0x0000001e120e72a5 */ /* 0x000fe4000f8e000c */
[-C--:B0-----:R-:W-:Y:S01]  /*0710*/  IMAD R0, R3, R4.reuse, RZ ;  /* 0x0000000403007224 */ /* 0x081fe200078e02ff */
[----:B------:R-:W-:Y:S01]  /*0720*/  ULDC.64 UR20, c[0x0][0x2f8] ;  /* 0x0000be0000147ab9 */ /* 0x000fe20000000a00 */
[----:B------:R-:W-:Y:S01]  /*0730*/  UIADD3.X UR11, UR29, UR11, UR23, UP1, !UPT ;  /* 0x0000000b1d0b7290 */ /* 0x000fe20008ffe417 */
[----:B------:R-:W-:Y:S01]  /*0740*/  IMAD.WIDE.U32 R2, R139, R4, UR8 ;  /* 0x000000088b027e25 */ /* 0x000fe2000f8e0004 */
[----:B------:R-:W-:-:S02]  /*0750*/  UIADD3 UR10, UP2, UR32, UR14, URZ ;  /* 0x0000000e200a7290 */ /* 0x000fc4000ff5e03f */
[----:B------:R-:W-:Y:S01]  /*0760*/  ULEA UR23, UP1, UR22, UR20, 0x1 ;  /* 0x0000001416177291 */ /* 0x000fe2000f82083f */
[----:B------:R-:W-:Y:S01]  /*0770*/  IMAD R5, R139, R5, R0 ;  /* 0x000000058b057224 */ /* 0x000fe200078e0200 */
[----:B------:R-:W-:Y:S01]  /*0780*/  @UP0 ULDC UR16, c[0x0][0x214] ;  /* 0x0000850000100ab9 */ /* 0x000fe20000000800 */
[----:B------:R-:W-:Y:S01]  /*0790*/  ULDC.64 UR12, c[0x0][0x3b8] ;  /* 0x0000ee00000c7ab9 */ /* 0x000fe20000000a00 */
[----:B------:R-:W-:Y:S01]  /*07a0*/  @UP0 UIMAD UR16, UR49, UR16, UR18 ;  /* 0x00000010311002a4 */ /* 0x000fe2000f8e0212 */
[----:B------:R-:W-:Y:S01]  /*07b0*/  IMAD.IADD R0, R3, 0x1, R5 ;  /* 0x0000000103007824 */ /* 0x000fe200078e0205 */
[----:B------:R-:W-:Y:S01]  /*07c0*/  UIADD3.X UR14, UR29, UR15, UR28, UP2, !UPT ;  /* 0x0000000f1d0e7290 */ /* 0x000fe200097fe41c */
[----:B------:R-:W-:Y:S01]  /*07d0*/  IADD3 R129, P0, R2, UR32, RZ ;  /* 0x0000002002817c10 */ /* 0x000fe2000ff1e0ff */
[----:B------:R-:W-:Y:S02]  /*07e0*/  ULEA.HI.X UR22, UR22, UR21, UR11, 0x1, UP1 ;  /* 0x0000001516167291 */ /* 0x000fe400088f0c0b */
[----:B------:R-:W-:Y:S01]  /*07f0*/  ULEA UR12, UP2, UR10, UR12, 0x1 ;  /* 0x0000000c0a0c7291 */ /* 0x000fe2000f84083f */
[----:B------:R-:W-:Y:S01]  /*0800*/  IADD3.X R0, R0, UR29, RZ, P0, !PT ;  /* 0x0000001d00007c10 */ /* 0x000fe200087fe4ff */
[----:B------:R-:W-:Y:S01]  /*0810*/  UISETP.GE.AND UP1, UPT, UR33, 0x1, UPT ;  /* 0x000000012100788c */ /* 0x000fe2000bf26270 */
[----:B-1----:R-:W-:Y:S01]  /*0820*/  LEA R131, P1, R129, R6, 0x1 ;  /* 0x0000000681837211 */ /* 0x002fe200078208ff */
[----:B------:R-:W-:-:S02]  /*0830*/  @UP0 UIMAD UR16, UR16, UR33, URZ ;  /* 0x00000021101002a4 */ /* 0x000fc4000f8e023f */
[----:B------:R-:W-:Y:S01]  /*0840*/  ULEA.HI.X UR20, UR10, UR13, UR14, 0x1, UP2 ;  /* 0x0000000d0a147291 */ /* 0x000fe200090f0c0e */
[----:B------:R-:W-:Y:S01]  /*0850*/  LEA.HI.X R129, R129, R7, R0, 0x1, P1 ;  /* 0x0000000781817211 */ /* 0x000fe200008f0c00 */
[----:B------:R-:W-:Y:S01]  /*0860*/  @UP0 ULDC.64 UR8, c[0x0][0x310] ;  /* 0x0000c40000080ab9 */ /* 0x000fe20000000a00 */
[----:B------:R-:W-:Y:S01]  /*0870*/  @UP0 ULDC UR10, c[0x0][0x21c] ;  /* 0x00008700000a0ab9 */ /* 0x000fe20000000800 */
[----:B------:R-:W-:Y:S01]  /*0880*/  PLOP3.LUT P0, PT, PT, PT, UP1, 0x80, 0x0 ;  /* 0x000000000000781c */ /* 0x000fe20003f0f018 */
[----:B------:R-:W-:Y:S01]  /*0890*/  @UP0 UIMAD UR16, UR16, UR10, URZ ;  /* 0x0000000a101002a4 */ /* 0x000fe2000f8e023f */
[----:B------:R-:W-:Y:S02]  /*08a0*/  UMOV UR11, UR7 ;  /* 0x00000007000b7c82 */ /* 0x000fe40008000000 */
[----:B------:R-:W-:Y:S01]  /*08b0*/  UMOV UR10, UR6 ;  /* 0x00000006000a7c82 */ /* 0x000fe20008000000 */
[----:B------:R-:W-:Y:S01]  /*08c0*/  @UP0 UIMAD.WIDE UR8, UR16, 0x8, UR8 ;  /* 0x00000008100808a5 */ /* 0x000fe2000f8e0208 */
[----:B------:R-:W-:Y:S01]  /*08d0*/  UMOV UR14, UR4 ;  /* 0x00000004000e7c82 */ /* 0x000fe20008000000 */
[----:B------:R-:W-:-:S05]  /*08e0*/  UMOV UR15, UR5 ;  /* 0x00000005000f7c82 */ /* 0x000fca0008000000 */
[----:B------:R-:W-:Y:S01]  /*08f0*/  @!UP0 UMOV UR8, URZ ;  /* 0x0000003f00088c82 */ /* 0x000fe20008000000 */
[----:B------:R-:W-:Y:S01]  /*0900*/  @!UP0 UMOV UR9, URZ ;  /* 0x0000003f00098c82 */ /* 0x000fe20008000000 */
[----:B------:R-:W-:Y:S05]  /*0910*/  @!P0 BRA `(.L_x_3748) ;  /* 0x0000006c008c8947 */ /* 0x000fea0003800000 */
[----:B------:R-:W0:Y:S01]  /*0920*/  S2R R133, SR_TID.X ;  /* 0x0000000000857919 */ /* 0x000e220000002100 */
[----:B------:R-:W1:Y:S01]  /*0930*/  S2UR UR5, SR_CgaCtaId ;  /* 0x00000000000579c3 */ /* 0x000e620000008800 */
[----:B------:R-:W-:Y:S01]  /*0940*/  UMOV UR4, 0x400 ;  /* 0x0000040000047882 */ /* 0x000fe20000000000 */
[----:B------:R-:W-:Y:S01]  /*0950*/  MOV R135, RZ ;  /* 0x000000ff00877202 */ /* 0x000fe20000000f00 */
[----:B------:R-:W2:Y:S01]  /*0960*/  S2R R132, SR_LANEID ;  /* 0x0000000000847919 */ /* 0x000ea20000000000 */
[----:B------:R-:W-:Y:S01]  /*0970*/  IMAD.MOV.U32 R137, RZ, RZ, RZ ;  /* 0x000000ffff897224 */ /* 0x000fe200078e00ff */
[----:B------:R-:W-:Y:S01]  /*0980*/  UMOV UR21, UR12 ;  /* 0x0000000c00157c82 */ /* 0x000fe20008000000 */
[----:B-1----:R-:W-:-:S06]  /*0990*/  ULEA UR4, UR5, UR4, 0x18 ;  /* 0x0000000405047291 */ /* 0x002fcc000f8ec03f */
[----:B------:R-:W-:Y:S01]  /*09a0*/  IMAD.U32 R130, RZ, RZ, UR4 ;  /* 0x00000004ff827e24 */ /* 0x000fe2000f8e00ff */
[----:B0-----:R-:W-:Y:S01]  /*09b0*/  SHF.R.S32.HI R0, RZ, 0x1f, R133 ;  /* 0x0000001fff007819 */ /* 0x001fe20000011485 */
[----:B------:R-:W-:-:S03]  /*09c0*/  UMOV UR4, URZ ;  /* 0x0000003f00047c82 */ /* 0x000fc60008000000 */
[----:B------:R-:W-:-:S04]  /*09d0*/  LEA.HI R0, R0, R133, RZ, 0x5 ;  /* 0x0000008500007211 */ /* 0x000fc800078f28ff */
[----:B------:R-:W-:-:S04]  /*09e0*/  SHF.R.S32.HI R3, RZ, 0x5, R0 ;  /* 0x00000005ff037819 */ /* 0x000fc80000011400 */
[----:B--2---:R-:W-:-:S07]  /*09f0*/  LEA R128, R3, R130, 0x3 ;  /* 0x0000008203807211 */ /* 0x004fce00078e18ff */
.L_x_3799:
[----:B------:R-:W-:Y:S01]  /*0a00*/  ULDC UR19, c[0x0][0x224] ;  /* 0x0000890000137ab9 */ /* 0x000fe20000000800 */
[----:B------:R-:W-:Y:S01]  /*0a10*/  IMAD.SHL.U32 R10, R133, 0x10, RZ ;  /* 0x00000010850a7824 */ /* 0x000fe200078e00ff */
[----:B------:R-:W-:Y:S01]  /*0a20*/  UIADD3 UR19, -UR4, UR19, URZ ;  /* 0x0000001304137290 */ /* 0x000fe2000fffe13f */
[----:B0-----:R-:W-:Y:S01]  /*0a30*/  MOV R3, UR24 ;  /* 0x0000001800037c02 */ /* 0x001fe20008000f00 */
        /* <DEDUP_REMOVED lines=33> */
[----:B----4-:R-:W4:Y:S01]  /*0c50*/  @!P0 LDG.E.U16 R9, desc[UR26][R2.64+0x80] ;  /* 0x0000801a02098981 */ /* 0x010f22000c1e1500 */
[----:B------:R-:W-:Y:S02]  /*0c60*/  PRMT R6, RZ, 0x7610, R6 ;  /* 0x00007610ff067816 */ /* 0x000fe40000000006 */
[C---:B------:R-:W-:Y:S01]  /*0c70*/  LOP3.LUT R119, R12.reuse, 0x120, RZ, 0xfc, !PT ;  /* 0x000001200c777812 */ /* 0x040fe200078efcff */
        /* <DEDUP_REMOVED lines=10> */
[C---:B------:R-:W-:Y:S02]  /*0d20*/  LOP3.LUT R115, R12.reuse, 0x1a0, RZ, 0xfc, !PT ;  /* 0x000001a00c737812 */ /* 0x040fe400078efcff */
[----:B------:R-:W-:Y:S01]  /*0d30*/  ISETP.GE.AND P0, PT, R119, UR52, PT ;  /* 0x0000003477007c0c */ /* 0x000fe2000bf06270 */
[----:B------:R-:W4:Y:S01]  /*0d40*/  @!P2 LDG.E.U16 R8, desc[UR26][R2.64+0x1c0] ;  /* 0x0001c01a0208a981 */ /* 0x000f22000c1e1500 */
[----:B------:R-:W-:-:S02]  /*0d50*/  LOP3.LUT R114, R12, 0x1c0, RZ, 0xfc, !PT ;  /* 0x000001c00c727812 */ /* 0x000fc400078efcff */
[----:B------:R-:W-:Y:S01]  /*0d60*/  ISETP.GE.AND P4, PT, R118, UR52, PT ;  /* 0x0000003476007c0c */ /* 0x000fe2000bf86270 */
[----:B------:R-:W4:Y:S01]  /*0d70*/  @!P1 LDG.E.U16 R17, desc[UR26][R2.64+0x200] ;  /* 0x0002001a02119981 */ /* 0x000f22000c1e1500 */
        /* <DEDUP_REMOVED lines=29> */
[C---:B0-----:R-:W-:Y:S01]  /*0f50*/  VIADD R3, R22.reuse, 0x120 ;  /* 0x0000012016037836 */ /* 0x041fe20000000000 */
[----:B------:R-:W-:Y:S02]  /*0f60*/  IADD3 R37, R22, 0xc0, RZ ;  /* 0x000000c016257810 */ /* 0x000fe40007ffe0ff */
        /* <DEDUP_REMOVED lines=12> */
[----:B------:R-:W-:Y:S02]  /*1030*/  LEA.HI.SX32 R39, R39, R22, 0x1b ;  /* 0x0000001627277211 */ /* 0x000fe400078fdaff */
[----:B------:R-:W-:Y:S01]  /*1040*/  LEA R110, R29, R130, 0x1 ;  /* 0x000000821d6e7211 */ /* 0x000fe200078e08ff */
[C---:B------:R-:W-:Y:S01]  /*1050*/  VIADD R53, R22.reuse, 0x1e0 ;  /* 0x000001e016357836 */ /* 0x040fe20000000000 */
[C---:B------:R-:W-:Y:S01]  /*1060*/  IADD3 R47, R22.reuse, 0x180, RZ ;  /* 0x00000180162f7810 */ /* 0x040fe20007ffe0ff */
[--C-:B------:R-:W-:Y:S01]  /*1070*/  IMAD R107, R35, 0x2, R130.reuse ;  /* 0x00000002236b7824 */ /* 0x100fe200078e0282 */
[-C--:B------:R-:W-:Y:S02]  /*1080*/  LEA.HI.SX32 R41, R41, R22.reuse, 0x1b ;  /* 0x0000001629297211 */ /* 0x080fe400078fdaff */
[----:B------:R-:W-:Y:S02]  /*1090*/  LEA.HI.SX32 R3, R3, R22, 0x1b ;  /* 0x0000001603037211 */ /* 0x000fe400078fdaff */
[----:B------:R-:W-:Y:S01]  /*10a0*/  LEA R108, R33, R130, 0x1 ;  /* 0x00000082216c7211 */ /* 0x000fe200078e08ff */
[----:B------:R-:W-:Y:S01]  /*10b0*/  IMAD R105, R39, 0x2, R130 ;  /* 0x0000000227697824 */ /* 0x000fe200078e0282 */
[----:B------:R-:W-:-:S02]  /*10c0*/  IADD3 R51, R22, 0x1c0, RZ ;  /* 0x000001c016337810 */ /* 0x000fc40007ffe0ff */
[-C--:B------:R-:W-:Y:S02]  /*10d0*/  LEA.HI.SX32 R43, R43, R22.reuse, 0x1b ;  /* 0x000000162b2b7211 */ /* 0x080fe400078fdaff */
[----:B------:R-:W-:Y:S02]  /*10e0*/  LEA.HI.SX32 R45, R45, R22, 0x1b ;  /* 0x000000162d2d7211 */ /* 0x000fe400078fdaff */
[----:B------:R-:W-:Y:S01]  /*10f0*/  LEA R106, R37, R130, 0x1 ;  /* 0x00000082256a7211 */ /* 0x000fe200078e08ff */
[----:B------:R-:W-:Y:S01]  /*1100*/  IMAD R103, R3, 0x2, R130 ;  /* 0x0000000203677824 */ /* 0x000fe200078e0282 */
[-C--:B------:R-:W-:Y:S02]  /*1110*/  LEA.HI.SX32 R47, R47, R22.reuse, 0x1b ;  /* 0x000000162f2f7211 */ /* 0x080fe400078fdaff */
[----:B------:R-:W-:Y:S02]  /*1120*/  LEA.HI.SX32 R49, R49, R22, 0x1b ;  /* 0x0000001631317211 */ /* 0x000fe400078fdaff */
[----:B------:R-:W-:-:S02]  /*1130*/  LEA R104, R41, R130, 0x1 ;  /* 0x0000008229687211 */ /* 0x000fc400078e08ff */
[----:B------:R-:W-:Y:S01]  /*1140*/  LEA R5, R132, R5, 0x4 ;  /* 0x0000000584057211 */ /* 0x000fe200078e20ff */
[--C-:B------:R-:W-:Y:S01]  /*1150*/  IMAD R101, R45, 0x2, R130.reuse ;  /* 0x000000022d657824 */ /* 0x100fe200078e0282 */
[-C--:B------:R-:W-:Y:S02]  /*1160*/  LEA.HI.SX32 R51, R51, R22.reuse, 0x1b ;  /* 0x0000001633337211 */ /* 0x080fe400078fdaff */
[----:B------:R-:W-:Y:S02]  /*1170*/  LEA.HI.SX32 R53, R53, R22, 0x1b ;  /* 0x0000001635357211 */ /* 0x000fe400078fdaff */
[-C--:B------:R-:W-:Y:S01]  /*1180*/  LEA R102, R43, R130.reuse, 0x1 ;  /* 0x000000822b667211 */ /* 0x080fe200078e08ff */
[--C-:B------:R-:W-:Y:S01]  /*1190*/  IMAD R99, R49, 0x2, R130.reuse ;  /* 0x0000000231637824 */ /* 0x100fe200078e0282 */
[-C--:B------:R-:W-:Y:S02]  /*11a0*/  LEA R100, R47, R130.reuse, 0x1 ;  /* 0x000000822f647211 */ /* 0x080fe400078e08ff */
[----:B------:R-:W-:Y:S01]  /*11b0*/  LEA.HI.SX32 R5, R5, R5, 0x1b ;  /* 0x0000000505057211 */ /* 0x000fe200078fdaff */
[----:B------:R-:W-:Y:S01]  /*11c0*/  IMAD R97, R53, 0x2, R130 ;  /* 0x0000000235617824 */ /* 0x000fe200078e0282 */
[----:B------:R-:W-:-:S03]  /*11d0*/  LEA R98, R51, R130, 0x1 ;  /* 0x0000008233627211 */ /* 0x000fc600078e08ff */
[----:B------:R-:W-:Y:S01]  /*11e0*/  IMAD R96, R5, 0x2, R130 ;  /* 0x0000000205607824 */ /* 0x000fe200078e0282 */
        /* <DEDUP_REMOVED lines=23> */
[----:B------:R-:W-:Y:S04]  /*1360*/  STS.U16 [R100+0x300], R21 ;  /* 0x0003001564007388 */ /* 0x000fe80000000400 */
[----:B------:R4:W-:Y:S04]  /*1370*/  STS.U16 [R99+0x340], R18 ;  /* 0x0003401263007388 */ /* 0x0009e80000000400 */
[----:B------:R-:W-:Y:S04]  /*1380*/  STS.U16 [R98+0x380], R23 ;  /* 0x0003801762007388 */ /* 0x000fe80000000400 */
[----:B------:R4:W-:Y:S01]  /*1390*/  STS.U16 [R97+0x3c0], R20 ;  /* 0x0003c01461007388 */ /* 0x0009e20000000400 */
[----:B------:R-:W-:-:S03]  /*13a0*/  NOP ;  /* 0x0000000000007918 */ /* 0x000fc60000000000 */
[----:B------:R-:W4:Y:S04]  /*13b0*/  LDS.U16 R196, [R96] ;  /* 0x0000000060c47984 */ /* 0x000f280000000400 */
[----:B------:R-:W4:Y:S04]  /*13c0*/  LDS.U16 R95, [R96+0x2] ;  /* 0x00000200605f7984 */ /* 0x000f280000000400 */
        /* <DEDUP_REMOVED lines=41> */
[----:B------:R-:W-:Y:S02]  /*1660*/  ISETP.GE.AND P1, PT, R113, UR52, PT ;  /* 0x0000003471007c0c */ /* 0x000fe4000bf26270 */
[----:B------:R-:W-:Y:S01]  /*1670*/  PRMT R14, RZ, 0x7610, R14 ;  /* 0x00007610ff0e7816 */ /* 0x000fe2000000000e */
[----:B------:R-:W4:Y:S01]  /*1680*/  @!P5 LDG.E.U16 R5, desc[UR26][R2.64+0x300] ;  /* 0x0003001a0205d981 */ /* 0x000f22000c1e1500 */
[----:B------:R-:W-:Y:S02]  /*1690*/  PRMT R19, RZ, 0x7610, R19 ;  /* 0x00007610ff137816 */ /* 0x000fe40000000013 */
[----:B------:R-:W-:Y:S02]  /*16a0*/  PRMT R16, RZ, 0x7610, R16 ;  /* 0x00007610ff107816 */ /* 0x000fe40000000010 */
[----:B------:R-:W-:Y:S01]  /*16b0*/  PRMT R18, RZ, 0x7610, R18 ;  /* 0x00007610ff127816 */ /* 0x000fe20000000012 */
[----:B------:R-:W4:Y:S01]  /*16c0*/  @!P0 LDG.E.U16 R14, desc[UR26][R2.64+0x240] ;  /* 0x0002401a020e8981 */ /* 0x000f22000c1e1500 */
[----:B------:R-:W-:-:S02]  /*16d0*/  PRMT R21, RZ, 0x7610, R21 ;  /* 0x00007610ff157816 */ /* 0x000fc40000000015 */
[----:B------:R-:W-:Y:S01]  /*16e0*/  PRMT R20, RZ, 0x7610, R20 ;  /* 0x00007610ff147816 */ /* 0x000fe20000000014 */
[----:B------:R-:W4:Y:S04]  /*16f0*/  @!P4 LDG.E.U16 R19, desc[UR26][R2.64+0x280] ;  /* 0x0002801a0213c981 */ /* 0x000f28000c1e1500 */
[----:B------:R-:W4:Y:S04]  /*1700*/  @!P6 LDG.E.U16 R16, desc[UR26][R2.64+0x2c0] ;  /* 0x0002c01a0210e981 */ /* 0x000f28000c1e1500 */
[----:B------:R-:W4:Y:S04]  /*1710*/  @!P3 LDG.E.U16 R18, desc[UR26][R2.64+0x340] ;  /* 0x0003401a0212b981 */ /* 0x000f28000c1e1500 */
[----:B------:R-:W4:Y:S04]  /*1720*/  @!P2 LDG.E.U16 R21, desc[UR26][R2.64+0x380] ;  /* 0x0003801a0215a981 */ /* 0x000f28000c1e1500 */
[----:B------:R0:W4:Y:S01]  /*1730*/  @!P1 LDG.E.U16 R20, desc[UR26][R2.64+0x3c0] ;  /* 0x0003c01a02149981 */ /* 0x000122000c1e1500 */
[----:B------:R-:W-:-:S02]  /*1740*/  ISETP.GE.AND P2, PT, R12, UR52, PT ;  /* 0x000000340c007c0c */ /* 0x000fc4000bf46270 */
[----:B------:R-:W-:Y:S02]  /*1750*/  ISETP.GE.AND P1, PT, R127, UR52, PT ;  /* 0x000000347f007c0c */ /* 0x000fe4000bf26270 */
[----:B------:R-:W-:Y:S02]  /*1760*/  PRMT R23, RZ, 0x7610, R23 ;  /* 0x00007610ff177816 */ /* 0x000fe40000000017 */
[----:B0-----:R-:W-:Y:S01]  /*1770*/  MOV R2, UR21 ;  /* 0x0000001500027c02 */ /* 0x001fe20008000f00 */
[----:B------:R-:W-:Y:S01]  /*1780*/  IMAD.U32 R3, RZ, RZ, UR20 ;  /* 0x00000014ff037e24 */ /* 0x000fe2000f8e00ff */
[----:B------:R-:W-:-:S03]  /*1790*/  ISETP.GE.AND P0, PT, R126, UR52, PT ;  /* 0x000000347e007c0c */ /* 0x000fc6000bf06270 */
[----:B------:R-:W-:Y:S01]  /*17a0*/  IMAD.WIDE R2, R12, 0x2, R2 ;  /* 0x000000020c027825 */ /* 0x000fe200078e0202 */
[----:B------:R-:W-:Y:S02]  /*17b0*/  ISETP.GE.AND P4, PT, R125, UR52, PT ;  /* 0x000000347d007c0c */ /* 0x000fe4000bf86270 */
[----:B------:R-:W-:Y:S02]  /*17c0*/  ISETP.GE.AND P6, PT, R124, UR52, PT ;  /* 0x000000347c007c0c */ /* 0x000fe4000bfc6270 */
[----:B------:R-:W-:Y:S02]  /*17d0*/  ISETP.GE.AND P5, PT, R123, UR52, PT ;  /* 0x000000347b007c0c */ /* 0x000fe4000bfa6270 */
        /* <DEDUP_REMOVED lines=37> */
[----:B------:R-:W-:Y:S04]  /*1a30*/  LDS.U16 R9, [R96+0xa] ;  /* 0x00000a0060097984 */ /* 0x000fe80000000400 */
[----:B------:R-:W4:Y:S04]  /*1a40*/  LDS.U16 R11, [R96+0xc] ;  /* 0x00000c00600b7984 */ /* 0x000f280000000400 */
[----:B------:R-:W-:Y:S04]  /*1a50*/  LDS.U16 R14, [R96+0xe] ;  /* 0x00000e00600e7984 */ /* 0x000fe80000000400 */
[----:B------:R-:W-:Y:S04]  /*1a60*/  LDS.U16 R15, [R96+0x10] ;  /* 0x00001000600f7984 */ /* 0x000fe80000000400 */
[----:B------:R-:W-:Y:S04]  /*1a70*/  LDS.U16 R16, [R96+0x12] ;  /* 0x0000120060107984 */ /* 0x000fe80000000400 */
[----:B------:R-:W-:Y:S04]  /*1a80*/  LDS.U16 R17, [R96+0x14] ;  /* 0x0000140060117984 */ /* 0x000fe80000000400 */
[----:B------:R-:W-:Y:S04]  /*1a90*/  LDS.U16 R18, [R96+0x16] ;  /* 0x0000160060127984 */ /* 0x000fe80000000400 */
[----:B------:R-:W4:Y:S04]  /*1aa0*/  LDS.U16 R19, [R96+0x18] ;  /* 0x0000180060137984 */ /* 0x000f280000000400 */
[----:B------:R-:W-:Y:S04]  /*1ab0*/  LDS.U16 R20, [R96+0x1a] ;  /* 0x00001a0060147984 */ /* 0x000fe80000000400 */
[----:B------:R-:W4:Y:S04]  /*1ac0*/  LDS.U16 R21, [R96+0x1c] ;  /* 0x00001c0060157984 */ /* 0x000f280000000400 */
[----:B------:R-:W-:Y:S01]  /*1ad0*/  LDS.U16 R22, [R96+0x1e] ;  /* 0x00001e0060167984 */ /* 0x000fe20000000400 */
[----:B------:R-:W-:Y:S01]  /*1ae0*/  BAR.SYNC.DEFER_BLOCKING 0x0 ;  /* 0x0000000000007b1d */ /* 0x000fe20000010000 */
[----:B0-----:R-:W-:-:S05]  /*1af0*/  PRMT R0, RZ, 0x7610, R0 ;  /* 0x00007610ff007816 */ /* 0x001fca0000000000 */
        /* <DEDUP_REMOVED lines=23> */
[----:B------:R-:W4:Y:S04]  /*1c70*/  @!P2 LDG.E.U16 R37, desc[UR26][R2.64+0x380] ;  /* 0x0003801a0225a981 */ /* 0x000f28000c1e1500 */
[----:B------:R0:W4:Y:S02]  /*1c80*/  @!P1 LDG.E.U16 R36, desc[UR26][R2.64+0x3c0] ;  /* 0x0003c01a02249981 */ /* 0x000124000c1e1500 */
[----:B0-----:R-:W-:-:S02]  /*1c90*/  SHF.L.U32 R2, R196, 0x10, RZ ;  /* 0x00000010c4027819 */ /* 0x001fc400000006ff */
[----:B------:R-:W-:Y:S02]  /*1ca0*/  SHF.L.U32 R3, R95, 0x10, RZ ;  /* 0x000000105f037819 */ /* 0x000fe400000006ff */
[----:B------:R-:W-:Y:S01]  /*1cb0*/  ISETP.LT.AND P0, PT, RZ, UR5, PT ;  /* 0x00000005ff007c0c */ /* 0x000fe2000bf01270 */
[----:B-1----:R-:W-:Y:S01]  /*1cc0*/  IMAD.U32 R65, R4, 0x10000, RZ ;  /* 0x0001000004417824 */ /* 0x002fe200078e00ff */
[----:B--2---:R-:W-:Y:S01]  /*1cd0*/  SHF.L.U32 R5, R5, 0x10, RZ ;  /* 0x0000001005057819 */ /* 0x004fe200000006ff */
[----:B---3--:R-:W-:Y:S01]  /*1ce0*/  IMAD.U32 R7, R7, 0x10000, RZ ;  /* 0x0001000007077824 */ /* 0x008fe200078e00ff */
[----:B------:R-:W-:Y:S01]  /*1cf0*/  SHF.L.U32 R63, R6, 0x10, RZ ;  /* 0x00000010063f7819 */ /* 0x000fe200000006ff */
[----:B----4-:R-:W-:Y:S01]  /*1d00*/  IMAD.U32 R11, R11, 0x10000, RZ ;  /* 0x000100000b0b7824 */ /* 0x010fe200078e00ff */
[----:B------:R-:W-:Y:S01]  /*1d10*/  SHF.L.U32 R61, R8, 0x10, RZ ;  /* 0x00000010083d7819 */ /* 0x000fe200000006ff */
[----:B------:R-:W-:Y:S01]  /*1d20*/  IMAD.U32 R19, R19, 0x10000, RZ ;  /* 0x0001000013137824 */ /* 0x000fe200078e00ff */
[----:B------:R-:W-:-:S02]  /*1d30*/  SHF.L.U32 R9, R9, 0x10, RZ ;  /* 0x0000001009097819 */ /* 0x000fc400000006ff */
[----:B------:R-:W-:Y:S02]  /*1d40*/  SHF.L.U32 R15, R15, 0x10, RZ ;  /* 0x000000100f0f7819 */ /* 0x000fe400000006ff */
[----:B------:R-:W-:Y:S02]  /*1d50*/  SHF.L.U32 R17, R17, 0x10, RZ ;  /* 0x0000001011117819 */ /* 0x000fe400000006ff */
[----:B------:R-:W-:Y:S01]  /*1d60*/  SHF.L.U32 R21, R21, 0x10, RZ ;  /* 0x0000001015157819 */ /* 0x000fe200000006ff */
[--C-:B-----5:R-:W-:Y:S01]  /*1d70*/  FADD.FTZ R65, R65, R134.reuse ;  /* 0x0000008641417221 */ /* 0x120fe20000010000 */
        /* <DEDUP_REMOVED lines=9> */
[----:B------:R-:W-:Y:S01]  /*1e10*/  FADD.FTZ R51, R21, R134 ;  /* 0x0000008615337221 */ /* 0x000fe20000010000 */
        /* <DEDUP_REMOVED lines=28> */
[----:B0-----:R-:W-:-:S03]  /*1fe0*/  IMAD.U32 R0, R0, 0x10000, RZ ;  /* 0x0001000000007824 */ /* 0x001fc600078e00ff */
[----:B------:R-:W0:Y:S01]  /*1ff0*/  LDS.U16 R70, [R96+0x16] ;  /* 0x0000160060467984 */ /* 0x000e220000000400 */
[----:B-1----:R-:W-:Y:S02]  /*2000*/  IMAD.U32 R80, R80, 0x10000, RZ ;  /* 0x0001000050507824 */ /* 0x002fe400078e00ff */
[----:B------:R-:W-:Y:S01]  /*2010*/  FFMA.FTZ R137, R0, R2, R137 ;  /* 0x0000000200897223 */ /* 0x000fe20000010089 */
[----:B------:R-:W-:Y:S01]  /*2020*/  SHF.L.U32 R23, R94, 0x10, RZ ;  /* 0x000000105e177819 */ /* 0x000fe200000006ff */
[----:B------:R-:W1:Y:S01]  /*2030*/  LDS.U16 R69, [R96+0x18] ;  /* 0x0000180060457984 */ /* 0x000e620000000400 */
[----:B--2---:R-:W-:Y:S02]  /*2040*/  IMAD.U32 R79, R79, 0x10000, RZ ;  /* 0x000100004f4f7824 */ /* 0x004fe400078e00ff */
[----:B------:R-:W-:Y:S01]  /*2050*/  FFMA.FTZ R2, R80, R3, R137 ;  /* 0x0000000350027223 */ /* 0x000fe20000010089 */
[----:B------:R-:W-:Y:S01]  /*2060*/  SHF.L.U32 R3, R93, 0x10, RZ ;  /* 0x000000105d037819 */ /* 0x000fe200000006ff */
[----:B------:R-:W2:Y:S01]  /*2070*/  LDS.U16 R68, [R96+0x1a] ;  /* 0x00001a0060447984 */ /* 0x000ea20000000400 */
[----:B---3--:R-:W-:Y:S01]  /*2080*/  SHF.L.U32 R78, R78, 0x10, RZ ;  /* 0x000000104e4e7819 */ /* 0x008fe200000006ff */
[----:B------:R-:W-:Y:S01]  /*2090*/  FFMA.FTZ R23, R79, R23, R2 ;  /* 0x000000174f177223 */ /* 0x000fe20000010002 */
[----:B------:R-:W-:Y:S01]  /*20a0*/  IMAD.U32 R24, R92, 0x10000, RZ ;  /* 0x000100005c187824 */ /* 0x000fe200078e00ff */
[----:B----4-:R-:W-:Y:S01]  /*20b0*/  SHF.L.U32 R77, R77, 0x10, RZ ;  /* 0x000000104d4d7819 */ /* 0x010fe200000006ff */
[----:B------:R-:W3:Y:S01]  /*20c0*/  LDS.U16 R67, [R96+0x1c] ;  /* 0x00001c0060437984 */ /* 0x000ee20000000400 */
[----:B------:R-:W-:Y:S01]  /*20d0*/  FFMA.FTZ R2, R78, R3, R23 ;  /* 0x000000034e027223 */ /* 0x000fe20000010017 */
[----:B------:R-:W-:Y:S01]  /*20e0*/  SHF.L.U32 R23, R91, 0x10, RZ ;  /* 0x000000105b177819 */ /* 0x000fe200000006ff */
[----:B------:R-:W-:Y:S01]  /*20f0*/  IMAD.U32 R76, R76, 0x10000, RZ ;  /* 0x000100004c4c7824 */ /* 0x000fe200078e00ff */
[----:B------:R-:W4:Y:S01]  /*2100*/  LDS.U16 R66, [R96+0x1e] ;  /* 0x00001e0060427984 */ /* 0x000f220000000400 */
[----:B------:R-:W-:Y:S01]  /*2110*/  FFMA.FTZ R3, R77, R24, R2 ;  /* 0x000000184d037223 */ /* 0x000fe20000010002 */
[----:B------:R-:W-:-:S02]  /*2120*/  SHF.L.U32 R24, R90, 0x10, RZ ;  /* 0x000000105a187819 */ /* 0x000fc400000006ff */
[----:B------:R-:W-:Y:S01]  /*2130*/  SHF.L.U32 R75, R75, 0x10, RZ ;  /* 0x000000104b4b7819 */ /* 0x000fe200000006ff */
[----:B------:R-:W-:Y:S01]  /*2140*/  FFMA.FTZ R2, R76, R23, R3 ;  /* 0x000000174c027223 */ /* 0x000fe20000010003 */
[----:B------:R-:W-:Y:S01]  /*2150*/  IMAD.U32 R23, R89, 0x10000, RZ ;  /* 0x0001000059177824 */ /* 0x000fe200078e00ff */
[----:B------:R-:W-:Y:S02]  /*2160*/  SHF.L.U32 R74, R74, 0x10, RZ ;  /* 0x000000104a4a7819 */ /* 0x000fe400000006ff */
[----:B------:R-:W-:Y:S01]  /*2170*/  FFMA.FTZ R3, R75, R24, R2 ;  /* 0x000000184b037223 */ /* 0x000fe20000010002 */
[----:B------:R-:W-:Y:S01]  /*2180*/  SHF.L.U32 R24, R88, 0x10, RZ ;  /* 0x0000001058187819 */ /* 0x000fe200000006ff */
[----:B------:R-:W-:Y:S02]  /*2190*/  IMAD.U32 R73, R73, 0x10000, RZ ;  /* 0x0001000049497824 */ /* 0x000fe400078e00ff */
        /* <DEDUP_REMOVED lines=8> */
[----:B0-----:R-:W-:Y:S02]  /*2220*/  IMAD.U32 R70, R70, 0x10000, RZ ;  /* 0x0001000046467824 */ /* 0x001fe400078e00ff */
[----:B------:R-:W-:Y:S01]  /*2230*/  FFMA.FTZ R3, R71, R24, R2 ;  /* 0x0000001847037223 */ /* 0x000fe20000010002 */
[----:B------:R-:W-:-:S02]  /*2240*/  SHF.L.U32 R24, R84, 0x10, RZ ;  /* 0x0000001054187819 */ /* 0x000fc400000006ff */
[----:B-1----:R-:W-:Y:S01]  /*2250*/  SHF.L.U32 R69, R69, 0x10, RZ ;  /* 0x0000001045457819 */ /* 0x002fe200000006ff */
[----:B------:R-:W-:Y:S01]  /*2260*/  FFMA.FTZ R2, R70, R23, R3 ;  /* 0x0000001746027223 */ /* 0x000fe20000010003 */
[----:B------:R-:W-:Y:S01]  /*2270*/  IMAD.U32 R23, R83, 0x10000, RZ ;  /* 0x0001000053177824 */ /* 0x000fe200078e00ff */
[----:B--2---:R-:W-:Y:S02]  /*2280*/  SHF.L.U32 R68, R68, 0x10, RZ ;  /* 0x0000001044447819 */ /* 0x004fe400000006ff */
[----:B------:R-:W-:Y:S01]  /*2290*/  FFMA.FTZ R3, R69, R24, R2 ;  /* 0x0000001845037223 */ /* 0x000fe20000010002 */
[----:B------:R-:W-:Y:S01]  /*22a0*/  SHF.L.U32 R24, R82, 0x10, RZ ;  /* 0x0000001052187819 */ /* 0x000fe200000006ff */
[----:B---3--:R-:W-:Y:S02]  /*22b0*/  IMAD.U32 R67, R67, 0x10000, RZ ;  /* 0x0001000043437824 */ /* 0x008fe400078e00ff */
[----:B------:R-:W-:Y:S01]  /*22c0*/  FFMA.FTZ R2, R68, R23, R3 ;  /* 0x0000001744027223 */ /* 0x000fe20000010003 */
[----:B------:R-:W-:-:S02]  /*22d0*/  SHF.L.U32 R3, R81, 0x10, RZ ;  /* 0x0000001051037819 */ /* 0x000fc400000006ff */
[----:B----4-:R-:W-:Y:S01]  /*22e0*/  SHF.L.U32 R66, R66, 0x10, RZ ;  /* 0x0000001042427819 */ /* 0x010fe200000006ff */
[----:B------:R-:W-:Y:S01]  /*22f0*/  FFMA.FTZ R137, R67, R24, R2 ;  /* 0x0000001843897223 */ /* 0x000fe20000010002 */
[----:B------:R-:W-:Y:S01]  /*2300*/  SHF.L.U32 R25, R18, 0x10, RZ ;  /* 0x0000001012197819 */ /* 0x000fe200000006ff */
[----:B------:R-:W-:Y:S01]  /*2310*/  IMAD.U32 R23, R16, 0x10000, RZ ;  /* 0x0001000010177824 */ /* 0x000fe200078e00ff */
[----:B------:R-:W-:Y:S01]  /*2320*/  SHF.L.U32 R27, R20, 0x10, RZ ;  /* 0x00000010141b7819 */ /* 0x000fe200000006ff */
[----:B------:R-:W-:Y:S01]  /*2330*/  FFMA.FTZ R137, R66, R3, R137 ;  /* 0x0000000342897223 */ /* 0x000fe20000010089 */
[----:B------:R-:W-:Y:S01]  /*2340*/  SHF.L.U32 R3, R14, 0x10, RZ ;  /* 0x000000100e037819 */ /* 0x000fe200000006ff */
[----:B------:R-:W-:Y:S02]  /*2350*/  IMAD.U32 R29, R22, 0x10000, RZ ;  /* 0x00010000161d7824 */ /* 0x000fe400078e00ff */
[--C-:B------:R-:W-:Y:S01]  /*2360*/  FADD.FTZ R56, R23, R134.reuse ;  /* 0x0000008617387221 */ /* 0x100fe20000010000 */
[--C-:B------:R-:W-:Y:S01]  /*2370*/  FADD.FTZ R54, R25, R134.reuse ;  /* 0x0000008619367221 */ /* 0x100fe20000010000 */
[--C-:B------:R-:W-:Y:S01]  /*2380*/  FADD.FTZ R52, R27, R134.reuse ;  /* 0x000000861b347221 */ /* 0x100fe20000010000 */
[--C-:B------:R-:W-:Y:S01]  /*2390*/  FADD.FTZ R58, R3, R134.reuse ;  /* 0x00000086033a7221 */ /* 0x100fe20000010000 */
[----:B------:R-:W-:Y:S01]  /*23a0*/  FADD.FTZ R50, R29, R134 ;  /* 0x000000861d327221 */ /* 0x000fe20000010000 */
        /* <DEDUP_REMOVED lines=17> */
[----:B------:R-:W-:Y:S05]  /*24c0*/  @P0 BRA `(.L_x_3749) ;  /* 0x0000000000240947 */ /* 0x000fea0003800000 */
[----:B------:R-:W-:Y:S02]  /*24d0*/  CS2R R32, SRZ ;  /* 0x0000000000207805 */ /* 0x000fe4000001ff00 */
[----:B------:R-:W-:Y:S02]  /*24e0*/  CS2R R30, SRZ ;  /* 0x00000000001e7805 */ /* 0x000fe4000001ff00 */
[----:B------:R-:W-:Y:S02]  /*24f0*/  CS2R R28, SRZ ;  /* 0x00000000001c7805 */ /* 0x000fe4000001ff00 */
[----:B------:R-:W-:Y:S02]  /*2500*/  CS2R R26, SRZ ;  /* 0x00000000001a7805 */ /* 0x000fe4000001ff00 */
[----:B------:R-:W-:Y:S02]  /*2510*/  CS2R R24, SRZ ;  /* 0x0000000000187805 */ /* 0x000fe4000001ff00 */
[----:B------:R-:W-:-:S02]  /*2520*/  CS2R R22, SRZ ;  /* 0x0000000000167805 */ /* 0x000fc4000001ff00 */
[----:B------:R-:W-:Y:S02]  /*2530*/  CS2R R20, SRZ ;  /* 0x0000000000147805 */ /* 0x000fe4000001ff00 */
[----:B------:R-:W-:Y:S01]  /*2540*/  CS2R R18, SRZ ;  /* 0x0000000000127805 */ /* 0x000fe2000001ff00 */
[----:B------:R-:W-:Y:S06]  /*2550*/  BRA `(.L_x_3750) ;  /* 0x0000003c00547947 */ /* 0x000fec0003800000 */
.L_x_3749:
[----:B------:R-:W0:Y:S01]  /*2560*/  LDC.64 R14, c[0x0][0x368] ;  /* 0x0000da00ff0e7b82 */ /* 0x000e220000000a00 */
[----:B------:R-:W-:Y:S01]  /*2570*/  USHF.R.S32.HI UR6, URZ, 0x1f, UR18 ;  /* 0x0000001f3f067899 */ /* 0x000fe20008011412 */
[----:B------:R-:W-:Y:S01]  /*2580*/  ISETP.GE.AND P0, PT, R12, UR52, PT ;  /* 0x000000340c007c0c */ /* 0x000fe2000bf06270 */
[----:B------:R-:W-:Y:S01]  /*2590*/  ULDC.64 UR44, c[0x0][0x230] ;  /* 0x00008c00002c7ab9 */ /* 0x000fe20000000a00 */
[----:B------:R-:W-:Y:S01]  /*25a0*/  ULDC.64 UR16, c[0x0][0x248] ;  /* 0x0000920000107ab9 */ /* 0x000fe20000000a00 */
[----:B------:R-:W-:Y:S01]  /*25b0*/  UIMAD.WIDE.U32 UR28, UR18, UR44, URZ ;  /* 0x0000002c121c72a5 */ /* 0x000fe2000f8e003f */
[----:B------:R-:W-:Y:S01]  /*25c0*/  P2R R194, PR, RZ, 0x1 ;  /* 0x00000001ffc27803 */ /* 0x000fe20000000000 */
[----:B------:R-:W-:Y:S01]  /*25d0*/  UIMAD UR5, UR6, UR44, URZ ;  /* 0x0000002c060572a4 */ /* 0x000fe2000f8e023f */
[----:B------:R-:W1:Y:S01]  /*25e0*/  LDC.64 R16, c[0x0][0x380] ;  /* 0x0000e000ff107b82 */ /* 0x000e620000000a00 */
[----:B------:R-:W-:Y:S01]  /*25f0*/  UIADD3 UR44, UR19, -0x1, URZ ;  /* 0xffffffff132c7890 */ /* 0x000fe2000fffe03f */
[----:B------:R-:W-:Y:S01]  /*2600*/  CS2R R32, SRZ ;  /* 0x0000000000207805 */ /* 0x000fe2000001ff00 */
[----:B------:R-:W-:Y:S01]  /*2610*/  UIMAD UR6, UR6, UR16, URZ ;  /* 0x00000010060672a4 */ /* 0x000fe2000f8e023f */
[----:B------:R-:W-:Y:S01]  /*2620*/  CS2R R30, SRZ ;  /* 0x00000000001e7805 */ /* 0x000fe2000001ff00 */
[----:B------:R-:W-:Y:S01]  /*2630*/  UIMAD.WIDE.U32 UR12, UR18, UR16, URZ ;  /* 0x00000010120c72a5 */ /* 0x000fe2000f8e003f */
[----:B------:R-:W-:Y:S01]  /*2640*/  CS2R R28, SRZ ;  /* 0x00000000001c7805 */ /* 0x000fe2000001ff00 */
[----:B------:R-:W-:Y:S01]  /*2650*/  ULEA.HI UR16, UR44, UR44, URZ, 0x1 ;  /* 0x0000002c2c107291 */ /* 0x000fe2000f8f083f */
[----:B------:R-:W-:Y:S01]  /*2660*/  CS2R R26, SRZ ;  /* 0x00000000001a7805 */ /* 0x000fe2000001ff00 */
[----:B------:R-:W-:Y:S01]  /*2670*/  UIMAD UR45, UR18, UR45, UR5 ;  /* 0x0000002d122d72a4 */ /* 0x000fe2000f8e0205 */
[----:B------:R-:W-:Y:S01]  /*2680*/  CS2R R24, SRZ ;  /* 0x0000000000187805 */ /* 0x000fe2000001ff00 */
[----:B------:R-:W-:Y:S01]  /*2690*/  UIMAD UR46, UR18, UR17, UR6 ;  /* 0x00000011122e72a4 */ /* 0x000fe2000f8e0206 */
[----:B------:R-:W-:Y:S01]  /*26a0*/  CS2R R22, SRZ ;  /* 0x0000000000167805 */ /* 0x000fe2000001ff00 */
[----:B------:R-:W-:Y:S01]  /*26b0*/  ULOP3.LUT UR16, UR16, 0xfffffe, URZ, 0xc0, !UPT ;  /* 0x00fffffe10107892 */ /* 0x000fe2000f8ec03f */
[----:B------:R-:W-:-:S02]  /*26c0*/  CS2R R20, SRZ ;  /* 0x0000000000147805 */ /* 0x000fc4000001ff00 */
[----:B------:R-:W-:Y:S02]  /*26d0*/  CS2R R18, SRZ ;  /* 0x0000000000127805 */ /* 0x000fe4000001ff00 */
[----:B------:R-:W-:Y:S01]  /*26e0*/  SHF.R.S32.HI R13, RZ, 0x1f, R12 ;  /* 0x0000001fff0d7819 */ /* 0x000fe2000001140c */
[----:B------:R-:W-:Y:S01]  /*26f0*/  UMOV UR5, URZ ;  /* 0x0000003f00057c82 */ /* 0x000fe20008000000 */
[----:B------:R-:W-:Y:S01]  /*2700*/  UMOV UR6, URZ ;  /* 0x0000003f00067c82 */ /* 0x000fe20008000000 */
[----:B------:R-:W-:Y:S01]  /*2710*/  UMOV UR7, URZ ;  /* 0x0000003f00077c82 */ /* 0x000fe20008000000 */
[----:B------:R-:W-:Y:S01]  /*2720*/  ULDC UR53, c[0x0][0x224] ;  /* 0x0000890000357ab9 */ /* 0x000fe20000000800 */
[----:B------:R-:W-:Y:S01]  /*2730*/  ULDC UR54, c[0x0][0x21c] ;  /* 0x0000870000367ab9 */ /* 0x000fe20000000800 */
[----:B------:R-:W-:Y:S01]  /*2740*/  ULDC UR47, c[0x0][0x218] ;  /* 0x00008600002f7ab9 */ /* 0x000fe20000000800 */
[----:B------:R-:W-:Y:S02]  /*2750*/  UIADD3 UR44, UR44, -UR16, URZ ;  /* 0x800000102c2c7290 */ /* 0x000fe4000fffe03f */
        /* <DEDUP_REMOVED lines=9> */
.L_x_3794:
[----:B------:R-:W-:Y:S01]  /*27f0*/  USHF.R.S32.HI UR55, URZ, 0x1f, UR5 ;  /* 0x0000001f3f377899 */ /* 0x000fe20008011405 */
[----:B0-----:R-:W-:Y:S01]  /*2800*/  MOV R5, UR40 ;  /* 0x0000002800057c02 */ /* 0x001fe20008000f00 */
[----:B------:R-:W-:Y:S01]  /*2810*/  UMOV UR17, UR45 ;  /* 0x0000002d00117c82 */ /* 0x000fe20008000000 */
[C---:B------:R-:W-:Y:S01]  /*2820*/  LOP3.LUT R127, R12.reuse, 0x20, RZ, 0xfc, !PT ;  /* 0x000000200c7f7812 */ /* 0x040fe200078efcff */
[----:B------:R-:W-:Y:S01]  /*2830*/  UIMAD UR16, UR55, UR40, URZ ;  /* 0x00000028371072a4 */ /* 0x000fe2000f8e023f */
[C---:B------:R-:W-:Y:S01]  /*2840*/  LOP3.LUT R126, R12.reuse, 0x40, RZ, 0xfc, !PT ;  /* 0x000000400c7e7812 */ /* 0x040fe200078efcff */
[----:B------:R-:W-:Y:S01]  /*2850*/  IMAD.WIDE.U32 R4, R5, UR5, R12 ;  /* 0x0000000505047c25 */ /* 0x000fe2000f8e000c */
[----:B------:R-:W-:Y:S01]  /*2860*/  UIMAD UR56, UR55, UR32, URZ ;  /* 0x00000020373872a4 */ /* 0x000fe2000f8e023f */
[----:B------:R-:W-:Y:S01]  /*2870*/  LOP3.LUT R125, R12, 0x60, RZ, 0xfc, !PT ;  /* 0x000000600c7d7812 */ /* 0x000fe200078efcff */
[----:B------:R-:W-:Y:S01]  /*2880*/  UIMAD UR16, UR5, UR41, UR16 ;  /* 0x00000029051072a4 */ /* 0x000fe2000f8e0210 */
[----:B------:R-:W-:Y:S01]  /*2890*/  ISETP.GE.AND P3, PT, R127, UR52, PT ;  /* 0x000000347f007c0c */ /* 0x000fe2000bf66270 */
[----:B------:R-:W-:Y:S01]  /*28a0*/  UIMAD UR56, UR5, UR33, UR56 ;  /* 0x00000021053872a4 */ /* 0x000fe2000f8e0238 */
[----:B------:R-:W-:-:S02]  /*28b0*/  ISETP.GE.AND P2, PT, R126, UR52, PT ;  /* 0x000000347e007c0c */ /* 0x000fc4000bf46270 */
[----:B------:R-:W-:Y:S02]  /*28c0*/  ISETP.GE.AND P1, PT, R125, UR52, PT ;  /* 0x000000347d007c0c */ /* 0x000fe4000bf26270 */
[----:B------:R-:W-:Y:S01]  /*28d0*/  IADD3 R3, R5, UR16, RZ ;  /* 0x0000001005037c10 */ /* 0x000fe2000fffe0ff */
[----:B------:R-:W-:Y:S01]  /*28e0*/  UMOV UR16, UR28 ;  /* 0x0000001c00107c82 */ /* 0x000fe20008000000 */
[----:B------:R-:W-:Y:S01]  /*28f0*/  LEA R2, P0, R4, R131, 0x1 ;  /* 0x0000008304027211 */ /* 0x000fe200078008ff */
[----:B------:R-:W-:Y:S01]  /*2900*/  UIMAD.WIDE.U32 UR16, UR5, UR32, UR16 ;  /* 0x00000020051072a5 */ /* 0x000fe2000f8e0010 */
[----:B------:R-:W-:Y:S02]  /*2910*/  PRMT R6, RZ, 0x7610, R6 ;  /* 0x00007610ff067816 */ /* 0x000fe40000000006 */
[----:B------:R-:W-:Y:S01]  /*2920*/  LOP3.LUT R124, R12, 0x80, RZ, 0xfc, !PT ;  /* 0x000000800c7c7812 */ /* 0x000fe200078efcff */
[----:B------:R-:W-:Y:S01]  /*2930*/  ULEA UR57, UP0, UR16, UR34, 0x2 ;  /* 0x0000002210397291 */ /* 0x000fe2000f80103f */
[----:B------:R-:W-:Y:S01]  /*2940*/  LEA.HI.X R3, R4, R129, R3, 0x1, P0 ;  /* 0x0000008104037211 */ /* 0x000fe200000f0c03 */
[----:B------:R-:W-:Y:S01]  /*2950*/  UIADD3 UR17, UR17, UR56, URZ ;  /* 0x0000003811117290 */ /* 0x000fe2000fffe03f */
[----:B------:R-:W-:-:S02]  /*2960*/  PRMT R9, RZ, 0x7610, R9 ;  /* 0x00007610ff097816 */ /* 0x000fc40000000009 */
[C---:B------:R-:W-:Y:S01]  /*2970*/  LOP3.LUT R123, R12.reuse, 0xa0, RZ, 0xfc, !PT ;  /* 0x000000a00c7b7812 */ /* 0x040fe200078efcff */
[----:B------:R-:W-:Y:S01]  /*2980*/  ULEA.HI.X UR16, UR16, UR35, UR17, 0x2, UP0 ;  /* 0x0000002310107291 */ /* 0x000fe200080f1411 */
[----:B------:R-:W-:Y:S01]  /*2990*/  PRMT R8, RZ, 0x7610, R8 ;  /* 0x00007610ff087816 */ /* 0x000fe20000000008 */
[----:B------:R-:W2:Y:S01]  /*29a0*/  @!P3 LDG.E.U16 R6, desc[UR26][R2.64+0x40] ;  /* 0x0000401a0206b981 */ /* 0x000ea2000c1e1500 */
[C---:B------:R-:W-:Y:S02]  /*29b0*/  LOP3.LUT R122, R12.reuse, 0xc0, RZ, 0xfc, !PT ;  /* 0x000000c00c7a7812 */ /* 0x040fe400078efcff */
[C---:B------:R-:W-:Y:S01]  /*29c0*/  LOP3.LUT R121, R12.reuse, 0xe0, RZ, 0xfc, !PT ;  /* 0x000000e00c797812 */ /* 0x040fe200078efcff */
[----:B---3--:R-:W3:Y:S01]  /*29d0*/  @!P2 LDG.E.U16 R9, desc[UR26][R2.64+0x80] ;  /* 0x0000801a0209a981 */ /* 0x008ee2000c1e1500 */
[----:B------:R-:W-:Y:S02]  /*29e0*/  LOP3.LUT R120, R12, 0x100, RZ, 0xfc, !PT ;  /* 0x000001000c787812 */ /* 0x000fe400078efcff */
[----:B------:R-:W-:-:S02]  /*29f0*/  ISETP.GE.AND P0, PT, R124, UR52, PT ;  /* 0x000000347c007c0c */ /* 0x000fc4000bf06270 */
[----:B------:R-:W-:Y:S01]  /*2a00*/  LOP3.LUT R119, R12, 0x120, RZ, 0xfc, !PT ;  /* 0x000001200c777812 */ /* 0x000fe200078efcff */
[----:B------:R-:W-:Y:S01]  /*2a10*/  IMAD.U32 R4, RZ, RZ, UR57 ;  /* 0x00000039ff047e24 */ /* 0x000fe2000f8e00ff */
[----:B------:R-:W-:Y:S01]  /*2a20*/  ISETP.GE.AND P5, PT, R123, UR52, PT ;  /* 0x000000347b007c0c */ /* 0x000fe2000bfa6270 */
[----:B----4-:R-:W4:Y:S01]  /*2a30*/  @!P1 LDG.E.U16 R8, desc[UR26][R2.64+0xc0] ;  /* 0x0000c01a02089981 */ /* 0x010f22000c1e1500 */
[----:B------:R-:W-:Y:S02]  /*2a40*/  ISETP.GE.AND P4, PT, R122, UR52, PT ;  /* 0x000000347a007c0c */ /* 0x000fe4000bf86270 */
[----:B------:R-:W-:Y:S02]  /*2a50*/  ISETP.GE.AND P3, PT, R121, UR52, PT ;  /* 0x0000003479007c0c */ /* 0x000fe4000bf66270 */
[----:B------:R-:W-:Y:S02]  /*2a60*/  MOV R5, UR16 ;  /* 0x0000001000057c02 */ /* 0x000fe40008000f00 */
[----:B------:R-:W-:-:S02]  /*2a70*/  ISETP.NE.AND P6, PT, R194, RZ, PT ;  /* 0x000000ffc200720c */ /* 0x000fc40003fc5270 */
[----:B------:R-:W-:Y:S01]  /*2a80*/  ISETP.GE.AND P2, PT, R120, UR52, PT ;  /* 0x0000003478007c0c */ /* 0x000fe2000bf46270 */
[----:B------:R-:W2:Y:S01]  /*2a90*/  LDG.E R136, desc[UR26][R4.64] ;  /* 0x0000001a04887981 */ /* 0x000ea2000c1e1900 */
[----:B------:R-:W-:Y:S02]  /*2aa0*/  ISETP.GE.AND P1, PT, R119, UR52, PT ;  /* 0x0000003477007c0c */ /* 0x000fe4000bf26270 */
[----:B------:R-:W-:Y:S02]  /*2ab0*/  PRMT R11, RZ, 0x7610, R11 ;  /* 0x00007610ff0b7816 */ /* 0x000fe4000000000b */
[----:B------:R-:W-:Y:S02]  /*2ac0*/  PRMT R10, RZ, 0x7610, R10 ;  /* 0x00007610ff0a7816 */ /* 0x000fe4000000000a */
[----:B------:R-:W-:Y:S02]  /*2ad0*/  PRMT R143, RZ, 0x7610, R143 ;  /* 0x00007610ff8f7816 */ /* 0x000fe4000000008f */
[----:B------:R-:W-:Y:S01]  /*2ae0*/  PRMT R138, RZ, 0x7610, R138 ;  /* 0x00007610ff8a7816 */ /* 0x000fe2000000008a */
[----:B------:R-:W4:Y:S01]  /*2af0*/  @!P0 LDG.E.U16 R11, desc[UR26][R2.64+0x100] ;  /* 0x0001001a020b8981 */ /* 0x000f22000c1e1500 */
[----:B------:R-:W-:-:S02]  /*2b00*/  LOP3.LUT R118, R12, 0x140, RZ, 0xfc, !PT ;  /* 0x000001400c767812 */ /* 0x000fc400078efcff */
[----:B------:R-:W-:Y:S01]  /*2b10*/  PRMT R145, RZ, 0x7610, R145 ;  /* 0x00007610ff917816 */ /* 0x000fe20000000091 */
[----:B------:R-:W4:Y:S01]  /*2b20*/  @!P5 LDG.E.U16 R10, desc[UR26][R2.64+0x140] ;  /* 0x0001401a020ad981 */ /* 0x000f22000c1e1500 */
[C---:B------:R-:W-:Y:S02]  /*2b30*/  LOP3.LUT R117, R12.reuse, 0x160, RZ, 0xfc, !PT ;  /* 0x000001600c757812 */ /* 0x040fe400078efcff */
[----:B------:R-:W-:Y:S01]  /*2b40*/  PRMT R7, RZ, 0x7610, R7 ;  /* 0x00007610ff077816 */ /* 0x000fe20000000007 */
[----:B------:R-:W4:Y:S01]  /*2b50*/  @!P4 LDG.E.U16 R143, desc[UR26][R2.64+0x180] ;  /* 0x0001801a028fc981 */ /* 0x000f22000c1e1500 */
[----:B------:R-:W-:Y:S02]  /*2b60*/  PRMT R140, RZ, 0x7610, R140 ;  /* 0x00007610ff8c7816 */ /* 0x000fe4000000008c */
[C---:B------:R-:W-:Y:S01]  /*2b70*/  LOP3.LUT R116, R12.reuse, 0x180, RZ, 0xfc, !PT ;  /* 0x000001800c747812 */ /* 0x040fe200078efcff */
[----:B------:R-:W4:Y:S01]  /*2b80*/  @!P3 LDG.E.U16 R138, desc[UR26][R2.64+0x1c0] ;  /* 0x0001c01a028ab981 */ /* 0x000f22000c1e1500 */
[----:B------:R-:W-:-:S02]  /*2b90*/  LOP3.LUT R115, R12, 0x1a0, RZ, 0xfc, !PT ;  /* 0x000001a00c737812 */ /* 0x000fc400078efcff */
[----:B------:R-:W-:Y:S01]  /*2ba0*/  LOP3.LUT R114, R12, 0x1c0, RZ, 0xfc, !PT ;  /* 0x000001c00c727812 */ /* 0x000fe200078efcff */
[----:B------:R-:W4:Y:S01]  /*2bb0*/  @!P2 LDG.E.U16 R145, desc[UR26][R2.64+0x200] ;  /* 0x0002001a0291a981 */ /* 0x000f22000c1e1500 */
[----:B------:R-:W-:Y:S02]  /*2bc0*/  ISETP.GE.AND P0, PT, R118, UR52, PT ;  /* 0x0000003476007c0c */ /* 0x000fe4000bf06270 */
[----:B------:R-:W-:Y:S01]  /*2bd0*/  LOP3.LUT R113, R12, 0x1e0, RZ, 0xfc, !PT ;  /* 0x000001e00c717812 */ /* 0x000fe200078efcff */
[----:B------:R-:W3:Y:S01]  /*2be0*/  @!P6 LDG.E.U16 R7, desc[UR26][R2.64] ;  /* 0x0000001a0207e981 */ /* 0x000ee2000c1e1500 */
[----:B------:R-:W-:Y:S02]  /*2bf0*/  ISETP.GE.AND P5, PT, R117, UR52, PT ;  /* 0x0000003475007c0c */ /* 0x000fe4000bfa6270 */
[----:B------:R-:W-:Y:S01]  /*2c00*/  ISETP.GE.AND P4, PT, R116, UR52, PT ;  /* 0x0000003474007c0c */ /* 0x000fe2000bf86270 */
[----:B------:R-:W4:Y:S01]  /*2c10*/  @!P1 LDG.E.U16 R140, desc[UR26][R2.64+0x240] ;  /* 0x0002401a028c9981 */ /* 0x000f22000c1e1500 */
[----:B------:R-:W-:-:S02]  /*2c20*/  ISETP.GE.AND P3, PT, R115, UR52, PT ;  /* 0x0000003473007c0c */ /* 0x000fc4000bf66270 */
[----:B------:R-:W-:Y:S02]  /*2c30*/  ISETP.GE.AND P2, PT, R114, UR52, PT ;  /* 0x0000003472007c0c */ /* 0x000fe4000bf46270 */
        /* <DEDUP_REMOVED lines=13> */
[----:B------:R-:W-:Y:S01]  /*2d10*/  UIMAD UR56, UR55, UR36, URZ ;  /* 0x00000024373872a4 */ /* 0x000fe2000f8e023f */
[----:B------:R-:W-:Y:S01]  /*2d20*/  LOP3.LUT P0, RZ, R133, 0x1f, RZ, 0xc0, !PT ;  /* 0x0000001f85ff7812 */ /* 0x000fe2000780c0ff */
[----:B------:R-:W-:Y:S01]  /*2d30*/  UMOV UR16, UR12 ;  /* 0x0000000c00107c82 */ /* 0x000fe20008000000 */
[----:B------:R-:W-:Y:S01]  /*2d40*/  UMOV UR17, UR46 ;  /* 0x0000002e00117c82 */ /* 0x000fe20008000000 */
[----:B------:R-:W-:Y:S01]  /*2d50*/  MOV R142, UR19 ;  /* 0x00000013008e7c02 */ /* 0x000fe20008000f00 */
[----:B------:R-:W-:-:S02]  /*2d60*/  UIMAD.WIDE.U32 UR16, UR5, UR36, UR16 ;  /* 0x00000024051072a5 */ /* 0x000fc4000f8e0010 */
[----:B------:R-:W-:Y:S01]  /*2d70*/  UIMAD UR56, UR5, UR37, UR56 ;  /* 0x00000025053872a4 */ /* 0x000fe2000f8e0238 */
[----:B------:R-:W-:Y:S01]  /*2d80*/  ISETP.LT.OR P2, PT, R142, 0x2, P0 ;  /* 0x000000028e00780c */ /* 0x000fe20000741670 */
[----:B------:R-:W-:Y:S02]  /*2d90*/  ULEA UR57, UP0, UR16, UR38, 0x2 ;  /* 0x0000002610397291 */ /* 0x000fe4000f80103f */
[----:B------:R-:W-:-:S04]  /*2da0*/  UIADD3 UR17, UR17, UR56, URZ ;  /* 0x0000003811117290 */ /* 0x000fc8000fffe03f */
[----:B------:R-:W-:Y:S01]  /*2db0*/  ULEA.HI.X UR16, UR16, UR39, UR17, 0x2, UP0 ;  /* 0x0000002710107291 */ /* 0x000fe200080f1411 */
[----:B0-----:R-:W-:Y:S01]  /*2dc0*/  IMAD.U32 R2, RZ, RZ, UR57 ;  /* 0x00000039ff027e24 */ /* 0x001fe2000f8e00ff */
[----:B------:R-:W-:-:S04]  /*2dd0*/  ISETP.NE.AND P1, PT, R133, RZ, PT ;  /* 0x000000ff8500720c */ /* 0x000fc80003f25270 */
[----:B------:R-:W-:Y:S01]  /*2de0*/  MOV R3, UR16 ;  /* 0x0000001000037c02 */ /* 0x000fe20008000f00 */
[----:B------:R-:W0:Y:S01]  /*2df0*/  @!P2 LDC R5, c[0x0][0x21c] ;  /* 0x00008700ff05ab82 */ /* 0x000e220000000800 */
[----:B------:R-:W-:Y:S01]  /*2e00*/  ULEA UR16, UR44, UR5, 0x8 ;  /* 0x000000052c107291 */ /* 0x000fe2000f8e403f */
[----:B------:R-:W-:Y:S02]  /*2e10*/  IADD3 R142, R133, 0x200, RZ ;  /* 0x00000200858e7810 */ /* 0x000fe40007ffe0ff */
[----:B-1----:R1:W5:Y:S03]  /*2e20*/  LDG.E R156, desc[UR26][R2.64] ;  /* 0x0000001a029c7981 */ /* 0x002366000c1e1900 */
[----:B-1----:R-:W-:Y:S02]  /*2e30*/  SEL R3, R142, UR16, P1 ;  /* 0x000000108e037c07 */ /* 0x002fe40008800000 */
[----:B------:R-:W-:-:S05]  /*2e40*/  MOV R2, UR19 ;  /* 0x0000001300027c02 */ /* 0x000fca0008000f00 */
[----:B------:R-:W-:-:S04]  /*2e50*/  @!P2 VIADD R2, R2, 0xfffffffe ;  /* 0xfffffffe0202a836 */ /* 0x000fc80000000000 */
[----:B0-----:R-:W-:Y:S01]  /*2e60*/  @!P2 IMAD R2, R2, R5, UR5 ;  /* 0x000000050202ae24 */ /* 0x001fe2000f8e0205 */
[----:B------:R-:W-:Y:S01]  /*2e70*/  HFMA2.MMA R5, -RZ, RZ, 0, 4.76837158203125e-07 ;  /* 0x00000008ff057435 */ /* 0x000fe200000001ff */
[----:B------:R-:W-:Y:S02]  /*2e80*/  ISETP.NE.AND P3, PT, R133, 0x3f, PT ;  /* 0x0000003f8500780c */ /* 0x000fe40003f65270 */
[----:B------:R-:W-:Y:S02]  /*2e90*/  SHF.L.U32 R154, R92, 0x10, RZ ;  /* 0x000000105c9a7819 */ /* 0x000fe400000006ff */
[----:B------:R-:W-:-:S03]  /*2ea0*/  SHF.L.U32 R157, R91, 0x10, RZ ;  /* 0x000000105b9d7819 */ /* 0x000fc600000006ff */
[----:B------:R-:W-:Y:S01]  /*2eb0*/  FMUL.FTZ R190, R61, R154 ;  /* 0x0000009a3dbe7220 */ /* 0x000fe20000410000 */
[----:B------:R-:W-:Y:S02]  /*2ec0*/  IMAD.U32 R152, R90, 0x10000, RZ ;  /* 0x000100005a987824 */ /* 0x000fe400078e00ff */
[----:B------:R-:W-:Y:S01]  /*2ed0*/  FMUL.FTZ R195, R60, R157 ;  /* 0x0000009d3cc37220 */ /* 0x000fe20000410000 */
[----:B------:R-:W-:Y:S02]  /*2ee0*/  SHF.L.U32 R155, R89, 0x10, RZ ;  /* 0x00000010599b7819 */ /* 0x000fe400000006ff */
[----:B------:R-:W-:Y:S01]  /*2ef0*/  @P3 LEA R199, R133, R130, 0x2 ;  /* 0x0000008285c73211 */ /* 0x000fe200078e10ff */
[----:B------:R-:W-:Y:S01]  /*2f00*/  FMUL.FTZ R192, R59, R152 ;  /* 0x000000983bc07220 */ /* 0x000fe20000410000 */
[----:B------:R-:W-:Y:S01]  /*2f10*/  SHF.L.U32 R150, R88, 0x10, RZ ;  /* 0x0000001058967819 */ /* 0x000fe200000006ff */
[----:B------:R-:W-:Y:S01]  /*2f20*/  FMUL.FTZ R197, R58, R155 ;  /* 0x0000009b3ac57220 */ /* 0x000fe20000410000 */
[----:B------:R-:W-:-:S03]  /*2f30*/  IMAD.U32 R153, R87, 0x10000, RZ ;  /* 0x0001000057997824 */ /* 0x000fc600078e00ff */
[----:B------:R-:W-:Y:S01]  /*2f40*/  FMUL.FTZ R202, R57, R150 ;  /* 0x0000009639ca7220 */ /* 0x000fe20000410000 */
[----:B------:R-:W-:Y:S01]  /*2f50*/  FMUL.FTZ R207, R56, R153 ;  /* 0x0000009938cf7220 */ /* 0x000fe20000410000 */
[----:B------:R-:W-:Y:S01]  /*2f60*/  BSSY B0, `(.L_x_3751) ;  /* 0x000008c000007945 */ /* 0x000fe20003800000 */
[----:B------:R-:W-:Y:S01]  /*2f70*/  LEA R212, R133, R130, 0x3 ;  /* 0x0000008285d47211 */ /* 0x000fe200078e18ff */
[----:B--2---:R-:W-:-:S04]  /*2f80*/  FMUL.FTZ R4, R136, 1.4426950216293334961 ;  /* 0x3fb8aa3b88047820 */ /* 0x004fc80000410000 */
[----:B------:R-:W-:-:S06]  /*2f90*/  FMUL.FTZ R191, R65, R4 ;  /* 0x0000000441bf7220 */ /* 0x000fcc0000410000 */
[----:B------:R-:W0:Y:S01]  /*2fa0*/  MUFU.EX2 R191, R191 ;  /* 0x000000bf00bf7308 */ /* 0x000e220000000800 */
[----:B---3--:R-:W-:Y:S04]  /*2fb0*/  STS.U16 [R112], R7 ;  /* 0x0000000770007388 */ /* 0x008fe80000000400 */
[----:B------:R1:W-:Y:S04]  /*2fc0*/  STS.U16 [R111+0x40], R6 ;  /* 0x000040066f007388 */ /* 0x0003e80000000400 */
[----:B------:R-:W-:Y:S04]  /*2fd0*/  STS.U16 [R110+0x80], R9 ;  /* 0x000080096e007388 */ /* 0x000fe80000000400 */
[----:B----4-:R-:W-:Y:S04]  /*2fe0*/  STS.U16 [R109+0xc0], R8 ;  /* 0x0000c0086d007388 */ /* 0x010fe80000000400 */
[----:B------:R-:W-:Y:S04]  /*2ff0*/  STS.U16 [R108+0x100], R11 ;  /* 0x0001000b6c007388 */ /* 0x000fe80000000400 */
[----:B------:R-:W-:Y:S04]  /*3000*/  STS.U16 [R107+0x140], R10 ;  /* 0x0001400a6b007388 */ /* 0x000fe80000000400 */
[----:B------:R-:W-:Y:S04]  /*3010*/  STS.U16 [R106+0x180], R143 ;  /* 0x0001808f6a007388 */ /* 0x000fe80000000400 */
[----:B------:R-:W-:Y:S04]  /*3020*/  STS.U16 [R105+0x1c0], R138 ;  /* 0x0001c08a69007388 */ /* 0x000fe80000000400 */
[----:B------:R2:W-:Y:S04]  /*3030*/  STS.U16 [R104+0x200], R145 ;  /* 0x0002009168007388 */ /* 0x0005e80000000400 */
[----:B------:R3:W-:Y:S01]  /*3040*/  STS.U16 [R103+0x240], R140 ;  /* 0x0002408c67007388 */ /* 0x0007e20000000400 */
[----:B-1----:R-:W-:-:S03]  /*3050*/  LEA R6, R3, R130, 0x2 ;  /* 0x0000008203067211 */ /* 0x002fc600078e10ff */
[----:B------:R-:W-:Y:S04]  /*3060*/  STS.U16 [R102+0x280], R147 ;  /* 0x0002809366007388 */ /* 0x000fe80000000400 */
[----:B------:R-:W-:Y:S04]  /*3070*/  STS.U16 [R101+0x2c0], R144 ;  /* 0x0002c09065007388 */ /* 0x000fe80000000400 */
[----:B------:R-:W-:Y:S04]  /*3080*/  STS.U16 [R100+0x300], R149 ;  /* 0x0003009564007388 */ /* 0x000fe80000000400 */
[----:B------:R-:W-:Y:S04]  /*3090*/  STS.U16 [R99+0x340], R146 ;  /* 0x0003409263007388 */ /* 0x000fe80000000400 */
[----:B------:R-:W-:Y:S04]  /*30a0*/  STS.U16 [R98+0x380], R151 ;  /* 0x0003809762007388 */ /* 0x000fe80000000400 */
[----:B------:R-:W-:Y:S01]  /*30b0*/  STS.U16 [R97+0x3c0], R148 ;  /* 0x0003c09461007388 */ /* 0x000fe20000000400 */
[----:B------:R-:W-:-:S03]  /*30c0*/  NOP ;  /* 0x0000000000007918 */ /* 0x000fc60000000000 */
[----:B------:R-:W1:Y:S01]  /*30d0*/  LDS.U16 R215, [R96] ;  /* 0x0000000060d77984 */ /* 0x000e620000000400 */
[----:B------:R-:W-:-:S03]  /*30e0*/  FMUL.FTZ R170, R64, R4 ;  /* 0x0000000440aa7220 */ /* 0x000fc60000410000 */
[----:B------:R-:W4:Y:S04]  /*30f0*/  LDS.U16 R214, [R96+0x2] ;  /* 0x0000020060d67984 */ /* 0x000f280000000400 */
        /* <DEDUP_REMOVED lines=15> */
[----:B------:R-:W-:Y:S01]  /*31f0*/  BAR.SYNC.DEFER_BLOCKING 0x0 ;  /* 0x0000000000007b1d */ /* 0x000fe20000010000 */
[-C--:B------:R-:W-:Y:S01]  /*3200*/  FMUL.FTZ R169, R63, R4.reuse ;  /* 0x000000043fa97220 */ /* 0x080fe20000410000 */
[----:B------:R-:W-:-:S04]  /*3210*/  FMUL.FTZ R168, R62, R4 ;  /* 0x000000043ea87220 */ /* 0x000fc80000410000 */
[----:B------:R-:W0:Y:S01]  /*3220*/  MUFU.EX2 R170, R170 ;  /* 0x000000aa00aa7308 */ /* 0x000e220000000800 */
[----:B------:R-:W-:Y:S01]  /*3230*/  FMUL.FTZ R167, R61, R4 ;  /* 0x000000043da77220 */ /* 0x000fe20000410000 */
[----:B--2---:R-:W-:-:S06]  /*3240*/  SHF.L.U32 R145, R95, 0x10, RZ ;  /* 0x000000105f917819 */ /* 0x004fcc00000006ff */
[----:B------:R-:W2:Y:S01]  /*3250*/  MUFU.EX2 R169, R169 ;  /* 0x000000a900a97308 */ /* 0x000ea20000000800 */
[----:B------:R-:W-:Y:S01]  /*3260*/  FMUL.FTZ R166, R60, R4 ;  /* 0x000000043ca67220 */ /* 0x000fe20000410000 */
[----:B---3--:R-:W-:Y:S01]  /*3270*/  IMAD.U32 R140, R196, 0x10000, RZ ;  /* 0x00010000c48c7824 */ /* 0x008fe200078e00ff */
[----:B------:R-:W-:Y:S01]  /*3280*/  MOV R8, 0x3f800000 ;  /* 0x3f80000000087802 */ /* 0x000fe20000000f00 */
[----:B------:R-:W-:-:S04]  /*3290*/  IMAD.MOV.U32 R9, RZ, RZ, RZ ;  /* 0x000000ffff097224 */ /* 0x000fc800078e00ff */
[----:B------:R-:W3:Y:S01]  /*32a0*/  MUFU.EX2 R168, R168 ;  /* 0x000000a800a87308 */ /* 0x000ee20000000800 */
[----:B------:R-:W-:Y:S01]  /*32b0*/  @!P2 IMAD.WIDE R2, R2, R5, UR8 ;  /* 0x000000080202ae25 */ /* 0x000fe2000f8e0205 */
[----:B------:R-:W-:-:S03]  /*32c0*/  SHF.L.U32 R138, R94, 0x10, RZ ;  /* 0x000000105e8a7819 */ /* 0x000fc600000006ff */
[----:B------:R-:W-:Y:S01]  /*32d0*/  FMUL.FTZ R165, R59, R4 ;  /* 0x000000043ba57220 */ /* 0x000fe20000410000 */
[----:B------:R-:W-:Y:S01]  /*32e0*/  FMUL.FTZ R198, R65, R140 ;  /* 0x0000008c41c67220 */ /* 0x000fe20000410000 */
[----:B------:R-:W-:Y:S01]  /*32f0*/  FMUL.FTZ R227, R64, R145 ;  /* 0x0000009140e37220 */ /* 0x000fe20000410000 */
[----:B------:R4:W5:Y:S01]  /*3300*/  @!P2 LDG.E.64 R8, desc[UR26][R2.64] ;  /* 0x0000001a0208a981 */ /* 0x000962000c1e1b00 */
[----:B------:R-:W1:Y:S01]  /*3310*/  MUFU.EX2 R167, R167 ;  /* 0x000000a700a77308 */ /* 0x000e620000000800 */
[----:B0-----:R-:W-:Y:S01]  /*3320*/  FMUL.FTZ R6, R191, R170 ;  /* 0x000000aabf067220 */ /* 0x001fe20000410000 */
[----:B------:R-:W-:Y:S01]  /*3330*/  FMUL.FTZ R164, R58, R4 ;  /* 0x000000043aa47220 */ /* 0x000fe20000410000 */
[----:B------:R-:W-:Y:S02]  /*3340*/  IMAD.U32 R143, R93, 0x10000, RZ ;  /* 0x000100005d8f7824 */ /* 0x000fe400078e00ff */
[----:B------:R-:W-:Y:S01]  /*3350*/  FMUL.FTZ R188, R63, R138 ;  /* 0x0000008a3fbc7220 */ /* 0x000fe20000410000 */
[-C--:B------:R-:W-:Y:S01]  /*3360*/  FMUL.FTZ R163, R57, R4.reuse ;  /* 0x0000000439a37220 */ /* 0x080fe20000410000 */
[-C--:B------:R-:W-:Y:S01]  /*3370*/  FMUL.FTZ R162, R56, R4.reuse ;  /* 0x0000000438a27220 */ /* 0x080fe20000410000 */
[----:B------:R-:W-:Y:S01]  /*3380*/  FMUL.FTZ R161, R55, R4 ;  /* 0x0000000437a17220 */ /* 0x000fe20000410000 */
[----:B------:R-:W0:Y:S01]  /*3390*/  MUFU.EX2 R166, R166 ;  /* 0x000000a600a67308 */ /* 0x000e220000000800 */
[----:B----4-:R-:W-:Y:S01]  /*33a0*/  FFMA.FTZ R2, R198, R170, R227 ;  /* 0x000000aac6027223 */ /* 0x010fe200000100e3 */
[C---:B--2---:R-:W-:Y:S01]  /*33b0*/  FMUL.FTZ R3, R169.reuse, R6 ;  /* 0x00000006a9037220 */ /* 0x044fe20000410000 */
[----:B------:R-:W-:Y:S01]  /*33c0*/  FMUL.FTZ R193, R62, R143 ;  /* 0x0000008f3ec17220 */ /* 0x000fe20000410000 */
[----:B------:R-:W-:Y:S01]  /*33d0*/  FMUL.FTZ R160, R54, R4 ;  /* 0x0000000436a07220 */ /* 0x000fe20000410000 */
[----:B------:R-:W-:Y:S01]  /*33e0*/  FFMA.FTZ R2, R169, R2, R188 ;  /* 0x00000002a9027223 */ /* 0x000fe200000100bc */
[----:B------:R-:W-:Y:S01]  /*33f0*/  FMUL.FTZ R159, R53, R4 ;  /* 0x00000004359f7220 */ /* 0x000fe20000410000 */
[----:B------:R-:W2:Y:S01]  /*3400*/  @P3 LDS R199, [R199+0x2514] ;  /* 0x00251400c7c73984 */ /* 0x000ea20000000800 */
[----:B------:R-:W4:Y:S01]  /*3410*/  MUFU.EX2 R165, R165 ;  /* 0x000000a500a57308 */ /* 0x000f220000000800 */
[C---:B---3--:R-:W-:Y:S01]  /*3420*/  FMUL.FTZ R6, R168.reuse, R3 ;  /* 0x00000003a8067220 */ /* 0x048fe20000410000 */
[----:B------:R-:W-:-:S06]  /*3430*/  FFMA.FTZ R2, R168, R2, R193 ;  /* 0x00000002a8027223 */ /* 0x000fcc00000100c1 */
[----:B------:R-:W3:Y:S01]  /*3440*/  MUFU.EX2 R164, R164 ;  /* 0x000000a400a47308 */ /* 0x000ee20000000800 */
[C---:B-1----:R-:W-:Y:S01]  /*3450*/  FMUL.FTZ R3, R167.reuse, R6 ;  /* 0x00000006a7037220 */ /* 0x042fe20000410000 */
[----:B------:R-:W-:-:S06]  /*3460*/  FFMA.FTZ R2, R167, R2, R190 ;  /* 0x00000002a7027223 */ /* 0x000fcc00000100be */
[----:B------:R-:W1:Y:S01]  /*3470*/  MUFU.EX2 R163, R163 ;  /* 0x000000a300a37308 */ /* 0x000e620000000800 */
[C---:B0-----:R-:W-:Y:S01]  /*3480*/  FMUL.FTZ R6, R166.reuse, R3 ;  /* 0x00000003a6067220 */ /* 0x041fe20000410000 */
[----:B------:R-:W-:-:S06]  /*3490*/  FFMA.FTZ R2, R166, R2, R195 ;  /* 0x00000002a6027223 */ /* 0x000fcc00000100c3 */
[----:B------:R-:W0:Y:S01]  /*34a0*/  MUFU.EX2 R162, R162 ;  /* 0x000000a200a27308 */ /* 0x000e220000000800 */
[C---:B----4-:R-:W-:Y:S01]  /*34b0*/  FMUL.FTZ R3, R165.reuse, R6 ;  /* 0x00000006a5037220 */ /* 0x050fe20000410000 */
[----:B------:R-:W-:-:S06]  /*34c0*/  FFMA.FTZ R2, R165, R2, R192 ;  /* 0x00000002a5027223 */ /* 0x000fcc00000100c0 */
[----:B------:R-:W4:Y:S01]  /*34d0*/  MUFU.EX2 R161, R161 ;  /* 0x000000a100a17308 */ /* 0x000f220000000800 */
[----:B---3--:R-:W-:Y:S01]  /*34e0*/  FMUL.FTZ R6, R164, R3 ;  /* 0x00000003a4067220 */ /* 0x008fe20000410000 */
[----:B------:R-:W-:Y:S01]  /*34f0*/  FMUL.FTZ R158, R52, R4 ;  /* 0x00000004349e7220 */ /* 0x000fe20000410000 */
[----:B------:R-:W-:-:S05]  /*3500*/  FFMA.FTZ R2, R164, R2, R197 ;  /* 0x00000002a4027223 */ /* 0x000fca00000100c5 */
[----:B------:R-:W3:Y:S01]  /*3510*/  MUFU.EX2 R160, R160 ;  /* 0x000000a000a07308 */ /* 0x000ee20000000800 */
[----:B------:R-:W-:Y:S01]  /*3520*/  SHF.L.U32 R148, R86, 0x10, RZ ;  /* 0x0000001056947819 */ /* 0x000fe200000006ff */
[----:B-1----:R-:W-:Y:S01]  /*3530*/  FMUL.FTZ R3, R163, R6 ;  /* 0x00000006a3037220 */ /* 0x002fe20000410000 */
[----:B------:R-:W-:Y:S01]  /*3540*/  FMUL.FTZ R171, R51, R4 ;  /* 0x0000000433ab7220 */ /* 0x000fe20000410000 */
[----:B------:R-:W-:-:S04]  /*3550*/  FFMA.FTZ R2, R163, R2, R202 ;  /* 0x00000002a3027223 */ /* 0x000fc800000100ca */
[----:B------:R-:W1:Y:S01]  /*3560*/  MUFU.EX2 R159, R159 ;  /* 0x0000009f009f7308 */ /* 0x000e620000000800 */
[----:B------:R-:W-:Y:S01]  /*3570*/  SHF.L.U32 R151, R85, 0x10, RZ ;  /* 0x0000001055977819 */ /* 0x000fe200000006ff */
[C---:B0-----:R-:W-:Y:S01]  /*3580*/  FMUL.FTZ R6, R162.reuse, R3 ;  /* 0x00000003a2067220 */ /* 0x041fe20000410000 */
[----:B------:R-:W-:Y:S01]  /*3590*/  FMUL.FTZ R204, R55, R148 ;  /* 0x0000009437cc7220 */ /* 0x000fe20000410000 */
[----:B------:R-:W-:Y:S01]  /*35a0*/  FFMA.FTZ R2, R162, R2, R207 ;  /* 0x00000002a2027223 */ /* 0x000fe200000100cf */
[----:B------:R-:W-:-:S03]  /*35b0*/  FMUL.FTZ R186, R50, R4 ;  /* 0x0000000432ba7220 */ /* 0x000fc60000410000 */
[----:B------:R-:W0:Y:S01]  /*35c0*/  MUFU.EX2 R158, R158 ;  /* 0x0000009e009e7308 */ /* 0x000e220000000800 */
[C---:B----4-:R-:W-:Y:S01]  /*35d0*/  FMUL.FTZ R3, R161.reuse, R6 ;  /* 0x00000006a1037220 */ /* 0x050fe20000410000 */
[----:B------:R-:W-:Y:S02]  /*35e0*/  IMAD.U32 R146, R84, 0x10000, RZ ;  /* 0x0001000054927824 */ /* 0x000fe400078e00ff */
[----:B------:R-:W-:Y:S01]  /*35f0*/  FMUL.FTZ R209, R54, R151 ;  /* 0x0000009736d17220 */ /* 0x000fe20000410000 */
[----:B------:R-:W-:-:S03]  /*3600*/  FFMA.FTZ R2, R161, R2, R204 ;  /* 0x00000002a1027223 */ /* 0x000fc600000100cc */
[----:B------:R-:W4:Y:S01]  /*3610*/  MUFU.EX2 R171, R171 ;  /* 0x000000ab00ab7308 */ /* 0x000f220000000800 */
[----:B------:R-:W-:Y:S01]  /*3620*/  SHF.L.U32 R149, R83, 0x10, RZ ;  /* 0x0000001053957819 */ /* 0x000fe200000006ff */
[C---:B---3--:R-:W-:Y:S01]  /*3630*/  FMUL.FTZ R4, R160.reuse, R3 ;  /* 0x00000003a0047220 */ /* 0x048fe20000410000 */
[----:B------:R-:W-:Y:S01]  /*3640*/  FMUL.FTZ R206, R53, R146 ;  /* 0x0000009235ce7220 */ /* 0x000fe20000410000 */
[----:B------:R-:W-:-:S04]  /*3650*/  FFMA.FTZ R2, R160, R2, R209 ;  /* 0x00000002a0027223 */ /* 0x000fc800000100d1 */
[----:B------:R-:W3:Y:S01]  /*3660*/  MUFU.EX2 R186, R186 ;  /* 0x000000ba00ba7308 */ /* 0x000ee20000000800 */
[----:B------:R-:W-:Y:S01]  /*3670*/  SHF.L.U32 R144, R82, 0x10, RZ ;  /* 0x0000001052907819 */ /* 0x000fe200000006ff */
[C---:B-1----:R-:W-:Y:S01]  /*3680*/  FMUL.FTZ R3, R159.reuse, R4 ;  /* 0x000000049f037220 */ /* 0x042fe20000410000 */
[----:B------:R-:W-:Y:S01]  /*3690*/  FMUL.FTZ R211, R52, R149 ;  /* 0x0000009534d37220 */ /* 0x000fe20000410000 */
[----:B------:R-:W-:Y:S01]  /*36a0*/  FFMA.FTZ R2, R159, R2, R206 ;  /* 0x000000029f027223 */ /* 0x000fe200000100ce */
[----:B------:R-:W-:Y:S02]  /*36b0*/  IMAD.U32 R147, R81, 0x10000, RZ ;  /* 0x0001000051937824 */ /* 0x000fe400078e00ff */
[C---:B0-----:R-:W-:Y:S01]  /*36c0*/  FMUL.FTZ R4, R158.reuse, R3 ;  /* 0x000000039e047220 */ /* 0x041fe20000410000 */
[----:B------:R-:W-:Y:S01]  /*36d0*/  FMUL.FTZ R208, R51, R144 ;  /* 0x0000009033d07220 */ /* 0x000fe20000410000 */
[----:B------:R-:W-:Y:S01]  /*36e0*/  FFMA.FTZ R2, R158, R2, R211 ;  /* 0x000000029e027223 */ /* 0x000fe200000100d3 */
[----:B------:R-:W-:Y:S01]  /*36f0*/  FMUL.FTZ R213, R50, R147 ;  /* 0x0000009332d57220 */ /* 0x000fe20000410000 */
[----:B----4-:R-:W-:-:S02]  /*3700*/  FMUL.FTZ R3, R171, R4 ;  /* 0x00000004ab037220 */ /* 0x010fc40000410000 */
[----:B------:R-:W-:Y:S01]  /*3710*/  FFMA.FTZ R4, R171, R2, R208 ;  /* 0x00000002ab047223 */ /* 0x000fe200000100d0 */
[----:B------:R-:W-:Y:S01]  /*3720*/  ISETP.GT.U32.AND P2, PT, R133, 0x1f, PT ;  /* 0x0000001f8500780c */ /* 0x000fe20003f44070 */
[C---:B---3--:R-:W-:Y:S02]  /*3730*/  FMUL.FTZ R2, R186.reuse, R3 ;  /* 0x00000003ba027220 */ /* 0x048fe40000410000 */
[----:B------:R-:W-:Y:S01]  /*3740*/  FFMA.FTZ R3, R186, R4, R213 ;  /* 0x00000004ba037223 */ /* 0x000fe200000100d5 */
[----:B--2---:R-:W-:Y:S09]  /*3750*/  @P3 BRA `(.L_x_3752) ;  /* 0x0000000000303947 */ /* 0x004ff20003800000 */
        /* <DEDUP_REMOVED lines=10> */
[----:B------:R-:W-:-:S06]  /*3800*/  LEA R199, R199, R130, 0x2 ;  /* 0x00000082c7c77211 */ /* 0x000fcc00078e10ff */
[----:B------:R-:W0:Y:S02]  /*3810*/  LDS R199, [R199+0x1d10] ;  /* 0x001d1000c7c77984 */ /* 0x000e240000000800 */
.L_x_3752:
[----:B------:R-:W-:Y:S05]  /*3820*/  BSYNC B0 ;  /* 0x0000000000007941 */ /* 0x000fea0003800000 */
.L_x_3751:
[----:B------:R-:W-:Y:S01]  /*3830*/  IMAD.U32 R222, R222, 0x10000, RZ ;  /* 0x00010000dede7824 */ /* 0x000fe200078e00ff */
[----:B------:R-:W-:Y:S01]  /*3840*/  SHF.L.U32 R225, R225, 0x10, RZ ;  /* 0x00000010e1e17819 */ /* 0x000fe200000006ff */
[----:B------:R-:W-:Y:S01]  /*3850*/  IMAD.U32 R203, R203, 0x10000, RZ ;  /* 0x00010000cbcb7824 */ /* 0x000fe200078e00ff */
[----:B------:R-:W-:Y:S01]  /*3860*/  SHF.L.U32 R210, R210, 0x10, RZ ;  /* 0x00000010d2d27819 */ /* 0x000fe200000006ff */
[C---:B-----5:R-:W-:Y:S01]  /*3870*/  FMUL.FTZ R183, R156.reuse, R222 ;  /* 0x000000de9cb77220 */ /* 0x060fe20000410000 */
[----:B------:R-:W-:Y:S01]  /*3880*/  SHF.L.U32 R205, R205, 0x10, RZ ;  /* 0x00000010cdcd7819 */ /* 0x000fe200000006ff */
[----:B------:R-:W-:Y:S01]  /*3890*/  FMUL.FTZ R182, R156, R225 ;  /* 0x000000e19cb67220 */ /* 0x000fe20000410000 */
        /* <DEDUP_REMOVED lines=10> */
[----:B------:R-:W-:Y:S01]  /*3940*/  SHF.L.U32 R220, R220, 0x10, RZ ;  /* 0x00000010dcdc7819 */ /* 0x000fe200000006ff */
[C---:B------:R-:W-:Y:S01]  /*3950*/  FMUL.FTZ R184, R156.reuse, R203 ;  /* 0x000000cb9cb87220 */ /* 0x040fe20000410000 */
[----:B------:R-:W-:Y:S01]  /*3960*/  SHF.L.U32 R223, R223, 0x10, RZ ;  /* 0x00000010dfdf7819 */ /* 0x000fe200000006ff */
[----:B------:R-:W-:Y:S01]  /*3970*/  FMUL.FTZ R201, R156, R205 ;  /* 0x000000cd9cc97220 */ /* 0x000fe20000410000 */
[----:B------:R-:W-:Y:S01]  /*3980*/  FMUL.FTZ R180, R72, R183 ;  /* 0x000000b748b47220 */ /* 0x000fe20000410000 */
[----:B------:R1:W-:Y:S01]  /*3990*/  STS.64 [R212+0x1900], R2 ;  /* 0x00190002d4007388 */ /* 0x0003e20000000a00 */
[C---:B------:R-:W-:Y:S01]  /*39a0*/  FMUL.FTZ R200, R156.reuse, R189 ;  /* 0x000000bd9cc87220 */ /* 0x040fe20000410000 */
[----:B------:R-:W-:Y:S01]  /*39b0*/  FMUL.FTZ R183, R71, R182 ;  /* 0x000000b647b77220 */ /* 0x000fe20000410000 */
[C---:B------:R-:W-:Y:S01]  /*39c0*/  FMUL.FTZ R173, R156.reuse, R215 ;  /* 0x000000d79cad7220 */ /* 0x040fe20000410000 */
[C---:B------:R-:W-:Y:S01]  /*39d0*/  FMUL.FTZ R5, R156.reuse, R216 ;  /* 0x000000d89c057220 */ /* 0x040fe20000410000 */
[C---:B------:R-:W-:Y:S01]  /*39e0*/  FMUL.FTZ R4, R156.reuse, R219 ;  /* 0x000000db9c047220 */ /* 0x040fe20000410000 */
[C---:B------:R-:W-:Y:S01]  /*39f0*/  FMUL.FTZ R7, R156.reuse, R218 ;  /* 0x000000da9c077220 */ /* 0x040fe20000410000 */
[C---:B------:R-:W-:Y:S01]  /*3a00*/  FMUL.FTZ R6, R156.reuse, R221 ;  /* 0x000000dd9c067220 */ /* 0x040fe20000410000 */
[C---:B------:R-:W-:Y:S01]  /*3a10*/  FMUL.FTZ R11, R156.reuse, R220 ;  /* 0x000000dc9c0b7220 */ /* 0x040fe20000410000 */
[C---:B------:R-:W-:Y:S01]  /*3a20*/  FMUL.FTZ R10, R156.reuse, R223 ;  /* 0x000000df9c0a7220 */ /* 0x040fe20000410000 */
[----:B------:R-:W-:Y:S01]  /*3a30*/  FMUL.FTZ R229, R156, R187 ;  /* 0x000000bb9ce57220 */ /* 0x000fe20000410000 */
[----:B------:R-:W-:Y:S01]  /*3a40*/  FMUL.FTZ R182, R70, R185 ;  /* 0x000000b946b67220 */ /* 0x000fe20000410000 */
[C---:B-1----:R-:W-:Y:S01]  /*3a50*/  FMUL.FTZ R3, R156.reuse, R214 ;  /* 0x000000d69c037220 */ /* 0x042fe20000410000 */
        /* <DEDUP_REMOVED lines=16> */
[----:B------:R-:W-:Y:S01]  /*3b60*/  LEA R2, R133, R130, 0x4 ;  /* 0x0000008285027211 */ /* 0x000fe200078e20ff */
[----:B------:R-:W-:-:S04]  /*3b70*/  UMOV UR16, 0xffffffff ;  /* 0xffffffff00107882 */ /* 0x000fc80000000000 */
[----:B------:R-:W1:Y:S02]  /*3b80*/  LDS.128 R4, [R2+0x1900] ;  /* 0x0019000002047984 */ /* 0x000e640000000c00 */
[-C--:B-1----:R-:W-:Y:S01]  /*3b90*/  FFMA.FTZ R7, R5, R6.reuse, R7 ;  /* 0x0000000605077223 */ /* 0x082fe20000010007 */
[----:B------:R-:W-:Y:S01]  /*3ba0*/  FMUL.FTZ R6, R4, R6 ;  /* 0x0000000604067220 */ /* 0x000fe20000410000 */
[----:B------:R-:W-:Y:S06]  /*3bb0*/  BRA.DIV UR16, `(.L_x_3754) ;  /* 0x0000004210fc7947 */ /* 0x000fec000b800000 */
[----:B------:R-:W1:Y:S01]  /*3bc0*/  SHFL.UP PT, R11, R7, 0x1, RZ ;  /* 0x04200000070b7989 */ /* 0x000e6200000e00ff */
[----:B------:R-:W-:-:S03]  /*3bd0*/  ISETP.GE.AND P3, PT, R132, 0x1, PT ;  /* 0x000000018400780c */ /* 0x000fc60003f66270 */
[----:B------:R-:W2:Y:S10]  /*3be0*/  SHFL.UP PT, R3, R6, 0x1, RZ ;  /* 0x0420000006037989 */ /* 0x000eb400000e00ff */
[C---:B-1----:R-:W-:Y:S01]  /*3bf0*/  @P3 FFMA.FTZ R7, R6.reuse, R11, R7 ;  /* 0x0000000b06073223 */ /* 0x042fe20000010007 */
[----:B--2---:R-:W-:-:S04]  /*3c00*/  @P3 FMUL.FTZ R6, R6, R3 ;  /* 0x0000000306063220 */ /* 0x004fc80000410000 */
        /* <DEDUP_REMOVED lines=15> */
[----:B------:R1:W2:Y:S04]  /*3d00*/  SHFL.UP PT, R11, R7, 0x10, RZ ;  /* 0x06000000070b7989 */ /* 0x0002a800000e00ff */
[----:B------:R1:W3:Y:S02]  /*3d10*/  SHFL.UP PT, R3, R6, 0x10, RZ ;  /* 0x0600000006037989 */ /* 0x0002e400000e00ff */
.L_x_3817:
[----:B------:R-:W-:Y:S01]  /*3d20*/  ISETP.GE.AND P3, PT, R132, 0x10, PT ;  /* 0x000000108400780c */ /* 0x000fe20003f66270 */
[----:B------:R-:W-:-:S12]  /*3d30*/  UMOV UR16, 0xffffffff ;  /* 0xffffffff00107882 */ /* 0x000fd80000000000 */
[C---:B-12---:R-:W-:Y:S01]  /*3d40*/  @P3 FFMA.FTZ R7, R6.reuse, R11, R7 ;  /* 0x0000000b06073223 */ /* 0x046fe20000010007 */
[----:B---3--:R-:W-:Y:S01]  /*3d50*/  @P3 FMUL.FTZ R6, R6, R3 ;  /* 0x0000000306063220 */ /* 0x008fe20000410000 */
[----:B------:R-:W-:Y:S06]  /*3d60*/  BRA.DIV UR16, `(.L_x_3755) ;  /* 0x0000004610947947 */ /* 0x000fec000b800000 */
.L_x_3820:
[----:B------:R-:W-:-:S03]  /*3d70*/  UMOV UR16, 0xffffffff ;  /* 0xffffffff00107882 */ /* 0x000fc60000000000 */
[----:B------:R-:W-:Y:S05]  /*3d80*/  BRA.DIV UR16, `(.L_x_3756) ;  /* 0x0000004610b47947 */ /* 0x000fea000b800000 */
.L_x_3823:
[----:B------:R-:W-:-:S03]  /*3d90*/  UMOV UR16, 0xffffffff ;  /* 0xffffffff00107882 */ /* 0x000fc60000000000 */
[----:B------:R-:W-:Y:S05]  /*3da0*/  BRA.DIV UR16, `(.L_x_3757) ;  /* 0x0000004610d47947 */ /* 0x000fea000b800000 */
[----:B------:R-:W1:Y:S04]  /*3db0*/  SHFL.UP PT, R6, R6, 0x1, RZ ;  /* 0x0420000006067989 */ /* 0x000e6800000e00ff */
[----:B------:R-:W2:Y:S04]  /*3dc0*/  SHFL.UP PT, R7, R7, 0x1, RZ ;  /* 0x0420000007077989 */ /* 0x000ea800000e00ff */
[----:B------:R-:W3:Y:S04]  /*3dd0*/  SHFL.IDX PT, R8, R8, RZ, 0x1f ;  /* 0x00001fff08087589 */ /* 0x000ee800000e0000 */
[----:B------:R-:W4:Y:S02]  /*3de0*/  SHFL.IDX PT, R9, R9, RZ, 0x1f ;  /* 0x00001fff09097589 */ /* 0x000f2400000e0000 */
.L_x_3829:
[C---:B-12-4-:R-:W-:Y:S01]  /*3df0*/  @P1 FFMA.FTZ R9, R6.reuse, R9, R7 ;  /* 0x0000000906091223 */ /* 0x056fe20000010007 */
[----:B---3--:R-:W-:-:S03]  /*3e00*/  @P1 FMUL.FTZ R8, R6, R8 ;  /* 0x0000000806081220 */ /* 0x008fc60000410000 */
[C---:B------:R-:W-:Y:S01]  /*3e10*/  FFMA.FTZ R11, R4.reuse, R9, R5 ;  /* 0x00000009040b7223 */ /* 0x040fe20000010005 */
[----:B------:R-:W-:-:S05]  /*3e20*/  FMUL.FTZ R10, R4, R8 ;  /* 0x00000008040a7220 */ /* 0x000fca0000410000 */
[----:B------:R1:W-:Y:S02]  /*3e30*/  STS.128 [R2+0x1900], R8 ;  /* 0x0019000802007388 */ /* 0x0003e40000000c00 */
.L_x_3753:
[----:B------:R-:W-:Y:S05]  /*3e40*/  WARPSYNC.ALL ;  /* 0x0000000000007948 */ /* 0x000fea0003800000 */
[----:B------:R-:W-:Y:S01]  /*3e50*/  BAR.SYNC.DEFER_BLOCKING 0x0 ;  /* 0x0000000000007b1d */ /* 0x000fe20000010000 */
[C---:B0-----:R-:W-:Y:S01]  /*3e60*/  FMUL.FTZ R4, R186.reuse, R199 ;  /* 0x000000c7ba047220 */ /* 0x041fe20000410000 */
[----:B------:R-:W-:Y:S01]  /*3e70*/  FFMA.FTZ R3, R186, R200, R201 ;  /* 0x000000c8ba037223 */ /* 0x000fe200000100c9 */
[----:B------:R-:W-:Y:S01]  /*3e80*/  MOV R6, UR53 ;  /* 0x0000003500067c02 */ /* 0x000fe20008000f00 */
[----:B-1----:R-:W-:Y:S02]  /*3e90*/  IMAD.U32 R9, RZ, RZ, UR5 ;  /* 0x00000005ff097e24 */ /* 0x002fe4000f8e00ff */
[C---:B------:R-:W-:Y:S01]  /*3ea0*/  FMUL.FTZ R5, R171.reuse, R4 ;  /* 0x00000004ab057220 */ /* 0x040fe20000410000 */
[----:B------:R-:W-:Y:S01]  /*3eb0*/  FFMA.FTZ R3, R171, R3, R184 ;  /* 0x00000003ab037223 */ /* 0x000fe200000100b8 */
[----:B------:R-:W-:-:S02]  /*3ec0*/  ISETP.LE.OR P0, PT, R6, UR19, P0 ;  /* 0x0000001306007c0c */ /* 0x000fc40008703670 */
[C---:B------:R-:W-:Y:S01]  /*3ed0*/  FMUL.FTZ R4, R158.reuse, R5 ;  /* 0x000000059e047220 */ /* 0x040fe20000410000 */
[----:B------:R-:W-:-:S03]  /*3ee0*/  FFMA.FTZ R3, R158, R3, R185 ;  /* 0x000000039e037223 */ /* 0x000fc600000100b9 */
[C---:B------:R-:W-:Y:S01]  /*3ef0*/  FMUL.FTZ R5, R159.reuse, R4 ;  /* 0x000000049f057220 */ /* 0x040fe20000410000 */
[----:B------:R-:W-:-:S03]  /*3f00*/  FFMA.FTZ R3, R159, R3, R182 ;  /* 0x000000039f037223 */ /* 0x000fc600000100b6 */
[C---:B------:R-:W-:Y:S01]  /*3f10*/  FMUL.FTZ R4, R160.reuse, R5 ;  /* 0x00000005a0047220 */ /* 0x040fe20000410000 */
[----:B------:R-:W-:Y:S02]  /*3f20*/  FFMA.FTZ R3, R160, R3, R183 ;  /* 0x00000003a0037223 */ /* 0x000fe400000100b7 */
[----:B------:R-:W-:Y:S02]  /*3f30*/  @!P0 IMAD R6, R9, 0x8, R130 ;  /* 0x0000000809068824 */ /* 0x000fe400078e0282 */
[C---:B------:R-:W-:Y:S01]  /*3f40*/  FMUL.FTZ R5, R161.reuse, R4 ;  /* 0x00000004a1057220 */ /* 0x040fe20000410000 */
[----:B------:R-:W-:Y:S01]  /*3f50*/  FFMA.FTZ R3, R161, R3, R180 ;  /* 0x00000003a1037223 */ /* 0x000fe200000100b4 */
[----:B------:R-:W0:Y:S03]  /*3f60*/  LDS R2, [R212+0x1904] ;  /* 0x00190400d4027984 */ /* 0x000e260000000800 */
[C---:B------:R-:W-:Y:S01]  /*3f70*/  FFMA.FTZ R3, R162.reuse, R3, R181 ;  /* 0x00000003a2037223 */ /* 0x040fe200000100b5 */
[----:B0-----:R-:W-:Y:S01]  /*3f80*/  FFMA.FTZ R198, R191, R2, R198 ;  /* 0x00000002bfc67223 */ /* 0x001fe200000100c6 */
[----:B------:R-:W-:-:S03]  /*3f90*/  FMUL.FTZ R2, R162, R5 ;  /* 0x00000005a2027220 */ /* 0x000fc60000410000 */
[----:B------:R-:W-:Y:S01]  /*3fa0*/  FFMA.FTZ R191, R170, R198, R227 ;  /* 0x000000c6aabf7223 */ /* 0x000fe200000100e3 */
[C---:B------:R-:W-:Y:S01]  /*3fb0*/  FMUL.FTZ R5, R163.reuse, R2 ;  /* 0x00000002a3057220 */ /* 0x040fe20000410000 */
[----:B------:R-:W-:Y:S01]  /*3fc0*/  FFMA.FTZ R2, R163, R3, R178 ;  /* 0x00000003a3027223 */ /* 0x000fe200000100b2 */
[----:B------:R-:W-:Y:S01]  /*3fd0*/  HFMA2.MMA R3, -RZ, RZ, 0, 0 ;  /* 0x00000000ff037435 */ /* 0x000fe200000001ff */
[----:B------:R-:W-:Y:S01]  /*3fe0*/  FFMA.FTZ R188, R169, R191, R188 ;  /* 0x000000bfa9bc7223 */ /* 0x000fe200000100bc */
[C---:B------:R-:W-:Y:S01]  /*3ff0*/  FMUL.FTZ R4, R164.reuse, R5 ;  /* 0x00000005a4047220 */ /* 0x040fe20000410000 */
[----:B------:R-:W-:Y:S01]  /*4000*/  FFMA.FTZ R5, R164, R2, R179 ;  /* 0x00000002a4057223 */ /* 0x000fe200000100b3 */
[----:B------:R-:W-:Y:S01]  /*4010*/  MOV R2, 0x3f800000 ;  /* 0x3f80000000027802 */ /* 0x000fe20000000f00 */
[----:B------:R-:W-:Y:S01]  /*4020*/  FFMA.FTZ R193, R168, R188, R193 ;  /* 0x000000bca8c17223 */ /* 0x000fe200000100c1 */
[C---:B------:R-:W-:Y:S01]  /*4030*/  FMUL.FTZ R7, R165.reuse, R4 ;  /* 0x00000004a5077220 */ /* 0x040fe20000410000 */
[----:B------:R-:W-:-:S02]  /*4040*/  FFMA.FTZ R4, R165, R5, R176 ;  /* 0x00000005a5047223 */ /* 0x000fc400000100b0 */
[C---:B------:R-:W-:Y:S01]  /*4050*/  FFMA.FTZ R190, R167.reuse, R193, R190 ;  /* 0x000000c1a7be7223 */ /* 0x040fe200000100be */
[C---:B------:R-:W-:Y:S01]  /*4060*/  FMUL.FTZ R8, R166.reuse, R7 ;  /* 0x00000007a6087220 */ /* 0x040fe20000410000 */
[C---:B------:R-:W-:Y:S01]  /*4070*/  FFMA.FTZ R4, R166.reuse, R4, R177 ;  /* 0x00000004a6047223 */ /* 0x040fe200000100b1 */
[----:B------:R0:W1:Y:S01]  /*4080*/  @!P0 LDS.64 R2, [R6+0x2610] ;  /* 0x0026100006028984 */ /* 0x0000620000000a00 */
[----:B------:R-:W-:Y:S01]  /*4090*/  FFMA.FTZ R195, R166, R190, R195 ;  /* 0x000000bea6c37223 */ /* 0x000fe200000100c3 */
[C---:B------:R-:W-:Y:S01]  /*40a0*/  FMUL.FTZ R5, R167.reuse, R8 ;  /* 0x00000008a7057220 */ /* 0x040fe20000410000 */
[----:B------:R-:W-:Y:S02]  /*40b0*/  FFMA.FTZ R4, R167, R4, R174 ;  /* 0x00000004a7047223 */ /* 0x000fe400000100ae */
        /* <DEDUP_REMOVED lines=9> */
[----:B------:R-:W-:-:S03]  /*4150*/  FFMA.FTZ R207, R162, R202, R207 ;  /* 0x000000caa2cf7223 */ /* 0x000fc600000100cf */
[----:B------:R0:W-:Y:S01]  /*4160*/  STS.64 [R212+0x1b10], R4 ;  /* 0x001b1004d4007388 */ /* 0x0001e20000000a00 */
        /* <DEDUP_REMOVED lines=47> */
.L_x_3846:
[----:B------:R-:W-:Y:S01]  /*4460*/  MOV R11, R226 ;  /* 0x000000e2000b7202 */ /* 0x000fe20000000f00 */
[----:B------:R-:W-:Y:S02]  /*4470*/  IMAD.MOV.U32 R10, RZ, RZ, R231 ;  /* 0x000000ffff0a7224 */ /* 0x000fe400078e00e7 */
[-C--:B-1-3--:R-:W-:Y:S01]  /*4480*/  FFMA.FTZ R3, R3, R228.reuse, R230 ;  /* 0x000000e403037223 */ /* 0x08afe200000100e6 */
[----:B------:R-:W-:Y:S01]  /*4490*/  FMUL.FTZ R2, R2, R228 ;  /* 0x000000e402027220 */ /* 0x000fe20000410000 */
[C---:B--2-4-:R-:W-:Y:S01]  /*44a0*/  @P5 FFMA.FTZ R11, R8.reuse, R11, R9 ;  /* 0x0000000b080b5223 */ /* 0x054fe20000010009 */
[----:B------:R-:W-:-:S03]  /*44b0*/  @P5 FMUL.FTZ R10, R8, R10 ;  /* 0x0000000a080a5220 */ /* 0x000fc60000410000 */
[C---:B------:R-:W-:Y:S01]  /*44c0*/  FFMA.FTZ R9, R6.reuse, R11, R7 ;  /* 0x0000000b06097223 */ /* 0x040fe20000010007 */
[----:B------:R-:W-:-:S05]  /*44d0*/  FMUL.FTZ R8, R6, R10 ;  /* 0x0000000a06087220 */ /* 0x000fca0000410000 */
[----:B------:R1:W-:Y:S02]  /*44e0*/  STS.128 [R227+0x1b10], R8 ;  /* 0x001b1008e3007388 */ /* 0x0003e40000000c00 */
.L_x_3758:
[----:B------:R-:W-:Y:S05]  /*44f0*/  WARPSYNC.ALL ;  /* 0x0000000000007948 */ /* 0x000fea0003800000 */
[----:B-1----:R-:W-:Y:S01]  /*4500*/  SHF.R.S32.HI R8, RZ, 0x1f, R139 ;  /* 0x0000001fff087819 */ /* 0x002fe2000001148b */
[----:B------:R-:W-:Y:S01]  /*4510*/  BAR.SYNC.DEFER_BLOCKING 0x0 ;  /* 0x0000000000007b1d */ /* 0x000fe20000010000 */
        /* <DEDUP_REMOVED lines=11> */
[----:B0-----:R-:W-:Y:S01]  /*45d0*/  HFMA2.MMA R5, -RZ, RZ, 0, 0 ;  /* 0x00000000ff057435 */ /* 0x001fe200000001ff */
[----:B------:R-:W-:Y:S01]  /*45e0*/  FFMA.FTZ R217, R79, R217, R214 ;  /* 0x000000d94fd97223 */ /* 0x000fe200000100d6 */
[----:B------:R-:W-:Y:S01]  /*45f0*/  FMUL.FTZ R222, R222, R207 ;  /* 0x000000cfdede7220 */ /* 0x000fe20000410000 */
[----:B------:R-:W-:Y:S01]  /*4600*/  FMUL.FTZ R225, R225, R204 ;  /* 0x000000cce1e17220 */ /* 0x000fe20000410000 */
[----:B------:R-:W-:Y:S01]  /*4610*/  MOV R4, R133 ;  /* 0x0000008500047202 */ /* 0x000fe20000000f00 */
[----:B------:R-:W-:Y:S01]  /*4620*/  FFMA.FTZ R216, R78, R216, R217 ;  /* 0x000000d84ed87223 */ /* 0x000fe200000100d9 */
[----:B------:R-:W-:-:S02]  /*4630*/  IMAD R6, R14, UR50, RZ ;  /* 0x000000320e067c24 */ /* 0x000fc4000f8e02ff */
[----:B------:R-:W-:Y:S01]  /*4640*/  FMUL.FTZ R210, R210, R209 ;  /* 0x000000d1d2d27220 */ /* 0x000fe20000410000 */
[----:B------:R-:W-:Y:S01]  /*4650*/  FMUL.FTZ R203, R203, R206 ;  /* 0x000000cecbcb7220 */ /* 0x000fe20000410000 */
[----:B------:R-:W-:Y:S01]  /*4660*/  FFMA.FTZ R219, R77, R219, R216 ;  /* 0x000000db4ddb7223 */ /* 0x000fe200000100d8 */
[----:B------:R-:W-:Y:S01]  /*4670*/  IMAD.WIDE.U32 R4, R14, UR49, R4 ;  /* 0x000000310e047c25 */ /* 0x000fe2000f8e0004 */
[----:B------:R-:W-:Y:S01]  /*4680*/  ISETP.NE.AND P0, PT, R133, RZ, PT ;  /* 0x000000ff8500720c */ /* 0x000fe20003f05270 */
[----:B------:R-:W0:Y:S02]  /*4690*/  LDS R7, [R212+0x1b14] ;  /* 0x001b1400d4077984 */ /* 0x000e240000000800 */
[----:B------:R-:W-:Y:S01]  /*46a0*/  FFMA.FTZ R218, R76, R218, R219 ;  /* 0x000000da4cda7223 */ /* 0x000fe200000100db */
[----:B------:R-:W-:Y:S02]  /*46b0*/  IMAD R9, R15, UR49, R6 ;  /* 0x000000310f097c24 */ /* 0x000fe4000f8e0206 */
[----:B------:R-:W-:Y:S01]  /*46c0*/  FMUL.FTZ R205, R205, R211 ;  /* 0x000000d3cdcd7220 */ /* 0x000fe20000410000 */
[----:B------:R-:W-:-:S02]  /*46d0*/  IMAD R6, R8, UR42, RZ ;  /* 0x0000002a08067c24 */ /* 0x000fc4000f8e02ff */
[----:B------:R-:W-:Y:S01]  /*46e0*/  FFMA.FTZ R221, R75, R221, R218 ;  /* 0x000000dd4bdd7223 */ /* 0x000fe200000100da */
[----:B------:R-:W-:Y:S01]  /*46f0*/  IMAD.IADD R5, R5, 0x1, R9 ;  /* 0x0000000105057824 */ /* 0x000fe200078e0209 */
[----:B------:R-:W-:Y:S01]  /*4700*/  UIMAD UR56, UR4, -0x400, UR48 ;  /* 0xfffffc00043878a4 */ /* 0x000fe2000f8e0230 */
[----:B------:R-:W-:Y:S02]  /*4710*/  IMAD R9, R139, UR43, R6 ;  /* 0x0000002b8b097c24 */ /* 0x000fe4000f8e0206 */
[----:B------:R-:W-:Y:S01]  /*4720*/  FFMA.FTZ R220, R74, R220, R221 ;  /* 0x000000dc4adc7223 */ /* 0x000fe200000100dd */
[----:B------:R-:W-:Y:S01]  /*4730*/  FMUL.FTZ R189, R189, R208 ;  /* 0x000000d0bdbd7220 */ /* 0x000fe20000410000 */
[----:B------:R-:W-:Y:S01]  /*4740*/  FMUL.FTZ R187, R187, R213 ;  /* 0x000000d5bbbb7220 */ /* 0x000fe20000410000 */
[----:B------:R-:W-:Y:S01]  /*4750*/  USHF.R.S32.HI UR57, URZ, 0x1f, UR56 ;  /* 0x0000001f3f397899 */ /* 0x000fe20008011438 */
[----:B------:R-:W-:Y:S01]  /*4760*/  FFMA.FTZ R223, R73, R223, R220 ;  /* 0x000000df49df7223 */ /* 0x000fe200000100dc */
[----:B------:R-:W-:-:S02]  /*4770*/  IMAD.U32 R11, RZ, RZ, UR56 ;  /* 0x00000038ff0b7e24 */ /* 0x000fc4000f8e00ff */
[----:B------:R-:W-:Y:S01]  /*4780*/  FMUL.FTZ R187, R66, R187 ;  /* 0x000000bb42bb7220 */ /* 0x000fe20000410000 */
[----:B------:R-:W-:Y:S01]  /*4790*/  BSSY B0, `(.L_x_3760) ;  /* 0x0000068000007945 */ /* 0x000fe20003800000 */
[----:B------:R-:W-:-:S04]  /*47a0*/  FFMA.FTZ R222, R72, R222, R223 ;  /* 0x000000de48de7223 */ /* 0x000fc800000100df */
[----:B------:R-:W-:-:S04]  /*47b0*/  FFMA.FTZ R225, R71, R225, R222 ;  /* 0x000000e147e17223 */ /* 0x000fc800000100de */
[----:B------:R-:W-:-:S04]  /*47c0*/  FFMA.FTZ R210, R70, R210, R225 ;  /* 0x000000d246d27223 */ /* 0x000fc800000100e1 */
[----:B------:R-:W-:-:S04]  /*47d0*/  FFMA.FTZ R203, R69, R203, R210 ;  /* 0x000000cb45cb7223 */ /* 0x000fc800000100d2 */
[----:B------:R-:W-:Y:S01]  /*47e0*/  FFMA.FTZ R10, R68, R205, R203 ;  /* 0x000000cd440a7223 */ /* 0x000fe200000100cb */
[----:B------:R-:W-:-:S03]  /*47f0*/  FMUL.FTZ R203, R156, R193 ;  /* 0x000000c19ccb7220 */ /* 0x000fc60000410000 */
[----:B------:R-:W-:Y:S01]  /*4800*/  FFMA.FTZ R10, R67, R189, R10 ;  /* 0x000000bd430a7223 */ /* 0x000fe2000001000a */
[----:B------:R-:W-:Y:S01]  /*4810*/  MOV R189, UR56 ;  /* 0x0000003800bd7c02 */ /* 0x000fe20008000f00 */
[----:B------:R-:W-:Y:S01]  /*4820*/  FMUL.FTZ R203, R78, R203 ;  /* 0x000000cb4ecb7220 */ /* 0x000fe20000410000 */
[----:B0-----:R-:W-:Y:S01]  /*4830*/  FFMA.FTZ R199, R7, R199, R200 ;  /* 0x000000c707c77223 */ /* 0x001fe200000100c8 */
[----:B------:R-:W-:-:S04]  /*4840*/  IMAD.WIDE.U32 R6, R139, UR42, R4 ;  /* 0x0000002a8b067c25 */ /* 0x000fc8000f8e0004 */
[----:B------:R-:W-:Y:S01]  /*4850*/  FFMA.FTZ R201, R186, R199, R201 ;  /* 0x000000c7bac97223 */ /* 0x000fe200000100c9 */
[----:B------:R-:W-:Y:S01]  /*4860*/  MOV R186, UR51 ;  /* 0x0000003300ba7c02 */ /* 0x000fe20008000f00 */
[----:B------:R-:W-:Y:S01]  /*4870*/  IMAD.U32 R200, RZ, RZ, UR57 ;  /* 0x00000039ffc87e24 */ /* 0x000fe2000f8e00ff */
[----:B------:R-:W-:Y:S01]  /*4880*/  IADD3 R7, R7, R9, RZ ;  /* 0x0000000907077210 */ /* 0x000fe20007ffe0ff */
[----:B------:R-:W-:Y:S01]  /*4890*/  FFMA.FTZ R171, R171, R201, R184 ;  /* 0x000000c9abab7223 */ /* 0x000fe200000100b8 */
[----:B------:R-:W-:Y:S02]  /*48a0*/  LEA R4, P2, R6, UR30, 0x2 ;  /* 0x0000001e06047c11 */ /* 0x000fe4000f8410ff */
[----:B------:R-:W-:Y:S01]  /*48b0*/  MOV R9, UR5 ;  /* 0x0000000500097c02 */ /* 0x000fe20008000f00 */
[----:B------:R-:W-:Y:S01]  /*48c0*/  FFMA.FTZ R185, R158, R171, R185 ;  /* 0x000000ab9eb97223 */ /* 0x000fe200000100b9 */
[----:B------:R-:W-:Y:S01]  /*48d0*/  IADD3 R8, P1, R6, UR51, RZ ;  /* 0x0000003306087c10 */ /* 0x000fe2000ff3e0ff */
[----:B------:R-:W-:Y:S01]  /*48e0*/  FMUL.FTZ R158, R156, R188 ;  /* 0x000000bc9c9e7220 */ /* 0x000fe20000410000 */
[----:B------:R-:W-:Y:S01]  /*48f0*/  LEA.HI.X R5, R6, UR31, R7, 0x2, P2 ;  /* 0x0000001f06057c11 */ /* 0x000fe200090f1407 */
[----:B------:R-:W-:Y:S01]  /*4900*/  FFMA.FTZ R159, R159, R185, R182 ;  /* 0x000000b99f9f7223 */ /* 0x000fe200000100b6 */
[----:B------:R-:W-:Y:S01]  /*4910*/  LEA R6, P2, R11, R4, 0x2 ;  /* 0x000000040b067211 */ /* 0x000fe200078410ff */
[----:B------:R-:W-:Y:S01]  /*4920*/  FADD.FTZ R11, R10, R187 ;  /* 0x000000bb0a0b7221 */ /* 0x000fe20000010000 */
[----:B------:R-:W-:Y:S01]  /*4930*/  @!P0 LEA R184, R9, R130, 0x3 ;  /* 0x0000008209b88211 */ /* 0x000fe200078e18ff */
[----:B------:R-:W-:Y:S01]  /*4940*/  FFMA.FTZ R183, R160, R159, R183 ;  /* 0x0000009fa0b77223 */ /* 0x000fe200000100b7 */
[----:B------:R-:W-:Y:S01]  /*4950*/  SHF.L.U32 R10, R133, 0x4, RZ ;  /* 0x00000004850a7819 */ /* 0x000fe200000006ff */
[----:B------:R-:W-:Y:S01]  /*4960*/  FMUL.FTZ R187, R156, R198 ;  /* 0x000000c69cbb7220 */ /* 0x000fe20000410000 */
[----:B------:R-:W-:Y:S01]  /*4970*/  LEA.HI.X.SX32 R9, R186, R7, 0x1, P1 ;  /* 0x00000007ba097211 */ /* 0x000fe200008f0eff */
[----:B------:R-:W-:Y:S01]  /*4980*/  FFMA.FTZ R161, R161, R183, R180 ;  /* 0x000000b7a1a17223 */ /* 0x000fe200000100b4 */
[----:B------:R0:W-:Y:S01]  /*4990*/  @!P0 STS.64 [R184+0x2610], R2 ;  /* 0x00261002b8008388 */ /* 0x0001e20000000a00 */
[----:B------:R-:W-:Y:S01]  /*49a0*/  LEA.HI.SX32 R205, R10, R10, 0x1b ;  /* 0x0000000a0acd7211 */ /* 0x000fe200078fdaff */
[----:B------:R-:W-:Y:S01]  /*49b0*/  FMUL.FTZ R160, R156, R192 ;  /* 0x000000c09ca07220 */ /* 0x000fe20000410000 */
[----:B------:R-:W-:Y:S01]  /*49c0*/  FFMA.FTZ R181, R162, R161, R181 ;  /* 0x000000a1a2b57223 */ /* 0x000fe200000100b5 */
[----:B------:R-:W-:Y:S01]  /*49d0*/  FMUL.FTZ R162, R156, R204 ;  /* 0x000000cc9ca27220 */ /* 0x000fe20000410000 */
[----:B------:R-:W-:Y:S01]  /*49e0*/  LEA.HI.X R7, R189, R5, R200, 0x2, P2 ;  /* 0x00000005bd077211 */ /* 0x000fe200010f14c8 */
[----:B------:R-:W-:-:S02]  /*49f0*/  IMAD R182, R205, 0x4, R130 ;  /* 0x00000004cdb67824 */ /* 0x000fc400078e0282 */
[----:B------:R-:W-:Y:S01]  /*4a00*/  FFMA.FTZ R163, R163, R181, R178 ;  /* 0x000000b5a3a37223 */ /* 0x000fe200000100b2 */
[----:B------:R-:W-:Y:S01]  /*4a10*/  FMUL.FTZ R189, R156, R191 ;  /* 0x000000bf9cbd7220 */ /* 0x000fe20000410000 */
[----:B------:R-:W-:Y:S01]  /*4a20*/  FMUL.FTZ R187, R0, R187 ;  /* 0x000000bb00bb7220 */ /* 0x000fe20000410000 */
[----:B------:R-:W-:Y:S01]  /*4a30*/  FMUL.FTZ R158, R79, R158 ;  /* 0x0000009e4f9e7220 */ /* 0x000fe20000410000 */
[----:B------:R-:W-:Y:S01]  /*4a40*/  FFMA.FTZ R179, R164, R163, R179 ;  /* 0x000000a3a4b37223 */ /* 0x000fe200000100b3 */
[C---:B0-----:R-:W-:Y:S01]  /*4a50*/  FMUL.FTZ R2, R156.reuse, R190 ;  /* 0x000000be9c027220 */ /* 0x041fe20000410000 */
[----:B------:R-:W-:Y:S01]  /*4a60*/  FMUL.FTZ R3, R156, R195 ;  /* 0x000000c39c037220 */ /* 0x000fe20000410000 */
[----:B------:R-:W-:Y:S01]  /*4a70*/  FMUL.FTZ R189, R80, R189 ;  /* 0x000000bd50bd7220 */ /* 0x000fe20000410000 */
[----:B------:R-:W-:Y:S01]  /*4a80*/  FFMA.FTZ R165, R165, R179, R176 ;  /* 0x000000b3a5a57223 */ /* 0x000fe200000100b0 */
[----:B------:R-:W-:Y:S01]  /*4a90*/  FMUL.FTZ R2, R77, R2 ;  /* 0x000000024d027220 */ /* 0x000fe20000410000 */
[----:B------:R-:W-:Y:S01]  /*4aa0*/  FMUL.FTZ R3, R76, R3 ;  /* 0x000000034c037220 */ /* 0x000fe20000410000 */
[----:B------:R-:W-:Y:S01]  /*4ab0*/  FMUL.FTZ R160, R75, R160 ;  /* 0x000000a04ba07220 */ /* 0x000fe20000410000 */
[----:B------:R-:W-:Y:S01]  /*4ac0*/  FFMA.FTZ R177, R166, R165, R177 ;  /* 0x000000a5a6b17223 */ /* 0x000fe200000100b1 */
[----:B------:R0:W-:Y:S01]  /*4ad0*/  STS [R182+0x850], R187 ;  /* 0x000850bbb6007388 */ /* 0x0001e20000000800 */
[C---:B------:R-:W-:Y:S01]  /*4ae0*/  FMUL.FTZ R205, R156.reuse, R197 ;  /* 0x000000c59ccd7220 */ /* 0x040fe20000410000 */
[----:B------:R-:W-:Y:S01]  /*4af0*/  FMUL.FTZ R164, R156, R208 ;  /* 0x000000d09ca47220 */ /* 0x000fe20000410000 */
[----:B------:R-:W-:Y:S01]  /*4b00*/  FFMA.FTZ R167, R167, R177, R174 ;  /* 0x000000b1a7a77223 */ /* 0x000fe200000100ae */
[----:B------:R1:W-:Y:S01]  /*4b10*/  STS [R182+0x860], R2 ;  /* 0x00086002b6007388 */ /* 0x0003e20000000800 */
[----:B------:R-:W-:Y:S01]  /*4b20*/  FMUL.FTZ R205, R74, R205 ;  /* 0x000000cd4acd7220 */ /* 0x000fe20000410000 */
[----:B------:R-:W-:Y:S01]  /*4b30*/  FMUL.FTZ R164, R67, R164 ;  /* 0x000000a443a47220 */ /* 0x000fe20000410000 */
[----:B------:R-:W-:Y:S01]  /*4b40*/  FFMA.FTZ R175, R168, R167, R175 ;  /* 0x000000a7a8af7223 */ /* 0x000fe200000100af */
[----:B------:R2:W-:Y:S01]  /*4b50*/  STS [R182+0x854], R189 ;  /* 0x000854bdb6007388 */ /* 0x0005e20000000800 */
[----:B0-----:R-:W-:-:S02]  /*4b60*/  FMUL.FTZ R187, R156, R207 ;  /* 0x000000cf9cbb7220 */ /* 0x001fc40000410000 */
[----:B------:R-:W-:Y:S01]  /*4b70*/  FFMA.FTZ R169, R169, R175, R172 ;  /* 0x000000afa9a97223 */ /* 0x000fe200000100ac */
[----:B------:R0:W-:Y:S01]  /*4b80*/  STS [R182+0x858], R158 ;  /* 0x0008589eb6007388 */ /* 0x0001e20000000800 */
[----:B-1----:R-:W-:Y:S01]  /*4b90*/  FMUL.FTZ R2, R71, R162 ;  /* 0x000000a247027220 */ /* 0x002fe20000410000 */
[----:B------:R-:W-:Y:S02]  /*4ba0*/  MOV R162, UR47 ;  /* 0x0000002f00a27c02 */ /* 0x000fe40008000f00 */
[----:B------:R1:W-:Y:S01]  /*4bb0*/  STS [R182+0x85c], R203 ;  /* 0x00085ccbb6007388 */ /* 0x0003e20000000800 */
[----:B------:R-:W-:Y:S01]  /*4bc0*/  FMUL.FTZ R187, R72, R187 ;  /* 0x000000bb48bb7220 */ /* 0x000fe20000410000 */
[----:B--2---:R-:W-:Y:S01]  /*4bd0*/  FMUL.FTZ R189, R156, R209 ;  /* 0x000000d19cbd7220 */ /* 0x004fe20000410000 */
[----:B------:R-:W-:Y:S01]  /*4be0*/  IADD3 R162, R162, -UR51, -R133 ;  /* 0x80000033a2a27c10 */ /* 0x000fe2000fffe885 */
[----:B------:R2:W-:Y:S01]  /*4bf0*/  STS [R182+0x864], R3 ;  /* 0x00086403b6007388 */ /* 0x0005e20000000800 */
[----:B------:R-:W-:Y:S01]  /*4c00*/  FFMA.FTZ R173, R170, R169, R173 ;  /* 0x000000a9aaad7223 */ /* 0x000fe200000100ad */
[----:B0-----:R-:W-:Y:S01]  /*4c10*/  FMUL.FTZ R158, R156, R202 ;  /* 0x000000ca9c9e7220 */ /* 0x001fe20000410000 */
[----:B------:R-:W-:Y:S01]  /*4c20*/  ISETP.GE.AND P1, PT, R162, 0x1, PT ;  /* 0x00000001a200780c */ /* 0x000fe20003f26270 */
[----:B------:R0:W-:Y:S01]  /*4c30*/  STS [R182+0x868], R160 ;  /* 0x000868a0b6007388 */ /* 0x0001e20000000800 */
[----:B------:R-:W-:Y:S01]  /*4c40*/  FMUL.FTZ R189, R70, R189 ;  /* 0x000000bd46bd7220 */ /* 0x000fe20000410000 */
[C---:B-1----:R-:W-:Y:S01]  /*4c50*/  FMUL.FTZ R203, R156.reuse, R213 ;  /* 0x000000d59ccb7220 */ /* 0x042fe20000410000 */
[----:B------:R-:W-:Y:S01]  /*4c60*/  FMUL.FTZ R158, R73, R158 ;  /* 0x0000009e499e7220 */ /* 0x000fe20000410000 */
[----:B------:R1:W-:Y:S01]  /*4c70*/  STS [R182+0x86c], R205 ;  /* 0x00086ccdb6007388 */ /* 0x0003e20000000800 */
[----:B--2---:R-:W-:Y:S01]  /*4c80*/  FMUL.FTZ R3, R156, R211 ;  /* 0x000000d39c037220 */ /* 0x004fe20000410000 */
[----:B------:R-:W-:-:S02]  /*4c90*/  FMUL.FTZ R203, R66, R203 ;  /* 0x000000cb42cb7220 */ /* 0x000fc40000410000 */
[----:B------:R1:W-:Y:S01]  /*4ca0*/  STS [R182+0x870], R158 ;  /* 0x0008709eb6007388 */ /* 0x0003e20000000800 */
[----:B0-----:R-:W-:Y:S01]  /*4cb0*/  FMUL.FTZ R160, R156, R206 ;  /* 0x000000ce9ca07220 */ /* 0x001fe20000410000 */
[----:B------:R-:W-:Y:S02]  /*4cc0*/  FMUL.FTZ R3, R68, R3 ;  /* 0x0000000344037220 */ /* 0x000fe40000410000 */
[----:B------:R1:W-:Y:S01]  /*4cd0*/  STS [R182+0x874], R187 ;  /* 0x000874bbb6007388 */ /* 0x0003e20000000800 */
[----:B------:R-:W-:-:S03]  /*4ce0*/  FMUL.FTZ R160, R69, R160 ;  /* 0x000000a045a07220 */ /* 0x000fc60000410000 */
[----:B------:R1:W-:Y:S04]  /*4cf0*/  STS [R182+0x878], R2 ;  /* 0x00087802b6007388 */ /* 0x0003e80000000800 */
[----:B------:R1:W-:Y:S04]  /*4d00*/  STS [R182+0x87c], R189 ;  /* 0x00087cbdb6007388 */ /* 0x0003e80000000800 */
[----:B------:R1:W-:Y:S04]  /*4d10*/  STS [R182+0x880], R160 ;  /* 0x000880a0b6007388 */ /* 0x0003e80000000800 */
[----:B------:R1:W-:Y:S04]  /*4d20*/  STS [R182+0x884], R3 ;  /* 0x00088403b6007388 */ /* 0x0003e80000000800 */
[----:B------:R1:W-:Y:S04]  /*4d30*/  STS [R182+0x888], R164 ;  /* 0x000888a4b6007388 */ /* 0x0003e80000000800 */
[----:B------:R1:W-:Y:S01]  /*4d40*/  STS [R182+0x88c], R203 ;  /* 0x00088ccbb6007388 */ /* 0x0003e20000000800 */
[----:B------:R-:W-:Y:S06]  /*4d50*/  BAR.SYNC.DEFER_BLOCKING 0x0 ;  /* 0x0000000000007b1d */ /* 0x000fec0000010000 */
[----:B------:R-:W-:Y:S05]  /*4d60*/  @!P1 BRA `(.L_x_3761) ;  /* 0x0000000000289947 */ /* 0x000fea0003800000 */
[----:B-1----:R-:W-:Y:S01]  /*4d70*/  LEA.HI.SX32 R3, R133, R133, 0x1b ;  /* 0x0000008585037211 */ /* 0x002fe200078fdaff */
[C---:B------:R-:W-:Y:S02]  /*4d80*/  IMAD R2, R16.reuse, UR55, RZ ;  /* 0x0000003710027c24 */ /* 0x040fe4000f8e02ff */
[----:B------:R-:W-:Y:S01]  /*4d90*/  IMAD.WIDE.U32 R8, R16, UR5, R8 ;  /* 0x0000000510087c25 */ /* 0x000fe2000f8e0008 */
[----:B------:R-:W-:-:S03]  /*4da0*/  LEA R156, R3, R130, 0x2 ;  /* 0x00000082039c7211 */ /* 0x000fc600078e10ff */
[----:B------:R-:W-:Y:S01]  /*4db0*/  IMAD R3, R17, UR5, R2 ;  /* 0x0000000511037c24 */ /* 0x000fe2000f8e0202 */
[----:B------:R-:W-:Y:S01]  /*4dc0*/  LEA R2, P1, R8, UR30, 0x2 ;  /* 0x0000001e08027c11 */ /* 0x000fe2000f8210ff */
[----:B------:R-:W0:Y:S02]  /*4dd0*/  LDS R187, [R156+0x850] ;  /* 0x000850009cbb7984 */ /* 0x000e240000000800 */
[----:B------:R-:W-:-:S05]  /*4de0*/  IMAD.IADD R3, R9, 0x1, R3 ;  /* 0x0000000109037824 */ /* 0x000fca00078e0203 */
[----:B------:R-:W-:-:S05]  /*4df0*/  LEA.HI.X R3, R8, UR31, R3, 0x2, P1 ;  /* 0x0000001f08037c11 */ /* 0x000fca00088f1403 */
[----:B0-----:R0:W-:Y:S02]  /*4e00*/  REDG.E.ADD.F32.FTZ.RN.STRONG.GPU desc[UR26][R2.64], R187 ;  /* 0x000000bb020079a6 */ /* 0x0011e4000c10f39a */
.L_x_3761:
[----:B------:R-:W-:Y:S05]  /*4e10*/  BSYNC B0 ;  /* 0x0000000000007941 */ /* 0x000fea0003800000 */
.L_x_3760:
[C---:B01----:R-:W-:Y:S01]  /*4e20*/  FFMA.FTZ R3, -R65.reuse, R140, R198 ;  /* 0x0000008c41037223 */ /* 0x043fe200000101c6 */
[----:B------:R-:W-:Y:S01]  /*4e30*/  FMUL.FTZ R2, R65, R173 ;  /* 0x000000ad41027220 */ /* 0x000fe20000410000 */
[C---:B------:R-:W-:Y:S01]  /*4e40*/  FFMA.FTZ R8, -R64.reuse, R145, R191 ;  /* 0x0000009140087223 */ /* 0x040fe200000101bf */
[----:B------:R-:W-:Y:S01]  /*4e50*/  FMUL.FTZ R9, R64, R169 ;  /* 0x000000a940097220 */ /* 0x000fe20000410000 */
[C---:B------:R-:W-:Y:S01]  /*4e60*/  FFMA.FTZ R188, -R63.reuse, R138, R188 ;  /* 0x0000008a3fbc7223 */ /* 0x040fe200000101bc */
[----:B------:R-:W-:Y:S01]  /*4e70*/  FFMA.FTZ R158, R2, R3, RZ ;  /* 0x00000003029e7223 */ /* 0x000fe200000100ff */
[----:B------:R-:W-:Y:S01]  /*4e80*/  FMUL.FTZ R156, R63, R175 ;  /* 0x000000af3f9c7220 */ /* 0x000fe20000410000 */
[C---:B------:R-:W-:Y:S01]  /*4e90*/  FFMA.FTZ R193, -R62.reuse, R143, R193 ;  /* 0x0000008f3ec17223 */ /* 0x040fe200000101c1 */
[----:B------:R-:W-:Y:S01]  /*4ea0*/  FFMA.FTZ R190, -R61, R154, R190 ;  /* 0x0000009a3dbe7223 */ /* 0x000fe200000101be */
[----:B------:R-:W-:Y:S01]  /*4eb0*/  FFMA.FTZ R187, R9, R8, R158 ;  /* 0x0000000809bb7223 */ /* 0x000fe2000001009e */
[----:B------:R-:W-:Y:S01]  /*4ec0*/  FMUL.FTZ R158, R62, R167 ;  /* 0x000000a73e9e7220 */ /* 0x000fe20000410000 */
[----:B------:R-:W-:Y:S01]  /*4ed0*/  FMUL.FTZ R160, R61, R177 ;  /* 0x000000b13da07220 */ /* 0x000fe20000410000 */
[----:B------:R-:W-:Y:S01]  /*4ee0*/  FFMA.FTZ R195, -R60, R157, R195 ;  /* 0x0000009d3cc37223 */ /* 0x000fe200000101c3 */
[----:B------:R-:W-:Y:S01]  /*4ef0*/  FFMA.FTZ R187, R156, R188, R187 ;  /* 0x000000bc9cbb7223 */ /* 0x000fe200000100bb */
[----:B------:R-:W-:Y:S01]  /*4f00*/  FMUL.FTZ R164, R60, R165 ;  /* 0x000000a53ca47220 */ /* 0x000fe20000410000 */
[C---:B------:R-:W-:Y:S01]  /*4f10*/  FFMA.FTZ R192, -R59.reuse, R152, R192 ;  /* 0x000000983bc07223 */ /* 0x040fe200000101c0 */
[----:B------:R-:W-:Y:S01]  /*4f20*/  FMUL.FTZ R166, R59, R179 ;  /* 0x000000b33ba67220 */ /* 0x000fe20000410000 */
[----:B------:R-:W-:Y:S01]  /*4f30*/  FFMA.FTZ R187, R158, R193, R187 ;  /* 0x000000c19ebb7223 */ /* 0x000fe200000100bb */
[C---:B------:R-:W-:Y:S01]  /*4f40*/  FFMA.FTZ R197, -R58.reuse, R155, R197 ;  /* 0x0000009b3ac57223 */ /* 0x040fe200000101c5 */
[----:B------:R-:W-:Y:S01]  /*4f50*/  FMUL.FTZ R168, R58, R163 ;  /* 0x000000a33aa87220 */ /* 0x000fe20000410000 */
[C---:B------:R-:W-:Y:S01]  /*4f60*/  FFMA.FTZ R202, -R57.reuse, R150, R202 ;  /* 0x0000009639ca7223 */ /* 0x040fe200000101ca */
[----:B------:R-:W-:Y:S01]  /*4f70*/  FFMA.FTZ R187, R160, R190, R187 ;  /* 0x000000bea0bb7223 */ /* 0x000fe200000100bb */
[----:B------:R-:W-:Y:S01]  /*4f80*/  FMUL.FTZ R170, R57, R181 ;  /* 0x000000b539aa7220 */ /* 0x000fe20000410000 */
[C---:B------:R-:W-:Y:S01]  /*4f90*/  FFMA.FTZ R207, -R56.reuse, R153, R207 ;  /* 0x0000009938cf7223 */ /* 0x040fe200000101cf */
[----:B------:R-:W-:Y:S01]  /*4fa0*/  FMUL.FTZ R174, R56, R161 ;  /* 0x000000a138ae7220 */ /* 0x000fe20000410000 */
[----:B------:R-:W-:Y:S01]  /*4fb0*/  FFMA.FTZ R187, R164, R195, R187 ;  /* 0x000000c3a4bb7223 */ /* 0x000fe200000100bb */
[C---:B------:R-:W-:Y:S01]  /*4fc0*/  FFMA.FTZ R204, -R55.reuse, R148, R204 ;  /* 0x0000009437cc7223 */ /* 0x040fe200000101cc */
[----:B------:R-:W-:Y:S01]  /*4fd0*/  FMUL.FTZ R176, R55, R183 ;  /* 0x000000b737b07220 */ /* 0x000fe20000410000 */
[----:B------:R-:W-:Y:S01]  /*4fe0*/  FFMA.FTZ R209, -R54, R151, R209 ;  /* 0x0000009736d17223 */ /* 0x000fe200000101d1 */
[----:B------:R-:W-:Y:S01]  /*4ff0*/  FFMA.FTZ R187, R166, R192, R187 ;  /* 0x000000c0a6bb7223 */ /* 0x000fe200000100bb */
[----:B------:R-:W-:Y:S01]  /*5000*/  FMUL.FTZ R178, R54, R159 ;  /* 0x0000009f36b27220 */ /* 0x000fe20000410000 */
[C---:B------:R-:W-:Y:S01]  /*5010*/  FFMA.FTZ R206, -R53.reuse, R146, R206 ;  /* 0x0000009235ce7223 */ /* 0x040fe200000101ce */
[----:B------:R-:W-:Y:S01]  /*5020*/  FMUL.FTZ R180, R53, R185 ;  /* 0x000000b935b47220 */ /* 0x000fe20000410000 */
[----:B------:R-:W-:Y:S01]  /*5030*/  FFMA.FTZ R187, R168, R197, R187 ;  /* 0x000000c5a8bb7223 */ /* 0x000fe200000100bb */
[----:B------:R-:W-:Y:S01]  /*5040*/  USHF.L.U64.HI UR16, UR6, 0x2, UR7 ;  /* 0x0000000206107899 */ /* 0x000fe20008010207 */
[----:B------:R-:W-:Y:S01]  /*5050*/  IADD3 R172, R133, 0x40, RZ ;  /* 0x0000004085ac7810 */ /* 0x000fe20007ffe0ff */
[----:B------:R-:W-:Y:S01]  /*5060*/  FFMA.FTZ R211, -R52, R149, R211 ;  /* 0x0000009534d37223 */ /* 0x000fe200000101d3 */
[----:B------:R-:W-:Y:S01]  /*5070*/  FFMA.FTZ R187, R170, R202, R187 ;  /* 0x000000caaabb7223 */ /* 0x000fe200000100bb */
[----:B------:R-:W-:Y:S01]  /*5080*/  FMUL.FTZ R182, R52, R171 ;  /* 0x000000ab34b67220 */ /* 0x000fe20000410000 */
[----:B------:R-:W-:Y:S01]  /*5090*/  USHF.L.U32 UR17, UR6, 0x2, URZ ;  /* 0x0000000206117899 */ /* 0x000fe2000800063f */
[----:B------:R-:W-:Y:S01]  /*50a0*/  LEA.HI.SX32 R189, R172, R133, 0x1b ;  /* 0x00000085acbd7211 */ /* 0x000fe200078fdaff */
[----:B------:R-:W-:Y:S01]  /*50b0*/  FFMA.FTZ R187, R174, R207, R187 ;  /* 0x000000cfaebb7223 */ /* 0x000fe200000100bb */
[----:B------:R-:W-:-:S02]  /*50c0*/  IMAD R172, R16, UR16, RZ ;  /* 0x0000001010ac7c24 */ /* 0x000fc4000f8e02ff */
[C---:B------:R-:W-:Y:S01]  /*50d0*/  FFMA.FTZ R208, -R51.reuse, R144, R208 ;  /* 0x0000009033d07223 */ /* 0x040fe200000101d0 */
[----:B------:R-:W-:Y:S01]  /*50e0*/  FMUL.FTZ R184, R51, R201 ;  /* 0x000000c933b87220 */ /* 0x000fe20000410000 */
[----:B------:R-:W-:Y:S01]  /*50f0*/  FFMA.FTZ R187, R176, R204, R187 ;  /* 0x000000ccb0bb7223 */ /* 0x000fe200000100bb */
[----:B------:R-:W-:Y:S01]  /*5100*/  IADD3 R198, R133, 0x80, RZ ;  /* 0x0000008085c67810 */ /* 0x000fe20007ffe0ff */
[----:B------:R-:W-:Y:S01]  /*5110*/  IMAD R203, R17, UR17, R172 ;  /* 0x0000001111cb7c24 */ /* 0x000fe2000f8e02ac */
[----:B------:R-:W-:Y:S01]  /*5120*/  LEA R191, R189, R130, 0x2 ;  /* 0x00000082bdbf7211 */ /* 0x000fe200078e10ff */
[----:B------:R-:W-:Y:S01]  /*5130*/  FFMA.FTZ R187, R178, R209, R187 ;  /* 0x000000d1b2bb7223 */ /* 0x000fe200000100bb */
[----:B------:R-:W-:Y:S01]  /*5140*/  ISETP.GE.AND P1, PT, R162, 0x41, PT ;  /* 0x00000041a200780c */ /* 0x000fe20003f26270 */
[C---:B------:R-:W-:Y:S01]  /*5150*/  FFMA.FTZ R213, -R50.reuse, R147, R213 ;  /* 0x0000009332d57223 */ /* 0x040fe200000101d5 */
[----:B------:R-:W-:Y:S01]  /*5160*/  FMUL.FTZ R186, R50, R199 ;  /* 0x000000c732ba7220 */ /* 0x000fe20000410000 */
[----:B------:R-:W-:Y:S01]  /*5170*/  FFMA.FTZ R187, R180, R206, R187 ;  /* 0x000000ceb4bb7223 */ /* 0x000fe200000100bb */
[----:B------:R-:W-:Y:S01]  /*5180*/  VIADD R200, R133, 0xc0 ;  /* 0x000000c085c87836 */ /* 0x000fe20000000000 */
[----:B------:R-:W-:Y:S01]  /*5190*/  BSSY B0, `(.L_x_3762) ;  /* 0x0000013000007945 */ /* 0x000fe20003800000 */
[----:B------:R-:W-:-:S04]  /*51a0*/  IMAD.WIDE.U32 R6, R16, UR17, R6 ;  /* 0x0000001110067c25 */ /* 0x000fc8000f8e0006 */
[----:B------:R-:W-:Y:S01]  /*51b0*/  FFMA.FTZ R187, R182, R211, R187 ;  /* 0x000000d3b6bb7223 */ /* 0x000fe200000100bb */
[----:B------:R-:W-:Y:S01]  /*51c0*/  FMUL.FTZ R205, R186, R213 ;  /* 0x000000d5bacd7220 */ /* 0x000fe20000410000 */
[----:B------:R-:W-:Y:S02]  /*51d0*/  ISETP.GE.AND P2, PT, R162, 0x81, PT ;  /* 0x00000081a200780c */ /* 0x000fe40003f46270 */
[----:B------:R-:W-:Y:S01]  /*51e0*/  FFMA.FTZ R172, R184, R208, R187 ;  /* 0x000000d0b8ac7223 */ /* 0x000fe200000100bb */
[----:B------:R-:W-:Y:S02]  /*51f0*/  LEA.HI.SX32 R187, R198, R133, 0x1b ;  /* 0x00000085c6bb7211 */ /* 0x000fe400078fdaff */
[----:B------:R-:W-:Y:S01]  /*5200*/  ISETP.GE.AND P3, PT, R162, 0xc1, PT ;  /* 0x000000c1a200780c */ /* 0x000fe20003f66270 */
[----:B------:R-:W-:Y:S01]  /*5210*/  FADD.FTZ R172, R172, R205 ;  /* 0x000000cdacac7221 */ /* 0x000fe20000010000 */
[----:B------:R-:W-:Y:S01]  /*5220*/  IADD3 R7, R203, R7, RZ ;  /* 0x00000007cb077210 */ /* 0x000fe20007ffe0ff */
[----:B------:R-:W-:Y:S01]  /*5230*/  IMAD R198, R187, 0x4, R130 ;  /* 0x00000004bbc67824 */ /* 0x000fe200078e0282 */
[----:B------:R-:W-:Y:S01]  /*5240*/  LEA.HI.SX32 R189, R200, R133, 0x1b ;  /* 0x00000085c8bd7211 */ /* 0x000fe200078fdaff */
[----:B------:R0:W1:Y:S01]  /*5250*/  LDS R187, [R191+0x950] ;  /* 0x00095000bfbb7984 */ /* 0x0000620000000800 */
[----:B------:R-:W-:Y:S07]  /*5260*/  @!P1 BRA `(.L_x_3763) ;  /* 0x0000000000149947 */ /* 0x000fee0003800000 */
[----:B0-----:R-:W-:-:S05]  /*5270*/  MOV R191, UR56 ;  /* 0x0000003800bf7c02 */ /* 0x001fca0008000f00 */
[----:B------:R-:W-:-:S04]  /*5280*/  IMAD.WIDE R4, R191, 0x4, R4 ;  /* 0x00000004bf047825 */ /* 0x000fc800078e0204 */
[----:B------:R-:W-:-:S05]  /*5290*/  IMAD.WIDE.U32 R4, R16, UR17, R4 ;  /* 0x0000001110047c25 */ /* 0x000fca000f8e0004 */
[----:B------:R-:W-:-:S05]  /*52a0*/  IADD3 R5, R5, R203, RZ ;  /* 0x000000cb05057210 */ /* 0x000fca0007ffe0ff */
[----:B-1----:R2:W-:Y:S02]  /*52b0*/  REDG.E.ADD.F32.FTZ.RN.STRONG.GPU desc[UR26][R4.64+-0xf00], R187 ;  /* 0xfff100bb040079a6 */ /* 0x0025e4000c10f39a */
.L_x_3763:
[----:B------:R-:W-:Y:S05]  /*52c0*/  BSYNC B0 ;  /* 0x0000000000007941 */ /* 0x000fea0003800000 */
.L_x_3762:
[----:B--2---:R2:W3:Y:S01]  /*52d0*/  LDS R5, [R198+0xa50] ;  /* 0x000a5000c6057984 */ /* 0x0044e20000000800 */
[----:B------:R-:W-:Y:S01]  /*52e0*/  BSSY B0, `(.L_x_3764) ;  /* 0x0000004000007945 */ /* 0x000fe20003800000 */
[----:B------:R-:W-:-:S03]  /*52f0*/  IMAD R189, R189, 0x4, R130 ;  /* 0x00000004bdbd7824 */ /* 0x000fc600078e0282 */
[----:B------:R-:W-:Y:S05]  /*5300*/  @!P2 BRA `(.L_x_3765) ;  /* 0x000000000004a947 */ /* 0x000fea0003800000 */
[----:B---3--:R4:W-:Y:S02]  /*5310*/  REDG.E.ADD.F32.FTZ.RN.STRONG.GPU desc[UR26][R6.64+-0xe00], R5 ;  /* 0xfff20005060079a6 */ /* 0x0089e4000c10f39a */
.L_x_3765:
[----:B------:R-:W-:Y:S05]  /*5320*/  BSYNC B0 ;  /* 0x0000000000007941 */ /* 0x000fea0003800000 */
.L_x_3764:
[----:B---34-:R3:W4:Y:S01]  /*5330*/  LDS R5, [R189+0xb50] ;  /* 0x000b5000bd057984 */ /* 0x0187220000000800 */
[----:B------:R-:W-:Y:S01]  /*5340*/  BSSY B0, `(.L_x_3766) ;  /* 0x0000005000007945 */ /* 0x000fe20003800000 */
[C---:B------:R-:W-:Y:S02]  /*5350*/  IADD3 R4, R133.reuse, 0x100, RZ ;  /* 0x0000010085047810 */ /* 0x040fe40007ffe0ff */
[----:B--2---:R-:W-:Y:S01]  /*5360*/  IADD3 R198, R133, 0x140, RZ ;  /* 0x0000014085c67810 */ /* 0x004fe20007ffe0ff */
[----:B------:R-:W-:Y:S06]  /*5370*/  @!P3 BRA `(.L_x_3767) ;  /* 0x000000000004b947 */ /* 0x000fec0003800000 */
[----:B----4-:R2:W-:Y:S02]  /*5380*/  REDG.E.ADD.F32.FTZ.RN.STRONG.GPU desc[UR26][R6.64+-0xd00], R5 ;  /* 0xfff30005060079a6 */ /* 0x0105e4000c10f39a */
.L_x_3767:
[----:B------:R-:W-:Y:S05]  /*5390*/  BSYNC B0 ;  /* 0x0000000000007941 */ /* 0x000fea0003800000 */
.L_x_3766:
[-C--:B--2-4-:R-:W-:Y:S01]  /*53a0*/  LEA.HI.SX32 R5, R4, R133.reuse, 0x1b ;  /* 0x0000008504057211 */ /* 0x094fe200078fdaff */
[----:B------:R-:W-:Y:S01]  /*53b0*/  VIADD R200, R133, 0x180 ;  /* 0x0000018085c87836 */ /* 0x000fe20000000000 */
[----:B------:R-:W-:Y:S01]  /*53c0*/  ISETP.GE.AND P6, PT, R162, 0x101, PT ;  /* 0x00000101a200780c */ /* 0x000fe20003fc6270 */
[----:B------:R-:W-:Y:S01]  /*53d0*/  BSSY B0, `(.L_x_3768) ;  /* 0x000000e000007945 */ /* 0x000fe20003800000 */
[----:B------:R-:W-:Y:S02]  /*53e0*/  LEA R5, R5, R130, 0x2 ;  /* 0x0000008205057211 */ /* 0x000fe400078e10ff */
[-C--:B-1----:R-:W-:Y:S02]  /*53f0*/  LEA.HI.SX32 R187, R198, R133.reuse, 0x1b ;  /* 0x00000085c6bb7211 */ /* 0x082fe400078fdaff */
[----:B------:R-:W-:Y:S02]  /*5400*/  IADD3 R4, R133, 0x1c0, RZ ;  /* 0x000001c085047810 */ /* 0x000fe40007ffe0ff */
[----:B------:R-:W1:Y:S01]  /*5410*/  LDS R5, [R5+0xc50] ;  /* 0x000c500005057984 */ /* 0x000e620000000800 */
[----:B---3--:R-:W-:Y:S01]  /*5420*/  LEA.HI.SX32 R189, R200, R133, 0x1b ;  /* 0x00000085c8bd7211 */ /* 0x008fe200078fdaff */
[----:B0-----:R-:W-:Y:S01]  /*5430*/  IMAD R191, R187, 0x4, R130 ;  /* 0x00000004bbbf7824 */ /* 0x001fe200078e0282 */
[----:B------:R-:W-:-:S02]  /*5440*/  ISETP.GE.AND P1, PT, R162, 0x141, PT ;  /* 0x00000141a200780c */ /* 0x000fc40003f26270 */
[C---:B------:R-:W-:Y:S02]  /*5450*/  ISETP.GE.AND P2, PT, R162.reuse, 0x181, PT ;  /* 0x00000181a200780c */ /* 0x040fe40003f46270 */
[C---:B------:R-:W-:Y:S02]  /*5460*/  ISETP.GE.AND P3, PT, R162.reuse, 0x1c1, PT ;  /* 0x000001c1a200780c */ /* 0x040fe40003f66270 */
[C---:B------:R-:W-:Y:S02]  /*5470*/  ISETP.GE.AND P4, PT, R162.reuse, 0x201, PT ;  /* 0x00000201a200780c */ /* 0x040fe40003f86270 */
[----:B------:R-:W-:Y:S01]  /*5480*/  ISETP.GE.AND P5, PT, R162, 0x241, PT ;  /* 0x00000241a200780c */ /* 0x000fe20003fa6270 */
[----:B------:R-:W-:-:S12]  /*5490*/  @!P6 BRA `(.L_x_3769) ;  /* 0x000000000004e947 */ /* 0x000fd80003800000 */
[----:B-1----:R0:W-:Y:S02]  /*54a0*/  REDG.E.ADD.F32.FTZ.RN.STRONG.GPU desc[UR26][R6.64+-0xc00], R5 ;  /* 0xfff40005060079a6 */ /* 0x0021e4000c10f39a */
.L_x_3769:
[----:B------:R-:W-:Y:S05]  /*54b0*/  BSYNC B0 ;  /* 0x0000000000007941 */ /* 0x000fea0003800000 */
.L_x_3768:
[----:B01----:R0:W1:Y:S01]  /*54c0*/  LDS R5, [R191+0xd50] ;  /* 0x000d5000bf057984 */ /* 0x0030620000000800 */
[----:B------:R-:W-:Y:S01]  /*54d0*/  BSSY B0, `(.L_x_3770) ;  /* 0x0000005000007945 */ /* 0x000fe20003800000 */
[----:B------:R-:W-:Y:S02]  /*54e0*/  LEA.HI.SX32 R187, R4, R133, 0x1b ;  /* 0x0000008504bb7211 */ /* 0x000fe400078fdaff */
[----:B------:R-:W-:Y:S01]  /*54f0*/  LEA R198, R189, R130, 0x2 ;  /* 0x00000082bdc67211 */ /* 0x000fe200078e10ff */
[----:B------:R-:W-:Y:S06]  /*5500*/  @!P1 BRA `(.L_x_3771) ;  /* 0x0000000000049947 */ /* 0x000fec0003800000 */
[----:B-1----:R2:W-:Y:S02]  /*5510*/  REDG.E.ADD.F32.FTZ.RN.STRONG.GPU desc[UR26][R6.64+-0xb00], R5 ;  /* 0xfff50005060079a6 */ /* 0x0025e4000c10f39a */
.L_x_3771:
[----:B------:R-:W-:Y:S05]  /*5520*/  BSYNC B0 ;  /* 0x0000000000007941 */ /* 0x000fea0003800000 */
.L_x_3770:
[----:B-12---:R1:W2:Y:S01]  /*5530*/  LDS R5, [R198+0xe50] ;  /* 0x000e5000c6057984 */ /* 0x0062a20000000800 */
[----:B------:R-:W-:Y:S01]  /*5540*/  BSSY B0, `(.L_x_3772) ;  /* 0x0000006000007945 */ /* 0x000fe20003800000 */
[----:B------:R-:W-:Y:S01]  /*5550*/  LEA.HI.SX32 R189, R142, R133, 0x1b ;  /* 0x000000858ebd7211 */ /* 0x000fe200078fdaff */
[----:B------:R-:W-:Y:S01]  /*5560*/  IMAD R142, R187, 0x4, R130 ;  /* 0x00000004bb8e7824 */ /* 0x000fe200078e0282 */
[----:B------:R-:W-:Y:S01]  /*5570*/  IADD3 R4, R133, 0x240, RZ ;  /* 0x0000024085047810 */ /* 0x000fe20007ffe0ff */
[----:B------:R-:W-:Y:S06]  /*5580*/  @!P2 BRA `(.L_x_3773) ;  /* 0x000000000004a947 */ /* 0x000fec0003800000 */
[----:B--2---:R3:W-:Y:S02]  /*5590*/  REDG.E.ADD.F32.FTZ.RN.STRONG.GPU desc[UR26][R6.64+-0xa00], R5 ;  /* 0xfff60005060079a6 */ /* 0x0047e4000c10f39a */
.L_x_3773:
[----:B------:R-:W-:Y:S05]  /*55a0*/  BSYNC B0 ;  /* 0x0000000000007941 */ /* 0x000fea0003800000 */
.L_x_3772:
[----:B--23--:R2:W3:Y:S01]  /*55b0*/  LDS R5, [R142+0xf50] ;  /* 0x000f50008e057984 */ /* 0x00c4e20000000800 */
[----:B------:R-:W-:Y:S01]  /*55c0*/  BSSY B0, `(.L_x_3774) ;  /* 0x0000005000007945 */ /* 0x000fe20003800000 */
[----:B------:R-:W-:Y:S02]  /*55d0*/  LEA R189, R189, R130, 0x2 ;  /* 0x00000082bdbd7211 */ /* 0x000fe400078e10ff */
[----:B------:R-:W-:Y:S01]  /*55e0*/  LEA.HI.SX32 R187, R4, R133, 0x1b ;  /* 0x0000008504bb7211 */ /* 0x000fe200078fdaff */
[----:B------:R-:W-:Y:S06]  /*55f0*/  @!P3 BRA `(.L_x_3775) ;  /* 0x000000000004b947 */ /* 0x000fec0003800000 */
[----:B---3--:R4:W-:Y:S02]  /*5600*/  REDG.E.ADD.F32.FTZ.RN.STRONG.GPU desc[UR26][R6.64+-0x900], R5 ;  /* 0xfff70005060079a6 */ /* 0x0089e4000c10f39a */
.L_x_3775:
[----:B------:R-:W-:Y:S05]  /*5610*/  BSYNC B0 ;  /* 0x0000000000007941 */ /* 0x000fea0003800000 */
.L_x_3774:
[----:B---34-:R3:W4:Y:S01]  /*5620*/  LDS R5, [R189+0x1050] ;  /* 0x00105000bd057984 */ /* 0x0187220000000800 */
[----:B------:R-:W-:Y:S01]  /*5630*/  BSSY B0, `(.L_x_3776) ;  /* 0x0000004000007945 */ /* 0x000fe20003800000 */
[----:B------:R-:W-:-:S03]  /*5640*/  LEA R187, R187, R130, 0x2 ;  /* 0x00000082bbbb7211 */ /* 0x000fc600078e10ff */
[----:B------:R-:W-:Y:S05]  /*5650*/  @!P4 BRA `(.L_x_3777) ;  /* 0x000000000004c947 */ /* 0x000fea0003800000 */
[----:B----4-:R4:W-:Y:S02]  /*5660*/  REDG.E.ADD.F32.FTZ.RN.STRONG.GPU desc[UR26][R6.64+-0x800], R5 ;  /* 0xfff80005060079a6 */ /* 0x0109e4000c10f39a */
.L_x_3777:
[----:B------:R-:W-:Y:S05]  /*5670*/  BSYNC B0 ;  /* 0x0000000000007941 */ /* 0x000fea0003800000 */
.L_x_3776:
[----:B----4-:R4:W0:Y:S01]  /*5680*/  LDS R5, [R187+0x1150] ;  /* 0x00115000bb057984 */ /* 0x0108220000000800 */
[----:B------:R-:W-:Y:S01]  /*5690*/  BSSY B0, `(.L_x_3778) ;  /* 0x0000005000007945 */ /* 0x000fe20003800000 */
[C---:B------:R-:W-:Y:S01]  /*56a0*/  VIADD R4, R133.reuse, 0x280 ;  /* 0x0000028085047836 */ /* 0x040fe20000000000 */
[----:B--2---:R-:W-:Y:S02]  /*56b0*/  IADD3 R142, R133, 0x2c0, RZ ;  /* 0x000002c0858e7810 */ /* 0x004fe40007ffe0ff */
[----:B------:R-:W-:Y:S05]  /*56c0*/  @!P5 BRA `(.L_x_3779) ;  /* 0x000000000004d947 */ /* 0x000fea0003800000 */
[----:B0-----:R2:W-:Y:S02]  /*56d0*/  REDG.E.ADD.F32.FTZ.RN.STRONG.GPU desc[UR26][R6.64+-0x700], R5 ;  /* 0xfff90005060079a6 */ /* 0x0015e4000c10f39a */
.L_x_3779:
[----:B------:R-:W-:Y:S05]  /*56e0*/  BSYNC B0 ;  /* 0x0000000000007941 */ /* 0x000fea0003800000 */
.L_x_3778:
[-C--:B0-2---:R-:W-:Y:S01]  /*56f0*/  LEA.HI.SX32 R5, R4, R133.reuse, 0x1b ;  /* 0x0000008504057211 */ /* 0x085fe200078fdaff */
[----:B------:R-:W-:Y:S01]  /*5700*/  BSSY B0, `(.L_x_3780) ;  /* 0x0000010000007945 */ /* 0x000fe20003800000 */
[----:B------:R-:W-:Y:S01]  /*5710*/  ISETP.GE.AND P6, PT, R162, 0x281, PT ;  /* 0x00000281a200780c */ /* 0x000fe20003fc6270 */
[----:B------:R-:W-:Y:S01]  /*5720*/  VIADD R4, R133, 0x340 ;  /* 0x0000034085047836 */ /* 0x000fe20000000000 */
[----:B------:R-:W-:Y:S02]  /*5730*/  LEA R5, R5, R130, 0x2 ;  /* 0x0000008205057211 */ /* 0x000fe400078e10ff */
[----:B-1----:R-:W-:Y:S02]  /*5740*/  IADD3 R198, R133, 0x300, RZ ;  /* 0x0000030085c67810 */ /* 0x002fe40007ffe0ff */
[-C--:B----4-:R-:W-:Y:S02]  /*5750*/  LEA.HI.SX32 R187, R142, R133.reuse, 0x1b ;  /* 0x000000858ebb7211 */ /* 0x090fe400078fdaff */
[----:B------:R-:W0:Y:S01]  /*5760*/  LDS R5, [R5+0x1250] ;  /* 0x0012500005057984 */ /* 0x000e220000000800 */
[----:B---3--:R-:W-:-:S02]  /*5770*/  LEA.HI.SX32 R189, R198, R133, 0x1b ;  /* 0x00000085c6bd7211 */ /* 0x008fc400078fdaff */
        /* <DEDUP_REMOVED lines=8> */
.L_x_3781:
[----:B------:R-:W-:Y:S05]  /*5800*/  BSYNC B0 ;  /* 0x0000000000007941 */ /* 0x000fea0003800000 */
.L_x_3780:
[----:B01----:R0:W1:Y:S01]  /*5810*/  LDS R5, [R191+0x1350] ;  /* 0x00135000bf057984 */ /* 0x0030620000000800 */
[----:B------:R-:W-:Y:S01]  /*5820*/  BSSY B0, `(.L_x_3782) ;  /* 0x0000006000007945 */ /* 0x000fe20003800000 */
[----:B------:R-:W-:Y:S01]  /*5830*/  VIADD R142, R133, 0x380 ;  /* 0x00000380858e7836 */ /* 0x000fe20000000000 */
[----:B------:R-:W-:Y:S02]  /*5840*/  LEA.HI.SX32 R187, R4, R133, 0x1b ;  /* 0x0000008504bb7211 */ /* 0x000fe400078fdaff */
[----:B------:R-:W-:Y:S01]  /*5850*/  LEA R162, R189, R130, 0x2 ;  /* 0x00000082bda27211 */ /* 0x000fe200078e10ff */
[----:B------:R-:W-:Y:S06]  /*5860*/  @!P1 BRA `(.L_x_3783) ;  /* 0x0000000000049947 */ /* 0x000fec0003800000 */
[----:B-1----:R2:W-:Y:S02]  /*5870*/  REDG.E.ADD.F32.FTZ.RN.STRONG.GPU desc[UR26][R6.64+-0x500], R5 ;  /* 0xfffb0005060079a6 */ /* 0x0025e4000c10f39a */
.L_x_3783:
[----:B------:R-:W-:Y:S05]  /*5880*/  BSYNC B0 ;  /* 0x0000000000007941 */ /* 0x000fea0003800000 */
.L_x_3782:
[----:B-12---:R1:W2:Y:S01]  /*5890*/  LDS R5, [R162+0x1450] ;  /* 0x00145000a2057984 */ /* 0x0062a20000000800 */
[----:B------:R-:W-:Y:S01]  /*58a0*/  BSSY B0, `(.L_x_3784) ;  /* 0x0000006000007945 */ /* 0x000fe20003800000 */
[----:B------:R-:W-:Y:S01]  /*58b0*/  LEA.HI.SX32 R189, R142, R133, 0x1b ;  /* 0x000000858ebd7211 */ /* 0x000fe200078fdaff */
[----:B------:R-:W-:Y:S01]  /*58c0*/  IMAD R142, R187, 0x4, R130 ;  /* 0x00000004bb8e7824 */ /* 0x000fe200078e0282 */
[----:B------:R-:W-:Y:S01]  /*58d0*/  IADD3 R4, R133, 0x3c0, RZ ;  /* 0x000003c085047810 */ /* 0x000fe20007ffe0ff */
[----:B------:R-:W-:Y:S06]  /*58e0*/  @!P2 BRA `(.L_x_3785) ;  /* 0x000000000004a947 */ /* 0x000fec0003800000 */
[----:B--2---:R3:W-:Y:S02]  /*58f0*/  REDG.E.ADD.F32.FTZ.RN.STRONG.GPU desc[UR26][R6.64+-0x400], R5 ;  /* 0xfffc0005060079a6 */ /* 0x0047e4000c10f39a */
.L_x_3785:
[----:B------:R-:W-:Y:S05]  /*5900*/  BSYNC B0 ;  /* 0x0000000000007941 */ /* 0x000fea0003800000 */
.L_x_3784:
[----:B--23--:R2:W3:Y:S01]  /*5910*/  LDS R5, [R142+0x1550] ;  /* 0x001550008e057984 */ /* 0x00c4e20000000800 */
[----:B------:R-:W-:Y:S01]  /*5920*/  BSSY B0, `(.L_x_3786) ;  /* 0x0000005000007945 */ /* 0x000fe20003800000 */
[----:B------:R-:W-:Y:S02]  /*5930*/  LEA.HI.SX32 R187, R4, R133, 0x1b ;  /* 0x0000008504bb7211 */ /* 0x000fe400078fdaff */
[----:B------:R-:W-:Y:S01]  /*5940*/  LEA R189, R189, R130, 0x2 ;  /* 0x00000082bdbd7211 */ /* 0x000fe200078e10ff */
[----:B------:R-:W-:Y:S06]  /*5950*/  @!P3 BRA `(.L_x_3787) ;  /* 0x000000000004b947 */ /* 0x000fec0003800000 */
[----:B---3--:R4:W-:Y:S02]  /*5960*/  REDG.E.ADD.F32.FTZ.RN.STRONG.GPU desc[UR26][R6.64+-0x300], R5 ;  /* 0xfffd0005060079a6 */ /* 0x0089e4000c10f39a */
.L_x_3787:
[----:B------:R-:W-:Y:S05]  /*5970*/  BSYNC B0 ;  /* 0x0000000000007941 */ /* 0x000fea0003800000 */
.L_x_3786:
[----:B---34-:R3:W4:Y:S01]  /*5980*/  LDS R5, [R189+0x1650] ;  /* 0x00165000bd057984 */ /* 0x0187220000000800 */
[----:B------:R-:W-:Y:S01]  /*5990*/  BSSY B0, `(.L_x_3788) ;  /* 0x0000004000007945 */ /* 0x000fe20003800000 */
[----:B------:R-:W-:-:S03]  /*59a0*/  LEA R187, R187, R130, 0x2 ;  /* 0x00000082bbbb7211 */ /* 0x000fc600078e10ff */
[----:B------:R-:W-:Y:S05]  /*59b0*/  @!P4 BRA `(.L_x_3789) ;  /* 0x000000000004c947 */ /* 0x000fea0003800000 */
[----:B----4-:R4:W-:Y:S02]  /*59c0*/  REDG.E.ADD.F32.FTZ.RN.STRONG.GPU desc[UR26][R6.64+-0x200], R5 ;  /* 0xfffe0005060079a6 */ /* 0x0109e4000c10f39a */
.L_x_3789:
[----:B------:R-:W-:Y:S05]  /*59d0*/  BSYNC B0 ;  /* 0x0000000000007941 */ /* 0x000fea0003800000 */
.L_x_3788:
[----:B----4-:R4:W0:Y:S01]  /*59e0*/  LDS R5, [R187+0x1750] ;  /* 0x00175000bb057984 */ /* 0x0108220000000800 */
[----:B------:R-:W-:Y:S04]  /*59f0*/  BSSY B0, `(.L_x_3790) ;  /* 0x0000003000007945 */ /* 0x000fe80003800000 */
[----:B------:R-:W-:Y:S05]  /*5a00*/  @!P5 BRA `(.L_x_3791) ;  /* 0x000000000004d947 */ /* 0x000fea0003800000 */
[----:B0-----:R0:W-:Y:S02]  /*5a10*/  REDG.E.ADD.F32.FTZ.RN.STRONG.GPU desc[UR26][R6.64+-0x100], R5 ;  /* 0xffff0005060079a6 */ /* 0x0011e4000c10f39a */
.L_x_3791:
[----:B------:R-:W-:Y:S05]  /*5a20*/  BSYNC B0 ;  /* 0x0000000000007941 */ /* 0x000fea0003800000 */
.L_x_3790:
[----:B------:R-:W5:Y:S01]  /*5a30*/  SHFL.DOWN PT, R4, R11, 0x1, 0x1f ;  /* 0x08201f000b047f89 */ /* 0x000f6200000e0000 */
[C---:B------:R-:W-:Y:S01]  /*5a40*/  ISETP.GT.AND P1, PT, R132.reuse, 0x1e, PT ;  /* 0x0000001e8400780c */ /* 0x040fe20003f24270 */
[----:B------:R-:W-:Y:S01]  /*5a50*/  BSSY B0, `(.L_x_3792) ;  /* 0x000007f000007945 */ /* 0x000fe20003800000 */
[----:B------:R-:W-:Y:S01]  /*5a60*/  ISETP.NE.AND P2, PT, R132, RZ, PT ;  /* 0x000000ff8400720c */ /* 0x000fe20003f45270 */
[----:B0-----:R-:W0:Y:S01]  /*5a70*/  SHFL.DOWN PT, R5, R172, 0x1, 0x1f ;  /* 0x08201f00ac057f89 */ /* 0x001e2200000e0000 */
        /* <DEDUP_REMOVED lines=16> */
[----:B-----5:R-:W-:Y:S01]  /*5b80*/  @!P1 FADD.FTZ R11, R11, R4 ;  /* 0x000000040b0b9221 */ /* 0x020fe20000010000 */
[----:B0-----:R-:W-:-:S04]  /*5b90*/  @!P1 FADD.FTZ R172, R172, R5 ;  /* 0x00000005acac9221 */ /* 0x001fc80000010000 */
[----:B------:R-:W0:Y:S01]  /*5ba0*/  SHFL.DOWN PT, R4, R11, 0x2, 0x1f ;  /* 0x08401f000b047f89 */ /* 0x000e2200000e0000 */
[----:B------:R-:W-:-:S03]  /*5bb0*/  ISETP.GT.AND P1, PT, R132, 0x1d, PT ;  /* 0x0000001d8400780c */ /* 0x000fc60003f24270 */
[----:B------:R-:W5:Y:S10]  /*5bc0*/  SHFL.DOWN PT, R5, R172, 0x2, 0x1f ;  /* 0x08401f00ac057f89 */ /* 0x000f7400000e0000 */
[----:B0-----:R-:W-:Y:S01]  /*5bd0*/  @!P1 FADD.FTZ R11, R11, R4 ;  /* 0x000000040b0b9221 */ /* 0x001fe20000010000 */
[----:B------:R-:W-:Y:S01]  /*5be0*/  FMUL.FTZ R4, R136, R199 ;  /* 0x000000c788047220 */ /* 0x000fe20000410000 */
[----:B-----5:R-:W-:-:S03]  /*5bf0*/  @!P1 FADD.FTZ R172, R172, R5 ;  /* 0x00000005acac9221 */ /* 0x020fc60000010000 */
[----:B--2---:R-:W0:Y:S01]  /*5c00*/  SHFL.DOWN PT, R142, R11, 0x4, 0x1f ;  /* 0x08801f000b8e7f89 */ /* 0x004e2200000e0000 */
[----:B------:R-:W-:Y:S01]  /*5c10*/  ISETP.GT.AND P1, PT, R132, 0x1b, PT ;  /* 0x0000001b8400780c */ /* 0x000fe20003f24270 */
[----:B------:R-:W-:Y:S01]  /*5c20*/  FMUL.FTZ R5, R136, R201 ;  /* 0x000000c988057220 */ /* 0x000fe20000410000 */
[----:B------:R-:W-:Y:S01]  /*5c30*/  FMUL.FTZ R4, R213, R4 ;  /* 0x00000004d5047220 */ /* 0x000fe20000410000 */
[----:B------:R-:W2:Y:S02]  /*5c40*/  SHFL.DOWN PT, R7, R172, 0x4, 0x1f ;  /* 0x08801f00ac077f89 */ /* 0x000ea400000e0000 */
[----:B------:R-:W-:Y:S01]  /*5c50*/  FMUL.FTZ R5, R208, R5 ;  /* 0x00000005d0057220 */ /* 0x000fe20000410000 */
[----:B------:R-:W-:Y:S01]  /*5c60*/  FFMA.FTZ R6, R147, R199, R4 ;  /* 0x000000c793067223 */ /* 0x000fe20000010004 */
[----:B------:R-:W-:Y:S02]  /*5c70*/  FMUL.FTZ R4, R136, R171 ;  /* 0x000000ab88047220 */ /* 0x000fe40000410000 */
[----:B------:R-:W-:Y:S01]  /*5c80*/  FFMA.FTZ R201, R144, R201, R5 ;  /* 0x000000c990c97223 */ /* 0x000fe20000010005 */
[----:B------:R-:W-:Y:S01]  /*5c90*/  FMUL.FTZ R5, R136, R185 ;  /* 0x000000b988057220 */ /* 0x000fe20000410000 */
[----:B------:R-:W-:Y:S01]  /*5ca0*/  FMUL.FTZ R4, R211, R4 ;  /* 0x00000004d3047220 */ /* 0x000fe20000410000 */
[----:B------:R-:W-:Y:S01]  /*5cb0*/  FADD.FTZ R33, R6, R33 ;  /* 0x0000002106217221 */ /* 0x000fe20000010000 */
[----:B------:R-:W-:Y:S01]  /*5cc0*/  FADD.FTZ R32, R201, R32 ;  /* 0x00000020c9207221 */ /* 0x000fe20000010000 */
[----:B------:R-:W-:Y:S01]  /*5cd0*/  FMUL.FTZ R5, R206, R5 ;  /* 0x00000005ce057220 */ /* 0x000fe20000410000 */
[----:B------:R-:W-:Y:S01]  /*5ce0*/  FFMA.FTZ R6, R149, R171, R4 ;  /* 0x000000ab95067223 */ /* 0x000fe20000010004 */
[----:B------:R-:W-:-:S02]  /*5cf0*/  FMUL.FTZ R4, R136, R159 ;  /* 0x0000009f88047220 */ /* 0x000fc40000410000 */
[----:B------:R-:W-:Y:S01]  /*5d00*/  FFMA.FTZ R185, R146, R185, R5 ;  /* 0x000000b992b97223 */ /* 0x000fe20000010005 */
[----:B------:R-:W-:Y:S01]  /*5d10*/  FMUL.FTZ R5, R136, R183 ;  /* 0x000000b788057220 */ /* 0x000fe20000410000 */
[----:B------:R-:W-:Y:S01]  /*5d20*/  FMUL.FTZ R4, R209, R4 ;  /* 0x00000004d1047220 */ /* 0x000fe20000410000 */
[----:B------:R-:W-:Y:S01]  /*5d30*/  FADD.FTZ R31, R6, R31 ;  /* 0x0000001f061f7221 */ /* 0x000fe20000010000 */
[----:B------:R-:W-:Y:S01]  /*5d40*/  FADD.FTZ R30, R185, R30 ;  /* 0x0000001eb91e7221 */ /* 0x000fe20000010000 */
[----:B0-----:R-:W-:Y:S01]  /*5d50*/  @!P1 FADD.FTZ R11, R11, R142 ;  /* 0x0000008e0b0b9221 */ /* 0x001fe20000010000 */
[----:B------:R-:W-:Y:S01]  /*5d60*/  FMUL.FTZ R5, R204, R5 ;  /* 0x00000005cc057220 */ /* 0x000fe20000410000 */
[----:B------:R-:W-:Y:S01]  /*5d70*/  FFMA.FTZ R6, R151, R159, R4 ;  /* 0x0000009f97067223 */ /* 0x000fe20000010004 */
[----:B------:R-:W-:Y:S01]  /*5d80*/  FMUL.FTZ R4, R136, R161 ;  /* 0x000000a188047220 */ /* 0x000fe20000410000 */
[----:B--2---:R-:W-:Y:S01]  /*5d90*/  @!P1 FADD.FTZ R172, R172, R7 ;  /* 0x00000007acac9221 */ /* 0x004fe20000010000 */
[----:B------:R-:W0:Y:S01]  /*5da0*/  SHFL.DOWN PT, R142, R11, 0x8, 0x1f ;  /* 0x09001f000b8e7f89 */ /* 0x000e2200000e0000 */
[----:B------:R-:W-:Y:S01]  /*5db0*/  ISETP.GT.AND P1, PT, R132, 0x17, PT ;  /* 0x000000178400780c */ /* 0x000fe20003f24270 */
[----:B------:R-:W-:Y:S01]  /*5dc0*/  FFMA.FTZ R183, R148, R183, R5 ;  /* 0x000000b794b77223 */ /* 0x000fe20000010005 */
[----:B------:R-:W-:Y:S01]  /*5dd0*/  FMUL.FTZ R5, R136, R181 ;  /* 0x000000b588057220 */ /* 0x000fe20000410000 */
[----:B------:R-:W2:Y:S01]  /*5de0*/  SHFL.DOWN PT, R7, R172, 0x8, 0x1f ;  /* 0x09001f00ac077f89 */ /* 0x000ea200000e0000 */
[----:B------:R-:W-:Y:S01]  /*5df0*/  FMUL.FTZ R4, R207, R4 ;  /* 0x00000004cf047220 */ /* 0x000fe20000410000 */
[----:B------:R-:W-:Y:S01]  /*5e00*/  FADD.FTZ R29, R6, R29 ;  /* 0x0000001d061d7221 */ /* 0x000fe20000010000 */
[----:B------:R-:W-:Y:S01]  /*5e10*/  FMUL.FTZ R5, R202, R5 ;  /* 0x00000005ca057220 */ /* 0x000fe20000410000 */
[----:B------:R-:W-:Y:S01]  /*5e20*/  FADD.FTZ R28, R183, R28 ;  /* 0x0000001cb71c7221 */ /* 0x000fe20000010000 */
        /* <DEDUP_REMOVED lines=11> */
[----:B------:R-:W-:Y:S01]  /*5ee0*/  FMUL.FTZ R5, R136, R177 ;  /* 0x000000b188057220 */ /* 0x000fe20000410000 */
[----:B------:R-:W-:Y:S01]  /*5ef0*/  FADD.FTZ R25, R6, R25 ;  /* 0x0000001906197221 */ /* 0x000fe20000010000 */
[----:B------:R-:W-:Y:S01]  /*5f00*/  FMUL.FTZ R4, R195, R4 ;  /* 0x00000004c3047220 */ /* 0x000fe20000410000 */
[----:B0-----:R-:W-:Y:S01]  /*5f10*/  @!P1 FADD.FTZ R11, R11, R142 ;  /* 0x0000008e0b0b9221 */ /* 0x001fe20000010000 */
[----:B------:R-:W-:Y:S01]  /*5f20*/  FMUL.FTZ R5, R190, R5 ;  /* 0x00000005be057220 */ /* 0x000fe20000410000 */
[----:B------:R-:W-:Y:S01]  /*5f30*/  FMUL.FTZ R6, R136, R167 ;  /* 0x000000a788067220 */ /* 0x000fe20000410000 */
[----:B------:R-:W-:Y:S01]  /*5f40*/  FFMA.FTZ R142, R157, R165, R4 ;  /* 0x000000a59d8e7223 */ /* 0x000fe20000010004 */
[----:B--2---:R-:W-:Y:S01]  /*5f50*/  @!P1 FADD.FTZ R172, R172, R7 ;  /* 0x00000007acac9221 */ /* 0x004fe20000010000 */
[----:B------:R-:W0:Y:S01]  /*5f60*/  SHFL.DOWN PT, R144, R11, 0x10, 0x1f ;  /* 0x0a001f000b907f89 */ /* 0x000e2200000e0000 */
[----:B------:R-:W-:Y:S01]  /*5f70*/  ISETP.GT.AND P1, PT, R132, 0xf, PT ;  /* 0x0000000f8400780c */ /* 0x000fe20003f24270 */
[----:B------:R-:W-:Y:S01]  /*5f80*/  FFMA.FTZ R177, R154, R177, R5 ;  /* 0x000000b19ab17223 */ /* 0x000fe20000010005 */
[----:B------:R-:W-:Y:S01]  /*5f90*/  FMUL.FTZ R6, R193, R6 ;  /* 0x00000006c1067220 */ /* 0x000fe20000410000 */
[----:B------:R-:W2:Y:S01]  /*5fa0*/  SHFL.DOWN PT, R7, R172, 0x10, 0x1f ;  /* 0x0a001f00ac077f89 */ /* 0x000ea200000e0000 */
[----:B------:R-:W-:Y:S01]  /*5fb0*/  FADD.FTZ R24, R179, R24 ;  /* 0x00000018b3187221 */ /* 0x000fe20000010000 */
[----:B------:R-:W-:Y:S01]  /*5fc0*/  FADD.FTZ R23, R142, R23 ;  /* 0x000000178e177221 */ /* 0x000fe20000010000 */
[----:B------:R-:W-:Y:S01]  /*5fd0*/  FFMA.FTZ R6, R143, R167, R6 ;  /* 0x000000a78f067223 */ /* 0x000fe20000010006 */
[----:B------:R-:W-:-:S03]  /*5fe0*/  FADD.FTZ R22, R177, R22 ;  /* 0x00000016b1167221 */ /* 0x000fc60000010000 */
[----:B------:R-:W-:-:S03]  /*5ff0*/  FADD.FTZ R21, R6, R21 ;  /* 0x0000001506157221 */ /* 0x000fc60000010000 */
[----:B0-----:R-:W-:Y:S01]  /*6000*/  @!P1 FADD.FTZ R11, R11, R144 ;  /* 0x000000900b0b9221 */ /* 0x001fe20000010000 */
[----:B--2---:R-:W-:Y:S01]  /*6010*/  @!P1 FADD.FTZ R172, R172, R7 ;  /* 0x00000007acac9221 */ /* 0x004fe20000010000 */
[----:B------:R-:W-:-:S03]  /*6020*/  FMUL.FTZ R7, R136, R175 ;  /* 0x000000af88077220 */ /* 0x000fc60000410000 */
[----:B------:R-:W-:Y:S01]  /*6030*/  MOV R5, R11 ;  /* 0x0000000b00057202 */ /* 0x000fe20000000f00 */
[----:B------:R-:W-:Y:S02]  /*6040*/  IMAD.MOV.U32 R4, RZ, RZ, R172 ;  /* 0x000000ffff047224 */ /* 0x000fe400078e00ac */
[----:B------:R-:W-:Y:S01]  /*6050*/  FMUL.FTZ R11, R188, R7 ;  /* 0x00000007bc0b7220 */ /* 0x000fe20000410000 */
[C---:B------:R-:W-:Y:S01]  /*6060*/  FMUL.FTZ R7, R136.reuse, R169 ;  /* 0x000000a988077220 */ /* 0x040fe20000410000 */
[----:B------:R-:W-:Y:S01]  /*6070*/  FMUL.FTZ R136, R136, R173 ;  /* 0x000000ad88887220 */ /* 0x000fe20000410000 */
[----:B------:R0:W-:Y:S02]  /*6080*/  @!P2 STS.64 [R128+0x18d8], R4 ;  /* 0x0018d8048000a388 */ /* 0x0001e40000000a00 */
[----:B------:R-:W-:Y:S01]  /*6090*/  FMUL.FTZ R8, R8, R7 ;  /* 0x0000000708087220 */ /* 0x000fe20000410000 */
[----:B------:R-:W-:Y:S01]  /*60a0*/  FMUL.FTZ R3, R3, R136 ;  /* 0x0000008803037220 */ /* 0x000fe20000410000 */
[----:B------:R-:W-:-:S02]  /*60b0*/  FFMA.FTZ R11, R138, R175, R11 ;  /* 0x000000af8a0b7223 */ /* 0x000fc4000001000b */
[----:B------:R-:W-:Y:S01]  /*60c0*/  FFMA.FTZ R8, R145, R169, R8 ;  /* 0x000000a991087223 */ /* 0x000fe20000010008 */
[----:B------:R-:W-:Y:S01]  /*60d0*/  FFMA.FTZ R3, R140, R173, R3 ;  /* 0x000000ad8c037223 */ /* 0x000fe20000010003 */
[----:B------:R-:W-:Y:S02]  /*60e0*/  FADD.FTZ R20, R11, R20 ;  /* 0x000000140b147221 */ /* 0x000fe40000010000 */
[----:B------:R-:W-:Y:S01]  /*60f0*/  FADD.FTZ R19, R8, R19 ;  /* 0x0000001308137221 */ /* 0x000fe20000010000 */
[----:B------:R-:W-:Y:S01]  /*6100*/  FADD.FTZ R18, R3, R18 ;  /* 0x0000001203127221 */ /* 0x000fe20000010000 */
[----:B------:R-:W-:Y:S06]  /*6110*/  BAR.SYNC.DEFER_BLOCKING 0x0 ;  /* 0x0000000000007b1d */ /* 0x000fec0000010000 */
[----:B0-----:R-:W-:Y:S05]  /*6120*/  @P0 BRA `(.L_x_3793) ;  /* 0x0000000000440947 */ /* 0x001fea0003800000 */
[----:B------:R-:W0:Y:S01]  /*6130*/  S2UR UR17, SR_CgaCtaId ;  /* 0x00000000001179c3 */ /* 0x000e220000008800 */
[----:B------:R-:W-:Y:S01]  /*6140*/  UISETP.NE.AND UP0, UPT, UR19, UR53, UPT ;  /* 0x000000351300728c */ /* 0x000fe2000bf05270 */
[----:B------:R-:W-:Y:S01]  /*6150*/  MOV R3, UR5 ;  /* 0x0000000500037c02 */ /* 0x000fe20008000f00 */
[----:B------:R-:W-:-:S04]  /*6160*/  UMOV UR16, 0x400 ;  /* 0x0000040000107882 */ /* 0x000fc80000000000 */
[----:B------:R-:W-:Y:S01]  /*6170*/  PLOP3.LUT P0, PT, PT, PT, UP0, 0x80, 0x0 ;  /* 0x000000000000781c */ /* 0x000fe20003f0f008 */
[----:B0-----:R-:W-:-:S06]  /*6180*/  ULEA UR16, UR17, UR16, 0x18 ;  /* 0x0000001011107291 */ /* 0x001fcc000f8ec03f */
[----:B------:R-:W-:-:S05]  /*6190*/  IMAD.U32 R130, RZ, RZ, UR16 ;  /* 0x00000010ff827e24 */ /* 0x000fca000f8e00ff */
[----:B------:R-:W-:Y:S02]  /*61a0*/  LEA R8, R3, R130, 0x2 ;  /* 0x0000008203087211 */ /* 0x000fe400078e10ff */
[----:B------:R-:W0:Y:S04]  /*61b0*/  LDS.64 R2, [R130+0x18e0] ;  /* 0x0018e00082027984 */ /* 0x000e280000000a00 */
[----:B------:R-:W2:Y:S04]  /*61c0*/  @P0 LDS R6, [R8+0x3210] ;  /* 0x0032100008060984 */ /* 0x000ea80000000800 */
[----:B------:R-:W5:Y:S01]  /*61d0*/  @P0 LDS R7, [R8+0x2e10] ;  /* 0x002e100008070984 */ /* 0x000f620000000800 */
[----:B0-----:R-:W-:Y:S01]  /*61e0*/  FADD.FTZ R5, R5, R3 ;  /* 0x0000000305057221 */ /* 0x001fe20000010000 */
[----:B------:R-:W-:-:S03]  /*61f0*/  FADD.FTZ R4, R4, R2 ;  /* 0x0000000204047221 */ /* 0x000fc60000010000 */
[----:B--2---:R-:W-:Y:S01]  /*6200*/  @P0 FADD.FTZ R5, R5, R6 ;  /* 0x0000000605050221 */ /* 0x004fe20000010000 */
[----:B-----5:R-:W-:-:S04]  /*6210*/  @P0 FADD.FTZ R4, R4, R7 ;  /* 0x0000000704040221 */ /* 0x020fc80000010000 */
[----:B------:R0:W-:Y:S04]  /*6220*/  STS [R8+0x3210], R5 ;  /* 0x0032100508007388 */ /* 0x0001e80000000800 */
[----:B------:R0:W-:Y:S02]  /*6230*/  STS [R8+0x2e10], R4 ;  /* 0x002e100408007388 */ /* 0x0001e40000000800 */
.L_x_3793:
[----:B------:R-:W-:Y:S05]  /*6240*/  BSYNC B0 ;  /* 0x0000000000007941 */ /* 0x000fea0003800000 */
.L_x_3792:
[----:B------:R-:W-:Y:S02]  /*6250*/  UIADD3 UR5, UR5, 0x1, URZ ;  /* 0x0000000105057890 */ /* 0x000fe4000fffe03f */
[----:B------:R-:W-:Y:S02]  /*6260*/  UIADD3 UR6, UP1, UR6, 0x1, URZ ;  /* 0x0000000106067890 */ /* 0x000fe4000ff3e03f */
[----:B------:R-:W-:Y:S02]  /*6270*/  UISETP.GE.AND UP0, UPT, UR5, UR54, UPT ;  /* 0x000000360500728c */ /* 0x000fe4000bf06270 */
[----:B------:R-:W-:-:S04]  /*6280*/  UIADD3.X UR7, URZ, UR7, URZ, UP1, !UPT ;  /* 0x000000073f077290 */ /* 0x000fc80008ffe43f */
[----:B------:R-:W-:-:S13]  /*6290*/  PLOP3.LUT P0, PT, PT, PT, UP0, 0x80, 0x0 ;  /* 0x000000000000781c */ /* 0x000fda0003f0f008 */
[----:B------:R-:W-:Y:S05]  /*62a0*/  @!P0 BRA `(.L_x_3794) ;  /* 0xffffffc400508947 */ /* 0x000fea000383ffff */
.L_x_3750:
[----:B------:R-:W-:Y:S01]  /*62b0*/  BAR.SYNC.DEFER_BLOCKING 0x0 ;  /* 0x0000000000007b1d */ /* 0x000fe20000010000 */
[----:B------:R-:W-:Y:S01]  /*62c0*/  F2FP.BF16.F32.PACK_AB R48, R48, R49 ;  /* 0x000000313030723e */ /* 0x000fe200000010ff */
[----:B------:R-:W-:Y:S01]  /*62d0*/  UIADD3 UR47, -UR51, UR47, URZ ;  /* 0x0000002f332f7290 */ /* 0x000fe2000fffe13f */
[----:B------:R-:W-:Y:S01]  /*62e0*/  F2FP.BF16.F32.PACK_AB R46, R46, R47 ;  /* 0x0000002f2e2e723e */ /* 0x000fe200000010ff */
[----:B------:R-:W-:Y:S01]  /*62f0*/  USHF.R.S32.HI UR12, URZ, 0x1f, UR18 ;  /* 0x0000001f3f0c7899 */ /* 0x000fe20008011412 */
[----:B------:R-:W-:-:S03]  /*6300*/  F2FP.BF16.F32.PACK_AB R44, R44, R45 ;  /* 0x0000002d2c2c723e */ /* 0x000fc600000010ff */
[----:B------:R-:W2:Y:S01]  /*6310*/  S2UR UR6, SR_CgaCtaId ;  /* 0x00000000000679c3 */ /* 0x000ea20000008800 */
[----:B------:R-:W-:Y:S01]  /*6320*/  F2FP.BF16.F32.PACK_AB R42, R42, R43 ;  /* 0x0000002b2a2a723e */ /* 0x000fe200000010ff */
[----:B------:R-:W-:Y:S01]  /*6330*/  UMOV UR5, 0x400 ;  /* 0x0000040000057882 */ /* 0x000fe20000000000 */
[----:B------:R-:W-:Y:S01]  /*6340*/  PRMT R0, R48, 0x7632, R0 ;  /* 0x0000763230007816 */ /* 0x000fe20000000000 */
[----:B------:R-:W-:Y:S01]  /*6350*/  ULDC.64 UR30, c[0x0][0x388] ;  /* 0x0000e200001e7ab9 */ /* 0x000fe20000000a00 */
[----:B------:R-:W-:Y:S01]  /*6360*/  PRMT R2, R46, 0x7632, R2 ;  /* 0x000076322e027816 */ /* 0x000fe20000000002 */
[----:B------:R-:W-:Y:S01]  /*6370*/  UIMAD UR13, UR50, UR30, URZ ;  /* 0x0000001e320d72a4 */ /* 0x000fe2000f8e023f */
[----:B------:R-:W-:Y:S01]  /*6380*/  PRMT R3, R44, 0x7632, R3 ;  /* 0x000076322c037816 */ /* 0x000fe20000000003 */
[----:B------:R-:W-:Y:S01]  /*6390*/  ULDC.64 UR28, c[0x0][0x3a8] ;  /* 0x0000ea00001c7ab9 */ /* 0x000fe20000000a00 */
[----:B------:R-:W-:Y:S01]  /*63a0*/  ISETP.NE.AND P0, PT, R133, RZ, PT ;  /* 0x000000ff8500720c */ /* 0x000fe20003f05270 */
[----:B------:R-:W-:Y:S01]  /*63b0*/  UIMAD UR17, UR50, UR28, URZ ;  /* 0x0000001c321172a4 */ /* 0x000fe2000f8e023f */
[----:B------:R-:W-:Y:S01]  /*63c0*/  F2FP.BF16.F32.PACK_AB R40, R40, R41 ;  /* 0x000000292828723e */ /* 0x000fe200000010ff */
[----:B------:R-:W-:Y:S01]  /*63d0*/  UIMAD UR16, UR49, UR31, UR13 ;  /* 0x0000001f311072a4 */ /* 0x000fe2000f8e020d */
[----:B------:R-:W-:Y:S01]  /*63e0*/  F2FP.BF16.F32.PACK_AB R38, R38, R39 ;  /* 0x000000272626723e */ /* 0x000fe200000010ff */
[----:B------:R-:W-:Y:S01]  /*63f0*/  UIMAD UR17, UR49, UR29, UR17 ;  /* 0x0000001d311172a4 */ /* 0x000fe2000f8e0211 */
[----:B------:R-:W-:Y:S01]  /*6400*/  F2FP.BF16.F32.PACK_AB R36, R36, R37 ;  /* 0x000000252424723e */ /* 0x000fe200000010ff */
[----:B------:R-:W-:Y:S01]  /*6410*/  BSSY B0, `(.L_x_3795) ;  /* 0x0000044000007945 */ /* 0x000fe20003800000 */
[----:B------:R-:W-:Y:S01]  /*6420*/  F2FP.BF16.F32.PACK_AB R34, R34, R35 ;  /* 0x000000232222723e */ /* 0x000fe200000010ff */
[----:B------:R5:W-:Y:S01]  /*6430*/  STS.U16 [R96], R48 ;  /* 0x0000003060007388 */ /* 0x000be20000000400 */
[----:B------:R-:W-:-:S02]  /*6440*/  MOV R69, UR47 ;  /* 0x0000002f00457c02 */ /* 0x000fc40008000f00 */
[----:B------:R-:W-:Y:S01]  /*6450*/  SHF.R.S32.HI R67, RZ, 0x1f, R12 ;  /* 0x0000001fff437819 */ /* 0x000fe2000001140c */
[----:B------:R1:W-:Y:S01]  /*6460*/  STS.U16 [R96+0x2], R0 ;  /* 0x0000020060007388 */ /* 0x0003e20000000400 */
[----:B0-----:R-:W-:Y:S01]  /*6470*/  MOV R4, UR51 ;  /* 0x0000003300047c02 */ /* 0x001fe20008000f00 */
[----:B--2---:R-:W-:Y:S02]  /*6480*/  ULEA UR5, UR6, UR5, 0x18 ;  /* 0x0000000506057291 */ /* 0x004fe4000f8ec03f */
[----:B------:R0:W-:Y:S01]  /*6490*/  STS.U16 [R96+0x6], R2 ;  /* 0x0000060260007388 */ /* 0x0001e20000000400 */
[----:B------:R-:W-:Y:S01]  /*64a0*/  UIMAD.WIDE.U32 UR6, UR49, UR30, URZ ;  /* 0x0000001e310672a5 */ /* 0x000fe2000f8e003f */
[----:B-----5:R-:W-:Y:S02]  /*64b0*/  PRMT R48, R42, 0x7632, R48 ;  /* 0x000076322a307816 */ /* 0x020fe40000000030 */
[----:B------:R2:W-:Y:S01]  /*64c0*/  STS.U16 [R96+0xa], R3 ;  /* 0x00000a0360007388 */ /* 0x0005e20000000400 */
[----:B------:R-:W-:Y:S01]  /*64d0*/  IMAD.U32 R130, RZ, RZ, UR5 ;  /* 0x00000005ff827e24 */ /* 0x000fe2000f8e00ff */
[----:B-1----:R-:W-:Y:S01]  /*64e0*/  PRMT R0, R40, 0x7632, R0 ;  /* 0x0000763228007816 */ /* 0x002fe20000000000 */
[----:B------:R-:W-:Y:S01]  /*64f0*/  UIADD3 UR13, UR7, UR16, URZ ;  /* 0x00000010070d7290 */ /* 0x000fe2000fffe03f */
[----:B------:R1:W-:Y:S01]  /*6500*/  STS.U16 [R96+0xe], R48 ;  /* 0x00000e3060007388 */ /* 0x0003e20000000400 */
[----:B0-----:R-:W-:-:S03]  /*6510*/  PRMT R2, R38, 0x7632, R2 ;  /* 0x0000763226027816 */ /* 0x001fc60000000002 */
[----:B------:R-:W-:Y:S01]  /*6520*/  STS.U16 [R96+0x4], R46 ;  /* 0x0000042e60007388 */ /* 0x000fe20000000400 */
[----:B--2---:R-:W-:-:S03]  /*6530*/  PRMT R3, R34, 0x7632, R3 ;  /* 0x0000763222037816 */ /* 0x004fc60000000003 */
        /* <DEDUP_REMOVED lines=8> */
[----:B------:R-:W-:Y:S01]  /*65c0*/  STS.U16 [R96+0x1a], R48 ;  /* 0x00001a3060007388 */ /* 0x000fe20000000400 */
[----:B0-----:R-:W-:-:S03]  /*65d0*/  IADD3 R2, P2, R12, UR51, RZ ;  /* 0x000000330c027c10 */ /* 0x001fc6000ff5e0ff */
[----:B------:R-:W-:Y:S04]  /*65e0*/  STS.U16 [R96+0x1c], R34 ;  /* 0x00001c2260007388 */ /* 0x000fe80000000400 */
[----:B------:R0:W-:Y:S01]  /*65f0*/  STS.U16 [R96+0x1e], R3 ;  /* 0x00001e0360007388 */ /* 0x0001e20000000400 */
[----:B------:R-:W-:-:S03]  /*6600*/  NOP ;  /* 0x0000000000007918 */ /* 0x000fc60000000000 */
[----:B------:R-:W-:Y:S01]  /*6610*/  LDS.U16 R9, [R112] ;  /* 0x0000000070097984 */ /* 0x000fe20000000400 */
        /* <DEDUP_REMOVED lines=17> */
[----:B------:R-:W-:Y:S01]  /*6730*/  UIMAD UR5, UR4, -0x400, UR48 ;  /* 0xfffffc00040578a4 */ /* 0x000fe2000f8e0230 */
[----:B------:R-:W-:Y:S06]  /*6740*/  BAR.SYNC.DEFER_BLOCKING 0x0 ;  /* 0x0000000000007b1d */ /* 0x000fec0000010000 */
[----:B------:R-:W0:Y:S02]  /*6750*/  LDS R0, [R130+0x840] ;  /* 0x0008400082007984 */ /* 0x000e240000000800 */
        /* <DEDUP_REMOVED lines=15> */
.L_x_3796:
[----:B------:R-:W-:Y:S05]  /*6850*/  BSYNC B0 ;  /* 0x0000000000007941 */ /* 0x000fea0003800000 */
.L_x_3795:
        /* <DEDUP_REMOVED lines=11> */
[----:B------:R-:W-:Y:S01]  /*6910*/  USHF.R.S32.HI UR29, URZ, 0x1f, UR5 ;  /* 0x0000001f3f1d7899 */ /* 0x000fe20008011405 */
[C---:B------:R-:W-:Y:S01]  /*6920*/  LEA R4, P1, R12.reuse, UR30, 0x1 ;  /* 0x0000001e0c047c11 */ /* 0x040fe2000f8208ff */
[----:B------:R-:W-:Y:S01]  /*6930*/  BSSY B0, `(.L_x_3797) ;  /* 0x00000a9000007945 */ /* 0x000fe20003800000 */
[----:B0-----:R-:W-:Y:S01]  /*6940*/  IMAD.U32 R6, RZ, RZ, UR13 ;  /* 0x0000000dff067e24 */ /* 0x001fe2000f8e00ff */
[----:B------:R-:W-:Y:S01]  /*6950*/  UIADD3.X UR6, UR29, UR16, UR7, UP0, !UPT ;  /* 0x000000101d067290 */ /* 0x000fe200087fe407 */
[----:B------:R-:W-:-:S02]  /*6960*/  LEA.HI.X R5, R12, UR31, R67, 0x1, P1 ;  /* 0x0000001f0c057c11 */ /* 0x000fc400088f0c43 */
[----:B------:R-:W-:Y:S02]  /*6970*/  ISETP.GE.AND P1, PT, R126, R0, PT ;  /* 0x000000007e00720c */ /* 0x000fe40003f26270 */
[----:B------:R-:W-:Y:S02]  /*6980*/  LEA R4, P3, R6, R4, 0x1 ;  /* 0x0000000406047211 */ /* 0x000fe400078608ff */
[----:B------:R-:W-:Y:S01]  /*6990*/  MOV R7, UR6 ;  /* 0x0000000600077c02 */ /* 0x000fe20008000f00 */
[----:B------:R-:W-:-:S03]  /*69a0*/  UIMAD.WIDE.U32 UR6, UR49, UR28, URZ ;  /* 0x0000001c310672a5 */ /* 0x000fc6000f8e003f */
[----:B------:R-:W-:Y:S01]  /*69b0*/  LEA.HI.X R5, R6, R5, R7, 0x1, P3 ;  /* 0x0000000506057211 */ /* 0x000fe200018f0c07 */
[----:B------:R-:W-:Y:S01]  /*69c0*/  UIADD3 UR13, UR7, UR17, URZ ;  /* 0x00000011070d7290 */ /* 0x000fe2000fffe03f */
[-C--:B------:R-:W-:Y:S02]  /*69d0*/  ISETP.GE.AND P3, PT, R123, R0.reuse, PT ;  /* 0x000000007b00720c */ /* 0x080fe40003f66270 */
[----:B------:R-:W-:Y:S01]  /*69e0*/  LOP3.LUT R7, R10, 0xfffffe00, RZ, 0xc0, !PT ;  /* 0xfffffe000a077812 */ /* 0x000fe200078ec0ff */
[----:B------:R0:W-:Y:S01]  /*69f0*/  @!P1 STG.E.U16 desc[UR26][R4.64+-0x780], R15 ;  /* 0xfff8800f04009986 */ /* 0x0001e2000c10151a */
[-C--:B------:R-:W-:Y:S02]  /*6a00*/  ISETP.GE.AND P1, PT, R121, R0.reuse, PT ;  /* 0x000000007900720c */ /* 0x080fe40003f26270 */
[----:B------:R-:W-:Y:S01]  /*6a10*/  LEA R65, R132, R7, 0x4 ;  /* 0x0000000784417211 */ /* 0x000fe200078e20ff */
[----:B------:R1:W-:Y:S01]  /*6a20*/  @!P2 STG.E.U16 desc[UR26][R4.64+-0x740], R17 ;  /* 0xfff8c0110400a986 */ /* 0x0003e2000c10151a */
[----:B------:R-:W-:-:S02]  /*6a30*/  ISETP.GE.AND P2, PT, R122, R0, PT ;  /* 0x000000007a00720c */ /* 0x000fc40003f46270 */
[C---:B------:R-:W-:Y:S01]  /*6a40*/  IADD3 R7, R65.reuse, 0x2, RZ ;  /* 0x0000000241077810 */ /* 0x040fe20007ffe0ff */
[----:B------:R2:W-:Y:S01]  /*6a50*/  @!P4 STG.E.U16 desc[UR26][R4.64+-0x700], R35 ;  /* 0xfff900230400c986 */ /* 0x0005e2000c10151a */
[-C--:B------:R-:W-:Y:S01]  /*6a60*/  ISETP.GE.AND P4, PT, R120, R0.reuse, PT ;  /* 0x000000007800720c */ /* 0x080fe20003f86270 */
[----:B------:R-:W-:Y:S01]  /*6a70*/  VIADD R6, R65, 0x1 ;  /* 0x0000000141067836 */ /* 0x000fe20000000000 */
[-C--:B------:R-:W-:Y:S01]  /*6a80*/  LEA.HI.SX32 R13, R7, R65.reuse, 0x1b ;  /* 0x00000041070d7211 */ /* 0x080fe200078fdaff */
        /* <DEDUP_REMOVED lines=14> */
[----:B------:R-:W-:Y:S01]  /*6b70*/  IMAD R9, R9, 0x2, R130 ;  /* 0x0000000209097824 */ /* 0x000fe200078e0282 */
[C---:B------:R-:W-:Y:S01]  /*6b80*/  IADD3 R16, R65.reuse, 0x6, RZ ;  /* 0x0000000641107810 */ /* 0x040fe20007ffe0ff */
[----:B------:R-:W-:Y:S01]  /*6b90*/  @!P5 STG.E.U16 desc[UR26][R4.64+-0x5c0], R45 ;  /* 0xfffa402d0400d986 */ /* 0x000fe2000c10151a */
[-C--:B------:R-:W-:Y:S01]  /*6ba0*/  ISETP.GE.AND P5, PT, R114, R0.reuse, PT ;  /* 0x000000007200720c */ /* 0x080fe20003fa6270 */
[----:B------:R-:W-:Y:S01]  /*6bb0*/  VIADD R46, R65, 0xd ;  /* 0x0000000d412e7836 */ /* 0x000fe20000000000 */
[-C--:B0-----:R-:W-:Y:S01]  /*6bc0*/  LEA.HI.SX32 R15, R8, R65.reuse, 0x1b ;  /* 0x00000041080f7211 */ /* 0x081fe200078fdaff */
[----:B------:R-:W-:Y:S01]  /*6bd0*/  @!P6 STG.E.U16 desc[UR26][R4.64+-0x580], R47 ;  /* 0xfffa802f0400e986 */ /* 0x000fe2000c10151a */
[----:B------:R-:W-:Y:S01]  /*6be0*/  ISETP.GE.AND P6, PT, R113, R0, PT ;  /* 0x000000007100720c */ /* 0x000fe20003fc6270 */
[----:B------:R-:W-:Y:S01]  /*6bf0*/  FADD.FTZ R0, R18, R135 ;  /* 0x0000008712007221 */ /* 0x000fe20000010000 */
[----:B------:R-:W-:Y:S01]  /*6c00*/  F2FP.BF16.F32.PACK_AB R18, R19, R18 ;  /* 0x000000121312723e */ /* 0x000fe200000010ff */
[----:B------:R-:W-:Y:S01]  /*6c10*/  @!P2 STG.E.U16 desc[UR26][R4.64+-0x540], R49 ;  /* 0xfffac0310400a986 */ /* 0x000fe2000c10151a */
[-C--:B-1----:R-:W-:Y:S01]  /*6c20*/  LEA.HI.SX32 R17, R10, R65.reuse, 0x1b ;  /* 0x000000410a117211 */ /* 0x082fe200078fdaff */
[----:B------:R-:W-:Y:S01]  /*6c30*/  FADD.FTZ R7, R0, R19 ;  /* 0x0000001300077221 */ /* 0x000fe20000010000 */
[-C--:B--2---:R-:W-:Y:S01]  /*6c40*/  LEA.HI.SX32 R35, R14, R65.reuse, 0x1b ;  /* 0x000000410e237211 */ /* 0x084fe200078fdaff */
[----:B------:R-:W-:Y:S01]  /*6c50*/  @!P3 STG.E.U16 desc[UR26][R4.64+-0x500], R51 ;  /* 0xfffb00330400b986 */ /* 0x000fe2000c10151a */
[-C--:B-----5:R-:W-:Y:S01]  /*6c60*/  LEA.HI.SX32 R37, R16, R65.reuse, 0x1b ;  /* 0x0000004110257211 */ /* 0x0a0fe200078fdaff */
[----:B------:R-:W-:Y:S01]  /*6c70*/  FADD.FTZ R0, R7, R20 ;  /* 0x0000001407007221 */ /* 0x000fe20000010000 */
[----:B------:R-:W-:Y:S01]  /*6c80*/  F2FP.BF16.F32.PACK_AB R20, R21, R20 ;  /* 0x000000141514723e */ /* 0x000fe200000010ff */
[----:B------:R-:W-:Y:S01]  /*6c90*/  @!P4 STG.E.U16 desc[UR26][R4.64+-0x4c0], R53 ;  /* 0xfffb40350400c986 */ /* 0x000fe2000c10151a */
[-C--:B------:R-:W-:Y:S01]  /*6ca0*/  LEA R13, R13, R130.reuse, 0x1 ;  /* 0x000000820d0d7211 */ /* 0x080fe200078e08ff */
[----:B------:R-:W-:Y:S01]  /*6cb0*/  FADD.FTZ R7, R0, R21 ;  /* 0x0000001500077221 */ /* 0x000fe20000010000 */
[----:B------:R-:W-:Y:S01]  /*6cc0*/  IADD3 R36, R65, 0x8, RZ ;  /* 0x0000000841247810 */ /* 0x000fe20007ffe0ff */
[----:B------:R-:W-:Y:S01]  /*6cd0*/  @!P5 STG.E.U16 desc[UR26][R4.64+-0x480], R55 ;  /* 0xfffb80370400d986 */ /* 0x000fe2000c10151a */
[----:B------:R-:W-:Y:S01]  /*6ce0*/  LEA R15, R15, R130, 0x1 ;  /* 0x000000820f0f7211 */ /* 0x000fe200078e08ff */
[----:B------:R-:W-:Y:S01]  /*6cf0*/  FADD.FTZ R0, R7, R22 ;  /* 0x0000001607007221 */ /* 0x000fe20000010000 */
[----:B------:R-:W-:Y:S01]  /*6d00*/  F2FP.BF16.F32.PACK_AB R22, R23, R22 ;  /* 0x000000161716723e */ /* 0x000fe200000010ff */
[----:B------:R-:W-:Y:S01]  /*6d10*/  @!P1 STG.E.U16 desc[UR26][R4.64+-0x7c0], R11 ;  /* 0xfff8400b04009986 */ /* 0x000fe2000c10151a */
[----:B------:R-:W-:Y:S01]  /*6d20*/  PRMT R7, R20, 0x7632, R7 ;  /* 0x0000763214077816 */ /* 0x000fe20000000007 */
[----:B------:R-:W-:Y:S01]  /*6d30*/  IMAD R17, R17, 0x2, R130 ;  /* 0x0000000211117824 */ /* 0x000fe200078e0282 */
[----:B------:R-:W-:Y:S01]  /*6d40*/  IADD3 R38, R65, 0x9, RZ ;  /* 0x0000000941267810 */ /* 0x000fe20007ffe0ff */
[----:B------:R0:W-:Y:S01]  /*6d50*/  @!P6 STG.E.U16 desc[UR26][R4.64+-0x440], R57 ;  /* 0xfffbc0390400e986 */ /* 0x0001e2000c10151a */
[----:B---3--:R-:W-:Y:S01]  /*6d60*/  LEA.HI.SX32 R39, R34, R65, 0x1b ;  /* 0x0000004122277211 */ /* 0x008fe200078fdaff */
[----:B------:R-:W-:Y:S01]  /*6d70*/  FADD.FTZ R23, R0, R23 ;  /* 0x0000001700177221 */ /* 0x000fe20000010000 */
[----:B------:R-:W-:Y:S01]  /*6d80*/  PRMT R8, R22, 0x7632, R8 ;  /* 0x0000763216087816 */ /* 0x000fe20000000008 */
[----:B------:R-:W-:Y:S01]  /*6d90*/  BAR.SYNC.DEFER_BLOCKING 0x0 ;  /* 0x0000000000007b1d */ /* 0x000fe20000010000 */
[----:B------:R-:W-:Y:S01]  /*6da0*/  LEA R35, R35, R130, 0x1 ;  /* 0x0000008223237211 */ /* 0x000fe200078e08ff */
[----:B------:R-:W-:Y:S01]  /*6db0*/  IMAD R39, R39, 0x2, R130 ;  /* 0x0000000227277824 */ /* 0x000fe200078e0282 */
[----:B------:R-:W-:-:S02]  /*6dc0*/  IADD3 R42, R65, 0xb, RZ ;  /* 0x0000000b412a7810 */ /* 0x000fc40007ffe0ff */
[----:B------:R-:W-:Y:S02]  /*6dd0*/  LEA R37, R37, R130, 0x1 ;  /* 0x0000008225257211 */ /* 0x000fe400078e08ff */
[----:B------:R-:W-:Y:S02]  /*6de0*/  IADD3 R44, R65, 0xc, RZ ;  /* 0x0000000c412c7810 */ /* 0x000fe40007ffe0ff */
[----:B0-----:R-:W-:Y:S02]  /*6df0*/  PRMT R5, R18, 0x7632, R5 ;  /* 0x0000763212057816 */ /* 0x001fe40000000005 */
[----:B------:R-:W-:Y:S01]  /*6e00*/  F2FP.BF16.F32.PACK_AB R4, R25, R24 ;  /* 0x000000181904723e */ /* 0x000fe200000010ff */
[----:B------:R-:W-:Y:S01]  /*6e10*/  FADD.FTZ R24, R23, R24 ;  /* 0x0000001817187221 */ /* 0x000fe20000010000 */
[-C--:B------:R-:W-:Y:S02]  /*6e20*/  LEA.HI.SX32 R41, R36, R65.reuse, 0x1b ;  /* 0x0000004124297211 */ /* 0x080fe400078fdaff */
[-C--:B------:R-:W-:Y:S01]  /*6e30*/  LEA.HI.SX32 R43, R38, R65.reuse, 0x1b ;  /* 0x00000041262b7211 */ /* 0x080fe200078fdaff */
[----:B------:R-:W-:Y:S01]  /*6e40*/  FADD.FTZ R25, R24, R25 ;  /* 0x0000001918197221 */ /* 0x000fe20000010000 */
[----:B------:R-:W-:-:S02]  /*6e50*/  LEA.HI.SX32 R45, R40, R65, 0x1b ;  /* 0x00000041282d7211 */ /* 0x000fc400078fdaff */
[C---:B------:R-:W-:Y:S02]  /*6e60*/  IADD3 R48, R65.reuse, 0xe, RZ ;  /* 0x0000000e41307810 */ /* 0x040fe40007ffe0ff */
[----:B------:R-:W-:Y:S01]  /*6e70*/  IADD3 R50, R65, 0xf, RZ ;  /* 0x0000000f41327810 */ /* 0x000fe20007ffe0ff */
[----:B------:R-:W-:Y:S01]  /*6e80*/  IMAD R45, R45, 0x2, R130 ;  /* 0x000000022d2d7824 */ /* 0x000fe200078e0282 */
[-C--:B------:R-:W-:Y:S01]  /*6e90*/  LEA.HI.SX32 R47, R42, R65.reuse, 0x1b ;  /* 0x000000412a2f7211 */ /* 0x080fe200078fdaff */
[----:B------:R-:W-:Y:S01]  /*6ea0*/  STS.U16 [R96], R18 ;  /* 0x0000001260007388 */ /* 0x000fe20000000400 */
[----:B------:R-:W-:Y:S02]  /*6eb0*/  F2FP.BF16.F32.PACK_AB R6, R29, R28 ;  /* 0x0000001c1d06723e */ /* 0x000fe400000010ff */
[-C--:B------:R-:W-:Y:S01]  /*6ec0*/  LEA.HI.SX32 R59, R44, R65.reuse, 0x1b ;  /* 0x000000412c3b7211 */ /* 0x080fe200078fdaff */
[----:B------:R0:W-:Y:S01]  /*6ed0*/  STS.U16 [R9+0x2], R5 ;  /* 0x0000020509007388 */ /* 0x0001e20000000400 */
[----:B------:R-:W-:-:S02]  /*6ee0*/  LEA.HI.SX32 R61, R46, R65, 0x1b ;  /* 0x000000412e3d7211 */ /* 0x000fc400078fdaff */
[-C--:B------:R-:W-:Y:S01]  /*6ef0*/  LEA R41, R41, R130.reuse, 0x1 ;  /* 0x0000008229297211 */ /* 0x080fe200078e08ff */
[----:B------:R-:W-:Y:S01]  /*6f00*/  STS.U16 [R13+0x4], R20 ;  /* 0x000004140d007388 */ /* 0x000fe20000000400 */
[----:B------:R-:W-:Y:S01]  /*6f10*/  LEA R43, R43, R130, 0x1 ;  /* 0x000000822b2b7211 */ /* 0x000fe200078e08ff */
[----:B------:R-:W-:Y:S01]  /*6f20*/  IMAD R61, R61, 0x2, R130 ;  /* 0x000000023d3d7824 */ /* 0x000fe200078e0282 */
[-C--:B------:R-:W-:Y:S01]  /*6f30*/  LEA.HI.SX32 R63, R48, R65.reuse, 0x1b ;  /* 0x00000041303f7211 */ /* 0x080fe200078fdaff */
[----:B------:R-:W-:Y:S01]  /*6f40*/  STS.U16 [R15+0x6], R7 ;  /* 0x000006070f007388 */ /* 0x000fe20000000400 */
[----:B------:R-:W-:Y:S02]  /*6f50*/  LEA.HI.SX32 R65, R50, R65, 0x1b ;  /* 0x0000004132417211 */ /* 0x000fe400078fdaff */
[----:B0-----:R-:W-:Y:S01]  /*6f60*/  F2FP.BF16.F32.PACK_AB R5, R27, R26 ;  /* 0x0000001a1b05723e */ /* 0x001fe200000010ff */
[----:B------:R-:W-:Y:S01]  /*6f70*/  STS.U16 [R17+0x8], R22 ;  /* 0x0000081611007388 */ /* 0x000fe20000000400 */
[----:B------:R-:W-:Y:S01]  /*6f80*/  PRMT R9, R4, 0x7632, R9 ;  /* 0x0000763204097816 */ /* 0x000fe20000000009 */
[----:B------:R-:W-:Y:S01]  /*6f90*/  FADD.FTZ R26, R25, R26 ;  /* 0x0000001a191a7221 */ /* 0x000fe20000010000 */
[C---:B------:R-:W-:Y:S01]  /*6fa0*/  PRMT R10, R5.reuse, 0x7610, R10 ;  /* 0x00007610050a7816 */ /* 0x040fe2000000000a */
[----:B------:R0:W-:Y:S01]  /*6fb0*/  STS.U16 [R35+0xa], R8 ;  /* 0x00000a0823007388 */ /* 0x0001e20000000400 */
[----:B------:R-:W-:Y:S01]  /*6fc0*/  PRMT R11, R5, 0x7632, R11 ;  /* 0x00007632050b7816 */ /* 0x000fe2000000000b */
[----:B------:R-:W-:Y:S01]  /*6fd0*/  FADD.FTZ R27, R26, R27 ;  /* 0x0000001b1a1b7221 */ /* 0x000fe20000010000 */
[----:B------:R-:W-:Y:S01]  /*6fe0*/  F2FP.BF16.F32.PACK_AB R5, R33, R32 ;  /* 0x000000202105723e */ /* 0x000fe200000010ff */
[----:B------:R1:W-:Y:S01]  /*6ff0*/  STS.U16 [R37+0xc], R4 ;  /* 0x00000c0425007388 */ /* 0x0003e20000000400 */
[-C--:B------:R-:W-:Y:S01]  /*7000*/  LEA R47, R47, R130.reuse, 0x1 ;  /* 0x000000822f2f7211 */ /* 0x080fe200078e08ff */
[----:B------:R-:W-:Y:S01]  /*7010*/  FADD.FTZ R28, R27, R28 ;  /* 0x0000001c1b1c7221 */ /* 0x000fe20000010000 */
[-C--:B------:R-:W-:Y:S01]  /*7020*/  LEA R59, R59, R130.reuse, 0x1 ;  /* 0x000000823b3b7211 */ /* 0x080fe200078e08ff */
[----:B------:R-:W-:Y:S01]  /*7030*/  STS.U16 [R39+0xe], R9 ;  /* 0x00000e0927007388 */ /* 0x000fe20000000400 */
[----:B------:R-:W-:Y:S01]  /*7040*/  LEA R63, R63, R130, 0x1 ;  /* 0x000000823f3f7211 */ /* 0x000fe200078e08ff */
[----:B------:R-:W-:Y:S01]  /*7050*/  FADD.FTZ R29, R28, R29 ;  /* 0x0000001d1c1d7221 */ /* 0x000fe20000010000 */
[----:B0-----:R-:W-:Y:S01]  /*7060*/  PRMT R8, R6, 0x7632, R8 ;  /* 0x0000763206087816 */ /* 0x001fe20000000008 */
[----:B------:R-:W-:Y:S01]  /*7070*/  STS.U16 [R41+0x10], R10 ;  /* 0x0000100a29007388 */ /* 0x000fe20000000400 */
[----:B------:R-:W-:-:S02]  /*7080*/  PRMT R16, R5, 0x7632, R16 ;  /* 0x0000763205107816 */ /* 0x000fc40000000010 */
[----:B-1----:R-:W-:Y:S01]  /*7090*/  F2FP.BF16.F32.PACK_AB R4, R31, R30 ;  /* 0x0000001e1f04723e */ /* 0x002fe200000010ff */
[----:B------:R-:W-:Y:S01]  /*70a0*/  STS.U16 [R43+0x12], R11 ;  /* 0x0000120b2b007388 */ /* 0x000fe20000000400 */
[----:B------:R-:W-:Y:S01]  /*70b0*/  LEA R65, R65, R130, 0x1 ;  /* 0x0000008241417211 */ /* 0x000fe200078e08ff */
[----:B------:R-:W-:Y:S01]  /*70c0*/  FADD.FTZ R30, R29, R30 ;  /* 0x0000001e1d1e7221 */ /* 0x000fe20000010000 */
[----:B------:R-:W-:Y:S01]  /*70d0*/  PRMT R14, R4, 0x7632, R14 ;  /* 0x00007632040e7816 */ /* 0x000fe2000000000e */
[----:B------:R-:W-:Y:S01]  /*70e0*/  STS.U16 [R45+0x14], R6 ;  /* 0x000014062d007388 */ /* 0x000fe20000000400 */
[----:B------:R-:W-:Y:S01]  /*70f0*/  IADD3 R0, P1, R12, -0x3e0, RZ ;  /* 0xfffffc200c007810 */ /* 0x000fe20007f3e0ff */
[----:B------:R-:W-:Y:S02]  /*7100*/  FADD.FTZ R31, R30, R31 ;  /* 0x0000001f1e1f7221 */ /* 0x000fe40000010000 */
[----:B------:R-:W-:Y:S01]  /*7110*/  STS.U16 [R47+0x16], R8 ;  /* 0x000016082f007388 */ /* 0x000fe20000000400 */
[----:B------:R-:W-:Y:S01]  /*7120*/  IADD3.X R23, R67, -0x1, RZ, P1, !PT ;  /* 0xffffffff43177810 */ /* 0x000fe20000ffe4ff */
        /* <DEDUP_REMOVED lines=41> */
.L_x_3798:
[----:B------:R-:W-:Y:S05]  /*73c0*/  BSYNC B0 ;  /* 0x0000000000007941 */ /* 0x000fea0003800000 */
.L_x_3797:
[----:B------:R-:W-:Y:S01]  /*73d0*/  ULDC.64 UR16, c[0x0][0x3b0] ;  /* 0x0000ec0000107ab9 */ /* 0x000fe20000000a00 */
[----:B------:R-:W-:Y:S01]  /*73e0*/  UMOV UR7, UR13 ;  /* 0x0000000d00077c82 */ /* 0x000fe20008000000 */
[----:B------:R-:W-:Y:S01]  /*73f0*/  UIMAD UR12, UR12, UR16, URZ ;  /* 0x000000100c0c72a4 */ /* 0x000fe2000f8e023f */
[-C--:B------:R-:W-:Y:S01]  /*7400*/  ISETP.GE.AND P3, PT, R127, R6.reuse, PT ;  /* 0x000000067f00720c */ /* 0x080fe20003f66270 */
[----:B------:R-:W-:Y:S01]  /*7410*/  UIMAD.WIDE.U32 UR6, UR18, UR16, UR6 ;  /* 0x00000010120672a5 */ /* 0x000fe2000f8e0006 */
[-C--:B------:R-:W-:Y:S01]  /*7420*/  ISETP.GE.AND P4, PT, R126, R6.reuse, PT ;  /* 0x000000067e00720c */ /* 0x080fe20003f86270 */
[----:B------:R-:W-:Y:S01]  /*7430*/  UIADD3 UR25, UP1, UR25, -0x800, URZ ;  /* 0xfffff80019197890 */ /* 0x000fe2000ff3e03f */
        /* <DEDUP_REMOVED lines=11> */
[----:B------:R-:W-:Y:S01]  /*74f0*/  MOV R3, UR5 ;  /* 0x0000000500037c02 */ /* 0x000fe20008000f00 */
[----:B------:R-:W-:Y:S01]  /*7500*/  UIADD3 UR23, UP3, UR23, -0x800, URZ ;  /* 0xfffff80017177890 */ /* 0x000fe2000ff7e03f */
[----:B------:R-:W-:Y:S01]  /*7510*/  LEA.HI.X R0, R0, UR13, R23, 0x1, P0 ;  /* 0x0000000d00007c11 */ /* 0x000fe200080f0c17 */
[----:B------:R-:W-:Y:S01]  /*7520*/  UIADD3 UR4, UR4, 0x1, URZ ;  /* 0x0000000104047890 */ /* 0x000fe2000fffe03f */
[----:B------:R-:W-:Y:S01]  /*7530*/  LEA R2, P0, R3, R2, 0x1 ;  /* 0x0000000203027211 */ /* 0x000fe200078008ff */
[----:B------:R-:W-:Y:S01]  /*7540*/  UIADD3.X UR24, UR24, -0x1, URZ, UP1, !UPT ;  /* 0xffffffff18187890 */ /* 0x000fe20008ffe43f */
[----:B0-----:R-:W-:Y:S01]  /*7550*/  MOV R4, UR6 ;  /* 0x0000000600047c02 */ /* 0x001fe20008000f00 */
[----:B------:R-:W-:-:S02]  /*7560*/  UIADD3.X UR20, UR20, -0x1, URZ, UP2, !UPT ;  /* 0xffffffff14147890 */ /* 0x000fc400097fe43f */
[----:B------:R-:W-:Y:S01]  /*7570*/  UIADD3.X UR22, UR22, -0x1, URZ, UP3, !UPT ;  /* 0xffffffff16167890 */ /* 0x000fe20009ffe43f */
        /* <DEDUP_REMOVED lines=21> */
[----:B------:R0:W-:Y:S01]  /*76d0*/  @!P0 STG.E.U16 desc[UR26][R2.64+0x100], R107 ;  /* 0x0001006b02008986 */ /* 0x0001e2000c10151a */
[----:B------:R-:W-:-:S03]  /*76e0*/  ISETP.GE.AND P0, PT, R116, R6, PT ;  /* 0x000000067400720c */ /* 0x000fc60003f06270 */
[----:B------:R0:W-:Y:S01]  /*76f0*/  @!P1 STG.E.U16 desc[UR26][R2.64+0x300], R99 ;  /* 0x0003006302009986 */ /* 0x0001e2000c10151a */
[----:B------:R-:W-:-:S09]  /*7700*/  PLOP3.LUT P1, PT, PT, PT, UP0, 0x80, 0x0 ;  /* 0x000000000000781c */ /* 0x000fd20003f2f008 */
[----:B------:R0:W-:Y:S01]  /*7710*/  @!P0 STG.E.U16 desc[UR26][R2.64+0x2c0], R19 ;  /* 0x0002c01302008986 */ /* 0x0001e2000c10151a */
[----:B------:R-:W-:-:S04]  /*7720*/  IADD3 R131, P0, R131, -0x800, RZ ;  /* 0xfffff80083837810 */ /* 0x000fc80007f1e0ff */
[----:B------:R-:W-:Y:S01]  /*7730*/  IADD3.X R129, R129, -0x1, RZ, P0, !PT ;  /* 0xffffffff81817810 */ /* 0x000fe200007fe4ff */
[----:B------:R-:W-:Y:S08]  /*7740*/  @P1 BRA `(.L_x_3799) ;  /* 0xffffff9000ac1947 */ /* 0x000ff0000383ffff */
.L_x_3748:
        /* <DEDUP_REMOVED lines=21> */
[----:B------:R-:W-:Y:S02]  /*78a0*/  @!P1 IMAD R3, R3, 0x4, R0 ;  /* 0x0000000403039824 */ /* 0x000fe400078e0200 */
        /* <DEDUP_REMOVED lines=8> */
[----:B------:R-:W-:Y:S02]  /*7930*/  @!P0 MOV R0, 0x400 ;  /* 0x0000040000008802 */ /* 0x000fe40000000f00 */
[----:B------:R-:W-:Y:S02]  /*7940*/  MOV R2, UR10 ;  /* 0x0000000a00027c02 */ /* 0x000fe40008000f00 */
[----:B0-----:R-:W-:Y:S02]  /*7950*/  @!P0 LEA R0, R3, R0, 0x18 ;  /* 0x0000000003008211 */ /* 0x001fe400078ec0ff */
[----:B------:R-:W-:-:S03]  /*7960*/  MOV R3, UR11 ;  /* 0x0000000b00037c02 */ /* 0x000fc60008000f00 */
[----:B------:R-:W0:Y:S02]  /*7970*/  @!P0 LDS R5, [R0+0x18d8] ;  /* 0x0018d80000058984 */ /* 0x000e240000000800 */
[----:B0-----:R-:W-:-:S05]  /*7980*/  @!P0 FADD.FTZ R4, R4, R5 ;  /* 0x0000000504048221 */ /* 0x001fca0000010000 */
[----:B------:R1:W-:Y:S02]  /*7990*/  REDG.E.ADD.F32.FTZ.RN.STRONG.GPU desc[UR26][R2.64], R4 ;  /* 0x00000004020079a6 */ /* 0x0003e4000c10f39a */
.L_x_3801:
[----:B------:R-:W-:Y:S05]  /*79a0*/  BSYNC B0 ;  /* 0x0000000000007941 */ /* 0x000fea0003800000 */
.L_x_3800:
[----:B------:R-:W-:Y:S01]  /*79b0*/  ULDC.64 UR4, c[0x0][0x3f8] ;  /* 0x0000fe0000047ab9 */ /* 0x000fe20000000a00 */
[----:B------:R-:W-:Y:S01]  /*79c0*/  BSSY B0, `(.L_x_3802) ;  /* 0x0000028000007945 */ /* 0x000fe20003800000 */
[----:B------:R-:W-:-:S04]  /*79d0*/  ISETP.NE.U32.AND P0, PT, RZ, UR4, PT ;  /* 0x00000004ff007c0c */ /* 0x000fc8000bf05070 */
[----:B------:R-:W-:-:S13]  /*79e0*/  ISETP.NE.AND.EX P0, PT, RZ, UR5, PT, P0 ;  /* 0x00000005ff007c0c */ /* 0x000fda000bf05300 */
[----:B------:R-:W-:Y:S05]  /*79f0*/  @!P0 BRA `(.L_x_3803) ;  /* 0x00000000008c8947 */ /* 0x000fea0003800000 */
[----:B------:R-:W-:Y:S06]  /*7a00*/  BAR.SYNC.DEFER_BLOCKING 0x0 ;  /* 0x0000000000007b1d */ /* 0x000fec0000010000 */
[----:B------:R-:W2:Y:S01]  /*7a10*/  SHFL.DOWN P0, R0, R135, 0x1, 0x1f ;  /* 0x08201f0087007f89 */ /* 0x000ea20000000000 */
[----:B01----:R-:W0:Y:S01]  /*7a20*/  S2R R4, SR_LANEID ;  /* 0x0000000000047919 */ /* 0x003e220000000000 */
[----:B------:R-:W1:Y:S01]  /*7a30*/  S2R R11, SR_TID.X ;  /* 0x00000000000b7919 */ /* 0x000e620000002100 */
[----:B--2---:R-:W-:-:S05]  /*7a40*/  @P0 FADD R0, R0, R135 ;  /* 0x0000008700000221 */ /* 0x004fca0000000000 */
[----:B------:R-:W2:Y:S01]  /*7a50*/  SHFL.DOWN P0, R3, R0, 0x2, 0x1f ;  /* 0x08401f0000037f89 */ /* 0x000ea20000000000 */
[----:B0-----:R-:W-:-:S13]  /*7a60*/  ISETP.NE.AND P1, PT, R4, RZ, PT ;  /* 0x000000ff0400720c */ /* 0x001fda0003f25270 */
[----:B------:R-:W0:Y:S01]  /*7a70*/  @!P1 S2R R7, SR_CgaCtaId ;  /* 0x0000000000079919 */ /* 0x000e220000008800 */
[----:B------:R-:W-:Y:S01]  /*7a80*/  @!P1 MOV R6, 0x400 ;  /* 0x0000040000069802 */ /* 0x000fe20000000f00 */
[----:B--2---:R-:W-:Y:S01]  /*7a90*/  @P0 FADD R3, R0, R3 ;  /* 0x0000000300030221 */ /* 0x004fe20000000000 */
[----:B-1----:R-:W-:-:S04]  /*7aa0*/  @!P1 SHF.R.S32.HI R0, RZ, 0x1f, R11 ;  /* 0x0000001fff009819 */ /* 0x002fc8000001140b */
[----:B------:R-:W1:Y:S01]  /*7ab0*/  SHFL.DOWN P0, R2, R3, 0x4, 0x1f ;  /* 0x08801f0003027f89 */ /* 0x000e620000000000 */
[----:B------:R-:W-:-:S04]  /*7ac0*/  @!P1 LEA.HI R0, R0, R11, RZ, 0x5 ;  /* 0x0000000b00009211 */ /* 0x000fc800078f28ff */
[----:B------:R-:W-:Y:S01]  /*7ad0*/  @!P1 SHF.R.S32.HI R0, RZ, 0x5, R0 ;  /* 0x00000005ff009819 */ /* 0x000fe20000011400 */
[----:B-1----:R-:W-:Y:S01]  /*7ae0*/  @P0 FADD R2, R3, R2 ;  /* 0x0000000203020221 */ /* 0x002fe20000000000 */
[----:B0-----:R-:W-:-:S04]  /*7af0*/  @!P1 LEA R3, R7, R6, 0x18 ;  /* 0x0000000607039211 */ /* 0x001fc800078ec0ff */
        /* <DEDUP_REMOVED lines=9> */
[----:B--2---:R-:W0:Y:S01]  /*7b90*/  @!P0 S2R R3, SR_CgaCtaId ;  /* 0x0000000000038919 */ /* 0x004e220000008800 */
[----:B------:R-:W-:Y:S02]  /*7ba0*/  @!P0 MOV R0, 0x400 ;  /* 0x0000040000008802 */ /* 0x000fe40000000f00 */
[----:B------:R-:W-:Y:S02]  /*7bb0*/  MOV R2, UR14 ;  /* 0x0000000e00027c02 */ /* 0x000fe40008000f00 */
[----:B0-----:R-:W-:Y:S02]  /*7bc0*/  @!P0 LEA R0, R3, R0, 0x18 ;  /* 0x0000000003008211 */ /* 0x001fe400078ec0ff */
[----:B------:R-:W-:-:S03]  /*7bd0*/  MOV R3, UR15 ;  /* 0x0000000f00037c02 */ /* 0x000fc60008000f00 */
[----:B------:R-:W0:Y:S02]  /*7be0*/  @!P0 LDS R5, [R0+0x18d8] ;  /* 0x0018d80000058984 */ /* 0x000e240000000800 */
[----:B0-----:R-:W-:-:S05]  /*7bf0*/  @!P0 FADD.FTZ R4, R4, R5 ;  /* 0x0000000504048221 */ /* 0x001fca0000010000 */
[----:B------:R3:W-:Y:S01]  /*7c00*/  REDG.E.ADD.F32.FTZ.RN.STRONG.GPU desc[UR26][R2.64], R4 ;  /* 0x00000004020079a6 */ /* 0x0007e2000c10f39a */
[----:B------:R-:W-:Y:S01]  /*7c10*/  IMAD.MOV.U32 R11, RZ, RZ, RZ ;  /* 0x000000ffff0b7224 */ /* 0x000fe200078e00ff */
[----:B------:R-:W-:Y:S06]  /*7c20*/  BRA `(.L_x_3804) ;  /* 0x0000000000047947 */ /* 0x000fec0003800000 */
.L_x_3803:
[----:B0-----:R-:W0:Y:S02]  /*7c30*/  S2R R11, SR_TID.X ;  /* 0x00000000000b7919 */ /* 0x001e240000002100 */
.L_x_3804:
[----:B------:R-:W-:Y:S05]  /*7c40*/  BSYNC B0 ;  /* 0x0000000000007941 */ /* 0x000fea0003800000 */
.L_x_3802:
[----:B------:R-:W-:Y:S02]  /*7c50*/  ULDC UR20, c[0x0][0x21c] ;  /* 0x0000870000147ab9 */ /* 0x000fe40000000800 */
[----:B0-----:R-:W-:-:S13]  /*7c60*/  ISETP.GE.AND P0, PT, R11, UR20, PT ;  /* 0x000000140b007c0c */ /* 0x001fda000bf06270 */
[----:B------:R-:W-:Y:S05]  /*7c70*/  @P0 EXIT ;  /* 0x000000000000094d */ /* 0x000fea0003800000 */
[----:B------:R-:W0:Y:S01]  /*7c80*/  S2UR UR10, SR_CgaCtaId ;  /* 0x00000000000a79c3 */ /* 0x000e220000008800 */
        /* <DEDUP_REMOVED lines=15> */
[----:B0-----:R-:W-:Y:S01]  /*7d80*/  ULEA UR8, UR10, UR8, 0x18 ;  /* 0x000000080a087291 */ /* 0x001fe2000f8ec03f */
[----:B------:R-:W-:-:S02]  /*7d90*/  ULDC.64 UR16, c[0x0][0x360] ;  /* 0x0000d80000107ab9 */ /* 0x000fc40000000a00 */
[----:B------:R-:W-:Y:S01]  /*7da0*/  ULDC.64 UR10, c[0x0][0x340] ;  /* 0x0000d000000a7ab9 */ /* 0x000fe20000000a00 */
[----:B------:R-:W-:-:S08]  /*7db0*/  ULDC.64 UR18, c[0x0][0x3c8] ;  /* 0x0000f20000127ab9 */ /* 0x000fd00000000a00 */
.L_x_3806:
[----:B------:R-:W-:Y:S01]  /*7dc0*/  LEA R0, R11, UR8, 0x2 ;  /* 0x000000080b007c11 */ /* 0x000fe2000f8e10ff */
[----:B0-----:R-:W-:Y:S01]  /*7dd0*/  IMAD.U32 R5, RZ, RZ, UR5 ;  /* 0x00000005ff057e24 */ /* 0x001fe2000f8e00ff */
[----:B-123--:R-:W-:Y:S01]  /*7de0*/  MOV R4, UR4 ;  /* 0x0000000400047c02 */ /* 0x00efe20008000f00 */
[----:B------:R-:W-:Y:S01]  /*7df0*/  IMAD.U32 R9, RZ, RZ, UR13 ;  /* 0x0000000dff097e24 */ /* 0x000fe2000f8e00ff */
[----:B------:R-:W-:Y:S01]  /*7e00*/  SHF.R.S32.HI R5, RZ, 0x1f, R11 ;  /* 0x0000001fff057819 */ /* 0x000fe2000001140b */
[----:B------:R-:W0:Y:S01]  /*7e10*/  LDS R13, [R0+0x2e10] ;  /* 0x002e1000000d7984 */ /* 0x000e220000000800 */
[----:B------:R-:W-:Y:S02]  /*7e20*/  MOV R3, UR6 ;  /* 0x0000000600037c02 */ /* 0x000fe40008000f00 */
[----:B------:R-:W-:Y:S01]  /*7e30*/  MOV R2, R4 ;  /* 0x0000000400027202 */ /* 0x000fe20000000f00 */
[----:B------:R-:W1:Y:S01]  /*7e40*/  LDS R15, [R0+0x3210] ;  /* 0x00321000000f7984 */ /* 0x000e620000000800 */
[----:B------:R-:W-:Y:S01]  /*7e50*/  MOV R8, UR12 ;  /* 0x0000000c00087c02 */ /* 0x000fe20008000f00 */
[C---:B------:R-:W-:Y:S01]  /*7e60*/  IMAD R4, R5.reuse, UR10, RZ ;  /* 0x0000000a05047c24 */ /* 0x040fe2000f8e02ff */
[----:B------:R-:W-:Y:S01]  /*7e70*/  MOV R7, UR7 ;  /* 0x0000000700077c02 */ /* 0x000fe20008000f00 */
[----:B------:R-:W-:Y:S01]  /*7e80*/  IMAD R10, R5, UR16, RZ ;  /* 0x00000010050a7c24 */ /* 0x000fe2000f8e02ff */
[----:B------:R-:W-:Y:S01]  /*7e90*/  MOV R6, R8 ;  /* 0x0000000800067202 */ /* 0x000fe20000000f00 */
[----:B------:R-:W-:-:S04]  /*7ea0*/  IMAD.WIDE.U32 R2, R11, UR10, R2 ;  /* 0x0000000a0b027c25 */ /* 0x000fc8000f8e0002 */
[C---:B------:R-:W-:Y:S01]  /*7eb0*/  IMAD R5, R11.reuse, UR11, R4 ;  /* 0x0000000b0b057c24 */ /* 0x040fe2000f8e0204 */
[C---:B------:R-:W-:Y:S01]  /*7ec0*/  LEA R4, P0, R2.reuse, UR14, 0x2 ;  /* 0x0000000e02047c11 */ /* 0x040fe2000f8010ff */
[----:B------:R-:W-:Y:S02]  /*7ed0*/  IMAD R9, R11, UR17, R10 ;  /* 0x000000110b097c24 */ /* 0x000fe4000f8e020a */
[----:B------:R-:W-:Y:S02]  /*7ee0*/  IMAD.IADD R5, R3, 0x1, R5 ;  /* 0x0000000103057824 */ /* 0x000fe400078e0205 */
        /* <DEDUP_REMOVED lines=11> */
.L_x_3805:
[----:B------:R-:W-:Y:S05]  /*7fa0*/  EXIT ;  /* 0x000000000000794d */ /* 0x000fea0003800000 */
.L_x_3754:
[----:B------:R-:W-:Y:S01]  /*7fb0*/  HFMA2.MMA R228, -RZ, RZ, 0, 5.9604644775390625e-08 ;  /* 0x00000001ffe47435 */ /* 0x000fe200000001ff */
[----:B------:R-:W-:Y:S01]  /*7fc0*/  IMAD.MOV.U32 R231, RZ, RZ, R6 ;  /* 0x000000ffffe77224 */ /* 0x000fe200078e0006 */
[----:B------:R-:W-:Y:S01]  /*7fd0*/  MOV R233, RZ ;  /* 0x000000ff00e97202 */ /* 0x000fe20000000f00 */
[----:B------:R-:W-:-:S08]  /*7fe0*/  IMAD.MOV.U32 R10, RZ, RZ, -0x1 ;  /* 0xffffffffff0a7424 */ /* 0x000fd000078e00ff */
[----:B0-----:R-:W-:Y:S05]  /*7ff0*/  WARPSYNC.COLLECTIVE R10, `(.L_x_3807) ;  /* 0x000000000a087348 */ /* 0x001fea0003c00000 */
[----:B------:R1:W2:Y:S02]  /*8000*/  SHFL.UP P3, R11, R231, R228, R233 ;  /* 0x040000e4e70b7389 */ /* 0x0002a400000600e9 */
[----:B012---:R-:W-:Y:S01]  /*8010*/  ENDCOLLECTIVE ;  /* 0x000000000000791b */ /* 0x007fe20003800000 */
.L_x_3807:
[----:B------:R-:W-:Y:S02]  /*8020*/  MOV R231, R7 ;  /* 0x0000000700e77202 */ /* 0x000fe40000000f00 */
[----:B------:R-:W-:-:S07]  /*8030*/  MOV R3, R11 ;  /* 0x0000000b00037202 */ /* 0x000fce0000000f00 */
[----:B------:R-:W-:Y:S05]  /*8040*/  WARPSYNC.COLLECTIVE R10, `(.L_x_3808) ;  /* 0x000000000a087348 */ /* 0x000fea0003c00000 */
[----:B------:R0:W1:Y:S02]  /*8050*/  SHFL.UP P3, R11, R231, R228, R233 ;  /* 0x040000e4e70b7389 */ /* 0x00006400000600e9 */
[----:B01----:R-:W-:Y:S01]  /*8060*/  ENDCOLLECTIVE ;  /* 0x000000000000791b */ /* 0x003fe20003800000 */
.L_x_3808:
        /* <DEDUP_REMOVED lines=8> */
.L_x_3809:
[----:B------:R-:W-:Y:S01]  /*80f0*/  IMAD.MOV.U32 R231, RZ, RZ, R7 ;  /* 0x000000ffffe77224 */ /* 0x000fe200078e0007 */
[----:B------:R-:W-:-:S07]  /*8100*/  MOV R3, R11 ;  /* 0x0000000b00037202 */ /* 0x000fce0000000f00 */
[----:B------:R-:W-:Y:S05]  /*8110*/  WARPSYNC.COLLECTIVE R10, `(.L_x_3810) ;  /* 0x000000000a087348 */ /* 0x000fea0003c00000 */
[----:B------:R0:W1:Y:S02]  /*8120*/  SHFL.UP P3, R11, R231, R228, R233 ;  /* 0x040000e4e70b7389 */ /* 0x00006400000600e9 */
[----:B01----:R-:W-:Y:S01]  /*8130*/  ENDCOLLECTIVE ;  /* 0x000000000000791b */ /* 0x003fe20003800000 */
.L_x_3810:
        /* <DEDUP_REMOVED lines=8> */
.L_x_3811:
[----:B------:R-:W-:Y:S01]  /*81c0*/  MOV R231, R7 ;  /* 0x0000000700e77202 */ /* 0x000fe20000000f00 */
[----:B------:R-:W-:-:S07]  /*81d0*/  IMAD.MOV.U32 R3, RZ, RZ, R11 ;  /* 0x000000ffff037224 */ /* 0x000fce00078e000b */
[----:B------:R-:W-:Y:S05]  /*81e0*/  WARPSYNC.COLLECTIVE R10, `(.L_x_3812) ;  /* 0x000000000a087348 */ /* 0x000fea0003c00000 */
[----:B------:R0:W1:Y:S02]  /*81f0*/  SHFL.UP P3, R11, R231, R228, R233 ;  /* 0x040000e4e70b7389 */ /* 0x00006400000600e9 */
[----:B01----:R-:W-:Y:S01]  /*8200*/  ENDCOLLECTIVE ;  /* 0x000000000000791b */ /* 0x003fe20003800000 */
.L_x_3812:
        /* <DEDUP_REMOVED lines=8> */
.L_x_3813:
[----:B------:R-:W-:Y:S02]  /*8290*/  MOV R231, R7 ;  /* 0x0000000700e77202 */ /* 0x000fe40000000f00 */
[----:B------:R-:W-:-:S07]  /*82a0*/  MOV R3, R11 ;  /* 0x0000000b00037202 */ /* 0x000fce0000000f00 */
[----:B------:R-:W-:Y:S05]  /*82b0*/  WARPSYNC.COLLECTIVE R10, `(.L_x_3814) ;  /* 0x000000000a087348 */ /* 0x000fea0003c00000 */
[----:B------:R0:W1:Y:S02]  /*82c0*/  SHFL.UP P3, R11, R231, R228, R233 ;  /* 0x040000e4e70b7389 */ /* 0x00006400000600e9 */
[----:B01----:R-:W-:Y:S01]  /*82d0*/  ENDCOLLECTIVE ;  /* 0x000000000000791b */ /* 0x003fe20003800000 */
.L_x_3814:
        /* <DEDUP_REMOVED lines=8> */
.L_x_3815:
[----:B------:R-:W-:Y:S01]  /*8360*/  IMAD.MOV.U32 R231, RZ, RZ, R7 ;  /* 0x000000ffffe77224 */ /* 0x000fe200078e0007 */
[----:B------:R-:W-:-:S07]  /*8370*/  MOV R3, R11 ;  /* 0x0000000b00037202 */ /* 0x000fce0000000f00 */
[----:B------:R-:W-:Y:S05]  /*8380*/  WARPSYNC.COLLECTIVE R10, `(.L_x_3816) ;  /* 0x000000000a087348 */ /* 0x000fea0003c00000 */
[----:B------:R0:W1:Y:S02]  /*8390*/  SHFL.UP P3, R11, R231, R228, R233 ;  /* 0x040000e4e70b7389 */ /* 0x00006400000600e9 */
[----:B01----:R-:W-:Y:S01]  /*83a0*/  ENDCOLLECTIVE ;  /* 0x000000000000791b */ /* 0x003fe20003800000 */
.L_x_3816:
[----:B------:R-:W-:Y:S05]  /*83b0*/  BRA `(.L_x_3817) ;  /* 0xffffffb800587947 */ /* 0x000fea000383ffff */
.L_x_3755:
[----:B------:R-:W-:Y:S01]  /*83c0*/  HFMA2.MMA R224, -RZ, RZ, 0, 1.847743988037109375e-06 ;  /* 0x0000001fffe07435 */ /* 0x000fe200000001ff */
[----:B------:R-:W-:Y:S01]  /*83d0*/  BSSY B0, `(.L_x_3818) ;  /* 0x0000007000007945 */ /* 0x000fe20003800000 */
[----:B------:R-:W-:Y:S01]  /*83e0*/  MOV R229, R6 ;  /* 0x0000000600e57202 */ /* 0x000fe20000000f00 */
[----:B------:R-:W-:Y:S01]  /*83f0*/  IMAD.MOV.U32 R11, RZ, RZ, 0x1f ;  /* 0x0000001fff0b7424 */ /* 0x000fe200078e00ff */
[----:B------:R-:W-:-:S07]  /*8400*/  MOV R10, 0xffffffff ;  /* 0xffffffff000a7802 */ /* 0x000fce0000000f00 */
[----:B0-----:R-:W-:Y:S05]  /*8410*/  WARPSYNC.COLLECTIVE R10, `(.L_x_3819) ;  /* 0x000000000a087348 */ /* 0x001fea0003c00000 */
[----:B------:R1:W2:Y:S02]  /*8420*/  SHFL.IDX P3, R226, R229, R224, R11 ;  /* 0x000000e0e5e27389 */ /* 0x0002a4000006000b */
[----:B012---:R-:W-:Y:S01]  /*8430*/  ENDCOLLECTIVE ;  /* 0x000000000000791b */ /* 0x007fe20003800000 */
.L_x_3819:
[----:B------:R-:W-:Y:S05]  /*8440*/  BSYNC B0 ;  /* 0x0000000000007941 */ /* 0x000fea0003800000 */
.L_x_3818:
[----:B------:R-:W-:Y:S05]  /*8450*/  BRA `(.L_x_3820) ;  /* 0xffffffb800447947 */ /* 0x000fea000383ffff */
.L_x_3756:
        /* <DEDUP_REMOVED lines=8> */
.L_x_3822:
[----:B------:R-:W-:Y:S05]  /*84e0*/  BSYNC B0 ;  /* 0x0000000000007941 */ /* 0x000fea0003800000 */
.L_x_3821:
[----:B------:R-:W-:Y:S05]  /*84f0*/  BRA `(.L_x_3823) ;  /* 0xffffffb800247947 */ /* 0x000fea000383ffff */
.L_x_3757:
[----:B------:R-:W-:Y:S01]  /*8500*/  HFMA2.MMA R228, -RZ, RZ, 0, 5.9604644775390625e-08 ;  /* 0x00000001ffe47435 */ /* 0x000fe200000001ff */
[----:B------:R-:W-:Y:S01]  /*8510*/  BSSY B0, `(.L_x_3824) ;  /* 0x0000007000007945 */ /* 0x000fe20003800000 */
[----:B------:R-:W-:Y:S01]  /*8520*/  IMAD.MOV.U32 R231, RZ, RZ, R6 ;  /* 0x000000ffffe77224 */ /* 0x000fe200078e0006 */
[----:B------:R-:W-:Y:S01]  /*8530*/  MOV R233, RZ ;  /* 0x000000ff00e97202 */ /* 0x000fe20000000f00 */
[----:B------:R-:W-:-:S07]  /*8540*/  IMAD.MOV.U32 R10, RZ, RZ, -0x1 ;  /* 0xffffffffff0a7424 */ /* 0x000fce00078e00ff */
[----:B0-----:R-:W-:Y:S05]  /*8550*/  WARPSYNC.COLLECTIVE R10, `(.L_x_3825) ;  /* 0x000000000a087348 */ /* 0x001fea0003c00000 */
[----:B------:R1:W2:Y:S02]  /*8560*/  SHFL.UP P3, R11, R231, R228, R233 ;  /* 0x040000e4e70b7389 */ /* 0x0002a400000600e9 */
[----:B012---:R-:W-:Y:S01]  /*8570*/  ENDCOLLECTIVE ;  /* 0x000000000000791b */ /* 0x007fe20003800000 */
.L_x_3825:
[----:B------:R-:W-:Y:S05]  /*8580*/  BSYNC B0 ;  /* 0x0000000000007941 */ /* 0x000fea0003800000 */
.L_x_3824:
[----:B------:R-:W-:Y:S01]  /*8590*/  HFMA2.MMA R233, -RZ, RZ, 0, 0 ;  /* 0x00000000ffe97435 */ /* 0x000fe200000001ff */
[----:B------:R-:W-:Y:S01]  /*85a0*/  MOV R231, R7 ;  /* 0x0000000700e77202 */ /* 0x000fe20000000f00 */
[----:B------:R-:W-:Y:S01]  /*85b0*/  IMAD.MOV.U32 R228, RZ, RZ, 0x1 ;  /* 0x00000001ffe47424 */ /* 0x000fe200078e00ff */
[----:B------:R-:W-:Y:S01]  /*85c0*/  MOV R10, 0xffffffff ;  /* 0xffffffff000a7802 */ /* 0x000fe20000000f00 */
[----:B------:R-:W-:Y:S01]  /*85d0*/  HFMA2.MMA R224, -RZ, RZ, 0, 0 ;  /* 0x00000000ffe07435 */ /* 0x000fe200000001ff */
[----:B------:R-:W-:Y:S02]  /*85e0*/  MOV R6, R11 ;  /* 0x0000000b00067202 */ /* 0x000fe40000000f00 */
[----:B------:R-:W-:-:S08]  /*85f0*/  MOV R229, R8 ;  /* 0x0000000800e57202 */ /* 0x000fd00000000f00 */
[----:B------:R-:W-:Y:S05]  /*8600*/  WARPSYNC.COLLECTIVE R10, `(.L_x_3826) ;  /* 0x000000000a087348 */ /* 0x000fea0003c00000 */
[----:B------:R0:W1:Y:S02]  /*8610*/  SHFL.UP P3, R11, R231, R228, R233 ;  /* 0x040000e4e70b7389 */ /* 0x00006400000600e9 */
[----:B01----:R-:W-:Y:S01]  /*8620*/  ENDCOLLECTIVE ;  /* 0x000000000000791b */ /* 0x003fe20003800000 */
.L_x_3826:
[----:B------:R-:W-:Y:S02]  /*8630*/  IMAD.MOV.U32 R7, RZ, RZ, R11 ;  /* 0x000000ffff077224 */ /* 0x000fe400078e000b */
[----:B------:R-:W-:-:S07]  /*8640*/  IMAD.MOV.U32 R11, RZ, RZ, 0x1f ;  /* 0x0000001fff0b7424 */ /* 0x000fce00078e00ff */
[----:B------:R-:W-:Y:S05]  /*8650*/  WARPSYNC.COLLECTIVE R10, `(.L_x_3827) ;  /* 0x000000000a087348 */ /* 0x000fea0003c00000 */
[----:B------:R0:W1:Y:S02]  /*8660*/  SHFL.IDX P3, R226, R229, R224, R11 ;  /* 0x000000e0e5e27389 */ /* 0x000064000006000b */
[----:B01----:R-:W-:Y:S01]  /*8670*/  ENDCOLLECTIVE ;  /* 0x000000000000791b */ /* 0x003fe20003800000 */
.L_x_3827:
[----:B------:R-:W-:Y:S02]  /*8680*/  MOV R229, R9 ;  /* 0x0000000900e57202 */ /* 0x000fe40000000f00 */
[----:B------:R-:W-:-:S07]  /*8690*/  MOV R8, R226 ;  /* 0x000000e200087202 */ /* 0x000fce0000000f00 */
[----:B------:R-:W-:Y:S05]  /*86a0*/  WARPSYNC.COLLECTIVE R10, `(.L_x_3828) ;  /* 0x000000000a087348 */ /* 0x000fea0003c00000 */
[----:B------:R0:W1:Y:S02]  /*86b0*/  SHFL.IDX P3, R226, R229, R224, R11 ;  /* 0x000000e0e5e27389 */ /* 0x000064000006000b */
[----:B01----:R-:W-:Y:S01]  /*86c0*/  ENDCOLLECTIVE ;  /* 0x000000000000791b */ /* 0x003fe20003800000 */
.L_x_3828:
[----:B------:R-:W-:Y:S01]  /*86d0*/  IMAD.MOV.U32 R9, RZ, RZ, R226 ;  /* 0x000000ffff097224 */ /* 0x000fe200078e00e2 */
[----:B------:R-:W-:Y:S06]  /*86e0*/  BRA `(.L_x_3829) ;  /* 0xffffffb400c07947 */ /* 0x000fec000383ffff */
.L_x_3759:
[----:B------:R-:W-:Y:S01]  /*86f0*/  HFMA2.MMA R232, -RZ, RZ, 0, 5.9604644775390625e-08 ;  /* 0x00000001ffe87435 */ /* 0x000fe200000001ff */
[----:B------:R-:W-:Y:S01]  /*8700*/  MOV R233, R4 ;  /* 0x0000000400e97202 */ /* 0x000fe20000000f00 */
[----:B------:R-:W-:Y:S01]  /*8710*/  IMAD.MOV.U32 R235, RZ, RZ, 0x1f ;  /* 0x0000001fffeb7424 */ /* 0x000fe200078e00ff */
[----:B------:R-:W-:Y:S01]  /*8720*/  MOV R10, 0xffffffff ;  /* 0xffffffff000a7802 */ /* 0x000fe20000000f00 */
[----:B------:R-:W-:Y:S01]  /*8730*/  HFMA2.MMA R224, -RZ, RZ, 0, 0 ;  /* 0x00000000ffe07435 */ /* 0x000fe200000001ff */
[----:B------:R-:W-:-:S10]  /*8740*/  IMAD.MOV.U32 R11, RZ, RZ, 0x1f ;  /* 0x0000001fff0b7424 */ /* 0x000fd400078e00ff */
[----:B------:R-:W-:Y:S05]  /*8750*/  WARPSYNC.COLLECTIVE R10, `(.L_x_3830) ;  /* 0x000000000a087348 */ /* 0x000fea0003c00000 */
[----:B------:R0:W1:Y:S02]  /*8760*/  SHFL.DOWN P6, R226, R233, R232, R235 ;  /* 0x080000e8e9e27389 */ /* 0x00006400000c00eb */
[----:B01----:R-:W-:Y:S01]  /*8770*/  ENDCOLLECTIVE ;  /* 0x000000000000791b */ /* 0x003fe20003800000 */
.L_x_3830:
[----:B------:R-:W-:Y:S01]  /*8780*/  IMAD.MOV.U32 R233, RZ, RZ, R5 ;  /* 0x000000ffffe97224 */ /* 0x000fe200078e0005 */
[----:B------:R-:W-:-:S07]  /*8790*/  MOV R9, R226 ;  /* 0x000000e200097202 */ /* 0x000fce0000000f00 */
[----:B------:R-:W-:Y:S05]  /*87a0*/  WARPSYNC.COLLECTIVE R10, `(.L_x_3831) ;  /* 0x000000000a087348 */ /* 0x000fea0003c00000 */
[----:B------:R0:W1:Y:S02]  /*87b0*/  SHFL.DOWN P6, R226, R233, R232, R235 ;  /* 0x080000e8e9e27389 */ /* 0x00006400000c00eb */
[----:B01----:R-:W-:Y:S01]  /*87c0*/  ENDCOLLECTIVE ;  /* 0x000000000000791b */ /* 0x003fe20003800000 */
.L_x_3831:
        /* <DEDUP_REMOVED lines=8> */
.L_x_3832:
[----:B------:R-:W-:Y:S02]  /*8850*/  MOV R233, R5 ;  /* 0x0000000500e97202 */ /* 0x000fe40000000f00 */
[----:B------:R-:W-:-:S07]  /*8860*/  MOV R9, R226 ;  /* 0x000000e200097202 */ /* 0x000fce0000000f00 */
[----:B------:R-:W-:Y:S05]  /*8870*/  WARPSYNC.COLLECTIVE R10, `(.L_x_3833) ;  /* 0x000000000a087348 */ /* 0x000fea0003c00000 */
[----:B------:R0:W1:Y:S02]  /*8880*/  SHFL.DOWN P6, R226, R233, R232, R235 ;  /* 0x080000e8e9e27389 */ /* 0x00006400000c00eb */
[----:B01----:R-:W-:Y:S01]  /*8890*/  ENDCOLLECTIVE ;  /* 0x000000000000791b */ /* 0x003fe20003800000 */
.L_x_3833:
        /* <DEDUP_REMOVED lines=8> */
.L_x_3834:
[----:B------:R-:W-:Y:S01]  /*8920*/  MOV R233, R5 ;  /* 0x0000000500e97202 */ /* 0x000fe20000000f00 */
[----:B------:R-:W-:-:S07]  /*8930*/  IMAD.MOV.U32 R9, RZ, RZ, R226 ;  /* 0x000000ffff097224 */ /* 0x000fce00078e00e2 */
[----:B------:R-:W-:Y:S05]  /*8940*/  WARPSYNC.COLLECTIVE R10, `(.L_x_3835) ;  /* 0x000000000a087348 */ /* 0x000fea0003c00000 */
[----:B------:R0:W1:Y:S02]  /*8950*/  SHFL.DOWN P6, R226, R233, R232, R235 ;  /* 0x080000e8e9e27389 */ /* 0x00006400000c00eb */
[----:B01----:R-:W-:Y:S01]  /*8960*/  ENDCOLLECTIVE ;  /* 0x000000000000791b */ /* 0x003fe20003800000 */
.L_x_3835:
        /* <DEDUP_REMOVED lines=8> */
.L_x_3836:
[----:B------:R-:W-:Y:S01]  /*89f0*/  IMAD.MOV.U32 R233, RZ, RZ, R5 ;  /* 0x000000ffffe97224 */ /* 0x000fe200078e0005 */
[----:B------:R-:W-:-:S07]  /*8a00*/  MOV R9, R226 ;  /* 0x000000e200097202 */ /* 0x000fce0000000f00 */
[----:B------:R-:W-:Y:S05]  /*8a10*/  WARPSYNC.COLLECTIVE R10, `(.L_x_3837) ;  /* 0x000000000a087348 */ /* 0x000fea0003c00000 */
[----:B------:R0:W1:Y:S02]  /*8a20*/  SHFL.DOWN P6, R226, R233, R232, R235 ;  /* 0x080000e8e9e27389 */ /* 0x00006400000c00eb */
[----:B01----:R-:W-:Y:S01]  /*8a30*/  ENDCOLLECTIVE ;  /* 0x000000000000791b */ /* 0x003fe20003800000 */
.L_x_3837:
        /* <DEDUP_REMOVED lines=8> */
.L_x_3838:
[----:B------:R-:W-:Y:S02]  /*8ac0*/  MOV R233, R5 ;  /* 0x0000000500e97202 */ /* 0x000fe40000000f00 */
[----:B------:R-:W-:-:S07]  /*8ad0*/  MOV R9, R226 ;  /* 0x000000e200097202 */ /* 0x000fce0000000f00 */
[----:B------:R-:W-:Y:S05]  /*8ae0*/  WARPSYNC.COLLECTIVE R10, `(.L_x_3839) ;  /* 0x000000000a087348 */ /* 0x000fea0003c00000 */
[----:B------:R0:W1:Y:S02]  /*8af0*/  SHFL.DOWN P6, R226, R233, R232, R235 ;  /* 0x080000e8e9e27389 */ /* 0x00006400000c00eb */
[----:B01----:R-:W-:Y:S01]  /*8b00*/  ENDCOLLECTIVE ;  /* 0x000000000000791b */ /* 0x003fe20003800000 */
.L_x_3839:
[----:B------:R-:W-:Y:S01]  /*8b10*/  HFMA2.MMA R232, -RZ, RZ, 0, 5.9604644775390625e-08 ;  /* 0x00000001ffe87435 */ /* 0x000fe200000001ff */
[----:B------:R-:W-:-:S04]  /*8b20*/  IMAD.MOV.U32 R8, RZ, RZ, R226 ;  /* 0x000000ffff087224 */ /* 0x000fc800078e00e2 */
[C---:B------:R-:W-:Y:S01]  /*8b30*/  @!P0 FFMA.FTZ R5, R4.reuse, R8, R5 ;  /* 0x0000000804058223 */ /* 0x040fe20000010005 */
[----:B------:R-:W-:-:S05]  /*8b40*/  @!P0 FMUL.FTZ R4, R4, R9 ;  /* 0x0000000904048220 */ /* 0x000fca0000410000 */
[-C--:B------:R-:W-:Y:S02]  /*8b50*/  MOV R229, R4.reuse ;  /* 0x0000000400e57202 */ /* 0x080fe40000000f00 */
[----:B------:R-:W-:-:S07]  /*8b60*/  MOV R233, R4 ;  /* 0x0000000400e97202 */ /* 0x000fce0000000f00 */
[----:B------:R-:W-:Y:S05]  /*8b70*/  WARPSYNC.COLLECTIVE R10, `(.L_x_3840) ;  /* 0x000000000a087348 */ /* 0x000fea0003c00000 */
[----:B------:R0:W1:Y:S02]  /*8b80*/  SHFL.IDX P3, R226, R229, R224, R11 ;  /* 0x000000e0e5e27389 */ /* 0x000064000006000b */
[----:B01----:R-:W-:Y:S01]  /*8b90*/  ENDCOLLECTIVE ;  /* 0x000000000000791b */ /* 0x003fe20003800000 */
.L_x_3840:
[----:B------:R-:W-:Y:S02]  /*8ba0*/  MOV R229, R5 ;  /* 0x0000000500e57202 */ /* 0x000fe40000000f00 */
[----:B------:R-:W-:-:S07]  /*8bb0*/  MOV R228, R226 ;  /* 0x000000e200e47202 */ /* 0x000fce0000000f00 */
[----:B------:R-:W-:Y:S05]  /*8bc0*/  WARPSYNC.COLLECTIVE R10, `(.L_x_3841) ;  /* 0x000000000a087348 */ /* 0x000fea0003c00000 */
[----:B------:R0:W1:Y:S02]  /*8bd0*/  SHFL.IDX P3, R226, R229, R224, R11 ;  /* 0x000000e0e5e27389 */ /* 0x000064000006000b */
[----:B01----:R-:W-:Y:S01]  /*8be0*/  ENDCOLLECTIVE ;  /* 0x000000000000791b */ /* 0x003fe20003800000 */
.L_x_3841:
[----:B------:R-:W-:Y:S02]  /*8bf0*/  IMAD.MOV.U32 R229, RZ, RZ, R2 ;  /* 0x000000ffffe57224 */ /* 0x000fe400078e0002 */
[----:B------:R-:W-:-:S07]  /*8c00*/  IMAD.MOV.U32 R230, RZ, RZ, R226 ;  /* 0x000000ffffe67224 */ /* 0x000fce00078e00e2 */
[----:B------:R-:W-:Y:S05]  /*8c10*/  WARPSYNC.COLLECTIVE R10, `(.L_x_3842) ;  /* 0x000000000a087348 */ /* 0x000fea0003c00000 */
[----:B------:R0:W1:Y:S02]  /*8c20*/  SHFL.DOWN P6, R226, R233, R232, R235 ;  /* 0x080000e8e9e27389 */ /* 0x00006400000c00eb */
[----:B01----:R-:W-:Y:S01]  /*8c30*/  ENDCOLLECTIVE ;  /* 0x000000000000791b */ /* 0x003fe20003800000 */
.L_x_3842:
[----:B------:R-:W-:Y:S01]  /*8c40*/  MOV R233, R5 ;  /* 0x0000000500e97202 */ /* 0x000fe20000000f00 */
[----:B------:R-:W-:-:S07]  /*8c50*/  IMAD.MOV.U32 R8, RZ, RZ, R226 ;  /* 0x000000ffff087224 */ /* 0x000fce00078e00e2 */
[----:B------:R-:W-:Y:S05]  /*8c60*/  WARPSYNC.COLLECTIVE R10, `(.L_x_3843) ;  /* 0x000000000a087348 */ /* 0x000fea0003c00000 */
[----:B------:R0:W1:Y:S02]  /*8c70*/  SHFL.DOWN P6, R226, R233, R232, R235 ;  /* 0x080000e8e9e27389 */ /* 0x00006400000c00eb */
[----:B01----:R-:W-:Y:S01]  /*8c80*/  ENDCOLLECTIVE ;  /* 0x000000000000791b */ /* 0x003fe20003800000 */
.L_x_3843:
[----:B------:R-:W-:-:S07]  /*8c90*/  MOV R9, R226 ;  /* 0x000000e200097202 */ /* 0x000fce0000000f00 */
[----:B------:R-:W-:Y:S05]  /*8ca0*/  WARPSYNC.COLLECTIVE R10, `(.L_x_3844) ;  /* 0x000000000a087348 */ /* 0x000fea0003c00000 */
[----:B------:R0:W1:Y:S02]  /*8cb0*/  SHFL.IDX P3, R226, R229, R224, R11 ;  /* 0x000000e0e5e27389 */ /* 0x000064000006000b */
[----:B01----:R-:W-:Y:S01]  /*8cc0*/  ENDCOLLECTIVE ;  /* 0x000000000000791b */ /* 0x003fe20003800000 */
.L_x_3844:
[----:B------:R-:W-:Y:S02]  /*8cd0*/  MOV R229, R3 ;  /* 0x0000000300e57202 */ /* 0x000fe40000000f00 */
[----:B------:R-:W-:-:S07]  /*8ce0*/  MOV R231, R226 ;  /* 0x000000e200e77202 */ /* 0x000fce0000000f00 */
[----:B------:R-:W-:Y:S05]  /*8cf0*/  WARPSYNC.COLLECTIVE R10, `(.L_x_3845) ;  /* 0x000000000a087348 */ /* 0x000fea0003c00000 */
[----:B------:R0:W1:Y:S02]  /*8d00*/  SHFL.IDX P3, R226, R229, R224, R11 ;  /* 0x000000e0e5e27389 */ /* 0x000064000006000b */
[----:B01----:R-:W-:Y:S01]  /*8d10*/  ENDCOLLECTIVE ;  /* 0x000000000000791b */ /* 0x003fe20003800000 */
.L_x_3845:
[----:B------:R-:W-:Y:S05]  /*8d20*/  BRA `(.L_x_3846) ;  /* 0xffffffb400cc7947 */ /* 0x000fea000383ffff */
.L_x_3847:
        /* <DEDUP_REMOVED lines=13> */
.L_x_10948:


//--------------------- .text._Z25selective_scan_bwd_kernelI32Selective_Scan_bwd_kernel_traitsILi64ELi16ELb0ELb0ELb1ELb0ELb1EN3c108BFloat16EfEEv12SSMParamsBwd --------------------------
	.section	.text._Z25selective_scan_bwd_kernelI32Selective_Scan_bwd_kernel_traitsILi64ELi16ELb0ELb0ELb1ELb0ELb1EN3c108BFloat16EfEEv12SSMParamsBwd,"ax",@progbits
	.align	128
        .global         _Z25selective_scan_bwd_kernelI32Selective_Scan_bwd_kernel_traitsILi64ELi16ELb0ELb0ELb1ELb0ELb1EN3c108BFloat16EfEEv12SSMParamsBwd
        .type           _Z25selective_scan_bwd_kernelI32Selective_Scan_bwd_kernel_traitsILi64ELi16ELb0ELb0ELb1ELb0ELb1EN3c108BFloat16EfEEv12SSMParamsBwd,@function
        .size           _Z25selective_scan_bwd_kernelI32Selective_Scan_bwd_kernel_traitsILi64ELi16ELb0ELb0ELb1ELb0ELb1EN3c108BFloat16EfEEv12SSMParamsBwd,(.L_x_10949 - _Z25selective_scan_bwd_kernelI32Selective_Scan_bwd_kernel_traitsILi64ELi16ELb0ELb0ELb1ELb0ELb1EN3c108BFloat16EfEEv12SSMParamsBwd)
        .other          _Z25selective_scan_bwd_kernelI32Selective_Scan_bwd_kernel_traitsILi64ELi16ELb0ELb0ELb1ELb0ELb1EN3c108BFloat16EfEEv12SSMParamsBwd,@"STO_CUDA_ENTRY STV_DEFAULT"
_Z25selective_scan_bwd_kernelI32Selective_Scan_bwd_kernel_traitsILi64ELi16ELb0ELb0ELb1ELb0ELb1EN3c108BFloat16EfEEv12SSMParamsBwd:
.text._Z25selective_scan_bwd_kernelI32Selective_Scan_bwd_kernel_traitsILi64ELi16ELb0ELb0ELb1ELb0ELb1EN3c108BFloat16EfEEv12SSMParamsBwd:
[----:B------:R-:W-:Y:S08]  /*0000*/  LDC R1, c[0x0][0x28] ;  /* 0x00000a00ff017b82 */ /* 0x000ff00000000800 */
[----:B------:R-:W0:Y:S01]  /*0010*/  LDC.64 R2, c[0x0][0x2e8] ;  /* 0x0000ba00ff027b82 */ /* 0x000e220000000a00 */
[----:B------:R-:W1:Y:S01]  /*0020*/  S2R R159, SR_CTAID.Y ;  /* 0x00000000009f7919 */ /* 0x000e620000002600 */
[----:B------:R-:W-:Y:S01]  /*0030*/  ULDC.64 UR16, c[0x0][0x208] ;  /* 0x0000820000107ab9 */ /* 0x000fe20000000a00 */
[----:B------:R-:W-:-:S05]  /*0040*/  ULDC.64 UR8, c[0x0][0x280] ;  /* 0x0000a00000087ab9 */ /* 0x000fca0000000a00 */
[----:B------:R-:W2:Y:S08]  /*0050*/  LDC.64 R4, c[0x0][0x300] ;  /* 0x0000c000ff047b82 */ /* 0x000eb00000000a00 */
[----:B------:R-:W3:Y:S08]  /*0060*/  LDC R16, c[0x0][0x228] ;  /* 0x00008a00ff107b82 */ /* 0x000ef00000000800 */
[----:B------:R-:W4:Y:S01]  /*0070*/  LDC.64 R10, c[0x0][0x3d8] ;  /* 0x0000f600ff0a7b82 */ /* 0x000f220000000a00 */
[----:B0-----:R-:W-:-:S07]  /*0080*/  ISETP.NE.U32.AND P1, PT, R2, RZ, PT ;  /* 0x000000ff0200720c */ /* 0x001fce0003f25070 */
[----:B------:R-:W0:Y:S01]  /*0090*/  LDC.64 R12, c[0x0][0x3f8] ;  /* 0x0000fe00ff0c7b82 */ /* 0x000e220000000a00 */
[----:B------:R-:W-:-:S07]  /*00a0*/  ISETP.NE.AND.EX P1, PT, R3, RZ, PT, P1 ;  /* 0x000000ff0300720c */ /* 0x000fce0003f25310 */
[----:B------:R-:W5:Y:S01]  /*00b0*/  S2UR UR21, SR_CTAID.X ;  /* 0x00000000001579c3 */ /* 0x000f620000002500 */
[----:B-1----:R-:W-:-:S07]  /*00c0*/  SHF.R.S32.HI R8, RZ, 0x1f, R159 ;  /* 0x0000001fff087819 */ /* 0x002fce000001149f */
[----:B------:R-:W1:Y:S01]  /*00d0*/  LDC.64 R18, c[0x0][0x288] ;  /* 0x0000a200ff127b82 */ /* 0x000e620000000a00 */
[----:B------:R-:W-:-:S07]  /*00e0*/  @P1 LEA R2, P0, R159, R2, 0x2 ;  /* 0x000000029f021211 */ /* 0x000fce00078010ff */
[----:B------:R-:W1:Y:S01]  /*00f0*/  LDC.64 R20, c[0x0][0x298] ;  /* 0x0000a600ff147b82 */ /* 0x000e620000000a00 */
[----:B------:R-:W-:Y:S02]  /*0100*/  @P1 LEA.HI.X R3, R159, R3, R8, 0x2, P0 ;  /* 0x000000039f031211 */ /* 0x000fe400000f1408 */
[----:B------:R-:W-:Y:S02]  /*0110*/  CS2R R124, SRZ ;  /* 0x00000000007c7805 */ /* 0x000fe4000001ff00 */
[----:B--2---:R-:W-:Y:S01]  /*0120*/  ISETP.NE.U32.AND P0, PT, R4, RZ, PT ;  /* 0x000000ff0400720c */ /* 0x004fe20003f05070 */
[----:B------:R-:W-:Y:S01]  /*0130*/  UMOV UR4, URZ ;  /* 0x0000003f00047c82 */ /* 0x000fe20008000000 */
[----:B------:R-:W-:Y:S01]  /*0140*/  ULDC.64 UR10, c[0x0][0x290] ;  /* 0x0000a400000a7ab9 */ /* 0x000fe20000000a00 */
[----:B------:R2:W2:Y:S01]  /*0150*/  @P1 LDG.E R6, desc[UR16][R2.64] ;  /* 0x0000001002061981 */ /* 0x0004a2000c1e1900 */
[----:B------:R-:W-:Y:S02]  /*0160*/  ISETP.NE.AND.EX P0, PT, R5, RZ, PT, P0 ;  /* 0x000000ff0500720c */ /* 0x000fe40003f05300 */
[----:B------:R-:W-:Y:S01]  /*0170*/  CS2R R122, SRZ ;  /* 0x00000000007a7805 */ /* 0x000fe2000001ff00 */
[----:B------:R-:W1:Y:S01]  /*0180*/  LDC R17, c[0x0][0x224] ;  /* 0x00008900ff117b82 */ /* 0x000e620000000800 */
[----:B------:R-:W-:Y:S01]  /*0190*/  ULDC.64 UR14, c[0x0][0x328] ;  /* 0x0000ca00000e7ab9 */ /* 0x000fe20000000a00 */
[----:B------:R-:W-:-:S06]  /*01a0*/  ULDC.64 UR18, c[0x0][0x260] ;  /* 0x0000980000127ab9 */ /* 0x000fcc0000000a00 */
[----:B------:R-:W2:Y:S02]  /*01b0*/  LDC.64 R22, c[0x0][0x330] ;  /* 0x0000cc00ff167b82 */ /* 0x000ea40000000a00 */
[----:B------:R-:W-:-:S04]  /*01c0*/  @P0 LEA R4, P2, R159, R4, 0x2 ;  /* 0x000000049f040211 */ /* 0x000fc800078410ff */
[----:B------:R-:W-:Y:S02]  /*01d0*/  @P0 LEA.HI.X R5, R159, R5, R8, 0x2, P2 ;  /* 0x000000059f050211 */ /* 0x000fe400010f1408 */
[----:B------:R-:W2:Y:S03]  /*01e0*/  LDC.64 R24, c[0x0][0x278] ;  /* 0x00009e00ff187b82 */ /* 0x000ea60000000a00 */
[----:B------:R2:W2:Y:S01]  /*01f0*/  @P0 LDG.E R4, desc[UR16][R4.64] ;  /* 0x0000001004040981 */ /* 0x0004a2000c1e1900 */
[----:B---3--:R-:W-:Y:S01]  /*0200*/  IABS R7, R16 ;  /* 0x0000001000077213 */ /* 0x008fe20000000000 */
[----:B-----5:R-:W-:Y:S01]  /*0210*/  USHF.R.S32.HI UR20, URZ, 0x1f, UR21 ;  /* 0x0000001f3f147899 */ /* 0x020fe20008011415 */
[----:B----4-:R-:W-:Y:S01]  /*0220*/  ISETP.NE.U32.AND P2, PT, R10, RZ, PT ;  /* 0x000000ff0a00720c */ /* 0x010fe20003f45070 */
[----:B------:R-:W-:Y:S01]  /*0230*/  UIMAD.WIDE.U32 UR6, UR21, UR8, URZ ;  /* 0x00000008150672a5 */ /* 0x000fe2000f8e003f */
[----:B------:R-:W3:Y:S01]  /*0240*/  I2F.RP R0, R7 ;  /* 0x0000000700007306 */ /* 0x000ee20000209400 */
[----:B0-----:R-:W-:Y:S01]  /*0250*/  ISETP.NE.U32.AND P3, PT, R12, RZ, PT ;  /* 0x000000ff0c00720c */ /* 0x001fe20003f65070 */
[----:B------:R-:W-:Y:S01]  /*0260*/  UIMAD UR5, UR20, UR8, URZ ;  /* 0x00000008140572a4 */ /* 0x000fe2000f8e023f */
[----:B------:R-:W-:Y:S01]  /*0270*/  ISETP.NE.AND.EX P2, PT, R11, RZ, PT, P2 ;  /* 0x000000ff0b00720c */ /* 0x000fe20003f45320 */
[----:B------:R-:W0:Y:S01]  /*0280*/  LDC.64 R26, c[0x0][0x2f8] ;  /* 0x0000be00ff1a7b82 */ /* 0x000e220000000a00 */
[----:B------:R-:W-:Y:S01]  /*0290*/  ISETP.NE.AND.EX P3, PT, R13, RZ, PT, P3 ;  /* 0x000000ff0d00720c */ /* 0x000fe20003f65330 */
[----:B------:R-:W-:Y:S01]  /*02a0*/  UIMAD UR12, UR21, UR9, UR5 ;  /* 0x00000009150c72a4 */ /* 0x000fe2000f8e0205 */
[----:B-1----:R-:W-:Y:S01]  /*02b0*/  LEA R9, R17, 0xfffffc00, 0xa ;  /* 0xfffffc0011097811 */ /* 0x002fe200078e50ff */
[----:B------:R-:W-:Y:S01]  /*02c0*/  UIMAD UR5, UR20, UR10, URZ ;  /* 0x0000000a140572a4 */ /* 0x000fe2000f8e023f */
[----:B------:R-:W-:Y:S01]  /*02d0*/  HFMA2.MMA R155, -RZ, RZ, 0, 0 ;  /* 0x00000000ff9b7435 */ /* 0x000fe200000001ff */
[----:B------:R-:W-:Y:S01]  /*02e0*/  UIMAD.WIDE.U32 UR8, UR21, UR10, URZ ;  /* 0x0000000a150872a5 */ /* 0x000fe2000f8e003f */
[----:B------:R-:W-:Y:S01]  /*02f0*/  IMAD.MOV.U32 R153, RZ, RZ, RZ ;  /* 0x000000ffff997224 */ /* 0x000fe200078e00ff */
[----:B------:R-:W-:Y:S01]  /*0300*/  UIMAD UR13, UR21, UR11, UR5 ;  /* 0x0000000b150d72a4 */ /* 0x000fe2000f8e0205 */
[----:B------:R-:W1:Y:S01]  /*0310*/  LDC.64 R28, c[0x0][0x3b8] ;  /* 0x0000ee00ff1c7b82 */ /* 0x000e620000000a00 */
[----:B------:R-:W-:Y:S01]  /*0320*/  UIMAD UR5, UR20, UR14, URZ ;  /* 0x0000000e140572a4 */ /* 0x000fe2000f8e023f */
[----:B---3--:R-:W2:Y:S01]  /*0330*/  MUFU.RCP R0, R0 ;  /* 0x0000000000007308 */ /* 0x008ea20000001000 */
[----:B------:R-:W-:Y:S01]  /*0340*/  ULDC.64 UR10, c[0x0][0x310] ;  /* 0x0000c400000a7ab9 */ /* 0x000fe20000000a00 */
[----:B------:R-:W-:Y:S01]  /*0350*/  UIADD3 UR9, UR9, UR13, URZ ;  /* 0x0000000d09097290 */ /* 0x000fe2000fffe03f */
[----:B------:R-:W-:Y:S01]  /*0360*/  @P3 LEA R122, P5, R159, R12, 0x2 ;  /* 0x0000000c9f7a3211 */ /* 0x000fe200078a10ff */
[----:B------:R-:W-:-:S02]  /*0370*/  UIADD3 UR7, UR7, UR12, URZ ;  /* 0x0000000c07077290 */ /* 0x000fc4000fffe03f */
[----:B------:R-:W3:Y:S01]  /*0380*/  LDC.64 R146, c[0x0][0x2e0] ;  /* 0x0000b800ff927b82 */ /* 0x000ee20000000a00 */
[----:B------:R-:W-:Y:S01]  /*0390*/  @P3 LEA.HI.X R123, R159, R13, R8, 0x2, P5 ;  /* 0x0000000d9f7b3211 */ /* 0x000fe200028f1408 */
[----:B------:R-:W-:Y:S01]  /*03a0*/  UIMAD.WIDE.U32 UR12, UR21, UR18, URZ ;  /* 0x00000012150c72a5 */ /* 0x000fe2000f8e003f */
[----:B------:R-:W-:Y:S02]  /*03b0*/  ISETP.NE.AND P3, PT, R16, RZ, PT ;  /* 0x000000ff1000720c */ /* 0x000fe40003f65270 */
[----:B--2---:R-:W-:Y:S02]  /*03c0*/  IADD3 R2, R0, 0xffffffe, RZ ;  /* 0x0ffffffe00027810 */ /* 0x004fe40007ffe0ff */
[----:B------:R-:W-:Y:S02]  /*03d0*/  IABS R0, R159 ;  /* 0x0000009f00007213 */ /* 0x000fe40000000000 */
[----:B------:R2:W4:Y:S02]  /*03e0*/  F2I.FTZ.U32.TRUNC.NTZ R3, R2 ;  /* 0x0000000200037305 */ /* 0x000524000021f000 */
[----:B--2---:R-:W-:Y:S01]  /*03f0*/  HFMA2.MMA R2, -RZ, RZ, 0, 0 ;  /* 0x00000000ff027435 */ /* 0x004fe200000001ff */
[----:B----4-:R-:W-:-:S04]  /*0400*/  IMAD.MOV R14, RZ, RZ, -R3 ;  /* 0x000000ffff0e7224 */ /* 0x010fc800078e0a03 */
[----:B------:R-:W-:-:S05]  /*0410*/  IMAD R5, R14, R7, RZ ;  /* 0x000000070e057224 */ /* 0x000fca00078e02ff */
[----:B------:R-:W-:-:S06]  /*0420*/  IMAD.HI.U32 R3, R3, R5, R2 ;  /* 0x0000000503037227 */ /* 0x000fcc00078e0002 */
[----:B------:R-:W-:-:S04]  /*0430*/  IMAD.HI.U32 R157, R3, R0, RZ ;  /* 0x00000000039d7227 */ /* 0x000fc800078e00ff */
[----:B------:R-:W-:-:S04]  /*0440*/  IMAD.MOV R2, RZ, RZ, -R157 ;  /* 0x000000ffff027224 */ /* 0x000fc800078e0a9d */
[----:B------:R-:W-:Y:S02]  /*0450*/  IMAD R0, R7, R2, R0 ;  /* 0x0000000207007224 */ /* 0x000fe400078e0200 */
[----:B------:R-:W-:-:S03]  /*0460*/  IMAD R2, R8, R18, RZ ;  /* 0x0000001208027224 */ /* 0x000fc600078e02ff */
[----:B------:R-:W-:Y:S01]  /*0470*/  ISETP.GT.U32.AND P4, PT, R7, R0, PT ;  /* 0x000000000700720c */ /* 0x000fe20003f84070 */
[----:B------:R-:W-:Y:S02]  /*0480*/  IMAD R14, R159, R19, R2 ;  /* 0x000000139f0e7224 */ /* 0x000fe400078e0202 */
[----:B------:R-:W-:-:S10]  /*0490*/  IMAD R2, R8, R20, RZ ;  /* 0x0000001408027224 */ /* 0x000fd400078e02ff */
[----:B------:R-:W-:Y:S01]  /*04a0*/  @!P4 IADD3 R0, R0, -R7, RZ ;  /* 0x800000070000c210 */ /* 0x000fe20007ffe0ff */
[----:B------:R-:W-:Y:S01]  /*04b0*/  @!P4 VIADD R157, R157, 0x1 ;  /* 0x000000019d9dc836 */ /* 0x000fe20000000000 */
[----:B------:R-:W-:Y:S02]  /*04c0*/  @P1 R2UR UR4, R6 ;  /* 0x00000000060412ca */ /* 0x000fe400000e0000 */
[C---:B------:R-:W-:Y:S01]  /*04d0*/  @P2 LEA R124, P1, R159.reuse, R10, 0x2 ;  /* 0x0000000a9f7c2211 */ /* 0x040fe200078210ff */
[C---:B------:R-:W-:Y:S01]  /*04e0*/  IMAD R10, R159.reuse, R21, R2 ;  /* 0x000000159f0a7224 */ /* 0x040fe200078e0202 */
[C---:B------:R-:W-:Y:S02]  /*04f0*/  LOP3.LUT R2, R159.reuse, R16, RZ, 0x3c, !PT ;  /* 0x000000109f027212 */ /* 0x040fe400078e3cff */
[----:B------:R-:W-:Y:S01]  /*0500*/  @P2 LEA.HI.X R125, R159, R11, R8, 0x2, P1 ;  /* 0x0000000b9f7d2211 */ /* 0x000fe200008f1408 */
[----:B------:R-:W-:Y:S01]  /*0510*/  IMAD R8, R8, R22, RZ ;  /* 0x0000001608087224 */ /* 0x000fe200078e02ff */
[----:B------:R-:W-:-:S02]  /*0520*/  ISETP.GE.U32.AND P2, PT, R0, R7, PT ;  /* 0x000000070000720c */ /* 0x000fc40003f46070 */
[----:B------:R-:W-:Y:S01]  /*0530*/  ISETP.NE.U32.AND P1, PT, RZ, UR10, PT ;  /* 0x0000000aff007c0c */ /* 0x000fe2000bf25070 */
[C---:B------:R-:W-:Y:S01]  /*0540*/  IMAD R12, R159.reuse, R23, R8 ;  /* 0x000000179f0c7224 */ /* 0x040fe200078e0208 */
[----:B------:R-:W-:Y:S01]  /*0550*/  ISETP.GE.AND P5, PT, R2, RZ, PT ;  /* 0x000000ff0200720c */ /* 0x000fe20003fa6270 */
[----:B------:R-:W-:Y:S01]  /*0560*/  IMAD.WIDE.U32 R2, R159, R18, UR6 ;  /* 0x000000069f027e25 */ /* 0x000fe2000f8e0012 */
[----:B------:R-:W-:Y:S01]  /*0570*/  ISETP.NE.AND.EX P1, PT, RZ, UR11, PT, P1 ;  /* 0x0000000bff007c0c */ /* 0x000fe2000bf25310 */
[----:B------:R-:W-:Y:S01]  /*0580*/  UIMAD.WIDE.U32 UR10, UR21, UR14, URZ ;  /* 0x0000000e150a72a5 */ /* 0x000fe2000f8e003f */
[----:B------:R-:W-:Y:S01]  /*0590*/  SHF.R.S32.HI R11, RZ, 0x1f, R9 ;  /* 0x0000001fff0b7819 */ /* 0x000fe20000011409 */
[----:B------:R-:W-:Y:S02]  /*05a0*/  UIMAD UR14, UR21, UR15, UR5 ;  /* 0x0000000f150e72a4 */ /* 0x000fe4000f8e0205 */
[----:B------:R-:W-:Y:S02]  /*05b0*/  UIMAD UR15, UR20, UR18, URZ ;  /* 0x00000012140f72a4 */ /* 0x000fe4000f8e023f */
[----:B------:R-:W-:Y:S01]  /*05c0*/  @P2 IADD3 R157, R157, 0x1, RZ ;  /* 0x000000019d9d2810 */ /* 0x000fe20007ffe0ff */
[----:B------:R-:W-:Y:S01]  /*05d0*/  UMOV UR5, URZ ;  /* 0x0000003f00057c82 */ /* 0x000fe20008000000 */
[----:B------:R-:W-:Y:S01]  /*05e0*/  @P0 R2UR UR5, R4 ;  /* 0x00000000040502ca */ /* 0x000fe200000e0000 */
[----:B------:R-:W-:Y:S01]  /*05f0*/  IMAD.WIDE.U32 R4, R159, R20, UR8 ;  /* 0x000000089f047e25 */ /* 0x000fe2000f8e0014 */
[----:B------:R-:W-:Y:S01]  /*0600*/  UIMAD UR15, UR21, UR19, UR15 ;  /* 0x00000013150f72a4 */ /* 0x000fe2000f8e020f */
[----:B------:R-:W2:Y:S01]  /*0610*/  LDC.64 R20, c[0x0][0x2f0] ;  /* 0x0000bc00ff147b82 */ /* 0x000ea20000000a00 */
[----:B------:R-:W-:Y:S01]  /*0620*/  UIADD3 UR11, UR11, UR14, URZ ;  /* 0x0000000e0b0b7290 */ /* 0x000fe2000fffe03f */
[----:B------:R-:W-:Y:S01]  /*0630*/  @!P5 IMAD.MOV R157, RZ, RZ, -R157 ;  /* 0x000000ffff9dd224 */ /* 0x000fe200078e0a9d */
[----:B------:R-:W-:Y:S01]  /*0640*/  @!P3 LOP3.LUT R157, RZ, R16, RZ, 0x33, !PT ;  /* 0x00000010ff9db212 */ /* 0x000fe200078e33ff */
[----:B------:R-:W-:Y:S01]  /*0650*/  UIADD3 UR13, UR13, UR15, URZ ;  /* 0x0000000f0d0d7290 */ /* 0x000fe2000fffe03f */
[----:B------:R-:W-:-:S02]  /*0660*/  IADD3 R13, P0, R9, R2, RZ ;  /* 0x00000002090d7210 */ /* 0x000fc40007f1e0ff */
[----:B------:R-:W-:Y:S01]  /*0670*/  SHF.R.S32.HI R15, RZ, 0x1f, R157 ;  /* 0x0000001fff0f7819 */ /* 0x000fe2000001149d */
[----:B------:R-:W4:Y:S01]  /*0680*/  @P1 LDC R16, c[0x0][0x214] ;  /* 0x00008500ff101b82 */ /* 0x000f220000000800 */
[----:B------:R-:W-:Y:S01]  /*0690*/  IADD3.X R14, R11, R3, R14, P0, !PT ;  /* 0x000000030b0e7210 */ /* 0x000fe200007fe40e */
[----:B------:R-:W-:Y:S01]  /*06a0*/  IMAD.WIDE.U32 R6, R159, R22, UR10 ;  /* 0x0000000a9f067e25 */ /* 0x000fe2000f8e0016 */
[----:B------:R-:W-:-:S03]  /*06b0*/  IADD3 R8, P0, R9, R4, RZ ;  /* 0x0000000409087210 */ /* 0x000fc60007f1e0ff */
[-C--:B------:R-:W-:Y:S01]  /*06c0*/  IMAD R0, R15, R24.reuse, RZ ;  /* 0x000000180f007224 */ /* 0x080fe200078e02ff */
[----:B------:R-:W-:Y:S01]  /*06d0*/  IADD3.X R10, R11, R5, R10, P0, !PT ;  /* 0x000000050b0a7210 */ /* 0x000fe200007fe40a */
[----:B------:R-:W5:Y:S01]  /*06e0*/  @P1 LDC R19, c[0x0][0x21c] ;  /* 0x00008700ff131b82 */ /* 0x000f620000000800 */
[----:B------:R-:W-:Y:S01]  /*06f0*/  IMAD.WIDE.U32 R2, R157, R24, UR12 ;  /* 0x0000000c9d027e25 */ /* 0x000fe2000f8e0018 */
[----:B------:R-:W-:Y:S02]  /*0700*/  ISETP.GE.AND P0, PT, R17, 0x1, PT ;  /* 0x000000011100780c */ /* 0x000fe40003f06270 */
[----:B------:R-:W-:Y:S01]  /*0710*/  IADD3 R4, P2, R9, R6, RZ ;  /* 0x0000000609047210 */ /* 0x000fe20007f5e0ff */
[----:B------:R-:W-:Y:S01]  /*0720*/  IMAD R15, R157, R25, R0 ;  /* 0x000000199d0f7224 */ /* 0x000fe200078e0200 */
[----:B------:R-:W-:Y:S02]  /*0730*/  IADD3 R9, P3, R9, R2, RZ ;  /* 0x0000000209097210 */ /* 0x000fe40007f7e0ff */
[----:B------:R-:W1:Y:S01]  /*0740*/  @P1 LDC.64 R126, c[0x0][0x310] ;  /* 0x0000c400ff7e1b82 */ /* 0x000e620000000a00 */
[----:B------:R-:W-:-:S02]  /*0750*/  IADD3.X R6, R11, R7, R12, P2, !PT ;  /* 0x000000070b067210 */ /* 0x000fc400017fe40c */
[----:B------:R-:W-:Y:S02]  /*0760*/  IADD3 R2, R3, R15, RZ ;  /* 0x0000000f03027210 */ /* 0x000fe40007ffe0ff */
[----:B--2---:R-:W-:Y:S02]  /*0770*/  LEA R12, P2, R13, R20, 0x1 ;  /* 0x000000140d0c7211 */ /* 0x004fe400078408ff */
[----:B---3--:R-:W-:Y:S01]  /*0780*/  LEA R149, P4, R9, R146, 0x1 ;  /* 0x0000009209957211 */ /* 0x008fe200078808ff */
[----:B----4-:R-:W-:Y:S02]  /*0790*/  @P1 IMAD R0, R16, UR21, R159 ;  /* 0x0000001510001c24 */ /* 0x010fe4000f8e029f */
[----:B------:R-:W-:Y:S01]  /*07a0*/  IMAD.X R2, R11, 0x1, R2, P3 ;  /* 0x000000010b027824 */ /* 0x000fe200018e0602 */
[----:B------:R-:W-:Y:S01]  /*07b0*/  LEA.HI.X R11, R13, R21, R14, 0x1, P2 ;  /* 0x000000150d0b7211 */ /* 0x000fe200010f0c0e */
[----:B------:R-:W-:Y:S01]  /*07c0*/  @P1 IMAD R0, R0, R17, RZ ;  /* 0x0000001100001224 */ /* 0x000fe200078e02ff */
[----:B0-----:R-:W-:-:S02]  /*07d0*/  LEA R5, P2, R8, R26, 0x1 ;  /* 0x0000001a08057211 */ /* 0x001fc400078408ff */
[----:B------:R-:W-:Y:S01]  /*07e0*/  LEA.HI.X R147, R9, R147, R2, 0x1, P4 ;  /* 0x0000009309937211 */ /* 0x000fe200020f0c02 */
[----:B-----5:R-:W-:Y:S01]  /*07f0*/  @P1 IMAD R3, R0, R19, RZ ;  /* 0x0000001300031224 */ /* 0x020fe200078e02ff */
[----:B-1----:R-:W-:Y:S02]  /*0800*/  LEA R0, P3, R4, R28, 0x1 ;  /* 0x0000001c04007211 */ /* 0x002fe400078608ff */
[----:B------:R-:W-:Y:S01]  /*0810*/  LEA.HI.X R7, R8, R27, R10, 0x1, P2 ;  /* 0x0000001b08077211 */ /* 0x000fe200010f0c0a */
[----:B------:R-:W-:Y:S01]  /*0820*/  @P1 IMAD.WIDE R126, R3, 0x8, R126 ;  /* 0x00000008037e1825 */ /* 0x000fe200078e027e */
[----:B------:R-:W-:Y:S02]  /*0830*/  LEA.HI.X R3, R4, R29, R6, 0x1, P3 ;  /* 0x0000001d04037211 */ /* 0x000fe400018f0c06 */
[----:B------:R-:W-:Y:S01]  /*0840*/  @!P1 CS2R R126, SRZ ;  /* 0x00000000007e9805 */ /* 0x000fe2000001ff00 */
[----:B------:R-:W-:Y:S06]  /*0850*/  @!P0 BRA `(.L_x_3848) ;  /* 0x0000009400ac8947 */ /* 0x000fec0003800000 */
[----:B------:R-:W0:Y:S01]  /*0860*/  S2R R160, SR_TID.X ;  /* 0x0000000000a07919 */ /* 0x000e220000002100 */
[----:B------:R-:W1:Y:S01]  /*0870*/  S2UR UR7, SR_CgaCtaId ;  /* 0x00000000000779c3 */ /* 0x000e620000008800 */
[----:B------:R-:W-:Y:S01]  /*0880*/  R2UR UR19, R3 ;  /* 0x00000000031372ca */ /* 0x000fe200000e0000 */
[----:B------:R-:W-:Y:S01]  /*0890*/  UMOV UR6, 0x400 ;  /* 0x0000040000067882 */ /* 0x000fe20000000000 */
[----:B------:R-:W2:Y:S01]  /*08a0*/  S2R R151, SR_LANEID ;  /* 0x0000000000977919 */ /* 0x000ea20000000000 */
[----:B------:R-:W-:Y:S01]  /*08b0*/  R2UR UR12, R12 ;  /* 0x000000000c0c72ca */ /* 0x000fe200000e0000 */
[----:B------:R-:W-:Y:S01]  /*08c0*/  IMAD.MOV.U32 R153, RZ, RZ, RZ ;  /* 0x000000ffff997224 */ /* 0x000fe200078e00ff */
[----:B------:R-:W-:Y:S02]  /*08d0*/  R2UR UR13, R11 ;  /* 0x000000000b0d72ca */ /* 0x000fe400000e0000 */
[----:B------:R-:W-:Y:S02]  /*08e0*/  R2UR UR14, R5 ;  /* 0x00000000050e72ca */ /* 0x000fe400000e0000 */
[----:B------:R-:W-:-:S02]  /*08f0*/  R2UR UR15, R7 ;  /* 0x00000000070f72ca */ /* 0x000fc400000e0000 */
[----:B------:R-:W-:Y:S02]  /*0900*/  R2UR UR18, R0 ;  /* 0x00000000001272ca */ /* 0x000fe400000e0000 */
        /* <DEDUP_REMOVED lines=12> */
.L_x_3903:
[----:B0-----:R-:W0:Y:S01]  /*09d0*/  LDC R81, c[0x0][0x224] ;  /* 0x00008900ff517b82 */ /* 0x001e220000000800 */
[----:B------:R-:W-:Y:S01]  /*09e0*/  ULDC UR9, c[0x0][0x218] ;  /* 0x0000860000097ab9 */ /* 0x000fe20000000800 */
[C---:B------:R-:W-:Y:S01]  /*09f0*/  LOP3.LUT R156, R120.reuse, 0x20, RZ, 0xfc, !PT ;  /* 0x00000020789c7812 */ /* 0x040fe200078efcff */
[----:B------:R-:W-:Y:S01]  /*0a00*/  ULDC.64 UR10, c[0x0][0x2a8] ;  /* 0x0000aa00000a7ab9 */ /* 0x000fe20000000a00 */
[C---:B---3--:R-:W-:Y:S01]  /*0a10*/  LEA R2, P3, R120.reuse, UR12, 0x1 ;  /* 0x0000000c78027c11 */ /* 0x048fe2000f8608ff */
[----:B------:R-:W-:Y:S01]  /*0a20*/  ULDC.64 UR22, c[0x0][0x318] ;  /* 0x0000c60000167ab9 */ /* 0x000fe20000000a00 */
[C---:B------:R-:W-:Y:S02]  /*0a30*/  LOP3.LUT R154, R120.reuse, 0x40, RZ, 0xfc, !PT ;  /* 0x00000040789a7812 */ /* 0x040fe400078efcff */
[----:B------:R-:W-:Y:S02]  /*0a40*/  LOP3.LUT R152, R120, 0x60, RZ, 0xfc, !PT ;  /* 0x0000006078987812 */ /* 0x000fe400078efcff */
[----:B------:R-:W-:-:S02]  /*0a50*/  PRMT R5, RZ, 0x7610, R5 ;  /* 0x00007610ff057816 */ /* 0x000fc40000000005 */
[C---:B------:R-:W-:Y:S02]  /*0a60*/  LOP3.LUT R150, R120.reuse, 0x80, RZ, 0xfc, !PT ;  /* 0x0000008078967812 */ /* 0x040fe400078efcff */
[----:B------:R-:W-:Y:S02]  /*0a70*/  PRMT R0, RZ, 0x7610, R0 ;  /* 0x00007610ff007816 */ /* 0x000fe40000000000 */
[C---:B------:R-:W-:Y:S02]  /*0a80*/  LOP3.LUT R148, R120.reuse, 0xa0, RZ, 0xfc, !PT ;  /* 0x000000a078947812 */ /* 0x040fe400078efcff */
[C---:B------:R-:W-:Y:S02]  /*0a90*/  LEA.HI.X R3, R120.reuse, UR13, R121, 0x1, P3 ;  /* 0x0000000d78037c11 */ /* 0x040fe400098f0c79 */
[C---:B------:R-:W-:Y:S02]  /*0aa0*/  LOP3.LUT R146, R120.reuse, 0xc0, RZ, 0xfc, !PT ;  /* 0x000000c078927812 */ /* 0x040fe400078efcff */
[C---:B------:R-:W-:Y:S01]  /*0ab0*/  LOP3.LUT R144, R120.reuse, 0xe0, RZ, 0xfc, !PT ;  /* 0x000000e078907812 */ /* 0x040fe200078efcff */
[----:B0-----:R-:W-:Y:S01]  /*0ac0*/  VIADD R141, R81, -UR6 ;  /* 0x80000006518d7c36 */ /* 0x001fe20008000000 */
[----:B------:R-:W-:-:S02]  /*0ad0*/  LOP3.LUT R142, R120, 0x100, RZ, 0xfc, !PT ;  /* 0x00000100788e7812 */ /* 0x000fc400078efcff */
[----:B------:R-:W-:Y:S02]  /*0ae0*/  PRMT R7, RZ, 0x7610, R7 ;  /* 0x00007610ff077816 */ /* 0x000fe40000000007 */
[----:B------:R-:W-:Y:S02]  /*0af0*/  LEA R118, R141, 0xfffffc00, 0xa ;  /* 0xfffffc008d767811 */ /* 0x000fe400078e50ff */
[----:B------:R-:W-:Y:S02]  /*0b00*/  PRMT R6, RZ, 0x7610, R6 ;  /* 0x00007610ff067816 */ /* 0x000fe40000000006 */
[----:B------:R-:W-:Y:S02]  /*0b10*/  IADD3 R137, -R118, UR9, RZ ;  /* 0x0000000976897c10 */ /* 0x000fe4000fffe1ff */
[----:B------:R-:W-:Y:S02]  /*0b20*/  PRMT R9, RZ, 0x7610, R9 ;  /* 0x00007610ff097816 */ /* 0x000fe40000000009 */
[-C--:B------:R-:W-:Y:S01]  /*0b30*/  ISETP.GE.AND P2, PT, R120, R137.reuse, PT ;  /* 0x000000897800720c */ /* 0x080fe20003f46270 */
[----:B------:R-:W-:Y:S01]  /*0b40*/  BAR.SYNC.DEFER_BLOCKING 0x0 ;  /* 0x0000000000007b1d */ /* 0x000fe20000010000 */
[----:B------:R-:W-:-:S02]  /*0b50*/  ISETP.GE.AND P1, PT, R156, R137, PT ;  /* 0x000000899c00720c */ /* 0x000fc40003f26270 */
[-C--:B------:R-:W-:Y:S02]  /*0b60*/  ISETP.GE.AND P0, PT, R154, R137.reuse, PT ;  /* 0x000000899a00720c */ /* 0x080fe40003f06270 */
[-C--:B------:R-:W-:Y:S02]  /*0b70*/  ISETP.GE.AND P4, PT, R152, R137.reuse, PT ;  /* 0x000000899800720c */ /* 0x080fe40003f86270 */
[-C--:B------:R-:W-:Y:S02]  /*0b80*/  ISETP.GE.AND P6, PT, R150, R137.reuse, PT ;  /* 0x000000899600720c */ /* 0x080fe40003fc6270 */
[-C--:B------:R-:W-:Y:S02]  /*0b90*/  ISETP.GE.AND P5, PT, R148, R137.reuse, PT ;  /* 0x000000899400720c */ /* 0x080fe40003fa6270 */
[----:B------:R-:W-:Y:S02]  /*0ba0*/  ISETP.GE.AND P3, PT, R146, R137, PT ;  /* 0x000000899200720c */ /* 0x000fe40003f66270 */
[----:B------:R-:W-:-:S02]  /*0bb0*/  PRMT R8, RZ, 0x7610, R8 ;  /* 0x00007610ff087816 */ /* 0x000fc40000000008 */
[C---:B------:R-:W-:Y:S02]  /*0bc0*/  LOP3.LUT R140, R120.reuse, 0x120, RZ, 0xfc, !PT ;  /* 0x00000120788c7812 */ /* 0x040fe400078efcff */
[----:B------:R-:W-:Y:S02]  /*0bd0*/  PRMT R11, RZ, 0x7610, R11 ;  /* 0x00007610ff0b7816 */ /* 0x000fe4000000000b */
[C---:B------:R-:W-:Y:S02]  /*0be0*/  LOP3.LUT R136, R120.reuse, 0x140, RZ, 0xfc, !PT ;  /* 0x0000014078887812 */ /* 0x040fe400078efcff */
[----:B------:R-:W-:Y:S02]  /*0bf0*/  PRMT R10, RZ, 0x7610, R10 ;  /* 0x00007610ff0a7816 */ /* 0x000fe4000000000a */
[----:B------:R-:W-:Y:S01]  /*0c00*/  LOP3.LUT R135, R120, 0x160, RZ, 0xfc, !PT ;  /* 0x0000016078877812 */ /* 0x000fe200078efcff */
[----:B--2---:R-:W2:Y:S01]  /*0c10*/  @!P2 LDG.E.U16 R5, desc[UR16][R2.64] ;  /* 0x000000100205a981 */ /* 0x004ea2000c1e1500 */
[----:B------:R-:W-:-:S02]  /*0c20*/  ISETP.GE.AND P2, PT, R144, R137, PT ;  /* 0x000000899000720c */ /* 0x000fc40003f46270 */
[----:B------:R-:W-:Y:S01]  /*0c30*/  PRMT R13, RZ, 0x7610, R13 ;  /* 0x00007610ff0d7816 */ /* 0x000fe2000000000d */
[----:B------:R-:W3:Y:S01]  /*0c40*/  @!P1 LDG.E.U16 R0, desc[UR16][R2.64+0x40] ;  /* 0x0000401002009981 */ /* 0x000ee2000c1e1500 */
[-C--:B------:R-:W-:Y:S02]  /*0c50*/  ISETP.GE.AND P1, PT, R142, R137.reuse, PT ;  /* 0x000000898e00720c */ /* 0x080fe40003f26270 */
[C---:B------:R-:W-:Y:S01]  /*0c60*/  LOP3.LUT R134, R120.reuse, 0x180, RZ, 0xfc, !PT ;  /* 0x0000018078867812 */ /* 0x040fe200078efcff */
[----:B------:R-:W4:Y:S01]  /*0c70*/  @!P0 LDG.E.U16 R7, desc[UR16][R2.64+0x80] ;  /* 0x0000801002078981 */ /* 0x000f22000c1e1500 */
[----:B------:R-:W-:Y:S02]  /*0c80*/  LOP3.LUT R117, R120, 0x1a0, RZ, 0xfc, !PT ;  /* 0x000001a078757812 */ /* 0x000fe400078efcff */
[----:B------:R-:W-:Y:S01]  /*0c90*/  ISETP.GE.AND P0, PT, R140, R137, PT ;  /* 0x000000898c00720c */ /* 0x000fe20003f06270 */
[----:B------:R-:W5:Y:S01]  /*0ca0*/  @!P4 LDG.E.U16 R6, desc[UR16][R2.64+0xc0] ;  /* 0x0000c0100206c981 */ /* 0x000f62000c1e1500 */
[----:B------:R-:W-:-:S02]  /*0cb0*/  LOP3.LUT R116, R120, 0x1c0, RZ, 0xfc, !PT ;  /* 0x000001c078747812 */ /* 0x000fc400078efcff */
[-C--:B------:R-:W-:Y:S01]  /*0cc0*/  ISETP.GE.AND P4, PT, R136, R137.reuse, PT ;  /* 0x000000898800720c */ /* 0x080fe20003f86270 */
[----:B------:R-:W5:Y:S01]  /*0cd0*/  @!P6 LDG.E.U16 R9, desc[UR16][R2.64+0x100] ;  /* 0x000100100209e981 */ /* 0x000f62000c1e1500 */
[----:B------:R-:W-:Y:S02]  /*0ce0*/  LOP3.LUT R115, R120, 0x1e0, RZ, 0xfc, !PT ;  /* 0x000001e078737812 */ /* 0x000fe400078efcff */
[-C--:B------:R-:W-:Y:S01]  /*0cf0*/  ISETP.GE.AND P6, PT, R135, R137.reuse, PT ;  /* 0x000000898700720c */ /* 0x080fe20003fc6270 */
[----:B------:R-:W5:Y:S01]  /*0d00*/  @!P5 LDG.E.U16 R8, desc[UR16][R2.64+0x140] ;  /* 0x000140100208d981 */ /* 0x000f62000c1e1500 */
[-C--:B------:R-:W-:Y:S02]  /*0d10*/  ISETP.GE.AND P5, PT, R134, R137.reuse, PT ;  /* 0x000000898600720c */ /* 0x080fe40003fa6270 */
[----:B------:R-:W-:Y:S01]  /*0d20*/  PRMT R12, RZ, 0x7610, R12 ;  /* 0x00007610ff0c7816 */ /* 0x000fe2000000000c */
[----:B------:R-:W5:Y:S01]  /*0d30*/  @!P3 LDG.E.U16 R11, desc[UR16][R2.64+0x180] ;  /* 0x00018010020bb981 */ /* 0x000f62000c1e1500 */
[----:B------:R-:W-:-:S02]  /*0d40*/  ISETP.GE.AND P3, PT, R117, R137, PT ;  /* 0x000000897500720c */ /* 0x000fc40003f66270 */
[----:B------:R-:W-:Y:S01]  /*0d50*/  PRMT R15, RZ, 0x7610, R15 ;  /* 0x00007610ff0f7816 */ /* 0x000fe2000000000f */
[----:B------:R-:W5:Y:S01]  /*0d60*/  @!P2 LDG.E.U16 R10, desc[UR16][R2.64+0x1c0] ;  /* 0x0001c010020aa981 */ /* 0x000f62000c1e1500 */
[----:B------:R-:W-:-:S03]  /*0d70*/  ISETP.GE.AND P2, PT, R116, R137, PT ;  /* 0x000000897400720c */ /* 0x000fc60003f46270 */
[----:B------:R-:W5:Y:S01]  /*0d80*/  @!P1 LDG.E.U16 R13, desc[UR16][R2.64+0x200] ;  /* 0x00020010020d9981 */ /* 0x000f62000c1e1500 */
[----:B------:R-:W-:Y:S02]  /*0d90*/  ISETP.GE.AND P1, PT, R115, R137, PT ;  /* 0x000000897300720c */ /* 0x000fe40003f26270 */
        /* <DEDUP_REMOVED lines=12> */
[----:B------:R-:W-:-:S04]  /*0e60*/  LOP3.LUT R22, R158, 0xfffffe00, RZ, 0xc0, !PT ;  /* 0xfffffe009e167812 */ /* 0x000fc800078ec0ff */
        /* <DEDUP_REMOVED lines=8> */
[-C--:B------:R-:W-:Y:S02]  /*0ef0*/  LEA.HI.SX32 R21, R21, R20.reuse, 0x1b ;  /* 0x0000001415157211 */ /* 0x080fe400078fdaff */
[C---:B------:R-:W-:Y:S02]  /*0f00*/  IADD3 R31, R20.reuse, 0xc0, RZ ;  /* 0x000000c0141f7810 */ /* 0x040fe40007ffe0ff */
[-C--:B------:R-:W-:Y:S01]  /*0f10*/  LEA.HI.SX32 R23, R23, R20.reuse, 0x1b ;  /* 0x0000001417177211 */ /* 0x080fe200078fdaff */
[----:B------:R-:W-:Y:S01]  /*0f20*/  VIADD R35, R20, 0x120 ;  /* 0x0000012014237836 */ /* 0x000fe20000000000 */
[----:B------:R-:W-:-:S02]  /*0f30*/  LEA.HI.SX32 R25, R25, R20, 0x1b ;  /* 0x0000001419197211 */ /* 0x000fc400078fdaff */
[----:B0-----:R-:W-:Y:S02]  /*0f40*/  IADD3 R3, R20, 0x100, RZ ;  /* 0x0000010014037810 */ /* 0x001fe40007ffe0ff */
[----:B------:R-:W-:Y:S02]  /*0f50*/  LEA R114, R114, UR7, 0x1 ;  /* 0x0000000772727c11 */ /* 0x000fe4000f8e08ff */
[-C--:B------:R-:W-:Y:S01]  /*0f60*/  LEA.HI.SX32 R27, R27, R20.reuse, 0x1b ;  /* 0x000000141b1b7211 */ /* 0x080fe200078fdaff */
[C---:B------:R-:W-:Y:S01]  /*0f70*/  VIADD R39, R20.reuse, 0x160 ;  /* 0x0000016014277836 */ /* 0x040fe20000000000 */
[----:B------:R-:W-:Y:S02]  /*0f80*/  LEA.HI.SX32 R29, R29, R20, 0x1b ;  /* 0x000000141d1d7211 */ /* 0x000fe400078fdaff */
[----:B------:R-:W-:Y:S02]  /*0f90*/  LEA R113, R21, UR7, 0x1 ;  /* 0x0000000715717c11 */ /* 0x000fe4000f8e08ff */
[----:B------:R-:W-:-:S02]  /*0fa0*/  IADD3 R37, R20, 0x140, RZ ;  /* 0x0000014014257810 */ /* 0x000fc40007ffe0ff */
[-C--:B------:R-:W-:Y:S02]  /*0fb0*/  LEA.HI.SX32 R31, R31, R20.reuse, 0x1b ;  /* 0x000000141f1f7211 */ /* 0x080fe400078fdaff */
[----:B------:R-:W-:Y:S01]  /*0fc0*/  LEA R112, R23, UR7, 0x1 ;  /* 0x0000000717707c11 */ /* 0x000fe2000f8e08ff */
[C---:B------:R-:W-:Y:S01]  /*0fd0*/  VIADD R43, R20.reuse, 0x1a0 ;  /* 0x000001a0142b7836 */ /* 0x040fe20000000000 */
[-C--:B------:R-:W-:Y:S02]  /*0fe0*/  LEA.HI.SX32 R33, R33, R20.reuse, 0x1b ;  /* 0x0000001421217211 */ /* 0x080fe400078fdaff */
[----:B------:R-:W-:Y:S02]  /*0ff0*/  LEA R111, R25, UR7, 0x1 ;  /* 0x00000007196f7c11 */ /* 0x000fe4000f8e08ff */
[----:B------:R-:W-:Y:S02]  /*1000*/  IADD3 R41, R20, 0x180, RZ ;  /* 0x0000018014297810 */ /* 0x000fe40007ffe0ff */
[----:B------:R-:W-:-:S02]  /*1010*/  LEA.HI.SX32 R3, R3, R20, 0x1b ;  /* 0x0000001403037211 */ /* 0x000fc400078fdaff */
[----:B------:R-:W-:Y:S01]  /*1020*/  LEA R110, R27, UR7, 0x1 ;  /* 0x000000071b6e7c11 */ /* 0x000fe2000f8e08ff */
[C---:B------:R-:W-:Y:S01]  /*1030*/  VIADD R47, R20.reuse, 0x1e0 ;  /* 0x000001e0142f7836 */ /* 0x040fe20000000000 */
[-C--:B------:R-:W-:Y:S02]  /*1040*/  LEA.HI.SX32 R35, R35, R20.reuse, 0x1b ;  /* 0x0000001423237211 */ /* 0x080fe400078fdaff */
[----:B------:R-:W-:Y:S02]  /*1050*/  LEA R109, R29, UR7, 0x1 ;  /* 0x000000071d6d7c11 */ /* 0x000fe4000f8e08ff */
[----:B------:R-:W-:Y:S02]  /*1060*/  IADD3 R45, R20, 0x1c0, RZ ;  /* 0x000001c0142d7810 */ /* 0x000fe40007ffe0ff */
        /* <DEDUP_REMOVED lines=13> */
[----:B------:R-:W-:Y:S01]  /*1140*/  LEA R101, R43, UR7, 0x1 ;  /* 0x000000072b657c11 */ /* 0x000fe2000f8e08ff */
[----:B------:R-:W0:Y:S01]  /*1150*/  LDC.64 R40, c[0x0][0x2a0] ;  /* 0x0000a800ff287b82 */ /* 0x000e220000000a00 */
[----:B------:R-:W-:-:S02]  /*1160*/  LEA R100, R45, UR7, 0x1 ;  /* 0x000000072d647c11 */ /* 0x000fc4000f8e08ff */
[----:B------:R-:W-:Y:S02]  /*1170*/  LEA R99, R47, UR7, 0x1 ;  /* 0x000000072f637c11 */ /* 0x000fe4000f8e08ff */
[-C--:B------:R-:W-:Y:S02]  /*1180*/  ISETP.GE.AND P2, PT, R120, R137.reuse, PT ;  /* 0x000000897800720c */ /* 0x080fe40003f46270 */
[-C--:B------:R-:W-:Y:S02]  /*1190*/  ISETP.GE.AND P1, PT, R156, R137.reuse, PT ;  /* 0x000000899c00720c */ /* 0x080fe40003f26270 */
[----:B------:R-:W-:Y:S02]  /*11a0*/  LEA R2, P0, R120, UR14, 0x1 ;  /* 0x0000000e78027c11 */ /* 0x000fe4000f8008ff */
[----:B------:R-:W-:Y:S02]  /*11b0*/  ISETP.GE.AND P4, PT, R152, R137, PT ;  /* 0x000000899800720c */ /* 0x000fe40003f86270 */
[----:B------:R-:W-:-:S02]  /*11c0*/  LEA.HI.X R3, R120, UR15, R121, 0x1, P0 ;  /* 0x0000000f78037c11 */ /* 0x000fc400080f0c79 */
[-C--:B------:R-:W-:Y:S02]  /*11d0*/  ISETP.GE.AND P0, PT, R154, R137.reuse, PT ;  /* 0x000000899a00720c */ /* 0x080fe40003f06270 */
[-C--:B------:R-:W-:Y:S02]  /*11e0*/  ISETP.GE.AND P6, PT, R150, R137.reuse, PT ;  /* 0x000000899600720c */ /* 0x080fe40003fc6270 */
[-C--:B------:R-:W-:Y:S02]  /*11f0*/  ISETP.GE.AND P5, PT, R148, R137.reuse, PT ;  /* 0x000000899400720c */ /* 0x080fe40003fa6270 */
[----:B------:R-:W-:Y:S01]  /*1200*/  ISETP.GE.AND P3, PT, R146, R137, PT ;  /* 0x000000899200720c */ /* 0x000fe20003f66270 */
[----:B--2---:R-:W-:Y:S04]  /*1210*/  STS.U16 [R114], R5 ;  /* 0x0000000572007388 */ /* 0x004fe80000000400 */
[----:B-1-3--:R1:W-:Y:S04]  /*1220*/  STS.U16 [R113+0x40], R0 ;  /* 0x0000400071007388 */ /* 0x00a3e80000000400 */
[----:B----4-:R-:W-:Y:S04]  /*1230*/  STS.U16 [R112+0x80], R7 ;  /* 0x0000800770007388 */ /* 0x010fe80000000400 */
[----:B-----5:R2:W-:Y:S01]  /*1240*/  STS.U16 [R111+0xc0], R6 ;  /* 0x0000c0066f007388 */ /* 0x0205e20000000400 */
[----:B-1----:R-:W-:-:S03]  /*1250*/  LEA R0, R151, R22, 0x4 ;  /* 0x0000001697007211 */ /* 0x002fc600078e20ff */
        /* <DEDUP_REMOVED lines=35> */
[----:B-1----:R-:W-:Y:S02]  /*1490*/  PRMT R8, RZ, 0x7610, R8 ;  /* 0x00007610ff087816 */ /* 0x002fe40000000008 */
        /* <DEDUP_REMOVED lines=23> */
[----:B-----5:R-:W-:Y:S02]  /*1610*/  PRMT R14, RZ, 0x7610, R14 ;  /* 0x00007610ff0e7816 */ /* 0x020fe4000000000e */
[----:B------:R-:W-:Y:S02]  /*1620*/  PRMT R15, RZ, 0x7610, R15 ;  /* 0x00007610ff0f7816 */ /* 0x000fe4000000000f */
[----:B------:R-:W-:Y:S02]  /*1630*/  PRMT R0, RZ, 0x7610, R0 ;  /* 0x00007610ff007816 */ /* 0x000fe40000000000 */
[----:B0-----:R-:W-:Y:S01]  /*1640*/  PRMT R17, RZ, 0x7610, R17 ;  /* 0x00007610ff117816 */ /* 0x001fe20000000011 */
        /* <DEDUP_REMOVED lines=10> */
[----:B------:R-:W-:-:S02]  /*16f0*/  ISETP.GE.AND P4, PT, R120, R137, PT ;  /* 0x000000897800720c */ /* 0x000fc40003f86270 */
[----:B------:R-:W-:Y:S02]  /*1700*/  ISETP.GE.AND P5, PT, R156, R137, PT ;  /* 0x000000899c00720c */ /* 0x000fe40003fa6270 */
[----:B0-----:R-:W-:-:S04]  /*1710*/  LEA R2, P0, R120, UR18, 0x1 ;  /* 0x0000001278027c11 */ /* 0x001fc8000f8008ff */
[----:B------:R-:W-:Y:S02]  /*1720*/  LEA.HI.X R3, R120, UR19, R121, 0x1, P0 ;  /* 0x0000001378037c11 */ /* 0x000fe400080f0c79 */
        /* <DEDUP_REMOVED lines=16> */
[----:B----4-:R-:W-:Y:S04]  /*1830*/  STS.U16 [R112+0x80], R7 ;  /* 0x0000800770007388 */ /* 0x010fe80000000400 */
[----:B------:R2:W-:Y:S04]  /*1840*/  STS.U16 [R111+0xc0], R8 ;  /* 0x0000c0086f007388 */ /* 0x0005e80000000400 */
[----:B------:R3:W-:Y:S04]  /*1850*/  STS.U16 [R110+0x100], R9 ;  /* 0x000100096e007388 */ /* 0x0007e80000000400 */
[----:B------:R4:W-:Y:S04]  /*1860*/  STS.U16 [R109+0x140], R10 ;  /* 0x0001400a6d007388 */ /* 0x0009e80000000400 */
[----:B------:R4:W-:Y:S04]  /*1870*/  STS.U16 [R108+0x180], R11 ;  /* 0x0001800b6c007388 */ /* 0x0009e80000000400 */
[----:B------:R-:W-:Y:S04]  /*1880*/  STS.U16 [R107+0x1c0], R12 ;  /* 0x0001c00c6b007388 */ /* 0x000fe80000000400 */
[----:B------:R-:W-:Y:S04]  /*1890*/  STS.U16 [R106+0x200], R13 ;  /* 0x0002000d6a007388 */ /* 0x000fe80000000400 */
[----:B-----5:R-:W-:Y:S04]  /*18a0*/  STS.U16 [R105+0x240], R14 ;  /* 0x0002400e69007388 */ /* 0x020fe80000000400 */
        /* <DEDUP_REMOVED lines=27> */
[----:B------:R-:W-:Y:S02]  /*1a60*/  PRMT R7, RZ, 0x7610, R7 ;  /* 0x00007610ff077816 */ /* 0x000fe40000000007 */
[----:B---3--:R-:W-:Y:S02]  /*1a70*/  PRMT R9, RZ, 0x7610, R9 ;  /* 0x00007610ff097816 */ /* 0x008fe40000000009 */
[----:B----4-:R-:W-:Y:S02]  /*1a80*/  PRMT R10, RZ, 0x7610, R10 ;  /* 0x00007610ff0a7816 */ /* 0x010fe4000000000a */
[----:B------:R-:W-:Y:S01]  /*1a90*/  PRMT R11, RZ, 0x7610, R11 ;  /* 0x00007610ff0b7816 */ /* 0x000fe2000000000b */
[----:B------:R-:W2:Y:S01]  /*1aa0*/  @!P4 LDG.E.U16 R5, desc[UR16][R2.64] ;  /* 0x000000100205c981 */ /* 0x000ea2000c1e1500 */
[----:B------:R-:W-:-:S03]  /*1ab0*/  ISETP.GE.AND P4, PT, R144, R137, PT ;  /* 0x000000899000720c */ /* 0x000fc60003f86270 */
[----:B------:R-:W3:Y:S01]  /*1ac0*/  @!P5 LDG.E.U16 R6, desc[UR16][R2.64+0x40] ;  /* 0x000040100206d981 */ /* 0x000ee2000c1e1500 */
[----:B------:R-:W-:-:S03]  /*1ad0*/  ISETP.GE.AND P5, PT, R142, R137, PT ;  /* 0x000000898e00720c */ /* 0x000fc60003fa6270 */
[----:B------:R-:W4:Y:S01]  /*1ae0*/  @!P0 LDG.E.U16 R8, desc[UR16][R2.64+0xc0] ;  /* 0x0000c01002088981 */ /* 0x000f22000c1e1500 */
[----:B------:R-:W-:-:S03]  /*1af0*/  ISETP.GE.AND P0, PT, R136, R137, PT ;  /* 0x000000898800720c */ /* 0x000fc60003f06270 */
[----:B------:R-:W5:Y:S04]  /*1b00*/  @!P6 LDG.E.U16 R7, desc[UR16][R2.64+0x80] ;  /* 0x000080100207e981 */ /* 0x000f68000c1e1500 */
[----:B------:R-:W4:Y:S04]  /*1b10*/  @!P1 LDG.E.U16 R9, desc[UR16][R2.64+0x100] ;  /* 0x0001001002099981 */ /* 0x000f28000c1e1500 */
[----:B------:R-:W4:Y:S04]  /*1b20*/  @!P2 LDG.E.U16 R10, desc[UR16][R2.64+0x140] ;  /* 0x00014010020aa981 */ /* 0x000f28000c1e1500 */
[----:B------:R-:W4:Y:S01]  /*1b30*/  @!P3 LDG.E.U16 R11, desc[UR16][R2.64+0x180] ;  /* 0x00018010020bb981 */ /* 0x000f22000c1e1500 */
[----:B------:R-:W-:-:S03]  /*1b40*/  ISETP.GE.AND P6, PT, R140, R137, PT ;  /* 0x000000898c00720c */ /* 0x000fc60003fc6270 */
[----:B------:R-:W4:Y:S01]  /*1b50*/  @!P4 LDG.E.U16 R28, desc[UR16][R2.64+0x1c0] ;  /* 0x0001c010021cc981 */ /* 0x000f22000c1e1500 */
[----:B------:R-:W-:-:S03]  /*1b60*/  ISETP.GE.AND P1, PT, R135, R137, PT ;  /* 0x000000898700720c */ /* 0x000fc60003f26270 */
[----:B------:R-:W4:Y:S04]  /*1b70*/  @!P5 LDG.E.U16 R27, desc[UR16][R2.64+0x200] ;  /* 0x00020010021bd981 */ /* 0x000f28000c1e1500 */
[----:B------:R-:W4:Y:S01]  /*1b80*/  @!P0 LDG.E.U16 R29, desc[UR16][R2.64+0x280] ;  /* 0x00028010021d8981 */ /* 0x000f22000c1e1500 */
[-C--:B------:R-:W-:Y:S02]  /*1b90*/  ISETP.GE.AND P0, PT, R117, R137.reuse, PT ;  /* 0x000000897500720c */ /* 0x080fe40003f06270 */
[-C--:B------:R-:W-:Y:S01]  /*1ba0*/  ISETP.GE.AND P2, PT, R134, R137.reuse, PT ;  /* 0x000000898600720c */ /* 0x080fe20003f46270 */
[----:B------:R-:W4:Y:S04]  /*1bb0*/  @!P6 LDG.E.U16 R30, desc[UR16][R2.64+0x240] ;  /* 0x00024010021ee981 */ /* 0x000f28000c1e1500 */
[----:B------:R-:W4:Y:S01]  /*1bc0*/  @!P1 LDG.E.U16 R32, desc[UR16][R2.64+0x2c0] ;  /* 0x0002c01002209981 */ /* 0x000f22000c1e1500 */
[----:B------:R-:W-:-:S05]  /*1bd0*/  ISETP.GE.AND P1, PT, R116, R137, PT ;  /* 0x000000897400720c */ /* 0x000fca0003f26270 */
[----:B------:R-:W4:Y:S01]  /*1be0*/  @!P0 LDG.E.U16 R34, desc[UR16][R2.64+0x340] ;  /* 0x0003401002228981 */ /* 0x000f22000c1e1500 */
[----:B------:R-:W-:-:S03]  /*1bf0*/  ISETP.GE.AND P0, PT, R115, R137, PT ;  /* 0x000000897300720c */ /* 0x000fc60003f06270 */
[----:B------:R-:W4:Y:S04]  /*1c00*/  @!P2 LDG.E.U16 R31, desc[UR16][R2.64+0x300] ;  /* 0x00030010021fa981 */ /* 0x000f28000c1e1500 */
[----:B------:R-:W4:Y:S06]  /*1c10*/  @!P1 LDG.E.U16 R33, desc[UR16][R2.64+0x380] ;  /* 0x0003801002219981 */ /* 0x000f2c000c1e1500 */
[----:B------:R0:W4:Y:S01]  /*1c20*/  @!P0 LDG.E.U16 R36, desc[UR16][R2.64+0x3c0] ;  /* 0x0003c01002248981 */ /* 0x000122000c1e1500 */
[----:B------:R-:W-:-:S04]  /*1c30*/  IMAD R38, R40, UR20, RZ ;  /* 0x0000001428267c24 */ /* 0x000fc8000f8e02ff */
[----:B------:R-:W-:Y:S02]  /*1c40*/  IMAD R35, R41, UR21, R38 ;  /* 0x0000001529237c24 */ /* 0x000fe4000f8e0226 */
[----:B------:R-:W1:Y:S01]  /*1c50*/  LDC.64 R38, c[0x0][0x2b0] ;  /* 0x0000ac00ff267b82 */ /* 0x000e620000000a00 */
[----:B------:R-:W-:Y:S01]  /*1c60*/  ISETP.GE.AND P0, PT, R120, R137, PT ;  /* 0x000000897800720c */ /* 0x000fe20003f06270 */
[----:B0-----:R-:W-:Y:S01]  /*1c70*/  IMAD.WIDE.U32 R2, R40, UR21, RZ ;  /* 0x0000001528027c25 */ /* 0x001fe2000f8e00ff */
[----:B------:R-:W-:Y:S02]  /*1c80*/  IADD3 R81, -R81, UR6, RZ ;  /* 0x0000000651517c10 */ /* 0x000fe4000fffe1ff */
[----:B------:R-:W-:Y:S01]  /*1c90*/  SHF.R.S32.HI R119, RZ, 0x1f, R118 ;  /* 0x0000001fff777819 */ /* 0x000fe20000011476 */
[----:B------:R-:W-:Y:S02]  /*1ca0*/  IMAD.IADD R3, R3, 0x1, R35 ;  /* 0x0000000103037824 */ /* 0x000fe400078e0223 */
[----:B------:R-:W-:-:S05]  /*1cb0*/  IMAD R81, R81, -0x400, RZ ;  /* 0xfffffc0051517824 */ /* 0x000fca00078e02ff */
[----:B------:R-:W-:Y:S02]  /*1cc0*/  SHF.R.S32.HI R80, RZ, 0x1f, R81 ;  /* 0x0000001fff507819 */ /* 0x000fe40000011451 */
[----:B------:R-:W-:Y:S02]  /*1cd0*/  PRMT R44, RZ, 0x7610, R44 ;  /* 0x00007610ff2c7816 */ /* 0x000fe4000000002c */
[-C--:B------:R-:W-:Y:S02]  /*1ce0*/  ISETP.GE.AND P4, PT, R146, R137.reuse, PT ;  /* 0x000000899200720c */ /* 0x080fe40003f86270 */
[-C--:B------:R-:W-:Y:S02]  /*1cf0*/  ISETP.GE.AND P5, PT, R148, R137.reuse, PT ;  /* 0x000000899400720c */ /* 0x080fe40003fa6270 */
[----:B------:R-:W-:Y:S02]  /*1d00*/  ISETP.GE.AND P6, PT, R150, R137, PT ;  /* 0x000000899600720c */ /* 0x000fe40003fc6270 */
[----:B------:R-:W-:-:S02]  /*1d10*/  PRMT R46, RZ, 0x7610, R46 ;  /* 0x00007610ff2e7816 */ /* 0x000fc4000000002e */
[----:B------:R-:W-:Y:S02]  /*1d20*/  PRMT R50, RZ, 0x7610, R50 ;  /* 0x00007610ff327816 */ /* 0x000fe40000000032 */
[----:B------:R-:W-:Y:S02]  /*1d30*/  PRMT R41, RZ, 0x7610, R41 ;  /* 0x00007610ff297816 */ /* 0x000fe40000000029 */
[----:B------:R-:W-:Y:S01]  /*1d40*/  PRMT R52, RZ, 0x7610, R52 ;  /* 0x00007610ff347816 */ /* 0x000fe20000000034 */
[----:B--2---:R0:W-:Y:S04]  /*1d50*/  STS.U16 [R114], R5 ;  /* 0x0000000572007388 */ /* 0x0041e80000000400 */
[----:B---3--:R-:W-:Y:S01]  /*1d60*/  STS.U16 [R113+0x40], R6 ;  /* 0x0000400671007388 */ /* 0x008fe20000000400 */
[----:B0-----:R-:W-:-:S03]  /*1d70*/  SHF.R.S32.HI R5, RZ, 0x1f, R159 ;  /* 0x0000001fff057819 */ /* 0x001fc6000001149f */
[----:B-----5:R0:W-:Y:S04]  /*1d80*/  STS.U16 [R112+0x80], R7 ;  /* 0x0000800770007388 */ /* 0x0201e80000000400 */
[----:B----4-:R2:W-:Y:S04]  /*1d90*/  STS.U16 [R111+0xc0], R8 ;  /* 0x0000c0086f007388 */ /* 0x0105e80000000400 */
[----:B------:R-:W-:Y:S01]  /*1da0*/  STS.U16 [R110+0x100], R9 ;  /* 0x000100096e007388 */ /* 0x000fe20000000400 */
[----:B0-----:R-:W-:-:S03]  /*1db0*/  IMAD.WIDE.U32 R6, R159, UR10, R2 ;  /* 0x0000000a9f067c25 */ /* 0x001fc6000f8e0002 */
[----:B------:R0:W-:Y:S01]  /*1dc0*/  STS.U16 [R109+0x140], R10 ;  /* 0x0001400a6d007388 */ /* 0x0001e20000000400 */
[----:B--2---:R-:W-:Y:S02]  /*1dd0*/  IMAD R8, R5, UR10, RZ ;  /* 0x0000000a05087c24 */ /* 0x004fe4000f8e02ff */
[----:B------:R-:W-:Y:S01]  /*1de0*/  @!P0 IMAD.WIDE.U32 R2, R40, UR21, R118 ;  /* 0x0000001528028c25 */ /* 0x000fe2000f8e0076 */
[----:B------:R2:W-:Y:S04]  /*1df0*/  STS.U16 [R108+0x180], R11 ;  /* 0x0001800b6c007388 */ /* 0x0005e80000000400 */
[----:B------:R-:W-:Y:S01]  /*1e00*/  STS.U16 [R107+0x1c0], R28 ;  /* 0x0001c01c6b007388 */ /* 0x000fe20000000400 */
[----:B------:R-:W-:Y:S01]  /*1e10*/  IMAD R37, R159, UR11, R8 ;  /* 0x0000000b9f257c24 */ /* 0x000fe2000f8e0208 */
[----:B------:R-:W-:-:S02]  /*1e20*/  @!P0 IADD3 R3, R35, R3, RZ ;  /* 0x0000000323038210 */ /* 0x000fc40007ffe0ff */
[----:B------:R3:W-:Y:S01]  /*1e30*/  STS.U16 [R106+0x200], R27 ;  /* 0x0002001b6a007388 */ /* 0x0007e20000000400 */
[----:B0-----:R-:W-:Y:S01]  /*1e40*/  @!P0 IMAD.MOV.U32 R10, RZ, RZ, R118 ;  /* 0x000000ffff0a8224 */ /* 0x001fe200078e0076 */
[----:B--2---:R-:W-:Y:S02]  /*1e50*/  @!P0 MOV R11, R119 ;  /* 0x00000077000b8202 */ /* 0x004fe40000000f00 */
[----:B---3--:R-:W-:Y:S01]  /*1e60*/  IADD3 R27, P1, R81, R6, RZ ;  /* 0x00000006511b7210 */ /* 0x008fe20007f3e0ff */
[----:B-1----:R-:W-:-:S03]  /*1e70*/  IMAD R6, R38, UR20, RZ ;  /* 0x0000001426067c24 */ /* 0x002fc6000f8e02ff */
[----:B------:R-:W-:Y:S01]  /*1e80*/  IADD3.X R28, R80, R37, R7, P1, !PT ;  /* 0x00000025501c7210 */ /* 0x000fe20000ffe407 */
[----:B------:R-:W-:Y:S02]  /*1e90*/  IMAD R35, R39, UR21, R6 ;  /* 0x0000001527237c24 */ /* 0x000fe4000f8e0206 */
        /* <DEDUP_REMOVED lines=8> */
[----:B------:R0:W-:Y:S01]  /*1f20*/  STS.U16 [R104+0x280], R29 ;  /* 0x0002801d68007388 */ /* 0x0001e20000000400 */
[----:B------:R-:W-:-:S02]  /*1f30*/  @!P0 IADD3 R11, R35, R11, RZ ;  /* 0x0000000b230b8210 */ /* 0x000fc40007ffe0ff */
[----:B------:R-:W-:Y:S01]  /*1f40*/  LEA.HI.X R3, R27, R3, R28, 0x1, P2 ;  /* 0x000000031b037211 */ /* 0x000fe200010f0c1c */
[----:B------:R-:W-:Y:S01]  /*1f50*/  IMAD R28, R5, UR10, RZ ;  /* 0x0000000a051c7c24 */ /* 0x000fe2000f8e02ff */
[----:B------:R1:W-:Y:S01]  /*1f60*/  STS.U16 [R103+0x2c0], R32 ;  /* 0x0002c02067007388 */ /* 0x0003e20000000400 */
[----:B------:R-:W-:Y:S01]  /*1f70*/  IMAD.IADD R9, R9, 0x1, R35 ;  /* 0x0000000109097824 */ /* 0x000fe200078e0223 */
[----:B0-----:R-:W-:Y:S01]  /*1f80*/  @!P0 IADD3 R29, P1, R120, R6, RZ ;  /* 0x00000006781d8210 */ /* 0x001fe20007f3e0ff */
[C---:B------:R-:W-:Y:S02]  /*1f90*/  IMAD R27, R159.reuse, UR11, R28 ;  /* 0x0000000b9f1b7c24 */ /* 0x040fe4000f8e021c */
[----:B------:R-:W-:Y:S01]  /*1fa0*/  IMAD.WIDE.U32 R8, R159, UR10, R8 ;  /* 0x0000000a9f087c25 */ /* 0x000fe2000f8e0008 */
[----:B-1----:R-:W-:-:S03]  /*1fb0*/  @!P0 IADD3.X R32, R121, R7, R37, P1, !PT ;  /* 0x0000000779208210 */ /* 0x002fc60000ffe425 */
[----:B------:R-:W-:Y:S01]  /*1fc0*/  @!P0 IMAD.WIDE.U32 R6, R159, UR10, R10 ;  /* 0x0000000a9f068c25 */ /* 0x000fe2000f8e000a */
[C---:B------:R-:W-:Y:S01]  /*1fd0*/  @!P0 LEA R28, P1, R29.reuse, UR22, 0x1 ;  /* 0x000000161d1c8c11 */ /* 0x040fe2000f8208ff */
[----:B------:R-:W-:Y:S01]  /*1fe0*/  ULDC.64 UR10, c[0x0][0x308] ;  /* 0x0000c200000a7ab9 */ /* 0x000fe20000000a00 */
[----:B------:R0:W-:Y:S02]  /*1ff0*/  STS.U16 [R102+0x300], R31 ;  /* 0x0003001f66007388 */ /* 0x0001e40000000400 */
[----:B------:R-:W-:Y:S02]  /*2000*/  @!P0 LEA.HI.X R29, R29, UR23, R32, 0x1, P1 ;  /* 0x000000171d1d8c11 */ /* 0x000fe400088f0c20 */
[C---:B------:R-:W-:Y:S01]  /*2010*/  LEA R11, P1, R120.reuse, UR10, 0x1 ;  /* 0x0000000a780b7c11 */ /* 0x040fe2000f8208ff */
[----:B------:R1:W-:Y:S01]  /*2020*/  STS.U16 [R101+0x340], R34 ;  /* 0x0003402265007388 */ /* 0x0003e20000000400 */
[----:B------:R-:W-:Y:S02]  /*2030*/  IADD3 R30, P3, R81, R8, RZ ;  /* 0x00000008511e7210 */ /* 0x000fe40007f7e0ff */
[----:B0-----:R-:W-:Y:S01]  /*2040*/  @!P0 IADD3 R31, P2, R120, R6, RZ ;  /* 0x00000006781f8210 */ /* 0x001fe20007f5e0ff */
[----:B------:R0:W-:Y:S03]  /*2050*/  STS.U16 [R100+0x380], R33 ;  /* 0x0003802164007388 */ /* 0x0001e60000000400 */
[----:B------:R-:W-:Y:S01]  /*2060*/  @!P0 IADD3.X R32, R121, R7, R27, P2, !PT ;  /* 0x0000000779208210 */ /* 0x000fe200017fe41b */
[----:B------:R-:W-:Y:S01]  /*2070*/  STS.U16 [R99+0x3c0], R36 ;  /* 0x0003c02463007388 */ /* 0x000fe20000000400 */
[----:B------:R-:W-:Y:S01]  /*2080*/  LEA R8, P2, R30, R11, 0x1 ;  /* 0x0000000b1e087211 */ /* 0x000fe200078408ff */
[----:B------:R-:W-:-:S02]  /*2090*/  NOP ;  /* 0x0000000000007918 */ /* 0x000fc40000000000 */
        /* <DEDUP_REMOVED lines=16> */
[----:B------:R-:W-:-:S02]  /*21a0*/  IADD3.X R9, R80, R27, R9, P3, !PT ;  /* 0x0000001b50097210 */ /* 0x000fc40001ffe409 */
[----:B------:R-:W-:Y:S02]  /*21b0*/  LEA.HI.X R7, R120, UR11, R121, 0x1, P1 ;  /* 0x0000000b78077c11 */ /* 0x000fe400088f0c79 */
[C---:B------:R-:W-:Y:S02]  /*21c0*/  @!P0 LEA R6, P1, R31.reuse, UR10, 0x1 ;  /* 0x0000000a1f068c11 */ /* 0x040fe4000f8208ff */
[----:B------:R-:W-:Y:S02]  /*21d0*/  LEA.HI.X R9, R30, R7, R9, 0x1, P2 ;  /* 0x000000071e097211 */ /* 0x000fe400010f0c09 */
[----:B------:R-:W-:Y:S02]  /*21e0*/  @!P0 LEA.HI.X R7, R31, UR11, R32, 0x1, P1 ;  /* 0x0000000b1f078c11 */ /* 0x000fe400088f0c20 */
[----:B------:R-:W-:Y:S02]  /*21f0*/  ISETP.GE.AND P1, PT, R156, R137, PT ;  /* 0x000000899c00720c */ /* 0x000fe40003f26270 */
[----:B------:R-:W-:Y:S01]  /*2200*/  PRMT R30, RZ, 0x7610, R30 ;  /* 0x00007610ff1e7816 */ /* 0x000fe2000000001e */
[----:B------:R-:W-:Y:S01]  /*2210*/  BAR.SYNC.DEFER_BLOCKING 0x0 ;  /* 0x0000000000007b1d */ /* 0x000fe20000010000 */
[----:B------:R-:W-:-:S09]  /*2220*/  PRMT R37, RZ, 0x7610, R37 ;  /* 0x00007610ff257816 */ /* 0x000fd20000000025 */
[----:B------:R-:W2:Y:S01]  /*2230*/  @!P1 LDG.E.U16 R30, desc[UR16][R2.64+-0x7c0] ;  /* 0xfff84010021e9981 */ /* 0x000ea2000c1e1500 */
[----:B------:R-:W-:-:S13]  /*2240*/  ISETP.GE.AND P1, PT, R144, R137, PT ;  /* 0x000000899000720c */ /* 0x000fda0003f26270 */
[----:B------:R-:W3:Y:S01]  /*2250*/  @!P1 LDG.E.U16 R44, desc[UR16][R2.64+-0x640] ;  /* 0xfff9c010022c9981 */ /* 0x000ee2000c1e1500 */
[-C--:B------:R-:W-:Y:S02]  /*2260*/  ISETP.GE.AND P1, PT, R142, R137.reuse, PT ;  /* 0x000000898e00720c */ /* 0x080fe40003f26270 */
[----:B------:R-:W-:Y:S02]  /*2270*/  PRMT R27, RZ, 0x7610, R27 ;  /* 0x00007610ff1b7816 */ /* 0x000fe4000000001b */
[-C--:B------:R-:W-:Y:S02]  /*2280*/  ISETP.GE.AND P2, PT, R154, R137.reuse, PT ;  /* 0x000000899a00720c */ /* 0x080fe40003f46270 */
[-C--:B------:R-:W-:Y:S02]  /*2290*/  ISETP.GE.AND P3, PT, R152, R137.reuse, PT ;  /* 0x000000899800720c */ /* 0x080fe40003f66270 */
[----:B------:R4:W5:Y:S05]  /*22a0*/  @!P0 LDG.E.U16 R27, desc[UR16][R28.64] ;  /* 0x000000101c1b8981 */ /* 0x00096a000c1e1500 */
[----:B------:R-:W3:Y:S01]  /*22b0*/  @!P1 LDG.E.U16 R37, desc[UR16][R2.64+-0x600] ;  /* 0xfffa001002259981 */ /* 0x000ee2000c1e1500 */
[----:B------:R-:W-:-:S02]  /*22c0*/  ISETP.GE.AND P1, PT, R140, R137, PT ;  /* 0x000000898c00720c */ /* 0x000fc40003f26270 */
[----:B------:R-:W-:Y:S02]  /*22d0*/  PRMT R31, RZ, 0x7610, R31 ;  /* 0x00007610ff1f7816 */ /* 0x000fe4000000001f */
[----:B----4-:R-:W-:Y:S02]  /*22e0*/  PRMT R28, RZ, 0x7610, R28 ;  /* 0x00007610ff1c7816 */ /* 0x010fe4000000001c */
[----:B------:R-:W-:Y:S02]  /*22f0*/  PRMT R32, RZ, 0x7610, R32 ;  /* 0x00007610ff207816 */ /* 0x000fe40000000020 */
[----:B------:R-:W-:Y:S01]  /*2300*/  PRMT R35, RZ, 0x7610, R35 ;  /* 0x00007610ff237816 */ /* 0x000fe20000000023 */
[----:B------:R-:W4:Y:S01]  /*2310*/  @!P2 LDG.E.U16 R31, desc[UR16][R2.64+-0x780] ;  /* 0xfff88010021fa981 */ /* 0x000f22000c1e1500 */
[----:B-1----:R-:W-:Y:S02]  /*2320*/  PRMT R34, RZ, 0x7610, R34 ;  /* 0x00007610ff227816 */ /* 0x002fe40000000022 */
[----:B0-----:R-:W-:Y:S01]  /*2330*/  PRMT R33, RZ, 0x7610, R33 ;  /* 0x00007610ff217816 */ /* 0x001fe20000000021 */
[----:B------:R-:W3:Y:S01]  /*2340*/  @!P1 LDG.E.U16 R28, desc[UR16][R2.64+-0x5c0] ;  /* 0xfffa4010021c9981 */ /* 0x000ee2000c1e1500 */
[----:B------:R-:W-:-:S02]  /*2350*/  ISETP.GE.AND P1, PT, R136, R137, PT ;  /* 0x000000898800720c */ /* 0x000fc40003f26270 */
[-C--:B------:R-:W-:Y:S01]  /*2360*/  ISETP.GE.AND P2, PT, R135, R137.reuse, PT ;  /* 0x000000898700720c */ /* 0x080fe20003f46270 */
[----:B------:R-:W3:Y:S01]  /*2370*/  @!P3 LDG.E.U16 R32, desc[UR16][R2.64+-0x740] ;  /* 0xfff8c0100220b981 */ /* 0x000ee2000c1e1500 */
[----:B------:R-:W-:-:S03]  /*2380*/  ISETP.GE.AND P3, PT, R134, R137, PT ;  /* 0x000000898600720c */ /* 0x000fc60003f66270 */
[----:B------:R-:W3:Y:S01]  /*2390*/  @!P4 LDG.E.U16 R35, desc[UR16][R2.64+-0x680] ;  /* 0xfff980100223c981 */ /* 0x000ee2000c1e1500 */
[----:B------:R-:W-:-:S03]  /*23a0*/  ISETP.GE.AND P4, PT, R117, R137, PT ;  /* 0x000000897500720c */ /* 0x000fc60003f86270 */
[----:B------:R-:W3:Y:S01]  /*23b0*/  @!P5 LDG.E.U16 R34, desc[UR16][R2.64+-0x6c0] ;  /* 0xfff940100222d981 */ /* 0x000ee2000c1e1500 */
[----:B------:R-:W-:-:S03]  /*23c0*/  ISETP.GE.AND P5, PT, R116, R137, PT ;  /* 0x000000897400720c */ /* 0x000fc60003fa6270 */
[----:B------:R-:W3:Y:S01]  /*23d0*/  @!P6 LDG.E.U16 R33, desc[UR16][R2.64+-0x700] ;  /* 0xfff900100221e981 */ /* 0x000ee2000c1e1500 */
[----:B------:R-:W-:Y:S02]  /*23e0*/  ISETP.GE.AND P6, PT, R115, R137, PT ;  /* 0x000000897300720c */ /* 0x000fe40003fc6270 */
[----:B------:R-:W-:Y:S01]  /*23f0*/  PRMT R29, RZ, 0x7610, R29 ;  /* 0x00007610ff1d7816 */ /* 0x000fe2000000001d */
[----:B------:R-:W3:Y:S01]  /*2400*/  @!P2 LDG.E.U16 R46, desc[UR16][R2.64+-0x540] ;  /* 0xfffac010022ea981 */ /* 0x000ee2000c1e1500 */
[----:B------:R-:W-:-:S03]  /*2410*/  PRMT R39, RZ, 0x7610, R39 ;  /* 0x00007610ff277816 */ /* 0x000fc60000000027 */
[----:B------:R-:W3:Y:S04]  /*2420*/  @!P4 LDG.E.U16 R50, desc[UR16][R2.64+-0x4c0] ;  /* 0xfffb40100232c981 */ /* 0x000ee8000c1e1500 */
[----:B------:R-:W3:Y:S04]  /*2430*/  @!P1 LDG.E.U16 R29, desc[UR16][R2.64+-0x580] ;  /* 0xfffa8010021d9981 */ /* 0x000ee8000c1e1500 */
[----:B------:R-:W3:Y:S04]  /*2440*/  @!P3 LDG.E.U16 R39, desc[UR16][R2.64+-0x500] ;  /* 0xfffb00100227b981 */ /* 0x000ee8000c1e1500 */
[----:B------:R-:W3:Y:S04]  /*2450*/  @!P5 LDG.E.U16 R41, desc[UR16][R2.64+-0x480] ;  /* 0xfffb80100229d981 */ /* 0x000ee8000c1e1500 */
[----:B------:R0:W3:Y:S01]  /*2460*/  @!P6 LDG.E.U16 R52, desc[UR16][R2.64+-0x440] ;  /* 0xfffbc0100234e981 */ /* 0x0000e2000c1e1500 */
[----:B------:R-:W-:-:S02]  /*2470*/  P2R R58, PR, RZ, 0x2 ;  /* 0x00000002ff3a7803 */ /* 0x000fc40000000000 */
[----:B0-----:R-:W-:Y:S02]  /*2480*/  PRMT R3, RZ, 0x7610, R3 ;  /* 0x00007610ff037816 */ /* 0x001fe40000000003 */
[----:B------:R-:W-:Y:S02]  /*2490*/  ISETP.GE.AND P1, PT, R156, R137, PT ;  /* 0x000000899c00720c */ /* 0x000fe40003f26270 */
        /* <DEDUP_REMOVED lines=8> */
[----:B-----5:R0:W-:Y:S04]  /*2520*/  STS.U16 [R114], R27 ;  /* 0x0000001b72007388 */ /* 0x0201e80000000400 */
[----:B--2---:R-:W-:Y:S04]  /*2530*/  STS.U16 [R113+0x40], R30 ;  /* 0x0000401e71007388 */ /* 0x004fe80000000400 */
[----:B----4-:R-:W-:Y:S04]  /*2540*/  STS.U16 [R112+0x80], R31 ;  /* 0x0000801f70007388 */ /* 0x010fe80000000400 */
[----:B---3--:R-:W-:Y:S04]  /*2550*/  STS.U16 [R111+0xc0], R32 ;  /* 0x0000c0206f007388 */ /* 0x008fe80000000400 */
        /* <DEDUP_REMOVED lines=14> */
[----:B------:R-:W-:Y:S04]  /*2640*/  LDS.U16 R31, [R98+0x2] ;  /* 0x00000200621f7984 */ /* 0x000fe80000000400 */
[----:B------:R-:W3:Y:S04]  /*2650*/  LDS.U16 R32, [R98+0x4] ;  /* 0x0000040062207984 */ /* 0x000ee80000000400 */
[----:B------:R-:W4:Y:S04]  /*2660*/  LDS.U16 R34, [R98+0x6] ;  /* 0x0000060062227984 */ /* 0x000f280000000400 */
[----:B------:R-:W-:Y:S04]  /*2670*/  LDS.U16 R35, [R98+0x8] ;  /* 0x0000080062237984 */ /* 0x000fe80000000400 */
[----:B------:R-:W5:Y:S04]  /*2680*/  LDS.U16 R37, [R98+0xa] ;  /* 0x00000a0062257984 */ /* 0x000f680000000400 */
[----:B------:R-:W5:Y:S04]  /*2690*/  LDS.U16 R39, [R98+0xc] ;  /* 0x00000c0062277984 */ /* 0x000f680000000400 */
[----:B------:R-:W5:Y:S04]  /*26a0*/  LDS.U16 R41, [R98+0xe] ;  /* 0x00000e0062297984 */ /* 0x000f680000000400 */
[----:B------:R-:W-:Y:S04]  /*26b0*/  LDS.U16 R43, [R98+0x10] ;  /* 0x00001000622b7984 */ /* 0x000fe80000000400 */
[----:B------:R-:W-:Y:S04]  /*26c0*/  LDS.U16 R44, [R98+0x12] ;  /* 0x00001200622c7984 */ /* 0x000fe80000000400 */
[----:B------:R-:W-:Y:S04]  /*26d0*/  LDS.U16 R46, [R98+0x14] ;  /* 0x00001400622e7984 */ /* 0x000fe80000000400 */
[----:B------:R-:W5:Y:S04]  /*26e0*/  LDS.U16 R47, [R98+0x16] ;  /* 0x00001600622f7984 */ /* 0x000f680000000400 */
[----:B------:R-:W5:Y:S04]  /*26f0*/  LDS.U16 R50, [R98+0x18] ;  /* 0x0000180062327984 */ /* 0x000f680000000400 */
[----:B------:R-:W-:Y:S04]  /*2700*/  LDS.U16 R52, [R98+0x1a] ;  /* 0x00001a0062347984 */ /* 0x000fe80000000400 */
[----:B------:R-:W-:Y:S04]  /*2710*/  LDS.U16 R53, [R98+0x1c] ;  /* 0x00001c0062357984 */ /* 0x000fe80000000400 */
[----:B------:R-:W5:Y:S01]  /*2720*/  LDS.U16 R55, [R98+0x1e] ;  /* 0x00001e0062377984 */ /* 0x000f620000000400 */
[----:B------:R-:W-:Y:S01]  /*2730*/  BAR.SYNC.DEFER_BLOCKING 0x0 ;  /* 0x0000000000007b1d */ /* 0x000fe20000010000 */
[----:B0-----:R-:W-:-:S05]  /*2740*/  PRMT R27, RZ, 0x7610, R27 ;  /* 0x00007610ff1b7816 */ /* 0x001fca000000001b */
[----:B------:R0:W5:Y:S01]  /*2750*/  @!P0 LDG.E.U16 R3, desc[UR16][R6.64] ;  /* 0x0000001006038981 */ /* 0x000162000c1e1500 */
[----:B------:R-:W-:-:S03]  /*2760*/  ISETP.GE.AND P0, PT, R154, R137, PT ;  /* 0x000000899a00720c */ /* 0x000fc60003f06270 */
[----:B------:R-:W5:Y:S01]  /*2770*/  @!P1 LDG.E.U16 R2, desc[UR16][R8.64+-0x7c0] ;  /* 0xfff8401008029981 */ /* 0x000f62000c1e1500 */
[-C--:B------:R-:W-:Y:S02]  /*2780*/  ISETP.GE.AND P1, PT, R152, R137.reuse, PT ;  /* 0x000000899800720c */ /* 0x080fe40003f26270 */
[----:B-1----:R-:W-:Y:S01]  /*2790*/  PRMT R29, RZ, 0x7610, R29 ;  /* 0x00007610ff1d7816 */ /* 0x002fe2000000001d */
[----:B------:R-:W5:Y:S01]  /*27a0*/  @!P2 LDG.E.U16 R62, desc[UR16][R8.64+-0x540] ;  /* 0xfffac010083ea981 */ /* 0x000f62000c1e1500 */
[----:B------:R-:W-:Y:S02]  /*27b0*/  PRMT R28, RZ, 0x7610, R28 ;  /* 0x00007610ff1c7816 */ /* 0x000fe4000000001c */
[----:B------:R-:W-:Y:S01]  /*27c0*/  PRMT R30, RZ, 0x7610, R30 ;  /* 0x00007610ff1e7816 */ /* 0x000fe2000000001e */
        /* <DEDUP_REMOVED lines=8> */
[-C--:B------:R-:W-:Y:S02]  /*2850*/  ISETP.GE.AND P0, PT, R146, R137.reuse, PT ;  /* 0x000000899200720c */ /* 0x080fe40003f06270 */
[----:B0-----:R-:W-:Y:S01]  /*2860*/  PRMT R7, RZ, 0x7610, R7 ;  /* 0x00007610ff077816 */ /* 0x001fe20000000007 */
[----:B------:R-:W5:Y:S01]  /*2870*/  @!P1 LDG.E.U16 R30, desc[UR16][R8.64+-0x6c0] ;  /* 0xfff94010081e9981 */ /* 0x000f62000c1e1500 */
[----:B------:R-:W-:-:S03]  /*2880*/  ISETP.GE.AND P1, PT, R144, R137, PT ;  /* 0x000000899000720c */ /* 0x000fc60003f26270 */
[----:B------:R-:W5:Y:S06]  /*2890*/  @!P6 LDG.E.U16 R66, desc[UR16][R8.64+-0x440] ;  /* 0xfffbc0100842e981 */ /* 0x000f6c000c1e1500 */
[----:B------:R-:W5:Y:S01]  /*28a0*/  @!P0 LDG.E.U16 R7, desc[UR16][R8.64+-0x680] ;  /* 0xfff9801008078981 */ /* 0x000f62000c1e1500 */
[----:B------:R-:W-:Y:S02]  /*28b0*/  ISETP.GE.AND P0, PT, R142, R137, PT ;  /* 0x000000898e00720c */ /* 0x000fe40003f06270 */
[----:B------:R-:W-:-:S06]  /*28c0*/  PRMT R6, RZ, 0x7610, R6 ;  /* 0x00007610ff067816 */ /* 0x000fcc0000000006 */
[----:B------:R-:W5:Y:S01]  /*28d0*/  @!P1 LDG.E.U16 R6, desc[UR16][R8.64+-0x640] ;  /* 0xfff9c01008069981 */ /* 0x000f62000c1e1500 */
[----:B------:R-:W-:-:S04]  /*28e0*/  ISETP.NE.AND P1, PT, R58, RZ, PT ;  /* 0x000000ff3a00720c */ /* 0x000fc80003f25270 */
[----:B------:R-:W5:Y:S01]  /*28f0*/  @!P0 LDG.E.U16 R59, desc[UR16][R8.64+-0x600] ;  /* 0xfffa0010083b8981 */ /* 0x000f62000c1e1500 */
[----:B------:R-:W-:Y:S02]  /*2900*/  ISETP.GE.AND P0, PT, R140, R137, PT ;  /* 0x000000898c00720c */ /* 0x000fe40003f06270 */
[----:B------:R-:W-:-:S06]  /*2910*/  PRMT R58, RZ, 0x7610, R58 ;  /* 0x00007610ff3a7816 */ /* 0x000fcc000000003a */
[----:B------:R-:W5:Y:S05]  /*2920*/  @!P1 LDG.E.U16 R61, desc[UR16][R8.64+-0x580] ;  /* 0xfffa8010083d9981 */ /* 0x000f6a000c1e1500 */
[----:B------:R0:W5:Y:S01]  /*2930*/  @!P0 LDG.E.U16 R58, desc[UR16][R8.64+-0x5c0] ;  /* 0xfffa4010083a8981 */ /* 0x000162000c1e1500 */
[----:B--2---:R-:W-:Y:S02]  /*2940*/  IMAD.U32 R33, R33, 0x10000, RZ ;  /* 0x0001000021217824 */ /* 0x004fe400078e00ff */
[----:B---3--:R-:W-:Y:S02]  /*2950*/  IMAD.U32 R32, R32, 0x10000, RZ ;  /* 0x0001000020207824 */ /* 0x008fe400078e00ff */
[----:B------:R-:W-:Y:S01]  /*2960*/  FMUL.FTZ R60, R33, -1.4426950216293334961 ;  /* 0xbfb8aa3b213c7820 */ /* 0x000fe20000410000 */
[----:B------:R-:W-:Y:S01]  /*2970*/  SHF.L.U32 R31, R31, 0x10, RZ ;  /* 0x000000101f1f7819 */ /* 0x000fe200000006ff */
[----:B------:R-:W-:Y:S01]  /*2980*/  FMUL.FTZ R71, R32, -1.4426950216293334961 ;  /* 0xbfb8aa3b20477820 */ /* 0x000fe20000410000 */
[----:B----4-:R-:W-:-:S03]  /*2990*/  SHF.L.U32 R34, R34, 0x10, RZ ;  /* 0x0000001022227819 */ /* 0x010fc600000006ff */
[----:B------:R-:W1:Y:S01]  /*29a0*/  MUFU.EX2 R60, R60 ;  /* 0x0000003c003c7308 */ /* 0x000e620000000800 */
[----:B------:R-:W-:Y:S01]  /*29b0*/  FMUL.FTZ R70, R31, -1.4426950216293334961 ;  /* 0xbfb8aa3b1f467820 */ /* 0x000fe20000410000 */
[----:B0-----:R-:W-:-:S06]  /*29c0*/  FMUL.FTZ R8, R34, -1.4426950216293334961 ;  /* 0xbfb8aa3b22087820 */ /* 0x001fcc0000410000 */
[----:B------:R-:W-:Y:S01]  /*29d0*/  MUFU.EX2 R71, R71 ;  /* 0x0000004700477308 */ /* 0x000fe20000000800 */
[----:B-----5:R-:W-:-:S07]  /*29e0*/  SHF.L.U32 R37, R37, 0x10, RZ ;  /* 0x0000001025257819 */ /* 0x020fce00000006ff */
[----:B------:R-:W-:Y:S01]  /*29f0*/  MUFU.EX2 R70, R70 ;  /* 0x0000004600467308 */ /* 0x000fe20000000800 */
[----:B-1----:R-:W-:Y:S01]  /*2a00*/  FADD.FTZ R60, R60, 1 ;  /* 0x3f8000003c3c7421 */ /* 0x002fe20000010000 */
[----:B------:R-:W-:-:S06]  /*2a10*/  FMUL.FTZ R72, R37, -1.4426950216293334961 ;  /* 0xbfb8aa3b25487820 */ /* 0x000fcc0000410000 */
[----:B------:R-:W0:Y:S01]  /*2a20*/  MUFU.EX2 R8, R8 ;  /* 0x0000000800087308 */ /* 0x000e220000000800 */
[----:B------:R-:W-:-:S04]  /*2a30*/  IMAD.U32 R35, R35, 0x10000, RZ ;  /* 0x0001000023237824 */ /* 0x000fc800078e00ff */
[----:B------:R-:W-:-:S03]  /*2a40*/  FMUL.FTZ R9, R35, -1.4426950216293334961 ;  /* 0xbfb8aa3b23097820 */ /* 0x000fc60000410000 */
[----:B------:R-:W-:Y:S01]  /*2a50*/  MUFU.RCP R60, R60 ;  /* 0x0000003c003c7308 */ /* 0x000fe20000001000 */
[----:B------:R-:W-:-:S07]  /*2a60*/  IMAD.U32 R39, R39, 0x10000, RZ ;  /* 0x0001000027277824 */ /* 0x000fce00078e00ff */
[----:B------:R-:W1:Y:S01]  /*2a70*/  MUFU.EX2 R72, R72 ;  /* 0x0000004800487308 */ /* 0x000e620000000800 */
[----:B0-----:R-:W-:Y:S01]  /*2a80*/  FADD.FTZ R8, R8, 1 ;  /* 0x3f80000008087421 */ /* 0x001fe20000010000 */
[----:B------:R-:W-:Y:S01]  /*2a90*/  FMUL.FTZ R73, R39, -1.4426950216293334961 ;  /* 0xbfb8aa3b27497820 */ /* 0x000fe20000410000 */
[----:B------:R-:W-:-:S05]  /*2aa0*/  SHF.L.U32 R41, R41, 0x10, RZ ;  /* 0x0000001029297819 */ /* 0x000fca00000006ff */
[----:B------:R-:W0:Y:S01]  /*2ab0*/  MUFU.EX2 R9, R9 ;  /* 0x0000000900097308 */ /* 0x000e220000000800 */
[----:B------:R-:W-:Y:S02]  /*2ac0*/  IMAD.U32 R36, R36, 0x10000, RZ ;  /* 0x0001000024247824 */ /* 0x000fe400078e00ff */
[----:B------:R-:W-:Y:S01]  /*2ad0*/  FMUL.FTZ R74, R41, -1.4426950216293334961 ;  /* 0xbfb8aa3b294a7820 */ /* 0x000fe20000410000 */
[----:B------:R-:W-:Y:S01]  /*2ae0*/  SHF.L.U32 R47, R47, 0x10, RZ ;  /* 0x000000102f2f7819 */ /* 0x000fe200000006ff */
[----:B------:R-:W-:-:S03]  /*2af0*/  IMAD.U32 R43, R43, 0x10000, RZ ;  /* 0x000100002b2b7824 */ /* 0x000fc600078e00ff */
[----:B------:R-:W2:Y:S01]  /*2b00*/  MUFU.EX2 R73, R73 ;  /* 0x0000004900497308 */ /* 0x000ea20000000800 */
[----:B-1----:R-:W-:Y:S01]  /*2b10*/  FADD.FTZ R72, R72, 1 ;  /* 0x3f80000048487421 */ /* 0x002fe20000010000 */
[----:B------:R-:W-:Y:S02]  /*2b20*/  IMAD.U32 R46, R46, 0x10000, RZ ;  /* 0x000100002e2e7824 */ /* 0x000fe400078e00ff */
[----:B------:R-:W-:Y:S01]  /*2b30*/  FMUL.FTZ R130, R47, -1.4426950216293334961 ;  /* 0xbfb8aa3b2f827820 */ /* 0x000fe20000410000 */
[----:B------:R-:W-:Y:S02]  /*2b40*/  IMAD.U32 R50, R50, 0x10000, RZ ;  /* 0x0001000032327824 */ /* 0x000fe400078e00ff */
[----:B------:R-:W-:Y:S01]  /*2b50*/  FMUL.FTZ R76, R43, -1.4426950216293334961 ;  /* 0xbfb8aa3b2b4c7820 */ /* 0x000fe20000410000 */
[----:B------:R1:W3:Y:S01]  /*2b60*/  MUFU.EX2 R75, R74 ;  /* 0x0000004a004b7308 */ /* 0x0002e20000000800 */
[----:B------:R-:W-:Y:S01]  /*2b70*/  IMAD.U32 R49, R49, 0x10000, RZ ;  /* 0x0001000031317824 */ /* 0x000fe200078e00ff */
[----:B------:R-:W-:Y:S01]  /*2b80*/  SHF.L.U32 R48, R48, 0x10, RZ ;  /* 0x0000001030307819 */ /* 0x000fe200000006ff */
[----:B------:R-:W-:Y:S01]  /*2b90*/  FMUL.FTZ R128, R46, -1.4426950216293334961 ;  /* 0xbfb8aa3b2e807820 */ /* 0x000fe20000410000 */
[----:B------:R-:W-:Y:S01]  /*2ba0*/  SHF.L.U32 R55, R55, 0x10, RZ ;  /* 0x0000001037377819 */ /* 0x000fe200000006ff */
[----:B0-----:R-:W-:Y:S01]  /*2bb0*/  FADD.FTZ R9, R9, 1 ;  /* 0x3f80000009097421 */ /* 0x001fe20000010000 */
[----:B------:R-:W-:-:S02]  /*2bc0*/  IMAD.U32 R51, R51, 0x10000, RZ ;  /* 0x0001000033337824 */ /* 0x000fc400078e00ff */
[----:B------:R-:W0:Y:S01]  /*2bd0*/  MUFU.RCP R72, R72 ;  /* 0x0000004800487308 */ /* 0x000e220000001000 */
[----:B-1----:R-:W-:Y:S01]  /*2be0*/  FMUL.FTZ R74, R50, -1.4426950216293334961 ;  /* 0xbfb8aa3b324a7820 */ /* 0x002fe20000410000 */
[----:B------:R-:W-:Y:S02]  /*2bf0*/  SHF.L.U32 R44, R44, 0x10, RZ ;  /* 0x000000102c2c7819 */ /* 0x000fe400000006ff */
[----:B------:R-:W-:-:S04]  /*2c00*/  SHF.L.U32 R52, R52, 0x10, RZ ;  /* 0x0000001034347819 */ /* 0x000fc800000006ff */
[----:B------:R1:W4:Y:S01]  /*2c10*/  MUFU.EX2 R77, R76 ;  /* 0x0000004c004d7308 */ /* 0x0003220000000800 */
[----:B------:R-:W-:Y:S01]  /*2c20*/  FMUL.FTZ R78, R44, -1.4426950216293334961 ;  /* 0xbfb8aa3b2c4e7820 */ /* 0x000fe20000410000 */
[----:B--2---:R-:W-:-:S06]  /*2c30*/  FADD.FTZ R73, R73, 1 ;  /* 0x3f80000049497421 */ /* 0x004fcc0000010000 */
[----:B------:R-:W-:Y:S01]  /*2c40*/  MUFU.EX2 R129, R128 ;  /* 0x0000008000817308 */ /* 0x000fe20000000800 */
[----:B-1----:R-:W-:-:S07]  /*2c50*/  FMUL.FTZ R76, R52, -1.4426950216293334961 ;  /* 0xbfb8aa3b344c7820 */ /* 0x002fce0000410000 */
[----:B------:R-:W1:Y:S08]  /*2c60*/  MUFU.EX2 R130, R130 ;  /* 0x0000008200827308 */ /* 0x000e700000000800 */
[----:B------:R2:W-:Y:S01]  /*2c70*/  MUFU.EX2 R131, R74 ;  /* 0x0000004a00837308 */ /* 0x0005e20000000800 */
[----:B---3--:R-:W-:Y:S01]  /*2c80*/  FADD.FTZ R75, R75, 1 ;  /* 0x3f8000004b4b7421 */ /* 0x008fe20000010000 */
[----:B------:R-:W-:Y:S01]  /*2c90*/  SHF.L.U32 R68, R68, 0x10, RZ ;  /* 0x0000001044447819 */ /* 0x000fe200000006ff */
[----:B--2---:R-:W-:-:S05]  /*2ca0*/  FMUL.FTZ R74, R55, -1.4426950216293334961 ;  /* 0xbfb8aa3b374a7820 */ /* 0x004fca0000410000 */
[----:B------:R2:W3:Y:S01]  /*2cb0*/  MUFU.EX2 R79, R78 ;  /* 0x0000004e004f7308 */ /* 0x0004e20000000800 */
[----:B------:R-:W-:Y:S02]  /*2cc0*/  IMAD.U32 R53, R53, 0x10000, RZ ;  /* 0x0001000035357824 */ /* 0x000fe400078e00ff */
[----:B0-----:R-:W-:Y:S01]  /*2cd0*/  FADD.FTZ R132, -R72, 1 ;  /* 0x3f80000048847421 */ /* 0x001fe20000010100 */
[----:B------:R-:W-:Y:S02]  /*2ce0*/  IMAD.U32 R67, R67, 0x10000, RZ ;  /* 0x0001000043437824 */ /* 0x000fe400078e00ff */
[----:B----4-:R-:W-:Y:S02]  /*2cf0*/  FADD.FTZ R77, R77, 1 ;  /* 0x3f8000004d4d7421 */ /* 0x010fe40000010000 */
[----:B------:R-:W-:Y:S01]  /*2d00*/  MUFU.EX2 R161, R76 ;  /* 0x0000004c00a17308 */ /* 0x000fe20000000800 */
[----:B--2---:R-:W-:Y:S01]  /*2d10*/  FMUL.FTZ R78, R53, -1.4426950216293334961 ;  /* 0xbfb8aa3b354e7820 */ /* 0x004fe20000410000 */
[----:B-1----:R-:W-:Y:S01]  /*2d20*/  FADD.FTZ R138, R130, 1 ;  /* 0x3f800000828a7421 */ /* 0x002fe20000010000 */
[----:B------:R-:W-:Y:S01]  /*2d30*/  IMAD.U32 R69, R69, 0x10000, RZ ;  /* 0x0001000045457824 */ /* 0x000fe200078e00ff */
        /* <DEDUP_REMOVED lines=13> */
[----:B------:R-:W-:Y:S04]  /*2e10*/  STS.U16 [R101+0x340], R64 ;  /* 0x0003404065007388 */ /* 0x000fe80000000400 */
[----:B------:R-:W-:Y:S04]  /*2e20*/  STS.U16 [R100+0x380], R65 ;  /* 0x0003804164007388 */ /* 0x000fe80000000400 */
[----:B------:R-:W-:Y:S01]  /*2e30*/  STS.U16 [R99+0x3c0], R66 ;  /* 0x0003c04263007388 */ /* 0x000fe20000000400 */
[----:B------:R-:W-:-:S03]  /*2e40*/  NOP ;  /* 0x0000000000007918 */ /* 0x000fc60000000000 */
[----:B------:R-:W5:Y:S04]  /*2e50*/  LDS.U16 R27, [R98] ;  /* 0x00000000621b7984 */ /* 0x000f680000000400 */
[----:B------:R-:W3:Y:S04]  /*2e60*/  LDS.U16 R28, [R98+0x2] ;  /* 0x00000200621c7984 */ /* 0x000ee80000000400 */
[----:B------:R-:W3:Y:S04]  /*2e70*/  LDS.U16 R29, [R98+0x4] ;  /* 0x00000400621d7984 */ /* 0x000ee80000000400 */
[----:B------:R-:W3:Y:S01]  /*2e80*/  LDS.U16 R30, [R98+0x6] ;  /* 0x00000600621e7984 */ /* 0x000ee20000000400 */
[----:B0-----:R-:W-:-:S03]  /*2e90*/  FADD.FTZ R59, R71, 1 ;  /* 0x3f800000473b7421 */ /* 0x001fc60000010000 */
[----:B------:R-:W0:Y:S01]  /*2ea0*/  LDS.U16 R65, [R98+0xa] ;  /* 0x00000a0062417984 */ /* 0x000e220000000400 */
[----:B-1----:R-:W-:-:S03]  /*2eb0*/  FADD.FTZ R58, R70, 1 ;  /* 0x3f800000463a7421 */ /* 0x002fc60000010000 */
[----:B------:R-:W1:Y:S01]  /*2ec0*/  LDS.U16 R64, [R98+0x8] ;  /* 0x0000080062407984 */ /* 0x000e620000000400 */
[----:B------:R-:W3:Y:S03]  /*2ed0*/  MUFU.RCP R59, R59 ;  /* 0x0000003b003b7308 */ /* 0x000ee60000001000 */
[----:B------:R-:W1:Y:S05]  /*2ee0*/  LDS.U16 R66, [R98+0xc] ;  /* 0x00000c0062427984 */ /* 0x000e6a0000000400 */
[----:B--2---:R-:W2:Y:S01]  /*2ef0*/  MUFU.RCP R61, R8 ;  /* 0x00000008003d7308 */ /* 0x004ea20000001000 */
[----:B------:R-:W-:-:S07]  /*2f00*/  FADD.FTZ R6, -R60, 1 ;  /* 0x3f8000003c067421 */ /* 0x000fce0000010100 */
[----:B----4-:R-:W-:Y:S08]  /*2f10*/  MUFU.RCP R62, R9 ;  /* 0x00000009003e7308 */ /* 0x010ff00000001000 */
[----:B------:R-:W-:Y:S01]  /*2f20*/  MUFU.EX2 R2, R74 ;  /* 0x0000004a00027308 */ /* 0x000fe20000000800 */
[----:B-----5:R-:W-:Y:S01]  /*2f30*/  SHF.L.U32 R27, R27, 0x10, RZ ;  /* 0x000000101b1b7819 */ /* 0x020fe200000006ff */
[----:B------:R-:W-:-:S06]  /*2f40*/  FFMA.FTZ R132, R37, R132, 1 ;  /* 0x3f80000025847423 */ /* 0x000fcc0000010084 */
[----:B------:R-:W-:Y:S01]  /*2f50*/  MUFU.RCP R76, R75 ;  /* 0x0000004b004c7308 */ /* 0x000fe20000001000 */
[----:B---3--:R-:W-:Y:S01]  /*2f60*/  FADD.FTZ R63, R79, 1 ;  /* 0x3f8000004f3f7421 */ /* 0x008fe20000010000 */
[----:B------:R-:W-:Y:S01]  /*2f70*/  LDS.U16 R139, [R98+0x18] ;  /* 0x00001800628b7984 */ /* 0x000fe20000000400 */
[----:B------:R-:W-:-:S03]  /*2f80*/  FADD.FTZ R133, R131, 1 ;  /* 0x3f80000083857421 */ /* 0x000fc60000010000 */
[----:B------:R-:W-:Y:S02]  /*2f90*/  LDS.U16 R164, [R98+0x1e] ;  /* 0x00001e0062a47984 */ /* 0x000fe40000000400 */
[----:B------:R-:W3:Y:S01]  /*2fa0*/  MUFU.RCP R58, R58 ;  /* 0x0000003a003a7308 */ /* 0x000ee20000001000 */
[----:B------:R-:W-:Y:S01]  /*2fb0*/  FMUL.FTZ R3, R36, R27 ;  /* 0x0000001b24037220 */ /* 0x000fe20000410000 */
[----:B------:R-:W-:Y:S01]  /*2fc0*/  FFMA.FTZ R6, R33, R6, 1 ;  /* 0x3f80000021067423 */ /* 0x000fe20000010006 */
[----:B------:R-:W-:Y:S01]  /*2fd0*/  FADD.FTZ R7, -R59, 1 ;  /* 0x3f8000003b077421 */ /* 0x000fe20000010100 */
[----:B------:R-:W-:Y:S01]  /*2fe0*/  SHF.L.U32 R28, R28, 0x10, RZ ;  /* 0x000000101c1c7819 */ /* 0x000fe200000006ff */
[----:B------:R-:W-:Y:S01]  /*2ff0*/  FMUL.FTZ R3, R60, R3 ;  /* 0x000000033c037220 */ /* 0x000fe20000410000 */
[----:B------:R-:W-:Y:S01]  /*3000*/  IMAD.U32 R29, R29, 0x10000, RZ ;  /* 0x000100001d1d7824 */ /* 0x000fe200078e00ff */
[----:B------:R-:W-:Y:S01]  /*3010*/  SHF.L.U32 R30, R30, 0x10, RZ ;  /* 0x000000101e1e7819 */ /* 0x000fe200000006ff */
[----:B------:R-:W-:Y:S01]  /*3020*/  FFMA.FTZ R70, R32, R7, 1 ;  /* 0x3f80000020467423 */ /* 0x000fe20000010007 */
[----:B------:R-:W-:Y:S01]  /*3030*/  FMUL.FTZ R3, R3, R6 ;  /* 0x0000000603037220 */ /* 0x000fe20000410000 */
[----:B------:R-:W-:Y:S01]  /*3040*/  FMUL.FTZ R7, R49, R28 ;  /* 0x0000001c31077220 */ /* 0x000fe20000410000 */
[----:B--2---:R-:W-:Y:S01]  /*3050*/  FADD.FTZ R71, -R61, 1 ;  /* 0x3f8000003d477421 */ /* 0x004fe20000010100 */
[----:B------:R-:W-:Y:S01]  /*3060*/  FMUL.FTZ R8, R48, R29 ;  /* 0x0000001d30087220 */ /* 0x000fe20000410000 */
[----:B------:R-:W-:Y:S01]  /*3070*/  FMUL.FTZ R128, R51, R30 ;  /* 0x0000001e33807220 */ /* 0x000fe20000410000 */
[----:B---3--:R-:W-:Y:S01]  /*3080*/  FADD.FTZ R6, -R58, 1 ;  /* 0x3f8000003a067421 */ /* 0x008fe20000010100 */
[----:B------:R-:W-:-:S03]  /*3090*/  FFMA.FTZ R71, R34, R71, 1 ;  /* 0x3f80000022477423 */ /* 0x000fc60000010047 */
[----:B------:R-:W-:Y:S01]  /*30a0*/  FFMA.FTZ R9, R31, R6, 1 ;  /* 0x3f8000001f097423 */ /* 0x000fe20000010006 */
[----:B------:R-:W-:Y:S01]  /*30b0*/  FMUL.FTZ R6, R58, R7 ;  /* 0x000000073a067220 */ /* 0x000fe20000410000 */
[----:B------:R-:W-:Y:S01]  /*30c0*/  FMUL.FTZ R7, R59, R8 ;  /* 0x000000083b077220 */ /* 0x000fe20000410000 */
[----:B------:R-:W-:Y:S01]  /*30d0*/  FMUL.FTZ R8, R61, R128 ;  /* 0x000000803d087220 */ /* 0x000fe20000410000 */
[----:B------:R2:W3:Y:S01]  /*30e0*/  MUFU.RCP R74, R73 ;  /* 0x00000049004a7308 */ /* 0x0004e20000001000 */
[----:B0-----:R-:W-:Y:S02]  /*30f0*/  IMAD.U32 R65, R65, 0x10000, RZ ;  /* 0x0001000041417824 */ /* 0x001fe400078e00ff */
[----:B------:R-:W-:Y:S01]  /*3100*/  FMUL.FTZ R7, R7, R70 ;  /* 0x0000004607077220 */ /* 0x000fe20000410000 */
[----:B------:R-:W-:Y:S01]  /*3110*/  FMUL.FTZ R8, R8, R71 ;  /* 0x0000004708087220 */ /* 0x000fe20000410000 */
[----:B------:R-:W-:Y:S01]  /*3120*/  LDS.U16 R70, [R98+0xe] ;  /* 0x00000e0062467984 */ /* 0x000fe20000000400 */
[----:B-1----:R-:W-:-:S03]  /*3130*/  SHF.L.U32 R64, R64, 0x10, RZ ;  /* 0x0000001040407819 */ /* 0x002fc600000006ff */
[----:B------:R-:W0:Y:S01]  /*3140*/  LDS.U16 R71, [R98+0x10] ;  /* 0x0000100062477984 */ /* 0x000e220000000400 */
[----:B------:R-:W-:-:S03]  /*3150*/  FMUL.FTZ R75, R68, R65 ;  /* 0x00000041444b7220 */ /* 0x000fc60000410000 */
[----:B------:R-:W1:Y:S01]  /*3160*/  LDS.U16 R128, [R98+0x12] ;  /* 0x0000120062807984 */ /* 0x000e620000000400 */
[----:B------:R-:W-:Y:S01]  /*3170*/  FMUL.FTZ R6, R6, R9 ;  /* 0x0000000906067220 */ /* 0x000fe20000410000 */
[----:B------:R-:W-:Y:S01]  /*3180*/  SHF.L.U32 R66, R66, 0x10, RZ ;  /* 0x0000001042427819 */ /* 0x000fe200000006ff */
[----:B------:R-:W-:Y:S01]  /*3190*/  FMUL.FTZ R9, R67, R64 ;  /* 0x0000004043097220 */ /* 0x000fe20000410000 */
[----:B------:R-:W-:Y:S01]  /*31a0*/  FADD.FTZ R130, -R62, 1 ;  /* 0x3f8000003e827421 */ /* 0x000fe20000010100 */
[----:B------:R-:W-:Y:S01]  /*31b0*/  FMUL.FTZ R75, R72, R75 ;  /* 0x0000004b484b7220 */ /* 0x000fe20000410000 */
[----:B------:R-:W-:Y:S01]  /*31c0*/  MUFU.EX2 R163, R78 ;  /* 0x0000004e00a37308 */ /* 0x000fe20000000800 */
[----:B------:R-:W-:Y:S01]  /*31d0*/  FMUL.FTZ R9, R62, R9 ;  /* 0x000000093e097220 */ /* 0x000fe20000410000 */
[----:B------:R-:W-:Y:S01]  /*31e0*/  FFMA.FTZ R130, R35, R130, 1 ;  /* 0x3f80000023827423 */ /* 0x000fe20000010082 */
[----:B------:R-:W-:Y:S02]  /*31f0*/  FMUL.FTZ R166, R75, R132 ;  /* 0x000000844ba67220 */ /* 0x000fe40000410000 */
[----:B------:R-:W4:Y:S03]  /*3200*/  LDS.U16 R132, [R98+0x16] ;  /* 0x0000160062847984 */ /* 0x000f260000000400 */
[----:B------:R5:W-:Y:S01]  /*3210*/  MUFU.RCP R78, R77 ;  /* 0x0000004d004e7308 */ /* 0x000be20000001000 */
[----:B--2---:R-:W-:Y:S01]  /*3220*/  FADD.FTZ R73, R129, 1 ;  /* 0x3f80000081497421 */ /* 0x004fe20000010000 */
[----:B-----5:R-:W-:-:S04]  /*3230*/  FMUL.FTZ R77, R69, R66 ;  /* 0x00000042454d7220 */ /* 0x020fc80000410000 */
[C---:B---3--:R-:W-:Y:S01]  /*3240*/  FMUL.FTZ R79, R74.reuse, R77 ;  /* 0x0000004d4a4f7220 */ /* 0x048fe20000410000 */
[----:B------:R-:W-:Y:S02]  /*3250*/  FMUL.FTZ R77, R9, R130 ;  /* 0x00000082094d7220 */ /* 0x000fe40000410000 */
[----:B------:R-:W2:Y:S01]  /*3260*/  LDS.U16 R9, [R98+0x14] ;  /* 0x0000140062097984 */ /* 0x000ea20000000400 */
[----:B------:R-:W-:Y:S02]  /*3270*/  IMAD.U32 R129, R57, 0x10000, RZ ;  /* 0x0001000039817824 */ /* 0x000fe400078e00ff */
[----:B------:R-:W-:Y:S01]  /*3280*/  FADD.FTZ R162, -R74, 1 ;  /* 0x3f8000004aa27421 */ /* 0x000fe20000010100 */
[----:B------:R-:W-:Y:S01]  /*3290*/  FADD.FTZ R57, R161, 1 ;  /* 0x3f800000a1397421 */ /* 0x000fe20000010000 */
[----:B------:R-:W3:Y:S01]  /*32a0*/  MUFU.RCP R63, R63 ;  /* 0x0000003f003f7308 */ /* 0x000ee20000001000 */
[----:B------:R-:W5:Y:S01]  /*32b0*/  LDS.U16 R161, [R98+0x1a] ;  /* 0x00001a0062a17984 */ /* 0x000f620000000400 */
[----:B------:R-:W-:-:S04]  /*32c0*/  FFMA.FTZ R162, R39, R162, 1 ;  /* 0x3f80000027a27423 */ /* 0x000fc800000100a2 */
[----:B------:R-:W-:Y:S02]  /*32d0*/  FMUL.FTZ R79, R79, R162 ;  /* 0x000000a24f4f7220 */ /* 0x000fe40000410000 */
[----:B------:R-:W5:Y:S01]  /*32e0*/  LDS.U16 R162, [R98+0x1c] ;  /* 0x00001c0062a27984 */ /* 0x000f620000000400 */
[----:B------:R3:W-:Y:S01]  /*32f0*/  MUFU.RCP R75, R133 ;  /* 0x00000085004b7308 */ /* 0x0007e20000001000 */
[----:B------:R-:W-:Y:S01]  /*3300*/  SHF.L.U32 R130, R56, 0x10, RZ ;  /* 0x0000001038827819 */ /* 0x000fe200000006ff */
[----:B0-----:R-:W-:Y:S01]  /*3310*/  IMAD.U32 R71, R71, 0x10000, RZ ;  /* 0x0001000047477824 */ /* 0x001fe200078e00ff */
[----:B------:R-:W-:Y:S01]  /*3320*/  SHF.L.U32 R70, R70, 0x10, RZ ;  /* 0x0000001046467819 */ /* 0x000fe200000006ff */
[----:B------:R-:W-:Y:S01]  /*3330*/  IMAD.U32 R131, R54, 0x10000, RZ ;  /* 0x0001000036837824 */ /* 0x000fe200078e00ff */
[----:B-1----:R-:W-:Y:S01]  /*3340*/  SHF.L.U32 R128, R128, 0x10, RZ ;  /* 0x0000001080807819 */ /* 0x002fe200000006ff */
[----:B---3--:R-:W-:Y:S02]  /*3350*/  FADD.FTZ R133, -R63, 1 ;  /* 0x3f8000003f857421 */ /* 0x008fe40000010100 */
[----:B------:R-:W0:Y:S01]  /*3360*/  MUFU.RCP R138, R138 ;  /* 0x0000008a008a7308 */ /* 0x000e220000001000 */
[----:B------:R-:W-:Y:S01]  /*3370*/  FADD.FTZ R169, R163, 1 ;  /* 0x3f800000a3a97421 */ /* 0x000fe20000010000 */
[----:B------:R-:W-:Y:S01]  /*3380*/  FADD.FTZ R54, -R76, 1 ;  /* 0x3f8000004c367421 */ /* 0x000fe20000010100 */
[----:B------:R-:W-:Y:S01]  /*3390*/  FFMA.FTZ R170, R44, R133, 1 ;  /* 0x3f8000002caa7423 */ /* 0x000fe20000010085 */
[----:B------:R-:W-:Y:S01]  /*33a0*/  FADD.FTZ R56, -R78, 1 ;  /* 0x3f8000004e387421 */ /* 0x000fe20000010100 */
[----:B------:R-:W-:Y:S01]  /*33b0*/  FMUL.FTZ R133, R129, R70 ;  /* 0x0000004681857220 */ /* 0x000fe20000410000 */
[----:B------:R-:W-:Y:S01]  /*33c0*/  FMUL.FTZ R163, R130, R71 ;  /* 0x0000004782a37220 */ /* 0x000fe20000410000 */
[----:B------:R-:W-:Y:S01]  /*33d0*/  FMUL.FTZ R168, R131, R128 ;  /* 0x0000008083a87220 */ /* 0x000fe20000410000 */
[----:B------:R-:W1:Y:S01]  /*33e0*/  MUFU.RCP R73, R73 ;  /* 0x0000004900497308 */ /* 0x000e620000001000 */
[----:B------:R-:W-:Y:S01]  /*33f0*/  FFMA.FTZ R54, R41, R54, 1 ;  /* 0x3f80000029367423 */ /* 0x000fe20000010036 */
[----:B------:R-:W-:Y:S01]  /*3400*/  FFMA.FTZ R56, R43, R56, 1 ;  /* 0x3f8000002b387423 */ /* 0x000fe20000010038 */
[----:B------:R-:W-:Y:S01]  /*3410*/  FMUL.FTZ R133, R76, R133 ;  /* 0x000000854c857220 */ /* 0x000fe20000410000 */
[----:B------:R-:W-:Y:S01]  /*3420*/  FMUL.FTZ R163, R78, R163 ;  /* 0x000000a34ea37220 */ /* 0x000fe20000410000 */
[----:B------:R-:W-:-:S03]  /*3430*/  FMUL.FTZ R165, R63, R168 ;  /* 0x000000a83fa57220 */ /* 0x000fc60000410000 */
[----:B------:R-:W3:Y:S01]  /*3440*/  MUFU.RCP R57, R57 ;  /* 0x0000003900397308 */ /* 0x000ee20000001000 */
[----:B------:R-:W-:Y:S01]  /*3450*/  FMUL.FTZ R168, R133, R54 ;  /* 0x0000003685a87220 */ /* 0x000fe20000410000 */
[----:B------:R-:W-:Y:S01]  /*3460*/  FMUL.FTZ R167, R163, R56 ;  /* 0x00000038a3a77220 */ /* 0x000fe20000410000 */
[----:B------:R-:W-:Y:S01]  /*3470*/  FADD.FTZ R56, R2, 1 ;  /* 0x3f80000002387421 */ /* 0x000fe20000010000 */
[----:B------:R-:W-:Y:S02]  /*3480*/  SHF.L.U32 R133, R42, 0x10, RZ ;  /* 0x000000102a857819 */ /* 0x000fe400000006ff */
[----:B----4-:R-:W-:Y:S02]  /*3490*/  SHF.L.U32 R132, R132, 0x10, RZ ;  /* 0x0000001084847819 */ /* 0x010fe400000006ff */
[----:B------:R-:W-:Y:S01]  /*34a0*/  SHF.L.U32 R42, R38, 0x10, RZ ;  /* 0x00000010262a7819 */ /* 0x000fe200000006ff */
[----:B--2---:R-:W-:Y:S02]  /*34b0*/  IMAD.U32 R38, R9, 0x10000, RZ ;  /* 0x0001000009267824 */ /* 0x004fe400078e00ff */
[----:B0-----:R-:W-:Y:S01]  /*34c0*/  FADD.FTZ R2, -R138, 1 ;  /* 0x3f8000008a027421 */ /* 0x001fe20000010100 */
[----:B------:R-:W-:Y:S01]  /*34d0*/  FMUL.FTZ R9, R133, R132 ;  /* 0x0000008485097220 */ /* 0x000fe20000410000 */
[----:B------:R3:W0:Y:S01]  /*34e0*/  MUFU.RCP R54, R169 ;  /* 0x000000a900367308 */ /* 0x0006220000001000 */
[----:B------:R-:W-:-:S02]  /*34f0*/  IMAD.U32 R45, R45, 0x10000, RZ ;  /* 0x000100002d2d7824 */ /* 0x000fc400078e00ff */
[----:B------:R-:W-:Y:S02]  /*3500*/  IMAD.U32 R40, R40, 0x10000, RZ ;  /* 0x0001000028287824 */ /* 0x000fe400078e00ff */
[----:B------:R-:W-:-:S03]  /*3510*/  IMAD.U32 R139, R139, 0x10000, RZ ;  /* 0x000100008b8b7824 */ /* 0x000fc600078e00ff */
[----:B------:R-:W2:Y:S01]  /*3520*/  MUFU.RCP R56, R56 ;  /* 0x0000003800387308 */ /* 0x000ea20000001000 */
[----:B------:R-:W-:Y:S01]  /*3530*/  FMUL.FTZ R170, R165, R170 ;  /* 0x000000aaa5aa7220 */ /* 0x000fe20000410000 */
[----:B------:R-:W-:Y:S01]  /*3540*/  FFMA.FTZ R172, R47, R2, 1 ;  /* 0x3f8000002fac7423 */ /* 0x000fe20000010002 */
[----:B------:R-:W-:Y:S01]  /*3550*/  FMUL.FTZ R9, R138, R9 ;  /* 0x000000098a097220 */ /* 0x000fe20000410000 */
[----:B-----5:R-:W-:Y:S01]  /*3560*/  SHF.L.U32 R161, R161, 0x10, RZ ;  /* 0x00000010a1a17819 */ /* 0x020fe200000006ff */
[----:B-1----:R-:W-:Y:S01]  /*3570*/  FADD.FTZ R163, -R73, 1 ;  /* 0x3f80000049a37421 */ /* 0x002fe20000010100 */
[----:B------:R-:W-:Y:S01]  /*3580*/  FADD.FTZ R165, -R75, 1 ;  /* 0x3f8000004ba57421 */ /* 0x000fe20000010100 */
[----:B------:R-:W-:Y:S01]  /*3590*/  FMUL.FTZ R2, R45, R38 ;  /* 0x000000262d027220 */ /* 0x000fe20000410000 */
[----:B------:R-:W-:Y:S01]  /*35a0*/  FMUL.FTZ R174, R40, R139 ;  /* 0x0000008b28ae7220 */ /* 0x000fe20000410000 */
[----:B------:R-:W-:Y:S01]  /*35b0*/  FMUL.FTZ R9, R9, R172 ;  /* 0x000000ac09097220 */ /* 0x000fe20000410000 */
[----:B------:R-:W-:Y:S01]  /*35c0*/  FFMA.FTZ R163, R46, R163, 1 ;  /* 0x3f8000002ea37423 */ /* 0x000fe200000100a3 */
[----:B------:R-:W-:Y:S01]  /*35d0*/  FFMA.FTZ R165, R50, R165, 1 ;  /* 0x3f80000032a57423 */ /* 0x000fe200000100a5 */
[----:B------:R-:W-:Y:S01]  /*35e0*/  FMUL.FTZ R2, R73, R2 ;  /* 0x0000000249027220 */ /* 0x000fe20000410000 */
[----:B------:R-:W-:Y:S01]  /*35f0*/  FMUL.FTZ R174, R75, R174 ;  /* 0x000000ae4bae7220 */ /* 0x000fe20000410000 */
[C---:B---3--:R-:W-:Y:S01]  /*3600*/  FADD.FTZ R169, -R57.reuse, 1 ;  /* 0x3f80000039a97421 */ /* 0x048fe20000010100 */
[----:B------:R-:W-:Y:S01]  /*3610*/  FMUL.FTZ R172, R42, R161 ;  /* 0x000000a12aac7220 */ /* 0x000fe20000410000 */
[----:B------:R-:W1:Y:S01]  /*3620*/  S2UR UR8, SR_CgaCtaId ;  /* 0x00000000000879c3 */ /* 0x000e620000008800 */
[----:B------:R-:W-:Y:S01]  /*3630*/  FMUL.FTZ R2, R2, R163 ;  /* 0x000000a302027220 */ /* 0x000fe20000410000 */
[----:B------:R-:W-:Y:S01]  /*3640*/  FMUL.FTZ R174, R174, R165 ;  /* 0x000000a5aeae7220 */ /* 0x000fe20000410000 */
[----:B------:R-:W-:Y:S01]  /*3650*/  FFMA.FTZ R169, R52, R169, 1 ;  /* 0x3f80000034a97423 */ /* 0x000fe200000100a9 */
[----:B------:R-:W-:Y:S01]  /*3660*/  SHF.L.U32 R162, R162, 0x10, RZ ;  /* 0x00000010a2a27819 */ /* 0x000fe200000006ff */
[----:B------:R-:W-:Y:S01]  /*3670*/  FMUL.FTZ R172, R57, R172 ;  /* 0x000000ac39ac7220 */ /* 0x000fe20000410000 */
[----:B------:R-:W-:Y:S01]  /*3680*/  SHF.L.U32 R164, R164, 0x10, RZ ;  /* 0x00000010a4a47819 */ /* 0x000fe200000006ff */
[----:B------:R-:W-:-:S02]  /*3690*/  IMAD.U32 R163, R11, 0x10000, RZ ;  /* 0x000100000ba37824 */ /* 0x000fc400078e00ff */
[----:B------:R-:W-:Y:S02]  /*36a0*/  IMAD.U32 R165, R10, 0x10000, RZ ;  /* 0x000100000aa57824 */ /* 0x000fe400078e00ff */
[----:B------:R-:W-:Y:S01]  /*36b0*/  FMUL.FTZ R169, R172, R169 ;  /* 0x000000a9aca97220 */ /* 0x000fe20000410000 */
[----:B0-----:R-:W-:Y:S01]  /*36c0*/  FADD.FTZ R10, -R54, 1 ;  /* 0x3f800000360a7421 */ /* 0x001fe20000010100 */
        /* <DEDUP_REMOVED lines=23> */
[----:B-1----:R-:W-:Y:S01]  /*3840*/  ULEA UR7, UR8, UR7, 0x18 ;  /* 0x0000000708077291 */ /* 0x002fe2000f8ec03f */
[----:B------:R-:W-:Y:S02]  /*3850*/  PRMT R11, R77, 0x7632, R11 ;  /* 0x000076324d0b7816 */ /* 0x000fe4000000000b */
[----:B------:R1:W-:Y:S01]  /*3860*/  STS.U16 [R98+0x2], R6 ;  /* 0x0000020662007388 */ /* 0x0003e20000000400 */
[----:B0-----:R-:W-:-:S03]  /*3870*/  PRMT R3, R79, 0x7632, R3 ;  /* 0x000076324f037816 */ /* 0x001fc60000000003 */
[----:B------:R0:W-:Y:S01]  /*3880*/  STS.U16 [R98+0x4], R7 ;  /* 0x0000040762007388 */ /* 0x0001e20000000400 */
[----:B------:R-:W-:Y:S02]  /*3890*/  PRMT R9, R169, 0x7632, R9 ;  /* 0x00007632a9097816 */ /* 0x000fe40000000009 */
[----:B-1----:R-:W-:Y:S01]  /*38a0*/  PRMT R6, R167, 0x7632, R6 ;  /* 0x00007632a7067816 */ /* 0x002fe20000000006 */
[----:B------:R1:W-:Y:S04]  /*38b0*/  STS.U16 [R98+0x6], R8 ;  /* 0x0000060862007388 */ /* 0x0003e80000000400 */
[----:B------:R2:W-:Y:S01]  /*38c0*/  STS.U16 [R98+0xe], R3 ;  /* 0x00000e0362007388 */ /* 0x0005e20000000400 */
[----:B0-----:R-:W-:Y:S02]  /*38d0*/  PRMT R7, R2, 0x7632, R7 ;  /* 0x0000763202077816 */ /* 0x001fe40000000007 */
[----:B-1----:R-:W-:-:S02]  /*38e0*/  PRMT R8, R169, 0x7610, R8 ;  /* 0x00007610a9087816 */ /* 0x002fc40000000008 */
[----:B--2---:R-:W-:Y:S01]  /*38f0*/  PRMT R3, R10, 0x7632, R3 ;  /* 0x000076320a037816 */ /* 0x004fe20000000003 */
        /* <DEDUP_REMOVED lines=11> */
[----:B------:R-:W-:-:S03]  /*39b0*/  NOP ;  /* 0x0000000000007918 */ /* 0x000fc60000000000 */
[----:B------:R-:W-:Y:S01]  /*39c0*/  LDS.U16 R77, [R114] ;  /* 0x00000000724d7984 */ /* 0x000fe20000000400 */
[----:B0-----:R-:W-:Y:S01]  /*39d0*/  IMAD.U32 R79, RZ, RZ, UR7 ;  /* 0x00000007ff4f7e24 */ /* 0x001fe2000f8e00ff */
[----:B-1----:R-:W0:Y:S02]  /*39e0*/  LDC.64 R8, c[0x0][0x398] ;  /* 0x0000e600ff087b82 */ /* 0x002e240000000a00 */
        /* <DEDUP_REMOVED lines=18> */
[----:B0-----:R-:W-:Y:S01]  /*3b10*/  IMAD R2, R8, UR20, RZ ;  /* 0x0000001408027c24 */ /* 0x001fe2000f8e02ff */
[----:B------:R-:W-:Y:S01]  /*3b20*/  LOP3.LUT R4, R4, 0xfffffffd, RZ, 0xc0, !PT ;  /* 0xfffffffd04047812 */ /* 0x000fe200078ec0ff */
[----:B------:R-:W-:Y:S01]  /*3b30*/  IMAD.WIDE.U32 R6, R8, UR21, RZ ;  /* 0x0000001508067c25 */ /* 0x000fe2000f8e00ff */
[----:B------:R-:W-:Y:S03]  /*3b40*/  BSSY B0, `(.L_x_3849) ;  /* 0x0000013000007945 */ /* 0x000fe60003800000 */
[----:B------:R-:W-:Y:S01]  /*3b50*/  IMAD R11, R9, UR21, R2 ;  /* 0x00000015090b7c24 */ /* 0x000fe2000f8e0202 */
[----:B------:R-:W-:-:S02]  /*3b60*/  IADD3 R2, P1, R120, R118, RZ ;  /* 0x0000007678027210 */ /* 0x000fc40007f3e0ff */
[----:B------:R-:W-:Y:S02]  /*3b70*/  @P6 LOP3.LUT R4, R4, 0x2, RZ, 0xfc, !PT ;  /* 0x0000000204046812 */ /* 0x000fe400078efcff */
[----:B------:R-:W-:Y:S01]  /*3b80*/  IADD3 R199, R7, R11, RZ ;  /* 0x0000000b07c77210 */ /* 0x000fe20007ffe0ff */
[----:B--2---:R-:W-:Y:S01]  /*3b90*/  IMAD.X R3, R121, 0x1, R119, P1 ;  /* 0x0000000179037824 */ /* 0x004fe200008e0677 */
[----:B-1----:R-:W-:-:S13]  /*3ba0*/  ISETP.GE.AND P0, PT, R120, R197, PT ;  /* 0x000000c57800720c */ /* 0x002fda0003f06270 */
        /* <DEDUP_REMOVED lines=12> */
.L_x_3850:
[----:B------:R-:W-:Y:S05]  /*3c70*/  BSYNC B0 ;  /* 0x0000000000007941 */ /* 0x000fea0003800000 */
.L_x_3849:
        /* <DEDUP_REMOVED lines=8> */
[----:B0-----:R-:W-:Y:S01]  /*3d00*/  LEA.HI.X R10, R120, UR11, R121, 0x1, P1 ;  /* 0x0000000b780a7c11 */ /* 0x001fe200088f0c79 */
[----:B------:R-:W-:Y:S01]  /*3d10*/  IMAD R11, R159, UR23, R8 ;  /* 0x000000179f0b7c24 */ /* 0x000fe2000f8e0208 */
[----:B------:R-:W-:Y:S01]  /*3d20*/  IADD3 R8, P2, R81, R6, RZ ;  /* 0x0000000651087210 */ /* 0x000fe20007f5e0ff */
[----:B------:R-:W-:Y:S01]  /*3d30*/  ULDC.64 UR10, c[0x0][0x320] ;  /* 0x0000c800000a7ab9 */ /* 0x000fe20000000a00 */
[----:B------:R-:W-:Y:S01]  /*3d40*/  ISETP.GE.AND P3, PT, R146, R197, PT ;  /* 0x000000c59200720c */ /* 0x000fe20003f66270 */
[----:B------:R-:W-:Y:S01]  /*3d50*/  FMUL.FTZ R32, R32, R59 ;  /* 0x0000003b20207220 */ /* 0x000fe20000410000 */
[----:B------:R-:W-:Y:S01]  /*3d60*/  IADD3.X R7, R80, R11, R7, P2, !PT ;  /* 0x0000000b50077210 */ /* 0x000fe200017fe407 */
[----:B------:R-:W-:Y:S01]  /*3d70*/  FMUL.FTZ R34, R34, R61 ;  /* 0x0000003d22227220 */ /* 0x000fe20000410000 */
[----:B------:R-:W-:Y:S01]  /*3d80*/  LEA R6, P1, R8, R9, 0x1 ;  /* 0x0000000908067211 */ /* 0x000fe200078208ff */
[----:B------:R-:W-:Y:S01]  /*3d90*/  FMUL.FTZ R166, R50, R75 ;  /* 0x0000004b32a67220 */ /* 0x000fe20000410000 */
[-C--:B------:R-:W-:Y:S01]  /*3da0*/  ISETP.GE.AND P2, PT, R152, R197.reuse, PT ;  /* 0x000000c59800720c */ /* 0x080fe20003f46270 */
        /* <DEDUP_REMOVED lines=9> */
[-C--:B------:R-:W-:Y:S01]  /*3e40*/  ISETP.GE.AND P5, PT, R142, R197.reuse, PT ;  /* 0x000000c58e00720c */ /* 0x080fe20003fa6270 */
[----:B------:R-:W-:Y:S01]  /*3e50*/  @!P3 STG.E.U16 desc[UR16][R6.64+-0x680], R177 ;  /* 0xfff980b10600b986 */ /* 0x000fe2000c101510 */
[-C--:B------:R-:W-:Y:S01]  /*3e60*/  ISETP.GE.AND P3, PT, R115, R197.reuse, PT ;  /* 0x000000c57300720c */ /* 0x080fe20003f66270 */
[----:B------:R-:W-:Y:S01]  /*3e70*/  FMUL.FTZ R8, R41, R76 ;  /* 0x0000004c29087220 */ /* 0x000fe20000410000 */
[----:B------:R-:W-:Y:S01]  /*3e80*/  SHF.L.U32 R0, R0, 0x10, RZ ;  /* 0x0000001000007819 */ /* 0x000fe200000006ff */
[----:B------:R1:W-:Y:S01]  /*3e90*/  @!P2 STG.E.U16 desc[UR16][R6.64+-0x740], R169 ;  /* 0xfff8c0a90600a986 */ /* 0x0003e2000c101510 */
[-C--:B------:R-:W-:Y:S01]  /*3ea0*/  ISETP.GE.AND P2, PT, R140, R197.reuse, PT ;  /* 0x000000c58c00720c */ /* 0x080fe20003f46270 */
[----:B------:R-:W-:Y:S01]  /*3eb0*/  FMUL.FTZ R9, R43, R78 ;  /* 0x0000004e2b097220 */ /* 0x000fe20000410000 */
[----:B------:R-:W-:Y:S01]  /*3ec0*/  SHF.L.U32 R25, R25, 0x10, RZ ;  /* 0x0000001019197819 */ /* 0x000fe200000006ff */
[----:B------:R2:W-:Y:S01]  /*3ed0*/  @!P1 STG.E.U16 desc[UR16][R6.64+-0x700], R173 ;  /* 0xfff900ad06009986 */ /* 0x0005e2000c101510 */
[----:B------:R-:W-:Y:S01]  /*3ee0*/  ISETP.GE.AND P1, PT, R136, R197, PT ;  /* 0x000000c58800720c */ /* 0x000fe20003f26270 */
[----:B------:R-:W-:Y:S01]  /*3ef0*/  FMUL.FTZ R10, R44, R63 ;  /* 0x0000003f2c0a7220 */ /* 0x000fe20000410000 */
[----:B------:R-:W-:Y:S01]  /*3f00*/  SHF.L.U32 R23, R23, 0x10, RZ ;  /* 0x0000001017177819 */ /* 0x000fe200000006ff */
[----:B------:R2:W-:Y:S01]  /*3f10*/  @!P0 STG.E.U16 desc[UR16][R6.64+-0x6c0], R175 ;  /* 0xfff940af06008986 */ /* 0x0005e2000c101510 */
[----:B------:R-:W-:Y:S01]  /*3f20*/  ISETP.GE.AND P0, PT, R135, R197, PT ;  /* 0x000000c58700720c */ /* 0x000fe20003f06270 */
        /* <DEDUP_REMOVED lines=8> */
[----:B0-----:R-:W-:Y:S01]  /*3fb0*/  FMUL.FTZ R167, R52, R57 ;  /* 0x0000003934a77220 */ /* 0x001fe20000410000 */
[----:B------:R-:W-:Y:S01]  /*3fc0*/  SHF.L.U32 R17, R17, 0x10, RZ ;  /* 0x0000001011117819 */ /* 0x000fe200000006ff */
[----:B------:R2:W-:Y:S01]  /*3fd0*/  @!P2 STG.E.U16 desc[UR16][R6.64+-0x5c0], R183 ;  /* 0xfffa40b70600a986 */ /* 0x0005e2000c101510 */
[-C--:B------:R-:W-:Y:S01]  /*3fe0*/  ISETP.GE.AND P2, PT, R156, R197.reuse, PT ;  /* 0x000000c59c00720c */ /* 0x080fe20003f46270 */
[----:B------:R-:W-:Y:S01]  /*3ff0*/  FMUL.FTZ R168, R53, R54 ;  /* 0x0000003635a87220 */ /* 0x000fe20000410000 */
[----:B------:R-:W-:Y:S01]  /*4000*/  SHF.L.U32 R19, R19, 0x10, RZ ;  /* 0x0000001013137819 */ /* 0x000fe200000006ff */
[----:B------:R2:W-:Y:S01]  /*4010*/  @!P1 STG.E.U16 desc[UR16][R6.64+-0x580], R185 ;  /* 0xfffa80b906009986 */ /* 0x0005e2000c101510 */
[----:B------:R-:W-:Y:S01]  /*4020*/  ISETP.GE.AND P1, PT, R116, R197, PT ;  /* 0x000000c57400720c */ /* 0x000fe20003f26270 */
[----:B-1----:R-:W-:Y:S01]  /*4030*/  FMUL.FTZ R169, R55, R56 ;  /* 0x0000003837a97220 */ /* 0x002fe20000410000 */
[----:B------:R-:W-:Y:S01]  /*4040*/  SHF.L.U32 R21, R21, 0x10, RZ ;  /* 0x0000001015157819 */ /* 0x000fe200000006ff */
[----:B------:R2:W-:Y:S01]  /*4050*/  @!P0 STG.E.U16 desc[UR16][R6.64+-0x540], R187 ;  /* 0xfffac0bb06008986 */ /* 0x0005e2000c101510 */
[----:B------:R-:W-:Y:S01]  /*4060*/  ISETP.NE.U32.AND P0, PT, RZ, UR10, PT ;  /* 0x0000000aff007c0c */ /* 0x000fe2000bf05070 */
[----:B------:R-:W-:-:S02]  /*4070*/  IMAD.U32 R26, R26, 0x10000, RZ ;  /* 0x000100001a1a7824 */ /* 0x000fc400078e00ff */
[----:B------:R-:W-:Y:S01]  /*4080*/  FADD.FTZ R73, R0, UR5 ;  /* 0x0000000500497e21 */ /* 0x000fe20008010000 */
[----:B------:R2:W-:Y:S01]  /*4090*/  @!P4 STG.E.U16 desc[UR16][R6.64+-0x500], R189 ;  /* 0xfffb00bd0600c986 */ /* 0x0005e2000c101510 */
[----:B------:R-:W-:Y:S01]  /*40a0*/  ISETP.NE.AND.EX P0, PT, RZ, UR11, PT, P0 ;  /* 0x0000000bff007c0c */ /* 0x000fe2000bf05300 */
[----:B------:R-:W-:Y:S02]  /*40b0*/  IMAD.U32 R24, R24, 0x10000, RZ ;  /* 0x0001000018187824 */ /* 0x000fe400078e00ff */
[----:B------:R-:W-:Y:S01]  /*40c0*/  FMUL.FTZ R54, R49, R31 ;  /* 0x0000001f31367220 */ /* 0x000fe20000410000 */
[----:B------:R2:W-:Y:S01]  /*40d0*/  @!P5 STG.E.U16 desc[UR16][R6.64+-0x4c0], R191 ;  /* 0xfffb40bf0600d986 */ /* 0x0005e2000c101510 */
[----:B------:R-:W-:Y:S02]  /*40e0*/  IMAD.U32 R22, R22, 0x10000, RZ ;  /* 0x0001000016167824 */ /* 0x000fe400078e00ff */
[----:B------:R-:W-:Y:S01]  /*40f0*/  FMUL.FTZ R53, R48, R32 ;  /* 0x0000002030357220 */ /* 0x000fe20000410000 */
[----:B------:R-:W-:Y:S01]  /*4100*/  IMAD.U32 R12, R12, 0x10000, RZ ;  /* 0x000100000c0c7824 */ /* 0x000fe200078e00ff */
[----:B------:R2:W-:Y:S01]  /*4110*/  @!P1 STG.E.U16 desc[UR16][R6.64+-0x480], R193 ;  /* 0xfffb80c106009986 */ /* 0x0005e2000c101510 */
[----:B------:R-:W-:-:S02]  /*4120*/  IMAD.U32 R14, R14, 0x10000, RZ ;  /* 0x000100000e0e7824 */ /* 0x000fc400078e00ff */
[----:B------:R-:W-:Y:S01]  /*4130*/  FMUL.FTZ R52, R51, R34 ;  /* 0x0000002233347220 */ /* 0x000fe20000410000 */
[----:B------:R-:W-:Y:S01]  /*4140*/  IMAD.U32 R16, R16, 0x10000, RZ ;  /* 0x0001000010107824 */ /* 0x000fe200078e00ff */
[----:B------:R2:W-:Y:S01]  /*4150*/  @!P2 STG.E.U16 desc[UR16][R6.64+-0x7c0], R171 ;  /* 0xfff840ab0600a986 */ /* 0x0005e2000c101510 */
[----:B------:R-:W-:Y:S02]  /*4160*/  IMAD.U32 R18, R18, 0x10000, RZ ;  /* 0x0001000012127824 */ /* 0x000fe400078e00ff */
[----:B------:R-:W-:Y:S01]  /*4170*/  FMUL.FTZ R43, R40, R166 ;  /* 0x000000a6282b7220 */ /* 0x000fe20000410000 */
[----:B------:R-:W-:Y:S01]  /*4180*/  IMAD.U32 R20, R20, 0x10000, RZ ;  /* 0x0001000014147824 */ /* 0x000fe200078e00ff */
        /* <DEDUP_REMOVED lines=28> */
[----:B--2---:R-:W-:Y:S06]  /*4350*/  @!P0 BRA `(.L_x_3851) ;  /* 0x0000000800088947 */ /* 0x004fec0003800000 */
        /* <DEDUP_REMOVED lines=22> */
[----:B------:R-:W-:Y:S01]  /*44c0*/  F2FP.BF16.F32.PACK_AB R8, R8, R39 ;  /* 0x000000270808723e */ /* 0x000fe200000010ff */
[----:B------:R0:W-:Y:S01]  /*44d0*/  STS.U16 [R98+0x2], R7 ;  /* 0x0000020762007388 */ /* 0x0001e20000000400 */
        /* <DEDUP_REMOVED lines=9> */
[----:B------:R-:W-:Y:S02]  /*4570*/  PRMT R13, R29, 0x7632, R13 ;  /* 0x000076321d0d7816 */ /* 0x000fe4000000000d */
[----:B------:R-:W-:Y:S01]  /*4580*/  PRMT R10, R9, 0x7632, R10 ;  /* 0x00007632090a7816 */ /* 0x000fe2000000000a */
[----:B------:R-:W-:Y:S01]  /*4590*/  STS.U16 [R98], R27 ;  /* 0x0000001b62007388 */ /* 0x000fe20000000400 */
[----:B-1----:R-:W-:Y:S02]  /*45a0*/  PRMT R6, R11, 0x7632, R6 ;  /* 0x000076320b067816 */ /* 0x002fe40000000006 */
[----:B--2---:R-:W-:Y:S01]  /*45b0*/  PRMT R14, R12, 0x7632, R14 ;  /* 0x000076320c0e7816 */ /* 0x004fe2000000000e */
        /* <DEDUP_REMOVED lines=44> */
[----:B------:R-:W-:-:S04]  /*4880*/  IMAD.WIDE.U32 R2, R159, UR22, R8 ;  /* 0x000000169f027c25 */ /* 0x000fc8000f8e0008 */
[----:B------:R-:W-:Y:S01]  /*4890*/  IMAD.IADD R3, R3, 0x1, R71 ;  /* 0x0000000103037824 */ /* 0x000fe200078e0247 */
[----:B------:R-:W-:-:S04]  /*48a0*/  LEA R8, P0, R2, UR10, 0x1 ;  /* 0x0000000a02087c11 */ /* 0x000fc8000f8008ff */
[----:B------:R-:W-:-:S05]  /*48b0*/  LEA.HI.X R9, R2, UR11, R3, 0x1, P0 ;  /* 0x0000000b02097c11 */ /* 0x000fca00080f0c03 */
[----:B------:R0:W-:Y:S04]  /*48c0*/  STG.E.U16 desc[UR16][R8.64], R11 ;  /* 0x0000000b08007986 */ /* 0x0001e8000c101510 */
.L_x_3853:
[----:B------:R-:W-:Y:S05]  /*48d0*/  BSYNC B0 ;  /* 0x0000000000007941 */ /* 0x000fea0003800000 */
.L_x_3852:
[----:B------:R-:W-:Y:S01]  /*48e0*/  MOV R2, R6 ;  /* 0x0000000600027202 */ /* 0x000fe20000000f00 */
[----:B------:R-:W-:Y:S01]  /*48f0*/  IMAD.MOV.U32 R3, RZ, RZ, R69 ;  /* 0x000000ffff037224 */ /* 0x000fe200078e0045 */
[----:B------:R-:W-:Y:S01]  /*4900*/  ULDC.64 UR22, c[0x0][0x2c8] ;  /* 0x0000b20000167ab9 */ /* 0x000fe20000000a00 */
[----:B------:R-:W-:Y:S01]  /*4910*/  LEA R7, P0, R120, UR10, 0x1 ;  /* 0x0000000a78077c11 */ /* 0x000fe2000f8008ff */
[----:B------:R-:W-:Y:S01]  /*4920*/  IMAD R6, R5, UR22, RZ ;  /* 0x0000001605067c24 */ /* 0x000fe2000f8e02ff */
[-C--:B------:R-:W-:Y:S01]  /*4930*/  ISETP.GE.AND P2, PT, R150, R67.reuse, PT ;  /* 0x000000439600720c */ /* 0x080fe20003f46270 */
[C---:B------:R-:W-:Y:S01]  /*4940*/  IMAD.WIDE.U32 R2, R159.reuse, UR22, R2 ;  /* 0x000000169f027c25 */ /* 0x040fe2000f8e0002 */
[----:B0-----:R-:W-:Y:S02]  /*4950*/  LEA.HI.X R8, R120, UR11, R121, 0x1, P0 ;  /* 0x0000000b78087c11 */ /* 0x001fe400080f0c79 */
[----:B------:R-:W-:Y:S01]  /*4960*/  ISETP.GE.AND P0, PT, R154, R67, PT ;  /* 0x000000439a00720c */ /* 0x000fe20003f06270 */
[----:B------:R-:W-:Y:S01]  /*4970*/  IMAD R9, R159, UR23, R6 ;  /* 0x000000179f097c24 */ /* 0x000fe2000f8e0206 */
[----:B------:R-:W-:-:S02]  /*4980*/  IADD3 R6, P1, R81, R2, RZ ;  /* 0x0000000251067210 */ /* 0x000fc40007f3e0ff */
[----:B------:R-:W-:Y:S02]  /*4990*/  ISETP.GE.AND P4, PT, R140, R67, PT ;  /* 0x000000438c00720c */ /* 0x000fe40003f86270 */
[----:B------:R-:W-:Y:S02]  /*49a0*/  IADD3.X R3, R80, R9, R3, P1, !PT ;  /* 0x0000000950037210 */ /* 0x000fe40000ffe403 */
[----:B------:R-:W-:Y:S02]  /*49b0*/  ISETP.GE.AND P1, PT, R152, R67, PT ;  /* 0x000000439800720c */ /* 0x000fe40003f26270 */
[----:B------:R-:W-:Y:S02]  /*49c0*/  LEA R2, P3, R6, R7, 0x1 ;  /* 0x0000000706027211 */ /* 0x000fe400078608ff */
[----:B------:R-:W-:Y:S02]  /*49d0*/  ISETP.GE.AND P5, PT, R136, R67, PT ;  /* 0x000000438800720c */ /* 0x000fe40003fa6270 */
[----:B------:R-:W-:-:S02]  /*49e0*/  LEA.HI.X R3, R6, R8, R3, 0x1, P3 ;  /* 0x0000000806037211 */ /* 0x000fc400018f0c03 */
        /* <DEDUP_REMOVED lines=25> */
.L_x_3851:
[----:B0-----:R-:W-:Y:S01]  /*4b80*/  SHF.L.U32 R2, R97, 0x10, RZ ;  /* 0x0000001061027819 */ /* 0x001fe200000006ff */
[----:B------:R-:W-:Y:S01]  /*4b90*/  IMAD.U32 R3, R96, 0x10000, RZ ;  /* 0x0001000060037824 */ /* 0x000fe200078e00ff */
[----:B------:R-:W-:Y:S01]  /*4ba0*/  SHF.L.U32 R6, R95, 0x10, RZ ;  /* 0x000000105f067819 */ /* 0x000fe200000006ff */
[----:B------:R-:W-:Y:S01]  /*4bb0*/  IMAD.U32 R7, R94, 0x10000, RZ ;  /* 0x000100005e077824 */ /* 0x000fe200078e00ff */
[----:B------:R-:W0:Y:S01]  /*4bc0*/  LDC R8, c[0x0][0x21c] ;  /* 0x00008700ff087b82 */ /* 0x000e220000000800 */
        /* <DEDUP_REMOVED lines=9> */
[----:B------:R-:W-:Y:S01]  /*4c60*/  SHF.L.U32 R6, R93, 0x10, RZ ;  /* 0x000000105d067819 */ /* 0x000fe200000006ff */
[----:B------:R-:W-:Y:S01]  /*4c70*/  FMUL.FTZ R33, R49, UR4 ;  /* 0x0000000431217c20 */ /* 0x000fe20008410000 */
[----:B------:R-:W-:Y:S01]  /*4c80*/  FMUL.FTZ R32, R48, UR4 ;  /* 0x0000000430207c20 */ /* 0x000fe20008410000 */
[----:B------:R-:W-:Y:S01]  /*4c90*/  FFMA.FTZ R2, R52, R7, R3 ;  /* 0x0000000734027223 */ /* 0x000fe20000010003 */
[----:B------:R-:W-:-:S02]  /*4ca0*/  IMAD.U32 R7, R92, 0x10000, RZ ;  /* 0x000100005c077824 */ /* 0x000fc400078e00ff */
[----:B------:R-:W-:Y:S01]  /*4cb0*/  FMUL.FTZ R31, R47, UR4 ;  /* 0x000000042f1f7c20 */ /* 0x000fe20008410000 */
[----:B------:R-:W-:Y:S01]  /*4cc0*/  FMUL.FTZ R30, R46, UR4 ;  /* 0x000000042e1e7c20 */ /* 0x000fe20008410000 */
[----:B------:R-:W-:Y:S01]  /*4cd0*/  FFMA.FTZ R3, R51, R6, R2 ;  /* 0x0000000633037223 */ /* 0x000fe20000010002 */
[----:B------:R-:W-:Y:S01]  /*4ce0*/  SHF.L.U32 R6, R91, 0x10, RZ ;  /* 0x000000105b067819 */ /* 0x000fe200000006ff */
[----:B------:R-:W-:Y:S01]  /*4cf0*/  FMUL.FTZ R29, R45, UR4 ;  /* 0x000000042d1d7c20 */ /* 0x000fe20008410000 */
[----:B------:R-:W-:Y:S01]  /*4d00*/  FMUL.FTZ R28, R44, UR4 ;  /* 0x000000042c1c7c20 */ /* 0x000fe20008410000 */
[----:B------:R-:W-:Y:S01]  /*4d10*/  FFMA.FTZ R2, R50, R7, R3 ;  /* 0x0000000732027223 */ /* 0x000fe20000010003 */
[----:B------:R-:W-:Y:S02]  /*4d20*/  IMAD.U32 R7, R90, 0x10000, RZ ;  /* 0x000100005a077824 */ /* 0x000fe400078e00ff */
[----:B------:R-:W-:Y:S01]  /*4d30*/  FMUL.FTZ R27, R43, UR4 ;  /* 0x000000042b1b7c20 */ /* 0x000fe20008410000 */
[----:B0-----:R-:W-:Y:S01]  /*4d40*/  ISETP.GE.AND P0, PT, R8, 0x1, PT ;  /* 0x000000010800780c */ /* 0x001fe20003f06270 */
[----:B------:R-:W-:Y:S01]  /*4d50*/  FFMA.FTZ R3, R49, R6, R2 ;  /* 0x0000000631037223 */ /* 0x000fe20000010002 */
[----:B------:R-:W-:Y:S01]  /*4d60*/  SHF.L.U32 R6, R89, 0x10, RZ ;  /* 0x0000001059067819 */ /* 0x000fe200000006ff */
[----:B------:R-:W-:Y:S01]  /*4d70*/  FMUL.FTZ R26, R42, UR4 ;  /* 0x000000042a1a7c20 */ /* 0x000fe20008410000 */
[----:B------:R-:W-:Y:S01]  /*4d80*/  FMUL.FTZ R25, R41, UR4 ;  /* 0x0000000429197c20 */ /* 0x000fe20008410000 */
[----:B------:R-:W-:Y:S01]  /*4d90*/  FFMA.FTZ R2, R48, R7, R3 ;  /* 0x0000000730027223 */ /* 0x000fe20000010003 */
[----:B------:R-:W-:-:S02]  /*4da0*/  IMAD.U32 R7, R88, 0x10000, RZ ;  /* 0x0001000058077824 */ /* 0x000fc400078e00ff */
[----:B------:R-:W-:Y:S01]  /*4db0*/  FMUL.FTZ R24, R40, UR4 ;  /* 0x0000000428187c20 */ /* 0x000fe20008410000 */
[----:B------:R-:W-:Y:S01]  /*4dc0*/  CS2R R22, SRZ ;  /* 0x0000000000167805 */ /* 0x000fe2000001ff00 */
[----:B------:R-:W-:Y:S01]  /*4dd0*/  FFMA.FTZ R3, R47, R6, R2 ;  /* 0x000000062f037223 */ /* 0x000fe20000010002 */
[----:B------:R-:W-:Y:S02]  /*4de0*/  SHF.L.U32 R6, R87, 0x10, RZ ;  /* 0x0000001057067819 */ /* 0x000fe400000006ff */
[----:B------:R-:W-:Y:S02]  /*4df0*/  CS2R R20, SRZ ;  /* 0x0000000000147805 */ /* 0x000fe4000001ff00 */
[----:B------:R-:W-:Y:S01]  /*4e00*/  CS2R R18, SRZ ;  /* 0x0000000000127805 */ /* 0x000fe2000001ff00 */
[----:B------:R-:W-:Y:S01]  /*4e10*/  FFMA.FTZ R2, R46, R7, R3 ;  /* 0x000000072e027223 */ /* 0x000fe20000010003 */
[----:B------:R-:W-:Y:S01]  /*4e20*/  IMAD.U32 R7, R86, 0x10000, RZ ;  /* 0x0001000056077824 */ /* 0x000fe200078e00ff */
[----:B------:R-:W-:-:S02]  /*4e30*/  CS2R R16, SRZ ;  /* 0x0000000000107805 */ /* 0x000fc4000001ff00 */
[----:B------:R-:W-:Y:S01]  /*4e40*/  CS2R R14, SRZ ;  /* 0x00000000000e7805 */ /* 0x000fe2000001ff00 */
[----:B------:R-:W-:Y:S01]  /*4e50*/  FFMA.FTZ R3, R45, R6, R2 ;  /* 0x000000062d037223 */ /* 0x000fe20000010002 */
[----:B------:R-:W-:Y:S02]  /*4e60*/  SHF.L.U32 R6, R85, 0x10, RZ ;  /* 0x0000001055067819 */ /* 0x000fe400000006ff */
[----:B------:R-:W-:Y:S02]  /*4e70*/  CS2R R12, SRZ ;  /* 0x00000000000c7805 */ /* 0x000fe4000001ff00 */
[----:B------:R-:W-:Y:S01]  /*4e80*/  CS2R R10, SRZ ;  /* 0x00000000000a7805 */ /* 0x000fe2000001ff00 */
[----:B------:R-:W-:Y:S01]  /*4e90*/  FFMA.FTZ R2, R44, R7, R3 ;  /* 0x000000072c027223 */ /* 0x000fe20000010003 */
[----:B------:R-:W-:Y:S01]  /*4ea0*/  IMAD.U32 R7, R84, 0x10000, RZ ;  /* 0x0001000054077824 */ /* 0x000fe200078e00ff */
[----:B------:R-:W-:Y:S02]  /*4eb0*/  CS2R R8, SRZ ;  /* 0x0000000000087805 */ /* 0x000fe4000001ff00 */
[----:B------:R-:W-:Y:S01]  /*4ec0*/  FFMA.FTZ R3, R43, R6, R2 ;  /* 0x000000062b037223 */ /* 0x000fe20000010002 */
[----:B------:R-:W-:-:S03]  /*4ed0*/  SHF.L.U32 R6, R83, 0x10, RZ ;  /* 0x0000001053067819 */ /* 0x000fc600000006ff */
[----:B------:R-:W-:Y:S01]  /*4ee0*/  FFMA.FTZ R2, R42, R7, R3 ;  /* 0x000000072a027223 */ /* 0x000fe20000010003 */
[----:B------:R-:W-:-:S03]  /*4ef0*/  IMAD.U32 R3, R82, 0x10000, RZ ;  /* 0x0001000052037824 */ /* 0x000fc600078e00ff */
[----:B------:R-:W-:-:S04]  /*4f00*/  FFMA.FTZ R155, R41, R6, R2 ;  /* 0x00000006299b7223 */ /* 0x000fc80000010002 */
[----:B------:R-:W-:Y:S01]  /*4f10*/  FFMA.FTZ R155, R40, R3, R155 ;  /* 0x00000003289b7223 */ /* 0x000fe2000001009b */
[----:B------:R-:W-:Y:S06]  /*4f20*/  BAR.SYNC.DEFER_BLOCKING 0x0 ;  /* 0x0000000000007b1d */ /* 0x000fec0000010000 */
[----:B------:R-:W-:Y:S05]  /*4f30*/  @!P0 BRA `(.L_x_3854) ;  /* 0x0000003800f88947 */ /* 0x000fea0003800000 */
[----:B------:R-:W-:Y:S01]  /*4f40*/  IADD3 R7, R141, -0x1, RZ ;  /* 0xffffffff8d077810 */ /* 0x000fe20007ffe0ff */
[----:B------:R-:W0:Y:S01]  /*4f50*/  LDC R6, c[0x0][0x224] ;  /* 0x00008900ff067b82 */ /* 0x000e220000000800 */
[----:B------:R-:W-:Y:S01]  /*4f60*/  ISETP.GE.AND P0, PT, R120, R137, PT ;  /* 0x000000897800720c */ /* 0x000fe20003f06270 */
[----:B------:R-:W-:Y:S01]  /*4f70*/  ULDC.64 UR8, c[0x0][0x230] ;  /* 0x00008c0000087ab9 */ /* 0x000fe20000000a00 */
[----:B------:R-:W-:Y:S01]  /*4f80*/  LEA.HI R2, R7, R7, RZ, 0x1 ;  /* 0x0000000707027211 */ /* 0x000fe200078f08ff */
[----:B------:R-:W-:Y:S01]  /*4f90*/  ULDC.64 UR10, c[0x0][0x248] ;  /* 0x00009200000a7ab9 */ /* 0x000fe20000000a00 */
[----:B------:R-:W-:Y:S01]  /*4fa0*/  IMAD.WIDE.U32 R130, R159, UR8, RZ ;  /* 0x000000089f827c25 */ /* 0x000fe2000f8e00ff */
[----:B------:R-:W-:Y:S01]  /*4fb0*/  LOP3.LUT R4, R4, 0xfffffffe, RZ, 0xc0, !PT ;  /* 0xfffffffe04047812 */ /* 0x000fe200078ec0ff */
[----:B------:R-:W-:Y:S01]  /*4fc0*/  HFMA2.MMA R23, -RZ, RZ, 0, 0 ;  /* 0x00000000ff177435 */ /* 0x000fe200000001ff */
[----:B------:R-:W1:Y:S01]  /*4fd0*/  LDC.64 R128, c[0x0][0x2d0] ;  /* 0x0000b400ff807b82 */ /* 0x000e620000000a00 */
[----:B------:R-:W-:Y:S01]  /*4fe0*/  LOP3.LUT R2, R2, 0xfffffe, RZ, 0xc0, !PT ;  /* 0x00fffffe02027812 */ /* 0x000fe200078ec0ff */
[----:B------:R-:W-:Y:S01]  /*4ff0*/  IMAD R64, R5, UR10, RZ ;  /* 0x0000000a05407c24 */ /* 0x000fe2000f8e02ff */
[----:B------:R-:W-:Y:S01]  /*5000*/  UMOV UR7, URZ ;  /* 0x0000003f00077c82 */ /* 0x000fe20008000000 */
[----:B------:R-:W-:Y:S01]  /*5010*/  IMAD.WIDE.U32 R132, R159, UR10, RZ ;  /* 0x0000000a9f847c25 */ /* 0x000fe2000f8e00ff */
[----:B------:R-:W-:Y:S01]  /*5020*/  IADD3 R7, R7, -R2, RZ ;  /* 0x8000000207077210 */ /* 0x000fe20007ffe0ff */
[----:B------:R-:W-:Y:S01]  /*5030*/  ULDC UR32, c[0x0][0x224] ;  /* 0x0000890000207ab9 */ /* 0x000fe20000000800 */
[----:B------:R-:W-:Y:S01]  /*5040*/  @P0 LOP3.LUT R4, R4, 0x1, RZ, 0xfc, !PT ;  /* 0x0000000104040812 */ /* 0x000fe200078efcff */
[----:B------:R-:W-:Y:S01]  /*5050*/  IMAD R2, R5, UR8, RZ ;  /* 0x0000000805027c24 */ /* 0x000fe2000f8e02ff */
[----:B------:R-:W-:Y:S01]  /*5060*/  UMOV UR8, URZ ;  /* 0x0000003f00087c82 */ /* 0x000fe20008000000 */
[C---:B------:R-:W-:Y:S01]  /*5070*/  IMAD R3, R159.reuse, UR11, R64 ;  /* 0x0000000b9f037c24 */ /* 0x040fe2000f8e0240 */
[----:B------:R-:W-:Y:S01]  /*5080*/  ULDC UR33, c[0x0][0x21c] ;  /* 0x0000870000217ab9 */ /* 0x000fe20000000800 */
[----:B------:R-:W-:Y:S01]  /*5090*/  IMAD R5, R159, UR9, R2 ;  /* 0x000000099f057c24 */ /* 0x000fe2000f8e0202 */
[----:B------:R-:W-:Y:S01]  /*50a0*/  ULDC UR9, c[0x0][0x218] ;  /* 0x0000860000097ab9 */ /* 0x000fe20000000800 */
[----:B------:R-:W-:Y:S01]  /*50b0*/  IMAD.MOV.U32 R2, RZ, RZ, RZ ;  /* 0x000000ffff027224 */ /* 0x000fe200078e00ff */
[----:B------:R-:W-:Y:S01]  /*50c0*/  ULDC.64 UR22, c[0x0][0x3d0] ;  /* 0x0000f40000167ab9 */ /* 0x000fe20000000a00 */
[----:B------:R-:W-:Y:S01]  /*50d0*/  IMAD.IADD R3, R133, 0x1, R3 ;  /* 0x0000000185037824 */ /* 0x000fe200078e0203 */
[----:B------:R-:W-:Y:S01]  /*50e0*/  IADD3 R5, R131, R5, RZ ;  /* 0x0000000583057210 */ /* 0x000fe20007ffe0ff */
[----:B------:R-:W-:Y:S01]  /*50f0*/  ULDC.64 UR24, c[0x0][0x238] ;  /* 0x00008e0000187ab9 */ /* 0x000fe20000000a00 */
[----:B------:R-:W-:Y:S01]  /*5100*/  ULDC.64 UR26, c[0x0][0x250] ;  /* 0x00009400001a7ab9 */ /* 0x000fe20000000a00 */
[----:B------:R-:W-:Y:S01]  /*5110*/  ULDC.64 UR28, c[0x0][0x270] ;  /* 0x00009c00001c7ab9 */ /* 0x000fe20000000a00 */
[----:B------:R-:W-:-:S05]  /*5120*/  ULDC.64 UR30, c[0x0][0x370] ;  /* 0x0000dc00001e7ab9 */ /* 0x000fca0000000a00 */
.L_x_3898:
[----:B------:R-:W-:Y:S01]  /*5130*/  SHF.R.S32.HI R66, RZ, 0x1f, R2 ;  /* 0x0000001fff427819 */ /* 0x000fe20000011402 */
[----:B--2---:R-:W-:Y:S01]  /*5140*/  IMAD.WIDE.U32 R64, R2, UR28, R120 ;  /* 0x0000001c02407c25 */ /* 0x004fe2000f8e0078 */
[----:B------:R-:W-:Y:S02]  /*5150*/  LOP3.LUT R156, R120, 0x20, RZ, 0xfc, !PT ;  /* 0x00000020789c7812 */ /* 0x000fe400078efcff */
[----:B------:R-:W-:Y:S01]  /*5160*/  PRMT R138, RZ, 0x7610, R138 ;  /* 0x00007610ff8a7816 */ /* 0x000fe2000000008a */
[----:B------:R-:W-:Y:S01]  /*5170*/  IMAD R67, R66, UR28, RZ ;  /* 0x0000001c42437c24 */ /* 0x000fe2000f8e02ff */
[----:B------:R-:W-:Y:S02]  /*5180*/  ISETP.GE.AND P4, PT, R156, R137, PT ;  /* 0x000000899c00720c */ /* 0x000fe40003f86270 */
[----:B------:R-:W-:Y:S01]  /*5190*/  LEA R68, P0, R64, R149, 0x1 ;  /* 0x0000009540447211 */ /* 0x000fe200078008ff */
[----:B------:R-:W-:Y:S01]  /*51a0*/  IMAD R67, R2, UR29, R67 ;  /* 0x0000001d02437c24 */ /* 0x000fe2000f8e0243 */
[----:B------:R-:W-:-:S02]  /*51b0*/  LOP3.LUT R146, R120, 0xc0, RZ, 0xfc, !PT ;  /* 0x000000c078927812 */ /* 0x000fc400078efcff */
[----:B------:R-:W-:Y:S02]  /*51c0*/  PRMT R167, RZ, 0x7610, R167 ;  /* 0x00007610ffa77816 */ /* 0x000fe400000000a7 */
[----:B------:R-:W-:Y:S02]  /*51d0*/  IADD3 R65, R65, R67, RZ ;  /* 0x0000004341417210 */ /* 0x000fe40007ffe0ff */
[----:B------:R-:W-:Y:S02]  /*51e0*/  LOP3.LUT R135, R120, 0x160, RZ, 0xfc, !PT ;  /* 0x0000016078877812 */ /* 0x000fe400078efcff */
[----:B------:R-:W-:Y:S02]  /*51f0*/  LEA.HI.X R69, R64, R147, R65, 0x1, P0 ;  /* 0x0000009340457211 */ /* 0x000fe400000f0c41 */
[C---:B------:R-:W-:Y:S02]  /*5200*/  LOP3.LUT R154, R120.reuse, 0x40, RZ, 0xfc, !PT ;  /* 0x00000040789a7812 */ /* 0x040fe400078efcff */
[----:B------:R-:W-:Y:S01]  /*5210*/  LOP3.LUT R152, R120, 0x60, RZ, 0xfc, !PT ;  /* 0x0000006078987812 */ /* 0x000fe200078efcff */
[----:B------:R-:W2:Y:S01]  /*5220*/  @!P4 LDG.E.U16 R138, desc[UR16][R68.64+0x40] ;  /* 0x00004010448ac981 */ /* 0x000ea2000c1e1500 */
[----:B------:R-:W-:-:S02]  /*5230*/  ISETP.GE.AND P4, PT, R146, R137, PT ;  /* 0x000000899200720c */ /* 0x000fc40003f86270 */
[C---:B------:R-:W-:Y:S02]  /*5240*/  LOP3.LUT R150, R120.reuse, 0x80, RZ, 0xfc, !PT ;  /* 0x0000008078967812 */ /* 0x040fe400078efcff */
[----:B------:R-:W-:Y:S02]  /*5250*/  LOP3.LUT R148, R120, 0xa0, RZ, 0xfc, !PT ;  /* 0x000000a078947812 */ /* 0x000fe400078efcff */
[-C--:B------:R-:W-:Y:S01]  /*5260*/  ISETP.GE.AND P3, PT, R154, R137.reuse, PT ;  /* 0x000000899a00720c */ /* 0x080fe20003f66270 */
[----:B------:R-:W-:Y:S01]  /*5270*/  IMAD.MOV.U32 R65, RZ, RZ, R5 ;  /* 0x000000ffff417224 */ /* 0x000fe200078e0005 */
[-C--:B------:R-:W-:Y:S01]  /*5280*/  ISETP.GE.AND P2, PT, R152, R137.reuse, PT ;  /* 0x000000899800720c */ /* 0x080fe20003f46270 */
[----:B------:R-:W-:Y:S01]  /*5290*/  IMAD R67, R66, UR24, RZ ;  /* 0x0000001842437c24 */ /* 0x000fe2000f8e02ff */
[----:B------:R-:W-:Y:S02]  /*52a0*/  MOV R64, R130 ;  /* 0x0000008200407202 */ /* 0x000fe40000000f00 */
[-C--:B------:R-:W-:Y:S01]  /*52b0*/  ISETP.GE.AND P1, PT, R150, R137.reuse, PT ;  /* 0x000000899600720c */ /* 0x080fe20003f26270 */
[----:B------:R-:W3:Y:S01]  /*52c0*/  @!P4 LDG.E.U16 R167, desc[UR16][R68.64+0x180] ;  /* 0x0001801044a7c981 */ /* 0x000ee2000c1e1500 */
[----:B------:R-:W-:-:S02]  /*52d0*/  ISETP.GE.AND P4, PT, R135, R137, PT ;  /* 0x000000898700720c */ /* 0x000fc40003f86270 */
[----:B------:R-:W-:Y:S02]  /*52e0*/  ISETP.GE.AND P0, PT, R148, R137, PT ;  /* 0x000000899400720c */ /* 0x000fe40003f06270 */
[----:B------:R-:W-:Y:S01]  /*52f0*/  PRMT R170, RZ, 0x7610, R170 ;  /* 0x00007610ffaa7816 */ /* 0x000fe200000000aa */
[C---:B------:R-:W-:Y:S01]  /*5300*/  IMAD.WIDE.U32 R64, R2.reuse, UR24, R64 ;  /* 0x0000001802407c25 */ /* 0x040fe2000f8e0040 */
[----:B------:R-:W-:Y:S02]  /*5310*/  PRMT R163, RZ, 0x7610, R163 ;  /* 0x00007610ffa37816 */ /* 0x000fe400000000a3 */
[----:B------:R-:W-:Y:S01]  /*5320*/  PRMT R162, RZ, 0x7610, R162 ;  /* 0x00007610ffa27816 */ /* 0x000fe200000000a2 */
[----:B------:R-:W-:Y:S01]  /*5330*/  IMAD R67, R2, UR25, R67 ;  /* 0x0000001902437c24 */ /* 0x000fe2000f8e0243 */
[----:B------:R-:W-:Y:S02]  /*5340*/  PRMT R165, RZ, 0x7610, R165 ;  /* 0x00007610ffa57816 */ /* 0x000fe400000000a5 */
[----:B------:R-:W-:Y:S01]  /*5350*/  PRMT R164, RZ, 0x7610, R164 ;  /* 0x00007610ffa47816 */ /* 0x000fe200000000a4 */
[----:B------:R-:W4:Y:S01]  /*5360*/  @!P4 LDG.E.U16 R170, desc[UR16][R68.64+0x2c0] ;  /* 0x0002c01044aac981 */ /* 0x000f22000c1e1500 */
[----:B------:R-:W-:-:S02]  /*5370*/  LOP3.LUT R144, R120, 0xe0, RZ, 0xfc, !PT ;  /* 0x000000e078907812 */ /* 0x000fc400078efcff */
[----:B------:R-:W-:Y:S01]  /*5380*/  LOP3.LUT R142, R120, 0x100, RZ, 0xfc, !PT ;  /* 0x00000100788e7812 */ /* 0x000fe200078efcff */
[----:B------:R-:W3:Y:S01]  /*5390*/  @!P3 LDG.E.U16 R163, desc[UR16][R68.64+0x80] ;  /* 0x0000801044a3b981 */ /* 0x000ee2000c1e1500 */
[----:B-1----:R-:W-:Y:S02]  /*53a0*/  LEA R70, P4, R64, R128, 0x2 ;  /* 0x0000008040467211 */ /* 0x002fe400078810ff */
[----:B------:R-:W-:Y:S01]  /*53b0*/  IADD3 R65, R65, R67, RZ ;  /* 0x0000004341417210 */ /* 0x000fe20007ffe0ff */
[----:B------:R-:W4:Y:S01]  /*53c0*/  @!P2 LDG.E.U16 R162, desc[UR16][R68.64+0xc0] ;  /* 0x0000c01044a2a981 */ /* 0x000f22000c1e1500 */
[C---:B------:R-:W-:Y:S02]  /*53d0*/  LOP3.LUT R140, R120.reuse, 0x120, RZ, 0xfc, !PT ;  /* 0x00000120788c7812 */ /* 0x040fe400078efcff */
[----:B------:R-:W-:Y:S01]  /*53e0*/  LOP3.LUT R136, R120, 0x140, RZ, 0xfc, !PT ;  /* 0x0000014078887812 */ /* 0x000fe200078efcff */
[----:B------:R-:W4:Y:S01]  /*53f0*/  @!P1 LDG.E.U16 R165, desc[UR16][R68.64+0x100] ;  /* 0x0001001044a59981 */ /* 0x000f22000c1e1500 */
[----:B------:R-:W-:-:S02]  /*5400*/  ISETP.GE.AND P3, PT, R144, R137, PT ;  /* 0x000000899000720c */ /* 0x000fc40003f66270 */
[----:B------:R-:W-:Y:S01]  /*5410*/  ISETP.GE.AND P2, PT, R142, R137, PT ;  /* 0x000000898e00720c */ /* 0x000fe20003f46270 */
[----:B------:R-:W4:Y:S01]  /*5420*/  @!P0 LDG.E.U16 R164, desc[UR16][R68.64+0x140] ;  /* 0x0001401044a48981 */ /* 0x000f22000c1e1500 */
[----:B------:R-:W-:Y:S02]  /*5430*/  LEA.HI.X R71, R64, R129, R65, 0x2, P4 ;  /* 0x0000008140477211 */ /* 0x000fe400020f1441 */
[----:B------:R-:W-:Y:S01]  /*5440*/  LOP3.LUT P5, RZ, R4, 0x1, RZ, 0xc0, !PT ;  /* 0x0000000104ff7812 */ /* 0x000fe200078ac0ff */
[----:B------:R-:W1:Y:S01]  /*5450*/  LDC.64 R64, c[0x0][0x2d8] ;  /* 0x0000b600ff407b82 */ /* 0x000e620000000a00 */
[-C--:B------:R-:W-:Y:S01]  /*5460*/  ISETP.GE.AND P1, PT, R140, R137.reuse, PT ;  /* 0x000000898c00720c */ /* 0x080fe20003f26270 */
[----:B0-----:R0:W2:Y:S01]  /*5470*/  LDG.E R161, desc[UR16][R70.64] ;  /* 0x0000001046a17981 */ /* 0x0010a2000c1e1900 */
[----:B------:R-:W-:Y:S02]  /*5480*/  ISETP.GE.AND P0, PT, R136, R137, PT ;  /* 0x000000898800720c */ /* 0x000fe40003f06270 */
[----:B------:R-:W-:-:S02]  /*5490*/  PRMT R166, RZ, 0x7610, R166 ;  /* 0x00007610ffa67816 */ /* 0x000fc400000000a6 */
[----:B------:R-:W-:Y:S02]  /*54a0*/  PRMT R169, RZ, 0x7610, R169 ;  /* 0x00007610ffa97816 */ /* 0x000fe400000000a9 */
[----:B------:R-:W-:Y:S02]  /*54b0*/  PRMT R168, RZ, 0x7610, R168 ;  /* 0x00007610ffa87816 */ /* 0x000fe400000000a8 */
[----:B------:R-:W-:Y:S01]  /*54c0*/  PRMT R139, RZ, 0x7610, R139 ;  /* 0x00007610ff8b7816 */ /* 0x000fe2000000008b */
[----:B------:R-:W4:Y:S01]  /*54d0*/  @!P3 LDG.E.U16 R166, desc[UR16][R68.64+0x1c0] ;  /* 0x0001c01044a6b981 */ /* 0x000f22000c1e1500 */
[----:B------:R-:W-:Y:S02]  /*54e0*/  PRMT R171, RZ, 0x7610, R171 ;  /* 0x00007610ffab7816 */ /* 0x000fe400000000ab */
[C---:B------:R-:W-:Y:S01]  /*54f0*/  LOP3.LUT R134, R120.reuse, 0x180, RZ, 0xfc, !PT ;  /* 0x0000018078867812 */ /* 0x040fe200078efcff */
[----:B------:R-:W4:Y:S01]  /*5500*/  @!P2 LDG.E.U16 R169, desc[UR16][R68.64+0x200] ;  /* 0x0002001044a9a981 */ /* 0x000f22000c1e1500 */
[----:B------:R-:W-:-:S02]  /*5510*/  LOP3.LUT R117, R120, 0x1a0, RZ, 0xfc, !PT ;  /* 0x000001a078757812 */ /* 0x000fc400078efcff */
[C---:B------:R-:W-:Y:S01]  /*5520*/  LOP3.LUT R116, R120.reuse, 0x1c0, RZ, 0xfc, !PT ;  /* 0x000001c078747812 */ /* 0x040fe200078efcff */
[----:B------:R-:W4:Y:S01]  /*5530*/  @!P1 LDG.E.U16 R168, desc[UR16][R68.64+0x240] ;  /* 0x0002401044a89981 */ /* 0x000f22000c1e1500 */
[----:B------:R-:W-:Y:S02]  /*5540*/  LOP3.LUT R115, R120, 0x1e0, RZ, 0xfc, !PT ;  /* 0x000001e078737812 */ /* 0x000fe400078efcff */
[-C--:B------:R-:W-:Y:S01]  /*5550*/  ISETP.GE.AND P3, PT, R134, R137.reuse, PT ;  /* 0x000000898600720c */ /* 0x080fe20003f66270 */
[----:B------:R-:W3:Y:S01]  /*5560*/  @!P5 LDG.E.U16 R139, desc[UR16][R68.64] ;  /* 0x00000010448bd981 */ /* 0x000ee2000c1e1500 */
[-C--:B------:R-:W-:Y:S02]  /*5570*/  ISETP.GE.AND P2, PT, R117, R137.reuse, PT ;  /* 0x000000897500720c */ /* 0x080fe40003f46270 */
[-C--:B------:R-:W-:Y:S01]  /*5580*/  ISETP.GE.AND P1, PT, R116, R137.reuse, PT ;  /* 0x000000897400720c */ /* 0x080fe20003f26270 */
[----:B------:R-:W4:Y:S01]  /*5590*/  @!P0 LDG.E.U16 R171, desc[UR16][R68.64+0x280] ;  /* 0x0002801044ab8981 */ /* 0x000f22000c1e1500 */
[----:B------:R-:W-:-:S02]  /*55a0*/  ISETP.GE.AND P0, PT, R115, R137, PT ;  /* 0x000000897300720c */ /* 0x000fc40003f06270 */
[----:B------:R-:W-:Y:S02]  /*55b0*/  PRMT R173, RZ, 0x7610, R173 ;  /* 0x00007610ffad7816 */ /* 0x000fe400000000ad */
[----:B------:R-:W-:Y:S02]  /*55c0*/  PRMT R172, RZ, 0x7610, R172 ;  /* 0x00007610ffac7816 */ /* 0x000fe400000000ac */
[----:B------:R-:W-:Y:S02]  /*55d0*/  PRMT R175, RZ, 0x7610, R175 ;  /* 0x00007610ffaf7816 */ /* 0x000fe400000000af */
[----:B------:R-:W-:Y:S01]  /*55e0*/  PRMT R174, RZ, 0x7610, R174 ;  /* 0x00007610ffae7816 */ /* 0x000fe200000000ae */
[----:B------:R-:W4:Y:S04]  /*55f0*/  @!P3 LDG.E.U16 R173, desc[UR16][R68.64+0x300] ;  /* 0x0003001044adb981 */ /* 0x000f28000c1e1500 */
[----:B------:R-:W4:Y:S04]  /*5600*/  @!P2 LDG.E.U16 R172, desc[UR16][R68.64+0x340] ;  /* 0x0003401044aca981 */ /* 0x000f28000c1e1500 */
[----:B------:R-:W4:Y:S04]  /*5610*/  @!P1 LDG.E.U16 R175, desc[UR16][R68.64+0x380] ;  /* 0x0003801044af9981 */ /* 0x000f28000c1e1500 */
[----:B------:R0:W4:Y:S01]  /*5620*/  @!P0 LDG.E.U16 R174, desc[UR16][R68.64+0x3c0] ;  /* 0x0003c01044ae8981 */ /* 0x000122000c1e1500 */
[----:B------:R-:W-:Y:S01]  /*5630*/  IMAD R177, R66, UR26, RZ ;  /* 0x0000001a42b17c24 */ /* 0x000fe2000f8e02ff */
[----:B------:R-:W-:Y:S01]  /*5640*/  MOV R66, R132 ;  /* 0x0000008400427202 */ /* 0x000fe20000000f00 */
[----:B------:R-:W-:-:S02]  /*5650*/  IMAD.MOV.U32 R67, RZ, RZ, R3 ;  /* 0x000000ffff437224 */ /* 0x000fc400078e0003 */
[C---:B------:R-:W-:Y:S02]  /*5660*/  IMAD R177, R2.reuse, UR27, R177 ;  /* 0x0000001b02b17c24 */ /* 0x040fe4000f8e02b1 */
[----:B------:R-:W-:-:S03]  /*5670*/  IMAD.WIDE.U32 R66, R2, UR26, R66 ;  /* 0x0000001a02427c25 */ /* 0x000fc6000f8e0042 */
[----:B-1----:R-:W-:Y:S02]  /*5680*/  LEA R64, P0, R66, R64, 0x2 ;  /* 0x0000004042407211 */ /* 0x002fe400078010ff */
[----:B------:R-:W-:-:S04]  /*5690*/  IADD3 R67, R67, R177, RZ ;  /* 0x000000b143437210 */ /* 0x000fc80007ffe0ff */
[----:B------:R-:W-:-:S05]  /*56a0*/  LEA.HI.X R65, R66, R65, R67, 0x2, P0 ;  /* 0x0000004142417211 */ /* 0x000fca00000f1443 */
[----:B------:R1:W4:Y:S01]  /*56b0*/  LDG.E R177, desc[UR16][R64.64] ;  /* 0x0000001040b17981 */ /* 0x000322000c1e1900 */
[C---:B------:R-:W-:Y:S01]  /*56c0*/  VIADD R67, R160.reuse, 0x200 ;  /* 0x00000200a0437836 */ /* 0x040fe20000000000 */
[----:B------:R-:W-:Y:S02]  /*56d0*/  ISETP.NE.AND P1, PT, R160, RZ, PT ;  /* 0x000000ffa000720c */ /* 0x000fe40003f25270 */
[----:B------:R-:W-:-:S04]  /*56e0*/  LEA R66, R7, R2, 0x8 ;  /* 0x0000000207427211 */ /* 0x000fc800078e40ff */
[----:B0-----:R-:W-:Y:S02]  /*56f0*/  SEL R70, R66, R67, !P1 ;  /* 0x0000004342467207 */ /* 0x001fe40004800000 */
[----:B------:R-:W-:-:S04]  /*5700*/  ISETP.GE.AND P0, PT, R141, 0x2, PT ;  /* 0x000000028d00780c */ /* 0x000fc80003f06270 */
[----:B------:R-:W-:Y:S02]  /*5710*/  ISETP.NE.OR P0, PT, R145, RZ, !P0 ;  /* 0x000000ff9100720c */ /* 0x000fe40004705670 */
[----:B------:R-:W-:-:S11]  /*5720*/  LEA R70, R70, R79, 0x2 ;  /* 0x0000004f46467211 */ /* 0x000fd600078e10ff */
[----:B------:R-:W0:Y:S01]  /*5730*/  @!P0 LDC R68, c[0x0][0x21c] ;  /* 0x00008700ff448b82 */ /* 0x000e220000000800 */
[----:B-1----:R-:W-:Y:S02]  /*5740*/  @!P0 IADD3 R65, R141, -0x2, RZ ;  /* 0xfffffffe8d418810 */ /* 0x002fe40007ffe0ff */
[----:B------:R-:W-:-:S03]  /*5750*/  MOV R69, RZ ;  /* 0x000000ff00457202 */ /* 0x000fc60000000f00 */
[----:B0-----:R-:W-:Y:S02]  /*5760*/  @!P0 IMAD R65, R65, R68, R2 ;  /* 0x0000004441418224 */ /* 0x001fe400078e0202 */
[----:B------:R-:W-:Y:S02]  /*5770*/  IMAD.MOV.U32 R68, RZ, RZ, 0x3f800000 ;  /* 0x3f800000ff447424 */ /* 0x000fe400078e00ff */
[----:B------:R-:W-:Y:S01]  /*5780*/  @!P0 IMAD.WIDE R64, R65, 0x8, R126 ;  /* 0x0000000841408825 */ /* 0x000fe200078e027e */
[----:B------:R-:W-:Y:S01]  /*5790*/  BSSY B0, `(.L_x_3855) ;  /* 0x0000094000007945 */ /* 0x000fe20003800000 */
[----:B------:R-:W-:Y:S02]  /*57a0*/  LEA R196, R160, R79, 0x3 ;  /* 0x0000004fa0c47211 */ /* 0x000fe400078e18ff */
[----:B--2---:R-:W-:-:S04]  /*57b0*/  FMUL.FTZ R66, R161, 1.4426950216293334961 ;  /* 0x3fb8aa3ba1427820 */ /* 0x004fc80000410000 */
[----:B------:R-:W-:-:S06]  /*57c0*/  FMUL.FTZ R243, R78, R66 ;  /* 0x000000424ef37220 */ /* 0x000fcc0000410000 */
[----:B------:R-:W0:Y:S01]  /*57d0*/  MUFU.EX2 R243, R243 ;  /* 0x000000f300f37308 */ /* 0x000e220000000800 */
[----:B---3--:R-:W-:Y:S04]  /*57e0*/  STS.U16 [R114], R139 ;  /* 0x0000008b72007388 */ /* 0x008fe80000000400 */
[----:B------:R-:W-:Y:S04]  /*57f0*/  STS.U16 [R113+0x40], R138 ;  /* 0x0000408a71007388 */ /* 0x000fe80000000400 */
[----:B------:R1:W-:Y:S04]  /*5800*/  STS.U16 [R112+0x80], R163 ;  /* 0x000080a370007388 */ /* 0x0003e80000000400 */
[----:B----4-:R2:W-:Y:S04]  /*5810*/  STS.U16 [R111+0xc0], R162 ;  /* 0x0000c0a26f007388 */ /* 0x0105e80000000400 */
        /* <DEDUP_REMOVED lines=13> */
[----:B------:R-:W0:Y:S04]  /*58f0*/  LDS.U16 R229, [R98] ;  /* 0x0000000062e57984 */ /* 0x000e280000000400 */
[----:B------:R-:W0:Y:S04]  /*5900*/  LDS.U16 R228, [R98+0x2] ;  /* 0x0000020062e47984 */ /* 0x000e280000000400 */
        /* <DEDUP_REMOVED lines=9> */
[----:B------:R-:W2:Y:S04]  /*59a0*/  LDS.U16 R219, [R98+0x16] ;  /* 0x0000160062db7984 */ /* 0x000ea80000000400 */
[----:B------:R-:W2:Y:S04]  /*59b0*/  LDS.U16 R216, [R98+0x18] ;  /* 0x0000180062d87984 */ /* 0x000ea80000000400 */
[----:B------:R-:W3:Y:S04]  /*59c0*/  LDS.U16 R217, [R98+0x1a] ;  /* 0x00001a0062d97984 */ /* 0x000ee80000000400 */
[----:B------:R-:W3:Y:S04]  /*59d0*/  LDS.U16 R214, [R98+0x1c] ;  /* 0x00001c0062d67984 */ /* 0x000ee80000000400 */
[----:B------:R-:W3:Y:S04]  /*59e0*/  LDS.U16 R215, [R98+0x1e] ;  /* 0x00001e0062d77984 */ /* 0x000ee80000000400 */
[----:B0-----:R0:W-:Y:S01]  /*59f0*/  STS [R70+0x1d10], R243 ;  /* 0x001d10f346007388 */ /* 0x0011e20000000800 */
[----:B------:R-:W-:Y:S01]  /*5a00*/  BAR.SYNC.DEFER_BLOCKING 0x0 ;  /* 0x0000000000007b1d */ /* 0x000fe20000010000 */
[-C--:B------:R-:W-:Y:S01]  /*5a10*/  FMUL.FTZ R176, R77, R66.reuse ;  /* 0x000000424db07220 */ /* 0x080fe20000410000 */
[-C--:B------:R-:W-:Y:S01]  /*5a20*/  FMUL.FTZ R178, R76, R66.reuse ;  /* 0x000000424cb27220 */ /* 0x080fe20000410000 */
[----:B------:R-:W-:-:S04]  /*5a30*/  FMUL.FTZ R184, R75, R66 ;  /* 0x000000424bb87220 */ /* 0x000fc80000410000 */
[----:B------:R-:W4:Y:S01]  /*5a40*/  MUFU.EX2 R176, R176 ;  /* 0x000000b000b07308 */ /* 0x000f220000000800 */
[-C--:B------:R-:W-:Y:S01]  /*5a50*/  FMUL.FTZ R183, R74, R66.reuse ;  /* 0x000000424ab77220 */ /* 0x080fe20000410000 */
[----:B------:R-:W-:-:S06]  /*5a60*/  FMUL.FTZ R182, R73, R66 ;  /* 0x0000004249b67220 */ /* 0x000fcc0000410000 */
[----:B------:R-:W0:Y:S01]  /*5a70*/  MUFU.EX2 R178, R178 ;  /* 0x000000b200b27308 */ /* 0x000e220000000800 */
[----:B-1----:R-:W-:Y:S01]  /*5a80*/  SHF.L.U32 R163, R95, 0x10, RZ ;  /* 0x000000105fa37819 */ /* 0x002fe200000006ff */
[----:B------:R-:W-:-:S06]  /*5a90*/  FMUL.FTZ R181, R72, R66 ;  /* 0x0000004248b57220 */ /* 0x000fcc0000410000 */
[----:B------:R-:W1:Y:S01]  /*5aa0*/  MUFU.EX2 R184, R184 ;  /* 0x000000b800b87308 */ /* 0x000e620000000800 */
[----:B------:R4:W5:Y:S01]  /*5ab0*/  @!P0 LDG.E.64 R68, desc[UR16][R64.64] ;  /* 0x0000001040448981 */ /* 0x000962000c1e1b00 */
[----:B--2---:R-:W-:-:S06]  /*5ac0*/  SHF.L.U32 R162, R94, 0x10, RZ ;  /* 0x000000105ea27819 */ /* 0x004fcc00000006ff */
[----:B------:R-:W2:Y:S01]  /*5ad0*/  MUFU.EX2 R183, R183 ;  /* 0x000000b700b77308 */ /* 0x000ea20000000800 */
[----:B----4-:R-:W-:Y:S01]  /*5ae0*/  SHF.L.U32 R65, R97, 0x10, RZ ;  /* 0x0000001061417819 */ /* 0x010fe200000006ff */
[----:B------:R-:W-:-:S04]  /*5af0*/  IMAD.U32 R64, R96, 0x10000, RZ ;  /* 0x0001000060407824 */ /* 0x000fc800078e00ff */
[----:B------:R-:W-:Y:S01]  /*5b00*/  FMUL.FTZ R138, R78, R65 ;  /* 0x000000414e8a7220 */ /* 0x000fe20000410000 */
[----:B------:R-:W-:Y:S01]  /*5b10*/  FMUL.FTZ R139, R77, R64 ;  /* 0x000000404d8b7220 */ /* 0x000fe20000410000 */
[----:B------:R-:W4:Y:S01]  /*5b20*/  MUFU.EX2 R182, R182 ;  /* 0x000000b600b67308 */ /* 0x000f220000000800 */
[----:B------:R-:W-:Y:S01]  /*5b30*/  FMUL.FTZ R65, R243, R176 ;  /* 0x000000b0f3417220 */ /* 0x000fe20000410000 */
[----:B------:R-:W-:Y:S01]  /*5b40*/  FMUL.FTZ R180, R63, R66 ;  /* 0x000000423fb47220 */ /* 0x000fe20000410000 */
[----:B------:R-:W-:Y:S01]  /*5b50*/  FMUL.FTZ R241, R76, R163 ;  /* 0x000000a34cf17220 */ /* 0x000fe20000410000 */
[----:B------:R-:W-:Y:S01]  /*5b60*/  FFMA.FTZ R64, R138, R176, R139 ;  /* 0x000000b08a407223 */ /* 0x000fe2000001008b */
[----:B------:R-:W-:Y:S01]  /*5b70*/  ISETP.NE.AND P0, PT, R160, 0x3f, PT ;  /* 0x0000003fa000780c */ /* 0x000fe20003f05270 */
[----:B0-----:R-:W-:Y:S02]  /*5b80*/  FMUL.FTZ R65, R178, R65 ;  /* 0x00000041b2417220 */ /* 0x001fe40000410000 */
[----:B------:R-:W0:Y:S01]  /*5b90*/  MUFU.EX2 R181, R181 ;  /* 0x000000b500b57308 */ /* 0x000e220000000800 */
[----:B------:R-:W-:Y:S01]  /*5ba0*/  FMUL.FTZ R204, R62, R66 ;  /* 0x000000423ecc7220 */ /* 0x000fe20000410000 */
[----:B---3--:R-:W-:-:S02]  /*5bb0*/  IMAD.U32 R175, R93, 0x10000, RZ ;  /* 0x000100005daf7824 */ /* 0x008fc400078e00ff */
[----:B------:R-:W-:Y:S01]  /*5bc0*/  FMUL.FTZ R239, R75, R162 ;  /* 0x000000a24bef7220 */ /* 0x000fe20000410000 */
[----:B------:R-:W-:Y:S01]  /*5bd0*/  FFMA.FTZ R64, R178, R64, R241 ;  /* 0x00000040b2407223 */ /* 0x000fe200000100f1 */
[----:B------:R-:W-:Y:S01]  /*5be0*/  SHF.L.U32 R174, R92, 0x10, RZ ;  /* 0x000000105cae7819 */ /* 0x000fe200000006ff */
[----:B-1----:R-:W-:Y:S01]  /*5bf0*/  FMUL.FTZ R70, R184, R65 ;  /* 0x00000041b8467220 */ /* 0x002fe20000410000 */
[----:B------:R-:W1:Y:S01]  /*5c00*/  MUFU.EX2 R180, R180 ;  /* 0x000000b400b47308 */ /* 0x000e620000000800 */
[----:B------:R-:W-:Y:S01]  /*5c10*/  FMUL.FTZ R203, R61, R66 ;  /* 0x000000423dcb7220 */ /* 0x000fe20000410000 */
[----:B------:R-:W-:Y:S01]  /*5c20*/  FMUL.FTZ R236, R74, R175 ;  /* 0x000000af4aec7220 */ /* 0x000fe20000410000 */
[----:B------:R-:W-:Y:S01]  /*5c30*/  FFMA.FTZ R64, R184, R64, R239 ;  /* 0x00000040b8407223 */ /* 0x000fe200000100ef */
[----:B------:R-:W-:Y:S01]  /*5c40*/  SHF.L.U32 R173, R91, 0x10, RZ ;  /* 0x000000105bad7819 */ /* 0x000fe200000006ff */
[----:B--2---:R-:W-:Y:S01]  /*5c50*/  FMUL.FTZ R65, R183, R70 ;  /* 0x00000046b7417220 */ /* 0x004fe20000410000 */
[----:B------:R-:W-:-:S02]  /*5c60*/  FMUL.FTZ R202, R60, R66 ;  /* 0x000000423cca7220 */ /* 0x000fc40000410000 */
[----:B------:R-:W2:Y:S01]  /*5c70*/  MUFU.EX2 R204, R204 ;  /* 0x000000cc00cc7308 */ /* 0x000ea20000000800 */
[----:B------:R-:W-:Y:S01]  /*5c80*/  FMUL.FTZ R237, R73, R174 ;  /* 0x000000ae49ed7220 */ /* 0x000fe20000410000 */
[----:B------:R-:W-:Y:S01]  /*5c90*/  FFMA.FTZ R64, R183, R64, R236 ;  /* 0x00000040b7407223 */ /* 0x000fe200000100ec */
[----:B------:R-:W-:Y:S02]  /*5ca0*/  @P0 IMAD R195, R160, 0x4, R79 ;  /* 0x00000004a0c30824 */ /* 0x000fe400078e024f */
[----:B----4-:R-:W-:Y:S01]  /*5cb0*/  FMUL.FTZ R70, R182, R65 ;  /* 0x00000041b6467220 */ /* 0x010fe20000410000 */
[----:B------:R-:W-:Y:S02]  /*5cc0*/  IMAD.U32 R172, R90, 0x10000, RZ ;  /* 0x000100005aac7824 */ /* 0x000fe400078e00ff */
[----:B------:R-:W-:Y:S01]  /*5cd0*/  FMUL.FTZ R201, R59, R66 ;  /* 0x000000423bc97220 */ /* 0x000fe20000410000 */
[----:B------:R-:W3:Y:S01]  /*5ce0*/  MUFU.EX2 R203, R203 ;  /* 0x000000cb00cb7308 */ /* 0x000ee20000000800 */
[----:B------:R-:W-:Y:S01]  /*5cf0*/  FMUL.FTZ R234, R72, R173 ;  /* 0x000000ad48ea7220 */ /* 0x000fe20000410000 */
[----:B------:R-:W-:Y:S01]  /*5d00*/  FFMA.FTZ R64, R182, R64, R237 ;  /* 0x00000040b6407223 */ /* 0x000fe200000100ed */
[----:B------:R-:W-:Y:S01]  /*5d10*/  SHF.L.U32 R171, R89, 0x10, RZ ;  /* 0x0000001059ab7819 */ /* 0x000fe200000006ff */
[----:B0-----:R-:W-:Y:S01]  /*5d20*/  FMUL.FTZ R65, R181, R70 ;  /* 0x00000046b5417220 */ /* 0x001fe20000410000 */
[----:B------:R-:W-:Y:S01]  /*5d30*/  FMUL.FTZ R199, R58, R66 ;  /* 0x000000423ac77220 */ /* 0x000fe20000410000 */
[----:B------:R-:W-:-:S02]  /*5d40*/  FMUL.FTZ R235, R63, R172 ;  /* 0x000000ac3feb7220 */ /* 0x000fc40000410000 */
[----:B------:R-:W0:Y:S01]  /*5d50*/  MUFU.EX2 R202, R202 ;  /* 0x000000ca00ca7308 */ /* 0x000e220000000800 */
[----:B------:R-:W-:Y:S01]  /*5d60*/  FFMA.FTZ R64, R181, R64, R234 ;  /* 0x00000040b5407223 */ /* 0x000fe200000100ea */
[----:B------:R-:W4:Y:S01]  /*5d70*/  @P0 LDS R195, [R195+0x2514] ;  /* 0x00251400c3c30984 */ /* 0x000f220000000800 */
[----:B------:R-:W-:Y:S01]  /*5d80*/  SHF.L.U32 R170, R88, 0x10, RZ ;  /* 0x0000001058aa7819 */ /* 0x000fe200000006ff */
[----:B-1----:R-:W-:Y:S01]  /*5d90*/  FMUL.FTZ R65, R180, R65 ;  /* 0x00000041b4417220 */ /* 0x002fe20000410000 */
[----:B------:R-:W-:Y:S01]  /*5da0*/  FMUL.FTZ R200, R57, R66 ;  /* 0x0000004239c87220 */ /* 0x000fe20000410000 */
[----:B------:R-:W-:Y:S02]  /*5db0*/  FMUL.FTZ R185, R62, R171 ;  /* 0x000000ab3eb97220 */ /* 0x000fe40000410000 */
[----:B------:R-:W1:Y:S01]  /*5dc0*/  MUFU.EX2 R201, R201 ;  /* 0x000000c900c97308 */ /* 0x000e620000000800 */
[----:B------:R-:W-:Y:S01]  /*5dd0*/  FFMA.FTZ R64, R180, R64, R235 ;  /* 0x00000040b4407223 */ /* 0x000fe200000100eb */
[----:B--2---:R-:W-:Y:S01]  /*5de0*/  FMUL.FTZ R70, R204, R65 ;  /* 0x00000041cc467220 */ /* 0x004fe20000410000 */
[----:B------:R-:W-:-:S02]  /*5df0*/  IMAD.U32 R169, R87, 0x10000, RZ ;  /* 0x0001000057a97824 */ /* 0x000fc400078e00ff */
[----:B------:R-:W-:Y:S01]  /*5e00*/  FMUL.FTZ R232, R61, R170 ;  /* 0x000000aa3de87220 */ /* 0x000fe20000410000 */
[----:B------:R-:W-:Y:S01]  /*5e10*/  FMUL.FTZ R197, R56, R66 ;  /* 0x0000004238c57220 */ /* 0x000fe20000410000 */
[----:B------:R-:W-:Y:S01]  /*5e20*/  FFMA.FTZ R64, R204, R64, R185 ;  /* 0x00000040cc407223 */ /* 0x000fe200000100b9 */
[----:B------:R-:W2:Y:S01]  /*5e30*/  MUFU.EX2 R199, R199 ;  /* 0x000000c700c77308 */ /* 0x000ea20000000800 */
[----:B------:R-:W-:Y:S01]  /*5e40*/  SHF.L.U32 R168, R86, 0x10, RZ ;  /* 0x0000001056a87819 */ /* 0x000fe200000006ff */
[C---:B---3--:R-:W-:Y:S01]  /*5e50*/  FMUL.FTZ R65, R203.reuse, R70 ;  /* 0x00000046cb417220 */ /* 0x048fe20000410000 */
[----:B------:R-:W-:Y:S01]  /*5e60*/  FMUL.FTZ R231, R60, R169 ;  /* 0x000000a93ce77220 */ /* 0x000fe20000410000 */
[----:B------:R-:W-:Y:S01]  /*5e70*/  FFMA.FTZ R64, R203, R64, R232 ;  /* 0x00000040cb407223 */ /* 0x000fe200000100e8 */
[----:B------:R-:W-:-:S03]  /*5e80*/  FMUL.FTZ R198, R55, R66 ;  /* 0x0000004237c67220 */ /* 0x000fc60000410000 */
[----:B------:R-:W3:Y:S01]  /*5e90*/  MUFU.EX2 R200, R200 ;  /* 0x000000c800c87308 */ /* 0x000ee20000000800 */
[----:B------:R-:W-:Y:S01]  /*5ea0*/  SHF.L.U32 R167, R85, 0x10, RZ ;  /* 0x0000001055a77819 */ /* 0x000fe200000006ff */
[C---:B0-----:R-:W-:Y:S01]  /*5eb0*/  FMUL.FTZ R66, R202.reuse, R65 ;  /* 0x00000041ca427220 */ /* 0x041fe20000410000 */
[----:B------:R-:W-:Y:S01]  /*5ec0*/  FMUL.FTZ R186, R59, R168 ;  /* 0x000000a83bba7220 */ /* 0x000fe20000410000 */
[----:B------:R-:W-:-:S04]  /*5ed0*/  FFMA.FTZ R64, R202, R64, R231 ;  /* 0x00000040ca407223 */ /* 0x000fc800000100e7 */
[----:B------:R-:W0:Y:S01]  /*5ee0*/  MUFU.EX2 R197, R197 ;  /* 0x000000c500c57308 */ /* 0x000e220000000800 */
[C---:B-1----:R-:W-:Y:S01]  /*5ef0*/  FMUL.FTZ R66, R201.reuse, R66 ;  /* 0x00000042c9427220 */ /* 0x042fe20000410000 */
[----:B------:R-:W-:Y:S02]  /*5f00*/  IMAD.U32 R166, R84, 0x10000, RZ ;  /* 0x0001000054a67824 */ /* 0x000fe400078e00ff */
[----:B------:R-:W-:Y:S01]  /*5f10*/  FMUL.FTZ R188, R58, R167 ;  /* 0x000000a73abc7220 */ /* 0x000fe20000410000 */
[----:B------:R-:W-:-:S03]  /*5f20*/  FFMA.FTZ R64, R201, R64, R186 ;  /* 0x00000040c9407223 */ /* 0x000fc600000100ba */
[----:B------:R-:W1:Y:S01]  /*5f30*/  MUFU.EX2 R198, R198 ;  /* 0x000000c600c67308 */ /* 0x000e620000000800 */
[----:B------:R-:W-:Y:S01]  /*5f40*/  SHF.L.U32 R165, R83, 0x10, RZ ;  /* 0x0000001053a57819 */ /* 0x000fe200000006ff */
[----:B--2---:R-:W-:Y:S01]  /*5f50*/  FMUL.FTZ R65, R199, R66 ;  /* 0x00000042c7417220 */ /* 0x004fe20000410000 */
[----:B------:R-:W-:Y:S01]  /*5f60*/  FMUL.FTZ R187, R57, R166 ;  /* 0x000000a639bb7220 */ /* 0x000fe20000410000 */
[----:B------:R-:W-:Y:S01]  /*5f70*/  FFMA.FTZ R64, R199, R64, R188 ;  /* 0x00000040c7407223 */ /* 0x000fe200000100bc */
[----:B------:R-:W-:Y:S01]  /*5f80*/  SHF.L.U32 R164, R82, 0x10, RZ ;  /* 0x0000001052a47819 */ /* 0x000fe200000006ff */
[----:B---3--:R-:W-:Y:S01]  /*5f90*/  FMUL.FTZ R66, R200, R65 ;  /* 0x00000041c8427220 */ /* 0x008fe20000410000 */
[----:B------:R-:W-:Y:S01]  /*5fa0*/  FMUL.FTZ R190, R56, R165 ;  /* 0x000000a538be7220 */ /* 0x000fe20000410000 */
[----:B------:R-:W-:Y:S02]  /*5fb0*/  FFMA.FTZ R64, R200, R64, R187 ;  /* 0x00000040c8407223 */ /* 0x000fe400000100bb */
[----:B0-----:R-:W-:Y:S01]  /*5fc0*/  FMUL.FTZ R65, R197, R66 ;  /* 0x00000042c5417220 */ /* 0x001fe20000410000 */
[----:B------:R-:W-:Y:S01]  /*5fd0*/  FMUL.FTZ R233, R55, R164 ;  /* 0x000000a437e97220 */ /* 0x000fe20000410000 */
[----:B------:R-:W-:Y:S01]  /*5fe0*/  FFMA.FTZ R66, R197, R64, R190 ;  /* 0x00000040c5427223 */ /* 0x000fe200000100be */
[----:B------:R-:W-:Y:S01]  /*5ff0*/  R2UR UR10, R177 ;  /* 0x00000000b10a72ca */ /* 0x000fe200000e0000 */
[----:B-1----:R-:W-:-:S02]  /*6000*/  FMUL.FTZ R64, R198, R65 ;  /* 0x00000041c6407220 */ /* 0x002fc40000410000 */
[----:B------:R-:W-:Y:S01]  /*6010*/  FFMA.FTZ R65, R198, R66, R233 ;  /* 0x00000042c6417223 */ /* 0x000fe200000100e9 */
[----:B----4-:R-:W-:Y:S11]  /*6020*/  @P0 BRA `(.L_x_3856) ;  /* 0x0000000000280947 */ /* 0x010ff60003800000 */
        /* <DEDUP_REMOVED lines=10> */
.L_x_3856:
[----:B------:R-:W-:Y:S05]  /*60d0*/  BSYNC B0 ;  /* 0x0000000000007941 */ /* 0x000fea0003800000 */
.L_x_3855:
        /* <DEDUP_REMOVED lines=21> */
[----:B0-----:R-:W-:Y:S01]  /*6230*/  FMUL.FTZ R66, R225, UR10 ;  /* 0x0000000ae1427c20 */ /* 0x001fe20008410000 */
[----:B------:R-:W-:Y:S01]  /*6240*/  SHF.L.U32 R215, R215, 0x10, RZ ;  /* 0x00000010d7d77819 */ /* 0x000fe200000006ff */
[----:B------:R-:W-:Y:S01]  /*6250*/  FMUL.FTZ R67, R224, UR10 ;  /* 0x0000000ae0437c20 */ /* 0x000fe20008410000 */
[----:B------:R-:W-:Y:S01]  /*6260*/  FMUL.FTZ R70, R223, UR10 ;  /* 0x0000000adf467c20 */ /* 0x000fe20008410000 */
[----:B--2---:R-:W-:Y:S01]  /*6270*/  FMUL.FTZ R64, R227, UR10 ;  /* 0x0000000ae3407c20 */ /* 0x004fe20008410000 */
        /* <DEDUP_REMOVED lines=26> */
[----:B------:R-:W-:Y:S01]  /*6420*/  IADD3 R238, R158, R79, RZ ;  /* 0x0000004f9eee7210 */ /* 0x000fe20007ffe0ff */
[----:B------:R-:W-:-:S04]  /*6430*/  UMOV UR11, 0xffffffff ;  /* 0xffffffff000b7882 */ /* 0x000fc80000000000 */
[----:B------:R-:W0:Y:S02]  /*6440*/  LDS.128 R64, [R238+0x1900] ;  /* 0x00190000ee407984 */ /* 0x000e240000000c00 */
        /* <DEDUP_REMOVED lines=25> */
.L_x_3921:
[----:B------:R-:W-:Y:S01]  /*65e0*/  ISETP.GE.AND P0, PT, R151, 0x10, PT ;  /* 0x000000109700780c */ /* 0x000fe20003f06270 */
[----:B------:R-:W-:-:S12]  /*65f0*/  UMOV UR11, 0xffffffff ;  /* 0xffffffff000b7882 */ /* 0x000fd80000000000 */
[C---:B0-2---:R-:W-:Y:S01]  /*6600*/  @P0 FFMA.FTZ R67, R66.reuse, R230, R67 ;  /* 0x000000e642430223 */ /* 0x045fe20000010043 */
[----:B---3--:R-:W-:Y:S01]  /*6610*/  @P0 FMUL.FTZ R66, R66, R71 ;  /* 0x0000004742420220 */ /* 0x008fe20000410000 */
[----:B------:R-:W-:Y:S06]  /*6620*/  BRA.DIV UR11, `(.L_x_3859) ;  /* 0x000000460b347947 */ /* 0x000fec000b800000 */
.L_x_3924:
[----:B------:R-:W-:-:S03]  /*6630*/  UMOV UR11, 0xffffffff ;  /* 0xffffffff000b7882 */ /* 0x000fc60000000000 */
[----:B------:R-:W-:Y:S05]  /*6640*/  BRA.DIV UR11, `(.L_x_3860) ;  /* 0x000000460b547947 */ /* 0x000fea000b800000 */
.L_x_3927:
[----:B------:R-:W-:-:S03]  /*6650*/  UMOV UR11, 0xffffffff ;  /* 0xffffffff000b7882 */ /* 0x000fc60000000000 */
[----:B------:R-:W-:Y:S05]  /*6660*/  BRA.DIV UR11, `(.L_x_3861) ;  /* 0x000000460b747947 */ /* 0x000fea000b800000 */
[----:B------:R-:W0:Y:S04]  /*6670*/  SHFL.UP PT, R66, R66, 0x1, RZ ;  /* 0x0420000042427989 */ /* 0x000e2800000e00ff */
[----:B------:R-:W2:Y:S04]  /*6680*/  SHFL.UP PT, R67, R67, 0x1, RZ ;  /* 0x0420000043437989 */ /* 0x000ea800000e00ff */
[----:B-----5:R-:W3:Y:S04]  /*6690*/  SHFL.IDX PT, R68, R68, RZ, 0x1f ;  /* 0x00001fff44447589 */ /* 0x020ee800000e0000 */
[----:B------:R-:W4:Y:S02]  /*66a0*/  SHFL.IDX PT, R69, R69, RZ, 0x1f ;  /* 0x00001fff45457589 */ /* 0x000f2400000e0000 */
.L_x_3933:
[C---:B0-2-4-:R-:W-:Y:S01]  /*66b0*/  @P1 FFMA.FTZ R69, R66.reuse, R69, R67 ;  /* 0x0000004542451223 */ /* 0x055fe20000010043 */
[----:B---3--:R-:W-:-:S03]  /*66c0*/  @P1 FMUL.FTZ R68, R66, R68 ;  /* 0x0000004442441220 */ /* 0x008fc60000410000 */
[C---:B------:R-:W-:Y:S01]  /*66d0*/  FFMA.FTZ R71, R64.reuse, R69, R65 ;  /* 0x0000004540477223 */ /* 0x040fe20000010041 */
[----:B------:R-:W-:-:S05]  /*66e0*/  FMUL.FTZ R70, R64, R68 ;  /* 0x0000004440467220 */ /* 0x000fca0000410000 */
[----:B------:R0:W-:Y:S02]  /*66f0*/  STS.128 [R238+0x1900], R68 ;  /* 0x00190044ee007388 */ /* 0x0001e40000000c00 */
.L_x_3857:
[----:B------:R-:W-:Y:S05]  /*6700*/  WARPSYNC.ALL ;  /* 0x0000000000007948 */ /* 0x000fea0003800000 */
[----:B------:R-:W-:Y:S01]  /*6710*/  BAR.SYNC.DEFER_BLOCKING 0x0 ;  /* 0x0000000000007b1d */ /* 0x000fe20000010000 */
[C---:B-1----:R-:W-:Y:S01]  /*6720*/  FMUL.FTZ R66, R198.reuse, R195 ;  /* 0x000000c3c6427220 */ /* 0x042fe20000410000 */
[----:B------:R-:W-:Y:S01]  /*6730*/  FFMA.FTZ R65, R198, R205, R207 ;  /* 0x000000cdc6417223 */ /* 0x000fe200000100cf */
[----:B------:R-:W-:Y:S02]  /*6740*/  ISETP.GE.AND P0, PT, R141, UR32, PT ;  /* 0x000000208d007c0c */ /* 0x000fe4000bf06270 */
        /* <DEDUP_REMOVED lines=8> */
[----:B------:R-:W-:Y:S02]  /*67d0*/  FFMA.FTZ R65, R201, R65, R210 ;  /* 0x00000041c9417223 */ /* 0x000fe400000100d2 */
[----:B------:R-:W-:Y:S02]  /*67e0*/  @!P0 LEA R66, R2, R79, 0x3 ;  /* 0x0000004f02428211 */ /* 0x000fe400078e18ff */
[----:B------:R-:W-:Y:S01]  /*67f0*/  FFMA.FTZ R65, R202, R65, R211 ;  /* 0x00000041ca417223 */ /* 0x000fe200000100d3 */
[----:B------:R-:W1:Y:S03]  /*6800*/  LDS R64, [R196+0x1904] ;  /* 0x00190400c4407984 */ /* 0x000e660000000800 */
[----:B------:R-:W-:-:S04]  /*6810*/  FFMA.FTZ R65, R203, R65, R212 ;  /* 0x00000041cb417223 */ /* 0x000fc800000100d4 */
[----:B------:R-:W-:-:S04]  /*6820*/  FFMA.FTZ R65, R204, R65, R213 ;  /* 0x00000041cc417223 */ /* 0x000fc800000100d5 */
[----:B------:R-:W-:Y:S01]  /*6830*/  FFMA.FTZ R65, R180, R65, R189 ;  /* 0x00000041b4417223 */ /* 0x000fe200000100bd */
[----:B-1----:R-:W-:Y:S01]  /*6840*/  FFMA.FTZ R243, R243, R64, R138 ;  /* 0x00000040f3f37223 */ /* 0x002fe2000001008a */
[----:B------:R-:W-:Y:S01]  /*6850*/  FMUL.FTZ R64, R202, R67 ;  /* 0x00000043ca407220 */ /* 0x000fe20000410000 */
[----:B------:R-:W-:Y:S02]  /*6860*/  HFMA2.MMA R138, -RZ, RZ, 1.875, 0 ;  /* 0x3f800000ff8a7435 */ /* 0x000fe400000001ff */
[----:B------:R-:W-:Y:S01]  /*6870*/  FFMA.FTZ R240, R176, R243, R139 ;  /* 0x000000f3b0f07223 */ /* 0x000fe2000001008b */
[----:B------:R-:W-:Y:S01]  /*6880*/  FMUL.FTZ R67, R203, R64 ;  /* 0x00000040cb437220 */ /* 0x000fe20000410000 */
[----:B------:R-:W-:Y:S02]  /*6890*/  IMAD.MOV.U32 R139, RZ, RZ, RZ ;  /* 0x000000ffff8b7224 */ /* 0x000fe400078e00ff */
[----:B------:R-:W-:Y:S01]  /*68a0*/  FFMA.FTZ R241, R178, R240, R241 ;  /* 0x000000f0b2f17223 */ /* 0x000fe200000100f1 */
[----:B------:R-:W-:-:S03]  /*68b0*/  FMUL.FTZ R67, R204, R67 ;  /* 0x00000043cc437220 */ /* 0x000fc60000410000 */
[----:B0-----:R-:W-:Y:S01]  /*68c0*/  FFMA.FTZ R238, R184, R241, R239 ;  /* 0x000000f1b8ee7223 */ /* 0x001fe200000100ef */
[----:B------:R-:W-:Y:S01]  /*68d0*/  FMUL.FTZ R64, R180, R67 ;  /* 0x00000043b4407220 */ /* 0x000fe20000410000 */
[----:B------:R0:W1:Y:S02]  /*68e0*/  @!P0 LDS.64 R138, [R66+0x2610] ;  /* 0x00261000428a8984 */ /* 0x0000640000000a00 */
[----:B------:R-:W-:Y:S01]  /*68f0*/  FFMA.FTZ R239, R183, R238, R236 ;  /* 0x000000eeb7ef7223 */ /* 0x000fe200000100ec */
[C---:B------:R-:W-:Y:S01]  /*6900*/  FMUL.FTZ R67, R181.reuse, R64 ;  /* 0x00000040b5437220 */ /* 0x040fe20000410000 */
[----:B------:R-:W-:Y:S02]  /*6910*/  FFMA.FTZ R64, R181, R65, R192 ;  /* 0x00000041b5407223 */ /* 0x000fe400000100c0 */
[C---:B------:R-:W-:Y:S01]  /*6920*/  FFMA.FTZ R236, R182.reuse, R239, R237 ;  /* 0x000000efb6ec7223 */ /* 0x040fe200000100ed */
[C---:B-----5:R-:W-:Y:S01]  /*6930*/  FMUL.FTZ R68, R182.reuse, R67 ;  /* 0x00000043b6447220 */ /* 0x060fe20000410000 */
        /* <DEDUP_REMOVED lines=21> */
[----:B01----:R-:W-:Y:S05]  /*6a90*/  @P2 BRA `(.L_x_3862) ;  /* 0x0000000000bc2947 */ /* 0x003fea0003800000 */
[----:B------:R-:W-:Y:S01]  /*6aa0*/  IMAD.IADD R233, R158, 0x1, R79 ;  /* 0x000000019ee97824 */ /* 0x000fe200078e024f */
        /* <DEDUP_REMOVED lines=37> */
.L_x_3950:
[----:B------:R-:W-:Y:S01]  /*6d00*/  MOV R71, R242 ;  /* 0x000000f200477202 */ /* 0x000fe20000000f00 */
[-C--:B-1-3--:R-:W-:Y:S01]  /*6d10*/  FFMA.FTZ R139, R139, R244.reuse, R246 ;  /* 0x000000f48b8b7223 */ /* 0x08afe200000100f6 */
[----:B------:R-:W-:Y:S01]  /*6d20*/  MOV R70, R247 ;  /* 0x000000f700467202 */ /* 0x000fe20000000f00 */
[----:B------:R-:W-:Y:S02]  /*6d30*/  FMUL.FTZ R138, R138, R244 ;  /* 0x000000f48a8a7220 */ /* 0x000fe40000410000 */
[C---:B--2-4-:R-:W-:Y:S02]  /*6d40*/  @P0 FFMA.FTZ R71, R68.reuse, R71, R69 ;  /* 0x0000004744470223 */ /* 0x054fe40000010045 */
[----:B------:R-:W-:Y:S02]  /*6d50*/  @P0 FMUL.FTZ R70, R68, R70 ;  /* 0x0000004644460220 */ /* 0x000fe40000410000 */
[C---:B------:R-:W-:Y:S02]  /*6d60*/  FFMA.FTZ R69, R66.reuse, R71, R67 ;  /* 0x0000004742457223 */ /* 0x040fe40000010043 */
[----:B------:R-:W-:-:S05]  /*6d70*/  FMUL.FTZ R68, R66, R70 ;  /* 0x0000004642447220 */ /* 0x000fca0000410000 */
[----:B------:R1:W-:Y:S02]  /*6d80*/  STS.128 [R233+0x1b10], R68 ;  /* 0x001b1044e9007388 */ /* 0x0003e40000000c00 */
.L_x_3862:
[----:B------:R-:W-:Y:S05]  /*6d90*/  WARPSYNC.ALL ;  /* 0x0000000000007948 */ /* 0x000fea0003800000 */
[----:B------:R-:W-:Y:S01]  /*6da0*/  IMAD.U32 R230, R96, 0x10000, RZ ;  /* 0x0001000060e67824 */ /* 0x000fe200078e00ff */
[----:B-1----:R-:W-:Y:S02]  /*6db0*/  SHF.R.S32.HI R69, RZ, 0x1f, R118 ;  /* 0x0000001fff457819 */ /* 0x002fe40000011476 */
[----:B------:R-:W-:Y:S02]  /*6dc0*/  SHF.L.U32 R233, R97, 0x10, RZ ;  /* 0x0000001061e97819 */ /* 0x000fe400000006ff */
[----:B------:R-:W-:-:S02]  /*6dd0*/  IADD3 R245, R160, 0x200, RZ ;  /* 0x00000200a0f57810 */ /* 0x000fc40007ffe0ff */
[----:B------:R-:W-:Y:S01]  /*6de0*/  SHF.R.S32.HI R68, RZ, 0x1f, R157 ;  /* 0x0000001fff447819 */ /* 0x000fe2000001149d */
        /* <DEDUP_REMOVED lines=16> */
[----:B------:R-:W-:Y:S01]  /*6ef0*/  ISETP.NE.AND P6, PT, R160, RZ, PT ;  /* 0x000000ffa000720c */ /* 0x000fe20003fc5270 */
[----:B------:R-:W-:Y:S01]  /*6f00*/  FFMA.FTZ R226, R52, R226, R227 ;  /* 0x000000e234e27223 */ /* 0x000fe200000100e3 */
[----:B------:R-:W-:Y:S01]  /*6f10*/  FMUL.FTZ R216, R216, R185 ;  /* 0x000000b9d8d87220 */ /* 0x000fe20000410000 */
[----:B------:R-:W-:Y:S01]  /*6f20*/  FMUL.FTZ R217, R217, R188 ;  /* 0x000000bcd9d97220 */ /* 0x000fe20000410000 */
[----:B------:R-:W-:Y:S01]  /*6f30*/  LEA.HI.SX32 R70, R158, R158, 0x1b ;  /* 0x0000009e9e467211 */ /* 0x000fe200078fdaff */
[----:B------:R-:W-:Y:S01]  /*6f40*/  FFMA.FTZ R225, R51, R225, R226 ;  /* 0x000000e133e17223 */ /* 0x000fe200000100e2 */
[----:B------:R-:W-:Y:S01]  /*6f50*/  FMUL.FTZ R214, R214, R187 ;  /* 0x000000bbd6d67220 */ /* 0x000fe20000410000 */
[----:B------:R-:W-:Y:S01]  /*6f60*/  FMUL.FTZ R215, R215, R190 ;  /* 0x000000bed7d77220 */ /* 0x000fe20000410000 */
[----:B------:R-:W1:Y:S01]  /*6f70*/  LDS R196, [R196+0x1b14] ;  /* 0x001b1400c4c47984 */ /* 0x000e620000000800 */
[----:B------:R-:W-:Y:S01]  /*6f80*/  FFMA.FTZ R224, R50, R224, R225 ;  /* 0x000000e032e07223 */ /* 0x000fe200000100e1 */
[----:B------:R-:W-:Y:S01]  /*6f90*/  LEA R70, R70, R79, 0x2 ;  /* 0x0000004f46467211 */ /* 0x000fe200078e10ff */
[----:B------:R-:W-:Y:S01]  /*6fa0*/  FMUL.FTZ R215, R40, R215 ;  /* 0x000000d728d77220 */ /* 0x000fe20000410000 */
[----:B------:R-:W-:Y:S01]  /*6fb0*/  FMUL.FTZ R67, R240, UR10 ;  /* 0x0000000af0437c20 */ /* 0x000fe20008410000 */
[----:B------:R-:W-:Y:S01]  /*6fc0*/  FFMA.FTZ R223, R49, R223, R224 ;  /* 0x000000df31df7223 */ /* 0x000fe200000100e0 */
[----:B------:R-:W-:Y:S01]  /*6fd0*/  FMUL.FTZ R66, R239, UR10 ;  /* 0x0000000aef427c20 */ /* 0x000fe20008410000 */
[----:B------:R-:W-:Y:S01]  /*6fe0*/  FFMA.FTZ R240, -R77, R230, R240 ;  /* 0x000000e64df07223 */ /* 0x000fe200000101f0 */
[----:B------:R-:W-:Y:S01]  /*6ff0*/  FMUL.FTZ R67, R54, R67 ;  /* 0x0000004336437220 */ /* 0x000fe20000410000 */
[----:B------:R-:W-:Y:S01]  /*7000*/  FFMA.FTZ R222, R48, R222, R223 ;  /* 0x000000de30de7223 */ /* 0x000fe200000100df */
[----:B------:R-:W-:Y:S01]  /*7010*/  FFMA.FTZ R239, -R74, R175, R239 ;  /* 0x000000af4aef7223 */ /* 0x000fe200000101ef */
[----:B------:R-:W-:Y:S02]  /*7020*/  BSSY B0, `(.L_x_3864) ;  /* 0x0000083000007945 */ /* 0x000fe40003800000 */
[----:B------:R-:W-:-:S04]  /*7030*/  FFMA.FTZ R221, R47, R221, R222 ;  /* 0x000000dd2fdd7223 */ /* 0x000fc800000100de */
[----:B------:R-:W-:-:S04]  /*7040*/  FFMA.FTZ R220, R46, R220, R221 ;  /* 0x000000dc2edc7223 */ /* 0x000fc800000100dd */
[----:B0-----:R-:W-:-:S04]  /*7050*/  FFMA.FTZ R65, R45, R218, R220 ;  /* 0x000000da2d417223 */ /* 0x001fc800000100dc */
[----:B------:R-:W-:-:S04]  /*7060*/  FFMA.FTZ R64, R44, R219, R65 ;  /* 0x000000db2c407223 */ /* 0x000fc80000010041 */
[----:B------:R-:W-:-:S04]  /*7070*/  FFMA.FTZ R65, R43, R216, R64 ;  /* 0x000000d82b417223 */ /* 0x000fc80000010040 */
[----:B------:R-:W-:Y:S01]  /*7080*/  FFMA.FTZ R64, R42, R217, R65 ;  /* 0x000000d92a407223 */ /* 0x000fe20000010041 */
[----:B------:R-:W-:Y:S01]  /*7090*/  FMUL.FTZ R65, R243, UR10 ;  /* 0x0000000af3417c20 */ /* 0x000fe20008410000 */
[----:B------:R-:W-:Y:S02]  /*70a0*/  FFMA.FTZ R243, -R78, R233, R243 ;  /* 0x000000e94ef37223 */ /* 0x000fe400000101f3 */
[----:B------:R-:W-:Y:S01]  /*70b0*/  FFMA.FTZ R64, R41, R214, R64 ;  /* 0x000000d629407223 */ /* 0x000fe20000010040 */
[----:B------:R-:W-:Y:S01]  /*70c0*/  FMUL.FTZ R65, R0, R65 ;  /* 0x0000004100417220 */ /* 0x000fe20000410000 */
[----:B-1----:R-:W-:Y:S01]  /*70d0*/  FFMA.FTZ R196, R196, R195, R205 ;  /* 0x000000c3c4c47223 */ /* 0x002fe200000100cd */
[----:B------:R-:W-:Y:S02]  /*70e0*/  @!P6 IMAD R205, R2, 0x8, R79 ;  /* 0x0000000802cde824 */ /* 0x000fe400078e024f */
[----:B------:R-:W-:Y:S01]  /*70f0*/  FADD.FTZ R195, R64, R215 ;  /* 0x000000d740c37221 */ /* 0x000fe20000010000 */
[----:B------:R-:W-:Y:S01]  /*7100*/  FMUL.FTZ R64, R241, UR10 ;  /* 0x0000000af1407c20 */ /* 0x000fe20008410000 */
[----:B------:R-:W-:Y:S01]  /*7110*/  FFMA.FTZ R198, R198, R196, R207 ;  /* 0x000000c4c6c67223 */ /* 0x000fe200000100cf */
[----:B------:R-:W-:Y:S01]  /*7120*/  FFMA.FTZ R241, -R76, R163, R241 ;  /* 0x000000a34cf17223 */ /* 0x000fe200000101f1 */
[----:B------:R0:W-:Y:S01]  /*7130*/  @!P6 STS.64 [R205+0x2610], R138 ;  /* 0x0026108acd00e388 */ /* 0x0001e20000000a00 */
[----:B------:R-:W-:Y:S01]  /*7140*/  FMUL.FTZ R71, R53, R64 ;  /* 0x0000004035477220 */ /* 0x000fe20000410000 */
[----:B------:R-:W-:Y:S01]  /*7150*/  FFMA.FTZ R206, R197, R198, R206 ;  /* 0x000000c6c5ce7223 */ /* 0x000fe200000100ce */
[----:B------:R-:W-:Y:S01]  /*7160*/  FMUL.FTZ R197, R238, UR10 ;  /* 0x0000000aeec57c20 */ /* 0x000fe20008410000 */
[----:B------:R1:W-:Y:S01]  /*7170*/  STS [R70+0x850], R65 ;  /* 0x0008504146007388 */ /* 0x0003e20000000800 */
[----:B------:R-:W-:Y:S01]  /*7180*/  FFMA.FTZ R238, -R75, R162, R238 ;  /* 0x000000a24bee7223 */ /* 0x000fe200000101ee */
[----:B------:R-:W-:Y:S01]  /*7190*/  FFMA.FTZ R200, R200, R206, R209 ;  /* 0x000000cec8c87223 */ /* 0x000fe200000100d1 */
[----:B------:R-:W-:Y:S01]  /*71a0*/  FMUL.FTZ R197, R52, R197 ;  /* 0x000000c534c57220 */ /* 0x000fe20000410000 */
[----:B------:R2:W-:Y:S02]  /*71b0*/  STS [R70+0x854], R67 ;  /* 0x0008544346007388 */ /* 0x0005e40000000800 */
[----:B------:R-:W-:Y:S01]  /*71c0*/  FFMA.FTZ R208, R199, R200, R208 ;  /* 0x000000c8c7d07223 */ /* 0x000fe200000100d0 */
[----:B0-----:R-:W-:Y:S01]  /*71d0*/  FMUL.FTZ R139, R51, R66 ;  /* 0x00000042338b7220 */ /* 0x001fe20000410000 */
[----:B------:R-:W-:-:S02]  /*71e0*/  FMUL.FTZ R66, R237, UR10 ;  /* 0x0000000aed427c20 */ /* 0x000fc40008410000 */
[----:B------:R-:W-:Y:S01]  /*71f0*/  FFMA.FTZ R210, R201, R208, R210 ;  /* 0x000000d0c9d27223 */ /* 0x000fe200000100d2 */
[----:B-1----:R-:W-:Y:S01]  /*7200*/  FMUL.FTZ R65, R236, UR10 ;  /* 0x0000000aec417c20 */ /* 0x002fe20008410000 */
[----:B------:R-:W-:Y:S01]  /*7210*/  FMUL.FTZ R138, R234, UR10 ;  /* 0x0000000aea8a7c20 */ /* 0x000fe20008410000 */
[----:B------:R0:W-:Y:S01]  /*7220*/  STS [R70+0x858], R71 ;  /* 0x0008584746007388 */ /* 0x0001e20000000800 */
[----:B------:R-:W-:Y:S01]  /*7230*/  FFMA.FTZ R202, R202, R210, R211 ;  /* 0x000000d2caca7223 */ /* 0x000fe200000100d3 */
[----:B------:R-:W-:Y:S01]  /*7240*/  FMUL.FTZ R199, R50, R65 ;  /* 0x0000004132c77220 */ /* 0x000fe20000410000 */
[----:B--2---:R-:W-:Y:S01]  /*7250*/  FMUL.FTZ R67, R49, R66 ;  /* 0x0000004231437220 */ /* 0x004fe20000410000 */
[----:B------:R-:W1:Y:S01]  /*7260*/  LDC.64 R64, c[0x0][0x368] ;  /* 0x0000da00ff407b82 */ /* 0x000e620000000a00 */
[----:B------:R-:W-:Y:S01]  /*7270*/  FFMA.FTZ R212, R203, R202, R212 ;  /* 0x000000cacbd47223 */ /* 0x000fe200000100d4 */
[----:B------:R-:W-:Y:S01]  /*7280*/  FMUL.FTZ R66, R231, UR10 ;  /* 0x0000000ae7427c20 */ /* 0x000fe20008410000 */
[----:B------:R2:W-:Y:S01]  /*7290*/  STS [R70+0x860], R139 ;  /* 0x0008608b46007388 */ /* 0x0005e20000000800 */
[----:B------:R-:W-:Y:S01]  /*72a0*/  FFMA.FTZ R236, -R73, R174, R236 ;  /* 0x000000ae49ec7223 */ /* 0x000fe200000101ec */
[----:B------:R-:W-:Y:S01]  /*72b0*/  FFMA.FTZ R204, R204, R212, R213 ;  /* 0x000000d4cccc7223 */ /* 0x000fe200000100d5 */
[----:B0-----:R-:W-:Y:S01]  /*72c0*/  FMUL.FTZ R71, R47, R138 ;  /* 0x0000008a2f477220 */ /* 0x001fe20000410000 */
[----:B------:R-:W-:Y:S01]  /*72d0*/  FMUL.FTZ R138, R185, UR10 ;  /* 0x0000000ab98a7c20 */ /* 0x000fe20008410000 */
[----:B------:R0:W-:Y:S01]  /*72e0*/  STS [R70+0x868], R67 ;  /* 0x0008684346007388 */ /* 0x0001e20000000800 */
[----:B------:R-:W-:Y:S01]  /*72f0*/  FFMA.FTZ R180, R180, R204, R189 ;  /* 0x000000ccb4b47223 */ /* 0x000fe200000100bd */
[----:B------:R-:W-:Y:S01]  /*7300*/  FFMA.FTZ R237, -R72, R173, R237 ;  /* 0x000000ad48ed7223 */ /* 0x000fe200000101ed */
[----:B------:R-:W-:Y:S01]  /*7310*/  FMUL.FTZ R201, R235, UR10 ;  /* 0x0000000aebc97c20 */ /* 0x000fe20008410000 */
[----:B------:R-:W-:Y:S01]  /*7320*/  STS [R70+0x864], R199 ;  /* 0x000864c746007388 */ /* 0x000fe20000000800 */
[----:B------:R-:W-:Y:S01]  /*7330*/  FFMA.FTZ R192, R181, R180, R192 ;  /* 0x000000b4b5c07223 */ /* 0x000fe200000100c0 */
[----:B--2---:R-:W-:Y:S01]  /*7340*/  FMUL.FTZ R139, R232, UR10 ;  /* 0x0000000ae88b7c20 */ /* 0x004fe20008410000 */
[----:B------:R-:W-:Y:S01]  /*7350*/  FMUL.FTZ R181, R45, R66 ;  /* 0x000000422db57220 */ /* 0x000fe20000410000 */
[----:B------:R-:W-:Y:S01]  /*7360*/  MOV R66, R160 ;  /* 0x000000a000427202 */ /* 0x000fe20000000f00 */
[----:B------:R-:W-:Y:S01]  /*7370*/  FFMA.FTZ R182, R182, R192, R191 ;  /* 0x000000c0b6b67223 */ /* 0x000fe200000100bf */
[----:B------:R-:W-:Y:S01]  /*7380*/  FMUL.FTZ R139, R46, R139 ;  /* 0x0000008b2e8b7220 */ /* 0x000fe20000410000 */
[----:B0-----:R-:W-:-:S02]  /*7390*/  IMAD.MOV.U32 R67, RZ, RZ, RZ ;  /* 0x000000ffff437224 */ /* 0x001fc400078e00ff */
[----:B------:R-:W-:Y:S01]  /*73a0*/  FMUL.FTZ R191, R43, R138 ;  /* 0x0000008a2bbf7220 */ /* 0x000fe20000410000 */
[-C--:B------:R-:W-:Y:S01]  /*73b0*/  FFMA.FTZ R194, R183, R182.reuse, R194 ;  /* 0x000000b6b7c27223 */ /* 0x080fe200000100c2 */
[----:B------:R-:W-:Y:S01]  /*73c0*/  STS [R70+0x878], R181 ;  /* 0x000878b546007388 */ /* 0x000fe20000000800 */
[----:B------:R-:W-:Y:S01]  /*73d0*/  FMUL.FTZ R216, R74, R182 ;  /* 0x000000b64ad87220 */ /* 0x000fe20000410000 */
[----:B-1----:R-:W-:Y:S02]  /*73e0*/  IMAD R138, R64, UR20, RZ ;  /* 0x00000014408a7c24 */ /* 0x002fe4000f8e02ff */
[----:B------:R-:W-:Y:S01]  /*73f0*/  FFMA.FTZ R184, R184, R194, R193 ;  /* 0x000000c2b8b87223 */ /* 0x000fe200000100c1 */
[----:B------:R-:W-:Y:S01]  /*7400*/  IMAD.WIDE.U32 R66, R64, UR21, R66 ;  /* 0x0000001540427c25 */ /* 0x000fe2000f8e0042 */
[----:B------:R0:W-:Y:S03]  /*7410*/  STS [R70+0x874], R139 ;  /* 0x0008748b46007388 */ /* 0x0001e60000000800 */
[----:B------:R-:W-:Y:S01]  /*7420*/  FMUL.FTZ R64, R187, UR10 ;  /* 0x0000000abb407c20 */ /* 0x000fe20008410000 */
[----:B------:R-:W-:Y:S01]  /*7430*/  FFMA.FTZ R178, R178, R184, R179 ;  /* 0x000000b8b2b27223 */ /* 0x000fe200000100b3 */
[----:B------:R-:W-:-:S02]  /*7440*/  IMAD R183, R65, UR21, R138 ;  /* 0x0000001541b77c24 */ /* 0x000fc4000f8e028a */
[----:B------:R-:W-:Y:S01]  /*7450*/  FMUL.FTZ R214, R76, R184 ;  /* 0x000000b84cd67220 */ /* 0x000fe20000410000 */
[----:B------:R-:W-:Y:S01]  /*7460*/  FMUL.FTZ R65, R41, R64 ;  /* 0x0000004029417220 */ /* 0x000fe20000410000 */
[----:B------:R-:W-:Y:S01]  /*7470*/  FFMA.FTZ R176, R176, R178, R177 ;  /* 0x000000b2b0b07223 */ /* 0x000fe200000100b1 */
[----:B------:R-:W-:Y:S01]  /*7480*/  FMUL.FTZ R177, R75, R194 ;  /* 0x000000c24bb17220 */ /* 0x000fe20000410000 */
[----:B------:R-:W-:Y:S01]  /*7490*/  IADD3 R67, R67, R183, RZ ;  /* 0x000000b743437210 */ /* 0x000fe20007ffe0ff */
[----:B------:R-:W-:Y:S01]  /*74a0*/  FMUL.FTZ R179, R73, R192 ;  /* 0x000000c049b37220 */ /* 0x000fe20000410000 */
[----:B0-----:R-:W-:Y:S01]  /*74b0*/  FMUL.FTZ R139, R190, UR10 ;  /* 0x0000000abe8b7c20 */ /* 0x001fe20008410000 */
[----:B------:R-:W-:Y:S01]  /*74c0*/  FMUL.FTZ R138, R78, R176 ;  /* 0x000000b04e8a7220 */ /* 0x000fe20000410000 */
[----:B------:R0:W-:Y:S01]  /*74d0*/  STS [R70+0x888], R65 ;  /* 0x0008884146007388 */ /* 0x0001e20000000800 */
[----:B------:R-:W-:Y:S01]  /*74e0*/  FMUL.FTZ R218, R72, R180 ;  /* 0x000000b448da7220 */ /* 0x000fe20000410000 */
[----:B------:R-:W-:Y:S01]  /*74f0*/  FMUL.FTZ R181, R40, R139 ;  /* 0x0000008b28b57220 */ /* 0x000fe20000410000 */
[----:B------:R-:W-:Y:S01]  /*7500*/  FMUL.FTZ R139, R77, R178 ;  /* 0x000000b24d8b7220 */ /* 0x000fe20000410000 */
[----:B------:R-:W-:Y:S01]  /*7510*/  FFMA.FTZ R64, R138, R243, RZ ;  /* 0x000000f38a407223 */ /* 0x000fe200000100ff */
[----:B------:R1:W-:Y:S01]  /*7520*/  STS [R70+0x870], R71 ;  /* 0x0008704746007388 */ /* 0x0003e20000000800 */
[----:B------:R-:W-:Y:S01]  /*7530*/  FMUL.FTZ R189, R186, UR10 ;  /* 0x0000000ababd7c20 */ /* 0x000fe20008410000 */
[----:B------:R-:W-:Y:S01]  /*7540*/  FFMA.FTZ R235, -R63, R172, R235 ;  /* 0x000000ac3feb7223 */ /* 0x000fe200000101eb */
[----:B------:R-:W-:Y:S01]  /*7550*/  FMUL.FTZ R201, R48, R201 ;  /* 0x000000c930c97220 */ /* 0x000fe20000410000 */
[----:B------:R2:W-:Y:S01]  /*7560*/  STS [R70+0x88c], R181 ;  /* 0x00088cb546007388 */ /* 0x0005e20000000800 */
[----:B0-----:R-:W-:Y:S01]  /*7570*/  FFMA.FTZ R65, R139, R240, R64 ;  /* 0x000000f08b417223 */ /* 0x001fe20000010040 */
[----:B------:R-:W-:Y:S01]  /*7580*/  FMUL.FTZ R189, R44, R189 ;  /* 0x000000bd2cbd7220 */ /* 0x000fe20000410000 */
[C---:B------:R-:W-:Y:S01]  /*7590*/  FFMA.FTZ R234, -R62.reuse, R171, R234 ;  /* 0x000000ab3eea7223 */ /* 0x040fe200000101ea */
[----:B------:R-:W-:Y:S01]  /*75a0*/  FMUL.FTZ R183, R62, R212 ;  /* 0x000000d43eb77220 */ /* 0x000fe20000410000 */
[----:B------:R-:W-:Y:S01]  /*75b0*/  FFMA.FTZ R64, R214, R241, R65 ;  /* 0x000000f1d6407223 */ /* 0x000fe20000010041 */
[----:B-1----:R-:W-:Y:S01]  /*75c0*/  FMUL.FTZ R71, R188, UR10 ;  /* 0x0000000abc477c20 */ /* 0x002fe20008410000 */
[----:B------:R-:W-:Y:S01]  /*75d0*/  STS [R70+0x85c], R197 ;  /* 0x00085cc546007388 */ /* 0x000fe20000000800 */
[----:B------:R-:W-:Y:S01]  /*75e0*/  FFMA.FTZ R232, -R61, R170, R232 ;  /* 0x000000aa3de87223 */ /* 0x000fe200000101e8 */
[----:B------:R-:W-:Y:S01]  /*75f0*/  FFMA.FTZ R65, R177, R238, R64 ;  /* 0x000000eeb1417223 */ /* 0x000fe20000010040 */
[----:B------:R-:W-:-:S02]  /*7600*/  IMAD R64, R68, UR30, RZ ;  /* 0x0000001e44407c24 */ /* 0x000fc4000f8e02ff */
[----:B--2---:R-:W-:Y:S01]  /*7610*/  FMUL.FTZ R181, R63, R204 ;  /* 0x000000cc3fb57220 */ /* 0x004fe20000410000 */
[----:B------:R-:W-:Y:S01]  /*7620*/  FMUL.FTZ R71, R42, R71 ;  /* 0x000000472a477220 */ /* 0x000fe20000410000 */
[----:B------:R-:W-:Y:S01]  /*7630*/  FFMA.FTZ R68, R216, R239, R65 ;  /* 0x000000efd8447223 */ /* 0x000fe20000010041 */
[C---:B------:R-:W-:Y:S01]  /*7640*/  IMAD R199, R157.reuse, UR31, R64 ;  /* 0x0000001f9dc77c24 */ /* 0x040fe2000f8e0240 */
[----:B------:R0:W-:Y:S01]  /*7650*/  STS [R70+0x86c], R201 ;  /* 0x00086cc946007388 */ /* 0x0001e20000000800 */
[----:B------:R-:W-:-:S04]  /*7660*/  IMAD.WIDE.U32 R64, R157, UR30, R66 ;  /* 0x0000001e9d407c25 */ /* 0x000fc8000f8e0042 */
[----:B------:R-:W-:Y:S01]  /*7670*/  FFMA.FTZ R67, R179, R236, R68 ;  /* 0x000000ecb3437223 */ /* 0x000fe20000010044 */
[C---:B------:R-:W-:Y:S01]  /*7680*/  FFMA.FTZ R231, -R60.reuse, R169, R231 ;  /* 0x000000a93ce77223 */ /* 0x040fe200000101e7 */
[----:B------:R1:W-:Y:S01]  /*7690*/  STS [R70+0x87c], R189 ;  /* 0x00087cbd46007388 */ /* 0x0003e20000000800 */
[----:B------:R-:W-:Y:S01]  /*76a0*/  FMUL.FTZ R220, R60, R210 ;  /* 0x000000d23cdc7220 */ /* 0x000fe20000410000 */
[----:B------:R-:W-:Y:S01]  /*76b0*/  FFMA.FTZ R66, R218, R237, R67 ;  /* 0x000000edda427223 */ /* 0x000fe20000010043 */
[----:B------:R-:W-:Y:S01]  /*76c0*/  IADD3 R199, R65, R199, RZ ;  /* 0x000000c741c77210 */ /* 0x000fe20007ffe0ff */
[----:B------:R-:W-:Y:S01]  /*76d0*/  STS [R70+0x880], R191 ;  /* 0x000880bf46007388 */ /* 0x000fe20000000800 */
[C---:B------:R-:W-:Y:S01]  /*76e0*/  IADD3 R68, P1, R118.reuse, R64, RZ ;  /* 0x0000004076447210 */ /* 0x040fe20007f3e0ff */
[----:B------:R-:W-:Y:S01]  /*76f0*/  FFMA.FTZ R66, R181, R235, R66 ;  /* 0x000000ebb5427223 */ /* 0x000fe20000010042 */
[----:B0-----:R-:W-:Y:S01]  /*7700*/  IADD3 R201, -R118, UR9, -R160 ;  /* 0x0000000976c97c10 */ /* 0x001fe2000fffe9a0 */
[----:B------:R0:W-:Y:S01]  /*7710*/  STS [R70+0x884], R71 ;  /* 0x0008844746007388 */ /* 0x0001e20000000800 */
[----:B-1----:R-:W-:Y:S01]  /*7720*/  FMUL.FTZ R189, R61, R202 ;  /* 0x000000ca3dbd7220 */ /* 0x002fe20000410000 */
[----:B------:R-:W-:Y:S01]  /*7730*/  BAR.SYNC.DEFER_BLOCKING 0x0 ;  /* 0x0000000000007b1d */ /* 0x000fe20000010000 */
[----:B------:R-:W-:Y:S01]  /*7740*/  ISETP.GE.AND P0, PT, R201, 0x1, PT ;  /* 0x00000001c900780c */ /* 0x000fe20003f06270 */
[----:B------:R-:W-:-:S02]  /*7750*/  IMAD.X R69, R69, 0x1, R199, P1 ;  /* 0x0000000145457824 */ /* 0x000fc400008e06c7 */
[----:B0-----:R-:W-:-:S04]  /*7760*/  FFMA.FTZ R70, R183, R234, R66 ;  /* 0x000000eab7467223 */ /* 0x001fc80000010042 */
[----:B------:R-:W0:Y:S01]  /*7770*/  LDC.64 R66, c[0x0][0x380] ;  /* 0x0000e000ff427b82 */ /* 0x000e220000000a00 */
[----:B------:R-:W-:-:S05]  /*7780*/  FFMA.FTZ R191, R189, R232, R70 ;  /* 0x000000e8bdbf7223 */ /* 0x000fca0000010046 */
[----:B------:R-:W-:Y:S05]  /*7790*/  @!P0 BRA `(.L_x_3865) ;  /* 0x00000000002c8947 */ /* 0x000fea0003800000 */
[----:B------:R-:W-:Y:S01]  /*77a0*/  LEA.HI.SX32 R70, R160, R160, 0x1b ;  /* 0x000000a0a0467211 */ /* 0x000fe200078fdaff */
[----:B0-----:R-:W-:Y:S01]  /*77b0*/  IMAD.WIDE.U32 R68, R2, R66, R68 ;  /* 0x0000004202447225 */ /* 0x001fe200078e0044 */
[----:B------:R-:W-:Y:S02]  /*77c0*/  SHF.R.S32.HI R71, RZ, 0x1f, R2 ;  /* 0x0000001fff477819 */ /* 0x000fe40000011402 */
[----:B------:R-:W-:-:S03]  /*77d0*/  LEA R193, R70, R79, 0x2 ;  /* 0x0000004f46c17211 */ /* 0x000fc600078e10ff */
[----:B------:R-:W-:-:S03]  /*77e0*/  IMAD R70, R71, R66, RZ ;  /* 0x0000004247467224 */ /* 0x000fc600078e02ff */
[----:B------:R-:W0:Y:S01]  /*77f0*/  LDS R193, [R193+0x850] ;  /* 0x00085000c1c17984 */ /* 0x000e220000000800 */
[----:B------:R-:W-:Y:S01]  /*7800*/  IMAD R71, R2, R67, R70 ;  /* 0x0000004302477224 */ /* 0x000fe200078e0246 */
[----:B------:R-:W-:-:S04]  /*7810*/  LEA R70, P0, R68, UR22, 0x2 ;  /* 0x0000001644467c11 */ /* 0x000fc8000f8010ff */
[----:B------:R-:W-:-:S04]  /*7820*/  IADD3 R71, R69, R71, RZ ;  /* 0x0000004745477210 */ /* 0x000fc80007ffe0ff */
[----:B------:R-:W-:-:S05]  /*7830*/  LEA.HI.X R71, R68, UR23, R71, 0x2, P0 ;  /* 0x0000001744477c11 */ /* 0x000fca00080f1447 */
[----:B0-----:R1:W-:Y:S02]  /*7840*/  REDG.E.ADD.F32.FTZ.RN.STRONG.GPU desc[UR16][R70.64], R193 ;  /* 0x000000c1460079a6 */ /* 0x0013e4000c10f390 */
.L_x_3865:
[----:B------:R-:W-:Y:S05]  /*7850*/  BSYNC B0 ;  /* 0x0000000000007941 */ /* 0x000fea0003800000 */
.L_x_3864:
[----:B------:R-:W-:Y:S01]  /*7860*/  USHF.L.U64.HI UR10, UR7, 0x2, UR8 ;  /* 0x00000002070a7899 */ /* 0x000fe20008010208 */
[C---:B------:R-:W-:Y:S01]  /*7870*/  FFMA.FTZ R186, -R59.reuse, R168, R186 ;  /* 0x000000a83bba7223 */ /* 0x040fe200000101ba */
[----:B------:R-:W-:Y:S01]  /*7880*/  USHF.L.U32 UR11, UR7, 0x2, URZ ;  /* 0x00000002070b7899 */ /* 0x000fe2000800063f */
[----:B-1----:R-:W-:Y:S01]  /*7890*/  FMUL.FTZ R71, R59, R208 ;  /* 0x000000d03b477220 */ /* 0x002fe20000410000 */
[----:B------:R-:W-:Y:S01]  /*78a0*/  FFMA.FTZ R68, R220, R231, R191 ;  /* 0x000000e7dc447223 */ /* 0x000fe200000100bf */
[----:B------:R-:W-:Y:S01]  /*78b0*/  FFMA.FTZ R191, -R57, R166, R188 ;  /* 0x000000a639bf7223 */ /* 0x000fe200000101bc */
[----:B0-----:R-:W-:Y:S02]  /*78c0*/  IMAD R224, R66, UR10, RZ ;  /* 0x0000000a42e07c24 */ /* 0x001fe4000f8e02ff */
[C---:B------:R-:W-:Y:S01]  /*78d0*/  FFMA.FTZ R185, -R58.reuse, R167, R185 ;  /* 0x000000a73ab97223 */ /* 0x040fe200000101b9 */
[----:B------:R-:W-:Y:S01]  /*78e0*/  FMUL.FTZ R188, R58, R200 ;  /* 0x000000c83abc7220 */ /* 0x000fe20000410000 */
[----:B------:R-:W-:Y:S01]  /*78f0*/  FFMA.FTZ R65, R71, R186, R68 ;  /* 0x000000ba47417223 */ /* 0x000fe20000010044 */
[----:B------:R-:W-:-:S02]  /*7900*/  IMAD R205, R67, UR11, R224 ;  /* 0x0000000b43cd7c24 */ /* 0x000fc4000f8e02e0 */
[----:B------:R-:W-:Y:S01]  /*7910*/  FFMA.FTZ R193, -R56, R165, R187 ;  /* 0x000000a538c17223 */ /* 0x000fe200000101bb */
[----:B------:R-:W-:Y:S02]  /*7920*/  VIADD R67, R160, 0x40 ;  /* 0x00000040a0437836 */ /* 0x000fe40000000000 */
[----:B------:R-:W-:Y:S01]  /*7930*/  FMUL.FTZ R187, R57, R206 ;  /* 0x000000ce39bb7220 */ /* 0x000fe20000410000 */
[----:B------:R-:W-:Y:S01]  /*7940*/  FFMA.FTZ R68, R188, R185, R65 ;  /* 0x000000b9bc447223 */ /* 0x000fe20000010041 */
[C---:B------:R-:W-:Y:S01]  /*7950*/  FFMA.FTZ R222, -R55.reuse, R164, R190 ;  /* 0x000000a437de7223 */ /* 0x040fe200000101be */
[----:B------:R-:W-:Y:S01]  /*7960*/  FMUL.FTZ R197, R55, R196 ;  /* 0x000000c437c57220 */ /* 0x000fe20000410000 */
[----:B------:R-:W-:Y:S01]  /*7970*/  LEA.HI.SX32 R224, R67, R160, 0x1b ;  /* 0x000000a043e07211 */ /* 0x000fe200078fdaff */
[----:B------:R-:W-:Y:S01]  /*7980*/  FFMA.FTZ R65, R187, R191, R68 ;  /* 0x000000bfbb417223 */ /* 0x000fe20000010044 */
[----:B------:R-:W-:Y:S01]  /*7990*/  FMUL.FTZ R190, R56, R198 ;  /* 0x000000c638be7220 */ /* 0x000fe20000410000 */
[----:B------:R-:W-:Y:S01]  /*79a0*/  LEA R68, P0, R64, UR22, 0x2 ;  /* 0x0000001640447c11 */ /* 0x000fe2000f8010ff */
[----:B------:R-:W-:Y:S01]  /*79b0*/  FMUL.FTZ R70, R197, R222 ;  /* 0x000000dec5467220 */ /* 0x000fe20000410000 */
[----:B------:R-:W-:Y:S01]  /*79c0*/  LEA R67, R224, R79, 0x2 ;  /* 0x0000004fe0437211 */ /* 0x000fe200078e10ff */
[----:B------:R-:W-:Y:S01]  /*79d0*/  FFMA.FTZ R65, R190, R193, R65 ;  /* 0x000000c1be417223 */ /* 0x000fe20000010041 */
[----:B------:R-:W-:Y:S01]  /*79e0*/  LEA.HI.X R69, R64, UR23, R199, 0x2, P0 ;  /* 0x0000001740457c11 */ /* 0x000fe200080f14c7 */
[----:B------:R-:W-:Y:S01]  /*79f0*/  UIADD3 UR10, UR6, -UR32, URZ ;  /* 0x80000020060a7290 */ /* 0x000fe2000fffe03f */
[----:B------:R-:W-:Y:S01]  /*7a00*/  LEA R64, P0, R81, R68, 0x2 ;  /* 0x0000004451407211 */ /* 0x000fe200078010ff */
[----:B------:R-:W-:Y:S01]  /*7a10*/  FADD.FTZ R70, R65, R70 ;  /* 0x0000004641467221 */ /* 0x000fe20000010000 */
[----:B------:R-:W0:Y:S01]  /*7a20*/  LDS R67, [R67+0x950] ;  /* 0x0009500043437984 */ /* 0x000e220000000800 */
[----:B------:R-:W-:Y:S01]  /*7a30*/  UIMAD UR10, UR10, -0x400, URZ ;  /* 0xfffffc000a0a78a4 */ /* 0x000fe2000f8e023f */
[----:B------:R-:W-:Y:S01]  /*7a40*/  LEA.HI.X R65, R81, R69, R80, 0x2, P0 ;  /* 0x0000004551417211 */ /* 0x000fe200000f1450 */
[----:B------:R-:W-:Y:S01]  /*7a50*/  BSSY B0, `(.L_x_3866) ;  /* 0x0000011000007945 */ /* 0x000fe20003800000 */
[----:B------:R-:W-:-:S02]  /*7a60*/  ISETP.GE.AND P0, PT, R201, 0x41, PT ;  /* 0x00000041c900780c */ /* 0x000fc40003f06270 */
[----:B------:R-:W-:Y:S01]  /*7a70*/  IADD3 R199, R160, 0x80, RZ ;  /* 0x00000080a0c77810 */ /* 0x000fe20007ffe0ff */
[----:B------:R-:W-:Y:S01]  /*7a80*/  IMAD.WIDE.U32 R64, R66, UR11, R64 ;  /* 0x0000000b42407c25 */ /* 0x000fe2000f8e0040 */
[----:B------:R-:W-:Y:S02]  /*7a90*/  IADD3 R203, R160, 0xc0, RZ ;  /* 0x000000c0a0cb7810 */ /* 0x000fe40007ffe0ff */
[----:B------:R-:W-:Y:S01]  /*7aa0*/  LEA.HI.SX32 R226, R199, R160, 0x1b ;  /* 0x000000a0c7e27211 */ /* 0x000fe200078fdaff */
[----:B------:R-:W-:Y:S01]  /*7ab0*/  IMAD.U32 R199, RZ, RZ, UR10 ;  /* 0x0000000affc77e24 */ /* 0x000fe2000f8e00ff */
[----:B------:R-:W-:Y:S02]  /*7ac0*/  ISETP.GE.AND P1, PT, R201, 0x81, PT ;  /* 0x00000081c900780c */ /* 0x000fe40003f26270 */
[----:B------:R-:W-:Y:S01]  /*7ad0*/  IADD3 R65, R205, R65, RZ ;  /* 0x00000041cd417210 */ /* 0x000fe20007ffe0ff */
[----:B------:R-:W-:Y:S01]  /*7ae0*/  IMAD.WIDE R68, R199, 0x4, R68 ;  /* 0x00000004c7447825 */ /* 0x000fe200078e0244 */
[----:B------:R-:W-:-:S02]  /*7af0*/  ISETP.GE.AND P2, PT, R201, 0xc1, PT ;  /* 0x000000c1c900780c */ /* 0x000fc40003f46270 */
[----:B------:R-:W-:Y:S01]  /*7b00*/  LEA.HI.SX32 R224, R203, R160, 0x1b ;  /* 0x000000a0cbe07211 */ /* 0x000fe200078fdaff */
[----:B------:R-:W-:Y:S01]  /*7b10*/  IMAD R226, R226, 0x4, R79 ;  /* 0x00000004e2e27824 */ /* 0x000fe200078e024f */
[----:B------:R-:W-:Y:S09]  /*7b20*/  @!P0 BRA `(.L_x_3867) ;  /* 0x00000000000c8947 */ /* 0x000ff20003800000 */
[----:B------:R-:W-:-:S05]  /*7b30*/  IMAD.WIDE.U32 R68, R66, UR11, R68 ;  /* 0x0000000b42447c25 */ /* 0x000fca000f8e0044 */
[----:B------:R-:W-:-:S05]  /*7b40*/  IADD3 R69, R69, R205, RZ ;  /* 0x000000cd45457210 */ /* 0x000fca0007ffe0ff */
[----:B0-----:R1:W-:Y:S02]  /*7b50*/  REDG.E.ADD.F32.FTZ.RN.STRONG.GPU desc[UR16][R68.64+-0xf00], R67 ;  /* 0xfff10043440079a6 */ /* 0x0013e4000c10f390 */
.L_x_3867:
[----:B------:R-:W-:Y:S05]  /*7b60*/  BSYNC B0 ;  /* 0x0000000000007941 */ /* 0x000fea0003800000 */
.L_x_3866:
[----:B01----:R0:W1:Y:S01]  /*7b70*/  LDS R67, [R226+0xa50] ;  /* 0x000a5000e2437984 */ /* 0x0030620000000800 */
[----:B------:R-:W-:Y:S01]  /*7b80*/  BSSY B0, `(.L_x_3868) ;  /* 0x0000004000007945 */ /* 0x000fe20003800000 */
[----:B------:R-:W-:-:S03]  /*7b90*/  LEA R224, R224, R79, 0x2 ;  /* 0x0000004fe0e07211 */ /* 0x000fc600078e10ff */
[----:B------:R-:W-:Y:S05]  /*7ba0*/  @!P1 BRA `(.L_x_3869) ;  /* 0x0000000000049947 */ /* 0x000fea0003800000 */
[----:B-1----:R2:W-:Y:S02]  /*7bb0*/  REDG.E.ADD.F32.FTZ.RN.STRONG.GPU desc[UR16][R64.64+-0xe00], R67 ;  /* 0xfff20043400079a6 */ /* 0x0025e4000c10f390 */
.L_x_3869:
[----:B------:R-:W-:Y:S05]  /*7bc0*/  BSYNC B0 ;  /* 0x0000000000007941 */ /* 0x000fea0003800000 */
.L_x_3868:
[----:B-12---:R1:W2:Y:S01]  /*7bd0*/  LDS R67, [R224+0xb50] ;  /* 0x000b5000e0437984 */ /* 0x0062a20000000800 */
[----:B------:R-:W-:Y:S01]  /*7be0*/  BSSY B0, `(.L_x_3870) ;  /* 0x0000005000007945 */ /* 0x000fe20003800000 */
[C---:B------:R-:W-:Y:S01]  /*7bf0*/  VIADD R69, R160.reuse, 0x100 ;  /* 0x00000100a0457836 */ /* 0x040fe20000000000 */
[----:B------:R-:W-:Y:S02]  /*7c00*/  IADD3 R199, R160, 0x140, RZ ;  /* 0x00000140a0c77810 */ /* 0x000fe40007ffe0ff */
[----:B------:R-:W-:Y:S05]  /*7c10*/  @!P2 BRA `(.L_x_3871) ;  /* 0x000000000004a947 */ /* 0x000fea0003800000 */
[----:B--2---:R3:W-:Y:S02]  /*7c20*/  REDG.E.ADD.F32.FTZ.RN.STRONG.GPU desc[UR16][R64.64+-0xd00], R67 ;  /* 0xfff30043400079a6 */ /* 0x0047e4000c10f390 */
.L_x_3871:
[----:B------:R-:W-:Y:S05]  /*7c30*/  BSYNC B0 ;  /* 0x0000000000007941 */ /* 0x000fea0003800000 */
.L_x_3870:
[-C--:B------:R-:W-:Y:S01]  /*7c40*/  LEA.HI.SX32 R66, R69, R160.reuse, 0x1b ;  /* 0x000000a045427211 */ /* 0x080fe200078fdaff */
[----:B------:R-:W-:Y:S01]  /*7c50*/  BSSY B0, `(.L_x_3872) ;  /* 0x0000010000007945 */ /* 0x000fe20003800000 */
[C---:B--23--:R-:W-:Y:S01]  /*7c60*/  IADD3 R67, R160.reuse, 0x180, RZ ;  /* 0x00000180a0437810 */ /* 0x04cfe20007ffe0ff */
[----:B------:R-:W-:Y:S01]  /*7c70*/  VIADD R69, R160, 0x1c0 ;  /* 0x000001c0a0457836 */ /* 0x000fe20000000000 */
[----:B------:R-:W-:Y:S02]  /*7c80*/  LEA R66, R66, R79, 0x2 ;  /* 0x0000004f42427211 */ /* 0x000fe400078e10ff */
[-C--:B-1----:R-:W-:Y:S02]  /*7c90*/  LEA.HI.SX32 R224, R67, R160.reuse, 0x1b ;  /* 0x000000a043e07211 */ /* 0x082fe400078fdaff */
[----:B------:R-:W-:Y:S01]  /*7ca0*/  ISETP.GE.AND P5, PT, R201, 0x101, PT ;  /* 0x00000101c900780c */ /* 0x000fe20003fa6270 */
[----:B------:R1:W2:Y:S01]  /*7cb0*/  LDS R67, [R66+0xc50] ;  /* 0x000c500042437984 */ /* 0x0002a20000000800 */
[----:B------:R-:W-:-:S02]  /*7cc0*/  LEA.HI.SX32 R68, R199, R160, 0x1b ;  /* 0x000000a0c7447211 */ /* 0x000fc400078fdaff */
[C---:B------:R-:W-:Y:S02]  /*7cd0*/  ISETP.GE.AND P0, PT, R201.reuse, 0x141, PT ;  /* 0x00000141c900780c */ /* 0x040fe40003f06270 */
[----:B------:R-:W-:Y:S02]  /*7ce0*/  LEA R68, R68, R79, 0x2 ;  /* 0x0000004f44447211 */ /* 0x000fe400078e10ff */
[C---:B------:R-:W-:Y:S02]  /*7cf0*/  ISETP.GE.AND P1, PT, R201.reuse, 0x181, PT ;  /* 0x00000181c900780c */ /* 0x040fe40003f26270 */
[C---:B------:R-:W-:Y:S02]  /*7d00*/  ISETP.GE.AND P2, PT, R201.reuse, 0x1c1, PT ;  /* 0x000001c1c900780c */ /* 0x040fe40003f46270 */
[C---:B------:R-:W-:Y:S02]  /*7d10*/  ISETP.GE.AND P3, PT, R201.reuse, 0x201, PT ;  /* 0x00000201c900780c */ /* 0x040fe40003f66270 */
[----:B------:R-:W-:Y:S01]  /*7d20*/  ISETP.GE.AND P4, PT, R201, 0x241, PT ;  /* 0x00000241c900780c */ /* 0x000fe20003f86270 */
[----:B-1----:R-:W-:-:S12]  /*7d30*/  @!P5 BRA `(.L_x_3873) ;  /* 0x000000000004d947 */ /* 0x002fd80003800000 */
[----:B--2---:R1:W-:Y:S02]  /*7d40*/  REDG.E.ADD.F32.FTZ.RN.STRONG.GPU desc[UR16][R64.64+-0xc00], R67 ;  /* 0xfff40043400079a6 */ /* 0x0043e4000c10f390 */
.L_x_3873:
[----:B------:R-:W-:Y:S05]  /*7d50*/  BSYNC B0 ;  /* 0x0000000000007941 */ /* 0x000fea0003800000 */
.L_x_3872:
[----:B-12---:R1:W2:Y:S01]  /*7d60*/  LDS R67, [R68+0xd50] ;  /* 0x000d500044437984 */ /* 0x0062a20000000800 */
[----:B------:R-:W-:Y:S01]  /*7d70*/  BSSY B0, `(.L_x_3874) ;  /* 0x0000005000007945 */ /* 0x000fe20003800000 */
[----:B------:R-:W-:Y:S01]  /*7d80*/  LEA.HI.SX32 R66, R69, R160, 0x1b ;  /* 0x000000a045427211 */ /* 0x000fe200078fdaff */
[----:B------:R-:W-:Y:S02]  /*7d90*/  IMAD R224, R224, 0x4, R79 ;  /* 0x00000004e0e07824 */ /* 0x000fe400078e024f */
[----:B------:R-:W-:Y:S05]  /*7da0*/  @!P0 BRA `(.L_x_3875) ;  /* 0x0000000000048947 */ /* 0x000fea0003800000 */
[----:B--2---:R3:W-:Y:S02]  /*7db0*/  REDG.E.ADD.F32.FTZ.RN.STRONG.GPU desc[UR16][R64.64+-0xb00], R67 ;  /* 0xfff50043400079a6 */ /* 0x0047e4000c10f390 */
.L_x_3875:
[----:B------:R-:W-:Y:S05]  /*7dc0*/  BSYNC B0 ;  /* 0x0000000000007941 */ /* 0x000fea0003800000 */
.L_x_3874:
[----:B--23--:R2:W3:Y:S01]  /*7dd0*/  LDS R67, [R224+0xe50] ;  /* 0x000e5000e0437984 */ /* 0x00c4e20000000800 */
[----:B------:R-:W-:Y:S01]  /*7de0*/  BSSY B0, `(.L_x_3876) ;  /* 0x0000006000007945 */ /* 0x000fe20003800000 */
[----:B-1----:R-:W-:Y:S02]  /*7df0*/  LEA.HI.SX32 R68, R245, R160, 0x1b ;  /* 0x000000a0f5447211 */ /* 0x002fe400078fdaff */
[----:B------:R-:W-:Y:S02]  /*7e00*/  IADD3 R69, R160, 0x240, RZ ;  /* 0x00000240a0457810 */ /* 0x000fe40007ffe0ff */
[----:B------:R-:W-:Y:S01]  /*7e10*/  LEA R199, R66, R79, 0x2 ;  /* 0x0000004f42c77211 */ /* 0x000fe200078e10ff */
[----:B------:R-:W-:Y:S06]  /*7e20*/  @!P1 BRA `(.L_x_3877) ;  /* 0x0000000000049947 */ /* 0x000fec0003800000 */
[----:B---3--:R1:W-:Y:S02]  /*7e30*/  REDG.E.ADD.F32.FTZ.RN.STRONG.GPU desc[UR16][R64.64+-0xa00], R67 ;  /* 0xfff60043400079a6 */ /* 0x0083e4000c10f390 */
.L_x_3877:
[----:B------:R-:W-:Y:S05]  /*7e40*/  BSYNC B0 ;  /* 0x0000000000007941 */ /* 0x000fea0003800000 */
.L_x_3876:
[----:B-1-3--:R1:W3:Y:S01]  /*7e50*/  LDS R67, [R199+0xf50] ;  /* 0x000f5000c7437984 */ /* 0x00a2e20000000800 */
[----:B------:R-:W-:Y:S01]  /*7e60*/  BSSY B0, `(.L_x_3878) ;  /* 0x0000005000007945 */ /* 0x000fe20003800000 */
[----:B------:R-:W-:Y:S01]  /*7e70*/  IMAD R68, R68, 0x4, R79 ;  /* 0x0000000444447824 */ /* 0x000fe200078e024f */
[----:B------:R-:W-:Y:S02]  /*7e80*/  LEA.HI.SX32 R66, R69, R160, 0x1b ;  /* 0x000000a045427211 */ /* 0x000fe400078fdaff */
[----:B------:R-:W-:Y:S05]  /*7e90*/  @!P2 BRA `(.L_x_3879) ;  /* 0x000000000004a947 */ /* 0x000fea0003800000 */
[----:B---3--:R4:W-:Y:S02]  /*7ea0*/  REDG.E.ADD.F32.FTZ.RN.STRONG.GPU desc[UR16][R64.64+-0x900], R67 ;  /* 0xfff70043400079a6 */ /* 0x0089e4000c10f390 */
.L_x_3879:
[----:B------:R-:W-:Y:S05]  /*7eb0*/  BSYNC B0 ;  /* 0x0000000000007941 */ /* 0x000fea0003800000 */
.L_x_3878:
[----:B---34-:R3:W4:Y:S01]  /*7ec0*/  LDS R67, [R68+0x1050] ;  /* 0x0010500044437984 */ /* 0x0187220000000800 */
[----:B------:R-:W-:Y:S01]  /*7ed0*/  BSSY B0, `(.L_x_3880) ;  /* 0x0000004000007945 */ /* 0x000fe20003800000 */
[----:B------:R-:W-:-:S03]  /*7ee0*/  LEA R66, R66, R79, 0x2 ;  /* 0x0000004f42427211 */ /* 0x000fc600078e10ff */
[----:B------:R-:W-:Y:S05]  /*7ef0*/  @!P3 BRA `(.L_x_3881) ;  /* 0x000000000004b947 */ /* 0x000fea0003800000 */
[----:B----4-:R4:W-:Y:S02]  /*7f00*/  REDG.E.ADD.F32.FTZ.RN.STRONG.GPU desc[UR16][R64.64+-0x800], R67 ;  /* 0xfff80043400079a6 */ /* 0x0109e4000c10f390 */
.L_x_3881:
[----:B------:R-:W-:Y:S05]  /*7f10*/  BSYNC B0 ;  /* 0x0000000000007941 */ /* 0x000fea0003800000 */
.L_x_3880:
[----:B----4-:R4:W0:Y:S01]  /*7f20*/  LDS R67, [R66+0x1150] ;  /* 0x0011500042437984 */ /* 0x0108220000000800 */
[----:B------:R-:W-:Y:S01]  /*7f30*/  BSSY B0, `(.L_x_3882) ;  /* 0x0000005000007945 */ /* 0x000fe20003800000 */
[C---:B------:R-:W-:Y:S01]  /*7f40*/  IADD3 R69, R160.reuse, 0x280, RZ ;  /* 0x00000280a0457810 */ /* 0x040fe20007ffe0ff */
[----:B-1----:R-:W-:Y:S02]  /*7f50*/  VIADD R199, R160, 0x2c0 ;  /* 0x000002c0a0c77836 */ /* 0x002fe40000000000 */
[----:B------:R-:W-:Y:S05]  /*7f60*/  @!P4 BRA `(.L_x_3883) ;  /* 0x000000000004c947 */ /* 0x000fea0003800000 */
[----:B0-----:R1:W-:Y:S02]  /*7f70*/  REDG.E.ADD.F32.FTZ.RN.STRONG.GPU desc[UR16][R64.64+-0x700], R67 ;  /* 0xfff90043400079a6 */ /* 0x0013e4000c10f390 */
.L_x_3883:
[----:B------:R-:W-:Y:S05]  /*7f80*/  BSYNC B0 ;  /* 0x0000000000007941 */ /* 0x000fea0003800000 */
.L_x_3882:
[-C--:B----4-:R-:W-:Y:S01]  /*7f90*/  LEA.HI.SX32 R66, R69, R160.reuse, 0x1b ;  /* 0x000000a045427211 */ /* 0x090fe200078fdaff */
[----:B------:R-:W-:Y:S01]  /*7fa0*/  BSSY B0, `(.L_x_3884) ;  /* 0x0000010000007945 */ /* 0x000fe20003800000 */
[----:B01----:R-:W-:Y:S02]  /*7fb0*/  IADD3 R67, R160, 0x300, RZ ;  /* 0x00000300a0437810 */ /* 0x003fe40007ffe0ff */
[----:B------:R-:W-:Y:S01]  /*7fc0*/  ISETP.GE.AND P5, PT, R201, 0x281, PT ;  /* 0x00000281c900780c */ /* 0x000fe20003fa6270 */
[----:B------:R-:W-:Y:S01]  /*7fd0*/  IMAD R66, R66, 0x4, R79 ;  /* 0x0000000442427824 */ /* 0x000fe200078e024f */
[-C--:B--2---:R-:W-:Y:S02]  /*7fe0*/  LEA.HI.SX32 R224, R67, R160.reuse, 0x1b ;  /* 0x000000a043e07211 */ /* 0x084fe400078fdaff */
[----:B---3--:R-:W-:Y:S02]  /*7ff0*/  LEA.HI.SX32 R68, R199, R160, 0x1b ;  /* 0x000000a0c7447211 */ /* 0x008fe400078fdaff */
[----:B------:R0:W1:Y:S01]  /*8000*/  LDS R67, [R66+0x1250] ;  /* 0x0012500042437984 */ /* 0x0000620000000800 */
[----:B------:R-:W-:-:S02]  /*8010*/  IADD3 R69, R160, 0x340, RZ ;  /* 0x00000340a0457810 */ /* 0x000fc40007ffe0ff */
[----:B------:R-:W-:Y:S02]  /*8020*/  LEA R68, R68, R79, 0x2 ;  /* 0x0000004f44447211 */ /* 0x000fe400078e10ff */
[C---:B------:R-:W-:Y:S02]  /*8030*/  ISETP.GE.AND P0, PT, R201.reuse, 0x2c1, PT ;  /* 0x000002c1c900780c */ /* 0x040fe40003f06270 */
[C---:B------:R-:W-:Y:S02]  /*8040*/  ISETP.GE.AND P1, PT, R201.reuse, 0x301, PT ;  /* 0x00000301c900780c */ /* 0x040fe40003f26270 */
[C---:B------:R-:W-:Y:S02]  /*8050*/  ISETP.GE.AND P2, PT, R201.reuse, 0x341, PT ;  /* 0x00000341c900780c */ /* 0x040fe40003f46270 */
[C---:B------:R-:W-:Y:S02]  /*8060*/  ISETP.GE.AND P3, PT, R201.reuse, 0x381, PT ;  /* 0x00000381c900780c */ /* 0x040fe40003f66270 */
[----:B------:R-:W-:Y:S01]  /*8070*/  ISETP.GE.AND P4, PT, R201, 0x3c1, PT ;  /* 0x000003c1c900780c */ /* 0x000fe20003f86270 */
[----:B------:R-:W-:-:S12]  /*8080*/  @!P5 BRA `(.L_x_3885) ;  /* 0x000000000004d947 */ /* 0x000fd80003800000 */
[----:B-1----:R2:W-:Y:S02]  /*8090*/  REDG.E.ADD.F32.FTZ.RN.STRONG.GPU desc[UR16][R64.64+-0x600], R67 ;  /* 0xfffa0043400079a6 */ /* 0x0025e4000c10f390 */
.L_x_3885:
[----:B------:R-:W-:Y:S05]  /*80a0*/  BSYNC B0 ;  /* 0x0000000000007941 */ /* 0x000fea0003800000 */
.L_x_3884:
[----:B-12---:R1:W2:Y:S01]  /*80b0*/  LDS R67, [R68+0x1350] ;  /* 0x0013500044437984 */ /* 0x0062a20000000800 */
[----:B------:R-:W-:Y:S01]  /*80c0*/  BSSY B0, `(.L_x_3886) ;  /* 0x0000006000007945 */ /* 0x000fe20003800000 */
[----:B------:R-:W-:Y:S01]  /*80d0*/  IADD3 R199, R160, 0x380, RZ ;  /* 0x00000380a0c77810 */ /* 0x000fe20007ffe0ff */
[----:B------:R-:W-:Y:S01]  /*80e0*/  IMAD R224, R224, 0x4, R79 ;  /* 0x00000004e0e07824 */ /* 0x000fe200078e024f */
[----:B0-----:R-:W-:Y:S01]  /*80f0*/  LEA.HI.SX32 R66, R69, R160, 0x1b ;  /* 0x000000a045427211 */ /* 0x001fe200078fdaff */
[----:B------:R-:W-:Y:S06]  /*8100*/  @!P0 BRA `(.L_x_3887) ;  /* 0x0000000000048947 */ /* 0x000fec0003800000 */
[----:B--2---:R0:W-:Y:S02]  /*8110*/  REDG.E.ADD.F32.FTZ.RN.STRONG.GPU desc[UR16][R64.64+-0x500], R67 ;  /* 0xfffb0043400079a6 */ /* 0x0041e4000c10f390 */
.L_x_3887:
[----:B------:R-:W-:Y:S05]  /*8120*/  BSYNC B0 ;  /* 0x0000000000007941 */ /* 0x000fea0003800000 */
.L_x_3886:
[----:B0-2---:R0:W2:Y:S01]  /*8130*/  LDS R67, [R224+0x1450] ;  /* 0x00145000e0437984 */ /* 0x0050a20000000800 */
[----:B------:R-:W-:Y:S01]  /*8140*/  BSSY B0, `(.L_x_3888) ;  /* 0x0000006000007945 */ /* 0x000fe20003800000 */
[----:B-1----:R-:W-:Y:S02]  /*8150*/  LEA.HI.SX32 R68, R199, R160, 0x1b ;  /* 0x000000a0c7447211 */ /* 0x002fe400078fdaff */
[----:B------:R-:W-:Y:S02]  /*8160*/  IADD3 R69, R160, 0x3c0, RZ ;  /* 0x000003c0a0457810 */ /* 0x000fe40007ffe0ff */
[----:B------:R-:W-:Y:S01]  /*8170*/  LEA R199, R66, R79, 0x2 ;  /* 0x0000004f42c77211 */ /* 0x000fe200078e10ff */
[----:B------:R-:W-:Y:S06]  /*8180*/  @!P1 BRA `(.L_x_3889) ;  /* 0x0000000000049947 */ /* 0x000fec0003800000 */
[----:B--2---:R1:W-:Y:S02]  /*8190*/  REDG.E.ADD.F32.FTZ.RN.STRONG.GPU desc[UR16][R64.64+-0x400], R67 ;  /* 0xfffc0043400079a6 */ /* 0x0043e4000c10f390 */
.L_x_3889:
[----:B------:R-:W-:Y:S05]  /*81a0*/  BSYNC B0 ;  /* 0x0000000000007941 */ /* 0x000fea0003800000 */
.L_x_3888:
[----:B-12---:R1:W2:Y:S01]  /*81b0*/  LDS R67, [R199+0x1550] ;  /* 0x00155000c7437984 */ /* 0x0062a20000000800 */
[----:B------:R-:W-:Y:S01]  /*81c0*/  BSSY B0, `(.L_x_3890) ;  /* 0x0000005000007945 */ /* 0x000fe20003800000 */
[----:B------:R-:W-:Y:S01]  /*81d0*/  LEA.HI.SX32 R66, R69, R160, 0x1b ;  /* 0x000000a045427211 */ /* 0x000fe200078fdaff */
[----:B------:R-:W-:Y:S02]  /*81e0*/  IMAD R68, R68, 0x4, R79 ;  /* 0x0000000444447824 */ /* 0x000fe400078e024f */
[----:B------:R-:W-:Y:S05]  /*81f0*/  @!P2 BRA `(.L_x_3891) ;  /* 0x000000000004a947 */ /* 0x000fea0003800000 */
[----:B--2---:R3:W-:Y:S02]  /*8200*/  REDG.E.ADD.F32.FTZ.RN.STRONG.GPU desc[UR16][R64.64+-0x300], R67 ;  /* 0xfffd0043400079a6 */ /* 0x0047e4000c10f390 */
.L_x_3891:
[----:B------:R-:W-:Y:S05]  /*8210*/  BSYNC B0 ;  /* 0x0000000000007941 */ /* 0x000fea0003800000 */
.L_x_3890:
[----:B--23--:R2:W3:Y:S01]  /*8220*/  LDS R67, [R68+0x1650] ;  /* 0x0016500044437984 */ /* 0x00c4e20000000800 */
[----:B------:R-:W-:Y:S01]  /*8230*/  BSSY B0, `(.L_x_3892) ;  /* 0x0000004000007945 */ /* 0x000fe20003800000 */
[----:B------:R-:W-:-:S03]  /*8240*/  LEA R66, R66, R79, 0x2 ;  /* 0x0000004f42427211 */ /* 0x000fc600078e10ff */
[----:B------:R-:W-:Y:S05]  /*8250*/  @!P3 BRA `(.L_x_3893) ;  /* 0x000000000004b947 */ /* 0x000fea0003800000 */
[----:B---3--:R4:W-:Y:S02]  /*8260*/  REDG.E.ADD.F32.FTZ.RN.STRONG.GPU desc[UR16][R64.64+-0x200], R67 ;  /* 0xfffe0043400079a6 */ /* 0x0089e4000c10f390 */
.L_x_3893:
[----:B------:R-:W-:Y:S05]  /*8270*/  BSYNC B0 ;  /* 0x0000000000007941 */ /* 0x000fea0003800000 */
.L_x_3892:
[----:B---34-:R3:W4:Y:S01]  /*8280*/  LDS R67, [R66+0x1750] ;  /* 0x0017500042437984 */ /* 0x0187220000000800 */
[----:B------:R-:W-:Y:S04]  /*8290*/  BSSY B0, `(.L_x_3894) ;  /* 0x0000003000007945 */ /* 0x000fe80003800000 */
[----:B------:R-:W-:Y:S05]  /*82a0*/  @!P4 BRA `(.L_x_3895) ;  /* 0x000000000004c947 */ /* 0x000fea0003800000 */
[----:B----4-:R4:W-:Y:S02]  /*82b0*/  REDG.E.ADD.F32.FTZ.RN.STRONG.GPU desc[UR16][R64.64+-0x100], R67 ;  /* 0xffff0043400079a6 */ /* 0x0109e4000c10f390 */
.L_x_3895:
[----:B------:R-:W-:Y:S05]  /*82c0*/  BSYNC B0 ;  /* 0x0000000000007941 */ /* 0x000fea0003800000 */
.L_x_3894:
[----:B----4-:R-:W4:Y:S01]  /*82d0*/  SHFL.DOWN PT, R65, R70, 0x1, 0x1f ;  /* 0x08201f0046417f89 */ /* 0x010f2200000e0000 */
[C---:B------:R-:W-:Y:S01]  /*82e0*/  ISETP.GT.AND P0, PT, R151.reuse, 0x1e, PT ;  /* 0x0000001e9700780c */ /* 0x040fe20003f04270 */
[----:B------:R-:W-:Y:S01]  /*82f0*/  BSSY B0, `(.L_x_3896) ;  /* 0x000007d000007945 */ /* 0x000fe20003800000 */
[----:B------:R-:W-:Y:S01]  /*8300*/  ISETP.NE.AND P1, PT, R151, RZ, PT ;  /* 0x000000ff9700720c */ /* 0x000fe20003f25270 */
[----:B------:R-:W5:Y:S01]  /*8310*/  SHFL.DOWN PT, R64, R195, 0x1, 0x1f ;  /* 0x08201f00c3407f89 */ /* 0x000f6200000e0000 */
        /* <DEDUP_REMOVED lines=16> */
[----:B----4-:R-:W-:Y:S01]  /*8420*/  @!P0 FADD.FTZ R70, R70, R65 ;  /* 0x0000004146468221 */ /* 0x010fe20000010000 */
[----:B-----5:R-:W-:-:S04]  /*8430*/  @!P0 FADD.FTZ R195, R195, R64 ;  /* 0x00000040c3c38221 */ /* 0x020fc80000010000 */
[----:B------:R-:W4:Y:S01]  /*8440*/  SHFL.DOWN PT, R65, R70, 0x2, 0x1f ;  /* 0x08401f0046417f89 */ /* 0x000f2200000e0000 */
[----:B------:R-:W-:-:S03]  /*8450*/  ISETP.GT.AND P0, PT, R151, 0x1d, PT ;  /* 0x0000001d9700780c */ /* 0x000fc60003f04270 */
[----:B------:R-:W5:Y:S10]  /*8460*/  SHFL.DOWN PT, R64, R195, 0x2, 0x1f ;  /* 0x08401f00c3407f89 */ /* 0x000f7400000e0000 */
[----:B----4-:R-:W-:Y:S01]  /*8470*/  @!P0 FADD.FTZ R70, R70, R65 ;  /* 0x0000004146468221 */ /* 0x010fe20000010000 */
[----:B------:R-:W-:Y:S01]  /*8480*/  FMUL.FTZ R65, R161, R196 ;  /* 0x000000c4a1417220 */ /* 0x000fe20000410000 */
[----:B-----5:R-:W-:-:S03]  /*8490*/  @!P0 FADD.FTZ R195, R195, R64 ;  /* 0x00000040c3c38221 */ /* 0x020fc60000010000 */
[----:B------:R-:W4:Y:S01]  /*84a0*/  SHFL.DOWN PT, R67, R70, 0x4, 0x1f ;  /* 0x08801f0046437f89 */ /* 0x000f2200000e0000 */
[----:B------:R-:W-:Y:S01]  /*84b0*/  ISETP.GT.AND P0, PT, R151, 0x1b, PT ;  /* 0x0000001b9700780c */ /* 0x000fe20003f04270 */
[----:B------:R-:W-:Y:S01]  /*84c0*/  FMUL.FTZ R65, R222, R65 ;  /* 0x00000041de417220 */ /* 0x000fe20000410000 */
[C---:B------:R-:W-:Y:S01]  /*84d0*/  FMUL.FTZ R64, R161.reuse, R198 ;  /* 0x000000c6a1407220 */ /* 0x040fe20000410000 */
[----:B---3--:R-:W3:Y:S02]  /*84e0*/  SHFL.DOWN PT, R66, R195, 0x4, 0x1f ;  /* 0x08801f00c3427f89 */ /* 0x008ee400000e0000 */
[----:B------:R-:W-:Y:S01]  /*84f0*/  FFMA.FTZ R164, R164, R196, R65 ;  /* 0x000000c4a4a47223 */ /* 0x000fe20000010041 */
[----:B------:R-:W-:Y:S01]  /*8500*/  FMUL.FTZ R65, R161, R208 ;  /* 0x000000d0a1417220 */ /* 0x000fe20000410000 */
[----:B------:R-:W-:Y:S02]  /*8510*/  FMUL.FTZ R64, R193, R64 ;  /* 0x00000040c1407220 */ /* 0x000fe40000410000 */
[----:B------:R-:W-:Y:S01]  /*8520*/  FADD.FTZ R23, R164, R23 ;  /* 0x00000017a4177221 */ /* 0x000fe20000010000 */
[----:B------:R-:W-:Y:S01]  /*8530*/  FMUL.FTZ R65, R186, R65 ;  /* 0x00000041ba417220 */ /* 0x000fe20000410000 */
[----:B------:R-:W-:Y:S01]  /*8540*/  FFMA.FTZ R165, R165, R198, R64 ;  /* 0x000000c6a5a57223 */ /* 0x000fe20000010040 */
[----:B------:R-:W-:-:S02]  /*8550*/  FMUL.FTZ R64, R161, R206 ;  /* 0x000000cea1407220 */ /* 0x000fc40000410000 */
[----:B------:R-:W-:Y:S01]  /*8560*/  FFMA.FTZ R168, R168, R208, R65 ;  /* 0x000000d0a8a87223 */ /* 0x000fe20000010041 */
[----:B------:R-:W-:Y:S01]  /*8570*/  FMUL.FTZ R65, R161, R202 ;  /* 0x000000caa1417220 */ /* 0x000fe20000410000 */
[----:B------:R-:W-:Y:S01]  /*8580*/  FMUL.FTZ R191, R191, R64 ;  /* 0x00000040bfbf7220 */ /* 0x000fe20000410000 */
[----:B------:R-:W-:Y:S01]  /*8590*/  FMUL.FTZ R64, R161, R200 ;  /* 0x000000c8a1407220 */ /* 0x000fe20000410000 */
[----:B------:R-:W-:Y:S01]  /*85a0*/  FADD.FTZ R22, R165, R22 ;  /* 0x00000016a5167221 */ /* 0x000fe20000010000 */
[----:B------:R-:W-:Y:S01]  /*85b0*/  FADD.FTZ R19, R168, R19 ;  /* 0x00000013a8137221 */ /* 0x000fe20000010000 */
[----:B------:R-:W-:Y:S01]  /*85c0*/  FFMA.FTZ R166, R166, R206, R191 ;  /* 0x000000cea6a67223 */ /* 0x000fe200000100bf */
[----:B------:R-:W-:Y:S01]  /*85d0*/  FMUL.FTZ R64, R185, R64 ;  /* 0x00000040b9407220 */ /* 0x000fe20000410000 */
[----:B----4-:R-:W-:Y:S01]  /*85e0*/  @!P0 FADD.FTZ R70, R70, R67 ;  /* 0x0000004346468221 */ /* 0x010fe20000010000 */
[----:B------:R-:W-:Y:S02]  /*85f0*/  FMUL.FTZ R67, R232, R65 ;  /* 0x00000041e8437220 */ /* 0x000fe40000410000 */
[----:B------:R-:W-:Y:S01]  /*8600*/  FFMA.FTZ R167, R167, R200, R64 ;  /* 0x000000c8a7a77223 */ /* 0x000fe20000010040 */
[----:B------:R-:W-:Y:S01]  /*8610*/  FMUL.FTZ R64, R161, R210 ;  /* 0x000000d2a1407220 */ /* 0x000fe20000410000 */
[----:B---3--:R-:W-:Y:S01]  /*8620*/  @!P0 FADD.FTZ R195, R195, R66 ;  /* 0x00000042c3c38221 */ /* 0x008fe20000010000 */
[----:B------:R-:W3:Y:S01]  /*8630*/  SHFL.DOWN PT, R69, R70, 0x8, 0x1f ;  /* 0x09001f0046457f89 */ /* 0x000ee200000e0000 */
[----:B------:R-:W-:Y:S01]  /*8640*/  ISETP.GT.AND P0, PT, R151, 0x17, PT ;  /* 0x000000179700780c */ /* 0x000fe20003f04270 */
[----:B------:R-:W-:Y:S01]  /*8650*/  FFMA.FTZ R170, R170, R202, R67 ;  /* 0x000000caaaaa7223 */ /* 0x000fe20000010043 */
[----:B------:R-:W-:Y:S01]  /*8660*/  FMUL.FTZ R64, R231, R64 ;  /* 0x00000040e7407220 */ /* 0x000fe20000410000 */
[----:B------:R-:W4:Y:S01]  /*8670*/  SHFL.DOWN PT, R66, R195, 0x8, 0x1f ;  /* 0x09001f00c3427f89 */ /* 0x000f2200000e0000 */
[----:B------:R-:W-:Y:S01]  /*8680*/  FMUL.FTZ R65, R161, R212 ;  /* 0x000000d4a1417220 */ /* 0x000fe20000410000 */
[----:B------:R-:W-:Y:S01]  /*8690*/  FADD.FTZ R21, R166, R21 ;  /* 0x00000015a6157221 */ /* 0x000fe20000010000 */
[----:B------:R-:W-:Y:S01]  /*86a0*/  FFMA.FTZ R169, R169, R210, R64 ;  /* 0x000000d2a9a97223 */ /* 0x000fe20000010040 */
[C---:B------:R-:W-:Y:S01]  /*86b0*/  FMUL.FTZ R64, R161.reuse, R204 ;  /* 0x000000cca1407220 */ /* 0x040fe20000410000 */
[----:B------:R-:W-:Y:S01]  /*86c0*/  FMUL.FTZ R234, R234, R65 ;  /* 0x00000041eaea7220 */ /* 0x000fe20000410000 */
[----:B------:R-:W-:Y:S01]  /*86d0*/  FMUL.FTZ R65, R161, R192 ;  /* 0x000000c0a1417220 */ /* 0x000fe20000410000 */
[----:B------:R-:W-:Y:S01]  /*86e0*/  FADD.FTZ R20, R167, R20 ;  /* 0x00000014a7147221 */ /* 0x000fe20000010000 */
[----:B------:R-:W-:Y:S01]  /*86f0*/  FMUL.FTZ R235, R235, R64 ;  /* 0x00000040ebeb7220 */ /* 0x000fe20000410000 */
[----:B------:R-:W-:Y:S01]  /*8700*/  FMUL.FTZ R64, R161, R180 ;  /* 0x000000b4a1407220 */ /* 0x000fe20000410000 */
[----:B------:R-:W-:Y:S01]  /*8710*/  FMUL.FTZ R65, R236, R65 ;  /* 0x00000041ec417220 */ /* 0x000fe20000410000 */
[----:B------:R-:W-:Y:S01]  /*8720*/  FFMA.FTZ R171, R171, R212, R234 ;  /* 0x000000d4abab7223 */ /* 0x000fe200000100ea */
[----:B------:R-:W-:Y:S01]  /*8730*/  FFMA.FTZ R172, R172, R204, R235 ;  /* 0x000000ccacac7223 */ /* 0x000fe200000100eb */
[----:B------:R-:W-:Y:S01]  /*8740*/  FMUL.FTZ R64, R237, R64 ;  /* 0x00000040ed407220 */ /* 0x000fe20000410000 */
[----:B------:R-:W-:Y:S01]  /*8750*/  FFMA.FTZ R174, R174, R192, R65 ;  /* 0x000000c0aeae7223 */ /* 0x000fe20000010041 */
[----:B------:R-:W-:Y:S01]  /*8760*/  FADD.FTZ R18, R169, R18 ;  /* 0x00000012a9127221 */ /* 0x000fe20000010000 */
[----:B------:R-:W-:Y:S01]  /*8770*/  FADD.FTZ R17, R170, R17 ;  /* 0x00000011aa117221 */ /* 0x000fe20000010000 */
[----:B------:R-:W-:Y:S01]  /*8780*/  FFMA.FTZ R173, R173, R180, R64 ;  /* 0x000000b4adad7223 */ /* 0x000fe20000010040 */
[----:B------:R-:W-:Y:S01]  /*8790*/  FMUL.FTZ R64, R161, R182 ;  /* 0x000000b6a1407220 */ /* 0x000fe20000410000 */
[----:B------:R-:W-:Y:S01]  /*87a0*/  FADD.FTZ R16, R171, R16 ;  /* 0x00000010ab107221 */ /* 0x000fe20000010000 */
[----:B---3--:R-:W-:Y:S01]  /*87b0*/  @!P0 FADD.FTZ R70, R70, R69 ;  /* 0x0000004546468221 */ /* 0x008fe20000010000 */
[----:B------:R-:W-:Y:S01]  /*87c0*/  FADD.FTZ R15, R172, R15 ;  /* 0x0000000fac0f7221 */ /* 0x000fe20000010000 */
[----:B------:R-:W-:Y:S01]  /*87d0*/  FMUL.FTZ R64, R239, R64 ;  /* 0x00000040ef407220 */ /* 0x000fe20000410000 */
[----:B------:R-:W-:Y:S01]  /*87e0*/  FADD.FTZ R14, R173, R14 ;  /* 0x0000000ead0e7221 */ /* 0x000fe20000010000 */
[----:B----4-:R-:W-:Y:S01]  /*87f0*/  @!P0 FADD.FTZ R195, R195, R66 ;  /* 0x00000042c3c38221 */ /* 0x010fe20000010000 */
[----:B------:R-:W3:Y:S01]  /*8800*/  SHFL.DOWN PT, R67, R70, 0x10, 0x1f ;  /* 0x0a001f0046437f89 */ /* 0x000ee200000e0000 */
[----:B------:R-:W-:Y:S01]  /*8810*/  ISETP.GT.AND P0, PT, R151, 0xf, PT ;  /* 0x0000000f9700780c */ /* 0x000fe20003f04270 */
[----:B------:R-:W-:Y:S01]  /*8820*/  FFMA.FTZ R175, R175, R182, R64 ;  /* 0x000000b6afaf7223 */ /* 0x000fe20000010040 */
[----:B------:R-:W-:Y:S01]  /*8830*/  FADD.FTZ R13, R174, R13 ;  /* 0x0000000dae0d7221 */ /* 0x000fe20000010000 */
[----:B------:R-:W4:Y:S02]  /*8840*/  SHFL.DOWN PT, R66, R195, 0x10, 0x1f ;  /* 0x0a001f00c3427f89 */ /* 0x000f2400000e0000 */
[----:B------:R-:W-:-:S08]  /*8850*/  FADD.FTZ R12, R175, R12 ;  /* 0x0000000caf0c7221 */ /* 0x000fd00000010000 */
[----:B---3--:R-:W-:Y:S01]  /*8860*/  @!P0 FADD.FTZ R70, R70, R67 ;  /* 0x0000004346468221 */ /* 0x008fe20000010000 */
[----:B------:R-:W-:Y:S01]  /*8870*/  FMUL.FTZ R67, R161, R194 ;  /* 0x000000c2a1437220 */ /* 0x000fe20000410000 */
[----:B----4-:R-:W-:-:S03]  /*8880*/  @!P0 FADD.FTZ R195, R195, R66 ;  /* 0x00000042c3c38221 */ /* 0x010fc60000010000 */
[----:B------:R-:W-:Y:S01]  /*8890*/  FMUL.FTZ R67, R238, R67 ;  /* 0x00000043ee437220 */ /* 0x000fe20000410000 */
[----:B------:R-:W-:Y:S01]  /*88a0*/  FMUL.FTZ R66, R161, R184 ;  /* 0x000000b8a1427220 */ /* 0x000fe20000410000 */
[----:B------:R-:W-:Y:S01]  /*88b0*/  MOV R64, R70 ;  /* 0x0000004600407202 */ /* 0x000fe20000000f00 */
[----:B------:R-:W-:Y:S02]  /*88c0*/  IMAD.MOV.U32 R65, RZ, RZ, R195 ;  /* 0x000000ffff417224 */ /* 0x000fe400078e00c3 */
[----:B------:R-:W-:Y:S01]  /*88d0*/  FFMA.FTZ R162, R162, R194, R67 ;  /* 0x000000c2a2a27223 */ /* 0x000fe20000010043 */
[----:B--2---:R-:W-:Y:S01]  /*88e0*/  FMUL.FTZ R68, R241, R66 ;  /* 0x00000042f1447220 */ /* 0x004fe20000410000 */
        /* <DEDUP_REMOVED lines=13> */
[----:B--2---:R-:W-:Y:S05]  /*89c0*/  @P6 BRA `(.L_x_3897) ;  /* 0x00000000003c6947 */ /* 0x004fea0003800000 */
[----:B------:R-:W2:Y:S01]  /*89d0*/  S2UR UR11, SR_CgaCtaId ;  /* 0x00000000000b79c3 */ /* 0x000ea20000008800 */
[----:B------:R-:W-:Y:S01]  /*89e0*/  UMOV UR10, 0x400 ;  /* 0x00000400000a7882 */ /* 0x000fe20000000000 */
[----:B------:R-:W-:Y:S01]  /*89f0*/  ISETP.NE.AND P0, PT, R141, UR32, PT ;  /* 0x000000208d007c0c */ /* 0x000fe2000bf05270 */
[----:B--2---:R-:W-:-:S06]  /*8a00*/  ULEA UR10, UR11, UR10, 0x18 ;  /* 0x0000000a0b0a7291 */ /* 0x004fcc000f8ec03f */
[----:B------:R-:W-:-:S04]  /*8a10*/  MOV R79, UR10 ;  /* 0x0000000a004f7c02 */ /* 0x000fc80008000f00 */
[----:B------:R-:W-:Y:S01]  /*8a20*/  LEA R70, R2, R79, 0x2 ;  /* 0x0000004f02467211 */ /* 0x000fe200078e10ff */
[----:B------:R-:W2:Y:S04]  /*8a30*/  LDS.64 R66, [R79+0x18e0] ;  /* 0x0018e0004f427984 */ /* 0x000ea80000000a00 */
[----:B------:R-:W3:Y:S04]  /*8a40*/  @P0 LDS R68, [R70+0x3210] ;  /* 0x0032100046440984 */ /* 0x000ee80000000800 */
[----:B------:R-:W4:Y:S01]  /*8a50*/  @P0 LDS R69, [R70+0x2e10] ;  /* 0x002e100046450984 */ /* 0x000f220000000800 */
[----:B--2---:R-:W-:Y:S01]  /*8a60*/  FADD.FTZ R65, R65, R67 ;  /* 0x0000004341417221 */ /* 0x004fe20000010000 */
[----:B------:R-:W-:-:S03]  /*8a70*/  FADD.FTZ R64, R64, R66 ;  /* 0x0000004240407221 */ /* 0x000fc60000010000 */
[----:B---3--:R-:W-:Y:S01]  /*8a80*/  @P0 FADD.FTZ R65, R65, R68 ;  /* 0x0000004441410221 */ /* 0x008fe20000010000 */
[----:B----4-:R-:W-:-:S04]  /*8a90*/  @P0 FADD.FTZ R64, R64, R69 ;  /* 0x0000004540400221 */ /* 0x010fc80000010000 */
[----:B------:R2:W-:Y:S04]  /*8aa0*/  STS [R70+0x3210], R65 ;  /* 0x0032104146007388 */ /* 0x0005e80000000800 */
[----:B------:R2:W-:Y:S02]  /*8ab0*/  STS [R70+0x2e10], R64 ;  /* 0x002e104046007388 */ /* 0x0005e40000000800 */
.L_x_3897:
[----:B------:R-:W-:Y:S05]  /*8ac0*/  BSYNC B0 ;  /* 0x0000000000007941 */ /* 0x000fea0003800000 */
.L_x_3896:
[----:B------:R-:W-:Y:S01]  /*8ad0*/  VIADD R2, R2, 0x1 ;  /* 0x0000000102027836 */ /* 0x000fe20000000000 */
[----:B------:R-:W-:-:S04]  /*8ae0*/  UIADD3 UR7, UP0, UR7, 0x1, URZ ;  /* 0x0000000107077890 */ /* 0x000fc8000ff1e03f */
[----:B------:R-:W-:Y:S01]  /*8af0*/  ISETP.GE.AND P0, PT, R2, UR33, PT ;  /* 0x0000002102007c0c */ /* 0x000fe2000bf06270 */
[----:B------:R-:W-:-:S12]  /*8b00*/  UIADD3.X UR8, URZ, UR8, URZ, UP0, !UPT ;  /* 0x000000083f087290 */ /* 0x000fd800087fe43f */
[----:B------:R-:W-:Y:S05]  /*8b10*/  @!P0 BRA `(.L_x_3898) ;  /* 0xffffffc400848947 */ /* 0x000fea000383ffff */
.L_x_3854:
[----:B------:R-:W-:Y:S01]  /*8b20*/  BAR.SYNC.DEFER_BLOCKING 0x0 ;  /* 0x0000000000007b1d */ /* 0x000fe20000010000 */
[----:B------:R-:W-:Y:S02]  /*8b30*/  F2FP.BF16.F32.PACK_AB R38, R38, R39 ;  /* 0x000000272626723e */ /* 0x000fe400000010ff */
[----:B------:R-:W-:Y:S02]  /*8b40*/  F2FP.BF16.F32.PACK_AB R36, R36, R37 ;  /* 0x000000252424723e */ /* 0x000fe400000010ff */
[----:B------:R-:W-:-:S03]  /*8b50*/  F2FP.BF16.F32.PACK_AB R34, R34, R35 ;  /* 0x000000232222723e */ /* 0x000fc600000010ff */
[----:B------:R-:W3:Y:S01]  /*8b60*/  S2UR UR8, SR_CgaCtaId ;  /* 0x00000000000879c3 */ /* 0x000ee20000008800 */
[----:B------:R-:W-:Y:S01]  /*8b70*/  PRMT R49, R38, 0x7632, R49 ;  /* 0x0000763226317816 */ /* 0x000fe20000000031 */
[----:B------:R-:W-:Y:S01]  /*8b80*/  UMOV UR7, 0x400 ;  /* 0x0000040000077882 */ /* 0x000fe20000000000 */
[----:B------:R-:W-:Y:S01]  /*8b90*/  PRMT R0, R36, 0x7632, R0 ;  /* 0x0000763224007816 */ /* 0x000fe20000000000 */
[----:B------:R-:W-:Y:S01]  /*8ba0*/  BSSY B0, `(.L_x_3899) ;  /* 0x000004a000007945 */ /* 0x000fe20003800000 */
[----:B------:R-:W-:Y:S02]  /*8bb0*/  PRMT R2, R34, 0x7632, R2 ;  /* 0x0000763222027816 */ /* 0x000fe40000000002 */
[----:B------:R-:W-:Y:S02]  /*8bc0*/  ISETP.NE.AND P6, PT, R160, RZ, PT ;  /* 0x000000ffa000720c */ /* 0x000fe40003fc5270 */
[----:B------:R-:W-:Y:S02]  /*8bd0*/  F2FP.BF16.F32.PACK_AB R32, R32, R33 ;  /* 0x000000212020723e */ /* 0x000fe400000010ff */
[----:B------:R-:W-:-:S02]  /*8be0*/  F2FP.BF16.F32.PACK_AB R30, R30, R31 ;  /* 0x0000001f1e1e723e */ /* 0x000fc400000010ff */
[----:B------:R-:W-:Y:S02]  /*8bf0*/  F2FP.BF16.F32.PACK_AB R28, R28, R29 ;  /* 0x0000001d1c1c723e */ /* 0x000fe400000010ff */
[----:B------:R-:W-:Y:S02]  /*8c00*/  F2FP.BF16.F32.PACK_AB R26, R26, R27 ;  /* 0x0000001b1a1a723e */ /* 0x000fe400000010ff */
[----:B------:R-:W-:Y:S01]  /*8c10*/  F2FP.BF16.F32.PACK_AB R24, R24, R25 ;  /* 0x000000191818723e */ /* 0x000fe200000010ff */
[----:B------:R4:W-:Y:S01]  /*8c20*/  STS.U16 [R98+0x2], R49 ;  /* 0x0000023162007388 */ /* 0x0009e20000000400 */
[----:B------:R-:W-:Y:S02]  /*8c30*/  PRMT R3, R30, 0x7632, R3 ;  /* 0x000076321e037816 */ /* 0x000fe40000000003 */
[----:B------:R-:W-:Y:S01]  /*8c40*/  PRMT R6, R24, 0x7632, R6 ;  /* 0x0000763218067816 */ /* 0x000fe20000000006 */
[----:B------:R5:W-:Y:S01]  /*8c50*/  STS.U16 [R98+0x6], R0 ;  /* 0x0000060062007388 */ /* 0x000be20000000400 */
[----:B------:R-:W-:Y:S01]  /*8c60*/  IADD3 R118, -R118, UR9, RZ ;  /* 0x0000000976767c10 */ /* 0x000fe2000fffe1ff */
[----:B---3--:R-:W-:Y:S01]  /*8c70*/  ULEA UR7, UR8, UR7, 0x18 ;  /* 0x0000000708077291 */ /* 0x008fe2000f8ec03f */
[----:B------:R-:W-:Y:S01]  /*8c80*/  SHF.R.S32.HI R42, RZ, 0x1f, R159 ;  /* 0x0000001fff2a7819 */ /* 0x000fe2000001149f */
[----:B------:R3:W-:Y:S01]  /*8c90*/  STS.U16 [R98+0xa], R2 ;  /* 0x00000a0262007388 */ /* 0x0007e20000000400 */
[----:B----4-:R-:W-:-:S03]  /*8ca0*/  PRMT R49, R32, 0x7632, R49 ;  /* 0x0000763220317816 */ /* 0x010fc60000000031 */
[----:B------:R-:W-:Y:S01]  /*8cb0*/  STS.U16 [R98], R38 ;  /* 0x0000002662007388 */ /* 0x000fe20000000400 */
[----:B-----5:R-:W-:-:S03]  /*8cc0*/  PRMT R0, R28, 0x7632, R0 ;  /* 0x000076321c007816 */ /* 0x020fc60000000000 */
[----:B------:R-:W-:Y:S01]  /*8cd0*/  STS.U16 [R98+0x4], R36 ;  /* 0x0000042462007388 */ /* 0x000fe20000000400 */
[----:B---3--:R-:W-:-:S03]  /*8ce0*/  PRMT R2, R26, 0x7632, R2 ;  /* 0x000076321a027816 */ /* 0x008fc60000000002 */
[----:B------:R-:W-:Y:S04]  /*8cf0*/  STS.U16 [R98+0x8], R34 ;  /* 0x0000082262007388 */ /* 0x000fe80000000400 */
[----:B------:R-:W-:Y:S04]  /*8d00*/  STS.U16 [R98+0xc], R32 ;  /* 0x00000c2062007388 */ /* 0x000fe80000000400 */
[----:B------:R-:W-:Y:S04]  /*8d10*/  STS.U16 [R98+0xe], R49 ;  /* 0x00000e3162007388 */ /* 0x000fe80000000400 */
[----:B------:R-:W-:Y:S04]  /*8d20*/  STS.U16 [R98+0x10], R30 ;  /* 0x0000101e62007388 */ /* 0x000fe80000000400 */
[----:B------:R3:W-:Y:S04]  /*8d30*/  STS.U16 [R98+0x12], R3 ;  /* 0x0000120362007388 */ /* 0x0007e80000000400 */
[----:B------:R-:W-:Y:S04]  /*8d40*/  STS.U16 [R98+0x14], R28 ;  /* 0x0000141c62007388 */ /* 0x000fe80000000400 */
[----:B------:R-:W-:Y:S01]  /*8d50*/  STS.U16 [R98+0x16], R0 ;  /* 0x0000160062007388 */ /* 0x000fe20000000400 */
[----:B---3--:R-:W-:-:S03]  /*8d60*/  LEA R3, R141, 0xfffffc00, 0xa ;  /* 0xfffffc008d037811 */ /* 0x008fc600078e50ff */
[----:B------:R3:W-:Y:S01]  /*8d70*/  STS.U16 [R98+0x18], R26 ;  /* 0x0000181a62007388 */ /* 0x0007e20000000400 */
[----:B------:R-:W-:-:S03]  /*8d80*/  SHF.R.S32.HI R25, RZ, 0x1f, R3 ;  /* 0x0000001fff197819 */ /* 0x000fc60000011403 */
[----:B------:R4:W-:Y:S04]  /*8d90*/  STS.U16 [R98+0x1a], R2 ;  /* 0x00001a0262007388 */ /* 0x0009e80000000400 */
[----:B------:R-:W-:Y:S01]  /*8da0*/  STS.U16 [R98+0x1c], R24 ;  /* 0x00001c1862007388 */ /* 0x000fe20000000400 */
[----:B---3--:R-:W3:Y:S03]  /*8db0*/  LDC.64 R26, c[0x0][0x388] ;  /* 0x0000e200ff1a7b82 */ /* 0x008ee60000000a00 */
[----:B------:R5:W-:Y:S01]  /*8dc0*/  STS.U16 [R98+0x1e], R6 ;  /* 0x00001e0662007388 */ /* 0x000be20000000400 */
[----:B------:R-:W-:-:S03]  /*8dd0*/  NOP ;  /* 0x0000000000007918 */ /* 0x000fc60000000000 */
[----:B------:R-:W-:Y:S01]  /*8de0*/  LDS.U16 R5, [R114] ;  /* 0x0000000072057984 */ /* 0x000fe20000000400 */
[----:B----4-:R-:W-:-:S03]  /*8df0*/  IADD3 R2, P1, R120, R3, RZ ;  /* 0x0000000378027210 */ /* 0x010fc60007f3e0ff */
[----:B------:R-:W-:Y:S01]  /*8e00*/  LDS.U16 R29, [R113+0x40] ;  /* 0x00004000711d7984 */ /* 0x000fe20000000400 */
[----:B------:R-:W-:-:S03]  /*8e10*/  IADD3.X R3, R121, R25, RZ, P1, !PT ;  /* 0x0000001979037210 */ /* 0x000fc60000ffe4ff */
[----:B------:R-:W-:Y:S04]  /*8e20*/  LDS.U16 R31, [R112+0x80] ;  /* 0x00008000701f7984 */ /* 0x000fe80000000400 */
[----:B------:R-:W-:Y:S01]  /*8e30*/  LDS.U16 R33, [R111+0xc0] ;  /* 0x0000c0006f217984 */ /* 0x000fe20000000400 */
[----:B---3--:R-:W-:-:S03]  /*8e40*/  IMAD R0, R26, UR20, RZ ;  /* 0x000000141a007c24 */ /* 0x008fc6000f8e02ff */
[----:B------:R-:W-:Y:S01]  /*8e50*/  LDS.U16 R35, [R110+0x100] ;  /* 0x000100006e237984 */ /* 0x000fe20000000400 */
[----:B-----5:R-:W-:-:S03]  /*8e60*/  IMAD.WIDE.U32 R6, R26, UR21, RZ ;  /* 0x000000151a067c25 */ /* 0x020fc6000f8e00ff */
        /* <DEDUP_REMOVED lines=15> */
[----:B------:R-:W3:Y:S02]  /*8f60*/  LDS R59, [UR7+0x840] ;  /* 0x00084007ff3b7984 */ /* 0x000ee40008000800 */
[----:B---3--:R-:W-:-:S13]  /*8f70*/  ISETP.GE.AND P0, PT, R120, R59, PT ;  /* 0x0000003b7800720c */ /* 0x008fda0003f06270 */
[----:B------:R-:W-:Y:S05]  /*8f80*/  @P0 BRA `(.L_x_3900) ;  /* 0x00000000002c0947 */ /* 0x000fea0003800000 */
[----:B------:R-:W-:Y:S01]  /*8f90*/  IMAD.WIDE.U32 R24, R26, UR21, R2 ;  /* 0x000000151a187c25 */ /* 0x000fe2000f8e0002 */
[----:B------:R-:W-:-:S03]  /*8fa0*/  ULDC.64 UR8, c[0x0][0x390] ;  /* 0x0000e40000087ab9 */ /* 0x000fc60000000a00 */
        /* <DEDUP_REMOVED lines=9> */
.L_x_3900:
[----:B------:R-:W-:Y:S05]  /*9040*/  BSYNC B0 ;  /* 0x0000000000007941 */ /* 0x000fea0003800000 */
.L_x_3899:
[----:B------:R-:W-:Y:S01]  /*9050*/  MOV R7, R61 ;  /* 0x0000003d00077202 */ /* 0x000fe20000000f00 */
[----:B------:R-:W-:Y:S01]  /*9060*/  ULDC.64 UR10, c[0x0][0x390] ;  /* 0x0000e400000a7ab9 */ /* 0x000fe20000000a00 */
[----:B------:R-:W-:Y:S01]  /*9070*/  ULDC.64 UR8, c[0x0][0x3e0] ;  /* 0x0000f80000087ab9 */ /* 0x000fe20000000a00 */
[----:B------:R-:W-:Y:S01]  /*9080*/  IMAD R0, R42, UR10, RZ ;  /* 0x0000000a2a007c24 */ /* 0x000fe2000f8e02ff */
[----:B---3--:R-:W-:Y:S01]  /*9090*/  LEA R5, P2, R120, UR8, 0x1 ;  /* 0x0000000878057c11 */ /* 0x008fe2000f8408ff */
[C---:B------:R-:W-:Y:S01]  /*90a0*/  IMAD.WIDE.U32 R6, R159.reuse, UR10, R6 ;  /* 0x0000000a9f067c25 */ /* 0x040fe2000f8e0006 */
[-C--:B------:R-:W-:Y:S01]  /*90b0*/  ISETP.GE.AND P0, PT, R154, R59.reuse, PT ;  /* 0x0000003b9a00720c */ /* 0x080fe20003f06270 */
[----:B------:R-:W-:Y:S01]  /*90c0*/  BSSY B0, `(.L_x_3901) ;  /* 0x00000ae000007945 */ /* 0x000fe20003800000 */
[----:B------:R-:W-:Y:S01]  /*90d0*/  ISETP.GE.AND P3, PT, R150, R59, PT ;  /* 0x0000003b9600720c */ /* 0x000fe20003f66270 */
[----:B------:R-:W-:Y:S01]  /*90e0*/  IMAD R25, R159, UR11, R0 ;  /* 0x0000000b9f197c24 */ /* 0x000fe2000f8e0200 */
[----:B------:R-:W-:-:S02]  /*90f0*/  IADD3 R0, P1, R81, R6, RZ ;  /* 0x0000000651007210 */ /* 0x000fc40007f3e0ff */
[----:B------:R-:W-:Y:S02]  /*9100*/  LEA.HI.X R24, R120, UR9, R121, 0x1, P2 ;  /* 0x0000000978187c11 */ /* 0x000fe400090f0c79 */
[----:B------:R-:W-:Y:S02]  /*9110*/  IADD3.X R7, R80, R25, R7, P1, !PT ;  /* 0x0000001950077210 */ /* 0x000fe40000ffe407 */
[----:B------:R-:W-:Y:S02]  /*9120*/  ISETP.GE.AND P1, PT, R152, R59, PT ;  /* 0x0000003b9800720c */ /* 0x000fe40003f26270 */
[----:B------:R-:W-:Y:S02]  /*9130*/  LEA R6, P2, R0, R5, 0x1 ;  /* 0x0000000500067211 */ /* 0x000fe400078408ff */
[----:B------:R-:W-:Y:S02]  /*9140*/  ISETP.GE.AND P4, PT, R140, R59, PT ;  /* 0x0000003b8c00720c */ /* 0x000fe40003f86270 */
[----:B------:R-:W-:-:S02]  /*9150*/  LEA.HI.X R7, R0, R24, R7, 0x1, P2 ;  /* 0x0000001800077211 */ /* 0x000fc400010f0c07 */
[-C--:B------:R-:W-:Y:S02]  /*9160*/  ISETP.GE.AND P2, PT, R148, R59.reuse, PT ;  /* 0x0000003b9400720c */ /* 0x080fe40003f46270 */
[-C--:B------:R-:W-:Y:S01]  /*9170*/  ISETP.GE.AND P5, PT, R136, R59.reuse, PT ;  /* 0x0000003b8800720c */ /* 0x080fe20003fa6270 */
[----:B------:R-:W-:Y:S01]  /*9180*/  @!P0 STG.E.U16 desc[UR16][R6.64+-0x780], R31 ;  /* 0xfff8801f06008986 */ /* 0x000fe2000c101510 */
[-C--:B------:R-:W-:Y:S02]  /*9190*/  ISETP.GE.AND P0, PT, R144, R59.reuse, PT ;  /* 0x0000003b9000720c */ /* 0x080fe40003f06270 */
[----:B------:R-:W-:Y:S01]  /*91a0*/  LOP3.LUT R0, R158, 0xfffffe00, RZ, 0xc0, !PT ;  /* 0xfffffe009e007812 */ /* 0x000fe200078ec0ff */
[----:B------:R3:W-:Y:S01]  /*91b0*/  @!P1 STG.E.U16 desc[UR16][R6.64+-0x740], R33 ;  /* 0xfff8c02106009986 */ /* 0x0007e2000c101510 */
[----:B------:R-:W-:-:S03]  /*91c0*/  ISETP.GE.AND P1, PT, R146, R59, PT ;  /* 0x0000003b9200720c */ /* 0x000fc60003f26270 */
[----:B------:R-:W-:Y:S01]  /*91d0*/  @!P3 STG.E.U16 desc[UR16][R6.64+-0x700], R35 ;  /* 0xfff900230600b986 */ /* 0x000fe2000c101510 */
[-C--:B------:R-:W-:Y:S01]  /*91e0*/  ISETP.GE.AND P3, PT, R142, R59.reuse, PT ;  /* 0x0000003b8e00720c */ /* 0x080fe20003f66270 */
[----:B------:R-:W-:Y:S02]  /*91f0*/  IMAD R40, R151, 0x10, R0 ;  /* 0x0000001097287824 */ /* 0x000fe400078e0200 */
[----:B------:R-:W-:Y:S01]  /*9200*/  FADD.FTZ R0, R8, R153 ;  /* 0x0000009908007221 */ /* 0x000fe20000010000 */
[----:B------:R-:W-:Y:S01]  /*9210*/  @!P2 STG.E.U16 desc[UR16][R6.64+-0x6c0], R37 ;  /* 0xfff940250600a986 */ /* 0x000fe2000c101510 */
[-C--:B------:R-:W-:Y:S01]  /*9220*/  ISETP.GE.AND P2, PT, R134, R59.reuse, PT ;  /* 0x0000003b8600720c */ /* 0x080fe20003f46270 */
[C---:B------:R-:W-:Y:S01]  /*9230*/  VIADD R26, R40.reuse, 0x3 ;  /* 0x00000003281a7836 */ /* 0x040fe20000000000 */
[----:B------:R-:W-:Y:S01]  /*9240*/  IADD3 R5, R40, 0x1, RZ ;  /* 0x0000000128057810 */ /* 0x000fe20007ffe0ff */
[----:B------:R-:W-:Y:S01]  /*9250*/  @!P0 STG.E.U16 desc[UR16][R6.64+-0x640], R41 ;  /* 0xfff9c02906008986 */ /* 0x000fe2000c101510 */
[-C--:B------:R-:W-:Y:S01]  /*9260*/  ISETP.GE.AND P0, PT, R156, R59.reuse, PT ;  /* 0x0000003b9c00720c */ /* 0x080fe20003f06270 */
[----:B------:R-:W-:Y:S01]  /*9270*/  VIADD R30, R40, 0x6 ;  /* 0x00000006281e7836 */ /* 0x000fe20000000000 */
[----:B------:R-:W-:Y:S01]  /*9280*/  LEA.HI.SX32 R24, R5, R40, 0x1b ;  /* 0x0000002805187211 */ /* 0x000fe200078fdaff */
[----:B------:R4:W-:Y:S01]  /*9290*/  @!P1 STG.E.U16 desc[UR16][R6.64+-0x680], R39 ;  /* 0xfff9802706009986 */ /* 0x0009e2000c101510 */
[-C--:B------:R-:W-:Y:S01]  /*92a0*/  ISETP.GE.AND P1, PT, R135, R59.reuse, PT ;  /* 0x0000003b8700720c */ /* 0x080fe20003f26270 */
[----:B------:R-:W-:Y:S01]  /*92b0*/  FADD.FTZ R5, R0, R9 ;  /* 0x0000000900057221 */ /* 0x000fe20000010000 */
[C---:B------:R-:W-:Y:S01]  /*92c0*/  IADD3 R25, R40.reuse, 0x2, RZ ;  /* 0x0000000228197810 */ /* 0x040fe20007ffe0ff */
[----:B------:R-:W-:Y:S01]  /*92d0*/  @!P3 STG.E.U16 desc[UR16][R6.64+-0x600], R43 ;  /* 0xfffa002b0600b986 */ /* 0x000fe2000c101510 */
[-C--:B------:R-:W-:Y:S01]  /*92e0*/  ISETP.GE.AND P3, PT, R117, R59.reuse, PT ;  /* 0x0000003b7500720c */ /* 0x080fe20003f66270 */
[----:B------:R-:W-:Y:S01]  /*92f0*/  FADD.FTZ R0, R5, R10 ;  /* 0x0000000a05007221 */ /* 0x000fe20000010000 */
[----:B------:R-:W-:Y:S01]  /*9300*/  IADD3 R27, R40, 0x4, RZ ;  /* 0x00000004281b7810 */ /* 0x000fe20007ffe0ff */
[----:B------:R-:W-:Y:S01]  /*9310*/  @!P4 STG.E.U16 desc[UR16][R6.64+-0x5c0], R45 ;  /* 0xfffa402d0600c986 */ /* 0x000fe2000c101510 */
[-C--:B------:R-:W-:Y:S01]  /*9320*/  ISETP.GE.AND P4, PT, R116, R59.reuse, PT ;  /* 0x0000003b7400720c */ /* 0x080fe20003f86270 */
[----:B------:R-:W-:Y:S01]  /*9330*/  FADD.FTZ R5, R0, R11 ;  /* 0x0000000b00057221 */ /* 0x000fe20000010000 */
[C---:B------:R-:W-:Y:S01]  /*9340*/  IADD3 R28, R40.reuse, 0x5, RZ ;  /* 0x00000005281c7810 */ /* 0x040fe20007ffe0ff */
[----:B------:R-:W-:Y:S01]  /*9350*/  @!P5 STG.E.U16 desc[UR16][R6.64+-0x580], R47 ;  /* 0xfffa802f0600d986 */ /* 0x000fe2000c101510 */
[----:B------:R-:W-:Y:S01]  /*9360*/  ISETP.GE.AND P5, PT, R115, R59, PT ;  /* 0x0000003b7300720c */ /* 0x000fe20003fa6270 */
[----:B------:R-:W-:Y:S01]  /*9370*/  FADD.FTZ R0, R5, R12 ;  /* 0x0000000c05007221 */ /* 0x000fe20000010000 */
[----:B------:R-:W-:Y:S01]  /*9380*/  F2FP.BF16.F32.PACK_AB R8, R9, R8 ;  /* 0x000000080908723e */ /* 0x000fe200000010ff */
[----:B------:R-:W-:Y:S01]  /*9390*/  @!P1 STG.E.U16 desc[UR16][R6.64+-0x540], R49 ;  /* 0xfffac03106009986 */ /* 0x000fe2000c101510 */
[-C--:B------:R-:W-:Y:S01]  /*93a0*/  LEA.HI.SX32 R25, R25, R40.reuse, 0x1b ;  /* 0x0000002819197211 */ /* 0x080fe200078fdaff */
[----:B---3--:R-:W-:Y:S01]  /*93b0*/  VIADD R33, R40, 0x9 ;  /* 0x0000000928217836 */ /* 0x008fe20000000000 */
[----:B------:R-:W-:Y:S01]  /*93c0*/  LEA.HI.SX32 R26, R26, R40, 0x1b ;  /* 0x000000281a1a7211 */ /* 0x000fe200078fdaff */
[----:B------:R-:W-:Y:S01]  /*93d0*/  @!P2 STG.E.U16 desc[UR16][R6.64+-0x500], R51 ;  /* 0xfffb00330600a986 */ /* 0x000fe2000c101510 */
[----:B------:R-:W-:Y:S01]  /*93e0*/  F2FP.BF16.F32.PACK_AB R10, R11, R10 ;  /* 0x0000000a0b0a723e */ /* 0x000fe200000010ff */
[----:B------:R-:W-:Y:S01]  /*93f0*/  VIADD R36, R40, 0xc ;  /* 0x0000000c28247836 */ /* 0x000fe20000000000 */
[-C--:B------:R-:W-:Y:S01]  /*9400*/  LEA.HI.SX32 R27, R27, R40.reuse, 0x1b ;  /* 0x000000281b1b7211 */ /* 0x080fe200078fdaff */
[----:B------:R-:W-:Y:S01]  /*9410*/  @!P3 STG.E.U16 desc[UR16][R6.64+-0x4c0], R53 ;  /* 0xfffb40350600b986 */ /* 0x000fe2000c101510 */
[----:B------:R-:W-:Y:S01]  /*9420*/  LEA.HI.SX32 R28, R28, R40, 0x1b ;  /* 0x000000281c1c7211 */ /* 0x000fe200078fdaff */
[----:B----4-:R-:W-:Y:S01]  /*9430*/  VIADD R39, R40, 0xf ;  /* 0x0000000f28277836 */ /* 0x010fe20000000000 */
[----:B------:R-:W-:Y:S01]  /*9440*/  LEA R24, R24, UR7, 0x1 ;  /* 0x0000000718187c11 */ /* 0x000fe2000f8e08ff */
[----:B------:R-:W-:Y:S01]  /*9450*/  @!P4 STG.E.U16 desc[UR16][R6.64+-0x480], R55 ;  /* 0xfffb80370600c986 */ /* 0x000fe2000c101510 */
[----:B------:R-:W-:Y:S01]  /*9460*/  F2FP.BF16.F32.PACK_AB R12, R13, R12 ;  /* 0x0000000c0d0c723e */ /* 0x000fe200000010ff */
[----:B------:R-:W-:Y:S01]  /*9470*/  FADD.FTZ R13, R0, R13 ;  /* 0x0000000d000d7221 */ /* 0x000fe20000010000 */
[----:B------:R-:W-:Y:S01]  /*9480*/  LEA.HI.SX32 R30, R30, R40, 0x1b ;  /* 0x000000281e1e7211 */ /* 0x000fe200078fdaff */
[----:B------:R-:W-:Y:S01]  /*9490*/  @!P0 STG.E.U16 desc[UR16][R6.64+-0x7c0], R29 ;  /* 0xfff8401d06008986 */ /* 0x000fe2000c101510 */
[----:B------:R-:W-:-:S02]  /*94a0*/  LEA R25, R25, UR7, 0x1 ;  /* 0x0000000719197c11 */ /* 0x000fc4000f8e08ff */
[----:B------:R-:W-:Y:S01]  /*94b0*/  IADD3 R31, R40, 0x7, RZ ;  /* 0x00000007281f7810 */ /* 0x000fe20007ffe0ff */
[----:B------:R3:W-:Y:S01]  /*94c0*/  @!P5 STG.E.U16 desc[UR16][R6.64+-0x440], R57 ;  /* 0xfffbc0390600d986 */ /* 0x0007e2000c101510 */
[----:B------:R-:W-:Y:S02]  /*94d0*/  PRMT R9, R10, 0x7632, R9 ;  /* 0x000076320a097816 */ /* 0x000fe40000000009 */
[----:B------:R-:W-:Y:S01]  /*94e0*/  LEA R26, R26, UR7, 0x1 ;  /* 0x000000071a1a7c11 */ /* 0x000fe2000f8e08ff */
[----:B------:R-:W-:Y:S01]  /*94f0*/  BAR.SYNC.DEFER_BLOCKING 0x0 ;  /* 0x0000000000007b1d */ /* 0x000fe20000010000 */
[----:B------:R-:W-:Y:S02]  /*9500*/  IADD3 R32, R40, 0x8, RZ ;  /* 0x0000000828207810 */ /* 0x000fe40007ffe0ff */
[----:B------:R-:W-:Y:S02]  /*9510*/  LEA R27, R27, UR7, 0x1 ;  /* 0x000000071b1b7c11 */ /* 0x000fe4000f8e08ff */
[----:B------:R-:W-:-:S02]  /*9520*/  PRMT R11, R12, 0x7632, R11 ;  /* 0x000076320c0b7816 */ /* 0x000fc4000000000b */
[----:B------:R-:W-:Y:S02]  /*9530*/  LEA R28, R28, UR7, 0x1 ;  /* 0x000000071c1c7c11 */ /* 0x000fe4000f8e08ff */
[----:B---3--:R-:W-:Y:S02]  /*9540*/  PRMT R7, R8, 0x7632, R7 ;  /* 0x0000763208077816 */ /* 0x008fe40000000007 */
[----:B------:R-:W-:Y:S02]  /*9550*/  IADD3 R34, R40, 0xa, RZ ;  /* 0x0000000a28227810 */ /* 0x000fe40007ffe0ff */
[----:B------:R-:W-:Y:S01]  /*9560*/  F2FP.BF16.F32.PACK_AB R5, R15, R14 ;  /* 0x0000000e0f05723e */ /* 0x000fe200000010ff */
[----:B------:R-:W-:Y:S01]  /*9570*/  FADD.FTZ R14, R13, R14 ;  /* 0x0000000e0d0e7221 */ /* 0x000fe20000010000 */
[----:B------:R-:W-:Y:S02]  /*9580*/  LEA R30, R30, UR7, 0x1 ;  /* 0x000000071e1e7c11 */ /* 0x000fe4000f8e08ff */
[----:B------:R-:W-:Y:S01]  /*9590*/  IADD3 R35, R40, 0xb, RZ ;  /* 0x0000000b28237810 */ /* 0x000fe20007ffe0ff */
[----:B------:R-:W-:Y:S01]  /*95a0*/  FADD.FTZ R15, R14, R15 ;  /* 0x0000000f0e0f7221 */ /* 0x000fe20000010000 */
[----:B------:R-:W-:-:S02]  /*95b0*/  LEA.HI.SX32 R31, R31, R40, 0x1b ;  /* 0x000000281f1f7211 */ /* 0x000fc400078fdaff */
[----:B------:R-:W-:Y:S02]  /*95c0*/  LEA.HI.SX32 R32, R32, R40, 0x1b ;  /* 0x0000002820207211 */ /* 0x000fe400078fdaff */
[----:B------:R-:W-:Y:S01]  /*95d0*/  F2FP.BF16.F32.PACK_AB R6, R17, R16 ;  /* 0x000000101106723e */ /* 0x000fe200000010ff */
[----:B------:R3:W-:Y:S01]  /*95e0*/  STS.U16 [R98], R8 ;  /* 0x0000000862007388 */ /* 0x0007e20000000400 */
[C---:B------:R-:W-:Y:S01]  /*95f0*/  IADD3 R37, R40.reuse, 0xd, RZ ;  /* 0x0000000d28257810 */ /* 0x040fe20007ffe0ff */
[----:B------:R-:W-:Y:S01]  /*9600*/  FADD.FTZ R16, R15, R16 ;  /* 0x000000100f107221 */ /* 0x000fe20000010000 */
[-C--:B------:R-:W-:Y:S01]  /*9610*/  LEA.HI.SX32 R33, R33, R40.reuse, 0x1b ;  /* 0x0000002821217211 */ /* 0x080fe200078fdaff */
[----:B------:R4:W-:Y:S01]  /*9620*/  STS.U16 [R24+0x2], R7 ;  /* 0x0000020718007388 */ /* 0x0009e20000000400 */
[----:B------:R-:W-:Y:S01]  /*9630*/  IADD3 R38, R40, 0xe, RZ ;  /* 0x0000000e28267810 */ /* 0x000fe20007ffe0ff */
[----:B------:R-:W-:Y:S01]  /*9640*/  FADD.FTZ R17, R16, R17 ;  /* 0x0000001110117221 */ /* 0x000fe20000010000 */
[-C--:B------:R-:W-:Y:S01]  /*9650*/  LEA.HI.SX32 R34, R34, R40.reuse, 0x1b ;  /* 0x0000002822227211 */ /* 0x080fe200078fdaff */
[----:B------:R5:W-:Y:S01]  /*9660*/  STS.U16 [R25+0x4], R10 ;  /* 0x0000040a19007388 */ /* 0x000be20000000400 */
[----:B------:R-:W-:-:S02]  /*9670*/  LEA.HI.SX32 R35, R35, R40, 0x1b ;  /* 0x0000002823237211 */ /* 0x000fc400078fdaff */
[----:B---3--:R-:W-:Y:S01]  /*9680*/  PRMT R8, R5, 0x7632, R8 ;  /* 0x0000763205087816 */ /* 0x008fe20000000008 */
[----:B------:R-:W-:Y:S01]  /*9690*/  STS.U16 [R26+0x6], R9 ;  /* 0x000006091a007388 */ /* 0x000fe20000000400 */
[----:B------:R-:W-:Y:S02]  /*96a0*/  LEA R31, R31, UR7, 0x1 ;  /* 0x000000071f1f7c11 */ /* 0x000fe4000f8e08ff */
[----:B----4-:R-:W-:Y:S01]  /*96b0*/  F2FP.BF16.F32.PACK_AB R7, R19, R18 ;  /* 0x000000121307723e */ /* 0x010fe200000010ff */
[----:B------:R-:W-:Y:S01]  /*96c0*/  STS.U16 [R27+0x8], R12 ;  /* 0x0000080c1b007388 */ /* 0x000fe20000000400 */
[-C--:B------:R-:W-:Y:S01]  /*96d0*/  LEA.HI.SX32 R36, R36, R40.reuse, 0x1b ;  /* 0x0000002824247211 */ /* 0x080fe200078fdaff */
[----:B------:R-:W-:Y:S01]  /*96e0*/  FADD.FTZ R18, R17, R18 ;  /* 0x0000001211127221 */ /* 0x000fe20000010000 */
[----:B-----5:R-:W-:Y:S01]  /*96f0*/  PRMT R10, R6, 0x7610, R10 ;  /* 0x00007610060a7816 */ /* 0x020fe2000000000a */
[----:B------:R-:W-:Y:S01]  /*9700*/  STS.U16 [R28+0xa], R11 ;  /* 0x00000a0b1c007388 */ /* 0x000fe20000000400 */
[----:B------:R-:W-:Y:S01]  /*9710*/  LEA R32, R32, UR7, 0x1 ;  /* 0x0000000720207c11 */ /* 0x000fe2000f8e08ff */
[----:B------:R-:W-:Y:S01]  /*9720*/  FADD.FTZ R19, R18, R19 ;  /* 0x0000001312137221 */ /* 0x000fe20000010000 */
[----:B------:R-:W-:Y:S01]  /*9730*/  LEA.HI.SX32 R37, R37, R40, 0x1b ;  /* 0x0000002825257211 */ /* 0x000fe200078fdaff */
[----:B------:R3:W-:Y:S01]  /*9740*/  STS.U16 [R30+0xc], R5 ;  /* 0x00000c051e007388 */ /* 0x0007e20000000400 */
[----:B------:R-:W-:-:S02]  /*9750*/  PRMT R24, R6, 0x7632, R24 ;  /* 0x0000763206187816 */ /* 0x000fc40000000018 */
[----:B------:R-:W-:Y:S01]  /*9760*/  LEA R33, R33, UR7, 0x1 ;  /* 0x0000000721217c11 */ /* 0x000fe2000f8e08ff */
[----:B------:R-:W-:Y:S01]  /*9770*/  STS.U16 [R31+0xe], R8 ;  /* 0x00000e081f007388 */ /* 0x000fe20000000400 */
[-C--:B------:R-:W-:Y:S02]  /*9780*/  LEA.HI.SX32 R38, R38, R40.reuse, 0x1b ;  /* 0x0000002826267211 */ /* 0x080fe400078fdaff */
[----:B------:R-:W-:Y:S01]  /*9790*/  LEA R34, R34, UR7, 0x1 ;  /* 0x0000000722227c11 */ /* 0x000fe2000f8e08ff */
[----:B------:R-:W-:Y:S01]  /*97a0*/  STS.U16 [R32+0x10], R10 ;  /* 0x0000100a20007388 */ /* 0x000fe20000000400 */
[----:B------:R-:W-:Y:S02]  /*97b0*/  LEA.HI.SX32 R39, R39, R40, 0x1b ;  /* 0x0000002827277211 */ /* 0x000fe400078fdaff */
[----:B---3--:R-:W-:Y:S01]  /*97c0*/  F2FP.BF16.F32.PACK_AB R5, R21, R20 ;  /* 0x000000141505723e */ /* 0x008fe200000010ff */
[----:B------:R-:W-:Y:S01]  /*97d0*/  STS.U16 [R33+0x12], R24 ;  /* 0x0000121821007388 */ /* 0x000fe20000000400 */
[----:B------:R-:W-:Y:S01]  /*97e0*/  F2FP.BF16.F32.PACK_AB R6, R23, R22 ;  /* 0x000000161706723e */ /* 0x000fe200000010ff */
[----:B------:R-:W-:Y:S01]  /*97f0*/  FADD.FTZ R20, R19, R20 ;  /* 0x0000001413147221 */ /* 0x000fe20000010000 */
[----:B------:R-:W-:Y:S01]  /*9800*/  PRMT R9, R7, 0x7632, R9 ;  /* 0x0000763207097816 */ /* 0x000fe20000000009 */
[----:B------:R-:W-:Y:S01]  /*9810*/  STS.U16 [R34+0x14], R7 ;  /* 0x0000140722007388 */ /* 0x000fe20000000400 */
[----:B------:R-:W-:Y:S01]  /*9820*/  LEA R35, R35, UR7, 0x1 ;  /* 0x0000000723237c11 */ /* 0x000fe2000f8e08ff */
[----:B------:R-:W-:Y:S01]  /*9830*/  FADD.FTZ R21, R20, R21 ;  /* 0x0000001514157221 */ /* 0x000fe20000010000 */
[----:B------:R-:W-:-:S02]  /*9840*/  PRMT R12, R5, 0x7610, R12 ;  /* 0x00007610050c7816 */ /* 0x000fc4000000000c */
[----:B------:R-:W-:Y:S01]  /*9850*/  LEA R36, R36, UR7, 0x1 ;  /* 0x0000000724247c11 */ /* 0x000fe2000f8e08ff */
[----:B------:R3:W-:Y:S01]  /*9860*/  STS.U16 [R35+0x16], R9 ;  /* 0x0000160923007388 */ /* 0x0007e20000000400 */
[----:B------:R-:W-:Y:S01]  /*9870*/  PRMT R26, R5, 0x7632, R26 ;  /* 0x00007632051a7816 */ /* 0x000fe2000000001a */
[----:B------:R-:W-:Y:S01]  /*9880*/  FADD.FTZ R22, R21, R22 ;  /* 0x0000001615167221 */ /* 0x000fe20000010000 */
[----:B------:R-:W-:Y:S01]  /*9890*/  LEA R37, R37, UR7, 0x1 ;  /* 0x0000000725257c11 */ /* 0x000fe2000f8e08ff */
[----:B------:R-:W-:Y:S01]  /*98a0*/  STS.U16 [R36+0x18], R12 ;  /* 0x0000180c24007388 */ /* 0x000fe20000000400 */
[----:B------:R-:W-:Y:S01]  /*98b0*/  LEA R38, R38, UR7, 0x1 ;  /* 0x0000000726267c11 */ /* 0x000fe2000f8e08ff */
[----:B------:R-:W-:Y:S01]  /*98c0*/  FADD.FTZ R153, R22, R23 ;  /* 0x0000001716997221 */ /* 0x000fe20000010000 */
[----:B------:R-:W-:Y:S01]  /*98d0*/  PRMT R28, R6, 0x7632, R28 ;  /* 0x00007632061c7816 */ /* 0x000fe2000000001c */
[----:B------:R-:W-:Y:S01]  /*98e0*/  STS.U16 [R37+0x1a], R26 ;  /* 0x00001a1a25007388 */ /* 0x000fe20000000400 */
[----:B------:R-:W-:Y:S01]  /*98f0*/  LEA R39, R39, UR7, 0x1 ;  /* 0x0000000727277c11 */ /* 0x000fe2000f8e08ff */
[----:B---3--:R-:W3:Y:S01]  /*9900*/  LDC.64 R8, c[0x0][0x3a8] ;  /* 0x0000ea00ff087b82 */ /* 0x008ee20000000a00 */
[----:B------:R-:W-:Y:S01]  /*9910*/  IADD3 R10, P1, R120, -0x3e0, RZ ;  /* 0xfffffc20780a7810 */ /* 0x000fe20007f3e0ff */
[----:B------:R4:W-:Y:S03]  /*9920*/  STS.U16 [R38+0x1c], R6 ;  /* 0x00001c0626007388 */ /* 0x0009e60000000400 */
[----:B------:R-:W-:Y:S01]  /*9930*/  IADD3.X R13, R121, -0x1, RZ, P1, !PT ;  /* 0xffffffff790d7810 */ /* 0x000fe20000ffe4ff */
[----:B------:R-:W-:Y:S01]  /*9940*/  STS.U16 [R39+0x1e], R28 ;  /* 0x00001e1c27007388 */ /* 0x000fe20000000400 */
[----:B------:R-:W-:-:S03]  /*9950*/  NOP ;  /* 0x0000000000007918 */ /* 0x000fc60000000000 */
[----:B------:R-:W-:Y:S04]  /*9960*/  LDS.U16 R5, [R114] ;  /* 0x0000000072057984 */ /* 0x000fe80000000400 */
[----:B------:R-:W-:Y:S04]  /*9970*/  LDS.U16 R113, [R113+0x40] ;  /* 0x0000400071717984 */ /* 0x000fe80000000400 */
[----:B------:R-:W-:Y:S01]  /*9980*/  LDS.U16 R11, [R112+0x80] ;  /* 0x00008000700b7984 */ /* 0x000fe20000000400 */
[----:B---3--:R-:W-:-:S03]  /*9990*/  IMAD R0, R8, UR20, RZ ;  /* 0x0000001408007c24 */ /* 0x008fc6000f8e02ff */
[----:B------:R-:W-:Y:S01]  /*99a0*/  LDS.U16 R111, [R111+0xc0] ;  /* 0x0000c0006f6f7984 */ /* 0x000fe20000000400 */
[----:B----4-:R-:W-:-:S03]  /*99b0*/  IMAD.WIDE.U32 R6, R8, UR21, RZ ;  /* 0x0000001508067c25 */ /* 0x010fc6000f8e00ff */
        /* <DEDUP_REMOVED lines=30> */
.L_x_3902:
[----:B------:R-:W-:Y:S05]  /*9ba0*/  BSYNC B0 ;  /* 0x0000000000007941 */ /* 0x000fea0003800000 */
.L_x_3901:
[----:B------:R-:W-:Y:S01]  /*9bb0*/  MOV R2, R6 ;  /* 0x0000000600027202 */ /* 0x000fe20000000f00 */
[----:B------:R-:W-:Y:S01]  /*9bc0*/  ULDC.64 UR8, c[0x0][0x3b0] ;  /* 0x0000ec0000087ab9 */ /* 0x000fe20000000a00 */
[----:B------:R-:W-:Y:S01]  /*9bd0*/  MOV R3, R15 ;  /* 0x0000000f00037202 */ /* 0x000fe20000000f00 */
[----:B------:R-:W-:Y:S01]  /*9be0*/  IMAD R6, R42, UR8, RZ ;  /* 0x000000082a067c24 */ /* 0x000fe2000f8e02ff */
[----:B------:R-:W-:Y:S01]  /*9bf0*/  ULDC.64 UR10, c[0x0][0x3f0] ;  /* 0x0000fc00000a7ab9 */ /* 0x000fe20000000a00 */
[-C--:B------:R-:W-:Y:S01]  /*9c00*/  ISETP.GE.AND P3, PT, R156, R37.reuse, PT ;  /* 0x000000259c00720c */ /* 0x080fe20003f66270 */
[----:B------:R-:W-:Y:S01]  /*9c10*/  UIADD3 UR12, UP0, UR12, -0x800, URZ ;  /* 0xfffff8000c0c7890 */ /* 0x000fe2000ff1e03f */
[C---:B------:R-:W-:Y:S01]  /*9c20*/  IMAD.WIDE.U32 R2, R159.reuse, UR8, R2 ;  /* 0x000000089f027c25 */ /* 0x040fe2000f8e0002 */
[----:B------:R-:W-:Y:S01]  /*9c30*/  LEA R0, P1, R10, UR10, 0x1 ;  /* 0x0000000a0a007c11 */ /* 0x000fe2000f8208ff */
[----:B------:R-:W-:Y:S01]  /*9c40*/  UIADD3 UR14, UP1, UR14, -0x800, URZ ;  /* 0xfffff8000e0e7890 */ /* 0x000fe2000ff3e03f */
[----:B------:R-:W-:Y:S01]  /*9c50*/  ISETP.GE.AND P4, PT, R154, R37, PT ;  /* 0x000000259a00720c */ /* 0x000fe20003f86270 */
[----:B------:R-:W-:Y:S01]  /*9c60*/  IMAD R7, R159, UR9, R6 ;  /* 0x000000099f077c24 */ /* 0x000fe2000f8e0206 */
[----:B------:R-:W-:Y:S01]  /*9c70*/  IADD3 R81, P0, R81, R2, RZ ;  /* 0x0000000251517210 */ /* 0x000fe20007f1e0ff */
[----:B------:R-:W-:Y:S01]  /*9c80*/  UIADD3 UR18, UP2, UR18, -0x800, URZ ;  /* 0xfffff80012127890 */ /* 0x000fe2000ff5e03f */
[----:B---3--:R-:W-:Y:S01]  /*9c90*/  LEA.HI.X R5, R10, UR11, R13, 0x1, P1 ;  /* 0x0000000b0a057c11 */ /* 0x008fe200088f0c0d */
[----:B------:R-:W-:Y:S01]  /*9ca0*/  UIADD3 UR6, UR6, 0x1, URZ ;  /* 0x0000000106067890 */ /* 0x000fe2000fffe03f */
[----:B------:R-:W-:Y:S01]  /*9cb0*/  IADD3.X R80, R80, R7, R3, P0, !PT ;  /* 0x0000000750507210 */ /* 0x000fe200007fe403 */
[----:B------:R-:W-:Y:S01]  /*9cc0*/  UIADD3.X UR13, UR13, -0x1, URZ, UP0, !UPT ;  /* 0xffffffff0d0d7890 */ /* 0x000fe200087fe43f */
[C---:B------:R-:W-:Y:S01]  /*9cd0*/  LEA R2, P0, R81.reuse, R0, 0x1 ;  /* 0x0000000051027211 */ /* 0x040fe200078008ff */
[----:B------:R-:W-:Y:S01]  /*9ce0*/  UIADD3.X UR15, UR15, -0x1, URZ, UP1, !UPT ;  /* 0xffffffff0f0f7890 */ /* 0x000fe20008ffe43f */
[----:B------:R-:W-:Y:S01]  /*9cf0*/  ISETP.GE.AND P5, PT, R152, R37, PT ;  /* 0x000000259800720c */ /* 0x000fe20003fa6270 */
[----:B------:R-:W-:Y:S01]  /*9d00*/  UIADD3.X UR19, UR19, -0x1, URZ, UP2, !UPT ;  /* 0xffffffff13137890 */ /* 0x000fe200097fe43f */
        /* <DEDUP_REMOVED lines=27> */
[----:B------:R-:W-:-:S09]  /*9ec0*/  ISETP.GT.AND P0, PT, R141, 0x1, PT ;  /* 0x000000018d00780c */ /* 0x000fd20003f04270 */
[----:B------:R3:W-:Y:S01]  /*9ed0*/  @!P1 STG.E.U16 desc[UR16][R2.64+0x300], R101 ;  /* 0x0003006502009986 */ /* 0x0007e2000c101510 */
[----:B------:R-:W-:-:S04]  /*9ee0*/  IADD3 R149, P1, R149, -0x800, RZ ;  /* 0xfffff80095957810 */ /* 0x000fc80007f3e0ff */
[----:B------:R-:W-:Y:S01]  /*9ef0*/  IADD3.X R147, R147, -0x1, RZ, P1, !PT ;  /* 0xffffffff93937810 */ /* 0x000fe20000ffe4ff */
[----:B------:R-:W-:Y:S08]  /*9f00*/  @P0 BRA `(.L_x_3903) ;  /* 0xffffff6800b00947 */ /* 0x000ff0000383ffff */
.L_x_3848:
[----:B------:R-:W-:Y:S02]  /*9f10*/  ULDC.64 UR4, c[0x0][0x3d8] ;  /* 0x0000f60000047ab9 */ /* 0x000fe40000000a00 */
[----:B------:R-:W-:-:S04]  /*9f20*/  ISETP.NE.U32.AND P0, PT, RZ, UR4, PT ;  /* 0x00000004ff007c0c */ /* 0x000fc8000bf05070 */
[----:B------:R-:W-:-:S13]  /*9f30*/  ISETP.NE.AND.EX P0, PT, RZ, UR5, PT, P0 ;  /* 0x00000005ff007c0c */ /* 0x000fda000bf05300 */
[----:B------:R-:W-:Y:S05]  /*9f40*/  @!P0 BRA `(.L_x_3904) ;  /* 0x0000000000808947 */ /* 0x000fea0003800000 */
[----:B------:R-:W4:Y:S01]  /*9f50*/  SHFL.DOWN P0, R0, R155, 0x1, 0x1f ;  /* 0x08201f009b007f89 */ /* 0x000f220000000000 */
[----:B------:R-:W-:Y:S01]  /*9f60*/  BSSY B0, `(.L_x_3904) ;  /* 0x000001e000007945 */ /* 0x000fe20003800000 */
[----:B------:R-:W5:Y:S01]  /*9f70*/  S2R R4, SR_LANEID ;  /* 0x0000000000047919 */ /* 0x000f620000000000 */
[----:B------:R-:W0:Y:S01]  /*9f80*/  S2R R6, SR_TID.X ;  /* 0x0000000000067919 */ /* 0x000e220000002100 */
[----:B----4-:R-:W-:-:S05]  /*9f90*/  @P0 FADD R0, R0, R155 ;  /* 0x0000009b00000221 */ /* 0x010fca0000000000 */
[----:B---3--:R-:W3:Y:S01]  /*9fa0*/  SHFL.DOWN P0, R3, R0, 0x2, 0x1f ;  /* 0x08401f0000037f89 */ /* 0x008ee20000000000 */
[----:B-----5:R-:W-:-:S13]  /*9fb0*/  ISETP.NE.AND P1, PT, R4, RZ, PT ;  /* 0x000000ff0400720c */ /* 0x020fda0003f25270 */
[----:B------:R-:W4:Y:S01]  /*9fc0*/  @!P1 S2R R9, SR_CgaCtaId ;  /* 0x0000000000099919 */ /* 0x000f220000008800 */
[----:B0-----:R-:W-:Y:S01]  /*9fd0*/  @!P1 SHF.R.S32.HI R7, RZ, 0x1f, R6 ;  /* 0x0000001fff079819 */ /* 0x001fe20000011406 */
[----:B---3--:R-:W-:Y:S01]  /*9fe0*/  @P0 FADD R3, R0, R3 ;  /* 0x0000000300030221 */ /* 0x008fe20000000000 */
[----:B------:R-:W-:Y:S02]  /*9ff0*/  @!P1 MOV R0, 0x400 ;  /* 0x0000040000009802 */ /* 0x000fe40000000f00 */
[----:B------:R-:W-:Y:S02]  /*a000*/  @!P1 LEA.HI R7, R7, R6, RZ, 0x5 ;  /* 0x0000000607079211 */ /* 0x000fe400078f28ff */
[----:B------:R-:W0:Y:S01]  /*a010*/  SHFL.DOWN P0, R2, R3, 0x4, 0x1f ;  /* 0x08801f0003027f89 */ /* 0x000e220000000000 */
[----:B----4-:R-:W-:Y:S01]  /*a020*/  @!P1 LEA R0, R9, R0, 0x18 ;  /* 0x0000000009009211 */ /* 0x010fe200078ec0ff */
        /* <DEDUP_REMOVED lines=17> */
.L_x_3905:
[----:B------:R-:W-:Y:S05]  /*a140*/  BSYNC B0 ;  /* 0x0000000000007941 */ /* 0x000fea0003800000 */
.L_x_3904:
[----:B------:R-:W-:Y:S01]  /*a150*/  ULDC.64 UR4, c[0x0][0x3f8] ;  /* 0x0000fe0000047ab9 */ /* 0x000fe20000000a00 */
[----:B------:R-:W-:Y:S01]  /*a160*/  BSSY B0, `(.L_x_3906) ;  /* 0x0000026000007945 */ /* 0x000fe20003800000 */
[----:B------:R-:W-:-:S04]  /*a170*/  ISETP.NE.U32.AND P0, PT, RZ, UR4, PT ;  /* 0x00000004ff007c0c */ /* 0x000fc8000bf05070 */
[----:B------:R-:W-:-:S13]  /*a180*/  ISETP.NE.AND.EX P0, PT, RZ, UR5, PT, P0 ;  /* 0x00000005ff007c0c */ /* 0x000fda000bf05300 */
[----:B------:R-:W-:Y:S05]  /*a190*/  @!P0 BRA `(.L_x_3907) ;  /* 0x0000000000848947 */ /* 0x000fea0003800000 */
[----:B------:R-:W-:Y:S06]  /*a1a0*/  BAR.SYNC.DEFER_BLOCKING 0x0 ;  /* 0x0000000000007b1d */ /* 0x000fec0000010000 */
[----:B------:R-:W4:Y:S01]  /*a1b0*/  SHFL.DOWN P0, R0, R153, 0x1, 0x1f ;  /* 0x08201f0099007f89 */ /* 0x000f220000000000 */
[----:B0--3--:R-:W0:Y:S01]  /*a1c0*/  S2R R4, SR_LANEID ;  /* 0x0000000000047919 */ /* 0x009e220000000000 */
[----:B------:R-:W3:Y:S01]  /*a1d0*/  S2R R15, SR_TID.X ;  /* 0x00000000000f7919 */ /* 0x000ee20000002100 */
[----:B----4-:R-:W-:-:S05]  /*a1e0*/  @P0 FADD R0, R0, R153 ;  /* 0x0000009900000221 */ /* 0x010fca0000000000 */
[----:B------:R-:W4:Y:S01]  /*a1f0*/  SHFL.DOWN P0, R3, R0, 0x2, 0x1f ;  /* 0x08401f0000037f89 */ /* 0x000f220000000000 */
[----:B0-----:R-:W-:-:S13]  /*a200*/  ISETP.NE.AND P1, PT, R4, RZ, PT ;  /* 0x000000ff0400720c */ /* 0x001fda0003f25270 */
[----:B------:R-:W0:Y:S01]  /*a210*/  @!P1 S2R R7, SR_CgaCtaId ;  /* 0x0000000000079919 */ /* 0x000e220000008800 */
[----:B------:R-:W-:Y:S01]  /*a220*/  @!P1 MOV R6, 0x400 ;  /* 0x0000040000069802 */ /* 0x000fe20000000f00 */
[----:B----4-:R-:W-:Y:S01]  /*a230*/  @P0 FADD R3, R0, R3 ;  /* 0x0000000300030221 */ /* 0x010fe20000000000 */
[----:B---3--:R-:W-:-:S04]  /*a240*/  @!P1 SHF.R.S32.HI R0, RZ, 0x1f, R15 ;  /* 0x0000001fff009819 */ /* 0x008fc8000001140f */
[----:B------:R-:W3:Y:S01]  /*a250*/  SHFL.DOWN P0, R2, R3, 0x4, 0x1f ;  /* 0x08801f0003027f89 */ /* 0x000ee20000000000 */
[----:B------:R-:W-:-:S04]  /*a260*/  @!P1 LEA.HI R0, R0, R15, RZ, 0x5 ;  /* 0x0000000f00009211 */ /* 0x000fc800078f28ff */
[----:B------:R-:W-:Y:S01]  /*a270*/  @!P1 SHF.R.S32.HI R0, RZ, 0x5, R0 ;  /* 0x00000005ff009819 */ /* 0x000fe20000011400 */
[----:B---3--:R-:W-:Y:S01]  /*a280*/  @P0 FADD R2, R3, R2 ;  /* 0x0000000203020221 */ /* 0x008fe20000000000 */
[----:B0-----:R-:W-:-:S04]  /*a290*/  @!P1 LEA R3, R7, R6, 0x18 ;  /* 0x0000000607039211 */ /* 0x001fc800078ec0ff */
        /* <DEDUP_REMOVED lines=14> */
[----:B------:R0:W-:Y:S01]  /*a380*/  REDG.E.ADD.F32.FTZ.RN.STRONG.GPU desc[UR16][R122.64], R4 ;  /* 0x000000047a0079a6 */ /* 0x0001e2000c10f390 */
[----:B------:R-:W-:Y:S01]  /*a390*/  HFMA2.MMA R15, -RZ, RZ, 0, 0 ;  /* 0x00000000ff0f7435 */ /* 0x000fe200000001ff */
[----:B------:R-:W-:Y:S10]  /*a3a0*/  BRA `(.L_x_3908) ;  /* 0x0000000000047947 */ /* 0x000ff40003800000 */
.L_x_3907:
[----:B------:R-:W4:Y:S02]  /*a3b0*/  S2R R15, SR_TID.X ;  /* 0x00000000000f7919 */ /* 0x000f240000002100 */
.L_x_3908:
[----:B------:R-:W-:Y:S05]  /*a3c0*/  BSYNC B0 ;  /* 0x0000000000007941 */ /* 0x000fea0003800000 */
.L_x_3906:
[----:B------:R-:W-:Y:S02]  /*a3d0*/  ULDC UR14, c[0x0][0x21c] ;  /* 0x00008700000e7ab9 */ /* 0x000fe40000000800 */
[----:B----4-:R-:W-:-:S13]  /*a3e0*/  ISETP.GE.AND P0, PT, R15, UR14, PT ;  /* 0x0000000e0f007c0c */ /* 0x010fda000bf06270 */
[----:B------:R-:W-:Y:S05]  /*a3f0*/  @P0 EXIT ;  /* 0x000000000000094d */ /* 0x000fea0003800000 */
[----:B------:R-:W4:Y:S01]  /*a400*/  S2UR UR5, SR_CgaCtaId ;  /* 0x00000000000579c3 */ /* 0x000f220000008800 */
[----:B0--3--:R-:W-:Y:S01]  /*a410*/  SHF.R.S32.HI R4, RZ, 0x1f, R159 ;  /* 0x0000001fff047819 */ /* 0x009fe2000001149f */
[----:B------:R-:W-:Y:S01]  /*a420*/  ULDC.64 UR6, c[0x0][0x358] ;  /* 0x0000d60000067ab9 */ /* 0x000fe20000000a00 */
[----:B------:R-:W-:Y:S01]  /*a430*/  ULDC.64 UR8, c[0x0][0x338] ;  /* 0x0000ce0000087ab9 */ /* 0x000fe20000000a00 */
[----:B------:R-:W-:Y:S01]  /*a440*/  IMAD.WIDE.U32 R2, R159, UR6, RZ ;  /* 0x000000069f027c25 */ /* 0x000fe2000f8e00ff */
[----:B------:R-:W-:Y:S01]  /*a450*/  BSSY B0, `(.L_x_3909) ;  /* 0x0000028000007945 */ /* 0x000fe20003800000 */
[----:B------:R-:W-:Y:S01]  /*a460*/  UMOV UR4, 0x400 ;  /* 0x0000040000047882 */ /* 0x000fe20000000000 */
[----:B------:R-:W-:Y:S01]  /*a470*/  ULDC.64 UR10, c[0x0][0x360] ;  /* 0x0000d800000a7ab9 */ /* 0x000fe20000000a00 */
[C---:B------:R-:W-:Y:S01]  /*a480*/  IMAD R0, R4.reuse, UR6, RZ ;  /* 0x0000000604007c24 */ /* 0x040fe2000f8e02ff */
[----:B------:R-:W-:Y:S01]  /*a490*/  ULDC.64 UR12, c[0x0][0x3c8] ;  /* 0x0000f200000c7ab9 */ /* 0x000fe20000000a00 */
[----:B------:R-:W-:-:S02]  /*a4a0*/  IMAD R4, R4, UR8, RZ ;  /* 0x0000000804047c24 */ /* 0x000fc4000f8e02ff */
[C---:B------:R-:W-:Y:S01]  /*a4b0*/  IMAD R23, R159.reuse, UR7, R0 ;  /* 0x000000079f177c24 */ /* 0x040fe2000f8e0200 */
[----:B------:R-:W-:Y:S01]  /*a4c0*/  ULDC.64 UR6, c[0x0][0x340] ;  /* 0x0000d00000067ab9 */ /* 0x000fe20000000a00 */
[C---:B------:R-:W-:Y:S02]  /*a4d0*/  IMAD R21, R159.reuse, UR9, R4 ;  /* 0x000000099f157c24 */ /* 0x040fe4000f8e0204 */
[----:B------:R-:W-:Y:S01]  /*a4e0*/  IMAD.WIDE.U32 R4, R159, UR8, RZ ;  /* 0x000000089f047c25 */ /* 0x000fe2000f8e00ff */
[----:B------:R-:W-:-:S03]  /*a4f0*/  ULDC.64 UR8, c[0x0][0x3c0] ;  /* 0x0000f00000087ab9 */ /* 0x000fc60000000a00 */
[----:B------:R-:W-:Y:S01]  /*a500*/  IMAD.IADD R23, R3, 0x1, R23 ;  /* 0x0000000103177824 */ /* 0x000fe200078e0217 */
[----:B------:R-:W-:Y:S01]  /*a510*/  IADD3 R21, R5, R21, RZ ;  /* 0x0000001505157210 */ /* 0x000fe20007ffe0ff */
[----:B----4-:R-:W-:-:S03]  /*a520*/  ULEA UR4, UR5, UR4, 0x18 ;  /* 0x0000000405047291 */ /* 0x010fc6000f8ec03f */
[----:B------:R-:W-:-:S09]  /*a530*/  ULDC UR5, c[0x0][0x0] ;  /* 0x0000000000057ab9 */ /* 0x000fd20000000800 */
.L_x_3910:
[----:B------:R-:W-:Y:S01]  /*a540*/  LEA R0, R15, UR4, 0x2 ;  /* 0x000000040f007c11 */ /* 0x000fe2000f8e10ff */
[----:B------:R-:W-:Y:S01]  /*a550*/  IMAD.MOV.U32 R7, RZ, RZ, R21 ;  /* 0x000000ffff077224 */ /* 0x000fe200078e0015 */
[----:B------:R-:W-:Y:S02]  /*a560*/  SHF.R.S32.HI R10, RZ, 0x1f, R15 ;  /* 0x0000001fff0a7819 */ /* 0x000fe4000001140f */
[----:B0-----:R-:W-:Y:S01]  /*a570*/  MOV R8, R2 ;  /* 0x0000000200087202 */ /* 0x001fe20000000f00 */
[----:B------:R-:W0:Y:S01]  /*a580*/  LDS R17, [R0+0x2e10] ;  /* 0x002e100000117984 */ /* 0x000e220000000800 */
[----:B------:R-:W-:Y:S01]  /*a590*/  MOV R9, R23 ;  /* 0x0000001700097202 */ /* 0x000fe20000000f00 */
[C---:B------:R-:W-:Y:S01]  /*a5a0*/  IMAD R12, R10.reuse, UR6, RZ ;  /* 0x000000060a0c7c24 */ /* 0x040fe2000f8e02ff */
[----:B------:R-:W-:Y:S01]  /*a5b0*/  MOV R6, R4 ;  /* 0x0000000400067202 */ /* 0x000fe20000000f00 */
[----:B------:R-:W3:Y:S01]  /*a5c0*/  LDS R19, [R0+0x3210] ;  /* 0x0032100000137984 */ /* 0x000ee20000000800 */
[----:B------:R-:W-:-:S02]  /*a5d0*/  IMAD R14, R10, UR10, RZ ;  /* 0x0000000a0a0e7c24 */ /* 0x000fc4000f8e02ff */
[----:B------:R-:W-:-:S04]  /*a5e0*/  IMAD.WIDE.U32 R10, R15, UR10, R8 ;  /* 0x0000000a0f0a7c25 */ /* 0x000fc8000f8e0008 */
[----:B------:R-:W-:-:S04]  /*a5f0*/  IMAD.WIDE.U32 R6, R15, UR6, R6 ;  /* 0x000000060f067c25 */ /* 0x000fc8000f8e0006 */
[C---:B------:R-:W-:Y:S01]  /*a600*/  IMAD R9, R15.reuse, UR7, R12 ;  /* 0x000000070f097c24 */ /* 0x040fe2000f8e020c */
[----:B------:R-:W-:Y:S01]  /*a610*/  LEA R8, P0, R6, UR8, 0x2 ;  /* 0x0000000806087c11 */ /* 0x000fe2000f8010ff */
[----:B------:R-:W-:Y:S01]  /*a620*/  IMAD R13, R15, UR11, R14 ;  /* 0x0000000b0f0d7c24 */ /* 0x000fe2000f8e020e */
[----:B------:R-:W-:Y:S01]  /*a630*/  LEA R12, P1, R10, UR12, 0x2 ;  /* 0x0000000c0a0c7c11 */ /* 0x000fe2000f8210ff */
[----:B------:R-:W-:Y:S01]  /*a640*/  IMAD.IADD R9, R7, 0x1, R9 ;  /* 0x0000000107097824 */ /* 0x000fe200078e0209 */
[----:B------:R-:W-:Y:S02]  /*a650*/  IADD3 R15, R15, UR5, RZ ;  /* 0x000000050f0f7c10 */ /* 0x000fe4000fffe0ff */
[----:B------:R-:W-:Y:S02]  /*a660*/  IADD3 R7, R11, R13, RZ ;  /* 0x0000000d0b077210 */ /* 0x000fe40007ffe0ff */
[----:B------:R-:W-:Y:S02]  /*a670*/  LEA.HI.X R9, R6, UR9, R9, 0x2, P0 ;  /* 0x0000000906097c11 */ /* 0x000fe400080f1409 */
[----:B------:R-:W-:-:S02]  /*a680*/  ISETP.GE.AND P0, PT, R15, UR14, PT ;  /* 0x0000000e0f007c0c */ /* 0x000fc4000bf06270 */
[----:B------:R-:W-:Y:S01]  /*a690*/  LEA.HI.X R13, R10, UR13, R7, 0x2, P1 ;  /* 0x0000000d0a0d7c11 */ /* 0x000fe200088f1407 */
[----:B0-----:R0:W-:Y:S04]  /*a6a0*/  REDG.E.ADD.F32.FTZ.RN.STRONG.GPU desc[UR16][R8.64], R17 ;  /* 0x00000011080079a6 */ /* 0x0011e8000c10f390 */
[----:B---3--:R0:W-:Y:S06]  /*a6b0*/  REDG.E.ADD.F32.FTZ.RN.STRONG.GPU desc[UR16][R12.64], R19 ;  /* 0x000000130c0079a6 */ /* 0x0081ec000c10f390 */
[----:B------:R-:W-:Y:S05]  /*a6c0*/  @!P0 BRA `(.L_x_3910) ;  /* 0xfffffffc009c8947 */ /* 0x000fea000383ffff */
[----:B------:R-:W-:Y:S05]  /*a6d0*/  BSYNC B0 ;  /* 0x0000000000007941 */ /* 0x000fea0003800000 */
.L_x_3909:
[----:B------:R-:W-:Y:S05]  /*a6e0*/  EXIT ;  /* 0x000000000000794d */ /* 0x000fea0003800000 */
.L_x_3858:
[----:B------:R-:W-:Y:S01]  /*a6f0*/  HFMA2.MMA R240, -RZ, RZ, 0, 5.9604644775390625e-08 ;  /* 0x00000001fff07435 */ /* 0x000fe200000001ff */
[----:B------:R-:W-:Y:S01]  /*a700*/  IMAD.MOV.U32 R247, RZ, RZ, R66 ;  /* 0x000000fffff77224 */ /* 0x000fe200078e0042 */
[----:B------:R-:W-:Y:S01]  /*a710*/  MOV R249, RZ ;  /* 0x000000ff00f97202 */ /* 0x000fe20000000f00 */
[----:B------:R-:W-:-:S08]  /*a720*/  IMAD.MOV.U32 R70, RZ, RZ, -0x1 ;  /* 0xffffffffff467424 */ /* 0x000fd000078e00ff */
[----:B-1---5:R-:W-:Y:S05]  /*a730*/  WARPSYNC.COLLECTIVE R70, `(.L_x_3911) ;  /* 0x0000000046087348 */ /* 0x022fea0003c00000 */
[----:B------:R0:W2:Y:S02]  /*a740*/  SHFL.UP P0, R230, R247, R240, R249 ;  /* 0x040000f0f7e67389 */ /* 0x0000a400000000f9 */
[----:B012--5:R-:W-:Y:S01]  /*a750*/  ENDCOLLECTIVE ;  /* 0x000000000000791b */ /* 0x027fe20003800000 */
.L_x_3911:
[----:B------:R-:W-:Y:S02]  /*a760*/  MOV R247, R67 ;  /* 0x0000004300f77202 */ /* 0x000fe40000000f00 */
[----:B------:R-:W-:-:S07]  /*a770*/  MOV R71, R230 ;  /* 0x000000e600477202 */ /* 0x000fce0000000f00 */
[----:B------:R-:W-:Y:S05]  /*a780*/  WARPSYNC.COLLECTIVE R70, `(.L_x_3912) ;  /* 0x0000000046087348 */ /* 0x000fea0003c00000 */
[----:B------:R0:W1:Y:S02]  /*a790*/  SHFL.UP P0, R230, R247, R240, R249 ;  /* 0x040000f0f7e67389 */ /* 0x00006400000000f9 */
[----:B01----:R-:W-:Y:S01]  /*a7a0*/  ENDCOLLECTIVE ;  /* 0x000000000000791b */ /* 0x003fe20003800000 */
.L_x_3912:
        /* <DEDUP_REMOVED lines=8> */
.L_x_3913:
[----:B------:R-:W-:Y:S01]  /*a830*/  IMAD.MOV.U32 R247, RZ, RZ, R67 ;  /* 0x000000fffff77224 */ /* 0x000fe200078e0043 */
[----:B------:R-:W-:-:S07]  /*a840*/  MOV R71, R230 ;  /* 0x000000e600477202 */ /* 0x000fce0000000f00 */
[----:B------:R-:W-:Y:S05]  /*a850*/  WARPSYNC.COLLECTIVE R70, `(.L_x_3914) ;  /* 0x0000000046087348 */ /* 0x000fea0003c00000 */
[----:B------:R0:W1:Y:S02]  /*a860*/  SHFL.UP P0, R230, R247, R240, R249 ;  /* 0x040000f0f7e67389 */ /* 0x00006400000000f9 */
[----:B01----:R-:W-:Y:S01]  /*a870*/  ENDCOLLECTIVE ;  /* 0x000000000000791b */ /* 0x003fe20003800000 */
.L_x_3914:
        /* <DEDUP_REMOVED lines=8> */
.L_x_3915:
[----:B------:R-:W-:Y:S01]  /*a900*/  MOV R247, R67 ;  /* 0x0000004300f77202 */ /* 0x000fe20000000f00 */
[----:B------:R-:W-:-:S07]  /*a910*/  IMAD.MOV.U32 R71, RZ, RZ, R230 ;  /* 0x000000ffff477224 */ /* 0x000fce00078e00e6 */
[----:B------:R-:W-:Y:S05]  /*a920*/  WARPSYNC.COLLECTIVE R70, `(.L_x_3916) ;  /* 0x0000000046087348 */ /* 0x000fea0003c00000 */
[----:B------:R0:W1:Y:S02]  /*a930*/  SHFL.UP P0, R230, R247, R240, R249 ;  /* 0x040000f0f7e67389 */ /* 0x00006400000000f9 */
[----:B01----:R-:W-:Y:S01]  /*a940*/  ENDCOLLECTIVE ;  /* 0x000000000000791b */ /* 0x003fe20003800000 */
.L_x_3916:
        /* <DEDUP_REMOVED lines=8> */
.L_x_3917:
[----:B------:R-:W-:Y:S02]  /*a9d0*/  MOV R247, R67 ;  /* 0x0000004300f77202 */ /* 0x000fe40000000f00 */
[----:B------:R-:W-:-:S07]  /*a9e0*/  MOV R71, R230 ;  /* 0x000000e600477202 */ /* 0x000fce0000000f00 */
[----:B------:R-:W-:Y:S05]  /*a9f0*/  WARPSYNC.COLLECTIVE R70, `(.L_x_3918) ;  /* 0x0000000046087348 */ /* 0x000fea0003c00000 */
[----:B------:R0:W1:Y:S02]  /*aa00*/  SHFL.UP P0, R230, R247, R240, R249 ;  /* 0x040000f0f7e67389 */ /* 0x00006400000000f9 */
[----:B01----:R-:W-:Y:S01]  /*aa10*/  ENDCOLLECTIVE ;  /* 0x000000000000791b */ /* 0x003fe20003800000 */
.L_x_3918:
        /* <DEDUP_REMOVED lines=8> */
.L_x_3919:
[----:B------:R-:W-:Y:S01]  /*aaa0*/  IMAD.MOV.U32 R247, RZ, RZ, R67 ;  /* 0x000000fffff77224 */ /* 0x000fe200078e0043 */
[----:B------:R-:W-:-:S07]  /*aab0*/  MOV R71, R230 ;  /* 0x000000e600477202 */ /* 0x000fce0000000f00 */
[----:B------:R-:W-:Y:S05]  /*aac0*/  WARPSYNC.COLLECTIVE R70, `(.L_x_3920) ;  /* 0x0000000046087348 */ /* 0x000fea0003c00000 */
[----:B------:R0:W1:Y:S02]  /*aad0*/  SHFL.UP P0, R230, R247, R240, R249 ;  /* 0x040000f0f7e67389 */ /* 0x00006400000000f9 */
[----:B01----:R-:W-:Y:S01]  /*aae0*/  ENDCOLLECTIVE ;  /* 0x000000000000791b */ /* 0x003fe20003800000 */
.L_x_3920:
[----:B------:R-:W-:Y:S05]  /*aaf0*/  BRA `(.L_x_3921) ;  /* 0xffffffb800b87947 */ /* 0x000fea000383ffff */
.L_x_3859:
        /* <DEDUP_REMOVED lines=8> */
.L_x_3923:
[----:B------:R-:W-:Y:S05]  /*ab80*/  BSYNC B0 ;  /* 0x0000000000007941 */ /* 0x000fea0003800000 */
.L_x_3922:
[----:B------:R-:W-:Y:S05]  /*ab90*/  BRA `(.L_x_3924) ;  /* 0xffffffb800a47947 */ /* 0x000fea000383ffff */
.L_x_3860:
        /* <DEDUP_REMOVED lines=8> */
.L_x_3926:
[----:B------:R-:W-:Y:S05]  /*ac20*/  BSYNC B0 ;  /* 0x0000000000007941 */ /* 0x000fea0003800000 */
.L_x_3925:
[----:B------:R-:W-:Y:S05]  /*ac30*/  BRA `(.L_x_3927) ;  /* 0xffffffb800847947 */ /* 0x000fea000383ffff */
.L_x_3861:
[----:B------:R-:W-:Y:S01]  /*ac40*/  HFMA2.MMA R240, -RZ, RZ, 0, 5.9604644775390625e-08 ;  /* 0x00000001fff07435 */ /* 0x000fe200000001ff */
[----:B------:R-:W-:Y:S01]  /*ac50*/  BSSY B0, `(.L_x_3928) ;  /* 0x0000007000007945 */ /* 0x000fe20003800000 */
[----:B------:R-:W-:Y:S01]  /*ac60*/  IMAD.MOV.U32 R247, RZ, RZ, R66 ;  /* 0x000000fffff77224 */ /* 0x000fe200078e0042 */
[----:B------:R-:W-:Y:S01]  /*ac70*/  MOV R249, RZ ;  /* 0x000000ff00f97202 */ /* 0x000fe20000000f00 */
[----:B------:R-:W-:-:S07]  /*ac80*/  IMAD.MOV.U32 R70, RZ, RZ, -0x1 ;  /* 0xffffffffff467424 */ /* 0x000fce00078e00ff */
[----:B-1---5:R-:W-:Y:S05]  /*ac90*/  WARPSYNC.COLLECTIVE R70, `(.L_x_3929) ;  /* 0x0000000046087348 */ /* 0x022fea0003c00000 */
[----:B------:R0:W2:Y:S02]  /*aca0*/  SHFL.UP P0, R230, R247, R240, R249 ;  /* 0x040000f0f7e67389 */ /* 0x0000a400000000f9 */
[----:B012--5:R-:W-:Y:S01]  /*acb0*/  ENDCOLLECTIVE ;  /* 0x000000000000791b */ /* 0x027fe20003800000 */
.L_x_3929:
[----:B------:R-:W-:Y:S05]  /*acc0*/  BSYNC B0 ;  /* 0x0000000000007941 */ /* 0x000fea0003800000 */
.L_x_3928:
[----:B------:R-:W-:Y:S01]  /*acd0*/  HFMA2.MMA R249, -RZ, RZ, 0, 0 ;  /* 0x00000000fff97435 */ /* 0x000fe200000001ff */
[----:B------:R-:W-:Y:S01]  /*ace0*/  MOV R247, R67 ;  /* 0x0000004300f77202 */ /* 0x000fe20000000f00 */
[----:B------:R-:W-:Y:S01]  /*acf0*/  IMAD.MOV.U32 R240, RZ, RZ, 0x1 ;  /* 0x00000001fff07424 */ /* 0x000fe200078e00ff */
[----:B------:R-:W-:Y:S01]  /*ad00*/  MOV R70, 0xffffffff ;  /* 0xffffffff00467802 */ /* 0x000fe20000000f00 */
[----:B------:R-:W-:Y:S01]  /*ad10*/  IMAD.MOV.U32 R245, RZ, RZ, 0x1f ;  /* 0x0000001ffff57424 */ /* 0x000fe200078e00ff */
[----:B------:R-:W-:Y:S02]  /*ad20*/  MOV R66, R230 ;  /* 0x000000e600427202 */ /* 0x000fe40000000f00 */
[----:B------:R-:W-:-:S07]  /*ad30*/  MOV R71, R68 ;  /* 0x0000004400477202 */ /* 0x000fce0000000f00 */
[----:B------:R-:W-:Y:S05]  /*ad40*/  WARPSYNC.COLLECTIVE R70, `(.L_x_3930) ;  /* 0x0000000046087348 */ /* 0x000fea0003c00000 */
[----:B------:R0:W1:Y:S02]  /*ad50*/  SHFL.UP P0, R230, R247, R240, R249 ;  /* 0x040000f0f7e67389 */ /* 0x00006400000000f9 */
[----:B01----:R-:W-:Y:S01]  /*ad60*/  ENDCOLLECTIVE ;  /* 0x000000000000791b */ /* 0x003fe20003800000 */
.L_x_3930:
[----:B------:R-:W-:Y:S01]  /*ad70*/  IMAD.MOV.U32 R67, RZ, RZ, R230 ;  /* 0x000000ffff437224 */ /* 0x000fe200078e00e6 */
[----:B------:R-:W-:-:S11]  /*ad80*/  HFMA2.MMA R230, -RZ, RZ, 0, 0 ;  /* 0x00000000ffe67435 */ /* 0x000fd600000001ff */
[----:B------:R-:W-:Y:S05]  /*ad90*/  WARPSYNC.COLLECTIVE R70, `(.L_x_3931) ;  /* 0x0000000046087348 */ /* 0x000fea0003c00000 */
[----:B------:R0:W1:Y:S02]  /*ada0*/  SHFL.IDX P3, R242, R71, R230, R245 ;  /* 0x000000e647f27389 */ /* 0x00006400000600f5 */
[----:B01----:R-:W-:Y:S01]  /*adb0*/  ENDCOLLECTIVE ;  /* 0x000000000000791b */ /* 0x003fe20003800000 */
.L_x_3931:
[----:B------:R-:W-:Y:S02]  /*adc0*/  MOV R71, R69 ;  /* 0x0000004500477202 */ /* 0x000fe40000000f00 */
[----:B------:R-:W-:-:S07]  /*add0*/  MOV R68, R242 ;  /* 0x000000f200447202 */ /* 0x000fce0000000f00 */
[----:B------:R-:W-:Y:S05]  /*ade0*/  WARPSYNC.COLLECTIVE R70, `(.L_x_3932) ;  /* 0x0000000046087348 */ /* 0x000fea0003c00000 */
[----:B------:R0:W1:Y:S02]  /*adf0*/  SHFL.IDX P3, R242, R71, R230, R245 ;  /* 0x000000e647f27389 */ /* 0x00006400000600f5 */
[----:B01----:R-:W-:Y:S01]  /*ae00*/  ENDCOLLECTIVE ;  /* 0x000000000000791b */ /* 0x003fe20003800000 */
.L_x_3932:
[----:B------:R-:W-:Y:S01]  /*ae10*/  IMAD.MOV.U32 R69, RZ, RZ, R242 ;  /* 0x000000ffff457224 */ /* 0x000fe200078e00f2 */
[----:B------:R-:W-:Y:S06]  /*ae20*/  BRA `(.L_x_3933) ;  /* 0xffffffb800207947 */ /* 0x000fec000383ffff */
.L_x_3863:
        /* <DEDUP_REMOVED lines=9> */
.L_x_3934:
[----:B------:R-:W-:Y:S01]  /*aec0*/  IMAD.MOV.U32 R249, RZ, RZ, R65 ;  /* 0x000000fffff97224 */ /* 0x000fe200078e0041 */
[----:B------:R-:W-:-:S07]  /*aed0*/  MOV R69, R242 ;  /* 0x000000f200457202 */ /* 0x000fce0000000f00 */
[----:B------:R-:W-:Y:S05]  /*aee0*/  WARPSYNC.COLLECTIVE R70, `(.L_x_3935) ;  /* 0x0000000046087348 */ /* 0x000fea0003c00000 */
[----:B------:R0:W1:Y:S02]  /*aef0*/  SHFL.DOWN P6, R242, R249, R248, R251 ;  /* 0x080000f8f9f27389 */ /* 0x00006400000c00fb */
[----:B01----:R-:W-:Y:S01]  /*af00*/  ENDCOLLECTIVE ;  /* 0x000000000000791b */ /* 0x003fe20003800000 */
.L_x_3935:
        /* <DEDUP_REMOVED lines=8> */
.L_x_3936:
[----:B------:R-:W-:Y:S02]  /*af90*/  MOV R249, R65 ;  /* 0x0000004100f97202 */ /* 0x000fe40000000f00 */
[----:B------:R-:W-:-:S07]  /*afa0*/  MOV R69, R242 ;  /* 0x000000f200457202 */ /* 0x000fce0000000f00 */
[----:B------:R-:W-:Y:S05]  /*afb0*/  WARPSYNC.COLLECTIVE R70, `(.L_x_3937) ;  /* 0x0000000046087348 */ /* 0x000fea0003c00000 */
[----:B------:R0:W1:Y:S02]  /*afc0*/  SHFL.DOWN P6, R242, R249, R248, R251 ;  /* 0x080000f8f9f27389 */ /* 0x00006400000c00fb */
[----:B01----:R-:W-:Y:S01]  /*afd0*/  ENDCOLLECTIVE ;  /* 0x000000000000791b */ /* 0x003fe20003800000 */
.L_x_3937:
        /* <DEDUP_REMOVED lines=8> */
.L_x_3938:
[----:B------:R-:W-:Y:S01]  /*b060*/  MOV R249, R65 ;  /* 0x0000004100f97202 */ /* 0x000fe20000000f00 */
[----:B------:R-:W-:-:S07]  /*b070*/  IMAD.MOV.U32 R69, RZ, RZ, R242 ;  /* 0x000000ffff457224 */ /* 0x000fce00078e00f2 */
[----:B------:R-:W-:Y:S05]  /*b080*/  WARPSYNC.COLLECTIVE R70, `(.L_x_3939) ;  /* 0x0000000046087348 */ /* 0x000fea0003c00000 */
[----:B------:R0:W1:Y:S02]  /*b090*/  SHFL.DOWN P6, R242, R249, R248, R251 ;  /* 0x080000f8f9f27389 */ /* 0x00006400000c00fb */
[----:B01----:R-:W-:Y:S01]  /*b0a0*/  ENDCOLLECTIVE ;  /* 0x000000000000791b */ /* 0x003fe20003800000 */
.L_x_3939:
        /* <DEDUP_REMOVED lines=8> */
.L_x_3940:
[----:B------:R-:W-:Y:S01]  /*b130*/  IMAD.MOV.U32 R249, RZ, RZ, R65 ;  /* 0x000000fffff97224 */ /* 0x000fe200078e0041 */
[----:B------:R-:W-:-:S07]  /*b140*/  MOV R69, R242 ;  /* 0x000000f200457202 */ /* 0x000fce0000000f00 */
[----:B------:R-:W-:Y:S05]  /*b150*/  WARPSYNC.COLLECTIVE R70, `(.L_x_3941) ;  /* 0x0000000046087348 */ /* 0x000fea0003c00000 */
[----:B------:R0:W1:Y:S02]  /*b160*/  SHFL.DOWN P6, R242, R249, R248, R251 ;  /* 0x080000f8f9f27389 */ /* 0x00006400000c00fb */
[----:B01----:R-:W-:Y:S01]  /*b170*/  ENDCOLLECTIVE ;  /* 0x000000000000791b */ /* 0x003fe20003800000 */
.L_x_3941:
        /* <DEDUP_REMOVED lines=8> */
.L_x_3942:
[----:B------:R-:W-:Y:S02]  /*b200*/  MOV R249, R65 ;  /* 0x0000004100f97202 */ /* 0x000fe40000000f00 */
[----:B------:R-:W-:-:S07]  /*b210*/  MOV R69, R242 ;  /* 0x000000f200457202 */ /* 0x000fce0000000f00 */
[----:B------:R-:W-:Y:S05]  /*b220*/  WARPSYNC.COLLECTIVE R70, `(.L_x_3943) ;  /* 0x0000000046087348 */ /* 0x000fea0003c00000 */
[----:B------:R0:W1:Y:S02]  /*b230*/  SHFL.DOWN P6, R242, R249, R248, R251 ;  /* 0x080000f8f9f27389 */ /* 0x00006400000c00fb */
[----:B01----:R-:W-:Y:S01]  /*b240*/  ENDCOLLECTIVE ;  /* 0x000000000000791b */ /* 0x003fe20003800000 */
.L_x_3943:
        /* <DEDUP_REMOVED lines=9> */
.L_x_3944:
[----:B------:R-:W-:Y:S02]  /*b2e0*/  MOV R71, R65 ;  /* 0x0000004100477202 */ /* 0x000fe40000000f00 */
[----:B------:R-:W-:-:S07]  /*b2f0*/  MOV R244, R242 ;  /* 0x000000f200f47202 */ /* 0x000fce0000000f00 */
[----:B------:R-:W-:Y:S05]  /*b300*/  WARPSYNC.COLLECTIVE R70, `(.L_x_3945) ;  /* 0x0000000046087348 */ /* 0x000fea0003c00000 */
[----:B------:R0:W1:Y:S02]  /*b310*/  SHFL.IDX P3, R242, R71, R230, R245 ;  /* 0x000000e647f27389 */ /* 0x00006400000600f5 */
[----:B01----:R-:W-:Y:S01]  /*b320*/  ENDCOLLECTIVE ;  /* 0x000000000000791b */ /* 0x003fe20003800000 */
.L_x_3945:
[----:B------:R-:W-:Y:S02]  /*b330*/  IMAD.MOV.U32 R71, RZ, RZ, R138 ;  /* 0x000000ffff477224 */ /* 0x000fe400078e008a */
[----:B------:R-:W-:-:S07]  /*b340*/  IMAD.MOV.U32 R246, RZ, RZ, R242 ;  /* 0x000000fffff67224 */ /* 0x000fce00078e00f2 */
[----:B------:R-:W-:Y:S05]  /*b350*/  WARPSYNC.COLLECTIVE R70, `(.L_x_3946) ;  /* 0x0000000046087348 */ /* 0x000fea0003c00000 */
[----:B------:R0:W1:Y:S02]  /*b360*/  SHFL.DOWN P6, R242, R249, R248, R251 ;  /* 0x080000f8f9f27389 */ /* 0x00006400000c00fb */
[----:B01----:R-:W-:Y:S01]  /*b370*/  ENDCOLLECTIVE ;  /* 0x000000000000791b */ /* 0x003fe20003800000 */
.L_x_3946:
[----:B------:R-:W-:Y:S01]  /*b380*/  MOV R249, R65 ;  /* 0x0000004100f97202 */ /* 0x000fe20000000f00 */
[----:B------:R-:W-:-:S07]  /*b390*/  IMAD.MOV.U32 R68, RZ, RZ, R242 ;  /* 0x000000ffff447224 */ /* 0x000fce00078e00f2 */
[----:B------:R-:W-:Y:S05]  /*b3a0*/  WARPSYNC.COLLECTIVE R70, `(.L_x_3947) ;  /* 0x0000000046087348 */ /* 0x000fea0003c00000 */
[----:B------:R0:W1:Y:S02]  /*b3b0*/  SHFL.DOWN P6, R242, R249, R248, R251 ;  /* 0x080000f8f9f27389 */ /* 0x00006400000c00fb */
[----:B01----:R-:W-:Y:S01]  /*b3c0*/  ENDCOLLECTIVE ;  /* 0x000000000000791b */ /* 0x003fe20003800000 */
.L_x_3947:
[----:B------:R-:W-:-:S07]  /*b3d0*/  MOV R69, R242 ;  /* 0x000000f200457202 */ /* 0x000fce0000000f00 */
[----:B------:R-:W-:Y:S05]  /*b3e0*/  WARPSYNC.COLLECTIVE R70, `(.L_x_3948) ;  /* 0x0000000046087348 */ /* 0x000fea0003c00000 */
[----:B------:R0:W1:Y:S02]  /*b3f0*/  SHFL.IDX P3, R242, R71, R230, R245 ;  /* 0x000000e647f27389 */ /* 0x00006400000600f5 */
[----:B01----:R-:W-:Y:S01]  /*b400*/  ENDCOLLECTIVE ;  /* 0x000000000000791b */ /* 0x003fe20003800000 */
.L_x_3948:
[----:B------:R-:W-:Y:S02]  /*b410*/  MOV R71, R139 ;  /* 0x0000008b00477202 */ /* 0x000fe40000000f00 */
[----:B------:R-:W-:-:S07]  /*b420*/  MOV R247, R242 ;  /* 0x000000f200f77202 */ /* 0x000fce0000000f00 */
[----:B------:R-:W-:Y:S05]  /*b430*/  WARPSYNC.COLLECTIVE R70, `(.L_x_3949) ;  /* 0x0000000046087348 */ /* 0x000fea0003c00000 */
[----:B------:R0:W1:Y:S02]  /*b440*/  SHFL.IDX P3, R242, R71, R230, R245 ;  /* 0x000000e647f27389 */ /* 0x00006400000600f5 */
[----:B01----:R-:W-:Y:S01]  /*b450*/  ENDCOLLECTIVE ;  /* 0x000000000000791b */ /* 0x003fe20003800000 */
.L_x_3949:
[----:B------:R-:W-:Y:S05]  /*b460*/  BRA `(.L_x_3950) ;  /* 0xffffffb800247947 */ /* 0x000fea000383ffff */
.L_x_3951:
        /* <DEDUP_REMOVED lines=9> */
.L_x_10949:


//--------------------- .text._Z25selective_scan_bwd_kernelI32Selective_Scan_bwd_kernel_traitsILi64ELi16ELb0ELb0ELb1ELb1ELb0EN3c108BFloat16EfEEv12SSMParamsBwd --------------------------
	.section	.text._Z25selective_scan_bwd_kernelI32Selective_Scan_bwd_kernel_traitsILi64ELi16ELb0ELb0ELb1ELb1ELb0EN3c108BFloat16EfEEv12SSMParamsBwd,"ax",@progbits
	.align	128
        .global         _Z25selective_scan_bwd_kernelI32Selective_Scan_bwd_kernel_traitsILi64ELi16ELb0ELb0ELb1ELb1ELb0EN3c108BFloat16EfEEv12SSMParamsBwd
        .type           _Z25selective_scan_bwd_kernelI32Selective_Scan_bwd_kernel_traitsILi64ELi16ELb0ELb0ELb1ELb1ELb0EN3c108BFloat16EfEEv12SSMParamsBwd,@function
        .size           _Z25selective_scan_bwd_kernelI32Selective_Scan_bwd_kernel_traitsILi64ELi16ELb0ELb0ELb1ELb1ELb0EN3c108BFloat16EfEEv12SSMParamsBwd,(.L_x_10950 - _Z25selective_scan_bwd_kernelI32Selective_Scan_bwd_kernel_traitsILi64ELi16ELb0ELb0ELb1ELb1ELb0EN3c108BFloat16EfEEv12SSMParamsBwd)
        .other          _Z25selective_scan_bwd_kernelI32Selective_Scan_bwd_kernel_traitsILi64ELi16ELb0ELb0ELb1ELb1ELb0EN3c108BFloat16EfEEv12SSMParamsBwd,@"STO_CUDA_ENTRY STV_DEFAULT"
_Z25selective_scan_bwd_kernelI32Selective_Scan_bwd_kernel_traitsILi64ELi16ELb0ELb0ELb1ELb1ELb0EN3c108BFloat16EfEEv12SSMParamsBwd:
.text._Z25selective_scan_bwd_kernelI32Selective_Scan_bwd_kernel_traitsILi64ELi16ELb0ELb0ELb1ELb1ELb0EN3c108BFloat16EfEEv12SSMParamsBwd:
[----:B------:R-:W-:Y:S08]  /*0000*/  LDC R1, c[0x0][0x28] ;  /* 0x00000a00ff017b82 */ /* 0x000ff00000000800 */
[----:B------:R-:W0:Y:S01]  /*0010*/  LDC R8, c[0x0][0x228] ;  /* 0x00008a00ff087b82 */ /* 0x000e220000000800 */
[----:B------:R-:W-:Y:S01]  /*0020*/  ULDC.64 UR4, c[0x0][0x2e8] ;  /* 0x0000ba0000047ab9 */ /* 0x000fe20000000a00 */
[----:B------:R-:W-:Y:S01]  /*0030*/  ULDC.64 UR6, c[0x0][0x300] ;  /* 0x0000c00000067ab9 */ /* 0x000fe20000000a00 */
[----:B------:R-:W-:Y:S01]  /*0040*/  UISETP.NE.U32.AND UP0, UPT, UR4, URZ, UPT ;  /* 0x0000003f0400728c */ /* 0x000fe2000bf05070 */
[----:B------:R-:W-:Y:S01]  /*0050*/  CS2R R136, SRZ ;  /* 0x0000000000887805 */ /* 0x000fe2000001ff00 */
        /* <DEDUP_REMOVED lines=20> */
[----:B------:R-:W-:Y:S01]  /*01a0*/  MOV R2, UR4 ;  /* 0x0000000400027c02 */ /* 0x000fe20008000f00 */
[----:B------:R-:W-:Y:S01]  /*01b0*/  @UP1 ULEA.HI.X UR7, UR18, UR7, UR16, 0x2, UP3 ;  /* 0x0000000712071291 */ /* 0x000fe200098f1410 */
[----:B------:R-:W-:Y:S01]  /*01c0*/  MOV R4, UR6 ;  /* 0x0000000600047c02 */ /* 0x000fe20008000f00 */
[----:B0-----:R-:W0:Y:S01]  /*01d0*/  MUFU.RCP R0, R0 ;  /* 0x0000000000007308 */ /* 0x001e220000001000 */
[----:B------:R-:W-:Y:S01]  /*01e0*/  MOV R3, UR5 ;  /* 0x0000000500037c02 */ /* 0x000fe20008000f00 */
[----:B--2---:R-:W-:-:S02]  /*01f0*/  USHF.R.S32.HI UR50, URZ, 0x1f, UR49 ;  /* 0x0000001f3f327899 */ /* 0x004fc40008011431 */
[----:B------:R-:W-:Y:S01]  /*0200*/  IMAD.U32 R5, RZ, RZ, UR7 ;  /* 0x00000007ff057e24 */ /* 0x000fe2000f8e00ff */
[----:B------:R-:W-:Y:S01]  /*0210*/  ULDC.64 UR4, c[0x0][0x310] ;  /* 0x0000c40000047ab9 */ /* 0x000fe20000000a00 */
[----:B------:R1:W5:Y:S01]  /*0220*/  @P0 LDG.E R136, desc[UR26][R2.64] ;  /* 0x0000001a02880981 */ /* 0x000362000c1e1900 */
[----:B------:R-:W-:-:S03]  /*0230*/  ULDC.64 UR6, c[0x0][0x280] ;  /* 0x0000a00000067ab9 */ /* 0x000fc60000000a00 */
[----:B------:R2:W5:Y:S01]  /*0240*/  @P1 LDG.E R134, desc[UR26][R4.64] ;  /* 0x0000001a04861981 */ /* 0x000562000c1e1900 */
[----:B------:R-:W-:Y:S02]  /*0250*/  UISETP.NE.U32.AND UP0, UPT, UR4, URZ, UPT ;  /* 0x0000003f0400728c */ /* 0x000fe4000bf05070 */
[----:B------:R-:W-:Y:S02]  /*0260*/  UIMAD UR4, UR50, UR6, URZ ;  /* 0x00000006320472a4 */ /* 0x000fe4000f8e023f */
[----:B------:R-:W-:Y:S01]  /*0270*/  UISETP.NE.U32.AND UP2, UPT, UR28, URZ, UPT ;  /* 0x0000003f1c00728c */ /* 0x000fe2000bf45070 */
[----:B-1----:R-:W-:Y:S01]  /*0280*/  HFMA2.MMA R2, -RZ, RZ, 0, 0 ;  /* 0x00000000ff027435 */ /* 0x002fe200000001ff */
[----:B0-----:R-:W-:Y:S01]  /*0290*/  IADD3 R6, R0, 0xffffffe, RZ ;  /* 0x0ffffffe00067810 */ /* 0x001fe20007ffe0ff */
[----:B------:R-:W-:Y:S02]  /*02a0*/  UIMAD.WIDE.U32 UR14, UR49, UR6, URZ ;  /* 0x00000006310e72a5 */ /* 0x000fe4000f8e003f */
[----:B------:R-:W-:Y:S01]  /*02b0*/  UIMAD UR19, UR49, UR7, UR4 ;  /* 0x00000007311372a4 */ /* 0x000fe2000f8e0204 */
[----:B------:R-:W0:Y:S01]  /*02c0*/  F2I.FTZ.U32.TRUNC.NTZ R3, R6 ;  /* 0x0000000600037305 */ /* 0x000e22000021f000 */
[----:B------:R-:W-:Y:S01]  /*02d0*/  UISETP.NE.AND.EX UP0, UPT, UR5, URZ, UPT, UP0 ;  /* 0x0000003f0500728c */ /* 0x000fe2000bf05300 */
[----:B------:R-:W-:Y:S01]  /*02e0*/  ULDC.64 UR6, c[0x0][0x328] ;  /* 0x0000ca0000067ab9 */ /* 0x000fe20000000a00 */
[----:B------:R-:W-:-:S02]  /*02f0*/  UISETP.NE.U32.AND UP1, UPT, UR22, URZ, UPT ;  /* 0x0000003f1600728c */ /* 0x000fc4000bf25070 */
[----:B------:R-:W-:Y:S02]  /*0300*/  UIMAD UR5, UR50, UR20, URZ ;  /* 0x00000014320572a4 */ /* 0x000fe4000f8e023f */
[----:B------:R-:W-:Y:S02]  /*0310*/  UIMAD UR4, UR50, UR6, URZ ;  /* 0x00000006320472a4 */ /* 0x000fe4000f8e023f */
[----:B------:R-:W-:Y:S02]  /*0320*/  UISETP.NE.AND.EX UP2, UPT, UR29, URZ, UPT, UP2 ;  /* 0x0000003f1d00728c */ /* 0x000fe4000bf45320 */
[----:B------:R-:W-:Y:S02]  /*0330*/  UISETP.NE.AND.EX UP1, UPT, UR23, URZ, UPT, UP1 ;  /* 0x0000003f1700728c */ /* 0x000fe4000bf25310 */
[----:B------:R-:W-:Y:S01]  /*0340*/  UIMAD UR21, UR49, UR21, UR5 ;  /* 0x00000015311572a4 */ /* 0x000fe2000f8e0205 */
[----:B0-----:R-:W-:Y:S01]  /*0350*/  IADD3 R0, RZ, -R3, RZ ;  /* 0x80000003ff007210 */ /* 0x001fe20007ffe0ff */
[----:B------:R-:W-:-:S02]  /*0360*/  UIMAD UR24, UR49, UR7, UR4 ;  /* 0x00000007311872a4 */ /* 0x000fc4000f8e0204 */
[----:B------:R-:W-:Y:S02]  /*0370*/  UIMAD.WIDE.U32 UR10, UR49, UR20, URZ ;  /* 0x00000014310a72a5 */ /* 0x000fe4000f8e003f */
[----:B--2---:R-:W-:Y:S01]  /*0380*/  IMAD R5, R0, R7, RZ ;  /* 0x0000000700057224 */ /* 0x004fe200078e02ff */
[----:B------:R-:W-:Y:S01]  /*0390*/  IABS R0, UR18 ;  /* 0x0000001200007c13 */ /* 0x000fe20008000000 */
[----:B------:R-:W-:Y:S01]  /*03a0*/  ULDC.64 UR4, c[0x0][0x260] ;  /* 0x0000980000047ab9 */ /* 0x000fe20000000a00 */
[----:B------:R-:W-:Y:S01]  /*03b0*/  UIMAD.WIDE.U32 UR12, UR49, UR6, URZ ;  /* 0x00000006310c72a5 */ /* 0x000fe2000f8e003f */
[----:B------:R-:W-:Y:S01]  /*03c0*/  IMAD.HI.U32 R2, R3, R5, R2 ;  /* 0x0000000503027227 */ /* 0x000fe200078e0002 */
[----:B------:R-:W-:Y:S01]  /*03d0*/  UIMAD UR17, UR50, UR4, URZ ;  /* 0x00000004321172a4 */ /* 0x000fe2000f8e023f */
[----:B------:R-:W0:Y:S01]  /*03e0*/  LDC.64 R4, c[0x0][0x278] ;  /* 0x00009e00ff047b82 */ /* 0x000e220000000a00 */
[----:B------:R-:W-:Y:S02]  /*03f0*/  UIMAD.WIDE.U32 UR8, UR49, UR4, URZ ;  /* 0x00000004310872a5 */ /* 0x000fe4000f8e003f */
[----:B------:R-:W-:Y:S01]  /*0400*/  UIMAD UR17, UR49, UR5, UR17 ;  /* 0x00000005311172a4 */ /* 0x000fe2000f8e0211 */
[----:B------:R-:W-:Y:S01]  /*0410*/  IMAD.HI.U32 R139, R2, R0, RZ ;  /* 0x00000000028b7227 */ /* 0x000fe200078e00ff */
[----:B------:R-:W-:Y:S01]  /*0420*/  UMOV UR4, URZ ;  /* 0x0000003f00047c82 */ /* 0x000fe20008000000 */
[----:B------:R-:W-:-:S02]  /*0430*/  @UP2 ULEA UR4, UP4, UR18, UR28, 0x2 ;  /* 0x0000001c12042291 */ /* 0x000fc4000f88103f */
[----:B------:R-:W-:Y:S01]  /*0440*/  IMAD.MOV R2, RZ, RZ, -R139 ;  /* 0x000000ffff027224 */ /* 0x000fe200078e0a8b */
[----:B------:R-:W-:Y:S01]  /*0450*/  UMOV UR6, URZ ;  /* 0x0000003f00067c82 */ /* 0x000fe20008000000 */
[----:B------:R-:W-:Y:S02]  /*0460*/  @UP1 ULEA UR6, UP3, UR18, UR22, 0x2 ;  /* 0x0000001612061291 */ /* 0x000fe4000f86103f */
[C---:B------:R-:W-:Y:S01]  /*0470*/  IMAD R0, R7.reuse, R2, R0 ;  /* 0x0000000207007224 */ /* 0x040fe200078e0200 */
[----:B------:R-:W-:Y:S01]  /*0480*/  UMOV UR5, URZ ;  /* 0x0000003f00057c82 */ /* 0x000fe20008000000 */
[----:B------:R-:W-:Y:S02]  /*0490*/  @UP2 ULEA.HI.X UR5, UR18, UR29, UR16, 0x2, UP4 ;  /* 0x0000001d12052291 */ /* 0x000fe4000a0f1410 */
[----:B------:R-:W-:Y:S01]  /*04a0*/  UIADD3 UR15, UR15, UR19, URZ ;  /* 0x000000130f0f7290 */ /* 0x000fe2000fffe03f */
[----:B------:R-:W-:Y:S01]  /*04b0*/  ISETP.GT.U32.AND P1, PT, R7, R0, PT ;  /* 0x000000000700720c */ /* 0x000fe20003f24070 */
[----:B------:R-:W-:-:S02]  /*04c0*/  UIMAD UR22, UR16, UR30, URZ ;  /* 0x0000001e101672a4 */ /* 0x000fc4000f8e023f */
[----:B------:R-:W-:Y:S02]  /*04d0*/  UIADD3 UR11, UR11, UR21, URZ ;  /* 0x000000150b0b7290 */ /* 0x000fe4000fffe03f */
[----:B------:R-:W-:Y:S01]  /*04e0*/  USHF.L.U32 UR48, UR33, 0xa, URZ ;  /* 0x0000000a21307899 */ /* 0x000fe2000800063f */
[----:B------:R-:W-:Y:S01]  /*04f0*/  ULDC.64 UR28, c[0x0][0x288] ;  /* 0x0000a200001c7ab9 */ /* 0x000fe20000000a00 */
[----:B------:R-:W-:Y:S01]  /*0500*/  UMOV UR7, URZ ;  /* 0x0000003f00077c82 */ /* 0x000fe20008000000 */
[----:B------:R-:W-:Y:S02]  /*0510*/  @UP1 ULEA.HI.X UR7, UR18, UR23, UR16, 0x2, UP3 ;  /* 0x0000001712071291 */ /* 0x000fe400098f1410 */
[----:B------:R-:W-:-:S03]  /*0520*/  UIMAD UR20, UR16, UR28, URZ ;  /* 0x0000001c101472a4 */ /* 0x000fc6000f8e023f */
[-C--:B------:R-:W-:Y:S01]  /*0530*/  @!P1 IADD3 R0, R0, -R7.reuse, RZ ;  /* 0x8000000700009210 */ /* 0x080fe20007ffe0ff */
[----:B------:R-:W-:Y:S01]  /*0540*/  UIMAD.WIDE.U32 UR14, UR18, UR28, UR14 ;  /* 0x0000001c120e72a5 */ /* 0x000fe2000f8e000e */
[----:B------:R-:W-:Y:S01]  /*0550*/  @!P1 IADD3 R139, R139, 0x1, RZ ;  /* 0x000000018b8b9810 */ /* 0x000fe20007ffe0ff */
[----:B------:R-:W-:Y:S01]  /*0560*/  UIMAD UR23, UR18, UR31, UR22 ;  /* 0x0000001f121772a4 */ /* 0x000fe2000f8e0216 */
[----:B------:R-:W-:Y:S01]  /*0570*/  ISETP.GE.U32.AND P0, PT, R0, R7, PT ;  /* 0x000000070000720c */ /* 0x000fe20003f06070 */
[----:B------:R-:W-:Y:S02]  /*0580*/  UIMAD.WIDE.U32 UR10, UR18, UR30, UR10 ;  /* 0x0000001e120a72a5 */ /* 0x000fe4000f8e000a */
[C---:B------:R-:W-:Y:S01]  /*0590*/  LOP3.LUT R0, R8.reuse, UR18, RZ, 0x3c, !PT ;  /* 0x0000001208007c12 */ /* 0x040fe2000f8e3cff */
[----:B------:R-:W-:Y:S01]  /*05a0*/  UIADD3 UR32, UR48, -0x400, URZ ;  /* 0xfffffc0030207890 */ /* 0x000fe2000fffe03f */
[----:B------:R-:W-:Y:S01]  /*05b0*/  ISETP.NE.AND P1, PT, R8, RZ, PT ;  /* 0x000000ff0800720c */ /* 0x000fe20003f25270 */
[----:B------:R-:W-:Y:S01]  /*05c0*/  ULDC.64 UR30, c[0x0][0x330] ;  /* 0x0000cc00001e7ab9 */ /* 0x000fe20000000a00 */
[----:B------:R-:W-:Y:S01]  /*05d0*/  ISETP.GE.AND P2, PT, R0, RZ, PT ;  /* 0x000000ff0000720c */ /* 0x000fe20003f46270 */
[----:B------:R-:W-:Y:S01]  /*05e0*/  UIMAD UR19, UR18, UR29, UR20 ;  /* 0x0000001d121372a4 */ /* 0x000fe2000f8e0214 */
[----:B------:R-:W1:Y:S01]  /*05f0*/  LDC.64 R6, c[0x0][0x2e0] ;  /* 0x0000b800ff067b82 */ /* 0x000e620000000a00 */
[----:B------:R-:W-:-:S02]  /*0600*/  UIMAD UR16, UR16, UR30, URZ ;  /* 0x0000001e101072a4 */ /* 0x000fc4000f8e023f */
[----:B------:R-:W-:Y:S01]  /*0610*/  USHF.R.S32.HI UR29, URZ, 0x1f, UR32 ;  /* 0x0000001f3f1d7899 */ /* 0x000fe20008011420 */
[----:B------:R-:W-:Y:S01]  /*0620*/  @P0 IADD3 R139, R139, 0x1, RZ ;  /* 0x000000018b8b0810 */ /* 0x000fe20007ffe0ff */
[----:B------:R-:W-:Y:S01]  /*0630*/  UIADD3 UR25, UP1, UR32, UR14, URZ ;  /* 0x0000000e20197290 */ /* 0x000fe2000ff3e03f */
[----:B------:R-:W-:Y:S01]  /*0640*/  ULDC.64 UR20, c[0x0][0x2f0] ;  /* 0x0000bc0000147ab9 */ /* 0x000fe20000000a00 */
[----:B------:R-:W-:-:S04]  /*0650*/  UIMAD UR28, UR18, UR31, UR16 ;  /* 0x0000001f121c72a4 */ /* 0x000fc8000f8e0210 */
[----:B------:R-:W-:Y:S01]  /*0660*/  @!P2 IMAD.MOV R139, RZ, RZ, -R139 ;  /* 0x000000ffff8ba224 */ /* 0x000fe200078e0a8b */
[----:B------:R-:W-:Y:S01]  /*0670*/  @!P1 LOP3.LUT R139, RZ, R8, RZ, 0x33, !PT ;  /* 0x00000008ff8b9212 */ /* 0x000fe200078e33ff */
[----:B------:R-:W-:Y:S02]  /*0680*/  UIADD3.X UR16, UR29, UR15, UR19, UP1, !UPT ;  /* 0x0000000f1d107290 */ /* 0x000fe40008ffe413 */
[----:B------:R-:W-:Y:S01]  /*0690*/  ULEA UR19, UP1, UR25, UR20, 0x1 ;  /* 0x0000001419137291 */ /* 0x000fe2000f82083f */
[----:B------:R-:W-:Y:S01]  /*06a0*/  SHF.R.S32.HI R3, RZ, 0x1f, R139 ;  /* 0x0000001fff037819 */ /* 0x000fe2000001148b */
[----:B------:R-:W-:Y:S02]  /*06b0*/  UIADD3 UR9, UR9, UR17, URZ ;  /* 0x0000001109097290 */ /* 0x000fe4000fffe03f */
[----:B------:R-:W-:Y:S02]  /*06c0*/  ULEA.HI.X UR25, UR25, UR21, UR16, 0x1, UP1 ;  /* 0x0000001519197291 */ /* 0x000fe400088f0c10 */
[----:B------:R-:W-:Y:S01]  /*06d0*/  UIADD3 UR22, UP1, UR32, UR10, URZ ;  /* 0x0000000a20167290 */ /* 0x000fe2000ff3e03f */
[-C--:B0-----:R-:W-:Y:S01]  /*06e0*/  IMAD R0, R3, R4.reuse, RZ ;  /* 0x0000000403007224 */ /* 0x081fe200078e02ff */
[----:B------:R-:W-:Y:S01]  /*06f0*/  ULDC.64 UR20, c[0x0][0x2f8] ;  /* 0x0000be0000147ab9 */ /* 0x000fe20000000a00 */
[----:B------:R-:W-:Y:S01]  /*0700*/  IMAD.WIDE.U32 R2, R139, R4, UR8 ;  /* 0x000000088b027e25 */ /* 0x000fe2000f8e0004 */
[----:B------:R-:W-:-:S02]  /*0710*/  UIADD3.X UR10, UR29, UR11, UR23, UP1, !UPT ;  /* 0x0000000b1d0a7290 */ /* 0x000fc40008ffe417 */
[----:B------:R-:W-:Y:S01]  /*0720*/  ULEA UR17, UP1, UR22, UR20, 0x1 ;  /* 0x0000001416117291 */ /* 0x000fe2000f82083f */
[----:B------:R-:W-:Y:S01]  /*0730*/  IMAD R5, R139, R5, R0 ;  /* 0x000000058b057224 */ /* 0x000fe200078e0200 */
[----:B------:R-:W-:Y:S01]  /*0740*/  @UP0 ULDC UR16, c[0x0][0x214] ;  /* 0x0000850000100ab9 */ /* 0x000fe20000000800 */
[----:B------:R-:W-:Y:S01]  /*0750*/  UIADD3 UR13, UR13, UR24, URZ ;  /* 0x000000180d0d7290 */ /* 0x000fe2000fffe03f */
[----:B------:R-:W-:Y:S01]  /*0760*/  IADD3 R129, P0, R2, UR32, RZ ;  /* 0x0000002002817c10 */ /* 0x000fe2000ff1e0ff */
[----:B------:R-:W-:Y:S01]  /*0770*/  @UP0 UIMAD UR16, UR49, UR16, UR18 ;  /* 0x00000010311002a4 */ /* 0x000fe2000f8e0212 */
[----:B------:R-:W-:Y:S01]  /*0780*/  IADD3 R0, R3, R5, RZ ;  /* 0x0000000503007210 */ /* 0x000fe20007ffe0ff */
[----:B------:R-:W-:Y:S01]  /*0790*/  ULEA.HI.X UR22, UR22, UR21, UR10, 0x1, UP1 ;  /* 0x0000001516167291 */ /* 0x000fe200088f0c0a */
[----:B-1----:R-:W-:Y:S01]  /*07a0*/  LEA R131, P1, R129, R6, 0x1 ;  /* 0x0000000681837211 */ /* 0x002fe200078208ff */
[----:B------:R-:W-:Y:S01]  /*07b0*/  UISETP.GE.AND UP1, UPT, UR33, 0x1, UPT ;  /* 0x000000012100788c */ /* 0x000fe2000bf26270 */
[----:B------:R-:W-:Y:S01]  /*07c0*/  IADD3.X R0, R0, UR29, RZ, P0, !PT ;  /* 0x0000001d00007c10 */ /* 0x000fe200087fe4ff */
[----:B------:R-:W-:-:S02]  /*07d0*/  UIMAD.WIDE.U32 UR14, UR18, UR30, UR12 ;  /* 0x0000001e120e72a5 */ /* 0x000fc4000f8e000c */
[----:B------:R-:W-:Y:S01]  /*07e0*/  @UP0 UIMAD UR16, UR16, UR33, URZ ;  /* 0x00000021101002a4 */ /* 0x000fe2000f8e023f */
[----:B------:R-:W-:Y:S01]  /*07f0*/  LEA.HI.X R129, R129, R7, R0, 0x1, P1 ;  /* 0x0000000781817211 */ /* 0x000fe200008f0c00 */
[----:B------:R-:W-:Y:S01]  /*0800*/  @UP0 ULDC UR10, c[0x0][0x21c] ;  /* 0x00008700000a0ab9 */ /* 0x000fe20000000800 */
[----:B------:R-:W-:Y:S01]  /*0810*/  PLOP3.LUT P0, PT, PT, PT, UP1, 0x80, 0x0 ;  /* 0x000000000000781c */ /* 0x000fe20003f0f018 */
[----:B------:R-:W-:Y:S02]  /*0820*/  UIADD3 UR24, UP2, UR32, UR14, URZ ;  /* 0x0000000e20187290 */ /* 0x000fe4000ff5e03f */
[----:B------:R-:W-:Y:S01]  /*0830*/  @UP0 UIMAD UR16, UR16, UR10, URZ ;  /* 0x0000000a101002a4 */ /* 0x000fe2000f8e023f */
[----:B------:R-:W-:Y:S01]  /*0840*/  @UP0 ULDC.64 UR8, c[0x0][0x310] ;  /* 0x0000c40000080ab9 */ /* 0x000fe20000000a00 */
[----:B------:R-:W-:Y:S01]  /*0850*/  ULDC.64 UR12, c[0x0][0x3b8] ;  /* 0x0000ee00000c7ab9 */ /* 0x000fe20000000a00 */
[----:B------:R-:W-:Y:S02]  /*0860*/  UIADD3.X UR14, UR29, UR15, UR28, UP2, !UPT ;  /* 0x0000000f1d0e7290 */ /* 0x000fe400097fe41c */
[----:B------:R-:W-:-:S02]  /*0870*/  @UP0 UIMAD.WIDE UR8, UR16, 0x8, UR8 ;  /* 0x00000008100808a5 */ /* 0x000fc4000f8e0208 */
[----:B------:R-:W-:Y:S01]  /*0880*/  ULEA UR23, UP2, UR24, UR12, 0x1 ;  /* 0x0000000c18177291 */ /* 0x000fe2000f84083f */
[----:B------:R-:W-:Y:S01]  /*0890*/  UMOV UR10, UR6 ;  /* 0x00000006000a7c82 */ /* 0x000fe20008000000 */
[----:B------:R-:W-:Y:S02]  /*08a0*/  UMOV UR11, UR7 ;  /* 0x00000007000b7c82 */ /* 0x000fe40008000000 */
[----:B------:R-:W-:Y:S01]  /*08b0*/  ULEA.HI.X UR24, UR24, UR13, UR14, 0x1, UP2 ;  /* 0x0000000d18187291 */ /* 0x000fe200090f0c0e */
[----:B------:R-:W-:Y:S02]  /*08c0*/  UMOV UR15, UR5 ;  /* 0x00000005000f7c82 */ /* 0x000fe40008000000 */
[----:B------:R-:W-:Y:S01]  /*08d0*/  UMOV UR14, UR4 ;  /* 0x00000004000e7c82 */ /* 0x000fe20008000000 */
[----:B------:R-:W-:Y:S01]  /*08e0*/  @!UP0 UMOV UR8, URZ ;  /* 0x0000003f00088c82 */ /* 0x000fe20008000000 */
[----:B------:R-:W-:Y:S01]  /*08f0*/  @!UP0 UMOV UR9, URZ ;  /* 0x0000003f00098c82 */ /* 0x000fe20008000000 */
[----:B------:R-:W-:Y:S06]  /*0900*/  @!P0 BRA `(.L_x_3952) ;  /* 0x0000009c00ac8947 */ /* 0x000fec0003800000 */
[----:B------:R-:W0:Y:S01]  /*0910*/  S2R R133, SR_TID.X ;  /* 0x0000000000857919 */ /* 0x000e220000002100 */
[----:B------:R-:W1:Y:S01]  /*0920*/  S2UR UR5, SR_CgaCtaId ;  /* 0x00000000000579c3 */ /* 0x000e620000008800 */
[----:B------:R-:W-:Y:S01]  /*0930*/  UMOV UR4, 0x400 ;  /* 0x0000040000047882 */ /* 0x000fe20000000000 */
[----:B------:R-:W-:Y:S01]  /*0940*/  MOV R135, RZ ;  /* 0x000000ff00877202 */ /* 0x000fe20000000f00 */
[----:B------:R-:W2:Y:S01]  /*0950*/  S2R R132, SR_LANEID ;  /* 0x0000000000847919 */ /* 0x000ea20000000000 */
[----:B------:R-:W-:Y:S01]  /*0960*/  IMAD.MOV.U32 R137, RZ, RZ, RZ ;  /* 0x000000ffff897224 */ /* 0x000fe200078e00ff */
[----:B------:R-:W-:Y:S01]  /*0970*/  UMOV UR20, UR25 ;  /* 0x0000001900147c82 */ /* 0x000fe20008000000 */
[----:B------:R-:W-:Y:S01]  /*0980*/  UMOV UR21, UR17 ;  /* 0x0000001100157c82 */ /* 0x000fe20008000000 */
[----:B-1----:R-:W-:-:S06]  /*0990*/  ULEA UR4, UR5, UR4, 0x18 ;  /* 0x0000000405047291 */ /* 0x002fcc000f8ec03f */
[----:B------:R-:W-:Y:S01]  /*09a0*/  MOV R130, UR4 ;  /* 0x0000000400827c02 */ /* 0x000fe20008000f00 */
[----:B------:R-:W-:Y:S01]  /*09b0*/  UMOV UR4, URZ ;  /* 0x0000003f00047c82 */ /* 0x000fe20008000000 */
[----:B0-----:R-:W-:-:S04]  /*09c0*/  SHF.R.S32.HI R0, RZ, 0x1f, R133 ;  /* 0x0000001fff007819 */ /* 0x001fc80000011485 */
[----:B------:R-:W-:-:S04]  /*09d0*/  LEA.HI R0, R0, R133, RZ, 0x5 ;  /* 0x0000008500007211 */ /* 0x000fc800078f28ff */
[----:B------:R-:W-:-:S04]  /*09e0*/  SHF.R.S32.HI R3, RZ, 0x5, R0 ;  /* 0x00000005ff037819 */ /* 0x000fc80000011400 */
[----:B--2---:R-:W-:-:S07]  /*09f0*/  LEA R128, R3, R130, 0x3 ;  /* 0x0000008203807211 */ /* 0x004fce00078e18ff */
.L_x_4034:
[----:B------:R-:W-:Y:S01]  /*0a00*/  ULDC UR25, c[0x0][0x224] ;  /* 0x0000890000197ab9 */ /* 0x000fe20000000800 */
[----:B------:R-:W-:Y:S01]  /*0a10*/  IMAD.SHL.U32 R10, R133, 0x10, RZ ;  /* 0x00000010850a7824 */ /* 0x000fe200078e00ff */
[----:B------:R-:W-:Y:S01]  /*0a20*/  UIADD3 UR25, -UR4, UR25, URZ ;  /* 0x0000001904197290 */ /* 0x000fe2000fffe13f */
[----:B0-----:R-:W-:Y:S01]  /*0a30*/  MOV R2, UR19 ;  /* 0x0000001300027c02 */ /* 0x001fe20008000f00 */
[----:B------:R-:W-:Y:S01]  /*0a40*/  ULDC UR44, c[0x0][0x218] ;  /* 0x00008600002c7ab9 */ /* 0x000fe20000000800 */
[----:B------:R-:W-:Y:S01]  /*0a50*/  MOV R3, UR20 ;  /* 0x0000001400037c02 */ /* 0x000fe20008000f00 */
[----:B------:R-:W-:Y:S01]  /*0a60*/  ULEA UR51, UR25, 0xfffffc00, 0xa ;  /* 0xfffffc0019337891 */ /* 0x000fe2000f8e503f */
[----:B------:R-:W-:Y:S02]  /*0a70*/  LOP3.LUT R5, R10, 0xfffffe00, RZ, 0xc0, !PT ;  /* 0xfffffe000a057812 */ /* 0x000fe400078ec0ff */
[----:B------:R-:W-:Y:S01]  /*0a80*/  PRMT R7, RZ, 0x7610, R7 ;  /* 0x00007610ff077816 */ /* 0x000fe20000000007 */
[----:B------:R-:W-:Y:S01]  /*0a90*/  UIADD3 UR52, -UR51, UR44, URZ ;  /* 0x0000002c33347290 */ /* 0x000fe2000fffe13f */
[----:B------:R-:W-:-:S02]  /*0aa0*/  LOP3.LUT R12, R5, 0x1f, R133, 0xf8, !PT ;  /* 0x0000001f050c7812 */ /* 0x000fc400078ef885 */
[----:B------:R-:W-:Y:S02]  /*0ab0*/  PRMT R0, RZ, 0x7610, R0 ;  /* 0x00007610ff007816 */ /* 0x000fe40000000000 */
[C---:B------:R-:W-:Y:S01]  /*0ac0*/  LOP3.LUT R127, R12.reuse, 0x20, RZ, 0xfc, !PT ;  /* 0x000000200c7f7812 */ /* 0x040fe200078efcff */
[C---:B------:R-:W-:Y:S01]  /*0ad0*/  IMAD.WIDE R2, R12.reuse, 0x2, R2 ;  /* 0x000000020c027825 */ /* 0x040fe200078e0202 */
[C---:B------:R-:W-:Y:S01]  /*0ae0*/  ISETP.GE.AND P2, PT, R12.reuse, UR52, PT ;  /* 0x000000340c007c0c */ /* 0x040fe2000bf46270 */
[----:B------:R-:W-:Y:S01]  /*0af0*/  BAR.SYNC.DEFER_BLOCKING 0x0 ;  /* 0x0000000000007b1d */ /* 0x000fe20000010000 */
[----:B------:R-:W-:Y:S02]  /*0b00*/  ISETP.GE.AND P1, PT, R127, UR52, PT ;  /* 0x000000347f007c0c */ /* 0x000fe4000bf26270 */
[C---:B------:R-:W-:Y:S02]  /*0b10*/  LOP3.LUT R126, R12.reuse, 0x40, RZ, 0xfc, !PT ;  /* 0x000000400c7e7812 */ /* 0x040fe400078efcff */
[----:B------:R-:W-:-:S02]  /*0b20*/  LOP3.LUT R125, R12, 0x60, RZ, 0xfc, !PT ;  /* 0x000000600c7d7812 */ /* 0x000fc400078efcff */
[C---:B------:R-:W-:Y:S02]  /*0b30*/  LOP3.LUT R124, R12.reuse, 0x80, RZ, 0xfc, !PT ;  /* 0x000000800c7c7812 */ /* 0x040fe400078efcff */
        /* <DEDUP_REMOVED lines=34> */
[----:B------:R-:W-:Y:S01]  /*0d60*/  LOP3.LUT R113, R12, 0x1e0, RZ, 0xfc, !PT ;  /* 0x000001e00c717812 */ /* 0x000fe200078efcff */
[----:B------:R-:W4:Y:S01]  /*0d70*/  @!P1 LDG.E.U16 R17, desc[UR26][R2.64+0x200] ;  /* 0x0002001a02119981 */ /* 0x000f22000c1e1500 */
        /* <DEDUP_REMOVED lines=22> */
[C---:B------:R-:W-:Y:S01]  /*0ee0*/  IADD3 R29, R22.reuse, 0x40, RZ ;  /* 0x00000040161d7810 */ /* 0x040fe20007ffe0ff */
[C---:B------:R-:W-:Y:S01]  /*0ef0*/  VIADD R39, R22.reuse, 0xe0 ;  /* 0x000000e016277836 */ /* 0x040fe20000000000 */
[CC--:B------:R-:W-:Y:S02]  /*0f00*/  LEA.HI.SX32 R25, R22.reuse, R22.reuse, 0x1b ;  /* 0x0000001616197211 */ /* 0x0c0fe400078fdaff */
[C---:B------:R-:W-:Y:S02]  /*0f10*/  IADD3 R33, R22.reuse, 0x80, RZ ;  /* 0x0000008016217810 */ /* 0x040fe40007ffe0ff */
[----:B------:R-:W-:Y:S02]  /*0f20*/  IADD3 R35, R22, 0xa0, RZ ;  /* 0x000000a016237810 */ /* 0x000fe40007ffe0ff */
[----:B------:R-:W-:-:S02]  /*0f30*/  LEA.HI.SX32 R27, R27, R22, 0x1b ;  /* 0x000000161b1b7211 */ /* 0x000fc400078fdaff */
[C---:B------:R-:W-:Y:S02]  /*0f40*/  IADD3 R37, R22.reuse, 0xc0, RZ ;  /* 0x000000c016257810 */ /* 0x040fe40007ffe0ff */
[-C--:B------:R-:W-:Y:S02]  /*0f50*/  LEA.HI.SX32 R29, R29, R22.reuse, 0x1b ;  /* 0x000000161d1d7211 */ /* 0x080fe400078fdaff */
[----:B------:R-:W-:Y:S01]  /*0f60*/  LEA.HI.SX32 R31, R31, R22, 0x1b ;  /* 0x000000161f1f7211 */ /* 0x000fe200078fdaff */
[C---:B------:R-:W-:Y:S01]  /*0f70*/  VIADD R45, R22.reuse, 0x160 ;  /* 0x00000160162d7836 */ /* 0x040fe20000000000 */
[----:B------:R-:W-:Y:S02]  /*0f80*/  IADD3 R41, R22, 0x100, RZ ;  /* 0x0000010016297810 */ /* 0x000fe40007ffe0ff */
[----:B------:R-:W-:Y:S02]  /*0f90*/  LEA R112, R25, R130, 0x1 ;  /* 0x0000008219707211 */ /* 0x000fe400078e08ff */
[----:B------:R-:W-:-:S02]  /*0fa0*/  LEA.HI.SX32 R33, R33, R22, 0x1b ;  /* 0x0000001621217211 */ /* 0x000fc400078fdaff */
[C---:B0-----:R-:W-:Y:S02]  /*0fb0*/  IADD3 R3, R22.reuse, 0x120, RZ ;  /* 0x0000012016037810 */ /* 0x041fe40007ffe0ff */
[----:B------:R-:W-:Y:S02]  /*0fc0*/  LEA.HI.SX32 R35, R35, R22, 0x1b ;  /* 0x0000001623237211 */ /* 0x000fe400078fdaff */
[----:B------:R-:W-:Y:S01]  /*0fd0*/  LEA R111, R27, R130, 0x1 ;  /* 0x000000821b6f7211 */ /* 0x000fe200078e08ff */
[----:B------:R-:W-:Y:S01]  /*0fe0*/  IMAD R109, R31, 0x2, R130 ;  /* 0x000000021f6d7824 */ /* 0x000fe200078e0282 */
[----:B------:R-:W-:Y:S02]  /*0ff0*/  IADD3 R43, R22, 0x140, RZ ;  /* 0x00000140162b7810 */ /* 0x000fe40007ffe0ff */
[-C--:B------:R-:W-:Y:S02]  /*1000*/  LEA.HI.SX32 R37, R37, R22.reuse, 0x1b ;  /* 0x0000001625257211 */ /* 0x080fe400078fdaff */
[----:B------:R-:W-:-:S02]  /*1010*/  LEA.HI.SX32 R39, R39, R22, 0x1b ;  /* 0x0000001627277211 */ /* 0x000fc400078fdaff */
[----:B------:R-:W-:Y:S01]  /*1020*/  LEA R110, R29, R130, 0x1 ;  /* 0x000000821d6e7211 */ /* 0x000fe200078e08ff */
[C---:B------:R-:W-:Y:S01]  /*1030*/  VIADD R53, R22.reuse, 0x1e0 ;  /* 0x000001e016357836 */ /* 0x040fe20000000000 */
[C---:B------:R-:W-:Y:S02]  /*1040*/  IADD3 R47, R22.reuse, 0x180, RZ ;  /* 0x00000180162f7810 */ /* 0x040fe40007ffe0ff */
[----:B------:R-:W-:Y:S02]  /*1050*/  LEA.HI.SX32 R41, R41, R22, 0x1b ;  /* 0x0000001629297211 */ /* 0x000fe400078fdaff */
[----:B------:R-:W-:Y:S02]  /*1060*/  LEA R108, R33, R130, 0x1 ;  /* 0x00000082216c7211 */ /* 0x000fe400078e08ff */
[----:B------:R-:W-:Y:S02]  /*1070*/  IADD3 R49, R22, 0x1a0, RZ ;  /* 0x000001a016317810 */ /* 0x000fe40007ffe0ff */
[----:B------:R-:W-:-:S02]  /*1080*/  LEA.HI.SX32 R3, R3, R22, 0x1b ;  /* 0x0000001603037211 */ /* 0x000fc400078fdaff */
[----:B------:R-:W-:Y:S01]  /*1090*/  LEA R107, R35, R130, 0x1 ;  /* 0x00000082236b7211 */ /* 0x000fe200078e08ff */
[----:B------:R-:W-:Y:S01]  /*10a0*/  IMAD R105, R39, 0x2, R130 ;  /* 0x0000000227697824 */ /* 0x000fe200078e0282 */
[----:B------:R-:W-:Y:S02]  /*10b0*/  IADD3 R51, R22, 0x1c0, RZ ;  /* 0x000001c016337810 */ /* 0x000fe40007ffe0ff */
[-C--:B------:R-:W-:Y:S02]  /*10c0*/  LEA.HI.SX32 R43, R43, R22.reuse, 0x1b ;  /* 0x000000162b2b7211 */ /* 0x080fe400078fdaff */
[----:B------:R-:W-:Y:S02]  /*10d0*/  LEA.HI.SX32 R45, R45, R22, 0x1b ;  /* 0x000000162d2d7211 */ /* 0x000fe400078fdaff */
[----:B------:R-:W-:Y:S02]  /*10e0*/  LEA R106, R37, R130, 0x1 ;  /* 0x00000082256a7211 */ /* 0x000fe400078e08ff */
[----:B------:R-:W-:-:S02]  /*10f0*/  LEA.HI.SX32 R47, R47, R22, 0x1b ;  /* 0x000000162f2f7211 */ /* 0x000fc400078fdaff */
[----:B------:R-:W-:Y:S02]  /*1100*/  LEA R104, R41, R130, 0x1 ;  /* 0x0000008229687211 */ /* 0x000fe400078e08ff */
[----:B------:R-:W-:Y:S02]  /*1110*/  LEA R5, R132, R5, 0x4 ;  /* 0x0000000584057211 */ /* 0x000fe400078e20ff */
[----:B------:R-:W-:Y:S02]  /*1120*/  LEA.HI.SX32 R49, R49, R22, 0x1b ;  /* 0x0000001631317211 */ /* 0x000fe400078fdaff */
[----:B------:R-:W-:Y:S01]  /*1130*/  LEA R103, R3, R130, 0x1 ;  /* 0x0000008203677211 */ /* 0x000fe200078e08ff */
[----:B------:R-:W-:Y:S01]  /*1140*/  IMAD R101, R45, 0x2, R130 ;  /* 0x000000022d657824 */ /* 0x000fe200078e0282 */
[-C--:B------:R-:W-:Y:S02]  /*1150*/  LEA.HI.SX32 R51, R51, R22.reuse, 0x1b ;  /* 0x0000001633337211 */ /* 0x080fe400078fdaff */
[----:B------:R-:W-:-:S02]  /*1160*/  LEA.HI.SX32 R53, R53, R22, 0x1b ;  /* 0x0000001635357211 */ /* 0x000fc400078fdaff */
[-C--:B------:R-:W-:Y:S02]  /*1170*/  LEA R102, R43, R130.reuse, 0x1 ;  /* 0x000000822b667211 */ /* 0x080fe400078e08ff */
[-C--:B------:R-:W-:Y:S02]  /*1180*/  LEA R100, R47, R130.reuse, 0x1 ;  /* 0x000000822f647211 */ /* 0x080fe400078e08ff */
[----:B------:R-:W-:Y:S02]  /*1190*/  LEA.HI.SX32 R5, R5, R5, 0x1b ;  /* 0x0000000505057211 */ /* 0x000fe400078fdaff */
[-C--:B------:R-:W-:Y:S01]  /*11a0*/  LEA R99, R49, R130.reuse, 0x1 ;  /* 0x0000008231637211 */ /* 0x080fe200078e08ff */
[--C-:B------:R-:W-:Y:S01]  /*11b0*/  IMAD R97, R53, 0x2, R130.reuse ;  /* 0x0000000235617824 */ /* 0x100fe200078e0282 */
[----:B------:R-:W-:Y:S01]  /*11c0*/  LEA R98, R51, R130, 0x1 ;  /* 0x0000008233627211 */ /* 0x000fe200078e08ff */
[----:B------:R-:W-:Y:S01]  /*11d0*/  IMAD R96, R5, 0x2, R130 ;  /* 0x0000000205607824 */ /* 0x000fe200078e0282 */
[----:B------:R-:W-:-:S02]  /*11e0*/  ISETP.GE.AND P0, PT, R122, UR52, PT ;  /* 0x000000347a007c0c */ /* 0x000fc4000bf06270 */
[----:B------:R-:W-:Y:S02]  /*11f0*/  MOV R2, UR21 ;  /* 0x0000001500027c02 */ /* 0x000fe40008000f00 */
        /* <DEDUP_REMOVED lines=8> */
[----:B--2---:R-:W-:Y:S04]  /*1280*/  STS.U16 [R112], R7 ;  /* 0x0000000770007388 */ /* 0x004fe80000000400 */
[----:B---3--:R-:W-:Y:S04]  /*1290*/  STS.U16 [R111+0x40], R0 ;  /* 0x000040006f007388 */ /* 0x008fe80000000400 */
[----:B----4-:R-:W-:Y:S04]  /*12a0*/  STS.U16 [R110+0x80], R9 ;  /* 0x000080096e007388 */ /* 0x010fe80000000400 */
        /* <DEDUP_REMOVED lines=33> */
[----:B------:R-:W4:Y:S01]  /*14c0*/  @!P0 LDG.E.U16 R15, desc[UR26][R2.64+0x180] ;  /* 0x0001801a020f8981 */ /* 0x000f22000c1e1500 */
        /* <DEDUP_REMOVED lines=26> */
[----:B------:R-:W-:Y:S02]  /*1670*/  PRMT R16, RZ, 0x7610, R16 ;  /* 0x00007610ff107816 */ /* 0x000fe40000000010 */
[----:B------:R-:W-:Y:S01]  /*1680*/  PRMT R21, RZ, 0x7610, R21 ;  /* 0x00007610ff157816 */ /* 0x000fe20000000015 */
[----:B------:R-:W3:Y:S01]  /*1690*/  @!P0 LDG.E.U16 R14, desc[UR26][R2.64+0x240] ;  /* 0x0002401a020e8981 */ /* 0x000ee2000c1e1500 */
        /* <DEDUP_REMOVED lines=9> */
[----:B0-----:R-:W-:-:S02]  /*1730*/  MOV R2, UR23 ;  /* 0x0000001700027c02 */ /* 0x001fc40008000f00 */
[----:B------:R-:W-:Y:S02]  /*1740*/  MOV R3, UR24 ;  /* 0x0000001800037c02 */ /* 0x000fe40008000f00 */
[----:B------:R-:W-:Y:S02]  /*1750*/  P2R R32, PR, RZ, 0x1 ;  /* 0x00000001ff207803 */ /* 0x000fe40000000000 */
[----:B------:R-:W-:Y:S02]  /*1760*/  ISETP.GE.AND P0, PT, R12, UR52, PT ;  /* 0x000000340c007c0c */ /* 0x000fe4000bf06270 */
[----:B------:R-:W-:Y:S02]  /*1770*/  PRMT R25, RZ, 0x7610, R25 ;  /* 0x00007610ff197816 */ /* 0x000fe40000000019 */
[----:B------:R-:W-:Y:S02]  /*1780*/  P2R R30, PR, RZ, 0x2 ;  /* 0x00000002ff1e7803 */ /* 0x000fe40000000000 */
        /* <DEDUP_REMOVED lines=21> */
[----:B---3--:R-:W-:Y:S04]  /*18e0*/  STS.U16 [R103+0x240], R14 ;  /* 0x0002400e67007388 */ /* 0x008fe80000000400 */
[----:B----4-:R-:W-:Y:S04]  /*18f0*/  STS.U16 [R102+0x280], R19 ;  /* 0x0002801366007388 */ /* 0x010fe80000000400 */
[----:B------:R-:W-:Y:S04]  /*1900*/  STS.U16 [R101+0x2c0], R16 ;  /* 0x0002c01065007388 */ /* 0x000fe80000000400 */
[----:B------:R-:W-:Y:S01]  /*1910*/  STS.U16 [R100+0x300], R21 ;  /* 0x0003001564007388 */ /* 0x000fe20000000400 */
[----:B0-----:R-:W-:-:S03]  /*1920*/  IMAD.WIDE R8, R12, 0x2, R2 ;  /* 0x000000020c087825 */ /* 0x001fc600078e0202 */
[----:B------:R-:W-:Y:S04]  /*1930*/  STS.U16 [R99+0x340], R18 ;  /* 0x0003401263007388 */ /* 0x000fe80000000400 */
[----:B------:R0:W-:Y:S04]  /*1940*/  STS.U16 [R98+0x380], R23 ;  /* 0x0003801762007388 */ /* 0x0001e80000000400 */
[----:B------:R-:W-:Y:S01]  /*1950*/  STS.U16 [R97+0x3c0], R20 ;  /* 0x0003c01461007388 */ /* 0x000fe20000000400 */
[----:B------:R-:W-:-:S03]  /*1960*/  NOP ;  /* 0x0000000000007918 */ /* 0x000fc60000000000 */
[----:B------:R-:W1:Y:S04]  /*1970*/  LDS.U16 R7, [R96] ;  /* 0x0000000060077984 */ /* 0x000e680000000400 */
[----:B------:R-:W-:Y:S04]  /*1980*/  LDS.U16 R11, [R96+0x2] ;  /* 0x00000200600b7984 */ /* 0x000fe80000000400 */
[----:B------:R-:W-:Y:S04]  /*1990*/  LDS.U16 R14, [R96+0x4] ;  /* 0x00000400600e7984 */ /* 0x000fe80000000400 */
[----:B------:R-:W-:Y:S04]  /*19a0*/  LDS.U16 R15, [R96+0x6] ;  /* 0x00000600600f7984 */ /* 0x000fe80000000400 */
[----:B------:R-:W2:Y:S04]  /*19b0*/  LDS.U16 R16, [R96+0x8] ;  /* 0x0000080060107984 */ /* 0x000ea80000000400 */
[----:B------:R-:W3:Y:S04]  /*19c0*/  LDS.U16 R17, [R96+0xa] ;  /* 0x00000a0060117984 */ /* 0x000ee80000000400 */
[----:B------:R-:W-:Y:S04]  /*19d0*/  LDS.U16 R18, [R96+0xc] ;  /* 0x00000c0060127984 */ /* 0x000fe80000000400 */
        /* <DEDUP_REMOVED lines=11> */
[----:B------:R-:W-:-:S03]  /*1a90*/  PRMT R0, RZ, 0x7610, R0 ;  /* 0x00007610ff007816 */ /* 0x000fc60000000000 */
[----:B------:R-:W4:Y:S01]  /*1aa0*/  @!P0 LDG.E.U16 R25, desc[UR26][R8.64] ;  /* 0x0000001a08198981 */ /* 0x000f22000c1e1500 */
        /* <DEDUP_REMOVED lines=14> */
[----:B------:R-:W-:-:S09]  /*1b90*/  ISETP.GE.AND P1, PT, R121, UR52, PT ;  /* 0x0000003479007c0c */ /* 0x000fd2000bf26270 */
[----:B------:R-:W4:Y:S01]  /*1ba0*/  @!P0 LDG.E.U16 R29, desc[UR26][R8.64+0x180] ;  /* 0x0001801a081d8981 */ /* 0x000f22000c1e1500 */
[----:B------:R-:W-:-:S03]  /*1bb0*/  ISETP.GE.AND P0, PT, R120, UR52, PT ;  /* 0x0000003478007c0c */ /* 0x000fc6000bf06270 */
[----:B------:R-:W4:Y:S01]  /*1bc0*/  @!P1 LDG.E.U16 R28, desc[UR26][R8.64+0x1c0] ;  /* 0x0001c01a081c9981 */ /* 0x000f22000c1e1500 */
[----:B------:R-:W-:-:S09]  /*1bd0*/  ISETP.NE.AND P1, PT, R30, RZ, PT ;  /* 0x000000ff1e00720c */ /* 0x000fd20003f25270 */
[----:B------:R-:W4:Y:S01]  /*1be0*/  @!P0 LDG.E.U16 R31, desc[UR26][R8.64+0x200] ;  /* 0x0002001a081f8981 */ /* 0x000f22000c1e1500 */
[----:B------:R-:W-:Y:S02]  /*1bf0*/  ISETP.NE.AND P0, PT, R32, RZ, PT ;  /* 0x000000ff2000720c */ /* 0x000fe40003f05270 */
[----:B------:R-:W-:Y:S01]  /*1c00*/  PRMT R30, RZ, 0x7610, R30 ;  /* 0x00007610ff1e7816 */ /* 0x000fe2000000001e */
[----:B------:R-:W4:Y:S01]  /*1c10*/  @!P1 LDG.E.U16 R33, desc[UR26][R8.64+0x280] ;  /* 0x0002801a08219981 */ /* 0x000f22000c1e1500 */
[----:B------:R-:W-:-:S06]  /*1c20*/  PRMT R32, RZ, 0x7610, R32 ;  /* 0x00007610ff207816 */ /* 0x000fcc0000000020 */
[----:B------:R-:W4:Y:S04]  /*1c30*/  @!P2 LDG.E.U16 R32, desc[UR26][R8.64+0x2c0] ;  /* 0x0002c01a0820a981 */ /* 0x000f28000c1e1500 */
[----:B------:R0:W4:Y:S02]  /*1c40*/  @!P0 LDG.E.U16 R30, desc[UR26][R8.64+0x240] ;  /* 0x0002401a081e8981 */ /* 0x000124000c1e1500 */
[----:B0-----:R-:W-:Y:S02]  /*1c50*/  SHF.L.U32 R8, R196, 0x10, RZ ;  /* 0x00000010c4087819 */ /* 0x001fe400000006ff */
[----:B------:R-:W-:Y:S01]  /*1c60*/  SHF.L.U32 R9, R95, 0x10, RZ ;  /* 0x000000105f097819 */ /* 0x000fe200000006ff */
[----:B-1----:R-:W-:-:S04]  /*1c70*/  IMAD.U32 R7, R7, 0x10000, RZ ;  /* 0x0001000007077824 */ /* 0x002fc800078e00ff */
[----:B-----5:R-:W-:-:S05]  /*1c80*/  FADD.FTZ R73, R7, R134 ;  /* 0x0000008607497221 */ /* 0x020fca0000010000 */
[----:B------:R-:W-:Y:S01]  /*1c90*/  FSETP.GTU.FTZ.AND P4, PT, R73, 20, PT ;  /* 0x41a000004900780b */ /* 0x000fe20003f9c000 */
[----:B--2---:R-:W-:Y:S01]  /*1ca0*/  IMAD.U32 R69, R16, 0x10000, RZ ;  /* 0x0001000010457824 */ /* 0x004fe200078e00ff */
[----:B------:R-:W-:Y:S02]  /*1cb0*/  SHF.L.U32 R11, R11, 0x10, RZ ;  /* 0x000000100b0b7819 */ /* 0x000fe400000006ff */
[----:B------:R-:W-:Y:S02]  /*1cc0*/  SHF.L.U32 R71, R14, 0x10, RZ ;  /* 0x000000100e477819 */ /* 0x000fe400000006ff */
[----:B------:R-:W-:Y:S02]  /*1cd0*/  SHF.L.U32 R15, R15, 0x10, RZ ;  /* 0x000000100f0f7819 */ /* 0x000fe400000006ff */
[----:B---3--:R-:W-:Y:S01]  /*1ce0*/  SHF.L.U32 R17, R17, 0x10, RZ ;  /* 0x0000001011117819 */ /* 0x008fe200000006ff */
[--C-:B------:R-:W-:Y:S01]  /*1cf0*/  FADD.FTZ R72, R11, R134.reuse ;  /* 0x000000860b487221 */ /* 0x100fe20000010000 */
[--C-:B------:R-:W-:Y:S01]  /*1d00*/  FADD.FTZ R71, R71, R134.reuse ;  /* 0x0000008647477221 */ /* 0x100fe20000010000 */
[--C-:B------:R-:W-:Y:S01]  /*1d10*/  FADD.FTZ R70, R15, R134.reuse ;  /* 0x000000860f467221 */ /* 0x100fe20000010000 */
[--C-:B------:R-:W-:Y:S01]  /*1d20*/  FADD.FTZ R69, R69, R134.reuse ;  /* 0x0000008645457221 */ /* 0x100fe20000010000 */
[----:B------:R-:W-:Y:S01]  /*1d30*/  FADD.FTZ R68, R17, R134 ;  /* 0x0000008611447221 */ /* 0x000fe20000010000 */
[----:B------:R-:W-:Y:S01]  /*1d40*/  BSSY B0, `(.L_x_3953) ;  /* 0x0000067000007945 */ /* 0x000fe20003800000 */
[----:B------:R-:W-:Y:S01]  /*1d50*/  FSETP.GTU.FTZ.AND P3, PT, R72, 20, PT ;  /* 0x41a000004800780b */ /* 0x000fe20003f7c000 */
[----:B------:R-:W-:Y:S01]  /*1d60*/  IMAD.U32 R11, R87, 0x10000, RZ ;  /* 0x00010000570b7824 */ /* 0x000fe200078e00ff */
[----:B------:R-:W-:-:S02]  /*1d70*/  FSETP.GTU.FTZ.AND P2, PT, R71, 20, PT ;  /* 0x41a000004700780b */ /* 0x000fc40003f5c000 */
[----:B------:R-:W-:Y:S02]  /*1d80*/  FSETP.GTU.FTZ.AND P1, PT, R70, 20, PT ;  /* 0x41a000004600780b */ /* 0x000fe40003f3c000 */
[----:B------:R-:W-:Y:S02]  /*1d90*/  FSETP.GTU.FTZ.AND P0, PT, R69, 20, PT ;  /* 0x41a000004500780b */ /* 0x000fe40003f1c000 */
[----:B------:R-:W-:Y:S02]  /*1da0*/  FSETP.GTU.FTZ.AND P6, PT, R68, 20, PT ;  /* 0x41a000004400780b */ /* 0x000fe40003fdc000 */
[----:B----4-:R-:W-:Y:S01]  /*1db0*/  SHF.L.U32 R19, R19, 0x10, RZ ;  /* 0x0000001013137819 */ /* 0x010fe200000006ff */
[----:B------:R-:W-:Y:S04]  /*1dc0*/  STS.U16 [R112], R25 ;  /* 0x0000001970007388 */ /* 0x000fe80000000400 */
[----:B------:R-:W-:Y:S04]  /*1dd0*/  STS.U16 [R111+0x40], R0 ;  /* 0x000040006f007388 */ /* 0x000fe80000000400 */
[----:B------:R0:W-:Y:S04]  /*1de0*/  STS.U16 [R110+0x80], R23 ;  /* 0x000080176e007388 */ /* 0x0001e80000000400 */
[----:B------:R1:W-:Y:S01]  /*1df0*/  STS.U16 [R109+0xc0], R24 ;  /* 0x0000c0186d007388 */ /* 0x0003e20000000400 */
[----:B0-----:R-:W-:Y:S01]  /*1e00*/  SHF.L.U32 R23, R94, 0x10, RZ ;  /* 0x000000105e177819 */ /* 0x001fe200000006ff */
[----:B-1----:R-:W0:Y:S02]  /*1e10*/  LDC R24, c[0x0][0x21c] ;  /* 0x00008700ff187b82 */ /* 0x002e240000000800 */
        /* <DEDUP_REMOVED lines=17> */
[----:B------:R-:W0:Y:S04]  /*1f30*/  LDS.U16 R77, [R96+0x8] ;  /* 0x00000800604d7984 */ /* 0x000e280000000400 */
[----:B------:R-:W0:Y:S04]  /*1f40*/  LDS.U16 R76, [R96+0xa] ;  /* 0x00000a00604c7984 */ /* 0x000e280000000400 */
        /* <DEDUP_REMOVED lines=9> */
[----:B---3--:R-:W-:-:S03]  /*1fe0*/  IMAD.U32 R79, R79, 0x10000, RZ ;  /* 0x000100004f4f7824 */ /* 0x008fc600078e00ff */
[----:B------:R2:W3:Y:S01]  /*1ff0*/  LDS.U16 R59, [R96+0x18] ;  /* 0x00001800603b7984 */ /* 0x0004e20000000400 */
[----:B------:R-:W-:-:S03]  /*2000*/  FFMA.FTZ R8, R80, R9, R137 ;  /* 0x0000000950087223 */ /* 0x000fc60000010089 */
[----:B------:R2:W1:Y:S04]  /*2010*/  LDS.U16 R57, [R96+0x1a] ;  /* 0x00001a0060397984 */ /* 0x0004680000000400 */
[----:B------:R2:W1:Y:S04]  /*2020*/  LDS.U16 R55, [R96+0x1c] ;  /* 0x00001c0060377984 */ /* 0x0004680000000400 */
[----:B------:R2:W1:Y:S01]  /*2030*/  LDS.U16 R52, [R96+0x1e] ;  /* 0x00001e0060347984 */ /* 0x0004620000000400 */
[----:B------:R-:W-:Y:S01]  /*2040*/  SHF.L.U32 R9, R93, 0x10, RZ ;  /* 0x000000105d097819 */ /* 0x000fe200000006ff */
[----:B------:R-:W-:Y:S01]  /*2050*/  FFMA.FTZ R23, R79, R23, R8 ;  /* 0x000000174f177223 */ /* 0x000fe20000010008 */
[----:B----4-:R-:W-:Y:S01]  /*2060*/  SHF.L.U32 R78, R78, 0x10, RZ ;  /* 0x000000104e4e7819 */ /* 0x010fe200000006ff */
[----:B0-----:R-:W-:-:S04]  /*2070*/  IMAD.U32 R77, R77, 0x10000, RZ ;  /* 0x000100004d4d7824 */ /* 0x001fc800078e00ff */
[----:B------:R-:W-:Y:S01]  /*2080*/  FFMA.FTZ R8, R78, R9, R23 ;  /* 0x000000094e087223 */ /* 0x000fe20000010017 */
[----:B------:R-:W-:Y:S02]  /*2090*/  SHF.L.U32 R9, R92, 0x10, RZ ;  /* 0x000000105c097819 */ /* 0x000fe400000006ff */
[----:B------:R-:W-:Y:S02]  /*20a0*/  SHF.L.U32 R23, R91, 0x10, RZ ;  /* 0x000000105b177819 */ /* 0x000fe400000006ff */
[----:B------:R-:W-:Y:S01]  /*20b0*/  SHF.L.U32 R76, R76, 0x10, RZ ;  /* 0x000000104c4c7819 */ /* 0x000fe200000006ff */
[----:B------:R-:W-:Y:S01]  /*20c0*/  FFMA.FTZ R9, R77, R9, R8 ;  /* 0x000000094d097223 */ /* 0x000fe20000010008 */
[----:B------:R-:W-:-:S03]  /*20d0*/  SHF.L.U32 R75, R75, 0x10, RZ ;  /* 0x000000104b4b7819 */ /* 0x000fc600000006ff */
[----:B------:R-:W-:Y:S01]  /*20e0*/  FFMA.FTZ R8, R76, R23, R9 ;  /* 0x000000174c087223 */ /* 0x000fe20000010009 */
[----:B------:R-:W-:Y:S01]  /*20f0*/  SHF.L.U32 R9, R90, 0x10, RZ ;  /* 0x000000105a097819 */ /* 0x000fe200000006ff */
[----:B------:R-:W-:Y:S01]  /*2100*/  IMAD.U32 R23, R89, 0x10000, RZ ;  /* 0x0001000059177824 */ /* 0x000fe200078e00ff */
[----:B------:R-:W-:-:S03]  /*2110*/  SHF.L.U32 R74, R74, 0x10, RZ ;  /* 0x000000104a4a7819 */ /* 0x000fc600000006ff */
[----:B------:R-:W-:Y:S01]  /*2120*/  FFMA.FTZ R9, R75, R9, R8 ;  /* 0x000000094b097223 */ /* 0x000fe20000010008 */
[----:B------:R-:W-:-:S03]  /*2130*/  SHF.L.U32 R67, R67, 0x10, RZ ;  /* 0x0000001043437819 */ /* 0x000fc600000006ff */
[----:B------:R-:W-:Y:S01]  /*2140*/  FFMA.FTZ R8, R74, R23, R9 ;  /* 0x000000174a087223 */ /* 0x000fe20000010009 */
[----:B------:R-:W-:Y:S02]  /*2150*/  SHF.L.U32 R23, R88, 0x10, RZ ;  /* 0x0000001058177819 */ /* 0x000fe400000006ff */
[----:B------:R-:W-:Y:S02]  /*2160*/  SHF.L.U32 R9, R18, 0x10, RZ ;  /* 0x0000001012097819 */ /* 0x000fe400000006ff */
[----:B------:R-:W-:Y:S01]  /*2170*/  ISETP.GE.AND P5, PT, R24, 0x1, PT ;  /* 0x000000011800780c */ /* 0x000fe20003fa6270 */
[----:B------:R-:W-:Y:S01]  /*2180*/  FFMA.FTZ R14, R67, R23, R8 ;  /* 0x00000017430e7223 */ /* 0x000fe20000010008 */
[----:B------:R-:W-:Y:S01]  /*2190*/  SHF.L.U32 R65, R65, 0x10, RZ ;  /* 0x0000001041417819 */ /* 0x000fe200000006ff */
[----:B------:R-:W-:Y:S01]  /*21a0*/  FADD.FTZ R66, R9, R134 ;  /* 0x0000008609427221 */ /* 0x000fe20000010000 */
[----:B--23--:R-:W-:Y:S09]  /*21b0*/  @P4 BRA `(.L_x_3954) ;  /* 0x00000000007c4947 */ /* 0x00cff20003800000 */
        /* <DEDUP_REMOVED lines=31> */
.L_x_3954:
[----:B------:R-:W-:Y:S05]  /*23b0*/  BSYNC B0 ;  /* 0x0000000000007941 */ /* 0x000fea0003800000 */
.L_x_3953:
[----:B------:R-:W-:Y:S01]  /*23c0*/  BSSY B0, `(.L_x_3955) ;  /* 0x0000027000007945 */ /* 0x000fe20003800000 */
[----:B------:R-:W-:Y:S01]  /*23d0*/  FFMA.FTZ R14, R65, R11, R14 ;  /* 0x0000000b410e7223 */ /* 0x000fe2000001000e */
[----:B------:R-:W-:Y:S01]  /*23e0*/  FSETP.GTU.FTZ.AND P4, PT, R66, 20, PT ;  /* 0x41a000004200780b */ /* 0x000fe20003f9c000 */
[----:B------:R-:W-:Y:S01]  /*23f0*/  IMAD.U32 R11, R86, 0x10000, RZ ;  /* 0x00010000560b7824 */ /* 0x000fe200078e00ff */
[----:B------:R-:W-:Y:S01]  /*2400*/  SHF.L.U32 R21, R21, 0x10, RZ ;  /* 0x0000001015157819 */ /* 0x000fe200000006ff */
[----:B------:R-:W-:Y:S01]  /*2410*/  FADD.FTZ R64, R19, R134 ;  /* 0x0000008613407221 */ /* 0x000fe20000010000 */
[----:B-1----:R-:W-:Y:S01]  /*2420*/  SHF.L.U32 R63, R63, 0x10, RZ ;  /* 0x000000103f3f7819 */ /* 0x002fe200000006ff */
        /* <DEDUP_REMOVED lines=32> */
.L_x_3956:
[----:B------:R-:W-:Y:S05]  /*2630*/  BSYNC B0 ;  /* 0x0000000000007941 */ /* 0x000fea0003800000 */
.L_x_3955:
[----:B------:R-:W-:Y:S01]  /*2640*/  BSSY B0, `(.L_x_3957) ;  /* 0x0000027000007945 */ /* 0x000fe20003800000 */
[----:B------:R-:W-:Y:S01]  /*2650*/  FFMA.FTZ R14, R63, R11, R14 ;  /* 0x0000000b3f0e7223 */ /* 0x000fe2000001000e */
[----:B------:R-:W-:Y:S01]  /*2660*/  FSETP.GTU.FTZ.AND P3, PT, R64, 20, PT ;  /* 0x41a000004000780b */ /* 0x000fe20003f7c000 */
[----:B------:R-:W-:Y:S01]  /*2670*/  IMAD.U32 R15, R85, 0x10000, RZ ;  /* 0x00010000550f7824 */ /* 0x000fe200078e00ff */
[----:B------:R-:W-:Y:S01]  /*2680*/  SHF.L.U32 R11, R20, 0x10, RZ ;  /* 0x00000010140b7819 */ /* 0x000fe200000006ff */
[----:B------:R-:W-:Y:S01]  /*2690*/  FADD.FTZ R62, R21, R134 ;  /* 0x00000086153e7221 */ /* 0x000fe20000010000 */
        /* <DEDUP_REMOVED lines=33> */
.L_x_3958:
[----:B------:R-:W-:Y:S05]  /*28b0*/  BSYNC B0 ;  /* 0x0000000000007941 */ /* 0x000fea0003800000 */
.L_x_3957:
        /* <DEDUP_REMOVED lines=39> */
.L_x_3960:
[----:B------:R-:W-:Y:S05]  /*2b30*/  BSYNC B0 ;  /* 0x0000000000007941 */ /* 0x000fea0003800000 */
.L_x_3959:
[----:B------:R-:W-:Y:S01]  /*2b40*/  BSSY B0, `(.L_x_3961) ;  /* 0x0000027000007945 */ /* 0x000fe20003800000 */
[----:B------:R-:W-:Y:S01]  /*2b50*/  FSETP.GTU.FTZ.AND P1, PT, R60, 20, PT ;  /* 0x41a000003c00780b */ /* 0x000fe20003f3c000 */
[----:B------:R-:W-:Y:S01]  /*2b60*/  FFMA.FTZ R14, R59, R16, R14 ;  /* 0x000000103b0e7223 */ /* 0x000fe2000001000e */
[----:B------:R-:W-:Y:S01]  /*2b70*/  IMAD.U32 R11, R83, 0x10000, RZ ;  /* 0x00010000530b7824 */ /* 0x000fe200078e00ff */
[----:B------:R-:W-:Y:S01]  /*2b80*/  SHF.L.U32 R9, R6, 0x10, RZ ;  /* 0x0000001006097819 */ /* 0x000fe200000006ff */
[----:B------:R-:W-:Y:S01]  /*2b90*/  FADD.FTZ R58, R15, R134 ;  /* 0x000000860f3a7221 */ /* 0x000fe20000010000 */
        /* <DEDUP_REMOVED lines=33> */
.L_x_3962:
[----:B------:R-:W-:Y:S05]  /*2db0*/  BSYNC B0 ;  /* 0x0000000000007941 */ /* 0x000fea0003800000 */
.L_x_3961:
        /* <DEDUP_REMOVED lines=39> */
.L_x_3964:
[----:B------:R-:W-:Y:S05]  /*3030*/  BSYNC B0 ;  /* 0x0000000000007941 */ /* 0x000fea0003800000 */
.L_x_3963:
[----:B------:R-:W-:Y:S01]  /*3040*/  BSSY B0, `(.L_x_3965) ;  /* 0x0000026000007945 */ /* 0x000fe20003800000 */
[----:B------:R-:W-:Y:S01]  /*3050*/  FFMA.FTZ R137, R55, R8, R14 ;  /* 0x0000000837897223 */ /* 0x000fe2000001000e */
[----:B------:R-:W-:Y:S01]  /*3060*/  FSETP.GTU.FTZ.AND P6, PT, R56, 20, PT ;  /* 0x41a000003800780b */ /* 0x000fe20003fdc000 */
[----:B------:R-:W-:Y:S02]  /*3070*/  IMAD.U32 R8, R81, 0x10000, RZ ;  /* 0x0001000051087824 */ /* 0x000fe400078e00ff */
[----:B------:R-:W-:Y:S01]  /*3080*/  FADD.FTZ R54, R11, R134 ;  /* 0x000000860b367221 */ /* 0x000fe20000010000 */
        /* <DEDUP_REMOVED lines=33> */
.L_x_3966:
[----:B------:R-:W-:Y:S05]  /*32a0*/  BSYNC B0 ;  /* 0x0000000000007941 */ /* 0x000fea0003800000 */
.L_x_3965:
[----:B------:R-:W-:Y:S01]  /*32b0*/  SHF.L.U32 R51, R4, 0x10, RZ ;  /* 0x0000001004337819 */ /* 0x000fe200000006ff */
[----:B------:R-:W-:Y:S01]  /*32c0*/  BSSY B0, `(.L_x_3967) ;  /* 0x0000025000007945 */ /* 0x000fe20003800000 */
[----:B------:R-:W-:Y:S01]  /*32d0*/  FSETP.GTU.FTZ.AND P4, PT, R54, 20, PT ;  /* 0x41a000003600780b */ /* 0x000fe20003f9c000 */
[----:B------:R-:W-:Y:S01]  /*32e0*/  FFMA.FTZ R137, R52, R8, R137 ;  /* 0x0000000834897223 */ /* 0x000fe20000010089 */
[----:B------:R-:W-:Y:S02]  /*32f0*/  IMAD.MOV.U32 R53, RZ, RZ, RZ ;  /* 0x000000ffff357224 */ /* 0x000fe400078e00ff */
[----:B------:R-:W-:Y:S01]  /*3300*/  FADD.FTZ R51, R51, R134 ;  /* 0x0000008633337221 */ /* 0x000fe20000010000 */
[----:B------:R-:W-:Y:S08]  /*3310*/  @P3 BRA `(.L_x_3968) ;  /* 0x00000000007c3947 */ /* 0x000ff00003800000 */
        /* <DEDUP_REMOVED lines=31> */
.L_x_3968:
[----:B------:R-:W-:Y:S05]  /*3510*/  BSYNC B0 ;  /* 0x0000000000007941 */ /* 0x000fea0003800000 */
.L_x_3967:
[----:B------:R-:W-:Y:S01]  /*3520*/  SHF.L.U32 R3, R3, 0x10, RZ ;  /* 0x0000001003037819 */ /* 0x000fe200000006ff */
[----:B------:R-:W-:Y:S01]  /*3530*/  BSSY B0, `(.L_x_3969) ;  /* 0x0000026000007945 */ /* 0x000fe20003800000 */
[----:B------:R-:W-:Y:S02]  /*3540*/  FSETP.GTU.FTZ.AND P3, PT, R51, 20, PT ;  /* 0x41a000003300780b */ /* 0x000fe40003f7c000 */
[----:B------:R-:W-:Y:S02]  /*3550*/  CS2R R48, SRZ ;  /* 0x0000000000307805 */ /* 0x000fe4000001ff00 */
[----:B------:R-:W-:Y:S01]  /*3560*/  MOV R50, RZ ;  /* 0x000000ff00327202 */ /* 0x000fe20000000f00 */
[----:B------:R-:W-:Y:S02]  /*3570*/  IMAD.MOV.U32 R47, RZ, RZ, RZ ;  /* 0x000000ffff2f7224 */ /* 0x000fe400078e00ff */
[----:B------:R-:W-:Y:S01]  /*3580*/  FADD.FTZ R46, R3, R134 ;  /* 0x00000086032e7221 */ /* 0x000fe20000010000 */
        /* <DEDUP_REMOVED lines=32> */
.L_x_3970:
[----:B------:R-:W-:Y:S05]  /*3790*/  BSYNC B0 ;  /* 0x0000000000007941 */ /* 0x000fea0003800000 */
.L_x_3969:
[----:B------:R-:W-:Y:S01]  /*37a0*/  SHF.L.U32 R41, R2, 0x10, RZ ;  /* 0x0000001002297819 */ /* 0x000fe200000006ff */
[----:B------:R-:W-:Y:S01]  /*37b0*/  BSSY B0, `(.L_x_3971) ;  /* 0x0000025000007945 */ /* 0x000fe20003800000 */
[----:B------:R-:W-:Y:S02]  /*37c0*/  FSETP.GTU.FTZ.AND P2, PT, R46, 20, PT ;  /* 0x41a000002e00780b */ /* 0x000fe40003f5c000 */
[----:B------:R-:W-:Y:S02]  /*37d0*/  CS2R R44, SRZ ;  /* 0x00000000002c7805 */ /* 0x000fe4000001ff00 */
[----:B------:R-:W-:Y:S01]  /*37e0*/  CS2R R42, SRZ ;  /* 0x00000000002a7805 */ /* 0x000fe2000001ff00 */
[----:B------:R-:W-:Y:S01]  /*37f0*/  FADD.FTZ R41, R41, R134 ;  /* 0x0000008629297221 */ /* 0x000fe20000010000 */
        /* <DEDUP_REMOVED lines=32> */
.L_x_3972:
[----:B------:R-:W-:Y:S05]  /*3a00*/  BSYNC B0 ;  /* 0x0000000000007941 */ /* 0x000fea0003800000 */
.L_x_3971:
[----:B------:R-:W-:Y:S01]  /*3a10*/  BSSY B0, `(.L_x_3973) ;  /* 0x0000026000007945 */ /* 0x000fe20003800000 */
[----:B------:R-:W-:Y:S01]  /*3a20*/  HFMA2.MMA R35, -RZ, RZ, 0, 0 ;  /* 0x00000000ff237435 */ /* 0x000fe200000001ff */
[----:B------:R-:W-:Y:S01]  /*3a30*/  FSETP.GTU.FTZ.AND P1, PT, R41, 20, PT ;  /* 0x41a000002900780b */ /* 0x000fe20003f3c000 */
[----:B------:R-:W-:Y:S01]  /*3a40*/  IMAD.MOV.U32 R40, RZ, RZ, RZ ;  /* 0x000000ffff287224 */ /* 0x000fe200078e00ff */
[----:B------:R-:W-:Y:S02]  /*3a50*/  CS2R R38, SRZ ;  /* 0x0000000000267805 */ /* 0x000fe4000001ff00 */
[----:B------:R-:W-:Y:S01]  /*3a60*/  CS2R R36, SRZ ;  /* 0x0000000000247805 */ /* 0x000fe2000001ff00 */
        /* <DEDUP_REMOVED lines=32> */
.L_x_3974:
[----:B------:R-:W-:Y:S05]  /*3c70*/  BSYNC B0 ;  /* 0x0000000000007941 */ /* 0x000fea0003800000 */
.L_x_3973:
        /* <DEDUP_REMOVED lines=33> */
.L_x_3976:
[----:B------:R-:W-:Y:S05]  /*3e90*/  BSYNC B0 ;  /* 0x0000000000007941 */ /* 0x000fea0003800000 */
.L_x_3975:
        /* <DEDUP_REMOVED lines=33> */
.L_x_3978:
[----:B------:R-:W-:Y:S05]  /*40b0*/  BSYNC B0 ;  /* 0x0000000000007941 */ /* 0x000fea0003800000 */
.L_x_3977:
        /* <DEDUP_REMOVED lines=33> */
.L_x_3980:
[----:B------:R-:W-:Y:S05]  /*42d0*/  BSYNC B0 ;  /* 0x0000000000007941 */ /* 0x000fea0003800000 */
.L_x_3979:
        /* <DEDUP_REMOVED lines=33> */
.L_x_3982:
[----:B------:R-:W-:Y:S05]  /*44f0*/  BSYNC B0 ;  /* 0x0000000000007941 */ /* 0x000fea0003800000 */
.L_x_3981:
        /* <DEDUP_REMOVED lines=33> */
.L_x_3984:
[----:B------:R-:W-:Y:S05]  /*4710*/  BSYNC B0 ;  /* 0x0000000000007941 */ /* 0x000fea0003800000 */
.L_x_3983:
[----:B------:R-:W-:Y:S01]  /*4720*/  BAR.SYNC.DEFER_BLOCKING 0x0 ;  /* 0x0000000000007b1d */ /* 0x000fe20000010000 */
[----:B------:R-:W-:Y:S01]  /*4730*/  MOV R34, RZ ;  /* 0x000000ff00227202 */ /* 0x000fe20000000f00 */
        /* <DEDUP_REMOVED lines=16> */
[----:B------:R-:W-:Y:S06]  /*4840*/  @!P5 BRA `(.L_x_3985) ;  /* 0x0000003c005cd947 */ /* 0x000fec0003800000 */
[----:B------:R-:W0:Y:S01]  /*4850*/  LDC.64 R14, c[0x0][0x368] ;  /* 0x0000da00ff0e7b82 */ /* 0x000e220000000a00 */
[----:B------:R-:W-:Y:S01]  /*4860*/  USHF.R.S32.HI UR12, URZ, 0x1f, UR18 ;  /* 0x0000001f3f0c7899 */ /* 0x000fe20008011412 */
[----:B------:R-:W-:Y:S01]  /*4870*/  ISETP.GE.AND P0, PT, R12, UR52, PT ;  /* 0x000000340c007c0c */ /* 0x000fe2000bf06270 */
[----:B------:R-:W-:Y:S01]  /*4880*/  ULDC.64 UR6, c[0x0][0x230] ;  /* 0x00008c0000067ab9 */ /* 0x000fe20000000a00 */
[----:B------:R-:W-:Y:S01]  /*4890*/  ULDC.64 UR16, c[0x0][0x248] ;  /* 0x0000920000107ab9 */ /* 0x000fe20000000a00 */
[----:B------:R-:W-:Y:S01]  /*48a0*/  UIADD3 UR45, UR25, -0x1, URZ ;  /* 0xffffffff192d7890 */ /* 0x000fe2000fffe03f */
[----:B------:R-:W-:Y:S01]  /*48b0*/  HFMA2.MMA R50, -RZ, RZ, 0, 0 ;  /* 0x00000000ff327435 */ /* 0x000fe200000001ff */
[----:B------:R-:W-:Y:S01]  /*48c0*/  UIMAD.WIDE.U32 UR28, UR18, UR6, URZ ;  /* 0x00000006121c72a5 */ /* 0x000fe2000f8e003f */
[----:B------:R-:W1:Y:S01]  /*48d0*/  LDC.64 R16, c[0x0][0x380] ;  /* 0x0000e000ff107b82 */ /* 0x000e620000000a00 */
[----:B------:R-:W-:Y:S01]  /*48e0*/  UIMAD UR5, UR12, UR6, URZ ;  /* 0x000000060c0572a4 */ /* 0x000fe2000f8e023f */
[----:B------:R-:W-:Y:S01]  /*48f0*/  HFMA2.MMA R40, -RZ, RZ, 0, 0 ;  /* 0x00000000ff287435 */ /* 0x000fe200000001ff */
[----:B------:R-:W-:Y:S01]  /*4900*/  UIMAD UR6, UR12, UR16, URZ ;  /* 0x000000100c0672a4 */ /* 0x000fe2000f8e023f */
[----:B------:R-:W-:Y:S01]  /*4910*/  P2R R194, PR, RZ, 0x1 ;  /* 0x00000001ffc27803 */ /* 0x000fe20000000000 */
[----:B------:R-:W-:Y:S01]  /*4920*/  UIMAD.WIDE.U32 UR12, UR18, UR16, URZ ;  /* 0x00000010120c72a5 */ /* 0x000fe2000f8e003f */
[----:B------:R-:W-:Y:S01]  /*4930*/  IMAD.MOV.U32 R53, RZ, RZ, RZ ;  /* 0x000000ffff357224 */ /* 0x000fe200078e00ff */
[----:B------:R-:W-:Y:S01]  /*4940*/  ULEA.HI UR16, UR45, UR45, URZ, 0x1 ;  /* 0x0000002d2d107291 */ /* 0x000fe2000f8f083f */
[----:B------:R-:W-:Y:S01]  /*4950*/  CS2R R48, SRZ ;  /* 0x0000000000307805 */ /* 0x000fe2000001ff00 */
[----:B------:R-:W-:Y:S01]  /*4960*/  UIMAD UR46, UR18, UR7, UR5 ;  /* 0x00000007122e72a4 */ /* 0x000fe2000f8e0205 */
[----:B------:R-:W-:Y:S01]  /*4970*/  MOV R47, RZ ;  /* 0x000000ff002f7202 */ /* 0x000fe20000000f00 */
[----:B------:R-:W-:Y:S01]  /*4980*/  UIMAD UR47, UR18, UR17, UR6 ;  /* 0x00000011122f72a4 */ /* 0x000fe2000f8e0206 */
[----:B------:R-:W-:Y:S01]  /*4990*/  CS2R R44, SRZ ;  /* 0x00000000002c7805 */ /* 0x000fe2000001ff00 */
[----:B------:R-:W-:Y:S01]  /*49a0*/  ULOP3.LUT UR16, UR16, 0xfffffe, URZ, 0xc0, !UPT ;  /* 0x00fffffe10107892 */ /* 0x000fe2000f8ec03f */
[----:B------:R-:W-:-:S02]  /*49b0*/  CS2R R42, SRZ ;  /* 0x00000000002a7805 */ /* 0x000fc4000001ff00 */
[----:B------:R-:W-:Y:S02]  /*49c0*/  CS2R R38, SRZ ;  /* 0x0000000000267805 */ /* 0x000fe4000001ff00 */
[----:B------:R-:W-:Y:S02]  /*49d0*/  CS2R R36, SRZ ;  /* 0x0000000000247805 */ /* 0x000fe4000001ff00 */
        /* <DEDUP_REMOVED lines=8> */
[----:B------:R-:W-:-:S02]  /*4a60*/  UIADD3 UR45, UR45, -UR16, URZ ;  /* 0x800000102d2d7290 */ /* 0x000fc4000fffe03f */
        /* <DEDUP_REMOVED lines=8> */
[----:B0-----:R-:W-:-:S05]  /*4af0*/  ULDC.64 UR42, c[0x0][0x370] ;  /* 0x0000dc00002a7ab9 */ /* 0x001fca0000000a00 */
.L_x_4029:
        /* <DEDUP_REMOVED lines=13> */
[----:B------:R-:W-:Y:S01]  /*4bd0*/  ISETP.GE.AND P1, PT, R125, UR52, PT ;  /* 0x000000347d007c0c */ /* 0x000fe2000bf26270 */
[----:B------:R-:W-:Y:S01]  /*4be0*/  VIADD R3, R5, UR16 ;  /* 0x0000001005037c36 */ /* 0x000fe20008000000 */
        /* <DEDUP_REMOVED lines=12> */
[----:B--2---:R-:W2:Y:S01]  /*4cb0*/  @!P3 LDG.E.U16 R6, desc[UR26][R2.64+0x40] ;  /* 0x0000401a0206b981 */ /* 0x004ea2000c1e1500 */
[C---:B------:R-:W-:Y:S02]  /*4cc0*/  LOP3.LUT R122, R12.reuse, 0xc0, RZ, 0xfc, !PT ;  /* 0x000000c00c7a7812 */ /* 0x040fe400078efcff */
[C---:B------:R-:W-:Y:S01]  /*4cd0*/  LOP3.LUT R121, R12.reuse, 0xe0, RZ, 0xfc, !PT ;  /* 0x000000e00c797812 */ /* 0x040fe200078efcff */
[----:B---3--:R-:W3:Y:S01]  /*4ce0*/  @!P2 LDG.E.U16 R9, desc[UR26][R2.64+0x80] ;  /* 0x0000801a0209a981 */ /* 0x008ee2000c1e1500 */
[----:B------:R-:W-:Y:S02]  /*4cf0*/  LOP3.LUT R120, R12, 0x100, RZ, 0xfc, !PT ;  /* 0x000001000c787812 */ /* 0x000fe400078efcff */
[----:B------:R-:W-:Y:S01]  /*4d00*/  ISETP.GE.AND P0, PT, R124, UR52, PT ;  /* 0x000000347c007c0c */ /* 0x000fe2000bf06270 */
[----:B----4-:R-:W4:Y:S01]  /*4d10*/  @!P1 LDG.E.U16 R8, desc[UR26][R2.64+0xc0] ;  /* 0x0000c01a02089981 */ /* 0x010f22000c1e1500 */
[----:B------:R-:W-:-:S02]  /*4d20*/  LOP3.LUT R119, R12, 0x120, RZ, 0xfc, !PT ;  /* 0x000001200c777812 */ /* 0x000fc400078efcff */
[----:B------:R-:W-:Y:S02]  /*4d30*/  ISETP.GE.AND P5, PT, R123, UR52, PT ;  /* 0x000000347b007c0c */ /* 0x000fe4000bfa6270 */
[----:B------:R-:W-:Y:S02]  /*4d40*/  ISETP.GE.AND P4, PT, R122, UR52, PT ;  /* 0x000000347a007c0c */ /* 0x000fe4000bf86270 */
[----:B------:R-:W-:Y:S02]  /*4d50*/  ISETP.GE.AND P3, PT, R121, UR52, PT ;  /* 0x0000003479007c0c */ /* 0x000fe4000bf66270 */
[----:B------:R-:W-:Y:S02]  /*4d60*/  MOV R4, UR57 ;  /* 0x0000003900047c02 */ /* 0x000fe40008000f00 */
[----:B------:R-:W-:Y:S02]  /*4d70*/  MOV R5, UR16 ;  /* 0x0000001000057c02 */ /* 0x000fe40008000f00 */
[----:B------:R-:W-:-:S02]  /*4d80*/  ISETP.NE.AND P6, PT, R194, RZ, PT ;  /* 0x000000ffc200720c */ /* 0x000fc40003fc5270 */
[----:B------:R-:W-:Y:S01]  /*4d90*/  ISETP.GE.AND P2, PT, R120, UR52, PT ;  /* 0x0000003478007c0c */ /* 0x000fe2000bf46270 */
[----:B------:R0:W2:Y:S01]  /*4da0*/  LDG.E R138, desc[UR26][R4.64] ;  /* 0x0000001a048a7981 */ /* 0x0000a2000c1e1900 */
        /* <DEDUP_REMOVED lines=38> */
[----:B-1----:R1:W4:Y:S01]  /*5010*/  @!P1 LDG.E.U16 R150, desc[UR26][R2.64+0x3c0] ;  /* 0x0003c01a02969981 */ /* 0x002322000c1e1500 */
[----:B------:R-:W-:-:S02]  /*5020*/  LOP3.LUT P0, RZ, R133, 0x1f, RZ, 0xc0, !PT ;  /* 0x0000001f85ff7812 */ /* 0x000fc4000780c0ff */
[----:B------:R-:W-:-:S04]  /*5030*/  MOV R144, UR25 ;  /* 0x0000001900907c02 */ /* 0x000fc80008000f00 */
[----:B------:R-:W-:Y:S01]  /*5040*/  ISETP.LT.OR P2, PT, R144, 0x2, P0 ;  /* 0x000000029000780c */ /* 0x000fe20000741670 */
[----:B------:R-:W-:Y:S01]  /*5050*/  UIMAD UR56, UR55, UR36, URZ ;  /* 0x00000024373872a4 */ /* 0x000fe2000f8e023f */
[----:B------:R-:W-:Y:S01]  /*5060*/  UMOV UR16, UR12 ;  /* 0x0000000c00107c82 */ /* 0x000fe20008000000 */
[----:B------:R-:W-:Y:S02]  /*5070*/  UMOV UR17, UR47 ;  /* 0x0000002f00117c82 */ /* 0x000fe40008000000 */
[----:B------:R-:W-:Y:S02]  /*5080*/  UIMAD UR56, UR5, UR37, UR56 ;  /* 0x00000025053872a4 */ /* 0x000fe4000f8e0238 */
[----:B------:R-:W-:-:S04]  /*5090*/  UIMAD.WIDE.U32 UR16, UR5, UR36, UR16 ;  /* 0x00000024051072a5 */ /* 0x000fc8000f8e0010 */
[----:B------:R-:W-:Y:S02]  /*50a0*/  ULEA UR57, UP0, UR16, UR38, 0x2 ;  /* 0x0000002610397291 */ /* 0x000fe4000f80103f */
[----:B------:R-:W-:Y:S01]  /*50b0*/  UIADD3 UR17, UR17, UR56, URZ ;  /* 0x0000003811117290 */ /* 0x000fe2000fffe03f */
[----:B0-----:R-:W0:Y:S03]  /*50c0*/  @!P2 LDC R5, c[0x0][0x21c] ;  /* 0x00008700ff05ab82 */ /* 0x001e260000000800 */
[----:B------:R-:W-:Y:S01]  /*50d0*/  ULEA.HI.X UR16, UR16, UR39, UR17, 0x2, UP0 ;  /* 0x0000002710107291 */ /* 0x000fe200080f1411 */
[----:B-1----:R-:W-:-:S05]  /*50e0*/  MOV R2, UR57 ;  /* 0x0000003900027c02 */ /* 0x002fca0008000f00 */
[----:B------:R-:W-:-:S05]  /*50f0*/  IMAD.U32 R3, RZ, RZ, UR16 ;  /* 0x00000010ff037e24 */ /* 0x000fca000f8e00ff */
[----:B------:R1:W5:Y:S02]  /*5100*/  LDG.E R152, desc[UR26][R2.64] ;  /* 0x0000001a02987981 */ /* 0x000364000c1e1900 */
[----:B-1----:R-:W-:-:S04]  /*5110*/  MOV R2, UR25 ;  /* 0x0000001900027c02 */ /* 0x002fc80008000f00 */
[----:B------:R-:W-:-:S05]  /*5120*/  @!P2 IADD3 R2, R2, -0x2, RZ ;  /* 0xfffffffe0202a810 */ /* 0x000fca0007ffe0ff */
[----:B0-----:R-:W-:Y:S01]  /*5130*/  @!P2 IMAD R2, R2, R5, UR5 ;  /* 0x000000050202ae24 */ /* 0x001fe2000f8e0205 */
[----:B------:R-:W-:Y:S01]  /*5140*/  ULEA UR16, UR45, UR5, 0x8 ;  /* 0x000000052d107291 */ /* 0x000fe2000f8e403f */
[C---:B------:R-:W-:Y:S02]  /*5150*/  ISETP.NE.AND P1, PT, R133.reuse, RZ, PT ;  /* 0x000000ff8500720c */ /* 0x040fe40003f25270 */
[----:B------:R-:W-:-:S04]  /*5160*/  IADD3 R144, R133, 0x200, RZ ;  /* 0x0000020085907810 */ /* 0x000fc80007ffe0ff */
[----:B------:R-:W-:-:S04]  /*5170*/  SEL R3, R144, UR16, P1 ;  /* 0x0000001090037c07 */ /* 0x000fc80008800000 */
[----:B------:R-:W-:Y:S02]  /*5180*/  LEA R4, R3, R130, 0x2 ;  /* 0x0000008203047211 */ /* 0x000fe400078e10ff */
[----:B------:R-:W-:Y:S02]  /*5190*/  ISETP.NE.AND P3, PT, R133, 0x3f, PT ;  /* 0x0000003f8500780c */ /* 0x000fe40003f65270 */
[----:B------:R-:W-:Y:S02]  /*51a0*/  SHF.L.U32 R161, R91, 0x10, RZ ;  /* 0x000000105ba17819 */ /* 0x000fe400000006ff */
[----:B------:R-:W-:-:S03]  /*51b0*/  SHF.L.U32 R159, R90, 0x10, RZ ;  /* 0x000000105a9f7819 */ /* 0x000fc600000006ff */
[----:B------:R-:W-:Y:S01]  /*51c0*/  FMUL.FTZ R241, R161, R68 ;  /* 0x00000044a1f17220 */ /* 0x000fe20000410000 */
[----:B------:R-:W-:Y:S02]  /*51d0*/  IMAD.U32 R157, R89, 0x10000, RZ ;  /* 0x00010000599d7824 */ /* 0x000fe400078e00ff */
[----:B------:R-:W-:-:S03]  /*51e0*/  FMUL.FTZ R190, R159, R66 ;  /* 0x000000429fbe7220 */ /* 0x000fc60000410000 */
[----:B------:R-:W-:Y:S01]  /*51f0*/  @P3 LEA R199, R133, R130, 0x2 ;  /* 0x0000008285c73211 */ /* 0x000fe200078e10ff */
[----:B------:R-:W-:Y:S01]  /*5200*/  FMUL.FTZ R239, R157, R64 ;  /* 0x000000409def7220 */ /* 0x000fe20000410000 */
[----:B------:R-:W-:Y:S02]  /*5210*/  SHF.L.U32 R155, R88, 0x10, RZ ;  /* 0x00000010589b7819 */ /* 0x000fe400000006ff */
[----:B------:R-:W-:-:S03]  /*5220*/  SHF.L.U32 R153, R87, 0x10, RZ ;  /* 0x0000001057997819 */ /* 0x000fc600000006ff */
[----:B------:R-:W-:Y:S01]  /*5230*/  FMUL.FTZ R200, R155, R62 ;  /* 0x0000003e9bc87220 */ /* 0x000fe20000410000 */
[----:B------:R-:W-:Y:S01]  /*5240*/  SHF.L.U32 R151, R86, 0x10, RZ ;  /* 0x0000001056977819 */ /* 0x000fe200000006ff */
[----:B------:R-:W-:-:S04]  /*5250*/  FMUL.FTZ R237, R153, R60 ;  /* 0x0000003c99ed7220 */ /* 0x000fc80000410000 */
[----:B------:R-:W-:Y:S01]  /*5260*/  FMUL.FTZ R235, R151, R58 ;  /* 0x0000003a97eb7220 */ /* 0x000fe20000410000 */
[----:B------:R-:W-:Y:S01]  /*5270*/  BSSY B0, `(.L_x_3986) ;  /* 0x000008c000007945 */ /* 0x000fe20003800000 */
[----:B------:R-:W-:Y:S02]  /*5280*/  IMAD R212, R133, 0x8, R130 ;  /* 0x0000000885d47824 */ /* 0x000fe400078e0282 */
[----:B--2---:R-:W-:-:S04]  /*5290*/  FMUL.FTZ R5, R138, 1.4426950216293334961 ;  /* 0x3fb8aa3b8a057820 */ /* 0x004fc80000410000 */
[----:B------:R-:W-:-:S06]  /*52a0*/  FMUL.FTZ R203, R5, R73 ;  /* 0x0000004905cb7220 */ /* 0x000fcc0000410000 */
[----:B------:R-:W0:Y:S01]  /*52b0*/  MUFU.EX2 R203, R203 ;  /* 0x000000cb00cb7308 */ /* 0x000e220000000800 */
[----:B---3--:R1:W-:Y:S04]  /*52c0*/  STS.U16 [R112], R7 ;  /* 0x0000000770007388 */ /* 0x0083e80000000400 */
[----:B------:R-:W-:Y:S04]  /*52d0*/  STS.U16 [R111+0x40], R6 ;  /* 0x000040066f007388 */ /* 0x000fe80000000400 */
[----:B------:R-:W-:Y:S04]  /*52e0*/  STS.U16 [R110+0x80], R9 ;  /* 0x000080096e007388 */ /* 0x000fe80000000400 */
[----:B----4-:R-:W-:Y:S04]  /*52f0*/  STS.U16 [R109+0xc0], R8 ;  /* 0x0000c0086d007388 */ /* 0x010fe80000000400 */
        /* <DEDUP_REMOVED lines=13> */
[----:B------:R-:W3:Y:S01]  /*53d0*/  LDS.U16 R214, [R96] ;  /* 0x0000000060d67984 */ /* 0x000ee20000000400 */
        /* <DEDUP_REMOVED lines=8> */
[----:B------:R-:W2:Y:S04]  /*5460*/  LDS.U16 R225, [R96+0x10] ;  /* 0x0000100060e17984 */ /* 0x000ea80000000400 */
[----:B------:R-:W2:Y:S04]  /*5470*/  LDS.U16 R227, [R96+0x12] ;  /* 0x0000120060e37984 */ /* 0x000ea80000000400 */
[----:B------:R-:W3:Y:S04]  /*5480*/  LDS.U16 R229, [R96+0x14] ;  /* 0x0000140060e57984 */ /* 0x000ee80000000400 */
[----:B------:R-:W3:Y:S04]  /*5490*/  LDS.U16 R213, [R96+0x16] ;  /* 0x0000160060d57984 */ /* 0x000ee80000000400 */
[----:B------:R-:W3:Y:S04]  /*54a0*/  LDS.U16 R205, [R96+0x18] ;  /* 0x0000180060cd7984 */ /* 0x000ee80000000400 */
[----:B------:R-:W3:Y:S04]  /*54b0*/  LDS.U16 R207, [R96+0x1a] ;  /* 0x00001a0060cf7984 */ /* 0x000ee80000000400 */
[----:B------:R-:W3:Y:S04]  /*54c0*/  LDS.U16 R193, [R96+0x1c] ;  /* 0x00001c0060c17984 */ /* 0x000ee80000000400 */
[----:B------:R-:W3:Y:S04]  /*54d0*/  LDS.U16 R191, [R96+0x1e] ;  /* 0x00001e0060bf7984 */ /* 0x000ee80000000400 */
[----:B0-----:R0:W-:Y:S01]  /*54e0*/  STS [R4+0x1d10], R203 ;  /* 0x001d10cb04007388 */ /* 0x0011e20000000800 */
[----:B------:R-:W-:Y:S01]  /*54f0*/  BAR.SYNC.DEFER_BLOCKING 0x0 ;  /* 0x0000000000007b1d */ /* 0x000fe20000010000 */
[C---:B------:R-:W-:Y:S01]  /*5500*/  FMUL.FTZ R169, R5.reuse, R71 ;  /* 0x0000004705a97220 */ /* 0x040fe20000410000 */
[----:B------:R-:W-:-:S04]  /*5510*/  FMUL.FTZ R168, R5, R70 ;  /* 0x0000004605a87220 */ /* 0x000fc80000410000 */
[----:B------:R-:W0:Y:S01]  /*5520*/  MUFU.EX2 R170, R170 ;  /* 0x000000aa00aa7308 */ /* 0x000e220000000800 */
[----:B------:R-:W-:Y:S01]  /*5530*/  FMUL.FTZ R167, R5, R69 ;  /* 0x0000004505a77220 */ /* 0x000fe20000410000 */
[----:B-1----:R-:W-:-:S06]  /*5540*/  MOV R7, 0x8 ;  /* 0x0000000800077802 */ /* 0x002fcc0000000f00 */
[----:B------:R-:W1:Y:S01]  /*5550*/  MUFU.EX2 R169, R169 ;  /* 0x000000a900a97308 */ /* 0x000e620000000800 */
[----:B--2---:R-:W-:Y:S01]  /*5560*/  SHF.L.U32 R142, R196, 0x10, RZ ;  /* 0x00000010c48e7819 */ /* 0x004fe200000006ff */
[----:B------:R-:W-:Y:S01]  /*5570*/  FMUL.FTZ R166, R5, R68 ;  /* 0x0000004405a67220 */ /* 0x000fe20000410000 */
[----:B------:R-:W-:Y:S01]  /*5580*/  SHF.L.U32 R143, R95, 0x10, RZ ;  /* 0x000000105f8f7819 */ /* 0x000fe200000006ff */
[----:B------:R-:W-:Y:S01]  /*5590*/  IMAD.MOV.U32 R9, RZ, RZ, RZ ;  /* 0x000000ffff097224 */ /* 0x000fe200078e00ff */
[----:B------:R-:W-:-:S03]  /*55a0*/  MOV R8, 0x3f800000 ;  /* 0x3f80000000087802 */ /* 0x000fc60000000f00 */
[----:B------:R-:W2:Y:S01]  /*55b0*/  MUFU.EX2 R168, R168 ;  /* 0x000000a800a87308 */ /* 0x000ea20000000800 */
[----:B------:R-:W-:-:S04]  /*55c0*/  @!P2 IMAD.WIDE R2, R2, R7, UR8 ;  /* 0x000000080202ae25 */ /* 0x000fc8000f8e0207 */
[----:B------:R-:W-:Y:S01]  /*55d0*/  FMUL.FTZ R165, R5, R66 ;  /* 0x0000004205a57220 */ /* 0x000fe20000410000 */
[----:B------:R-:W-:Y:S01]  /*55e0*/  FMUL.FTZ R184, R142, R73 ;  /* 0x000000498eb87220 */ /* 0x000fe20000410000 */
[----:B------:R-:W-:Y:S01]  /*55f0*/  FMUL.FTZ R195, R143, R72 ;  /* 0x000000488fc37220 */ /* 0x000fe20000410000 */
[----:B------:R-:W-:Y:S01]  /*5600*/  IMAD.U32 R140, R94, 0x10000, RZ ;  /* 0x000100005e8c7824 */ /* 0x000fe200078e00ff */
[----:B------:R4:W5:Y:S01]  /*5610*/  @!P2 LDG.E.64 R8, desc[UR26][R2.64] ;  /* 0x0000001a0208a981 */ /* 0x000962000c1e1b00 */
[----:B------:R-:W3:Y:S01]  /*5620*/  MUFU.EX2 R167, R167 ;  /* 0x000000a700a77308 */ /* 0x000ee20000000800 */
[----:B------:R-:W-:Y:S01]  /*5630*/  SHF.L.U32 R141, R93, 0x10, RZ ;  /* 0x000000105d8d7819 */ /* 0x000fe200000006ff */
[----:B0-----:R-:W-:Y:S01]  /*5640*/  FMUL.FTZ R4, R203, R170 ;  /* 0x000000aacb047220 */ /* 0x001fe20000410000 */
[C---:B------:R-:W-:Y:S01]  /*5650*/  FMUL.FTZ R164, R5.reuse, R64 ;  /* 0x0000004005a47220 */ /* 0x040fe20000410000 */
[----:B------:R-:W-:Y:S01]  /*5660*/  FMUL.FTZ R186, R140, R71 ;  /* 0x000000478cba7220 */ /* 0x000fe20000410000 */
[----:B------:R-:W-:Y:S01]  /*5670*/  SHF.L.U32 R150, R92, 0x10, RZ ;  /* 0x000000105c967819 */ /* 0x000fe200000006ff */
[C---:B------:R-:W-:Y:S01]  /*5680*/  FMUL.FTZ R163, R5.reuse, R62 ;  /* 0x0000003e05a37220 */ /* 0x040fe20000410000 */
[----:B------:R-:W-:Y:S01]  /*5690*/  FMUL.FTZ R162, R5, R60 ;  /* 0x0000003c05a27220 */ /* 0x000fe20000410000 */
[----:B------:R-:W0:Y:S01]  /*56a0*/  MUFU.EX2 R166, R166 ;  /* 0x000000a600a67308 */ /* 0x000e220000000800 */
[----:B----4-:R-:W-:Y:S01]  /*56b0*/  FFMA.FTZ R2, R184, R170, R195 ;  /* 0x000000aab8027223 */ /* 0x010fe200000100c3 */
[----:B-1----:R-:W-:Y:S01]  /*56c0*/  FMUL.FTZ R3, R169, R4 ;  /* 0x00000004a9037220 */ /* 0x002fe20000410000 */
[----:B------:R-:W-:Y:S01]  /*56d0*/  FMUL.FTZ R197, R141, R70 ;  /* 0x000000468dc57220 */ /* 0x000fe20000410000 */
[----:B------:R-:W-:Y:S01]  /*56e0*/  FMUL.FTZ R160, R5, R58 ;  /* 0x0000003a05a07220 */ /* 0x000fe20000410000 */
[----:B------:R-:W-:Y:S01]  /*56f0*/  FFMA.FTZ R2, R169, R2, R186 ;  /* 0x00000002a9027223 */ /* 0x000fe200000100ba */
[C---:B------:R-:W-:Y:S01]  /*5700*/  FMUL.FTZ R158, R5.reuse, R56 ;  /* 0x00000038059e7220 */ /* 0x040fe20000410000 */
[----:B------:R-:W-:Y:S01]  /*5710*/  FMUL.FTZ R156, R5, R54 ;  /* 0x00000036059c7220 */ /* 0x000fe20000410000 */
[----:B------:R-:W1:Y:S01]  /*5720*/  MUFU.EX2 R165, R165 ;  /* 0x000000a500a57308 */ /* 0x000e620000000800 */
[----:B--2---:R-:W-:Y:S01]  /*5730*/  FMUL.FTZ R4, R168, R3 ;  /* 0x00000003a8047220 */ /* 0x004fe20000410000 */
[----:B------:R-:W-:Y:S01]  /*5740*/  FMUL.FTZ R188, R150, R69 ;  /* 0x0000004596bc7220 */ /* 0x000fe20000410000 */
[----:B------:R-:W-:Y:S01]  /*5750*/  FFMA.FTZ R2, R168, R2, R197 ;  /* 0x00000002a8027223 */ /* 0x000fe200000100c5 */
[----:B------:R-:W2:Y:S04]  /*5760*/  @P3 LDS R199, [R199+0x2514] ;  /* 0x00251400c7c73984 */ /* 0x000ea80000000800 */
[----:B------:R-:W4:Y:S01]  /*5770*/  MUFU.EX2 R164, R164 ;  /* 0x000000a400a47308 */ /* 0x000f220000000800 */
[C---:B---3--:R-:W-:Y:S01]  /*5780*/  FMUL.FTZ R3, R167.reuse, R4 ;  /* 0x00000004a7037220 */ /* 0x048fe20000410000 */
[----:B------:R-:W-:-:S06]  /*5790*/  FFMA.FTZ R2, R167, R2, R188 ;  /* 0x00000002a7027223 */ /* 0x000fcc00000100bc */
[----:B------:R-:W3:Y:S01]  /*57a0*/  MUFU.EX2 R163, R163 ;  /* 0x000000a300a37308 */ /* 0x000ee20000000800 */
[C---:B0-----:R-:W-:Y:S01]  /*57b0*/  FMUL.FTZ R4, R166.reuse, R3 ;  /* 0x00000003a6047220 */ /* 0x041fe20000410000 */
[----:B------:R-:W-:-:S06]  /*57c0*/  FFMA.FTZ R2, R166, R2, R241 ;  /* 0x00000002a6027223 */ /* 0x000fcc00000100f1 */
[----:B------:R-:W0:Y:S01]  /*57d0*/  MUFU.EX2 R162, R162 ;  /* 0x000000a200a27308 */ /* 0x000e220000000800 */
[C---:B-1----:R-:W-:Y:S01]  /*57e0*/  FMUL.FTZ R3, R165.reuse, R4 ;  /* 0x00000004a5037220 */ /* 0x042fe20000410000 */
[----:B------:R-:W-:-:S06]  /*57f0*/  FFMA.FTZ R2, R165, R2, R190 ;  /* 0x00000002a5027223 */ /* 0x000fcc00000100be */
[----:B------:R-:W1:Y:S01]  /*5800*/  MUFU.EX2 R160, R160 ;  /* 0x000000a000a07308 */ /* 0x000e620000000800 */
[C---:B----4-:R-:W-:Y:S01]  /*5810*/  FMUL.FTZ R4, R164.reuse, R3 ;  /* 0x00000003a4047220 */ /* 0x050fe20000410000 */
[----:B------:R-:W-:Y:S01]  /*5820*/  FMUL.FTZ R154, R5, R51 ;  /* 0x00000033059a7220 */ /* 0x000fe20000410000 */
[----:B------:R-:W-:-:S05]  /*5830*/  FFMA.FTZ R2, R164, R2, R239 ;  /* 0x00000002a4027223 */ /* 0x000fca00000100ef */
[----:B------:R-:W4:Y:S01]  /*5840*/  MUFU.EX2 R158, R158 ;  /* 0x0000009e009e7308 */ /* 0x000f220000000800 */
[----:B---3--:R-:W-:Y:S01]  /*5850*/  FMUL.FTZ R3, R163, R4 ;  /* 0x00000004a3037220 */ /* 0x008fe20000410000 */
[----:B------:R-:W-:Y:S01]  /*5860*/  FMUL.FTZ R171, R5, R46 ;  /* 0x0000002e05ab7220 */ /* 0x000fe20000410000 */
[----:B------:R-:W-:-:S05]  /*5870*/  FFMA.FTZ R2, R163, R2, R200 ;  /* 0x00000002a3027223 */ /* 0x000fca00000100c8 */
[----:B------:R-:W3:Y:S01]  /*5880*/  MUFU.EX2 R156, R156 ;  /* 0x0000009c009c7308 */ /* 0x000ee20000000800 */
[----:B------:R-:W-:Y:S01]  /*5890*/  SHF.L.U32 R149, R85, 0x10, RZ ;  /* 0x0000001055957819 */ /* 0x000fe200000006ff */
[C---:B0-----:R-:W-:Y:S01]  /*58a0*/  FMUL.FTZ R3, R162.reuse, R3 ;  /* 0x00000003a2037220 */ /* 0x041fe20000410000 */
[----:B------:R-:W-:Y:S01]  /*58b0*/  FFMA.FTZ R2, R162, R2, R237 ;  /* 0x00000002a2027223 */ /* 0x000fe200000100ed */
[----:B------:R-:W-:-:S04]  /*58c0*/  FMUL.FTZ R182, R5, R41 ;  /* 0x0000002905b67220 */ /* 0x000fc80000410000 */
[----:B------:R-:W0:Y:S01]  /*58d0*/  MUFU.EX2 R154, R154 ;  /* 0x0000009a009a7308 */ /* 0x000e220000000800 */
[----:B-1----:R-:W-:Y:S01]  /*58e0*/  FMUL.FTZ R3, R160, R3 ;  /* 0x00000003a0037220 */ /* 0x002fe20000410000 */
[----:B------:R-:W-:Y:S02]  /*58f0*/  IMAD.U32 R147, R84, 0x10000, RZ ;  /* 0x0001000054937824 */ /* 0x000fe400078e00ff */
[----:B------:R-:W-:Y:S01]  /*5900*/  FMUL.FTZ R233, R149, R56 ;  /* 0x0000003895e97220 */ /* 0x000fe20000410000 */
[----:B------:R-:W-:-:S03]  /*5910*/  FFMA.FTZ R2, R160, R2, R235 ;  /* 0x00000002a0027223 */ /* 0x000fc600000100eb */
[----:B------:R-:W1:Y:S01]  /*5920*/  MUFU.EX2 R171, R171 ;  /* 0x000000ab00ab7308 */ /* 0x000e620000000800 */
[----:B------:R-:W-:Y:S01]  /*5930*/  SHF.L.U32 R148, R83, 0x10, RZ ;  /* 0x0000001053947819 */ /* 0x000fe200000006ff */
[C---:B----4-:R-:W-:Y:S01]  /*5940*/  FMUL.FTZ R3, R158.reuse, R3 ;  /* 0x000000039e037220 */ /* 0x050fe20000410000 */
[----:B------:R-:W-:Y:S01]  /*5950*/  FMUL.FTZ R231, R147, R54 ;  /* 0x0000003693e77220 */ /* 0x000fe20000410000 */
[----:B------:R-:W-:-:S04]  /*5960*/  FFMA.FTZ R2, R158, R2, R233 ;  /* 0x000000029e027223 */ /* 0x000fc800000100e9 */
[----:B------:R-:W4:Y:S01]  /*5970*/  MUFU.EX2 R182, R182 ;  /* 0x000000b600b67308 */ /* 0x000f220000000800 */
[----:B------:R-:W-:Y:S01]  /*5980*/  SHF.L.U32 R145, R82, 0x10, RZ ;  /* 0x0000001052917819 */ /* 0x000fe200000006ff */
[----:B---3--:R-:W-:Y:S01]  /*5990*/  FMUL.FTZ R3, R156, R3 ;  /* 0x000000039c037220 */ /* 0x008fe20000410000 */
[----:B------:R-:W-:Y:S01]  /*59a0*/  FMUL.FTZ R209, R148, R51 ;  /* 0x0000003394d17220 */ /* 0x000fe20000410000 */
[----:B------:R-:W-:Y:S01]  /*59b0*/  FFMA.FTZ R2, R156, R2, R231 ;  /* 0x000000029c027223 */ /* 0x000fe200000100e7 */
[----:B------:R-:W-:Y:S01]  /*59c0*/  SHF.L.U32 R146, R81, 0x10, RZ ;  /* 0x0000001051927819 */ /* 0x000fe200000006ff */
[C---:B0-----:R-:W-:Y:S01]  /*59d0*/  FMUL.FTZ R4, R154.reuse, R3 ;  /* 0x000000039a047220 */ /* 0x041fe20000410000 */
[----:B------:R-:W-:Y:S01]  /*59e0*/  FMUL.FTZ R210, R145, R46 ;  /* 0x0000002e91d27220 */ /* 0x000fe20000410000 */
[----:B------:R-:W-:Y:S02]  /*59f0*/  FFMA.FTZ R2, R154, R2, R209 ;  /* 0x000000029a027223 */ /* 0x000fe400000100d1 */
[C---:B-1----:R-:W-:Y:S01]  /*5a00*/  FMUL.FTZ R3, R171.reuse, R4 ;  /* 0x00000004ab037220 */ /* 0x042fe20000410000 */
[----:B------:R-:W-:Y:S01]  /*5a10*/  FMUL.FTZ R211, R146, R41 ;  /* 0x0000002992d37220 */ /* 0x000fe20000410000 */
[----:B------:R-:W-:Y:S01]  /*5a20*/  FFMA.FTZ R4, R171, R2, R210 ;  /* 0x00000002ab047223 */ /* 0x000fe200000100d2 */
[----:B------:R-:W-:Y:S01]  /*5a30*/  ISETP.GT.U32.AND P2, PT, R133, 0x1f, PT ;  /* 0x0000001f8500780c */ /* 0x000fe20003f44070 */
[----:B----4-:R-:W-:-:S02]  /*5a40*/  FMUL.FTZ R2, R182, R3 ;  /* 0x00000003b6027220 */ /* 0x010fc40000410000 */
[----:B------:R-:W-:Y:S01]  /*5a50*/  FFMA.FTZ R3, R182, R4, R211 ;  /* 0x00000004b6037223 */ /* 0x000fe200000100d3 */
[----:B--2---:R-:W-:Y:S09]  /*5a60*/  @P3 BRA `(.L_x_3987) ;  /* 0x0000000000303947 */ /* 0x004ff20003800000 */
[----:B------:R-:W-:Y:S01]  /*5a70*/  UISETP.NE.AND UP0, UPT, UR25, UR53, UPT ;  /* 0x000000351900728c */ /* 0x000fe2000bf05270 */
[----:B------:R-:W-:-:S05]  /*5a80*/  MOV R199, 0x3f800000 ;  /* 0x3f80000000c77802 */ /* 0x000fca0000000f00 */
        /* <DEDUP_REMOVED lines=10> */
.L_x_3987:
[----:B------:R-:W-:Y:S05]  /*5b30*/  BSYNC B0 ;  /* 0x0000000000007941 */ /* 0x000fea0003800000 */
.L_x_3986:
        /* <DEDUP_REMOVED lines=9> */
[C---:B-----5:R-:W-:Y:S01]  /*5bd0*/  FMUL.FTZ R180, R152.reuse, R227 ;  /* 0x000000e398b47220 */ /* 0x060fe20000410000 */
[----:B------:R-:W-:Y:S01]  /*5be0*/  SHF.L.U32 R219, R219, 0x10, RZ ;  /* 0x00000010dbdb7819 */ /* 0x000fe200000006ff */
[C---:B------:R-:W-:Y:S01]  /*5bf0*/  FMUL.FTZ R198, R152.reuse, R213 ;  /* 0x000000d598c67220 */ /* 0x040fe20000410000 */
[----:B------:R-:W-:Y:S01]  /*5c00*/  SHF.L.U32 R223, R223, 0x10, RZ ;  /* 0x00000010dfdf7819 */ /* 0x000fe200000006ff */
[C---:B------:R-:W-:Y:S01]  /*5c10*/  FMUL.FTZ R173, R152.reuse, R214 ;  /* 0x000000d698ad7220 */ /* 0x040fe20000410000 */
[----:B------:R-:W-:Y:S01]  /*5c20*/  SHF.L.U32 R225, R225, 0x10, RZ ;  /* 0x00000010e1e17819 */ /* 0x000fe200000006ff */
[C---:B------:R-:W-:Y:S01]  /*5c30*/  FMUL.FTZ R5, R152.reuse, R217 ;  /* 0x000000d998057220 */ /* 0x040fe20000410000 */
[----:B------:R-:W-:Y:S01]  /*5c40*/  SHF.L.U32 R229, R229, 0x10, RZ ;  /* 0x00000010e5e57819 */ /* 0x000fe200000006ff */
[C---:B------:R-:W-:Y:S01]  /*5c50*/  FMUL.FTZ R4, R152.reuse, R218 ;  /* 0x000000da98047220 */ /* 0x040fe20000410000 */
[----:B------:R-:W-:Y:S01]  /*5c60*/  SHF.L.U32 R205, R205, 0x10, RZ ;  /* 0x00000010cdcd7819 */ /* 0x000fe200000006ff */
[C---:B-1----:R-:W-:Y:S01]  /*5c70*/  FMUL.FTZ R3, R152.reuse, R215 ;  /* 0x000000d798037220 */ /* 0x042fe20000410000 */
[----:B------:R-:W-:Y:S01]  /*5c80*/  SHF.L.U32 R207, R207, 0x10, RZ ;  /* 0x00000010cfcf7819 */ /* 0x000fe200000006ff */
[C---:B------:R-:W-:Y:S01]  /*5c90*/  FMUL.FTZ R2, R152.reuse, R216 ;  /* 0x000000d898027220 */ /* 0x040fe20000410000 */
[----:B------:R-:W-:Y:S01]  /*5ca0*/  SHF.L.U32 R193, R193, 0x10, RZ ;  /* 0x00000010c1c17819 */ /* 0x000fe200000006ff */
[C---:B------:R-:W-:Y:S01]  /*5cb0*/  FMUL.FTZ R7, R152.reuse, R219 ;  /* 0x000000db98077220 */ /* 0x040fe20000410000 */
[----:B------:R-:W-:Y:S01]  /*5cc0*/  SHF.L.U32 R191, R191, 0x10, RZ ;  /* 0x00000010bfbf7819 */ /* 0x000fe200000006ff */
        /* <DEDUP_REMOVED lines=54> */
.L_x_4052:
[----:B------:R-:W-:Y:S01]  /*6030*/  ISETP.GE.AND P3, PT, R132, 0x10, PT ;  /* 0x000000108400780c */ /* 0x000fe20003f66270 */
[----:B------:R-:W-:-:S12]  /*6040*/  UMOV UR16, 0xffffffff ;  /* 0xffffffff00107882 */ /* 0x000fd80000000000 */
[C---:B-12---:R-:W-:Y:S01]  /*6050*/  @P3 FFMA.FTZ R7, R6.reuse, R11, R7 ;  /* 0x0000000b06073223 */ /* 0x046fe20000010007 */
[----:B---3--:R-:W-:Y:S01]  /*6060*/  @P3 FMUL.FTZ R6, R6, R3 ;  /* 0x0000000306063220 */ /* 0x008fe20000410000 */
[----:B------:R-:W-:Y:S06]  /*6070*/  BRA.DIV UR16, `(.L_x_3990) ;  /* 0x0000005210ec7947 */ /* 0x000fec000b800000 */
.L_x_4055:
[----:B------:R-:W-:-:S03]  /*6080*/  UMOV UR16, 0xffffffff ;  /* 0xffffffff00107882 */ /* 0x000fc60000000000 */
[----:B------:R-:W-:Y:S05]  /*6090*/  BRA.DIV UR16, `(.L_x_3991) ;  /* 0x00000056100c7947 */ /* 0x000fea000b800000 */
.L_x_4058:
[----:B------:R-:W-:-:S03]  /*60a0*/  UMOV UR16, 0xffffffff ;  /* 0xffffffff00107882 */ /* 0x000fc60000000000 */
[----:B------:R-:W-:Y:S05]  /*60b0*/  BRA.DIV UR16, `(.L_x_3992) ;  /* 0x00000056102c7947 */ /* 0x000fea000b800000 */
[----:B------:R-:W1:Y:S04]  /*60c0*/  SHFL.UP PT, R6, R6, 0x1, RZ ;  /* 0x0420000006067989 */ /* 0x000e6800000e00ff */
[----:B------:R-:W2:Y:S04]  /*60d0*/  SHFL.UP PT, R7, R7, 0x1, RZ ;  /* 0x0420000007077989 */ /* 0x000ea800000e00ff */
[----:B------:R-:W3:Y:S04]  /*60e0*/  SHFL.IDX PT, R8, R8, RZ, 0x1f ;  /* 0x00001fff08087589 */ /* 0x000ee800000e0000 */
[----:B------:R-:W4:Y:S02]  /*60f0*/  SHFL.IDX PT, R9, R9, RZ, 0x1f ;  /* 0x00001fff09097589 */ /* 0x000f2400000e0000 */
.L_x_4064:
[C---:B-12-4-:R-:W-:Y:S01]  /*6100*/  @P1 FFMA.FTZ R9, R6.reuse, R9, R7 ;  /* 0x0000000906091223 */ /* 0x056fe20000010007 */
[----:B---3--:R-:W-:-:S03]  /*6110*/  @P1 FMUL.FTZ R8, R6, R8 ;  /* 0x0000000806081220 */ /* 0x008fc60000410000 */
[C---:B------:R-:W-:Y:S01]  /*6120*/  FFMA.FTZ R11, R4.reuse, R9, R5 ;  /* 0x00000009040b7223 */ /* 0x040fe20000010005 */
[----:B------:R-:W-:-:S05]  /*6130*/  FMUL.FTZ R10, R4, R8 ;  /* 0x00000008040a7220 */ /* 0x000fca0000410000 */
[----:B------:R1:W-:Y:S02]  /*6140*/  STS.128 [R2+0x1900], R8 ;  /* 0x0019000802007388 */ /* 0x0003e40000000c00 */
.L_x_3988:
[----:B------:R-:W-:Y:S05]  /*6150*/  WARPSYNC.ALL ;  /* 0x0000000000007948 */ /* 0x000fea0003800000 */
[----:B------:R-:W-:Y:S01]  /*6160*/  BAR.SYNC.DEFER_BLOCKING 0x0 ;  /* 0x0000000000007b1d */ /* 0x000fe20000010000 */
[C---:B0-----:R-:W-:Y:S01]  /*6170*/  FMUL.FTZ R4, R182.reuse, R199 ;  /* 0x000000c7b6047220 */ /* 0x041fe20000410000 */
[----:B------:R-:W-:Y:S01]  /*6180*/  FFMA.FTZ R3, R182, R198, R201 ;  /* 0x000000c6b6037223 */ /* 0x000fe200000100c9 */
[----:B-1----:R-:W-:Y:S02]  /*6190*/  MOV R9, UR5 ;  /* 0x0000000500097c02 */ /* 0x002fe40008000f00 */
[C---:B------:R-:W-:Y:S01]  /*61a0*/  FMUL.FTZ R5, R171.reuse, R4 ;  /* 0x00000004ab057220 */ /* 0x040fe20000410000 */
[----:B------:R-:W-:Y:S01]  /*61b0*/  FFMA.FTZ R3, R171, R3, R180 ;  /* 0x00000003ab037223 */ /* 0x000fe200000100b4 */
[----:B------:R-:W-:-:S02]  /*61c0*/  MOV R4, UR53 ;  /* 0x0000003500047c02 */ /* 0x000fc40008000f00 */
[C---:B------:R-:W-:Y:S01]  /*61d0*/  FMUL.FTZ R5, R154.reuse, R5 ;  /* 0x000000059a057220 */ /* 0x040fe20000410000 */
[----:B------:R-:W-:Y:S01]  /*61e0*/  FFMA.FTZ R3, R154, R3, R189 ;  /* 0x000000039a037223 */ /* 0x000fe200000100bd */
[----:B------:R-:W-:Y:S02]  /*61f0*/  ISETP.LE.OR P0, PT, R4, UR25, P0 ;  /* 0x0000001904007c0c */ /* 0x000fe40008703670 */
[C---:B------:R-:W-:Y:S01]  /*6200*/  FMUL.FTZ R5, R156.reuse, R5 ;  /* 0x000000059c057220 */ /* 0x040fe20000410000 */
[----:B------:R-:W-:-:S03]  /*6210*/  FFMA.FTZ R3, R156, R3, R187 ;  /* 0x000000039c037223 */ /* 0x000fc600000100bb */
[C---:B------:R-:W-:Y:S01]  /*6220*/  FMUL.FTZ R5, R158.reuse, R5 ;  /* 0x000000059e057220 */ /* 0x040fe20000410000 */
[----:B------:R-:W-:-:S03]  /*6230*/  FFMA.FTZ R3, R158, R3, R185 ;  /* 0x000000039e037223 */ /* 0x000fc600000100b9 */
[C---:B------:R-:W-:Y:S01]  /*6240*/  FMUL.FTZ R5, R160.reuse, R5 ;  /* 0x00000005a0057220 */ /* 0x040fe20000410000 */
[----:B------:R-:W-:Y:S01]  /*6250*/  FFMA.FTZ R3, R160, R3, R183 ;  /* 0x00000003a0037223 */ /* 0x000fe200000100b7 */
[----:B------:R-:W0:Y:S01]  /*6260*/  LDS R2, [R212+0x1904] ;  /* 0x00190400d4027984 */ /* 0x000e220000000800 */
[----:B------:R-:W-:Y:S02]  /*6270*/  @!P0 IMAD R6, R9, 0x8, R130 ;  /* 0x0000000809068824 */ /* 0x000fe400078e0282 */
        /* <DEDUP_REMOVED lines=79> */
.L_x_4081:
[----:B------:R-:W-:Y:S01]  /*6770*/  MOV R11, R222 ;  /* 0x000000de000b7202 */ /* 0x000fe20000000f00 */
[----:B-1-3--:R-:W-:Y:S01]  /*6780*/  FFMA.FTZ R3, R3, R226, R228 ;  /* 0x000000e203037223 */ /* 0x00afe200000100e4 */
[----:B------:R-:W-:Y:S01]  /*6790*/  MOV R10, R230 ;  /* 0x000000e6000a7202 */ /* 0x000fe20000000f00 */
[----:B------:R-:W-:Y:S02]  /*67a0*/  FMUL.FTZ R2, R2, R226 ;  /* 0x000000e202027220 */ /* 0x000fe40000410000 */
[C---:B--2-4-:R-:W-:Y:S02]  /*67b0*/  @P5 FFMA.FTZ R11, R8.reuse, R11, R9 ;  /* 0x0000000b080b5223 */ /* 0x054fe40000010009 */
[----:B------:R-:W-:Y:S02]  /*67c0*/  @P5 FMUL.FTZ R10, R8, R10 ;  /* 0x0000000a080a5220 */ /* 0x000fe40000410000 */
[C---:B------:R-:W-:Y:S02]  /*67d0*/  FFMA.FTZ R9, R6.reuse, R11, R7 ;  /* 0x0000000b06097223 */ /* 0x040fe40000010007 */
[----:B------:R-:W-:-:S05]  /*67e0*/  FMUL.FTZ R8, R6, R10 ;  /* 0x0000000a06087220 */ /* 0x000fca0000410000 */
[----:B------:R1:W-:Y:S02]  /*67f0*/  STS.128 [R224+0x1b10], R8 ;  /* 0x001b1008e0007388 */ /* 0x0003e40000000c00 */
.L_x_3993:
[----:B------:R-:W-:Y:S05]  /*6800*/  WARPSYNC.ALL ;  /* 0x0000000000007948 */ /* 0x000fea0003800000 */
[----:B-1----:R-:W-:Y:S01]  /*6810*/  SHF.R.S32.HI R10, RZ, 0x1f, R139 ;  /* 0x0000001fff0a7819 */ /* 0x002fe2000001148b */
[----:B------:R-:W-:Y:S01]  /*6820*/  BAR.SYNC.DEFER_BLOCKING 0x0 ;  /* 0x0000000000007b1d */ /* 0x000fe20000010000 */
[----:B0-----:R-:W-:Y:S01]  /*6830*/  FMUL.FTZ R5, R214, R203 ;  /* 0x000000cbd6057220 */ /* 0x001fe20000410000 */
        /* <DEDUP_REMOVED lines=12> */
[----:B------:R-:W-:-:S02]  /*6900*/  IMAD R8, R14, UR50, RZ ;  /* 0x000000320e087c24 */ /* 0x000fc4000f8e02ff */
[----:B------:R-:W-:Y:S01]  /*6910*/  FMUL.FTZ R229, R229, R204 ;  /* 0x000000cce5e57220 */ /* 0x000fe20000410000 */
[----:B------:R-:W-:Y:S01]  /*6920*/  FMUL.FTZ R213, R213, R206 ;  /* 0x000000ced5d57220 */ /* 0x000fe20000410000 */
[----:B------:R-:W-:Y:S01]  /*6930*/  FFMA.FTZ R4, R78, R217, R5 ;  /* 0x000000d94e047223 */ /* 0x000fe20000010005 */
[----:B------:R-:W-:Y:S02]  /*6940*/  IMAD R9, R15, UR49, R8 ;  /* 0x000000310f097c24 */ /* 0x000fe4000f8e0208 */
[----:B------:R-:W-:Y:S01]  /*6950*/  FMUL.FTZ R205, R205, R208 ;  /* 0x000000d0cdcd7220 */ /* 0x000fe20000410000 */
[----:B------:R-:W-:Y:S02]  /*6960*/  IMAD R10, R10, UR42, RZ ;  /* 0x0000002a0a0a7c24 */ /* 0x000fe4000f8e02ff */
[----:B------:R-:W-:Y:S01]  /*6970*/  FFMA.FTZ R5, R77, R218, R4 ;  /* 0x000000da4d057223 */ /* 0x000fe20000010004 */
[----:B------:R-:W-:Y:S01]  /*6980*/  FMUL.FTZ R207, R207, R209 ;  /* 0x000000d1cfcf7220 */ /* 0x000fe20000410000 */
[----:B------:R-:W-:Y:S01]  /*6990*/  UIMAD UR56, UR4, -0x400, UR48 ;  /* 0xfffffc00043878a4 */ /* 0x000fe2000f8e0230 */
[----:B------:R-:W0:Y:S01]  /*69a0*/  LDS R7, [R212+0x1b14] ;  /* 0x001b1400d4077984 */ /* 0x000e220000000800 */
[----:B------:R-:W-:Y:S01]  /*69b0*/  FFMA.FTZ R4, R76, R219, R5 ;  /* 0x000000db4c047223 */ /* 0x000fe20000010005 */
[----:B------:R-:W-:-:S02]  /*69c0*/  IMAD.MOV.U32 R5, RZ, RZ, RZ ;  /* 0x000000ffff057224 */ /* 0x000fc400078e00ff */
[----:B------:R-:W-:Y:S01]  /*69d0*/  FMUL.FTZ R193, R193, R210 ;  /* 0x000000d2c1c17220 */ /* 0x000fe20000410000 */
[----:B------:R-:W-:Y:S01]  /*69e0*/  FMUL.FTZ R191, R191, R211 ;  /* 0x000000d3bfbf7220 */ /* 0x000fe20000410000 */
[----:B------:R-:W-:Y:S01]  /*69f0*/  FFMA.FTZ R221, R75, R221, R4 ;  /* 0x000000dd4bdd7223 */ /* 0x000fe20000010004 */
[----:B------:R-:W-:Y:S01]  /*6a00*/  MOV R11, UR56 ;  /* 0x00000038000b7c02 */ /* 0x000fe20008000f00 */
[----:B------:R-:W-:Y:S01]  /*6a10*/  USHF.R.S32.HI UR57, URZ, 0x1f, UR56 ;  /* 0x0000001f3f397899 */ /* 0x000fe20008011438 */
[----:B------:R-:W-:Y:S01]  /*6a20*/  ISETP.NE.AND P0, PT, R133, RZ, PT ;  /* 0x000000ff8500720c */ /* 0x000fe20003f05270 */
[----:B------:R-:W-:Y:S01]  /*6a30*/  FFMA.FTZ R4, R74, R223, R221 ;  /* 0x000000df4a047223 */ /* 0x000fe200000100dd */
[----:B------:R-:W-:Y:S01]  /*6a40*/  FMUL.FTZ R191, R52, R191 ;  /* 0x000000bf34bf7220 */ /* 0x000fe20000410000 */
[----:B------:R-:W-:Y:S02]  /*6a50*/  BSSY B0, `(.L_x_3995) ;  /* 0x000006d000007945 */ /* 0x000fe40003800000 */
[----:B------:R-:W-:-:S04]  /*6a60*/  FFMA.FTZ R4, R67, R225, R4 ;  /* 0x000000e143047223 */ /* 0x000fc80000010004 */
[----:B------:R-:W-:Y:S01]  /*6a70*/  FFMA.FTZ R6, R65, R227, R4 ;  /* 0x000000e341067223 */ /* 0x000fe20000010004 */
[----:B------:R-:W-:-:S03]  /*6a80*/  MOV R4, R133 ;  /* 0x0000008500047202 */ /* 0x000fc60000000f00 */
[----:B------:R-:W-:Y:S02]  /*6a90*/  FFMA.FTZ R6, R63, R229, R6 ;  /* 0x000000e53f067223 */ /* 0x000fe40000010006 */
[----:B------:R-:W-:-:S04]  /*6aa0*/  IMAD.WIDE.U32 R4, R14, UR49, R4 ;  /* 0x000000310e047c25 */ /* 0x000fc8000f8e0004 */
[----:B------:R-:W-:Y:S01]  /*6ab0*/  FFMA.FTZ R6, R61, R213, R6 ;  /* 0x000000d53d067223 */ /* 0x000fe20000010006 */
[----:B------:R-:W-:-:S03]  /*6ac0*/  IADD3 R5, R5, R9, RZ ;  /* 0x0000000905057210 */ /* 0x000fc60007ffe0ff */
[----:B------:R-:W-:Y:S01]  /*6ad0*/  FFMA.FTZ R8, R59, R205, R6 ;  /* 0x000000cd3b087223 */ /* 0x000fe20000010006 */
[----:B------:R-:W-:Y:S02]  /*6ae0*/  IMAD R9, R139, UR43, R10 ;  /* 0x0000002b8b097c24 */ /* 0x000fe4000f8e020a */
[----:B------:R-:W-:Y:S01]  /*6af0*/  FMUL.FTZ R205, R152, R186 ;  /* 0x000000ba98cd7220 */ /* 0x000fe20000410000 */
[----:B------:R-:W-:-:S03]  /*6b00*/  FFMA.FTZ R10, R57, R207, R8 ;  /* 0x000000cf390a7223 */ /* 0x000fc60000010008 */
[----:B------:R-:W-:Y:S01]  /*6b10*/  FMUL.FTZ R205, R78, R205 ;  /* 0x000000cd4ecd7220 */ /* 0x000fe20000410000 */
[----:B------:R-:W-:Y:S01]  /*6b20*/  FFMA.FTZ R10, R55, R193, R10 ;  /* 0x000000c1370a7223 */ /* 0x000fe2000001000a */
[----:B------:R-:W-:Y:S01]  /*6b30*/  MOV R193, UR56 ;  /* 0x0000003800c17c02 */ /* 0x000fe20008000f00 */
[----:B0-----:R-:W-:Y:S01]  /*6b40*/  FFMA.FTZ R199, R7, R199, R198 ;  /* 0x000000c707c77223 */ /* 0x001fe200000100c6 */
[----:B------:R-:W-:Y:S01]  /*6b50*/  IMAD.WIDE.U32 R6, R139, UR42, R4 ;  /* 0x0000002a8b067c25 */ /* 0x000fe2000f8e0004 */
[----:B------:R-:W-:-:S03]  /*6b60*/  MOV R198, UR57 ;  /* 0x0000003900c67c02 */ /* 0x000fc60008000f00 */
[----:B------:R-:W-:Y:S01]  /*6b70*/  FFMA.FTZ R201, R182, R199, R201 ;  /* 0x000000c7b6c97223 */ /* 0x000fe200000100c9 */
[----:B------:R-:W-:Y:S01]  /*6b80*/  IMAD.U32 R182, RZ, RZ, UR51 ;  /* 0x00000033ffb67e24 */ /* 0x000fe2000f8e00ff */
[----:B------:R-:W-:Y:S02]  /*6b90*/  IADD3 R7, R7, R9, RZ ;  /* 0x0000000907077210 */ /* 0x000fe40007ffe0ff */
[----:B------:R-:W-:Y:S01]  /*6ba0*/  FFMA.FTZ R171, R171, R201, R180 ;  /* 0x000000c9abab7223 */ /* 0x000fe200000100b4 */
[C---:B------:R-:W-:Y:S02]  /*6bb0*/  LEA R4, P2, R6.reuse, UR30, 0x2 ;  /* 0x0000001e06047c11 */ /* 0x040fe4000f8410ff */
[----:B------:R-:W-:Y:S01]  /*6bc0*/  IADD3 R8, P1, R6, UR51, RZ ;  /* 0x0000003306087c10 */ /* 0x000fe2000ff3e0ff */
[----:B------:R-:W-:Y:S01]  /*6bd0*/  FFMA.FTZ R189, R154, R171, R189 ;  /* 0x000000ab9abd7223 */ /* 0x000fe200000100bd */
[----:B------:R-:W-:Y:S01]  /*6be0*/  LEA.HI.X R5, R6, UR31, R7, 0x2, P2 ;  /* 0x0000001f06057c11 */ /* 0x000fe200090f1407 */
[----:B------:R-:W-:Y:S01]  /*6bf0*/  FMUL.FTZ R154, R152, R195 ;  /* 0x000000c3989a7220 */ /* 0x000fe20000410000 */
[----:B------:R-:W-:Y:S01]  /*6c00*/  LEA R6, P2, R11, R4, 0x2 ;  /* 0x000000040b067211 */ /* 0x000fe200078410ff */
[----:B------:R-:W-:Y:S01]  /*6c10*/  FFMA.FTZ R187, R156, R189, R187 ;  /* 0x000000bd9cbb7223 */ /* 0x000fe200000100bb */
[----:B------:R-:W-:Y:S01]  /*6c20*/  FADD.FTZ R11, R10, R191 ;  /* 0x000000bf0a0b7221 */ /* 0x000fe20000010000 */
[----:B------:R-:W-:Y:S01]  /*6c30*/  SHF.L.U32 R10, R133, 0x4, RZ ;  /* 0x00000004850a7819 */ /* 0x000fe200000006ff */
[----:B------:R-:W-:Y:S01]  /*6c40*/  FMUL.FTZ R154, R79, R154 ;  /* 0x0000009a4f9a7220 */ /* 0x000fe20000410000 */
[----:B------:R-:W-:Y:S01]  /*6c50*/  FFMA.FTZ R185, R158, R187, R185 ;  /* 0x000000bb9eb97223 */ /* 0x000fe200000100b9 */
[----:B------:R-:W-:Y:S01]  /*6c60*/  MOV R9, UR5 ;  /* 0x0000000500097c02 */ /* 0x000fe20008000f00 */
[----:B------:R-:W-:Y:S01]  /*6c70*/  FMUL.FTZ R156, R152, R190 ;  /* 0x000000be989c7220 */ /* 0x000fe20000410000 */
[----:B------:R-:W-:Y:S01]  /*6c80*/  LEA.HI.SX32 R207, R10, R10, 0x1b ;  /* 0x0000000a0acf7211 */ /* 0x000fe200078fdaff */
[----:B------:R-:W-:Y:S01]  /*6c90*/  FFMA.FTZ R183, R160, R185, R183 ;  /* 0x000000b9a0b77223 */ /* 0x000fe200000100b7 */
[----:B------:R-:W-:Y:S01]  /*6ca0*/  @!P0 LEA R180, R9, R130, 0x3 ;  /* 0x0000008209b48211 */ /* 0x000fe200078e18ff */
[----:B------:R-:W-:Y:S01]  /*6cb0*/  FMUL.FTZ R156, R75, R156 ;  /* 0x0000009c4b9c7220 */ /* 0x000fe20000410000 */
[----:B------:R-:W-:Y:S01]  /*6cc0*/  LEA.HI.X.SX32 R9, R182, R7, 0x1, P1 ;  /* 0x00000007b6097211 */ /* 0x000fe200008f0eff */
[----:B------:R-:W-:Y:S01]  /*6cd0*/  FFMA.FTZ R181, R162, R183, R181 ;  /* 0x000000b7a2b57223 */ /* 0x000fe200000100b5 */
[----:B------:R-:W-:Y:S01]  /*6ce0*/  IMAD R213, R207, 0x4, R130 ;  /* 0x00000004cfd57824 */ /* 0x000fe200078e0282 */
[----:B------:R0:W-:Y:S01]  /*6cf0*/  @!P0 STS.64 [R180+0x2610], R2 ;  /* 0x00261002b4008388 */ /* 0x0001e20000000a00 */
[----:B------:R-:W-:Y:S01]  /*6d00*/  LEA.HI.X R7, R193, R5, R198, 0x2, P2 ;  /* 0x00000005c1077211 */ /* 0x000fe200010f14c6 */
[----:B------:R-:W-:Y:S01]  /*6d10*/  FFMA.FTZ R163, R163, R181, R178 ;  /* 0x000000b5a3a37223 */ /* 0x000fe200000100b2 */
[C---:B------:R-:W-:Y:S01]  /*6d20*/  FMUL.FTZ R191, R152.reuse, R203 ;  /* 0x000000cb98bf7220 */ /* 0x040fe20000410000 */
[----:B------:R1:W-:Y:S01]  /*6d30*/  STS [R213+0x858], R154 ;  /* 0x0008589ad5007388 */ /* 0x0003e20000000800 */
[----:B------:R-:W-:Y:S01]  /*6d40*/  FMUL.FTZ R193, R152, R184 ;  /* 0x000000b898c17220 */ /* 0x000fe20000410000 */
[----:B------:R-:W-:Y:S01]  /*6d50*/  FFMA.FTZ R179, R164, R163, R179 ;  /* 0x000000a3a4b37223 */ /* 0x000fe200000100b3 */
[C---:B------:R-:W-:Y:S01]  /*6d60*/  FMUL.FTZ R207, R152.reuse, R192 ;  /* 0x000000c098cf7220 */ /* 0x040fe20000410000 */
[----:B------:R2:W-:Y:S01]  /*6d70*/  STS [R213+0x868], R156 ;  /* 0x0008689cd5007388 */ /* 0x0005e20000000800 */
[C---:B------:R-:W-:Y:S01]  /*6d80*/  FMUL.FTZ R158, R152.reuse, R202 ;  /* 0x000000ca989e7220 */ /* 0x040fe20000410000 */
[----:B------:R-:W-:Y:S01]  /*6d90*/  FFMA.FTZ R165, R165, R179, R176 ;  /* 0x000000b3a5a57223 */ /* 0x000fe200000100b0 */
[C---:B------:R-:W-:Y:S01]  /*6da0*/  FMUL.FTZ R160, R152.reuse, R204 ;  /* 0x000000cc98a07220 */ /* 0x040fe20000410000 */
[C---:B0-----:R-:W-:Y:S01]  /*6db0*/  FMUL.FTZ R2, R152.reuse, R197 ;  /* 0x000000c598027220 */ /* 0x041fe20000410000 */
[C---:B------:R-:W-:Y:S01]  /*6dc0*/  FMUL.FTZ R3, R152.reuse, R188 ;  /* 0x000000bc98037220 */ /* 0x040fe20000410000 */
[----:B-1----:R-:W-:Y:S01]  /*6dd0*/  FMUL.FTZ R154, R152, R200 ;  /* 0x000000c8989a7220 */ /* 0x002fe20000410000 */
[----:B------:R-:W-:Y:S01]  /*6de0*/  FFMA.FTZ R177, R166, R165, R177 ;  /* 0x000000a5a6b17223 */ /* 0x000fe200000100b1 */
[----:B------:R-:W-:Y:S01]  /*6df0*/  MOV R166, UR44 ;  /* 0x0000002c00a67c02 */ /* 0x000fe20008000f00 */
[----:B------:R-:W-:Y:S01]  /*6e00*/  FMUL.FTZ R2, R77, R2 ;  /* 0x000000024d027220 */ /* 0x000fe20000410000 */
[----:B------:R-:W-:Y:S01]  /*6e10*/  FMUL.FTZ R154, R67, R154 ;  /* 0x0000009a439a7220 */ /* 0x000fe20000410000 */
[----:B------:R-:W-:Y:S01]  /*6e20*/  FMUL.FTZ R3, R76, R3 ;  /* 0x000000034c037220 */ /* 0x000fe20000410000 */
[C---:B------:R-:W-:Y:S01]  /*6e30*/  FMUL.FTZ R162, R152.reuse, R206 ;  /* 0x000000ce98a27220 */ /* 0x040fe20000410000 */
[C---:B--2---:R-:W-:Y:S01]  /*6e40*/  FMUL.FTZ R156, R152.reuse, R209 ;  /* 0x000000d1989c7220 */ /* 0x044fe20000410000 */
[----:B------:R0:W-:Y:S01]  /*6e50*/  STS [R213+0x860], R2 ;  /* 0x00086002d5007388 */ /* 0x0001e20000000800 */
[----:B------:R-:W-:Y:S01]  /*6e60*/  FMUL.FTZ R164, R152, R210 ;  /* 0x000000d298a47220 */ /* 0x000fe20000410000 */
[----:B------:R-:W-:Y:S01]  /*6e70*/  FFMA.FTZ R167, R167, R177, R174 ;  /* 0x000000b1a7a77223 */ /* 0x000fe200000100ae */
[----:B------:R-:W-:Y:S01]  /*6e80*/  FMUL.FTZ R191, R0, R191 ;  /* 0x000000bf00bf7220 */ /* 0x000fe20000410000 */
[----:B------:R1:W-:Y:S01]  /*6e90*/  STS [R213+0x870], R154 ;  /* 0x0008709ad5007388 */ /* 0x0003e20000000800 */
[----:B------:R-:W-:Y:S01]  /*6ea0*/  FMUL.FTZ R193, R80, R193 ;  /* 0x000000c150c17220 */ /* 0x000fe20000410000 */
[----:B------:R-:W-:Y:S01]  /*6eb0*/  FMUL.FTZ R207, R74, R207 ;  /* 0x000000cf4acf7220 */ /* 0x000fe20000410000 */
[----:B------:R-:W-:Y:S01]  /*6ec0*/  FMUL.FTZ R158, R65, R158 ;  /* 0x0000009e419e7220 */ /* 0x000fe20000410000 */
[----:B------:R2:W-:Y:S01]  /*6ed0*/  STS [R213+0x864], R3 ;  /* 0x00086403d5007388 */ /* 0x0005e20000000800 */
[----:B------:R-:W-:Y:S01]  /*6ee0*/  FMUL.FTZ R160, R63, R160 ;  /* 0x000000a03fa07220 */ /* 0x000fe20000410000 */
[----:B0-----:R-:W-:Y:S01]  /*6ef0*/  FMUL.FTZ R2, R152, R208 ;  /* 0x000000d098027220 */ /* 0x001fe20000410000 */
[----:B------:R-:W-:Y:S01]  /*6f00*/  FMUL.FTZ R162, R61, R162 ;  /* 0x000000a23da27220 */ /* 0x000fe20000410000 */
[----:B------:R-:W-:Y:S01]  /*6f10*/  FMUL.FTZ R156, R57, R156 ;  /* 0x0000009c399c7220 */ /* 0x000fe20000410000 */
[----:B------:R-:W-:Y:S01]  /*6f20*/  FMUL.FTZ R164, R55, R164 ;  /* 0x000000a437a47220 */ /* 0x000fe20000410000 */
[----:B-1----:R-:W-:Y:S01]  /*6f30*/  IADD3 R154, R166, -UR51, -R133 ;  /* 0x80000033a69a7c10 */ /* 0x002fe2000fffe885 */
[----:B------:R-:W-:Y:S01]  /*6f40*/  FMUL.FTZ R2, R59, R2 ;  /* 0x000000023b027220 */ /* 0x000fe20000410000 */
[----:B------:R-:W-:Y:S01]  /*6f50*/  FFMA.FTZ R175, R168, R167, R175 ;  /* 0x000000a7a8af7223 */ /* 0x000fe200000100af */
[----:B------:R0:W-:Y:S01]  /*6f60*/  STS [R213+0x850], R191 ;  /* 0x000850bfd5007388 */ /* 0x0001e20000000800 */
[----:B------:R-:W-:Y:S01]  /*6f70*/  ISETP.GE.AND P1, PT, R154, 0x1, PT ;  /* 0x000000019a00780c */ /* 0x000fe20003f26270 */
[----:B--2---:R-:W-:Y:S01]  /*6f80*/  FMUL.FTZ R3, R152, R211 ;  /* 0x000000d398037220 */ /* 0x004fe20000410000 */
[----:B------:R-:W-:Y:S01]  /*6f90*/  FFMA.FTZ R169, R169, R175, R172 ;  /* 0x000000afa9a97223 */ /* 0x000fe200000100ac */
[----:B------:R0:W-:Y:S02]  /*6fa0*/  STS [R213+0x854], R193 ;  /* 0x000854c1d5007388 */ /* 0x0001e40000000800 */
[----:B------:R-:W-:Y:S01]  /*6fb0*/  FMUL.FTZ R3, R52, R3 ;  /* 0x0000000334037220 */ /* 0x000fe20000410000 */
[----:B------:R-:W-:Y:S01]  /*6fc0*/  FFMA.FTZ R173, R170, R169, R173 ;  /* 0x000000a9aaad7223 */ /* 0x000fe200000100ad */
[----:B------:R0:W-:Y:S04]  /*6fd0*/  STS [R213+0x85c], R205 ;  /* 0x00085ccdd5007388 */ /* 0x0001e80000000800 */
[----:B------:R0:W-:Y:S04]  /*6fe0*/  STS [R213+0x86c], R207 ;  /* 0x00086ccfd5007388 */ /* 0x0001e80000000800 */
[----:B------:R0:W-:Y:S04]  /*6ff0*/  STS [R213+0x874], R158 ;  /* 0x0008749ed5007388 */ /* 0x0001e80000000800 */
        /* <DEDUP_REMOVED lines=8> */
[----:B0-----:R-:W-:Y:S01]  /*7080*/  LEA.HI.SX32 R3, R133, R133, 0x1b ;  /* 0x0000008585037211 */ /* 0x001fe200078fdaff */
[C---:B------:R-:W-:Y:S02]  /*7090*/  IMAD R2, R16.reuse, UR55, RZ ;  /* 0x0000003710027c24 */ /* 0x040fe4000f8e02ff */
[----:B------:R-:W-:Y:S01]  /*70a0*/  IMAD.WIDE.U32 R8, R16, UR5, R8 ;  /* 0x0000000510087c25 */ /* 0x000fe2000f8e0008 */
[----:B------:R-:W-:-:S03]  /*70b0*/  LEA R152, R3, R130, 0x2 ;  /* 0x0000008203987211 */ /* 0x000fc600078e10ff */
[----:B------:R-:W-:Y:S01]  /*70c0*/  IMAD R3, R17, UR5, R2 ;  /* 0x0000000511037c24 */ /* 0x000fe2000f8e0202 */
[----:B------:R-:W-:Y:S01]  /*70d0*/  LEA R2, P1, R8, UR30, 0x2 ;  /* 0x0000001e08027c11 */ /* 0x000fe2000f8210ff */
[----:B------:R-:W0:Y:S03]  /*70e0*/  LDS R191, [R152+0x850] ;  /* 0x0008500098bf7984 */ /* 0x000e260000000800 */
[----:B------:R-:W-:-:S04]  /*70f0*/  IADD3 R3, R9, R3, RZ ;  /* 0x0000000309037210 */ /* 0x000fc80007ffe0ff */
[----:B------:R-:W-:-:S05]  /*7100*/  LEA.HI.X R3, R8, UR31, R3, 0x2, P1 ;  /* 0x0000001f08037c11 */ /* 0x000fca00088f1403 */
[----:B0-----:R1:W-:Y:S02]  /*7110*/  REDG.E.ADD.F32.FTZ.RN.STRONG.GPU desc[UR26][R2.64], R191 ;  /* 0x000000bf020079a6 */ /* 0x0013e4000c10f39a */
.L_x_3996:
[----:B------:R-:W-:Y:S05]  /*7120*/  BSYNC B0 ;  /* 0x0000000000007941 */ /* 0x000fea0003800000 */
.L_x_3995:
[-C--:B------:R-:W-:Y:S01]  /*7130*/  FFMA.FTZ R203, R142, -R73.reuse, R203 ;  /* 0x800000498ecb7223 */ /* 0x080fe200000100cb */
[----:B01----:R-:W-:Y:S01]  /*7140*/  FMUL.FTZ R2, R173, R73 ;  /* 0x00000049ad027220 */ /* 0x003fe20000410000 */
[-C--:B------:R-:W-:Y:S01]  /*7150*/  FFMA.FTZ R184, R143, -R72.reuse, R184 ;  /* 0x800000488fb87223 */ /* 0x080fe200000100b8 */
[----:B------:R-:W-:Y:S01]  /*7160*/  FMUL.FTZ R3, R169, R72 ;  /* 0x00000048a9037220 */ /* 0x000fe20000410000 */
[----:B------:R-:W-:Y:S01]  /*7170*/  FFMA.FTZ R195, R140, -R71, R195 ;  /* 0x800000478cc37223 */ /* 0x000fe200000100c3 */
[----:B------:R-:W-:Y:S01]  /*7180*/  FFMA.FTZ R152, R2, R203, RZ ;  /* 0x000000cb02987223 */ /* 0x000fe200000100ff */
[----:B------:R-:W-:Y:S01]  /*7190*/  FMUL.FTZ R8, R175, R71 ;  /* 0x00000047af087220 */ /* 0x000fe20000410000 */
[-C--:B------:R-:W-:Y:S01]  /*71a0*/  FFMA.FTZ R186, R141, -R70.reuse, R186 ;  /* 0x800000468dba7223 */ /* 0x080fe200000100ba */
[----:B------:R-:W-:Y:S01]  /*71b0*/  FMUL.FTZ R9, R167, R70 ;  /* 0x00000046a7097220 */ /* 0x000fe20000410000 */
[----:B------:R-:W-:Y:S01]  /*71c0*/  FFMA.FTZ R191, R3, R184, R152 ;  /* 0x000000b803bf7223 */ /* 0x000fe20000010098 */
[-C--:B------:R-:W-:Y:S01]  /*71d0*/  FFMA.FTZ R197, R150, -R69.reuse, R197 ;  /* 0x8000004596c57223 */ /* 0x080fe200000100c5 */
[----:B------:R-:W-:Y:S01]  /*71e0*/  FMUL.FTZ R152, R177, R69 ;  /* 0x00000045b1987220 */ /* 0x000fe20000410000 */
[-C--:B------:R-:W-:Y:S01]  /*71f0*/  FFMA.FTZ R188, R161, -R68.reuse, R188 ;  /* 0x80000044a1bc7223 */ /* 0x080fe200000100bc */
[----:B------:R-:W-:Y:S01]  /*7200*/  FFMA.FTZ R156, R8, R195, R191 ;  /* 0x000000c3089c7223 */ /* 0x000fe200000100bf */
[----:B------:R-:W-:Y:S01]  /*7210*/  FMUL.FTZ R191, R165, R68 ;  /* 0x00000044a5bf7220 */ /* 0x000fe20000410000 */
[----:B------:R-:W-:Y:S01]  /*7220*/  FFMA.FTZ R190, R159, -R66, R190 ;  /* 0x800000429fbe7223 */ /* 0x000fe200000100be */
[----:B------:R-:W-:Y:S01]  /*7230*/  FFMA.FTZ R192, R157, -R64, R192 ;  /* 0x800000409dc07223 */ /* 0x000fe200000100c0 */
[----:B------:R-:W-:Y:S01]  /*7240*/  FFMA.FTZ R193, R9, R186, R156 ;  /* 0x000000ba09c17223 */ /* 0x000fe2000001009c */
[----:B------:R-:W-:Y:S01]  /*7250*/  FMUL.FTZ R156, R179, R66 ;  /* 0x00000042b39c7220 */ /* 0x000fe20000410000 */
[----:B------:R-:W-:Y:S01]  /*7260*/  FFMA.FTZ R200, R155, -R62, R200 ;  /* 0x8000003e9bc87223 */ /* 0x000fe200000100c8 */
[----:B------:R-:W-:Y:S01]  /*7270*/  IADD3 R162, R133, 0x40, RZ ;  /* 0x0000004085a27810 */ /* 0x000fe20007ffe0ff */
[----:B------:R-:W-:Y:S01]  /*7280*/  FFMA.FTZ R158, R152, R197, R193 ;  /* 0x000000c5989e7223 */ /* 0x000fe200000100c1 */
[----:B------:R-:W-:Y:S01]  /*7290*/  FMUL.FTZ R193, R163, R64 ;  /* 0x00000040a3c17220 */ /* 0x000fe20000410000 */
[----:B------:R-:W-:Y:S01]  /*72a0*/  FFMA.FTZ R202, R153, -R60, R202 ;  /* 0x8000003c99ca7223 */ /* 0x000fe200000100ca */
[----:B------:R-:W-:Y:S01]  /*72b0*/  LEA.HI.SX32 R215, R162, R133, 0x1b ;  /* 0x00000085a2d77211 */ /* 0x000fe200078fdaff */
[----:B------:R-:W-:Y:S01]  /*72c0*/  FFMA.FTZ R205, R191, R188, R158 ;  /* 0x000000bcbfcd7223 */ /* 0x000fe2000001009e */
[----:B------:R-:W-:Y:S01]  /*72d0*/  FMUL.FTZ R158, R181, R62 ;  /* 0x0000003eb59e7220 */ /* 0x000fe20000410000 */
[-C--:B------:R-:W-:Y:S01]  /*72e0*/  FFMA.FTZ R204, R151, -R58.reuse, R204 ;  /* 0x8000003a97cc7223 */ /* 0x080fe200000100cc */
[----:B------:R-:W-:Y:S01]  /*72f0*/  FMUL.FTZ R162, R185, R58 ;  /* 0x0000003ab9a27220 */ /* 0x000fe20000410000 */
[----:B------:R-:W-:Y:S01]  /*7300*/  FFMA.FTZ R160, R156, R190, R205 ;  /* 0x000000be9ca07223 */ /* 0x000fe200000100cd */
[----:B------:R-:W-:Y:S01]  /*7310*/  FMUL.FTZ R205, R183, R60 ;  /* 0x0000003cb7cd7220 */ /* 0x000fe20000410000 */
[----:B------:R-:W-:Y:S01]  /*7320*/  FFMA.FTZ R206, R149, -R56, R206 ;  /* 0x8000003895ce7223 */ /* 0x000fe200000100ce */
[----:B------:R-:W-:Y:S01]  /*7330*/  FFMA.FTZ R208, R147, -R54, R208 ;  /* 0x8000003693d07223 */ /* 0x000fe200000100d0 */
[----:B------:R-:W-:Y:S01]  /*7340*/  FFMA.FTZ R207, R193, R192, R160 ;  /* 0x000000c0c1cf7223 */ /* 0x000fe200000100a0 */
[----:B------:R-:W-:Y:S01]  /*7350*/  FMUL.FTZ R164, R189, R54 ;  /* 0x00000036bda47220 */ /* 0x000fe20000410000 */
[----:B------:R-:W-:Y:S01]  /*7360*/  USHF.L.U64.HI UR16, UR6, 0x2, UR7 ;  /* 0x0000000206107899 */ /* 0x000fe20008010207 */
[-C--:B------:R-:W-:Y:S01]  /*7370*/  FFMA.FTZ R209, R148, -R51.reuse, R209 ;  /* 0x8000003394d17223 */ /* 0x080fe200000100d1 */
[----:B------:R-:W-:Y:S01]  /*7380*/  FFMA.FTZ R160, R158, R200, R207 ;  /* 0x000000c89ea07223 */ /* 0x000fe200000100cf */
[----:B------:R-:W-:Y:S01]  /*7390*/  FMUL.FTZ R207, R187, R56 ;  /* 0x00000038bbcf7220 */ /* 0x000fe20000410000 */
[----:B------:R-:W-:Y:S01]  /*73a0*/  FMUL.FTZ R166, R171, R51 ;  /* 0x00000033aba67220 */ /* 0x000fe20000410000 */
[----:B------:R-:W-:Y:S01]  /*73b0*/  USHF.L.U32 UR17, UR6, 0x2, URZ ;  /* 0x0000000206117899 */ /* 0x000fe2000800063f */
[----:B------:R-:W-:Y:S01]  /*73c0*/  FFMA.FTZ R213, R205, R202, R160 ;  /* 0x000000cacdd57223 */ /* 0x000fe200000100a0 */
[----:B------:R-:W-:Y:S01]  /*73d0*/  FFMA.FTZ R210, R145, -R46, R210 ;  /* 0x8000002e91d27223 */ /* 0x000fe200000100d2 */
[----:B------:R-:W-:-:S02]  /*73e0*/  VIADD R172, R133, 0x80 ;  /* 0x0000008085ac7836 */ /* 0x000fc40000000000 */
[----:B------:R-:W-:Y:S01]  /*73f0*/  FMUL.FTZ R168, R201, R46 ;  /* 0x0000002ec9a87220 */ /* 0x000fe20000410000 */
[----:B------:R-:W-:Y:S01]  /*7400*/  FFMA.FTZ R160, R162, R204, R213 ;  /* 0x000000cca2a07223 */ /* 0x000fe200000100d5 */
[----:B------:R-:W-:Y:S01]  /*7410*/  IADD3 R174, R133, 0xc0, RZ ;  /* 0x000000c085ae7810 */ /* 0x000fe20007ffe0ff */
[-C--:B------:R-:W-:Y:S01]  /*7420*/  FFMA.FTZ R211, R146, -R41.reuse, R211 ;  /* 0x8000002992d37223 */ /* 0x080fe200000100d3 */
[----:B------:R-:W-:Y:S01]  /*7430*/  ISETP.GE.AND P1, PT, R154, 0x41, PT ;  /* 0x000000419a00780c */ /* 0x000fe20003f26270 */
[----:B------:R-:W-:Y:S01]  /*7440*/  FFMA.FTZ R213, R207, R206, R160 ;  /* 0x000000cecfd57223 */ /* 0x000fe200000100a0 */
[C---:B------:R-:W-:Y:S02]  /*7450*/  IMAD R160, R16.reuse, UR16, RZ ;  /* 0x0000001010a07c24 */ /* 0x040fe4000f8e02ff */
[----:B------:R-:W-:Y:S01]  /*7460*/  FMUL.FTZ R170, R199, R41 ;  /* 0x00000029c7aa7220 */ /* 0x000fe20000410000 */
[----:B------:R-:W-:-:S04]  /*7470*/  IMAD.WIDE.U32 R6, R16, UR17, R6 ;  /* 0x0000001110067c25 */ /* 0x000fc8000f8e0006 */
[----:B------:R-:W-:Y:S01]  /*7480*/  FFMA.FTZ R213, R164, R208, R213 ;  /* 0x000000d0a4d57223 */ /* 0x000fe200000100d5 */
[----:B------:R-:W-:Y:S01]  /*7490*/  BSSY B0, `(.L_x_3997) ;  /* 0x0000014000007945 */ /* 0x000fe20003800000 */
[----:B------:R-:W-:Y:S01]  /*74a0*/  FMUL.FTZ R219, R170, R211 ;  /* 0x000000d3aadb7220 */ /* 0x000fe20000410000 */
[----:B------:R-:W-:Y:S02]  /*74b0*/  IMAD R217, R17, UR17, R160 ;  /* 0x0000001111d97c24 */ /* 0x000fe4000f8e02a0 */
[----:B------:R-:W-:Y:S01]  /*74c0*/  FFMA.FTZ R213, R166, R209, R213 ;  /* 0x000000d1a6d57223 */ /* 0x000fe200000100d5 */
[C---:B------:R-:W-:Y:S02]  /*74d0*/  ISETP.GE.AND P2, PT, R154.reuse, 0x81, PT ;  /* 0x000000819a00780c */ /* 0x040fe40003f46270 */
[----:B------:R-:W-:Y:S01]  /*74e0*/  ISETP.GE.AND P3, PT, R154, 0xc1, PT ;  /* 0x000000c19a00780c */ /* 0x000fe20003f66270 */
[----:B------:R-:W-:Y:S01]  /*74f0*/  FFMA.FTZ R160, R168, R210, R213 ;  /* 0x000000d2a8a07223 */ /* 0x000fe200000100d5 */
[----:B------:R-:W-:-:S02]  /*7500*/  LEA.HI.SX32 R213, R172, R133, 0x1b ;  /* 0x00000085acd57211 */ /* 0x000fc400078fdaff */
[-C--:B------:R-:W-:Y:S01]  /*7510*/  LEA R172, R215, R130.reuse, 0x2 ;  /* 0x00000082d7ac7211 */ /* 0x080fe200078e10ff */
[----:B------:R-:W-:Y:S01]  /*7520*/  FADD.FTZ R160, R160, R219 ;  /* 0x000000dba0a07221 */ /* 0x000fe20000010000 */
[----:B------:R-:W-:Y:S02]  /*7530*/  LEA.HI.SX32 R215, R174, R133, 0x1b ;  /* 0x00000085aed77211 */ /* 0x000fe400078fdaff */
[----:B------:R-:W-:Y:S02]  /*7540*/  LEA R174, R213, R130, 0x2 ;  /* 0x00000082d5ae7211 */ /* 0x000fe400078e10ff */
[----:B------:R0:W1:Y:S01]  /*7550*/  LDS R213, [R172+0x950] ;  /* 0x00095000acd57984 */ /* 0x0000620000000800 */
[----:B------:R-:W-:Y:S01]  /*7560*/  IADD3 R7, R217, R7, RZ ;  /* 0x00000007d9077210 */ /* 0x000fe20007ffe0ff */
[----:B------:R-:W-:Y:S06]  /*7570*/  @!P1 BRA `(.L_x_3998) ;  /* 0x0000000000149947 */ /* 0x000fec0003800000 */
[----:B------:R-:W-:-:S04]  /*7580*/  IMAD.U32 R219, RZ, RZ, UR56 ;  /* 0x00000038ffdb7e24 */ /* 0x000fc8000f8e00ff */
[----:B------:R-:W-:-:S04]  /*7590*/  IMAD.WIDE R4, R219, 0x4, R4 ;  /* 0x00000004db047825 */ /* 0x000fc800078e0204 */
[----:B------:R-:W-:-:S05]  /*75a0*/  IMAD.WIDE.U32 R4, R16, UR17, R4 ;  /* 0x0000001110047c25 */ /* 0x000fca000f8e0004 */
[----:B------:R-:W-:-:S05]  /*75b0*/  IADD3 R5, R5, R217, RZ ;  /* 0x000000d905057210 */ /* 0x000fca0007ffe0ff */
[----:B-1----:R2:W-:Y:S02]  /*75c0*/  REDG.E.ADD.F32.FTZ.RN.STRONG.GPU desc[UR26][R4.64+-0xf00], R213 ;  /* 0xfff100d5040079a6 */ /* 0x0025e4000c10f39a */
.L_x_3998:
[----:B------:R-:W-:Y:S05]  /*75d0*/  BSYNC B0 ;  /* 0x0000000000007941 */ /* 0x000fea0003800000 */
.L_x_3997:
[----:B--2---:R2:W3:Y:S01]  /*75e0*/  LDS R5, [R174+0xa50] ;  /* 0x000a5000ae057984 */ /* 0x0044e20000000800 */
[----:B------:R-:W-:Y:S01]  /*75f0*/  BSSY B0, `(.L_x_3999) ;  /* 0x0000004000007945 */ /* 0x000fe20003800000 */
[----:B------:R-:W-:-:S03]  /*7600*/  LEA R215, R215, R130, 0x2 ;  /* 0x00000082d7d77211 */ /* 0x000fc600078e10ff */
[----:B------:R-:W-:Y:S05]  /*7610*/  @!P2 BRA `(.L_x_4000) ;  /* 0x000000000004a947 */ /* 0x000fea0003800000 */
[----:B---3--:R4:W-:Y:S02]  /*7620*/  REDG.E.ADD.F32.FTZ.RN.STRONG.GPU desc[UR26][R6.64+-0xe00], R5 ;  /* 0xfff20005060079a6 */ /* 0x0089e4000c10f39a */
.L_x_4000:
[----:B------:R-:W-:Y:S05]  /*7630*/  BSYNC B0 ;  /* 0x0000000000007941 */ /* 0x000fea0003800000 */
.L_x_3999:
[----:B---34-:R3:W4:Y:S01]  /*7640*/  LDS R5, [R215+0xb50] ;  /* 0x000b5000d7057984 */ /* 0x0187220000000800 */
[----:B------:R-:W-:Y:S01]  /*7650*/  BSSY B0, `(.L_x_4001) ;  /* 0x0000005000007945 */ /* 0x000fe20003800000 */
[C---:B------:R-:W-:Y:S02]  /*7660*/  IADD3 R4, R133.reuse, 0x100, RZ ;  /* 0x0000010085047810 */ /* 0x040fe40007ffe0ff */
[----:B0-----:R-:W-:Y:S01]  /*7670*/  IADD3 R172, R133, 0x140, RZ ;  /* 0x0000014085ac7810 */ /* 0x001fe20007ffe0ff */
[----:B------:R-:W-:Y:S06]  /*7680*/  @!P3 BRA `(.L_x_4002) ;  /* 0x000000000004b947 */ /* 0x000fec0003800000 */
[----:B----4-:R0:W-:Y:S02]  /*7690*/  REDG.E.ADD.F32.FTZ.RN.STRONG.GPU desc[UR26][R6.64+-0xd00], R5 ;  /* 0xfff30005060079a6 */ /* 0x0101e4000c10f39a */
.L_x_4002:
[----:B------:R-:W-:Y:S05]  /*76a0*/  BSYNC B0 ;  /* 0x0000000000007941 */ /* 0x000fea0003800000 */
.L_x_4001:
[-C--:B0---4-:R-:W-:Y:S01]  /*76b0*/  LEA.HI.SX32 R5, R4, R133.reuse, 0x1b ;  /* 0x0000008504057211 */ /* 0x091fe200078fdaff */
[----:B--2---:R-:W-:Y:S01]  /*76c0*/  VIADD R174, R133, 0x180 ;  /* 0x0000018085ae7836 */ /* 0x004fe20000000000 */
[----:B------:R-:W-:Y:S01]  /*76d0*/  ISETP.GE.AND P6, PT, R154, 0x101, PT ;  /* 0x000001019a00780c */ /* 0x000fe20003fc6270 */
[----:B------:R-:W-:Y:S01]  /*76e0*/  BSSY B0, `(.L_x_4003) ;  /* 0x000000e000007945 */ /* 0x000fe20003800000 */
[----:B------:R-:W-:Y:S02]  /*76f0*/  LEA R5, R5, R130, 0x2 ;  /* 0x0000008205057211 */ /* 0x000fe400078e10ff */
[-C--:B-1----:R-:W-:Y:S02]  /*7700*/  LEA.HI.SX32 R213, R172, R133.reuse, 0x1b ;  /* 0x00000085acd57211 */ /* 0x082fe400078fdaff */
[----:B------:R-:W-:Y:S02]  /*7710*/  IADD3 R4, R133, 0x1c0, RZ ;  /* 0x000001c085047810 */ /* 0x000fe40007ffe0ff */
        /* <DEDUP_REMOVED lines=10> */
.L_x_4004:
[----:B------:R-:W-:Y:S05]  /*77c0*/  BSYNC B0 ;  /* 0x0000000000007941 */ /* 0x000fea0003800000 */
.L_x_4003:
[----:B01----:R0:W1:Y:S01]  /*77d0*/  LDS R5, [R172+0xd50] ;  /* 0x000d5000ac057984 */ /* 0x0030620000000800 */
[----:B------:R-:W-:Y:S01]  /*77e0*/  BSSY B0, `(.L_x_4005) ;  /* 0x0000005000007945 */ /* 0x000fe20003800000 */
[----:B------:R-:W-:Y:S02]  /*77f0*/  LEA.HI.SX32 R213, R4, R133, 0x1b ;  /* 0x0000008504d57211 */ /* 0x000fe400078fdaff */
[----:B------:R-:W-:Y:S01]  /*7800*/  LEA R174, R215, R130, 0x2 ;  /* 0x00000082d7ae7211 */ /* 0x000fe200078e10ff */
[----:B------:R-:W-:Y:S06]  /*7810*/  @!P1 BRA `(.L_x_4006) ;  /* 0x0000000000049947 */ /* 0x000fec0003800000 */
[----:B-1----:R2:W-:Y:S02]  /*7820*/  REDG.E.ADD.F32.FTZ.RN.STRONG.GPU desc[UR26][R6.64+-0xb00], R5 ;  /* 0xfff50005060079a6 */ /* 0x0025e4000c10f39a */
.L_x_4006:
[----:B------:R-:W-:Y:S05]  /*7830*/  BSYNC B0 ;  /* 0x0000000000007941 */ /* 0x000fea0003800000 */
.L_x_4005:
[----:B-12---:R1:W2:Y:S01]  /*7840*/  LDS R5, [R174+0xe50] ;  /* 0x000e5000ae057984 */ /* 0x0062a20000000800 */
[----:B------:R-:W-:Y:S01]  /*7850*/  BSSY B0, `(.L_x_4007) ;  /* 0x0000006000007945 */ /* 0x000fe20003800000 */
[----:B------:R-:W-:Y:S01]  /*7860*/  LEA.HI.SX32 R215, R144, R133, 0x1b ;  /* 0x0000008590d77211 */ /* 0x000fe200078fdaff */
[----:B------:R-:W-:Y:S01]  /*7870*/  VIADD R4, R133, 0x240 ;  /* 0x0000024085047836 */ /* 0x000fe20000000000 */
[----:B------:R-:W-:Y:S01]  /*7880*/  LEA R144, R213, R130, 0x2 ;  /* 0x00000082d5907211 */ /* 0x000fe200078e10ff */
[----:B------:R-:W-:Y:S06]  /*7890*/  @!P2 BRA `(.L_x_4008) ;  /* 0x000000000004a947 */ /* 0x000fec0003800000 */
[----:B--2---:R3:W-:Y:S02]  /*78a0*/  REDG.E.ADD.F32.FTZ.RN.STRONG.GPU desc[UR26][R6.64+-0xa00], R5 ;  /* 0xfff60005060079a6 */ /* 0x0047e4000c10f39a */
.L_x_4008:
[----:B------:R-:W-:Y:S05]  /*78b0*/  BSYNC B0 ;  /* 0x0000000000007941 */ /* 0x000fea0003800000 */
.L_x_4007:
[----:B--23--:R2:W3:Y:S01]  /*78c0*/  LDS R5, [R144+0xf50] ;  /* 0x000f500090057984 */ /* 0x00c4e20000000800 */
[----:B------:R-:W-:Y:S01]  /*78d0*/  BSSY B0, `(.L_x_4009) ;  /* 0x0000005000007945 */ /* 0x000fe20003800000 */
[----:B------:R-:W-:Y:S02]  /*78e0*/  LEA R215, R215, R130, 0x2 ;  /* 0x00000082d7d77211 */ /* 0x000fe400078e10ff */
[----:B------:R-:W-:Y:S01]  /*78f0*/  LEA.HI.SX32 R213, R4, R133, 0x1b ;  /* 0x0000008504d57211 */ /* 0x000fe200078fdaff */
[----:B------:R-:W-:Y:S06]  /*7900*/  @!P3 BRA `(.L_x_4010) ;  /* 0x000000000004b947 */ /* 0x000fec0003800000 */
[----:B---3--:R4:W-:Y:S02]  /*7910*/  REDG.E.ADD.F32.FTZ.RN.STRONG.GPU desc[UR26][R6.64+-0x900], R5 ;  /* 0xfff70005060079a6 */ /* 0x0089e4000c10f39a */
.L_x_4010:
[----:B------:R-:W-:Y:S05]  /*7920*/  BSYNC B0 ;  /* 0x0000000000007941 */ /* 0x000fea0003800000 */
.L_x_4009:
[----:B---34-:R3:W4:Y:S01]  /*7930*/  LDS R5, [R215+0x1050] ;  /* 0x00105000d7057984 */ /* 0x0187220000000800 */
[----:B------:R-:W-:Y:S01]  /*7940*/  BSSY B0, `(.L_x_4011) ;  /* 0x0000004000007945 */ /* 0x000fe20003800000 */
[----:B------:R-:W-:-:S03]  /*7950*/  LEA R213, R213, R130, 0x2 ;  /* 0x00000082d5d57211 */ /* 0x000fc600078e10ff */
[----:B------:R-:W-:Y:S05]  /*7960*/  @!P4 BRA `(.L_x_4012) ;  /* 0x000000000004c947 */ /* 0x000fea0003800000 */
[----:B----4-:R4:W-:Y:S02]  /*7970*/  REDG.E.ADD.F32.FTZ.RN.STRONG.GPU desc[UR26][R6.64+-0x800], R5 ;  /* 0xfff80005060079a6 */ /* 0x0109e4000c10f39a */
.L_x_4012:
[----:B------:R-:W-:Y:S05]  /*7980*/  BSYNC B0 ;  /* 0x0000000000007941 */ /* 0x000fea0003800000 */
.L_x_4011:
[----:B----4-:R4:W0:Y:S01]  /*7990*/  LDS R5, [R213+0x1150] ;  /* 0x00115000d5057984 */ /* 0x0108220000000800 */
[----:B------:R-:W-:Y:S01]  /*79a0*/  BSSY B0, `(.L_x_4013) ;  /* 0x0000005000007945 */ /* 0x000fe20003800000 */
[C---:B------:R-:W-:Y:S01]  /*79b0*/  IADD3 R4, R133.reuse, 0x280, RZ ;  /* 0x0000028085047810 */ /* 0x040fe20007ffe0ff */
[----:B--2---:R-:W-:Y:S02]  /*79c0*/  VIADD R144, R133, 0x2c0 ;  /* 0x000002c085907836 */ /* 0x004fe40000000000 */
[----:B------:R-:W-:Y:S05]  /*79d0*/  @!P5 BRA `(.L_x_4014) ;  /* 0x000000000004d947 */ /* 0x000fea0003800000 */
[----:B0-----:R2:W-:Y:S02]  /*79e0*/  REDG.E.ADD.F32.FTZ.RN.STRONG.GPU desc[UR26][R6.64+-0x700], R5 ;  /* 0xfff90005060079a6 */ /* 0x0015e4000c10f39a */
.L_x_4014:
[----:B------:R-:W-:Y:S05]  /*79f0*/  BSYNC B0 ;  /* 0x0000000000007941 */ /* 0x000fea0003800000 */
.L_x_4013:
[-C--:B0-2---:R-:W-:Y:S01]  /*7a00*/  LEA.HI.SX32 R5, R4, R133.reuse, 0x1b ;  /* 0x0000008504057211 */ /* 0x085fe200078fdaff */
[----:B------:R-:W-:Y:S01]  /*7a10*/  BSSY B0, `(.L_x_4015) ;  /* 0x0000010000007945 */ /* 0x000fe20003800000 */
[----:B------:R-:W-:Y:S02]  /*7a20*/  ISETP.GE.AND P6, PT, R154, 0x281, PT ;  /* 0x000002819a00780c */ /* 0x000fe40003fc6270 */
[----:B------:R-:W-:Y:S02]  /*7a30*/  LEA R5, R5, R130, 0x2 ;  /* 0x0000008205057211 */ /* 0x000fe400078e10ff */
[----:B------:R-:W-:Y:S02]  /*7a40*/  IADD3 R172, R133, 0x300, RZ ;  /* 0x0000030085ac7810 */ /* 0x000fe40007ffe0ff */
[-C--:B----4-:R-:W-:Y:S02]  /*7a50*/  LEA.HI.SX32 R213, R144, R133.reuse, 0x1b ;  /* 0x0000008590d57211 */ /* 0x090fe400078fdaff */
[----:B------:R-:W0:Y:S01]  /*7a60*/  LDS R5, [R5+0x1250] ;  /* 0x0012500005057984 */ /* 0x000e220000000800 */
[----:B---3--:R-:W-:-:S02]  /*7a70*/  LEA.HI.SX32 R215, R172, R133, 0x1b ;  /* 0x00000085acd77211 */ /* 0x008fc400078fdaff */
[----:B------:R-:W-:Y:S02]  /*7a80*/  IADD3 R4, R133, 0x340, RZ ;  /* 0x0000034085047810 */ /* 0x000fe40007ffe0ff */
[----:B------:R-:W-:Y:S02]  /*7a90*/  LEA R172, R213, R130, 0x2 ;  /* 0x00000082d5ac7211 */ /* 0x000fe400078e10ff */
[C---:B------:R-:W-:Y:S02]  /*7aa0*/  ISETP.GE.AND P1, PT, R154.reuse, 0x2c1, PT ;  /* 0x000002c19a00780c */ /* 0x040fe40003f26270 */
[C---:B------:R-:W-:Y:S02]  /*7ab0*/  ISETP.GE.AND P2, PT, R154.reuse, 0x301, PT ;  /* 0x000003019a00780c */ /* 0x040fe40003f46270 */
[C---:B------:R-:W-:Y:S02]  /*7ac0*/  ISETP.GE.AND P3, PT, R154.reuse, 0x341, PT ;  /* 0x000003419a00780c */ /* 0x040fe40003f66270 */
[----:B------:R-:W-:-:S02]  /*7ad0*/  ISETP.GE.AND P4, PT, R154, 0x381, PT ;  /* 0x000003819a00780c */ /* 0x000fc40003f86270 */
[----:B------:R-:W-:Y:S01]  /*7ae0*/  ISETP.GE.AND P5, PT, R154, 0x3c1, PT ;  /* 0x000003c19a00780c */ /* 0x000fe20003fa6270 */
[----:B------:R-:W-:-:S12]  /*7af0*/  @!P6 BRA `(.L_x_4016) ;  /* 0x000000000004e947 */ /* 0x000fd80003800000 */
[----:B0-----:R2:W-:Y:S02]  /*7b00*/  REDG.E.ADD.F32.FTZ.RN.STRONG.GPU desc[UR26][R6.64+-0x600], R5 ;  /* 0xfffa0005060079a6 */ /* 0x0015e4000c10f39a */
.L_x_4016:
[----:B------:R-:W-:Y:S05]  /*7b10*/  BSYNC B0 ;  /* 0x0000000000007941 */ /* 0x000fea0003800000 */
.L_x_4015:
[----:B0-2---:R0:W2:Y:S01]  /*7b20*/  LDS R5, [R172+0x1350] ;  /* 0x00135000ac057984 */ /* 0x0050a20000000800 */
[----:B------:R-:W-:Y:S01]  /*7b30*/  BSSY B0, `(.L_x_4017) ;  /* 0x0000006000007945 */ /* 0x000fe20003800000 */
[----:B------:R-:W-:Y:S01]  /*7b40*/  VIADD R144, R133, 0x380 ;  /* 0x0000038085907836 */ /* 0x000fe20000000000 */
[----:B------:R-:W-:Y:S02]  /*7b50*/  LEA.HI.SX32 R213, R4, R133, 0x1b ;  /* 0x0000008504d57211 */ /* 0x000fe400078fdaff */
[----:B------:R-:W-:Y:S01]  /*7b60*/  LEA R154, R215, R130, 0x2 ;  /* 0x00000082d79a7211 */ /* 0x000fe200078e10ff */
[----:B------:R-:W-:Y:S06]  /*7b70*/  @!P1 BRA `(.L_x_4018) ;  /* 0x0000000000049947 */ /* 0x000fec0003800000 */
[----:B--2---:R3:W-:Y:S02]  /*7b80*/  REDG.E.ADD.F32.FTZ.RN.STRONG.GPU desc[UR26][R6.64+-0x500], R5 ;  /* 0xfffb0005060079a6 */ /* 0x0047e4000c10f39a */
.L_x_4018:
[----:B------:R-:W-:Y:S05]  /*7b90*/  BSYNC B0 ;  /* 0x0000000000007941 */ /* 0x000fea0003800000 */
.L_x_4017:
[----:B--23--:R2:W3:Y:S01]  /*7ba0*/  LDS R5, [R154+0x1450] ;  /* 0x001450009a057984 */ /* 0x00c4e20000000800 */
[----:B------:R-:W-:Y:S01]  /*7bb0*/  BSSY B0, `(.L_x_4019) ;  /* 0x0000006000007945 */ /* 0x000fe20003800000 */
[----:B------:R-:W-:Y:S02]  /*7bc0*/  LEA.HI.SX32 R215, R144, R133, 0x1b ;  /* 0x0000008590d77211 */ /* 0x000fe400078fdaff */
[----:B------:R-:W-:Y:S02]  /*7bd0*/  IADD3 R4, R133, 0x3c0, RZ ;  /* 0x000003c085047810 */ /* 0x000fe40007ffe0ff */
[----:B------:R-:W-:Y:S01]  /*7be0*/  LEA R144, R213, R130, 0x2 ;  /* 0x00000082d5907211 */ /* 0x000fe200078e10ff */
[----:B------:R-:W-:Y:S06]  /*7bf0*/  @!P2 BRA `(.L_x_4020) ;  /* 0x000000000004a947 */ /* 0x000fec0003800000 */
[----:B---3--:R4:W-:Y:S02]  /*7c00*/  REDG.E.ADD.F32.FTZ.RN.STRONG.GPU desc[UR26][R6.64+-0x400], R5 ;  /* 0xfffc0005060079a6 */ /* 0x0089e4000c10f39a */
.L_x_4020:
[----:B------:R-:W-:Y:S05]  /*7c10*/  BSYNC B0 ;  /* 0x0000000000007941 */ /* 0x000fea0003800000 */
.L_x_4019:
[----:B---34-:R3:W4:Y:S01]  /*7c20*/  LDS R5, [R144+0x1550] ;  /* 0x0015500090057984 */ /* 0x0187220000000800 */
[----:B------:R-:W-:Y:S01]  /*7c30*/  BSSY B0, `(.L_x_4021) ;  /* 0x0000005000007945 */ /* 0x000fe20003800000 */
[----:B------:R-:W-:Y:S02]  /*7c40*/  LEA.HI.SX32 R213, R4, R133, 0x1b ;  /* 0x0000008504d57211 */ /* 0x000fe400078fdaff */
[----:B------:R-:W-:Y:S01]  /*7c50*/  LEA R215, R215, R130, 0x2 ;  /* 0x00000082d7d77211 */ /* 0x000fe200078e10ff */
[----:B------:R-:W-:Y:S06]  /*7c60*/  @!P3 BRA `(.L_x_4022) ;  /* 0x000000000004b947 */ /* 0x000fec0003800000 */
[----:B----4-:R4:W-:Y:S02]  /*7c70*/  REDG.E.ADD.F32.FTZ.RN.STRONG.GPU desc[UR26][R6.64+-0x300], R5 ;  /* 0xfffd0005060079a6 */ /* 0x0109e4000c10f39a */
.L_x_4022:
[----:B------:R-:W-:Y:S05]  /*7c80*/  BSYNC B0 ;  /* 0x0000000000007941 */ /* 0x000fea0003800000 */
.L_x_4021:
[----:B----4-:R4:W0:Y:S01]  /*7c90*/  LDS R5, [R215+0x1650] ;  /* 0x00165000d7057984 */ /* 0x0108220000000800 */
[----:B------:R-:W-:Y:S01]  /*7ca0*/  BSSY B0, `(.L_x_4023) ;  /* 0x0000004000007945 */ /* 0x000fe20003800000 */
[----:B------:R-:W-:-:S03]  /*7cb0*/  IMAD R213, R213, 0x4, R130 ;  /* 0x00000004d5d57824 */ /* 0x000fc600078e0282 */
[----:B------:R-:W-:Y:S05]  /*7cc0*/  @!P4 BRA `(.L_x_4024) ;  /* 0x000000000004c947 */ /* 0x000fea0003800000 */
[----:B0-----:R0:W-:Y:S02]  /*7cd0*/  REDG.E.ADD.F32.FTZ.RN.STRONG.GPU desc[UR26][R6.64+-0x200], R5 ;  /* 0xfffe0005060079a6 */ /* 0x0011e4000c10f39a */
.L_x_4024:
[----:B------:R-:W-:Y:S05]  /*7ce0*/  BSYNC B0 ;  /* 0x0000000000007941 */ /* 0x000fea0003800000 */
.L_x_4023:
[----:B0-----:R0:W0:Y:S01]  /*7cf0*/  LDS R5, [R213+0x1750] ;  /* 0x00175000d5057984 */ /* 0x0010220000000800 */
[----:B------:R-:W-:Y:S04]  /*7d00*/  BSSY B0, `(.L_x_4025) ;  /* 0x0000003000007945 */ /* 0x000fe80003800000 */
[----:B------:R-:W-:Y:S05]  /*7d10*/  @!P5 BRA `(.L_x_4026) ;  /* 0x000000000004d947 */ /* 0x000fea0003800000 */
[----:B0-----:R0:W-:Y:S02]  /*7d20*/  REDG.E.ADD.F32.FTZ.RN.STRONG.GPU desc[UR26][R6.64+-0x100], R5 ;  /* 0xffff0005060079a6 */ /* 0x0011e4000c10f39a */
.L_x_4026:
[----:B------:R-:W-:Y:S05]  /*7d30*/  BSYNC B0 ;  /* 0x0000000000007941 */ /* 0x000fea0003800000 */
.L_x_4025:
[----:B0-----:R-:W0:Y:S01]  /*7d40*/  SHFL.DOWN PT, R5, R160, 0x1, 0x1f ;  /* 0x08201f00a0057f89 */ /* 0x001e2200000e0000 */
        /* <DEDUP_REMOVED lines=21> */
[----:B-----5:R-:W-:-:S04]  /*7ea0*/  @!P1 FADD.FTZ R11, R11, R4 ;  /* 0x000000040b0b9221 */ /* 0x020fc80000010000 */
[----:B------:R-:W0:Y:S01]  /*7eb0*/  SHFL.DOWN PT, R5, R160, 0x2, 0x1f ;  /* 0x08401f00a0057f89 */ /* 0x000e2200000e0000 */
[----:B------:R-:W-:-:S03]  /*7ec0*/  ISETP.GT.AND P1, PT, R132, 0x1d, PT ;  /* 0x0000001d8400780c */ /* 0x000fc60003f24270 */
[----:B------:R-:W5:Y:S10]  /*7ed0*/  SHFL.DOWN PT, R4, R11, 0x2, 0x1f ;  /* 0x08401f000b047f89 */ /* 0x000f7400000e0000 */
[----:B0-----:R-:W-:Y:S01]  /*7ee0*/  @!P1 FADD.FTZ R160, R160, R5 ;  /* 0x00000005a0a09221 */ /* 0x001fe20000010000 */
[----:B------:R-:W-:Y:S01]  /*7ef0*/  FMUL.FTZ R5, R138, R201 ;  /* 0x000000c98a057220 */ /* 0x000fe20000410000 */
[----:B-----5:R-:W-:-:S03]  /*7f00*/  @!P1 FADD.FTZ R11, R11, R4 ;  /* 0x000000040b0b9221 */ /* 0x020fc60000010000 */
[----:B------:R-:W0:Y:S01]  /*7f10*/  SHFL.DOWN PT, R7, R160, 0x4, 0x1f ;  /* 0x08801f00a0077f89 */ /* 0x000e2200000e0000 */
[----:B------:R-:W-:Y:S01]  /*7f20*/  ISETP.GT.AND P1, PT, R132, 0x1b, PT ;  /* 0x0000001b8400780c */ /* 0x000fe20003f24270 */
[----:B------:R-:W-:Y:S01]  /*7f30*/  FMUL.FTZ R4, R138, R199 ;  /* 0x000000c78a047220 */ /* 0x000fe20000410000 */
[----:B------:R-:W-:Y:S01]  /*7f40*/  FMUL.FTZ R210, R210, R5 ;  /* 0x00000005d2d27220 */ /* 0x000fe20000410000 */
[----:B------:R-:W5:Y:S01]  /*7f50*/  SHFL.DOWN PT, R6, R11, 0x4, 0x1f ;  /* 0x08801f000b067f89 */ /* 0x000f6200000e0000 */
[C---:B------:R-:W-:Y:S01]  /*7f60*/  FMUL.FTZ R5, R138.reuse, R189 ;  /* 0x000000bd8a057220 */ /* 0x040fe20000410000 */
[----:B------:R-:W-:Y:S01]  /*7f70*/  FMUL.FTZ R211, R211, R4 ;  /* 0x00000004d3d37220 */ /* 0x000fe20000410000 */
[----:B------:R-:W-:Y:S01]  /*7f80*/  FMUL.FTZ R4, R138, R171 ;  /* 0x000000ab8a047220 */ /* 0x000fe20000410000 */
[----:B------:R-:W-:Y:S01]  /*7f90*/  FFMA.FTZ R145, R145, R201, R210 ;  /* 0x000000c991917223 */ /* 0x000fe200000100d2 */
[----:B------:R-:W-:Y:S01]  /*7fa0*/  FMUL.FTZ R208, R208, R5 ;  /* 0x00000005d0d07220 */ /* 0x000fe20000410000 */
[----:B------:R-:W-:Y:S01]  /*7fb0*/  FMUL.FTZ R5, R138, R187 ;  /* 0x000000bb8a057220 */ /* 0x000fe20000410000 */
[----:B------:R-:W-:Y:S01]  /*7fc0*/  FMUL.FTZ R209, R209, R4 ;  /* 0x00000004d1d17220 */ /* 0x000fe20000410000 */
[----:B------:R-:W-:Y:S01]  /*7fd0*/  FFMA.FTZ R146, R146, R199, R211 ;  /* 0x000000c792927223 */ /* 0x000fe200000100d3 */
[----:B------:R-:W-:Y:S01]  /*7fe0*/  FFMA.FTZ R147, R147, R189, R208 ;  /* 0x000000bd93937223 */ /* 0x000fe200000100d0 */
[----:B------:R-:W-:Y:S01]  /*7ff0*/  FMUL.FTZ R206, R206, R5 ;  /* 0x00000005cece7220 */ /* 0x000fe20000410000 */
[----:B------:R-:W-:Y:S01]  /*8000*/  FMUL.FTZ R5, R138, R185 ;  /* 0x000000b98a057220 */ /* 0x000fe20000410000 */
[----:B------:R-:W-:Y:S01]  /*8010*/  FFMA.FTZ R148, R148, R171, R209 ;  /* 0x000000ab94947223 */ /* 0x000fe200000100d1 */
[----:B------:R-:W-:Y:S01]  /*8020*/  FADD.FTZ R53, R146, R53 ;  /* 0x0000003592357221 */ /* 0x000fe20000010000 */
[----:B------:R-:W-:Y:S01]  /*8030*/  FFMA.FTZ R206, R149, R187, R206 ;  /* 0x000000bb95ce7223 */ /* 0x000fe200000100ce */
[----:B------:R-:W-:Y:S01]  /*8040*/  FMUL.FTZ R204, R204, R5 ;  /* 0x00000005cccc7220 */ /* 0x000fe20000410000 */
[----:B------:R-:W-:Y:S01]  /*8050*/  FMUL.FTZ R5, R138, R183 ;  /* 0x000000b78a057220 */ /* 0x000fe20000410000 */
[----:B------:R-:W-:Y:S01]  /*8060*/  FADD.FTZ R50, R145, R50 ;  /* 0x0000003291327221 */ /* 0x000fe20000010000 */
[----:B------:R-:W-:Y:S01]  /*8070*/  FADD.FTZ R49, R148, R49 ;  /* 0x0000003194317221 */ /* 0x000fe20000010000 */
[----:B------:R-:W-:Y:S01]  /*8080*/  FFMA.FTZ R151, R151, R185, R204 ;  /* 0x000000b997977223 */ /* 0x000fe200000100cc */
[----:B0-----:R-:W-:Y:S01]  /*8090*/  @!P1 FADD.FTZ R160, R160, R7 ;  /* 0x00000007a0a09221 */ /* 0x001fe20000010000 */
[----:B------:R-:W-:Y:S01]  /*80a0*/  FMUL.FTZ R202, R202, R5 ;  /* 0x00000005caca7220 */ /* 0x000fe20000410000 */
[----:B------:R-:W-:Y:S01]  /*80b0*/  FMUL.FTZ R5, R138, R181 ;  /* 0x000000b58a057220 */ /* 0x000fe20000410000 */
[----:B------:R-:W-:Y:S01]  /*80c0*/  FADD.FTZ R48, R147, R48 ;  /* 0x0000003093307221 */ /* 0x000fe20000010000 */
[----:B-----5:R-:W-:Y:S01]  /*80d0*/  @!P1 FADD.FTZ R11, R11, R6 ;  /* 0x000000060b0b9221 */ /* 0x020fe20000010000 */
[----:B------:R-:W0:Y:S01]  /*80e0*/  SHFL.DOWN PT, R7, R160, 0x8, 0x1f ;  /* 0x09001f00a0077f89 */ /* 0x000e2200000e0000 */
[----:B------:R-:W-:Y:S01]  /*80f0*/  ISETP.GT.AND P1, PT, R132, 0x17, PT ;  /* 0x000000178400780c */ /* 0x000fe20003f24270 */
[----:B------:R-:W-:Y:S01]  /*8100*/  FMUL.FTZ R200, R200, R5 ;  /* 0x00000005c8c87220 */ /* 0x000fe20000410000 */
[----:B------:R-:W-:Y:S01]  /*8110*/  FMUL.FTZ R5, R138, R163 ;  /* 0x000000a38a057220 */ /* 0x000fe20000410000 */
[----:B------:R-:W5:Y:S01]  /*8120*/  SHFL.DOWN PT, R4, R11, 0x8, 0x1f ;  /* 0x09001f000b047f89 */ /* 0x000f6200000e0000 */
[----:B------:R-:W-:Y:S01]  /*8130*/  FFMA.FTZ R202, R153, R183, R202 ;  /* 0x000000b799ca7223 */ /* 0x000fe200000100ca */
[----:B------:R-:W-:Y:S01]  /*8140*/  FFMA.FTZ R155, R155, R181, R200 ;  /* 0x000000b59b9b7223 */ /* 0x000fe200000100c8 */
[----:B------:R-:W-:Y:S01]  /*8150*/  FMUL.FTZ R192, R192, R5 ;  /* 0x00000005c0c07220 */ /* 0x000fe20000410000 */
[----:B------:R-:W-:Y:S01]  /*8160*/  FMUL.FTZ R5, R138, R179 ;  /* 0x000000b38a057220 */ /* 0x000fe20000410000 */
[----:B------:R-:W-:Y:S01]  /*8170*/  FADD.FTZ R47, R206, R47 ;  /* 0x0000002fce2f7221 */ /* 0x000fe20000010000 */
[----:B------:R-:W-:Y:S01]  /*8180*/  FADD.FTZ R44, R151, R44 ;  /* 0x0000002c972c7221 */ /* 0x000fe20000010000 */
[----:B------:R-:W-:Y:S01]  /*8190*/  FFMA.FTZ R192, R157, R163, R192 ;  /* 0x000000a39dc07223 */ /* 0x000fe200000100c0 */
[----:B------:R-:W-:Y:S01]  /*81a0*/  FMUL.FTZ R190, R190, R5 ;  /* 0x00000005bebe7220 */ /* 0x000fe20000410000 */
[----:B------:R-:W-:Y:S01]  /*81b0*/  FMUL.FTZ R5, R138, R165 ;  /* 0x000000a58a057220 */ /* 0x000fe20000410000 */
[----:B------:R-:W-:Y:S01]  /*81c0*/  FADD.FTZ R45, R202, R45 ;  /* 0x0000002dca2d7221 */ /* 0x000fe20000010000 */
[----:B------:R-:W-:Y:S01]  /*81d0*/  FADD.FTZ R42, R155, R42 ;  /* 0x0000002a9b2a7221 */ /* 0x000fe20000010000 */
[----:B------:R-:W-:Y:S01]  /*81e0*/  FFMA.FTZ R159, R159, R179, R190 ;  /* 0x000000b39f9f7223 */ /* 0x000fe200000100be */
[----:B------:R-:W-:Y:S01]  /*81f0*/  FMUL.FTZ R188, R188, R5 ;  /* 0x00000005bcbc7220 */ /* 0x000fe20000410000 */
[----:B------:R-:W-:-:S02]  /*8200*/  FADD.FTZ R43, R192, R43 ;  /* 0x0000002bc02b7221 */ /* 0x000fc40000010000 */
[----:B------:R-:W-:Y:S01]  /*8210*/  FADD.FTZ R40, R159, R40 ;  /* 0x000000289f287221 */ /* 0x000fe20000010000 */
[----:B------:R-:W-:Y:S01]  /*8220*/  FFMA.FTZ R188, R161, R165, R188 ;  /* 0x000000a5a1bc7223 */ /* 0x000fe200000100bc */
[----:B0-----:R-:W-:-:S03]  /*8230*/  @!P1 FADD.FTZ R160, R160, R7 ;  /* 0x00000007a0a09221 */ /* 0x001fc60000010000 */
[----:B------:R-:W-:Y:S01]  /*8240*/  FADD.FTZ R39, R188, R39 ;  /* 0x00000027bc277221 */ /* 0x000fe20000010000 */
[----:B-----5:R-:W-:Y:S01]  /*8250*/  @!P1 FADD.FTZ R11, R11, R4 ;  /* 0x000000040b0b9221 */ /* 0x020fe20000010000 */
[----:B------:R-:W0:Y:S01]  /*8260*/  SHFL.DOWN PT, R7, R160, 0x10, 0x1f ;  /* 0x0a001f00a0077f89 */ /* 0x000e2200000e0000 */
[----:B------:R-:W-:Y:S01]  /*8270*/  ISETP.GT.AND P1, PT, R132, 0xf, PT ;  /* 0x0000000f8400780c */ /* 0x000fe20003f24270 */
[----:B------:R-:W-:Y:S02]  /*8280*/  FMUL.FTZ R4, R138, R177 ;  /* 0x000000b18a047220 */ /* 0x000fe40000410000 */
[----:B------:R-:W5:Y:S02]  /*8290*/  SHFL.DOWN PT, R6, R11, 0x10, 0x1f ;  /* 0x0a001f000b067f89 */ /* 0x000f6400000e0000 */
[----:B------:R-:W-:-:S04]  /*82a0*/  FMUL.FTZ R197, R197, R4 ;  /* 0x00000004c5c57220 */ /* 0x000fc80000410000 */
[----:B------:R-:W-:-:S04]  /*82b0*/  FFMA.FTZ R197, R150, R177, R197 ;  /* 0x000000b196c57223 */ /* 0x000fc800000100c5 */
[----:B------:R-:W-:Y:S01]  /*82c0*/  FADD.FTZ R38, R197, R38 ;  /* 0x00000026c5267221 */ /* 0x000fe20000010000 */
[----:B0-----:R-:W-:Y:S01]  /*82d0*/  @!P1 FADD.FTZ R160, R160, R7 ;  /* 0x00000007a0a09221 */ /* 0x001fe20000010000 */
[----:B------:R-:W-:Y:S01]  /*82e0*/  FMUL.FTZ R7, R138, R167 ;  /* 0x000000a78a077220 */ /* 0x000fe20000410000 */
[----:B-----5:R-:W-:-:S03]  /*82f0*/  @!P1 FADD.FTZ R11, R11, R6 ;  /* 0x000000060b0b9221 */ /* 0x020fc60000010000 */
[----:B------:R-:W-:Y:S01]  /*8300*/  FMUL.FTZ R186, R186, R7 ;  /* 0x00000007baba7220 */ /* 0x000fe20000410000 */
[C---:B------:R-:W-:Y:S01]  /*8310*/  FMUL.FTZ R6, R138.reuse, R175 ;  /* 0x000000af8a067220 */ /* 0x040fe20000410000 */
[C---:B------:R-:W-:Y:S01]  /*8320*/  FMUL.FTZ R7, R138.reuse, R169 ;  /* 0x000000a98a077220 */ /* 0x040fe20000410000 */
[----:B------:R-:W-:Y:S01]  /*8330*/  FMUL.FTZ R138, R138, R173 ;  /* 0x000000ad8a8a7220 */ /* 0x000fe20000410000 */
[----:B------:R-:W-:Y:S01]  /*8340*/  MOV R4, R160 ;  /* 0x000000a000047202 */ /* 0x000fe20000000f00 */
[----:B------:R-:W-:Y:S01]  /*8350*/  FMUL.FTZ R195, R195, R6 ;  /* 0x00000006c3c37220 */ /* 0x000fe20000410000 */
[----:B------:R-:W-:Y:S01]  /*8360*/  MOV R5, R11 ;  /* 0x0000000b00057202 */ /* 0x000fe20000000f00 */
[----:B------:R-:W-:Y:S01]  /*8370*/  FMUL.FTZ R184, R184, R7 ;  /* 0x00000007b8b87220 */ /* 0x000fe20000410000 */
[----:B------:R-:W-:Y:S01]  /*8380*/  FMUL.FTZ R203, R203, R138 ;  /* 0x0000008acbcb7220 */ /* 0x000fe20000410000 */
[----:B------:R-:W-:Y:S01]  /*8390*/  FFMA.FTZ R186, R141, R167, R186 ;  /* 0x000000a78dba7223 */ /* 0x000fe200000100ba */
[----:B------:R-:W-:Y:S01]  /*83a0*/  FFMA.FTZ R195, R140, R175, R195 ;  /* 0x000000af8cc37223 */ /* 0x000fe200000100c3 */
[----:B------:R0:W-:Y:S01]  /*83b0*/  @!P2 STS.64 [R128+0x18d8], R4 ;  /* 0x0018d8048000a388 */ /* 0x0001e20000000a00 */
[----:B------:R-:W-:Y:S01]  /*83c0*/  FFMA.FTZ R184, R143, R169, R184 ;  /* 0x000000a98fb87223 */ /* 0x000fe200000100b8 */
[----:B------:R-:W-:Y:S01]  /*83d0*/  FFMA.FTZ R203, R142, R173, R203 ;  /* 0x000000ad8ecb7223 */ /* 0x000fe200000100cb */
[----:B------:R-:W-:Y:S01]  /*83e0*/  FADD.FTZ R37, R186, R37 ;  /* 0x00000025ba257221 */ /* 0x000fe20000010000 */
[----:B------:R-:W-:Y:S01]  /*83f0*/  FADD.FTZ R36, R195, R36 ;  /* 0x00000024c3247221 */ /* 0x000fe20000010000 */
[----:B------:R-:W-:Y:S01]  /*8400*/  FADD.FTZ R35, R184, R35 ;  /* 0x00000023b8237221 */ /* 0x000fe20000010000 */
[----:B------:R-:W-:Y:S01]  /*8410*/  FADD.FTZ R34, R203, R34 ;  /* 0x00000022cb227221 */ /* 0x000fe20000010000 */
[----:B------:R-:W-:Y:S06]  /*8420*/  BAR.SYNC.DEFER_BLOCKING 0x0 ;  /* 0x0000000000007b1d */ /* 0x000fec0000010000 */
[----:B------:R-:W-:Y:S05]  /*8430*/  @P0 BRA `(.L_x_4028) ;  /* 0x0000000000440947 */ /* 0x000fea0003800000 */
[----:B------:R-:W5:Y:S01]  /*8440*/  S2UR UR17, SR_CgaCtaId ;  /* 0x00000000001179c3 */ /* 0x000f620000008800 */
[----:B------:R-:W-:Y:S01]  /*8450*/  UISETP.NE.AND UP0, UPT, UR25, UR53, UPT ;  /* 0x000000351900728c */ /* 0x000fe2000bf05270 */
[----:B------:R-:W-:Y:S01]  /*8460*/  MOV R3, UR5 ;  /* 0x0000000500037c02 */ /* 0x000fe20008000f00 */
[----:B------:R-:W-:-:S04]  /*8470*/  UMOV UR16, 0x400 ;  /* 0x0000040000107882 */ /* 0x000fc80000000000 */
[----:B------:R-:W-:Y:S01]  /*8480*/  PLOP3.LUT P0, PT, PT, PT, UP0, 0x80, 0x0 ;  /* 0x000000000000781c */ /* 0x000fe20003f0f008 */
[----:B-----5:R-:W-:-:S06]  /*8490*/  ULEA UR16, UR17, UR16, 0x18 ;  /* 0x0000001011107291 */ /* 0x020fcc000f8ec03f */
[----:B------:R-:W-:-:S05]  /*84a0*/  MOV R130, UR16 ;  /* 0x0000001000827c02 */ /* 0x000fca0008000f00 */
[----:B------:R-:W-:Y:S02]  /*84b0*/  IMAD R8, R3, 0x4, R130 ;  /* 0x0000000403087824 */ /* 0x000fe400078e0282 */
[----:B------:R-:W0:Y:S04]  /*84c0*/  LDS.64 R2, [R130+0x18e0] ;  /* 0x0018e00082027984 */ /* 0x000e280000000a00 */
[----:B------:R-:W5:Y:S04]  /*84d0*/  @P0 LDS R6, [R8+0x3210] ;  /* 0x0032100008060984 */ /* 0x000f680000000800 */
[----:B------:R-:W1:Y:S01]  /*84e0*/  @P0 LDS R7, [R8+0x2e10] ;  /* 0x002e100008070984 */ /* 0x000e620000000800 */
[----:B0-----:R-:W-:Y:S01]  /*84f0*/  FADD.FTZ R5, R5, R3 ;  /* 0x0000000305057221 */ /* 0x001fe20000010000 */
[----:B------:R-:W-:-:S03]  /*8500*/  FADD.FTZ R4, R4, R2 ;  /* 0x0000000204047221 */ /* 0x000fc60000010000 */
[----:B-----5:R-:W-:Y:S01]  /*8510*/  @P0 FADD.FTZ R5, R5, R6 ;  /* 0x0000000605050221 */ /* 0x020fe20000010000 */
[----:B-1----:R-:W-:-:S04]  /*8520*/  @P0 FADD.FTZ R4, R4, R7 ;  /* 0x0000000704040221 */ /* 0x002fc80000010000 */
[----:B------:R0:W-:Y:S04]  /*8530*/  STS [R8+0x3210], R5 ;  /* 0x0032100508007388 */ /* 0x0001e80000000800 */
[----:B------:R0:W-:Y:S02]  /*8540*/  STS [R8+0x2e10], R4 ;  /* 0x002e100408007388 */ /* 0x0001e40000000800 */
.L_x_4028:
[----:B------:R-:W-:Y:S05]  /*8550*/  BSYNC B0 ;  /* 0x0000000000007941 */ /* 0x000fea0003800000 */
.L_x_4027:
[----:B------:R-:W-:Y:S02]  /*8560*/  UIADD3 UR5, UR5, 0x1, URZ ;  /* 0x0000000105057890 */ /* 0x000fe4000fffe03f */
[----:B------:R-:W-:Y:S02]  /*8570*/  UIADD3 UR6, UP1, UR6, 0x1, URZ ;  /* 0x0000000106067890 */ /* 0x000fe4000ff3e03f */
[----:B------:R-:W-:Y:S02]  /*8580*/  UISETP.GE.AND UP0, UPT, UR5, UR54, UPT ;  /* 0x000000360500728c */ /* 0x000fe4000bf06270 */
[----:B------:R-:W-:-:S04]  /*8590*/  UIADD3.X UR7, URZ, UR7, URZ, UP1, !UPT ;  /* 0x000000073f077290 */ /* 0x000fc80008ffe43f */
[----:B------:R-:W-:-:S13]  /*85a0*/  PLOP3.LUT P0, PT, PT, PT, UP0, 0x80, 0x0 ;  /* 0x000000000000781c */ /* 0x000fda0003f0f008 */
[----:B------:R-:W-:Y:S05]  /*85b0*/  @!P0 BRA `(.L_x_4029) ;  /* 0xffffffc400508947 */ /* 0x000fea000383ffff */
.L_x_3985:
[----:B------:R-:W-:Y:S01]  /*85c0*/  BAR.SYNC.DEFER_BLOCKING 0x0 ;  /* 0x0000000000007b1d */ /* 0x000fe20000010000 */
[----:B------:R-:W-:Y:S01]  /*85d0*/  UIADD3 UR44, -UR51, UR44, URZ ;  /* 0x0000002c332c7290 */ /* 0x000fe2000fffe13f */
[----:B------:R-:W-:Y:S02]  /*85e0*/  MOV R2, UR21 ;  /* 0x0000001500027c02 */ /* 0x000fe40008000f00 */
[----:B------:R-:W-:Y:S02]  /*85f0*/  MOV R3, UR22 ;  /* 0x0000001600037c02 */ /* 0x000fe40008000f00 */
[----:B0-----:R-:W-:Y:S02]  /*8600*/  PRMT R5, RZ, 0x7610, R5 ;  /* 0x00007610ff057816 */ /* 0x001fe40000000005 */
[----:B------:R-:W-:Y:S01]  /*8610*/  PRMT R0, RZ, 0x7610, R0 ;  /* 0x00007610ff007816 */ /* 0x000fe20000000000 */
[C---:B------:R-:W-:Y:S01]  /*8620*/  IMAD.WIDE R2, R12.reuse, 0x2, R2 ;  /* 0x000000020c027825 */ /* 0x040fe200078e0202 */
[----:B------:R-:W-:-:S02]  /*8630*/  ISETP.GE.AND P2, PT, R12, UR44, PT ;  /* 0x0000002c0c007c0c */ /* 0x000fc4000bf46270 */
[----:B------:R-:W-:Y:S02]  /*8640*/  PRMT R7, RZ, 0x7610, R7 ;  /* 0x00007610ff077816 */ /* 0x000fe40000000007 */
[----:B------:R-:W-:Y:S02]  /*8650*/  PRMT R4, RZ, 0x7610, R4 ;  /* 0x00007610ff047816 */ /* 0x000fe40000000004 */
        /* <DEDUP_REMOVED lines=13> */
[----:B------:R-:W2:Y:S01]  /*8730*/  @!P1 LDG.E.U16 R0, desc[UR26][R2.64+0x40] ;  /* 0x0000401a02009981 */ /* 0x000ea2000c1e1500 */
[----:B------:R-:W-:Y:S02]  /*8740*/  ISETP.GE.AND P0, PT, R126, UR44, PT ;  /* 0x0000002c7e007c0c */ /* 0x000fe4000bf06270 */
[----:B------:R-:W-:Y:S01]  /*8750*/  PRMT R52, RZ, 0x7610, R52 ;  /* 0x00007610ff347816 */ /* 0x000fe20000000034 */
[----:B------:R-:W0:Y:S01]  /*8760*/  S2UR UR6, SR_CgaCtaId ;  /* 0x00000000000679c3 */ /* 0x000e220000008800 */
[----:B------:R-:W-:Y:S02]  /*8770*/  ISETP.GE.AND P4, PT, R125, UR44, PT ;  /* 0x0000002c7d007c0c */ /* 0x000fe4000bf86270 */
[----:B------:R-:W-:-:S02]  /*8780*/  F2FP.BF16.F32.PACK_AB R32, R32, R33 ;  /* 0x000000212020723e */ /* 0x000fc400000010ff */
[----:B------:R-:W-:Y:S02]  /*8790*/  F2FP.BF16.F32.PACK_AB R30, R30, R31 ;  /* 0x0000001f1e1e723e */ /* 0x000fe400000010ff */
[----:B------:R-:W-:Y:S02]  /*87a0*/  F2FP.BF16.F32.PACK_AB R28, R28, R29 ;  /* 0x0000001d1c1c723e */ /* 0x000fe400000010ff */
[----:B------:R-:W-:Y:S01]  /*87b0*/  F2FP.BF16.F32.PACK_AB R26, R26, R27 ;  /* 0x0000001b1a1a723e */ /* 0x000fe200000010ff */
[----:B------:R-:W3:Y:S01]  /*87c0*/  @!P0 LDG.E.U16 R7, desc[UR26][R2.64+0x80] ;  /* 0x0000801a02078981 */ /* 0x000ee2000c1e1500 */
[----:B------:R-:W-:Y:S02]  /*87d0*/  ISETP.GE.AND P6, PT, R124, UR44, PT ;  /* 0x0000002c7c007c0c */ /* 0x000fe4000bfc6270 */
[----:B------:R-:W-:Y:S01]  /*87e0*/  F2FP.BF16.F32.PACK_AB R24, R24, R25 ;  /* 0x000000191818723e */ /* 0x000fe200000010ff */
[----:B------:R-:W4:Y:S01]  /*87f0*/  @!P4 LDG.E.U16 R4, desc[UR26][R2.64+0xc0] ;  /* 0x0000c01a0204c981 */ /* 0x000f22000c1e1500 */
[----:B------:R-:W-:-:S02]  /*8800*/  ISETP.GE.AND P5, PT, R123, UR44, PT ;  /* 0x0000002c7b007c0c */ /* 0x000fc4000bfa6270 */
[----:B------:R-:W-:Y:S02]  /*8810*/  F2FP.BF16.F32.PACK_AB R22, R22, R23 ;  /* 0x000000171616723e */ /* 0x000fe400000010ff */
[----:B------:R-:W-:Y:S01]  /*8820*/  F2FP.BF16.F32.PACK_AB R20, R20, R21 ;  /* 0x000000151414723e */ /* 0x000fe200000010ff */
[----:B------:R-:W-:Y:S01]  /*8830*/  UMOV UR5, 0x400 ;  /* 0x0000040000057882 */ /* 0x000fe20000000000 */
[----:B------:R-:W-:Y:S01]  /*8840*/  ISETP.GE.AND P3, PT, R122, UR44, PT ;  /* 0x0000002c7a007c0c */ /* 0x000fe2000bf66270 */
[----:B------:R-:W-:Y:S01]  /*8850*/  ULDC.64 UR30, c[0x0][0x388] ;  /* 0x0000e200001e7ab9 */ /* 0x000fe20000000a00 */
[----:B------:R-:W-:Y:S01]  /*8860*/  ISETP.GE.AND P2, PT, R121, UR44, PT ;  /* 0x0000002c79007c0c */ /* 0x000fe2000bf46270 */
[----:B------:R-:W4:Y:S01]  /*8870*/  @!P6 LDG.E.U16 R9, desc[UR26][R2.64+0x100] ;  /* 0x0001001a0209e981 */ /* 0x000f22000c1e1500 */
[----:B------:R-:W-:Y:S01]  /*8880*/  ISETP.GE.AND P1, PT, R120, UR44, PT ;  /* 0x0000002c78007c0c */ /* 0x000fe2000bf26270 */
[----:B------:R-:W-:Y:S01]  /*8890*/  ULDC.64 UR28, c[0x0][0x3a8] ;  /* 0x0000ea00001c7ab9 */ /* 0x000fe20000000a00 */
[----:B------:R-:W-:Y:S01]  /*88a0*/  ISETP.GE.AND P0, PT, R119, UR44, PT ;  /* 0x0000002c77007c0c */ /* 0x000fe2000bf06270 */
[----:B------:R-:W4:Y:S01]  /*88b0*/  @!P5 LDG.E.U16 R6, desc[UR26][R2.64+0x140] ;  /* 0x0001401a0206d981 */ /* 0x000f22000c1e1500 */
[----:B------:R-:W-:-:S02]  /*88c0*/  ISETP.GE.AND P4, PT, R118, UR44, PT ;  /* 0x0000002c76007c0c */ /* 0x000fc4000bf86270 */
[----:B------:R-:W-:Y:S02]  /*88d0*/  ISETP.GE.AND P6, PT, R117, UR44, PT ;  /* 0x0000002c75007c0c */ /* 0x000fe4000bfc6270 */
[----:B------:R-:W-:Y:S01]  /*88e0*/  ISETP.GE.AND P5, PT, R116, UR44, PT ;  /* 0x0000002c74007c0c */ /* 0x000fe2000bfa6270 */
        /* <DEDUP_REMOVED lines=12> */
[----:B------:R-:W4:Y:S04]  /*89b0*/  @!P1 LDG.E.U16 R52, desc[UR26][R2.64+0x3c0] ;  /* 0x0003c01a02349981 */ /* 0x000f28000c1e1500 */
[----:B-----5:R-:W-:Y:S04]  /*89c0*/  STS.U16 [R112], R5 ;  /* 0x0000000570007388 */ /* 0x020fe80000000400 */
[----:B--2---:R-:W-:Y:S04]  /*89d0*/  STS.U16 [R111+0x40], R0 ;  /* 0x000040006f007388 */ /* 0x004fe80000000400 */
        /* <DEDUP_REMOVED lines=20> */
[----:B--2---:R-:W-:-:S03]  /*8b20*/  SHF.L.U32 R5, R0, 0x10, RZ ;  /* 0x0000001000057819 */ /* 0x004fc600000006ff */
[----:B------:R-:W-:Y:S02]  /*8b30*/  LDS.U16 R0, [R96+0x8] ;  /* 0x0000080060007984 */ /* 0x000fe40000000400 */
[--C-:B------:R-:W-:Y:S01]  /*8b40*/  FADD.FTZ R7, R5, R134.reuse ;  /* 0x0000008605077221 */ /* 0x100fe20000010000 */
[----:B---3--:R-:W-:Y:S01]  /*8b50*/  SHF.L.U32 R5, R2, 0x10, RZ ;  /* 0x0000001002057819 */ /* 0x008fe200000006ff */
[----:B----4-:R-:W-:Y:S01]  /*8b60*/  IMAD.U32 R3, R3, 0x10000, RZ ;  /* 0x0001000003037824 */ /* 0x010fe200078e00ff */
[----:B------:R-:W-:Y:S03]  /*8b70*/  LDS.U16 R2, [R96+0xa] ;  /* 0x00000a0060027984 */ /* 0x000fe60000000400 */
[--C-:B------:R-:W-:Y:S01]  /*8b80*/  FADD.FTZ R8, R5, R134.reuse ;  /* 0x0000008605087221 */ /* 0x100fe20000010000 */
[----:B------:R-:W-:Y:S01]  /*8b90*/  FADD.FTZ R9, R3, R134 ;  /* 0x0000008603097221 */ /* 0x000fe20000010000 */
[----:B------:R-:W-:Y:S01]  /*8ba0*/  FSETP.GTU.FTZ.AND P1, PT, R7, 20, PT ;  /* 0x41a000000700780b */ /* 0x000fe20003f3c000 */
[----:B------:R-:W2:Y:S02]  /*8bb0*/  LDS.U16 R3, [R96+0xc] ;  /* 0x00000c0060037984 */ /* 0x000ea40000000400 */
[----:B------:R-:W-:-:S02]  /*8bc0*/  FSETP.GTU.FTZ.AND P6, PT, R8, 20, PT ;  /* 0x41a000000800780b */ /* 0x000fc40003fdc000 */
[----:B------:R-:W-:Y:S02]  /*8bd0*/  FSETP.GTU.FTZ.AND P5, PT, R9, 20, PT ;  /* 0x41a000000900780b */ /* 0x000fe40003fbc000 */
[----:B-----5:R-:W-:Y:S02]  /*8be0*/  SHF.L.U32 R5, R4, 0x10, RZ ;  /* 0x0000001004057819 */ /* 0x020fe400000006ff */
[----:B------:R-:W3:Y:S03]  /*8bf0*/  LDS.U16 R4, [R96+0xe] ;  /* 0x00000e0060047984 */ /* 0x000ee60000000400 */
[----:B------:R-:W-:Y:S02]  /*8c00*/  FADD.FTZ R11, R5, R134 ;  /* 0x00000086050b7221 */ /* 0x000fe40000010000 */
[----:B------:R-:W4:Y:S01]  /*8c10*/  LDS.U16 R5, [R96+0x10] ;  /* 0x0000100060057984 */ /* 0x000f220000000400 */
[----:B------:R-:W-:Y:S01]  /*8c20*/  @!P1 FMUL.FTZ R7, R7, -1.4426950216293334961 ;  /* 0xbfb8aa3b07079820 */ /* 0x000fe20000410000 */
[----:B------:R-:W-:-:S02]  /*8c30*/  @!P6 FMUL.FTZ R8, R8, -1.4426950216293334961 ;  /* 0xbfb8aa3b0808e820 */ /* 0x000fc40000410000 */
[----:B------:R-:W-:-:S03]  /*8c40*/  @!P5 FMUL.FTZ R9, R9, -1.4426950216293334961 ;  /* 0xbfb8aa3b0909d820 */ /* 0x000fc60000410000 */
[----:B------:R-:W5:Y:S08]  /*8c50*/  @!P1 MUFU.EX2 R7, R7 ;  /* 0x0000000700079308 */ /* 0x000f700000000800 */
[----:B------:R-:W1:Y:S08]  /*8c60*/  @!P6 MUFU.EX2 R8, R8 ;  /* 0x000000080008e308 */ /* 0x000e700000000800 */
[----:B------:R-:W0:Y:S01]  /*8c70*/  @!P5 MUFU.EX2 R9, R9 ;  /* 0x000000090009d308 */ /* 0x000e220000000800 */
[----:B-----5:R-:W-:Y:S01]  /*8c80*/  @!P1 FADD.FTZ R7, R7, 1 ;  /* 0x3f80000007079421 */ /* 0x020fe20000010000 */
[----:B--2---:R-:W-:Y:S01]  /*8c90*/  SHF.L.U32 R3, R3, 0x10, RZ ;  /* 0x0000001003037819 */ /* 0x004fe200000006ff */
[----:B-1----:R-:W-:-:S05]  /*8ca0*/  @!P6 FADD.FTZ R8, R8, 1 ;  /* 0x3f8000000808e421 */ /* 0x002fca0000010000 */
[----:B------:R-:W1:Y:S01]  /*8cb0*/  @!P1 MUFU.RCP R7, R7 ;  /* 0x0000000700079308 */ /* 0x000e620000001000 */
[----:B0-----:R-:W-:-:S07]  /*8cc0*/  @!P5 FADD.FTZ R9, R9, 1 ;  /* 0x3f8000000909d421 */ /* 0x001fce0000010000 */
[----:B------:R-:W0:Y:S01]  /*8cd0*/  @!P6 MUFU.RCP R8, R8 ;  /* 0x000000080008e308 */ /* 0x000e220000001000 */
[----:B------:R-:W-:Y:S01]  /*8ce0*/  SHF.L.U32 R15, R0, 0x10, RZ ;  /* 0x00000010000f7819 */ /* 0x000fe200000006ff */
[----:B------:R-:W-:Y:S01]  /*8cf0*/  FADD.FTZ R14, R3, R134 ;  /* 0x00000086030e7221 */ /* 0x000fe20000010000 */
[----:B---3--:R-:W-:-:S05]  /*8d00*/  IMAD.U32 R3, R4, 0x10000, RZ ;  /* 0x0001000004037824 */ /* 0x008fca00078e00ff */
[----:B------:R-:W2:Y:S01]  /*8d10*/  @!P5 MUFU.RCP R9, R9 ;  /* 0x000000090009d308 */ /* 0x000ea20000001000 */
[--C-:B------:R-:W-:Y:S01]  /*8d20*/  FADD.FTZ R0, R15, R134.reuse ;  /* 0x000000860f007221 */ /* 0x100fe20000010000 */
[--C-:B------:R-:W-:Y:S01]  /*8d30*/  FADD.FTZ R4, R3, R134.reuse ;  /* 0x0000008603047221 */ /* 0x100fe20000010000 */
[----:B------:R-:W-:Y:S02]  /*8d40*/  SHF.L.U32 R15, R2, 0x10, RZ ;  /* 0x00000010020f7819 */ /* 0x000fe400000006ff */
[----:B----4-:R-:W-:Y:S02]  /*8d50*/  SHF.L.U32 R5, R5, 0x10, RZ ;  /* 0x0000001005057819 */ /* 0x010fe400000006ff */
[----:B------:R-:W-:Y:S01]  /*8d60*/  SHF.L.U32 R3, R6, 0x10, RZ ;  /* 0x0000001006037819 */ /* 0x000fe200000006ff */
[--C-:B------:R-:W-:Y:S02]  /*8d70*/  FADD.FTZ R15, R15, R134.reuse ;  /* 0x000000860f0f7221 */ /* 0x100fe40000010000 */
[----:B------:R-:W-:-:S02]  /*8d80*/  FADD.FTZ R5, R5, R134 ;  /* 0x0000008605057221 */ /* 0x000fc40000010000 */
[----:B------:R-:W-:Y:S01]  /*8d90*/  FADD.FTZ R6, R3, R134 ;  /* 0x0000008603067221 */ /* 0x000fe20000010000 */
[----:B-1----:R-:W-:Y:S01]  /*8da0*/  @!P1 FMUL.FTZ R34, R34, R7 ;  /* 0x0000000722229220 */ /* 0x002fe20000410000 */
[----:B0-----:R-:W-:Y:S01]  /*8db0*/  @!P6 FMUL.FTZ R35, R35, R8 ;  /* 0x000000082323e220 */ /* 0x001fe20000410000 */
[----:B------:R-:W-:Y:S01]  /*8dc0*/  FSETP.GTU.FTZ.AND P3, PT, R15, 20, PT ;  /* 0x41a000000f00780b */ /* 0x000fe20003f7c000 */
[----:B--2---:R-:W-:Y:S01]  /*8dd0*/  @!P5 FMUL.FTZ R36, R36, R9 ;  /* 0x000000092424d220 */ /* 0x004fe20000410000 */
[----:B------:R-:W-:Y:S02]  /*8de0*/  FSETP.GTU.FTZ.AND P1, PT, R4, 20, PT ;  /* 0x41a000000400780b */ /* 0x000fe40003f3c000 */
[----:B------:R-:W-:Y:S02]  /*8df0*/  FSETP.GTU.FTZ.AND P6, PT, R5, 20, PT ;  /* 0x41a000000500780b */ /* 0x000fe40003fdc000 */
[----:B------:R-:W-:Y:S02]  /*8e00*/  FSETP.GTU.FTZ.AND P5, PT, R6, 20, PT ;  /* 0x41a000000600780b */ /* 0x000fe40003fbc000 */
[----:B------:R-:W-:-:S02]  /*8e10*/  FSETP.GTU.FTZ.AND P4, PT, R0, 20, PT ;  /* 0x41a000000000780b */ /* 0x000fc40003f9c000 */
[----:B------:R-:W-:-:S03]  /*8e20*/  FSETP.GTU.FTZ.AND P2, PT, R14, 20, PT ;  /* 0x41a000000e00780b */ /* 0x000fc60003f5c000 */
[----:B------:R-:W-:Y:S02]  /*8e30*/  @!P3 FMUL.FTZ R2, R15, -1.4426950216293334961 ;  /* 0xbfb8aa3b0f02b820 */ /* 0x000fe40000410000 */
[----:B------:R-:W-:Y:S02]  /*8e40*/  @!P1 FMUL.FTZ R4, R4, -1.4426950216293334961 ;  /* 0xbfb8aa3b04049820 */ /* 0x000fe40000410000 */
[----:B------:R-:W-:Y:S02]  /*8e50*/  @!P6 FMUL.FTZ R5, R5, -1.4426950216293334961 ;  /* 0xbfb8aa3b0505e820 */ /* 0x000fe40000410000 */
[----:B------:R-:W-:Y:S01]  /*8e60*/  @!P5 FMUL.FTZ R6, R6, -1.4426950216293334961 ;  /* 0xbfb8aa3b0606d820 */ /* 0x000fe20000410000 */
[----:B------:R-:W0:Y:S01]  /*8e70*/  @!P3 MUFU.EX2 R2, R2 ;  /* 0x000000020002b308 */ /* 0x000e220000000800 */
[----:B------:R-:W-:-:S07]  /*8e80*/  @!P4 FMUL.FTZ R0, R0, -1.4426950216293334961 ;  /* 0xbfb8aa3b0000c820 */ /* 0x000fce0000410000 */
[----:B------:R-:W1:Y:S01]  /*8e90*/  @!P1 MUFU.EX2 R4, R4 ;  /* 0x0000000400049308 */ /* 0x000e620000000800 */
[----:B------:R-:W-:-:S07]  /*8ea0*/  @!P2 FMUL.FTZ R3, R14, -1.4426950216293334961 ;  /* 0xbfb8aa3b0e03a820 */ /* 0x000fce0000410000 */
[----:B------:R-:W2:Y:S08]  /*8eb0*/  @!P6 MUFU.EX2 R5, R5 ;  /* 0x000000050005e308 */ /* 0x000eb00000000800 */
[----:B------:R-:W3:Y:S01]  /*8ec0*/  @!P5 MUFU.EX2 R6, R6 ;  /* 0x000000060006d308 */ /* 0x000ee20000000800 */
[----:B------:R-:W-:Y:S01]  /*8ed0*/  FSETP.GTU.FTZ.AND P0, PT, R11, 20, PT ;  /* 0x41a000000b00780b */ /* 0x000fe20003f1c000 */
[----:B0-----:R-:W-:Y:S01]  /*8ee0*/  @!P3 FADD.FTZ R2, R2, 1 ;  /* 0x3f8000000202b421 */ /* 0x001fe20000010000 */
[----:B-1----:R-:W-:-:S05]  /*8ef0*/  @!P1 FADD.FTZ R4, R4, 1 ;  /* 0x3f80000004049421 */ /* 0x002fca0000010000 */
[----:B------:R-:W0:Y:S01]  /*8f00*/  @!P4 MUFU.EX2 R0, R0 ;  /* 0x000000000000c308 */ /* 0x000e220000000800 */
[----:B--2---:R-:W-:-:S07]  /*8f10*/  @!P6 FADD.FTZ R5, R5, 1 ;  /* 0x3f8000000505e421 */ /* 0x004fce0000010000 */
[----:B------:R-:W1:Y:S01]  /*8f20*/  @!P2 MUFU.EX2 R3, R3 ;  /* 0x000000030003a308 */ /* 0x000e620000000800 */
[----:B---3--:R-:W-:Y:S01]  /*8f30*/  @!P5 FADD.FTZ R6, R6, 1 ;  /* 0x3f8000000606d421 */ /* 0x008fe20000010000 */
[----:B------:R-:W-:Y:S01]  /*8f40*/  LOP3.LUT R7, R10, 0xfffffe00, RZ, 0xc0, !PT ;  /* 0xfffffe000a077812 */ /* 0x000fe200078ec0ff */
[----:B------:R-:W-:-:S05]  /*8f50*/  @!P0 FMUL.FTZ R11, R11, -1.4426950216293334961 ;  /* 0xbfb8aa3b0b0b8820 */ /* 0x000fca0000410000 */
[----:B------:R-:W2:Y:S01]  /*8f60*/  @!P3 MUFU.RCP R2, R2 ;  /* 0x000000020002b308 */ /* 0x000ea20000001000 */
[----:B------:R-:W-:-:S07]  /*8f70*/  LEA R69, R132, R7, 0x4 ;  /* 0x0000000784457211 */ /* 0x000fce00078e20ff */
[----:B------:R-:W3:Y:S01]  /*8f80*/  @!P1 MUFU.RCP R4, R4 ;  /* 0x0000000400049308 */ /* 0x000ee20000001000 */
[----:B0-----:R-:W-:-:S07]  /*8f90*/  @!P4 FADD.FTZ R0, R0, 1 ;  /* 0x3f8000000000c421 */ /* 0x001fce0000010000 */
[----:B------:R-:W0:Y:S01]  /*8fa0*/  @!P6 MUFU.RCP R5, R5 ;  /* 0x000000050005e308 */ /* 0x000e220000001000 */
[----:B-1----:R-:W-:-:S07]  /*8fb0*/  @!P2 FADD.FTZ R3, R3, 1 ;  /* 0x3f8000000303a421 */ /* 0x002fce0000010000 */
[----:B------:R-:W1:Y:S01]  /*8fc0*/  @!P5 MUFU.RCP R6, R6 ;  /* 0x000000060006d308 */ /* 0x000e620000001000 */
[C---:B------:R-:W-:Y:S02]  /*8fd0*/  IADD3 R64, R69.reuse, 0xe, RZ ;  /* 0x0000000e45407810 */ /* 0x040fe40007ffe0ff */
[----:B------:R-:W-:-:S05]  /*8fe0*/  IADD3 R10, R69, 0x4, RZ ;  /* 0x00000004450a7810 */ /* 0x000fca0007ffe0ff */
[----:B------:R-:W4:Y:S01]  /*8ff0*/  @!P0 MUFU.EX2 R11, R11 ;  /* 0x0000000b000b8308 */ /* 0x000f220000000800 */
[----:B------:R-:W-:Y:S01]  /*9000*/  LEA.HI.SX32 R17, R10, R69, 0x1b ;  /* 0x000000450a117211 */ /* 0x000fe200078fdaff */
[----:B--2---:R-:W-:Y:S01]  /*9010*/  @!P3 FMUL.FTZ R39, R39, R2 ;  /* 0x000000022727b220 */ /* 0x004fe20000410000 */
[----:B---3--:R-:W-:-:S05]  /*9020*/  @!P1 FMUL.FTZ R43, R43, R4 ;  /* 0x000000042b2b9220 */ /* 0x008fca0000410000 */
[----:B------:R2:W-:Y:S01]  /*9030*/  @!P4 MUFU.RCP R71, R0 ;  /* 0x000000000047c308 */ /* 0x0005e20000001000 */
[----:B0-----:R-:W-:Y:S01]  /*9040*/  @!P6 FMUL.FTZ R42, R42, R5 ;  /* 0x000000052a2ae220 */ /* 0x001fe20000410000 */
[----:B-1----:R-:W-:Y:S01]  /*9050*/  @!P5 FMUL.FTZ R45, R45, R6 ;  /* 0x000000062d2dd220 */ /* 0x002fe20000410000 */
[----:B------:R-:W-:Y:S04]  /*9060*/  LDS.U16 R2, [R96+0x16] ;  /* 0x0000160060027984 */ /* 0x000fe80000000400 */
[----:B------:R-:W-:Y:S01]  /*9070*/  LDS.U16 R4, [R96+0x1a] ;  /* 0x00001a0060047984 */ /* 0x000fe20000000400 */
[----:B------:R0:W-:Y:S03]  /*9080*/  @!P2 MUFU.RCP R73, R3 ;  /* 0x000000030049a308 */ /* 0x0001e60000001000 */
[----:B--2---:R-:W1:Y:S04]  /*9090*/  LDS.U16 R0, [R96+0x14] ;  /* 0x0000140060007984 */ /* 0x004e680000000400 */
[----:B------:R-:W-:Y:S01]  /*90a0*/  LDS.U16 R5, [R96+0x1c] ;  /* 0x00001c0060057984 */ /* 0x000fe20000000400 */
[----:B0-----:R-:W-:-:S03]  /*90b0*/  LEA.HI.SX32 R3, R64, R69, 0x1b ;  /* 0x0000004540037211 */ /* 0x001fc600078fdaff */
[----:B------:R-:W-:Y:S01]  /*90c0*/  LDS.U16 R6, [R96+0x1e] ;  /* 0x00001e0060067984 */ /* 0x000fe20000000400 */
[----:B------:R-:W-:-:S03]  /*90d0*/  LEA R10, R3, R130, 0x1 ;  /* 0x00000082030a7211 */ /* 0x000fc600078e08ff */
[----:B------:R-:W0:Y:S01]  /*90e0*/  LDS.U16 R3, [R96+0x18] ;  /* 0x0000180060037984 */ /* 0x000e220000000400 */
[----:B------:R-:W-:Y:S01]  /*90f0*/  BAR.SYNC.DEFER_BLOCKING 0x0 ;  /* 0x0000000000007b1d */ /* 0x000fe20000010000 */
[----:B----4-:R-:W-:Y:S01]  /*9100*/  @!P0 FADD.FTZ R11, R11, 1 ;  /* 0x3f8000000b0b8421 */ /* 0x010fe20000010000 */
[C---:B------:R-:W-:Y:S01]  /*9110*/  IADD3 R7, R69.reuse, 0x1, RZ ;  /* 0x0000000145077810 */ /* 0x040fe20007ffe0ff */
[----:B------:R-:W-:-:S03]  /*9120*/  VIADD R8, R69, 0x2 ;  /* 0x0000000245087836 */ /* 0x000fc60000000000 */
[----:B------:R2:W3:Y:S01]  /*9130*/  @!P0 MUFU.RCP R68, R11 ;  /* 0x0000000b00448308 */ /* 0x0004e20000001000 */
[C---:B------:R-:W-:Y:S01]  /*9140*/  IADD3 R9, R69.reuse, 0x3, RZ ;  /* 0x0000000345097810 */ /* 0x040fe20007ffe0ff */
[----:B------:R-:W-:Y:S01]  /*9150*/  VIADD R46, R69, 0x7 ;  /* 0x00000007452e7836 */ /* 0x000fe20000000000 */
[-C--:B------:R-:W-:Y:S02]  /*9160*/  LEA.HI.SX32 R7, R7, R69.reuse, 0x1b ;  /* 0x0000004507077211 */ /* 0x080fe400078fdaff */
[C---:B------:R-:W-:Y:S02]  /*9170*/  IADD3 R14, R69.reuse, 0x5, RZ ;  /* 0x00000005450e7810 */ /* 0x040fe40007ffe0ff */
[----:B------:R-:W-:Y:S02]  /*9180*/  IADD3 R16, R69, 0x6, RZ ;  /* 0x0000000645107810 */ /* 0x000fe40007ffe0ff */
[-C--:B--2---:R-:W-:Y:S02]  /*9190*/  LEA.HI.SX32 R11, R8, R69.reuse, 0x1b ;  /* 0x00000045080b7211 */ /* 0x084fe400078fdaff */
[----:B------:R-:W-:-:S02]  /*91a0*/  LEA.HI.SX32 R15, R9, R69, 0x1b ;  /* 0x00000045090f7211 */ /* 0x000fc400078fdaff */
[----:B------:R-:W-:Y:S02]  /*91b0*/  IADD3 R52, R69, 0x8, RZ ;  /* 0x0000000845347810 */ /* 0x000fe40007ffe0ff */
[----:B------:R-:W-:Y:S01]  /*91c0*/  LEA R9, R7, R130, 0x1 ;  /* 0x0000008207097211 */ /* 0x000fe200078e08ff */
[C---:B------:R-:W-:Y:S01]  /*91d0*/  VIADD R60, R69.reuse, 0xc ;  /* 0x0000000c453c7836 */ /* 0x040fe20000000000 */
[----:B------:R-:W-:Y:S01]  /*91e0*/  IADD3 R54, R69, 0x9, RZ ;  /* 0x0000000945367810 */ /* 0x000fe20007ffe0ff */
[----:B------:R-:W-:Y:S01]  /*91f0*/  IMAD R11, R11, 0x2, R130 ;  /* 0x000000020b0b7824 */ /* 0x000fe200078e0282 */
[----:B------:R-:W-:Y:S02]  /*9200*/  LEA.HI.SX32 R41, R14, R69, 0x1b ;  /* 0x000000450e297211 */ /* 0x000fe400078fdaff */
[----:B------:R-:W-:Y:S02]  /*9210*/  PRMT R7, R32, 0x7632, R7 ;  /* 0x0000763220077816 */ /* 0x000fe40000000007 */
[----:B------:R-:W-:-:S02]  /*9220*/  IADD3 R56, R69, 0xa, RZ ;  /* 0x0000000a45387810 */ /* 0x000fc40007ffe0ff */
[-C--:B------:R-:W-:Y:S02]  /*9230*/  LEA.HI.SX32 R51, R16, R69.reuse, 0x1b ;  /* 0x0000004510337211 */ /* 0x080fe400078fdaff */
[-C--:B------:R-:W-:Y:S02]  /*9240*/  LEA.HI.SX32 R55, R46, R69.reuse, 0x1b ;  /* 0x000000452e377211 */ /* 0x080fe400078fdaff */
[----:B------:R-:W-:Y:S02]  /*9250*/  IADD3 R58, R69, 0xb, RZ ;  /* 0x0000000b453a7810 */ /* 0x000fe40007ffe0ff */
[----:B------:R-:W-:Y:S02]  /*9260*/  LEA R15, R15, R130, 0x1 ;  /* 0x000000820f0f7211 */ /* 0x000fe400078e08ff */
[----:B------:R-:W-:Y:S01]  /*9270*/  PRMT R8, R30, 0x7632, R8 ;  /* 0x000076321e087816 */ /* 0x000fe20000000008 */
[----:B------:R-:W-:Y:S01]  /*9280*/  STS.U16 [R96], R32 ;  /* 0x0000002060007388 */ /* 0x000fe20000000400 */
[----:B------:R-:W-:-:S02]  /*9290*/  LEA.HI.SX32 R57, R52, R69, 0x1b ;  /* 0x0000004534397211 */ /* 0x000fc400078fdaff */
[-C--:B------:R-:W-:Y:S01]  /*92a0*/  LEA R17, R17, R130.reuse, 0x1 ;  /* 0x0000008211117211 */ /* 0x080fe200078e08ff */
[----:B------:R-:W-:Y:S01]  /*92b0*/  STS.U16 [R9+0x2], R7 ;  /* 0x0000020709007388 */ /* 0x000fe20000000400 */
[----:B------:R-:W-:Y:S02]  /*92c0*/  IADD3 R62, R69, 0xd, RZ ;  /* 0x0000000d453e7810 */ /* 0x000fe40007ffe0ff */
[-C--:B------:R-:W-:Y:S02]  /*92d0*/  LEA.HI.SX32 R59, R54, R69.reuse, 0x1b ;  /* 0x00000045363b7211 */ /* 0x080fe400078fdaff */
[-C--:B------:R-:W-:Y:S02]  /*92e0*/  LEA R41, R41, R130.reuse, 0x1 ;  /* 0x0000008229297211 */ /* 0x080fe400078e08ff */
[----:B------:R-:W-:Y:S01]  /*92f0*/  PRMT R14, R28, 0x7632, R14 ;  /* 0x000076321c0e7816 */ /* 0x000fe2000000000e */
[----:B------:R-:W-:Y:S01]  /*9300*/  IMAD R55, R55, 0x2, R130 ;  /* 0x0000000237377824 */ /* 0x000fe200078e0282 */
[----:B------:R-:W-:Y:S01]  /*9310*/  LEA.HI.SX32 R61, R56, R69, 0x1b ;  /* 0x00000045383d7211 */ /* 0x000fe200078fdaff */
[----:B------:R-:W-:Y:S01]  /*9320*/  STS.U16 [R11+0x4], R30 ;  /* 0x0000041e0b007388 */ /* 0x000fe20000000400 */
[----:B------:R-:W-:-:S02]  /*9330*/  LEA R51, R51, R130, 0x1 ;  /* 0x0000008233337211 */ /* 0x000fc400078e08ff */
[----:B------:R-:W-:Y:S01]  /*9340*/  IADD3 R66, R69, 0xf, RZ ;  /* 0x0000000f45427810 */ /* 0x000fe20007ffe0ff */
[----:B------:R2:W-:Y:S01]  /*9350*/  STS.U16 [R15+0x6], R8 ;  /* 0x000006080f007388 */ /* 0x0005e20000000400 */
[-C--:B------:R-:W-:Y:S02]  /*9360*/  LEA.HI.SX32 R63, R58, R69.reuse, 0x1b ;  /* 0x000000453a3f7211 */ /* 0x080fe400078fdaff */
[-C--:B------:R-:W-:Y:S02]  /*9370*/  LEA.HI.SX32 R65, R60, R69.reuse, 0x1b ;  /* 0x000000453c417211 */ /* 0x080fe400078fdaff */
[----:B------:R-:W-:Y:S01]  /*9380*/  PRMT R16, R26, 0x7632, R16 ;  /* 0x000076321a107816 */ /* 0x000fe20000000010 */
[----:B---3--:R-:W-:Y:S01]  /*9390*/  @!P0 FMUL.FTZ R37, R37, R68 ;  /* 0x0000004425258220 */ /* 0x008fe20000410000 */
[----:B------:R-:W-:Y:S01]  /*93a0*/  LEA R57, R57, R130, 0x1 ;  /* 0x0000008239397211 */ /* 0x000fe200078e08ff */
[----:B------:R-:W-:Y:S01]  /*93b0*/  STS.U16 [R17+0x8], R28 ;  /* 0x0000081c11007388 */ /* 0x000fe20000000400 */
[----:B------:R-:W-:-:S02]  /*93c0*/  LEA.HI.SX32 R67, R62, R69, 0x1b ;  /* 0x000000453e437211 */ /* 0x000fc400078fdaff */
[-C--:B------:R-:W-:Y:S01]  /*93d0*/  LEA R59, R59, R130.reuse, 0x1 ;  /* 0x000000823b3b7211 */ /* 0x080fe200078e08ff */
[----:B------:R3:W-:Y:S01]  /*93e0*/  STS.U16 [R41+0xa], R14 ;  /* 0x00000a0e29007388 */ /* 0x0007e20000000400 */
[----:B------:R-:W-:Y:S02]  /*93f0*/  PRMT R23, R24, 0x7632, R23 ;  /* 0x0000763218177816 */ /* 0x000fe40000000017 */
[-C--:B------:R-:W-:Y:S01]  /*9400*/  LEA R61, R61, R130.reuse, 0x1 ;  /* 0x000000823d3d7211 */ /* 0x080fe200078e08ff */
[----:B------:R-:W-:Y:S01]  /*9410*/  STS.U16 [R51+0xc], R26 ;  /* 0x00000c1a33007388 */ /* 0x000fe20000000400 */
[----:B------:R-:W-:Y:S01]  /*9420*/  ISETP.NE.AND P0, PT, R133, RZ, PT ;  /* 0x000000ff8500720c */ /* 0x000fe20003f05270 */
[----:B------:R-:W-:Y:S01]  /*9430*/  IMAD R65, R65, 0x2, R130 ;  /* 0x0000000241417824 */ /* 0x000fe200078e0282 */
[----:B------:R-:W-:Y:S01]  /*9440*/  LEA.HI.SX32 R69, R66, R69, 0x1b ;  /* 0x0000004542457211 */ /* 0x000fe200078fdaff */
[----:B------:R4:W-:Y:S01]  /*9450*/  STS.U16 [R55+0xe], R16 ;  /* 0x00000e1037007388 */ /* 0x0009e20000000400 */
[----:B------:R-:W-:-:S02]  /*9460*/  LEA R63, R63, R130, 0x1 ;  /* 0x000000823f3f7211 */ /* 0x000fc400078e08ff */
[----:B--2---:R-:W-:Y:S02]  /*9470*/  PRMT R8, R22, 0x7632, R8 ;  /* 0x0000763216087816 */ /* 0x004fe40000000008 */
[----:B------:R-:W-:Y:S01]  /*9480*/  F2FP.BF16.F32.PACK_AB R18, R18, R19 ;  /* 0x000000131212723e */ /* 0x000fe200000010ff */
[----:B------:R-:W-:Y:S01]  /*9490*/  STS.U16 [R57+0x10], R24 ;  /* 0x0000101839007388 */ /* 0x000fe20000000400 */
[-C--:B------:R-:W-:Y:S01]  /*94a0*/  LEA R67, R67, R130.reuse, 0x1 ;  /* 0x0000008243437211 */ /* 0x080fe200078e08ff */
[----:B------:R-:W-:Y:S01]  /*94b0*/  ULEA UR5, UR6, UR5, 0x18 ;  /* 0x0000000506057291 */ /* 0x000fe2000f8ec03f */
[----:B---3--:R-:W-:Y:S01]  /*94c0*/  PRMT R14, R20, 0x7632, R14 ;  /* 0x00007632140e7816 */ /* 0x008fe2000000000e */
[----:B------:R-:W-:Y:S01]  /*94d0*/  STS.U16 [R59+0x12], R23 ;  /* 0x000012173b007388 */ /* 0x000fe20000000400 */
[----:B------:R-:W-:Y:S02]  /*94e0*/  LEA R69, R69, R130, 0x1 ;  /* 0x0000008245457211 */ /* 0x000fe400078e08ff */
[----:B-1----:R-:W-:Y:S01]  /*94f0*/  SHF.L.U32 R7, R0, 0x10, RZ ;  /* 0x0000001000077819 */ /* 0x002fe200000006ff */
[----:B------:R-:W-:Y:S01]  /*9500*/  STS.U16 [R61+0x14], R22 ;  /* 0x000014163d007388 */ /* 0x000fe20000000400 */
[----:B----4-:R-:W-:Y:S01]  /*9510*/  PRMT R16, R18, 0x7632, R16 ;  /* 0x0000763212107816 */ /* 0x010fe20000000010 */
[----:B------:R-:W-:-:S02]  /*9520*/  IMAD.U32 R91, RZ, RZ, UR44 ;  /* 0x0000002cff5b7e24 */ /* 0x000fc4000f8e00ff */
[----:B------:R1:W-:Y:S01]  /*9530*/  STS.U16 [R63+0x16], R8 ;  /* 0x000016083f007388 */ /* 0x0003e20000000400 */
[----:B------:R-:W-:-:S03]  /*9540*/  FADD.FTZ R0, R7, R134 ;  /* 0x0000008607007221 */ /* 0x000fc60000010000 */
[----:B------:R-:W-:Y:S01]  /*9550*/  STS.U16 [R65+0x18], R20 ;  /* 0x0000181441007388 */ /* 0x000fe20000000400 */
[----:B------:R-:W-:-:S03]  /*9560*/  @!P4 FMUL.FTZ R38, R38, R71 ;  /* 0x000000472626c220 */ /* 0x000fc60000410000 */
[----:B------:R-:W-:Y:S01]  /*9570*/  STS.U16 [R67+0x1a], R14 ;  /* 0x00001a0e43007388 */ /* 0x000fe20000000400 */
[----:B------:R-:W-:-:S03]  /*9580*/  @!P2 FMUL.FTZ R40, R40, R73 ;  /* 0x000000492828a220 */ /* 0x000fc60000410000 */
[----:B------:R-:W-:Y:S04]  /*9590*/  STS.U16 [R10+0x1c], R18 ;  /* 0x00001c120a007388 */ /* 0x000fe80000000400 */
        /* <DEDUP_REMOVED lines=20> */
[----:B------:R-:W-:-:S02]  /*96e0*/  IMAD.U32 R7, R2, 0x10000, RZ ;  /* 0x0001000002077824 */ /* 0x000fc400078e00ff */
[----:B------:R-:W-:Y:S01]  /*96f0*/  @!P6 FMUL.FTZ R0, R0, -1.4426950216293334961 ;  /* 0xbfb8aa3b0000e820 */ /* 0x000fe20000410000 */
[----:B0-----:R-:W-:Y:S01]  /*9700*/  SHF.L.U32 R3, R3, 0x10, RZ ;  /* 0x0000001003037819 */ /* 0x001fe200000006ff */
[--C-:B------:R-:W-:Y:S01]  /*9710*/  FADD.FTZ R2, R7, R134.reuse ;  /* 0x0000008607027221 */ /* 0x100fe20000010000 */
[----:B------:R-:W-:Y:S02]  /*9720*/  SHF.L.U32 R7, R4, 0x10, RZ ;  /* 0x0000001004077819 */ /* 0x000fe400000006ff */
[----:B------:R-:W-:Y:S01]  /*9730*/  MOV R130, UR5 ;  /* 0x0000000500827c02 */ /* 0x000fe20008000f00 */
[----:B------:R-:W-:Y:S01]  /*9740*/  BAR.SYNC.DEFER_BLOCKING 0x0 ;  /* 0x0000000000007b1d */ /* 0x000fe20000010000 */
[--C-:B------:R-:W-:Y:S01]  /*9750*/  FADD.FTZ R3, R3, R134.reuse ;  /* 0x0000008603037221 */ /* 0x100fe20000010000 */
[----:B------:R-:W-:Y:S01]  /*9760*/  FSETP.GTU.FTZ.AND P1, PT, R2, 20, PT ;  /* 0x41a000000200780b */ /* 0x000fe20003f3c000 */
[----:B------:R-:W-:-:S03]  /*9770*/  FADD.FTZ R4, R7, R134 ;  /* 0x0000008607047221 */ /* 0x000fc60000010000 */
[----:B------:R-:W0:Y:S01]  /*9780*/  @!P6 MUFU.EX2 R0, R0 ;  /* 0x000000000000e308 */ /* 0x000e220000000800 */
[----:B------:R-:W-:Y:S02]  /*9790*/  FSETP.GTU.FTZ.AND P2, PT, R3, 20, PT ;  /* 0x41a000000300780b */ /* 0x000fe40003f5c000 */
[----:B------:R-:W-:Y:S02]  /*97a0*/  FSETP.GTU.FTZ.AND P5, PT, R4, 20, PT ;  /* 0x41a000000400780b */ /* 0x000fe40003fbc000 */
[----:B------:R-:W-:Y:S01]  /*97b0*/  SHF.L.U32 R5, R5, 0x10, RZ ;  /* 0x0000001005057819 */ /* 0x000fe200000006ff */
[----:B------:R-:W2:Y:S03]  /*97c0*/  LDS R14, [R130+0x840] ;  /* 0x00084000820e7984 */ /* 0x000ea60000000800 */
[----:B------:R-:W-:Y:S01]  /*97d0*/  @!P1 FMUL.FTZ R2, R2, -1.4426950216293334961 ;  /* 0xbfb8aa3b02029820 */ /* 0x000fe20000410000 */
[----:B0-----:R-:W-:Y:S01]  /*97e0*/  @!P6 FADD.FTZ R0, R0, 1 ;  /* 0x3f8000000000e421 */ /* 0x001fe20000010000 */
[----:B------:R-:W-:Y:S01]  /*97f0*/  SHF.L.U32 R7, R6, 0x10, RZ ;  /* 0x0000001006077819 */ /* 0x000fe200000006ff */
[----:B------:R-:W-:-:S02]  /*9800*/  FADD.FTZ R5, R5, R134 ;  /* 0x0000008605057221 */ /* 0x000fc40000010000 */
[----:B------:R-:W-:Y:S02]  /*9810*/  @!P2 FMUL.FTZ R3, R3, -1.4426950216293334961 ;  /* 0xbfb8aa3b0303a820 */ /* 0x000fe40000410000 */
[----:B------:R-:W-:Y:S01]  /*9820*/  @!P5 FMUL.FTZ R6, R4, -1.4426950216293334961 ;  /* 0xbfb8aa3b0406d820 */ /* 0x000fe20000410000 */
[----:B------:R-:W0:Y:S01]  /*9830*/  @!P1 MUFU.EX2 R2, R2 ;  /* 0x0000000200029308 */ /* 0x000e220000000800 */
[----:B-1----:R-:W-:Y:S01]  /*9840*/  FADD.FTZ R8, R7, R134 ;  /* 0x0000008607087221 */ /* 0x002fe20000010000 */
[----:B------:R-:W-:-:S06]  /*9850*/  FSETP.GTU.FTZ.AND P3, PT, R5, 20, PT ;  /* 0x41a000000500780b */ /* 0x000fcc0003f7c000 */
[----:B------:R-:W1:Y:S01]  /*9860*/  @!P6 MUFU.RCP R87, R0 ;  /* 0x000000000057e308 */ /* 0x000e620000001000 */
[----:B------:R-:W-:-:S07]  /*9870*/  FSETP.GTU.FTZ.AND P4, PT, R8, 20, PT ;  /* 0x41a000000800780b */ /* 0x000fce0003f9c000 */
[----:B------:R-:W3:Y:S08]  /*9880*/  @!P2 MUFU.EX2 R3, R3 ;  /* 0x000000030003a308 */ /* 0x000ef00000000800 */
[----:B------:R-:W4:Y:S01]  /*9890*/  @!P5 MUFU.EX2 R6, R6 ;  /* 0x000000060006d308 */ /* 0x000f220000000800 */
[----:B------:R-:W-:Y:S01]  /*98a0*/  @!P3 FMUL.FTZ R7, R5, -1.4426950216293334961 ;  /* 0xbfb8aa3b0507b820 */ /* 0x000fe20000410000 */
[----:B0-----:R-:W-:Y:S01]  /*98b0*/  @!P1 FADD.FTZ R4, R2, 1 ;  /* 0x3f80000002049421 */ /* 0x001fe20000010000 */
[----:B-1----:R-:W-:Y:S01]  /*98c0*/  @!P6 FMUL.FTZ R44, R44, R87 ;  /* 0x000000572c2ce220 */ /* 0x002fe20000410000 */
[----:B------:R-:W-:-:S02]  /*98d0*/  SHF.R.S32.HI R89, RZ, 0x1f, R12 ;  /* 0x0000001fff597819 */ /* 0x000fc4000001140c */
[----:B------:R-:W-:Y:S02]  /*98e0*/  IADD3 R2, P6, R12, UR51, RZ ;  /* 0x000000330c027c10 */ /* 0x000fe4000ffde0ff */
[----:B------:R-:W-:Y:S01]  /*98f0*/  MOV R0, UR51 ;  /* 0x0000003300007c02 */ /* 0x000fe20008000f00 */
[----:B------:R-:W-:Y:S01]  /*9900*/  @!P4 FMUL.FTZ R8, R8, -1.4426950216293334961 ;  /* 0xbfb8aa3b0808c820 */ /* 0x000fe20000410000 */
[----:B------:R-:W0:Y:S01]  /*9910*/  @!P3 MUFU.EX2 R7, R7 ;  /* 0x000000070007b308 */ /* 0x000e220000000800 */
[----:B---3--:R-:W-:Y:S01]  /*9920*/  @!P2 FADD.FTZ R5, R3, 1 ;  /* 0x3f8000000305a421 */ /* 0x008fe20000010000 */
[----:B------:R-:W-:Y:S02]  /*9930*/  LEA.HI.X.SX32 R3, R0, R89, 0x1, P6 ;  /* 0x0000005900037211 */ /* 0x000fe400030f0eff */
[----:B--2---:R-:W-:Y:S01]  /*9940*/  ISETP.GE.AND P6, PT, R12, R14, PT ;  /* 0x0000000e0c00720c */ /* 0x004fe20003fc6270 */
[----:B----4-:R-:W-:-:S03]  /*9950*/  @!P5 FADD.FTZ R6, R6, 1 ;  /* 0x3f8000000606d421 */ /* 0x010fc60000010000 */
[----:B------:R-:W1:Y:S01]  /*9960*/  @!P4 MUFU.EX2 R8, R8 ;  /* 0x000000080008c308 */ /* 0x000e620000000800 */
[----:B------:R-:W-:Y:S02]  /*9970*/  UIMAD UR12, UR50, UR30, URZ ;  /* 0x0000001e320c72a4 */ /* 0x000fe4000f8e023f */
[----:B------:R-:W-:-:S05]  /*9980*/  UIMAD.WIDE.U32 UR6, UR49, UR30, URZ ;  /* 0x0000001e310672a5 */ /* 0x000fca000f8e003f */
[----:B------:R2:W3:Y:S01]  /*9990*/  @!P1 MUFU.RCP R16, R4 ;  /* 0x0000000400109308 */ /* 0x0004e20000001000 */
[----:B------:R-:W-:Y:S02]  /*99a0*/  UIMAD UR16, UR50, UR28, URZ ;  /* 0x0000001c321072a4 */ /* 0x000fe4000f8e023f */
[----:B------:R-:W-:-:S05]  /*99b0*/  UIMAD UR13, UR49, UR31, UR12 ;  /* 0x0000001f310d72a4 */ /* 0x000fca000f8e020c */
        /* <DEDUP_REMOVED lines=21> */
.L_x_4031:
[----:B------:R-:W-:Y:S05]  /*9b10*/  BSYNC B0 ;  /* 0x0000000000007941 */ /* 0x000fea0003800000 */
.L_x_4030:
[----:B------:R-:W-:Y:S01]  /*9b20*/  ULDC.64 UR30, c[0x0][0x390] ;  /* 0x0000e400001e7ab9 */ /* 0x000fe20000000a00 */
[----:B------:R-:W-:Y:S01]  /*9b30*/  UMOV UR7, UR12 ;  /* 0x0000000c00077c82 */ /* 0x000fe20008000000 */
[----:B------:R-:W-:Y:S01]  /*9b40*/  UIMAD UR13, UR5, UR30, URZ ;  /* 0x0000001e050d72a4 */ /* 0x000fe2000f8e023f */
[----:B-1----:R-:W-:Y:S01]  /*9b50*/  @!P4 FADD.FTZ R8, R8, 1 ;  /* 0x3f8000000808c421 */ /* 0x002fe20000010000 */
[----:B------:R-:W-:Y:S01]  /*9b60*/  UIMAD UR29, UR4, -0x400, UR48 ;  /* 0xfffffc00041d78a4 */ /* 0x000fe2000f8e0230 */
[----:B------:R-:W-:Y:S01]  /*9b70*/  @!P1 FMUL.FTZ R47, R47, R16 ;  /* 0x000000102f2f9220 */ /* 0x000fe20000410000 */
[----:B------:R-:W-:Y:S01]  /*9b80*/  UIMAD.WIDE.U32 UR6, UR18, UR30, UR6 ;  /* 0x0000001e120672a5 */ /* 0x000fe2000f8e0006 */
[----:B0-----:R0:W1:Y:S01]  /*9b90*/  @!P3 MUFU.RCP R7, R0 ;  /* 0x000000000007b308 */ /* 0x0010620000001000 */
[----:B------:R-:W-:Y:S01]  /*9ba0*/  UIMAD UR13, UR18, UR31, UR13 ;  /* 0x0000001f120d72a4 */ /* 0x000fe2000f8e020d */
[----:B----4-:R-:W-:Y:S01]  /*9bb0*/  @!P2 FMUL.FTZ R48, R48, R87 ;  /* 0x000000573030a220 */ /* 0x010fe20000410000 */
[----:B------:R-:W-:Y:S01]  /*9bc0*/  USHF.R.S32.HI UR17, URZ, 0x1f, UR29 ;  /* 0x0000001f3f117899 */ /* 0x000fe2000801141d */
[----:B------:R-:W-:Y:S01]  /*9bd0*/  @!P5 FMUL.FTZ R49, R49, R18 ;  /* 0x000000123131d220 */ /* 0x000fe20000410000 */
[----:B------:R-:W-:Y:S01]  /*9be0*/  ULDC.64 UR30, c[0x0][0x3e0] ;  /* 0x0000f800001e7ab9 */ /* 0x000fe20000000a00 */
[----:B------:R-:W-:Y:S01]  /*9bf0*/  UIADD3 UR12, UP0, UR29, UR6, URZ ;  /* 0x000000061d0c7290 */ /* 0x000fe2000ff1e03f */
[----:B--2---:R-:W-:Y:S01]  /*9c00*/  LEA R4, P1, R12, UR30, 0x1 ;  /* 0x0000001e0c047c11 */ /* 0x004fe2000f8208ff */
[----:B------:R-:W2:Y:S01]  /*9c10*/  @!P4 MUFU.RCP R8, R8 ;  /* 0x000000080008c308 */ /* 0x000ea20000001000 */
[----:B------:R-:W-:Y:S01]  /*9c20*/  ISETP.GE.AND P5, PT, R126, R14, PT ;  /* 0x0000000e7e00720c */ /* 0x000fe20003fa6270 */
[----:B------:R-:W-:Y:S01]  /*9c30*/  UIADD3.X UR6, UR17, UR13, UR7, UP0, !UPT ;  /* 0x0000000d11067290 */ /* 0x000fe200087fe407 */
[----:B0-----:R-:W-:Y:S01]  /*9c40*/  LEA.HI.X R0, R12, UR31, R89, 0x1, P1 ;  /* 0x0000001f0c007c11 */ /* 0x001fe200088f0c59 */
[----:B------:R-:W-:Y:S01]  /*9c50*/  BSSY B0, `(.L_x_4032) ;  /* 0x000007e000007945 */ /* 0x000fe20003800000 */
[----:B------:R-:W-:-:S02]  /*9c60*/  MOV R5, UR12 ;  /* 0x0000000c00057c02 */ /* 0x000fc40008000f00 */
[-C--:B------:R-:W-:Y:S02]  /*9c70*/  ISETP.GE.AND P1, PT, R125, R14.reuse, PT ;  /* 0x0000000e7d00720c */ /* 0x080fe40003f26270 */
[----:B------:R-:W-:Y:S01]  /*9c80*/  ISETP.GE.AND P2, PT, R124, R14, PT ;  /* 0x0000000e7c00720c */ /* 0x000fe20003f46270 */
[----:B-1----:R-:W-:Y:S01]  /*9c90*/  @!P3 FMUL.FTZ R50, R50, R7 ;  /* 0x000000073232b220 */ /* 0x002fe20000410000 */
[----:B------:R-:W-:Y:S02]  /*9ca0*/  LEA R4, P6, R5, R4, 0x1 ;  /* 0x0000000405047211 */ /* 0x000fe400078c08ff */
[----:B------:R-:W-:Y:S01]  /*9cb0*/  MOV R6, UR6 ;  /* 0x0000000600067c02 */ /* 0x000fe20008000f00 */
[----:B------:R-:W-:Y:S01]  /*9cc0*/  UIMAD.WIDE.U32 UR6, UR49, UR28, URZ ;  /* 0x0000001c310672a5 */ /* 0x000fe2000f8e003f */
[----:B------:R-:W-:Y:S02]  /*9cd0*/  ISETP.GE.AND P3, PT, R123, R14, PT ;  /* 0x0000000e7b00720c */ /* 0x000fe40003f66270 */
[----:B------:R-:W-:Y:S01]  /*9ce0*/  LEA.HI.X R5, R5, R0, R6, 0x1, P6 ;  /* 0x0000000005057211 */ /* 0x000fe200030f0c06 */
[----:B--2---:R-:W-:Y:S01]  /*9cf0*/  @!P4 FMUL.FTZ R53, R53, R8 ;  /* 0x000000083535c220 */ /* 0x004fe20000410000 */
[-C--:B------:R-:W-:Y:S01]  /*9d00*/  ISETP.GE.AND P4, PT, R122, R14.reuse, PT ;  /* 0x0000000e7a00720c */ /* 0x080fe20003f86270 */
[----:B------:R-:W-:Y:S01]  /*9d10*/  FADD.FTZ R0, R34, R135 ;  /* 0x0000008722007221 */ /* 0x000fe20000010000 */
[-C--:B------:R-:W-:Y:S01]  /*9d20*/  ISETP.GE.AND P6, PT, R121, R14.reuse, PT ;  /* 0x0000000e7900720c */ /* 0x080fe20003fc6270 */
[----:B------:R0:W-:Y:S01]  /*9d30*/  @!P5 STG.E.U16 desc[UR26][R4.64+-0x780], R23 ;  /* 0xfff880170400d986 */ /* 0x0001e2000c10151a */
        /* <DEDUP_REMOVED lines=20> */
[-C--:B------:R-:W-:Y:S01]  /*9e80*/  ISETP.GE.AND P6, PT, R115, R14.reuse, PT ;  /* 0x0000000e7300720c */ /* 0x080fe20003fc6270 */
[----:B------:R-:W-:Y:S01]  /*9e90*/  UIADD3 UR12, UR7, UR16, URZ ;  /* 0x00000010070c7290 */ /* 0x000fe2000fffe03f */
[----:B------:R-:W-:Y:S01]  /*9ea0*/  PRMT R13, R38, 0x7632, R13 ;  /* 0x00007632260d7816 */ /* 0x000fe2000000000d */
[----:B------:R-:W-:Y:S01]  /*9eb0*/  @!P5 STG.E.U16 desc[UR26][R4.64+-0x600], R71 ;  /* 0xfffa00470400d986 */ /* 0x000fe2000c10151a */
[----:B------:R-:W-:-:S02]  /*9ec0*/  ISETP.GE.AND P5, PT, R114, R14, PT ;  /* 0x0000000e7200720c */ /* 0x000fc40003fa6270 */
        /* <DEDUP_REMOVED lines=9> */
[----:B------:R-:W-:Y:S01]  /*9f60*/  @!P1 STG.E.U16 desc[UR26][R4.64+-0x7c0], R21 ;  /* 0xfff8401504009986 */ /* 0x000fe2000c10151a */
[----:B------:R-:W-:-:S03]  /*9f70*/  IADD3 R0, P1, R12, -0x3e0, RZ ;  /* 0xfffffc200c007810 */ /* 0x000fc60007f3e0ff */
[----:B------:R1:W-:Y:S01]  /*9f80*/  @!P2 STG.E.U16 desc[UR26][R4.64+-0x440], R85 ;  /* 0xfffbc0550400a986 */ /* 0x0003e2000c10151a */
[----:B0-----:R-:W-:Y:S01]  /*9f90*/  IADD3.X R23, R89, -0x1, RZ, P1, !PT ;  /* 0xffffffff59177810 */ /* 0x001fe20000ffe4ff */
[----:B------:R-:W-:Y:S01]  /*9fa0*/  BAR.SYNC.DEFER_BLOCKING 0x0 ;  /* 0x0000000000007b1d */ /* 0x000fe20000010000 */
[----:B-1----:R-:W-:Y:S01]  /*9fb0*/  F2FP.BF16.F32.PACK_AB R4, R43, R40 ;  /* 0x000000282b04723e */ /* 0x002fe200000010ff */
[----:B------:R-:W-:Y:S01]  /*9fc0*/  FADD.FTZ R40, R39, R40 ;  /* 0x0000002827287221 */ /* 0x000fe20000010000 */
[----:B------:R-:W-:Y:S02]  /*9fd0*/  F2FP.BF16.F32.PACK_AB R5, R45, R42 ;  /* 0x0000002a2d05723e */ /* 0x000fe400000010ff */
        /* <DEDUP_REMOVED lines=9> */
[----:B------:R-:W-:Y:S04]  /*a070*/  STS.U16 [R11+0x4], R36 ;  /* 0x000004240b007388 */ /* 0x000fe80000000400 */
        /* <DEDUP_REMOVED lines=9> */
[----:B------:R-:W-:Y:S02]  /*a110*/  FADD.FTZ R49, R48, R49 ;  /* 0x0000003130317221 */ /* 0x000fe40000010000 */
[----:B------:R1:W-:Y:S02]  /*a120*/  STS.U16 [R51+0xc], R14 ;  /* 0x00000c0e33007388 */ /* 0x0003e40000000400 */
[----:B------:R-:W-:-:S02]  /*a130*/  FADD.FTZ R50, R49, R50 ;  /* 0x0000003231327221 */ /* 0x000fc40000010000 */
[----:B------:R-:W-:Y:S01]  /*a140*/  STS.U16 [R55+0xe], R8 ;  /* 0x00000e0837007388 */ /* 0x000fe20000000400 */
[----:B0-----:R-:W-:Y:S01]  /*a150*/  PRMT R13, R6, 0x7632, R13 ;  /* 0x00007632060d7816 */ /* 0x001fe2000000000d */
[----:B------:R-:W-:Y:S02]  /*a160*/  FADD.FTZ R135, R50, R53 ;  /* 0x0000003532877221 */ /* 0x000fe40000010000 */
        /* <DEDUP_REMOVED lines=44> */
.L_x_4033:
[----:B------:R-:W-:Y:S05]  /*a430*/  BSYNC B0 ;  /* 0x0000000000007941 */ /* 0x000fea0003800000 */
.L_x_4032:
        /* <DEDUP_REMOVED lines=19> */
[----:B------:R-:W-:Y:S01]  /*a570*/  UIADD3 UR23, UP3, UR23, -0x800, URZ ;  /* 0xfffff80017177890 */ /* 0x000fe2000ff7e03f */
[----:B0-----:R-:W-:Y:S01]  /*a580*/  MOV R4, UR6 ;  /* 0x0000000600047c02 */ /* 0x001fe20008000f00 */
        /* <DEDUP_REMOVED lines=35> */
.L_x_3952:
        /* <DEDUP_REMOVED lines=37> */
.L_x_4036:
[----:B------:R-:W-:Y:S05]  /*aa10*/  BSYNC B0 ;  /* 0x0000000000007941 */ /* 0x000fea0003800000 */
.L_x_4035:
        /* <DEDUP_REMOVED lines=33> */
[----:B0-----:R-:W-:Y:S01]  /*ac30*/  @!P0 LEA R0, R3, R0, 0x18 ;  /* 0x0000000003008211 */ /* 0x001fe200078ec0ff */
[----:B------:R-:W-:-:S04]  /*ac40*/  IMAD.U32 R3, RZ, RZ, UR15 ;  /* 0x0000000fff037e24 */ /* 0x000fc8000f8e00ff */
[----:B------:R-:W0:Y:S02]  /*ac50*/  @!P0 LDS R5, [R0+0x18d8] ;  /* 0x0018d80000058984 */ /* 0x000e240000000800 */
[----:B0-----:R-:W-:-:S05]  /*ac60*/  @!P0 FADD.FTZ R4, R4, R5 ;  /* 0x0000000504048221 */ /* 0x001fca0000010000 */
[----:B------:R3:W-:Y:S01]  /*ac70*/  REDG.E.ADD.F32.FTZ.RN.STRONG.GPU desc[UR26][R2.64], R4 ;  /* 0x00000004020079a6 */ /* 0x0007e2000c10f39a */
[----:B------:R-:W-:Y:S01]  /*ac80*/  HFMA2.MMA R11, -RZ, RZ, 0, 0 ;  /* 0x00000000ff0b7435 */ /* 0x000fe200000001ff */
[----:B------:R-:W-:Y:S10]  /*ac90*/  BRA `(.L_x_4039) ;  /* 0x0000000000047947 */ /* 0x000ff40003800000 */
.L_x_4038:
[----:B0-----:R-:W0:Y:S02]  /*aca0*/  S2R R11, SR_TID.X ;  /* 0x00000000000b7919 */ /* 0x001e240000002100 */
.L_x_4039:
[----:B------:R-:W-:Y:S05]  /*acb0*/  BSYNC B0 ;  /* 0x0000000000007941 */ /* 0x000fea0003800000 */
.L_x_4037:
        /* <DEDUP_REMOVED lines=23> */
.L_x_4041:
[----:B------:R-:W-:Y:S01]  /*ae30*/  LEA R0, R11, UR8, 0x2 ;  /* 0x000000080b007c11 */ /* 0x000fe2000f8e10ff */
[----:B------:R-:W-:Y:S01]  /*ae40*/  IMAD.U32 R7, RZ, RZ, UR7 ;  /* 0x00000007ff077e24 */ /* 0x000fe2000f8e00ff */
[----:B0-----:R-:W-:Y:S02]  /*ae50*/  MOV R5, UR5 ;  /* 0x0000000500057c02 */ /* 0x001fe40008000f00 */
[----:B-123--:R-:W-:Y:S01]  /*ae60*/  MOV R4, UR4 ;  /* 0x0000000400047c02 */ /* 0x00efe20008000f00 */
        /* <DEDUP_REMOVED lines=10> */
[----:B------:R-:W-:-:S03]  /*af10*/  MOV R6, R8 ;  /* 0x0000000800067202 */ /* 0x000fc60000000f00 */
        /* <DEDUP_REMOVED lines=15> */
.L_x_4040:
[----:B------:R-:W-:Y:S05]  /*b010*/  EXIT ;  /* 0x000000000000794d */ /* 0x000fea0003800000 */
.L_x_3989:
[----:B------:R-:W-:Y:S01]  /*b020*/  HFMA2.MMA R192, -RZ, RZ, 0, 5.9604644775390625e-08 ;  /* 0x00000001ffc07435 */ /* 0x000fe200000001ff */
[----:B------:R-:W-:Y:S01]  /*b030*/  MOV R245, R6 ;  /* 0x0000000600f57202 */ /* 0x000fe20000000f00 */
[----:B------:R-:W-:Y:S01]  /*b040*/  IMAD.MOV.U32 R247, RZ, RZ, RZ ;  /* 0x000000fffff77224 */ /* 0x000fe200078e00ff */
[----:B------:R-:W-:-:S08]  /*b050*/  MOV R10, 0xffffffff ;  /* 0xffffffff000a7802 */ /* 0x000fd00000000f00 */
[----:B0-----:R-:W-:Y:S05]  /*b060*/  WARPSYNC.COLLECTIVE R10, `(.L_x_4042) ;  /* 0x000000000a087348 */ /* 0x001fea0003c00000 */
[----:B------:R1:W2:Y:S02]  /*b070*/  SHFL.UP P3, R11, R245, R192, R247 ;  /* 0x040000c0f50b7389 */ /* 0x0002a400000600f7 */
[----:B012---:R-:W-:Y:S01]  /*b080*/  ENDCOLLECTIVE ;  /* 0x000000000000791b */ /* 0x007fe20003800000 */
.L_x_4042:
[----:B------:R-:W-:Y:S02]  /*b090*/  MOV R245, R7 ;  /* 0x0000000700f57202 */ /* 0x000fe40000000f00 */
[----:B------:R-:W-:-:S07]  /*b0a0*/  MOV R3, R11 ;  /* 0x0000000b00037202 */ /* 0x000fce0000000f00 */
[----:B------:R-:W-:Y:S05]  /*b0b0*/  WARPSYNC.COLLECTIVE R10, `(.L_x_4043) ;  /* 0x000000000a087348 */ /* 0x000fea0003c00000 */
[----:B------:R0:W1:Y:S02]  /*b0c0*/  SHFL.UP P3, R11, R245, R192, R247 ;  /* 0x040000c0f50b7389 */ /* 0x00006400000600f7 */
[----:B01----:R-:W-:Y:S01]  /*b0d0*/  ENDCOLLECTIVE ;  /* 0x000000000000791b */ /* 0x003fe20003800000 */
.L_x_4043:
        /* <DEDUP_REMOVED lines=8> */
.L_x_4044:
[----:B------:R-:W-:Y:S02]  /*b160*/  MOV R245, R7 ;  /* 0x0000000700f57202 */ /* 0x000fe40000000f00 */
[----:B------:R-:W-:-:S07]  /*b170*/  MOV R3, R11 ;  /* 0x0000000b00037202 */ /* 0x000fce0000000f00 */
[----:B------:R-:W-:Y:S05]  /*b180*/  WARPSYNC.COLLECTIVE R10, `(.L_x_4045) ;  /* 0x000000000a087348 */ /* 0x000fea0003c00000 */
[----:B------:R0:W1:Y:S02]  /*b190*/  SHFL.UP P3, R11, R245, R192, R247 ;  /* 0x040000c0f50b7389 */ /* 0x00006400000600f7 */
[----:B01----:R-:W-:Y:S01]  /*b1a0*/  ENDCOLLECTIVE ;  /* 0x000000000000791b */ /* 0x003fe20003800000 */
.L_x_4045:
        /* <DEDUP_REMOVED lines=8> */
.L_x_4046:
[----:B------:R-:W-:Y:S01]  /*b230*/  MOV R245, R7 ;  /* 0x0000000700f57202 */ /* 0x000fe20000000f00 */
[----:B------:R-:W-:-:S07]  /*b240*/  IMAD.MOV.U32 R3, RZ, RZ, R11 ;  /* 0x000000ffff037224 */ /* 0x000fce00078e000b */
[----:B------:R-:W-:Y:S05]  /*b250*/  WARPSYNC.COLLECTIVE R10, `(.L_x_4047) ;  /* 0x000000000a087348 */ /* 0x000fea0003c00000 */
[----:B------:R0:W1:Y:S02]  /*b260*/  SHFL.UP P3, R11, R245, R192, R247 ;  /* 0x040000c0f50b7389 */ /* 0x00006400000600f7 */
[----:B01----:R-:W-:Y:S01]  /*b270*/  ENDCOLLECTIVE ;  /* 0x000000000000791b */ /* 0x003fe20003800000 */
.L_x_4047:
        /* <DEDUP_REMOVED lines=8> */
.L_x_4048:
[----:B------:R-:W-:Y:S01]  /*b300*/  IMAD.MOV.U32 R245, RZ, RZ, R7 ;  /* 0x000000fffff57224 */ /* 0x000fe200078e0007 */
[----:B------:R-:W-:-:S07]  /*b310*/  MOV R3, R11 ;  /* 0x0000000b00037202 */ /* 0x000fce0000000f00 */
[----:B------:R-:W-:Y:S05]  /*b320*/  WARPSYNC.COLLECTIVE R10, `(.L_x_4049) ;  /* 0x000000000a087348 */ /* 0x000fea0003c00000 */
[----:B------:R0:W1:Y:S02]  /*b330*/  SHFL.UP P3, R11, R245, R192, R247 ;  /* 0x040000c0f50b7389 */ /* 0x00006400000600f7 */
[----:B01----:R-:W-:Y:S01]  /*b340*/  ENDCOLLECTIVE ;  /* 0x000000000000791b */ /* 0x003fe20003800000 */
.L_x_4049:
        /* <DEDUP_REMOVED lines=8> */
.L_x_4050:
[----:B------:R-:W-:Y:S02]  /*b3d0*/  MOV R245, R7 ;  /* 0x0000000700f57202 */ /* 0x000fe40000000f00 */
[----:B------:R-:W-:-:S07]  /*b3e0*/  MOV R3, R11 ;  /* 0x0000000b00037202 */ /* 0x000fce0000000f00 */
[----:B------:R-:W-:Y:S05]  /*b3f0*/  WARPSYNC.COLLECTIVE R10, `(.L_x_4051) ;  /* 0x000000000a087348 */ /* 0x000fea0003c00000 */
[----:B------:R0:W1:Y:S02]  /*b400*/  SHFL.UP P3, R11, R245, R192, R247 ;  /* 0x040000c0f50b7389 */ /* 0x00006400000600f7 */
[----:B01----:R-:W-:Y:S01]  /*b410*/  ENDCOLLECTIVE ;  /* 0x000000000000791b */ /* 0x003fe20003800000 */
.L_x_4051:
[----:B------:R-:W-:Y:S05]  /*b420*/  BRA `(.L_x_4052) ;  /* 0xffffffac00007947 */ /* 0x000fea000383ffff */
.L_x_3990:
[----:B------:R-:W-:Y:S01]  /*b430*/  HFMA2.MMA R220, -RZ, RZ, 0, 1.847743988037109375e-06 ;  /* 0x0000001fffdc7435 */ /* 0x000fe200000001ff */
[----:B------:R-:W-:Y:S01]  /*b440*/  BSSY B0, `(.L_x_4053) ;  /* 0x0000007000007945 */ /* 0x000fe20003800000 */
[----:B------:R-:W-:Y:S01]  /*b450*/  IMAD.MOV.U32 R243, RZ, RZ, R6 ;  /* 0x000000fffff37224 */ /* 0x000fe200078e0006 */
[----:B------:R-:W-:Y:S02]  /*b460*/  MOV R11, 0x1f ;  /* 0x0000001f000b7802 */ /* 0x000fe40000000f00 */
[----:B------:R-:W-:-:S07]  /*b470*/  MOV R10, 0xffffffff ;  /* 0xffffffff000a7802 */ /* 0x000fce0000000f00 */
[----:B0-----:R-:W-:Y:S05]  /*b480*/  WARPSYNC.COLLECTIVE R10, `(.L_x_4054) ;  /* 0x000000000a087348 */ /* 0x001fea0003c00000 */
[----:B------:R1:W2:Y:S02]  /*b490*/  SHFL.IDX P3, R222, R243, R220, R11 ;  /* 0x000000dcf3de7389 */ /* 0x0002a4000006000b */
[----:B012---:R-:W-:Y:S01]  /*b4a0*/  ENDCOLLECTIVE ;  /* 0x000000000000791b */ /* 0x007fe20003800000 */
.L_x_4054:
[----:B------:R-:W-:Y:S05]  /*b4b0*/  BSYNC B0 ;  /* 0x0000000000007941 */ /* 0x000fea0003800000 */
.L_x_4053:
[----:B------:R-:W-:Y:S05]  /*b4c0*/  BRA `(.L_x_4055) ;  /* 0xffffffa800ec7947 */ /* 0x000fea000383ffff */
.L_x_3991:
        /* <DEDUP_REMOVED lines=8> */
.L_x_4057:
[----:B------:R-:W-:Y:S05]  /*b550*/  BSYNC B0 ;  /* 0x0000000000007941 */ /* 0x000fea0003800000 */
.L_x_4056:
[----:B------:R-:W-:Y:S05]  /*b560*/  BRA `(.L_x_4058) ;  /* 0xffffffa800cc7947 */ /* 0x000fea000383ffff */
.L_x_3992:
[----:B------:R-:W-:Y:S01]  /*b570*/  HFMA2.MMA R192, -RZ, RZ, 0, 5.9604644775390625e-08 ;  /* 0x00000001ffc07435 */ /* 0x000fe200000001ff */
[----:B------:R-:W-:Y:S01]  /*b580*/  BSSY B0, `(.L_x_4059) ;  /* 0x0000007000007945 */ /* 0x000fe20003800000 */
[----:B------:R-:W-:Y:S01]  /*b590*/  MOV R245, R6 ;  /* 0x0000000600f57202 */ /* 0x000fe20000000f00 */
[----:B------:R-:W-:Y:S01]  /*b5a0*/  IMAD.MOV.U32 R247, RZ, RZ, RZ ;  /* 0x000000fffff77224 */ /* 0x000fe200078e00ff */
[----:B------:R-:W-:-:S07]  /*b5b0*/  MOV R10, 0xffffffff ;  /* 0xffffffff000a7802 */ /* 0x000fce0000000f00 */
[----:B0-----:R-:W-:Y:S05]  /*b5c0*/  WARPSYNC.COLLECTIVE R10, `(.L_x_4060) ;  /* 0x000000000a087348 */ /* 0x001fea0003c00000 */
[----:B------:R1:W2:Y:S02]  /*b5d0*/  SHFL.UP P3, R11, R245, R192, R247 ;  /* 0x040000c0f50b7389 */ /* 0x0002a400000600f7 */
[----:B012---:R-:W-:Y:S01]  /*b5e0*/  ENDCOLLECTIVE ;  /* 0x000000000000791b */ /* 0x007fe20003800000 */
.L_x_4060:
[----:B------:R-:W-:Y:S05]  /*b5f0*/  BSYNC B0 ;  /* 0x0000000000007941 */ /* 0x000fea0003800000 */
.L_x_4059:
[----:B------:R-:W-:Y:S01]  /*b600*/  HFMA2.MMA R192, -RZ, RZ, 0, 5.9604644775390625e-08 ;  /* 0x00000001ffc07435 */ /* 0x000fe200000001ff */
[----:B------:R-:W-:Y:S01]  /*b610*/  MOV R245, R7 ;  /* 0x0000000700f57202 */ /* 0x000fe20000000f00 */
[----:B------:R-:W-:Y:S01]  /*b620*/  IMAD.MOV.U32 R247, RZ, RZ, RZ ;  /* 0x000000fffff77224 */ /* 0x000fe200078e00ff */
[----:B------:R-:W-:Y:S01]  /*b630*/  MOV R10, 0xffffffff ;  /* 0xffffffff000a7802 */ /* 0x000fe20000000f00 */
[----:B------:R-:W-:Y:S01]  /*b640*/  HFMA2.MMA R220, -RZ, RZ, 0, 0 ;  /* 0x00000000ffdc7435 */ /* 0x000fe200000001ff */
[----:B------:R-:W-:Y:S02]  /*b650*/  MOV R6, R11 ;  /* 0x0000000b00067202 */ /* 0x000fe40000000f00 */
[----:B------:R-:W-:-:S08]  /*b660*/  MOV R243, R8 ;  /* 0x0000000800f37202 */ /* 0x000fd00000000f00 */
[----:B------:R-:W-:Y:S05]  /*b670*/  WARPSYNC.COLLECTIVE R10, `(.L_x_4061) ;  /* 0x000000000a087348 */ /* 0x000fea0003c00000 */
[----:B------:R0:W1:Y:S02]  /*b680*/  SHFL.UP P3, R11, R245, R192, R247 ;  /* 0x040000c0f50b7389 */ /* 0x00006400000600f7 */
[----:B01----:R-:W-:Y:S01]  /*b690*/  ENDCOLLECTIVE ;  /* 0x000000000000791b */ /* 0x003fe20003800000 */
.L_x_4061:
[----:B------:R-:W-:Y:S01]  /*b6a0*/  MOV R7, R11 ;  /* 0x0000000b00077202 */ /* 0x000fe20000000f00 */
[----:B------:R-:W-:-:S07]  /*b6b0*/  IMAD.MOV.U32 R11, RZ, RZ, 0x1f ;  /* 0x0000001fff0b7424 */ /* 0x000fce00078e00ff */
[----:B------:R-:W-:Y:S05]  /*b6c0*/  WARPSYNC.COLLECTIVE R10, `(.L_x_4062) ;  /* 0x000000000a087348 */ /* 0x000fea0003c00000 */
[----:B------:R0:W1:Y:S02]  /*b6d0*/  SHFL.IDX P3, R222, R243, R220, R11 ;  /* 0x000000dcf3de7389 */ /* 0x000064000006000b */
[----:B01----:R-:W-:Y:S01]  /*b6e0*/  ENDCOLLECTIVE ;  /* 0x000000000000791b */ /* 0x003fe20003800000 */
.L_x_4062:
[----:B------:R-:W-:Y:S02]  /*b6f0*/  MOV R243, R9 ;  /* 0x0000000900f37202 */ /* 0x000fe40000000f00 */
[----:B------:R-:W-:-:S07]  /*b700*/  MOV R8, R222 ;  /* 0x000000de00087202 */ /* 0x000fce0000000f00 */
[----:B------:R-:W-:Y:S05]  /*b710*/  WARPSYNC.COLLECTIVE R10, `(.L_x_4063) ;  /* 0x000000000a087348 */ /* 0x000fea0003c00000 */
[----:B------:R0:W1:Y:S02]  /*b720*/  SHFL.IDX P3, R222, R243, R220, R11 ;  /* 0x000000dcf3de7389 */ /* 0x000064000006000b */
[----:B01----:R-:W-:Y:S01]  /*b730*/  ENDCOLLECTIVE ;  /* 0x000000000000791b */ /* 0x003fe20003800000 */
.L_x_4063:
[----:B------:R-:W-:Y:S01]  /*b740*/  MOV R9, R222 ;  /* 0x000000de00097202 */ /* 0x000fe20000000f00 */
[----:B------:R-:W-:Y:S06]  /*b750*/  BRA `(.L_x_4064) ;  /* 0xffffffa800687947 */ /* 0x000fec000383ffff */
.L_x_3994:
[----:B------:R-:W-:Y:S01]  /*b760*/  HFMA2.MMA R233, -RZ, RZ, 0, 1.847743988037109375e-06 ;  /* 0x0000001fffe97435 */ /* 0x000fe200000001ff */
[----:B------:R-:W-:Y:S01]  /*b770*/  MOV R231, R4 ;  /* 0x0000000400e77202 */ /* 0x000fe20000000f00 */
[----:B------:R-:W-:Y:S01]  /*b780*/  IMAD.MOV.U32 R232, RZ, RZ, 0x1 ;  /* 0x00000001ffe87424 */ /* 0x000fe200078e00ff */
[----:B------:R-:W-:Y:S01]  /*b790*/  MOV R10, 0xffffffff ;  /* 0xffffffff000a7802 */ /* 0x000fe20000000f00 */
[----:B------:R-:W-:Y:S01]  /*b7a0*/  HFMA2.MMA R220, -RZ, RZ, 0, 0 ;  /* 0x00000000ffdc7435 */ /* 0x000fe200000001ff */
[----:B------:R-:W-:-:S10]  /*b7b0*/  MOV R11, 0x1f ;  /* 0x0000001f000b7802 */ /* 0x000fd40000000f00 */
[----:B------:R-:W-:Y:S05]  /*b7c0*/  WARPSYNC.COLLECTIVE R10, `(.L_x_4065) ;  /* 0x000000000a087348 */ /* 0x000fea0003c00000 */
[----:B------:R0:W1:Y:S02]  /*b7d0*/  SHFL.DOWN P6, R222, R231, R232, R233 ;  /* 0x080000e8e7de7389 */ /* 0x00006400000c00e9 */
[----:B01----:R-:W-:Y:S01]  /*b7e0*/  ENDCOLLECTIVE ;  /* 0x000000000000791b */ /* 0x003fe20003800000 */
.L_x_4065:
[----:B------:R-:W-:Y:S02]  /*b7f0*/  MOV R231, R5 ;  /* 0x0000000500e77202 */ /* 0x000fe40000000f00 */
[----:B------:R-:W-:-:S07]  /*b800*/  MOV R9, R222 ;  /* 0x000000de00097202 */ /* 0x000fce0000000f00 */
[----:B------:R-:W-:Y:S05]  /*b810*/  WARPSYNC.COLLECTIVE R10, `(.L_x_4066) ;  /* 0x000000000a087348 */ /* 0x000fea0003c00000 */
[----:B------:R0:W1:Y:S02]  /*b820*/  SHFL.DOWN P6, R222, R231, R232, R233 ;  /* 0x080000e8e7de7389 */ /* 0x00006400000c00e9 */
[----:B01----:R-:W-:Y:S01]  /*b830*/  ENDCOLLECTIVE ;  /* 0x000000000000791b */ /* 0x003fe20003800000 */
.L_x_4066:
[----:B------:R-:W-:Y:S01]  /*b840*/  HFMA2.MMA R232, -RZ, RZ, 0, 1.1920928955078125e-07 ;  /* 0x00000002ffe87435 */ /* 0x000fe200000001ff */
[----:B------:R-:W-:-:S04]  /*b850*/  IMAD.MOV.U32 R8, RZ, RZ, R222 ;  /* 0x000000ffff087224 */ /* 0x000fc800078e00de */
[C---:B------:R-:W-:Y:S01]  /*b860*/  @P4 FFMA.FTZ R5, R4.reuse, R8, R5 ;  /* 0x0000000804054223 */ /* 0x040fe20000010005 */
[----:B------:R-:W-:-:S05]  /*b870*/  @P4 FMUL.FTZ R4, R4, R9 ;  /* 0x0000000904044220 */ /* 0x000fca0000410000 */
[----:B------:R-:W-:-:S07]  /*b880*/  MOV R231, R4 ;  /* 0x0000000400e77202 */ /* 0x000fce0000000f00 */
[----:B------:R-:W-:Y:S05]  /*b890*/  WARPSYNC.COLLECTIVE R10, `(.L_x_4067) ;  /* 0x000000000a087348 */ /* 0x000fea0003c00000 */
[----:B------:R0:W1:Y:S02]  /*b8a0*/  SHFL.DOWN P6, R222, R231, R232, R233 ;  /* 0x080000e8e7de7389 */ /* 0x00006400000c00e9 */
[----:B01----:R-:W-:Y:S01]  /*b8b0*/  ENDCOLLECTIVE ;  /* 0x000000000000791b */ /* 0x003fe20003800000 */
.L_x_4067:
[----:B------:R-:W-:Y:S02]  /*b8c0*/  MOV R231, R5 ;  /* 0x0000000500e77202 */ /* 0x000fe40000000f00 */
[----:B------:R-:W-:-:S07]  /*b8d0*/  MOV R9, R222 ;  /* 0x000000de00097202 */ /* 0x000fce0000000f00 */
[----:B------:R-:W-:Y:S05]  /*b8e0*/  WARPSYNC.COLLECTIVE R10, `(.L_x_4068) ;  /* 0x000000000a087348 */ /* 0x000fea0003c00000 */
[----:B------:R0:W1:Y:S02]  /*b8f0*/  SHFL.DOWN P6, R222, R231, R232, R233 ;  /* 0x080000e8e7de7389 */ /* 0x00006400000c00e9 */
[----:B01----:R-:W-:Y:S01]  /*b900*/  ENDCOLLECTIVE ;  /* 0x000000000000791b */ /* 0x003fe20003800000 */
.L_x_4068:
        /* <DEDUP_REMOVED lines=8> */
.L_x_4069:
[----:B------:R-:W-:Y:S02]  /*b990*/  MOV R231, R5 ;  /* 0x0000000500e77202 */ /* 0x000fe40000000f00 */
[----:B------:R-:W-:-:S07]  /*b9a0*/  MOV R9, R222 ;  /* 0x000000de00097202 */ /* 0x000fce0000000f00 */
[----:B------:R-:W-:Y:S05]  /*b9b0*/  WARPSYNC.COLLECTIVE R10, `(.L_x_4070) ;  /* 0x000000000a087348 */ /* 0x000fea0003c00000 */
[----:B------:R0:W1:Y:S02]  /*b9c0*/  SHFL.DOWN P6, R222, R231, R232, R233 ;  /* 0x080000e8e7de7389 */ /* 0x00006400000c00e9 */
[----:B01----:R-:W-:Y:S01]  /*b9d0*/  ENDCOLLECTIVE ;  /* 0x000000000000791b */ /* 0x003fe20003800000 */
.L_x_4070:
        /* <DEDUP_REMOVED lines=8> */
.L_x_4071:
[----:B------:R-:W-:Y:S02]  /*ba60*/  MOV R231, R5 ;  /* 0x0000000500e77202 */ /* 0x000fe40000000f00 */
[----:B------:R-:W-:-:S07]  /*ba70*/  MOV R9, R222 ;  /* 0x000000de00097202 */ /* 0x000fce0000000f00 */
[----:B------:R-:W-:Y:S05]  /*ba80*/  WARPSYNC.COLLECTIVE R10, `(.L_x_4072) ;  /* 0x000000000a087348 */ /* 0x000fea0003c00000 */
[----:B------:R0:W1:Y:S02]  /*ba90*/  SHFL.DOWN P6, R222, R231, R232, R233 ;  /* 0x080000e8e7de7389 */ /* 0x00006400000c00e9 */
[----:B01----:R-:W-:Y:S01]  /*baa0*/  ENDCOLLECTIVE ;  /* 0x000000000000791b */ /* 0x003fe20003800000 */
.L_x_4072:
        /* <DEDUP_REMOVED lines=8> */
.L_x_4073:
[----:B------:R-:W-:Y:S02]  /*bb30*/  MOV R231, R5 ;  /* 0x0000000500e77202 */ /* 0x000fe40000000f00 */
[----:B------:R-:W-:-:S07]  /*bb40*/  MOV R9, R222 ;  /* 0x000000de00097202 */ /* 0x000fce0000000f00 */
[----:B------:R-:W-:Y:S05]  /*bb50*/  WARPSYNC.COLLECTIVE R10, `(.L_x_4074) ;  /* 0x000000000a087348 */ /* 0x000fea0003c00000 */
[----:B------:R0:W1:Y:S02]  /*bb60*/  SHFL.DOWN P6, R222, R231, R232, R233 ;  /* 0x080000e8e7de7389 */ /* 0x00006400000c00e9 */
[----:B01----:R-:W-:Y:S01]  /*bb70*/  ENDCOLLECTIVE ;  /* 0x000000000000791b */ /* 0x003fe20003800000 */
.L_x_4074:
        /* <DEDUP_REMOVED lines=9> */
.L_x_4075:
[----:B------:R-:W-:Y:S01]  /*bc10*/  IMAD.MOV.U32 R243, RZ, RZ, R5 ;  /* 0x000000fffff37224 */ /* 0x000fe200078e0005 */
[----:B------:R-:W-:-:S07]  /*bc20*/  MOV R226, R222 ;  /* 0x000000de00e27202 */ /* 0x000fce0000000f00 */
[----:B------:R-:W-:Y:S05]  /*bc30*/  WARPSYNC.COLLECTIVE R10, `(.L_x_4076) ;  /* 0x000000000a087348 */ /* 0x000fea0003c00000 */
[----:B------:R0:W1:Y:S02]  /*bc40*/  SHFL.IDX P3, R222, R243, R220, R11 ;  /* 0x000000dcf3de7389 */ /* 0x000064000006000b */
[----:B01----:R-:W-:Y:S01]  /*bc50*/  ENDCOLLECTIVE ;  /* 0x000000000000791b */ /* 0x003fe20003800000 */
.L_x_4076:
[----:B------:R-:W-:Y:S02]  /*bc60*/  MOV R243, R2 ;  /* 0x0000000200f37202 */ /* 0x000fe40000000f00 */
[----:B------:R-:W-:-:S07]  /*bc70*/  MOV R228, R222 ;  /* 0x000000de00e47202 */ /* 0x000fce0000000f00 */
[----:B------:R-:W-:Y:S05]  /*bc80*/  WARPSYNC.COLLECTIVE R10, `(.L_x_4077) ;  /* 0x000000000a087348 */ /* 0x000fea0003c00000 */
[----:B------:R0:W1:Y:S02]  /*bc90*/  SHFL.DOWN P6, R222, R231, R232, R233 ;  /* 0x080000e8e7de7389 */ /* 0x00006400000c00e9 */
[----:B01----:R-:W-:Y:S01]  /*bca0*/  ENDCOLLECTIVE ;  /* 0x000000000000791b */ /* 0x003fe20003800000 */
.L_x_4077:
[----:B------:R-:W-:Y:S01]  /*bcb0*/  IMAD.MOV.U32 R231, RZ, RZ, R5 ;  /* 0x000000ffffe77224 */ /* 0x000fe200078e0005 */
[----:B------:R-:W-:-:S07]  /*bcc0*/  MOV R8, R222 ;  /* 0x000000de00087202 */ /* 0x000fce0000000f00 */
[----:B------:R-:W-:Y:S05]  /*bcd0*/  WARPSYNC.COLLECTIVE R10, `(.L_x_4078) ;  /* 0x000000000a087348 */ /* 0x000fea0003c00000 */
[----:B------:R0:W1:Y:S02]  /*bce0*/  SHFL.DOWN P6, R222, R231, R232, R233 ;  /* 0x080000e8e7de7389 */ /* 0x00006400000c00e9 */
[----:B01----:R-:W-:Y:S01]  /*bcf0*/  ENDCOLLECTIVE ;  /* 0x000000000000791b */ /* 0x003fe20003800000 */
.L_x_4078:
[----:B------:R-:W-:-:S07]  /*bd00*/  MOV R9, R222 ;  /* 0x000000de00097202 */ /* 0x000fce0000000f00 */
[----:B------:R-:W-:Y:S05]  /*bd10*/  WARPSYNC.COLLECTIVE R10, `(.L_x_4079) ;  /* 0x000000000a087348 */ /* 0x000fea0003c00000 */
[----:B------:R0:W1:Y:S02]  /*bd20*/  SHFL.IDX P3, R222, R243, R220, R11 ;  /* 0x000000dcf3de7389 */ /* 0x000064000006000b */
[----:B01----:R-:W-:Y:S01]  /*bd30*/  ENDCOLLECTIVE ;  /* 0x000000000000791b */ /* 0x003fe20003800000 */
.L_x_4079:
[----:B------:R-:W-:Y:S02]  /*bd40*/  MOV R243, R3 ;  /* 0x0000000300f37202 */ /* 0x000fe40000000f00 */
[----:B------:R-:W-:-:S07]  /*bd50*/  MOV R230, R222 ;  /* 0x000000de00e67202 */ /* 0x000fce0000000f00 */
[----:B------:R-:W-:Y:S05]  /*bd60*/  WARPSYNC.COLLECTIVE R10, `(.L_x_4080) ;  /* 0x000000000a087348 */ /* 0x000fea0003c00000 */
[----:B------:R0:W1:Y:S02]  /*bd70*/  SHFL.IDX P3, R222, R243, R220, R11 ;  /* 0x000000dcf3de7389 */ /* 0x000064000006000b */
[----:B01----:R-:W-:Y:S01]  /*bd80*/  ENDCOLLECTIVE ;  /* 0x000000000000791b */ /* 0x003fe20003800000 */
.L_x_4080:
[----:B------:R-:W-:Y:S05]  /*bd90*/  BRA `(.L_x_4081) ;  /* 0xffffffa800747947 */ /* 0x000fea000383ffff */
.L_x_4082:
        /* <DEDUP_REMOVED lines=14> */
.L_x_10950:


//--------------------- .text._Z25selective_scan_bwd_kernelI32Selective_Scan_bwd_kernel_traitsILi64ELi16ELb0ELb0ELb1ELb1ELb1EN3c108BFloat16EfEEv12SSMParamsBwd --------------------------
	.section	.text._Z25selective_scan_bwd_kernelI32Selective_Scan_bwd_kernel_traitsILi64ELi16ELb0ELb0ELb1ELb1ELb1EN3c108BFloat16EfEEv12SSMParamsBwd,"ax",@progbits
	.align	128
        .global         _Z25selective_scan_bwd_kernelI32Selective_Scan_bwd_kernel_traitsILi64ELi16ELb0ELb0ELb1ELb1ELb1EN3c108BFloat16EfEEv12SSMParamsBwd
        .type           _Z25selective_scan_bwd_kernelI32Selective_Scan_bwd_kernel_traitsILi64ELi16ELb0ELb0ELb1ELb1ELb1EN3c108BFloat16EfEEv12SSMParamsBwd,@function
        .size           _Z25selective_scan_bwd_kernelI32Selective_Scan_bwd_kernel_traitsILi64ELi16ELb0ELb0ELb1ELb1ELb1EN3c108BFloat16EfEEv12SSMParamsBwd,(.L_x_10951 - _Z25selective_scan_bwd_kernelI32Selective_Scan_bwd_kernel_traitsILi64ELi16ELb0ELb0ELb1ELb1ELb1EN3c108BFloat16EfEEv12SSMParamsBwd)
        .other          _Z25selective_scan_bwd_kernelI32Selective_Scan_bwd_kernel_traitsILi64ELi16ELb0ELb0ELb1ELb1ELb1EN3c108BFloat16EfEEv12SSMParamsBwd,@"STO_CUDA_ENTRY STV_DEFAULT"
_Z25selective_scan_bwd_kernelI32Selective_Scan_bwd_kernel_traitsILi64ELi16ELb0ELb0ELb1ELb1ELb1EN3c108BFloat16EfEEv12SSMParamsBwd:
.text._Z25selective_scan_bwd_kernelI32Selective_Scan_bwd_kernel_traitsILi64ELi16ELb0ELb0ELb1ELb1ELb1EN3c108BFloat16EfEEv12SSMParamsBwd:
[----:B------:R-:W-:Y:S08]  /*0000*/  LDC R1, c[0x0][0x28] ;  /* 0x00000a00ff017b82 */ /* 0x000ff00000000800 */
[----:B------:R-:W0:Y:S01]  /*0010*/  LDC.64 R2, c[0x0][0x2e8] ;  /* 0x0000ba00ff027b82 */ /* 0x000e220000000a00 */
[----:B------:R-:W1:Y:S01]  /*0020*/  S2R R150, SR_CTAID.Y ;  /* 0x0000000000967919 */ /* 0x000e620000002600 */
[----:B------:R-:W-:Y:S01]  /*0030*/  ULDC.64 UR16, c[0x0][0x208] ;  /* 0x0000820000107ab9 */ /* 0x000fe20000000a00 */
[----:B------:R-:W-:Y:S01]  /*0040*/  ULDC.64 UR8, c[0x0][0x280] ;  /* 0x0000a00000087ab9 */ /* 0x000fe20000000a00 */
[----:B------:R-:W-:-:S04]  /*0050*/  ULDC.64 UR10, c[0x0][0x290] ;  /* 0x0000a400000a7ab9 */ /* 0x000fc80000000a00 */
        /* <DEDUP_REMOVED lines=13> */
[----:B------:R-:W-:Y:S01]  /*0130*/  CS2R R122, SRZ ;  /* 0x00000000007a7805 */ /* 0x000fe2000001ff00 */
[----:B------:R-:W-:Y:S01]  /*0140*/  UMOV UR4, URZ ;  /* 0x0000003f00047c82 */ /* 0x000fe20008000000 */
[----:B------:R-:W-:Y:S01]  /*0150*/  ULDC.64 UR14, c[0x0][0x328] ;  /* 0x0000ca00000e7ab9 */ /* 0x000fe20000000a00 */
[----:B------:R1:W4:Y:S01]  /*0160*/  @P1 LDG.E R6, desc[UR16][R2.64] ;  /* 0x0000001002061981 */ /* 0x000322000c1e1900 */
[----:B--2---:R-:W-:Y:S01]  /*0170*/  ISETP.NE.U32.AND P0, PT, R4, RZ, PT ;  /* 0x000000ff0400720c */ /* 0x004fe20003f05070 */
[----:B------:R-:W2:Y:S01]  /*0180*/  LDC.64 R20, c[0x0][0x330] ;  /* 0x0000cc00ff147b82 */ /* 0x000ea20000000a00 */
[----:B------:R-:W-:-:S02]  /*0190*/  ULDC.64 UR18, c[0x0][0x260] ;  /* 0x0000980000127ab9 */ /* 0x000fc40000000a00 */
[----:B------:R-:W-:-:S05]  /*01a0*/  ISETP.NE.AND.EX P0, PT, R5, RZ, PT, P0 ;  /* 0x000000ff0500720c */ /* 0x000fca0003f05300 */
[----:B------:R-:W2:Y:S08]  /*01b0*/  LDC.64 R22, c[0x0][0x278] ;  /* 0x00009e00ff167b82 */ /* 0x000eb00000000a00 */
[C---:B------:R-:W-:Y:S01]  /*01c0*/  @P0 LEA R4, P2, R150.reuse, R4, 0x2 ;  /* 0x0000000496040211 */ /* 0x040fe200078410ff */
[----:B------:R-:W2:Y:S03]  /*01d0*/  LDC.64 R24, c[0x0][0x2f0] ;  /* 0x0000bc00ff187b82 */ /* 0x000ea60000000a00 */
[----:B------:R-:W-:-:S05]  /*01e0*/  @P0 LEA.HI.X R5, R150, R5, R7, 0x2, P2 ;  /* 0x0000000596050211 */ /* 0x000fca00010f1407 */
        /* <DEDUP_REMOVED lines=12> */
[----:B------:R-:W-:Y:S01]  /*02b0*/  HFMA2.MMA R167, -RZ, RZ, 0, 0 ;  /* 0x00000000ffa77435 */ /* 0x000fe200000001ff */
[----:B------:R-:W-:Y:S01]  /*02c0*/  UIMAD UR5, UR20, UR10, URZ ;  /* 0x0000000a140572a4 */ /* 0x000fe2000f8e023f */
[----:B------:R-:W-:Y:S01]  /*02d0*/  IMAD.MOV.U32 R165, RZ, RZ, RZ ;  /* 0x000000ffffa57224 */ /* 0x000fe200078e00ff */
[----:B------:R-:W-:-:S02]  /*02e0*/  UIMAD.WIDE.U32 UR8, UR21, UR10, URZ ;  /* 0x0000000a150872a5 */ /* 0x000fc4000f8e003f */
[----:B------:R-:W-:Y:S01]  /*02f0*/  UIMAD UR13, UR21, UR11, UR5 ;  /* 0x0000000b150d72a4 */ /* 0x000fe2000f8e0205 */
[----:B------:R-:W4:Y:S01]  /*0300*/  LDC.64 R28, c[0x0][0x3b8] ;  /* 0x0000ee00ff1c7b82 */ /* 0x000f220000000a00 */
[----:B------:R-:W-:Y:S01]  /*0310*/  UIADD3 UR7, UR7, UR12, URZ ;  /* 0x0000000c07077290 */ /* 0x000fe2000fffe03f */
[----:B---3--:R-:W1:Y:S01]  /*0320*/  MUFU.RCP R0, R0 ;  /* 0x0000000000007308 */ /* 0x008e620000001000 */
[C---:B------:R-:W-:Y:S01]  /*0330*/  @P3 LEA R120, P5, R150.reuse, R14, 0x2 ;  /* 0x0000000e96783211 */ /* 0x040fe200078a10ff */
[----:B------:R-:W-:Y:S01]  /*0340*/  ULDC.64 UR10, c[0x0][0x310] ;  /* 0x0000c400000a7ab9 */ /* 0x000fe20000000a00 */
[----:B------:R-:W-:Y:S02]  /*0350*/  UIMAD UR5, UR20, UR14, URZ ;  /* 0x0000000e140572a4 */ /* 0x000fe4000f8e023f */
[----:B------:R-:W-:Y:S01]  /*0360*/  @P3 LEA.HI.X R121, R150, R15, R7, 0x2, P5 ;  /* 0x0000000f96793211 */ /* 0x000fe200028f1407 */
[----:B------:R-:W-:Y:S01]  /*0370*/  UIADD3 UR9, UR9, UR13, URZ ;  /* 0x0000000d09097290 */ /* 0x000fe2000fffe03f */
[----:B------:R-:W-:Y:S01]  /*0380*/  ISETP.NE.AND P3, PT, R11, RZ, PT ;  /* 0x000000ff0b00720c */ /* 0x000fe20003f65270 */
[----:B------:R-:W3:Y:S01]  /*0390*/  LDC.64 R146, c[0x0][0x2e0] ;  /* 0x0000b800ff927b82 */ /* 0x000ee20000000a00 */
[----:B------:R-:W-:Y:S01]  /*03a0*/  UIMAD.WIDE.U32 UR12, UR21, UR18, URZ ;  /* 0x00000012150c72a5 */ /* 0x000fe2000f8e003f */
[----:B-1----:R-:W-:-:S02]  /*03b0*/  IADD3 R2, R0, 0xffffffe, RZ ;  /* 0x0ffffffe00027810 */ /* 0x002fc40007ffe0ff */
[----:B------:R-:W-:Y:S02]  /*03c0*/  IABS R0, R150 ;  /* 0x0000009600007213 */ /* 0x000fe40000000000 */
[----:B------:R1:W5:Y:S02]  /*03d0*/  F2I.FTZ.U32.TRUNC.NTZ R3, R2 ;  /* 0x0000000200037305 */ /* 0x000364000021f000 */
[----:B-1----:R-:W-:Y:S01]  /*03e0*/  HFMA2.MMA R2, -RZ, RZ, 0, 0 ;  /* 0x00000000ff027435 */ /* 0x002fe200000001ff */
[----:B-----5:R-:W-:-:S05]  /*03f0*/  IADD3 R8, RZ, -R3, RZ ;  /* 0x80000003ff087210 */ /* 0x020fca0007ffe0ff */
[----:B------:R-:W-:-:S04]  /*0400*/  IMAD R5, R8, R9, RZ ;  /* 0x0000000908057224 */ /* 0x000fc800078e02ff */
[----:B------:R-:W-:-:S06]  /*0410*/  IMAD.HI.U32 R3, R3, R5, R2 ;  /* 0x0000000503037227 */ /* 0x000fcc00078e0002 */
[----:B------:R-:W-:-:S04]  /*0420*/  IMAD.HI.U32 R169, R3, R0, RZ ;  /* 0x0000000003a97227 */ /* 0x000fc800078e00ff */
[----:B------:R-:W-:-:S04]  /*0430*/  IMAD.MOV R2, RZ, RZ, -R169 ;  /* 0x000000ffff027224 */ /* 0x000fc800078e0aa9 */
[----:B------:R-:W-:Y:S02]  /*0440*/  IMAD R0, R9, R2, R0 ;  /* 0x0000000209007224 */ /* 0x000fe400078e0200 */
[----:B------:R-:W-:-:S03]  /*0450*/  IMAD R2, R7, R16, RZ ;  /* 0x0000001007027224 */ /* 0x000fc600078e02ff */
[----:B------:R-:W-:Y:S01]  /*0460*/  ISETP.GT.U32.AND P4, PT, R9, R0, PT ;  /* 0x000000000900720c */ /* 0x000fe20003f84070 */
[----:B------:R-:W-:Y:S02]  /*0470*/  IMAD R14, R150, R17, R2 ;  /* 0x00000011960e7224 */ /* 0x000fe400078e0202 */
[----:B------:R-:W-:-:S04]  /*0480*/  IMAD R2, R7, R18, RZ ;  /* 0x0000001207027224 */ /* 0x000fc800078e02ff */
[C---:B------:R-:W-:Y:S01]  /*0490*/  IMAD R10, R150.reuse, R19, R2 ;  /* 0x00000013960a7224 */ /* 0x040fe200078e0202 */
[----:B------:R-:W-:Y:S01]  /*04a0*/  LOP3.LUT R2, R150, R11, RZ, 0x3c, !PT ;  /* 0x0000000b96027212 */ /* 0x000fe200078e3cff */
[----:B------:R-:W1:Y:S03]  /*04b0*/  LDC R19, c[0x0][0x224] ;  /* 0x00008900ff137b82 */ /* 0x000e660000000800 */
[----:B------:R-:W-:Y:S01]  /*04c0*/  ISETP.GE.AND P5, PT, R2, RZ, PT ;  /* 0x000000ff0200720c */ /* 0x000fe20003fa6270 */
[----:B------:R-:W-:Y:S01]  /*04d0*/  IMAD.WIDE.U32 R2, R150, R16, UR6 ;  /* 0x0000000696027e25 */ /* 0x000fe2000f8e0010 */
[----:B------:R-:W-:Y:S02]  /*04e0*/  @!P4 IADD3 R0, R0, -R9, RZ ;  /* 0x800000090000c210 */ /* 0x000fe40007ffe0ff */
[----:B------:R-:W-:Y:S02]  /*04f0*/  @!P4 IADD3 R169, R169, 0x1, RZ ;  /* 0x00000001a9a9c810 */ /* 0x000fe40007ffe0ff */
[----:B------:R-:W-:-:S02]  /*0500*/  @P1 R2UR UR4, R6 ;  /* 0x00000000060412ca */ /* 0x000fc400000e0000 */
[----:B------:R-:W-:-:S04]  /*0510*/  @P2 LEA R122, P1, R150, R12, 0x2 ;  /* 0x0000000c967a2211 */ /* 0x000fc800078210ff */
[----:B------:R-:W-:Y:S01]  /*0520*/  @P2 LEA.HI.X R123, R150, R13, R7, 0x2, P1 ;  /* 0x0000000d967b2211 */ /* 0x000fe200008f1407 */
[----:B--2---:R-:W-:Y:S01]  /*0530*/  IMAD R7, R7, R20, RZ ;  /* 0x0000001407077224 */ /* 0x004fe200078e02ff */
[----:B------:R-:W-:Y:S02]  /*0540*/  ISETP.NE.U32.AND P1, PT, RZ, UR10, PT ;  /* 0x0000000aff007c0c */ /* 0x000fe4000bf25070 */
[----:B------:R-:W-:Y:S01]  /*0550*/  ISETP.GE.U32.AND P2, PT, R0, R9, PT ;  /* 0x000000090000720c */ /* 0x000fe20003f46070 */
[----:B------:R-:W-:Y:S01]  /*0560*/  IMAD R12, R150, R21, R7 ;  /* 0x00000015960c7224 */ /* 0x000fe200078e0207 */
[----:B------:R-:W-:Y:S01]  /*0570*/  ISETP.NE.AND.EX P1, PT, RZ, UR11, PT, P1 ;  /* 0x0000000bff007c0c */ /* 0x000fe2000bf25310 */
[----:B------:R-:W-:Y:S01]  /*0580*/  UIMAD.WIDE.U32 UR10, UR21, UR14, URZ ;  /* 0x0000000e150a72a5 */ /* 0x000fe2000f8e003f */
[----:B-1----:R-:W-:Y:S01]  /*0590*/  LEA R9, R19, 0xfffffc00, 0xa ;  /* 0xfffffc0013097811 */ /* 0x002fe200078e50ff */
[----:B------:R-:W-:Y:S02]  /*05a0*/  UIMAD UR14, UR21, UR15, UR5 ;  /* 0x0000000f150e72a4 */ /* 0x000fe4000f8e0205 */
[----:B------:R-:W-:Y:S01]  /*05b0*/  UIMAD UR15, UR20, UR18, URZ ;  /* 0x00000012140f72a4 */ /* 0x000fe2000f8e023f */
[----:B------:R-:W-:Y:S01]  /*05c0*/  UMOV UR5, URZ ;  /* 0x0000003f00057c82 */ /* 0x000fe20008000000 */
[----:B------:R-:W-:-:S02]  /*05d0*/  UIADD3 UR11, UR11, UR14, URZ ;  /* 0x0000000e0b0b7290 */ /* 0x000fc4000fffe03f */
[----:B------:R-:W-:Y:S02]  /*05e0*/  UIMAD UR15, UR21, UR19, UR15 ;  /* 0x00000013150f72a4 */ /* 0x000fe4000f8e020f */
[----:B------:R-:W-:Y:S02]  /*05f0*/  @P2 IADD3 R169, R169, 0x1, RZ ;  /* 0x00000001a9a92810 */ /* 0x000fe40007ffe0ff */
[----:B------:R-:W1:Y:S01]  /*0600*/  @P1 LDC R17, c[0x0][0x214] ;  /* 0x00008500ff111b82 */ /* 0x000e620000000800 */
[----:B------:R-:W-:Y:S01]  /*0610*/  UIADD3 UR13, UR13, UR15, URZ ;  /* 0x0000000f0d0d7290 */ /* 0x000fe2000fffe03f */
[----:B------:R-:W-:Y:S01]  /*0620*/  @P0 R2UR UR5, R4 ;  /* 0x00000000040502ca */ /* 0x000fe200000e0000 */
[----:B------:R-:W-:Y:S01]  /*0630*/  @!P5 IMAD.MOV R169, RZ, RZ, -R169 ;  /* 0x000000ffffa9d224 */ /* 0x000fe200078e0aa9 */
[----:B------:R-:W-:Y:S01]  /*0640*/  @!P3 LOP3.LUT R169, RZ, R11, RZ, 0x33, !PT ;  /* 0x0000000bffa9b212 */ /* 0x000fe200078e33ff */
[----:B------:R-:W-:Y:S01]  /*0650*/  IMAD.WIDE.U32 R4, R150, R18, UR8 ;  /* 0x0000000896047e25 */ /* 0x000fe2000f8e0012 */
[----:B------:R-:W-:-:S02]  /*0660*/  SHF.R.S32.HI R11, RZ, 0x1f, R9 ;  /* 0x0000001fff0b7819 */ /* 0x000fc40000011409 */
[----:B------:R-:W2:Y:S01]  /*0670*/  @P1 LDC R21, c[0x0][0x21c] ;  /* 0x00008700ff151b82 */ /* 0x000ea20000000800 */
[----:B------:R-:W-:Y:S01]  /*0680*/  IADD3 R13, P0, R9, R2, RZ ;  /* 0x00000002090d7210 */ /* 0x000fe20007f1e0ff */
[----:B------:R-:W-:Y:S01]  /*0690*/  IMAD.WIDE.U32 R6, R150, R20, UR10 ;  /* 0x0000000a96067e25 */ /* 0x000fe2000f8e0014 */
[----:B------:R-:W-:Y:S02]  /*06a0*/  SHF.R.S32.HI R15, RZ, 0x1f, R169 ;  /* 0x0000001fff0f7819 */ /* 0x000fe400000114a9 */
[----:B------:R-:W-:Y:S01]  /*06b0*/  IADD3.X R14, R11, R3, R14, P0, !PT ;  /* 0x000000030b0e7210 */ /* 0x000fe200007fe40e */
[----:B------:R-:W-:Y:S01]  /*06c0*/  IMAD.WIDE.U32 R2, R169, R22, UR12 ;  /* 0x0000000ca9027e25 */ /* 0x000fe2000f8e0016 */
[C---:B------:R-:W-:Y:S01]  /*06d0*/  IADD3 R8, P0, R9.reuse, R4, RZ ;  /* 0x0000000409087210 */ /* 0x040fe20007f1e0ff */
[----:B------:R-:W5:Y:S01]  /*06e0*/  @P1 LDC.64 R124, c[0x0][0x310] ;  /* 0x0000c400ff7c1b82 */ /* 0x000f620000000a00 */
[----:B------:R-:W-:Y:S01]  /*06f0*/  IADD3 R4, P2, R9, R6, RZ ;  /* 0x0000000609047210 */ /* 0x000fe20007f5e0ff */
[----:B------:R-:W-:Y:S01]  /*0700*/  IMAD R0, R15, R22, RZ ;  /* 0x000000160f007224 */ /* 0x000fe200078e02ff */
[----:B------:R-:W-:-:S02]  /*0710*/  IADD3.X R10, R11, R5, R10, P0, !PT ;  /* 0x000000050b0a7210 */ /* 0x000fc400007fe40a */
[----:B------:R-:W-:Y:S01]  /*0720*/  ISETP.GE.AND P0, PT, R19, 0x1, PT ;  /* 0x000000011300780c */ /* 0x000fe20003f06270 */
[----:B------:R-:W-:Y:S01]  /*0730*/  IMAD R15, R169, R23, R0 ;  /* 0x00000017a90f7224 */ /* 0x000fe200078e0200 */
[----:B------:R-:W-:Y:S01]  /*0740*/  IADD3.X R6, R11, R7, R12, P2, !PT ;  /* 0x000000070b067210 */ /* 0x000fe200017fe40c */
[----:B-1----:R-:W-:Y:S01]  /*0750*/  @P1 IMAD R0, R17, UR21, R150 ;  /* 0x0000001511001c24 */ /* 0x002fe2000f8e0296 */
[----:B------:R-:W-:Y:S02]  /*0760*/  IADD3 R9, P3, R9, R2, RZ ;  /* 0x0000000209097210 */ /* 0x000fe40007f7e0ff */
[----:B------:R-:W-:Y:S01]  /*0770*/  IADD3 R144, R3, R15, RZ ;  /* 0x0000000f03907210 */ /* 0x000fe20007ffe0ff */
[----:B------:R-:W-:Y:S01]  /*0780*/  @P1 IMAD R0, R0, R19, RZ ;  /* 0x0000001300001224 */ /* 0x000fe200078e02ff */
[----:B------:R-:W-:Y:S02]  /*0790*/  LEA R12, P2, R13, R24, 0x1 ;  /* 0x000000180d0c7211 */ /* 0x000fe400078408ff */
[----:B------:R-:W-:Y:S01]  /*07a0*/  IADD3.X R144, R11, R144, RZ, P3, !PT ;  /* 0x000000900b907210 */ /* 0x000fe20001ffe4ff */
[----:B--2---:R-:W-:Y:S01]  /*07b0*/  @P1 IMAD R3, R0, R21, RZ ;  /* 0x0000001500031224 */ /* 0x004fe200078e02ff */
[----:B------:R-:W-:-:S02]  /*07c0*/  LEA.HI.X R11, R13, R25, R14, 0x1, P2 ;  /* 0x000000190d0b7211 */ /* 0x000fc400010f0c0e */
[----:B0-----:R-:W-:Y:S02]  /*07d0*/  LEA R5, P2, R8, R26, 0x1 ;  /* 0x0000001a08057211 */ /* 0x001fe400078408ff */
[----:B----4-:R-:W-:Y:S02]  /*07e0*/  LEA R0, P3, R4, R28, 0x1 ;  /* 0x0000001c04007211 */ /* 0x010fe400078608ff */
[----:B---3--:R-:W-:Y:S01]  /*07f0*/  LEA R146, P4, R9, R146, 0x1 ;  /* 0x0000009209927211 */ /* 0x008fe200078808ff */
[----:B-----5:R-:W-:Y:S01]  /*0800*/  @P1 IMAD.WIDE R124, R3, 0x8, R124 ;  /* 0x00000008037c1825 */ /* 0x020fe200078e027c */
[----:B------:R-:W-:Y:S02]  /*0810*/  LEA.HI.X R7, R8, R27, R10, 0x1, P2 ;  /* 0x0000001b08077211 */ /* 0x000fe400010f0c0a */
[----:B------:R-:W-:Y:S02]  /*0820*/  @!P1 CS2R R124, SRZ ;  /* 0x00000000007c9805 */ /* 0x000fe4000001ff00 */
[----:B------:R-:W-:-:S02]  /*0830*/  LEA.HI.X R2, R4, R29, R6, 0x1, P3 ;  /* 0x0000001d04027211 */ /* 0x000fc400018f0c06 */
[----:B------:R-:W-:Y:S01]  /*0840*/  LEA.HI.X R144, R9, R147, R144, 0x1, P4 ;  /* 0x0000009309907211 */ /* 0x000fe200020f0c90 */
[----:B------:R-:W-:Y:S06]  /*0850*/  @!P0 BRA `(.L_x_4083) ;  /* 0x000000c400948947 */ /* 0x000fec0003800000 */
[----:B------:R-:W0:Y:S01]  /*0860*/  S2R R148, SR_TID.X ;  /* 0x0000000000947919 */ /* 0x000e220000002100 */
[----:B------:R-:W1:Y:S01]  /*0870*/  S2UR UR7, SR_CgaCtaId ;  /* 0x00000000000779c3 */ /* 0x000e620000008800 */
[----:B------:R-:W-:Y:S01]  /*0880*/  R2UR UR12, R12 ;  /* 0x000000000c0c72ca */ /* 0x000fe200000e0000 */
[----:B------:R-:W-:Y:S01]  /*0890*/  UMOV UR6, 0x400 ;  /* 0x0000040000067882 */ /* 0x000fe20000000000 */
[----:B------:R-:W2:Y:S01]  /*08a0*/  S2R R138, SR_LANEID ;  /* 0x00000000008a7919 */ /* 0x000ea20000000000 */
[----:B------:R-:W-:Y:S02]  /*08b0*/  R2UR UR13, R11 ;  /* 0x000000000b0d72ca */ /* 0x000fe400000e0000 */
[----:B------:R-:W-:Y:S02]  /*08c0*/  R2UR UR14, R5 ;  /* 0x00000000050e72ca */ /* 0x000fe400000e0000 */
[----:B------:R-:W-:Y:S02]  /*08d0*/  R2UR UR15, R7 ;  /* 0x00000000070f72ca */ /* 0x000fe400000e0000 */
[----:B------:R-:W-:-:S02]  /*08e0*/  R2UR UR18, R0 ;  /* 0x00000000001272ca */ /* 0x000fc400000e0000 */
[----:B------:R-:W-:Y:S02]  /*08f0*/  R2UR UR19, R2 ;  /* 0x00000000021372ca */ /* 0x000fe400000e0000 */
[----:B------:R-:W-:Y:S02]  /*0900*/  MOV R165, RZ ;  /* 0x000000ff00a57202 */ /* 0x000fe40000000f00 */
        /* <DEDUP_REMOVED lines=11> */
[----:B------:R-:W-:Y:S02]  /*09c0*/  SHF.R.S32.HI R119, RZ, 0x1f, R118 ;  /* 0x0000001fff777819 */ /* 0x000fe40000011476 */
[C---:B------:R-:W-:Y:S02]  /*09d0*/  LOP3.LUT R163, R118.reuse, 0x20, RZ, 0xfc, !PT ;  /* 0x0000002076a37812 */ /* 0x040fe400078efcff */
[C---:B------:R-:W-:Y:S02]  /*09e0*/  LOP3.LUT R161, R118.reuse, 0x40, RZ, 0xfc, !PT ;  /* 0x0000004076a17812 */ /* 0x040fe400078efcff */
[----:B------:R-:W-:-:S02]  /*09f0*/  LOP3.LUT R159, R118, 0x60, RZ, 0xfc, !PT ;  /* 0x00000060769f7812 */ /* 0x000fc400078efcff */
[C---:B------:R-:W-:Y:S02]  /*0a00*/  LOP3.LUT R157, R118.reuse, 0x80, RZ, 0xfc, !PT ;  /* 0x00000080769d7812 */ /* 0x040fe400078efcff */
[C---:B------:R-:W-:Y:S02]  /*0a10*/  LOP3.LUT R155, R118.reuse, 0xa0, RZ, 0xfc, !PT ;  /* 0x000000a0769b7812 */ /* 0x040fe400078efcff */
[C---:B------:R-:W-:Y:S02]  /*0a20*/  LOP3.LUT R153, R118.reuse, 0xc0, RZ, 0xfc, !PT ;  /* 0x000000c076997812 */ /* 0x040fe400078efcff */
        /* <DEDUP_REMOVED lines=8> */
[----:B--2---:R-:W-:-:S07]  /*0ab0*/  LOP3.LUT R117, R118, 0x1e0, RZ, 0xfc, !PT ;  /* 0x000001e076757812 */ /* 0x004fce00078efcff */
.L_x_4170:
[----:B0-----:R-:W0:Y:S01]  /*0ac0*/  LDC R0, c[0x0][0x224] ;  /* 0x00008900ff007b82 */ /* 0x001e220000000800 */
[----:B------:R-:W-:Y:S01]  /*0ad0*/  ULDC UR9, c[0x0][0x218] ;  /* 0x0000860000097ab9 */ /* 0x000fe20000000800 */
[C---:B------:R-:W-:Y:S02]  /*0ae0*/  LEA R2, P3, R118.reuse, UR12, 0x1 ;  /* 0x0000000c76027c11 */ /* 0x040fe4000f8608ff */
[----:B------:R-:W-:Y:S02]  /*0af0*/  PRMT R5, RZ, 0x7610, R5 ;  /* 0x00007610ff057816 */ /* 0x000fe40000000005 */
[----:B------:R-:W-:Y:S02]  /*0b00*/  PRMT R4, RZ, 0x7610, R4 ;  /* 0x00007610ff047816 */ /* 0x000fe40000000004 */
[----:B------:R-:W-:Y:S02]  /*0b10*/  LEA.HI.X R3, R118, UR13, R119, 0x1, P3 ;  /* 0x0000000d76037c11 */ /* 0x000fe400098f0c77 */
[----:B------:R-:W-:-:S02]  /*0b20*/  PRMT R7, RZ, 0x7610, R7 ;  /* 0x00007610ff077816 */ /* 0x000fc40000000007 */
[----:B------:R-:W-:Y:S02]  /*0b30*/  PRMT R8, RZ, 0x7610, R8 ;  /* 0x00007610ff087816 */ /* 0x000fe40000000008 */
[----:B------:R-:W-:Y:S02]  /*0b40*/  PRMT R9, RZ, 0x7610, R9 ;  /* 0x00007610ff097816 */ /* 0x000fe40000000009 */
[----:B------:R-:W-:Y:S02]  /*0b50*/  PRMT R10, RZ, 0x7610, R10 ;  /* 0x00007610ff0a7816 */ /* 0x000fe4000000000a */
[----:B------:R-:W-:Y:S02]  /*0b60*/  PRMT R11, RZ, 0x7610, R11 ;  /* 0x00007610ff0b7816 */ /* 0x000fe4000000000b */
[----:B------:R-:W-:Y:S02]  /*0b70*/  PRMT R12, RZ, 0x7610, R12 ;  /* 0x00007610ff0c7816 */ /* 0x000fe4000000000c */
[----:B------:R-:W-:Y:S01]  /*0b80*/  PRMT R13, RZ, 0x7610, R13 ;  /* 0x00007610ff0d7816 */ /* 0x000fe2000000000d */
[----:B0-----:R-:W-:Y:S01]  /*0b90*/  VIADD R115, R0, -UR6 ;  /* 0x8000000600737c36 */ /* 0x001fe20008000000 */
[----:B------:R-:W-:-:S02]  /*0ba0*/  PRMT R14, RZ, 0x7610, R14 ;  /* 0x00007610ff0e7816 */ /* 0x000fc4000000000e */
[----:B------:R-:W-:Y:S02]  /*0bb0*/  PRMT R15, RZ, 0x7610, R15 ;  /* 0x00007610ff0f7816 */ /* 0x000fe4000000000f */
[----:B------:R-:W-:-:S04]  /*0bc0*/  LEA R126, R115, 0xfffffc00, 0xa ;  /* 0xfffffc00737e7811 */ /* 0x000fc800078e50ff */
[----:B------:R-:W-:-:S04]  /*0bd0*/  IADD3 R116, -R126, UR9, RZ ;  /* 0x000000097e747c10 */ /* 0x000fc8000fffe1ff */
[-C--:B------:R-:W-:Y:S01]  /*0be0*/  ISETP.GE.AND P2, PT, R118, R116.reuse, PT ;  /* 0x000000747600720c */ /* 0x080fe20003f46270 */
[----:B------:R-:W-:Y:S01]  /*0bf0*/  BAR.SYNC.DEFER_BLOCKING 0x0 ;  /* 0x0000000000007b1d */ /* 0x000fe20000010000 */
[-C--:B------:R-:W-:Y:S02]  /*0c00*/  ISETP.GE.AND P1, PT, R163, R116.reuse, PT ;  /* 0x00000074a300720c */ /* 0x080fe40003f26270 */
[-C--:B------:R-:W-:Y:S02]  /*0c10*/  ISETP.GE.AND P0, PT, R161, R116.reuse, PT ;  /* 0x00000074a100720c */ /* 0x080fe40003f06270 */
[-C--:B------:R-:W-:Y:S02]  /*0c20*/  ISETP.GE.AND P4, PT, R159, R116.reuse, PT ;  /* 0x000000749f00720c */ /* 0x080fe40003f86270 */
[-C--:B------:R-:W-:Y:S02]  /*0c30*/  ISETP.GE.AND P6, PT, R157, R116.reuse, PT ;  /* 0x000000749d00720c */ /* 0x080fe40003fc6270 */
[----:B------:R-:W-:-:S02]  /*0c40*/  ISETP.GE.AND P5, PT, R155, R116, PT ;  /* 0x000000749b00720c */ /* 0x000fc40003fa6270 */
[-C--:B------:R-:W-:Y:S01]  /*0c50*/  ISETP.GE.AND P3, PT, R153, R116.reuse, PT ;  /* 0x000000749900720c */ /* 0x080fe20003f66270 */
[----:B------:R-:W2:Y:S01]  /*0c60*/  @!P2 LDG.E.U16 R5, desc[UR16][R2.64] ;  /* 0x000000100205a981 */ /* 0x000ea2000c1e1500 */
[----:B------:R-:W-:-:S03]  /*0c70*/  ISETP.GE.AND P2, PT, R151, R116, PT ;  /* 0x000000749700720c */ /* 0x000fc60003f46270 */
[----:B------:R-:W3:Y:S01]  /*0c80*/  @!P1 LDG.E.U16 R4, desc[UR16][R2.64+0x40] ;  /* 0x0000401002049981 */ /* 0x000ee2000c1e1500 */
[----:B------:R-:W-:-:S03]  /*0c90*/  ISETP.GE.AND P1, PT, R149, R116, PT ;  /* 0x000000749500720c */ /* 0x000fc60003f26270 */
[----:B------:R-:W4:Y:S01]  /*0ca0*/  @!P0 LDG.E.U16 R7, desc[UR16][R2.64+0x80] ;  /* 0x0000801002078981 */ /* 0x000f22000c1e1500 */
[----:B------:R-:W-:-:S03]  /*0cb0*/  ISETP.GE.AND P0, PT, R147, R116, PT ;  /* 0x000000749300720c */ /* 0x000fc60003f06270 */
[----:B------:R-:W5:Y:S01]  /*0cc0*/  @!P4 LDG.E.U16 R8, desc[UR16][R2.64+0xc0] ;  /* 0x0000c0100208c981 */ /* 0x000f62000c1e1500 */
        /* <DEDUP_REMOVED lines=23> */
[----:B------:R-:W-:-:S02]  /*0e40*/  LOP3.LUT R23, R142, 0xfffffe00, RZ, 0xc0, !PT ;  /* 0xfffffe008e177812 */ /* 0x000fc400078ec0ff */
[----:B------:R-:W-:Y:S02]  /*0e50*/  ISETP.GE.AND P2, PT, R161, R116, PT ;  /* 0x00000074a100720c */ /* 0x000fe40003f46270 */
[----:B------:R-:W-:Y:S02]  /*0e60*/  IADD3 R21, R23, R138, RZ ;  /* 0x0000008a17157210 */ /* 0x000fe40007ffe0ff */
[----:B------:R-:W-:Y:S02]  /*0e70*/  ISETP.GE.AND P3, PT, R159, R116, PT ;  /* 0x000000749f00720c */ /* 0x000fe40003f66270 */
[C---:B------:R-:W-:Y:S01]  /*0e80*/  IADD3 R22, R21.reuse, 0x20, RZ ;  /* 0x0000002015167810 */ /* 0x040fe20007ffe0ff */
[C---:B------:R-:W-:Y:S01]  /*0e90*/  VIADD R26, R21.reuse, 0x60 ;  /* 0x00000060151a7836 */ /* 0x040fe20000000000 */
[C---:B------:R-:W-:Y:S01]  /*0ea0*/  IADD3 R24, R21.reuse, 0x40, RZ ;  /* 0x0000004015187810 */ /* 0x040fe20007ffe0ff */
[C---:B------:R-:W-:Y:S01]  /*0eb0*/  VIADD R34, R21.reuse, 0xe0 ;  /* 0x000000e015227836 */ /* 0x040fe20000000000 */
[C---:B------:R-:W-:Y:S01]  /*0ec0*/  LEA.HI.SX32 R114, R21.reuse, R21, 0x1b ;  /* 0x0000001515727211 */ /* 0x040fe200078fdaff */
[C---:B------:R-:W-:Y:S01]  /*0ed0*/  VIADD R40, R21.reuse, 0x160 ;  /* 0x0000016015287836 */ /* 0x040fe20000000000 */
[C---:B------:R-:W-:Y:S01]  /*0ee0*/  IADD3 R28, R21.reuse, 0x80, RZ ;  /* 0x00000080151c7810 */ /* 0x040fe20007ffe0ff */
[C---:B------:R-:W-:Y:S01]  /*0ef0*/  VIADD R48, R21.reuse, 0x1e0 ;  /* 0x000001e015307836 */ /* 0x040fe20000000000 */
[----:B------:R-:W-:-:S02]  /*0f00*/  IADD3 R30, R21, 0xa0, RZ ;  /* 0x000000a0151e7810 */ /* 0x000fc40007ffe0ff */
[-C--:B------:R-:W-:Y:S02]  /*0f10*/  LEA.HI.SX32 R22, R22, R21.reuse, 0x1b ;  /* 0x0000001516167211 */ /* 0x080fe400078fdaff */
[C---:B------:R-:W-:Y:S02]  /*0f20*/  IADD3 R32, R21.reuse, 0xc0, RZ ;  /* 0x000000c015207810 */ /* 0x040fe40007ffe0ff */
[-C--:B------:R-:W-:Y:S02]  /*0f30*/  LEA.HI.SX32 R24, R24, R21.reuse, 0x1b ;  /* 0x0000001518187211 */ /* 0x080fe400078fdaff */
[----:B------:R-:W-:Y:S02]  /*0f40*/  LEA.HI.SX32 R26, R26, R21, 0x1b ;  /* 0x000000151a1a7211 */ /* 0x000fe400078fdaff */
[----:B0-----:R-:W-:Y:S02]  /*0f50*/  IADD3 R2, R21, 0x100, RZ ;  /* 0x0000010015027810 */ /* 0x001fe40007ffe0ff */
[----:B------:R-:W-:-:S02]  /*0f60*/  LEA R114, R114, UR7, 0x1 ;  /* 0x0000000772727c11 */ /* 0x000fc4000f8e08ff */
[-C--:B------:R-:W-:Y:S02]  /*0f70*/  LEA.HI.SX32 R28, R28, R21.reuse, 0x1b ;  /* 0x000000151c1c7211 */ /* 0x080fe400078fdaff */
        /* <DEDUP_REMOVED lines=8> */
[----:B------:R-:W-:Y:S02]  /*1000*/  IADD3 R42, R21, 0x180, RZ ;  /* 0x00000180152a7810 */ /* 0x000fe40007ffe0ff */
[----:B------:R-:W-:Y:S02]  /*1010*/  LEA.HI.SX32 R2, R2, R21, 0x1b ;  /* 0x0000001502027211 */ /* 0x000fe400078fdaff */
[----:B------:R-:W-:-:S02]  /*1020*/  LEA R110, R28, UR7, 0x1 ;  /* 0x000000071c6e7c11 */ /* 0x000fc4000f8e08ff */
[C---:B------:R-:W-:Y:S02]  /*1030*/  IADD3 R44, R21.reuse, 0x1a0, RZ ;  /* 0x000001a0152c7810 */ /* 0x040fe40007ffe0ff */
        /* <DEDUP_REMOVED lines=19> */
[C---:B------:R-:W-:Y:S02]  /*1170*/  LEA R2, P0, R118.reuse, UR14, 0x1 ;  /* 0x0000000e76027c11 */ /* 0x040fe4000f8008ff */
[-C--:B------:R-:W-:Y:S02]  /*1180*/  ISETP.GE.AND P4, PT, R153, R116.reuse, PT ;  /* 0x000000749900720c */ /* 0x080fe40003f86270 */
[----:B------:R-:W-:Y:S02]  /*1190*/  LEA.HI.X R3, R118, UR15, R119, 0x1, P0 ;  /* 0x0000000f76037c11 */ /* 0x000fe400080f0c77 */
[----:B------:R-:W-:-:S02]  /*11a0*/  ISETP.GE.AND P0, PT, R163, R116, PT ;  /* 0x00000074a300720c */ /* 0x000fc40003f06270 */
[-C--:B------:R-:W-:Y:S02]  /*11b0*/  ISETP.GE.AND P5, PT, R157, R116.reuse, PT ;  /* 0x000000749d00720c */ /* 0x080fe40003fa6270 */
[----:B------:R-:W-:Y:S02]  /*11c0*/  ISETP.GE.AND P6, PT, R155, R116, PT ;  /* 0x000000749b00720c */ /* 0x000fe40003fc6270 */
[----:B------:R-:W-:Y:S02]  /*11d0*/  PRMT R21, RZ, 0x7610, R21 ;  /* 0x00007610ff157816 */ /* 0x000fe40000000015 */
[----:B------:R-:W-:Y:S01]  /*11e0*/  PRMT R22, RZ, 0x7610, R22 ;  /* 0x00007610ff167816 */ /* 0x000fe20000000016 */
[----:B--2---:R0:W-:Y:S04]  /*11f0*/  STS.U16 [R114], R5 ;  /* 0x0000000572007388 */ /* 0x0041e80000000400 */
[----:B---3--:R1:W-:Y:S04]  /*1200*/  STS.U16 [R113+0x40], R4 ;  /* 0x0000400471007388 */ /* 0x0083e80000000400 */
[----:B----4-:R-:W-:Y:S01]  /*1210*/  STS.U16 [R112+0x80], R7 ;  /* 0x0000800770007388 */ /* 0x010fe20000000400 */
[----:B0-----:R-:W-:-:S03]  /*1220*/  LEA R5, R138, R23, 0x4 ;  /* 0x000000178a057211 */ /* 0x001fc600078e20ff */
[----:B-----5:R0:W-:Y:S01]  /*1230*/  STS.U16 [R111+0xc0], R8 ;  /* 0x0000c0086f007388 */ /* 0x0201e20000000400 */
[----:B------:R-:W-:-:S03]  /*1240*/  LEA.HI.SX32 R98, R5, R5, 0x1b ;  /* 0x0000000505627211 */ /* 0x000fc600078fdaff */
[----:B------:R2:W-:Y:S01]  /*1250*/  STS.U16 [R110+0x100], R9 ;  /* 0x000100096e007388 */ /* 0x0005e20000000400 */
[----:B-1----:R-:W-:Y:S02]  /*1260*/  LEA R4, P1, R118, UR18, 0x1 ;  /* 0x0000001276047c11 */ /* 0x002fe4000f8208ff */
[----:B------:R-:W-:Y:S01]  /*1270*/  LEA R98, R98, UR7, 0x1 ;  /* 0x0000000762627c11 */ /* 0x000fe2000f8e08ff */
[----:B------:R1:W-:Y:S01]  /*1280*/  STS.U16 [R109+0x140], R10 ;  /* 0x0001400a6d007388 */ /* 0x0003e20000000400 */
[C---:B------:R-:W-:Y:S02]  /*1290*/  LEA.HI.X R5, R118.reuse, UR19, R119, 0x1, P1 ;  /* 0x0000001376057c11 */ /* 0x040fe400088f0c77 */
[----:B0-----:R-:W-:Y:S01]  /*12a0*/  PRMT R8, RZ, 0x7610, R8 ;  /* 0x00007610ff087816 */ /* 0x001fe20000000008 */
[----:B------:R0:W-:Y:S01]  /*12b0*/  STS.U16 [R108+0x180], R11 ;  /* 0x0001800b6c007388 */ /* 0x0001e20000000400 */
[----:B------:R-:W-:Y:S02]  /*12c0*/  ISETP.GE.AND P1, PT, R118, R116, PT ;  /* 0x000000747600720c */ /* 0x000fe40003f26270 */
[----:B------:R-:W-:Y:S01]  /*12d0*/  PRMT R7, RZ, 0x7610, R7 ;  /* 0x00007610ff077816 */ /* 0x000fe20000000007 */
[----:B------:R3:W-:Y:S01]  /*12e0*/  STS.U16 [R107+0x1c0], R12 ;  /* 0x0001c00c6b007388 */ /* 0x0007e20000000400 */
[----:B--2---:R-:W-:-:S02]  /*12f0*/  PRMT R9, RZ, 0x7610, R9 ;  /* 0x00007610ff097816 */ /* 0x004fc40000000009 */
[----:B-1----:R-:W-:Y:S01]  /*1300*/  PRMT R10, RZ, 0x7610, R10 ;  /* 0x00007610ff0a7816 */ /* 0x002fe2000000000a */
[----:B------:R1:W-:Y:S01]  /*1310*/  STS.U16 [R106+0x200], R13 ;  /* 0x0002000d6a007388 */ /* 0x0003e20000000400 */
[----:B0-----:R-:W-:-:S03]  /*1320*/  PRMT R11, RZ, 0x7610, R11 ;  /* 0x00007610ff0b7816 */ /* 0x001fc6000000000b */
[----:B------:R0:W-:Y:S01]  /*1330*/  STS.U16 [R105+0x240], R14 ;  /* 0x0002400e69007388 */ /* 0x0001e20000000400 */
[----:B---3--:R-:W-:-:S03]  /*1340*/  PRMT R12, RZ, 0x7610, R12 ;  /* 0x00007610ff0c7816 */ /* 0x008fc6000000000c */
[----:B------:R2:W-:Y:S01]  /*1350*/  STS.U16 [R104+0x280], R15 ;  /* 0x0002800f68007388 */ /* 0x0005e20000000400 */
[----:B-1----:R-:W-:-:S03]  /*1360*/  PRMT R13, RZ, 0x7610, R13 ;  /* 0x00007610ff0d7816 */ /* 0x002fc6000000000d */
[----:B------:R1:W-:Y:S01]  /*1370*/  STS.U16 [R103+0x2c0], R16 ;  /* 0x0002c01067007388 */ /* 0x0003e20000000400 */
[----:B0-----:R-:W-:-:S03]  /*1380*/  PRMT R14, RZ, 0x7610, R14 ;  /* 0x00007610ff0e7816 */ /* 0x001fc6000000000e */
[----:B------:R0:W-:Y:S01]  /*1390*/  STS.U16 [R102+0x300], R17 ;  /* 0x0003001166007388 */ /* 0x0001e20000000400 */
[----:B--2---:R-:W-:-:S03]  /*13a0*/  PRMT R15, RZ, 0x7610, R15 ;  /* 0x00007610ff0f7816 */ /* 0x004fc6000000000f */
[----:B------:R2:W-:Y:S01]  /*13b0*/  STS.U16 [R101+0x340], R18 ;  /* 0x0003401265007388 */ /* 0x0005e20000000400 */
[----:B-1----:R-:W-:-:S03]  /*13c0*/  PRMT R16, RZ, 0x7610, R16 ;  /* 0x00007610ff107816 */ /* 0x002fc60000000010 */
[----:B------:R1:W-:Y:S01]  /*13d0*/  STS.U16 [R100+0x380], R19 ;  /* 0x0003801364007388 */ /* 0x0003e20000000400 */
[----:B0-----:R-:W-:-:S03]  /*13e0*/  PRMT R17, RZ, 0x7610, R17 ;  /* 0x00007610ff117816 */ /* 0x001fc60000000011 */
[----:B------:R0:W-:Y:S01]  /*13f0*/  STS.U16 [R99+0x3c0], R20 ;  /* 0x0003c01463007388 */ /* 0x0001e20000000400 */
[----:B------:R-:W-:-:S03]  /*1400*/  NOP ;  /* 0x0000000000007918 */ /* 0x000fc60000000000 */
[----:B------:R-:W-:Y:S01]  /*1410*/  LDS.U16 R97, [R98] ;  /* 0x0000000062617984 */ /* 0x000fe20000000400 */
[----:B--2---:R-:W-:Y:S02]  /*1420*/  PRMT R18, RZ, 0x7610, R18 ;  /* 0x00007610ff127816 */ /* 0x004fe40000000012 */
[----:B-1----:R-:W-:Y:S01]  /*1430*/  PRMT R19, RZ, 0x7610, R19 ;  /* 0x00007610ff137816 */ /* 0x002fe20000000013 */
[----:B------:R-:W-:Y:S01]  /*1440*/  LDS.U16 R96, [R98+0x2] ;  /* 0x0000020062607984 */ /* 0x000fe20000000400 */
[----:B0-----:R-:W-:-:S03]  /*1450*/  PRMT R20, RZ, 0x7610, R20 ;  /* 0x00007610ff147816 */ /* 0x001fc60000000014 */
        /* <DEDUP_REMOVED lines=15> */
[----:B------:R-:W2:Y:S01]  /*1550*/  @!P0 LDG.E.U16 R8, desc[UR16][R2.64+0x40] ;  /* 0x0000401002088981 */ /* 0x000ea2000c1e1500 */
[----:B------:R-:W-:-:S03]  /*1560*/  ISETP.GE.AND P0, PT, R151, R116, PT ;  /* 0x000000749700720c */ /* 0x000fc60003f06270 */
[----:B------:R-:W3:Y:S04]  /*1570*/  @!P1 LDG.E.U16 R7, desc[UR16][R2.64] ;  /* 0x0000001002079981 */ /* 0x000ee8000c1e1500 */
[----:B------:R-:W4:Y:S04]  /*1580*/  @!P2 LDG.E.U16 R9, desc[UR16][R2.64+0x80] ;  /* 0x000080100209a981 */ /* 0x000f28000c1e1500 */
[----:B------:R-:W5:Y:S04]  /*1590*/  @!P3 LDG.E.U16 R10, desc[UR16][R2.64+0xc0] ;  /* 0x0000c010020ab981 */ /* 0x000f68000c1e1500 */
[----:B------:R-:W5:Y:S01]  /*15a0*/  @!P0 LDG.E.U16 R14, desc[UR16][R2.64+0x1c0] ;  /* 0x0001c010020e8981 */ /* 0x000f62000c1e1500 */
[----:B------:R-:W-:-:S02]  /*15b0*/  ISETP.GE.AND P0, PT, R149, R116, PT ;  /* 0x000000749500720c */ /* 0x000fc40003f06270 */
[-C--:B------:R-:W-:Y:S01]  /*15c0*/  ISETP.GE.AND P1, PT, R145, R116.reuse, PT ;  /* 0x000000749100720c */ /* 0x080fe20003f26270 */
[----:B------:R-:W5:Y:S01]  /*15d0*/  @!P4 LDG.E.U16 R13, desc[UR16][R2.64+0x180] ;  /* 0x00018010020dc981 */ /* 0x000f62000c1e1500 */
[-C--:B------:R-:W-:Y:S02]  /*15e0*/  ISETP.GE.AND P2, PT, R143, R116.reuse, PT ;  /* 0x000000748f00720c */ /* 0x080fe40003f46270 */
[-C--:B------:R-:W-:Y:S01]  /*15f0*/  ISETP.GE.AND P3, PT, R139, R116.reuse, PT ;  /* 0x000000748b00720c */ /* 0x080fe20003f66270 */
[----:B------:R-:W5:Y:S01]  /*1600*/  @!P5 LDG.E.U16 R11, desc[UR16][R2.64+0x100] ;  /* 0x00010010020bd981 */ /* 0x000f62000c1e1500 */
[----:B------:R-:W-:-:S03]  /*1610*/  ISETP.GE.AND P4, PT, R137, R116, PT ;  /* 0x000000748900720c */ /* 0x000fc60003f86270 */
[----:B------:R-:W5:Y:S04]  /*1620*/  @!P6 LDG.E.U16 R12, desc[UR16][R2.64+0x140] ;  /* 0x00014010020ce981 */ /* 0x000f68000c1e1500 */
[----:B------:R-:W5:Y:S01]  /*1630*/  @!P0 LDG.E.U16 R15, desc[UR16][R2.64+0x200] ;  /* 0x00020010020f8981 */ /* 0x000f62000c1e1500 */
[-C--:B------:R-:W-:Y:S02]  /*1640*/  ISETP.GE.AND P0, PT, R147, R116.reuse, PT ;  /* 0x000000749300720c */ /* 0x080fe40003f06270 */
[-C--:B------:R-:W-:Y:S01]  /*1650*/  ISETP.GE.AND P5, PT, R135, R116.reuse, PT ;  /* 0x000000748700720c */ /* 0x080fe20003fa6270 */
[----:B------:R-:W5:Y:S01]  /*1660*/  @!P1 LDG.E.U16 R17, desc[UR16][R2.64+0x280] ;  /* 0x0002801002119981 */ /* 0x000f62000c1e1500 */
[----:B------:R-:W-:-:S03]  /*1670*/  ISETP.GE.AND P6, PT, R117, R116, PT ;  /* 0x000000747500720c */ /* 0x000fc60003fc6270 */
[----:B------:R-:W5:Y:S04]  /*1680*/  @!P2 LDG.E.U16 R18, desc[UR16][R2.64+0x2c0] ;  /* 0x0002c0100212a981 */ /* 0x000f68000c1e1500 */
[----:B------:R-:W5:Y:S04]  /*1690*/  @!P3 LDG.E.U16 R19, desc[UR16][R2.64+0x300] ;  /* 0x000300100213b981 */ /* 0x000f68000c1e1500 */
[----:B------:R-:W5:Y:S04]  /*16a0*/  @!P0 LDG.E.U16 R16, desc[UR16][R2.64+0x240] ;  /* 0x0002401002108981 */ /* 0x000f68000c1e1500 */
[----:B------:R-:W5:Y:S04]  /*16b0*/  @!P4 LDG.E.U16 R20, desc[UR16][R2.64+0x340] ;  /* 0x000340100214c981 */ /* 0x000f68000c1e1500 */
[----:B------:R-:W5:Y:S04]  /*16c0*/  @!P5 LDG.E.U16 R21, desc[UR16][R2.64+0x380] ;  /* 0x000380100215d981 */ /* 0x000f68000c1e1500 */
[----:B------:R0:W5:Y:S01]  /*16d0*/  @!P6 LDG.E.U16 R22, desc[UR16][R2.64+0x3c0] ;  /* 0x0003c0100216e981 */ /* 0x000162000c1e1500 */
[----:B------:R-:W-:-:S02]  /*16e0*/  P2R R30, PR, RZ, 0x1 ;  /* 0x00000001ff1e7803 */ /* 0x000fc40000000000 */
[-C--:B------:R-:W-:Y:S02]  /*16f0*/  ISETP.GE.AND P0, PT, R118, R116.reuse, PT ;  /* 0x000000747600720c */ /* 0x080fe40003f06270 */
[----:B------:R-:W-:Y:S02]  /*1700*/  P2R R29, PR, RZ, 0x2 ;  /* 0x00000002ff1d7803 */ /* 0x000fe40000000000 */
[----:B------:R-:W-:Y:S02]  /*1710*/  ISETP.GE.AND P1, PT, R163, R116, PT ;  /* 0x00000074a300720c */ /* 0x000fe40003f26270 */
[----:B0-----:R-:W-:Y:S02]  /*1720*/  PRMT R3, RZ, 0x7610, R3 ;  /* 0x00007610ff037816 */ /* 0x001fe40000000003 */
        /* <DEDUP_REMOVED lines=31> */
[----:B------:R-:W-:Y:S04]  /*1920*/  LDS.U16 R13, [R98+0x2] ;  /* 0x00000200620d7984 */ /* 0x000fe80000000400 */
[----:B------:R-:W1:Y:S04]  /*1930*/  LDS.U16 R14, [R98+0x4] ;  /* 0x00000400620e7984 */ /* 0x000e680000000400 */
[----:B------:R-:W2:Y:S04]  /*1940*/  LDS.U16 R15, [R98+0x6] ;  /* 0x00000600620f7984 */ /* 0x000ea80000000400 */
        /* <DEDUP_REMOVED lines=12> */
[----:B------:R-:W-:Y:S06]  /*1a10*/  BAR.SYNC.DEFER_BLOCKING 0x0 ;  /* 0x0000000000007b1d */ /* 0x000fec0000010000 */
        /* <DEDUP_REMOVED lines=16> */
[----:B------:R-:W5:Y:S06]  /*1b20*/  @!P6 LDG.E.U16 R36, desc[UR16][R4.64+0x3c0] ;  /* 0x0003c0100424e981 */ /* 0x000f6c000c1e1500 */
[----:B------:R-:W5:Y:S01]  /*1b30*/  @!P0 LDG.E.U16 R27, desc[UR16][R4.64+0x180] ;  /* 0x00018010041b8981 */ /* 0x000f62000c1e1500 */
[----:B------:R-:W-:-:S03]  /*1b40*/  ISETP.GE.AND P0, PT, R149, R116, PT ;  /* 0x000000749500720c */ /* 0x000fc60003f06270 */
[----:B------:R-:W5:Y:S01]  /*1b50*/  @!P1 LDG.E.U16 R28, desc[UR16][R4.64+0x1c0] ;  /* 0x0001c010041c9981 */ /* 0x000f62000c1e1500 */
[----:B------:R-:W-:Y:S02]  /*1b60*/  ISETP.NE.AND P1, PT, R29, RZ, PT ;  /* 0x000000ff1d00720c */ /* 0x000fe40003f25270 */
[----:B------:R-:W-:-:S07]  /*1b70*/  PRMT R29, RZ, 0x7610, R29 ;  /* 0x00007610ff1d7816 */ /* 0x000fce000000001d */
[----:B------:R-:W5:Y:S01]  /*1b80*/  @!P0 LDG.E.U16 R29, desc[UR16][R4.64+0x200] ;  /* 0x00020010041d8981 */ /* 0x000f62000c1e1500 */
[----:B------:R-:W-:Y:S02]  /*1b90*/  ISETP.NE.AND P0, PT, R30, RZ, PT ;  /* 0x000000ff1e00720c */ /* 0x000fe40003f05270 */
[----:B------:R-:W-:Y:S01]  /*1ba0*/  PRMT R30, RZ, 0x7610, R30 ;  /* 0x00007610ff1e7816 */ /* 0x000fe2000000001e */
[----:B------:R-:W5:Y:S10]  /*1bb0*/  @!P1 LDG.E.U16 R31, desc[UR16][R4.64+0x280] ;  /* 0x00028010041f9981 */ /* 0x000f74000c1e1500 */
[----:B------:R1:W5:Y:S01]  /*1bc0*/  @!P0 LDG.E.U16 R30, desc[UR16][R4.64+0x240] ;  /* 0x00024010041e8981 */ /* 0x000362000c1e1500 */
[----:B0-----:R-:W-:-:S05]  /*1bd0*/  SHF.L.U32 R12, R12, 0x10, RZ ;  /* 0x000000100c0c7819 */ /* 0x001fca00000006ff */
[----:B------:R-:W-:Y:S01]  /*1be0*/  FADD.FTZ R81, R12, UR5 ;  /* 0x000000050c517e21 */ /* 0x000fe20008010000 */
[----:B-1----:R-:W0:Y:S04]  /*1bf0*/  LDC.64 R4, c[0x0][0x2a0] ;  /* 0x0000a800ff047b82 */ /* 0x002e280000000a00 */
[----:B------:R-:W-:Y:S01]  /*1c00*/  FSETP.GTU.FTZ.AND P5, PT, R81, 20, PT ;  /* 0x41a000005100780b */ /* 0x000fe20003fbc000 */
[----:B------:R-:W-:Y:S01]  /*1c10*/  IMAD.U32 R14, R14, 0x10000, RZ ;  /* 0x000100000e0e7824 */ /* 0x000fe200078e00ff */
[----:B------:R-:W-:Y:S02]  /*1c20*/  SHF.L.U32 R13, R13, 0x10, RZ ;  /* 0x000000100d0d7819 */ /* 0x000fe400000006ff */
[----:B--2---:R-:W-:Y:S02]  /*1c30*/  SHF.L.U32 R15, R15, 0x10, RZ ;  /* 0x000000100f0f7819 */ /* 0x004fe400000006ff */
[----:B---3--:R-:W-:-:S02]  /*1c40*/  SHF.L.U32 R16, R16, 0x10, RZ ;  /* 0x0000001010107819 */ /* 0x008fc400000006ff */
[----:B----4-:R-:W-:Y:S01]  /*1c50*/  SHF.L.U32 R17, R17, 0x10, RZ ;  /* 0x0000001011117819 */ /* 0x010fe200000006ff */
[----:B------:R-:W-:Y:S01]  /*1c60*/  FADD.FTZ R80, R13, UR5 ;  /* 0x000000050d507e21 */ /* 0x000fe20008010000 */
[----:B------:R-:W-:Y:S01]  /*1c70*/  FADD.FTZ R79, R14, UR5 ;  /* 0x000000050e4f7e21 */ /* 0x000fe20008010000 */
[----:B------:R-:W-:Y:S01]  /*1c80*/  FADD.FTZ R78, R15, UR5 ;  /* 0x000000050f4e7e21 */ /* 0x000fe20008010000 */
[----:B------:R-:W-:Y:S01]  /*1c90*/  FADD.FTZ R77, R16, UR5 ;  /* 0x00000005104d7e21 */ /* 0x000fe20008010000 */
[----:B------:R-:W-:Y:S01]  /*1ca0*/  FADD.FTZ R76, R17, UR5 ;  /* 0x00000005114c7e21 */ /* 0x000fe20008010000 */
[----:B-----5:R-:W-:Y:S01]  /*1cb0*/  IMAD.U32 R18, R18, 0x10000, RZ ;  /* 0x0001000012127824 */ /* 0x020fe200078e00ff */
[----:B------:R-:W-:Y:S01]  /*1cc0*/  BSSY B0, `(.L_x_4084) ;  /* 0x000003a000007945 */ /* 0x000fe20003800000 */
[----:B------:R-:W-:Y:S02]  /*1cd0*/  ISETP.GE.AND P0, PT, R118, R116, PT ;  /* 0x000000747600720c */ /* 0x000fe40003f06270 */
[----:B------:R-:W-:Y:S01]  /*1ce0*/  FSETP.GTU.FTZ.AND P4, PT, R80, 20, PT ;  /* 0x41a000005000780b */ /* 0x000fe20003f9c000 */
[----:B------:R-:W-:Y:S01]  /*1cf0*/  FADD.FTZ R75, R18, UR5 ;  /* 0x00000005124b7e21 */ /* 0x000fe20008010000 */
[----:B------:R-:W-:-:S02]  /*1d00*/  FSETP.GTU.FTZ.AND P3, PT, R79, 20, PT ;  /* 0x41a000004f00780b */ /* 0x000fc40003f7c000 */
[----:B------:R-:W-:Y:S02]  /*1d10*/  FSETP.GTU.FTZ.AND P2, PT, R78, 20, PT ;  /* 0x41a000004e00780b */ /* 0x000fe40003f5c000 */
[----:B------:R-:W-:Y:S02]  /*1d20*/  FSETP.GTU.FTZ.AND P1, PT, R77, 20, PT ;  /* 0x41a000004d00780b */ /* 0x000fe40003f3c000 */
[----:B------:R-:W-:Y:S01]  /*1d30*/  FSETP.GTU.FTZ.AND P6, PT, R76, 20, PT ;  /* 0x41a000004c00780b */ /* 0x000fe20003fdc000 */
[----:B------:R-:W-:Y:S04]  /*1d40*/  STS.U16 [R114], R3 ;  /* 0x0000000372007388 */ /* 0x000fe80000000400 */
[----:B------:R1:W-:Y:S02]  /*1d50*/  STS.U16 [R113+0x40], R2 ;  /* 0x0000400271007388 */ /* 0x0003e40000000400 */
[----:B-1----:R-:W1:Y:S02]  /*1d60*/  LDC.64 R2, c[0x0][0x2b0] ;  /* 0x0000ac00ff027b82 */ /* 0x002e640000000a00 */
        /* <DEDUP_REMOVED lines=15> */
[----:B01----:R-:W-:Y:S05]  /*1e60*/  @P5 BRA `(.L_x_4085) ;  /* 0x00000000007c5947 */ /* 0x003fea0003800000 */
        /* <DEDUP_REMOVED lines=31> */
.L_x_4085:
[----:B------:R-:W-:Y:S05]  /*2060*/  BSYNC B0 ;  /* 0x0000000000007941 */ /* 0x000fea0003800000 */
.L_x_4084:
        /* <DEDUP_REMOVED lines=36> */
.L_x_4087:
[----:B------:R-:W-:Y:S05]  /*22b0*/  BSYNC B0 ;  /* 0x0000000000007941 */ /* 0x000fea0003800000 */
.L_x_4086:
[----:B------:R-:W-:Y:S01]  /*22c0*/  IMAD.U32 R20, R20, 0x10000, RZ ;  /* 0x0001000014147824 */ /* 0x000fe200078e00ff */
[----:B------:R-:W-:Y:S01]  /*22d0*/  BSSY B0, `(.L_x_4088) ;  /* 0x0000023000007945 */ /* 0x000fe20003800000 */
[----:B------:R-:W-:Y:S02]  /*22e0*/  FSETP.GTU.FTZ.AND P4, PT, R74, 20, PT ;  /* 0x41a000004a00780b */ /* 0x000fe40003f9c000 */
[----:B------:R-:W-:Y:S01]  /*22f0*/  FADD.FTZ R73, R20, UR5 ;  /* 0x0000000514497e21 */ /* 0x000fe20008010000 */
[----:B------:R-:W-:Y:S10]  /*2300*/  @P3 BRA `(.L_x_4089) ;  /* 0x00000000007c3947 */ /* 0x000ff40003800000 */
        /* <DEDUP_REMOVED lines=31> */
.L_x_4089:
[----:B------:R-:W-:Y:S05]  /*2500*/  BSYNC B0 ;  /* 0x0000000000007941 */ /* 0x000fea0003800000 */
.L_x_4088:
        /* <DEDUP_REMOVED lines=36> */
.L_x_4091:
[----:B------:R-:W-:Y:S05]  /*2750*/  BSYNC B0 ;  /* 0x0000000000007941 */ /* 0x000fea0003800000 */
.L_x_4090:
        /* <DEDUP_REMOVED lines=36> */
.L_x_4093:
[----:B------:R-:W-:Y:S05]  /*29a0*/  BSYNC B0 ;  /* 0x0000000000007941 */ /* 0x000fea0003800000 */
.L_x_4092:
        /* <DEDUP_REMOVED lines=36> */
.L_x_4095:
[----:B------:R-:W-:Y:S05]  /*2bf0*/  BSYNC B0 ;  /* 0x0000000000007941 */ /* 0x000fea0003800000 */
.L_x_4094:
        /* <DEDUP_REMOVED lines=36> */
.L_x_4097:
[----:B------:R-:W-:Y:S05]  /*2e40*/  BSYNC B0 ;  /* 0x0000000000007941 */ /* 0x000fea0003800000 */
.L_x_4096:
[----:B------:R-:W-:Y:S01]  /*2e50*/  SHF.L.U32 R9, R9, 0x10, RZ ;  /* 0x0000001009097819 */ /* 0x000fe200000006ff */
[----:B------:R-:W-:Y:S01]  /*2e60*/  BSSY B0, `(.L_x_4098) ;  /* 0x0000025000007945 */ /* 0x000fe20003800000 */
[----:B------:R-:W-:Y:S01]  /*2e70*/  FSETP.GTU.FTZ.AND P5, PT, R61, 20, PT ;  /* 0x41a000003d00780b */ /* 0x000fe20003fbc000 */
[----:B------:R-:W-:Y:S01]  /*2e80*/  IMAD R12, R4, UR20, RZ ;  /* 0x00000014040c7c24 */ /* 0x000fe2000f8e02ff */
[----:B------:R-:W-:Y:S01]  /*2e90*/  SHF.R.S32.HI R127, RZ, 0x1f, R126 ;  /* 0x0000001fff7f7819 */ /* 0x000fe2000001147e */
        /* <DEDUP_REMOVED lines=33> */
.L_x_4099:
[----:B------:R-:W-:Y:S05]  /*30b0*/  BSYNC B0 ;  /* 0x0000000000007941 */ /* 0x000fea0003800000 */
.L_x_4098:
[----:B------:R-:W-:Y:S01]  /*30c0*/  IMAD.U32 R59, R8, 0x10000, RZ ;  /* 0x00010000083b7824 */ /* 0x000fe200078e00ff */
[----:B------:R-:W-:Y:S01]  /*30d0*/  BSSY B0, `(.L_x_4100) ;  /* 0x0000026000007945 */ /* 0x000fe20003800000 */
[----:B------:R-:W-:Y:S01]  /*30e0*/  IMAD R13, R5, UR21, R12 ;  /* 0x00000015050d7c24 */ /* 0x000fe2000f8e020c */
[----:B------:R-:W-:Y:S01]  /*30f0*/  FSETP.GTU.FTZ.AND P4, PT, R60, 20, PT ;  /* 0x41a000003c00780b */ /* 0x000fe20003f9c000 */
[----:B------:R-:W-:-:S04]  /*3100*/  @!P0 IMAD.WIDE.U32 R8, R4, UR21, R126 ;  /* 0x0000001504088c25 */ /* 0x000fc8000f8e007e */
[----:B------:R-:W-:Y:S01]  /*3110*/  FADD.FTZ R59, R59, UR5 ;  /* 0x000000053b3b7e21 */ /* 0x000fe20008010000 */
[----:B------:R-:W-:Y:S01]  /*3120*/  IMAD.WIDE.U32 R4, R4, UR21, RZ ;  /* 0x0000001504047c25 */ /* 0x000fe2000f8e00ff */
[----:B------:R-:W-:Y:S06]  /*3130*/  @P3 BRA `(.L_x_4101) ;  /* 0x00000000007c3947 */ /* 0x000fec0003800000 */
        /* <DEDUP_REMOVED lines=31> */
.L_x_4101:
[----:B------:R-:W-:Y:S05]  /*3330*/  BSYNC B0 ;  /* 0x0000000000007941 */ /* 0x000fea0003800000 */
.L_x_4100:
[----:B------:R-:W-:Y:S01]  /*3340*/  SHF.L.U32 R7, R7, 0x10, RZ ;  /* 0x0000001007077819 */ /* 0x000fe200000006ff */
[----:B------:R-:W-:Y:S01]  /*3350*/  BSSY B0, `(.L_x_4102) ;  /* 0x0000026000007945 */ /* 0x000fe20003800000 */
[----:B------:R-:W-:Y:S01]  /*3360*/  IADD3 R15, R5, R13, RZ ;  /* 0x0000000d050f7210 */ /* 0x000fe20007ffe0ff */
[----:B------:R-:W-:Y:S01]  /*3370*/  IMAD R12, R2, UR20, RZ ;  /* 0x00000014020c7c24 */ /* 0x000fe2000f8e02ff */
[----:B------:R-:W-:Y:S01]  /*3380*/  FSETP.GTU.FTZ.AND P3, PT, R59, 20, PT ;  /* 0x41a000003b00780b */ /* 0x000fe20003f7c000 */
[----:B------:R-:W-:Y:S02]  /*3390*/  @!P0 IMAD.IADD R13, R13, 0x1, R9 ;  /* 0x000000010d0d8824 */ /* 0x000fe400078e0209 */
[----:B------:R-:W-:Y:S01]  /*33a0*/  FADD.FTZ R58, R7, UR5 ;  /* 0x00000005073a7e21 */ /* 0x000fe20008010000 */
[----:B------:R-:W-:Y:S09]  /*33b0*/  @P2 BRA `(.L_x_4103) ;  /* 0x00000000007c2947 */ /* 0x000ff20003800000 */
        /* <DEDUP_REMOVED lines=31> */
.L_x_4103:
[----:B------:R-:W-:Y:S05]  /*35b0*/  BSYNC B0 ;  /* 0x0000000000007941 */ /* 0x000fea0003800000 */
.L_x_4102:
[----:B------:R-:W-:Y:S01]  /*35c0*/  IADD3 R57, -R0, UR6, RZ ;  /* 0x0000000600397c10 */ /* 0x000fe2000fffe1ff */
[----:B------:R-:W-:Y:S01]  /*35d0*/  BSSY B0, `(.L_x_4104) ;  /* 0x0000029000007945 */ /* 0x000fe20003800000 */
[----:B------:R-:W-:Y:S01]  /*35e0*/  FSETP.GTU.FTZ.AND P2, PT, R58, 20, PT ;  /* 0x41a000003a00780b */ /* 0x000fe20003f5c000 */
[----:B------:R-:W-:Y:S01]  /*35f0*/  IMAD R3, R3, UR21, R12 ;  /* 0x0000001503037c24 */ /* 0x000fe2000f8e020c */
[----:B------:R-:W-:Y:S01]  /*3600*/  MOV R5, R15 ;  /* 0x0000000f00057202 */ /* 0x000fe20000000f00 */
[----:B------:R-:W-:Y:S01]  /*3610*/  IMAD R57, R57, -0x400, RZ ;  /* 0xfffffc0039397824 */ /* 0x000fe200078e02ff */
[----:B------:R-:W-:Y:S01]  /*3620*/  @!P0 MOV R9, R13 ;  /* 0x0000000d00098202 */ /* 0x000fe20000000f00 */
[----:B------:R-:W-:Y:S01]  /*3630*/  @!P0 IMAD.MOV.U32 R10, RZ, RZ, R126 ;  /* 0x000000ffff0a8224 */ /* 0x000fe200078e007e */
[----:B------:R-:W-:Y:S02]  /*3640*/  SHF.R.S32.HI R7, RZ, 0x1f, R150 ;  /* 0x0000001fff077819 */ /* 0x000fe40000011496 */
        /* <DEDUP_REMOVED lines=33> */
.L_x_4105:
[----:B------:R-:W-:Y:S05]  /*3860*/  BSYNC B0 ;  /* 0x0000000000007941 */ /* 0x000fea0003800000 */
.L_x_4104:
        /* <DEDUP_REMOVED lines=33> */
.L_x_4107:
[----:B------:R-:W-:Y:S05]  /*3a80*/  BSYNC B0 ;  /* 0x0000000000007941 */ /* 0x000fea0003800000 */
.L_x_4106:
        /* <DEDUP_REMOVED lines=33> */
.L_x_4109:
[----:B------:R-:W-:Y:S05]  /*3ca0*/  BSYNC B0 ;  /* 0x0000000000007941 */ /* 0x000fea0003800000 */
.L_x_4108:
[----:B------:R-:W-:Y:S04]  /*3cb0*/  BSSY B0, `(.L_x_4110) ;  /* 0x0000021000007945 */ /* 0x000fe80003800000 */
[----:B------:R-:W-:Y:S05]  /*3cc0*/  @P4 BRA `(.L_x_4111) ;  /* 0x00000000007c4947 */ /* 0x000fea0003800000 */
        /* <DEDUP_REMOVED lines=31> */
.L_x_4111:
[----:B------:R-:W-:Y:S05]  /*3ec0*/  BSYNC B0 ;  /* 0x0000000000007941 */ /* 0x000fea0003800000 */
.L_x_4110:
        /* <DEDUP_REMOVED lines=33> */
.L_x_4113:
[----:B------:R-:W-:Y:S05]  /*40e0*/  BSYNC B0 ;  /* 0x0000000000007941 */ /* 0x000fea0003800000 */
.L_x_4112:
        /* <DEDUP_REMOVED lines=33> */
.L_x_4115:
[----:B------:R-:W-:Y:S05]  /*4300*/  BSYNC B0 ;  /* 0x0000000000007941 */ /* 0x000fea0003800000 */
.L_x_4114:
        /* <DEDUP_REMOVED lines=12> */
[----:B------:R-:W-:Y:S01]  /*43d0*/  IMAD R15, R150, UR11, R15 ;  /* 0x0000000b960f7c24 */ /* 0x000fe2000f8e020f */
[----:B------:R-:W-:Y:S01]  /*43e0*/  IADD3 R0, P2, R57, R4, RZ ;  /* 0x0000000439007210 */ /* 0x000fe20007f5e0ff */
[----:B------:R-:W-:Y:S01]  /*43f0*/  IMAD.WIDE.U32 R10, R2, UR21, RZ ;  /* 0x00000015020a7c25 */ /* 0x000fe2000f8e00ff */
[----:B------:R-:W-:Y:S01]  /*4400*/  ULDC.64 UR10, c[0x0][0x318] ;  /* 0x0000c600000a7ab9 */ /* 0x000fe20000000a00 */
[----:B------:R-:W-:Y:S01]  /*4410*/  LDS.U16 R49, [R98+0x6] ;  /* 0x0000060062317984 */ /* 0x000fe20000000400 */
[----:B------:R-:W-:Y:S01]  /*4420*/  @!P0 IADD3.X R18, R119, R9, R15, P1, !PT ;  /* 0x0000000977128210 */ /* 0x000fe20000ffe40f */
[----:B------:R-:W-:Y:S01]  /*4430*/  IMAD.IADD R11, R11, 0x1, R3 ;  /* 0x000000010b0b7824 */ /* 0x000fe200078e0203 */
[----:B------:R-:W-:Y:S01]  /*4440*/  IADD3.X R9, R56, R15, R5, P2, !PT ;  /* 0x0000000f38097210 */ /* 0x000fe200017fe405 */
[----:B------:R-:W-:Y:S01]  /*4450*/  IMAD R5, R7, UR22, RZ ;  /* 0x0000001607057c24 */ /* 0x000fe2000f8e02ff */
[----:B------:R-:W-:Y:S01]  /*4460*/  LEA R15, P1, R118, UR10, 0x1 ;  /* 0x0000000a760f7c11 */ /* 0x000fe2000f8208ff */
[----:B------:R-:W-:Y:S01]  /*4470*/  @!P0 IMAD.WIDE.U32 R2, R150, UR22, R12 ;  /* 0x0000001696028c25 */ /* 0x000fe2000f8e000c */
[----:B------:R-:W-:Y:S02]  /*4480*/  LDS.U16 R48, [R98+0x8] ;  /* 0x0000080062307984 */ /* 0x000fe40000000400 */
[----:B------:R-:W-:Y:S01]  /*4490*/  LEA.HI.X R8, R118, UR11, R119, 0x1, P1 ;  /* 0x0000000b76087c11 */ /* 0x000fe200088f0c77 */
[----:B------:R-:W-:Y:S01]  /*44a0*/  IMAD R21, R150, UR23, R5 ;  /* 0x0000001796157c24 */ /* 0x000fe2000f8e0205 */
        /* <DEDUP_REMOVED lines=9> */
[----:B------:R-:W-:Y:S01]  /*4540*/  @!P0 IADD3.X R20, R119, R3, R21, P3, !PT ;  /* 0x0000000377148210 */ /* 0x000fe20001ffe415 */
[----:B--2---:R-:W-:Y:S01]  /*4550*/  LDS.U16 R31, [R98+0xe] ;  /* 0x00000e00621f7984 */ /* 0x004fe20000000400 */
[C---:B------:R-:W-:Y:S02]  /*4560*/  LEA R3, P1, R118.reuse, UR10, 0x1 ;  /* 0x0000000a76037c11 */ /* 0x040fe4000f8208ff */
[----:B------:R-:W-:Y:S01]  /*4570*/  IADD3 R16, P4, R57, R4, RZ ;  /* 0x0000000439107210 */ /* 0x000fe20007f9e0ff */
[----:B------:R-:W-:Y:S01]  /*4580*/  LDS.U16 R30, [R98+0x10] ;  /* 0x00001000621e7984 */ /* 0x000fe20000000400 */
[----:B------:R-:W-:-:S02]  /*4590*/  LEA.HI.X R18, R118, UR11, R119, 0x1, P1 ;  /* 0x0000000b76127c11 */ /* 0x000fc400088f0c77 */
[----:B------:R-:W-:Y:S01]  /*45a0*/  @!P0 LEA R2, P1, R19, UR10, 0x1 ;  /* 0x0000000a13028c11 */ /* 0x000fe2000f8208ff */
[----:B------:R-:W-:Y:S01]  /*45b0*/  LDS.U16 R28, [R98+0x12] ;  /* 0x00001200621c7984 */ /* 0x000fe20000000400 */
[----:B------:R-:W-:-:S03]  /*45c0*/  LEA R4, P2, R16, R3, 0x1 ;  /* 0x0000000310047211 */ /* 0x000fc600078408ff */
[----:B------:R-:W-:Y:S04]  /*45d0*/  LDS.U16 R22, [R98+0x14] ;  /* 0x0000140062167984 */ /* 0x000fe80000000400 */
[----:B------:R-:W-:Y:S04]  /*45e0*/  LDS.U16 R11, [R98+0x16] ;  /* 0x00001600620b7984 */ /* 0x000fe80000000400 */
[----:B------:R-:W-:Y:S04]  /*45f0*/  LDS.U16 R10, [R98+0x18] ;  /* 0x00001800620a7984 */ /* 0x000fe80000000400 */
[----:B------:R-:W-:Y:S04]  /*4600*/  LDS.U16 R9, [R98+0x1a] ;  /* 0x00001a0062097984 */ /* 0x000fe80000000400 */
[----:B------:R-:W-:Y:S04]  /*4610*/  LDS.U16 R8, [R98+0x1c] ;  /* 0x00001c0062087984 */ /* 0x000fe80000000400 */
[----:B------:R-:W-:Y:S01]  /*4620*/  LDS.U16 R0, [R98+0x1e] ;  /* 0x00001e0062007984 */ /* 0x000fe20000000400 */
[----:B------:R-:W-:-:S02]  /*4630*/  @!P0 LEA.HI.X R3, R19, UR11, R20, 0x1, P1 ;  /* 0x0000000b13038c11 */ /* 0x000fc400088f0c14 */
[----:B------:R-:W-:Y:S02]  /*4640*/  ISETP.GE.AND P1, PT, R163, R116, PT ;  /* 0x00000074a300720c */ /* 0x000fe40003f26270 */
[----:B------:R-:W-:Y:S02]  /*4650*/  IADD3.X R5, R56, R21, R5, P4, !PT ;  /* 0x0000001538057210 */ /* 0x000fe400027fe405 */
[----:B------:R-:W-:Y:S02]  /*4660*/  PRMT R24, RZ, 0x7610, R24 ;  /* 0x00007610ff187816 */ /* 0x000fe40000000018 */
[----:B------:R-:W-:Y:S02]  /*4670*/  LEA.HI.X R5, R16, R18, R5, 0x1, P2 ;  /* 0x0000001210057211 */ /* 0x000fe400010f0c05 */
[----:B------:R-:W-:Y:S01]  /*4680*/  PRMT R16, RZ, 0x7610, R16 ;  /* 0x00007610ff107816 */ /* 0x000fe20000000010 */
[----:B------:R-:W-:Y:S01]  /*4690*/  BAR.SYNC.DEFER_BLOCKING 0x0 ;  /* 0x0000000000007b1d */ /* 0x000fe20000010000 */
[----:B------:R-:W-:-:S02]  /*46a0*/  PRMT R25, RZ, 0x7610, R25 ;  /* 0x00007610ff197816 */ /* 0x000fc40000000019 */
        /* <DEDUP_REMOVED lines=76> */
[----:B------:R-:W2:Y:S04]  /*4b70*/  LDS.U16 R13, [R98+0x2] ;  /* 0x00000200620d7984 */ /* 0x000ea80000000400 */
[----:B------:R-:W3:Y:S04]  /*4b80*/  LDS.U16 R16, [R98+0x4] ;  /* 0x0000040062107984 */ /* 0x000ee80000000400 */
[----:B------:R-:W-:Y:S04]  /*4b90*/  LDS.U16 R15, [R98+0x6] ;  /* 0x00000600620f7984 */ /* 0x000fe80000000400 */
[----:B------:R-:W4:Y:S04]  /*4ba0*/  LDS.U16 R17, [R98+0x8] ;  /* 0x0000080062117984 */ /* 0x000f280000000400 */
        /* <DEDUP_REMOVED lines=42> */
[----:B---3--:R-:W-:Y:S01]  /*4e50*/  IMAD.U32 R13, R16, 0x10000, RZ ;  /* 0x00010000100d7824 */ /* 0x008fe200078e00ff */
[----:B----4-:R-:W-:Y:S02]  /*4e60*/  SHF.L.U32 R16, R17, 0x10, RZ ;  /* 0x0000001011107819 */ /* 0x010fe400000006ff */
[----:B-----5:R-:W-:Y:S01]  /*4e70*/  SHF.L.U32 R17, R18, 0x10, RZ ;  /* 0x0000001012117819 */ /* 0x020fe200000006ff */
[----:B------:R-:W-:Y:S01]  /*4e80*/  IMAD.U32 R18, R19, 0x10000, RZ ;  /* 0x0001000013127824 */ /* 0x000fe200078e00ff */
[----:B------:R-:W-:Y:S02]  /*4e90*/  SHF.L.U32 R19, R20, 0x10, RZ ;  /* 0x0000001014137819 */ /* 0x000fe400000006ff */
[----:B------:R-:W-:Y:S02]  /*4ea0*/  SHF.L.U32 R20, R21, 0x10, RZ ;  /* 0x0000001015147819 */ /* 0x000fe400000006ff */
[----:B------:R-:W-:Y:S01]  /*4eb0*/  SHF.L.U32 R21, R23, 0x10, RZ ;  /* 0x0000001017157819 */ /* 0x000fe200000006ff */
[----:B------:R-:W-:Y:S01]  /*4ec0*/  IMAD.U32 R23, R24, 0x10000, RZ ;  /* 0x0001000018177824 */ /* 0x000fe200078e00ff */
[----:B------:R-:W-:-:S02]  /*4ed0*/  SHF.L.U32 R24, R25, 0x10, RZ ;  /* 0x0000001019187819 */ /* 0x000fc400000006ff */
[----:B------:R-:W-:Y:S02]  /*4ee0*/  SHF.L.U32 R25, R26, 0x10, RZ ;  /* 0x000000101a197819 */ /* 0x000fe400000006ff */
[----:B------:R-:W-:Y:S01]  /*4ef0*/  SHF.L.U32 R26, R27, 0x10, RZ ;  /* 0x000000101b1a7819 */ /* 0x000fe200000006ff */
[----:B------:R-:W-:Y:S01]  /*4f00*/  IMAD.U32 R27, R29, 0x10000, RZ ;  /* 0x000100001d1b7824 */ /* 0x000fe200078e00ff */
[----:B------:R-:W-:Y:S01]  /*4f10*/  SHF.L.U32 R29, R32, 0x10, RZ ;  /* 0x00000010201d7819 */ /* 0x000fe200000006ff */
[----:B------:R-:W-:Y:S01]  /*4f20*/  FMUL.FTZ R2, R14, -1.4426950216293334961 ;  /* 0xbfb8aa3b0e027820 */ /* 0x000fe20000410000 */
[----:B------:R-:W-:-:S03]  /*4f30*/  FMUL.FTZ R65, R13, -1.4426950216293334961 ;  /* 0xbfb8aa3b0d417820 */ /* 0x000fc60000410000 */
[----:B------:R1:W-:Y:S01]  /*4f40*/  MUFU.EX2 R55, R2 ;  /* 0x0000000200377308 */ /* 0x0003e20000000800 */
[----:B------:R-:W-:Y:S01]  /*4f50*/  FMUL.FTZ R64, R12, -1.4426950216293334961 ;  /* 0xbfb8aa3b0c407820 */ /* 0x000fe20000410000 */
[----:B------:R-:W-:-:S06]  /*4f60*/  SHF.L.U32 R15, R15, 0x10, RZ ;  /* 0x000000100f0f7819 */ /* 0x000fcc00000006ff */
[----:B------:R-:W-:Y:S01]  /*4f70*/  MUFU.EX2 R65, R65 ;  /* 0x0000004100417308 */ /* 0x000fe20000000800 */
[----:B0-----:R-:W-:-:S07]  /*4f80*/  FMUL.FTZ R4, R15, -1.4426950216293334961 ;  /* 0xbfb8aa3b0f047820 */ /* 0x001fce0000410000 */
[----:B------:R-:W-:Y:S01]  /*4f90*/  MUFU.EX2 R64, R64 ;  /* 0x0000004000407308 */ /* 0x000fe20000000800 */
[----:B-1----:R-:W-:-:S07]  /*4fa0*/  FMUL.FTZ R2, R16, -1.4426950216293334961 ;  /* 0xbfb8aa3b10027820 */ /* 0x002fce0000410000 */
[----:B------:R-:W0:Y:S01]  /*4fb0*/  MUFU.EX2 R4, R4 ;  /* 0x0000000400047308 */ /* 0x000e220000000800 */
[----:B------:R-:W-:Y:S01]  /*4fc0*/  FMUL.FTZ R67, R18, -1.4426950216293334961 ;  /* 0xbfb8aa3b12437820 */ /* 0x000fe20000410000 */
[----:B------:R-:W-:Y:S01]  /*4fd0*/  FMUL.FTZ R66, R17, -1.4426950216293334961 ;  /* 0xbfb8aa3b11427820 */ /* 0x000fe20000410000 */
[----:B------:R-:W-:-:S05]  /*4fe0*/  FMUL.FTZ R70, R21, -1.4426950216293334961 ;  /* 0xbfb8aa3b15467820 */ /* 0x000fca0000410000 */
[----:B------:R-:W1:Y:S01]  /*4ff0*/  MUFU.EX2 R5, R2 ;  /* 0x0000000200057308 */ /* 0x000e620000000800 */
[----:B------:R-:W-:Y:S01]  /*5000*/  SHF.L.U32 R45, R45, 0x10, RZ ;  /* 0x000000102d2d7819 */ /* 0x000fe200000006ff */
[----:B------:R-:W-:-:S06]  /*5010*/  FMUL.FTZ R128, R24, -1.4426950216293334961 ;  /* 0xbfb8aa3b18807820 */ /* 0x000fcc0000410000 */
[----:B------:R-:W-:Y:S01]  /*5020*/  MUFU.EX2 R67, R67 ;  /* 0x0000004300437308 */ /* 0x000fe20000000800 */
[----:B0-----:R-:W-:-:S07]  /*5030*/  FADD.FTZ R4, R4, 1 ;  /* 0x3f80000004047421 */ /* 0x001fce0000010000 */
[----:B------:R-:W-:Y:S01]  /*5040*/  MUFU.EX2 R66, R66 ;  /* 0x0000004200427308 */ /* 0x000fe20000000800 */
[----:B-1----:R-:W-:-:S07]  /*5050*/  FADD.FTZ R5, R5, 1 ;  /* 0x3f80000005057421 */ /* 0x002fce0000010000 */
[----:B------:R-:W-:Y:S01]  /*5060*/  MUFU.EX2 R70, R70 ;  /* 0x0000004600467308 */ /* 0x000fe20000000800 */
[----:B------:R-:W-:Y:S01]  /*5070*/  FMUL.FTZ R68, R19, -1.4426950216293334961 ;  /* 0xbfb8aa3b13447820 */ /* 0x000fe20000410000 */
[----:B------:R-:W-:Y:S01]  /*5080*/  IMAD.U32 R54, R54, 0x10000, RZ ;  /* 0x0001000036367824 */ /* 0x000fe200078e00ff */
[----:B------:R-:W-:Y:S01]  /*5090*/  SHF.L.U32 R53, R53, 0x10, RZ ;  /* 0x0000001035357819 */ /* 0x000fe200000006ff */
[----:B------:R-:W-:-:S04]  /*50a0*/  FMUL.FTZ R2, R20, -1.4426950216293334961 ;  /* 0xbfb8aa3b14027820 */ /* 0x000fc80000410000 */
[----:B------:R-:W-:Y:S01]  /*50b0*/  MUFU.EX2 R128, R128 ;  /* 0x0000008000807308 */ /* 0x000fe20000000800 */
[----:B------:R-:W-:Y:S01]  /*50c0*/  FMUL.FTZ R130, R27, -1.4426950216293334961 ;  /* 0xbfb8aa3b1b827820 */ /* 0x000fe20000410000 */
[----:B------:R-:W-:Y:S01]  /*50d0*/  FMUL.FTZ R71, R23, -1.4426950216293334961 ;  /* 0xbfb8aa3b17477820 */ /* 0x000fe20000410000 */
[----:B------:R-:W-:-:S05]  /*50e0*/  SHF.L.U32 R49, R49, 0x10, RZ ;  /* 0x0000001031317819 */ /* 0x000fca00000006ff */
[----:B------:R0:W-:Y:S08]  /*50f0*/  MUFU.EX2 R69, R2 ;  /* 0x0000000200457308 */ /* 0x0001f00000000800 */
[----:B------:R-:W-:Y:S01]  /*5100*/  MUFU.EX2 R68, R68 ;  /* 0x0000004400447308 */ /* 0x000fe20000000800 */
[----:B0-----:R-:W-:Y:S01]  /*5110*/  FMUL.FTZ R2, R25, -1.4426950216293334961 ;  /* 0xbfb8aa3b19027820 */ /* 0x001fe20000410000 */
[----:B------:R-:W-:-:S06]  /*5120*/  FMUL.FTZ R129, R26, -1.4426950216293334961 ;  /* 0xbfb8aa3b1a817820 */ /* 0x000fcc0000410000 */
[----:B------:R-:W-:Y:S08]  /*5130*/  MUFU.EX2 R156, R130 ;  /* 0x00000082009c7308 */ /* 0x000ff00000000800 */
[----:B------:R-:W-:Y:S08]  /*5140*/  MUFU.EX2 R131, R2 ;  /* 0x0000000200837308 */ /* 0x000ff00000000800 */
[----:B------:R-:W-:Y:S08]  /*5150*/  MUFU.EX2 R71, R71 ;  /* 0x0000004700477308 */ /* 0x000ff00000000800 */
[----:B------:R-:W-:Y:S01]  /*5160*/  MUFU.EX2 R154, R129 ;  /* 0x00000081009a7308 */ /* 0x000fe20000000800 */
[----:B------:R-:W-:Y:S04]  /*5170*/  STS.U16 [R114], R33 ;  /* 0x0000002172007388 */ /* 0x000fe80000000400 */
[----:B------:R-:W-:Y:S04]  /*5180*/  STS.U16 [R113+0x40], R34 ;  /* 0x0000402271007388 */ /* 0x000fe80000000400 */
[----:B------:R-:W-:Y:S04]  /*5190*/  STS.U16 [R112+0x80], R35 ;  /* 0x0000802370007388 */ /* 0x000fe80000000400 */
[----:B------:R-:W-:Y:S04]  /*51a0*/  STS.U16 [R111+0xc0], R36 ;  /* 0x0000c0246f007388 */ /* 0x000fe80000000400 */
[----:B------:R0:W-:Y:S04]  /*51b0*/  STS.U16 [R110+0x100], R37 ;  /* 0x000100256e007388 */ /* 0x0001e80000000400 */
[----:B------:R1:W-:Y:S04]  /*51c0*/  STS.U16 [R109+0x140], R38 ;  /* 0x000140266d007388 */ /* 0x0003e80000000400 */
[----:B------:R-:W-:Y:S04]  /*51d0*/  STS.U16 [R108+0x180], R3 ;  /* 0x000180036c007388 */ /* 0x000fe80000000400 */
[----:B------:R2:W-:Y:S04]  /*51e0*/  STS.U16 [R107+0x1c0], R40 ;  /* 0x0001c0286b007388 */ /* 0x0005e80000000400 */
        /* <DEDUP_REMOVED lines=11> */
[----:B------:R-:W5:Y:S01]  /*52a0*/  LDS.U16 R34, [R98+0x4] ;  /* 0x0000040062227984 */ /* 0x000f620000000400 */
[----:B0-----:R-:W-:-:S03]  /*52b0*/  FADD.FTZ R37, R55, 1 ;  /* 0x3f80000037257421 */ /* 0x001fc60000010000 */
[----:B------:R-:W0:Y:S01]  /*52c0*/  LDS.U16 R36, [R98+0x6] ;  /* 0x0000060062247984 */ /* 0x000e220000000400 */
[----:B-1----:R-:W-:Y:S02]  /*52d0*/  FADD.FTZ R38, R65, 1 ;  /* 0x3f80000041267421 */ /* 0x002fe40000010000 */
[----:B------:R-:W1:Y:S01]  /*52e0*/  MUFU.RCP R37, R37 ;  /* 0x0000002500257308 */ /* 0x000e620000001000 */
[----:B------:R-:W-:Y:S01]  /*52f0*/  FADD.FTZ R35, R64, 1 ;  /* 0x3f80000040237421 */ /* 0x000fe20000010000 */
[----:B------:R-:W0:Y:S04]  /*5300*/  LDS.U16 R65, [R98+0xc] ;  /* 0x00000c0062417984 */ /* 0x000e280000000400 */
[----:B------:R-:W0:Y:S02]  /*5310*/  LDS.U16 R55, [R98+0x8] ;  /* 0x0000080062377984 */ /* 0x000e240000000400 */
[----:B------:R-:W5:Y:S02]  /*5320*/  MUFU.RCP R38, R38 ;  /* 0x0000002600267308 */ /* 0x000f640000001000 */
[----:B------:R-:W0:Y:S06]  /*5330*/  LDS.U16 R64, [R98+0xa] ;  /* 0x00000a0062407984 */ /* 0x000e2c0000000400 */
[----:B--2---:R2:W-:Y:S01]  /*5340*/  MUFU.RCP R40, R4 ;  /* 0x0000000400287308 */ /* 0x0045e20000001000 */
[----:B-1----:R-:W-:Y:S01]  /*5350*/  FADD.FTZ R3, -R37, 1 ;  /* 0x3f80000025037421 */ /* 0x002fe20000010100 */
[----:B---3--:R-:W-:Y:S01]  /*5360*/  FADD.FTZ R43, R67, 1 ;  /* 0x3f800000432b7421 */ /* 0x008fe20000010000 */
[----:B------:R-:W-:Y:S01]  /*5370*/  FADD.FTZ R42, R66, 1 ;  /* 0x3f800000422a7421 */ /* 0x000fe20000010000 */
[----:B------:R-:W1:Y:S04]  /*5380*/  LDS.U16 R130, [R98+0x12] ;  /* 0x0000120062827984 */ /* 0x000e680000000400 */
[----:B------:R-:W3:Y:S01]  /*5390*/  MUFU.RCP R35, R35 ;  /* 0x0000002300237308 */ /* 0x000ee20000001000 */
[----:B----4-:R-:W-:Y:S01]  /*53a0*/  SHF.L.U32 R32, R32, 0x10, RZ ;  /* 0x0000001020207819 */ /* 0x010fe200000006ff */
[----:B------:R-:W-:-:S06]  /*53b0*/  FFMA.FTZ R50, R14, R3, 1 ;  /* 0x3f8000000e327423 */ /* 0x000fcc0000010003 */
[----:B------:R3:W-:Y:S01]  /*53c0*/  MUFU.RCP R41, R5 ;  /* 0x0000000500297308 */ /* 0x0007e20000001000 */
[----:B--2---:R-:W-:Y:S01]  /*53d0*/  FMUL.FTZ R4, R45, R32 ;  /* 0x000000202d047220 */ /* 0x004fe20000410000 */
[----:B-----5:R-:W-:Y:S01]  /*53e0*/  SHF.L.U32 R33, R33, 0x10, RZ ;  /* 0x0000001021217819 */ /* 0x020fe200000006ff */
[----:B------:R-:W-:Y:S01]  /*53f0*/  FADD.FTZ R47, R69, 1 ;  /* 0x3f800000452f7421 */ /* 0x000fe20000010000 */
[----:B------:R-:W-:Y:S01]  /*5400*/  FADD.FTZ R44, R68, 1 ;  /* 0x3f800000442c7421 */ /* 0x000fe20000010000 */
[----:B------:R-:W-:Y:S01]  /*5410*/  FMUL.FTZ R3, R37, R4 ;  /* 0x0000000425037220 */ /* 0x000fe20000410000 */
[----:B------:R-:W-:Y:S01]  /*5420*/  FADD.FTZ R4, -R38, 1 ;  /* 0x3f80000026047421 */ /* 0x000fe20000010100 */
[----:B------:R-:W-:Y:S01]  /*5430*/  IMAD.U32 R34, R34, 0x10000, RZ ;  /* 0x0001000022227824 */ /* 0x000fe200078e00ff */
[----:B------:R-:W-:Y:S01]  /*5440*/  LDS.U16 R141, [R98+0x18] ;  /* 0x00001800628d7984 */ /* 0x000fe20000000400 */
[----:B---3--:R-:W-:Y:S01]  /*5450*/  FADD.FTZ R5, -R35, 1 ;  /* 0x3f80000023057421 */ /* 0x008fe20000010100 */
[----:B------:R-:W-:Y:S01]  /*5460*/  FFMA.FTZ R52, R13, R4, 1 ;  /* 0x3f8000000d347423 */ /* 0x000fe20000010004 */
[----:B------:R-:W-:Y:S01]  /*5470*/  FMUL.FTZ R4, R54, R33 ;  /* 0x0000002136047220 */ /* 0x000fe20000410000 */
[----:B------:R-:W-:Y:S01]  /*5480*/  FMUL.FTZ R51, R53, R34 ;  /* 0x0000002235337220 */ /* 0x000fe20000410000 */
[----:B0-----:R-:W-:Y:S01]  /*5490*/  SHF.L.U32 R36, R36, 0x10, RZ ;  /* 0x0000001024247819 */ /* 0x001fe200000006ff */
[----:B------:R-:W-:Y:S01]  /*54a0*/  FFMA.FTZ R5, R12, R5, 1 ;  /* 0x3f8000000c057423 */ /* 0x000fe20000010005 */
[----:B------:R-:W-:Y:S01]  /*54b0*/  FMUL.FTZ R4, R35, R4 ;  /* 0x0000000423047220 */ /* 0x000fe20000410000 */
[----:B------:R-:W-:Y:S01]  /*54c0*/  FMUL.FTZ R3, R3, R50 ;  /* 0x0000003203037220 */ /* 0x000fe20000410000 */
[----:B------:R-:W-:Y:S01]  /*54d0*/  FMUL.FTZ R51, R38, R51 ;  /* 0x0000003326337220 */ /* 0x000fe20000410000 */
[----:B------:R-:W0:Y:S01]  /*54e0*/  MUFU.RCP R43, R43 ;  /* 0x0000002b002b7308 */ /* 0x000e220000001000 */
[----:B------:R-:W-:Y:S01]  /*54f0*/  FADD.FTZ R50, R70, 1 ;  /* 0x3f80000046327421 */ /* 0x000fe20000010000 */
[----:B------:R-:W-:Y:S01]  /*5500*/  FMUL.FTZ R4, R4, R5 ;  /* 0x0000000504047220 */ /* 0x000fe20000410000 */
[----:B------:R-:W2:Y:S01]  /*5510*/  LDS.U16 R70, [R98+0xe] ;  /* 0x00000e0062467984 */ /* 0x000ea20000000400 */
[----:B------:R-:W-:Y:S01]  /*5520*/  FADD.FTZ R66, -R40, 1 ;  /* 0x3f80000028427421 */ /* 0x000fe20000010100 */
[----:B------:R-:W-:Y:S01]  /*5530*/  FMUL.FTZ R67, R49, R36 ;  /* 0x0000002431437220 */ /* 0x000fe20000410000 */
[----:B------:R-:W-:Y:S01]  /*5540*/  FMUL.FTZ R5, R51, R52 ;  /* 0x0000003433057220 */ /* 0x000fe20000410000 */
[----:B------:R-:W-:Y:S01]  /*5550*/  FADD.FTZ R51, R128, 1 ;  /* 0x3f80000080337421 */ /* 0x000fe20000010000 */
[----:B------:R-:W3:Y:S01]  /*5560*/  MUFU.RCP R42, R42 ;  /* 0x0000002a002a7308 */ /* 0x000ee20000001000 */
[----:B------:R-:W4:Y:S01]  /*5570*/  LDS.U16 R128, [R98+0x10] ;  /* 0x0000100062807984 */ /* 0x000f220000000400 */
[----:B------:R-:W-:Y:S01]  /*5580*/  FFMA.FTZ R66, R15, R66, 1 ;  /* 0x3f8000000f427423 */ /* 0x000fe20000010042 */
[----:B------:R-:W-:Y:S01]  /*5590*/  FMUL.FTZ R67, R40, R67 ;  /* 0x0000004328437220 */ /* 0x000fe20000410000 */
[----:B------:R-:W-:Y:S01]  /*55a0*/  SHF.L.U32 R65, R65, 0x10, RZ ;  /* 0x0000001041417819 */ /* 0x000fe200000006ff */
[----:B------:R-:W-:Y:S01]  /*55b0*/  FADD.FTZ R152, R131, 1 ;  /* 0x3f80000083987421 */ /* 0x000fe20000010000 */
[----:B------:R-:W-:Y:S01]  /*55c0*/  LDS.U16 R133, [R98+0x16] ;  /* 0x0000160062857984 */ /* 0x000fe20000000400 */
[----:B------:R-:W-:Y:S01]  /*55d0*/  FMUL.FTZ R132, R67, R66 ;  /* 0x0000004243847220 */ /* 0x000fe20000410000 */
[----:B------:R-:W-:Y:S01]  /*55e0*/  SHF.L.U32 R67, R46, 0x10, RZ ;  /* 0x000000102e437819 */ /* 0x000fe200000006ff */
[----:B------:R-:W-:-:S02]  /*55f0*/  IMAD.U32 R46, R39, 0x10000, RZ ;  /* 0x00010000272e7824 */ /* 0x000fc400078e00ff */
[----:B0-----:R-:W-:Y:S01]  /*5600*/  FADD.FTZ R129, -R43, 1 ;  /* 0x3f8000002b817421 */ /* 0x001fe20000010100 */
[----:B------:R-:W0:Y:S01]  /*5610*/  MUFU.RCP R47, R47 ;  /* 0x0000002f002f7308 */ /* 0x000e220000001000 */
[----:B------:R-:W5:Y:S01]  /*5620*/  LDS.U16 R131, [R98+0x14] ;  /* 0x0000140062837984 */ /* 0x000f620000000400 */
[----:B------:R-:W-:Y:S01]  /*5630*/  FMUL.FTZ R140, R46, R65 ;  /* 0x000000412e8c7220 */ /* 0x000fe20000410000 */
[----:B------:R-:W-:Y:S01]  /*5640*/  FADD.FTZ R71, R71, 1 ;  /* 0x3f80000047477421 */ /* 0x000fe20000010000 */
[----:B------:R-:W-:Y:S01]  /*5650*/  SHF.L.U32 R48, R48, 0x10, RZ ;  /* 0x0000001030307819 */ /* 0x000fe200000006ff */
[----:B------:R-:W-:Y:S01]  /*5660*/  FFMA.FTZ R129, R18, R129, 1 ;  /* 0x3f80000012817423 */ /* 0x000fe20000010081 */
[----:B---3--:R-:W-:Y:S01]  /*5670*/  FADD.FTZ R66, -R42, 1 ;  /* 0x3f8000002a427421 */ /* 0x008fe20000010100 */
[----:B------:R-:W-:Y:S01]  /*5680*/  SHF.L.U32 R39, R55, 0x10, RZ ;  /* 0x0000001037277819 */ /* 0x000fe200000006ff */
[----:B------:R-:W3:Y:S01]  /*5690*/  MUFU.RCP R44, R44 ;  /* 0x0000002c002c7308 */ /* 0x000ee20000001000 */
[----:B------:R-:W-:Y:S01]  /*56a0*/  FMUL.FTZ R140, R43, R140 ;  /* 0x0000008c2b8c7220 */ /* 0x000fe20000410000 */
[----:B------:R-:W-:Y:S01]  /*56b0*/  SHF.L.U32 R64, R64, 0x10, RZ ;  /* 0x0000001040407819 */ /* 0x000fe200000006ff */
[----:B------:R-:W-:Y:S01]  /*56c0*/  FADD.FTZ R69, -R41, 1 ;  /* 0x3f80000029457421 */ /* 0x000fe20000010100 */
[----:B------:R-:W-:Y:S01]  /*56d0*/  FMUL.FTZ R2, R29, -1.4426950216293334961 ;  /* 0xbfb8aa3b1d027820 */ /* 0x000fe20000410000 */
[----:B------:R-:W-:Y:S01]  /*56e0*/  FMUL.FTZ R160, R140, R129 ;  /* 0x000000818ca07220 */ /* 0x000fe20000410000 */
[----:B------:R-:W-:Y:S01]  /*56f0*/  FADD.FTZ R164, R156, 1 ;  /* 0x3f8000009ca47421 */ /* 0x000fe20000010000 */
[----:B------:R-:W5:Y:S01]  /*5700*/  LDS.U16 R171, [R98+0x1a] ;  /* 0x00001a0062ab7984 */ /* 0x000f620000000400 */
[----:B------:R1:W-:Y:S01]  /*5710*/  MUFU.RCP R52, R71 ;  /* 0x0000004700347308 */ /* 0x0003e20000001000 */
[----:B------:R-:W-:Y:S01]  /*5720*/  FADD.FTZ R129, R154, 1 ;  /* 0x3f8000009a817421 */ /* 0x000fe20000010000 */
[----:B------:R-:W-:Y:S01]  /*5730*/  FMUL.FTZ R55, R67, R64 ;  /* 0x0000004043377220 */ /* 0x000fe20000410000 */
[----:B------:R-:W5:Y:S01]  /*5740*/  LDS.U16 R154, [R98+0x1c] ;  /* 0x00001c00629a7984 */ /* 0x000f620000000400 */
[----:B------:R-:W-:-:S03]  /*5750*/  FFMA.FTZ R69, R16, R69, 1 ;  /* 0x3f80000010457423 */ /* 0x000fc60000010045 */
[----:B------:R-:W5:Y:S01]  /*5760*/  LDS.U16 R156, [R98+0x1e] ;  /* 0x00001e00629c7984 */ /* 0x000f620000000400 */
[----:B-1----:R-:W-:Y:S01]  /*5770*/  FFMA.FTZ R71, R17, R66, 1 ;  /* 0x3f80000011477423 */ /* 0x002fe20000010042 */
[----:B------:R-:W-:Y:S01]  /*5780*/  FMUL.FTZ R66, R48, R39 ;  /* 0x0000002730427220 */ /* 0x000fe20000410000 */
[----:B------:R-:W1:Y:S03]  /*5790*/  MUFU.RCP R50, R50 ;  /* 0x0000003200327308 */ /* 0x000e660000001000 */
[----:B------:R-:W-:Y:S01]  /*57a0*/  FMUL.FTZ R66, R41, R66 ;  /* 0x0000004229427220 */ /* 0x000fe20000410000 */
[----:B------:R-:W-:-:S03]  /*57b0*/  FMUL.FTZ R68, R42, R55 ;  /* 0x000000372a447220 */ /* 0x000fc60000410000 */
[----:B------:R-:W-:Y:S01]  /*57c0*/  FMUL.FTZ R55, R66, R69 ;  /* 0x0000004542377220 */ /* 0x000fe20000410000 */
[----:B------:R-:W1:Y:S01]  /*57d0*/  MUFU.EX2 R2, R2 ;  /* 0x0000000200027308 */ /* 0x000e620000000800 */
[----:B------:R-:W-:Y:S01]  /*57e0*/  IMAD.U32 R69, R31, 0x10000, RZ ;  /* 0x000100001f457824 */ /* 0x000fe200078e00ff */
[----:B------:R-:W-:Y:S01]  /*57f0*/  SHF.L.U32 R66, R28, 0x10, RZ ;  /* 0x000000101c427819 */ /* 0x000fe200000006ff */
[----:B0-----:R-:W-:Y:S01]  /*5800*/  FADD.FTZ R31, -R47, 1 ;  /* 0x3f8000002f1f7421 */ /* 0x001fe20000010100 */
[----:B---3--:R-:W-:Y:S01]  /*5810*/  FADD.FTZ R28, -R44, 1 ;  /* 0x3f8000002c1c7421 */ /* 0x008fe20000010100 */
[----:B------:R-:W-:Y:S02]  /*5820*/  FMUL.FTZ R158, R68, R71 ;  /* 0x00000047449e7220 */ /* 0x000fe40000410000 */
[----:B------:R-:W-:Y:S01]  /*5830*/  FFMA.FTZ R175, R20, R31, 1 ;  /* 0x3f80000014af7423 */ /* 0x000fe2000001001f */
[----:B------:R-:W-:Y:S01]  /*5840*/  FFMA.FTZ R140, R19, R28, 1 ;  /* 0x3f800000138c7423 */ /* 0x000fe2000001001c */
[----:B------:R-:W-:Y:S01]  /*5850*/  SHF.L.U32 R31, R130, 0x10, RZ ;  /* 0x00000010821f7819 */ /* 0x000fe200000006ff */
[----:B------:R-:W0:Y:S01]  /*5860*/  MUFU.RCP R51, R51 ;  /* 0x0000003300337308 */ /* 0x000e220000001000 */
[----:B--2---:R-:W-:-:S02]  /*5870*/  SHF.L.U32 R28, R70, 0x10, RZ ;  /* 0x00000010461c7819 */ /* 0x004fc400000006ff */
[----:B------:R-:W-:Y:S01]  /*5880*/  SHF.L.U32 R71, R30, 0x10, RZ ;  /* 0x000000101e477819 */ /* 0x000fe200000006ff */
[----:B----4-:R-:W-:-:S04]  /*5890*/  IMAD.U32 R30, R128, 0x10000, RZ ;  /* 0x00010000801e7824 */ /* 0x010fc800078e00ff */
[----:B------:R1:W2:Y:S01]  /*58a0*/  MUFU.RCP R68, R152 ;  /* 0x0000009800447308 */ /* 0x0002a20000001000 */
[----:B------:R-:W-:Y:S01]  /*58b0*/  FMUL.FTZ R177, R66, R31 ;  /* 0x0000001f42b17220 */ /* 0x000fe20000410000 */
[----:B------:R-:W-:Y:S01]  /*58c0*/  FMUL.FTZ R173, R69, R28 ;  /* 0x0000001c45ad7220 */ /* 0x000fe20000410000 */
[----:B------:R-:W-:Y:S01]  /*58d0*/  FMUL.FTZ R70, R71, R30 ;  /* 0x0000001e47467220 */ /* 0x000fe20000410000 */
[C---:B-1----:R-:W-:Y:S01]  /*58e0*/  FADD.FTZ R152, -R50.reuse, 1 ;  /* 0x3f80000032987421 */ /* 0x042fe20000010100 */
[----:B------:R-:W-:Y:S01]  /*58f0*/  FMUL.FTZ R128, R50, R177 ;  /* 0x000000b132807220 */ /* 0x000fe20000410000 */
[----:B------:R-:W-:Y:S02]  /*5900*/  FMUL.FTZ R173, R44, R173 ;  /* 0x000000ad2cad7220 */ /* 0x000fe40000410000 */
[----:B------:R-:W-:Y:S01]  /*5910*/  FFMA.FTZ R179, R21, R152, 1 ;  /* 0x3f80000015b37423 */ /* 0x000fe20000010098 */
[----:B------:R-:W-:Y:S01]  /*5920*/  FADD.FTZ R152, R2, 1 ;  /* 0x3f80000002987421 */ /* 0x000fe20000010000 */
[----:B------:R-:W-:Y:S01]  /*5930*/  FMUL.FTZ R70, R47, R70 ;  /* 0x000000462f467220 */ /* 0x000fe20000410000 */
[----:B------:R-:W-:Y:S01]  /*5940*/  FMUL.FTZ R177, R173, R140 ;  /* 0x0000008cadb17220 */ /* 0x000fe20000410000 */
[----:B------:R-:W-:Y:S01]  /*5950*/  FMUL.FTZ R179, R128, R179 ;  /* 0x000000b380b37220 */ /* 0x000fe20000410000 */
[----:B------:R-:W-:Y:S01]  /*5960*/  IMAD.U32 R128, R10, 0x10000, RZ ;  /* 0x000100000a807824 */ /* 0x000fe200078e00ff */
[----:B------:R-:W1:Y:S01]  /*5970*/  MUFU.RCP R129, R129 ;  /* 0x0000008100817308 */ /* 0x000e620000001000 */
[----:B------:R-:W-:-:S02]  /*5980*/  IMAD.U32 R141, R141, 0x10000, RZ ;  /* 0x000100008d8d7824 */ /* 0x000fc400078e00ff */
[----:B------:R-:W-:Y:S01]  /*5990*/  FMUL.FTZ R162, R70, R175 ;  /* 0x000000af46a27220 */ /* 0x000fe20000410000 */
[----:B------:R-:W-:Y:S01]  /*59a0*/  SHF.L.U32 R130, R9, 0x10, RZ ;  /* 0x0000001009827819 */ /* 0x000fe200000006ff */
[----:B0-----:R-:W-:Y:S01]  /*59b0*/  FADD.FTZ R9, -R51, 1 ;  /* 0x3f80000033097421 */ /* 0x001fe20000010100 */
[----:B------:R-:W-:Y:S02]  /*59c0*/  SHF.L.U32 R22, R22, 0x10, RZ ;  /* 0x0000001016167819 */ /* 0x000fe400000006ff */
[----:B------:R2:W0:Y:S01]  /*59d0*/  MUFU.RCP R140, R164 ;  /* 0x000000a4008c7308 */ /* 0x0004220000001000 */
[----:B------:R-:W-:Y:S01]  /*59e0*/  SHF.L.U32 R70, R11, 0x10, RZ ;  /* 0x000000100b467819 */ /* 0x000fe200000006ff */
[----:B------:R-:W-:Y:S01]  /*59f0*/  FMUL.FTZ R173, R128, R141 ;  /* 0x0000008d80ad7220 */ /* 0x000fe20000410000 */
[----:B-----5:R-:W-:Y:S02]  /*5a00*/  SHF.L.U32 R131, R131, 0x10, RZ ;  /* 0x0000001083837819 */ /* 0x020fe400000006ff */
[----:B------:R-:W-:-:S03]  /*5a10*/  SHF.L.U32 R133, R133, 0x10, RZ ;  /* 0x0000001085857819 */ /* 0x000fc600000006ff */
[----:B------:R-:W3:Y:S01]  /*5a20*/  MUFU.RCP R152, R152 ;  /* 0x0000009800987308 */ /* 0x000ee20000001000 */
[----:B--2---:R-:W-:Y:S01]  /*5a30*/  FADD.FTZ R164, -R68, 1 ;  /* 0x3f80000044a47421 */ /* 0x004fe20000010100 */
[----:B------:R-:W-:Y:S01]  /*5a40*/  FFMA.FTZ R11, R24, R9, 1 ;  /* 0x3f800000180b7423 */ /* 0x000fe20000010009 */
[----:B------:R-:W-:Y:S01]  /*5a50*/  FMUL.FTZ R173, R68, R173 ;  /* 0x000000ad44ad7220 */ /* 0x000fe20000410000 */
[----:B------:R-:W-:Y:S01]  /*5a60*/  FADD.FTZ R2, -R52, 1 ;  /* 0x3f80000034027421 */ /* 0x000fe20000010100 */
[----:B------:R-:W-:Y:S01]  /*5a70*/  FFMA.FTZ R164, R25, R164, 1 ;  /* 0x3f80000019a47423 */ /* 0x000fe200000100a4 */
[----:B------:R-:W-:Y:S01]  /*5a80*/  FMUL.FTZ R9, R22, R131 ;  /* 0x0000008316097220 */ /* 0x000fe20000410000 */
[----:B------:R-:W-:Y:S01]  /*5a90*/  FMUL.FTZ R10, R70, R133 ;  /* 0x00000085460a7220 */ /* 0x000fe20000410000 */
[----:B------:R-:W2:Y:S01]  /*5aa0*/  S2UR UR8, SR_CgaCtaId ;  /* 0x00000000000879c3 */ /* 0x000ea20000008800 */
[----:B------:R-:W-:Y:S01]  /*5ab0*/  FMUL.FTZ R164, R173, R164 ;  /* 0x000000a4ada47220 */ /* 0x000fe20000410000 */
[----:B------:R-:W-:Y:S01]  /*5ac0*/  FFMA.FTZ R2, R23, R2, 1 ;  /* 0x3f80000017027423 */ /* 0x000fe20000010002 */
[----:B------:R-:W-:Y:S01]  /*5ad0*/  FMUL.FTZ R9, R52, R9 ;  /* 0x0000000934097220 */ /* 0x000fe20000410000 */
[----:B------:R-:W-:Y:S01]  /*5ae0*/  FMUL.FTZ R10, R51, R10 ;  /* 0x0000000a330a7220 */ /* 0x000fe20000410000 */
[----:B------:R-:W-:Y:S01]  /*5af0*/  SHF.L.U32 R171, R171, 0x10, RZ ;  /* 0x00000010abab7819 */ /* 0x000fe200000006ff */
[----:B------:R-:W-:Y:S01]  /*5b00*/  IMAD.U32 R175, R0, 0x10000, RZ ;  /* 0x0001000000af7824 */ /* 0x000fe200078e00ff */
[----:B------:R-:W-:-:S02]  /*5b10*/  SHF.L.U32 R173, R8, 0x10, RZ ;  /* 0x0000001008ad7819 */ /* 0x000fc400000006ff */
[----:B------:R-:W-:Y:S02]  /*5b20*/  SHF.L.U32 R154, R154, 0x10, RZ ;  /* 0x000000109a9a7819 */ /* 0x000fe400000006ff */
[----:B------:R-:W-:Y:S01]  /*5b30*/  SHF.L.U32 R156, R156, 0x10, RZ ;  /* 0x000000109c9c7819 */ /* 0x000fe200000006ff */
[----:B------:R-:W-:Y:S01]  /*5b40*/  FMUL.FTZ R2, R9, R2 ;  /* 0x0000000209027220 */ /* 0x000fe20000410000 */
[----:B------:R-:W-:Y:S01]  /*5b50*/  FMUL.FTZ R11, R10, R11 ;  /* 0x0000000b0a0b7220 */ /* 0x000fe20000410000 */
[----:B-1----:R-:W-:Y:S01]  /*5b60*/  FADD.FTZ R9, -R129, 1 ;  /* 0x3f80000081097421 */ /* 0x002fe20000010100 */
[----:B------:R-:W-:Y:S01]  /*5b70*/  FMUL.FTZ R10, R130, R171 ;  /* 0x000000ab820a7220 */ /* 0x000fe20000410000 */
[----:B0-----:R-:W-:Y:S01]  /*5b80*/  FADD.FTZ R0, -R140, 1 ;  /* 0x3f8000008c007421 */ /* 0x001fe20000010100 */
[----:B------:R-:W-:Y:S01]  /*5b90*/  FMUL.FTZ R181, R173, R154 ;  /* 0x0000009aadb57220 */ /* 0x000fe20000410000 */
[----:B---3--:R-:W-:Y:S01]  /*5ba0*/  FADD.FTZ R8, -R152, 1 ;  /* 0x3f80000098087421 */ /* 0x008fe20000010100 */
        /* <DEDUP_REMOVED lines=24> */
[----:B--2---:R-:W-:Y:S01]  /*5d30*/  ULEA UR7, UR8, UR7, 0x18 ;  /* 0x0000000708077291 */ /* 0x004fe2000f8ec03f */
[----:B------:R-:W-:Y:S02]  /*5d40*/  PRMT R10, R55, 0x7632, R10 ;  /* 0x00007632370a7816 */ /* 0x000fe4000000000a */
        /* <DEDUP_REMOVED lines=22> */
[----:B0-----:R-:W-:Y:S01]  /*5eb0*/  MOV R55, UR7 ;  /* 0x0000000700377c02 */ /* 0x001fe20008000f00 */
        /* <DEDUP_REMOVED lines=41> */
.L_x_4117:
[----:B------:R-:W-:Y:S05]  /*6150*/  BSYNC B0 ;  /* 0x0000000000007941 */ /* 0x000fea0003800000 */
.L_x_4116:
        /* <DEDUP_REMOVED lines=10> */
[----:B------:R-:W-:Y:S01]  /*6200*/  LEA R9, P1, R118, UR10, 0x1 ;  /* 0x0000000a76097c11 */ /* 0x000fe2000f8208ff */
[----:B------:R-:W-:Y:S01]  /*6210*/  FMUL.FTZ R14, R14, R37 ;  /* 0x000000250e0e7220 */ /* 0x000fe20000410000 */
[----:B------:R-:W-:Y:S01]  /*6220*/  IADD3 R8, P2, R57, R4, RZ ;  /* 0x0000000439087210 */ /* 0x000fe20007f5e0ff */
[----:B------:R-:W-:Y:S01]  /*6230*/  FMUL.FTZ R16, R16, R41 ;  /* 0x0000002910107220 */ /* 0x000fe20000410000 */
[----:B------:R-:W-:Y:S01]  /*6240*/  LEA.HI.X R10, R118, UR11, R119, 0x1, P1 ;  /* 0x0000000b760a7c11 */ /* 0x000fe200088f0c77 */
[----:B------:R-:W-:Y:S01]  /*6250*/  ULDC.64 UR10, c[0x0][0x320] ;  /* 0x0000c800000a7ab9 */ /* 0x000fe20000000a00 */
[----:B------:R-:W-:Y:S01]  /*6260*/  IADD3.X R5, R56, R11, R5, P2, !PT ;  /* 0x0000000b38057210 */ /* 0x000fe200017fe405 */
[----:B------:R-:W-:Y:S01]  /*6270*/  FMUL.FTZ R18, R18, R43 ;  /* 0x0000002b12127220 */ /* 0x000fe20000410000 */
[----:B------:R-:W-:Y:S01]  /*6280*/  LEA R4, P1, R8, R9, 0x1 ;  /* 0x0000000908047211 */ /* 0x000fe200078208ff */
[----:B------:R-:W-:Y:S01]  /*6290*/  FMUL.FTZ R12, R12, R35 ;  /* 0x000000230c0c7220 */ /* 0x000fe20000410000 */
[----:B------:R-:W-:Y:S01]  /*62a0*/  ISETP.GE.AND P2, PT, R159, R0, PT ;  /* 0x000000009f00720c */ /* 0x000fe20003f46270 */
[----:B------:R-:W-:Y:S01]  /*62b0*/  FMUL.FTZ R13, R13, R38 ;  /* 0x000000260d0d7220 */ /* 0x000fe20000410000 */
[----:B------:R-:W-:Y:S01]  /*62c0*/  LEA.HI.X R5, R8, R10, R5, 0x1, P1 ;  /* 0x0000000a08057211 */ /* 0x000fe200008f0c05 */
[----:B------:R-:W-:Y:S01]  /*62d0*/  FMUL.FTZ R17, R17, R42 ;  /* 0x0000002a11117220 */ /* 0x000fe20000410000 */
[----:B------:R-:W-:Y:S01]  /*62e0*/  ISETP.GE.AND P1, PT, R157, R0, PT ;  /* 0x000000009d00720c */ /* 0x000fe20003f26270 */
[----:B------:R-:W-:Y:S01]  /*62f0*/  FMUL.FTZ R19, R19, R44 ;  /* 0x0000002c13137220 */ /* 0x000fe20000410000 */
[-C--:B------:R-:W-:Y:S01]  /*6300*/  ISETP.GE.AND P5, PT, R149, R0.reuse, PT ;  /* 0x000000009500720c */ /* 0x080fe20003fa6270 */
        /* <DEDUP_REMOVED lines=72> */
[----:B------:R-:W-:Y:S01]  /*6790*/  BSSY B0, `(.L_x_4119) ;  /* 0x0000042000007945 */ /* 0x000fe20003800000 */
[----:B------:R-:W-:-:S02]  /*67a0*/  PRMT R5, R13, 0x7632, R5 ;  /* 0x000076320d057816 */ /* 0x000fc40000000005 */
[----:B------:R-:W-:Y:S01]  /*67b0*/  PRMT R8, R16, 0x7632, R8 ;  /* 0x0000763210087816 */ /* 0x000fe20000000008 */
        /* <DEDUP_REMOVED lines=9> */
[----:B------:R-:W-:Y:S01]  /*6850*/  STS.U16 [R98], R14 ;  /* 0x0000000e62007388 */ /* 0x000fe20000000400 */
[----:B------:R-:W-:Y:S02]  /*6860*/  PRMT R9, R20, 0x7632, R9 ;  /* 0x0000763214097816 */ /* 0x000fe40000000009 */
[----:B-1----:R-:W-:Y:S01]  /*6870*/  PRMT R5, R23, 0x7632, R5 ;  /* 0x0000763217057816 */ /* 0x002fe20000000005 */
[----:B------:R-:W-:Y:S01]  /*6880*/  STS.U16 [R98+0x4], R13 ;  /* 0x0000040d62007388 */ /* 0x000fe20000000400 */
[----:B------:R-:W-:Y:S02]  /*6890*/  PRMT R10, R27, 0x7632, R10 ;  /* 0x000076321b0a7816 */ /* 0x000fe4000000000a */
[----:B--2---:R-:W-:Y:S01]  /*68a0*/  PRMT R8, R25, 0x7632, R8 ;  /* 0x0000763219087816 */ /* 0x004fe20000000008 */
        /* <DEDUP_REMOVED lines=20> */
[----:B0-----:R-:W-:-:S02]  /*69f0*/  IMAD R12, R8, UR20, RZ ;  /* 0x00000014080c7c24 */ /* 0x001fc4000f8e02ff */
[----:B------:R-:W-:Y:S01]  /*6a00*/  IMAD.WIDE.U32 R4, R8, UR21, RZ ;  /* 0x0000001508047c25 */ /* 0x000fe2000f8e00ff */
[----:B------:R-:W-:Y:S03]  /*6a10*/  LDS.U16 R25, [R107+0x1c0] ;  /* 0x0001c0006b197984 */ /* 0x000fe60000000400 */
[----:B------:R-:W-:Y:S01]  /*6a20*/  IMAD R69, R9, UR21, R12 ;  /* 0x0000001509457c24 */ /* 0x000fe2000f8e020c */
        /* <DEDUP_REMOVED lines=24> */
.L_x_4120:
[----:B------:R-:W-:Y:S05]  /*6bb0*/  BSYNC B0 ;  /* 0x0000000000007941 */ /* 0x000fea0003800000 */
.L_x_4119:
[----:B------:R-:W-:Y:S01]  /*6bc0*/  MOV R2, R4 ;  /* 0x0000000400027202 */ /* 0x000fe20000000f00 */
[----:B------:R-:W-:Y:S01]  /*6bd0*/  IMAD.MOV.U32 R3, RZ, RZ, R67 ;  /* 0x000000ffff037224 */ /* 0x000fe200078e0043 */
[----:B------:R-:W-:Y:S01]  /*6be0*/  ULDC.64 UR22, c[0x0][0x2c8] ;  /* 0x0000b20000167ab9 */ /* 0x000fe20000000a00 */
[----:B------:R-:W-:Y:S01]  /*6bf0*/  LEA R5, P0, R118, UR10, 0x1 ;  /* 0x0000000a76057c11 */ /* 0x000fe2000f8008ff */
[----:B0-----:R-:W-:Y:S01]  /*6c00*/  IMAD R9, R7, UR22, RZ ;  /* 0x0000001607097c24 */ /* 0x001fe2000f8e02ff */
[-C--:B------:R-:W-:Y:S01]  /*6c10*/  ISETP.GE.AND P2, PT, R157, R10.reuse, PT ;  /* 0x0000000a9d00720c */ /* 0x080fe20003f46270 */
[----:B------:R-:W-:Y:S01]  /*6c20*/  IMAD.WIDE.U32 R2, R150, UR22, R2 ;  /* 0x0000001696027c25 */ /* 0x000fe2000f8e0002 */
[----:B------:R-:W-:Y:S02]  /*6c30*/  LEA.HI.X R8, R118, UR11, R119, 0x1, P0 ;  /* 0x0000000b76087c11 */ /* 0x000fe400080f0c77 */
[----:B------:R-:W-:Y:S01]  /*6c40*/  ISETP.GE.AND P0, PT, R161, R10, PT ;  /* 0x0000000aa100720c */ /* 0x000fe20003f06270 */
[----:B------:R-:W-:Y:S01]  /*6c50*/  IMAD R9, R150, UR23, R9 ;  /* 0x0000001796097c24 */ /* 0x000fe2000f8e0209 */
[----:B------:R-:W-:-:S02]  /*6c60*/  IADD3 R4, P1, R57, R2, RZ ;  /* 0x0000000239047210 */ /* 0x000fc40007f3e0ff */
[-C--:B------:R-:W-:Y:S02]  /*6c70*/  ISETP.GE.AND P4, PT, R147, R10.reuse, PT ;  /* 0x0000000a9300720c */ /* 0x080fe40003f86270 */
[----:B------:R-:W-:Y:S02]  /*6c80*/  IADD3.X R3, R56, R9, R3, P1, !PT ;  /* 0x0000000938037210 */ /* 0x000fe40000ffe403 */
[-C--:B------:R-:W-:Y:S02]  /*6c90*/  ISETP.GE.AND P1, PT, R159, R10.reuse, PT ;  /* 0x0000000a9f00720c */ /* 0x080fe40003f26270 */
[C---:B------:R-:W-:Y:S02]  /*6ca0*/  LEA R2, P3, R4.reuse, R5, 0x1 ;  /* 0x0000000504027211 */ /* 0x040fe400078608ff */
        /* <DEDUP_REMOVED lines=27> */
.L_x_4118:
[----:B-1----:R-:W-:Y:S01]  /*6e60*/  SHF.L.U32 R2, R97, 0x10, RZ ;  /* 0x0000001061027819 */ /* 0x002fe200000006ff */
[----:B0-----:R-:W-:Y:S01]  /*6e70*/  IMAD.U32 R5, R94, 0x10000, RZ ;  /* 0x000100005e057824 */ /* 0x001fe200078e00ff */
[----:B------:R-:W-:Y:S01]  /*6e80*/  SHF.L.U32 R3, R96, 0x10, RZ ;  /* 0x0000001060037819 */ /* 0x000fe200000006ff */
[----:B------:R-:W0:Y:S01]  /*6e90*/  LDC R8, c[0x0][0x21c] ;  /* 0x00008700ff087b82 */ /* 0x000e220000000800 */
[----:B------:R-:W-:Y:S01]  /*6ea0*/  SHF.L.U32 R4, R95, 0x10, RZ ;  /* 0x000000105f047819 */ /* 0x000fe200000006ff */
        /* <DEDUP_REMOVED lines=21> */
[----:B------:R-:W-:Y:S01]  /*7000*/  IMAD.U32 R5, R90, 0x10000, RZ ;  /* 0x000100005a057824 */ /* 0x000fe200078e00ff */
[----:B0-----:R-:W-:Y:S01]  /*7010*/  ISETP.GE.AND P0, PT, R8, 0x1, PT ;  /* 0x000000010800780c */ /* 0x001fe20003f06270 */
        /* <DEDUP_REMOVED lines=8> */
[----:B------:R-:W-:Y:S01]  /*70a0*/  CS2R R22, SRZ ;  /* 0x0000000000167805 */ /* 0x000fe2000001ff00 */
[----:B------:R-:W-:Y:S01]  /*70b0*/  FFMA.FTZ R3, R47, R4, R2 ;  /* 0x000000042f037223 */ /* 0x000fe20000010002 */
[----:B------:R-:W-:-:S02]  /*70c0*/  SHF.L.U32 R4, R87, 0x10, RZ ;  /* 0x0000001057047819 */ /* 0x000fc400000006ff */
[----:B------:R-:W-:Y:S02]  /*70d0*/  CS2R R20, SRZ ;  /* 0x0000000000147805 */ /* 0x000fe4000001ff00 */
[----:B------:R-:W-:Y:S01]  /*70e0*/  CS2R R18, SRZ ;  /* 0x0000000000127805 */ /* 0x000fe2000001ff00 */
[----:B------:R-:W-:Y:S01]  /*70f0*/  FFMA.FTZ R2, R46, R5, R3 ;  /* 0x000000052e027223 */ /* 0x000fe20000010003 */
[----:B------:R-:W-:Y:S01]  /*7100*/  IMAD.U32 R5, R86, 0x10000, RZ ;  /* 0x0001000056057824 */ /* 0x000fe200078e00ff */
[----:B------:R-:W-:Y:S02]  /*7110*/  CS2R R16, SRZ ;  /* 0x0000000000107805 */ /* 0x000fe4000001ff00 */
[----:B------:R-:W-:Y:S01]  /*7120*/  CS2R R14, SRZ ;  /* 0x00000000000e7805 */ /* 0x000fe2000001ff00 */
[----:B------:R-:W-:Y:S01]  /*7130*/  FFMA.FTZ R3, R45, R4, R2 ;  /* 0x000000042d037223 */ /* 0x000fe20000010002 */
[----:B------:R-:W-:Y:S02]  /*7140*/  SHF.L.U32 R4, R85, 0x10, RZ ;  /* 0x0000001055047819 */ /* 0x000fe400000006ff */
[----:B------:R-:W-:-:S02]  /*7150*/  CS2R R12, SRZ ;  /* 0x00000000000c7805 */ /* 0x000fc4000001ff00 */
[----:B------:R-:W-:Y:S01]  /*7160*/  CS2R R10, SRZ ;  /* 0x00000000000a7805 */ /* 0x000fe2000001ff00 */
[----:B------:R-:W-:Y:S01]  /*7170*/  FFMA.FTZ R2, R44, R5, R3 ;  /* 0x000000052c027223 */ /* 0x000fe20000010003 */
[----:B------:R-:W-:Y:S02]  /*7180*/  SHF.L.U32 R5, R84, 0x10, RZ ;  /* 0x0000001054057819 */ /* 0x000fe400000006ff */
[----:B------:R-:W-:Y:S01]  /*7190*/  CS2R R8, SRZ ;  /* 0x0000000000087805 */ /* 0x000fe2000001ff00 */
        /* <DEDUP_REMOVED lines=9> */
[----:B------:R-:W-:Y:S01]  /*7230*/  ULDC.64 UR8, c[0x0][0x230] ;  /* 0x00008c0000087ab9 */ /* 0x000fe20000000a00 */
[----:B------:R-:W-:Y:S01]  /*7240*/  ULDC.64 UR10, c[0x0][0x248] ;  /* 0x00009200000a7ab9 */ /* 0x000fe20000000a00 */
[C---:B------:R-:W-:Y:S01]  /*7250*/  IMAD R5, R7.reuse, UR8, RZ ;  /* 0x0000000807057c24 */ /* 0x040fe2000f8e02ff */
[----:B------:R-:W-:Y:S01]  /*7260*/  LEA.HI R3, R2, R2, RZ, 0x1 ;  /* 0x0000000202037211 */ /* 0x000fe200078f08ff */
[----:B------:R-:W-:Y:S01]  /*7270*/  IMAD R9, R7, UR10, RZ ;  /* 0x0000000a07097c24 */ /* 0x000fe2000f8e02ff */
[----:B------:R-:W0:Y:S01]  /*7280*/  LDC.64 R132, c[0x0][0x2d0] ;  /* 0x0000b400ff847b82 */ /* 0x000e220000000a00 */
[----:B------:R-:W-:Y:S01]  /*7290*/  ISETP.GE.AND P0, PT, R118, R116, PT ;  /* 0x000000747600720c */ /* 0x000fe20003f06270 */
[----:B------:R-:W-:Y:S01]  /*72a0*/  IMAD.WIDE.U32 R130, R150, UR10, RZ ;  /* 0x0000000a96827c25 */ /* 0x000fe2000f8e00ff */
[----:B------:R-:W-:Y:S01]  /*72b0*/  LOP3.LUT R3, R3, 0xfffffe, RZ, 0xc0, !PT ;  /* 0x00fffffe03037812 */ /* 0x000fe200078ec0ff */
[----:B------:R-:W-:Y:S01]  /*72c0*/  HFMA2.MMA R4, -RZ, RZ, 0, 0 ;  /* 0x00000000ff047435 */ /* 0x000fe200000001ff */
[----:B------:R-:W-:Y:S01]  /*72d0*/  LOP3.LUT R6, R6, 0xfffffffe, RZ, 0xc0, !PT ;  /* 0xfffffffe06067812 */ /* 0x000fe200078ec0ff */
[----:B------:R-:W-:Y:S01]  /*72e0*/  IMAD.WIDE.U32 R128, R150, UR8, RZ ;  /* 0x0000000896807c25 */ /* 0x000fe2000f8e00ff */
[----:B------:R-:W-:-:S02]  /*72f0*/  IADD3 R7, R2, -R3, RZ ;  /* 0x8000000302077210 */ /* 0x000fc40007ffe0ff */
[----:B------:R-:W-:Y:S01]  /*7300*/  CS2R R22, SRZ ;  /* 0x0000000000167805 */ /* 0x000fe2000001ff00 */
[----:B------:R-:W1:Y:S01]  /*7310*/  LDC R2, c[0x0][0x224] ;  /* 0x00008900ff027b82 */ /* 0x000e620000000800 */
[C---:B------:R-:W-:Y:S01]  /*7320*/  IMAD R3, R150.reuse, UR11, R9 ;  /* 0x0000000b96037c24 */ /* 0x040fe2000f8e0209 */
[----:B------:R-:W-:Y:S01]  /*7330*/  CS2R R20, SRZ ;  /* 0x0000000000147805 */ /* 0x000fe2000001ff00 */
[----:B------:R-:W-:Y:S01]  /*7340*/  IMAD R5, R150, UR9, R5 ;  /* 0x0000000996057c24 */ /* 0x000fe2000f8e0205 */
[----:B------:R-:W-:Y:S02]  /*7350*/  CS2R R18, SRZ ;  /* 0x0000000000127805 */ /* 0x000fe4000001ff00 */
[----:B------:R-:W-:Y:S02]  /*7360*/  @P0 LOP3.LUT R6, R6, 0x1, RZ, 0xfc, !PT ;  /* 0x0000000106060812 */ /* 0x000fe400078efcff */
[----:B------:R-:W-:Y:S02]  /*7370*/  CS2R R16, SRZ ;  /* 0x0000000000107805 */ /* 0x000fe4000001ff00 */
[----:B------:R-:W-:-:S02]  /*7380*/  CS2R R14, SRZ ;  /* 0x00000000000e7805 */ /* 0x000fc4000001ff00 */
[----:B------:R-:W-:Y:S02]  /*7390*/  CS2R R12, SRZ ;  /* 0x00000000000c7805 */ /* 0x000fe4000001ff00 */
[----:B------:R-:W-:Y:S02]  /*73a0*/  CS2R R10, SRZ ;  /* 0x00000000000a7805 */ /* 0x000fe4000001ff00 */
[----:B------:R-:W-:Y:S01]  /*73b0*/  CS2R R8, SRZ ;  /* 0x0000000000087805 */ /* 0x000fe2000001ff00 */
[----:B------:R-:W-:Y:S01]  /*73c0*/  IMAD.IADD R5, R129, 0x1, R5 ;  /* 0x0000000181057824 */ /* 0x000fe200078e0205 */
[----:B------:R-:W-:Y:S01]  /*73d0*/  IADD3 R3, R131, R3, RZ ;  /* 0x0000000383037210 */ /* 0x000fe20007ffe0ff */
        /* <DEDUP_REMOVED lines=9> */
[----:B------:R-:W-:-:S05]  /*7470*/  ULDC.64 UR30, c[0x0][0x370] ;  /* 0x0000dc00001e7ab9 */ /* 0x000fca0000000a00 */
.L_x_4165:
[----:B------:R-:W-:Y:S01]  /*7480*/  SHF.R.S32.HI R66, RZ, 0x1f, R4 ;  /* 0x0000001fff427819 */ /* 0x000fe20000011404 */
[----:B0---4-:R-:W-:Y:S01]  /*7490*/  IMAD.WIDE.U32 R64, R4, UR28, R118 ;  /* 0x0000001c04407c25 */ /* 0x011fe2000f8e0076 */
[----:B------:R-:W-:Y:S02]  /*74a0*/  ISETP.GE.AND P4, PT, R163, R116, PT ;  /* 0x00000074a300720c */ /* 0x000fe40003f86270 */
[----:B------:R-:W-:Y:S01]  /*74b0*/  PRMT R140, RZ, 0x7610, R140 ;  /* 0x00007610ff8c7816 */ /* 0x000fe2000000008c */
[----:B------:R-:W-:Y:S01]  /*74c0*/  IMAD R67, R66, UR28, RZ ;  /* 0x0000001c42437c24 */ /* 0x000fe2000f8e02ff */
[----:B---3--:R-:W-:Y:S02]  /*74d0*/  LEA R68, P0, R64, R146, 0x1 ;  /* 0x0000009240447211 */ /* 0x008fe400078008ff */
[-C--:B------:R-:W-:Y:S01]  /*74e0*/  ISETP.GE.AND P3, PT, R161, R116.reuse, PT ;  /* 0x00000074a100720c */ /* 0x080fe20003f66270 */
[----:B------:R-:W-:Y:S01]  /*74f0*/  IMAD R67, R4, UR29, R67 ;  /* 0x0000001d04437c24 */ /* 0x000fe2000f8e0243 */
[----:B------:R-:W-:-:S02]  /*7500*/  ISETP.GE.AND P2, PT, R159, R116, PT ;  /* 0x000000749f00720c */ /* 0x000fc40003f46270 */
[----:B------:R-:W-:Y:S02]  /*7510*/  ISETP.GE.AND P1, PT, R157, R116, PT ;  /* 0x000000749d00720c */ /* 0x000fe40003f26270 */
[----:B------:R-:W-:Y:S02]  /*7520*/  IADD3 R65, R65, R67, RZ ;  /* 0x0000004341417210 */ /* 0x000fe40007ffe0ff */
[----:B------:R-:W-:Y:S02]  /*7530*/  PRMT R171, RZ, 0x7610, R171 ;  /* 0x00007610ffab7816 */ /* 0x000fe400000000ab */
[----:B------:R-:W-:Y:S02]  /*7540*/  LEA.HI.X R69, R64, R144, R65, 0x1, P0 ;  /* 0x0000009040457211 */ /* 0x000fe400000f0c41 */
[----:B------:R-:W-:Y:S01]  /*7550*/  PRMT R175, RZ, 0x7610, R175 ;  /* 0x00007610ffaf7816 */ /* 0x000fe200000000af */
[----:B------:R-:W-:Y:S01]  /*7560*/  IMAD R67, R66, UR24, RZ ;  /* 0x0000001842437c24 */ /* 0x000fe2000f8e02ff */
[----:B------:R-:W-:Y:S01]  /*7570*/  MOV R64, R128 ;  /* 0x0000008000407202 */ /* 0x000fe20000000f00 */
[----:B--2---:R-:W2:Y:S01]  /*7580*/  @!P4 LDG.E.U16 R140, desc[UR16][R68.64+0x40] ;  /* 0x00004010448cc981 */ /* 0x004ea2000c1e1500 */
[-C--:B------:R-:W-:Y:S01]  /*7590*/  ISETP.GE.AND P4, PT, R153, R116.reuse, PT ;  /* 0x000000749900720c */ /* 0x080fe20003f86270 */
[----:B------:R-:W-:Y:S01]  /*75a0*/  IMAD.MOV.U32 R65, RZ, RZ, R5 ;  /* 0x000000ffff417224 */ /* 0x000fe200078e0005 */
[----:B------:R-:W-:-:S02]  /*75b0*/  ISETP.GE.AND P0, PT, R155, R116, PT ;  /* 0x000000749b00720c */ /* 0x000fc40003f06270 */
[----:B------:R-:W-:Y:S01]  /*75c0*/  PRMT R162, RZ, 0x7610, R162 ;  /* 0x00007610ffa27816 */ /* 0x000fe200000000a2 */
[----:B------:R-:W3:Y:S01]  /*75d0*/  @!P3 LDG.E.U16 R171, desc[UR16][R68.64+0x80] ;  /* 0x0000801044abb981 */ /* 0x000ee2000c1e1500 */
[----:B------:R-:W-:-:S07]  /*75e0*/  LOP3.LUT P5, RZ, R6, 0x1, RZ, 0xc0, !PT ;  /* 0x0000000106ff7812 */ /* 0x000fce00078ac0ff */
[----:B------:R-:W4:Y:S01]  /*75f0*/  @!P4 LDG.E.U16 R175, desc[UR16][R68.64+0x180] ;  /* 0x0001801044afc981 */ /* 0x000f22000c1e1500 */
[----:B------:R-:W-:Y:S01]  /*7600*/  ISETP.GE.AND P4, PT, R143, R116, PT ;  /* 0x000000748f00720c */ /* 0x000fe20003f86270 */
[----:B------:R-:W-:Y:S01]  /*7610*/  IMAD.WIDE.U32 R64, R4, UR24, R64 ;  /* 0x0000001804407c25 */ /* 0x000fe2000f8e0040 */
[----:B------:R-:W-:-:S03]  /*7620*/  PRMT R154, RZ, 0x7610, R154 ;  /* 0x00007610ff9a7816 */ /* 0x000fc6000000009a */
[----:B------:R-:W-:Y:S01]  /*7630*/  IMAD R67, R4, UR25, R67 ;  /* 0x0000001904437c24 */ /* 0x000fe2000f8e0243 */
[----:B------:R-:W-:Y:S02]  /*7640*/  PRMT R173, RZ, 0x7610, R173 ;  /* 0x00007610ffad7816 */ /* 0x000fe400000000ad */
[----:B------:R-:W-:Y:S01]  /*7650*/  PRMT R156, RZ, 0x7610, R156 ;  /* 0x00007610ff9c7816 */ /* 0x000fe2000000009c */
[----:B------:R-:W4:Y:S01]  /*7660*/  @!P2 LDG.E.U16 R154, desc[UR16][R68.64+0xc0] ;  /* 0x0000c010449aa981 */ /* 0x000f22000c1e1500 */
[----:B------:R-:W-:-:S03]  /*7670*/  IADD3 R65, R65, R67, RZ ;  /* 0x0000004341417210 */ /* 0x000fc60007ffe0ff */
[----:B------:R-:W4:Y:S01]  /*7680*/  @!P4 LDG.E.U16 R162, desc[UR16][R68.64+0x2c0] ;  /* 0x0002c01044a2c981 */ /* 0x000f22000c1e1500 */
[C---:B0-----:R-:W-:Y:S02]  /*7690*/  LEA R70, P4, R64.reuse, R132, 0x2 ;  /* 0x0000008440467211 */ /* 0x041fe400078810ff */
[-C--:B------:R-:W-:Y:S01]  /*76a0*/  ISETP.GE.AND P3, PT, R151, R116.reuse, PT ;  /* 0x000000749700720c */ /* 0x080fe20003f66270 */
[----:B------:R-:W4:Y:S01]  /*76b0*/  @!P1 LDG.E.U16 R173, desc[UR16][R68.64+0x100] ;  /* 0x0001001044ad9981 */ /* 0x000f22000c1e1500 */
[-C--:B------:R-:W-:Y:S02]  /*76c0*/  ISETP.GE.AND P2, PT, R149, R116.reuse, PT ;  /* 0x000000749500720c */ /* 0x080fe40003f46270 */
[----:B------:R-:W-:Y:S01]  /*76d0*/  LEA.HI.X R71, R64, R133, R65, 0x2, P4 ;  /* 0x0000008540477211 */ /* 0x000fe200020f1441 */
[----:B------:R-:W4:Y:S01]  /*76e0*/  @!P0 LDG.E.U16 R156, desc[UR16][R68.64+0x140] ;  /* 0x00014010449c8981 */ /* 0x000f22000c1e1500 */
[-C--:B------:R-:W-:Y:S01]  /*76f0*/  ISETP.GE.AND P1, PT, R147, R116.reuse, PT ;  /* 0x000000749300720c */ /* 0x080fe20003f26270 */
[----:B------:R-:W0:Y:S01]  /*7700*/  LDC.64 R64, c[0x0][0x2d8] ;  /* 0x0000b600ff407b82 */ /* 0x000e220000000a00 */
[----:B------:R-:W-:Y:S01]  /*7710*/  ISETP.GE.AND P0, PT, R145, R116, PT ;  /* 0x000000749100720c */ /* 0x000fe20003f06270 */
[----:B-1----:R1:W2:Y:S01]  /*7720*/  LDG.E R152, desc[UR16][R70.64] ;  /* 0x0000001046987981 */ /* 0x0022a2000c1e1900 */
[----:B------:R-:W-:-:S02]  /*7730*/  PRMT R158, RZ, 0x7610, R158 ;  /* 0x00007610ff9e7816 */ /* 0x000fc4000000009e */
[----:B------:R-:W-:Y:S02]  /*7740*/  PRMT R177, RZ, 0x7610, R177 ;  /* 0x00007610ffb17816 */ /* 0x000fe400000000b1 */
[----:B------:R-:W-:Y:S02]  /*7750*/  PRMT R160, RZ, 0x7610, R160 ;  /* 0x00007610ffa07816 */ /* 0x000fe400000000a0 */
[----:B------:R-:W-:Y:S01]  /*7760*/  PRMT R141, RZ, 0x7610, R141 ;  /* 0x00007610ff8d7816 */ /* 0x000fe2000000008d */
[----:B------:R-:W4:Y:S01]  /*7770*/  @!P3 LDG.E.U16 R158, desc[UR16][R68.64+0x1c0] ;  /* 0x0001c010449eb981 */ /* 0x000f22000c1e1500 */
[----:B------:R-:W-:Y:S02]  /*7780*/  PRMT R179, RZ, 0x7610, R179 ;  /* 0x00007610ffb37816 */ /* 0x000fe400000000b3 */
[-C--:B------:R-:W-:Y:S01]  /*7790*/  ISETP.GE.AND P3, PT, R139, R116.reuse, PT ;  /* 0x000000748b00720c */ /* 0x080fe20003f66270 */
[----:B------:R-:W4:Y:S01]  /*77a0*/  @!P2 LDG.E.U16 R177, desc[UR16][R68.64+0x200] ;  /* 0x0002001044b1a981 */ /* 0x000f22000c1e1500 */
[----:B------:R-:W-:-:S03]  /*77b0*/  ISETP.GE.AND P2, PT, R137, R116, PT ;  /* 0x000000748900720c */ /* 0x000fc60003f46270 */
[----:B------:R-:W4:Y:S01]  /*77c0*/  @!P1 LDG.E.U16 R160, desc[UR16][R68.64+0x240] ;  /* 0x0002401044a09981 */ /* 0x000f22000c1e1500 */
[----:B------:R-:W-:-:S03]  /*77d0*/  ISETP.GE.AND P1, PT, R135, R116, PT ;  /* 0x000000748700720c */ /* 0x000fc60003f26270 */
[----:B------:R-:W3:Y:S04]  /*77e0*/  @!P5 LDG.E.U16 R141, desc[UR16][R68.64] ;  /* 0x00000010448dd981 */ /* 0x000ee8000c1e1500 */
[----:B------:R-:W4:Y:S01]  /*77f0*/  @!P0 LDG.E.U16 R179, desc[UR16][R68.64+0x280] ;  /* 0x0002801044b38981 */ /* 0x000f22000c1e1500 */
[----:B------:R-:W-:Y:S02]  /*7800*/  ISETP.GE.AND P0, PT, R117, R116, PT ;  /* 0x000000747500720c */ /* 0x000fe40003f06270 */
[----:B------:R-:W-:Y:S02]  /*7810*/  PRMT R181, RZ, 0x7610, R181 ;  /* 0x00007610ffb57816 */ /* 0x000fe400000000b5 */
[----:B------:R-:W-:Y:S02]  /*7820*/  PRMT R164, RZ, 0x7610, R164 ;  /* 0x00007610ffa47816 */ /* 0x000fe400000000a4 */
[----:B------:R-:W-:-:S02]  /*7830*/  PRMT R183, RZ, 0x7610, R183 ;  /* 0x00007610ffb77816 */ /* 0x000fc400000000b7 */
[----:B------:R-:W-:Y:S01]  /*7840*/  PRMT R166, RZ, 0x7610, R166 ;  /* 0x00007610ffa67816 */ /* 0x000fe200000000a6 */
[----:B------:R-:W4:Y:S04]  /*7850*/  @!P3 LDG.E.U16 R181, desc[UR16][R68.64+0x300] ;  /* 0x0003001044b5b981 */ /* 0x000f28000c1e1500 */
[----:B------:R-:W4:Y:S04]  /*7860*/  @!P2 LDG.E.U16 R164, desc[UR16][R68.64+0x340] ;  /* 0x0003401044a4a981 */ /* 0x000f28000c1e1500 */
[----:B------:R-:W4:Y:S04]  /*7870*/  @!P1 LDG.E.U16 R183, desc[UR16][R68.64+0x380] ;  /* 0x0003801044b79981 */ /* 0x000f28000c1e1500 */
[----:B------:R1:W4:Y:S01]  /*7880*/  @!P0 LDG.E.U16 R166, desc[UR16][R68.64+0x3c0] ;  /* 0x0003c01044a68981 */ /* 0x000322000c1e1500 */
[----:B------:R-:W-:Y:S01]  /*7890*/  IMAD R185, R66, UR26, RZ ;  /* 0x0000001a42b97c24 */ /* 0x000fe2000f8e02ff */
[----:B------:R-:W-:-:S02]  /*78a0*/  MOV R66, R130 ;  /* 0x0000008200427202 */ /* 0x000fc40000000f00 */
[----:B------:R-:W-:Y:S01]  /*78b0*/  MOV R67, R3 ;  /* 0x0000000300437202 */ /* 0x000fe20000000f00 */
[C---:B------:R-:W-:Y:S02]  /*78c0*/  IMAD R185, R4.reuse, UR27, R185 ;  /* 0x0000001b04b97c24 */ /* 0x040fe4000f8e02b9 */
[----:B------:R-:W-:-:S04]  /*78d0*/  IMAD.WIDE.U32 R66, R4, UR26, R66 ;  /* 0x0000001a04427c25 */ /* 0x000fc8000f8e0042 */
[----:B------:R-:W-:Y:S01]  /*78e0*/  IMAD.IADD R67, R67, 0x1, R185 ;  /* 0x0000000143437824 */ /* 0x000fe200078e02b9 */
[----:B0-----:R-:W-:-:S04]  /*78f0*/  LEA R64, P0, R66, R64, 0x2 ;  /* 0x0000004042407211 */ /* 0x001fc800078010ff */
[----:B------:R-:W-:-:S05]  /*7900*/  LEA.HI.X R65, R66, R65, R67, 0x2, P0 ;  /* 0x0000004142417211 */ /* 0x000fca00000f1443 */
[----:B------:R0:W4:Y:S01]  /*7910*/  LDG.E R182, desc[UR16][R64.64] ;  /* 0x0000001040b67981 */ /* 0x000122000c1e1900 */
[C---:B------:R-:W-:Y:S02]  /*7920*/  ISETP.NE.AND P1, PT, R148.reuse, RZ, PT ;  /* 0x000000ff9400720c */ /* 0x040fe40003f25270 */
[----:B------:R-:W-:Y:S02]  /*7930*/  LEA R66, R7, R4, 0x8 ;  /* 0x0000000407427211 */ /* 0x000fe400078e40ff */
[----:B------:R-:W-:-:S04]  /*7940*/  IADD3 R67, R148, 0x200, RZ ;  /* 0x0000020094437810 */ /* 0x000fc80007ffe0ff */
[----:B-1----:R-:W-:Y:S02]  /*7950*/  SEL R70, R66, R67, !P1 ;  /* 0x0000004342467207 */ /* 0x002fe40004800000 */
[----:B------:R-:W-:-:S04]  /*7960*/  ISETP.GE.AND P0, PT, R115, 0x2, PT ;  /* 0x000000027300780c */ /* 0x000fc80003f06270 */
[----:B------:R-:W-:Y:S02]  /*7970*/  ISETP.NE.OR P0, PT, R136, RZ, !P0 ;  /* 0x000000ff8800720c */ /* 0x000fe40004705670 */
[----:B------:R-:W-:-:S11]  /*7980*/  LEA R70, R70, R55, 0x2 ;  /* 0x0000003746467211 */ /* 0x000fd600078e10ff */
[----:B------:R-:W1:Y:S01]  /*7990*/  @!P0 LDC R68, c[0x0][0x21c] ;  /* 0x00008700ff448b82 */ /* 0x000e620000000800 */
[----:B0-----:R-:W-:Y:S01]  /*79a0*/  @!P0 IADD3 R65, R115, -0x2, RZ ;  /* 0xfffffffe73418810 */ /* 0x001fe20007ffe0ff */
[----:B------:R-:W-:-:S04]  /*79b0*/  IMAD.MOV.U32 R69, RZ, RZ, RZ ;  /* 0x000000ffff457224 */ /* 0x000fc800078e00ff */
[----:B-1----:R-:W-:Y:S01]  /*79c0*/  @!P0 IMAD R65, R65, R68, R4 ;  /* 0x0000004441418224 */ /* 0x002fe200078e0204 */
[----:B------:R-:W-:-:S03]  /*79d0*/  MOV R68, 0x3f800000 ;  /* 0x3f80000000447802 */ /* 0x000fc60000000f00 */
[----:B------:R-:W-:Y:S01]  /*79e0*/  @!P0 IMAD.WIDE R64, R65, 0x8, R124 ;  /* 0x0000000841408825 */ /* 0x000fe200078e027c */
[----:B------:R-:W-:Y:S03]  /*79f0*/  BSSY B0, `(.L_x_4122) ;  /* 0x0000094000007945 */ /* 0x000fe60003800000 */
[----:B------:R-:W-:Y:S02]  /*7a00*/  IMAD R190, R148, 0x8, R55 ;  /* 0x0000000894be7824 */ /* 0x000fe400078e0237 */
[----:B--2---:R-:W-:-:S04]  /*7a10*/  FMUL.FTZ R66, R152, 1.4426950216293334961 ;  /* 0x3fb8aa3b98427820 */ /* 0x004fc80000410000 */
[----:B------:R-:W-:-:S06]  /*7a20*/  FMUL.FTZ R243, R66, R81 ;  /* 0x0000005142f37220 */ /* 0x000fcc0000410000 */
[----:B------:R-:W0:Y:S01]  /*7a30*/  MUFU.EX2 R243, R243 ;  /* 0x000000f300f37308 */ /* 0x000e220000000800 */
[----:B---3--:R-:W-:Y:S04]  /*7a40*/  STS.U16 [R114], R141 ;  /* 0x0000008d72007388 */ /* 0x008fe80000000400 */
[----:B------:R1:W-:Y:S04]  /*7a50*/  STS.U16 [R113+0x40], R140 ;  /* 0x0000408c71007388 */ /* 0x0003e80000000400 */
[----:B------:R-:W-:Y:S04]  /*7a60*/  STS.U16 [R112+0x80], R171 ;  /* 0x000080ab70007388 */ /* 0x000fe80000000400 */
        /* <DEDUP_REMOVED lines=20> */
[----:B------:R4:W0:Y:S04]  /*7bb0*/  LDS.U16 R220, [R98+0xc] ;  /* 0x00000c0062dc7984 */ /* 0x0008280000000400 */
[----:B------:R4:W1:Y:S04]  /*7bc0*/  LDS.U16 R218, [R98+0xe] ;  /* 0x00000e0062da7984 */ /* 0x0008680000000400 */
[----:B------:R4:W2:Y:S04]  /*7bd0*/  LDS.U16 R216, [R98+0x10] ;  /* 0x0000100062d87984 */ /* 0x0008a80000000400 */
[----:B------:R4:W2:Y:S04]  /*7be0*/  LDS.U16 R214, [R98+0x12] ;  /* 0x0000120062d67984 */ /* 0x0008a80000000400 */
[----:B------:R4:W3:Y:S04]  /*7bf0*/  LDS.U16 R212, [R98+0x14] ;  /* 0x0000140062d47984 */ /* 0x0008e80000000400 */
[----:B------:R4:W3:Y:S04]  /*7c00*/  LDS.U16 R225, [R98+0x16] ;  /* 0x0000160062e17984 */ /* 0x0008e80000000400 */
[----:B------:R4:W3:Y:S04]  /*7c10*/  LDS.U16 R210, [R98+0x18] ;  /* 0x0000180062d27984 */ /* 0x0008e80000000400 */
[----:B------:R4:W3:Y:S04]  /*7c20*/  LDS.U16 R223, [R98+0x1a] ;  /* 0x00001a0062df7984 */ /* 0x0008e80000000400 */
[----:B------:R4:W3:Y:S04]  /*7c30*/  LDS.U16 R208, [R98+0x1c] ;  /* 0x00001c0062d07984 */ /* 0x0008e80000000400 */
[----:B------:R4:W3:Y:S01]  /*7c40*/  LDS.U16 R221, [R98+0x1e] ;  /* 0x00001e0062dd7984 */ /* 0x0008e20000000400 */
[----:B------:R-:W-:-:S03]  /*7c50*/  FMUL.FTZ R168, R66, R80 ;  /* 0x0000005042a87220 */ /* 0x000fc60000410000 */
[----:B0-----:R4:W-:Y:S01]  /*7c60*/  STS [R70+0x1d10], R243 ;  /* 0x001d10f346007388 */ /* 0x0019e20000000800 */
[----:B------:R-:W-:Y:S01]  /*7c70*/  BAR.SYNC.DEFER_BLOCKING 0x0 ;  /* 0x0000000000007b1d */ /* 0x000fe20000010000 */
[C---:B------:R-:W-:Y:S01]  /*7c80*/  FMUL.FTZ R170, R66.reuse, R79 ;  /* 0x0000004f42aa7220 */ /* 0x040fe20000410000 */
[----:B------:R-:W-:-:S04]  /*7c90*/  FMUL.FTZ R180, R66, R78 ;  /* 0x0000004e42b47220 */ /* 0x000fc80000410000 */
[----:B------:R-:W0:Y:S01]  /*7ca0*/  MUFU.EX2 R168, R168 ;  /* 0x000000a800a87308 */ /* 0x000e220000000800 */
[----:B------:R-:W-:Y:S01]  /*7cb0*/  FMUL.FTZ R178, R66, R77 ;  /* 0x0000004d42b27220 */ /* 0x000fe20000410000 */
[----:B-1----:R-:W-:-:S06]  /*7cc0*/  SHF.L.U32 R140, R97, 0x10, RZ ;  /* 0x00000010618c7819 */ /* 0x002fcc00000006ff */
[----:B------:R-:W1:Y:S01]  /*7cd0*/  MUFU.EX2 R170, R170 ;  /* 0x000000aa00aa7308 */ /* 0x000e620000000800 */
[----:B------:R-:W-:Y:S01]  /*7ce0*/  FMUL.FTZ R176, R66, R76 ;  /* 0x0000004c42b07220 */ /* 0x000fe20000410000 */
[----:B------:R-:W-:Y:S01]  /*7cf0*/  IMAD.U32 R141, R96, 0x10000, RZ ;  /* 0x00010000608d7824 */ /* 0x000fe200078e00ff */
[----:B--2---:R-:W-:-:S05]  /*7d00*/  SHF.L.U32 R154, R95, 0x10, RZ ;  /* 0x000000105f9a7819 */ /* 0x004fca00000006ff */
[----:B------:R-:W2:Y:S01]  /*7d10*/  MUFU.EX2 R180, R180 ;  /* 0x000000b400b47308 */ /* 0x000ea20000000800 */
[----:B------:R-:W-:Y:S01]  /*7d20*/  FMUL.FTZ R174, R66, R75 ;  /* 0x0000004b42ae7220 */ /* 0x000fe20000410000 */
[----:B------:R-:W-:Y:S01]  /*7d30*/  FMUL.FTZ R140, R140, R81 ;  /* 0x000000518c8c7220 */ /* 0x000fe20000410000 */
[----:B------:R-:W-:Y:S01]  /*7d40*/  FMUL.FTZ R141, R141, R80 ;  /* 0x000000508d8d7220 */ /* 0x000fe20000410000 */
[----:B------:R0:W5:Y:S04]  /*7d50*/  @!P0 LDG.E.64 R68, desc[UR16][R64.64] ;  /* 0x0000001040448981 */ /* 0x000168000c1e1b00 */
[----:B------:R-:W4:Y:S01]  /*7d60*/  MUFU.EX2 R178, R178 ;  /* 0x000000b200b27308 */ /* 0x000f220000000800 */
[----:B------:R-:W-:Y:S01]  /*7d70*/  SHF.L.U32 R171, R94, 0x10, RZ ;  /* 0x000000105eab7819 */ /* 0x000fe200000006ff */
[----:B------:R-:W-:Y:S01]  /*7d80*/  FMUL.FTZ R172, R66, R74 ;  /* 0x0000004a42ac7220 */ /* 0x000fe20000410000 */
[----:B------:R-:W-:Y:S01]  /*7d90*/  FMUL.FTZ R241, R154, R79 ;  /* 0x0000004f9af17220 */ /* 0x000fe20000410000 */
[----:B------:R-:W-:Y:S01]  /*7da0*/  ISETP.NE.AND P0, PT, R148, 0x3f, PT ;  /* 0x0000003f9400780c */ /* 0x000fe20003f05270 */
[----:B0-----:R-:W-:-:S03]  /*7db0*/  FMUL.FTZ R65, R243, R168 ;  /* 0x000000a8f3417220 */ /* 0x001fc60000410000 */
[----:B------:R-:W0:Y:S01]  /*7dc0*/  MUFU.EX2 R176, R176 ;  /* 0x000000b000b07308 */ /* 0x000e220000000800 */
[----:B------:R-:W-:Y:S01]  /*7dd0*/  FFMA.FTZ R64, R140, R168, R141 ;  /* 0x000000a88c407223 */ /* 0x000fe2000001008d */
[----:B---3--:R-:W-:Y:S01]  /*7de0*/  SHF.L.U32 R166, R93, 0x10, RZ ;  /* 0x000000105da67819 */ /* 0x008fe200000006ff */
[----:B-1----:R-:W-:Y:S01]  /*7df0*/  FMUL.FTZ R65, R170, R65 ;  /* 0x00000041aa417220 */ /* 0x002fe20000410000 */
[----:B------:R-:W-:Y:S01]  /*7e00*/  FMUL.FTZ R202, R66, R73 ;  /* 0x0000004942ca7220 */ /* 0x000fe20000410000 */
[----:B------:R-:W-:Y:S01]  /*7e10*/  FMUL.FTZ R238, R171, R78 ;  /* 0x0000004eabee7220 */ /* 0x000fe20000410000 */
[----:B------:R-:W-:Y:S02]  /*7e20*/  FFMA.FTZ R67, R170, R64, R241 ;  /* 0x00000040aa437223 */ /* 0x000fe400000100f1 */
[----:B------:R-:W1:Y:S01]  /*7e30*/  MUFU.EX2 R174, R174 ;  /* 0x000000ae00ae7308 */ /* 0x000e620000000800 */
[----:B--2---:R-:W-:Y:S01]  /*7e40*/  FMUL.FTZ R65, R180, R65 ;  /* 0x00000041b4417220 */ /* 0x004fe20000410000 */
[----:B------:R-:W-:-:S02]  /*7e50*/  IMAD.U32 R183, R92, 0x10000, RZ ;  /* 0x000100005cb77824 */ /* 0x000fc400078e00ff */
[----:B------:R-:W-:Y:S01]  /*7e60*/  FMUL.FTZ R200, R66, R72 ;  /* 0x0000004842c87220 */ /* 0x000fe20000410000 */
[----:B------:R-:W-:Y:S01]  /*7e70*/  FMUL.FTZ R239, R166, R77 ;  /* 0x0000004da6ef7220 */ /* 0x000fe20000410000 */
[----:B------:R-:W-:Y:S02]  /*7e80*/  FFMA.FTZ R67, R180, R67, R238 ;  /* 0x00000043b4437223 */ /* 0x000fe400000100ee */
[----:B------:R-:W2:Y:S01]  /*7e90*/  MUFU.EX2 R172, R172 ;  /* 0x000000ac00ac7308 */ /* 0x000ea20000000800 */
[----:B------:R-:W-:Y:S01]  /*7ea0*/  SHF.L.U32 R164, R91, 0x10, RZ ;  /* 0x000000105ba47819 */ /* 0x000fe200000006ff */
[----:B----4-:R-:W-:Y:S01]  /*7eb0*/  FMUL.FTZ R65, R178, R65 ;  /* 0x00000041b2417220 */ /* 0x010fe20000410000 */
[----:B------:R-:W-:Y:S01]  /*7ec0*/  FMUL.FTZ R198, R66, R63 ;  /* 0x0000003f42c67220 */ /* 0x000fe20000410000 */
[----:B------:R-:W-:Y:S01]  /*7ed0*/  FMUL.FTZ R251, R183, R76 ;  /* 0x0000004cb7fb7220 */ /* 0x000fe20000410000 */
[----:B------:R-:W-:-:S03]  /*7ee0*/  FFMA.FTZ R67, R178, R67, R239 ;  /* 0x00000043b2437223 */ /* 0x000fc600000100ef */
[----:B------:R-:W3:Y:S01]  /*7ef0*/  MUFU.EX2 R202, R202 ;  /* 0x000000ca00ca7308 */ /* 0x000ee20000000800 */
[----:B------:R-:W-:Y:S01]  /*7f00*/  @P0 LEA R188, R148, R55, 0x2 ;  /* 0x0000003794bc0211 */ /* 0x000fe200078e10ff */
[----:B0-----:R-:W-:Y:S01]  /*7f10*/  FMUL.FTZ R65, R176, R65 ;  /* 0x00000041b0417220 */ /* 0x001fe20000410000 */
[----:B------:R-:W-:Y:S01]  /*7f20*/  SHF.L.U32 R181, R90, 0x10, RZ ;  /* 0x000000105ab57819 */ /* 0x000fe200000006ff */
[----:B------:R-:W-:Y:S01]  /*7f30*/  FMUL.FTZ R196, R66, R62 ;  /* 0x0000003e42c47220 */ /* 0x000fe20000410000 */
[----:B------:R-:W-:Y:S01]  /*7f40*/  FMUL.FTZ R237, R164, R75 ;  /* 0x0000004ba4ed7220 */ /* 0x000fe20000410000 */
[----:B------:R-:W-:Y:S02]  /*7f50*/  FFMA.FTZ R67, R176, R67, R251 ;  /* 0x00000043b0437223 */ /* 0x000fe400000100fb */
[----:B------:R-:W0:Y:S01]  /*7f60*/  MUFU.EX2 R200, R200 ;  /* 0x000000c800c87308 */ /* 0x000e220000000800 */
[----:B------:R-:W-:Y:S01]  /*7f70*/  SHF.L.U32 R162, R89, 0x10, RZ ;  /* 0x0000001059a27819 */ /* 0x000fe200000006ff */
[----:B-1----:R-:W-:Y:S01]  /*7f80*/  FMUL.FTZ R65, R174, R65 ;  /* 0x00000041ae417220 */ /* 0x002fe20000410000 */
[----:B------:R-:W-:Y:S01]  /*7f90*/  FMUL.FTZ R205, R66, R61 ;  /* 0x0000003d42cd7220 */ /* 0x000fe20000410000 */
[----:B------:R-:W-:Y:S01]  /*7fa0*/  FMUL.FTZ R249, R181, R74 ;  /* 0x0000004ab5f97220 */ /* 0x000fe20000410000 */
[----:B------:R-:W-:Y:S01]  /*7fb0*/  FFMA.FTZ R67, R174, R67, R237 ;  /* 0x00000043ae437223 */ /* 0x000fe200000100ed */
[----:B------:R-:W1:Y:S02]  /*7fc0*/  @P0 LDS R188, [R188+0x2514] ;  /* 0x00251400bcbc0984 */ /* 0x000e640000000800 */
[----:B------:R-:W4:Y:S01]  /*7fd0*/  MUFU.EX2 R198, R198 ;  /* 0x000000c600c67308 */ /* 0x000f220000000800 */
[----:B--2---:R-:W-:Y:S01]  /*7fe0*/  FMUL.FTZ R65, R172, R65 ;  /* 0x00000041ac417220 */ /* 0x004fe20000410000 */
[----:B------:R-:W-:-:S02]  /*7ff0*/  IMAD.U32 R179, R88, 0x10000, RZ ;  /* 0x0001000058b37824 */ /* 0x000fc400078e00ff */
[----:B------:R-:W-:Y:S01]  /*8000*/  FMUL.FTZ R194, R66, R60 ;  /* 0x0000003c42c27220 */ /* 0x000fe20000410000 */
[----:B------:R-:W-:Y:S01]  /*8010*/  FMUL.FTZ R235, R162, R73 ;  /* 0x00000049a2eb7220 */ /* 0x000fe20000410000 */
[----:B------:R-:W-:Y:S02]  /*8020*/  FFMA.FTZ R67, R172, R67, R249 ;  /* 0x00000043ac437223 */ /* 0x000fe400000100f9 */
[----:B------:R-:W2:Y:S01]  /*8030*/  MUFU.EX2 R196, R196 ;  /* 0x000000c400c47308 */ /* 0x000ea20000000800 */
[----:B------:R-:W-:Y:S01]  /*8040*/  SHF.L.U32 R160, R87, 0x10, RZ ;  /* 0x0000001057a07819 */ /* 0x000fe200000006ff */
[----:B---3--:R-:W-:Y:S01]  /*8050*/  FMUL.FTZ R65, R202, R65 ;  /* 0x00000041ca417220 */ /* 0x008fe20000410000 */
[----:B------:R-:W-:Y:S01]  /*8060*/  FMUL.FTZ R247, R179, R72 ;  /* 0x00000048b3f77220 */ /* 0x000fe20000410000 */
[----:B------:R-:W-:Y:S01]  /*8070*/  FMUL.FTZ R203, R66, R59 ;  /* 0x0000003b42cb7220 */ /* 0x000fe20000410000 */
[----:B------:R-:W-:-:S03]  /*8080*/  FFMA.FTZ R67, R202, R67, R235 ;  /* 0x00000043ca437223 */ /* 0x000fc600000100eb */
[----:B------:R-:W3:Y:S01]  /*8090*/  MUFU.EX2 R205, R205 ;  /* 0x000000cd00cd7308 */ /* 0x000ee20000000800 */
[----:B------:R-:W-:Y:S01]  /*80a0*/  SHF.L.U32 R177, R86, 0x10, RZ ;  /* 0x0000001056b17819 */ /* 0x000fe200000006ff */
[----:B0-----:R-:W-:Y:S01]  /*80b0*/  FMUL.FTZ R65, R200, R65 ;  /* 0x00000041c8417220 */ /* 0x001fe20000410000 */
[----:B------:R-:W-:Y:S01]  /*80c0*/  FMUL.FTZ R231, R160, R63 ;  /* 0x0000003fa0e77220 */ /* 0x000fe20000410000 */
[----:B------:R-:W-:Y:S01]  /*80d0*/  FFMA.FTZ R67, R200, R67, R247 ;  /* 0x00000043c8437223 */ /* 0x000fe200000100f7 */
[----:B------:R-:W-:-:S03]  /*80e0*/  FMUL.FTZ R192, R66, R58 ;  /* 0x0000003a42c07220 */ /* 0x000fc60000410000 */
[----:B------:R-:W0:Y:S01]  /*80f0*/  MUFU.EX2 R194, R194 ;  /* 0x000000c200c27308 */ /* 0x000e220000000800 */
[----:B------:R-:W-:Y:S01]  /*8100*/  SHF.L.U32 R158, R85, 0x10, RZ ;  /* 0x00000010559e7819 */ /* 0x000fe200000006ff */
[C---:B----4-:R-:W-:Y:S01]  /*8110*/  FMUL.FTZ R65, R198.reuse, R65 ;  /* 0x00000041c6417220 */ /* 0x050fe20000410000 */
[----:B------:R-:W-:Y:S01]  /*8120*/  FMUL.FTZ R189, R177, R62 ;  /* 0x0000003eb1bd7220 */ /* 0x000fe20000410000 */
[----:B------:R-:W-:-:S04]  /*8130*/  FFMA.FTZ R67, R198, R67, R231 ;  /* 0x00000043c6437223 */ /* 0x000fc800000100e7 */
[----:B------:R-:W4:Y:S01]  /*8140*/  MUFU.EX2 R203, R203 ;  /* 0x000000cb00cb7308 */ /* 0x000f220000000800 */
[----:B--2---:R-:W-:Y:S01]  /*8150*/  FMUL.FTZ R64, R196, R65 ;  /* 0x00000041c4407220 */ /* 0x004fe20000410000 */
[----:B------:R-:W-:Y:S02]  /*8160*/  IMAD.U32 R175, R84, 0x10000, RZ ;  /* 0x0001000054af7824 */ /* 0x000fe400078e00ff */
[----:B------:R-:W-:Y:S01]  /*8170*/  FMUL.FTZ R184, R158, R61 ;  /* 0x0000003d9eb87220 */ /* 0x000fe20000410000 */
[----:B------:R-:W-:-:S03]  /*8180*/  FFMA.FTZ R67, R196, R67, R189 ;  /* 0x00000043c4437223 */ /* 0x000fc600000100bd */
[----:B------:R-:W2:Y:S01]  /*8190*/  MUFU.EX2 R192, R192 ;  /* 0x000000c000c07308 */ /* 0x000ea20000000800 */
[----:B------:R-:W-:Y:S01]  /*81a0*/  SHF.L.U32 R156, R83, 0x10, RZ ;  /* 0x00000010539c7819 */ /* 0x000fe200000006ff */
[----:B---3--:R-:W-:Y:S01]  /*81b0*/  FMUL.FTZ R65, R205, R64 ;  /* 0x00000040cd417220 */ /* 0x008fe20000410000 */
[----:B------:R-:W-:Y:S01]  /*81c0*/  FMUL.FTZ R191, R175, R60 ;  /* 0x0000003cafbf7220 */ /* 0x000fe20000410000 */
[----:B------:R-:W-:Y:S01]  /*81d0*/  FFMA.FTZ R67, R205, R67, R184 ;  /* 0x00000043cd437223 */ /* 0x000fe200000100b8 */
[----:B------:R-:W-:Y:S01]  /*81e0*/  SHF.L.U32 R173, R82, 0x10, RZ ;  /* 0x0000001052ad7819 */ /* 0x000fe200000006ff */
[----:B0-----:R-:W-:Y:S01]  /*81f0*/  FMUL.FTZ R64, R194, R65 ;  /* 0x00000041c2407220 */ /* 0x001fe20000410000 */
[----:B------:R-:W-:Y:S01]  /*8200*/  FMUL.FTZ R186, R156, R59 ;  /* 0x0000003b9cba7220 */ /* 0x000fe20000410000 */
[----:B------:R-:W-:Y:S02]  /*8210*/  FFMA.FTZ R67, R194, R67, R191 ;  /* 0x00000043c2437223 */ /* 0x000fe400000100bf */
[----:B----4-:R-:W-:Y:S01]  /*8220*/  FMUL.FTZ R65, R203, R64 ;  /* 0x00000040cb417220 */ /* 0x010fe20000410000 */
[----:B------:R-:W-:Y:S01]  /*8230*/  FMUL.FTZ R233, R173, R58 ;  /* 0x0000003aade97220 */ /* 0x000fe20000410000 */
[----:B------:R-:W-:Y:S01]  /*8240*/  FFMA.FTZ R67, R203, R67, R186 ;  /* 0x00000043cb437223 */ /* 0x000fe200000100ba */
[----:B------:R-:W-:Y:S01]  /*8250*/  R2UR UR10, R182 ;  /* 0x00000000b60a72ca */ /* 0x000fe200000e0000 */
[----:B--2---:R-:W-:-:S02]  /*8260*/  FMUL.FTZ R64, R192, R65 ;  /* 0x00000041c0407220 */ /* 0x004fc40000410000 */
[----:B------:R-:W-:Y:S01]  /*8270*/  FFMA.FTZ R65, R192, R67, R233 ;  /* 0x00000043c0417223 */ /* 0x000fe200000100e9 */
[----:B-1----:R-:W-:Y:S11]  /*8280*/  @P0 BRA `(.L_x_4123) ;  /* 0x0000000000280947 */ /* 0x002ff60003800000 */
[----:B------:R-:W-:Y:S02]  /*8290*/  ISETP.NE.AND P0, PT, R115, R2, PT ;  /* 0x000000027300720c */ /* 0x000fe40003f05270 */
[----:B------:R-:W-:-:S11]  /*82a0*/  MOV R188, 0x3f800000 ;  /* 0x3f80000000bc7802 */ /* 0x000fd60000000f00 */
[----:B------:R-:W-:Y:S05]  /*82b0*/  @!P0 BRA `(.L_x_4123) ;  /* 0x00000000001c8947 */ /* 0x000fea0003800000 */
[----:B------:R-:W-:-:S04]  /*82c0*/  IADD3 R67, R2, -UR6, RZ ;  /* 0x8000000602437c10 */ /* 0x000fc8000fffe0ff */
[----:B------:R-:W-:-:S04]  /*82d0*/  LEA.HI R66, R67, R67, RZ, 0x1 ;  /* 0x0000004343427211 */ /* 0x000fc800078f08ff */
[----:B------:R-:W-:-:S04]  /*82e0*/  LOP3.LUT R66, R66, 0xfffffe, RZ, 0xc0, !PT ;  /* 0x00fffffe42427812 */ /* 0x000fc800078ec0ff */
[----:B------:R-:W-:-:S05]  /*82f0*/  IADD3 R67, -R66, R67, RZ ;  /* 0x0000004342437210 */ /* 0x000fca0007ffe1ff */
[----:B------:R-:W-:-:S05]  /*8300*/  IMAD R66, R67, 0x100, R4 ;  /* 0x0000010043427824 */ /* 0x000fca00078e0204 */
[----:B------:R-:W-:-:S05]  /*8310*/  LEA R66, R66, R55, 0x2 ;  /* 0x0000003742427211 */ /* 0x000fca00078e10ff */
[----:B------:R0:W1:Y:S02]  /*8320*/  LDS R188, [R66+0x1d10] ;  /* 0x001d100042bc7984 */ /* 0x0000640000000800 */
.L_x_4123:
[----:B------:R-:W-:Y:S05]  /*8330*/  BSYNC B0 ;  /* 0x0000000000007941 */ /* 0x000fea0003800000 */
.L_x_4122:
[----:B------:R-:W-:Y:S01]  /*8340*/  ISETP.GT.U32.AND P2, PT, R148, 0x1f, PT ;  /* 0x0000001f9400780c */ /* 0x000fe20003f44070 */
        /* <DEDUP_REMOVED lines=18> */
[----:B--2---:R-:W-:Y:S01]  /*8470*/  FMUL.FTZ R64, R227, UR10 ;  /* 0x0000000ae3407c20 */ /* 0x004fe20008410000 */
        /* <DEDUP_REMOVED lines=60> */
.L_x_4188:
[----:B------:R-:W-:Y:S01]  /*8840*/  ISETP.GE.AND P0, PT, R138, 0x10, PT ;  /* 0x000000108a00780c */ /* 0x000fe20003f06270 */
[----:B------:R-:W-:-:S12]  /*8850*/  UMOV UR11, 0xffffffff ;  /* 0xffffffff000b7882 */ /* 0x000fd80000000000 */
[C---:B0-2---:R-:W-:Y:S01]  /*8860*/  @P0 FFMA.FTZ R67, R66.reuse, R230, R67 ;  /* 0x000000e642430223 */ /* 0x045fe20000010043 */
[----:B---3--:R-:W-:Y:S01]  /*8870*/  @P0 FMUL.FTZ R66, R66, R71 ;  /* 0x0000004742420220 */ /* 0x008fe20000410000 */
[----:B------:R-:W-:Y:S06]  /*8880*/  BRA.DIV UR11, `(.L_x_4126) ;  /* 0x000000520b847947 */ /* 0x000fec000b800000 */
.L_x_4191:
[----:B------:R-:W-:-:S03]  /*8890*/  UMOV UR11, 0xffffffff ;  /* 0xffffffff000b7882 */ /* 0x000fc60000000000 */
[----:B------:R-:W-:Y:S05]  /*88a0*/  BRA.DIV UR11, `(.L_x_4127) ;  /* 0x000000520ba47947 */ /* 0x000fea000b800000 */
.L_x_4194:
[----:B------:R-:W-:-:S03]  /*88b0*/  UMOV UR11, 0xffffffff ;  /* 0xffffffff000b7882 */ /* 0x000fc60000000000 */
[----:B------:R-:W-:Y:S05]  /*88c0*/  BRA.DIV UR11, `(.L_x_4128) ;  /* 0x000000520bc47947 */ /* 0x000fea000b800000 */
[----:B------:R-:W0:Y:S04]  /*88d0*/  SHFL.UP PT, R66, R66, 0x1, RZ ;  /* 0x0420000042427989 */ /* 0x000e2800000e00ff */
[----:B------:R-:W2:Y:S04]  /*88e0*/  SHFL.UP PT, R67, R67, 0x1, RZ ;  /* 0x0420000043437989 */ /* 0x000ea800000e00ff */
[----:B-----5:R-:W3:Y:S04]  /*88f0*/  SHFL.IDX PT, R68, R68, RZ, 0x1f ;  /* 0x00001fff44447589 */ /* 0x020ee800000e0000 */
[----:B------:R-:W4:Y:S02]  /*8900*/  SHFL.IDX PT, R69, R69, RZ, 0x1f ;  /* 0x00001fff45457589 */ /* 0x000f2400000e0000 */
.L_x_4200:
[C---:B0-2-4-:R-:W-:Y:S01]  /*8910*/  @P1 FFMA.FTZ R69, R66.reuse, R69, R67 ;  /* 0x0000004542451223 */ /* 0x055fe20000010043 */
[----:B---3--:R-:W-:-:S03]  /*8920*/  @P1 FMUL.FTZ R68, R66, R68 ;  /* 0x0000004442441220 */ /* 0x008fc60000410000 */
[C---:B------:R-:W-:Y:S01]  /*8930*/  FFMA.FTZ R71, R64.reuse, R69, R65 ;  /* 0x0000004540477223 */ /* 0x040fe20000010041 */
[----:B------:R-:W-:-:S05]  /*8940*/  FMUL.FTZ R70, R64, R68 ;  /* 0x0000004440467220 */ /* 0x000fca0000410000 */
[----:B------:R0:W-:Y:S02]  /*8950*/  STS.128 [R182+0x1900], R68 ;  /* 0x00190044b6007388 */ /* 0x0001e40000000c00 */
.L_x_4124:
        /* <DEDUP_REMOVED lines=14> */
[----:B------:R-:W-:Y:S01]  /*8a40*/  @!P0 LEA R66, R4, R55, 0x3 ;  /* 0x0000003704428211 */ /* 0x000fe200078e18ff */
        /* <DEDUP_REMOVED lines=9> */
[----:B------:R-:W-:-:S04]  /*8ae0*/  FMUL.FTZ R67, R174, R67 ;  /* 0x00000043ae437220 */ /* 0x000fc80000410000 */
[----:B------:R-:W-:-:S04]  /*8af0*/  FMUL.FTZ R67, R176, R67 ;  /* 0x00000043b0437220 */ /* 0x000fc80000410000 */
[----:B------:R-:W-:-:S04]  /*8b00*/  FMUL.FTZ R67, R178, R67 ;  /* 0x00000043b2437220 */ /* 0x000fc80000410000 */
[----:B------:R-:W-:-:S04]  /*8b10*/  FMUL.FTZ R67, R180, R67 ;  /* 0x00000043b4437220 */ /* 0x000fc80000410000 */
[----:B------:R-:W-:Y:S01]  /*8b20*/  FMUL.FTZ R67, R170, R67 ;  /* 0x00000043aa437220 */ /* 0x000fe20000410000 */
[----:B-1----:R-:W-:Y:S01]  /*8b30*/  FFMA.FTZ R243, R243, R64, R140 ;  /* 0x00000040f3f37223 */ /* 0x002fe2000001008c */
[----:B------:R-:W-:Y:S01]  /*8b40*/  FFMA.FTZ R64, R174, R65, R195 ;  /* 0x00000041ae407223 */ /* 0x000fe200000100c3 */
[----:B------:R-:W-:Y:S02]  /*8b50*/  IMAD.MOV.U32 R140, RZ, RZ, 0x3f800000 ;  /* 0x3f800000ff8c7424 */ /* 0x000fe400078e00ff */
[----:B------:R-:W-:Y:S01]  /*8b60*/  FFMA.FTZ R240, R168, R243, R141 ;  /* 0x000000f3a8f07223 */ /* 0x000fe2000001008d */
[----:B------:R-:W-:Y:S01]  /*8b70*/  FFMA.FTZ R64, R176, R64, R197 ;  /* 0x00000040b0407223 */ /* 0x000fe200000100c5 */
[----:B------:R-:W-:Y:S02]  /*8b80*/  HFMA2.MMA R141, -RZ, RZ, 0, 0 ;  /* 0x00000000ff8d7435 */ /* 0x000fe400000001ff */
[----:B------:R-:W-:Y:S01]  /*8b90*/  FFMA.FTZ R241, R170, R240, R241 ;  /* 0x000000f0aaf17223 */ /* 0x000fe200000100f1 */
[----:B------:R-:W-:-:S03]  /*8ba0*/  FFMA.FTZ R64, R178, R64, R199 ;  /* 0x00000040b2407223 */ /* 0x000fc600000100c7 */
[C---:B------:R-:W-:Y:S01]  /*8bb0*/  FFMA.FTZ R238, R180.reuse, R241, R238 ;  /* 0x000000f1b4ee7223 */ /* 0x040fe200000100ee */
[----:B------:R-:W-:-:S03]  /*8bc0*/  FFMA.FTZ R64, R180, R64, R201 ;  /* 0x00000040b4407223 */ /* 0x000fc600000100c9 */
[----:B------:R-:W-:Y:S01]  /*8bd0*/  FFMA.FTZ R239, R178, R238, R239 ;  /* 0x000000eeb2ef7223 */ /* 0x000fe200000100ef */
[----:B------:R-:W-:Y:S01]  /*8be0*/  FFMA.FTZ R65, R170, R64, R187 ;  /* 0x00000040aa417223 */ /* 0x000fe200000100bb */
[----:B------:R-:W-:Y:S01]  /*8bf0*/  FMUL.FTZ R64, R168, R67 ;  /* 0x00000043a8407220 */ /* 0x000fe20000410000 */
[----:B------:R1:W2:Y:S01]  /*8c00*/  @!P0 LDS.64 R140, [R66+0x2610] ;  /* 0x00261000428c8984 */ /* 0x0002a20000000a00 */
[----:B------:R-:W-:Y:S01]  /*8c10*/  FFMA.FTZ R236, R176, R239, R251 ;  /* 0x000000efb0ec7223 */ /* 0x000fe200000100fb */
[----:B------:R-:W-:-:S03]  /*8c20*/  FFMA.FTZ R65, R168, R65, R185 ;  /* 0x00000041a8417223 */ /* 0x000fc600000100b9 */
[----:B------:R-:W-:Y:S02]  /*8c30*/  FFMA.FTZ R237, R174, R236, R237 ;  /* 0x000000ecaeed7223 */ /* 0x000fe400000100ed */
[----:B------:R1:W-:Y:S02]  /*8c40*/  STS.64 [R190+0x1b10], R64 ;  /* 0x001b1040be007388 */ /* 0x0003e40000000a00 */
[----:B------:R-:W-:-:S04]  /*8c50*/  FFMA.FTZ R234, R172, R237, R249 ;  /* 0x000000edacea7223 */ /* 0x000fc800000100f9 */
[----:B------:R-:W-:-:S04]  /*8c60*/  FFMA.FTZ R235, R202, R234, R235 ;  /* 0x000000eacaeb7223 */ /* 0x000fc800000100eb */
[----:B------:R-:W-:-:S04]  /*8c70*/  FFMA.FTZ R232, R200, R235, R247 ;  /* 0x000000ebc8e87223 */ /* 0x000fc800000100f7 */
[----:B------:R-:W-:-:S04]  /*8c80*/  FFMA.FTZ R231, R198, R232, R231 ;  /* 0x000000e8c6e77223 */ /* 0x000fc800000100e7 */
[----:B0-----:R-:W-:-:S04]  /*8c90*/  FFMA.FTZ R182, R196, R231, R189 ;  /* 0x000000e7c4b67223 */ /* 0x001fc800000100bd */
[----:B------:R-:W-:-:S04]  /*8ca0*/  FFMA.FTZ R189, R205, R182, R184 ;  /* 0x000000b6cdbd7223 */ /* 0x000fc800000100b8 */
[----:B------:R-:W-:-:S04]  /*8cb0*/  FFMA.FTZ R184, R194, R189, R191 ;  /* 0x000000bdc2b87223 */ /* 0x000fc800000100bf */
[----:B------:R-:W-:-:S04]  /*8cc0*/  FFMA.FTZ R191, R203, R184, R186 ;  /* 0x000000b8cbbf7223 */ /* 0x000fc800000100ba */
[----:B------:R-:W-:Y:S01]  /*8cd0*/  FFMA.FTZ R186, R192, R191, R233 ;  /* 0x000000bfc0ba7223 */ /* 0x000fe200000100e9 */
[----:B------:R-:W-:Y:S06]  /*8ce0*/  BAR.SYNC.DEFER_BLOCKING 0x0 ;  /* 0x0000000000007b1d */ /* 0x000fec0000010000 */
[----:B-12---:R-:W-:Y:S05]  /*8cf0*/  @P2 BRA `(.L_x_4129) ;  /* 0x0000000000bc2947 */ /* 0x006fea0003800000 */
        /* <DEDUP_REMOVED lines=38> */
.L_x_4217:
        /* <DEDUP_REMOVED lines=9> */
.L_x_4129:
[----:B------:R-:W-:Y:S05]  /*8ff0*/  WARPSYNC.ALL ;  /* 0x0000000000007948 */ /* 0x000fea0003800000 */
[----:B-1----:R-:W-:Y:S01]  /*9000*/  IMAD.U32 R233, R96, 0x10000, RZ ;  /* 0x0001000060e97824 */ /* 0x002fe200078e00ff */
[----:B-----5:R-:W-:Y:S02]  /*9010*/  SHF.R.S32.HI R69, RZ, 0x1f, R126 ;  /* 0x0000001fff457819 */ /* 0x020fe4000001147e */
        /* <DEDUP_REMOVED lines=24> */
[----:B0-----:R-:W-:Y:S01]  /*91a0*/  FFMA.FTZ R65, R51, R224, R226 ;  /* 0x000000e033417223 */ /* 0x001fe200000100e2 */
[----:B------:R-:W-:Y:S01]  /*91b0*/  FMUL.FTZ R208, R208, R191 ;  /* 0x000000bfd0d07220 */ /* 0x000fe20000410000 */
[----:B------:R-:W-:Y:S01]  /*91c0*/  FMUL.FTZ R221, R221, R186 ;  /* 0x000000badddd7220 */ /* 0x000fe20000410000 */
[----:B------:R-:W0:Y:S01]  /*91d0*/  LDS R190, [R190+0x1b14] ;  /* 0x001b1400bebe7984 */ /* 0x000e220000000800 */
[----:B------:R-:W-:Y:S01]  /*91e0*/  FFMA.FTZ R222, R50, R222, R65 ;  /* 0x000000de32de7223 */ /* 0x000fe20000010041 */
[----:B------:R-:W-:Y:S01]  /*91f0*/  LEA R70, R70, R55, 0x2 ;  /* 0x0000003746467211 */ /* 0x000fe200078e10ff */
[----:B------:R-:W-:Y:S01]  /*9200*/  FMUL.FTZ R221, R40, R221 ;  /* 0x000000dd28dd7220 */ /* 0x000fe20000410000 */
[----:B------:R-:W-:Y:S01]  /*9210*/  FMUL.FTZ R67, R240, UR10 ;  /* 0x0000000af0437c20 */ /* 0x000fe20008410000 */
[----:B------:R-:W-:Y:S01]  /*9220*/  FFMA.FTZ R65, R49, R220, R222 ;  /* 0x000000dc31417223 */ /* 0x000fe200000100de */
[----:B------:R-:W-:Y:S01]  /*9230*/  FMUL.FTZ R66, R239, UR10 ;  /* 0x0000000aef427c20 */ /* 0x000fe20008410000 */
[----:B------:R-:W-:Y:S01]  /*9240*/  FFMA.FTZ R240, R233, -R80, R240 ;  /* 0x80000050e9f07223 */ /* 0x000fe200000100f0 */
[----:B------:R-:W-:Y:S01]  /*9250*/  FMUL.FTZ R67, R54, R67 ;  /* 0x0000004336437220 */ /* 0x000fe20000410000 */
[----:B------:R-:W-:Y:S01]  /*9260*/  FFMA.FTZ R218, R48, R218, R65 ;  /* 0x000000da30da7223 */ /* 0x000fe20000010041 */
[----:B------:R-:W-:Y:S01]  /*9270*/  FFMA.FTZ R239, R166, -R77, R239 ;  /* 0x8000004da6ef7223 */ /* 0x000fe200000100ef */
[----:B------:R-:W-:Y:S01]  /*9280*/  FMUL.FTZ R227, R182, UR10 ;  /* 0x0000000ab6e37c20 */ /* 0x000fe20008410000 */
[----:B------:R-:W-:Y:S01]  /*9290*/  BSSY B0, `(.L_x_4131) ;  /* 0x0000082000007945 */ /* 0x000fe20003800000 */
[----:B------:R-:W-:-:S02]  /*92a0*/  FFMA.FTZ R65, R47, R216, R218 ;  /* 0x000000d82f417223 */ /* 0x000fc400000100da */
[----:B------:R-:W-:Y:S02]  /*92b0*/  FMUL.FTZ R227, R44, R227 ;  /* 0x000000e32ce37220 */ /* 0x000fe40000410000 */
[----:B------:R-:W-:-:S04]  /*92c0*/  FFMA.FTZ R214, R46, R214, R65 ;  /* 0x000000d62ed67223 */ /* 0x000fc80000010041 */
[----:B------:R-:W-:-:S04]  /*92d0*/  FFMA.FTZ R65, R45, R212, R214 ;  /* 0x000000d42d417223 */ /* 0x000fc800000100d6 */
[----:B------:R-:W-:Y:S01]  /*92e0*/  FFMA.FTZ R64, R44, R225, R65 ;  /* 0x000000e12c407223 */ /* 0x000fe20000010041 */
[----:B------:R-:W-:Y:S01]  /*92f0*/  FMUL.FTZ R225, R234, UR10 ;  /* 0x0000000aeae17c20 */ /* 0x000fe20008410000 */
[----:B------:R-:W-:Y:S02]  /*9300*/  FFMA.FTZ R234, R181, -R74, R234 ;  /* 0x8000004ab5ea7223 */ /* 0x000fe400000100ea */
[----:B------:R-:W-:Y:S01]  /*9310*/  FFMA.FTZ R65, R43, R210, R64 ;  /* 0x000000d22b417223 */ /* 0x000fe20000010040 */
[----:B------:R-:W-:-:S03]  /*9320*/  FMUL.FTZ R225, R48, R225 ;  /* 0x000000e130e17220 */ /* 0x000fc60000410000 */
[----:B------:R-:W-:Y:S01]  /*9330*/  FFMA.FTZ R64, R42, R223, R65 ;  /* 0x000000df2a407223 */ /* 0x000fe20000010041 */
[----:B------:R-:W-:Y:S01]  /*9340*/  FMUL.FTZ R65, R243, UR10 ;  /* 0x0000000af3417c20 */ /* 0x000fe20008410000 */
[----:B------:R-:W-:Y:S02]  /*9350*/  FFMA.FTZ R243, R230, -R81, R243 ;  /* 0x80000051e6f37223 */ /* 0x000fe400000100f3 */
[----:B------:R-:W-:Y:S01]  /*9360*/  FFMA.FTZ R64, R41, R208, R64 ;  /* 0x000000d029407223 */ /* 0x000fe20000010040 */
[----:B------:R-:W-:Y:S01]  /*9370*/  FMUL.FTZ R65, R0, R65 ;  /* 0x0000004100417220 */ /* 0x000fe20000410000 */
[----:B0-----:R-:W-:Y:S01]  /*9380*/  FFMA.FTZ R207, R190, R188, R207 ;  /* 0x000000bcbecf7223 */ /* 0x001fe200000100cf */
[----:B------:R-:W-:Y:S01]  /*9390*/  @!P6 LEA R190, R4, R55, 0x3 ;  /* 0x0000003704bee211 */ /* 0x000fe200078e18ff */
[----:B------:R-:W-:Y:S01]  /*93a0*/  FADD.FTZ R188, R64, R221 ;  /* 0x000000dd40bc7221 */ /* 0x000fe20000010000 */
[----:B------:R-:W-:Y:S01]  /*93b0*/  FMUL.FTZ R64, R241, UR10 ;  /* 0x0000000af1407c20 */ /* 0x000fe20008410000 */
[----:B------:R-:W-:Y:S01]  /*93c0*/  FFMA.FTZ R209, R192, R207, R209 ;  /* 0x000000cfc0d17223 */ /* 0x000fe200000100d1 */
[----:B------:R-:W-:Y:S01]  /*93d0*/  FMUL.FTZ R221, R238, UR10 ;  /* 0x0000000aeedd7c20 */ /* 0x000fe20008410000 */
[----:B------:R0:W-:Y:S01]  /*93e0*/  @!P6 STS.64 [R190+0x2610], R140 ;  /* 0x0026108cbe00e388 */ /* 0x0001e20000000a00 */
[----:B------:R-:W-:Y:S01]  /*93f0*/  FMUL.FTZ R71, R53, R64 ;  /* 0x0000004035477220 */ /* 0x000fe20000410000 */
[----:B------:R-:W-:Y:S01]  /*9400*/  FFMA.FTZ R203, R203, R209, R204 ;  /* 0x000000d1cbcb7223 */ /* 0x000fe200000100cc */
[----:B------:R-:W-:Y:S01]  /*9410*/  FMUL.FTZ R221, R52, R221 ;  /* 0x000000dd34dd7220 */ /* 0x000fe20000410000 */
[----:B------:R1:W-:Y:S01]  /*9420*/  STS [R70+0x850], R65 ;  /* 0x0008504146007388 */ /* 0x0003e20000000800 */
[----:B------:R-:W-:Y:S01]  /*9430*/  FFMA.FTZ R241, R154, -R79, R241 ;  /* 0x8000004f9af17223 */ /* 0x000fe200000100f1 */
[----:B------:R-:W-:Y:S01]  /*9440*/  FFMA.FTZ R211, R194, R203, R211 ;  /* 0x000000cbc2d37223 */ /* 0x000fe200000100d3 */
[----:B------:R-:W-:Y:S01]  /*9450*/  FFMA.FTZ R238, R171, -R78, R238 ;  /* 0x8000004eabee7223 */ /* 0x000fe200000100ee */
[----:B------:R2:W-:Y:S01]  /*9460*/  STS [R70+0x854], R67 ;  /* 0x0008544346007388 */ /* 0x0005e20000000800 */
[----:B------:R-:W-:Y:S01]  /*9470*/  IADD3 R192, -R126, UR9, -R148 ;  /* 0x000000097ec07c10 */ /* 0x000fe2000fffe994 */
        /* <DEDUP_REMOVED lines=12> */
[----:B------:R2:W-:Y:S01]  /*9540*/  STS [R70+0x860], R141 ;  /* 0x0008608d46007388 */ /* 0x0005e20000000800 */
[----:B------:R-:W-:Y:S01]  /*9550*/  FMUL.FTZ R66, R231, UR10 ;  /* 0x0000000ae7427c20 */ /* 0x000fe20008410000 */
[----:B------:R-:W-:Y:S01]  /*9560*/  FFMA.FTZ R236, R183, -R76, R236 ;  /* 0x8000004cb7ec7223 */ /* 0x000fe200000100ec */
[----:B------:R-:W-:Y:S01]  /*9570*/  FFMA.FTZ R219, R202, R217, R219 ;  /* 0x000000d9cadb7223 */ /* 0x000fe200000100db */
[----:B------:R3:W-:Y:S01]  /*9580*/  STS [R70+0x868], R67 ;  /* 0x0008684346007388 */ /* 0x0007e20000000800 */
[----:B0-----:R-:W-:Y:S01]  /*9590*/  FMUL.FTZ R71, R47, R140 ;  /* 0x0000008c2f477220 */ /* 0x001fe20000410000 */
[----:B------:R-:W-:Y:S01]  /*95a0*/  FMUL.FTZ R140, R189, UR10 ;  /* 0x0000000abd8c7c20 */ /* 0x000fe20008410000 */
[----:B------:R-:W-:Y:S01]  /*95b0*/  FFMA.FTZ R193, R172, R219, R193 ;  /* 0x000000dbacc17223 */ /* 0x000fe200000100c1 */
[----:B------:R0:W-:Y:S01]  /*95c0*/  STS [R70+0x85c], R221 ;  /* 0x00085cdd46007388 */ /* 0x0001e20000000800 */
[----:B------:R-:W-:Y:S01]  /*95d0*/  FFMA.FTZ R237, R164, -R75, R237 ;  /* 0x8000004ba4ed7223 */ /* 0x000fe200000100ed */
[----:B--2---:R-:W-:Y:S01]  /*95e0*/  FMUL.FTZ R141, R232, UR10 ;  /* 0x0000000ae88d7c20 */ /* 0x004fe20008410000 */
[----:B------:R-:W-:Y:S01]  /*95f0*/  FFMA.FTZ R195, R174, R193, R195 ;  /* 0x000000c1aec37223 */ /* 0x000fe200000100c3 */
[----:B------:R2:W-:Y:S01]  /*9600*/  STS [R70+0x864], R223 ;  /* 0x000864df46007388 */ /* 0x0005e20000000800 */
[----:B------:R-:W-:Y:S01]  /*9610*/  FMUL.FTZ R172, R193, R75 ;  /* 0x0000004bc1ac7220 */ /* 0x000fe20000410000 */
[----:B---3--:R-:W-:Y:S01]  /*9620*/  HFMA2.MMA R67, -RZ, RZ, 0, 0 ;  /* 0x00000000ff437435 */ /* 0x008fe200000001ff */
[----:B------:R-:W-:Y:S01]  /*9630*/  FFMA.FTZ R197, R176, R195, R197 ;  /* 0x000000c3b0c57223 */ /* 0x000fe200000100c5 */
[----:B------:R-:W-:Y:S01]  /*9640*/  FMUL.FTZ R141, R46, R141 ;  /* 0x0000008d2e8d7220 */ /* 0x000fe20000410000 */
[----:B------:R3:W-:Y:S01]  /*9650*/  STS [R70+0x86c], R225 ;  /* 0x00086ce146007388 */ /* 0x0007e20000000800 */
[----:B0-----:R-:W-:Y:S01]  /*9660*/  FMUL.FTZ R221, R45, R66 ;  /* 0x000000422ddd7220 */ /* 0x001fe20000410000 */
[----:B------:R-:W-:Y:S01]  /*9670*/  FFMA.FTZ R199, R178, R197, R199 ;  /* 0x000000c5b2c77223 */ /* 0x000fe200000100c7 */
[----:B------:R-:W-:Y:S01]  /*9680*/  IMAD.MOV.U32 R66, RZ, RZ, R148 ;  /* 0x000000ffff427224 */ /* 0x000fe200078e0094 */
[----:B------:R0:W-:Y:S01]  /*9690*/  STS [R70+0x874], R141 ;  /* 0x0008748d46007388 */ /* 0x0001e20000000800 */
[----:B--2---:R-:W-:Y:S01]  /*96a0*/  FMUL.FTZ R223, R43, R140 ;  /* 0x0000008c2bdf7220 */ /* 0x004fe20000410000 */
[----:B------:R-:W-:Y:S01]  /*96b0*/  FFMA.FTZ R201, R180, R199, R201 ;  /* 0x000000c7b4c97223 */ /* 0x000fe200000100c9 */
[C---:B-1----:R-:W-:Y:S01]  /*96c0*/  IMAD R140, R64.reuse, UR20, RZ ;  /* 0x00000014408c7c24 */ /* 0x042fe2000f8e02ff */
[----:B------:R1:W-:Y:S01]  /*96d0*/  STS [R70+0x878], R221 ;  /* 0x000878dd46007388 */ /* 0x0003e20000000800 */
[----:B------:R-:W-:-:S04]  /*96e0*/  IMAD.WIDE.U32 R66, R64, UR21, R66 ;  /* 0x0000001540427c25 */ /* 0x000fc8000f8e0042 */
[----:B------:R-:W-:Y:S01]  /*96f0*/  FFMA.FTZ R187, R170, R201, R187 ;  /* 0x000000c9aabb7223 */ /* 0x000fe200000100bb */
[----:B------:R-:W-:Y:S01]  /*9700*/  FMUL.FTZ R64, R191, UR10 ;  /* 0x0000000abf407c20 */ /* 0x000fe20008410000 */
[----:B------:R2:W-:Y:S01]  /*9710*/  STS [R70+0x870], R71 ;  /* 0x0008704746007388 */ /* 0x0005e20000000800 */
[----:B---3--:R-:W-:Y:S02]  /*9720*/  IMAD R225, R65, UR21, R140 ;  /* 0x0000001541e17c24 */ /* 0x008fe4000f8e028c */
[----:B------:R-:W-:Y:S01]  /*9730*/  FFMA.FTZ R185, R168, R187, R185 ;  /* 0x000000bba8b97223 */ /* 0x000fe200000100b9 */
[----:B0-----:R-:W-:Y:S01]  /*9740*/  FMUL.FTZ R141, R186, UR10 ;  /* 0x0000000aba8d7c20 */ /* 0x001fe20008410000 */
[----:B------:R-:W-:Y:S01]  /*9750*/  FMUL.FTZ R65, R41, R64 ;  /* 0x0000004029417220 */ /* 0x000fe20000410000 */
[----:B------:R-:W-:Y:S01]  /*9760*/  FMUL.FTZ R168, R201, R79 ;  /* 0x0000004fc9a87220 */ /* 0x000fe20000410000 */
[----:B------:R-:W-:Y:S01]  /*9770*/  FMUL.FTZ R140, R185, R81 ;  /* 0x00000051b98c7220 */ /* 0x000fe20000410000 */
[----:B-1----:R-:W-:Y:S01]  /*9780*/  FMUL.FTZ R221, R40, R141 ;  /* 0x0000008d28dd7220 */ /* 0x002fe20000410000 */
[----:B------:R-:W-:Y:S01]  /*9790*/  FMUL.FTZ R141, R187, R80 ;  /* 0x00000050bb8d7220 */ /* 0x000fe20000410000 */
[----:B------:R0:W-:Y:S01]  /*97a0*/  STS [R70+0x888], R65 ;  /* 0x0008884146007388 */ /* 0x0001e20000000800 */
[----:B------:R-:W-:Y:S01]  /*97b0*/  FFMA.FTZ R64, R140, R243, RZ ;  /* 0x000000f38c407223 */ /* 0x000fe200000100ff */
[----:B--2---:R-:W-:Y:S01]  /*97c0*/  FMUL.FTZ R71, R184, UR10 ;  /* 0x0000000ab8477c20 */ /* 0x004fe20008410000 */
[----:B------:R-:W-:Y:S01]  /*97d0*/  FMUL.FTZ R170, R197, R77 ;  /* 0x0000004dc5aa7220 */ /* 0x000fe20000410000 */
[----:B------:R1:W-:Y:S01]  /*97e0*/  STS [R70+0x88c], R221 ;  /* 0x00088cdd46007388 */ /* 0x0003e20000000800 */
[----:B------:R-:W-:Y:S01]  /*97f0*/  IADD3 R67, R67, R225, RZ ;  /* 0x000000e143437210 */ /* 0x000fe20007ffe0ff */
[----:B------:R-:W-:Y:S01]  /*9800*/  FMUL.FTZ R71, R42, R71 ;  /* 0x000000472a477220 */ /* 0x000fe20000410000 */
[----:B------:R-:W-:Y:S01]  /*9810*/  FMUL.FTZ R225, R219, R74 ;  /* 0x0000004adbe17220 */ /* 0x000fe20000410000 */
[----:B------:R2:W-:Y:S01]  /*9820*/  STS [R70+0x880], R223 ;  /* 0x000880df46007388 */ /* 0x0005e20000000800 */
[-C--:B------:R-:W-:Y:S01]  /*9830*/  FFMA.FTZ R235, R162, -R73.reuse, R235 ;  /* 0x80000049a2eb7223 */ /* 0x080fe200000100eb */
[----:B0-----:R-:W-:Y:S01]  /*9840*/  FFMA.FTZ R65, R141, R240, R64 ;  /* 0x000000f08d417223 */ /* 0x001fe20000010040 */
[----:B------:R-:W-:Y:S01]  /*9850*/  FMUL.FTZ R174, R217, R73 ;  /* 0x00000049d9ae7220 */ /* 0x000fe20000410000 */
[----:B------:R0:W-:Y:S01]  /*9860*/  STS [R70+0x884], R71 ;  /* 0x0008844746007388 */ /* 0x0001e20000000800 */
[----:B------:R-:W-:Y:S01]  /*9870*/  ISETP.GE.AND P0, PT, R192, 0x1, PT ;  /* 0x00000001c000780c */ /* 0x000fe20003f06270 */
[----:B-1----:R-:W-:Y:S01]  /*9880*/  FMUL.FTZ R221, R199, R78 ;  /* 0x0000004ec7dd7220 */ /* 0x002fe20000410000 */
[----:B------:R-:W-:Y:S01]  /*9890*/  FFMA.FTZ R64, R168, R241, R65 ;  /* 0x000000f1a8407223 */ /* 0x000fe20000010041 */
[----:B------:R1:W-:Y:S01]  /*98a0*/  STS [R70+0x87c], R227 ;  /* 0x00087ce346007388 */ /* 0x0003e20000000800 */
[----:B------:R-:W-:Y:S01]  /*98b0*/  FFMA.FTZ R232, R179, -R72, R232 ;  /* 0x80000048b3e87223 */ /* 0x000fe200000100e8 */
[----:B--2---:R-:W-:Y:S01]  /*98c0*/  FMUL.FTZ R223, R195, R76 ;  /* 0x0000004cc3df7220 */ /* 0x004fe20000410000 */
[----:B------:R-:W-:Y:S01]  /*98d0*/  FFMA.FTZ R65, R221, R238, R64 ;  /* 0x000000eedd417223 */ /* 0x000fe20000010040 */
[----:B------:R-:W-:-:S02]  /*98e0*/  IMAD R64, R68, UR30, RZ ;  /* 0x0000001e44407c24 */ /* 0x000fc4000f8e02ff */
[-C--:B------:R-:W-:Y:S01]  /*98f0*/  FFMA.FTZ R231, R160, -R63.reuse, R231 ;  /* 0x8000003fa0e77223 */ /* 0x080fe200000100e7 */
[----:B------:R-:W-:Y:S01]  /*9900*/  FMUL.FTZ R176, R213, R63 ;  /* 0x0000003fd5b07220 */ /* 0x000fe20000410000 */
[----:B------:R-:W-:Y:S01]  /*9910*/  FFMA.FTZ R68, R170, R239, R65 ;  /* 0x000000efaa447223 */ /* 0x000fe20000010041 */
[C---:B0-----:R-:W-:Y:S02]  /*9920*/  IMAD R71, R169.reuse, UR31, R64 ;  /* 0x0000001fa9477c24 */ /* 0x041fe4000f8e0240 */
[----:B------:R-:W-:-:S04]  /*9930*/  IMAD.WIDE.U32 R64, R169, UR30, R66 ;  /* 0x0000001ea9407c25 */ /* 0x000fc8000f8e0042 */
[----:B------:R-:W-:Y:S01]  /*9940*/  FFMA.FTZ R67, R223, R236, R68 ;  /* 0x000000ecdf437223 */ /* 0x000fe20000010044 */
[----:B-1----:R-:W-:-:S03]  /*9950*/  FMUL.FTZ R227, R215, R72 ;  /* 0x00000048d7e37220 */ /* 0x002fc60000410000 */
[----:B------:R-:W-:Y:S01]  /*9960*/  FFMA.FTZ R66, R172, R237, R67 ;  /* 0x000000edac427223 */ /* 0x000fe20000010043 */
[----:B------:R-:W-:Y:S01]  /*9970*/  IADD3 R190, R65, R71, RZ ;  /* 0x0000004741be7210 */ /* 0x000fe20007ffe0ff */
[----:B------:R-:W-:Y:S01]  /*9980*/  BAR.SYNC.DEFER_BLOCKING 0x0 ;  /* 0x0000000000007b1d */ /* 0x000fe20000010000 */
[----:B------:R-:W-:Y:S01]  /*9990*/  IADD3 R68, P1, R126, R64, RZ ;  /* 0x000000407e447210 */ /* 0x000fe20007f3e0ff */
[----:B------:R-:W-:-:S03]  /*99a0*/  FFMA.FTZ R67, R225, R234, R66 ;  /* 0x000000eae1437223 */ /* 0x000fc60000010042 */
[----:B------:R-:W-:Y:S01]  /*99b0*/  IADD3.X R69, R69, R190, RZ, P1, !PT ;  /* 0x000000be45457210 */ /* 0x000fe20000ffe4ff */
[----:B------:R-:W-:Y:S02]  /*99c0*/  FFMA.FTZ R70, R174, R235, R67 ;  /* 0x000000ebae467223 */ /* 0x000fe40000010043 */
[----:B------:R-:W0:Y:S02]  /*99d0*/  LDC.64 R66, c[0x0][0x380] ;  /* 0x0000e000ff427b82 */ /* 0x000e240000000a00 */
[----:B------:R-:W-:Y:S01]  /*99e0*/  FFMA.FTZ R229, R227, R232, R70 ;  /* 0x000000e8e3e57223 */ /* 0x000fe20000010046 */
[----:B------:R-:W-:Y:S06]  /*99f0*/  @!P0 BRA `(.L_x_4132) ;  /* 0x00000000002c8947 */ /* 0x000fec0003800000 */
[----:B------:R-:W-:Y:S01]  /*9a00*/  LEA.HI.SX32 R70, R148, R148, 0x1b ;  /* 0x0000009494467211 */ /* 0x000fe200078fdaff */
[----:B0-----:R-:W-:Y:S01]  /*9a10*/  IMAD.WIDE.U32 R68, R4, R66, R68 ;  /* 0x0000004204447225 */ /* 0x001fe200078e0044 */
[----:B------:R-:W-:-:S03]  /*9a20*/  SHF.R.S32.HI R71, RZ, 0x1f, R4 ;  /* 0x0000001fff477819 */ /* 0x000fc60000011404 */
[----:B------:R-:W-:Y:S02]  /*9a30*/  IMAD R178, R70, 0x4, R55 ;  /* 0x0000000446b27824 */ /* 0x000fe400078e0237 */
[----:B------:R-:W-:-:S03]  /*9a40*/  IMAD R70, R71, R66, RZ ;  /* 0x0000004247467224 */ /* 0x000fc600078e02ff */
[----:B------:R-:W0:Y:S01]  /*9a50*/  LDS R247, [R178+0x850] ;  /* 0x00085000b2f77984 */ /* 0x000e220000000800 */
[----:B------:R-:W-:Y:S01]  /*9a60*/  IMAD R71, R4, R67, R70 ;  /* 0x0000004304477224 */ /* 0x000fe200078e0246 */
[----:B------:R-:W-:-:S04]  /*9a70*/  LEA R70, P0, R68, UR22, 0x2 ;  /* 0x0000001644467c11 */ /* 0x000fc8000f8010ff */
[----:B------:R-:W-:-:S04]  /*9a80*/  IADD3 R71, R69, R71, RZ ;  /* 0x0000004745477210 */ /* 0x000fc80007ffe0ff */
[----:B------:R-:W-:-:S05]  /*9a90*/  LEA.HI.X R71, R68, UR23, R71, 0x2, P0 ;  /* 0x0000001744477c11 */ /* 0x000fca00080f1447 */
[----:B0-----:R1:W-:Y:S02]  /*9aa0*/  REDG.E.ADD.F32.FTZ.RN.STRONG.GPU desc[UR16][R70.64], R247 ;  /* 0x000000f7460079a6 */ /* 0x0013e4000c10f390 */
.L_x_4132:
[----:B------:R-:W-:Y:S05]  /*9ab0*/  BSYNC B0 ;  /* 0x0000000000007941 */ /* 0x000fea0003800000 */
.L_x_4131:
[-C--:B------:R-:W-:Y:S01]  /*9ac0*/  FFMA.FTZ R182, R177, -R62.reuse, R182 ;  /* 0x8000003eb1b67223 */ /* 0x080fe200000100b6 */
[----:B-1----:R-:W-:Y:S01]  /*9ad0*/  FMUL.FTZ R71, R205, R62 ;  /* 0x0000003ecd477220 */ /* 0x002fe20000410000 */
[----:B------:R-:W-:Y:S01]  /*9ae0*/  FFMA.FTZ R68, R176, R231, R229 ;  /* 0x000000e7b0447223 */ /* 0x000fe200000100e5 */
[----:B------:R-:W-:Y:S01]  /*9af0*/  USHF.L.U64.HI UR10, UR7, 0x2, UR8 ;  /* 0x00000002070a7899 */ /* 0x000fe20008010208 */
[-C--:B------:R-:W-:Y:S01]  /*9b00*/  FFMA.FTZ R189, R158, -R61.reuse, R189 ;  /* 0x8000003d9ebd7223 */ /* 0x080fe200000100bd */
[----:B------:R-:W-:Y:S01]  /*9b10*/  FMUL.FTZ R178, R211, R61 ;  /* 0x0000003dd3b27220 */ /* 0x000fe20000410000 */
[----:B------:R-:W-:Y:S01]  /*9b20*/  FFMA.FTZ R65, R71, R182, R68 ;  /* 0x000000b647417223 */ /* 0x000fe20000010044 */
[----:B------:R-:W-:Y:S01]  /*9b30*/  FFMA.FTZ R229, R156, -R59, R191 ;  /* 0x8000003b9ce57223 */ /* 0x000fe200000100bf */
[----:B------:R-:W-:Y:S01]  /*9b40*/  USHF.L.U32 UR11, UR7, 0x2, URZ ;  /* 0x00000002070b7899 */ /* 0x000fe2000800063f */
[-C--:B------:R-:W-:Y:S01]  /*9b50*/  FFMA.FTZ R184, R175, -R60.reuse, R184 ;  /* 0x8000003cafb87223 */ /* 0x080fe200000100b8 */
[----:B------:R-:W-:Y:S01]  /*9b60*/  FMUL.FTZ R191, R203, R60 ;  /* 0x0000003ccbbf7220 */ /* 0x000fe20000410000 */
[----:B------:R-:W-:Y:S01]  /*9b70*/  FFMA.FTZ R68, R178, R189, R65 ;  /* 0x000000bdb2447223 */ /* 0x000fe20000010041 */
[----:B0-----:R-:W-:-:S02]  /*9b80*/  IMAD R194, R66, UR10, RZ ;  /* 0x0000000a42c27c24 */ /* 0x001fc4000f8e02ff */
[-C--:B------:R-:W-:Y:S01]  /*9b90*/  FFMA.FTZ R186, R173, -R58.reuse, R186 ;  /* 0x8000003aadba7223 */ /* 0x080fe200000100ba */
[----:B------:R-:W-:Y:S01]  /*9ba0*/  FMUL.FTZ R247, R207, R58 ;  /* 0x0000003acff77220 */ /* 0x000fe20000410000 */
[----:B------:R-:W-:Y:S01]  /*9bb0*/  FFMA.FTZ R65, R191, R184, R68 ;  /* 0x000000b8bf417223 */ /* 0x000fe20000010044 */
[----:B------:R-:W-:Y:S01]  /*9bc0*/  LEA R68, P0, R64, UR22, 0x2 ;  /* 0x0000001640447c11 */ /* 0x000fe2000f8010ff */
[----:B------:R-:W-:Y:S01]  /*9bd0*/  IMAD R196, R67, UR11, R194 ;  /* 0x0000000b43c47c24 */ /* 0x000fe2000f8e02c2 */
[----:B------:R-:W-:Y:S01]  /*9be0*/  IADD3 R67, R148, 0x40, RZ ;  /* 0x0000004094437810 */ /* 0x000fe20007ffe0ff */
[----:B------:R-:W-:Y:S01]  /*9bf0*/  FMUL.FTZ R180, R209, R59 ;  /* 0x0000003bd1b47220 */ /* 0x000fe20000410000 */
[----:B------:R-:W-:Y:S01]  /*9c00*/  LEA.HI.X R69, R64, UR23, R190, 0x2, P0 ;  /* 0x0000001740457c11 */ /* 0x000fe200080f14be */
[----:B------:R-:W-:Y:S01]  /*9c10*/  FMUL.FTZ R70, R247, R186 ;  /* 0x000000baf7467220 */ /* 0x000fe20000410000 */
[----:B------:R-:W-:Y:S01]  /*9c20*/  LEA.HI.SX32 R190, R67, R148, 0x1b ;  /* 0x0000009443be7211 */ /* 0x000fe200078fdaff */
[----:B------:R-:W-:Y:S01]  /*9c30*/  FFMA.FTZ R65, R180, R229, R65 ;  /* 0x000000e5b4417223 */ /* 0x000fe20000010041 */
[----:B------:R-:W-:Y:S01]  /*9c40*/  LEA R64, P0, R57, R68, 0x2 ;  /* 0x0000004439407211 */ /* 0x000fe200078010ff */
[----:B------:R-:W-:Y:S01]  /*9c50*/  UIADD3 UR10, UR6, -UR32, URZ ;  /* 0x80000020060a7290 */ /* 0x000fe2000fffe03f */
[----:B------:R-:W-:Y:S01]  /*9c60*/  LEA R67, R190, R55, 0x2 ;  /* 0x00000037be437211 */ /* 0x000fe200078e10ff */
[----:B------:R-:W-:Y:S01]  /*9c70*/  FADD.FTZ R70, R65, R70 ;  /* 0x0000004641467221 */ /* 0x000fe20000010000 */
[----:B------:R-:W-:Y:S01]  /*9c80*/  LEA.HI.X R65, R57, R69, R56, 0x2, P0 ;  /* 0x0000004539417211 */ /* 0x000fe200000f1438 */
[----:B------:R-:W-:Y:S01]  /*9c90*/  UIMAD UR10, UR10, -0x400, URZ ;  /* 0xfffffc000a0a78a4 */ /* 0x000fe2000f8e023f */
[----:B------:R-:W-:Y:S01]  /*9ca0*/  ISETP.GE.AND P0, PT, R192, 0x41, PT ;  /* 0x00000041c000780c */ /* 0x000fe20003f06270 */
[----:B------:R-:W-:Y:S01]  /*9cb0*/  BSSY B0, `(.L_x_4133) ;  /* 0x0000011000007945 */ /* 0x000fe20003800000 */
[----:B------:R-:W0:Y:S01]  /*9cc0*/  LDS R67, [R67+0x950] ;  /* 0x0009500043437984 */ /* 0x000e220000000800 */
[----:B------:R-:W-:Y:S01]  /*9cd0*/  IADD3 R249, R148, 0x80, RZ ;  /* 0x0000008094f97810 */ /* 0x000fe20007ffe0ff */
[----:B------:R-:W-:Y:S01]  /*9ce0*/  IMAD.WIDE.U32 R64, R66, UR11, R64 ;  /* 0x0000000b42407c25 */ /* 0x000fe2000f8e0040 */
[----:B------:R-:W-:-:S02]  /*9cf0*/  IADD3 R251, R148, 0xc0, RZ ;  /* 0x000000c094fb7810 */ /* 0x000fc40007ffe0ff */
[-C--:B------:R-:W-:Y:S01]  /*9d00*/  LEA.HI.SX32 R194, R249, R148.reuse, 0x1b ;  /* 0x00000094f9c27211 */ /* 0x080fe200078fdaff */
[----:B------:R-:W-:Y:S01]  /*9d10*/  IMAD.U32 R249, RZ, RZ, UR10 ;  /* 0x0000000afff97e24 */ /* 0x000fe2000f8e00ff */
[----:B------:R-:W-:Y:S02]  /*9d20*/  ISETP.GE.AND P1, PT, R192, 0x81, PT ;  /* 0x00000081c000780c */ /* 0x000fe40003f26270 */
[----:B------:R-:W-:Y:S01]  /*9d30*/  IADD3 R65, R196, R65, RZ ;  /* 0x00000041c4417210 */ /* 0x000fe20007ffe0ff */
[----:B------:R-:W-:Y:S01]  /*9d40*/  IMAD.WIDE R68, R249, 0x4, R68 ;  /* 0x00000004f9447825 */ /* 0x000fe200078e0244 */
[----:B------:R-:W-:Y:S02]  /*9d50*/  ISETP.GE.AND P2, PT, R192, 0xc1, PT ;  /* 0x000000c1c000780c */ /* 0x000fe40003f46270 */
[----:B------:R-:W-:Y:S02]  /*9d60*/  LEA.HI.SX32 R190, R251, R148, 0x1b ;  /* 0x00000094fbbe7211 */ /* 0x000fe400078fdaff */
[----:B------:R-:W-:Y:S01]  /*9d70*/  LEA R194, R194, R55, 0x2 ;  /* 0x00000037c2c27211 */ /* 0x000fe200078e10ff */
[----:B------:R-:W-:Y:S08]  /*9d80*/  @!P0 BRA `(.L_x_4134) ;  /* 0x00000000000c8947 */ /* 0x000ff00003800000 */
[----:B------:R-:W-:-:S05]  /*9d90*/  IMAD.WIDE.U32 R68, R66, UR11, R68 ;  /* 0x0000000b42447c25 */ /* 0x000fca000f8e0044 */
[----:B------:R-:W-:-:S05]  /*9da0*/  IADD3 R69, R69, R196, RZ ;  /* 0x000000c445457210 */ /* 0x000fca0007ffe0ff */
[----:B0-----:R1:W-:Y:S02]  /*9db0*/  REDG.E.ADD.F32.FTZ.RN.STRONG.GPU desc[UR16][R68.64+-0xf00], R67 ;  /* 0xfff10043440079a6 */ /* 0x0013e4000c10f390 */
.L_x_4134:
[----:B------:R-:W-:Y:S05]  /*9dc0*/  BSYNC B0 ;  /* 0x0000000000007941 */ /* 0x000fea0003800000 */
.L_x_4133:
[----:B01----:R0:W1:Y:S01]  /*9dd0*/  LDS R67, [R194+0xa50] ;  /* 0x000a5000c2437984 */ /* 0x0030620000000800 */
[----:B------:R-:W-:Y:S01]  /*9de0*/  BSSY B0, `(.L_x_4135) ;  /* 0x0000004000007945 */ /* 0x000fe20003800000 */
[----:B------:R-:W-:-:S03]  /*9df0*/  IMAD R190, R190, 0x4, R55 ;  /* 0x00000004bebe7824 */ /* 0x000fc600078e0237 */
[----:B------:R-:W-:Y:S05]  /*9e00*/  @!P1 BRA `(.L_x_4136) ;  /* 0x0000000000049947 */ /* 0x000fea0003800000 */
[----:B-1----:R2:W-:Y:S02]  /*9e10*/  REDG.E.ADD.F32.FTZ.RN.STRONG.GPU desc[UR16][R64.64+-0xe00], R67 ;  /* 0xfff20043400079a6 */ /* 0x0025e4000c10f390 */
.L_x_4136:
[----:B------:R-:W-:Y:S05]  /*9e20*/  BSYNC B0 ;  /* 0x0000000000007941 */ /* 0x000fea0003800000 */
.L_x_4135:
[----:B-12---:R1:W2:Y:S01]  /*9e30*/  LDS R67, [R190+0xb50] ;  /* 0x000b5000be437984 */ /* 0x0062a20000000800 */
[----:B------:R-:W-:Y:S01]  /*9e40*/  BSSY B0, `(.L_x_4137) ;  /* 0x0000005000007945 */ /* 0x000fe20003800000 */
[C---:B------:R-:W-:Y:S02]  /*9e50*/  IADD3 R69, R148.reuse, 0x100, RZ ;  /* 0x0000010094457810 */ /* 0x040fe40007ffe0ff */
[----:B------:R-:W-:Y:S01]  /*9e60*/  IADD3 R249, R148, 0x140, RZ ;  /* 0x0000014094f97810 */ /* 0x000fe20007ffe0ff */
[----:B------:R-:W-:Y:S06]  /*9e70*/  @!P2 BRA `(.L_x_4138) ;  /* 0x000000000004a947 */ /* 0x000fec0003800000 */
[----:B--2---:R3:W-:Y:S02]  /*9e80*/  REDG.E.ADD.F32.FTZ.RN.STRONG.GPU desc[UR16][R64.64+-0xd00], R67 ;  /* 0xfff30043400079a6 */ /* 0x0047e4000c10f390 */
.L_x_4138:
[----:B------:R-:W-:Y:S05]  /*9e90*/  BSYNC B0 ;  /* 0x0000000000007941 */ /* 0x000fea0003800000 */
.L_x_4137:
[-C--:B------:R-:W-:Y:S01]  /*9ea0*/  LEA.HI.SX32 R66, R69, R148.reuse, 0x1b ;  /* 0x0000009445427211 */ /* 0x080fe200078fdaff */
[----:B------:R-:W-:Y:S01]  /*9eb0*/  BSSY B0, `(.L_x_4139) ;  /* 0x0000010000007945 */ /* 0x000fe20003800000 */
[----:B--23--:R-:W-:Y:S02]  /*9ec0*/  IADD3 R67, R148, 0x180, RZ ;  /* 0x0000018094437810 */ /* 0x00cfe40007ffe0ff */
[----:B------:R-:W-:Y:S01]  /*9ed0*/  ISETP.GE.AND P5, PT, R192, 0x101, PT ;  /* 0x00000101c000780c */ /* 0x000fe20003fa6270 */
[----:B------:R-:W-:Y:S01]  /*9ee0*/  IMAD R66, R66, 0x4, R55 ;  /* 0x0000000442427824 */ /* 0x000fe200078e0237 */
[-C--:B-1----:R-:W-:Y:S02]  /*9ef0*/  LEA.HI.SX32 R190, R67, R148.reuse, 0x1b ;  /* 0x0000009443be7211 */ /* 0x082fe400078fdaff */
[----:B------:R-:W-:Y:S02]  /*9f00*/  LEA.HI.SX32 R68, R249, R148, 0x1b ;  /* 0x00000094f9447211 */ /* 0x000fe400078fdaff */
[----:B------:R1:W2:Y:S01]  /*9f10*/  LDS R67, [R66+0xc50] ;  /* 0x000c500042437984 */ /* 0x0002a20000000800 */
[----:B------:R-:W-:-:S02]  /*9f20*/  IADD3 R69, R148, 0x1c0, RZ ;  /* 0x000001c094457810 */ /* 0x000fc40007ffe0ff */
[----:B------:R-:W-:Y:S02]  /*9f30*/  LEA R68, R68, R55, 0x2 ;  /* 0x0000003744447211 */ /* 0x000fe400078e10ff */
[C---:B------:R-:W-:Y:S02]  /*9f40*/  ISETP.GE.AND P0, PT, R192.reuse, 0x141, PT ;  /* 0x00000141c000780c */ /* 0x040fe40003f06270 */
[C---:B------:R-:W-:Y:S02]  /*9f50*/  ISETP.GE.AND P1, PT, R192.reuse, 0x181, PT ;  /* 0x00000181c000780c */ /* 0x040fe40003f26270 */
[C---:B------:R-:W-:Y:S02]  /*9f60*/  ISETP.GE.AND P2, PT, R192.reuse, 0x1c1, PT ;  /* 0x000001c1c000780c */ /* 0x040fe40003f46270 */
[C---:B------:R-:W-:Y:S02]  /*9f70*/  ISETP.GE.AND P3, PT, R192.reuse, 0x201, PT ;  /* 0x00000201c000780c */ /* 0x040fe40003f66270 */
[----:B------:R-:W-:Y:S01]  /*9f80*/  ISETP.GE.AND P4, PT, R192, 0x241, PT ;  /* 0x00000241c000780c */ /* 0x000fe20003f86270 */
[----:B-1----:R-:W-:-:S12]  /*9f90*/  @!P5 BRA `(.L_x_4140) ;  /* 0x000000000004d947 */ /* 0x002fd80003800000 */
[----:B--2---:R1:W-:Y:S02]  /*9fa0*/  REDG.E.ADD.F32.FTZ.RN.STRONG.GPU desc[UR16][R64.64+-0xc00], R67 ;  /* 0xfff40043400079a6 */ /* 0x0043e4000c10f390 */
.L_x_4140:
[----:B------:R-:W-:Y:S05]  /*9fb0*/  BSYNC B0 ;  /* 0x0000000000007941 */ /* 0x000fea0003800000 */
.L_x_4139:
[----:B-12---:R1:W2:Y:S01]  /*9fc0*/  LDS R67, [R68+0xd50] ;  /* 0x000d500044437984 */ /* 0x0062a20000000800 */
[----:B------:R-:W-:Y:S01]  /*9fd0*/  BSSY B0, `(.L_x_4141) ;  /* 0x0000005000007945 */ /* 0x000fe20003800000 */
[----:B------:R-:W-:Y:S02]  /*9fe0*/  LEA.HI.SX32 R66, R69, R148, 0x1b ;  /* 0x0000009445427211 */ /* 0x000fe400078fdaff */
[----:B------:R-:W-:Y:S01]  /*9ff0*/  LEA R190, R190, R55, 0x2 ;  /* 0x00000037bebe7211 */ /* 0x000fe200078e10ff */
[----:B------:R-:W-:Y:S06]  /*a000*/  @!P0 BRA `(.L_x_4142) ;  /* 0x0000000000048947 */ /* 0x000fec0003800000 */
[----:B--2---:R3:W-:Y:S02]  /*a010*/  REDG.E.ADD.F32.FTZ.RN.STRONG.GPU desc[UR16][R64.64+-0xb00], R67 ;  /* 0xfff50043400079a6 */ /* 0x0047e4000c10f390 */
.L_x_4142:
[----:B------:R-:W-:Y:S05]  /*a020*/  BSYNC B0 ;  /* 0x0000000000007941 */ /* 0x000fea0003800000 */
.L_x_4141:
[----:B--23--:R2:W3:Y:S01]  /*a030*/  LDS R67, [R190+0xe50] ;  /* 0x000e5000be437984 */ /* 0x00c4e20000000800 */
[----:B------:R-:W-:Y:S01]  /*a040*/  BSSY B0, `(.L_x_4143) ;  /* 0x0000006000007945 */ /* 0x000fe20003800000 */
[----:B-1----:R-:W-:Y:S02]  /*a050*/  LEA.HI.SX32 R68, R245, R148, 0x1b ;  /* 0x00000094f5447211 */ /* 0x002fe400078fdaff */
[----:B------:R-:W-:Y:S02]  /*a060*/  IADD3 R69, R148, 0x240, RZ ;  /* 0x0000024094457810 */ /* 0x000fe40007ffe0ff */
[----:B0-----:R-:W-:Y:S01]  /*a070*/  LEA R194, R66, R55, 0x2 ;  /* 0x0000003742c27211 */ /* 0x001fe200078e10ff */
[----:B------:R-:W-:Y:S06]  /*a080*/  @!P1 BRA `(.L_x_4144) ;  /* 0x0000000000049947 */ /* 0x000fec0003800000 */
[----:B---3--:R0:W-:Y:S02]  /*a090*/  REDG.E.ADD.F32.FTZ.RN.STRONG.GPU desc[UR16][R64.64+-0xa00], R67 ;  /* 0xfff60043400079a6 */ /* 0x0081e4000c10f390 */
.L_x_4144:
[----:B------:R-:W-:Y:S05]  /*a0a0*/  BSYNC B0 ;  /* 0x0000000000007941 */ /* 0x000fea0003800000 */
.L_x_4143:
[----:B0--3--:R0:W1:Y:S01]  /*a0b0*/  LDS R67, [R194+0xf50] ;  /* 0x000f5000c2437984 */ /* 0x0090620000000800 */
[----:B------:R-:W-:Y:S01]  /*a0c0*/  BSSY B0, `(.L_x_4145) ;  /* 0x0000005000007945 */ /* 0x000fe20003800000 */
[----:B------:R-:W-:Y:S01]  /*a0d0*/  IMAD R68, R68, 0x4, R55 ;  /* 0x0000000444447824 */ /* 0x000fe200078e0237 */
[----:B------:R-:W-:Y:S02]  /*a0e0*/  LEA.HI.SX32 R66, R69, R148, 0x1b ;  /* 0x0000009445427211 */ /* 0x000fe400078fdaff */
[----:B------:R-:W-:Y:S05]  /*a0f0*/  @!P2 BRA `(.L_x_4146) ;  /* 0x000000000004a947 */ /* 0x000fea0003800000 */
[----:B-1----:R3:W-:Y:S02]  /*a100*/  REDG.E.ADD.F32.FTZ.RN.STRONG.GPU desc[UR16][R64.64+-0x900], R67 ;  /* 0xfff70043400079a6 */ /* 0x0027e4000c10f390 */
.L_x_4146:
[----:B------:R-:W-:Y:S05]  /*a110*/  BSYNC B0 ;  /* 0x0000000000007941 */ /* 0x000fea0003800000 */
.L_x_4145:
[----:B-1-3--:R1:W3:Y:S01]  /*a120*/  LDS R67, [R68+0x1050] ;  /* 0x0010500044437984 */ /* 0x00a2e20000000800 */
[----:B------:R-:W-:Y:S01]  /*a130*/  BSSY B0, `(.L_x_4147) ;  /* 0x0000004000007945 */ /* 0x000fe20003800000 */
[----:B------:R-:W-:-:S03]  /*a140*/  LEA R66, R66, R55, 0x2 ;  /* 0x0000003742427211 */ /* 0x000fc600078e10ff */
[----:B------:R-:W-:Y:S05]  /*a150*/  @!P3 BRA `(.L_x_4148) ;  /* 0x000000000004b947 */ /* 0x000fea0003800000 */
[----:B---3--:R4:W-:Y:S02]  /*a160*/  REDG.E.ADD.F32.FTZ.RN.STRONG.GPU desc[UR16][R64.64+-0x800], R67 ;  /* 0xfff80043400079a6 */ /* 0x0089e4000c10f390 */
.L_x_4148:
[----:B------:R-:W-:Y:S05]  /*a170*/  BSYNC B0 ;  /* 0x0000000000007941 */ /* 0x000fea0003800000 */
.L_x_4147:
[----:B---34-:R3:W4:Y:S01]  /*a180*/  LDS R67, [R66+0x1150] ;  /* 0x0011500042437984 */ /* 0x0187220000000800 */
[----:B------:R-:W-:Y:S01]  /*a190*/  BSSY B0, `(.L_x_4149) ;  /* 0x0000005000007945 */ /* 0x000fe20003800000 */
[C---:B------:R-:W-:Y:S02]  /*a1a0*/  IADD3 R69, R148.reuse, 0x280, RZ ;  /* 0x0000028094457810 */ /* 0x040fe40007ffe0ff */
[----:B------:R-:W-:Y:S01]  /*a1b0*/  IADD3 R245, R148, 0x2c0, RZ ;  /* 0x000002c094f57810 */ /* 0x000fe20007ffe0ff */
[----:B------:R-:W-:Y:S06]  /*a1c0*/  @!P4 BRA `(.L_x_4150) ;  /* 0x000000000004c947 */ /* 0x000fec0003800000 */
[----:B----4-:R4:W-:Y:S02]  /*a1d0*/  REDG.E.ADD.F32.FTZ.RN.STRONG.GPU desc[UR16][R64.64+-0x700], R67 ;  /* 0xfff90043400079a6 */ /* 0x0109e4000c10f390 */
.L_x_4150:
[----:B------:R-:W-:Y:S05]  /*a1e0*/  BSYNC B0 ;  /* 0x0000000000007941 */ /* 0x000fea0003800000 */
.L_x_4149:
[-C--:B---3--:R-:W-:Y:S01]  /*a1f0*/  LEA.HI.SX32 R66, R69, R148.reuse, 0x1b ;  /* 0x0000009445427211 */ /* 0x088fe200078fdaff */
[----:B------:R-:W-:Y:S01]  /*a200*/  BSSY B0, `(.L_x_4151) ;  /* 0x0000010000007945 */ /* 0x000fe20003800000 */
[C---:B----4-:R-:W-:Y:S01]  /*a210*/  IADD3 R67, R148.reuse, 0x300, RZ ;  /* 0x0000030094437810 */ /* 0x050fe20007ffe0ff */
[----:B------:R-:W-:Y:S01]  /*a220*/  VIADD R69, R148, 0x340 ;  /* 0x0000034094457836 */ /* 0x000fe20000000000 */
[----:B------:R-:W-:Y:S02]  /*a230*/  LEA R66, R66, R55, 0x2 ;  /* 0x0000003742427211 */ /* 0x000fe400078e10ff */
[-C--:B--2---:R-:W-:Y:S02]  /*a240*/  LEA.HI.SX32 R190, R67, R148.reuse, 0x1b ;  /* 0x0000009443be7211 */ /* 0x084fe400078fdaff */
[----:B------:R-:W-:Y:S01]  /*a250*/  ISETP.GE.AND P5, PT, R192, 0x281, PT ;  /* 0x00000281c000780c */ /* 0x000fe20003fa6270 */
[----:B------:R2:W3:Y:S01]  /*a260*/  LDS R67, [R66+0x1250] ;  /* 0x0012500042437984 */ /* 0x0004e20000000800 */
[----:B-1----:R-:W-:-:S02]  /*a270*/  LEA.HI.SX32 R68, R245, R148, 0x1b ;  /* 0x00000094f5447211 */ /* 0x002fc400078fdaff */
[----:B------:R-:W-:Y:S02]  /*a280*/  ISETP.GE.AND P0, PT, R192, 0x2c1, PT ;  /* 0x000002c1c000780c */ /* 0x000fe40003f06270 */
[----:B------:R-:W-:Y:S02]  /*a290*/  LEA R68, R68, R55, 0x2 ;  /* 0x0000003744447211 */ /* 0x000fe400078e10ff */
[C---:B------:R-:W-:Y:S02]  /*a2a0*/  ISETP.GE.AND P1, PT, R192.reuse, 0x301, PT ;  /* 0x00000301c000780c */ /* 0x040fe40003f26270 */
[C---:B------:R-:W-:Y:S02]  /*a2b0*/  ISETP.GE.AND P2, PT, R192.reuse, 0x341, PT ;  /* 0x00000341c000780c */ /* 0x040fe40003f46270 */
[C---:B------:R-:W-:Y:S02]  /*a2c0*/  ISETP.GE.AND P3, PT, R192.reuse, 0x381, PT ;  /* 0x00000381c000780c */ /* 0x040fe40003f66270 */
[----:B------:R-:W-:Y:S01]  /*a2d0*/  ISETP.GE.AND P4, PT, R192, 0x3c1, PT ;  /* 0x000003c1c000780c */ /* 0x000fe20003f86270 */
[----:B--2---:R-:W-:-:S12]  /*a2e0*/  @!P5 BRA `(.L_x_4152) ;  /* 0x000000000004d947 */ /* 0x004fd80003800000 */
[----:B---3--:R1:W-:Y:S02]  /*a2f0*/  REDG.E.ADD.F32.FTZ.RN.STRONG.GPU desc[UR16][R64.64+-0x600], R67 ;  /* 0xfffa0043400079a6 */ /* 0x0083e4000c10f390 */
.L_x_4152:
[----:B------:R-:W-:Y:S05]  /*a300*/  BSYNC B0 ;  /* 0x0000000000007941 */ /* 0x000fea0003800000 */
.L_x_4151:
[----:B-1-3--:R1:W2:Y:S01]  /*a310*/  LDS R67, [R68+0x1350] ;  /* 0x0013500044437984 */ /* 0x00a2a20000000800 */
[----:B------:R-:W-:Y:S01]  /*a320*/  BSSY B0, `(.L_x_4153) ;  /* 0x0000006000007945 */ /* 0x000fe20003800000 */
[----:B------:R-:W-:Y:S02]  /*a330*/  IADD3 R245, R148, 0x380, RZ ;  /* 0x0000038094f57810 */ /* 0x000fe40007ffe0ff */
[----:B------:R-:W-:Y:S02]  /*a340*/  LEA.HI.SX32 R66, R69, R148, 0x1b ;  /* 0x0000009445427211 */ /* 0x000fe400078fdaff */
[----:B------:R-:W-:Y:S01]  /*a350*/  LEA R190, R190, R55, 0x2 ;  /* 0x00000037bebe7211 */ /* 0x000fe200078e10ff */
[----:B------:R-:W-:Y:S06]  /*a360*/  @!P0 BRA `(.L_x_4154) ;  /* 0x0000000000048947 */ /* 0x000fec0003800000 */
[----:B--2---:R3:W-:Y:S02]  /*a370*/  REDG.E.ADD.F32.FTZ.RN.STRONG.GPU desc[UR16][R64.64+-0x500], R67 ;  /* 0xfffb0043400079a6 */ /* 0x0047e4000c10f390 */
.L_x_4154:
[----:B------:R-:W-:Y:S05]  /*a380*/  BSYNC B0 ;  /* 0x0000000000007941 */ /* 0x000fea0003800000 */
.L_x_4153:
[----:B--23--:R2:W3:Y:S01]  /*a390*/  LDS R67, [R190+0x1450] ;  /* 0x00145000be437984 */ /* 0x00c4e20000000800 */
[----:B------:R-:W-:Y:S01]  /*a3a0*/  BSSY B0, `(.L_x_4155) ;  /* 0x0000006000007945 */ /* 0x000fe20003800000 */
[----:B------:R-:W-:Y:S01]  /*a3b0*/  VIADD R69, R148, 0x3c0 ;  /* 0x000003c094457836 */ /* 0x000fe20000000000 */
[----:B-1----:R-:W-:Y:S02]  /*a3c0*/  LEA.HI.SX32 R68, R245, R148, 0x1b ;  /* 0x00000094f5447211 */ /* 0x002fe400078fdaff */
[----:B------:R-:W-:Y:S01]  /*a3d0*/  LEA R192, R66, R55, 0x2 ;  /* 0x0000003742c07211 */ /* 0x000fe200078e10ff */
[----:B------:R-:W-:Y:S06]  /*a3e0*/  @!P1 BRA `(.L_x_4156) ;  /* 0x0000000000049947 */ /* 0x000fec0003800000 */
[----:B---3--:R1:W-:Y:S02]  /*a3f0*/  REDG.E.ADD.F32.FTZ.RN.STRONG.GPU desc[UR16][R64.64+-0x400], R67 ;  /* 0xfffc0043400079a6 */ /* 0x0083e4000c10f390 */
.L_x_4156:
[----:B------:R-:W-:Y:S05]  /*a400*/  BSYNC B0 ;  /* 0x0000000000007941 */ /* 0x000fea0003800000 */
.L_x_4155:
[----:B-1-3--:R1:W3:Y:S01]  /*a410*/  LDS R67, [R192+0x1550] ;  /* 0x00155000c0437984 */ /* 0x00a2e20000000800 */
[----:B------:R-:W-:Y:S01]  /*a420*/  BSSY B0, `(.L_x_4157) ;  /* 0x0000005000007945 */ /* 0x000fe20003800000 */
[----:B------:R-:W-:Y:S02]  /*a430*/  LEA.HI.SX32 R66, R69, R148, 0x1b ;  /* 0x0000009445427211 */ /* 0x000fe400078fdaff */
[----:B------:R-:W-:Y:S01]  /*a440*/  LEA R68, R68, R55, 0x2 ;  /* 0x0000003744447211 */ /* 0x000fe200078e10ff */
[----:B------:R-:W-:Y:S06]  /*a450*/  @!P2 BRA `(.L_x_4158) ;  /* 0x000000000004a947 */ /* 0x000fec0003800000 */
[----:B---3--:R4:W-:Y:S02]  /*a460*/  REDG.E.ADD.F32.FTZ.RN.STRONG.GPU desc[UR16][R64.64+-0x300], R67 ;  /* 0xfffd0043400079a6 */ /* 0x0089e4000c10f390 */
.L_x_4158:
[----:B------:R-:W-:Y:S05]  /*a470*/  BSYNC B0 ;  /* 0x0000000000007941 */ /* 0x000fea0003800000 */
.L_x_4157:
[----:B---34-:R3:W4:Y:S01]  /*a480*/  LDS R67, [R68+0x1650] ;  /* 0x0016500044437984 */ /* 0x0187220000000800 */
[----:B------:R-:W-:Y:S01]  /*a490*/  BSSY B0, `(.L_x_4159) ;  /* 0x0000004000007945 */ /* 0x000fe20003800000 */
[----:B------:R-:W-:-:S03]  /*a4a0*/  LEA R66, R66, R55, 0x2 ;  /* 0x0000003742427211 */ /* 0x000fc600078e10ff */
[----:B------:R-:W-:Y:S05]  /*a4b0*/  @!P3 BRA `(.L_x_4160) ;  /* 0x000000000004b947 */ /* 0x000fea0003800000 */
[----:B----4-:R4:W-:Y:S02]  /*a4c0*/  REDG.E.ADD.F32.FTZ.RN.STRONG.GPU desc[UR16][R64.64+-0x200], R67 ;  /* 0xfffe0043400079a6 */ /* 0x0109e4000c10f390 */
.L_x_4160:
[----:B------:R-:W-:Y:S05]  /*a4d0*/  BSYNC B0 ;  /* 0x0000000000007941 */ /* 0x000fea0003800000 */
.L_x_4159:
[----:B----4-:R4:W0:Y:S01]  /*a4e0*/  LDS R67, [R66+0x1750] ;  /* 0x0017500042437984 */ /* 0x0108220000000800 */
[----:B------:R-:W-:Y:S04]  /*a4f0*/  BSSY B0, `(.L_x_4161) ;  /* 0x0000003000007945 */ /* 0x000fe80003800000 */
[----:B------:R-:W-:Y:S05]  /*a500*/  @!P4 BRA `(.L_x_4162) ;  /* 0x000000000004c947 */ /* 0x000fea0003800000 */
[----:B0-----:R0:W-:Y:S02]  /*a510*/  REDG.E.ADD.F32.FTZ.RN.STRONG.GPU desc[UR16][R64.64+-0x100], R67 ;  /* 0xffff0043400079a6 */ /* 0x0011e4000c10f390 */
.L_x_4162:
[----:B------:R-:W-:Y:S05]  /*a520*/  BSYNC B0 ;  /* 0x0000000000007941 */ /* 0x000fea0003800000 */
.L_x_4161:
[----:B0-----:R-:W0:Y:S01]  /*a530*/  SHFL.DOWN PT, R65, R70, 0x1, 0x1f ;  /* 0x08201f0046417f89 */ /* 0x001e2200000e0000 */
[----:B------:R-:W-:Y:S01]  /*a540*/  ISETP.GT.AND P0, PT, R138, 0x1e, PT ;  /* 0x0000001e8a00780c */ /* 0x000fe20003f04270 */
[----:B------:R-:W-:Y:S01]  /*a550*/  FMUL.FTZ R64, R152, R209 ;  /* 0x000000d198407220 */ /* 0x000fe20000410000 */
[----:B------:R-:W-:Y:S01]  /*a560*/  ISETP.NE.AND P1, PT, R138, RZ, PT ;  /* 0x000000ff8a00720c */ /* 0x000fe20003f25270 */
[----:B------:R-:W5:Y:S01]  /*a570*/  SHFL.DOWN PT, R67, R188, 0x1, 0x1f ;  /* 0x08201f00bc437f89 */ /* 0x000f6200000e0000 */
[C---:B----4-:R-:W-:Y:S01]  /*a580*/  FMUL.FTZ R66, R152.reuse, R201 ;  /* 0x000000c998427220 */ /* 0x050fe20000410000 */
[----:B------:R-:W-:Y:S01]  /*a590*/  FMUL.FTZ R229, R229, R64 ;  /* 0x00000040e5e57220 */ /* 0x000fe20000410000 */
[----:B------:R-:W-:Y:S01]  /*a5a0*/  FMUL.FTZ R64, R152, R211 ;  /* 0x000000d398407220 */ /* 0x000fe20000410000 */
[----:B------:R-:W-:Y:S01]  /*a5b0*/  BSSY B0, `(.L_x_4163) ;  /* 0x0000077000007945 */ /* 0x000fe20003800000 */
[----:B------:R-:W-:Y:S01]  /*a5c0*/  FMUL.FTZ R241, R241, R66 ;  /* 0x00000042f1f17220 */ /* 0x000fe20000410000 */
        /* <DEDUP_REMOVED lines=14> */
[----:B0-----:R-:W-:Y:S01]  /*a6b0*/  @!P0 FADD.FTZ R70, R70, R65 ;  /* 0x0000004146468221 */ /* 0x001fe20000010000 */
[----:B------:R-:W-:Y:S01]  /*a6c0*/  FFMA.FTZ R235, R162, R217, R235 ;  /* 0x000000d9a2eb7223 */ /* 0x000fe200000100eb */
[----:B------:R-:W-:Y:S01]  /*a6d0*/  FMUL.FTZ R237, R237, R64 ;  /* 0x00000040eded7220 */ /* 0x000fe20000410000 */
[----:B------:R-:W-:Y:S01]  /*a6e0*/  FMUL.FTZ R64, R152, R197 ;  /* 0x000000c598407220 */ /* 0x000fe20000410000 */
[----:B-----5:R-:W-:Y:S01]  /*a6f0*/  @!P0 FADD.FTZ R188, R188, R67 ;  /* 0x00000043bcbc8221 */ /* 0x020fe20000010000 */
[----:B------:R-:W0:Y:S01]  /*a700*/  SHFL.DOWN PT, R65, R70, 0x2, 0x1f ;  /* 0x08401f0046417f89 */ /* 0x000e2200000e0000 */
[----:B------:R-:W-:Y:S01]  /*a710*/  ISETP.GT.AND P0, PT, R138, 0x1d, PT ;  /* 0x0000001d8a00780c */ /* 0x000fe20003f04270 */
[----:B------:R-:W-:Y:S01]  /*a720*/  FMUL.FTZ R239, R239, R64 ;  /* 0x00000040efef7220 */ /* 0x000fe20000410000 */
[----:B------:R-:W-:Y:S01]  /*a730*/  FFMA.FTZ R237, R164, R193, R237 ;  /* 0x000000c1a4ed7223 */ /* 0x000fe200000100ed */
[----:B------:R-:W4:Y:S01]  /*a740*/  SHFL.DOWN PT, R67, R188, 0x2, 0x1f ;  /* 0x08401f00bc437f89 */ /* 0x000f2200000e0000 */
[----:B------:R-:W-:Y:S01]  /*a750*/  FADD.FTZ R22, R229, R22 ;  /* 0x00000016e5167221 */ /* 0x000fe20000010000 */
        /* <DEDUP_REMOVED lines=19> */
[----:B------:R-:W-:Y:S01]  /*a890*/  FMUL.FTZ R65, R152, R207 ;  /* 0x000000cf98417220 */ /* 0x000fe20000410000 */
[----:B------:R-:W-:Y:S01]  /*a8a0*/  FADD.FTZ R10, R241, R10 ;  /* 0x0000000af10a7221 */ /* 0x000fe20000010000 */
[----:B----4-:R-:W-:Y:S01]  /*a8b0*/  @!P0 FADD.FTZ R188, R188, R67 ;  /* 0x00000043bcbc8221 */ /* 0x010fe20000010000 */
[----:B------:R-:W-:Y:S01]  /*a8c0*/  ISETP.GT.AND P0, PT, R138, 0x1b, PT ;  /* 0x0000001b8a00780c */ /* 0x000fe20003f04270 */
[----:B------:R-:W0:Y:S01]  /*a8d0*/  SHFL.DOWN PT, R67, R70, 0x4, 0x1f ;  /* 0x08801f0046437f89 */ /* 0x000e2200000e0000 */
[----:B------:R-:W-:Y:S01]  /*a8e0*/  FMUL.FTZ R186, R186, R65 ;  /* 0x00000041baba7220 */ /* 0x000fe20000410000 */
[----:B------:R-:W-:-:S02]  /*a8f0*/  FMUL.FTZ R65, R152, R203 ;  /* 0x000000cb98417220 */ /* 0x000fc40000410000 */
[----:B------:R-:W4:Y:S01]  /*a900*/  SHFL.DOWN PT, R69, R188, 0x4, 0x1f ;  /* 0x08801f00bc457f89 */ /* 0x000f2200000e0000 */
[----:B------:R-:W-:Y:S01]  /*a910*/  FFMA.FTZ R186, R173, R207, R186 ;  /* 0x000000cfadba7223 */ /* 0x000fe200000100ba */
[----:B------:R-:W-:Y:S01]  /*a920*/  FMUL.FTZ R184, R184, R65 ;  /* 0x00000041b8b87220 */ /* 0x000fe20000410000 */
[----:B------:R-:W-:Y:S02]  /*a930*/  FMUL.FTZ R65, R152, R205 ;  /* 0x000000cd98417220 */ /* 0x000fe40000410000 */
[----:B------:R-:W-:Y:S01]  /*a940*/  FADD.FTZ R23, R186, R23 ;  /* 0x00000017ba177221 */ /* 0x000fe20000010000 */
[----:B------:R-:W-:Y:S01]  /*a950*/  FFMA.FTZ R184, R175, R203, R184 ;  /* 0x000000cbafb87223 */ /* 0x000fe200000100b8 */
[----:B------:R-:W-:Y:S01]  /*a960*/  FMUL.FTZ R182, R182, R65 ;  /* 0x00000041b6b67220 */ /* 0x000fe20000410000 */
[----:B------:R-:W-:Y:S02]  /*a970*/  FMUL.FTZ R65, R152, R215 ;  /* 0x000000d798417220 */ /* 0x000fe40000410000 */
[----:B------:R-:W-:Y:S01]  /*a980*/  FADD.FTZ R21, R184, R21 ;  /* 0x00000015b8157221 */ /* 0x000fe20000010000 */
[----:B------:R-:W-:Y:S01]  /*a990*/  FFMA.FTZ R182, R177, R205, R182 ;  /* 0x000000cdb1b67223 */ /* 0x000fe200000100b6 */
[----:B------:R-:W-:Y:S01]  /*a9a0*/  FMUL.FTZ R232, R232, R65 ;  /* 0x00000041e8e87220 */ /* 0x000fe20000410000 */
[----:B------:R-:W-:-:S02]  /*a9b0*/  FMUL.FTZ R65, R152, R219 ;  /* 0x000000db98417220 */ /* 0x000fc40000410000 */
[----:B------:R-:W-:Y:S01]  /*a9c0*/  FADD.FTZ R19, R182, R19 ;  /* 0x00000013b6137221 */ /* 0x000fe20000010000 */
[----:B------:R-:W-:Y:S01]  /*a9d0*/  FFMA.FTZ R232, R179, R215, R232 ;  /* 0x000000d7b3e87223 */ /* 0x000fe200000100e8 */
[----:B------:R-:W-:Y:S01]  /*a9e0*/  FMUL.FTZ R234, R234, R65 ;  /* 0x00000041eaea7220 */ /* 0x000fe20000410000 */
[----:B------:R-:W-:Y:S01]  /*a9f0*/  FMUL.FTZ R65, R152, R195 ;  /* 0x000000c398417220 */ /* 0x000fe20000410000 */
[----:B0-----:R-:W-:Y:S02]  /*aa00*/  @!P0 FADD.FTZ R70, R70, R67 ;  /* 0x0000004346468221 */ /* 0x001fe40000010000 */
[----:B------:R-:W-:Y:S01]  /*aa10*/  FFMA.FTZ R234, R181, R219, R234 ;  /* 0x000000dbb5ea7223 */ /* 0x000fe200000100ea */
[----:B------:R-:W-:Y:S01]  /*aa20*/  FMUL.FTZ R236, R236, R65 ;  /* 0x00000041ecec7220 */ /* 0x000fe20000410000 */
[----:B------:R-:W-:Y:S01]  /*aa30*/  FADD.FTZ R17, R232, R17 ;  /* 0x00000011e8117221 */ /* 0x000fe20000010000 */
[----:B----4-:R-:W-:Y:S01]  /*aa40*/  @!P0 FADD.FTZ R188, R188, R69 ;  /* 0x00000045bcbc8221 */ /* 0x010fe20000010000 */
[----:B------:R-:W0:Y:S01]  /*aa50*/  SHFL.DOWN PT, R67, R70, 0x8, 0x1f ;  /* 0x09001f0046437f89 */ /* 0x000e2200000e0000 */
[----:B------:R-:W-:Y:S01]  /*aa60*/  ISETP.GT.AND P0, PT, R138, 0x17, PT ;  /* 0x000000178a00780c */ /* 0x000fe20003f04270 */
[----:B------:R-:W-:Y:S01]  /*aa70*/  FFMA.FTZ R236, R183, R195, R236 ;  /* 0x000000c3b7ec7223 */ /* 0x000fe200000100ec */
[----:B------:R-:W-:Y:S01]  /*aa80*/  FADD.FTZ R15, R234, R15 ;  /* 0x0000000fea0f7221 */ /* 0x000fe20000010000 */
[----:B------:R-:W4:Y:S02]  /*aa90*/  SHFL.DOWN PT, R69, R188, 0x8, 0x1f ;  /* 0x09001f00bc457f89 */ /* 0x000f2400000e0000 */
[----:B------:R-:W-:-:S08]  /*aaa0*/  FADD.FTZ R13, R236, R13 ;  /* 0x0000000dec0d7221 */ /* 0x000fd00000010000 */
[----:B0-----:R-:W-:Y:S01]  /*aab0*/  @!P0 FADD.FTZ R70, R70, R67 ;  /* 0x0000004346468221 */ /* 0x001fe20000010000 */
[----:B----4-:R-:W-:-:S04]  /*aac0*/  @!P0 FADD.FTZ R188, R188, R69 ;  /* 0x00000045bcbc8221 */ /* 0x010fc80000010000 */
[----:B------:R-:W0:Y:S01]  /*aad0*/  SHFL.DOWN PT, R67, R70, 0x10, 0x1f ;  /* 0x0a001f0046437f89 */ /* 0x000e2200000e0000 */
[----:B------:R-:W-:-:S03]  /*aae0*/  ISETP.GT.AND P0, PT, R138, 0xf, PT ;  /* 0x0000000f8a00780c */ /* 0x000fc60003f04270 */
[----:B------:R-:W4:Y:S10]  /*aaf0*/  SHFL.DOWN PT, R69, R188, 0x10, 0x1f ;  /* 0x0a001f00bc457f89 */ /* 0x000f3400000e0000 */
[----:B0-----:R-:W-:Y:S01]  /*ab00*/  @!P0 FADD.FTZ R70, R70, R67 ;  /* 0x0000004346468221 */ /* 0x001fe20000010000 */
[----:B------:R-:W-:Y:S01]  /*ab10*/  FMUL.FTZ R67, R152, R199 ;  /* 0x000000c798437220 */ /* 0x000fe20000410000 */
[----:B----4-:R-:W-:-:S03]  /*ab20*/  @!P0 FADD.FTZ R188, R188, R69 ;  /* 0x00000045bcbc8221 */ /* 0x010fc60000010000 */
[----:B------:R-:W-:Y:S01]  /*ab30*/  FMUL.FTZ R238, R238, R67 ;  /* 0x00000043eeee7220 */ /* 0x000fe20000410000 */
[C---:B------:R-:W-:Y:S01]  /*ab40*/  FMUL.FTZ R67, R152.reuse, R187 ;  /* 0x000000bb98437220 */ /* 0x040fe20000410000 */
[----:B------:R-:W-:Y:S01]  /*ab50*/  FMUL.FTZ R152, R152, R185 ;  /* 0x000000b998987220 */ /* 0x000fe20000410000 */
[----:B------:R-:W-:Y:S01]  /*ab60*/  MOV R64, R70 ;  /* 0x0000004600407202 */ /* 0x000fe20000000f00 */
[----:B------:R-:W-:Y:S02]  /*ab70*/  IMAD.MOV.U32 R65, RZ, RZ, R188 ;  /* 0x000000ffff417224 */ /* 0x000fe400078e00bc */
[----:B------:R-:W-:Y:S01]  /*ab80*/  FMUL.FTZ R240, R240, R67 ;  /* 0x00000043f0f07220 */ /* 0x000fe20000410000 */
[----:B------:R-:W-:Y:S01]  /*ab90*/  FMUL.FTZ R243, R243, R152 ;  /* 0x00000098f3f37220 */ /* 0x000fe20000410000 */
[----:B------:R-:W-:Y:S01]  /*aba0*/  FFMA.FTZ R238, R171, R199, R238 ;  /* 0x000000c7abee7223 */ /* 0x000fe200000100ee */
[----:B------:R0:W-:Y:S01]  /*abb0*/  @!P1 STS.64 [R134+0x18d8], R64 ;  /* 0x0018d84086009388 */ /* 0x0001e20000000a00 */
[----:B------:R-:W-:Y:S01]  /*abc0*/  FFMA.FTZ R240, R233, R187, R240 ;  /* 0x000000bbe9f07223 */ /* 0x000fe200000100f0 */
[----:B------:R-:W-:Y:S01]  /*abd0*/  FFMA.FTZ R243, R230, R185, R243 ;  /* 0x000000b9e6f37223 */ /* 0x000fe200000100f3 */
[----:B------:R-:W-:-:S02]  /*abe0*/  FADD.FTZ R11, R238, R11 ;  /* 0x0000000bee0b7221 */ /* 0x000fc40000010000 */
[----:B------:R-:W-:Y:S01]  /*abf0*/  FADD.FTZ R9, R240, R9 ;  /* 0x00000009f0097221 */ /* 0x000fe20000010000 */
[----:B------:R-:W-:Y:S01]  /*ac00*/  FADD.FTZ R8, R243, R8 ;  /* 0x00000008f3087221 */ /* 0x000fe20000010000 */
[----:B------:R-:W-:Y:S06]  /*ac10*/  BAR.SYNC.DEFER_BLOCKING 0x0 ;  /* 0x0000000000007b1d */ /* 0x000fec0000010000 */
[----:B------:R-:W-:Y:S05]  /*ac20*/  @P6 BRA `(.L_x_4164) ;  /* 0x00000000003c6947 */ /* 0x000fea0003800000 */
[----:B------:R-:W4:Y:S01]  /*ac30*/  S2UR UR11, SR_CgaCtaId ;  /* 0x00000000000b79c3 */ /* 0x000f220000008800 */
[----:B------:R-:W-:Y:S01]  /*ac40*/  UMOV UR10, 0x400 ;  /* 0x00000400000a7882 */ /* 0x000fe20000000000 */
[----:B------:R-:W-:Y:S01]  /*ac50*/  ISETP.NE.AND P0, PT, R115, UR32, PT ;  /* 0x0000002073007c0c */ /* 0x000fe2000bf05270 */
[----:B----4-:R-:W-:-:S06]  /*ac60*/  ULEA UR10, UR11, UR10, 0x18 ;  /* 0x0000000a0b0a7291 */ /* 0x010fcc000f8ec03f */
[----:B------:R-:W-:-:S04]  /*ac70*/  MOV R55, UR10 ;  /* 0x0000000a00377c02 */ /* 0x000fc80008000f00 */
[----:B------:R-:W-:Y:S01]  /*ac80*/  LEA R70, R4, R55, 0x2 ;  /* 0x0000003704467211 */ /* 0x000fe200078e10ff */
[----:B------:R-:W0:Y:S04]  /*ac90*/  LDS.64 R66, [R55+0x18e0] ;  /* 0x0018e00037427984 */ /* 0x000e280000000a00 */
[----:B---3--:R-:W3:Y:S04]  /*aca0*/  @P0 LDS R68, [R70+0x3210] ;  /* 0x0032100046440984 */ /* 0x008ee80000000800 */
[----:B------:R-:W4:Y:S01]  /*acb0*/  @P0 LDS R69, [R70+0x2e10] ;  /* 0x002e100046450984 */ /* 0x000f220000000800 */
[----:B0-----:R-:W-:Y:S01]  /*acc0*/  FADD.FTZ R65, R65, R67 ;  /* 0x0000004341417221 */ /* 0x001fe20000010000 */
[----:B------:R-:W-:-:S03]  /*acd0*/  FADD.FTZ R64, R64, R66 ;  /* 0x0000004240407221 */ /* 0x000fc60000010000 */
[----:B---3--:R-:W-:Y:S01]  /*ace0*/  @P0 FADD.FTZ R65, R65, R68 ;  /* 0x0000004441410221 */ /* 0x008fe20000010000 */
[----:B----4-:R-:W-:-:S04]  /*acf0*/  @P0 FADD.FTZ R64, R64, R69 ;  /* 0x0000004540400221 */ /* 0x010fc80000010000 */
[----:B------:R4:W-:Y:S04]  /*ad00*/  STS [R70+0x3210], R65 ;  /* 0x0032104146007388 */ /* 0x0009e80000000800 */
[----:B------:R4:W-:Y:S02]  /*ad10*/  STS [R70+0x2e10], R64 ;  /* 0x002e104046007388 */ /* 0x0009e40000000800 */
.L_x_4164:
[----:B------:R-:W-:Y:S05]  /*ad20*/  BSYNC B0 ;  /* 0x0000000000007941 */ /* 0x000fea0003800000 */
.L_x_4163:
[----:B------:R-:W-:Y:S01]  /*ad30*/  IADD3 R4, R4, 0x1, RZ ;  /* 0x0000000104047810 */ /* 0x000fe20007ffe0ff */
[----:B------:R-:W-:-:S03]  /*ad40*/  UIADD3 UR7, UP0, UR7, 0x1, URZ ;  /* 0x0000000107077890 */ /* 0x000fc6000ff1e03f */
[----:B------:R-:W-:Y:S01]  /*ad50*/  ISETP.GE.AND P0, PT, R4, UR33, PT ;  /* 0x0000002104007c0c */ /* 0x000fe2000bf06270 */
[----:B------:R-:W-:-:S12]  /*ad60*/  UIADD3.X UR8, URZ, UR8, URZ, UP0, !UPT ;  /* 0x000000083f087290 */ /* 0x000fd800087fe43f */
[----:B------:R-:W-:Y:S05]  /*ad70*/  @!P0 BRA `(.L_x_4165) ;  /* 0xffffffc400c08947 */ /* 0x000fea000383ffff */
.L_x_4121:
[----:B------:R-:W-:Y:S01]  /*ad80*/  BAR.SYNC.DEFER_BLOCKING 0x0 ;  /* 0x0000000000007b1d */ /* 0x000fe20000010000 */
[----:B------:R-:W-:Y:S02]  /*ad90*/  IADD3 R126, -R126, UR9, RZ ;  /* 0x000000097e7e7c10 */ /* 0x000fe4000fffe1ff */
[C---:B------:R-:W-:Y:S02]  /*ada0*/  LEA R2, P0, R118.reuse, UR14, 0x1 ;  /* 0x0000000e76027c11 */ /* 0x040fe4000f8008ff */
[-C--:B------:R-:W-:Y:S02]  /*adb0*/  ISETP.GE.AND P1, PT, R118, R126.reuse, PT ;  /* 0x0000007e7600720c */ /* 0x080fe40003f26270 */
[-C--:B------:R-:W-:Y:S02]  /*adc0*/  ISETP.GE.AND P2, PT, R163, R126.reuse, PT ;  /* 0x0000007ea300720c */ /* 0x080fe40003f46270 */
[-C--:B------:R-:W-:Y:S02]  /*add0*/  ISETP.GE.AND P3, PT, R161, R126.reuse, PT ;  /* 0x0000007ea100720c */ /* 0x080fe40003f66270 */
[----:B------:R-:W-:-:S02]  /*ade0*/  ISETP.GE.AND P4, PT, R159, R126, PT ;  /* 0x0000007e9f00720c */ /* 0x000fc40003f86270 */
[----:B------:R-:W-:Y:S02]  /*adf0*/  PRMT R5, RZ, 0x7610, R5 ;  /* 0x00007610ff057816 */ /* 0x000fe40000000005 */
[----:B------:R-:W-:Y:S02]  /*ae00*/  PRMT R0, RZ, 0x7610, R0 ;  /* 0x00007610ff007816 */ /* 0x000fe40000000000 */
[----:B------:R-:W-:Y:S02]  /*ae10*/  LEA.HI.X R3, R118, UR15, R119, 0x1, P0 ;  /* 0x0000000f76037c11 */ /* 0x000fe400080f0c77 */
[----:B------:R-:W-:Y:S02]  /*ae20*/  PRMT R7, RZ, 0x7610, R7 ;  /* 0x00007610ff077816 */ /* 0x000fe40000000007 */
[----:B------:R-:W-:Y:S02]  /*ae30*/  PRMT R4, RZ, 0x7610, R4 ;  /* 0x00007610ff047816 */ /* 0x000fe40000000004 */
[-C--:B------:R-:W-:Y:S01]  /*ae40*/  ISETP.GE.AND P5, PT, R157, R126.reuse, PT ;  /* 0x0000007e9d00720c */ /* 0x080fe20003fa6270 */
[----:B------:R-:W5:Y:S01]  /*ae50*/  @!P1 LDG.E.U16 R5, desc[UR16][R2.64] ;  /* 0x0000001002059981 */ /* 0x000f62000c1e1500 */
[----:B------:R-:W-:-:S02]  /*ae60*/  ISETP.GE.AND P0, PT, R155, R126, PT ;  /* 0x0000007e9b00720c */ /* 0x000fc40003f06270 */
[-C--:B------:R-:W-:Y:S01]  /*ae70*/  ISETP.GE.AND P1, PT, R153, R126.reuse, PT ;  /* 0x0000007e9900720c */ /* 0x080fe20003f26270 */
[----:B------:R-:W2:Y:S01]  /*ae80*/  @!P2 LDG.E.U16 R0, desc[UR16][R2.64+0x40] ;  /* 0x000040100200a981 */ /* 0x000ea2000c1e1500 */
[-C--:B------:R-:W-:Y:S02]  /*ae90*/  ISETP.GE.AND P2, PT, R151, R126.reuse, PT ;  /* 0x0000007e9700720c */ /* 0x080fe40003f46270 */
[----:B------:R-:W-:Y:S01]  /*aea0*/  PRMT R41, RZ, 0x7610, R41 ;  /* 0x00007610ff297816 */ /* 0x000fe20000000029 */
[----:B------:R-:W3:Y:S01]  /*aeb0*/  @!P3 LDG.E.U16 R7, desc[UR16][R2.64+0x80] ;  /* 0x000080100207b981 */ /* 0x000ee2000c1e1500 */
        /* <DEDUP_REMOVED lines=10> */
[-C--:B------:R-:W-:Y:S01]  /*af60*/  ISETP.GE.AND P5, PT, R145, R126.reuse, PT ;  /* 0x0000007e9100720c */ /* 0x080fe20003fa6270 */
[----:B------:R-:W4:Y:S01]  /*af70*/  @!P1 LDG.E.U16 R43, desc[UR16][R2.64+0x180] ;  /* 0x00018010022b9981 */ /* 0x000f22000c1e1500 */
[----:B------:R-:W-:-:S02]  /*af80*/  ISETP.GE.AND P0, PT, R143, R126, PT ;  /* 0x0000007e8f00720c */ /* 0x000fc40003f06270 */
[-C--:B------:R-:W-:Y:S01]  /*af90*/  ISETP.GE.AND P1, PT, R139, R126.reuse, PT ;  /* 0x0000007e8b00720c */ /* 0x080fe20003f26270 */
        /* <DEDUP_REMOVED lines=17> */
[----:B------:R-:W4:Y:S01]  /*b0b0*/  @!P4 LDG.E.U16 R50, desc[UR16][R2.64+0x3c0] ;  /* 0x0003c0100232c981 */ /* 0x000f22000c1e1500 */
[----:B------:R-:W-:-:S02]  /*b0c0*/  F2FP.BF16.F32.PACK_AB R38, R38, R39 ;  /* 0x000000272626723e */ /* 0x000fc400000010ff */
[----:B------:R-:W-:Y:S01]  /*b0d0*/  F2FP.BF16.F32.PACK_AB R39, R36, R37 ;  /* 0x000000252427723e */ /* 0x000fe200000010ff */
[----:B------:R-:W1:Y:S01]  /*b0e0*/  S2UR UR8, SR_CgaCtaId ;  /* 0x00000000000879c3 */ /* 0x000e620000008800 */
[----:B------:R-:W-:Y:S02]  /*b0f0*/  F2FP.BF16.F32.PACK_AB R34, R34, R35 ;  /* 0x000000232222723e */ /* 0x000fe400000010ff */
[----:B------:R-:W-:Y:S02]  /*b100*/  PRMT R35, R39, 0x7632, R35 ;  /* 0x0000763227237816 */ /* 0x000fe40000000023 */
[----:B------:R-:W-:Y:S02]  /*b110*/  F2FP.BF16.F32.PACK_AB R32, R32, R33 ;  /* 0x000000212020723e */ /* 0x000fe400000010ff */
[----:B------:R-:W-:Y:S02]  /*b120*/  PRMT R33, R34, 0x7632, R33 ;  /* 0x0000763222217816 */ /* 0x000fe40000000021 */
[----:B------:R-:W-:-:S02]  /*b130*/  F2FP.BF16.F32.PACK_AB R30, R30, R31 ;  /* 0x0000001f1e1e723e */ /* 0x000fc400000010ff */
[----:B------:R-:W-:Y:S02]  /*b140*/  F2FP.BF16.F32.PACK_AB R28, R28, R29 ;  /* 0x0000001d1c1c723e */ /* 0x000fe400000010ff */
[----:B------:R-:W-:Y:S01]  /*b150*/  PRMT R29, R30, 0x7632, R29 ;  /* 0x000076321e1d7816 */ /* 0x000fe2000000001d */
        /* <DEDUP_REMOVED lines=17> */
[----:B------:R-:W2:Y:S04]  /*b270*/  LDS.U16 R3, [R98+0x4] ;  /* 0x0000040062037984 */ /* 0x000ea80000000400 */
[----:B------:R-:W3:Y:S04]  /*b280*/  LDS.U16 R0, [R98] ;  /* 0x0000000062007984 */ /* 0x000ee80000000400 */
[----:B------:R-:W4:Y:S04]  /*b290*/  LDS.U16 R2, [R98+0x2] ;  /* 0x0000020062027984 */ /* 0x000f280000000400 */
[----:B------:R-:W5:Y:S04]  /*b2a0*/  LDS.U16 R4, [R98+0x6] ;  /* 0x0000060062047984 */ /* 0x000f680000000400 */
[----:B------:R-:W0:Y:S04]  /*b2b0*/  LDS.U16 R5, [R98+0x10] ;  /* 0x0000100062057984 */ /* 0x000e280000000400 */
[----:B------:R-:W-:Y:S04]  /*b2c0*/  LDS.U16 R37, [R98+0x1e] ;  /* 0x00001e0062257984 */ /* 0x000fe80000000400 */
[----:B------:R-:W-:Y:S01]  /*b2d0*/  LDS.U16 R36, [R98+0x1c] ;  /* 0x00001c0062247984 */ /* 0x000fe20000000400 */
[----:B--2---:R-:W-:-:S05]  /*b2e0*/  SHF.L.U32 R3, R3, 0x10, RZ ;  /* 0x0000001003037819 */ /* 0x004fca00000006ff */
[----:B------:R-:W-:Y:S01]  /*b2f0*/  FADD.FTZ R42, R3, UR5 ;  /* 0x00000005032a7e21 */ /* 0x000fe20008010000 */
[----:B---3--:R-:W-:Y:S01]  /*b300*/  SHF.L.U32 R0, R0, 0x10, RZ ;  /* 0x0000001000007819 */ /* 0x008fe200000006ff */
[----:B------:R-:W-:Y:S03]  /*b310*/  LDS.U16 R3, [R98+0xc] ;  /* 0x00000c0062037984 */ /* 0x000fe60000000400 */
[----:B------:R-:W-:Y:S01]  /*b320*/  FSETP.GTU.FTZ.AND P0, PT, R42, 20, PT ;  /* 0x41a000002a00780b */ /* 0x000fe20003f1c000 */
[----:B------:R-:W-:Y:S01]  /*b330*/  FADD.FTZ R7, R0, UR5 ;  /* 0x0000000500077e21 */ /* 0x000fe20008010000 */
[----:B----4-:R-:W-:Y:S01]  /*b340*/  IMAD.U32 R2, R2, 0x10000, RZ ;  /* 0x0001000002027824 */ /* 0x010fe200078e00ff */
[----:B-----5:R-:W-:Y:S01]  /*b350*/  SHF.L.U32 R4, R4, 0x10, RZ ;  /* 0x0000001004047819 */ /* 0x020fe200000006ff */
[----:B------:R-:W-:Y:S02]  /*b360*/  LDS.U16 R0, [R98+0x8] ;  /* 0x0000080062007984 */ /* 0x000fe40000000400 */
[----:B------:R-:W-:Y:S01]  /*b370*/  FADD.FTZ R41, R2, UR5 ;  /* 0x0000000502297e21 */ /* 0x000fe20008010000 */
[----:B------:R-:W-:Y:S01]  /*b380*/  FSETP.GTU.FTZ.AND P4, PT, R7, 20, PT ;  /* 0x41a000000700780b */ /* 0x000fe20003f9c000 */
[----:B------:R-:W-:Y:S01]  /*b390*/  FADD.FTZ R43, R4, UR5 ;  /* 0x00000005042b7e21 */ /* 0x000fe20008010000 */
[----:B------:R-:W-:Y:S02]  /*b3a0*/  LDS.U16 R2, [R98+0xa] ;  /* 0x00000a0062027984 */ /* 0x000fe40000000400 */
[----:B------:R-:W-:-:S02]  /*b3b0*/  FSETP.GTU.FTZ.AND P5, PT, R41, 20, PT ;  /* 0x41a000002900780b */ /* 0x000fc40003fbc000 */
[----:B------:R-:W-:Y:S01]  /*b3c0*/  @!P0 FMUL.FTZ R42, R42, -1.4426950216293334961 ;  /* 0xbfb8aa3b2a2a8820 */ /* 0x000fe20000410000 */
[----:B------:R-:W-:Y:S01]  /*b3d0*/  FSETP.GTU.FTZ.AND P1, PT, R43, 20, PT ;  /* 0x41a000002b00780b */ /* 0x000fe20003f3c000 */
[----:B------:R-:W2:Y:S04]  /*b3e0*/  LDS.U16 R4, [R98+0xe] ;  /* 0x00000e0062047984 */ /* 0x000ea80000000400 */
[----:B------:R-:W3:Y:S01]  /*b3f0*/  @!P0 MUFU.EX2 R42, R42 ;  /* 0x0000002a002a8308 */ /* 0x000ee20000000800 */
[----:B------:R-:W-:-:S04]  /*b400*/  @!P4 FMUL.FTZ R7, R7, -1.4426950216293334961 ;  /* 0xbfb8aa3b0707c820 */ /* 0x000fc80000410000 */
[----:B------:R-:W-:-:S03]  /*b410*/  @!P5 FMUL.FTZ R41, R41, -1.4426950216293334961 ;  /* 0xbfb8aa3b2929d820 */ /* 0x000fc60000410000 */
[----:B------:R4:W-:Y:S01]  /*b420*/  @!P4 MUFU.EX2 R40, R7 ;  /* 0x000000070028c308 */ /* 0x0009e20000000800 */
[----:B------:R-:W-:Y:S01]  /*b430*/  @!P1 FMUL.FTZ R43, R43, -1.4426950216293334961 ;  /* 0xbfb8aa3b2b2b9820 */ /* 0x000fe20000410000 */
[----:B----4-:R-:W4:Y:S06]  /*b440*/  LDS.U16 R7, [R98+0x12] ;  /* 0x0000120062077984 */ /* 0x010f2c0000000400 */
[----:B------:R-:W5:Y:S01]  /*b450*/  @!P5 MUFU.EX2 R41, R41 ;  /* 0x000000290029d308 */ /* 0x000f620000000800 */
[----:B---3--:R-:W-:-:S07]  /*b460*/  @!P0 FADD.FTZ R42, R42, 1 ;  /* 0x3f8000002a2a8421 */ /* 0x008fce0000010000 */
[----:B------:R-:W3:Y:S08]  /*b470*/  @!P1 MUFU.EX2 R43, R43 ;  /* 0x0000002b002b9308 */ /* 0x000ef00000000800 */
[----:B------:R-:W1:Y:S01]  /*b480*/  @!P0 MUFU.RCP R47, R42 ;  /* 0x0000002a002f8308 */ /* 0x000e620000001000 */
[----:B0-----:R-:W-:Y:S01]  /*b490*/  SHF.L.U32 R5, R5, 0x10, RZ ;  /* 0x0000001005057819 */ /* 0x001fe200000006ff */
[----:B-----5:R-:W-:Y:S01]  /*b4a0*/  @!P5 FADD.FTZ R41, R41, 1 ;  /* 0x3f8000002929d421 */ /* 0x020fe20000010000 */
[----:B------:R-:W-:-:S03]  /*b4b0*/  @!P4 FADD.FTZ R40, R40, 1 ;  /* 0x3f8000002828c421 */ /* 0x000fc60000010000 */
[----:B------:R-:W-:Y:S02]  /*b4c0*/  FADD.FTZ R5, R5, UR5 ;  /* 0x0000000505057e21 */ /* 0x000fe40008010000 */
[----:B------:R-:W0:Y:S01]  /*b4d0*/  @!P5 MUFU.RCP R44, R41 ;  /* 0x00000029002cd308 */ /* 0x000e220000001000 */
[----:B---3--:R-:W-:Y:S01]  /*b4e0*/  @!P1 FADD.FTZ R43, R43, 1 ;  /* 0x3f8000002b2b9421 */ /* 0x008fe20000010000 */
[----:B--2---:R-:W-:-:S06]  /*b4f0*/  SHF.L.U32 R4, R4, 0x10, RZ ;  /* 0x0000001004047819 */ /* 0x004fcc00000006ff */
[----:B------:R-:W2:Y:S01]  /*b500*/  @!P4 MUFU.RCP R45, R40 ;  /* 0x00000028002dc308 */ /* 0x000ea20000001000 */
[----:B-1----:R-:W-:Y:S01]  /*b510*/  @!P0 FMUL.FTZ R10, R10, R47 ;  /* 0x0000002f0a0a8220 */ /* 0x002fe20000410000 */
[----:B------:R-:W-:-:S06]  /*b520*/  FSETP.GTU.FTZ.AND P0, PT, R5, 20, PT ;  /* 0x41a000000500780b */ /* 0x000fcc0003f1c000 */
[----:B------:R-:W1:Y:S01]  /*b530*/  @!P1 MUFU.RCP R40, R43 ;  /* 0x0000002b00289308 */ /* 0x000e620000001000 */
[----:B------:R-:W-:Y:S01]  /*b540*/  SHF.L.U32 R2, R2, 0x10, RZ ;  /* 0x0000001002027819 */ /* 0x000fe200000006ff */
[----:B------:R-:W-:Y:S01]  /*b550*/  FADD.FTZ R4, R4, UR5 ;  /* 0x0000000504047e21 */ /* 0x000fe20008010000 */
[----:B------:R-:W-:Y:S01]  /*b560*/  IMAD.U32 R3, R3, 0x10000, RZ ;  /* 0x0001000003037824 */ /* 0x000fe200078e00ff */
[----:B----4-:R-:W-:Y:S01]  /*b570*/  SHF.L.U32 R7, R7, 0x10, RZ ;  /* 0x0000001007077819 */ /* 0x010fe200000006ff */
[----:B0-----:R-:W-:Y:S01]  /*b580*/  @!P5 FMUL.FTZ R9, R9, R44 ;  /* 0x0000002c0909d220 */ /* 0x001fe20000410000 */
[----:B------:R-:W-:Y:S01]  /*b590*/  FADD.FTZ R2, R2, UR5 ;  /* 0x0000000502027e21 */ /* 0x000fe20008010000 */
[----:B------:R-:W-:Y:S01]  /*b5a0*/  FADD.FTZ R3, R3, UR5 ;  /* 0x0000000503037e21 */ /* 0x000fe20008010000 */
[----:B------:R-:W-:Y:S01]  /*b5b0*/  FSETP.GTU.FTZ.AND P5, PT, R4, 20, PT ;  /* 0x41a000000400780b */ /* 0x000fe20003fbc000 */
[----:B------:R-:W-:Y:S01]  /*b5c0*/  @!P0 FMUL.FTZ R5, R5, -1.4426950216293334961 ;  /* 0xbfb8aa3b05058820 */ /* 0x000fe20000410000 */
[----:B------:R-:W-:Y:S01]  /*b5d0*/  FADD.FTZ R7, R7, UR5 ;  /* 0x0000000507077e21 */ /* 0x000fe20008010000 */
[----:B------:R-:W-:Y:S01]  /*b5e0*/  FSETP.GTU.FTZ.AND P3, PT, R2, 20, PT ;  /* 0x41a000000200780b */ /* 0x000fe20003f7c000 */
[----:B--2---:R-:W-:Y:S01]  /*b5f0*/  @!P4 FMUL.FTZ R8, R8, R45 ;  /* 0x0000002d0808c220 */ /* 0x004fe20000410000 */
[----:B------:R-:W-:-:S02]  /*b600*/  FSETP.GTU.FTZ.AND P4, PT, R3, 20, PT ;  /* 0x41a000000300780b */ /* 0x000fc40003f9c000 */
[----:B------:R-:W0:Y:S01]  /*b610*/  @!P0 MUFU.EX2 R5, R5 ;  /* 0x0000000500058308 */ /* 0x000e220000000800 */
[----:B-1----:R-:W-:Y:S01]  /*b620*/  @!P1 FMUL.FTZ R11, R11, R40 ;  /* 0x000000280b0b9220 */ /* 0x002fe20000410000 */
[----:B------:R-:W-:-:S04]  /*b630*/  FSETP.GTU.FTZ.AND P1, PT, R7, 20, PT ;  /* 0x41a000000700780b */ /* 0x000fc80003f3c000 */
[----:B------:R-:W-:Y:S01]  /*b640*/  @!P5 FMUL.FTZ R4, R4, -1.4426950216293334961 ;  /* 0xbfb8aa3b0404d820 */ /* 0x000fe20000410000 */
[----:B------:R-:W-:Y:S02]  /*b650*/  SHF.L.U32 R0, R0, 0x10, RZ ;  /* 0x0000001000007819 */ /* 0x000fe400000006ff */
[----:B------:R-:W-:Y:S02]  /*b660*/  @!P3 FMUL.FTZ R2, R2, -1.4426950216293334961 ;  /* 0xbfb8aa3b0202b820 */ /* 0x000fe40000410000 */
[----:B------:R-:W-:Y:S01]  /*b670*/  @!P4 FMUL.FTZ R3, R3, -1.4426950216293334961 ;  /* 0xbfb8aa3b0303c820 */ /* 0x000fe20000410000 */
[----:B------:R-:W1:Y:S01]  /*b680*/  @!P5 MUFU.EX2 R4, R4 ;  /* 0x000000040004d308 */ /* 0x000e620000000800 */
[----:B------:R-:W-:Y:S02]  /*b690*/  FADD.FTZ R0, R0, UR5 ;  /* 0x0000000500007e21 */ /* 0x000fe40008010000 */
[----:B------:R-:W-:Y:S01]  /*b6a0*/  @!P1 FMUL.FTZ R7, R7, -1.4426950216293334961 ;  /* 0xbfb8aa3b07079820 */ /* 0x000fe20000410000 */
[----:B0-----:R-:W-:-:S04]  /*b6b0*/  @!P0 FADD.FTZ R5, R5, 1 ;  /* 0x3f80000005058421 */ /* 0x001fc80000010000 */
[----:B------:R-:W0:Y:S01]  /*b6c0*/  @!P3 MUFU.EX2 R2, R2 ;  /* 0x000000020002b308 */ /* 0x000e220000000800 */
[----:B------:R-:W-:Y:S02]  /*b6d0*/  LOP3.LUT R41, R142, 0xfffffe00, RZ, 0xc0, !PT ;  /* 0xfffffe008e297812 */ /* 0x000fe400078ec0ff */
[----:B------:R-:W-:-:S05]  /*b6e0*/  FSETP.GTU.FTZ.AND P2, PT, R0, 20, PT ;  /* 0x41a000000000780b */ /* 0x000fca0003f5c000 */
[----:B------:R-:W2:Y:S01]  /*b6f0*/  @!P4 MUFU.EX2 R3, R3 ;  /* 0x000000030003c308 */ /* 0x000ea20000000800 */
[----:B------:R-:W-:-:S07]  /*b700*/  LEA R72, R138, R41, 0x4 ;  /* 0x000000298a487211 */ /* 0x000fce00078e20ff */
[----:B------:R-:W3:Y:S01]  /*b710*/  @!P1 MUFU.EX2 R42, R7 ;  /* 0x00000007002a9308 */ /* 0x000ee20000000800 */
[----:B------:R-:W-:-:S07]  /*b720*/  VIADD R49, R72, 0x6 ;  /* 0x0000000648317836 */ /* 0x000fce0000000000 */
[----:B------:R-:W4:Y:S01]  /*b730*/  @!P0 MUFU.RCP R5, R5 ;  /* 0x0000000500058308 */ /* 0x000f220000001000 */
[----:B-1----:R-:W-:Y:S01]  /*b740*/  @!P5 FADD.FTZ R4, R4, 1 ;  /* 0x3f8000000404d421 */ /* 0x002fe20000010000 */
[----:B------:R-:W-:Y:S01]  /*b750*/  @!P2 FMUL.FTZ R0, R0, -1.4426950216293334961 ;  /* 0xbfb8aa3b0000a820 */ /* 0x000fe20000410000 */
[----:B0-----:R-:W-:Y:S01]  /*b760*/  @!P3 FADD.FTZ R2, R2, 1 ;  /* 0x3f8000000202b421 */ /* 0x001fe20000010000 */
[----:B------:R-:W-:Y:S01]  /*b770*/  LEA.HI.SX32 R52, R49, R72, 0x1b ;  /* 0x0000004831347211 */ /* 0x000fe200078fdaff */
[----:B--2---:R-:W-:-:S03]  /*b780*/  @!P4 FADD.FTZ R3, R3, 1 ;  /* 0x3f8000000303c421 */ /* 0x004fc60000010000 */
[----:B------:R3:W-:Y:S02]  /*b790*/  @!P5 MUFU.RCP R76, R4 ;  /* 0x00000004004cd308 */ /* 0x0007e40000001000 */
[----:B---3--:R-:W-:-:S06]  /*b7a0*/  @!P1 FADD.FTZ R4, R42, 1 ;  /* 0x3f8000002a049421 */ /* 0x008fcc0000010000 */
[----:B------:R0:W-:Y:S01]  /*b7b0*/  @!P3 MUFU.RCP R74, R2 ;  /* 0x00000002004ab308 */ /* 0x0001e20000001000 */
[----:B------:R-:W-:Y:S02]  /*b7c0*/  IMAD R42, R52, 0x2, R55 ;  /* 0x00000002342a7824 */ /* 0x000fe400078e0237 */
[----:B----4-:R-:W-:Y:S02]  /*b7d0*/  @!P0 FMUL.FTZ R16, R16, R5 ;  /* 0x0000000510108220 */ /* 0x010fe40000410000 */
[----:B------:R-:W-:Y:S03]  /*b7e0*/  LDS.U16 R5, [R98+0x1a] ;  /* 0x00001a0062057984 */ /* 0x000fe60000000400 */
[----:B------:R-:W1:Y:S01]  /*b7f0*/  @!P2 MUFU.EX2 R0, R0 ;  /* 0x000000000000a308 */ /* 0x000e620000000800 */
[----:B0-----:R-:W0:Y:S07]  /*b800*/  LDS.U16 R2, [R98+0x14] ;  /* 0x0000140062027984 */ /* 0x001e2e0000000400 */
[----:B------:R2:W-:Y:S08]  /*b810*/  @!P4 MUFU.RCP R73, R3 ;  /* 0x000000030049c308 */ /* 0x0005f00000001000 */
[----:B------:R3:W4:Y:S01]  /*b820*/  @!P1 MUFU.RCP R52, R4 ;  /* 0x0000000400349308 */ /* 0x0007220000001000 */
[----:B--2---:R-:W-:Y:S04]  /*b830*/  LDS.U16 R3, [R98+0x16] ;  /* 0x0000160062037984 */ /* 0x004fe80000000400 */
[----:B---3--:R-:W2:Y:S01]  /*b840*/  LDS.U16 R4, [R98+0x18] ;  /* 0x0000180062047984 */ /* 0x008ea20000000400 */
[----:B------:R-:W-:Y:S01]  /*b850*/  BAR.SYNC.DEFER_BLOCKING 0x0 ;  /* 0x0000000000007b1d */ /* 0x000fe20000010000 */
[C---:B------:R-:W-:Y:S01]  /*b860*/  VIADD R40, R72.reuse, 0x1 ;  /* 0x0000000148287836 */ /* 0x040fe20000000000 */
[----:B------:R-:W-:Y:S01]  /*b870*/  IADD3 R41, R72, 0x2, RZ ;  /* 0x0000000248297810 */ /* 0x000fe20007ffe0ff */
[----:B-1----:R-:W-:Y:S01]  /*b880*/  @!P2 FADD.FTZ R0, R0, 1 ;  /* 0x3f8000000000a421 */ /* 0x002fe20000010000 */
[C---:B------:R-:W-:Y:S01]  /*b890*/  IADD3 R43, R72.reuse, 0x3, RZ ;  /* 0x00000003482b7810 */ /* 0x040fe20007ffe0ff */
[C---:B------:R-:W-:Y:S01]  /*b8a0*/  VIADD R7, R72.reuse, 0xb ;  /* 0x0000000b48077836 */ /* 0x040fe20000000000 */
[----:B------:R-:W-:-:S02]  /*b8b0*/  IADD3 R45, R72, 0x4, RZ ;  /* 0x00000004482d7810 */ /* 0x000fc40007ffe0ff */
[-C--:B------:R-:W-:Y:S02]  /*b8c0*/  LEA.HI.SX32 R40, R40, R72.reuse, 0x1b ;  /* 0x0000004828287211 */ /* 0x080fe400078fdaff */
[C---:B------:R-:W-:Y:S02]  /*b8d0*/  IADD3 R47, R72.reuse, 0x5, RZ ;  /* 0x00000005482f7810 */ /* 0x040fe40007ffe0ff */
[----:B------:R-:W-:Y:S01]  /*b8e0*/  LEA.HI.SX32 R44, R41, R72, 0x1b ;  /* 0x00000048292c7211 */ /* 0x000fe200078fdaff */
[----:B------:R1:W3:Y:S01]  /*b8f0*/  @!P2 MUFU.RCP R71, R0 ;  /* 0x000000000047a308 */ /* 0x0002e20000001000 */
[C---:B------:R-:W-:Y:S01]  /*b900*/  IADD3 R51, R72.reuse, 0x7, RZ ;  /* 0x0000000748337810 */ /* 0x040fe20007ffe0ff */
[----:B----4-:R-:W-:Y:S01]  /*b910*/  @!P1 FMUL.FTZ R17, R17, R52 ;  /* 0x0000003411119220 */ /* 0x010fe20000410000 */
[----:B------:R-:W-:Y:S02]  /*b920*/  LEA.HI.SX32 R46, R43, R72, 0x1b ;  /* 0x000000482b2e7211 */ /* 0x000fe400078fdaff */
[----:B------:R-:W-:-:S02]  /*b930*/  IADD3 R53, R72, 0x8, RZ ;  /* 0x0000000848357810 */ /* 0x000fc40007ffe0ff */
[-C--:B------:R-:W-:Y:S02]  /*b940*/  LEA.HI.SX32 R48, R45, R72.reuse, 0x1b ;  /* 0x000000482d307211 */ /* 0x080fe400078fdaff */
[----:B------:R-:W-:Y:S01]  /*b950*/  IADD3 R59, R72, 0x9, RZ ;  /* 0x00000009483b7810 */ /* 0x000fe20007ffe0ff */
[----:B-1----:R-:W-:Y:S01]  /*b960*/  IMAD R0, R40, 0x2, R55 ;  /* 0x0000000228007824 */ /* 0x002fe200078e0237 */
[-C--:B------:R-:W-:Y:S02]  /*b970*/  LEA.HI.SX32 R50, R47, R72.reuse, 0x1b ;  /* 0x000000482f327211 */ /* 0x080fe400078fdaff */
[----:B------:R-:W-:Y:S02]  /*b980*/  LEA.HI.SX32 R64, R7, R72, 0x1b ;  /* 0x0000004807407211 */ /* 0x000fe400078fdaff */
[----:B------:R-:W-:Y:S02]  /*b990*/  PRMT R52, R38, 0x7632, R52 ;  /* 0x0000763226347816 */ /* 0x000fe40000000034 */
[----:B------:R-:W-:-:S02]  /*b9a0*/  IADD3 R61, R72, 0xa, RZ ;  /* 0x0000000a483d7810 */ /* 0x000fc40007ffe0ff */
[-C--:B------:R-:W-:Y:S02]  /*b9b0*/  LEA R7, R44, R55.reuse, 0x1 ;  /* 0x000000372c077211 */ /* 0x080fe400078e08ff */
[-C--:B------:R-:W-:Y:S02]  /*b9c0*/  LEA.HI.SX32 R54, R51, R72.reuse, 0x1b ;  /* 0x0000004833367211 */ /* 0x080fe400078fdaff */
[-C--:B------:R-:W-:Y:S01]  /*b9d0*/  LEA R41, R46, R55.reuse, 0x1 ;  /* 0x000000372e297211 */ /* 0x080fe200078e08ff */
[----:B------:R1:W-:Y:S01]  /*b9e0*/  STS.U16 [R98], R38 ;  /* 0x0000002662007388 */ /* 0x0003e20000000400 */
[----:B------:R-:W-:Y:S02]  /*b9f0*/  IADD3 R63, R72, 0xc, RZ ;  /* 0x0000000c483f7810 */ /* 0x000fe40007ffe0ff */
[-C--:B------:R-:W-:Y:S02]  /*ba00*/  LEA.HI.SX32 R58, R53, R72.reuse, 0x1b ;  /* 0x00000048353a7211 */ /* 0x080fe400078fdaff */
[----:B------:R-:W-:Y:S01]  /*ba10*/  LEA R40, R48, R55, 0x1 ;  /* 0x0000003730287211 */ /* 0x000fe200078e08ff */
[----:B------:R-:W-:Y:S01]  /*ba20*/  STS.U16 [R0+0x2], R52 ;  /* 0x0000023400007388 */ /* 0x000fe20000000400 */
[----:B------:R-:W-:-:S02]  /*ba30*/  LEA.HI.SX32 R60, R59, R72, 0x1b ;  /* 0x000000483b3c7211 */ /* 0x000fc400078fdaff */
[-C--:B------:R-:W-:Y:S01]  /*ba40*/  LEA R43, R50, R55.reuse, 0x1 ;  /* 0x00000037322b7211 */ /* 0x080fe200078e08ff */
[----:B------:R-:W-:Y:S01]  /*ba50*/  STS.U16 [R7+0x4], R39 ;  /* 0x0000042707007388 */ /* 0x000fe20000000400 */
[-C--:B------:R-:W-:Y:S02]  /*ba60*/  LEA.HI.SX32 R62, R61, R72.reuse, 0x1b ;  /* 0x000000483d3e7211 */ /* 0x080fe400078fdaff */
[----:B------:R-:W-:Y:S01]  /*ba70*/  LEA R44, R54, R55, 0x1 ;  /* 0x00000037362c7211 */ /* 0x000fe200078e08ff */
[----:B------:R-:W-:Y:S01]  /*ba80*/  STS.U16 [R41+0x6], R35 ;  /* 0x0000062329007388 */ /* 0x000fe20000000400 */
[----:B-1----:R-:W-:Y:S02]  /*ba90*/  PRMT R38, R32, 0x7632, R38 ;  /* 0x0000763220267816 */ /* 0x002fe40000000026 */
[----:B------:R-:W-:Y:S01]  /*baa0*/  IADD3 R65, R72, 0xd, RZ ;  /* 0x0000000d48417810 */ /* 0x000fe20007ffe0ff */
[----:B------:R-:W-:Y:S01]  /*bab0*/  STS.U16 [R40+0x8], R34 ;  /* 0x0000082228007388 */ /* 0x000fe20000000400 */
[----:B------:R-:W-:-:S02]  /*bac0*/  LEA.HI.SX32 R66, R63, R72, 0x1b ;  /* 0x000000483f427211 */ /* 0x000fc400078fdaff */
[-C--:B------:R-:W-:Y:S01]  /*bad0*/  LEA R45, R58, R55.reuse, 0x1 ;  /* 0x000000373a2d7211 */ /* 0x080fe200078e08ff */
[----:B------:R-:W-:Y:S01]  /*bae0*/  STS.U16 [R43+0xa], R33 ;  /* 0x00000a212b007388 */ /* 0x000fe20000000400 */
[----:B------:R-:W-:Y:S02]  /*baf0*/  IADD3 R67, R72, 0xe, RZ ;  /* 0x0000000e48437810 */ /* 0x000fe40007ffe0ff */
[-C--:B------:R-:W-:Y:S01]  /*bb00*/  LEA R48, R60, R55.reuse, 0x1 ;  /* 0x000000373c307211 */ /* 0x080fe200078e08ff */
[----:B------:R-:W-:Y:S01]  /*bb10*/  IMAD R46, R64, 0x2, R55 ;  /* 0x00000002402e7824 */ /* 0x000fe200078e0237 */
[----:B------:R-:W-:Y:S01]  /*bb20*/  IADD3 R69, R72, 0xf, RZ ;  /* 0x0000000f48457810 */ /* 0x000fe20007ffe0ff */
[----:B------:R-:W-:Y:S01]  /*bb30*/  STS.U16 [R42+0xc], R32 ;  /* 0x00000c202a007388 */ /* 0x000fe20000000400 */
[----:B------:R-:W-:Y:S02]  /*bb40*/  LEA R47, R62, R55, 0x1 ;  /* 0x000000373e2f7211 */ /* 0x000fe400078e08ff */
[----:B------:R-:W-:Y:S01]  /*bb50*/  PRMT R31, R28, 0x7632, R31 ;  /* 0x000076321c1f7816 */ /* 0x000fe2000000001f */
[----:B------:R-:W-:Y:S01]  /*bb60*/  STS.U16 [R44+0xe], R38 ;  /* 0x00000e262c007388 */ /* 0x000fe20000000400 */
[----:B------:R-:W-:-:S02]  /*bb70*/  LEA.HI.SX32 R68, R65, R72, 0x1b ;  /* 0x0000004841447211 */ /* 0x000fc400078fdaff */
[----:B------:R-:W-:Y:S01]  /*bb80*/  LEA R49, R66, R55, 0x1 ;  /* 0x0000003742317211 */ /* 0x000fe200078e08ff */
[----:B------:R1:W-:Y:S01]  /*bb90*/  STS.U16 [R45+0x10], R30 ;  /* 0x0000101e2d007388 */ /* 0x0003e20000000400 */
[----:B------:R-:W-:Y:S02]  /*bba0*/  F2FP.BF16.F32.PACK_AB R26, R26, R27 ;  /* 0x0000001b1a1a723e */ /* 0x000fe400000010ff */
[-C--:B------:R-:W-:Y:S01]  /*bbb0*/  LEA.HI.SX32 R70, R67, R72.reuse, 0x1b ;  /* 0x0000004843467211 */ /* 0x080fe200078fdaff */
[----:B------:R-:W-:Y:S01]  /*bbc0*/  STS.U16 [R48+0x12], R29 ;  /* 0x0000121d30007388 */ /* 0x000fe20000000400 */
[----:B------:R-:W-:Y:S02]  /*bbd0*/  F2FP.BF16.F32.PACK_AB R24, R24, R25 ;  /* 0x000000191818723e */ /* 0x000fe400000010ff */
[----:B------:R-:W-:Y:S01]  /*bbe0*/  ISETP.NE.AND P6, PT, R148, RZ, PT ;  /* 0x000000ff9400720c */ /* 0x000fe20003fc5270 */
[----:B------:R-:W-:Y:S01]  /*bbf0*/  STS.U16 [R47+0x14], R28 ;  /* 0x0000141c2f007388 */ /* 0x000fe20000000400 */
[----:B------:R-:W-:Y:S01]  /*bc00*/  LEA.HI.SX32 R72, R69, R72, 0x1b ;  /* 0x0000004845487211 */ /* 0x000fe200078fdaff */
[----:B------:R-:W-:Y:S01]  /*bc10*/  UMOV UR7, 0x400 ;  /* 0x0000040000077882 */ /* 0x000fe20000000000 */
[-C--:B------:R-:W-:Y:S01]  /*bc20*/  LEA R50, R68, R55.reuse, 0x1 ;  /* 0x0000003744327211 */ /* 0x080fe200078e08ff */
[----:B------:R-:W-:Y:S01]  /*bc30*/  STS.U16 [R46+0x16], R31 ;  /* 0x0000161f2e007388 */ /* 0x000fe20000000400 */
[----:B------:R-:W-:Y:S01]  /*bc40*/  PRMT R27, R26, 0x7632, R27 ;  /* 0x000076321a1b7816 */ /* 0x000fe2000000001b */
[----:B------:R-:W-:Y:S01]  /*bc50*/  ULEA UR7, UR8, UR7, 0x18 ;  /* 0x0000000708077291 */ /* 0x000fe2000f8ec03f */
[-C--:B------:R-:W-:Y:S01]  /*bc60*/  LEA R51, R70, R55.reuse, 0x1 ;  /* 0x0000003746337211 */ /* 0x080fe200078e08ff */
[----:B------:R4:W-:Y:S01]  /*bc70*/  STS.U16 [R49+0x18], R26 ;  /* 0x0000181a31007388 */ /* 0x0009e20000000400 */
[----:B-1----:R-:W-:Y:S01]  /*bc80*/  PRMT R30, R24, 0x7610, R30 ;  /* 0x00007610181e7816 */ /* 0x002fe2000000001e */
[----:B0-----:R-:W-:Y:S01]  /*bc90*/  IMAD.U32 R2, R2, 0x10000, RZ ;  /* 0x0001000002027824 */ /* 0x001fe200078e00ff */
[----:B------:R-:W-:Y:S01]  /*bca0*/  LEA R55, R72, R55, 0x1 ;  /* 0x0000003748377211 */ /* 0x000fe200078e08ff */
[----:B------:R-:W-:Y:S01]  /*bcb0*/  IMAD.U32 R37, R37, 0x10000, RZ ;  /* 0x0001000025257824 */ /* 0x000fe200078e00ff */
[----:B------:R-:W-:Y:S01]  /*bcc0*/  STS.U16 [R50+0x1a], R27 ;  /* 0x00001a1b32007388 */ /* 0x000fe20000000400 */
[----:B----4-:R-:W-:-:S03]  /*bcd0*/  PRMT R26, R24, 0x7632, R26 ;  /* 0x00007632181a7816 */ /* 0x010fc6000000001a */
[----:B------:R-:W-:Y:S01]  /*bce0*/  STS.U16 [R51+0x1c], R30 ;  /* 0x00001c1e33007388 */ /* 0x000fe20000000400 */
[----:B------:R-:W-:Y:S01]  /*bcf0*/  FADD.FTZ R2, R2, UR5 ;  /* 0x0000000502027e21 */ /* 0x000fe20008010000 */
[----:B---3--:R-:W-:Y:S01]  /*bd00*/  @!P2 FMUL.FTZ R12, R12, R71 ;  /* 0x000000470c0ca220 */ /* 0x008fe20000410000 */
[----:B------:R-:W-:Y:S01]  /*bd10*/  @!P4 FMUL.FTZ R14, R14, R73 ;  /* 0x000000490e0ec220 */ /* 0x000fe20000410000 */
[----:B------:R0:W-:Y:S01]  /*bd20*/  STS.U16 [R55+0x1e], R26 ;  /* 0x00001e1a37007388 */ /* 0x0001e20000000400 */
[----:B------:R-:W-:Y:S01]  /*bd30*/  FADD.FTZ R29, R37, UR5 ;  /* 0x00000005251d7e21 */ /* 0x000fe20008010000 */
[----:B------:R-:W-:Y:S02]  /*bd40*/  NOP ;  /* 0x0000000000007918 */ /* 0x000fe40000000000 */
[----:B------:R-:W-:Y:S01]  /*bd50*/  LDS.U16 R31, [R114] ;  /* 0x00000000721f7984 */ /* 0x000fe20000000400 */
[----:B------:R-:W-:-:S03]  /*bd60*/  @!P5 FMUL.FTZ R15, R15, R76 ;  /* 0x0000004c0f0fd220 */ /* 0x000fc60000410000 */
[----:B------:R-:W-:Y:S01]  /*bd70*/  LDS.U16 R33, [R113+0x40] ;  /* 0x0000400071217984 */ /* 0x000fe20000000400 */
[----:B------:R-:W-:-:S03]  /*bd80*/  FSETP.GTU.FTZ.AND P5, PT, R2, 20, PT ;  /* 0x41a000000200780b */ /* 0x000fc60003fbc000 */
[----:B------:R-:W-:Y:S01]  /*bd90*/  LDS.U16 R35, [R112+0x80] ;  /* 0x0000800070237984 */ /* 0x000fe20000000400 */
[----:B--2---:R-:W-:-:S03]  /*bda0*/  SHF.L.U32 R4, R4, 0x10, RZ ;  /* 0x0000001004047819 */ /* 0x004fc600000006ff */
[----:B------:R-:W-:Y:S01]  /*bdb0*/  LDS.U16 R37, [R111+0xc0] ;  /* 0x0000c0006f257984 */ /* 0x000fe20000000400 */
[----:B------:R-:W-:-:S03]  /*bdc0*/  SHF.L.U32 R5, R5, 0x10, RZ ;  /* 0x0000001005057819 */ /* 0x000fc600000006ff */
        /* <DEDUP_REMOVED lines=14> */
[----:B------:R-:W-:Y:S01]  /*beb0*/  FADD.FTZ R4, R4, UR5 ;  /* 0x0000000504047e21 */ /* 0x000fe20008010000 */
[----:B------:R-:W-:Y:S01]  /*bec0*/  FADD.FTZ R5, R5, UR5 ;  /* 0x0000000505057e21 */ /* 0x000fe20008010000 */
[----:B------:R-:W-:-:S03]  /*bed0*/  SHF.L.U32 R3, R3, 0x10, RZ ;  /* 0x0000001003037819 */ /* 0x000fc600000006ff */
[----:B------:R-:W-:Y:S02]  /*bee0*/  FSETP.GTU.FTZ.AND P1, PT, R4, 20, PT ;  /* 0x41a000000400780b */ /* 0x000fe40003f3c000 */
[----:B------:R-:W-:Y:S01]  /*bef0*/  FSETP.GTU.FTZ.AND P4, PT, R5, 20, PT ;  /* 0x41a000000500780b */ /* 0x000fe20003f9c000 */
[----:B------:R-:W-:Y:S01]  /*bf00*/  @!P5 FMUL.FTZ R2, R2, -1.4426950216293334961 ;  /* 0xbfb8aa3b0202d820 */ /* 0x000fe20000410000 */
[----:B------:R-:W-:Y:S01]  /*bf10*/  FADD.FTZ R3, R3, UR5 ;  /* 0x0000000503037e21 */ /* 0x000fe20008010000 */
[----:B------:R-:W-:-:S04]  /*bf20*/  SHF.L.U32 R36, R36, 0x10, RZ ;  /* 0x0000001024247819 */ /* 0x000fc800000006ff */
[----:B------:R-:W1:Y:S01]  /*bf30*/  @!P5 MUFU.EX2 R2, R2 ;  /* 0x000000020002d308 */ /* 0x000e620000000800 */
[----:B------:R-:W-:Y:S01]  /*bf40*/  FSETP.GTU.FTZ.AND P0, PT, R3, 20, PT ;  /* 0x41a000000300780b */ /* 0x000fe20003f1c000 */
[----:B------:R-:W-:Y:S02]  /*bf50*/  FADD.FTZ R36, R36, UR5 ;  /* 0x0000000524247e21 */ /* 0x000fe40008010000 */
[----:B------:R-:W-:Y:S02]  /*bf60*/  @!P1 FMUL.FTZ R4, R4, -1.4426950216293334961 ;  /* 0xbfb8aa3b04049820 */ /* 0x000fe40000410000 */
[----:B------:R-:W-:Y:S01]  /*bf70*/  @!P4 FMUL.FTZ R5, R5, -1.4426950216293334961 ;  /* 0xbfb8aa3b0505c820 */ /* 0x000fe20000410000 */
[----:B------:R-:W2:Y:S01]  /*bf80*/  LDS R30, [UR7+0x840] ;  /* 0x00084007ff1e7984 */ /* 0x000ea20008000800 */
[----:B------:R-:W-:Y:S01]  /*bf90*/  FSETP.GTU.FTZ.AND P2, PT, R36, 20, PT ;  /* 0x41a000002400780b */ /* 0x000fe20003f5c000 */
[----:B------:R-:W0:Y:S08]  /*bfa0*/  @!P1 MUFU.EX2 R24, R4 ;  /* 0x0000000400189308 */ /* 0x000e300000000800 */
[----:B------:R3:W4:Y:S01]  /*bfb0*/  @!P4 MUFU.EX2 R25, R5 ;  /* 0x000000050019c308 */ /* 0x0007220000000800 */
[----:B------:R-:W-:Y:S01]  /*bfc0*/  @!P0 FMUL.FTZ R3, R3, -1.4426950216293334961 ;  /* 0xbfb8aa3b03038820 */ /* 0x000fe20000410000 */
[----:B-1----:R-:W-:Y:S01]  /*bfd0*/  @!P5 FADD.FTZ R2, R2, 1 ;  /* 0x3f8000000202d421 */ /* 0x002fe20000010000 */
[----:B---3--:R-:W1:Y:S01]  /*bfe0*/  LDC.64 R4, c[0x0][0x388] ;  /* 0x0000e200ff047b82 */ /* 0x008e620000000a00 */
[----:B------:R-:W-:-:S04]  /*bff0*/  @!P2 FMUL.FTZ R28, R36, -1.4426950216293334961 ;  /* 0xbfb8aa3b241ca820 */ /* 0x000fc80000410000 */
[----:B------:R-:W3:Y:S01]  /*c000*/  @!P0 MUFU.EX2 R3, R3 ;  /* 0x0000000300038308 */ /* 0x000ee20000000800 */
[----:B------:R-:W-:-:S07]  /*c010*/  @!P3 FMUL.FTZ R13, R13, R74 ;  /* 0x0000004a0d0db220 */ /* 0x000fce0000410000 */
[----:B------:R-:W5:Y:S01]  /*c020*/  @!P5 MUFU.RCP R79, R2 ;  /* 0x00000002004fd308 */ /* 0x000f620000001000 */
[----:B------:R-:W-:-:S07]  /*c030*/  FSETP.GTU.FTZ.AND P3, PT, R29, 20, PT ;  /* 0x41a000001d00780b */ /* 0x000fce0003f7c000 */
[----:B------:R-:W2:Y:S01]  /*c040*/  @!P2 MUFU.EX2 R28, R28 ;  /* 0x0000001c001ca308 */ /* 0x000ea20000000800 */
[----:B0-----:R-:W-:Y:S01]  /*c050*/  @!P1 FADD.FTZ R26, R24, 1 ;  /* 0x3f800000181a9421 */ /* 0x001fe20000010000 */
[----:B----4-:R-:W-:Y:S01]  /*c060*/  @!P4 FADD.FTZ R27, R25, 1 ;  /* 0x3f800000191bc421 */ /* 0x010fe20000010000 */
[----:B------:R-:W-:Y:S01]  /*c070*/  LEA R25, R115, 0xfffffc00, 0xa ;  /* 0xfffffc0073197811 */ /* 0x000fe200078e50ff */
[----:B-1----:R-:W-:Y:S02]  /*c080*/  IMAD R24, R4, UR20, RZ ;  /* 0x0000001404187c24 */ /* 0x002fe4000f8e02ff */
[----:B---3--:R-:W-:Y:S01]  /*c090*/  @!P0 FADD.FTZ R3, R3, 1 ;  /* 0x3f80000003038421 */ /* 0x008fe20000010000 */
[----:B-----5:R-:W-:Y:S01]  /*c0a0*/  @!P5 FMUL.FTZ R18, R18, R79 ;  /* 0x0000004f1212d220 */ /* 0x020fe20000410000 */
[----:B------:R-:W-:Y:S01]  /*c0b0*/  IMAD R83, R5, UR21, R24 ;  /* 0x0000001505537c24 */ /* 0x000fe2000f8e0218 */
[----:B------:R-:W-:Y:S02]  /*c0c0*/  SHF.R.S32.HI R5, RZ, 0x1f, R25 ;  /* 0x0000001fff057819 */ /* 0x000fe40000011419 */
[----:B------:R-:W-:Y:S01]  /*c0d0*/  IADD3 R2, P5, R118, R25, RZ ;  /* 0x0000001976027210 */ /* 0x000fe20007fbe0ff */
[----:B------:R-:W-:Y:S01]  /*c0e0*/  @!P3 FMUL.FTZ R29, R29, -1.4426950216293334961 ;  /* 0xbfb8aa3b1d1db820 */ /* 0x000fe20000410000 */
[----:B------:R0:W1:Y:S01]  /*c0f0*/  @!P0 MUFU.RCP R32, R3 ;  /* 0x0000000300208308 */ /* 0x0000620000001000 */
[----:B--2---:R-:W-:Y:S01]  /*c100*/  @!P2 FADD.FTZ R28, R28, 1 ;  /* 0x3f8000001c1ca421 */ /* 0x004fe20000010000 */
[----:B0-----:R-:W-:-:S02]  /*c110*/  IADD3.X R3, R119, R5, RZ, P5, !PT ;  /* 0x0000000577037210 */ /* 0x001fc40002ffe4ff */
[----:B------:R-:W-:-:S04]  /*c120*/  ISETP.GE.AND P5, PT, R118, R30, PT ;  /* 0x0000001e7600720c */ /* 0x000fc80003fa6270 */
[----:B------:R-:W0:Y:S01]  /*c130*/  @!P3 MUFU.EX2 R29, R29 ;  /* 0x0000001d001db308 */ /* 0x000e220000000800 */
[----:B------:R-:W-:-:S07]  /*c140*/  IMAD.WIDE.U32 R24, R4, UR21, RZ ;  /* 0x0000001504187c25 */ /* 0x000fce000f8e00ff */
[----:B------:R-:W2:Y:S01]  /*c150*/  @!P2 MUFU.RCP R79, R28 ;  /* 0x0000001c004fa308 */ /* 0x000ea20000001000 */
[----:B------:R-:W-:Y:S01]  /*c160*/  BSSY B0, `(.L_x_4166) ;  /* 0x0000012000007945 */ /* 0x000fe20003800000 */
[----:B------:R-:W-:-:S06]  /*c170*/  SHF.R.S32.HI R36, RZ, 0x1f, R150 ;  /* 0x0000001fff247819 */ /* 0x000fcc0000011496 */
[----:B------:R3:W4:Y:S08]  /*c180*/  @!P1 MUFU.RCP R81, R26 ;  /* 0x0000001a00519308 */ /* 0x0007300000001000 */
[----:B------:R5:W0:Y:S01]  /*c190*/  @!P4 MUFU.RCP R34, R27 ;  /* 0x0000001b0022c308 */ /* 0x000a220000001000 */
[----:B---3--:R-:W-:Y:S02]  /*c1a0*/  MOV R26, R24 ;  /* 0x00000018001a7202 */ /* 0x008fe40000000f00 */
[----:B-----5:R-:W-:Y:S01]  /*c1b0*/  IADD3 R27, R25, R83, RZ ;  /* 0x00000053191b7210 */ /* 0x020fe20007ffe0ff */
[----:B-12-4-:R-:W-:Y:S06]  /*c1c0*/  @P5 BRA `(.L_x_4167) ;  /* 0x00000000002c5947 */ /* 0x016fec0003800000 */
        /* <DEDUP_REMOVED lines=11> */
.L_x_4167:
[----:B------:R-:W-:Y:S05]  /*c280*/  BSYNC B0 ;  /* 0x0000000000007941 */ /* 0x000fea0003800000 */
.L_x_4166:
[----:B------:R-:W-:Y:S01]  /*c290*/  ULDC.64 UR8, c[0x0][0x390] ;  /* 0x0000e40000087ab9 */ /* 0x000fe20000000a00 */
[----:B0-----:R-:W-:Y:S01]  /*c2a0*/  @!P3 FADD.FTZ R29, R29, 1 ;  /* 0x3f8000001d1db421 */ /* 0x001fe20000010000 */
[----:B-1----:R-:W-:Y:S02]  /*c2b0*/  IMAD R25, R36, UR8, RZ ;  /* 0x0000000824197c24 */ /* 0x002fe4000f8e02ff */
[----:B------:R-:W-:Y:S01]  /*c2c0*/  @!P0 FMUL.FTZ R19, R19, R32 ;  /* 0x0000002013138220 */ /* 0x000fe20000410000 */
[----:B------:R-:W-:Y:S01]  /*c2d0*/  IMAD.WIDE.U32 R4, R150, UR8, R26 ;  /* 0x0000000896047c25 */ /* 0x000fe2000f8e001a */
[----:B------:R-:W0:Y:S03]  /*c2e0*/  @!P3 MUFU.RCP R24, R29 ;  /* 0x0000001d0018b308 */ /* 0x000e260000001000 */
[----:B------:R-:W-:Y:S01]  /*c2f0*/  @!P1 FMUL.FTZ R20, R20, R81 ;  /* 0x0000005114149220 */ /* 0x000fe20000410000 */
[----:B------:R-:W-:Y:S01]  /*c300*/  @!P4 FMUL.FTZ R21, R21, R34 ;  /* 0x000000221515c220 */ /* 0x000fe20000410000 */
        /* <DEDUP_REMOVED lines=12> */
[----:B------:R-:W-:Y:S01]  /*c3d0*/  LEA R4, P5, R25, R4, 0x1 ;  /* 0x0000000419047211 */ /* 0x000fe200078a08ff */
[----:B------:R-:W-:Y:S01]  /*c3e0*/  FADD.FTZ R24, R8, R165 ;  /* 0x000000a508187221 */ /* 0x000fe20000010000 */
[----:B------:R-:W-:-:S02]  /*c3f0*/  ISETP.GE.AND P2, PT, R155, R30, PT ;  /* 0x0000001e9b00720c */ /* 0x000fc40003f46270 */
[----:B------:R-:W-:Y:S01]  /*c400*/  LEA.HI.X R5, R25, R5, R26, 0x1, P5 ;  /* 0x0000000519057211 */ /* 0x000fe200028f0c1a */
[----:B------:R-:W-:Y:S01]  /*c410*/  FADD.FTZ R25, R24, R9 ;  /* 0x0000000918197221 */ /* 0x000fe20000010000 */
[-C--:B------:R-:W-:Y:S02]  /*c420*/  ISETP.GE.AND P3, PT, R153, R30.reuse, PT ;  /* 0x0000001e9900720c */ /* 0x080fe40003f66270 */
[-C--:B------:R-:W-:Y:S01]  /*c430*/  ISETP.GE.AND P5, PT, R151, R30.reuse, PT ;  /* 0x0000001e9700720c */ /* 0x080fe20003fa6270 */
[----:B------:R-:W-:Y:S01]  /*c440*/  @!P4 STG.E.U16 desc[UR16][R4.64+-0x780], R35 ;  /* 0xfff880230400c986 */ /* 0x000fe2000c101510 */
[----:B------:R-:W-:Y:S02]  /*c450*/  ISETP.GE.AND P4, PT, R149, R30, PT ;  /* 0x0000001e9500720c */ /* 0x000fe40003f86270 */
[----:B------:R-:W-:Y:S01]  /*c460*/  F2FP.BF16.F32.PACK_AB R24, R9, R8 ;  /* 0x000000080918723e */ /* 0x000fe200000010ff */
[----:B------:R-:W-:Y:S01]  /*c470*/  @!P0 STG.E.U16 desc[UR16][R4.64+-0x740], R37 ;  /* 0xfff8c02504008986 */ /* 0x000fe2000c101510 */
[----:B------:R-:W-:Y:S01]  /*c480*/  ISETP.GE.AND P0, PT, R147, R30, PT ;  /* 0x0000001e9300720c */ /* 0x000fe20003f06270 */
[----:B------:R-:W-:Y:S01]  /*c490*/  FADD.FTZ R8, R25, R10 ;  /* 0x0000000a19087221 */ /* 0x000fe20000010000 */
[----:B------:R-:W-:Y:S01]  /*c4a0*/  F2FP.BF16.F32.PACK_AB R10, R11, R10 ;  /* 0x0000000a0b0a723e */ /* 0x000fe200000010ff */
[----:B------:R-:W-:Y:S01]  /*c4b0*/  @!P1 STG.E.U16 desc[UR16][R4.64+-0x700], R39 ;  /* 0xfff9002704009986 */ /* 0x000fe2000c101510 */
[-C--:B------:R-:W-:Y:S01]  /*c4c0*/  ISETP.GE.AND P1, PT, R145, R30.reuse, PT ;  /* 0x0000001e9100720c */ /* 0x080fe20003f26270 */
[--C-:B------:R-:W-:Y:S01]  /*c4d0*/  FADD.FTZ R9, R8, R11.reuse ;  /* 0x0000000b08097221 */ /* 0x100fe20000010000 */
        /* <DEDUP_REMOVED lines=28> */
[----:B------:R-:W-:-:S03]  /*c6a0*/  F2FP.BF16.F32.PACK_AB R5, R17, R16 ;  /* 0x000000101105723e */ /* 0x000fc600000010ff */
[----:B------:R-:W-:Y:S01]  /*c6b0*/  FADD.FTZ R15, R14, R15 ;  /* 0x0000000f0e0f7221 */ /* 0x000fe20000010000 */
[----:B------:R-:W-:-:S03]  /*c6c0*/  PRMT R27, R5, 0x7632, R27 ;  /* 0x00007632051b7816 */ /* 0x000fc6000000001b */
[----:B------:R-:W-:-:S04]  /*c6d0*/  FADD.FTZ R16, R15, R16 ;  /* 0x000000100f107221 */ /* 0x000fc80000010000 */
[----:B------:R-:W-:Y:S01]  /*c6e0*/  FADD.FTZ R17, R16, R17 ;  /* 0x0000001110117221 */ /* 0x000fe20000010000 */
[----:B------:R0:W-:Y:S03]  /*c6f0*/  STS.U16 [R98], R24 ;  /* 0x0000001862007388 */ /* 0x0001e60000000400 */
[----:B------:R-:W-:Y:S01]  /*c700*/  FADD.FTZ R18, R17, R18 ;  /* 0x0000001211127221 */ /* 0x000fe20000010000 */
[----:B------:R1:W-:Y:S03]  /*c710*/  STS.U16 [R0+0x2], R11 ;  /* 0x0000020b00007388 */ /* 0x0003e60000000400 */
[----:B------:R-:W-:Y:S01]  /*c720*/  FADD.FTZ R19, R18, R19 ;  /* 0x0000001312137221 */ /* 0x000fe20000010000 */
[----:B------:R2:W-:Y:S01]  /*c730*/  STS.U16 [R7+0x4], R10 ;  /* 0x0000040a07007388 */ /* 0x0005e20000000400 */
[----:B0-----:R-:W-:-:S03]  /*c740*/  PRMT R24, R4, 0x7610, R24 ;  /* 0x0000761004187816 */ /* 0x001fc60000000018 */
[----:B------:R-:W-:Y:S01]  /*c750*/  STS.U16 [R41+0x6], R25 ;  /* 0x0000061929007388 */ /* 0x000fe20000000400 */
[----:B-1----:R-:W-:-:S03]  /*c760*/  PRMT R11, R4, 0x7632, R11 ;  /* 0x00007632040b7816 */ /* 0x002fc6000000000b */
[----:B------:R0:W-:Y:S01]  /*c770*/  STS.U16 [R40+0x8], R12 ;  /* 0x0000080c28007388 */ /* 0x0001e20000000400 */
[----:B------:R-:W-:Y:S01]  /*c780*/  F2FP.BF16.F32.PACK_AB R0, R21, R20 ;  /* 0x000000141500723e */ /* 0x000fe200000010ff */
[----:B------:R-:W-:Y:S01]  /*c790*/  FADD.FTZ R20, R19, R20 ;  /* 0x0000001413147221 */ /* 0x000fe20000010000 */
[----:B------:R-:W-:Y:S01]  /*c7a0*/  F2FP.BF16.F32.PACK_AB R4, R23, R22 ;  /* 0x000000161704723e */ /* 0x000fe200000010ff */
[----:B------:R-:W-:Y:S01]  /*c7b0*/  STS.U16 [R43+0xa], R26 ;  /* 0x00000a1a2b007388 */ /* 0x000fe20000000400 */
[----:B--2---:R-:W-:Y:S01]  /*c7c0*/  PRMT R10, R9, 0x7632, R10 ;  /* 0x00007632090a7816 */ /* 0x004fe2000000000a */
[----:B------:R-:W-:Y:S02]  /*c7d0*/  FADD.FTZ R21, R20, R21 ;  /* 0x0000001514157221 */ /* 0x000fe40000010000 */
[----:B------:R1:W-:Y:S01]  /*c7e0*/  STS.U16 [R42+0xc], R24 ;  /* 0x00000c182a007388 */ /* 0x0003e20000000400 */
[----:B0-----:R-:W-:Y:S01]  /*c7f0*/  PRMT R12, R0, 0x7632, R12 ;  /* 0x00007632000c7816 */ /* 0x001fe2000000000c */
[----:B------:R-:W-:-:S02]  /*c800*/  FADD.FTZ R22, R21, R22 ;  /* 0x0000001615167221 */ /* 0x000fc40000010000 */
[----:B------:R-:W-:Y:S02]  /*c810*/  STS.U16 [R44+0xe], R11 ;  /* 0x00000e0b2c007388 */ /* 0x000fe40000000400 */
[----:B------:R-:W-:Y:S02]  /*c820*/  FADD.FTZ R165, R22, R23 ;  /* 0x0000001716a57221 */ /* 0x000fe40000010000 */
[----:B------:R-:W-:Y:S01]  /*c830*/  STS.U16 [R45+0x10], R5 ;  /* 0x000010052d007388 */ /* 0x000fe20000000400 */
[----:B-1----:R-:W-:-:S03]  /*c840*/  PRMT R24, R4, 0x7632, R24 ;  /* 0x0000763204187816 */ /* 0x002fc60000000018 */
[----:B------:R-:W-:Y:S04]  /*c850*/  STS.U16 [R48+0x12], R27 ;  /* 0x0000121b30007388 */ /* 0x000fe80000000400 */
[----:B------:R0:W-:Y:S04]  /*c860*/  STS.U16 [R47+0x14], R9 ;  /* 0x000014092f007388 */ /* 0x0001e80000000400 */
[----:B------:R1:W-:Y:S04]  /*c870*/  STS.U16 [R46+0x16], R10 ;  /* 0x0000160a2e007388 */ /* 0x0003e80000000400 */
[----:B------:R-:W-:Y:S01]  /*c880*/  STS.U16 [R49+0x18], R0 ;  /* 0x0000180031007388 */ /* 0x000fe20000000400 */
[----:B0-----:R-:W0:Y:S03]  /*c890*/  LDC.64 R8, c[0x0][0x3a8] ;  /* 0x0000ea00ff087b82 */ /* 0x001e260000000a00 */
[----:B------:R-:W-:Y:S01]  /*c8a0*/  STS.U16 [R50+0x1a], R12 ;  /* 0x00001a0c32007388 */ /* 0x000fe20000000400 */
[----:B-1----:R-:W-:-:S03]  /*c8b0*/  IADD3 R10, P1, R118, -0x3e0, RZ ;  /* 0xfffffc20760a7810 */ /* 0x002fc60007f3e0ff */
[----:B------:R0:W-:Y:S01]  /*c8c0*/  STS.U16 [R51+0x1c], R4 ;  /* 0x00001c0433007388 */ /* 0x0001e20000000400 */
[----:B------:R-:W-:-:S03]  /*c8d0*/  IADD3.X R13, R119, -0x1, RZ, P1, !PT ;  /* 0xffffffff770d7810 */ /* 0x000fc60000ffe4ff */
[----:B------:R-:W-:Y:S01]  /*c8e0*/  STS.U16 [R55+0x1e], R24 ;  /* 0x00001e1837007388 */ /* 0x000fe20000000400 */
[----:B------:R-:W-:-:S03]  /*c8f0*/  NOP ;  /* 0x0000000000007918 */ /* 0x000fc60000000000 */
[----:B------:R-:W-:Y:S04]  /*c900*/  LDS.U16 R7, [R114] ;  /* 0x0000000072077984 */ /* 0x000fe80000000400 */
[----:B------:R-:W-:Y:S01]  /*c910*/  LDS.U16 R113, [R113+0x40] ;  /* 0x0000400071717984 */ /* 0x000fe20000000400 */
[----:B0-----:R-:W-:-:S03]  /*c920*/  IMAD R4, R8, UR20, RZ ;  /* 0x0000001408047c24 */ /* 0x001fc6000f8e02ff */
[----:B------:R-:W-:Y:S01]  /*c930*/  LDS.U16 R11, [R112+0x80] ;  /* 0x00008000700b7984 */ /* 0x000fe20000000400 */
[----:B------:R-:W-:-:S03]  /*c940*/  IMAD R9, R9, UR21, R4 ;  /* 0x0000001509097c24 */ /* 0x000fc6000f8e0204 */
[----:B------:R-:W-:Y:S01]  /*c950*/  LDS.U16 R111, [R111+0xc0] ;  /* 0x0000c0006f6f7984 */ /* 0x000fe20000000400 */
[----:B------:R-:W-:-:S03]  /*c960*/  IMAD.WIDE.U32 R4, R8, UR21, RZ ;  /* 0x0000001508047c25 */ /* 0x000fc6000f8e00ff */
        /* <DEDUP_REMOVED lines=29> */
.L_x_4169:
[----:B------:R-:W-:Y:S05]  /*cb40*/  BSYNC B0 ;  /* 0x0000000000007941 */ /* 0x000fea0003800000 */
.L_x_4168:
[----:B------:R-:W-:Y:S01]  /*cb50*/  MOV R2, R4 ;  /* 0x0000000400027202 */ /* 0x000fe20000000f00 */
[----:B------:R-:W-:Y:S01]  /*cb60*/  IMAD.MOV.U32 R3, RZ, RZ, R15 ;  /* 0x000000ffff037224 */ /* 0x000fe200078e000f */
[----:B------:R-:W-:Y:S01]  /*cb70*/  ULDC.64 UR8, c[0x0][0x3b0] ;  /* 0x0000ec0000087ab9 */ /* 0x000fe20000000a00 */
[----:B------:R-:W-:Y:S01]  /*cb80*/  ULDC.64 UR10, c[0x0][0x3f0] ;  /* 0x0000fc00000a7ab9 */ /* 0x000fe20000000a00 */
[----:B------:R-:W-:Y:S01]  /*cb90*/  IMAD R5, R36, UR8, RZ ;  /* 0x0000000824057c24 */ /* 0x000fe2000f8e02ff */
[----:B------:R-:W-:Y:S01]  /*cba0*/  LEA R4, P1, R10, UR10, 0x1 ;  /* 0x0000000a0a047c11 */ /* 0x000fe2000f8208ff */
[C---:B------:R-:W-:Y:S01]  /*cbb0*/  IMAD.WIDE.U32 R2, R150.reuse, UR8, R2 ;  /* 0x0000000896027c25 */ /* 0x040fe2000f8e0002 */
[-C--:B------:R-:W-:Y:S01]  /*cbc0*/  ISETP.GE.AND P2, PT, R163, R0.reuse, PT ;  /* 0x00000000a300720c */ /* 0x080fe20003f46270 */
[----:B------:R-:W-:Y:S01]  /*cbd0*/  UIADD3 UR14, UP0, UR14, -0x800, URZ ;  /* 0xfffff8000e0e7890 */ /* 0x000fe2000ff1e03f */
[----:B------:R-:W-:Y:S01]  /*cbe0*/  ISETP.GE.AND P3, PT, R155, R0, PT ;  /* 0x000000009b00720c */ /* 0x000fe20003f66270 */
[----:B0-----:R-:W-:Y:S01]  /*cbf0*/  IMAD R7, R150, UR9, R5 ;  /* 0x0000000996077c24 */ /* 0x001fe2000f8e0205 */
[----:B------:R-:W-:Y:S01]  /*cc00*/  IADD3 R57, P0, R57, R2, RZ ;  /* 0x0000000239397210 */ /* 0x000fe20007f1e0ff */
[----:B------:R-:W-:Y:S01]  /*cc10*/  UIADD3 UR12, UP1, UR12, -0x800, URZ ;  /* 0xfffff8000c0c7890 */ /* 0x000fe2000ff3e03f */
[----:B------:R-:W-:Y:S01]  /*cc20*/  LEA.HI.X R5, R10, UR11, R13, 0x1, P1 ;  /* 0x0000000b0a057c11 */ /* 0x000fe200088f0c0d */
[----:B------:R-:W-:Y:S01]  /*cc30*/  UIADD3 UR18, UP2, UR18, -0x800, URZ ;  /* 0xfffff80012127890 */ /* 0x000fe2000ff5e03f */
[----:B------:R-:W-:Y:S01]  /*cc40*/  IADD3.X R56, R56, R7, R3, P0, !PT ;  /* 0x0000000738387210 */ /* 0x000fe200007fe403 */
[----:B------:R-:W-:Y:S01]  /*cc50*/  UIADD3 UR6, UR6, 0x1, URZ ;  /* 0x0000000106067890 */ /* 0x000fe2000fffe03f */
[----:B------:R-:W-:Y:S01]  /*cc60*/  LEA R2, P0, R57, R4, 0x1 ;  /* 0x0000000439027211 */ /* 0x000fe200078008ff */
[----:B------:R-:W-:Y:S01]  /*cc70*/  UIADD3.X UR15, UR15, -0x1, URZ, UP0, !UPT ;  /* 0xffffffff0f0f7890 */ /* 0x000fe200087fe43f */
[-C--:B------:R-:W-:Y:S01]  /*cc80*/  ISETP.GE.AND P4, PT, R153, R0.reuse, PT ;  /* 0x000000009900720c */ /* 0x080fe20003f86270 */
[----:B------:R-:W-:Y:S01]  /*cc90*/  UIADD3.X UR13, UR13, -0x1, URZ, UP1, !UPT ;  /* 0xffffffff0d0d7890 */ /* 0x000fe20008ffe43f */
[----:B------:R-:W-:Y:S01]  /*cca0*/  LEA.HI.X R3, R57, R5, R56, 0x1, P0 ;  /* 0x0000000539037211 */ /* 0x000fe200000f0c38 */
[----:B------:R-:W-:Y:S01]  /*ccb0*/  UIADD3.X UR19, UR19, -0x1, URZ, UP2, !UPT ;  /* 0xffffffff13137890 */ /* 0x000fe200097fe43f */
[----:B------:R-:W-:-:S02]  /*ccc0*/  ISETP.GE.AND P5, PT, R151, R0, PT ;  /* 0x000000009700720c */ /* 0x000fc40003fa6270 */
        /* <DEDUP_REMOVED lines=30> */
.L_x_4083:
        /* <DEDUP_REMOVED lines=35> */
.L_x_4172:
[----:B------:R-:W-:Y:S05]  /*d0e0*/  BSYNC B0 ;  /* 0x0000000000007941 */ /* 0x000fea0003800000 */
.L_x_4171:
        /* <DEDUP_REMOVED lines=30> */
[----:B---3--:R-:W0:Y:S01]  /*d2d0*/  @!P0 S2R R3, SR_CgaCtaId ;  /* 0x0000000000038919 */ /* 0x008e220000008800 */
[----:B------:R-:W-:-:S04]  /*d2e0*/  @!P0 MOV R0, 0x400 ;  /* 0x0000040000008802 */ /* 0x000fc80000000f00 */
[----:B0-----:R-:W-:-:S06]  /*d2f0*/  @!P0 LEA R3, R3, R0, 0x18 ;  /* 0x0000000003038211 */ /* 0x001fcc00078ec0ff */
[----:B------:R-:W0:Y:S02]  /*d300*/  @!P0 LDS R3, [R3+0x18d8] ;  /* 0x0018d80003038984 */ /* 0x000e240000000800 */
[----:B0-----:R-:W-:-:S05]  /*d310*/  @!P0 FADD.FTZ R4, R4, R3 ;  /* 0x0000000304048221 */ /* 0x001fca0000010000 */
[----:B------:R4:W-:Y:S01]  /*d320*/  REDG.E.ADD.F32.FTZ.RN.STRONG.GPU desc[UR16][R120.64], R4 ;  /* 0x00000004780079a6 */ /* 0x0009e2000c10f390 */
[----:B------:R-:W-:Y:S01]  /*d330*/  HFMA2.MMA R13, -RZ, RZ, 0, 0 ;  /* 0x00000000ff0d7435 */ /* 0x000fe200000001ff */
[----:B------:R-:W-:Y:S10]  /*d340*/  BRA `(.L_x_4175) ;  /* 0x0000000000047947 */ /* 0x000ff40003800000 */
.L_x_4174:
[----:B------:R-:W2:Y:S02]  /*d350*/  S2R R13, SR_TID.X ;  /* 0x00000000000d7919 */ /* 0x000ea40000002100 */
.L_x_4175:
[----:B------:R-:W-:Y:S05]  /*d360*/  BSYNC B0 ;  /* 0x0000000000007941 */ /* 0x000fea0003800000 */
.L_x_4173:
[----:B------:R-:W-:Y:S02]  /*d370*/  ULDC UR14, c[0x0][0x21c] ;  /* 0x00008700000e7ab9 */ /* 0x000fe40000000800 */
[----:B--2---:R-:W-:-:S13]  /*d380*/  ISETP.GE.AND P0, PT, R13, UR14, PT ;  /* 0x0000000e0d007c0c */ /* 0x004fda000bf06270 */
[----:B------:R-:W-:Y:S05]  /*d390*/  @P0 EXIT ;  /* 0x000000000000094d */ /* 0x000fea0003800000 */
[----:B------:R-:W2:Y:S01]  /*d3a0*/  S2UR UR5, SR_CgaCtaId ;  /* 0x00000000000579c3 */ /* 0x000ea20000008800 */
[----:B------:R-:W-:Y:S01]  /*d3b0*/  SHF.R.S32.HI R7, RZ, 0x1f, R150 ;  /* 0x0000001fff077819 */ /* 0x000fe20000011496 */
[----:B------:R-:W-:Y:S01]  /*d3c0*/  ULDC.64 UR6, c[0x0][0x358] ;  /* 0x0000d60000067ab9 */ /* 0x000fe20000000a00 */
[----:B------:R-:W-:Y:S01]  /*d3d0*/  ULDC.64 UR8, c[0x0][0x338] ;  /* 0x0000ce0000087ab9 */ /* 0x000fe20000000a00 */
[----:B0--3--:R-:W-:Y:S01]  /*d3e0*/  IMAD.WIDE.U32 R2, R150, UR6, RZ ;  /* 0x0000000696027c25 */ /* 0x009fe2000f8e00ff */
        /* <DEDUP_REMOVED lines=10> */
[----:B------:R-:W-:Y:S01]  /*d490*/  IADD3 R21, R3, R5, RZ ;  /* 0x0000000503157210 */ /* 0x000fe20007ffe0ff */
[----:B------:R-:W-:Y:S02]  /*d4a0*/  ULDC.64 UR8, c[0x0][0x3c0] ;  /* 0x0000f00000087ab9 */ /* 0x000fe40000000a00 */
[----:B------:R-:W-:Y:S01]  /*d4b0*/  IMAD.IADD R19, R151, 0x1, R7 ;  /* 0x0000000197137824 */ /* 0x000fe200078e0207 */
[----:B--2---:R-:W-:-:S03]  /*d4c0*/  ULEA UR4, UR5, UR4, 0x18 ;  /* 0x0000000405047291 */ /* 0x004fc6000f8ec03f */
[----:B------:R-:W-:-:S09]  /*d4d0*/  ULDC UR5, c[0x0][0x0] ;  /* 0x0000000000057ab9 */ /* 0x000fd20000000800 */
.L_x_4177:
[----:B------:R-:W-:Y:S02]  /*d4e0*/  LEA R0, R13, UR4, 0x2 ;  /* 0x000000040d007c11 */ /* 0x000fe4000f8e10ff */
[----:B------:R-:W-:Y:S02]  /*d4f0*/  SHF.R.S32.HI R8, RZ, 0x1f, R13 ;  /* 0x0000001fff087819 */ /* 0x000fe4000001140d */
[----:B0-----:R-:W-:Y:S01]  /*d500*/  MOV R6, R2 ;  /* 0x0000000200067202 */ /* 0x001fe20000000f00 */
[----:B------:R-:W0:Y:S01]  /*d510*/  LDS R15, [R0+0x2e10] ;  /* 0x002e1000000f7984 */ /* 0x000e220000000800 */
[----:B------:R-:W-:Y:S01]  /*d520*/  MOV R7, R21 ;  /* 0x0000001500077202 */ /* 0x000fe20000000f00 */
[C---:B------:R-:W-:Y:S01]  /*d530*/  IMAD R10, R8.reuse, UR6, RZ ;  /* 0x00000006080a7c24 */ /* 0x040fe2000f8e02ff */
[----:B-1--4-:R-:W-:Y:S01]  /*d540*/  MOV R4, R150 ;  /* 0x0000009600047202 */ /* 0x012fe20000000f00 */
[----:B------:R-:W1:Y:S01]  /*d550*/  LDS R17, [R0+0x3210] ;  /* 0x0032100000117984 */ /* 0x000e620000000800 */
[----:B------:R-:W-:Y:S01]  /*d560*/  MOV R5, R19 ;  /* 0x0000001300057202 */ /* 0x000fe20000000f00 */
        /* <DEDUP_REMOVED lines=14> */
[----:B-1----:R0:W-:Y:S06]  /*d650*/  REDG.E.ADD.F32.FTZ.RN.STRONG.GPU desc[UR16][R10.64], R17 ;  /* 0x000000110a0079a6 */ /* 0x0021ec000c10f390 */
[----:B------:R-:W-:Y:S05]  /*d660*/  @!P0 BRA `(.L_x_4177) ;  /* 0xfffffffc009c8947 */ /* 0x000fea000383ffff */
[----:B------:R-:W-:Y:S05]  /*d670*/  BSYNC B0 ;  /* 0x0000000000007941 */ /* 0x000fea0003800000 */
.L_x_4176:
[----:B------:R-:W-:Y:S05]  /*d680*/  EXIT ;  /* 0x000000000000794d */ /* 0x000fea0003800000 */
.L_x_4125:
[----:B------:R-:W-:Y:S01]  /*d690*/  HFMA2.MMA R245, -RZ, RZ, 0, 5.9604644775390625e-08 ;  /* 0x00000001fff57435 */ /* 0x000fe200000001ff */
[----:B------:R-:W-:Y:S01]  /*d6a0*/  MOV R232, R66 ;  /* 0x0000004200e87202 */ /* 0x000fe20000000f00 */
[----:B------:R-:W-:Y:S01]  /*d6b0*/  IMAD.MOV.U32 R234, RZ, RZ, RZ ;  /* 0x000000ffffea7224 */ /* 0x000fe200078e00ff */
[----:B------:R-:W-:-:S08]  /*d6c0*/  MOV R70, 0xffffffff ;  /* 0xffffffff00467802 */ /* 0x000fd00000000f00 */
[----:B-1---5:R-:W-:Y:S05]  /*d6d0*/  WARPSYNC.COLLECTIVE R70, `(.L_x_4178) ;  /* 0x0000000046087348 */ /* 0x022fea0003c00000 */
[----:B------:R0:W2:Y:S02]  /*d6e0*/  SHFL.UP P0, R230, R232, R245, R234 ;  /* 0x040000f5e8e67389 */ /* 0x0000a400000000ea */
[----:B012--5:R-:W-:Y:S01]  /*d6f0*/  ENDCOLLECTIVE ;  /* 0x000000000000791b */ /* 0x027fe20003800000 */
.L_x_4178:
[----:B------:R-:W-:Y:S02]  /*d700*/  MOV R232, R67 ;  /* 0x0000004300e87202 */ /* 0x000fe40000000f00 */
[----:B------:R-:W-:-:S07]  /*d710*/  MOV R71, R230 ;  /* 0x000000e600477202 */ /* 0x000fce0000000f00 */
[----:B------:R-:W-:Y:S05]  /*d720*/  WARPSYNC.COLLECTIVE R70, `(.L_x_4179) ;  /* 0x0000000046087348 */ /* 0x000fea0003c00000 */
[----:B------:R0:W1:Y:S02]  /*d730*/  SHFL.UP P0, R230, R232, R245, R234 ;  /* 0x040000f5e8e67389 */ /* 0x00006400000000ea */
[----:B01----:R-:W-:Y:S01]  /*d740*/  ENDCOLLECTIVE ;  /* 0x000000000000791b */ /* 0x003fe20003800000 */
.L_x_4179:
        /* <DEDUP_REMOVED lines=8> */
.L_x_4180:
[----:B------:R-:W-:Y:S02]  /*d7d0*/  MOV R232, R67 ;  /* 0x0000004300e87202 */ /* 0x000fe40000000f00 */
[----:B------:R-:W-:-:S07]  /*d7e0*/  MOV R71, R230 ;  /* 0x000000e600477202 */ /* 0x000fce0000000f00 */
[----:B------:R-:W-:Y:S05]  /*d7f0*/  WARPSYNC.COLLECTIVE R70, `(.L_x_4181) ;  /* 0x0000000046087348 */ /* 0x000fea0003c00000 */
[----:B------:R0:W1:Y:S02]  /*d800*/  SHFL.UP P0, R230, R232, R245, R234 ;  /* 0x040000f5e8e67389 */ /* 0x00006400000000ea */
[----:B01----:R-:W-:Y:S01]  /*d810*/  ENDCOLLECTIVE ;  /* 0x000000000000791b */ /* 0x003fe20003800000 */
.L_x_4181:
        /* <DEDUP_REMOVED lines=8> */
.L_x_4182:
[----:B------:R-:W-:Y:S01]  /*d8a0*/  MOV R232, R67 ;  /* 0x0000004300e87202 */ /* 0x000fe20000000f00 */
[----:B------:R-:W-:-:S07]  /*d8b0*/  IMAD.MOV.U32 R71, RZ, RZ, R230 ;  /* 0x000000ffff477224 */ /* 0x000fce00078e00e6 */
[----:B------:R-:W-:Y:S05]  /*d8c0*/  WARPSYNC.COLLECTIVE R70, `(.L_x_4183) ;  /* 0x0000000046087348 */ /* 0x000fea0003c00000 */
[----:B------:R0:W1:Y:S02]  /*d8d0*/  SHFL.UP P0, R230, R232, R245, R234 ;  /* 0x040000f5e8e67389 */ /* 0x00006400000000ea */
[----:B01----:R-:W-:Y:S01]  /*d8e0*/  ENDCOLLECTIVE ;  /* 0x000000000000791b */ /* 0x003fe20003800000 */
.L_x_4183:
        /* <DEDUP_REMOVED lines=8> */
.L_x_4184:
[----:B------:R-:W-:Y:S01]  /*d970*/  IMAD.MOV.U32 R232, RZ, RZ, R67 ;  /* 0x000000ffffe87224 */ /* 0x000fe200078e0043 */
[----:B------:R-:W-:-:S07]  /*d980*/  MOV R71, R230 ;  /* 0x000000e600477202 */ /* 0x000fce0000000f00 */
[----:B------:R-:W-:Y:S05]  /*d990*/  WARPSYNC.COLLECTIVE R70, `(.L_x_4185) ;  /* 0x0000000046087348 */ /* 0x000fea0003c00000 */
[----:B------:R0:W1:Y:S02]  /*d9a0*/  SHFL.UP P0, R230, R232, R245, R234 ;  /* 0x040000f5e8e67389 */ /* 0x00006400000000ea */
[----:B01----:R-:W-:Y:S01]  /*d9b0*/  ENDCOLLECTIVE ;  /* 0x000000000000791b */ /* 0x003fe20003800000 */
.L_x_4185:
        /* <DEDUP_REMOVED lines=8> */
.L_x_4186:
[----:B------:R-:W-:Y:S02]  /*da40*/  MOV R232, R67 ;  /* 0x0000004300e87202 */ /* 0x000fe40000000f00 */
[----:B------:R-:W-:-:S07]  /*da50*/  MOV R71, R230 ;  /* 0x000000e600477202 */ /* 0x000fce0000000f00 */
[----:B------:R-:W-:Y:S05]  /*da60*/  WARPSYNC.COLLECTIVE R70, `(.L_x_4187) ;  /* 0x0000000046087348 */ /* 0x000fea0003c00000 */
[----:B------:R0:W1:Y:S02]  /*da70*/  SHFL.UP P0, R230, R232, R245, R234 ;  /* 0x040000f5e8e67389 */ /* 0x00006400000000ea */
[----:B01----:R-:W-:Y:S01]  /*da80*/  ENDCOLLECTIVE ;  /* 0x000000000000791b */ /* 0x003fe20003800000 */
.L_x_4187:
[----:B------:R-:W-:Y:S05]  /*da90*/  BRA `(.L_x_4188) ;  /* 0xffffffac00687947 */ /* 0x000fea000383ffff */
.L_x_4126:
        /* <DEDUP_REMOVED lines=8> */
.L_x_4190:
[----:B------:R-:W-:Y:S05]  /*db20*/  BSYNC B0 ;  /* 0x0000000000007941 */ /* 0x000fea0003800000 */
.L_x_4189:
[----:B------:R-:W-:Y:S05]  /*db30*/  BRA `(.L_x_4191) ;  /* 0xffffffac00547947 */ /* 0x000fea000383ffff */
.L_x_4127:
        /* <DEDUP_REMOVED lines=8> */
.L_x_4193:
[----:B------:R-:W-:Y:S05]  /*dbc0*/  BSYNC B0 ;  /* 0x0000000000007941 */ /* 0x000fea0003800000 */
.L_x_4192:
[----:B------:R-:W-:Y:S05]  /*dbd0*/  BRA `(.L_x_4194) ;  /* 0xffffffac00347947 */ /* 0x000fea000383ffff */
.L_x_4128:
        /* <DEDUP_REMOVED lines=8> */
.L_x_4196:
[----:B------:R-:W-:Y:S05]  /*dc60*/  BSYNC B0 ;  /* 0x0000000000007941 */ /* 0x000fea0003800000 */
.L_x_4195:
        /* <DEDUP_REMOVED lines=9> */
.L_x_4197:
[----:B------:R-:W-:Y:S01]  /*dd00*/  IMAD.MOV.U32 R245, RZ, RZ, 0x1f ;  /* 0x0000001ffff57424 */ /* 0x000fe200078e00ff */
[----:B------:R-:W-:Y:S01]  /*dd10*/  MOV R67, R230 ;  /* 0x000000e600437202 */ /* 0x000fe20000000f00 */
[----:B------:R-:W-:-:S11]  /*dd20*/  HFMA2.MMA R230, -RZ, RZ, 0, 0 ;  /* 0x00000000ffe67435 */ /* 0x000fd600000001ff */
[----:B------:R-:W-:Y:S05]  /*dd30*/  WARPSYNC.COLLECTIVE R70, `(.L_x_4198) ;  /* 0x0000000046087348 */ /* 0x000fea0003c00000 */
[----:B------:R0:W1:Y:S02]  /*dd40*/  SHFL.IDX P3, R242, R71, R230, R245 ;  /* 0x000000e647f27389 */ /* 0x00006400000600f5 */
[----:B01----:R-:W-:Y:S01]  /*dd50*/  ENDCOLLECTIVE ;  /* 0x000000000000791b */ /* 0x003fe20003800000 */
.L_x_4198:
[----:B------:R-:W-:Y:S02]  /*dd60*/  MOV R71, R69 ;  /* 0x0000004500477202 */ /* 0x000fe40000000f00 */
[----:B------:R-:W-:-:S07]  /*dd70*/  MOV R68, R242 ;  /* 0x000000f200447202 */ /* 0x000fce0000000f00 */
[----:B------:R-:W-:Y:S05]  /*dd80*/  WARPSYNC.COLLECTIVE R70, `(.L_x_4199) ;  /* 0x0000000046087348 */ /* 0x000fea0003c00000 */
[----:B------:R0:W1:Y:S02]  /*dd90*/  SHFL.IDX P3, R242, R71, R230, R245 ;  /* 0x000000e647f27389 */ /* 0x00006400000600f5 */
[----:B01----:R-:W-:Y:S01]  /*dda0*/  ENDCOLLECTIVE ;  /* 0x000000000000791b */ /* 0x003fe20003800000 */
.L_x_4199:
[----:B------:R-:W-:Y:S01]  /*ddb0*/  MOV R69, R242 ;  /* 0x000000f200457202 */ /* 0x000fe20000000f00 */
[----:B------:R-:W-:Y:S06]  /*ddc0*/  BRA `(.L_x_4200) ;  /* 0xffffffa800d07947 */ /* 0x000fec000383ffff */
.L_x_4130:
[----:B------:R-:W-:Y:S01]  /*ddd0*/  HFMA2.MMA R251, -RZ, RZ, 0, 1.847743988037109375e-06 ;  /* 0x0000001ffffb7435 */ /* 0x000fe200000001ff */
[----:B------:R-:W-:Y:S01]  /*dde0*/  MOV R249, R64 ;  /* 0x0000004000f97202 */ /* 0x000fe20000000f00 */
[----:B------:R-:W-:Y:S01]  /*ddf0*/  IMAD.MOV.U32 R248, RZ, RZ, 0x1 ;  /* 0x00000001fff87424 */ /* 0x000fe200078e00ff */
[----:B------:R-:W-:Y:S01]  /*de00*/  MOV R70, 0xffffffff ;  /* 0xffffffff00467802 */ /* 0x000fe20000000f00 */
[----:B------:R-:W-:Y:S01]  /*de10*/  HFMA2.MMA R230, -RZ, RZ, 0, 0 ;  /* 0x00000000ffe67435 */ /* 0x000fe200000001ff */
[----:B------:R-:W-:-:S10]  /*de20*/  MOV R245, 0x1f ;  /* 0x0000001f00f57802 */ /* 0x000fd40000000f00 */
[----:B-----5:R-:W-:Y:S05]  /*de30*/  WARPSYNC.COLLECTIVE R70, `(.L_x_4201) ;  /* 0x0000000046087348 */ /* 0x020fea0003c00000 */
[----:B------:R0:W1:Y:S02]  /*de40*/  SHFL.DOWN P6, R242, R249, R248, R251 ;  /* 0x080000f8f9f27389 */ /* 0x00006400000c00fb */
[----:B01---5:R-:W-:Y:S01]  /*de50*/  ENDCOLLECTIVE ;  /* 0x000000000000791b */ /* 0x023fe20003800000 */
.L_x_4201:
[----:B------:R-:W-:Y:S02]  /*de60*/  MOV R249, R65 ;  /* 0x0000004100f97202 */ /* 0x000fe40000000f00 */
[----:B------:R-:W-:-:S07]  /*de70*/  MOV R69, R242 ;  /* 0x000000f200457202 */ /* 0x000fce0000000f00 */
[----:B------:R-:W-:Y:S05]  /*de80*/  WARPSYNC.COLLECTIVE R70, `(.L_x_4202) ;  /* 0x0000000046087348 */ /* 0x000fea0003c00000 */
[----:B------:R0:W1:Y:S02]  /*de90*/  SHFL.DOWN P6, R242, R249, R248, R251 ;  /* 0x080000f8f9f27389 */ /* 0x00006400000c00fb */
[----:B01----:R-:W-:Y:S01]  /*dea0*/  ENDCOLLECTIVE ;  /* 0x000000000000791b */ /* 0x003fe20003800000 */
.L_x_4202:
        /* <DEDUP_REMOVED lines=8> */
.L_x_4203:
[----:B------:R-:W-:Y:S02]  /*df30*/  MOV R249, R65 ;  /* 0x0000004100f97202 */ /* 0x000fe40000000f00 */
[----:B------:R-:W-:-:S07]  /*df40*/  MOV R69, R242 ;  /* 0x000000f200457202 */ /* 0x000fce0000000f00 */
[----:B------:R-:W-:Y:S05]  /*df50*/  WARPSYNC.COLLECTIVE R70, `(.L_x_4204) ;  /* 0x0000000046087348 */ /* 0x000fea0003c00000 */
[----:B------:R0:W1:Y:S02]  /*df60*/  SHFL.DOWN P6, R242, R249, R248, R251 ;  /* 0x080000f8f9f27389 */ /* 0x00006400000c00fb */
[----:B01----:R-:W-:Y:S01]  /*df70*/  ENDCOLLECTIVE ;  /* 0x000000000000791b */ /* 0x003fe20003800000 */
.L_x_4204:
        /* <DEDUP_REMOVED lines=8> */
.L_x_4205:
[----:B------:R-:W-:Y:S02]  /*e000*/  MOV R249, R65 ;  /* 0x0000004100f97202 */ /* 0x000fe40000000f00 */
[----:B------:R-:W-:-:S07]  /*e010*/  MOV R69, R242 ;  /* 0x000000f200457202 */ /* 0x000fce0000000f00 */
[----:B------:R-:W-:Y:S05]  /*e020*/  WARPSYNC.COLLECTIVE R70, `(.L_x_4206) ;  /* 0x0000000046087348 */ /* 0x000fea0003c00000 */
[----:B------:R0:W1:Y:S02]  /*e030*/  SHFL.DOWN P6, R242, R249, R248, R251 ;  /* 0x080000f8f9f27389 */ /* 0x00006400000c00fb */
[----:B01----:R-:W-:Y:S01]  /*e040*/  ENDCOLLECTIVE ;  /* 0x000000000000791b */ /* 0x003fe20003800000 */
.L_x_4206:
        /* <DEDUP_REMOVED lines=8> */
.L_x_4207:
[----:B------:R-:W-:Y:S02]  /*e0d0*/  MOV R249, R65 ;  /* 0x0000004100f97202 */ /* 0x000fe40000000f00 */
[----:B------:R-:W-:-:S07]  /*e0e0*/  MOV R69, R242 ;  /* 0x000000f200457202 */ /* 0x000fce0000000f00 */
[----:B------:R-:W-:Y:S05]  /*e0f0*/  WARPSYNC.COLLECTIVE R70, `(.L_x_4208) ;  /* 0x0000000046087348 */ /* 0x000fea0003c00000 */
[----:B------:R0:W1:Y:S02]  /*e100*/  SHFL.DOWN P6, R242, R249, R248, R251 ;  /* 0x080000f8f9f27389 */ /* 0x00006400000c00fb */
[----:B01----:R-:W-:Y:S01]  /*e110*/  ENDCOLLECTIVE ;  /* 0x000000000000791b */ /* 0x003fe20003800000 */
.L_x_4208:
        /* <DEDUP_REMOVED lines=8> */
.L_x_4209:
[----:B------:R-:W-:Y:S02]  /*e1a0*/  MOV R249, R65 ;  /* 0x0000004100f97202 */ /* 0x000fe40000000f00 */
[----:B------:R-:W-:-:S07]  /*e1b0*/  MOV R69, R242 ;  /* 0x000000f200457202 */ /* 0x000fce0000000f00 */
[----:B------:R-:W-:Y:S05]  /*e1c0*/  WARPSYNC.COLLECTIVE R70, `(.L_x_4210) ;  /* 0x0000000046087348 */ /* 0x000fea0003c00000 */
[----:B------:R0:W1:Y:S02]  /*e1d0*/  SHFL.DOWN P6, R242, R249, R248, R251 ;  /* 0x080000f8f9f27389 */ /* 0x00006400000c00fb */
[----:B01----:R-:W-:Y:S01]  /*e1e0*/  ENDCOLLECTIVE ;  /* 0x000000000000791b */ /* 0x003fe20003800000 */
.L_x_4210:
        /* <DEDUP_REMOVED lines=9> */
.L_x_4211:
[----:B------:R-:W-:Y:S01]  /*e280*/  IMAD.MOV.U32 R71, RZ, RZ, R65 ;  /* 0x000000ffff477224 */ /* 0x000fe200078e0041 */
[----:B------:R-:W-:-:S07]  /*e290*/  MOV R244, R242 ;  /* 0x000000f200f47202 */ /* 0x000fce0000000f00 */
[----:B------:R-:W-:Y:S05]  /*e2a0*/  WARPSYNC.COLLECTIVE R70, `(.L_x_4212) ;  /* 0x0000000046087348 */ /* 0x000fea0003c00000 */
[----:B------:R0:W1:Y:S02]  /*e2b0*/  SHFL.IDX P3, R242, R71, R230, R245 ;  /* 0x000000e647f27389 */ /* 0x00006400000600f5 */
[----:B01----:R-:W-:Y:S01]  /*e2c0*/  ENDCOLLECTIVE ;  /* 0x000000000000791b */ /* 0x003fe20003800000 */
.L_x_4212:
[----:B------:R-:W-:Y:S02]  /*e2d0*/  MOV R71, R140 ;  /* 0x0000008c00477202 */ /* 0x000fe40000000f00 */
[----:B------:R-:W-:-:S07]  /*e2e0*/  MOV R246, R242 ;  /* 0x000000f200f67202 */ /* 0x000fce0000000f00 */
[----:B------:R-:W-:Y:S05]  /*e2f0*/  WARPSYNC.COLLECTIVE R70, `(.L_x_4213) ;  /* 0x0000000046087348 */ /* 0x000fea0003c00000 */
[----:B------:R0:W1:Y:S02]  /*e300*/  SHFL.DOWN P6, R242, R249, R248, R251 ;  /* 0x080000f8f9f27389 */ /* 0x00006400000c00fb */
[----:B01----:R-:W-:Y:S01]  /*e310*/  ENDCOLLECTIVE ;  /* 0x000000000000791b */ /* 0x003fe20003800000 */
.L_x_4213:
[----:B------:R-:W-:Y:S01]  /*e320*/  IMAD.MOV.U32 R249, RZ, RZ, R65 ;  /* 0x000000fffff97224 */ /* 0x000fe200078e0041 */
[----:B------:R-:W-:-:S07]  /*e330*/  MOV R68, R242 ;  /* 0x000000f200447202 */ /* 0x000fce0000000f00 */
[----:B------:R-:W-:Y:S05]  /*e340*/  WARPSYNC.COLLECTIVE R70, `(.L_x_4214) ;  /* 0x0000000046087348 */ /* 0x000fea0003c00000 */
[----:B------:R0:W1:Y:S02]  /*e350*/  SHFL.DOWN P6, R242, R249, R248, R251 ;  /* 0x080000f8f9f27389 */ /* 0x00006400000c00fb */
[----:B01----:R-:W-:Y:S01]  /*e360*/  ENDCOLLECTIVE ;  /* 0x000000000000791b */ /* 0x003fe20003800000 */
.L_x_4214:
[----:B------:R-:W-:-:S07]  /*e370*/  MOV R69, R242 ;  /* 0x000000f200457202 */ /* 0x000fce0000000f00 */
[----:B------:R-:W-:Y:S05]  /*e380*/  WARPSYNC.COLLECTIVE R70, `(.L_x_4215) ;  /* 0x0000000046087348 */ /* 0x000fea0003c00000 */
[----:B------:R0:W1:Y:S02]  /*e390*/  SHFL.IDX P3, R242, R71, R230, R245 ;  /* 0x000000e647f27389 */ /* 0x00006400000600f5 */
[----:B01----:R-:W-:Y:S01]  /*e3a0*/  ENDCOLLECTIVE ;  /* 0x000000000000791b */ /* 0x003fe20003800000 */
.L_x_4215:
[----:B------:R-:W-:Y:S02]  /*e3b0*/  MOV R71, R141 ;  /* 0x0000008d00477202 */ /* 0x000fe40000000f00 */
[----:B------:R-:W-:-:S07]  /*e3c0*/  MOV R247, R242 ;  /* 0x000000f200f77202 */ /* 0x000fce0000000f00 */
[----:B------:R-:W-:Y:S05]  /*e3d0*/  WARPSYNC.COLLECTIVE R70, `(.L_x_4216) ;  /* 0x0000000046087348 */ /* 0x000fea0003c00000 */
[----:B------:R0:W1:Y:S02]  /*e3e0*/  SHFL.IDX P3, R242, R71, R230, R245 ;  /* 0x000000e647f27389 */ /* 0x00006400000600f5 */
[----:B01----:R-:W-:Y:S01]  /*e3f0*/  ENDCOLLECTIVE ;  /* 0x000000000000791b */ /* 0x003fe20003800000 */
.L_x_4216:
[----:B------:R-:W-:Y:S05]  /*e400*/  BRA `(.L_x_4217) ;  /* 0xffffffa800d47947 */ /* 0x000fea000383ffff */
.L_x_4218:
        /* <DEDUP_REMOVED lines=15> */
.L_x_10951:


//--------------------- .text._Z25selective_scan_bwd_kernelI32Selective_Scan_bwd_kernel_traitsILi64ELi16ELb0ELb1ELb0ELb0ELb0EN3c108BFloat16EfEEv12SSMParamsBwd --------------------------
	.section	.text._Z25selective_scan_bwd_kernelI32Selective_Scan_bwd_kernel_traitsILi64ELi16ELb0ELb1ELb0ELb0ELb0EN3c108BFloat16EfEEv12SSMParamsBwd,"ax",@progbits
	.align	128
        .global         _Z25selective_scan_bwd_kernelI32Selective_Scan_bwd_kernel_traitsILi64ELi16ELb0ELb1ELb0ELb0ELb0EN3c108BFloat16EfEEv12SSMParamsBwd
        .type           _Z25selective_scan_bwd_kernelI32Selective_Scan_bwd_kernel_traitsILi64ELi16ELb0ELb1ELb0ELb0ELb0EN3c108BFloat16EfEEv12SSMParamsBwd,@function
        .size           _Z25selective_scan_bwd_kernelI32Selective_Scan_bwd_kernel_traitsILi64ELi16ELb0ELb1ELb0ELb0ELb0EN3c108BFloat16EfEEv12SSMParamsBwd,(.L_x_10952 - _Z25selective_scan_bwd_kernelI32Selective_Scan_bwd_kernel_traitsILi64ELi16ELb0ELb1ELb0ELb0ELb0EN3c108BFloat16EfEEv12SSMParamsBwd)
        .other          _Z25selective_scan_bwd_kernelI32Selective_Scan_bwd_kernel_traitsILi64ELi16ELb0ELb1ELb0ELb0ELb0EN3c108BFloat16EfEEv12SSMParamsBwd,@"STO_CUDA_ENTRY STV_DEFAULT"
_Z25selective_scan_bwd_kernelI32Selective_Scan_bwd_kernel_traitsILi64ELi16ELb0ELb1ELb0ELb0ELb0EN3c108BFloat16EfEEv12SSMParamsBwd:
.text._Z25selective_scan_bwd_kernelI32Selective_Scan_bwd_kernel_traitsILi64ELi16ELb0ELb1ELb0ELb0ELb0EN3c108BFloat16EfEEv12SSMParamsBwd:
        /* <DEDUP_REMOVED lines=19> */
[----:B------:R-:W-:Y:S01]  /*0130*/  ULDC.64 UR16, c[0x0][0x290] ;  /* 0x0000a40000107ab9 */ /* 0x000fe20000000a00 */
        /* <DEDUP_REMOVED lines=11> */
[----:B------:R-:W-:-:S02]  /*01f0*/  UISETP.NE.U32.AND UP2, UPT, UR30, URZ, UPT ;  /* 0x0000003f1e00728c */ /* 0x000fc4000bf45070 */
[----:B------:R-:W-:Y:S01]  /*0200*/  MOV R5, UR7 ;  /* 0x0000000700057c02 */ /* 0x000fe20008000f00 */
[----:B--2---:R-:W-:Y:S01]  /*0210*/  USHF.R.S32.HI UR49, URZ, 0x1f, UR48 ;  /* 0x0000001f3f317899 */ /* 0x004fe20008011430 */
[----:B------:R1:W5:Y:S01]  /*0220*/  @P0 LDG.E R143, desc[UR20][R2.64] ;  /* 0x00000014028f0981 */ /* 0x000362000c1e1900 */
[----:B------:R-:W-:-:S03]  /*0230*/  ULDC.64 UR4, c[0x0][0x310] ;  /* 0x0000c40000047ab9 */ /* 0x000fc60000000a00 */
[----:B------:R2:W5:Y:S01]  /*0240*/  @P1 LDG.E R136, desc[UR20][R4.64] ;  /* 0x0000001404881981 */ /* 0x000562000c1e1900 */
[----:B------:R-:W-:Y:S01]  /*0250*/  UISETP.NE.AND.EX UP2, UPT, UR31, URZ, UPT, UP2 ;  /* 0x0000003f1f00728c */ /* 0x000fe2000bf45320 */
[----:B------:R-:W-:Y:S01]  /*0260*/  HFMA2.MMA R139, -RZ, RZ, 0, 0 ;  /* 0x00000000ff8b7435 */ /* 0x000fe200000001ff */
[----:B------:R-:W-:Y:S02]  /*0270*/  UISETP.NE.U32.AND UP0, UPT, UR4, URZ, UPT ;  /* 0x0000003f0400728c */ /* 0x000fe4000bf05070 */
[----:B------:R-:W-:Y:S01]  /*0280*/  UIMAD UR4, UR49, UR14, URZ ;  /* 0x0000000e310472a4 */ /* 0x000fe2000f8e023f */
[----:B-1----:R-:W-:Y:S01]  /*0290*/  IMAD.MOV.U32 R2, RZ, RZ, RZ ;  /* 0x000000ffff027224 */ /* 0x002fe200078e00ff */
[----:B------:R-:W-:Y:S01]  /*02a0*/  UISETP.NE.U32.AND UP1, UPT, UR28, URZ, UPT ;  /* 0x0000003f1c00728c */ /* 0x000fe2000bf25070 */
[----:B0-----:R-:W-:Y:S01]  /*02b0*/  VIADD R6, R0, 0xffffffe ;  /* 0x0ffffffe00067836 */ /* 0x001fe20000000000 */
[----:B------:R-:W-:Y:S02]  /*02c0*/  UIMAD UR15, UR48, UR15, UR4 ;  /* 0x0000000f300f72a4 */ /* 0x000fe4000f8e0204 */
[----:B------:R-:W-:Y:S01]  /*02d0*/  UISETP.NE.AND.EX UP1, UPT, UR29, URZ, UPT, UP1 ;  /* 0x0000003f1d00728c */ /* 0x000fe2000bf25310 */
[----:B------:R-:W0:Y:S01]  /*02e0*/  F2I.FTZ.U32.TRUNC.NTZ R3, R6 ;  /* 0x0000000600037305 */ /* 0x000e22000021f000 */
[----:B------:R-:W-:Y:S01]  /*02f0*/  UIMAD UR4, UR49, UR18, URZ ;  /* 0x00000012310472a4 */ /* 0x000fe2000f8e023f */
[----:B------:R-:W-:Y:S01]  /*0300*/  UMOV UR26, URZ ;  /* 0x0000003f001a7c82 */ /* 0x000fe20008000000 */
[----:B------:R-:W-:-:S02]  /*0310*/  UISETP.NE.AND.EX UP0, UPT, UR5, URZ, UPT, UP0 ;  /* 0x0000003f0500728c */ /* 0x000fc4000bf05300 */
[----:B------:R-:W-:Y:S02]  /*0320*/  @UP2 ULEA UR26, UP4, UR8, UR30, 0x2 ;  /* 0x0000001e081a2291 */ /* 0x000fe4000f88103f */
[----:B------:R-:W-:Y:S02]  /*0330*/  UIMAD UR5, UR49, UR16, URZ ;  /* 0x00000010310572a4 */ /* 0x000fe4000f8e023f */
[----:B------:R-:W-:Y:S02]  /*0340*/  UIMAD.WIDE.U32 UR10, UR48, UR18, URZ ;  /* 0x00000012300a72a5 */ /* 0x000fe4000f8e003f */
[----:B------:R-:W-:Y:S01]  /*0350*/  UIMAD UR22, UR48, UR19, UR4 ;  /* 0x00000013301672a4 */ /* 0x000fe2000f8e0204 */
[----:B------:R-:W-:Y:S01]  /*0360*/  UMOV UR27, URZ ;  /* 0x0000003f001b7c82 */ /* 0x000fe20008000000 */
[----:B0-----:R-:W-:Y:S01]  /*0370*/  IADD3 R0, RZ, -R3, RZ ;  /* 0x80000003ff007210 */ /* 0x001fe20007ffe0ff */
[----:B------:R-:W-:Y:S01]  /*0380*/  ULDC.64 UR18, c[0x0][0x240] ;  /* 0x0000900000127ab9 */ /* 0x000fe20000000a00 */
[----:B------:R-:W-:-:S02]  /*0390*/  @UP2 ULEA.HI.X UR27, UR8, UR31, UR9, 0x2, UP4 ;  /* 0x0000001f081b2291 */ /* 0x000fc4000a0f1409 */
[----:B------:R-:W-:Y:S01]  /*03a0*/  UIMAD.WIDE.U32 UR12, UR48, UR14, URZ ;  /* 0x0000000e300c72a5 */ /* 0x000fe2000f8e003f */
[----:B--2---:R-:W-:Y:S01]  /*03b0*/  IMAD R5, R0, R7, RZ ;  /* 0x0000000700057224 */ /* 0x004fe200078e02ff */
[----:B------:R-:W-:Y:S01]  /*03c0*/  IABS R0, UR8 ;  /* 0x0000000800007c13 */ /* 0x000fe20008000000 */
[----:B------:R-:W-:Y:S02]  /*03d0*/  UIMAD UR17, UR48, UR17, UR5 ;  /* 0x00000011301172a4 */ /* 0x000fe4000f8e0205 */
[----:B------:R-:W-:Y:S01]  /*03e0*/  IMAD.HI.U32 R2, R3, R5, R2 ;  /* 0x0000000503027227 */ /* 0x000fe200078e0002 */
[----:B------:R-:W-:Y:S01]  /*03f0*/  ULDC.64 UR30, c[0x0][0x298] ;  /* 0x0000a600001e7ab9 */ /* 0x000fe20000000a00 */
[----:B------:R-:W-:Y:S01]  /*0400*/  UIMAD UR14, UR49, UR18, URZ ;  /* 0x00000012310e72a4 */ /* 0x000fe2000f8e023f */
[----:B------:R-:W0:Y:S01]  /*0410*/  LDC.64 R4, c[0x0][0x258] ;  /* 0x00009600ff047b82 */ /* 0x000e220000000a00 */
[----:B------:R-:W-:Y:S02]  /*0420*/  UIMAD.WIDE.U32 UR4, UR48, UR18, URZ ;  /* 0x00000012300472a5 */ /* 0x000fe4000f8e003f */
[----:B------:R-:W-:Y:S01]  /*0430*/  IMAD.HI.U32 R141, R2, R0, RZ ;  /* 0x00000000028d7227 */ /* 0x000fe200078e00ff */
[----:B------:R-:W-:Y:S01]  /*0440*/  UIMAD UR18, UR9, UR30, URZ ;  /* 0x0000001e091272a4 */ /* 0x000fe2000f8e023f */
[----:B------:R-:W-:Y:S01]  /*0450*/  UMOV UR24, URZ ;  /* 0x0000003f00187c82 */ /* 0x000fe20008000000 */
[----:B------:R-:W-:-:S02]  /*0460*/  @UP1 ULEA UR24, UP3, UR8, UR28, 0x2 ;  /* 0x0000001c08181291 */ /* 0x000fc4000f86103f */
[----:B------:R-:W-:Y:S01]  /*0470*/  IADD3 R2, -R141, RZ, RZ ;  /* 0x000000ff8d027210 */ /* 0x000fe20007ffe1ff */
[----:B------:R-:W-:Y:S02]  /*0480*/  UIMAD UR14, UR48, UR19, UR14 ;  /* 0x00000013300e72a4 */ /* 0x000fe4000f8e020e */
[----:B------:R-:W-:Y:S02]  /*0490*/  UIMAD UR19, UR8, UR31, UR18 ;  /* 0x0000001f081372a4 */ /* 0x000fe4000f8e0212 */
[C---:B------:R-:W-:Y:S01]  /*04a0*/  IMAD R0, R7.reuse, R2, R0 ;  /* 0x0000000207007224 */ /* 0x040fe200078e0200 */
[----:B------:R-:W-:Y:S01]  /*04b0*/  UMOV UR25, URZ ;  /* 0x0000003f00197c82 */ /* 0x000fe20008000000 */
[----:B------:R-:W-:Y:S01]  /*04c0*/  ULDC UR31, c[0x0][0x224] ;  /* 0x00008900001f7ab9 */ /* 0x000fe20000000800 */
[----:B------:R-:W-:Y:S02]  /*04d0*/  UIMAD.WIDE.U32 UR6, UR48, UR16, URZ ;  /* 0x00000010300672a5 */ /* 0x000fe4000f8e003f */
[----:B------:R-:W-:Y:S01]  /*04e0*/  ISETP.GT.U32.AND P1, PT, R7, R0, PT ;  /* 0x000000000700720c */ /* 0x000fe20003f24070 */
[----:B------:R-:W-:-:S02]  /*04f0*/  @UP1 ULEA.HI.X UR25, UR8, UR29, UR9, 0x2, UP3 ;  /* 0x0000001d08191291 */ /* 0x000fc400098f1409 */
[----:B------:R-:W-:Y:S01]  /*0500*/  UIADD3 UR13, UR13, UR15, URZ ;  /* 0x0000000f0d0d7290 */ /* 0x000fe2000fffe03f */
[----:B------:R-:W-:Y:S01]  /*0510*/  ULDC.64 UR28, c[0x0][0x288] ;  /* 0x0000a200001c7ab9 */ /* 0x000fe20000000a00 */
[----:B------:R-:W-:Y:S02]  /*0520*/  USHF.L.U32 UR50, UR31, 0xa, URZ ;  /* 0x0000000a1f327899 */ /* 0x000fe4000800063f */
[----:B------:R-:W-:Y:S02]  /*0530*/  UIMAD UR16, UR9, UR28, URZ ;  /* 0x0000001c091072a4 */ /* 0x000fe4000f8e023f */
[----:B------:R-:W-:Y:S02]  /*0540*/  UIADD3 UR7, UR7, UR17, URZ ;  /* 0x0000001107077290 */ /* 0x000fe4000fffe03f */
[----:B------:R-:W-:Y:S02]  /*0550*/  UIMAD.WIDE.U32 UR12, UR8, UR28, UR12 ;  /* 0x0000001c080c72a5 */ /* 0x000fe4000f8e000c */
[----:B------:R-:W-:Y:S01]  /*0560*/  @!P1 IMAD.IADD R0, R0, 0x1, -R7 ;  /* 0x0000000100009824 */ /* 0x000fe200078e0a07 */
[----:B------:R-:W-:Y:S01]  /*0570*/  @!P1 IADD3 R141, R141, 0x1, RZ ;  /* 0x000000018d8d9810 */ /* 0x000fe20007ffe0ff */
[----:B------:R-:W-:Y:S01]  /*0580*/  UIADD3 UR23, UR50, -0x400, URZ ;  /* 0xfffffc0032177890 */ /* 0x000fe2000fffe03f */
[----:B------:R-:W-:Y:S01]  /*0590*/  ISETP.NE.AND P1, PT, R8, RZ, PT ;  /* 0x000000ff0800720c */ /* 0x000fe20003f25270 */
[----:B------:R-:W-:Y:S01]  /*05a0*/  UIMAD UR15, UR8, UR29, UR16 ;  /* 0x0000001d080f72a4 */ /* 0x000fe2000f8e0210 */
[----:B------:R-:W-:Y:S01]  /*05b0*/  ISETP.GE.U32.AND P0, PT, R0, R7, PT ;  /* 0x000000070000720c */ /* 0x000fe20003f06070 */
[----:B------:R-:W-:-:S02]  /*05c0*/  UIMAD.WIDE.U32 UR6, UR8, UR30, UR6 ;  /* 0x0000001e080672a5 */ /* 0x000fc4000f8e0006 */
[----:B------:R-:W-:Y:S01]  /*05d0*/  LOP3.LUT R0, R8, UR8, RZ, 0x3c, !PT ;  /* 0x0000000808007c12 */ /* 0x000fe2000f8e3cff */
[----:B------:R-:W-:Y:S01]  /*05e0*/  ULDC.64 UR28, c[0x0][0x330] ;  /* 0x0000cc00001c7ab9 */ /* 0x000fe20000000a00 */
[----:B------:R-:W-:Y:S01]  /*05f0*/  USHF.R.S32.HI UR30, URZ, 0x1f, UR23 ;  /* 0x0000001f3f1e7899 */ /* 0x000fe20008011417 */
[----:B------:R-:W1:Y:S01]  /*0600*/  LDC.64 R6, c[0x0][0x2d8] ;  /* 0x0000b600ff067b82 */ /* 0x000e620000000a00 */
[----:B------:R-:W-:Y:S01]  /*0610*/  ISETP.GE.AND P2, PT, R0, RZ, PT ;  /* 0x000000ff0000720c */ /* 0x000fe20003f46270 */
[----:B------:R-:W-:Y:S02]  /*0620*/  UIADD3 UR18, UP1, UR23, UR12, URZ ;  /* 0x0000000c17127290 */ /* 0x000fe4000ff3e03f */
[----:B------:R-:W-:Y:S01]  /*0630*/  UIMAD UR9, UR9, UR28, URZ ;  /* 0x0000001c090972a4 */ /* 0x000fe2000f8e023f */
[----:B------:R-:W-:Y:S01]  /*0640*/  ULDC.64 UR16, c[0x0][0x2f0] ;  /* 0x0000bc0000107ab9 */ /* 0x000fe20000000a00 */
[----:B------:R-:W-:Y:S01]  /*0650*/  UIADD3 UR11, UR11, UR22, URZ ;  /* 0x000000160b0b7290 */ /* 0x000fe2000fffe03f */
[----:B------:R-:W-:Y:S01]  /*0660*/  @P0 VIADD R141, R141, 0x1 ;  /* 0x000000018d8d0836 */ /* 0x000fe20000000000 */
[----:B------:R-:W-:-:S02]  /*0670*/  UIADD3.X UR15, UR30, UR13, UR15, UP1, !UPT ;  /* 0x0000000d1e0f7290 */ /* 0x000fc40008ffe40f */
[----:B------:R-:W-:Y:S02]  /*0680*/  UIMAD UR22, UR8, UR29, UR9 ;  /* 0x0000001d081672a4 */ /* 0x000fe4000f8e0209 */
[----:B------:R-:W-:Y:S02]  /*0690*/  ULEA UR9, UP1, UR18, UR16, 0x1 ;  /* 0x0000001012097291 */ /* 0x000fe4000f82083f */
[----:B------:R-:W-:Y:S01]  /*06a0*/  @!P2 IADD3 R141, -R141, RZ, RZ ;  /* 0x000000ff8d8da210 */ /* 0x000fe20007ffe1ff */
[----:B------:R-:W-:Y:S01]  /*06b0*/  UIADD3 UR5, UR5, UR14, URZ ;  /* 0x0000000e05057290 */ /* 0x000fe2000fffe03f */
[----:B------:R-:W-:Y:S01]  /*06c0*/  @!P1 LOP3.LUT R141, RZ, R8, RZ, 0x33, !PT ;  /* 0x00000008ff8d9212 */ /* 0x000fe200078e33ff */
[----:B------:R-:W-:Y:S02]  /*06d0*/  ULEA.HI.X UR18, UR18, UR17, UR15, 0x1, UP1 ;  /* 0x0000001112127291 */ /* 0x000fe400088f0c0f */
[----:B------:R-:W-:Y:S01]  /*06e0*/  UIMAD.WIDE.U32 UR12, UR8, UR28, UR10 ;  /* 0x0000001c080c72a5 */ /* 0x000fe2000f8e000a */
[----:B------:R-:W-:Y:S01]  /*06f0*/  SHF.R.S32.HI R3, RZ, 0x1f, R141 ;  /* 0x0000001fff037819 */ /* 0x000fe2000001148d */
[----:B------:R-:W-:Y:S01]  /*0700*/  @UP0 ULDC UR15, c[0x0][0x214] ;  /* 0x00008500000f0ab9 */ /* 0x000fe20000000800 */
[----:B------:R-:W-:Y:S01]  /*0710*/  ULDC.64 UR16, c[0x0][0x2f8] ;  /* 0x0000be0000107ab9 */ /* 0x000fe20000000a00 */
[----:B------:R-:W-:-:S02]  /*0720*/  @UP0 UIMAD UR14, UR48, UR15, UR8 ;  /* 0x0000000f300e02a4 */ /* 0x000fc4000f8e0208 */
[----:B------:R-:W-:Y:S01]  /*0730*/  UIADD3 UR15, UP1, UR23, UR6, URZ ;  /* 0x00000006170f7290 */ /* 0x000fe2000ff3e03f */
[-C--:B0-----:R-:W-:Y:S01]  /*0740*/  IMAD R0, R3, R4.reuse, RZ ;  /* 0x0000000403007224 */ /* 0x081fe200078e02ff */
[----:B------:R-:W-:Y:S01]  /*0750*/  @UP0 UIMAD UR14, UR14, UR31, URZ ;  /* 0x0000001f0e0e02a4 */ /* 0x000fe2000f8e023f */
[C---:B------:R-:W-:Y:S01]  /*0760*/  IMAD.WIDE.U32 R2, R141.reuse, R4, UR4 ;  /* 0x000000048d027e25 */ /* 0x040fe2000f8e0004 */
[----:B------:R-:W-:Y:S02]  /*0770*/  UIADD3.X UR7, UR30, UR7, UR19, UP1, !UPT ;  /* 0x000000071e077290 */ /* 0x000fe40008ffe413 */
[----:B------:R-:W-:Y:S01]  /*0780*/  ULEA UR16, UP1, UR15, UR16, 0x1 ;  /* 0x000000100f107291 */ /* 0x000fe2000f82083f */
[----:B------:R-:W-:Y:S01]  /*0790*/  IMAD R5, R141, R5, R0 ;  /* 0x000000058d057224 */ /* 0x000fe200078e0200 */
[----:B------:R-:W-:Y:S01]  /*07a0*/  IADD3 R131, P0, R2, UR23, RZ ;  /* 0x0000001702837c10 */ /* 0x000fe2000ff1e0ff */
[----:B------:R-:W-:Y:S02]  /*07b0*/  UIADD3 UR6, UP2, UR23, UR12, URZ ;  /* 0x0000000c17067290 */ /* 0x000fe4000ff5e03f */
[----:B------:R-:W-:Y:S01]  /*07c0*/  ULEA.HI.X UR17, UR15, UR17, UR7, 0x1, UP1 ;  /* 0x000000110f117291 */ /* 0x000fe200088f0c07 */
[----:B------:R-:W-:Y:S01]  /*07d0*/  IMAD.IADD R0, R3, 0x1, R5 ;  /* 0x0000000103007824 */ /* 0x000fe200078e0205 */
[----:B------:R-:W-:Y:S01]  /*07e0*/  UISETP.GE.AND UP1, UPT, UR31, 0x1, UPT ;  /* 0x000000011f00788c */ /* 0x000fe2000bf26270 */
[----:B-1----:R-:W-:Y:S01]  /*07f0*/  LEA R133, P1, R131, R6, 0x1 ;  /* 0x0000000683857211 */ /* 0x002fe200078208ff */
[----:B------:R-:W-:Y:S01]  /*0800*/  @UP0 ULDC UR4, c[0x0][0x21c] ;  /* 0x0000870000040ab9 */ /* 0x000fe20000000800 */
[----:B------:R-:W-:-:S02]  /*0810*/  UIADD3.X UR12, UR30, UR13, UR22, UP2, !UPT ;  /* 0x0000000d1e0c7290 */ /* 0x000fc400097fe416 */
[----:B------:R-:W-:Y:S01]  /*0820*/  IADD3.X R0, R0, UR30, RZ, P0, !PT ;  /* 0x0000001e00007c10 */ /* 0x000fe200087fe4ff */
[----:B------:R-:W-:Y:S01]  /*0830*/  @UP0 UIMAD UR14, UR14, UR4, URZ ;  /* 0x000000040e0e02a4 */ /* 0x000fe2000f8e023f */
[----:B------:R-:W-:Y:S01]  /*0840*/  PLOP3.LUT P0, PT, PT, PT, UP1, 0x80, 0x0 ;  /* 0x000000000000781c */ /* 0x000fe20003f0f018 */
[----:B------:R-:W-:Y:S01]  /*0850*/  @UP0 ULDC.64 UR22, c[0x0][0x310] ;  /* 0x0000c40000160ab9 */ /* 0x000fe20000000a00 */
[----:B------:R-:W-:Y:S01]  /*0860*/  ULDC.64 UR10, c[0x0][0x3b8] ;  /* 0x0000ee00000a7ab9 */ /* 0x000fe20000000a00 */
[----:B------:R-:W-:Y:S01]  /*0870*/  @UP0 UIMAD.WIDE UR22, UR14, 0x8, UR22 ;  /* 0x000000080e1608a5 */ /* 0x000fe2000f8e0216 */
[----:B------:R-:W-:Y:S01]  /*0880*/  LEA.HI.X R131, R131, R7, R0, 0x1, P1 ;  /* 0x0000000783837211 */ /* 0x000fe200008f0c00 */
[----:B------:R-:W-:-:S04]  /*0890*/  ULEA UR13, UP2, UR6, UR10, 0x1 ;  /* 0x0000000a060d7291 */ /* 0x000fc8000f84083f */
[----:B------:R-:W-:Y:S01]  /*08a0*/  ULEA.HI.X UR6, UR6, UR11, UR12, 0x1, UP2 ;  /* 0x0000000b06067291 */ /* 0x000fe200090f0c0c */
[----:B------:R-:W-:Y:S01]  /*08b0*/  @!UP0 UMOV UR22, URZ ;  /* 0x0000003f00168c82 */ /* 0x000fe20008000000 */
[----:B------:R-:W-:Y:S02]  /*08c0*/  @!UP0 UMOV UR23, URZ ;  /* 0x0000003f00178c82 */ /* 0x000fe40008000000 */
[----:B------:R-:W-:Y:S08]  /*08d0*/  @!P0 BRA `(.L_x_4219) ;  /* 0x0000006c007c8947 */ /* 0x000ff00003800000 */
        /* <DEDUP_REMOVED lines=17> */
.L_x_4270:
        /* <DEDUP_REMOVED lines=139> */
[----:B-1-3--:R1:W-:Y:S04]  /*12a0*/  STS.U16 [R113+0x40], R0 ;  /* 0x0000400071007388 */ /* 0x00a3e80000000400 */
        /* <DEDUP_REMOVED lines=115> */
[----:B------:R-:W1:Y:S04]  /*19e0*/  LDS.U16 R5, [R98+0x2] ;  /* 0x0000020062057984 */ /* 0x000e680000000400 */
        /* <DEDUP_REMOVED lines=11> */
[----:B------:R-:W2:Y:S04]  /*1aa0*/  LDS.U16 R19, [R98+0x1a] ;  /* 0x00001a0062137984 */ /* 0x000ea80000000400 */
[----:B------:R-:W-:Y:S04]  /*1ab0*/  LDS.U16 R20, [R98+0x1c] ;  /* 0x00001c0062147984 */ /* 0x000fe80000000400 */
[----:B------:R-:W3:Y:S01]  /*1ac0*/  LDS.U16 R21, [R98+0x1e] ;  /* 0x00001e0062157984 */ /* 0x000ee20000000400 */
        /* <DEDUP_REMOVED lines=32> */
[----:B------:R-:W-:Y:S01]  /*1cd0*/  IMAD.U32 R7, R7, 0x10000, RZ ;  /* 0x0001000007077824 */ /* 0x000fe200078e00ff */
[----:B---3--:R-:W-:Y:S01]  /*1ce0*/  SHF.L.U32 R21, R21, 0x10, RZ ;  /* 0x0000001015157819 */ /* 0x008fe200000006ff */
[----:B------:R-:W-:Y:S02]  /*1cf0*/  IMAD.U32 R9, R9, 0x10000, RZ ;  /* 0x0001000009097824 */ /* 0x000fe400078e00ff */
[----:B------:R-:W-:Y:S02]  /*1d00*/  IMAD.U32 R11, R11, 0x10000, RZ ;  /* 0x000100000b0b7824 */ /* 0x000fe400078e00ff */
[----:B------:R-:W-:-:S02]  /*1d10*/  IMAD.U32 R15, R15, 0x10000, RZ ;  /* 0x000100000f0f7824 */ /* 0x000fc400078e00ff */
[----:B------:R-:W-:Y:S02]  /*1d20*/  IMAD.U32 R17, R17, 0x10000, RZ ;  /* 0x0001000011117824 */ /* 0x000fe400078e00ff */
[--C-:B-----5:R-:W-:Y:S01]  /*1d30*/  FADD.FTZ R67, R5, R136.reuse ;  /* 0x0000008805437221 */ /* 0x120fe20000010000 */
[--C-:B------:R-:W-:Y:S01]  /*1d40*/  FADD.FTZ R65, R7, R136.reuse ;  /* 0x0000008807417221 */ /* 0x100fe20000010000 */
[--C-:B------:R-:W-:Y:S01]  /*1d50*/  FADD.FTZ R63, R9, R136.reuse ;  /* 0x00000088093f7221 */ /* 0x100fe20000010000 */
[--C-:B------:R-:W-:Y:S01]  /*1d60*/  FADD.FTZ R61, R11, R136.reuse ;  /* 0x000000880b3d7221 */ /* 0x100fe20000010000 */
[--C-:B------:R-:W-:Y:S01]  /*1d70*/  FADD.FTZ R59, R15, R136.reuse ;  /* 0x000000880f3b7221 */ /* 0x100fe20000010000 */
[--C-:B------:R-:W-:Y:S01]  /*1d80*/  FADD.FTZ R57, R17, R136.reuse ;  /* 0x0000008811397221 */ /* 0x100fe20000010000 */
[--C-:B------:R-:W-:Y:S01]  /*1d90*/  FADD.FTZ R55, R19, R136.reuse ;  /* 0x0000008813377221 */ /* 0x100fe20000010000 */
[----:B------:R-:W-:Y:S01]  /*1da0*/  FADD.FTZ R53, R21, R136 ;  /* 0x0000008815357221 */ /* 0x000fe20000010000 */
[----:B----4-:R-:W-:Y:S04]  /*1db0*/  STS.U16 [R114], R23 ;  /* 0x0000001772007388 */ /* 0x010fe80000000400 */
        /* <DEDUP_REMOVED lines=43> */
[----:B------:R-:W-:Y:S01]  /*2070*/  SHF.L.U32 R23, R93, 0x10, RZ ;  /* 0x000000105d177819 */ /* 0x000fe200000006ff */
[----:B------:R-:W4:Y:S01]  /*2080*/  LDS.U16 R68, [R98+0x1e] ;  /* 0x00001e0062447984 */ /* 0x000f220000000400 */
        /* <DEDUP_REMOVED lines=18> */
[----:B0-----:R-:W-:Y:S02]  /*21b0*/  IMAD.U32 R72, R72, 0x10000, RZ ;  /* 0x0001000048487824 */ /* 0x001fe400078e00ff */
[----:B------:R-:W-:Y:S01]  /*21c0*/  FFMA.FTZ R3, R73, R22, R2 ;  /* 0x0000001649037223 */ /* 0x000fe20000010002 */
[----:B------:R-:W-:Y:S01]  /*21d0*/  SHF.L.U32 R22, R86, 0x10, RZ ;  /* 0x0000001056167819 */ /* 0x000fe200000006ff */
[----:B-1----:R-:W-:-:S02]  /*21e0*/  IMAD.U32 R71, R71, 0x10000, RZ ;  /* 0x0001000047477824 */ /* 0x002fc400078e00ff */
[----:B------:R-:W-:Y:S01]  /*21f0*/  FFMA.FTZ R2, R72, R23, R3 ;  /* 0x0000001748027223 */ /* 0x000fe20000010003 */
[----:B------:R-:W-:Y:S01]  /*2200*/  SHF.L.U32 R23, R85, 0x10, RZ ;  /* 0x0000001055177819 */ /* 0x000fe200000006ff */
[----:B--2---:R-:W-:Y:S02]  /*2210*/  IMAD.U32 R70, R70, 0x10000, RZ ;  /* 0x0001000046467824 */ /* 0x004fe400078e00ff */
[----:B------:R-:W-:Y:S01]  /*2220*/  FFMA.FTZ R3, R71, R22, R2 ;  /* 0x0000001647037223 */ /* 0x000fe20000010002 */
[----:B------:R-:W-:Y:S01]  /*2230*/  SHF.L.U32 R22, R84, 0x10, RZ ;  /* 0x0000001054167819 */ /* 0x000fe200000006ff */
[----:B---3--:R-:W-:Y:S02]  /*2240*/  IMAD.U32 R69, R69, 0x10000, RZ ;  /* 0x0001000045457824 */ /* 0x008fe400078e00ff */
[----:B------:R-:W-:Y:S01]  /*2250*/  FFMA.FTZ R2, R70, R23, R3 ;  /* 0x0000001746027223 */ /* 0x000fe20000010003 */
[----:B------:R-:W-:Y:S01]  /*2260*/  SHF.L.U32 R23, R83, 0x10, RZ ;  /* 0x0000001053177819 */ /* 0x000fe200000006ff */
[----:B----4-:R-:W-:-:S02]  /*2270*/  IMAD.U32 R68, R68, 0x10000, RZ ;  /* 0x0001000044447824 */ /* 0x010fc400078e00ff */
[----:B------:R-:W-:Y:S01]  /*2280*/  FFMA.FTZ R139, R69, R22, R2 ;  /* 0x00000016458b7223 */ /* 0x000fe20000010002 */
[----:B------:R-:W-:Y:S01]  /*2290*/  SHF.L.U32 R3, R4, 0x10, RZ ;  /* 0x0000001004037819 */ /* 0x000fe200000006ff */
[----:B------:R-:W-:Y:S01]  /*22a0*/  IMAD.U32 R35, R20, 0x10000, RZ ;  /* 0x0001000014237824 */ /* 0x000fe200078e00ff */
[----:B------:R-:W-:Y:S01]  /*22b0*/  SHF.L.U32 R25, R8, 0x10, RZ ;  /* 0x0000001008197819 */ /* 0x000fe200000006ff */
[----:B------:R-:W-:Y:S01]  /*22c0*/  FFMA.FTZ R139, R68, R23, R139 ;  /* 0x00000017448b7223 */ /* 0x000fe2000001008b */
[----:B------:R-:W-:Y:S02]  /*22d0*/  SHF.L.U32 R23, R6, 0x10, RZ ;  /* 0x0000001006177819 */ /* 0x000fe400000006ff */
[----:B------:R-:W-:Y:S02]  /*22e0*/  SHF.L.U32 R27, R10, 0x10, RZ ;  /* 0x000000100a1b7819 */ /* 0x000fe400000006ff */
[----:B------:R-:W-:Y:S02]  /*22f0*/  SHF.L.U32 R29, R14, 0x10, RZ ;  /* 0x000000100e1d7819 */ /* 0x000fe400000006ff */
[----:B------:R-:W-:-:S02]  /*2300*/  SHF.L.U32 R31, R16, 0x10, RZ ;  /* 0x00000010101f7819 */ /* 0x000fc400000006ff */
[----:B------:R-:W-:Y:S01]  /*2310*/  SHF.L.U32 R33, R18, 0x10, RZ ;  /* 0x0000001012217819 */ /* 0x000fe200000006ff */
        /* <DEDUP_REMOVED lines=35> */
.L_x_4220:
[----:B------:R-:W0:Y:S01]  /*2550*/  LDC.64 R14, c[0x0][0x348] ;  /* 0x0000d200ff0e7b82 */ /* 0x000e220000000a00 */
[----:B------:R-:W-:Y:S01]  /*2560*/  USHF.R.S32.HI UR53, URZ, 0x1f, UR8 ;  /* 0x0000001f3f357899 */ /* 0x000fe20008011408 */
[----:B------:R-:W-:Y:S01]  /*2570*/  ISETP.GE.AND P0, PT, R12, UR52, PT ;  /* 0x000000340c007c0c */ /* 0x000fe2000bf06270 */
[----:B------:R-:W-:Y:S01]  /*2580*/  UIADD3 UR17, UR15, -0x1, URZ ;  /* 0xffffffff0f117890 */ /* 0x000fe2000fffe03f */
[----:B------:R-:W-:Y:S01]  /*2590*/  CS2R R34, SRZ ;  /* 0x0000000000227805 */ /* 0x000fe2000001ff00 */
[----:B------:R-:W-:Y:S01]  /*25a0*/  ULDC.64 UR18, c[0x0][0x230] ;  /* 0x00008c0000127ab9 */ /* 0x000fe20000000a00 */
[----:B------:R-:W-:Y:S01]  /*25b0*/  P2R R195, PR, RZ, 0x1 ;  /* 0x00000001ffc37803 */ /* 0x000fe20000000000 */
[----:B------:R-:W-:Y:S01]  /*25c0*/  UIMAD UR5, UR53, UR18, URZ ;  /* 0x00000012350572a4 */ /* 0x000fe2000f8e023f */
[----:B------:R-:W1:Y:S01]  /*25d0*/  LDC.64 R16, c[0x0][0x360] ;  /* 0x0000d800ff107b82 */ /* 0x000e620000000a00 */
[----:B------:R-:W-:Y:S01]  /*25e0*/  UIMAD.WIDE.U32 UR28, UR8, UR18, URZ ;  /* 0x00000012081c72a5 */ /* 0x000fe2000f8e003f */
[----:B------:R-:W-:Y:S01]  /*25f0*/  CS2R R32, SRZ ;  /* 0x0000000000207805 */ /* 0x000fe2000001ff00 */
[----:B------:R-:W-:Y:S01]  /*2600*/  ULEA.HI UR18, UR17, UR17, URZ, 0x1 ;  /* 0x0000001111127291 */ /* 0x000fe2000f8f083f */
[----:B------:R-:W-:Y:S01]  /*2610*/  CS2R R30, SRZ ;  /* 0x00000000001e7805 */ /* 0x000fe2000001ff00 */
[----:B------:R-:W-:Y:S01]  /*2620*/  UIMAD UR19, UR8, UR19, UR5 ;  /* 0x00000013081372a4 */ /* 0x000fe2000f8e0205 */
[----:B------:R-:W-:Y:S01]  /*2630*/  CS2R R28, SRZ ;  /* 0x00000000001c7805 */ /* 0x000fe2000001ff00 */
[----:B------:R-:W-:Y:S01]  /*2640*/  ULOP3.LUT UR18, UR18, 0xfffffe, URZ, 0xc0, !UPT ;  /* 0x00fffffe12127892 */ /* 0x000fe2000f8ec03f */
[----:B------:R-:W-:-:S02]  /*2650*/  CS2R R26, SRZ ;  /* 0x00000000001a7805 */ /* 0x000fc4000001ff00 */
[----:B------:R-:W-:Y:S02]  /*2660*/  CS2R R24, SRZ ;  /* 0x0000000000187805 */ /* 0x000fe4000001ff00 */
        /* <DEDUP_REMOVED lines=8> */
[----:B------:R-:W-:Y:S01]  /*26f0*/  ULDC.64 UR30, c[0x0][0x3c8] ;  /* 0x0000f200001e7ab9 */ /* 0x000fe20000000a00 */
[----:B------:R-:W-:-:S02]  /*2700*/  UIADD3 UR17, UR17, -UR18, URZ ;  /* 0x8000001211117290 */ /* 0x000fc4000fffe03f */
        /* <DEDUP_REMOVED lines=8> */
.L_x_4265:
[----:B------:R-:W-:Y:S01]  /*2790*/  USHF.R.S32.HI UR56, URZ, 0x1f, UR5 ;  /* 0x0000001f3f387899 */ /* 0x000fe20008011405 */
[--C-:B------:R-:W-:Y:S02]  /*27a0*/  SHF.R.S32.HI R13, RZ, 0x1f, R12.reuse ;  /* 0x0000001fff0d7819 */ /* 0x100fe4000001140c */
[----:B0-2---:R-:W-:Y:S01]  /*27b0*/  MOV R5, UR36 ;  /* 0x0000002400057c02 */ /* 0x005fe20008000f00 */
[----:B------:R-:W-:Y:S01]  /*27c0*/  UIMAD UR18, UR56, UR36, URZ ;  /* 0x00000024381272a4 */ /* 0x000fe2000f8e023f */
[C---:B------:R-:W-:Y:S02]  /*27d0*/  LOP3.LUT R129, R12.reuse, 0x20, RZ, 0xfc, !PT ;  /* 0x000000200c817812 */ /* 0x040fe400078efcff */
[C---:B------:R-:W-:Y:S01]  /*27e0*/  LOP3.LUT R128, R12.reuse, 0x40, RZ, 0xfc, !PT ;  /* 0x000000400c807812 */ /* 0x040fe200078efcff */
[----:B------:R-:W-:Y:S02]  /*27f0*/  UIMAD UR18, UR5, UR37, UR18 ;  /* 0x00000025051272a4 */ /* 0x000fe4000f8e0212 */
[----:B------:R-:W-:Y:S01]  /*2800*/  IMAD.WIDE.U32 R4, R5, UR5, R12 ;  /* 0x0000000505047c25 */ /* 0x000fe2000f8e000c */
[----:B------:R-:W-:-:S02]  /*2810*/  LOP3.LUT R127, R12, 0x60, RZ, 0xfc, !PT ;  /* 0x000000600c7f7812 */ /* 0x000fc400078efcff */
[----:B------:R-:W-:Y:S01]  /*2820*/  ISETP.GE.AND P3, PT, R129, UR52, PT ;  /* 0x0000003481007c0c */ /* 0x000fe2000bf66270 */
[----:B------:R-:W-:Y:S01]  /*2830*/  VIADD R3, R5, UR18 ;  /* 0x0000001205037c36 */ /* 0x000fe20008000000 */
[----:B------:R-:W-:Y:S01]  /*2840*/  ISETP.GE.AND P2, PT, R128, UR52, PT ;  /* 0x0000003480007c0c */ /* 0x000fe2000bf46270 */
[----:B------:R-:W-:Y:S01]  /*2850*/  UMOV UR18, UR28 ;  /* 0x0000001c00127c82 */ /* 0x000fe20008000000 */
[----:B------:R-:W-:Y:S01]  /*2860*/  ISETP.GE.AND P1, PT, R127, UR52, PT ;  /* 0x000000347f007c0c */ /* 0x000fe2000bf26270 */
[----:B------:R-:W-:Y:S01]  /*2870*/  UIMAD.WIDE.U32 UR46, UR5, UR32, UR18 ;  /* 0x00000020052e72a5 */ /* 0x000fe2000f8e0012 */
[----:B------:R-:W-:Y:S01]  /*2880*/  LEA R2, P0, R4, R133, 0x1 ;  /* 0x0000008504027211 */ /* 0x000fe200078008ff */
[----:B------:R-:W-:Y:S01]  /*2890*/  UIMAD UR18, UR56, UR32, URZ ;  /* 0x00000020381272a4 */ /* 0x000fe2000f8e023f */
[----:B------:R-:W-:Y:S02]  /*28a0*/  PRMT R6, RZ, 0x7610, R6 ;  /* 0x00007610ff067816 */ /* 0x000fe40000000006 */
[----:B------:R-:W-:Y:S01]  /*28b0*/  LOP3.LUT R126, R12, 0x80, RZ, 0xfc, !PT ;  /* 0x000000800c7e7812 */ /* 0x000fe200078efcff */
[----:B------:R-:W-:Y:S01]  /*28c0*/  UIMAD UR18, UR5, UR33, UR18 ;  /* 0x00000021051272a4 */ /* 0x000fe2000f8e0212 */
[----:B------:R-:W-:-:S02]  /*28d0*/  LEA.HI.X R3, R4, R131, R3, 0x1, P0 ;  /* 0x0000008304037211 */ /* 0x000fc400000f0c03 */
[----:B------:R-:W-:Y:S02]  /*28e0*/  PRMT R9, RZ, 0x7610, R9 ;  /* 0x00007610ff097816 */ /* 0x000fe40000000009 */
[C---:B------:R-:W-:Y:S01]  /*28f0*/  LOP3.LUT R125, R12.reuse, 0xa0, RZ, 0xfc, !PT ;  /* 0x000000a00c7d7812 */ /* 0x040fe200078efcff */
[----:B------:R-:W2:Y:S01]  /*2900*/  @!P3 LDG.E.U16 R6, desc[UR20][R2.64+0x40] ;  /* 0x000040140206b981 */ /* 0x000ea2000c1e1500 */
[----:B------:R-:W-:Y:S02]  /*2910*/  PRMT R8, RZ, 0x7610, R8 ;  /* 0x00007610ff087816 */ /* 0x000fe40000000008 */
[C---:B------:R-:W-:Y:S02]  /*2920*/  LOP3.LUT R124, R12.reuse, 0xc0, RZ, 0xfc, !PT ;  /* 0x000000c00c7c7812 */ /* 0x040fe400078efcff */
[C---:B------:R-:W-:Y:S02]  /*2930*/  LOP3.LUT R123, R12.reuse, 0xe0, RZ, 0xfc, !PT ;  /* 0x000000e00c7b7812 */ /* 0x040fe400078efcff */
[----:B------:R-:W-:Y:S01]  /*2940*/  LOP3.LUT R122, R12, 0x100, RZ, 0xfc, !PT ;  /* 0x000001000c7a7812 */ /* 0x000fe200078efcff */
[----:B------:R-:W-:Y:S01]  /*2950*/  ULEA UR57, UP0, UR46, UR34, 0x2 ;  /* 0x000000222e397291 */ /* 0x000fe2000f80103f */
[----:B------:R-:W-:Y:S01]  /*2960*/  ISETP.GE.AND P0, PT, R126, UR52, PT ;  /* 0x000000347e007c0c */ /* 0x000fe2000bf06270 */
[----:B------:R-:W-:Y:S01]  /*2970*/  UIADD3 UR18, UR47, UR18, URZ ;  /* 0x000000122f127290 */ /* 0x000fe2000fffe03f */
[----:B------:R-:W-:Y:S01]  /*2980*/  LOP3.LUT R121, R12, 0x120, RZ, 0xfc, !PT ;  /* 0x000001200c797812 */ /* 0x000fe200078efcff */
[----:B------:R-:W3:Y:S01]  /*2990*/  @!P2 LDG.E.U16 R9, desc[UR20][R2.64+0x80] ;  /* 0x000080140209a981 */ /* 0x000ee2000c1e1500 */
[----:B------:R-:W-:-:S02]  /*29a0*/  ISETP.GE.AND P5, PT, R125, UR52, PT ;  /* 0x000000347d007c0c */ /* 0x000fc4000bfa6270 */
[----:B------:R-:W-:Y:S01]  /*29b0*/  ISETP.NE.AND P6, PT, R195, RZ, PT ;  /* 0x000000ffc300720c */ /* 0x000fe20003fc5270 */
[----:B------:R-:W4:Y:S01]  /*29c0*/  @!P1 LDG.E.U16 R8, desc[UR20][R2.64+0xc0] ;  /* 0x0000c01402089981 */ /* 0x000f22000c1e1500 */
[----:B------:R-:W-:Y:S02]  /*29d0*/  ISETP.GE.AND P4, PT, R124, UR52, PT ;  /* 0x000000347c007c0c */ /* 0x000fe4000bf86270 */
[----:B------:R-:W-:Y:S02]  /*29e0*/  ISETP.GE.AND P3, PT, R123, UR52, PT ;  /* 0x000000347b007c0c */ /* 0x000fe4000bf66270 */
[----:B------:R-:W-:Y:S01]  /*29f0*/  ISETP.GE.AND P2, PT, R122, UR52, PT ;  /* 0x000000347a007c0c */ /* 0x000fe2000bf46270 */
[----:B------:R-:W-:Y:S01]  /*2a00*/  ULEA.HI.X UR46, UR46, UR35, UR18, 0x2, UP0 ;  /* 0x000000232e2e7291 */ /* 0x000fe200080f1412 */
[----:B------:R-:W-:Y:S02]  /*2a10*/  ISETP.GE.AND P1, PT, R121, UR52, PT ;  /* 0x0000003479007c0c */ /* 0x000fe4000bf26270 */
[----:B------:R-:W-:-:S02]  /*2a20*/  PRMT R11, RZ, 0x7610, R11 ;  /* 0x00007610ff0b7816 */ /* 0x000fc4000000000b */
[----:B------:R-:W-:Y:S02]  /*2a30*/  PRMT R10, RZ, 0x7610, R10 ;  /* 0x00007610ff0a7816 */ /* 0x000fe4000000000a */
[----:B------:R-:W-:Y:S02]  /*2a40*/  PRMT R19, RZ, 0x7610, R19 ;  /* 0x00007610ff137816 */ /* 0x000fe40000000013 */
[----:B------:R-:W-:Y:S01]  /*2a50*/  PRMT R7, RZ, 0x7610, R7 ;  /* 0x00007610ff077816 */ /* 0x000fe20000000007 */
[----:B------:R-:W4:Y:S01]  /*2a60*/  @!P0 LDG.E.U16 R11, desc[UR20][R2.64+0x100] ;  /* 0x00010014020b8981 */ /* 0x000f22000c1e1500 */
[----:B------:R-:W-:Y:S02]  /*2a70*/  PRMT R18, RZ, 0x7610, R18 ;  /* 0x00007610ff127816 */ /* 0x000fe40000000012 */
[----:B------:R-:W-:Y:S01]  /*2a80*/  LOP3.LUT R120, R12, 0x140, RZ, 0xfc, !PT ;  /* 0x000001400c787812 */ /* 0x000fe200078efcff */
[----:B------:R-:W4:Y:S01]  /*2a90*/  @!P5 LDG.E.U16 R10, desc[UR20][R2.64+0x140] ;  /* 0x00014014020ad981 */ /* 0x000f22000c1e1500 */
[----:B------:R-:W-:-:S02]  /*2aa0*/  PRMT R145, RZ, 0x7610, R145 ;  /* 0x00007610ff917816 */ /* 0x000fc40000000091 */
[C---:B------:R-:W-:Y:S01]  /*2ab0*/  LOP3.LUT R119, R12.reuse, 0x160, RZ, 0xfc, !PT ;  /* 0x000001600c777812 */ /* 0x040fe200078efcff */
[----:B------:R-:W2:Y:S01]  /*2ac0*/  @!P6 LDG.E.U16 R7, desc[UR20][R2.64] ;  /* 0x000000140207e981 */ /* 0x000ea2000c1e1500 */
[----:B------:R-:W-:Y:S02]  /*2ad0*/  PRMT R140, RZ, 0x7610, R140 ;  /* 0x00007610ff8c7816 */ /* 0x000fe4000000008c */
[C---:B------:R-:W-:Y:S01]  /*2ae0*/  LOP3.LUT R118, R12.reuse, 0x180, RZ, 0xfc, !PT ;  /* 0x000001800c767812 */ /* 0x040fe200078efcff */
[----:B------:R-:W4:Y:S01]  /*2af0*/  @!P4 LDG.E.U16 R19, desc[UR20][R2.64+0x180] ;  /* 0x000180140213c981 */ /* 0x000f22000c1e1500 */
[----:B------:R-:W-:Y:S02]  /*2b00*/  MOV R4, UR57 ;  /* 0x0000003900047c02 */ /* 0x000fe40008000f00 */
[----:B------:R-:W-:Y:S01]  /*2b10*/  MOV R5, UR46 ;  /* 0x0000002e00057c02 */ /* 0x000fe20008000f00 */
[----:B------:R-:W4:Y:S01]  /*2b20*/  @!P3 LDG.E.U16 R18, desc[UR20][R2.64+0x1c0] ;  /* 0x0001c0140212b981 */ /* 0x000f22000c1e1500 */
[----:B------:R-:W-:-:S02]  /*2b30*/  LOP3.LUT R117, R12, 0x1a0, RZ, 0xfc, !PT ;  /* 0x000001a00c757812 */ /* 0x000fc400078efcff */
[----:B------:R-:W-:Y:S01]  /*2b40*/  LOP3.LUT R116, R12, 0x1c0, RZ, 0xfc, !PT ;  /* 0x000001c00c747812 */ /* 0x000fe200078efcff */
[----:B------:R-:W4:Y:S01]  /*2b50*/  @!P2 LDG.E.U16 R145, desc[UR20][R2.64+0x200] ;  /* 0x000200140291a981 */ /* 0x000f22000c1e1500 */
[----:B------:R-:W-:Y:S02]  /*2b60*/  ISETP.GE.AND P0, PT, R120, UR52, PT ;  /* 0x0000003478007c0c */ /* 0x000fe4000bf06270 */
[----:B------:R-:W-:Y:S01]  /*2b70*/  LOP3.LUT R115, R12, 0x1e0, RZ, 0xfc, !PT ;  /* 0x000001e00c737812 */ /* 0x000fe200078efcff */
[----:B------:R-:W4:Y:S01]  /*2b80*/  LDG.E R138, desc[UR20][R4.64] ;  /* 0x00000014048a7981 */ /* 0x000f22000c1e1900 */
        /* <DEDUP_REMOVED lines=19> */
[----:B------:R-:W-:-:S02]  /*2cc0*/  LOP3.LUT P0, RZ, R135, 0x1f, RZ, 0xc0, !PT ;  /* 0x0000001f87ff7812 */ /* 0x000fc4000780c0ff */
[----:B------:R-:W-:Y:S01]  /*2cd0*/  MOV R150, UR15 ;  /* 0x0000000f00967c02 */ /* 0x000fe20008000f00 */
[----:B------:R-:W-:Y:S02]  /*2ce0*/  UIMAD.WIDE.U32 UR46, UR8, UR42, URZ ;  /* 0x0000002a082e72a5 */ /* 0x000fe4000f8e003f */
[----:B------:R-:W-:Y:S01]  /*2cf0*/  UIMAD UR18, UR8, UR43, UR18 ;  /* 0x0000002b081272a4 */ /* 0x000fe2000f8e0212 */
[----:B------:R-:W-:Y:S01]  /*2d00*/  ISETP.LT.OR P2, PT, R150, 0x2, P0 ;  /* 0x000000029600780c */ /* 0x000fe20000741670 */
[----:B------:R-:W-:Y:S02]  /*2d10*/  UIMAD UR56, UR56, UR40, URZ ;  /* 0x00000028383872a4 */ /* 0x000fe4000f8e023f */
[----:B------:R-:W-:Y:S02]  /*2d20*/  UIADD3 UR47, UR47, UR18, URZ ;  /* 0x000000122f2f7290 */ /* 0x000fe4000fffe03f */
[----:B------:R-:W-:Y:S02]  /*2d30*/  UIMAD UR18, UR5, UR41, UR56 ;  /* 0x00000029051272a4 */ /* 0x000fe4000f8e0238 */
[----:B------:R-:W-:-:S02]  /*2d40*/  UIMAD.WIDE.U32 UR46, UR5, UR40, UR46 ;  /* 0x00000028052e72a5 */ /* 0x000fc4000f8e002e */
[----:B------:R-:W-:Y:S02]  /*2d50*/  ULEA UR57, UR17, UR5, 0x8 ;  /* 0x0000000511397291 */ /* 0x000fe4000f8e403f */
[----:B------:R-:W-:Y:S01]  /*2d60*/  UIADD3 UR18, UR47, UR18, URZ ;  /* 0x000000122f127290 */ /* 0x000fe2000fffe03f */
[C---:B------:R-:W-:Y:S01]  /*2d70*/  VIADD R148, R135.reuse, 0x200 ;  /* 0x0000020087947836 */ /* 0x040fe20000000000 */
[----:B------:R-:W-:Y:S01]  /*2d80*/  ULEA UR47, UP0, UR46, UR38, 0x2 ;  /* 0x000000262e2f7291 */ /* 0x000fe2000f80103f */
[----:B------:R-:W-:Y:S02]  /*2d90*/  ISETP.NE.AND P1, PT, R135, RZ, PT ;  /* 0x000000ff8700720c */ /* 0x000fe40003f25270 */
[----:B0-----:R-:W-:Y:S01]  /*2da0*/  MOV R3, UR57 ;  /* 0x0000003900037c02 */ /* 0x001fe20008000f00 */
[----:B------:R-:W-:-:S03]  /*2db0*/  ULEA.HI.X UR46, UR46, UR39, UR18, 0x2, UP0 ;  /* 0x000000272e2e7291 */ /* 0x000fc600080f1412 */
[----:B------:R-:W-:Y:S02]  /*2dc0*/  SEL R3, R3, R148, !P1 ;  /* 0x0000009403037207 */ /* 0x000fe40004800000 */
[----:B------:R-:W-:Y:S02]  /*2dd0*/  MOV R4, UR47 ;  /* 0x0000002f00047c02 */ /* 0x000fe40008000f00 */
[----:B------:R-:W-:Y:S01]  /*2de0*/  MOV R5, UR46 ;  /* 0x0000002e00057c02 */ /* 0x000fe20008000f00 */
[----:B------:R-:W-:-:S04]  /*2df0*/  IMAD.U32 R2, RZ, RZ, UR15 ;  /* 0x0000000fff027e24 */ /* 0x000fc8000f8e00ff */
[----:B------:R-:W-:Y:S02]  /*2e00*/  @!P2 VIADD R2, R2, 0xfffffffe ;  /* 0xfffffffe0202a836 */ /* 0x000fe40000000000 */
[----:B------:R-:W-:Y:S01]  /*2e10*/  IMAD.U32 R169, R94, 0x10000, RZ ;  /* 0x000100005ea97824 */ /* 0x000fe200078e00ff */
[----:B------:R-:W-:-:S03]  /*2e20*/  SHF.L.U32 R168, R93, 0x10, RZ ;  /* 0x000000105da87819 */ /* 0x000fc600000006ff */
[----:B------:R-:W-:Y:S01]  /*2e30*/  FMUL.FTZ R224, R62, R169 ;  /* 0x000000a93ee07220 */ /* 0x000fe20000410000 */
[----:B------:R-:W-:Y:S01]  /*2e40*/  SHF.L.U32 R167, R92, 0x10, RZ ;  /* 0x000000105ca77819 */ /* 0x000fe200000006ff */
[----:B------:R-:W-:Y:S01]  /*2e50*/  FMUL.FTZ R205, R63, R168 ;  /* 0x000000a83fcd7220 */ /* 0x000fe20000410000 */
[----:B------:R-:W-:-:S03]  /*2e60*/  IMAD.U32 R166, R91, 0x10000, RZ ;  /* 0x000100005ba67824 */ /* 0x000fc600078e00ff */
[----:B------:R-:W-:Y:S01]  /*2e70*/  FMUL.FTZ R190, R60, R167 ;  /* 0x000000a73cbe7220 */ /* 0x000fe20000410000 */
[----:B------:R-:W-:Y:S01]  /*2e80*/  SHF.L.U32 R165, R90, 0x10, RZ ;  /* 0x000000105aa57819 */ /* 0x000fe200000006ff */
[----:B------:R-:W-:Y:S01]  /*2e90*/  FMUL.FTZ R189, R61, R166 ;  /* 0x000000a63dbd7220 */ /* 0x000fe20000410000 */
[----:B------:R-:W-:-:S03]  /*2ea0*/  SHF.L.U32 R164, R89, 0x10, RZ ;  /* 0x0000001059a47819 */ /* 0x000fc600000006ff */
[----:B------:R-:W-:Y:S01]  /*2eb0*/  FMUL.FTZ R188, R58, R165 ;  /* 0x000000a53abc7220 */ /* 0x000fe20000410000 */
[----:B------:R-:W-:Y:S02]  /*2ec0*/  IMAD.U32 R163, R88, 0x10000, RZ ;  /* 0x0001000058a37824 */ /* 0x000fe400078e00ff */
        /* <DEDUP_REMOVED lines=10> */
[----:B------:R-:W-:Y:S02]  /*2f70*/  FMUL.FTZ R170, R52, R159 ;  /* 0x0000009f34aa7220 */ /* 0x000fe40000410000 */
[----:B------:R-:W-:Y:S01]  /*2f80*/  FMUL.FTZ R171, R53, R158 ;  /* 0x0000009e35ab7220 */ /* 0x000fe20000410000 */
[----:B------:R-:W-:Y:S01]  /*2f90*/  BSSY B0, `(.L_x_4222) ;  /* 0x00000a5000007945 */ /* 0x000fe20003800000 */
[----:B------:R-:W-:Y:S01]  /*2fa0*/  LEA R187, R135, R132, 0x3 ;  /* 0x0000008487bb7211 */ /* 0x000fe200078e18ff */
[----:B--2---:R0:W-:Y:S04]  /*2fb0*/  STS.U16 [R114], R7 ;  /* 0x0000000772007388 */ /* 0x0041e80000000400 */
[----:B------:R2:W-:Y:S04]  /*2fc0*/  STS.U16 [R113+0x40], R6 ;  /* 0x0000400671007388 */ /* 0x0005e80000000400 */
[----:B---3--:R-:W-:Y:S01]  /*2fd0*/  STS.U16 [R112+0x80], R9 ;  /* 0x0000800970007388 */ /* 0x008fe20000000400 */
[----:B0-----:R-:W0:Y:S03]  /*2fe0*/  @!P2 LDC R7, c[0x0][0x21c] ;  /* 0x00008700ff07ab82 */ /* 0x001e260000000800 */
[----:B----4-:R-:W-:Y:S01]  /*2ff0*/  STS.U16 [R111+0xc0], R8 ;  /* 0x0000c0086f007388 */ /* 0x010fe20000000400 */
[----:B--2---:R-:W-:-:S03]  /*3000*/  FMUL.FTZ R6, R138, 1.4426950216293334961 ;  /* 0x3fb8aa3b8a067820 */ /* 0x004fc60000410000 */
[----:B------:R-:W-:Y:S01]  /*3010*/  STS.U16 [R110+0x100], R11 ;  /* 0x0001000b6e007388 */ /* 0x000fe20000000400 */
[----:B------:R-:W-:-:S03]  /*3020*/  FMUL.FTZ R237, R66, R6 ;  /* 0x0000000642ed7220 */ /* 0x000fc60000410000 */
[----:B------:R2:W-:Y:S04]  /*3030*/  STS.U16 [R109+0x140], R10 ;  /* 0x0001400a6d007388 */ /* 0x0005e80000000400 */
[----:B------:R-:W-:Y:S01]  /*3040*/  STS.U16 [R108+0x180], R19 ;  /* 0x000180136c007388 */ /* 0x000fe20000000400 */
[----:B------:R-:W3:Y:S03]  /*3050*/  MUFU.EX2 R237, R237 ;  /* 0x000000ed00ed7308 */ /* 0x000ee60000000800 */
        /* <DEDUP_REMOVED lines=10> */
[----:B------:R-:W4:Y:S04]  /*3100*/  LDS.U16 R142, [R98] ;  /* 0x00000000628e7984 */ /* 0x000f280000000400 */
[----:B-1----:R-:W1:Y:S01]  /*3110*/  LDS.U16 R140, [R98+0x2] ;  /* 0x00000200628c7984 */ /* 0x002e620000000400 */
[----:B--2---:R-:W-:-:S03]  /*3120*/  LEA R10, R3, R132, 0x2 ;  /* 0x00000084030a7211 */ /* 0x004fc600078e10ff */
        /* <DEDUP_REMOVED lines=14> */
[----:B------:R4:W5:Y:S04]  /*3210*/  LDG.E R219, desc[UR20][R4.64] ;  /* 0x0000001404db7981 */ /* 0x000968000c1e1900 */
[----:B---3--:R3:W-:Y:S01]  /*3220*/  STS [R10+0x1d10], R237 ;  /* 0x001d10ed0a007388 */ /* 0x0087e20000000800 */
[----:B0-----:R-:W-:Y:S01]  /*3230*/  @!P2 IMAD R2, R2, R7, UR5 ;  /* 0x000000050202ae24 */ /* 0x001fe2000f8e0207 */
[----:B------:R-:W-:Y:S01]  /*3240*/  HFMA2.MMA R7, -RZ, RZ, 0, 4.76837158203125e-07 ;  /* 0x00000008ff077435 */ /* 0x000fe200000001ff */
[----:B------:R-:W-:Y:S01]  /*3250*/  FMUL.FTZ R180, R67, R6 ;  /* 0x0000000643b47220 */ /* 0x000fe20000410000 */
[----:B------:R-:W-:Y:S01]  /*3260*/  MOV R9, RZ ;  /* 0x000000ff00097202 */ /* 0x000fe20000000f00 */
[----:B------:R-:W-:-:S02]  /*3270*/  IMAD.MOV.U32 R8, RZ, RZ, 0x3f800000 ;  /* 0x3f800000ff087424 */ /* 0x000fc400078e00ff */
[-C--:B------:R-:W-:Y:S01]  /*3280*/  FMUL.FTZ R179, R64, R6.reuse ;  /* 0x0000000640b37220 */ /* 0x080fe20000410000 */
[-C--:B------:R-:W-:Y:S01]  /*3290*/  FMUL.FTZ R178, R65, R6.reuse ;  /* 0x0000000641b27220 */ /* 0x080fe20000410000 */
[----:B------:R-:W0:Y:S03]  /*32a0*/  MUFU.EX2 R180, R180 ;  /* 0x000000b400b47308 */ /* 0x000e260000000800 */
[----:B------:R-:W-:Y:S01]  /*32b0*/  @!P2 IMAD.WIDE R2, R2, R7, UR22 ;  /* 0x000000160202ae25 */ /* 0x000fe2000f8e0207 */
[----:B------:R-:W-:Y:S03]  /*32c0*/  BAR.SYNC.DEFER_BLOCKING 0x0 ;  /* 0x0000000000007b1d */ /* 0x000fe60000010000 */
[----:B------:R-:W-:-:S03]  /*32d0*/  FMUL.FTZ R177, R62, R6 ;  /* 0x000000063eb17220 */ /* 0x000fc60000410000 */
[----:B------:R-:W3:Y:S01]  /*32e0*/  MUFU.EX2 R179, R179 ;  /* 0x000000b300b37308 */ /* 0x000ee20000000800 */
[----:B----4-:R-:W-:Y:S01]  /*32f0*/  SHF.L.U32 R5, R96, 0x10, RZ ;  /* 0x0000001060057819 */ /* 0x010fe200000006ff */
[----:B------:R-:W-:Y:S01]  /*3300*/  FMUL.FTZ R176, R63, R6 ;  /* 0x000000063fb07220 */ /* 0x000fe20000410000 */
[----:B------:R-:W-:Y:S02]  /*3310*/  SHF.L.U32 R142, R142, 0x10, RZ ;  /* 0x000000108e8e7819 */ /* 0x000fe400000006ff */
[----:B-1----:R-:W-:-:S03]  /*3320*/  SHF.L.U32 R140, R140, 0x10, RZ ;  /* 0x000000108c8c7819 */ /* 0x002fc600000006ff */
[----:B------:R-:W1:Y:S01]  /*3330*/  MUFU.EX2 R178, R178 ;  /* 0x000000b200b27308 */ /* 0x000e620000000800 */
[----:B------:R-:W-:Y:S01]  /*3340*/  SHF.L.U32 R4, R95, 0x10, RZ ;  /* 0x000000105f047819 */ /* 0x000fe200000006ff */
[----:B------:R4:W5:Y:S06]  /*3350*/  @!P2 LDG.E.64 R8, desc[UR20][R2.64] ;  /* 0x000000140208a981 */ /* 0x00096c000c1e1b00 */
[----:B------:R-:W1:Y:S01]  /*3360*/  MUFU.EX2 R177, R177 ;  /* 0x000000b100b17308 */ /* 0x000e620000000800 */
[----:B----4-:R-:W-:Y:S01]  /*3370*/  SHF.L.U32 R3, R196, 0x10, RZ ;  /* 0x00000010c4037819 */ /* 0x010fe200000006ff */
[----:B------:R-:W-:-:S04]  /*3380*/  IMAD.U32 R2, R97, 0x10000, RZ ;  /* 0x0001000061027824 */ /* 0x000fc800078e00ff */
[----:B------:R-:W-:Y:S01]  /*3390*/  FMUL.FTZ R3, R66, R3 ;  /* 0x0000000342037220 */ /* 0x000fe20000410000 */
[----:B------:R-:W-:Y:S01]  /*33a0*/  FMUL.FTZ R235, R67, R2 ;  /* 0x0000000243eb7220 */ /* 0x000fe20000410000 */
[----:B------:R-:W-:Y:S01]  /*33b0*/  FMUL.FTZ R174, R60, R6 ;  /* 0x000000063cae7220 */ /* 0x000fe20000410000 */
[----:B------:R-:W-:Y:S01]  /*33c0*/  FMUL.FTZ R228, R64, R5 ;  /* 0x0000000540e47220 */ /* 0x000fe20000410000 */
[----:B--2---:R-:W-:Y:S02]  /*33d0*/  IMAD.U32 R157, R157, 0x10000, RZ ;  /* 0x000100009d9d7824 */ /* 0x004fe400078e00ff */
[----:B------:R-:W-:Y:S01]  /*33e0*/  FMUL.FTZ R202, R142, R3 ;  /* 0x000000038eca7220 */ /* 0x000fe20000410000 */
[----:B------:R-:W-:Y:S01]  /*33f0*/  FMUL.FTZ R235, R140, R235 ;  /* 0x000000eb8ceb7220 */ /* 0x000fe20000410000 */
[----:B------:R-:W2:Y:S01]  /*3400*/  MUFU.EX2 R176, R176 ;  /* 0x000000b000b07308 */ /* 0x000ea20000000800 */
[----:B------:R-:W-:Y:S01]  /*3410*/  FMUL.FTZ R229, R65, R4 ;  /* 0x0000000441e57220 */ /* 0x000fe20000410000 */
[----:B0-----:R-:W-:Y:S01]  /*3420*/  FMUL.FTZ R4, R237, R180 ;  /* 0x000000b4ed047220 */ /* 0x001fe20000410000 */
[----:B------:R-:W-:Y:S01]  /*3430*/  SHF.L.U32 R156, R156, 0x10, RZ ;  /* 0x000000109c9c7819 */ /* 0x000fe200000006ff */
[----:B------:R-:W-:Y:S01]  /*3440*/  FMUL.FTZ R182, R61, R6 ;  /* 0x000000063db67220 */ /* 0x000fe20000410000 */
[----:B------:R-:W-:Y:S01]  /*3450*/  FMUL.FTZ R228, R157, R228 ;  /* 0x000000e49de47220 */ /* 0x000fe20000410000 */
[----:B------:R-:W-:Y:S01]  /*3460*/  FFMA.FTZ R2, R202, R180, R235 ;  /* 0x000000b4ca027223 */ /* 0x000fe200000100eb */
[----:B------:R-:W-:Y:S01]  /*3470*/  ISETP.NE.AND P2, PT, R135, 0x3f, PT ;  /* 0x0000003f8700780c */ /* 0x000fe20003f45270 */
[----:B------:R-:W0:Y:S01]  /*3480*/  MUFU.EX2 R174, R174 ;  /* 0x000000ae00ae7308 */ /* 0x000e220000000800 */
[----:B---3--:R-:W-:Y:S01]  /*3490*/  FMUL.FTZ R3, R179, R4 ;  /* 0x00000004b3037220 */ /* 0x008fe20000410000 */
[----:B------:R-:W-:Y:S01]  /*34a0*/  SHF.L.U32 R155, R155, 0x10, RZ ;  /* 0x000000109b9b7819 */ /* 0x000fe200000006ff */
[----:B------:R-:W-:Y:S01]  /*34b0*/  FMUL.FTZ R185, R58, R6 ;  /* 0x000000063ab97220 */ /* 0x000fe20000410000 */
[----:B------:R-:W-:Y:S01]  /*34c0*/  FMUL.FTZ R229, R156, R229 ;  /* 0x000000e59ce57220 */ /* 0x000fe20000410000 */
[----:B------:R-:W-:Y:S01]  /*34d0*/  FFMA.FTZ R2, R179, R2, R228 ;  /* 0x00000002b3027223 */ /* 0x000fe200000100e4 */
[----:B-1----:R-:W-:-:S02]  /*34e0*/  FMUL.FTZ R4, R178, R3 ;  /* 0x00000003b2047220 */ /* 0x002fc40000410000 */
[----:B------:R-:W1:Y:S01]  /*34f0*/  MUFU.EX2 R182, R182 ;  /* 0x000000b600b67308 */ /* 0x000e620000000800 */
[----:B------:R-:W-:Y:S01]  /*3500*/  FMUL.FTZ R193, R59, R6 ;  /* 0x000000063bc17220 */ /* 0x000fe20000410000 */
[----:B------:R-:W-:Y:S02]  /*3510*/  IMAD.U32 R154, R154, 0x10000, RZ ;  /* 0x000100009a9a7824 */ /* 0x000fe400078e00ff */
[----:B------:R-:W-:Y:S01]  /*3520*/  FMUL.FTZ R224, R155, R224 ;  /* 0x000000e09be07220 */ /* 0x000fe20000410000 */
[----:B------:R-:W-:Y:S01]  /*3530*/  FFMA.FTZ R2, R178, R2, R229 ;  /* 0x00000002b2027223 */ /* 0x000fe200000100e5 */
[----:B------:R-:W-:Y:S01]  /*3540*/  FMUL.FTZ R3, R177, R4 ;  /* 0x00000004b1037220 */ /* 0x000fe20000410000 */
[----:B------:R-:W-:Y:S01]  /*3550*/  SHF.L.U32 R153, R153, 0x10, RZ ;  /* 0x0000001099997819 */ /* 0x000fe200000006ff */
[----:B------:R-:W3:Y:S01]  /*3560*/  MUFU.EX2 R185, R185 ;  /* 0x000000b900b97308 */ /* 0x000ee20000000800 */
[----:B------:R-:W-:Y:S01]  /*3570*/  FMUL.FTZ R192, R56, R6 ;  /* 0x0000000638c07220 */ /* 0x000fe20000410000 */
[----:B------:R-:W-:Y:S01]  /*3580*/  FMUL.FTZ R227, R154, R205 ;  /* 0x000000cd9ae37220 */ /* 0x000fe20000410000 */
[----:B------:R-:W-:Y:S01]  /*3590*/  FFMA.FTZ R2, R177, R2, R224 ;  /* 0x00000002b1027223 */ /* 0x000fe200000100e0 */
[----:B------:R-:W-:-:S02]  /*35a0*/  @P2 IMAD R186, R135, 0x4, R132 ;  /* 0x0000000487ba2824 */ /* 0x000fc400078e0284 */
[----:B--2---:R-:W-:Y:S01]  /*35b0*/  FMUL.FTZ R3, R176, R3 ;  /* 0x00000003b0037220 */ /* 0x004fe20000410000 */
[----:B------:R-:W-:Y:S01]  /*35c0*/  SHF.L.U32 R152, R152, 0x10, RZ ;  /* 0x0000001098987819 */ /* 0x000fe200000006ff */
[----:B------:R-:W2:Y:S01]  /*35d0*/  MUFU.EX2 R193, R193 ;  /* 0x000000c100c17308 */ /* 0x000ea20000000800 */
[----:B------:R-:W-:Y:S01]  /*35e0*/  FMUL.FTZ R191, R57, R6 ;  /* 0x0000000639bf7220 */ /* 0x000fe20000410000 */
[----:B------:R-:W-:Y:S01]  /*35f0*/  FMUL.FTZ R239, R153, R190 ;  /* 0x000000be99ef7220 */ /* 0x000fe20000410000 */
[----:B------:R-:W-:Y:S01]  /*3600*/  FFMA.FTZ R2, R176, R2, R227 ;  /* 0x00000002b0027223 */ /* 0x000fe200000100e3 */
[----:B0-----:R-:W-:Y:S01]  /*3610*/  FMUL.FTZ R3, R174, R3 ;  /* 0x00000003ae037220 */ /* 0x001fe20000410000 */
[----:B------:R-:W-:Y:S01]  /*3620*/  FMUL.FTZ R198, R54, R6 ;  /* 0x0000000636c67220 */ /* 0x000fe20000410000 */
[----:B------:R-:W-:Y:S02]  /*3630*/  IMAD.U32 R151, R151, 0x10000, RZ ;  /* 0x0001000097977824 */ /* 0x000fe400078e00ff */
[----:B------:R-:W0:Y:S01]  /*3640*/  MUFU.EX2 R192, R192 ;  /* 0x000000c000c07308 */ /* 0x000e220000000800 */
[----:B------:R-:W-:Y:S01]  /*3650*/  FMUL.FTZ R223, R152, R189 ;  /* 0x000000bd98df7220 */ /* 0x000fe20000410000 */
[----:B------:R-:W-:Y:S01]  /*3660*/  FFMA.FTZ R2, R174, R2, R239 ;  /* 0x00000002ae027223 */ /* 0x000fe200000100ef */
[----:B------:R-:W4:Y:S01]  /*3670*/  @P2 LDS R186, [R186+0x2514] ;  /* 0x00251400baba2984 */ /* 0x000f220000000800 */
[----:B-1----:R-:W-:Y:S01]  /*3680*/  FMUL.FTZ R4, R182, R3 ;  /* 0x00000003b6047220 */ /* 0x002fe20000410000 */
[----:B------:R-:W-:Y:S01]  /*3690*/  SHF.L.U32 R150, R150, 0x10, RZ ;  /* 0x0000001096967819 */ /* 0x000fe200000006ff */
[----:B------:R-:W-:-:S02]  /*36a0*/  FMUL.FTZ R214, R55, R6 ;  /* 0x0000000637d67220 */ /* 0x000fc40000410000 */
[----:B------:R-:W1:Y:S01]  /*36b0*/  MUFU.EX2 R191, R191 ;  /* 0x000000bf00bf7308 */ /* 0x000e620000000800 */
[----:B------:R-:W-:Y:S01]  /*36c0*/  FMUL.FTZ R222, R151, R188 ;  /* 0x000000bc97de7220 */ /* 0x000fe20000410000 */
[----:B------:R-:W-:Y:S01]  /*36d0*/  FFMA.FTZ R2, R182, R2, R223 ;  /* 0x00000002b6027223 */ /* 0x000fe200000100df */
[----:B---3--:R-:W-:Y:S01]  /*36e0*/  FMUL.FTZ R4, R185, R4 ;  /* 0x00000004b9047220 */ /* 0x008fe20000410000 */
[----:B------:R-:W-:Y:S01]  /*36f0*/  SHF.L.U32 R149, R149, 0x10, RZ ;  /* 0x0000001095957819 */ /* 0x000fe200000006ff */
[----:B------:R-:W-:Y:S01]  /*3700*/  FMUL.FTZ R194, R52, R6 ;  /* 0x0000000634c27220 */ /* 0x000fe20000410000 */
[----:B------:R-:W-:Y:S02]  /*3710*/  FMUL.FTZ R206, R150, R183 ;  /* 0x000000b796ce7220 */ /* 0x000fe40000410000 */
[----:B------:R-:W3:Y:S01]  /*3720*/  MUFU.EX2 R198, R198 ;  /* 0x000000c600c67308 */ /* 0x000ee20000000800 */
[----:B------:R-:W-:Y:S01]  /*3730*/  FFMA.FTZ R2, R185, R2, R222 ;  /* 0x00000002b9027223 */ /* 0x000fe200000100de */
[----:B--2---:R-:W-:Y:S01]  /*3740*/  FMUL.FTZ R3, R193, R4 ;  /* 0x00000004c1037220 */ /* 0x004fe20000410000 */
[----:B------:R-:W-:-:S02]  /*3750*/  IMAD.U32 R148, R148, 0x10000, RZ ;  /* 0x0001000094947824 */ /* 0x000fc400078e00ff */
[----:B------:R-:W-:Y:S01]  /*3760*/  FMUL.FTZ R215, R149, R184 ;  /* 0x000000b895d77220 */ /* 0x000fe20000410000 */
[----:B------:R-:W-:Y:S02]  /*3770*/  FFMA.FTZ R2, R193, R2, R206 ;  /* 0x00000002c1027223 */ /* 0x000fe400000100ce */
[----:B------:R-:W2:Y:S01]  /*3780*/  MUFU.EX2 R214, R214 ;  /* 0x000000d600d67308 */ /* 0x000ea20000000800 */
[----:B------:R-:W-:Y:S01]  /*3790*/  FMUL.FTZ R199, R53, R6 ;  /* 0x0000000635c77220 */ /* 0x000fe20000410000 */
[----:B0-----:R-:W-:Y:S01]  /*37a0*/  FMUL.FTZ R4, R192, R3 ;  /* 0x00000003c0047220 */ /* 0x001fe20000410000 */
[----:B------:R-:W-:Y:S01]  /*37b0*/  SHF.L.U32 R147, R147, 0x10, RZ ;  /* 0x0000001093937819 */ /* 0x000fe200000006ff */
[----:B------:R-:W-:Y:S01]  /*37c0*/  FMUL.FTZ R208, R148, R175 ;  /* 0x000000af94d07220 */ /* 0x000fe20000410000 */
[----:B------:R-:W-:-:S03]  /*37d0*/  FFMA.FTZ R2, R192, R2, R215 ;  /* 0x00000002c0027223 */ /* 0x000fc600000100d7 */
[----:B------:R-:W0:Y:S01]  /*37e0*/  MUFU.EX2 R194, R194 ;  /* 0x000000c200c27308 */ /* 0x000e220000000800 */
[----:B-1----:R-:W-:Y:S01]  /*37f0*/  FMUL.FTZ R3, R191, R4 ;  /* 0x00000004bf037220 */ /* 0x002fe20000410000 */
[----:B------:R-:W-:Y:S01]  /*3800*/  SHF.L.U32 R146, R146, 0x10, RZ ;  /* 0x0000001092927819 */ /* 0x000fe200000006ff */
[----:B------:R-:W-:Y:S01]  /*3810*/  FMUL.FTZ R233, R147, R172 ;  /* 0x000000ac93e97220 */ /* 0x000fe20000410000 */
[----:B------:R-:W-:-:S04]  /*3820*/  FFMA.FTZ R2, R191, R2, R208 ;  /* 0x00000002bf027223 */ /* 0x000fc800000100d0 */
[----:B------:R-:W1:Y:S01]  /*3830*/  MUFU.EX2 R199, R199 ;  /* 0x000000c700c77308 */ /* 0x000e620000000800 */
[----:B---3--:R-:W-:Y:S01]  /*3840*/  FMUL.FTZ R3, R198, R3 ;  /* 0x00000003c6037220 */ /* 0x008fe20000410000 */
[----:B------:R-:W-:Y:S02]  /*3850*/  IMAD.U32 R145, R145, 0x10000, RZ ;  /* 0x0001000091917824 */ /* 0x000fe400078e00ff */
[----:B------:R-:W-:Y:S01]  /*3860*/  FMUL.FTZ R217, R146, R173 ;  /* 0x000000ad92d97220 */ /* 0x000fe20000410000 */
[----:B------:R-:W-:Y:S01]  /*3870*/  FFMA.FTZ R2, R198, R2, R233 ;  /* 0x00000002c6027223 */ /* 0x000fe200000100e9 */
[----:B--2---:R-:W-:Y:S01]  /*3880*/  FMUL.FTZ R3, R214, R3 ;  /* 0x00000003d6037220 */ /* 0x004fe20000410000 */
[----:B------:R-:W-:Y:S01]  /*3890*/  SHF.L.U32 R144, R144, 0x10, RZ ;  /* 0x0000001090907819 */ /* 0x000fe200000006ff */
[----:B------:R-:W-:Y:S01]  /*38a0*/  FMUL.FTZ R201, R145, R170 ;  /* 0x000000aa91c97220 */ /* 0x000fe20000410000 */
[----:B------:R-:W-:Y:S01]  /*38b0*/  FFMA.FTZ R2, R214, R2, R217 ;  /* 0x00000002d6027223 */ /* 0x000fe200000100d9 */
[----:B0-----:R-:W-:-:S02]  /*38c0*/  FMUL.FTZ R4, R194, R3 ;  /* 0x00000003c2047220 */ /* 0x001fc40000410000 */
[----:B------:R-:W-:Y:S01]  /*38d0*/  FMUL.FTZ R226, R144, R171 ;  /* 0x000000ab90e27220 */ /* 0x000fe20000410000 */
[----:B------:R-:W-:Y:S01]  /*38e0*/  FFMA.FTZ R3, R194, R2, R201 ;  /* 0x00000002c2037223 */ /* 0x000fe200000100c9 */
[----:B-1----:R-:W-:-:S03]  /*38f0*/  FMUL.FTZ R2, R199, R4 ;  /* 0x00000004c7027220 */ /* 0x002fc60000410000 */
[----:B------:R-:W-:Y:S01]  /*3900*/  FFMA.FTZ R3, R199, R3, R226 ;  /* 0x00000003c7037223 */ /* 0x000fe200000100e2 */
[----:B----4-:R-:W-:Y:S06]  /*3910*/  @P2 BRA `(.L_x_4223) ;  /* 0x0000000000302947 */ /* 0x010fec0003800000 */
        /* <DEDUP_REMOVED lines=12> */
.L_x_4223:
[----:B------:R-:W-:Y:S05]  /*39e0*/  BSYNC B0 ;  /* 0x0000000000007941 */ /* 0x000fea0003800000 */
.L_x_4222:
[----:B------:R-:W-:Y:S01]  /*39f0*/  ISETP.GT.U32.AND P2, PT, R135, 0x1f, PT ;  /* 0x0000001f8700780c */ /* 0x000fe20003f44070 */
[----:B------:R1:W-:Y:S01]  /*3a00*/  STS.64 [R187+0x1900], R2 ;  /* 0x00190002bb007388 */ /* 0x0003e20000000a00 */
[----:B-----5:R-:W-:Y:S01]  /*3a10*/  FMUL.FTZ R181, R0, R219 ;  /* 0x000000db00b57220 */ /* 0x020fe20000410000 */
[----:B------:R-:W-:Y:S10]  /*3a20*/  BAR.SYNC.DEFER_BLOCKING 0x0 ;  /* 0x0000000000007b1d */ /* 0x000ff40000010000 */
[----:B-1----:R-:W-:Y:S05]  /*3a30*/  @P2 BRA `(.L_x_4224) ;  /* 0x0000000000b82947 */ /* 0x002fea0003800000 */
        /* <DEDUP_REMOVED lines=28> */
.L_x_4288:
[----:B------:R-:W-:Y:S01]  /*3c00*/  ISETP.GE.AND P3, PT, R134, 0x10, PT ;  /* 0x000000108600780c */ /* 0x000fe20003f66270 */
[----:B------:R-:W-:-:S12]  /*3c10*/  UMOV UR18, 0xffffffff ;  /* 0xffffffff00127882 */ /* 0x000fd80000000000 */
[C---:B-12---:R-:W-:Y:S01]  /*3c20*/  @P3 FFMA.FTZ R7, R6.reuse, R10, R7 ;  /* 0x0000000a06073223 */ /* 0x046fe20000010007 */
[----:B---3--:R-:W-:Y:S01]  /*3c30*/  @P3 FMUL.FTZ R6, R6, R3 ;  /* 0x0000000306063220 */ /* 0x008fe20000410000 */
[----:B------:R-:W-:Y:S06]  /*3c40*/  BRA.DIV UR18, `(.L_x_4226) ;  /* 0x0000004612bc7947 */ /* 0x000fec000b800000 */
.L_x_4291:
[----:B------:R-:W-:-:S03]  /*3c50*/  UMOV UR18, 0xffffffff ;  /* 0xffffffff00127882 */ /* 0x000fc60000000000 */
[----:B------:R-:W-:Y:S05]  /*3c60*/  BRA.DIV UR18, `(.L_x_4227) ;  /* 0x0000004612dc7947 */ /* 0x000fea000b800000 */
.L_x_4294:
[----:B------:R-:W-:-:S03]  /*3c70*/  UMOV UR18, 0xffffffff ;  /* 0xffffffff00127882 */ /* 0x000fc60000000000 */
[----:B------:R-:W-:Y:S05]  /*3c80*/  BRA.DIV UR18, `(.L_x_4228) ;  /* 0x0000004612fc7947 */ /* 0x000fea000b800000 */
[----:B------:R-:W1:Y:S04]  /*3c90*/  SHFL.UP PT, R6, R6, 0x1, RZ ;  /* 0x0420000006067989 */ /* 0x000e6800000e00ff */
[----:B------:R-:W2:Y:S04]  /*3ca0*/  SHFL.UP PT, R7, R7, 0x1, RZ ;  /* 0x0420000007077989 */ /* 0x000ea800000e00ff */
[----:B------:R-:W3:Y:S04]  /*3cb0*/  SHFL.IDX PT, R8, R8, RZ, 0x1f ;  /* 0x00001fff08087589 */ /* 0x000ee800000e0000 */
[----:B------:R-:W4:Y:S02]  /*3cc0*/  SHFL.IDX PT, R9, R9, RZ, 0x1f ;  /* 0x00001fff09097589 */ /* 0x000f2400000e0000 */
.L_x_4300:
[C---:B-12-4-:R-:W-:Y:S01]  /*3cd0*/  @P1 FFMA.FTZ R9, R6.reuse, R9, R7 ;  /* 0x0000000906091223 */ /* 0x056fe20000010007 */
[----:B---3--:R-:W-:-:S03]  /*3ce0*/  @P1 FMUL.FTZ R8, R6, R8 ;  /* 0x0000000806081220 */ /* 0x008fc60000410000 */
[C---:B------:R-:W-:Y:S01]  /*3cf0*/  FFMA.FTZ R11, R4.reuse, R9, R5 ;  /* 0x00000009040b7223 */ /* 0x040fe20000010005 */
[----:B------:R-:W-:-:S05]  /*3d00*/  FMUL.FTZ R10, R4, R8 ;  /* 0x00000008040a7220 */ /* 0x000fca0000410000 */
[----:B------:R1:W-:Y:S02]  /*3d10*/  STS.128 [R18+0x1900], R8 ;  /* 0x0019000812007388 */ /* 0x0003e40000000c00 */
.L_x_4224:
[----:B------:R-:W-:Y:S05]  /*3d20*/  WARPSYNC.ALL ;  /* 0x0000000000007948 */ /* 0x000fea0003800000 */
[----:B------:R-:W-:Y:S01]  /*3d30*/  BAR.SYNC.DEFER_BLOCKING 0x0 ;  /* 0x0000000000007b1d */ /* 0x000fe20000010000 */
[----:B------:R-:W-:Y:S01]  /*3d40*/  MOV R3, UR54 ;  /* 0x0000003600037c02 */ /* 0x000fe20008000f00 */
[-C--:B------:R-:W-:Y:S01]  /*3d50*/  FMUL.FTZ R200, R69, R219.reuse ;  /* 0x000000db45c87220 */ /* 0x080fe20000410000 */
[-C--:B------:R-:W-:Y:S01]  /*3d60*/  FMUL.FTZ R197, R68, R219.reuse ;  /* 0x000000db44c57220 */ /* 0x080fe20000410000 */
[----:B0-----:R-:W-:Y:S01]  /*3d70*/  FMUL.FTZ R5, R199, R186 ;  /* 0x000000bac7057220 */ /* 0x001fe20000410000 */
[----:B------:R-:W-:Y:S01]  /*3d80*/  ISETP.LE.OR P0, PT, R3, UR15, P0 ;  /* 0x0000000f03007c0c */ /* 0x000fe20008703670 */
[----:B------:R-:W-:Y:S01]  /*3d90*/  FMUL.FTZ R203, R70, R219 ;  /* 0x000000db46cb7220 */ /* 0x000fe20000410000 */
[----:B------:R-:W-:Y:S01]  /*3da0*/  FFMA.FTZ R3, R199, R197, R200 ;  /* 0x000000c5c7037223 */ /* 0x000fe200000100c8 */
[----:B------:R-:W-:Y:S01]  /*3db0*/  FMUL.FTZ R5, R194, R5 ;  /* 0x00000005c2057220 */ /* 0x000fe20000410000 */
[-C--:B------:R-:W-:Y:S01]  /*3dc0*/  FMUL.FTZ R231, R71, R219.reuse ;  /* 0x000000db47e77220 */ /* 0x080fe20000410000 */
        /* <DEDUP_REMOVED lines=8> */
[-C--:B------:R-:W-:Y:S01]  /*3e50*/  FMUL.FTZ R212, R76, R219.reuse ;  /* 0x000000db4cd47220 */ /* 0x080fe20000410000 */
[----:B------:R-:W-:Y:S01]  /*3e60*/  FFMA.FTZ R4, R198, R4, R225 ;  /* 0x00000004c6047223 */ /* 0x000fe200000100e1 */
[----:B------:R-:W-:Y:S01]  /*3e70*/  FMUL.FTZ R5, R191, R6 ;  /* 0x00000006bf057220 */ /* 0x000fe20000410000 */
[-C--:B------:R-:W-:Y:S01]  /*3e80*/  FMUL.FTZ R213, R77, R219.reuse ;  /* 0x000000db4dd57220 */ /* 0x080fe20000410000 */
[----:B-1----:R-:W-:Y:S01]  /*3e90*/  HFMA2.MMA R18, -RZ, RZ, 1.875, 0 ;  /* 0x3f800000ff127435 */ /* 0x002fe200000001ff */
[----:B------:R-:W-:Y:S01]  /*3ea0*/  FFMA.FTZ R4, R191, R4, R216 ;  /* 0x00000004bf047223 */ /* 0x000fe200000100d8 */
[----:B------:R-:W0:Y:S01]  /*3eb0*/  LDS R2, [R187+0x1904] ;  /* 0x00190400bb027984 */ /* 0x000e220000000800 */
[----:B------:R-:W-:Y:S01]  /*3ec0*/  FMUL.FTZ R209, R78, R219 ;  /* 0x000000db4ed17220 */ /* 0x000fe20000410000 */
[----:B------:R-:W-:Y:S01]  /*3ed0*/  MOV R7, UR5 ;  /* 0x0000000500077c02 */ /* 0x000fe20008000f00 */
[----:B------:R-:W-:Y:S01]  /*3ee0*/  FFMA.FTZ R4, R192, R4, R221 ;  /* 0x00000004c0047223 */ /* 0x000fe200000100dd */
[----:B------:R-:W-:-:S02]  /*3ef0*/  IMAD.MOV.U32 R19, RZ, RZ, RZ ;  /* 0x000000ffff137224 */ /* 0x000fc400078e00ff */
[-C--:B------:R-:W-:Y:S01]  /*3f00*/  FMUL.FTZ R207, R79, R219.reuse ;  /* 0x000000db4fcf7220 */ /* 0x080fe20000410000 */
[----:B------:R-:W-:Y:S01]  /*3f10*/  @!P0 LEA R3, R7, R132, 0x3 ;  /* 0x0000008407038211 */ /* 0x000fe200078e18ff */
[----:B------:R-:W-:Y:S01]  /*3f20*/  FFMA.FTZ R4, R193, R4, R218 ;  /* 0x00000004c1047223 */ /* 0x000fe200000100da */
[-C--:B------:R-:W-:Y:S01]  /*3f30*/  FMUL.FTZ R211, R81, R219.reuse ;  /* 0x000000db51d37220 */ /* 0x080fe20000410000 */
[----:B------:R-:W-:Y:S02]  /*3f40*/  FMUL.FTZ R204, R82, R219 ;  /* 0x000000db52cc7220 */ /* 0x000fe40000410000 */
[----:B------:R-:W-:Y:S01]  /*3f50*/  FFMA.FTZ R4, R185, R4, R212 ;  /* 0x00000004b9047223 */ /* 0x000fe200000100d4 */
[----:B------:R1:W2:Y:S03]  /*3f60*/  @!P0 LDS.64 R18, [R3+0x2610] ;  /* 0x0026100003128984 */ /* 0x0002a60000000a00 */
[----:B------:R-:W-:-:S04]  /*3f70*/  FFMA.FTZ R4, R182, R4, R213 ;  /* 0x00000004b6047223 */ /* 0x000fc800000100d5 */
[----:B------:R-:W-:-:S04]  /*3f80*/  FFMA.FTZ R4, R174, R4, R209 ;  /* 0x00000004ae047223 */ /* 0x000fc800000100d1 */
[----:B------:R-:W-:Y:S01]  /*3f90*/  FFMA.FTZ R4, R176, R4, R207 ;  /* 0x00000004b0047223 */ /* 0x000fe200000100cf */
[----:B0-----:R-:W-:Y:S01]  /*3fa0*/  FFMA.FTZ R237, R237, R2, R202 ;  /* 0x00000002eded7223 */ /* 0x001fe200000100ca */
[----:B------:R-:W-:Y:S01]  /*3fb0*/  FMUL.FTZ R2, R192, R5 ;  /* 0x00000005c0027220 */ /* 0x000fe20000410000 */
[----:B------:R-:W-:Y:S02]  /*3fc0*/  FMUL.FTZ R202, R80, R219 ;  /* 0x000000db50ca7220 */ /* 0x000fe40000410000 */
[----:B------:R-:W-:Y:S01]  /*3fd0*/  FFMA.FTZ R235, R180, R237, R235 ;  /* 0x000000edb4eb7223 */ /* 0x000fe200000100eb */
[----:B------:R-:W-:Y:S01]  /*3fe0*/  FMUL.FTZ R2, R193, R2 ;  /* 0x00000002c1027220 */ /* 0x000fe20000410000 */
[----:B------:R-:W-:Y:S02]  /*3ff0*/  FFMA.FTZ R4, R177, R4, R202 ;  /* 0x00000004b1047223 */ /* 0x000fe400000100ca */
[----:B------:R-:W-:Y:S01]  /*4000*/  FFMA.FTZ R228, R179, R235, R228 ;  /* 0x000000ebb3e47223 */ /* 0x000fe200000100e4 */
[----:B------:R-:W-:Y:S01]  /*4010*/  FMUL.FTZ R5, R185, R2 ;  /* 0x00000002b9057220 */ /* 0x000fe20000410000 */
[----:B------:R-:W-:-:S02]  /*4020*/  FFMA.FTZ R4, R178, R4, R211 ;  /* 0x00000004b2047223 */ /* 0x000fc400000100d3 */
[----:B------:R-:W-:Y:S01]  /*4030*/  FFMA.FTZ R229, R178, R228, R229 ;  /* 0x000000e4b2e57223 */ /* 0x000fe200000100e5 */
[----:B------:R-:W-:Y:S01]  /*4040*/  FMUL.FTZ R5, R182, R5 ;  /* 0x00000005b6057220 */ /* 0x000fe20000410000 */
[----:B------:R-:W-:Y:S02]  /*4050*/  FFMA.FTZ R4, R179, R4, R204 ;  /* 0x00000004b3047223 */ /* 0x000fe400000100cc */
[----:B------:R-:W-:Y:S01]  /*4060*/  FFMA.FTZ R224, R177, R229, R224 ;  /* 0x000000e5b1e07223 */ /* 0x000fe200000100e0 */
[----:B------:R-:W-:-:S03]  /*4070*/  FMUL.FTZ R5, R174, R5 ;  /* 0x00000005ae057220 */ /* 0x000fc60000410000 */
[C---:B------:R-:W-:Y:S01]  /*4080*/  FFMA.FTZ R227, R176.reuse, R224, R227 ;  /* 0x000000e0b0e37223 */ /* 0x040fe200000100e3 */
[----:B------:R-:W-:-:S03]  /*4090*/  FMUL.FTZ R2, R176, R5 ;  /* 0x00000005b0027220 */ /* 0x000fc60000410000 */
[----:B------:R-:W-:Y:S01]  /*40a0*/  FFMA.FTZ R220, R174, R227, R239 ;  /* 0x000000e3aedc7223 */ /* 0x000fe200000100ef */
[----:B-1----:R-:W-:-:S03]  /*40b0*/  FMUL.FTZ R3, R177, R2 ;  /* 0x00000002b1037220 */ /* 0x002fc60000410000 */
[----:B------:R-:W-:Y:S01]  /*40c0*/  FFMA.FTZ R223, R182, R220, R223 ;  /* 0x000000dcb6df7223 */ /* 0x000fe200000100df */
[----:B------:R-:W-:-:S03]  /*40d0*/  FMUL.FTZ R2, R178, R3 ;  /* 0x00000003b2027220 */ /* 0x000fc60000410000 */
[----:B------:R-:W-:Y:S01]  /*40e0*/  FFMA.FTZ R222, R185, R223, R222 ;  /* 0x000000dfb9de7223 */ /* 0x000fe200000100de */
[----:B------:R-:W-:-:S03]  /*40f0*/  FMUL.FTZ R3, R179, R2 ;  /* 0x00000002b3037220 */ /* 0x000fc60000410000 */
        /* <DEDUP_REMOVED lines=11> */
[----:B0-2---:R-:W-:Y:S05]  /*41b0*/  @P2 BRA `(.L_x_4229) ;  /* 0x0000000000c02947 */ /* 0x005fea0003800000 */
[C---:B------:R-:W-:Y:S01]  /*41c0*/  IMAD R226, R135.reuse, 0x10, R132 ;  /* 0x0000001087e27824 */ /* 0x040fe200078e0284 */
        /* <DEDUP_REMOVED lines=38> */
.L_x_4317:
        /* <DEDUP_REMOVED lines=9> */
.L_x_4229:
[----:B------:R-:W-:Y:S05]  /*44c0*/  WARPSYNC.ALL ;  /* 0x0000000000007948 */ /* 0x000fea0003800000 */
[----:B------:R-:W-:Y:S01]  /*44d0*/  BAR.SYNC.DEFER_BLOCKING 0x0 ;  /* 0x0000000000007b1d */ /* 0x000fe20000010000 */
[----:B0-----:R-:W-:Y:S01]  /*44e0*/  FFMA.FTZ R5, R0, R237, RZ ;  /* 0x000000ed00057223 */ /* 0x001fe200000100ff */
[----:B-1----:R-:W-:Y:S01]  /*44f0*/  SHF.L.U32 R11, R96, 0x10, RZ ;  /* 0x00000010600b7819 */ /* 0x002fe200000006ff */
[----:B------:R-:W-:Y:S01]  /*4500*/  FFMA.FTZ R189, R152, -R189, R223 ;  /* 0x800000bd98bd7223 */ /* 0x000fe200000100df */
[----:B------:R-:W-:Y:S01]  /*4510*/  SHF.L.U32 R10, R97, 0x10, RZ ;  /* 0x00000010610a7819 */ /* 0x000fe200000006ff */
[----:B------:R-:W-:Y:S01]  /*4520*/  FFMA.FTZ R6, R82, R235, R5 ;  /* 0x000000eb52067223 */ /* 0x000fe20000010005 */
[----:B------:R-:W-:Y:S01]  /*4530*/  FFMA.FTZ R183, R150, -R183, R219 ;  /* 0x800000b796b77223 */ /* 0x000fe200000100db */
[----:B------:R-:W-:-:S02]  /*4540*/  IMAD.U32 R3, R196, 0x10000, RZ ;  /* 0x00010000c4037824 */ /* 0x000fc400078e00ff */
[----:B------:R-:W-:Y:S01]  /*4550*/  FFMA.FTZ R173, R146, -R173, R217 ;  /* 0x800000ad92ad7223 */ /* 0x000fe200000100d9 */
[----:B------:R-:W-:Y:S01]  /*4560*/  FFMA.FTZ R5, R81, R228, R6 ;  /* 0x000000e451057223 */ /* 0x000fe20000010006 */
[----:B------:R-:W-:Y:S01]  /*4570*/  FMUL.FTZ R7, R67, R10 ;  /* 0x0000000a43077220 */ /* 0x000fe20000410000 */
[----:B------:R-:W-:Y:S02]  /*4580*/  IMAD R6, R14, UR49, RZ ;  /* 0x000000310e067c24 */ /* 0x000fe4000f8e02ff */
[----:B------:R-:W-:Y:S01]  /*4590*/  FMUL.FTZ R2, R66, R3 ;  /* 0x0000000342027220 */ /* 0x000fe20000410000 */
[----:B------:R-:W-:Y:S01]  /*45a0*/  FFMA.FTZ R175, R148, -R175, R215 ;  /* 0x800000af94af7223 */ /* 0x000fe200000100d7 */
[----:B------:R-:W-:Y:S01]  /*45b0*/  FFMA.FTZ R205, R154, -R205, R227 ;  /* 0x800000cd9acd7223 */ /* 0x000fe200000100e3 */
[----:B------:R-:W-:Y:S02]  /*45c0*/  IMAD R9, R15, UR48, R6 ;  /* 0x000000300f097c24 */ /* 0x000fe4000f8e0206 */
[----:B------:R-:W-:Y:S01]  /*45d0*/  FFMA.FTZ R2, R142, -R2, R237 ;  /* 0x800000028e027223 */ /* 0x000fe200000100ed */
[----:B------:R-:W-:Y:S01]  /*45e0*/  FFMA.FTZ R190, R153, -R190, R220 ;  /* 0x800000be99be7223 */ /* 0x000fe200000100dc */
[----:B------:R-:W-:Y:S01]  /*45f0*/  FFMA.FTZ R188, R151, -R188, R222 ;  /* 0x800000bc97bc7223 */ /* 0x000fe200000100de */
[----:B------:R-:W-:Y:S01]  /*4600*/  FFMA.FTZ R184, R149, -R184, R206 ;  /* 0x800000b895b87223 */ /* 0x000fe200000100ce */
[----:B------:R-:W-:Y:S01]  /*4610*/  UIMAD UR47, UR4, -0x400, UR50 ;  /* 0xfffffc00042f78a4 */ /* 0x000fe2000f8e0232 */
[----:B------:R-:W-:Y:S01]  /*4620*/  BSSY B0, `(.L_x_4231) ;  /* 0x000008a000007945 */ /* 0x000fe20003800000 */
[----:B------:R-:W-:Y:S01]  /*4630*/  FFMA.FTZ R172, R147, -R172, R208 ;  /* 0x800000ac93ac7223 */ /* 0x000fe200000100d0 */
[----:B------:R-:W0:Y:S01]  /*4640*/  LDS R4, [R187+0x1b14] ;  /* 0x001b1400bb047984 */ /* 0x000e220000000800 */
[----:B------:R-:W-:Y:S01]  /*4650*/  USHF.R.S32.HI UR56, URZ, 0x1f, UR47 ;  /* 0x0000001f3f387899 */ /* 0x000fe2000801142f */
[----:B0-----:R-:W-:Y:S01]  /*4660*/  FFMA.FTZ R197, R4, R186, R197 ;  /* 0x000000ba04c57223 */ /* 0x001fe200000100c5 */
[----:B------:R-:W-:Y:S01]  /*4670*/  FMUL.FTZ R4, R64, R11 ;  /* 0x0000000b40047220 */ /* 0x000fe20000410000 */
[----:B------:R-:W-:-:S02]  /*4680*/  FFMA.FTZ R186, R140, -R7, R235 ;  /* 0x800000078cba7223 */ /* 0x000fc400000100eb */
[----:B------:R-:W-:Y:S01]  /*4690*/  FFMA.FTZ R199, R199, R197, R200 ;  /* 0x000000c5c7c77223 */ /* 0x000fe200000100c8 */
[----:B------:R-:W-:Y:S01]  /*46a0*/  FFMA.FTZ R187, R157, -R4, R228 ;  /* 0x800000049dbb7223 */ /* 0x000fe200000100e4 */
[----:B------:R-:W-:Y:S01]  /*46b0*/  FFMA.FTZ R4, R80, R229, R5 ;  /* 0x000000e550047223 */ /* 0x000fe20000010005 */
[----:B------:R-:W-:Y:S01]  /*46c0*/  HFMA2.MMA R5, -RZ, RZ, 0, 0 ;  /* 0x00000000ff057435 */ /* 0x000fe200000001ff */
[----:B------:R-:W-:Y:S01]  /*46d0*/  FFMA.FTZ R203, R194, R199, R203 ;  /* 0x000000c7c2cb7223 */ /* 0x000fe200000100cb */
[----:B------:R-:W-:Y:S02]  /*46e0*/  IMAD.U32 R194, R95, 0x10000, RZ ;  /* 0x000100005fc27824 */ /* 0x000fe400078e00ff */
[----:B------:R-:W-:Y:S01]  /*46f0*/  FFMA.FTZ R7, R79, R224, R4 ;  /* 0x000000e04f077223 */ /* 0x000fe20000010004 */
[----:B------:R-:W-:Y:S01]  /*4700*/  MOV R4, R135 ;  /* 0x0000008700047202 */ /* 0x000fe20000000f00 */
[----:B------:R-:W-:Y:S01]  /*4710*/  FFMA.FTZ R231, R214, R203, R231 ;  /* 0x000000cbd6e77223 */ /* 0x000fe200000100e7 */
[----:B------:R-:W-:Y:S01]  /*4720*/  FMUL.FTZ R8, R65, R194 ;  /* 0x000000c241087220 */ /* 0x000fe20000410000 */
[----:B------:R-:W-:Y:S01]  /*4730*/  FFMA.FTZ R6, R78, R227, R7 ;  /* 0x000000e34e067223 */ /* 0x000fe20000010007 */
[----:B------:R-:W-:Y:S01]  /*4740*/  FMUL.FTZ R200, R62, R169 ;  /* 0x000000a93ec87220 */ /* 0x000fe20000410000 */
[----:B------:R-:W-:Y:S01]  /*4750*/  FFMA.FTZ R225, R198, R231, R225 ;  /* 0x000000e7c6e17223 */ /* 0x000fe200000100e1 */
[----:B------:R-:W-:Y:S01]  /*4760*/  FFMA.FTZ R229, R156, -R8, R229 ;  /* 0x800000089ce57223 */ /* 0x000fe200000100e5 */
[----:B------:R-:W-:Y:S01]  /*4770*/  FFMA.FTZ R7, R77, R220, R6 ;  /* 0x000000dc4d077223 */ /* 0x000fe20000010006 */
[----:B------:R-:W-:Y:S01]  /*4780*/  SHF.R.S32.HI R8, RZ, 0x1f, R141 ;  /* 0x0000001fff087819 */ /* 0x000fe2000001148d */
[----:B------:R-:W-:Y:S01]  /*4790*/  FFMA.FTZ R191, R191, R225, R216 ;  /* 0x000000e1bfbf7223 */ /* 0x000fe200000100d8 */
[----:B------:R-:W-:-:S04]  /*47a0*/  IMAD.WIDE.U32 R4, R14, UR48, R4 ;  /* 0x000000300e047c25 */ /* 0x000fc8000f8e0004 */
[----:B------:R-:W-:Y:S01]  /*47b0*/  FFMA.FTZ R6, R76, R223, R7 ;  /* 0x000000df4c067223 */ /* 0x000fe20000010007 */
[----:B------:R-:W-:Y:S01]  /*47c0*/  FFMA.FTZ R200, R155, -R200, R224 ;  /* 0x800000c89bc87223 */ /* 0x000fe200000100e0 */
[----:B------:R-:W-:Y:S01]  /*47d0*/  FFMA.FTZ R221, R192, R191, R221 ;  /* 0x000000bfc0dd7223 */ /* 0x000fe200000100dd */
[----:B------:R-:W-:Y:S02]  /*47e0*/  IMAD R8, R8, UR44, RZ ;  /* 0x0000002c08087c24 */ /* 0x000fe4000f8e02ff */
[----:B------:R-:W-:Y:S01]  /*47f0*/  FFMA.FTZ R7, R75, R222, R6 ;  /* 0x000000de4b077223 */ /* 0x000fe20000010006 */
[----:B------:R-:W-:Y:S02]  /*4800*/  IMAD.IADD R5, R5, 0x1, R9 ;  /* 0x0000000105057824 */ /* 0x000fe400078e0209 */
[----:B------:R-:W-:Y:S01]  /*4810*/  FFMA.FTZ R193, R193, R221, R218 ;  /* 0x000000ddc1c17223 */ /* 0x000fe200000100da */
[C---:B------:R-:W-:Y:S02]  /*4820*/  IMAD R223, R141.reuse, UR45, R8 ;  /* 0x0000002d8ddf7c24 */ /* 0x040fe4000f8e0208 */
[----:B------:R-:W-:Y:S01]  /*4830*/  FFMA.FTZ R6, R74, R219, R7 ;  /* 0x000000db4a067223 */ /* 0x000fe20000010007 */
[----:B------:R-:W-:-:S04]  /*4840*/  IMAD.WIDE.U32 R8, R141, UR44, R4 ;  /* 0x0000002c8d087c25 */ /* 0x000fc8000f8e0004 */
[----:B------:R-:W-:Y:S01]  /*4850*/  FFMA.FTZ R185, R185, R193, R212 ;  /* 0x000000c1b9b97223 */ /* 0x000fe200000100d4 */
[----:B------:R-:W-:Y:S01]  /*4860*/  FMUL.FTZ R245, R57, R225 ;  /* 0x000000e139f57220 */ /* 0x000fe20000410000 */
[----:B------:R-:W-:Y:S01]  /*4870*/  FFMA.FTZ R7, R73, R206, R6 ;  /* 0x000000ce49077223 */ /* 0x000fe20000010006 */
[----:B------:R-:W-:Y:S01]  /*4880*/  FMUL.FTZ R241, R59, R221 ;  /* 0x000000dd3bf17220 */ /* 0x000fe20000410000 */
[----:B------:R-:W-:Y:S01]  /*4890*/  FFMA.FTZ R213, R182, R185, R213 ;  /* 0x000000b9b6d57223 */ /* 0x000fe200000100d5 */
[----:B------:R-:W-:Y:S02]  /*48a0*/  IADD3 R219, R9, R223, RZ ;  /* 0x000000df09db7210 */ /* 0x000fe40007ffe0ff */
[----:B------:R-:W-:Y:S01]  /*48b0*/  LEA R4, P0, R8, UR30, 0x2 ;  /* 0x0000001e08047c11 */ /* 0x000fe2000f8010ff */
[-C--:B------:R-:W-:Y:S01]  /*48c0*/  FFMA.FTZ R209, R174, R213.reuse, R209 ;  /* 0x000000d5aed17223 */ /* 0x080fe200000100d1 */
[----:B------:R-:W-:Y:S01]  /*48d0*/  IADD3 R6, P1, R8, UR51, RZ ;  /* 0x0000003308067c10 */ /* 0x000fe2000ff3e0ff */
[----:B------:R-:W-:Y:S01]  /*48e0*/  FMUL.FTZ R198, R60, R213 ;  /* 0x000000d53cc67220 */ /* 0x000fe20000410000 */
[----:B------:R-:W-:Y:S01]  /*48f0*/  MOV R174, UR51 ;  /* 0x0000003300ae7c02 */ /* 0x000fe20008000f00 */
[----:B------:R-:W-:Y:S01]  /*4900*/  FFMA.FTZ R207, R176, R209, R207 ;  /* 0x000000d1b0cf7223 */ /* 0x000fe200000100cf */
[----:B------:R-:W-:Y:S01]  /*4910*/  LEA.HI.X R5, R8, UR31, R219, 0x2, P0 ;  /* 0x0000001f08057c11 */ /* 0x000fe200080f14db */
[----:B------:R-:W-:Y:S01]  /*4920*/  FFMA.FTZ R8, R72, R215, R7 ;  /* 0x000000d748087223 */ /* 0x000fe20000010007 */
[----:B------:R-:W-:Y:S01]  /*4930*/  ISETP.NE.AND P0, PT, R135, RZ, PT ;  /* 0x000000ff8700720c */ /* 0x000fe20003f05270 */
[----:B------:R-:W-:Y:S01]  /*4940*/  FFMA.FTZ R177, R177, R207, R202 ;  /* 0x000000cfb1b17223 */ /* 0x000fe200000100ca */
[----:B------:R-:W-:Y:S01]  /*4950*/  LEA.HI.X.SX32 R7, R174, R219, 0x1, P1 ;  /* 0x000000dbae077211 */ /* 0x000fe200008f0eff */
[----:B------:R-:W-:Y:S01]  /*4960*/  FFMA.FTZ R174, R145, -R170, R210 ;  /* 0x800000aa91ae7223 */ /* 0x000fe200000100d2 */
[----:B------:R-:W-:Y:S01]  /*4970*/  FFMA.FTZ R9, R71, R208, R8 ;  /* 0x000000d047097223 */ /* 0x000fe20000010008 */
[----:B------:R-:W-:Y:S01]  /*4980*/  FFMA.FTZ R211, R178, R177, R211 ;  /* 0x000000b1b2d37223 */ /* 0x000fe200000100d3 */
[----:B------:R-:W-:-:S02]  /*4990*/  IMAD.SHL.U32 R170, R135, 0x10, RZ ;  /* 0x0000001087aa7824 */ /* 0x000fc400078e00ff */
[----:B------:R-:W-:Y:S01]  /*49a0*/  FMUL.FTZ R178, R55, R203 ;  /* 0x000000cb37b27220 */ /* 0x000fe20000410000 */
[----:B------:R-:W-:Y:S01]  /*49b0*/  FFMA.FTZ R8, R70, R217, R9 ;  /* 0x000000d946087223 */ /* 0x000fe20000010009 */
[----:B------:R-:W-:Y:S01]  /*49c0*/  FFMA.FTZ R179, R179, R211, R204 ;  /* 0x000000d3b3b37223 */ /* 0x000fe200000100cc */
[----:B------:R-:W-:Y:S01]  /*49d0*/  MOV R217, UR5 ;  /* 0x0000000500d97c02 */ /* 0x000fe20008000f00 */
[----:B------:R-:W-:Y:S01]  /*49e0*/  FMUL.FTZ R176, R52, R199 ;  /* 0x000000c734b07220 */ /* 0x000fe20000410000 */
[----:B------:R-:W-:Y:S01]  /*49f0*/  LEA.HI.SX32 R9, R170, R170, 0x1b ;  /* 0x000000aaaa097211 */ /* 0x000fe200078fdaff */
[-C--:B------:R-:W-:Y:S01]  /*4a00*/  FFMA.FTZ R181, R180, R179.reuse, R181 ;  /* 0x000000b3b4b57223 */ /* 0x080fe200000100b5 */
[----:B------:R-:W-:Y:S01]  /*4a10*/  FFMA.FTZ R210, R69, R210, R8 ;  /* 0x000000d245d27223 */ /* 0x000fe20000010008 */
[----:B------:R-:W-:Y:S01]  /*4a20*/  @!P0 LEA R182, R217, R132, 0x3 ;  /* 0x00000084d9b68211 */ /* 0x000fe200078e18ff */
[----:B------:R-:W-:Y:S01]  /*4a30*/  FMUL.FTZ R217, R67, R179 ;  /* 0x000000b343d97220 */ /* 0x000fe20000410000 */
[----:B------:R-:W-:-:S02]  /*4a40*/  IMAD R8, R9, 0x4, R132 ;  /* 0x0000000409087824 */ /* 0x000fc400078e0284 */
[----:B------:R-:W-:Y:S01]  /*4a50*/  FMUL.FTZ R9, R66, R181 ;  /* 0x000000b542097220 */ /* 0x000fe20000410000 */
[----:B------:R-:W-:Y:S01]  /*4a60*/  FMUL.FTZ R219, R160, R178 ;  /* 0x000000b2a0db7220 */ /* 0x000fe20000410000 */
[----:B------:R0:W-:Y:S01]  /*4a70*/  @!P0 STS.64 [R182+0x2610], R18 ;  /* 0x00261012b6008388 */ /* 0x0001e20000000a00 */
[----:B------:R-:W-:Y:S01]  /*4a80*/  FMUL.FTZ R215, R53, R197 ;  /* 0x000000c535d77220 */ /* 0x000fe20000410000 */
[----:B------:R-:W-:Y:S01]  /*4a90*/  FMUL.FTZ R223, R159, R176 ;  /* 0x000000b09fdf7220 */ /* 0x000fe20000410000 */
[----:B------:R-:W-:Y:S01]  /*4aa0*/  FMUL.FTZ R192, R62, R207 ;  /* 0x000000cf3ec07220 */ /* 0x000fe20000410000 */
[----:B------:R-:W-:Y:S01]  /*4ab0*/  STS [R8+0x884], R219 ;  /* 0x000884db08007388 */ /* 0x000fe20000000800 */
[----:B------:R-:W-:Y:S01]  /*4ac0*/  FMUL.FTZ R227, R158, R215 ;  /* 0x000000d79ee37220 */ /* 0x000fe20000410000 */
[----:B------:R-:W-:Y:S01]  /*4ad0*/  FMUL.FTZ R204, R56, R191 ;  /* 0x000000bf38cc7220 */ /* 0x000fe20000410000 */
[----:B------:R-:W-:Y:S01]  /*4ae0*/  FMUL.FTZ R180, R54, R231 ;  /* 0x000000e736b47220 */ /* 0x000fe20000410000 */
[----:B------:R1:W-:Y:S01]  /*4af0*/  STS [R8+0x888], R223 ;  /* 0x000888df08007388 */ /* 0x0003e20000000800 */
[----:B------:R-:W-:Y:S01]  /*4b00*/  FMUL.FTZ R202, R58, R193 ;  /* 0x000000c13aca7220 */ /* 0x000fe20000410000 */
[----:B------:R-:W-:Y:S01]  /*4b10*/  FMUL.FTZ R233, R163, R204 ;  /* 0x000000cca3e97220 */ /* 0x000fe20000410000 */
[----:B------:R-:W-:Y:S01]  /*4b20*/  FMUL.FTZ R235, R161, R180 ;  /* 0x000000b4a1eb7220 */ /* 0x000fe20000410000 */
[----:B0-----:R-:W-:Y:S01]  /*4b30*/  FFMA.FTZ R19, R2, R9, RZ ;  /* 0x0000000902137223 */ /* 0x001fe200000100ff */
[----:B------:R-:W-:Y:S01]  /*4b40*/  FMUL.FTZ R182, R64, R211 ;  /* 0x000000d340b67220 */ /* 0x000fe20000410000 */
[----:B------:R0:W-:Y:S01]  /*4b50*/  STS [R8+0x88c], R227 ;  /* 0x00088ce308007388 */ /* 0x0001e20000000800 */
[----:B------:R-:W-:Y:S01]  /*4b60*/  FMUL.FTZ R239, R165, R202 ;  /* 0x000000caa5ef7220 */ /* 0x000fe20000410000 */
[----:B------:R-:W-:Y:S01]  /*4b70*/  FFMA.FTZ R18, R186, R217, R19 ;  /* 0x000000d9ba127223 */ /* 0x000fe20000010013 */
[----:B------:R-:W-:Y:S01]  /*4b80*/  FMUL.FTZ R19, R65, R177 ;  /* 0x000000b141137220 */ /* 0x000fe20000410000 */
[----:B-1----:R-:W-:Y:S01]  /*4b90*/  FMUL.FTZ R223, R63, R209 ;  /* 0x000000d13fdf7220 */ /* 0x002fe20000410000 */
[----:B------:R1:W-:Y:S01]  /*4ba0*/  STS [R8+0x878], R233 ;  /* 0x000878e908007388 */ /* 0x0003e20000000800 */
[----:B------:R-:W-:Y:S01]  /*4bb0*/  FFMA.FTZ R18, R187, R182, R18 ;  /* 0x000000b6bb127223 */ /* 0x000fe20000010012 */
[----:B------:R-:W-:Y:S01]  /*4bc0*/  FMUL.FTZ R243, R164, R241 ;  /* 0x000000f1a4f37220 */ /* 0x000fe20000410000 */
[----:B------:R-:W-:Y:S01]  /*4bd0*/  FMUL.FTZ R217, R10, R217 ;  /* 0x000000d90ad97220 */ /* 0x000fe20000410000 */
[----:B------:R-:W-:Y:S01]  /*4be0*/  STS [R8+0x880], R235 ;  /* 0x000880eb08007388 */ /* 0x000fe20000000800 */
[----:B------:R-:W-:Y:S01]  /*4bf0*/  FFMA.FTZ R219, R229, R19, R18 ;  /* 0x00000013e5db7223 */ /* 0x000fe20000010012 */
[----:B0-----:R-:W-:Y:S01]  /*4c00*/  FMUL.FTZ R227, R162, R245 ;  /* 0x000000f5a2e37220 */ /* 0x001fe20000410000 */
[----:B------:R-:W-:Y:S01]  /*4c10*/  FMUL.FTZ R9, R3, R9 ;  /* 0x0000000903097220 */ /* 0x000fe20000410000 */
[----:B------:R-:W-:Y:S01]  /*4c20*/  STS [R8+0x874], R243 ;  /* 0x000874f308007388 */ /* 0x000fe20000000800 */
[----:B------:R-:W-:Y:S01]  /*4c30*/  FFMA.FTZ R18, R200, R192, R219 ;  /* 0x000000c0c8127223 */ /* 0x000fe200000100db */
[----:B-1----:R-:W-:-:S02]  /*4c40*/  FMUL.FTZ R233, R167, R198 ;  /* 0x000000c6a7e97220 */ /* 0x002fc40000410000 */
[----:B------:R0:W-:Y:S01]  /*4c50*/  STS [R8+0x87c], R227 ;  /* 0x00087ce308007388 */ /* 0x0001e20000000800 */
[----:B------:R-:W-:Y:S01]  /*4c60*/  FFMA.FTZ R219, R205, R223, R18 ;  /* 0x000000dfcddb7223 */ /* 0x000fe20000010012 */
[----:B------:R-:W-:Y:S02]  /*4c70*/  MOV R18, UR16 ;  /* 0x0000001000127c02 */ /* 0x000fe40008000f00 */
[----:B------:R1:W-:Y:S01]  /*4c80*/  STS [R8+0x870], R239 ;  /* 0x000870ef08007388 */ /* 0x0003e20000000800 */
[----:B------:R-:W-:Y:S01]  /*4c90*/  FFMA.FTZ R198, R190, R198, R219 ;  /* 0x000000c6bec67223 */ /* 0x000fe200000100db */
[----:B------:R-:W-:Y:S01]  /*4ca0*/  IADD3 R18, R18, -UR51, -R135 ;  /* 0x8000003312127c10 */ /* 0x000fe2000fffe887 */
[----:B------:R-:W-:Y:S01]  /*4cb0*/  FMUL.FTZ R219, R194, R19 ;  /* 0x00000013c2db7220 */ /* 0x000fe20000410000 */
[----:B------:R-:W-:Y:S01]  /*4cc0*/  FMUL.FTZ R19, R11, R182 ;  /* 0x000000b60b137220 */ /* 0x000fe20000410000 */
[----:B------:R1:W-:Y:S01]  /*4cd0*/  STS [R8+0x868], R233 ;  /* 0x000868e908007388 */ /* 0x0003e20000000800 */
[----:B0-----:R-:W-:Y:S01]  /*4ce0*/  FMUL.FTZ R227, R61, R185 ;  /* 0x000000b93de37220 */ /* 0x001fe20000410000 */
[----:B------:R-:W-:-:S02]  /*4cf0*/  ISETP.GE.AND P1, PT, R18, 0x1, PT ;  /* 0x000000011200780c */ /* 0x000fc40003f26270 */
[----:B------:R1:W-:Y:S01]  /*4d00*/  STS [R8+0x85c], R219 ;  /* 0x00085cdb08007388 */ /* 0x0003e20000000800 */
[-C--:B------:R-:W-:Y:S01]  /*4d10*/  FFMA.FTZ R235, R189, R227.reuse, R198 ;  /* 0x000000e3bdeb7223 */ /* 0x080fe200000100c6 */
[----:B------:R-:W-:Y:S01]  /*4d20*/  FMUL.FTZ R237, R166, R227 ;  /* 0x000000e3a6ed7220 */ /* 0x000fe20000410000 */
[----:B------:R-:W-:Y:S01]  /*4d30*/  FMUL.FTZ R227, R168, R223 ;  /* 0x000000dfa8e37220 */ /* 0x000fe20000410000 */
[----:B------:R-:W-:Y:S01]  /*4d40*/  FMUL.FTZ R223, R169, R192 ;  /* 0x000000c0a9df7220 */ /* 0x000fe20000410000 */
[----:B------:R-:W-:Y:S01]  /*4d50*/  FFMA.FTZ R202, R188, R202, R235 ;  /* 0x000000cabcca7223 */ /* 0x000fe200000100eb */
[----:B------:R1:W-:Y:S03]  /*4d60*/  STS [R8+0x858], R19 ;  /* 0x0008581308007388 */ /* 0x0003e60000000800 */
[----:B------:R-:W-:Y:S01]  /*4d70*/  FFMA.FTZ R241, R183, R241, R202 ;  /* 0x000000f1b7f17223 */ /* 0x000fe200000100ca */
[----:B------:R1:W-:Y:S03]  /*4d80*/  STS [R8+0x86c], R237 ;  /* 0x00086ced08007388 */ /* 0x0003e60000000800 */
[----:B------:R-:W-:Y:S01]  /*4d90*/  FFMA.FTZ R204, R184, R204, R241 ;  /* 0x000000ccb8cc7223 */ /* 0x000fe200000100f1 */
[----:B------:R1:W-:Y:S03]  /*4da0*/  STS [R8+0x864], R227 ;  /* 0x000864e308007388 */ /* 0x0003e60000000800 */
[----:B------:R-:W-:Y:S01]  /*4db0*/  FFMA.FTZ R245, R175, R245, R204 ;  /* 0x000000f5aff57223 */ /* 0x000fe200000100cc */
[----:B------:R1:W-:Y:S04]  /*4dc0*/  STS [R8+0x860], R223 ;  /* 0x000860df08007388 */ /* 0x0003e80000000800 */
[----:B------:R1:W-:Y:S04]  /*4dd0*/  STS [R8+0x854], R217 ;  /* 0x000854d908007388 */ /* 0x0003e80000000800 */
[----:B------:R1:W-:Y:S01]  /*4de0*/  STS [R8+0x850], R9 ;  /* 0x0008500908007388 */ /* 0x0003e20000000800 */
[----:B------:R-:W-:Y:S06]  /*4df0*/  BAR.SYNC.DEFER_BLOCKING 0x0 ;  /* 0x0000000000007b1d */ /* 0x000fec0000010000 */
[----:B------:R-:W-:Y:S05]  /*4e00*/  @!P1 BRA `(.L_x_4232) ;  /* 0x00000000002c9947 */ /* 0x000fea0003800000 */
[----:B-1----:R-:W-:Y:S01]  /*4e10*/  LEA.HI.SX32 R9, R135, R135, 0x1b ;  /* 0x0000008787097211 */ /* 0x002fe200078fdaff */
[----:B------:R-:W-:Y:S02]  /*4e20*/  USHF.R.S32.HI UR18, URZ, 0x1f, UR5 ;  /* 0x0000001f3f127899 */ /* 0x000fe40008011405 */
[----:B------:R-:W-:Y:S01]  /*4e30*/  IMAD.WIDE.U32 R6, R16, UR5, R6 ;  /* 0x0000000510067c25 */ /* 0x000fe2000f8e0006 */
[----:B------:R-:W-:-:S03]  /*4e40*/  LEA R19, R9, R132, 0x2 ;  /* 0x0000008409137211 */ /* 0x000fc600078e10ff */
[----:B------:R-:W-:-:S03]  /*4e50*/  IMAD R8, R16, UR18, RZ ;  /* 0x0000001210087c24 */ /* 0x000fc6000f8e02ff */
[----:B------:R-:W0:Y:S01]  /*4e60*/  LDS R19, [R19+0x850] ;  /* 0x0008500013137984 */ /* 0x000e220000000800 */
[----:B------:R-:W-:Y:S01]  /*4e70*/  IMAD R9, R17, UR5, R8 ;  /* 0x0000000511097c24 */ /* 0x000fe2000f8e0208 */
[----:B------:R-:W-:-:S03]  /*4e80*/  LEA R8, P1, R6, UR30, 0x2 ;  /* 0x0000001e06087c11 */ /* 0x000fc6000f8210ff */
[----:B------:R-:W-:-:S05]  /*4e90*/  IMAD.IADD R9, R7, 0x1, R9 ;  /* 0x0000000107097824 */ /* 0x000fca00078e0209 */
[----:B------:R-:W-:-:S05]  /*4ea0*/  LEA.HI.X R9, R6, UR31, R9, 0x2, P1 ;  /* 0x0000001f06097c11 */ /* 0x000fca00088f1409 */
[----:B0-----:R0:W-:Y:S02]  /*4eb0*/  REDG.E.ADD.F32.FTZ.RN.STRONG.GPU desc[UR20][R8.64], R19 ;  /* 0x00000013080079a6 */ /* 0x0011e4000c10f394 */
.L_x_4232:
[----:B------:R-:W-:Y:S05]  /*4ec0*/  BSYNC B0 ;  /* 0x0000000000007941 */ /* 0x000fea0003800000 */
.L_x_4231:
[----:B------:R-:W-:Y:S01]  /*4ed0*/  MOV R7, UR47 ;  /* 0x0000002f00077c02 */ /* 0x000fe20008000f00 */
[----:B01----:R-:W-:Y:S01]  /*4ee0*/  FFMA.FTZ R8, R172, R180, R245 ;  /* 0x000000b4ac087223 */ /* 0x003fe200000100f5 */
[----:B------:R-:W-:Y:S01]  /*4ef0*/  FFMA.FTZ R180, R144, -R171, R201 ;  /* 0x800000ab90b47223 */ /* 0x000fe200000100c9 */
[----:B------:R-:W-:Y:S01]  /*4f00*/  IMAD.U32 R171, RZ, RZ, UR56 ;  /* 0x00000038ffab7e24 */ /* 0x000fe2000f8e00ff */
[----:B------:R-:W-:Y:S01]  /*4f10*/  MOV R19, UR47 ;  /* 0x0000002f00137c02 */ /* 0x000fe20008000f00 */
[----:B------:R-:W-:Y:S01]  /*4f20*/  FFMA.FTZ R9, R173, R178, R8 ;  /* 0x000000b2ad097223 */ /* 0x000fe20000010008 */
[----:B------:R-:W-:Y:S01]  /*4f30*/  LEA R6, P1, R7, R4, 0x2 ;  /* 0x0000000407067211 */ /* 0x000fe200078210ff */
[----:B------:R-:W-:Y:S01]  /*4f40*/  USHF.L.U64.HI UR18, UR6, 0x2, UR7 ;  /* 0x0000000206127899 */ /* 0x000fe20008010207 */
[----:B------:R-:W-:Y:S01]  /*4f50*/  IADD3 R8, R135, 0x40, RZ ;  /* 0x0000004087087810 */ /* 0x000fe20007ffe0ff */
[----:B------:R-:W-:Y:S01]  /*4f60*/  USHF.L.U32 UR46, UR6, 0x2, URZ ;  /* 0x00000002062e7899 */ /* 0x000fe2000800063f */
[----:B------:R-:W-:Y:S01]  /*4f70*/  LEA.HI.X R7, R19, R5, R171, 0x2, P1 ;  /* 0x0000000513077211 */ /* 0x000fe200008f14ab */
[----:B------:R-:W-:Y:S01]  /*4f80*/  FFMA.FTZ R171, R174, R176, R9 ;  /* 0x000000b0aeab7223 */ /* 0x000fe20000010009 */
[----:B------:R-:W-:Y:S01]  /*4f90*/  LEA.HI.SX32 R9, R8, R135, 0x1b ;  /* 0x0000008708097211 */ /* 0x000fe200078fdaff */
[----:B------:R-:W-:Y:S01]  /*4fa0*/  FMUL.FTZ R201, R68, R201 ;  /* 0x000000c944c97220 */ /* 0x000fe20000410000 */
[----:B------:R-:W-:Y:S01]  /*4fb0*/  ISETP.GE.AND P1, PT, R18, 0x41, PT ;  /* 0x000000411200780c */ /* 0x000fe20003f26270 */
[----:B------:R-:W-:Y:S01]  /*4fc0*/  IMAD R178, R16, UR18, RZ ;  /* 0x0000001210b27c24 */ /* 0x000fe2000f8e02ff */
[----:B------:R-:W-:Y:S01]  /*4fd0*/  LEA R9, R9, R132, 0x2 ;  /* 0x0000008409097211 */ /* 0x000fe200078e10ff */
[----:B------:R-:W-:Y:S01]  /*4fe0*/  FADD.FTZ R210, R210, R201 ;  /* 0x000000c9d2d27221 */ /* 0x000fe20000010000 */
[----:B------:R-:W-:Y:S01]  /*4ff0*/  IADD3 R176, R135, 0x80, RZ ;  /* 0x0000008087b07810 */ /* 0x000fe20007ffe0ff */
[----:B------:R-:W-:-:S02]  /*5000*/  IMAD R201, R17, UR46, R178 ;  /* 0x0000002e11c97c24 */ /* 0x000fc4000f8e02b2 */
[----:B------:R-:W-:Y:S01]  /*5010*/  FMUL.FTZ R8, R180, R215 ;  /* 0x000000d7b4087220 */ /* 0x000fe20000410000 */
[----:B------:R-:W-:Y:S01]  /*5020*/  IMAD.WIDE.U32 R6, R16, UR46, R6 ;  /* 0x0000002e10067c25 */ /* 0x000fe2000f8e0006 */
[----:B------:R-:W0:Y:S01]  /*5030*/  LDS R9, [R9+0x950] ;  /* 0x0009500009097984 */ /* 0x000e220000000800 */
[----:B------:R-:W-:Y:S01]  /*5040*/  LEA.HI.SX32 R19, R176, R135, 0x1b ;  /* 0x00000087b0137211 */ /* 0x000fe200078fdaff */
[----:B------:R-:W-:Y:S01]  /*5050*/  BSSY B0, `(.L_x_4233) ;  /* 0x000000e000007945 */ /* 0x000fe20003800000 */
[----:B------:R-:W-:Y:S02]  /*5060*/  VIADD R178, R135, 0xc0 ;  /* 0x000000c087b27836 */ /* 0x000fe40000000000 */
[----:B------:R-:W-:Y:S01]  /*5070*/  FADD.FTZ R8, R171, R8 ;  /* 0x00000008ab087221 */ /* 0x000fe20000010000 */
[----:B------:R-:W-:Y:S01]  /*5080*/  ISETP.GE.AND P2, PT, R18, 0x81, PT ;  /* 0x000000811200780c */ /* 0x000fe20003f46270 */
[----:B------:R-:W-:Y:S01]  /*5090*/  IMAD R19, R19, 0x4, R132 ;  /* 0x0000000413137824 */ /* 0x000fe200078e0284 */
[----:B------:R-:W-:-:S02]  /*50a0*/  IADD3 R7, R201, R7, RZ ;  /* 0x00000007c9077210 */ /* 0x000fc40007ffe0ff */
[----:B------:R-:W-:Y:S02]  /*50b0*/  ISETP.GE.AND P3, PT, R18, 0xc1, PT ;  /* 0x000000c11200780c */ /* 0x000fe40003f66270 */
[----:B------:R-:W-:Y:S01]  /*50c0*/  LEA.HI.SX32 R171, R178, R135, 0x1b ;  /* 0x00000087b2ab7211 */ /* 0x000fe200078fdaff */
[----:B------:R-:W-:Y:S10]  /*50d0*/  @!P1 BRA `(.L_x_4234) ;  /* 0x0000000000149947 */ /* 0x000ff40003800000 */
[----:B------:R-:W-:-:S05]  /*50e0*/  MOV R215, UR47 ;  /* 0x0000002f00d77c02 */ /* 0x000fca0008000f00 */
[----:B------:R-:W-:-:S04]  /*50f0*/  IMAD.WIDE R4, R215, 0x4, R4 ;  /* 0x00000004d7047825 */ /* 0x000fc800078e0204 */
[----:B------:R-:W-:-:S05]  /*5100*/  IMAD.WIDE.U32 R4, R16, UR46, R4 ;  /* 0x0000002e10047c25 */ /* 0x000fca000f8e0004 */
[----:B------:R-:W-:-:S05]  /*5110*/  IADD3 R5, R5, R201, RZ ;  /* 0x000000c905057210 */ /* 0x000fca0007ffe0ff */
[----:B0-----:R1:W-:Y:S02]  /*5120*/  REDG.E.ADD.F32.FTZ.RN.STRONG.GPU desc[UR20][R4.64+-0xf00], R9 ;  /* 0xfff10009040079a6 */ /* 0x0013e4000c10f394 */
.L_x_4234:
[----:B------:R-:W-:Y:S05]  /*5130*/  BSYNC B0 ;  /* 0x0000000000007941 */ /* 0x000fea0003800000 */
.L_x_4233:
[----:B-1----:R1:W2:Y:S01]  /*5140*/  LDS R5, [R19+0xa50] ;  /* 0x000a500013057984 */ /* 0x0022a20000000800 */
[----:B------:R-:W-:Y:S01]  /*5150*/  BSSY B0, `(.L_x_4235) ;  /* 0x0000004000007945 */ /* 0x000fe20003800000 */
[----:B------:R-:W-:-:S03]  /*5160*/  IMAD R171, R171, 0x4, R132 ;  /* 0x00000004abab7824 */ /* 0x000fc600078e0284 */
[----:B------:R-:W-:Y:S05]  /*5170*/  @!P2 BRA `(.L_x_4236) ;  /* 0x000000000004a947 */ /* 0x000fea0003800000 */
[----:B--2---:R3:W-:Y:S02]  /*5180*/  REDG.E.ADD.F32.FTZ.RN.STRONG.GPU desc[UR20][R6.64+-0xe00], R5 ;  /* 0xfff20005060079a6 */ /* 0x0047e4000c10f394 */
.L_x_4236:
[----:B------:R-:W-:Y:S05]  /*5190*/  BSYNC B0 ;  /* 0x0000000000007941 */ /* 0x000fea0003800000 */
.L_x_4235:
[----:B--23--:R2:W3:Y:S01]  /*51a0*/  LDS R5, [R171+0xb50] ;  /* 0x000b5000ab057984 */ /* 0x00c4e20000000800 */
[----:B------:R-:W-:Y:S01]  /*51b0*/  BSSY B0, `(.L_x_4237) ;  /* 0x0000005000007945 */ /* 0x000fe20003800000 */
[C---:B------:R-:W-:Y:S02]  /*51c0*/  IADD3 R4, R135.reuse, 0x100, RZ ;  /* 0x0000010087047810 */ /* 0x040fe40007ffe0ff */
[----:B------:R-:W-:Y:S01]  /*51d0*/  IADD3 R176, R135, 0x140, RZ ;  /* 0x0000014087b07810 */ /* 0x000fe20007ffe0ff */
[----:B------:R-:W-:Y:S06]  /*51e0*/  @!P3 BRA `(.L_x_4238) ;  /* 0x000000000004b947 */ /* 0x000fec0003800000 */
[----:B---3--:R4:W-:Y:S02]  /*51f0*/  REDG.E.ADD.F32.FTZ.RN.STRONG.GPU desc[UR20][R6.64+-0xd00], R5 ;  /* 0xfff30005060079a6 */ /* 0x0089e4000c10f394 */
.L_x_4238:
[----:B------:R-:W-:Y:S05]  /*5200*/  BSYNC B0 ;  /* 0x0000000000007941 */ /* 0x000fea0003800000 */
.L_x_4237:
[-C--:B---34-:R-:W-:Y:S01]  /*5210*/  LEA.HI.SX32 R5, R4, R135.reuse, 0x1b ;  /* 0x0000008704057211 */ /* 0x098fe200078fdaff */
[----:B------:R-:W-:Y:S01]  /*5220*/  VIADD R178, R135, 0x180 ;  /* 0x0000018087b27836 */ /* 0x000fe20000000000 */
[----:B------:R-:W-:Y:S01]  /*5230*/  ISETP.GE.AND P6, PT, R18, 0x101, PT ;  /* 0x000001011200780c */ /* 0x000fe20003fc6270 */
[----:B------:R-:W-:Y:S01]  /*5240*/  BSSY B0, `(.L_x_4239) ;  /* 0x000000e000007945 */ /* 0x000fe20003800000 */
[----:B------:R-:W-:Y:S02]  /*5250*/  LEA R5, R5, R132, 0x2 ;  /* 0x0000008405057211 */ /* 0x000fe400078e10ff */
[-C--:B0-----:R-:W-:Y:S02]  /*5260*/  LEA.HI.SX32 R9, R176, R135.reuse, 0x1b ;  /* 0x00000087b0097211 */ /* 0x081fe400078fdaff */
[----:B------:R-:W-:Y:S02]  /*5270*/  IADD3 R4, R135, 0x1c0, RZ ;  /* 0x000001c087047810 */ /* 0x000fe40007ffe0ff */
[----:B------:R-:W0:Y:S01]  /*5280*/  LDS R5, [R5+0xc50] ;  /* 0x000c500005057984 */ /* 0x000e220000000800 */
[----:B-1----:R-:W-:Y:S01]  /*5290*/  LEA.HI.SX32 R19, R178, R135, 0x1b ;  /* 0x00000087b2137211 */ /* 0x002fe200078fdaff */
[----:B--2---:R-:W-:Y:S01]  /*52a0*/  IMAD R171, R9, 0x4, R132 ;  /* 0x0000000409ab7824 */ /* 0x004fe200078e0284 */
[----:B------:R-:W-:-:S02]  /*52b0*/  ISETP.GE.AND P1, PT, R18, 0x141, PT ;  /* 0x000001411200780c */ /* 0x000fc40003f26270 */
[C---:B------:R-:W-:Y:S02]  /*52c0*/  ISETP.GE.AND P2, PT, R18.reuse, 0x181, PT ;  /* 0x000001811200780c */ /* 0x040fe40003f46270 */
[C---:B------:R-:W-:Y:S02]  /*52d0*/  ISETP.GE.AND P3, PT, R18.reuse, 0x1c1, PT ;  /* 0x000001c11200780c */ /* 0x040fe40003f66270 */
[C---:B------:R-:W-:Y:S02]  /*52e0*/  ISETP.GE.AND P4, PT, R18.reuse, 0x201, PT ;  /* 0x000002011200780c */ /* 0x040fe40003f86270 */
[----:B------:R-:W-:Y:S01]  /*52f0*/  ISETP.GE.AND P5, PT, R18, 0x241, PT ;  /* 0x000002411200780c */ /* 0x000fe20003fa6270 */
[----:B------:R-:W-:-:S12]  /*5300*/  @!P6 BRA `(.L_x_4240) ;  /* 0x000000000004e947 */ /* 0x000fd80003800000 */
[----:B0-----:R1:W-:Y:S02]  /*5310*/  REDG.E.ADD.F32.FTZ.RN.STRONG.GPU desc[UR20][R6.64+-0xc00], R5 ;  /* 0xfff40005060079a6 */ /* 0x0013e4000c10f394 */
.L_x_4240:
[----:B------:R-:W-:Y:S05]  /*5320*/  BSYNC B0 ;  /* 0x0000000000007941 */ /* 0x000fea0003800000 */
.L_x_4239:
[----:B01----:R0:W1:Y:S01]  /*5330*/  LDS R5, [R171+0xd50] ;  /* 0x000d5000ab057984 */ /* 0x0030620000000800 */
[----:B------:R-:W-:Y:S01]  /*5340*/  BSSY B0, `(.L_x_4241) ;  /* 0x0000006000007945 */ /* 0x000fe20003800000 */
[----:B------:R-:W-:Y:S02]  /*5350*/  IADD3 R178, R135, 0x200, RZ ;  /* 0x0000020087b27810 */ /* 0x000fe40007ffe0ff */
[----:B------:R-:W-:Y:S02]  /*5360*/  LEA.HI.SX32 R9, R4, R135, 0x1b ;  /* 0x0000008704097211 */ /* 0x000fe400078fdaff */
[----:B------:R-:W-:Y:S01]  /*5370*/  LEA R176, R19, R132, 0x2 ;  /* 0x0000008413b07211 */ /* 0x000fe200078e10ff */
[----:B------:R-:W-:Y:S06]  /*5380*/  @!P1 BRA `(.L_x_4242) ;  /* 0x0000000000049947 */ /* 0x000fec0003800000 */
[----:B-1----:R2:W-:Y:S02]  /*5390*/  REDG.E.ADD.F32.FTZ.RN.STRONG.GPU desc[UR20][R6.64+-0xb00], R5 ;  /* 0xfff50005060079a6 */ /* 0x0025e4000c10f394 */
.L_x_4242:
[----:B------:R-:W-:Y:S05]  /*53a0*/  BSYNC B0 ;  /* 0x0000000000007941 */ /* 0x000fea0003800000 */
.L_x_4241:
[----:B-12---:R1:W2:Y:S01]  /*53b0*/  LDS R5, [R176+0xe50] ;  /* 0x000e5000b0057984 */ /* 0x0062a20000000800 */
[----:B------:R-:W-:Y:S01]  /*53c0*/  BSSY B0, `(.L_x_4243) ;  /* 0x0000006000007945 */ /* 0x000fe20003800000 */
[----:B------:R-:W-:Y:S01]  /*53d0*/  VIADD R4, R135, 0x240 ;  /* 0x0000024087047836 */ /* 0x000fe20000000000 */
[----:B------:R-:W-:Y:S02]  /*53e0*/  LEA.HI.SX32 R19, R178, R135, 0x1b ;  /* 0x00000087b2137211 */ /* 0x000fe400078fdaff */
[----:B0-----:R-:W-:Y:S01]  /*53f0*/  LEA R171, R9, R132, 0x2 ;  /* 0x0000008409ab7211 */ /* 0x001fe200078e10ff */
[----:B------:R-:W-:Y:S06]  /*5400*/  @!P2 BRA `(.L_x_4244) ;  /* 0x000000000004a947 */ /* 0x000fec0003800000 */
[----:B--2---:R0:W-:Y:S02]  /*5410*/  REDG.E.ADD.F32.FTZ.RN.STRONG.GPU desc[UR20][R6.64+-0xa00], R5 ;  /* 0xfff60005060079a6 */ /* 0x0041e4000c10f394 */
.L_x_4244:
[----:B------:R-:W-:Y:S05]  /*5420*/  BSYNC B0 ;  /* 0x0000000000007941 */ /* 0x000fea0003800000 */
.L_x_4243:
[----:B0-2---:R0:W2:Y:S01]  /*5430*/  LDS R5, [R171+0xf50] ;  /* 0x000f5000ab057984 */ /* 0x0050a20000000800 */
[----:B------:R-:W-:Y:S01]  /*5440*/  BSSY B0, `(.L_x_4245) ;  /* 0x0000005000007945 */ /* 0x000fe20003800000 */
[----:B------:R-:W-:Y:S02]  /*5450*/  LEA.HI.SX32 R9, R4, R135, 0x1b ;  /* 0x0000008704097211 */ /* 0x000fe400078fdaff */
[----:B------:R-:W-:Y:S01]  /*5460*/  LEA R19, R19, R132, 0x2 ;  /* 0x0000008413137211 */ /* 0x000fe200078e10ff */
[----:B------:R-:W-:Y:S06]  /*5470*/  @!P3 BRA `(.L_x_4246) ;  /* 0x000000000004b947 */ /* 0x000fec0003800000 */
[----:B--2---:R3:W-:Y:S02]  /*5480*/  REDG.E.ADD.F32.FTZ.RN.STRONG.GPU desc[UR20][R6.64+-0x900], R5 ;  /* 0xfff70005060079a6 */ /* 0x0047e4000c10f394 */
.L_x_4246:
[----:B------:R-:W-:Y:S05]  /*5490*/  BSYNC B0 ;  /* 0x0000000000007941 */ /* 0x000fea0003800000 */
.L_x_4245:
[----:B--23--:R2:W3:Y:S01]  /*54a0*/  LDS R5, [R19+0x1050] ;  /* 0x0010500013057984 */ /* 0x00c4e20000000800 */
[----:B------:R-:W-:Y:S01]  /*54b0*/  BSSY B0, `(.L_x_4247) ;  /* 0x0000004000007945 */ /* 0x000fe20003800000 */
[----:B------:R-:W-:-:S03]  /*54c0*/  IMAD R9, R9, 0x4, R132 ;  /* 0x0000000409097824 */ /* 0x000fc600078e0284 */
[----:B------:R-:W-:Y:S05]  /*54d0*/  @!P4 BRA `(.L_x_4248) ;  /* 0x000000000004c947 */ /* 0x000fea0003800000 */
[----:B---3--:R4:W-:Y:S02]  /*54e0*/  REDG.E.ADD.F32.FTZ.RN.STRONG.GPU desc[UR20][R6.64+-0x800], R5 ;  /* 0xfff80005060079a6 */ /* 0x0089e4000c10f394 */
.L_x_4248:
[----:B------:R-:W-:Y:S05]  /*54f0*/  BSYNC B0 ;  /* 0x0000000000007941 */ /* 0x000fea0003800000 */
.L_x_4247:
[----:B---34-:R3:W4:Y:S01]  /*5500*/  LDS R5, [R9+0x1150] ;  /* 0x0011500009057984 */ /* 0x0187220000000800 */
[----:B------:R-:W-:Y:S01]  /*5510*/  BSSY B0, `(.L_x_4249) ;  /* 0x0000005000007945 */ /* 0x000fe20003800000 */
[C---:B------:R-:W-:Y:S02]  /*5520*/  IADD3 R4, R135.reuse, 0x280, RZ ;  /* 0x0000028087047810 */ /* 0x040fe40007ffe0ff */
[----:B-1----:R-:W-:Y:S01]  /*5530*/  IADD3 R176, R135, 0x2c0, RZ ;  /* 0x000002c087b07810 */ /* 0x002fe20007ffe0ff */
[----:B------:R-:W-:Y:S06]  /*5540*/  @!P5 BRA `(.L_x_4250) ;  /* 0x000000000004d947 */ /* 0x000fec0003800000 */
[----:B----4-:R1:W-:Y:S02]  /*5550*/  REDG.E.ADD.F32.FTZ.RN.STRONG.GPU desc[UR20][R6.64+-0x700], R5 ;  /* 0xfff90005060079a6 */ /* 0x0103e4000c10f394 */
.L_x_4250:
[----:B------:R-:W-:Y:S05]  /*5560*/  BSYNC B0 ;  /* 0x0000000000007941 */ /* 0x000fea0003800000 */
.L_x_4249:
[-C--:B-1--4-:R-:W-:Y:S01]  /*5570*/  LEA.HI.SX32 R5, R4, R135.reuse, 0x1b ;  /* 0x0000008704057211 */ /* 0x092fe200078fdaff */
[----:B------:R-:W-:Y:S01]  /*5580*/  VIADD R178, R135, 0x300 ;  /* 0x0000030087b27836 */ /* 0x000fe20000000000 */
[----:B------:R-:W-:Y:S01]  /*5590*/  ISETP.GE.AND P6, PT, R18, 0x281, PT ;  /* 0x000002811200780c */ /* 0x000fe20003fc6270 */
[----:B------:R-:W-:Y:S01]  /*55a0*/  BSSY B0, `(.L_x_4251) ;  /* 0x000000e000007945 */ /* 0x000fe20003800000 */
[----:B------:R-:W-:Y:S02]  /*55b0*/  LEA R5, R5, R132, 0x2 ;  /* 0x0000008405057211 */ /* 0x000fe400078e10ff */
[-C--:B---3--:R-:W-:Y:S02]  /*55c0*/  LEA.HI.SX32 R9, R176, R135.reuse, 0x1b ;  /* 0x00000087b0097211 */ /* 0x088fe400078fdaff */
[----:B------:R-:W-:Y:S02]  /*55d0*/  IADD3 R4, R135, 0x340, RZ ;  /* 0x0000034087047810 */ /* 0x000fe40007ffe0ff */
[----:B------:R-:W1:Y:S01]  /*55e0*/  LDS R5, [R5+0x1250] ;  /* 0x0012500005057984 */ /* 0x000e620000000800 */
[----:B--2---:R-:W-:Y:S01]  /*55f0*/  LEA.HI.SX32 R19, R178, R135, 0x1b ;  /* 0x00000087b2137211 */ /* 0x004fe200078fdaff */
        /* <DEDUP_REMOVED lines=8> */
.L_x_4252:
[----:B------:R-:W-:Y:S05]  /*5680*/  BSYNC B0 ;  /* 0x0000000000007941 */ /* 0x000fea0003800000 */
.L_x_4251:
[----:B01----:R0:W1:Y:S01]  /*5690*/  LDS R5, [R171+0x1350] ;  /* 0x00135000ab057984 */ /* 0x0030620000000800 */
[----:B------:R-:W-:Y:S01]  /*56a0*/  BSSY B0, `(.L_x_4253) ;  /* 0x0000006000007945 */ /* 0x000fe20003800000 */
[----:B------:R-:W-:Y:S02]  /*56b0*/  IADD3 R18, R135, 0x380, RZ ;  /* 0x0000038087127810 */ /* 0x000fe40007ffe0ff */
[----:B------:R-:W-:Y:S02]  /*56c0*/  LEA.HI.SX32 R9, R4, R135, 0x1b ;  /* 0x0000008704097211 */ /* 0x000fe400078fdaff */
[----:B------:R-:W-:Y:S01]  /*56d0*/  LEA R176, R19, R132, 0x2 ;  /* 0x0000008413b07211 */ /* 0x000fe200078e10ff */
[----:B------:R-:W-:Y:S06]  /*56e0*/  @!P1 BRA `(.L_x_4254) ;  /* 0x0000000000049947 */ /* 0x000fec0003800000 */
[----:B-1----:R2:W-:Y:S02]  /*56f0*/  REDG.E.ADD.F32.FTZ.RN.STRONG.GPU desc[UR20][R6.64+-0x500], R5 ;  /* 0xfffb0005060079a6 */ /* 0x0025e4000c10f394 */
.L_x_4254:
[----:B------:R-:W-:Y:S05]  /*5700*/  BSYNC B0 ;  /* 0x0000000000007941 */ /* 0x000fea0003800000 */
.L_x_4253:
[----:B-12---:R1:W2:Y:S01]  /*5710*/  LDS R5, [R176+0x1450] ;  /* 0x00145000b0057984 */ /* 0x0062a20000000800 */
[----:B------:R-:W-:Y:S01]  /*5720*/  BSSY B0, `(.L_x_4255) ;  /* 0x0000006000007945 */ /* 0x000fe20003800000 */
[----:B------:R-:W-:Y:S01]  /*5730*/  LEA.HI.SX32 R19, R18, R135, 0x1b ;  /* 0x0000008712137211 */ /* 0x000fe200078fdaff */
[----:B------:R-:W-:Y:S01]  /*5740*/  VIADD R4, R135, 0x3c0 ;  /* 0x000003c087047836 */ /* 0x000fe20000000000 */
[----:B------:R-:W-:Y:S01]  /*5750*/  LEA R18, R9, R132, 0x2 ;  /* 0x0000008409127211 */ /* 0x000fe200078e10ff */
[----:B------:R-:W-:Y:S06]  /*5760*/  @!P2 BRA `(.L_x_4256) ;  /* 0x000000000004a947 */ /* 0x000fec0003800000 */
[----:B--2---:R3:W-:Y:S02]  /*5770*/  REDG.E.ADD.F32.FTZ.RN.STRONG.GPU desc[UR20][R6.64+-0x400], R5 ;  /* 0xfffc0005060079a6 */ /* 0x0047e4000c10f394 */
.L_x_4256:
[----:B------:R-:W-:Y:S05]  /*5780*/  BSYNC B0 ;  /* 0x0000000000007941 */ /* 0x000fea0003800000 */
.L_x_4255:
[----:B--23--:R2:W3:Y:S01]  /*5790*/  LDS R5, [R18+0x1550] ;  /* 0x0015500012057984 */ /* 0x00c4e20000000800 */
[----:B------:R-:W-:Y:S01]  /*57a0*/  BSSY B0, `(.L_x_4257) ;  /* 0x0000005000007945 */ /* 0x000fe20003800000 */
[----:B------:R-:W-:Y:S02]  /*57b0*/  LEA.HI.SX32 R9, R4, R135, 0x1b ;  /* 0x0000008704097211 */ /* 0x000fe400078fdaff */
[----:B------:R-:W-:Y:S01]  /*57c0*/  LEA R19, R19, R132, 0x2 ;  /* 0x0000008413137211 */ /* 0x000fe200078e10ff */
[----:B------:R-:W-:Y:S06]  /*57d0*/  @!P3 BRA `(.L_x_4258) ;  /* 0x000000000004b947 */ /* 0x000fec0003800000 */
[----:B---3--:R4:W-:Y:S02]  /*57e0*/  REDG.E.ADD.F32.FTZ.RN.STRONG.GPU desc[UR20][R6.64+-0x300], R5 ;  /* 0xfffd0005060079a6 */ /* 0x0089e4000c10f394 */
.L_x_4258:
[----:B------:R-:W-:Y:S05]  /*57f0*/  BSYNC B0 ;  /* 0x0000000000007941 */ /* 0x000fea0003800000 */
.L_x_4257:
[----:B---34-:R3:W4:Y:S01]  /*5800*/  LDS R5, [R19+0x1650] ;  /* 0x0016500013057984 */ /* 0x0187220000000800 */
[----:B------:R-:W-:Y:S01]  /*5810*/  BSSY B0, `(.L_x_4259) ;  /* 0x0000004000007945 */ /* 0x000fe20003800000 */
[----:B------:R-:W-:-:S03]  /*5820*/  IMAD R9, R9, 0x4, R132 ;  /* 0x0000000409097824 */ /* 0x000fc600078e0284 */
[----:B------:R-:W-:Y:S05]  /*5830*/  @!P4 BRA `(.L_x_4260) ;  /* 0x000000000004c947 */ /* 0x000fea0003800000 */
[----:B----4-:R4:W-:Y:S02]  /*5840*/  REDG.E.ADD.F32.FTZ.RN.STRONG.GPU desc[UR20][R6.64+-0x200], R5 ;  /* 0xfffe0005060079a6 */ /* 0x0109e4000c10f394 */
.L_x_4260:
[----:B------:R-:W-:Y:S05]  /*5850*/  BSYNC B0 ;  /* 0x0000000000007941 */ /* 0x000fea0003800000 */
.L_x_4259:
[----:B----4-:R4:W0:Y:S01]  /*5860*/  LDS R5, [R9+0x1750] ;  /* 0x0017500009057984 */ /* 0x0108220000000800 */
[----:B------:R-:W-:Y:S04]  /*5870*/  BSSY B0, `(.L_x_4261) ;  /* 0x0000003000007945 */ /* 0x000fe80003800000 */
[----:B------:R-:W-:Y:S05]  /*5880*/  @!P5 BRA `(.L_x_4262) ;  /* 0x000000000004d947 */ /* 0x000fea0003800000 */
[----:B0-----:R0:W-:Y:S02]  /*5890*/  REDG.E.ADD.F32.FTZ.RN.STRONG.GPU desc[UR20][R6.64+-0x100], R5 ;  /* 0xffff0005060079a6 */ /* 0x0011e4000c10f394 */
.L_x_4262:
[----:B------:R-:W-:Y:S05]  /*58a0*/  BSYNC B0 ;  /* 0x0000000000007941 */ /* 0x000fea0003800000 */
.L_x_4261:
[----:B0-----:R-:W0:Y:S01]  /*58b0*/  SHFL.DOWN PT, R5, R8, 0x1, 0x1f ;  /* 0x08201f0008057f89 */ /* 0x001e2200000e0000 */
[----:B------:R-:W-:Y:S01]  /*58c0*/  ISETP.GT.AND P1, PT, R134, 0x1e, PT ;  /* 0x0000001e8600780c */ /* 0x000fe20003f24270 */
[----:B------:R-:W-:Y:S01]  /*58d0*/  FMUL.FTZ R6, R145, R199 ;  /* 0x000000c791067220 */ /* 0x000fe20000410000 */
[----:B------:R-:W-:Y:S01]  /*58e0*/  FMUL.FTZ R4, R138, R203 ;  /* 0x000000cb8a047220 */ /* 0x000fe20000410000 */
[----:B------:R-:W5:Y:S01]  /*58f0*/  SHFL.DOWN PT, R7, R210, 0x1, 0x1f ;  /* 0x08201f00d2077f89 */ /* 0x000f6200000e0000 */
[----:B------:R-:W-:Y:S01]  /*5900*/  ISETP.NE.AND P2, PT, R134, RZ, PT ;  /* 0x000000ff8600720c */ /* 0x000fe20003f45270 */
[----:B------:R-:W-:Y:S01]  /*5910*/  FFMA.FTZ R37, R52, R6, R37 ;  /* 0x0000000634257223 */ /* 0x000fe20000010025 */
[----:B------:R-:W-:Y:S01]  /*5920*/  FMUL.FTZ R173, R173, R4 ;  /* 0x00000004adad7220 */ /* 0x000fe20000410000 */
[C---:B------:R-:W-:Y:S01]  /*5930*/  FMUL.FTZ R4, R138.reuse, R225 ;  /* 0x000000e18a047220 */ /* 0x040fe20000410000 */
[----:B--2---:R-:W-:Y:S01]  /*5940*/  FMUL.FTZ R18, R138, R211 ;  /* 0x000000d38a127220 */ /* 0x004fe20000410000 */
[----:B------:R-:W-:Y:S01]  /*5950*/  FMUL.FTZ R203, R146, R203 ;  /* 0x000000cb92cb7220 */ /* 0x000fe20000410000 */
[----:B------:R-:W-:Y:S01]  /*5960*/  FMUL.FTZ R142, R142, R181 ;  /* 0x000000b58e8e7220 */ /* 0x000fe20000410000 */
[----:B------:R-:W-:Y:S01]  /*5970*/  FMUL.FTZ R175, R175, R4 ;  /* 0x00000004afaf7220 */ /* 0x000fe20000410000 */
[----:B------:R-:W-:Y:S01]  /*5980*/  FMUL.FTZ R4, R138, R221 ;  /* 0x000000dd8a047220 */ /* 0x000fe20000410000 */
[----:B------:R-:W-:Y:S01]  /*5990*/  FMUL.FTZ R18, R187, R18 ;  /* 0x00000012bb127220 */ /* 0x000fe20000410000 */
[----:B------:R-:W-:Y:S01]  /*59a0*/  FFMA.FTZ R160, R160, R203, R173 ;  /* 0x000000cba0a07223 */ /* 0x000fe200000100ad */
[----:B------:R-:W-:Y:S01]  /*59b0*/  BSSY B0, `(.L_x_4263) ;  /* 0x0000081000007945 */ /* 0x000fe20003800000 */
[----:B------:R-:W-:Y:S01]  /*59c0*/  FMUL.FTZ R183, R183, R4 ;  /* 0x00000004b7b77220 */ /* 0x000fe20000410000 */
[----:B------:R-:W-:Y:S01]  /*59d0*/  FMUL.FTZ R4, R138, R185 ;  /* 0x000000b98a047220 */ /* 0x000fe20000410000 */
[----:B------:R-:W-:Y:S01]  /*59e0*/  FFMA.FTZ R38, R55, R203, R38 ;  /* 0x000000cb37267223 */ /* 0x000fe20000010026 */
[----:B------:R-:W-:Y:S01]  /*59f0*/  FADD.FTZ R33, R160, R33 ;  /* 0x00000021a0217221 */ /* 0x000fe20000010000 */
[----:B------:R-:W-:Y:S01]  /*5a00*/  FFMA.FTZ R51, R66, R142, R51 ;  /* 0x0000008e42337223 */ /* 0x000fe20000010033 */
[----:B------:R-:W-:Y:S01]  /*5a10*/  FMUL.FTZ R189, R189, R4 ;  /* 0x00000004bdbd7220 */ /* 0x000fe20000410000 */
[----:B------:R-:W-:Y:S01]  /*5a20*/  FMUL.FTZ R4, R138, R209 ;  /* 0x000000d18a047220 */ /* 0x000fe20000410000 */
[----:B0-----:R-:W-:Y:S01]  /*5a30*/  @!P1 FADD.FTZ R8, R8, R5 ;  /* 0x0000000508089221 */ /* 0x001fe20000010000 */
[-C--:B------:R-:W-:Y:S01]  /*5a40*/  FMUL.FTZ R5, R138, R197.reuse ;  /* 0x000000c58a057220 */ /* 0x080fe20000410000 */
[----:B------:R-:W-:Y:S01]  /*5a50*/  FMUL.FTZ R197, R144, R197 ;  /* 0x000000c590c57220 */ /* 0x000fe20000410000 */
[----:B------:R-:W-:Y:S01]  /*5a60*/  FMUL.FTZ R205, R205, R4 ;  /* 0x00000004cdcd7220 */ /* 0x000fe20000410000 */
[----:B-----5:R-:W-:Y:S01]  /*5a70*/  @!P1 FADD.FTZ R210, R210, R7 ;  /* 0x00000007d2d29221 */ /* 0x020fe20000010000 */
[----:B------:R-:W-:Y:S01]  /*5a80*/  ISETP.GT.AND P1, PT, R134, 0x1d, PT ;  /* 0x0000001d8600780c */ /* 0x000fe20003f24270 */
[----:B------:R-:W0:Y:S01]  /*5a90*/  SHFL.DOWN PT, R7, R8, 0x2, 0x1f ;  /* 0x08401f0008077f89 */ /* 0x000e2200000e0000 */
[----:B------:R-:W-:Y:S01]  /*5aa0*/  FMUL.FTZ R4, R138, R177 ;  /* 0x000000b18a047220 */ /* 0x000fe20000410000 */
[----:B------:R-:W-:-:S02]  /*5ab0*/  FFMA.FTZ R36, R53, R197, R36 ;  /* 0x000000c535247223 */ /* 0x000fc40000010024 */
[----:B----4-:R-:W2:Y:S01]  /*5ac0*/  SHFL.DOWN PT, R9, R210, 0x2, 0x1f ;  /* 0x08401f00d2097f89 */ /* 0x010ea200000e0000 */
[----:B------:R-:W-:-:S07]  /*5ad0*/  FMUL.FTZ R229, R229, R4 ;  /* 0x00000004e5e57220 */ /* 0x000fce0000410000 */
[----:B0-----:R-:W-:Y:S01]  /*5ae0*/  @!P1 FADD.FTZ R8, R8, R7 ;  /* 0x0000000708089221 */ /* 0x001fe20000010000 */
[----:B------:R-:W-:Y:S01]  /*5af0*/  FMUL.FTZ R7, R180, R5 ;  /* 0x00000005b4077220 */ /* 0x000fe20000410000 */
[----:B------:R-:W-:Y:S01]  /*5b00*/  FMUL.FTZ R5, R138, R199 ;  /* 0x000000c78a057220 */ /* 0x000fe20000410000 */
[----:B--2---:R-:W-:Y:S01]  /*5b10*/  @!P1 FADD.FTZ R210, R210, R9 ;  /* 0x00000009d2d29221 */ /* 0x004fe20000010000 */
[----:B------:R-:W-:Y:S01]  /*5b20*/  ISETP.GT.AND P1, PT, R134, 0x1b, PT ;  /* 0x0000001b8600780c */ /* 0x000fe20003f24270 */
[----:B------:R-:W0:Y:S01]  /*5b30*/  SHFL.DOWN PT, R9, R8, 0x4, 0x1f ;  /* 0x08801f0008097f89 */ /* 0x000e2200000e0000 */
[----:B------:R-:W-:Y:S01]  /*5b40*/  FFMA.FTZ R158, R158, R197, R7 ;  /* 0x000000c59e9e7223 */ /* 0x000fe20000010007 */
[----:B------:R-:W-:Y:S01]  /*5b50*/  FMUL.FTZ R174, R174, R5 ;  /* 0x00000005aeae7220 */ /* 0x000fe20000410000 */
[----:B------:R-:W-:Y:S01]  /*5b60*/  FMUL.FTZ R5, R148, R225 ;  /* 0x000000e194057220 */ /* 0x000fe20000410000 */
[----:B---3--:R-:W2:Y:S01]  /*5b70*/  SHFL.DOWN PT, R19, R210, 0x4, 0x1f ;  /* 0x08801f00d2137f89 */ /* 0x008ea200000e0000 */
[----:B------:R-:W-:Y:S01]  /*5b80*/  FADD.FTZ R35, R158, R35 ;  /* 0x000000239e237221 */ /* 0x000fe20000010000 */
[----:B------:R-:W-:Y:S01]  /*5b90*/  FFMA.FTZ R159, R159, R6, R174 ;  /* 0x000000069f9f7223 */ /* 0x000fe200000100ae */
[-C--:B------:R-:W-:Y:S01]  /*5ba0*/  FMUL.FTZ R6, R147, R231.reuse ;  /* 0x000000e793067220 */ /* 0x080fe20000410000 */
[----:B------:R-:W-:Y:S01]  /*5bb0*/  FMUL.FTZ R231, R138, R231 ;  /* 0x000000e78ae77220 */ /* 0x000fe20000410000 */
[-C--:B------:R-:W-:Y:S01]  /*5bc0*/  FFMA.FTZ R40, R57, R5.reuse, R40 ;  /* 0x0000000539287223 */ /* 0x080fe20000010028 */
[----:B------:R-:W-:Y:S01]  /*5bd0*/  FFMA.FTZ R162, R162, R5, R175 ;  /* 0x00000005a2a27223 */ /* 0x000fe200000100af */
[-C--:B------:R-:W-:Y:S01]  /*5be0*/  FFMA.FTZ R39, R54, R6.reuse, R39 ;  /* 0x0000000636277223 */ /* 0x080fe20000010027 */
[----:B------:R-:W-:Y:S01]  /*5bf0*/  FMUL.FTZ R172, R172, R231 ;  /* 0x000000e7acac7220 */ /* 0x000fe20000410000 */
[----:B------:R-:W-:Y:S01]  /*5c00*/  FMUL.FTZ R5, R150, R221 ;  /* 0x000000dd96057220 */ /* 0x000fe20000410000 */
[----:B------:R-:W-:Y:S01]  /*5c10*/  FADD.FTZ R34, R159, R34 ;  /* 0x000000229f227221 */ /* 0x000fe20000010000 */
        /* <DEDUP_REMOVED lines=9> */
[----:B0-----:R-:W-:Y:S01]  /*5cb0*/  @!P1 FADD.FTZ R8, R8, R9 ;  /* 0x0000000908089221 */ /* 0x001fe20000010000 */
[----:B------:R-:W-:Y:S01]  /*5cc0*/  FADD.FTZ R32, R161, R32 ;  /* 0x00000020a1207221 */ /* 0x000fe20000010000 */
[----:B------:R-:W-:Y:S01]  /*5cd0*/  FFMA.FTZ R163, R163, R6, R184 ;  /* 0x00000006a3a37223 */ /* 0x000fe200000100b8 */
[-C--:B------:R-:W-:Y:S01]  /*5ce0*/  FMUL.FTZ R6, R151, R193.reuse ;  /* 0x000000c197067220 */ /* 0x080fe20000410000 */
[----:B--2---:R-:W-:Y:S01]  /*5cf0*/  @!P1 FADD.FTZ R210, R210, R19 ;  /* 0x00000013d2d29221 */ /* 0x004fe20000010000 */
[----:B------:R-:W0:Y:S01]  /*5d00*/  SHFL.DOWN PT, R7, R8, 0x8, 0x1f ;  /* 0x09001f0008077f89 */ /* 0x000e2200000e0000 */
[----:B------:R-:W-:Y:S01]  /*5d10*/  ISETP.GT.AND P1, PT, R134, 0x17, PT ;  /* 0x000000178600780c */ /* 0x000fe20003f24270 */
[----:B------:R-:W-:Y:S01]  /*5d20*/  FMUL.FTZ R193, R138, R193 ;  /* 0x000000c18ac17220 */ /* 0x000fe20000410000 */
[-C--:B------:R-:W-:Y:S01]  /*5d30*/  FFMA.FTZ R43, R58, R6.reuse, R43 ;  /* 0x000000063a2b7223 */ /* 0x080fe2000001002b */
[----:B------:R-:W2:Y:S01]  /*5d40*/  SHFL.DOWN PT, R9, R210, 0x8, 0x1f ;  /* 0x09001f00d2097f89 */ /* 0x000ea200000e0000 */
[----:B------:R-:W-:Y:S01]  /*5d50*/  FFMA.FTZ R44, R61, R5, R44 ;  /* 0x000000053d2c7223 */ /* 0x000fe2000001002c */
[----:B------:R-:W-:Y:S01]  /*5d60*/  FMUL.FTZ R188, R188, R193 ;  /* 0x000000c1bcbc7220 */ /* 0x000fe20000410000 */
[----:B------:R-:W-:Y:S01]  /*5d70*/  FFMA.FTZ R166, R166, R5, R189 ;  /* 0x00000005a6a67223 */ /* 0x000fe200000100bd */
[----:B------:R-:W-:Y:S01]  /*5d80*/  FMUL.FTZ R5, R154, R209 ;  /* 0x000000d19a057220 */ /* 0x000fe20000410000 */
        /* <DEDUP_REMOVED lines=8> */
[----:B------:R-:W-:Y:S01]  /*5e10*/  FADD.FTZ R29, R164, R29 ;  /* 0x0000001da41d7221 */ /* 0x000fe20000010000 */
[----:B------:R-:W-:Y:S01]  /*5e20*/  FADD.FTZ R28, R165, R28 ;  /* 0x0000001ca51c7221 */ /* 0x000fe20000010000 */
[----:B------:R-:W-:Y:S01]  /*5e30*/  FADD.FTZ R27, R166, R27 ;  /* 0x0000001ba61b7221 */ /* 0x000fe20000010000 */
[----:B------:R-:W-:Y:S01]  /*5e40*/  FFMA.FTZ R167, R167, R6, R190 ;  /* 0x00000006a7a77223 */ /* 0x000fe200000100be */
[-C--:B------:R-:W-:Y:S01]  /*5e50*/  FMUL.FTZ R6, R155, R207.reuse ;  /* 0x000000cf9b067220 */ /* 0x080fe20000410000 */
[----:B------:R-:W-:Y:S01]  /*5e60*/  FMUL.FTZ R207, R138, R207 ;  /* 0x000000cf8acf7220 */ /* 0x000fe20000410000 */
[----:B------:R-:W-:Y:S01]  /*5e70*/  FADD.FTZ R25, R168, R25 ;  /* 0x00000019a8197221 */ /* 0x000fe20000010000 */
[----:B0-----:R-:W-:Y:S01]  /*5e80*/  @!P1 FADD.FTZ R8, R8, R7 ;  /* 0x0000000708089221 */ /* 0x001fe20000010000 */
[----:B------:R-:W-:Y:S01]  /*5e90*/  FMUL.FTZ R7, R156, R177 ;  /* 0x000000b19c077220 */ /* 0x000fe20000410000 */
[----:B------:R-:W-:Y:S01]  /*5ea0*/  FMUL.FTZ R200, R200, R207 ;  /* 0x000000cfc8c87220 */ /* 0x000fe20000410000 */
[-C--:B------:R-:W-:Y:S01]  /*5eb0*/  FFMA.FTZ R47, R62, R6.reuse, R47 ;  /* 0x000000063e2f7223 */ /* 0x080fe2000001002f */
[----:B--2---:R-:W-:Y:S01]  /*5ec0*/  @!P1 FADD.FTZ R210, R210, R9 ;  /* 0x00000009d2d29221 */ /* 0x004fe20000010000 */
[----:B------:R-:W-:Y:S01]  /*5ed0*/  ISETP.GT.AND P1, PT, R134, 0xf, PT ;  /* 0x0000000f8600780c */ /* 0x000fe20003f24270 */
[----:B------:R-:W0:Y:S01]  /*5ee0*/  SHFL.DOWN PT, R9, R8, 0x10, 0x1f ;  /* 0x0a001f0008097f89 */ /* 0x000e2200000e0000 */
[-C--:B------:R-:W-:Y:S01]  /*5ef0*/  FFMA.FTZ R48, R65, R7.reuse, R48 ;  /* 0x0000000741307223 */ /* 0x080fe20000010030 */
[----:B------:R-:W-:Y:S01]  /*5f00*/  FFMA.FTZ R194, R194, R7, R229 ;  /* 0x00000007c2c27223 */ /* 0x000fe200000100e5 */
[----:B------:R-:W-:Y:S01]  /*5f10*/  FMUL.FTZ R7, R138, R181 ;  /* 0x000000b58a077220 */ /* 0x000fe20000410000 */
[----:B------:R-:W2:Y:S01]  /*5f20*/  SHFL.DOWN PT, R19, R210, 0x10, 0x1f ;  /* 0x0a001f00d2137f89 */ /* 0x000ea200000e0000 */
[----:B------:R-:W-:Y:S01]  /*5f30*/  FFMA.FTZ R169, R169, R6, R200 ;  /* 0x00000006a9a97223 */ /* 0x000fe200000100c8 */
[----:B------:R-:W-:Y:S01]  /*5f40*/  FMUL.FTZ R6, R157, R211 ;  /* 0x000000d39d067220 */ /* 0x000fe20000410000 */
[----:B------:R-:W-:Y:S01]  /*5f50*/  FMUL.FTZ R2, R2, R7 ;  /* 0x0000000702027220 */ /* 0x000fe20000410000 */
[----:B------:R-:W-:Y:S01]  /*5f60*/  FADD.FTZ R26, R167, R26 ;  /* 0x0000001aa71a7221 */ /* 0x000fe20000010000 */
[----:B------:R-:W-:Y:S01]  /*5f70*/  FADD.FTZ R24, R169, R24 ;  /* 0x00000018a9187221 */ /* 0x000fe20000010000 */
[----:B------:R-:W-:Y:S01]  /*5f80*/  FFMA.FTZ R11, R11, R6, R18 ;  /* 0x000000060b0b7223 */ /* 0x000fe20000010012 */
[----:B------:R-:W-:Y:S01]  /*5f90*/  FFMA.FTZ R3, R3, R142, R2 ;  /* 0x0000008e03037223 */ /* 0x000fe20000010002 */
[----:B------:R-:W-:Y:S01]  /*5fa0*/  FFMA.FTZ R49, R64, R6, R49 ;  /* 0x0000000640317223 */ /* 0x000fe20000010031 */
[----:B------:R-:W-:Y:S01]  /*5fb0*/  FADD.FTZ R23, R194, R23 ;  /* 0x00000017c2177221 */ /* 0x000fe20000010000 */
[----:B------:R-:W-:Y:S01]  /*5fc0*/  FADD.FTZ R22, R11, R22 ;  /* 0x000000160b167221 */ /* 0x000fe20000010000 */
[----:B------:R-:W-:Y:S01]  /*5fd0*/  FADD.FTZ R20, R3, R20 ;  /* 0x0000001403147221 */ /* 0x000fe20000010000 */
[----:B0-----:R-:W-:Y:S01]  /*5fe0*/  @!P1 FADD.FTZ R8, R8, R9 ;  /* 0x0000000908089221 */ /* 0x001fe20000010000 */
[-C--:B------:R-:W-:Y:S01]  /*5ff0*/  FMUL.FTZ R9, R140, R179.reuse ;  /* 0x000000b38c097220 */ /* 0x080fe20000410000 */
[----:B------:R-:W-:Y:S01]  /*6000*/  FMUL.FTZ R179, R138, R179 ;  /* 0x000000b38ab37220 */ /* 0x000fe20000410000 */
[----:B--2---:R-:W-:-:S02]  /*6010*/  @!P1 FADD.FTZ R210, R210, R19 ;  /* 0x00000013d2d29221 */ /* 0x004fc40000010000 */
[----:B------:R-:W-:Y:S01]  /*6020*/  MOV R4, R8 ;  /* 0x0000000800047202 */ /* 0x000fe20000000f00 */
[----:B------:R-:W-:Y:S01]  /*6030*/  FMUL.FTZ R179, R186, R179 ;  /* 0x000000b3bab37220 */ /* 0x000fe20000410000 */
[-C--:B------:R-:W-:Y:S01]  /*6040*/  FFMA.FTZ R50, R67, R9.reuse, R50 ;  /* 0x0000000943327223 */ /* 0x080fe20000010032 */
[----:B------:R-:W-:Y:S02]  /*6050*/  MOV R5, R210 ;  /* 0x000000d200057202 */ /* 0x000fe40000000f00 */
[----:B------:R-:W-:-:S03]  /*6060*/  FFMA.FTZ R10, R10, R9, R179 ;  /* 0x000000090a0a7223 */ /* 0x000fc600000100b3 */
[----:B------:R0:W-:Y:S01]  /*6070*/  @!P2 STS.64 [R130+0x18d8], R4 ;  /* 0x0018d8048200a388 */ /* 0x0001e20000000a00 */
[----:B------:R-:W-:Y:S01]  /*6080*/  FADD.FTZ R21, R10, R21 ;  /* 0x000000150a157221 */ /* 0x000fe20000010000 */
[----:B------:R-:W-:Y:S06]  /*6090*/  BAR.SYNC.DEFER_BLOCKING 0x0 ;  /* 0x0000000000007b1d */ /* 0x000fec0000010000 */
[----:B------:R-:W-:Y:S05]  /*60a0*/  @P0 BRA `(.L_x_4264) ;  /* 0x0000000000440947 */ /* 0x000fea0003800000 */
[----:B------:R-:W2:Y:S01]  /*60b0*/  S2UR UR46, SR_CgaCtaId ;  /* 0x00000000002e79c3 */ /* 0x000ea20000008800 */
[----:B------:R-:W-:Y:S01]  /*60c0*/  UISETP.NE.AND UP0, UPT, UR15, UR54, UPT ;  /* 0x000000360f00728c */ /* 0x000fe2000bf05270 */
[----:B------:R-:W-:Y:S01]  /*60d0*/  IMAD.U32 R3, RZ, RZ, UR5 ;  /* 0x00000005ff037e24 */ /* 0x000fe2000f8e00ff */
[----:B------:R-:W-:-:S04]  /*60e0*/  UMOV UR18, 0x400 ;  /* 0x0000040000127882 */ /* 0x000fc80000000000 */
[----:B------:R-:W-:Y:S01]  /*60f0*/  PLOP3.LUT P0, PT, PT, PT, UP0, 0x80, 0x0 ;  /* 0x000000000000781c */ /* 0x000fe20003f0f008 */
[----:B--2---:R-:W-:-:S06]  /*6100*/  ULEA UR18, UR46, UR18, 0x18 ;  /* 0x000000122e127291 */ /* 0x004fcc000f8ec03f */
[----:B------:R-:W-:-:S04]  /*6110*/  MOV R132, UR18 ;  /* 0x0000001200847c02 */ /* 0x000fc80008000f00 */
[----:B------:R-:W-:Y:S02]  /*6120*/  LEA R8, R3, R132, 0x2 ;  /* 0x0000008403087211 */ /* 0x000fe400078e10ff */
[----:B------:R-:W0:Y:S04]  /*6130*/  LDS.64 R2, [R132+0x18e0] ;  /* 0x0018e00084027984 */ /* 0x000e280000000a00 */
[----:B------:R-:W2:Y:S04]  /*6140*/  @P0 LDS R6, [R8+0x3210] ;  /* 0x0032100008060984 */ /* 0x000ea80000000800 */
[----:B------:R-:W3:Y:S01]  /*6150*/  @P0 LDS R7, [R8+0x2e10] ;  /* 0x002e100008070984 */ /* 0x000ee20000000800 */
[----:B0-----:R-:W-:Y:S01]  /*6160*/  FADD.FTZ R5, R5, R3 ;  /* 0x0000000305057221 */ /* 0x001fe20000010000 */
[----:B------:R-:W-:-:S03]  /*6170*/  FADD.FTZ R4, R4, R2 ;  /* 0x0000000204047221 */ /* 0x000fc60000010000 */
[----:B--2---:R-:W-:Y:S01]  /*6180*/  @P0 FADD.FTZ R5, R5, R6 ;  /* 0x0000000605050221 */ /* 0x004fe20000010000 */
[----:B---3--:R-:W-:-:S04]  /*6190*/  @P0 FADD.FTZ R4, R4, R7 ;  /* 0x0000000704040221 */ /* 0x008fc80000010000 */
[----:B------:R2:W-:Y:S04]  /*61a0*/  STS [R8+0x3210], R5 ;  /* 0x0032100508007388 */ /* 0x0005e80000000800 */
[----:B------:R2:W-:Y:S02]  /*61b0*/  STS [R8+0x2e10], R4 ;  /* 0x002e100408007388 */ /* 0x0005e40000000800 */
.L_x_4264:
[----:B------:R-:W-:Y:S05]  /*61c0*/  BSYNC B0 ;  /* 0x0000000000007941 */ /* 0x000fea0003800000 */
.L_x_4263:
[----:B------:R-:W-:Y:S02]  /*61d0*/  UIADD3 UR5, UR5, 0x1, URZ ;  /* 0x0000000105057890 */ /* 0x000fe4000fffe03f */
[----:B------:R-:W-:Y:S02]  /*61e0*/  UIADD3 UR6, UP1, UR6, 0x1, URZ ;  /* 0x0000000106067890 */ /* 0x000fe4000ff3e03f */
[----:B------:R-:W-:Y:S02]  /*61f0*/  UISETP.GE.AND UP0, UPT, UR5, UR55, UPT ;  /* 0x000000370500728c */ /* 0x000fe4000bf06270 */
[----:B------:R-:W-:-:S04]  /*6200*/  UIADD3.X UR7, URZ, UR7, URZ, UP1, !UPT ;  /* 0x000000073f077290 */ /* 0x000fc80008ffe43f */
[----:B------:R-:W-:-:S13]  /*6210*/  PLOP3.LUT P0, PT, PT, PT, UP0, 0x80, 0x0 ;  /* 0x000000000000781c */ /* 0x000fda0003f0f008 */
[----:B------:R-:W-:Y:S05]  /*6220*/  @!P0 BRA `(.L_x_4265) ;  /* 0xffffffc400588947 */ /* 0x000fea000383ffff */
.L_x_4221:
[----:B------:R-:W-:Y:S01]  /*6230*/  BAR.SYNC.DEFER_BLOCKING 0x0 ;  /* 0x0000000000007b1d */ /* 0x000fe20000010000 */
[----:B------:R-:W-:Y:S01]  /*6240*/  F2FP.BF16.F32.PACK_AB R50, R50, R51 ;  /* 0x000000333232723e */ /* 0x000fe200000010ff */
[----:B------:R-:W-:Y:S01]  /*6250*/  UIADD3 UR32, -UR51, UR16, URZ ;  /* 0x0000001033207290 */ /* 0x000fe2000fffe13f */
[----:B------:R-:W-:Y:S01]  /*6260*/  F2FP.BF16.F32.PACK_AB R48, R48, R49 ;  /* 0x000000313030723e */ /* 0x000fe200000010ff */
[----:B------:R-:W-:Y:S01]  /*6270*/  USHF.R.S32.HI UR16, URZ, 0x1f, UR8 ;  /* 0x0000001f3f107899 */ /* 0x000fe20008011408 */
[----:B------:R-:W-:-:S03]  /*6280*/  PRMT R49, R50, 0x7632, R49 ;  /* 0x0000763232317816 */ /* 0x000fc60000000031 */
[----:B------:R-:W3:Y:S01]  /*6290*/  S2UR UR6, SR_CgaCtaId ;  /* 0x00000000000679c3 */ /* 0x000ee20000008800 */
[----:B------:R-:W-:Y:S01]  /*62a0*/  F2FP.BF16.F32.PACK_AB R46, R46, R47 ;  /* 0x0000002f2e2e723e */ /* 0x000fe200000010ff */
[----:B------:R-:W-:Y:S01]  /*62b0*/  UMOV UR5, 0x400 ;  /* 0x0000040000057882 */ /* 0x000fe20000000000 */
[----:B------:R-:W-:Y:S01]  /*62c0*/  F2FP.BF16.F32.PACK_AB R44, R44, R45 ;  /* 0x0000002d2c2c723e */ /* 0x000fe200000010ff */
[----:B------:R-:W-:Y:S01]  /*62d0*/  IMAD.U32 R69, RZ, RZ, UR32 ;  /* 0x00000020ff457e24 */ /* 0x000fe2000f8e00ff */
[----:B------:R-:W-:Y:S01]  /*62e0*/  PRMT R0, R48, 0x7632, R0 ;  /* 0x0000763230007816 */ /* 0x000fe20000000000 */
[----:B------:R-:W-:Y:S01]  /*62f0*/  ULDC.64 UR30, c[0x0][0x388] ;  /* 0x0000e200001e7ab9 */ /* 0x000fe20000000a00 */
[----:B------:R-:W-:Y:S01]  /*6300*/  PRMT R2, R46, 0x7632, R2 ;  /* 0x000076322e027816 */ /* 0x000fe20000000002 */
[----:B------:R-:W-:Y:S01]  /*6310*/  UIMAD UR17, UR49, UR30, URZ ;  /* 0x0000001e311172a4 */ /* 0x000fe2000f8e023f */
[----:B------:R-:W-:Y:S01]  /*6320*/  ISETP.NE.AND P0, PT, R135, RZ, PT ;  /* 0x000000ff8700720c */ /* 0x000fe20003f05270 */
[----:B------:R-:W-:Y:S01]  /*6330*/  ULDC.64 UR28, c[0x0][0x3a8] ;  /* 0x0000ea00001c7ab9 */ /* 0x000fe20000000a00 */
[----:B------:R-:W-:Y:S01]  /*6340*/  F2FP.BF16.F32.PACK_AB R42, R42, R43 ;  /* 0x0000002b2a2a723e */ /* 0x000fe200000010ff */
[----:B------:R-:W-:Y:S01]  /*6350*/  UIMAD UR19, UR49, UR28, URZ ;  /* 0x0000001c311372a4 */ /* 0x000fe2000f8e023f */
[----:B------:R-:W-:Y:S01]  /*6360*/  F2FP.BF16.F32.PACK_AB R40, R40, R41 ;  /* 0x000000292828723e */ /* 0x000fe200000010ff */
[----:B------:R-:W-:Y:S01]  /*6370*/  UIMAD UR18, UR48, UR31, UR17 ;  /* 0x0000001f301272a4 */ /* 0x000fe2000f8e0211 */
[----:B------:R-:W-:Y:S01]  /*6380*/  F2FP.BF16.F32.PACK_AB R38, R38, R39 ;  /* 0x000000272626723e */ /* 0x000fe200000010ff */
[----:B------:R-:W-:Y:S01]  /*6390*/  UIMAD UR19, UR48, UR29, UR19 ;  /* 0x0000001d301372a4 */ /* 0x000fe2000f8e0213 */
[----:B------:R-:W-:Y:S01]  /*63a0*/  F2FP.BF16.F32.PACK_AB R36, R36, R37 ;  /* 0x000000252424723e */ /* 0x000fe200000010ff */
[----:B------:R4:W-:Y:S01]  /*63b0*/  STS.U16 [R98+0x2], R49 ;  /* 0x0000023162007388 */ /* 0x0009e20000000400 */
[----:B------:R-:W-:Y:S01]  /*63c0*/  PRMT R3, R42, 0x7632, R3 ;  /* 0x000076322a037816 */ /* 0x000fe20000000003 */
[----:B------:R-:W-:Y:S01]  /*63d0*/  BSSY B0, `(.L_x_4266) ;  /* 0x0000040000007945 */ /* 0x000fe20003800000 */
[----:B------:R-:W-:Y:S01]  /*63e0*/  SHF.R.S32.HI R67, RZ, 0x1f, R12 ;  /* 0x0000001fff437819 */ /* 0x000fe2000001140c */
[----:B------:R5:W-:Y:S01]  /*63f0*/  STS.U16 [R98+0x6], R0 ;  /* 0x0000060062007388 */ /* 0x000be20000000400 */
[----:B0-2---:R-:W-:Y:S01]  /*6400*/  MOV R4, UR51 ;  /* 0x0000003300047c02 */ /* 0x005fe20008000f00 */
[----:B---3--:R-:W-:-:S02]  /*6410*/  ULEA UR5, UR6, UR5, 0x18 ;  /* 0x0000000506057291 */ /* 0x008fc4000f8ec03f */
[----:B------:R0:W-:Y:S01]  /*6420*/  STS.U16 [R98+0xa], R2 ;  /* 0x00000a0262007388 */ /* 0x0001e20000000400 */
[----:B------:R-:W-:Y:S01]  /*6430*/  UIMAD.WIDE.U32 UR6, UR48, UR30, URZ ;  /* 0x0000001e300672a5 */ /* 0x000fe2000f8e003f */
[----:B----4-:R-:W-:Y:S02]  /*6440*/  PRMT R49, R44, 0x7632, R49 ;  /* 0x000076322c317816 */ /* 0x010fe40000000031 */
[----:B------:R-:W-:Y:S01]  /*6450*/  STS.U16 [R98], R50 ;  /* 0x0000003262007388 */ /* 0x000fe20000000400 */
[----:B------:R-:W-:Y:S01]  /*6460*/  MOV R132, UR5 ;  /* 0x0000000500847c02 */ /* 0x000fe20008000f00 */
[----:B------:R-:W-:Y:S01]  /*6470*/  UIADD3 UR17, UR7, UR18, URZ ;  /* 0x0000001207117290 */ /* 0x000fe2000fffe03f */
[----:B-----5:R-:W-:Y:S01]  /*6480*/  PRMT R0, R40, 0x7632, R0 ;  /* 0x0000763228007816 */ /* 0x020fe20000000000 */
[----:B------:R2:W-:Y:S01]  /*6490*/  STS.U16 [R98+0xe], R49 ;  /* 0x00000e3162007388 */ /* 0x0005e20000000400 */
[----:B0-----:R-:W-:-:S03]  /*64a0*/  PRMT R2, R36, 0x7632, R2 ;  /* 0x0000763224027816 */ /* 0x001fc60000000002 */
[----:B------:R-:W-:Y:S04]  /*64b0*/  STS.U16 [R98+0x4], R48 ;  /* 0x0000043062007388 */ /* 0x000fe80000000400 */
[----:B------:R-:W-:Y:S01]  /*64c0*/  STS.U16 [R98+0x8], R46 ;  /* 0x0000082e62007388 */ /* 0x000fe20000000400 */
[----:B--2---:R-:W-:-:S03]  /*64d0*/  PRMT R49, R38, 0x7632, R49 ;  /* 0x0000763226317816 */ /* 0x004fc60000000031 */
        /* <DEDUP_REMOVED lines=11> */
[----:B0-----:R-:W-:-:S03]  /*6590*/  IADD3 R2, P2, R12, UR51, RZ ;  /* 0x000000330c027c10 */ /* 0x001fc6000ff5e0ff */
[----:B------:R-:W-:Y:S01]  /*65a0*/  LDS.U16 R11, [R113+0x40] ;  /* 0x00004000710b7984 */ /* 0x000fe20000000400 */
[----:B------:R-:W-:-:S03]  /*65b0*/  LEA.HI.X.SX32 R3, R4, R67, 0x1, P2 ;  /* 0x0000004304037211 */ /* 0x000fc600010f0eff */
        /* <DEDUP_REMOVED lines=33> */
.L_x_4267:
[----:B------:R-:W-:Y:S05]  /*67d0*/  BSYNC B0 ;  /* 0x0000000000007941 */ /* 0x000fea0003800000 */
.L_x_4266:
        /* <DEDUP_REMOVED lines=8> */
[----:B------:R-:W-:Y:S01]  /*6860*/  USHF.R.S32.HI UR29, URZ, 0x1f, UR5 ;  /* 0x0000001f3f1d7899 */ /* 0x000fe20008011405 */
[----:B------:R-:W-:Y:S01]  /*6870*/  ISETP.GE.AND P6, PT, R120, R0, PT ;  /* 0x000000007800720c */ /* 0x000fe20003fc6270 */
[----:B------:R-:W-:Y:S01]  /*6880*/  ULDC.64 UR30, c[0x0][0x3e0] ;  /* 0x0000f800001e7ab9 */ /* 0x000fe20000000a00 */
[----:B------:R-:W-:Y:S01]  /*6890*/  UIADD3 UR17, UP0, UR5, UR6, URZ ;  /* 0x0000000605117290 */ /* 0x000fe2000ff1e03f */
[C---:B------:R-:W-:Y:S01]  /*68a0*/  LEA R4, P1, R12.reuse, UR30, 0x1 ;  /* 0x0000001e0c047c11 */ /* 0x040fe2000f8208ff */
[----:B------:R-:W-:Y:S02]  /*68b0*/  BSSY B0, `(.L_x_4268) ;  /* 0x00000a9000007945 */ /* 0x000fe40003800000 */
[----:B------:R-:W-:Y:S01]  /*68c0*/  UIADD3.X UR6, UR29, UR18, UR7, UP0, !UPT ;  /* 0x000000121d067290 */ /* 0x000fe200087fe407 */
[----:B------:R-:W-:-:S02]  /*68d0*/  LEA.HI.X R5, R12, UR31, R67, 0x1, P1 ;  /* 0x0000001f0c057c11 */ /* 0x000fc400088f0c43 */
[----:B0-----:R-:W-:Y:S02]  /*68e0*/  MOV R6, UR17 ;  /* 0x0000001100067c02 */ /* 0x001fe40008000f00 */
        /* <DEDUP_REMOVED lines=9> */
[----:B------:R-:W-:-:S03]  /*6980*/  ISETP.GE.AND P1, PT, R123, R0, PT ;  /* 0x000000007b00720c */ /* 0x000fc60003f26270 */
[----:B------:R2:W-:Y:S01]  /*6990*/  @!P2 STG.E.U16 desc[UR20][R4.64+-0x740], R17 ;  /* 0xfff8c0110400a986 */ /* 0x0005e2000c101514 */
[-C--:B------:R-:W-:Y:S01]  /*69a0*/  ISETP.GE.AND P2, PT, R124, R0.reuse, PT ;  /* 0x000000007c00720c */ /* 0x080fe20003f46270 */
[----:B------:R-:W-:Y:S02]  /*69b0*/  IMAD R65, R134, 0x10, R7 ;  /* 0x0000001086417824 */ /* 0x000fe400078e0207 */
[----:B------:R3:W-:Y:S01]  /*69c0*/  @!P4 STG.E.U16 desc[UR20][R4.64+-0x700], R19 ;  /* 0xfff900130400c986 */ /* 0x0007e2000c101514 */
[-C--:B------:R-:W-:Y:S01]  /*69d0*/  ISETP.GE.AND P4, PT, R122, R0.reuse, PT ;  /* 0x000000007a00720c */ /* 0x080fe20003f86270 */
[C---:B------:R-:W-:Y:S01]  /*69e0*/  VIADD R8, R65.reuse, 0x3 ;  /* 0x0000000341087836 */ /* 0x040fe20000000000 */
[C---:B------:R-:W-:Y:S01]  /*69f0*/  IADD3 R7, R65.reuse, 0x2, RZ ;  /* 0x0000000241077810 */ /* 0x040fe20007ffe0ff */
[----:B------:R4:W-:Y:S01]  /*6a00*/  @!P3 STG.E.U16 desc[UR20][R4.64+-0x6c0], R37 ;  /* 0xfff940250400b986 */ /* 0x0009e2000c101514 */
[-C--:B------:R-:W-:Y:S01]  /*6a10*/  ISETP.GE.AND P3, PT, R118, R0.reuse, PT ;  /* 0x000000007600720c */ /* 0x080fe20003f66270 */
[----:B------:R-:W-:Y:S01]  /*6a20*/  VIADD R16, R65, 0x6 ;  /* 0x0000000641107836 */ /* 0x000fe20000000000 */
[----:B------:R-:W-:Y:S01]  /*6a30*/  LEA.HI.SX32 R13, R7, R65, 0x1b ;  /* 0x00000041070d7211 */ /* 0x000fe200078fdaff */
[----:B------:R-:W-:Y:S01]  /*6a40*/  @!P1 STG.E.U16 desc[UR20][R4.64+-0x640], R41 ;  /* 0xfff9c02904009986 */ /* 0x000fe2000c101514 */
[-C--:B------:R-:W-:Y:S01]  /*6a50*/  ISETP.GE.AND P1, PT, R129, R0.reuse, PT ;  /* 0x000000008100720c */ /* 0x080fe20003f26270 */
[C---:B------:R-:W-:Y:S01]  /*6a60*/  VIADD R38, R65.reuse, 0x9 ;  /* 0x0000000941267836 */ /* 0x040fe20000000000 */
[----:B------:R-:W-:Y:S01]  /*6a70*/  IADD3 R6, R65, 0x1, RZ ;  /* 0x0000000141067810 */ /* 0x000fe20007ffe0ff */
        /* <DEDUP_REMOVED lines=12> */
[----:B------:R-:W-:Y:S01]  /*6b40*/  ISETP.GE.AND P6, PT, R115, R0, PT ;  /* 0x000000007300720c */ /* 0x000fe20003fc6270 */
[----:B------:R-:W-:Y:S01]  /*6b50*/  FADD.FTZ R0, R20, R137 ;  /* 0x0000008914007221 */ /* 0x000fe20000010000 */
[----:B------:R-:W-:Y:S01]  /*6b60*/  F2FP.BF16.F32.PACK_AB R20, R21, R20 ;  /* 0x000000141514723e */ /* 0x000fe200000010ff */
[----:B------:R-:W-:Y:S01]  /*6b70*/  @!P2 STG.E.U16 desc[UR20][R4.64+-0x540], R49 ;  /* 0xfffac0310400a986 */ /* 0x000fe2000c101514 */
[-C--:B0-----:R-:W-:Y:S01]  /*6b80*/  LEA.HI.SX32 R15, R8, R65.reuse, 0x1b ;  /* 0x00000041080f7211 */ /* 0x081fe200078fdaff */
[----:B------:R-:W-:Y:S01]  /*6b90*/  FADD.FTZ R7, R0, R21 ;  /* 0x0000001500077221 */ /* 0x000fe20000010000 */
[-C--:B--2---:R-:W-:Y:S01]  /*6ba0*/  LEA.HI.SX32 R17, R10, R65.reuse, 0x1b ;  /* 0x000000410a117211 */ /* 0x084fe200078fdaff */
[----:B------:R-:W-:Y:S01]  /*6bb0*/  @!P3 STG.E.U16 desc[UR20][R4.64+-0x500], R51 ;  /* 0xfffb00330400b986 */ /* 0x000fe2000c101514 */
[-C--:B---3--:R-:W-:Y:S01]  /*6bc0*/  LEA.HI.SX32 R19, R14, R65.reuse, 0x1b ;  /* 0x000000410e137211 */ /* 0x088fe200078fdaff */
[----:B------:R-:W-:Y:S01]  /*6bd0*/  FADD.FTZ R0, R7, R22 ;  /* 0x0000001607007221 */ /* 0x000fe20000010000 */
[----:B------:R-:W-:Y:S01]  /*6be0*/  F2FP.BF16.F32.PACK_AB R22, R23, R22 ;  /* 0x000000161716723e */ /* 0x000fe200000010ff */
[----:B------:R-:W-:Y:S01]  /*6bf0*/  @!P4 STG.E.U16 desc[UR20][R4.64+-0x4c0], R53 ;  /* 0xfffb40350400c986 */ /* 0x000fe2000c101514 */
[----:B----4-:R-:W-:Y:S01]  /*6c00*/  LEA.HI.SX32 R37, R16, R65, 0x1b ;  /* 0x0000004110257211 */ /* 0x010fe200078fdaff */
[----:B------:R-:W-:Y:S01]  /*6c10*/  FADD.FTZ R7, R0, R23 ;  /* 0x0000001700077221 */ /* 0x000fe20000010000 */
[----:B------:R-:W-:Y:S01]  /*6c20*/  LEA R9, R9, R132, 0x1 ;  /* 0x0000008409097211 */ /* 0x000fe200078e08ff */
[----:B------:R-:W-:Y:S01]  /*6c30*/  @!P5 STG.E.U16 desc[UR20][R4.64+-0x480], R55 ;  /* 0xfffb80370400d986 */ /* 0x000fe2000c101514 */
[----:B------:R-:W-:Y:S01]  /*6c40*/  IADD3 R18, R65, 0x7, RZ ;  /* 0x0000000741127810 */ /* 0x000fe20007ffe0ff */
[----:B------:R-:W-:Y:S01]  /*6c50*/  FADD.FTZ R0, R7, R24 ;  /* 0x0000001807007221 */ /* 0x000fe20000010000 */
[----:B------:R-:W-:Y:S01]  /*6c60*/  F2FP.BF16.F32.PACK_AB R24, R25, R24 ;  /* 0x000000181918723e */ /* 0x000fe200000010ff */
[----:B------:R-:W-:Y:S01]  /*6c70*/  @!P1 STG.E.U16 desc[UR20][R4.64+-0x7c0], R11 ;  /* 0xfff8400b04009986 */ /* 0x000fe2000c101514 */
[-C--:B------:R-:W-:Y:S01]  /*6c80*/  LEA R13, R13, R132.reuse, 0x1 ;  /* 0x000000840d0d7211 */ /* 0x080fe200078e08ff */
[--C-:B------:R-:W-:Y:S01]  /*6c90*/  IMAD R15, R15, 0x2, R132.reuse ;  /* 0x000000020f0f7824 */ /* 0x100fe200078e0284 */
[----:B------:R-:W-:Y:S01]  /*6ca0*/  IADD3 R36, R65, 0x8, RZ ;  /* 0x0000000841247810 */ /* 0x000fe20007ffe0ff */
[----:B------:R0:W-:Y:S01]  /*6cb0*/  @!P6 STG.E.U16 desc[UR20][R4.64+-0x440], R57 ;  /* 0xfffbc0390400e986 */ /* 0x0001e2000c101514 */
[----:B------:R-:W-:Y:S01]  /*6cc0*/  PRMT R7, R22, 0x7632, R7 ;  /* 0x0000763216077816 */ /* 0x000fe20000000007 */
[----:B------:R-:W-:Y:S01]  /*6cd0*/  IMAD R37, R37, 0x2, R132 ;  /* 0x0000000225257824 */ /* 0x000fe200078e0284 */
[----:B------:R-:W-:Y:S01]  /*6ce0*/  LEA R17, R17, R132, 0x1 ;  /* 0x0000008411117211 */ /* 0x000fe200078e08ff */
[----:B------:R-:W-:Y:S01]  /*6cf0*/  BAR.SYNC.DEFER_BLOCKING 0x0 ;  /* 0x0000000000007b1d */ /* 0x000fe20000010000 */
[----:B------:R-:W-:Y:S01]  /*6d00*/  IADD3 R40, R65, 0xa, RZ ;  /* 0x0000000a41287810 */ /* 0x000fe20007ffe0ff */
[----:B------:R-:W-:Y:S01]  /*6d10*/  FADD.FTZ R25, R0, R25 ;  /* 0x0000001900197221 */ /* 0x000fe20000010000 */
[----:B------:R-:W-:-:S02]  /*6d20*/  PRMT R8, R24, 0x7632, R8 ;  /* 0x0000763218087816 */ /* 0x000fc40000000008 */
[----:B------:R-:W-:Y:S02]  /*6d30*/  LEA R19, R19, R132, 0x1 ;  /* 0x0000008413137211 */ /* 0x000fe400078e08ff */
[----:B------:R-:W-:Y:S02]  /*6d40*/  IADD3 R42, R65, 0xb, RZ ;  /* 0x0000000b412a7810 */ /* 0x000fe40007ffe0ff */
[----:B0-----:R-:W-:Y:S02]  /*6d50*/  PRMT R5, R20, 0x7632, R5 ;  /* 0x0000763214057816 */ /* 0x001fe40000000005 */
[-C--:B------:R-:W-:Y:S02]  /*6d60*/  LEA.HI.SX32 R39, R18, R65.reuse, 0x1b ;  /* 0x0000004112277211 */ /* 0x080fe400078fdaff */
[----:B------:R-:W-:Y:S01]  /*6d70*/  F2FP.BF16.F32.PACK_AB R4, R27, R26 ;  /* 0x0000001a1b04723e */ /* 0x000fe200000010ff */
[----:B------:R-:W-:Y:S01]  /*6d80*/  FADD.FTZ R26, R25, R26 ;  /* 0x0000001a191a7221 */ /* 0x000fe20000010000 */
[----:B------:R-:W-:-:S02]  /*6d90*/  LEA.HI.SX32 R41, R36, R65, 0x1b ;  /* 0x0000004124297211 */ /* 0x000fc400078fdaff */
[-C--:B------:R-:W-:Y:S01]  /*6da0*/  LEA.HI.SX32 R43, R38, R65.reuse, 0x1b ;  /* 0x00000041262b7211 */ /* 0x080fe200078fdaff */
[----:B------:R-:W-:Y:S01]  /*6db0*/  FADD.FTZ R27, R26, R27 ;  /* 0x0000001b1a1b7221 */ /* 0x000fe20000010000 */
[C---:B------:R-:W-:Y:S02]  /*6dc0*/  IADD3 R46, R65.reuse, 0xd, RZ ;  /* 0x0000000d412e7810 */ /* 0x040fe40007ffe0ff */
[----:B------:R-:W-:Y:S01]  /*6dd0*/  IADD3 R48, R65, 0xe, RZ ;  /* 0x0000000e41307810 */ /* 0x000fe20007ffe0ff */
[----:B------:R-:W-:Y:S01]  /*6de0*/  IMAD R43, R43, 0x2, R132 ;  /* 0x000000022b2b7824 */ /* 0x000fe200078e0284 */
[-C--:B------:R-:W-:Y:S01]  /*6df0*/  LEA.HI.SX32 R45, R40, R65.reuse, 0x1b ;  /* 0x00000041282d7211 */ /* 0x080fe200078fdaff */
[----:B------:R-:W-:Y:S01]  /*6e00*/  STS.U16 [R98], R20 ;  /* 0x0000001462007388 */ /* 0x000fe20000000400 */
[-C--:B------:R-:W-:Y:S02]  /*6e10*/  LEA.HI.SX32 R47, R42, R65.reuse, 0x1b ;  /* 0x000000412a2f7211 */ /* 0x080fe400078fdaff */
[----:B------:R-:W-:Y:S01]  /*6e20*/  LEA.HI.SX32 R59, R44, R65, 0x1b ;  /* 0x000000412c3b7211 */ /* 0x000fe200078fdaff */
[----:B------:R0:W-:Y:S01]  /*6e30*/  STS.U16 [R9+0x2], R5 ;  /* 0x0000020509007388 */ /* 0x0001e20000000400 */
[----:B------:R-:W-:-:S02]  /*6e40*/  F2FP.BF16.F32.PACK_AB R6, R31, R30 ;  /* 0x0000001e1f06723e */ /* 0x000fc400000010ff */
[-C--:B------:R-:W-:Y:S01]  /*6e50*/  LEA R39, R39, R132.reuse, 0x1 ;  /* 0x0000008427277211 */ /* 0x080fe200078e08ff */
[----:B------:R-:W-:Y:S01]  /*6e60*/  STS.U16 [R13+0x4], R22 ;  /* 0x000004160d007388 */ /* 0x000fe20000000400 */
[----:B------:R-:W-:Y:S01]  /*6e70*/  LEA R41, R41, R132, 0x1 ;  /* 0x0000008429297211 */ /* 0x000fe200078e08ff */
[----:B------:R-:W-:Y:S01]  /*6e80*/  IMAD R59, R59, 0x2, R132 ;  /* 0x000000023b3b7824 */ /* 0x000fe200078e0284 */
[-C--:B------:R-:W-:Y:S01]  /*6e90*/  LEA.HI.SX32 R61, R46, R65.reuse, 0x1b ;  /* 0x000000412e3d7211 */ /* 0x080fe200078fdaff */
[----:B------:R-:W-:Y:S01]  /*6ea0*/  STS.U16 [R15+0x6], R7 ;  /* 0x000006070f007388 */ /* 0x000fe20000000400 */
[-C--:B------:R-:W-:Y:S02]  /*6eb0*/  LEA.HI.SX32 R63, R48, R65.reuse, 0x1b ;  /* 0x00000041303f7211 */ /* 0x080fe400078fdaff */
        /* <DEDUP_REMOVED lines=8> */
[----:B------:R-:W-:Y:S01]  /*6f40*/  LEA.HI.SX32 R65, R50, R65, 0x1b ;  /* 0x0000004132417211 */ /* 0x000fe200078fdaff */
[----:B------:R2:W-:Y:S01]  /*6f50*/  STS.U16 [R37+0xc], R4 ;  /* 0x00000c0425007388 */ /* 0x0005e20000000400 */
[----:B------:R-:W-:Y:S01]  /*6f60*/  LEA R45, R45, R132, 0x1 ;  /* 0x000000842d2d7211 */ /* 0x000fe200078e08ff */
[----:B------:R-:W-:Y:S01]  /*6f70*/  FADD.FTZ R30, R29, R30 ;  /* 0x0000001e1d1e7221 */ /* 0x000fe20000010000 */
[----:B------:R-:W-:Y:S01]  /*6f80*/  F2FP.BF16.F32.PACK_AB R5, R35, R34 ;  /* 0x000000222305723e */ /* 0x000fe200000010ff */
[----:B------:R-:W-:Y:S01]  /*6f90*/  STS.U16 [R39+0xe], R9 ;  /* 0x00000e0927007388 */ /* 0x000fe20000000400 */
[-C--:B------:R-:W-:Y:S01]  /*6fa0*/  LEA R47, R47, R132.reuse, 0x1 ;  /* 0x000000842f2f7211 */ /* 0x080fe200078e08ff */
[----:B------:R-:W-:Y:S01]  /*6fb0*/  IMAD R65, R65, 0x2, R132 ;  /* 0x0000000241417824 */ /* 0x000fe200078e0284 */
[----:B0-----:R-:W-:Y:S01]  /*6fc0*/  PRMT R8, R6, 0x7632, R8 ;  /* 0x0000763206087816 */ /* 0x001fe20000000008 */
[----:B------:R-:W-:Y:S01]  /*6fd0*/  STS.U16 [R41+0x10], R10 ;  /* 0x0000100a29007388 */ /* 0x000fe20000000400 */
[----:B------:R-:W-:Y:S01]  /*6fe0*/  LEA R61, R61, R132, 0x1 ;  /* 0x000000843d3d7211 */ /* 0x000fe200078e08ff */
[----:B------:R-:W-:Y:S01]  /*6ff0*/  FADD.FTZ R31, R30, R31 ;  /* 0x0000001f1e1f7221 */ /* 0x000fe20000010000 */
[----:B--2---:R-:W-:Y:S01]  /*7000*/  F2FP.BF16.F32.PACK_AB R4, R33, R32 ;  /* 0x000000202104723e */ /* 0x004fe200000010ff */
[----:B------:R-:W-:Y:S01]  /*7010*/  STS.U16 [R43+0x12], R11 ;  /* 0x0000120b2b007388 */ /* 0x000fe20000000400 */
[----:B------:R-:W-:Y:S01]  /*7020*/  LEA R63, R63, R132, 0x1 ;  /* 0x000000843f3f7211 */ /* 0x000fe200078e08ff */
[----:B------:R-:W-:Y:S01]  /*7030*/  FADD.FTZ R32, R31, R32 ;  /* 0x000000201f207221 */ /* 0x000fe20000010000 */
[----:B------:R-:W-:Y:S01]  /*7040*/  PRMT R14, R4, 0x7632, R14 ;  /* 0x00007632040e7816 */ /* 0x000fe2000000000e */
[----:B------:R-:W-:Y:S01]  /*7050*/  STS.U16 [R45+0x14], R6 ;  /* 0x000014062d007388 */ /* 0x000fe20000000400 */
[----:B------:R-:W-:Y:S01]  /*7060*/  PRMT R16, R5, 0x7632, R16 ;  /* 0x0000763205107816 */ /* 0x000fe20000000010 */
[----:B------:R-:W-:Y:S01]  /*7070*/  FADD.FTZ R33, R32, R33 ;  /* 0x0000002120217221 */ /* 0x000fe20000010000 */
[----:B------:R-:W-:Y:S01]  /*7080*/  IADD3 R0, P1, R12, -0x3e0, RZ ;  /* 0xfffffc200c007810 */ /* 0x000fe20007f3e0ff */
[----:B------:R-:W-:Y:S02]  /*7090*/  STS.U16 [R47+0x16], R8 ;  /* 0x000016082f007388 */ /* 0x000fe40000000400 */
[----:B------:R-:W-:Y:S01]  /*70a0*/  FADD.FTZ R34, R33, R34 ;  /* 0x0000002221227221 */ /* 0x000fe20000010000 */
[----:B------:R-:W-:Y:S01]  /*70b0*/  IADD3.X R23, R67, -0x1, RZ, P1, !PT ;  /* 0xffffffff43177810 */ /* 0x000fe20000ffe4ff */
[----:B------:R-:W-:Y:S02]  /*70c0*/  STS.U16 [R59+0x18], R4 ;  /* 0x000018043b007388 */ /* 0x000fe40000000400 */
[----:B------:R-:W-:-:S02]  /*70d0*/  FADD.FTZ R137, R34, R35 ;  /* 0x0000002322897221 */ /* 0x000fc40000010000 */
        /* <DEDUP_REMOVED lines=28> */
[----:B------:R-:W-:Y:S02]  /*72a0*/  IMAD.WIDE.U32 R2, R5, UR48, R2 ;  /* 0x0000003005027c25 */ /* 0x000fe4000f8e0002 */
[----:B------:R-:W-:Y:S02]  /*72b0*/  UIMAD UR18, UR8, UR31, UR18 ;  /* 0x0000001f081272a4 */ /* 0x000fe4000f8e0212 */
[----:B------:R-:W-:Y:S01]  /*72c0*/  IMAD.U32 R5, RZ, RZ, UR30 ;  /* 0x0000001eff057e24 */ /* 0x000fe2000f8e00ff */
[----:B------:R-:W-:Y:S01]  /*72d0*/  IADD3 R3, R3, UR19, RZ ;  /* 0x0000001303037c10 */ /* 0x000fe2000fffe0ff */
[----:B------:R-:W-:-:S02]  /*72e0*/  ULDC.64 UR30, c[0x0][0x3f0] ;  /* 0x0000fc00001e7ab9 */ /* 0x000fc40000000a00 */
[----:B------:R-:W-:-:S05]  /*72f0*/  IMAD.WIDE.U32 R2, R5, UR8, R2 ;  /* 0x0000000805027c25 */ /* 0x000fca000f8e0002 */
[----:B------:R-:W-:Y:S02]  /*7300*/  IADD3 R3, R3, UR18, RZ ;  /* 0x0000001203037c10 */ /* 0x000fe4000fffe0ff */
[----:B------:R-:W-:-:S04]  /*7310*/  LEA R4, P0, R2, UR30, 0x1 ;  /* 0x0000001e02047c11 */ /* 0x000fc8000f8008ff */
[----:B------:R-:W-:-:S05]  /*7320*/  LEA.HI.X R5, R2, UR31, R3, 0x1, P0 ;  /* 0x0000001f02057c11 */ /* 0x000fca00080f0c03 */
[----:B------:R0:W-:Y:S04]  /*7330*/  STG.E.U16 desc[UR20][R4.64], R7 ;  /* 0x0000000704007986 */ /* 0x0001e8000c101514 */
.L_x_4269:
[----:B------:R-:W-:Y:S05]  /*7340*/  BSYNC B0 ;  /* 0x0000000000007941 */ /* 0x000fea0003800000 */
.L_x_4268:
        /* <DEDUP_REMOVED lines=21> */
[----:B0-----:R-:W-:Y:S01]  /*74a0*/  IMAD.U32 R4, RZ, RZ, UR6 ;  /* 0x00000006ff047e24 */ /* 0x001fe2000f8e00ff */
[----:B------:R-:W-:Y:S01]  /*74b0*/  LEA R2, P0, R3, R2, 0x1 ;  /* 0x0000000203027211 */ /* 0x000fe200078008ff */
[----:B------:R-:W-:-:S02]  /*74c0*/  UIADD3 UR4, UR4, 0x1, URZ ;  /* 0x0000000104047890 */ /* 0x000fc4000fffe03f */
[----:B------:R-:W-:Y:S01]  /*74d0*/  UIADD3.X UR10, UR10, -0x1, URZ, UP1, !UPT ;  /* 0xffffffff0a0a7890 */ /* 0x000fe20008ffe43f */
[----:B------:R-:W-:Y:S01]  /*74e0*/  LEA.HI.X R3, R3, R0, R4, 0x1, P0 ;  /* 0x0000000003037211 */ /* 0x000fe200000f0c04 */
[----:B------:R-:W-:Y:S01]  /*74f0*/  UIADD3.X UR14, UR14, -0x1, URZ, UP2, !UPT ;  /* 0xffffffff0e0e7890 */ /* 0x000fe200097fe43f */
        /* <DEDUP_REMOVED lines=29> */
.L_x_4219:
[----:B------:R-:W-:Y:S02]  /*76d0*/  ULDC.64 UR4, c[0x0][0x3d8] ;  /* 0x0000f60000047ab9 */ /* 0x000fe40000000a00 */
[----:B------:R-:W-:-:S04]  /*76e0*/  ISETP.NE.U32.AND P0, PT, RZ, UR4, PT ;  /* 0x00000004ff007c0c */ /* 0x000fc8000bf05070 */
[----:B------:R-:W-:-:S13]  /*76f0*/  ISETP.NE.AND.EX P0, PT, RZ, UR5, PT, P0 ;  /* 0x00000005ff007c0c */ /* 0x000fda000bf05300 */
[----:B------:R-:W-:Y:S05]  /*7700*/  @!P0 BRA `(.L_x_4271) ;  /* 0x0000000000888947 */ /* 0x000fea0003800000 */
[----:B------:R-:W2:Y:S01]  /*7710*/  SHFL.DOWN P0, R0, R139, 0x1, 0x1f ;  /* 0x08201f008b007f89 */ /* 0x000ea20000000000 */
[----:B------:R-:W-:Y:S01]  /*7720*/  BSSY B0, `(.L_x_4271) ;  /* 0x0000020000007945 */ /* 0x000fe20003800000 */
[----:B------:R-:W3:Y:S01]  /*7730*/  S2R R4, SR_LANEID ;  /* 0x0000000000047919 */ /* 0x000ee20000000000 */
[----:B------:R-:W4:Y:S01]  /*7740*/  S2R R6, SR_TID.X ;  /* 0x0000000000067919 */ /* 0x000f220000002100 */
[----:B--2---:R-:W-:-:S05]  /*7750*/  @P0 FADD R0, R0, R139 ;  /* 0x0000008b00000221 */ /* 0x004fca0000000000 */
[----:B0-----:R-:W0:Y:S01]  /*7760*/  SHFL.DOWN P0, R3, R0, 0x2, 0x1f ;  /* 0x08401f0000037f89 */ /* 0x001e220000000000 */
[----:B---3--:R-:W-:-:S13]  /*7770*/  ISETP.NE.AND P1, PT, R4, RZ, PT ;  /* 0x000000ff0400720c */ /* 0x008fda0003f25270 */
[----:B------:R-:W2:Y:S01]  /*7780*/  @!P1 S2R R9, SR_CgaCtaId ;  /* 0x0000000000099919 */ /* 0x000ea20000008800 */
[----:B----4-:R-:W-:Y:S01]  /*7790*/  @!P1 SHF.R.S32.HI R7, RZ, 0x1f, R6 ;  /* 0x0000001fff079819 */ /* 0x010fe20000011406 */
[----:B0-----:R-:W-:Y:S01]  /*77a0*/  @P0 FADD R3, R0, R3 ;  /* 0x0000000300030221 */ /* 0x001fe20000000000 */
[----:B------:R-:W-:Y:S02]  /*77b0*/  @!P1 MOV R0, 0x400 ;  /* 0x0000040000009802 */ /* 0x000fe40000000f00 */
[----:B------:R-:W-:Y:S02]  /*77c0*/  @!P1 LEA.HI R7, R7, R6, RZ, 0x5 ;  /* 0x0000000607079211 */ /* 0x000fe400078f28ff */
[----:B------:R-:W0:Y:S01]  /*77d0*/  SHFL.DOWN P0, R2, R3, 0x4, 0x1f ;  /* 0x08801f0003027f89 */ /* 0x000e220000000000 */
        /* <DEDUP_REMOVED lines=15> */
[----:B0-----:R-:W-:Y:S01]  /*78d0*/  @!P0 LEA R0, R3, R0, 0x18 ;  /* 0x0000000003008211 */ /* 0x001fe200078ec0ff */
[----:B------:R-:W-:-:S04]  /*78e0*/  IMAD.U32 R3, RZ, RZ, UR25 ;  /* 0x00000019ff037e24 */ /* 0x000fc8000f8e00ff */
[----:B------:R-:W0:Y:S02]  /*78f0*/  @!P0 LDS R5, [R0+0x18d8] ;  /* 0x0018d80000058984 */ /* 0x000e240000000800 */
[----:B0-----:R-:W-:-:S05]  /*7900*/  @!P0 FADD.FTZ R4, R4, R5 ;  /* 0x0000000504048221 */ /* 0x001fca0000010000 */
[----:B------:R2:W-:Y:S02]  /*7910*/  REDG.E.ADD.F32.FTZ.RN.STRONG.GPU desc[UR20][R2.64], R4 ;  /* 0x00000004020079a6 */ /* 0x0005e4000c10f394 */
.L_x_4272:
[----:B------:R-:W-:Y:S05]  /*7920*/  BSYNC B0 ;  /* 0x0000000000007941 */ /* 0x000fea0003800000 */
.L_x_4271:
[----:B------:R-:W-:Y:S01]  /*7930*/  ULDC.64 UR4, c[0x0][0x3f8] ;  /* 0x0000fe0000047ab9 */ /* 0x000fe20000000a00 */
[----:B------:R-:W-:Y:S01]  /*7940*/  BSSY B0, `(.L_x_4273) ;  /* 0x0000028000007945 */ /* 0x000fe20003800000 */
[----:B------:R-:W-:-:S04]  /*7950*/  ISETP.NE.U32.AND P0, PT, RZ, UR4, PT ;  /* 0x00000004ff007c0c */ /* 0x000fc8000bf05070 */
[----:B------:R-:W-:-:S13]  /*7960*/  ISETP.NE.AND.EX P0, PT, RZ, UR5, PT, P0 ;  /* 0x00000005ff007c0c */ /* 0x000fda000bf05300 */
[----:B------:R-:W-:Y:S05]  /*7970*/  @!P0 BRA `(.L_x_4274) ;  /* 0x00000000008c8947 */ /* 0x000fea0003800000 */
[----:B------:R-:W-:Y:S06]  /*7980*/  BAR.SYNC.DEFER_BLOCKING 0x0 ;  /* 0x0000000000007b1d */ /* 0x000fec0000010000 */
[----:B------:R-:W3:Y:S01]  /*7990*/  SHFL.DOWN P0, R0, R137, 0x1, 0x1f ;  /* 0x08201f0089007f89 */ /* 0x000ee20000000000 */
[----:B0-2---:R-:W0:Y:S01]  /*79a0*/  S2R R4, SR_LANEID ;  /* 0x0000000000047919 */ /* 0x005e220000000000 */
[----:B------:R-:W2:Y:S01]  /*79b0*/  S2R R11, SR_TID.X ;  /* 0x00000000000b7919 */ /* 0x000ea20000002100 */
[----:B---3--:R-:W-:-:S05]  /*79c0*/  @P0 FADD R0, R0, R137 ;  /* 0x0000008900000221 */ /* 0x008fca0000000000 */
[----:B------:R-:W3:Y:S01]  /*79d0*/  SHFL.DOWN P0, R3, R0, 0x2, 0x1f ;  /* 0x08401f0000037f89 */ /* 0x000ee20000000000 */
[----:B0-----:R-:W-:-:S13]  /*79e0*/  ISETP.NE.AND P1, PT, R4, RZ, PT ;  /* 0x000000ff0400720c */ /* 0x001fda0003f25270 */
[----:B------:R-:W0:Y:S01]  /*79f0*/  @!P1 S2R R7, SR_CgaCtaId ;  /* 0x0000000000079919 */ /* 0x000e220000008800 */
[----:B------:R-:W-:Y:S01]  /*7a00*/  @!P1 MOV R6, 0x400 ;  /* 0x0000040000069802 */ /* 0x000fe20000000f00 */
[----:B---3--:R-:W-:Y:S01]  /*7a10*/  @P0 FADD R3, R0, R3 ;  /* 0x0000000300030221 */ /* 0x008fe20000000000 */
[----:B--2---:R-:W-:-:S04]  /*7a20*/  @!P1 SHF.R.S32.HI R0, RZ, 0x1f, R11 ;  /* 0x0000001fff009819 */ /* 0x004fc8000001140b */
[----:B------:R-:W2:Y:S01]  /*7a30*/  SHFL.DOWN P0, R2, R3, 0x4, 0x1f ;  /* 0x08801f0003027f89 */ /* 0x000ea20000000000 */
[----:B------:R-:W-:-:S04]  /*7a40*/  @!P1 LEA.HI R0, R0, R11, RZ, 0x5 ;  /* 0x0000000b00009211 */ /* 0x000fc800078f28ff */
[----:B------:R-:W-:Y:S01]  /*7a50*/  @!P1 SHF.R.S32.HI R0, RZ, 0x5, R0 ;  /* 0x00000005ff009819 */ /* 0x000fe20000011400 */
[----:B--2---:R-:W-:Y:S01]  /*7a60*/  @P0 FADD R2, R3, R2 ;  /* 0x0000000203020221 */ /* 0x004fe20000000000 */
        /* <DEDUP_REMOVED lines=20> */
.L_x_4274:
[----:B0-----:R-:W0:Y:S02]  /*7bb0*/  S2R R11, SR_TID.X ;  /* 0x00000000000b7919 */ /* 0x001e240000002100 */
.L_x_4275:
[----:B------:R-:W-:Y:S05]  /*7bc0*/  BSYNC B0 ;  /* 0x0000000000007941 */ /* 0x000fea0003800000 */
.L_x_4273:
        /* <DEDUP_REMOVED lines=13> */
[----:B------:R-:W-:Y:S02]  /*7ca0*/  UIMAD UR6, UR8, UR11, UR6 ;  /* 0x0000000b080672a4 */ /* 0x000fe4000f8e0206 */
[----:B------:R-:W-:Y:S01]  /*7cb0*/  UIADD3 UR7, UR13, UR7, URZ ;  /* 0x000000070d077290 */ /* 0x000fe2000fffe03f */
[----:B------:R-:W-:Y:S01]  /*7cc0*/  UMOV UR8, 0x400 ;  /* 0x0000040000087882 */ /* 0x000fe20000000000 */
[----:B------:R-:W-:Y:S01]  /*7cd0*/  UIADD3 UR6, UR5, UR6, URZ ;  /* 0x0000000605067290 */ /* 0x000fe2000fffe03f */
[----:B------:R-:W-:Y:S01]  /*7ce0*/  ULDC.64 UR10, c[0x0][0x340] ;  /* 0x0000d000000a7ab9 */ /* 0x000fe20000000a00 */
[----:B------:R-:W-:Y:S01]  /*7cf0*/  ULDC.64 UR14, c[0x0][0x3c0] ;  /* 0x0000f000000e7ab9 */ /* 0x000fe20000000a00 */
[----:B0-----:R-:W-:Y:S01]  /*7d00*/  ULEA UR8, UR9, UR8, 0x18 ;  /* 0x0000000809087291 */ /* 0x001fe2000f8ec03f */
[----:B------:R-:W-:-:S02]  /*7d10*/  ULDC.64 UR16, c[0x0][0x380] ;  /* 0x0000e00000107ab9 */ /* 0x000fc40000000a00 */
[----:B------:R-:W-:Y:S01]  /*7d20*/  ULDC UR9, c[0x0][0x0] ;  /* 0x0000000000097ab9 */ /* 0x000fe20000000800 */
[----:B------:R-:W-:-:S08]  /*7d30*/  ULDC.64 UR18, c[0x0][0x3d0] ;  /* 0x0000f40000127ab9 */ /* 0x000fd00000000a00 */
.L_x_4277:
[----:B------:R-:W-:Y:S01]  /*7d40*/  LEA R0, R11, UR8, 0x2 ;  /* 0x000000080b007c11 */ /* 0x000fe2000f8e10ff */
[----:B0-234-:R-:W-:Y:S01]  /*7d50*/  IMAD.U32 R4, RZ, RZ, UR4 ;  /* 0x00000004ff047e24 */ /* 0x01dfe2000f8e00ff */
[----:B------:R-:W-:Y:S01]  /*7d60*/  MOV R5, UR5 ;  /* 0x0000000500057c02 */ /* 0x000fe20008000f00 */
[----:B------:R-:W-:Y:S01]  /*7d70*/  IMAD.U32 R8, RZ, RZ, UR12 ;  /* 0x0000000cff087e24 */ /* 0x000fe2000f8e00ff */
[----:B------:R-:W-:Y:S01]  /*7d80*/  SHF.R.S32.HI R5, RZ, 0x1f, R11 ;  /* 0x0000001fff057819 */ /* 0x000fe2000001140b */
[----:B------:R-:W0:Y:S01]  /*7d90*/  LDS R13, [R0+0x2e10] ;  /* 0x002e1000000d7984 */ /* 0x000e220000000800 */
[----:B------:R-:W-:Y:S01]  /*7da0*/  MOV R3, UR6 ;  /* 0x0000000600037c02 */ /* 0x000fe20008000f00 */
[----:B------:R-:W-:Y:S01]  /*7db0*/  IMAD.MOV.U32 R6, RZ, RZ, R8 ;  /* 0x000000ffff067224 */ /* 0x000fe200078e0008 */
[----:B------:R-:W-:Y:S01]  /*7dc0*/  MOV R2, R4 ;  /* 0x0000000400027202 */ /* 0x000fe20000000f00 */
[----:B------:R-:W2:Y:S01]  /*7dd0*/  LDS R15, [R0+0x3210] ;  /* 0x00321000000f7984 */ /* 0x000ea20000000800 */
        /* <DEDUP_REMOVED lines=17> */
[----:B--2---:R0:W-:Y:S02]  /*7ef0*/  REDG.E.ADD.F32.FTZ.RN.STRONG.GPU desc[UR20][R8.64], R15 ;  /* 0x0000000f080079a6 */ /* 0x0041e4000c10f394 */
[----:B------:R-:W-:Y:S05]  /*7f00*/  @!P0 BRA `(.L_x_4277) ;  /* 0xfffffffc008c8947 */ /* 0x000fea000383ffff */
[----:B------:R-:W-:Y:S05]  /*7f10*/  BSYNC B0 ;  /* 0x0000000000007941 */ /* 0x000fea0003800000 */
.L_x_4276:
[----:B------:R-:W-:Y:S05]  /*7f20*/  EXIT ;  /* 0x000000000000794d */ /* 0x000fea0003800000 */
.L_x_4225:
[----:B------:R-:W-:Y:S01]  /*7f30*/  HFMA2.MMA R197, -RZ, RZ, 0, 5.9604644775390625e-08 ;  /* 0x00000001ffc57435 */ /* 0x000fe200000001ff */
[----:B------:R-:W-:Y:S01]  /*7f40*/  MOV R19, R6 ;  /* 0x0000000600137202 */ /* 0x000fe20000000f00 */
[----:B------:R-:W-:Y:S01]  /*7f50*/  IMAD.MOV.U32 R200, RZ, RZ, RZ ;  /* 0x000000ffffc87224 */ /* 0x000fe200078e00ff */
[----:B------:R-:W-:-:S08]  /*7f60*/  MOV R2, 0xffffffff ;  /* 0xffffffff00027802 */ /* 0x000fd00000000f00 */
[----:B0-----:R-:W-:Y:S05]  /*7f70*/  WARPSYNC.COLLECTIVE R2, `(.L_x_4278) ;  /* 0x0000000002087348 */ /* 0x001fea0003c00000 */
[----:B------:R1:W2:Y:S02]  /*7f80*/  SHFL.UP P3, R10, R19, R197, R200 ;  /* 0x040000c5130a7389 */ /* 0x0002a400000600c8 */
[----:B012---:R-:W-:Y:S01]  /*7f90*/  ENDCOLLECTIVE ;  /* 0x000000000000791b */ /* 0x007fe20003800000 */
.L_x_4278:
[----:B------:R-:W-:Y:S01]  /*7fa0*/  IMAD.MOV.U32 R19, RZ, RZ, R7 ;  /* 0x000000ffff137224 */ /* 0x000fe200078e0007 */
[----:B------:R-:W-:-:S07]  /*7fb0*/  MOV R3, R10 ;  /* 0x0000000a00037202 */ /* 0x000fce0000000f00 */
[----:B------:R-:W-:Y:S05]  /*7fc0*/  WARPSYNC.COLLECTIVE R2, `(.L_x_4279) ;  /* 0x0000000002087348 */ /* 0x000fea0003c00000 */
[----:B------:R0:W1:Y:S02]  /*7fd0*/  SHFL.UP P3, R10, R19, R197, R200 ;  /* 0x040000c5130a7389 */ /* 0x00006400000600c8 */
[----:B01----:R-:W-:Y:S01]  /*7fe0*/  ENDCOLLECTIVE ;  /* 0x000000000000791b */ /* 0x003fe20003800000 */
.L_x_4279:
        /* <DEDUP_REMOVED lines=8> */
.L_x_4280:
[----:B------:R-:W-:Y:S01]  /*8070*/  MOV R19, R7 ;  /* 0x0000000700137202 */ /* 0x000fe20000000f00 */
[----:B------:R-:W-:-:S07]  /*8080*/  IMAD.MOV.U32 R3, RZ, RZ, R10 ;  /* 0x000000ffff037224 */ /* 0x000fce00078e000a */
[----:B------:R-:W-:Y:S05]  /*8090*/  WARPSYNC.COLLECTIVE R2, `(.L_x_4281) ;  /* 0x0000000002087348 */ /* 0x000fea0003c00000 */
[----:B------:R0:W1:Y:S02]  /*80a0*/  SHFL.UP P3, R10, R19, R197, R200 ;  /* 0x040000c5130a7389 */ /* 0x00006400000600c8 */
[----:B01----:R-:W-:Y:S01]  /*80b0*/  ENDCOLLECTIVE ;  /* 0x000000000000791b */ /* 0x003fe20003800000 */
.L_x_4281:
        /* <DEDUP_REMOVED lines=8> */
.L_x_4282:
[----:B------:R-:W-:Y:S02]  /*8140*/  MOV R19, R7 ;  /* 0x0000000700137202 */ /* 0x000fe40000000f00 */
[----:B------:R-:W-:-:S07]  /*8150*/  MOV R3, R10 ;  /* 0x0000000a00037202 */ /* 0x000fce0000000f00 */
[----:B------:R-:W-:Y:S05]  /*8160*/  WARPSYNC.COLLECTIVE R2, `(.L_x_4283) ;  /* 0x0000000002087348 */ /* 0x000fea0003c00000 */
[----:B------:R0:W1:Y:S02]  /*8170*/  SHFL.UP P3, R10, R19, R197, R200 ;  /* 0x040000c5130a7389 */ /* 0x00006400000600c8 */
[----:B01----:R-:W-:Y:S01]  /*8180*/  ENDCOLLECTIVE ;  /* 0x000000000000791b */ /* 0x003fe20003800000 */
.L_x_4283:
        /* <DEDUP_REMOVED lines=8> */
.L_x_4284:
[----:B------:R-:W-:Y:S01]  /*8210*/  IMAD.MOV.U32 R19, RZ, RZ, R7 ;  /* 0x000000ffff137224 */ /* 0x000fe200078e0007 */
[----:B------:R-:W-:-:S07]  /*8220*/  MOV R3, R10 ;  /* 0x0000000a00037202 */ /* 0x000fce0000000f00 */
[----:B------:R-:W-:Y:S05]  /*8230*/  WARPSYNC.COLLECTIVE R2, `(.L_x_4285) ;  /* 0x0000000002087348 */ /* 0x000fea0003c00000 */
[----:B------:R0:W1:Y:S02]  /*8240*/  SHFL.UP P3, R10, R19, R197, R200 ;  /* 0x040000c5130a7389 */ /* 0x00006400000600c8 */
[----:B01----:R-:W-:Y:S01]  /*8250*/  ENDCOLLECTIVE ;  /* 0x000000000000791b */ /* 0x003fe20003800000 */
.L_x_4285:
        /* <DEDUP_REMOVED lines=8> */
.L_x_4286:
[----:B------:R-:W-:Y:S01]  /*82e0*/  MOV R19, R7 ;  /* 0x0000000700137202 */ /* 0x000fe20000000f00 */
[----:B------:R-:W-:-:S07]  /*82f0*/  IMAD.MOV.U32 R3, RZ, RZ, R10 ;  /* 0x000000ffff037224 */ /* 0x000fce00078e000a */
[----:B------:R-:W-:Y:S05]  /*8300*/  WARPSYNC.COLLECTIVE R2, `(.L_x_4287) ;  /* 0x0000000002087348 */ /* 0x000fea0003c00000 */
[----:B------:R0:W1:Y:S02]  /*8310*/  SHFL.UP P3, R10, R19, R197, R200 ;  /* 0x040000c5130a7389 */ /* 0x00006400000600c8 */
[----:B01----:R-:W-:Y:S01]  /*8320*/  ENDCOLLECTIVE ;  /* 0x000000000000791b */ /* 0x003fe20003800000 */
.L_x_4287:
[----:B------:R-:W-:Y:S05]  /*8330*/  BRA `(.L_x_4288) ;  /* 0xffffffb800307947 */ /* 0x000fea000383ffff */
.L_x_4226:
        /* <DEDUP_REMOVED lines=8> */
.L_x_4290:
[----:B------:R-:W-:Y:S05]  /*83c0*/  BSYNC B0 ;  /* 0x0000000000007941 */ /* 0x000fea0003800000 */
.L_x_4289:
[----:B------:R-:W-:Y:S05]  /*83d0*/  BRA `(.L_x_4291) ;  /* 0xffffffb8001c7947 */ /* 0x000fea000383ffff */
.L_x_4227:
[----:B------:R-:W-:Y:S01]  /*83e0*/  HFMA2.MMA R10, -RZ, RZ, 0, 1.847743988037109375e-06 ;  /* 0x0000001fff0a7435 */ /* 0x000fe200000001ff */
[----:B------:R-:W-:Y:S01]  /*83f0*/  BSSY B0, `(.L_x_4292) ;  /* 0x0000007000007945 */ /* 0x000fe20003800000 */
[----:B------:R-:W-:Y:S01]  /*8400*/  IMAD.MOV.U32 R3, RZ, RZ, R7 ;  /* 0x000000ffff037224 */ /* 0x000fe200078e0007 */
[----:B------:R-:W-:Y:S01]  /*8410*/  MOV R11, 0x1f ;  /* 0x0000001f000b7802 */ /* 0x000fe20000000f00 */
[----:B------:R-:W-:-:S07]  /*8420*/  IMAD.MOV.U32 R2, RZ, RZ, -0x1 ;  /* 0xffffffffff027424 */ /* 0x000fce00078e00ff */
[----:B0-----:R-:W-:Y:S05]  /*8430*/  WARPSYNC.COLLECTIVE R2, `(.L_x_4293) ;  /* 0x0000000002087348 */ /* 0x001fea0003c00000 */
[----:B------:R1:W2:Y:S02]  /*8440*/  SHFL.IDX P3, R230, R3, R10, R11 ;  /* 0x0000000a03e67389 */ /* 0x0002a4000006000b */
[----:B012---:R-:W-:Y:S01]  /*8450*/  ENDCOLLECTIVE ;  /* 0x000000000000791b */ /* 0x007fe20003800000 */
.L_x_4293:
[----:B------:R-:W-:Y:S05]  /*8460*/  BSYNC B0 ;  /* 0x0000000000007941 */ /* 0x000fea0003800000 */
.L_x_4292:
[----:B------:R-:W-:Y:S05]  /*8470*/  BRA `(.L_x_4294) ;  /* 0xffffffb400fc7947 */ /* 0x000fea000383ffff */
.L_x_4228:
        /* <DEDUP_REMOVED lines=8> */
.L_x_4296:
[----:B------:R-:W-:Y:S05]  /*8500*/  BSYNC B0 ;  /* 0x0000000000007941 */ /* 0x000fea0003800000 */
.L_x_4295:
[----:B------:R-:W-:Y:S01]  /*8510*/  HFMA2.MMA R197, -RZ, RZ, 0, 5.9604644775390625e-08 ;  /* 0x00000001ffc57435 */ /* 0x000fe200000001ff */
[----:B------:R-:W-:Y:S01]  /*8520*/  IMAD.MOV.U32 R19, RZ, RZ, R7 ;  /* 0x000000ffff137224 */ /* 0x000fe200078e0007 */
[----:B------:R-:W-:Y:S01]  /*8530*/  MOV R200, RZ ;  /* 0x000000ff00c87202 */ /* 0x000fe20000000f00 */
[----:B------:R-:W-:Y:S01]  /*8540*/  IMAD.MOV.U32 R2, RZ, RZ, -0x1 ;  /* 0xffffffffff027424 */ /* 0x000fe200078e00ff */
[----:B------:R-:W-:Y:S01]  /*8550*/  MOV R6, R10 ;  /* 0x0000000a00067202 */ /* 0x000fe20000000f00 */
[----:B------:R-:W-:Y:S01]  /*8560*/  HFMA2.MMA R11, -RZ, RZ, 0, 1.847743988037109375e-06 ;  /* 0x0000001fff0b7435 */ /* 0x000fe200000001ff */
[----:B------:R-:W-:-:S10]  /*8570*/  MOV R3, R8 ;  /* 0x0000000800037202 */ /* 0x000fd40000000f00 */
[----:B------:R-:W-:Y:S05]  /*8580*/  WARPSYNC.COLLECTIVE R2, `(.L_x_4297) ;  /* 0x0000000002087348 */ /* 0x000fea0003c00000 */
[----:B------:R0:W1:Y:S02]  /*8590*/  SHFL.UP P3, R10, R19, R197, R200 ;  /* 0x040000c5130a7389 */ /* 0x00006400000600c8 */
[----:B01----:R-:W-:Y:S01]  /*85a0*/  ENDCOLLECTIVE ;  /* 0x000000000000791b */ /* 0x003fe20003800000 */
.L_x_4297:
[----:B------:R-:W-:Y:S01]  /*85b0*/  MOV R7, R10 ;  /* 0x0000000a00077202 */ /* 0x000fe20000000f00 */
[----:B------:R-:W-:-:S07]  /*85c0*/  IMAD.MOV.U32 R10, RZ, RZ, RZ ;  /* 0x000000ffff0a7224 */ /* 0x000fce00078e00ff */
[----:B------:R-:W-:Y:S05]  /*85d0*/  WARPSYNC.COLLECTIVE R2, `(.L_x_4298) ;  /* 0x0000000002087348 */ /* 0x000fea0003c00000 */
[----:B------:R0:W1:Y:S02]  /*85e0*/  SHFL.IDX P3, R230, R3, R10, R11 ;  /* 0x0000000a03e67389 */ /* 0x000064000006000b */
[----:B01----:R-:W-:Y:S01]  /*85f0*/  ENDCOLLECTIVE ;  /* 0x000000000000791b */ /* 0x003fe20003800000 */
.L_x_4298:
[----:B------:R-:W-:Y:S01]  /*8600*/  IMAD.MOV.U32 R3, RZ, RZ, R9 ;  /* 0x000000ffff037224 */ /* 0x000fe200078e0009 */
[----:B------:R-:W-:-:S07]  /*8610*/  MOV R8, R230 ;  /* 0x000000e600087202 */ /* 0x000fce0000000f00 */
[----:B------:R-:W-:Y:S05]  /*8620*/  WARPSYNC.COLLECTIVE R2, `(.L_x_4299) ;  /* 0x0000000002087348 */ /* 0x000fea0003c00000 */
[----:B------:R0:W1:Y:S02]  /*8630*/  SHFL.IDX P3, R230, R3, R10, R11 ;  /* 0x0000000a03e67389 */ /* 0x000064000006000b */
[----:B01----:R-:W-:Y:S01]  /*8640*/  ENDCOLLECTIVE ;  /* 0x000000000000791b */ /* 0x003fe20003800000 */
.L_x_4299:
[----:B------:R-:W-:Y:S01]  /*8650*/  MOV R9, R230 ;  /* 0x000000e600097202 */ /* 0x000fe20000000f00 */
[----:B------:R-:W-:Y:S06]  /*8660*/  BRA `(.L_x_4300) ;  /* 0xffffffb400987947 */ /* 0x000fec000383ffff */
.L_x_4230:
[----:B------:R-:W-:Y:S01]  /*8670*/  HFMA2.MMA R241, -RZ, RZ, 0, 1.847743988037109375e-06 ;  /* 0x0000001ffff17435 */ /* 0x000fe200000001ff */
[----:B------:R-:W-:Y:S01]  /*8680*/  MOV R239, R4 ;  /* 0x0000000400ef7202 */ /* 0x000fe20000000f00 */
[----:B------:R-:W-:Y:S01]  /*8690*/  IMAD.MOV.U32 R236, RZ, RZ, 0x1 ;  /* 0x00000001ffec7424 */ /* 0x000fe200078e00ff */
[----:B------:R-:W-:Y:S01]  /*86a0*/  MOV R2, 0xffffffff ;  /* 0xffffffff00027802 */ /* 0x000fe20000000f00 */
[----:B------:R-:W-:Y:S01]  /*86b0*/  HFMA2.MMA R11, -RZ, RZ, 0, 1.847743988037109375e-06 ;  /* 0x0000001fff0b7435 */ /* 0x000fe200000001ff */
[----:B------:R-:W-:-:S10]  /*86c0*/  IMAD.MOV.U32 R10, RZ, RZ, RZ ;  /* 0x000000ffff0a7224 */ /* 0x000fd400078e00ff */
[----:B------:R-:W-:Y:S05]  /*86d0*/  WARPSYNC.COLLECTIVE R2, `(.L_x_4301) ;  /* 0x0000000002087348 */ /* 0x000fea0003c00000 */
[----:B------:R0:W1:Y:S02]  /*86e0*/  SHFL.DOWN P6, R9, R239, R236, R241 ;  /* 0x080000ecef097389 */ /* 0x00006400000c00f1 */
[----:B01----:R-:W-:Y:S01]  /*86f0*/  ENDCOLLECTIVE ;  /* 0x000000000000791b */ /* 0x003fe20003800000 */
.L_x_4301:
[----:B------:R-:W-:Y:S01]  /*8700*/  MOV R239, R5 ;  /* 0x0000000500ef7202 */ /* 0x000fe20000000f00 */
[----:B------:R-:W-:-:S07]  /*8710*/  IMAD.MOV.U32 R3, RZ, RZ, R9 ;  /* 0x000000ffff037224 */ /* 0x000fce00078e0009 */
[----:B------:R-:W-:Y:S05]  /*8720*/  WARPSYNC.COLLECTIVE R2, `(.L_x_4302) ;  /* 0x0000000002087348 */ /* 0x000fea0003c00000 */
[----:B------:R0:W1:Y:S02]  /*8730*/  SHFL.DOWN P6, R9, R239, R236, R241 ;  /* 0x080000ecef097389 */ /* 0x00006400000c00f1 */
[----:B01----:R-:W-:Y:S01]  /*8740*/  ENDCOLLECTIVE ;  /* 0x000000000000791b */ /* 0x003fe20003800000 */
.L_x_4302:
[----:B------:R-:W-:Y:S01]  /*8750*/  HFMA2.MMA R236, -RZ, RZ, 0, 1.1920928955078125e-07 ;  /* 0x00000002ffec7435 */ /* 0x000fe200000001ff */
[----:B------:R-:W-:-:S05]  /*8760*/  MOV R8, R9 ;  /* 0x0000000900087202 */ /* 0x000fca0000000f00 */
[C---:B------:R-:W-:Y:S01]  /*8770*/  @P4 FFMA.FTZ R5, R4.reuse, R8, R5 ;  /* 0x0000000804054223 */ /* 0x040fe20000010005 */
[----:B------:R-:W-:-:S04]  /*8780*/  @P4 FMUL.FTZ R4, R4, R3 ;  /* 0x0000000304044220 */ /* 0x000fc80000410000 */
[----:B------:R-:W-:-:S07]  /*8790*/  IMAD.MOV.U32 R239, RZ, RZ, R4 ;  /* 0x000000ffffef7224 */ /* 0x000fce00078e0004 */
[----:B------:R-:W-:Y:S05]  /*87a0*/  WARPSYNC.COLLECTIVE R2, `(.L_x_4303) ;  /* 0x0000000002087348 */ /* 0x000fea0003c00000 */
[----:B------:R0:W1:Y:S02]  /*87b0*/  SHFL.DOWN P6, R9, R239, R236, R241 ;  /* 0x080000ecef097389 */ /* 0x00006400000c00f1 */
[----:B01----:R-:W-:Y:S01]  /*87c0*/  ENDCOLLECTIVE ;  /* 0x000000000000791b */ /* 0x003fe20003800000 */
.L_x_4303:
[----:B------:R-:W-:Y:S01]  /*87d0*/  IMAD.MOV.U32 R239, RZ, RZ, R5 ;  /* 0x000000ffffef7224 */ /* 0x000fe200078e0005 */
[----:B------:R-:W-:-:S07]  /*87e0*/  MOV R3, R9 ;  /* 0x0000000900037202 */ /* 0x000fce0000000f00 */
[----:B------:R-:W-:Y:S05]  /*87f0*/  WARPSYNC.COLLECTIVE R2, `(.L_x_4304) ;  /* 0x0000000002087348 */ /* 0x000fea0003c00000 */
[----:B------:R0:W1:Y:S02]  /*8800*/  SHFL.DOWN P6, R9, R239, R236, R241 ;  /* 0x080000ecef097389 */ /* 0x00006400000c00f1 */
[----:B01----:R-:W-:Y:S01]  /*8810*/  ENDCOLLECTIVE ;  /* 0x000000000000791b */ /* 0x003fe20003800000 */
.L_x_4304:
        /* <DEDUP_REMOVED lines=8> */
.L_x_4305:
[----:B------:R-:W-:Y:S02]  /*88a0*/  MOV R239, R5 ;  /* 0x0000000500ef7202 */ /* 0x000fe40000000f00 */
[----:B------:R-:W-:-:S07]  /*88b0*/  MOV R3, R9 ;  /* 0x0000000900037202 */ /* 0x000fce0000000f00 */
[----:B------:R-:W-:Y:S05]  /*88c0*/  WARPSYNC.COLLECTIVE R2, `(.L_x_4306) ;  /* 0x0000000002087348 */ /* 0x000fea0003c00000 */
[----:B------:R0:W1:Y:S02]  /*88d0*/  SHFL.DOWN P6, R9, R239, R236, R241 ;  /* 0x080000ecef097389 */ /* 0x00006400000c00f1 */
[----:B01----:R-:W-:Y:S01]  /*88e0*/  ENDCOLLECTIVE ;  /* 0x000000000000791b */ /* 0x003fe20003800000 */
.L_x_4306:
        /* <DEDUP_REMOVED lines=8> */
.L_x_4307:
[----:B------:R-:W-:Y:S01]  /*8970*/  MOV R239, R5 ;  /* 0x0000000500ef7202 */ /* 0x000fe20000000f00 */
[----:B------:R-:W-:-:S07]  /*8980*/  IMAD.MOV.U32 R3, RZ, RZ, R9 ;  /* 0x000000ffff037224 */ /* 0x000fce00078e0009 */
[----:B------:R-:W-:Y:S05]  /*8990*/  WARPSYNC.COLLECTIVE R2, `(.L_x_4308) ;  /* 0x0000000002087348 */ /* 0x000fea0003c00000 */
[----:B------:R0:W1:Y:S02]  /*89a0*/  SHFL.DOWN P6, R9, R239, R236, R241 ;  /* 0x080000ecef097389 */ /* 0x00006400000c00f1 */
[----:B01----:R-:W-:Y:S01]  /*89b0*/  ENDCOLLECTIVE ;  /* 0x000000000000791b */ /* 0x003fe20003800000 */
.L_x_4308:
        /* <DEDUP_REMOVED lines=8> */
.L_x_4309:
[----:B------:R-:W-:Y:S01]  /*8a40*/  IMAD.MOV.U32 R239, RZ, RZ, R5 ;  /* 0x000000ffffef7224 */ /* 0x000fe200078e0005 */
[----:B------:R-:W-:-:S07]  /*8a50*/  MOV R3, R9 ;  /* 0x0000000900037202 */ /* 0x000fce0000000f00 */
[----:B------:R-:W-:Y:S05]  /*8a60*/  WARPSYNC.COLLECTIVE R2, `(.L_x_4310) ;  /* 0x0000000002087348 */ /* 0x000fea0003c00000 */
[----:B------:R0:W1:Y:S02]  /*8a70*/  SHFL.DOWN P6, R9, R239, R236, R241 ;  /* 0x080000ecef097389 */ /* 0x00006400000c00f1 */
[----:B01----:R-:W-:Y:S01]  /*8a80*/  ENDCOLLECTIVE ;  /* 0x000000000000791b */ /* 0x003fe20003800000 */
.L_x_4310:
        /* <DEDUP_REMOVED lines=9> */
.L_x_4311:
[----:B------:R-:W-:Y:S01]  /*8b20*/  IMAD.MOV.U32 R3, RZ, RZ, R5 ;  /* 0x000000ffff037224 */ /* 0x000fe200078e0005 */
[----:B------:R-:W-:-:S07]  /*8b30*/  MOV R232, R230 ;  /* 0x000000e600e87202 */ /* 0x000fce0000000f00 */
[----:B------:R-:W-:Y:S05]  /*8b40*/  WARPSYNC.COLLECTIVE R2, `(.L_x_4312) ;  /* 0x0000000002087348 */ /* 0x000fea0003c00000 */
[----:B------:R0:W1:Y:S02]  /*8b50*/  SHFL.IDX P3, R230, R3, R10, R11 ;  /* 0x0000000a03e67389 */ /* 0x000064000006000b */
[----:B01----:R-:W-:Y:S01]  /*8b60*/  ENDCOLLECTIVE ;  /* 0x000000000000791b */ /* 0x003fe20003800000 */
.L_x_4312:
[----:B------:R-:W-:Y:S05]  /*8b70*/  WARPSYNC.COLLECTIVE R2, `(.L_x_4313) ;  /* 0x0000000002087348 */ /* 0x000fea0003c00000 */
[----:B------:R0:W1:Y:S02]  /*8b80*/  SHFL.DOWN P6, R9, R239, R236, R241 ;  /* 0x080000ecef097389 */ /* 0x00006400000c00f1 */
[----:B01----:R-:W-:Y:S01]  /*8b90*/  ENDCOLLECTIVE ;  /* 0x000000000000791b */ /* 0x003fe20003800000 */
.L_x_4313:
[----:B------:R-:W-:Y:S01]  /*8ba0*/  IMAD.MOV.U32 R3, RZ, RZ, R18 ;  /* 0x000000ffff037224 */ /* 0x000fe200078e0012 */
[----:B------:R-:W-:Y:S02]  /*8bb0*/  MOV R239, R5 ;  /* 0x0000000500ef7202 */ /* 0x000fe40000000f00 */
[----:B------:R-:W-:Y:S02]  /*8bc0*/  MOV R234, R230 ;  /* 0x000000e600ea7202 */ /* 0x000fe40000000f00 */
[----:B------:R-:W-:-:S07]  /*8bd0*/  MOV R8, R9 ;  /* 0x0000000900087202 */ /* 0x000fce0000000f00 */
[----:B------:R-:W-:Y:S05]  /*8be0*/  WARPSYNC.COLLECTIVE R2, `(.L_x_4314) ;  /* 0x0000000002087348 */ /* 0x000fea0003c00000 */
[----:B------:R0:W1:Y:S02]  /*8bf0*/  SHFL.DOWN P6, R9, R239, R236, R241 ;  /* 0x080000ecef097389 */ /* 0x00006400000c00f1 */
[----:B01----:R-:W-:Y:S01]  /*8c00*/  ENDCOLLECTIVE ;  /* 0x000000000000791b */ /* 0x003fe20003800000 */
.L_x_4314:
[----:B------:R-:W-:Y:S05]  /*8c10*/  WARPSYNC.COLLECTIVE R2, `(.L_x_4315) ;  /* 0x0000000002087348 */ /* 0x000fea0003c00000 */
[----:B------:R0:W1:Y:S02]  /*8c20*/  SHFL.IDX P3, R230, R3, R10, R11 ;  /* 0x0000000a03e67389 */ /* 0x000064000006000b */
[----:B01----:R-:W-:Y:S01]  /*8c30*/  ENDCOLLECTIVE ;  /* 0x000000000000791b */ /* 0x003fe20003800000 */
.L_x_4315:
[----:B------:R-:W-:Y:S02]  /*8c40*/  MOV R3, R19 ;  /* 0x0000001300037202 */ /* 0x000fe40000000f00 */
[----:B------:R-:W-:-:S07]  /*8c50*/  MOV R233, R230 ;  /* 0x000000e600e97202 */ /* 0x000fce0000000f00 */
[----:B------:R-:W-:Y:S05]  /*8c60*/  WARPSYNC.COLLECTIVE R2, `(.L_x_4316) ;  /* 0x0000000002087348 */ /* 0x000fea0003c00000 */
[----:B------:R0:W1:Y:S02]  /*8c70*/  SHFL.IDX P3, R230, R3, R10, R11 ;  /* 0x0000000a03e67389 */ /* 0x000064000006000b */
[----:B01----:R-:W-:Y:S01]  /*8c80*/  ENDCOLLECTIVE ;  /* 0x000000000000791b */ /* 0x003fe20003800000 */
.L_x_4316:
[----:B------:R-:W-:Y:S05]  /*8c90*/  BRA `(.L_x_4317) ;  /* 0xffffffb400e47947 */ /* 0x000fea000383ffff */
.L_x_4318:
        /* <DEDUP_REMOVED lines=14> */
.L_x_10952:


//--------------------- .text._Z25selective_scan_bwd_kernelI32Selective_Scan_bwd_kernel_traitsILi64ELi16ELb0ELb1ELb0ELb0ELb1EN3c108BFloat16EfEEv12SSMParamsBwd --------------------------
	.section	.text._Z25selective_scan_bwd_kernelI32Selective_Scan_bwd_kernel_traitsILi64ELi16ELb0ELb1ELb0ELb0ELb1EN3c108BFloat16EfEEv12SSMParamsBwd,"ax",@progbits
	.align	128
        .global         _Z25selective_scan_bwd_kernelI32Selective_Scan_bwd_kernel_traitsILi64ELi16ELb0ELb1ELb0ELb0ELb1EN3c108BFloat16EfEEv12SSMParamsBwd
        .type           _Z25selective_scan_bwd_kernelI32Selective_Scan_bwd_kernel_traitsILi64ELi16ELb0ELb1ELb0ELb0ELb1EN3c108BFloat16EfEEv12SSMParamsBwd,@function
        .size           _Z25selective_scan_bwd_kernelI32Selective_Scan_bwd_kernel_traitsILi64ELi16ELb0ELb1ELb0ELb0ELb1EN3c108BFloat16EfEEv12SSMParamsBwd,(.L_x_10953 - _Z25selective_scan_bwd_kernelI32Selective_Scan_bwd_kernel_traitsILi64ELi16ELb0ELb1ELb0ELb0ELb1EN3c108BFloat16EfEEv12SSMParamsBwd)
        .other          _Z25selective_scan_bwd_kernelI32Selective_Scan_bwd_kernel_traitsILi64ELi16ELb0ELb1ELb0ELb0ELb1EN3c108BFloat16EfEEv12SSMParamsBwd,@"STO_CUDA_ENTRY STV_DEFAULT"
_Z25selective_scan_bwd_kernelI32Selective_Scan_bwd_kernel_traitsILi64ELi16ELb0ELb1ELb0ELb0ELb1EN3c108BFloat16EfEEv12SSMParamsBwd:
.text._Z25selective_scan_bwd_kernelI32Selective_Scan_bwd_kernel_traitsILi64ELi16ELb0ELb1ELb0ELb0ELb1EN3c108BFloat16EfEEv12SSMParamsBwd:
        /* <DEDUP_REMOVED lines=16> */
[----:B------:R-:W-:-:S07]  /*0100*/  @P1 LEA.HI.X R3, R134, R3, R7, 0x2, P0 ;  /* 0x0000000386031211 */ /* 0x000fce00000f1407 */
[----:B------:R-:W1:Y:S01]  /*0110*/  LDC.64 R24, c[0x0][0x330] ;  /* 0x0000cc00ff187b82 */ /* 0x000e620000000a00 */
[----:B------:R0:W4:Y:S01]  /*0120*/  @P1 LDG.E R6, desc[UR16][R2.64] ;  /* 0x0000001002061981 */ /* 0x000122000c1e1900 */
[----:B--2---:R-:W-:Y:S02]  /*0130*/  ISETP.NE.U32.AND P0, PT, R4, RZ, PT ;  /* 0x000000ff0400720c */ /* 0x004fe40003f05070 */
[----:B------:R-:W-:Y:S01]  /*0140*/  CS2R R18, SRZ ;  /* 0x0000000000127805 */ /* 0x000fe2000001ff00 */
[----:B------:R-:W-:Y:S01]  /*0150*/  UMOV UR4, URZ ;  /* 0x0000003f00047c82 */ /* 0x000fe20008000000 */
[----:B------:R-:W-:Y:S02]  /*0160*/  CS2R R16, SRZ ;  /* 0x0000000000107805 */ /* 0x000fe4000001ff00 */
[----:B------:R-:W-:Y:S01]  /*0170*/  ISETP.NE.AND.EX P0, PT, R5, RZ, PT, P0 ;  /* 0x000000ff0500720c */ /* 0x000fe20003f05300 */
[----:B------:R-:W-:Y:S01]  /*0180*/  ULDC.64 UR10, c[0x0][0x290] ;  /* 0x0000a400000a7ab9 */ /* 0x000fe20000000a00 */
[----:B------:R-:W2:Y:S01]  /*0190*/  LDC.64 R26, c[0x0][0x258] ;  /* 0x00009600ff1a7b82 */ /* 0x000ea20000000a00 */
[----:B------:R-:W-:Y:S01]  /*01a0*/  ULDC.64 UR14, c[0x0][0x328] ;  /* 0x0000ca00000e7ab9 */ /* 0x000fe20000000a00 */
[----:B------:R-:W-:-:S06]  /*01b0*/  ULDC.64 UR18, c[0x0][0x240] ;  /* 0x0000900000127ab9 */ /* 0x000fcc0000000a00 */
[----:B------:R-:W2:Y:S03]  /*01c0*/  LDC.64 R30, c[0x0][0x2f0] ;  /* 0x0000bc00ff1e7b82 */ /* 0x000ea60000000a00 */
[----:B------:R-:W-:-:S04]  /*01d0*/  @P0 LEA R4, P2, R134, R4, 0x2 ;  /* 0x0000000486040211 */ /* 0x000fc800078410ff */
[----:B------:R-:W-:Y:S01]  /*01e0*/  @P0 LEA.HI.X R5, R134, R5, R7, 0x2, P2 ;  /* 0x0000000586050211 */ /* 0x000fe200010f1407 */
[----:B------:R-:W2:Y:S04]  /*01f0*/  LDC.64 R32, c[0x0][0x2f8] ;  /* 0x0000be00ff207b82 */ /* 0x000ea80000000a00 */
        /* <DEDUP_REMOVED lines=18> */
[----:B------:R-:W-:Y:S01]  /*0320*/  UIMAD UR5, UR20, UR14, URZ ;  /* 0x0000000e140572a4 */ /* 0x000fe2000f8e023f */
[----:B---3--:R-:W3:Y:S01]  /*0330*/  MUFU.RCP R0, R0 ;  /* 0x0000000000007308 */ /* 0x008ee20000001000 */
[----:B------:R-:W-:Y:S01]  /*0340*/  ULDC.64 UR10, c[0x0][0x310] ;  /* 0x0000c400000a7ab9 */ /* 0x000fe20000000a00 */
[----:B------:R-:W-:Y:S01]  /*0350*/  UIADD3 UR7, UR7, UR12, URZ ;  /* 0x0000000c07077290 */ /* 0x000fe2000fffe03f */
[C---:B------:R-:W-:Y:S01]  /*0360*/  @P3 LEA R16, P5, R134.reuse, R14, 0x2 ;  /* 0x0000000e86103211 */ /* 0x040fe200078a10ff */
[----:B------:R-:W-:Y:S02]  /*0370*/  UIADD3 UR9, UR9, UR13, URZ ;  /* 0x0000000d09097290 */ /* 0x000fe4000fffe03f */
[----:B------:R-:W-:Y:S01]  /*0380*/  UIMAD.WIDE.U32 UR12, UR21, UR18, URZ ;  /* 0x00000012150c72a5 */ /* 0x000fe2000f8e003f */
[----:B------:R-:W-:-:S02]  /*0390*/  @P3 LEA.HI.X R17, R134, R15, R7, 0x2, P5 ;  /* 0x0000000f86113211 */ /* 0x000fc400028f1407 */
[----:B------:R-:W-:Y:S02]  /*03a0*/  ISETP.NE.AND P3, PT, R11, RZ, PT ;  /* 0x000000ff0b00720c */ /* 0x000fe40003f65270 */
[----:B---3--:R-:W-:Y:S02]  /*03b0*/  IADD3 R2, R0, 0xffffffe, RZ ;  /* 0x0ffffffe00027810 */ /* 0x008fe40007ffe0ff */
[----:B------:R-:W-:Y:S02]  /*03c0*/  IABS R0, R134 ;  /* 0x0000008600007213 */ /* 0x000fe40000000000 */
[----:B------:R3:W5:Y:S02]  /*03d0*/  F2I.FTZ.U32.TRUNC.NTZ R3, R2 ;  /* 0x0000000200037305 */ /* 0x000764000021f000 */
[----:B---3--:R-:W-:Y:S01]  /*03e0*/  HFMA2.MMA R2, -RZ, RZ, 0, 0 ;  /* 0x00000000ff027435 */ /* 0x008fe200000001ff */
[----:B-----5:R-:W-:-:S04]  /*03f0*/  IMAD.MOV R8, RZ, RZ, -R3 ;  /* 0x000000ffff087224 */ /* 0x020fc800078e0a03 */
[----:B-1----:R-:W-:-:S05]  /*0400*/  IMAD R5, R8, R9, RZ ;  /* 0x0000000908057224 */ /* 0x002fca00078e02ff */
        /* <DEDUP_REMOVED lines=9> */
[----:B------:R-:W-:-:S04]  /*04a0*/  LOP3.LUT R2, R134, R11, RZ, 0x3c, !PT ;  /* 0x0000000b86027212 */ /* 0x000fc800078e3cff */
[----:B------:R-:W-:Y:S01]  /*04b0*/  ISETP.GE.AND P5, PT, R2, RZ, PT ;  /* 0x000000ff0200720c */ /* 0x000fe20003fa6270 */
[----:B------:R-:W-:Y:S01]  /*04c0*/  @!P4 VIADD R145, R145, 0x1 ;  /* 0x000000019191c836 */ /* 0x000fe20000000000 */
[----:B------:R-:W-:Y:S01]  /*04d0*/  @!P4 IADD3 R0, R0, -R9, RZ ;  /* 0x800000090000c210 */ /* 0x000fe20007ffe0ff */
[----:B------:R-:W-:Y:S01]  /*04e0*/  IMAD.WIDE.U32 R2, R134, R20, UR6 ;  /* 0x0000000686027e25 */ /* 0x000fe2000f8e0014 */
[----:B------:R-:W-:Y:S02]  /*04f0*/  @P1 R2UR UR4, R6 ;  /* 0x00000000060412ca */ /* 0x000fe400000e0000 */
[----:B------:R-:W-:-:S04]  /*0500*/  @P2 LEA R18, P1, R134, R12, 0x2 ;  /* 0x0000000c86122211 */ /* 0x000fc800078210ff */
[----:B------:R-:W-:Y:S01]  /*0510*/  @P2 LEA.HI.X R19, R134, R13, R7, 0x2, P1 ;  /* 0x0000000d86132211 */ /* 0x000fe200008f1407 */
[----:B------:R-:W-:Y:S01]  /*0520*/  IMAD R7, R7, R24, RZ ;  /* 0x0000001807077224 */ /* 0x000fe200078e02ff */
[----:B------:R-:W-:Y:S02]  /*0530*/  ISETP.NE.U32.AND P1, PT, RZ, UR10, PT ;  /* 0x0000000aff007c0c */ /* 0x000fe4000bf25070 */
[----:B------:R-:W-:Y:S01]  /*0540*/  ISETP.GE.U32.AND P2, PT, R0, R9, PT ;  /* 0x000000090000720c */ /* 0x000fe20003f46070 */
[----:B------:R-:W-:Y:S01]  /*0550*/  IMAD R12, R134, R25, R7 ;  /* 0x00000019860c7224 */ /* 0x000fe200078e0207 */
[----:B------:R-:W-:Y:S01]  /*0560*/  ISETP.NE.AND.EX P1, PT, RZ, UR11, PT, P1 ;  /* 0x0000000bff007c0c */ /* 0x000fe2000bf25310 */
[----:B------:R-:W1:Y:S01]  /*0570*/  LDC R25, c[0x0][0x224] ;  /* 0x00008900ff197b82 */ /* 0x000e620000000800 */
[----:B------:R-:W-:Y:S02]  /*0580*/  UIMAD.WIDE.U32 UR10, UR21, UR14, URZ ;  /* 0x0000000e150a72a5 */ /* 0x000fe4000f8e003f */
[----:B------:R-:W-:-:S02]  /*0590*/  UIMAD UR14, UR21, UR15, UR5 ;  /* 0x0000000f150e72a4 */ /* 0x000fc4000f8e0205 */
[----:B------:R-:W-:Y:S01]  /*05a0*/  UIMAD UR15, UR20, UR18, URZ ;  /* 0x00000012140f72a4 */ /* 0x000fe2000f8e023f */
[----:B------:R-:W-:Y:S01]  /*05b0*/  UMOV UR5, URZ ;  /* 0x0000003f00057c82 */ /* 0x000fe20008000000 */
[----:B------:R-:W-:-:S03]  /*05c0*/  UIADD3 UR11, UR11, UR14, URZ ;  /* 0x0000000e0b0b7290 */ /* 0x000fc6000fffe03f */
[----:B------:R-:W-:Y:S01]  /*05d0*/  @P2 IADD3 R145, R145, 0x1, RZ ;  /* 0x0000000191912810 */ /* 0x000fe20007ffe0ff */
[----:B------:R-:W-:Y:S01]  /*05e0*/  UIMAD UR15, UR21, UR19, UR15 ;  /* 0x00000013150f72a4 */ /* 0x000fe2000f8e020f */
[----:B------:R-:W3:Y:S01]  /*05f0*/  @P1 LDC R23, c[0x0][0x214] ;  /* 0x00008500ff171b82 */ /* 0x000ee20000000800 */
[----:B--2---:R-:W-:Y:S02]  /*0600*/  @P0 R2UR UR5, R4 ;  /* 0x00000000040502ca */ /* 0x004fe400000e0000 */
[----:B------:R-:W-:Y:S01]  /*0610*/  @!P5 IMAD.MOV R145, RZ, RZ, -R145 ;  /* 0x000000ffff91d224 */ /* 0x000fe200078e0a91 */
[----:B------:R-:W-:Y:S01]  /*0620*/  @!P3 LOP3.LUT R145, RZ, R11, RZ, 0x33, !PT ;  /* 0x0000000bff91b212 */ /* 0x000fe200078e33ff */
[C---:B------:R-:W-:Y:S01]  /*0630*/  IMAD.WIDE.U32 R4, R134.reuse, R22, UR8 ;  /* 0x0000000886047e25 */ /* 0x040fe2000f8e0016 */
[----:B------:R-:W-:Y:S02]  /*0640*/  UIADD3 UR13, UR13, UR15, URZ ;  /* 0x0000000f0d0d7290 */ /* 0x000fe4000fffe03f */
[----:B------:R-:W2:Y:S01]  /*0650*/  @P1 LDC R29, c[0x0][0x21c] ;  /* 0x00008700ff1d1b82 */ /* 0x000ea20000000800 */
[----:B------:R-:W-:Y:S01]  /*0660*/  SHF.R.S32.HI R15, RZ, 0x1f, R145 ;  /* 0x0000001fff0f7819 */ /* 0x000fe20000011491 */
[----:B------:R-:W-:Y:S01]  /*0670*/  IMAD.WIDE.U32 R6, R134, R24, UR10 ;  /* 0x0000000a86067e25 */ /* 0x000fe2000f8e0018 */
[----:B-1----:R-:W-:-:S03]  /*0680*/  LEA R9, R25, 0xfffffc00, 0xa ;  /* 0xfffffc0019097811 */ /* 0x002fc600078e50ff */
[----:B------:R-:W-:Y:S01]  /*0690*/  IMAD R0, R15, R26, RZ ;  /* 0x0000001a0f007224 */ /* 0x000fe200078e02ff */
[----:B------:R-:W-:Y:S01]  /*06a0*/  SHF.R.S32.HI R11, RZ, 0x1f, R9 ;  /* 0x0000001fff0b7819 */ /* 0x000fe20000011409 */
[----:B------:R-:W1:Y:S01]  /*06b0*/  @P1 LDC.64 R20, c[0x0][0x310] ;  /* 0x0000c400ff141b82 */ /* 0x000e620000000a00 */
[----:B------:R-:W-:Y:S01]  /*06c0*/  IADD3 R13, P0, R9, R2, RZ ;  /* 0x00000002090d7210 */ /* 0x000fe20007f1e0ff */
[----:B------:R-:W-:-:S03]  /*06d0*/  IMAD R15, R145, R27, R0 ;  /* 0x0000001b910f7224 */ /* 0x000fc600078e0200 */
[----:B------:R-:W-:Y:S01]  /*06e0*/  IADD3.X R14, R11, R3, R14, P0, !PT ;  /* 0x000000030b0e7210 */ /* 0x000fe200007fe40e */
[----:B------:R-:W-:Y:S01]  /*06f0*/  IMAD.WIDE.U32 R2, R145, R26, UR12 ;  /* 0x0000000c91027e25 */ /* 0x000fe2000f8e001a */
[C---:B------:R-:W-:Y:S02]  /*0700*/  IADD3 R8, P0, R9.reuse, R4, RZ ;  /* 0x0000000409087210 */ /* 0x040fe40007f1e0ff */
[----:B------:R-:W-:Y:S01]  /*0710*/  IADD3 R4, P2, R9, R6, RZ ;  /* 0x0000000609047210 */ /* 0x000fe20007f5e0ff */
[----:B---3--:R-:W-:Y:S01]  /*0720*/  @P1 IMAD R0, R23, UR21, R134 ;  /* 0x0000001517001c24 */ /* 0x008fe2000f8e0286 */
[----:B------:R-:W-:Y:S02]  /*0730*/  IADD3.X R10, R11, R5, R10, P0, !PT ;  /* 0x000000050b0a7210 */ /* 0x000fe400007fe40a */
[----:B------:R-:W-:Y:S01]  /*0740*/  ISETP.GE.AND P0, PT, R25, 0x1, PT ;  /* 0x000000011900780c */ /* 0x000fe20003f06270 */
[----:B------:R-:W-:Y:S01]  /*0750*/  @P1 IMAD R0, R0, R25, RZ ;  /* 0x0000001900001224 */ /* 0x000fe200078e02ff */
[----:B------:R-:W-:-:S02]  /*0760*/  IADD3 R9, P3, R9, R2, RZ ;  /* 0x0000000209097210 */ /* 0x000fc40007f7e0ff */
[----:B------:R-:W-:Y:S01]  /*0770*/  IADD3 R2, R3, R15, RZ ;  /* 0x0000000f03027210 */ /* 0x000fe20007ffe0ff */
[----:B--2---:R-:W-:Y:S01]  /*0780*/  @P1 IMAD R3, R0, R29, RZ ;  /* 0x0000001d00031224 */ /* 0x004fe200078e02ff */
[----:B------:R-:W-:Y:S02]  /*0790*/  IADD3.X R6, R11, R7, R12, P2, !PT ;  /* 0x000000070b067210 */ /* 0x000fe400017fe40c */
[----:B------:R-:W-:Y:S01]  /*07a0*/  LEA R12, P2, R13, R30, 0x1 ;  /* 0x0000001e0d0c7211 */ /* 0x000fe200078408ff */
[----:B------:R-:W-:Y:S01]  /*07b0*/  IMAD.X R2, R11, 0x1, R2, P3 ;  /* 0x000000010b027824 */ /* 0x000fe200018e0602 */
[----:B0-----:R-:W-:Y:S01]  /*07c0*/  LEA R0, P3, R4, R34, 0x1 ;  /* 0x0000002204007211 */ /* 0x001fe200078608ff */
[----:B-1----:R-:W-:Y:S01]  /*07d0*/  @P1 IMAD.WIDE R20, R3, 0x8, R20 ;  /* 0x0000000803141825 */ /* 0x002fe200078e0214 */
[----:B------:R-:W-:Y:S02]  /*07e0*/  LEA.HI.X R11, R13, R31, R14, 0x1, P2 ;  /* 0x0000001f0d0b7211 */ /* 0x000fe400010f0c0e */
[----:B------:R-:W-:-:S02]  /*07f0*/  @!P1 CS2R R20, SRZ ;  /* 0x0000000000149805 */ /* 0x000fc4000001ff00 */
[C---:B------:R-:W-:Y:S02]  /*0800*/  LEA R5, P2, R8.reuse, R32, 0x1 ;  /* 0x0000002008057211 */ /* 0x040fe400078408ff */
[C---:B----4-:R-:W-:Y:S02]  /*0810*/  LEA R137, P4, R9.reuse, R132, 0x1 ;  /* 0x0000008409897211 */ /* 0x050fe400078808ff */
[----:B------:R-:W-:Y:S02]  /*0820*/  LEA.HI.X R7, R8, R33, R10, 0x1, P2 ;  /* 0x0000002108077211 */ /* 0x000fe400010f0c0a */
[----:B------:R-:W-:Y:S02]  /*0830*/  LEA.HI.X R3, R4, R35, R6, 0x1, P3 ;  /* 0x0000002304037211 */ /* 0x000fe400018f0c06 */
[----:B------:R-:W-:Y:S01]  /*0840*/  LEA.HI.X R133, R9, R133, R2, 0x1, P4 ;  /* 0x0000008509857211 */ /* 0x000fe200020f0c02 */
        /* <DEDUP_REMOVED lines=24> */
.L_x_4374:
[----:B0-----:R-:W0:Y:S01]  /*09d0*/  LDC R95, c[0x0][0x224] ;  /* 0x00008900ff5f7b82 */ /* 0x001e220000000800 */
[----:B------:R-:W-:Y:S01]  /*09e0*/  ULDC UR9, c[0x0][0x218] ;  /* 0x0000860000097ab9 */ /* 0x000fe20000000800 */
[C---:B------:R-:W-:Y:S01]  /*09f0*/  LOP3.LUT R164, R14.reuse, 0x20, RZ, 0xfc, !PT ;  /* 0x000000200ea47812 */ /* 0x040fe200078efcff */
[----:B------:R-:W-:Y:S01]  /*0a00*/  ULDC.64 UR10, c[0x0][0x2a8] ;  /* 0x0000aa00000a7ab9 */ /* 0x000fe20000000a00 */
[C---:B-1----:R-:W-:Y:S01]  /*0a10*/  LEA R2, P3, R14.reuse, UR28, 0x1 ;  /* 0x0000001c0e027c11 */ /* 0x042fe2000f8608ff */
        /* <DEDUP_REMOVED lines=31> */
[----:B------:R-:W2:Y:S01]  /*0c10*/  @!P2 LDG.E.U16 R5, desc[UR16][R2.64] ;  /* 0x000000100205a981 */ /* 0x000ea2000c1e1500 */
        /* <DEDUP_REMOVED lines=96> */
[----:B---3--:R1:W-:Y:S04]  /*1220*/  STS.U16 [R127+0x40], R0 ;  /* 0x000040007f007388 */ /* 0x0083e80000000400 */
        /* <DEDUP_REMOVED lines=77> */
[-C--:B------:R-:W-:Y:S02]  /*1700*/  ISETP.GE.AND P5, PT, R164, R129.reuse, PT ;  /* 0x00000081a400720c */ /* 0x080fe40003fa6270 */
[----:B0-----:R-:W-:Y:S02]  /*1710*/  LEA R2, P0, R14, UR32, 0x1 ;  /* 0x000000200e027c11 */ /* 0x001fe4000f8008ff */
[-C--:B------:R-:W-:Y:S02]  /*1720*/  ISETP.GE.AND P6, PT, R162, R129.reuse, PT ;  /* 0x00000081a200720c */ /* 0x080fe40003fc6270 */
[----:B------:R-:W-:Y:S02]  /*1730*/  LEA.HI.X R3, R14, UR33, R15, 0x1, P0 ;  /* 0x000000210e037c11 */ /* 0x000fe400080f0c0f */
        /* <DEDUP_REMOVED lines=19> */
[----:B------:R-:W-:Y:S04]  /*1870*/  STS.U16 [R122+0x180], R11 ;  /* 0x0001800b7a007388 */ /* 0x000fe80000000400 */
[----:B------:R-:W-:Y:S04]  /*1880*/  STS.U16 [R121+0x1c0], R10 ;  /* 0x0001c00a79007388 */ /* 0x000fe80000000400 */
[----:B------:R4:W-:Y:S04]  /*1890*/  STS.U16 [R120+0x200], R13 ;  /* 0x0002000d78007388 */ /* 0x0009e80000000400 */
        /* <DEDUP_REMOVED lines=42> */
[----:B------:R-:W-:-:S02]  /*1b40*/  ISETP.GE.AND P6, PT, R148, R129, PT ;  /* 0x000000819400720c */ /* 0x000fc40003fc6270 */
[-C--:B------:R-:W-:Y:S01]  /*1b50*/  ISETP.GE.AND P1, PT, R144, R129.reuse, PT ;  /* 0x000000819000720c */ /* 0x080fe20003f26270 */
[----:B------:R-:W4:Y:S04]  /*1b60*/  @!P4 LDG.E.U16 R36, desc[UR16][R2.64+0x1c0] ;  /* 0x0001c0100224c981 */ /* 0x000f28000c1e1500 */
[----:B------:R-:W4:Y:S04]  /*1b70*/  @!P5 LDG.E.U16 R35, desc[UR16][R2.64+0x200] ;  /* 0x000200100223d981 */ /* 0x000f28000c1e1500 */
[----:B------:R-:W4:Y:S01]  /*1b80*/  @!P0 LDG.E.U16 R37, desc[UR16][R2.64+0x280] ;  /* 0x0002801002258981 */ /* 0x000f22000c1e1500 */
[----:B------:R-:W-:-:S02]  /*1b90*/  ISETP.GE.AND P0, PT, R140, R129, PT ;  /* 0x000000818c00720c */ /* 0x000fc40003f06270 */
        /* <DEDUP_REMOVED lines=27> */
[----:B--2---:R-:W-:Y:S04]  /*1d50*/  STS.U16 [R128], R5 ;  /* 0x0000000580007388 */ /* 0x004fe80000000400 */
[----:B---3--:R0:W-:Y:S04]  /*1d60*/  STS.U16 [R127+0x40], R4 ;  /* 0x000040047f007388 */ /* 0x0081e80000000400 */
[----:B-----5:R2:W-:Y:S04]  /*1d70*/  STS.U16 [R126+0x80], R7 ;  /* 0x000080077e007388 */ /* 0x0205e80000000400 */
[----:B----4-:R-:W-:Y:S04]  /*1d80*/  STS.U16 [R125+0xc0], R6 ;  /* 0x0000c0067d007388 */ /* 0x010fe80000000400 */
[----:B------:R-:W-:Y:S04]  /*1d90*/  STS.U16 [R124+0x100], R9 ;  /* 0x000100097c007388 */ /* 0x000fe80000000400 */
[----:B------:R-:W-:Y:S04]  /*1da0*/  STS.U16 [R123+0x140], R8 ;  /* 0x000140087b007388 */ /* 0x000fe80000000400 */
[----:B------:R3:W-:Y:S01]  /*1db0*/  STS.U16 [R122+0x180], R13 ;  /* 0x0001800d7a007388 */ /* 0x0007e20000000400 */
[----:B0-----:R-:W-:-:S04]  /*1dc0*/  IMAD.WIDE.U32 R4, R134, UR10, R2 ;  /* 0x0000000a86047c25 */ /* 0x001fc8000f8e0002 */
[----:B--2---:R-:W-:Y:S01]  /*1dd0*/  IMAD R7, R96, UR10, RZ ;  /* 0x0000000a60077c24 */ /* 0x004fe2000f8e02ff */
[--C-:B---3--:R-:W-:Y:S01]  /*1de0*/  SHF.R.S32.HI R13, RZ, 0x1f, R12.reuse ;  /* 0x0000001fff0d7819 */ /* 0x108fe2000001140c */
[----:B------:R-:W-:Y:S02]  /*1df0*/  STS.U16 [R121+0x1c0], R36 ;  /* 0x0001c02479007388 */ /* 0x000fe40000000400 */
[----:B------:R-:W-:Y:S02]  /*1e00*/  @!P0 IMAD.WIDE.U32 R2, R48, UR21, R12 ;  /* 0x0000001530028c25 */ /* 0x000fe4000f8e000c */
[----:B------:R0:W-:Y:S02]  /*1e10*/  STS.U16 [R120+0x200], R35 ;  /* 0x0002002378007388 */ /* 0x0001e40000000400 */
[----:B------:R-:W-:Y:S01]  /*1e20*/  IMAD R45, R134, UR11, R7 ;  /* 0x0000000b862d7c24 */ /* 0x000fe2000f8e0207 */
[----:B------:R-:W-:Y:S01]  /*1e30*/  @!P0 IADD3 R3, R43, R3, RZ ;  /* 0x000000032b038210 */ /* 0x000fe20007ffe0ff */
[----:B------:R-:W-:Y:S01]  /*1e40*/  @!P0 IMAD.MOV.U32 R8, RZ, RZ, R12 ;  /* 0x000000ffff088224 */ /* 0x000fe200078e000c */
[----:B------:R-:W-:-:S02]  /*1e50*/  @!P0 MOV R9, R13 ;  /* 0x0000000d00098202 */ /* 0x000fc40000000f00 */
[----:B0-----:R-:W-:Y:S01]  /*1e60*/  IADD3 R35, P1, R95, R4, RZ ;  /* 0x000000045f237210 */ /* 0x001fe20007f3e0ff */
        /* <DEDUP_REMOVED lines=8> */
[----:B------:R-:W-:Y:S01]  /*1ef0*/  LEA.HI.X R3, R14, UR13, R15, 0x1, P1 ;  /* 0x0000000d0e037c11 */ /* 0x000fe200088f0c0f */
[----:B------:R0:W-:Y:S01]  /*1f00*/  STS.U16 [R118+0x280], R37 ;  /* 0x0002802576007388 */ /* 0x0001e20000000400 */
[----:B------:R-:W-:Y:S01]  /*1f10*/  LEA R2, P2, R35, R2, 0x1 ;  /* 0x0000000223027211 */ /* 0x000fe200078408ff */
[----:B------:R-:W-:Y:S01]  /*1f20*/  IMAD.WIDE.U32 R6, R46, UR21, RZ ;  /* 0x000000152e067c25 */ /* 0x000fe2000f8e00ff */
[----:B------:R-:W-:Y:S01]  /*1f30*/  @!P0 IADD3 R9, R43, R9, RZ ;  /* 0x000000092b098210 */ /* 0x000fe20007ffe0ff */
[----:B------:R1:W-:Y:S01]  /*1f40*/  STS.U16 [R117+0x2c0], R40 ;  /* 0x0002c02875007388 */ /* 0x0003e20000000400 */
[----:B------:R-:W-:Y:S01]  /*1f50*/  LEA.HI.X R3, R35, R3, R36, 0x1, P2 ;  /* 0x0000000323037211 */ /* 0x000fe200010f0c24 */
[----:B------:R-:W-:Y:S01]  /*1f60*/  IMAD.IADD R7, R7, 0x1, R43 ;  /* 0x0000000107077824 */ /* 0x000fe200078e022b */
[----:B0-----:R-:W-:Y:S01]  /*1f70*/  @!P0 IADD3 R37, P1, R14, R4, RZ ;  /* 0x000000040e258210 */ /* 0x001fe20007f3e0ff */
[----:B------:R-:W-:-:S03]  /*1f80*/  IMAD R35, R96, UR10, RZ ;  /* 0x0000000a60237c24 */ /* 0x000fc6000f8e02ff */
[----:B-1----:R-:W-:Y:S01]  /*1f90*/  @!P0 IADD3.X R40, R15, R5, R45, P1, !PT ;  /* 0x000000050f288210 */ /* 0x002fe20000ffe42d */
[----:B------:R-:W-:Y:S01]  /*1fa0*/  @!P0 IMAD.WIDE.U32 R4, R134, UR10, R8 ;  /* 0x0000000a86048c25 */ /* 0x000fe2000f8e0008 */
[----:B------:R-:W-:-:S03]  /*1fb0*/  @!P0 LEA R36, P1, R37, UR12, 0x1 ;  /* 0x0000000c25248c11 */ /* 0x000fc6000f8208ff */
[C---:B------:R-:W-:Y:S01]  /*1fc0*/  IMAD.WIDE.U32 R6, R134.reuse, UR10, R6 ;  /* 0x0000000a86067c25 */ /* 0x040fe2000f8e0006 */
[----:B------:R0:W-:Y:S01]  /*1fd0*/  STS.U16 [R116+0x300], R39 ;  /* 0x0003002774007388 */ /* 0x0001e20000000400 */
[----:B------:R-:W-:Y:S02]  /*1fe0*/  @!P0 LEA.HI.X R37, R37, UR13, R40, 0x1, P1 ;  /* 0x0000000d25258c11 */ /* 0x000fe400088f0c28 */
[----:B------:R-:W-:Y:S01]  /*1ff0*/  IMAD R35, R134, UR11, R35 ;  /* 0x0000000b86237c24 */ /* 0x000fe2000f8e0223 */
[----:B------:R-:W-:Y:S01]  /*2000*/  ULDC.64 UR10, c[0x0][0x308] ;  /* 0x0000c200000a7ab9 */ /* 0x000fe20000000a00 */
[----:B------:R-:W-:Y:S02]  /*2010*/  IADD3 R38, P3, R95, R6, RZ ;  /* 0x000000065f267210 */ /* 0x000fe40007f7e0ff */
[C---:B------:R-:W-:Y:S01]  /*2020*/  LEA R9, P1, R14.reuse, UR10, 0x1 ;  /* 0x0000000a0e097c11 */ /* 0x040fe2000f8208ff */
[----:B------:R1:W-:Y:S01]  /*2030*/  STS.U16 [R115+0x340], R42 ;  /* 0x0003402a73007388 */ /* 0x0003e20000000400 */
[----:B0-----:R-:W-:-:S03]  /*2040*/  @!P0 IADD3 R39, P2, R14, R4, RZ ;  /* 0x000000040e278210 */ /* 0x001fc60007f5e0ff */
[----:B------:R0:W-:Y:S01]  /*2050*/  STS.U16 [R114+0x380], R41 ;  /* 0x0003802972007388 */ /* 0x0001e20000000400 */
[----:B------:R-:W-:-:S03]  /*2060*/  @!P0 IADD3.X R40, R15, R5, R35, P2, !PT ;  /* 0x000000050f288210 */ /* 0x000fc600017fe423 */
[----:B------:R-:W-:Y:S01]  /*2070*/  STS.U16 [R113+0x3c0], R44 ;  /* 0x0003c02c71007388 */ /* 0x000fe20000000400 */
[----:B------:R-:W-:Y:S01]  /*2080*/  LEA R6, P2, R38, R9, 0x1 ;  /* 0x0000000926067211 */ /* 0x000fe200078408ff */
        /* <DEDUP_REMOVED lines=63> */
[----:B------:R-:W-:Y:S02]  /*2480*/  ISETP.GE.AND P1, PT, R164, R129, PT ;  /* 0x00000081a400720c */ /* 0x000fe40003f26270 */
        /* <DEDUP_REMOVED lines=21> */
[----:B------:R-:W-:Y:S04]  /*25e0*/  STS.U16 [R116+0x300], R47 ;  /* 0x0003002f74007388 */ /* 0x000fe80000000400 */
[----:B------:R-:W-:Y:S04]  /*25f0*/  STS.U16 [R115+0x340], R58 ;  /* 0x0003403a73007388 */ /* 0x000fe80000000400 */
[----:B------:R-:W-:Y:S04]  /*2600*/  STS.U16 [R114+0x380], R49 ;  /* 0x0003803172007388 */ /* 0x000fe80000000400 */
[----:B------:R-:W-:Y:S01]  /*2610*/  STS.U16 [R113+0x3c0], R60 ;  /* 0x0003c03c71007388 */ /* 0x000fe20000000400 */
[----:B------:R-:W-:-:S03]  /*2620*/  NOP ;  /* 0x0000000000007918 */ /* 0x000fc60000000000 */
[----:B------:R-:W3:Y:S04]  /*2630*/  LDS.U16 R41, [R112] ;  /* 0x0000000070297984 */ /* 0x000ee80000000400 */
[----:B------:R-:W-:Y:S04]  /*2640*/  LDS.U16 R39, [R112+0x2] ;  /* 0x0000020070277984 */ /* 0x000fe80000000400 */
[----:B------:R-:W4:Y:S04]  /*2650*/  LDS.U16 R40, [R112+0x4] ;  /* 0x0000040070287984 */ /* 0x000f280000000400 */
[----:B------:R-:W5:Y:S04]  /*2660*/  LDS.U16 R42, [R112+0x6] ;  /* 0x00000600702a7984 */ /* 0x000f680000000400 */
[----:B------:R-:W5:Y:S04]  /*2670*/  LDS.U16 R43, [R112+0x8] ;  /* 0x00000800702b7984 */ /* 0x000f680000000400 */
[----:B------:R-:W5:Y:S04]  /*2680*/  LDS.U16 R45, [R112+0xa] ;  /* 0x00000a00702d7984 */ /* 0x000f680000000400 */
[----:B------:R-:W5:Y:S04]  /*2690*/  LDS.U16 R47, [R112+0xc] ;  /* 0x00000c00702f7984 */ /* 0x000f680000000400 */
[----:B------:R-:W-:Y:S04]  /*26a0*/  LDS.U16 R49, [R112+0xe] ;  /* 0x00000e0070317984 */ /* 0x000fe80000000400 */
[----:B------:R-:W-:Y:S04]  /*26b0*/  LDS.U16 R51, [R112+0x10] ;  /* 0x0000100070337984 */ /* 0x000fe80000000400 */
[----:B------:R-:W-:Y:S04]  /*26c0*/  LDS.U16 R52, [R112+0x12] ;  /* 0x0000120070347984 */ /* 0x000fe80000000400 */
[----:B------:R-:W5:Y:S04]  /*26d0*/  LDS.U16 R54, [R112+0x14] ;  /* 0x0000140070367984 */ /* 0x000f680000000400 */
[----:B------:R-:W-:Y:S04]  /*26e0*/  LDS.U16 R55, [R112+0x16] ;  /* 0x0000160070377984 */ /* 0x000fe80000000400 */
[----:B------:R-:W-:Y:S04]  /*26f0*/  LDS.U16 R58, [R112+0x18] ;  /* 0x00001800703a7984 */ /* 0x000fe80000000400 */
[----:B------:R-:W-:Y:S04]  /*2700*/  LDS.U16 R60, [R112+0x1a] ;  /* 0x00001a00703c7984 */ /* 0x000fe80000000400 */
[----:B------:R-:W-:Y:S04]  /*2710*/  LDS.U16 R61, [R112+0x1c] ;  /* 0x00001c00703d7984 */ /* 0x000fe80000000400 */
[----:B------:R-:W5:Y:S01]  /*2720*/  LDS.U16 R63, [R112+0x1e] ;  /* 0x00001e00703f7984 */ /* 0x000f620000000400 */
[----:B------:R-:W-:Y:S01]  /*2730*/  BAR.SYNC.DEFER_BLOCKING 0x0 ;  /* 0x0000000000007b1d */ /* 0x000fe20000010000 */
[----:B0-----:R-:W-:-:S02]  /*2740*/  PRMT R35, RZ, 0x7610, R35 ;  /* 0x00007610ff237816 */ /* 0x001fc40000000023 */
[----:B-1----:R-:W-:-:S03]  /*2750*/  PRMT R36, RZ, 0x7610, R36 ;  /* 0x00007610ff247816 */ /* 0x002fc60000000024 */
[----:B------:R0:W5:Y:S01]  /*2760*/  @!P0 LDG.E.U16 R3, desc[UR16][R4.64] ;  /* 0x0000001004038981 */ /* 0x000162000c1e1500 */
[----:B------:R-:W-:-:S03]  /*2770*/  ISETP.GE.AND P0, PT, R162, R129, PT ;  /* 0x00000081a200720c */ /* 0x000fc60003f06270 */
[----:B------:R-:W5:Y:S01]  /*2780*/  @!P1 LDG.E.U16 R2, desc[UR16][R6.64+-0x7c0] ;  /* 0xfff8401006029981 */ /* 0x000f62000c1e1500 */
[----:B------:R-:W-:Y:S02]  /*2790*/  ISETP.GE.AND P1, PT, R160, R129, PT ;  /* 0x00000081a000720c */ /* 0x000fe40003f26270 */
[----:B--2---:R-:W-:Y:S01]  /*27a0*/  PRMT R37, RZ, 0x7610, R37 ;  /* 0x00007610ff257816 */ /* 0x004fe20000000025 */
[----:B------:R-:W2:Y:S01]  /*27b0*/  @!P2 LDG.E.U16 R76, desc[UR16][R6.64+-0x540] ;  /* 0xfffac010064ca981 */ /* 0x000ea2000c1e1500 */
[----:B------:R-:W-:-:S03]  /*27c0*/  PRMT R38, RZ, 0x7610, R38 ;  /* 0x00007610ff267816 */ /* 0x000fc60000000026 */
        /* <DEDUP_REMOVED lines=23> */
[----:B---3--:R-:W-:-:S02]  /*2940*/  IMAD.U32 R41, R41, 0x10000, RZ ;  /* 0x0001000029297824 */ /* 0x008fc400078e00ff */
[----:B----4-:R-:W-:Y:S02]  /*2950*/  IMAD.U32 R40, R40, 0x10000, RZ ;  /* 0x0001000028287824 */ /* 0x010fe400078e00ff */
[----:B------:R-:W-:Y:S01]  /*2960*/  FMUL.FTZ R74, R41, -1.4426950216293334961 ;  /* 0xbfb8aa3b294a7820 */ /* 0x000fe20000410000 */
[----:B------:R-:W-:Y:S01]  /*2970*/  SHF.L.U32 R39, R39, 0x10, RZ ;  /* 0x0000001027277819 */ /* 0x000fe200000006ff */
[----:B------:R-:W-:-:S04]  /*2980*/  FMUL.FTZ R77, R40, -1.4426950216293334961 ;  /* 0xbfb8aa3b284d7820 */ /* 0x000fc80000410000 */
[----:B------:R-:W1:Y:S01]  /*2990*/  MUFU.EX2 R74, R74 ;  /* 0x0000004a004a7308 */ /* 0x000e620000000800 */
[----:B------:R-:W-:Y:S01]  /*29a0*/  FMUL.FTZ R75, R39, -1.4426950216293334961 ;  /* 0xbfb8aa3b274b7820 */ /* 0x000fe20000410000 */
[----:B-----5:R-:W-:-:S06]  /*29b0*/  SHF.L.U32 R42, R42, 0x10, RZ ;  /* 0x000000102a2a7819 */ /* 0x020fcc00000006ff */
[----:B------:R-:W-:Y:S01]  /*29c0*/  MUFU.EX2 R77, R77 ;  /* 0x0000004d004d7308 */ /* 0x000fe20000000800 */
[----:B------:R-:W-:Y:S02]  /*29d0*/  IMAD.U32 R43, R43, 0x10000, RZ ;  /* 0x000100002b2b7824 */ /* 0x000fe400078e00ff */
[----:B0-----:R-:W-:-:S05]  /*29e0*/  FMUL.FTZ R6, R42, -1.4426950216293334961 ;  /* 0xbfb8aa3b2a067820 */ /* 0x001fca0000410000 */
[----:B------:R-:W-:Y:S01]  /*29f0*/  MUFU.EX2 R75, R75 ;  /* 0x0000004b004b7308 */ /* 0x000fe20000000800 */
[----:B------:R-:W-:Y:S01]  /*2a00*/  FMUL.FTZ R7, R43, -1.4426950216293334961 ;  /* 0xbfb8aa3b2b077820 */ /* 0x000fe20000410000 */
[----:B-1----:R-:W-:-:S06]  /*2a10*/  FADD.FTZ R74, R74, 1 ;  /* 0x3f8000004a4a7421 */ /* 0x002fcc0000010000 */
[----:B------:R-:W0:Y:S08]  /*2a20*/  MUFU.EX2 R6, R6 ;  /* 0x0000000600067308 */ /* 0x000e300000000800 */
[----:B------:R-:W1:Y:S01]  /*2a30*/  MUFU.EX2 R7, R7 ;  /* 0x0000000700077308 */ /* 0x000e620000000800 */
[----:B------:R-:W-:-:S07]  /*2a40*/  SHF.L.U32 R45, R45, 0x10, RZ ;  /* 0x000000102d2d7819 */ /* 0x000fce00000006ff */
[----:B------:R-:W-:Y:S01]  /*2a50*/  MUFU.RCP R74, R74 ;  /* 0x0000004a004a7308 */ /* 0x000fe20000001000 */
[----:B------:R-:W-:Y:S02]  /*2a60*/  IMAD.U32 R47, R47, 0x10000, RZ ;  /* 0x000100002f2f7824 */ /* 0x000fe400078e00ff */
[----:B------:R-:W-:Y:S01]  /*2a70*/  FMUL.FTZ R79, R45, -1.4426950216293334961 ;  /* 0xbfb8aa3b2d4f7820 */ /* 0x000fe20000410000 */
[----:B------:R-:W-:Y:S02]  /*2a80*/  IMAD.U32 R54, R54, 0x10000, RZ ;  /* 0x0001000036367824 */ /* 0x000fe400078e00ff */
[----:B------:R-:W-:Y:S02]  /*2a90*/  IMAD.U32 R44, R44, 0x10000, RZ ;  /* 0x000100002c2c7824 */ /* 0x000fe400078e00ff */
[----:B------:R-:W-:Y:S01]  /*2aa0*/  FMUL.FTZ R81, R47, -1.4426950216293334961 ;  /* 0xbfb8aa3b2f517820 */ /* 0x000fe20000410000 */
[----:B0-----:R-:W-:Y:S01]  /*2ab0*/  FADD.FTZ R6, R6, 1 ;  /* 0x3f80000006067421 */ /* 0x001fe20000010000 */
[----:B------:R-:W-:Y:S01]  /*2ac0*/  SHF.L.U32 R52, R52, 0x10, RZ ;  /* 0x0000001034347819 */ /* 0x000fe200000006ff */
[----:B------:R-:W-:Y:S01]  /*2ad0*/  FMUL.FTZ R86, R54, -1.4426950216293334961 ;  /* 0xbfb8aa3b36567820 */ /* 0x000fe20000410000 */
[----:B------:R-:W-:Y:S01]  /*2ae0*/  SHF.L.U32 R63, R63, 0x10, RZ ;  /* 0x000000103f3f7819 */ /* 0x000fe200000006ff */
[----:B-1----:R-:W-:Y:S01]  /*2af0*/  FADD.FTZ R7, R7, 1 ;  /* 0x3f80000007077421 */ /* 0x002fe20000010000 */
[----:B------:R-:W-:Y:S01]  /*2b00*/  MUFU.EX2 R79, R79 ;  /* 0x0000004f004f7308 */ /* 0x000fe20000000800 */
[----:B------:R-:W-:Y:S01]  /*2b10*/  SHF.L.U32 R49, R49, 0x10, RZ ;  /* 0x0000001031317819 */ /* 0x000fe200000006ff */
[----:B------:R-:W-:Y:S01]  /*2b20*/  FMUL.FTZ R84, R52, -1.4426950216293334961 ;  /* 0xbfb8aa3b34547820 */ /* 0x000fe20000410000 */
[----:B------:R-:W-:Y:S01]  /*2b30*/  IMAD.U32 R51, R51, 0x10000, RZ ;  /* 0x0001000033337824 */ /* 0x000fe200078e00ff */
[----:B------:R-:W-:Y:S01]  /*2b40*/  SHF.L.U32 R55, R55, 0x10, RZ ;  /* 0x0000001037377819 */ /* 0x000fe200000006ff */
[----:B------:R-:W-:-:S03]  /*2b50*/  IMAD.U32 R57, R57, 0x10000, RZ ;  /* 0x0001000039397824 */ /* 0x000fc600078e00ff */
[----:B------:R0:W-:Y:S01]  /*2b60*/  MUFU.EX2 R87, R86 ;  /* 0x0000005600577308 */ /* 0x0001e20000000800 */
[----:B------:R-:W-:Y:S01]  /*2b70*/  FMUL.FTZ R82, R49, -1.4426950216293334961 ;  /* 0xbfb8aa3b31527820 */ /* 0x000fe20000410000 */
[----:B------:R-:W-:Y:S01]  /*2b80*/  FMUL.FTZ R83, R51, -1.4426950216293334961 ;  /* 0xbfb8aa3b33537820 */ /* 0x000fe20000410000 */
[----:B------:R-:W-:-:S05]  /*2b90*/  SHF.L.U32 R56, R56, 0x10, RZ ;  /* 0x0000001038387819 */ /* 0x000fca00000006ff */
[----:B------:R-:W-:Y:S01]  /*2ba0*/  MUFU.EX2 R81, R81 ;  /* 0x0000005100517308 */ /* 0x000fe20000000800 */
[----:B0-----:R-:W-:Y:S01]  /*2bb0*/  FMUL.FTZ R86, R63, -1.4426950216293334961 ;  /* 0xbfb8aa3b3f567820 */ /* 0x001fe20000410000 */
[----:B------:R-:W-:Y:S01]  /*2bc0*/  FMUL.FTZ R88, R55, -1.4426950216293334961 ;  /* 0xbfb8aa3b37587820 */ /* 0x000fe20000410000 */
[----:B------:R-:W-:-:S05]  /*2bd0*/  IMAD.U32 R59, R59, 0x10000, RZ ;  /* 0x000100003b3b7824 */ /* 0x000fca00078e00ff */
[----:B------:R0:W-:Y:S01]  /*2be0*/  MUFU.EX2 R85, R84 ;  /* 0x0000005400557308 */ /* 0x0001e20000000800 */
[----:B------:R-:W-:Y:S02]  /*2bf0*/  IMAD.U32 R61, R61, 0x10000, RZ ;  /* 0x000100003d3d7824 */ /* 0x000fe400078e00ff */
[----:B------:R-:W-:-:S05]  /*2c00*/  IMAD.U32 R66, R66, 0x10000, RZ ;  /* 0x0001000042427824 */ /* 0x000fca00078e00ff */
[----:B------:R-:W1:Y:S01]  /*2c10*/  MUFU.EX2 R82, R82 ;  /* 0x0000005200527308 */ /* 0x000e620000000800 */
[----:B0-----:R-:W-:-:S07]  /*2c20*/  FMUL.FTZ R84, R61, -1.4426950216293334961 ;  /* 0xbfb8aa3b3d547820 */ /* 0x001fce0000410000 */
[----:B------:R-:W-:Y:S01]  /*2c30*/  MUFU.EX2 R89, R88 ;  /* 0x0000005800597308 */ /* 0x000fe20000000800 */
[----:B------:R-:W-:-:S07]  /*2c40*/  IMAD.U32 R58, R58, 0x10000, RZ ;  /* 0x000100003a3a7824 */ /* 0x000fce00078e00ff */
[----:B------:R-:W0:Y:S01]  /*2c50*/  MUFU.EX2 R83, R83 ;  /* 0x0000005300537308 */ /* 0x000e220000000800 */
[----:B------:R-:W-:Y:S01]  /*2c60*/  FMUL.FTZ R90, R58, -1.4426950216293334961 ;  /* 0xbfb8aa3b3a5a7820 */ /* 0x000fe20000410000 */
[----:B------:R-:W-:-:S06]  /*2c70*/  SHF.L.U32 R60, R60, 0x10, RZ ;  /* 0x000000103c3c7819 */ /* 0x000fcc00000006ff */
[----:B------:R-:W-:Y:S01]  /*2c80*/  MUFU.EX2 R163, R84 ;  /* 0x0000005400a37308 */ /* 0x000fe20000000800 */
[----:B-1----:R-:W-:Y:S01]  /*2c90*/  FADD.FTZ R82, R82, 1 ;  /* 0x3f80000052527421 */ /* 0x002fe20000010000 */
[----:B------:R-:W-:-:S06]  /*2ca0*/  FMUL.FTZ R92, R60, -1.4426950216293334961 ;  /* 0xbfb8aa3b3c5c7820 */ /* 0x000fcc0000410000 */
[----:B------:R-:W-:Y:S01]  /*2cb0*/  MUFU.EX2 R91, R90 ;  /* 0x0000005a005b7308 */ /* 0x000fe20000000800 */
[----:B0-----:R-:W-:Y:S01]  /*2cc0*/  FADD.FTZ R83, R83, 1 ;  /* 0x3f80000053537421 */ /* 0x001fe20000010000 */
[----:B------:R-:W-:Y:S01]  /*2cd0*/  SHF.L.U32 R72, R72, 0x10, RZ ;  /* 0x0000001048487819 */ /* 0x000fe200000006ff */
        /* <DEDUP_REMOVED lines=18> */
[----:B------:R-:W4:Y:S04]  /*2e00*/  LDS.U16 R36, [R112+0x2] ;  /* 0x0000020070247984 */ /* 0x000f280000000400 */
[----:B------:R-:W5:Y:S04]  /*2e10*/  LDS.U16 R37, [R112+0x4] ;  /* 0x0000040070257984 */ /* 0x000f680000000400 */
[----:B------:R-:W5:Y:S04]  /*2e20*/  LDS.U16 R38, [R112+0x6] ;  /* 0x0000060070267984 */ /* 0x000f680000000400 */
[----:B------:R-:W5:Y:S01]  /*2e30*/  LDS.U16 R147, [R112+0x8] ;  /* 0x0000080070937984 */ /* 0x000f620000000400 */
[----:B0-----:R-:W-:Y:S01]  /*2e40*/  FADD.FTZ R67, R77, 1 ;  /* 0x3f8000004d437421 */ /* 0x001fe20000010000 */
[----:B-1----:R-:W-:-:S02]  /*2e50*/  FADD.FTZ R70, R75, 1 ;  /* 0x3f8000004b467421 */ /* 0x002fc40000010000 */
[----:B------:R-:W0:Y:S03]  /*2e60*/  LDS.U16 R149, [R112+0xa] ;  /* 0x00000a0070957984 */ /* 0x000e260000000400 */
[----:B------:R-:W1:Y:S01]  /*2e70*/  MUFU.RCP R67, R67 ;  /* 0x0000004300437308 */ /* 0x000e620000001000 */
[----:B------:R-:W0:Y:S01]  /*2e80*/  LDS.U16 R151, [R112+0xc] ;  /* 0x00000c0070977984 */ /* 0x000e220000000400 */
[----:B------:R-:W-:-:S03]  /*2e90*/  FADD.FTZ R4, -R74, 1 ;  /* 0x3f8000004a047421 */ /* 0x000fc60000010100 */
[----:B------:R-:W0:Y:S03]  /*2ea0*/  LDS.U16 R153, [R112+0xe] ;  /* 0x00000e0070997984 */ /* 0x000e260000000400 */
[----:B------:R-:W5:Y:S01]  /*2eb0*/  MUFU.RCP R70, R70 ;  /* 0x0000004600467308 */ /* 0x000f620000001000 */
[----:B------:R-:W0:Y:S07]  /*2ec0*/  LDS.U16 R155, [R112+0x10] ;  /* 0x00001000709b7984 */ /* 0x000e2e0000000400 */
[----:B--2---:R-:W2:Y:S01]  /*2ed0*/  MUFU.RCP R69, R6 ;  /* 0x0000000600457308 */ /* 0x004ea20000001000 */
[----:B---3--:R-:W-:Y:S01]  /*2ee0*/  SHF.L.U32 R35, R35, 0x10, RZ ;  /* 0x0000001023237819 */ /* 0x008fe200000006ff */
[----:B------:R-:W-:-:S06]  /*2ef0*/  FFMA.FTZ R4, R41, R4, 1 ;  /* 0x3f80000029047423 */ /* 0x000fcc0000010004 */
[----:B------:R-:W3:Y:S01]  /*2f00*/  MUFU.RCP R76, R7 ;  /* 0x00000007004c7308 */ /* 0x000ee20000001000 */
[----:B------:R-:W-:Y:S01]  /*2f10*/  FMUL.FTZ R3, R44, R35 ;  /* 0x000000232c037220 */ /* 0x000fe20000410000 */
[----:B-1----:R-:W-:Y:S01]  /*2f20*/  FADD.FTZ R5, -R67, 1 ;  /* 0x3f80000043057421 */ /* 0x002fe20000010100 */
[----:B----4-:R-:W-:-:S05]  /*2f30*/  SHF.L.U32 R36, R36, 0x10, RZ ;  /* 0x0000001024247819 */ /* 0x010fca00000006ff */
[----:B------:R1:W-:Y:S01]  /*2f40*/  MUFU.EX2 R2, R86 ;  /* 0x0000005600027308 */ /* 0x0003e20000000800 */
[----:B------:R-:W-:Y:S01]  /*2f50*/  FMUL.FTZ R3, R74, R3 ;  /* 0x000000034a037220 */ /* 0x000fe20000410000 */
[----:B-----5:R-:W-:Y:S01]  /*2f60*/  IMAD.U32 R37, R37, 0x10000, RZ ;  /* 0x0001000025257824 */ /* 0x020fe200078e00ff */
[----:B------:R-:W-:Y:S01]  /*2f70*/  SHF.L.U32 R38, R38, 0x10, RZ ;  /* 0x0000001026267819 */ /* 0x000fe200000006ff */
[----:B------:R-:W-:Y:S01]  /*2f80*/  FADD.FTZ R78, R79, 1 ;  /* 0x3f8000004f4e7421 */ /* 0x000fe20000010000 */
[----:B------:R-:W-:Y:S01]  /*2f90*/  FMUL.FTZ R3, R3, R4 ;  /* 0x0000000403037220 */ /* 0x000fe20000410000 */
[----:B------:R-:W-:Y:S01]  /*2fa0*/  FADD.FTZ R4, -R70, 1 ;  /* 0x3f80000046047421 */ /* 0x000fe20000010100 */
[----:B------:R-:W4:Y:S01]  /*2fb0*/  LDS.U16 R157, [R112+0x12] ;  /* 0x00001200709d7984 */ /* 0x000f220000000400 */
[----:B-1----:R-:W-:Y:S01]  /*2fc0*/  FFMA.FTZ R86, R40, R5, 1 ;  /* 0x3f80000028567423 */ /* 0x002fe20000010005 */
[----:B------:R-:W-:Y:S01]  /*2fd0*/  FMUL.FTZ R5, R57, R36 ;  /* 0x0000002439057220 */ /* 0x000fe20000410000 */
[----:B------:R-:W-:Y:S01]  /*2fe0*/  FFMA.FTZ R7, R39, R4, 1 ;  /* 0x3f80000027077423 */ /* 0x000fe20000010004 */
[----:B------:R-:W-:Y:S01]  /*2ff0*/  FMUL.FTZ R6, R56, R37 ;  /* 0x0000002538067220 */ /* 0x000fe20000410000 */
[----:B------:R-:W-:Y:S01]  /*3000*/  SHF.L.U32 R147, R147, 0x10, RZ ;  /* 0x0000001093937819 */ /* 0x000fe200000006ff */
[----:B------:R-:W-:Y:S01]  /*3010*/  FMUL.FTZ R4, R70, R5 ;  /* 0x0000000546047220 */ /* 0x000fe20000410000 */
[----:B------:R-:W-:Y:S01]  /*3020*/  FMUL.FTZ R88, R59, R38 ;  /* 0x000000263b587220 */ /* 0x000fe20000410000 */
[----:B------:R-:W-:Y:S01]  /*3030*/  FMUL.FTZ R5, R67, R6 ;  /* 0x0000000643057220 */ /* 0x000fe20000410000 */
[----:B------:R-:W-:Y:S01]  /*3040*/  FADD.FTZ R80, R81, 1 ;  /* 0x3f80000051507421 */ /* 0x000fe20000010000 */
[----:B------:R-:W-:Y:S01]  /*3050*/  FMUL.FTZ R4, R4, R7 ;  /* 0x0000000704047220 */ /* 0x000fe20000410000 */
[----:B--2---:R-:W-:Y:S01]  /*3060*/  FMUL.FTZ R6, R69, R88 ;  /* 0x0000005845067220 */ /* 0x004fe20000410000 */
[----:B------:R-:W-:Y:S01]  /*3070*/  FMUL.FTZ R7, R66, R147 ;  /* 0x0000009342077220 */ /* 0x000fe20000410000 */
[C---:B---3--:R-:W-:Y:S01]  /*3080*/  FADD.FTZ R88, -R76.reuse, 1 ;  /* 0x3f8000004c587421 */ /* 0x048fe20000010100 */
[----:B------:R-:W1:Y:S01]  /*3090*/  LDS.U16 R161, [R112+0x18] ;  /* 0x0000180070a17984 */ /* 0x000e620000000400 */
[----:B------:R-:W2:Y:S01]  /*30a0*/  MUFU.RCP R78, R78 ;  /* 0x0000004e004e7308 */ /* 0x000ea20000001000 */
[----:B------:R-:W-:Y:S01]  /*30b0*/  FMUL.FTZ R7, R76, R7 ;  /* 0x000000074c077220 */ /* 0x000fe20000410000 */
[----:B------:R-:W-:Y:S01]  /*30c0*/  FFMA.FTZ R88, R43, R88, 1 ;  /* 0x3f8000002b587423 */ /* 0x000fe20000010058 */
[----:B------:R-:W-:Y:S01]  /*30d0*/  FADD.FTZ R71, R85, 1 ;  /* 0x3f80000055477421 */ /* 0x000fe20000010000 */
[----:B------:R-:W-:Y:S02]  /*30e0*/  LDS.U16 R79, [R112+0x16] ;  /* 0x00001600704f7984 */ /* 0x000fe40000000400 */
[----:B------:R-:W-:-:S02]  /*30f0*/  FMUL.FTZ R81, R7, R88 ;  /* 0x0000005807517220 */ /* 0x000fc40000410000 */
[----:B------:R-:W3:Y:S01]  /*3100*/  MUFU.RCP R80, R80 ;  /* 0x0000005000507308 */ /* 0x000ee20000001000 */
[----:B------:R-:W-:Y:S04]  /*3110*/  LDS.U16 R7, [R112+0x14] ;  /* 0x0000140070077984 */ /* 0x000fe80000000400 */
[----:B------:R-:W5:Y:S03]  /*3120*/  LDS.U16 R168, [R112+0x1a] ;  /* 0x00001a0070a87984 */ /* 0x000f660000000400 */
[----:B------:R-:W4:Y:S01]  /*3130*/  MUFU.RCP R71, R71 ;  /* 0x0000004700477308 */ /* 0x000f220000001000 */
[----:B0-----:R-:W-:Y:S02]  /*3140*/  IMAD.U32 R149, R149, 0x10000, RZ ;  /* 0x0001000095957824 */ /* 0x001fe400078e00ff */
[----:B------:R-:W-:Y:S01]  /*3150*/  FMUL.FTZ R5, R5, R86 ;  /* 0x0000005605057220 */ /* 0x000fe20000410000 */
[----:B------:R-:W-:Y:S01]  /*3160*/  FADD.FTZ R86, R89, 1 ;  /* 0x3f80000059567421 */ /* 0x000fe20000010000 */
[----:B------:R-:W-:Y:S01]  /*3170*/  SHF.L.U32 R151, R151, 0x10, RZ ;  /* 0x0000001097977819 */ /* 0x000fe200000006ff */
[----:B------:R-:W-:-:S02]  /*3180*/  FADD.FTZ R89, R163, 1 ;  /* 0x3f800000a3597421 */ /* 0x000fc40000010000 */
[----:B------:R3:W0:Y:S01]  /*3190*/  MUFU.EX2 R159, R92 ;  /* 0x0000005c009f7308 */ /* 0x0006220000000800 */
[----:B------:R-:W-:Y:S02]  /*31a0*/  IMAD.U32 R68, R68, 0x10000, RZ ;  /* 0x0001000044447824 */ /* 0x000fe400078e00ff */
[----:B------:R-:W-:Y:S01]  /*31b0*/  FMUL.FTZ R75, R72, R149 ;  /* 0x00000095484b7220 */ /* 0x000fe20000410000 */
[----:B------:R-:W5:Y:S04]  /*31c0*/  LDS.U16 R163, [R112+0x1c] ;  /* 0x00001c0070a37984 */ /* 0x000f680000000400 */
[----:B------:R-:W1:Y:S01]  /*31d0*/  MUFU.RCP R82, R82 ;  /* 0x0000005200527308 */ /* 0x000e620000001000 */
[----:B------:R-:W5:Y:S01]  /*31e0*/  LDS.U16 R165, [R112+0x1e] ;  /* 0x00001e0070a57984 */ /* 0x000f620000000400 */
[----:B------:R-:W-:Y:S01]  /*31f0*/  FADD.FTZ R73, -R69, 1 ;  /* 0x3f80000045497421 */ /* 0x000fe20000010100 */
[----:B--2---:R-:W-:-:S05]  /*3200*/  FADD.FTZ R90, -R78, 1 ;  /* 0x3f8000004e5a7421 */ /* 0x004fca0000010100 */
[----:B------:R-:W2:Y:S01]  /*3210*/  MUFU.RCP R84, R83 ;  /* 0x0000005300547308 */ /* 0x000ea20000001000 */
[----:B---3--:R-:W-:Y:S01]  /*3220*/  FADD.FTZ R92, -R80, 1 ;  /* 0x3f800000505c7421 */ /* 0x008fe20000010100 */
[----:B------:R-:W-:Y:S01]  /*3230*/  FMUL.FTZ R77, R68, R151 ;  /* 0x00000097444d7220 */ /* 0x000fe20000410000 */
[----:B------:R-:W-:Y:S01]  /*3240*/  FMUL.FTZ R75, R78, R75 ;  /* 0x0000004b4e4b7220 */ /* 0x000fe20000410000 */
[----:B------:R-:W-:Y:S01]  /*3250*/  FFMA.FTZ R73, R42, R73, 1 ;  /* 0x3f8000002a497423 */ /* 0x000fe20000010049 */
[----:B------:R-:W-:Y:S01]  /*3260*/  FFMA.FTZ R90, R45, R90, 1 ;  /* 0x3f8000002d5a7423 */ /* 0x000fe2000001005a */
[----:B------:R-:W-:Y:S01]  /*3270*/  FADD.FTZ R91, R91, 1 ;  /* 0x3f8000005b5b7421 */ /* 0x000fe20000010000 */
[----:B------:R-:W-:Y:S01]  /*3280*/  FADD.FTZ R87, R87, 1 ;  /* 0x3f80000057577421 */ /* 0x000fe20000010000 */
[----:B------:R-:W-:Y:S02]  /*3290*/  IMAD.U32 R166, R65, 0x10000, RZ ;  /* 0x0001000041a67824 */ /* 0x000fe400078e00ff */
[----:B------:R-:W-:Y:S01]  /*32a0*/  FFMA.FTZ R94, R47, R92, 1 ;  /* 0x3f8000002f5e7423 */ /* 0x000fe2000001005c */
[----:B------:R-:W-:Y:S01]  /*32b0*/  FMUL.FTZ R77, R80, R77 ;  /* 0x0000004d504d7220 */ /* 0x000fe20000410000 */
[----:B------:R-:W-:Y:S01]  /*32c0*/  SHF.L.U32 R64, R64, 0x10, RZ ;  /* 0x0000001040407819 */ /* 0x000fe200000006ff */
[----:B----4-:R-:W-:Y:S01]  /*32d0*/  FADD.FTZ R65, -R71, 1 ;  /* 0x3f80000047417421 */ /* 0x010fe20000010100 */
[----:B------:R-:W-:Y:S01]  /*32e0*/  SHF.L.U32 R153, R153, 0x10, RZ ;  /* 0x0000001099997819 */ /* 0x000fe200000006ff */
[----:B------:R-:W-:Y:S01]  /*32f0*/  FMUL.FTZ R92, R75, R90 ;  /* 0x0000005a4b5c7220 */ /* 0x000fe20000410000 */
[----:B------:R-:W-:-:S02]  /*3300*/  IMAD.U32 R155, R155, 0x10000, RZ ;  /* 0x000100009b9b7824 */ /* 0x000fc400078e00ff */
[----:B------:R-:W-:Y:S01]  /*3310*/  FMUL.FTZ R6, R6, R73 ;  /* 0x0000004906067220 */ /* 0x000fe20000410000 */
[----:B------:R-:W-:Y:S01]  /*3320*/  MUFU.RCP R75, R91 ;  /* 0x0000005b004b7308 */ /* 0x000fe20000001000 */
[----:B------:R-:W-:Y:S01]  /*3330*/  FMUL.FTZ R94, R77, R94 ;  /* 0x0000005e4d5e7220 */ /* 0x000fe20000410000 */
[----:B0-----:R-:W-:Y:S01]  /*3340*/  FADD.FTZ R77, R159, 1 ;  /* 0x3f8000009f4d7421 */ /* 0x001fe20000010000 */
[----:B-1----:R-:W-:Y:S01]  /*3350*/  FADD.FTZ R88, -R82, 1 ;  /* 0x3f80000052587421 */ /* 0x002fe20000010100 */
[----:B--2---:R-:W-:Y:S01]  /*3360*/  FADD.FTZ R90, -R84, 1 ;  /* 0x3f800000545a7421 */ /* 0x004fe20000010100 */
[----:B------:R-:W-:Y:S01]  /*3370*/  FMUL.FTZ R83, R64, R155 ;  /* 0x0000009b40537220 */ /* 0x000fe20000410000 */
[----:B------:R-:W-:Y:S01]  /*3380*/  SHF.L.U32 R157, R157, 0x10, RZ ;  /* 0x000000109d9d7819 */ /* 0x000fe200000006ff */
[----:B------:R-:W-:Y:S01]  /*3390*/  IMAD.U32 R62, R62, 0x10000, RZ ;  /* 0x000100003e3e7824 */ /* 0x000fe200078e00ff */
[----:B------:R0:W-:Y:S01]  /*33a0*/  MUFU.RCP R73, R87 ;  /* 0x0000005700497308 */ /* 0x0001e20000001000 */
[----:B------:R-:W-:Y:S01]  /*33b0*/  FFMA.FTZ R88, R49, R88, 1 ;  /* 0x3f80000031587423 */ /* 0x000fe20000010058 */
[----:B------:R-:W-:Y:S01]  /*33c0*/  FFMA.FTZ R90, R51, R90, 1 ;  /* 0x3f800000335a7423 */ /* 0x000fe2000001005a */
[----:B------:R-:W-:Y:S01]  /*33d0*/  FMUL.FTZ R85, R84, R83 ;  /* 0x0000005354557220 */ /* 0x000fe20000410000 */
[----:B------:R-:W-:Y:S01]  /*33e0*/  IMAD.U32 R161, R161, 0x10000, RZ ;  /* 0x00010000a1a17824 */ /* 0x000fe200078e00ff */
[----:B-----5:R-:W-:Y:S01]  /*33f0*/  SHF.L.U32 R168, R168, 0x10, RZ ;  /* 0x00000010a8a87819 */ /* 0x020fe200000006ff */
[----:B------:R-:W-:Y:S01]  /*3400*/  BAR.SYNC.DEFER_BLOCKING 0x0 ;  /* 0x0000000000007b1d */ /* 0x000fe20000010000 */
[----:B0-----:R-:W-:Y:S01]  /*3410*/  FFMA.FTZ R87, R52, R65, 1 ;  /* 0x3f80000034577423 */ /* 0x001fe20000010041 */
[----:B------:R-:W-:-:S04]  /*3420*/  FMUL.FTZ R65, R166, R153 ;  /* 0x00000099a6417220 */ /* 0x000fc80000410000 */
[----:B------:R-:W0:Y:S01]  /*3430*/  MUFU.RCP R86, R86 ;  /* 0x0000005600567308 */ /* 0x000e220000001000 */
[----:B------:R-:W-:Y:S01]  /*3440*/  FMUL.FTZ R65, R82, R65 ;  /* 0x0000004152417220 */ /* 0x000fe20000410000 */
[----:B------:R-:W-:Y:S01]  /*3450*/  FMUL.FTZ R85, R85, R90 ;  /* 0x0000005a55557220 */ /* 0x000fe20000410000 */
[----:B------:R-:W-:Y:S02]  /*3460*/  FADD.FTZ R90, R2, 1 ;  /* 0x3f800000025a7421 */ /* 0x000fe40000010000 */
[----:B------:R-:W-:-:S03]  /*3470*/  FMUL.FTZ R83, R65, R88 ;  /* 0x0000005841537220 */ /* 0x000fc60000410000 */
[----:B------:R-:W1:Y:S01]  /*3480*/  MUFU.RCP R77, R77 ;  /* 0x0000004d004d7308 */ /* 0x000e620000001000 */
[----:B------:R-:W-:Y:S01]  /*3490*/  SHF.L.U32 R65, R50, 0x10, RZ ;  /* 0x0000001032417819 */ /* 0x000fe200000006ff */
[----:B------:R-:W-:Y:S02]  /*34a0*/  IMAD.U32 R50, R48, 0x10000, RZ ;  /* 0x0001000030327824 */ /* 0x000fe400078e00ff */
[----:B------:R-:W-:Y:S01]  /*34b0*/  FMUL.FTZ R170, R62, R157 ;  /* 0x0000009d3eaa7220 */ /* 0x000fe20000410000 */
[----:B------:R-:W-:Y:S01]  /*34c0*/  SHF.L.U32 R48, R79, 0x10, RZ ;  /* 0x000000104f307819 */ /* 0x000fe200000006ff */
[----:B------:R-:W-:Y:S02]  /*34d0*/  FMUL.FTZ R172, R50, R161 ;  /* 0x000000a132ac7220 */ /* 0x000fe40000410000 */
[----:B------:R2:W3:Y:S01]  /*34e0*/  MUFU.RCP R88, R89 ;  /* 0x0000005900587308 */ /* 0x0004e20000001000 */
[----:B------:R-:W-:Y:S01]  /*34f0*/  SHF.L.U32 R159, R46, 0x10, RZ ;  /* 0x000000102e9f7819 */ /* 0x000fe200000006ff */
[----:B------:R-:W-:Y:S01]  /*3500*/  FMUL.FTZ R170, R71, R170 ;  /* 0x000000aa47aa7220 */ /* 0x000fe20000410000 */
[----:B------:R-:W-:-:S02]  /*3510*/  IMAD.U32 R46, R7, 0x10000, RZ ;  /* 0x00010000072e7824 */ /* 0x000fc400078e00ff */
[----:B0-----:R-:W-:Y:S01]  /*3520*/  FADD.FTZ R2, -R86, 1 ;  /* 0x3f80000056027421 */ /* 0x001fe20000010100 */
[----:B------:R-:W-:Y:S02]  /*3530*/  FMUL.FTZ R7, R65, R48 ;  /* 0x0000003041077220 */ /* 0x000fe40000410000 */
[----:B------:R-:W0:Y:S01]  /*3540*/  MUFU.RCP R90, R90 ;  /* 0x0000005a005a7308 */ /* 0x000e220000001000 */
[C---:B--2---:R-:W-:Y:S01]  /*3550*/  FADD.FTZ R89, -R75.reuse, 1 ;  /* 0x3f8000004b597421 */ /* 0x044fe20000010100 */
[----:B------:R-:W-:Y:S01]  /*3560*/  FMUL.FTZ R172, R75, R172 ;  /* 0x000000ac4bac7220 */ /* 0x000fe20000410000 */
[----:B------:R-:W-:Y:S02]  /*3570*/  FMUL.FTZ R174, R170, R87 ;  /* 0x00000057aaae7220 */ /* 0x000fe40000410000 */
[----:B------:R-:W-:Y:S01]  /*3580*/  FFMA.FTZ R89, R58, R89, 1 ;  /* 0x3f8000003a597423 */ /* 0x000fe20000010059 */
[----:B------:R-:W-:Y:S01]  /*3590*/  FFMA.FTZ R170, R55, R2, 1 ;  /* 0x3f80000037aa7423 */ /* 0x000fe20000010002 */
[----:B------:R-:W-:Y:S01]  /*35a0*/  FMUL.FTZ R7, R86, R7 ;  /* 0x0000000756077220 */ /* 0x000fe20000410000 */
[----:B-1----:R-:W-:Y:S01]  /*35b0*/  FADD.FTZ R79, -R77, 1 ;  /* 0x3f8000004d4f7421 */ /* 0x002fe20000010100 */
[----:B------:R-:W-:Y:S01]  /*35c0*/  FMUL.FTZ R89, R172, R89 ;  /* 0x00000059ac597220 */ /* 0x000fe20000410000 */
[----:B------:R-:W-:Y:S01]  /*35d0*/  FMUL.FTZ R172, R159, R168 ;  /* 0x000000a89fac7220 */ /* 0x000fe20000410000 */
[----:B------:R-:W1:Y:S01]  /*35e0*/  S2UR UR8, SR_CgaCtaId ;  /* 0x00000000000879c3 */ /* 0x000e620000008800 */
[----:B------:R-:W-:Y:S01]  /*35f0*/  FMUL.FTZ R7, R7, R170 ;  /* 0x000000aa07077220 */ /* 0x000fe20000410000 */
[----:B------:R-:W-:-:S02]  /*3600*/  IMAD.U32 R170, R9, 0x10000, RZ ;  /* 0x0001000009aa7824 */ /* 0x000fc400078e00ff */
[----:B------:R-:W-:Y:S01]  /*3610*/  FFMA.FTZ R176, R60, R79, 1 ;  /* 0x3f8000003cb07423 */ /* 0x000fe2000001004f */
[----:B------:R-:W-:Y:S01]  /*3620*/  SHF.L.U32 R163, R163, 0x10, RZ ;  /* 0x00000010a3a37819 */ /* 0x000fe200000006ff */
[----:B------:R-:W-:Y:S01]  /*3630*/  FMUL.FTZ R9, R77, R172 ;  /* 0x000000ac4d097220 */ /* 0x000fe20000410000 */
[----:B------:R-:W-:Y:S01]  /*3640*/  SHF.L.U32 R165, R165, 0x10, RZ ;  /* 0x00000010a5a57819 */ /* 0x000fe200000006ff */
[----:B------:R-:W-:Y:S02]  /*3650*/  IMAD.U32 R53, R53, 0x10000, RZ ;  /* 0x0001000035357824 */ /* 0x000fe400078e00ff */
[----:B------:R-:W-:Y:S02]  /*3660*/  IMAD.U32 R172, R8, 0x10000, RZ ;  /* 0x0001000008ac7824 */ /* 0x000fe400078e00ff */
[----:B------:R-:W-:Y:S01]  /*3670*/  FMUL.FTZ R176, R9, R176 ;  /* 0x000000b009b07220 */ /* 0x000fe20000410000 */
[----:B------:R-:W-:Y:S01]  /*3680*/  FADD.FTZ R87, -R73, 1 ;  /* 0x3f80000049577421 */ /* 0x000fe20000010100 */
[----:B------:R-:W-:Y:S01]  /*3690*/  FMUL.FTZ R2, R53, R46 ;  /* 0x0000002e35027220 */ /* 0x000fe20000410000 */
[----:B---3--:R-:W-:Y:S01]  /*36a0*/  FADD.FTZ R8, -R88, 1 ;  /* 0x3f80000058087421 */ /* 0x008fe20000010100 */
[----:B------:R-:W-:Y:S01]  /*36b0*/  FMUL.FTZ R9, R170, R163 ;  /* 0x000000a3aa097220 */ /* 0x000fe20000410000 */
[----:B0-----:R-:W-:Y:S01]  /*36c0*/  FADD.FTZ R180, -R90, 1 ;  /* 0x3f8000005ab47421 */ /* 0x001fe20000010100 */
        /* <DEDUP_REMOVED lines=8> */
[----:B------:R-:W-:Y:S01]  /*3750*/  FMUL.FTZ R2, R2, R87 ;  /* 0x0000005702027220 */ /* 0x000fe20000410000 */
[----:B------:R-:W-:Y:S01]  /*3760*/  F2FP.BF16.F32.PACK_AB R5, R6, R5 ;  /* 0x000000050605723e */ /* 0x000fe200000010ff */
[----:B------:R-:W-:Y:S01]  /*3770*/  FMUL.FTZ R8, R9, R8 ;  /* 0x0000000809087220 */ /* 0x000fe20000410000 */
[----:B------:R-:W-:Y:S01]  /*3780*/  F2FP.BF16.F32.PACK_AB R83, R83, R94 ;  /* 0x0000005e5353723e */ /* 0x000fe200000010ff */
[----:B------:R-:W-:Y:S01]  /*3790*/  FMUL.FTZ R79, R79, R180 ;  /* 0x000000b44f4f7220 */ /* 0x000fe20000410000 */
[----:B------:R-:W-:Y:S01]  /*37a0*/  PRMT R4, R3, 0x7632, R4 ;  /* 0x0000763203047816 */ /* 0x000fe20000000004 */
[----:B------:R0:W-:Y:S01]  /*37b0*/  STS.U16 [R112], R3 ;  /* 0x0000000370007388 */ /* 0x0001e20000000400 */
[----:B------:R-:W-:-:S02]  /*37c0*/  PRMT R6, R5, 0x7632, R6 ;  /* 0x0000763205067816 */ /* 0x000fc40000000006 */
[----:B------:R-:W-:Y:S01]  /*37d0*/  ISETP.NE.AND P6, PT, R139, RZ, PT ;  /* 0x000000ff8b00720c */ /* 0x000fe20003fc5270 */
[----:B------:R-:W-:Y:S01]  /*37e0*/  UMOV UR7, 0x400 ;  /* 0x0000040000077882 */ /* 0x000fe20000000000 */
[----:B------:R-:W-:Y:S02]  /*37f0*/  F2FP.BF16.F32.PACK_AB R81, R92, R81 ;  /* 0x000000515c51723e */ /* 0x000fe400000010ff */
[----:B------:R-:W-:Y:S02]  /*3800*/  F2FP.BF16.F32.PACK_AB R85, R174, R85 ;  /* 0x00000055ae55723e */ /* 0x000fe400000010ff */
[----:B0-----:R-:W-:Y:S02]  /*3810*/  PRMT R3, R83, 0x7632, R3 ;  /* 0x0000763253037816 */ /* 0x001fe40000000003 */
[----:B------:R-:W-:Y:S02]  /*3820*/  F2FP.BF16.F32.PACK_AB R2, R7, R2 ;  /* 0x000000020702723e */ /* 0x000fe400000010ff */
[----:B------:R-:W-:-:S02]  /*3830*/  F2FP.BF16.F32.PACK_AB R89, R176, R89 ;  /* 0x00000059b059723e */ /* 0x000fc400000010ff */
[----:B------:R-:W-:Y:S01]  /*3840*/  F2FP.BF16.F32.PACK_AB R8, R79, R8 ;  /* 0x000000084f08723e */ /* 0x000fe200000010ff */
[----:B------:R0:W-:Y:S01]  /*3850*/  STS.U16 [R112+0x2], R4 ;  /* 0x0000020470007388 */ /* 0x0001e20000000400 */
[----:B-1----:R-:W-:Y:S01]  /*3860*/  ULEA UR7, UR8, UR7, 0x18 ;  /* 0x0000000708077291 */ /* 0x002fe2000f8ec03f */
[----:B------:R-:W-:Y:S02]  /*3870*/  PRMT R9, R81, 0x7632, R9 ;  /* 0x0000763251097816 */ /* 0x000fe40000000009 */
[----:B------:R1:W-:Y:S04]  /*3880*/  STS.U16 [R112+0x4], R5 ;  /* 0x0000040570007388 */ /* 0x0003e80000000400 */
[----:B------:R2:W-:Y:S01]  /*3890*/  STS.U16 [R112+0x6], R6 ;  /* 0x0000060670007388 */ /* 0x0005e20000000400 */
[----:B0-----:R-:W-:-:S03]  /*38a0*/  PRMT R4, R85, 0x7632, R4 ;  /* 0x0000763255047816 */ /* 0x001fc60000000004 */
[----:B------:R0:W-:Y:S01]  /*38b0*/  STS.U16 [R112+0xe], R3 ;  /* 0x00000e0370007388 */ /* 0x0001e20000000400 */
[----:B-1----:R-:W-:Y:S02]  /*38c0*/  PRMT R5, R2, 0x7632, R5 ;  /* 0x0000763202057816 */ /* 0x002fe40000000005 */
[----:B--2---:R-:W-:Y:S02]  /*38d0*/  PRMT R6, R89, 0x7632, R6 ;  /* 0x0000763259067816 */ /* 0x004fe40000000006 */
[----:B0-----:R-:W-:Y:S01]  /*38e0*/  PRMT R3, R8, 0x7632, R3 ;  /* 0x0000763208037816 */ /* 0x001fe20000000003 */
        /* <DEDUP_REMOVED lines=13> */
[----:B------:R-:W-:Y:S01]  /*39c0*/  IMAD.U32 R94, RZ, RZ, UR7 ;  /* 0x00000007ff5e7e24 */ /* 0x000fe2000f8e00ff */
        /* <DEDUP_REMOVED lines=19> */
[C---:B0-----:R-:W-:Y:S01]  /*3b00*/  IMAD R2, R6.reuse, UR20, RZ ;  /* 0x0000001406027c24 */ /* 0x041fe2000f8e02ff */
[----:B------:R-:W-:Y:S01]  /*3b10*/  LOP3.LUT R177, R177, 0xfffffffd, RZ, 0xc0, !PT ;  /* 0xfffffffdb1b17812 */ /* 0x000fe200078ec0ff */
[----:B------:R-:W-:Y:S01]  /*3b20*/  IMAD.WIDE.U32 R4, R6, UR21, RZ ;  /* 0x0000001506047c25 */ /* 0x000fe2000f8e00ff */
[----:B------:R-:W-:Y:S03]  /*3b30*/  BSSY B0, `(.L_x_4320) ;  /* 0x0000013000007945 */ /* 0x000fe60003800000 */
[----:B------:R-:W-:Y:S01]  /*3b40*/  IMAD R9, R7, UR21, R2 ;  /* 0x0000001507097c24 */ /* 0x000fe2000f8e0202 */
[----:B------:R-:W-:-:S02]  /*3b50*/  IADD3 R2, P1, R14, R12, RZ ;  /* 0x0000000c0e027210 */ /* 0x000fc40007f3e0ff */
[----:B------:R-:W-:Y:S02]  /*3b60*/  @P6 LOP3.LUT R177, R177, 0x2, RZ, 0xfc, !PT ;  /* 0x00000002b1b16812 */ /* 0x000fe400078efcff */
[----:B------:R-:W-:Y:S01]  /*3b70*/  IADD3 R191, R5, R9, RZ ;  /* 0x0000000905bf7210 */ /* 0x000fe20007ffe0ff */
[----:B-1----:R-:W-:Y:S01]  /*3b80*/  IMAD.X R3, R15, 0x1, R13, P1 ;  /* 0x000000010f037824 */ /* 0x002fe200008e060d */
        /* <DEDUP_REMOVED lines=13> */
.L_x_4321:
[----:B------:R-:W-:Y:S05]  /*3c60*/  BSYNC B0 ;  /* 0x0000000000007941 */ /* 0x000fea0003800000 */
.L_x_4320:
        /* <DEDUP_REMOVED lines=12> */
[----:B------:R-:W-:Y:S01]  /*3d30*/  LEA R7, P1, R14, UR10, 0x1 ;  /* 0x0000000a0e077c11 */ /* 0x000fe2000f8208ff */
[----:B------:R-:W-:Y:S01]  /*3d40*/  FMUL.FTZ R51, R51, R84 ;  /* 0x0000005433337220 */ /* 0x000fe20000410000 */
[----:B------:R-:W-:Y:S01]  /*3d50*/  IADD3.X R5, R93, R8, R5, P2, !PT ;  /* 0x000000085d057210 */ /* 0x000fe200017fe405 */
[----:B------:R-:W-:Y:S01]  /*3d60*/  FMUL.FTZ R52, R52, R71 ;  /* 0x0000004734347220 */ /* 0x000fe20000410000 */
[----:B------:R-:W-:Y:S01]  /*3d70*/  LEA.HI.X R8, R14, UR11, R15, 0x1, P1 ;  /* 0x0000000b0e087c11 */ /* 0x000fe200088f0c0f */
[----:B------:R-:W-:Y:S01]  /*3d80*/  ULDC.64 UR10, c[0x0][0x320] ;  /* 0x0000c800000a7ab9 */ /* 0x000fe20000000a00 */
[----:B------:R-:W-:Y:S01]  /*3d90*/  LEA R4, P1, R6, R7, 0x1 ;  /* 0x0000000706047211 */ /* 0x000fe200078208ff */
[----:B------:R-:W-:Y:S01]  /*3da0*/  FMUL.FTZ R55, R55, R86 ;  /* 0x0000005637377220 */ /* 0x000fe20000410000 */
[-C--:B------:R-:W-:Y:S01]  /*3db0*/  ISETP.GE.AND P5, PT, R150, R189.reuse, PT ;  /* 0x000000bd9600720c */ /* 0x080fe20003fa6270 */
[----:B------:R-:W-:Y:S01]  /*3dc0*/  FMUL.FTZ R41, R41, R74 ;  /* 0x0000004a29297220 */ /* 0x000fe20000410000 */
[----:B------:R-:W-:Y:S01]  /*3dd0*/  LEA.HI.X R5, R6, R8, R5, 0x1, P1 ;  /* 0x0000000806057211 */ /* 0x000fe200008f0c05 */
[----:B------:R-:W-:Y:S01]  /*3de0*/  FMUL.FTZ R39, R39, R70 ;  /* 0x0000004627277220 */ /* 0x000fe20000410000 */
[----:B------:R-:W-:Y:S01]  /*3df0*/  ISETP.GE.AND P1, PT, R158, R189, PT ;  /* 0x000000bd9e00720c */ /* 0x000fe20003f26270 */
[----:B------:R-:W-:Y:S01]  /*3e00*/  FMUL.FTZ R40, R40, R67 ;  /* 0x0000004328287220 */ /* 0x000fe20000410000 */
[-C--:B------:R-:W-:Y:S01]  /*3e10*/  ISETP.GE.AND P2, PT, R160, R189.reuse, PT ;  /* 0x000000bda000720c */ /* 0x080fe20003f46270 */
        /* <DEDUP_REMOVED lines=20> */
[----:B------:R-:W-:Y:S01]  /*3f60*/  @!P5 STG.E.U16 desc[UR16][R4.64+-0x600], R169 ;  /* 0xfffa00a90400d986 */ /* 0x000fe2000c101510 */
[----:B------:R-:W-:Y:S01]  /*3f70*/  ISETP.GE.AND P5, PT, R140, R189, PT ;  /* 0x000000bd8c00720c */ /* 0x000fe20003fa6270 */
[----:B------:R-:W-:Y:S01]  /*3f80*/  FMUL.FTZ R60, R60, R77 ;  /* 0x0000004d3c3c7220 */ /* 0x000fe20000410000 */
[----:B------:R-:W-:Y:S01]  /*3f90*/  SHF.L.U32 R25, R25, 0x10, RZ ;  /* 0x0000001019197819 */ /* 0x000fe200000006ff */
[----:B------:R2:W-:Y:S01]  /*3fa0*/  @!P2 STG.E.U16 desc[UR16][R4.64+-0x740], R85 ;  /* 0xfff8c0550400a986 */ /* 0x0005e2000c101510 */
        /* <DEDUP_REMOVED lines=9> */
[----:B------:R-:W-:-:S02]  /*4040*/  IMAD.U32 R34, R34, 0x10000, RZ ;  /* 0x0001000022227824 */ /* 0x000fc400078e00ff */
[----:B------:R-:W-:Y:S01]  /*4050*/  FMUL.FTZ R73, R66, R43 ;  /* 0x0000002b42497220 */ /* 0x000fe20000410000 */
[----:B------:R-:W-:Y:S01]  /*4060*/  @!P4 STG.E.U16 desc[UR16][R4.64+-0x500], R181 ;  /* 0xfffb00b50400c986 */ /* 0x000fe2000c101510 */
[----:B------:R-:W-:Y:S01]  /*4070*/  ISETP.NE.AND.EX P0, PT, RZ, UR11, PT, P0 ;  /* 0x0000000bff007c0c */ /* 0x000fe2000bf05300 */
[----:B------:R-:W-:Y:S02]  /*4080*/  IMAD.U32 R32, R32, 0x10000, RZ ;  /* 0x0001000020207824 */ /* 0x000fe400078e00ff */
[----:B------:R-:W-:Y:S01]  /*4090*/  FMUL.FTZ R71, R68, R47 ;  /* 0x0000002f44477220 */ /* 0x000fe20000410000 */
[----:B------:R-:W-:Y:S01]  /*40a0*/  @!P5 STG.E.U16 desc[UR16][R4.64+-0x4c0], R183 ;  /* 0xfffb40b70400d986 */ /* 0x000fe2000c101510 */
[----:B------:R-:W-:Y:S02]  /*40b0*/  IMAD.U32 R30, R30, 0x10000, RZ ;  /* 0x000100001e1e7824 */ /* 0x000fe400078e00ff */
[----:B0-----:R-:W-:Y:S01]  /*40c0*/  FADD.FTZ R87, R0, UR5 ;  /* 0x0000000500577e21 */ /* 0x001fe20008010000 */
[----:B------:R-:W-:Y:S01]  /*40d0*/  IMAD.U32 R10, R10, 0x10000, RZ ;  /* 0x000100000a0a7824 */ /* 0x000fe200078e00ff */
[----:B------:R-:W-:Y:S01]  /*40e0*/  @!P1 STG.E.U16 desc[UR16][R4.64+-0x480], R185 ;  /* 0xfffb80b904009986 */ /* 0x000fe2000c101510 */
[----:B------:R-:W-:-:S02]  /*40f0*/  IMAD.U32 R22, R22, 0x10000, RZ ;  /* 0x0001000016167824 */ /* 0x000fc400078e00ff */
[----:B------:R-:W-:Y:S01]  /*4100*/  FMUL.FTZ R69, R64, R51 ;  /* 0x0000003340457220 */ /* 0x000fe20000410000 */
[----:B------:R-:W-:Y:S01]  /*4110*/  IMAD.U32 R24, R24, 0x10000, RZ ;  /* 0x0001000018187824 */ /* 0x000fe200078e00ff */
[----:B------:R-:W-:Y:S01]  /*4120*/  @!P3 STG.E.U16 desc[UR16][R4.64+-0x440], R187 ;  /* 0xfffbc0bb0400b986 */ /* 0x000fe2000c101510 */
[----:B------:R-:W-:Y:S02]  /*4130*/  IMAD.U32 R26, R26, 0x10000, RZ ;  /* 0x000100001a1a7824 */ /* 0x000fe400078e00ff */
[----:B------:R-:W-:Y:S01]  /*4140*/  FMUL.FTZ R68, R62, R52 ;  /* 0x000000343e447220 */ /* 0x000fe20000410000 */
[----:B------:R-:W-:Y:S01]  /*4150*/  IMAD.U32 R28, R28, 0x10000, RZ ;  /* 0x000100001c1c7824 */ /* 0x000fe200078e00ff */
[----:B------:R-:W-:Y:S01]  /*4160*/  @!P2 STG.E.U16 desc[UR16][R4.64+-0x5c0], R171 ;  /* 0xfffa40ab0400a986 */ /* 0x000fe2000c101510 */
[----:B------:R-:W-:Y:S01]  /*4170*/  ISETP.GE.AND P2, PT, R164, R189, PT ;  /* 0x000000bda400720c */ /* 0x000fe20003f46270 */
[----:B------:R-:W-:Y:S01]  /*4180*/  FMUL.FTZ R66, R65, R55 ;  /* 0x0000003741427220 */ /* 0x000fe20000410000 */
[----:B------:R-:W-:Y:S01]  /*4190*/  FADD.FTZ R92, R34, UR5 ;  /* 0x00000005225c7e21 */ /* 0x000fe20008010000 */
[----:B------:R-:W-:Y:S01]  /*41a0*/  FADD.FTZ R91, R33, UR5 ;  /* 0x00000005215b7e21 */ /* 0x000fe20008010000 */
[----:B------:R-:W-:Y:S01]  /*41b0*/  FADD.FTZ R90, R32, UR5 ;  /* 0x00000005205a7e21 */ /* 0x000fe20008010000 */
[----:B-1----:R-:W-:Y:S01]  /*41c0*/  FADD.FTZ R89, R31, UR5 ;  /* 0x000000051f597e21 */ /* 0x002fe20008010000 */
[----:B------:R-:W-:Y:S01]  /*41d0*/  FADD.FTZ R88, R30, UR5 ;  /* 0x000000051e587e21 */ /* 0x000fe20008010000 */
[----:B------:R-:W-:Y:S01]  /*41e0*/  FADD.FTZ R86, R10, UR5 ;  /* 0x000000050a567e21 */ /* 0x000fe20008010000 */
[----:B--2---:R-:W-:Y:S01]  /*41f0*/  FADD.FTZ R85, R11, UR5 ;  /* 0x000000050b557e21 */ /* 0x004fe20008010000 */
[----:B------:R-:W-:Y:S01]  /*4200*/  FADD.FTZ R84, R22, UR5 ;  /* 0x0000000516547e21 */ /* 0x000fe20008010000 */
[----:B------:R-:W-:Y:S01]  /*4210*/  FADD.FTZ R83, R23, UR5 ;  /* 0x0000000517537e21 */ /* 0x000fe20008010000 */
[----:B------:R-:W-:Y:S01]  /*4220*/  FADD.FTZ R82, R24, UR5 ;  /* 0x0000000518527e21 */ /* 0x000fe20008010000 */
[----:B------:R-:W-:Y:S01]  /*4230*/  FADD.FTZ R80, R26, UR5 ;  /* 0x000000051a507e21 */ /* 0x000fe20008010000 */
[----:B------:R0:W-:Y:S01]  /*4240*/  @!P2 STG.E.U16 desc[UR16][R4.64+-0x7c0], R81 ;  /* 0xfff840510400a986 */ /* 0x0001e2000c101510 */
        /* <DEDUP_REMOVED lines=50> */
[----:B------:R-:W-:Y:S01]  /*4570*/  PRMT R10, R51, 0x7632, R10 ;  /* 0x00007632330a7816 */ /* 0x000fe2000000000a */
[----:B------:R-:W-:Y:S01]  /*4580*/  STS.U16 [R112], R35 ;  /* 0x0000002370007388 */ /* 0x000fe20000000400 */
[----:B-1----:R-:W-:Y:S02]  /*4590*/  PRMT R7, R5, 0x7632, R7 ;  /* 0x0000763205077816 */ /* 0x002fe40000000007 */
[----:B--2---:R-:W-:Y:S01]  /*45a0*/  PRMT R4, R46, 0x7632, R4 ;  /* 0x000076322e047816 */ /* 0x004fe20000000004 */
[----:B------:R-:W-:Y:S01]  /*45b0*/  STS.U16 [R112+0x4], R37 ;  /* 0x0000042570007388 */ /* 0x000fe20000000400 */
[----:B---3--:R-:W-:-:S03]  /*45c0*/  PRMT R8, R6, 0x7632, R8 ;  /* 0x0000763206087816 */ /* 0x008fc60000000008 */
        /* <DEDUP_REMOVED lines=12> */
[----:B0-----:R-:W1:Y:S03]  /*4690*/  LDC.64 R6, c[0x0][0x2c0] ;  /* 0x0000b000ff067b82 */ /* 0x001e660000000a00 */
[----:B------:R-:W-:Y:S04]  /*46a0*/  LDS.U16 R11, [R127+0x40] ;  /* 0x000040007f0b7984 */ /* 0x000fe80000000400 */
[----:B------:R-:W-:Y:S04]  /*46b0*/  LDS.U16 R23, [R126+0x80] ;  /* 0x000080007e177984 */ /* 0x000fe80000000400 */
[----:B------:R-:W-:Y:S04]  /*46c0*/  LDS.U16 R25, [R125+0xc0] ;  /* 0x0000c0007d197984 */ /* 0x000fe80000000400 */
[----:B------:R-:W-:Y:S04]  /*46d0*/  LDS.U16 R27, [R124+0x100] ;  /* 0x000100007c1b7984 */ /* 0x000fe80000000400 */
[----:B------:R-:W-:Y:S04]  /*46e0*/  LDS.U16 R29, [R123+0x140] ;  /* 0x000140007b1d7984 */ /* 0x000fe80000000400 */
[----:B------:R-:W-:Y:S01]  /*46f0*/  LDS.U16 R31, [R122+0x180] ;  /* 0x000180007a1f7984 */ /* 0x000fe20000000400 */
[----:B-1----:R-:W-:-:S02]  /*4700*/  IMAD R8, R6, UR20, RZ ;  /* 0x0000001406087c24 */ /* 0x002fc4000f8e02ff */
        /* <DEDUP_REMOVED lines=27> */
.L_x_4324:
[----:B------:R-:W-:Y:S05]  /*48c0*/  BSYNC B0 ;  /* 0x0000000000007941 */ /* 0x000fea0003800000 */
.L_x_4323:
        /* <DEDUP_REMOVED lines=42> */
.L_x_4322:
        /* <DEDUP_REMOVED lines=60> */
[----:B------:R-:W0:Y:S01]  /*4f30*/  LDC R28, c[0x0][0x224] ;  /* 0x00008900ff1c7b82 */ /* 0x000e220000000800 */
[----:B------:R-:W-:Y:S01]  /*4f40*/  IADD3 R26, R131, -0x1, RZ ;  /* 0xffffffff831a7810 */ /* 0x000fe20007ffe0ff */
[----:B------:R-:W-:Y:S01]  /*4f50*/  ULDC.64 UR8, c[0x0][0x230] ;  /* 0x00008c0000087ab9 */ /* 0x000fe20000000a00 */
[----:B------:R-:W-:Y:S01]  /*4f60*/  ISETP.GE.AND P0, PT, R14, R129, PT ;  /* 0x000000810e00720c */ /* 0x000fe20003f06270 */
[----:B------:R-:W-:Y:S01]  /*4f70*/  IMAD R5, R96, UR8, RZ ;  /* 0x0000000860057c24 */ /* 0x000fe2000f8e02ff */
[----:B------:R-:W-:Y:S01]  /*4f80*/  LEA.HI R2, R26, R26, RZ, 0x1 ;  /* 0x0000001a1a027211 */ /* 0x000fe200078f08ff */
[----:B------:R-:W-:Y:S01]  /*4f90*/  IMAD.WIDE.U32 R22, R134, UR8, RZ ;  /* 0x0000000886167c25 */ /* 0x000fe2000f8e00ff */
[----:B------:R-:W-:Y:S01]  /*4fa0*/  LOP3.LUT R177, R177, 0xfffffffe, RZ, 0xc0, !PT ;  /* 0xfffffffeb1b17812 */ /* 0x000fe200078ec0ff */
[----:B------:R-:W-:Y:S01]  /*4fb0*/  HFMA2.MMA R29, -RZ, RZ, 0, 0 ;  /* 0x00000000ff1d7435 */ /* 0x000fe200000001ff */
[----:B------:R-:W-:Y:S01]  /*4fc0*/  LOP3.LUT R3, R2, 0xfffffe, RZ, 0xc0, !PT ;  /* 0x00fffffe02037812 */ /* 0x000fe200078ec0ff */
[----:B------:R-:W-:Y:S01]  /*4fd0*/  IMAD R5, R134, UR9, R5 ;  /* 0x0000000986057c24 */ /* 0x000fe2000f8e0205 */
[----:B------:R-:W-:Y:S01]  /*4fe0*/  UMOV UR7, URZ ;  /* 0x0000003f00077c82 */ /* 0x000fe20008000000 */
[----:B------:R-:W-:Y:S01]  /*4ff0*/  IMAD.MOV.U32 R45, RZ, RZ, RZ ;  /* 0x000000ffff2d7224 */ /* 0x000fe200078e00ff */
[----:B------:R-:W-:Y:S01]  /*5000*/  UMOV UR8, URZ ;  /* 0x0000003f00087c82 */ /* 0x000fe20008000000 */
[----:B------:R-:W-:Y:S01]  /*5010*/  IMAD.IADD R26, R26, 0x1, -R3 ;  /* 0x000000011a1a7824 */ /* 0x000fe200078e0a03 */
[----:B------:R-:W-:Y:S01]  /*5020*/  IADD3 R27, R23, R5, RZ ;  /* 0x00000005171b7210 */ /* 0x000fe20007ffe0ff */
[----:B------:R-:W-:Y:S01]  /*5030*/  ULDC UR34, c[0x0][0x224] ;  /* 0x0000890000227ab9 */ /* 0x000fe20000000800 */
[----:B------:R-:W-:Y:S01]  /*5040*/  @P0 LOP3.LUT R177, R177, 0x1, RZ, 0xfc, !PT ;  /* 0x00000001b1b10812 */ /* 0x000fe200078efcff */
        /* <DEDUP_REMOVED lines=8> */
.L_x_4369:
[----:B-1----:R-:W1:Y:S01]  /*50d0*/  LDC.64 R2, c[0x0][0x2d0] ;  /* 0x0000b400ff027b82 */ /* 0x002e620000000a00 */
[----:B------:R-:W-:Y:S01]  /*50e0*/  SHF.R.S32.HI R165, RZ, 0x1f, R29 ;  /* 0x0000001fffa57819 */ /* 0x000fe2000001141d */
[----:B------:R-:W-:Y:S01]  /*50f0*/  IMAD.MOV.U32 R6, RZ, RZ, R22 ;  /* 0x000000ffff067224 */ /* 0x000fe200078e0016 */
[----:B------:R-:W-:Y:S01]  /*5100*/  MOV R7, R27 ;  /* 0x0000001b00077202 */ /* 0x000fe20000000f00 */
[----:B0--3--:R-:W-:Y:S01]  /*5110*/  IMAD.WIDE.U32 R4, R29, UR18, R14 ;  /* 0x000000121d047c25 */ /* 0x009fe2000f8e000e */
[C---:B------:R-:W-:Y:S02]  /*5120*/  LOP3.LUT R164, R14.reuse, 0x20, RZ, 0xfc, !PT ;  /* 0x000000200ea47812 */ /* 0x040fe400078efcff */
[C---:B------:R-:W-:Y:S01]  /*5130*/  LOP3.LUT R162, R14.reuse, 0x40, RZ, 0xfc, !PT ;  /* 0x000000400ea27812 */ /* 0x040fe200078efcff */
[C---:B--2---:R-:W-:Y:S01]  /*5140*/  IMAD R8, R165.reuse, UR14, RZ ;  /* 0x0000000ea5087c24 */ /* 0x044fe2000f8e02ff */
[C---:B------:R-:W-:Y:S01]  /*5150*/  LOP3.LUT R160, R14.reuse, 0x60, RZ, 0xfc, !PT ;  /* 0x000000600ea07812 */ /* 0x040fe200078efcff */
[----:B------:R-:W-:Y:S01]  /*5160*/  IMAD R10, R165, UR18, RZ ;  /* 0x00000012a50a7c24 */ /* 0x000fe2000f8e02ff */
[C---:B------:R-:W-:Y:S01]  /*5170*/  LOP3.LUT R158, R14.reuse, 0x80, RZ, 0xfc, !PT ;  /* 0x000000800e9e7812 */ /* 0x040fe200078efcff */
[----:B------:R-:W-:Y:S01]  /*5180*/  IMAD.WIDE.U32 R6, R29, UR14, R6 ;  /* 0x0000000e1d067c25 */ /* 0x000fe2000f8e0006 */
[----:B------:R-:W-:-:S02]  /*5190*/  LOP3.LUT R156, R14, 0xa0, RZ, 0xfc, !PT ;  /* 0x000000a00e9c7812 */ /* 0x000fc400078efcff */
[----:B------:R-:W-:Y:S01]  /*51a0*/  ISETP.GE.AND P2, PT, R160, R129, PT ;  /* 0x00000081a000720c */ /* 0x000fe20003f46270 */
[C---:B------:R-:W-:Y:S01]  /*51b0*/  IMAD R9, R29.reuse, UR15, R8 ;  /* 0x0000000f1d097c24 */ /* 0x040fe2000f8e0208 */
[----:B------:R-:W-:Y:S01]  /*51c0*/  LEA R8, P1, R4, R137, 0x1 ;  /* 0x0000008904087211 */ /* 0x000fe200078208ff */
[----:B------:R-:W-:Y:S01]  /*51d0*/  IMAD R11, R29, UR19, R10 ;  /* 0x000000131d0b7c24 */ /* 0x000fe2000f8e020a */
[----:B------:R-:W-:Y:S02]  /*51e0*/  ISETP.GE.AND P3, PT, R158, R129, PT ;  /* 0x000000819e00720c */ /* 0x000fe40003f66270 */
[----:B------:R-:W-:Y:S01]  /*51f0*/  IADD3 R7, R7, R9, RZ ;  /* 0x0000000907077210 */ /* 0x000fe20007ffe0ff */
[----:B------:R-:W-:Y:S01]  /*5200*/  IMAD.IADD R5, R5, 0x1, R11 ;  /* 0x0000000105057824 */ /* 0x000fe200078e020b */
[----:B------:R-:W-:Y:S02]  /*5210*/  ISETP.GE.AND P4, PT, R156, R129, PT ;  /* 0x000000819c00720c */ /* 0x000fe40003f86270 */
[----:B-1----:R-:W-:-:S02]  /*5220*/  LEA R2, P0, R6, R2, 0x2 ;  /* 0x0000000206027211 */ /* 0x002fc400078010ff */
[----:B------:R-:W-:Y:S02]  /*5230*/  LEA.HI.X R9, R4, R133, R5, 0x1, P1 ;  /* 0x0000008504097211 */ /* 0x000fe400008f0c05 */
[----:B------:R-:W-:Y:S02]  /*5240*/  LEA.HI.X R3, R6, R3, R7, 0x2, P0 ;  /* 0x0000000306037211 */ /* 0x000fe400000f1407 */
[-C--:B------:R-:W-:Y:S02]  /*5250*/  ISETP.GE.AND P0, PT, R164, R129.reuse, PT ;  /* 0x00000081a400720c */ /* 0x080fe40003f06270 */
[----:B------:R-:W-:Y:S01]  /*5260*/  ISETP.GE.AND P1, PT, R162, R129, PT ;  /* 0x00000081a200720c */ /* 0x000fe20003f26270 */
[----:B------:R1:W2:Y:S01]  /*5270*/  LDG.E R147, desc[UR16][R2.64] ;  /* 0x0000001002937981 */ /* 0x0002a2000c1e1900 */
[----:B------:R-:W-:Y:S02]  /*5280*/  PRMT R10, RZ, 0x7610, R10 ;  /* 0x00007610ff0a7816 */ /* 0x000fe4000000000a */
[----:B------:R-:W-:-:S02]  /*5290*/  PRMT R25, RZ, 0x7610, R25 ;  /* 0x00007610ff197816 */ /* 0x000fc40000000019 */
[----:B------:R-:W-:Y:S02]  /*52a0*/  PRMT R24, RZ, 0x7610, R24 ;  /* 0x00007610ff187816 */ /* 0x000fe40000000018 */
[----:B------:R-:W-:Y:S02]  /*52b0*/  PRMT R149, RZ, 0x7610, R149 ;  /* 0x00007610ff957816 */ /* 0x000fe40000000095 */
[C---:B------:R-:W-:Y:S01]  /*52c0*/  LOP3.LUT R154, R14.reuse, 0xc0, RZ, 0xfc, !PT ;  /* 0x000000c00e9a7812 */ /* 0x040fe200078efcff */
[----:B------:R-:W3:Y:S01]  /*52d0*/  @!P0 LDG.E.U16 R10, desc[UR16][R8.64+0x40] ;  /* 0x00004010080a8981 */ /* 0x000ee2000c1e1500 */
        /* <DEDUP_REMOVED lines=8> */
[----:B------:R-:W4:Y:S01]  /*5360*/  @!P3 LDG.E.U16 R149, desc[UR16][R8.64+0x100] ;  /* 0x000100100895b981 */ /* 0x000f22000c1e1500 */
[-C--:B------:R-:W-:Y:S02]  /*5370*/  ISETP.GE.AND P1, PT, R152, R129.reuse, PT ;  /* 0x000000819800720c */ /* 0x080fe40003f26270 */
[----:B------:R-:W-:Y:S01]  /*5380*/  ISETP.GE.AND P2, PT, R150, R129, PT ;  /* 0x000000819600720c */ /* 0x000fe20003f46270 */
[----:B------:R-:W4:Y:S01]  /*5390*/  @!P4 LDG.E.U16 R166, desc[UR16][R8.64+0x140] ;  /* 0x0001401008a6c981 */ /* 0x000f22000c1e1500 */
[----:B------:R-:W-:-:S02]  /*53a0*/  LOP3.LUT P5, RZ, R177, 0x1, RZ, 0xc0, !PT ;  /* 0x00000001b1ff7812 */ /* 0x000fc400078ac0ff */
        /* <DEDUP_REMOVED lines=10> */
[----:B------:R-:W-:Y:S02]  /*5450*/  PRMT R155, RZ, 0x7610, R155 ;  /* 0x00007610ff9b7816 */ /* 0x000fe4000000009b */
[C---:B------:R-:W-:Y:S01]  /*5460*/  LOP3.LUT R142, R14.reuse, 0x180, RZ, 0xfc, !PT ;  /* 0x000001800e8e7812 */ /* 0x040fe200078efcff */
[----:B------:R-:W4:Y:S01]  /*5470*/  @!P2 LDG.E.U16 R153, desc[UR16][R8.64+0x200] ;  /* 0x000200100899a981 */ /* 0x000f22000c1e1500 */
[C---:B------:R-:W-:Y:S02]  /*5480*/  LOP3.LUT R140, R14.reuse, 0x1a0, RZ, 0xfc, !PT ;  /* 0x000001a00e8c7812 */ /* 0x040fe400078efcff */
[C---:B------:R-:W-:Y:S01]  /*5490*/  LOP3.LUT R138, R14.reuse, 0x1c0, RZ, 0xfc, !PT ;  /* 0x000001c00e8a7812 */ /* 0x040fe200078efcff */
[----:B------:R-:W3:Y:S01]  /*54a0*/  @!P5 LDG.E.U16 R11, desc[UR16][R8.64] ;  /* 0x00000010080bd981 */ /* 0x000ee2000c1e1500 */
[----:B------:R-:W-:-:S02]  /*54b0*/  LOP3.LUT R136, R14, 0x1e0, RZ, 0xfc, !PT ;  /* 0x000001e00e887812 */ /* 0x000fc400078efcff */
[-C--:B------:R-:W-:Y:S01]  /*54c0*/  ISETP.GE.AND P0, PT, R144, R129.reuse, PT ;  /* 0x000000819000720c */ /* 0x080fe20003f06270 */
[----:B------:R-:W4:Y:S01]  /*54d0*/  @!P3 LDG.E.U16 R170, desc[UR16][R8.64+0x240] ;  /* 0x0002401008aab981 */ /* 0x000f22000c1e1500 */
[-C--:B------:R-:W-:Y:S02]  /*54e0*/  ISETP.GE.AND P1, PT, R142, R129.reuse, PT ;  /* 0x000000818e00720c */ /* 0x080fe40003f26270 */
[-C--:B------:R-:W-:Y:S01]  /*54f0*/  ISETP.GE.AND P2, PT, R140, R129.reuse, PT ;  /* 0x000000818c00720c */ /* 0x080fe20003f46270 */
[----:B------:R-:W4:Y:S01]  /*5500*/  @!P4 LDG.E.U16 R155, desc[UR16][R8.64+0x280] ;  /* 0x00028010089bc981 */ /* 0x000f22000c1e1500 */
[-C--:B------:R-:W-:Y:S02]  /*5510*/  ISETP.GE.AND P3, PT, R138, R129.reuse, PT ;  /* 0x000000818a00720c */ /* 0x080fe40003f66270 */
[----:B------:R-:W-:Y:S02]  /*5520*/  ISETP.GE.AND P4, PT, R136, R129, PT ;  /* 0x000000818800720c */ /* 0x000fe40003f86270 */
[----:B------:R-:W-:-:S02]  /*5530*/  PRMT R172, RZ, 0x7610, R172 ;  /* 0x00007610ffac7816 */ /* 0x000fc400000000ac */
        /* <DEDUP_REMOVED lines=8> */
[----:B------:R0:W4:Y:S01]  /*55c0*/  @!P4 LDG.E.U16 R176, desc[UR16][R8.64+0x3c0] ;  /* 0x0003c01008b0c981 */ /* 0x000122000c1e1500 */
[----:B------:R-:W-:-:S02]  /*55d0*/  IMAD R5, R96, UR24, RZ ;  /* 0x0000001860057c24 */ /* 0x000fc4000f8e02ff */
[----:B------:R-:W-:-:S04]  /*55e0*/  IMAD.WIDE.U32 R6, R134, UR24, RZ ;  /* 0x0000001886067c25 */ /* 0x000fc8000f8e00ff */
[----:B------:R-:W-:Y:S02]  /*55f0*/  IMAD R163, R134, UR25, R5 ;  /* 0x0000001986a37c24 */ /* 0x000fe4000f8e0205 */
[----:B------:R-:W0:Y:S01]  /*5600*/  LDC.64 R4, c[0x0][0x2e0] ;  /* 0x0000b800ff047b82 */ /* 0x000e220000000a00 */
[----:B-1----:R-:W-:Y:S02]  /*5610*/  IMAD R2, R165, UR22, RZ ;  /* 0x00000016a5027c24 */ /* 0x002fe4000f8e02ff */
[----:B------:R-:W-:Y:S02]  /*5620*/  IMAD.IADD R7, R7, 0x1, R163 ;  /* 0x0000000107077824 */ /* 0x000fe400078e02a3 */
[C---:B0-----:R-:W-:Y:S02]  /*5630*/  IMAD R9, R29.reuse, UR23, R2 ;  /* 0x000000171d097c24 */ /* 0x041fe4000f8e0202 */
[----:B------:R-:W-:Y:S01]  /*5640*/  IMAD.WIDE.U32 R2, R29, UR22, R6 ;  /* 0x000000161d027c25 */ /* 0x000fe2000f8e0006 */
[----:B------:R-:W-:-:S04]  /*5650*/  ISETP.GE.AND P0, PT, R131, 0x2, PT ;  /* 0x000000028300780c */ /* 0x000fc80003f06270 */
[----:B------:R-:W-:Y:S01]  /*5660*/  ISETP.NE.OR P0, PT, R179, RZ, !P0 ;  /* 0x000000ffb300720c */ /* 0x000fe20004705670 */
[----:B------:R-:W-:Y:S01]  /*5670*/  IMAD R161, R26, 0x100, R29 ;  /* 0x000001001aa17824 */ /* 0x000fe200078e021d */
[C---:B------:R-:W-:Y:S02]  /*5680*/  ISETP.NE.AND P1, PT, R139.reuse, RZ, PT ;  /* 0x000000ff8b00720c */ /* 0x040fe40003f25270 */
[----:B------:R-:W-:Y:S02]  /*5690*/  IADD3 R180, R139, 0x200, RZ ;  /* 0x000002008bb47810 */ /* 0x000fe40007ffe0ff */
[----:B------:R-:W-:Y:S02]  /*56a0*/  IADD3 R3, R3, R9, RZ ;  /* 0x0000000903037210 */ /* 0x000fe40007ffe0ff */
[----:B------:R-:W-:Y:S02]  /*56b0*/  SEL R161, R161, R180, !P1 ;  /* 0x000000b4a1a17207 */ /* 0x000fe40004800000 */
[----:B------:R-:W-:-:S03]  /*56c0*/  LEA R4, P2, R2, R4, 0x2 ;  /* 0x0000000402047211 */ /* 0x000fc600078410ff */
[----:B------:R-:W0:Y:S01]  /*56d0*/  @!P0 LDC R8, c[0x0][0x21c] ;  /* 0x00008700ff088b82 */ /* 0x000e220000000800 */
[----:B------:R-:W-:Y:S01]  /*56e0*/  LEA.HI.X R5, R2, R5, R3, 0x2, P2 ;  /* 0x0000000502057211 */ /* 0x000fe200010f1403 */
[----:B------:R-:W-:Y:S01]  /*56f0*/  @!P0 VIADD R2, R131, 0xfffffffe ;  /* 0xfffffffe83028836 */ /* 0x000fe20000000000 */
[----:B------:R-:W-:Y:S01]  /*5700*/  MOV R9, RZ ;  /* 0x000000ff00097202 */ /* 0x000fe20000000f00 */
[----:B------:R-:W-:Y:S02]  /*5710*/  IMAD.U32 R227, R110, 0x10000, RZ ;  /* 0x000100006ee37824 */ /* 0x000fe400078e00ff */
[----:B0-----:R-:W-:Y:S02]  /*5720*/  @!P0 IMAD R3, R2, R8, R29 ;  /* 0x0000000802038224 */ /* 0x001fe400078e021d */
[----:B------:R-:W-:Y:S02]  /*5730*/  IMAD.MOV.U32 R8, RZ, RZ, 0x3f800000 ;  /* 0x3f800000ff087424 */ /* 0x000fe400078e00ff */
[----:B------:R-:W-:-:S04]  /*5740*/  @!P0 IMAD.WIDE R2, R3, 0x8, R20 ;  /* 0x0000000803028825 */ /* 0x000fc800078e0214 */
[----:B------:R-:W-:Y:S01]  /*5750*/  FMUL.FTZ R227, R90, R227 ;  /* 0x000000e35ae37220 */ /* 0x000fe20000410000 */
[----:B------:R-:W-:Y:S01]  /*5760*/  SHF.L.U32 R221, R108, 0x10, RZ ;  /* 0x000000106cdd7819 */ /* 0x000fe200000006ff */
[----:B------:R-:W-:-:S04]  /*5770*/  IMAD.U32 R246, R107, 0x10000, RZ ;  /* 0x000100006bf67824 */ /* 0x000fc800078e00ff */
        /* <DEDUP_REMOVED lines=14> */
[----:B------:R-:W-:-:S04]  /*5860*/  FMUL.FTZ R234, R81, R180 ;  /* 0x000000b451ea7220 */ /* 0x000fc80000410000 */
[----:B------:R-:W-:Y:S01]  /*5870*/  FMUL.FTZ R224, R80, R175 ;  /* 0x000000af50e07220 */ /* 0x000fe20000410000 */
[----:B------:R-:W-:-:S04]  /*5880*/  IMAD.U32 R173, R98, 0x10000, RZ ;  /* 0x0001000062ad7824 */ /* 0x000fc800078e00ff */
[----:B------:R-:W-:Y:S01]  /*5890*/  FMUL.FTZ R218, R78, R173 ;  /* 0x000000ad4eda7220 */ /* 0x000fe20000410000 */
[----:B--2---:R-:W-:-:S04]  /*58a0*/  FMUL.FTZ R6, R147, 1.4426950216293334961 ;  /* 0x3fb8aa3b93067820 */ /* 0x004fc80000410000 */
[----:B------:R-:W-:-:S06]  /*58b0*/  FMUL.FTZ R233, R92, R6 ;  /* 0x000000065ce97220 */ /* 0x000fcc0000410000 */
[----:B------:R-:W0:Y:S01]  /*58c0*/  MUFU.EX2 R233, R233 ;  /* 0x000000e900e97308 */ /* 0x000e220000000800 */
[----:B---3--:R-:W-:Y:S04]  /*58d0*/  STS.U16 [R128], R11 ;  /* 0x0000000b80007388 */ /* 0x008fe80000000400 */
[----:B------:R1:W-:Y:S04]  /*58e0*/  STS.U16 [R127+0x40], R10 ;  /* 0x0000400a7f007388 */ /* 0x0003e80000000400 */
        /* <DEDUP_REMOVED lines=16> */
[----:B------:R-:W3:Y:S01]  /*59f0*/  LDS.U16 R151, [R112] ;  /* 0x0000000070977984 */ /* 0x000ee20000000400 */
[----:B-1----:R-:W-:-:S03]  /*5a00*/  LEA R10, R161, R94, 0x2 ;  /* 0x0000005ea10a7211 */ /* 0x002fc600078e10ff */
[----:B------:R-:W1:Y:S04]  /*5a10*/  LDS.U16 R172, [R112+0x4] ;  /* 0x0000040070ac7984 */ /* 0x000e680000000400 */
        /* <DEDUP_REMOVED lines=13> */
[----:B------:R2:W5:Y:S04]  /*5af0*/  LDG.E R5, desc[UR16][R4.64] ;  /* 0x0000001004057981 */ /* 0x000568000c1e1900 */
[----:B0-----:R0:W-:Y:S01]  /*5b00*/  STS [R10+0x1d10], R233 ;  /* 0x001d10e90a007388 */ /* 0x0011e20000000800 */
[----:B------:R-:W-:Y:S01]  /*5b10*/  BAR.SYNC.DEFER_BLOCKING 0x0 ;  /* 0x0000000000007b1d */ /* 0x000fe20000010000 */
[-C--:B------:R-:W-:Y:S01]  /*5b20*/  FMUL.FTZ R215, R91, R6.reuse ;  /* 0x000000065bd77220 */ /* 0x080fe20000410000 */
[-C--:B------:R-:W-:Y:S01]  /*5b30*/  FMUL.FTZ R213, R90, R6.reuse ;  /* 0x000000065ad57220 */ /* 0x080fe20000410000 */
[----:B------:R-:W-:-:S04]  /*5b40*/  FMUL.FTZ R211, R89, R6 ;  /* 0x0000000659d37220 */ /* 0x000fc80000410000 */
[----:B------:R-:W0:Y:S01]  /*5b50*/  MUFU.EX2 R215, R215 ;  /* 0x000000d700d77308 */ /* 0x000e220000000800 */
[----:B--2---:R-:W-:Y:S01]  /*5b60*/  SHF.L.U32 R4, R111, 0x10, RZ ;  /* 0x000000106f047819 */ /* 0x004fe200000006ff */
[----:B------:R-:W-:Y:S01]  /*5b70*/  FMUL.FTZ R209, R88, R6 ;  /* 0x0000000658d17220 */ /* 0x000fe20000410000 */
[----:B------:R-:W-:-:S05]  /*5b80*/  SHF.L.U32 R149, R149, 0x10, RZ ;  /* 0x0000001095957819 */ /* 0x000fca00000006ff */
[----:B------:R-:W2:Y:S01]  /*5b90*/  MUFU.EX2 R213, R213 ;  /* 0x000000d500d57308 */ /* 0x000ea20000000800 */
[----:B------:R-:W-:Y:S01]  /*5ba0*/  FMUL.FTZ R4, R91, R4 ;  /* 0x000000045b047220 */ /* 0x000fe20000410000 */
[----:B---3--:R-:W-:Y:S02]  /*5bb0*/  IMAD.U32 R151, R151, 0x10000, RZ ;  /* 0x0001000097977824 */ /* 0x008fe400078e00ff */
[----:B------:R-:W-:Y:S01]  /*5bc0*/  FMUL.FTZ R217, R87, R6 ;  /* 0x0000000657d97220 */ /* 0x000fe20000410000 */
[----:B------:R3:W5:Y:S03]  /*5bd0*/  @!P0 LDG.E.64 R8, desc[UR16][R2.64] ;  /* 0x0000001002088981 */ /* 0x000766000c1e1b00 */
[----:B------:R-:W2:Y:S01]  /*5be0*/  MUFU.EX2 R211, R211 ;  /* 0x000000d300d37308 */ /* 0x000ea20000000800 */
[----:B------:R-:W-:Y:S01]  /*5bf0*/  SHF.L.U32 R24, R109, 0x10, RZ ;  /* 0x000000106d187819 */ /* 0x000fe200000006ff */
[----:B---3--:R-:W-:-:S06]  /*5c00*/  IMAD.U32 R3, R178, 0x10000, RZ ;  /* 0x00010000b2037824 */ /* 0x008fcc00078e00ff */
[----:B------:R-:W3:Y:S01]  /*5c10*/  MUFU.EX2 R209, R209 ;  /* 0x000000d100d17308 */ /* 0x000ee20000000800 */
[----:B------:R-:W-:Y:S01]  /*5c20*/  FMUL.FTZ R2, R92, R3 ;  /* 0x000000035c027220 */ /* 0x000fe20000410000 */
[----:B-1----:R-:W-:Y:S01]  /*5c30*/  SHF.L.U32 R172, R172, 0x10, RZ ;  /* 0x00000010acac7819 */ /* 0x002fe200000006ff */
[----:B------:R-:W-:Y:S01]  /*5c40*/  FMUL.FTZ R231, R149, R4 ;  /* 0x0000000495e77220 */ /* 0x000fe20000410000 */
[----:B------:R-:W-:Y:S01]  /*5c50*/  FMUL.FTZ R192, R86, R6 ;  /* 0x0000000656c07220 */ /* 0x000fe20000410000 */
[----:B------:R-:W-:-:S03]  /*5c60*/  FMUL.FTZ R25, R151, R2 ;  /* 0x0000000297197220 */ /* 0x000fc60000410000 */
[----:B------:R-:W1:Y:S01]  /*5c70*/  MUFU.EX2 R217, R217 ;  /* 0x000000d900d97308 */ /* 0x000e620000000800 */
[----:B------:R-:W-:Y:S01]  /*5c80*/  FMUL.FTZ R24, R89, R24 ;  /* 0x0000001859187220 */ /* 0x000fe20000410000 */
[----:B0-----:R-:W-:Y:S01]  /*5c90*/  FMUL.FTZ R4, R233, R215 ;  /* 0x000000d7e9047220 */ /* 0x001fe20000410000 */
[----:B----4-:R-:W-:Y:S02]  /*5ca0*/  IMAD.U32 R171, R171, 0x10000, RZ ;  /* 0x00010000abab7824 */ /* 0x010fe400078e00ff */
[----:B------:R-:W-:Y:S01]  /*5cb0*/  FMUL.FTZ R227, R172, R227 ;  /* 0x000000e3ace37220 */ /* 0x000fe20000410000 */
[----:B------:R-:W-:Y:S01]  /*5cc0*/  FFMA.FTZ R2, R25, R215, R231 ;  /* 0x000000d719027223 */ /* 0x000fe200000100e7 */
[----:B------:R-:W-:Y:S01]  /*5cd0*/  FMUL.FTZ R195, R85, R6 ;  /* 0x0000000655c37220 */ /* 0x000fe20000410000 */
[----:B------:R-:W-:Y:S01]  /*5ce0*/  ISETP.NE.AND P0, PT, R139, 0x3f, PT ;  /* 0x0000003f8b00780c */ /* 0x000fe20003f05270 */
[----:B------:R-:W0:Y:S01]  /*5cf0*/  MUFU.EX2 R192, R192 ;  /* 0x000000c000c07308 */ /* 0x000e220000000800 */
[----:B------:R-:W-:Y:S01]  /*5d00*/  SHF.L.U32 R170, R170, 0x10, RZ ;  /* 0x00000010aaaa7819 */ /* 0x000fe200000006ff */
[----:B--2---:R-:W-:Y:S01]  /*5d10*/  FMUL.FTZ R4, R213, R4 ;  /* 0x00000004d5047220 */ /* 0x004fe20000410000 */
[----:B------:R-:W-:Y:S01]  /*5d20*/  FMUL.FTZ R24, R171, R24 ;  /* 0x00000018ab187220 */ /* 0x000fe20000410000 */
[----:B------:R-:W-:Y:S01]  /*5d30*/  FFMA.FTZ R2, R213, R2, R227 ;  /* 0x00000002d5027223 */ /* 0x000fe200000100e3 */
[----:B------:R-:W-:Y:S01]  /*5d40*/  FMUL.FTZ R200, R84, R6 ;  /* 0x0000000654c87220 */ /* 0x000fe20000410000 */
[----:B------:R-:W-:Y:S01]  /*5d50*/  SHF.L.U32 R169, R169, 0x10, RZ ;  /* 0x00000010a9a97819 */ /* 0x000fe200000006ff */
[C---:B------:R-:W-:Y:S01]  /*5d60*/  FMUL.FTZ R4, R211.reuse, R4 ;  /* 0x00000004d3047220 */ /* 0x040fe20000410000 */
[----:B------:R-:W2:Y:S01]  /*5d70*/  MUFU.EX2 R195, R195 ;  /* 0x000000c300c37308 */ /* 0x000ea20000000800 */
[----:B------:R-:W-:Y:S01]  /*5d80*/  FMUL.FTZ R221, R170, R221 ;  /* 0x000000ddaadd7220 */ /* 0x000fe20000410000 */
[----:B------:R-:W-:Y:S01]  /*5d90*/  FFMA.FTZ R2, R211, R2, R24 ;  /* 0x00000002d3027223 */ /* 0x000fe20000010018 */
[----:B------:R-:W-:Y:S01]  /*5da0*/  FMUL.FTZ R201, R83, R6 ;  /* 0x0000000653c97220 */ /* 0x000fe20000410000 */
[----:B---3--:R-:W-:Y:S01]  /*5db0*/  FMUL.FTZ R4, R209, R4 ;  /* 0x00000004d1047220 */ /* 0x008fe20000410000 */
[----:B------:R-:W-:-:S02]  /*5dc0*/  IMAD.U32 R168, R168, 0x10000, RZ ;  /* 0x00010000a8a87824 */ /* 0x000fc400078e00ff */
[----:B------:R-:W-:Y:S01]  /*5dd0*/  FMUL.FTZ R246, R169, R246 ;  /* 0x000000f6a9f67220 */ /* 0x000fe20000410000 */
[----:B------:R-:W-:Y:S01]  /*5de0*/  FFMA.FTZ R2, R209, R2, R221 ;  /* 0x00000002d1027223 */ /* 0x000fe200000100dd */
[----:B------:R-:W3:Y:S01]  /*5df0*/  MUFU.EX2 R200, R200 ;  /* 0x000000c800c87308 */ /* 0x000ee20000000800 */
[----:B------:R-:W-:Y:S01]  /*5e00*/  FMUL.FTZ R199, R82, R6 ;  /* 0x0000000652c77220 */ /* 0x000fe20000410000 */
[----:B------:R-:W-:Y:S01]  /*5e10*/  @P0 LEA R216, R139, R94, 0x2 ;  /* 0x0000005e8bd80211 */ /* 0x000fe200078e10ff */
[----:B-1----:R-:W-:Y:S01]  /*5e20*/  FMUL.FTZ R3, R217, R4 ;  /* 0x00000004d9037220 */ /* 0x002fe20000410000 */
[----:B------:R-:W-:Y:S01]  /*5e30*/  SHF.L.U32 R167, R167, 0x10, RZ ;  /* 0x00000010a7a77819 */ /* 0x000fe200000006ff */
[----:B------:R-:W-:Y:S01]  /*5e40*/  FMUL.FTZ R219, R168, R219 ;  /* 0x000000dba8db7220 */ /* 0x000fe20000410000 */
[----:B------:R-:W-:Y:S02]  /*5e50*/  FFMA.FTZ R2, R217, R2, R246 ;  /* 0x00000002d9027223 */ /* 0x000fe400000100f6 */
[----:B------:R-:W1:Y:S01]  /*5e60*/  MUFU.EX2 R201, R201 ;  /* 0x000000c900c97308 */ /* 0x000e620000000800 */
[----:B------:R-:W-:Y:S01]  /*5e70*/  FMUL.FTZ R203, R81, R6 ;  /* 0x0000000651cb7220 */ /* 0x000fe20000410000 */
[----:B------:R-:W-:Y:S01]  /*5e80*/  SHF.L.U32 R166, R166, 0x10, RZ ;  /* 0x00000010a6a67819 */ /* 0x000fe200000006ff */
[C---:B0-----:R-:W-:Y:S01]  /*5e90*/  FMUL.FTZ R4, R192.reuse, R3 ;  /* 0x00000003c0047220 */ /* 0x041fe20000410000 */
[----:B------:R-:W-:Y:S01]  /*5ea0*/  FMUL.FTZ R190, R167, R202 ;  /* 0x000000caa7be7220 */ /* 0x000fe20000410000 */
[----:B------:R-:W-:Y:S01]  /*5eb0*/  FFMA.FTZ R2, R192, R2, R219 ;  /* 0x00000002c0027223 */ /* 0x000fe200000100db */
[----:B------:R-:W0:Y:S02]  /*5ec0*/  @P0 LDS R216, [R216+0x2514] ;  /* 0x00251400d8d80984 */ /* 0x000e240000000800 */
[----:B------:R-:W4:Y:S01]  /*5ed0*/  MUFU.EX2 R199, R199 ;  /* 0x000000c700c77308 */ /* 0x000f220000000800 */
[----:B------:R-:W-:Y:S01]  /*5ee0*/  FMUL.FTZ R185, R80, R6 ;  /* 0x0000000650b97220 */ /* 0x000fe20000410000 */
[----:B--2---:R-:W-:Y:S01]  /*5ef0*/  FMUL.FTZ R3, R195, R4 ;  /* 0x00000004c3037220 */ /* 0x004fe20000410000 */
[----:B------:R-:W-:-:S02]  /*5f00*/  IMAD.U32 R165, R165, 0x10000, RZ ;  /* 0x00010000a5a57824 */ /* 0x000fc400078e00ff */
[----:B------:R-:W-:Y:S01]  /*5f10*/  FMUL.FTZ R207, R166, R197 ;  /* 0x000000c5a6cf7220 */ /* 0x000fe20000410000 */
[----:B------:R-:W-:Y:S01]  /*5f20*/  FFMA.FTZ R2, R195, R2, R190 ;  /* 0x00000002c3027223 */ /* 0x000fe200000100be */
[----:B------:R-:W-:Y:S01]  /*5f30*/  FMUL.FTZ R187, R79, R6 ;  /* 0x000000064fbb7220 */ /* 0x000fe20000410000 */
        /* <DEDUP_REMOVED lines=8> */
[----:B-1----:R-:W-:Y:S01]  /*5fc0*/  FMUL.FTZ R4, R201, R4 ;  /* 0x00000004c9047220 */ /* 0x002fe20000410000 */
[----:B------:R-:W-:Y:S01]  /*5fd0*/  FMUL.FTZ R250, R163, R194 ;  /* 0x000000c2a3fa7220 */ /* 0x000fe20000410000 */
[----:B------:R-:W-:Y:S01]  /*5fe0*/  FFMA.FTZ R2, R201, R2, R252 ;  /* 0x00000002c9027223 */ /* 0x000fe200000100fc */
[----:B------:R-:W-:-:S03]  /*5ff0*/  FMUL.FTZ R189, R77, R6 ;  /* 0x000000064dbd7220 */ /* 0x000fc60000410000 */
[----:B------:R-:W1:Y:S01]  /*6000*/  MUFU.EX2 R187, R187 ;  /* 0x000000bb00bb7308 */ /* 0x000e620000000800 */
[----:B------:R-:W-:Y:S01]  /*6010*/  SHF.L.U32 R176, R99, 0x10, RZ ;  /* 0x0000001063b07819 */ /* 0x000fe200000006ff */
[----:B----4-:R-:W-:Y:S01]  /*6020*/  FMUL.FTZ R4, R199, R4 ;  /* 0x00000004c7047220 */ /* 0x010fe20000410000 */
[----:B------:R-:W-:Y:S02]  /*6030*/  IMAD.U32 R159, R159, 0x10000, RZ ;  /* 0x000100009f9f7824 */ /* 0x000fe400078e00ff */
[----:B------:R-:W-:Y:S01]  /*6040*/  FMUL.FTZ R248, R161, R234 ;  /* 0x000000eaa1f87220 */ /* 0x000fe20000410000 */
[----:B------:R-:W-:Y:S02]  /*6050*/  FFMA.FTZ R2, R199, R2, R250 ;  /* 0x00000002c7027223 */ /* 0x000fe400000100fa */
[----:B------:R-:W4:Y:S01]  /*6060*/  MUFU.EX2 R205, R205 ;  /* 0x000000cd00cd7308 */ /* 0x000f220000000800 */
[----:B------:R-:W-:Y:S01]  /*6070*/  SHF.L.U32 R157, R157, 0x10, RZ ;  /* 0x000000109d9d7819 */ /* 0x000fe200000006ff */
[----:B------:R-:W-:Y:S01]  /*6080*/  FMUL.FTZ R220, R79, R176 ;  /* 0x000000b04fdc7220 */ /* 0x000fe20000410000 */
[----:B--2---:R-:W-:Y:S01]  /*6090*/  FMUL.FTZ R4, R203, R4 ;  /* 0x00000004cb047220 */ /* 0x004fe20000410000 */
[----:B------:R-:W-:Y:S01]  /*60a0*/  FMUL.FTZ R240, R159, R224 ;  /* 0x000000e09ff07220 */ /* 0x000fe20000410000 */
[----:B------:R-:W-:-:S03]  /*60b0*/  FFMA.FTZ R2, R203, R2, R248 ;  /* 0x00000002cb027223 */ /* 0x000fc600000100f8 */
[----:B------:R-:W2:Y:S01]  /*60c0*/  MUFU.EX2 R189, R189 ;  /* 0x000000bd00bd7308 */ /* 0x000ea20000000800 */
[----:B------:R-:W-:Y:S01]  /*60d0*/  SHF.L.U32 R174, R97, 0x10, RZ ;  /* 0x0000001061ae7819 */ /* 0x000fe200000006ff */
[----:B---3--:R-:W-:Y:S01]  /*60e0*/  FMUL.FTZ R4, R185, R4 ;  /* 0x00000004b9047220 */ /* 0x008fe20000410000 */
[----:B------:R-:W-:Y:S01]  /*60f0*/  SHF.L.U32 R155, R155, 0x10, RZ ;  /* 0x000000109b9b7819 */ /* 0x000fe200000006ff */
[----:B------:R-:W-:Y:S01]  /*6100*/  FMUL.FTZ R242, R157, R220 ;  /* 0x000000dc9df27220 */ /* 0x000fe20000410000 */
[----:B------:R-:W-:Y:S01]  /*6110*/  FFMA.FTZ R2, R185, R2, R240 ;  /* 0x00000002b9027223 */ /* 0x000fe200000100f0 */
[----:B------:R-:W-:Y:S01]  /*6120*/  FMUL.FTZ R186, R77, R174 ;  /* 0x000000ae4dba7220 */ /* 0x000fe20000410000 */
[----:B-1----:R-:W-:Y:S01]  /*6130*/  FMUL.FTZ R4, R187, R4 ;  /* 0x00000004bb047220 */ /* 0x002fe20000410000 */
[----:B------:R-:W-:Y:S02]  /*6140*/  IMAD.U32 R153, R153, 0x10000, RZ ;  /* 0x0001000099997824 */ /* 0x000fe400078e00ff */
[----:B------:R-:W-:Y:S01]  /*6150*/  FMUL.FTZ R244, R155, R218 ;  /* 0x000000da9bf47220 */ /* 0x000fe20000410000 */
[----:B------:R-:W-:Y:S01]  /*6160*/  FFMA.FTZ R2, R187, R2, R242 ;  /* 0x00000002bb027223 */ /* 0x000fe200000100f2 */
[----:B----4-:R-:W-:Y:S01]  /*6170*/  FMUL.FTZ R4, R205, R4 ;  /* 0x00000004cd047220 */ /* 0x010fe20000410000 */
[----:B------:R-:W-:Y:S01]  /*6180*/  FMUL.FTZ R222, R153, R186 ;  /* 0x000000ba99de7220 */ /* 0x000fe20000410000 */
[----:B------:R-:W-:Y:S01]  /*6190*/  BSSY B0, `(.L_x_4326) ;  /* 0x0000010000007945 */ /* 0x000fe20003800000 */
[----:B------:R-:W-:Y:S01]  /*61a0*/  FFMA.FTZ R3, R205, R2, R244 ;  /* 0x00000002cd037223 */ /* 0x000fe200000100f4 */
[----:B------:R-:W-:Y:S01]  /*61b0*/  LEA R188, R139, R94, 0x3 ;  /* 0x0000005e8bbc7211 */ /* 0x000fe200078e18ff */
[----:B--2---:R-:W-:-:S02]  /*61c0*/  FMUL.FTZ R2, R189, R4 ;  /* 0x00000004bd027220 */ /* 0x004fc40000410000 */
        /* <DEDUP_REMOVED lines=12> */
.L_x_4327:
[----:B------:R-:W-:Y:S05]  /*6290*/  BSYNC B0 ;  /* 0x0000000000007941 */ /* 0x000fea0003800000 */
.L_x_4326:
[----:B------:R-:W-:Y:S01]  /*62a0*/  ISETP.GT.U32.AND P2, PT, R139, 0x1f, PT ;  /* 0x0000001f8b00780c */ /* 0x000fe20003f44070 */
[----:B------:R2:W-:Y:S01]  /*62b0*/  STS.64 [R188+0x1900], R2 ;  /* 0x00190002bc007388 */ /* 0x0005e20000000a00 */
        /* <DEDUP_REMOVED lines=46> */
.L_x_4392:
[----:B------:R-:W-:Y:S01]  /*65a0*/  ISETP.GE.AND P0, PT, R132, 0x10, PT ;  /* 0x000000108400780c */ /* 0x000fe20003f06270 */
[----:B------:R-:W-:-:S12]  /*65b0*/  UMOV UR10, 0xffffffff ;  /* 0xffffffff000a7882 */ /* 0x000fd80000000000 */
[C---:B0-2---:R-:W-:Y:S01]  /*65c0*/  @P0 FFMA.FTZ R7, R6.reuse, R10, R7 ;  /* 0x0000000a06070223 */ /* 0x045fe20000010007 */
[----:B---3--:R-:W-:Y:S01]  /*65d0*/  @P0 FMUL.FTZ R6, R6, R3 ;  /* 0x0000000306060220 */ /* 0x008fe20000410000 */
[----:B------:R-:W-:Y:S06]  /*65e0*/  BRA.DIV UR10, `(.L_x_4330) ;  /* 0x000000460a247947 */ /* 0x000fec000b800000 */
.L_x_4395:
[----:B------:R-:W-:-:S03]  /*65f0*/  UMOV UR10, 0xffffffff ;  /* 0xffffffff000a7882 */ /* 0x000fc60000000000 */
[----:B------:R-:W-:Y:S05]  /*6600*/  BRA.DIV UR10, `(.L_x_4331) ;  /* 0x000000460a447947 */ /* 0x000fea000b800000 */
.L_x_4398:
[----:B------:R-:W-:-:S03]  /*6610*/  UMOV UR10, 0xffffffff ;  /* 0xffffffff000a7882 */ /* 0x000fc60000000000 */
[----:B------:R-:W-:Y:S05]  /*6620*/  BRA.DIV UR10, `(.L_x_4332) ;  /* 0x000000460a647947 */ /* 0x000fea000b800000 */
[----:B------:R-:W0:Y:S04]  /*6630*/  SHFL.UP PT, R6, R6, 0x1, RZ ;  /* 0x0420000006067989 */ /* 0x000e2800000e00ff */
[----:B------:R-:W2:Y:S04]  /*6640*/  SHFL.UP PT, R7, R7, 0x1, RZ ;  /* 0x0420000007077989 */ /* 0x000ea800000e00ff */
[----:B------:R-:W3:Y:S04]  /*6650*/  SHFL.IDX PT, R8, R8, RZ, 0x1f ;  /* 0x00001fff08087589 */ /* 0x000ee800000e0000 */
[----:B------:R-:W4:Y:S02]  /*6660*/  SHFL.IDX PT, R9, R9, RZ, 0x1f ;  /* 0x00001fff09097589 */ /* 0x000f2400000e0000 */
.L_x_4404:
[C---:B0-2-4-:R-:W-:Y:S01]  /*6670*/  @P1 FFMA.FTZ R9, R6.reuse, R9, R7 ;  /* 0x0000000906091223 */ /* 0x055fe20000010007 */
[----:B---3--:R-:W-:-:S03]  /*6680*/  @P1 FMUL.FTZ R8, R6, R8 ;  /* 0x0000000806081220 */ /* 0x008fc60000410000 */
[C---:B------:R-:W-:Y:S01]  /*6690*/  FFMA.FTZ R11, R4.reuse, R9, R5 ;  /* 0x00000009040b7223 */ /* 0x040fe20000010005 */
[----:B------:R-:W-:-:S05]  /*66a0*/  FMUL.FTZ R10, R4, R8 ;  /* 0x00000008040a7220 */ /* 0x000fca0000410000 */
[----:B------:R2:W-:Y:S02]  /*66b0*/  STS.128 [R223+0x1900], R8 ;  /* 0x00190008df007388 */ /* 0x0005e40000000c00 */
.L_x_4328:
        /* <DEDUP_REMOVED lines=18> */
[----:B------:R-:W-:Y:S01]  /*67e0*/  FFMA.FTZ R3, R201, R3, R198 ;  /* 0x00000003c9037223 */ /* 0x000fe200000100c6 */
[----:B------:R-:W-:-:S03]  /*67f0*/  @!P0 LEA R4, R29, R94, 0x3 ;  /* 0x0000005e1d048211 */ /* 0x000fc600078e18ff */
        /* <DEDUP_REMOVED lines=8> */
[----:B-1----:R-:W-:Y:S01]  /*6880*/  FFMA.FTZ R233, R233, R2, R25 ;  /* 0x00000002e9e97223 */ /* 0x002fe20000010019 */
[----:B------:R-:W-:Y:S01]  /*6890*/  FMUL.FTZ R2, R200, R5 ;  /* 0x00000005c8027220 */ /* 0x000fe20000410000 */
[----:B------:R-:W-:Y:S02]  /*68a0*/  HFMA2.MMA R25, -RZ, RZ, 0, 0 ;  /* 0x00000000ff197435 */ /* 0x000fe400000001ff */
[----:B------:R-:W-:Y:S01]  /*68b0*/  FFMA.FTZ R231, R215, R233, R231 ;  /* 0x000000e9d7e77223 */ /* 0x000fe200000100e7 */
[----:B------:R-:W-:-:S03]  /*68c0*/  FMUL.FTZ R5, R195, R2 ;  /* 0x00000002c3057220 */ /* 0x000fc60000410000 */
[----:B------:R-:W-:Y:S01]  /*68d0*/  FFMA.FTZ R227, R213, R231, R227 ;  /* 0x000000e7d5e37223 */ /* 0x000fe200000100e3 */
[----:B------:R-:W-:-:S03]  /*68e0*/  FMUL.FTZ R2, R192, R5 ;  /* 0x00000005c0027220 */ /* 0x000fc60000410000 */
[----:B------:R-:W-:Y:S01]  /*68f0*/  FFMA.FTZ R225, R211, R227, R24 ;  /* 0x000000e3d3e17223 */ /* 0x000fe20000010018 */
[----:B------:R-:W-:Y:S01]  /*6900*/  FMUL.FTZ R2, R217, R2 ;  /* 0x00000002d9027220 */ /* 0x000fe20000410000 */
[----:B------:R-:W-:Y:S02]  /*6910*/  IMAD.MOV.U32 R24, RZ, RZ, 0x3f800000 ;  /* 0x3f800000ff187424 */ /* 0x000fe400078e00ff */
[C---:B------:R-:W-:Y:S01]  /*6920*/  FFMA.FTZ R221, R209.reuse, R225, R221 ;  /* 0x000000e1d1dd7223 */ /* 0x040fe200000100dd */
[----:B------:R-:W-:-:S03]  /*6930*/  FMUL.FTZ R2, R209, R2 ;  /* 0x00000002d1027220 */ /* 0x000fc60000410000 */
[----:B------:R-:W-:Y:S01]  /*6940*/  FFMA.FTZ R246, R217, R221, R246 ;  /* 0x000000ddd9f67223 */ /* 0x000fe200000100f6 */
[----:B------:R-:W-:Y:S01]  /*6950*/  FMUL.FTZ R2, R211, R2 ;  /* 0x00000002d3027220 */ /* 0x000fe20000410000 */
[----:B------:R1:W3:Y:S02]  /*6960*/  @!P0 LDS.64 R24, [R4+0x2610] ;  /* 0x0026100004188984 */ /* 0x0002e40000000a00 */
[----:B------:R-:W-:Y:S01]  /*6970*/  FFMA.FTZ R219, R192, R246, R219 ;  /* 0x000000f6c0db7223 */ /* 0x000fe200000100db */
[----:B------:R-:W-:-:S03]  /*6980*/  FMUL.FTZ R2, R213, R2 ;  /* 0x00000002d5027220 */ /* 0x000fc60000410000 */
[----:B--2---:R-:W-:Y:S01]  /*6990*/  FFMA.FTZ R223, R195, R219, R190 ;  /* 0x000000dbc3df7223 */ /* 0x004fe200000100be */
[----:B------:R-:W-:-:S03]  /*69a0*/  FMUL.FTZ R2, R215, R2 ;  /* 0x00000002d7027220 */ /* 0x000fc60000410000 */
[----:B------:R-:W-:Y:S02]  /*69b0*/  FFMA.FTZ R207, R200, R223, R207 ;  /* 0x000000dfc8cf7223 */ /* 0x000fe400000100cf */
[----:B------:R1:W-:Y:S02]  /*69c0*/  STS.64 [R188+0x1b10], R2 ;  /* 0x001b1002bc007388 */ /* 0x0003e40000000a00 */
        /* <DEDUP_REMOVED lines=8> */
[----:B-1-3--:R-:W-:Y:S05]  /*6a50*/  @P2 BRA `(.L_x_4333) ;  /* 0x0000000000bc2947 */ /* 0x00afea0003800000 */
[----:B------:R-:W-:Y:S01]  /*6a60*/  IADD3 R190, R135, R94, RZ ;  /* 0x0000005e87be7210 */ /* 0x000fe20007ffe0ff */
[----:B------:R-:W-:Y:S01]  /*6a70*/  UMOV UR10, 0xffffffff ;  /* 0xffffffff000a7882 */ /* 0x000fe20000000000 */
[----:B------:R-:W-:Y:S02]  /*6a80*/  ISETP.NE.AND P0, PT, R139, 0x1f, PT ;  /* 0x0000001f8b00780c */ /* 0x000fe40003f05270 */
[C---:B------:R-:W-:Y:S01]  /*6a90*/  ISETP.GE.U32.AND P1, PT, R179.reuse, 0x10, PT ;  /* 0x00000010b300780c */ /* 0x040fe20003f26070 */
[----:B0-----:R-:W0:Y:S01]  /*6aa0*/  LDS.128 R4, [R190+0x1b10] ;  /* 0x001b1000be047984 */ /* 0x001e220000000c00 */
        /* <DEDUP_REMOVED lines=33> */
.L_x_4421:
        /* <DEDUP_REMOVED lines=9> */
.L_x_4333:
[----:B------:R-:W-:Y:S05]  /*6d50*/  WARPSYNC.ALL ;  /* 0x0000000000007948 */ /* 0x000fea0003800000 */
[----:B------:R-:W-:Y:S01]  /*6d60*/  BAR.SYNC.DEFER_BLOCKING 0x0 ;  /* 0x0000000000007b1d */ /* 0x000fe20000010000 */
[----:B------:R-:W-:Y:S01]  /*6d70*/  FFMA.FTZ R3, R0, R233, RZ ;  /* 0x000000e900037223 */ /* 0x000fe200000100ff */
[----:B------:R-:W-:Y:S01]  /*6d80*/  FFMA.FTZ R197, R166, -R197, R207 ;  /* 0x800000c5a6c57223 */ /* 0x000fe200000100cf */
[----:B------:R-:W-:Y:S01]  /*6d90*/  FFMA.FTZ R196, R165, -R196, R252 ;  /* 0x800000c4a5c47223 */ /* 0x000fe200000100fc */
[----:B------:R-:W-:Y:S01]  /*6da0*/  ISETP.NE.AND P6, PT, R139, RZ, PT ;  /* 0x000000ff8b00720c */ /* 0x000fe20003fc5270 */
[----:B------:R-:W-:Y:S01]  /*6db0*/  FFMA.FTZ R2, R76, R231, R3 ;  /* 0x000000e74c027223 */ /* 0x000fe20000010003 */
[----:B-1----:R-:W-:-:S02]  /*6dc0*/  IMAD.U32 R190, R111, 0x10000, RZ ;  /* 0x000100006fbe7824 */ /* 0x002fc400078e00ff */
[----:B------:R-:W-:Y:S01]  /*6dd0*/  FFMA.FTZ R220, R157, -R220, R242 ;  /* 0x800000dc9ddc7223 */ /* 0x000fe200000100f2 */
[----:B------:R-:W-:Y:S01]  /*6de0*/  FFMA.FTZ R202, R167, -R202, R223 ;  /* 0x800000caa7ca7223 */ /* 0x000fe200000100df */
[----:B------:R-:W-:Y:S01]  /*6df0*/  FFMA.FTZ R3, R75, R227, R2 ;  /* 0x000000e34b037223 */ /* 0x000fe20000010002 */
[----:B------:R-:W-:Y:S01]  /*6e00*/  FMUL.FTZ R6, R91, R190 ;  /* 0x000000be5b067220 */ /* 0x000fe20000410000 */
[----:B------:R-:W-:Y:S01]  /*6e10*/  FFMA.FTZ R194, R163, -R194, R250 ;  /* 0x800000c2a3c27223 */ /* 0x000fe200000100fa */
[----:B------:R-:W-:Y:S01]  /*6e20*/  FFMA.FTZ R224, R159, -R224, R240 ;  /* 0x800000e09fe07223 */ /* 0x000fe200000100f0 */
[----:B------:R-:W-:Y:S01]  /*6e30*/  BSSY B0, `(.L_x_4335) ;  /* 0x0000096000007945 */ /* 0x000fe20003800000 */
[----:B------:R-:W-:Y:S01]  /*6e40*/  FFMA.FTZ R218, R155, -R218, R244 ;  /* 0x800000da9bda7223 */ /* 0x000fe200000100f4 */
[----:B------:R-:W-:Y:S01]  /*6e50*/  FFMA.FTZ R186, R153, -R186, R222 ;  /* 0x800000ba99ba7223 */ /* 0x000fe200000100de */
[----:B------:R-:W1:Y:S02]  /*6e60*/  LDS R188, [R188+0x1b14] ;  /* 0x001b1400bcbc7984 */ /* 0x000e640000000800 */
[----:B-1----:R-:W-:Y:S01]  /*6e70*/  FFMA.FTZ R216, R188, R216, R229 ;  /* 0x000000d8bcd87223 */ /* 0x002fe200000100e5 */
[----:B------:R-:W-:-:S03]  /*6e80*/  SHF.L.U32 R188, R109, 0x10, RZ ;  /* 0x000000106dbc7819 */ /* 0x000fc600000006ff */
[----:B------:R-:W-:Y:S01]  /*6e90*/  FFMA.FTZ R214, R189, R216, R214 ;  /* 0x000000d8bdd67223 */ /* 0x000fe200000100d6 */
[----:B------:R-:W-:-:S03]  /*6ea0*/  SHF.L.U32 R189, R178, 0x10, RZ ;  /* 0x00000010b2bd7819 */ /* 0x000fc600000006ff */
[----:B------:R-:W-:Y:S01]  /*6eb0*/  FFMA.FTZ R212, R205, R214, R212 ;  /* 0x000000d6cdd47223 */ /* 0x000fe200000100d4 */
[----:B------:R-:W-:Y:S02]  /*6ec0*/  IMAD.U32 R205, R108, 0x10000, RZ ;  /* 0x000100006ccd7824 */ /* 0x000fe400078e00ff */
[----:B0-----:R-:W-:Y:S01]  /*6ed0*/  FMUL.FTZ R4, R92, R189 ;  /* 0x000000bd5c047220 */ /* 0x001fe20000410000 */
[----:B------:R-:W-:Y:S01]  /*6ee0*/  FFMA.FTZ R210, R187, R212, R210 ;  /* 0x000000d4bbd27223 */ /* 0x000fe200000100d2 */
[----:B------:R-:W-:Y:S02]  /*6ef0*/  SHF.L.U32 R187, R110, 0x10, RZ ;  /* 0x000000106ebb7819 */ /* 0x000fe400000006ff */
[----:B------:R-:W-:Y:S01]  /*6f00*/  FFMA.FTZ R2, R151, -R4, R233 ;  /* 0x8000000497027223 */ /* 0x000fe200000100e9 */
[----:B------:R-:W-:Y:S01]  /*6f10*/  FFMA.FTZ R4, R74, R225, R3 ;  /* 0x000000e14a047223 */ /* 0x000fe20000010003 */
[----:B------:R-:W-:Y:S01]  /*6f20*/  FFMA.FTZ R208, R185, R210, R208 ;  /* 0x000000d2b9d07223 */ /* 0x000fe200000100d0 */
[----:B------:R-:W-:Y:S01]  /*6f30*/  FFMA.FTZ R185, R149, -R6, R231 ;  /* 0x8000000695b97223 */ /* 0x000fe200000100e7 */
[----:B------:R-:W-:Y:S01]  /*6f40*/  FMUL.FTZ R5, R90, R187 ;  /* 0x000000bb5a057220 */ /* 0x000fe20000410000 */
[----:B------:R-:W-:Y:S01]  /*6f50*/  FFMA.FTZ R3, R73, R221, R4 ;  /* 0x000000dd49037223 */ /* 0x000fe20000010004 */
[----:B------:R-:W-:Y:S01]  /*6f60*/  FFMA.FTZ R206, R203, R208, R206 ;  /* 0x000000d0cbce7223 */ /* 0x000fe200000100ce */
[----:B------:R-:W-:Y:S01]  /*6f70*/  FMUL.FTZ R6, R89, R188 ;  /* 0x000000bc59067220 */ /* 0x000fe20000410000 */
[----:B------:R-:W-:Y:S01]  /*6f80*/  FMUL.FTZ R9, R80, R210 ;  /* 0x000000d250097220 */ /* 0x000fe20000410000 */
[----:B------:R-:W-:Y:S01]  /*6f90*/  FFMA.FTZ R4, R72, R246, R3 ;  /* 0x000000f648047223 */ /* 0x000fe20000010003 */
[----:B------:R-:W-:Y:S01]  /*6fa0*/  FFMA.FTZ R204, R199, R206, R204 ;  /* 0x000000cec7cc7223 */ /* 0x000fe200000100cc */
[----:B------:R-:W-:Y:S01]  /*6fb0*/  FFMA.FTZ R3, R172, -R5, R227 ;  /* 0x80000005ac037223 */ /* 0x000fe200000100e3 */
[----:B------:R-:W-:Y:S01]  /*6fc0*/  FMUL.FTZ R199, R88, R205 ;  /* 0x000000cd58c77220 */ /* 0x000fe20000410000 */
[----:B------:R-:W-:Y:S01]  /*6fd0*/  FFMA.FTZ R5, R71, R219, R4 ;  /* 0x000000db47057223 */ /* 0x000fe20000010004 */
[----:B------:R-:W-:Y:S01]  /*6fe0*/  FFMA.FTZ R201, R201, R204, R198 ;  /* 0x000000ccc9c97223 */ /* 0x000fe200000100c6 */
[----:B------:R-:W-:Y:S01]  /*6ff0*/  SHF.L.U32 R198, R107, 0x10, RZ ;  /* 0x000000106bc67819 */ /* 0x000fe200000006ff */
[----:B------:R-:W-:Y:S01]  /*7000*/  FFMA.FTZ R199, R170, -R199, R221 ;  /* 0x800000c7aac77223 */ /* 0x000fe200000100dd */
[----:B------:R-:W-:Y:S01]  /*7010*/  FFMA.FTZ R4, R70, R223, R5 ;  /* 0x000000df46047223 */ /* 0x000fe20000010005 */
[----:B------:R-:W-:Y:S01]  /*7020*/  FFMA.FTZ R200, R200, R201, R193 ;  /* 0x000000c9c8c87223 */ /* 0x000fe200000100c1 */
[----:B------:R-:W-:Y:S01]  /*7030*/  SHF.L.U32 R193, R106, 0x10, RZ ;  /* 0x000000106ac17819 */ /* 0x000fe200000006ff */
[----:B------:R-:W-:Y:S01]  /*7040*/  FMUL.FTZ R221, R78, R214 ;  /* 0x000000d64edd7220 */ /* 0x000fe20000410000 */
[----:B------:R-:W-:Y:S01]  /*7050*/  FFMA.FTZ R207, R69, R207, R4 ;  /* 0x000000cf45cf7223 */ /* 0x000fe20000010004 */
[----:B------:R-:W-:Y:S01]  /*7060*/  FFMA.FTZ R195, R195, R200, R238 ;  /* 0x000000c8c3c37223 */ /* 0x000fe200000100ee */
[----:B------:R-:W-:Y:S01]  /*7070*/  FMUL.FTZ R4, R87, R198 ;  /* 0x000000c657047220 */ /* 0x000fe20000410000 */
[----:B------:R-:W-:Y:S01]  /*7080*/  FFMA.FTZ R203, R171, -R6, R225 ;  /* 0x80000006abcb7223 */ /* 0x000fe200000100e1 */
[----:B------:R-:W-:Y:S01]  /*7090*/  FFMA.FTZ R252, R68, R252, R207 ;  /* 0x000000fc44fc7223 */ /* 0x000fe200000100cf */
[----:B------:R-:W-:Y:S01]  /*70a0*/  FFMA.FTZ R192, R192, R195, R191 ;  /* 0x000000c3c0c07223 */ /* 0x000fe200000100bf */
[----:B------:R-:W-:Y:S01]  /*70b0*/  FFMA.FTZ R191, R169, -R4, R246 ;  /* 0x80000004a9bf7223 */ /* 0x000fe200000100f6 */
[----:B------:R-:W-:Y:S01]  /*70c0*/  FFMA.FTZ R207, R161, -R234, R248 ;  /* 0x800000eaa1cf7223 */ /* 0x000fe200000100f8 */
[----:B------:R-:W-:Y:S01]  /*70d0*/  FFMA.FTZ R5, R67, R250, R252 ;  /* 0x000000fa43057223 */ /* 0x000fe200000100fc */
[----:B------:R-:W-:Y:S01]  /*70e0*/  FFMA.FTZ R217, R217, R192, R236 ;  /* 0x000000c0d9d97223 */ /* 0x000fe200000100ec */
[----:B------:R-:W-:Y:S01]  /*70f0*/  FMUL.FTZ R4, R86, R193 ;  /* 0x000000c156047220 */ /* 0x000fe20000410000 */
[----:B------:R-:W-:Y:S01]  /*7100*/  FMUL.FTZ R7, R175, R9 ;  /* 0x00000009af077220 */ /* 0x000fe20000410000 */
[----:B------:R-:W-:Y:S01]  /*7110*/  FFMA.FTZ R248, R66, R248, R5 ;  /* 0x000000f842f87223 */ /* 0x000fe20000010005 */
[----:B------:R-:W-:Y:S01]  /*7120*/  FFMA.FTZ R226, R209, R217, R226 ;  /* 0x000000d9d1e27223 */ /* 0x000fe200000100e2 */
[----:B------:R-:W-:Y:S01]  /*7130*/  FFMA.FTZ R219, R168, -R4, R219 ;  /* 0x80000004a8db7223 */ /* 0x000fe200000100db */
[----:B------:R-:W-:-:S02]  /*7140*/  @!P6 IMAD R4, R29, 0x8, R94 ;  /* 0x000000081d04e824 */ /* 0x000fc400078e025e */
[----:B------:R-:W-:Y:S01]  /*7150*/  FFMA.FTZ R5, R65, R240, R248 ;  /* 0x000000f041057223 */ /* 0x000fe200000100f8 */
[----:B------:R-:W-:Y:S01]  /*7160*/  FFMA.FTZ R211, R211, R226, R228 ;  /* 0x000000e2d3d37223 */ /* 0x000fe200000100e4 */
[----:B------:R-:W-:Y:S01]  /*7170*/  FMUL.FTZ R209, R77, R216 ;  /* 0x000000d84dd17220 */ /* 0x000fe20000410000 */
[----:B------:R-:W-:Y:S01]  /*7180*/  FMUL.FTZ R228, R88, R217 ;  /* 0x000000d958e47220 */ /* 0x000fe20000410000 */
[----:B------:R-:W-:Y:S01]  /*7190*/  FFMA.FTZ R242, R64, R242, R5 ;  /* 0x000000f240f27223 */ /* 0x000fe20000010005 */
[----:B------:R-:W-:Y:S01]  /*71a0*/  FFMA.FTZ R230, R213, R211, R230 ;  /* 0x000000d3d5e67223 */ /* 0x000fe200000100e6 */
[----:B------:R-:W-:Y:S01]  /*71b0*/  LEA.HI.SX32 R5, R135, R135, 0x1b ;  /* 0x0000008787057211 */ /* 0x000fe200078fdaff */
[----:B------:R0:W-:Y:S01]  /*71c0*/  @!P6 STS.64 [R4+0x2610], R24 ;  /* 0x002610180400e388 */ /* 0x0001e20000000a00 */
[----:B------:R-:W-:Y:S01]  /*71d0*/  FMUL.FTZ R223, R174, R209 ;  /* 0x000000d1aedf7220 */ /* 0x000fe20000410000 */
[-C--:B------:R-:W-:Y:S01]  /*71e0*/  FFMA.FTZ R232, R215, R230.reuse, R232 ;  /* 0x000000e6d7e87223 */ /* 0x080fe200000100e8 */
[----:B------:R-:W-:Y:S01]  /*71f0*/  FMUL.FTZ R8, R91, R230 ;  /* 0x000000e65b087220 */ /* 0x000fe20000410000 */
[----:B------:R-:W-:Y:S01]  /*7200*/  LEA R10, R5, R94, 0x2 ;  /* 0x0000005e050a7211 */ /* 0x000fe200078e10ff */
[----:B------:R-:W-:Y:S01]  /*7210*/  FMUL.FTZ R5, R173, R221 ;  /* 0x000000ddad057220 */ /* 0x000fe20000410000 */
[----:B------:R-:W-:Y:S01]  /*7220*/  FMUL.FTZ R213, R92, R232 ;  /* 0x000000e85cd57220 */ /* 0x000fe20000410000 */
[----:B------:R-:W-:Y:S01]  /*7230*/  FMUL.FTZ R11, R79, R212 ;  /* 0x000000d44f0b7220 */ /* 0x000fe20000410000 */
[----:B------:R-:W-:Y:S01]  /*7240*/  FMUL.FTZ R215, R81, R208 ;  /* 0x000000d051d77220 */ /* 0x000fe20000410000 */
[----:B------:R1:W-:Y:S01]  /*7250*/  STS [R10+0x88c], R223 ;  /* 0x00088cdf0a007388 */ /* 0x0003e20000000800 */
        /* <DEDUP_REMOVED lines=8> */
[----:B------:R2:W-:Y:S01]  /*72e0*/  STS [R10+0x880], R7 ;  /* 0x000880070a007388 */ /* 0x0005e20000000800 */
[----:B-1----:R-:W-:Y:S01]  /*72f0*/  FMUL.FTZ R223, R89, R226 ;  /* 0x000000e259df7220 */ /* 0x002fe20000410000 */
[----:B------:R-:W-:Y:S01]  /*7300*/  FFMA.FTZ R6, R3, R24, R6 ;  /* 0x0000001803067223 */ /* 0x000fe20000010006 */
[----:B------:R-:W-:Y:S01]  /*7310*/  FMUL.FTZ R237, R83, R204 ;  /* 0x000000cc53ed7220 */ /* 0x000fe20000410000 */
[----:B------:R1:W-:Y:S01]  /*7320*/  STS [R10+0x884], R227 ;  /* 0x000884e30a007388 */ /* 0x0003e20000000800 */
[----:B------:R-:W-:Y:S01]  /*7330*/  FMUL.FTZ R25, R82, R206 ;  /* 0x000000ce52197220 */ /* 0x000fe20000410000 */
[----:B0-----:R-:W0:Y:S01]  /*7340*/  LDC.64 R4, c[0x0][0x348] ;  /* 0x0000d200ff047b82 */ /* 0x001e220000000a00 */
[----:B------:R-:W-:Y:S01]  /*7350*/  FFMA.FTZ R6, R203, R223, R6 ;  /* 0x000000dfcb067223 */ /* 0x000fe20000010006 */
[----:B------:R3:W-:Y:S01]  /*7360*/  STS [R10+0x87c], R225 ;  /* 0x00087ce10a007388 */ /* 0x0007e20000000800 */
[----:B------:R-:W-:Y:S01]  /*7370*/  FMUL.FTZ R239, R182, R237 ;  /* 0x000000edb6ef7220 */ /* 0x000fe20000410000 */
[----:B--2---:R-:W-:Y:S01]  /*7380*/  FMUL.FTZ R7, R87, R192 ;  /* 0x000000c057077220 */ /* 0x004fe20000410000 */
[----:B------:R-:W-:Y:S01]  /*7390*/  FFMA.FTZ R6, R199, R228, R6 ;  /* 0x000000e4c7067223 */ /* 0x000fe20000010006 */
[----:B------:R-:W-:Y:S01]  /*73a0*/  FMUL.FTZ R241, R181, R25 ;  /* 0x00000019b5f17220 */ /* 0x000fe20000410000 */
[----:B------:R-:W-:Y:S01]  /*73b0*/  FMUL.FTZ R235, R183, R236 ;  /* 0x000000ecb7eb7220 */ /* 0x000fe20000410000 */
[----:B-1----:R-:W-:Y:S01]  /*73c0*/  FMUL.FTZ R227, R85, R200 ;  /* 0x000000c855e37220 */ /* 0x002fe20000410000 */
[-C--:B------:R-:W-:Y:S01]  /*73d0*/  FFMA.FTZ R6, R191, R7.reuse, R6 ;  /* 0x00000007bf067223 */ /* 0x080fe20000010006 */
[----:B------:R-:W-:Y:S01]  /*73e0*/  FMUL.FTZ R229, R198, R7 ;  /* 0x00000007c6e57220 */ /* 0x000fe20000410000 */
[-C--:B------:R-:W-:Y:S01]  /*73f0*/  FMUL.FTZ R231, R193, R234.reuse ;  /* 0x000000eac1e77220 */ /* 0x080fe20000410000 */
[----:B------:R-:W-:Y:S01]  /*7400*/  FMUL.FTZ R233, R184, R227 ;  /* 0x000000e3b8e97220 */ /* 0x000fe20000410000 */
[----:B---3--:R-:W-:Y:S01]  /*7410*/  FFMA.FTZ R225, R219, R234, R6 ;  /* 0x000000eadbe17223 */ /* 0x008fe20000010006 */
[----:B------:R-:W-:Y:S01]  /*7420*/  FMUL.FTZ R213, R189, R213 ;  /* 0x000000d5bdd57220 */ /* 0x000fe20000410000 */
[----:B------:R-:W-:Y:S01]  /*7430*/  STS [R10+0x878], R241 ;  /* 0x000878f10a007388 */ /* 0x000fe20000000800 */
[----:B------:R-:W-:Y:S01]  /*7440*/  FFMA.FTZ R244, R63, R244, R242 ;  /* 0x000000f43ff47223 */ /* 0x000fe200000100f2 */
[----:B------:R-:W-:Y:S01]  /*7450*/  FFMA.FTZ R6, R202, R227, R225 ;  /* 0x000000e3ca067223 */ /* 0x000fe200000100e1 */
[----:B------:R-:W-:Y:S01]  /*7460*/  FMUL.FTZ R227, R205, R228 ;  /* 0x000000e4cde37220 */ /* 0x000fe20000410000 */
[----:B------:R-:W-:Y:S01]  /*7470*/  FMUL.FTZ R225, R188, R223 ;  /* 0x000000dfbce17220 */ /* 0x000fe20000410000 */
[----:B------:R-:W-:Y:S01]  /*7480*/  FMUL.FTZ R223, R187, R24 ;  /* 0x00000018bbdf7220 */ /* 0x000fe20000410000 */
[----:B------:R-:W-:Y:S01]  /*7490*/  FFMA.FTZ R7, R197, R236, R6 ;  /* 0x000000ecc5077223 */ /* 0x000fe20000010006 */
[----:B------:R-:W-:Y:S01]  /*74a0*/  MOV R6, R139 ;  /* 0x0000008b00067202 */ /* 0x000fe20000000f00 */
[----:B------:R1:W-:Y:S01]  /*74b0*/  STS [R10+0x860], R227 ;  /* 0x000860e30a007388 */ /* 0x0003e20000000800 */
[----:B0-----:R-:W-:-:S02]  /*74c0*/  IMAD R228, R4, UR20, RZ ;  /* 0x0000001404e47c24 */ /* 0x001fc4000f8e02ff */
[----:B------:R-:W-:Y:S01]  /*74d0*/  FFMA.FTZ R237, R196, R237, R7 ;  /* 0x000000edc4ed7223 */ /* 0x000fe20000010007 */
[----:B------:R-:W-:Y:S01]  /*74e0*/  IMAD.MOV.U32 R7, RZ, RZ, RZ ;  /* 0x000000ffff077224 */ /* 0x000fe200078e00ff */
[----:B------:R-:W-:Y:S01]  /*74f0*/  STS [R10+0x874], R239 ;  /* 0x000874ef0a007388 */ /* 0x000fe20000000800 */
[----:B------:R-:W-:Y:S01]  /*7500*/  IMAD R5, R5, UR21, R228 ;  /* 0x0000001505057c24 */ /* 0x000fe2000f8e02e4 */
[----:B------:R-:W-:Y:S01]  /*7510*/  SHF.R.S32.HI R228, RZ, 0x1f, R145 ;  /* 0x0000001fffe47819 */ /* 0x000fe20000011491 */
[----:B------:R-:W-:-:S04]  /*7520*/  IMAD.WIDE.U32 R6, R4, UR21, R6 ;  /* 0x0000001504067c25 */ /* 0x000fc8000f8e0006 */
[----:B------:R-:W-:Y:S01]  /*7530*/  FFMA.FTZ R4, R194, R25, R237 ;  /* 0x00000019c2047223 */ /* 0x000fe200000100ed */
[----:B------:R-:W-:Y:S01]  /*7540*/  STS [R10+0x870], R235 ;  /* 0x000870eb0a007388 */ /* 0x000fe20000000800 */
[----:B------:R-:W-:Y:S01]  /*7550*/  IMAD R24, R228, UR26, RZ ;  /* 0x0000001ae4187c24 */ /* 0x000fe2000f8e02ff */
[----:B------:R-:W-:Y:S01]  /*7560*/  IADD3 R7, R7, R5, RZ ;  /* 0x0000000507077210 */ /* 0x000fe20007ffe0ff */
[----:B-1----:R-:W-:Y:S01]  /*7570*/  FFMA.FTZ R227, R207, R215, R4 ;  /* 0x000000d7cfe37223 */ /* 0x002fe20000010004 */
[----:B------:R-:W-:Y:S01]  /*7580*/  FMUL.FTZ R215, R190, R8 ;  /* 0x00000008bed77220 */ /* 0x000fe20000410000 */
[C---:B------:R-:W-:Y:S01]  /*7590*/  IMAD R25, R145.reuse, UR27, R24 ;  /* 0x0000001b91197c24 */ /* 0x040fe2000f8e0218 */
[----:B------:R-:W0:Y:S01]  /*75a0*/  LDC.64 R4, c[0x0][0x360] ;  /* 0x0000d800ff047b82 */ /* 0x000e220000000a00 */
[----:B------:R-:W-:Y:S01]  /*75b0*/  IADD3 R24, -R12, UR9, -R139 ;  /* 0x000000090c187c10 */ /* 0x000fe2000fffe98b */
[----:B------:R-:W-:Y:S01]  /*75c0*/  IMAD.WIDE.U32 R6, R145, UR26, R6 ;  /* 0x0000001a91067c25 */ /* 0x000fe2000f8e0006 */
[----:B------:R-:W-:Y:S01]  /*75d0*/  SHF.R.S32.HI R228, RZ, 0x1f, R12 ;  /* 0x0000001fffe47819 */ /* 0x000fe2000001140c */
[----:B------:R-:W-:Y:S01]  /*75e0*/  STS [R10+0x86c], R233 ;  /* 0x00086ce90a007388 */ /* 0x000fe20000000800 */
[----:B------:R-:W-:Y:S01]  /*75f0*/  ISETP.GE.AND P0, PT, R24, 0x1, PT ;  /* 0x000000011800780c */ /* 0x000fe20003f06270 */
[----:B------:R-:W-:Y:S01]  /*7600*/  FFMA.FTZ R227, R224, R9, R227 ;  /* 0x00000009e0e37223 */ /* 0x000fe200000100e3 */
[----:B------:R-:W-:Y:S01]  /*7610*/  IADD3 R25, R7, R25, RZ ;  /* 0x0000001907197210 */ /* 0x000fe20007ffe0ff */
[----:B------:R-:W-:Y:S01]  /*7620*/  STS [R10+0x868], R231 ;  /* 0x000868e70a007388 */ /* 0x000fe20000000800 */
[----:B------:R-:W-:Y:S01]  /*7630*/  IADD3 R8, P1, R12, R6, RZ ;  /* 0x000000060c087210 */ /* 0x000fe20007f3e0ff */
[----:B------:R-:W-:-:S02]  /*7640*/  FFMA.FTZ R227, R220, R11, R227 ;  /* 0x0000000bdce37223 */ /* 0x000fc400000100e3 */
[----:B------:R-:W-:Y:S02]  /*7650*/  STS [R10+0x864], R229 ;  /* 0x000864e50a007388 */ /* 0x000fe40000000800 */
[----:B------:R-:W-:Y:S02]  /*7660*/  IMAD.X R9, R228, 0x1, R25, P1 ;  /* 0x00000001e4097824 */ /* 0x000fe400008e0619 */
[----:B------:R-:W-:Y:S04]  /*7670*/  STS [R10+0x85c], R225 ;  /* 0x00085ce10a007388 */ /* 0x000fe80000000800 */
[----:B------:R1:W-:Y:S04]  /*7680*/  STS [R10+0x858], R223 ;  /* 0x000858df0a007388 */ /* 0x0003e80000000800 */
[----:B------:R2:W-:Y:S04]  /*7690*/  STS [R10+0x854], R215 ;  /* 0x000854d70a007388 */ /* 0x0005e80000000800 */
[----:B------:R2:W-:Y:S01]  /*76a0*/  STS [R10+0x850], R213 ;  /* 0x000850d50a007388 */ /* 0x0005e20000000800 */
[----:B-1----:R-:W-:Y:S01]  /*76b0*/  FMUL.FTZ R223, R62, R222 ;  /* 0x000000de3edf7220 */ /* 0x002fe20000410000 */
[----:B------:R-:W-:Y:S06]  /*76c0*/  BAR.SYNC.DEFER_BLOCKING 0x0 ;  /* 0x0000000000007b1d */ /* 0x000fec0000010000 */
[----:B------:R-:W-:Y:S05]  /*76d0*/  @!P0 BRA `(.L_x_4336) ;  /* 0x00000000002c8947 */ /* 0x000fea0003800000 */
[----:B------:R-:W-:Y:S01]  /*76e0*/  LEA.HI.SX32 R11, R139, R139, 0x1b ;  /* 0x0000008b8b0b7211 */ /* 0x000fe200078fdaff */
[----:B0-----:R-:W-:-:S03]  /*76f0*/  IMAD.WIDE.U32 R8, R29, R4, R8 ;  /* 0x000000041d087225 */ /* 0x001fc600078e0008 */
[----:B--2---:R-:W-:Y:S02]  /*7700*/  LEA R213, R11, R94, 0x2 ;  /* 0x0000005e0bd57211 */ /* 0x004fe400078e10ff */
[----:B------:R-:W-:-:S04]  /*7710*/  SHF.R.S32.HI R11, RZ, 0x1f, R29 ;  /* 0x0000001fff0b7819 */ /* 0x000fc8000001141d */
[----:B------:R-:W0:Y:S01]  /*7720*/  LDS R213, [R213+0x850] ;  /* 0x00085000d5d57984 */ /* 0x000e220000000800 */
[----:B------:R-:W-:-:S04]  /*7730*/  IMAD R10, R11, R4, RZ ;  /* 0x000000040b0a7224 */ /* 0x000fc800078e02ff */
[----:B------:R-:W-:Y:S01]  /*7740*/  IMAD R11, R29, R5, R10 ;  /* 0x000000051d0b7224 */ /* 0x000fe200078e020a */
[----:B------:R-:W-:-:S04]  /*7750*/  LEA R10, P0, R8, UR12, 0x2 ;  /* 0x0000000c080a7c11 */ /* 0x000fc8000f8010ff */
[----:B------:R-:W-:-:S04]  /*7760*/  IADD3 R11, R9, R11, RZ ;  /* 0x0000000b090b7210 */ /* 0x000fc80007ffe0ff */
[----:B------:R-:W-:-:S05]  /*7770*/  LEA.HI.X R11, R8, UR13, R11, 0x2, P0 ;  /* 0x0000000d080b7c11 */ /* 0x000fca00080f140b */
[----:B0-----:R1:W-:Y:S02]  /*7780*/  REDG.E.ADD.F32.FTZ.RN.STRONG.GPU desc[UR16][R10.64], R213 ;  /* 0x000000d50a0079a6 */ /* 0x0013e4000c10f390 */
.L_x_4336:
[----:B------:R-:W-:Y:S05]  /*7790*/  BSYNC B0 ;  /* 0x0000000000007941 */ /* 0x000fea0003800000 */
.L_x_4335:
[----:B------:R-:W-:Y:S01]  /*77a0*/  USHF.L.U64.HI UR10, UR7, 0x2, UR8 ;  /* 0x00000002070a7899 */ /* 0x000fe20008010208 */
[----:B-12---:R-:W-:Y:S01]  /*77b0*/  FMUL.FTZ R10, R186, R209 ;  /* 0x000000d1ba0a7220 */ /* 0x006fe20000410000 */
[----:B------:R-:W-:Y:S01]  /*77c0*/  USHF.L.U32 UR11, UR7, 0x2, URZ ;  /* 0x00000002070b7899 */ /* 0x000fe2000800063f */
[----:B------:R-:W-:Y:S01]  /*77d0*/  LEA R8, P0, R6, UR12, 0x2 ;  /* 0x0000000c06087c11 */ /* 0x000fe2000f8010ff */
[----:B------:R-:W-:Y:S01]  /*77e0*/  FFMA.FTZ R227, R218, R221, R227 ;  /* 0x000000dddae37223 */ /* 0x000fe200000100e3 */
[----:B------:R-:W-:Y:S01]  /*77f0*/  IADD3 R228, R139, 0x80, RZ ;  /* 0x000000808be47810 */ /* 0x000fe20007ffe0ff */
[----:B0-----:R-:W-:Y:S01]  /*7800*/  IMAD R222, R4, UR10, RZ ;  /* 0x0000000a04de7c24 */ /* 0x001fe2000f8e02ff */
[----:B------:R-:W-:Y:S01]  /*7810*/  LEA.HI.X R9, R6, UR13, R25, 0x2, P0 ;  /* 0x0000000d06097c11 */ /* 0x000fe200080f1419 */
[----:B------:R-:W-:Y:S01]  /*7820*/  UIADD3 UR10, UR6, -UR34, URZ ;  /* 0x80000022060a7290 */ /* 0x000fe2000fffe03f */
[----:B------:R-:W-:Y:S01]  /*7830*/  LEA R6, P0, R95, R8, 0x2 ;  /* 0x000000085f067211 */ /* 0x000fe200078010ff */
[----:B------:R-:W-:Y:S01]  /*7840*/  IMAD R209, R5, UR11, R222 ;  /* 0x0000000b05d17c24 */ /* 0x000fe2000f8e02de */
[----:B------:R-:W-:Y:S01]  /*7850*/  LEA.HI.SX32 R11, R228, R139, 0x1b ;  /* 0x0000008be40b7211 */ /* 0x000fe200078fdaff */
[----:B------:R-:W-:Y:S01]  /*7860*/  VIADD R222, R139, 0x40 ;  /* 0x000000408bde7836 */ /* 0x000fe20000000000 */
[----:B------:R-:W-:Y:S01]  /*7870*/  LEA.HI.X R7, R95, R9, R93, 0x2, P0 ;  /* 0x000000095f077211 */ /* 0x000fe200000f145d */
[----:B------:R-:W-:Y:S01]  /*7880*/  UIMAD UR10, UR10, -0x400, URZ ;  /* 0xfffffc000a0a78a4 */ /* 0x000fe2000f8e023f */
[----:B------:R-:W-:Y:S01]  /*7890*/  ISETP.GE.AND P0, PT, R24, 0x41, PT ;  /* 0x000000411800780c */ /* 0x000fe20003f06270 */
[----:B------:R-:W-:Y:S01]  /*78a0*/  BSSY B0, `(.L_x_4337) ;  /* 0x0000013000007945 */ /* 0x000fe20003800000 */
[----:B------:R-:W-:Y:S01]  /*78b0*/  LEA.HI.SX32 R5, R222, R139, 0x1b ;  /* 0x0000008bde057211 */ /* 0x000fe200078fdaff */
[----:B------:R-:W-:Y:S01]  /*78c0*/  IMAD.WIDE.U32 R6, R4, UR11, R6 ;  /* 0x0000000b04067c25 */ /* 0x000fe2000f8e0006 */
[----:B------:R-:W-:-:S03]  /*78d0*/  IADD3 R234, R139, 0xc0, RZ ;  /* 0x000000c08bea7810 */ /* 0x000fc60007ffe0ff */
[----:B------:R-:W-:Y:S01]  /*78e0*/  FADD.FTZ R244, R244, R223 ;  /* 0x000000dff4f47221 */ /* 0x000fe20000010000 */
[----:B------:R-:W-:Y:S01]  /*78f0*/  LEA R5, R5, R94, 0x2 ;  /* 0x0000005e05057211 */ /* 0x000fe200078e10ff */
[----:B------:R-:W-:Y:S02]  /*7900*/  IMAD.U32 R25, RZ, RZ, UR10 ;  /* 0x0000000aff197e24 */ /* 0x000fe4000f8e00ff */
[----:B------:R-:W-:Y:S01]  /*7910*/  FADD.FTZ R10, R227, R10 ;  /* 0x0000000ae30a7221 */ /* 0x000fe20000010000 */
[C---:B------:R-:W-:Y:S01]  /*7920*/  ISETP.GE.AND P1, PT, R24.reuse, 0x81, PT ;  /* 0x000000811800780c */ /* 0x040fe20003f26270 */
[----:B------:R-:W-:Y:S01]  /*7930*/  IMAD R11, R11, 0x4, R94 ;  /* 0x000000040b0b7824 */ /* 0x000fe200078e025e */
[----:B------:R-:W-:Y:S01]  /*7940*/  IADD3 R7, R209, R7, RZ ;  /* 0x00000007d1077210 */ /* 0x000fe20007ffe0ff */
[----:B------:R-:W0:Y:S01]  /*7950*/  LDS R5, [R5+0x950] ;  /* 0x0009500005057984 */ /* 0x000e220000000800 */
[----:B------:R-:W-:Y:S01]  /*7960*/  IMAD.WIDE R8, R25, 0x4, R8 ;  /* 0x0000000419087825 */ /* 0x000fe200078e0208 */
[----:B------:R-:W-:-:S02]  /*7970*/  ISETP.GE.AND P2, PT, R24, 0xc1, PT ;  /* 0x000000c11800780c */ /* 0x000fc40003f46270 */
[----:B------:R-:W-:Y:S01]  /*7980*/  LEA.HI.SX32 R25, R234, R139, 0x1b ;  /* 0x0000008bea197211 */ /* 0x000fe200078fdaff */
[----:B------:R-:W-:Y:S10]  /*7990*/  @!P0 BRA `(.L_x_4338) ;  /* 0x00000000000c8947 */ /* 0x000ff40003800000 */
[----:B------:R-:W-:-:S05]  /*79a0*/  IMAD.WIDE.U32 R8, R4, UR11, R8 ;  /* 0x0000000b04087c25 */ /* 0x000fca000f8e0008 */
[----:B------:R-:W-:-:S05]  /*79b0*/  IADD3 R9, R9, R209, RZ ;  /* 0x000000d109097210 */ /* 0x000fca0007ffe0ff */
[----:B0-----:R1:W-:Y:S02]  /*79c0*/  REDG.E.ADD.F32.FTZ.RN.STRONG.GPU desc[UR16][R8.64+-0xf00], R5 ;  /* 0xfff10005080079a6 */ /* 0x0013e4000c10f390 */
.L_x_4338:
[----:B------:R-:W-:Y:S05]  /*79d0*/  BSYNC B0 ;  /* 0x0000000000007941 */ /* 0x000fea0003800000 */
.L_x_4337:
[----:B01----:R0:W1:Y:S01]  /*79e0*/  LDS R5, [R11+0xa50] ;  /* 0x000a50000b057984 */ /* 0x0030620000000800 */
[----:B------:R-:W-:Y:S01]  /*79f0*/  BSSY B0, `(.L_x_4339) ;  /* 0x0000004000007945 */ /* 0x000fe20003800000 */
[----:B------:R-:W-:-:S03]  /*7a00*/  LEA R25, R25, R94, 0x2 ;  /* 0x0000005e19197211 */ /* 0x000fc600078e10ff */
[----:B------:R-:W-:Y:S05]  /*7a10*/  @!P1 BRA `(.L_x_4340) ;  /* 0x0000000000049947 */ /* 0x000fea0003800000 */
[----:B-1----:R2:W-:Y:S02]  /*7a20*/  REDG.E.ADD.F32.FTZ.RN.STRONG.GPU desc[UR16][R6.64+-0xe00], R5 ;  /* 0xfff20005060079a6 */ /* 0x0025e4000c10f390 */
.L_x_4340:
[----:B------:R-:W-:Y:S05]  /*7a30*/  BSYNC B0 ;  /* 0x0000000000007941 */ /* 0x000fea0003800000 */
.L_x_4339:
[----:B-12---:R1:W2:Y:S01]  /*7a40*/  LDS R5, [R25+0xb50] ;  /* 0x000b500019057984 */ /* 0x0062a20000000800 */
[----:B------:R-:W-:Y:S01]  /*7a50*/  BSSY B0, `(.L_x_4341) ;  /* 0x0000005000007945 */ /* 0x000fe20003800000 */
[C---:B------:R-:W-:Y:S01]  /*7a60*/  VIADD R4, R139.reuse, 0x100 ;  /* 0x000001008b047836 */ /* 0x040fe20000000000 */
[----:B------:R-:W-:Y:S02]  /*7a70*/  IADD3 R8, R139, 0x140, RZ ;  /* 0x000001408b087810 */ /* 0x000fe40007ffe0ff */
[----:B------:R-:W-:Y:S05]  /*7a80*/  @!P2 BRA `(.L_x_4342) ;  /* 0x000000000004a947 */ /* 0x000fea0003800000 */
[----:B--2---:R3:W-:Y:S02]  /*7a90*/  REDG.E.ADD.F32.FTZ.RN.STRONG.GPU desc[UR16][R6.64+-0xd00], R5 ;  /* 0xfff30005060079a6 */ /* 0x0047e4000c10f390 */
.L_x_4342:
[----:B------:R-:W-:Y:S05]  /*7aa0*/  BSYNC B0 ;  /* 0x0000000000007941 */ /* 0x000fea0003800000 */
.L_x_4341:
[-C--:B--23--:R-:W-:Y:S01]  /*7ab0*/  LEA.HI.SX32 R5, R4, R139.reuse, 0x1b ;  /* 0x0000008b04057211 */ /* 0x08cfe200078fdaff */
[----:B------:R-:W-:Y:S01]  /*7ac0*/  BSSY B0, `(.L_x_4343) ;  /* 0x0000010000007945 */ /* 0x000fe20003800000 */
[----:B------:R-:W-:Y:S01]  /*7ad0*/  ISETP.GE.AND P5, PT, R24, 0x101, PT ;  /* 0x000001011800780c */ /* 0x000fe20003fa6270 */
[----:B------:R-:W-:Y:S01]  /*7ae0*/  VIADD R4, R139, 0x1c0 ;  /* 0x000001c08b047836 */ /* 0x000fe20000000000 */
[----:B------:R-:W-:Y:S02]  /*7af0*/  LEA R5, R5, R94, 0x2 ;  /* 0x0000005e05057211 */ /* 0x000fe400078e10ff */
[----:B------:R-:W-:Y:S02]  /*7b00*/  IADD3 R222, R139, 0x180, RZ ;  /* 0x000001808bde7810 */ /* 0x000fe40007ffe0ff */
[-C--:B------:R-:W-:Y:S02]  /*7b10*/  LEA.HI.SX32 R9, R8, R139.reuse, 0x1b ;  /* 0x0000008b08097211 */ /* 0x080fe400078fdaff */
[----:B------:R-:W2:Y:S01]  /*7b20*/  LDS R5, [R5+0xc50] ;  /* 0x000c500005057984 */ /* 0x000ea20000000800 */
[----:B0-----:R-:W-:-:S02]  /*7b30*/  LEA.HI.SX32 R11, R222, R139, 0x1b ;  /* 0x0000008bde0b7211 */ /* 0x001fc400078fdaff */
[----:B------:R-:W-:Y:S02]  /*7b40*/  LEA R8, R9, R94, 0x2 ;  /* 0x0000005e09087211 */ /* 0x000fe400078e10ff */
[C---:B------:R-:W-:Y:S02]  /*7b50*/  ISETP.GE.AND P0, PT, R24.reuse, 0x141, PT ;  /* 0x000001411800780c */ /* 0x040fe40003f06270 */
[C---:B------:R-:W-:Y:S02]  /*7b60*/  ISETP.GE.AND P1, PT, R24.reuse, 0x181, PT ;  /* 0x000001811800780c */ /* 0x040fe40003f26270 */
[C---:B------:R-:W-:Y:S02]  /*7b70*/  ISETP.GE.AND P2, PT, R24.reuse, 0x1c1, PT ;  /* 0x000001c11800780c */ /* 0x040fe40003f46270 */
[C---:B------:R-:W-:Y:S02]  /*7b80*/  ISETP.GE.AND P3, PT, R24.reuse, 0x201, PT ;  /* 0x000002011800780c */ /* 0x040fe40003f66270 */
[----:B------:R-:W-:Y:S01]  /*7b90*/  ISETP.GE.AND P4, PT, R24, 0x241, PT ;  /* 0x000002411800780c */ /* 0x000fe20003f86270 */
[----:B------:R-:W-:-:S12]  /*7ba0*/  @!P5 BRA `(.L_x_4344) ;  /* 0x000000000004d947 */ /* 0x000fd80003800000 */
[----:B--2---:R0:W-:Y:S02]  /*7bb0*/  REDG.E.ADD.F32.FTZ.RN.STRONG.GPU desc[UR16][R6.64+-0xc00], R5 ;  /* 0xfff40005060079a6 */ /* 0x0041e4000c10f390 */
.L_x_4344:
[----:B------:R-:W-:Y:S05]  /*7bc0*/  BSYNC B0 ;  /* 0x0000000000007941 */ /* 0x000fea0003800000 */
.L_x_4343:
[----:B0-2---:R0:W2:Y:S01]  /*7bd0*/  LDS R5, [R8+0xd50] ;  /* 0x000d500008057984 */ /* 0x0050a20000000800 */
[----:B------:R-:W-:Y:S01]  /*7be0*/  BSSY B0, `(.L_x_4345) ;  /* 0x0000006000007945 */ /* 0x000fe20003800000 */
[----:B------:R-:W-:Y:S01]  /*7bf0*/  VIADD R222, R139, 0x200 ;  /* 0x000002008bde7836 */ /* 0x000fe20000000000 */
[----:B------:R-:W-:Y:S02]  /*7c00*/  LEA.HI.SX32 R9, R4, R139, 0x1b ;  /* 0x0000008b04097211 */ /* 0x000fe400078fdaff */
[----:B-1----:R-:W-:Y:S01]  /*7c10*/  LEA R25, R11, R94, 0x2 ;  /* 0x0000005e0b197211 */ /* 0x002fe200078e10ff */
[----:B------:R-:W-:Y:S06]  /*7c20*/  @!P0 BRA `(.L_x_4346) ;  /* 0x0000000000048947 */ /* 0x000fec0003800000 */
[----:B--2---:R1:W-:Y:S02]  /*7c30*/  REDG.E.ADD.F32.FTZ.RN.STRONG.GPU desc[UR16][R6.64+-0xb00], R5 ;  /* 0xfff50005060079a6 */ /* 0x0043e4000c10f390 */
.L_x_4346:
[----:B------:R-:W-:Y:S05]  /*7c40*/  BSYNC B0 ;  /* 0x0000000000007941 */ /* 0x000fea0003800000 */
.L_x_4345:
[----:B-12---:R1:W2:Y:S01]  /*7c50*/  LDS R5, [R25+0xe50] ;  /* 0x000e500019057984 */ /* 0x0062a20000000800 */
[----:B------:R-:W-:Y:S01]  /*7c60*/  BSSY B0, `(.L_x_4347) ;  /* 0x0000006000007945 */ /* 0x000fe20003800000 */
[----:B------:R-:W-:Y:S01]  /*7c70*/  IADD3 R4, R139, 0x240, RZ ;  /* 0x000002408b047810 */ /* 0x000fe20007ffe0ff */
[----:B0-----:R-:W-:Y:S01]  /*7c80*/  IMAD R8, R9, 0x4, R94 ;  /* 0x0000000409087824 */ /* 0x001fe200078e025e */
[----:B------:R-:W-:Y:S01]  /*7c90*/  LEA.HI.SX32 R11, R222, R139, 0x1b ;  /* 0x0000008bde0b7211 */ /* 0x000fe200078fdaff */
[----:B------:R-:W-:Y:S06]  /*7ca0*/  @!P1 BRA `(.L_x_4348) ;  /* 0x0000000000049947 */ /* 0x000fec0003800000 */
[----:B--2---:R0:W-:Y:S02]  /*7cb0*/  REDG.E.ADD.F32.FTZ.RN.STRONG.GPU desc[UR16][R6.64+-0xa00], R5 ;  /* 0xfff60005060079a6 */ /* 0x0041e4000c10f390 */
.L_x_4348:
[----:B------:R-:W-:Y:S05]  /*7cc0*/  BSYNC B0 ;  /* 0x0000000000007941 */ /* 0x000fea0003800000 */
.L_x_4347:
[----:B0-2---:R0:W2:Y:S01]  /*7cd0*/  LDS R5, [R8+0xf50] ;  /* 0x000f500008057984 */ /* 0x0050a20000000800 */
[----:B------:R-:W-:Y:S01]  /*7ce0*/  BSSY B0, `(.L_x_4349) ;  /* 0x0000005000007945 */ /* 0x000fe20003800000 */
[----:B------:R-:W-:Y:S02]  /*7cf0*/  LEA.HI.SX32 R9, R4, R139, 0x1b ;  /* 0x0000008b04097211 */ /* 0x000fe400078fdaff */
[----:B------:R-:W-:Y:S01]  /*7d00*/  LEA R11, R11, R94, 0x2 ;  /* 0x0000005e0b0b7211 */ /* 0x000fe200078e10ff */
[----:B------:R-:W-:Y:S06]  /*7d10*/  @!P2 BRA `(.L_x_4350) ;  /* 0x000000000004a947 */ /* 0x000fec0003800000 */
[----:B--2---:R3:W-:Y:S02]  /*7d20*/  REDG.E.ADD.F32.FTZ.RN.STRONG.GPU desc[UR16][R6.64+-0x900], R5 ;  /* 0xfff70005060079a6 */ /* 0x0047e4000c10f390 */
.L_x_4350:
[----:B------:R-:W-:Y:S05]  /*7d30*/  BSYNC B0 ;  /* 0x0000000000007941 */ /* 0x000fea0003800000 */
.L_x_4349:
[----:B--23--:R2:W3:Y:S01]  /*7d40*/  LDS R5, [R11+0x1050] ;  /* 0x001050000b057984 */ /* 0x00c4e20000000800 */
[----:B------:R-:W-:Y:S01]  /*7d50*/  BSSY B0, `(.L_x_4351) ;  /* 0x0000004000007945 */ /* 0x000fe20003800000 */
[----:B------:R-:W-:-:S03]  /*7d60*/  LEA R9, R9, R94, 0x2 ;  /* 0x0000005e09097211 */ /* 0x000fc600078e10ff */
[----:B------:R-:W-:Y:S05]  /*7d70*/  @!P3 BRA `(.L_x_4352) ;  /* 0x000000000004b947 */ /* 0x000fea0003800000 */
[----:B---3--:R4:W-:Y:S02]  /*7d80*/  REDG.E.ADD.F32.FTZ.RN.STRONG.GPU desc[UR16][R6.64+-0x800], R5 ;  /* 0xfff80005060079a6 */ /* 0x0089e4000c10f390 */
.L_x_4352:
[----:B------:R-:W-:Y:S05]  /*7d90*/  BSYNC B0 ;  /* 0x0000000000007941 */ /* 0x000fea0003800000 */
.L_x_4351:
[----:B---34-:R3:W4:Y:S01]  /*7da0*/  LDS R5, [R9+0x1150] ;  /* 0x0011500009057984 */ /* 0x0187220000000800 */
[----:B------:R-:W-:Y:S01]  /*7db0*/  BSSY B0, `(.L_x_4353) ;  /* 0x0000005000007945 */ /* 0x000fe20003800000 */
[C---:B------:R-:W-:Y:S01]  /*7dc0*/  VIADD R4, R139.reuse, 0x280 ;  /* 0x000002808b047836 */ /* 0x040fe20000000000 */
[----:B0-----:R-:W-:Y:S02]  /*7dd0*/  IADD3 R8, R139, 0x2c0, RZ ;  /* 0x000002c08b087810 */ /* 0x001fe40007ffe0ff */
[----:B------:R-:W-:Y:S05]  /*7de0*/  @!P4 BRA `(.L_x_4354) ;  /* 0x000000000004c947 */ /* 0x000fea0003800000 */
[----:B----4-:R0:W-:Y:S02]  /*7df0*/  REDG.E.ADD.F32.FTZ.RN.STRONG.GPU desc[UR16][R6.64+-0x700], R5 ;  /* 0xfff90005060079a6 */ /* 0x0101e4000c10f390 */
.L_x_4354:
[----:B------:R-:W-:Y:S05]  /*7e00*/  BSYNC B0 ;  /* 0x0000000000007941 */ /* 0x000fea0003800000 */
.L_x_4353:
[-C--:B0---4-:R-:W-:Y:S01]  /*7e10*/  LEA.HI.SX32 R5, R4, R139.reuse, 0x1b ;  /* 0x0000008b04057211 */ /* 0x091fe200078fdaff */
[----:B------:R-:W-:Y:S01]  /*7e20*/  BSSY B0, `(.L_x_4355) ;  /* 0x0000010000007945 */ /* 0x000fe20003800000 */
[----:B------:R-:W-:Y:S01]  /*7e30*/  ISETP.GE.AND P5, PT, R24, 0x281, PT ;  /* 0x000002811800780c */ /* 0x000fe20003fa6270 */
[----:B------:R-:W-:Y:S01]  /*7e40*/  VIADD R4, R139, 0x340 ;  /* 0x000003408b047836 */ /* 0x000fe20000000000 */
[----:B------:R-:W-:Y:S02]  /*7e50*/  LEA R5, R5, R94, 0x2 ;  /* 0x0000005e05057211 */ /* 0x000fe400078e10ff */
[----:B------:R-:W-:Y:S02]  /*7e60*/  IADD3 R222, R139, 0x300, RZ ;  /* 0x000003008bde7810 */ /* 0x000fe40007ffe0ff */
[-C--:B---3--:R-:W-:Y:S02]  /*7e70*/  LEA.HI.SX32 R9, R8, R139.reuse, 0x1b ;  /* 0x0000008b08097211 */ /* 0x088fe400078fdaff */
[----:B------:R-:W0:Y:S01]  /*7e80*/  LDS R5, [R5+0x1250] ;  /* 0x0012500005057984 */ /* 0x000e220000000800 */
[----:B--2---:R-:W-:-:S02]  /*7e90*/  LEA.HI.SX32 R11, R222, R139, 0x1b ;  /* 0x0000008bde0b7211 */ /* 0x004fc400078fdaff */
[----:B-1----:R-:W-:Y:S02]  /*7ea0*/  LEA R25, R9, R94, 0x2 ;  /* 0x0000005e09197211 */ /* 0x002fe400078e10ff */
[C---:B------:R-:W-:Y:S02]  /*7eb0*/  ISETP.GE.AND P0, PT, R24.reuse, 0x2c1, PT ;  /* 0x000002c11800780c */ /* 0x040fe40003f06270 */
[C---:B------:R-:W-:Y:S02]  /*7ec0*/  ISETP.GE.AND P1, PT, R24.reuse, 0x301, PT ;  /* 0x000003011800780c */ /* 0x040fe40003f26270 */
[C---:B------:R-:W-:Y:S02]  /*7ed0*/  ISETP.GE.AND P2, PT, R24.reuse, 0x341, PT ;  /* 0x000003411800780c */ /* 0x040fe40003f46270 */
[C---:B------:R-:W-:Y:S02]  /*7ee0*/  ISETP.GE.AND P3, PT, R24.reuse, 0x381, PT ;  /* 0x000003811800780c */ /* 0x040fe40003f66270 */
[----:B------:R-:W-:Y:S01]  /*7ef0*/  ISETP.GE.AND P4, PT, R24, 0x3c1, PT ;  /* 0x000003c11800780c */ /* 0x000fe20003f86270 */
[----:B------:R-:W-:-:S12]  /*7f00*/  @!P5 BRA `(.L_x_4356) ;  /* 0x000000000004d947 */ /* 0x000fd80003800000 */
[----:B0-----:R1:W-:Y:S02]  /*7f10*/  REDG.E.ADD.F32.FTZ.RN.STRONG.GPU desc[UR16][R6.64+-0x600], R5 ;  /* 0xfffa0005060079a6 */ /* 0x0013e4000c10f390 */
.L_x_4356:
[----:B------:R-:W-:Y:S05]  /*7f20*/  BSYNC B0 ;  /* 0x0000000000007941 */ /* 0x000fea0003800000 */
.L_x_4355:
[----:B01----:R0:W1:Y:S01]  /*7f30*/  LDS R5, [R25+0x1350] ;  /* 0x0013500019057984 */ /* 0x0030620000000800 */
[----:B------:R-:W-:Y:S01]  /*7f40*/  BSSY B0, `(.L_x_4357) ;  /* 0x0000006000007945 */ /* 0x000fe20003800000 */
[----:B------:R-:W-:Y:S01]  /*7f50*/  VIADD R8, R139, 0x380 ;  /* 0x000003808b087836 */ /* 0x000fe20000000000 */
[----:B------:R-:W-:Y:S02]  /*7f60*/  LEA.HI.SX32 R9, R4, R139, 0x1b ;  /* 0x0000008b04097211 */ /* 0x000fe400078fdaff */
[----:B------:R-:W-:Y:S01]  /*7f70*/  LEA R24, R11, R94, 0x2 ;  /* 0x0000005e0b187211 */ /* 0x000fe200078e10ff */
[----:B------:R-:W-:Y:S06]  /*7f80*/  @!P0 BRA `(.L_x_4358) ;  /* 0x0000000000048947 */ /* 0x000fec0003800000 */
[----:B-1----:R2:W-:Y:S02]  /*7f90*/  REDG.E.ADD.F32.FTZ.RN.STRONG.GPU desc[UR16][R6.64+-0x500], R5 ;  /* 0xfffb0005060079a6 */ /* 0x0025e4000c10f390 */
.L_x_4358:
[----:B------:R-:W-:Y:S05]  /*7fa0*/  BSYNC B0 ;  /* 0x0000000000007941 */ /* 0x000fea0003800000 */
.L_x_4357:
[----:B-12---:R1:W2:Y:S01]  /*7fb0*/  LDS R5, [R24+0x1450] ;  /* 0x0014500018057984 */ /* 0x0062a20000000800 */
[----:B------:R-:W-:Y:S01]  /*7fc0*/  BSSY B0, `(.L_x_4359) ;  /* 0x0000006000007945 */ /* 0x000fe20003800000 */
[----:B------:R-:W-:Y:S01]  /*7fd0*/  LEA.HI.SX32 R11, R8, R139, 0x1b ;  /* 0x0000008b080b7211 */ /* 0x000fe200078fdaff */
[----:B------:R-:W-:Y:S01]  /*7fe0*/  IMAD R8, R9, 0x4, R94 ;  /* 0x0000000409087824 */ /* 0x000fe200078e025e */
[----:B------:R-:W-:Y:S01]  /*7ff0*/  IADD3 R4, R139, 0x3c0, RZ ;  /* 0x000003c08b047810 */ /* 0x000fe20007ffe0ff */
[----:B------:R-:W-:Y:S06]  /*8000*/  @!P1 BRA `(.L_x_4360) ;  /* 0x0000000000049947 */ /* 0x000fec0003800000 */
[----:B--2---:R3:W-:Y:S02]  /*8010*/  REDG.E.ADD.F32.FTZ.RN.STRONG.GPU desc[UR16][R6.64+-0x400], R5 ;  /* 0xfffc0005060079a6 */ /* 0x0047e4000c10f390 */
.L_x_4360:
[----:B------:R-:W-:Y:S05]  /*8020*/  BSYNC B0 ;  /* 0x0000000000007941 */ /* 0x000fea0003800000 */
.L_x_4359:
[----:B--23--:R2:W3:Y:S01]  /*8030*/  LDS R5, [R8+0x1550] ;  /* 0x0015500008057984 */ /* 0x00c4e20000000800 */
[----:B------:R-:W-:Y:S01]  /*8040*/  BSSY B0, `(.L_x_4361) ;  /* 0x0000005000007945 */ /* 0x000fe20003800000 */
[----:B------:R-:W-:Y:S02]  /*8050*/  LEA.HI.SX32 R9, R4, R139, 0x1b ;  /* 0x0000008b04097211 */ /* 0x000fe400078fdaff */
[----:B------:R-:W-:Y:S01]  /*8060*/  LEA R11, R11, R94, 0x2 ;  /* 0x0000005e0b0b7211 */ /* 0x000fe200078e10ff */
[----:B------:R-:W-:Y:S06]  /*8070*/  @!P2 BRA `(.L_x_4362) ;  /* 0x000000000004a947 */ /* 0x000fec0003800000 */
[----:B---3--:R4:W-:Y:S02]  /*8080*/  REDG.E.ADD.F32.FTZ.RN.STRONG.GPU desc[UR16][R6.64+-0x300], R5 ;  /* 0xfffd0005060079a6 */ /* 0x0089e4000c10f390 */
.L_x_4362:
[----:B------:R-:W-:Y:S05]  /*8090*/  BSYNC B0 ;  /* 0x0000000000007941 */ /* 0x000fea0003800000 */
.L_x_4361:
[----:B---34-:R3:W4:Y:S01]  /*80a0*/  LDS R5, [R11+0x1650] ;  /* 0x001650000b057984 */ /* 0x0187220000000800 */
[----:B------:R-:W-:Y:S01]  /*80b0*/  BSSY B0, `(.L_x_4363) ;  /* 0x0000004000007945 */ /* 0x000fe20003800000 */
[----:B------:R-:W-:-:S03]  /*80c0*/  LEA R9, R9, R94, 0x2 ;  /* 0x0000005e09097211 */ /* 0x000fc600078e10ff */
[----:B------:R-:W-:Y:S05]  /*80d0*/  @!P3 BRA `(.L_x_4364) ;  /* 0x000000000004b947 */ /* 0x000fea0003800000 */
[----:B----4-:R4:W-:Y:S02]  /*80e0*/  REDG.E.ADD.F32.FTZ.RN.STRONG.GPU desc[UR16][R6.64+-0x200], R5 ;  /* 0xfffe0005060079a6 */ /* 0x0109e4000c10f390 */
.L_x_4364:
[----:B------:R-:W-:Y:S05]  /*80f0*/  BSYNC B0 ;  /* 0x0000000000007941 */ /* 0x000fea0003800000 */
.L_x_4363:
[----:B----4-:R4:W0:Y:S01]  /*8100*/  LDS R5, [R9+0x1750] ;  /* 0x0017500009057984 */ /* 0x0108220000000800 */
[----:B------:R-:W-:Y:S04]  /*8110*/  BSSY B0, `(.L_x_4365) ;  /* 0x0000003000007945 */ /* 0x000fe80003800000 */
[----:B------:R-:W-:Y:S05]  /*8120*/  @!P4 BRA `(.L_x_4366) ;  /* 0x000000000004c947 */ /* 0x000fea0003800000 */
[----:B0-----:R0:W-:Y:S02]  /*8130*/  REDG.E.ADD.F32.FTZ.RN.STRONG.GPU desc[UR16][R6.64+-0x100], R5 ;  /* 0xffff0005060079a6 */ /* 0x0011e4000c10f390 */
.L_x_4366:
[----:B------:R-:W-:Y:S05]  /*8140*/  BSYNC B0 ;  /* 0x0000000000007941 */ /* 0x000fea0003800000 */
.L_x_4365:
[----:B0-----:R-:W0:Y:S01]  /*8150*/  SHFL.DOWN PT, R7, R244, 0x1, 0x1f ;  /* 0x08201f00f4077f89 */ /* 0x001e2200000e0000 */
[----:B------:R-:W-:Y:S01]  /*8160*/  ISETP.GT.AND P0, PT, R132, 0x1e, PT ;  /* 0x0000001e8400780c */ /* 0x000fe20003f04270 */
[----:B------:R-:W-:Y:S01]  /*8170*/  FMUL.FTZ R153, R153, R216 ;  /* 0x000000d899997220 */ /* 0x000fe20000410000 */
[----:B------:R-:W-:Y:S01]  /*8180*/  FMUL.FTZ R157, R157, R212 ;  /* 0x000000d49d9d7220 */ /* 0x000fe20000410000 */
[----:B------:R-:W5:Y:S01]  /*8190*/  SHFL.DOWN PT, R5, R10, 0x1, 0x1f ;  /* 0x08201f000a057f89 */ /* 0x000f6200000e0000 */
[----:B------:R-:W-:Y:S01]  /*81a0*/  FMUL.FTZ R4, R159, R210 ;  /* 0x000000d29f047220 */ /* 0x000fe20000410000 */
[----:B------:R-:W-:Y:S01]  /*81b0*/  FMUL.FTZ R166, R166, R201 ;  /* 0x000000c9a6a67220 */ /* 0x000fe20000410000 */
[----:B------:R-:W-:Y:S01]  /*81c0*/  FMUL.FTZ R165, R165, R204 ;  /* 0x000000cca5a57220 */ /* 0x000fe20000410000 */
[----:B------:R-:W-:Y:S01]  /*81d0*/  FMUL.FTZ R168, R168, R195 ;  /* 0x000000c3a8a87220 */ /* 0x000fe20000410000 */
[----:B------:R-:W-:Y:S01]  /*81e0*/  FFMA.FTZ R49, R80, R4, R49 ;  /* 0x0000000450317223 */ /* 0x000fe20000010031 */
[----:B------:R-:W-:Y:S01]  /*81f0*/  ISETP.NE.AND P1, PT, R132, RZ, PT ;  /* 0x000000ff8400720c */ /* 0x000fe20003f25270 */
[----:B------:R-:W-:Y:S01]  /*8200*/  FMUL.FTZ R161, R161, R208 ;  /* 0x000000d0a1a17220 */ /* 0x000fe20000410000 */
[----:B------:R-:W-:Y:S01]  /*8210*/  FMUL.FTZ R167, R167, R200 ;  /* 0x000000c8a7a77220 */ /* 0x000fe20000410000 */
[----:B------:R-:W-:Y:S01]  /*8220*/  FMUL.FTZ R169, R169, R192 ;  /* 0x000000c0a9a97220 */ /* 0x000fe20000410000 */
[----:B------:R-:W-:Y:S01]  /*8230*/  FMUL.FTZ R170, R170, R217 ;  /* 0x000000d9aaaa7220 */ /* 0x000fe20000410000 */
[----:B------:R-:W-:Y:S01]  /*8240*/  FMUL.FTZ R171, R171, R226 ;  /* 0x000000e2abab7220 */ /* 0x000fe20000410000 */
[----:B------:R-:W-:Y:S01]  /*8250*/  FMUL.FTZ R149, R149, R230 ;  /* 0x000000e695957220 */ /* 0x000fe20000410000 */
[C---:B------:R-:W-:Y:S01]  /*8260*/  FMUL.FTZ R208, R147.reuse, R208 ;  /* 0x000000d093d07220 */ /* 0x040fe20000410000 */
[C---:B------:R-:W-:Y:S01]  /*8270*/  FMUL.FTZ R192, R147.reuse, R192 ;  /* 0x000000c093c07220 */ /* 0x040fe20000410000 */
[C---:B------:R-:W-:Y:S01]  /*8280*/  FMUL.FTZ R226, R147.reuse, R226 ;  /* 0x000000e293e27220 */ /* 0x040fe20000410000 */
[CC--:B------:R-:W-:Y:S01]  /*8290*/  FMUL.FTZ R6, R147.reuse, R211.reuse ;  /* 0x000000d393067220 */ /* 0x0c0fe20000410000 */
[----:B------:R-:W-:Y:S01]  /*82a0*/  FMUL.FTZ R230, R147, R230 ;  /* 0x000000e693e67220 */ /* 0x000fe20000410000 */
[----:B------:R-:W-:Y:S01]  /*82b0*/  FMUL.FTZ R207, R207, R208 ;  /* 0x000000d0cfcf7220 */ /* 0x000fe20000410000 */
[----:B------:R-:W-:Y:S01]  /*82c0*/  FMUL.FTZ R191, R191, R192 ;  /* 0x000000c0bfbf7220 */ /* 0x000fe20000410000 */
[----:B0-----:R-:W-:Y:S01]  /*82d0*/  @!P0 FADD.FTZ R244, R244, R7 ;  /* 0x00000007f4f48221 */ /* 0x001fe20000010000 */
[----:B------:R-:W-:Y:S01]  /*82e0*/  FMUL.FTZ R203, R203, R226 ;  /* 0x000000e2cbcb7220 */ /* 0x000fe20000410000 */
[----:B------:R-:W-:Y:S01]  /*82f0*/  FMUL.FTZ R172, R172, R211 ;  /* 0x000000d3acac7220 */ /* 0x000fe20000410000 */
[----:B------:R-:W-:Y:S01]  /*8300*/  FMUL.FTZ R6, R3, R6 ;  /* 0x0000000603067220 */ /* 0x000fe20000410000 */
[----:B-----5:R-:W-:Y:S01]  /*8310*/  @!P0 FADD.FTZ R10, R10, R5 ;  /* 0x000000050a0a8221 */ /* 0x020fe20000010000 */
[----:B----4-:R-:W0:Y:S01]  /*8320*/  SHFL.DOWN PT, R9, R244, 0x2, 0x1f ;  /* 0x08401f00f4097f89 */ /* 0x010e2200000e0000 */
[----:B------:R-:W-:Y:S01]  /*8330*/  ISETP.GT.AND P0, PT, R132, 0x1d, PT ;  /* 0x0000001d8400780c */ /* 0x000fe20003f04270 */
[----:B------:R-:W-:Y:S01]  /*8340*/  FMUL.FTZ R5, R147, R216 ;  /* 0x000000d893057220 */ /* 0x000fe20000410000 */
[----:B------:R-:W-:Y:S01]  /*8350*/  FMUL.FTZ R185, R185, R230 ;  /* 0x000000e6b9b97220 */ /* 0x000fe20000410000 */
[----:B------:R-:W4:Y:S01]  /*8360*/  SHFL.DOWN PT, R7, R10, 0x2, 0x1f ;  /* 0x08401f000a077f89 */ /* 0x000f2200000e0000 */
[----:B------:R-:W-:Y:S01]  /*8370*/  FFMA.FTZ R180, R180, R161, R207 ;  /* 0x000000a1b4b47223 */ /* 0x000fe200000100cf */
[----:B------:R-:W-:Y:S01]  /*8380*/  FFMA.FTZ R198, R198, R169, R191 ;  /* 0x000000a9c6c67223 */ /* 0x000fe200000100bf */
[----:B------:R-:W-:Y:S01]  /*8390*/  FFMA.FTZ R188, R188, R171, R203 ;  /* 0x000000abbcbc7223 */ /* 0x000fe200000100cb */
[----:B------:R-:W-:Y:S01]  /*83a0*/  FFMA.FTZ R187, R187, R172, R6 ;  /* 0x000000acbbbb7223 */ /* 0x000fe20000010006 */
[----:B------:R-:W-:Y:S01]  /*83b0*/  FFMA.FTZ R190, R190, R149, R185 ;  /* 0x00000095bebe7223 */ /* 0x000fe200000100b9 */
[----:B------:R-:W-:Y:S01]  /*83c0*/  BSSY B0, `(.L_x_4367) ;  /* 0x0000068000007945 */ /* 0x000fe20003800000 */
[----:B------:R-:W-:Y:S01]  /*83d0*/  FFMA.FTZ R46, R77, R153, R46 ;  /* 0x000000994d2e7223 */ /* 0x000fe2000001002e */
[----:B------:R-:W-:Y:S01]  /*83e0*/  FFMA.FTZ R48, R79, R157, R48 ;  /* 0x0000009d4f307223 */ /* 0x000fe20000010030 */
[----:B------:R-:W-:Y:S01]  /*83f0*/  FFMA.FTZ R50, R81, R161, R50 ;  /* 0x000000a151327223 */ /* 0x000fe20000010032 */
[----:B------:R-:W-:Y:S01]  /*8400*/  FADD.FTZ R41, R180, R41 ;  /* 0x00000029b4297221 */ /* 0x000fe20000010000 */
[----:B------:R-:W-:Y:S01]  /*8410*/  FFMA.FTZ R52, R83, R165, R52 ;  /* 0x000000a553347223 */ /* 0x000fe20000010034 */
[----:B------:R-:W-:Y:S01]  /*8420*/  FFMA.FTZ R53, R84, R166, R53 ;  /* 0x000000a654357223 */ /* 0x000fe20000010035 */
[----:B------:R-:W-:Y:S01]  /*8430*/  FFMA.FTZ R54, R85, R167, R54 ;  /* 0x000000a755367223 */ /* 0x000fe20000010036 */
[----:B------:R-:W-:Y:S01]  /*8440*/  FFMA.FTZ R55, R86, R168, R55 ;  /* 0x000000a856377223 */ /* 0x000fe20000010037 */
[----:B------:R-:W-:Y:S01]  /*8450*/  FFMA.FTZ R56, R87, R169, R56 ;  /* 0x000000a957387223 */ /* 0x000fe20000010038 */
[----:B------:R-:W-:Y:S01]  /*8460*/  FFMA.FTZ R57, R88, R170, R57 ;  /* 0x000000aa58397223 */ /* 0x000fe20000010039 */
[----:B------:R-:W-:Y:S01]  /*8470*/  FADD.FTZ R35, R198, R35 ;  /* 0x00000023c6237221 */ /* 0x000fe20000010000 */
[----:B------:R-:W-:Y:S01]  /*8480*/  FFMA.FTZ R58, R89, R171, R58 ;  /* 0x000000ab593a7223 */ /* 0x000fe2000001003a */
[----:B------:R-:W-:Y:S01]  /*8490*/  FFMA.FTZ R59, R90, R172, R59 ;  /* 0x000000ac5a3b7223 */ /* 0x000fe2000001003b */
[----:B0-----:R-:W-:Y:S01]  /*84a0*/  @!P0 FADD.FTZ R244, R244, R9 ;  /* 0x00000009f4f48221 */ /* 0x001fe20000010000 */
[----:B------:R-:W-:Y:S01]  /*84b0*/  FADD.FTZ R33, R188, R33 ;  /* 0x00000021bc217221 */ /* 0x000fe20000010000 */
[----:B------:R-:W-:Y:S01]  /*84c0*/  FFMA.FTZ R60, R91, R149, R60 ;  /* 0x000000955b3c7223 */ /* 0x000fe2000001003c */
[----:B------:R-:W-:Y:S01]  /*84d0*/  FADD.FTZ R32, R187, R32 ;  /* 0x00000020bb207221 */ /* 0x000fe20000010000 */
[----:B----4-:R-:W-:Y:S01]  /*84e0*/  @!P0 FADD.FTZ R10, R10, R7 ;  /* 0x000000070a0a8221 */ /* 0x010fe20000010000 */
[----:B---3--:R-:W0:Y:S01]  /*84f0*/  SHFL.DOWN PT, R11, R244, 0x4, 0x1f ;  /* 0x08801f00f40b7f89 */ /* 0x008e2200000e0000 */
[----:B------:R-:W-:Y:S01]  /*8500*/  ISETP.GT.AND P0, PT, R132, 0x1b, PT ;  /* 0x0000001b8400780c */ /* 0x000fe20003f04270 */
[----:B------:R-:W-:Y:S01]  /*8510*/  FMUL.FTZ R7, R186, R5 ;  /* 0x00000005ba077220 */ /* 0x000fe20000410000 */
[-C--:B------:R-:W-:Y:S01]  /*8520*/  FMUL.FTZ R5, R147, R214.reuse ;  /* 0x000000d693057220 */ /* 0x080fe20000410000 */
[----:B------:R-:W3:Y:S01]  /*8530*/  SHFL.DOWN PT, R9, R10, 0x4, 0x1f ;  /* 0x08801f000a097f89 */ /* 0x000ee200000e0000 */
[----:B------:R-:W-:Y:S01]  /*8540*/  FMUL.FTZ R214, R155, R214 ;  /* 0x000000d69bd67220 */ /* 0x000fe20000410000 */
[----:B------:R-:W-:Y:S01]  /*8550*/  FFMA.FTZ R174, R174, R153, R7 ;  /* 0x00000099aeae7223 */ /* 0x000fe20000010007 */
[----:B------:R-:W-:Y:S01]  /*8560*/  FMUL.FTZ R218, R218, R5 ;  /* 0x00000005dada7220 */ /* 0x000fe20000410000 */
[----:B------:R-:W-:Y:S01]  /*8570*/  FMUL.FTZ R5, R147, R212 ;  /* 0x000000d493057220 */ /* 0x000fe20000410000 */
[-C--:B------:R-:W-:Y:S01]  /*8580*/  FFMA.FTZ R47, R78, R214.reuse, R47 ;  /* 0x000000d64e2f7223 */ /* 0x080fe2000001002f */
        /* <DEDUP_REMOVED lines=13> */
[----:B0-----:R-:W-:Y:S01]  /*8660*/  @!P0 FADD.FTZ R244, R244, R11 ;  /* 0x0000000bf4f48221 */ /* 0x001fe20000010000 */
[----:B------:R-:W-:Y:S01]  /*8670*/  FMUL.FTZ R5, R147, R204 ;  /* 0x000000cc93057220 */ /* 0x000fe20000410000 */
[-C--:B------:R-:W-:Y:S01]  /*8680*/  FFMA.FTZ R51, R82, R4.reuse, R51 ;  /* 0x0000000452337223 */ /* 0x080fe20000010033 */
[----:B------:R-:W-:Y:S01]  /*8690*/  FFMA.FTZ R181, R181, R4, R194 ;  /* 0x00000004b5b57223 */ /* 0x000fe200000100c2 */
[----:B---3--:R-:W-:Y:S01]  /*86a0*/  @!P0 FADD.FTZ R10, R10, R9 ;  /* 0x000000090a0a8221 */ /* 0x008fe20000010000 */
[----:B------:R-:W-:Y:S01]  /*86b0*/  ISETP.GT.AND P0, PT, R132, 0x17, PT ;  /* 0x000000178400780c */ /* 0x000fe20003f04270 */
[----:B------:R-:W0:Y:S01]  /*86c0*/  SHFL.DOWN PT, R9, R244, 0x8, 0x1f ;  /* 0x09001f00f4097f89 */ /* 0x000e2200000e0000 */
[----:B------:R-:W-:Y:S01]  /*86d0*/  FMUL.FTZ R4, R147, R201 ;  /* 0x000000c993047220 */ /* 0x000fe20000410000 */
[----:B------:R-:W-:Y:S01]  /*86e0*/  FMUL.FTZ R5, R196, R5 ;  /* 0x00000005c4057220 */ /* 0x000fe20000410000 */
[----:B------:R-:W-:Y:S01]  /*86f0*/  FADD.FTZ R42, R175, R42 ;  /* 0x0000002aaf2a7221 */ /* 0x000fe20000010000 */
[----:B------:R-:W3:Y:S01]  /*8700*/  SHFL.DOWN PT, R7, R10, 0x8, 0x1f ;  /* 0x09001f000a077f89 */ /* 0x000ee200000e0000 */
        /* <DEDUP_REMOVED lines=10> */
[----:B------:R-:W-:-:S03]  /*87b0*/  FFMA.FTZ R184, R184, R167, R5 ;  /* 0x000000a7b8b87223 */ /* 0x000fc60000010005 */
[----:B------:R-:W-:Y:S01]  /*87c0*/  FFMA.FTZ R193, R193, R168, R4 ;  /* 0x000000a8c1c17223 */ /* 0x000fe20000010004 */
[C---:B------:R-:W-:Y:S01]  /*87d0*/  FMUL.FTZ R4, R147.reuse, R217 ;  /* 0x000000d993047220 */ /* 0x040fe20000410000 */
[-C--:B------:R-:W-:Y:S01]  /*87e0*/  FMUL.FTZ R147, R147, R232.reuse ;  /* 0x000000e893937220 */ /* 0x080fe20000410000 */
[----:B------:R-:W-:Y:S01]  /*87f0*/  FMUL.FTZ R232, R151, R232 ;  /* 0x000000e897e87220 */ /* 0x000fe20000410000 */
[----:B------:R-:W-:Y:S01]  /*8800*/  FADD.FTZ R37, R184, R37 ;  /* 0x00000025b8257221 */ /* 0x000fe20000010000 */
[----:B------:R-:W-:Y:S01]  /*8810*/  FMUL.FTZ R4, R199, R4 ;  /* 0x00000004c7047220 */ /* 0x000fe20000410000 */
[----:B0-----:R-:W-:Y:S01]  /*8820*/  @!P0 FADD.FTZ R244, R244, R9 ;  /* 0x00000009f4f48221 */ /* 0x001fe20000010000 */
[----:B------:R-:W-:Y:S01]  /*8830*/  FMUL.FTZ R2, R2, R147 ;  /* 0x0000009302027220 */ /* 0x000fe20000410000 */
[----:B------:R-:W-:Y:S01]  /*8840*/  FADD.FTZ R36, R193, R36 ;  /* 0x00000024c1247221 */ /* 0x000fe20000010000 */
[----:B------:R-:W-:Y:S01]  /*8850*/  FFMA.FTZ R205, R205, R170, R4 ;  /* 0x000000aacdcd7223 */ /* 0x000fe20000010004 */
[----:B---3--:R-:W-:Y:S01]  /*8860*/  @!P0 FADD.FTZ R10, R10, R7 ;  /* 0x000000070a0a8221 */ /* 0x008fe20000010000 */
[----:B------:R-:W0:Y:S01]  /*8870*/  SHFL.DOWN PT, R9, R244, 0x10, 0x1f ;  /* 0x0a001f00f4097f89 */ /* 0x000e2200000e0000 */
[----:B------:R-:W-:Y:S01]  /*8880*/  ISETP.GT.AND P0, PT, R132, 0xf, PT ;  /* 0x0000000f8400780c */ /* 0x000fe20003f04270 */
[-C--:B------:R-:W-:Y:S01]  /*8890*/  FFMA.FTZ R189, R189, R232.reuse, R2 ;  /* 0x000000e8bdbd7223 */ /* 0x080fe20000010002 */
[----:B------:R-:W-:Y:S01]  /*88a0*/  FADD.FTZ R34, R205, R34 ;  /* 0x00000022cd227221 */ /* 0x000fe20000010000 */
[----:B------:R-:W3:Y:S01]  /*88b0*/  SHFL.DOWN PT, R7, R10, 0x10, 0x1f ;  /* 0x0a001f000a077f89 */ /* 0x000ee200000e0000 */
[----:B------:R-:W-:Y:S01]  /*88c0*/  FFMA.FTZ R61, R92, R232, R61 ;  /* 0x000000e85c3d7223 */ /* 0x000fe2000001003d */
[----:B------:R-:W-:-:S08]  /*88d0*/  FADD.FTZ R30, R189, R30 ;  /* 0x0000001ebd1e7221 */ /* 0x000fd00000010000 */
[----:B0-----:R-:W-:Y:S01]  /*88e0*/  @!P0 FADD.FTZ R244, R244, R9 ;  /* 0x00000009f4f48221 */ /* 0x001fe20000010000 */
[----:B---3--:R-:W-:-:S04]  /*88f0*/  @!P0 FADD.FTZ R10, R10, R7 ;  /* 0x000000070a0a8221 */ /* 0x008fc80000010000 */
[----:B------:R-:W-:Y:S01]  /*8900*/  MOV R5, R244 ;  /* 0x000000f400057202 */ /* 0x000fe20000000f00 */
[----:B------:R-:W-:-:S05]  /*8910*/  IMAD.MOV.U32 R4, RZ, RZ, R10 ;  /* 0x000000ffff047224 */ /* 0x000fca00078e000a */
[----:B------:R0:W-:Y:S01]  /*8920*/  @!P1 STS.64 [R130+0x18d8], R4 ;  /* 0x0018d80482009388 */ /* 0x0001e20000000a00 */
[----:B------:R-:W-:Y:S06]  /*8930*/  BAR.SYNC.DEFER_BLOCKING 0x0 ;  /* 0x0000000000007b1d */ /* 0x000fec0000010000 */
[----:B------:R-:W-:Y:S05]  /*8940*/  @P6 BRA `(.L_x_4368) ;  /* 0x00000000003c6947 */ /* 0x000fea0003800000 */
[----:B------:R-:W3:Y:S01]  /*8950*/  S2UR UR11, SR_CgaCtaId ;  /* 0x00000000000b79c3 */ /* 0x000ee20000008800 */
[----:B------:R-:W-:Y:S01]  /*8960*/  UMOV UR10, 0x400 ;  /* 0x00000400000a7882 */ /* 0x000fe20000000000 */
[----:B------:R-:W-:Y:S01]  /*8970*/  ISETP.NE.AND P0, PT, R131, UR34, PT ;  /* 0x0000002283007c0c */ /* 0x000fe2000bf05270 */
[----:B---3--:R-:W-:-:S06]  /*8980*/  ULEA UR10, UR11, UR10, 0x18 ;  /* 0x0000000a0b0a7291 */ /* 0x008fcc000f8ec03f */
[----:B------:R-:W-:-:S05]  /*8990*/  MOV R94, UR10 ;  /* 0x0000000a005e7c02 */ /* 0x000fca0008000f00 */
[----:B--2---:R-:W-:Y:S01]  /*89a0*/  IMAD R8, R29, 0x4, R94 ;  /* 0x000000041d087824 */ /* 0x004fe200078e025e */
        /* <DEDUP_REMOVED lines=9> */
.L_x_4368:
[----:B------:R-:W-:Y:S05]  /*8a40*/  BSYNC B0 ;  /* 0x0000000000007941 */ /* 0x000fea0003800000 */
.L_x_4367:
[----:B------:R-:W-:Y:S01]  /*8a50*/  IADD3 R29, R29, 0x1, RZ ;  /* 0x000000011d1d7810 */ /* 0x000fe20007ffe0ff */
[----:B------:R-:W-:-:S03]  /*8a60*/  UIADD3 UR7, UP0, UR7, 0x1, URZ ;  /* 0x0000000107077890 */ /* 0x000fc6000ff1e03f */
[----:B------:R-:W-:Y:S01]  /*8a70*/  ISETP.GE.AND P0, PT, R29, UR35, PT ;  /* 0x000000231d007c0c */ /* 0x000fe2000bf06270 */
[----:B------:R-:W-:-:S12]  /*8a80*/  UIADD3.X UR8, URZ, UR8, URZ, UP0, !UPT ;  /* 0x000000083f087290 */ /* 0x000fd800087fe43f */
[----:B------:R-:W-:Y:S05]  /*8a90*/  @!P0 BRA `(.L_x_4369) ;  /* 0xffffffc4008c8947 */ /* 0x000fea000383ffff */
.L_x_4325:
[----:B------:R-:W-:Y:S01]  /*8aa0*/  BAR.SYNC.DEFER_BLOCKING 0x0 ;  /* 0x0000000000007b1d */ /* 0x000fe20000010000 */
[----:B------:R-:W-:Y:S02]  /*8ab0*/  F2FP.BF16.F32.PACK_AB R60, R60, R61 ;  /* 0x0000003d3c3c723e */ /* 0x000fe400000010ff */
[----:B------:R-:W-:Y:S02]  /*8ac0*/  F2FP.BF16.F32.PACK_AB R58, R58, R59 ;  /* 0x0000003b3a3a723e */ /* 0x000fe400000010ff */
[----:B------:R-:W-:-:S03]  /*8ad0*/  F2FP.BF16.F32.PACK_AB R56, R56, R57 ;  /* 0x000000393838723e */ /* 0x000fc600000010ff */
[----:B------:R-:W4:Y:S01]  /*8ae0*/  S2UR UR8, SR_CgaCtaId ;  /* 0x00000000000879c3 */ /* 0x000f220000008800 */
[----:B------:R-:W-:Y:S01]  /*8af0*/  PRMT R0, R60, 0x7632, R0 ;  /* 0x000076323c007816 */ /* 0x000fe20000000000 */
[----:B------:R-:W-:Y:S01]  /*8b00*/  UMOV UR7, 0x400 ;  /* 0x0000040000077882 */ /* 0x000fe20000000000 */
[----:B------:R-:W-:Y:S01]  /*8b10*/  PRMT R2, R58, 0x7632, R2 ;  /* 0x000076323a027816 */ /* 0x000fe20000000002 */
[----:B------:R-:W-:Y:S01]  /*8b20*/  BSSY B0, `(.L_x_4370) ;  /* 0x000004b000007945 */ /* 0x000fe20003800000 */
[----:B------:R-:W-:Y:S02]  /*8b30*/  PRMT R3, R56, 0x7632, R3 ;  /* 0x0000763238037816 */ /* 0x000fe40000000003 */
[----:B------:R-:W-:Y:S01]  /*8b40*/  ISETP.NE.AND P6, PT, R139, RZ, PT ;  /* 0x000000ff8b00720c */ /* 0x000fe20003fc5270 */
[----:B--23--:R-:W2:Y:S01]  /*8b50*/  LDC.64 R8, c[0x0][0x388] ;  /* 0x0000e200ff087b82 */ /* 0x00cea20000000a00 */
[----:B------:R-:W-:Y:S02]  /*8b60*/  F2FP.BF16.F32.PACK_AB R54, R54, R55 ;  /* 0x000000373636723e */ /* 0x000fe400000010ff */
[----:B------:R-:W-:-:S02]  /*8b70*/  F2FP.BF16.F32.PACK_AB R52, R52, R53 ;  /* 0x000000353434723e */ /* 0x000fc400000010ff */
[----:B------:R-:W-:Y:S02]  /*8b80*/  F2FP.BF16.F32.PACK_AB R50, R50, R51 ;  /* 0x000000333232723e */ /* 0x000fe400000010ff */
[----:B------:R-:W-:Y:S02]  /*8b90*/  F2FP.BF16.F32.PACK_AB R48, R48, R49 ;  /* 0x000000313030723e */ /* 0x000fe400000010ff */
[----:B------:R-:W-:Y:S01]  /*8ba0*/  F2FP.BF16.F32.PACK_AB R46, R46, R47 ;  /* 0x0000002f2e2e723e */ /* 0x000fe200000010ff */
[----:B------:R3:W-:Y:S01]  /*8bb0*/  STS.U16 [R112+0x2], R0 ;  /* 0x0000020070007388 */ /* 0x0007e20000000400 */
[----:B0-----:R-:W-:Y:S02]  /*8bc0*/  PRMT R4, R52, 0x7632, R4 ;  /* 0x0000763234047816 */ /* 0x001fe40000000004 */
[----:B------:R-:W-:Y:S01]  /*8bd0*/  PRMT R5, R46, 0x7632, R5 ;  /* 0x000076322e057816 */ /* 0x000fe20000000005 */
[----:B------:R0:W-:Y:S01]  /*8be0*/  STS.U16 [R112+0x6], R2 ;  /* 0x0000060270007388 */ /* 0x0001e20000000400 */
[----:B----4-:R-:W-:-:S03]  /*8bf0*/  ULEA UR7, UR8, UR7, 0x18 ;  /* 0x0000000708077291 */ /* 0x010fc6000f8ec03f */
[----:B------:R4:W-:Y:S01]  /*8c00*/  STS.U16 [R112+0x8], R56 ;  /* 0x0000083870007388 */ /* 0x0009e20000000400 */
[----:B---3--:R-:W-:-:S03]  /*8c10*/  PRMT R0, R54, 0x7632, R0 ;  /* 0x0000763236007816 */ /* 0x008fc60000000000 */
[----:B------:R3:W-:Y:S01]  /*8c20*/  STS.U16 [R112+0xa], R3 ;  /* 0x00000a0370007388 */ /* 0x0007e20000000400 */
[----:B0-----:R-:W-:-:S03]  /*8c30*/  PRMT R2, R48, 0x7610, R2 ;  /* 0x0000761030027816 */ /* 0x001fc60000000002 */
[----:B------:R-:W-:Y:S01]  /*8c40*/  STS.U16 [R112], R60 ;  /* 0x0000003c70007388 */ /* 0x000fe20000000400 */
[----:B----4-:R-:W-:-:S03]  /*8c50*/  PRMT R56, R50, 0x7632, R56 ;  /* 0x0000763232387816 */ /* 0x010fc60000000038 */
[----:B------:R-:W-:Y:S01]  /*8c60*/  STS.U16 [R112+0x4], R58 ;  /* 0x0000043a70007388 */ /* 0x000fe20000000400 */
[----:B---3--:R-:W-:Y:S02]  /*8c70*/  PRMT R3, R48, 0x7632, R3 ;  /* 0x0000763230037816 */ /* 0x008fe40000000003 */
[----:B------:R-:W-:Y:S01]  /*8c80*/  IADD3 R48, -R12, UR9, RZ ;  /* 0x000000090c307c10 */ /* 0x000fe2000fffe1ff */
[----:B------:R-:W-:Y:S04]  /*8c90*/  STS.U16 [R112+0xc], R54 ;  /* 0x00000c3670007388 */ /* 0x000fe80000000400 */
[----:B------:R2:W-:Y:S04]  /*8ca0*/  STS.U16 [R112+0xe], R0 ;  /* 0x00000e0070007388 */ /* 0x0005e80000000400 */
[----:B------:R-:W-:Y:S04]  /*8cb0*/  STS.U16 [R112+0x10], R52 ;  /* 0x0000103470007388 */ /* 0x000fe80000000400 */
[----:B------:R-:W-:Y:S01]  /*8cc0*/  STS.U16 [R112+0x12], R4 ;  /* 0x0000120470007388 */ /* 0x000fe20000000400 */
[----:B--2---:R-:W-:-:S03]  /*8cd0*/  IMAD R0, R8, UR20, RZ ;  /* 0x0000001408007c24 */ /* 0x004fc6000f8e02ff */
[----:B------:R0:W-:Y:S01]  /*8ce0*/  STS.U16 [R112+0x14], R50 ;  /* 0x0000143270007388 */ /* 0x0001e20000000400 */
[----:B------:R-:W-:-:S03]  /*8cf0*/  IMAD R9, R9, UR21, R0 ;  /* 0x0000001509097c24 */ /* 0x000fc6000f8e0200 */
[----:B------:R-:W-:Y:S04]  /*8d00*/  STS.U16 [R112+0x16], R56 ;  /* 0x0000163870007388 */ /* 0x000fe80000000400 */
[----:B------:R-:W-:Y:S01]  /*8d10*/  STS.U16 [R112+0x18], R2 ;  /* 0x0000180270007388 */ /* 0x000fe20000000400 */
[----:B0-----:R-:W-:-:S03]  /*8d20*/  SHF.R.S32.HI R50, RZ, 0x1f, R134 ;  /* 0x0000001fff327819 */ /* 0x001fc60000011486 */
[----:B------:R0:W-:Y:S04]  /*8d30*/  STS.U16 [R112+0x1a], R3 ;  /* 0x00001a0370007388 */ /* 0x0001e80000000400 */
[----:B------:R-:W-:Y:S04]  /*8d40*/  STS.U16 [R112+0x1c], R46 ;  /* 0x00001c2e70007388 */ /* 0x000fe80000000400 */
[----:B------:R2:W-:Y:S01]  /*8d50*/  STS.U16 [R112+0x1e], R5 ;  /* 0x00001e0570007388 */ /* 0x0005e20000000400 */
[----:B------:R-:W-:-:S03]  /*8d60*/  NOP ;  /* 0x0000000000007918 */ /* 0x000fc60000000000 */
[----:B------:R-:W-:Y:S01]  /*8d70*/  LDS.U16 R11, [R128] ;  /* 0x00000000800b7984 */ /* 0x000fe20000000400 */
[----:B0-----:R-:W-:Y:S01]  /*8d80*/  LEA R3, R131, 0xfffffc00, 0xa ;  /* 0xfffffc0083037811 */ /* 0x001fe200078e50ff */
[----:B--2---:R-:W-:Y:S02]  /*8d90*/  IMAD.WIDE.U32 R4, R8, UR21, RZ ;  /* 0x0000001508047c25 */ /* 0x004fe4000f8e00ff */
[----:B------:R-:W-:Y:S01]  /*8da0*/  LDS.U16 R13, [R127+0x40] ;  /* 0x000040007f0d7984 */ /* 0x000fe20000000400 */
[----:B------:R-:W-:Y:S02]  /*8db0*/  IADD3 R2, P1, R14, R3, RZ ;  /* 0x000000030e027210 */ /* 0x000fe40007f3e0ff */
[----:B------:R-:W-:Y:S01]  /*8dc0*/  SHF.R.S32.HI R3, RZ, 0x1f, R3 ;  /* 0x0000001fff037819 */ /* 0x000fe20000011403 */
[----:B------:R-:W-:Y:S01]  /*8dd0*/  LDS.U16 R23, [R126+0x80] ;  /* 0x000080007e177984 */ /* 0x000fe20000000400 */
[----:B------:R-:W-:-:S03]  /*8de0*/  IADD3 R69, R5, R9, RZ ;  /* 0x0000000905457210 */ /* 0x000fc60007ffe0ff */
[----:B------:R-:W-:Y:S01]  /*8df0*/  LDS.U16 R25, [R125+0xc0] ;  /* 0x0000c0007d197984 */ /* 0x000fe20000000400 */
[----:B------:R-:W-:-:S03]  /*8e00*/  IMAD.X R3, R15, 0x1, R3, P1 ;  /* 0x000000010f037824 */ /* 0x000fc600008e0603 */
        /* <DEDUP_REMOVED lines=28> */
.L_x_4371:
[----:B------:R-:W-:Y:S05]  /*8fd0*/  BSYNC B0 ;  /* 0x0000000000007941 */ /* 0x000fea0003800000 */
.L_x_4370:
[----:B------:R-:W-:Y:S01]  /*8fe0*/  IMAD.MOV.U32 R5, RZ, RZ, R69 ;  /* 0x000000ffff057224 */ /* 0x000fe200078e0045 */
[----:B------:R-:W-:Y:S01]  /*8ff0*/  ULDC.64 UR10, c[0x0][0x390] ;  /* 0x0000e400000a7ab9 */ /* 0x000fe20000000a00 */
[----:B------:R-:W-:Y:S01]  /*9000*/  ULDC.64 UR8, c[0x0][0x3e0] ;  /* 0x0000f80000087ab9 */ /* 0x000fe20000000a00 */
[----:B------:R-:W-:Y:S01]  /*9010*/  IMAD R7, R50, UR10, RZ ;  /* 0x0000000a32077c24 */ /* 0x000fe2000f8e02ff */
[-C--:B------:R-:W-:Y:S01]  /*9020*/  ISETP.GE.AND P0, PT, R162, R67.reuse, PT ;  /* 0x00000043a200720c */ /* 0x080fe20003f06270 */
[----:B------:R-:W-:Y:S01]  /*9030*/  IMAD.WIDE.U32 R4, R134, UR10, R4 ;  /* 0x0000000a86047c25 */ /* 0x000fe2000f8e0004 */
[-C--:B------:R-:W-:Y:S01]  /*9040*/  ISETP.GE.AND P3, PT, R158, R67.reuse, PT ;  /* 0x000000439e00720c */ /* 0x080fe20003f66270 */
[----:B------:R-:W-:Y:S01]  /*9050*/  BSSY B0, `(.L_x_4372) ;  /* 0x00000ad000007945 */ /* 0x000fe20003800000 */
[----:B------:R-:W-:Y:S01]  /*9060*/  ISETP.GE.AND P4, PT, R148, R67, PT ;  /* 0x000000439400720c */ /* 0x000fe20003f86270 */
[----:B------:R-:W-:Y:S01]  /*9070*/  IMAD R6, R134, UR11, R7 ;  /* 0x0000000b86067c24 */ /* 0x000fe2000f8e0207 */
[----:B------:R-:W-:-:S02]  /*9080*/  IADD3 R0, P1, R95, R4, RZ ;  /* 0x000000045f007210 */ /* 0x000fc40007f3e0ff */
[----:B------:R-:W-:Y:S02]  /*9090*/  LEA R7, P2, R14, UR8, 0x1 ;  /* 0x000000080e077c11 */ /* 0x000fe4000f8408ff */
[----:B------:R-:W-:Y:S02]  /*90a0*/  IADD3.X R5, R93, R6, R5, P1, !PT ;  /* 0x000000065d057210 */ /* 0x000fe40000ffe405 */
[----:B------:R-:W-:Y:S02]  /*90b0*/  ISETP.GE.AND P1, PT, R160, R67, PT ;  /* 0x00000043a000720c */ /* 0x000fe40003f26270 */
[----:B------:R-:W-:Y:S02]  /*90c0*/  LEA.HI.X R6, R14, UR9, R15, 0x1, P2 ;  /* 0x000000090e067c11 */ /* 0x000fe400090f0c0f */
[----:B------:R-:W-:Y:S02]  /*90d0*/  LEA R4, P2, R0, R7, 0x1 ;  /* 0x0000000700047211 */ /* 0x000fe400078408ff */
[----:B------:R-:W-:-:S02]  /*90e0*/  ISETP.GE.AND P5, PT, R146, R67, PT ;  /* 0x000000439200720c */ /* 0x000fc40003fa6270 */
[----:B------:R-:W-:Y:S01]  /*90f0*/  LEA.HI.X R5, R0, R6, R5, 0x1, P2 ;  /* 0x0000000600057211 */ /* 0x000fe200010f0c05 */
[----:B------:R-:W-:Y:S01]  /*9100*/  FADD.FTZ R0, R30, R141 ;  /* 0x0000008d1e007221 */ /* 0x000fe20000010000 */
[-C--:B------:R-:W-:Y:S02]  /*9110*/  ISETP.GE.AND P2, PT, R156, R67.reuse, PT ;  /* 0x000000439c00720c */ /* 0x080fe40003f46270 */
[----:B------:R-:W-:Y:S01]  /*9120*/  LOP3.LUT R7, R135, 0xfffffe00, RZ, 0xc0, !PT ;  /* 0xfffffe0087077812 */ /* 0x000fe200078ec0ff */
[----:B------:R2:W-:Y:S01]  /*9130*/  @!P0 STG.E.U16 desc[UR16][R4.64+-0x780], R23 ;  /* 0xfff8801704008986 */ /* 0x0005e2000c101510 */
[----:B------:R-:W-:Y:S02]  /*9140*/  ISETP.GE.AND P0, PT, R152, R67, PT ;  /* 0x000000439800720c */ /* 0x000fe40003f06270 */
[----:B------:R-:W-:Y:S01]  /*9150*/  LEA R69, R132, R7, 0x4 ;  /* 0x0000000784457211 */ /* 0x000fe200078e20ff */
[----:B------:R-:W-:Y:S01]  /*9160*/  @!P1 STG.E.U16 desc[UR16][R4.64+-0x740], R25 ;  /* 0xfff8c01904009986 */ /* 0x000fe2000c101510 */
[----:B------:R-:W-:-:S02]  /*9170*/  ISETP.GE.AND P1, PT, R154, R67, PT ;  /* 0x000000439a00720c */ /* 0x000fc40003f26270 */
[C---:B------:R-:W-:Y:S01]  /*9180*/  IADD3 R6, R69.reuse, 0x1, RZ ;  /* 0x0000000145067810 */ /* 0x040fe20007ffe0ff */
[----:B------:R-:W-:Y:S01]  /*9190*/  @!P3 STG.E.U16 desc[UR16][R4.64+-0x700], R27 ;  /* 0xfff9001b0400b986 */ /* 0x000fe2000c101510 */
[-C--:B------:R-:W-:Y:S01]  /*91a0*/  ISETP.GE.AND P3, PT, R150, R67.reuse, PT ;  /* 0x000000439600720c */ /* 0x080fe20003f66270 */
[C---:B------:R-:W-:Y:S01]  /*91b0*/  VIADD R7, R69.reuse, 0x2 ;  /* 0x0000000245077836 */ /* 0x040fe20000000000 */
[C---:B0-----:R-:W-:Y:S01]  /*91c0*/  IADD3 R9, R69.reuse, 0x3, RZ ;  /* 0x0000000345097810 */ /* 0x041fe20007ffe0ff */
[----:B------:R0:W-:Y:S01]  /*91d0*/  @!P2 STG.E.U16 desc[UR16][R4.64+-0x6c0], R29 ;  /* 0xfff9401d0400a986 */ /* 0x0001e2000c101510 */
[----:B------:R-:W-:Y:S01]  /*91e0*/  ISETP.GE.AND P2, PT, R142, R67, PT ;  /* 0x000000438e00720c */ /* 0x000fe20003f46270 */
[----:B------:R-:W-:Y:S01]  /*91f0*/  VIADD R11, R69, 0x5 ;  /* 0x00000005450b7836 */ /* 0x000fe20000000000 */
[----:B------:R-:W-:Y:S01]  /*9200*/  LEA.HI.SX32 R8, R7, R69, 0x1b ;  /* 0x0000004507087211 */ /* 0x000fe200078fdaff */
[----:B------:R-:W-:Y:S01]  /*9210*/  @!P0 STG.E.U16 desc[UR16][R4.64+-0x640], R49 ;  /* 0xfff9c03104008986 */ /* 0x000fe2000c101510 */
[-C--:B------:R-:W-:Y:S01]  /*9220*/  ISETP.GE.AND P0, PT, R164, R67.reuse, PT ;  /* 0x00000043a400720c */ /* 0x080fe20003f06270 */
[----:B------:R-:W-:Y:S01]  /*9230*/  FADD.FTZ R7, R0, R31 ;  /* 0x0000001f00077221 */ /* 0x000fe20000010000 */
[----:B------:R-:W-:Y:S01]  /*9240*/  IADD3 R10, R69, 0x4, RZ ;  /* 0x00000004450a7810 */ /* 0x000fe20007ffe0ff */
[----:B------:R-:W-:Y:S01]  /*9250*/  @!P1 STG.E.U16 desc[UR16][R4.64+-0x680], R47 ;  /* 0xfff9802f04009986 */ /* 0x000fe2000c101510 */
[----:B------:R-:W-:Y:S01]  /*9260*/  ISETP.GE.AND P1, PT, R144, R67, PT ;  /* 0x000000439000720c */ /* 0x000fe20003f26270 */
[----:B------:R-:W-:Y:S01]  /*9270*/  FADD.FTZ R0, R7, R32 ;  /* 0x0000002007007221 */ /* 0x000fe20000010000 */
[----:B------:R-:W-:Y:S01]  /*9280*/  LEA.HI.SX32 R6, R6, R69, 0x1b ;  /* 0x0000004506067211 */ /* 0x000fe200078fdaff */
[----:B------:R-:W-:Y:S01]  /*9290*/  @!P3 STG.E.U16 desc[UR16][R4.64+-0x600], R51 ;  /* 0xfffa00330400b986 */ /* 0x000fe2000c101510 */
[-C--:B------:R-:W-:Y:S01]  /*92a0*/  ISETP.GE.AND P3, PT, R140, R67.reuse, PT ;  /* 0x000000438c00720c */ /* 0x080fe20003f66270 */
[----:B------:R-:W-:Y:S01]  /*92b0*/  FADD.FTZ R7, R0, R33 ;  /* 0x0000002100077221 */ /* 0x000fe20000010000 */
[----:B------:R-:W-:Y:S01]  /*92c0*/  F2FP.BF16.F32.PACK_AB R30, R31, R30 ;  /* 0x0000001e1f1e723e */ /* 0x000fe200000010ff */
[----:B------:R-:W-:Y:S01]  /*92d0*/  @!P4 STG.E.U16 desc[UR16][R4.64+-0x5c0], R53 ;  /* 0xfffa40350400c986 */ /* 0x000fe2000c101510 */
[-C--:B------:R-:W-:Y:S01]  /*92e0*/  ISETP.GE.AND P4, PT, R138, R67.reuse, PT ;  /* 0x000000438a00720c */ /* 0x080fe20003f86270 */
[----:B------:R-:W-:Y:S01]  /*92f0*/  FADD.FTZ R0, R7, R34 ;  /* 0x0000002207007221 */ /* 0x000fe20000010000 */
[C---:B------:R-:W-:Y:S01]  /*9300*/  IADD3 R12, R69.reuse, 0x6, RZ ;  /* 0x00000006450c7810 */ /* 0x040fe20007ffe0ff */
[----:B------:R-:W-:Y:S01]  /*9310*/  @!P5 STG.E.U16 desc[UR16][R4.64+-0x580], R55 ;  /* 0xfffa80370400d986 */ /* 0x000fe2000c101510 */
[----:B------:R-:W-:Y:S01]  /*9320*/  ISETP.GE.AND P5, PT, R136, R67, PT ;  /* 0x000000438800720c */ /* 0x000fe20003fa6270 */
[----:B--2---:R-:W-:Y:S01]  /*9330*/  VIADD R23, R69, 0x8 ;  /* 0x0000000845177836 */ /* 0x004fe20000000000 */
[-C--:B------:R-:W-:Y:S01]  /*9340*/  LEA.HI.SX32 R9, R9, R69.reuse, 0x1b ;  /* 0x0000004509097211 */ /* 0x080fe200078fdaff */
[----:B------:R-:W-:Y:S01]  /*9350*/  @!P1 STG.E.U16 desc[UR16][R4.64+-0x540], R57 ;  /* 0xfffac03904009986 */ /* 0x000fe2000c101510 */
[----:B------:R-:W-:Y:S01]  /*9360*/  F2FP.BF16.F32.PACK_AB R32, R33, R32 ;  /* 0x000000202120723e */ /* 0x000fe200000010ff */
[----:B------:R-:W-:Y:S01]  /*9370*/  VIADD R26, R69, 0xb ;  /* 0x0000000b451a7836 */ /* 0x000fe20000000000 */
[-C--:B------:R-:W-:Y:S01]  /*9380*/  LEA.HI.SX32 R10, R10, R69.reuse, 0x1b ;  /* 0x000000450a0a7211 */ /* 0x080fe200078fdaff */
[----:B------:R-:W-:Y:S01]  /*9390*/  @!P2 STG.E.U16 desc[UR16][R4.64+-0x500], R59 ;  /* 0xfffb003b0400a986 */ /* 0x000fe2000c101510 */
[-C--:B------:R-:W-:Y:S01]  /*93a0*/  LEA.HI.SX32 R11, R11, R69.reuse, 0x1b ;  /* 0x000000450b0b7211 */ /* 0x080fe200078fdaff */
[----:B0-----:R-:W-:Y:S01]  /*93b0*/  VIADD R29, R69, 0xe ;  /* 0x0000000e451d7836 */ /* 0x001fe20000000000 */
[----:B------:R-:W-:Y:S01]  /*93c0*/  LEA R6, R6, UR7, 0x1 ;  /* 0x0000000706067c11 */ /* 0x000fe2000f8e08ff */
[----:B------:R-:W-:Y:S01]  /*93d0*/  @!P3 STG.E.U16 desc[UR16][R4.64+-0x4c0], R61 ;  /* 0xfffb403d0400b986 */ /* 0x000fe2000c101510 */
[----:B------:R-:W-:Y:S01]  /*93e0*/  F2FP.BF16.F32.PACK_AB R34, R35, R34 ;  /* 0x000000222322723e */ /* 0x000fe200000010ff */
[----:B------:R-:W-:Y:S01]  /*93f0*/  FADD.FTZ R35, R0, R35 ;  /* 0x0000002300237221 */ /* 0x000fe20000010000 */
[----:B------:R-:W-:Y:S01]  /*9400*/  IADD3 R22, R69, 0x7, RZ ;  /* 0x0000000745167810 */ /* 0x000fe20007ffe0ff */
[----:B------:R-:W-:Y:S01]  /*9410*/  @!P4 STG.E.U16 desc[UR16][R4.64+-0x480], R63 ;  /* 0xfffb803f0400c986 */ /* 0x000fe2000c101510 */
[----:B------:R-:W-:-:S02]  /*9420*/  LEA.HI.SX32 R12, R12, R69, 0x1b ;  /* 0x000000450c0c7211 */ /* 0x000fc400078fdaff */
[----:B------:R-:W-:Y:S01]  /*9430*/  LEA R8, R8, UR7, 0x1 ;  /* 0x0000000708087c11 */ /* 0x000fe2000f8e08ff */
[----:B------:R0:W-:Y:S01]  /*9440*/  @!P0 STG.E.U16 desc[UR16][R4.64+-0x7c0], R13 ;  /* 0xfff8400d04008986 */ /* 0x0001e2000c101510 */
[----:B------:R-:W-:Y:S02]  /*9450*/  PRMT R7, R32, 0x7632, R7 ;  /* 0x0000763220077816 */ /* 0x000fe40000000007 */
[----:B------:R-:W-:Y:S01]  /*9460*/  LEA R9, R9, UR7, 0x1 ;  /* 0x0000000709097c11 */ /* 0x000fe2000f8e08ff */
[----:B------:R2:W-:Y:S01]  /*9470*/  @!P5 STG.E.U16 desc[UR16][R4.64+-0x440], R65 ;  /* 0xfffbc0410400d986 */ /* 0x0005e2000c101510 */
[C---:B-1----:R-:W-:Y:S02]  /*9480*/  IADD3 R24, R69.reuse, 0x9, RZ ;  /* 0x0000000945187810 */ /* 0x042fe40007ffe0ff */
[----:B------:R-:W-:Y:S01]  /*9490*/  LEA R10, R10, UR7, 0x1 ;  /* 0x000000070a0a7c11 */ /* 0x000fe2000f8e08ff */
[----:B------:R-:W-:Y:S01]  /*94a0*/  BAR.SYNC.DEFER_BLOCKING 0x0 ;  /* 0x0000000000007b1d */ /* 0x000fe20000010000 */
[----:B------:R-:W-:-:S02]  /*94b0*/  IADD3 R25, R69, 0xa, RZ ;  /* 0x0000000a45197810 */ /* 0x000fc40007ffe0ff */
[----:B------:R-:W-:Y:S02]  /*94c0*/  LEA R11, R11, UR7, 0x1 ;  /* 0x000000070b0b7c11 */ /* 0x000fe4000f8e08ff */
[----:B0-----:R-:W-:Y:S02]  /*94d0*/  PRMT R13, R34, 0x7632, R13 ;  /* 0x00007632220d7816 */ /* 0x001fe4000000000d */
[----:B------:R-:W-:Y:S02]  /*94e0*/  LEA.HI.SX32 R22, R22, R69, 0x1b ;  /* 0x0000004516167211 */ /* 0x000fe400078fdaff */
[----:B--2---:R-:W-:Y:S02]  /*94f0*/  PRMT R5, R30, 0x7632, R5 ;  /* 0x000076321e057816 */ /* 0x004fe40000000005 */
[----:B------:R-:W-:Y:S01]  /*9500*/  F2FP.BF16.F32.PACK_AB R4, R37, R36 ;  /* 0x000000242504723e */ /* 0x000fe200000010ff */
[----:B------:R-:W-:Y:S01]  /*9510*/  FADD.FTZ R36, R35, R36 ;  /* 0x0000002423247221 */ /* 0x000fe20000010000 */
[----:B------:R-:W-:-:S02]  /*9520*/  LEA R12, R12, UR7, 0x1 ;  /* 0x000000070c0c7c11 */ /* 0x000fc4000f8e08ff */
[----:B------:R-:W-:Y:S01]  /*9530*/  IADD3 R27, R69, 0xc, RZ ;  /* 0x0000000c451b7810 */ /* 0x000fe20007ffe0ff */
[----:B------:R-:W-:Y:S01]  /*9540*/  FADD.FTZ R37, R36, R37 ;  /* 0x0000002524257221 */ /* 0x000fe20000010000 */
[-C--:B------:R-:W-:Y:S02]  /*9550*/  LEA.HI.SX32 R23, R23, R69.reuse, 0x1b ;  /* 0x0000004517177211 */ /* 0x080fe400078fdaff */
[----:B------:R-:W-:Y:S02]  /*9560*/  IADD3 R28, R69, 0xd, RZ ;  /* 0x0000000d451c7810 */ /* 0x000fe40007ffe0ff */
[-C--:B------:R-:W-:Y:S02]  /*9570*/  LEA.HI.SX32 R24, R24, R69.reuse, 0x1b ;  /* 0x0000004518187211 */ /* 0x080fe400078fdaff */
[----:B------:R-:W-:Y:S01]  /*9580*/  LEA.HI.SX32 R25, R25, R69, 0x1b ;  /* 0x0000004519197211 */ /* 0x000fe200078fdaff */
[----:B------:R-:W-:Y:S01]  /*9590*/  STS.U16 [R112], R30 ;  /* 0x0000001e70007388 */ /* 0x000fe20000000400 */
[----:B------:R-:W-:-:S02]  /*95a0*/  IADD3 R46, R69, 0xf, RZ ;  /* 0x0000000f452e7810 */ /* 0x000fc40007ffe0ff */
[-C--:B------:R-:W-:Y:S01]  /*95b0*/  LEA.HI.SX32 R26, R26, R69.reuse, 0x1b ;  /* 0x000000451a1a7211 */ /* 0x080fe200078fdaff */
[----:B------:R0:W-:Y:S01]  /*95c0*/  STS.U16 [R6+0x2], R5 ;  /* 0x0000020506007388 */ /* 0x0001e20000000400 */
[----:B------:R-:W-:Y:S02]  /*95d0*/  LEA R22, R22, UR7, 0x1 ;  /* 0x0000000716167c11 */ /* 0x000fe4000f8e08ff */
[-C--:B------:R-:W-:Y:S01]  /*95e0*/  LEA.HI.SX32 R27, R27, R69.reuse, 0x1b ;  /* 0x000000451b1b7211 */ /* 0x080fe200078fdaff */
[----:B------:R1:W-:Y:S01]  /*95f0*/  STS.U16 [R8+0x4], R32 ;  /* 0x0000042008007388 */ /* 0x0003e20000000400 */
[----:B------:R-:W-:Y:S02]  /*9600*/  LEA R23, R23, UR7, 0x1 ;  /* 0x0000000717177c11 */ /* 0x000fe4000f8e08ff */
[----:B------:R-:W-:Y:S01]  /*9610*/  LEA.HI.SX32 R28, R28, R69, 0x1b ;  /* 0x000000451c1c7211 */ /* 0x000fe200078fdaff */
[----:B------:R2:W-:Y:S01]  /*9620*/  STS.U16 [R9+0x6], R7 ;  /* 0x0000060709007388 */ /* 0x0005e20000000400 */
[----:B------:R-:W-:-:S02]  /*9630*/  LEA R24, R24, UR7, 0x1 ;  /* 0x0000000718187c11 */ /* 0x000fc4000f8e08ff */
[----:B0-----:R-:W-:Y:S01]  /*9640*/  F2FP.BF16.F32.PACK_AB R5, R39, R38 ;  /* 0x000000262705723e */ /* 0x001fe200000010ff */
[----:B------:R-:W-:Y:S01]  /*9650*/  STS.U16 [R10+0x8], R34 ;  /* 0x000008220a007388 */ /* 0x000fe20000000400 */
[----:B------:R-:W-:Y:S01]  /*9660*/  F2FP.BF16.F32.PACK_AB R6, R41, R40 ;  /* 0x000000282906723e */ /* 0x000fe200000010ff */
[----:B------:R-:W-:Y:S01]  /*9670*/  FADD.FTZ R38, R37, R38 ;  /* 0x0000002625267221 */ /* 0x000fe20000010000 */
[----:B-1----:R-:W-:Y:S01]  /*9680*/  PRMT R8, R4, 0x7632, R8 ;  /* 0x0000763204087816 */ /* 0x002fe20000000008 */
[----:B------:R-:W-:Y:S01]  /*9690*/  STS.U16 [R11+0xa], R13 ;  /* 0x00000a0d0b007388 */ /* 0x000fe20000000400 */
[C---:B------:R-:W-:Y:S01]  /*96a0*/  PRMT R30, R5.reuse, 0x7610, R30 ;  /* 0x00007610051e7816 */ /* 0x040fe2000000001e */
[----:B------:R-:W-:Y:S01]  /*96b0*/  FADD.FTZ R39, R38, R39 ;  /* 0x0000002726277221 */ /* 0x000fe20000010000 */
[----:B------:R-:W-:Y:S01]  /*96c0*/  PRMT R31, R5, 0x7632, R31 ;  /* 0x00007632051f7816 */ /* 0x000fe2000000001f */
[----:B------:R0:W-:Y:S01]  /*96d0*/  STS.U16 [R12+0xc], R4 ;  /* 0x00000c040c007388 */ /* 0x0001e20000000400 */
[-C--:B------:R-:W-:Y:S01]  /*96e0*/  LEA.HI.SX32 R29, R29, R69.reuse, 0x1b ;  /* 0x000000451d1d7211 */ /* 0x080fe200078fdaff */
[----:B------:R-:W-:Y:S01]  /*96f0*/  FADD.FTZ R40, R39, R40 ;  /* 0x0000002827287221 */ /* 0x000fe20000010000 */
[----:B------:R-:W-:Y:S01]  /*9700*/  LEA R25, R25, UR7, 0x1 ;  /* 0x0000000719197c11 */ /* 0x000fe2000f8e08ff */
[----:B------:R1:W-:Y:S01]  /*9710*/  STS.U16 [R22+0xe], R8 ;  /* 0x00000e0816007388 */ /* 0x0003e20000000400 */
[----:B------:R-:W-:Y:S01]  /*9720*/  LEA.HI.SX32 R46, R46, R69, 0x1b ;  /* 0x000000452e2e7211 */ /* 0x000fe200078fdaff */
[----:B------:R-:W-:Y:S01]  /*9730*/  FADD.FTZ R41, R40, R41 ;  /* 0x0000002928297221 */ /* 0x000fe20000010000 */
[----:B------:R-:W-:Y:S01]  /*9740*/  F2FP.BF16.F32.PACK_AB R5, R45, R44 ;  /* 0x0000002c2d05723e */ /* 0x000fe200000010ff */
[----:B------:R-:W-:Y:S01]  /*9750*/  STS.U16 [R23+0x10], R30 ;  /* 0x0000101e17007388 */ /* 0x000fe20000000400 */
[----:B--2---:R-:W-:-:S02]  /*9760*/  PRMT R7, R6, 0x7632, R7 ;  /* 0x0000763206077816 */ /* 0x004fc40000000007 */
[----:B0-----:R-:W-:Y:S01]  /*9770*/  F2FP.BF16.F32.PACK_AB R4, R43, R42 ;  /* 0x0000002a2b04723e */ /* 0x001fe200000010ff */
[----:B------:R-:W-:Y:S01]  /*9780*/  STS.U16 [R24+0x12], R31 ;  /* 0x0000121f18007388 */ /* 0x000fe20000000400 */
[----:B------:R-:W-:Y:S01]  /*9790*/  LEA R26, R26, UR7, 0x1 ;  /* 0x000000071a1a7c11 */ /* 0x000fe2000f8e08ff */
[----:B------:R-:W-:Y:S01]  /*97a0*/  FADD.FTZ R42, R41, R42 ;  /* 0x0000002a292a7221 */ /* 0x000fe20000010000 */
[----:B------:R-:W-:Y:S01]  /*97b0*/  LEA R27, R27, UR7, 0x1 ;  /* 0x000000071b1b7c11 */ /* 0x000fe2000f8e08ff */
[----:B------:R-:W-:Y:S01]  /*97c0*/  STS.U16 [R25+0x14], R6 ;  /* 0x0000140619007388 */ /* 0x000fe20000000400 */
[----:B------:R-:W-:Y:S01]  /*97d0*/  PRMT R10, R4, 0x7632, R10 ;  /* 0x00007632040a7816 */ /* 0x000fe2000000000a */
[----:B------:R-:W-:Y:S01]  /*97e0*/  FADD.FTZ R43, R42, R43 ;  /* 0x0000002b2a2b7221 */ /* 0x000fe20000010000 */
[----:B------:R-:W-:Y:S01]  /*97f0*/  LEA R28, R28, UR7, 0x1 ;  /* 0x000000071c1c7c11 */ /* 0x000fe2000f8e08ff */
[----:B------:R0:W-:Y:S01]  /*9800*/  STS.U16 [R26+0x16], R7 ;  /* 0x000016071a007388 */ /* 0x0001e20000000400 */
[----:B------:R-:W-:Y:S01]  /*9810*/  LEA R29, R29, UR7, 0x1 ;  /* 0x000000071d1d7c11 */ /* 0x000fe2000f8e08ff */
[----:B------:R-:W-:Y:S01]  /*9820*/  FADD.FTZ R44, R43, R44 ;  /* 0x0000002c2b2c7221 */ /* 0x000fe20000010000 */
[----:B------:R-:W-:Y:S01]  /*9830*/  PRMT R12, R5, 0x7632, R12 ;  /* 0x00007632050c7816 */ /* 0x000fe2000000000c */
[----:B------:R-:W-:Y:S01]  /*9840*/  STS.U16 [R27+0x18], R4 ;  /* 0x000018041b007388 */ /* 0x000fe20000000400 */
[----:B------:R-:W-:Y:S01]  /*9850*/  LEA R46, R46, UR7, 0x1 ;  /* 0x000000072e2e7c11 */ /* 0x000fe2000f8e08ff */
[----:B------:R-:W-:Y:S01]  /*9860*/  FADD.FTZ R141, R44, R45 ;  /* 0x0000002d2c8d7221 */ /* 0x000fe20000010000 */
[----:B-1----:R-:W-:Y:S01]  /*9870*/  IADD3 R8, P1, R14, -0x3e0, RZ ;  /* 0xfffffc200e087810 */ /* 0x002fe20007f3e0ff */
[----:B------:R-:W-:Y:S01]  /*9880*/  STS.U16 [R28+0x1a], R10 ;  /* 0x00001a0a1c007388 */ /* 0x000fe20000000400 */
[----:B0-----:R-:W0:Y:S02]  /*9890*/  LDC.64 R6, c[0x0][0x3a8] ;  /* 0x0000ea00ff067b82 */ /* 0x001e240000000a00 */
[----:B------:R-:W-:Y:S01]  /*98a0*/  IADD3.X R35, R15, -0x1, RZ, P1, !PT ;  /* 0xffffffff0f237810 */ /* 0x000fe20000ffe4ff */
[----:B------:R1:W-:Y:S04]  /*98b0*/  STS.U16 [R29+0x1c], R5 ;  /* 0x00001c051d007388 */ /* 0x0003e80000000400 */
[----:B------:R-:W-:Y:S01]  /*98c0*/  STS.U16 [R46+0x1e], R12 ;  /* 0x00001e0c2e007388 */ /* 0x000fe20000000400 */
[----:B------:R-:W-:-:S03]  /*98d0*/  NOP ;  /* 0x0000000000007918 */ /* 0x000fc60000000000 */
[----:B------:R-:W-:Y:S04]  /*98e0*/  LDS.U16 R9, [R128] ;  /* 0x0000000080097984 */ /* 0x000fe80000000400 */
[----:B------:R-:W-:Y:S04]  /*98f0*/  LDS.U16 R127, [R127+0x40] ;  /* 0x000040007f7f7984 */ /* 0x000fe80000000400 */
[----:B------:R-:W-:Y:S01]  /*9900*/  LDS.U16 R11, [R126+0x80] ;  /* 0x000080007e0b7984 */ /* 0x000fe20000000400 */
[----:B0-----:R-:W-:-:S03]  /*9910*/  IMAD R0, R6, UR20, RZ ;  /* 0x0000001406007c24 */ /* 0x001fc6000f8e02ff */
[----:B------:R-:W-:Y:S01]  /*9920*/  LDS.U16 R125, [R125+0xc0] ;  /* 0x0000c0007d7d7984 */ /* 0x000fe20000000400 */
[----:B-1----:R-:W-:-:S03]  /*9930*/  IMAD.WIDE.U32 R4, R6, UR21, RZ ;  /* 0x0000001506047c25 */ /* 0x002fc6000f8e00ff */
        /* <DEDUP_REMOVED lines=30> */
.L_x_4373:
[----:B------:R-:W-:Y:S05]  /*9b20*/  BSYNC B0 ;  /* 0x0000000000007941 */ /* 0x000fea0003800000 */
.L_x_4372:
[----:B------:R-:W-:Y:S01]  /*9b30*/  MOV R2, R4 ;  /* 0x0000000400027202 */ /* 0x000fe20000000f00 */
[----:B------:R-:W-:Y:S01]  /*9b40*/  IMAD.MOV.U32 R3, RZ, RZ, R37 ;  /* 0x000000ffff037224 */ /* 0x000fe200078e0025 */
[----:B------:R-:W-:Y:S01]  /*9b50*/  ULDC.64 UR8, c[0x0][0x3b0] ;  /* 0x0000ec0000087ab9 */ /* 0x000fe20000000a00 */
[----:B------:R-:W-:Y:S01]  /*9b60*/  ULDC.64 UR10, c[0x0][0x3f0] ;  /* 0x0000fc00000a7ab9 */ /* 0x000fe20000000a00 */
[----:B------:R-:W-:Y:S01]  /*9b70*/  IMAD R5, R50, UR8, RZ ;  /* 0x0000000832057c24 */ /* 0x000fe2000f8e02ff */
[----:B------:R-:W-:Y:S01]  /*9b80*/  LEA R0, P1, R8, UR10, 0x1 ;  /* 0x0000000a08007c11 */ /* 0x000fe2000f8208ff */
[----:B------:R-:W-:Y:S01]  /*9b90*/  IMAD.WIDE.U32 R2, R134, UR8, R2 ;  /* 0x0000000886027c25 */ /* 0x000fe2000f8e0002 */
[-C--:B------:R-:W-:Y:S01]  /*9ba0*/  ISETP.GE.AND P3, PT, R164, R33.reuse, PT ;  /* 0x00000021a400720c */ /* 0x080fe20003f66270 */
[----:B------:R-:W-:Y:S01]  /*9bb0*/  UIADD3 UR28, UP0, UR28, -0x800, URZ ;  /* 0xfffff8001c1c7890 */ /* 0x000fe2000ff1e03f */
[----:B------:R-:W-:Y:S01]  /*9bc0*/  LEA.HI.X R4, R8, UR11, R35, 0x1, P1 ;  /* 0x0000000b08047c11 */ /* 0x000fe200088f0c23 */
[----:B------:R-:W-:Y:S01]  /*9bd0*/  IMAD R5, R134, UR9, R5 ;  /* 0x0000000986057c24 */ /* 0x000fe2000f8e0205 */
[----:B------:R-:W-:Y:S01]  /*9be0*/  IADD3 R95, P0, R95, R2, RZ ;  /* 0x000000025f5f7210 */ /* 0x000fe20007f1e0ff */
[----:B------:R-:W-:Y:S01]  /*9bf0*/  UIADD3 UR30, UP1, UR30, -0x800, URZ ;  /* 0xfffff8001e1e7890 */ /* 0x000fe2000ff3e03f */
[----:B------:R-:W-:Y:S01]  /*9c00*/  ISETP.GE.AND P4, PT, R162, R33, PT ;  /* 0x00000021a200720c */ /* 0x000fe20003f86270 */
[----:B------:R-:W-:Y:S01]  /*9c10*/  UIADD3 UR32, UP2, UR32, -0x800, URZ ;  /* 0xfffff80020207890 */ /* 0x000fe2000ff5e03f */
[----:B------:R-:W-:Y:S01]  /*9c20*/  IADD3.X R3, R93, R5, R3, P0, !PT ;  /* 0x000000055d037210 */ /* 0x000fe200007fe403 */
[----:B------:R-:W-:Y:S01]  /*9c30*/  UIADD3 UR6, UR6, 0x1, URZ ;  /* 0x0000000106067890 */ /* 0x000fe2000fffe03f */
[C---:B------:R-:W-:Y:S01]  /*9c40*/  LEA R2, P0, R95.reuse, R0, 0x1 ;  /* 0x000000005f027211 */ /* 0x040fe200078008ff */
        /* <DEDUP_REMOVED lines=36> */
.L_x_4319:
[----:B------:R-:W-:Y:S02]  /*9e90*/  ULDC.64 UR4, c[0x0][0x3d8] ;  /* 0x0000f60000047ab9 */ /* 0x000fe40000000a00 */
[----:B------:R-:W-:-:S04]  /*9ea0*/  ISETP.NE.U32.AND P0, PT, RZ, UR4, PT ;  /* 0x00000004ff007c0c */ /* 0x000fc8000bf05070 */
[----:B------:R-:W-:-:S13]  /*9eb0*/  ISETP.NE.AND.EX P0, PT, RZ, UR5, PT, P0 ;  /* 0x00000005ff007c0c */ /* 0x000fda000bf05300 */
[----:B------:R-:W-:Y:S05]  /*9ec0*/  @!P0 BRA `(.L_x_4375) ;  /* 0x0000000000808947 */ /* 0x000fea0003800000 */
[----:B------:R-:W2:Y:S01]  /*9ed0*/  SHFL.DOWN P0, R0, R143, 0x1, 0x1f ;  /* 0x08201f008f007f89 */ /* 0x000ea20000000000 */
[----:B------:R-:W-:Y:S01]  /*9ee0*/  BSSY B0, `(.L_x_4375) ;  /* 0x000001e000007945 */ /* 0x000fe20003800000 */
[----:B------:R-:W3:Y:S01]  /*9ef0*/  S2R R4, SR_LANEID ;  /* 0x0000000000047919 */ /* 0x000ee20000000000 */
[----:B0-----:R-:W0:Y:S01]  /*9f00*/  S2R R6, SR_TID.X ;  /* 0x0000000000067919 */ /* 0x001e220000002100 */
[----:B--2---:R-:W-:-:S05]  /*9f10*/  @P0 FADD R0, R0, R143 ;  /* 0x0000008f00000221 */ /* 0x004fca0000000000 */
[----:B-1----:R-:W1:Y:S01]  /*9f20*/  SHFL.DOWN P0, R3, R0, 0x2, 0x1f ;  /* 0x08401f0000037f89 */ /* 0x002e620000000000 */
[----:B---3--:R-:W-:-:S13]  /*9f30*/  ISETP.NE.AND P1, PT, R4, RZ, PT ;  /* 0x000000ff0400720c */ /* 0x008fda0003f25270 */
[----:B------:R-:W2:Y:S01]  /*9f40*/  @!P1 S2R R9, SR_CgaCtaId ;  /* 0x0000000000099919 */ /* 0x000ea20000008800 */
[----:B0-----:R-:W-:Y:S01]  /*9f50*/  @!P1 SHF.R.S32.HI R7, RZ, 0x1f, R6 ;  /* 0x0000001fff079819 */ /* 0x001fe20000011406 */
[----:B-1----:R-:W-:Y:S01]  /*9f60*/  @P0 FADD R3, R0, R3 ;  /* 0x0000000300030221 */ /* 0x002fe20000000000 */
        /* <DEDUP_REMOVED lines=21> */
.L_x_4376:
[----:B------:R-:W-:Y:S05]  /*a0c0*/  BSYNC B0 ;  /* 0x0000000000007941 */ /* 0x000fea0003800000 */
.L_x_4375:
        /* <DEDUP_REMOVED lines=31> */
[----:B------:R-:W-:-:S04]  /*a2c0*/  @!P0 MOV R0, 0x400 ;  /* 0x0000040000008802 */ /* 0x000fc80000000f00 */
[----:B0-----:R-:W-:-:S06]  /*a2d0*/  @!P0 LEA R3, R3, R0, 0x18 ;  /* 0x0000000003038211 */ /* 0x001fcc00078ec0ff */
[----:B------:R-:W0:Y:S02]  /*a2e0*/  @!P0 LDS R3, [R3+0x18d8] ;  /* 0x0018d80003038984 */ /* 0x000e240000000800 */
[----:B0-----:R-:W-:-:S05]  /*a2f0*/  @!P0 FADD.FTZ R4, R4, R3 ;  /* 0x0000000304048221 */ /* 0x001fca0000010000 */
[----:B------:R3:W-:Y:S01]  /*a300*/  REDG.E.ADD.F32.FTZ.RN.STRONG.GPU desc[UR16][R16.64], R4 ;  /* 0x00000004100079a6 */ /* 0x0007e2000c10f390 */
[----:B------:R-:W-:Y:S01]  /*a310*/  IMAD.MOV.U32 R13, RZ, RZ, RZ ;  /* 0x000000ffff0d7224 */ /* 0x000fe200078e00ff */
[----:B------:R-:W-:Y:S06]  /*a320*/  BRA `(.L_x_4379) ;  /* 0x0000000000047947 */ /* 0x000fec0003800000 */
.L_x_4378:
[----:B-1----:R-:W1:Y:S02]  /*a330*/  S2R R13, SR_TID.X ;  /* 0x00000000000d7919 */ /* 0x002e640000002100 */
.L_x_4379:
[----:B------:R-:W-:Y:S05]  /*a340*/  BSYNC B0 ;  /* 0x0000000000007941 */ /* 0x000fea0003800000 */
.L_x_4377:
[----:B------:R-:W-:Y:S02]  /*a350*/  ULDC UR14, c[0x0][0x21c] ;  /* 0x00008700000e7ab9 */ /* 0x000fe40000000800 */
[----:B-1----:R-:W-:-:S13]  /*a360*/  ISETP.GE.AND P0, PT, R13, UR14, PT ;  /* 0x0000000e0d007c0c */ /* 0x002fda000bf06270 */
[----:B------:R-:W-:Y:S05]  /*a370*/  @P0 EXIT ;  /* 0x000000000000094d */ /* 0x000fea0003800000 */
[----:B------:R-:W1:Y:S01]  /*a380*/  S2UR UR5, SR_CgaCtaId ;  /* 0x00000000000579c3 */ /* 0x000e620000008800 */
[----:B0-----:R-:W-:Y:S01]  /*a390*/  SHF.R.S32.HI R7, RZ, 0x1f, R134 ;  /* 0x0000001fff077819 */ /* 0x001fe20000011486 */
[----:B------:R-:W-:Y:S01]  /*a3a0*/  ULDC.64 UR6, c[0x0][0x378] ;  /* 0x0000de0000067ab9 */ /* 0x000fe20000000a00 */
[----:B------:R-:W-:Y:S01]  /*a3b0*/  ULDC.64 UR8, c[0x0][0x338] ;  /* 0x0000ce0000087ab9 */ /* 0x000fe20000000a00 */
[----:B--2---:R-:W-:Y:S01]  /*a3c0*/  IMAD.WIDE.U32 R2, R134, UR6, RZ ;  /* 0x0000000686027c25 */ /* 0x004fe2000f8e00ff */
        /* <DEDUP_REMOVED lines=11> */
[----:B------:R-:W-:-:S03]  /*a480*/  ULDC.64 UR8, c[0x0][0x3c0] ;  /* 0x0000f00000087ab9 */ /* 0x000fc60000000a00 */
[----:B------:R-:W-:Y:S01]  /*a490*/  IADD3 R19, R135, R7, RZ ;  /* 0x0000000787137210 */ /* 0x000fe20007ffe0ff */
[----:B-1----:R-:W-:-:S03]  /*a4a0*/  ULEA UR4, UR5, UR4, 0x18 ;  /* 0x0000000405047291 */ /* 0x002fc6000f8ec03f */
[----:B------:R-:W-:-:S09]  /*a4b0*/  ULDC UR5, c[0x0][0x0] ;  /* 0x0000000000057ab9 */ /* 0x000fd20000000800 */
.L_x_4381:
[----:B------:R-:W-:Y:S01]  /*a4c0*/  LEA R0, R13, UR4, 0x2 ;  /* 0x000000040d007c11 */ /* 0x000fe2000f8e10ff */
[----:B0-----:R-:W-:Y:S01]  /*a4d0*/  IMAD.MOV.U32 R7, RZ, RZ, R21 ;  /* 0x000000ffff077224 */ /* 0x001fe200078e0015 */
[----:B------:R-:W-:Y:S01]  /*a4e0*/  SHF.R.S32.HI R8, RZ, 0x1f, R13 ;  /* 0x0000001fff087819 */ /* 0x000fe2000001140d */
[----:B---3--:R-:W-:Y:S01]  /*a4f0*/  IMAD.MOV.U32 R4, RZ, RZ, R134 ;  /* 0x000000ffff047224 */ /* 0x008fe200078e0086 */
[----:B------:R-:W-:Y:S01]  /*a500*/  MOV R6, R2 ;  /* 0x0000000200067202 */ /* 0x000fe20000000f00 */
[----:B------:R-:W0:Y:S01]  /*a510*/  LDS R15, [R0+0x2e10] ;  /* 0x002e1000000f7984 */ /* 0x000e220000000800 */
[----:B------:R-:W-:Y:S01]  /*a520*/  MOV R5, R19 ;  /* 0x0000001300057202 */ /* 0x000fe20000000f00 */
[C---:B------:R-:W-:Y:S02]  /*a530*/  IMAD R10, R8.reuse, UR6, RZ ;  /* 0x00000006080a7c24 */ /* 0x040fe4000f8e02ff */
[----:B------:R-:W1:Y:S01]  /*a540*/  LDS R17, [R0+0x3210] ;  /* 0x0032100000117984 */ /* 0x000e620000000800 */
[----:B------:R-:W-:-:S02]  /*a550*/  IMAD R12, R8, UR10, RZ ;  /* 0x0000000a080c7c24 */ /* 0x000fc4000f8e02ff */
[----:B------:R-:W-:-:S04]  /*a560*/  IMAD.WIDE.U32 R8, R13, UR10, R6 ;  /* 0x0000000a0d087c25 */ /* 0x000fc8000f8e0006 */
[----:B------:R-:W-:-:S04]  /*a570*/  IMAD.WIDE.U32 R4, R13, UR6, R4 ;  /* 0x000000060d047c25 */ /* 0x000fc8000f8e0004 */
[C---:B------:R-:W-:Y:S01]  /*a580*/  IMAD R7, R13.reuse, UR7, R10 ;  /* 0x000000070d077c24 */ /* 0x040fe2000f8e020a */
[----:B------:R-:W-:Y:S01]  /*a590*/  LEA R6, P0, R4, UR8, 0x2 ;  /* 0x0000000804067c11 */ /* 0x000fe2000f8010ff */
[C---:B------:R-:W-:Y:S01]  /*a5a0*/  IMAD R11, R13.reuse, UR11, R12 ;  /* 0x0000000b0d0b7c24 */ /* 0x040fe2000f8e020c */
[----:B------:R-:W-:Y:S01]  /*a5b0*/  LEA R10, P1, R8, UR12, 0x2 ;  /* 0x0000000c080a7c11 */ /* 0x000fe2000f8210ff */
[----:B------:R-:W-:Y:S01]  /*a5c0*/  VIADD R13, R13, UR5 ;  /* 0x000000050d0d7c36 */ /* 0x000fe20008000000 */
[----:B------:R-:W-:Y:S02]  /*a5d0*/  IADD3 R7, R5, R7, RZ ;  /* 0x0000000705077210 */ /* 0x000fe40007ffe0ff */
        /* <DEDUP_REMOVED lines=8> */
.L_x_4380:
[----:B------:R-:W-:Y:S05]  /*a660*/  EXIT ;  /* 0x000000000000794d */ /* 0x000fea0003800000 */
.L_x_4329:
[----:B------:R-:W-:Y:S01]  /*a670*/  HFMA2.MMA R237, -RZ, RZ, 0, 5.9604644775390625e-08 ;  /* 0x00000001ffed7435 */ /* 0x000fe200000001ff */
[----:B------:R-:W-:Y:S01]  /*a680*/  MOV R225, R6 ;  /* 0x0000000600e17202 */ /* 0x000fe20000000f00 */
[----:B------:R-:W-:Y:S01]  /*a690*/  IMAD.MOV.U32 R239, RZ, RZ, RZ ;  /* 0x000000ffffef7224 */ /* 0x000fe200078e00ff */
[----:B------:R-:W-:-:S08]  /*a6a0*/  MOV R2, 0xffffffff ;  /* 0xffffffff00027802 */ /* 0x000fd00000000f00 */
[----:B-1----:R-:W-:Y:S05]  /*a6b0*/  WARPSYNC.COLLECTIVE R2, `(.L_x_4382) ;  /* 0x0000000002087348 */ /* 0x002fea0003c00000 */
[----:B------:R0:W2:Y:S02]  /*a6c0*/  SHFL.UP P0, R10, R225, R237, R239 ;  /* 0x040000ede10a7389 */ /* 0x0000a400000000ef */
[----:B012---:R-:W-:Y:S01]  /*a6d0*/  ENDCOLLECTIVE ;  /* 0x000000000000791b */ /* 0x007fe20003800000 */
.L_x_4382:
[----:B------:R-:W-:Y:S01]  /*a6e0*/  IMAD.MOV.U32 R225, RZ, RZ, R7 ;  /* 0x000000ffffe17224 */ /* 0x000fe200078e0007 */
[----:B------:R-:W-:-:S07]  /*a6f0*/  MOV R3, R10 ;  /* 0x0000000a00037202 */ /* 0x000fce0000000f00 */
[----:B------:R-:W-:Y:S05]  /*a700*/  WARPSYNC.COLLECTIVE R2, `(.L_x_4383) ;  /* 0x0000000002087348 */ /* 0x000fea0003c00000 */
[----:B------:R0:W1:Y:S02]  /*a710*/  SHFL.UP P0, R10, R225, R237, R239 ;  /* 0x040000ede10a7389 */ /* 0x00006400000000ef */
[----:B01----:R-:W-:Y:S01]  /*a720*/  ENDCOLLECTIVE ;  /* 0x000000000000791b */ /* 0x003fe20003800000 */
.L_x_4383:
        /* <DEDUP_REMOVED lines=8> */
.L_x_4384:
[----:B------:R-:W-:Y:S01]  /*a7b0*/  MOV R225, R7 ;  /* 0x0000000700e17202 */ /* 0x000fe20000000f00 */
[----:B------:R-:W-:-:S07]  /*a7c0*/  IMAD.MOV.U32 R3, RZ, RZ, R10 ;  /* 0x000000ffff037224 */ /* 0x000fce00078e000a */
[----:B------:R-:W-:Y:S05]  /*a7d0*/  WARPSYNC.COLLECTIVE R2, `(.L_x_4385) ;  /* 0x0000000002087348 */ /* 0x000fea0003c00000 */
[----:B------:R0:W1:Y:S02]  /*a7e0*/  SHFL.UP P0, R10, R225, R237, R239 ;  /* 0x040000ede10a7389 */ /* 0x00006400000000ef */
[----:B01----:R-:W-:Y:S01]  /*a7f0*/  ENDCOLLECTIVE ;  /* 0x000000000000791b */ /* 0x003fe20003800000 */
.L_x_4385:
        /* <DEDUP_REMOVED lines=8> */
.L_x_4386:
[----:B------:R-:W-:Y:S02]  /*a880*/  MOV R225, R7 ;  /* 0x0000000700e17202 */ /* 0x000fe40000000f00 */
[----:B------:R-:W-:-:S07]  /*a890*/  MOV R3, R10 ;  /* 0x0000000a00037202 */ /* 0x000fce0000000f00 */
[----:B------:R-:W-:Y:S05]  /*a8a0*/  WARPSYNC.COLLECTIVE R2, `(.L_x_4387) ;  /* 0x0000000002087348 */ /* 0x000fea0003c00000 */
[----:B------:R0:W1:Y:S02]  /*a8b0*/  SHFL.UP P0, R10, R225, R237, R239 ;  /* 0x040000ede10a7389 */ /* 0x00006400000000ef */
[----:B01----:R-:W-:Y:S01]  /*a8c0*/  ENDCOLLECTIVE ;  /* 0x000000000000791b */ /* 0x003fe20003800000 */
.L_x_4387:
        /* <DEDUP_REMOVED lines=8> */
.L_x_4388:
[----:B------:R-:W-:Y:S01]  /*a950*/  IMAD.MOV.U32 R225, RZ, RZ, R7 ;  /* 0x000000ffffe17224 */ /* 0x000fe200078e0007 */
[----:B------:R-:W-:-:S07]  /*a960*/  MOV R3, R10 ;  /* 0x0000000a00037202 */ /* 0x000fce0000000f00 */
[----:B------:R-:W-:Y:S05]  /*a970*/  WARPSYNC.COLLECTIVE R2, `(.L_x_4389) ;  /* 0x0000000002087348 */ /* 0x000fea0003c00000 */
[----:B------:R0:W1:Y:S02]  /*a980*/  SHFL.UP P0, R10, R225, R237, R239 ;  /* 0x040000ede10a7389 */ /* 0x00006400000000ef */
[----:B01----:R-:W-:Y:S01]  /*a990*/  ENDCOLLECTIVE ;  /* 0x000000000000791b */ /* 0x003fe20003800000 */
.L_x_4389:
        /* <DEDUP_REMOVED lines=8> */
.L_x_4390:
[----:B------:R-:W-:Y:S01]  /*aa20*/  MOV R225, R7 ;  /* 0x0000000700e17202 */ /* 0x000fe20000000f00 */
[----:B------:R-:W-:-:S07]  /*aa30*/  IMAD.MOV.U32 R3, RZ, RZ, R10 ;  /* 0x000000ffff037224 */ /* 0x000fce00078e000a */
[----:B------:R-:W-:Y:S05]  /*aa40*/  WARPSYNC.COLLECTIVE R2, `(.L_x_4391) ;  /* 0x0000000002087348 */ /* 0x000fea0003c00000 */
[----:B------:R0:W1:Y:S02]  /*aa50*/  SHFL.UP P0, R10, R225, R237, R239 ;  /* 0x040000ede10a7389 */ /* 0x00006400000000ef */
[----:B01----:R-:W-:Y:S01]  /*aa60*/  ENDCOLLECTIVE ;  /* 0x000000000000791b */ /* 0x003fe20003800000 */
.L_x_4391:
[----:B------:R-:W-:Y:S05]  /*aa70*/  BRA `(.L_x_4392) ;  /* 0xffffffb800c87947 */ /* 0x000fea000383ffff */
.L_x_4330:
[----:B------:R-:W-:Y:S01]  /*aa80*/  HFMA2.MMA R11, -RZ, RZ, 0, 1.847743988037109375e-06 ;  /* 0x0000001fff0b7435 */ /* 0x000fe200000001ff */
[----:B------:R-:W-:Y:S01]  /*aa90*/  BSSY B0, `(.L_x_4393) ;  /* 0x0000007000007945 */ /* 0x000fe20003800000 */
[----:B------:R-:W-:Y:S01]  /*aaa0*/  MOV R3, R6 ;  /* 0x0000000600037202 */ /* 0x000fe20000000f00 */
[----:B------:R-:W-:Y:S01]  /*aab0*/  IMAD.MOV.U32 R10, RZ, RZ, 0x1f ;  /* 0x0000001fff0a7424 */ /* 0x000fe200078e00ff */
[----:B------:R-:W-:-:S07]  /*aac0*/  MOV R2, 0xffffffff ;  /* 0xffffffff00027802 */ /* 0x000fce0000000f00 */
[----:B-1----:R-:W-:Y:S05]  /*aad0*/  WARPSYNC.COLLECTIVE R2, `(.L_x_4394) ;  /* 0x0000000002087348 */ /* 0x002fea0003c00000 */
[----:B------:R0:W2:Y:S02]  /*aae0*/  SHFL.IDX P3, R235, R3, R10, R11 ;  /* 0x0000000a03eb7389 */ /* 0x0000a4000006000b */
[----:B012---:R-:W-:Y:S01]  /*aaf0*/  ENDCOLLECTIVE ;  /* 0x000000000000791b */ /* 0x007fe20003800000 */
.L_x_4394:
[----:B------:R-:W-:Y:S05]  /*ab00*/  BSYNC B0 ;  /* 0x0000000000007941 */ /* 0x000fea0003800000 */
.L_x_4393:
[----:B------:R-:W-:Y:S05]  /*ab10*/  BRA `(.L_x_4395) ;  /* 0xffffffb800b47947 */ /* 0x000fea000383ffff */
.L_x_4331:
[----:B------:R-:W-:Y:S01]  /*ab20*/  HFMA2.MMA R10, -RZ, RZ, 0, 1.847743988037109375e-06 ;  /* 0x0000001fff0a7435 */ /* 0x000fe200000001ff */
[----:B------:R-:W-:Y:S01]  /*ab30*/  BSSY B0, `(.L_x_4396) ;  /* 0x0000007000007945 */ /* 0x000fe20003800000 */
[----:B------:R-:W-:Y:S01]  /*ab40*/  IMAD.MOV.U32 R3, RZ, RZ, R7 ;  /* 0x000000ffff037224 */ /* 0x000fe200078e0007 */
[----:B------:R-:W-:Y:S01]  /*ab50*/  MOV R11, 0x1f ;  /* 0x0000001f000b7802 */ /* 0x000fe20000000f00 */
[----:B------:R-:W-:-:S07]  /*ab60*/  IMAD.MOV.U32 R2, RZ, RZ, -0x1 ;  /* 0xffffffffff027424 */ /* 0x000fce00078e00ff */
[----:B-1----:R-:W-:Y:S05]  /*ab70*/  WARPSYNC.COLLECTIVE R2, `(.L_x_4397) ;  /* 0x0000000002087348 */ /* 0x002fea0003c00000 */
[----:B------:R0:W2:Y:S02]  /*ab80*/  SHFL.IDX P3, R235, R3, R10, R11 ;  /* 0x0000000a03eb7389 */ /* 0x0000a4000006000b */
[----:B012---:R-:W-:Y:S01]  /*ab90*/  ENDCOLLECTIVE ;  /* 0x000000000000791b */ /* 0x007fe20003800000 */
.L_x_4397:
[----:B------:R-:W-:Y:S05]  /*aba0*/  BSYNC B0 ;  /* 0x0000000000007941 */ /* 0x000fea0003800000 */
.L_x_4396:
[----:B------:R-:W-:Y:S05]  /*abb0*/  BRA `(.L_x_4398) ;  /* 0xffffffb800947947 */ /* 0x000fea000383ffff */
.L_x_4332:
[----:B------:R-:W-:Y:S01]  /*abc0*/  HFMA2.MMA R237, -RZ, RZ, 0, 5.9604644775390625e-08 ;  /* 0x00000001ffed7435 */ /* 0x000fe200000001ff */
[----:B------:R-:W-:Y:S01]  /*abd0*/  BSSY B0, `(.L_x_4399) ;  /* 0x0000007000007945 */ /* 0x000fe20003800000 */
[----:B------:R-:W-:Y:S01]  /*abe0*/  MOV R225, R6 ;  /* 0x0000000600e17202 */ /* 0x000fe20000000f00 */
[----:B------:R-:W-:Y:S01]  /*abf0*/  IMAD.MOV.U32 R239, RZ, RZ, RZ ;  /* 0x000000ffffef7224 */ /* 0x000fe200078e00ff */
[----:B------:R-:W-:-:S07]  /*ac00*/  MOV R2, 0xffffffff ;  /* 0xffffffff00027802 */ /* 0x000fce0000000f00 */
[----:B-1----:R-:W-:Y:S05]  /*ac10*/  WARPSYNC.COLLECTIVE R2, `(.L_x_4400) ;  /* 0x0000000002087348 */ /* 0x002fea0003c00000 */
[----:B------:R0:W2:Y:S02]  /*ac20*/  SHFL.UP P0, R10, R225, R237, R239 ;  /* 0x040000ede10a7389 */ /* 0x0000a400000000ef */
[----:B012---:R-:W-:Y:S01]  /*ac30*/  ENDCOLLECTIVE ;  /* 0x000000000000791b */ /* 0x007fe20003800000 */
.L_x_4400:
[----:B------:R-:W-:Y:S05]  /*ac40*/  BSYNC B0 ;  /* 0x0000000000007941 */ /* 0x000fea0003800000 */
.L_x_4399:
        /* <DEDUP_REMOVED lines=10> */
.L_x_4401:
[----:B------:R-:W-:Y:S01]  /*acf0*/  MOV R7, R10 ;  /* 0x0000000a00077202 */ /* 0x000fe20000000f00 */
[----:B------:R-:W-:-:S07]  /*ad00*/  IMAD.MOV.U32 R10, RZ, RZ, RZ ;  /* 0x000000ffff0a7224 */ /* 0x000fce00078e00ff */
[----:B------:R-:W-:Y:S05]  /*ad10*/  WARPSYNC.COLLECTIVE R2, `(.L_x_4402) ;  /* 0x0000000002087348 */ /* 0x000fea0003c00000 */
[----:B------:R0:W1:Y:S02]  /*ad20*/  SHFL.IDX P3, R235, R3, R10, R11 ;  /* 0x0000000a03eb7389 */ /* 0x000064000006000b */
[----:B01----:R-:W-:Y:S01]  /*ad30*/  ENDCOLLECTIVE ;  /* 0x000000000000791b */ /* 0x003fe20003800000 */
.L_x_4402:
[----:B------:R-:W-:Y:S01]  /*ad40*/  IMAD.MOV.U32 R3, RZ, RZ, R9 ;  /* 0x000000ffff037224 */ /* 0x000fe200078e0009 */
[----:B------:R-:W-:-:S07]  /*ad50*/  MOV R8, R235 ;  /* 0x000000eb00087202 */ /* 0x000fce0000000f00 */
[----:B------:R-:W-:Y:S05]  /*ad60*/  WARPSYNC.COLLECTIVE R2, `(.L_x_4403) ;  /* 0x0000000002087348 */ /* 0x000fea0003c00000 */
[----:B------:R0:W1:Y:S02]  /*ad70*/  SHFL.IDX P3, R235, R3, R10, R11 ;  /* 0x0000000a03eb7389 */ /* 0x000064000006000b */
[----:B01----:R-:W-:Y:S01]  /*ad80*/  ENDCOLLECTIVE ;  /* 0x000000000000791b */ /* 0x003fe20003800000 */
.L_x_4403:
[----:B------:R-:W-:Y:S01]  /*ad90*/  MOV R9, R235 ;  /* 0x000000eb00097202 */ /* 0x000fe20000000f00 */
[----:B------:R-:W-:Y:S06]  /*ada0*/  BRA `(.L_x_4404) ;  /* 0xffffffb800307947 */ /* 0x000fec000383ffff */
.L_x_4334:
        /* <DEDUP_REMOVED lines=9> */
.L_x_4405:
[----:B------:R-:W-:Y:S01]  /*ae40*/  MOV R243, R5 ;  /* 0x0000000500f37202 */ /* 0x000fe20000000f00 */
[----:B------:R-:W-:-:S07]  /*ae50*/  IMAD.MOV.U32 R3, RZ, RZ, R9 ;  /* 0x000000ffff037224 */ /* 0x000fce00078e0009 */
[----:B------:R-:W-:Y:S05]  /*ae60*/  WARPSYNC.COLLECTIVE R2, `(.L_x_4406) ;  /* 0x0000000002087348 */ /* 0x000fea0003c00000 */
[----:B------:R0:W1:Y:S02]  /*ae70*/  SHFL.DOWN P6, R9, R243, R245, R247 ;  /* 0x080000f5f3097389 */ /* 0x00006400000c00f7 */
[----:B01----:R-:W-:Y:S01]  /*ae80*/  ENDCOLLECTIVE ;  /* 0x000000000000791b */ /* 0x003fe20003800000 */
.L_x_4406:
        /* <DEDUP_REMOVED lines=8> */
.L_x_4407:
[----:B------:R-:W-:Y:S01]  /*af10*/  IMAD.MOV.U32 R243, RZ, RZ, R5 ;  /* 0x000000fffff37224 */ /* 0x000fe200078e0005 */
[----:B------:R-:W-:-:S07]  /*af20*/  MOV R3, R9 ;  /* 0x0000000900037202 */ /* 0x000fce0000000f00 */
[----:B------:R-:W-:Y:S05]  /*af30*/  WARPSYNC.COLLECTIVE R2, `(.L_x_4408) ;  /* 0x0000000002087348 */ /* 0x000fea0003c00000 */
[----:B------:R0:W1:Y:S02]  /*af40*/  SHFL.DOWN P6, R9, R243, R245, R247 ;  /* 0x080000f5f3097389 */ /* 0x00006400000c00f7 */
[----:B01----:R-:W-:Y:S01]  /*af50*/  ENDCOLLECTIVE ;  /* 0x000000000000791b */ /* 0x003fe20003800000 */
.L_x_4408:
        /* <DEDUP_REMOVED lines=8> */
.L_x_4409:
[----:B------:R-:W-:Y:S02]  /*afe0*/  MOV R243, R5 ;  /* 0x0000000500f37202 */ /* 0x000fe40000000f00 */
[----:B------:R-:W-:-:S07]  /*aff0*/  MOV R3, R9 ;  /* 0x0000000900037202 */ /* 0x000fce0000000f00 */
[----:B------:R-:W-:Y:S05]  /*b000*/  WARPSYNC.COLLECTIVE R2, `(.L_x_4410) ;  /* 0x0000000002087348 */ /* 0x000fea0003c00000 */
[----:B------:R0:W1:Y:S02]  /*b010*/  SHFL.DOWN P6, R9, R243, R245, R247 ;  /* 0x080000f5f3097389 */ /* 0x00006400000c00f7 */
[----:B01----:R-:W-:Y:S01]  /*b020*/  ENDCOLLECTIVE ;  /* 0x000000000000791b */ /* 0x003fe20003800000 */
.L_x_4410:
        /* <DEDUP_REMOVED lines=8> */
.L_x_4411:
[----:B------:R-:W-:Y:S01]  /*b0b0*/  MOV R243, R5 ;  /* 0x0000000500f37202 */ /* 0x000fe20000000f00 */
[----:B------:R-:W-:-:S07]  /*b0c0*/  IMAD.MOV.U32 R3, RZ, RZ, R9 ;  /* 0x000000ffff037224 */ /* 0x000fce00078e0009 */
[----:B------:R-:W-:Y:S05]  /*b0d0*/  WARPSYNC.COLLECTIVE R2, `(.L_x_4412) ;  /* 0x0000000002087348 */ /* 0x000fea0003c00000 */
[----:B------:R0:W1:Y:S02]  /*b0e0*/  SHFL.DOWN P6, R9, R243, R245, R247 ;  /* 0x080000f5f3097389 */ /* 0x00006400000c00f7 */
[----:B01----:R-:W-:Y:S01]  /*b0f0*/  ENDCOLLECTIVE ;  /* 0x000000000000791b */ /* 0x003fe20003800000 */
.L_x_4412:
        /* <DEDUP_REMOVED lines=8> */
.L_x_4413:
[----:B------:R-:W-:Y:S01]  /*b180*/  IMAD.MOV.U32 R243, RZ, RZ, R5 ;  /* 0x000000fffff37224 */ /* 0x000fe200078e0005 */
[----:B------:R-:W-:-:S07]  /*b190*/  MOV R3, R9 ;  /* 0x0000000900037202 */ /* 0x000fce0000000f00 */
[----:B------:R-:W-:Y:S05]  /*b1a0*/  WARPSYNC.COLLECTIVE R2, `(.L_x_4414) ;  /* 0x0000000002087348 */ /* 0x000fea0003c00000 */
[----:B------:R0:W1:Y:S02]  /*b1b0*/  SHFL.DOWN P6, R9, R243, R245, R247 ;  /* 0x080000f5f3097389 */ /* 0x00006400000c00f7 */
[----:B01----:R-:W-:Y:S01]  /*b1c0*/  ENDCOLLECTIVE ;  /* 0x000000000000791b */ /* 0x003fe20003800000 */
.L_x_4414:
        /* <DEDUP_REMOVED lines=9> */
.L_x_4415:
[----:B------:R-:W-:Y:S01]  /*b260*/  IMAD.MOV.U32 R3, RZ, RZ, R5 ;  /* 0x000000ffff037224 */ /* 0x000fe200078e0005 */
[----:B------:R-:W-:-:S07]  /*b270*/  MOV R237, R235 ;  /* 0x000000eb00ed7202 */ /* 0x000fce0000000f00 */
[----:B------:R-:W-:Y:S05]  /*b280*/  WARPSYNC.COLLECTIVE R2, `(.L_x_4416) ;  /* 0x0000000002087348 */ /* 0x000fea0003c00000 */
[----:B------:R0:W1:Y:S02]  /*b290*/  SHFL.IDX P3, R235, R3, R10, R11 ;  /* 0x0000000a03eb7389 */ /* 0x000064000006000b */
[----:B01----:R-:W-:Y:S01]  /*b2a0*/  ENDCOLLECTIVE ;  /* 0x000000000000791b */ /* 0x003fe20003800000 */
.L_x_4416:
[----:B------:R-:W-:Y:S05]  /*b2b0*/  WARPSYNC.COLLECTIVE R2, `(.L_x_4417) ;  /* 0x0000000002087348 */ /* 0x000fea0003c00000 */
[----:B------:R0:W1:Y:S02]  /*b2c0*/  SHFL.DOWN P6, R9, R243, R245, R247 ;  /* 0x080000f5f3097389 */ /* 0x00006400000c00f7 */
[----:B01----:R-:W-:Y:S01]  /*b2d0*/  ENDCOLLECTIVE ;  /* 0x000000000000791b */ /* 0x003fe20003800000 */
.L_x_4417:
[----:B------:R-:W-:Y:S01]  /*b2e0*/  IMAD.MOV.U32 R3, RZ, RZ, R24 ;  /* 0x000000ffff037224 */ /* 0x000fe200078e0018 */
[----:B------:R-:W-:Y:S02]  /*b2f0*/  MOV R243, R5 ;  /* 0x0000000500f37202 */ /* 0x000fe40000000f00 */
[----:B------:R-:W-:Y:S02]  /*b300*/  MOV R239, R235 ;  /* 0x000000eb00ef7202 */ /* 0x000fe40000000f00 */
[----:B------:R-:W-:-:S07]  /*b310*/  MOV R8, R9 ;  /* 0x0000000900087202 */ /* 0x000fce0000000f00 */
[----:B------:R-:W-:Y:S05]  /*b320*/  WARPSYNC.COLLECTIVE R2, `(.L_x_4418) ;  /* 0x0000000002087348 */ /* 0x000fea0003c00000 */
[----:B------:R0:W1:Y:S02]  /*b330*/  SHFL.DOWN P6, R9, R243, R245, R247 ;  /* 0x080000f5f3097389 */ /* 0x00006400000c00f7 */
[----:B01----:R-:W-:Y:S01]  /*b340*/  ENDCOLLECTIVE ;  /* 0x000000000000791b */ /* 0x003fe20003800000 */
.L_x_4418:
[----:B------:R-:W-:Y:S05]  /*b350*/  WARPSYNC.COLLECTIVE R2, `(.L_x_4419) ;  /* 0x0000000002087348 */ /* 0x000fea0003c00000 */
[----:B------:R0:W1:Y:S02]  /*b360*/  SHFL.IDX P3, R235, R3, R10, R11 ;  /* 0x0000000a03eb7389 */ /* 0x000064000006000b */
[----:B01----:R-:W-:Y:S01]  /*b370*/  ENDCOLLECTIVE ;  /* 0x000000000000791b */ /* 0x003fe20003800000 */
.L_x_4419:
[----:B------:R-:W-:Y:S02]  /*b380*/  MOV R3, R25 ;  /* 0x0000001900037202 */ /* 0x000fe40000000f00 */
[----:B------:R-:W-:-:S07]  /*b390*/  MOV R241, R235 ;  /* 0x000000eb00f17202 */ /* 0x000fce0000000f00 */
[----:B------:R-:W-:Y:S05]  /*b3a0*/  WARPSYNC.COLLECTIVE R2, `(.L_x_4420) ;  /* 0x0000000002087348 */ /* 0x000fea0003c00000 */
[----:B------:R0:W1:Y:S02]  /*b3b0*/  SHFL.IDX P3, R235, R3, R10, R11 ;  /* 0x0000000a03eb7389 */ /* 0x000064000006000b */
[----:B01----:R-:W-:Y:S01]  /*b3c0*/  ENDCOLLECTIVE ;  /* 0x000000000000791b */ /* 0x003fe20003800000 */
.L_x_4420:
[----:B------:R-:W-:Y:S05]  /*b3d0*/  BRA `(.L_x_4421) ;  /* 0xffffffb800387947 */ /* 0x000fea000383ffff */
.L_x_4422:
        /* <DEDUP_REMOVED lines=10> */
.L_x_10953:


//--------------------- .text._Z25selective_scan_bwd_kernelI32Selective_Scan_bwd_kernel_traitsILi64ELi16ELb0ELb1ELb0ELb1ELb0EN3c108BFloat16EfEEv12SSMParamsBwd --------------------------
	.section	.text._Z25selective_scan_bwd_kernelI32Selective_Scan_bwd_kernel_traitsILi64ELi16ELb0ELb1ELb0ELb1ELb0EN3c108BFloat16EfEEv12SSMParamsBwd,"ax",@progbits
	.align	128
        .global         _Z25selective_scan_bwd_kernelI32Selective_Scan_bwd_kernel_traitsILi64ELi16ELb0ELb1ELb0ELb1ELb0EN3c108BFloat16EfEEv12SSMParamsBwd
        .type           _Z25selective_scan_bwd_kernelI32Selective_Scan_bwd_kernel_traitsILi64ELi16ELb0ELb1ELb0ELb1ELb0EN3c108BFloat16EfEEv12SSMParamsBwd,@function
        .size           _Z25selective_scan_bwd_kernelI32Selective_Scan_bwd_kernel_traitsILi64ELi16ELb0ELb1ELb0ELb1ELb0EN3c108BFloat16EfEEv12SSMParamsBwd,(.L_x_10954 - _Z25selective_scan_bwd_kernelI32Selective_Scan_bwd_kernel_traitsILi64ELi16ELb0ELb1ELb0ELb1ELb0EN3c108BFloat16EfEEv12SSMParamsBwd)
        .other          _Z25selective_scan_bwd_kernelI32Selective_Scan_bwd_kernel_traitsILi64ELi16ELb0ELb1ELb0ELb1ELb0EN3c108BFloat16EfEEv12SSMParamsBwd,@"STO_CUDA_ENTRY STV_DEFAULT"
_Z25selective_scan_bwd_kernelI32Selective_Scan_bwd_kernel_traitsILi64ELi16ELb0ELb1ELb0ELb1ELb0EN3c108BFloat16EfEEv12SSMParamsBwd:
.text._Z25selective_scan_bwd_kernelI32Selective_Scan_bwd_kernel_traitsILi64ELi16ELb0ELb1ELb0ELb1ELb0EN3c108BFloat16EfEEv12SSMParamsBwd:
        /* <DEDUP_REMOVED lines=42> */
[----:B0-----:R-:W-:Y:S01]  /*02a0*/  IADD3 R6, R0, 0xffffffe, RZ ;  /* 0x0ffffffe00067810 */ /* 0x001fe20007ffe0ff */
[----:B------:R-:W-:Y:S02]  /*02b0*/  UISETP.NE.U32.AND UP1, UPT, UR28, URZ, UPT ;  /* 0x0000003f1c00728c */ /* 0x000fe4000bf25070 */
[----:B------:R-:W-:Y:S01]  /*02c0*/  UIMAD UR15, UR48, UR15, UR4 ;  /* 0x0000000f300f72a4 */ /* 0x000fe2000f8e0204 */
[----:B------:R-:W0:Y:S01]  /*02d0*/  F2I.FTZ.U32.TRUNC.NTZ R3, R6 ;  /* 0x0000000600037305 */ /* 0x000e22000021f000 */
[----:B------:R-:W-:-:S02]  /*02e0*/  UISETP.NE.AND.EX UP1, UPT, UR29, URZ, UPT, UP1 ;  /* 0x0000003f1d00728c */ /* 0x000fc4000bf25310 */
[----:B------:R-:W-:Y:S01]  /*02f0*/  UIMAD UR4, UR49, UR18, URZ ;  /* 0x00000012310472a4 */ /* 0x000fe2000f8e023f */
[----:B------:R-:W-:Y:S01]  /*0300*/  UMOV UR26, URZ ;  /* 0x0000003f001a7c82 */ /* 0x000fe20008000000 */
[----:B------:R-:W-:Y:S02]  /*0310*/  UISETP.NE.AND.EX UP0, UPT, UR5, URZ, UPT, UP0 ;  /* 0x0000003f0500728c */ /* 0x000fe4000bf05300 */
[----:B------:R-:W-:Y:S02]  /*0320*/  @UP2 ULEA UR26, UP4, UR8, UR30, 0x2 ;  /* 0x0000001e081a2291 */ /* 0x000fe4000f88103f */
[----:B------:R-:W-:Y:S02]  /*0330*/  UIMAD UR5, UR49, UR16, URZ ;  /* 0x00000010310572a4 */ /* 0x000fe4000f8e023f */
[----:B------:R-:W-:Y:S02]  /*0340*/  UIMAD.WIDE.U32 UR10, UR48, UR18, URZ ;  /* 0x00000012300a72a5 */ /* 0x000fe4000f8e003f */
[----:B------:R-:W-:Y:S01]  /*0350*/  UIMAD UR22, UR48, UR19, UR4 ;  /* 0x00000013301672a4 */ /* 0x000fe2000f8e0204 */
[----:B0-----:R-:W-:Y:S01]  /*0360*/  IADD3 R0, RZ, -R3, RZ ;  /* 0x80000003ff007210 */ /* 0x001fe20007ffe0ff */
[----:B------:R-:W-:Y:S01]  /*0370*/  UMOV UR27, URZ ;  /* 0x0000003f001b7c82 */ /* 0x000fe20008000000 */
[----:B------:R-:W-:Y:S01]  /*0380*/  ULDC.64 UR18, c[0x0][0x240] ;  /* 0x0000900000127ab9 */ /* 0x000fe20000000a00 */
[----:B------:R-:W-:-:S02]  /*0390*/  @UP2 ULEA.HI.X UR27, UR8, UR31, UR9, 0x2, UP4 ;  /* 0x0000001f081b2291 */ /* 0x000fc4000a0f1409 */
[----:B--2---:R-:W-:Y:S01]  /*03a0*/  IMAD R5, R0, R7, RZ ;  /* 0x0000000700057224 */ /* 0x004fe200078e02ff */
[----:B------:R-:W-:Y:S01]  /*03b0*/  IABS R0, UR8 ;  /* 0x0000000800007c13 */ /* 0x000fe20008000000 */
[----:B------:R-:W-:Y:S02]  /*03c0*/  UIMAD.WIDE.U32 UR12, UR48, UR14, URZ ;  /* 0x0000000e300c72a5 */ /* 0x000fe4000f8e003f */
[----:B------:R-:W-:Y:S01]  /*03d0*/  IMAD.HI.U32 R2, R3, R5, R2 ;  /* 0x0000000503027227 */ /* 0x000fe200078e0002 */
[----:B------:R-:W-:Y:S01]  /*03e0*/  UIMAD UR17, UR48, UR17, UR5 ;  /* 0x00000011301172a4 */ /* 0x000fe2000f8e0205 */
[----:B------:R-:W0:Y:S01]  /*03f0*/  LDC.64 R4, c[0x0][0x258] ;  /* 0x00009600ff047b82 */ /* 0x000e220000000a00 */
[----:B------:R-:W-:Y:S01]  /*0400*/  ULDC.64 UR30, c[0x0][0x298] ;  /* 0x0000a600001e7ab9 */ /* 0x000fe20000000a00 */
[----:B------:R-:W-:Y:S02]  /*0410*/  UIMAD UR14, UR49, UR18, URZ ;  /* 0x00000012310e72a4 */ /* 0x000fe4000f8e023f */
[----:B------:R-:W-:Y:S01]  /*0420*/  IMAD.HI.U32 R141, R2, R0, RZ ;  /* 0x00000000028d7227 */ /* 0x000fe200078e00ff */
[----:B------:R-:W-:-:S02]  /*0430*/  UIMAD.WIDE.U32 UR4, UR48, UR18, URZ ;  /* 0x00000012300472a5 */ /* 0x000fc4000f8e003f */
[----:B------:R-:W-:Y:S02]  /*0440*/  UIMAD UR18, UR9, UR30, URZ ;  /* 0x0000001e091272a4 */ /* 0x000fe4000f8e023f */
[----:B------:R-:W-:Y:S01]  /*0450*/  IADD3 R2, -R141, RZ, RZ ;  /* 0x000000ff8d027210 */ /* 0x000fe20007ffe1ff */
[----:B------:R-:W-:Y:S01]  /*0460*/  UMOV UR24, URZ ;  /* 0x0000003f00187c82 */ /* 0x000fe20008000000 */
[----:B------:R-:W-:Y:S02]  /*0470*/  @UP1 ULEA UR24, UP3, UR8, UR28, 0x2 ;  /* 0x0000001c08181291 */ /* 0x000fe4000f86103f */
[----:B------:R-:W-:Y:S01]  /*0480*/  UIMAD UR14, UR48, UR19, UR14 ;  /* 0x00000013300e72a4 */ /* 0x000fe2000f8e020e */
[C---:B------:R-:W-:Y:S01]  /*0490*/  IMAD R0, R7.reuse, R2, R0 ;  /* 0x0000000207007224 */ /* 0x040fe200078e0200 */
[----:B------:R-:W-:Y:S01]  /*04a0*/  UIMAD UR19, UR8, UR31, UR18 ;  /* 0x0000001f081372a4 */ /* 0x000fe2000f8e0212 */
[----:B------:R-:W-:Y:S02]  /*04b0*/  UMOV UR25, URZ ;  /* 0x0000003f00197c82 */ /* 0x000fe40008000000 */
[----:B------:R-:W-:Y:S01]  /*04c0*/  ULDC UR31, c[0x0][0x224] ;  /* 0x00008900001f7ab9 */ /* 0x000fe20000000800 */
[----:B------:R-:W-:Y:S01]  /*04d0*/  ISETP.GT.U32.AND P1, PT, R7, R0, PT ;  /* 0x000000000700720c */ /* 0x000fe20003f24070 */
[----:B------:R-:W-:-:S02]  /*04e0*/  UIMAD.WIDE.U32 UR6, UR48, UR16, URZ ;  /* 0x00000010300672a5 */ /* 0x000fc4000f8e003f */
[----:B------:R-:W-:Y:S02]  /*04f0*/  @UP1 ULEA.HI.X UR25, UR8, UR29, UR9, 0x2, UP3 ;  /* 0x0000001d08191291 */ /* 0x000fe400098f1409 */
[----:B------:R-:W-:Y:S01]  /*0500*/  UIADD3 UR13, UR13, UR15, URZ ;  /* 0x0000000f0d0d7290 */ /* 0x000fe2000fffe03f */
[----:B------:R-:W-:Y:S01]  /*0510*/  ULDC.64 UR28, c[0x0][0x288] ;  /* 0x0000a200001c7ab9 */ /* 0x000fe20000000a00 */
[----:B------:R-:W-:Y:S02]  /*0520*/  USHF.L.U32 UR50, UR31, 0xa, URZ ;  /* 0x0000000a1f327899 */ /* 0x000fe4000800063f */
[----:B------:R-:W-:Y:S02]  /*0530*/  UIMAD UR16, UR9, UR28, URZ ;  /* 0x0000001c091072a4 */ /* 0x000fe4000f8e023f */
[----:B------:R-:W-:Y:S02]  /*0540*/  UIADD3 UR7, UR7, UR17, URZ ;  /* 0x0000001107077290 */ /* 0x000fe4000fffe03f */
[-C--:B------:R-:W-:Y:S01]  /*0550*/  @!P1 IADD3 R0, R0, -R7.reuse, RZ ;  /* 0x8000000700009210 */ /* 0x080fe20007ffe0ff */
[----:B------:R-:W-:Y:S01]  /*0560*/  UIMAD.WIDE.U32 UR12, UR8, UR28, UR12 ;  /* 0x0000001c080c72a5 */ /* 0x000fe2000f8e000c */
[----:B------:R-:W-:Y:S01]  /*0570*/  @!P1 IADD3 R141, R141, 0x1, RZ ;  /* 0x000000018d8d9810 */ /* 0x000fe20007ffe0ff */
[----:B------:R-:W-:Y:S01]  /*0580*/  UIADD3 UR23, UR50, -0x400, URZ ;  /* 0xfffffc0032177890 */ /* 0x000fe2000fffe03f */
[----:B------:R-:W-:Y:S01]  /*0590*/  ISETP.GE.U32.AND P0, PT, R0, R7, PT ;  /* 0x000000070000720c */ /* 0x000fe20003f06070 */
[----:B------:R-:W-:-:S02]  /*05a0*/  UIMAD UR15, UR8, UR29, UR16 ;  /* 0x0000001d080f72a4 */ /* 0x000fc4000f8e0210 */
[C---:B------:R-:W-:Y:S01]  /*05b0*/  LOP3.LUT R0, R8.reuse, UR8, RZ, 0x3c, !PT ;  /* 0x0000000808007c12 */ /* 0x040fe2000f8e3cff */
[----:B------:R-:W-:Y:S01]  /*05c0*/  UIMAD.WIDE.U32 UR6, UR8, UR30, UR6 ;  /* 0x0000001e080672a5 */ /* 0x000fe2000f8e0006 */
[----:B------:R-:W-:Y:S01]  /*05d0*/  ISETP.NE.AND P1, PT, R8, RZ, PT ;  /* 0x000000ff0800720c */ /* 0x000fe20003f25270 */
[----:B------:R-:W-:Y:S01]  /*05e0*/  ULDC.64 UR28, c[0x0][0x330] ;  /* 0x0000cc00001c7ab9 */ /* 0x000fe20000000a00 */
[----:B------:R-:W-:Y:S01]  /*05f0*/  ISETP.GE.AND P2, PT, R0, RZ, PT ;  /* 0x000000ff0000720c */ /* 0x000fe20003f46270 */
[----:B------:R-:W-:Y:S01]  /*0600*/  USHF.R.S32.HI UR30, URZ, 0x1f, UR23 ;  /* 0x0000001f3f1e7899 */ /* 0x000fe20008011417 */
[----:B------:R-:W1:Y:S01]  /*0610*/  LDC.64 R6, c[0x0][0x2d8] ;  /* 0x0000b600ff067b82 */ /* 0x000e620000000a00 */
[----:B------:R-:W-:Y:S02]  /*0620*/  UIADD3 UR18, UP1, UR23, UR12, URZ ;  /* 0x0000000c17127290 */ /* 0x000fe4000ff3e03f */
[----:B------:R-:W-:Y:S01]  /*0630*/  UIMAD UR9, UR9, UR28, URZ ;  /* 0x0000001c090972a4 */ /* 0x000fe2000f8e023f */
[----:B------:R-:W-:Y:S01]  /*0640*/  @P0 VIADD R141, R141, 0x1 ;  /* 0x000000018d8d0836 */ /* 0x000fe20000000000 */
[----:B------:R-:W-:Y:S01]  /*0650*/  ULDC.64 UR16, c[0x0][0x2f0] ;  /* 0x0000bc0000107ab9 */ /* 0x000fe20000000a00 */
[----:B------:R-:W-:-:S02]  /*0660*/  UIADD3 UR11, UR11, UR22, URZ ;  /* 0x000000160b0b7290 */ /* 0x000fc4000fffe03f */
[----:B------:R-:W-:Y:S02]  /*0670*/  UIADD3.X UR15, UR30, UR13, UR15, UP1, !UPT ;  /* 0x0000000d1e0f7290 */ /* 0x000fe40008ffe40f */
[----:B------:R-:W-:Y:S01]  /*0680*/  UIMAD UR22, UR8, UR29, UR9 ;  /* 0x0000001d081672a4 */ /* 0x000fe2000f8e0209 */
[----:B------:R-:W-:Y:S01]  /*0690*/  @!P2 IADD3 R141, -R141, RZ, RZ ;  /* 0x000000ff8d8da210 */ /* 0x000fe20007ffe1ff */
[----:B------:R-:W-:Y:S01]  /*06a0*/  ULEA UR9, UP1, UR18, UR16, 0x1 ;  /* 0x0000001012097291 */ /* 0x000fe2000f82083f */
[----:B------:R-:W-:Y:S01]  /*06b0*/  @!P1 LOP3.LUT R141, RZ, R8, RZ, 0x33, !PT ;  /* 0x00000008ff8d9212 */ /* 0x000fe200078e33ff */
[----:B------:R-:W-:Y:S02]  /*06c0*/  UIADD3 UR5, UR5, UR14, URZ ;  /* 0x0000000e05057290 */ /* 0x000fe4000fffe03f */
[----:B------:R-:W-:Y:S01]  /*06d0*/  ULEA.HI.X UR18, UR18, UR17, UR15, 0x1, UP1 ;  /* 0x0000001112127291 */ /* 0x000fe200088f0c0f */
[----:B------:R-:W-:Y:S01]  /*06e0*/  SHF.R.S32.HI R3, RZ, 0x1f, R141 ;  /* 0x0000001fff037819 */ /* 0x000fe2000001148d */
[----:B------:R-:W-:Y:S01]  /*06f0*/  UIMAD.WIDE.U32 UR12, UR8, UR28, UR10 ;  /* 0x0000001c080c72a5 */ /* 0x000fe2000f8e000a */
[----:B------:R-:W-:Y:S01]  /*0700*/  @UP0 ULDC UR15, c[0x0][0x214] ;  /* 0x00008500000f0ab9 */ /* 0x000fe20000000800 */
[----:B------:R-:W-:Y:S01]  /*0710*/  ULDC.64 UR16, c[0x0][0x2f8] ;  /* 0x0000be0000107ab9 */ /* 0x000fe20000000a00 */
[----:B------:R-:W-:Y:S01]  /*0720*/  @UP0 UIMAD UR14, UR48, UR15, UR8 ;  /* 0x0000000f300e02a4 */ /* 0x000fe2000f8e0208 */
[-C--:B0-----:R-:W-:Y:S01]  /*0730*/  IMAD R0, R3, R4.reuse, RZ ;  /* 0x0000000403007224 */ /* 0x081fe200078e02ff */
[----:B------:R-:W-:Y:S01]  /*0740*/  UIADD3 UR15, UP1, UR23, UR6, URZ ;  /* 0x00000006170f7290 */ /* 0x000fe2000ff3e03f */
[----:B------:R-:W-:Y:S01]  /*0750*/  IMAD.WIDE.U32 R2, R141, R4, UR4 ;  /* 0x000000048d027e25 */ /* 0x000fe2000f8e0004 */
[----:B------:R-:W-:-:S02]  /*0760*/  @UP0 UIMAD UR14, UR14, UR31, URZ ;  /* 0x0000001f0e0e02a4 */ /* 0x000fc4000f8e023f */
[----:B------:R-:W-:Y:S01]  /*0770*/  UIADD3.X UR7, UR30, UR7, UR19, UP1, !UPT ;  /* 0x000000071e077290 */ /* 0x000fe20008ffe413 */
[----:B------:R-:W-:Y:S01]  /*0780*/  IMAD R5, R141, R5, R0 ;  /* 0x000000058d057224 */ /* 0x000fe200078e0200 */
[----:B------:R-:W-:Y:S01]  /*0790*/  ULEA UR16, UP1, UR15, UR16, 0x1 ;  /* 0x000000100f107291 */ /* 0x000fe2000f82083f */
[----:B------:R-:W-:Y:S01]  /*07a0*/  IADD3 R131, P0, R2, UR23, RZ ;  /* 0x0000001702837c10 */ /* 0x000fe2000ff1e0ff */
[----:B------:R-:W-:Y:S02]  /*07b0*/  UIADD3 UR6, UP2, UR23, UR12, URZ ;  /* 0x0000000c17067290 */ /* 0x000fe4000ff5e03f */
[----:B------:R-:W-:Y:S01]  /*07c0*/  ULEA.HI.X UR17, UR15, UR17, UR7, 0x1, UP1 ;  /* 0x000000110f117291 */ /* 0x000fe200088f0c07 */
[----:B------:R-:W-:Y:S01]  /*07d0*/  IADD3 R0, R3, R5, RZ ;  /* 0x0000000503007210 */ /* 0x000fe20007ffe0ff */
[----:B------:R-:W-:Y:S01]  /*07e0*/  UISETP.GE.AND UP1, UPT, UR31, 0x1, UPT ;  /* 0x000000011f00788c */ /* 0x000fe2000bf26270 */
[----:B-1----:R-:W-:Y:S01]  /*07f0*/  LEA R133, P1, R131, R6, 0x1 ;  /* 0x0000000683857211 */ /* 0x002fe200078208ff */
[----:B------:R-:W-:Y:S01]  /*0800*/  @UP0 ULDC UR4, c[0x0][0x21c] ;  /* 0x0000870000040ab9 */ /* 0x000fe20000000800 */
[----:B------:R-:W-:Y:S01]  /*0810*/  IADD3.X R0, R0, UR30, RZ, P0, !PT ;  /* 0x0000001e00007c10 */ /* 0x000fe200087fe4ff */
[----:B------:R-:W-:-:S02]  /*0820*/  @UP0 UIMAD UR14, UR14, UR4, URZ ;  /* 0x000000040e0e02a4 */ /* 0x000fc4000f8e023f */
[----:B------:R-:W-:Y:S01]  /*0830*/  PLOP3.LUT P0, PT, PT, PT, UP1, 0x80, 0x0 ;  /* 0x000000000000781c */ /* 0x000fe20003f0f018 */
[----:B------:R-:W-:Y:S01]  /*0840*/  UIADD3.X UR12, UR30, UR13, UR22, UP2, !UPT ;  /* 0x0000000d1e0c7290 */ /* 0x000fe200097fe416 */
[----:B------:R-:W-:Y:S01]  /*0850*/  LEA.HI.X R131, R131, R7, R0, 0x1, P1 ;  /* 0x0000000783837211 */ /* 0x000fe200008f0c00 */
[----:B------:R-:W-:Y:S01]  /*0860*/  ULDC.64 UR10, c[0x0][0x3b8] ;  /* 0x0000ee00000a7ab9 */ /* 0x000fe20000000a00 */
[----:B------:R-:W-:Y:S01]  /*0870*/  @UP0 ULDC.64 UR22, c[0x0][0x310] ;  /* 0x0000c40000160ab9 */ /* 0x000fe20000000a00 */
[----:B------:R-:W-:Y:S02]  /*0880*/  ULEA UR13, UP2, UR6, UR10, 0x1 ;  /* 0x0000000a060d7291 */ /* 0x000fe4000f84083f */
[----:B------:R-:W-:Y:S02]  /*0890*/  @UP0 UIMAD.WIDE UR22, UR14, 0x8, UR22 ;  /* 0x000000080e1608a5 */ /* 0x000fe4000f8e0216 */
[----:B------:R-:W-:-:S05]  /*08a0*/  ULEA.HI.X UR6, UR6, UR11, UR12, 0x1, UP2 ;  /* 0x0000000b06067291 */ /* 0x000fca00090f0c0c */
        /* <DEDUP_REMOVED lines=8> */
[----:B------:R-:W-:Y:S01]  /*0930*/  MOV R139, RZ ;  /* 0x000000ff008b7202 */ /* 0x000fe20000000f00 */
        /* <DEDUP_REMOVED lines=11> */
.L_x_4505:
[----:B------:R-:W-:Y:S01]  /*09f0*/  ULDC UR15, c[0x0][0x224] ;  /* 0x00008900000f7ab9 */ /* 0x000fe20000000800 */
[----:B------:R-:W-:Y:S01]  /*0a00*/  SHF.L.U32 R170, R135, 0x4, RZ ;  /* 0x0000000487aa7819 */ /* 0x000fe200000006ff */
[----:B------:R-:W-:Y:S01]  /*0a10*/  UIADD3 UR15, -UR4, UR15, URZ ;  /* 0x0000000f040f7290 */ /* 0x000fe2000fffe13f */
[----:B0-----:R-:W-:Y:S01]  /*0a20*/  MOV R3, UR10 ;  /* 0x0000000a00037c02 */ /* 0x001fe20008000f00 */
[----:B------:R-:W-:Y:S01]  /*0a30*/  ULDC UR16, c[0x0][0x218] ;  /* 0x0000860000107ab9 */ /* 0x000fe20000000800 */
[----:B------:R-:W-:Y:S01]  /*0a40*/  LOP3.LUT R5, R170, 0xfffffe00, RZ, 0xc0, !PT ;  /* 0xfffffe00aa057812 */ /* 0x000fe200078ec0ff */
[----:B------:R-:W-:Y:S01]  /*0a50*/  ULEA UR51, UR15, 0xfffffc00, 0xa ;  /* 0xfffffc000f337891 */ /* 0x000fe2000f8e503f */
[----:B------:R-:W-:Y:S01]  /*0a60*/  IMAD.U32 R2, RZ, RZ, UR9 ;  /* 0x00000009ff027e24 */ /* 0x000fe2000f8e00ff */
[----:B------:R-:W-:Y:S02]  /*0a70*/  PRMT R7, RZ, 0x7610, R7 ;  /* 0x00007610ff077816 */ /* 0x000fe40000000007 */
        /* <DEDUP_REMOVED lines=70> */
[C---:B------:R-:W-:Y:S02]  /*0ee0*/  IADD3 R31, R20.reuse, 0x60, RZ ;  /* 0x00000060141f7810 */ /* 0x040fe40007ffe0ff */
[CC--:B------:R-:W-:Y:S02]  /*0ef0*/  LEA.HI.SX32 R25, R20.reuse, R20.reuse, 0x1b ;  /* 0x0000001414197211 */ /* 0x0c0fe400078fdaff */
[C---:B------:R-:W-:Y:S02]  /*0f00*/  IADD3 R33, R20.reuse, 0x80, RZ ;  /* 0x0000008014217810 */ /* 0x040fe40007ffe0ff */
[----:B------:R-:W-:Y:S01]  /*0f10*/  LEA.HI.SX32 R27, R27, R20, 0x1b ;  /* 0x000000141b1b7211 */ /* 0x000fe200078fdaff */
[C---:B0-----:R-:W-:Y:S01]  /*0f20*/  VIADD R3, R20.reuse, 0x120 ;  /* 0x0000012014037836 */ /* 0x041fe20000000000 */
[----:B------:R-:W-:-:S02]  /*0f30*/  IADD3 R37, R20, 0xc0, RZ ;  /* 0x000000c014257810 */ /* 0x000fc40007ffe0ff */
[-C--:B------:R-:W-:Y:S02]  /*0f40*/  LEA.HI.SX32 R29, R29, R20.reuse, 0x1b ;  /* 0x000000141d1d7211 */ /* 0x080fe400078fdaff */
[C---:B------:R-:W-:Y:S02]  /*0f50*/  IADD3 R39, R20.reuse, 0xe0, RZ ;  /* 0x000000e014277810 */ /* 0x040fe40007ffe0ff */
[----:B------:R-:W-:Y:S01]  /*0f60*/  LEA.HI.SX32 R31, R31, R20, 0x1b ;  /* 0x000000141f1f7211 */ /* 0x000fe200078fdaff */
[----:B------:R-:W-:Y:S01]  /*0f70*/  IMAD R113, R27, 0x2, R132 ;  /* 0x000000021b717824 */ /* 0x000fe200078e0284 */
[----:B------:R-:W-:Y:S02]  /*0f80*/  IADD3 R41, R20, 0x100, RZ ;  /* 0x0000010014297810 */ /* 0x000fe40007ffe0ff */
[----:B------:R-:W-:Y:S02]  /*0f90*/  LEA R114, R25, R132, 0x1 ;  /* 0x0000008419727211 */ /* 0x000fe400078e08ff */
[----:B------:R-:W-:-:S02]  /*0fa0*/  LEA.HI.SX32 R33, R33, R20, 0x1b ;  /* 0x0000001421217211 */ /* 0x000fc400078fdaff */
[-C--:B------:R-:W-:Y:S01]  /*0fb0*/  LEA.HI.SX32 R35, R35, R20.reuse, 0x1b ;  /* 0x0000001423237211 */ /* 0x080fe200078fdaff */
        /* <DEDUP_REMOVED lines=8> */
[C---:B------:R-:W-:Y:S02]  /*1040*/  IADD3 R47, R20.reuse, 0x180, RZ ;  /* 0x00000180142f7810 */ /* 0x040fe40007ffe0ff */
[-C--:B------:R-:W-:Y:S02]  /*1050*/  LEA.HI.SX32 R41, R41, R20.reuse, 0x1b ;  /* 0x0000001429297211 */ /* 0x080fe400078fdaff */
[----:B------:R-:W-:Y:S02]  /*1060*/  LEA.HI.SX32 R3, R3, R20, 0x1b ;  /* 0x0000001403037211 */ /* 0x000fe400078fdaff */
[----:B------:R-:W-:Y:S02]  /*1070*/  LEA R110, R33, R132, 0x1 ;  /* 0x00000084216e7211 */ /* 0x000fe400078e08ff */
[----:B------:R-:W-:-:S02]  /*1080*/  IADD3 R51, R20, 0x1c0, RZ ;  /* 0x000001c014337810 */ /* 0x000fc40007ffe0ff */
[----:B------:R-:W-:Y:S02]  /*1090*/  LEA.HI.SX32 R43, R43, R20, 0x1b ;  /* 0x000000142b2b7211 */ /* 0x000fe400078fdaff */
[----:B------:R-:W-:Y:S02]  /*10a0*/  LEA R108, R37, R132, 0x1 ;  /* 0x00000084256c7211 */ /* 0x000fe400078e08ff */
[----:B------:R-:W-:Y:S02]  /*10b0*/  IADD3 R53, R20, 0x1e0, RZ ;  /* 0x000001e014357810 */ /* 0x000fe40007ffe0ff */
[----:B------:R-:W-:Y:S02]  /*10c0*/  LEA.HI.SX32 R45, R45, R20, 0x1b ;  /* 0x000000142d2d7211 */ /* 0x000fe400078fdaff */
[----:B------:R-:W-:Y:S01]  /*10d0*/  LEA R107, R39, R132, 0x1 ;  /* 0x00000084276b7211 */ /* 0x000fe200078e08ff */
[----:B------:R-:W-:Y:S01]  /*10e0*/  IMAD R105, R3, 0x2, R132 ;  /* 0x0000000203697824 */ /* 0x000fe200078e0284 */
[----:B------:R-:W-:-:S02]  /*10f0*/  LEA.HI.SX32 R47, R47, R20, 0x1b ;  /* 0x000000142f2f7211 */ /* 0x000fc400078fdaff */
[----:B------:R-:W-:Y:S02]  /*1100*/  LEA.HI.SX32 R49, R49, R20, 0x1b ;  /* 0x0000001431317211 */ /* 0x000fe400078fdaff */
[----:B------:R-:W-:Y:S02]  /*1110*/  LEA R106, R41, R132, 0x1 ;  /* 0x00000084296a7211 */ /* 0x000fe400078e08ff */
[----:B------:R-:W-:Y:S02]  /*1120*/  LEA R5, R134, R5, 0x4 ;  /* 0x0000000586057211 */ /* 0x000fe400078e20ff */
[----:B------:R-:W-:Y:S02]  /*1130*/  LEA.HI.SX32 R51, R51, R20, 0x1b ;  /* 0x0000001433337211 */ /* 0x000fe400078fdaff */
[----:B------:R-:W-:Y:S02]  /*1140*/  LEA R104, R43, R132, 0x1 ;  /* 0x000000842b687211 */ /* 0x000fe400078e08ff */
[----:B------:R-:W-:-:S02]  /*1150*/  LEA.HI.SX32 R53, R53, R20, 0x1b ;  /* 0x0000001435357211 */ /* 0x000fc400078fdaff */
[-C--:B------:R-:W-:Y:S01]  /*1160*/  LEA R103, R45, R132.reuse, 0x1 ;  /* 0x000000842d677211 */ /* 0x080fe200078e08ff */
[----:B------:R-:W-:Y:S01]  /*1170*/  IMAD R101, R49, 0x2, R132 ;  /* 0x0000000231657824 */ /* 0x000fe200078e0284 */
[-C--:B------:R-:W-:Y:S02]  /*1180*/  LEA R102, R47, R132.reuse, 0x1 ;  /* 0x000000842f667211 */ /* 0x080fe400078e08ff */
[----:B------:R-:W-:Y:S02]  /*1190*/  LEA.HI.SX32 R5, R5, R5, 0x1b ;  /* 0x0000000505057211 */ /* 0x000fe400078fdaff */
[-C--:B------:R-:W-:Y:S02]  /*11a0*/  LEA R100, R51, R132.reuse, 0x1 ;  /* 0x0000008433647211 */ /* 0x080fe400078e08ff */
[-C--:B------:R-:W-:Y:S02]  /*11b0*/  LEA R99, R53, R132.reuse, 0x1 ;  /* 0x0000008435637211 */ /* 0x080fe400078e08ff */
[----:B------:R-:W-:-:S02]  /*11c0*/  LEA R98, R5, R132, 0x1 ;  /* 0x0000008405627211 */ /* 0x000fc400078e08ff */
[----:B------:R-:W-:Y:S01]  /*11d0*/  ISETP.GE.AND P0, PT, R124, UR52, PT ;  /* 0x000000347c007c0c */ /* 0x000fe2000bf06270 */
[----:B------:R-:W-:Y:S01]  /*11e0*/  IMAD.U32 R3, RZ, RZ, UR12 ;  /* 0x0000000cff037e24 */ /* 0x000fe2000f8e00ff */
[----:B------:R-:W-:-:S05]  /*11f0*/  MOV R2, UR11 ;  /* 0x0000000b00027c02 */ /* 0x000fca0008000f00 */
        /* <DEDUP_REMOVED lines=82> */
[----:B0-----:R-:W-:Y:S01]  /*1720*/  MOV R2, UR13 ;  /* 0x0000000d00027c02 */ /* 0x001fe20008000f00 */
[----:B------:R-:W-:Y:S01]  /*1730*/  IMAD.U32 R3, RZ, RZ, UR14 ;  /* 0x0000000eff037e24 */ /* 0x000fe2000f8e00ff */
        /* <DEDUP_REMOVED lines=36> */
[----:B------:R-:W2:Y:S04]  /*1980*/  LDS.U16 R11, [R98+0x4] ;  /* 0x00000400620b7984 */ /* 0x000ea80000000400 */
[----:B------:R-:W3:Y:S04]  /*1990*/  LDS.U16 R14, [R98+0x6] ;  /* 0x00000600620e7984 */ /* 0x000ee80000000400 */
[----:B------:R-:W4:Y:S04]  /*19a0*/  LDS.U16 R15, [R98+0x8] ;  /* 0x00000800620f7984 */ /* 0x000f280000000400 */
[----:B------:R-:W4:Y:S04]  /*19b0*/  LDS.U16 R16, [R98+0xa] ;  /* 0x00000a0062107984 */ /* 0x000f280000000400 */
[----:B------:R-:W4:Y:S04]  /*19c0*/  LDS.U16 R17, [R98+0xc] ;  /* 0x00000c0062117984 */ /* 0x000f280000000400 */
        /* <DEDUP_REMOVED lines=40> */
[----:B------:R-:W-:Y:S02]  /*1c50*/  SHF.L.U32 R9, R97, 0x10, RZ ;  /* 0x0000001061097819 */ /* 0x000fe400000006ff */
[----:B-1----:R-:W-:-:S05]  /*1c60*/  SHF.L.U32 R7, R7, 0x10, RZ ;  /* 0x0000001007077819 */ /* 0x002fca00000006ff */
[----:B-----5:R-:W-:-:S05]  /*1c70*/  FADD.FTZ R74, R7, R136 ;  /* 0x00000088074a7221 */ /* 0x020fca0000010000 */
[----:B------:R-:W-:Y:S01]  /*1c80*/  FSETP.GTU.FTZ.AND P4, PT, R74, 20, PT ;  /* 0x41a000004a00780b */ /* 0x000fe20003f9c000 */
[----:B--2---:R-:W-:Y:S01]  /*1c90*/  IMAD.U32 R11, R11, 0x10000, RZ ;  /* 0x000100000b0b7824 */ /* 0x004fe200078e00ff */
[----:B------:R-:W-:Y:S02]  /*1ca0*/  SHF.L.U32 R75, R10, 0x10, RZ ;  /* 0x000000100a4b7819 */ /* 0x000fe400000006ff */
[----:B---3--:R-:W-:Y:S02]  /*1cb0*/  SHF.L.U32 R73, R14, 0x10, RZ ;  /* 0x000000100e497819 */ /* 0x008fe400000006ff */
[----:B----4-:R-:W-:Y:S02]  /*1cc0*/  SHF.L.U32 R15, R15, 0x10, RZ ;  /* 0x000000100f0f7819 */ /* 0x010fe400000006ff */
[----:B------:R-:W-:Y:S01]  /*1cd0*/  SHF.L.U32 R71, R16, 0x10, RZ ;  /* 0x0000001010477819 */ /* 0x000fe200000006ff */
[--C-:B------:R-:W-:Y:S01]  /*1ce0*/  FADD.FTZ R75, R75, R136.reuse ;  /* 0x000000884b4b7221 */ /* 0x100fe20000010000 */
[--C-:B------:R-:W-:Y:S01]  /*1cf0*/  FADD.FTZ R72, R11, R136.reuse ;  /* 0x000000880b487221 */ /* 0x100fe20000010000 */
[--C-:B------:R-:W-:Y:S01]  /*1d00*/  FADD.FTZ R73, R73, R136.reuse ;  /* 0x0000008849497221 */ /* 0x100fe20000010000 */
[--C-:B------:R-:W-:Y:S01]  /*1d10*/  FADD.FTZ R70, R15, R136.reuse ;  /* 0x000000880f467221 */ /* 0x100fe20000010000 */
[----:B------:R-:W-:Y:S01]  /*1d20*/  FADD.FTZ R71, R71, R136 ;  /* 0x0000008847477221 */ /* 0x000fe20000010000 */
[----:B------:R-:W-:Y:S01]  /*1d30*/  IMAD.U32 R17, R17, 0x10000, RZ ;  /* 0x0001000011117824 */ /* 0x000fe200078e00ff */
[----:B------:R-:W-:Y:S01]  /*1d40*/  BSSY B0, `(.L_x_4424) ;  /* 0x0000066000007945 */ /* 0x000fe20003800000 */
[----:B------:R-:W-:-:S02]  /*1d50*/  FSETP.GTU.FTZ.AND P3, PT, R75, 20, PT ;  /* 0x41a000004b00780b */ /* 0x000fc40003f7c000 */
[----:B------:R-:W-:Y:S01]  /*1d60*/  FSETP.GTU.FTZ.AND P2, PT, R72, 20, PT ;  /* 0x41a000004800780b */ /* 0x000fe20003f5c000 */
[----:B------:R-:W-:Y:S01]  /*1d70*/  FADD.FTZ R68, R17, R136 ;  /* 0x0000008811447221 */ /* 0x000fe20000010000 */
[----:B------:R-:W-:Y:S02]  /*1d80*/  FSETP.GTU.FTZ.AND P1, PT, R73, 20, PT ;  /* 0x41a000004900780b */ /* 0x000fe40003f3c000 */
[----:B------:R-:W-:Y:S02]  /*1d90*/  FSETP.GTU.FTZ.AND P0, PT, R70, 20, PT ;  /* 0x41a000004600780b */ /* 0x000fe40003f1c000 */
[----:B------:R-:W-:Y:S02]  /*1da0*/  FSETP.GTU.FTZ.AND P6, PT, R71, 20, PT ;  /* 0x41a000004700780b */ /* 0x000fe40003fdc000 */
[----:B------:R-:W-:Y:S02]  /*1db0*/  SHF.L.U32 R10, R89, 0x10, RZ ;  /* 0x00000010590a7819 */ /* 0x000fe400000006ff */
[----:B------:R-:W-:Y:S01]  /*1dc0*/  SHF.L.U32 R19, R19, 0x10, RZ ;  /* 0x0000001013137819 */ /* 0x000fe200000006ff */
[----:B------:R-:W-:Y:S04]  /*1dd0*/  STS.U16 [R114], R25 ;  /* 0x0000001972007388 */ /* 0x000fe80000000400 */
[----:B------:R-:W-:Y:S04]  /*1de0*/  STS.U16 [R113+0x40], R0 ;  /* 0x0000400071007388 */ /* 0x000fe80000000400 */
[----:B------:R-:W-:Y:S04]  /*1df0*/  STS.U16 [R112+0x80], R23 ;  /* 0x0000801770007388 */ /* 0x000fe80000000400 */
[----:B------:R0:W-:Y:S04]  /*1e00*/  STS.U16 [R111+0xc0], R22 ;  /* 0x0000c0166f007388 */ /* 0x0001e80000000400 */
[----:B------:R-:W-:Y:S04]  /*1e10*/  STS.U16 [R110+0x100], R27 ;  /* 0x0001001b6e007388 */ /* 0x000fe80000000400 */
[----:B------:R1:W-:Y:S04]  /*1e20*/  STS.U16 [R109+0x140], R24 ;  /* 0x000140186d007388 */ /* 0x0003e80000000400 */
[----:B------:R-:W-:Y:S01]  /*1e30*/  STS.U16 [R108+0x180], R29 ;  /* 0x0001801d6c007388 */ /* 0x000fe20000000400 */
        /* <DEDUP_REMOVED lines=22> */
[----:B-1----:R-:W-:-:S03]  /*1fa0*/  SHF.L.U32 R0, R0, 0x10, RZ ;  /* 0x0000001000007819 */ /* 0x002fc600000006ff */
[----:B------:R1:W1:Y:S01]  /*1fb0*/  LDS.U16 R65, [R98+0x14] ;  /* 0x0000140062417984 */ /* 0x0002620000000400 */
[----:B--2---:R-:W-:Y:S02]  /*1fc0*/  IMAD.U32 R82, R82, 0x10000, RZ ;  /* 0x0001000052527824 */ /* 0x004fe400078e00ff */
[----:B------:R-:W-:Y:S01]  /*1fd0*/  FFMA.FTZ R139, R0, R8, R139 ;  /* 0x00000008008b7223 */ /* 0x000fe2000001008b */
[----:B------:R2:W1:Y:S04]  /*1fe0*/  LDS.U16 R62, [R98+0x16] ;  /* 0x00001600623e7984 */ /* 0x0004680000000400 */
[----:B------:R2:W1:Y:S01]  /*1ff0*/  LDS.U16 R61, [R98+0x18] ;  /* 0x00001800623d7984 */ /* 0x0004620000000400 */
[----:B---3--:R-:W-:-:S03]  /*2000*/  SHF.L.U32 R81, R81, 0x10, RZ ;  /* 0x0000001051517819 */ /* 0x008fc600000006ff */
[----:B------:R2:W3:Y:S04]  /*2010*/  LDS.U16 R58, [R98+0x1a] ;  /* 0x00001a00623a7984 */ /* 0x0004e80000000400 */
[----:B------:R2:W1:Y:S04]  /*2020*/  LDS.U16 R57, [R98+0x1c] ;  /* 0x00001c0062397984 */ /* 0x0004680000000400 */
[----:B------:R2:W1:Y:S01]  /*2030*/  LDS.U16 R54, [R98+0x1e] ;  /* 0x00001e0062367984 */ /* 0x0004620000000400 */
[----:B------:R-:W-:Y:S01]  /*2040*/  FFMA.FTZ R8, R82, R9, R139 ;  /* 0x0000000952087223 */ /* 0x000fe2000001008b */
[----:B------:R-:W-:Y:S01]  /*2050*/  SHF.L.U32 R23, R95, 0x10, RZ ;  /* 0x000000105f177819 */ /* 0x000fe200000006ff */
[----:B----4-:R-:W-:-:S02]  /*2060*/  IMAD.U32 R80, R80, 0x10000, RZ ;  /* 0x0001000050507824 */ /* 0x010fc400078e00ff */
[----:B------:R-:W-:Y:S01]  /*2070*/  FFMA.FTZ R9, R81, R22, R8 ;  /* 0x0000001651097223 */ /* 0x000fe20000010008 */
[----:B0-----:R-:W-:-:S03]  /*2080*/  SHF.L.U32 R79, R79, 0x10, RZ ;  /* 0x000000104f4f7819 */ /* 0x001fc600000006ff */
[----:B------:R-:W-:Y:S01]  /*2090*/  FFMA.FTZ R8, R80, R23, R9 ;  /* 0x0000001750087223 */ /* 0x000fe20000010009 */
[----:B------:R-:W-:Y:S01]  /*20a0*/  SHF.L.U32 R9, R94, 0x10, RZ ;  /* 0x000000105e097819 */ /* 0x000fe200000006ff */
[----:B------:R-:W-:Y:S01]  /*20b0*/  IMAD.U32 R78, R78, 0x10000, RZ ;  /* 0x000100004e4e7824 */ /* 0x000fe200078e00ff */
[----:B------:R-:W-:-:S03]  /*20c0*/  SHF.L.U32 R22, R93, 0x10, RZ ;  /* 0x000000105d167819 */ /* 0x000fc600000006ff */
[----:B------:R-:W-:Y:S01]  /*20d0*/  FFMA.FTZ R9, R79, R9, R8 ;  /* 0x000000094f097223 */ /* 0x000fe20000010008 */
[----:B------:R-:W-:Y:S02]  /*20e0*/  SHF.L.U32 R8, R92, 0x10, RZ ;  /* 0x000000105c087819 */ /* 0x000fe400000006ff */
[----:B------:R-:W-:Y:S01]  /*20f0*/  SHF.L.U32 R77, R77, 0x10, RZ ;  /* 0x000000104d4d7819 */ /* 0x000fe200000006ff */
[----:B------:R-:W-:Y:S01]  /*2100*/  FFMA.FTZ R22, R78, R22, R9 ;  /* 0x000000164e167223 */ /* 0x000fe20000010009 */
[----:B------:R-:W-:Y:S01]  /*2110*/  SHF.L.U32 R23, R91, 0x10, RZ ;  /* 0x000000105b177819 */ /* 0x000fe200000006ff */
[----:B------:R-:W-:Y:S02]  /*2120*/  IMAD.U32 R76, R76, 0x10000, RZ ;  /* 0x000100004c4c7824 */ /* 0x000fe400078e00ff */
[----:B------:R-:W-:Y:S01]  /*2130*/  FFMA.FTZ R9, R77, R8, R22 ;  /* 0x000000084d097223 */ /* 0x000fe20000010016 */
[----:B------:R-:W-:-:S03]  /*2140*/  SHF.L.U32 R69, R69, 0x10, RZ ;  /* 0x0000001045457819 */ /* 0x000fc600000006ff */
[----:B------:R-:W-:Y:S01]  /*2150*/  FFMA.FTZ R8, R76, R23, R9 ;  /* 0x000000174c087223 */ /* 0x000fe20000010009 */
[----:B------:R-:W-:Y:S01]  /*2160*/  SHF.L.U32 R9, R90, 0x10, RZ ;  /* 0x000000105a097819 */ /* 0x000fe200000006ff */
[----:B------:R-:W-:Y:S01]  /*2170*/  IMAD.U32 R66, R66, 0x10000, RZ ;  /* 0x0001000042427824 */ /* 0x000fe200078e00ff */
[----:B------:R-:W-:-:S03]  /*2180*/  ISETP.GE.AND P5, PT, R24, 0x1, PT ;  /* 0x000000011800780c */ /* 0x000fc60003fa6270 */
[----:B------:R-:W-:Y:S01]  /*2190*/  FFMA.FTZ R11, R69, R9, R8 ;  /* 0x00000009450b7223 */ /* 0x000fe20000010008 */
[----:B--23--:R-:W-:Y:S09]  /*21a0*/  @P4 BRA `(.L_x_4425) ;  /* 0x00000000007c4947 */ /* 0x00cff20003800000 */
        /* <DEDUP_REMOVED lines=31> */
.L_x_4425:
[----:B------:R-:W-:Y:S05]  /*23a0*/  BSYNC B0 ;  /* 0x0000000000007941 */ /* 0x000fea0003800000 */
.L_x_4424:
[----:B------:R-:W-:Y:S01]  /*23b0*/  BSSY B0, `(.L_x_4426) ;  /* 0x0000027000007945 */ /* 0x000fe20003800000 */
[----:B------:R-:W-:Y:S01]  /*23c0*/  FFMA.FTZ R10, R66, R10, R11 ;  /* 0x0000000a420a7223 */ /* 0x000fe2000001000b */
[----:B------:R-:W-:Y:S01]  /*23d0*/  FSETP.GTU.FTZ.AND P4, PT, R68, 20, PT ;  /* 0x41a000004400780b */ /* 0x000fe20003f9c000 */
[----:B------:R-:W-:Y:S01]  /*23e0*/  FADD.FTZ R67, R19, R136 ;  /* 0x0000008813437221 */ /* 0x000fe20000010000 */
[----:B------:R-:W-:Y:S01]  /*23f0*/  SHF.L.U32 R14, R88, 0x10, RZ ;  /* 0x00000010580e7819 */ /* 0x000fe200000006ff */
[----:B-1----:R-:W-:Y:S01]  /*2400*/  IMAD.U32 R65, R65, 0x10000, RZ ;  /* 0x0001000041417824 */ /* 0x002fe200078e00ff */
[----:B------:R-:W-:Y:S01]  /*2410*/  SHF.L.U32 R11, R20, 0x10, RZ ;  /* 0x00000010140b7819 */ /* 0x000fe200000006ff */
[----:B------:R-:W-:Y:S08]  /*2420*/  @P3 BRA `(.L_x_4427) ;  /* 0x00000000007c3947 */ /* 0x000ff00003800000 */
        /* <DEDUP_REMOVED lines=31> */
.L_x_4427:
[----:B------:R-:W-:Y:S05]  /*2620*/  BSYNC B0 ;  /* 0x0000000000007941 */ /* 0x000fea0003800000 */
.L_x_4426:
[----:B------:R-:W-:Y:S01]  /*2630*/  BSSY B0, `(.L_x_4428) ;  /* 0x0000027000007945 */ /* 0x000fe20003800000 */
[----:B------:R-:W-:Y:S01]  /*2640*/  FFMA.FTZ R15, R65, R14, R10 ;  /* 0x0000000e410f7223 */ /* 0x000fe2000001000a */
[----:B------:R-:W-:Y:S01]  /*2650*/  FSETP.GTU.FTZ.AND P3, PT, R67, 20, PT ;  /* 0x41a000004300780b */ /* 0x000fe20003f7c000 */
[----:B------:R-:W-:Y:S01]  /*2660*/  FADD.FTZ R64, R11, R136 ;  /* 0x000000880b407221 */ /* 0x000fe20000010000 */
[----:B------:R-:W-:Y:S01]  /*2670*/  SHF.L.U32 R10, R87, 0x10, RZ ;  /* 0x00000010570a7819 */ /* 0x000fe200000006ff */
[----:B------:R-:W-:Y:S01]  /*2680*/  IMAD.U32 R62, R62, 0x10000, RZ ;  /* 0x000100003e3e7824 */ /* 0x000fe200078e00ff */
[----:B------:R-:W-:Y:S01]  /*2690*/  SHF.L.U32 R63, R18, 0x10, RZ ;  /* 0x00000010123f7819 */ /* 0x000fe200000006ff */
        /* <DEDUP_REMOVED lines=32> */
.L_x_4429:
[----:B------:R-:W-:Y:S05]  /*28a0*/  BSYNC B0 ;  /* 0x0000000000007941 */ /* 0x000fea0003800000 */
.L_x_4428:
[----:B------:R-:W-:Y:S01]  /*28b0*/  BSSY B0, `(.L_x_4430) ;  /* 0x0000027000007945 */ /* 0x000fe20003800000 */
[----:B------:R-:W-:Y:S01]  /*28c0*/  FSETP.GTU.FTZ.AND P2, PT, R64, 20, PT ;  /* 0x41a000004000780b */ /* 0x000fe20003f5c000 */
[----:B------:R-:W-:Y:S01]  /*28d0*/  FFMA.FTZ R10, R62, R10, R15 ;  /* 0x0000000a3e0a7223 */ /* 0x000fe2000001000f */
[----:B------:R-:W-:Y:S01]  /*28e0*/  SHF.L.U32 R11, R86, 0x10, RZ ;  /* 0x00000010560b7819 */ /* 0x000fe200000006ff */
[----:B------:R-:W-:Y:S01]  /*28f0*/  FADD.FTZ R63, R63, R136 ;  /* 0x000000883f3f7221 */ /* 0x000fe20000010000 */
[----:B------:R-:W-:Y:S01]  /*2900*/  SHF.L.U32 R21, R21, 0x10, RZ ;  /* 0x0000001015157819 */ /* 0x000fe200000006ff */
[----:B------:R-:W-:Y:S01]  /*2910*/  IMAD.U32 R61, R61, 0x10000, RZ ;  /* 0x000100003d3d7824 */ /* 0x000fe200078e00ff */
        /* <DEDUP_REMOVED lines=32> */
.L_x_4431:
[----:B------:R-:W-:Y:S05]  /*2b20*/  BSYNC B0 ;  /* 0x0000000000007941 */ /* 0x000fea0003800000 */
.L_x_4430:
        /* <DEDUP_REMOVED lines=39> */
.L_x_4433:
[----:B------:R-:W-:Y:S05]  /*2da0*/  BSYNC B0 ;  /* 0x0000000000007941 */ /* 0x000fea0003800000 */
.L_x_4432:
        /* <DEDUP_REMOVED lines=39> */
.L_x_4435:
[----:B------:R-:W-:Y:S05]  /*3020*/  BSYNC B0 ;  /* 0x0000000000007941 */ /* 0x000fea0003800000 */
.L_x_4434:
[----:B------:R-:W-:Y:S01]  /*3030*/  BSSY B0, `(.L_x_4436) ;  /* 0x0000026000007945 */ /* 0x000fe20003800000 */
[----:B------:R-:W-:Y:S01]  /*3040*/  FFMA.FTZ R139, R57, R10, R8 ;  /* 0x0000000a398b7223 */ /* 0x000fe20000010008 */
[----:B------:R-:W-:Y:S01]  /*3050*/  FSETP.GTU.FTZ.AND P6, PT, R59, 20, PT ;  /* 0x41a000003b00780b */ /* 0x000fe20003fdc000 */
[----:B------:R-:W-:Y:S01]  /*3060*/  FADD.FTZ R56, R9, R136 ;  /* 0x0000008809387221 */ /* 0x000fe20000010000 */
[----:B------:R-:W-:Y:S02]  /*3070*/  SHF.L.U32 R8, R83, 0x10, RZ ;  /* 0x0000001053087819 */ /* 0x000fe400000006ff */
[----:B------:R-:W-:Y:S01]  /*3080*/  SHF.L.U32 R54, R54, 0x10, RZ ;  /* 0x0000001036367819 */ /* 0x000fe200000006ff */
[----:B------:R-:W-:Y:S08]  /*3090*/  @P4 BRA `(.L_x_4437) ;  /* 0x00000000007c4947 */ /* 0x000ff00003800000 */
        /* <DEDUP_REMOVED lines=31> */
.L_x_4437:
[----:B------:R-:W-:Y:S05]  /*3290*/  BSYNC B0 ;  /* 0x0000000000007941 */ /* 0x000fea0003800000 */
.L_x_4436:
[----:B------:R-:W-:Y:S01]  /*32a0*/  SHF.L.U32 R53, R4, 0x10, RZ ;  /* 0x0000001004357819 */ /* 0x000fe200000006ff */
[----:B------:R-:W-:Y:S01]  /*32b0*/  BSSY B0, `(.L_x_4438) ;  /* 0x0000025000007945 */ /* 0x000fe20003800000 */
[----:B------:R-:W-:Y:S01]  /*32c0*/  HFMA2.MMA R55, -RZ, RZ, 0, 0 ;  /* 0x00000000ff377435 */ /* 0x000fe200000001ff */
[----:B------:R-:W-:Y:S01]  /*32d0*/  FSETP.GTU.FTZ.AND P4, PT, R56, 20, PT ;  /* 0x41a000003800780b */ /* 0x000fe20003f9c000 */
[----:B------:R-:W-:Y:S01]  /*32e0*/  FFMA.FTZ R139, R54, R8, R139 ;  /* 0x00000008368b7223 */ /* 0x000fe2000001008b */
[----:B------:R-:W-:Y:S01]  /*32f0*/  FADD.FTZ R53, R53, R136 ;  /* 0x0000008835357221 */ /* 0x000fe20000010000 */
[----:B------:R-:W-:Y:S10]  /*3300*/  @P3 BRA `(.L_x_4439) ;  /* 0x00000000007c3947 */ /* 0x000ff40003800000 */
        /* <DEDUP_REMOVED lines=31> */
.L_x_4439:
[----:B------:R-:W-:Y:S05]  /*3500*/  BSYNC B0 ;  /* 0x0000000000007941 */ /* 0x000fea0003800000 */
.L_x_4438:
        /* <DEDUP_REMOVED lines=39> */
.L_x_4441:
[----:B------:R-:W-:Y:S05]  /*3780*/  BSYNC B0 ;  /* 0x0000000000007941 */ /* 0x000fea0003800000 */
.L_x_4440:
[----:B------:R-:W-:Y:S01]  /*3790*/  IMAD.U32 R43, R2, 0x10000, RZ ;  /* 0x00010000022b7824 */ /* 0x000fe200078e00ff */
[----:B------:R-:W-:Y:S01]  /*37a0*/  BSSY B0, `(.L_x_4442) ;  /* 0x0000025000007945 */ /* 0x000fe20003800000 */
[----:B------:R-:W-:Y:S02]  /*37b0*/  FSETP.GTU.FTZ.AND P2, PT, R48, 20, PT ;  /* 0x41a000003000780b */ /* 0x000fe40003f5c000 */
[----:B------:R-:W-:Y:S02]  /*37c0*/  CS2R R46, SRZ ;  /* 0x00000000002e7805 */ /* 0x000fe4000001ff00 */
[----:B------:R-:W-:Y:S01]  /*37d0*/  CS2R R44, SRZ ;  /* 0x00000000002c7805 */ /* 0x000fe2000001ff00 */
[----:B------:R-:W-:Y:S01]  /*37e0*/  FADD.FTZ R43, R43, R136 ;  /* 0x000000882b2b7221 */ /* 0x000fe20000010000 */
        /* <DEDUP_REMOVED lines=32> */
.L_x_4443:
[----:B------:R-:W-:Y:S05]  /*39f0*/  BSYNC B0 ;  /* 0x0000000000007941 */ /* 0x000fea0003800000 */
.L_x_4442:
        /* <DEDUP_REMOVED lines=38> */
.L_x_4445:
[----:B------:R-:W-:Y:S05]  /*3c60*/  BSYNC B0 ;  /* 0x0000000000007941 */ /* 0x000fea0003800000 */
.L_x_4444:
        /* <DEDUP_REMOVED lines=33> */
.L_x_4447:
[----:B------:R-:W-:Y:S05]  /*3e80*/  BSYNC B0 ;  /* 0x0000000000007941 */ /* 0x000fea0003800000 */
.L_x_4446:
        /* <DEDUP_REMOVED lines=33> */
.L_x_4449:
[----:B------:R-:W-:Y:S05]  /*40a0*/  BSYNC B0 ;  /* 0x0000000000007941 */ /* 0x000fea0003800000 */
.L_x_4448:
        /* <DEDUP_REMOVED lines=33> */
.L_x_4451:
[----:B------:R-:W-:Y:S05]  /*42c0*/  BSYNC B0 ;  /* 0x0000000000007941 */ /* 0x000fea0003800000 */
.L_x_4450:
        /* <DEDUP_REMOVED lines=33> */
.L_x_4453:
[----:B------:R-:W-:Y:S05]  /*44e0*/  BSYNC B0 ;  /* 0x0000000000007941 */ /* 0x000fea0003800000 */
.L_x_4452:
        /* <DEDUP_REMOVED lines=33> */
.L_x_4455:
[----:B------:R-:W-:Y:S05]  /*4700*/  BSYNC B0 ;  /* 0x0000000000007941 */ /* 0x000fea0003800000 */
.L_x_4454:
[----:B------:R-:W-:Y:S01]  /*4710*/  BAR.SYNC.DEFER_BLOCKING 0x0 ;  /* 0x0000000000007b1d */ /* 0x000fe20000010000 */
[----:B------:R-:W-:Y:S01]  /*4720*/  HFMA2.MMA R36, -RZ, RZ, 0, 0 ;  /* 0x00000000ff247435 */ /* 0x000fe200000001ff */
        /* <DEDUP_REMOVED lines=20> */
[----:B------:R-:W-:Y:S01]  /*4870*/  UIADD3 UR17, UR15, -0x1, URZ ;  /* 0xffffffff0f117890 */ /* 0x000fe2000fffe03f */
[----:B------:R-:W-:Y:S01]  /*4880*/  MOV R55, RZ ;  /* 0x000000ff00377202 */ /* 0x000fe20000000f00 */
[----:B------:R-:W-:Y:S01]  /*4890*/  ULDC.64 UR18, c[0x0][0x230] ;  /* 0x00008c0000127ab9 */ /* 0x000fe20000000a00 */
[----:B------:R-:W-:Y:S01]  /*48a0*/  P2R R195, PR, RZ, 0x1 ;  /* 0x00000001ffc37803 */ /* 0x000fe20000000000 */
[----:B------:R-:W-:Y:S01]  /*48b0*/  UIMAD UR5, UR53, UR18, URZ ;  /* 0x00000012350572a4 */ /* 0x000fe2000f8e023f */
[----:B------:R-:W1:Y:S01]  /*48c0*/  LDC.64 R16, c[0x0][0x360] ;  /* 0x0000d800ff107b82 */ /* 0x000e620000000a00 */
[----:B------:R-:W-:Y:S01]  /*48d0*/  UIMAD.WIDE.U32 UR28, UR8, UR18, URZ ;  /* 0x00000012081c72a5 */ /* 0x000fe2000f8e003f */
[----:B------:R-:W-:Y:S01]  /*48e0*/  IMAD.MOV.U32 R52, RZ, RZ, RZ ;  /* 0x000000ffff347224 */ /* 0x000fe200078e00ff */
[----:B------:R-:W-:Y:S01]  /*48f0*/  ULEA.HI UR18, UR17, UR17, URZ, 0x1 ;  /* 0x0000001111127291 */ /* 0x000fe2000f8f083f */
[----:B------:R-:W-:Y:S01]  /*4900*/  CS2R R50, SRZ ;  /* 0x0000000000327805 */ /* 0x000fe2000001ff00 */
[----:B------:R-:W-:Y:S01]  /*4910*/  UIMAD UR19, UR8, UR19, UR5 ;  /* 0x00000013081372a4 */ /* 0x000fe2000f8e0205 */
[----:B------:R-:W-:Y:S01]  /*4920*/  MOV R49, RZ ;  /* 0x000000ff00317202 */ /* 0x000fe20000000f00 */
[----:B------:R-:W-:Y:S01]  /*4930*/  ULOP3.LUT UR18, UR18, 0xfffffe, URZ, 0xc0, !UPT ;  /* 0x00fffffe12127892 */ /* 0x000fe2000f8ec03f */
[----:B------:R-:W-:-:S02]  /*4940*/  CS2R R46, SRZ ;  /* 0x00000000002e7805 */ /* 0x000fc4000001ff00 */
[----:B------:R-:W-:Y:S02]  /*4950*/  CS2R R44, SRZ ;  /* 0x00000000002c7805 */ /* 0x000fe4000001ff00 */
[----:B------:R-:W-:Y:S02]  /*4960*/  MOV R42, RZ ;  /* 0x000000ff002a7202 */ /* 0x000fe40000000f00 */
        /* <DEDUP_REMOVED lines=19> */
.L_x_4500:
        /* <DEDUP_REMOVED lines=82> */
[----:B------:R-:W-:Y:S01]  /*4fc0*/  IMAD.U32 R150, RZ, RZ, UR15 ;  /* 0x0000000fff967e24 */ /* 0x000fe2000f8e00ff */
[----:B------:R-:W-:Y:S01]  /*4fd0*/  UIMAD UR18, UR53, UR42, URZ ;  /* 0x0000002a351272a4 */ /* 0x000fe2000f8e023f */
[----:B------:R-:W-:Y:S01]  /*4fe0*/  LOP3.LUT P0, RZ, R135, 0x1f, RZ, 0xc0, !PT ;  /* 0x0000001f87ff7812 */ /* 0x000fe2000780c0ff */
[----:B------:R-:W-:-:S02]  /*4ff0*/  UIMAD.WIDE.U32 UR46, UR8, UR42, URZ ;  /* 0x0000002a082e72a5 */ /* 0x000fc4000f8e003f */
[----:B------:R-:W-:Y:S01]  /*5000*/  UIMAD UR18, UR8, UR43, UR18 ;  /* 0x0000002b081272a4 */ /* 0x000fe2000f8e0212 */
[----:B------:R-:W-:Y:S01]  /*5010*/  ISETP.LT.OR P2, PT, R150, 0x2, P0 ;  /* 0x000000029600780c */ /* 0x000fe20000741670 */
[----:B------:R-:W-:Y:S02]  /*5020*/  UIMAD UR56, UR56, UR40, URZ ;  /* 0x00000028383872a4 */ /* 0x000fe4000f8e023f */
[----:B------:R-:W-:Y:S02]  /*5030*/  UIADD3 UR47, UR47, UR18, URZ ;  /* 0x000000122f2f7290 */ /* 0x000fe4000fffe03f */
[----:B------:R-:W-:Y:S02]  /*5040*/  UIMAD UR18, UR5, UR41, UR56 ;  /* 0x00000029051272a4 */ /* 0x000fe4000f8e0238 */
[----:B------:R-:W-:Y:S02]  /*5050*/  UIMAD.WIDE.U32 UR46, UR5, UR40, UR46 ;  /* 0x00000028052e72a5 */ /* 0x000fe4000f8e002e */
[----:B------:R-:W-:-:S02]  /*5060*/  ULEA UR57, UR17, UR5, 0x8 ;  /* 0x0000000511397291 */ /* 0x000fc4000f8e403f */
[----:B------:R-:W-:Y:S02]  /*5070*/  UIADD3 UR18, UR47, UR18, URZ ;  /* 0x000000122f127290 */ /* 0x000fe4000fffe03f */
[----:B------:R-:W-:Y:S01]  /*5080*/  ULEA UR47, UP0, UR46, UR38, 0x2 ;  /* 0x000000262e2f7291 */ /* 0x000fe2000f80103f */
[C---:B------:R-:W-:Y:S02]  /*5090*/  ISETP.NE.AND P1, PT, R135.reuse, RZ, PT ;  /* 0x000000ff8700720c */ /* 0x040fe40003f25270 */
[----:B------:R-:W-:Y:S02]  /*50a0*/  IADD3 R148, R135, 0x200, RZ ;  /* 0x0000020087947810 */ /* 0x000fe40007ffe0ff */
[----:B0-----:R-:W-:Y:S01]  /*50b0*/  MOV R3, UR57 ;  /* 0x0000003900037c02 */ /* 0x001fe20008000f00 */
[----:B------:R-:W-:-:S03]  /*50c0*/  ULEA.HI.X UR46, UR46, UR39, UR18, 0x2, UP0 ;  /* 0x000000272e2e7291 */ /* 0x000fc600080f1412 */
[----:B------:R-:W-:Y:S02]  /*50d0*/  SEL R3, R3, R148, !P1 ;  /* 0x0000009403037207 */ /* 0x000fe40004800000 */
[----:B------:R-:W-:Y:S01]  /*50e0*/  MOV R4, UR47 ;  /* 0x0000002f00047c02 */ /* 0x000fe20008000f00 */
[----:B------:R-:W-:Y:S01]  /*50f0*/  IMAD.U32 R5, RZ, RZ, UR46 ;  /* 0x0000002eff057e24 */ /* 0x000fe2000f8e00ff */
[----:B------:R-:W-:-:S04]  /*5100*/  MOV R2, UR15 ;  /* 0x0000000f00027c02 */ /* 0x000fc80008000f00 */
[----:B------:R-:W-:Y:S02]  /*5110*/  @!P2 IADD3 R2, R2, -0x2, RZ ;  /* 0xfffffffe0202a810 */ /* 0x000fe40007ffe0ff */
[----:B------:R-:W-:Y:S02]  /*5120*/  SHF.L.U32 R169, R94, 0x10, RZ ;  /* 0x000000105ea97819 */ /* 0x000fe400000006ff */
        /* <DEDUP_REMOVED lines=21> */
[----:B------:R-:W-:-:S04]  /*5280*/  FMUL.FTZ R170, R159, R48 ;  /* 0x000000309faa7220 */ /* 0x000fc80000410000 */
        /* <DEDUP_REMOVED lines=48> */
[C---:B------:R-:W-:Y:S01]  /*5590*/  FMUL.FTZ R179, R6.reuse, R72 ;  /* 0x0000004806b37220 */ /* 0x040fe20000410000 */
[----:B------:R-:W-:Y:S01]  /*55a0*/  FMUL.FTZ R178, R6, R73 ;  /* 0x0000004906b27220 */ /* 0x000fe20000410000 */
[----:B------:R-:W0:Y:S03]  /*55b0*/  MUFU.EX2 R180, R180 ;  /* 0x000000b400b47308 */ /* 0x000e260000000800 */
[----:B------:R-:W-:Y:S01]  /*55c0*/  @!P2 IMAD.WIDE R2, R2, R7, UR22 ;  /* 0x000000160202ae25 */ /* 0x000fe2000f8e0207 */
[----:B------:R-:W-:Y:S03]  /*55d0*/  BAR.SYNC.DEFER_BLOCKING 0x0 ;  /* 0x0000000000007b1d */ /* 0x000fe60000010000 */
[----:B------:R-:W-:-:S03]  /*55e0*/  FMUL.FTZ R177, R6, R70 ;  /* 0x0000004606b17220 */ /* 0x000fc60000410000 */
[----:B------:R-:W3:Y:S01]  /*55f0*/  MUFU.EX2 R179, R179 ;  /* 0x000000b300b37308 */ /* 0x000ee20000000800 */
[----:B----4-:R-:W-:Y:S01]  /*5600*/  SHF.L.U32 R142, R142, 0x10, RZ ;  /* 0x000000108e8e7819 */ /* 0x010fe200000006ff */
[----:B------:R-:W-:Y:S01]  /*5610*/  FMUL.FTZ R176, R6, R71 ;  /* 0x0000004706b07220 */ /* 0x000fe20000410000 */
[----:B-1----:R-:W-:Y:S01]  /*5620*/  IMAD.U32 R5, R96, 0x10000, RZ ;  /* 0x0001000060057824 */ /* 0x002fe200078e00ff */
[----:B------:R-:W-:Y:S01]  /*5630*/  SHF.L.U32 R4, R95, 0x10, RZ ;  /* 0x000000105f047819 */ /* 0x000fe200000006ff */
[----:B------:R-:W-:-:S03]  /*5640*/  IMAD.U32 R140, R140, 0x10000, RZ ;  /* 0x000100008c8c7824 */ /* 0x000fc600078e00ff */
[----:B------:R-:W1:Y:S01]  /*5650*/  MUFU.EX2 R178, R178 ;  /* 0x000000b200b27308 */ /* 0x000e620000000800 */
[----:B--2---:R-:W-:Y:S01]  /*5660*/  SHF.L.U32 R157, R157, 0x10, RZ ;  /* 0x000000109d9d7819 */ /* 0x004fe200000006ff */
[----:B------:R2:W5:Y:S06]  /*5670*/  @!P2 LDG.E.64 R8, desc[UR20][R2.64] ;  /* 0x000000140208a981 */ /* 0x00056c000c1e1b00 */
[----:B------:R-:W4:Y:S01]  /*5680*/  MUFU.EX2 R177, R177 ;  /* 0x000000b100b17308 */ /* 0x000f220000000800 */
[----:B--2---:R-:W-:Y:S02]  /*5690*/  SHF.L.U32 R3, R196, 0x10, RZ ;  /* 0x00000010c4037819 */ /* 0x004fe400000006ff */
[----:B------:R-:W-:-:S03]  /*56a0*/  SHF.L.U32 R2, R97, 0x10, RZ ;  /* 0x0000001061027819 */ /* 0x000fc600000006ff */
[----:B------:R-:W-:Y:S02]  /*56b0*/  FMUL.FTZ R3, R3, R74 ;  /* 0x0000004a03037220 */ /* 0x000fe40000410000 */
[----:B------:R-:W-:Y:S01]  /*56c0*/  FMUL.FTZ R235, R2, R75 ;  /* 0x0000004b02eb7220 */ /* 0x000fe20000410000 */
[----:B------:R-:W-:Y:S01]  /*56d0*/  FMUL.FTZ R174, R6, R68 ;  /* 0x0000004406ae7220 */ /* 0x000fe20000410000 */
[----:B------:R-:W-:Y:S01]  /*56e0*/  FMUL.FTZ R228, R5, R72 ;  /* 0x0000004805e47220 */ /* 0x000fe20000410000 */
        /* <DEDUP_REMOVED lines=22> */
[----:B----4-:R-:W-:Y:S01]  /*5850*/  FMUL.FTZ R3, R177, R4 ;  /* 0x00000004b1037220 */ /* 0x010fe20000410000 */
[----:B------:R-:W-:Y:S01]  /*5860*/  SHF.L.U32 R153, R153, 0x10, RZ ;  /* 0x0000001099997819 */ /* 0x000fe200000006ff */
[----:B------:R-:W3:Y:S01]  /*5870*/  MUFU.EX2 R185, R185 ;  /* 0x000000b900b97308 */ /* 0x000ee20000000800 */
[----:B------:R-:W-:Y:S01]  /*5880*/  FMUL.FTZ R192, R6, R60 ;  /* 0x0000003c06c07220 */ /* 0x000fe20000410000 */
[----:B------:R-:W-:Y:S01]  /*5890*/  FMUL.FTZ R227, R154, R205 ;  /* 0x000000cd9ae37220 */ /* 0x000fe20000410000 */
[----:B------:R-:W-:Y:S01]  /*58a0*/  FFMA.FTZ R2, R177, R2, R224 ;  /* 0x00000002b1027223 */ /* 0x000fe200000100e0 */
[----:B------:R-:W-:Y:S01]  /*58b0*/  @P2 LEA R186, R135, R132, 0x2 ;  /* 0x0000008487ba2211 */ /* 0x000fe200078e10ff */
[----:B--2---:R-:W-:Y:S01]  /*58c0*/  FMUL.FTZ R3, R176, R3 ;  /* 0x00000003b0037220 */ /* 0x004fe20000410000 */
[----:B------:R-:W-:-:S02]  /*58d0*/  SHF.L.U32 R152, R152, 0x10, RZ ;  /* 0x0000001098987819 */ /* 0x000fc400000006ff */
[----:B------:R-:W2:Y:S01]  /*58e0*/  MUFU.EX2 R193, R193 ;  /* 0x000000c100c17308 */ /* 0x000ea20000000800 */
[----:B------:R-:W-:Y:S01]  /*58f0*/  FMUL.FTZ R191, R6, R59 ;  /* 0x0000003b06bf7220 */ /* 0x000fe20000410000 */
[----:B------:R-:W-:Y:S01]  /*5900*/  FMUL.FTZ R239, R153, R190 ;  /* 0x000000be99ef7220 */ /* 0x000fe20000410000 */
[----:B------:R-:W-:Y:S01]  /*5910*/  FFMA.FTZ R2, R176, R2, R227 ;  /* 0x00000002b0027223 */ /* 0x000fe200000100e3 */
[----:B0-----:R-:W-:Y:S01]  /*5920*/  FMUL.FTZ R3, R174, R3 ;  /* 0x00000003ae037220 */ /* 0x001fe20000410000 */
[----:B------:R-:W-:Y:S01]  /*5930*/  SHF.L.U32 R151, R151, 0x10, RZ ;  /* 0x0000001097977819 */ /* 0x000fe200000006ff */
[----:B------:R-:W-:Y:S02]  /*5940*/  FMUL.FTZ R198, R6, R56 ;  /* 0x0000003806c67220 */ /* 0x000fe40000410000 */
[----:B------:R-:W0:Y:S01]  /*5950*/  MUFU.EX2 R192, R192 ;  /* 0x000000c000c07308 */ /* 0x000e220000000800 */
[----:B------:R-:W-:Y:S01]  /*5960*/  FMUL.FTZ R223, R152, R189 ;  /* 0x000000bd98df7220 */ /* 0x000fe20000410000 */
[----:B------:R-:W-:Y:S01]  /*5970*/  FFMA.FTZ R2, R174, R2, R239 ;  /* 0x00000002ae027223 */ /* 0x000fe200000100ef */
[----:B------:R-:W4:Y:S01]  /*5980*/  @P2 LDS R186, [R186+0x2514] ;  /* 0x00251400baba2984 */ /* 0x000f220000000800 */
[----:B-1----:R-:W-:Y:S01]  /*5990*/  FMUL.FTZ R4, R182, R3 ;  /* 0x00000003b6047220 */ /* 0x002fe20000410000 */
[----:B------:R-:W-:Y:S01]  /*59a0*/  FMUL.FTZ R214, R6, R53 ;  /* 0x0000003506d67220 */ /* 0x000fe20000410000 */
[----:B------:R-:W-:-:S02]  /*59b0*/  IMAD.U32 R150, R150, 0x10000, RZ ;  /* 0x0001000096967824 */ /* 0x000fc400078e00ff */
        /* <DEDUP_REMOVED lines=10> */
[----:B------:R-:W-:Y:S01]  /*5a60*/  SHF.L.U32 R148, R148, 0x10, RZ ;  /* 0x0000001094947819 */ /* 0x000fe200000006ff */
[----:B------:R-:W-:Y:S01]  /*5a70*/  FMUL.FTZ R215, R149, R184 ;  /* 0x000000b895d77220 */ /* 0x000fe20000410000 */
[----:B------:R-:W-:-:S03]  /*5a80*/  FFMA.FTZ R2, R193, R2, R206 ;  /* 0x00000002c1027223 */ /* 0x000fc600000100ce */
        /* <DEDUP_REMOVED lines=8> */
[----:B------:R-:W-:Y:S02]  /*5b10*/  IMAD.U32 R146, R146, 0x10000, RZ ;  /* 0x0001000092927824 */ /* 0x000fe400078e00ff */
[----:B------:R-:W-:Y:S01]  /*5b20*/  FMUL.FTZ R233, R147, R172 ;  /* 0x000000ac93e97220 */ /* 0x000fe20000410000 */
[----:B------:R-:W-:-:S03]  /*5b30*/  FFMA.FTZ R2, R191, R2, R208 ;  /* 0x00000002bf027223 */ /* 0x000fc600000100d0 */
[----:B------:R-:W1:Y:S01]  /*5b40*/  MUFU.EX2 R199, R199 ;  /* 0x000000c700c77308 */ /* 0x000e620000000800 */
[----:B---3--:R-:W-:Y:S01]  /*5b50*/  FMUL.FTZ R3, R198, R3 ;  /* 0x00000003c6037220 */ /* 0x008fe20000410000 */
[----:B------:R-:W-:Y:S01]  /*5b60*/  SHF.L.U32 R145, R145, 0x10, RZ ;  /* 0x0000001091917819 */ /* 0x000fe200000006ff */
[----:B------:R-:W-:Y:S01]  /*5b70*/  FMUL.FTZ R217, R146, R173 ;  /* 0x000000ad92d97220 */ /* 0x000fe20000410000 */
[----:B------:R-:W-:Y:S01]  /*5b80*/  FFMA.FTZ R2, R198, R2, R233 ;  /* 0x00000002c6027223 */ /* 0x000fe200000100e9 */
[----:B--2---:R-:W-:Y:S01]  /*5b90*/  FMUL.FTZ R3, R214, R3 ;  /* 0x00000003d6037220 */ /* 0x004fe20000410000 */
[----:B------:R-:W-:Y:S01]  /*5ba0*/  SHF.L.U32 R144, R144, 0x10, RZ ;  /* 0x0000001090907819 */ /* 0x000fe200000006ff */
[----:B------:R-:W-:Y:S01]  /*5bb0*/  FMUL.FTZ R201, R145, R170 ;  /* 0x000000aa91c97220 */ /* 0x000fe20000410000 */
[----:B------:R-:W-:Y:S01]  /*5bc0*/  FFMA.FTZ R2, R214, R2, R217 ;  /* 0x00000002d6027223 */ /* 0x000fe200000100d9 */
[----:B0-----:R-:W-:Y:S02]  /*5bd0*/  FMUL.FTZ R4, R194, R3 ;  /* 0x00000003c2047220 */ /* 0x001fe40000410000 */
        /* <DEDUP_REMOVED lines=17> */
.L_x_4458:
[----:B------:R-:W-:Y:S05]  /*5cf0*/  BSYNC B0 ;  /* 0x0000000000007941 */ /* 0x000fea0003800000 */
.L_x_4457:
[----:B------:R-:W-:Y:S01]  /*5d00*/  ISETP.GT.U32.AND P2, PT, R135, 0x1f, PT ;  /* 0x0000001f8700780c */ /* 0x000fe20003f44070 */
[----:B------:R1:W-:Y:S01]  /*5d10*/  STS.64 [R187+0x1900], R2 ;  /* 0x00190002bb007388 */ /* 0x0003e20000000a00 */
[----:B-----5:R-:W-:Y:S01]  /*5d20*/  FMUL.FTZ R181, R0, R219 ;  /* 0x000000db00b57220 */ /* 0x020fe20000410000 */
[----:B------:R-:W-:Y:S10]  /*5d30*/  BAR.SYNC.DEFER_BLOCKING 0x0 ;  /* 0x0000000000007b1d */ /* 0x000ff40000010000 */
[----:B-1----:R-:W-:Y:S05]  /*5d40*/  @P2 BRA `(.L_x_4459) ;  /* 0x0000000000b82947 */ /* 0x002fea0003800000 */
        /* <DEDUP_REMOVED lines=28> */
.L_x_4523:
[----:B------:R-:W-:Y:S01]  /*5f10*/  ISETP.GE.AND P3, PT, R134, 0x10, PT ;  /* 0x000000108600780c */ /* 0x000fe20003f66270 */
[----:B------:R-:W-:-:S12]  /*5f20*/  UMOV UR18, 0xffffffff ;  /* 0xffffffff00127882 */ /* 0x000fd80000000000 */
[C---:B-12---:R-:W-:Y:S01]  /*5f30*/  @P3 FFMA.FTZ R7, R6.reuse, R10, R7 ;  /* 0x0000000a06073223 */ /* 0x046fe20000010007 */
[----:B---3--:R-:W-:Y:S01]  /*5f40*/  @P3 FMUL.FTZ R6, R6, R3 ;  /* 0x0000000306063220 */ /* 0x008fe20000410000 */
[----:B------:R-:W-:Y:S06]  /*5f50*/  BRA.DIV UR18, `(.L_x_4461) ;  /* 0x0000005612147947 */ /* 0x000fec000b800000 */
.L_x_4526:
[----:B------:R-:W-:-:S03]  /*5f60*/  UMOV UR18, 0xffffffff ;  /* 0xffffffff00127882 */ /* 0x000fc60000000000 */
[----:B------:R-:W-:Y:S05]  /*5f70*/  BRA.DIV UR18, `(.L_x_4462) ;  /* 0x0000005612347947 */ /* 0x000fea000b800000 */
.L_x_4529:
[----:B------:R-:W-:-:S03]  /*5f80*/  UMOV UR18, 0xffffffff ;  /* 0xffffffff00127882 */ /* 0x000fc60000000000 */
[----:B------:R-:W-:Y:S05]  /*5f90*/  BRA.DIV UR18, `(.L_x_4463) ;  /* 0x0000005612547947 */ /* 0x000fea000b800000 */
[----:B------:R-:W1:Y:S04]  /*5fa0*/  SHFL.UP PT, R6, R6, 0x1, RZ ;  /* 0x0420000006067989 */ /* 0x000e6800000e00ff */
[----:B------:R-:W2:Y:S04]  /*5fb0*/  SHFL.UP PT, R7, R7, 0x1, RZ ;  /* 0x0420000007077989 */ /* 0x000ea800000e00ff */
[----:B------:R-:W3:Y:S04]  /*5fc0*/  SHFL.IDX PT, R8, R8, RZ, 0x1f ;  /* 0x00001fff08087589 */ /* 0x000ee800000e0000 */
[----:B------:R-:W4:Y:S02]  /*5fd0*/  SHFL.IDX PT, R9, R9, RZ, 0x1f ;  /* 0x00001fff09097589 */ /* 0x000f2400000e0000 */
.L_x_4535:
[C---:B-12-4-:R-:W-:Y:S01]  /*5fe0*/  @P1 FFMA.FTZ R9, R6.reuse, R9, R7 ;  /* 0x0000000906091223 */ /* 0x056fe20000010007 */
[----:B---3--:R-:W-:-:S03]  /*5ff0*/  @P1 FMUL.FTZ R8, R6, R8 ;  /* 0x0000000806081220 */ /* 0x008fc60000410000 */
[C---:B------:R-:W-:Y:S01]  /*6000*/  FFMA.FTZ R11, R4.reuse, R9, R5 ;  /* 0x00000009040b7223 */ /* 0x040fe20000010005 */
[----:B------:R-:W-:-:S05]  /*6010*/  FMUL.FTZ R10, R4, R8 ;  /* 0x00000008040a7220 */ /* 0x000fca0000410000 */
[----:B------:R1:W-:Y:S02]  /*6020*/  STS.128 [R18+0x1900], R8 ;  /* 0x0019000812007388 */ /* 0x0003e40000000c00 */
.L_x_4459:
[----:B------:R-:W-:Y:S05]  /*6030*/  WARPSYNC.ALL ;  /* 0x0000000000007948 */ /* 0x000fea0003800000 */
[----:B------:R-:W-:Y:S01]  /*6040*/  BAR.SYNC.DEFER_BLOCKING 0x0 ;  /* 0x0000000000007b1d */ /* 0x000fe20000010000 */
[----:B------:R-:W-:Y:S02]  /*6050*/  IMAD.U32 R3, RZ, RZ, UR54 ;  /* 0x00000036ff037e24 */ /* 0x000fe4000f8e00ff */
[-C--:B------:R-:W-:Y:S01]  /*6060*/  FMUL.FTZ R200, R57, R219.reuse ;  /* 0x000000db39c87220 */ /* 0x080fe20000410000 */
[-C--:B------:R-:W-:Y:S01]  /*6070*/  FMUL.FTZ R197, R54, R219.reuse ;  /* 0x000000db36c57220 */ /* 0x080fe20000410000 */
[----:B0-----:R-:W-:Y:S01]  /*6080*/  FMUL.FTZ R5, R199, R186 ;  /* 0x000000bac7057220 */ /* 0x001fe20000410000 */
[----:B------:R-:W-:Y:S01]  /*6090*/  FMUL.FTZ R203, R58, R219 ;  /* 0x000000db3acb7220 */ /* 0x000fe20000410000 */
[----:B------:R-:W-:Y:S01]  /*60a0*/  ISETP.LE.OR P0, PT, R3, UR15, P0 ;  /* 0x0000000f03007c0c */ /* 0x000fe20008703670 */
        /* <DEDUP_REMOVED lines=15> */
[----:B------:R-:W-:Y:S01]  /*61a0*/  MOV R7, UR5 ;  /* 0x0000000500077c02 */ /* 0x000fe20008000f00 */
[----:B------:R-:W-:Y:S01]  /*61b0*/  FFMA.FTZ R4, R191, R4, R216 ;  /* 0x00000004bf047223 */ /* 0x000fe200000100d8 */
[----:B------:R-:W0:Y:S01]  /*61c0*/  LDS R2, [R187+0x1904] ;  /* 0x00190400bb027984 */ /* 0x000e220000000800 */
[----:B------:R-:W-:Y:S01]  /*61d0*/  HFMA2.MMA R19, -RZ, RZ, 0, 0 ;  /* 0x00000000ff137435 */ /* 0x000fe200000001ff */
[-C--:B------:R-:W-:Y:S01]  /*61e0*/  FMUL.FTZ R209, R78, R219.reuse ;  /* 0x000000db4ed17220 */ /* 0x080fe20000410000 */
[----:B------:R-:W-:Y:S01]  /*61f0*/  FFMA.FTZ R4, R192, R4, R221 ;  /* 0x00000004c0047223 */ /* 0x000fe200000100dd */
[----:B-1----:R-:W-:Y:S01]  /*6200*/  MOV R18, 0x3f800000 ;  /* 0x3f80000000127802 */ /* 0x002fe20000000f00 */
[----:B------:R-:W-:Y:S01]  /*6210*/  FMUL.FTZ R207, R79, R219 ;  /* 0x000000db4fcf7220 */ /* 0x000fe20000410000 */
[----:B------:R-:W-:-:S02]  /*6220*/  @!P0 IMAD R3, R7, 0x8, R132 ;  /* 0x0000000807038824 */ /* 0x000fc400078e0284 */
        /* <DEDUP_REMOVED lines=81> */
.L_x_4552:
        /* <DEDUP_REMOVED lines=9> */
.L_x_4464:
        /* <DEDUP_REMOVED lines=34> */
[----:B------:R-:W-:Y:S01]  /*69f0*/  SHF.L.U32 R194, R95, 0x10, RZ ;  /* 0x000000105fc27819 */ /* 0x000fe200000006ff */
[----:B------:R-:W-:Y:S01]  /*6a00*/  FFMA.FTZ R7, R79, R224, R4 ;  /* 0x000000e04f077223 */ /* 0x000fe20000010004 */
[----:B------:R-:W-:Y:S02]  /*6a10*/  IMAD.MOV.U32 R4, RZ, RZ, R135 ;  /* 0x000000ffff047224 */ /* 0x000fe400078e0087 */
[----:B------:R-:W-:Y:S01]  /*6a20*/  FFMA.FTZ R231, R214, R203, R231 ;  /* 0x000000cbd6e77223 */ /* 0x000fe200000100e7 */
[----:B------:R-:W-:Y:S01]  /*6a30*/  FMUL.FTZ R200, R169, R70 ;  /* 0x00000046a9c87220 */ /* 0x000fe20000410000 */
[----:B------:R-:W-:Y:S01]  /*6a40*/  FMUL.FTZ R8, R194, R73 ;  /* 0x00000049c2087220 */ /* 0x000fe20000410000 */
[----:B------:R-:W-:Y:S01]  /*6a50*/  FFMA.FTZ R6, R78, R227, R7 ;  /* 0x000000e34e067223 */ /* 0x000fe20000010007 */
[----:B------:R-:W-:Y:S01]  /*6a60*/  FFMA.FTZ R225, R198, R231, R225 ;  /* 0x000000e7c6e17223 */ /* 0x000fe200000100e1 */
[----:B------:R-:W-:-:S04]  /*6a70*/  IMAD.WIDE.U32 R4, R14, UR48, R4 ;  /* 0x000000300e047c25 */ /* 0x000fc8000f8e0004 */
[----:B------:R-:W-:Y:S01]  /*6a80*/  FFMA.FTZ R229, R156, -R8, R229 ;  /* 0x800000089ce57223 */ /* 0x000fe200000100e5 */
[----:B------:R-:W-:Y:S01]  /*6a90*/  FFMA.FTZ R7, R77, R220, R6 ;  /* 0x000000dc4d077223 */ /* 0x000fe20000010006 */
[----:B------:R-:W-:Y:S01]  /*6aa0*/  FFMA.FTZ R191, R191, R225, R216 ;  /* 0x000000e1bfbf7223 */ /* 0x000fe200000100d8 */
[----:B------:R-:W-:Y:S01]  /*6ab0*/  SHF.R.S32.HI R8, RZ, 0x1f, R141 ;  /* 0x0000001fff087819 */ /* 0x000fe2000001148d */
[----:B------:R-:W-:Y:S01]  /*6ac0*/  FFMA.FTZ R200, R155, -R200, R224 ;  /* 0x800000c89bc87223 */ /* 0x000fe200000100e0 */
[----:B------:R-:W-:Y:S01]  /*6ad0*/  FFMA.FTZ R6, R76, R223, R7 ;  /* 0x000000df4c067223 */ /* 0x000fe20000010007 */
[----:B------:R-:W-:Y:S01]  /*6ae0*/  FFMA.FTZ R221, R192, R191, R221 ;  /* 0x000000bfc0dd7223 */ /* 0x000fe200000100dd */
[----:B------:R-:W-:Y:S01]  /*6af0*/  IADD3 R5, R5, R9, RZ ;  /* 0x0000000905057210 */ /* 0x000fe20007ffe0ff */
[----:B------:R-:W-:Y:S02]  /*6b00*/  IMAD R8, R8, UR44, RZ ;  /* 0x0000002c08087c24 */ /* 0x000fe4000f8e02ff */
[----:B------:R-:W-:Y:S01]  /*6b10*/  FFMA.FTZ R7, R69, R222, R6 ;  /* 0x000000de45077223 */ /* 0x000fe20000010006 */
[----:B------:R-:W-:Y:S01]  /*6b20*/  FFMA.FTZ R193, R193, R221, R218 ;  /* 0x000000ddc1c17223 */ /* 0x000fe200000100da */
[----:B------:R-:W-:Y:S01]  /*6b30*/  FMUL.FTZ R245, R225, R59 ;  /* 0x0000003be1f57220 */ /* 0x000fe20000410000 */
[----:B------:R-:W-:-:S02]  /*6b40*/  IMAD R223, R141, UR45, R8 ;  /* 0x0000002d8ddf7c24 */ /* 0x000fc4000f8e0208 */
[----:B------:R-:W-:Y:S01]  /*6b50*/  FFMA.FTZ R6, R66, R219, R7 ;  /* 0x000000db42067223 */ /* 0x000fe20000010007 */
[----:B------:R-:W-:Y:S01]  /*6b60*/  FFMA.FTZ R185, R185, R193, R212 ;  /* 0x000000c1b9b97223 */ /* 0x000fe200000100d4 */
[----:B------:R-:W-:-:S04]  /*6b70*/  IMAD.WIDE.U32 R8, R141, UR44, R4 ;  /* 0x0000002c8d087c25 */ /* 0x000fc8000f8e0004 */
[----:B------:R-:W-:Y:S01]  /*6b80*/  FMUL.FTZ R241, R221, R63 ;  /* 0x0000003fddf17220 */ /* 0x000fe20000410000 */
[----:B------:R-:W-:Y:S01]  /*6b90*/  FFMA.FTZ R7, R65, R206, R6 ;  /* 0x000000ce41077223 */ /* 0x000fe20000010006 */
[----:B------:R-:W-:Y:S01]  /*6ba0*/  FFMA.FTZ R213, R182, R185, R213 ;  /* 0x000000b9b6d57223 */ /* 0x000fe200000100d5 */
[----:B------:R-:W-:Y:S01]  /*6bb0*/  IADD3 R219, R9, R223, RZ ;  /* 0x000000df09db7210 */ /* 0x000fe20007ffe0ff */
[----:B------:R-:W-:Y:S02]  /*6bc0*/  FMUL.FTZ R243, R164, R241 ;  /* 0x000000f1a4f37220 */ /* 0x000fe40000410000 */
[----:B------:R-:W-:Y:S01]  /*6bd0*/  FFMA.FTZ R209, R174, R213, R209 ;  /* 0x000000d5aed17223 */ /* 0x000fe200000100d1 */
[C---:B------:R-:W-:Y:S01]  /*6be0*/  LEA R4, P0, R8.reuse, UR30, 0x2 ;  /* 0x0000001e08047c11 */ /* 0x040fe2000f8010ff */
[----:B------:R-:W-:Y:S01]  /*6bf0*/  IMAD.U32 R174, RZ, RZ, UR51 ;  /* 0x00000033ffae7e24 */ /* 0x000fe2000f8e00ff */
[----:B------:R-:W-:Y:S01]  /*6c00*/  IADD3 R6, P1, R8, UR51, RZ ;  /* 0x0000003308067c10 */ /* 0x000fe2000ff3e0ff */
[----:B------:R-:W-:Y:S01]  /*6c10*/  FFMA.FTZ R207, R176, R209, R207 ;  /* 0x000000d1b0cf7223 */ /* 0x000fe200000100cf */
[----:B------:R-:W-:Y:S01]  /*6c20*/  LEA.HI.X R5, R8, UR31, R219, 0x2, P0 ;  /* 0x0000001f08057c11 */ /* 0x000fe200080f14db */
[----:B------:R-:W-:Y:S01]  /*6c30*/  FFMA.FTZ R8, R62, R215, R7 ;  /* 0x000000d73e087223 */ /* 0x000fe20000010007 */
[----:B------:R-:W-:Y:S01]  /*6c40*/  ISETP.NE.AND P0, PT, R135, RZ, PT ;  /* 0x000000ff8700720c */ /* 0x000fe20003f05270 */
[----:B------:R-:W-:Y:S01]  /*6c50*/  FFMA.FTZ R177, R177, R207, R202 ;  /* 0x000000cfb1b17223 */ /* 0x000fe200000100ca */
[----:B------:R-:W-:Y:S01]  /*6c60*/  LEA.HI.X.SX32 R7, R174, R219, 0x1, P1 ;  /* 0x000000dbae077211 */ /* 0x000fe200008f0eff */
[----:B------:R-:W-:Y:S01]  /*6c70*/  FFMA.FTZ R9, R61, R208, R8 ;  /* 0x000000d03d097223 */ /* 0x000fe20000010008 */
[----:B------:R-:W-:Y:S01]  /*6c80*/  FFMA.FTZ R174, R145, -R170, R210 ;  /* 0x800000aa91ae7223 */ /* 0x000fe200000100d2 */
[----:B------:R-:W-:Y:S01]  /*6c90*/  FFMA.FTZ R211, R178, R177, R211 ;  /* 0x000000b1b2d37223 */ /* 0x000fe200000100d3 */
[----:B------:R-:W-:Y:S01]  /*6ca0*/  SHF.L.U32 R170, R135, 0x4, RZ ;  /* 0x0000000487aa7819 */ /* 0x000fe200000006ff */
[----:B------:R-:W-:Y:S01]  /*6cb0*/  FFMA.FTZ R8, R58, R217, R9 ;  /* 0x000000d93a087223 */ /* 0x000fe20000010009 */
[----:B------:R-:W-:Y:S01]  /*6cc0*/  MOV R217, UR5 ;  /* 0x0000000500d97c02 */ /* 0x000fe20008000f00 */
[----:B------:R-:W-:Y:S01]  /*6cd0*/  FFMA.FTZ R179, R179, R211, R204 ;  /* 0x000000d3b3b37223 */ /* 0x000fe200000100cc */
[----:B------:R-:W-:Y:S01]  /*6ce0*/  LEA.HI.SX32 R9, R170, R170, 0x1b ;  /* 0x000000aaaa097211 */ /* 0x000fe200078fdaff */
[----:B------:R-:W-:Y:S01]  /*6cf0*/  FFMA.FTZ R210, R57, R210, R8 ;  /* 0x000000d239d27223 */ /* 0x000fe20000010008 */
[----:B------:R-:W-:Y:S01]  /*6d00*/  FMUL.FTZ R178, R203, R53 ;  /* 0x00000035cbb27220 */ /* 0x000fe20000410000 */
[----:B------:R-:W-:Y:S01]  /*6d10*/  FFMA.FTZ R181, R180, R179, R181 ;  /* 0x000000b3b4b57223 */ /* 0x000fe200000100b5 */
[----:B------:R-:W-:Y:S01]  /*6d20*/  @!P0 LEA R182, R217, R132, 0x3 ;  /* 0x00000084d9b68211 */ /* 0x000fe200078e18ff */
[----:B------:R-:W-:-:S02]  /*6d30*/  IMAD R8, R9, 0x4, R132 ;  /* 0x0000000409087824 */ /* 0x000fc400078e0284 */
[----:B------:R-:W-:Y:S01]  /*6d40*/  FMUL.FTZ R217, R179, R75 ;  /* 0x0000004bb3d97220 */ /* 0x000fe20000410000 */
[----:B------:R-:W-:Y:S01]  /*6d50*/  FMUL.FTZ R9, R181, R74 ;  /* 0x0000004ab5097220 */ /* 0x000fe20000410000 */
[----:B------:R-:W-:Y:S01]  /*6d60*/  FMUL.FTZ R176, R199, R48 ;  /* 0x00000030c7b07220 */ /* 0x000fe20000410000 */
[----:B------:R0:W-:Y:S01]  /*6d70*/  @!P0 STS.64 [R182+0x2610], R18 ;  /* 0x00261012b6008388 */ /* 0x0001e20000000a00 */
[----:B------:R-:W-:Y:S01]  /*6d80*/  FMUL.FTZ R219, R160, R178 ;  /* 0x000000b2a0db7220 */ /* 0x000fe20000410000 */
[----:B------:R-:W-:Y:S01]  /*6d90*/  FMUL.FTZ R215, R197, R43 ;  /* 0x0000002bc5d77220 */ /* 0x000fe20000410000 */
        /* <DEDUP_REMOVED lines=16> */
[----:B------:R-:W-:Y:S01]  /*6ea0*/  FMUL.FTZ R202, R193, R64 ;  /* 0x00000040c1ca7220 */ /* 0x000fe20000410000 */
[----:B------:R-:W-:Y:S01]  /*6eb0*/  FFMA.FTZ R18, R187, R182, R18 ;  /* 0x000000b6bb127223 */ /* 0x000fe20000010012 */
[----:B-1----:R-:W-:Y:S01]  /*6ec0*/  FMUL.FTZ R223, R209, R71 ;  /* 0x00000047d1df7220 */ /* 0x002fe20000410000 */
[----:B------:R-:W-:Y:S01]  /*6ed0*/  STS [R8+0x880], R235 ;  /* 0x000880eb08007388 */ /* 0x000fe20000000800 */
[----:B------:R-:W-:Y:S01]  /*6ee0*/  FMUL.FTZ R239, R165, R202 ;  /* 0x000000caa5ef7220 */ /* 0x000fe20000410000 */
[----:B------:R-:W-:Y:S01]  /*6ef0*/  FFMA.FTZ R219, R229, R19, R18 ;  /* 0x00000013e5db7223 */ /* 0x000fe20000010012 */
[----:B0-----:R-:W-:Y:S01]  /*6f00*/  FMUL.FTZ R227, R162, R245 ;  /* 0x000000f5a2e37220 */ /* 0x001fe20000410000 */
[----:B------:R-:W-:Y:S01]  /*6f10*/  FMUL.FTZ R217, R10, R217 ;  /* 0x000000d90ad97220 */ /* 0x000fe20000410000 */
[----:B------:R-:W-:Y:S01]  /*6f20*/  FMUL.FTZ R9, R3, R9 ;  /* 0x0000000903097220 */ /* 0x000fe20000410000 */
[----:B------:R-:W-:Y:S01]  /*6f30*/  FFMA.FTZ R18, R200, R192, R219 ;  /* 0x000000c0c8127223 */ /* 0x000fe200000100db */
[-C--:B--2---:R-:W-:Y:S01]  /*6f40*/  FMUL.FTZ R233, R167, R198.reuse ;  /* 0x000000c6a7e97220 */ /* 0x084fe20000410000 */
[----:B------:R0:W-:Y:S02]  /*6f50*/  STS [R8+0x87c], R227 ;  /* 0x00087ce308007388 */ /* 0x0001e40000000800 */
[----:B------:R-:W-:Y:S01]  /*6f60*/  FFMA.FTZ R219, R205, R223, R18 ;  /* 0x000000dfcddb7223 */ /* 0x000fe20000010012 */
[----:B------:R-:W-:Y:S01]  /*6f70*/  MOV R18, UR16 ;  /* 0x0000001000127c02 */ /* 0x000fe20008000f00 */
[----:B------:R1:W-:Y:S02]  /*6f80*/  STS [R8+0x874], R243 ;  /* 0x000874f308007388 */ /* 0x0003e40000000800 */
[----:B------:R-:W-:Y:S01]  /*6f90*/  FFMA.FTZ R198, R190, R198, R219 ;  /* 0x000000c6bec67223 */ /* 0x000fe200000100db */
[----:B------:R-:W-:Y:S01]  /*6fa0*/  IADD3 R18, R18, -UR51, -R135 ;  /* 0x8000003312127c10 */ /* 0x000fe2000fffe887 */
[----:B------:R-:W-:Y:S01]  /*6fb0*/  FMUL.FTZ R219, R194, R19 ;  /* 0x00000013c2db7220 */ /* 0x000fe20000410000 */
[----:B------:R-:W-:Y:S01]  /*6fc0*/  FMUL.FTZ R19, R11, R182 ;  /* 0x000000b60b137220 */ /* 0x000fe20000410000 */
[----:B0-----:R-:W-:Y:S01]  /*6fd0*/  FMUL.FTZ R227, R185, R67 ;  /* 0x00000043b9e37220 */ /* 0x001fe20000410000 */
[----:B------:R-:W-:Y:S01]  /*6fe0*/  ISETP.GE.AND P1, PT, R18, 0x1, PT ;  /* 0x000000011200780c */ /* 0x000fe20003f26270 */
[----:B------:R1:W-:Y:S02]  /*6ff0*/  STS [R8+0x870], R239 ;  /* 0x000870ef08007388 */ /* 0x0003e40000000800 */
        /* <DEDUP_REMOVED lines=25> */
[----:B------:R-:W-:-:S04]  /*7190*/  LEA R8, P1, R6, UR30, 0x2 ;  /* 0x0000001e06087c11 */ /* 0x000fc8000f8210ff */
[----:B------:R-:W-:-:S04]  /*71a0*/  IADD3 R9, R7, R9, RZ ;  /* 0x0000000907097210 */ /* 0x000fc80007ffe0ff */
[----:B------:R-:W-:-:S05]  /*71b0*/  LEA.HI.X R9, R6, UR31, R9, 0x2, P1 ;  /* 0x0000001f06097c11 */ /* 0x000fca00088f1409 */
[----:B0-----:R0:W-:Y:S02]  /*71c0*/  REDG.E.ADD.F32.FTZ.RN.STRONG.GPU desc[UR20][R8.64], R19 ;  /* 0x00000013080079a6 */ /* 0x0011e4000c10f394 */
.L_x_4467:
[----:B------:R-:W-:Y:S05]  /*71d0*/  BSYNC B0 ;  /* 0x0000000000007941 */ /* 0x000fea0003800000 */
.L_x_4466:
[----:B------:R-:W-:Y:S02]  /*71e0*/  IMAD.U32 R7, RZ, RZ, UR47 ;  /* 0x0000002fff077e24 */ /* 0x000fe4000f8e00ff */
[----:B01----:R-:W-:Y:S01]  /*71f0*/  FFMA.FTZ R8, R172, R180, R245 ;  /* 0x000000b4ac087223 */ /* 0x003fe200000100f5 */
[----:B------:R-:W-:Y:S01]  /*7200*/  FFMA.FTZ R180, R144, -R171, R201 ;  /* 0x800000ab90b47223 */ /* 0x000fe200000100c9 */
[----:B------:R-:W-:Y:S01]  /*7210*/  MOV R19, UR47 ;  /* 0x0000002f00137c02 */ /* 0x000fe20008000f00 */
[----:B------:R-:W-:Y:S01]  /*7220*/  USHF.L.U64.HI UR18, UR6, 0x2, UR7 ;  /* 0x0000000206127899 */ /* 0x000fe20008010207 */
[----:B------:R-:W-:Y:S01]  /*7230*/  MOV R171, UR56 ;  /* 0x0000003800ab7c02 */ /* 0x000fe20008000f00 */
[----:B------:R-:W-:Y:S01]  /*7240*/  FFMA.FTZ R9, R173, R178, R8 ;  /* 0x000000b2ad097223 */ /* 0x000fe20000010008 */
[----:B------:R-:W-:Y:S01]  /*7250*/  LEA R6, P1, R7, R4, 0x2 ;  /* 0x0000000407067211 */ /* 0x000fe200078210ff */
[----:B------:R-:W-:Y:S01]  /*7260*/  USHF.L.U32 UR46, UR6, 0x2, URZ ;  /* 0x00000002062e7899 */ /* 0x000fe2000800063f */
[----:B------:R-:W-:Y:S01]  /*7270*/  IADD3 R8, R135, 0x40, RZ ;  /* 0x0000004087087810 */ /* 0x000fe20007ffe0ff */
[----:B------:R-:W-:Y:S01]  /*7280*/  FMUL.FTZ R201, R54, R201 ;  /* 0x000000c936c97220 */ /* 0x000fe20000410000 */
[----:B------:R-:W-:Y:S01]  /*7290*/  LEA.HI.X R7, R19, R5, R171, 0x2, P1 ;  /* 0x0000000513077211 */ /* 0x000fe200008f14ab */
[----:B------:R-:W-:Y:S01]  /*72a0*/  FFMA.FTZ R171, R174, R176, R9 ;  /* 0x000000b0aeab7223 */ /* 0x000fe20000010009 */
[----:B------:R-:W-:Y:S01]  /*72b0*/  LEA.HI.SX32 R9, R8, R135, 0x1b ;  /* 0x0000008708097211 */ /* 0x000fe200078fdaff */
[----:B------:R-:W-:Y:S01]  /*72c0*/  VIADD R176, R135, 0x80 ;  /* 0x0000008087b07836 */ /* 0x000fe20000000000 */
[----:B------:R-:W-:Y:S01]  /*72d0*/  ISETP.GE.AND P1, PT, R18, 0x41, PT ;  /* 0x000000411200780c */ /* 0x000fe20003f26270 */
[----:B------:R-:W-:Y:S01]  /*72e0*/  IMAD R178, R16, UR18, RZ ;  /* 0x0000001210b27c24 */ /* 0x000fe2000f8e02ff */
[----:B------:R-:W-:Y:S01]  /*72f0*/  LEA R9, R9, R132, 0x2 ;  /* 0x0000008409097211 */ /* 0x000fe200078e10ff */
[----:B------:R-:W-:Y:S01]  /*7300*/  FADD.FTZ R210, R210, R201 ;  /* 0x000000c9d2d27221 */ /* 0x000fe20000010000 */
[----:B------:R-:W-:-:S04]  /*7310*/  IMAD.WIDE.U32 R6, R16, UR46, R6 ;  /* 0x0000002e10067c25 */ /* 0x000fc8000f8e0006 */
[----:B------:R-:W-:Y:S01]  /*7320*/  FMUL.FTZ R8, R180, R215 ;  /* 0x000000d7b4087220 */ /* 0x000fe20000410000 */
[----:B------:R-:W-:Y:S01]  /*7330*/  LEA.HI.SX32 R19, R176, R135, 0x1b ;  /* 0x00000087b0137211 */ /* 0x000fe200078fdaff */
[----:B------:R-:W-:Y:S01]  /*7340*/  BSSY B0, `(.L_x_4468) ;  /* 0x0000010000007945 */ /* 0x000fe20003800000 */
[----:B------:R-:W0:Y:S01]  /*7350*/  LDS R9, [R9+0x950] ;  /* 0x0009500009097984 */ /* 0x000e220000000800 */
[----:B------:R-:W-:Y:S01]  /*7360*/  IMAD R201, R17, UR46, R178 ;  /* 0x0000002e11c97c24 */ /* 0x000fe2000f8e02b2 */
[----:B------:R-:W-:Y:S01]  /*7370*/  IADD3 R178, R135, 0xc0, RZ ;  /* 0x000000c087b27810 */ /* 0x000fe20007ffe0ff */
[----:B------:R-:W-:Y:S01]  /*7380*/  FADD.FTZ R8, R171, R8 ;  /* 0x00000008ab087221 */ /* 0x000fe20000010000 */
[C---:B------:R-:W-:Y:S01]  /*7390*/  ISETP.GE.AND P2, PT, R18.reuse, 0x81, PT ;  /* 0x000000811200780c */ /* 0x040fe20003f46270 */
[----:B------:R-:W-:Y:S01]  /*73a0*/  IMAD R19, R19, 0x4, R132 ;  /* 0x0000000413137824 */ /* 0x000fe200078e0284 */
[----:B------:R-:W-:Y:S02]  /*73b0*/  IADD3 R7, R201, R7, RZ ;  /* 0x00000007c9077210 */ /* 0x000fe40007ffe0ff */
[----:B------:R-:W-:-:S02]  /*73c0*/  ISETP.GE.AND P3, PT, R18, 0xc1, PT ;  /* 0x000000c11200780c */ /* 0x000fc40003f66270 */
[----:B------:R-:W-:Y:S01]  /*73d0*/  LEA.HI.SX32 R171, R178, R135, 0x1b ;  /* 0x00000087b2ab7211 */ /* 0x000fe200078fdaff */
[----:B------:R-:W-:Y:S10]  /*73e0*/  @!P1 BRA `(.L_x_4469) ;  /* 0x0000000000149947 */ /* 0x000ff40003800000 */
[----:B------:R-:W-:-:S05]  /*73f0*/  MOV R215, UR47 ;  /* 0x0000002f00d77c02 */ /* 0x000fca0008000f00 */
[----:B------:R-:W-:-:S04]  /*7400*/  IMAD.WIDE R4, R215, 0x4, R4 ;  /* 0x00000004d7047825 */ /* 0x000fc800078e0204 */
[----:B------:R-:W-:-:S05]  /*7410*/  IMAD.WIDE.U32 R4, R16, UR46, R4 ;  /* 0x0000002e10047c25 */ /* 0x000fca000f8e0004 */
[----:B------:R-:W-:-:S05]  /*7420*/  IADD3 R5, R5, R201, RZ ;  /* 0x000000c905057210 */ /* 0x000fca0007ffe0ff */
[----:B0-----:R1:W-:Y:S02]  /*7430*/  REDG.E.ADD.F32.FTZ.RN.STRONG.GPU desc[UR20][R4.64+-0xf00], R9 ;  /* 0xfff10009040079a6 */ /* 0x0013e4000c10f394 */
.L_x_4469:
[----:B------:R-:W-:Y:S05]  /*7440*/  BSYNC B0 ;  /* 0x0000000000007941 */ /* 0x000fea0003800000 */
.L_x_4468:
[----:B-1----:R1:W2:Y:S01]  /*7450*/  LDS R5, [R19+0xa50] ;  /* 0x000a500013057984 */ /* 0x0022a20000000800 */
[----:B------:R-:W-:Y:S01]  /*7460*/  BSSY B0, `(.L_x_4470) ;  /* 0x0000004000007945 */ /* 0x000fe20003800000 */
[----:B------:R-:W-:-:S03]  /*7470*/  LEA R171, R171, R132, 0x2 ;  /* 0x00000084abab7211 */ /* 0x000fc600078e10ff */
[----:B------:R-:W-:Y:S05]  /*7480*/  @!P2 BRA `(.L_x_4471) ;  /* 0x000000000004a947 */ /* 0x000fea0003800000 */
[----:B--2---:R3:W-:Y:S02]  /*7490*/  REDG.E.ADD.F32.FTZ.RN.STRONG.GPU desc[UR20][R6.64+-0xe00], R5 ;  /* 0xfff20005060079a6 */ /* 0x0047e4000c10f394 */
.L_x_4471:
[----:B------:R-:W-:Y:S05]  /*74a0*/  BSYNC B0 ;  /* 0x0000000000007941 */ /* 0x000fea0003800000 */
.L_x_4470:
[----:B--23--:R2:W3:Y:S01]  /*74b0*/  LDS R5, [R171+0xb50] ;  /* 0x000b5000ab057984 */ /* 0x00c4e20000000800 */
[----:B------:R-:W-:Y:S01]  /*74c0*/  BSSY B0, `(.L_x_4472) ;  /* 0x0000005000007945 */ /* 0x000fe20003800000 */
[C---:B------:R-:W-:Y:S01]  /*74d0*/  VIADD R4, R135.reuse, 0x100 ;  /* 0x0000010087047836 */ /* 0x040fe20000000000 */
[----:B------:R-:W-:Y:S02]  /*74e0*/  IADD3 R176, R135, 0x140, RZ ;  /* 0x0000014087b07810 */ /* 0x000fe40007ffe0ff */
[----:B------:R-:W-:Y:S05]  /*74f0*/  @!P3 BRA `(.L_x_4473) ;  /* 0x000000000004b947 */ /* 0x000fea0003800000 */
[----:B---3--:R4:W-:Y:S02]  /*7500*/  REDG.E.ADD.F32.FTZ.RN.STRONG.GPU desc[UR20][R6.64+-0xd00], R5 ;  /* 0xfff30005060079a6 */ /* 0x0089e4000c10f394 */
.L_x_4473:
[----:B------:R-:W-:Y:S05]  /*7510*/  BSYNC B0 ;  /* 0x0000000000007941 */ /* 0x000fea0003800000 */
.L_x_4472:
[-C--:B---34-:R-:W-:Y:S01]  /*7520*/  LEA.HI.SX32 R5, R4, R135.reuse, 0x1b ;  /* 0x0000008704057211 */ /* 0x098fe200078fdaff */
[----:B------:R-:W-:Y:S01]  /*7530*/  BSSY B0, `(.L_x_4474) ;  /* 0x0000010000007945 */ /* 0x000fe20003800000 */
[----:B------:R-:W-:Y:S02]  /*7540*/  ISETP.GE.AND P6, PT, R18, 0x101, PT ;  /* 0x000001011200780c */ /* 0x000fe40003fc6270 */
[----:B------:R-:W-:Y:S01]  /*7550*/  IADD3 R178, R135, 0x180, RZ ;  /* 0x0000018087b27810 */ /* 0x000fe20007ffe0ff */
[----:B------:R-:W-:Y:S01]  /*7560*/  IMAD R5, R5, 0x4, R132 ;  /* 0x0000000405057824 */ /* 0x000fe200078e0284 */
[-C--:B0-----:R-:W-:Y:S02]  /*7570*/  LEA.HI.SX32 R9, R176, R135.reuse, 0x1b ;  /* 0x00000087b0097211 */ /* 0x081fe400078fdaff */
[----:B------:R-:W-:Y:S02]  /*7580*/  IADD3 R4, R135, 0x1c0, RZ ;  /* 0x000001c087047810 */ /* 0x000fe40007ffe0ff */
[----:B-1----:R-:W-:Y:S01]  /*7590*/  LEA.HI.SX32 R19, R178, R135, 0x1b ;  /* 0x00000087b2137211 */ /* 0x002fe200078fdaff */
[----:B------:R-:W0:Y:S01]  /*75a0*/  LDS R5, [R5+0xc50] ;  /* 0x000c500005057984 */ /* 0x000e220000000800 */
[----:B--2---:R-:W-:-:S02]  /*75b0*/  LEA R171, R9, R132, 0x2 ;  /* 0x0000008409ab7211 */ /* 0x004fc400078e10ff */
[C---:B------:R-:W-:Y:S02]  /*75c0*/  ISETP.GE.AND P1, PT, R18.reuse, 0x141, PT ;  /* 0x000001411200780c */ /* 0x040fe40003f26270 */
[C---:B------:R-:W-:Y:S02]  /*75d0*/  ISETP.GE.AND P2, PT, R18.reuse, 0x181, PT ;  /* 0x000001811200780c */ /* 0x040fe40003f46270 */
[C---:B------:R-:W-:Y:S02]  /*75e0*/  ISETP.GE.AND P3, PT, R18.reuse, 0x1c1, PT ;  /* 0x000001c11200780c */ /* 0x040fe40003f66270 */
[C---:B------:R-:W-:Y:S02]  /*75f0*/  ISETP.GE.AND P4, PT, R18.reuse, 0x201, PT ;  /* 0x000002011200780c */ /* 0x040fe40003f86270 */
[----:B------:R-:W-:Y:S01]  /*7600*/  ISETP.GE.AND P5, PT, R18, 0x241, PT ;  /* 0x000002411200780c */ /* 0x000fe20003fa6270 */
[----:B------:R-:W-:-:S12]  /*7610*/  @!P6 BRA `(.L_x_4475) ;  /* 0x000000000004e947 */ /* 0x000fd80003800000 */
[----:B0-----:R1:W-:Y:S02]  /*7620*/  REDG.E.ADD.F32.FTZ.RN.STRONG.GPU desc[UR20][R6.64+-0xc00], R5 ;  /* 0xfff40005060079a6 */ /* 0x0013e4000c10f394 */
.L_x_4475:
[----:B------:R-:W-:Y:S05]  /*7630*/  BSYNC B0 ;  /* 0x0000000000007941 */ /* 0x000fea0003800000 */
.L_x_4474:
[----:B01----:R0:W1:Y:S01]  /*7640*/  LDS R5, [R171+0xd50] ;  /* 0x000d5000ab057984 */ /* 0x0030620000000800 */
[----:B------:R-:W-:Y:S01]  /*7650*/  BSSY B0, `(.L_x_4476) ;  /* 0x0000006000007945 */ /* 0x000fe20003800000 */
[----:B------:R-:W-:Y:S02]  /*7660*/  IADD3 R178, R135, 0x200, RZ ;  /* 0x0000020087b27810 */ /* 0x000fe40007ffe0ff */
[----:B------:R-:W-:Y:S02]  /*7670*/  LEA.HI.SX32 R9, R4, R135, 0x1b ;  /* 0x0000008704097211 */ /* 0x000fe400078fdaff */
[----:B------:R-:W-:Y:S01]  /*7680*/  LEA R176, R19, R132, 0x2 ;  /* 0x0000008413b07211 */ /* 0x000fe200078e10ff */
[----:B------:R-:W-:Y:S06]  /*7690*/  @!P1 BRA `(.L_x_4477) ;  /* 0x0000000000049947 */ /* 0x000fec0003800000 */
[----:B-1----:R2:W-:Y:S02]  /*76a0*/  REDG.E.ADD.F32.FTZ.RN.STRONG.GPU desc[UR20][R6.64+-0xb00], R5 ;  /* 0xfff50005060079a6 */ /* 0x0025e4000c10f394 */
.L_x_4477:
[----:B------:R-:W-:Y:S05]  /*76b0*/  BSYNC B0 ;  /* 0x0000000000007941 */ /* 0x000fea0003800000 */
.L_x_4476:
[----:B-12---:R1:W2:Y:S01]  /*76c0*/  LDS R5, [R176+0xe50] ;  /* 0x000e5000b0057984 */ /* 0x0062a20000000800 */
[----:B------:R-:W-:Y:S01]  /*76d0*/  BSSY B0, `(.L_x_4478) ;  /* 0x0000006000007945 */ /* 0x000fe20003800000 */
[----:B------:R-:W-:Y:S01]  /*76e0*/  VIADD R4, R135, 0x240 ;  /* 0x0000024087047836 */ /* 0x000fe20000000000 */
[----:B------:R-:W-:Y:S02]  /*76f0*/  LEA.HI.SX32 R19, R178, R135, 0x1b ;  /* 0x00000087b2137211 */ /* 0x000fe400078fdaff */
[----:B0-----:R-:W-:Y:S01]  /*7700*/  LEA R171, R9, R132, 0x2 ;  /* 0x0000008409ab7211 */ /* 0x001fe200078e10ff */
[----:B------:R-:W-:Y:S06]  /*7710*/  @!P2 BRA `(.L_x_4479) ;  /* 0x000000000004a947 */ /* 0x000fec0003800000 */
[----:B--2---:R0:W-:Y:S02]  /*7720*/  REDG.E.ADD.F32.FTZ.RN.STRONG.GPU desc[UR20][R6.64+-0xa00], R5 ;  /* 0xfff60005060079a6 */ /* 0x0041e4000c10f394 */
.L_x_4479:
[----:B------:R-:W-:Y:S05]  /*7730*/  BSYNC B0 ;  /* 0x0000000000007941 */ /* 0x000fea0003800000 */
.L_x_4478:
[----:B0-2---:R0:W2:Y:S01]  /*7740*/  LDS R5, [R171+0xf50] ;  /* 0x000f5000ab057984 */ /* 0x0050a20000000800 */
[----:B------:R-:W-:Y:S01]  /*7750*/  BSSY B0, `(.L_x_4480) ;  /* 0x0000005000007945 */ /* 0x000fe20003800000 */
[----:B------:R-:W-:Y:S02]  /*7760*/  LEA.HI.SX32 R9, R4, R135, 0x1b ;  /* 0x0000008704097211 */ /* 0x000fe400078fdaff */
[----:B------:R-:W-:Y:S01]  /*7770*/  LEA R19, R19, R132, 0x2 ;  /* 0x0000008413137211 */ /* 0x000fe200078e10ff */
[----:B------:R-:W-:Y:S06]  /*7780*/  @!P3 BRA `(.L_x_4481) ;  /* 0x000000000004b947 */ /* 0x000fec0003800000 */
[----:B--2---:R3:W-:Y:S02]  /*7790*/  REDG.E.ADD.F32.FTZ.RN.STRONG.GPU desc[UR20][R6.64+-0x900], R5 ;  /* 0xfff70005060079a6 */ /* 0x0047e4000c10f394 */
.L_x_4481:
[----:B------:R-:W-:Y:S05]  /*77a0*/  BSYNC B0 ;  /* 0x0000000000007941 */ /* 0x000fea0003800000 */
.L_x_4480:
[----:B--23--:R2:W3:Y:S01]  /*77b0*/  LDS R5, [R19+0x1050] ;  /* 0x0010500013057984 */ /* 0x00c4e20000000800 */
[----:B------:R-:W-:Y:S01]  /*77c0*/  BSSY B0, `(.L_x_4482) ;  /* 0x0000004000007945 */ /* 0x000fe20003800000 */
[----:B------:R-:W-:-:S03]  /*77d0*/  LEA R9, R9, R132, 0x2 ;  /* 0x0000008409097211 */ /* 0x000fc600078e10ff */
[----:B------:R-:W-:Y:S05]  /*77e0*/  @!P4 BRA `(.L_x_4483) ;  /* 0x000000000004c947 */ /* 0x000fea0003800000 */
[----:B---3--:R4:W-:Y:S02]  /*77f0*/  REDG.E.ADD.F32.FTZ.RN.STRONG.GPU desc[UR20][R6.64+-0x800], R5 ;  /* 0xfff80005060079a6 */ /* 0x0089e4000c10f394 */
.L_x_4483:
[----:B------:R-:W-:Y:S05]  /*7800*/  BSYNC B0 ;  /* 0x0000000000007941 */ /* 0x000fea0003800000 */
.L_x_4482:
[----:B---34-:R3:W4:Y:S01]  /*7810*/  LDS R5, [R9+0x1150] ;  /* 0x0011500009057984 */ /* 0x0187220000000800 */
[----:B------:R-:W-:Y:S01]  /*7820*/  BSSY B0, `(.L_x_4484) ;  /* 0x0000005000007945 */ /* 0x000fe20003800000 */
[C---:B------:R-:W-:Y:S01]  /*7830*/  VIADD R4, R135.reuse, 0x280 ;  /* 0x0000028087047836 */ /* 0x040fe20000000000 */
[----:B-1----:R-:W-:Y:S02]  /*7840*/  IADD3 R176, R135, 0x2c0, RZ ;  /* 0x000002c087b07810 */ /* 0x002fe40007ffe0ff */
[----:B------:R-:W-:Y:S05]  /*7850*/  @!P5 BRA `(.L_x_4485) ;  /* 0x000000000004d947 */ /* 0x000fea0003800000 */
[----:B----4-:R1:W-:Y:S02]  /*7860*/  REDG.E.ADD.F32.FTZ.RN.STRONG.GPU desc[UR20][R6.64+-0x700], R5 ;  /* 0xfff90005060079a6 */ /* 0x0103e4000c10f394 */
.L_x_4485:
[----:B------:R-:W-:Y:S05]  /*7870*/  BSYNC B0 ;  /* 0x0000000000007941 */ /* 0x000fea0003800000 */
.L_x_4484:
[-C--:B-1--4-:R-:W-:Y:S01]  /*7880*/  LEA.HI.SX32 R5, R4, R135.reuse, 0x1b ;  /* 0x0000008704057211 */ /* 0x092fe200078fdaff */
[----:B------:R-:W-:Y:S01]  /*7890*/  BSSY B0, `(.L_x_4486) ;  /* 0x0000010000007945 */ /* 0x000fe20003800000 */
[----:B------:R-:W-:Y:S02]  /*78a0*/  ISETP.GE.AND P6, PT, R18, 0x281, PT ;  /* 0x000002811200780c */ /* 0x000fe40003fc6270 */
[----:B------:R-:W-:Y:S01]  /*78b0*/  IADD3 R178, R135, 0x300, RZ ;  /* 0x0000030087b27810 */ /* 0x000fe20007ffe0ff */
[----:B------:R-:W-:Y:S01]  /*78c0*/  IMAD R5, R5, 0x4, R132 ;  /* 0x0000000405057824 */ /* 0x000fe200078e0284 */
[-C--:B---3--:R-:W-:Y:S02]  /*78d0*/  LEA.HI.SX32 R9, R176, R135.reuse, 0x1b ;  /* 0x00000087b0097211 */ /* 0x088fe400078fdaff */
[----:B------:R-:W-:Y:S02]  /*78e0*/  IADD3 R4, R135, 0x340, RZ ;  /* 0x0000034087047810 */ /* 0x000fe40007ffe0ff */
[----:B--2---:R-:W-:Y:S01]  /*78f0*/  LEA.HI.SX32 R19, R178, R135, 0x1b ;  /* 0x00000087b2137211 */ /* 0x004fe200078fdaff */
[----:B------:R-:W1:Y:S01]  /*7900*/  LDS R5, [R5+0x1250] ;  /* 0x0012500005057984 */ /* 0x000e620000000800 */
[----:B0-----:R-:W-:-:S02]  /*7910*/  LEA R171, R9, R132, 0x2 ;  /* 0x0000008409ab7211 */ /* 0x001fc400078e10ff */
[C---:B------:R-:W-:Y:S02]  /*7920*/  ISETP.GE.AND P1, PT, R18.reuse, 0x2c1, PT ;  /* 0x000002c11200780c */ /* 0x040fe40003f26270 */
[C---:B------:R-:W-:Y:S02]  /*7930*/  ISETP.GE.AND P2, PT, R18.reuse, 0x301, PT ;  /* 0x000003011200780c */ /* 0x040fe40003f46270 */
[C---:B------:R-:W-:Y:S02]  /*7940*/  ISETP.GE.AND P3, PT, R18.reuse, 0x341, PT ;  /* 0x000003411200780c */ /* 0x040fe40003f66270 */
[C---:B------:R-:W-:Y:S02]  /*7950*/  ISETP.GE.AND P4, PT, R18.reuse, 0x381, PT ;  /* 0x000003811200780c */ /* 0x040fe40003f86270 */
[----:B------:R-:W-:Y:S01]  /*7960*/  ISETP.GE.AND P5, PT, R18, 0x3c1, PT ;  /* 0x000003c11200780c */ /* 0x000fe20003fa6270 */
[----:B------:R-:W-:-:S12]  /*7970*/  @!P6 BRA `(.L_x_4487) ;  /* 0x000000000004e947 */ /* 0x000fd80003800000 */
[----:B-1----:R0:W-:Y:S02]  /*7980*/  REDG.E.ADD.F32.FTZ.RN.STRONG.GPU desc[UR20][R6.64+-0x600], R5 ;  /* 0xfffa0005060079a6 */ /* 0x0021e4000c10f394 */
.L_x_4487:
[----:B------:R-:W-:Y:S05]  /*7990*/  BSYNC B0 ;  /* 0x0000000000007941 */ /* 0x000fea0003800000 */
.L_x_4486:
[----:B01----:R0:W1:Y:S01]  /*79a0*/  LDS R5, [R171+0x1350] ;  /* 0x00135000ab057984 */ /* 0x0030620000000800 */
[----:B------:R-:W-:Y:S01]  /*79b0*/  BSSY B0, `(.L_x_4488) ;  /* 0x0000006000007945 */ /* 0x000fe20003800000 */
[----:B------:R-:W-:Y:S02]  /*79c0*/  IADD3 R18, R135, 0x380, RZ ;  /* 0x0000038087127810 */ /* 0x000fe40007ffe0ff */
[----:B------:R-:W-:Y:S02]  /*79d0*/  LEA.HI.SX32 R9, R4, R135, 0x1b ;  /* 0x0000008704097211 */ /* 0x000fe400078fdaff */
[----:B------:R-:W-:Y:S01]  /*79e0*/  LEA R176, R19, R132, 0x2 ;  /* 0x0000008413b07211 */ /* 0x000fe200078e10ff */
[----:B------:R-:W-:Y:S06]  /*79f0*/  @!P1 BRA `(.L_x_4489) ;  /* 0x0000000000049947 */ /* 0x000fec0003800000 */
[----:B-1----:R2:W-:Y:S02]  /*7a00*/  REDG.E.ADD.F32.FTZ.RN.STRONG.GPU desc[UR20][R6.64+-0x500], R5 ;  /* 0xfffb0005060079a6 */ /* 0x0025e4000c10f394 */
.L_x_4489:
[----:B------:R-:W-:Y:S05]  /*7a10*/  BSYNC B0 ;  /* 0x0000000000007941 */ /* 0x000fea0003800000 */
.L_x_4488:
[----:B-12---:R1:W2:Y:S01]  /*7a20*/  LDS R5, [R176+0x1450] ;  /* 0x00145000b0057984 */ /* 0x0062a20000000800 */
[----:B------:R-:W-:Y:S01]  /*7a30*/  BSSY B0, `(.L_x_4490) ;  /* 0x0000006000007945 */ /* 0x000fe20003800000 */
[----:B------:R-:W-:Y:S01]  /*7a40*/  LEA.HI.SX32 R19, R18, R135, 0x1b ;  /* 0x0000008712137211 */ /* 0x000fe200078fdaff */
[----:B------:R-:W-:Y:S01]  /*7a50*/  VIADD R4, R135, 0x3c0 ;  /* 0x000003c087047836 */ /* 0x000fe20000000000 */
[----:B------:R-:W-:Y:S01]  /*7a60*/  LEA R18, R9, R132, 0x2 ;  /* 0x0000008409127211 */ /* 0x000fe200078e10ff */
[----:B------:R-:W-:Y:S06]  /*7a70*/  @!P2 BRA `(.L_x_4491) ;  /* 0x000000000004a947 */ /* 0x000fec0003800000 */
[----:B--2---:R3:W-:Y:S02]  /*7a80*/  REDG.E.ADD.F32.FTZ.RN.STRONG.GPU desc[UR20][R6.64+-0x400], R5 ;  /* 0xfffc0005060079a6 */ /* 0x0047e4000c10f394 */
.L_x_4491:
[----:B------:R-:W-:Y:S05]  /*7a90*/  BSYNC B0 ;  /* 0x0000000000007941 */ /* 0x000fea0003800000 */
.L_x_4490:
[----:B--23--:R2:W3:Y:S01]  /*7aa0*/  LDS R5, [R18+0x1550] ;  /* 0x0015500012057984 */ /* 0x00c4e20000000800 */
[----:B------:R-:W-:Y:S01]  /*7ab0*/  BSSY B0, `(.L_x_4492) ;  /* 0x0000005000007945 */ /* 0x000fe20003800000 */
[----:B------:R-:W-:Y:S02]  /*7ac0*/  LEA.HI.SX32 R9, R4, R135, 0x1b ;  /* 0x0000008704097211 */ /* 0x000fe400078fdaff */
[----:B------:R-:W-:Y:S01]  /*7ad0*/  LEA R19, R19, R132, 0x2 ;  /* 0x0000008413137211 */ /* 0x000fe200078e10ff */
[----:B------:R-:W-:Y:S06]  /*7ae0*/  @!P3 BRA `(.L_x_4493) ;  /* 0x000000000004b947 */ /* 0x000fec0003800000 */
[----:B---3--:R4:W-:Y:S02]  /*7af0*/  REDG.E.ADD.F32.FTZ.RN.STRONG.GPU desc[UR20][R6.64+-0x300], R5 ;  /* 0xfffd0005060079a6 */ /* 0x0089e4000c10f394 */
.L_x_4493:
[----:B------:R-:W-:Y:S05]  /*7b00*/  BSYNC B0 ;  /* 0x0000000000007941 */ /* 0x000fea0003800000 */
.L_x_4492:
[----:B---34-:R3:W4:Y:S01]  /*7b10*/  LDS R5, [R19+0x1650] ;  /* 0x0016500013057984 */ /* 0x0187220000000800 */
[----:B------:R-:W-:Y:S01]  /*7b20*/  BSSY B0, `(.L_x_4494) ;  /* 0x0000004000007945 */ /* 0x000fe20003800000 */
[----:B------:R-:W-:-:S03]  /*7b30*/  LEA R9, R9, R132, 0x2 ;  /* 0x0000008409097211 */ /* 0x000fc600078e10ff */
[----:B------:R-:W-:Y:S05]  /*7b40*/  @!P4 BRA `(.L_x_4495) ;  /* 0x000000000004c947 */ /* 0x000fea0003800000 */
[----:B----4-:R4:W-:Y:S02]  /*7b50*/  REDG.E.ADD.F32.FTZ.RN.STRONG.GPU desc[UR20][R6.64+-0x200], R5 ;  /* 0xfffe0005060079a6 */ /* 0x0109e4000c10f394 */
.L_x_4495:
[----:B------:R-:W-:Y:S05]  /*7b60*/  BSYNC B0 ;  /* 0x0000000000007941 */ /* 0x000fea0003800000 */
.L_x_4494:
[----:B----4-:R4:W0:Y:S01]  /*7b70*/  LDS R5, [R9+0x1750] ;  /* 0x0017500009057984 */ /* 0x0108220000000800 */
[----:B------:R-:W-:Y:S04]  /*7b80*/  BSSY B0, `(.L_x_4496) ;  /* 0x0000003000007945 */ /* 0x000fe80003800000 */
[----:B------:R-:W-:Y:S05]  /*7b90*/  @!P5 BRA `(.L_x_4497) ;  /* 0x000000000004d947 */ /* 0x000fea0003800000 */
[----:B0-----:R0:W-:Y:S02]  /*7ba0*/  REDG.E.ADD.F32.FTZ.RN.STRONG.GPU desc[UR20][R6.64+-0x100], R5 ;  /* 0xffff0005060079a6 */ /* 0x0011e4000c10f394 */
.L_x_4497:
[----:B------:R-:W-:Y:S05]  /*7bb0*/  BSYNC B0 ;  /* 0x0000000000007941 */ /* 0x000fea0003800000 */
.L_x_4496:
        /* <DEDUP_REMOVED lines=49> */
[----:B------:R-:W-:Y:S01]  /*7ed0*/  FFMA.FTZ R24, R5, R59, R24 ;  /* 0x0000003b05187223 */ /* 0x000fe20000010018 */
[----:B------:R-:W-:Y:S01]  /*7ee0*/  FFMA.FTZ R162, R162, R5, R175 ;  /* 0x00000005a2a27223 */ /* 0x000fe200000100af */
[----:B------:R-:W-:Y:S01]  /*7ef0*/  FFMA.FTZ R23, R6, R56, R23 ;  /* 0x0000003806177223 */ /* 0x000fe20000010017 */
[----:B------:R-:W-:Y:S01]  /*7f00*/  FMUL.FTZ R172, R172, R231 ;  /* 0x000000e7acac7220 */ /* 0x000fe20000410000 */
[----:B------:R-:W-:Y:S01]  /*7f10*/  FMUL.FTZ R5, R150, R221 ;  /* 0x000000dd96057220 */ /* 0x000fe20000410000 */
[----:B------:R-:W-:Y:S01]  /*7f20*/  FADD.FTZ R52, R159, R52 ;  /* 0x000000349f347221 */ /* 0x000fe20000010000 */
        /* <DEDUP_REMOVED lines=17> */
[----:B------:R-:W-:Y:S01]  /*8040*/  FFMA.FTZ R27, R6, R64, R27 ;  /* 0x00000040061b7223 */ /* 0x000fe2000001001b */
        /* <DEDUP_REMOVED lines=23> */
[----:B------:R-:W-:Y:S01]  /*81c0*/  FFMA.FTZ R31, R6, R70, R31 ;  /* 0x00000046061f7223 */ /* 0x000fe2000001001f */
[----:B--2---:R-:W-:Y:S01]  /*81d0*/  @!P1 FADD.FTZ R210, R210, R9 ;  /* 0x00000009d2d29221 */ /* 0x004fe20000010000 */
[----:B------:R-:W-:Y:S01]  /*81e0*/  ISETP.GT.AND P1, PT, R134, 0xf, PT ;  /* 0x0000000f8600780c */ /* 0x000fe20003f24270 */
[----:B------:R-:W0:Y:S01]  /*81f0*/  SHFL.DOWN PT, R9, R8, 0x10, 0x1f ;  /* 0x0a001f0008097f89 */ /* 0x000e2200000e0000 */
[----:B------:R-:W-:Y:S01]  /*8200*/  FFMA.FTZ R32, R7, R73, R32 ;  /* 0x0000004907207223 */ /* 0x000fe20000010020 */
        /* <DEDUP_REMOVED lines=17> */
[----:B--2---:R-:W-:Y:S01]  /*8320*/  @!P1 FADD.FTZ R210, R210, R19 ;  /* 0x00000013d2d29221 */ /* 0x004fe20000010000 */
[----:B------:R-:W-:-:S02]  /*8330*/  IMAD.MOV.U32 R4, RZ, RZ, R8 ;  /* 0x000000ffff047224 */ /* 0x000fc400078e0008 */
[----:B------:R-:W-:Y:S01]  /*8340*/  FMUL.FTZ R179, R186, R179 ;  /* 0x000000b3bab37220 */ /* 0x000fe20000410000 */
[----:B------:R-:W-:Y:S01]  /*8350*/  FFMA.FTZ R34, R9, R75, R34 ;  /* 0x0000004b09227223 */ /* 0x000fe20000010022 */
        /* <DEDUP_REMOVED lines=8> */
[----:B------:R-:W-:Y:S01]  /*83e0*/  MOV R3, UR5 ;  /* 0x0000000500037c02 */ /* 0x000fe20008000f00 */
[----:B------:R-:W-:-:S04]  /*83f0*/  UMOV UR18, 0x400 ;  /* 0x0000040000127882 */ /* 0x000fc80000000000 */
[----:B------:R-:W-:Y:S01]  /*8400*/  PLOP3.LUT P0, PT, PT, PT, UP0, 0x80, 0x0 ;  /* 0x000000000000781c */ /* 0x000fe20003f0f008 */
[----:B--2---:R-:W-:-:S06]  /*8410*/  ULEA UR18, UR46, UR18, 0x18 ;  /* 0x000000122e127291 */ /* 0x004fcc000f8ec03f */
[----:B------:R-:W-:-:S05]  /*8420*/  MOV R132, UR18 ;  /* 0x0000001200847c02 */ /* 0x000fca0008000f00 */
[----:B------:R-:W-:Y:S02]  /*8430*/  IMAD R8, R3, 0x4, R132 ;  /* 0x0000000403087824 */ /* 0x000fe400078e0284 */
        /* <DEDUP_REMOVED lines=9> */
.L_x_4499:
[----:B------:R-:W-:Y:S05]  /*84d0*/  BSYNC B0 ;  /* 0x0000000000007941 */ /* 0x000fea0003800000 */
.L_x_4498:
[----:B------:R-:W-:Y:S02]  /*84e0*/  UIADD3 UR5, UR5, 0x1, URZ ;  /* 0x0000000105057890 */ /* 0x000fe4000fffe03f */
[----:B------:R-:W-:Y:S02]  /*84f0*/  UIADD3 UR6, UP1, UR6, 0x1, URZ ;  /* 0x0000000106067890 */ /* 0x000fe4000ff3e03f */
[----:B------:R-:W-:Y:S02]  /*8500*/  UISETP.GE.AND UP0, UPT, UR5, UR55, UPT ;  /* 0x000000370500728c */ /* 0x000fe4000bf06270 */
[----:B------:R-:W-:-:S04]  /*8510*/  UIADD3.X UR7, URZ, UR7, URZ, UP1, !UPT ;  /* 0x000000073f077290 */ /* 0x000fc80008ffe43f */
[----:B------:R-:W-:-:S13]  /*8520*/  PLOP3.LUT P0, PT, PT, PT, UP0, 0x80, 0x0 ;  /* 0x000000000000781c */ /* 0x000fda0003f0f008 */
[----:B------:R-:W-:Y:S05]  /*8530*/  @!P0 BRA `(.L_x_4500) ;  /* 0xffffffc400588947 */ /* 0x000fea000383ffff */
.L_x_4456:
[----:B------:R-:W-:Y:S01]  /*8540*/  BAR.SYNC.DEFER_BLOCKING 0x0 ;  /* 0x0000000000007b1d */ /* 0x000fe20000010000 */
[----:B------:R-:W-:Y:S01]  /*8550*/  UIADD3 UR30, -UR51, UR16, URZ ;  /* 0x00000010331e7290 */ /* 0x000fe2000fffe13f */
[----:B------:R-:W-:Y:S02]  /*8560*/  MOV R2, UR11 ;  /* 0x0000000b00027c02 */ /* 0x000fe40008000f00 */
[----:B------:R-:W-:Y:S02]  /*8570*/  MOV R3, UR12 ;  /* 0x0000000c00037c02 */ /* 0x000fe40008000f00 */
[----:B0-2---:R-:W-:Y:S02]  /*8580*/  PRMT R5, RZ, 0x7610, R5 ;  /* 0x00007610ff057816 */ /* 0x005fe40000000005 */
        /* <DEDUP_REMOVED lines=10> */
[----:B------:R-:W2:Y:S01]  /*8630*/  @!P2 LDG.E.U16 R5, desc[UR20][R2.64] ;  /* 0x000000140205a981 */ /* 0x000ea2000c1e1500 */
[----:B------:R-:W-:Y:S02]  /*8640*/  ISETP.GE.AND P1, PT, R129, UR30, PT ;  /* 0x0000001e81007c0c */ /* 0x000fe4000bf26270 */
[----:B------:R-:W-:Y:S02]  /*8650*/  PRMT R10, RZ, 0x7610, R10 ;  /* 0x00007610ff0a7816 */ /* 0x000fe4000000000a */
[----:B------:R-:W-:Y:S02]  /*8660*/  PRMT R17, RZ, 0x7610, R17 ;  /* 0x00007610ff117816 */ /* 0x000fe40000000011 */
[----:B------:R-:W-:Y:S02]  /*8670*/  PRMT R14, RZ, 0x7610, R14 ;  /* 0x00007610ff0e7816 */ /* 0x000fe4000000000e */
[----:B------:R-:W-:-:S02]  /*8680*/  PRMT R19, RZ, 0x7610, R19 ;  /* 0x00007610ff137816 */ /* 0x000fc40000000013 */
[----:B------:R-:W-:Y:S02]  /*8690*/  PRMT R16, RZ, 0x7610, R16 ;  /* 0x00007610ff107816 */ /* 0x000fe40000000010 */
[----:B------:R-:W-:Y:S01]  /*86a0*/  PRMT R43, RZ, 0x7610, R43 ;  /* 0x00007610ff2b7816 */ /* 0x000fe2000000002b */
[----:B------:R-:W3:Y:S01]  /*86b0*/  @!P1 LDG.E.U16 R0, desc[UR20][R2.64+0x40] ;  /* 0x0000401402009981 */ /* 0x000ee2000c1e1500 */
        /* <DEDUP_REMOVED lines=8> */
[----:B------:R-:W4:Y:S01]  /*8740*/  @!P0 LDG.E.U16 R7, desc[UR20][R2.64+0x80] ;  /* 0x0000801402078981 */ /* 0x000f22000c1e1500 */
[----:B------:R-:W-:Y:S02]  /*8750*/  ISETP.GE.AND P6, PT, R126, UR30, PT ;  /* 0x0000001e7e007c0c */ /* 0x000fe4000bfc6270 */
[----:B------:R-:W-:Y:S01]  /*8760*/  F2FP.BF16.F32.PACK_AB R26, R26, R27 ;  /* 0x0000001b1a1a723e */ /* 0x000fe200000010ff */
[----:B------:R-:W5:Y:S01]  /*8770*/  @!P4 LDG.E.U16 R4, desc[UR20][R2.64+0xc0] ;  /* 0x0000c0140204c981 */ /* 0x000f62000c1e1500 */
[----:B------:R-:W-:-:S02]  /*8780*/  ISETP.GE.AND P5, PT, R125, UR30, PT ;  /* 0x0000001e7d007c0c */ /* 0x000fc4000bfa6270 */
[----:B------:R-:W-:Y:S02]  /*8790*/  F2FP.BF16.F32.PACK_AB R24, R24, R25 ;  /* 0x000000191818723e */ /* 0x000fe400000010ff */
[----:B------:R-:W-:Y:S01]  /*87a0*/  F2FP.BF16.F32.PACK_AB R22, R22, R23 ;  /* 0x000000171616723e */ /* 0x000fe200000010ff */
[----:B------:R-:W-:Y:S01]  /*87b0*/  UMOV UR5, 0x400 ;  /* 0x0000040000057882 */ /* 0x000fe20000000000 */
[----:B------:R-:W-:Y:S01]  /*87c0*/  ISETP.GE.AND P3, PT, R124, UR30, PT ;  /* 0x0000001e7c007c0c */ /* 0x000fe2000bf66270 */
[----:B------:R-:W-:Y:S01]  /*87d0*/  ULDC.64 UR32, c[0x0][0x388] ;  /* 0x0000e20000207ab9 */ /* 0x000fe20000000a00 */
[----:B------:R-:W-:Y:S01]  /*87e0*/  ISETP.GE.AND P2, PT, R123, UR30, PT ;  /* 0x0000001e7b007c0c */ /* 0x000fe2000bf46270 */
[----:B------:R-:W5:Y:S01]  /*87f0*/  @!P6 LDG.E.U16 R9, desc[UR20][R2.64+0x100] ;  /* 0x000100140209e981 */ /* 0x000f62000c1e1500 */
[----:B------:R-:W-:Y:S01]  /*8800*/  ISETP.GE.AND P1, PT, R122, UR30, PT ;  /* 0x0000001e7a007c0c */ /* 0x000fe2000bf26270 */
[----:B------:R-:W-:Y:S01]  /*8810*/  ULDC.64 UR28, c[0x0][0x3a8] ;  /* 0x0000ea00001c7ab9 */ /* 0x000fe20000000a00 */
[----:B------:R-:W-:Y:S01]  /*8820*/  ISETP.GE.AND P0, PT, R121, UR30, PT ;  /* 0x0000001e79007c0c */ /* 0x000fe2000bf06270 */
[----:B------:R-:W5:Y:S01]  /*8830*/  @!P5 LDG.E.U16 R6, desc[UR20][R2.64+0x140] ;  /* 0x000140140206d981 */ /* 0x000f62000c1e1500 */
[----:B------:R-:W-:-:S02]  /*8840*/  ISETP.GE.AND P4, PT, R120, UR30, PT ;  /* 0x0000001e78007c0c */ /* 0x000fc4000bf86270 */
        /* <DEDUP_REMOVED lines=14> */
[----:B------:R-:W5:Y:S04]  /*8930*/  @!P1 LDG.E.U16 R18, desc[UR20][R2.64+0x3c0] ;  /* 0x0003c01402129981 */ /* 0x000f68000c1e1500 */
        /* <DEDUP_REMOVED lines=23> */
[----:B------:R-:W-:Y:S01]  /*8ab0*/  LDS.U16 R0, [R98+0x8] ;  /* 0x0000080062007984 */ /* 0x000fe20000000400 */
[----:B---3--:R-:W-:Y:S01]  /*8ac0*/  SHF.L.U32 R3, R3, 0x10, RZ ;  /* 0x0000001003037819 */ /* 0x008fe200000006ff */
[----:B------:R-:W-:Y:S01]  /*8ad0*/  FADD.FTZ R7, R5, R136 ;  /* 0x0000008805077221 */ /* 0x000fe20000010000 */
[----:B----4-:R-:W-:-:S03]  /*8ae0*/  IMAD.U32 R5, R2, 0x10000, RZ ;  /* 0x0001000002057824 */ /* 0x010fc600078e00ff */
[--C-:B------:R-:W-:Y:S01]  /*8af0*/  FADD.FTZ R9, R3, R136.reuse ;  /* 0x0000008803097221 */ /* 0x100fe20000010000 */
[----:B------:R-:W-:Y:S01]  /*8b00*/  FSETP.GTU.FTZ.AND P1, PT, R7, 20, PT ;  /* 0x41a000000700780b */ /* 0x000fe20003f3c000 */
[----:B------:R-:W2:Y:S01]  /*8b10*/  LDS.U16 R3, [R98+0xc] ;  /* 0x00000c0062037984 */ /* 0x000ea20000000400 */
[----:B------:R-:W-:Y:S02]  /*8b20*/  FADD.FTZ R8, R5, R136 ;  /* 0x0000008805087221 */ /* 0x000fe40000010000 */
[----:B------:R-:W-:Y:S01]  /*8b30*/  FSETP.GTU.FTZ.AND P5, PT, R9, 20, PT ;  /* 0x41a000000900780b */ /* 0x000fe20003fbc000 */
[----:B------:R-:W-:Y:S02]  /*8b40*/  LDS.U16 R2, [R98+0xa] ;  /* 0x00000a0062027984 */ /* 0x000fe40000000400 */
[----:B------:R-:W-:Y:S02]  /*8b50*/  FSETP.GTU.FTZ.AND P6, PT, R8, 20, PT ;  /* 0x41a000000800780b */ /* 0x000fe40003fdc000 */
[----:B-----5:R-:W-:-:S02]  /*8b60*/  SHF.L.U32 R5, R4, 0x10, RZ ;  /* 0x0000001004057819 */ /* 0x020fc400000006ff */
[----:B------:R-:W3:Y:S03]  /*8b70*/  LDS.U16 R4, [R98+0xe] ;  /* 0x00000e0062047984 */ /* 0x000ee60000000400 */
[----:B------:R-:W-:Y:S02]  /*8b80*/  FADD.FTZ R10, R5, R136 ;  /* 0x00000088050a7221 */ /* 0x000fe40000010000 */
[----:B------:R-:W4:Y:S01]  /*8b90*/  LDS.U16 R5, [R98+0x10] ;  /* 0x0000100062057984 */ /* 0x000f220000000400 */
[----:B------:R-:W-:Y:S01]  /*8ba0*/  @!P1 FMUL.FTZ R7, R7, -1.4426950216293334961 ;  /* 0xbfb8aa3b07079820 */ /* 0x000fe20000410000 */
[----:B------:R-:W-:Y:S02]  /*8bb0*/  @!P5 FMUL.FTZ R9, R9, -1.4426950216293334961 ;  /* 0xbfb8aa3b0909d820 */ /* 0x000fe40000410000 */
[----:B------:R-:W-:-:S03]  /*8bc0*/  @!P6 FMUL.FTZ R8, R8, -1.4426950216293334961 ;  /* 0xbfb8aa3b0808e820 */ /* 0x000fc60000410000 */
[----:B------:R-:W5:Y:S08]  /*8bd0*/  @!P1 MUFU.EX2 R7, R7 ;  /* 0x0000000700079308 */ /* 0x000f700000000800 */
[----:B------:R-:W1:Y:S08]  /*8be0*/  @!P6 MUFU.EX2 R8, R8 ;  /* 0x000000080008e308 */ /* 0x000e700000000800 */
[----:B------:R-:W0:Y:S01]  /*8bf0*/  @!P5 MUFU.EX2 R9, R9 ;  /* 0x000000090009d308 */ /* 0x000e220000000800 */
[----:B-----5:R-:W-:Y:S01]  /*8c00*/  @!P1 FADD.FTZ R7, R7, 1 ;  /* 0x3f80000007079421 */ /* 0x020fe20000010000 */
[----:B--2---:R-:W-:-:S02]  /*8c10*/  IMAD.U32 R3, R3, 0x10000, RZ ;  /* 0x0001000003037824 */ /* 0x004fc400078e00ff */
[----:B-1----:R-:W-:-:S04]  /*8c20*/  @!P6 FADD.FTZ R8, R8, 1 ;  /* 0x3f8000000808e421 */ /* 0x002fc80000010000 */
[----:B------:R-:W1:Y:S01]  /*8c30*/  @!P1 MUFU.RCP R7, R7 ;  /* 0x0000000700079308 */ /* 0x000e620000001000 */
[----:B0-----:R-:W-:-:S07]  /*8c40*/  @!P5 FADD.FTZ R9, R9, 1 ;  /* 0x3f8000000909d421 */ /* 0x001fce0000010000 */
[----:B------:R-:W0:Y:S01]  /*8c50*/  @!P6 MUFU.RCP R8, R8 ;  /* 0x000000080008e308 */ /* 0x000e220000001000 */
[----:B------:R-:W-:Y:S01]  /*8c60*/  FADD.FTZ R14, R3, R136 ;  /* 0x00000088030e7221 */ /* 0x000fe20000010000 */
[----:B------:R-:W-:Y:S02]  /*8c70*/  SHF.L.U32 R11, R0, 0x10, RZ ;  /* 0x00000010000b7819 */ /* 0x000fe400000006ff */
[----:B---3--:R-:W-:-:S04]  /*8c80*/  SHF.L.U32 R3, R4, 0x10, RZ ;  /* 0x0000001004037819 */ /* 0x008fc800000006ff */
        /* <DEDUP_REMOVED lines=18> */
[----:B------:R-:W-:Y:S01]  /*8db0*/  @!P3 FMUL.FTZ R2, R11, -1.4426950216293334961 ;  /* 0xbfb8aa3b0b02b820 */ /* 0x000fe20000410000 */
[----:B------:R-:W-:Y:S01]  /*8dc0*/  FSETP.GTU.FTZ.AND P4, PT, R0, 20, PT ;  /* 0x41a000000000780b */ /* 0x000fe20003f9c000 */
        /* <DEDUP_REMOVED lines=9> */
[----:B------:R-:W-:Y:S01]  /*8e60*/  @!P4 FMUL.FTZ R0, R0, -1.4426950216293334961 ;  /* 0xbfb8aa3b0000c820 */ /* 0x000fe20000410000 */
[----:B0-----:R-:W-:Y:S01]  /*8e70*/  @!P3 FADD.FTZ R2, R2, 1 ;  /* 0x3f8000000202b421 */ /* 0x001fe20000010000 */
[----:B-1----:R-:W-:-:S05]  /*8e80*/  @!P1 FADD.FTZ R4, R4, 1 ;  /* 0x3f80000004049421 */ /* 0x002fca0000010000 */
[----:B------:R-:W0:Y:S01]  /*8e90*/  @!P0 MUFU.EX2 R10, R10 ;  /* 0x0000000a000a8308 */ /* 0x000e220000000800 */
[----:B--2---:R-:W-:-:S07]  /*8ea0*/  @!P6 FADD.FTZ R5, R5, 1 ;  /* 0x3f8000000505e421 */ /* 0x004fce0000010000 */
[----:B------:R-:W1:Y:S01]  /*8eb0*/  @!P2 MUFU.EX2 R3, R3 ;  /* 0x000000030003a308 */ /* 0x000e620000000800 */
[----:B---3--:R-:W-:-:S07]  /*8ec0*/  @!P5 FADD.FTZ R6, R6, 1 ;  /* 0x3f8000000606d421 */ /* 0x008fce0000010000 */
[----:B------:R-:W2:Y:S01]  /*8ed0*/  @!P4 MUFU.EX2 R0, R0 ;  /* 0x000000000000c308 */ /* 0x000ea20000000800 */
[----:B------:R-:W-:Y:S01]  /*8ee0*/  LOP3.LUT R7, R170, 0xfffffe00, RZ, 0xc0, !PT ;  /* 0xfffffe00aa077812 */ /* 0x000fe200078ec0ff */
[----:B0-----:R-:W-:-:S06]  /*8ef0*/  @!P0 FADD.FTZ R10, R10, 1 ;  /* 0x3f8000000a0a8421 */ /* 0x001fcc0000010000 */
[----:B------:R-:W0:Y:S01]  /*8f00*/  @!P3 MUFU.RCP R2, R2 ;  /* 0x000000020002b308 */ /* 0x000e220000001000 */
[----:B------:R-:W-:-:S07]  /*8f10*/  LEA R69, R134, R7, 0x4 ;  /* 0x0000000786457211 */ /* 0x000fce00078e20ff */
[----:B------:R-:W3:Y:S01]  /*8f20*/  @!P1 MUFU.RCP R4, R4 ;  /* 0x0000000400049308 */ /* 0x000ee20000001000 */
[----:B-1----:R-:W-:-:S07]  /*8f30*/  @!P2 FADD.FTZ R3, R3, 1 ;  /* 0x3f8000000303a421 */ /* 0x002fce0000010000 */
[----:B------:R-:W1:Y:S08]  /*8f40*/  @!P6 MUFU.RCP R5, R5 ;  /* 0x000000050005e308 */ /* 0x000e700000001000 */
[----:B------:R-:W4:Y:S01]  /*8f50*/  @!P5 MUFU.RCP R6, R6 ;  /* 0x000000060006d308 */ /* 0x000f220000001000 */
[----:B--2---:R-:W-:Y:S01]  /*8f60*/  @!P4 FADD.FTZ R0, R0, 1 ;  /* 0x3f8000000000c421 */ /* 0x004fe20000010000 */
[----:B------:R-:W-:-:S06]  /*8f70*/  IADD3 R64, R69, 0xe, RZ ;  /* 0x0000000e45407810 */ /* 0x000fcc0007ffe0ff */
[----:B------:R2:W5:Y:S01]  /*8f80*/  @!P0 MUFU.RCP R68, R10 ;  /* 0x0000000a00448308 */ /* 0x0005620000001000 */
[----:B0-----:R-:W-:Y:S01]  /*8f90*/  @!P3 FMUL.FTZ R41, R41, R2 ;  /* 0x000000022929b220 */ /* 0x001fe20000410000 */
[----:B---3--:R-:W-:-:S06]  /*8fa0*/  @!P1 FMUL.FTZ R45, R45, R4 ;  /* 0x000000042d2d9220 */ /* 0x008fcc0000410000 */
[----:B------:R0:W-:Y:S01]  /*8fb0*/  @!P2 MUFU.RCP R73, R3 ;  /* 0x000000030049a308 */ /* 0x0001e20000001000 */
[----:B--2---:R-:W-:Y:S02]  /*8fc0*/  VIADD R10, R69, 0xb ;  /* 0x0000000b450a7836 */ /* 0x004fe40000000000 */
[----:B-1----:R-:W-:Y:S01]  /*8fd0*/  @!P6 FMUL.FTZ R44, R44, R5 ;  /* 0x000000052c2ce220 */ /* 0x002fe20000410000 */
[----:B----4-:R-:W-:Y:S01]  /*8fe0*/  @!P5 FMUL.FTZ R47, R47, R6 ;  /* 0x000000062f2fd220 */ /* 0x010fe20000410000 */
[----:B------:R-:W-:Y:S03]  /*8ff0*/  LDS.U16 R2, [R98+0x16] ;  /* 0x0000160062027984 */ /* 0x000fe60000000400 */
[----:B------:R1:W2:Y:S01]  /*9000*/  @!P4 MUFU.RCP R71, R0 ;  /* 0x000000000047c308 */ /* 0x0002a20000001000 */
[-C--:B0-----:R-:W-:Y:S01]  /*9010*/  LEA.HI.SX32 R3, R64, R69.reuse, 0x1b ;  /* 0x0000004540037211 */ /* 0x081fe200078fdaff */
[----:B------:R-:W-:Y:S01]  /*9020*/  LDS.U16 R4, [R98+0x1a] ;  /* 0x00001a0062047984 */ /* 0x000fe20000000400 */
[----:B------:R-:W-:-:S02]  /*9030*/  LEA.HI.SX32 R63, R10, R69, 0x1b ;  /* 0x000000450a3f7211 */ /* 0x000fc400078fdaff */
[----:B------:R-:W-:Y:S01]  /*9040*/  LEA R10, R3, R132, 0x1 ;  /* 0x00000084030a7211 */ /* 0x000fe200078e08ff */
[----:B------:R-:W-:Y:S04]  /*9050*/  LDS.U16 R5, [R98+0x1c] ;  /* 0x00001c0062057984 */ /* 0x000fe80000000400 */
[----:B-1----:R-:W0:Y:S04]  /*9060*/  LDS.U16 R0, [R98+0x14] ;  /* 0x0000140062007984 */ /* 0x002e280000000400 */
[----:B------:R-:W1:Y:S04]  /*9070*/  LDS.U16 R3, [R98+0x18] ;  /* 0x0000180062037984 */ /* 0x000e680000000400 */
[----:B------:R-:W3:Y:S01]  /*9080*/  LDS.U16 R6, [R98+0x1e] ;  /* 0x00001e0062067984 */ /* 0x000ee20000000400 */
[----:B------:R-:W-:Y:S01]  /*9090*/  BAR.SYNC.DEFER_BLOCKING 0x0 ;  /* 0x0000000000007b1d */ /* 0x000fe20000010000 */
[C---:B------:R-:W-:Y:S01]  /*90a0*/  VIADD R7, R69.reuse, 0x1 ;  /* 0x0000000145077836 */ /* 0x040fe20000000000 */
[C---:B------:R-:W-:Y:S01]  /*90b0*/  IADD3 R8, R69.reuse, 0x2, RZ ;  /* 0x0000000245087810 */ /* 0x040fe20007ffe0ff */
[C---:B------:R-:W-:Y:S01]  /*90c0*/  VIADD R18, R69.reuse, 0x6 ;  /* 0x0000000645127836 */ /* 0x040fe20000000000 */
[----:B------:R-:W-:-:S02]  /*90d0*/  IADD3 R9, R69, 0x3, RZ ;  /* 0x0000000345097810 */ /* 0x000fc40007ffe0ff */
[-C--:B------:R-:W-:Y:S02]  /*90e0*/  LEA.HI.SX32 R7, R7, R69.reuse, 0x1b ;  /* 0x0000004507077211 */ /* 0x080fe400078fdaff */
[C---:B------:R-:W-:Y:S02]  /*90f0*/  IADD3 R14, R69.reuse, 0x4, RZ ;  /* 0x00000004450e7810 */ /* 0x040fe40007ffe0ff */
[C---:B------:R-:W-:Y:S02]  /*9100*/  IADD3 R16, R69.reuse, 0x5, RZ ;  /* 0x0000000545107810 */ /* 0x040fe40007ffe0ff */
[-C--:B------:R-:W-:Y:S02]  /*9110*/  LEA.HI.SX32 R11, R8, R69.reuse, 0x1b ;  /* 0x00000045080b7211 */ /* 0x080fe400078fdaff */
[----:B------:R-:W-:Y:S02]  /*9120*/  IADD3 R48, R69, 0x7, RZ ;  /* 0x0000000745307810 */ /* 0x000fe40007ffe0ff */
[----:B------:R-:W-:Y:S01]  /*9130*/  LEA.HI.SX32 R15, R9, R69, 0x1b ;  /* 0x00000045090f7211 */ /* 0x000fe200078fdaff */
[----:B------:R-:W-:Y:S01]  /*9140*/  IMAD R9, R7, 0x2, R132 ;  /* 0x0000000207097824 */ /* 0x000fe200078e0284 */
[----:B------:R-:W-:-:S02]  /*9150*/  IADD3 R54, R69, 0x8, RZ ;  /* 0x0000000845367810 */ /* 0x000fc40007ffe0ff */
[-C--:B------:R-:W-:Y:S02]  /*9160*/  LEA.HI.SX32 R17, R14, R69.reuse, 0x1b ;  /* 0x000000450e117211 */ /* 0x080fe400078fdaff */
[C---:B------:R-:W-:Y:S02]  /*9170*/  IADD3 R56, R69.reuse, 0x9, RZ ;  /* 0x0000000945387810 */ /* 0x040fe40007ffe0ff */
[-C--:B------:R-:W-:Y:S02]  /*9180*/  LEA.HI.SX32 R19, R16, R69.reuse, 0x1b ;  /* 0x0000004510137211 */ /* 0x080fe400078fdaff */
[----:B------:R-:W-:Y:S02]  /*9190*/  LEA.HI.SX32 R43, R18, R69, 0x1b ;  /* 0x00000045122b7211 */ /* 0x000fe400078fdaff */
[----:B------:R-:W-:Y:S02]  /*91a0*/  PRMT R7, R34, 0x7632, R7 ;  /* 0x0000763222077816 */ /* 0x000fe40000000007 */
[----:B------:R-:W-:-:S02]  /*91b0*/  IADD3 R58, R69, 0xa, RZ ;  /* 0x0000000a453a7810 */ /* 0x000fc40007ffe0ff */
[-C--:B------:R-:W-:Y:S02]  /*91c0*/  LEA R11, R11, R132.reuse, 0x1 ;  /* 0x000000840b0b7211 */ /* 0x080fe400078e08ff */
[-C--:B------:R-:W-:Y:S02]  /*91d0*/  LEA.HI.SX32 R53, R48, R69.reuse, 0x1b ;  /* 0x0000004530357211 */ /* 0x080fe400078fdaff */
[----:B------:R-:W-:Y:S02]  /*91e0*/  LEA R15, R15, R132, 0x1 ;  /* 0x000000840f0f7211 */ /* 0x000fe400078e08ff */
[----:B------:R-:W-:Y:S01]  /*91f0*/  PRMT R8, R32, 0x7632, R8 ;  /* 0x0000763220087816 */ /* 0x000fe20000000008 */
[----:B------:R-:W-:Y:S01]  /*9200*/  STS.U16 [R98], R34 ;  /* 0x0000002262007388 */ /* 0x000fe20000000400 */
[----:B------:R-:W-:Y:S02]  /*9210*/  IADD3 R60, R69, 0xc, RZ ;  /* 0x0000000c453c7810 */ /* 0x000fe40007ffe0ff */
[----:B------:R-:W-:-:S02]  /*9220*/  LEA.HI.SX32 R57, R54, R69, 0x1b ;  /* 0x0000004536397211 */ /* 0x000fc400078fdaff */
[-C--:B------:R-:W-:Y:S01]  /*9230*/  LEA R17, R17, R132.reuse, 0x1 ;  /* 0x0000008411117211 */ /* 0x080fe200078e08ff */
[----:B------:R-:W-:Y:S01]  /*9240*/  IMAD R43, R43, 0x2, R132 ;  /* 0x000000022b2b7824 */ /* 0x000fe200078e0284 */
[----:B------:R-:W-:Y:S01]  /*9250*/  IADD3 R62, R69, 0xd, RZ ;  /* 0x0000000d453e7810 */ /* 0x000fe20007ffe0ff */
[----:B------:R-:W-:Y:S01]  /*9260*/  STS.U16 [R9+0x2], R7 ;  /* 0x0000020709007388 */ /* 0x000fe20000000400 */
[-C--:B------:R-:W-:Y:S02]  /*9270*/  LEA.HI.SX32 R59, R56, R69.reuse, 0x1b ;  /* 0x00000045383b7211 */ /* 0x080fe400078fdaff */
[----:B------:R-:W-:Y:S02]  /*9280*/  LEA R19, R19, R132, 0x1 ;  /* 0x0000008413137211 */ /* 0x000fe400078e08ff */
[----:B------:R-:W-:Y:S01]  /*9290*/  PRMT R14, R30, 0x7632, R14 ;  /* 0x000076321e0e7816 */ /* 0x000fe2000000000e */
[----:B------:R-:W-:Y:S01]  /*92a0*/  STS.U16 [R11+0x4], R32 ;  /* 0x000004200b007388 */ /* 0x000fe20000000400 */
[----:B------:R-:W-:-:S02]  /*92b0*/  LEA.HI.SX32 R61, R58, R69, 0x1b ;  /* 0x000000453a3d7211 */ /* 0x000fc400078fdaff */
[----:B------:R-:W-:Y:S01]  /*92c0*/  IADD3 R66, R69, 0xf, RZ ;  /* 0x0000000f45427810 */ /* 0x000fe20007ffe0ff */
[----:B------:R4:W-:Y:S01]  /*92d0*/  STS.U16 [R15+0x6], R8 ;  /* 0x000006080f007388 */ /* 0x0009e20000000400 */
[----:B------:R-:W-:Y:S02]  /*92e0*/  LEA R53, R53, R132, 0x1 ;  /* 0x0000008435357211 */ /* 0x000fe400078e08ff */
[----:B------:R-:W-:Y:S01]  /*92f0*/  PRMT R16, R28, 0x7632, R16 ;  /* 0x000076321c107816 */ /* 0x000fe20000000010 */
[----:B-----5:R-:W-:Y:S01]  /*9300*/  @!P0 FMUL.FTZ R39, R39, R68 ;  /* 0x0000004427278220 */ /* 0x020fe20000410000 */
[-C--:B------:R-:W-:Y:S01]  /*9310*/  LEA.HI.SX32 R65, R60, R69.reuse, 0x1b ;  /* 0x000000453c417211 */ /* 0x080fe200078fdaff */
[----:B------:R-:W-:Y:S01]  /*9320*/  STS.U16 [R17+0x8], R30 ;  /* 0x0000081e11007388 */ /* 0x000fe20000000400 */
[-C--:B------:R-:W-:Y:S02]  /*9330*/  LEA R57, R57, R132.reuse, 0x1 ;  /* 0x0000008439397211 */ /* 0x080fe400078e08ff */
[----:B------:R-:W-:Y:S01]  /*9340*/  LEA.HI.SX32 R67, R62, R69, 0x1b ;  /* 0x000000453e437211 */ /* 0x000fe200078fdaff */
[----:B------:R5:W-:Y:S01]  /*9350*/  STS.U16 [R19+0xa], R14 ;  /* 0x00000a0e13007388 */ /* 0x000be20000000400 */
[----:B------:R-:W-:-:S02]  /*9360*/  LEA R59, R59, R132, 0x1 ;  /* 0x000000843b3b7211 */ /* 0x000fc400078e08ff */
[----:B------:R-:W-:Y:S01]  /*9370*/  PRMT R18, R26, 0x7632, R18 ;  /* 0x000076321a127816 */ /* 0x000fe20000000012 */
[----:B------:R-:W-:Y:S01]  /*9380*/  IMAD R63, R63, 0x2, R132 ;  /* 0x000000023f3f7824 */ /* 0x000fe200078e0284 */
[-C--:B------:R-:W-:Y:S01]  /*9390*/  LEA R61, R61, R132.reuse, 0x1 ;  /* 0x000000843d3d7211 */ /* 0x080fe200078e08ff */
[----:B------:R-:W-:Y:S01]  /*93a0*/  STS.U16 [R43+0xc], R28 ;  /* 0x00000c1c2b007388 */ /* 0x000fe20000000400 */
[----:B------:R-:W-:Y:S02]  /*93b0*/  ISETP.NE.AND P0, PT, R135, RZ, PT ;  /* 0x000000ff8700720c */ /* 0x000fe40003f05270 */
[----:B------:R-:W-:Y:S01]  /*93c0*/  LEA.HI.SX32 R69, R66, R69, 0x1b ;  /* 0x0000004542457211 */ /* 0x000fe200078fdaff */
[----:B------:R2:W-:Y:S01]  /*93d0*/  STS.U16 [R53+0xe], R16 ;  /* 0x00000e1035007388 */ /* 0x0005e20000000400 */
[----:B----4-:R-:W-:Y:S02]  /*93e0*/  PRMT R8, R24, 0x7632, R8 ;  /* 0x0000763218087816 */ /* 0x010fe40000000008 */
[----:B------:R-:W-:Y:S01]  /*93f0*/  F2FP.BF16.F32.PACK_AB R20, R20, R21 ;  /* 0x000000151414723e */ /* 0x000fe200000010ff */
[----:B------:R-:W-:Y:S01]  /*9400*/  STS.U16 [R57+0x10], R26 ;  /* 0x0000101a39007388 */ /* 0x000fe20000000400 */
[-C--:B------:R-:W-:Y:S01]  /*9410*/  LEA R65, R65, R132.reuse, 0x1 ;  /* 0x0000008441417211 */ /* 0x080fe200078e08ff */
[----:B------:R-:W-:Y:S01]  /*9420*/  ULEA UR5, UR6, UR5, 0x18 ;  /* 0x0000000506057291 */ /* 0x000fe2000f8ec03f */
[-C--:B------:R-:W-:Y:S01]  /*9430*/  LEA R67, R67, R132.reuse, 0x1 ;  /* 0x0000008443437211 */ /* 0x080fe200078e08ff */
[----:B------:R-:W-:Y:S01]  /*9440*/  STS.U16 [R59+0x12], R18 ;  /* 0x000012123b007388 */ /* 0x000fe20000000400 */
[----:B-----5:R-:W-:Y:S01]  /*9450*/  PRMT R14, R22, 0x7632, R14 ;  /* 0x00007632160e7816 */ /* 0x020fe2000000000e */
[----:B0-----:R-:W-:Y:S01]  /*9460*/  IMAD.U32 R7, R0, 0x10000, RZ ;  /* 0x0001000000077824 */ /* 0x001fe200078e00ff */
[----:B------:R-:W-:Y:S01]  /*9470*/  LEA R69, R69, R132, 0x1 ;  /* 0x0000008445457211 */ /* 0x000fe200078e08ff */
[----:B------:R-:W-:Y:S01]  /*9480*/  STS.U16 [R61+0x14], R24 ;  /* 0x000014183d007388 */ /* 0x000fe20000000400 */
[----:B--2---:R-:W-:-:S03]  /*9490*/  PRMT R16, R20, 0x7632, R16 ;  /* 0x0000763214107816 */ /* 0x004fc60000000010 */
[----:B------:R0:W-:Y:S01]  /*94a0*/  STS.U16 [R63+0x16], R8 ;  /* 0x000016083f007388 */ /* 0x0001e20000000400 */
[----:B------:R-:W-:-:S03]  /*94b0*/  MOV R91, UR30 ;  /* 0x0000001e005b7c02 */ /* 0x000fc60008000f00 */
[----:B------:R-:W-:Y:S01]  /*94c0*/  STS.U16 [R65+0x18], R22 ;  /* 0x0000181641007388 */ /* 0x000fe20000000400 */
[----:B------:R-:W-:-:S03]  /*94d0*/  FADD.FTZ R0, R7, R136 ;  /* 0x0000008807007221 */ /* 0x000fc60000010000 */
[----:B------:R-:W-:Y:S01]  /*94e0*/  STS.U16 [R67+0x1a], R14 ;  /* 0x00001a0e43007388 */ /* 0x000fe20000000400 */
[----:B------:R-:W-:Y:S01]  /*94f0*/  @!P4 FMUL.FTZ R40, R40, R71 ;  /* 0x000000472828c220 */ /* 0x000fe20000410000 */
[----:B------:R-:W-:Y:S02]  /*9500*/  @!P2 FMUL.FTZ R42, R42, R73 ;  /* 0x000000492a2aa220 */ /* 0x000fe40000410000 */
        /* <DEDUP_REMOVED lines=21> */
[----:B------:R-:W-:Y:S01]  /*9660*/  SHF.L.U32 R7, R2, 0x10, RZ ;  /* 0x0000001002077819 */ /* 0x000fe200000006ff */
[----:B------:R-:W-:Y:S01]  /*9670*/  @!P6 FMUL.FTZ R0, R0, -1.4426950216293334961 ;  /* 0xbfb8aa3b0000e820 */ /* 0x000fe20000410000 */
[----:B-1----:R-:W-:-:S03]  /*9680*/  SHF.L.U32 R3, R3, 0x10, RZ ;  /* 0x0000001003037819 */ /* 0x002fc600000006ff */
[--C-:B------:R-:W-:Y:S01]  /*9690*/  FADD.FTZ R2, R7, R136.reuse ;  /* 0x0000008807027221 */ /* 0x100fe20000010000 */
[----:B------:R-:W-:Y:S01]  /*96a0*/  SHF.L.U32 R7, R4, 0x10, RZ ;  /* 0x0000001004077819 */ /* 0x000fe200000006ff */
[----:B------:R-:W1:Y:S01]  /*96b0*/  @!P6 MUFU.EX2 R0, R0 ;  /* 0x000000000000e308 */ /* 0x000e620000000800 */
[----:B------:R-:W-:Y:S01]  /*96c0*/  MOV R132, UR5 ;  /* 0x0000000500847c02 */ /* 0x000fe20008000f00 */
[----:B------:R-:W-:Y:S01]  /*96d0*/  BAR.SYNC.DEFER_BLOCKING 0x0 ;  /* 0x0000000000007b1d */ /* 0x000fe20000010000 */
[--C-:B------:R-:W-:Y:S01]  /*96e0*/  FADD.FTZ R3, R3, R136.reuse ;  /* 0x0000008803037221 */ /* 0x100fe20000010000 */
[----:B------:R-:W-:Y:S01]  /*96f0*/  FSETP.GTU.FTZ.AND P1, PT, R2, 20, PT ;  /* 0x41a000000200780b */ /* 0x000fe20003f3c000 */
[----:B------:R-:W-:-:S03]  /*9700*/  FADD.FTZ R4, R7, R136 ;  /* 0x0000008807047221 */ /* 0x000fc60000010000 */
[----:B------:R-:W-:Y:S02]  /*9710*/  FSETP.GTU.FTZ.AND P2, PT, R3, 20, PT ;  /* 0x41a000000300780b */ /* 0x000fe40003f5c000 */
[----:B------:R-:W-:Y:S02]  /*9720*/  FSETP.GTU.FTZ.AND P5, PT, R4, 20, PT ;  /* 0x41a000000400780b */ /* 0x000fe40003fbc000 */
[----:B------:R-:W-:Y:S01]  /*9730*/  SHF.L.U32 R5, R5, 0x10, RZ ;  /* 0x0000001005057819 */ /* 0x000fe200000006ff */
[----:B------:R-:W2:Y:S04]  /*9740*/  LDS R14, [R132+0x840] ;  /* 0x00084000840e7984 */ /* 0x000ea80000000800 */
[----:B------:R-:W-:Y:S01]  /*9750*/  @!P1 FMUL.FTZ R2, R2, -1.4426950216293334961 ;  /* 0xbfb8aa3b02029820 */ /* 0x000fe20000410000 */
[----:B-1----:R-:W-:Y:S01]  /*9760*/  @!P6 FADD.FTZ R0, R0, 1 ;  /* 0x3f8000000000e421 */ /* 0x002fe20000010000 */
[----:B------:R-:W-:Y:S01]  /*9770*/  FADD.FTZ R5, R5, R136 ;  /* 0x0000008805057221 */ /* 0x000fe20000010000 */
[----:B---3--:R-:W-:-:S02]  /*9780*/  IMAD.U32 R7, R6, 0x10000, RZ ;  /* 0x0001000006077824 */ /* 0x008fc400078e00ff */
[----:B------:R-:W-:Y:S01]  /*9790*/  @!P2 FMUL.FTZ R3, R3, -1.4426950216293334961 ;  /* 0xbfb8aa3b0303a820 */ /* 0x000fe20000410000 */
[----:B------:R-:W-:Y:S01]  /*97a0*/  @!P5 FMUL.FTZ R6, R4, -1.4426950216293334961 ;  /* 0xbfb8aa3b0406d820 */ /* 0x000fe20000410000 */
[----:B------:R-:W1:Y:S01]  /*97b0*/  @!P1 MUFU.EX2 R2, R2 ;  /* 0x0000000200029308 */ /* 0x000e620000000800 */
[----:B0-----:R-:W-:Y:S01]  /*97c0*/  FADD.FTZ R8, R7, R136 ;  /* 0x0000008807087221 */ /* 0x001fe20000010000 */
[----:B------:R-:W-:-:S06]  /*97d0*/  FSETP.GTU.FTZ.AND P3, PT, R5, 20, PT ;  /* 0x41a000000500780b */ /* 0x000fcc0003f7c000 */
[----:B------:R-:W0:Y:S01]  /*97e0*/  @!P6 MUFU.RCP R87, R0 ;  /* 0x000000000057e308 */ /* 0x000e220000001000 */
[----:B------:R-:W-:-:S07]  /*97f0*/  FSETP.GTU.FTZ.AND P4, PT, R8, 20, PT ;  /* 0x41a000000800780b */ /* 0x000fce0003f9c000 */
[----:B------:R-:W3:Y:S08]  /*9800*/  @!P2 MUFU.EX2 R3, R3 ;  /* 0x000000030003a308 */ /* 0x000ef00000000800 */
[----:B------:R-:W4:Y:S01]  /*9810*/  @!P5 MUFU.EX2 R6, R6 ;  /* 0x000000060006d308 */ /* 0x000f220000000800 */
[----:B------:R-:W-:Y:S01]  /*9820*/  @!P3 FMUL.FTZ R7, R5, -1.4426950216293334961 ;  /* 0xbfb8aa3b0507b820 */ /* 0x000fe20000410000 */
[----:B-1----:R-:W-:Y:S01]  /*9830*/  @!P1 FADD.FTZ R4, R2, 1 ;  /* 0x3f80000002049421 */ /* 0x002fe20000010000 */
[----:B0-----:R-:W-:Y:S01]  /*9840*/  @!P6 FMUL.FTZ R46, R46, R87 ;  /* 0x000000572e2ee220 */ /* 0x001fe20000410000 */
        /* <DEDUP_REMOVED lines=36> */
.L_x_4502:
[----:B------:R-:W-:Y:S05]  /*9a90*/  BSYNC B0 ;  /* 0x0000000000007941 */ /* 0x000fea0003800000 */
.L_x_4501:
        /* <DEDUP_REMOVED lines=68> */
[----:B------:R0:W-:Y:S01]  /*9ee0*/  @!P1 STG.E.U16 desc[UR20][R4.64+-0x7c0], R23 ;  /* 0xfff8401704009986 */ /* 0x0001e2000c101514 */
[----:B------:R-:W-:-:S03]  /*9ef0*/  IADD3 R0, P1, R12, -0x3e0, RZ ;  /* 0xfffffc200c007810 */ /* 0x000fc60007f3e0ff */
[----:B------:R1:W-:Y:S01]  /*9f00*/  @!P2 STG.E.U16 desc[UR20][R4.64+-0x440], R85 ;  /* 0xfffbc0550400a986 */ /* 0x0003e2000c101514 */
[----:B------:R-:W-:Y:S01]  /*9f10*/  BAR.SYNC.DEFER_BLOCKING 0x0 ;  /* 0x0000000000007b1d */ /* 0x000fe20000010000 */
[----:B0-----:R-:W-:Y:S02]  /*9f20*/  IADD3.X R23, R89, -0x1, RZ, P1, !PT ;  /* 0xffffffff59177810 */ /* 0x001fe40000ffe4ff */
        /* <DEDUP_REMOVED lines=72> */
.L_x_4504:
[----:B------:R-:W-:Y:S05]  /*a3b0*/  BSYNC B0 ;  /* 0x0000000000007941 */ /* 0x000fea0003800000 */
.L_x_4503:
        /* <DEDUP_REMOVED lines=56> */
.L_x_4423:
        /* <DEDUP_REMOVED lines=37> */
.L_x_4507:
[----:B------:R-:W-:Y:S05]  /*a990*/  BSYNC B0 ;  /* 0x0000000000007941 */ /* 0x000fea0003800000 */
.L_x_4506:
        /* <DEDUP_REMOVED lines=31> */
[----:B------:R-:W-:Y:S01]  /*ab90*/  @!P0 MOV R0, 0x400 ;  /* 0x0000040000008802 */ /* 0x000fe20000000f00 */
[----:B------:R-:W-:-:S03]  /*aba0*/  IMAD.U32 R2, RZ, RZ, UR26 ;  /* 0x0000001aff027e24 */ /* 0x000fc6000f8e00ff */
[----:B0-----:R-:W-:Y:S02]  /*abb0*/  @!P0 LEA R0, R3, R0, 0x18 ;  /* 0x0000000003008211 */ /* 0x001fe400078ec0ff */
[----:B------:R-:W-:-:S03]  /*abc0*/  MOV R3, UR27 ;  /* 0x0000001b00037c02 */ /* 0x000fc60008000f00 */
[----:B------:R-:W0:Y:S02]  /*abd0*/  @!P0 LDS R5, [R0+0x18d8] ;  /* 0x0018d80000058984 */ /* 0x000e240000000800 */
[----:B0-----:R-:W-:-:S05]  /*abe0*/  @!P0 FADD.FTZ R4, R4, R5 ;  /* 0x0000000504048221 */ /* 0x001fca0000010000 */
[----:B------:R3:W-:Y:S01]  /*abf0*/  REDG.E.ADD.F32.FTZ.RN.STRONG.GPU desc[UR20][R2.64], R4 ;  /* 0x00000004020079a6 */ /* 0x0007e2000c10f394 */
[----:B------:R-:W-:Y:S01]  /*ac00*/  HFMA2.MMA R11, -RZ, RZ, 0, 0 ;  /* 0x00000000ff0b7435 */ /* 0x000fe200000001ff */
[----:B------:R-:W-:Y:S10]  /*ac10*/  BRA `(.L_x_4510) ;  /* 0x0000000000047947 */ /* 0x000ff40003800000 */
.L_x_4509:
[----:B0-----:R-:W0:Y:S02]  /*ac20*/  S2R R11, SR_TID.X ;  /* 0x00000000000b7919 */ /* 0x001e240000002100 */
.L_x_4510:
[----:B------:R-:W-:Y:S05]  /*ac30*/  BSYNC B0 ;  /* 0x0000000000007941 */ /* 0x000fea0003800000 */
.L_x_4508:
        /* <DEDUP_REMOVED lines=23> */
.L_x_4512:
[----:B------:R-:W-:Y:S01]  /*adb0*/  LEA R0, R11, UR8, 0x2 ;  /* 0x000000080b007c11 */ /* 0x000fe2000f8e10ff */
[----:B0-----:R-:W-:Y:S01]  /*adc0*/  IMAD.U32 R5, RZ, RZ, UR5 ;  /* 0x00000005ff057e24 */ /* 0x001fe2000f8e00ff */
[----:B-123--:R-:W-:Y:S02]  /*add0*/  MOV R4, UR4 ;  /* 0x0000000400047c02 */ /* 0x00efe40008000f00 */
        /* <DEDUP_REMOVED lines=27> */
.L_x_4511:
[----:B------:R-:W-:Y:S05]  /*af90*/  EXIT ;  /* 0x000000000000794d */ /* 0x000fea0003800000 */
.L_x_4460:
[----:B------:R-:W-:Y:S01]  /*afa0*/  HFMA2.MMA R200, -RZ, RZ, 0, 0 ;  /* 0x00000000ffc87435 */ /* 0x000fe200000001ff */
[----:B------:R-:W-:Y:S01]  /*afb0*/  MOV R19, R6 ;  /* 0x0000000600137202 */ /* 0x000fe20000000f00 */
[----:B------:R-:W-:Y:S01]  /*afc0*/  IMAD.MOV.U32 R197, RZ, RZ, 0x1 ;  /* 0x00000001ffc57424 */ /* 0x000fe200078e00ff */
[----:B------:R-:W-:-:S08]  /*afd0*/  MOV R2, 0xffffffff ;  /* 0xffffffff00027802 */ /* 0x000fd00000000f00 */
[----:B0-----:R-:W-:Y:S05]  /*afe0*/  WARPSYNC.COLLECTIVE R2, `(.L_x_4513) ;  /* 0x0000000002087348 */ /* 0x001fea0003c00000 */
[----:B------:R1:W2:Y:S02]  /*aff0*/  SHFL.UP P3, R10, R19, R197, R200 ;  /* 0x040000c5130a7389 */ /* 0x0002a400000600c8 */
[----:B012---:R-:W-:Y:S01]  /*b000*/  ENDCOLLECTIVE ;  /* 0x000000000000791b */ /* 0x007fe20003800000 */
.L_x_4513:
[----:B------:R-:W-:Y:S02]  /*b010*/  MOV R19, R7 ;  /* 0x0000000700137202 */ /* 0x000fe40000000f00 */
[----:B------:R-:W-:-:S07]  /*b020*/  MOV R3, R10 ;  /* 0x0000000a00037202 */ /* 0x000fce0000000f00 */
[----:B------:R-:W-:Y:S05]  /*b030*/  WARPSYNC.COLLECTIVE R2, `(.L_x_4514) ;  /* 0x0000000002087348 */ /* 0x000fea0003c00000 */
[----:B------:R0:W1:Y:S02]  /*b040*/  SHFL.UP P3, R10, R19, R197, R200 ;  /* 0x040000c5130a7389 */ /* 0x00006400000600c8 */
[----:B01----:R-:W-:Y:S01]  /*b050*/  ENDCOLLECTIVE ;  /* 0x000000000000791b */ /* 0x003fe20003800000 */
.L_x_4514:
        /* <DEDUP_REMOVED lines=8> */
.L_x_4515:
[----:B------:R-:W-:Y:S02]  /*b0e0*/  MOV R19, R7 ;  /* 0x0000000700137202 */ /* 0x000fe40000000f00 */
[----:B------:R-:W-:-:S07]  /*b0f0*/  MOV R3, R10 ;  /* 0x0000000a00037202 */ /* 0x000fce0000000f00 */
[----:B------:R-:W-:Y:S05]  /*b100*/  WARPSYNC.COLLECTIVE R2, `(.L_x_4516) ;  /* 0x0000000002087348 */ /* 0x000fea0003c00000 */
[----:B------:R0:W1:Y:S02]  /*b110*/  SHFL.UP P3, R10, R19, R197, R200 ;  /* 0x040000c5130a7389 */ /* 0x00006400000600c8 */
[----:B01----:R-:W-:Y:S01]  /*b120*/  ENDCOLLECTIVE ;  /* 0x000000000000791b */ /* 0x003fe20003800000 */
.L_x_4516:
        /* <DEDUP_REMOVED lines=8> */
.L_x_4517:
[----:B------:R-:W-:Y:S02]  /*b1b0*/  MOV R19, R7 ;  /* 0x0000000700137202 */ /* 0x000fe40000000f00 */
[----:B------:R-:W-:-:S07]  /*b1c0*/  MOV R3, R10 ;  /* 0x0000000a00037202 */ /* 0x000fce0000000f00 */
[----:B------:R-:W-:Y:S05]  /*b1d0*/  WARPSYNC.COLLECTIVE R2, `(.L_x_4518) ;  /* 0x0000000002087348 */ /* 0x000fea0003c00000 */
[----:B------:R0:W1:Y:S02]  /*b1e0*/  SHFL.UP P3, R10, R19, R197, R200 ;  /* 0x040000c5130a7389 */ /* 0x00006400000600c8 */
[----:B01----:R-:W-:Y:S01]  /*b1f0*/  ENDCOLLECTIVE ;  /* 0x000000000000791b */ /* 0x003fe20003800000 */
.L_x_4518:
        /* <DEDUP_REMOVED lines=8> */
.L_x_4519:
[----:B------:R-:W-:Y:S01]  /*b280*/  MOV R19, R7 ;  /* 0x0000000700137202 */ /* 0x000fe20000000f00 */
[----:B------:R-:W-:-:S07]  /*b290*/  IMAD.MOV.U32 R3, RZ, RZ, R10 ;  /* 0x000000ffff037224 */ /* 0x000fce00078e000a */
[----:B------:R-:W-:Y:S05]  /*b2a0*/  WARPSYNC.COLLECTIVE R2, `(.L_x_4520) ;  /* 0x0000000002087348 */ /* 0x000fea0003c00000 */
[----:B------:R0:W1:Y:S02]  /*b2b0*/  SHFL.UP P3, R10, R19, R197, R200 ;  /* 0x040000c5130a7389 */ /* 0x00006400000600c8 */
[----:B01----:R-:W-:Y:S01]  /*b2c0*/  ENDCOLLECTIVE ;  /* 0x000000000000791b */ /* 0x003fe20003800000 */
.L_x_4520:
        /* <DEDUP_REMOVED lines=8> */
.L_x_4521:
[----:B------:R-:W-:Y:S01]  /*b350*/  IMAD.MOV.U32 R19, RZ, RZ, R7 ;  /* 0x000000ffff137224 */ /* 0x000fe200078e0007 */
[----:B------:R-:W-:-:S07]  /*b360*/  MOV R3, R10 ;  /* 0x0000000a00037202 */ /* 0x000fce0000000f00 */
[----:B------:R-:W-:Y:S05]  /*b370*/  WARPSYNC.COLLECTIVE R2, `(.L_x_4522) ;  /* 0x0000000002087348 */ /* 0x000fea0003c00000 */
[----:B------:R0:W1:Y:S02]  /*b380*/  SHFL.UP P3, R10, R19, R197, R200 ;  /* 0x040000c5130a7389 */ /* 0x00006400000600c8 */
[----:B01----:R-:W-:Y:S01]  /*b390*/  ENDCOLLECTIVE ;  /* 0x000000000000791b */ /* 0x003fe20003800000 */
.L_x_4522:
[----:B------:R-:W-:Y:S05]  /*b3a0*/  BRA `(.L_x_4523) ;  /* 0xffffffa800d87947 */ /* 0x000fea000383ffff */
.L_x_4461:
[----:B------:R-:W-:Y:S01]  /*b3b0*/  HFMA2.MMA R10, -RZ, RZ, 0, 1.847743988037109375e-06 ;  /* 0x0000001fff0a7435 */ /* 0x000fe200000001ff */
[----:B------:R-:W-:Y:S01]  /*b3c0*/  BSSY B0, `(.L_x_4524) ;  /* 0x0000007000007945 */ /* 0x000fe20003800000 */
[----:B------:R-:W-:Y:S02]  /*b3d0*/  MOV R3, R6 ;  /* 0x0000000600037202 */ /* 0x000fe40000000f00 */
[----:B------:R-:W-:Y:S02]  /*b3e0*/  MOV R11, 0x1f ;  /* 0x0000001f000b7802 */ /* 0x000fe40000000f00 */
[----:B------:R-:W-:-:S07]  /*b3f0*/  MOV R2, 0xffffffff ;  /* 0xffffffff00027802 */ /* 0x000fce0000000f00 */
[----:B0-----:R-:W-:Y:S05]  /*b400*/  WARPSYNC.COLLECTIVE R2, `(.L_x_4525) ;  /* 0x0000000002087348 */ /* 0x001fea0003c00000 */
[----:B------:R1:W2:Y:S02]  /*b410*/  SHFL.IDX P3, R230, R3, R10, R11 ;  /* 0x0000000a03e67389 */ /* 0x0002a4000006000b */
[----:B012---:R-:W-:Y:S01]  /*b420*/  ENDCOLLECTIVE ;  /* 0x000000000000791b */ /* 0x007fe20003800000 */
.L_x_4525:
[----:B------:R-:W-:Y:S05]  /*b430*/  BSYNC B0 ;  /* 0x0000000000007941 */ /* 0x000fea0003800000 */
.L_x_4524:
[----:B------:R-:W-:Y:S05]  /*b440*/  BRA `(.L_x_4526) ;  /* 0xffffffa800c47947 */ /* 0x000fea000383ffff */
.L_x_4462:
        /* <DEDUP_REMOVED lines=8> */
.L_x_4528:
[----:B------:R-:W-:Y:S05]  /*b4d0*/  BSYNC B0 ;  /* 0x0000000000007941 */ /* 0x000fea0003800000 */
.L_x_4527:
[----:B------:R-:W-:Y:S05]  /*b4e0*/  BRA `(.L_x_4529) ;  /* 0xffffffa800a47947 */ /* 0x000fea000383ffff */
.L_x_4463:
[----:B------:R-:W-:Y:S01]  /*b4f0*/  HFMA2.MMA R200, -RZ, RZ, 0, 0 ;  /* 0x00000000ffc87435 */ /* 0x000fe200000001ff */
[----:B------:R-:W-:Y:S01]  /*b500*/  BSSY B0, `(.L_x_4530) ;  /* 0x0000007000007945 */ /* 0x000fe20003800000 */
[----:B------:R-:W-:Y:S01]  /*b510*/  MOV R19, R6 ;  /* 0x0000000600137202 */ /* 0x000fe20000000f00 */
[----:B------:R-:W-:Y:S01]  /*b520*/  IMAD.MOV.U32 R197, RZ, RZ, 0x1 ;  /* 0x00000001ffc57424 */ /* 0x000fe200078e00ff */
[----:B------:R-:W-:-:S07]  /*b530*/  MOV R2, 0xffffffff ;  /* 0xffffffff00027802 */ /* 0x000fce0000000f00 */
[----:B0-----:R-:W-:Y:S05]  /*b540*/  WARPSYNC.COLLECTIVE R2, `(.L_x_4531) ;  /* 0x0000000002087348 */ /* 0x001fea0003c00000 */
[----:B------:R1:W2:Y:S02]  /*b550*/  SHFL.UP P3, R10, R19, R197, R200 ;  /* 0x040000c5130a7389 */ /* 0x0002a400000600c8 */
[----:B012---:R-:W-:Y:S01]  /*b560*/  ENDCOLLECTIVE ;  /* 0x000000000000791b */ /* 0x007fe20003800000 */
.L_x_4531:
[----:B------:R-:W-:Y:S05]  /*b570*/  BSYNC B0 ;  /* 0x0000000000007941 */ /* 0x000fea0003800000 */
.L_x_4530:
[----:B------:R-:W-:Y:S01]  /*b580*/  HFMA2.MMA R200, -RZ, RZ, 0, 0 ;  /* 0x00000000ffc87435 */ /* 0x000fe200000001ff */
[----:B------:R-:W-:Y:S01]  /*b590*/  MOV R19, R7 ;  /* 0x0000000700137202 */ /* 0x000fe20000000f00 */
[----:B------:R-:W-:Y:S01]  /*b5a0*/  IMAD.MOV.U32 R197, RZ, RZ, 0x1 ;  /* 0x00000001ffc57424 */ /* 0x000fe200078e00ff */
[----:B------:R-:W-:Y:S01]  /*b5b0*/  MOV R2, 0xffffffff ;  /* 0xffffffff00027802 */ /* 0x000fe20000000f00 */
[----:B------:R-:W-:Y:S01]  /*b5c0*/  HFMA2.MMA R11, -RZ, RZ, 0, 1.847743988037109375e-06 ;  /* 0x0000001fff0b7435 */ /* 0x000fe200000001ff */
[----:B------:R-:W-:Y:S02]  /*b5d0*/  MOV R6, R10 ;  /* 0x0000000a00067202 */ /* 0x000fe40000000f00 */
[----:B------:R-:W-:-:S08]  /*b5e0*/  MOV R3, R8 ;  /* 0x0000000800037202 */ /* 0x000fd00000000f00 */
[----:B------:R-:W-:Y:S05]  /*b5f0*/  WARPSYNC.COLLECTIVE R2, `(.L_x_4532) ;  /* 0x0000000002087348 */ /* 0x000fea0003c00000 */
[----:B------:R0:W1:Y:S02]  /*b600*/  SHFL.UP P3, R10, R19, R197, R200 ;  /* 0x040000c5130a7389 */ /* 0x00006400000600c8 */
[----:B01----:R-:W-:Y:S01]  /*b610*/  ENDCOLLECTIVE ;  /* 0x000000000000791b */ /* 0x003fe20003800000 */
.L_x_4532:
[----:B------:R-:W-:Y:S01]  /*b620*/  MOV R7, R10 ;  /* 0x0000000a00077202 */ /* 0x000fe20000000f00 */
[----:B------:R-:W-:-:S07]  /*b630*/  IMAD.MOV.U32 R10, RZ, RZ, RZ ;  /* 0x000000ffff0a7224 */ /* 0x000fce00078e00ff */
[----:B------:R-:W-:Y:S05]  /*b640*/  WARPSYNC.COLLECTIVE R2, `(.L_x_4533) ;  /* 0x0000000002087348 */ /* 0x000fea0003c00000 */
[----:B------:R0:W1:Y:S02]  /*b650*/  SHFL.IDX P3, R230, R3, R10, R11 ;  /* 0x0000000a03e67389 */ /* 0x000064000006000b */
[----:B01----:R-:W-:Y:S01]  /*b660*/  ENDCOLLECTIVE ;  /* 0x000000000000791b */ /* 0x003fe20003800000 */
.L_x_4533:
[----:B------:R-:W-:Y:S02]  /*b670*/  MOV R3, R9 ;  /* 0x0000000900037202 */ /* 0x000fe40000000f00 */
[----:B------:R-:W-:-:S07]  /*b680*/  MOV R8, R230 ;  /* 0x000000e600087202 */ /* 0x000fce0000000f00 */
[----:B------:R-:W-:Y:S05]  /*b690*/  WARPSYNC.COLLECTIVE R2, `(.L_x_4534) ;  /* 0x0000000002087348 */ /* 0x000fea0003c00000 */
[----:B------:R0:W1:Y:S02]  /*b6a0*/  SHFL.IDX P3, R230, R3, R10, R11 ;  /* 0x0000000a03e67389 */ /* 0x000064000006000b */
[----:B01----:R-:W-:Y:S01]  /*b6b0*/  ENDCOLLECTIVE ;  /* 0x000000000000791b */ /* 0x003fe20003800000 */
.L_x_4534:
[----:B------:R-:W-:Y:S01]  /*b6c0*/  MOV R9, R230 ;  /* 0x000000e600097202 */ /* 0x000fe20000000f00 */
[----:B------:R-:W-:Y:S06]  /*b6d0*/  BRA `(.L_x_4535) ;  /* 0xffffffa800407947 */ /* 0x000fec000383ffff */
.L_x_4465:
[----:B------:R-:W-:Y:S01]  /*b6e0*/  HFMA2.MMA R236, -RZ, RZ, 0, 5.9604644775390625e-08 ;  /* 0x00000001ffec7435 */ /* 0x000fe200000001ff */
[----:B------:R-:W-:Y:S01]  /*b6f0*/  IMAD.MOV.U32 R239, RZ, RZ, R4 ;  /* 0x000000ffffef7224 */ /* 0x000fe200078e0004 */
[----:B------:R-:W-:Y:S01]  /*b700*/  MOV R241, 0x1f ;  /* 0x0000001f00f17802 */ /* 0x000fe20000000f00 */
[----:B------:R-:W-:Y:S01]  /*b710*/  HFMA2.MMA R10, -RZ, RZ, 0, 0 ;  /* 0x00000000ff0a7435 */ /* 0x000fe200000001ff */
[----:B------:R-:W-:Y:S02]  /*b720*/  MOV R2, 0xffffffff ;  /* 0xffffffff00027802 */ /* 0x000fe40000000f00 */
[----:B------:R-:W-:-:S08]  /*b730*/  MOV R11, 0x1f ;  /* 0x0000001f000b7802 */ /* 0x000fd00000000f00 */
[----:B------:R-:W-:Y:S05]  /*b740*/  WARPSYNC.COLLECTIVE R2, `(.L_x_4536) ;  /* 0x0000000002087348 */ /* 0x000fea0003c00000 */
[----:B------:R0:W1:Y:S02]  /*b750*/  SHFL.DOWN P6, R9, R239, R236, R241 ;  /* 0x080000ecef097389 */ /* 0x00006400000c00f1 */
[----:B01----:R-:W-:Y:S01]  /*b760*/  ENDCOLLECTIVE ;  /* 0x000000000000791b */ /* 0x003fe20003800000 */
.L_x_4536:
[----:B------:R-:W-:Y:S01]  /*b770*/  IMAD.MOV.U32 R239, RZ, RZ, R5 ;  /* 0x000000ffffef7224 */ /* 0x000fe200078e0005 */
[----:B------:R-:W-:-:S07]  /*b780*/  MOV R3, R9 ;  /* 0x0000000900037202 */ /* 0x000fce0000000f00 */
[----:B------:R-:W-:Y:S05]  /*b790*/  WARPSYNC.COLLECTIVE R2, `(.L_x_4537) ;  /* 0x0000000002087348 */ /* 0x000fea0003c00000 */
[----:B------:R0:W1:Y:S02]  /*b7a0*/  SHFL.DOWN P6, R9, R239, R236, R241 ;  /* 0x080000ecef097389 */ /* 0x00006400000c00f1 */
[----:B01----:R-:W-:Y:S01]  /*b7b0*/  ENDCOLLECTIVE ;  /* 0x000000000000791b */ /* 0x003fe20003800000 */
.L_x_4537:
        /* <DEDUP_REMOVED lines=8> */
.L_x_4538:
[----:B------:R-:W-:Y:S01]  /*b840*/  IMAD.MOV.U32 R239, RZ, RZ, R5 ;  /* 0x000000ffffef7224 */ /* 0x000fe200078e0005 */
[----:B------:R-:W-:-:S07]  /*b850*/  MOV R3, R9 ;  /* 0x0000000900037202 */ /* 0x000fce0000000f00 */
[----:B------:R-:W-:Y:S05]  /*b860*/  WARPSYNC.COLLECTIVE R2, `(.L_x_4539) ;  /* 0x0000000002087348 */ /* 0x000fea0003c00000 */
[----:B------:R0:W1:Y:S02]  /*b870*/  SHFL.DOWN P6, R9, R239, R236, R241 ;  /* 0x080000ecef097389 */ /* 0x00006400000c00f1 */
[----:B01----:R-:W-:Y:S01]  /*b880*/  ENDCOLLECTIVE ;  /* 0x000000000000791b */ /* 0x003fe20003800000 */
.L_x_4539:
        /* <DEDUP_REMOVED lines=8> */
.L_x_4540:
[----:B------:R-:W-:Y:S01]  /*b910*/  IMAD.MOV.U32 R239, RZ, RZ, R5 ;  /* 0x000000ffffef7224 */ /* 0x000fe200078e0005 */
[----:B------:R-:W-:-:S07]  /*b920*/  MOV R3, R9 ;  /* 0x0000000900037202 */ /* 0x000fce0000000f00 */
[----:B------:R-:W-:Y:S05]  /*b930*/  WARPSYNC.COLLECTIVE R2, `(.L_x_4541) ;  /* 0x0000000002087348 */ /* 0x000fea0003c00000 */
[----:B------:R0:W1:Y:S02]  /*b940*/  SHFL.DOWN P6, R9, R239, R236, R241 ;  /* 0x080000ecef097389 */ /* 0x00006400000c00f1 */
[----:B01----:R-:W-:Y:S01]  /*b950*/  ENDCOLLECTIVE ;  /* 0x000000000000791b */ /* 0x003fe20003800000 */
.L_x_4541:
        /* <DEDUP_REMOVED lines=8> */
.L_x_4542:
[----:B------:R-:W-:Y:S01]  /*b9e0*/  IMAD.MOV.U32 R239, RZ, RZ, R5 ;  /* 0x000000ffffef7224 */ /* 0x000fe200078e0005 */
[----:B------:R-:W-:-:S07]  /*b9f0*/  MOV R3, R9 ;  /* 0x0000000900037202 */ /* 0x000fce0000000f00 */
[----:B------:R-:W-:Y:S05]  /*ba00*/  WARPSYNC.COLLECTIVE R2, `(.L_x_4543) ;  /* 0x0000000002087348 */ /* 0x000fea0003c00000 */
[----:B------:R0:W1:Y:S02]  /*ba10*/  SHFL.DOWN P6, R9, R239, R236, R241 ;  /* 0x080000ecef097389 */ /* 0x00006400000c00f1 */
[----:B01----:R-:W-:Y:S01]  /*ba20*/  ENDCOLLECTIVE ;  /* 0x000000000000791b */ /* 0x003fe20003800000 */
.L_x_4543:
        /* <DEDUP_REMOVED lines=8> */
.L_x_4544:
[----:B------:R-:W-:Y:S01]  /*bab0*/  IMAD.MOV.U32 R239, RZ, RZ, R5 ;  /* 0x000000ffffef7224 */ /* 0x000fe200078e0005 */
[----:B------:R-:W-:-:S07]  /*bac0*/  MOV R3, R9 ;  /* 0x0000000900037202 */ /* 0x000fce0000000f00 */
[----:B------:R-:W-:Y:S05]  /*bad0*/  WARPSYNC.COLLECTIVE R2, `(.L_x_4545) ;  /* 0x0000000002087348 */ /* 0x000fea0003c00000 */
[----:B------:R0:W1:Y:S02]  /*bae0*/  SHFL.DOWN P6, R9, R239, R236, R241 ;  /* 0x080000ecef097389 */ /* 0x00006400000c00f1 */
[----:B01----:R-:W-:Y:S01]  /*baf0*/  ENDCOLLECTIVE ;  /* 0x000000000000791b */ /* 0x003fe20003800000 */
.L_x_4545:
        /* <DEDUP_REMOVED lines=9> */
.L_x_4546:
[----:B------:R-:W-:Y:S01]  /*bb90*/  MOV R3, R5 ;  /* 0x0000000500037202 */ /* 0x000fe20000000f00 */
[----:B------:R-:W-:-:S07]  /*bba0*/  IMAD.MOV.U32 R232, RZ, RZ, R230 ;  /* 0x000000ffffe87224 */ /* 0x000fce00078e00e6 */
[----:B------:R-:W-:Y:S05]  /*bbb0*/  WARPSYNC.COLLECTIVE R2, `(.L_x_4547) ;  /* 0x0000000002087348 */ /* 0x000fea0003c00000 */
[----:B------:R0:W1:Y:S02]  /*bbc0*/  SHFL.IDX P3, R230, R3, R10, R11 ;  /* 0x0000000a03e67389 */ /* 0x000064000006000b */
[----:B01----:R-:W-:Y:S01]  /*bbd0*/  ENDCOLLECTIVE ;  /* 0x000000000000791b */ /* 0x003fe20003800000 */
.L_x_4547:
[----:B------:R-:W-:Y:S05]  /*bbe0*/  WARPSYNC.COLLECTIVE R2, `(.L_x_4548) ;  /* 0x0000000002087348 */ /* 0x000fea0003c00000 */
[----:B------:R0:W1:Y:S02]  /*bbf0*/  SHFL.DOWN P6, R9, R239, R236, R241 ;  /* 0x080000ecef097389 */ /* 0x00006400000c00f1 */
[----:B01----:R-:W-:Y:S01]  /*bc00*/  ENDCOLLECTIVE ;  /* 0x000000000000791b */ /* 0x003fe20003800000 */
.L_x_4548:
[----:B------:R-:W-:Y:S02]  /*bc10*/  MOV R3, R18 ;  /* 0x0000001200037202 */ /* 0x000fe40000000f00 */
[----:B------:R-:W-:Y:S02]  /*bc20*/  MOV R239, R5 ;  /* 0x0000000500ef7202 */ /* 0x000fe40000000f00 */
[----:B------:R-:W-:Y:S01]  /*bc30*/  MOV R234, R230 ;  /* 0x000000e600ea7202 */ /* 0x000fe20000000f00 */
[----:B------:R-:W-:-:S07]  /*bc40*/  IMAD.MOV.U32 R8, RZ, RZ, R9 ;  /* 0x000000ffff087224 */ /* 0x000fce00078e0009 */
[----:B------:R-:W-:Y:S05]  /*bc50*/  WARPSYNC.COLLECTIVE R2, `(.L_x_4549) ;  /* 0x0000000002087348 */ /* 0x000fea0003c00000 */
[----:B------:R0:W1:Y:S02]  /*bc60*/  SHFL.DOWN P6, R9, R239, R236, R241 ;  /* 0x080000ecef097389 */ /* 0x00006400000c00f1 */
[----:B01----:R-:W-:Y:S01]  /*bc70*/  ENDCOLLECTIVE ;  /* 0x000000000000791b */ /* 0x003fe20003800000 */
.L_x_4549:
[----:B------:R-:W-:Y:S05]  /*bc80*/  WARPSYNC.COLLECTIVE R2, `(.L_x_4550) ;  /* 0x0000000002087348 */ /* 0x000fea0003c00000 */
[----:B------:R0:W1:Y:S02]  /*bc90*/  SHFL.IDX P3, R230, R3, R10, R11 ;  /* 0x0000000a03e67389 */ /* 0x000064000006000b */
[----:B01----:R-:W-:Y:S01]  /*bca0*/  ENDCOLLECTIVE ;  /* 0x000000000000791b */ /* 0x003fe20003800000 */
.L_x_4550:
[----:B------:R-:W-:Y:S02]  /*bcb0*/  MOV R3, R19 ;  /* 0x0000001300037202 */ /* 0x000fe40000000f00 */
[----:B------:R-:W-:-:S07]  /*bcc0*/  MOV R233, R230 ;  /* 0x000000e600e97202 */ /* 0x000fce0000000f00 */
[----:B------:R-:W-:Y:S05]  /*bcd0*/  WARPSYNC.COLLECTIVE R2, `(.L_x_4551) ;  /* 0x0000000002087348 */ /* 0x000fea0003c00000 */
[----:B------:R0:W1:Y:S02]  /*bce0*/  SHFL.IDX P3, R230, R3, R10, R11 ;  /* 0x0000000a03e67389 */ /* 0x000064000006000b */
[----:B01----:R-:W-:Y:S01]  /*bcf0*/  ENDCOLLECTIVE ;  /* 0x000000000000791b */ /* 0x003fe20003800000 */
.L_x_4551:
[----:B------:R-:W-:Y:S05]  /*bd00*/  BRA `(.L_x_4552) ;  /* 0xffffffa8008c7947 */ /* 0x000fea000383ffff */
.L_x_4553:
        /* <DEDUP_REMOVED lines=15> */
.L_x_10954:


//--------------------- .text._Z25selective_scan_bwd_kernelI32Selective_Scan_bwd_kernel_traitsILi64ELi16ELb0ELb1ELb0ELb1ELb1EN3c108BFloat16EfEEv12SSMParamsBwd --------------------------
	.section	.text._Z25selective_scan_bwd_kernelI32Selective_Scan_bwd_kernel_traitsILi64ELi16ELb0ELb1ELb0ELb1ELb1EN3c108BFloat16EfEEv12SSMParamsBwd,"ax",@progbits
	.align	128
        .global         _Z25selective_scan_bwd_kernelI32Selective_Scan_bwd_kernel_traitsILi64ELi16ELb0ELb1ELb0ELb1ELb1EN3c108BFloat16EfEEv12SSMParamsBwd
        .type           _Z25selective_scan_bwd_kernelI32Selective_Scan_bwd_kernel_traitsILi64ELi16ELb0ELb1ELb0ELb1ELb1EN3c108BFloat16EfEEv12SSMParamsBwd,@function
        .size           _Z25selective_scan_bwd_kernelI32Selective_Scan_bwd_kernel_traitsILi64ELi16ELb0ELb1ELb0ELb1ELb1EN3c108BFloat16EfEEv12SSMParamsBwd,(.L_x_10955 - _Z25selective_scan_bwd_kernelI32Selective_Scan_bwd_kernel_traitsILi64ELi16ELb0ELb1ELb0ELb1ELb1EN3c108BFloat16EfEEv12SSMParamsBwd)
        .other          _Z25selective_scan_bwd_kernelI32Selective_Scan_bwd_kernel_traitsILi64ELi16ELb0ELb1ELb0ELb1ELb1EN3c108BFloat16EfEEv12SSMParamsBwd,@"STO_CUDA_ENTRY STV_DEFAULT"
_Z25selective_scan_bwd_kernelI32Selective_Scan_bwd_kernel_traitsILi64ELi16ELb0ELb1ELb0ELb1ELb1EN3c108BFloat16EfEEv12SSMParamsBwd:
.text._Z25selective_scan_bwd_kernelI32Selective_Scan_bwd_kernel_traitsILi64ELi16ELb0ELb1ELb0ELb1ELb1EN3c108BFloat16EfEEv12SSMParamsBwd:
        /* <DEDUP_REMOVED lines=10> */
[----:B------:R-:W0:Y:S01]  /*00a0*/  S2UR UR21, SR_CTAID.X ;  /* 0x00000000001579c3 */ /* 0x000e220000002500 */
[----:B------:R-:W-:-:S07]  /*00b0*/  ISETP.NE.AND.EX P1, PT, R3, RZ, PT, P1 ;  /* 0x000000ff0300720c */ /* 0x000fce0003f25310 */
[----:B------:R-:W5:Y:S01]  /*00c0*/  LDC.64 R12, c[0x0][0x3f8] ;  /* 0x0000fe00ff0c7b82 */ /* 0x000f620000000a00 */
[----:B-1----:R-:W-:-:S07]  /*00d0*/  SHF.R.S32.HI R8, RZ, 0x1f, R151 ;  /* 0x0000001fff087819 */ /* 0x002fce0000011497 */
[----:B------:R-:W1:Y:S01]  /*00e0*/  LDC.64 R22, c[0x0][0x288] ;  /* 0x0000a200ff167b82 */ /* 0x000e620000000a00 */
[----:B------:R-:W-:-:S07]  /*00f0*/  @P1 LEA R2, P0, R151, R2, 0x2 ;  /* 0x0000000297021211 */ /* 0x000fce00078010ff */
[----:B------:R-:W1:Y:S01]  /*0100*/  LDC.64 R24, c[0x0][0x298] ;  /* 0x0000a600ff187b82 */ /* 0x000e620000000a00 */
[----:B------:R-:W-:Y:S02]  /*0110*/  @P1 LEA.HI.X R3, R151, R3, R8, 0x2, P0 ;  /* 0x0000000397031211 */ /* 0x000fe400000f1408 */
[----:B------:R-:W-:Y:S01]  /*0120*/  CS2R R18, SRZ ;  /* 0x0000000000127805 */ /* 0x000fe2000001ff00 */
[----:B------:R-:W-:Y:S01]  /*0130*/  UMOV UR4, URZ ;  /* 0x0000003f00047c82 */ /* 0x000fe20008000000 */
[----:B------:R-:W-:Y:S01]  /*0140*/  CS2R R16, SRZ ;  /* 0x0000000000107805 */ /* 0x000fe2000001ff00 */
[----:B------:R-:W-:Y:S01]  /*0150*/  ULDC.64 UR14, c[0x0][0x328] ;  /* 0x0000ca00000e7ab9 */ /* 0x000fe20000000a00 */
[----:B------:R5:W5:Y:S01]  /*0160*/  @P1 LDG.E R6, desc[UR16][R2.64] ;  /* 0x0000001002061981 */ /* 0x000b62000c1e1900 */
        /* <DEDUP_REMOVED lines=10> */
[----:B0-----:R-:W-:Y:S01]  /*0210*/  USHF.R.S32.HI UR20, URZ, 0x1f, UR21 ;  /* 0x0000001f3f147899 */ /* 0x001fe20008011415 */
[----:B----4-:R-:W-:Y:S01]  /*0220*/  ISETP.NE.U32.AND P2, PT, R10, RZ, PT ;  /* 0x000000ff0a00720c */ /* 0x010fe20003f45070 */
[----:B------:R-:W-:Y:S01]  /*0230*/  UIMAD.WIDE.U32 UR6, UR21, UR8, URZ ;  /* 0x00000008150672a5 */ /* 0x000fe2000f8e003f */
[----:B------:R-:W0:Y:S01]  /*0240*/  I2F.RP R0, R7 ;  /* 0x0000000700007306 */ /* 0x000e220000209400 */
[----:B------:R-:W-:Y:S01]  /*0250*/  UIMAD UR5, UR20, UR8, URZ ;  /* 0x00000008140572a4 */ /* 0x000fe2000f8e023f */
[----:B------:R-:W-:Y:S01]  /*0260*/  ISETP.NE.AND.EX P2, PT, R11, RZ, PT, P2 ;  /* 0x000000ff0b00720c */ /* 0x000fe20003f45320 */
[----:B------:R-:W3:Y:S01]  /*0270*/  LDC.64 R32, c[0x0][0x2f8] ;  /* 0x0000be00ff207b82 */ /* 0x000ee20000000a00 */
[----:B-----5:R-:W-:Y:S01]  /*0280*/  ISETP.NE.U32.AND P3, PT, R12, RZ, PT ;  /* 0x000000ff0c00720c */ /* 0x020fe20003f65070 */
[----:B------:R-:W-:Y:S01]  /*0290*/  UIMAD UR12, UR21, UR9, UR5 ;  /* 0x00000009150c72a4 */ /* 0x000fe2000f8e0205 */
[----:B------:R-:W-:Y:S01]  /*02a0*/  HFMA2.MMA R147, -RZ, RZ, 0, 0 ;  /* 0x00000000ff937435 */ /* 0x000fe200000001ff */
[----:B------:R-:W-:Y:S01]  /*02b0*/  UIMAD UR5, UR20, UR10, URZ ;  /* 0x0000000a140572a4 */ /* 0x000fe2000f8e023f */
[----:B------:R-:W-:Y:S01]  /*02c0*/  ISETP.NE.AND.EX P3, PT, R13, RZ, PT, P3 ;  /* 0x000000ff0d00720c */ /* 0x000fe20003f65330 */
[----:B------:R-:W-:Y:S01]  /*02d0*/  UIMAD.WIDE.U32 UR8, UR21, UR10, URZ ;  /* 0x0000000a150872a5 */ /* 0x000fe2000f8e003f */
[----:B------:R-:W-:Y:S01]  /*02e0*/  IMAD.MOV.U32 R145, RZ, RZ, RZ ;  /* 0x000000ffff917224 */ /* 0x000fe200078e00ff */
[----:B------:R-:W-:Y:S01]  /*02f0*/  UIMAD UR13, UR21, UR11, UR5 ;  /* 0x0000000b150d72a4 */ /* 0x000fe2000f8e0205 */
[----:B------:R-:W4:Y:S01]  /*0300*/  LDC.64 R34, c[0x0][0x3b8] ;  /* 0x0000ee00ff227b82 */ /* 0x000f220000000a00 */
[----:B------:R-:W-:Y:S01]  /*0310*/  UIADD3 UR7, UR7, UR12, URZ ;  /* 0x0000000c07077290 */ /* 0x000fe2000fffe03f */
[----:B0-----:R-:W0:Y:S01]  /*0320*/  MUFU.RCP R0, R0 ;  /* 0x0000000000007308 */ /* 0x001e220000001000 */
[----:B------:R-:W-:Y:S01]  /*0330*/  ULDC.64 UR10, c[0x0][0x310] ;  /* 0x0000c400000a7ab9 */ /* 0x000fe20000000a00 */
[----:B------:R-:W-:-:S02]  /*0340*/  UIMAD UR5, UR20, UR14, URZ ;  /* 0x0000000e140572a4 */ /* 0x000fc4000f8e023f */
[----:B------:R-:W-:Y:S02]  /*0350*/  UIADD3 UR9, UR9, UR13, URZ ;  /* 0x0000000d09097290 */ /* 0x000fe4000fffe03f */
[----:B------:R-:W5:Y:S01]  /*0360*/  LDC.64 R138, c[0x0][0x2d8] ;  /* 0x0000b600ff8a7b82 */ /* 0x000f620000000a00 */
[----:B------:R-:W-:Y:S01]  /*0370*/  @P3 LEA R16, P5, R151, R12, 0x2 ;  /* 0x0000000c97103211 */ /* 0x000fe200078a10ff */
[----:B------:R-:W-:-:S03]  /*0380*/  UIMAD.WIDE.U32 UR12, UR21, UR18, URZ ;  /* 0x00000012150c72a5 */ /* 0x000fc6000f8e003f */
[----:B------:R-:W-:Y:S02]  /*0390*/  @P3 LEA.HI.X R17, R151, R13, R8, 0x2, P5 ;  /* 0x0000000d97113211 */ /* 0x000fe400028f1408 */
[----:B------:R-:W-:Y:S02]  /*03a0*/  ISETP.NE.AND P3, PT, R20, RZ, PT ;  /* 0x000000ff1400720c */ /* 0x000fe40003f65270 */
[----:B0-----:R-:W-:Y:S02]  /*03b0*/  IADD3 R2, R0, 0xffffffe, RZ ;  /* 0x0ffffffe00027810 */ /* 0x001fe40007ffe0ff */
[----:B------:R-:W-:Y:S02]  /*03c0*/  IABS R0, R151 ;  /* 0x0000009700007213 */ /* 0x000fe40000000000 */
[----:B------:R0:W1:Y:S02]  /*03d0*/  F2I.FTZ.U32.TRUNC.NTZ R3, R2 ;  /* 0x0000000200037305 */ /* 0x000064000021f000 */
[----:B0-----:R-:W-:Y:S01]  /*03e0*/  HFMA2.MMA R2, -RZ, RZ, 0, 0 ;  /* 0x00000000ff027435 */ /* 0x001fe200000001ff */
[----:B-1----:R-:W-:-:S05]  /*03f0*/  IADD3 R14, RZ, -R3, RZ ;  /* 0x80000003ff0e7210 */ /* 0x002fca0007ffe0ff */
        /* <DEDUP_REMOVED lines=8> */
[----:B------:R-:W0:Y:S01]  /*0480*/  LDC R23, c[0x0][0x224] ;  /* 0x00008900ff177b82 */ /* 0x000e220000000800 */
[----:B------:R-:W-:-:S09]  /*0490*/  IMAD R2, R8, R24, RZ ;  /* 0x0000001808027224 */ /* 0x000fd200078e02ff */
[----:B------:R-:W-:Y:S02]  /*04a0*/  @!P4 IADD3 R0, R0, -R7, RZ ;  /* 0x800000070000c210 */ /* 0x000fe40007ffe0ff */
[----:B------:R-:W-:Y:S02]  /*04b0*/  @!P4 IADD3 R149, R149, 0x1, RZ ;  /* 0x000000019595c810 */ /* 0x000fe40007ffe0ff */
[----:B0-----:R-:W-:Y:S02]  /*04c0*/  LEA R9, R23, 0xfffffc00, 0xa ;  /* 0xfffffc0017097811 */ /* 0x001fe400078e50ff */
[----:B------:R-:W-:Y:S02]  /*04d0*/  @P1 R2UR UR4, R6 ;  /* 0x00000000060412ca */ /* 0x000fe400000e0000 */
[C---:B------:R-:W-:Y:S01]  /*04e0*/  @P2 LEA R18, P1, R151.reuse, R10, 0x2 ;  /* 0x0000000a97122211 */ /* 0x040fe200078210ff */
[C---:B------:R-:W-:Y:S01]  /*04f0*/  IMAD R10, R151.reuse, R25, R2 ;  /* 0x00000019970a7224 */ /* 0x040fe200078e0202 */
[----:B------:R-:W-:-:S02]  /*0500*/  LOP3.LUT R2, R151, R20, RZ, 0x3c, !PT ;  /* 0x0000001497027212 */ /* 0x000fc400078e3cff */
[C---:B------:R-:W-:Y:S01]  /*0510*/  @P2 LEA.HI.X R19, R151.reuse, R11, R8, 0x2, P1 ;  /* 0x0000000b97132211 */ /* 0x040fe200008f1408 */
[----:B--2---:R-:W-:Y:S01]  /*0520*/  IMAD R8, R8, R26, RZ ;  /* 0x0000001a08087224 */ /* 0x004fe200078e02ff */
[----:B------:R-:W-:Y:S02]  /*0530*/  ISETP.NE.U32.AND P1, PT, RZ, UR10, PT ;  /* 0x0000000aff007c0c */ /* 0x000fe4000bf25070 */
[----:B------:R-:W-:Y:S01]  /*0540*/  ISETP.GE.U32.AND P2, PT, R0, R7, PT ;  /* 0x000000070000720c */ /* 0x000fe20003f46070 */
[C---:B------:R-:W-:Y:S01]  /*0550*/  IMAD R12, R151.reuse, R27, R8 ;  /* 0x0000001b970c7224 */ /* 0x040fe200078e0208 */
[----:B------:R-:W-:Y:S01]  /*0560*/  ISETP.NE.AND.EX P1, PT, RZ, UR11, PT, P1 ;  /* 0x0000000bff007c0c */ /* 0x000fe2000bf25310 */
[----:B------:R-:W-:Y:S01]  /*0570*/  UIMAD.WIDE.U32 UR10, UR21, UR14, URZ ;  /* 0x0000000e150a72a5 */ /* 0x000fe2000f8e003f */
[----:B------:R-:W-:Y:S01]  /*0580*/  ISETP.GE.AND P5, PT, R2, RZ, PT ;  /* 0x000000ff0200720c */ /* 0x000fe20003fa6270 */
[----:B------:R-:W-:Y:S01]  /*0590*/  IMAD.WIDE.U32 R2, R151, R22, UR6 ;  /* 0x0000000697027e25 */ /* 0x000fe2000f8e0016 */
[----:B------:R-:W-:Y:S01]  /*05a0*/  UIMAD UR14, UR21, UR15, UR5 ;  /* 0x0000000f150e72a4 */ /* 0x000fe2000f8e0205 */
[----:B------:R-:W-:Y:S01]  /*05b0*/  SHF.R.S32.HI R11, RZ, 0x1f, R9 ;  /* 0x0000001fff0b7819 */ /* 0x000fe20000011409 */
[----:B------:R-:W-:Y:S01]  /*05c0*/  UIMAD UR15, UR20, UR18, URZ ;  /* 0x00000012140f72a4 */ /* 0x000fe2000f8e023f */
[----:B------:R-:W-:Y:S01]  /*05d0*/  UMOV UR5, URZ ;  /* 0x0000003f00057c82 */ /* 0x000fe20008000000 */
[----:B------:R-:W-:-:S03]  /*05e0*/  UIADD3 UR11, UR11, UR14, URZ ;  /* 0x0000000e0b0b7290 */ /* 0x000fc6000fffe03f */
[----:B------:R-:W-:Y:S01]  /*05f0*/  @P2 IADD3 R149, R149, 0x1, RZ ;  /* 0x0000000195952810 */ /* 0x000fe20007ffe0ff */
[----:B------:R-:W-:Y:S01]  /*0600*/  UIMAD UR15, UR21, UR19, UR15 ;  /* 0x00000013150f72a4 */ /* 0x000fe2000f8e020f */
[----:B------:R-:W0:Y:S01]  /*0610*/  @P1 LDC R22, c[0x0][0x214] ;  /* 0x00008500ff161b82 */ /* 0x000e220000000800 */
[----:B------:R-:W-:Y:S02]  /*0620*/  @P0 R2UR UR5, R4 ;  /* 0x00000000040502ca */ /* 0x000fe400000e0000 */
[----:B------:R-:W-:Y:S01]  /*0630*/  @!P5 IMAD.MOV R149, RZ, RZ, -R149 ;  /* 0x000000ffff95d224 */ /* 0x000fe200078e0a95 */
[----:B------:R-:W-:Y:S01]  /*0640*/  @!P3 LOP3.LUT R149, RZ, R20, RZ, 0x33, !PT ;  /* 0x00000014ff95b212 */ /* 0x000fe200078e33ff */
[----:B------:R-:W-:Y:S01]  /*0650*/  IMAD.WIDE.U32 R4, R151, R24, UR8 ;  /* 0x0000000897047e25 */ /* 0x000fe2000f8e0018 */
[----:B------:R-:W-:Y:S01]  /*0660*/  IADD3 R13, P0, R9, R2, RZ ;  /* 0x00000002090d7210 */ /* 0x000fe20007f1e0ff */
[----:B------:R-:W-:Y:S01]  /*0670*/  UIADD3 UR13, UR13, UR15, URZ ;  /* 0x0000000f0d0d7290 */ /* 0x000fe2000fffe03f */
[----:B------:R-:W1:Y:S01]  /*0680*/  @P1 LDC R25, c[0x0][0x21c] ;  /* 0x00008700ff191b82 */ /* 0x000e620000000800 */
[----:B------:R-:W-:Y:S01]  /*0690*/  SHF.R.S32.HI R15, RZ, 0x1f, R149 ;  /* 0x0000001fff0f7819 */ /* 0x000fe20000011495 */
[----:B------:R-:W-:Y:S01]  /*06a0*/  IMAD.WIDE.U32 R6, R151, R26, UR10 ;  /* 0x0000000a97067e25 */ /* 0x000fe2000f8e001a */
[----:B------:R-:W-:-:S02]  /*06b0*/  IADD3.X R14, R11, R3, R14, P0, !PT ;  /* 0x000000030b0e7210 */ /* 0x000fc400007fe40e */
[----:B------:R-:W-:Y:S01]  /*06c0*/  IADD3 R8, P0, R9, R4, RZ ;  /* 0x0000000409087210 */ /* 0x000fe20007f1e0ff */
[----:B------:R-:W-:Y:S01]  /*06d0*/  IMAD R0, R15, R28, RZ ;  /* 0x0000001c0f007224 */ /* 0x000fe200078e02ff */
[----:B------:R-:W-:Y:S01]  /*06e0*/  IADD3 R4, P2, R9, R6, RZ ;  /* 0x0000000609047210 */ /* 0x000fe20007f5e0ff */
[----:B------:R-:W2:Y:S01]  /*06f0*/  @P1 LDC.64 R20, c[0x0][0x310] ;  /* 0x0000c400ff141b82 */ /* 0x000ea20000000a00 */
[----:B------:R-:W-:Y:S01]  /*0700*/  IMAD.WIDE.U32 R2, R149, R28, UR12 ;  /* 0x0000000c95027e25 */ /* 0x000fe2000f8e001c */
[----:B------:R-:W-:Y:S02]  /*0710*/  IADD3.X R10, R11, R5, R10, P0, !PT ;  /* 0x000000050b0a7210 */ /* 0x000fe400007fe40a */
[----:B------:R-:W-:Y:S01]  /*0720*/  ISETP.GE.AND P0, PT, R23, 0x1, PT ;  /* 0x000000011700780c */ /* 0x000fe20003f06270 */
[----:B------:R-:W-:Y:S01]  /*0730*/  IMAD R15, R149, R29, R0 ;  /* 0x0000001d950f7224 */ /* 0x000fe200078e0200 */
[----:B------:R-:W-:Y:S01]  /*0740*/  IADD3 R9, P3, R9, R2, RZ ;  /* 0x0000000209097210 */ /* 0x000fe20007f7e0ff */
[----:B0-----:R-:W-:Y:S01]  /*0750*/  @P1 IMAD R0, R22, UR21, R151 ;  /* 0x0000001516001c24 */ /* 0x001fe2000f8e0297 */
[----:B------:R-:W-:-:S02]  /*0760*/  IADD3.X R6, R11, R7, R12, P2, !PT ;  /* 0x000000070b067210 */ /* 0x000fc400017fe40c */
[----:B------:R-:W-:Y:S01]  /*0770*/  IADD3 R2, R3, R15, RZ ;  /* 0x0000000f03027210 */ /* 0x000fe20007ffe0ff */
[----:B------:R-:W-:Y:S01]  /*0780*/  @P1 IMAD R0, R0, R23, RZ ;  /* 0x0000001700001224 */ /* 0x000fe200078e02ff */
[----:B------:R-:W-:Y:S02]  /*0790*/  LEA R12, P2, R13, R30, 0x1 ;  /* 0x0000001e0d0c7211 */ /* 0x000fe400078408ff */
[----:B------:R-:W-:Y:S01]  /*07a0*/  IADD3.X R2, R11, R2, RZ, P3, !PT ;  /* 0x000000020b027210 */ /* 0x000fe20001ffe4ff */
[----:B-1----:R-:W-:Y:S01]  /*07b0*/  @P1 IMAD R3, R0, R25, RZ ;  /* 0x0000001900031224 */ /* 0x002fe200078e02ff */
[----:B------:R-:W-:Y:S02]  /*07c0*/  LEA.HI.X R11, R13, R31, R14, 0x1, P2 ;  /* 0x0000001f0d0b7211 */ /* 0x000fe400010f0c0e */
[----:B---3--:R-:W-:Y:S02]  /*07d0*/  LEA R5, P2, R8, R32, 0x1 ;  /* 0x0000002008057211 */ /* 0x008fe400078408ff */
[----:B----4-:R-:W-:-:S02]  /*07e0*/  LEA R0, P3, R4, R34, 0x1 ;  /* 0x0000002204007211 */ /* 0x010fc400078608ff */
[----:B-----5:R-:W-:Y:S01]  /*07f0*/  LEA R141, P4, R9, R138, 0x1 ;  /* 0x0000008a098d7211 */ /* 0x020fe200078808ff */
[----:B--2---:R-:W-:Y:S01]  /*0800*/  @P1 IMAD.WIDE R20, R3, 0x8, R20 ;  /* 0x0000000803141825 */ /* 0x004fe200078e0214 */
[----:B------:R-:W-:Y:S02]  /*0810*/  LEA.HI.X R7, R8, R33, R10, 0x1, P2 ;  /* 0x0000002108077211 */ /* 0x000fe400010f0c0a */
[----:B------:R-:W-:Y:S02]  /*0820*/  @!P1 CS2R R20, SRZ ;  /* 0x0000000000149805 */ /* 0x000fe4000001ff00 */
        /* <DEDUP_REMOVED lines=41> */
.L_x_4641:
[----:B0-----:R-:W0:Y:S01]  /*0ac0*/  LDC R0, c[0x0][0x224] ;  /* 0x00008900ff007b82 */ /* 0x001e220000000800 */
[----:B------:R-:W-:Y:S01]  /*0ad0*/  ULDC UR9, c[0x0][0x218] ;  /* 0x0000860000097ab9 */ /* 0x000fe20000000800 */
[C---:B-1----:R-:W-:Y:S02]  /*0ae0*/  LEA R2, P3, R14.reuse, UR28, 0x1 ;  /* 0x0000001c0e027c11 */ /* 0x042fe4000f8608ff */
        /* <DEDUP_REMOVED lines=104> */
[----:B------:R-:W-:Y:S02]  /*1170*/  LEA R2, P0, R14, UR30, 0x1 ;  /* 0x0000001e0e027c11 */ /* 0x000fe4000f8008ff */
        /* <DEDUP_REMOVED lines=10> */
[----:B0-----:R-:W-:-:S03]  /*1220*/  LEA R4, P1, R14, UR32, 0x1 ;  /* 0x000000200e047c11 */ /* 0x001fc6000f8208ff */
[----:B-----5:R0:W-:Y:S01]  /*1230*/  STS.U16 [R124+0xc0], R7 ;  /* 0x0000c0077c007388 */ /* 0x0201e20000000400 */
[----:B-1----:R-:W-:-:S03]  /*1240*/  LEA R5, R135, R32, 0x4 ;  /* 0x0000002087057211 */ /* 0x002fc600078e20ff */
[----:B------:R1:W-:Y:S01]  /*1250*/  STS.U16 [R123+0x100], R8 ;  /* 0x000100087b007388 */ /* 0x0003e20000000400 */
[----:B------:R-:W-:-:S03]  /*1260*/  LEA.HI.SX32 R111, R5, R5, 0x1b ;  /* 0x00000005056f7211 */ /* 0x000fc600078fdaff */
[----:B------:R2:W-:Y:S01]  /*1270*/  STS.U16 [R122+0x140], R9 ;  /* 0x000140097a007388 */ /* 0x0005e20000000400 */
[C---:B------:R-:W-:Y:S02]  /*1280*/  LEA.HI.X R5, R14.reuse, UR33, R15, 0x1, P1 ;  /* 0x000000210e057c11 */ /* 0x040fe400088f0c0f */
[----:B------:R-:W-:Y:S01]  /*1290*/  LEA R111, R111, UR7, 0x1 ;  /* 0x000000076f6f7c11 */ /* 0x000fe2000f8e08ff */
[----:B------:R3:W-:Y:S01]  /*12a0*/  STS.U16 [R121+0x180], R10 ;  /* 0x0001800a79007388 */ /* 0x0007e20000000400 */
[----:B0-----:R-:W-:Y:S02]  /*12b0*/  PRMT R7, RZ, 0x7610, R7 ;  /* 0x00007610ff077816 */ /* 0x001fe40000000007 */
[----:B------:R-:W-:Y:S01]  /*12c0*/  ISETP.GE.AND P1, PT, R14, R129, PT ;  /* 0x000000810e00720c */ /* 0x000fe20003f26270 */
[----:B------:R0:W-:Y:S01]  /*12d0*/  STS.U16 [R120+0x1c0], R11 ;  /* 0x0001c00b78007388 */ /* 0x0001e20000000400 */
[----:B------:R-:W-:Y:S02]  /*12e0*/  PRMT R6, RZ, 0x7610, R6 ;  /* 0x00007610ff067816 */ /* 0x000fe40000000006 */
[----:B-1----:R-:W-:Y:S01]  /*12f0*/  PRMT R8, RZ, 0x7610, R8 ;  /* 0x00007610ff087816 */ /* 0x002fe20000000008 */
[----:B------:R1:W-:Y:S01]  /*1300*/  STS.U16 [R119+0x200], R22 ;  /* 0x0002001677007388 */ /* 0x0003e20000000400 */
[----:B--2---:R-:W-:-:S02]  /*1310*/  PRMT R9, RZ, 0x7610, R9 ;  /* 0x00007610ff097816 */ /* 0x004fc40000000009 */
[----:B---3--:R-:W-:Y:S01]  /*1320*/  PRMT R10, RZ, 0x7610, R10 ;  /* 0x00007610ff0a7816 */ /* 0x008fe2000000000a */
[----:B------:R2:W-:Y:S01]  /*1330*/  STS.U16 [R118+0x240], R23 ;  /* 0x0002401776007388 */ /* 0x0005e20000000400 */
[----:B0-----:R-:W-:-:S03]  /*1340*/  PRMT R11, RZ, 0x7610, R11 ;  /* 0x00007610ff0b7816 */ /* 0x001fc6000000000b */
[----:B------:R0:W-:Y:S01]  /*1350*/  STS.U16 [R117+0x280], R24 ;  /* 0x0002801875007388 */ /* 0x0001e20000000400 */
[----:B-1----:R-:W-:-:S03]  /*1360*/  PRMT R22, RZ, 0x7610, R22 ;  /* 0x00007610ff167816 */ /* 0x002fc60000000016 */
[----:B------:R1:W-:Y:S01]  /*1370*/  STS.U16 [R116+0x2c0], R25 ;  /* 0x0002c01974007388 */ /* 0x0003e20000000400 */
[----:B--2---:R-:W-:-:S03]  /*1380*/  PRMT R23, RZ, 0x7610, R23 ;  /* 0x00007610ff177816 */ /* 0x004fc60000000017 */
[----:B------:R2:W-:Y:S01]  /*1390*/  STS.U16 [R115+0x300], R26 ;  /* 0x0003001a73007388 */ /* 0x0005e20000000400 */
[----:B0-----:R-:W-:-:S03]  /*13a0*/  PRMT R24, RZ, 0x7610, R24 ;  /* 0x00007610ff187816 */ /* 0x001fc60000000018 */
[----:B------:R0:W-:Y:S01]  /*13b0*/  STS.U16 [R114+0x340], R27 ;  /* 0x0003401b72007388 */ /* 0x0001e20000000400 */
[----:B-1----:R-:W-:-:S03]  /*13c0*/  PRMT R25, RZ, 0x7610, R25 ;  /* 0x00007610ff197816 */ /* 0x002fc60000000019 */
[----:B------:R1:W-:Y:S01]  /*13d0*/  STS.U16 [R113+0x380], R28 ;  /* 0x0003801c71007388 */ /* 0x0003e20000000400 */
[----:B--2---:R-:W-:-:S03]  /*13e0*/  PRMT R26, RZ, 0x7610, R26 ;  /* 0x00007610ff1a7816 */ /* 0x004fc6000000001a */
[----:B------:R2:W-:Y:S01]  /*13f0*/  STS.U16 [R112+0x3c0], R29 ;  /* 0x0003c01d70007388 */ /* 0x0005e20000000400 */
[----:B------:R-:W-:-:S03]  /*1400*/  NOP ;  /* 0x0000000000007918 */ /* 0x000fc60000000000 */
[----:B------:R-:W-:Y:S01]  /*1410*/  LDS.U16 R178, [R111] ;  /* 0x000000006fb27984 */ /* 0x000fe20000000400 */
[----:B0-----:R-:W-:Y:S02]  /*1420*/  PRMT R27, RZ, 0x7610, R27 ;  /* 0x00007610ff1b7816 */ /* 0x001fe4000000001b */
[----:B-1----:R-:W-:Y:S01]  /*1430*/  PRMT R28, RZ, 0x7610, R28 ;  /* 0x00007610ff1c7816 */ /* 0x002fe2000000001c */
[----:B------:R-:W-:Y:S01]  /*1440*/  LDS.U16 R110, [R111+0x2] ;  /* 0x000002006f6e7984 */ /* 0x000fe20000000400 */
[----:B--2---:R-:W-:-:S03]  /*1450*/  PRMT R29, RZ, 0x7610, R29 ;  /* 0x00007610ff1d7816 */ /* 0x004fc6000000001d */
        /* <DEDUP_REMOVED lines=192> */
.L_x_4556:
[----:B------:R-:W-:Y:S05]  /*2060*/  BSYNC B0 ;  /* 0x0000000000007941 */ /* 0x000fea0003800000 */
.L_x_4555:
        /* <DEDUP_REMOVED lines=36> */
.L_x_4558:
[----:B------:R-:W-:Y:S05]  /*22b0*/  BSYNC B0 ;  /* 0x0000000000007941 */ /* 0x000fea0003800000 */
.L_x_4557:
        /* <DEDUP_REMOVED lines=36> */
.L_x_4560:
[----:B------:R-:W-:Y:S05]  /*2500*/  BSYNC B0 ;  /* 0x0000000000007941 */ /* 0x000fea0003800000 */
.L_x_4559:
        /* <DEDUP_REMOVED lines=36> */
.L_x_4562:
[----:B------:R-:W-:Y:S05]  /*2750*/  BSYNC B0 ;  /* 0x0000000000007941 */ /* 0x000fea0003800000 */
.L_x_4561:
        /* <DEDUP_REMOVED lines=36> */
.L_x_4564:
[----:B------:R-:W-:Y:S05]  /*29a0*/  BSYNC B0 ;  /* 0x0000000000007941 */ /* 0x000fea0003800000 */
.L_x_4563:
        /* <DEDUP_REMOVED lines=36> */
.L_x_4566:
[----:B------:R-:W-:Y:S05]  /*2bf0*/  BSYNC B0 ;  /* 0x0000000000007941 */ /* 0x000fea0003800000 */
.L_x_4565:
        /* <DEDUP_REMOVED lines=36> */
.L_x_4568:
[----:B------:R-:W-:Y:S05]  /*2e40*/  BSYNC B0 ;  /* 0x0000000000007941 */ /* 0x000fea0003800000 */
.L_x_4567:
        /* <DEDUP_REMOVED lines=38> */
.L_x_4570:
[----:B------:R-:W-:Y:S05]  /*30b0*/  BSYNC B0 ;  /* 0x0000000000007941 */ /* 0x000fea0003800000 */
.L_x_4569:
        /* <DEDUP_REMOVED lines=39> */
.L_x_4572:
[----:B------:R-:W-:Y:S05]  /*3330*/  BSYNC B0 ;  /* 0x0000000000007941 */ /* 0x000fea0003800000 */
.L_x_4571:
[----:B------:R-:W-:Y:S01]  /*3340*/  SHF.L.U32 R6, R6, 0x10, RZ ;  /* 0x0000001006067819 */ /* 0x000fe200000006ff */
[----:B------:R-:W-:Y:S01]  /*3350*/  BSSY B0, `(.L_x_4573) ;  /* 0x0000026000007945 */ /* 0x000fe20003800000 */
[----:B------:R-:W-:Y:S01]  /*3360*/  FSETP.GTU.FTZ.AND P3, PT, R80, 20, PT ;  /* 0x41a000005000780b */ /* 0x000fe20003f7c000 */
[----:B------:R-:W-:Y:S01]  /*3370*/  IMAD R22, R2, UR20, RZ ;  /* 0x0000001402167c24 */ /* 0x000fe2000f8e02ff */
[----:B------:R-:W-:Y:S01]  /*3380*/  IADD3 R23, R5, R25, RZ ;  /* 0x0000001905177210 */ /* 0x000fe20007ffe0ff */
[----:B------:R-:W-:Y:S02]  /*3390*/  @!P0 IMAD.IADD R11, R25, 0x1, R9 ;  /* 0x00000001190b8824 */ /* 0x000fe400078e0209 */
[----:B------:R-:W-:Y:S01]  /*33a0*/  FADD.FTZ R81, R6, UR5 ;  /* 0x0000000506517e21 */ /* 0x000fe20008010000 */
        /* <DEDUP_REMOVED lines=32> */
.L_x_4574:
[----:B------:R-:W-:Y:S05]  /*35b0*/  BSYNC B0 ;  /* 0x0000000000007941 */ /* 0x000fea0003800000 */
.L_x_4573:
        /* <DEDUP_REMOVED lines=42> */
.L_x_4576:
[----:B------:R-:W-:Y:S05]  /*3860*/  BSYNC B0 ;  /* 0x0000000000007941 */ /* 0x000fea0003800000 */
.L_x_4575:
        /* <DEDUP_REMOVED lines=33> */
.L_x_4578:
[----:B------:R-:W-:Y:S05]  /*3a80*/  BSYNC B0 ;  /* 0x0000000000007941 */ /* 0x000fea0003800000 */
.L_x_4577:
        /* <DEDUP_REMOVED lines=33> */
.L_x_4580:
[----:B------:R-:W-:Y:S05]  /*3ca0*/  BSYNC B0 ;  /* 0x0000000000007941 */ /* 0x000fea0003800000 */
.L_x_4579:
        /* <DEDUP_REMOVED lines=33> */
.L_x_4582:
[----:B------:R-:W-:Y:S05]  /*3ec0*/  BSYNC B0 ;  /* 0x0000000000007941 */ /* 0x000fea0003800000 */
.L_x_4581:
        /* <DEDUP_REMOVED lines=33> */
.L_x_4584:
[----:B------:R-:W-:Y:S05]  /*40e0*/  BSYNC B0 ;  /* 0x0000000000007941 */ /* 0x000fea0003800000 */
.L_x_4583:
        /* <DEDUP_REMOVED lines=33> */
.L_x_4586:
[----:B------:R-:W-:Y:S05]  /*4300*/  BSYNC B0 ;  /* 0x0000000000007941 */ /* 0x000fea0003800000 */
.L_x_4585:
        /* <DEDUP_REMOVED lines=8> */
[----:B------:R-:W-:Y:S01]  /*4390*/  LDS.U16 R76, [R111+0x2] ;  /* 0x000002006f4c7984 */ /* 0x000fe20000000400 */
[----:B------:R-:W-:Y:S02]  /*43a0*/  PRMT R24, RZ, 0x7610, R24 ;  /* 0x00007610ff187816 */ /* 0x000fe40000000018 */
[C---:B------:R-:W-:Y:S01]  /*43b0*/  IMAD.WIDE.U32 R4, R151.reuse, UR10, R4 ;  /* 0x0000000a97047c25 */ /* 0x040fe2000f8e0004 */
        /* <DEDUP_REMOVED lines=8> */
[----:B------:R-:W-:Y:S01]  /*4440*/  IMAD R4, R177, UR12, RZ ;  /* 0x0000000cb1047c24 */ /* 0x000fe2000f8e02ff */
[----:B------:R-:W-:Y:S01]  /*4450*/  IADD3.X R9, R77, R23, R5, P2, !PT ;  /* 0x000000174d097210 */ /* 0x000fe200017fe405 */
[----:B------:R-:W-:Y:S01]  /*4460*/  IMAD.IADD R7, R7, 0x1, R3 ;  /* 0x0000000107077824 */ /* 0x000fe200078e0203 */
[C---:B------:R-:W-:Y:S01]  /*4470*/  LEA R23, P1, R14.reuse, UR10, 0x1 ;  /* 0x0000000a0e177c11 */ /* 0x040fe2000f8208ff */
[C---:B------:R-:W-:Y:S01]  /*4480*/  IMAD R31, R151.reuse, UR13, R4 ;  /* 0x0000000d971f7c24 */ /* 0x040fe2000f8e0204 */
[----:B------:R-:W-:Y:S01]  /*4490*/  LDS.U16 R56, [R111+0x8] ;  /* 0x000008006f387984 */ /* 0x000fe20000000400 */
[----:B------:R-:W-:Y:S01]  /*44a0*/  IMAD.WIDE.U32 R4, R151, UR12, R6 ;  /* 0x0000000c97047c25 */ /* 0x000fe2000f8e0006 */
[----:B------:R-:W-:-:S02]  /*44b0*/  LEA.HI.X R6, R14, UR11, R15, 0x1, P1 ;  /* 0x0000000b0e067c11 */ /* 0x000fc400088f0c0f */
[----:B------:R-:W-:Y:S01]  /*44c0*/  @!P0 LEA R22, P1, R8, UR10, 0x1 ;  /* 0x0000000a08168c11 */ /* 0x000fe2000f8208ff */
[----:B------:R-:W-:Y:S01]  /*44d0*/  @!P0 IMAD.WIDE.U32 R2, R151, UR12, R10 ;  /* 0x0000000c97028c25 */ /* 0x000fe2000f8e000a */
[----:B------:R-:W-:Y:S01]  /*44e0*/  LEA R10, P2, R0, R23, 0x1 ;  /* 0x00000017000a7211 */ /* 0x000fe200078408ff */
[----:B------:R-:W-:Y:S01]  /*44f0*/  LDS.U16 R54, [R111+0xa] ;  /* 0x00000a006f367984 */ /* 0x000fe20000000400 */
[----:B------:R-:W-:Y:S01]  /*4500*/  @!P0 LEA.HI.X R23, R8, UR11, R29, 0x1, P1 ;  /* 0x0000000b08178c11 */ /* 0x000fe200088f0c1d */
[----:B------:R-:W-:Y:S01]  /*4510*/  ULDC.64 UR10, c[0x0][0x308] ;  /* 0x0000c200000a7ab9 */ /* 0x000fe20000000a00 */
[----:B------:R-:W-:Y:S01]  /*4520*/  LEA.HI.X R11, R0, R6, R9, 0x1, P2 ;  /* 0x00000006000b7211 */ /* 0x000fe200010f0c09 */
[----:B------:R-:W-:Y:S01]  /*4530*/  LDS.U16 R47, [R111+0xc] ;  /* 0x00000c006f2f7984 */ /* 0x000fe20000000400 */
[C---:B------:R-:W-:Y:S02]  /*4540*/  @!P0 IADD3 R27, P3, R14.reuse, R2, RZ ;  /* 0x000000020e1b8210 */ /* 0x040fe40007f7e0ff */
[----:B------:R-:W-:Y:S01]  /*4550*/  IADD3 R25, P4, R79, R4, RZ ;  /* 0x000000044f197210 */ /* 0x000fe20007f9e0ff */
[----:B--2---:R-:W-:Y:S01]  /*4560*/  LDS.U16 R39, [R111+0xe] ;  /* 0x00000e006f277984 */ /* 0x004fe20000000400 */
[----:B------:R-:W-:-:S02]  /*4570*/  LEA R4, P1, R14, UR10, 0x1 ;  /* 0x0000000a0e047c11 */ /* 0x000fc4000f8208ff */
[----:B------:R-:W-:Y:S01]  /*4580*/  @!P0 IADD3.X R28, R15, R3, R31, P3, !PT ;  /* 0x000000030f1c8210 */ /* 0x000fe20001ffe41f */
[----:B------:R-:W-:Y:S01]  /*4590*/  LDS.U16 R38, [R111+0x10] ;  /* 0x000010006f267984 */ /* 0x000fe20000000400 */
[----:B------:R-:W-:Y:S02]  /*45a0*/  IADD3.X R26, R77, R31, R5, P4, !PT ;  /* 0x0000001f4d1a7210 */ /* 0x000fe400027fe405 */
[----:B------:R-:W-:Y:S01]  /*45b0*/  LEA.HI.X R3, R14, UR11, R15, 0x1, P1 ;  /* 0x0000000b0e037c11 */ /* 0x000fe200088f0c0f */
[----:B------:R-:W-:Y:S01]  /*45c0*/  LDS.U16 R36, [R111+0x12] ;  /* 0x000012006f247984 */ /* 0x000fe20000000400 */
[----:B------:R-:W-:Y:S02]  /*45d0*/  LEA R4, P2, R25, R4, 0x1 ;  /* 0x0000000419047211 */ /* 0x000fe400078408ff */
[----:B------:R-:W-:Y:S01]  /*45e0*/  @!P0 LEA R2, P1, R27, UR10, 0x1 ;  /* 0x0000000a1b028c11 */ /* 0x000fe2000f8208ff */
[----:B------:R-:W-:Y:S04]  /*45f0*/  LDS.U16 R30, [R111+0x14] ;  /* 0x000014006f1e7984 */ /* 0x000fe80000000400 */
[----:B------:R-:W-:Y:S04]  /*4600*/  LDS.U16 R9, [R111+0x16] ;  /* 0x000016006f097984 */ /* 0x000fe80000000400 */
[----:B------:R-:W-:Y:S04]  /*4610*/  LDS.U16 R8, [R111+0x18] ;  /* 0x000018006f087984 */ /* 0x000fe80000000400 */
[----:B------:R-:W-:Y:S04]  /*4620*/  LDS.U16 R7, [R111+0x1a] ;  /* 0x00001a006f077984 */ /* 0x000fe80000000400 */
[----:B------:R-:W-:Y:S04]  /*4630*/  LDS.U16 R6, [R111+0x1c] ;  /* 0x00001c006f067984 */ /* 0x000fe80000000400 */
[----:B------:R-:W-:Y:S01]  /*4640*/  LDS.U16 R0, [R111+0x1e] ;  /* 0x00001e006f007984 */ /* 0x000fe20000000400 */
[----:B------:R-:W-:Y:S01]  /*4650*/  BAR.SYNC.DEFER_BLOCKING 0x0 ;  /* 0x0000000000007b1d */ /* 0x000fe20000010000 */
[----:B------:R-:W-:-:S02]  /*4660*/  LEA.HI.X R5, R25, R3, R26, 0x1, P2 ;  /* 0x0000000319057211 */ /* 0x000fc400010f0c1a */
[----:B------:R-:W-:Y:S02]  /*4670*/  @!P0 LEA.HI.X R3, R27, UR11, R28, 0x1, P1 ;  /* 0x0000000b1b038c11 */ /* 0x000fe400088f0c1c */
[----:B------:R-:W-:Y:S02]  /*4680*/  ISETP.GE.AND P1, PT, R156, R129, PT ;  /* 0x000000819c00720c */ /* 0x000fe40003f26270 */
[----:B------:R-:W-:Y:S02]  /*4690*/  PRMT R25, RZ, 0x7610, R25 ;  /* 0x00007610ff197816 */ /* 0x000fe40000000019 */
[----:B------:R-:W-:-:S09]  /*46a0*/  PRMT R31, RZ, 0x7610, R31 ;  /* 0x00007610ff1f7816 */ /* 0x000fd2000000001f */
[----:B------:R-:W2:Y:S01]  /*46b0*/  @!P1 LDG.E.U16 R25, desc[UR16][R10.64+-0x7c0] ;  /* 0xfff840100a199981 */ /* 0x000ea2000c1e1500 */
[-C--:B------:R-:W-:Y:S02]  /*46c0*/  ISETP.GE.AND P1, PT, R144, R129.reuse, PT ;  /* 0x000000819000720c */ /* 0x080fe40003f26270 */
[----:B------:R-:W-:Y:S01]  /*46d0*/  PRMT R34, RZ, 0x7610, R34 ;  /* 0x00007610ff227816 */ /* 0x000fe20000000022 */
[----:B------:R0:W3:Y:S01]  /*46e0*/  @!P0 LDG.E.U16 R24, desc[UR16][R22.64] ;  /* 0x0000001016188981 */ /* 0x0000e2000c1e1500 */
[-C--:B------:R-:W-:Y:S02]  /*46f0*/  ISETP.GE.AND P2, PT, R154, R129.reuse, PT ;  /* 0x000000819a00720c */ /* 0x080fe40003f46270 */
[-C--:B------:R-:W-:Y:S02]  /*4700*/  ISETP.GE.AND P3, PT, R150, R129.reuse, PT ;  /* 0x000000819600720c */ /* 0x080fe40003f66270 */
[-C--:B------:R-:W-:Y:S02]  /*4710*/  ISETP.GE.AND P4, PT, R152, R129.reuse, PT ;  /* 0x000000819800720c */ /* 0x080fe40003f86270 */
[----:B------:R-:W-:-:S02]  /*4720*/  ISETP.GE.AND P5, PT, R146, R129, PT ;  /* 0x000000819200720c */ /* 0x000fc40003fa6270 */
[-C--:B------:R-:W-:Y:S01]  /*4730*/  ISETP.GE.AND P6, PT, R148, R129.reuse, PT ;  /* 0x000000819400720c */ /* 0x080fe20003fc6270 */
[----:B------:R-:W4:Y:S01]  /*4740*/  @!P1 LDG.E.U16 R31, desc[UR16][R10.64+-0x640] ;  /* 0xfff9c0100a1f9981 */ /* 0x000f22000c1e1500 */
[----:B------:R-:W-:Y:S02]  /*4750*/  ISETP.GE.AND P1, PT, R142, R129, PT ;  /* 0x000000818e00720c */ /* 0x000fe40003f26270 */
[----:B0-----:R-:W-:Y:S02]  /*4760*/  PRMT R23, RZ, 0x7610, R23 ;  /* 0x00007610ff177816 */ /* 0x001fe40000000017 */
[----:B------:R-:W-:Y:S02]  /*4770*/  PRMT R26, RZ, 0x7610, R26 ;  /* 0x00007610ff1a7816 */ /* 0x000fe4000000001a */
[----:B------:R-:W-:Y:S02]  /*4780*/  PRMT R28, RZ, 0x7610, R28 ;  /* 0x00007610ff1c7816 */ /* 0x000fe4000000001c */
[----:B------:R-:W-:-:S02]  /*4790*/  PRMT R27, RZ, 0x7610, R27 ;  /* 0x00007610ff1b7816 */ /* 0x000fc4000000001b */
[----:B------:R-:W-:Y:S01]  /*47a0*/  PRMT R32, RZ, 0x7610, R32 ;  /* 0x00007610ff207816 */ /* 0x000fe20000000020 */
[----:B------:R-:W5:Y:S01]  /*47b0*/  @!P2 LDG.E.U16 R26, desc[UR16][R10.64+-0x780] ;  /* 0xfff880100a1aa981 */ /* 0x000f62000c1e1500 */
[----:B------:R-:W-:Y:S02]  /*47c0*/  PRMT R29, RZ, 0x7610, R29 ;  /* 0x00007610ff1d7816 */ /* 0x000fe4000000001d */
[----:B------:R-:W-:Y:S01]  /*47d0*/  PRMT R22, RZ, 0x7610, R22 ;  /* 0x00007610ff167816 */ /* 0x000fe20000000016 */
[----:B------:R-:W4:Y:S01]  /*47e0*/  @!P1 LDG.E.U16 R34, desc[UR16][R10.64+-0x600] ;  /* 0xfffa00100a229981 */ /* 0x000f22000c1e1500 */
[-C--:B------:R-:W-:Y:S02]  /*47f0*/  ISETP.GE.AND P1, PT, R140, R129.reuse, PT ;  /* 0x000000818c00720c */ /* 0x080fe40003f26270 */
[-C--:B------:R-:W-:Y:S01]  /*4800*/  ISETP.GE.AND P2, PT, R136, R129.reuse, PT ;  /* 0x000000818800720c */ /* 0x080fe20003f46270 */
[----:B------:R-:W4:Y:S01]  /*4810*/  @!P3 LDG.E.U16 R28, desc[UR16][R10.64+-0x700] ;  /* 0xfff900100a1cb981 */ /* 0x000f22000c1e1500 */
[----:B------:R-:W-:-:S02]  /*4820*/  ISETP.GE.AND P3, PT, R134, R129, PT ;  /* 0x000000818600720c */ /* 0x000fc40003f66270 */
[----:B------:R-:W-:Y:S01]  /*4830*/  PRMT R33, RZ, 0x7610, R33 ;  /* 0x00007610ff217816 */ /* 0x000fe20000000021 */
        /* <DEDUP_REMOVED lines=8> */
[-C--:B------:R-:W-:Y:S01]  /*48c0*/  ISETP.GE.AND P5, PT, R130, R129.reuse, PT ;  /* 0x000000818200720c */ /* 0x080fe20003fa6270 */
[----:B------:R-:W4:Y:S01]  /*48d0*/  @!P6 LDG.E.U16 R29, desc[UR16][R10.64+-0x6c0] ;  /* 0xfff940100a1de981 */ /* 0x000f22000c1e1500 */
[----:B------:R-:W-:Y:S02]  /*48e0*/  ISETP.GE.AND P6, PT, R128, R129, PT ;  /* 0x000000818000720c */ /* 0x000fe40003fc6270 */
[----:B------:R-:W-:Y:S01]  /*48f0*/  PRMT R37, RZ, 0x7610, R37 ;  /* 0x00007610ff257816 */ /* 0x000fe20000000025 */
[----:B------:R-:W4:Y:S04]  /*4900*/  @!P2 LDG.E.U16 R33, desc[UR16][R10.64+-0x540] ;  /* 0xfffac0100a21a981 */ /* 0x000f28000c1e1500 */
[----:B------:R-:W4:Y:S04]  /*4910*/  @!P3 LDG.E.U16 R40, desc[UR16][R10.64+-0x500] ;  /* 0xfffb00100a28b981 */ /* 0x000f28000c1e1500 */
[----:B------:R-:W4:Y:S04]  /*4920*/  @!P1 LDG.E.U16 R22, desc[UR16][R10.64+-0x580] ;  /* 0xfffa80100a169981 */ /* 0x000f28000c1e1500 */
[----:B------:R-:W4:Y:S04]  /*4930*/  @!P4 LDG.E.U16 R35, desc[UR16][R10.64+-0x4c0] ;  /* 0xfffb40100a23c981 */ /* 0x000f28000c1e1500 */
[----:B------:R-:W4:Y:S04]  /*4940*/  @!P5 LDG.E.U16 R42, desc[UR16][R10.64+-0x480] ;  /* 0xfffb80100a2ad981 */ /* 0x000f28000c1e1500 */
[----:B------:R-:W4:Y:S01]  /*4950*/  @!P6 LDG.E.U16 R37, desc[UR16][R10.64+-0x440] ;  /* 0xfffbc0100a25e981 */ /* 0x000f22000c1e1500 */
[----:B------:R-:W-:-:S02]  /*4960*/  PRMT R44, RZ, 0x7610, R44 ;  /* 0x00007610ff2c7816 */ /* 0x000fc4000000002c */
        /* <DEDUP_REMOVED lines=67> */
[----:B------:R-:W-:Y:S02]  /*4da0*/  ISETP.GE.AND P0, PT, R142, R129, PT ;  /* 0x000000818e00720c */ /* 0x000fe40003f06270 */
[----:B0-----:R-:W-:-:S06]  /*4db0*/  PRMT R3, RZ, 0x7610, R3 ;  /* 0x00007610ff037816 */ /* 0x001fcc0000000003 */
[----:B------:R-:W5:Y:S01]  /*4dc0*/  @!P1 LDG.E.U16 R3, desc[UR16][R4.64+-0x640] ;  /* 0xfff9c01004039981 */ /* 0x000f62000c1e1500 */
[----:B------:R-:W-:-:S04]  /*4dd0*/  ISETP.NE.AND P1, PT, R49, RZ, PT ;  /* 0x000000ff3100720c */ /* 0x000fc80003f25270 */
[----:B------:R-:W5:Y:S01]  /*4de0*/  @!P0 LDG.E.U16 R50, desc[UR16][R4.64+-0x600] ;  /* 0xfffa001004328981 */ /* 0x000f62000c1e1500 */
[----:B------:R-:W-:Y:S02]  /*4df0*/  ISETP.GE.AND P0, PT, R140, R129, PT ;  /* 0x000000818c00720c */ /* 0x000fe40003f06270 */
[----:B------:R-:W-:-:S06]  /*4e00*/  PRMT R49, RZ, 0x7610, R49 ;  /* 0x00007610ff317816 */ /* 0x000fcc0000000031 */
[----:B------:R-:W5:Y:S05]  /*4e10*/  @!P1 LDG.E.U16 R52, desc[UR16][R4.64+-0x580] ;  /* 0xfffa801004349981 */ /* 0x000f6a000c1e1500 */
[----:B------:R0:W5:Y:S01]  /*4e20*/  @!P0 LDG.E.U16 R49, desc[UR16][R4.64+-0x5c0] ;  /* 0xfffa401004318981 */ /* 0x000162000c1e1500 */
[----:B-1----:R-:W-:Y:S02]  /*4e30*/  SHF.L.U32 R22, R10, 0x10, RZ ;  /* 0x000000100a167819 */ /* 0x002fe400000006ff */
[----:B--2---:R-:W-:Y:S01]  /*4e40*/  SHF.L.U32 R10, R11, 0x10, RZ ;  /* 0x000000100b0a7819 */ /* 0x004fe200000006ff */
[----:B---3--:R-:W-:Y:S01]  /*4e50*/  IMAD.U32 R11, R23, 0x10000, RZ ;  /* 0x00010000170b7824 */ /* 0x008fe200078e00ff */
[----:B----4-:R-:W-:-:S02]  /*4e60*/  SHF.L.U32 R23, R24, 0x10, RZ ;  /* 0x0000001018177819 */ /* 0x010fc400000006ff */
[----:B-----5:R-:W-:Y:S02]  /*4e70*/  SHF.L.U32 R24, R25, 0x10, RZ ;  /* 0x0000001019187819 */ /* 0x020fe400000006ff */
[----:B------:R-:W-:Y:S01]  /*4e80*/  SHF.L.U32 R25, R26, 0x10, RZ ;  /* 0x000000101a197819 */ /* 0x000fe200000006ff */
        /* <DEDUP_REMOVED lines=11> */
[----:B------:R-:W-:Y:S01]  /*4f40*/  FMUL.FTZ R64, R25, -1.4426950216293334961 ;  /* 0xbfb8aa3b19407820 */ /* 0x000fe20000410000 */
[----:B------:R-:W-:Y:S01]  /*4f50*/  FMUL.FTZ R63, R11, -1.4426950216293334961 ;  /* 0xbfb8aa3b0b3f7820 */ /* 0x000fe20000410000 */
[----:B------:R-:W-:Y:S01]  /*4f60*/  FMUL.FTZ R65, R26, -1.4426950216293334961 ;  /* 0xbfb8aa3b1a417820 */ /* 0x000fe20000410000 */
[----:B------:R1:W2:Y:S01]  /*4f70*/  MUFU.EX2 R61, R2 ;  /* 0x00000002003d7308 */ /* 0x0002a20000000800 */
[----:B------:R-:W-:Y:S01]  /*4f80*/  FMUL.FTZ R62, R10, -1.4426950216293334961 ;  /* 0xbfb8aa3b0a3e7820 */ /* 0x000fe20000410000 */
[----:B0-----:R-:W-:-:S06]  /*4f90*/  FMUL.FTZ R4, R23, -1.4426950216293334961 ;  /* 0xbfb8aa3b17047820 */ /* 0x001fcc0000410000 */
[----:B------:R-:W-:Y:S08]  /*4fa0*/  MUFU.EX2 R64, R64 ;  /* 0x0000004000407308 */ /* 0x000ff00000000800 */
[----:B------:R-:W-:Y:S08]  /*4fb0*/  MUFU.EX2 R63, R63 ;  /* 0x0000003f003f7308 */ /* 0x000ff00000000800 */
[----:B------:R-:W-:Y:S01]  /*4fc0*/  MUFU.EX2 R65, R65 ;  /* 0x0000004100417308 */ /* 0x000fe20000000800 */
[----:B-1----:R-:W-:-:S07]  /*4fd0*/  FMUL.FTZ R2, R24, -1.4426950216293334961 ;  /* 0xbfb8aa3b18027820 */ /* 0x002fce0000410000 */
[----:B------:R-:W-:Y:S01]  /*4fe0*/  MUFU.EX2 R62, R62 ;  /* 0x0000003e003e7308 */ /* 0x000fe20000000800 */
[----:B------:R-:W-:Y:S01]  /*4ff0*/  FMUL.FTZ R66, R27, -1.4426950216293334961 ;  /* 0xbfb8aa3b1b427820 */ /* 0x000fe20000410000 */
[----:B--2---:R-:W-:-:S06]  /*5000*/  FADD.FTZ R61, R61, 1 ;  /* 0x3f8000003d3d7421 */ /* 0x004fcc0000010000 */
[----:B------:R-:W0:Y:S08]  /*5010*/  MUFU.EX2 R4, R4 ;  /* 0x0000000400047308 */ /* 0x000e300000000800 */
[----:B------:R1:W2:Y:S02]  /*5020*/  MUFU.EX2 R5, R2 ;  /* 0x0000000200057308 */ /* 0x0002a40000000800 */
[----:B-1----:R-:W-:-:S06]  /*5030*/  FMUL.FTZ R2, R28, -1.4426950216293334961 ;  /* 0xbfb8aa3b1c027820 */ /* 0x002fcc0000410000 */
[----:B------:R-:W1:Y:S01]  /*5040*/  MUFU.EX2 R66, R66 ;  /* 0x0000004200427308 */ /* 0x000e620000000800 */
[----:B0-----:R-:W-:-:S07]  /*5050*/  FADD.FTZ R4, R4, 1 ;  /* 0x3f80000004047421 */ /* 0x001fce0000010000 */
[----:B------:R0:W-:Y:S01]  /*5060*/  MUFU.EX2 R67, R2 ;  /* 0x0000000200437308 */ /* 0x0001e20000000800 */
[----:B------:R-:W-:Y:S01]  /*5070*/  FMUL.FTZ R72, R34, -1.4426950216293334961 ;  /* 0xbfb8aa3b22487820 */ /* 0x000fe20000410000 */
[----:B------:R-:W-:Y:S01]  /*5080*/  SHF.L.U32 R53, R53, 0x10, RZ ;  /* 0x0000001035357819 */ /* 0x000fe200000006ff */
[----:B------:R-:W-:Y:S01]  /*5090*/  FMUL.FTZ R68, R29, -1.4426950216293334961 ;  /* 0xbfb8aa3b1d447820 */ /* 0x000fe20000410000 */
[----:B------:R-:W-:Y:S01]  /*50a0*/  FMUL.FTZ R70, R32, -1.4426950216293334961 ;  /* 0xbfb8aa3b20467820 */ /* 0x000fe20000410000 */
[----:B------:R-:W-:-:S03]  /*50b0*/  FMUL.FTZ R69, R31, -1.4426950216293334961 ;  /* 0xbfb8aa3b1f457820 */ /* 0x000fc60000410000 */
[----:B------:R-:W-:Y:S01]  /*50c0*/  MUFU.EX2 R157, R72 ;  /* 0x00000048009d7308 */ /* 0x000fe20000000800 */
[----:B------:R-:W-:Y:S01]  /*50d0*/  FMUL.FTZ R73, R35, -1.4426950216293334961 ;  /* 0xbfb8aa3b23497820 */ /* 0x000fe20000410000 */
[----:B--2---:R-:W-:Y:S01]  /*50e0*/  FADD.FTZ R5, R5, 1 ;  /* 0x3f80000005057421 */ /* 0x004fe20000010000 */
[----:B------:R-:W-:Y:S01]  /*50f0*/  IMAD.U32 R76, R76, 0x10000, RZ ;  /* 0x000100004c4c7824 */ /* 0x000fe200078e00ff */
[----:B------:R-:W-:-:S04]  /*5100*/  SHF.L.U32 R75, R75, 0x10, RZ ;  /* 0x000000104b4b7819 */ /* 0x000fc800000006ff */
[----:B------:R-:W-:Y:S01]  /*5110*/  MUFU.EX2 R71, R70 ;  /* 0x0000004600477308 */ /* 0x000fe20000000800 */
[----:B------:R-:W-:Y:S01]  /*5120*/  SHF.L.U32 R57, R57, 0x10, RZ ;  /* 0x0000001039397819 */ /* 0x000fe200000006ff */
[----:B0-----:R-:W-:-:S06]  /*5130*/  FMUL.FTZ R2, R33, -1.4426950216293334961 ;  /* 0xbfb8aa3b21027820 */ /* 0x001fcc0000410000 */
        /* <DEDUP_REMOVED lines=20> */
[----:B------:R-:W-:-:S03]  /*5280*/  NOP ;  /* 0x0000000000007918 */ /* 0x000fc60000000000 */
[----:B------:R-:W4:Y:S04]  /*5290*/  LDS.U16 R40, [R111] ;  /* 0x000000006f287984 */ /* 0x000f280000000400 */
[----:B------:R-:W5:Y:S04]  /*52a0*/  LDS.U16 R41, [R111+0x2] ;  /* 0x000002006f297984 */ /* 0x000f680000000400 */
[----:B------:R-:W5:Y:S04]  /*52b0*/  LDS.U16 R42, [R111+0x4] ;  /* 0x000004006f2a7984 */ /* 0x000f680000000400 */
[----:B------:R-:W5:Y:S01]  /*52c0*/  LDS.U16 R44, [R111+0x6] ;  /* 0x000006006f2c7984 */ /* 0x000f620000000400 */
[----:B0-----:R-:W-:Y:S01]  /*52d0*/  FADD.FTZ R50, R64, 1 ;  /* 0x3f80000040327421 */ /* 0x001fe20000010000 */
[----:B------:R-:W0:Y:S01]  /*52e0*/  MUFU.RCP R45, R61 ;  /* 0x0000003d002d7308 */ /* 0x000e220000001000 */
[----:B------:R-:W-:Y:S01]  /*52f0*/  FADD.FTZ R46, R63, 1 ;  /* 0x3f8000003f2e7421 */ /* 0x000fe20000010000 */
[----:B------:R-:W5:Y:S01]  /*5300*/  LDS.U16 R64, [R111+0xa] ;  /* 0x00000a006f407984 */ /* 0x000f620000000400 */
[----:B--2---:R-:W-:-:S03]  /*5310*/  FADD.FTZ R51, R65, 1 ;  /* 0x3f80000041337421 */ /* 0x004fc60000010000 */
[----:B------:R-:W2:Y:S01]  /*5320*/  LDS.U16 R63, [R111+0x8] ;  /* 0x000008006f3f7984 */ /* 0x000ea20000000400 */
[----:B------:R-:W-:Y:S01]  /*5330*/  FADD.FTZ R43, R62, 1 ;  /* 0x3f8000003e2b7421 */ /* 0x000fe20000010000 */
[----:B------:R-:W5:Y:S02]  /*5340*/  MUFU.RCP R46, R46 ;  /* 0x0000002e002e7308 */ /* 0x000f640000001000 */
[----:B------:R-:W2:Y:S01]  /*5350*/  LDS.U16 R65, [R111+0xc] ;  /* 0x00000c006f417984 */ /* 0x000ea20000000400 */
[----:B-1----:R-:W-:-:S05]  /*5360*/  FADD.FTZ R52, R66, 1 ;  /* 0x3f80000042347421 */ /* 0x002fca0000010000 */
[----:B------:R1:W-:Y:S01]  /*5370*/  MUFU.RCP R48, R4 ;  /* 0x0000000400307308 */ /* 0x0003e20000001000 */
[----:B0-----:R-:W-:Y:S01]  /*5380*/  FADD.FTZ R3, -R45, 1 ;  /* 0x3f8000002d037421 */ /* 0x001fe20000010100 */
[----:B------:R-:W0:Y:S01]  /*5390*/  LDS.U16 R66, [R111+0xe] ;  /* 0x00000e006f427984 */ /* 0x000e220000000400 */
[----:B---3--:R-:W-:-:S03]  /*53a0*/  FADD.FTZ R55, R67, 1 ;  /* 0x3f80000043377421 */ /* 0x008fc60000010000 */
[----:B------:R-:W-:Y:S02]  /*53b0*/  LDS.U16 R72, [R111+0x12] ;  /* 0x000012006f487984 */ /* 0x000fe40000000400 */
[----:B------:R-:W3:Y:S01]  /*53c0*/  MUFU.RCP R43, R43 ;  /* 0x0000002b002b7308 */ /* 0x000ee20000001000 */
[----:B----4-:R-:W-:Y:S01]  /*53d0*/  SHF.L.U32 R40, R40, 0x10, RZ ;  /* 0x0000001028287819 */ /* 0x010fe200000006ff */
[----:B------:R-:W-:Y:S01]  /*53e0*/  FFMA.FTZ R58, R22, R3, 1 ;  /* 0x3f800000163a7423 */ /* 0x000fe20000010003 */
[----:B------:R-:W4:Y:S03]  /*53f0*/  LDS.U16 R67, [R111+0x10] ;  /* 0x000010006f437984 */ /* 0x000f260000000400 */
[----:B-1----:R-:W-:Y:S01]  /*5400*/  FMUL.FTZ R4, R53, R40 ;  /* 0x0000002835047220 */ /* 0x002fe20000410000 */
[----:B-----5:R-:W-:Y:S01]  /*5410*/  SHF.L.U32 R41, R41, 0x10, RZ ;  /* 0x0000001029297819 */ /* 0x020fe200000006ff */
[----:B------:R3:W-:Y:S01]  /*5420*/  MUFU.RCP R49, R5 ;  /* 0x0000000500317308 */ /* 0x0007e20000001000 */
[----:B------:R-:W1:Y:S01]  /*5430*/  LDS.U16 R153, [R111+0x14] ;  /* 0x000014006f997984 */ /* 0x000e620000000400 */
[----:B------:R-:W-:Y:S01]  /*5440*/  FMUL.FTZ R3, R45, R4 ;  /* 0x000000042d037220 */ /* 0x000fe20000410000 */
[----:B------:R-:W-:Y:S01]  /*5450*/  FADD.FTZ R4, -R46, 1 ;  /* 0x3f8000002e047421 */ /* 0x000fe20000010100 */
[----:B------:R-:W-:Y:S01]  /*5460*/  IMAD.U32 R42, R42, 0x10000, RZ ;  /* 0x000100002a2a7824 */ /* 0x000fe200078e00ff */
[----:B------:R-:W-:Y:S01]  /*5470*/  SHF.L.U32 R44, R44, 0x10, RZ ;  /* 0x000000102c2c7819 */ /* 0x000fe200000006ff */
[----:B------:R-:W5:Y:S01]  /*5480*/  LDS.U16 R159, [R111+0x16] ;  /* 0x000016006f9f7984 */ /* 0x000f620000000400 */
[----:B------:R-:W-:Y:S01]  /*5490*/  FFMA.FTZ R60, R11, R4, 1 ;  /* 0x3f8000000b3c7423 */ /* 0x000fe20000010004 */
[----:B------:R-:W0:Y:S01]  /*54a0*/  MUFU.RCP R50, R50 ;  /* 0x0000003200327308 */ /* 0x000e220000001000 */
[----:B---3--:R-:W-:Y:S01]  /*54b0*/  FADD.FTZ R5, -R43, 1 ;  /* 0x3f8000002b057421 */ /* 0x008fe20000010100 */
[----:B------:R-:W-:Y:S01]  /*54c0*/  FMUL.FTZ R4, R76, R41 ;  /* 0x000000294c047220 */ /* 0x000fe20000410000 */
[----:B------:R-:W-:Y:S01]  /*54d0*/  FMUL.FTZ R59, R75, R42 ;  /* 0x0000002a4b3b7220 */ /* 0x000fe20000410000 */
[----:B------:R-:W-:Y:S01]  /*54e0*/  FADD.FTZ R62, -R48, 1 ;  /* 0x3f800000303e7421 */ /* 0x000fe20000010100 */
[----:B------:R-:W-:Y:S01]  /*54f0*/  FMUL.FTZ R61, R57, R44 ;  /* 0x0000002c393d7220 */ /* 0x000fe20000410000 */
[----:B------:R-:W-:Y:S01]  /*5500*/  FFMA.FTZ R5, R10, R5, 1 ;  /* 0x3f8000000a057423 */ /* 0x000fe20000010005 */
[----:B------:R-:W-:Y:S01]  /*5510*/  FMUL.FTZ R4, R43, R4 ;  /* 0x000000042b047220 */ /* 0x000fe20000410000 */
[----:B------:R-:W3:Y:S01]  /*5520*/  MUFU.RCP R51, R51 ;  /* 0x0000003300337308 */ /* 0x000ee20000001000 */
[----:B------:R-:W-:Y:S01]  /*5530*/  FMUL.FTZ R59, R46, R59 ;  /* 0x0000003b2e3b7220 */ /* 0x000fe20000410000 */
[----:B------:R-:W-:Y:S01]  /*5540*/  FFMA.FTZ R62, R23, R62, 1 ;  /* 0x3f800000173e7423 */ /* 0x000fe2000001003e */
[----:B------:R-:W-:Y:S01]  /*5550*/  FMUL.FTZ R61, R48, R61 ;  /* 0x0000003d303d7220 */ /* 0x000fe20000410000 */
[----:B------:R-:W-:Y:S01]  /*5560*/  FMUL.FTZ R4, R4, R5 ;  /* 0x0000000504047220 */ /* 0x000fe20000410000 */
[----:B------:R-:W-:Y:S01]  /*5570*/  FMUL.FTZ R5, R59, R60 ;  /* 0x0000003c3b057220 */ /* 0x000fe20000410000 */
[----:B------:R-:W-:Y:S01]  /*5580*/  SHF.L.U32 R59, R54, 0x10, RZ ;  /* 0x00000010363b7819 */ /* 0x000fe200000006ff */
[----:B------:R-:W5:Y:S01]  /*5590*/  LDS.U16 R158, [R111+0x18] ;  /* 0x000018006f9e7984 */ /* 0x000f620000000400 */
[----:B------:R-:W4:Y:S01]  /*55a0*/  MUFU.RCP R52, R52 ;  /* 0x0000003400347308 */ /* 0x000f220000001000 */
[----:B------:R-:W-:Y:S01]  /*55b0*/  FMUL.FTZ R70, R61, R62 ;  /* 0x0000003e3d467220 */ /* 0x000fe20000410000 */
[----:B------:R-:W-:Y:S01]  /*55c0*/  SHF.L.U32 R54, R64, 0x10, RZ ;  /* 0x0000001040367819 */ /* 0x000fe200000006ff */
[----:B------:R-:W-:Y:S01]  /*55d0*/  FMUL.FTZ R3, R3, R58 ;  /* 0x0000003a03037220 */ /* 0x000fe20000410000 */
[----:B------:R-:W-:Y:S01]  /*55e0*/  FADD.FTZ R61, R71, 1 ;  /* 0x3f800000473d7421 */ /* 0x000fe20000010000 */
[----:B------:R-:W-:Y:S01]  /*55f0*/  FADD.FTZ R164, R160, 1 ;  /* 0x3f800000a0a47421 */ /* 0x000fe20000010000 */
[----:B------:R-:W-:Y:S01]  /*5600*/  FADD.FTZ R73, R69, 1 ;  /* 0x3f80000045497421 */ /* 0x000fe20000010000 */
[----:B------:R-:W-:Y:S01]  /*5610*/  FMUL.FTZ R2, R37, -1.4426950216293334961 ;  /* 0xbfb8aa3b25027820 */ /* 0x000fe20000410000 */
[----:B------:R-:W1:Y:S01]  /*5620*/  MUFU.RCP R55, R55 ;  /* 0x0000003700377308 */ /* 0x000e620000001000 */
[----:B------:R-:W-:Y:S01]  /*5630*/  FADD.FTZ R58, R68, 1 ;  /* 0x3f800000443a7421 */ /* 0x000fe20000010000 */
[----:B------:R-:W-:Y:S01]  /*5640*/  IMAD.U32 R71, R47, 0x10000, RZ ;  /* 0x000100002f477824 */ /* 0x000fe200078e00ff */
[----:B------:R-:W-:Y:S01]  /*5650*/  SHF.L.U32 R60, R56, 0x10, RZ ;  /* 0x00000010383c7819 */ /* 0x000fe200000006ff */
[----:B------:R-:W5:Y:S01]  /*5660*/  LDS.U16 R160, [R111+0x1a] ;  /* 0x00001a006fa07984 */ /* 0x000f620000000400 */
[----:B--2---:R-:W-:Y:S01]  /*5670*/  SHF.L.U32 R47, R63, 0x10, RZ ;  /* 0x000000103f2f7819 */ /* 0x004fe200000006ff */
[----:B0-----:R-:W-:Y:S01]  /*5680*/  FADD.FTZ R68, -R50, 1 ;  /* 0x3f80000032447421 */ /* 0x001fe20000010100 */
[----:B------:R-:W-:Y:S01]  /*5690*/  SHF.L.U32 R56, R65, 0x10, RZ ;  /* 0x0000001041387819 */ /* 0x000fe200000006ff */
[----:B------:R-:W-:Y:S01]  /*56a0*/  FMUL.FTZ R63, R59, R54 ;  /* 0x000000363b3f7220 */ /* 0x000fe20000410000 */
[----:B------:R-:W0:Y:S01]  /*56b0*/  MUFU.RCP R58, R58 ;  /* 0x0000003a003a7308 */ /* 0x000e220000001000 */
[----:B------:R-:W-:Y:S01]  /*56c0*/  FMUL.FTZ R64, R60, R47 ;  /* 0x0000002f3c407220 */ /* 0x000fe20000410000 */
[----:B------:R-:W-:Y:S01]  /*56d0*/  FADD.FTZ R69, -R49, 1 ;  /* 0x3f80000031457421 */ /* 0x000fe20000010100 */
[----:B------:R-:W-:Y:S01]  /*56e0*/  FFMA.FTZ R68, R25, R68, 1 ;  /* 0x3f80000019447423 */ /* 0x000fe20000010044 */
[----:B------:R-:W-:Y:S01]  /*56f0*/  FMUL.FTZ R63, R50, R63 ;  /* 0x0000003f323f7220 */ /* 0x000fe20000410000 */
[----:B------:R-:W-:Y:S01]  /*5700*/  FMUL.FTZ R74, R71, R56 ;  /* 0x00000038474a7220 */ /* 0x000fe20000410000 */
[----:B------:R-:W-:Y:S01]  /*5710*/  FADD.FTZ R155, R78, 1 ;  /* 0x3f8000004e9b7421 */ /* 0x000fe20000010000 */
[----:B------:R-:W2:Y:S01]  /*5720*/  LDS.U16 R161, [R111+0x1c] ;  /* 0x00001c006fa17984 */ /* 0x000ea20000000400 */
[----:B------:R4:W-:Y:S01]  /*5730*/  MUFU.RCP R62, R73 ;  /* 0x00000049003e7308 */ /* 0x0009e20000001000 */
[----:B------:R-:W-:Y:S01]  /*5740*/  FMUL.FTZ R64, R49, R64 ;  /* 0x0000004031407220 */ /* 0x000fe20000410000 */
[----:B------:R-:W-:Y:S01]  /*5750*/  FFMA.FTZ R69, R24, R69, 1 ;  /* 0x3f80000018457423 */ /* 0x000fe20000010045 */
[----:B------:R-:W-:Y:S01]  /*5760*/  FMUL.FTZ R78, R63, R68 ;  /* 0x000000443f4e7220 */ /* 0x000fe20000410000 */
[----:B------:R-:W2:Y:S01]  /*5770*/  LDS.U16 R163, [R111+0x1e] ;  /* 0x00001e006fa37984 */ /* 0x000ea20000000400 */
[C---:B---3--:R-:W-:Y:S01]  /*5780*/  FMUL.FTZ R74, R51.reuse, R74 ;  /* 0x0000004a334a7220 */ /* 0x048fe20000410000 */
[----:B----4-:R-:W-:Y:S01]  /*5790*/  FADD.FTZ R73, -R51, 1 ;  /* 0x3f80000033497421 */ /* 0x010fe20000010100 */
[----:B------:R-:W-:Y:S01]  /*57a0*/  IMAD.U32 R63, R39, 0x10000, RZ ;  /* 0x00010000273f7824 */ /* 0x000fe200078e00ff */
[----:B------:R-:W-:Y:S01]  /*57b0*/  SHF.L.U32 R68, R36, 0x10, RZ ;  /* 0x0000001024447819 */ /* 0x000fe200000006ff */
[----:B------:R-:W-:Y:S01]  /*57c0*/  FADD.FTZ R36, -R52, 1 ;  /* 0x3f80000034247421 */ /* 0x000fe20000010100 */
[----:B------:R-:W-:Y:S01]  /*57d0*/  FFMA.FTZ R65, R26, R73, 1 ;  /* 0x3f8000001a417423 */ /* 0x000fe20000010049 */
[----:B-1----:R-:W-:Y:S01]  /*57e0*/  FADD.FTZ R39, -R55, 1 ;  /* 0x3f80000037277421 */ /* 0x002fe20000010100 */
[----:B------:R-:W-:Y:S01]  /*57f0*/  FMUL.FTZ R73, R64, R69 ;  /* 0x0000004540497220 */ /* 0x000fe20000410000 */
[----:B------:R-:W1:Y:S01]  /*5800*/  MUFU.EX2 R2, R2 ;  /* 0x0000000200027308 */ /* 0x000e620000000800 */
[----:B------:R-:W-:Y:S01]  /*5810*/  FMUL.FTZ R165, R74, R65 ;  /* 0x000000414aa57220 */ /* 0x000fe20000410000 */
[----:B------:R-:W-:Y:S01]  /*5820*/  FFMA.FTZ R74, R27, R36, 1 ;  /* 0x3f8000001b4a7423 */ /* 0x000fe20000010024 */
[----:B------:R-:W-:-:S02]  /*5830*/  SHF.L.U32 R36, R66, 0x10, RZ ;  /* 0x0000001042247819 */ /* 0x000fc400000006ff */
[----:B------:R-:W-:-:S03]  /*5840*/  SHF.L.U32 R69, R38, 0x10, RZ ;  /* 0x0000001026457819 */ /* 0x000fc600000006ff */
[----:B------:R-:W3:Y:S01]  /*5850*/  MUFU.RCP R61, R61 ;  /* 0x0000003d003d7308 */ /* 0x000ee20000001000 */
[----:B------:R-:W-:Y:S02]  /*5860*/  IMAD.U32 R38, R67, 0x10000, RZ ;  /* 0x0001000043267824 */ /* 0x000fe400078e00ff */
[----:B------:R-:W-:-:S05]  /*5870*/  FADD.FTZ R65, R157, 1 ;  /* 0x3f8000009d417421 */ /* 0x000fca0000010000 */
[----:B------:R4:W2:Y:S01]  /*5880*/  MUFU.RCP R64, R155 ;  /* 0x0000009b00407308 */ /* 0x0008a20000001000 */
[----:B0-----:R-:W-:Y:S01]  /*5890*/  FADD.FTZ R162, -R58, 1 ;  /* 0x3f8000003aa27421 */ /* 0x001fe20000010100 */
[----:B------:R-:W-:Y:S01]  /*58a0*/  FMUL.FTZ R67, R63, R36 ;  /* 0x000000243f437220 */ /* 0x000fe20000410000 */
[----:B----4-:R-:W-:Y:S01]  /*58b0*/  FFMA.FTZ R155, R28, R39, 1 ;  /* 0x3f8000001c9b7423 */ /* 0x010fe20000010027 */
[----:B------:R-:W-:Y:S01]  /*58c0*/  SHF.L.U32 R39, R72, 0x10, RZ ;  /* 0x0000001048277819 */ /* 0x000fe200000006ff */
[----:B------:R-:W-:-:S04]  /*58d0*/  FMUL.FTZ R66, R69, R38 ;  /* 0x0000002645427220 */ /* 0x000fc80000410000 */
[----:B------:R-:W-:Y:S01]  /*58e0*/  FMUL.FTZ R157, R68, R39 ;  /* 0x00000027449d7220 */ /* 0x000fe20000410000 */
[----:B------:R-:W-:Y:S01]  /*58f0*/  FFMA.FTZ R162, R29, R162, 1 ;  /* 0x3f8000001da27423 */ /* 0x000fe200000100a2 */
[----:B------:R-:W-:Y:S01]  /*5900*/  FMUL.FTZ R67, R52, R67 ;  /* 0x0000004334437220 */ /* 0x000fe20000410000 */
[----:B------:R-:W-:Y:S01]  /*5910*/  FMUL.FTZ R66, R55, R66 ;  /* 0x0000004237427220 */ /* 0x000fe20000410000 */
[----:B------:R-:W-:Y:S01]  /*5920*/  FMUL.FTZ R157, R58, R157 ;  /* 0x0000009d3a9d7220 */ /* 0x000fe20000410000 */
[----:B------:R-:W0:Y:S01]  /*5930*/  MUFU.RCP R65, R65 ;  /* 0x0000004100417308 */ /* 0x000e220000001000 */
[----:B------:R-:W-:Y:S01]  /*5940*/  FMUL.FTZ R166, R67, R74 ;  /* 0x0000004a43a67220 */ /* 0x000fe20000410000 */
[----:B------:R-:W-:Y:S01]  /*5950*/  FMUL.FTZ R67, R66, R155 ;  /* 0x0000009b42437220 */ /* 0x000fe20000410000 */
[----:B------:R-:W-:Y:S01]  /*5960*/  FMUL.FTZ R168, R157, R162 ;  /* 0x000000a29da87220 */ /* 0x000fe20000410000 */
[----:B------:R-:W-:Y:S01]  /*5970*/  SHF.L.U32 R157, R7, 0x10, RZ ;  /* 0x00000010079d7819 */ /* 0x000fe200000006ff */
[----:B-1----:R-:W-:Y:S01]  /*5980*/  FADD.FTZ R74, R2, 1 ;  /* 0x3f800000024a7421 */ /* 0x002fe20000010000 */
[----:B------:R-:W-:Y:S01]  /*5990*/  SHF.L.U32 R30, R30, 0x10, RZ ;  /* 0x000000101e1e7819 */ /* 0x000fe200000006ff */
[----:B---3--:R-:W-:Y:S01]  /*59a0*/  FADD.FTZ R7, -R61, 1 ;  /* 0x3f8000003d077421 */ /* 0x008fe20000010100 */
[----:B------:R-:W-:-:S02]  /*59b0*/  SHF.L.U32 R66, R9, 0x10, RZ ;  /* 0x0000001009427819 */ /* 0x000fc400000006ff */
[----:B------:R-:W-:Y:S02]  /*59c0*/  SHF.L.U32 R153, R153, 0x10, RZ ;  /* 0x0000001099997819 */ /* 0x000fe400000006ff */
[----:B-----5:R-:W-:Y:S01]  /*59d0*/  SHF.L.U32 R159, R159, 0x10, RZ ;  /* 0x000000109f9f7819 */ /* 0x020fe200000006ff */
[----:B------:R-:W-:Y:S02]  /*59e0*/  IMAD.U32 R155, R8, 0x10000, RZ ;  /* 0x00010000089b7824 */ /* 0x000fe400078e00ff */
[----:B------:R-:W-:Y:S01]  /*59f0*/  FFMA.FTZ R9, R32, R7, 1 ;  /* 0x3f80000020097423 */ /* 0x000fe20000010007 */
[----:B------:R-:W-:Y:S01]  /*5a00*/  FADD.FTZ R2, -R62, 1 ;  /* 0x3f8000003e027421 */ /* 0x000fe20000010100 */
[----:B------:R-:W-:Y:S02]  /*5a10*/  IMAD.U32 R158, R158, 0x10000, RZ ;  /* 0x000100009e9e7824 */ /* 0x000fe400078e00ff */
[----:B------:R-:W-:Y:S01]  /*5a20*/  FMUL.FTZ R7, R30, R153 ;  /* 0x000000991e077220 */ /* 0x000fe20000410000 */
[----:B------:R-:W-:Y:S01]  /*5a30*/  FMUL.FTZ R8, R66, R159 ;  /* 0x0000009f42087220 */ /* 0x000fe20000410000 */
[----:B------:R1:W3:Y:S01]  /*5a40*/  MUFU.RCP R72, R164 ;  /* 0x000000a400487308 */ /* 0x0002e20000001000 */
[----:B--2---:R-:W-:Y:S01]  /*5a50*/  FADD.FTZ R162, -R64, 1 ;  /* 0x3f80000040a27421 */ /* 0x004fe20000010100 */
[----:B------:R-:W-:Y:S01]  /*5a60*/  FFMA.FTZ R2, R31, R2, 1 ;  /* 0x3f8000001f027423 */ /* 0x000fe20000010002 */
[----:B------:R-:W-:Y:S01]  /*5a70*/  FMUL.FTZ R167, R155, R158 ;  /* 0x0000009e9ba77220 */ /* 0x000fe20000410000 */
[----:B------:R-:W-:Y:S01]  /*5a80*/  FMUL.FTZ R7, R62, R7 ;  /* 0x000000073e077220 */ /* 0x000fe20000410000 */
[----:B------:R-:W-:-:S03]  /*5a90*/  FMUL.FTZ R8, R61, R8 ;  /* 0x000000083d087220 */ /* 0x000fc60000410000 */
[----:B------:R-:W2:Y:S01]  /*5aa0*/  MUFU.RCP R74, R74 ;  /* 0x0000004a004a7308 */ /* 0x000ea20000001000 */
[----:B------:R-:W-:Y:S01]  /*5ab0*/  SHF.L.U32 R160, R160, 0x10, RZ ;  /* 0x00000010a0a07819 */ /* 0x000fe200000006ff */
[----:B------:R-:W-:Y:S01]  /*5ac0*/  FFMA.FTZ R162, R33, R162, 1 ;  /* 0x3f80000021a27423 */ /* 0x000fe200000100a2 */
[----:B------:R-:W-:Y:S01]  /*5ad0*/  FMUL.FTZ R167, R64, R167 ;  /* 0x000000a740a77220 */ /* 0x000fe20000410000 */
[----:B------:R-:W-:Y:S01]  /*5ae0*/  FMUL.FTZ R2, R7, R2 ;  /* 0x0000000207027220 */ /* 0x000fe20000410000 */
[----:B------:R-:W-:Y:S01]  /*5af0*/  FMUL.FTZ R9, R8, R9 ;  /* 0x0000000908097220 */ /* 0x000fe20000410000 */
[----:B0-----:R-:W-:Y:S01]  /*5b00*/  FADD.FTZ R7, -R65, 1 ;  /* 0x3f80000041077421 */ /* 0x001fe20000010100 */
[----:B------:R-:W-:Y:S01]  /*5b10*/  FMUL.FTZ R8, R157, R160 ;  /* 0x000000a09d087220 */ /* 0x000fe20000410000 */
[----:B------:R-:W0:Y:S01]  /*5b20*/  S2UR UR8, SR_CgaCtaId ;  /* 0x00000000000879c3 */ /* 0x000e220000008800 */
[----:B------:R-:W-:Y:S01]  /*5b30*/  FMUL.FTZ R167, R167, R162 ;  /* 0x000000a2a7a77220 */ /* 0x000fe20000410000 */
[----:B------:R-:W-:Y:S01]  /*5b40*/  SHF.L.U32 R162, R6, 0x10, RZ ;  /* 0x0000001006a27819 */ /* 0x000fe200000006ff */
[----:B------:R-:W-:Y:S01]  /*5b50*/  FFMA.FTZ R7, R34, R7, 1 ;  /* 0x3f80000022077423 */ /* 0x000fe20000010007 */
[----:B------:R-:W-:Y:S01]  /*5b60*/  SHF.L.U32 R161, R161, 0x10, RZ ;  /* 0x00000010a1a17819 */ /* 0x000fe200000006ff */
[----:B------:R-:W-:Y:S01]  /*5b70*/  FMUL.FTZ R8, R65, R8 ;  /* 0x0000000841087220 */ /* 0x000fe20000410000 */
[----:B------:R-:W-:Y:S01]  /*5b80*/  SHF.L.U32 R163, R163, 0x10, RZ ;  /* 0x00000010a3a37819 */ /* 0x000fe200000006ff */
[----:B-1----:R-:W-:-:S02]  /*5b90*/  IMAD.U32 R164, R0, 0x10000, RZ ;  /* 0x0001000000a47824 */ /* 0x002fc400078e00ff */
[----:B---3--:R-:W-:Y:S01]  /*5ba0*/  FADD.FTZ R0, -R72, 1 ;  /* 0x3f80000048007421 */ /* 0x008fe20000010100 */
        /* <DEDUP_REMOVED lines=47> */
[----:B------:R-:W-:Y:S01]  /*5ea0*/  LDS.U16 R67, [R127] ;  /* 0x000000007f437984 */ /* 0x000fe20000000400 */
[----:B------:R-:W-:Y:S01]  /*5eb0*/  MOV R78, UR7 ;  /* 0x00000007004e7c02 */ /* 0x000fe20008000f00 */
[----:B0-----:R-:W1:Y:S02]  /*5ec0*/  LDC.64 R6, c[0x0][0x398] ;  /* 0x0000e600ff067b82 */ /* 0x001e640000000a00 */
        /* <DEDUP_REMOVED lines=18> */
[----:B-1----:R-:W-:Y:S01]  /*5ff0*/  IMAD R0, R6, UR20, RZ ;  /* 0x0000001406007c24 */ /* 0x002fe2000f8e02ff */
[----:B------:R-:W-:Y:S01]  /*6000*/  IADD3 R2, P1, R14, R12, RZ ;  /* 0x0000000c0e027210 */ /* 0x000fe20007f3e0ff */
[----:B------:R-:W-:Y:S01]  /*6010*/  IMAD.WIDE.U32 R4, R6, UR21, RZ ;  /* 0x0000001506047c25 */ /* 0x000fe2000f8e00ff */
[----:B------:R-:W-:Y:S01]  /*6020*/  LOP3.LUT R176, R176, 0xfffffffd, RZ, 0xc0, !PT ;  /* 0xfffffffdb0b07812 */ /* 0x000fe200078ec0ff */
[----:B------:R-:W-:Y:S02]  /*6030*/  BSSY B0, `(.L_x_4587) ;  /* 0x0000012000007945 */ /* 0x000fe40003800000 */
[----:B------:R-:W-:Y:S01]  /*6040*/  IMAD R9, R7, UR21, R0 ;  /* 0x0000001507097c24 */ /* 0x000fe2000f8e0200 */
[----:B------:R-:W-:Y:S01]  /*6050*/  @P6 LOP3.LUT R176, R176, 0x2, RZ, 0xfc, !PT ;  /* 0x00000002b0b06812 */ /* 0x000fe200078efcff */
[----:B--2---:R-:W-:-:S03]  /*6060*/  IMAD.X R3, R15, 0x1, R13, P1 ;  /* 0x000000010f037824 */ /* 0x004fc600008e060d */
        /* <DEDUP_REMOVED lines=14> */
.L_x_4588:
[----:B------:R-:W-:Y:S05]  /*6150*/  BSYNC B0 ;  /* 0x0000000000007941 */ /* 0x000fea0003800000 */
.L_x_4587:
        /* <DEDUP_REMOVED lines=54> */
[----:B-1----:R-:W-:Y:S01]  /*64c0*/  FMUL.FTZ R73, R60, R24 ;  /* 0x000000183c497220 */ /* 0x002fe20000410000 */
        /* <DEDUP_REMOVED lines=10> */
[----:B0-----:R-:W-:Y:S01]  /*6570*/  FMUL.FTZ R67, R30, R31 ;  /* 0x0000001f1e437220 */ /* 0x001fe20000410000 */
        /* <DEDUP_REMOVED lines=31> */
[----:B--2---:R-:W-:Y:S01]  /*6770*/  FMUL.FTZ R4, R37, R163 ;  /* 0x000000a325047220 */ /* 0x004fe20000410000 */
[----:B------:R-:W-:Y:S01]  /*6780*/  PRMT R5, R22, 0x7632, R5 ;  /* 0x0000763216057816 */ /* 0x000fe20000000005 */
        /* <DEDUP_REMOVED lines=39> */
[----:B-1----:R-:W-:Y:S01]  /*6a00*/  IMAD.WIDE.U32 R4, R6, UR21, RZ ;  /* 0x0000001506047c25 */ /* 0x002fe2000f8e00ff */
        /* <DEDUP_REMOVED lines=26> */
.L_x_4591:
[----:B------:R-:W-:Y:S05]  /*6bb0*/  BSYNC B0 ;  /* 0x0000000000007941 */ /* 0x000fea0003800000 */
.L_x_4590:
        /* <DEDUP_REMOVED lines=42> */
.L_x_4589:
[----:B0-----:R-:W-:Y:S01]  /*6e60*/  SHF.L.U32 R2, R178, 0x10, RZ ;  /* 0x00000010b2027819 */ /* 0x001fe200000006ff */
[----:B--2---:R-:W-:Y:S01]  /*6e70*/  IMAD.U32 R5, R108, 0x10000, RZ ;  /* 0x000100006c057824 */ /* 0x004fe200078e00ff */
        /* <DEDUP_REMOVED lines=59> */
[----:B------:R-:W-:Y:S01]  /*7230*/  ISETP.GE.AND P0, PT, R14, R129, PT ;  /* 0x000000810e00720c */ /* 0x000fe20003f06270 */
[----:B------:R-:W-:Y:S01]  /*7240*/  ULDC.64 UR8, c[0x0][0x230] ;  /* 0x00008c0000087ab9 */ /* 0x000fe20000000a00 */
[----:B------:R-:W-:Y:S01]  /*7250*/  IADD3 R28, R131, -0x1, RZ ;  /* 0xffffffff831c7810 */ /* 0x000fe20007ffe0ff */
[----:B------:R-:W-:Y:S01]  /*7260*/  IMAD R4, R177, UR8, RZ ;  /* 0x00000008b1047c24 */ /* 0x000fe2000f8e02ff */
[----:B------:R-:W-:Y:S01]  /*7270*/  LOP3.LUT R176, R176, 0xfffffffe, RZ, 0xc0, !PT ;  /* 0xfffffffeb0b07812 */ /* 0x000fe200078ec0ff */
[C---:B------:R-:W-:Y:S01]  /*7280*/  IMAD.WIDE.U32 R22, R151.reuse, UR8, RZ ;  /* 0x0000000897167c25 */ /* 0x040fe2000f8e00ff */
[----:B------:R-:W-:Y:S01]  /*7290*/  LEA.HI R2, R28, R28, RZ, 0x1 ;  /* 0x0000001c1c027211 */ /* 0x000fe200078f08ff */
[----:B------:R-:W-:Y:S01]  /*72a0*/  HFMA2.MMA R29, -RZ, RZ, 0, 0 ;  /* 0x00000000ff1d7435 */ /* 0x000fe200000001ff */
[----:B------:R-:W-:Y:S01]  /*72b0*/  CS2R R44, SRZ ;  /* 0x00000000002c7805 */ /* 0x000fe2000001ff00 */
[----:B------:R-:W-:Y:S01]  /*72c0*/  IMAD R27, R151, UR9, R4 ;  /* 0x00000009971b7c24 */ /* 0x000fe2000f8e0204 */
[----:B------:R-:W-:-:S02]  /*72d0*/  LOP3.LUT R3, R2, 0xfffffe, RZ, 0xc0, !PT ;  /* 0x00fffffe02037812 */ /* 0x000fc400078ec0ff */
[----:B------:R-:W-:Y:S02]  /*72e0*/  CS2R R42, SRZ ;  /* 0x00000000002a7805 */ /* 0x000fe4000001ff00 */
[----:B------:R-:W-:Y:S02]  /*72f0*/  CS2R R40, SRZ ;  /* 0x0000000000287805 */ /* 0x000fe4000001ff00 */
[----:B------:R-:W-:Y:S02]  /*7300*/  @P0 LOP3.LUT R176, R176, 0x1, RZ, 0xfc, !PT ;  /* 0x00000001b0b00812 */ /* 0x000fe400078efcff */
[----:B------:R-:W-:Y:S02]  /*7310*/  CS2R R38, SRZ ;  /* 0x0000000000267805 */ /* 0x000fe4000001ff00 */
[----:B------:R-:W-:Y:S02]  /*7320*/  IADD3 R28, R28, -R3, RZ ;  /* 0x800000031c1c7210 */ /* 0x000fe40007ffe0ff */
[----:B------:R-:W-:-:S02]  /*7330*/  CS2R R36, SRZ ;  /* 0x0000000000247805 */ /* 0x000fc4000001ff00 */
[----:B------:R-:W-:Y:S02]  /*7340*/  CS2R R34, SRZ ;  /* 0x0000000000227805 */ /* 0x000fe4000001ff00 */
[----:B------:R-:W-:Y:S02]  /*7350*/  CS2R R32, SRZ ;  /* 0x0000000000207805 */ /* 0x000fe4000001ff00 */
[----:B------:R-:W-:Y:S01]  /*7360*/  CS2R R30, SRZ ;  /* 0x00000000001e7805 */ /* 0x000fe2000001ff00 */
[----:B------:R-:W-:Y:S01]  /*7370*/  IMAD.IADD R27, R23, 0x1, R27 ;  /* 0x00000001171b7824 */ /* 0x000fe200078e021b */
        /* <DEDUP_REMOVED lines=11> */
.L_x_4636:
[----:B-1----:R-:W1:Y:S01]  /*7430*/  LDC.64 R2, c[0x0][0x2d0] ;  /* 0x0000b400ff027b82 */ /* 0x002e620000000a00 */
[----:B------:R-:W-:Y:S01]  /*7440*/  SHF.R.S32.HI R171, RZ, 0x1f, R29 ;  /* 0x0000001fffab7819 */ /* 0x000fe2000001141d */
[----:B0--3--:R-:W-:Y:S01]  /*7450*/  IMAD.WIDE.U32 R4, R29, UR18, R14 ;  /* 0x000000121d047c25 */ /* 0x009fe2000f8e000e */
[----:B------:R-:W-:Y:S02]  /*7460*/  MOV R6, R22 ;  /* 0x0000001600067202 */ /* 0x000fe40000000f00 */
[----:B------:R-:W-:Y:S01]  /*7470*/  MOV R7, R27 ;  /* 0x0000001b00077202 */ /* 0x000fe20000000f00 */
[C---:B--2---:R-:W-:Y:S01]  /*7480*/  IMAD R8, R171.reuse, UR14, RZ ;  /* 0x0000000eab087c24 */ /* 0x044fe2000f8e02ff */
[-C--:B------:R-:W-:Y:S01]  /*7490*/  ISETP.GE.AND P0, PT, R156, R129.reuse, PT ;  /* 0x000000819c00720c */ /* 0x080fe20003f06270 */
[----:B------:R-:W-:Y:S01]  /*74a0*/  IMAD R10, R171, UR18, RZ ;  /* 0x00000012ab0a7c24 */ /* 0x000fe2000f8e02ff */
[-C--:B------:R-:W-:Y:S01]  /*74b0*/  ISETP.GE.AND P1, PT, R154, R129.reuse, PT ;  /* 0x000000819a00720c */ /* 0x080fe20003f26270 */
[----:B------:R-:W-:Y:S01]  /*74c0*/  IMAD.WIDE.U32 R6, R29, UR14, R6 ;  /* 0x0000000e1d067c25 */ /* 0x000fe2000f8e0006 */
[----:B------:R-:W-:-:S02]  /*74d0*/  ISETP.GE.AND P4, PT, R148, R129, PT ;  /* 0x000000819400720c */ /* 0x000fc40003f86270 */
[----:B------:R-:W-:Y:S01]  /*74e0*/  PRMT R24, RZ, 0x7610, R24 ;  /* 0x00007610ff187816 */ /* 0x000fe20000000018 */
[C---:B------:R-:W-:Y:S01]  /*74f0*/  IMAD R9, R29.reuse, UR15, R8 ;  /* 0x0000000f1d097c24 */ /* 0x040fe2000f8e0208 */
[----:B------:R-:W-:Y:S01]  /*7500*/  LEA R8, P3, R4, R141, 0x1 ;  /* 0x0000008d04087211 */ /* 0x000fe200078608ff */
[----:B------:R-:W-:Y:S01]  /*7510*/  IMAD R11, R29, UR19, R10 ;  /* 0x000000131d0b7c24 */ /* 0x000fe2000f8e020a */
[----:B------:R-:W-:Y:S01]  /*7520*/  LOP3.LUT P5, RZ, R176, 0x1, RZ, 0xc0, !PT ;  /* 0x00000001b0ff7812 */ /* 0x000fe200078ac0ff */
[----:B------:R-:W-:-:S03]  /*7530*/  IMAD.IADD R7, R7, 0x1, R9 ;  /* 0x0000000107077824 */ /* 0x000fc600078e0209 */
[----:B------:R-:W-:Y:S02]  /*7540*/  IADD3 R5, R5, R11, RZ ;  /* 0x0000000b05057210 */ /* 0x000fe40007ffe0ff */
[----:B------:R-:W-:Y:S02]  /*7550*/  PRMT R11, RZ, 0x7610, R11 ;  /* 0x00007610ff0b7816 */ /* 0x000fe4000000000b */
[----:B-1----:R-:W-:Y:S02]  /*7560*/  LEA R2, P2, R6, R2, 0x2 ;  /* 0x0000000206027211 */ /* 0x002fe400078410ff */
[----:B------:R-:W-:Y:S02]  /*7570*/  LEA.HI.X R9, R4, R139, R5, 0x1, P3 ;  /* 0x0000008b04097211 */ /* 0x000fe400018f0c05 */
[----:B------:R-:W-:Y:S02]  /*7580*/  LEA.HI.X R3, R6, R3, R7, 0x2, P2 ;  /* 0x0000000306037211 */ /* 0x000fe400010f1407 */
[-C--:B------:R-:W-:Y:S01]  /*7590*/  ISETP.GE.AND P2, PT, R152, R129.reuse, PT ;  /* 0x000000819800720c */ /* 0x080fe20003f46270 */
[----:B------:R-:W2:Y:S01]  /*75a0*/  @!P0 LDG.E.U16 R11, desc[UR16][R8.64+0x40] ;  /* 0x00004010080b8981 */ /* 0x000ea2000c1e1500 */
[----:B------:R-:W-:-:S02]  /*75b0*/  ISETP.GE.AND P3, PT, R150, R129, PT ;  /* 0x000000819600720c */ /* 0x000fc40003f66270 */
[----:B------:R-:W-:Y:S01]  /*75c0*/  PRMT R25, RZ, 0x7610, R25 ;  /* 0x00007610ff197816 */ /* 0x000fe20000000019 */
[----:B------:R-:W3:Y:S01]  /*75d0*/  @!P1 LDG.E.U16 R24, desc[UR16][R8.64+0x80] ;  /* 0x0000801008189981 */ /* 0x000ee2000c1e1500 */
[----:B------:R-:W-:Y:S02]  /*75e0*/  PRMT R158, RZ, 0x7610, R158 ;  /* 0x00007610ff9e7816 */ /* 0x000fe4000000009e */
[----:B------:R-:W-:Y:S01]  /*75f0*/  PRMT R155, RZ, 0x7610, R155 ;  /* 0x00007610ff9b7816 */ /* 0x000fe2000000009b */
[----:B------:R1:W4:Y:S01]  /*7600*/  LDG.E R153, desc[UR16][R2.64] ;  /* 0x0000001002997981 */ /* 0x000322000c1e1900 */
[-C--:B------:R-:W-:Y:S02]  /*7610*/  ISETP.GE.AND P0, PT, R146, R129.reuse, PT ;  /* 0x000000819200720c */ /* 0x080fe40003f06270 */
[-C--:B------:R-:W-:Y:S01]  /*7620*/  ISETP.GE.AND P1, PT, R144, R129.reuse, PT ;  /* 0x000000819000720c */ /* 0x080fe20003f26270 */
[----:B------:R-:W3:Y:S01]  /*7630*/  @!P2 LDG.E.U16 R25, desc[UR16][R8.64+0xc0] ;  /* 0x0000c0100819a981 */ /* 0x000ee2000c1e1500 */
[----:B------:R-:W-:-:S03]  /*7640*/  ISETP.GE.AND P2, PT, R142, R129, PT ;  /* 0x000000818e00720c */ /* 0x000fc60003f46270 */
[----:B------:R-:W3:Y:S01]  /*7650*/  @!P3 LDG.E.U16 R158, desc[UR16][R8.64+0x100] ;  /* 0x00010010089eb981 */ /* 0x000ee2000c1e1500 */
[----:B------:R-:W-:-:S03]  /*7660*/  ISETP.GE.AND P3, PT, R140, R129, PT ;  /* 0x000000818c00720c */ /* 0x000fc60003f66270 */
[----:B------:R-:W3:Y:S01]  /*7670*/  @!P4 LDG.E.U16 R155, desc[UR16][R8.64+0x140] ;  /* 0x00014010089bc981 */ /* 0x000ee2000c1e1500 */
[----:B------:R-:W-:Y:S02]  /*7680*/  ISETP.GE.AND P4, PT, R138, R129, PT ;  /* 0x000000818a00720c */ /* 0x000fe40003f86270 */
[----:B------:R-:W-:Y:S02]  /*7690*/  PRMT R160, RZ, 0x7610, R160 ;  /* 0x00007610ffa07816 */ /* 0x000fe400000000a0 */
[----:B------:R-:W-:Y:S02]  /*76a0*/  PRMT R157, RZ, 0x7610, R157 ;  /* 0x00007610ff9d7816 */ /* 0x000fe4000000009d */
[----:B------:R-:W-:Y:S02]  /*76b0*/  PRMT R162, RZ, 0x7610, R162 ;  /* 0x00007610ffa27816 */ /* 0x000fe400000000a2 */
[----:B------:R-:W-:Y:S01]  /*76c0*/  PRMT R10, RZ, 0x7610, R10 ;  /* 0x00007610ff0a7816 */ /* 0x000fe2000000000a */
[----:B------:R-:W3:Y:S01]  /*76d0*/  @!P0 LDG.E.U16 R160, desc[UR16][R8.64+0x180] ;  /* 0x0001801008a08981 */ /* 0x000ee2000c1e1500 */
[----:B------:R-:W-:-:S02]  /*76e0*/  PRMT R159, RZ, 0x7610, R159 ;  /* 0x00007610ff9f7816 */ /* 0x000fc4000000009f */
[----:B------:R-:W-:Y:S01]  /*76f0*/  PRMT R164, RZ, 0x7610, R164 ;  /* 0x00007610ffa47816 */ /* 0x000fe200000000a4 */
[----:B------:R-:W3:Y:S01]  /*7700*/  @!P1 LDG.E.U16 R157, desc[UR16][R8.64+0x1c0] ;  /* 0x0001c010089d9981 */ /* 0x000ee2000c1e1500 */
[-C--:B------:R-:W-:Y:S02]  /*7710*/  ISETP.GE.AND P0, PT, R136, R129.reuse, PT ;  /* 0x000000818800720c */ /* 0x080fe40003f06270 */
[-C--:B------:R-:W-:Y:S01]  /*7720*/  ISETP.GE.AND P1, PT, R134, R129.reuse, PT ;  /* 0x000000818600720c */ /* 0x080fe20003f26270 */
[----:B------:R-:W3:Y:S01]  /*7730*/  @!P2 LDG.E.U16 R162, desc[UR16][R8.64+0x200] ;  /* 0x0002001008a2a981 */ /* 0x000ee2000c1e1500 */
[----:B------:R-:W-:-:S03]  /*7740*/  ISETP.GE.AND P2, PT, R132, R129, PT ;  /* 0x000000818400720c */ /* 0x000fc60003f46270 */
[----:B------:R-:W2:Y:S04]  /*7750*/  @!P5 LDG.E.U16 R10, desc[UR16][R8.64] ;  /* 0x00000010080ad981 */ /* 0x000ea8000c1e1500 */
        /* <DEDUP_REMOVED lines=9> */
[----:B------:R-:W-:-:S03]  /*77f0*/  PRMT R165, RZ, 0x7610, R165 ;  /* 0x00007610ffa57816 */ /* 0x000fc600000000a5 */
[----:B------:R-:W3:Y:S04]  /*7800*/  @!P1 LDG.E.U16 R166, desc[UR16][R8.64+0x300] ;  /* 0x0003001008a69981 */ /* 0x000ee8000c1e1500 */
[----:B------:R-:W3:Y:S04]  /*7810*/  @!P2 LDG.E.U16 R163, desc[UR16][R8.64+0x340] ;  /* 0x0003401008a3a981 */ /* 0x000ee8000c1e1500 */
[----:B------:R-:W3:Y:S04]  /*7820*/  @!P3 LDG.E.U16 R168, desc[UR16][R8.64+0x380] ;  /* 0x0003801008a8b981 */ /* 0x000ee8000c1e1500 */
[----:B------:R0:W3:Y:S01]  /*7830*/  @!P4 LDG.E.U16 R165, desc[UR16][R8.64+0x3c0] ;  /* 0x0003c01008a5c981 */ /* 0x0000e2000c1e1500 */
[----:B------:R-:W-:-:S02]  /*7840*/  IMAD R4, R177, UR24, RZ ;  /* 0x00000018b1047c24 */ /* 0x000fc4000f8e02ff */
[----:B------:R-:W-:-:S04]  /*7850*/  IMAD.WIDE.U32 R6, R151, UR24, RZ ;  /* 0x0000001897067c25 */ /* 0x000fc8000f8e00ff */
[----:B------:R-:W-:Y:S02]  /*7860*/  IMAD R169, R151, UR25, R4 ;  /* 0x0000001997a97c24 */ /* 0x000fe4000f8e0204 */
[----:B------:R-:W0:Y:S01]  /*7870*/  LDC.64 R4, c[0x0][0x2e0] ;  /* 0x0000b800ff047b82 */ /* 0x000e220000000a00 */
[----:B-1----:R-:W-:Y:S02]  /*7880*/  IMAD R2, R171, UR22, RZ ;  /* 0x00000016ab027c24 */ /* 0x002fe4000f8e02ff */
[----:B------:R-:W-:Y:S02]  /*7890*/  IADD3 R7, R7, R169, RZ ;  /* 0x000000a907077210 */ /* 0x000fe40007ffe0ff */
[C---:B0-----:R-:W-:Y:S02]  /*78a0*/  IMAD R9, R29.reuse, UR23, R2 ;  /* 0x000000171d097c24 */ /* 0x041fe4000f8e0202 */
[----:B------:R-:W-:Y:S01]  /*78b0*/  IMAD.WIDE.U32 R2, R29, UR22, R6 ;  /* 0x000000161d027c25 */ /* 0x000fe2000f8e0006 */
[----:B------:R-:W-:-:S04]  /*78c0*/  ISETP.GE.AND P0, PT, R131, 0x2, PT ;  /* 0x000000028300780c */ /* 0x000fc80003f06270 */
[----:B------:R-:W-:Y:S02]  /*78d0*/  ISETP.NE.OR P0, PT, R179, RZ, !P0 ;  /* 0x000000ffb300720c */ /* 0x000fe40004705670 */
[C---:B------:R-:W-:Y:S02]  /*78e0*/  ISETP.NE.AND P1, PT, R143.reuse, RZ, PT ;  /* 0x000000ff8f00720c */ /* 0x040fe40003f25270 */
[----:B------:R-:W-:Y:S02]  /*78f0*/  LEA R167, R28, R29, 0x8 ;  /* 0x0000001d1ca77211 */ /* 0x000fe400078e40ff */
[----:B------:R-:W-:Y:S01]  /*7900*/  IADD3 R170, R143, 0x200, RZ ;  /* 0x000002008faa7810 */ /* 0x000fe20007ffe0ff */
[----:B------:R-:W-:-:S03]  /*7910*/  IMAD.IADD R3, R3, 0x1, R9 ;  /* 0x0000000103037824 */ /* 0x000fc600078e0209 */
[----:B------:R-:W-:Y:S02]  /*7920*/  SEL R167, R167, R170, !P1 ;  /* 0x000000aaa7a77207 */ /* 0x000fe40004800000 */
[C---:B------:R-:W-:Y:S01]  /*7930*/  LEA R4, P2, R2.reuse, R4, 0x2 ;  /* 0x0000000402047211 */ /* 0x040fe200078410ff */
[----:B------:R-:W0:Y:S02]  /*7940*/  @!P0 LDC R8, c[0x0][0x21c] ;  /* 0x00008700ff088b82 */ /* 0x000e240000000800 */
[----:B------:R-:W-:Y:S01]  /*7950*/  IMAD R7, R167, 0x4, R78 ;  /* 0x00000004a7077824 */ /* 0x000fe200078e024e */
[----:B------:R-:W-:Y:S02]  /*7960*/  LEA.HI.X R5, R2, R5, R3, 0x2, P2 ;  /* 0x0000000502057211 */ /* 0x000fe400010f1403 */
[----:B------:R-:W-:Y:S02]  /*7970*/  @!P0 IADD3 R2, R131, -0x2, RZ ;  /* 0xfffffffe83028810 */ /* 0x000fe40007ffe0ff */
[----:B------:R-:W-:-:S02]  /*7980*/  MOV R9, RZ ;  /* 0x000000ff00097202 */ /* 0x000fc40000000f00 */
[----:B------:R-:W-:Y:S01]  /*7990*/  SHF.L.U32 R246, R110, 0x10, RZ ;  /* 0x000000106ef67819 */ /* 0x000fe200000006ff */
[----:B0-----:R-:W-:Y:S01]  /*79a0*/  @!P0 IMAD R3, R2, R8, R29 ;  /* 0x0000000802038224 */ /* 0x001fe200078e021d */
[----:B------:R-:W-:-:S03]  /*79b0*/  MOV R8, 0x3f800000 ;  /* 0x3f80000000087802 */ /* 0x000fc60000000f00 */
[----:B------:R-:W-:-:S04]  /*79c0*/  @!P0 IMAD.WIDE R2, R3, 0x8, R20 ;  /* 0x0000000803028825 */ /* 0x000fc800078e0214 */
[----:B------:R-:W-:Y:S01]  /*79d0*/  FMUL.FTZ R246, R246, R95 ;  /* 0x0000005ff6f67220 */ /* 0x000fe20000410000 */
[----:B------:R-:W-:Y:S01]  /*79e0*/  IMAD.U32 R184, R104, 0x10000, RZ ;  /* 0x0001000068b87824 */ /* 0x000fe200078e00ff */
[----:B------:R-:W-:-:S03]  /*79f0*/  SHF.L.U32 R183, R103, 0x10, RZ ;  /* 0x0000001067b77819 */ /* 0x000fc600000006ff */
        /* <DEDUP_REMOVED lines=18> */
[----:B----4-:R-:W-:-:S04]  /*7b20*/  FMUL.FTZ R6, R153, 1.4426950216293334961 ;  /* 0x3fb8aa3b99067820 */ /* 0x010fc80000410000 */
[----:B------:R-:W-:-:S06]  /*7b30*/  FMUL.FTZ R188, R6, R94 ;  /* 0x0000005e06bc7220 */ /* 0x000fcc0000410000 */
[----:B------:R-:W0:Y:S01]  /*7b40*/  MUFU.EX2 R188, R188 ;  /* 0x000000bc00bc7308 */ /* 0x000e220000000800 */
[----:B--2---:R-:W-:Y:S04]  /*7b50*/  STS.U16 [R127], R10 ;  /* 0x0000000a7f007388 */ /* 0x004fe80000000400 */
[----:B------:R-:W-:Y:S04]  /*7b60*/  STS.U16 [R126+0x40], R11 ;  /* 0x0000400b7e007388 */ /* 0x000fe80000000400 */
[----:B---3--:R-:W-:Y:S04]  /*7b70*/  STS.U16 [R125+0x80], R24 ;  /* 0x000080187d007388 */ /* 0x008fe80000000400 */
        /* <DEDUP_REMOVED lines=33> */
[C---:B------:R-:W-:Y:S01]  /*7d90*/  FMUL.FTZ R217, R6.reuse, R95 ;  /* 0x0000005f06d97220 */ /* 0x040fe20000410000 */
[C---:B------:R-:W-:Y:S01]  /*7da0*/  FMUL.FTZ R215, R6.reuse, R92 ;  /* 0x0000005c06d77220 */ /* 0x040fe20000410000 */
[----:B------:R-:W-:-:S04]  /*7db0*/  FMUL.FTZ R213, R6, R93 ;  /* 0x0000005d06d57220 */ /* 0x000fc80000410000 */
[----:B------:R-:W4:Y:S01]  /*7dc0*/  MUFU.EX2 R217, R217 ;  /* 0x000000d900d97308 */ /* 0x000f220000000800 */
[----:B------:R-:W-:Y:S01]  /*7dd0*/  FMUL.FTZ R211, R6, R90 ;  /* 0x0000005a06d37220 */ /* 0x000fe20000410000 */
[----:B-1----:R-:W-:-:S06]  /*7de0*/  SHF.L.U32 R25, R105, 0x10, RZ ;  /* 0x0000001069197819 */ /* 0x002fcc00000006ff */
[----:B------:R-:W1:Y:S01]  /*7df0*/  MUFU.EX2 R215, R215 ;  /* 0x000000d700d77308 */ /* 0x000e620000000800 */
[----:B0-----:R-:W-:Y:S01]  /*7e00*/  SHF.L.U32 R7, R109, 0x10, RZ ;  /* 0x000000106d077819 */ /* 0x001fe200000006ff */
[----:B------:R-:W-:Y:S01]  /*7e10*/  FMUL.FTZ R221, R6, R91 ;  /* 0x0000005b06dd7220 */ /* 0x000fe20000410000 */
[----:B--2---:R-:W-:Y:S01]  /*7e20*/  SHF.L.U32 R157, R157, 0x10, RZ ;  /* 0x000000109d9d7819 */ /* 0x004fe200000006ff */
[----:B------:R0:W5:Y:S04]  /*7e30*/  @!P0 LDG.E.64 R8, desc[UR16][R2.64] ;  /* 0x0000001002088981 */ /* 0x000168000c1e1b00 */
[----:B------:R-:W2:Y:S01]  /*7e40*/  MUFU.EX2 R213, R213 ;  /* 0x000000d500d57308 */ /* 0x000ea20000000800 */
[----:B---3--:R-:W-:Y:S01]  /*7e50*/  SHF.L.U32 R155, R155, 0x10, RZ ;  /* 0x000000109b9b7819 */ /* 0x008fe200000006ff */
[----:B------:R-:W-:Y:S01]  /*7e60*/  IMAD.U32 R4, R108, 0x10000, RZ ;  /* 0x000100006c047824 */ /* 0x000fe200078e00ff */
[----:B0-----:R-:W-:-:S05]  /*7e70*/  SHF.L.U32 R3, R178, 0x10, RZ ;  /* 0x00000010b2037819 */ /* 0x001fca00000006ff */
[----:B------:R-:W0:Y:S01]  /*7e80*/  MUFU.EX2 R211, R211 ;  /* 0x000000d300d37308 */ /* 0x000e220000000800 */
[----:B------:R-:W-:Y:S01]  /*7e90*/  FMUL.FTZ R232, R25, R88 ;  /* 0x0000005819e87220 */ /* 0x000fe20000410000 */
[----:B------:R-:W-:Y:S01]  /*7ea0*/  FMUL.FTZ R2, R3, R94 ;  /* 0x0000005e03027220 */ /* 0x000fe20000410000 */
[----:B------:R-:W-:Y:S01]  /*7eb0*/  FMUL.FTZ R191, R6, R88 ;  /* 0x0000005806bf7220 */ /* 0x000fe20000410000 */
[----:B------:R-:W-:Y:S01]  /*7ec0*/  FMUL.FTZ R244, R7, R92 ;  /* 0x0000005c07f47220 */ /* 0x000fe20000410000 */
[----:B----4-:R-:W-:Y:S02]  /*7ed0*/  IMAD.U32 R171, R171, 0x10000, RZ ;  /* 0x00010000abab7824 */ /* 0x010fe400078e00ff */
[----:B------:R-:W-:Y:S01]  /*7ee0*/  FMUL.FTZ R25, R157, R2 ;  /* 0x000000029d197220 */ /* 0x000fe20000410000 */
[----:B------:R-:W-:Y:S01]  /*7ef0*/  FMUL.FTZ R246, R155, R246 ;  /* 0x000000f69bf67220 */ /* 0x000fe20000410000 */
[----:B------:R-:W3:Y:S01]  /*7f00*/  MUFU.EX2 R221, R221 ;  /* 0x000000dd00dd7308 */ /* 0x000ee20000000800 */
[----:B------:R-:W-:Y:S01]  /*7f10*/  FMUL.FTZ R3, R4, R93 ;  /* 0x0000005d04037220 */ /* 0x000fe20000410000 */
[----:B------:R-:W-:Y:S01]  /*7f20*/  SHF.L.U32 R11, R107, 0x10, RZ ;  /* 0x000000106b0b7819 */ /* 0x000fe200000006ff */
[----:B------:R-:W-:Y:S01]  /*7f30*/  FMUL.FTZ R4, R188, R217 ;  /* 0x000000d9bc047220 */ /* 0x000fe20000410000 */
[----:B------:R-:W-:Y:S01]  /*7f40*/  SHF.L.U32 R170, R170, 0x10, RZ ;  /* 0x00000010aaaa7819 */ /* 0x000fe200000006ff */
[----:B------:R-:W-:Y:S01]  /*7f50*/  FMUL.FTZ R193, R6, R89 ;  /* 0x0000005906c17220 */ /* 0x000fe20000410000 */
[----:B------:R-:W-:Y:S01]  /*7f60*/  FMUL.FTZ R244, R171, R244 ;  /* 0x000000f4abf47220 */ /* 0x000fe20000410000 */
[----:B------:R-:W-:Y:S01]  /*7f70*/  FFMA.FTZ R2, R25, R217, R246 ;  /* 0x000000d919027223 */ /* 0x000fe200000100f6 */
[----:B------:R-:W-:Y:S01]  /*7f80*/  ISETP.NE.AND P0, PT, R143, 0x3f, PT ;  /* 0x0000003f8f00780c */ /* 0x000fe20003f05270 */
[----:B------:R-:W4:Y:S01]  /*7f90*/  MUFU.EX2 R191, R191 ;  /* 0x000000bf00bf7308 */ /* 0x000f220000000800 */
[----:B------:R-:W-:Y:S01]  /*7fa0*/  SHF.L.U32 R10, R106, 0x10, RZ ;  /* 0x000000106a0a7819 */ /* 0x000fe200000006ff */
[----:B-1----:R-:W-:Y:S01]  /*7fb0*/  FMUL.FTZ R4, R215, R4 ;  /* 0x00000004d7047220 */ /* 0x002fe20000410000 */
[----:B------:R-:W-:Y:S01]  /*7fc0*/  SHF.L.U32 R169, R169, 0x10, RZ ;  /* 0x00000010a9a97819 */ /* 0x000fe200000006ff */
[----:B------:R-:W-:Y:S01]  /*7fd0*/  FMUL.FTZ R223, R6, R86 ;  /* 0x0000005606df7220 */ /* 0x000fe20000410000 */
[----:B------:R-:W-:Y:S01]  /*7fe0*/  FMUL.FTZ R242, R11, R90 ;  /* 0x0000005a0bf27220 */ /* 0x000fe20000410000 */
[----:B------:R-:W-:Y:S01]  /*7ff0*/  FMUL.FTZ R24, R170, R3 ;  /* 0x00000003aa187220 */ /* 0x000fe20000410000 */
[----:B------:R-:W-:Y:S01]  /*8000*/  FFMA.FTZ R2, R215, R2, R244 ;  /* 0x00000002d7027223 */ /* 0x000fe200000100f4 */
[----:B------:R-:W1:Y:S01]  /*8010*/  MUFU.EX2 R193, R193 ;  /* 0x000000c100c17308 */ /* 0x000e620000000800 */
[----:B--2---:R-:W-:Y:S01]  /*8020*/  FMUL.FTZ R4, R213, R4 ;  /* 0x00000004d5047220 */ /* 0x004fe20000410000 */
[----:B------:R-:W-:Y:S01]  /*8030*/  SHF.L.U32 R168, R168, 0x10, RZ ;  /* 0x00000010a8a87819 */ /* 0x000fe200000006ff */
[----:B------:R-:W-:Y:S01]  /*8040*/  FMUL.FTZ R197, R6, R87 ;  /* 0x0000005706c57220 */ /* 0x000fe20000410000 */
[----:B------:R-:W-:Y:S01]  /*8050*/  FMUL.FTZ R7, R10, R91 ;  /* 0x0000005b0a077220 */ /* 0x000fe20000410000 */
[----:B------:R-:W-:Y:S01]  /*8060*/  FMUL.FTZ R242, R169, R242 ;  /* 0x000000f2a9f27220 */ /* 0x000fe20000410000 */
[----:B------:R-:W-:Y:S01]  /*8070*/  FFMA.FTZ R2, R213, R2, R24 ;  /* 0x00000002d5027223 */ /* 0x000fe20000010018 */
[----:B0-----:R-:W-:Y:S01]  /*8080*/  FMUL.FTZ R4, R211, R4 ;  /* 0x00000004d3047220 */ /* 0x001fe20000410000 */
[----:B------:R-:W0:Y:S01]  /*8090*/  MUFU.EX2 R223, R223 ;  /* 0x000000df00df7308 */ /* 0x000e220000000800 */
[----:B------:R-:W-:Y:S01]  /*80a0*/  FMUL.FTZ R199, R6, R84 ;  /* 0x0000005406c77220 */ /* 0x000fe20000410000 */
[----:B------:R-:W-:-:S02]  /*80b0*/  IMAD.U32 R167, R167, 0x10000, RZ ;  /* 0x00010000a7a77824 */ /* 0x000fc400078e00ff */
[----:B------:R-:W-:Y:S01]  /*80c0*/  FMUL.FTZ R252, R168, R7 ;  /* 0x00000007a8fc7220 */ /* 0x000fe20000410000 */
[----:B------:R-:W-:Y:S01]  /*80d0*/  FFMA.FTZ R2, R211, R2, R242 ;  /* 0x00000002d3027223 */ /* 0x000fe200000100f2 */
[----:B------:R-:W-:Y:S01]  /*80e0*/  @P0 LEA R216, R143, R78, 0x2 ;  /* 0x0000004e8fd80211 */ /* 0x000fe200078e10ff */
[----:B---3--:R-:W-:Y:S01]  /*80f0*/  FMUL.FTZ R4, R221, R4 ;  /* 0x00000004dd047220 */ /* 0x008fe20000410000 */
[----:B------:R-:W-:Y:S01]  /*8100*/  SHF.L.U32 R166, R166, 0x10, RZ ;  /* 0x00000010a6a67819 */ /* 0x000fe200000006ff */
[----:B------:R-:W2:Y:S01]  /*8110*/  MUFU.EX2 R197, R197 ;  /* 0x000000c500c57308 */ /* 0x000ea20000000800 */
[C---:B------:R-:W-:Y:S01]  /*8120*/  FMUL.FTZ R203, R6.reuse, R85 ;  /* 0x0000005506cb7220 */ /* 0x040fe20000410000 */
[----:B------:R-:W-:Y:S01]  /*8130*/  FMUL.FTZ R232, R167, R232 ;  /* 0x000000e8a7e87220 */ /* 0x000fe20000410000 */
[----:B------:R-:W-:Y:S01]  /*8140*/  FFMA.FTZ R2, R221, R2, R252 ;  /* 0x00000002dd027223 */ /* 0x000fe200000100fc */
[----:B----4-:R-:W-:Y:S01]  /*8150*/  FMUL.FTZ R4, R191, R4 ;  /* 0x00000004bf047220 */ /* 0x010fe20000410000 */
[----:B------:R-:W-:Y:S01]  /*8160*/  SHF.L.U32 R165, R165, 0x10, RZ ;  /* 0x00000010a5a57819 */ /* 0x000fe200000006ff */
[----:B------:R-:W-:-:S02]  /*8170*/  FMUL.FTZ R208, R6, R82 ;  /* 0x0000005206d07220 */ /* 0x000fc40000410000 */
[----:B------:R-:W3:Y:S01]  /*8180*/  MUFU.EX2 R199, R199 ;  /* 0x000000c700c77308 */ /* 0x000ee20000000800 */
[----:B------:R-:W-:Y:S01]  /*8190*/  FMUL.FTZ R250, R166, R201 ;  /* 0x000000c9a6fa7220 */ /* 0x000fe20000410000 */
[----:B------:R-:W-:Y:S01]  /*81a0*/  FFMA.FTZ R2, R191, R2, R232 ;  /* 0x00000002bf027223 */ /* 0x000fe200000100e8 */
[----:B------:R-:W4:Y:S01]  /*81b0*/  @P0 LDS R216, [R216+0x2514] ;  /* 0x00251400d8d80984 */ /* 0x000f220000000800 */
[----:B-1----:R-:W-:Y:S01]  /*81c0*/  FMUL.FTZ R4, R193, R4 ;  /* 0x00000004c1047220 */ /* 0x002fe20000410000 */
[----:B------:R-:W-:Y:S01]  /*81d0*/  SHF.L.U32 R164, R164, 0x10, RZ ;  /* 0x00000010a4a47819 */ /* 0x000fe200000006ff */
[C---:B------:R-:W-:Y:S02]  /*81e0*/  FMUL.FTZ R205, R6.reuse, R83 ;  /* 0x0000005306cd7220 */ /* 0x040fe40000410000 */
[----:B------:R-:W1:Y:S01]  /*81f0*/  MUFU.EX2 R203, R203 ;  /* 0x000000cb00cb7308 */ /* 0x000e620000000800 */
[----:B------:R-:W-:Y:S01]  /*8200*/  FMUL.FTZ R240, R165, R198 ;  /* 0x000000c6a5f07220 */ /* 0x000fe20000410000 */
[----:B------:R-:W-:Y:S01]  /*8210*/  FFMA.FTZ R2, R193, R2, R250 ;  /* 0x00000002c1027223 */ /* 0x000fe200000100fa */
[----:B0-----:R-:W-:Y:S01]  /*8220*/  FMUL.FTZ R4, R223, R4 ;  /* 0x00000004df047220 */ /* 0x001fe20000410000 */
[----:B------:R-:W-:Y:S01]  /*8230*/  FMUL.FTZ R212, R6, R80 ;  /* 0x0000005006d47220 */ /* 0x000fe20000410000 */
[----:B------:R-:W-:-:S02]  /*8240*/  IMAD.U32 R163, R163, 0x10000, RZ ;  /* 0x00010000a3a37824 */ /* 0x000fc400078e00ff */
[----:B------:R-:W-:Y:S01]  /*8250*/  FMUL.FTZ R248, R164, R195 ;  /* 0x000000c3a4f87220 */ /* 0x000fe20000410000 */
[----:B------:R-:W0:Y:S01]  /*8260*/  MUFU.EX2 R208, R208 ;  /* 0x000000d000d07308 */ /* 0x000e220000000800 */
[----:B------:R-:W-:Y:S01]  /*8270*/  FFMA.FTZ R2, R223, R2, R240 ;  /* 0x00000002df027223 */ /* 0x000fe200000100f0 */
[----:B--2---:R-:W-:Y:S01]  /*8280*/  FMUL.FTZ R4, R197, R4 ;  /* 0x00000004c5047220 */ /* 0x004fe20000410000 */
[----:B------:R-:W-:Y:S01]  /*8290*/  SHF.L.U32 R162, R162, 0x10, RZ ;  /* 0x00000010a2a27819 */ /* 0x000fe200000006ff */
[----:B------:R-:W-:Y:S01]  /*82a0*/  FMUL.FTZ R238, R163, R194 ;  /* 0x000000c2a3ee7220 */ /* 0x000fe20000410000 */
[----:B------:R-:W-:-:S03]  /*82b0*/  FFMA.FTZ R2, R197, R2, R248 ;  /* 0x00000002c5027223 */ /* 0x000fc600000100f8 */
[----:B------:R-:W2:Y:S01]  /*82c0*/  MUFU.EX2 R205, R205 ;  /* 0x000000cd00cd7308 */ /* 0x000ea20000000800 */
[----:B------:R-:W-:Y:S01]  /*82d0*/  FMUL.FTZ R189, R6, R81 ;  /* 0x0000005106bd7220 */ /* 0x000fe20000410000 */
[----:B---3--:R-:W-:Y:S01]  /*82e0*/  FMUL.FTZ R4, R199, R4 ;  /* 0x00000004c7047220 */ /* 0x008fe20000410000 */
[----:B------:R-:W-:Y:S01]  /*82f0*/  SHF.L.U32 R161, R161, 0x10, RZ ;  /* 0x00000010a1a17819 */ /* 0x000fe200000006ff */
[----:B------:R-:W-:Y:S01]  /*8300*/  FMUL.FTZ R234, R162, R207 ;  /* 0x000000cfa2ea7220 */ /* 0x000fe20000410000 */
[----:B------:R-:W-:-:S03]  /*8310*/  FFMA.FTZ R2, R199, R2, R238 ;  /* 0x00000002c7027223 */ /* 0x000fc600000100ee */
[----:B------:R-:W3:Y:S01]  /*8320*/  MUFU.EX2 R212, R212 ;  /* 0x000000d400d47308 */ /* 0x000ee20000000800 */
[----:B-1----:R-:W-:Y:S01]  /*8330*/  FMUL.FTZ R3, R203, R4 ;  /* 0x00000004cb037220 */ /* 0x002fe20000410000 */
[----:B------:R-:W-:Y:S01]  /*8340*/  SHF.L.U32 R160, R160, 0x10, RZ ;  /* 0x00000010a0a07819 */ /* 0x000fe200000006ff */
[----:B------:R-:W-:Y:S01]  /*8350*/  FMUL.FTZ R225, R161, R220 ;  /* 0x000000dca1e17220 */ /* 0x000fe20000410000 */
[----:B------:R-:W-:-:S04]  /*8360*/  FFMA.FTZ R2, R203, R2, R234 ;  /* 0x00000002cb027223 */ /* 0x000fc800000100ea */
[----:B------:R-:W1:Y:S01]  /*8370*/  MUFU.EX2 R189, R189 ;  /* 0x000000bd00bd7308 */ /* 0x000e620000000800 */
[----:B0-----:R-:W-:Y:S01]  /*8380*/  FMUL.FTZ R4, R208, R3 ;  /* 0x00000003d0047220 */ /* 0x001fe20000410000 */
[----:B------:R-:W-:Y:S02]  /*8390*/  IMAD.U32 R159, R159, 0x10000, RZ ;  /* 0x000100009f9f7824 */ /* 0x000fe400078e00ff */
[----:B------:R-:W-:Y:S01]  /*83a0*/  FMUL.FTZ R236, R160, R209 ;  /* 0x000000d1a0ec7220 */ /* 0x000fe20000410000 */
[----:B------:R-:W-:Y:S01]  /*83b0*/  FFMA.FTZ R2, R208, R2, R225 ;  /* 0x00000002d0027223 */ /* 0x000fe200000100e1 */
[----:B--2---:R-:W-:Y:S01]  /*83c0*/  FMUL.FTZ R3, R205, R4 ;  /* 0x00000004cd037220 */ /* 0x004fe20000410000 */
[----:B------:R-:W-:Y:S01]  /*83d0*/  SHF.L.U32 R158, R158, 0x10, RZ ;  /* 0x000000109e9e7819 */ /* 0x000fe200000006ff */
[----:B------:R-:W-:Y:S01]  /*83e0*/  FMUL.FTZ R219, R159, R218 ;  /* 0x000000da9fdb7220 */ /* 0x000fe20000410000 */
[----:B------:R-:W-:Y:S01]  /*83f0*/  FFMA.FTZ R2, R205, R2, R236 ;  /* 0x00000002cd027223 */ /* 0x000fe200000100ec */
[----:B---3--:R-:W-:-:S02]  /*8400*/  FMUL.FTZ R4, R212, R3 ;  /* 0x00000003d4047220 */ /* 0x008fc40000410000 */
[----:B------:R-:W-:Y:S01]  /*8410*/  FMUL.FTZ R190, R158, R185 ;  /* 0x000000b99ebe7220 */ /* 0x000fe20000410000 */
[----:B------:R-:W-:Y:S01]  /*8420*/  FFMA.FTZ R3, R212, R2, R219 ;  /* 0x00000002d4037223 */ /* 0x000fe200000100db */
[----:B-1----:R-:W-:-:S03]  /*8430*/  FMUL.FTZ R2, R189, R4 ;  /* 0x00000004bd027220 */ /* 0x002fc60000410000 */
[----:B------:R-:W-:Y:S01]  /*8440*/  FFMA.FTZ R3, R189, R3, R190 ;  /* 0x00000003bd037223 */ /* 0x000fe200000100be */
[----:B----4-:R-:W-:Y:S06]  /*8450*/  @P0 BRA `(.L_x_4594) ;  /* 0x0000000000280947 */ /* 0x010fec0003800000 */
        /* <DEDUP_REMOVED lines=10> */
.L_x_4594:
[----:B------:R-:W-:Y:S05]  /*8500*/  BSYNC B0 ;  /* 0x0000000000007941 */ /* 0x000fea0003800000 */
.L_x_4593:
        /* <DEDUP_REMOVED lines=20> */
[----:B------:R-:W-:Y:S01]  /*8650*/  IMAD.IADD R227, R137, 0x1, R78 ;  /* 0x0000000189e37824 */ /* 0x000fe200078e024e */
        /* <DEDUP_REMOVED lines=27> */
.L_x_4659:
[----:B------:R-:W-:Y:S01]  /*8810*/  ISETP.GE.AND P0, PT, R135, 0x10, PT ;  /* 0x000000108700780c */ /* 0x000fe20003f06270 */
[----:B------:R-:W-:-:S12]  /*8820*/  UMOV UR10, 0xffffffff ;  /* 0xffffffff000a7882 */ /* 0x000fd80000000000 */
[C---:B0-2---:R-:W-:Y:S01]  /*8830*/  @P0 FFMA.FTZ R7, R6.reuse, R10, R7 ;  /* 0x0000000a06070223 */ /* 0x045fe20000010007 */
[----:B---3--:R-:W-:Y:S01]  /*8840*/  @P0 FMUL.FTZ R6, R6, R3 ;  /* 0x0000000306060220 */ /* 0x008fe20000410000 */
[----:B------:R-:W-:Y:S06]  /*8850*/  BRA.DIV UR10, `(.L_x_4597) ;  /* 0x000000520a707947 */ /* 0x000fec000b800000 */
.L_x_4662:
[----:B------:R-:W-:-:S03]  /*8860*/  UMOV UR10, 0xffffffff ;  /* 0xffffffff000a7882 */ /* 0x000fc60000000000 */
[----:B------:R-:W-:Y:S05]  /*8870*/  BRA.DIV UR10, `(.L_x_4598) ;  /* 0x000000520a907947 */ /* 0x000fea000b800000 */
.L_x_4665:
[----:B------:R-:W-:-:S03]  /*8880*/  UMOV UR10, 0xffffffff ;  /* 0xffffffff000a7882 */ /* 0x000fc60000000000 */
[----:B------:R-:W-:Y:S05]  /*8890*/  BRA.DIV UR10, `(.L_x_4599) ;  /* 0x000000520ab07947 */ /* 0x000fea000b800000 */
[----:B------:R-:W0:Y:S04]  /*88a0*/  SHFL.UP PT, R6, R6, 0x1, RZ ;  /* 0x0420000006067989 */ /* 0x000e2800000e00ff */
[----:B------:R-:W2:Y:S04]  /*88b0*/  SHFL.UP PT, R7, R7, 0x1, RZ ;  /* 0x0420000007077989 */ /* 0x000ea800000e00ff */
[----:B------:R-:W3:Y:S04]  /*88c0*/  SHFL.IDX PT, R8, R8, RZ, 0x1f ;  /* 0x00001fff08087589 */ /* 0x000ee800000e0000 */
[----:B------:R-:W4:Y:S02]  /*88d0*/  SHFL.IDX PT, R9, R9, RZ, 0x1f ;  /* 0x00001fff09097589 */ /* 0x000f2400000e0000 */
.L_x_4671:
[C---:B0-2-4-:R-:W-:Y:S01]  /*88e0*/  @P1 FFMA.FTZ R9, R6.reuse, R9, R7 ;  /* 0x0000000906091223 */ /* 0x055fe20000010007 */
[----:B---3--:R-:W-:-:S03]  /*88f0*/  @P1 FMUL.FTZ R8, R6, R8 ;  /* 0x0000000806081220 */ /* 0x008fc60000410000 */
[C---:B------:R-:W-:Y:S01]  /*8900*/  FFMA.FTZ R11, R4.reuse, R9, R5 ;  /* 0x00000009040b7223 */ /* 0x040fe20000010005 */
[----:B------:R-:W-:-:S05]  /*8910*/  FMUL.FTZ R10, R4, R8 ;  /* 0x00000008040a7220 */ /* 0x000fca0000410000 */
[----:B------:R2:W-:Y:S02]  /*8920*/  STS.128 [R227+0x1900], R8 ;  /* 0x00190008e3007388 */ /* 0x0005e40000000c00 */
.L_x_4595:
        /* <DEDUP_REMOVED lines=31> */
[----:B------:R-:W-:Y:S01]  /*8b20*/  HFMA2.MMA R25, -RZ, RZ, 0, 0 ;  /* 0x00000000ff197435 */ /* 0x000fe200000001ff */
[----:B------:R-:W-:Y:S01]  /*8b30*/  @!P0 LEA R4, R29, R78, 0x3 ;  /* 0x0000004e1d048211 */ /* 0x000fe200078e18ff */
[----:B------:R-:W-:Y:S01]  /*8b40*/  FFMA.FTZ R246, R217, R188, R246 ;  /* 0x000000bcd9f67223 */ /* 0x000fe200000100f6 */
[----:B------:R-:W-:-:S03]  /*8b50*/  FMUL.FTZ R2, R221, R2 ;  /* 0x00000002dd027220 */ /* 0x000fc60000410000 */
[----:B------:R-:W-:Y:S01]  /*8b60*/  FFMA.FTZ R244, R215, R246, R244 ;  /* 0x000000f6d7f47223 */ /* 0x000fe200000100f4 */
[----:B------:R-:W-:-:S03]  /*8b70*/  FMUL.FTZ R2, R211, R2 ;  /* 0x00000002d3027220 */ /* 0x000fc60000410000 */
[C---:B------:R-:W-:Y:S01]  /*8b80*/  FFMA.FTZ R235, R213.reuse, R244, R24 ;  /* 0x000000f4d5eb7223 */ /* 0x040fe20000010018 */
[----:B------:R-:W-:Y:S01]  /*8b90*/  FMUL.FTZ R2, R213, R2 ;  /* 0x00000002d5027220 */ /* 0x000fe20000410000 */
[----:B------:R-:W-:Y:S02]  /*8ba0*/  MOV R24, 0x3f800000 ;  /* 0x3f80000000187802 */ /* 0x000fe40000000f00 */
[----:B------:R-:W-:Y:S01]  /*8bb0*/  FFMA.FTZ R242, R211, R235, R242 ;  /* 0x000000ebd3f27223 */ /* 0x000fe200000100f2 */
[----:B------:R-:W-:-:S03]  /*8bc0*/  FMUL.FTZ R2, R215, R2 ;  /* 0x00000002d7027220 */ /* 0x000fc60000410000 */
[----:B--2---:R-:W-:Y:S01]  /*8bd0*/  FFMA.FTZ R227, R221, R242, R252 ;  /* 0x000000f2dde37223 */ /* 0x004fe200000100fc */
[----:B------:R-:W-:Y:S01]  /*8be0*/  FMUL.FTZ R2, R217, R2 ;  /* 0x00000002d9027220 */ /* 0x000fe20000410000 */
[----:B------:R1:W2:Y:S02]  /*8bf0*/  @!P0 LDS.64 R24, [R4+0x2610] ;  /* 0x0026100004188984 */ /* 0x0002a40000000a00 */
        /* <DEDUP_REMOVED lines=13> */
[----:B------:R-:W-:Y:S01]  /*8cd0*/  IMAD.IADD R190, R137, 0x1, R78 ;  /* 0x0000000189be7824 */ /* 0x000fe200078e024e */
        /* <DEDUP_REMOVED lines=37> */
.L_x_4688:
        /* <DEDUP_REMOVED lines=9> */
.L_x_4600:
[----:B------:R-:W-:Y:S05]  /*8fc0*/  WARPSYNC.ALL ;  /* 0x0000000000007948 */ /* 0x000fea0003800000 */
[----:B------:R-:W-:Y:S01]  /*8fd0*/  BAR.SYNC.DEFER_BLOCKING 0x0 ;  /* 0x0000000000007b1d */ /* 0x000fe20000010000 */
[----:B------:R-:W-:Y:S01]  /*8fe0*/  FFMA.FTZ R3, R0, R188, RZ ;  /* 0x000000bc00037223 */ /* 0x000fe200000100ff */
[----:B------:R-:W-:Y:S01]  /*8ff0*/  ISETP.NE.AND P6, PT, R143, RZ, PT ;  /* 0x000000ff8f00720c */ /* 0x000fe20003fc5270 */
[----:B-1----:R-:W-:Y:S02]  /*9000*/  IMAD.U32 R190, R110, 0x10000, RZ ;  /* 0x000100006ebe7824 */ /* 0x002fe400078e00ff */
        /* <DEDUP_REMOVED lines=9> */
[----:B------:R-:W-:Y:S01]  /*90a0*/  BSSY B0, `(.L_x_4602) ;  /* 0x0000096000007945 */ /* 0x000fe20003800000 */
[----:B------:R-:W1:Y:S02]  /*90b0*/  LDS R186, [R186+0x1b14] ;  /* 0x001b1400baba7984 */ /* 0x000e640000000800 */
[----:B-1----:R-:W-:Y:S01]  /*90c0*/  FFMA.FTZ R216, R186, R216, R239 ;  /* 0x000000d8bad87223 */ /* 0x002fe200000100ef */
[----:B------:R-:W-:-:S03]  /*90d0*/  FMUL.FTZ R186, R190, R95 ;  /* 0x0000005fbeba7220 */ /* 0x000fc60000410000 */
[----:B------:R-:W-:Y:S01]  /*90e0*/  FFMA.FTZ R214, R189, R216, R214 ;  /* 0x000000d8bdd67223 */ /* 0x000fe200000100d6 */
[----:B------:R-:W-:Y:S01]  /*90f0*/  SHF.L.U32 R189, R178, 0x10, RZ ;  /* 0x00000010b2bd7819 */ /* 0x000fe200000006ff */
[----:B------:R-:W-:Y:S02]  /*9100*/  FFMA.FTZ R186, R155, -R186, R246 ;  /* 0x800000ba9bba7223 */ /* 0x000fe400000100f6 */
[----:B------:R-:W-:Y:S02]  /*9110*/  FFMA.FTZ R212, R212, R214, R237 ;  /* 0x000000d6d4d47223 */ /* 0x000fe400000100ed */
[----:B0-----:R-:W-:Y:S02]  /*9120*/  FMUL.FTZ R4, R189, R94 ;  /* 0x0000005ebd047220 */ /* 0x001fe40000410000 */
        /* <DEDUP_REMOVED lines=18> */
[----:B------:R-:W-:-:S02]  /*9250*/  IMAD.U32 R198, R106, 0x10000, RZ ;  /* 0x000100006ac67824 */ /* 0x000fc400078e00ff */
[----:B------:R-:W-:Y:S01]  /*9260*/  FFMA.FTZ R4, R70, R233, R5 ;  /* 0x000000e946047223 */ /* 0x000fe20000010005 */
[----:B------:R-:W-:Y:S01]  /*9270*/  FFMA.FTZ R200, R223, R202, R200 ;  /* 0x000000cadfc87223 */ /* 0x000fe200000100c8 */
[----:B------:R-:W-:Y:S01]  /*9280*/  FMUL.FTZ R203, R188, R93 ;  /* 0x0000005dbccb7220 */ /* 0x000fe20000410000 */
[----:B------:R-:W-:Y:S01]  /*9290*/  FMUL.FTZ R6, R198, R91 ;  /* 0x0000005bc6067220 */ /* 0x000fe20000410000 */
[----:B------:R-:W-:Y:S01]  /*92a0*/  FFMA.FTZ R5, R69, R240, R4 ;  /* 0x000000f045057223 */ /* 0x000fe20000010004 */
[----:B------:R-:W-:Y:S01]  /*92b0*/  FFMA.FTZ R196, R193, R200, R196 ;  /* 0x000000c8c1c47223 */ /* 0x000fe200000100c4 */
[----:B------:R-:W-:Y:S01]  /*92c0*/  SHF.L.U32 R193, R105, 0x10, RZ ;  /* 0x0000001069c17819 */ /* 0x000fe200000006ff */
        /* <DEDUP_REMOVED lines=8> */
[----:B------:R-:W-:Y:S01]  /*9350*/  FFMA.FTZ R232, R167, -R6, R232 ;  /* 0x80000006a7e87223 */ /* 0x000fe200000100e8 */
[----:B------:R-:W-:Y:S01]  /*9360*/  FFMA.FTZ R4, R66, R229, R5 ;  /* 0x000000e542047223 */ /* 0x000fe20000010005 */
[----:B------:R-:W-:Y:S01]  /*9370*/  FFMA.FTZ R222, R211, R230, R222 ;  /* 0x000000e6d3de7223 */ /* 0x000fe200000100de */
[----:B------:R-:W-:Y:S01]  /*9380*/  FMUL.FTZ R211, R216, R81 ;  /* 0x00000051d8d37220 */ /* 0x000fe20000410000 */
[----:B------:R-:W-:Y:S01]  /*9390*/  @!P6 LEA R6, R29, R78, 0x3 ;  /* 0x0000004e1d06e211 */ /* 0x000fe200078e18ff */
        /* <DEDUP_REMOVED lines=9> */
[----:B------:R-:W-:Y:S01]  /*9430*/  FFMA.FTZ R228, R217, R226, R228 ;  /* 0x000000e2d9e47223 */ /* 0x000fe200000100e4 */
[----:B------:R-:W-:Y:S01]  /*9440*/  LEA R10, R5, R78, 0x2 ;  /* 0x0000004e050a7211 */ /* 0x000fe200078e10ff */
[----:B------:R-:W-:Y:S01]  /*9450*/  FMUL.FTZ R5, R172, R211 ;  /* 0x000000d3ac057220 */ /* 0x000fe20000410000 */
[----:B------:R-:W-:Y:S01]  /*9460*/  FFMA.FTZ R199, R169, -R199, R242 ;  /* 0x800000c7a9c77223 */ /* 0x000fe200000100f2 */
[----:B------:R-:W-:Y:S01]  /*9470*/  FMUL.FTZ R215, R228, R94 ;  /* 0x0000005ee4d77220 */ /* 0x000fe20000410000 */
[----:B------:R-:W-:Y:S01]  /*9480*/  FMUL.FTZ R234, R230, R90 ;  /* 0x0000005ae6ea7220 */ /* 0x000fe20000410000 */
[----:B------:R1:W-:Y:S01]  /*9490*/  STS [R10+0x888], R221 ;  /* 0x000888dd0a007388 */ /* 0x0003e20000000800 */
[----:B------:R-:W-:Y:S01]  /*94a0*/  FFMA.FTZ R236, R63, R236, R4 ;  /* 0x000000ec3fec7223 */ /* 0x000fe20000010004 */
[----:B------:R-:W-:Y:S01]  /*94b0*/  FMUL.FTZ R11, R212, R83 ;  /* 0x00000053d40b7220 */ /* 0x000fe20000410000 */
[----:B------:R-:W-:Y:S01]  /*94c0*/  FMUL.FTZ R223, R180, R8 ;  /* 0x00000008b4df7220 */ /* 0x000fe20000410000 */
[----:B------:R2:W-:Y:S01]  /*94d0*/  STS [R10+0x88c], R5 ;  /* 0x00088c050a007388 */ /* 0x0005e20000000800 */
[----:B0-----:R-:W-:Y:S01]  /*94e0*/  FMUL.FTZ R25, R226, R95 ;  /* 0x0000005fe2197220 */ /* 0x001fe20000410000 */
[----:B------:R-:W-:Y:S01]  /*94f0*/  FMUL.FTZ R24, R224, R92 ;  /* 0x0000005ce0187220 */ /* 0x000fe20000410000 */
[----:B------:R-:W-:Y:S01]  /*9500*/  FMUL.FTZ R225, R174, R11 ;  /* 0x0000000baee17220 */ /* 0x000fe20000410000 */
[----:B------:R0:W-:Y:S01]  /*9510*/  STS [R10+0x880], R7 ;  /* 0x000880070a007388 */ /* 0x0001e20000000800 */
[----:B------:R-:W-:Y:S01]  /*9520*/  FMUL.FTZ R238, R196, R88 ;  /* 0x00000058c4ee7220 */ /* 0x000fe20000410000 */
[----:B-1----:R-:W-:Y:S01]  /*9530*/  FMUL.FTZ R221, R222, R93 ;  /* 0x0000005ddedd7220 */ /* 0x002fe20000410000 */
[----:B------:R-:W-:Y:S01]  /*9540*/  FMUL.FTZ R240, R202, R86 ;  /* 0x00000056caf07220 */ /* 0x000fe20000410000 */
[----:B------:R-:W-:Y:S01]  /*9550*/  STS [R10+0x87c], R223 ;  /* 0x00087cdf0a007388 */ /* 0x000fe20000000800 */
[----:B------:R-:W-:Y:S01]  /*9560*/  FMUL.FTZ R235, R204, R87 ;  /* 0x00000057cceb7220 */ /* 0x000fe20000410000 */
[----:B--2---:R-:W-:Y:S01]  /*9570*/  FFMA.FTZ R5, R2, R215, RZ ;  /* 0x000000d702057223 */ /* 0x004fe200000100ff */
[----:B------:R-:W-:Y:S01]  /*9580*/  FMUL.FTZ R217, R206, R84 ;  /* 0x00000054ced97220 */ /* 0x000fe20000410000 */
[----:B------:R1:W-:Y:S01]  /*9590*/  STS [R10+0x884], R225 ;  /* 0x000884e10a007388 */ /* 0x0003e20000000800 */
[----:B------:R-:W-:Y:S01]  /*95a0*/  FMUL.FTZ R237, R182, R235 ;  /* 0x000000ebb6ed7220 */ /* 0x000fe20000410000 */
[----:B------:R-:W-:Y:S01]  /*95b0*/  FFMA.FTZ R6, R186, R25, R5 ;  /* 0x00000019ba067223 */ /* 0x000fe20000010005 */
[----:B0-----:R-:W-:Y:S01]  /*95c0*/  FMUL.FTZ R7, R192, R91 ;  /* 0x0000005bc0077220 */ /* 0x001fe20000410000 */
[----:B------:R-:W0:Y:S01]  /*95d0*/  LDC.64 R4, c[0x0][0x348] ;  /* 0x0000d200ff047b82 */ /* 0x000e220000000a00 */
[----:B------:R-:W-:Y:S01]  /*95e0*/  FMUL.FTZ R239, R181, R217 ;  /* 0x000000d9b5ef7220 */ /* 0x000fe20000410000 */
[----:B------:R-:W-:Y:S01]  /*95f0*/  FFMA.FTZ R6, R3, R24, R6 ;  /* 0x0000001803067223 */ /* 0x000fe20000010006 */
[----:B------:R-:W-:Y:S01]  /*9600*/  FMUL.FTZ R227, R198, R7 ;  /* 0x00000007c6e37220 */ /* 0x000fe20000410000 */
[----:B------:R-:W-:Y:S01]  /*9610*/  FMUL.FTZ R233, R183, R240 ;  /* 0x000000f0b7e97220 */ /* 0x000fe20000410000 */
[----:B------:R-:W-:Y:S01]  /*9620*/  FMUL.FTZ R229, R193, R238 ;  /* 0x000000eec1e57220 */ /* 0x000fe20000410000 */
[----:B------:R-:W-:Y:S01]  /*9630*/  FFMA.FTZ R6, R203, R221, R6 ;  /* 0x000000ddcb067223 */ /* 0x000fe20000010006 */
[----:B-1----:R-:W-:Y:S01]  /*9640*/  FMUL.FTZ R225, R200, R89 ;  /* 0x00000059c8e17220 */ /* 0x002fe20000410000 */
[----:B------:R-:W-:Y:S01]  /*9650*/  FMUL.FTZ R25, R190, R25 ;  /* 0x00000019be197220 */ /* 0x000fe20000410000 */
[----:B------:R-:W-:Y:S01]  /*9660*/  FMUL.FTZ R215, R189, R215 ;  /* 0x000000d7bdd77220 */ /* 0x000fe20000410000 */
[----:B------:R-:W-:Y:S01]  /*9670*/  FFMA.FTZ R6, R199, R234, R6 ;  /* 0x000000eac7067223 */ /* 0x000fe20000010006 */
[----:B------:R-:W-:Y:S01]  /*9680*/  FMUL.FTZ R231, R184, R225 ;  /* 0x000000e1b8e77220 */ /* 0x000fe20000410000 */
[----:B------:R-:W-:Y:S02]  /*9690*/  STS [R10+0x878], R239 ;  /* 0x000878ef0a007388 */ /* 0x000fe40000000800 */
[----:B------:R-:W-:Y:S01]  /*96a0*/  FFMA.FTZ R223, R191, R7, R6 ;  /* 0x00000007bfdf7223 */ /* 0x000fe20000010006 */
[----:B------:R-:W-:Y:S01]  /*96b0*/  HFMA2.MMA R7, -RZ, RZ, 0, 0 ;  /* 0x00000000ff077435 */ /* 0x000fe200000001ff */
[----:B------:R1:W-:Y:S02]  /*96c0*/  STS [R10+0x86c], R231 ;  /* 0x00086ce70a007388 */ /* 0x0003e40000000800 */
[----:B------:R-:W-:Y:S01]  /*96d0*/  FFMA.FTZ R6, R232, R238, R223 ;  /* 0x000000eee8067223 */ /* 0x000fe200000100df */
[----:B------:R-:W-:Y:S01]  /*96e0*/  FMUL.FTZ R223, R188, R221 ;  /* 0x000000ddbcdf7220 */ /* 0x000fe20000410000 */
[----:B------:R-:W-:Y:S01]  /*96f0*/  FMUL.FTZ R221, R187, R24 ;  /* 0x00000018bbdd7220 */ /* 0x000fe20000410000 */
[----:B------:R-:W-:Y:S01]  /*9700*/  SHF.R.S32.HI R238, RZ, 0x1f, R12 ;  /* 0x0000001fffee7819 */ /* 0x000fe2000001140c */
[----:B------:R-:W-:Y:S01]  /*9710*/  FFMA.FTZ R6, R201, R225, R6 ;  /* 0x000000e1c9067223 */ /* 0x000fe20000010006 */
[----:B------:R-:W-:Y:S01]  /*9720*/  FMUL.FTZ R225, R205, R234 ;  /* 0x000000eacde17220 */ /* 0x000fe20000410000 */
[----:B0-----:R-:W-:Y:S01]  /*9730*/  IMAD R234, R4, UR20, RZ ;  /* 0x0000001404ea7c24 */ /* 0x001fe2000f8e02ff */
[----:B------:R-:W-:Y:S01]  /*9740*/  STS [R10+0x874], R237 ;  /* 0x000874ed0a007388 */ /* 0x000fe20000000800 */
[----:B------:R-:W-:Y:S01]  /*9750*/  FFMA.FTZ R6, R197, R240, R6 ;  /* 0x000000f0c5067223 */ /* 0x000fe20000010006 */
[----:B-1----:R-:W-:Y:S01]  /*9760*/  SHF.R.S32.HI R231, RZ, 0x1f, R149 ;  /* 0x0000001fffe77819 */ /* 0x002fe20000011495 */
[----:B------:R-:W-:Y:S01]  /*9770*/  IMAD R5, R5, UR21, R234 ;  /* 0x0000001505057c24 */ /* 0x000fe2000f8e02ea */
[----:B------:R0:W-:Y:S01]  /*9780*/  STS [R10+0x860], R225 ;  /* 0x000860e10a007388 */ /* 0x0001e20000000800 */
[----:B------:R-:W-:Y:S01]  /*9790*/  FFMA.FTZ R235, R195, R235, R6 ;  /* 0x000000ebc3eb7223 */ /* 0x000fe20000010006 */
[----:B------:R-:W-:-:S02]  /*97a0*/  IMAD.MOV.U32 R6, RZ, RZ, R143 ;  /* 0x000000ffff067224 */ /* 0x000fc400078e008f */
[----:B------:R-:W-:Y:S01]  /*97b0*/  IMAD R24, R231, UR26, RZ ;  /* 0x0000001ae7187c24 */ /* 0x000fe2000f8e02ff */
[----:B------:R-:W-:Y:S01]  /*97c0*/  STS [R10+0x870], R233 ;  /* 0x000870e90a007388 */ /* 0x000fe20000000800 */
[----:B------:R-:W-:-:S04]  /*97d0*/  IMAD.WIDE.U32 R6, R4, UR21, R6 ;  /* 0x0000001504067c25 */ /* 0x000fc8000f8e0006 */
[----:B------:R-:W-:Y:S01]  /*97e0*/  FFMA.FTZ R4, R194, R217, R235 ;  /* 0x000000d9c2047223 */ /* 0x000fe200000100eb */
[----:B------:R-:W-:Y:S01]  /*97f0*/  STS [R10+0x868], R229 ;  /* 0x000868e50a007388 */ /* 0x000fe20000000800 */
[----:B------:R-:W-:Y:S01]  /*9800*/  IMAD R217, R149, UR27, R24 ;  /* 0x0000001b95d97c24 */ /* 0x000fe2000f8e0218 */
[----:B------:R-:W-:Y:S01]  /*9810*/  IADD3 R7, R7, R5, RZ ;  /* 0x0000000507077210 */ /* 0x000fe20007ffe0ff */
[----:B0-----:R-:W-:Y:S01]  /*9820*/  FFMA.FTZ R225, R207, R8, R4 ;  /* 0x00000008cfe17223 */ /* 0x001fe20000010004 */
[----:B------:R-:W-:Y:S01]  /*9830*/  IADD3 R24, -R12, UR9, -R143 ;  /* 0x000000090c187c10 */ /* 0x000fe2000fffe98f */
[----:B------:R-:W0:Y:S01]  /*9840*/  LDC.64 R4, c[0x0][0x360] ;  /* 0x0000d800ff047b82 */ /* 0x000e220000000a00 */
[----:B------:R-:W-:Y:S01]  /*9850*/  STS [R10+0x864], R227 ;  /* 0x000864e30a007388 */ /* 0x000fe20000000800 */
[----:B------:R-:W-:Y:S01]  /*9860*/  IMAD.WIDE.U32 R6, R149, UR26, R6 ;  /* 0x0000001a95067c25 */ /* 0x000fe2000f8e0006 */
[----:B------:R-:W-:-:S03]  /*9870*/  ISETP.GE.AND P0, PT, R24, 0x1, PT ;  /* 0x000000011800780c */ /* 0x000fc60003f06270 */
[----:B------:R-:W-:Y:S01]  /*9880*/  FFMA.FTZ R234, R220, R9, R225 ;  /* 0x00000009dcea7223 */ /* 0x000fe200000100e1 */
[----:B------:R-:W-:Y:S01]  /*9890*/  STS [R10+0x85c], R223 ;  /* 0x00085cdf0a007388 */ /* 0x000fe20000000800 */
[----:B------:R-:W-:Y:S02]  /*98a0*/  IADD3 R217, R7, R217, RZ ;  /* 0x000000d907d97210 */ /* 0x000fe40007ffe0ff */
[----:B------:R-:W-:Y:S01]  /*98b0*/  IADD3 R8, P1, R12, R6, RZ ;  /* 0x000000060c087210 */ /* 0x000fe20007f3e0ff */
[----:B------:R1:W-:Y:S04]  /*98c0*/  STS [R10+0x858], R221 ;  /* 0x000858dd0a007388 */ /* 0x0003e80000000800 */
[----:B------:R2:W-:Y:S01]  /*98d0*/  STS [R10+0x854], R25 ;  /* 0x000854190a007388 */ /* 0x0005e20000000800 */
[----:B------:R-:W-:-:S03]  /*98e0*/  IMAD.X R9, R238, 0x1, R217, P1 ;  /* 0x00000001ee097824 */ /* 0x000fc600008e06d9 */
[----:B------:R2:W-:Y:S01]  /*98f0*/  STS [R10+0x850], R215 ;  /* 0x000850d70a007388 */ /* 0x0005e20000000800 */
[----:B-1----:R-:W-:Y:S01]  /*9900*/  FFMA.FTZ R221, R209, R11, R234 ;  /* 0x0000000bd1dd7223 */ /* 0x002fe200000100ea */
[----:B------:R-:W-:Y:S01]  /*9910*/  FFMA.FTZ R234, R158, -R185, R219 ;  /* 0x800000b99eea7223 */ /* 0x000fe200000100db */
[----:B------:R-:W-:Y:S01]  /*9920*/  FMUL.FTZ R219, R62, R219 ;  /* 0x000000db3edb7220 */ /* 0x000fe20000410000 */
        /* <DEDUP_REMOVED lines=13> */
.L_x_4603:
[----:B------:R-:W-:Y:S05]  /*9a00*/  BSYNC B0 ;  /* 0x0000000000007941 */ /* 0x000fea0003800000 */
.L_x_4602:
[----:B------:R-:W-:Y:S01]  /*9a10*/  USHF.L.U64.HI UR10, UR7, 0x2, UR8 ;  /* 0x00000002070a7899 */ /* 0x000fe20008010208 */
[----:B------:R-:W-:Y:S01]  /*9a20*/  LEA R8, P0, R6, UR12, 0x2 ;  /* 0x0000000c06087c11 */ /* 0x000fe2000f8010ff */
[----:B------:R-:W-:Y:S01]  /*9a30*/  USHF.L.U32 UR11, UR7, 0x2, URZ ;  /* 0x00000002070b7899 */ /* 0x000fe2000800063f */
[----:B------:R-:W-:Y:S02]  /*9a40*/  VIADD R240, R143, 0x80 ;  /* 0x000000808ff07836 */ /* 0x000fe40000000000 */
[----:B------:R-:W-:Y:S01]  /*9a50*/  FFMA.FTZ R221, R218, R213, R221 ;  /* 0x000000d5dadd7223 */ /* 0x000fe200000100dd */
[----:B------:R-:W-:Y:S01]  /*9a60*/  LEA.HI.X R9, R6, UR13, R217, 0x2, P0 ;  /* 0x0000000d06097c11 */ /* 0x000fe200080f14d9 */
[----:B0-----:R-:W-:Y:S01]  /*9a70*/  IMAD R238, R4, UR10, RZ ;  /* 0x0000000a04ee7c24 */ /* 0x001fe2000f8e02ff */
[----:B------:R-:W-:Y:S01]  /*9a80*/  LEA R6, P0, R79, R8, 0x2 ;  /* 0x000000084f067211 */ /* 0x000fe200078010ff */
[----:B------:R-:W-:Y:S01]  /*9a90*/  UIADD3 UR10, UR6, -UR34, URZ ;  /* 0x80000022060a7290 */ /* 0x000fe2000fffe03f */
[----:B-12---:R-:W-:Y:S01]  /*9aa0*/  FMUL.FTZ R10, R234, R211 ;  /* 0x000000d3ea0a7220 */ /* 0x006fe20000410000 */
[----:B------:R-:W-:Y:S01]  /*9ab0*/  IMAD R185, R5, UR11, R238 ;  /* 0x0000000b05b97c24 */ /* 0x000fe2000f8e02ee */
[----:B------:R-:W-:Y:S01]  /*9ac0*/  IADD3 R238, R143, 0x40, RZ ;  /* 0x000000408fee7810 */ /* 0x000fe20007ffe0ff */
[----:B------:R-:W-:Y:S01]  /*9ad0*/  UIMAD UR10, UR10, -0x400, URZ ;  /* 0xfffffc000a0a78a4 */ /* 0x000fe2000f8e023f */
[----:B------:R-:W-:Y:S01]  /*9ae0*/  LEA.HI.X R7, R79, R9, R77, 0x2, P0 ;  /* 0x000000094f077211 */ /* 0x000fe200000f144d */
[----:B------:R-:W-:Y:S01]  /*9af0*/  BSSY B0, `(.L_x_4604) ;  /* 0x0000015000007945 */ /* 0x000fe20003800000 */
[----:B------:R-:W-:Y:S01]  /*9b00*/  LEA.HI.SX32 R5, R238, R143, 0x1b ;  /* 0x0000008fee057211 */ /* 0x000fe200078fdaff */
[----:B------:R-:W-:Y:S01]  /*9b10*/  FADD.FTZ R236, R236, R219 ;  /* 0x000000dbecec7221 */ /* 0x000fe20000010000 */
[----:B------:R-:W-:Y:S01]  /*9b20*/  ISETP.GE.AND P0, PT, R24, 0x41, PT ;  /* 0x000000411800780c */ /* 0x000fe20003f06270 */
[----:B------:R-:W-:Y:S01]  /*9b30*/  IMAD.WIDE.U32 R6, R4, UR11, R6 ;  /* 0x0000000b04067c25 */ /* 0x000fe2000f8e0006 */
[----:B------:R-:W-:-:S03]  /*9b40*/  MOV R25, UR10 ;  /* 0x0000000a00197c02 */ /* 0x000fc60008000f00 */
[----:B------:R-:W-:Y:S01]  /*9b50*/  FADD.FTZ R10, R221, R10 ;  /* 0x0000000add0a7221 */ /* 0x000fe20000010000 */
[----:B------:R-:W-:Y:S01]  /*9b60*/  IADD3 R242, R143, 0xc0, RZ ;  /* 0x000000c08ff27810 */ /* 0x000fe20007ffe0ff */
[----:B------:R-:W-:Y:S01]  /*9b70*/  IMAD R5, R5, 0x4, R78 ;  /* 0x0000000405057824 */ /* 0x000fe200078e024e */
[----:B------:R-:W-:Y:S01]  /*9b80*/  LEA.HI.SX32 R11, R240, R143, 0x1b ;  /* 0x0000008ff00b7211 */ /* 0x000fe200078fdaff */
[----:B------:R-:W-:Y:S01]  /*9b90*/  IMAD.WIDE R8, R25, 0x4, R8 ;  /* 0x0000000419087825 */ /* 0x000fe200078e0208 */
[C---:B------:R-:W-:Y:S02]  /*9ba0*/  ISETP.GE.AND P1, PT, R24.reuse, 0x81, PT ;  /* 0x000000811800780c */ /* 0x040fe40003f26270 */
[----:B------:R-:W-:Y:S01]  /*9bb0*/  IADD3 R7, R185, R7, RZ ;  /* 0x00000007b9077210 */ /* 0x000fe20007ffe0ff */
[----:B------:R-:W0:Y:S01]  /*9bc0*/  LDS R5, [R5+0x950] ;  /* 0x0009500005057984 */ /* 0x000e220000000800 */
[----:B------:R-:W-:Y:S02]  /*9bd0*/  ISETP.GE.AND P2, PT, R24, 0xc1, PT ;  /* 0x000000c11800780c */ /* 0x000fe40003f46270 */
[----:B------:R-:W-:-:S02]  /*9be0*/  LEA.HI.SX32 R25, R242, R143, 0x1b ;  /* 0x0000008ff2197211 */ /* 0x000fc400078fdaff */
[----:B------:R-:W-:Y:S01]  /*9bf0*/  LEA R11, R11, R78, 0x2 ;  /* 0x0000004e0b0b7211 */ /* 0x000fe200078e10ff */
[----:B------:R-:W-:Y:S08]  /*9c00*/  @!P0 BRA `(.L_x_4605) ;  /* 0x00000000000c8947 */ /* 0x000ff00003800000 */
[----:B------:R-:W-:-:S05]  /*9c10*/  IMAD.WIDE.U32 R8, R4, UR11, R8 ;  /* 0x0000000b04087c25 */ /* 0x000fca000f8e0008 */
[----:B------:R-:W-:-:S05]  /*9c20*/  IADD3 R9, R9, R185, RZ ;  /* 0x000000b909097210 */ /* 0x000fca0007ffe0ff */
[----:B0-----:R1:W-:Y:S02]  /*9c30*/  REDG.E.ADD.F32.FTZ.RN.STRONG.GPU desc[UR16][R8.64+-0xf00], R5 ;  /* 0xfff10005080079a6 */ /* 0x0013e4000c10f390 */
.L_x_4605:
[----:B------:R-:W-:Y:S05]  /*9c40*/  BSYNC B0 ;  /* 0x0000000000007941 */ /* 0x000fea0003800000 */
.L_x_4604:
[----:B01----:R0:W1:Y:S01]  /*9c50*/  LDS R5, [R11+0xa50] ;  /* 0x000a50000b057984 */ /* 0x0030620000000800 */
[----:B------:R-:W-:Y:S01]  /*9c60*/  BSSY B0, `(.L_x_4606) ;  /* 0x0000004000007945 */ /* 0x000fe20003800000 */
[----:B------:R-:W-:-:S03]  /*9c70*/  LEA R25, R25, R78, 0x2 ;  /* 0x0000004e19197211 */ /* 0x000fc600078e10ff */
[----:B------:R-:W-:Y:S05]  /*9c80*/  @!P1 BRA `(.L_x_4607) ;  /* 0x0000000000049947 */ /* 0x000fea0003800000 */
[----:B-1----:R2:W-:Y:S02]  /*9c90*/  REDG.E.ADD.F32.FTZ.RN.STRONG.GPU desc[UR16][R6.64+-0xe00], R5 ;  /* 0xfff20005060079a6 */ /* 0x0025e4000c10f390 */
.L_x_4607:
[----:B------:R-:W-:Y:S05]  /*9ca0*/  BSYNC B0 ;  /* 0x0000000000007941 */ /* 0x000fea0003800000 */
.L_x_4606:
[----:B-12---:R1:W2:Y:S01]  /*9cb0*/  LDS R5, [R25+0xb50] ;  /* 0x000b500019057984 */ /* 0x0062a20000000800 */
[----:B------:R-:W-:Y:S01]  /*9cc0*/  BSSY B0, `(.L_x_4608) ;  /* 0x0000005000007945 */ /* 0x000fe20003800000 */
[C---:B------:R-:W-:Y:S01]  /*9cd0*/  VIADD R4, R143.reuse, 0x100 ;  /* 0x000001008f047836 */ /* 0x040fe20000000000 */
[----:B------:R-:W-:Y:S02]  /*9ce0*/  IADD3 R8, R143, 0x140, RZ ;  /* 0x000001408f087810 */ /* 0x000fe40007ffe0ff */
[----:B------:R-:W-:Y:S05]  /*9cf0*/  @!P2 BRA `(.L_x_4609) ;  /* 0x000000000004a947 */ /* 0x000fea0003800000 */
[----:B--2---:R3:W-:Y:S02]  /*9d00*/  REDG.E.ADD.F32.FTZ.RN.STRONG.GPU desc[UR16][R6.64+-0xd00], R5 ;  /* 0xfff30005060079a6 */ /* 0x0047e4000c10f390 */
.L_x_4609:
[----:B------:R-:W-:Y:S05]  /*9d10*/  BSYNC B0 ;  /* 0x0000000000007941 */ /* 0x000fea0003800000 */
.L_x_4608:
[-C--:B--23--:R-:W-:Y:S01]  /*9d20*/  LEA.HI.SX32 R5, R4, R143.reuse, 0x1b ;  /* 0x0000008f04057211 */ /* 0x08cfe200078fdaff */
[----:B------:R-:W-:Y:S01]  /*9d30*/  BSSY B0, `(.L_x_4610) ;  /* 0x0000010000007945 */ /* 0x000fe20003800000 */
[----:B------:R-:W-:Y:S02]  /*9d40*/  ISETP.GE.AND P5, PT, R24, 0x101, PT ;  /* 0x000001011800780c */ /* 0x000fe40003fa6270 */
[----:B------:R-:W-:Y:S01]  /*9d50*/  IADD3 R238, R143, 0x180, RZ ;  /* 0x000001808fee7810 */ /* 0x000fe20007ffe0ff */
[----:B------:R-:W-:Y:S01]  /*9d60*/  IMAD R5, R5, 0x4, R78 ;  /* 0x0000000405057824 */ /* 0x000fe200078e024e */
[-C--:B------:R-:W-:Y:S02]  /*9d70*/  LEA.HI.SX32 R9, R8, R143.reuse, 0x1b ;  /* 0x0000008f08097211 */ /* 0x080fe400078fdaff */
[----:B------:R-:W-:Y:S02]  /*9d80*/  IADD3 R4, R143, 0x1c0, RZ ;  /* 0x000001c08f047810 */ /* 0x000fe40007ffe0ff */
[----:B0-----:R-:W-:Y:S01]  /*9d90*/  LEA.HI.SX32 R11, R238, R143, 0x1b ;  /* 0x0000008fee0b7211 */ /* 0x001fe200078fdaff */
        /* <DEDUP_REMOVED lines=9> */
.L_x_4611:
[----:B------:R-:W-:Y:S05]  /*9e30*/  BSYNC B0 ;  /* 0x0000000000007941 */ /* 0x000fea0003800000 */
.L_x_4610:
[----:B0-2---:R0:W2:Y:S01]  /*9e40*/  LDS R5, [R8+0xd50] ;  /* 0x000d500008057984 */ /* 0x0050a20000000800 */
[----:B------:R-:W-:Y:S01]  /*9e50*/  BSSY B0, `(.L_x_4612) ;  /* 0x0000006000007945 */ /* 0x000fe20003800000 */
[----:B------:R-:W-:Y:S02]  /*9e60*/  IADD3 R238, R143, 0x200, RZ ;  /* 0x000002008fee7810 */ /* 0x000fe40007ffe0ff */
[----:B------:R-:W-:Y:S02]  /*9e70*/  LEA.HI.SX32 R9, R4, R143, 0x1b ;  /* 0x0000008f04097211 */ /* 0x000fe400078fdaff */
[----:B-1----:R-:W-:Y:S01]  /*9e80*/  LEA R25, R11, R78, 0x2 ;  /* 0x0000004e0b197211 */ /* 0x002fe200078e10ff */
[----:B------:R-:W-:Y:S06]  /*9e90*/  @!P0 BRA `(.L_x_4613) ;  /* 0x0000000000048947 */ /* 0x000fec0003800000 */
[----:B--2---:R1:W-:Y:S02]  /*9ea0*/  REDG.E.ADD.F32.FTZ.RN.STRONG.GPU desc[UR16][R6.64+-0xb00], R5 ;  /* 0xfff50005060079a6 */ /* 0x0043e4000c10f390 */
.L_x_4613:
[----:B------:R-:W-:Y:S05]  /*9eb0*/  BSYNC B0 ;  /* 0x0000000000007941 */ /* 0x000fea0003800000 */
.L_x_4612:
[----:B-12---:R1:W2:Y:S01]  /*9ec0*/  LDS R5, [R25+0xe50] ;  /* 0x000e500019057984 */ /* 0x0062a20000000800 */
[----:B------:R-:W-:Y:S01]  /*9ed0*/  BSSY B0, `(.L_x_4614) ;  /* 0x0000006000007945 */ /* 0x000fe20003800000 */
[----:B------:R-:W-:Y:S01]  /*9ee0*/  VIADD R4, R143, 0x240 ;  /* 0x000002408f047836 */ /* 0x000fe20000000000 */
[----:B------:R-:W-:Y:S02]  /*9ef0*/  LEA.HI.SX32 R11, R238, R143, 0x1b ;  /* 0x0000008fee0b7211 */ /* 0x000fe400078fdaff */
[----:B0-----:R-:W-:Y:S01]  /*9f00*/  LEA R8, R9, R78, 0x2 ;  /* 0x0000004e09087211 */ /* 0x001fe200078e10ff */
[----:B------:R-:W-:Y:S06]  /*9f10*/  @!P1 BRA `(.L_x_4615) ;  /* 0x0000000000049947 */ /* 0x000fec0003800000 */
[----:B--2---:R0:W-:Y:S02]  /*9f20*/  REDG.E.ADD.F32.FTZ.RN.STRONG.GPU desc[UR16][R6.64+-0xa00], R5 ;  /* 0xfff60005060079a6 */ /* 0x0041e4000c10f390 */
.L_x_4615:
[----:B------:R-:W-:Y:S05]  /*9f30*/  BSYNC B0 ;  /* 0x0000000000007941 */ /* 0x000fea0003800000 */
.L_x_4614:
[----:B0-2---:R0:W2:Y:S01]  /*9f40*/  LDS R5, [R8+0xf50] ;  /* 0x000f500008057984 */ /* 0x0050a20000000800 */
[----:B------:R-:W-:Y:S01]  /*9f50*/  BSSY B0, `(.L_x_4616) ;  /* 0x0000005000007945 */ /* 0x000fe20003800000 */
[----:B------:R-:W-:Y:S02]  /*9f60*/  LEA.HI.SX32 R9, R4, R143, 0x1b ;  /* 0x0000008f04097211 */ /* 0x000fe400078fdaff */
[----:B------:R-:W-:Y:S01]  /*9f70*/  LEA R11, R11, R78, 0x2 ;  /* 0x0000004e0b0b7211 */ /* 0x000fe200078e10ff */
[----:B------:R-:W-:Y:S06]  /*9f80*/  @!P2 BRA `(.L_x_4617) ;  /* 0x000000000004a947 */ /* 0x000fec0003800000 */
[----:B--2---:R3:W-:Y:S02]  /*9f90*/  REDG.E.ADD.F32.FTZ.RN.STRONG.GPU desc[UR16][R6.64+-0x900], R5 ;  /* 0xfff70005060079a6 */ /* 0x0047e4000c10f390 */
.L_x_4617:
[----:B------:R-:W-:Y:S05]  /*9fa0*/  BSYNC B0 ;  /* 0x0000000000007941 */ /* 0x000fea0003800000 */
.L_x_4616:
[----:B--23--:R2:W3:Y:S01]  /*9fb0*/  LDS R5, [R11+0x1050] ;  /* 0x001050000b057984 */ /* 0x00c4e20000000800 */
[----:B------:R-:W-:Y:S01]  /*9fc0*/  BSSY B0, `(.L_x_4618) ;  /* 0x0000004000007945 */ /* 0x000fe20003800000 */
[----:B------:R-:W-:-:S03]  /*9fd0*/  LEA R9, R9, R78, 0x2 ;  /* 0x0000004e09097211 */ /* 0x000fc600078e10ff */
[----:B------:R-:W-:Y:S05]  /*9fe0*/  @!P3 BRA `(.L_x_4619) ;  /* 0x000000000004b947 */ /* 0x000fea0003800000 */
[----:B---3--:R4:W-:Y:S02]  /*9ff0*/  REDG.E.ADD.F32.FTZ.RN.STRONG.GPU desc[UR16][R6.64+-0x800], R5 ;  /* 0xfff80005060079a6 */ /* 0x0089e4000c10f390 */
.L_x_4619:
[----:B------:R-:W-:Y:S05]  /*a000*/  BSYNC B0 ;  /* 0x0000000000007941 */ /* 0x000fea0003800000 */
.L_x_4618:
[----:B---34-:R3:W4:Y:S01]  /*a010*/  LDS R5, [R9+0x1150] ;  /* 0x0011500009057984 */ /* 0x0187220000000800 */
[----:B------:R-:W-:Y:S01]  /*a020*/  BSSY B0, `(.L_x_4620) ;  /* 0x0000005000007945 */ /* 0x000fe20003800000 */
[C---:B------:R-:W-:Y:S01]  /*a030*/  VIADD R4, R143.reuse, 0x280 ;  /* 0x000002808f047836 */ /* 0x040fe20000000000 */
[----:B0-----:R-:W-:Y:S02]  /*a040*/  IADD3 R8, R143, 0x2c0, RZ ;  /* 0x000002c08f087810 */ /* 0x001fe40007ffe0ff */
[----:B------:R-:W-:Y:S05]  /*a050*/  @!P4 BRA `(.L_x_4621) ;  /* 0x000000000004c947 */ /* 0x000fea0003800000 */
[----:B----4-:R0:W-:Y:S02]  /*a060*/  REDG.E.ADD.F32.FTZ.RN.STRONG.GPU desc[UR16][R6.64+-0x700], R5 ;  /* 0xfff90005060079a6 */ /* 0x0101e4000c10f390 */
.L_x_4621:
[----:B------:R-:W-:Y:S05]  /*a070*/  BSYNC B0 ;  /* 0x0000000000007941 */ /* 0x000fea0003800000 */
.L_x_4620:
[-C--:B0---4-:R-:W-:Y:S01]  /*a080*/  LEA.HI.SX32 R5, R4, R143.reuse, 0x1b ;  /* 0x0000008f04057211 */ /* 0x091fe200078fdaff */
[----:B------:R-:W-:Y:S01]  /*a090*/  BSSY B0, `(.L_x_4622) ;  /* 0x0000010000007945 */ /* 0x000fe20003800000 */
[----:B------:R-:W-:Y:S02]  /*a0a0*/  ISETP.GE.AND P5, PT, R24, 0x281, PT ;  /* 0x000002811800780c */ /* 0x000fe40003fa6270 */
[----:B------:R-:W-:Y:S01]  /*a0b0*/  IADD3 R238, R143, 0x300, RZ ;  /* 0x000003008fee7810 */ /* 0x000fe20007ffe0ff */
[----:B------:R-:W-:Y:S01]  /*a0c0*/  IMAD R5, R5, 0x4, R78 ;  /* 0x0000000405057824 */ /* 0x000fe200078e024e */
[-C--:B---3--:R-:W-:Y:S02]  /*a0d0*/  LEA.HI.SX32 R9, R8, R143.reuse, 0x1b ;  /* 0x0000008f08097211 */ /* 0x088fe400078fdaff */
[----:B------:R-:W-:Y:S02]  /*a0e0*/  IADD3 R4, R143, 0x340, RZ ;  /* 0x000003408f047810 */ /* 0x000fe40007ffe0ff */
[----:B--2---:R-:W-:Y:S01]  /*a0f0*/  LEA.HI.SX32 R11, R238, R143, 0x1b ;  /* 0x0000008fee0b7211 */ /* 0x004fe200078fdaff */
[----:B------:R-:W0:Y:S01]  /*a100*/  LDS R5, [R5+0x1250] ;  /* 0x0012500005057984 */ /* 0x000e220000000800 */
[----:B-1----:R-:W-:-:S02]  /*a110*/  LEA R25, R9, R78, 0x2 ;  /* 0x0000004e09197211 */ /* 0x002fc400078e10ff */
[C---:B------:R-:W-:Y:S02]  /*a120*/  ISETP.GE.AND P0, PT, R24.reuse, 0x2c1, PT ;  /* 0x000002c11800780c */ /* 0x040fe40003f06270 */
[C---:B------:R-:W-:Y:S02]  /*a130*/  ISETP.GE.AND P1, PT, R24.reuse, 0x301, PT ;  /* 0x000003011800780c */ /* 0x040fe40003f26270 */
[C---:B------:R-:W-:Y:S02]  /*a140*/  ISETP.GE.AND P2, PT, R24.reuse, 0x341, PT ;  /* 0x000003411800780c */ /* 0x040fe40003f46270 */
[C---:B------:R-:W-:Y:S02]  /*a150*/  ISETP.GE.AND P3, PT, R24.reuse, 0x381, PT ;  /* 0x000003811800780c */ /* 0x040fe40003f66270 */
[----:B------:R-:W-:Y:S01]  /*a160*/  ISETP.GE.AND P4, PT, R24, 0x3c1, PT ;  /* 0x000003c11800780c */ /* 0x000fe20003f86270 */
[----:B------:R-:W-:-:S12]  /*a170*/  @!P5 BRA `(.L_x_4623) ;  /* 0x000000000004d947 */ /* 0x000fd80003800000 */
[----:B0-----:R1:W-:Y:S02]  /*a180*/  REDG.E.ADD.F32.FTZ.RN.STRONG.GPU desc[UR16][R6.64+-0x600], R5 ;  /* 0xfffa0005060079a6 */ /* 0x0013e4000c10f390 */
.L_x_4623:
[----:B------:R-:W-:Y:S05]  /*a190*/  BSYNC B0 ;  /* 0x0000000000007941 */ /* 0x000fea0003800000 */
.L_x_4622:
[----:B01----:R0:W1:Y:S01]  /*a1a0*/  LDS R5, [R25+0x1350] ;  /* 0x0013500019057984 */ /* 0x0030620000000800 */
[----:B------:R-:W-:Y:S01]  /*a1b0*/  BSSY B0, `(.L_x_4624) ;  /* 0x0000006000007945 */ /* 0x000fe20003800000 */
[----:B------:R-:W-:Y:S02]  /*a1c0*/  IADD3 R8, R143, 0x380, RZ ;  /* 0x000003808f087810 */ /* 0x000fe40007ffe0ff */
[----:B------:R-:W-:Y:S02]  /*a1d0*/  LEA.HI.SX32 R9, R4, R143, 0x1b ;  /* 0x0000008f04097211 */ /* 0x000fe400078fdaff */
[----:B------:R-:W-:Y:S01]  /*a1e0*/  LEA R24, R11, R78, 0x2 ;  /* 0x0000004e0b187211 */ /* 0x000fe200078e10ff */
[----:B------:R-:W-:Y:S06]  /*a1f0*/  @!P0 BRA `(.L_x_4625) ;  /* 0x0000000000048947 */ /* 0x000fec0003800000 */
[----:B-1----:R2:W-:Y:S02]  /*a200*/  REDG.E.ADD.F32.FTZ.RN.STRONG.GPU desc[UR16][R6.64+-0x500], R5 ;  /* 0xfffb0005060079a6 */ /* 0x0025e4000c10f390 */
.L_x_4625:
[----:B------:R-:W-:Y:S05]  /*a210*/  BSYNC B0 ;  /* 0x0000000000007941 */ /* 0x000fea0003800000 */
.L_x_4624:
[----:B-12---:R1:W2:Y:S01]  /*a220*/  LDS R5, [R24+0x1450] ;  /* 0x0014500018057984 */ /* 0x0062a20000000800 */
[----:B------:R-:W-:Y:S01]  /*a230*/  BSSY B0, `(.L_x_4626) ;  /* 0x0000006000007945 */ /* 0x000fe20003800000 */
[----:B------:R-:W-:Y:S01]  /*a240*/  LEA.HI.SX32 R11, R8, R143, 0x1b ;  /* 0x0000008f080b7211 */ /* 0x000fe200078fdaff */
[----:B------:R-:W-:Y:S01]  /*a250*/  VIADD R4, R143, 0x3c0 ;  /* 0x000003c08f047836 */ /* 0x000fe20000000000 */
[----:B------:R-:W-:Y:S01]  /*a260*/  LEA R8, R9, R78, 0x2 ;  /* 0x0000004e09087211 */ /* 0x000fe200078e10ff */
[----:B------:R-:W-:Y:S06]  /*a270*/  @!P1 BRA `(.L_x_4627) ;  /* 0x0000000000049947 */ /* 0x000fec0003800000 */
[----:B--2---:R3:W-:Y:S02]  /*a280*/  REDG.E.ADD.F32.FTZ.RN.STRONG.GPU desc[UR16][R6.64+-0x400], R5 ;  /* 0xfffc0005060079a6 */ /* 0x0047e4000c10f390 */
.L_x_4627:
[----:B------:R-:W-:Y:S05]  /*a290*/  BSYNC B0 ;  /* 0x0000000000007941 */ /* 0x000fea0003800000 */
.L_x_4626:
[----:B--23--:R2:W3:Y:S01]  /*a2a0*/  LDS R5, [R8+0x1550] ;  /* 0x0015500008057984 */ /* 0x00c4e20000000800 */
[----:B------:R-:W-:Y:S01]  /*a2b0*/  BSSY B0, `(.L_x_4628) ;  /* 0x0000005000007945 */ /* 0x000fe20003800000 */
[----:B------:R-:W-:Y:S02]  /*a2c0*/  LEA.HI.SX32 R9, R4, R143, 0x1b ;  /* 0x0000008f04097211 */ /* 0x000fe400078fdaff */
[----:B------:R-:W-:Y:S01]  /*a2d0*/  LEA R11, R11, R78, 0x2 ;  /* 0x0000004e0b0b7211 */ /* 0x000fe200078e10ff */
[----:B------:R-:W-:Y:S06]  /*a2e0*/  @!P2 BRA `(.L_x_4629) ;  /* 0x000000000004a947 */ /* 0x000fec0003800000 */
[----:B---3--:R4:W-:Y:S02]  /*a2f0*/  REDG.E.ADD.F32.FTZ.RN.STRONG.GPU desc[UR16][R6.64+-0x300], R5 ;  /* 0xfffd0005060079a6 */ /* 0x0089e4000c10f390 */
.L_x_4629:
[----:B------:R-:W-:Y:S05]  /*a300*/  BSYNC B0 ;  /* 0x0000000000007941 */ /* 0x000fea0003800000 */
.L_x_4628:
[----:B---34-:R3:W4:Y:S01]  /*a310*/  LDS R5, [R11+0x1650] ;  /* 0x001650000b057984 */ /* 0x0187220000000800 */
[----:B------:R-:W-:Y:S01]  /*a320*/  BSSY B0, `(.L_x_4630) ;  /* 0x0000004000007945 */ /* 0x000fe20003800000 */
[----:B------:R-:W-:-:S03]  /*a330*/  LEA R9, R9, R78, 0x2 ;  /* 0x0000004e09097211 */ /* 0x000fc600078e10ff */
[----:B------:R-:W-:Y:S05]  /*a340*/  @!P3 BRA `(.L_x_4631) ;  /* 0x000000000004b947 */ /* 0x000fea0003800000 */
[----:B----4-:R4:W-:Y:S02]  /*a350*/  REDG.E.ADD.F32.FTZ.RN.STRONG.GPU desc[UR16][R6.64+-0x200], R5 ;  /* 0xfffe0005060079a6 */ /* 0x0109e4000c10f390 */
.L_x_4631:
[----:B------:R-:W-:Y:S05]  /*a360*/  BSYNC B0 ;  /* 0x0000000000007941 */ /* 0x000fea0003800000 */
.L_x_4630:
[----:B----4-:R4:W0:Y:S01]  /*a370*/  LDS R5, [R9+0x1750] ;  /* 0x0017500009057984 */ /* 0x0108220000000800 */
[----:B------:R-:W-:Y:S04]  /*a380*/  BSSY B0, `(.L_x_4632) ;  /* 0x0000003000007945 */ /* 0x000fe80003800000 */
[----:B------:R-:W-:Y:S05]  /*a390*/  @!P4 BRA `(.L_x_4633) ;  /* 0x000000000004c947 */ /* 0x000fea0003800000 */
[----:B0-----:R0:W-:Y:S02]  /*a3a0*/  REDG.E.ADD.F32.FTZ.RN.STRONG.GPU desc[UR16][R6.64+-0x100], R5 ;  /* 0xffff0005060079a6 */ /* 0x0011e4000c10f390 */
.L_x_4633:
[----:B------:R-:W-:Y:S05]  /*a3b0*/  BSYNC B0 ;  /* 0x0000000000007941 */ /* 0x000fea0003800000 */
.L_x_4632:
[----:B0-----:R-:W0:Y:S01]  /*a3c0*/  SHFL.DOWN PT, R7, R236, 0x1, 0x1f ;  /* 0x08201f00ec077f89 */ /* 0x001e2200000e0000 */
[----:B------:R-:W-:Y:S01]  /*a3d0*/  ISETP.GT.AND P0, PT, R135, 0x1e, PT ;  /* 0x0000001e8700780c */ /* 0x000fe20003f04270 */
[----:B------:R-:W-:Y:S01]  /*a3e0*/  FMUL.FTZ R4, R153, R212 ;  /* 0x000000d499047220 */ /* 0x000fe20000410000 */
[-C--:B------:R-:W-:Y:S01]  /*a3f0*/  FMUL.FTZ R6, R171, R224.reuse ;  /* 0x000000e0ab067220 */ /* 0x080fe20000410000 */
[----:B------:R-:W5:Y:S01]  /*a400*/  SHFL.DOWN PT, R5, R10, 0x1, 0x1f ;  /* 0x08201f000a057f89 */ /* 0x000f6200000e0000 */
[----:B------:R-:W-:Y:S01]  /*a410*/  FMUL.FTZ R224, R153, R224 ;  /* 0x000000e099e07220 */ /* 0x000fe20000410000 */
[----:B------:R-:W-:Y:S01]  /*a420*/  FMUL.FTZ R209, R209, R4 ;  /* 0x00000004d1d17220 */ /* 0x000fe20000410000 */
[----:B------:R-:W-:Y:S01]  /*a430*/  FMUL.FTZ R4, R161, R210 ;  /* 0x000000d2a1047220 */ /* 0x000fe20000410000 */
[----:B------:R-:W-:Y:S01]  /*a440*/  ISETP.NE.AND P1, PT, R135, RZ, PT ;  /* 0x000000ff8700720c */ /* 0x000fe20003f25270 */
[----:B------:R-:W-:Y:S01]  /*a450*/  FMUL.FTZ R224, R3, R224 ;  /* 0x000000e003e07220 */ /* 0x000fe20000410000 */
[----:B------:R-:W-:Y:S01]  /*a460*/  FMUL.FTZ R3, R153, R226 ;  /* 0x000000e299037220 */ /* 0x000fe20000410000 */
[----:B------:R-:W-:Y:S01]  /*a470*/  FFMA.FTZ R49, R4, R82, R49 ;  /* 0x0000005204317223 */ /* 0x000fe20000010031 */
[----:B------:R-:W-:Y:S01]  /*a480*/  FMUL.FTZ R155, R155, R226 ;  /* 0x000000e29b9b7220 */ /* 0x000fe20000410000 */
[----:B------:R-:W-:Y:S01]  /*a490*/  FFMA.FTZ R187, R187, R6, R224 ;  /* 0x00000006bbbb7223 */ /* 0x000fe200000100e0 */
[----:B------:R-:W-:Y:S01]  /*a4a0*/  FMUL.FTZ R3, R186, R3 ;  /* 0x00000003ba037220 */ /* 0x000fe20000410000 */
[----:B------:R-:W-:Y:S01]  /*a4b0*/  BSSY B0, `(.L_x_4634) ;  /* 0x0000080000007945 */ /* 0x000fe20003800000 */
[----:B------:R-:W-:Y:S01]  /*a4c0*/  FFMA.FTZ R59, R6, R92, R59 ;  /* 0x0000005c063b7223 */ /* 0x000fe2000001003b */
[----:B------:R-:W-:Y:S01]  /*a4d0*/  FFMA.FTZ R60, R155, R95, R60 ;  /* 0x0000005f9b3c7223 */ /* 0x000fe2000001003c */
[----:B------:R-:W-:Y:S01]  /*a4e0*/  FFMA.FTZ R190, R190, R155, R3 ;  /* 0x0000009bbebe7223 */ /* 0x000fe20000010003 */
[----:B------:R-:W-:-:S03]  /*a4f0*/  FADD.FTZ R32, R187, R32 ;  /* 0x00000020bb207221 */ /* 0x000fc60000010000 */
[----:B------:R-:W-:Y:S01]  /*a500*/  FADD.FTZ R31, R190, R31 ;  /* 0x0000001fbe1f7221 */ /* 0x000fe20000010000 */
[----:B0-----:R-:W-:Y:S01]  /*a510*/  @!P0 FADD.FTZ R236, R236, R7 ;  /* 0x00000007ecec8221 */ /* 0x001fe20000010000 */
[----:B-----5:R-:W-:-:S04]  /*a520*/  @!P0 FADD.FTZ R10, R10, R5 ;  /* 0x000000050a0a8221 */ /* 0x020fc80000010000 */
[----:B----4-:R-:W0:Y:S01]  /*a530*/  SHFL.DOWN PT, R9, R236, 0x2, 0x1f ;  /* 0x08401f00ec097f89 */ /* 0x010e2200000e0000 */
[----:B------:R-:W-:Y:S01]  /*a540*/  ISETP.GT.AND P0, PT, R135, 0x1d, PT ;  /* 0x0000001d8700780c */ /* 0x000fe20003f04270 */
[C---:B------:R-:W-:Y:S02]  /*a550*/  FMUL.FTZ R5, R153.reuse, R216 ;  /* 0x000000d899057220 */ /* 0x040fe40000410000 */
[----:B------:R-:W4:Y:S10]  /*a560*/  SHFL.DOWN PT, R7, R10, 0x2, 0x1f ;  /* 0x08401f000a077f89 */ /* 0x000f3400000e0000 */
[----:B0-----:R-:W-:Y:S01]  /*a570*/  @!P0 FADD.FTZ R236, R236, R9 ;  /* 0x00000009ecec8221 */ /* 0x001fe20000010000 */
[----:B------:R-:W-:Y:S01]  /*a580*/  FMUL.FTZ R9, R234, R5 ;  /* 0x00000005ea097220 */ /* 0x000fe20000410000 */
[-C--:B------:R-:W-:Y:S01]  /*a590*/  FMUL.FTZ R5, R153, R214.reuse ;  /* 0x000000d699057220 */ /* 0x080fe20000410000 */
[----:B------:R-:W-:Y:S01]  /*a5a0*/  FMUL.FTZ R214, R159, R214 ;  /* 0x000000d69fd67220 */ /* 0x000fe20000410000 */
[----:B----4-:R-:W-:Y:S01]  /*a5b0*/  @!P0 FADD.FTZ R10, R10, R7 ;  /* 0x000000070a0a8221 */ /* 0x010fe20000010000 */
[----:B------:R-:W0:Y:S01]  /*a5c0*/  SHFL.DOWN PT, R25, R236, 0x4, 0x1f ;  /* 0x08801f00ec197f89 */ /* 0x000e2200000e0000 */
[----:B------:R-:W-:Y:S01]  /*a5d0*/  ISETP.GT.AND P0, PT, R135, 0x1b, PT ;  /* 0x0000001b8700780c */ /* 0x000fe20003f04270 */
[----:B------:R-:W-:Y:S01]  /*a5e0*/  FMUL.FTZ R7, R158, R216 ;  /* 0x000000d89e077220 */ /* 0x000fe20000410000 */
[----:B------:R-:W-:Y:S01]  /*a5f0*/  FMUL.FTZ R218, R218, R5 ;  /* 0x00000005dada7220 */ /* 0x000fe20000410000 */
[----:B---3--:R-:W3:Y:S01]  /*a600*/  SHFL.DOWN PT, R11, R10, 0x4, 0x1f ;  /* 0x08801f000a0b7f89 */ /* 0x008ee200000e0000 */
[----:B------:R-:W-:Y:S01]  /*a610*/  FMUL.FTZ R5, R153, R210 ;  /* 0x000000d299057220 */ /* 0x000fe20000410000 */
[----:B------:R-:W-:Y:S01]  /*a620*/  FFMA.FTZ R172, R172, R7, R9 ;  /* 0x00000007acac7223 */ /* 0x000fe20000010009 */
[----:B------:R-:W-:Y:S01]  /*a630*/  FFMA.FTZ R46, R7, R81, R46 ;  /* 0x00000051072e7223 */ /* 0x000fe2000001002e */
[----:B------:R-:W-:Y:S01]  /*a640*/  FMUL.FTZ R7, R160, R212 ;  /* 0x000000d4a0077220 */ /* 0x000fe20000410000 */
[----:B------:R-:W-:Y:S01]  /*a650*/  FMUL.FTZ R220, R220, R5 ;  /* 0x00000005dcdc7220 */ /* 0x000fe20000410000 */
[----:B------:R-:W-:Y:S01]  /*a660*/  FMUL.FTZ R5, R153, R206 ;  /* 0x000000ce99057220 */ /* 0x000fe20000410000 */
[----:B------:R-:W-:Y:S01]  /*a670*/  FFMA.FTZ R173, R173, R214, R218 ;  /* 0x000000d6adad7223 */ /* 0x000fe200000100da */
[----:B------:R-:W-:Y:S01]  /*a680*/  FFMA.FTZ R48, R7, R83, R48 ;  /* 0x0000005307307223 */ /* 0x000fe20000010030 */
[----:B------:R-:W-:Y:S01]  /*a690*/  FFMA.FTZ R175, R175, R4, R220 ;  /* 0x00000004afaf7223 */ /* 0x000fe200000100dc */
[----:B------:R-:W-:Y:S01]  /*a6a0*/  FMUL.FTZ R4, R163, R206 ;  /* 0x000000cea3047220 */ /* 0x000fe20000410000 */
[----:B------:R-:W-:Y:S01]  /*a6b0*/  FMUL.FTZ R194, R194, R5 ;  /* 0x00000005c2c27220 */ /* 0x000fe20000410000 */
[-C--:B------:R-:W-:Y:S01]  /*a6c0*/  FMUL.FTZ R5, R164, R204.reuse ;  /* 0x000000cca4057220 */ /* 0x080fe20000410000 */
[----:B------:R-:W-:Y:S01]  /*a6d0*/  FMUL.FTZ R204, R153, R204 ;  /* 0x000000cc99cc7220 */ /* 0x000fe20000410000 */
[----:B------:R-:W-:Y:S01]  /*a6e0*/  FFMA.FTZ R174, R174, R7, R209 ;  /* 0x00000007aeae7223 */ /* 0x000fe200000100d1 */
[----:B------:R-:W-:Y:S01]  /*a6f0*/  FFMA.FTZ R51, R4, R84, R51 ;  /* 0x0000005404337223 */ /* 0x000fe20000010033 */
[----:B------:R-:W-:Y:S01]  /*a700*/  FFMA.FTZ R181, R181, R4, R194 ;  /* 0x00000004b5b57223 */ /* 0x000fe200000100c2 */
[----:B------:R-:W-:Y:S01]  /*a710*/  FMUL.FTZ R7, R162, R208 ;  /* 0x000000d0a2077220 */ /* 0x000fe20000410000 */
[----:B------:R-:W-:Y:S01]  /*a720*/  FMUL.FTZ R4, R165, R202 ;  /* 0x000000caa5047220 */ /* 0x000fe20000410000 */
[----:B------:R-:W-:Y:S01]  /*a730*/  FMUL.FTZ R208, R153, R208 ;  /* 0x000000d099d07220 */ /* 0x000fe20000410000 */
[----:B0-----:R-:W-:Y:S01]  /*a740*/  @!P0 FADD.FTZ R236, R236, R25 ;  /* 0x00000019ecec8221 */ /* 0x001fe20000010000 */
[----:B------:R-:W-:Y:S01]  /*a750*/  FMUL.FTZ R195, R195, R204 ;  /* 0x000000ccc3c37220 */ /* 0x000fe20000410000 */
[----:B------:R-:W-:Y:S01]  /*a760*/  FMUL.FTZ R202, R153, R202 ;  /* 0x000000ca99ca7220 */ /* 0x000fe20000410000 */
[----:B------:R-:W-:Y:S01]  /*a770*/  FMUL.FTZ R207, R207, R208 ;  /* 0x000000d0cfcf7220 */ /* 0x000fe20000410000 */
[----:B---3--:R-:W-:Y:S01]  /*a780*/  @!P0 FADD.FTZ R10, R10, R11 ;  /* 0x0000000b0a0a8221 */ /* 0x008fe20000010000 */
[----:B------:R-:W-:Y:S01]  /*a790*/  ISETP.GT.AND P0, PT, R135, 0x17, PT ;  /* 0x000000178700780c */ /* 0x000fe20003f04270 */
[----:B------:R-:W0:Y:S01]  /*a7a0*/  SHFL.DOWN PT, R11, R236, 0x8, 0x1f ;  /* 0x09001f00ec0b7f89 */ /* 0x000e2200000e0000 */
[----:B------:R-:W-:Y:S01]  /*a7b0*/  FFMA.FTZ R52, R5, R87, R52 ;  /* 0x0000005705347223 */ /* 0x000fe20000010034 */
[----:B------:R-:W-:Y:S01]  /*a7c0*/  FFMA.FTZ R182, R182, R5, R195 ;  /* 0x00000005b6b67223 */ /* 0x000fe200000100c3 */
[----:B------:R-:W-:Y:S01]  /*a7d0*/  FMUL.FTZ R202, R197, R202 ;  /* 0x000000cac5ca7220 */ /* 0x000fe20000410000 */
[----:B------:R-:W3:Y:S01]  /*a7e0*/  SHFL.DOWN PT, R9, R10, 0x8, 0x1f ;  /* 0x09001f000a097f89 */ /* 0x000ee200000e0000 */
[----:B------:R-:W-:Y:S01]  /*a7f0*/  FMUL.FTZ R5, R153, R196 ;  /* 0x000000c499057220 */ /* 0x000fe20000410000 */
[----:B------:R-:W-:Y:S01]  /*a800*/  FFMA.FTZ R50, R7, R85, R50 ;  /* 0x0000005507327223 */ /* 0x000fe20000010032 */
        /* <DEDUP_REMOVED lines=8> */
[----:B------:R-:W-:Y:S01]  /*a890*/  FFMA.FTZ R55, R4, R88, R55 ;  /* 0x0000005804377223 */ /* 0x000fe20000010037 */
[----:B------:R-:W-:Y:S01]  /*a8a0*/  FFMA.FTZ R193, R193, R4, R232 ;  /* 0x00000004c1c17223 */ /* 0x000fe200000100e8 */
[----:B------:R-:W-:Y:S01]  /*a8b0*/  FMUL.FTZ R201, R201, R200 ;  /* 0x000000c8c9c97220 */ /* 0x000fe20000410000 */
[----:B------:R-:W-:Y:S01]  /*a8c0*/  FMUL.FTZ R4, R169, R230 ;  /* 0x000000e6a9047220 */ /* 0x000fe20000410000 */
[C---:B------:R-:W-:Y:S01]  /*a8d0*/  FMUL.FTZ R192, R153.reuse, R192 ;  /* 0x000000c099c07220 */ /* 0x040fe20000410000 */
[----:B------:R-:W-:Y:S01]  /*a8e0*/  FMUL.FTZ R230, R153, R230 ;  /* 0x000000e699e67220 */ /* 0x000fe20000410000 */
[----:B------:R-:W-:Y:S01]  /*a8f0*/  FFMA.FTZ R54, R7, R89, R54 ;  /* 0x0000005907367223 */ /* 0x000fe20000010036 */
[----:B------:R-:W-:Y:S01]  /*a900*/  FFMA.FTZ R184, R184, R7, R201 ;  /* 0x00000007b8b87223 */ /* 0x000fe200000100c9 */
[----:B------:R-:W-:Y:S01]  /*a910*/  FMUL.FTZ R191, R191, R192 ;  /* 0x000000c0bfbf7220 */ /* 0x000fe20000410000 */
[----:B0-----:R-:W-:Y:S01]  /*a920*/  @!P0 FADD.FTZ R236, R236, R11 ;  /* 0x0000000becec8221 */ /* 0x001fe20000010000 */
[----:B------:R-:W-:Y:S01]  /*a930*/  FMUL.FTZ R230, R199, R230 ;  /* 0x000000e6c7e67220 */ /* 0x000fe20000410000 */
[-C--:B------:R-:W-:Y:S01]  /*a940*/  FMUL.FTZ R7, R170, R222.reuse ;  /* 0x000000deaa077220 */ /* 0x080fe20000410000 */
[----:B------:R-:W-:Y:S01]  /*a950*/  FMUL.FTZ R222, R153, R222 ;  /* 0x000000de99de7220 */ /* 0x000fe20000410000 */
[----:B---3--:R-:W-:Y:S01]  /*a960*/  @!P0 FADD.FTZ R10, R10, R9 ;  /* 0x000000090a0a8221 */ /* 0x008fe20000010000 */
[----:B------:R-:W0:Y:S01]  /*a970*/  SHFL.DOWN PT, R11, R236, 0x10, 0x1f ;  /* 0x0a001f00ec0b7f89 */ /* 0x000e2200000e0000 */
[----:B------:R-:W-:Y:S01]  /*a980*/  ISETP.GT.AND P0, PT, R135, 0xf, PT ;  /* 0x0000000f8700780c */ /* 0x000fe20003f04270 */
[----:B------:R-:W-:Y:S01]  /*a990*/  FMUL.FTZ R153, R153, R228 ;  /* 0x000000e499997220 */ /* 0x000fe20000410000 */
[----:B------:R-:W-:Y:S01]  /*a9a0*/  FFMA.FTZ R56, R5, R91, R56 ;  /* 0x0000005b05387223 */ /* 0x000fe20000010038 */
[----:B------:R-:W3:Y:S01]  /*a9b0*/  SHFL.DOWN PT, R9, R10, 0x10, 0x1f ;  /* 0x0a001f000a097f89 */ /* 0x000ee200000e0000 */
[----:B------:R-:W-:Y:S01]  /*a9c0*/  FFMA.FTZ R198, R198, R5, R191 ;  /* 0x00000005c6c67223 */ /* 0x000fe200000100bf */
[----:B------:R-:W-:Y:S01]  /*a9d0*/  FFMA.FTZ R57, R4, R90, R57 ;  /* 0x0000005a04397223 */ /* 0x000fe20000010039 */
[----:B------:R-:W-:Y:S01]  /*a9e0*/  FFMA.FTZ R205, R205, R4, R230 ;  /* 0x00000004cdcd7223 */ /* 0x000fe200000100e6 */
[----:B------:R-:W-:Y:S01]  /*a9f0*/  FMUL.FTZ R203, R203, R222 ;  /* 0x000000decbcb7220 */ /* 0x000fe20000410000 */
[----:B------:R-:W-:Y:S01]  /*aa00*/  FMUL.FTZ R228, R157, R228 ;  /* 0x000000e49de47220 */ /* 0x000fe20000410000 */
[----:B------:R-:W-:Y:S01]  /*aa10*/  FMUL.FTZ R2, R2, R153 ;  /* 0x0000009902027220 */ /* 0x000fe20000410000 */
[----:B------:R-:W-:Y:S01]  /*aa20*/  FFMA.FTZ R47, R214, R80, R47 ;  /* 0x00000050d62f7223 */ /* 0x000fe2000001002f */
[----:B------:R-:W-:Y:S01]  /*aa30*/  FFMA.FTZ R188, R188, R7, R203 ;  /* 0x00000007bcbc7223 */ /* 0x000fe200000100cb */
        /* <DEDUP_REMOVED lines=13> */
[----:B------:R-:W-:Y:S01]  /*ab10*/  FFMA.FTZ R58, R7, R93, R58 ;  /* 0x0000005d073a7223 */ /* 0x000fe2000001003a */
[----:B------:R-:W-:Y:S01]  /*ab20*/  FADD.FTZ R34, R205, R34 ;  /* 0x00000022cd227221 */ /* 0x000fe20000010000 */
[----:B---3--:R-:W-:Y:S01]  /*ab30*/  @!P0 FADD.FTZ R10, R10, R9 ;  /* 0x000000090a0a8221 */ /* 0x008fe20000010000 */
[----:B------:R-:W-:Y:S01]  /*ab40*/  MOV R5, R236 ;  /* 0x000000ec00057202 */ /* 0x000fe20000000f00 */
[----:B------:R-:W-:Y:S01]  /*ab50*/  FADD.FTZ R33, R188, R33 ;  /* 0x00000021bc217221 */ /* 0x000fe20000010000 */
[----:B------:R-:W-:Y:S01]  /*ab60*/  FFMA.FTZ R61, R228, R94, R61 ;  /* 0x0000005ee43d7223 */ /* 0x000fe2000001003d */
[----:B------:R-:W-:-:S02]  /*ab70*/  IMAD.MOV.U32 R4, RZ, RZ, R10 ;  /* 0x000000ffff047224 */ /* 0x000fc400078e000a */
[----:B------:R-:W-:-:S03]  /*ab80*/  FADD.FTZ R30, R189, R30 ;  /* 0x0000001ebd1e7221 */ /* 0x000fc60000010000 */
[----:B------:R0:W-:Y:S01]  /*ab90*/  @!P1 STS.64 [R133+0x18d8], R4 ;  /* 0x0018d80485009388 */ /* 0x0001e20000000a00 */
[----:B------:R-:W-:Y:S06]  /*aba0*/  BAR.SYNC.DEFER_BLOCKING 0x0 ;  /* 0x0000000000007b1d */ /* 0x000fec0000010000 */
[----:B------:R-:W-:Y:S05]  /*abb0*/  @P6 BRA `(.L_x_4635) ;  /* 0x00000000003c6947 */ /* 0x000fea0003800000 */
[----:B------:R-:W3:Y:S01]  /*abc0*/  S2UR UR11, SR_CgaCtaId ;  /* 0x00000000000b79c3 */ /* 0x000ee20000008800 */
[----:B------:R-:W-:Y:S01]  /*abd0*/  UMOV UR10, 0x400 ;  /* 0x00000400000a7882 */ /* 0x000fe20000000000 */
[----:B------:R-:W-:Y:S01]  /*abe0*/  ISETP.NE.AND P0, PT, R131, UR34, PT ;  /* 0x0000002283007c0c */ /* 0x000fe2000bf05270 */
[----:B---3--:R-:W-:-:S06]  /*abf0*/  ULEA UR10, UR11, UR10, 0x18 ;  /* 0x0000000a0b0a7291 */ /* 0x008fcc000f8ec03f */
[----:B------:R-:W-:-:S04]  /*ac00*/  MOV R78, UR10 ;  /* 0x0000000a004e7c02 */ /* 0x000fc80008000f00 */
[----:B--2---:R-:W-:Y:S01]  /*ac10*/  LEA R8, R29, R78, 0x2 ;  /* 0x0000004e1d087211 */ /* 0x004fe200078e10ff */
        /* <DEDUP_REMOVED lines=9> */
.L_x_4635:
[----:B------:R-:W-:Y:S05]  /*acb0*/  BSYNC B0 ;  /* 0x0000000000007941 */ /* 0x000fea0003800000 */
.L_x_4634:
[----:B------:R-:W-:Y:S01]  /*acc0*/  IADD3 R29, R29, 0x1, RZ ;  /* 0x000000011d1d7810 */ /* 0x000fe20007ffe0ff */
[----:B------:R-:W-:-:S03]  /*acd0*/  UIADD3 UR7, UP0, UR7, 0x1, URZ ;  /* 0x0000000107077890 */ /* 0x000fc6000ff1e03f */
[----:B------:R-:W-:Y:S01]  /*ace0*/  ISETP.GE.AND P0, PT, R29, UR35, PT ;  /* 0x000000231d007c0c */ /* 0x000fe2000bf06270 */
[----:B------:R-:W-:-:S12]  /*acf0*/  UIADD3.X UR8, URZ, UR8, URZ, UP0, !UPT ;  /* 0x000000083f087290 */ /* 0x000fd800087fe43f */
[----:B------:R-:W-:Y:S05]  /*ad00*/  @!P0 BRA `(.L_x_4636) ;  /* 0xffffffc400c88947 */ /* 0x000fea000383ffff */
.L_x_4592:
        /* <DEDUP_REMOVED lines=8> */
[----:B0--3--:R-:W-:Y:S02]  /*ad90*/  PRMT R5, RZ, 0x7610, R5 ;  /* 0x00007610ff057816 */ /* 0x009fe40000000005 */
[----:B------:R-:W-:Y:S02]  /*ada0*/  LEA.HI.X R3, R14, UR31, R15, 0x1, P0 ;  /* 0x0000001f0e037c11 */ /* 0x000fe400080f0c0f */
[----:B------:R-:W-:Y:S02]  /*adb0*/  PRMT R4, RZ, 0x7610, R4 ;  /* 0x00007610ff047816 */ /* 0x000fe40000000004 */
[----:B------:R-:W-:Y:S02]  /*adc0*/  PRMT R7, RZ, 0x7610, R7 ;  /* 0x00007610ff077816 */ /* 0x000fe40000000007 */
[-C--:B------:R-:W-:Y:S01]  /*add0*/  ISETP.GE.AND P5, PT, R150, R13.reuse, PT ;  /* 0x0000000d9600720c */ /* 0x080fe20003fa6270 */
[----:B------:R-:W3:Y:S01]  /*ade0*/  @!P1 LDG.E.U16 R0, desc[UR16][R2.64] ;  /* 0x0000001002009981 */ /* 0x000ee2000c1e1500 */
[----:B------:R-:W-:-:S02]  /*adf0*/  ISETP.GE.AND P0, PT, R148, R13, PT ;  /* 0x0000000d9400720c */ /* 0x000fc40003f06270 */
[-C--:B------:R-:W-:Y:S01]  /*ae00*/  ISETP.GE.AND P1, PT, R146, R13.reuse, PT ;  /* 0x0000000d9200720c */ /* 0x080fe20003f26270 */
[----:B------:R-:W4:Y:S01]  /*ae10*/  @!P2 LDG.E.U16 R5, desc[UR16][R2.64+0x40] ;  /* 0x000040100205a981 */ /* 0x000f22000c1e1500 */
[-C--:B------:R-:W-:Y:S02]  /*ae20*/  ISETP.GE.AND P2, PT, R144, R13.reuse, PT ;  /* 0x0000000d9000720c */ /* 0x080fe40003f46270 */
[----:B------:R-:W-:Y:S01]  /*ae30*/  PRMT R6, RZ, 0x7610, R6 ;  /* 0x00007610ff067816 */ /* 0x000fe20000000006 */
[----:B------:R-:W5:Y:S01]  /*ae40*/  @!P3 LDG.E.U16 R4, desc[UR16][R2.64+0x80] ;  /* 0x000080100204b981 */ /* 0x000f62000c1e1500 */
[-C--:B------:R-:W-:Y:S02]  /*ae50*/  ISETP.GE.AND P3, PT, R142, R13.reuse, PT ;  /* 0x0000000d8e00720c */ /* 0x080fe40003f66270 */
[----:B------:R-:W-:Y:S01]  /*ae60*/  PRMT R9, RZ, 0x7610, R9 ;  /* 0x00007610ff097816 */ /* 0x000fe20000000009 */
[----:B------:R-:W5:Y:S01]  /*ae70*/  @!P4 LDG.E.U16 R7, desc[UR16][R2.64+0xc0] ;  /* 0x0000c0100207c981 */ /* 0x000f62000c1e1500 */
[----:B------:R-:W-:-:S02]  /*ae80*/  ISETP.GE.AND P4, PT, R140, R13, PT ;  /* 0x0000000d8c00720c */ /* 0x000fc40003f86270 */
[----:B--2---:R-:W-:Y:S01]  /*ae90*/  PRMT R8, RZ, 0x7610, R8 ;  /* 0x00007610ff087816 */ /* 0x004fe20000000008 */
[----:B------:R-:W2:Y:S01]  /*aea0*/  @!P5 LDG.E.U16 R6, desc[UR16][R2.64+0x100] ;  /* 0x000100100206d981 */ /* 0x000ea2000c1e1500 */
[----:B------:R-:W-:Y:S02]  /*aeb0*/  PRMT R11, RZ, 0x7610, R11 ;  /* 0x00007610ff0b7816 */ /* 0x000fe4000000000b */
[----:B------:R-:W-:Y:S01]  /*aec0*/  PRMT R10, RZ, 0x7610, R10 ;  /* 0x00007610ff0a7816 */ /* 0x000fe2000000000a */
[----:B------:R-:W2:Y:S01]  /*aed0*/  @!P0 LDG.E.U16 R9, desc[UR16][R2.64+0x140] ;  /* 0x0001401002098981 */ /* 0x000ea2000c1e1500 */
[----:B------:R-:W-:Y:S02]  /*aee0*/  PRMT R23, RZ, 0x7610, R23 ;  /* 0x00007610ff177816 */ /* 0x000fe40000000017 */
[-C--:B------:R-:W-:Y:S01]  /*aef0*/  ISETP.GE.AND P5, PT, R138, R13.reuse, PT ;  /* 0x0000000d8a00720c */ /* 0x080fe20003fa6270 */
[----:B------:R-:W2:Y:S01]  /*af00*/  @!P1 LDG.E.U16 R8, desc[UR16][R2.64+0x180] ;  /* 0x0001801002089981 */ /* 0x000ea2000c1e1500 */
[----:B------:R-:W-:-:S02]  /*af10*/  ISETP.GE.AND P0, PT, R136, R13, PT ;  /* 0x0000000d8800720c */ /* 0x000fc40003f06270 */
[-C--:B------:R-:W-:Y:S01]  /*af20*/  ISETP.GE.AND P1, PT, R134, R13.reuse, PT ;  /* 0x0000000d8600720c */ /* 0x080fe20003f26270 */
[----:B------:R-:W2:Y:S01]  /*af30*/  @!P2 LDG.E.U16 R11, desc[UR16][R2.64+0x1c0] ;  /* 0x0001c010020ba981 */ /* 0x000ea2000c1e1500 */
[----:B------:R-:W-:-:S03]  /*af40*/  ISETP.GE.AND P2, PT, R132, R13, PT ;  /* 0x0000000d8400720c */ /* 0x000fc60003f46270 */
[----:B------:R-:W2:Y:S01]  /*af50*/  @!P3 LDG.E.U16 R10, desc[UR16][R2.64+0x200] ;  /* 0x00020010020ab981 */ /* 0x000ea2000c1e1500 */
[----:B------:R-:W-:-:S03]  /*af60*/  ISETP.GE.AND P3, PT, R130, R13, PT ;  /* 0x0000000d8200720c */ /* 0x000fc60003f66270 */
[----:B------:R-:W2:Y:S01]  /*af70*/  @!P4 LDG.E.U16 R23, desc[UR16][R2.64+0x240] ;  /* 0x000240100217c981 */ /* 0x000ea2000c1e1500 */
[----:B------:R-:W-:Y:S02]  /*af80*/  ISETP.GE.AND P4, PT, R128, R13, PT ;  /* 0x0000000d8000720c */ /* 0x000fe40003f86270 */
[----:B------:R-:W-:Y:S02]  /*af90*/  PRMT R12, RZ, 0x7610, R12 ;  /* 0x00007610ff0c7816 */ /* 0x000fe4000000000c */
[----:B------:R-:W-:Y:S02]  /*afa0*/  PRMT R25, RZ, 0x7610, R25 ;  /* 0x00007610ff197816 */ /* 0x000fe40000000019 */
[----:B------:R-:W-:Y:S02]  /*afb0*/  PRMT R22, RZ, 0x7610, R22 ;  /* 0x00007610ff167816 */ /* 0x000fe40000000016 */
[----:B------:R-:W-:Y:S01]  /*afc0*/  PRMT R27, RZ, 0x7610, R27 ;  /* 0x00007610ff1b7816 */ /* 0x000fe2000000001b */
[----:B------:R-:W2:Y:S01]  /*afd0*/  @!P5 LDG.E.U16 R12, desc[UR16][R2.64+0x280] ;  /* 0x00028010020cd981 */ /* 0x000ea2000c1e1500 */
[----:B-1----:R-:W-:-:S02]  /*afe0*/  PRMT R24, RZ, 0x7610, R24 ;  /* 0x00007610ff187816 */ /* 0x002fc40000000018 */
[----:B------:R-:W-:Y:S01]  /*aff0*/  PRMT R29, RZ, 0x7610, R29 ;  /* 0x00007610ff1d7816 */ /* 0x000fe2000000001d */
[----:B------:R-:W2:Y:S04]  /*b000*/  @!P0 LDG.E.U16 R25, desc[UR16][R2.64+0x2c0] ;  /* 0x0002c01002198981 */ /* 0x000ea8000c1e1500 */
[----:B------:R-:W2:Y:S04]  /*b010*/  @!P1 LDG.E.U16 R22, desc[UR16][R2.64+0x300] ;  /* 0x0003001002169981 */ /* 0x000ea8000c1e1500 */
[----:B------:R-:W2:Y:S04]  /*b020*/  @!P2 LDG.E.U16 R27, desc[UR16][R2.64+0x340] ;  /* 0x00034010021ba981 */ /* 0x000ea8000c1e1500 */
[----:B------:R-:W2:Y:S04]  /*b030*/  @!P3 LDG.E.U16 R24, desc[UR16][R2.64+0x380] ;  /* 0x000380100218b981 */ /* 0x000ea8000c1e1500 */
[----:B------:R-:W2:Y:S01]  /*b040*/  @!P4 LDG.E.U16 R29, desc[UR16][R2.64+0x3c0] ;  /* 0x0003c010021dc981 */ /* 0x000ea2000c1e1500 */
[----:B------:R-:W0:Y:S01]  /*b050*/  S2UR UR8, SR_CgaCtaId ;  /* 0x00000000000879c3 */ /* 0x000e220000008800 */
[----:B------:R-:W-:-:S02]  /*b060*/  F2FP.BF16.F32.PACK_AB R60, R60, R61 ;  /* 0x0000003d3c3c723e */ /* 0x000fc400000010ff */
[----:B------:R-:W-:Y:S02]  /*b070*/  F2FP.BF16.F32.PACK_AB R58, R58, R59 ;  /* 0x0000003b3a3a723e */ /* 0x000fe400000010ff */
[----:B------:R-:W-:Y:S02]  /*b080*/  PRMT R59, R60, 0x7632, R59 ;  /* 0x000076323c3b7816 */ /* 0x000fe4000000003b */
[----:B------:R-:W-:Y:S02]  /*b090*/  F2FP.BF16.F32.PACK_AB R56, R56, R57 ;  /* 0x000000393838723e */ /* 0x000fe400000010ff */
[----:B------:R-:W-:Y:S02]  /*b0a0*/  PRMT R57, R58, 0x7632, R57 ;  /* 0x000076323a397816 */ /* 0x000fe40000000039 */
[----:B------:R-:W-:Y:S02]  /*b0b0*/  F2FP.BF16.F32.PACK_AB R54, R54, R55 ;  /* 0x000000373636723e */ /* 0x000fe400000010ff */
[----:B------:R-:W-:-:S02]  /*b0c0*/  PRMT R55, R56, 0x7632, R55 ;  /* 0x0000763238377816 */ /* 0x000fc40000000037 */
[----:B------:R-:W-:Y:S02]  /*b0d0*/  F2FP.BF16.F32.PACK_AB R52, R52, R53 ;  /* 0x000000353434723e */ /* 0x000fe400000010ff */
[----:B------:R-:W-:Y:S01]  /*b0e0*/  F2FP.BF16.F32.PACK_AB R50, R50, R51 ;  /* 0x000000333232723e */ /* 0x000fe200000010ff */
[----:B---3--:R-:W-:Y:S04]  /*b0f0*/  STS.U16 [R127], R0 ;  /* 0x000000007f007388 */ /* 0x008fe80000000400 */
[----:B----4-:R-:W-:Y:S04]  /*b100*/  STS.U16 [R126+0x40], R5 ;  /* 0x000040057e007388 */ /* 0x010fe80000000400 */
[----:B-----5:R-:W-:Y:S04]  /*b110*/  STS.U16 [R125+0x80], R4 ;  /* 0x000080047d007388 */ /* 0x020fe80000000400 */
        /* <DEDUP_REMOVED lines=14> */
[----:B------:R-:W1:Y:S04]  /*b200*/  LDS.U16 R3, [R111+0x4] ;  /* 0x000004006f037984 */ /* 0x000e680000000400 */
[----:B------:R-:W2:Y:S04]  /*b210*/  LDS.U16 R2, [R111+0x2] ;  /* 0x000002006f027984 */ /* 0x000ea80000000400 */
[----:B------:R-:W3:Y:S04]  /*b220*/  LDS.U16 R0, [R111] ;  /* 0x000000006f007984 */ /* 0x000ee80000000400 */
[----:B------:R-:W4:Y:S04]  /*b230*/  LDS.U16 R4, [R111+0x6] ;  /* 0x000006006f047984 */ /* 0x000f280000000400 */
[----:B------:R-:W5:Y:S01]  /*b240*/  LDS.U16 R5, [R111+0x10] ;  /* 0x000010006f057984 */ /* 0x000f620000000400 */
[----:B-1----:R-:W-:-:S02]  /*b250*/  SHF.L.U32 R3, R3, 0x10, RZ ;  /* 0x0000001003037819 */ /* 0x002fc400000006ff */
[----:B--2---:R-:W-:-:S03]  /*b260*/  SHF.L.U32 R2, R2, 0x10, RZ ;  /* 0x0000001002027819 */ /* 0x004fc600000006ff */
[----:B------:R-:W-:Y:S02]  /*b270*/  FADD.FTZ R9, R3, UR5 ;  /* 0x0000000503097e21 */ /* 0x000fe40008010000 */
[----:B------:R-:W-:Y:S01]  /*b280*/  LDS.U16 R3, [R111+0xc] ;  /* 0x00000c006f037984 */ /* 0x000fe20000000400 */
[----:B------:R-:W-:Y:S02]  /*b290*/  FADD.FTZ R8, R2, UR5 ;  /* 0x0000000502087e21 */ /* 0x000fe40008010000 */
[----:B------:R-:W-:Y:S01]  /*b2a0*/  FSETP.GTU.FTZ.AND P0, PT, R9, 20, PT ;  /* 0x41a000000900780b */ /* 0x000fe20003f1c000 */
[----:B---3--:R-:W-:Y:S01]  /*b2b0*/  IMAD.U32 R0, R0, 0x10000, RZ ;  /* 0x0001000000007824 */ /* 0x008fe200078e00ff */
[----:B----4-:R-:W-:Y:S01]  /*b2c0*/  SHF.L.U32 R4, R4, 0x10, RZ ;  /* 0x0000001004047819 */ /* 0x010fe200000006ff */
[----:B------:R-:W-:Y:S01]  /*b2d0*/  LDS.U16 R2, [R111+0xa] ;  /* 0x00000a006f027984 */ /* 0x000fe20000000400 */
[----:B------:R-:W-:Y:S01]  /*b2e0*/  FSETP.GTU.FTZ.AND P5, PT, R8, 20, PT ;  /* 0x41a000000800780b */ /* 0x000fe20003fbc000 */
[----:B------:R-:W-:-:S02]  /*b2f0*/  FADD.FTZ R6, R0, UR5 ;  /* 0x0000000500067e21 */ /* 0x000fc40008010000 */
[----:B------:R-:W-:Y:S01]  /*b300*/  FADD.FTZ R10, R4, UR5 ;  /* 0x00000005040a7e21 */ /* 0x000fe20008010000 */
[----:B------:R-:W-:Y:S02]  /*b310*/  LDS.U16 R0, [R111+0x8] ;  /* 0x000008006f007984 */ /* 0x000fe40000000400 */
[----:B------:R-:W-:Y:S02]  /*b320*/  FSETP.GTU.FTZ.AND P4, PT, R6, 20, PT ;  /* 0x41a000000600780b */ /* 0x000fe40003f9c000 */
[----:B------:R-:W1:Y:S01]  /*b330*/  LDS.U16 R4, [R111+0xe] ;  /* 0x00000e006f047984 */ /* 0x000e620000000400 */
[----:B------:R-:W-:-:S04]  /*b340*/  @!P0 FMUL.FTZ R9, R9, -1.4426950216293334961 ;  /* 0xbfb8aa3b09098820 */ /* 0x000fc80000410000 */
[----:B------:R-:W-:Y:S01]  /*b350*/  @!P5 FMUL.FTZ R8, R8, -1.4426950216293334961 ;  /* 0xbfb8aa3b0808d820 */ /* 0x000fe20000410000 */
[----:B------:R-:W-:Y:S01]  /*b360*/  FSETP.GTU.FTZ.AND P1, PT, R10, 20, PT ;  /* 0x41a000000a00780b */ /* 0x000fe20003f3c000 */
[----:B------:R-:W2:Y:S04]  /*b370*/  @!P0 MUFU.EX2 R9, R9 ;  /* 0x0000000900098308 */ /* 0x000ea80000000800 */
[----:B------:R-:W-:-:S04]  /*b380*/  @!P4 FMUL.FTZ R6, R6, -1.4426950216293334961 ;  /* 0xbfb8aa3b0606c820 */ /* 0x000fc80000410000 */
[----:B------:R-:W3:Y:S04]  /*b390*/  @!P5 MUFU.EX2 R8, R8 ;  /* 0x000000080008d308 */ /* 0x000ee80000000800 */
[----:B------:R-:W-:-:S04]  /*b3a0*/  @!P1 FMUL.FTZ R10, R10, -1.4426950216293334961 ;  /* 0xbfb8aa3b0a0a9820 */ /* 0x000fc80000410000 */
[----:B------:R4:W0:Y:S01]  /*b3b0*/  @!P4 MUFU.EX2 R7, R6 ;  /* 0x000000060007c308 */ /* 0x0008220000000800 */
[----:B--2---:R-:W-:Y:S01]  /*b3c0*/  @!P0 FADD.FTZ R9, R9, 1 ;  /* 0x3f80000009098421 */ /* 0x004fe20000010000 */
[----:B----4-:R-:W2:Y:S01]  /*b3d0*/  LDS.U16 R6, [R111+0x12] ;  /* 0x000012006f067984 */ /* 0x010ea20000000400 */
[----:B---3--:R-:W-:-:S05]  /*b3e0*/  @!P5 FADD.FTZ R8, R8, 1 ;  /* 0x3f8000000808d421 */ /* 0x008fca0000010000 */
[----:B------:R-:W3:Y:S08]  /*b3f0*/  @!P1 MUFU.EX2 R10, R10 ;  /* 0x0000000a000a9308 */ /* 0x000ef00000000800 */
[----:B------:R-:W4:Y:S01]  /*b400*/  @!P0 MUFU.RCP R9, R9 ;  /* 0x0000000900098308 */ /* 0x000f220000001000 */
[----:B-----5:R-:W-:-:S07]  /*b410*/  SHF.L.U32 R5, R5, 0x10, RZ ;  /* 0x0000001005057819 */ /* 0x020fce00000006ff */
[----:B------:R-:W5:Y:S01]  /*b420*/  @!P5 MUFU.RCP R8, R8 ;  /* 0x000000080008d308 */ /* 0x000f620000001000 */
[----:B-1----:R-:W-:Y:S01]  /*b430*/  SHF.L.U32 R4, R4, 0x10, RZ ;  /* 0x0000001004047819 */ /* 0x002fe200000006ff */
[----:B0-----:R-:W-:Y:S01]  /*b440*/  @!P4 FADD.FTZ R7, R7, 1 ;  /* 0x3f8000000707c421 */ /* 0x001fe20000010000 */
[----:B------:R-:W-:Y:S01]  /*b450*/  FADD.FTZ R5, R5, UR5 ;  /* 0x0000000505057e21 */ /* 0x000fe20008010000 */
[----:B---3--:R-:W-:Y:S02]  /*b460*/  @!P1 FADD.FTZ R10, R10, 1 ;  /* 0x3f8000000a0a9421 */ /* 0x008fe40000010000 */
[----:B------:R-:W-:Y:S02]  /*b470*/  FADD.FTZ R4, R4, UR5 ;  /* 0x0000000504047e21 */ /* 0x000fe40008010000 */
[----:B------:R-:W0:Y:S01]  /*b480*/  @!P4 MUFU.RCP R7, R7 ;  /* 0x000000070007c308 */ /* 0x000e220000001000 */
[----:B----4-:R-:W-:Y:S01]  /*b490*/  @!P0 FMUL.FTZ R32, R32, R9 ;  /* 0x0000000920208220 */ /* 0x010fe20000410000 */
[----:B------:R-:W-:Y:S01]  /*b4a0*/  FSETP.GTU.FTZ.AND P0, PT, R5, 20, PT ;  /* 0x41a000000500780b */ /* 0x000fe20003f1c000 */
[----:B------:R-:W-:-:S05]  /*b4b0*/  IMAD.U32 R2, R2, 0x10000, RZ ;  /* 0x0001000002027824 */ /* 0x000fca00078e00ff */
[----:B------:R-:W1:Y:S01]  /*b4c0*/  @!P1 MUFU.RCP R10, R10 ;  /* 0x0000000a000a9308 */ /* 0x000e620000001000 */
[----:B-----5:R-:W-:Y:S01]  /*b4d0*/  @!P5 FMUL.FTZ R31, R31, R8 ;  /* 0x000000081f1fd220 */ /* 0x020fe20000410000 */
[----:B------:R-:W-:Y:S02]  /*b4e0*/  FSETP.GTU.FTZ.AND P5, PT, R4, 20, PT ;  /* 0x41a000000400780b */ /* 0x000fe40003fbc000 */
[----:B------:R-:W-:Y:S01]  /*b4f0*/  SHF.L.U32 R3, R3, 0x10, RZ ;  /* 0x0000001003037819 */ /* 0x000fe200000006ff */
[----:B------:R-:W-:Y:S01]  /*b500*/  FADD.FTZ R2, R2, UR5 ;  /* 0x0000000502027e21 */ /* 0x000fe20008010000 */
[----:B--2---:R-:W-:Y:S01]  /*b510*/  SHF.L.U32 R6, R6, 0x10, RZ ;  /* 0x0000001006067819 */ /* 0x004fe200000006ff */
[----:B------:R-:W-:Y:S02]  /*b520*/  @!P0 FMUL.FTZ R5, R5, -1.4426950216293334961 ;  /* 0xbfb8aa3b05058820 */ /* 0x000fe40000410000 */
[----:B------:R-:W-:Y:S01]  /*b530*/  FADD.FTZ R3, R3, UR5 ;  /* 0x0000000503037e21 */ /* 0x000fe20008010000 */
[----:B------:R-:W-:Y:S01]  /*b540*/  FSETP.GTU.FTZ.AND P3, PT, R2, 20, PT ;  /* 0x41a000000200780b */ /* 0x000fe20003f7c000 */
[----:B------:R-:W-:Y:S01]  /*b550*/  FADD.FTZ R6, R6, UR5 ;  /* 0x0000000506067e21 */ /* 0x000fe20008010000 */
[----:B0-----:R-:W-:-:S03]  /*b560*/  @!P4 FMUL.FTZ R30, R30, R7 ;  /* 0x000000071e1ec220 */ /* 0x001fc60000410000 */
[----:B------:R-:W-:Y:S01]  /*b570*/  @!P5 FMUL.FTZ R4, R4, -1.4426950216293334961 ;  /* 0xbfb8aa3b0404d820 */ /* 0x000fe20000410000 */
[----:B------:R-:W-:Y:S01]  /*b580*/  FSETP.GTU.FTZ.AND P4, PT, R3, 20, PT ;  /* 0x41a000000300780b */ /* 0x000fe20003f9c000 */
[----:B-1----:R-:W-:Y:S01]  /*b590*/  @!P1 FMUL.FTZ R33, R33, R10 ;  /* 0x0000000a21219220 */ /* 0x002fe20000410000 */
[----:B------:R-:W0:Y:S01]  /*b5a0*/  @!P0 MUFU.EX2 R5, R5 ;  /* 0x0000000500058308 */ /* 0x000e220000000800 */
[----:B------:R-:W-:Y:S02]  /*b5b0*/  FSETP.GTU.FTZ.AND P1, PT, R6, 20, PT ;  /* 0x41a000000600780b */ /* 0x000fe40003f3c000 */
[----:B------:R-:W-:-:S05]  /*b5c0*/  LOP3.LUT R8, R137, 0xfffffe00, RZ, 0xc0, !PT ;  /* 0xfffffe0089087812 */ /* 0x000fca00078ec0ff */
[----:B------:R-:W1:Y:S01]  /*b5d0*/  @!P5 MUFU.EX2 R4, R4 ;  /* 0x000000040004d308 */ /* 0x000e620000000800 */
[----:B------:R-:W-:Y:S01]  /*b5e0*/  @!P3 FMUL.FTZ R2, R2, -1.4426950216293334961 ;  /* 0xbfb8aa3b0202b820 */ /* 0x000fe20000410000 */
[----:B------:R-:W-:Y:S01]  /*b5f0*/  SHF.L.U32 R0, R0, 0x10, RZ ;  /* 0x0000001000007819 */ /* 0x000fe200000006ff */
[----:B------:R-:W-:Y:S01]  /*b600*/  @!P4 FMUL.FTZ R3, R3, -1.4426950216293334961 ;  /* 0xbfb8aa3b0303c820 */ /* 0x000fe20000410000 */
[----:B------:R-:W-:Y:S02]  /*b610*/  IMAD R83, R135, 0x10, R8 ;  /* 0x0000001087537824 */ /* 0x000fe400078e0208 */
[----:B------:R-:W-:Y:S01]  /*b620*/  @!P1 FMUL.FTZ R6, R6, -1.4426950216293334961 ;  /* 0xbfb8aa3b06069820 */ /* 0x000fe20000410000 */
[----:B------:R-:W-:Y:S01]  /*b630*/  FADD.FTZ R0, R0, UR5 ;  /* 0x0000000500007e21 */ /* 0x000fe20008010000 */
[----:B------:R-:W2:Y:S01]  /*b640*/  @!P3 MUFU.EX2 R2, R2 ;  /* 0x000000020002b308 */ /* 0x000ea20000000800 */
[----:B------:R-:W-:Y:S01]  /*b650*/  IADD3 R28, R83, 0x8, RZ ;  /* 0x00000008531c7810 */ /* 0x000fe20007ffe0ff */
[----:B0-----:R-:W-:-:S02]  /*b660*/  @!P0 FADD.FTZ R5, R5, 1 ;  /* 0x3f80000005058421 */ /* 0x001fc40000010000 */
[----:B------:R-:W-:-:S04]  /*b670*/  FSETP.GTU.FTZ.AND P2, PT, R0, 20, PT ;  /* 0x41a000000000780b */ /* 0x000fc80003f5c000 */
[----:B------:R-:W0:Y:S01]  /*b680*/  @!P4 MUFU.EX2 R3, R3 ;  /* 0x000000030003c308 */ /* 0x000e220000000800 */
[----:B-1----:R-:W-:Y:S01]  /*b690*/  @!P5 FADD.FTZ R4, R4, 1 ;  /* 0x3f8000000404d421 */ /* 0x002fe20000010000 */
[----:B------:R-:W-:-:S06]  /*b6a0*/  LEA.HI.SX32 R65, R28, R83, 0x1b ;  /* 0x000000531c417211 */ /* 0x000fcc00078fdaff */
[----:B------:R-:W1:Y:S08]  /*b6b0*/  @!P1 MUFU.EX2 R9, R6 ;  /* 0x0000000600099308 */ /* 0x000e700000000800 */
[----:B------:R1:W3:Y:S08]  /*b6c0*/  @!P5 MUFU.RCP R28, R4 ;  /* 0x00000004001cd308 */ /* 0x0002f00000001000 */
[----:B------:R-:W4:Y:S01]  /*b6d0*/  @!P0 MUFU.RCP R5, R5 ;  /* 0x0000000500058308 */ /* 0x000f220000001000 */
[C---:B------:R-:W-:Y:S01]  /*b6e0*/  IADD3 R24, R83.reuse, 0x6, RZ ;  /* 0x0000000653187810 */ /* 0x040fe20007ffe0ff */
[----:B--2---:R-:W-:Y:S01]  /*b6f0*/  @!P3 FADD.FTZ R2, R2, 1 ;  /* 0x3f8000000202b421 */ /* 0x004fe20000010000 */
[----:B------:R-:W-:Y:S01]  /*b700*/  @!P2 FMUL.FTZ R0, R0, -1.4426950216293334961 ;  /* 0xbfb8aa3b0000a820 */ /* 0x000fe20000410000 */
[----:B------:R-:W-:Y:S01]  /*b710*/  IADD3 R62, R83, 0x9, RZ ;  /* 0x00000009533e7810 */ /* 0x000fe20007ffe0ff */
[----:B0-----:R-:W-:Y:S01]  /*b720*/  @!P4 FADD.FTZ R3, R3, 1 ;  /* 0x3f8000000303c421 */ /* 0x001fe20000010000 */
[-C--:B------:R-:W-:Y:S01]  /*b730*/  LEA.HI.SX32 R29, R24, R83.reuse, 0x1b ;  /* 0x00000053181d7211 */ /* 0x080fe200078fdaff */
[----:B-1----:R-:W-:Y:S01]  /*b740*/  @!P1 FADD.FTZ R4, R9, 1 ;  /* 0x3f80000009049421 */ /* 0x002fe20000010000 */
[----:B------:R0:W-:Y:S01]  /*b750*/  @!P3 MUFU.RCP R74, R2 ;  /* 0x00000002004ab308 */ /* 0x0001e20000001000 */
[----:B------:R-:W-:Y:S01]  /*b760*/  LEA.HI.SX32 R67, R62, R83, 0x1b ;  /* 0x000000533e437211 */ /* 0x000fe200078fdaff */
[----:B---3--:R-:W-:Y:S01]  /*b770*/  @!P5 FMUL.FTZ R37, R37, R28 ;  /* 0x0000001c2525d220 */ /* 0x008fe20000410000 */
[----:B------:R-:W-:Y:S01]  /*b780*/  LEA R9, R29, R78, 0x1 ;  /* 0x0000004e1d097211 */ /* 0x000fe200078e08ff */
[----:B------:R-:W-:Y:S04]  /*b790*/  LDS.U16 R28, [R111+0x1c] ;  /* 0x00001c006f1c7984 */ /* 0x000fe80000000400 */
[----:B------:R-:W1:Y:S01]  /*b7a0*/  @!P2 MUFU.EX2 R0, R0 ;  /* 0x000000000000a308 */ /* 0x000e620000000800 */
[----:B0-----:R-:W0:Y:S01]  /*b7b0*/  LDS.U16 R2, [R111+0x14] ;  /* 0x000014006f027984 */ /* 0x001e220000000400 */
[----:B----4-:R-:W-:-:S03]  /*b7c0*/  @!P0 FMUL.FTZ R38, R38, R5 ;  /* 0x0000000526268220 */ /* 0x010fc60000410000 */
[----:B------:R-:W-:Y:S03]  /*b7d0*/  LDS.U16 R5, [R111+0x1a] ;  /* 0x00001a006f057984 */ /* 0x000fe60000000400 */
[----:B------:R2:W-:Y:S01]  /*b7e0*/  @!P4 MUFU.RCP R87, R3 ;  /* 0x000000030057c308 */ /* 0x0005e20000001000 */
[----:B------:R-:W-:Y:S07]  /*b7f0*/  LDS.U16 R29, [R111+0x1e] ;  /* 0x00001e006f1d7984 */ /* 0x000fee0000000400 */
[----:B------:R3:W-:Y:S01]  /*b800*/  @!P1 MUFU.RCP R62, R4 ;  /* 0x00000004003e9308 */ /* 0x0007e20000001000 */
[----:B--2---:R-:W-:Y:S04]  /*b810*/  LDS.U16 R3, [R111+0x16] ;  /* 0x000016006f037984 */ /* 0x004fe80000000400 */
[----:B---3--:R-:W2:Y:S01]  /*b820*/  LDS.U16 R4, [R111+0x18] ;  /* 0x000018006f047984 */ /* 0x008ea20000000400 */
[----:B------:R-:W-:Y:S01]  /*b830*/  BAR.SYNC.DEFER_BLOCKING 0x0 ;  /* 0x0000000000007b1d */ /* 0x000fe20000010000 */
[C---:B------:R-:W-:Y:S01]  /*b840*/  IADD3 R7, R83.reuse, 0x1, RZ ;  /* 0x0000000153077810 */ /* 0x040fe20007ffe0ff */
[C---:B------:R-:W-:Y:S01]  /*b850*/  VIADD R22, R83.reuse, 0x5 ;  /* 0x0000000553167836 */ /* 0x040fe20000000000 */
[C---:B------:R-:W-:Y:S01]  /*b860*/  IADD3 R8, R83.reuse, 0x2, RZ ;  /* 0x0000000253087810 */ /* 0x040fe20007ffe0ff */
[----:B-1----:R-:W-:Y:S01]  /*b870*/  @!P2 FADD.FTZ R0, R0, 1 ;  /* 0x3f8000000000a421 */ /* 0x002fe20000010000 */
[----:B------:R-:W-:-:S02]  /*b880*/  IADD3 R10, R83, 0x3, RZ ;  /* 0x00000003530a7810 */ /* 0x000fc40007ffe0ff */
[C---:B------:R-:W-:Y:S02]  /*b890*/  IADD3 R12, R83.reuse, 0x4, RZ ;  /* 0x00000004530c7810 */ /* 0x040fe40007ffe0ff */
[----:B------:R-:W-:Y:S02]  /*b8a0*/  IADD3 R6, R83, 0xb, RZ ;  /* 0x0000000b53067810 */ /* 0x000fe40007ffe0ff */
[-C--:B------:R-:W-:Y:S02]  /*b8b0*/  LEA.HI.SX32 R7, R7, R83.reuse, 0x1b ;  /* 0x0000005307077211 */ /* 0x080fe400078fdaff */
[-C--:B------:R-:W-:Y:S01]  /*b8c0*/  LEA.HI.SX32 R11, R8, R83.reuse, 0x1b ;  /* 0x00000053080b7211 */ /* 0x080fe200078fdaff */
[----:B------:R1:W3:Y:S01]  /*b8d0*/  @!P2 MUFU.RCP R85, R0 ;  /* 0x000000000055a308 */ /* 0x0002e20000001000 */
[C---:B------:R-:W-:Y:S01]  /*b8e0*/  IADD3 R26, R83.reuse, 0x7, RZ ;  /* 0x00000007531a7810 */ /* 0x040fe20007ffe0ff */
[----:B------:R-:W-:Y:S01]  /*b8f0*/  VIADD R64, R83, 0xa ;  /* 0x0000000a53407836 */ /* 0x000fe20000000000 */
[----:B------:R-:W-:-:S02]  /*b900*/  LEA.HI.SX32 R23, R10, R83, 0x1b ;  /* 0x000000530a177211 */ /* 0x000fc400078fdaff */
[-C--:B------:R-:W-:Y:S02]  /*b910*/  LEA.HI.SX32 R25, R12, R83.reuse, 0x1b ;  /* 0x000000530c197211 */ /* 0x080fe400078fdaff */
[-C--:B------:R-:W-:Y:S02]  /*b920*/  LEA.HI.SX32 R27, R22, R83.reuse, 0x1b ;  /* 0x00000053161b7211 */ /* 0x080fe400078fdaff */
[-C--:B------:R-:W-:Y:S02]  /*b930*/  LEA.HI.SX32 R71, R6, R83.reuse, 0x1b ;  /* 0x0000005306477211 */ /* 0x080fe400078fdaff */
[-C--:B-1----:R-:W-:Y:S02]  /*b940*/  LEA R0, R7, R78.reuse, 0x1 ;  /* 0x0000004e07007211 */ /* 0x082fe400078e08ff */
[----:B------:R-:W-:Y:S02]  /*b950*/  LEA R6, R11, R78, 0x1 ;  /* 0x0000004e0b067211 */ /* 0x000fe400078e08ff */
[----:B------:R-:W-:-:S02]  /*b960*/  LEA.HI.SX32 R63, R26, R83, 0x1b ;  /* 0x000000531a3f7211 */ /* 0x000fc400078fdaff */
[-C--:B------:R-:W-:Y:S01]  /*b970*/  LEA R8, R23, R78.reuse, 0x1 ;  /* 0x0000004e17087211 */ /* 0x080fe200078e08ff */
[----:B------:R-:W-:Y:S01]  /*b980*/  IMAD R10, R27, 0x2, R78 ;  /* 0x000000021b0a7824 */ /* 0x000fe200078e024e */
[-C--:B------:R-:W-:Y:S01]  /*b990*/  LEA R7, R25, R78.reuse, 0x1 ;  /* 0x0000004e19077211 */ /* 0x080fe200078e08ff */
[----:B------:R1:W-:Y:S01]  /*b9a0*/  STS.U16 [R111], R60 ;  /* 0x0000003c6f007388 */ /* 0x0003e20000000400 */
[----:B------:R-:W-:Y:S01]  /*b9b0*/  LEA.HI.SX32 R69, R64, R83, 0x1b ;  /* 0x0000005340457211 */ /* 0x000fe200078fdaff */
[C---:B------:R-:W-:Y:S01]  /*b9c0*/  VIADD R72, R83.reuse, 0xf ;  /* 0x0000000f53487836 */ /* 0x040fe20000000000 */
[----:B------:R-:W-:Y:S01]  /*b9d0*/  IADD3 R66, R83, 0xc, RZ ;  /* 0x0000000c53427810 */ /* 0x000fe20007ffe0ff */
[----:B------:R-:W-:Y:S01]  /*b9e0*/  STS.U16 [R0+0x2], R59 ;  /* 0x0000023b00007388 */ /* 0x000fe20000000400 */
[----:B------:R-:W-:Y:S02]  /*b9f0*/  LEA R11, R63, R78, 0x1 ;  /* 0x0000004e3f0b7211 */ /* 0x000fe400078e08ff */
[C---:B------:R-:W-:Y:S01]  /*ba00*/  IADD3 R68, R83.reuse, 0xd, RZ ;  /* 0x0000000d53447810 */ /* 0x040fe20007ffe0ff */
[----:B------:R-:W-:Y:S01]  /*ba10*/  STS.U16 [R6+0x4], R58 ;  /* 0x0000043a06007388 */ /* 0x000fe20000000400 */
[----:B------:R-:W-:-:S02]  /*ba20*/  IADD3 R70, R83, 0xe, RZ ;  /* 0x0000000e53467810 */ /* 0x000fc40007ffe0ff */
[----:B-1----:R-:W-:Y:S01]  /*ba30*/  PRMT R60, R54, 0x7632, R60 ;  /* 0x00007632363c7816 */ /* 0x002fe2000000003c */
[----:B------:R-:W-:Y:S01]  /*ba40*/  STS.U16 [R8+0x6], R57 ;  /* 0x0000063908007388 */ /* 0x000fe20000000400 */
[-C--:B------:R-:W-:Y:S01]  /*ba50*/  LEA R12, R65, R78.reuse, 0x1 ;  /* 0x0000004e410c7211 */ /* 0x080fe200078e08ff */
[----:B------:R-:W-:Y:S01]  /*ba60*/  IMAD R23, R69, 0x2, R78 ;  /* 0x0000000245177824 */ /* 0x000fe200078e024e */
[----:B------:R-:W-:Y:S01]  /*ba70*/  LEA R24, R67, R78, 0x1 ;  /* 0x0000004e43187211 */ /* 0x000fe200078e08ff */
[----:B------:R-:W-:Y:S01]  /*ba80*/  STS.U16 [R7+0x8], R56 ;  /* 0x0000083807007388 */ /* 0x000fe20000000400 */
[----:B------:R-:W-:Y:S02]  /*ba90*/  PRMT R51, R52, 0x7632, R51 ;  /* 0x0000763234337816 */ /* 0x000fe40000000033 */
[-C--:B------:R-:W-:Y:S01]  /*baa0*/  LEA.HI.SX32 R73, R66, R83.reuse, 0x1b ;  /* 0x0000005342497211 */ /* 0x080fe200078fdaff */
[----:B------:R-:W-:Y:S01]  /*bab0*/  STS.U16 [R10+0xa], R55 ;  /* 0x00000a370a007388 */ /* 0x000fe20000000400 */
[----:B------:R-:W-:-:S02]  /*bac0*/  LEA.HI.SX32 R75, R68, R83, 0x1b ;  /* 0x00000053444b7211 */ /* 0x000fc400078fdaff */
[----:B------:R-:W-:Y:S01]  /*bad0*/  LEA.HI.SX32 R81, R70, R83, 0x1b ;  /* 0x0000005346517211 */ /* 0x000fe200078fdaff */
[----:B------:R-:W-:Y:S01]  /*bae0*/  STS.U16 [R9+0xc], R54 ;  /* 0x00000c3609007388 */ /* 0x000fe20000000400 */
[----:B------:R-:W-:Y:S02]  /*baf0*/  F2FP.BF16.F32.PACK_AB R48, R48, R49 ;  /* 0x000000313030723e */ /* 0x000fe400000010ff */
[----:B------:R-:W-:Y:S01]  /*bb00*/  LEA.HI.SX32 R83, R72, R83, 0x1b ;  /* 0x0000005348537211 */ /* 0x000fe200078fdaff */
[----:B------:R-:W-:Y:S01]  /*bb10*/  STS.U16 [R11+0xe], R60 ;  /* 0x00000e3c0b007388 */ /* 0x000fe20000000400 */
[----:B------:R-:W-:Y:S01]  /*bb20*/  ISETP.NE.AND P6, PT, R143, RZ, PT ;  /* 0x000000ff8f00720c */ /* 0x000fe20003fc5270 */
[----:B------:R-:W-:Y:S01]  /*bb30*/  UMOV UR7, 0x400 ;  /* 0x0000040000077882 */ /* 0x000fe20000000000 */
[----:B------:R-:W-:Y:S01]  /*bb40*/  LEA R22, R71, R78, 0x1 ;  /* 0x0000004e47167211 */ /* 0x000fe200078e08ff */
[----:B------:R1:W-:Y:S01]  /*bb50*/  STS.U16 [R12+0x10], R52 ;  /* 0x000010340c007388 */ /* 0x0003e20000000400 */
[----:B------:R-:W-:-:S02]  /*bb60*/  PRMT R53, R50, 0x7632, R53 ;  /* 0x0000763232357816 */ /* 0x000fc40000000035 */
[----:B------:R-:W-:Y:S01]  /*bb70*/  F2FP.BF16.F32.PACK_AB R46, R46, R47 ;  /* 0x0000002f2e2e723e */ /* 0x000fe200000010ff */
[----:B------:R-:W-:Y:S01]  /*bb80*/  STS.U16 [R24+0x12], R51 ;  /* 0x0000123318007388 */ /* 0x000fe20000000400 */
[-C--:B------:R-:W-:Y:S01]  /*bb90*/  LEA R25, R73, R78.reuse, 0x1 ;  /* 0x0000004e49197211 */ /* 0x080fe200078e08ff */
[----:B------:R-:W-:Y:S01]  /*bba0*/  ULEA UR7, UR8, UR7, 0x18 ;  /* 0x0000000708077291 */ /* 0x000fe2000f8ec03f */
[-C--:B------:R-:W-:Y:S01]  /*bbb0*/  LEA R26, R75, R78.reuse, 0x1 ;  /* 0x0000004e4b1a7211 */ /* 0x080fe200078e08ff */
[----:B------:R4:W-:Y:S01]  /*bbc0*/  STS.U16 [R23+0x14], R50 ;  /* 0x0000143217007388 */ /* 0x0009e20000000400 */
[----:B------:R-:W-:Y:S01]  /*bbd0*/  LEA R27, R81, R78, 0x1 ;  /* 0x0000004e511b7211 */ /* 0x000fe200078e08ff */
[----:B------:R-:W-:Y:S01]  /*bbe0*/  IMAD R78, R83, 0x2, R78 ;  /* 0x00000002534e7824 */ /* 0x000fe200078e024e */
[----:B0-----:R-:W-:Y:S01]  /*bbf0*/  SHF.L.U32 R2, R2, 0x10, RZ ;  /* 0x0000001002027819 */ /* 0x001fe200000006ff */
[----:B------:R-:W-:Y:S01]  /*bc00*/  STS.U16 [R22+0x16], R53 ;  /* 0x0000163516007388 */ /* 0x000fe20000000400 */
[----:B-1----:R-:W-:-:S02]  /*bc10*/  PRMT R52, R46, 0x7632, R52 ;  /* 0x000076322e347816 */ /* 0x002fc40000000034 */
[----:B----4-:R-:W-:Y:S01]  /*bc20*/  PRMT R50, R48, 0x7632, R50 ;  /* 0x0000763230327816 */ /* 0x010fe20000000032 */
[----:B------:R0:W-:Y:S01]  /*bc30*/  STS.U16 [R25+0x18], R48 ;  /* 0x0000183019007388 */ /* 0x0001e20000000400 */
[----:B------:R-:W-:-:S03]  /*bc40*/  FADD.FTZ R2, R2, UR5 ;  /* 0x0000000502027e21 */ /* 0x000fc60008010000 */
[----:B------:R-:W-:Y:S01]  /*bc50*/  STS.U16 [R26+0x1a], R50 ;  /* 0x00001a321a007388 */ /* 0x000fe20000000400 */
[----:B---3--:R-:W-:-:S03]  /*bc60*/  @!P2 FMUL.FTZ R34, R34, R85 ;  /* 0x000000552222a220 */ /* 0x008fc60000410000 */
[----:B------:R1:W-:Y:S04]  /*bc70*/  STS.U16 [R27+0x1c], R46 ;  /* 0x00001c2e1b007388 */ /* 0x0003e80000000400 */
[----:B------:R-:W-:Y:S01]  /*bc80*/  STS.U16 [R78+0x1e], R52 ;  /* 0x00001e344e007388 */ /* 0x000fe20000000400 */
[----:B------:R-:W-:-:S03]  /*bc90*/  NOP ;  /* 0x0000000000007918 */ /* 0x000fc60000000000 */
[----:B------:R-:W-:Y:S01]  /*bca0*/  LDS.U16 R51, [R127] ;  /* 0x000000007f337984 */ /* 0x000fe20000000400 */
        /* <DEDUP_REMOVED lines=19> */
[----:B------:R-:W-:Y:S01]  /*bde0*/  FADD.FTZ R4, R4, UR5 ;  /* 0x0000000504047e21 */ /* 0x000fe20008010000 */
[----:B------:R-:W-:Y:S01]  /*bdf0*/  FADD.FTZ R5, R5, UR5 ;  /* 0x0000000505057e21 */ /* 0x000fe20008010000 */
[----:B------:R-:W-:Y:S01]  /*be00*/  @!P4 FMUL.FTZ R36, R36, R87 ;  /* 0x000000572424c220 */ /* 0x000fe20000410000 */
[----:B------:R-:W-:Y:S01]  /*be10*/  BAR.SYNC.DEFER_BLOCKING 0x0 ;  /* 0x0000000000007b1d */ /* 0x000fe20000010000 */
[----:B------:R-:W-:Y:S01]  /*be20*/  @!P1 FMUL.FTZ R39, R39, R62 ;  /* 0x0000003e27279220 */ /* 0x000fe20000410000 */
[----:B------:R-:W-:-:S02]  /*be30*/  FSETP.GTU.FTZ.AND P1, PT, R4, 20, PT ;  /* 0x41a000000400780b */ /* 0x000fc40003f3c000 */
[----:B------:R-:W-:Y:S02]  /*be40*/  FSETP.GTU.FTZ.AND P4, PT, R5, 20, PT ;  /* 0x41a000000500780b */ /* 0x000fe40003f9c000 */
[----:B------:R-:W-:Y:S01]  /*be50*/  SHF.L.U32 R3, R3, 0x10, RZ ;  /* 0x0000001003037819 */ /* 0x000fe200000006ff */
[----:B------:R-:W-:Y:S01]  /*be60*/  @!P5 FMUL.FTZ R2, R2, -1.4426950216293334961 ;  /* 0xbfb8aa3b0202d820 */ /* 0x000fe20000410000 */
[----:B------:R-:W-:-:S03]  /*be70*/  IMAD.U32 R28, R28, 0x10000, RZ ;  /* 0x000100001c1c7824 */ /* 0x000fc600078e00ff */
[----:B------:R-:W-:Y:S02]  /*be80*/  FADD.FTZ R3, R3, UR5 ;  /* 0x0000000503037e21 */ /* 0x000fe40008010000 */
[----:B------:R-:W2:Y:S01]  /*be90*/  @!P5 MUFU.EX2 R2, R2 ;  /* 0x000000020002d308 */ /* 0x000ea20000000800 */
[----:B------:R-:W-:Y:S01]  /*bea0*/  FADD.FTZ R47, R28, UR5 ;  /* 0x000000051c2f7e21 */ /* 0x000fe20008010000 */
[----:B------:R-:W-:Y:S02]  /*beb0*/  SHF.L.U32 R29, R29, 0x10, RZ ;  /* 0x000000101d1d7819 */ /* 0x000fe400000006ff */
[----:B------:R-:W-:Y:S01]  /*bec0*/  FSETP.GTU.FTZ.AND P0, PT, R3, 20, PT ;  /* 0x41a000000300780b */ /* 0x000fe20003f1c000 */
[----:B------:R-:W-:Y:S01]  /*bed0*/  @!P1 FMUL.FTZ R4, R4, -1.4426950216293334961 ;  /* 0xbfb8aa3b04049820 */ /* 0x000fe20000410000 */
[----:B------:R-:W-:Y:S01]  /*bee0*/  @!P4 FMUL.FTZ R5, R5, -1.4426950216293334961 ;  /* 0xbfb8aa3b0505c820 */ /* 0x000fe20000410000 */
[----:B------:R-:W-:Y:S01]  /*bef0*/  FSETP.GTU.FTZ.AND P2, PT, R47, 20, PT ;  /* 0x41a000002f00780b */ /* 0x000fe20003f5c000 */
[----:B------:R-:W3:Y:S01]  /*bf00*/  LDS R87, [UR7+0x840] ;  /* 0x00084007ff577984 */ /* 0x000ee20008000800 */
[----:B------:R-:W-:Y:S01]  /*bf10*/  FADD.FTZ R49, R29, UR5 ;  /* 0x000000051d317e21 */ /* 0x000fe20008010000 */
[----:B------:R-:W1:Y:S08]  /*bf20*/  @!P1 MUFU.EX2 R28, R4 ;  /* 0x00000004001c9308 */ /* 0x000e700000000800 */
[----:B------:R4:W5:Y:S01]  /*bf30*/  @!P4 MUFU.EX2 R29, R5 ;  /* 0x00000005001dc308 */ /* 0x0009620000000800 */
[----:B------:R-:W-:Y:S01]  /*bf40*/  @!P0 FMUL.FTZ R3, R3, -1.4426950216293334961 ;  /* 0xbfb8aa3b03038820 */ /* 0x000fe20000410000 */
[----:B--2---:R-:W-:Y:S01]  /*bf50*/  @!P5 FADD.FTZ R2, R2, 1 ;  /* 0x3f8000000202d421 */ /* 0x004fe20000010000 */
[----:B----4-:R-:W2:Y:S01]  /*bf60*/  LDC.64 R4, c[0x0][0x388] ;  /* 0x0000e200ff047b82 */ /* 0x010ea20000000a00 */
[----:B0-----:R-:W-:-:S04]  /*bf70*/  @!P2 FMUL.FTZ R48, R47, -1.4426950216293334961 ;  /* 0xbfb8aa3b2f30a820 */ /* 0x001fc80000410000 */
[----:B------:R-:W0:Y:S01]  /*bf80*/  @!P0 MUFU.EX2 R3, R3 ;  /* 0x0000000300038308 */ /* 0x000e220000000800 */
[----:B------:R-:W-:-:S07]  /*bf90*/  @!P3 FMUL.FTZ R35, R35, R74 ;  /* 0x0000004a2323b220 */ /* 0x000fce0000410000 */
[----:B------:R-:W4:Y:S01]  /*bfa0*/  @!P5 MUFU.RCP R89, R2 ;  /* 0x000000020059d308 */ /* 0x000f220000001000 */
[----:B------:R-:W-:-:S07]  /*bfb0*/  FSETP.GTU.FTZ.AND P3, PT, R49, 20, PT ;  /* 0x41a000003100780b */ /* 0x000fce0003f7c000 */
[----:B------:R-:W3:Y:S01]  /*bfc0*/  @!P2 MUFU.EX2 R48, R48 ;  /* 0x000000300030a308 */ /* 0x000ee20000000800 */
[----:B-1----:R-:W-:Y:S01]  /*bfd0*/  @!P1 FADD.FTZ R46, R28, 1 ;  /* 0x3f8000001c2e9421 */ /* 0x002fe20000010000 */
[----:B-----5:R-:W-:Y:S01]  /*bfe0*/  @!P4 FADD.FTZ R47, R29, 1 ;  /* 0x3f8000001d2fc421 */ /* 0x020fe20000010000 */
[----:B------:R-:W-:Y:S01]  /*bff0*/  LEA R29, R131, 0xfffffc00, 0xa ;  /* 0xfffffc00831d7811 */ /* 0x000fe200078e50ff */
[----:B--2---:R-:W-:Y:S02]  /*c000*/  IMAD R28, R4, UR20, RZ ;  /* 0x00000014041c7c24 */ /* 0x004fe4000f8e02ff */
[----:B0-----:R-:W-:Y:S01]  /*c010*/  @!P0 FADD.FTZ R3, R3, 1 ;  /* 0x3f80000003038421 */ /* 0x001fe20000010000 */
[----:B----4-:R-:W-:Y:S01]  /*c020*/  @!P5 FMUL.FTZ R40, R40, R89 ;  /* 0x000000592828d220 */ /* 0x010fe20000410000 */
[----:B------:R-:W-:Y:S01]  /*c030*/  IMAD R93, R5, UR21, R28 ;  /* 0x00000015055d7c24 */ /* 0x000fe2000f8e021c */
[----:B------:R-:W-:Y:S02]  /*c040*/  SHF.R.S32.HI R5, RZ, 0x1f, R29 ;  /* 0x0000001fff057819 */ /* 0x000fe4000001141d */
[----:B------:R-:W-:Y:S01]  /*c050*/  IADD3 R2, P5, R14, R29, RZ ;  /* 0x0000001d0e027210 */ /* 0x000fe20007fbe0ff */
[----:B------:R-:W-:Y:S01]  /*c060*/  @!P3 FMUL.FTZ R49, R49, -1.4426950216293334961 ;  /* 0xbfb8aa3b3131b820 */ /* 0x000fe20000410000 */
[----:B------:R0:W1:Y:S01]  /*c070*/  @!P0 MUFU.RCP R50, R3 ;  /* 0x0000000300328308 */ /* 0x0000620000001000 */
[----:B---3--:R-:W-:Y:S01]  /*c080*/  @!P2 FADD.FTZ R48, R48, 1 ;  /* 0x3f8000003030a421 */ /* 0x008fe20000010000 */
        /* <DEDUP_REMOVED lines=23> */
.L_x_4638:
[----:B------:R-:W-:Y:S05]  /*c200*/  BSYNC B0 ;  /* 0x0000000000007941 */ /* 0x000fea0003800000 */
.L_x_4637:
[----:B------:R-:W-:Y:S01]  /*c210*/  ULDC.64 UR8, c[0x0][0x390] ;  /* 0x0000e40000087ab9 */ /* 0x000fe20000000a00 */
[----:B0-----:R-:W-:Y:S01]  /*c220*/  @!P3 FADD.FTZ R49, R49, 1 ;  /* 0x3f8000003131b421 */ /* 0x001fe20000010000 */
[----:B------:R-:W-:Y:S02]  /*c230*/  IMAD R48, R54, UR8, RZ ;  /* 0x0000000836307c24 */ /* 0x000fe4000f8e02ff */
[----:B------:R-:W-:Y:S01]  /*c240*/  @!P0 FMUL.FTZ R41, R41, R50 ;  /* 0x0000003229298220 */ /* 0x000fe20000410000 */
[----:B------:R-:W-:Y:S01]  /*c250*/  IMAD.WIDE.U32 R4, R151, UR8, R46 ;  /* 0x0000000897047c25 */ /* 0x000fe2000f8e002e */
[----:B-1----:R-:W0:Y:S03]  /*c260*/  @!P3 MUFU.RCP R28, R49 ;  /* 0x00000031001cb308 */ /* 0x002e260000001000 */
        /* <DEDUP_REMOVED lines=12> */
[-C--:B------:R-:W-:Y:S01]  /*c330*/  ISETP.GE.AND P1, PT, R150, R87.reuse, PT ;  /* 0x000000579600720c */ /* 0x080fe20003f26270 */
        /* <DEDUP_REMOVED lines=9> */
[-C--:B------:R-:W-:Y:S01]  /*c3d0*/  ISETP.GE.AND P4, PT, R142, R87.reuse, PT ;  /* 0x000000578e00720c */ /* 0x080fe20003f86270 */
[----:B------:R-:W-:Y:S01]  /*c3e0*/  FADD.FTZ R28, R29, R32 ;  /* 0x000000201d1c7221 */ /* 0x000fe20000010000 */
[----:B------:R-:W-:Y:S01]  /*c3f0*/  F2FP.BF16.F32.PACK_AB R30, R31, R30 ;  /* 0x0000001e1f1e723e */ /* 0x000fe200000010ff */
        /* <DEDUP_REMOVED lines=10> */
[----:B------:R-:W-:Y:S01]  /*c4a0*/  F2FP.BF16.F32.PACK_AB R34, R35, R34 ;  /* 0x000000222322723e */ /* 0x000fe200000010ff */
[----:B------:R-:W-:Y:S01]  /*c4b0*/  @!P3 STG.E.U16 desc[UR16][R4.64+-0x680], R63 ;  /* 0xfff9803f0400b986 */ /* 0x000fe2000c101510 */
[-C--:B------:R-:W-:Y:S01]  /*c4c0*/  ISETP.GE.AND P3, PT, R134, R87.reuse, PT ;  /* 0x000000578600720c */ /* 0x080fe20003f66270 */
[----:B------:R-:W-:Y:S01]  /*c4d0*/  FADD.FTZ R35, R28, R35 ;  /* 0x000000231c237221 */ /* 0x000fe20000010000 */
[----:B------:R-:W-:Y:S01]  /*c4e0*/  PRMT R33, R32, 0x7632, R33 ;  /* 0x0000763220217816 */ /* 0x000fe20000000021 */
[----:B------:R-:W-:Y:S01]  /*c4f0*/  @!P5 STG.E.U16 desc[UR16][R4.64+-0x640], R65 ;  /* 0xfff9c0410400d986 */ /* 0x000fe2000c101510 */
[-C--:B------:R-:W-:Y:S02]  /*c500*/  ISETP.GE.AND P5, PT, R132, R87.reuse, PT ;  /* 0x000000578400720c */ /* 0x080fe40003fa6270 */
        /* <DEDUP_REMOVED lines=28> */
[----:B------:R0:W-:Y:S01]  /*c6d0*/  STS.U16 [R8+0x6], R33 ;  /* 0x0000062108007388 */ /* 0x0001e20000000400 */
[----:B-1----:R-:W-:-:S03]  /*c6e0*/  PRMT R31, R4, 0x7632, R31 ;  /* 0x00007632041f7816 */ /* 0x002fc6000000001f */
[----:B------:R1:W-:Y:S01]  /*c6f0*/  STS.U16 [R7+0x8], R34 ;  /* 0x0000082207007388 */ /* 0x0003e20000000400 */
[----:B------:R-:W-:Y:S01]  /*c700*/  F2FP.BF16.F32.PACK_AB R0, R43, R42 ;  /* 0x0000002a2b00723e */ /* 0x000fe200000010ff */
[----:B------:R-:W-:Y:S01]  /*c710*/  FADD.FTZ R42, R41, R42 ;  /* 0x0000002a292a7221 */ /* 0x000fe20000010000 */
[----:B------:R-:W-:Y:S01]  /*c720*/  F2FP.BF16.F32.PACK_AB R4, R45, R44 ;  /* 0x0000002c2d04723e */ /* 0x000fe200000010ff */
[----:B------:R-:W-:Y:S01]  /*c730*/  STS.U16 [R10+0xa], R46 ;  /* 0x00000a2e0a007388 */ /* 0x000fe20000000400 */
[----:B--2---:R-:W-:Y:S01]  /*c740*/  PRMT R6, R29, 0x7632, R6 ;  /* 0x000076321d067816 */ /* 0x004fe20000000006 */
[----:B------:R-:W-:Y:S01]  /*c750*/  FADD.FTZ R43, R42, R43 ;  /* 0x0000002b2a2b7221 */ /* 0x000fe20000010000 */
[----:B0-----:R-:W-:Y:S01]  /*c760*/  PRMT R8, R4, 0x7632, R8 ;  /* 0x0000763204087816 */ /* 0x001fe20000000008 */
[----:B------:R-:W-:Y:S01]  /*c770*/  STS.U16 [R9+0xc], R30 ;  /* 0x00000c1e09007388 */ /* 0x000fe20000000400 */
[----:B-1----:R-:W-:Y:S01]  /*c780*/  PRMT R7, R0, 0x7632, R7 ;  /* 0x0000763200077816 */ /* 0x002fe20000000007 */
[----:B------:R-:W-:-:S02]  /*c790*/  FADD.FTZ R44, R43, R44 ;  /* 0x0000002c2b2c7221 */ /* 0x000fc40000010000 */
[----:B------:R-:W-:Y:S02]  /*c7a0*/  STS.U16 [R11+0xe], R31 ;  /* 0x00000e1f0b007388 */ /* 0x000fe40000000400 */
[----:B------:R-:W-:Y:S02]  /*c7b0*/  FADD.FTZ R145, R44, R45 ;  /* 0x0000002d2c917221 */ /* 0x000fe40000010000 */
        /* <DEDUP_REMOVED lines=10> */
[----:B0-----:R-:W0:Y:S01]  /*c860*/  LDC.64 R6, c[0x0][0x3a8] ;  /* 0x0000ea00ff067b82 */ /* 0x001e220000000a00 */
[----:B-1----:R-:W-:Y:S02]  /*c870*/  IADD3 R8, P1, R14, -0x3e0, RZ ;  /* 0xfffffc200e087810 */ /* 0x002fe40007f3e0ff */
        /* <DEDUP_REMOVED lines=10> */
[----:B------:R-:W-:Y:S04]  /*c920*/  LDS.U16 R119, [R119+0x200] ;  /* 0x0002000077777984 */ /* 0x000fe80000000400 */
[----:B------:R-:W-:Y:S01]  /*c930*/  LDS.U16 R27, [R118+0x240] ;  /* 0x00024000761b7984 */ /* 0x000fe20000000400 */
[----:B------:R-:W-:-:S03]  /*c940*/  IADD3 R35, R5, R7, RZ ;  /* 0x0000000705237210 */ /* 0x000fc60007ffe0ff */
        /* <DEDUP_REMOVED lines=23> */
.L_x_4640:
[----:B------:R-:W-:Y:S05]  /*cac0*/  BSYNC B0 ;  /* 0x0000000000007941 */ /* 0x000fea0003800000 */
.L_x_4639:
        /* <DEDUP_REMOVED lines=10> */
[----:B------:R-:W-:Y:S01]  /*cb70*/  IMAD R5, R151, UR9, R4 ;  /* 0x0000000997057c24 */ /* 0x000fe2000f8e0204 */
[----:B------:R-:W-:Y:S01]  /*cb80*/  IADD3 R79, P0, R79, R2, RZ ;  /* 0x000000024f4f7210 */ /* 0x000fe20007f1e0ff */
[----:B------:R-:W-:Y:S01]  /*cb90*/  UIADD3 UR28, UP1, UR28, -0x800, URZ ;  /* 0xfffff8001c1c7890 */ /* 0x000fe2000ff3e03f */
[----:B------:R-:W-:Y:S01]  /*cba0*/  LEA.HI.X R4, R8, UR11, R13, 0x1, P1 ;  /* 0x0000000b08047c11 */ /* 0x000fe200088f0c0d */
        /* <DEDUP_REMOVED lines=40> */
.L_x_4554:
        /* <DEDUP_REMOVED lines=35> */
.L_x_4643:
[----:B------:R-:W-:Y:S05]  /*d060*/  BSYNC B0 ;  /* 0x0000000000007941 */ /* 0x000fea0003800000 */
.L_x_4642:
        /* <DEDUP_REMOVED lines=38> */
.L_x_4645:
[----:B------:R-:W2:Y:S02]  /*d2d0*/  S2R R15, SR_TID.X ;  /* 0x00000000000f7919 */ /* 0x000ea40000002100 */
.L_x_4646:
[----:B------:R-:W-:Y:S05]  /*d2e0*/  BSYNC B0 ;  /* 0x0000000000007941 */ /* 0x000fea0003800000 */
.L_x_4644:
[----:B------:R-:W-:Y:S02]  /*d2f0*/  ULDC UR14, c[0x0][0x21c] ;  /* 0x00008700000e7ab9 */ /* 0x000fe40000000800 */
[----:B--2---:R-:W-:-:S13]  /*d300*/  ISETP.GE.AND P0, PT, R15, UR14, PT ;  /* 0x0000000e0f007c0c */ /* 0x004fda000bf06270 */
[----:B------:R-:W-:Y:S05]  /*d310*/  @P0 EXIT ;  /* 0x000000000000094d */ /* 0x000fea0003800000 */
[----:B------:R-:W2:Y:S01]  /*d320*/  S2UR UR5, SR_CgaCtaId ;  /* 0x00000000000579c3 */ /* 0x000ea20000008800 */
[----:B01-34-:R-:W-:Y:S01]  /*d330*/  SHF.R.S32.HI R4, RZ, 0x1f, R151 ;  /* 0x0000001fff047819 */ /* 0x01bfe20000011497 */
        /* <DEDUP_REMOVED lines=16> */
[----:B--2---:R-:W-:-:S03]  /*d440*/  ULEA UR4, UR5, UR4, 0x18 ;  /* 0x0000000405047291 */ /* 0x004fc6000f8ec03f */
[----:B------:R-:W-:-:S09]  /*d450*/  ULDC UR5, c[0x0][0x0] ;  /* 0x0000000000057ab9 */ /* 0x000fd20000000800 */
.L_x_4648:
[----:B------:R-:W-:Y:S01]  /*d460*/  LEA R0, R15, UR4, 0x2 ;  /* 0x000000040f007c11 */ /* 0x000fe2000f8e10ff */
[----:B0-----:R-:W-:Y:S01]  /*d470*/  IMAD.MOV.U32 R9, RZ, RZ, R23 ;  /* 0x000000ffff097224 */ /* 0x001fe200078e0017 */
[----:B------:R-:W-:Y:S02]  /*d480*/  SHF.R.S32.HI R10, RZ, 0x1f, R15 ;  /* 0x0000001fff0a7819 */ /* 0x000fe4000001140f */
[----:B------:R-:W-:Y:S01]  /*d490*/  MOV R8, R2 ;  /* 0x0000000200087202 */ /* 0x000fe20000000f00 */
[----:B------:R-:W0:Y:S01]  /*d4a0*/  LDS R17, [R0+0x2e10] ;  /* 0x002e100000117984 */ /* 0x000e220000000800 */
[----:B------:R-:W-:Y:S01]  /*d4b0*/  MOV R6, R4 ;  /* 0x0000000400067202 */ /* 0x000fe20000000f00 */
[C---:B------:R-:W-:Y:S01]  /*d4c0*/  IMAD R12, R10.reuse, UR6, RZ ;  /* 0x000000060a0c7c24 */ /* 0x040fe2000f8e02ff */
[----:B------:R-:W-:Y:S01]  /*d4d0*/  MOV R7, R21 ;  /* 0x0000001500077202 */ /* 0x000fe20000000f00 */
[----:B------:R-:W1:Y:S01]  /*d4e0*/  LDS R19, [R0+0x3210] ;  /* 0x0032100000137984 */ /* 0x000e620000000800 */
[----:B------:R-:W-:-:S02]  /*d4f0*/  IMAD R14, R10, UR10, RZ ;  /* 0x0000000a0a0e7c24 */ /* 0x000fc4000f8e02ff */
[----:B------:R-:W-:-:S04]  /*d500*/  IMAD.WIDE.U32 R10, R15, UR10, R8 ;  /* 0x0000000a0f0a7c25 */ /* 0x000fc8000f8e0008 */
[----:B------:R-:W-:-:S04]  /*d510*/  IMAD.WIDE.U32 R6, R15, UR6, R6 ;  /* 0x000000060f067c25 */ /* 0x000fc8000f8e0006 */
[C---:B------:R-:W-:Y:S01]  /*d520*/  IMAD R9, R15.reuse, UR7, R12 ;  /* 0x000000070f097c24 */ /* 0x040fe2000f8e020c */
[----:B------:R-:W-:Y:S01]  /*d530*/  LEA R8, P0, R6, UR8, 0x2 ;  /* 0x0000000806087c11 */ /* 0x000fe2000f8010ff */
[C---:B------:R-:W-:Y:S01]  /*d540*/  IMAD R13, R15.reuse, UR11, R14 ;  /* 0x0000000b0f0d7c24 */ /* 0x040fe2000f8e020e */
[----:B------:R-:W-:Y:S02]  /*d550*/  IADD3 R15, R15, UR5, RZ ;  /* 0x000000050f0f7c10 */ /* 0x000fe4000fffe0ff */
[----:B------:R-:W-:Y:S02]  /*d560*/  IADD3 R9, R7, R9, RZ ;  /* 0x0000000907097210 */ /* 0x000fe40007ffe0ff */
[----:B------:R-:W-:Y:S02]  /*d570*/  LEA R12, P1, R10, UR12, 0x2 ;  /* 0x0000000c0a0c7c11 */ /* 0x000fe4000f8210ff */
[----:B------:R-:W-:Y:S02]  /*d580*/  LEA.HI.X R9, R6, UR9, R9, 0x2, P0 ;  /* 0x0000000906097c11 */ /* 0x000fe400080f1409 */
[----:B------:R-:W-:-:S02]  /*d590*/  ISETP.GE.AND P0, PT, R15, UR14, PT ;  /* 0x0000000e0f007c0c */ /* 0x000fc4000bf06270 */
[----:B------:R-:W-:-:S04]  /*d5a0*/  IADD3 R7, R11, R13, RZ ;  /* 0x0000000d0b077210 */ /* 0x000fc80007ffe0ff */
[----:B------:R-:W-:Y:S01]  /*d5b0*/  LEA.HI.X R13, R10, UR13, R7, 0x2, P1 ;  /* 0x0000000d0a0d7c11 */ /* 0x000fe200088f1407 */
[----:B0-----:R0:W-:Y:S04]  /*d5c0*/  REDG.E.ADD.F32.FTZ.RN.STRONG.GPU desc[UR16][R8.64], R17 ;  /* 0x00000011080079a6 */ /* 0x0011e8000c10f390 */
[----:B-1----:R0:W-:Y:S02]  /*d5d0*/  REDG.E.ADD.F32.FTZ.RN.STRONG.GPU desc[UR16][R12.64], R19 ;  /* 0x000000130c0079a6 */ /* 0x0021e4000c10f390 */
[----:B------:R-:W-:Y:S05]  /*d5e0*/  @!P0 BRA `(.L_x_4648) ;  /* 0xfffffffc009c8947 */ /* 0x000fea000383ffff */
[----:B------:R-:W-:Y:S05]  /*d5f0*/  BSYNC B0 ;  /* 0x0000000000007941 */ /* 0x000fea0003800000 */
.L_x_4647:
[----:B------:R-:W-:Y:S05]  /*d600*/  EXIT ;  /* 0x000000000000794d */ /* 0x000fea0003800000 */
.L_x_4596:
[----:B------:R-:W-:Y:S01]  /*d610*/  HFMA2.MMA R233, -RZ, RZ, 0, 0 ;  /* 0x00000000ffe97435 */ /* 0x000fe200000001ff */
[----:B------:R-:W-:Y:S01]  /*d620*/  MOV R229, R6 ;  /* 0x0000000600e57202 */ /* 0x000fe20000000f00 */
[----:B------:R-:W-:Y:S01]  /*d630*/  IMAD.MOV.U32 R231, RZ, RZ, 0x1 ;  /* 0x00000001ffe77424 */ /* 0x000fe200078e00ff */
[----:B------:R-:W-:-:S08]  /*d640*/  MOV R2, 0xffffffff ;  /* 0xffffffff00027802 */ /* 0x000fd00000000f00 */
[----:B-1----:R-:W-:Y:S05]  /*d650*/  WARPSYNC.COLLECTIVE R2, `(.L_x_4649) ;  /* 0x0000000002087348 */ /* 0x002fea0003c00000 */
[----:B------:R0:W2:Y:S02]  /*d660*/  SHFL.UP P0, R10, R229, R231, R233 ;  /* 0x040000e7e50a7389 */ /* 0x0000a400000000e9 */
[----:B012---:R-:W-:Y:S01]  /*d670*/  ENDCOLLECTIVE ;  /* 0x000000000000791b */ /* 0x007fe20003800000 */
.L_x_4649:
[----:B------:R-:W-:Y:S02]  /*d680*/  MOV R229, R7 ;  /* 0x0000000700e57202 */ /* 0x000fe40000000f00 */
[----:B------:R-:W-:-:S07]  /*d690*/  MOV R3, R10 ;  /* 0x0000000a00037202 */ /* 0x000fce0000000f00 */
[----:B------:R-:W-:Y:S05]  /*d6a0*/  WARPSYNC.COLLECTIVE R2, `(.L_x_4650) ;  /* 0x0000000002087348 */ /* 0x000fea0003c00000 */
[----:B------:R0:W1:Y:S02]  /*d6b0*/  SHFL.UP P0, R10, R229, R231, R233 ;  /* 0x040000e7e50a7389 */ /* 0x00006400000000e9 */
[----:B01----:R-:W-:Y:S01]  /*d6c0*/  ENDCOLLECTIVE ;  /* 0x000000000000791b */ /* 0x003fe20003800000 */
.L_x_4650:
        /* <DEDUP_REMOVED lines=8> */
.L_x_4651:
[----:B------:R-:W-:Y:S02]  /*d750*/  MOV R229, R7 ;  /* 0x0000000700e57202 */ /* 0x000fe40000000f00 */
[----:B------:R-:W-:-:S07]  /*d760*/  MOV R3, R10 ;  /* 0x0000000a00037202 */ /* 0x000fce0000000f00 */
[----:B------:R-:W-:Y:S05]  /*d770*/  WARPSYNC.COLLECTIVE R2, `(.L_x_4652) ;  /* 0x0000000002087348 */ /* 0x000fea0003c00000 */
[----:B------:R0:W1:Y:S02]  /*d780*/  SHFL.UP P0, R10, R229, R231, R233 ;  /* 0x040000e7e50a7389 */ /* 0x00006400000000e9 */
[----:B01----:R-:W-:Y:S01]  /*d790*/  ENDCOLLECTIVE ;  /* 0x000000000000791b */ /* 0x003fe20003800000 */
.L_x_4652:
        /* <DEDUP_REMOVED lines=8> */
.L_x_4653:
[----:B------:R-:W-:Y:S02]  /*d820*/  MOV R229, R7 ;  /* 0x0000000700e57202 */ /* 0x000fe40000000f00 */
[----:B------:R-:W-:-:S07]  /*d830*/  MOV R3, R10 ;  /* 0x0000000a00037202 */ /* 0x000fce0000000f00 */
[----:B------:R-:W-:Y:S05]  /*d840*/  WARPSYNC.COLLECTIVE R2, `(.L_x_4654) ;  /* 0x0000000002087348 */ /* 0x000fea0003c00000 */
[----:B------:R0:W1:Y:S02]  /*d850*/  SHFL.UP P0, R10, R229, R231, R233 ;  /* 0x040000e7e50a7389 */ /* 0x00006400000000e9 */
[----:B01----:R-:W-:Y:S01]  /*d860*/  ENDCOLLECTIVE ;  /* 0x000000000000791b */ /* 0x003fe20003800000 */
.L_x_4654:
        /* <DEDUP_REMOVED lines=8> */
.L_x_4655:
[----:B------:R-:W-:Y:S01]  /*d8f0*/  MOV R229, R7 ;  /* 0x0000000700e57202 */ /* 0x000fe20000000f00 */
[----:B------:R-:W-:-:S07]  /*d900*/  IMAD.MOV.U32 R3, RZ, RZ, R10 ;  /* 0x000000ffff037224 */ /* 0x000fce00078e000a */
[----:B------:R-:W-:Y:S05]  /*d910*/  WARPSYNC.COLLECTIVE R2, `(.L_x_4656) ;  /* 0x0000000002087348 */ /* 0x000fea0003c00000 */
[----:B------:R0:W1:Y:S02]  /*d920*/  SHFL.UP P0, R10, R229, R231, R233 ;  /* 0x040000e7e50a7389 */ /* 0x00006400000000e9 */
[----:B01----:R-:W-:Y:S01]  /*d930*/  ENDCOLLECTIVE ;  /* 0x000000000000791b */ /* 0x003fe20003800000 */
.L_x_4656:
        /* <DEDUP_REMOVED lines=8> */
.L_x_4657:
[----:B------:R-:W-:Y:S01]  /*d9c0*/  IMAD.MOV.U32 R229, RZ, RZ, R7 ;  /* 0x000000ffffe57224 */ /* 0x000fe200078e0007 */
[----:B------:R-:W-:-:S07]  /*d9d0*/  MOV R3, R10 ;  /* 0x0000000a00037202 */ /* 0x000fce0000000f00 */
[----:B------:R-:W-:Y:S05]  /*d9e0*/  WARPSYNC.COLLECTIVE R2, `(.L_x_4658) ;  /* 0x0000000002087348 */ /* 0x000fea0003c00000 */
[----:B------:R0:W1:Y:S02]  /*d9f0*/  SHFL.UP P0, R10, R229, R231, R233 ;  /* 0x040000e7e50a7389 */ /* 0x00006400000000e9 */
[----:B01----:R-:W-:Y:S01]  /*da00*/  ENDCOLLECTIVE ;  /* 0x000000000000791b */ /* 0x003fe20003800000 */
.L_x_4658:
[----:B------:R-:W-:Y:S05]  /*da10*/  BRA `(.L_x_4659) ;  /* 0xffffffac007c7947 */ /* 0x000fea000383ffff */
.L_x_4597:
        /* <DEDUP_REMOVED lines=8> */
.L_x_4661:
[----:B------:R-:W-:Y:S05]  /*daa0*/  BSYNC B0 ;  /* 0x0000000000007941 */ /* 0x000fea0003800000 */
.L_x_4660:
[----:B------:R-:W-:Y:S05]  /*dab0*/  BRA `(.L_x_4662) ;  /* 0xffffffac00687947 */ /* 0x000fea000383ffff */
.L_x_4598:
[----:B------:R-:W-:Y:S01]  /*dac0*/  HFMA2.MMA R10, -RZ, RZ, 0, 1.847743988037109375e-06 ;  /* 0x0000001fff0a7435 */ /* 0x000fe200000001ff */
[----:B------:R-:W-:Y:S01]  /*dad0*/  BSSY B0, `(.L_x_4663) ;  /* 0x0000007000007945 */ /* 0x000fe20003800000 */
[----:B------:R-:W-:Y:S01]  /*dae0*/  IMAD.MOV.U32 R3, RZ, RZ, R7 ;  /* 0x000000ffff037224 */ /* 0x000fe200078e0007 */
[----:B------:R-:W-:Y:S02]  /*daf0*/  MOV R11, 0x1f ;  /* 0x0000001f000b7802 */ /* 0x000fe40000000f00 */
[----:B------:R-:W-:-:S07]  /*db00*/  MOV R2, 0xffffffff ;  /* 0xffffffff00027802 */ /* 0x000fce0000000f00 */
[----:B-1----:R-:W-:Y:S05]  /*db10*/  WARPSYNC.COLLECTIVE R2, `(.L_x_4664) ;  /* 0x0000000002087348 */ /* 0x002fea0003c00000 */
[----:B------:R0:W2:Y:S02]  /*db20*/  SHFL.IDX P3, R241, R3, R10, R11 ;  /* 0x0000000a03f17389 */ /* 0x0000a4000006000b */
[----:B012---:R-:W-:Y:S01]  /*db30*/  ENDCOLLECTIVE ;  /* 0x000000000000791b */ /* 0x007fe20003800000 */
.L_x_4664:
[----:B------:R-:W-:Y:S05]  /*db40*/  BSYNC B0 ;  /* 0x0000000000007941 */ /* 0x000fea0003800000 */
.L_x_4663:
[----:B------:R-:W-:Y:S05]  /*db50*/  BRA `(.L_x_4665) ;  /* 0xffffffac00487947 */ /* 0x000fea000383ffff */
.L_x_4599:
[----:B------:R-:W-:Y:S01]  /*db60*/  HFMA2.MMA R233, -RZ, RZ, 0, 0 ;  /* 0x00000000ffe97435 */ /* 0x000fe200000001ff */
[----:B------:R-:W-:Y:S01]  /*db70*/  BSSY B0, `(.L_x_4666) ;  /* 0x0000007000007945 */ /* 0x000fe20003800000 */
[----:B------:R-:W-:Y:S01]  /*db80*/  MOV R229, R6 ;  /* 0x0000000600e57202 */ /* 0x000fe20000000f00 */
[----:B------:R-:W-:Y:S01]  /*db90*/  IMAD.MOV.U32 R231, RZ, RZ, 0x1 ;  /* 0x00000001ffe77424 */ /* 0x000fe200078e00ff */
[----:B------:R-:W-:-:S07]  /*dba0*/  MOV R2, 0xffffffff ;  /* 0xffffffff00027802 */ /* 0x000fce0000000f00 */
[----:B-1----:R-:W-:Y:S05]  /*dbb0*/  WARPSYNC.COLLECTIVE R2, `(.L_x_4667) ;  /* 0x0000000002087348 */ /* 0x002fea0003c00000 */
[----:B------:R0:W2:Y:S02]  /*dbc0*/  SHFL.UP P0, R10, R229, R231, R233 ;  /* 0x040000e7e50a7389 */ /* 0x0000a400000000e9 */
[----:B012---:R-:W-:Y:S01]  /*dbd0*/  ENDCOLLECTIVE ;  /* 0x000000000000791b */ /* 0x007fe20003800000 */
.L_x_4667:
[----:B------:R-:W-:Y:S05]  /*dbe0*/  BSYNC B0 ;  /* 0x0000000000007941 */ /* 0x000fea0003800000 */
.L_x_4666:
        /* <DEDUP_REMOVED lines=10> */
.L_x_4668:
[----:B------:R-:W-:Y:S01]  /*dc90*/  MOV R7, R10 ;  /* 0x0000000a00077202 */ /* 0x000fe20000000f00 */
[----:B------:R-:W-:-:S07]  /*dca0*/  IMAD.MOV.U32 R10, RZ, RZ, RZ ;  /* 0x000000ffff0a7224 */ /* 0x000fce00078e00ff */
[----:B------:R-:W-:Y:S05]  /*dcb0*/  WARPSYNC.COLLECTIVE R2, `(.L_x_4669) ;  /* 0x0000000002087348 */ /* 0x000fea0003c00000 */
[----:B------:R0:W1:Y:S02]  /*dcc0*/  SHFL.IDX P3, R241, R3, R10, R11 ;  /* 0x0000000a03f17389 */ /* 0x000064000006000b */
[----:B01----:R-:W-:Y:S01]  /*dcd0*/  ENDCOLLECTIVE ;  /* 0x000000000000791b */ /* 0x003fe20003800000 */
.L_x_4669:
[----:B------:R-:W-:Y:S02]  /*dce0*/  MOV R3, R9 ;  /* 0x0000000900037202 */ /* 0x000fe40000000f00 */
[----:B------:R-:W-:-:S07]  /*dcf0*/  MOV R8, R241 ;  /* 0x000000f100087202 */ /* 0x000fce0000000f00 */
[----:B------:R-:W-:Y:S05]  /*dd00*/  WARPSYNC.COLLECTIVE R2, `(.L_x_4670) ;  /* 0x0000000002087348 */ /* 0x000fea0003c00000 */
[----:B------:R0:W1:Y:S02]  /*dd10*/  SHFL.IDX P3, R241, R3, R10, R11 ;  /* 0x0000000a03f17389 */ /* 0x000064000006000b */
[----:B01----:R-:W-:Y:S01]  /*dd20*/  ENDCOLLECTIVE ;  /* 0x000000000000791b */ /* 0x003fe20003800000 */
.L_x_4670:
[----:B------:R-:W-:Y:S01]  /*dd30*/  MOV R9, R241 ;  /* 0x000000f100097202 */ /* 0x000fe20000000f00 */
[----:B------:R-:W-:Y:S06]  /*dd40*/  BRA `(.L_x_4671) ;  /* 0xffffffa800e47947 */ /* 0x000fec000383ffff */
.L_x_4601:
        /* <DEDUP_REMOVED lines=9> */
.L_x_4672:
[----:B------:R-:W-:Y:S01]  /*dde0*/  IMAD.MOV.U32 R247, RZ, RZ, R5 ;  /* 0x000000fffff77224 */ /* 0x000fe200078e0005 */
[----:B------:R-:W-:-:S07]  /*ddf0*/  MOV R3, R9 ;  /* 0x0000000900037202 */ /* 0x000fce0000000f00 */
[----:B------:R-:W-:Y:S05]  /*de00*/  WARPSYNC.COLLECTIVE R2, `(.L_x_4673) ;  /* 0x0000000002087348 */ /* 0x000fea0003c00000 */
[----:B------:R0:W1:Y:S02]  /*de10*/  SHFL.DOWN P6, R9, R247, R249, R250 ;  /* 0x080000f9f7097389 */ /* 0x00006400000c00fa */
[----:B01----:R-:W-:Y:S01]  /*de20*/  ENDCOLLECTIVE ;  /* 0x000000000000791b */ /* 0x003fe20003800000 */
.L_x_4673:
        /* <DEDUP_REMOVED lines=8> */
.L_x_4674:
[----:B------:R-:W-:Y:S01]  /*deb0*/  IMAD.MOV.U32 R247, RZ, RZ, R5 ;  /* 0x000000fffff77224 */ /* 0x000fe200078e0005 */
[----:B------:R-:W-:-:S07]  /*dec0*/  MOV R3, R9 ;  /* 0x0000000900037202 */ /* 0x000fce0000000f00 */
[----:B------:R-:W-:Y:S05]  /*ded0*/  WARPSYNC.COLLECTIVE R2, `(.L_x_4675) ;  /* 0x0000000002087348 */ /* 0x000fea0003c00000 */
[----:B------:R0:W1:Y:S02]  /*dee0*/  SHFL.DOWN P6, R9, R247, R249, R250 ;  /* 0x080000f9f7097389 */ /* 0x00006400000c00fa */
[----:B01----:R-:W-:Y:S01]  /*def0*/  ENDCOLLECTIVE ;  /* 0x000000000000791b */ /* 0x003fe20003800000 */
.L_x_4675:
        /* <DEDUP_REMOVED lines=8> */
.L_x_4676:
[----:B------:R-:W-:Y:S01]  /*df80*/  IMAD.MOV.U32 R247, RZ, RZ, R5 ;  /* 0x000000fffff77224 */ /* 0x000fe200078e0005 */
[----:B------:R-:W-:-:S07]  /*df90*/  MOV R3, R9 ;  /* 0x0000000900037202 */ /* 0x000fce0000000f00 */
[----:B------:R-:W-:Y:S05]  /*dfa0*/  WARPSYNC.COLLECTIVE R2, `(.L_x_4677) ;  /* 0x0000000002087348 */ /* 0x000fea0003c00000 */
[----:B------:R0:W1:Y:S02]  /*dfb0*/  SHFL.DOWN P6, R9, R247, R249, R250 ;  /* 0x080000f9f7097389 */ /* 0x00006400000c00fa */
[----:B01----:R-:W-:Y:S01]  /*dfc0*/  ENDCOLLECTIVE ;  /* 0x000000000000791b */ /* 0x003fe20003800000 */
.L_x_4677:
        /* <DEDUP_REMOVED lines=8> */
.L_x_4678:
[----:B------:R-:W-:Y:S01]  /*e050*/  IMAD.MOV.U32 R247, RZ, RZ, R5 ;  /* 0x000000fffff77224 */ /* 0x000fe200078e0005 */
[----:B------:R-:W-:-:S07]  /*e060*/  MOV R3, R9 ;  /* 0x0000000900037202 */ /* 0x000fce0000000f00 */
[----:B------:R-:W-:Y:S05]  /*e070*/  WARPSYNC.COLLECTIVE R2, `(.L_x_4679) ;  /* 0x0000000002087348 */ /* 0x000fea0003c00000 */
[----:B------:R0:W1:Y:S02]  /*e080*/  SHFL.DOWN P6, R9, R247, R249, R250 ;  /* 0x080000f9f7097389 */ /* 0x00006400000c00fa */
[----:B01----:R-:W-:Y:S01]  /*e090*/  ENDCOLLECTIVE ;  /* 0x000000000000791b */ /* 0x003fe20003800000 */
.L_x_4679:
        /* <DEDUP_REMOVED lines=8> */
.L_x_4680:
[----:B------:R-:W-:Y:S01]  /*e120*/  IMAD.MOV.U32 R247, RZ, RZ, R5 ;  /* 0x000000fffff77224 */ /* 0x000fe200078e0005 */
[----:B------:R-:W-:-:S07]  /*e130*/  MOV R3, R9 ;  /* 0x0000000900037202 */ /* 0x000fce0000000f00 */
[----:B------:R-:W-:Y:S05]  /*e140*/  WARPSYNC.COLLECTIVE R2, `(.L_x_4681) ;  /* 0x0000000002087348 */ /* 0x000fea0003c00000 */
[----:B------:R0:W1:Y:S02]  /*e150*/  SHFL.DOWN P6, R9, R247, R249, R250 ;  /* 0x080000f9f7097389 */ /* 0x00006400000c00fa */
[----:B01----:R-:W-:Y:S01]  /*e160*/  ENDCOLLECTIVE ;  /* 0x000000000000791b */ /* 0x003fe20003800000 */
.L_x_4681:
        /* <DEDUP_REMOVED lines=9> */
.L_x_4682:
[----:B------:R-:W-:Y:S01]  /*e200*/  MOV R3, R5 ;  /* 0x0000000500037202 */ /* 0x000fe20000000f00 */
[----:B------:R-:W-:-:S07]  /*e210*/  IMAD.MOV.U32 R243, RZ, RZ, R241 ;  /* 0x000000fffff37224 */ /* 0x000fce00078e00f1 */
[----:B------:R-:W-:Y:S05]  /*e220*/  WARPSYNC.COLLECTIVE R2, `(.L_x_4683) ;  /* 0x0000000002087348 */ /* 0x000fea0003c00000 */
[----:B------:R0:W1:Y:S02]  /*e230*/  SHFL.IDX P3, R241, R3, R10, R11 ;  /* 0x0000000a03f17389 */ /* 0x000064000006000b */
[----:B01----:R-:W-:Y:S01]  /*e240*/  ENDCOLLECTIVE ;  /* 0x000000000000791b */ /* 0x003fe20003800000 */
.L_x_4683:
[----:B------:R-:W-:Y:S05]  /*e250*/  WARPSYNC.COLLECTIVE R2, `(.L_x_4684) ;  /* 0x0000000002087348 */ /* 0x000fea0003c00000 */
[----:B------:R0:W1:Y:S02]  /*e260*/  SHFL.DOWN P6, R9, R247, R249, R250 ;  /* 0x080000f9f7097389 */ /* 0x00006400000c00fa */
[----:B01----:R-:W-:Y:S01]  /*e270*/  ENDCOLLECTIVE ;  /* 0x000000000000791b */ /* 0x003fe20003800000 */
.L_x_4684:
[----:B------:R-:W-:Y:S02]  /*e280*/  MOV R3, R24 ;  /* 0x0000001800037202 */ /* 0x000fe40000000f00 */
[----:B------:R-:W-:Y:S02]  /*e290*/  MOV R247, R5 ;  /* 0x0000000500f77202 */ /* 0x000fe40000000f00 */
[----:B------:R-:W-:Y:S01]  /*e2a0*/  MOV R248, R241 ;  /* 0x000000f100f87202 */ /* 0x000fe20000000f00 */
[----:B------:R-:W-:-:S07]  /*e2b0*/  IMAD.MOV.U32 R8, RZ, RZ, R9 ;  /* 0x000000ffff087224 */ /* 0x000fce00078e0009 */
[----:B------:R-:W-:Y:S05]  /*e2c0*/  WARPSYNC.COLLECTIVE R2, `(.L_x_4685) ;  /* 0x0000000002087348 */ /* 0x000fea0003c00000 */
[----:B------:R0:W1:Y:S02]  /*e2d0*/  SHFL.DOWN P6, R9, R247, R249, R250 ;  /* 0x080000f9f7097389 */ /* 0x00006400000c00fa */
[----:B01----:R-:W-:Y:S01]  /*e2e0*/  ENDCOLLECTIVE ;  /* 0x000000000000791b */ /* 0x003fe20003800000 */
.L_x_4685:
[----:B------:R-:W-:Y:S05]  /*e2f0*/  WARPSYNC.COLLECTIVE R2, `(.L_x_4686) ;  /* 0x0000000002087348 */ /* 0x000fea0003c00000 */
[----:B------:R0:W1:Y:S02]  /*e300*/  SHFL.IDX P3, R241, R3, R10, R11 ;  /* 0x0000000a03f17389 */ /* 0x000064000006000b */
[----:B01----:R-:W-:Y:S01]  /*e310*/  ENDCOLLECTIVE ;  /* 0x000000000000791b */ /* 0x003fe20003800000 */
.L_x_4686:
[----:B------:R-:W-:Y:S02]  /*e320*/  MOV R3, R25 ;  /* 0x0000001900037202 */ /* 0x000fe40000000f00 */
[----:B------:R-:W-:-:S07]  /*e330*/  MOV R245, R241 ;  /* 0x000000f100f57202 */ /* 0x000fce0000000f00 */
[----:B------:R-:W-:Y:S05]  /*e340*/  WARPSYNC.COLLECTIVE R2, `(.L_x_4687) ;  /* 0x0000000002087348 */ /* 0x000fea0003c00000 */
[----:B------:R0:W1:Y:S02]  /*e350*/  SHFL.IDX P3, R241, R3, R10, R11 ;  /* 0x0000000a03f17389 */ /* 0x000064000006000b */
[----:B01----:R-:W-:Y:S01]  /*e360*/  ENDCOLLECTIVE ;  /* 0x000000000000791b */ /* 0x003fe20003800000 */
.L_x_4687:
[----:B------:R-:W-:Y:S05]  /*e370*/  BRA `(.L_x_4688) ;  /* 0xffffffa800ec7947 */ /* 0x000fea000383ffff */
.L_x_4689:
        /* <DEDUP_REMOVED lines=16> */
.L_x_10955:


//--------------------- .text._Z25selective_scan_bwd_kernelI32Selective_Scan_bwd_kernel_traitsILi64ELi16ELb0ELb1ELb1ELb0ELb0EN3c108BFloat16EfEEv12SSMParamsBwd --------------------------
	.section	.text._Z25selective_scan_bwd_kernelI32Selective_Scan_bwd_kernel_traitsILi64ELi16ELb0ELb1ELb1ELb0ELb0EN3c108BFloat16EfEEv12SSMParamsBwd,"ax",@progbits
	.align	128
        .global         _Z25selective_scan_bwd_kernelI32Selective_Scan_bwd_kernel_traitsILi64ELi16ELb0ELb1ELb1ELb0ELb0EN3c108BFloat16EfEEv12SSMParamsBwd
        .type           _Z25selective_scan_bwd_kernelI32Selective_Scan_bwd_kernel_traitsILi64ELi16ELb0ELb1ELb1ELb0ELb0EN3c108BFloat16EfEEv12SSMParamsBwd,@function
        .size           _Z25selective_scan_bwd_kernelI32Selective_Scan_bwd_kernel_traitsILi64ELi16ELb0ELb1ELb1ELb0ELb0EN3c108BFloat16EfEEv12SSMParamsBwd,(.L_x_10956 - _Z25selective_scan_bwd_kernelI32Selective_Scan_bwd_kernel_traitsILi64ELi16ELb0ELb1ELb1ELb0ELb0EN3c108BFloat16EfEEv12SSMParamsBwd)
        .other          _Z25selective_scan_bwd_kernelI32Selective_Scan_bwd_kernel_traitsILi64ELi16ELb0ELb1ELb1ELb0ELb0EN3c108BFloat16EfEEv12SSMParamsBwd,@"STO_CUDA_ENTRY STV_DEFAULT"
_Z25selective_scan_bwd_kernelI32Selective_Scan_bwd_kernel_traitsILi64ELi16ELb0ELb1ELb1ELb0ELb0EN3c108BFloat16EfEEv12SSMParamsBwd:
.text._Z25selective_scan_bwd_kernelI32Selective_Scan_bwd_kernel_traitsILi64ELi16ELb0ELb1ELb1ELb0ELb0EN3c108BFloat16EfEEv12SSMParamsBwd:
[----:B------:R-:W-:Y:S08]  /*0000*/  LDC R1, c[0x0][0x28] ;  /* 0x00000a00ff017b82 */ /* 0x000ff00000000800 */
[----:B------:R-:W0:Y:S01]  /*0010*/  LDC R8, c[0x0][0x228] ;  /* 0x00008a00ff087b82 */ /* 0x000e220000000800 */
[----:B------:R-:W-:Y:S01]  /*0020*/  ULDC.64 UR4, c[0x0][0x2e8] ;  /* 0x0000ba0000047ab9 */ /* 0x000fe20000000a00 */
[----:B------:R-:W-:Y:S01]  /*0030*/  ULDC.64 UR6, c[0x0][0x300] ;  /* 0x0000c00000067ab9 */ /* 0x000fe20000000a00 */
[----:B------:R-:W-:Y:S01]  /*0040*/  UISETP.NE.U32.AND UP0, UPT, UR4, URZ, UPT ;  /* 0x0000003f0400728c */ /* 0x000fe2000bf05070 */
[----:B------:R-:W-:Y:S01]  /*0050*/  CS2R R172, SRZ ;  /* 0x0000000000ac7805 */ /* 0x000fe2000001ff00 */
[----:B------:R-:W-:-:S02]  /*0060*/  UISETP.NE.U32.AND UP1, UPT, UR6, URZ, UPT ;  /* 0x0000003f0600728c */ /* 0x000fc4000bf25070 */
[----:B------:R-:W-:Y:S01]  /*0070*/  UISETP.NE.AND.EX UP0, UPT, UR5, URZ, UPT, UP0 ;  /* 0x0000003f0500728c */ /* 0x000fe2000bf05300 */
[----:B------:R-:W1:Y:S01]  /*0080*/  S2UR UR16, SR_CTAID.Y ;  /* 0x00000000001079c3 */ /* 0x000e620000002600 */
[----:B------:R-:W-:Y:S01]  /*0090*/  UISETP.NE.AND.EX UP1, UPT, UR7, URZ, UPT, UP1 ;  /* 0x0000003f0700728c */ /* 0x000fe2000bf25310 */
[----:B------:R-:W-:Y:S01]  /*00a0*/  ULDC.64 UR26, c[0x0][0x208] ;  /* 0x00008200001a7ab9 */ /* 0x000fe20000000a00 */
[----:B------:R-:W-:Y:S02]  /*00b0*/  ULDC.64 UR8, c[0x0][0x290] ;  /* 0x0000a40000087ab9 */ /* 0x000fe40000000a00 */
        /* <DEDUP_REMOVED lines=8> */
[----:B------:R-:W0:Y:S01]  /*0140*/  LDC.64 R166, c[0x0][0x2d8] ;  /* 0x0000b600ffa67b82 */ /* 0x000e220000000a00 */
[----:B------:R-:W3:Y:S01]  /*0150*/  I2F.RP R0, R7 ;  /* 0x0000000700007306 */ /* 0x000ee20000209400 */
[----:B-1----:R-:W-:-:S06]  /*0160*/  USHF.R.S32.HI UR25, URZ, 0x1f, UR16 ;  /* 0x0000001f3f197899 */ /* 0x002fcc0008011410 */
[----:B------:R-:W1:Y:S01]  /*0170*/  LDC.64 R10, c[0x0][0x2e0] ;  /* 0x0000b800ff0a7b82 */ /* 0x000e620000000a00 */
[----:B------:R-:W-:Y:S02]  /*0180*/  @UP0 ULEA UR4, UP2, UR16, UR4, 0x2 ;  /* 0x0000000410040291 */ /* 0x000fe4000f84103f */
[----:B------:R-:W-:Y:S02]  /*0190*/  @UP1 ULEA UR6, UP3, UR16, UR6, 0x2 ;  /* 0x0000000610061291 */ /* 0x000fe4000f86103f */
[----:B------:R-:W-:Y:S02]  /*01a0*/  @UP0 ULEA.HI.X UR5, UR16, UR5, UR25, 0x2, UP2 ;  /* 0x0000000510050291 */ /* 0x000fe400090f1419 */
[----:B------:R-:W-:Y:S01]  /*01b0*/  MOV R2, UR4 ;  /* 0x0000000400027c02 */ /* 0x000fe20008000f00 */
[----:B------:R-:W-:Y:S01]  /*01c0*/  @UP1 ULEA.HI.X UR7, UR16, UR7, UR25, 0x2, UP3 ;  /* 0x0000000710071291 */ /* 0x000fe200098f1419 */
[----:B------:R-:W-:Y:S01]  /*01d0*/  MOV R4, UR6 ;  /* 0x0000000600047c02 */ /* 0x000fe20008000f00 */
[----:B---3--:R-:W3:Y:S01]  /*01e0*/  MUFU.RCP R0, R0 ;  /* 0x0000000000007308 */ /* 0x008ee20000001000 */
[----:B------:R-:W-:Y:S01]  /*01f0*/  IMAD.U32 R3, RZ, RZ, UR5 ;  /* 0x00000005ff037e24 */ /* 0x000fe2000f8e00ff */
[----:B------:R-:W-:-:S02]  /*0200*/  ULDC.64 UR4, c[0x0][0x310] ;  /* 0x0000c40000047ab9 */ /* 0x000fc40000000a00 */
[----:B------:R-:W-:Y:S02]  /*0210*/  IMAD.U32 R5, RZ, RZ, UR7 ;  /* 0x00000007ff057e24 */ /* 0x000fe4000f8e00ff */
[----:B------:R4:W5:Y:S01]  /*0220*/  @P0 LDG.E R173, desc[UR26][R2.64] ;  /* 0x0000001a02ad0981 */ /* 0x000962000c1e1900 */
[----:B---3--:R-:W-:-:S03]  /*0230*/  IADD3 R6, R0, 0xffffffe, RZ ;  /* 0x0ffffffe00067810 */ /* 0x008fc60007ffe0ff */
[----:B------:R3:W5:Y:S01]  /*0240*/  @P1 LDG.E R172, desc[UR26][R4.64] ;  /* 0x0000001a04ac1981 */ /* 0x000762000c1e1900 */
[----:B----4-:R-:W-:Y:S01]  /*0250*/  HFMA2.MMA R2, -RZ, RZ, 0, 0 ;  /* 0x00000000ff027435 */ /* 0x010fe200000001ff */
[----:B------:R-:W-:Y:S01]  /*0260*/  UISETP.NE.U32.AND UP0, UPT, UR4, URZ, UPT ;  /* 0x0000003f0400728c */ /* 0x000fe2000bf05070 */
[----:B------:R-:W4:Y:S01]  /*0270*/  F2I.FTZ.U32.TRUNC.NTZ R3, R6 ;  /* 0x0000000600037305 */ /* 0x000f22000021f000 */
[----:B--2---:R-:W-:Y:S01]  /*0280*/  USHF.R.S32.HI UR46, URZ, 0x1f, UR45 ;  /* 0x0000001f3f2e7899 */ /* 0x004fe2000801142d */
[----:B------:R-:W-:Y:S01]  /*0290*/  HFMA2.MMA R170, -RZ, RZ, 0, 0 ;  /* 0x00000000ffaa7435 */ /* 0x000fe200000001ff */
[----:B------:R-:W-:Y:S01]  /*02a0*/  ULDC.64 UR6, c[0x0][0x280] ;  /* 0x0000a00000067ab9 */ /* 0x000fe20000000a00 */
[----:B------:R-:W-:Y:S01]  /*02b0*/  UISETP.NE.AND.EX UP0, UPT, UR5, URZ, UPT, UP0 ;  /* 0x0000003f0500728c */ /* 0x000fe2000bf05300 */
[----:B------:R-:W-:Y:S01]  /*02c0*/  IMAD.MOV.U32 R169, RZ, RZ, RZ ;  /* 0x000000ffffa97224 */ /* 0x000fe200078e00ff */
[----:B------:R-:W-:Y:S02]  /*02d0*/  UIMAD UR4, UR46, UR6, URZ ;  /* 0x000000062e0472a4 */ /* 0x000fe4000f8e023f */
[----:B------:R-:W-:-:S02]  /*02e0*/  UIMAD UR5, UR46, UR8, URZ ;  /* 0x000000082e0572a4 */ /* 0x000fc4000f8e023f */
[----:B------:R-:W-:Y:S02]  /*02f0*/  UISETP.NE.U32.AND UP1, UPT, UR28, URZ, UPT ;  /* 0x0000003f1c00728c */ /* 0x000fe4000bf25070 */
[----:B------:R-:W-:Y:S02]  /*0300*/  UIMAD UR20, UR45, UR7, UR4 ;  /* 0x000000072d1472a4 */ /* 0x000fe4000f8e0204 */
[----:B------:R-:W-:Y:S01]  /*0310*/  UIMAD UR22, UR45, UR9, UR5 ;  /* 0x000000092d1672a4 */ /* 0x000fe2000f8e0205 */
[----:B----4-:R-:W-:Y:S01]  /*0320*/  IMAD.MOV R0, RZ, RZ, -R3 ;  /* 0x000000ffff007224 */ /* 0x010fe200078e0a03 */
[----:B------:R-:W-:Y:S01]  /*0330*/  UISETP.NE.AND.EX UP1, UPT, UR29, URZ, UPT, UP1 ;  /* 0x0000003f1d00728c */ /* 0x000fe2000bf25310 */
[----:B------:R-:W-:Y:S02]  /*0340*/  ULDC.64 UR4, c[0x0][0x328] ;  /* 0x0000ca0000047ab9 */ /* 0x000fe40000000a00 */
[----:B---3--:R-:W-:Y:S01]  /*0350*/  IMAD R5, R0, R7, RZ ;  /* 0x0000000700057224 */ /* 0x008fe200078e02ff */
[----:B------:R-:W-:Y:S01]  /*0360*/  IABS R0, UR16 ;  /* 0x0000001000007c13 */ /* 0x000fe20008000000 */
[----:B------:R-:W-:-:S02]  /*0370*/  UIMAD UR30, UR46, UR4, URZ ;  /* 0x000000042e1e72a4 */ /* 0x000fc4000f8e023f */
[----:B------:R-:W-:Y:S01]  /*0380*/  IMAD.HI.U32 R2, R3, R5, R2 ;  /* 0x0000000503027227 */ /* 0x000fe200078e0002 */
[----:B------:R-:W-:Y:S01]  /*0390*/  UISETP.NE.U32.AND UP2, UPT, UR32, URZ, UPT ;  /* 0x0000003f2000728c */ /* 0x000fe2000bf45070 */
[----:B------:R-:W2:Y:S01]  /*03a0*/  LDC.64 R4, c[0x0][0x278] ;  /* 0x00009e00ff047b82 */ /* 0x000ea20000000a00 */
[----:B------:R-:W-:Y:S02]  /*03b0*/  UIMAD.WIDE.U32 UR12, UR45, UR4, URZ ;  /* 0x000000042d0c72a5 */ /* 0x000fe4000f8e003f */
[----:B------:R-:W-:Y:S01]  /*03c0*/  UIMAD UR30, UR45, UR5, UR30 ;  /* 0x000000052d1e72a4 */ /* 0x000fe2000f8e021e */
[----:B------:R-:W-:Y:S01]  /*03d0*/  IMAD.HI.U32 R171, R2, R0, RZ ;  /* 0x0000000002ab7227 */ /* 0x000fe200078e00ff */
[----:B------:R-:W-:Y:S01]  /*03e0*/  UISETP.NE.AND.EX UP2, UPT, UR33, URZ, UPT, UP2 ;  /* 0x0000003f2100728c */ /* 0x000fe2000bf45320 */
[----:B------:R-:W-:Y:S02]  /*03f0*/  ULDC.64 UR4, c[0x0][0x240] ;  /* 0x0000900000047ab9 */ /* 0x000fe40000000a00 */
[----:B------:R-:W-:Y:S01]  /*0400*/  IMAD.MOV R2, RZ, RZ, -R171 ;  /* 0x000000ffff027224 */ /* 0x000fe200078e0aab */
[----:B------:R-:W-:-:S02]  /*0410*/  UIMAD.WIDE.U32 UR18, UR45, UR6, URZ ;  /* 0x000000062d1272a5 */ /* 0x000fc4000f8e003f */
[----:B------:R-:W-:Y:S01]  /*0420*/  UIMAD UR24, UR46, UR4, URZ ;  /* 0x000000042e1872a4 */ /* 0x000fe2000f8e023f */
[C---:B------:R-:W-:Y:S01]  /*0430*/  IMAD R0, R7.reuse, R2, R0 ;  /* 0x0000000207007224 */ /* 0x040fe200078e0200 */
[----:B------:R-:W-:Y:S01]  /*0440*/  UMOV UR6, URZ ;  /* 0x0000003f00067c82 */ /* 0x000fe20008000000 */
[----:B------:R-:W-:Y:S02]  /*0450*/  @UP1 ULEA UR6, UP3, UR16, UR28, 0x2 ;  /* 0x0000001c10061291 */ /* 0x000fe4000f86103f */
[----:B------:R-:W-:Y:S01]  /*0460*/  UIMAD.WIDE.U32 UR14, UR45, UR8, URZ ;  /* 0x000000082d0e72a5 */ /* 0x000fe2000f8e003f */
[----:B------:R-:W-:Y:S01]  /*0470*/  ISETP.GT.U32.AND P1, PT, R7, R0, PT ;  /* 0x000000000700720c */ /* 0x000fe20003f24070 */
[----:B------:R-:W-:Y:S02]  /*0480*/  UIMAD.WIDE.U32 UR8, UR45, UR4, URZ ;  /* 0x000000042d0872a5 */ /* 0x000fe4000f8e003f */
[----:B------:R-:W-:Y:S01]  /*0490*/  UIMAD UR24, UR45, UR5, UR24 ;  /* 0x000000052d1872a4 */ /* 0x000fe2000f8e0218 */
[----:B------:R-:W-:-:S02]  /*04a0*/  UMOV UR7, URZ ;  /* 0x0000003f00077c82 */ /* 0x000fc40008000000 */
[----:B------:R-:W-:Y:S01]  /*04b0*/  ULDC.64 UR4, c[0x0][0x260] ;  /* 0x0000980000047ab9 */ /* 0x000fe20000000a00 */
[----:B------:R-:W-:Y:S02]  /*04c0*/  @UP1 ULEA.HI.X UR7, UR16, UR29, UR25, 0x2, UP3 ;  /* 0x0000001d10071291 */ /* 0x000fe400098f1419 */
[----:B------:R-:W-:Y:S01]  /*04d0*/  UIMAD UR17, UR46, UR4, URZ ;  /* 0x000000042e1172a4 */ /* 0x000fe2000f8e023f */
[----:B------:R-:W-:Y:S01]  /*04e0*/  ULDC.64 UR28, c[0x0][0x288] ;  /* 0x0000a200001c7ab9 */ /* 0x000fe20000000a00 */
[----:B------:R-:W-:Y:S02]  /*04f0*/  UIMAD.WIDE.U32 UR10, UR45, UR4, URZ ;  /* 0x000000042d0a72a5 */ /* 0x000fe4000f8e003f */
[-C--:B------:R-:W-:Y:S01]  /*0500*/  @!P1 IADD3 R0, R0, -R7.reuse, RZ ;  /* 0x8000000700009210 */ /* 0x080fe20007ffe0ff */
[----:B------:R-:W-:Y:S01]  /*0510*/  UIADD3 UR19, UR19, UR20, URZ ;  /* 0x0000001413137290 */ /* 0x000fe2000fffe03f */
[----:B------:R-:W-:Y:S01]  /*0520*/  @!P1 VIADD R171, R171, 0x1 ;  /* 0x00000001abab9836 */ /* 0x000fe20000000000 */
[----:B------:R-:W-:Y:S01]  /*0530*/  UMOV UR4, URZ ;  /* 0x0000003f00047c82 */ /* 0x000fe20008000000 */
[----:B------:R-:W-:Y:S01]  /*0540*/  ISETP.GE.U32.AND P0, PT, R0, R7, PT ;  /* 0x000000070000720c */ /* 0x000fe20003f06070 */
[----:B------:R-:W-:Y:S01]  /*0550*/  UIMAD UR21, UR25, UR28, URZ ;  /* 0x0000001c191572a4 */ /* 0x000fe2000f8e023f */
[C---:B------:R-:W-:Y:S01]  /*0560*/  LOP3.LUT R0, R8.reuse, UR16, RZ, 0x3c, !PT ;  /* 0x0000001008007c12 */ /* 0x040fe2000f8e3cff */
[----:B------:R-:W-:Y:S01]  /*0570*/  UIMAD UR20, UR25, UR34, URZ ;  /* 0x00000022191472a4 */ /* 0x000fe2000f8e023f */
[----:B------:R-:W3:Y:S01]  /*0580*/  LDC.64 R6, c[0x0][0x258] ;  /* 0x00009600ff067b82 */ /* 0x000ee20000000a00 */
[----:B------:R-:W-:Y:S01]  /*0590*/  ISETP.NE.AND P1, PT, R8, RZ, PT ;  /* 0x000000ff0800720c */ /* 0x000fe20003f25270 */
[----:B------:R-:W-:Y:S01]  /*05a0*/  @UP2 ULEA UR4, UP4, UR16, UR32, 0x2 ;  /* 0x0000002010042291 */ /* 0x000fe2000f88103f */
[----:B------:R-:W-:Y:S01]  /*05b0*/  ISETP.GE.AND P2, PT, R0, RZ, PT ;  /* 0x000000ff0000720c */ /* 0x000fe20003f46270 */
[----:B------:R-:W-:-:S02]  /*05c0*/  UIMAD UR17, UR45, UR5, UR17 ;  /* 0x000000052d1172a4 */ /* 0x000fc4000f8e0211 */
[----:B------:R-:W-:Y:S01]  /*05d0*/  UIADD3 UR15, UR15, UR22, URZ ;  /* 0x000000160f0f7290 */ /* 0x000fe2000fffe03f */
[----:B------:R-:W-:Y:S01]  /*05e0*/  UMOV UR5, URZ ;  /* 0x0000003f00057c82 */ /* 0x000fe20008000000 */
[----:B------:R-:W-:Y:S01]  /*05f0*/  USHF.L.U32 UR44, UR31, 0xa, URZ ;  /* 0x0000000a1f2c7899 */ /* 0x000fe2000800063f */
[----:B------:R-:W-:Y:S01]  /*0600*/  @P0 IADD3 R171, R171, 0x1, RZ ;  /* 0x00000001abab0810 */ /* 0x000fe20007ffe0ff */
[----:B------:R-:W-:Y:S02]  /*0610*/  @UP2 ULEA.HI.X UR5, UR16, UR33, UR25, 0x2, UP4 ;  /* 0x0000002110052291 */ /* 0x000fe4000a0f1419 */
[----:B------:R-:W-:Y:S02]  /*0620*/  UIMAD UR32, UR16, UR29, UR21 ;  /* 0x0000001d102072a4 */ /* 0x000fe4000f8e0215 */
[----:B------:R-:W-:Y:S02]  /*0630*/  UIMAD.WIDE.U32 UR22, UR16, UR28, UR18 ;  /* 0x0000001c101672a5 */ /* 0x000fe4000f8e0012 */
[----:B------:R-:W-:Y:S01]  /*0640*/  @!P2 IMAD.MOV R171, RZ, RZ, -R171 ;  /* 0x000000ffffaba224 */ /* 0x000fe200078e0aab */
[----:B------:R-:W-:Y:S01]  /*0650*/  UIMAD UR33, UR16, UR35, UR20 ;  /* 0x00000023102172a4 */ /* 0x000fe2000f8e0214 */
[----:B------:R-:W-:Y:S01]  /*0660*/  @!P1 LOP3.LUT R171, RZ, R8, RZ, 0x33, !PT ;  /* 0x00000008ffab9212 */ /* 0x000fe200078e33ff */
[----:B------:R-:W-:Y:S01]  /*0670*/  UIMAD.WIDE.U32 UR28, UR16, UR34, UR14 ;  /* 0x00000022101c72a5 */ /* 0x000fe2000f8e000e */
[----:B------:R-:W-:Y:S01]  /*0680*/  ULDC.64 UR20, c[0x0][0x330] ;  /* 0x0000cc0000147ab9 */ /* 0x000fe20000000a00 */
[----:B------:R-:W-:Y:S01]  /*0690*/  UIADD3 UR34, UR44, -0x400, URZ ;  /* 0xfffffc002c227890 */ /* 0x000fe2000fffe03f */
[----:B------:R-:W-:Y:S01]  /*06a0*/  SHF.R.S32.HI R3, RZ, 0x1f, R171 ;  /* 0x0000001fff037819 */ /* 0x000fe200000114ab */
[----:B------:R-:W-:-:S02]  /*06b0*/  UIMAD UR25, UR25, UR20, URZ ;  /* 0x00000014191972a4 */ /* 0x000fc4000f8e023f */
[----:B------:R-:W-:Y:S02]  /*06c0*/  USHF.R.S32.HI UR35, URZ, 0x1f, UR34 ;  /* 0x0000001f3f237899 */ /* 0x000fe40008011422 */
[----:B------:R-:W-:Y:S01]  /*06d0*/  UIADD3 UR22, UP1, UR34, UR22, URZ ;  /* 0x0000001622167290 */ /* 0x000fe2000ff3e03f */
[C---:B--2---:R-:W-:Y:S01]  /*06e0*/  IMAD R2, R3.reuse, R4, RZ ;  /* 0x0000000403027224 */ /* 0x044fe200078e02ff */
[----:B------:R-:W-:Y:S01]  /*06f0*/  UIMAD UR36, UR16, UR21, UR25 ;  /* 0x00000015102472a4 */ /* 0x000fe2000f8e0219 */
[----:B---3--:R-:W-:Y:S01]  /*0700*/  IMAD R0, R3, R6, RZ ;  /* 0x0000000603007224 */ /* 0x008fe200078e02ff */
[----:B------:R-:W-:Y:S01]  /*0710*/  UIADD3 UR13, UR13, UR30, URZ ;  /* 0x0000001e0d0d7290 */ /* 0x000fe2000fffe03f */
[C---:B------:R-:W-:Y:S01]  /*0720*/  IMAD R9, R171.reuse, R5, R2 ;  /* 0x00000005ab097224 */ /* 0x040fe200078e0202 */
[----:B------:R-:W-:Y:S01]  /*0730*/  UIADD3 UR21, UP2, UR34, UR28, URZ ;  /* 0x0000001c22157290 */ /* 0x000fe2000ff5e03f */
[----:B------:R-:W-:Y:S01]  /*0740*/  IMAD R7, R171, R7, R0 ;  /* 0x00000007ab077224 */ /* 0x000fe200078e0200 */
[----:B------:R-:W-:Y:S01]  /*0750*/  ULDC.64 UR18, c[0x0][0x2f0] ;  /* 0x0000bc0000127ab9 */ /* 0x000fe20000000a00 */
[----:B------:R-:W-:-:S02]  /*0760*/  UIADD3.X UR30, UR35, UR23, UR32, UP1, !UPT ;  /* 0x00000017231e7290 */ /* 0x000fc40008ffe420 */
[----:B------:R-:W-:Y:S01]  /*0770*/  ULEA UR25, UP1, UR22, UR18, 0x1 ;  /* 0x0000001216197291 */ /* 0x000fe2000f82083f */
[----:B------:R-:W-:Y:S01]  /*0780*/  ULDC.64 UR14, c[0x0][0x2f8] ;  /* 0x0000be00000e7ab9 */ /* 0x000fe20000000a00 */
[----:B------:R-:W-:Y:S02]  /*0790*/  UIADD3.X UR28, UR35, UR29, UR33, UP2, !UPT ;  /* 0x0000001d231c7290 */ /* 0x000fe400097fe421 */
[----:B------:R-:W-:Y:S02]  /*07a0*/  UIMAD.WIDE.U32 UR12, UR16, UR20, UR12 ;  /* 0x00000014100c72a5 */ /* 0x000fe4000f8e000c */
[----:B------:R-:W-:Y:S02]  /*07b0*/  ULEA UR23, UP2, UR21, UR14, 0x1 ;  /* 0x0000000e15177291 */ /* 0x000fe4000f84083f */
[----:B------:R-:W-:Y:S02]  /*07c0*/  ULEA.HI.X UR19, UR22, UR19, UR30, 0x1, UP1 ;  /* 0x0000001316137291 */ /* 0x000fe400088f0c1e */
[----:B------:R-:W-:-:S02]  /*07d0*/  UIADD3 UR9, UR9, UR24, URZ ;  /* 0x0000001809097290 */ /* 0x000fc4000fffe03f */
[----:B------:R-:W-:Y:S02]  /*07e0*/  UIADD3 UR20, UP1, UR34, UR12, URZ ;  /* 0x0000000c22147290 */ /* 0x000fe4000ff3e03f */
[----:B------:R-:W-:Y:S02]  /*07f0*/  ULEA.HI.X UR15, UR21, UR15, UR28, 0x1, UP2 ;  /* 0x0000000f150f7291 */ /* 0x000fe400090f0c1c */
[----:B------:R-:W-:Y:S01]  /*0800*/  UIADD3.X UR12, UR35, UR13, UR36, UP1, !UPT ;  /* 0x0000000d230c7290 */ /* 0x000fe20008ffe424 */
[----:B------:R-:W-:Y:S01]  /*0810*/  IMAD.WIDE.U32 R2, R171, R6, UR8 ;  /* 0x00000008ab027e25 */ /* 0x000fe2000f8e0006 */
[----:B------:R-:W-:Y:S01]  /*0820*/  ULDC.64 UR28, c[0x0][0x3b8] ;  /* 0x0000ee00001c7ab9 */ /* 0x000fe20000000a00 */
[----:B------:R-:W-:Y:S01]  /*0830*/  @UP0 ULDC UR8, c[0x0][0x214] ;  /* 0x0000850000080ab9 */ /* 0x000fe20000000800 */
[----:B------:R-:W-:Y:S02]  /*0840*/  ULEA UR14, UP1, UR20, UR28, 0x1 ;  /* 0x0000001c140e7291 */ /* 0x000fe4000f82083f */
[----:B------:R-:W-:Y:S01]  /*0850*/  UIADD3 UR11, UR11, UR17, URZ ;  /* 0x000000110b0b7290 */ /* 0x000fe2000fffe03f */
[----:B------:R-:W-:Y:S01]  /*0860*/  IADD3 R165, P0, R2, UR34, RZ ;  /* 0x0000002202a57c10 */ /* 0x000fe2000ff1e0ff */
[----:B------:R-:W-:Y:S01]  /*0870*/  ULEA.HI.X UR20, UR20, UR29, UR12, 0x1, UP1 ;  /* 0x0000001d14147291 */ /* 0x000fe200088f0c0c */
[----:B------:R-:W-:Y:S01]  /*0880*/  IADD3 R2, R3, R7, RZ ;  /* 0x0000000703027210 */ /* 0x000fe20007ffe0ff */
[----:B------:R-:W-:Y:S01]  /*0890*/  @UP0 UIMAD UR8, UR45, UR8, UR16 ;  /* 0x000000082d0802a4 */ /* 0x000fe2000f8e0210 */
[----:B0-----:R-:W-:Y:S01]  /*08a0*/  LEA R166, P1, R165, R166, 0x1 ;  /* 0x000000a6a5a67211 */ /* 0x001fe200078208ff */
[----:B------:R-:W-:Y:S01]  /*08b0*/  UISETP.GE.AND UP1, UPT, UR31, 0x1, UPT ;  /* 0x000000011f00788c */ /* 0x000fe2000bf26270 */
[----:B------:R-:W-:Y:S01]  /*08c0*/  IMAD.WIDE.U32 R4, R171, R4, UR10 ;  /* 0x0000000aab047e25 */ /* 0x000fe2000f8e0004 */
[----:B------:R-:W-:Y:S01]  /*08d0*/  @UP0 UIMAD UR31, UR8, UR31, URZ ;  /* 0x0000001f081f02a4 */ /* 0x000fe2000f8e023f */
[----:B------:R-:W-:Y:S01]  /*08e0*/  IADD3.X R2, R2, UR35, RZ, P0, !PT ;  /* 0x0000002302027c10 */ /* 0x000fe200087fe4ff */
[----:B------:R-:W-:Y:S01]  /*08f0*/  @UP0 ULDC UR10, c[0x0][0x21c] ;  /* 0x00008700000a0ab9 */ /* 0x000fe20000000800 */
[----:B------:R-:W-:Y:S01]  /*0900*/  @UP0 ULDC.64 UR8, c[0x0][0x310] ;  /* 0x0000c40000080ab9 */ /* 0x000fe20000000a00 */
[----:B------:R-:W-:Y:S01]  /*0910*/  PLOP3.LUT P0, PT, PT, PT, UP1, 0x80, 0x0 ;  /* 0x000000000000781c */ /* 0x000fe20003f0f018 */
[----:B------:R-:W-:Y:S01]  /*0920*/  @UP0 UIMAD UR31, UR31, UR10, URZ ;  /* 0x0000000a1f1f02a4 */ /* 0x000fe2000f8e023f */
[----:B------:R-:W-:Y:S01]  /*0930*/  IMAD.IADD R0, R5, 0x1, R9 ;  /* 0x0000000105007824 */ /* 0x000fe200078e0209 */
[----:B------:R-:W-:Y:S01]  /*0940*/  IADD3 R162, P2, R4, UR34, RZ ;  /* 0x0000002204a27c10 */ /* 0x000fe2000ff5e0ff */
[----:B------:R-:W-:Y:S01]  /*0950*/  UMOV UR10, UR6 ;  /* 0x00000006000a7c82 */ /* 0x000fe20008000000 */
[----:B------:R-:W-:Y:S01]  /*0960*/  @UP0 UIMAD.WIDE UR8, UR31, 0x8, UR8 ;  /* 0x000000081f0808a5 */ /* 0x000fe2000f8e0208 */
[----:B------:R-:W-:Y:S01]  /*0970*/  LEA.HI.X R165, R165, R167, R2, 0x1, P1 ;  /* 0x000000a7a5a57211 */ /* 0x000fe200008f0c02 */
[----:B------:R-:W-:Y:S01]  /*0980*/  UMOV UR11, UR7 ;  /* 0x00000007000b7c82 */ /* 0x000fe20008000000 */
[----:B-1----:R-:W-:Y:S01]  /*0990*/  LEA R164, P3, R162, R10, 0x1 ;  /* 0x0000000aa2a47211 */ /* 0x002fe200078608ff */
[----:B------:R-:W-:Y:S01]  /*09a0*/  UMOV UR12, UR4 ;  /* 0x00000004000c7c82 */ /* 0x000fe20008000000 */
[----:B------:R-:W-:Y:S01]  /*09b0*/  IADD3.X R0, R0, UR35, RZ, P2, !PT ;  /* 0x0000002300007c10 */ /* 0x000fe200097fe4ff */
[----:B------:R-:W-:Y:S01]  /*09c0*/  UMOV UR13, UR5 ;  /* 0x00000005000d7c82 */ /* 0x000fe20008000000 */
[----:B------:R-:W-:Y:S01]  /*09d0*/  @!UP0 UMOV UR8, URZ ;  /* 0x0000003f00088c82 */ /* 0x000fe20008000000 */
[----:B------:R-:W-:Y:S01]  /*09e0*/  @!UP0 UMOV UR9, URZ ;  /* 0x0000003f00098c82 */ /* 0x000fe20008000000 */
        /* <DEDUP_REMOVED lines=8> */
[----:B------:R-:W-:Y:S01]  /*0a70*/  UMOV UR21, UR19 ;  /* 0x0000001300157c82 */ /* 0x000fe20008000000 */
[----:B------:R-:W-:Y:S01]  /*0a80*/  UMOV UR24, UR15 ;  /* 0x0000000f00187c82 */ /* 0x000fe20008000000 */
[----:B------:R-:W-:Y:S01]  /*0a90*/  UMOV UR17, UR14 ;  /* 0x0000000e00117c82 */ /* 0x000fe20008000000 */
[----:B-1----:R-:W-:-:S06]  /*0aa0*/  ULEA UR4, UR5, UR4, 0x18 ;  /* 0x0000000405047291 */ /* 0x002fcc000f8ec03f */
[----:B------:R-:W-:Y:S01]  /*0ab0*/  MOV R163, UR4 ;  /* 0x0000000400a37c02 */ /* 0x000fe20008000f00 */
[----:B------:R-:W-:Y:S01]  /*0ac0*/  UMOV UR4, URZ ;  /* 0x0000003f00047c82 */ /* 0x000fe20008000000 */
[----:B0-----:R-:W-:-:S04]  /*0ad0*/  SHF.R.S32.HI R3, RZ, 0x1f, R168 ;  /* 0x0000001fff037819 */ /* 0x001fc800000114a8 */
[----:B------:R-:W-:-:S04]  /*0ae0*/  LEA.HI R3, R3, R168, RZ, 0x5 ;  /* 0x000000a803037211 */ /* 0x000fc800078f28ff */
[----:B------:R-:W-:-:S05]  /*0af0*/  SHF.R.S32.HI R0, RZ, 0x5, R3 ;  /* 0x00000005ff007819 */ /* 0x000fca0000011403 */
[----:B--2---:R-:W-:-:S07]  /*0b00*/  IMAD R161, R0, 0x4, R163 ;  /* 0x0000000400a17824 */ /* 0x004fce00078e02a3 */
.L_x_4741:
        /* <DEDUP_REMOVED lines=9> */
[----:B------:R-:W-:Y:S01]  /*0ba0*/  UIADD3 UR5, -UR49, UR5, URZ ;  /* 0x0000000531057290 */ /* 0x000fe2000fffe13f */
[----:B------:R-:W-:-:S02]  /*0bb0*/  LOP3.LUT R122, R0, 0x1f, R168, 0xf8, !PT ;  /* 0x0000001f007a7812 */ /* 0x000fc400078ef8a8 */
[----:B------:R-:W-:Y:S02]  /*0bc0*/  PRMT R4, RZ, 0x7610, R4 ;  /* 0x00007610ff047816 */ /* 0x000fe40000000004 */
[C---:B------:R-:W-:Y:S01]  /*0bd0*/  LOP3.LUT R160, R122.reuse, 0x20, RZ, 0xfc, !PT ;  /* 0x000000207aa07812 */ /* 0x040fe200078efcff */
[----:B------:R-:W-:Y:S01]  /*0be0*/  IMAD.U32 R154, RZ, RZ, UR5 ;  /* 0x00000005ff9a7e24 */ /* 0x000fe2000f8e00ff */
[C---:B------:R-:W-:Y:S01]  /*0bf0*/  LOP3.LUT R159, R122.reuse, 0x40, RZ, 0xfc, !PT ;  /* 0x000000407a9f7812 */ /* 0x040fe200078efcff */
[C---:B------:R-:W-:Y:S01]  /*0c00*/  IMAD.WIDE R2, R122.reuse, 0x2, R2 ;  /* 0x000000027a027825 */ /* 0x040fe200078e0202 */
[C---:B------:R-:W-:Y:S01]  /*0c10*/  LOP3.LUT R158, R122.reuse, 0x60, RZ, 0xfc, !PT ;  /* 0x000000607a9e7812 */ /* 0x040fe200078efcff */
[----:B------:R-:W-:Y:S01]  /*0c20*/  ULDC UR5, c[0x0][0x21c] ;  /* 0x0000870000057ab9 */ /* 0x000fe20000000800 */
[-C--:B------:R-:W-:Y:S01]  /*0c30*/  ISETP.GE.AND P2, PT, R122, R154.reuse, PT ;  /* 0x0000009a7a00720c */ /* 0x080fe20003f46270 */
[----:B------:R-:W-:Y:S01]  /*0c40*/  BAR.SYNC.DEFER_BLOCKING 0x0 ;  /* 0x0000000000007b1d */ /* 0x000fe20000010000 */
[----:B------:R-:W-:-:S02]  /*0c50*/  ISETP.GE.AND P1, PT, R160, R154, PT ;  /* 0x0000009aa000720c */ /* 0x000fc40003f26270 */
[C---:B------:R-:W-:Y:S02]  /*0c60*/  LOP3.LUT R157, R122.reuse, 0x80, RZ, 0xfc, !PT ;  /* 0x000000807a9d7812 */ /* 0x040fe400078efcff */
        /* <DEDUP_REMOVED lines=10> */
[----:B--2---:R-:W2:Y:S01]  /*0d10*/  @!P2 LDG.E.U16 R5, desc[UR26][R2.64] ;  /* 0x0000001a0205a981 */ /* 0x004ea2000c1e1500 */
[----:B------:R-:W-:-:S02]  /*0d20*/  ISETP.GE.AND P2, PT, R153, R154, PT ;  /* 0x0000009a9900720c */ /* 0x000fc40003f46270 */
[----:B------:R-:W-:Y:S01]  /*0d30*/  PRMT R6, RZ, 0x7610, R6 ;  /* 0x00007610ff067816 */ /* 0x000fe20000000006 */
[----:B---3--:R-:W3:Y:S01]  /*0d40*/  @!P1 LDG.E.U16 R4, desc[UR26][R2.64+0x40] ;  /* 0x0000401a02049981 */ /* 0x008ee2000c1e1500 */
[----:B------:R-:W-:Y:S02]  /*0d50*/  ISETP.GE.AND P1, PT, R152, R154, PT ;  /* 0x0000009a9800720c */ /* 0x000fe40003f26270 */
[----:B------:R-:W-:Y:S01]  /*0d60*/  PRMT R9, RZ, 0x7610, R9 ;  /* 0x00007610ff097816 */ /* 0x000fe20000000009 */
[----:B----4-:R-:W4:Y:S01]  /*0d70*/  @!P0 LDG.E.U16 R7, desc[UR26][R2.64+0x80] ;  /* 0x0000801a02078981 */ /* 0x010f22000c1e1500 */
        /* <DEDUP_REMOVED lines=15> */
[----:B------:R-:W-:Y:S02]  /*0e70*/  LOP3.LUT R146, R122, 0x1c0, RZ, 0xfc, !PT ;  /* 0x000001c07a927812 */ /* 0x000fe400078efcff */
        /* <DEDUP_REMOVED lines=30> */
[-C--:B0-----:R-:W-:Y:S01]  /*1060*/  LEA.HI.SX32 R2, R21, R20.reuse, 0x1b ;  /* 0x0000001415027211 */ /* 0x081fe200078fdaff */
[C---:B------:R-:W-:Y:S01]  /*1070*/  VIADD R3, R20.reuse, 0x120 ;  /* 0x0000012014037836 */ /* 0x040fe20000000000 */
[----:B------:R-:W-:Y:S02]  /*1080*/  IADD3 R31, R20, 0xc0, RZ ;  /* 0x000000c0141f7810 */ /* 0x000fe40007ffe0ff */
[----:B------:R-:W-:-:S02]  /*1090*/  LEA.HI.SX32 R142, R23, R20, 0x1b ;  /* 0x00000014178e7211 */ /* 0x000fc400078fdaff */
[-C--:B------:R-:W-:Y:S01]  /*10a0*/  LEA.HI.SX32 R22, R25, R20.reuse, 0x1b ;  /* 0x0000001419167211 */ /* 0x080fe200078fdaff */
[C---:B------:R-:W-:Y:S01]  /*10b0*/  VIADD R39, R20.reuse, 0x160 ;  /* 0x0000016014277836 */ /* 0x040fe20000000000 */
[----:B------:R-:W-:Y:S01]  /*10c0*/  IADD3 R35, R20, 0x100, RZ ;  /* 0x0000010014237810 */ /* 0x000fe20007ffe0ff */
        /* <DEDUP_REMOVED lines=24> */
[-C--:B------:R-:W-:Y:S02]  /*1250*/  LEA R134, R134, R163.reuse, 0x1 ;  /* 0x000000a386867211 */ /* 0x080fe400078e08ff */
[----:B------:R-:W-:Y:S02]  /*1260*/  LEA R116, R167, R0, 0x4 ;  /* 0x00000000a7747211 */ /* 0x000fe400078e20ff */
[-C--:B------:R-:W-:Y:S01]  /*1270*/  LEA.HI.SX32 R118, R45, R20.reuse, 0x1b ;  /* 0x000000142d767211 */ /* 0x080fe200078fdaff */
[--C-:B------:R-:W-:Y:S01]  /*1280*/  IMAD R121, R30, 0x2, R163.reuse ;  /* 0x000000021e797824 */ /* 0x100fe200078e02a3 */
[----:B------:R-:W-:Y:S02]  /*1290*/  LEA.HI.SX32 R20, R47, R20, 0x1b ;  /* 0x000000142f147211 */ /* 0x000fe400078fdaff */
[-C--:B------:R-:W-:Y:S01]  /*12a0*/  LEA R132, R132, R163.reuse, 0x1 ;  /* 0x000000a384847211 */ /* 0x080fe200078e08ff */
[----:B------:R-:W-:Y:S01]  /*12b0*/  IMAD R119, R32, 0x2, R163 ;  /* 0x0000000220777824 */ /* 0x000fe200078e02a3 */
[----:B------:R-:W-:-:S02]  /*12c0*/  LEA R120, R120, R163, 0x1 ;  /* 0x000000a378787211 */ /* 0x000fc400078e08ff */
[----:B------:R-:W-:Y:S01]  /*12d0*/  LEA.HI.SX32 R0, R116, R116, 0x1b ;  /* 0x0000007474007211 */ /* 0x000fe200078fdaff */
[----:B------:R-:W-:Y:S01]  /*12e0*/  IMAD R117, R20, 0x2, R163 ;  /* 0x0000000214757824 */ /* 0x000fe200078e02a3 */
[----:B------:R-:W-:-:S03]  /*12f0*/  LEA R118, R118, R163, 0x1 ;  /* 0x000000a376767211 */ /* 0x000fc600078e08ff */
[----:B------:R-:W-:Y:S01]  /*1300*/  IMAD R115, R0, 0x2, R163 ;  /* 0x0000000200737824 */ /* 0x000fe200078e02a3 */
[-C--:B------:R-:W-:Y:S02]  /*1310*/  ISETP.GE.AND P2, PT, R122, R154.reuse, PT ;  /* 0x0000009a7a00720c */ /* 0x080fe40003f46270 */
[-C--:B------:R-:W-:Y:S01]  /*1320*/  ISETP.GE.AND P1, PT, R160, R154.reuse, PT ;  /* 0x0000009aa000720c */ /* 0x080fe20003f26270 */
[----:B------:R-:W-:Y:S01]  /*1330*/  IMAD.U32 R3, RZ, RZ, UR24 ;  /* 0x00000018ff037e24 */ /* 0x000fe2000f8e00ff */
[----:B------:R-:W-:Y:S02]  /*1340*/  MOV R2, UR23 ;  /* 0x0000001700027c02 */ /* 0x000fe40008000f00 */
[----:B------:R-:W-:-:S03]  /*1350*/  ISETP.GE.AND P0, PT, R159, R154, PT ;  /* 0x0000009a9f00720c */ /* 0x000fc60003f06270 */
[----:B------:R-:W-:Y:S01]  /*1360*/  IMAD.WIDE R2, R122, 0x2, R2 ;  /* 0x000000027a027825 */ /* 0x000fe200078e0202 */
[-C--:B------:R-:W-:Y:S02]  /*1370*/  ISETP.GE.AND P4, PT, R158, R154.reuse, PT ;  /* 0x0000009a9e00720c */ /* 0x080fe40003f86270 */
[-C--:B------:R-:W-:Y:S02]  /*1380*/  ISETP.GE.AND P6, PT, R157, R154.reuse, PT ;  /* 0x0000009a9d00720c */ /* 0x080fe40003fc6270 */
[-C--:B------:R-:W-:Y:S02]  /*1390*/  ISETP.GE.AND P5, PT, R156, R154.reuse, PT ;  /* 0x0000009a9c00720c */ /* 0x080fe40003fa6270 */
[----:B------:R-:W-:Y:S02]  /*13a0*/  ISETP.GE.AND P3, PT, R155, R154, PT ;  /* 0x0000009a9b00720c */ /* 0x000fe40003f66270 */
        /* <DEDUP_REMOVED lines=16> */
[----:B------:R-:W-:Y:S01]  /*14b0*/  STS.U16 [R117+0x3c0], R18 ;  /* 0x0003c01275007388 */ /* 0x000fe20000000400 */
        /* <DEDUP_REMOVED lines=46> */
[----:B------:R-:W-:Y:S01]  /*17a0*/  PRMT R15, RZ, 0x7610, R15 ;  /* 0x00007610ff0f7816 */ /* 0x000fe2000000000f */
[----:B------:R-:W4:Y:S01]  /*17b0*/  @!P3 LDG.E.U16 R0, desc[UR26][R2.64+0x340] ;  /* 0x0003401a0200b981 */ /* 0x000f22000c1e1500 */
        /* <DEDUP_REMOVED lines=10> */
[----:B------:R-:W-:-:S02]  /*1860*/  ISETP.GE.AND P2, PT, R122, R154, PT ;  /* 0x0000009a7a00720c */ /* 0x000fc40003f46270 */
[-C--:B------:R-:W-:Y:S02]  /*1870*/  ISETP.GE.AND P1, PT, R160, R154.reuse, PT ;  /* 0x0000009aa000720c */ /* 0x080fe40003f26270 */
[----:B------:R-:W-:Y:S02]  /*1880*/  PRMT R21, RZ, 0x7610, R21 ;  /* 0x00007610ff157816 */ /* 0x000fe40000000015 */
[----:B0-----:R-:W-:Y:S01]  /*1890*/  MOV R2, UR17 ;  /* 0x0000001100027c02 */ /* 0x001fe20008000f00 */
[----:B------:R-:W-:Y:S01]  /*18a0*/  IMAD.U32 R3, RZ, RZ, UR20 ;  /* 0x00000014ff037e24 */ /* 0x000fe2000f8e00ff */
[----:B------:R-:W-:Y:S02]  /*18b0*/  PRMT R20, RZ, 0x7610, R20 ;  /* 0x00007610ff147816 */ /* 0x000fe40000000014 */
[-C--:B------:R-:W-:Y:S01]  /*18c0*/  ISETP.GE.AND P0, PT, R159, R154.reuse, PT ;  /* 0x0000009a9f00720c */ /* 0x080fe20003f06270 */
[----:B------:R-:W-:Y:S01]  /*18d0*/  IMAD.WIDE R2, R122, 0x2, R2 ;  /* 0x000000027a027825 */ /* 0x000fe200078e0202 */
[----:B------:R-:W-:-:S02]  /*18e0*/  ISETP.GE.AND P4, PT, R158, R154, PT ;  /* 0x0000009a9e00720c */ /* 0x000fc40003f86270 */
[-C--:B------:R-:W-:Y:S02]  /*18f0*/  ISETP.GE.AND P6, PT, R157, R154.reuse, PT ;  /* 0x0000009a9d00720c */ /* 0x080fe40003fc6270 */
[-C--:B------:R-:W-:Y:S02]  /*1900*/  ISETP.GE.AND P5, PT, R156, R154.reuse, PT ;  /* 0x0000009a9c00720c */ /* 0x080fe40003fa6270 */
        /* <DEDUP_REMOVED lines=47> */
[----:B------:R-:W-:Y:S01]  /*1c00*/  BAR.SYNC.DEFER_BLOCKING 0x0 ;  /* 0x0000000000007b1d */ /* 0x000fe20000010000 */
[----:B0-----:R-:W-:-:S05]  /*1c10*/  PRMT R19, RZ, 0x7610, R19 ;  /* 0x00007610ff137816 */ /* 0x001fca0000000013 */
        /* <DEDUP_REMOVED lines=31> */
[----:B----4-:R-:W-:Y:S01]  /*1e10*/  SHF.L.U32 R7, R7, 0x10, RZ ;  /* 0x0000001007077819 */ /* 0x010fe200000006ff */
        /* <DEDUP_REMOVED lines=10> */
[----:B------:R-:W-:-:S02]  /*1ec0*/  IMAD.U32 R59, R18, 0x10000, RZ ;  /* 0x00010000123b7824 */ /* 0x000fc400078e00ff */
        /* <DEDUP_REMOVED lines=60> */
[----:B------:R-:W-:Y:S01]  /*2290*/  IMAD.U32 R93, R93, 0x10000, RZ ;  /* 0x000100005d5d7824 */ /* 0x000fe200078e00ff */
[----:B------:R-:W4:Y:S01]  /*22a0*/  LDS.U16 R83, [R115+0x1e] ;  /* 0x00001e0073537984 */ /* 0x000f220000000400 */
        /* <DEDUP_REMOVED lines=28> */
[----:B------:R-:W-:-:S03]  /*2470*/  SHF.L.U32 R2, R99, 0x10, RZ ;  /* 0x0000001063027819 */ /* 0x000fc600000006ff */
[----:B------:R-:W-:Y:S01]  /*2480*/  FFMA.FTZ R170, R84, R19, R3 ;  /* 0x0000001354aa7223 */ /* 0x000fe20000010003 */
[----:B------:R-:W-:Y:S01]  /*2490*/  SHF.L.U32 R3, R0, 0x10, RZ ;  /* 0x0000001000037819 */ /* 0x000fe200000006ff */
[----:B----4-:R-:W-:Y:S02]  /*24a0*/  IMAD.U32 R83, R83, 0x10000, RZ ;  /* 0x0001000053537824 */ /* 0x010fe400078e00ff */
[-C--:B------:R-:W-:Y:S01]  /*24b0*/  FMUL.FTZ R58, R98, R173.reuse ;  /* 0x000000ad623a7220 */ /* 0x080fe20000410000 */
[-C--:B------:R-:W-:Y:S01]  /*24c0*/  FMUL.FTZ R57, R97, R173.reuse ;  /* 0x000000ad61397220 */ /* 0x080fe20000410000 */
[-C--:B------:R-:W-:Y:S01]  /*24d0*/  FMUL.FTZ R56, R96, R173.reuse ;  /* 0x000000ad60387220 */ /* 0x080fe20000410000 */
[----:B------:R-:W-:Y:S01]  /*24e0*/  FFMA.FTZ R170, R83, R2, R170 ;  /* 0x0000000253aa7223 */ /* 0x000fe200000100aa */
        /* <DEDUP_REMOVED lines=16> */
[----:B------:R-:W-:Y:S01]  /*25f0*/  HFMA2.MMA R42, -RZ, RZ, 0, 0 ;  /* 0x00000000ff2a7435 */ /* 0x000fe200000001ff */
[----:B------:R-:W-:Y:S02]  /*2600*/  CS2R R40, SRZ ;  /* 0x0000000000287805 */ /* 0x000fe4000001ff00 */
[----:B------:R-:W-:Y:S02]  /*2610*/  CS2R R38, SRZ ;  /* 0x0000000000267805 */ /* 0x000fe4000001ff00 */
[----:B------:R-:W-:Y:S02]  /*2620*/  CS2R R36, SRZ ;  /* 0x0000000000247805 */ /* 0x000fe4000001ff00 */
[----:B------:R-:W-:Y:S02]  /*2630*/  CS2R R34, SRZ ;  /* 0x0000000000227805 */ /* 0x000fe4000001ff00 */
[----:B------:R-:W-:Y:S02]  /*2640*/  CS2R R32, SRZ ;  /* 0x0000000000207805 */ /* 0x000fe4000001ff00 */
[----:B------:R-:W-:-:S02]  /*2650*/  CS2R R30, SRZ ;  /* 0x00000000001e7805 */ /* 0x000fc4000001ff00 */
[----:B------:R-:W-:Y:S01]  /*2660*/  CS2R R28, SRZ ;  /* 0x00000000001c7805 */ /* 0x000fe2000001ff00 */
[----:B------:R-:W-:Y:S01]  /*2670*/  IMAD.MOV.U32 R27, RZ, RZ, RZ ;  /* 0x000000ffff1b7224 */ /* 0x000fe200078e00ff */
[----:B------:R-:W-:Y:S06]  /*2680*/  BRA `(.L_x_4692) ;  /* 0x0000004800747947 */ /* 0x000fec0003800000 */
.L_x_4691:
[----:B------:R-:W0:Y:S01]  /*2690*/  LDC R25, c[0x0][0x218] ;  /* 0x00008600ff197b82 */ /* 0x000e220000000800 */
[----:B------:R-:W-:Y:S01]  /*26a0*/  USHF.R.S32.HI UR5, URZ, 0x1f, UR16 ;  /* 0x0000001f3f057899 */ /* 0x000fe20008011410 */
[-C--:B------:R-:W-:Y:S01]  /*26b0*/  ISETP.GE.AND P0, PT, R122, R154.reuse, PT ;  /* 0x0000009a7a00720c */ /* 0x080fe20003f06270 */
[----:B------:R-:W-:Y:S01]  /*26c0*/  UIADD3 UR47, UR22, -0x1, URZ ;  /* 0xffffffff162f7890 */ /* 0x000fe2000fffe03f */
[----:B------:R-:W-:Y:S01]  /*26d0*/  HFMA2.MMA R27, -RZ, RZ, 0, 0 ;  /* 0x00000000ff1b7435 */ /* 0x000fe200000001ff */
[----:B------:R-:W-:Y:S01]  /*26e0*/  ULDC.64 UR6, c[0x0][0x230] ;  /* 0x00008c0000067ab9 */ /* 0x000fe20000000a00 */
[----:B------:R-:W-:Y:S01]  /*26f0*/  P2R R24, PR, RZ, 0x1 ;  /* 0x00000001ff187803 */ /* 0x000fe20000000000 */
[----:B------:R-:W-:Y:S01]  /*2700*/  UIMAD UR5, UR5, UR6, URZ ;  /* 0x00000006050572a4 */ /* 0x000fe2000f8e023f */
[----:B------:R-:W1:Y:S01]  /*2710*/  LDC.64 R124, c[0x0][0x348] ;  /* 0x0000d200ff7c7b82 */ /* 0x000e620000000a00 */
[----:B------:R-:W-:Y:S01]  /*2720*/  ULEA.HI UR18, UR47, UR47, URZ, 0x1 ;  /* 0x0000002f2f127291 */ /* 0x000fe2000f8f083f */
[----:B------:R-:W-:Y:S01]  /*2730*/  MOV R26, R154 ;  /* 0x0000009a001a7202 */ /* 0x000fe20000000f00 */
[----:B------:R-:W-:Y:S01]  /*2740*/  UIMAD.WIDE.U32 UR14, UR16, UR6, URZ ;  /* 0x00000006100e72a5 */ /* 0x000fe2000f8e003f */
[----:B------:R-:W-:Y:S01]  /*2750*/  IMAD.MOV.U32 R42, RZ, RZ, RZ ;  /* 0x000000ffff2a7224 */ /* 0x000fe200078e00ff */
[----:B------:R-:W-:Y:S01]  /*2760*/  UIMAD UR48, UR16, UR7, UR5 ;  /* 0x00000007103072a4 */ /* 0x000fe2000f8e0205 */
[----:B------:R-:W-:Y:S01]  /*2770*/  CS2R R40, SRZ ;  /* 0x0000000000287805 */ /* 0x000fe2000001ff00 */
[----:B------:R-:W-:Y:S01]  /*2780*/  ULOP3.LUT UR18, UR18, 0xfffffe, URZ, 0xc0, !UPT ;  /* 0x00fffffe12127892 */ /* 0x000fe2000f8ec03f */
[----:B------:R-:W2:Y:S01]  /*2790*/  LDC.64 R126, c[0x0][0x360] ;  /* 0x0000d800ff7e7b82 */ /* 0x000ea20000000a00 */
[----:B------:R-:W-:-:S02]  /*27a0*/  CS2R R38, SRZ ;  /* 0x0000000000267805 */ /* 0x000fc4000001ff00 */
[----:B------:R-:W-:Y:S02]  /*27b0*/  CS2R R36, SRZ ;  /* 0x0000000000247805 */ /* 0x000fe4000001ff00 */
[----:B------:R-:W-:Y:S02]  /*27c0*/  CS2R R34, SRZ ;  /* 0x0000000000227805 */ /* 0x000fe4000001ff00 */
[----:B------:R-:W-:Y:S02]  /*27d0*/  CS2R R32, SRZ ;  /* 0x0000000000207805 */ /* 0x000fe4000001ff00 */
[----:B------:R-:W-:Y:S02]  /*27e0*/  CS2R R30, SRZ ;  /* 0x00000000001e7805 */ /* 0x000fe4000001ff00 */
[----:B------:R-:W-:Y:S01]  /*27f0*/  CS2R R28, SRZ ;  /* 0x00000000001c7805 */ /* 0x000fe2000001ff00 */
[----:B------:R-:W-:Y:S01]  /*2800*/  UMOV UR5, URZ ;  /* 0x0000003f00057c82 */ /* 0x000fe20008000000 */
[----:B------:R-:W3:Y:S01]  /*2810*/  LDC.64 R128, c[0x0][0x368] ;  /* 0x0000da00ff807b82 */ /* 0x000ee20000000a00 */
[----:B------:R-:W-:Y:S01]  /*2820*/  UMOV UR6, URZ ;  /* 0x0000003f00067c82 */ /* 0x000fe20008000000 */
[----:B------:R-:W-:Y:S01]  /*2830*/  UMOV UR7, URZ ;  /* 0x0000003f00077c82 */ /* 0x000fe20008000000 */
[----:B------:R-:W-:Y:S01]  /*2840*/  ULDC UR50, c[0x0][0x224] ;  /* 0x0000890000327ab9 */ /* 0x000fe20000000800 */
[----:B------:R-:W-:Y:S01]  /*2850*/  ULDC UR51, c[0x0][0x21c] ;  /* 0x0000870000337ab9 */ /* 0x000fe20000000800 */
[----:B------:R-:W-:Y:S01]  /*2860*/  ULDC.64 UR28, c[0x0][0x3c8] ;  /* 0x0000f200001c7ab9 */ /* 0x000fe20000000a00 */
[----:B------:R-:W-:-:S02]  /*2870*/  UIADD3 UR47, UR47, -UR18, URZ ;  /* 0x800000122f2f7290 */ /* 0x000fc4000fffe03f */
[----:B------:R-:W4:Y:S01]  /*2880*/  LDC.64 R130, c[0x0][0x380] ;  /* 0x0000e000ff827b82 */ /* 0x000f220000000a00 */
        /* <DEDUP_REMOVED lines=8> */
.L_x_4736:
[----:B------:R-:W-:Y:S01]  /*2910*/  USHF.R.S32.HI UR53, URZ, 0x1f, UR5 ;  /* 0x0000001f3f357899 */ /* 0x000fe20008011405 */
[--C-:B------:R-:W-:Y:S01]  /*2920*/  SHF.R.S32.HI R123, RZ, 0x1f, R122.reuse ;  /* 0x0000001fff7b7819 */ /* 0x100fe2000001147a */
[----:B------:R-:W-:Y:S01]  /*2930*/  IMAD.U32 R5, RZ, RZ, UR36 ;  /* 0x00000024ff057e24 */ /* 0x000fe2000f8e00ff */
[C---:B------:R-:W-:Y:S01]  /*2940*/  LOP3.LUT R160, R122.reuse, 0x20, RZ, 0xfc, !PT ;  /* 0x000000207aa07812 */ /* 0x040fe200078efcff */
[----:B------:R-:W-:Y:S01]  /*2950*/  UIMAD UR18, UR53, UR36, URZ ;  /* 0x00000024351272a4 */ /* 0x000fe2000f8e023f */
[C---:B------:R-:W-:Y:S01]  /*2960*/  LOP3.LUT R159, R122.reuse, 0x40, RZ, 0xfc, !PT ;  /* 0x000000407a9f7812 */ /* 0x040fe200078efcff */
[----:B-1----:R-:W-:Y:S01]  /*2970*/  IMAD.WIDE.U32 R4, R5, UR5, R122 ;  /* 0x0000000505047c25 */ /* 0x002fe2000f8e007a */
[----:B------:R-:W-:Y:S01]  /*2980*/  LOP3.LUT R158, R122, 0x60, RZ, 0xfc, !PT ;  /* 0x000000607a9e7812 */ /* 0x000fe200078efcff */
[----:B------:R-:W-:Y:S01]  /*2990*/  UIMAD UR18, UR5, UR37, UR18 ;  /* 0x00000025051272a4 */ /* 0x000fe2000f8e0212 */
[-C--:B------:R-:W-:Y:S02]  /*29a0*/  ISETP.GE.AND P3, PT, R160, R26.reuse, PT ;  /* 0x0000001aa000720c */ /* 0x080fe40003f66270 */
[----:B------:R-:W-:-:S02]  /*29b0*/  ISETP.GE.AND P2, PT, R159, R26, PT ;  /* 0x0000001a9f00720c */ /* 0x000fc40003f46270 */
[----:B------:R-:W-:Y:S02]  /*29c0*/  ISETP.GE.AND P1, PT, R158, R26, PT ;  /* 0x0000001a9e00720c */ /* 0x000fe40003f26270 */
[----:B0-----:R-:W-:Y:S02]  /*29d0*/  IADD3 R3, R5, UR18, RZ ;  /* 0x0000001205037c10 */ /* 0x001fe4000fffe0ff */
[----:B------:R-:W-:Y:S02]  /*29e0*/  LEA R2, P0, R4, R166, 0x1 ;  /* 0x000000a604027211 */ /* 0x000fe400078008ff */
[----:B------:R-:W-:Y:S02]  /*29f0*/  PRMT R0, RZ, 0x7610, R0 ;  /* 0x00007610ff007816 */ /* 0x000fe40000000000 */
[----:B------:R-:W-:Y:S02]  /*2a00*/  LOP3.LUT R157, R122, 0x80, RZ, 0xfc, !PT ;  /* 0x000000807a9d7812 */ /* 0x000fe400078efcff */
[----:B------:R-:W-:-:S02]  /*2a10*/  LEA.HI.X R3, R4, R165, R3, 0x1, P0 ;  /* 0x000000a504037211 */ /* 0x000fc400000f0c03 */
[----:B------:R-:W-:Y:S02]  /*2a20*/  PRMT R11, RZ, 0x7610, R11 ;  /* 0x00007610ff0b7816 */ /* 0x000fe4000000000b */
[C---:B------:R-:W-:Y:S01]  /*2a30*/  LOP3.LUT R156, R122.reuse, 0xa0, RZ, 0xfc, !PT ;  /* 0x000000a07a9c7812 */ /* 0x040fe200078efcff */
[----:B--2---:R-:W2:Y:S01]  /*2a40*/  @!P3 LDG.E.U16 R0, desc[UR26][R2.64+0x40] ;  /* 0x0000401a0200b981 */ /* 0x004ea2000c1e1500 */
[----:B------:R-:W-:Y:S02]  /*2a50*/  PRMT R8, RZ, 0x7610, R8 ;  /* 0x00007610ff087816 */ /* 0x000fe40000000008 */
[C---:B------:R-:W-:Y:S01]  /*2a60*/  LOP3.LUT R155, R122.reuse, 0xc0, RZ, 0xfc, !PT ;  /* 0x000000c07a9b7812 */ /* 0x040fe200078efcff */
[----:B---3--:R-:W3:Y:S01]  /*2a70*/  @!P2 LDG.E.U16 R11, desc[UR26][R2.64+0x80] ;  /* 0x0000801a020ba981 */ /* 0x008ee2000c1e1500 */
[C---:B------:R-:W-:Y:S02]  /*2a80*/  LOP3.LUT R153, R122.reuse, 0xe0, RZ, 0xfc, !PT ;  /* 0x000000e07a997812 */ /* 0x040fe400078efcff */
[----:B------:R-:W-:Y:S01]  /*2a90*/  LOP3.LUT R152, R122, 0x100, RZ, 0xfc, !PT ;  /* 0x000001007a987812 */ /* 0x000fe200078efcff */
[----:B----4-:R-:W4:Y:S01]  /*2aa0*/  @!P1 LDG.E.U16 R8, desc[UR26][R2.64+0xc0] ;  /* 0x0000c01a02089981 */ /* 0x010f22000c1e1500 */
[----:B------:R-:W-:-:S02]  /*2ab0*/  ISETP.GE.AND P0, PT, R157, R26, PT ;  /* 0x0000001a9d00720c */ /* 0x000fc40003f06270 */
[----:B------:R-:W-:Y:S02]  /*2ac0*/  LOP3.LUT R151, R122, 0x120, RZ, 0xfc, !PT ;  /* 0x000001207a977812 */ /* 0x000fe400078efcff */
[-C--:B------:R-:W-:Y:S02]  /*2ad0*/  ISETP.GE.AND P5, PT, R156, R26.reuse, PT ;  /* 0x0000001a9c00720c */ /* 0x080fe40003fa6270 */
[-C--:B------:R-:W-:Y:S02]  /*2ae0*/  ISETP.GE.AND P4, PT, R155, R26.reuse, PT ;  /* 0x0000001a9b00720c */ /* 0x080fe40003f86270 */
[-C--:B------:R-:W-:Y:S02]  /*2af0*/  ISETP.GE.AND P3, PT, R153, R26.reuse, PT ;  /* 0x0000001a9900720c */ /* 0x080fe40003f66270 */
[----:B------:R-:W-:Y:S02]  /*2b00*/  ISETP.NE.AND P6, PT, R24, RZ, PT ;  /* 0x000000ff1800720c */ /* 0x000fe40003fc5270 */
[----:B------:R-:W-:-:S02]  /*2b10*/  ISETP.GE.AND P2, PT, R152, R26, PT ;  /* 0x0000001a9800720c */ /* 0x000fc40003f46270 */
        /* <DEDUP_REMOVED lines=18> */
[-C--:B------:R-:W-:Y:S02]  /*2c40*/  ISETP.GE.AND P0, PT, R150, R26.reuse, PT ;  /* 0x0000001a9600720c */ /* 0x080fe40003f06270 */
[----:B------:R-:W-:Y:S01]  /*2c50*/  LOP3.LUT R145, R122, 0x1e0, RZ, 0xfc, !PT ;  /* 0x000001e07a917812 */ /* 0x000fe200078efcff */
[----:B------:R-:W2:Y:S01]  /*2c60*/  @!P6 LDG.E.U16 R9, desc[UR26][R2.64] ;  /* 0x0000001a0209e981 */ /* 0x000ea2000c1e1500 */
[-C--:B------:R-:W-:Y:S02]  /*2c70*/  ISETP.GE.AND P5, PT, R149, R26.reuse, PT ;  /* 0x0000001a9500720c */ /* 0x080fe40003fa6270 */
[-C--:B------:R-:W-:Y:S01]  /*2c80*/  ISETP.GE.AND P4, PT, R148, R26.reuse, PT ;  /* 0x0000001a9400720c */ /* 0x080fe20003f86270 */
[----:B------:R-:W4:Y:S01]  /*2c90*/  @!P1 LDG.E.U16 R14, desc[UR26][R2.64+0x240] ;  /* 0x0002401a020e9981 */ /* 0x000f22000c1e1500 */
        /* <DEDUP_REMOVED lines=16> */
[----:B------:R-:W-:Y:S01]  /*2da0*/  UMOV UR18, UR14 ;  /* 0x0000000e00127c82 */ /* 0x000fe20008000000 */
[----:B------:R-:W-:-:S02]  /*2db0*/  UMOV UR19, UR48 ;  /* 0x0000003000137c82 */ /* 0x000fc40008000000 */
[----:B------:R-:W-:Y:S02]  /*2dc0*/  UIMAD UR52, UR5, UR33, UR52 ;  /* 0x00000021053472a4 */ /* 0x000fe4000f8e0234 */
[----:B------:R-:W-:Y:S01]  /*2dd0*/  UIMAD.WIDE.U32 UR18, UR5, UR32, UR18 ;  /* 0x00000020051272a5 */ /* 0x000fe2000f8e0012 */
[----:B------:R-:W-:Y:S01]  /*2de0*/  IMAD.U32 R5, RZ, RZ, UR38 ;  /* 0x00000026ff057e24 */ /* 0x000fe2000f8e00ff */
[----:B------:R-:W-:Y:S01]  /*2df0*/  UIMAD UR53, UR53, UR38, URZ ;  /* 0x00000026353572a4 */ /* 0x000fe2000f8e023f */
[----:B0-----:R-:W-:Y:S01]  /*2e00*/  VIADD R154, R25, -UR49 ;  /* 0x80000031199a7c36 */ /* 0x001fe20008000000 */
[----:B------:R-:W-:Y:S02]  /*2e10*/  ULEA UR54, UP0, UR18, UR34, 0x2 ;  /* 0x0000002212367291 */ /* 0x000fe4000f80103f */
[----:B------:R-:W-:Y:S01]  /*2e20*/  UIADD3 UR19, UR19, UR52, URZ ;  /* 0x0000003413137290 */ /* 0x000fe2000fffe03f */
[----:B------:R-:W-:Y:S01]  /*2e30*/  IMAD.WIDE.U32 R4, R5, UR5, R122 ;  /* 0x0000000505047c25 */ /* 0x000fe2000f8e007a */
[----:B------:R-:W-:Y:S01]  /*2e40*/  UIMAD UR53, UR5, UR39, UR53 ;  /* 0x00000027053572a4 */ /* 0x000fe2000f8e0235 */
[-C--:B------:R-:W-:Y:S01]  /*2e50*/  ISETP.GE.AND P1, PT, R122, R154.reuse, PT ;  /* 0x0000009a7a00720c */ /* 0x080fe20003f26270 */
[----:B------:R-:W-:Y:S01]  /*2e60*/  ULEA.HI.X UR18, UR18, UR35, UR19, 0x2, UP0 ;  /* 0x0000002312127291 */ /* 0x000fe200080f1413 */
[----:B------:R-:W-:-:S02]  /*2e70*/  ISETP.GE.AND P2, PT, R160, R154, PT ;  /* 0x0000009aa000720c */ /* 0x000fc40003f46270 */
[-C--:B------:R-:W-:Y:S02]  /*2e80*/  ISETP.GE.AND P3, PT, R159, R154.reuse, PT ;  /* 0x0000009a9f00720c */ /* 0x080fe40003f66270 */
[----:B------:R-:W-:Y:S02]  /*2e90*/  ISETP.GE.AND P4, PT, R158, R154, PT ;  /* 0x0000009a9e00720c */ /* 0x000fe40003f86270 */
[----:B-1----:R-:W-:Y:S02]  /*2ea0*/  IADD3 R3, R5, UR53, RZ ;  /* 0x0000003505037c10 */ /* 0x002fe4000fffe0ff */
[----:B------:R-:W-:Y:S01]  /*2eb0*/  LEA R2, P0, R4, R164, 0x1 ;  /* 0x000000a404027211 */ /* 0x000fe200078008ff */
[----:B------:R-:W-:Y:S01]  /*2ec0*/  IMAD.U32 R6, RZ, RZ, UR54 ;  /* 0x00000036ff067e24 */ /* 0x000fe2000f8e00ff */
[----:B------:R-:W-:Y:S02]  /*2ed0*/  MOV R7, UR18 ;  /* 0x0000001200077c02 */ /* 0x000fe40008000f00 */
[----:B------:R-:W-:-:S02]  /*2ee0*/  PRMT R67, RZ, 0x7610, R67 ;  /* 0x00007610ff437816 */ /* 0x000fc40000000043 */
[----:B------:R-:W-:Y:S01]  /*2ef0*/  LEA.HI.X R3, R4, R162, R3, 0x1, P0 ;  /* 0x000000a204037211 */ /* 0x000fe200000f0c03 */
[----:B------:R-:W4:Y:S01]  /*2f00*/  LDG.E R23, desc[UR26][R6.64] ;  /* 0x0000001a06177981 */ /* 0x000f22000c1e1900 */
[----:B------:R-:W-:Y:S02]  /*2f10*/  PRMT R22, RZ, 0x7610, R22 ;  /* 0x00007610ff167816 */ /* 0x000fe40000000016 */
[-C--:B------:R-:W-:Y:S02]  /*2f20*/  ISETP.GE.AND P5, PT, R157, R154.reuse, PT ;  /* 0x0000009a9d00720c */ /* 0x080fe40003fa6270 */
[----:B------:R-:W-:Y:S02]  /*2f30*/  ISETP.GE.AND P0, PT, R156, R154, PT ;  /* 0x0000009a9c00720c */ /* 0x000fe40003f06270 */
        /* <DEDUP_REMOVED lines=8> */
[----:B------:R0:W-:Y:S04]  /*2fc0*/  STS.U16 [R143+0x40], R0 ;  /* 0x000040008f007388 */ /* 0x0001e80000000400 */
[----:B---3--:R-:W-:Y:S04]  /*2fd0*/  STS.U16 [R142+0x80], R11 ;  /* 0x0000800b8e007388 */ /* 0x008fe80000000400 */
[----:B----4-:R-:W-:Y:S04]  /*2fe0*/  STS.U16 [R141+0xc0], R8 ;  /* 0x0000c0088d007388 */ /* 0x010fe80000000400 */
[----:B------:R-:W-:Y:S04]  /*2ff0*/  STS.U16 [R140+0x100], R13 ;  /* 0x0001000d8c007388 */ /* 0x000fe80000000400 */
[----:B------:R-:W-:Y:S04]  /*3000*/  STS.U16 [R139+0x140], R10 ;  /* 0x0001400a8b007388 */ /* 0x000fe80000000400 */
[----:B------:R-:W-:Y:S04]  /*3010*/  STS.U16 [R138+0x180], R15 ;  /* 0x0001800f8a007388 */ /* 0x000fe80000000400 */
[----:B------:R-:W-:Y:S04]  /*3020*/  STS.U16 [R135+0x1c0], R12 ;  /* 0x0001c00c87007388 */ /* 0x000fe80000000400 */
[----:B------:R1:W-:Y:S01]  /*3030*/  STS.U16 [R134+0x200], R17 ;  /* 0x0002001186007388 */ /* 0x0003e20000000400 */
[----:B0-----:R-:W-:-:S03]  /*3040*/  PRMT R0, RZ, 0x7610, R0 ;  /* 0x00007610ff007816 */ /* 0x001fc60000000000 */
[----:B------:R-:W-:Y:S04]  /*3050*/  STS.U16 [R133+0x240], R14 ;  /* 0x0002400e85007388 */ /* 0x000fe80000000400 */
[----:B------:R0:W-:Y:S01]  /*3060*/  STS.U16 [R132+0x280], R19 ;  /* 0x0002801384007388 */ /* 0x0001e20000000400 */
[----:B-1----:R-:W-:-:S03]  /*3070*/  PRMT R17, RZ, 0x7610, R17 ;  /* 0x00007610ff117816 */ /* 0x002fc60000000011 */
[----:B------:R1:W-:Y:S04]  /*3080*/  STS.U16 [R121+0x2c0], R16 ;  /* 0x0002c01079007388 */ /* 0x0003e80000000400 */
[----:B------:R2:W-:Y:S04]  /*3090*/  STS.U16 [R120+0x300], R21 ;  /* 0x0003001578007388 */ /* 0x0005e80000000400 */
[----:B------:R3:W-:Y:S04]  /*30a0*/  STS.U16 [R119+0x340], R18 ;  /* 0x0003401277007388 */ /* 0x0007e80000000400 */
[----:B------:R-:W-:Y:S04]  /*30b0*/  STS.U16 [R118+0x380], R65 ;  /* 0x0003804176007388 */ /* 0x000fe80000000400 */
[----:B------:R4:W-:Y:S01]  /*30c0*/  STS.U16 [R117+0x3c0], R20 ;  /* 0x0003c01475007388 */ /* 0x0009e20000000400 */
[----:B------:R-:W-:-:S03]  /*30d0*/  NOP ;  /* 0x0000000000007918 */ /* 0x000fc60000000000 */
        /* <DEDUP_REMOVED lines=8> */
[----:B0-----:R-:W-:Y:S01]  /*3160*/  PRMT R19, RZ, 0x7610, R19 ;  /* 0x00007610ff137816 */ /* 0x001fe20000000013 */
[----:B------:R-:W-:Y:S01]  /*3170*/  IMAD.U32 R5, RZ, RZ, UR22 ;  /* 0x00000016ff057e24 */ /* 0x000fe2000f8e00ff */
[----:B-1----:R-:W-:Y:S01]  /*3180*/  PRMT R16, RZ, 0x7610, R16 ;  /* 0x00007610ff107816 */ /* 0x002fe20000000010 */
[----:B------:R-:W-:Y:S01]  /*3190*/  LDS.U16 R197, [R115+0x1e] ;  /* 0x00001e0073c57984 */ /* 0x000fe20000000400 */
[----:B--2---:R-:W-:Y:S02]  /*31a0*/  PRMT R21, RZ, 0x7610, R21 ;  /* 0x00007610ff157816 */ /* 0x004fe40000000015 */
[----:B---3--:R-:W-:Y:S01]  /*31b0*/  PRMT R18, RZ, 0x7610, R18 ;  /* 0x00007610ff127816 */ /* 0x008fe20000000012 */
[----:B------:R-:W2:Y:S01]  /*31c0*/  @!P5 LDG.E.U16 R19, desc[UR26][R2.64+0x100] ;  /* 0x0001001a0213d981 */ /* 0x000ea2000c1e1500 */
[----:B----4-:R-:W-:-:S02]  /*31d0*/  PRMT R20, RZ, 0x7610, R20 ;  /* 0x00007610ff147816 */ /* 0x010fc40000000014 */
[-C--:B------:R-:W-:Y:S01]  /*31e0*/  ISETP.GE.AND P5, PT, R150, R154.reuse, PT ;  /* 0x0000009a9600720c */ /* 0x080fe20003fa6270 */
        /* <DEDUP_REMOVED lines=15> */
[----:B------:R0:W4:Y:S01]  /*32e0*/  @!P4 LDG.E.U16 R70, desc[UR26][R2.64+0x3c0] ;  /* 0x0003c01a0246c981 */ /* 0x000122000c1e1500 */
[----:B------:R-:W-:-:S02]  /*32f0*/  SHF.L.U32 R4, R168, 0x4, RZ ;  /* 0x00000004a8047819 */ /* 0x000fc400000006ff */
[----:B------:R-:W-:Y:S01]  /*3300*/  LOP3.LUT P0, RZ, R168, 0x1f, RZ, 0xc0, !PT ;  /* 0x0000001fa8ff7812 */ /* 0x000fe2000780c0ff */
[----:B------:R-:W1:Y:S01]  /*3310*/  LDS.U16 R14, [R115+0x2] ;  /* 0x00000200730e7984 */ /* 0x000e620000000400 */
[----:B------:R-:W-:Y:S02]  /*3320*/  LOP3.LUT R116, R4, 0xfffffe00, RZ, 0xc0, !PT ;  /* 0xfffffe0004747812 */ /* 0x000fe400078ec0ff */
[----:B------:R-:W-:Y:S01]  /*3330*/  ISETP.LT.OR P2, PT, R5, 0x2, P0 ;  /* 0x000000020500780c */ /* 0x000fe20000741670 */
[----:B------:R-:W-:Y:S01]  /*3340*/  LDS.U16 R12, [R115+0x6] ;  /* 0x00000600730c7984 */ /* 0x000fe20000000400 */
[----:B------:R-:W-:-:S03]  /*3350*/  IADD3 R4, R116, R167, RZ ;  /* 0x000000a774047210 */ /* 0x000fc60007ffe0ff */
[----:B------:R-:W-:Y:S02]  /*3360*/  LDS.U16 R10, [R115+0xa] ;  /* 0x00000a00730a7984 */ /* 0x000fe40000000400 */
[C---:B0-----:R-:W-:Y:S02]  /*3370*/  VIADD R3, R4.reuse, 0x160 ;  /* 0x0000016004037836 */ /* 0x041fe40000000000 */
[C---:B------:R-:W-:Y:S01]  /*3380*/  VIADD R141, R4.reuse, 0x20 ;  /* 0x00000020048d7836 */ /* 0x040fe20000000000 */
[----:B------:R-:W-:Y:S02]  /*3390*/  LDS.U16 R8, [R115+0xe] ;  /* 0x00000e0073087984 */ /* 0x000fe40000000400 */
[-C--:B------:R-:W-:Y:S01]  /*33a0*/  LEA.HI.SX32 R174, R3, R4.reuse, 0x1b ;  /* 0x0000000403ae7211 */ /* 0x080fe200078fdaff */
[C---:B------:R-:W-:Y:S01]  /*33b0*/  VIADD R9, R4.reuse, 0x1e0 ;  /* 0x000001e004097836 */ /* 0x040fe20000000000 */
[----:B------:R-:W0:Y:S01]  /*33c0*/  @!P2 LDC R3, c[0x0][0x21c] ;  /* 0x00008700ff03ab82 */ /* 0x000e220000000800 */
[CC--:B------:R-:W-:Y:S01]  /*33d0*/  LEA.HI.SX32 R144, R4.reuse, R4.reuse, 0x1b ;  /* 0x0000000404907211 */ /* 0x0c0fe200078fdaff */
[C---:B------:R-:W-:Y:S01]  /*33e0*/  VIADD R117, R4.reuse, 0xe0 ;  /* 0x000000e004757836 */ /* 0x040fe20000000000 */
[-C--:B------:R-:W-:Y:S01]  /*33f0*/  LEA.HI.SX32 R6, R141, R4.reuse, 0x1b ;  /* 0x000000048d067211 */ /* 0x080fe200078fdaff */
[C---:B------:R-:W-:Y:S01]  /*3400*/  VIADD R5, R4.reuse, 0x1c0 ;  /* 0x000001c004057836 */ /* 0x040fe20000000000 */
[C---:B------:R-:W-:Y:S01]  /*3410*/  IADD3 R7, R4.reuse, 0x1a0, RZ ;  /* 0x000001a004077810 */ /* 0x040fe20007ffe0ff */
[C---:B------:R-:W-:Y:S01]  /*3420*/  VIADD R15, R4.reuse, 0x120 ;  /* 0x00000120040f7836 */ /* 0x040fe20000000000 */
[C---:B------:R-:W-:Y:S01]  /*3430*/  IADD3 R11, R4.reuse, 0x180, RZ ;  /* 0x00000180040b7810 */ /* 0x040fe20007ffe0ff */
[C---:B------:R-:W-:Y:S01]  /*3440*/  VIADD R121, R4.reuse, 0xa0 ;  /* 0x000000a004797836 */ /* 0x040fe20000000000 */
[C---:B------:R-:W-:Y:S01]  /*3450*/  IADD3 R13, R4.reuse, 0x140, RZ ;  /* 0x00000140040d7810 */ /* 0x040fe20007ffe0ff */
[C---:B------:R-:W-:Y:S01]  /*3460*/  VIADD R135, R4.reuse, 0x60 ;  /* 0x0000006004877836 */ /* 0x040fe20000000000 */
[----:B------:R-:W-:Y:S01]  /*3470*/  IADD3 R65, R4, 0x100, RZ ;  /* 0x0000010004417810 */ /* 0x000fe20007ffe0ff */
[----:B------:R-:W-:Y:S01]  /*3480*/  LDS.U16 R64, [R115+0x1a] ;  /* 0x00001a0073407984 */ /* 0x000fe20000000400 */
[----:B------:R-:W-:-:S02]  /*3490*/  LEA.HI.SX32 R136, R9, R4, 0x1b ;  /* 0x0000000409887211 */ /* 0x000fc400078fdaff */
[C---:B------:R-:W-:Y:S01]  /*34a0*/  IADD3 R119, R4.reuse, 0xc0, RZ ;  /* 0x000000c004777810 */ /* 0x040fe20007ffe0ff */
[----:B------:R-:W-:Y:S01]  /*34b0*/  LDS.U16 R250, [R115+0x1c] ;  /* 0x00001c0073fa7984 */ /* 0x000fe20000000400 */
[C---:B------:R-:W-:Y:S02]  /*34c0*/  IADD3 R133, R4.reuse, 0x80, RZ ;  /* 0x0000008004857810 */ /* 0x040fe40007ffe0ff */
[----:B------:R-:W-:Y:S01]  /*34d0*/  IADD3 R139, R4, 0x40, RZ ;  /* 0x00000040048b7810 */ /* 0x000fe20007ffe0ff */
[--C-:B------:R-:W-:Y:S01]  /*34e0*/  IMAD R143, R6, 0x2, R163.reuse ;  /* 0x00000002068f7824 */ /* 0x100fe200078e02a3 */
[----:B------:R-:W-:Y:S01]  /*34f0*/  LEA R144, R144, R163, 0x1 ;  /* 0x000000a390907211 */ /* 0x000fe200078e08ff */
[----:B------:R-:W-:Y:S01]  /*3500*/  LDS.U16 R9, [R115+0xc] ;  /* 0x00000c0073097984 */ /* 0x000fe20000000400 */
[-C--:B------:R-:W-:Y:S01]  /*3510*/  LEA.HI.SX32 R178, R117, R4.reuse, 0x1b ;  /* 0x0000000475b27211 */ /* 0x080fe200078fdaff */
[----:B------:R-:W-:Y:S01]  /*3520*/  IMAD R117, R136, 0x2, R163 ;  /* 0x0000000288757824 */ /* 0x000fe200078e02a3 */
[-C--:B------:R-:W-:Y:S01]  /*3530*/  LEA.HI.SX32 R118, R5, R4.reuse, 0x1b ;  /* 0x0000000405767211 */ /* 0x080fe200078fdaff */
[----:B------:R-:W-:Y:S01]  /*3540*/  LDS.U16 R6, [R115+0x12] ;  /* 0x0000120073067984 */ /* 0x000fe20000000400 */
[-C--:B------:R-:W-:Y:S01]  /*3550*/  LEA.HI.SX32 R2, R7, R4.reuse, 0x1b ;  /* 0x0000000407027211 */ /* 0x080fe200078fdaff */
[----:B------:R-:W-:Y:S01]  /*3560*/  FMUL.FTZ R136, R23, 1.4426950216293334961 ;  /* 0x3fb8aa3b17887820 */ /* 0x000fe20000410000 */
[-C--:B------:R-:W-:Y:S01]  /*3570*/  LEA.HI.SX32 R120, R11, R4.reuse, 0x1b ;  /* 0x000000040b787211 */ /* 0x080fe200078fdaff */
[----:B------:R-:W-:Y:S01]  /*3580*/  LDS.U16 R7, [R115+0x10] ;  /* 0x0000100073077984 */ /* 0x000fe20000000400 */
[----:B------:R-:W-:-:S02]  /*3590*/  LEA.HI.SX32 R132, R13, R4, 0x1b ;  /* 0x000000040d847211 */ /* 0x000fc400078fdaff */
[-C--:B------:R-:W-:Y:S01]  /*35a0*/  LEA.HI.SX32 R176, R15, R4.reuse, 0x1b ;  /* 0x000000040fb07211 */ /* 0x080fe200078fdaff */
[----:B------:R-:W-:Y:S01]  /*35b0*/  LDS.U16 R13, [R115+0x4] ;  /* 0x00000400730d7984 */ /* 0x000fe20000000400 */
[-C--:B------:R-:W-:Y:S02]  /*35c0*/  LEA.HI.SX32 R134, R65, R4.reuse, 0x1b ;  /* 0x0000000441867211 */ /* 0x080fe400078fdaff */
[-C--:B------:R-:W-:Y:S01]  /*35d0*/  LEA.HI.SX32 R138, R119, R4.reuse, 0x1b ;  /* 0x00000004778a7211 */ /* 0x080fe200078fdaff */
[----:B------:R-:W0:Y:S01]  /*35e0*/  LDS.U16 R15, [R115] ;  /* 0x00000000730f7984 */ /* 0x000e220000000400 */
[-C--:B------:R-:W-:Y:S02]  /*35f0*/  LEA.HI.SX32 R180, R121, R4.reuse, 0x1b ;  /* 0x0000000479b47211 */ /* 0x080fe400078fdaff */
[-C--:B------:R-:W-:Y:S01]  /*3600*/  LEA.HI.SX32 R140, R133, R4.reuse, 0x1b ;  /* 0x00000004858c7211 */ /* 0x080fe200078fdaff */
[----:B------:R-:W0:Y:S01]  /*3610*/  LDS.U16 R11, [R115+0x8] ;  /* 0x00000800730b7984 */ /* 0x000e220000000400 */
[----:B------:R-:W-:-:S02]  /*3620*/  LEA.HI.SX32 R142, R139, R4, 0x1b ;  /* 0x000000048b8e7211 */ /* 0x000fc400078fdaff */
[----:B------:R-:W-:Y:S01]  /*3630*/  LEA.HI.SX32 R182, R135, R4, 0x1b ;  /* 0x0000000487b67211 */ /* 0x000fe200078fdaff */
[----:B------:R-:W4:Y:S04]  /*3640*/  LDS.U16 R5, [R115+0x14] ;  /* 0x0000140073057984 */ /* 0x000f280000000400 */
[----:B------:R-:W4:Y:S04]  /*3650*/  LDS.U16 R4, [R115+0x16] ;  /* 0x0000160073047984 */ /* 0x000f280000000400 */
[----:B------:R-:W4:Y:S01]  /*3660*/  LDS.U16 R65, [R115+0x18] ;  /* 0x0000180073417984 */ /* 0x000f220000000400 */
[----:B------:R-:W-:Y:S01]  /*3670*/  FMUL.FTZ R194, R82, R136 ;  /* 0x0000008852c27220 */ /* 0x000fe20000410000 */
[-C--:B------:R-:W-:Y:S01]  /*3680*/  LEA R142, R142, R163.reuse, 0x1 ;  /* 0x000000a38e8e7211 */ /* 0x080fe200078e08ff */
[--C-:B------:R-:W-:Y:S01]  /*3690*/  IMAD R141, R182, 0x2, R163.reuse ;  /* 0x00000002b68d7824 */ /* 0x100fe200078e02a3 */
[-C--:B------:R-:W-:Y:S01]  /*36a0*/  LEA R140, R140, R163.reuse, 0x1 ;  /* 0x000000a38c8c7211 */ /* 0x080fe200078e08ff */
[--C-:B------:R-:W-:Y:S01]  /*36b0*/  IMAD R139, R180, 0x2, R163.reuse ;  /* 0x00000002b48b7824 */ /* 0x100fe200078e02a3 */
[-C--:B------:R-:W-:Y:S01]  /*36c0*/  LEA R138, R138, R163.reuse, 0x1 ;  /* 0x000000a38a8a7211 */ /* 0x080fe200078e08ff */
[----:B------:R-:W4:Y:S01]  /*36d0*/  MUFU.EX2 R194, R194 ;  /* 0x000000c200c27308 */ /* 0x000f220000000800 */
[--C-:B------:R-:W-:Y:S01]  /*36e0*/  IMAD R135, R178, 0x2, R163.reuse ;  /* 0x00000002b2877824 */ /* 0x100fe200078e02a3 */
[-C--:B------:R-:W-:Y:S01]  /*36f0*/  LEA R119, R2, R163.reuse, 0x1 ;  /* 0x000000a302777211 */ /* 0x080fe200078e08ff */
[----:B------:R-:W-:Y:S01]  /*3700*/  ULEA UR18, UR47, UR5, 0x8 ;  /* 0x000000052f127291 */ /* 0x000fe2000f8e403f */
[-C--:B------:R-:W-:Y:S01]  /*3710*/  LEA R134, R134, R163.reuse, 0x1 ;  /* 0x000000a386867211 */ /* 0x080fe200078e08ff */
[----:B------:R-:W-:Y:S01]  /*3720*/  IMAD R116, R167, 0x10, R116 ;  /* 0x00000010a7747824 */ /* 0x000fe200078e0274 */
[----:B------:R-:W-:Y:S01]  /*3730*/  ISETP.NE.AND P1, PT, R168, RZ, PT ;  /* 0x000000ffa800720c */ /* 0x000fe20003f25270 */
[--C-:B------:R-:W-:Y:S01]  /*3740*/  IMAD R133, R176, 0x2, R163.reuse ;  /* 0x00000002b0857824 */ /* 0x100fe200078e02a3 */
[----:B------:R-:W-:Y:S01]  /*3750*/  LEA R132, R132, R163, 0x1 ;  /* 0x000000a384847211 */ /* 0x000fe200078e08ff */
[----:B------:R-:W-:-:S02]  /*3760*/  IMAD R121, R174, 0x2, R163 ;  /* 0x00000002ae797824 */ /* 0x000fc400078e02a3 */
[--C-:B------:R-:W-:Y:S02]  /*3770*/  IMAD R120, R120, 0x2, R163.reuse ;  /* 0x0000000278787824 */ /* 0x100fe400078e02a3 */
[----:B------:R-:W-:Y:S02]  /*3780*/  IMAD R118, R118, 0x2, R163 ;  /* 0x0000000276767824 */ /* 0x000fe400078e02a3 */
[-C--:B------:R-:W-:Y:S01]  /*3790*/  FMUL.FTZ R245, R81, R136.reuse ;  /* 0x0000008851f57220 */ /* 0x080fe20000410000 */
[-C--:B------:R-:W-:Y:S01]  /*37a0*/  FMUL.FTZ R196, R80, R136.reuse ;  /* 0x0000008850c47220 */ /* 0x080fe20000410000 */
[----:B------:R-:W-:-:S04]  /*37b0*/  FMUL.FTZ R251, R79, R136 ;  /* 0x000000884ffb7220 */ /* 0x000fc80000410000 */
[----:B------:R-:W4:Y:S01]  /*37c0*/  MUFU.EX2 R245, R245 ;  /* 0x000000f500f57308 */ /* 0x000f220000000800 */
[----:B------:R-:W-:Y:S01]  /*37d0*/  SHF.L.U32 R174, R113, 0x10, RZ ;  /* 0x0000001071ae7819 */ /* 0x000fe200000006ff */
[----:B------:R-:W-:Y:S01]  /*37e0*/  FMUL.FTZ R200, R78, R136 ;  /* 0x000000884ec87220 */ /* 0x000fe20000410000 */
[----:B-1----:R-:W-:-:S05]  /*37f0*/  SHF.L.U32 R14, R14, 0x10, RZ ;  /* 0x000000100e0e7819 */ /* 0x002fca00000006ff */
[----:B------:R-:W1:Y:S01]  /*3800*/  MUFU.EX2 R196, R196 ;  /* 0x000000c400c47308 */ /* 0x000e620000000800 */
[----:B------:R-:W-:Y:S01]  /*3810*/  FMUL.FTZ R201, R77, R136 ;  /* 0x000000884dc97220 */ /* 0x000fe20000410000 */
[----:B0-----:R-:W-:Y:S01]  /*3820*/  IMAD.U32 R15, R15, 0x10000, RZ ;  /* 0x000100000f0f7824 */ /* 0x001fe200078e00ff */
[----:B------:R-:W-:-:S05]  /*3830*/  SHF.L.U32 R176, R111, 0x10, RZ ;  /* 0x000000106fb07819 */ /* 0x000fca00000006ff */
[----:B------:R-:W0:Y:S01]  /*3840*/  MUFU.EX2 R251, R251 ;  /* 0x000000fb00fb7308 */ /* 0x000e220000000800 */
[----:B------:R-:W-:Y:S01]  /*3850*/  FMUL.FTZ R204, R76, R136 ;  /* 0x000000884ccc7220 */ /* 0x000fe20000410000 */
[----:B------:R-:W-:Y:S01]  /*3860*/  IMAD.U32 R13, R13, 0x10000, RZ ;  /* 0x000100000d0d7824 */ /* 0x000fe200078e00ff */
[----:B------:R-:W-:-:S05]  /*3870*/  SHF.L.U32 R12, R12, 0x10, RZ ;  /* 0x000000100c0c7819 */ /* 0x000fca00000006ff */
[----:B------:R-:W0:Y:S01]  /*3880*/  MUFU.EX2 R200, R200 ;  /* 0x000000c800c87308 */ /* 0x000e220000000800 */
[----:B------:R-:W-:Y:S01]  /*3890*/  FMUL.FTZ R205, R75, R136 ;  /* 0x000000884bcd7220 */ /* 0x000fe20000410000 */
[----:B------:R-:W-:Y:S01]  /*38a0*/  IMAD.U32 R177, R110, 0x10000, RZ ;  /* 0x000100006eb17824 */ /* 0x000fe200078e00ff */
[----:B------:R-:W-:-:S05]  /*38b0*/  ISETP.NE.AND P3, PT, R168, 0x3f, PT ;  /* 0x0000003fa800780c */ /* 0x000fca0003f65270 */
[----:B------:R-:W0:Y:S01]  /*38c0*/  MUFU.EX2 R201, R201 ;  /* 0x000000c900c97308 */ /* 0x000e220000000800 */
[-C--:B------:R-:W-:Y:S01]  /*38d0*/  FMUL.FTZ R208, R74, R136.reuse ;  /* 0x000000884ad07220 */ /* 0x080fe20000410000 */
[-C--:B------:R-:W-:Y:S01]  /*38e0*/  FMUL.FTZ R209, R73, R136.reuse ;  /* 0x0000008849d17220 */ /* 0x080fe20000410000 */
[-C--:B------:R-:W-:Y:S01]  /*38f0*/  FMUL.FTZ R189, R72, R136.reuse ;  /* 0x0000008848bd7220 */ /* 0x080fe20000410000 */
[----:B------:R-:W-:Y:S01]  /*3900*/  SHF.L.U32 R178, R109, 0x10, RZ ;  /* 0x000000106db27819 */ /* 0x000fe200000006ff */
[----:B------:R-:W-:Y:S02]  /*3910*/  IMAD.U32 R179, R108, 0x10000, RZ ;  /* 0x000100006cb37824 */ /* 0x000fe400078e00ff */
[-C--:B------:R-:W-:Y:S01]  /*3920*/  FMUL.FTZ R190, R63, R136.reuse ;  /* 0x000000883fbe7220 */ /* 0x080fe20000410000 */
[-C--:B------:R-:W-:Y:S01]  /*3930*/  FMUL.FTZ R191, R62, R136.reuse ;  /* 0x000000883ebf7220 */ /* 0x080fe20000410000 */
[----:B------:R-:W0:Y:S01]  /*3940*/  MUFU.EX2 R204, R204 ;  /* 0x000000cc00cc7308 */ /* 0x000e220000000800 */
[-C--:B------:R-:W-:Y:S01]  /*3950*/  FMUL.FTZ R192, R61, R136.reuse ;  /* 0x000000883dc07220 */ /* 0x080fe20000410000 */
[-C--:B------:R-:W-:Y:S01]  /*3960*/  FMUL.FTZ R193, R60, R136.reuse ;  /* 0x000000883cc17220 */ /* 0x080fe20000410000 */
[----:B------:R-:W-:Y:S01]  /*3970*/  FMUL.FTZ R216, R59, R136 ;  /* 0x000000883bd87220 */ /* 0x000fe20000410000 */
[----:B------:R-:W-:-:S02]  /*3980*/  IMAD.U32 R11, R11, 0x10000, RZ ;  /* 0x000100000b0b7824 */ /* 0x000fc400078e00ff */
[----:B------:R-:W-:Y:S01]  /*3990*/  FMUL.FTZ R184, R76, R179 ;  /* 0x000000b34cb87220 */ /* 0x000fe20000410000 */
[----:B------:R-:W-:Y:S01]  /*39a0*/  SHF.L.U32 R10, R10, 0x10, RZ ;  /* 0x000000100a0a7819 */ /* 0x000fe200000006ff */
[----:B------:R-:W0:Y:S01]  /*39b0*/  MUFU.EX2 R205, R205 ;  /* 0x000000cd00cd7308 */ /* 0x000e220000000800 */
[----:B------:R-:W-:Y:S01]  /*39c0*/  IMAD.U32 R9, R9, 0x10000, RZ ;  /* 0x0001000009097824 */ /* 0x000fe200078e00ff */
[----:B------:R-:W-:Y:S01]  /*39d0*/  SHF.L.U32 R8, R8, 0x10, RZ ;  /* 0x0000001008087819 */ /* 0x000fe200000006ff */
[----:B------:R-:W-:-:S05]  /*39e0*/  @P3 IMAD R217, R168, 0x4, R163 ;  /* 0x00000004a8d93824 */ /* 0x000fca00078e02a3 */
[----:B------:R-:W0:Y:S01]  /*39f0*/  MUFU.EX2 R208, R208 ;  /* 0x000000d000d07308 */ /* 0x000e220000000800 */
[----:B------:R-:W-:Y:S04]  /*3a00*/  STS.U16 [R144+0x840], R67 ;  /* 0x0008404390007388 */ /* 0x000fe80000000400 */
[----:B------:R1:W-:Y:S02]  /*3a10*/  STS.U16 [R143+0x880], R0 ;  /* 0x000880008f007388 */ /* 0x0003e40000000400 */
[----:B-1----:R-:W-:-:S04]  /*3a20*/  MOV R0, UR22 ;  /* 0x0000001600007c02 */ /* 0x002fc80008000f00 */
[----:B------:R-:W-:Y:S01]  /*3a30*/  @!P2 IADD3 R0, R0, -0x2, RZ ;  /* 0xfffffffe0000a810 */ /* 0x000fe20007ffe0ff */
[----:B------:R-:W-:Y:S04]  /*3a40*/  STS.U16 [R142+0x8c0], R17 ;  /* 0x0008c0118e007388 */ /* 0x000fe80000000400 */
[----:B------:R-:W-:Y:S01]  /*3a50*/  STS.U16 [R141+0x900], R22 ;  /* 0x000900168d007388 */ /* 0x000fe20000000400 */
[----:B------:R-:W-:Y:S01]  /*3a60*/  @!P2 IMAD R2, R0, R3, UR5 ;  /* 0x000000050002ae24 */ /* 0x000fe2000f8e0203 */
[----:B------:R-:W-:Y:S02]  /*3a70*/  IADD3 R0, R168, 0x200, RZ ;  /* 0x00000200a8007810 */ /* 0x000fe40007ffe0ff */
[----:B--2---:R-:W-:Y:S04]  /*3a80*/  STS.U16 [R140+0x940], R19 ;  /* 0x000940138c007388 */ /* 0x004fe80000000400 */
[----:B---3--:R1:W-:Y:S01]  /*3a90*/  STS.U16 [R139+0x980], R16 ;  /* 0x000980108b007388 */ /* 0x0083e20000000400 */
[----:B------:R-:W-:-:S03]  /*3aa0*/  SEL R0, R0, UR18, P1 ;  /* 0x0000001200007c07 */ /* 0x000fc60008800000 */
[----:B----4-:R-:W-:Y:S04]  /*3ab0*/  STS.U16 [R138+0x9c0], R21 ;  /* 0x0009c0158a007388 */ /* 0x010fe80000000400 */
[----:B------:R-:W-:Y:S01]  /*3ac0*/  STS.U16 [R135+0xa00], R18 ;  /* 0x000a001287007388 */ /* 0x000fe20000000400 */
[----:B-1----:R-:W-:-:S03]  /*3ad0*/  LEA.HI.SX32 R16, R116, R116, 0x1b ;  /* 0x0000007474107211 */ /* 0x002fc600078fdaff */
[----:B------:R1:W-:Y:S04]  /*3ae0*/  STS.U16 [R134+0xa40], R69 ;  /* 0x000a404586007388 */ /* 0x0003e80000000400 */
[----:B------:R-:W-:Y:S01]  /*3af0*/  STS.U16 [R133+0xa80], R20 ;  /* 0x000a801485007388 */ /* 0x000fe20000000400 */
[----:B------:R-:W-:-:S03]  /*3b00*/  LEA R115, R16, R163, 0x1 ;  /* 0x000000a310737211 */ /* 0x000fc600078e08ff */
[----:B------:R-:W-:Y:S01]  /*3b10*/  STS.U16 [R132+0xac0], R71 ;  /* 0x000ac04784007388 */ /* 0x000fe20000000400 */
[----:B------:R-:W-:-:S03]  /*3b20*/  IMAD R17, R0, 0x4, R163 ;  /* 0x0000000400117824 */ /* 0x000fc600078e02a3 */
[----:B------:R-:W-:Y:S04]  /*3b30*/  STS.U16 [R121+0xb00], R66 ;  /* 0x000b004279007388 */ /* 0x000fe80000000400 */
[----:B------:R-:W-:Y:S04]  /*3b40*/  STS.U16 [R120+0xb40], R137 ;  /* 0x000b408978007388 */ /* 0x000fe80000000400 */
[----:B------:R2:W-:Y:S04]  /*3b50*/  STS.U16 [R119+0xb80], R68 ;  /* 0x000b804477007388 */ /* 0x0005e80000000400 */
[----:B------:R3:W-:Y:S04]  /*3b60*/  STS.U16 [R118+0xbc0], R175 ;  /* 0x000bc0af76007388 */ /* 0x0007e80000000400 */
[----:B------:R-:W-:Y:S01]  /*3b70*/  STS.U16 [R117+0xc00], R70 ;  /* 0x000c004675007388 */ /* 0x000fe20000000400 */
[----:B------:R-:W-:-:S03]  /*3b80*/  NOP ;  /* 0x0000000000007918 */ /* 0x000fc60000000000 */
[----:B------:R-:W4:Y:S04]  /*3b90*/  LDS.U16 R214, [R115+0x840] ;  /* 0x0008400073d67984 */ /* 0x000f280000000400 */
        /* <DEDUP_REMOVED lines=15> */
[----:B------:R4:W-:Y:S01]  /*3c90*/  STS [R17+0x35c0], R194 ;  /* 0x0035c0c211007388 */ /* 0x0009e20000000800 */
[----:B------:R-:W-:Y:S01]  /*3ca0*/  BAR.SYNC.DEFER_BLOCKING 0x0 ;  /* 0x0000000000007b1d */ /* 0x000fe20000010000 */
[----:B------:R-:W-:Y:S01]  /*3cb0*/  IMAD.MOV.U32 R3, RZ, RZ, 0x8 ;  /* 0x00000008ff037424 */ /* 0x000fe200078e00ff */
[----:B-1----:R-:W-:-:S02]  /*3cc0*/  MOV R69, RZ ;  /* 0x000000ff00457202 */ /* 0x002fc40000000f00 */
[----:B--2---:R-:W-:Y:S01]  /*3cd0*/  MOV R68, 0x3f800000 ;  /* 0x3f80000000447802 */ /* 0x004fe20000000f00 */
[----:B------:R-:W-:-:S04]  /*3ce0*/  @!P2 IMAD.WIDE R2, R2, R3, UR8 ;  /* 0x000000080202ae25 */ /* 0x000fc8000f8e0203 */
[----:B------:R-:W-:Y:S02]  /*3cf0*/  IMAD.U32 R137, R112, 0x10000, RZ ;  /* 0x0001000070897824 */ /* 0x000fe400078e00ff */
[----:B---3--:R-:W-:Y:S01]  /*3d00*/  FMUL.FTZ R175, R79, R176 ;  /* 0x000000b04faf7220 */ /* 0x008fe20000410000 */
[----:B------:R1:W5:Y:S01]  /*3d10*/  @!P2 LDG.E.64 R68, desc[UR26][R2.64] ;  /* 0x0000001a0244a981 */ /* 0x000362000c1e1b00 */
[----:B------:R-:W-:Y:S01]  /*3d20*/  SHF.L.U32 R22, R107, 0x10, RZ ;  /* 0x000000106b167819 */ /* 0x000fe200000006ff */
[----:B------:R-:W2:Y:S01]  /*3d30*/  MUFU.EX2 R209, R209 ;  /* 0x000000d100d17308 */ /* 0x000ea20000000800 */
[----:B------:R-:W-:Y:S01]  /*3d40*/  IMAD.U32 R21, R106, 0x10000, RZ ;  /* 0x000100006a157824 */ /* 0x000fe200078e00ff */
[----:B------:R-:W-:Y:S01]  /*3d50*/  SHF.L.U32 R20, R105, 0x10, RZ ;  /* 0x0000001069147819 */ /* 0x000fe200000006ff */
[----:B------:R-:W-:Y:S01]  /*3d60*/  IMAD.U32 R7, R7, 0x10000, RZ ;  /* 0x0001000007077824 */ /* 0x000fe200078e00ff */
[----:B------:R-:W3:Y:S01]  /*3d70*/  @P3 LDS R217, [R217+0x3dc4] ;  /* 0x003dc400d9d93984 */ /* 0x000ee20000000800 */
[----:B-1----:R-:W-:-:S04]  /*3d80*/  IMAD.U32 R3, R114, 0x10000, RZ ;  /* 0x0001000072037824 */ /* 0x002fc800078e00ff */
[----:B------:R-:W-:Y:S01]  /*3d90*/  FMUL.FTZ R2, R82, R3 ;  /* 0x0000000352027220 */ /* 0x000fe20000410000 */
[----:B------:R-:W-:Y:S01]  /*3da0*/  FMUL.FTZ R3, R81, R174 ;  /* 0x000000ae51037220 */ /* 0x000fe20000410000 */
[----:B------:R-:W-:Y:S02]  /*3db0*/  FMUL.FTZ R174, R80, R137 ;  /* 0x0000008950ae7220 */ /* 0x000fe40000410000 */
[----:B------:R-:W-:Y:S01]  /*3dc0*/  FMUL.FTZ R181, R15, R2 ;  /* 0x000000020fb57220 */ /* 0x000fe20000410000 */
[----:B------:R-:W-:Y:S01]  /*3dd0*/  FMUL.FTZ R180, R14, R3 ;  /* 0x000000030eb47220 */ /* 0x000fe20000410000 */
[-C--:B------:R-:W-:Y:S01]  /*3de0*/  FMUL.FTZ R3, R194, R245.reuse ;  /* 0x000000f5c2037220 */ /* 0x080fe20000410000 */
[----:B------:R-:W-:Y:S02]  /*3df0*/  FMUL.FTZ R137, R13, R174 ;  /* 0x000000ae0d897220 */ /* 0x000fe40000410000 */
[----:B------:R-:W-:Y:S01]  /*3e00*/  FFMA.FTZ R2, R181, R245, R180 ;  /* 0x000000f5b5027223 */ /* 0x000fe200000100b4 */
[----:B------:R-:W-:Y:S01]  /*3e10*/  FMUL.FTZ R174, R196, R3 ;  /* 0x00000003c4ae7220 */ /* 0x000fe20000410000 */
[----:B------:R-:W-:Y:S01]  /*3e20*/  FMUL.FTZ R176, R78, R177 ;  /* 0x000000b14eb07220 */ /* 0x000fe20000410000 */
[----:B------:R-:W-:Y:S01]  /*3e30*/  FMUL.FTZ R136, R12, R175 ;  /* 0x000000af0c887220 */ /* 0x000fe20000410000 */
[----:B------:R-:W-:Y:S01]  /*3e40*/  FFMA.FTZ R2, R196, R2, R137 ;  /* 0x00000002c4027223 */ /* 0x000fe20000010089 */
[----:B0-----:R-:W-:Y:S01]  /*3e50*/  FMUL.FTZ R3, R251, R174 ;  /* 0x000000aefb037220 */ /* 0x001fe20000410000 */
[----:B------:R-:W-:Y:S01]  /*3e60*/  FMUL.FTZ R177, R77, R178 ;  /* 0x000000b24db17220 */ /* 0x000fe20000410000 */
[----:B------:R-:W-:Y:S01]  /*3e70*/  FMUL.FTZ R179, R11, R176 ;  /* 0x000000b00bb37220 */ /* 0x000fe20000410000 */
[----:B------:R-:W-:Y:S01]  /*3e80*/  FFMA.FTZ R2, R251, R2, R136 ;  /* 0x00000002fb027223 */ /* 0x000fe20000010088 */
[----:B------:R-:W-:Y:S01]  /*3e90*/  FMUL.FTZ R174, R200, R3 ;  /* 0x00000003c8ae7220 */ /* 0x000fe20000410000 */
[----:B------:R-:W-:-:S02]  /*3ea0*/  FMUL.FTZ R178, R10, R177 ;  /* 0x000000b10ab27220 */ /* 0x000fc40000410000 */
[----:B------:R-:W-:Y:S01]  /*3eb0*/  FFMA.FTZ R2, R200, R2, R179 ;  /* 0x00000002c8027223 */ /* 0x000fe200000100b3 */
[----:B------:R-:W-:Y:S01]  /*3ec0*/  FMUL.FTZ R3, R201, R174 ;  /* 0x000000aec9037220 */ /* 0x000fe20000410000 */
[----:B------:R-:W-:Y:S01]  /*3ed0*/  FMUL.FTZ R231, R75, R22 ;  /* 0x000000164be77220 */ /* 0x000fe20000410000 */
[----:B------:R-:W-:Y:S01]  /*3ee0*/  FMUL.FTZ R177, R9, R184 ;  /* 0x000000b809b17220 */ /* 0x000fe20000410000 */
[----:B------:R-:W-:Y:S01]  /*3ef0*/  FFMA.FTZ R2, R201, R2, R178 ;  /* 0x00000002c9027223 */ /* 0x000fe200000100b2 */
[----:B------:R-:W0:Y:S01]  /*3f00*/  MUFU.EX2 R189, R189 ;  /* 0x000000bd00bd7308 */ /* 0x000e220000000800 */
[----:B------:R-:W-:Y:S01]  /*3f10*/  FMUL.FTZ R174, R204, R3 ;  /* 0x00000003ccae7220 */ /* 0x000fe20000410000 */
[----:B------:R-:W-:Y:S01]  /*3f20*/  FMUL.FTZ R230, R74, R21 ;  /* 0x000000154ae67220 */ /* 0x000fe20000410000 */
[----:B------:R-:W-:Y:S01]  /*3f30*/  FMUL.FTZ R176, R8, R231 ;  /* 0x000000e708b07220 */ /* 0x000fe20000410000 */
[----:B------:R-:W-:Y:S01]  /*3f40*/  FFMA.FTZ R2, R204, R2, R177 ;  /* 0x00000002cc027223 */ /* 0x000fe200000100b1 */
[----:B------:R-:W-:Y:S01]  /*3f50*/  FMUL.FTZ R3, R205, R174 ;  /* 0x000000aecd037220 */ /* 0x000fe20000410000 */
[----:B------:R-:W-:Y:S01]  /*3f60*/  SHF.L.U32 R6, R6, 0x10, RZ ;  /* 0x0000001006067819 */ /* 0x000fe200000006ff */
[----:B------:R-:W-:Y:S01]  /*3f70*/  IMAD.U32 R19, R104, 0x10000, RZ ;  /* 0x0001000068137824 */ /* 0x000fe200078e00ff */
[----:B------:R-:W1:Y:S01]  /*3f80*/  MUFU.EX2 R190, R190 ;  /* 0x000000be00be7308 */ /* 0x000e620000000800 */
[----:B------:R-:W-:Y:S01]  /*3f90*/  FMUL.FTZ R229, R73, R20 ;  /* 0x0000001449e57220 */ /* 0x000fe20000410000 */
[----:B------:R-:W-:Y:S01]  /*3fa0*/  FMUL.FTZ R175, R7, R230 ;  /* 0x000000e607af7220 */ /* 0x000fe20000410000 */
[----:B------:R-:W-:Y:S01]  /*3fb0*/  FFMA.FTZ R2, R205, R2, R176 ;  /* 0x00000002cd027223 */ /* 0x000fe200000100b0 */
[----:B------:R-:W-:Y:S01]  /*3fc0*/  SHF.L.U32 R18, R103, 0x10, RZ ;  /* 0x0000001067127819 */ /* 0x000fe200000006ff */
[----:B------:R-:W-:Y:S01]  /*3fd0*/  FMUL.FTZ R174, R208, R3 ;  /* 0x00000003d0ae7220 */ /* 0x000fe20000410000 */
[----:B------:R-:W-:Y:S01]  /*3fe0*/  FMUL.FTZ R228, R72, R19 ;  /* 0x0000001348e47220 */ /* 0x000fe20000410000 */
[----:B------:R-:W-:Y:S01]  /*3ff0*/  IMAD.U32 R5, R5, 0x10000, RZ ;  /* 0x0001000005057824 */ /* 0x000fe200078e00ff */
[----:B------:R-:W3:Y:S01]  /*4000*/  MUFU.EX2 R191, R191 ;  /* 0x000000bf00bf7308 */ /* 0x000ee20000000800 */
[----:B------:R-:W-:Y:S01]  /*4010*/  FMUL.FTZ R188, R6, R229 ;  /* 0x000000e506bc7220 */ /* 0x000fe20000410000 */
[----:B------:R-:W-:Y:S01]  /*4020*/  FFMA.FTZ R2, R208, R2, R175 ;  /* 0x00000002d0027223 */ /* 0x000fe200000100af */
[----:B--2---:R-:W-:Y:S01]  /*4030*/  FMUL.FTZ R184, R209, R174 ;  /* 0x000000aed1b87220 */ /* 0x004fe20000410000 */
[----:B------:R-:W-:Y:S01]  /*4040*/  SHF.L.U32 R4, R4, 0x10, RZ ;  /* 0x0000001004047819 */ /* 0x000fe200000006ff */
[----:B----4-:R-:W-:-:S02]  /*4050*/  IMAD.U32 R17, R102, 0x10000, RZ ;  /* 0x0001000066117824 */ /* 0x010fc400078e00ff */
[----:B------:R-:W-:Y:S01]  /*4060*/  FMUL.FTZ R227, R63, R18 ;  /* 0x000000123fe37220 */ /* 0x000fe20000410000 */
[----:B------:R-:W-:Y:S01]  /*4070*/  FMUL.FTZ R174, R5, R228 ;  /* 0x000000e405ae7220 */ /* 0x000fe20000410000 */
[----:B------:R-:W2:Y:S01]  /*4080*/  MUFU.EX2 R192, R192 ;  /* 0x000000c000c07308 */ /* 0x000ea20000000800 */
[----:B------:R-:W-:Y:S01]  /*4090*/  FFMA.FTZ R2, R209, R2, R188 ;  /* 0x00000002d1027223 */ /* 0x000fe200000100bc */
[----:B------:R-:W-:Y:S01]  /*40a0*/  SHF.L.U32 R16, R101, 0x10, RZ ;  /* 0x0000001065107819 */ /* 0x000fe200000006ff */
[----:B------:R-:W-:Y:S02]  /*40b0*/  IMAD.U32 R3, R65, 0x10000, RZ ;  /* 0x0001000041037824 */ /* 0x000fe400078e00ff */
[----:B------:R-:W-:Y:S01]  /*40c0*/  FMUL.FTZ R226, R62, R17 ;  /* 0x000000113ee27220 */ /* 0x000fe20000410000 */
[C---:B0-----:R-:W-:Y:S01]  /*40d0*/  FMUL.FTZ R185, R189.reuse, R184 ;  /* 0x000000b8bdb97220 */ /* 0x041fe20000410000 */
[----:B------:R-:W-:Y:S01]  /*40e0*/  FMUL.FTZ R187, R4, R227 ;  /* 0x000000e304bb7220 */ /* 0x000fe20000410000 */
[----:B------:R-:W-:Y:S01]  /*40f0*/  FFMA.FTZ R65, R189, R2, R174 ;  /* 0x00000002bd417223 */ /* 0x000fe200000100ae */
[----:B------:R-:W0:Y:S01]  /*4100*/  MUFU.EX2 R193, R193 ;  /* 0x000000c100c17308 */ /* 0x000e220000000800 */
[----:B------:R-:W-:Y:S01]  /*4110*/  SHF.L.U32 R2, R64, 0x10, RZ ;  /* 0x0000001040027819 */ /* 0x000fe200000006ff */
[----:B------:R-:W-:-:S02]  /*4120*/  IMAD.U32 R195, R100, 0x10000, RZ ;  /* 0x0001000064c37824 */ /* 0x000fc400078e00ff */
[----:B------:R-:W-:Y:S01]  /*4130*/  FMUL.FTZ R225, R61, R16 ;  /* 0x000000103de17220 */ /* 0x000fe20000410000 */
[C---:B-1----:R-:W-:Y:S01]  /*4140*/  FMUL.FTZ R184, R190.reuse, R185 ;  /* 0x000000b9beb87220 */ /* 0x042fe20000410000 */
[----:B------:R-:W-:Y:S01]  /*4150*/  FMUL.FTZ R186, R3, R226 ;  /* 0x000000e203ba7220 */ /* 0x000fe20000410000 */
[----:B------:R-:W-:Y:S01]  /*4160*/  FFMA.FTZ R65, R190, R65, R187 ;  /* 0x00000041be417223 */ /* 0x000fe200000100bb */
[----:B------:R-:W1:Y:S01]  /*4170*/  MUFU.EX2 R216, R216 ;  /* 0x000000d800d87308 */ /* 0x000e620000000800 */
[----:B------:R-:W-:Y:S01]  /*4180*/  SHF.L.U32 R248, R99, 0x10, RZ ;  /* 0x0000001063f87819 */ /* 0x000fe200000006ff */
[----:B------:R-:W-:Y:S01]  /*4190*/  FMUL.FTZ R199, R60, R195 ;  /* 0x000000c33cc77220 */ /* 0x000fe20000410000 */
[C---:B---3--:R-:W-:Y:S01]  /*41a0*/  FMUL.FTZ R215, R191.reuse, R184 ;  /* 0x000000b8bfd77220 */ /* 0x048fe20000410000 */
[----:B------:R-:W-:Y:S02]  /*41b0*/  IMAD.U32 R250, R250, 0x10000, RZ ;  /* 0x00010000fafa7824 */ /* 0x000fe400078e00ff */
[----:B------:R-:W-:Y:S01]  /*41c0*/  FMUL.FTZ R185, R2, R225 ;  /* 0x000000e102b97220 */ /* 0x000fe20000410000 */
[----:B------:R-:W-:Y:S01]  /*41d0*/  FFMA.FTZ R65, R191, R65, R186 ;  /* 0x00000041bf417223 */ /* 0x000fe200000100ba */
[----:B------:R-:W-:Y:S01]  /*41e0*/  SHF.L.U32 R197, R197, 0x10, RZ ;  /* 0x00000010c5c57819 */ /* 0x000fe200000006ff */
[----:B------:R-:W-:Y:S01]  /*41f0*/  FMUL.FTZ R198, R59, R248 ;  /* 0x000000f83bc67220 */ /* 0x000fe20000410000 */
[----:B--2---:R-:W-:Y:S01]  /*4200*/  FMUL.FTZ R64, R192, R215 ;  /* 0x000000d7c0407220 */ /* 0x004fe20000410000 */
[----:B------:R-:W-:Y:S01]  /*4210*/  FMUL.FTZ R184, R250, R199 ;  /* 0x000000c7fab87220 */ /* 0x000fe20000410000 */
[----:B------:R-:W-:Y:S01]  /*4220*/  FFMA.FTZ R65, R192, R65, R185 ;  /* 0x00000041c0417223 */ /* 0x000fe200000100b9 */
[----:B------:R-:W-:Y:S01]  /*4230*/  FMUL.FTZ R223, R197, R198 ;  /* 0x000000c6c5df7220 */ /* 0x000fe20000410000 */
[C---:B0-----:R-:W-:Y:S01]  /*4240*/  FMUL.FTZ R219, R193.reuse, R64 ;  /* 0x00000040c1db7220 */ /* 0x041fe20000410000 */
[----:B------:R-:W-:Y:S01]  /*4250*/  BSSY B0, `(.L_x_4693) ;  /* 0x0000013000007945 */ /* 0x000fe20003800000 */
[----:B------:R-:W-:Y:S01]  /*4260*/  FFMA.FTZ R65, R193, R65, R184 ;  /* 0x00000041c1417223 */ /* 0x000fe200000100b8 */
[----:B------:R-:W-:Y:S01]  /*4270*/  ISETP.GT.U32.AND P2, PT, R168, 0x1f, PT ;  /* 0x0000001fa800780c */ /* 0x000fe20003f44070 */
[----:B-1----:R-:W-:Y:S01]  /*4280*/  FMUL.FTZ R64, R216, R219 ;  /* 0x000000dbd8407220 */ /* 0x002fe20000410000 */
[----:B------:R-:W-:Y:S01]  /*4290*/  LEA R215, R168, R163, 0x3 ;  /* 0x000000a3a8d77211 */ /* 0x000fe200078e18ff */
[----:B------:R-:W-:Y:S01]  /*42a0*/  FFMA.FTZ R65, R216, R65, R223 ;  /* 0x00000041d8417223 */ /* 0x000fe200000100df */
[----:B------:R-:W-:Y:S09]  /*42b0*/  @P3 BRA `(.L_x_4694) ;  /* 0x0000000000303947 */ /* 0x000ff20003800000 */
        /* <DEDUP_REMOVED lines=10> */
[----:B------:R-:W-:-:S06]  /*4360*/  IMAD R217, R218, 0x4, R163 ;  /* 0x00000004dad97824 */ /* 0x000fcc00078e02a3 */
[----:B------:R-:W0:Y:S02]  /*4370*/  LDS R217, [R217+0x35c0] ;  /* 0x0035c000d9d97984 */ /* 0x000e240000000800 */
.L_x_4694:
[----:B------:R-:W-:Y:S05]  /*4380*/  BSYNC B0 ;  /* 0x0000000000007941 */ /* 0x000fea0003800000 */
.L_x_4693:
[----:B------:R-:W-:Y:S01]  /*4390*/  SHF.L.U32 R219, R214, 0x10, RZ ;  /* 0x00000010d6db7819 */ /* 0x000fe200000006ff */
[----:B------:R-:W-:Y:S01]  /*43a0*/  IMAD.U32 R214, R213, 0x10000, RZ ;  /* 0x00010000d5d67824 */ /* 0x000fe200078e00ff */
[----:B------:R-:W-:Y:S01]  /*43b0*/  SHF.L.U32 R213, R212, 0x10, RZ ;  /* 0x00000010d4d57819 */ /* 0x000fe200000006ff */
[----:B------:R-:W-:Y:S01]  /*43c0*/  IMAD.U32 R212, R211, 0x10000, RZ ;  /* 0x00010000d3d47824 */ /* 0x000fe200078e00ff */
[----:B------:R1:W-:Y:S01]  /*43d0*/  STS.64 [R215+0x31b0], R64 ;  /* 0x0031b040d7007388 */ /* 0x0003e20000000a00 */
        /* <DEDUP_REMOVED lines=8> */
[----:B------:R-:W-:Y:S01]  /*4460*/  FMUL.FTZ R206, R94, R211 ;  /* 0x000000d35ece7220 */ /* 0x000fe20000410000 */
[----:B------:R-:W-:Y:S02]  /*4470*/  IMAD.U32 R220, R203, 0x10000, RZ ;  /* 0x00010000cbdc7824 */ /* 0x000fe400078e00ff */
[----:B------:R-:W-:Y:S01]  /*4480*/  FMUL.FTZ R207, R93, R210 ;  /* 0x000000d25dcf7220 */ /* 0x000fe20000410000 */
[----:B-1----:R-:W-:Y:S01]  /*4490*/  IMAD.U32 R64, R71, 0x10000, RZ ;  /* 0x0001000047407824 */ /* 0x002fe200078e00ff */
[----:B------:R-:W-:Y:S01]  /*44a0*/  SHF.L.U32 R65, R70, 0x10, RZ ;  /* 0x0000001046417819 */ /* 0x000fe200000006ff */
[----:B------:R-:W-:Y:S01]  /*44b0*/  FMUL.FTZ R0, R98, R219 ;  /* 0x000000db62007220 */ /* 0x000fe20000410000 */
        /* <DEDUP_REMOVED lines=44> */
.L_x_4758:
[----:B------:R-:W-:Y:S01]  /*4780*/  ISETP.GE.AND P3, PT, R167, 0x10, PT ;  /* 0x00000010a700780c */ /* 0x000fe20003f66270 */
[----:B------:R-:W-:-:S12]  /*4790*/  UMOV UR18, 0xffffffff ;  /* 0xffffffff00127882 */ /* 0x000fd80000000000 */
[C---:B-12---:R-:W-:Y:S01]  /*47a0*/  @P3 FFMA.FTZ R67, R66.reuse, R183, R67 ;  /* 0x000000b742433223 */ /* 0x046fe20000010043 */
[----:B---3--:R-:W-:Y:S01]  /*47b0*/  @P3 FMUL.FTZ R66, R66, R71 ;  /* 0x0000004742423220 */ /* 0x008fe20000410000 */
[----:B------:R-:W-:Y:S06]  /*47c0*/  BRA.DIV UR18, `(.L_x_4697) ;  /* 0x0000004a120c7947 */ /* 0x000fec000b800000 */
.L_x_4761:
[----:B------:R-:W-:-:S03]  /*47d0*/  UMOV UR18, 0xffffffff ;  /* 0xffffffff00127882 */ /* 0x000fc60000000000 */
[----:B------:R-:W-:Y:S05]  /*47e0*/  BRA.DIV UR18, `(.L_x_4698) ;  /* 0x0000004a122c7947 */ /* 0x000fea000b800000 */
.L_x_4764:
[----:B------:R-:W-:-:S03]  /*47f0*/  UMOV UR18, 0xffffffff ;  /* 0xffffffff00127882 */ /* 0x000fc60000000000 */
[----:B------:R-:W-:Y:S05]  /*4800*/  BRA.DIV UR18, `(.L_x_4699) ;  /* 0x0000004a124c7947 */ /* 0x000fea000b800000 */
[----:B------:R-:W1:Y:S04]  /*4810*/  SHFL.UP PT, R66, R66, 0x1, RZ ;  /* 0x0420000042427989 */ /* 0x000e6800000e00ff */
[----:B------:R-:W2:Y:S04]  /*4820*/  SHFL.UP PT, R67, R67, 0x1, RZ ;  /* 0x0420000043437989 */ /* 0x000ea800000e00ff */
[----:B-----5:R-:W3:Y:S04]  /*4830*/  SHFL.IDX PT, R68, R68, RZ, 0x1f ;  /* 0x00001fff44447589 */ /* 0x020ee800000e0000 */
[----:B------:R-:W4:Y:S02]  /*4840*/  SHFL.IDX PT, R69, R69, RZ, 0x1f ;  /* 0x00001fff45457589 */ /* 0x000f2400000e0000 */
.L_x_4770:
[C---:B-12-4-:R-:W-:Y:S01]  /*4850*/  @P1 FFMA.FTZ R69, R66.reuse, R69, R67 ;  /* 0x0000004542451223 */ /* 0x056fe20000010043 */
[----:B---3--:R-:W-:-:S03]  /*4860*/  @P1 FMUL.FTZ R68, R66, R68 ;  /* 0x0000004442441220 */ /* 0x008fc60000410000 */
[C---:B------:R-:W-:Y:S01]  /*4870*/  FFMA.FTZ R71, R64.reuse, R69, R65 ;  /* 0x0000004540477223 */ /* 0x040fe20000010041 */
[----:B------:R-:W-:-:S05]  /*4880*/  FMUL.FTZ R70, R64, R68 ;  /* 0x0000004440467220 */ /* 0x000fca0000410000 */
[----:B------:R1:W-:Y:S02]  /*4890*/  STS.128 [R182+0x31b0], R68 ;  /* 0x0031b044b6007388 */ /* 0x0003e40000000c00 */
.L_x_4695:
[----:B------:R-:W-:Y:S05]  /*48a0*/  WARPSYNC.ALL ;  /* 0x0000000000007948 */ /* 0x000fea0003800000 */
[----:B------:R-:W-:Y:S01]  /*48b0*/  BAR.SYNC.DEFER_BLOCKING 0x0 ;  /* 0x0000000000007b1d */ /* 0x000fe20000010000 */
        /* <DEDUP_REMOVED lines=12> */
[----:B------:R-:W-:Y:S01]  /*4980*/  FFMA.FTZ R65, R189, R65, R214 ;  /* 0x00000041bd417223 */ /* 0x000fe200000100d6 */
[----:B------:R-:W0:Y:S01]  /*4990*/  LDS R64, [R215+0x31b4] ;  /* 0x0031b400d7407984 */ /* 0x000e220000000800 */
[----:B------:R-:W-:Y:S01]  /*49a0*/  ISETP.LE.OR P0, PT, R67, UR22, P0 ;  /* 0x0000001643007c0c */ /* 0x000fe20008703670 */
[C---:B------:R-:W-:Y:S01]  /*49b0*/  FMUL.FTZ R67, R209.reuse, R66 ;  /* 0x00000042d1437220 */ /* 0x040fe20000410000 */
[----:B------:R-:W-:Y:S01]  /*49c0*/  FFMA.FTZ R65, R209, R65, R212 ;  /* 0x00000041d1417223 */ /* 0x000fe200000100d4 */
[----:B------:R-:W-:-:S03]  /*49d0*/  MOV R66, UR5 ;  /* 0x0000000500427c02 */ /* 0x000fc60008000f00 */
[----:B------:R-:W-:-:S04]  /*49e0*/  FFMA.FTZ R65, R208, R65, R211 ;  /* 0x00000041d0417223 */ /* 0x000fc800000100d3 */
[----:B------:R-:W-:-:S03]  /*49f0*/  FFMA.FTZ R65, R205, R65, R210 ;  /* 0x00000041cd417223 */ /* 0x000fc600000100d2 */
[----:B------:R-:W-:Y:S02]  /*4a00*/  @!P0 IMAD R66, R66, 0x8, R163 ;  /* 0x0000000842428824 */ /* 0x000fe400078e02a3 */
[----:B------:R-:W-:-:S04]  /*4a10*/  FFMA.FTZ R65, R204, R65, R207 ;  /* 0x00000041cc417223 */ /* 0x000fc800000100cf */
[----:B------:R-:W-:-:S04]  /*4a20*/  FFMA.FTZ R65, R201, R65, R206 ;  /* 0x00000041c9417223 */ /* 0x000fc800000100ce */
[----:B------:R-:W-:-:S04]  /*4a30*/  FFMA.FTZ R65, R200, R65, R203 ;  /* 0x00000041c8417223 */ /* 0x000fc800000100cb */
[----:B------:R-:W-:-:S04]  /*4a40*/  FFMA.FTZ R65, R251, R65, R202 ;  /* 0x00000041fb417223 */ /* 0x000fc800000100ca */
[----:B------:R-:W-:-:S04]  /*4a50*/  FFMA.FTZ R65, R196, R65, R247 ;  /* 0x00000041c4417223 */ /* 0x000fc800000100f7 */
[----:B------:R-:W-:Y:S01]  /*4a60*/  FFMA.FTZ R65, R245, R65, R0 ;  /* 0x00000041f5417223 */ /* 0x000fe20000010000 */
[----:B0-----:R-:W-:Y:S01]  /*4a70*/  FFMA.FTZ R194, R194, R64, R181 ;  /* 0x00000040c2c27223 */ /* 0x001fe200000100b5 */
[----:B------:R-:W-:-:S03]  /*4a80*/  FMUL.FTZ R64, R208, R67 ;  /* 0x00000043d0407220 */ /* 0x000fc60000410000 */
[----:B------:R-:W-:Y:S01]  /*4a90*/  FFMA.FTZ R183, R245, R194, R180 ;  /* 0x000000c2f5b77223 */ /* 0x000fe200000100b4 */
[----:B------:R-:W-:-:S03]  /*4aa0*/  FMUL.FTZ R67, R205, R64 ;  /* 0x00000040cd437220 */ /* 0x000fc60000410000 */
[----:B-1----:R-:W-:Y:S01]  /*4ab0*/  FFMA.FTZ R182, R196, R183, R137 ;  /* 0x000000b7c4b67223 */ /* 0x002fe20000010089 */
[----:B------:R-:W-:Y:S01]  /*4ac0*/  FMUL.FTZ R64, R204, R67 ;  /* 0x00000043cc407220 */ /* 0x000fe20000410000 */
[----:B------:R-:W-:Y:S02]  /*4ad0*/  IMAD.MOV.U32 R137, RZ, RZ, RZ ;  /* 0x000000ffff897224 */ /* 0x000fe400078e00ff */
[----:B------:R-:W-:Y:S01]  /*4ae0*/  FFMA.FTZ R181, R251, R182, R136 ;  /* 0x000000b6fbb57223 */ /* 0x000fe20000010088 */
[----:B------:R-:W-:Y:S01]  /*4af0*/  FMUL.FTZ R67, R201, R64 ;  /* 0x00000040c9437220 */ /* 0x000fe20000410000 */
[----:B------:R-:W-:Y:S02]  /*4b00*/  HFMA2.MMA R136, -RZ, RZ, 1.875, 0 ;  /* 0x3f800000ff887435 */ /* 0x000fe400000001ff */
[C---:B------:R-:W-:Y:S01]  /*4b10*/  FFMA.FTZ R180, R200.reuse, R181, R179 ;  /* 0x000000b5c8b47223 */ /* 0x040fe200000100b3 */
[----:B------:R-:W-:-:S03]  /*4b20*/  FMUL.FTZ R64, R200, R67 ;  /* 0x00000043c8407220 */ /* 0x000fc60000410000 */
[----:B------:R-:W-:Y:S01]  /*4b30*/  FFMA.FTZ R179, R201, R180, R178 ;  /* 0x000000b4c9b37223 */ /* 0x000fe200000100b2 */
[----:B------:R-:W-:-:S03]  /*4b40*/  FMUL.FTZ R67, R251, R64 ;  /* 0x00000040fb437220 */ /* 0x000fc60000410000 */
[----:B------:R-:W-:Y:S01]  /*4b50*/  FFMA.FTZ R178, R204, R179, R177 ;  /* 0x000000b3ccb27223 */ /* 0x000fe200000100b1 */
[----:B------:R-:W-:Y:S01]  /*4b60*/  FMUL.FTZ R64, R196, R67 ;  /* 0x00000043c4407220 */ /* 0x000fe20000410000 */
[----:B------:R0:W1:Y:S02]  /*4b70*/  @!P0 LDS.64 R136, [R66+0x3ec0] ;  /* 0x003ec00042888984 */ /* 0x0000640000000a00 */
[----:B------:R-:W-:Y:S01]  /*4b80*/  FFMA.FTZ R177, R205, R178, R176 ;  /* 0x000000b2cdb17223 */ /* 0x000fe200000100b0 */
        /* <DEDUP_REMOVED lines=11> */
[----:B0-----:R-:W-:Y:S05]  /*4c40*/  @P2 BRA `(.L_x_4700) ;  /* 0x0000000000c02947 */ /* 0x001fea0003800000 */
[C---:B------:R-:W-:Y:S01]  /*4c50*/  LEA R223, R168.reuse, R163, 0x4 ;  /* 0x000000a3a8df7211 */ /* 0x040fe200078e20ff */
[----:B------:R-:W-:Y:S01]  /*4c60*/  UMOV UR18, 0xffffffff ;  /* 0xffffffff00127882 */ /* 0x000fe20000000000 */
[C---:B-----5:R-:W-:Y:S02]  /*4c70*/  LOP3.LUT R68, R168.reuse, 0x1f, RZ, 0xc0, !PT ;  /* 0x0000001fa8447812 */ /* 0x060fe400078ec0ff */
        /* <DEDUP_REMOVED lines=36> */
.L_x_4787:
        /* <DEDUP_REMOVED lines=9> */
.L_x_4700:
[----:B------:R-:W-:Y:S05]  /*4f50*/  WARPSYNC.ALL ;  /* 0x0000000000007948 */ /* 0x000fea0003800000 */
[----:B------:R-:W-:Y:S01]  /*4f60*/  BAR.SYNC.DEFER_BLOCKING 0x0 ;  /* 0x0000000000007b1d */ /* 0x000fe20000010000 */
[C---:B------:R-:W-:Y:S01]  /*4f70*/  ISETP.NE.AND P0, PT, R168.reuse, RZ, PT ;  /* 0x000000ffa800720c */ /* 0x040fe20003f05270 */
[----:B------:R-:W-:Y:S01]  /*4f80*/  IMAD.U32 R66, RZ, RZ, UR5 ;  /* 0x00000005ff427e24 */ /* 0x000fe2000f8e00ff */
[----:B0-----:R-:W-:Y:S01]  /*4f90*/  SHF.L.U32 R64, R168, 0x4, RZ ;  /* 0x00000004a8407819 */ /* 0x001fe200000006ff */
[----:B------:R-:W-:Y:S01]  /*4fa0*/  FFMA.FTZ R249, R197, -R198, R184 ;  /* 0x800000c6c5f97223 */ /* 0x000fe200000100b8 */
[----:B------:R-:W-:Y:S01]  /*4fb0*/  IMAD.U32 R244, R114, 0x10000, RZ ;  /* 0x0001000072f47824 */ /* 0x000fe200078e00ff */
[----:B------:R-:W-:Y:S01]  /*4fc0*/  SHF.L.U32 R243, R113, 0x10, RZ ;  /* 0x0000001071f37819 */ /* 0x000fe200000006ff */
[----:B------:R-:W-:Y:S01]  /*4fd0*/  FFMA.FTZ R199, R250, -R199, R185 ;  /* 0x800000c7fac77223 */ /* 0x000fe200000100b9 */
[----:B------:R-:W-:Y:S01]  /*4fe0*/  LEA.HI.SX32 R64, R64, R64, 0x1b ;  /* 0x0000004040407211 */ /* 0x000fe200078fdaff */
[----:B------:R-:W-:Y:S01]  /*4ff0*/  IMAD.U32 R242, R112, 0x10000, RZ ;  /* 0x0001000070f27824 */ /* 0x000fe200078e00ff */
[----:B------:R-:W-:Y:S01]  /*5000*/  SHF.L.U32 R241, R111, 0x10, RZ ;  /* 0x000000106ff17819 */ /* 0x000fe200000006ff */
[----:B------:R-:W-:Y:S01]  /*5010*/  FMUL.FTZ R237, R81, R243 ;  /* 0x000000f351ed7220 */ /* 0x000fe20000410000 */
[----:B------:R-:W-:Y:S01]  /*5020*/  LEA R64, R64, R163, 0x2 ;  /* 0x000000a340407211 */ /* 0x000fe200078e10ff */
[----:B------:R-:W-:Y:S01]  /*5030*/  FMUL.FTZ R236, R80, R242 ;  /* 0x000000f250ec7220 */ /* 0x000fe20000410000 */
[----:B------:R-:W-:-:S02]  /*5040*/  IMAD.U32 R240, R110, 0x10000, RZ ;  /* 0x000100006ef07824 */ /* 0x000fc400078e00ff */
[----:B------:R-:W-:Y:S01]  /*5050*/  FFMA.FTZ R237, R14, -R237, R183 ;  /* 0x800000ed0eed7223 */ /* 0x000fe200000100b7 */
[----:B------:R-:W-:Y:S01]  /*5060*/  FMUL.FTZ R235, R79, R241 ;  /* 0x000000f14feb7220 */ /* 0x000fe20000410000 */
[----:B------:R-:W-:Y:S01]  /*5070*/  FFMA.FTZ R236, R13, -R236, R182 ;  /* 0x800000ec0dec7223 */ /* 0x000fe200000100b6 */
[----:B------:R-:W-:Y:S01]  /*5080*/  SHF.L.U32 R239, R109, 0x10, RZ ;  /* 0x000000106def7819 */ /* 0x000fe200000006ff */
[----:B------:R-:W-:Y:S01]  /*5090*/  FMUL.FTZ R234, R78, R240 ;  /* 0x000000f04eea7220 */ /* 0x000fe20000410000 */
[----:B------:R-:W-:Y:S01]  /*50a0*/  FFMA.FTZ R235, R12, -R235, R181 ;  /* 0x800000eb0ceb7223 */ /* 0x000fe200000100b5 */
[----:B------:R-:W-:Y:S02]  /*50b0*/  IMAD.U32 R238, R108, 0x10000, RZ ;  /* 0x000100006cee7824 */ /* 0x000fe400078e00ff */
[----:B------:R-:W-:Y:S01]  /*50c0*/  FFMA.FTZ R231, R8, -R231, R177 ;  /* 0x800000e708e77223 */ /* 0x000fe200000100b1 */
[----:B------:R-:W-:Y:S01]  /*50d0*/  FMUL.FTZ R233, R77, R239 ;  /* 0x000000ef4de97220 */ /* 0x000fe20000410000 */
[----:B------:R-:W0:Y:S01]  /*50e0*/  LDS R215, [R215+0x33c4] ;  /* 0x0033c400d7d77984 */ /* 0x000e220000000800 */
[----:B------:R-:W-:Y:S01]  /*50f0*/  FFMA.FTZ R234, R11, -R234, R180 ;  /* 0x800000ea0bea7223 */ /* 0x000fe200000100b4 */
[----:B------:R-:W-:Y:S01]  /*5100*/  FMUL.FTZ R232, R76, R238 ;  /* 0x000000ee4ce87220 */ /* 0x000fe20000410000 */
        /* <DEDUP_REMOVED lines=20> */
[----:B------:R-:W-:Y:S01]  /*5250*/  BSSY B0, `(.L_x_4702) ;  /* 0x00000de000007945 */ /* 0x000fe20003800000 */
[----:B0-----:R-:W-:-:S04]  /*5260*/  FFMA.FTZ R220, R215, R217, R220 ;  /* 0x000000d9d7dc7223 */ /* 0x001fc800000100dc */
[-C--:B------:R-:W-:Y:S01]  /*5270*/  FFMA.FTZ R221, R216, R220.reuse, R221 ;  /* 0x000000dcd8dd7223 */ /* 0x080fe200000100dd */
[----:B------:R-:W-:-:S03]  /*5280*/  FMUL.FTZ R65, R59, R220 ;  /* 0x000000dc3b417220 */ /* 0x000fc60000410000 */
[-C--:B------:R-:W-:Y:S01]  /*5290*/  FFMA.FTZ R193, R193, R221.reuse, R222 ;  /* 0x000000ddc1c17223 */ /* 0x080fe200000100de */
[-C--:B------:R-:W-:Y:S01]  /*52a0*/  FMUL.FTZ R224, R60, R221.reuse ;  /* 0x000000dd3ce07220 */ /* 0x080fe20000410000 */
[-C--:B------:R-:W-:Y:S01]  /*52b0*/  FMUL.FTZ R198, R23, R221.reuse ;  /* 0x000000dd17c67220 */ /* 0x080fe20000410000 */
[----:B------:R-:W-:Y:S01]  /*52c0*/  FMUL.FTZ R250, R250, R221 ;  /* 0x000000ddfafa7220 */ /* 0x000fe20000410000 */
[----:B------:R-:W-:Y:S01]  /*52d0*/  FFMA.FTZ R192, R192, R193, R219 ;  /* 0x000000c1c0c07223 */ /* 0x000fe200000100db */
[C---:B------:R-:W-:Y:S02]  /*52e0*/  VIADD R221, R168.reuse, 0x200 ;  /* 0x00000200a8dd7836 */ /* 0x040fe40000000000 */
[----:B------:R-:W-:Y:S01]  /*52f0*/  FMUL.FTZ R198, R199, R198 ;  /* 0x000000c6c7c67220 */ /* 0x000fe20000410000 */
[----:B------:R-:W-:Y:S01]  /*5300*/  IADD3 R219, R168, 0x3c0, RZ ;  /* 0x000003c0a8db7810 */ /* 0x000fe20007ffe0ff */
[----:B------:R-:W-:Y:S02]  /*5310*/  FFMA.FTZ R191, R191, R192, R218 ;  /* 0x000000c0bfbf7223 */ /* 0x000fe400000100da */
[----:B------:R-:W-:-:S02]  /*5320*/  FFMA.FTZ R246, R195, R250, R198 ;  /* 0x000000fac3f67223 */ /* 0x000fc400000100c6 */
[-C--:B------:R-:W-:Y:S01]  /*5330*/  FFMA.FTZ R190, R190, R191.reuse, R213 ;  /* 0x000000bfbebe7223 */ /* 0x080fe200000100d5 */
[----:B------:R-:W-:-:S03]  /*5340*/  FMUL.FTZ R215, R63, R191 ;  /* 0x000000bf3fd77220 */ /* 0x000fc60000410000 */
[----:B------:R-:W-:Y:S01]  /*5350*/  FFMA.FTZ R189, R189, R190, R214 ;  /* 0x000000bebdbd7223 */ /* 0x000fe200000100d6 */
[----:B------:R-:W-:-:S03]  /*5360*/  FMUL.FTZ R217, R18, R215 ;  /* 0x000000d712d97220 */ /* 0x000fc60000410000 */
[----:B--2---:R-:W-:-:S04]  /*5370*/  FFMA.FTZ R71, R209, R189, R212 ;  /* 0x000000bdd1477223 */ /* 0x004fc800000100d4 */
[----:B------:R-:W-:Y:S01]  /*5380*/  FFMA.FTZ R70, R208, R71, R211 ;  /* 0x00000047d0467223 */ /* 0x000fe200000100d3 */
[----:B------:R-:W-:-:S03]  /*5390*/  LEA.HI.SX32 R208, R219, R168, 0x1b ;  /* 0x000000a8dbd07211 */ /* 0x000fc600078fdaff */
[-C--:B-----5:R-:W-:Y:S01]  /*53a0*/  FFMA.FTZ R69, R205, R70.reuse, R210 ;  /* 0x00000046cd457223 */ /* 0x0a0fe200000100d2 */
[----:B------:R-:W-:Y:S01]  /*53b0*/  FMUL.FTZ R205, R75, R70 ;  /* 0x000000464bcd7220 */ /* 0x000fe20000410000 */
[----:B------:R-:W-:Y:S02]  /*53c0*/  LEA R208, R208, R163, 0x2 ;  /* 0x000000a3d0d07211 */ /* 0x000fe400078e10ff */
[----:B------:R-:W-:Y:S01]  /*53d0*/  FFMA.FTZ R68, R204, R69, R207 ;  /* 0x00000045cc447223 */ /* 0x000fe200000100cf */
[----:B------:R-:W-:-:S03]  /*53e0*/  FMUL.FTZ R204, R74, R71 ;  /* 0x000000474acc7220 */ /* 0x000fc60000410000 */
[----:B------:R-:W-:Y:S01]  /*53f0*/  FFMA.FTZ R67, R201, R68, R206 ;  /* 0x00000044c9437223 */ /* 0x000fe200000100ce */
[----:B------:R-:W-:Y:S02]  /*5400*/  @!P0 IMAD R201, R66, 0x8, R163 ;  /* 0x0000000842c98824 */ /* 0x000fe400078e02a3 */
[----:B------:R-:W-:Y:S01]  /*5410*/  FMUL.FTZ R206, R72, R190 ;  /* 0x000000be48ce7220 */ /* 0x000fe20000410000 */
[----:B------:R-:W-:Y:S01]  /*5420*/  FFMA.FTZ R66, R200, R67, R203 ;  /* 0x00000043c8427223 */ /* 0x000fe200000100cb */
[----:B------:R-:W-:Y:S01]  /*5430*/  FMUL.FTZ R200, R197, R220 ;  /* 0x000000dcc5c87220 */ /* 0x000fe20000410000 */
[----:B-1----:R0:W-:Y:S01]  /*5440*/  @!P0 STS.64 [R201+0x3ec0], R136 ;  /* 0x003ec088c9008388 */ /* 0x0021e20000000a00 */
[----:B------:R-:W-:Y:S01]  /*5450*/  FMUL.FTZ R197, R248, R65 ;  /* 0x00000041f8c57220 */ /* 0x000fe20000410000 */
[----:B------:R-:W-:Y:S01]  /*5460*/  FFMA.FTZ R251, R251, R66, R202 ;  /* 0x00000042fbfb7223 */ /* 0x000fe200000100ca */
[----:B------:R-:W-:Y:S01]  /*5470*/  FMUL.FTZ R202, R23, R220 ;  /* 0x000000dc17ca7220 */ /* 0x000fe20000410000 */
[----:B------:R-:W-:Y:S01]  /*5480*/  FFMA.FTZ R43, R59, R200, R43 ;  /* 0x000000c83b2b7223 */ /* 0x000fe2000001002b */
[----:B------:R-:W-:Y:S01]  /*5490*/  FMUL.FTZ R198, R79, R66 ;  /* 0x000000424fc67220 */ /* 0x000fe20000410000 */
[----:B------:R-:W-:Y:S01]  /*54a0*/  FFMA.FTZ R247, R196, R251, R247 ;  /* 0x000000fbc4f77223 */ /* 0x000fe200000100f7 */
[----:B------:R1:W-:Y:S01]  /*54b0*/  STS [R64+0x10bc], R197 ;  /* 0x0010bcc540007388 */ /* 0x0003e20000000800 */
[----:B------:R-:W-:Y:S01]  /*54c0*/  FMUL.FTZ R203, R76, R69 ;  /* 0x000000454ccb7220 */ /* 0x000fe20000410000 */
[----:B------:R-:W-:Y:S01]  /*54d0*/  FMUL.FTZ R213, R19, R206 ;  /* 0x000000ce13d57220 */ /* 0x000fe20000410000 */
[----:B------:R-:W-:Y:S01]  /*54e0*/  FFMA.FTZ R245, R245, R247, R0 ;  /* 0x000000f7f5f57223 */ /* 0x000fe20000010000 */
[----:B------:R-:W-:Y:S01]  /*54f0*/  FMUL.FTZ R0, R82, R244 ;  /* 0x000000f452007220 */ /* 0x000fe20000410000 */
[C---:B0-----:R-:W-:Y:S01]  /*5500*/  FMUL.FTZ R137, R249.reuse, R202 ;  /* 0x000000caf9897220 */ /* 0x041fe20000410000 */
[----:B------:R-:W-:Y:S01]  /*5510*/  FMUL.FTZ R249, R249, R65 ;  /* 0x00000041f9f97220 */ /* 0x000fe20000410000 */
[----:B------:R-:W-:Y:S01]  /*5520*/  FMUL.FTZ R65, R195, R224 ;  /* 0x000000e0c3417220 */ /* 0x000fe20000410000 */
[----:B------:R-:W-:Y:S01]  /*5530*/  FFMA.FTZ R0, R15, -R0, R194 ;  /* 0x800000000f007223 */ /* 0x000fe200000100c2 */
[----:B------:R-:W-:Y:S01]  /*5540*/  FMUL.FTZ R196, R81, R247 ;  /* 0x000000f751c47220 */ /* 0x000fe20000410000 */
[----:B------:R-:W-:Y:S01]  /*5550*/  FFMA.FTZ R248, R248, R200, R137 ;  /* 0x000000c8f8f87223 */ /* 0x000fe20000010089 */
[----:B------:R-:W-:Y:S01]  /*5560*/  FMUL.FTZ R137, R80, R251 ;  /* 0x000000fb50897220 */ /* 0x000fe20000410000 */
[----:B------:R0:W-:Y:S01]  /*5570*/  STS [R64+0x10b8], R65 ;  /* 0x0010b84140007388 */ /* 0x0001e20000000800 */
[----:B-1----:R-:W-:-:S03]  /*5580*/  FMUL.FTZ R197, R78, R67 ;  /* 0x000000434ec57220 */ /* 0x002fc60000410000 */
[----:B------:R1:W-:Y:S04]  /*5590*/  STS [R64+0x10ac], R217 ;  /* 0x0010acd940007388 */ /* 0x0003e80000000800 */
[----:B------:R2:W-:Y:S01]  /*55a0*/  STS [R64+0x10a8], R213 ;  /* 0x0010a8d540007388 */ /* 0x0005e20000000800 */
[----:B0-----:R-:W-:-:S04]  /*55b0*/  FMUL.FTZ R65, R82, R245 ;  /* 0x000000f552417220 */ /* 0x001fc80000410000 */
[----:B------:R-:W-:Y:S01]  /*55c0*/  FFMA.FTZ R136, R0, R65, RZ ;  /* 0x0000004100887223 */ /* 0x000fe200000100ff */
[----:B-1----:R-:W-:-:S03]  /*55d0*/  VIADD R217, R168, 0x380 ;  /* 0x00000380a8d97836 */ /* 0x002fc60000000000 */
[----:B------:R-:W-:Y:S01]  /*55e0*/  FFMA.FTZ R195, R237, R196, R136 ;  /* 0x000000c4edc37223 */ /* 0x000fe20000010088 */
[----:B------:R-:W-:Y:S01]  /*55f0*/  FMUL.FTZ R136, R61, R193 ;  /* 0x000000c13d887220 */ /* 0x000fe20000410000 */
[----:B--2---:R-:W-:Y:S02]  /*5600*/  VIADD R213, R168, 0x300 ;  /* 0x00000300a8d57836 */ /* 0x004fe40000000000 */
[----:B------:R-:W-:Y:S01]  /*5610*/  FFMA.FTZ R200, R236, R137, R195 ;  /* 0x00000089ecc87223 */ /* 0x000fe200000100c3 */
[----:B------:R-:W-:Y:S01]  /*5620*/  FMUL.FTZ R195, R62, R192 ;  /* 0x000000c03ec37220 */ /* 0x000fe20000410000 */
[----:B------:R-:W-:Y:S02]  /*5630*/  FMUL.FTZ R209, R16, R136 ;  /* 0x0000008810d17220 */ /* 0x000fe40000410000 */
[----:B------:R-:W-:Y:S01]  /*5640*/  FFMA.FTZ R201, R235, R198, R200 ;  /* 0x000000c6ebc97223 */ /* 0x000fe200000100c8 */
[----:B------:R-:W-:Y:S01]  /*5650*/  FMUL.FTZ R200, R77, R68 ;  /* 0x000000444dc87220 */ /* 0x000fe20000410000 */
[----:B------:R-:W-:Y:S01]  /*5660*/  FMUL.FTZ R207, R17, R195 ;  /* 0x000000c311cf7220 */ /* 0x000fe20000410000 */
[----:B------:R0:W-:Y:S01]  /*5670*/  STS [R64+0x10b4], R209 ;  /* 0x0010b4d140007388 */ /* 0x0001e20000000800 */
[----:B------:R-:W-:-:S03]  /*5680*/  FFMA.FTZ R202, R234, R197, R201 ;  /* 0x000000c5eaca7223 */ /* 0x000fc600000100c9 */
[----:B------:R1:W-:Y:S01]  /*5690*/  STS [R64+0x10b0], R207 ;  /* 0x0010b0cf40007388 */ /* 0x0003e20000000800 */
[----:B------:R-:W-:-:S04]  /*56a0*/  FFMA.FTZ R201, R233, R200, R202 ;  /* 0x000000c8e9c97223 */ /* 0x000fc800000100ca */
[----:B------:R-:W-:Y:S01]  /*56b0*/  FFMA.FTZ R202, R232, R203, R201 ;  /* 0x000000cbe8ca7223 */ /* 0x000fe200000100c9 */
[----:B0-----:R-:W-:-:S03]  /*56c0*/  FMUL.FTZ R209, R21, R204 ;  /* 0x000000cc15d17220 */ /* 0x001fc60000410000 */
[----:B------:R-:W-:Y:S02]  /*56d0*/  FFMA.FTZ R201, R231, R205, R202 ;  /* 0x000000cde7c97223 */ /* 0x000fe400000100ca */
[----:B------:R0:W-:Y:S02]  /*56e0*/  STS [R64+0x10a0], R209 ;  /* 0x0010a0d140007388 */ /* 0x0001e40000000800 */
[----:B------:R-:W-:Y:S01]  /*56f0*/  FFMA.FTZ R202, R230, R204, R201 ;  /* 0x000000cce6ca7223 */ /* 0x000fe200000100c9 */
[----:B------:R-:W-:Y:S01]  /*5700*/  FMUL.FTZ R201, R73, R189 ;  /* 0x000000bd49c97220 */ /* 0x000fe20000410000 */
[----:B------:R-:W-:-:S03]  /*5710*/  LEA.HI.SX32 R204, R213, R168, 0x1b ;  /* 0x000000a8d5cc7211 */ /* 0x000fc600078fdaff */
[-C--:B-1----:R-:W-:Y:S01]  /*5720*/  FFMA.FTZ R207, R229, R201.reuse, R202 ;  /* 0x000000c9e5cf7223 */ /* 0x082fe200000100ca */
[----:B------:R-:W-:Y:S01]  /*5730*/  FMUL.FTZ R211, R20, R201 ;  /* 0x000000c914d37220 */ /* 0x000fe20000410000 */
[----:B------:R-:W-:Y:S01]  /*5740*/  FMUL.FTZ R201, R22, R205 ;  /* 0x000000cd16c97220 */ /* 0x000fe20000410000 */
        /* <DEDUP_REMOVED lines=9> */
[----:B------:R-:W-:Y:S01]  /*57e0*/  FFMA.FTZ R200, R226, R195, R215 ;  /* 0x000000c3e2c87223 */ /* 0x000fe200000100d7 */
[----:B------:R-:W-:Y:S01]  /*57f0*/  FMUL.FTZ R195, R243, R196 ;  /* 0x000000c4f3c37220 */ /* 0x000fe20000410000 */
[C---:B0-----:R-:W-:Y:S01]  /*5800*/  VIADD R209, R168.reuse, 0x180 ;  /* 0x00000180a8d17836 */ /* 0x041fe20000000000 */
[----:B------:R0:W-:Y:S01]  /*5810*/  STS [R64+0x1098], R207 ;  /* 0x001098cf40007388 */ /* 0x0001e20000000800 */
[----:B------:R-:W-:Y:S01]  /*5820*/  FFMA.FTZ R200, R225, R136, R200 ;  /* 0x00000088e1c87223 */ /* 0x000fe200000100c8 */
[----:B-1----:R-:W-:Y:S01]  /*5830*/  FMUL.FTZ R201, R241, R198 ;  /* 0x000000c6f1c97220 */ /* 0x002fe20000410000 */
[C---:B------:R-:W-:Y:S01]  /*5840*/  IADD3 R215, R168.reuse, 0x340, RZ ;  /* 0x00000340a8d77810 */ /* 0x040fe20007ffe0ff */
[----:B------:R1:W-:Y:S01]  /*5850*/  STS [R64+0x1094], R205 ;  /* 0x001094cd40007388 */ /* 0x0003e20000000800 */
[----:B------:R-:W-:Y:S01]  /*5860*/  FFMA.FTZ R224, R199, R224, R200 ;  /* 0x000000e0c7e07223 */ /* 0x000fe200000100c8 */
[----:B------:R-:W-:Y:S01]  /*5870*/  IADD3 R199, R168, 0x40, RZ ;  /* 0x00000040a8c77810 */ /* 0x000fe20007ffe0ff */
[----:B------:R-:W-:Y:S01]  /*5880*/  FMUL.FTZ R65, R98, R194 ;  /* 0x000000c262417220 */ /* 0x000fe20000410000 */
[----:B------:R3:W-:Y:S01]  /*5890*/  STS [R64+0x1090], R203 ;  /* 0x001090cb40007388 */ /* 0x0007e20000000800 */
[C---:B--2---:R-:W-:Y:S01]  /*58a0*/  IADD3 R211, R168.reuse, 0x2c0, RZ ;  /* 0x000002c0a8d37810 */ /* 0x044fe20007ffe0ff */
[C---:B0-----:R-:W-:Y:S01]  /*58b0*/  VIADD R207, R168.reuse, 0x100 ;  /* 0x00000100a8cf7836 */ /* 0x041fe20000000000 */
[-C--:B------:R-:W-:Y:S01]  /*58c0*/  LEA.HI.SX32 R136, R168, R168.reuse, 0x1b ;  /* 0x000000a8a8887211 */ /* 0x080fe200078fdaff */
[----:B------:R0:W-:Y:S01]  /*58d0*/  STS [R64+0x108c], R201 ;  /* 0x00108cc940007388 */ /* 0x0001e20000000800 */
[----:B------:R-:W-:-:S02]  /*58e0*/  LEA.HI.SX32 R198, R209, R168, 0x1b ;  /* 0x000000a8d1c67211 */ /* 0x000fc400078fdaff */
[C---:B-1----:R-:W-:Y:S01]  /*58f0*/  IADD3 R205, R168.reuse, 0xc0, RZ ;  /* 0x000000c0a8cd7810 */ /* 0x042fe20007ffe0ff */
[----:B------:R1:W-:Y:S01]  /*5900*/  STS [R64+0x1088], R197 ;  /* 0x001088c540007388 */ /* 0x0003e20000000800 */
[-C--:B------:R-:W-:Y:S01]  /*5910*/  LEA.HI.SX32 R196, R207, R168.reuse, 0x1b ;  /* 0x000000a8cfc47211 */ /* 0x080fe200078fdaff */
[----:B---3--:R-:W-:Y:S01]  /*5920*/  VIADD R203, R168, 0x80 ;  /* 0x00000080a8cb7836 */ /* 0x008fe20000000000 */
[-C--:B------:R-:W-:Y:S01]  /*5930*/  LEA.HI.SX32 R200, R221, R168.reuse, 0x1b ;  /* 0x000000a8ddc87211 */ /* 0x080fe200078fdaff */
[----:B------:R2:W-:Y:S01]  /*5940*/  STS [R64+0x1084], R195 ;  /* 0x001084c340007388 */ /* 0x0005e20000000800 */
[-C--:B------:R-:W-:Y:S01]  /*5950*/  LEA.HI.SX32 R206, R217, R168.reuse, 0x1b ;  /* 0x000000a8d9ce7211 */ /* 0x080fe200078fdaff */
[--C-:B------:R-:W-:Y:S01]  /*5960*/  IMAD R223, R136, 0x4, R163.reuse ;  /* 0x0000000488df7824 */ /* 0x100fe200078e02a3 */
[----:B0-----:R-:W-:Y:S01]  /*5970*/  IADD3 R201, R168, 0x140, RZ ;  /* 0x00000140a8c97810 */ /* 0x001fe20007ffe0ff */
[----:B------:R0:W-:Y:S01]  /*5980*/  STS [R64+0x1080], R137 ;  /* 0x0010808940007388 */ /* 0x0001e20000000800 */
[-C--:B------:R-:W-:Y:S01]  /*5990*/  LEA.HI.SX32 R194, R203, R168.reuse, 0x1b ;  /* 0x000000a8cbc27211 */ /* 0x080fe200078fdaff */
[--C-:B------:R-:W-:Y:S01]  /*59a0*/  IMAD R219, R196, 0x4, R163.reuse ;  /* 0x00000004c4db7824 */ /* 0x100fe200078e02a3 */
[C---:B-1----:R-:W-:Y:S01]  /*59b0*/  IADD3 R197, R168.reuse, 0x1c0, RZ ;  /* 0x000001c0a8c57810 */ /* 0x042fe20007ffe0ff */
[----:B------:R-:W-:Y:S01]  /*59c0*/  BAR.SYNC.DEFER_BLOCKING 0x0 ;  /* 0x0000000000007b1d */ /* 0x000fe20000010000 */
[-C--:B------:R-:W-:Y:S01]  /*59d0*/  LEA.HI.SX32 R222, R199, R168.reuse, 0x1b ;  /* 0x000000a8c7de7211 */ /* 0x080fe200078fdaff */
[----:B--2---:R-:W-:Y:S01]  /*59e0*/  VIADD R195, R168, 0x280 ;  /* 0x00000280a8c37836 */ /* 0x004fe20000000000 */
[-C--:B------:R-:W-:Y:S01]  /*59f0*/  LEA.HI.SX32 R220, R205, R168.reuse, 0x1b ;  /* 0x000000a8cddc7211 */ /* 0x080fe200078fdaff */
[--C-:B------:R-:W-:Y:S01]  /*5a00*/  IMAD R221, R194, 0x4, R163.reuse ;  /* 0x00000004c2dd7824 */ /* 0x100fe200078e02a3 */
[-C--:B------:R-:W-:Y:S01]  /*5a10*/  LEA.HI.SX32 R218, R201, R168.reuse, 0x1b ;  /* 0x000000a8c9da7211 */ /* 0x080fe200078fdaff */
[--C-:B------:R-:W-:Y:S01]  /*5a20*/  IMAD R217, R198, 0x4, R163.reuse ;  /* 0x00000004c6d97824 */ /* 0x100fe200078e02a3 */
[----:B0-----:R-:W-:Y:S01]  /*5a30*/  IADD3 R137, R168, 0x240, RZ ;  /* 0x00000240a8897810 */ /* 0x001fe20007ffe0ff */
[----:B------:R-:W-:Y:S01]  /*5a40*/  IMAD R209, R206, 0x4, R163 ;  /* 0x00000004ced17824 */ /* 0x000fe200078e02a3 */
[----:B------:R-:W-:-:S02]  /*5a50*/  LEA.HI.SX32 R202, R195, R168, 0x1b ;  /* 0x000000a8c3ca7211 */ /* 0x000fc400078fdaff */
[-C--:B------:R-:W-:Y:S02]  /*5a60*/  LEA.HI.SX32 R216, R197, R168.reuse, 0x1b ;  /* 0x000000a8c5d87211 */ /* 0x080fe400078fdaff */
[-C--:B------:R-:W-:Y:S01]  /*5a70*/  LEA.HI.SX32 R214, R137, R168.reuse, 0x1b ;  /* 0x000000a889d67211 */ /* 0x080fe200078fdaff */
[--C-:B------:R-:W-:Y:S01]  /*5a80*/  IMAD R213, R202, 0x4, R163.reuse ;  /* 0x00000004cad57824 */ /* 0x100fe200078e02a3 */
[-C--:B------:R-:W-:Y:S01]  /*5a90*/  LEA.HI.SX32 R212, R211, R168.reuse, 0x1b ;  /* 0x000000a8d3d47211 */ /* 0x080fe200078fdaff */
[--C-:B------:R-:W-:Y:S01]  /*5aa0*/  IMAD R211, R204, 0x4, R163.reuse ;  /* 0x00000004ccd37824 */ /* 0x100fe200078e02a3 */
[----:B------:R-:W-:Y:S01]  /*5ab0*/  LEA.HI.SX32 R210, R215, R168, 0x1b ;  /* 0x000000a8d7d27211 */ /* 0x000fe200078fdaff */
[----:B------:R-:W-:Y:S01]  /*5ac0*/  IMAD R215, R200, 0x4, R163 ;  /* 0x00000004c8d77824 */ /* 0x000fe200078e02a3 */
[-C--:B------:R-:W-:Y:S02]  /*5ad0*/  LEA R222, R222, R163.reuse, 0x2 ;  /* 0x000000a3dede7211 */ /* 0x080fe400078e10ff */
[----:B------:R-:W-:-:S02]  /*5ae0*/  LEA R220, R220, R163, 0x2 ;  /* 0x000000a3dcdc7211 */ /* 0x000fc400078e10ff */
[-C--:B------:R-:W-:Y:S01]  /*5af0*/  LEA R218, R218, R163.reuse, 0x2 ;  /* 0x000000a3dada7211 */ /* 0x080fe200078e10ff */
[----:B------:R-:W0:Y:S01]  /*5b00*/  LDS R207, [R223+0x1080] ;  /* 0x00108000dfcf7984 */ /* 0x000e220000000800 */
[-C--:B------:R-:W-:Y:S02]  /*5b10*/  LEA R216, R216, R163.reuse, 0x2 ;  /* 0x000000a3d8d87211 */ /* 0x080fe400078e10ff */
[-C--:B------:R-:W-:Y:S01]  /*5b20*/  LEA R214, R214, R163.reuse, 0x2 ;  /* 0x000000a3d6d67211 */ /* 0x080fe200078e10ff */
[----:B------:R-:W1:Y:S01]  /*5b30*/  LDS R206, [R222+0x1180] ;  /* 0x00118000dece7984 */ /* 0x000e620000000800 */
[-C--:B------:R-:W-:Y:S02]  /*5b40*/  LEA R212, R212, R163.reuse, 0x2 ;  /* 0x000000a3d4d47211 */ /* 0x080fe400078e10ff */
[----:B------:R-:W-:Y:S01]  /*5b50*/  LEA R210, R210, R163, 0x2 ;  /* 0x000000a3d2d27211 */ /* 0x000fe200078e10ff */
[----:B------:R-:W2:Y:S04]  /*5b60*/  LDS R205, [R221+0x1280] ;  /* 0x00128000ddcd7984 */ /* 0x000ea80000000800 */
[----:B------:R-:W3:Y:S04]  /*5b70*/  LDS R204, [R220+0x1380] ;  /* 0x00138000dccc7984 */ /* 0x000ee80000000800 */
        /* <DEDUP_REMOVED lines=14> */
[----:B------:R3:W-:Y:S01]  /*5c60*/  STS [R64+0x210c], R181 ;  /* 0x00210cb540007388 */ /* 0x0007e20000000800 */
[----:B-1----:R-:W-:-:S03]  /*5c70*/  FMUL.FTZ R65, R90, R176 ;  /* 0x000000b05a417220 */ /* 0x002fc60000410000 */
[----:B------:R1:W-:Y:S01]  /*5c80*/  STS [R64+0x2114], R179 ;  /* 0x002114b340007388 */ /* 0x0003e20000000800 */
[----:B--2---:R-:W-:-:S03]  /*5c90*/  FMUL.FTZ R183, R87, R188 ;  /* 0x000000bc57b77220 */ /* 0x004fc60000410000 */
[----:B------:R2:W-:Y:S01]  /*5ca0*/  STS [R64+0x2120], R65 ;  /* 0x0021204140007388 */ /* 0x0005e20000000800 */
[----:B---3--:R-:W-:-:S03]  /*5cb0*/  FMUL.FTZ R181, R88, R174 ;  /* 0x000000ae58b57220 */ /* 0x008fc60000410000 */
[----:B------:R3:W-:Y:S01]  /*5cc0*/  STS [R64+0x2108], R182 ;  /* 0x002108b640007388 */ /* 0x0007e20000000800 */
[----:B-1----:R-:W-:-:S03]  /*5cd0*/  FMUL.FTZ R179, R85, R186 ;  /* 0x000000ba55b37220 */ /* 0x002fc60000410000 */
[----:B------:R1:W-:Y:S01]  /*5ce0*/  STS [R64+0x2110], R180 ;  /* 0x002110b440007388 */ /* 0x0003e20000000800 */
[----:B--2---:R-:W-:-:S03]  /*5cf0*/  HFMA2.MMA R65, -RZ, RZ, 0, 0 ;  /* 0x00000000ff417435 */ /* 0x004fc600000001ff */
[----:B------:R2:W-:Y:S01]  /*5d00*/  STS [R64+0x2118], R178 ;  /* 0x002118b240007388 */ /* 0x0005e20000000800 */
[----:B---3--:R-:W-:-:S03]  /*5d10*/  IADD3 R182, R25, -UR49, -R168 ;  /* 0x8000003119b67c10 */ /* 0x008fc6000fffe8a8 */
[----:B------:R-:W-:Y:S01]  /*5d20*/  STS [R64+0x211c], R177 ;  /* 0x00211cb140007388 */ /* 0x000fe20000000800 */
[----:B-1----:R-:W-:Y:S01]  /*5d30*/  IMAD R180, R128, UR46, RZ ;  /* 0x0000002e80b47c24 */ /* 0x002fe2000f8e02ff */
[----:B------:R-:W-:Y:S02]  /*5d40*/  ISETP.GE.AND P1, PT, R182, 0x1, PT ;  /* 0x00000001b600780c */ /* 0x000fe40003f26270 */
[----:B------:R-:W-:Y:S01]  /*5d50*/  STS [R64+0x2124], R175 ;  /* 0x002124af40007388 */ /* 0x000fe20000000800 */
[----:B--2---:R-:W-:-:S03]  /*5d60*/  IMAD R178, R124, UR46, RZ ;  /* 0x0000002e7cb27c24 */ /* 0x004fc6000f8e02ff */
[----:B------:R1:W-:Y:S04]  /*5d70*/  STS [R64+0x2128], R181 ;  /* 0x002128b540007388 */ /* 0x0003e80000000800 */
[----:B------:R-:W-:Y:S04]  /*5d80*/  STS [R64+0x212c], R183 ;  /* 0x00212cb740007388 */ /* 0x000fe80000000800 */
[----:B------:R-:W-:Y:S01]  /*5d90*/  STS [R64+0x2130], R187 ;  /* 0x002130bb40007388 */ /* 0x000fe20000000800 */
[----:B-1----:R-:W-:-:S03]  /*5da0*/  IMAD R181, R129, UR45, R180 ;  /* 0x0000002d81b57c24 */ /* 0x002fc6000f8e02b4 */
[----:B------:R-:W-:Y:S04]  /*5db0*/  STS [R64+0x2134], R179 ;  /* 0x002134b340007388 */ /* 0x000fe80000000800 */
[----:B------:R-:W-:Y:S04]  /*5dc0*/  STS [R64+0x2138], R185 ;  /* 0x002138b940007388 */ /* 0x000fe80000000800 */
[----:B------:R1:W-:Y:S02]  /*5dd0*/  STS [R64+0x213c], R184 ;  /* 0x00213cb840007388 */ /* 0x0003e40000000800 */
[----:B-1----:R-:W-:-:S04]  /*5de0*/  IMAD.MOV.U32 R64, RZ, RZ, R168 ;  /* 0x000000ffff407224 */ /* 0x002fc800078e00a8 */
[----:B------:R-:W-:-:S04]  /*5df0*/  IMAD.WIDE.U32 R176, R124, UR45, R64 ;  /* 0x0000002d7cb07c25 */ /* 0x000fc8000f8e0040 */
[----:B------:R-:W-:-:S04]  /*5e00*/  IMAD.WIDE.U32 R174, R128, UR45, R64 ;  /* 0x0000002d80ae7c25 */ /* 0x000fc8000f8e0040 */
[----:B------:R-:W-:Y:S01]  /*5e10*/  IMAD R65, R125, UR45, R178 ;  /* 0x0000002d7d417c24 */ /* 0x000fe2000f8e02b2 */
[----:B------:R-:W-:Y:S02]  /*5e20*/  SHF.R.S32.HI R178, RZ, 0x1f, R171 ;  /* 0x0000001fffb27819 */ /* 0x000fe400000114ab */
[----:B------:R-:W-:Y:S01]  /*5e30*/  IADD3 R175, R175, R181, RZ ;  /* 0x000000b5afaf7210 */ /* 0x000fe20007ffe0ff */
[----:B------:R-:W-:Y:S02]  /*5e40*/  IMAD.IADD R177, R177, 0x1, R65 ;  /* 0x00000001b1b17824 */ /* 0x000fe400078e0241 */
[C---:B------:R-:W-:Y:S02]  /*5e50*/  IMAD R64, R178.reuse, UR40, RZ ;  /* 0x00000028b2407c24 */ /* 0x040fe4000f8e02ff */
[----:B------:R-:W-:Y:S02]  /*5e60*/  IMAD R178, R178, UR42, RZ ;  /* 0x0000002ab2b27c24 */ /* 0x000fe4000f8e02ff */
[----:B------:R-:W-:-:S02]  /*5e70*/  IMAD R65, R171, UR41, R64 ;  /* 0x00000029ab417c24 */ /* 0x000fc4000f8e0240 */
[C---:B------:R-:W-:Y:S02]  /*5e80*/  IMAD R183, R171.reuse, UR43, R178 ;  /* 0x0000002babb77c24 */ /* 0x040fe4000f8e02b2 */
[----:B------:R-:W-:-:S04]  /*5e90*/  IMAD.WIDE.U32 R176, R171, UR40, R176 ;  /* 0x00000028abb07c25 */ /* 0x000fc8000f8e00b0 */
[----:B------:R-:W-:Y:S01]  /*5ea0*/  IMAD.WIDE.U32 R174, R171, UR42, R174 ;  /* 0x0000002aabae7c25 */ /* 0x000fe2000f8e00ae */
[----:B------:R-:W-:Y:S01]  /*5eb0*/  BAR.SYNC.DEFER_BLOCKING 0x0 ;  /* 0x0000000000007b1d */ /* 0x000fe20000010000 */
[----:B------:R-:W-:Y:S02]  /*5ec0*/  IADD3 R178, P2, R176, UR49, RZ ;  /* 0x00000031b0b27c10 */ /* 0x000fe4000ff5e0ff */
[----:B------:R-:W-:Y:S01]  /*5ed0*/  IMAD.IADD R184, R177, 0x1, R65 ;  /* 0x00000001b1b87824 */ /* 0x000fe200078e0241 */
[----:B------:R-:W-:Y:S02]  /*5ee0*/  IADD3 R183, R175, R183, RZ ;  /* 0x000000b7afb77210 */ /* 0x000fe40007ffe0ff */
[----:B------:R-:W-:Y:S02]  /*5ef0*/  IADD3 R64, P3, R174, UR49, RZ ;  /* 0x00000031ae407c10 */ /* 0x000fe4000ff7e0ff */
[----:B------:R-:W-:Y:S02]  /*5f00*/  IADD3.X R179, R184, UR18, RZ, P2, !PT ;  /* 0x00000012b8b37c10 */ /* 0x000fe400097fe4ff */
[----:B------:R-:W-:Y:S01]  /*5f10*/  IADD3.X R65, R183, UR18, RZ, P3, !PT ;  /* 0x00000012b7417c10 */ /* 0x000fe20009ffe4ff */
[----:B0---4-:R-:W-:Y:S08]  /*5f20*/  @!P1 BRA `(.L_x_4703) ;  /* 0x0000000000409947 */ /* 0x011ff00003800000 */
[----:B------:R-:W0:Y:S01]  /*5f30*/  LDS R223, [R223+0x2100] ;  /* 0x00210000dfdf7984 */ /* 0x000e220000000800 */
[----:B------:R-:W-:Y:S02]  /*5f40*/  USHF.R.S32.HI UR18, URZ, 0x1f, UR5 ;  /* 0x0000001f3f127899 */ /* 0x000fe40008011405 */
[----:B------:R-:W-:-:S04]  /*5f50*/  IMAD.WIDE.U32 R178, R126, UR5, R178 ;  /* 0x000000057eb27c25 */ /* 0x000fc8000f8e00b2 */
[----:B------:R-:W-:-:S04]  /*5f60*/  IMAD.WIDE.U32 R64, R130, UR5, R64 ;  /* 0x0000000582407c25 */ /* 0x000fc8000f8e0040 */
[----:B------:R-:W-:-:S04]  /*5f70*/  IMAD R180, R126, UR18, RZ ;  /* 0x000000127eb47c24 */ /* 0x000fc8000f8e02ff */
[----:B------:R-:W-:Y:S01]  /*5f80*/  IMAD R181, R127, UR5, R180 ;  /* 0x000000057fb57c24 */ /* 0x000fe2000f8e02b4 */
[----:B------:R-:W-:-:S03]  /*5f90*/  LEA R180, P1, R178, UR28, 0x2 ;  /* 0x0000001cb2b47c11 */ /* 0x000fc6000f8210ff */
[----:B------:R-:W-:-:S05]  /*5fa0*/  IMAD.IADD R181, R179, 0x1, R181 ;  /* 0x00000001b3b57824 */ /* 0x000fca00078e02b5 */
[----:B------:R-:W-:Y:S01]  /*5fb0*/  LEA.HI.X R181, R178, UR29, R181, 0x2, P1 ;  /* 0x0000001db2b57c11 */ /* 0x000fe200088f14b5 */
[----:B------:R-:W-:-:S04]  /*5fc0*/  IMAD R178, R130, UR18, RZ ;  /* 0x0000001282b27c24 */ /* 0x000fc8000f8e02ff */
[----:B------:R-:W-:Y:S01]  /*5fd0*/  IMAD R179, R131, UR5, R178 ;  /* 0x0000000583b37c24 */ /* 0x000fe2000f8e02b2 */
[----:B------:R-:W-:Y:S01]  /*5fe0*/  LEA R178, P1, R64, UR30, 0x2 ;  /* 0x0000001e40b27c11 */ /* 0x000fe2000f8210ff */
[----:B------:R1:W-:Y:S03]  /*5ff0*/  REDG.E.ADD.F32.FTZ.RN.STRONG.GPU desc[UR26][R180.64], R207 ;  /* 0x000000cfb40079a6 */ /* 0x0003e6000c10f39a */
[----:B------:R-:W-:-:S04]  /*6000*/  IADD3 R179, R65, R179, RZ ;  /* 0x000000b341b37210 */ /* 0x000fc80007ffe0ff */
[----:B------:R-:W-:-:S05]  /*6010*/  LEA.HI.X R179, R64, UR31, R179, 0x2, P1 ;  /* 0x0000001f40b37c11 */ /* 0x000fca00088f14b3 */
[----:B0-----:R1:W-:Y:S02]  /*6020*/  REDG.E.ADD.F32.FTZ.RN.STRONG.GPU desc[UR26][R178.64], R223 ;  /* 0x000000dfb20079a6 */ /* 0x0013e4000c10f39a */
.L_x_4703:
[----:B------:R-:W-:Y:S05]  /*6030*/  BSYNC B0 ;  /* 0x0000000000007941 */ /* 0x000fea0003800000 */
.L_x_4702:
[C---:B------:R-:W-:Y:S01]  /*6040*/  LEA R64, P1, R176.reuse, UR28, 0x2 ;  /* 0x0000001cb0407c11 */ /* 0x040fe2000f8210ff */
[----:B------:R-:W-:Y:S01]  /*6050*/  USHF.L.U64.HI UR52, UR6, 0x2, UR7 ;  /* 0x0000000206347899 */ /* 0x000fe20008010207 */
[----:B------:R-:W-:Y:S01]  /*6060*/  BSSY B0, `(.L_x_4704) ;  /* 0x0000018000007945 */ /* 0x000fe20003800000 */
[----:B------:R-:W-:Y:S01]  /*6070*/  UIMAD UR18, UR4, -0x400, UR44 ;  /* 0xfffffc00041278a4 */ /* 0x000fe2000f8e022c */
[----:B------:R-:W-:Y:S01]  /*6080*/  LEA.HI.X R65, R176, UR29, R184, 0x2, P1 ;  /* 0x0000001db0417c11 */ /* 0x000fe200088f14b8 */
[----:B------:R-:W-:Y:S01]  /*6090*/  USHF.L.U32 UR53, UR6, 0x2, URZ ;  /* 0x0000000206357899 */ /* 0x000fe2000800063f */
[----:B------:R-:W-:Y:S01]  /*60a0*/  LEA R176, P1, R174, UR30, 0x2 ;  /* 0x0000001eaeb07c11 */ /* 0x000fe2000f8210ff */
[----:B-1----:R-:W-:Y:S01]  /*60b0*/  IMAD R180, R130, UR52, RZ ;  /* 0x0000003482b47c24 */ /* 0x002fe2000f8e02ff */
[----:B------:R-:W-:Y:S02]  /*60c0*/  USHF.R.S32.HI UR19, URZ, 0x1f, UR18 ;  /* 0x0000001f3f137899 */ /* 0x000fe40008011412 */
[----:B------:R-:W-:Y:S01]  /*60d0*/  LEA.HI.X R177, R174, UR31, R183, 0x2, P1 ;  /* 0x0000001faeb17c11 */ /* 0x000fe200088f14b7 */
[----:B------:R-:W-:Y:S01]  /*60e0*/  IMAD R174, R126, UR52, RZ ;  /* 0x000000347eae7c24 */ /* 0x000fe2000f8e02ff */
[----:B------:R0:W1:Y:S01]  /*60f0*/  LDS R183, [R222+0x2200] ;  /* 0x00220000deb77984 */ /* 0x0000620000000800 */
[----:B------:R-:W-:Y:S01]  /*6100*/  ISETP.GE.AND P1, PT, R182, 0x41, PT ;  /* 0x00000041b600780c */ /* 0x000fe20003f26270 */
[----:B------:R-:W-:-:S02]  /*6110*/  IMAD R180, R131, UR53, R180 ;  /* 0x0000003583b47c24 */ /* 0x000fc4000f8e02b4 */
[----:B------:R-:W-:-:S10]  /*6120*/  IMAD R181, R127, UR53, R174 ;  /* 0x000000357fb57c24 */ /* 0x000fd4000f8e02ae */
[----:B0-----:R-:W-:Y:S05]  /*6130*/  @!P1 BRA `(.L_x_4705) ;  /* 0x0000000000289947 */ /* 0x001fea0003800000 */
[----:B------:R-:W-:Y:S01]  /*6140*/  MOV R179, UR18 ;  /* 0x0000001200b37c02 */ /* 0x000fe20008000f00 */
[----:B------:R-:W-:-:S04]  /*6150*/  IMAD.U32 R175, RZ, RZ, UR18 ;  /* 0x00000012ffaf7e24 */ /* 0x000fc8000f8e00ff */
[----:B------:R-:W-:-:S04]  /*6160*/  IMAD.WIDE R174, R175, 0x4, R64 ;  /* 0x00000004afae7825 */ /* 0x000fc800078e0240 */
[----:B------:R-:W-:-:S04]  /*6170*/  IMAD.WIDE R178, R179, 0x4, R176 ;  /* 0x00000004b3b27825 */ /* 0x000fc800078e02b0 */
[----:B------:R-:W-:-:S04]  /*6180*/  IMAD.WIDE.U32 R174, R126, UR53, R174 ;  /* 0x000000357eae7c25 */ /* 0x000fc8000f8e00ae */
[----:B------:R-:W-:-:S04]  /*6190*/  IMAD.WIDE.U32 R178, R130, UR53, R178 ;  /* 0x0000003582b27c25 */ /* 0x000fc8000f8e00b2 */
[----:B------:R-:W-:Y:S01]  /*61a0*/  IMAD.IADD R175, R175, 0x1, R181 ;  /* 0x00000001afaf7824 */ /* 0x000fe200078e02b5 */
[----:B------:R-:W-:-:S04]  /*61b0*/  IADD3 R179, R179, R180, RZ ;  /* 0x000000b4b3b37210 */ /* 0x000fc80007ffe0ff */
[----:B------:R0:W-:Y:S04]  /*61c0*/  REDG.E.ADD.F32.FTZ.RN.STRONG.GPU desc[UR26][R174.64+-0xf00], R206 ;  /* 0xfff100ceae0079a6 */ /* 0x0001e8000c10f39a */
[----:B-1----:R0:W-:Y:S02]  /*61d0*/  REDG.E.ADD.F32.FTZ.RN.STRONG.GPU desc[UR26][R178.64+-0xf00], R183 ;  /* 0xfff100b7b20079a6 */ /* 0x0021e4000c10f39a */
.L_x_4705:
[----:B------:R-:W-:Y:S05]  /*61e0*/  BSYNC B0 ;  /* 0x0000000000007941 */ /* 0x000fea0003800000 */
.L_x_4704:
[----:B------:R-:W2:Y:S01]  /*61f0*/  LDS R221, [R221+0x2300] ;  /* 0x00230000dddd7984 */ /* 0x000ea20000000800 */
[----:B------:R-:W-:Y:S01]  /*6200*/  USHF.L.U32 UR52, UR18, 0x2, URZ ;  /* 0x0000000212347899 */ /* 0x000fe2000800063f */
[----:B------:R-:W-:Y:S01]  /*6210*/  BSSY B0, `(.L_x_4706) ;  /* 0x0000010000007945 */ /* 0x000fe20003800000 */
[----:B------:R-:W-:Y:S01]  /*6220*/  USHF.L.U64.HI UR18, UR18, 0x2, UR19 ;  /* 0x0000000212127899 */ /* 0x000fe20008010213 */
[----:B------:R-:W-:-:S03]  /*6230*/  FADD.FTZ R224, R224, R249 ;  /* 0x000000f9e0e07221 */ /* 0x000fc60000010000 */
[----:B------:R-:W-:Y:S02]  /*6240*/  IADD3 R64, P1, R64, UR52, RZ ;  /* 0x0000003440407c10 */ /* 0x000fe4000ff3e0ff */
[----:B0-----:R-:W-:Y:S02]  /*6250*/  IADD3 R174, P2, R176, UR52, RZ ;  /* 0x00000034b0ae7c10 */ /* 0x001fe4000ff5e0ff */
        /* <DEDUP_REMOVED lines=10> */
[----:B--2---:R0:W-:Y:S02]  /*6300*/  REDG.E.ADD.F32.FTZ.RN.STRONG.GPU desc[UR26][R174.64+-0xe00], R221 ;  /* 0xfff200ddae0079a6 */ /* 0x0041e4000c10f39a */
.L_x_4707:
[----:B------:R-:W-:Y:S05]  /*6310*/  BSYNC B0 ;  /* 0x0000000000007941 */ /* 0x000fea0003800000 */
.L_x_4706:
[----:B------:R3:W4:Y:S01]  /*6320*/  LDS R177, [R220+0x2400] ;  /* 0x00240000dcb17984 */ /* 0x0007220000000800 */
[----:B------:R-:W-:Y:S04]  /*6330*/  BSSY B0, `(.L_x_4708) ;  /* 0x0000004000007945 */ /* 0x000fe80003800000 */
[----:B------:R-:W-:Y:S05]  /*6340*/  @!P2 BRA `(.L_x_4709) ;  /* 0x000000000008a947 */ /* 0x000fea0003800000 */
[----:B------:R0:W-:Y:S04]  /*6350*/  REDG.E.ADD.F32.FTZ.RN.STRONG.GPU desc[UR26][R64.64+-0xd00], R204 ;  /* 0xfff300cc400079a6 */ /* 0x0001e8000c10f39a */
[----:B----4-:R0:W-:Y:S02]  /*6360*/  REDG.E.ADD.F32.FTZ.RN.STRONG.GPU desc[UR26][R174.64+-0xd00], R177 ;  /* 0xfff300b1ae0079a6 */ /* 0x0101e4000c10f39a */
.L_x_4709:
[----:B------:R-:W-:Y:S05]  /*6370*/  BSYNC B0 ;  /* 0x0000000000007941 */ /* 0x000fea0003800000 */
.L_x_4708:
        /* <DEDUP_REMOVED lines=11> */
.L_x_4711:
[----:B------:R-:W-:Y:S05]  /*6430*/  BSYNC B0 ;  /* 0x0000000000007941 */ /* 0x000fea0003800000 */
.L_x_4710:
[----:B0---4-:R0:W4:Y:S01]  /*6440*/  LDS R177, [R218+0x2600] ;  /* 0x00260000dab17984 */ /* 0x0111220000000800 */
[----:B------:R-:W-:Y:S04]  /*6450*/  BSSY B0, `(.L_x_4712) ;  /* 0x0000004000007945 */ /* 0x000fe80003800000 */
[----:B------:R-:W-:Y:S05]  /*6460*/  @!P1 BRA `(.L_x_4713) ;  /* 0x0000000000089947 */ /* 0x000fea0003800000 */
[----:B------:R0:W-:Y:S04]  /*6470*/  REDG.E.ADD.F32.FTZ.RN.STRONG.GPU desc[UR26][R64.64+-0xb00], R202 ;  /* 0xfff500ca400079a6 */ /* 0x0001e8000c10f39a */
[----:B----4-:R0:W-:Y:S02]  /*6480*/  REDG.E.ADD.F32.FTZ.RN.STRONG.GPU desc[UR26][R174.64+-0xb00], R177 ;  /* 0xfff500b1ae0079a6 */ /* 0x0101e4000c10f39a */
.L_x_4713:
[----:B------:R-:W-:Y:S05]  /*6490*/  BSYNC B0 ;  /* 0x0000000000007941 */ /* 0x000fea0003800000 */
.L_x_4712:
[----:B------:R-:W0:Y:S01]  /*64a0*/  LDS R217, [R217+0x2700] ;  /* 0x00270000d9d97984 */ /* 0x000e220000000800 */
[----:B------:R-:W-:Y:S04]  /*64b0*/  BSSY B0, `(.L_x_4714) ;  /* 0x0000004000007945 */ /* 0x000fe80003800000 */
[----:B------:R-:W-:Y:S05]  /*64c0*/  @!P2 BRA `(.L_x_4715) ;  /* 0x000000000008a947 */ /* 0x000fea0003800000 */
[----:B------:R1:W-:Y:S04]  /*64d0*/  REDG.E.ADD.F32.FTZ.RN.STRONG.GPU desc[UR26][R64.64+-0xa00], R201 ;  /* 0xfff600c9400079a6 */ /* 0x0003e8000c10f39a */
[----:B0-----:R0:W-:Y:S02]  /*64e0*/  REDG.E.ADD.F32.FTZ.RN.STRONG.GPU desc[UR26][R174.64+-0xa00], R217 ;  /* 0xfff600d9ae0079a6 */ /* 0x0011e4000c10f39a */
.L_x_4715:
[----:B------:R-:W-:Y:S05]  /*64f0*/  BSYNC B0 ;  /* 0x0000000000007941 */ /* 0x000fea0003800000 */
.L_x_4714:
[----:B0---4-:R0:W4:Y:S01]  /*6500*/  LDS R177, [R216+0x2800] ;  /* 0x00280000d8b17984 */ /* 0x0111220000000800 */
[----:B------:R-:W-:Y:S04]  /*6510*/  BSSY B0, `(.L_x_4716) ;  /* 0x0000004000007945 */ /* 0x000fe80003800000 */
[----:B------:R-:W-:Y:S05]  /*6520*/  @!P3 BRA `(.L_x_4717) ;  /* 0x000000000008b947 */ /* 0x000fea0003800000 */
[----:B------:R0:W-:Y:S04]  /*6530*/  REDG.E.ADD.F32.FTZ.RN.STRONG.GPU desc[UR26][R64.64+-0x900], R200 ;  /* 0xfff700c8400079a6 */ /* 0x0001e8000c10f39a */
[----:B----4-:R0:W-:Y:S02]  /*6540*/  REDG.E.ADD.F32.FTZ.RN.STRONG.GPU desc[UR26][R174.64+-0x900], R177 ;  /* 0xfff700b1ae0079a6 */ /* 0x0101e4000c10f39a */
.L_x_4717:
[----:B------:R-:W-:Y:S05]  /*6550*/  BSYNC B0 ;  /* 0x0000000000007941 */ /* 0x000fea0003800000 */
.L_x_4716:
[----:B------:R-:W0:Y:S01]  /*6560*/  LDS R215, [R215+0x2900] ;  /* 0x00290000d7d77984 */ /* 0x000e220000000800 */
[----:B------:R-:W-:Y:S04]  /*6570*/  BSSY B0, `(.L_x_4718) ;  /* 0x0000004000007945 */ /* 0x000fe80003800000 */
[----:B------:R-:W-:Y:S05]  /*6580*/  @!P4 BRA `(.L_x_4719) ;  /* 0x000000000008c947 */ /* 0x000fea0003800000 */
[----:B------:R1:W-:Y:S04]  /*6590*/  REDG.E.ADD.F32.FTZ.RN.STRONG.GPU desc[UR26][R64.64+-0x800], R199 ;  /* 0xfff800c7400079a6 */ /* 0x0003e8000c10f39a */
[----:B0-----:R0:W-:Y:S02]  /*65a0*/  REDG.E.ADD.F32.FTZ.RN.STRONG.GPU desc[UR26][R174.64+-0x800], R215 ;  /* 0xfff800d7ae0079a6 */ /* 0x0011e4000c10f39a */
.L_x_4719:
[----:B------:R-:W-:Y:S05]  /*65b0*/  BSYNC B0 ;  /* 0x0000000000007941 */ /* 0x000fea0003800000 */
.L_x_4718:
[----:B0---4-:R0:W4:Y:S01]  /*65c0*/  LDS R177, [R214+0x2a00] ;  /* 0x002a0000d6b17984 */ /* 0x0111220000000800 */
[----:B------:R-:W-:Y:S04]  /*65d0*/  BSSY B0, `(.L_x_4720) ;  /* 0x0000004000007945 */ /* 0x000fe80003800000 */
[----:B------:R-:W-:Y:S05]  /*65e0*/  @!P5 BRA `(.L_x_4721) ;  /* 0x000000000008d947 */ /* 0x000fea0003800000 */
[----:B------:R0:W-:Y:S04]  /*65f0*/  REDG.E.ADD.F32.FTZ.RN.STRONG.GPU desc[UR26][R64.64+-0x700], R198 ;  /* 0xfff900c6400079a6 */ /* 0x0001e8000c10f39a */
[----:B----4-:R0:W-:Y:S02]  /*6600*/  REDG.E.ADD.F32.FTZ.RN.STRONG.GPU desc[UR26][R174.64+-0x700], R177 ;  /* 0xfff900b1ae0079a6 */ /* 0x0101e4000c10f39a */
.L_x_4721:
[----:B------:R-:W-:Y:S05]  /*6610*/  BSYNC B0 ;  /* 0x0000000000007941 */ /* 0x000fea0003800000 */
.L_x_4720:
        /* <DEDUP_REMOVED lines=11> */
.L_x_4723:
[----:B------:R-:W-:Y:S05]  /*66d0*/  BSYNC B0 ;  /* 0x0000000000007941 */ /* 0x000fea0003800000 */
.L_x_4722:
[----:B0---4-:R0:W4:Y:S01]  /*66e0*/  LDS R177, [R212+0x2c00] ;  /* 0x002c0000d4b17984 */ /* 0x0111220000000800 */
[----:B------:R-:W-:Y:S04]  /*66f0*/  BSSY B0, `(.L_x_4724) ;  /* 0x0000004000007945 */ /* 0x000fe80003800000 */
[----:B------:R-:W-:Y:S05]  /*6700*/  @!P1 BRA `(.L_x_4725) ;  /* 0x0000000000089947 */ /* 0x000fea0003800000 */
[----:B------:R0:W-:Y:S04]  /*6710*/  REDG.E.ADD.F32.FTZ.RN.STRONG.GPU desc[UR26][R64.64+-0x500], R196 ;  /* 0xfffb00c4400079a6 */ /* 0x0001e8000c10f39a */
[----:B----4-:R0:W-:Y:S02]  /*6720*/  REDG.E.ADD.F32.FTZ.RN.STRONG.GPU desc[UR26][R174.64+-0x500], R177 ;  /* 0xfffb00b1ae0079a6 */ /* 0x0101e4000c10f39a */
.L_x_4725:
[----:B------:R-:W-:Y:S05]  /*6730*/  BSYNC B0 ;  /* 0x0000000000007941 */ /* 0x000fea0003800000 */
.L_x_4724:
[----:B------:R-:W0:Y:S01]  /*6740*/  LDS R211, [R211+0x2d00] ;  /* 0x002d0000d3d37984 */ /* 0x000e220000000800 */
[----:B------:R-:W-:Y:S04]  /*6750*/  BSSY B0, `(.L_x_4726) ;  /* 0x0000004000007945 */ /* 0x000fe80003800000 */
[----:B------:R-:W-:Y:S05]  /*6760*/  @!P2 BRA `(.L_x_4727) ;  /* 0x000000000008a947 */ /* 0x000fea0003800000 */
[----:B------:R1:W-:Y:S04]  /*6770*/  REDG.E.ADD.F32.FTZ.RN.STRONG.GPU desc[UR26][R64.64+-0x400], R195 ;  /* 0xfffc00c3400079a6 */ /* 0x0003e8000c10f39a */
[----:B0-----:R0:W-:Y:S02]  /*6780*/  REDG.E.ADD.F32.FTZ.RN.STRONG.GPU desc[UR26][R174.64+-0x400], R211 ;  /* 0xfffc00d3ae0079a6 */ /* 0x0011e4000c10f39a */
.L_x_4727:
[----:B------:R-:W-:Y:S05]  /*6790*/  BSYNC B0 ;  /* 0x0000000000007941 */ /* 0x000fea0003800000 */
.L_x_4726:
[----:B0---4-:R0:W4:Y:S01]  /*67a0*/  LDS R177, [R210+0x2e00] ;  /* 0x002e0000d2b17984 */ /* 0x0111220000000800 */
[----:B------:R-:W-:Y:S04]  /*67b0*/  BSSY B0, `(.L_x_4728) ;  /* 0x0000004000007945 */ /* 0x000fe80003800000 */
[----:B------:R-:W-:Y:S05]  /*67c0*/  @!P3 BRA `(.L_x_4729) ;  /* 0x000000000008b947 */ /* 0x000fea0003800000 */
[----:B------:R0:W-:Y:S04]  /*67d0*/  REDG.E.ADD.F32.FTZ.RN.STRONG.GPU desc[UR26][R64.64+-0x300], R194 ;  /* 0xfffd00c2400079a6 */ /* 0x0001e8000c10f39a */
[----:B----4-:R0:W-:Y:S02]  /*67e0*/  REDG.E.ADD.F32.FTZ.RN.STRONG.GPU desc[UR26][R174.64+-0x300], R177 ;  /* 0xfffd00b1ae0079a6 */ /* 0x0101e4000c10f39a */
.L_x_4729:
[----:B------:R-:W-:Y:S05]  /*67f0*/  BSYNC B0 ;  /* 0x0000000000007941 */ /* 0x000fea0003800000 */
.L_x_4728:
[----:B------:R-:W0:Y:S01]  /*6800*/  LDS R209, [R209+0x2f00] ;  /* 0x002f0000d1d17984 */ /* 0x000e220000000800 */
[----:B------:R-:W-:Y:S04]  /*6810*/  BSSY B0, `(.L_x_4730) ;  /* 0x0000004000007945 */ /* 0x000fe80003800000 */
[----:B------:R-:W-:Y:S05]  /*6820*/  @!P4 BRA `(.L_x_4731) ;  /* 0x000000000008c947 */ /* 0x000fea0003800000 */
[----:B------:R1:W-:Y:S04]  /*6830*/  REDG.E.ADD.F32.FTZ.RN.STRONG.GPU desc[UR26][R64.64+-0x200], R137 ;  /* 0xfffe0089400079a6 */ /* 0x0003e8000c10f39a */
[----:B0-----:R0:W-:Y:S02]  /*6840*/  REDG.E.ADD.F32.FTZ.RN.STRONG.GPU desc[UR26][R174.64+-0x200], R209 ;  /* 0xfffe00d1ae0079a6 */ /* 0x0011e4000c10f39a */
.L_x_4731:
[----:B------:R-:W-:Y:S05]  /*6850*/  BSYNC B0 ;  /* 0x0000000000007941 */ /* 0x000fea0003800000 */
.L_x_4730:
[----:B-1----:R1:W0:Y:S01]  /*6860*/  LDS R137, [R208+0x3000] ;  /* 0x00300000d0897984 */ /* 0x0022220000000800 */
[----:B------:R-:W-:Y:S04]  /*6870*/  BSSY B0, `(.L_x_4732) ;  /* 0x0000004000007945 */ /* 0x000fe80003800000 */
[----:B------:R-:W-:Y:S05]  /*6880*/  @!P5 BRA `(.L_x_4733) ;  /* 0x000000000008d947 */ /* 0x000fea0003800000 */
[----:B------:R1:W-:Y:S04]  /*6890*/  REDG.E.ADD.F32.FTZ.RN.STRONG.GPU desc[UR26][R64.64+-0x100], R136 ;  /* 0xffff0088400079a6 */ /* 0x0003e8000c10f39a */
[----:B0-----:R1:W-:Y:S02]  /*68a0*/  REDG.E.ADD.F32.FTZ.RN.STRONG.GPU desc[UR26][R174.64+-0x100], R137 ;  /* 0xffff0089ae0079a6 */ /* 0x0013e4000c10f39a */
.L_x_4733:
[----:B------:R-:W-:Y:S05]  /*68b0*/  BSYNC B0 ;  /* 0x0000000000007941 */ /* 0x000fea0003800000 */
.L_x_4732:
[----:B01----:R-:W0:Y:S01]  /*68c0*/  SHFL.DOWN P1, R137, R224, 0x1, 0x1f ;  /* 0x08201f00e0897f89 */ /* 0x003e220000020000 */
[CC--:B------:R-:W-:Y:S01]  /*68d0*/  FMUL.FTZ R64, R23.reuse, R193.reuse ;  /* 0x000000c117407220 */ /* 0x0c0fe20000410000 */
[----:B------:R-:W-:Y:S01]  /*68e0*/  FMUL.FTZ R2, R2, R193 ;  /* 0x000000c102027220 */ /* 0x000fe20000410000 */
[-C--:B------:R-:W-:Y:S01]  /*68f0*/  FMUL.FTZ R65, R23, R192.reuse ;  /* 0x000000c017417220 */ /* 0x080fe20000410000 */
[----:B------:R-:W-:Y:S01]  /*6900*/  FMUL.FTZ R3, R3, R192 ;  /* 0x000000c003037220 */ /* 0x000fe20000410000 */
[----:B------:R-:W-:Y:S01]  /*6910*/  FMUL.FTZ R225, R225, R64 ;  /* 0x00000040e1e17220 */ /* 0x000fe20000410000 */
[-C--:B------:R-:W-:Y:S01]  /*6920*/  FFMA.FTZ R45, R61, R2.reuse, R45 ;  /* 0x000000023d2d7223 */ /* 0x080fe2000001002d */
[----:B------:R-:W-:Y:S01]  /*6930*/  FMUL.FTZ R226, R226, R65 ;  /* 0x00000041e2e27220 */ /* 0x000fe20000410000 */
[----:B------:R-:W-:Y:S01]  /*6940*/  FFMA.FTZ R46, R62, R3, R46 ;  /* 0x000000033e2e7223 */ /* 0x000fe2000001002e */
[----:B------:R-:W-:Y:S01]  /*6950*/  FFMA.FTZ R225, R16, R2, R225 ;  /* 0x0000000210e17223 */ /* 0x000fe200000100e1 */
[----:B------:R-:W-:Y:S01]  /*6960*/  FMUL.FTZ R2, R23, R191 ;  /* 0x000000bf17027220 */ /* 0x000fe20000410000 */
[----:B------:R-:W-:Y:S01]  /*6970*/  FFMA.FTZ R226, R17, R3, R226 ;  /* 0x0000000311e27223 */ /* 0x000fe200000100e2 */
[----:B------:R-:W-:Y:S01]  /*6980*/  FMUL.FTZ R3, R23, R190 ;  /* 0x000000be17037220 */ /* 0x000fe20000410000 */
[----:B------:R-:W-:Y:S01]  /*6990*/  ISETP.NE.AND P2, PT, R167, RZ, PT ;  /* 0x000000ffa700720c */ /* 0x000fe20003f45270 */
        /* <DEDUP_REMOVED lines=10> */
[----:B0-----:R-:W-:Y:S01]  /*6a40*/  @P1 FADD R137, R224, R137 ;  /* 0x00000089e0891221 */ /* 0x001fe20000000000 */
[----:B------:R-:W-:Y:S01]  /*6a50*/  FMUL.FTZ R13, R13, R251 ;  /* 0x000000fb0d0d7220 */ /* 0x000fe20000410000 */
[C---:B------:R-:W-:Y:S01]  /*6a60*/  FMUL.FTZ R71, R23.reuse, R71 ;  /* 0x0000004717477220 */ /* 0x040fe20000410000 */
[C---:B------:R-:W-:Y:S01]  /*6a70*/  FMUL.FTZ R70, R23.reuse, R70 ;  /* 0x0000004617467220 */ /* 0x040fe20000410000 */
[C---:B------:R-:W-:Y:S01]  /*6a80*/  FMUL.FTZ R69, R23.reuse, R69 ;  /* 0x0000004517457220 */ /* 0x040fe20000410000 */
[----:B------:R-:W0:Y:S01]  /*6a90*/  SHFL.DOWN P1, R136, R137, 0x2, 0x1f ;  /* 0x08401f0089887f89 */ /* 0x000e220000020000 */
        /* <DEDUP_REMOVED lines=23> */
[----:B0-----:R-:W-:Y:S01]  /*6c10*/  @P1 FADD R136, R137, R136 ;  /* 0x0000008889881221 */ /* 0x001fe20000000000 */
[----:B------:R-:W-:Y:S01]  /*6c20*/  FFMA.FTZ R230, R21, R7, R230 ;  /* 0x0000000715e67223 */ /* 0x000fe200000100e6 */
[----:B------:R-:W-:Y:S01]  /*6c30*/  FFMA.FTZ R231, R22, R8, R231 ;  /* 0x0000000816e77223 */ /* 0x000fe200000100e7 */
[----:B------:R-:W-:Y:S01]  /*6c40*/  FFMA.FTZ R238, R238, R9, R69 ;  /* 0x00000009eeee7223 */ /* 0x000fe20000010045 */
[----:B------:R-:W-:Y:S01]  /*6c50*/  FFMA.FTZ R239, R239, R10, R68 ;  /* 0x0000000aefef7223 */ /* 0x000fe20000010044 */
[----:B------:R-:W0:Y:S01]  /*6c60*/  SHFL.DOWN P1, R175, R136, 0x4, 0x1f ;  /* 0x08801f0088af7f89 */ /* 0x000e220000020000 */
[----:B------:R-:W-:Y:S01]  /*6c70*/  FFMA.FTZ R240, R240, R11, R67 ;  /* 0x0000000bf0f07223 */ /* 0x000fe20000010043 */
[----:B------:R-:W-:Y:S01]  /*6c80*/  FFMA.FTZ R241, R241, R12, R66 ;  /* 0x0000000cf1f17223 */ /* 0x000fe20000010042 */
[----:B------:R-:W-:Y:S01]  /*6c90*/  FFMA.FTZ R242, R242, R13, R251 ;  /* 0x0000000df2f27223 */ /* 0x000fe200000100fb */
[----:B------:R-:W-:Y:S01]  /*6ca0*/  FFMA.FTZ R243, R243, R14, R2 ;  /* 0x0000000ef3f37223 */ /* 0x000fe20000010002 */
[----:B------:R-:W-:Y:S01]  /*6cb0*/  FFMA.FTZ R244, R244, R15, R23 ;  /* 0x0000000ff4f47223 */ /* 0x000fe20000010017 */
[----:B------:R-:W-:Y:S01]  /*6cc0*/  BSSY B0, `(.L_x_4734) ;  /* 0x0000033000007945 */ /* 0x000fe20003800000 */
[----:B------:R-:W-:Y:S01]  /*6cd0*/  FFMA.FTZ R44, R60, R250, R44 ;  /* 0x000000fa3c2c7223 */ /* 0x000fe2000001002c */
[----:B------:R-:W-:Y:S01]  /*6ce0*/  FADD.FTZ R42, R248, R42 ;  /* 0x0000002af82a7221 */ /* 0x000fe20000010000 */
[----:B------:R-:W-:Y:S01]  /*6cf0*/  FADD.FTZ R41, R246, R41 ;  /* 0x00000029f6297221 */ /* 0x000fe20000010000 */
[----:B------:R-:W-:Y:S01]  /*6d00*/  FADD.FTZ R40, R225, R40 ;  /* 0x00000028e1287221 */ /* 0x000fe20000010000 */
[----:B------:R-:W-:Y:S01]  /*6d10*/  FFMA.FTZ R47, R63, R4, R47 ;  /* 0x000000043f2f7223 */ /* 0x000fe2000001002f */
        /* <DEDUP_REMOVED lines=12> */
[----:B0-----:R-:W-:Y:S01]  /*6de0*/  @P1 FADD R175, R136, R175 ;  /* 0x000000af88af1221 */ /* 0x001fe20000000000 */
[----:B------:R-:W-:Y:S01]  /*6df0*/  FADD.FTZ R33, R238, R33 ;  /* 0x00000021ee217221 */ /* 0x000fe20000010000 */
[----:B------:R-:W-:Y:S01]  /*6e00*/  FFMA.FTZ R54, R78, R11, R54 ;  /* 0x0000000b4e367223 */ /* 0x000fe20000010036 */
[----:B------:R-:W-:Y:S01]  /*6e10*/  FADD.FTZ R32, R239, R32 ;  /* 0x00000020ef207221 */ /* 0x000fe20000010000 */
[----:B------:R-:W-:Y:S01]  /*6e20*/  FFMA.FTZ R55, R79, R12, R55 ;  /* 0x0000000c4f377223 */ /* 0x000fe20000010037 */
[----:B------:R-:W0:Y:S01]  /*6e30*/  SHFL.DOWN P1, R16, R175, 0x8, 0x1f ;  /* 0x09001f00af107f89 */ /* 0x000e220000020000 */
[----:B------:R-:W-:Y:S01]  /*6e40*/  FADD.FTZ R31, R240, R31 ;  /* 0x0000001ff01f7221 */ /* 0x000fe20000010000 */
[----:B------:R-:W-:Y:S01]  /*6e50*/  FFMA.FTZ R56, R80, R13, R56 ;  /* 0x0000000d50387223 */ /* 0x000fe20000010038 */
[----:B------:R-:W-:Y:S01]  /*6e60*/  FADD.FTZ R30, R241, R30 ;  /* 0x0000001ef11e7221 */ /* 0x000fe20000010000 */
[----:B------:R-:W-:Y:S01]  /*6e70*/  FFMA.FTZ R57, R81, R14, R57 ;  /* 0x0000000e51397223 */ /* 0x000fe20000010039 */
[----:B------:R-:W-:Y:S01]  /*6e80*/  FFMA.FTZ R58, R82, R15, R58 ;  /* 0x0000000f523a7223 */ /* 0x000fe2000001003a */
[----:B------:R-:W-:Y:S01]  /*6e90*/  FADD.FTZ R29, R242, R29 ;  /* 0x0000001df21d7221 */ /* 0x000fe20000010000 */
[----:B------:R-:W-:Y:S01]  /*6ea0*/  FADD.FTZ R28, R243, R28 ;  /* 0x0000001cf31c7221 */ /* 0x000fe20000010000 */
[----:B------:R-:W-:Y:S01]  /*6eb0*/  FADD.FTZ R27, R244, R27 ;  /* 0x0000001bf41b7221 */ /* 0x000fe20000010000 */
[----:B0-----:R-:W-:-:S05]  /*6ec0*/  @P1 FADD R16, R175, R16 ;  /* 0x00000010af101221 */ /* 0x001fca0000000000 */
[----:B------:R-:W0:Y:S02]  /*6ed0*/  SHFL.DOWN P1, R3, R16, 0x10, 0x1f ;  /* 0x0a001f0010037f89 */ /* 0x000e240000020000 */
[----:B0-----:R-:W-:-:S05]  /*6ee0*/  @P1 FADD R3, R16, R3 ;  /* 0x0000000310031221 */ /* 0x001fca0000000000 */
[----:B------:R0:W-:Y:S01]  /*6ef0*/  @!P2 STS [R161+0x3184], R3 ;  /* 0x00318403a100a388 */ /* 0x0001e20000000800 */
[----:B------:R-:W-:Y:S06]  /*6f00*/  BAR.SYNC.DEFER_BLOCKING 0x0 ;  /* 0x0000000000007b1d */ /* 0x000fec0000010000 */
[----:B------:R-:W-:Y:S05]  /*6f10*/  @P0 BRA `(.L_x_4735) ;  /* 0x0000000000340947 */ /* 0x000fea0003800000 */
[----:B------:R-:W1:Y:S01]  /*6f20*/  S2UR UR19, SR_CgaCtaId ;  /* 0x00000000001379c3 */ /* 0x000e620000008800 */
[----:B------:R-:W-:Y:S01]  /*6f30*/  UISETP.NE.AND UP0, UPT, UR22, UR50, UPT ;  /* 0x000000321600728c */ /* 0x000fe2000bf05270 */
[----:B------:R-:W-:Y:S01]  /*6f40*/  IMAD.U32 R4, RZ, RZ, UR5 ;  /* 0x00000005ff047e24 */ /* 0x000fe2000f8e00ff */
[----:B------:R-:W-:-:S04]  /*6f50*/  UMOV UR18, 0x400 ;  /* 0x0000040000127882 */ /* 0x000fc80000000000 */
[----:B------:R-:W-:Y:S01]  /*6f60*/  PLOP3.LUT P0, PT, PT, PT, UP0, 0x80, 0x0 ;  /* 0x000000000000781c */ /* 0x000fe20003f0f008 */
[----:B-1----:R-:W-:-:S06]  /*6f70*/  ULEA UR18, UR19, UR18, 0x18 ;  /* 0x0000001213127291 */ /* 0x002fcc000f8ec03f */
[----:B------:R-:W-:-:S05]  /*6f80*/  MOV R163, UR18 ;  /* 0x0000001200a37c02 */ /* 0x000fca0008000f00 */
[----:B------:R-:W-:Y:S01]  /*6f90*/  IMAD R4, R4, 0x4, R163 ;  /* 0x0000000404047824 */ /* 0x000fe200078e02a3 */
[----:B------:R-:W0:Y:S04]  /*6fa0*/  LDS R0, [R163+0x3188] ;  /* 0x00318800a3007984 */ /* 0x000e280000000800 */
[----:B------:R-:W1:Y:S01]  /*6fb0*/  @P0 LDS R2, [R4+0x46c0] ;  /* 0x0046c00004020984 */ /* 0x000e620000000800 */
[----:B0-----:R-:W-:-:S04]  /*6fc0*/  FADD.FTZ R3, R3, R0 ;  /* 0x0000000003037221 */ /* 0x001fc80000010000 */
[----:B-1----:R-:W-:-:S05]  /*6fd0*/  @P0 FADD.FTZ R3, R3, R2 ;  /* 0x0000000203030221 */ /* 0x002fca0000010000 */
[----:B------:R1:W-:Y:S02]  /*6fe0*/  STS [R4+0x46c0], R3 ;  /* 0x0046c00304007388 */ /* 0x0003e40000000800 */
.L_x_4735:
[----:B------:R-:W-:Y:S05]  /*6ff0*/  BSYNC B0 ;  /* 0x0000000000007941 */ /* 0x000fea0003800000 */
.L_x_4734:
[----:B------:R-:W-:Y:S02]  /*7000*/  UIADD3 UR5, UR5, 0x1, URZ ;  /* 0x0000000105057890 */ /* 0x000fe4000fffe03f */
[----:B------:R-:W-:Y:S02]  /*7010*/  UIADD3 UR6, UP1, UR6, 0x1, URZ ;  /* 0x0000000106067890 */ /* 0x000fe4000ff3e03f */
[----:B------:R-:W-:Y:S02]  /*7020*/  UISETP.GE.AND UP0, UPT, UR5, UR51, UPT ;  /* 0x000000330500728c */ /* 0x000fe4000bf06270 */
[----:B------:R-:W-:-:S04]  /*7030*/  UIADD3.X UR7, URZ, UR7, URZ, UP1, !UPT ;  /* 0x000000073f077290 */ /* 0x000fc80008ffe43f */
[----:B------:R-:W-:-:S13]  /*7040*/  PLOP3.LUT P0, PT, PT, PT, UP0, 0x80, 0x0 ;  /* 0x000000000000781c */ /* 0x000fda0003f0f008 */
[----:B------:R-:W-:Y:S05]  /*7050*/  @!P0 BRA `(.L_x_4736) ;  /* 0xffffffb8002c8947 */ /* 0x000fea000383ffff */
.L_x_4692:
[----:B------:R-:W-:Y:S01]  /*7060*/  BAR.SYNC.DEFER_BLOCKING 0x0 ;  /* 0x0000000000007b1d */ /* 0x000fe20000010000 */
[----:B------:R-:W-:Y:S01]  /*7070*/  F2FP.BF16.F32.PACK_AB R57, R57, R58 ;  /* 0x0000003a3939723e */ /* 0x000fe200000010ff */
[----:B------:R-:W-:Y:S01]  /*7080*/  USHF.R.S32.HI UR14, URZ, 0x1f, UR16 ;  /* 0x0000001f3f0e7899 */ /* 0x000fe20008011410 */
[----:B------:R-:W-:Y:S02]  /*7090*/  F2FP.BF16.F32.PACK_AB R55, R55, R56 ;  /* 0x000000383737723e */ /* 0x000fe400000010ff */
[----:B------:R-:W-:-:S03]  /*70a0*/  PRMT R0, R57, 0x7632, R0 ;  /* 0x0000763239007816 */ /* 0x000fc60000000000 */
[----:B------:R-:W5:Y:S01]  /*70b0*/  S2UR UR6, SR_CgaCtaId ;  /* 0x00000000000679c3 */ /* 0x000f620000008800 */
[----:B------:R-:W-:Y:S01]  /*70c0*/  F2FP.BF16.F32.PACK_AB R53, R53, R54 ;  /* 0x000000363535723e */ /* 0x000fe200000010ff */
[----:B------:R-:W-:Y:S01]  /*70d0*/  UMOV UR5, 0x400 ;  /* 0x0000040000057882 */ /* 0x000fe20000000000 */
[----:B------:R-:W-:Y:S01]  /*70e0*/  F2FP.BF16.F32.PACK_AB R51, R51, R52 ;  /* 0x000000343333723e */ /* 0x000fe200000010ff */
[----:B------:R-:W-:Y:S01]  /*70f0*/  ULDC.64 UR30, c[0x0][0x388] ;  /* 0x0000e200001e7ab9 */ /* 0x000fe20000000a00 */
[----:B------:R-:W-:Y:S01]  /*7100*/  PRMT R2, R55, 0x7632, R2 ;  /* 0x0000763237027816 */ /* 0x000fe20000000002 */
[----:B------:R-:W-:Y:S01]  /*7110*/  UIMAD UR15, UR46, UR30, URZ ;  /* 0x0000001e2e0f72a4 */ /* 0x000fe2000f8e023f */
[----:B01----:R-:W-:Y:S01]  /*7120*/  PRMT R3, R53, 0x7632, R3 ;  /* 0x0000763235037816 */ /* 0x003fe20000000003 */
        /* <DEDUP_REMOVED lines=10> */
[----:B------:R0:W-:Y:S01]  /*71d0*/  STS.U16 [R115+0x2], R0 ;  /* 0x0000020073007388 */ /* 0x0001e20000000400 */
[----:B------:R-:W-:-:S02]  /*71e0*/  PRMT R4, R49, 0x7632, R4 ;  /* 0x0000763231047816 */ /* 0x000fc40000000004 */
[----:B------:R-:W-:Y:S01]  /*71f0*/  SHF.R.S32.HI R65, RZ, 0x1f, R122 ;  /* 0x0000001fff417819 */ /* 0x000fe2000001147a */
[----:B------:R1:W-:Y:S01]  /*7200*/  STS.U16 [R115+0x6], R2 ;  /* 0x0000060273007388 */ /* 0x0003e20000000400 */
[----:B-----5:R-:W-:-:S03]  /*7210*/  ULEA UR5, UR6, UR5, 0x18 ;  /* 0x0000000506057291 */ /* 0x020fc6000f8ec03f */
[----:B------:R5:W-:Y:S01]  /*7220*/  STS.U16 [R115+0xa], R3 ;  /* 0x00000a0373007388 */ /* 0x000be20000000400 */
[----:B------:R-:W-:Y:S01]  /*7230*/  UIMAD.WIDE.U32 UR6, UR45, UR30, URZ ;  /* 0x0000001e2d0672a5 */ /* 0x000fe2000f8e003f */
[----:B0-----:R-:W-:Y:S02]  /*7240*/  PRMT R0, R51, 0x7632, R0 ;  /* 0x0000763233007816 */ /* 0x001fe40000000000 */
[----:B------:R-:W-:Y:S01]  /*7250*/  STS.U16 [R115], R57 ;  /* 0x0000003973007388 */ /* 0x000fe20000000400 */
[----:B------:R-:W-:Y:S01]  /*7260*/  MOV R163, UR5 ;  /* 0x0000000500a37c02 */ /* 0x000fe20008000f00 */
[----:B------:R-:W-:Y:S01]  /*7270*/  UIADD3 UR15, UR7, UR18, URZ ;  /* 0x00000012070f7290 */ /* 0x000fe2000fffe03f */
[----:B-1----:R-:W-:Y:S01]  /*7280*/  PRMT R2, R47, 0x7632, R2 ;  /* 0x000076322f027816 */ /* 0x002fe20000000002 */
[----:B------:R0:W-:Y:S01]  /*7290*/  STS.U16 [R115+0xe], R0 ;  /* 0x00000e0073007388 */ /* 0x0001e20000000400 */
[----:B-----5:R-:W-:-:S03]  /*72a0*/  PRMT R3, R45, 0x7632, R3 ;  /* 0x000076322d037816 */ /* 0x020fc60000000003 */
[----:B------:R-:W-:Y:S04]  /*72b0*/  STS.U16 [R115+0x4], R55 ;  /* 0x0000043773007388 */ /* 0x000fe80000000400 */
[----:B------:R-:W-:Y:S01]  /*72c0*/  STS.U16 [R115+0x8], R53 ;  /* 0x0000083573007388 */ /* 0x000fe20000000400 */
[----:B0-----:R-:W-:-:S03]  /*72d0*/  PRMT R0, R43, 0x7632, R0 ;  /* 0x000076322b007816 */ /* 0x001fc60000000000 */
[----:B------:R-:W-:Y:S04]  /*72e0*/  STS.U16 [R115+0xc], R51 ;  /* 0x00000c3373007388 */ /* 0x000fe80000000400 */
[----:B------:R-:W-:Y:S04]  /*72f0*/  STS.U16 [R115+0x10], R49 ;  /* 0x0000103173007388 */ /* 0x000fe80000000400 */
[----:B------:R0:W-:Y:S04]  /*7300*/  STS.U16 [R115+0x12], R4 ;  /* 0x0000120473007388 */ /* 0x0001e80000000400 */
[----:B------:R-:W-:Y:S04]  /*7310*/  STS.U16 [R115+0x14], R47 ;  /* 0x0000142f73007388 */ /* 0x000fe80000000400 */
[----:B------:R1:W-:Y:S01]  /*7320*/  STS.U16 [R115+0x16], R2 ;  /* 0x0000160273007388 */ /* 0x0003e20000000400 */
[----:B0-----:R-:W-:-:S03]  /*7330*/  IMAD.U32 R4, RZ, RZ, UR49 ;  /* 0x00000031ff047e24 */ /* 0x001fc6000f8e00ff */
[----:B------:R-:W-:Y:S04]  /*7340*/  STS.U16 [R115+0x18], R45 ;  /* 0x0000182d73007388 */ /* 0x000fe80000000400 */
[----:B------:R0:W-:Y:S01]  /*7350*/  STS.U16 [R115+0x1a], R3 ;  /* 0x00001a0373007388 */ /* 0x0001e20000000400 */
[----:B-1----:R-:W-:-:S03]  /*7360*/  IADD3 R2, P2, R122, UR49, RZ ;  /* 0x000000317a027c10 */ /* 0x002fc6000ff5e0ff */
[----:B------:R-:W-:Y:S04]  /*7370*/  STS.U16 [R115+0x1c], R43 ;  /* 0x00001c2b73007388 */ /* 0x000fe80000000400 */
[----:B------:R-:W-:Y:S01]  /*7380*/  STS.U16 [R115+0x1e], R0 ;  /* 0x00001e0073007388 */ /* 0x000fe20000000400 */
        /* <DEDUP_REMOVED lines=32> */
[----:B------:R-:W-:-:S04]  /*7590*/  IMAD.WIDE.U32 R4, R7, UR16, R4 ;  /* 0x0000001007047c25 */ /* 0x000fc8000f8e0004 */
[----:B------:R-:W-:Y:S01]  /*75a0*/  VIADD R5, R5, UR29 ;  /* 0x0000001d05057c36 */ /* 0x000fe20008000000 */
[----:B------:R-:W-:-:S04]  /*75b0*/  LEA R6, P1, R4, UR32, 0x1 ;  /* 0x0000002004067c11 */ /* 0x000fc8000f8208ff */
[----:B------:R-:W-:-:S05]  /*75c0*/  LEA.HI.X R7, R4, UR33, R5, 0x1, P1 ;  /* 0x0000002104077c11 */ /* 0x000fca00088f0c05 */
[----:B------:R0:W-:Y:S04]  /*75d0*/  STG.E.U16 desc[UR26][R6.64], R9 ;  /* 0x0000000906007986 */ /* 0x0001e8000c10151a */
.L_x_4738:
[----:B------:R-:W-:Y:S05]  /*75e0*/  BSYNC B0 ;  /* 0x0000000000007941 */ /* 0x000fea0003800000 */
.L_x_4737:
        /* <DEDUP_REMOVED lines=12> */
[C---:B------:R-:W-:Y:S01]  /*76b0*/  LEA R4, P1, R122.reuse, UR30, 0x1 ;  /* 0x0000001e7a047c11 */ /* 0x040fe2000f8208ff */
[----:B------:R-:W-:Y:S01]  /*76c0*/  FADD.FTZ R169, R27, R169 ;  /* 0x000000a91ba97221 */ /* 0x000fe20000010000 */
[----:B0-----:R-:W-:Y:S01]  /*76d0*/  MOV R6, UR15 ;  /* 0x0000000f00067c02 */ /* 0x001fe20008000f00 */
[----:B------:R-:W-:Y:S01]  /*76e0*/  UIADD3.X UR6, UR29, UR18, UR7, UP0, !UPT ;  /* 0x000000121d067290 */ /* 0x000fe200087fe407 */
[----:B------:R-:W-:Y:S01]  /*76f0*/  LEA.HI.X R5, R122, UR31, R65, 0x1, P1 ;  /* 0x0000001f7a057c11 */ /* 0x000fe200088f0c41 */
[C---:B------:R-:W-:Y:S01]  /*7700*/  VIADD R9, R116.reuse, 0x2 ;  /* 0x0000000274097836 */ /* 0x040fe20000000000 */
[----:B------:R-:W-:Y:S01]  /*7710*/  ISETP.GE.AND P1, PT, R159, R0, PT ;  /* 0x000000009f00720c */ /* 0x000fe20003f26270 */
[----:B------:R-:W-:Y:S01]  /*7720*/  VIADD R61, R116, 0xe ;  /* 0x0000000e743d7836 */ /* 0x000fe20000000000 */
[----:B------:R-:W-:Y:S01]  /*7730*/  LEA R4, P4, R6, R4, 0x1 ;  /* 0x0000000406047211 */ /* 0x000fe200078808ff */
[----:B------:R-:W-:Y:S01]  /*7740*/  IMAD.U32 R7, RZ, RZ, UR6 ;  /* 0x00000006ff077e24 */ /* 0x000fe2000f8e00ff */
[----:B------:R-:W-:Y:S01]  /*7750*/  LEA.HI.SX32 R8, R9, R116, 0x1b ;  /* 0x0000007409087211 */ /* 0x000fe200078fdaff */
[----:B------:R-:W-:Y:S01]  /*7760*/  UIMAD.WIDE.U32 UR6, UR45, UR28, URZ ;  /* 0x0000001c2d0672a5 */ /* 0x000fe2000f8e003f */
[----:B------:R-:W-:Y:S01]  /*7770*/  F2FP.BF16.F32.PACK_AB R27, R28, R27 ;  /* 0x0000001b1c1b723e */ /* 0x000fe200000010ff */
[----:B------:R-:W-:Y:S01]  /*7780*/  BSSY B0, `(.L_x_4739) ;  /* 0x000009b000007945 */ /* 0x000fe20003800000 */
[----:B------:R-:W-:Y:S01]  /*7790*/  LEA.HI.X R5, R6, R5, R7, 0x1, P4 ;  /* 0x0000000506057211 */ /* 0x000fe200020f0c07 */
[----:B------:R-:W-:Y:S01]  /*77a0*/  IMAD R8, R8, 0x2, R163 ;  /* 0x0000000208087824 */ /* 0x000fe200078e02a3 */
[-C--:B------:R-:W-:Y:S01]  /*77b0*/  ISETP.GE.AND P4, PT, R152, R0.reuse, PT ;  /* 0x000000009800720c */ /* 0x080fe20003f86270 */
[----:B------:R-:W-:Y:S01]  /*77c0*/  UIADD3 UR15, UR7, UR19, URZ ;  /* 0x00000013070f7290 */ /* 0x000fe2000fffe03f */
[----:B------:R-:W-:Y:S01]  /*77d0*/  IADD3 R7, R116, 0x1, RZ ;  /* 0x0000000174077810 */ /* 0x000fe20007ffe0ff */
[----:B------:R0:W-:Y:S01]  /*77e0*/  @!P1 STG.E.U16 desc[UR26][R4.64+-0x780], R13 ;  /* 0xfff8800d04009986 */ /* 0x0001e2000c10151a */
[----:B------:R-:W-:-:S02]  /*77f0*/  ISETP.GE.AND P1, PT, R156, R0, PT ;  /* 0x000000009c00720c */ /* 0x000fc40003f26270 */
[----:B------:R-:W-:Y:S01]  /*7800*/  LEA.HI.SX32 R6, R7, R116, 0x1b ;  /* 0x0000007407067211 */ /* 0x000fe200078fdaff */
[----:B------:R1:W-:Y:S01]  /*7810*/  @!P2 STG.E.U16 desc[UR26][R4.64+-0x740], R15 ;  /* 0xfff8c00f0400a986 */ /* 0x0003e2000c10151a */
[-C--:B------:R-:W-:Y:S02]  /*7820*/  ISETP.GE.AND P2, PT, R155, R0.reuse, PT ;  /* 0x000000009b00720c */ /* 0x080fe40003f46270 */
[----:B------:R-:W-:Y:S01]  /*7830*/  LEA R6, R6, R163, 0x1 ;  /* 0x000000a306067211 */ /* 0x000fe200078e08ff */
[----:B------:R5:W-:Y:S01]  /*7840*/  @!P3 STG.E.U16 desc[UR26][R4.64+-0x700], R17 ;  /* 0xfff900110400b986 */ /* 0x000be2000c10151a */
[-C--:B------:R-:W-:Y:S02]  /*7850*/  ISETP.GE.AND P3, PT, R153, R0.reuse, PT ;  /* 0x000000009900720c */ /* 0x080fe40003f66270 */
[----:B------:R-:W-:Y:S01]  /*7860*/  IADD3 R57, R116, 0xc, RZ ;  /* 0x0000000c74397810 */ /* 0x000fe20007ffe0ff */
[----:B------:R-:W-:Y:S01]  /*7870*/  @!P4 STG.E.U16 desc[UR26][R4.64+-0x600], R25 ;  /* 0xfffa00190400c986 */ /* 0x000fe2000c10151a */
[----:B------:R-:W-:-:S02]  /*7880*/  ISETP.GE.AND P4, PT, R147, R0, PT ;  /* 0x000000009300720c */ /* 0x000fc40003f86270 */
[----:B0-----:R-:W-:Y:S01]  /*7890*/  IADD3 R13, R116, 0x3, RZ ;  /* 0x00000003740d7810 */ /* 0x001fe20007ffe0ff */
[----:B------:R0:W-:Y:S01]  /*78a0*/  @!P1 STG.E.U16 desc[UR26][R4.64+-0x6c0], R19 ;  /* 0xfff9401304009986 */ /* 0x0001e2000c10151a */
[-C--:B------:R-:W-:Y:S02]  /*78b0*/  ISETP.GE.AND P1, PT, R160, R0.reuse, PT ;  /* 0x00000000a000720c */ /* 0x080fe40003f26270 */
[C---:B-1----:R-:W-:Y:S01]  /*78c0*/  IADD3 R15, R116.reuse, 0x4, RZ ;  /* 0x00000004740f7810 */ /* 0x042fe20007ffe0ff */
[----:B------:R-:W-:Y:S01]  /*78d0*/  @!P2 STG.E.U16 desc[UR26][R4.64+-0x680], R21 ;  /* 0xfff980150400a986 */ /* 0x000fe2000c10151a */
[----:B------:R-:W-:Y:S01]  /*78e0*/  ISETP.GE.AND P2, PT, R149, R0, PT ;  /* 0x000000009500720c */ /* 0x000fe20003f46270 */
[----:B-----5:R-:W-:Y:S01]  /*78f0*/  VIADD R17, R116, 0x5 ;  /* 0x0000000574117836 */ /* 0x020fe20000000000 */
[----:B------:R-:W-:Y:S01]  /*7900*/  LEA.HI.SX32 R10, R13, R116, 0x1b ;  /* 0x000000740d0a7211 */ /* 0x000fe200078fdaff */
[----:B------:R1:W-:Y:S01]  /*7910*/  @!P3 STG.E.U16 desc[UR26][R4.64+-0x640], R23 ;  /* 0xfff9c0170400b986 */ /* 0x0003e2000c10151a */
[----:B------:R-:W-:-:S02]  /*7920*/  ISETP.GE.AND P3, PT, R148, R0, PT ;  /* 0x000000009400720c */ /* 0x000fc40003f66270 */
[----:B------:R-:W-:Y:S01]  /*7930*/  LEA.HI.SX32 R12, R15, R116, 0x1b ;  /* 0x000000740f0c7211 */ /* 0x000fe200078fdaff */
[----:B------:R-:W-:Y:S01]  /*7940*/  @!P5 STG.E.U16 desc[UR26][R4.64+-0x5c0], R43 ;  /* 0xfffa402b0400d986 */ /* 0x000fe2000c10151a */
[-C--:B------:R-:W-:Y:S02]  /*7950*/  ISETP.GE.AND P5, PT, R146, R0.reuse, PT ;  /* 0x000000009200720c */ /* 0x080fe40003fa6270 */
[C---:B0-----:R-:W-:Y:S01]  /*7960*/  IADD3 R19, R116.reuse, 0x6, RZ ;  /* 0x0000000674137810 */ /* 0x041fe20007ffe0ff */
[----:B------:R0:W-:Y:S01]  /*7970*/  @!P6 STG.E.U16 desc[UR26][R4.64+-0x580], R45 ;  /* 0xfffa802d0400e986 */ /* 0x0001e2000c10151a */
[----:B------:R-:W-:Y:S01]  /*7980*/  ISETP.GE.AND P6, PT, R145, R0, PT ;  /* 0x000000009100720c */ /* 0x000fe20003fc6270 */
[----:B------:R-:W-:Y:S01]  /*7990*/  FADD.FTZ R0, R169, R28 ;  /* 0x0000001ca9007221 */ /* 0x000fe20000010000 */
[----:B------:R-:W-:Y:S01]  /*79a0*/  LEA.HI.SX32 R14, R17, R116, 0x1b ;  /* 0x00000074110e7211 */ /* 0x000fe200078fdaff */
[----:B------:R-:W-:Y:S01]  /*79b0*/  @!P2 STG.E.U16 desc[UR26][R4.64+-0x540], R47 ;  /* 0xfffac02f0400a986 */ /* 0x000fe2000c10151a */
[----:B-1----:R-:W-:-:S02]  /*79c0*/  VIADD R23, R116, 0x8 ;  /* 0x0000000874177836 */ /* 0x002fc40000000000 */
[----:B------:R-:W-:Y:S01]  /*79d0*/  FADD.FTZ R7, R0, R29 ;  /* 0x0000001d00077221 */ /* 0x000fe20000010000 */
[----:B------:R-:W-:Y:S01]  /*79e0*/  F2FP.BF16.F32.PACK_AB R29, R30, R29 ;  /* 0x0000001d1e1d723e */ /* 0x000fe200000010ff */
[----:B------:R-:W-:Y:S01]  /*79f0*/  @!P3 STG.E.U16 desc[UR26][R4.64+-0x500], R49 ;  /* 0xfffb00310400b986 */ /* 0x000fe2000c10151a */
[C---:B------:R-:W-:Y:S01]  /*7a00*/  IADD3 R21, R116.reuse, 0x7, RZ ;  /* 0x0000000774157810 */ /* 0x040fe20007ffe0ff */
[----:B------:R-:W-:Y:S01]  /*7a10*/  FADD.FTZ R0, R7, R30 ;  /* 0x0000001e07007221 */ /* 0x000fe20000010000 */
[----:B------:R-:W-:Y:S01]  /*7a20*/  PRMT R7, R27, 0x7632, R7 ;  /* 0x000076321b077816 */ /* 0x000fe20000000007 */
[----:B------:R-:W-:Y:S01]  /*7a30*/  @!P4 STG.E.U16 desc[UR26][R4.64+-0x4c0], R51 ;  /* 0xfffb40330400c986 */ /* 0x000fe2000c10151a */
[----:B------:R-:W-:Y:S01]  /*7a40*/  LEA.HI.SX32 R16, R19, R116, 0x1b ;  /* 0x0000007413107211 */ /* 0x000fe200078fdaff */
[----:B0-----:R-:W-:Y:S01]  /*7a50*/  VIADD R45, R116, 0xb ;  /* 0x0000000b742d7836 */ /* 0x001fe20000000000 */
[----:B------:R-:W-:Y:S01]  /*7a60*/  PRMT R9, R29, 0x7632, R9 ;  /* 0x000076321d097816 */ /* 0x000fe20000000009 */
[----:B------:R-:W-:Y:S01]  /*7a70*/  @!P5 STG.E.U16 desc[UR26][R4.64+-0x480], R53 ;  /* 0xfffb80350400d986 */ /* 0x000fe2000c10151a */
[-C--:B------:R-:W-:Y:S01]  /*7a80*/  LEA R10, R10, R163.reuse, 0x1 ;  /* 0x000000a30a0a7211 */ /* 0x080fe200078e08ff */
[----:B------:R-:W-:Y:S01]  /*7a90*/  IMAD R14, R14, 0x2, R163 ;  /* 0x000000020e0e7824 */ /* 0x000fe200078e02a3 */
[----:B------:R-:W-:Y:S01]  /*7aa0*/  IADD3 R25, R116, 0x9, RZ ;  /* 0x0000000974197810 */ /* 0x000fe20007ffe0ff */
[----:B------:R-:W-:Y:S01]  /*7ab0*/  @!P1 STG.E.U16 desc[UR26][R4.64+-0x7c0], R11 ;  /* 0xfff8400b04009986 */ /* 0x000fe2000c10151a */
[----:B------:R-:W-:-:S02]  /*7ac0*/  LEA R12, R12, R163, 0x1 ;  /* 0x000000a30c0c7211 */ /* 0x000fc400078e08ff */
[----:B------:R-:W-:Y:S01]  /*7ad0*/  IADD3 R43, R116, 0xa, RZ ;  /* 0x0000000a742b7810 */ /* 0x000fe20007ffe0ff */
[----:B------:R0:W-:Y:S01]  /*7ae0*/  @!P6 STG.E.U16 desc[UR26][R4.64+-0x440], R55 ;  /* 0xfffbc0370400e986 */ /* 0x0001e2000c10151a */
[-C--:B------:R-:W-:Y:S02]  /*7af0*/  LEA.HI.SX32 R18, R21, R116.reuse, 0x1b ;  /* 0x0000007415127211 */ /* 0x080fe400078fdaff */
[-C--:B------:R-:W-:Y:S01]  /*7b00*/  LEA.HI.SX32 R20, R23, R116.reuse, 0x1b ;  /* 0x0000007417147211 */ /* 0x080fe200078fdaff */
[----:B------:R-:W-:Y:S01]  /*7b10*/  BAR.SYNC.DEFER_BLOCKING 0x0 ;  /* 0x0000000000007b1d */ /* 0x000fe20000010000 */
[----:B------:R-:W-:Y:S02]  /*7b20*/  LEA R16, R16, R163, 0x1 ;  /* 0x000000a310107211 */ /* 0x000fe400078e08ff */
[----:B------:R-:W-:Y:S01]  /*7b30*/  IADD3 R59, R116, 0xd, RZ ;  /* 0x0000000d743b7810 */ /* 0x000fe20007ffe0ff */
[----:B------:R-:W-:Y:S01]  /*7b40*/  IMAD R20, R20, 0x2, R163 ;  /* 0x0000000214147824 */ /* 0x000fe200078e02a3 */
[----:B------:R-:W-:-:S02]  /*7b50*/  LEA.HI.SX32 R22, R25, R116, 0x1b ;  /* 0x0000007419167211 */ /* 0x000fc400078fdaff */
[-C--:B------:R-:W-:Y:S01]  /*7b60*/  LEA.HI.SX32 R24, R43, R116.reuse, 0x1b ;  /* 0x000000742b187211 */ /* 0x080fe200078fdaff */
[----:B0-----:R-:W-:Y:S01]  /*7b70*/  FADD.FTZ R5, R0, R31 ;  /* 0x0000001f00057221 */ /* 0x001fe20000010000 */
[----:B------:R-:W-:Y:S02]  /*7b80*/  F2FP.BF16.F32.PACK_AB R31, R32, R31 ;  /* 0x0000001f201f723e */ /* 0x000fe400000010ff */
[----:B------:R-:W-:Y:S01]  /*7b90*/  F2FP.BF16.F32.PACK_AB R0, R34, R33 ;  /* 0x000000212200723e */ /* 0x000fe200000010ff */
[----:B------:R-:W-:Y:S01]  /*7ba0*/  FADD.FTZ R32, R5, R32 ;  /* 0x0000002005207221 */ /* 0x000fe20000010000 */
[----:B------:R-:W-:Y:S02]  /*7bb0*/  PRMT R11, R31, 0x7632, R11 ;  /* 0x000076321f0b7816 */ /* 0x000fe4000000000b */
[----:B------:R-:W-:Y:S01]  /*7bc0*/  F2FP.BF16.F32.PACK_AB R4, R36, R35 ;  /* 0x000000232404723e */ /* 0x000fe200000010ff */
[----:B------:R-:W-:Y:S01]  /*7bd0*/  FADD.FTZ R33, R32, R33 ;  /* 0x0000002120217221 */ /* 0x000fe20000010000 */
[----:B------:R-:W-:-:S02]  /*7be0*/  LEA.HI.SX32 R26, R45, R116, 0x1b ;  /* 0x000000742d1a7211 */ /* 0x000fc400078fdaff */
[----:B------:R-:W-:Y:S01]  /*7bf0*/  IADD3 R63, R116, 0xf, RZ ;  /* 0x0000000f743f7810 */ /* 0x000fe20007ffe0ff */
[----:B------:R-:W-:Y:S01]  /*7c00*/  FADD.FTZ R34, R33, R34 ;  /* 0x0000002221227221 */ /* 0x000fe20000010000 */
[-C--:B------:R-:W-:Y:S01]  /*7c10*/  LEA R18, R18, R163.reuse, 0x1 ;  /* 0x000000a312127211 */ /* 0x080fe200078e08ff */
[----:B------:R-:W-:Y:S01]  /*7c20*/  IMAD R26, R26, 0x2, R163 ;  /* 0x000000021a1a7824 */ /* 0x000fe200078e02a3 */
[-C--:B------:R-:W-:Y:S01]  /*7c30*/  LEA.HI.SX32 R44, R57, R116.reuse, 0x1b ;  /* 0x00000074392c7211 */ /* 0x080fe200078fdaff */
[----:B------:R-:W-:Y:S01]  /*7c40*/  STS.U16 [R115], R27 ;  /* 0x0000001b73007388 */ /* 0x000fe20000000400 */
[-C--:B------:R-:W-:Y:S01]  /*7c50*/  LEA.HI.SX32 R46, R59, R116.reuse, 0x1b ;  /* 0x000000743b2e7211 */ /* 0x080fe200078fdaff */
[----:B------:R-:W-:Y:S01]  /*7c60*/  FADD.FTZ R35, R34, R35 ;  /* 0x0000002322237221 */ /* 0x000fe20000010000 */
[-C--:B------:R-:W-:Y:S01]  /*7c70*/  LEA.HI.SX32 R48, R61, R116.reuse, 0x1b ;  /* 0x000000743d307211 */ /* 0x080fe200078fdaff */
[----:B------:R0:W-:Y:S01]  /*7c80*/  STS.U16 [R6+0x2], R7 ;  /* 0x0000020706007388 */ /* 0x0001e20000000400 */
[----:B------:R-:W-:Y:S01]  /*7c90*/  PRMT R13, R4, 0x7632, R13 ;  /* 0x00007632040d7816 */ /* 0x000fe2000000000d */
[----:B------:R-:W-:Y:S01]  /*7ca0*/  FADD.FTZ R36, R35, R36 ;  /* 0x0000002423247221 */ /* 0x000fe20000010000 */
[-C--:B------:R-:W-:Y:S01]  /*7cb0*/  LEA R22, R22, R163.reuse, 0x1 ;  /* 0x000000a316167211 */ /* 0x080fe200078e08ff */
[----:B------:R1:W-:Y:S01]  /*7cc0*/  STS.U16 [R8+0x4], R29 ;  /* 0x0000041d08007388 */ /* 0x0003e20000000400 */
[-C--:B------:R-:W-:Y:S01]  /*7cd0*/  LEA R24, R24, R163.reuse, 0x1 ;  /* 0x000000a318187211 */ /* 0x080fe200078e08ff */
[----:B------:R-:W-:Y:S01]  /*7ce0*/  IMAD R48, R48, 0x2, R163 ;  /* 0x0000000230307824 */ /* 0x000fe200078e02a3 */
[----:B------:R-:W-:Y:S01]  /*7cf0*/  LEA.HI.SX32 R116, R63, R116, 0x1b ;  /* 0x000000743f747211 */ /* 0x000fe200078fdaff */
[----:B------:R5:W-:Y:S01]  /*7d00*/  STS.U16 [R10+0x6], R9 ;  /* 0x000006090a007388 */ /* 0x000be20000000400 */
[----:B------:R-:W-:-:S02]  /*7d10*/  LEA R44, R44, R163, 0x1 ;  /* 0x000000a32c2c7211 */ /* 0x000fc400078e08ff */
[----:B0-----:R-:W-:Y:S01]  /*7d20*/  F2FP.BF16.F32.PACK_AB R6, R38, R37 ;  /* 0x000000252606723e */ /* 0x001fe200000010ff */
[----:B------:R-:W-:Y:S01]  /*7d30*/  STS.U16 [R12+0x8], R31 ;  /* 0x0000081f0c007388 */ /* 0x000fe20000000400 */
[----:B------:R-:W-:Y:S01]  /*7d40*/  PRMT R7, R0, 0x7632, R7 ;  /* 0x0000763200077816 */ /* 0x000fe20000000007 */
[----:B------:R-:W-:Y:S01]  /*7d50*/  FADD.FTZ R37, R36, R37 ;  /* 0x0000002524257221 */ /* 0x000fe20000010000 */
[----:B-1----:R-:W-:Y:S01]  /*7d60*/  PRMT R8, R4, 0x7610, R8 ;  /* 0x0000761004087816 */ /* 0x002fe20000000008 */
[----:B------:R-:W-:Y:S01]  /*7d70*/  STS.U16 [R14+0xa], R11 ;  /* 0x00000a0b0e007388 */ /* 0x000fe20000000400 */
[----:B------:R-:W-:Y:S01]  /*7d80*/  F2FP.BF16.F32.PACK_AB R4, R42, R41 ;  /* 0x000000292a04723e */ /* 0x000fe200000010ff */
[----:B------:R-:W-:Y:S01]  /*7d90*/  FADD.FTZ R38, R37, R38 ;  /* 0x0000002625267221 */ /* 0x000fe20000010000 */
[----:B-----5:R-:W-:Y:S01]  /*7da0*/  PRMT R10, R6, 0x7632, R10 ;  /* 0x00007632060a7816 */ /* 0x020fe2000000000a */
[----:B------:R0:W-:Y:S01]  /*7db0*/  STS.U16 [R16+0xc], R0 ;  /* 0x00000c0010007388 */ /* 0x0001e20000000400 */
[----:B------:R-:W-:-:S02]  /*7dc0*/  LEA R46, R46, R163, 0x1 ;  /* 0x000000a32e2e7211 */ /* 0x000fc400078e08ff */
[----:B------:R-:W-:Y:S01]  /*7dd0*/  PRMT R58, R4, 0x7632, R58 ;  /* 0x00007632043a7816 */ /* 0x000fe2000000003a */
[----:B------:R-:W-:Y:S01]  /*7de0*/  STS.U16 [R18+0xe], R7 ;  /* 0x00000e0712007388 */ /* 0x000fe20000000400 */
[----:B------:R-:W-:-:S03]  /*7df0*/  LEA R116, R116, R163, 0x1 ;  /* 0x000000a374747211 */ /* 0x000fc600078e08ff */
[----:B------:R-:W-:Y:S01]  /*7e00*/  STS.U16 [R20+0x10], R8 ;  /* 0x0000100814007388 */ /* 0x000fe20000000400 */
[----:B0-----:R-:W-:Y:S01]  /*7e10*/  F2FP.BF16.F32.PACK_AB R0, R40, R39 ;  /* 0x000000272800723e */ /* 0x001fe200000010ff */
[----:B------:R-:W-:Y:S02]  /*7e20*/  FADD.FTZ R39, R38, R39 ;  /* 0x0000002726277221 */ /* 0x000fe40000010000 */
[----:B------:R-:W-:Y:S01]  /*7e30*/  STS.U16 [R22+0x12], R13 ;  /* 0x0000120d16007388 */ /* 0x000fe20000000400 */
[----:B------:R-:W-:Y:S01]  /*7e40*/  PRMT R23, R0, 0x7632, R23 ;  /* 0x0000763200177816 */ /* 0x000fe20000000017 */
[----:B------:R-:W-:Y:S02]  /*7e50*/  FADD.FTZ R40, R39, R40 ;  /* 0x0000002827287221 */ /* 0x000fe40000010000 */
[----:B------:R-:W-:Y:S02]  /*7e60*/  STS.U16 [R24+0x14], R6 ;  /* 0x0000140618007388 */ /* 0x000fe40000000400 */
[----:B------:R-:W-:-:S02]  /*7e70*/  FADD.FTZ R41, R40, R41 ;  /* 0x0000002928297221 */ /* 0x000fc40000010000 */
        /* <DEDUP_REMOVED lines=43> */
.L_x_4740:
[----:B------:R-:W-:Y:S05]  /*8130*/  BSYNC B0 ;  /* 0x0000000000007941 */ /* 0x000fea0003800000 */
.L_x_4739:
        /* <DEDUP_REMOVED lines=16> */
[----:B------:R-:W-:Y:S01]  /*8240*/  LEA R2, P0, R122, UR14, 0x1 ;  /* 0x0000000e7a027c11 */ /* 0x000fe2000f8008ff */
[----:B0-----:R-:W-:Y:S01]  /*8250*/  IMAD.U32 R4, RZ, RZ, UR5 ;  /* 0x00000005ff047e24 */ /* 0x001fe2000f8e00ff */
[----:B------:R-:W-:-:S02]  /*8260*/  UISETP.GT.AND UP0, UPT, UR22, 0x1, UPT ;  /* 0x000000011600788c */ /* 0x000fc4000bf04270 */
[----:B------:R-:W-:Y:S01]  /*8270*/  LEA.HI.X R3, R122, UR15, R23, 0x1, P0 ;  /* 0x0000000f7a037c11 */ /* 0x000fe200080f0c17 */
[----:B------:R-:W-:Y:S01]  /*8280*/  UIADD3 UR23, UP3, UR23, -0x800, URZ ;  /* 0xfffff80017177890 */ /* 0x000fe2000ff7e03f */
[C---:B------:R-:W-:Y:S01]  /*8290*/  LEA R2, P0, R4.reuse, R2, 0x1 ;  /* 0x0000000204027211 */ /* 0x040fe200078008ff */
[----:B------:R-:W-:Y:S01]  /*82a0*/  UIADD3 UR4, UR4, 0x1, URZ ;  /* 0x0000000104047890 */ /* 0x000fe2000fffe03f */
[----:B------:R-:W-:Y:S01]  /*82b0*/  MOV R5, UR6 ;  /* 0x0000000600057c02 */ /* 0x000fe20008000f00 */
[----:B------:R-:W-:Y:S02]  /*82c0*/  UIADD3.X UR21, UR21, -0x1, URZ, UP1, !UPT ;  /* 0xffffffff15157890 */ /* 0x000fe40008ffe43f */
[----:B------:R-:W-:Y:S01]  /*82d0*/  UIADD3.X UR20, UR20, -0x1, URZ, UP2, !UPT ;  /* 0xffffffff14147890 */ /* 0x000fe200097fe43f */
[----:B------:R-:W-:Y:S01]  /*82e0*/  LEA.HI.X R3, R4, R3, R5, 0x1, P0 ;  /* 0x0000000304037211 */ /* 0x000fe200000f0c05 */
[----:B------:R-:W-:Y:S01]  /*82f0*/  UIADD3.X UR24, UR24, -0x1, URZ, UP3, !UPT ;  /* 0xffffffff18187890 */ /* 0x000fe20009ffe43f */
        /* <DEDUP_REMOVED lines=22> */
[----:B------:R-:W-:-:S05]  /*8460*/  PLOP3.LUT P2, PT, PT, PT, UP0, 0x80, 0x0 ;  /* 0x000000000000781c */ /* 0x000fca0003f4f008 */
[----:B------:R0:W-:Y:S01]  /*8470*/  @!P0 STG.E.U16 desc[UR26][R2.64+0x2c0], R19 ;  /* 0x0002c01302008986 */ /* 0x0001e2000c10151a */
[----:B------:R-:W-:-:S03]  /*8480*/  IADD3 R166, P0, R166, -0x800, RZ ;  /* 0xfffff800a6a67810 */ /* 0x000fc60007f1e0ff */
[----:B------:R0:W-:Y:S01]  /*8490*/  @!P1 STG.E.U16 desc[UR26][R2.64+0x300], R119 ;  /* 0x0003007702009986 */ /* 0x0001e2000c10151a */
[----:B------:R-:W-:Y:S02]  /*84a0*/  IADD3 R164, P1, R164, -0x800, RZ ;  /* 0xfffff800a4a47810 */ /* 0x000fe40007f3e0ff */
[----:B------:R-:W-:Y:S02]  /*84b0*/  IADD3.X R165, R165, -0x1, RZ, P0, !PT ;  /* 0xffffffffa5a57810 */ /* 0x000fe400007fe4ff */
[----:B------:R-:W-:Y:S01]  /*84c0*/  IADD3.X R162, R162, -0x1, RZ, P1, !PT ;  /* 0xffffffffa2a27810 */ /* 0x000fe20000ffe4ff */
[----:B------:R-:W-:Y:S08]  /*84d0*/  @P2 BRA `(.L_x_4741) ;  /* 0xffffff84008c2947 */ /* 0x000ff0000383ffff */
.L_x_4690:
[----:B------:R-:W-:Y:S02]  /*84e0*/  ULDC.64 UR4, c[0x0][0x3d8] ;  /* 0x0000f60000047ab9 */ /* 0x000fe40000000a00 */
[----:B------:R-:W-:-:S04]  /*84f0*/  ISETP.NE.U32.AND P0, PT, RZ, UR4, PT ;  /* 0x00000004ff007c0c */ /* 0x000fc8000bf05070 */
[----:B------:R-:W-:-:S13]  /*8500*/  ISETP.NE.AND.EX P0, PT, RZ, UR5, PT, P0 ;  /* 0x00000005ff007c0c */ /* 0x000fda000bf05300 */
[----:B------:R-:W-:Y:S05]  /*8510*/  @!P0 BRA `(.L_x_4742) ;  /* 0x0000000000888947 */ /* 0x000fea0003800000 */
[----:B0-----:R-:W0:Y:S01]  /*8520*/  SHFL.DOWN P0, R3, R170, 0x1, 0x1f ;  /* 0x08201f00aa037f89 */ /* 0x001e220000000000 */
[----:B------:R-:W-:Y:S01]  /*8530*/  BSSY B0, `(.L_x_4742) ;  /* 0x0000020000007945 */ /* 0x000fe20003800000 */
[----:B------:R-:W1:Y:S01]  /*8540*/  S2R R4, SR_LANEID ;  /* 0x0000000000047919 */ /* 0x000e620000000000 */
[----:B0-----:R-:W-:-:S05]  /*8550*/  @P0 FADD R3, R3, R170 ;  /* 0x000000aa03030221 */ /* 0x001fca0000000000 */
[----:B------:R-:W0:Y:S01]  /*8560*/  SHFL.DOWN P0, R0, R3, 0x2, 0x1f ;  /* 0x08401f0003007f89 */ /* 0x000e220000000000 */
[----:B-1----:R-:W-:Y:S02]  /*8570*/  ISETP.NE.AND P1, PT, R4, RZ, PT ;  /* 0x000000ff0400720c */ /* 0x002fe40003f25270 */
[----:B------:R-:W1:Y:S11]  /*8580*/  S2R R4, SR_TID.X ;  /* 0x0000000000047919 */ /* 0x000e760000002100 */
[----:B------:R-:W2:Y:S01]  /*8590*/  @!P1 S2R R9, SR_CgaCtaId ;  /* 0x0000000000099919 */ /* 0x000ea20000008800 */
[----:B------:R-:W-:Y:S01]  /*85a0*/  @!P1 MOV R6, 0x400 ;  /* 0x0000040000069802 */ /* 0x000fe20000000f00 */
[----:B0-----:R-:W-:-:S05]  /*85b0*/  @P0 FADD R0, R3, R0 ;  /* 0x0000000003000221 */ /* 0x001fca0000000000 */
[----:B------:R-:W0:Y:S01]  /*85c0*/  SHFL.DOWN P0, R5, R0, 0x4, 0x1f ;  /* 0x08801f0000057f89 */ /* 0x000e220000000000 */
[----:B-1----:R-:W-:-:S04]  /*85d0*/  @!P1 SHF.R.S32.HI R3, RZ, 0x1f, R4 ;  /* 0x0000001fff039819 */ /* 0x002fc80000011404 */
[----:B------:R-:W-:-:S04]  /*85e0*/  @!P1 LEA.HI R3, R3, R4, RZ, 0x5 ;  /* 0x0000000403039211 */ /* 0x000fc800078f28ff */
[----:B------:R-:W-:Y:S02]  /*85f0*/  @!P1 SHF.R.S32.HI R3, RZ, 0x5, R3 ;  /* 0x00000005ff039819 */ /* 0x000fe40000011403 */
[----:B--2---:R-:W-:Y:S01]  /*8600*/  @!P1 LEA R6, R9, R6, 0x18 ;  /* 0x0000000609069211 */ /* 0x004fe200078ec0ff */
        /* <DEDUP_REMOVED lines=11> */
[----:B------:R-:W-:Y:S01]  /*86c0*/  @!P0 MOV R0, 0x400 ;  /* 0x0000040000008802 */ /* 0x000fe20000000f00 */
[----:B------:R-:W-:-:S03]  /*86d0*/  IMAD.U32 R2, RZ, RZ, UR10 ;  /* 0x0000000aff027e24 */ /* 0x000fc6000f8e00ff */
[----:B-1----:R-:W-:Y:S02]  /*86e0*/  @!P0 LEA R0, R3, R0, 0x18 ;  /* 0x0000000003008211 */ /* 0x002fe400078ec0ff */
[----:B------:R-:W-:-:S04]  /*86f0*/  MOV R3, UR11 ;  /* 0x0000000b00037c02 */ /* 0x000fc80008000f00 */
[----:B------:R-:W0:Y:S02]  /*8700*/  @!P0 LDS R0, [R0+0x3188] ;  /* 0x0031880000008984 */ /* 0x000e240000000800 */
[----:B0-----:R-:W-:-:S05]  /*8710*/  @!P0 FADD.FTZ R7, R7, R0 ;  /* 0x0000000007078221 */ /* 0x001fca0000010000 */
[----:B------:R1:W-:Y:S02]  /*8720*/  REDG.E.ADD.F32.FTZ.RN.STRONG.GPU desc[UR26][R2.64], R7 ;  /* 0x00000007020079a6 */ /* 0x0003e4000c10f39a */
.L_x_4743:
[----:B------:R-:W-:Y:S05]  /*8730*/  BSYNC B0 ;  /* 0x0000000000007941 */ /* 0x000fea0003800000 */
.L_x_4742:
[----:B------:R-:W-:Y:S01]  /*8740*/  ULDC.64 UR4, c[0x0][0x3f8] ;  /* 0x0000fe0000047ab9 */ /* 0x000fe20000000a00 */
[----:B------:R-:W-:Y:S01]  /*8750*/  BSSY B0, `(.L_x_4744) ;  /* 0x0000028000007945 */ /* 0x000fe20003800000 */
[----:B------:R-:W-:-:S04]  /*8760*/  ISETP.NE.U32.AND P0, PT, RZ, UR4, PT ;  /* 0x00000004ff007c0c */ /* 0x000fc8000bf05070 */
[----:B------:R-:W-:-:S13]  /*8770*/  ISETP.NE.AND.EX P0, PT, RZ, UR5, PT, P0 ;  /* 0x00000005ff007c0c */ /* 0x000fda000bf05300 */
[----:B------:R-:W-:Y:S05]  /*8780*/  @!P0 BRA `(.L_x_4745) ;  /* 0x00000000008c8947 */ /* 0x000fea0003800000 */
[----:B------:R-:W-:Y:S06]  /*8790*/  BAR.SYNC.DEFER_BLOCKING 0x0 ;  /* 0x0000000000007b1d */ /* 0x000fec0000010000 */
[----:B------:R-:W2:Y:S01]  /*87a0*/  SHFL.DOWN P0, R0, R169, 0x1, 0x1f ;  /* 0x08201f00a9007f89 */ /* 0x000ea20000000000 */
[----:B------:R-:W3:Y:S01]  /*87b0*/  S2R R4, SR_LANEID ;  /* 0x0000000000047919 */ /* 0x000ee20000000000 */
[----:B01----:R-:W0:Y:S01]  /*87c0*/  S2R R7, SR_TID.X ;  /* 0x0000000000077919 */ /* 0x003e220000002100 */
[----:B--2---:R-:W-:-:S05]  /*87d0*/  @P0 FADD R0, R0, R169 ;  /* 0x000000a900000221 */ /* 0x004fca0000000000 */
[----:B------:R-:W1:Y:S01]  /*87e0*/  SHFL.DOWN P0, R3, R0, 0x2, 0x1f ;  /* 0x08401f0000037f89 */ /* 0x000e620000000000 */
[----:B---3--:R-:W-:-:S13]  /*87f0*/  ISETP.NE.AND P1, PT, R4, RZ, PT ;  /* 0x000000ff0400720c */ /* 0x008fda0003f25270 */
[----:B------:R-:W2:Y:S01]  /*8800*/  @!P1 S2R R9, SR_CgaCtaId ;  /* 0x0000000000099919 */ /* 0x000ea20000008800 */
[----:B------:R-:W-:Y:S01]  /*8810*/  @!P1 MOV R6, 0x400 ;  /* 0x0000040000069802 */ /* 0x000fe20000000f00 */
[----:B-1----:R-:W-:Y:S01]  /*8820*/  @P0 FADD R3, R0, R3 ;  /* 0x0000000300030221 */ /* 0x002fe20000000000 */
[----:B0-----:R-:W-:-:S04]  /*8830*/  @!P1 SHF.R.S32.HI R0, RZ, 0x1f, R7 ;  /* 0x0000001fff009819 */ /* 0x001fc80000011407 */
[----:B------:R-:W0:Y:S01]  /*8840*/  SHFL.DOWN P0, R2, R3, 0x4, 0x1f ;  /* 0x08801f0003027f89 */ /* 0x000e220000000000 */
[----:B------:R-:W-:-:S04]  /*8850*/  @!P1 LEA.HI R0, R0, R7, RZ, 0x5 ;  /* 0x0000000700009211 */ /* 0x000fc800078f28ff */
[----:B------:R-:W-:Y:S01]  /*8860*/  @!P1 SHF.R.S32.HI R0, RZ, 0x5, R0 ;  /* 0x00000005ff009819 */ /* 0x000fe20000011400 */
[----:B0-----:R-:W-:Y:S01]  /*8870*/  @P0 FADD R2, R3, R2 ;  /* 0x0000000203020221 */ /* 0x001fe20000000000 */
[----:B--2---:R-:W-:-:S04]  /*8880*/  @!P1 LEA R3, R9, R6, 0x18 ;  /* 0x0000000609039211 */ /* 0x004fc800078ec0ff */
        /* <DEDUP_REMOVED lines=9> */
[----:B-1----:R-:W0:Y:S01]  /*8920*/  @!P0 S2R R3, SR_CgaCtaId ;  /* 0x0000000000038919 */ /* 0x002e220000008800 */
        /* <DEDUP_REMOVED lines=9> */
.L_x_4745:
[----:B01----:R-:W0:Y:S02]  /*89c0*/  S2R R7, SR_TID.X ;  /* 0x0000000000077919 */ /* 0x003e240000002100 */
.L_x_4746:
[----:B------:R-:W-:Y:S05]  /*89d0*/  BSYNC B0 ;  /* 0x0000000000007941 */ /* 0x000fea0003800000 */
.L_x_4744:
        /* <DEDUP_REMOVED lines=15> */
.L_x_4747:
[C---:B------:R-:W-:Y:S01]  /*8ad0*/  LEA R0, R7.reuse, UR7, 0x2 ;  /* 0x0000000707007c11 */ /* 0x040fe2000f8e10ff */
[----:B-1----:R-:W-:Y:S01]  /*8ae0*/  IMAD.U32 R3, RZ, RZ, UR6 ;  /* 0x00000006ff037e24 */ /* 0x002fe2000f8e00ff */
[----:B------:R-:W-:Y:S02]  /*8af0*/  SHF.R.S32.HI R2, RZ, 0x1f, R7 ;  /* 0x0000001fff027819 */ /* 0x000fe40000011407 */
[----:B0-----:R-:W-:Y:S01]  /*8b00*/  MOV R4, UR4 ;  /* 0x0000000400047c02 */ /* 0x001fe20008000f00 */
[----:B------:R-:W0:Y:S01]  /*8b10*/  LDS R9, [R0+0x46c0] ;  /* 0x0046c00000097984 */ /* 0x000e220000000800 */
[----:B------:R-:W-:Y:S01]  /*8b20*/  MOV R5, UR5 ;  /* 0x0000000500057c02 */ /* 0x000fe20008000f00 */
[----:B------:R-:W-:Y:S02]  /*8b30*/  IMAD R6, R2, UR10, RZ ;  /* 0x0000000a02067c24 */ /* 0x000fe4000f8e02ff */
        /* <DEDUP_REMOVED lines=11> */
.L_x_4696:
[----:B------:R-:W-:Y:S01]  /*8bf0*/  HFMA2.MMA R237, -RZ, RZ, 0, 0 ;  /* 0x00000000ffed7435 */ /* 0x000fe200000001ff */
[----:B------:R-:W-:Y:S01]  /*8c00*/  IMAD.MOV.U32 R235, RZ, RZ, R66 ;  /* 0x000000ffffeb7224 */ /* 0x000fe200078e0042 */
[----:B------:R-:W-:Y:S01]  /*8c10*/  MOV R234, 0x1 ;  /* 0x0000000100ea7802 */ /* 0x000fe20000000f00 */
[----:B------:R-:W-:-:S08]  /*8c20*/  IMAD.MOV.U32 R70, RZ, RZ, -0x1 ;  /* 0xffffffffff467424 */ /* 0x000fd000078e00ff */
[----:B0----5:R-:W-:Y:S05]  /*8c30*/  WARPSYNC.COLLECTIVE R70, `(.L_x_4748) ;  /* 0x0000000046087348 */ /* 0x021fea0003c00000 */
[----:B------:R1:W2:Y:S02]  /*8c40*/  SHFL.UP P3, R183, R235, R234, R237 ;  /* 0x040000eaebb77389 */ /* 0x0002a400000600ed */
[----:B012--5:R-:W-:Y:S01]  /*8c50*/  ENDCOLLECTIVE ;  /* 0x000000000000791b */ /* 0x027fe20003800000 */
.L_x_4748:
[----:B------:R-:W-:Y:S02]  /*8c60*/  MOV R235, R67 ;  /* 0x0000004300eb7202 */ /* 0x000fe40000000f00 */
[----:B------:R-:W-:-:S07]  /*8c70*/  MOV R71, R183 ;  /* 0x000000b700477202 */ /* 0x000fce0000000f00 */
[----:B------:R-:W-:Y:S05]  /*8c80*/  WARPSYNC.COLLECTIVE R70, `(.L_x_4749) ;  /* 0x0000000046087348 */ /* 0x000fea0003c00000 */
[----:B------:R0:W1:Y:S02]  /*8c90*/  SHFL.UP P3, R183, R235, R234, R237 ;  /* 0x040000eaebb77389 */ /* 0x00006400000600ed */
[----:B01----:R-:W-:Y:S01]  /*8ca0*/  ENDCOLLECTIVE ;  /* 0x000000000000791b */ /* 0x003fe20003800000 */
.L_x_4749:
        /* <DEDUP_REMOVED lines=8> */
.L_x_4750:
[----:B------:R-:W-:Y:S01]  /*8d30*/  IMAD.MOV.U32 R235, RZ, RZ, R67 ;  /* 0x000000ffffeb7224 */ /* 0x000fe200078e0043 */
[----:B------:R-:W-:-:S07]  /*8d40*/  MOV R71, R183 ;  /* 0x000000b700477202 */ /* 0x000fce0000000f00 */
[----:B------:R-:W-:Y:S05]  /*8d50*/  WARPSYNC.COLLECTIVE R70, `(.L_x_4751) ;  /* 0x0000000046087348 */ /* 0x000fea0003c00000 */
[----:B------:R0:W1:Y:S02]  /*8d60*/  SHFL.UP P3, R183, R235, R234, R237 ;  /* 0x040000eaebb77389 */ /* 0x00006400000600ed */
[----:B01----:R-:W-:Y:S01]  /*8d70*/  ENDCOLLECTIVE ;  /* 0x000000000000791b */ /* 0x003fe20003800000 */
.L_x_4751:
        /* <DEDUP_REMOVED lines=8> */
.L_x_4752:
[----:B------:R-:W-:Y:S01]  /*8e00*/  MOV R235, R67 ;  /* 0x0000004300eb7202 */ /* 0x000fe20000000f00 */
[----:B------:R-:W-:-:S07]  /*8e10*/  IMAD.MOV.U32 R71, RZ, RZ, R183 ;  /* 0x000000ffff477224 */ /* 0x000fce00078e00b7 */
[----:B------:R-:W-:Y:S05]  /*8e20*/  WARPSYNC.COLLECTIVE R70, `(.L_x_4753) ;  /* 0x0000000046087348 */ /* 0x000fea0003c00000 */
[----:B------:R0:W1:Y:S02]  /*8e30*/  SHFL.UP P3, R183, R235, R234, R237 ;  /* 0x040000eaebb77389 */ /* 0x00006400000600ed */
[----:B01----:R-:W-:Y:S01]  /*8e40*/  ENDCOLLECTIVE ;  /* 0x000000000000791b */ /* 0x003fe20003800000 */
.L_x_4753:
        /* <DEDUP_REMOVED lines=8> */
.L_x_4754:
[----:B------:R-:W-:Y:S02]  /*8ed0*/  MOV R235, R67 ;  /* 0x0000004300eb7202 */ /* 0x000fe40000000f00 */
[----:B------:R-:W-:-:S07]  /*8ee0*/  MOV R71, R183 ;  /* 0x000000b700477202 */ /* 0x000fce0000000f00 */
[----:B------:R-:W-:Y:S05]  /*8ef0*/  WARPSYNC.COLLECTIVE R70, `(.L_x_4755) ;  /* 0x0000000046087348 */ /* 0x000fea0003c00000 */
[----:B------:R0:W1:Y:S02]  /*8f00*/  SHFL.UP P3, R183, R235, R234, R237 ;  /* 0x040000eaebb77389 */ /* 0x00006400000600ed */
[----:B01----:R-:W-:Y:S01]  /*8f10*/  ENDCOLLECTIVE ;  /* 0x000000000000791b */ /* 0x003fe20003800000 */
.L_x_4755:
        /* <DEDUP_REMOVED lines=8> */
.L_x_4756:
[----:B------:R-:W-:Y:S01]  /*8fa0*/  IMAD.MOV.U32 R235, RZ, RZ, R67 ;  /* 0x000000ffffeb7224 */ /* 0x000fe200078e0043 */
[----:B------:R-:W-:-:S07]  /*8fb0*/  MOV R71, R183 ;  /* 0x000000b700477202 */ /* 0x000fce0000000f00 */
[----:B------:R-:W-:Y:S05]  /*8fc0*/  WARPSYNC.COLLECTIVE R70, `(.L_x_4757) ;  /* 0x0000000046087348 */ /* 0x000fea0003c00000 */
[----:B------:R0:W1:Y:S02]  /*8fd0*/  SHFL.UP P3, R183, R235, R234, R237 ;  /* 0x040000eaebb77389 */ /* 0x00006400000600ed */
[----:B01----:R-:W-:Y:S01]  /*8fe0*/  ENDCOLLECTIVE ;  /* 0x000000000000791b */ /* 0x003fe20003800000 */
.L_x_4757:
[----:B------:R-:W-:Y:S05]  /*8ff0*/  BRA `(.L_x_4758) ;  /* 0xffffffb400e07947 */ /* 0x000fea000383ffff */
.L_x_4697:
[----:B------:R-:W-:Y:S01]  /*9000*/  HFMA2.MMA R224, -RZ, RZ, 0, 1.847743988037109375e-06 ;  /* 0x0000001fffe07435 */ /* 0x000fe200000001ff */
[----:B------:R-:W-:Y:S01]  /*9010*/  BSSY B0, `(.L_x_4759) ;  /* 0x0000007000007945 */ /* 0x000fe20003800000 */
[----:B------:R-:W-:Y:S01]  /*9020*/  MOV R71, R66 ;  /* 0x0000004200477202 */ /* 0x000fe20000000f00 */
[----:B------:R-:W-:Y:S01]  /*9030*/  IMAD.MOV.U32 R233, RZ, RZ, 0x1f ;  /* 0x0000001fffe97424 */ /* 0x000fe200078e00ff */
[----:B------:R-:W-:-:S07]  /*9040*/  MOV R70, 0xffffffff ;  /* 0xffffffff00467802 */ /* 0x000fce0000000f00 */
[----:B0----5:R-:W-:Y:S05]  /*9050*/  WARPSYNC.COLLECTIVE R70, `(.L_x_4760) ;  /* 0x0000000046087348 */ /* 0x021fea0003c00000 */
[----:B------:R1:W2:Y:S02]  /*9060*/  SHFL.IDX P3, R232, R71, R224, R233 ;  /* 0x000000e047e87389 */ /* 0x0002a400000600e9 */
[----:B012--5:R-:W-:Y:S01]  /*9070*/  ENDCOLLECTIVE ;  /* 0x000000000000791b */ /* 0x027fe20003800000 */
.L_x_4760:
[----:B------:R-:W-:Y:S05]  /*9080*/  BSYNC B0 ;  /* 0x0000000000007941 */ /* 0x000fea0003800000 */
.L_x_4759:
[----:B------:R-:W-:Y:S05]  /*9090*/  BRA `(.L_x_4761) ;  /* 0xffffffb400cc7947 */ /* 0x000fea000383ffff */
.L_x_4698:
        /* <DEDUP_REMOVED lines=8> */
.L_x_4763:
[----:B------:R-:W-:Y:S05]  /*9120*/  BSYNC B0 ;  /* 0x0000000000007941 */ /* 0x000fea0003800000 */
.L_x_4762:
[----:B------:R-:W-:Y:S05]  /*9130*/  BRA `(.L_x_4764) ;  /* 0xffffffb400ac7947 */ /* 0x000fea000383ffff */
.L_x_4699:
[----:B------:R-:W-:Y:S01]  /*9140*/  HFMA2.MMA R234, -RZ, RZ, 0, 5.9604644775390625e-08 ;  /* 0x00000001ffea7435 */ /* 0x000fe200000001ff */
[----:B------:R-:W-:Y:S01]  /*9150*/  BSSY B0, `(.L_x_4765) ;  /* 0x0000007000007945 */ /* 0x000fe20003800000 */
[----:B------:R-:W-:Y:S01]  /*9160*/  IMAD.MOV.U32 R235, RZ, RZ, R66 ;  /* 0x000000ffffeb7224 */ /* 0x000fe200078e0042 */
[----:B------:R-:W-:Y:S01]  /*9170*/  MOV R237, RZ ;  /* 0x000000ff00ed7202 */ /* 0x000fe20000000f00 */
[----:B------:R-:W-:-:S07]  /*9180*/  IMAD.MOV.U32 R70, RZ, RZ, -0x1 ;  /* 0xffffffffff467424 */ /* 0x000fce00078e00ff */
[----:B0----5:R-:W-:Y:S05]  /*9190*/  WARPSYNC.COLLECTIVE R70, `(.L_x_4766) ;  /* 0x0000000046087348 */ /* 0x021fea0003c00000 */
[----:B------:R1:W2:Y:S02]  /*91a0*/  SHFL.UP P3, R183, R235, R234, R237 ;  /* 0x040000eaebb77389 */ /* 0x0002a400000600ed */
[----:B012--5:R-:W-:Y:S01]  /*91b0*/  ENDCOLLECTIVE ;  /* 0x000000000000791b */ /* 0x027fe20003800000 */
.L_x_4766:
[----:B------:R-:W-:Y:S05]  /*91c0*/  BSYNC B0 ;  /* 0x0000000000007941 */ /* 0x000fea0003800000 */
.L_x_4765:
[----:B------:R-:W-:Y:S01]  /*91d0*/  HFMA2.MMA R237, -RZ, RZ, 0, 0 ;  /* 0x00000000ffed7435 */ /* 0x000fe200000001ff */
[----:B------:R-:W-:Y:S01]  /*91e0*/  MOV R235, R67 ;  /* 0x0000004300eb7202 */ /* 0x000fe20000000f00 */
[----:B------:R-:W-:Y:S01]  /*91f0*/  HFMA2.MMA R224, -RZ, RZ, 0, 0 ;  /* 0x00000000ffe07435 */ /* 0x000fe200000001ff */
        /* <DEDUP_REMOVED lines=8> */
.L_x_4767:
[----:B------:R-:W-:Y:S05]  /*9280*/  WARPSYNC.COLLECTIVE R70, `(.L_x_4768) ;  /* 0x0000000046087348 */ /* 0x000fea0003c00000 */
[----:B------:R0:W1:Y:S02]  /*9290*/  SHFL.IDX P3, R232, R71, R224, R233 ;  /* 0x000000e047e87389 */ /* 0x00006400000600e9 */
[----:B01----:R-:W-:Y:S01]  /*92a0*/  ENDCOLLECTIVE ;  /* 0x000000000000791b */ /* 0x003fe20003800000 */
.L_x_4768:
[----:B------:R-:W-:Y:S01]  /*92b0*/  MOV R71, R69 ;  /* 0x0000004500477202 */ /* 0x000fe20000000f00 */
[----:B------:R-:W-:Y:S01]  /*92c0*/  IMAD.MOV.U32 R67, RZ, RZ, R183 ;  /* 0x000000ffff437224 */ /* 0x000fe200078e00b7 */
[----:B------:R-:W-:-:S07]  /*92d0*/  MOV R68, R232 ;  /* 0x000000e800447202 */ /* 0x000fce0000000f00 */
[----:B------:R-:W-:Y:S05]  /*92e0*/  WARPSYNC.COLLECTIVE R70, `(.L_x_4769) ;  /* 0x0000000046087348 */ /* 0x000fea0003c00000 */
[----:B------:R0:W1:Y:S02]  /*92f0*/  SHFL.IDX P3, R232, R71, R224, R233 ;  /* 0x000000e047e87389 */ /* 0x00006400000600e9 */
[----:B01----:R-:W-:Y:S01]  /*9300*/  ENDCOLLECTIVE ;  /* 0x000000000000791b */ /* 0x003fe20003800000 */
.L_x_4769:
[----:B------:R-:W-:Y:S01]  /*9310*/  IMAD.MOV.U32 R69, RZ, RZ, R232 ;  /* 0x000000ffff457224 */ /* 0x000fe200078e00e8 */
[----:B------:R-:W-:Y:S06]  /*9320*/  BRA `(.L_x_4770) ;  /* 0xffffffb400487947 */ /* 0x000fec000383ffff */
.L_x_4701:
[----:B------:R-:W-:Y:S01]  /*9330*/  HFMA2.MMA R238, -RZ, RZ, 0, 5.9604644775390625e-08 ;  /* 0x00000001ffee7435 */ /* 0x000fe200000001ff */
[----:B------:R-:W-:Y:S01]  /*9340*/  MOV R237, R64 ;  /* 0x0000004000ed7202 */ /* 0x000fe20000000f00 */
[----:B------:R-:W-:Y:S01]  /*9350*/  IMAD.MOV.U32 R239, RZ, RZ, 0x1f ;  /* 0x0000001fffef7424 */ /* 0x000fe200078e00ff */
[----:B------:R-:W-:Y:S01]  /*9360*/  MOV R70, 0xffffffff ;  /* 0xffffffff00467802 */ /* 0x000fe20000000f00 */
[----:B------:R-:W-:Y:S01]  /*9370*/  HFMA2.MMA R224, -RZ, RZ, 0, 0 ;  /* 0x00000000ffe07435 */ /* 0x000fe200000001ff */
[----:B------:R-:W-:-:S10]  /*9380*/  IMAD.MOV.U32 R233, RZ, RZ, 0x1f ;  /* 0x0000001fffe97424 */ /* 0x000fd400078e00ff */
[----:B-1----:R-:W-:Y:S05]  /*9390*/  WARPSYNC.COLLECTIVE R70, `(.L_x_4771) ;  /* 0x0000000046087348 */ /* 0x002fea0003c00000 */
[----:B------:R0:W2:Y:S02]  /*93a0*/  SHFL.DOWN P6, R232, R237, R238, R239 ;  /* 0x080000eeede87389 */ /* 0x0000a400000c00ef */
[----:B012---:R-:W-:Y:S01]  /*93b0*/  ENDCOLLECTIVE ;  /* 0x000000000000791b */ /* 0x007fe20003800000 */
.L_x_4771:
[----:B------:R-:W-:Y:S01]  /*93c0*/  IMAD.MOV.U32 R237, RZ, RZ, R65 ;  /* 0x000000ffffed7224 */ /* 0x000fe200078e0041 */
[----:B------:R-:W-:-:S07]  /*93d0*/  MOV R69, R232 ;  /* 0x000000e800457202 */ /* 0x000fce0000000f00 */
[----:B------:R-:W-:Y:S05]  /*93e0*/  WARPSYNC.COLLECTIVE R70, `(.L_x_4772) ;  /* 0x0000000046087348 */ /* 0x000fea0003c00000 */
[----:B------:R0:W1:Y:S02]  /*93f0*/  SHFL.DOWN P6, R232, R237, R238, R239 ;  /* 0x080000eeede87389 */ /* 0x00006400000c00ef */
[----:B01----:R-:W-:Y:S01]  /*9400*/  ENDCOLLECTIVE ;  /* 0x000000000000791b */ /* 0x003fe20003800000 */
.L_x_4772:
        /* <DEDUP_REMOVED lines=8> */
.L_x_4773:
[----:B------:R-:W-:Y:S02]  /*9490*/  MOV R237, R65 ;  /* 0x0000004100ed7202 */ /* 0x000fe40000000f00 */
[----:B------:R-:W-:-:S07]  /*94a0*/  MOV R69, R232 ;  /* 0x000000e800457202 */ /* 0x000fce0000000f00 */
[----:B------:R-:W-:Y:S05]  /*94b0*/  WARPSYNC.COLLECTIVE R70, `(.L_x_4774) ;  /* 0x0000000046087348 */ /* 0x000fea0003c00000 */
[----:B------:R0:W1:Y:S02]  /*94c0*/  SHFL.DOWN P6, R232, R237, R238, R239 ;  /* 0x080000eeede87389 */ /* 0x00006400000c00ef */
[----:B01----:R-:W-:Y:S01]  /*94d0*/  ENDCOLLECTIVE ;  /* 0x000000000000791b */ /* 0x003fe20003800000 */
.L_x_4774:
        /* <DEDUP_REMOVED lines=8> */
.L_x_4775:
[----:B------:R-:W-:Y:S01]  /*9560*/  MOV R237, R65 ;  /* 0x0000004100ed7202 */ /* 0x000fe20000000f00 */
[----:B------:R-:W-:-:S07]  /*9570*/  IMAD.MOV.U32 R69, RZ, RZ, R232 ;  /* 0x000000ffff457224 */ /* 0x000fce00078e00e8 */
[----:B------:R-:W-:Y:S05]  /*9580*/  WARPSYNC.COLLECTIVE R70, `(.L_x_4776) ;  /* 0x0000000046087348 */ /* 0x000fea0003c00000 */
[----:B------:R0:W1:Y:S02]  /*9590*/  SHFL.DOWN P6, R232, R237, R238, R239 ;  /* 0x080000eeede87389 */ /* 0x00006400000c00ef */
[----:B01----:R-:W-:Y:S01]  /*95a0*/  ENDCOLLECTIVE ;  /* 0x000000000000791b */ /* 0x003fe20003800000 */
.L_x_4776:
        /* <DEDUP_REMOVED lines=8> */
.L_x_4777:
[----:B------:R-:W-:Y:S01]  /*9630*/  IMAD.MOV.U32 R237, RZ, RZ, R65 ;  /* 0x000000ffffed7224 */ /* 0x000fe200078e0041 */
[----:B------:R-:W-:-:S07]  /*9640*/  MOV R69, R232 ;  /* 0x000000e800457202 */ /* 0x000fce0000000f00 */
[----:B------:R-:W-:Y:S05]  /*9650*/  WARPSYNC.COLLECTIVE R70, `(.L_x_4778) ;  /* 0x0000000046087348 */ /* 0x000fea0003c00000 */
[----:B------:R0:W1:Y:S02]  /*9660*/  SHFL.DOWN P6, R232, R237, R238, R239 ;  /* 0x080000eeede87389 */ /* 0x00006400000c00ef */
[----:B01----:R-:W-:Y:S01]  /*9670*/  ENDCOLLECTIVE ;  /* 0x000000000000791b */ /* 0x003fe20003800000 */
.L_x_4778:
        /* <DEDUP_REMOVED lines=8> */
.L_x_4779:
[----:B------:R-:W-:Y:S02]  /*9700*/  MOV R237, R65 ;  /* 0x0000004100ed7202 */ /* 0x000fe40000000f00 */
[----:B------:R-:W-:-:S07]  /*9710*/  MOV R69, R232 ;  /* 0x000000e800457202 */ /* 0x000fce0000000f00 */
[----:B------:R-:W-:Y:S05]  /*9720*/  WARPSYNC.COLLECTIVE R70, `(.L_x_4780) ;  /* 0x0000000046087348 */ /* 0x000fea0003c00000 */
[----:B------:R0:W1:Y:S02]  /*9730*/  SHFL.DOWN P6, R232, R237, R238, R239 ;  /* 0x080000eeede87389 */ /* 0x00006400000c00ef */
[----:B01----:R-:W-:Y:S01]  /*9740*/  ENDCOLLECTIVE ;  /* 0x000000000000791b */ /* 0x003fe20003800000 */
.L_x_4780:
        /* <DEDUP_REMOVED lines=9> */
.L_x_4781:
[----:B------:R-:W-:Y:S02]  /*97e0*/  MOV R71, R65 ;  /* 0x0000004100477202 */ /* 0x000fe40000000f00 */
[----:B------:R-:W-:-:S07]  /*97f0*/  MOV R234, R232 ;  /* 0x000000e800ea7202 */ /* 0x000fce0000000f00 */
[----:B------:R-:W-:Y:S05]  /*9800*/  WARPSYNC.COLLECTIVE R70, `(.L_x_4782) ;  /* 0x0000000046087348 */ /* 0x000fea0003c00000 */
[----:B------:R0:W1:Y:S02]  /*9810*/  SHFL.IDX P3, R232, R71, R224, R233 ;  /* 0x000000e047e87389 */ /* 0x00006400000600e9 */
[----:B01----:R-:W-:Y:S01]  /*9820*/  ENDCOLLECTIVE ;  /* 0x000000000000791b */ /* 0x003fe20003800000 */
.L_x_4782:
[----:B------:R-:W-:Y:S02]  /*9830*/  IMAD.MOV.U32 R71, RZ, RZ, R136 ;  /* 0x000000ffff477224 */ /* 0x000fe400078e0088 */
[----:B------:R-:W-:-:S07]  /*9840*/  IMAD.MOV.U32 R236, RZ, RZ, R232 ;  /* 0x000000ffffec7224 */ /* 0x000fce00078e00e8 */
[----:B------:R-:W-:Y:S05]  /*9850*/  WARPSYNC.COLLECTIVE R70, `(.L_x_4783) ;  /* 0x0000000046087348 */ /* 0x000fea0003c00000 */
[----:B------:R0:W1:Y:S02]  /*9860*/  SHFL.DOWN P6, R232, R237, R238, R239 ;  /* 0x080000eeede87389 */ /* 0x00006400000c00ef */
[----:B01----:R-:W-:Y:S01]  /*9870*/  ENDCOLLECTIVE ;  /* 0x000000000000791b */ /* 0x003fe20003800000 */
.L_x_4783:
[----:B------:R-:W-:Y:S01]  /*9880*/  MOV R237, R65 ;  /* 0x0000004100ed7202 */ /* 0x000fe20000000f00 */
[----:B------:R-:W-:-:S07]  /*9890*/  IMAD.MOV.U32 R68, RZ, RZ, R232 ;  /* 0x000000ffff447224 */ /* 0x000fce00078e00e8 */
[----:B------:R-:W-:Y:S05]  /*98a0*/  WARPSYNC.COLLECTIVE R70, `(.L_x_4784) ;  /* 0x0000000046087348 */ /* 0x000fea0003c00000 */
[----:B------:R0:W1:Y:S02]  /*98b0*/  SHFL.DOWN P6, R232, R237, R238, R239 ;  /* 0x080000eeede87389 */ /* 0x00006400000c00ef */
[----:B01----:R-:W-:Y:S01]  /*98c0*/  ENDCOLLECTIVE ;  /* 0x000000000000791b */ /* 0x003fe20003800000 */
.L_x_4784:
[----:B------:R-:W-:-:S07]  /*98d0*/  MOV R69, R232 ;  /* 0x000000e800457202 */ /* 0x000fce0000000f00 */
[----:B------:R-:W-:Y:S05]  /*98e0*/  WARPSYNC.COLLECTIVE R70, `(.L_x_4785) ;  /* 0x0000000046087348 */ /* 0x000fea0003c00000 */
[----:B------:R0:W1:Y:S02]  /*98f0*/  SHFL.IDX P3, R232, R71, R224, R233 ;  /* 0x000000e047e87389 */ /* 0x00006400000600e9 */
[----:B01----:R-:W-:Y:S01]  /*9900*/  ENDCOLLECTIVE ;  /* 0x000000000000791b */ /* 0x003fe20003800000 */
.L_x_4785:
[----:B------:R-:W-:Y:S02]  /*9910*/  MOV R71, R137 ;  /* 0x0000008900477202 */ /* 0x000fe40000000f00 */
[----:B------:R-:W-:-:S07]  /*9920*/  MOV R235, R232 ;  /* 0x000000e800eb7202 */ /* 0x000fce0000000f00 */
[----:B------:R-:W-:Y:S05]  /*9930*/  WARPSYNC.COLLECTIVE R70, `(.L_x_4786) ;  /* 0x0000000046087348 */ /* 0x000fea0003c00000 */
[----:B------:R0:W1:Y:S02]  /*9940*/  SHFL.IDX P3, R232, R71, R224, R233 ;  /* 0x000000e047e87389 */ /* 0x00006400000600e9 */
[----:B01----:R-:W-:Y:S01]  /*9950*/  ENDCOLLECTIVE ;  /* 0x000000000000791b */ /* 0x003fe20003800000 */
.L_x_4786:
[----:B------:R-:W-:Y:S05]  /*9960*/  BRA `(.L_x_4787) ;  /* 0xffffffb400547947 */ /* 0x000fea000383ffff */
.L_x_4788:
        /* <DEDUP_REMOVED lines=9> */
.L_x_10956:


//--------------------- .text._Z25selective_scan_bwd_kernelI32Selective_Scan_bwd_kernel_traitsILi64ELi16ELb0ELb1ELb1ELb0ELb1EN3c108BFloat16EfEEv12SSMParamsBwd --------------------------
	.section	.text._Z25selective_scan_bwd_kernelI32Selective_Scan_bwd_kernel_traitsILi64ELi16ELb0ELb1ELb1ELb0ELb1EN3c108BFloat16EfEEv12SSMParamsBwd,"ax",@progbits
	.align	128
        .global         _Z25selective_scan_bwd_kernelI32Selective_Scan_bwd_kernel_traitsILi64ELi16ELb0ELb1ELb1ELb0ELb1EN3c108BFloat16EfEEv12SSMParamsBwd
        .type           _Z25selective_scan_bwd_kernelI32Selective_Scan_bwd_kernel_traitsILi64ELi16ELb0ELb1ELb1ELb0ELb1EN3c108BFloat16EfEEv12SSMParamsBwd,@function
        .size           _Z25selective_scan_bwd_kernelI32Selective_Scan_bwd_kernel_traitsILi64ELi16ELb0ELb1ELb1ELb0ELb1EN3c108BFloat16EfEEv12SSMParamsBwd,(.L_x_10957 - _Z25selective_scan_bwd_kernelI32Selective_Scan_bwd_kernel_traitsILi64ELi16ELb0ELb1ELb1ELb0ELb1EN3c108BFloat16EfEEv12SSMParamsBwd)
        .other          _Z25selective_scan_bwd_kernelI32Selective_Scan_bwd_kernel_traitsILi64ELi16ELb0ELb1ELb1ELb0ELb1EN3c108BFloat16EfEEv12SSMParamsBwd,@"STO_CUDA_ENTRY STV_DEFAULT"
_Z25selective_scan_bwd_kernelI32Selective_Scan_bwd_kernel_traitsILi64ELi16ELb0ELb1ELb1ELb0ELb1EN3c108BFloat16EfEEv12SSMParamsBwd:
.text._Z25selective_scan_bwd_kernelI32Selective_Scan_bwd_kernel_traitsILi64ELi16ELb0ELb1ELb1ELb0ELb1EN3c108BFloat16EfEEv12SSMParamsBwd:
[----:B------:R-:W0:Y:S08]  /*0000*/  LDC R1, c[0x0][0x28] ;  /* 0x00000a00ff017b82 */ /* 0x000e300000000800 */
[----:B------:R-:W1:Y:S01]  /*0010*/  LDC.64 R2, c[0x0][0x2e8] ;  /* 0x0000ba00ff027b82 */ /* 0x000e620000000a00 */
[----:B------:R-:W2:Y:S01]  /*0020*/  S2R R252, SR_CTAID.Y ;  /* 0x0000000000fc7919 */ /* 0x000ea20000002600 */
[----:B------:R-:W-:Y:S01]  /*0030*/  ULDC.64 UR16, c[0x0][0x208] ;  /* 0x0000820000107ab9 */ /* 0x000fe20000000a00 */
[----:B0-----:R-:W-:-:S05]  /*0040*/  IADD3 R1, R1, -0x10, RZ ;  /* 0xfffffff001017810 */ /* 0x001fca0007ffe0ff */
[----:B------:R-:W0:Y:S08]  /*0050*/  LDC.64 R4, c[0x0][0x300] ;  /* 0x0000c000ff047b82 */ /* 0x000e300000000a00 */
[----:B------:R-:W3:Y:S08]  /*0060*/  LDC R21, c[0x0][0x228] ;  /* 0x00008a00ff157b82 */ /* 0x000ef00000000800 */
[----:B------:R-:W4:Y:S01]  /*0070*/  LDC.64 R12, c[0x0][0x3d8] ;  /* 0x0000f600ff0c7b82 */ /* 0x000f220000000a00 */
[----:B-1----:R-:W-:-:S07]  /*0080*/  ISETP.NE.U32.AND P1, PT, R2, RZ, PT ;  /* 0x000000ff0200720c */ /* 0x002fce0003f25070 */
[----:B------:R-:W1:Y:S01]  /*0090*/  LDC.64 R26, c[0x0][0x3f8] ;  /* 0x0000fe00ff1a7b82 */ /* 0x000e620000000a00 */
[----:B------:R-:W-:-:S07]  /*00a0*/  ISETP.NE.AND.EX P1, PT, R3, RZ, PT, P1 ;  /* 0x000000ff0300720c */ /* 0x000fce0003f25310 */
[----:B------:R-:W5:Y:S01]  /*00b0*/  S2UR UR22, SR_CTAID.X ;  /* 0x00000000001679c3 */ /* 0x000f620000002500 */
[----:B--2---:R-:W-:Y:S01]  /*00c0*/  SHF.R.S32.HI R9, RZ, 0x1f, R252 ;  /* 0x0000001fff097819 */ /* 0x004fe200000114fc */
[----:B------:R-:W-:Y:S01]  /*00d0*/  UMOV UR4, URZ ;  /* 0x0000003f00047c82 */ /* 0x000fe20008000000 */
[----:B------:R-:W-:Y:S01]  /*00e0*/  CS2R R18, SRZ ;  /* 0x0000000000127805 */ /* 0x000fe2000001ff00 */
[----:B------:R-:W-:-:S04]  /*00f0*/  ULDC.64 UR8, c[0x0][0x280] ;  /* 0x0000a00000087ab9 */ /* 0x000fc80000000a00 */
[----:B------:R-:W2:Y:S01]  /*0100*/  LDC.64 R14, c[0x0][0x288] ;  /* 0x0000a200ff0e7b82 */ /* 0x000ea20000000a00 */
[C---:B------:R-:W-:Y:S02]  /*0110*/  @P1 LEA R2, P0, R252.reuse, R2, 0x2 ;  /* 0x00000002fc021211 */ /* 0x040fe400078010ff */
[----:B------:R-:W-:Y:S01]  /*0120*/  CS2R R16, SRZ ;  /* 0x0000000000107805 */ /* 0x000fe2000001ff00 */
[----:B------:R-:W-:Y:S01]  /*0130*/  ULDC.64 UR24, c[0x0][0x310] ;  /* 0x0000c40000187ab9 */ /* 0x000fe20000000a00 */
[----:B------:R-:W-:Y:S01]  /*0140*/  ULDC.64 UR12, c[0x0][0x290] ;  /* 0x0000a400000c7ab9 */ /* 0x000fe20000000a00 */
[----:B------:R-:W-:Y:S01]  /*0150*/  @P1 LEA.HI.X R3, R252, R3, R9, 0x2, P0 ;  /* 0x00000003fc031211 */ /* 0x000fe200000f1409 */
[----:B------:R-:W-:Y:S01]  /*0160*/  ULDC.64 UR14, c[0x0][0x328] ;  /* 0x0000ca00000e7ab9 */ /* 0x000fe20000000a00 */
[----:B0-----:R-:W-:Y:S01]  /*0170*/  ISETP.NE.U32.AND P0, PT, R4, RZ, PT ;  /* 0x000000ff0400720c */ /* 0x001fe20003f05070 */
[----:B------:R-:W0:Y:S01]  /*0180*/  LDC.64 R22, c[0x0][0x298] ;  /* 0x0000a600ff167b82 */ /* 0x000e220000000a00 */
[----:B------:R-:W-:Y:S01]  /*0190*/  ULDC.64 UR18, c[0x0][0x240] ;  /* 0x0000900000127ab9 */ /* 0x000fe20000000a00 */
[----:B------:R2:W2:Y:S01]  /*01a0*/  @P1 LDG.E R7, desc[UR16][R2.64] ;  /* 0x0000001002071981 */ /* 0x0004a2000c1e1900 */
[----:B------:R-:W-:Y:S01]  /*01b0*/  ISETP.NE.AND.EX P0, PT, R5, RZ, PT, P0 ;  /* 0x000000ff0500720c */ /* 0x000fe20003f05300 */
[----:B------:R-:W-:-:S04]  /*01c0*/  ULDC.64 UR20, c[0x0][0x260] ;  /* 0x0000980000147ab9 */ /* 0x000fc80000000a00 */
[----:B------:R-:W0:Y:S08]  /*01d0*/  LDC.64 R24, c[0x0][0x330] ;  /* 0x0000cc00ff187b82 */ /* 0x000e300000000a00 */
[C---:B------:R-:W-:Y:S01]  /*01e0*/  @P0 LEA R4, P2, R252.reuse, R4, 0x2 ;  /* 0x00000004fc040211 */ /* 0x040fe200078410ff */
[----:B------:R-:W0:Y:S03]  /*01f0*/  LDC.64 R32, c[0x0][0x2f8] ;  /* 0x0000be00ff207b82 */ /* 0x000e260000000a00 */
[----:B------:R-:W-:-:S05]  /*0200*/  @P0 LEA.HI.X R5, R252, R5, R9, 0x2, P2 ;  /* 0x00000005fc050211 */ /* 0x000fca00010f1409 */
[----:B------:R2:W2:Y:S01]  /*0210*/  @P0 LDG.E R4, desc[UR16][R4.64] ;  /* 0x0000001004040981 */ /* 0x0004a2000c1e1900 */
[----:B---3--:R-:W-:Y:S01]  /*0220*/  IABS R11, R21 ;  /* 0x00000015000b7213 */ /* 0x008fe20000000000 */
[----:B-----5:R-:W-:Y:S01]  /*0230*/  USHF.R.S32.HI UR23, URZ, 0x1f, UR22 ;  /* 0x0000001f3f177899 */ /* 0x020fe20008011416 */
[----:B----4-:R-:W-:Y:S01]  /*0240*/  ISETP.NE.U32.AND P2, PT, R12, RZ, PT ;  /* 0x000000ff0c00720c */ /* 0x010fe20003f45070 */
[----:B------:R-:W-:Y:S01]  /*0250*/  UIMAD.WIDE.U32 UR6, UR22, UR8, URZ ;  /* 0x00000008160672a5 */ /* 0x000fe2000f8e003f */
[----:B------:R-:W3:Y:S01]  /*0260*/  I2F.RP R0, R11 ;  /* 0x0000000b00007306 */ /* 0x000ee20000209400 */
[----:B-1----:R-:W-:Y:S01]  /*0270*/  ISETP.NE.U32.AND P3, PT, R26, RZ, PT ;  /* 0x000000ff1a00720c */ /* 0x002fe20003f65070 */
[----:B------:R-:W-:Y:S01]  /*0280*/  UIMAD UR5, UR23, UR8, URZ ;  /* 0x00000008170572a4 */ /* 0x000fe2000f8e023f */
[----:B------:R-:W-:Y:S01]  /*0290*/  ISETP.NE.AND.EX P2, PT, R13, RZ, PT, P2 ;  /* 0x000000ff0d00720c */ /* 0x000fe20003f45320 */
[----:B------:R-:W-:Y:S01]  /*02a0*/  UIMAD UR11, UR23, UR12, URZ ;  /* 0x0000000c170b72a4 */ /* 0x000fe2000f8e023f */
[----:B------:R-:W-:Y:S01]  /*02b0*/  ISETP.NE.AND.EX P3, PT, R27, RZ, PT, P3 ;  /* 0x000000ff1b00720c */ /* 0x000fe20003f65330 */
[----:B------:R-:W-:Y:S01]  /*02c0*/  UIMAD UR10, UR22, UR9, UR5 ;  /* 0x00000009160a72a4 */ /* 0x000fe2000f8e0205 */
[----:B------:R-:W1:Y:S01]  /*02d0*/  LDC.64 R30, c[0x0][0x2f0] ;  /* 0x0000bc00ff1e7b82 */ /* 0x000e620000000a00 */
[----:B------:R-:W-:Y:S01]  /*02e0*/  UIMAD.WIDE.U32 UR8, UR22, UR12, URZ ;  /* 0x0000000c160872a5 */ /* 0x000fe2000f8e003f */
[----:B------:R-:W-:Y:S01]  /*02f0*/  HFMA2.MMA R242, -RZ, RZ, 0, 0 ;  /* 0x00000000fff27435 */ /* 0x000fe200000001ff */
[----:B------:R-:W-:Y:S01]  /*0300*/  UMOV UR5, URZ ;  /* 0x0000003f00057c82 */ /* 0x000fe20008000000 */
[----:B------:R-:W-:Y:S01]  /*0310*/  UIADD3 UR7, UR7, UR10, URZ ;  /* 0x0000000a07077290 */ /* 0x000fe2000fffe03f */
[----:B------:R-:W-:Y:S01]  /*0320*/  IMAD.MOV.U32 R250, RZ, RZ, RZ ;  /* 0x000000fffffa7224 */ /* 0x000fe200078e00ff */
[----:B------:R-:W-:Y:S01]  /*0330*/  UIMAD UR12, UR22, UR13, UR11 ;  /* 0x0000000d160c72a4 */ /* 0x000fe2000f8e020b */
[----:B---3--:R-:W3:Y:S02]  /*0340*/  MUFU.RCP R0, R0 ;  /* 0x0000000000007308 */ /* 0x008ee40000001000 */
[C---:B------:R-:W-:Y:S01]  /*0350*/  @P2 LEA R18, P4, R252.reuse, R12, 0x2 ;  /* 0x0000000cfc122211 */ /* 0x040fe200078810ff */
[----:B------:R-:W-:Y:S01]  /*0360*/  UIMAD UR10, UR23, UR14, URZ ;  /* 0x0000000e170a72a4 */ /* 0x000fe2000f8e023f */
[C---:B------:R-:W-:Y:S01]  /*0370*/  @P3 LEA R16, P5, R252.reuse, R26, 0x2 ;  /* 0x0000001afc103211 */ /* 0x040fe200078a10ff */
[----:B------:R-:W-:Y:S01]  /*0380*/  UIMAD UR13, UR23, UR18, URZ ;  /* 0x00000012170d72a4 */ /* 0x000fe2000f8e023f */
[C-C-:B------:R-:W-:Y:S01]  /*0390*/  @P2 LEA.HI.X R19, R252.reuse, R13, R9.reuse, 0x2, P4 ;  /* 0x0000000dfc132211 */ /* 0x140fe200020f1409 */
[----:B------:R-:W4:Y:S01]  /*03a0*/  LDC.64 R232, c[0x0][0x2d8] ;  /* 0x0000b600ffe87b82 */ /* 0x000f220000000a00 */
[----:B------:R-:W-:Y:S01]  /*03b0*/  @P3 LEA.HI.X R17, R252, R27, R9, 0x2, P5 ;  /* 0x0000001bfc113211 */ /* 0x000fe200028f1409 */
[----:B------:R-:W-:-:S06]  /*03c0*/  UIADD3 UR9, UR9, UR12, URZ ;  /* 0x0000000c09097290 */ /* 0x000fcc000fffe03f */
[----:B------:R-:W5:Y:S01]  /*03d0*/  LDC R27, c[0x0][0x224] ;  /* 0x00008900ff1b7b82 */ /* 0x000f620000000800 */
[----:B---3--:R-:W-:Y:S01]  /*03e0*/  VIADD R6, R0, 0xffffffe ;  /* 0x0ffffffe00067836 */ /* 0x008fe20000000000 */
[----:B------:R-:W-:-:S03]  /*03f0*/  IABS R0, R252 ;  /* 0x000000fc00007213 */ /* 0x000fc60000000000 */
[----:B--2---:R-:W2:Y:S03]  /*0400*/  F2I.FTZ.U32.TRUNC.NTZ R3, R6 ;  /* 0x0000000600037305 */ /* 0x004ea6000021f000 */
[----:B------:R-:W3:Y:S08]  /*0410*/  LDC.64 R234, c[0x0][0x2e0] ;  /* 0x0000b800ffea7b82 */ /* 0x000ef00000000a00 */
[----:B------:R-:W3:Y:S01]  /*0420*/  LDC.64 R34, c[0x0][0x3b8] ;  /* 0x0000ee00ff227b82 */ /* 0x000ee20000000a00 */
[----:B--2---:R-:W-:-:S05]  /*0430*/  IADD3 R2, RZ, -R3, RZ ;  /* 0x80000003ff027210 */ /* 0x004fca0007ffe0ff */
[----:B------:R-:W-:Y:S02]  /*0440*/  IMAD R5, R2, R11, RZ ;  /* 0x0000000b02057224 */ /* 0x000fe400078e02ff */
[----:B------:R-:W-:-:S04]  /*0450*/  IMAD.MOV.U32 R2, RZ, RZ, RZ ;  /* 0x000000ffff027224 */ /* 0x000fc800078e00ff */
[----:B------:R-:W-:-:S04]  /*0460*/  IMAD.HI.U32 R2, R3, R5, R2 ;  /* 0x0000000503027227 */ /* 0x000fc800078e0002 */
[----:B0-----:R-:W-:Y:S02]  /*0470*/  IMAD R3, R9, R22, RZ ;  /* 0x0000001609037224 */ /* 0x001fe400078e02ff */
[----:B------:R-:W-:-:S04]  /*0480*/  IMAD.HI.U32 R147, R2, R0, RZ ;  /* 0x0000000002937227 */ /* 0x000fc800078e00ff */
[----:B------:R-:W-:Y:S01]  /*0490*/  IMAD R12, R252, R23, R3 ;  /* 0x00000017fc0c7224 */ /* 0x000fe200078e0203 */
[----:B------:R-:W-:-:S05]  /*04a0*/  IADD3 R2, -R147, RZ, RZ ;  /* 0x000000ff93027210 */ /* 0x000fca0007ffe1ff */
[----:B------:R-:W-:Y:S02]  /*04b0*/  IMAD R0, R11, R2, R0 ;  /* 0x000000020b007224 */ /* 0x000fe400078e0200 */
[C---:B------:R-:W-:Y:S02]  /*04c0*/  IMAD R2, R9.reuse, R14, RZ ;  /* 0x0000000e09027224 */ /* 0x040fe400078e02ff */
[----:B------:R-:W-:Y:S02]  /*04d0*/  IMAD R9, R9, R24, RZ ;  /* 0x0000001809097224 */ /* 0x000fe400078e02ff */
[C---:B------:R-:W-:Y:S02]  /*04e0*/  IMAD R15, R252.reuse, R15, R2 ;  /* 0x0000000ffc0f7224 */ /* 0x040fe400078e0202 */
[C---:B------:R-:W-:Y:S02]  /*04f0*/  IMAD R20, R252.reuse, R25, R9 ;  /* 0x00000019fc147224 */ /* 0x040fe400078e0209 */
[----:B------:R-:W0:Y:S01]  /*0500*/  LDC.64 R8, c[0x0][0x278] ;  /* 0x00009e00ff087b82 */ /* 0x000e220000000a00 */
[----:B------:R-:W-:Y:S01]  /*0510*/  IMAD.WIDE.U32 R2, R252, R14, UR6 ;  /* 0x00000006fc027e25 */ /* 0x000fe2000f8e000e */
[----:B------:R-:W-:-:S02]  /*0520*/  UIMAD.WIDE.U32 UR6, UR22, UR14, URZ ;  /* 0x0000000e160672a5 */ /* 0x000fc4000f8e003f */
[----:B------:R-:W-:Y:S02]  /*0530*/  UIMAD UR14, UR22, UR15, UR10 ;  /* 0x0000000f160e72a4 */ /* 0x000fe4000f8e020a */
[----:B------:R-:W-:Y:S02]  /*0540*/  UIMAD.WIDE.U32 UR10, UR22, UR18, URZ ;  /* 0x00000012160a72a5 */ /* 0x000fe4000f8e003f */
[----:B------:R-:W-:Y:S02]  /*0550*/  UIMAD UR15, UR22, UR19, UR13 ;  /* 0x00000013160f72a4 */ /* 0x000fe4000f8e020d */
[----:B------:R-:W-:Y:S02]  /*0560*/  UIMAD UR18, UR23, UR20, URZ ;  /* 0x00000014171272a4 */ /* 0x000fe4000f8e023f */
[----:B------:R-:W-:Y:S02]  /*0570*/  UIADD3 UR11, UR11, UR15, URZ ;  /* 0x0000000f0b0b7290 */ /* 0x000fe4000fffe03f */
[----:B------:R-:W-:-:S02]  /*0580*/  UIMAD.WIDE.U32 UR12, UR22, UR20, URZ ;  /* 0x00000014160c72a5 */ /* 0x000fc4000f8e003f */
[----:B------:R-:W-:Y:S02]  /*0590*/  UIMAD UR18, UR22, UR21, UR18 ;  /* 0x00000015161272a4 */ /* 0x000fe4000f8e0212 */
[----:B------:R-:W-:Y:S02]  /*05a0*/  UIADD3 UR7, UR7, UR14, URZ ;  /* 0x0000000e07077290 */ /* 0x000fe4000fffe03f */
[----:B------:R-:W-:Y:S01]  /*05b0*/  UIADD3 UR13, UR13, UR18, URZ ;  /* 0x000000120d0d7290 */ /* 0x000fe2000fffe03f */
[----:B------:R-:W-:Y:S02]  /*05c0*/  @P1 R2UR UR4, R7 ;  /* 0x00000000070412ca */ /* 0x000fe400000e0000 */
[----:B------:R-:W-:Y:S01]  /*05d0*/  ISETP.GT.U32.AND P1, PT, R11, R0, PT ;  /* 0x000000000b00720c */ /* 0x000fe20003f24070 */
[----:B------:R-:W2:-:S12]  /*05e0*/  LDC.64 R6, c[0x0][0x258] ;  /* 0x00009600ff067b82 */ /* 0x000e980000000a00 */
[----:B------:R-:W-:Y:S01]  /*05f0*/  @!P1 IMAD.IADD R0, R0, 0x1, -R11 ;  /* 0x0000000100009824 */ /* 0x000fe200078e0a0b */
[----:B------:R-:W-:-:S04]  /*0600*/  @!P1 IADD3 R147, R147, 0x1, RZ ;  /* 0x0000000193939810 */ /* 0x000fc80007ffe0ff */
[----:B------:R-:W-:Y:S02]  /*0610*/  ISETP.GE.U32.AND P2, PT, R0, R11, PT ;  /* 0x0000000b0000720c */ /* 0x000fe40003f46070 */
[----:B------:R-:W-:Y:S02]  /*0620*/  LOP3.LUT R0, R252, R21, RZ, 0x3c, !PT ;  /* 0x00000015fc007212 */ /* 0x000fe400078e3cff */
[----:B------:R-:W-:Y:S01]  /*0630*/  @P0 R2UR UR5, R4 ;  /* 0x00000000040502ca */ /* 0x000fe200000e0000 */
[----:B------:R-:W-:Y:S01]  /*0640*/  IMAD.WIDE.U32 R4, R252, R24, UR6 ;  /* 0x00000006fc047e25 */ /* 0x000fe2000f8e0018 */
[----:B------:R-:W-:Y:S02]  /*0650*/  ISETP.GE.AND P3, PT, R0, RZ, PT ;  /* 0x000000ff0000720c */ /* 0x000fe40003f66270 */
[----:B------:R-:W-:Y:S02]  /*0660*/  ISETP.NE.AND P0, PT, R21, RZ, PT ;  /* 0x000000ff1500720c */ /* 0x000fe40003f05270 */
[----:B-----5:R-:W-:-:S03]  /*0670*/  LEA R11, R27, 0xfffffc00, 0xa ;  /* 0xfffffc001b0b7811 */ /* 0x020fc600078e50ff */
[----:B------:R-:W-:Y:S01]  /*0680*/  @P2 VIADD R147, R147, 0x1 ;  /* 0x0000000193932836 */ /* 0x000fe20000000000 */
[----:B------:R-:W-:Y:S02]  /*0690*/  SHF.R.S32.HI R13, RZ, 0x1f, R11 ;  /* 0x0000001fff0d7819 */ /* 0x000fe4000001140b */
[----:B------:R-:W-:-:S03]  /*06a0*/  IADD3 R14, P1, R11, R2, RZ ;  /* 0x000000020b0e7210 */ /* 0x000fc60007f3e0ff */
[----:B------:R-:W-:Y:S02]  /*06b0*/  @!P3 IADD3 R147, -R147, RZ, RZ ;  /* 0x000000ff9393b210 */ /* 0x000fe40007ffe1ff */
[----:B------:R-:W-:Y:S02]  /*06c0*/  @!P0 LOP3.LUT R147, RZ, R21, RZ, 0x33, !PT ;  /* 0x00000015ff938212 */ /* 0x000fe400078e33ff */
[----:B------:R-:W-:Y:S02]  /*06d0*/  ISETP.NE.U32.AND P0, PT, RZ, UR24, PT ;  /* 0x00000018ff007c0c */ /* 0x000fe4000bf05070 */
[----:B------:R-:W-:Y:S02]  /*06e0*/  IADD3.X R15, R13, R3, R15, P1, !PT ;  /* 0x000000030d0f7210 */ /* 0x000fe40000ffe40f */
[----:B------:R-:W-:Y:S02]  /*06f0*/  ISETP.NE.AND.EX P0, PT, RZ, UR25, PT, P0 ;  /* 0x00000019ff007c0c */ /* 0x000fe4000bf05300 */
[----:B------:R-:W-:-:S05]  /*0700*/  SHF.R.S32.HI R3, RZ, 0x1f, R147 ;  /* 0x0000001fff037819 */ /* 0x000fca0000011493 */
[C---:B--2---:R-:W-:Y:S02]  /*0710*/  IMAD R0, R3.reuse, R6, RZ ;  /* 0x0000000603007224 */ /* 0x044fe400078e02ff */
[----:B0-----:R-:W-:Y:S02]  /*0720*/  IMAD R2, R3, R8, RZ ;  /* 0x0000000803027224 */ /* 0x001fe400078e02ff */
[C---:B------:R-:W-:Y:S02]  /*0730*/  IMAD R21, R147.reuse, R7, R0 ;  /* 0x0000000793157224 */ /* 0x040fe400078e0200 */
[----:B------:R-:W0:Y:S01]  /*0740*/  @P0 LDC R25, c[0x0][0x214] ;  /* 0x00008500ff190b82 */ /* 0x000e220000000800 */
[----:B------:R-:W-:-:S04]  /*0750*/  IMAD.WIDE.U32 R6, R147, R6, UR10 ;  /* 0x0000000a93067e25 */ /* 0x000fc8000f8e0006 */
[----:B------:R-:W-:Y:S01]  /*0760*/  IMAD R23, R147, R9, R2 ;  /* 0x0000000993177224 */ /* 0x000fe200078e0202 */
[C---:B------:R-:W-:Y:S01]  /*0770*/  IADD3 R231, P3, R11.reuse, R6, RZ ;  /* 0x000000060be77210 */ /* 0x040fe20007f7e0ff */
[----:B------:R-:W-:Y:S01]  /*0780*/  IMAD.WIDE.U32 R2, R252, R22, UR8 ;  /* 0x00000008fc027e25 */ /* 0x000fe2000f8e0016 */
[----:B------:R-:W2:Y:S01]  /*0790*/  @P0 LDC R29, c[0x0][0x21c] ;  /* 0x00008700ff1d0b82 */ /* 0x000ea20000000800 */
[----:B------:R-:W-:Y:S02]  /*07a0*/  IADD3 R6, P2, R11, R4, RZ ;  /* 0x000000040b067210 */ /* 0x000fe40007f5e0ff */
[----:B------:R-:W-:Y:S01]  /*07b0*/  IMAD.IADD R0, R7, 0x1, R21 ;  /* 0x0000000107007824 */ /* 0x000fe200078e0215 */
[----:B------:R-:W-:Y:S01]  /*07c0*/  IADD3 R10, P1, R11, R2, RZ ;  /* 0x000000020b0a7210 */ /* 0x000fe20007f3e0ff */
[----:B------:R-:W-:Y:S01]  /*07d0*/  IMAD.WIDE.U32 R8, R147, R8, UR12 ;  /* 0x0000000c93087e25 */ /* 0x000fe2000f8e0008 */
[C---:B------:R-:W-:Y:S02]  /*07e0*/  IADD3.X R7, R13.reuse, R5, R20, P2, !PT ;  /* 0x000000050d077210 */ /* 0x040fe400017fe414 */
[----:B------:R-:W5:Y:S01]  /*07f0*/  @P0 LDC.64 R220, c[0x0][0x310] ;  /* 0x0000c400ffdc0b82 */ /* 0x000f620000000a00 */
[----:B------:R-:W-:Y:S01]  /*0800*/  IMAD.X R4, R13, 0x1, R0, P3 ;  /* 0x000000010d047824 */ /* 0x000fe200018e0600 */
[----:B------:R-:W-:-:S02]  /*0810*/  IADD3 R11, P4, R11, R8, RZ ;  /* 0x000000080b0b7210 */ /* 0x000fc40007f9e0ff */
[----:B------:R-:W-:Y:S02]  /*0820*/  IADD3 R2, R9, R23, RZ ;  /* 0x0000001709027210 */ /* 0x000fe40007ffe0ff */
[----:B------:R-:W-:Y:S01]  /*0830*/  IADD3.X R9, R13, R3, R12, P1, !PT ;  /* 0x000000030d097210 */ /* 0x000fe20000ffe40c */
[----:B0-----:R-:W-:Y:S01]  /*0840*/  @P0 IMAD R0, R25, UR22, R252 ;  /* 0x0000001619000c24 */ /* 0x001fe2000f8e02fc */
[----:B------:R-:W-:Y:S02]  /*0850*/  LEA R8, P3, R10, R32, 0x1 ;  /* 0x000000200a087211 */ /* 0x000fe400078608ff */
[----:B-1----:R-:W-:Y:S01]  /*0860*/  LEA R12, P2, R14, R30, 0x1 ;  /* 0x0000001e0e0c7211 */ /* 0x002fe200078408ff */
[----:B------:R-:W-:Y:S01]  /*0870*/  @P0 IMAD R0, R0, R27, RZ ;  /* 0x0000001b00000224 */ /* 0x000fe200078e02ff */
[----:B------:R-:W-:Y:S02]  /*0880*/  LEA.HI.X R9, R10, R33, R9, 0x1, P3 ;  /* 0x000000210a097211 */ /* 0x000fe400018f0c09 */
[----:B------:R-:W-:Y:S01]  /*0890*/  IADD3.X R2, R13, R2, RZ, P4, !PT ;  /* 0x000000020d027210 */ /* 0x000fe200027fe4ff */
[----:B--2---:R-:W-:Y:S01]  /*08a0*/  @P0 IMAD R3, R0, R29, RZ ;  /* 0x0000001d00030224 */ /* 0x004fe200078e02ff */
[----:B----4-:R-:W-:-:S02]  /*08b0*/  LEA R232, P3, R231, R232, 0x1 ;  /* 0x000000e8e7e87211 */ /* 0x010fc400078608ff */
[----:B------:R-:W-:Y:S02]  /*08c0*/  LEA.HI.X R13, R14, R31, R15, 0x1, P2 ;  /* 0x0000001f0e0d7211 */ /* 0x000fe400010f0c0f */
[----:B---3--:R-:W-:Y:S02]  /*08d0*/  LEA R234, P4, R11, R234, 0x1 ;  /* 0x000000ea0bea7211 */ /* 0x008fe400078808ff */
[C---:B------:R-:W-:Y:S01]  /*08e0*/  LEA R5, P2, R6.reuse, R34, 0x1 ;  /* 0x0000002206057211 */ /* 0x040fe200078408ff */
[----:B-----5:R-:W-:Y:S01]  /*08f0*/  @P0 IMAD.WIDE R220, R3, 0x8, R220 ;  /* 0x0000000803dc0825 */ /* 0x020fe200078e02dc */
[----:B------:R-:W-:Y:S02]  /*0900*/  LEA.HI.X R231, R231, R233, R4, 0x1, P3 ;  /* 0x000000e9e7e77211 */ /* 0x000fe400018f0c04 */
[----:B------:R-:W-:Y:S02]  /*0910*/  @!P0 CS2R R220, SRZ ;  /* 0x0000000000dc8805 */ /* 0x000fe4000001ff00 */
[----:B------:R-:W-:Y:S01]  /*0920*/  LEA.HI.X R233, R11, R235, R2, 0x1, P4 ;  /* 0x000000eb0be97211 */ /* 0x000fe200020f0c02 */
[----:B------:R-:W-:Y:S01]  /*0930*/  IMAD.MOV.U32 R2, RZ, RZ, R16 ;  /* 0x000000ffff027224 */ /* 0x000fe200078e0010 */
[----:B------:R-:W-:Y:S01]  /*0940*/  LEA.HI.X R0, R6, R35, R7, 0x1, P2 ;  /* 0x0000002306007211 */ /* 0x000fe200010f0c07 */
[----:B------:R-:W-:Y:S01]  /*0950*/  IMAD.MOV.U32 R6, RZ, RZ, R18 ;  /* 0x000000ffff067224 */ /* 0x000fe200078e0012 */
[----:B------:R-:W-:-:S02]  /*0960*/  MOV R3, R17 ;  /* 0x0000001100037202 */ /* 0x000fc40000000f00 */
[----:B------:R-:W-:Y:S02]  /*0970*/  MOV R7, R19 ;  /* 0x0000001300077202 */ /* 0x000fe40000000f00 */
[----:B------:R-:W-:Y:S01]  /*0980*/  ISETP.GE.AND P1, PT, R27, 0x1, PT ;  /* 0x000000011b00780c */ /* 0x000fe20003f26270 */
[----:B------:R0:W-:Y:S04]  /*0990*/  STL.64 [R1], R2 ;  /* 0x0000000201007387 */ /* 0x0001e80000100a00 */
[----:B------:R0:W-:Y:S08]  /*09a0*/  STL.64 [R1+0x8], R6 ;  /* 0x0000080601007387 */ /* 0x0001f00000100a00 */
[----:B------:R-:W-:Y:S05]  /*09b0*/  @!P1 BRA `(.L_x_4789) ;  /* 0x000000a000bc9947 */ /* 0x000fea0003800000 */
[----:B------:R-:W1:Y:S01]  /*09c0*/  S2R R146, SR_TID.X ;  /* 0x0000000000927919 */ /* 0x000e620000002100 */
[----:B------:R-:W2:Y:S01]  /*09d0*/  S2UR UR7, SR_CgaCtaId ;  /* 0x00000000000779c3 */ /* 0x000ea20000008800 */
[----:B------:R-:W-:Y:S01]  /*09e0*/  R2UR UR36, R0 ;  /* 0x00000000002472ca */ /* 0x000fe200000e0000 */
[----:B------:R-:W-:Y:S01]  /*09f0*/  UMOV UR6, 0x400 ;  /* 0x0000040000067882 */ /* 0x000fe20000000000 */
[----:B------:R-:W3:Y:S01]  /*0a00*/  S2R R145, SR_LANEID ;  /* 0x0000000000917919 */ /* 0x000ee20000000000 */
[----:B------:R-:W-:Y:S01]  /*0a10*/  R2UR UR13, R12 ;  /* 0x000000000c0d72ca */ /* 0x000fe200000e0000 */
[----:B------:R-:W-:Y:S01]  /*0a20*/  IMAD.MOV.U32 R250, RZ, RZ, RZ ;  /* 0x000000fffffa7224 */ /* 0x000fe200078e00ff */
[----:B------:R-:W-:Y:S02]  /*0a30*/  R2UR UR32, R13 ;  /* 0x000000000d2072ca */ /* 0x000fe400000e0000 */
[----:B------:R-:W-:Y:S02]  /*0a40*/  R2UR UR33, R8 ;  /* 0x00000000082172ca */ /* 0x000fe400000e0000 */
[----:B------:R-:W-:-:S02]  /*0a50*/  R2UR UR34, R9 ;  /* 0x00000000092272ca */ /* 0x000fc400000e0000 */
[----:B------:R-:W-:Y:S02]  /*0a60*/  R2UR UR35, R5 ;  /* 0x00000000052372ca */ /* 0x000fe400000e0000 */
[----:B------:R-:W-:Y:S01]  /*0a70*/  MOV R242, RZ ;  /* 0x000000ff00f27202 */ /* 0x000fe20000000f00 */
[----:B--2---:R-:W-:-:S03]  /*0a80*/  ULEA UR7, UR7, UR6, 0x18 ;  /* 0x0000000607077291 */ /* 0x004fc6000f8ec03f */
[----:B------:R-:W-:Y:S01]  /*0a90*/  UMOV UR6, URZ ;  /* 0x0000003f00067c82 */ /* 0x000fe20008000000 */
[C---:B-1----:R-:W-:Y:S01]  /*0aa0*/  IMAD.SHL.U32 R0, R146.reuse, 0x10, RZ ;  /* 0x0000001092007824 */ /* 0x042fe200078e00ff */
[----:B0-----:R-:W-:Y:S02]  /*0ab0*/  SHF.R.S32.HI R3, RZ, 0x1f, R146 ;  /* 0x0000001fff037819 */ /* 0x001fe40000011492 */
[----:B------:R-:W-:Y:S02]  /*0ac0*/  LOP3.LUT R240, R146, 0x1f, RZ, 0xc0, !PT ;  /* 0x0000001f92f07812 */ /* 0x000fe400078ec0ff */
[----:B------:R-:W-:Y:S02]  /*0ad0*/  LEA.HI R3, R3, R146, RZ, 0x5 ;  /* 0x0000009203037211 */ /* 0x000fe400078f28ff */
[----:B------:R-:W-:Y:S02]  /*0ae0*/  LOP3.LUT R125, R0, 0xfffffe00, RZ, 0xc0, !PT ;  /* 0xfffffe00007d7812 */ /* 0x000fe400078ec0ff */
[----:B------:R-:W-:-:S02]  /*0af0*/  SHF.R.S32.HI R3, RZ, 0x5, R3 ;  /* 0x00000005ff037819 */ /* 0x000fc40000011403 */
[----:B------:R-:W-:Y:S02]  /*0b00*/  LOP3.LUT R124, R125, 0x1f, R146, 0xf8, !PT ;  /* 0x0000001f7d7c7812 */ /* 0x000fe400078ef892 */
        /* <DEDUP_REMOVED lines=16> */
[----:B---3--:R-:W-:-:S07]  /*0c10*/  LOP3.LUT R118, R124, 0x1e0, RZ, 0xfc, !PT ;  /* 0x000001e07c767812 */ /* 0x008fce00078efcff */
.L_x_4844:
[----:B0-----:R-:W0:Y:S01]  /*0c20*/  LDC R89, c[0x0][0x224] ;  /* 0x00008900ff597b82 */ /* 0x001e220000000800 */
[----:B------:R-:W-:Y:S01]  /*0c30*/  ULDC UR8, c[0x0][0x218] ;  /* 0x0000860000087ab9 */ /* 0x000fe20000000800 */
[----:B-1----:R-:W-:Y:S02]  /*0c40*/  LEA R2, P3, R124, UR13, 0x1 ;  /* 0x0000000d7c027c11 */ /* 0x002fe4000f8608ff */
        /* <DEDUP_REMOVED lines=15> */
[----:B------:R-:W-:Y:S01]  /*0d40*/  BAR.SYNC.DEFER_BLOCKING 0x0 ;  /* 0x0000000000007b1d */ /* 0x000fe20000010000 */
[----:B0-----:R-:W-:-:S02]  /*0d50*/  IADD3 R117, R89, -UR6, RZ ;  /* 0x8000000659757c10 */ /* 0x001fc4000fffe0ff */
[----:B------:R-:W-:Y:S02]  /*0d60*/  LEA.HI.X R3, R124, UR32, R125, 0x1, P3 ;  /* 0x000000207c037c11 */ /* 0x000fe400098f0c7d */
[----:B------:R-:W-:Y:S01]  /*0d70*/  LEA R126, R117, 0xfffffc00, 0xa ;  /* 0xfffffc00757e7811 */ /* 0x000fe200078e50ff */
[----:B------:R-:W-:Y:S01]  /*0d80*/  IMAD.SHL.U32 R239, R146, 0x10, RZ ;  /* 0x0000001092ef7824 */ /* 0x000fe200078e00ff */
[----:B------:R-:W-:Y:S01]  /*0d90*/  PRMT R26, RZ, 0x7610, R26 ;  /* 0x00007610ff1a7816 */ /* 0x000fe2000000001a */
[----:B------:R-:W-:Y:S01]  /*0da0*/  ULDC.64 UR10, c[0x0][0x2a8] ;  /* 0x0000aa00000a7ab9 */ /* 0x000fe20000000a00 */
[----:B------:R-:W-:Y:S01]  /*0db0*/  IADD3 R0, -R126, UR8, RZ ;  /* 0x000000087e007c10 */ /* 0x000fe2000fffe1ff */
[----:B------:R-:W-:-:S03]  /*0dc0*/  ULDC.64 UR14, c[0x0][0x318] ;  /* 0x0000c600000e7ab9 */ /* 0x000fc60000000a00 */
[----:B------:R-:W-:Y:S02]  /*0dd0*/  R2UR UR9, R0 ;  /* 0x00000000000972ca */ /* 0x000fe400000e0000 */
[----:B------:R-:W-:-:S11]  /*0de0*/  PRMT R0, RZ, 0x7610, R0 ;  /* 0x00007610ff007816 */ /* 0x000fd60000000000 */
[----:B------:R-:W-:Y:S02]  /*0df0*/  ISETP.GE.AND P2, PT, R124, UR9, PT ;  /* 0x000000097c007c0c */ /* 0x000fe4000bf46270 */
[----:B------:R-:W-:Y:S02]  /*0e00*/  ISETP.GE.AND P1, PT, R144, UR9, PT ;  /* 0x0000000990007c0c */ /* 0x000fe4000bf26270 */
[----:B------:R-:W-:Y:S02]  /*0e10*/  ISETP.GE.AND P0, PT, R143, UR9, PT ;  /* 0x000000098f007c0c */ /* 0x000fe4000bf06270 */
[----:B------:R-:W-:Y:S02]  /*0e20*/  ISETP.GE.AND P4, PT, R142, UR9, PT ;  /* 0x000000098e007c0c */ /* 0x000fe4000bf86270 */
[----:B------:R-:W-:Y:S02]  /*0e30*/  ISETP.GE.AND P6, PT, R141, UR9, PT ;  /* 0x000000098d007c0c */ /* 0x000fe4000bfc6270 */
[----:B------:R-:W-:-:S02]  /*0e40*/  ISETP.GE.AND P5, PT, R140, UR9, PT ;  /* 0x000000098c007c0c */ /* 0x000fc4000bfa6270 */
[----:B------:R-:W-:Y:S01]  /*0e50*/  ISETP.GE.AND P3, PT, R139, UR9, PT ;  /* 0x000000098b007c0c */ /* 0x000fe2000bf66270 */
[----:B------:R-:W2:Y:S01]  /*0e60*/  @!P2 LDG.E.U16 R5, desc[UR16][R2.64] ;  /* 0x000000100205a981 */ /* 0x000ea2000c1e1500 */
[----:B------:R-:W-:-:S03]  /*0e70*/  ISETP.GE.AND P2, PT, R138, UR9, PT ;  /* 0x000000098a007c0c */ /* 0x000fc6000bf46270 */
[----:B---3--:R-:W3:Y:S01]  /*0e80*/  @!P1 LDG.E.U16 R0, desc[UR16][R2.64+0x40] ;  /* 0x0000401002009981 */ /* 0x008ee2000c1e1500 */
[----:B------:R-:W-:-:S03]  /*0e90*/  ISETP.GE.AND P1, PT, R137, UR9, PT ;  /* 0x0000000989007c0c */ /* 0x000fc6000bf26270 */
[----:B----4-:R-:W4:Y:S01]  /*0ea0*/  @!P0 LDG.E.U16 R7, desc[UR16][R2.64+0x80] ;  /* 0x0000801002078981 */ /* 0x010f22000c1e1500 */
        /* <DEDUP_REMOVED lines=19> */
[----:B------:R0:W5:Y:S01]  /*0fe0*/  @!P1 LDG.E.U16 R16, desc[UR16][R2.64+0x3c0] ;  /* 0x0003c01002109981 */ /* 0x000162000c1e1500 */
[----:B------:R-:W-:-:S02]  /*0ff0*/  LOP3.LUT R100, R239, 0xfffffe00, RZ, 0xc0, !PT ;  /* 0xfffffe00ef647812 */ /* 0x000fc400078ec0ff */
[----:B------:R-:W-:Y:S02]  /*1000*/  ISETP.GE.AND P2, PT, R124, UR9, PT ;  /* 0x000000097c007c0c */ /* 0x000fe4000bf46270 */
[----:B------:R-:W-:Y:S02]  /*1010*/  IADD3 R18, R100, R145, RZ ;  /* 0x0000009164127210 */ /* 0x000fe40007ffe0ff */
[----:B------:R-:W-:Y:S02]  /*1020*/  LEA R100, R145, R100, 0x4 ;  /* 0x0000006491647211 */ /* 0x000fe400078e20ff */
        /* <DEDUP_REMOVED lines=8> */
[C---:B------:R-:W-:Y:S01]  /*10b0*/  IADD3 R31, R18.reuse, 0xc0, RZ ;  /* 0x000000c0121f7810 */ /* 0x040fe20007ffe0ff */
[C---:B------:R-:W-:Y:S01]  /*10c0*/  VIADD R35, R18.reuse, 0x120 ;  /* 0x0000012012237836 */ /* 0x040fe20000000000 */
[-C--:B------:R-:W-:Y:S01]  /*10d0*/  LEA.HI.SX32 R23, R23, R18.reuse, 0x1b ;  /* 0x0000001217177211 */ /* 0x080fe200078fdaff */
[C---:B------:R-:W-:Y:S01]  /*10e0*/  VIADD R39, R18.reuse, 0x160 ;  /* 0x0000016012277836 */ /* 0x040fe20000000000 */
[----:B------:R-:W-:Y:S01]  /*10f0*/  LEA.HI.SX32 R25, R25, R18, 0x1b ;  /* 0x0000001219197211 */ /* 0x000fe200078fdaff */
[C---:B------:R-:W-:Y:S01]  /*1100*/  VIADD R43, R18.reuse, 0x1a0 ;  /* 0x000001a0122b7836 */ /* 0x040fe20000000000 */
[C---:B------:R-:W-:Y:S01]  /*1110*/  IADD3 R33, R18.reuse, 0x100, RZ ;  /* 0x0000010012217810 */ /* 0x040fe20007ffe0ff */
[----:B------:R-:W-:Y:S01]  /*1120*/  VIADD R47, R18, 0x1e0 ;  /* 0x000001e0122f7836 */ /* 0x000fe20000000000 */
[----:B------:R-:W-:-:S02]  /*1130*/  LEA R116, R116, UR7, 0x1 ;  /* 0x0000000774747c11 */ /* 0x000fc4000f8e08ff */
[-C--:B------:R-:W-:Y:S02]  /*1140*/  LEA.HI.SX32 R27, R27, R18.reuse, 0x1b ;  /* 0x000000121b1b7211 */ /* 0x080fe400078fdaff */
[-C--:B------:R-:W-:Y:S02]  /*1150*/  LEA.HI.SX32 R29, R29, R18.reuse, 0x1b ;  /* 0x000000121d1d7211 */ /* 0x080fe400078fdaff */
        /* <DEDUP_REMOVED lines=22> */
[----:B------:R-:W-:Y:S01]  /*12c0*/  LEA.HI.SX32 R47, R47, R18, 0x1b ;  /* 0x000000122f2f7211 */ /* 0x000fe200078fdaff */
[----:B------:R-:W0:Y:S01]  /*12d0*/  LDC.64 R36, c[0x0][0x2a0] ;  /* 0x0000a800ff247b82 */ /* 0x000e220000000a00 */
[----:B------:R-:W-:Y:S02]  /*12e0*/  LEA R105, R39, UR7, 0x1 ;  /* 0x0000000727697c11 */ /* 0x000fe4000f8e08ff */
[----:B------:R-:W-:Y:S02]  /*12f0*/  LEA R104, R41, UR7, 0x1 ;  /* 0x0000000729687c11 */ /* 0x000fe4000f8e08ff */
[----:B------:R-:W-:Y:S02]  /*1300*/  LEA R103, R43, UR7, 0x1 ;  /* 0x000000072b677c11 */ /* 0x000fe4000f8e08ff */
[----:B------:R-:W-:Y:S01]  /*1310*/  LEA.HI.SX32 R99, R100, R100, 0x1b ;  /* 0x0000006464637211 */ /* 0x000fe200078fdaff */
[----:B------:R-:W1:Y:S01]  /*1320*/  LDC.64 R38, c[0x0][0x2b0] ;  /* 0x0000ac00ff267b82 */ /* 0x000e620000000a00 */
[----:B------:R-:W-:-:S02]  /*1330*/  LEA R102, R45, UR7, 0x1 ;  /* 0x000000072d667c11 */ /* 0x000fc4000f8e08ff */
[----:B------:R-:W-:Y:S02]  /*1340*/  LEA R101, R47, UR7, 0x1 ;  /* 0x000000072f657c11 */ /* 0x000fe4000f8e08ff */
[----:B------:R-:W-:Y:S02]  /*1350*/  LEA R99, R99, UR7, 0x1 ;  /* 0x0000000763637c11 */ /* 0x000fe4000f8e08ff */
[----:B------:R-:W-:Y:S02]  /*1360*/  ISETP.GE.AND P1, PT, R144, UR9, PT ;  /* 0x0000000990007c0c */ /* 0x000fe4000bf26270 */
[----:B------:R-:W-:Y:S02]  /*1370*/  LEA R2, P0, R124, UR33, 0x1 ;  /* 0x000000217c027c11 */ /* 0x000fe4000f8008ff */
[----:B------:R-:W-:Y:S02]  /*1380*/  ISETP.GE.AND P4, PT, R142, UR9, PT ;  /* 0x000000098e007c0c */ /* 0x000fe4000bf86270 */
[----:B------:R-:W-:-:S02]  /*1390*/  LEA.HI.X R3, R124, UR34, R125, 0x1, P0 ;  /* 0x000000227c037c11 */ /* 0x000fc400080f0c7d */
[----:B------:R-:W-:Y:S02]  /*13a0*/  ISETP.GE.AND P0, PT, R143, UR9, PT ;  /* 0x000000098f007c0c */ /* 0x000fe4000bf06270 */
[----:B------:R-:W-:Y:S02]  /*13b0*/  ISETP.GE.AND P6, PT, R141, UR9, PT ;  /* 0x000000098d007c0c */ /* 0x000fe4000bfc6270 */
[----:B------:R-:W-:Y:S02]  /*13c0*/  ISETP.GE.AND P5, PT, R140, UR9, PT ;  /* 0x000000098c007c0c */ /* 0x000fe4000bfa6270 */
[----:B------:R-:W-:Y:S01]  /*13d0*/  ISETP.GE.AND P3, PT, R139, UR9, PT ;  /* 0x000000098b007c0c */ /* 0x000fe2000bf66270 */
[----:B--2---:R2:W-:Y:S04]  /*13e0*/  STS.U16 [R116], R5 ;  /* 0x0000000574007388 */ /* 0x0045e80000000400 */
[----:B---3--:R3:W-:Y:S04]  /*13f0*/  STS.U16 [R115+0x40], R0 ;  /* 0x0000400073007388 */ /* 0x0087e80000000400 */
[----:B----4-:R4:W-:Y:S01]  /*1400*/  STS.U16 [R114+0x80], R7 ;  /* 0x0000800772007388 */ /* 0x0109e20000000400 */
[----:B--2---:R-:W-:-:S03]  /*1410*/  PRMT R5, RZ, 0x7610, R5 ;  /* 0x00007610ff057816 */ /* 0x004fc60000000005 */
[----:B-----5:R2:W-:Y:S01]  /*1420*/  STS.U16 [R113+0xc0], R4 ;  /* 0x0000c00471007388 */ /* 0x0205e20000000400 */
[----:B---3--:R-:W-:-:S03]  /*1430*/  PRMT R0, RZ, 0x7610, R0 ;  /* 0x00007610ff007816 */ /* 0x008fc60000000000 */
[----:B------:R3:W-:Y:S01]  /*1440*/  STS.U16 [R112+0x100], R9 ;  /* 0x0001000970007388 */ /* 0x0007e20000000400 */
[----:B----4-:R-:W-:-:S03]  /*1450*/  PRMT R7, RZ, 0x7610, R7 ;  /* 0x00007610ff077816 */ /* 0x010fc60000000007 */
[----:B------:R4:W-:Y:S01]  /*1460*/  STS.U16 [R111+0x140], R6 ;  /* 0x000140066f007388 */ /* 0x0009e20000000400 */
[----:B--2---:R-:W-:-:S03]  /*1470*/  PRMT R4, RZ, 0x7610, R4 ;  /* 0x00007610ff047816 */ /* 0x004fc60000000004 */
[----:B------:R2:W-:Y:S01]  /*1480*/  STS.U16 [R110+0x180], R11 ;  /* 0x0001800b6e007388 */ /* 0x0005e20000000400 */
        /* <DEDUP_REMOVED lines=35> */
[----:B--2---:R-:W-:-:S02]  /*16c0*/  PRMT R17, RZ, 0x7610, R17 ;  /* 0x00007610ff117816 */ /* 0x004fc40000000011 */
[----:B---3--:R-:W-:-:S03]  /*16d0*/  PRMT R14, RZ, 0x7610, R14 ;  /* 0x00007610ff0e7816 */ /* 0x008fc6000000000e */
        /* <DEDUP_REMOVED lines=17> */
[----:B------:R-:W-:Y:S02]  /*17f0*/  ISETP.GE.AND P1, PT, R118, UR9, PT ;  /* 0x0000000976007c0c */ /* 0x000fe4000bf26270 */
[----:B----4-:R-:W-:Y:S01]  /*1800*/  PRMT R19, RZ, 0x7610, R19 ;  /* 0x00007610ff137816 */ /* 0x010fe20000000013 */
[----:B------:R-:W4:Y:S01]  /*1810*/  @!P0 LDG.E.U16 R10, desc[UR16][R2.64+0x240] ;  /* 0x00024010020a8981 */ /* 0x000f22000c1e1500 */
[----:B-----5:R-:W-:-:S03]  /*1820*/  PRMT R16, RZ, 0x7610, R16 ;  /* 0x00007610ff107816 */ /* 0x020fc60000000010 */
[----:B------:R-:W5:Y:S04]  /*1830*/  @!P4 LDG.E.U16 R15, desc[UR16][R2.64+0x280] ;  /* 0x00028010020fc981 */ /* 0x000f68000c1e1500 */
        /* <DEDUP_REMOVED lines=8> */
[----:B0-----:R-:W-:-:S04]  /*18c0*/  LEA R2, P0, R124, UR35, 0x1 ;  /* 0x000000237c027c11 */ /* 0x001fc8000f8008ff */
[----:B------:R-:W-:Y:S02]  /*18d0*/  LEA.HI.X R3, R124, UR36, R125, 0x1, P0 ;  /* 0x000000247c037c11 */ /* 0x000fe400080f0c7d */
        /* <DEDUP_REMOVED lines=12> */
[----:B--2---:R0:W-:Y:S04]  /*19a0*/  STS.U16 [R116], R5 ;  /* 0x0000000574007388 */ /* 0x0041e80000000400 */
[----:B---3--:R2:W-:Y:S04]  /*19b0*/  STS.U16 [R115+0x40], R0 ;  /* 0x0000400073007388 */ /* 0x0085e80000000400 */
[----:B------:R3:W-:Y:S04]  /*19c0*/  STS.U16 [R114+0x80], R7 ;  /* 0x0000800772007388 */ /* 0x0007e80000000400 */
[----:B------:R1:W-:Y:S04]  /*19d0*/  STS.U16 [R113+0xc0], R4 ;  /* 0x0000c00471007388 */ /* 0x0003e80000000400 */
[----:B------:R1:W-:Y:S04]  /*19e0*/  STS.U16 [R112+0x100], R9 ;  /* 0x0001000970007388 */ /* 0x0003e80000000400 */
[----:B------:R1:W-:Y:S04]  /*19f0*/  STS.U16 [R111+0x140], R6 ;  /* 0x000140066f007388 */ /* 0x0003e80000000400 */
[----:B------:R-:W-:Y:S04]  /*1a00*/  STS.U16 [R110+0x180], R11 ;  /* 0x0001800b6e007388 */ /* 0x000fe80000000400 */
[----:B------:R1:W-:Y:S04]  /*1a10*/  STS.U16 [R109+0x1c0], R8 ;  /* 0x0001c0086d007388 */ /* 0x0003e80000000400 */
[----:B------:R-:W-:Y:S04]  /*1a20*/  STS.U16 [R108+0x200], R13 ;  /* 0x0002000d6c007388 */ /* 0x000fe80000000400 */
[----:B----4-:R-:W-:Y:S04]  /*1a30*/  STS.U16 [R107+0x240], R10 ;  /* 0x0002400a6b007388 */ /* 0x010fe80000000400 */
[----:B-----5:R-:W-:Y:S04]  /*1a40*/  STS.U16 [R106+0x280], R15 ;  /* 0x0002800f6a007388 */ /* 0x020fe80000000400 */
        /* <DEDUP_REMOVED lines=24> */
[----:B--2---:R-:W-:Y:S02]  /*1bd0*/  PRMT R0, RZ, 0x7610, R0 ;  /* 0x00007610ff007816 */ /* 0x004fe40000000000 */
[----:B---3--:R-:W-:Y:S02]  /*1be0*/  PRMT R7, RZ, 0x7610, R7 ;  /* 0x00007610ff077816 */ /* 0x008fe40000000007 */
[----:B-1----:R-:W-:Y:S02]  /*1bf0*/  PRMT R4, RZ, 0x7610, R4 ;  /* 0x00007610ff047816 */ /* 0x002fe40000000004 */
        /* <DEDUP_REMOVED lines=19> */
[----:B------:R-:W-:-:S02]  /*1d30*/  ISETP.GE.AND P0, PT, R120, UR9, PT ;  /* 0x0000000978007c0c */ /* 0x000fc4000bf06270 */
[----:B------:R-:W-:Y:S01]  /*1d40*/  ISETP.GE.AND P2, PT, R121, UR9, PT ;  /* 0x0000000979007c0c */ /* 0x000fe2000bf46270 */
[----:B------:R-:W5:Y:S01]  /*1d50*/  @!P1 LDG.E.U16 R28, desc[UR16][R2.64+0x2c0] ;  /* 0x0002c010021c9981 */ /* 0x000f62000c1e1500 */
[----:B------:R-:W-:-:S09]  /*1d60*/  ISETP.GE.AND P1, PT, R119, UR9, PT ;  /* 0x0000000977007c0c */ /* 0x000fd2000bf26270 */
[----:B------:R-:W5:Y:S01]  /*1d70*/  @!P0 LDG.E.U16 R30, desc[UR16][R2.64+0x340] ;  /* 0x00034010021e8981 */ /* 0x000f62000c1e1500 */
[----:B------:R-:W-:-:S03]  /*1d80*/  ISETP.GE.AND P0, PT, R118, UR9, PT ;  /* 0x0000000976007c0c */ /* 0x000fc6000bf06270 */
[----:B------:R-:W5:Y:S04]  /*1d90*/  @!P2 LDG.E.U16 R33, desc[UR16][R2.64+0x300] ;  /* 0x000300100221a981 */ /* 0x000f68000c1e1500 */
[----:B------:R-:W5:Y:S06]  /*1da0*/  @!P1 LDG.E.U16 R35, desc[UR16][R2.64+0x380] ;  /* 0x0003801002239981 */ /* 0x000f6c000c1e1500 */
[----:B------:R0:W5:Y:S01]  /*1db0*/  @!P0 LDG.E.U16 R32, desc[UR16][R2.64+0x3c0] ;  /* 0x0003c01002208981 */ /* 0x000162000c1e1500 */
[----:B------:R-:W-:Y:S01]  /*1dc0*/  IMAD R34, R36, UR23, RZ ;  /* 0x0000001724227c24 */ /* 0x000fe2000f8e02ff */
[----:B------:R-:W-:-:S03]  /*1dd0*/  ISETP.GE.AND P0, PT, R124, UR9, PT ;  /* 0x000000097c007c0c */ /* 0x000fc6000bf06270 */
[----:B------:R-:W-:Y:S01]  /*1de0*/  IMAD R37, R37, UR22, R34 ;  /* 0x0000001625257c24 */ /* 0x000fe2000f8e0222 */
[----:B------:R-:W-:Y:S01]  /*1df0*/  IADD3 R89, -R89, UR6, RZ ;  /* 0x0000000659597c10 */ /* 0x000fe2000fffe1ff */
[----:B0-----:R-:W-:Y:S01]  /*1e00*/  IMAD.WIDE.U32 R2, R36, UR22, RZ ;  /* 0x0000001624027c25 */ /* 0x001fe2000f8e00ff */
[----:B------:R-:W-:-:S03]  /*1e10*/  SHF.R.S32.HI R127, RZ, 0x1f, R126 ;  /* 0x0000001fff7f7819 */ /* 0x000fc6000001147e */
[----:B------:R-:W-:Y:S02]  /*1e20*/  IMAD.IADD R3, R3, 0x1, R37 ;  /* 0x0000000103037824 */ /* 0x000fe400078e0225 */
[----:B------:R-:W-:-:S05]  /*1e30*/  IMAD R89, R89, -0x400, RZ ;  /* 0xfffffc0059597824 */ /* 0x000fca00078e02ff */
[----:B------:R-:W-:Y:S02]  /*1e40*/  SHF.R.S32.HI R213, RZ, 0x1f, R89 ;  /* 0x0000001fffd57819 */ /* 0x000fe40000011459 */
[----:B------:R-:W-:Y:S02]  /*1e50*/  ISETP.GE.AND P4, PT, R139, UR9, PT ;  /* 0x000000098b007c0c */ /* 0x000fe4000bf86270 */
[----:B------:R-:W-:Y:S02]  /*1e60*/  ISETP.GE.AND P5, PT, R140, UR9, PT ;  /* 0x000000098c007c0c */ /* 0x000fe4000bfa6270 */
[----:B------:R-:W-:Y:S02]  /*1e70*/  ISETP.GE.AND P6, PT, R141, UR9, PT ;  /* 0x000000098d007c0c */ /* 0x000fe4000bfc6270 */
[----:B------:R-:W-:Y:S02]  /*1e80*/  PRMT R42, RZ, 0x7610, R42 ;  /* 0x00007610ff2a7816 */ /* 0x000fe4000000002a */
[----:B------:R-:W-:-:S02]  /*1e90*/  PRMT R45, RZ, 0x7610, R45 ;  /* 0x00007610ff2d7816 */ /* 0x000fc4000000002d */
[----:B------:R-:W-:Y:S01]  /*1ea0*/  PRMT R44, RZ, 0x7610, R44 ;  /* 0x00007610ff2c7816 */ /* 0x000fe2000000002c */
[----:B--2---:R-:W-:Y:S04]  /*1eb0*/  STS.U16 [R116], R5 ;  /* 0x0000000574007388 */ /* 0x004fe80000000400 */
[----:B---3--:R0:W-:Y:S04]  /*1ec0*/  STS.U16 [R115+0x40], R0 ;  /* 0x0000400073007388 */ /* 0x0081e80000000400 */
[----:B----4-:R1:W-:Y:S04]  /*1ed0*/  STS.U16 [R114+0x80], R7 ;  /* 0x0000800772007388 */ /* 0x0103e80000000400 */
[----:B-----5:R2:W-:Y:S01]  /*1ee0*/  STS.U16 [R113+0xc0], R4 ;  /* 0x0000c00471007388 */ /* 0x0205e20000000400 */
[----:B0-----:R-:W-:-:S03]  /*1ef0*/  SHF.R.S32.HI R0, RZ, 0x1f, R252 ;  /* 0x0000001fff007819 */ /* 0x001fc600000114fc */
[----:B------:R0:W-:Y:S04]  /*1f00*/  STS.U16 [R112+0x100], R9 ;  /* 0x0001000970007388 */ /* 0x0001e80000000400 */
[----:B------:R-:W-:Y:S01]  /*1f10*/  STS.U16 [R111+0x140], R6 ;  /* 0x000140066f007388 */ /* 0x000fe20000000400 */
[----:B-1----:R-:W-:Y:S02]  /*1f20*/  IMAD R7, R0, UR10, RZ ;  /* 0x0000000a00077c24 */ /* 0x002fe4000f8e02ff */
[----:B--2---:R-:W-:Y:S01]  /*1f30*/  IMAD.WIDE.U32 R4, R252, UR10, R2 ;  /* 0x0000000afc047c25 */ /* 0x004fe2000f8e0002 */
[----:B------:R-:W-:Y:S03]  /*1f40*/  STS.U16 [R110+0x180], R27 ;  /* 0x0001801b6e007388 */ /* 0x000fe60000000400 */
[----:B------:R-:W-:Y:S01]  /*1f50*/  @!P0 IMAD.WIDE.U32 R2, R36, UR22, R126 ;  /* 0x0000001624028c25 */ /* 0x000fe2000f8e007e */
[----:B------:R1:W-:Y:S04]  /*1f60*/  STS.U16 [R109+0x1c0], R8 ;  /* 0x0001c0086d007388 */ /* 0x0003e80000000400 */
[----:B------:R-:W-:Y:S01]  /*1f70*/  STS.U16 [R108+0x200], R29 ;  /* 0x0002001d6c007388 */ /* 0x000fe20000000400 */
[----:B------:R-:W-:-:S03]  /*1f80*/  @!P0 IADD3 R3, R37, R3, RZ ;  /* 0x0000000325038210 */ /* 0x000fc60007ffe0ff */
[----:B------:R2:W-:Y:S04]  /*1f90*/  STS.U16 [R107+0x240], R26 ;  /* 0x0002401a6b007388 */ /* 0x0005e80000000400 */
[----:B------:R3:W-:Y:S01]  /*1fa0*/  STS.U16 [R106+0x280], R31 ;  /* 0x0002801f6a007388 */ /* 0x0007e20000000400 */
[----:B0-----:R-:W-:Y:S01]  /*1fb0*/  @!P0 MOV R9, R127 ;  /* 0x0000007f00098202 */ /* 0x001fe20000000f00 */
[----:B-1----:R-:W-:Y:S01]  /*1fc0*/  @!P0 IMAD.MOV.U32 R8, RZ, RZ, R126 ;  /* 0x000000ffff088224 */ /* 0x002fe200078e007e */
[----:B--2---:R-:W-:Y:S01]  /*1fd0*/  IADD3 R26, P1, R89, R4, RZ ;  /* 0x00000004591a7210 */ /* 0x004fe20007f3e0ff */
[----:B------:R-:W-:Y:S02]  /*1fe0*/  IMAD R4, R38, UR23, RZ ;  /* 0x0000001726047c24 */ /* 0x000fe4000f8e02ff */
[----:B---3--:R-:W-:-:S02]  /*1ff0*/  IMAD R31, R252, UR11, R7 ;  /* 0x0000000bfc1f7c24 */ /* 0x008fc4000f8e0207 */
[----:B------:R-:W-:-:S03]  /*2000*/  IMAD R37, R39, UR22, R4 ;  /* 0x0000001627257c24 */ /* 0x000fc6000f8e0204 */
[----:B------:R-:W-:Y:S01]  /*2010*/  IADD3.X R27, R213, R31, R5, P1, !PT ;  /* 0x0000001fd51b7210 */ /* 0x000fe20000ffe405 */
[----:B------:R-:W-:Y:S01]  /*2020*/  @!P0 IMAD.WIDE.U32 R4, R252, UR10, R2 ;  /* 0x0000000afc048c25 */ /* 0x000fe2000f8e0002 */
[----:B------:R-:W-:Y:S01]  /*2030*/  LEA R3, P1, R124, UR14, 0x1 ;  /* 0x0000000e7c037c11 */ /* 0x000fe2000f8208ff */
[----:B------:R0:W-:Y:S01]  /*2040*/  STS.U16 [R105+0x2c0], R28 ;  /* 0x0002c01c69007388 */ /* 0x0001e20000000400 */
[----:B------:R-:W-:Y:S01]  /*2050*/  ULDC.64 UR10, c[0x0][0x2b8] ;  /* 0x0000ae00000a7ab9 */ /* 0x000fe20000000a00 */
[----:B------:R-:W-:Y:S01]  /*2060*/  @!P0 IMAD.WIDE.U32 R8, R38, UR22, R8 ;  /* 0x0000001626088c25 */ /* 0x000fe2000f8e0008 */
[----:B------:R-:W-:-:S03]  /*2070*/  LEA R2, P2, R26, R3, 0x1 ;  /* 0x000000031a027211 */ /* 0x000fc600078408ff */
[----:B------:R-:W-:Y:S01]  /*2080*/  IMAD.WIDE.U32 R6, R38, UR22, RZ ;  /* 0x0000001626067c25 */ /* 0x000fe2000f8e00ff */
[----:B------:R-:W-:Y:S02]  /*2090*/  @!P0 IADD3 R9, R37, R9, RZ ;  /* 0x0000000925098210 */ /* 0x000fe40007ffe0ff */
[C---:B0-----:R-:W-:Y:S01]  /*20a0*/  LEA.HI.X R28, R124.reuse, UR15, R125, 0x1, P1 ;  /* 0x0000000f7c1c7c11 */ /* 0x041fe200088f0c7d */
[----:B------:R-:W-:Y:S01]  /*20b0*/  IMAD.IADD R7, R7, 0x1, R37 ;  /* 0x0000000107077824 */ /* 0x000fe200078e0225 */
[----:B------:R-:W-:Y:S02]  /*20c0*/  @!P0 IADD3 R29, P1, R124, R4, RZ ;  /* 0x000000047c1d8210 */ /* 0x000fe40007f3e0ff */
[----:B------:R-:W-:Y:S01]  /*20d0*/  LEA.HI.X R3, R26, R28, R27, 0x1, P2 ;  /* 0x0000001c1a037211 */ /* 0x000fe200010f0c1b */
[----:B------:R-:W-:Y:S01]  /*20e0*/  IMAD R27, R0, UR10, RZ ;  /* 0x0000000a001b7c24 */ /* 0x000fe2000f8e02ff */
[----:B------:R-:W-:Y:S01]  /*20f0*/  @!P0 IADD3.X R34, R125, R5, R31, P1, !PT ;  /* 0x000000057d228210 */ /* 0x000fe20000ffe41f */
[----:B------:R-:W-:Y:S01]  /*2100*/  IMAD.WIDE.U32 R6, R252, UR10, R6 ;  /* 0x0000000afc067c25 */ /* 0x000fe2000f8e0006 */
[----:B------:R-:W-:-:S03]  /*2110*/  @!P0 LEA R26, P1, R29, UR14, 0x1 ;  /* 0x0000000e1d1a8c11 */ /* 0x000fc6000f8208ff */
[C---:B------:R-:W-:Y:S01]  /*2120*/  @!P0 IMAD.WIDE.U32 R4, R252.reuse, UR10, R8 ;  /* 0x0000000afc048c25 */ /* 0x040fe2000f8e0008 */
[----:B------:R-:W-:Y:S01]  /*2130*/  STS.U16 [R104+0x300], R33 ;  /* 0x0003002168007388 */ /* 0x000fe20000000400 */
[----:B------:R-:W-:Y:S02]  /*2140*/  IADD3 R28, P3, R89, R6, RZ ;  /* 0x00000006591c7210 */ /* 0x000fe40007f7e0ff */
[----:B------:R-:W-:Y:S01]  /*2150*/  IMAD R31, R252, UR11, R27 ;  /* 0x0000000bfc1f7c24 */ /* 0x000fe2000f8e021b */
[----:B------:R-:W-:Y:S01]  /*2160*/  ULDC.64 UR10, c[0x0][0x308] ;  /* 0x0000c200000a7ab9 */ /* 0x000fe20000000a00 */
[----:B------:R0:W-:Y:S01]  /*2170*/  STS.U16 [R103+0x340], R30 ;  /* 0x0003401e67007388 */ /* 0x0001e20000000400 */
[----:B------:R-:W-:Y:S02]  /*2180*/  @!P0 LEA.HI.X R27, R29, UR15, R34, 0x1, P1 ;  /* 0x0000000f1d1b8c11 */ /* 0x000fe400088f0c22 */
[----:B------:R-:W-:Y:S01]  /*2190*/  LEA R9, P1, R124, UR10, 0x1 ;  /* 0x0000000a7c097c11 */ /* 0x000fe2000f8208ff */
[----:B------:R1:W-:Y:S01]  /*21a0*/  STS.U16 [R102+0x380], R35 ;  /* 0x0003802366007388 */ /* 0x0003e20000000400 */
[----:B------:R-:W-:-:S02]  /*21b0*/  IADD3.X R7, R213, R31, R7, P3, !PT ;  /* 0x0000001fd5077210 */ /* 0x000fc40001ffe407 */
[----:B0-----:R-:W-:Y:S01]  /*21c0*/  @!P0 IADD3 R30, P2, R124, R4, RZ ;  /* 0x000000047c1e8210 */ /* 0x001fe20007f5e0ff */
[----:B------:R0:W-:Y:S01]  /*21d0*/  STS.U16 [R101+0x3c0], R32 ;  /* 0x0003c02065007388 */ /* 0x0001e20000000400 */
[----:B------:R-:W-:Y:S02]  /*21e0*/  NOP ;  /* 0x0000000000007918 */ /* 0x000fe40000000000 */
[----:B------:R-:W-:Y:S01]  /*21f0*/  @!P0 IADD3.X R31, R125, R5, R31, P2, !PT ;  /* 0x000000057d1f8210 */ /* 0x000fe200017fe41f */
[----:B------:R-:W-:Y:S01]  /*2200*/  LDS.U16 R63, [R99] ;  /* 0x00000000633f7984 */ /* 0x000fe20000000400 */
[----:B------:R-:W-:-:S03]  /*2210*/  LEA R6, P2, R28, R9, 0x1 ;  /* 0x000000091c067211 */ /* 0x000fc600078408ff */
        /* <DEDUP_REMOVED lines=15> */
[----:B------:R-:W-:-:S02]  /*2310*/  LEA.HI.X R5, R124, UR11, R125, 0x1, P1 ;  /* 0x0000000b7c057c11 */ /* 0x000fc400088f0c7d */
[----:B------:R-:W-:Y:S02]  /*2320*/  @!P0 LEA R4, P1, R30, UR10, 0x1 ;  /* 0x0000000a1e048c11 */ /* 0x000fe4000f8208ff */
[----:B------:R-:W-:Y:S02]  /*2330*/  LEA.HI.X R7, R28, R5, R7, 0x1, P2 ;  /* 0x000000051c077211 */ /* 0x000fe400010f0c07 */
[----:B------:R-:W-:Y:S02]  /*2340*/  @!P0 LEA.HI.X R5, R30, UR11, R31, 0x1, P1 ;  /* 0x0000000b1e058c11 */ /* 0x000fe400088f0c1f */
[----:B------:R-:W-:Y:S02]  /*2350*/  ISETP.GE.AND P1, PT, R144, UR9, PT ;  /* 0x0000000990007c0c */ /* 0x000fe4000bf26270 */
[----:B------:R-:W-:Y:S01]  /*2360*/  PRMT R28, RZ, 0x7610, R28 ;  /* 0x00007610ff1c7816 */ /* 0x000fe2000000001c */
[----:B------:R-:W-:Y:S01]  /*2370*/  BAR.SYNC.DEFER_BLOCKING 0x0 ;  /* 0x0000000000007b1d */ /* 0x000fe20000010000 */
[----:B------:R-:W-:-:S09]  /*2380*/  PRMT R34, RZ, 0x7610, R34 ;  /* 0x00007610ff227816 */ /* 0x000fd20000000022 */
[----:B------:R-:W2:Y:S01]  /*2390*/  @!P1 LDG.E.U16 R28, desc[UR16][R2.64+-0x7c0] ;  /* 0xfff84010021c9981 */ /* 0x000ea2000c1e1500 */
[----:B------:R-:W-:Y:S02]  /*23a0*/  ISETP.GE.AND P1, PT, R138, UR9, PT ;  /* 0x000000098a007c0c */ /* 0x000fe4000bf26270 */
[----:B------:R-:W-:-:S11]  /*23b0*/  PRMT R37, RZ, 0x7610, R37 ;  /* 0x00007610ff257816 */ /* 0x000fd60000000025 */
[----:B------:R-:W3:Y:S01]  /*23c0*/  @!P1 LDG.E.U16 R34, desc[UR16][R2.64+-0x640] ;  /* 0xfff9c01002229981 */ /* 0x000ee2000c1e1500 */
[----:B------:R-:W-:Y:S02]  /*23d0*/  ISETP.GE.AND P1, PT, R137, UR9, PT ;  /* 0x0000000989007c0c */ /* 0x000fe4000bf26270 */
[----:B------:R-:W-:Y:S02]  /*23e0*/  PRMT R29, RZ, 0x7610, R29 ;  /* 0x00007610ff1d7816 */ /* 0x000fe4000000001d */
[----:B------:R-:W-:Y:S02]  /*23f0*/  ISETP.GE.AND P2, PT, R143, UR9, PT ;  /* 0x000000098f007c0c */ /* 0x000fe4000bf46270 */
[----:B------:R-:W-:Y:S02]  /*2400*/  ISETP.GE.AND P3, PT, R142, UR9, PT ;  /* 0x000000098e007c0c */ /* 0x000fe4000bf66270 */
[----:B------:R4:W5:Y:S05]  /*2410*/  @!P0 LDG.E.U16 R29, desc[UR16][R26.64] ;  /* 0x000000101a1d8981 */ /* 0x00096a000c1e1500 */
[----:B------:R-:W3:Y:S01]  /*2420*/  @!P1 LDG.E.U16 R37, desc[UR16][R2.64+-0x600] ;  /* 0xfffa001002259981 */ /* 0x000ee2000c1e1500 */
[----:B------:R-:W-:-:S02]  /*2430*/  ISETP.GE.AND P1, PT, R136, UR9, PT ;  /* 0x0000000988007c0c */ /* 0x000fc4000bf26270 */
[----:B------:R-:W-:Y:S02]  /*2440*/  PRMT R31, RZ, 0x7610, R31 ;  /* 0x00007610ff1f7816 */ /* 0x000fe4000000001f */
[----:B----4-:R-:W-:Y:S02]  /*2450*/  PRMT R26, RZ, 0x7610, R26 ;  /* 0x00007610ff1a7816 */ /* 0x010fe4000000001a */
[----:B------:R-:W-:Y:S02]  /*2460*/  PRMT R30, RZ, 0x7610, R30 ;  /* 0x00007610ff1e7816 */ /* 0x000fe4000000001e */
[----:B-1----:R-:W-:Y:S01]  /*2470*/  PRMT R35, RZ, 0x7610, R35 ;  /* 0x00007610ff237816 */ /* 0x002fe20000000023 */
[----:B------:R-:W4:Y:S01]  /*2480*/  @!P2 LDG.E.U16 R31, desc[UR16][R2.64+-0x780] ;  /* 0xfff88010021fa981 */ /* 0x000f22000c1e1500 */
[----:B0-----:R-:W-:Y:S02]  /*2490*/  PRMT R32, RZ, 0x7610, R32 ;  /* 0x00007610ff207816 */ /* 0x001fe40000000020 */
[----:B------:R-:W-:Y:S01]  /*24a0*/  PRMT R33, RZ, 0x7610, R33 ;  /* 0x00007610ff217816 */ /* 0x000fe20000000021 */
[----:B------:R-:W3:Y:S01]  /*24b0*/  @!P1 LDG.E.U16 R26, desc[UR16][R2.64+-0x5c0] ;  /* 0xfffa4010021a9981 */ /* 0x000ee2000c1e1500 */
[----:B------:R-:W-:-:S02]  /*24c0*/  ISETP.GE.AND P1, PT, R123, UR9, PT ;  /* 0x000000097b007c0c */ /* 0x000fc4000bf26270 */
[----:B------:R-:W-:Y:S01]  /*24d0*/  ISETP.GE.AND P2, PT, R122, UR9, PT ;  /* 0x000000097a007c0c */ /* 0x000fe2000bf46270 */
        /* <DEDUP_REMOVED lines=8> */
[----:B------:R-:W-:Y:S02]  /*2560*/  PRMT R27, RZ, 0x7610, R27 ;  /* 0x00007610ff1b7816 */ /* 0x000fe4000000001b */
        /* <DEDUP_REMOVED lines=18> */
[----:B-----5:R-:W-:Y:S04]  /*2690*/  STS.U16 [R116], R29 ;  /* 0x0000001d74007388 */ /* 0x020fe80000000400 */
        /* <DEDUP_REMOVED lines=14> */
[----:B------:R-:W-:Y:S01]  /*2780*/  STS.U16 [R101+0x3c0], R44 ;  /* 0x0003c02c65007388 */ /* 0x000fe20000000400 */
[----:B------:R-:W-:-:S03]  /*2790*/  NOP ;  /* 0x0000000000007918 */ /* 0x000fc60000000000 */
[----:B------:R-:W2:Y:S04]  /*27a0*/  LDS.U16 R31, [R99] ;  /* 0x00000000631f7984 */ /* 0x000ea80000000400 */
[----:B------:R-:W-:Y:S04]  /*27b0*/  LDS.U16 R30, [R99+0x2] ;  /* 0x00000200631e7984 */ /* 0x000fe80000000400 */
[----:B------:R-:W3:Y:S04]  /*27c0*/  LDS.U16 R32, [R99+0x4] ;  /* 0x0000040063207984 */ /* 0x000ee80000000400 */
[----:B------:R-:W-:Y:S04]  /*27d0*/  LDS.U16 R34, [R99+0x6] ;  /* 0x0000060063227984 */ /* 0x000fe80000000400 */
[----:B------:R-:W-:Y:S04]  /*27e0*/  LDS.U16 R35, [R99+0x8] ;  /* 0x0000080063237984 */ /* 0x000fe80000000400 */
[----:B------:R-:W-:Y:S04]  /*27f0*/  LDS.U16 R36, [R99+0xa] ;  /* 0x00000a0063247984 */ /* 0x000fe80000000400 */
[----:B------:R-:W4:Y:S04]  /*2800*/  LDS.U16 R37, [R99+0xc] ;  /* 0x00000c0063257984 */ /* 0x000f280000000400 */
[----:B------:R-:W-:Y:S04]  /*2810*/  LDS.U16 R39, [R99+0xe] ;  /* 0x00000e0063277984 */ /* 0x000fe80000000400 */
[----:B------:R-:W-:Y:S04]  /*2820*/  LDS.U16 R42, [R99+0x10] ;  /* 0x00001000632a7984 */ /* 0x000fe80000000400 */
[----:B------:R-:W-:Y:S04]  /*2830*/  LDS.U16 R44, [R99+0x12] ;  /* 0x00001200632c7984 */ /* 0x000fe80000000400 */
[----:B------:R-:W5:Y:S04]  /*2840*/  LDS.U16 R46, [R99+0x14] ;  /* 0x00001400632e7984 */ /* 0x000f680000000400 */
[----:B------:R-:W-:Y:S04]  /*2850*/  LDS.U16 R47, [R99+0x16] ;  /* 0x00001600632f7984 */ /* 0x000fe80000000400 */
[----:B------:R-:W-:Y:S04]  /*2860*/  LDS.U16 R48, [R99+0x18] ;  /* 0x0000180063307984 */ /* 0x000fe80000000400 */
[----:B------:R-:W-:Y:S04]  /*2870*/  LDS.U16 R49, [R99+0x1a] ;  /* 0x00001a0063317984 */ /* 0x000fe80000000400 */
[----:B------:R-:W5:Y:S04]  /*2880*/  LDS.U16 R50, [R99+0x1c] ;  /* 0x00001c0063327984 */ /* 0x000f680000000400 */
[----:B------:R-:W5:Y:S01]  /*2890*/  LDS.U16 R52, [R99+0x1e] ;  /* 0x00001e0063347984 */ /* 0x000f620000000400 */
[----:B------:R-:W-:Y:S01]  /*28a0*/  BAR.SYNC.DEFER_BLOCKING 0x0 ;  /* 0x0000000000007b1d */ /* 0x000fe20000010000 */
[----:B0-----:R-:W-:-:S05]  /*28b0*/  PRMT R27, RZ, 0x7610, R27 ;  /* 0x00007610ff1b7816 */ /* 0x001fca000000001b */
[----:B------:R0:W5:Y:S01]  /*28c0*/  @!P0 LDG.E.U16 R3, desc[UR16][R4.64] ;  /* 0x0000001004038981 */ /* 0x000162000c1e1500 */
        /* <DEDUP_REMOVED lines=16> */
[----:B------:R-:W5:Y:S01]  /*29d0*/  @!P0 LDG.E.U16 R29, desc[UR16][R6.64+-0x700] ;  /* 0xfff90010061d8981 */ /* 0x000f62000c1e1500 */
[----:B------:R-:W-:Y:S02]  /*29e0*/  ISETP.GE.AND P0, PT, R139, UR9, PT ;  /* 0x000000098b007c0c */ /* 0x000fe4000bf06270 */
[----:B0-----:R-:W-:Y:S01]  /*29f0*/  PRMT R5, RZ, 0x7610, R5 ;  /* 0x00007610ff057816 */ /* 0x001fe20000000005 */
[----:B------:R-:W5:Y:S01]  /*2a00*/  @!P1 LDG.E.U16 R28, desc[UR16][R6.64+-0x6c0] ;  /* 0xfff94010061c9981 */ /* 0x000f62000c1e1500 */
[----:B------:R-:W-:-:S03]  /*2a10*/  ISETP.GE.AND P1, PT, R138, UR9, PT ;  /* 0x000000098a007c0c */ /* 0x000fc6000bf26270 */
[----:B------:R-:W5:Y:S06]  /*2a20*/  @!P6 LDG.E.U16 R72, desc[UR16][R6.64+-0x440] ;  /* 0xfffbc0100648e981 */ /* 0x000f6c000c1e1500 */
[----:B------:R-:W5:Y:S01]  /*2a30*/  @!P0 LDG.E.U16 R5, desc[UR16][R6.64+-0x680] ;  /* 0xfff9801006058981 */ /* 0x000f62000c1e1500 */
[----:B------:R-:W-:Y:S02]  /*2a40*/  ISETP.GE.AND P0, PT, R137, UR9, PT ;  /* 0x0000000989007c0c */ /* 0x000fe4000bf06270 */
[----:B------:R-:W-:-:S06]  /*2a50*/  PRMT R4, RZ, 0x7610, R4 ;  /* 0x00007610ff047816 */ /* 0x000fcc0000000004 */
[----:B------:R-:W5:Y:S01]  /*2a60*/  @!P1 LDG.E.U16 R4, desc[UR16][R6.64+-0x640] ;  /* 0xfff9c01006049981 */ /* 0x000f62000c1e1500 */
[----:B------:R-:W-:-:S04]  /*2a70*/  ISETP.NE.AND P1, PT, R55, RZ, PT ;  /* 0x000000ff3700720c */ /* 0x000fc80003f25270 */
[----:B------:R-:W5:Y:S01]  /*2a80*/  @!P0 LDG.E.U16 R33, desc[UR16][R6.64+-0x600] ;  /* 0xfffa001006218981 */ /* 0x000f62000c1e1500 */
[----:B------:R-:W-:-:S08]  /*2a90*/  ISETP.GE.AND P0, PT, R136, UR9, PT ;  /* 0x0000000988007c0c */ /* 0x000fd0000bf06270 */
[----:B------:R-:W5:Y:S05]  /*2aa0*/  @!P1 LDG.E.U16 R45, desc[UR16][R6.64+-0x580] ;  /* 0xfffa8010062d9981 */ /* 0x000f6a000c1e1500 */
[----:B------:R0:W5:Y:S01]  /*2ab0*/  @!P0 LDG.E.U16 R64, desc[UR16][R6.64+-0x5c0] ;  /* 0xfffa401006408981 */ /* 0x000162000c1e1500 */
[----:B--2---:R-:W-:Y:S02]  /*2ac0*/  IMAD.U32 R31, R31, 0x10000, RZ ;  /* 0x000100001f1f7824 */ /* 0x004fe400078e00ff */
[----:B---3--:R-:W-:Y:S02]  /*2ad0*/  IMAD.U32 R32, R32, 0x10000, RZ ;  /* 0x0001000020207824 */ /* 0x008fe400078e00ff */
[----:B------:R-:W-:Y:S01]  /*2ae0*/  FMUL.FTZ R55, R31, -1.4426950216293334961 ;  /* 0xbfb8aa3b1f377820 */ /* 0x000fe20000410000 */
[----:B------:R-:W-:Y:S01]  /*2af0*/  SHF.L.U32 R30, R30, 0x10, RZ ;  /* 0x000000101e1e7819 */ /* 0x000fe200000006ff */
[----:B------:R-:W-:Y:S01]  /*2b00*/  FMUL.FTZ R68, R32, -1.4426950216293334961 ;  /* 0xbfb8aa3b20447820 */ /* 0x000fe20000410000 */
[----:B----4-:R-:W-:Y:S01]  /*2b10*/  IMAD.U32 R37, R37, 0x10000, RZ ;  /* 0x0001000025257824 */ /* 0x010fe200078e00ff */
[----:B------:R-:W-:-:S02]  /*2b20*/  SHF.L.U32 R34, R34, 0x10, RZ ;  /* 0x0000001022227819 */ /* 0x000fc400000006ff */
[----:B------:R-:W1:Y:S01]  /*2b30*/  MUFU.EX2 R55, R55 ;  /* 0x0000003700377308 */ /* 0x000e620000000800 */
[----:B------:R-:W-:Y:S01]  /*2b40*/  FMUL.FTZ R67, R30, -1.4426950216293334961 ;  /* 0xbfb8aa3b1e437820 */ /* 0x000fe20000410000 */
[----:B-----5:R-:W-:Y:S02]  /*2b50*/  IMAD.U32 R46, R46, 0x10000, RZ ;  /* 0x000100002e2e7824 */ /* 0x020fe400078e00ff */
[----:B0-----:R-:W-:-:S04]  /*2b60*/  FMUL.FTZ R6, R34, -1.4426950216293334961 ;  /* 0xbfb8aa3b22067820 */ /* 0x001fc80000410000 */
[----:B------:R0:W-:Y:S01]  /*2b70*/  MUFU.EX2 R69, R68 ;  /* 0x0000004400457308 */ /* 0x0001e20000000800 */
[----:B------:R-:W-:Y:S02]  /*2b80*/  IMAD.U32 R50, R50, 0x10000, RZ ;  /* 0x0001000032327824 */ /* 0x000fe400078e00ff */
[----:B0-----:R-:W-:-:S05]  /*2b90*/  FMUL.FTZ R68, R37, -1.4426950216293334961 ;  /* 0xbfb8aa3b25447820 */ /* 0x001fca0000410000 */
[----:B------:R-:W0:Y:S01]  /*2ba0*/  MUFU.EX2 R67, R67 ;  /* 0x0000004300437308 */ /* 0x000e220000000800 */
[----:B------:R-:W-:-:S07]  /*2bb0*/  SHF.L.U32 R36, R36, 0x10, RZ ;  /* 0x0000001024247819 */ /* 0x000fce00000006ff */
[----:B------:R2:W-:Y:S01]  /*2bc0*/  MUFU.EX2 R73, R68 ;  /* 0x0000004400497308 */ /* 0x0005e20000000800 */
[----:B------:R-:W-:Y:S01]  /*2bd0*/  FMUL.FTZ R71, R36, -1.4426950216293334961 ;  /* 0xbfb8aa3b24477820 */ /* 0x000fe20000410000 */
[----:B--2---:R-:W-:-:S06]  /*2be0*/  FMUL.FTZ R68, R46, -1.4426950216293334961 ;  /* 0xbfb8aa3b2e447820 */ /* 0x004fcc0000410000 */
[----:B------:R-:W2:Y:S01]  /*2bf0*/  MUFU.EX2 R6, R6 ;  /* 0x0000000600067308 */ /* 0x000ea20000000800 */
[----:B------:R-:W-:-:S07]  /*2c00*/  IMAD.U32 R35, R35, 0x10000, RZ ;  /* 0x0001000023237824 */ /* 0x000fce00078e00ff */
[----:B------:R3:W-:Y:S02]  /*2c10*/  MUFU.EX2 R77, R68 ;  /* 0x00000044004d7308 */ /* 0x0007e40000000800 */
[----:B---3--:R-:W-:-:S06]  /*2c20*/  FMUL.FTZ R68, R50, -1.4426950216293334961 ;  /* 0xbfb8aa3b32447820 */ /* 0x008fcc0000410000 */
[----:B------:R1:W-:Y:S01]  /*2c30*/  MUFU.EX2 R87, R68 ;  /* 0x0000004400577308 */ /* 0x0003e20000000800 */
[----:B------:R-:W-:Y:S01]  /*2c40*/  FMUL.FTZ R7, R35, -1.4426950216293334961 ;  /* 0xbfb8aa3b23077820 */ /* 0x000fe20000410000 */
[----:B-1----:R-:W-:-:S06]  /*2c50*/  FADD.FTZ R68, R55, 1 ;  /* 0x3f80000037447421 */ /* 0x002fcc0000010000 */
[----:B------:R-:W1:Y:S01]  /*2c60*/  MUFU.EX2 R71, R71 ;  /* 0x0000004700477308 */ /* 0x000e620000000800 */
[----:B0-----:R-:W-:Y:S01]  /*2c70*/  FADD.FTZ R55, R67, 1 ;  /* 0x3f80000043377421 */ /* 0x001fe20000010000 */
[----:B------:R-:W-:-:S06]  /*2c80*/  FADD.FTZ R69, R69, 1 ;  /* 0x3f80000045457421 */ /* 0x000fcc0000010000 */
[----:B------:R-:W-:Y:S01]  /*2c90*/  MUFU.RCP R68, R68 ;  /* 0x0000004400447308 */ /* 0x000fe20000001000 */
[----:B--2---:R-:W-:-:S07]  /*2ca0*/  FADD.FTZ R6, R6, 1 ;  /* 0x3f80000006067421 */ /* 0x004fce0000010000 */
[----:B------:R-:W0:Y:S01]  /*2cb0*/  MUFU.EX2 R7, R7 ;  /* 0x0000000700077308 */ /* 0x000e220000000800 */
[----:B------:R-:W-:Y:S01]  /*2cc0*/  IMAD.U32 R63, R63, 0x10000, RZ ;  /* 0x000100003f3f7824 */ /* 0x000fe200078e00ff */
[----:B------:R-:W-:Y:S01]  /*2cd0*/  SHF.L.U32 R44, R44, 0x10, RZ ;  /* 0x000000102c2c7819 */ /* 0x000fe200000006ff */
[----:B------:R-:W-:-:S05]  /*2ce0*/  IMAD.U32 R42, R42, 0x10000, RZ ;  /* 0x000100002a2a7824 */ /* 0x000fca00078e00ff */
[----:B------:R-:W2:Y:S01]  /*2cf0*/  MUFU.RCP R55, R55 ;  /* 0x0000003700377308 */ /* 0x000ea20000001000 */
[----:B------:R-:W-:Y:S01]  /*2d00*/  SHF.L.U32 R47, R47, 0x10, RZ ;  /* 0x000000102f2f7819 */ /* 0x000fe200000006ff */
[----:B-1----:R-:W-:-:S06]  /*2d10*/  FADD.FTZ R71, R71, 1 ;  /* 0x3f80000047477421 */ /* 0x002fcc0000010000 */
[----:B------:R-:W1:Y:S01]  /*2d20*/  MUFU.RCP R67, R6 ;  /* 0x0000000600437308 */ /* 0x000e620000001000 */
[----:B------:R-:W-:Y:S01]  /*2d30*/  FMUL.FTZ R75, R42, -1.4426950216293334961 ;  /* 0xbfb8aa3b2a4b7820 */ /* 0x000fe20000410000 */
[----:B------:R-:W-:Y:S01]  /*2d40*/  FMUL.FTZ R76, R44, -1.4426950216293334961 ;  /* 0xbfb8aa3b2c4c7820 */ /* 0x000fe20000410000 */
[----:B------:R-:W-:Y:S01]  /*2d50*/  FMUL.FTZ R78, R47, -1.4426950216293334961 ;  /* 0xbfb8aa3b2f4e7820 */ /* 0x000fe20000410000 */
[----:B0-----:R-:W-:Y:S01]  /*2d60*/  FADD.FTZ R7, R7, 1 ;  /* 0x3f80000007077421 */ /* 0x001fe20000010000 */
[----:B------:R-:W-:Y:S01]  /*2d70*/  IMAD.U32 R62, R62, 0x10000, RZ ;  /* 0x000100003e3e7824 */ /* 0x000fe200078e00ff */
[----:B------:R-:W-:Y:S02]  /*2d80*/  SHF.L.U32 R61, R61, 0x10, RZ ;  /* 0x000000103d3d7819 */ /* 0x000fe400000006ff */
[----:B------:R-:W-:Y:S01]  /*2d90*/  MUFU.RCP R71, R71 ;  /* 0x0000004700477308 */ /* 0x000fe20000001000 */
[----:B------:R-:W-:Y:S02]  /*2da0*/  IMAD.U32 R60, R60, 0x10000, RZ ;  /* 0x000100003c3c7824 */ /* 0x000fe400078e00ff */
[----:B------:R-:W-:-:S05]  /*2db0*/  IMAD.U32 R48, R48, 0x10000, RZ ;  /* 0x0001000030307824 */ /* 0x000fca00078e00ff */
[----:B------:R-:W-:Y:S01]  /*2dc0*/  MUFU.EX2 R75, R75 ;  /* 0x0000004b004b7308 */ /* 0x000fe20000000800 */
[----:B------:R-:W-:-:S07]  /*2dd0*/  SHF.L.U32 R39, R39, 0x10, RZ ;  /* 0x0000001027277819 */ /* 0x000fce00000006ff */
[----:B------:R-:W-:Y:S01]  /*2de0*/  MUFU.EX2 R76, R76 ;  /* 0x0000004c004c7308 */ /* 0x000fe20000000800 */
[----:B------:R-:W-:Y:S01]  /*2df0*/  SHF.L.U32 R49, R49, 0x10, RZ ;  /* 0x0000001031317819 */ /* 0x000fe200000006ff */
[----:B------:R-:W-:-:S06]  /*2e00*/  FMUL.FTZ R79, R48, -1.4426950216293334961 ;  /* 0xbfb8aa3b304f7820 */ /* 0x000fcc0000410000 */
[----:B------:R-:W-:Y:S01]  /*2e10*/  MUFU.EX2 R78, R78 ;  /* 0x0000004e004e7308 */ /* 0x000fe20000000800 */
[----:B------:R-:W-:Y:S01]  /*2e20*/  SHF.L.U32 R52, R52, 0x10, RZ ;  /* 0x0000001034347819 */ /* 0x000fe200000006ff */
        /* <DEDUP_REMOVED lines=18> */
[----:B------:R-:W4:Y:S04]  /*2f50*/  LDS.U16 R26, [R99] ;  /* 0x00000000631a7984 */ /* 0x000f280000000400 */
[----:B------:R-:W5:Y:S04]  /*2f60*/  LDS.U16 R27, [R99+0x2] ;  /* 0x00000200631b7984 */ /* 0x000f680000000400 */
[----:B------:R-:W5:Y:S04]  /*2f70*/  LDS.U16 R28, [R99+0x4] ;  /* 0x00000400631c7984 */ /* 0x000f680000000400 */
[----:B------:R-:W5:Y:S04]  /*2f80*/  LDS.U16 R29, [R99+0x6] ;  /* 0x00000600631d7984 */ /* 0x000f680000000400 */
[----:B------:R-:W5:Y:S04]  /*2f90*/  LDS.U16 R33, [R99+0x8] ;  /* 0x0000080063217984 */ /* 0x000f680000000400 */
[----:B------:R-:W5:Y:S01]  /*2fa0*/  LDS.U16 R45, [R99+0xa] ;  /* 0x00000a00632d7984 */ /* 0x000f620000000400 */
[----:B0-----:R0:W5:Y:S01]  /*2fb0*/  MUFU.RCP R59, R69 ;  /* 0x00000045003b7308 */ /* 0x0011620000001000 */
[----:B------:R-:W-:Y:S01]  /*2fc0*/  FADD.FTZ R4, -R68, 1 ;  /* 0x3f80000044047421 */ /* 0x000fe20000010100 */
[----:B---3--:R-:W-:Y:S01]  /*2fd0*/  FADD.FTZ R72, R73, 1 ;  /* 0x3f80000049487421 */ /* 0x008fe20000010000 */
[----:B--2---:R-:W-:Y:S01]  /*2fe0*/  FADD.FTZ R5, -R55, 1 ;  /* 0x3f80000037057421 */ /* 0x004fe20000010100 */
[----:B-1----:R-:W-:Y:S01]  /*2ff0*/  FADD.FTZ R65, -R67, 1 ;  /* 0x3f80000043417421 */ /* 0x002fe20000010100 */
[----:B------:R-:W-:Y:S01]  /*3000*/  FFMA.FTZ R4, R31, R4, 1 ;  /* 0x3f8000001f047423 */ /* 0x000fe20000010004 */
[----:B------:R-:W1:Y:S02]  /*3010*/  LDS.U16 R64, [R99+0xc] ;  /* 0x00000c0063407984 */ /* 0x000e640000000400 */
[----:B------:R2:W3:Y:S01]  /*3020*/  MUFU.RCP R70, R7 ;  /* 0x0000000700467308 */ /* 0x0004e20000001000 */
[----:B------:R-:W-:Y:S01]  /*3030*/  FMUL.FTZ R80, R49, -1.4426950216293334961 ;  /* 0xbfb8aa3b31507820 */ /* 0x000fe20000410000 */
[----:B------:R-:W-:Y:S01]  /*3040*/  SHF.L.U32 R58, R58, 0x10, RZ ;  /* 0x000000103a3a7819 */ /* 0x000fe200000006ff */
[----:B------:R-:W-:Y:S01]  /*3050*/  IMAD.U32 R56, R56, 0x10000, RZ ;  /* 0x0001000038387824 */ /* 0x000fe200078e00ff */
[----:B------:R-:W-:Y:S04]  /*3060*/  LDS.U16 R132, [R99+0x1a] ;  /* 0x00001a0063847984 */ /* 0x000fe80000000400 */
[----:B------:R3:W-:Y:S01]  /*3070*/  MUFU.EX2 R83, R79 ;  /* 0x0000004f00537308 */ /* 0x0007e20000000800 */
[----:B------:R-:W-:Y:S01]  /*3080*/  LDS.U16 R130, [R99+0x18] ;  /* 0x0000180063827984 */ /* 0x000fe20000000400 */
[----:B----4-:R-:W-:-:S03]  /*3090*/  SHF.L.U32 R26, R26, 0x10, RZ ;  /* 0x000000101a1a7819 */ /* 0x010fc600000006ff */
[----:B0-----:R-:W-:Y:S02]  /*30a0*/  LDS.U16 R69, [R99+0x12] ;  /* 0x0000120063457984 */ /* 0x001fe40000000400 */
[----:B------:R-:W-:Y:S01]  /*30b0*/  FMUL.FTZ R3, R63, R26 ;  /* 0x0000001a3f037220 */ /* 0x000fe20000410000 */
[----:B-----5:R-:W-:Y:S01]  /*30c0*/  SHF.L.U32 R27, R27, 0x10, RZ ;  /* 0x000000101b1b7819 */ /* 0x020fe200000006ff */
[----:B------:R-:W-:Y:S01]  /*30d0*/  MUFU.EX2 R74, R74 ;  /* 0x0000004a004a7308 */ /* 0x000fe20000000800 */
[----:B------:R-:W-:Y:S02]  /*30e0*/  IMAD.U32 R57, R57, 0x10000, RZ ;  /* 0x0001000039397824 */ /* 0x000fe400078e00ff */
[----:B------:R-:W-:Y:S01]  /*30f0*/  FMUL.FTZ R3, R68, R3 ;  /* 0x0000000344037220 */ /* 0x000fe20000410000 */
[----:B------:R-:W-:Y:S01]  /*3100*/  IMAD.U32 R28, R28, 0x10000, RZ ;  /* 0x000100001c1c7824 */ /* 0x000fe200078e00ff */
[----:B------:R-:W-:Y:S01]  /*3110*/  LDS.U16 R131, [R99+0x1c] ;  /* 0x00001c0063837984 */ /* 0x000fe20000000400 */
[----:B------:R-:W-:Y:S01]  /*3120*/  SHF.L.U32 R29, R29, 0x10, RZ ;  /* 0x000000101d1d7819 */ /* 0x000fe200000006ff */
[----:B------:R-:W-:Y:S01]  /*3130*/  FMUL.FTZ R3, R3, R4 ;  /* 0x0000000403037220 */ /* 0x000fe20000410000 */
[----:B------:R-:W-:Y:S01]  /*3140*/  FMUL.FTZ R4, R62, R27 ;  /* 0x0000001b3e047220 */ /* 0x000fe20000410000 */
[----:B--2---:R-:W-:Y:S01]  /*3150*/  FADD.FTZ R7, -R59, 1 ;  /* 0x3f8000003b077421 */ /* 0x004fe20000010100 */
[----:B------:R-:W-:Y:S01]  /*3160*/  FMUL.FTZ R6, R61, R28 ;  /* 0x0000001c3d067220 */ /* 0x000fe20000410000 */
[----:B------:R-:W-:Y:S01]  /*3170*/  FMUL.FTZ R66, R60, R29 ;  /* 0x0000001d3c427220 */ /* 0x000fe20000410000 */
[----:B------:R-:W0:Y:S01]  /*3180*/  MUFU.RCP R72, R72 ;  /* 0x0000004800487308 */ /* 0x000e220000001000 */
[----:B------:R-:W-:Y:S01]  /*3190*/  FFMA.FTZ R5, R30, R5, 1 ;  /* 0x3f8000001e057423 */ /* 0x000fe20000010005 */
[----:B------:R-:W-:Y:S01]  /*31a0*/  FMUL.FTZ R4, R55, R4 ;  /* 0x0000000437047220 */ /* 0x000fe20000410000 */
[----:B------:R-:W-:Y:S01]  /*31b0*/  FFMA.FTZ R7, R32, R7, 1 ;  /* 0x3f80000020077423 */ /* 0x000fe20000010007 */
[----:B------:R-:W-:Y:S01]  /*31c0*/  FFMA.FTZ R65, R34, R65, 1 ;  /* 0x3f80000022417423 */ /* 0x000fe20000010041 */
[----:B------:R-:W-:Y:S01]  /*31d0*/  FMUL.FTZ R6, R59, R6 ;  /* 0x000000063b067220 */ /* 0x000fe20000410000 */
[----:B------:R-:W-:Y:S01]  /*31e0*/  FMUL.FTZ R66, R67, R66 ;  /* 0x0000004243427220 */ /* 0x000fe20000410000 */
[----:B------:R-:W-:Y:S01]  /*31f0*/  FMUL.FTZ R4, R4, R5 ;  /* 0x0000000504047220 */ /* 0x000fe20000410000 */
[----:B------:R-:W-:Y:S01]  /*3200*/  LDS.U16 R133, [R99+0x1e] ;  /* 0x00001e0063857984 */ /* 0x000fe20000000400 */
[----:B------:R-:W-:Y:S01]  /*3210*/  FMUL.FTZ R5, R6, R7 ;  /* 0x0000000706057220 */ /* 0x000fe20000410000 */
[----:B------:R-:W-:Y:S01]  /*3220*/  FMUL.FTZ R6, R66, R65 ;  /* 0x0000004142067220 */ /* 0x000fe20000410000 */
[----:B---3--:R-:W-:Y:S01]  /*3230*/  FMUL.FTZ R79, R52, -1.4426950216293334961 ;  /* 0xbfb8aa3b344f7820 */ /* 0x008fe20000410000 */
[----:B------:R-:W2:Y:S01]  /*3240*/  LDS.U16 R65, [R99+0xe] ;  /* 0x00000e0063417984 */ /* 0x000ea20000000400 */
[----:B------:R-:W-:Y:S01]  /*3250*/  FADD.FTZ R7, -R71, 1 ;  /* 0x3f80000047077421 */ /* 0x000fe20000010100 */
[----:B------:R-:W-:Y:S01]  /*3260*/  SHF.L.U32 R33, R33, 0x10, RZ ;  /* 0x0000001021217819 */ /* 0x000fe200000006ff */
[----:B------:R-:W-:Y:S01]  /*3270*/  IMAD.U32 R45, R45, 0x10000, RZ ;  /* 0x000100002d2d7824 */ /* 0x000fe200078e00ff */
[----:B------:R-:W3:Y:S01]  /*3280*/  LDS.U16 R66, [R99+0x10] ;  /* 0x0000100063427984 */ /* 0x000ee20000000400 */
[----:B------:R4:W-:Y:S01]  /*3290*/  MUFU.EX2 R86, R80 ;  /* 0x0000005000567308 */ /* 0x0009e20000000800 */
[----:B------:R-:W-:Y:S01]  /*32a0*/  FADD.FTZ R73, R75, 1 ;  /* 0x3f8000004b497421 */ /* 0x000fe20000010000 */
[----:B------:R-:W-:Y:S01]  /*32b0*/  FADD.FTZ R75, R76, 1 ;  /* 0x3f8000004c4b7421 */ /* 0x000fe20000010000 */
[----:B------:R-:W-:Y:S01]  /*32c0*/  FADD.FTZ R76, R78, 1 ;  /* 0x3f8000004e4c7421 */ /* 0x000fe20000010000 */
[----:B------:R-:W-:-:S04]  /*32d0*/  FADD.FTZ R78, -R70, 1 ;  /* 0x3f800000464e7421 */ /* 0x000fc80000010100 */
[----:B------:R5:W-:Y:S01]  /*32e0*/  MUFU.EX2 R2, R79 ;  /* 0x0000004f00027308 */ /* 0x000be20000000800 */
[----:B----4-:R-:W-:Y:S01]  /*32f0*/  FMUL.FTZ R80, R58, R45 ;  /* 0x0000002d3a507220 */ /* 0x010fe20000410000 */
[----:B0-----:R-:W-:Y:S01]  /*3300*/  FADD.FTZ R82, -R72, 1 ;  /* 0x3f80000048527421 */ /* 0x001fe20000010100 */
[----:B------:R-:W-:Y:S02]  /*3310*/  FFMA.FTZ R78, R35, R78, 1 ;  /* 0x3f800000234e7423 */ /* 0x000fe4000001004e */
[----:B------:R-:W-:Y:S01]  /*3320*/  FMUL.FTZ R80, R71, R80 ;  /* 0x0000005047507220 */ /* 0x000fe20000410000 */
[----:B-----5:R-:W-:Y:S01]  /*3330*/  FFMA.FTZ R79, R36, R7, 1 ;  /* 0x3f800000244f7423 */ /* 0x020fe20000010007 */
[----:B------:R-:W-:-:S04]  /*3340*/  FMUL.FTZ R7, R56, R33 ;  /* 0x0000002138077220 */ /* 0x000fc80000410000 */
[----:B------:R-:W-:Y:S01]  /*3350*/  FMUL.FTZ R7, R70, R7 ;  /* 0x0000000746077220 */ /* 0x000fe20000410000 */
[----:B------:R-:W-:Y:S01]  /*3360*/  FFMA.FTZ R84, R37, R82, 1 ;  /* 0x3f80000025547423 */ /* 0x000fe20000010052 */
[----:B------:R-:W-:Y:S02]  /*3370*/  FMUL.FTZ R85, R80, R79 ;  /* 0x0000004f50557220 */ /* 0x000fe40000410000 */
[----:B------:R-:W-:Y:S01]  /*3380*/  FMUL.FTZ R82, R7, R78 ;  /* 0x0000004e07527220 */ /* 0x000fe20000410000 */
[----:B------:R-:W0:Y:S04]  /*3390*/  LDS.U16 R80, [R99+0x16] ;  /* 0x0000160063507984 */ /* 0x000e280000000400 */
[----:B------:R-:W4:Y:S01]  /*33a0*/  LDS.U16 R7, [R99+0x14] ;  /* 0x0000140063077984 */ /* 0x000f220000000400 */
[----:B------:R-:W-:Y:S01]  /*33b0*/  FADD.FTZ R74, R74, 1 ;  /* 0x3f8000004a4a7421 */ /* 0x000fe20000010000 */
[----:B------:R-:W5:Y:S01]  /*33c0*/  MUFU.RCP R73, R73 ;  /* 0x0000004900497308 */ /* 0x000f620000001000 */
[----:B-1----:R-:W-:-:S07]  /*33d0*/  SHF.L.U32 R64, R64, 0x10, RZ ;  /* 0x0000001040407819 */ /* 0x002fce00000006ff */
[----:B------:R-:W1:Y:S08]  /*33e0*/  MUFU.RCP R74, R74 ;  /* 0x0000004a004a7308 */ /* 0x000e700000001000 */
[----:B------:R-:W0:Y:S01]  /*33f0*/  MUFU.RCP R75, R75 ;  /* 0x0000004b004b7308 */ /* 0x000e220000001000 */
[----:B------:R-:W-:Y:S01]  /*3400*/  FADD.FTZ R77, R77, 1 ;  /* 0x3f8000004d4d7421 */ /* 0x000fe20000010000 */
[----:B------:R-:W-:Y:S01]  /*3410*/  FMUL.FTZ R81, R57, R64 ;  /* 0x0000004039517220 */ /* 0x000fe20000410000 */
[----:B------:R-:W-:Y:S01]  /*3420*/  FADD.FTZ R83, R83, 1 ;  /* 0x3f80000053537421 */ /* 0x000fe20000010000 */
[----:B------:R-:W-:Y:S01]  /*3430*/  IMAD.U32 R128, R51, 0x10000, RZ ;  /* 0x0001000033807824 */ /* 0x000fe200078e00ff */
[----:B------:R-:W-:Y:S01]  /*3440*/  SHF.L.U32 R53, R53, 0x10, RZ ;  /* 0x0000001035357819 */ /* 0x000fe200000006ff */
[----:B-----5:R-:W-:-:S02]  /*3450*/  FADD.FTZ R51, -R73, 1 ;  /* 0x3f80000049337421 */ /* 0x020fc40000010100 */
[----:B------:R-:W5:Y:S01]  /*3460*/  MUFU.RCP R76, R76 ;  /* 0x0000004c004c7308 */ /* 0x000f620000001000 */
[----:B--2---:R-:W-:Y:S01]  /*3470*/  SHF.L.U32 R65, R65, 0x10, RZ ;  /* 0x0000001041417819 */ /* 0x004fe200000006ff */
[----:B------:R-:W-:Y:S01]  /*3480*/  FMUL.FTZ R81, R72, R81 ;  /* 0x0000005148517220 */ /* 0x000fe20000410000 */
[----:B------:R-:W-:Y:S01]  /*3490*/  IMAD.U32 R54, R54, 0x10000, RZ ;  /* 0x0001000036367824 */ /* 0x000fe200078e00ff */
[----:B------:R-:W-:Y:S01]  /*34a0*/  SHF.L.U32 R69, R69, 0x10, RZ ;  /* 0x0000001045457819 */ /* 0x000fe200000006ff */
[----:B---3--:R-:W-:Y:S02]  /*34b0*/  IMAD.U32 R66, R66, 0x10000, RZ ;  /* 0x0001000042427824 */ /* 0x008fe400078e00ff */
[----:B------:R-:W-:Y:S01]  /*34c0*/  FADD.FTZ R78, R86, 1 ;  /* 0x3f800000564e7421 */ /* 0x000fe20000010000 */
[----:B------:R-:W2:Y:S01]  /*34d0*/  MUFU.RCP R77, R77 ;  /* 0x0000004d004d7308 */ /* 0x000ea20000001000 */
[----:B------:R-:W-:Y:S01]  /*34e0*/  FMUL.FTZ R84, R81, R84 ;  /* 0x0000005451547220 */ /* 0x000fe20000410000 */
[----:B-1----:R-:W-:Y:S01]  /*34f0*/  FADD.FTZ R86, -R74, 1 ;  /* 0x3f8000004a567421 */ /* 0x002fe20000010100 */
[----:B------:R-:W-:Y:S01]  /*3500*/  FMUL.FTZ R88, R53, R66 ;  /* 0x0000004235587220 */ /* 0x000fe20000410000 */
[----:B0-----:R-:W-:Y:S01]  /*3510*/  FADD.FTZ R81, -R75, 1 ;  /* 0x3f8000004b517421 */ /* 0x001fe20000010100 */
[----:B------:R-:W-:-:S03]  /*3520*/  FMUL.FTZ R134, R128, R69 ;  /* 0x0000004580867220 */ /* 0x000fc60000410000 */
[----:B------:R0:W1:Y:S01]  /*3530*/  MUFU.RCP R79, R83 ;  /* 0x00000053004f7308 */ /* 0x0000620000001000 */
[----:B------:R-:W-:Y:S01]  /*3540*/  FFMA.FTZ R86, R39, R86, 1 ;  /* 0x3f80000027567423 */ /* 0x000fe20000010056 */
[----:B------:R-:W-:Y:S01]  /*3550*/  FMUL.FTZ R88, R73, R88 ;  /* 0x0000005849587220 */ /* 0x000fe20000410000 */
[----:B------:R-:W-:Y:S01]  /*3560*/  FFMA.FTZ R129, R44, R81, 1 ;  /* 0x3f8000002c817423 */ /* 0x000fe20000010051 */
[----:B0-----:R-:W-:Y:S01]  /*3570*/  FFMA.FTZ R83, R42, R51, 1 ;  /* 0x3f8000002a537423 */ /* 0x001fe20000010033 */
[----:B------:R-:W-:Y:S01]  /*3580*/  FMUL.FTZ R51, R54, R65 ;  /* 0x0000004136337220 */ /* 0x000fe20000410000 */
[----:B------:R-:W-:-:S03]  /*3590*/  FMUL.FTZ R134, R75, R134 ;  /* 0x000000864b867220 */ /* 0x000fc60000410000 */
[----:B------:R-:W-:Y:S01]  /*35a0*/  FMUL.FTZ R51, R74, R51 ;  /* 0x000000334a337220 */ /* 0x000fe20000410000 */
[----:B------:R-:W-:Y:S01]  /*35b0*/  FADD.FTZ R148, R87, 1 ;  /* 0x3f80000057947421 */ /* 0x000fe20000010000 */
[----:B------:R-:W0:Y:S01]  /*35c0*/  MUFU.RCP R78, R78 ;  /* 0x0000004e004e7308 */ /* 0x000e220000001000 */
[----:B------:R-:W-:Y:S01]  /*35d0*/  FMUL.FTZ R88, R88, R83 ;  /* 0x0000005358587220 */ /* 0x000fe20000410000 */
[----:B------:R-:W-:Y:S01]  /*35e0*/  FMUL.FTZ R87, R51, R86 ;  /* 0x0000005633577220 */ /* 0x000fe20000410000 */
[----:B------:R-:W-:Y:S01]  /*35f0*/  FMUL.FTZ R135, R134, R129 ;  /* 0x0000008186877220 */ /* 0x000fe20000410000 */
[----:B------:R-:W-:Y:S01]  /*3600*/  FADD.FTZ R83, R2, 1 ;  /* 0x3f80000002537421 */ /* 0x000fe20000010000 */
[----:B------:R-:W-:Y:S01]  /*3610*/  IMAD.U32 R51, R40, 0x10000, RZ ;  /* 0x0001000028337824 */ /* 0x000fe200078e00ff */
[----:B------:R-:W-:Y:S01]  /*3620*/  SHF.L.U32 R41, R41, 0x10, RZ ;  /* 0x0000001029297819 */ /* 0x000fe200000006ff */
[----:B-----5:R-:W-:Y:S01]  /*3630*/  FADD.FTZ R2, -R76, 1 ;  /* 0x3f8000004c027421 */ /* 0x020fe20000010100 */
[----:B------:R-:W-:Y:S01]  /*3640*/  SHF.L.U32 R129, R38, 0x10, RZ ;  /* 0x0000001026817819 */ /* 0x000fe200000006ff */
[----:B------:R-:W-:Y:S01]  /*3650*/  IMAD.U32 R43, R43, 0x10000, RZ ;  /* 0x000100002b2b7824 */ /* 0x000fe200078e00ff */
[----:B------:R-:W-:Y:S01]  /*3660*/  SHF.L.U32 R40, R80, 0x10, RZ ;  /* 0x0000001050287819 */ /* 0x000fe200000006ff */
[----:B----4-:R-:W-:-:S02]  /*3670*/  IMAD.U32 R38, R7, 0x10000, RZ ;  /* 0x0001000007267824 */ /* 0x010fc400078e00ff */
[----:B------:R-:W-:Y:S01]  /*3680*/  FFMA.FTZ R80, R47, R2, 1 ;  /* 0x3f8000002f507423 */ /* 0x000fe20000010002 */
[----:B--2---:R-:W-:Y:S01]  /*3690*/  FADD.FTZ R149, -R77, 1 ;  /* 0x3f8000004d957421 */ /* 0x004fe20000010100 */
[----:B------:R2:W3:Y:S01]  /*36a0*/  MUFU.RCP R81, R148 ;  /* 0x0000009400517308 */ /* 0x0004e20000001000 */
[----:B------:R-:W-:Y:S01]  /*36b0*/  FMUL.FTZ R2, R43, R38 ;  /* 0x000000262b027220 */ /* 0x000fe20000410000 */
[----:B------:R-:W-:Y:S01]  /*36c0*/  FMUL.FTZ R7, R41, R40 ;  /* 0x0000002829077220 */ /* 0x000fe20000410000 */
[----:B------:R-:W-:Y:S01]  /*36d0*/  FFMA.FTZ R149, R46, R149, 1 ;  /* 0x3f8000002e957423 */ /* 0x000fe20000010095 */
[----:B------:R-:W-:Y:S01]  /*36e0*/  SHF.L.U32 R132, R132, 0x10, RZ ;  /* 0x0000001084847819 */ /* 0x000fe200000006ff */
[----:B------:R-:W-:-:S03]  /*36f0*/  FMUL.FTZ R2, R77, R2 ;  /* 0x000000024d027220 */ /* 0x000fc60000410000 */
[----:B------:R-:W4:Y:S01]  /*3700*/  MUFU.RCP R83, R83 ;  /* 0x0000005300537308 */ /* 0x000f220000001000 */
[----:B------:R-:W-:Y:S01]  /*3710*/  FMUL.FTZ R7, R76, R7 ;  /* 0x000000074c077220 */ /* 0x000fe20000410000 */
[----:B------:R-:W-:Y:S02]  /*3720*/  IMAD.U32 R130, R130, 0x10000, RZ ;  /* 0x0001000082827824 */ /* 0x000fe400078e00ff */
[----:B------:R-:W-:Y:S01]  /*3730*/  FMUL.FTZ R2, R2, R149 ;  /* 0x0000009502027220 */ /* 0x000fe20000410000 */
[----:B-1----:R-:W-:Y:S01]  /*3740*/  FADD.FTZ R151, -R79, 1 ;  /* 0x3f8000004f977421 */ /* 0x002fe20000010100 */
[----:B------:R-:W-:Y:S01]  /*3750*/  FMUL.FTZ R7, R7, R80 ;  /* 0x0000005007077220 */ /* 0x000fe20000410000 */
[----:B------:R-:W-:Y:S01]  /*3760*/  FMUL.FTZ R86, R51, R130 ;  /* 0x0000008233567220 */ /* 0x000fe20000410000 */
[----:B0-----:R-:W-:Y:S01]  /*3770*/  FADD.FTZ R80, -R78, 1 ;  /* 0x3f8000004e507421 */ /* 0x001fe20000010100 */
[----:B------:R-:W-:Y:S01]  /*3780*/  FMUL.FTZ R149, R129, R132 ;  /* 0x0000008481957220 */ /* 0x000fe20000410000 */
[----:B------:R-:W0:Y:S01]  /*3790*/  S2UR UR8, SR_CgaCtaId ;  /* 0x00000000000879c3 */ /* 0x000e220000008800 */
[----:B------:R-:W-:Y:S01]  /*37a0*/  FFMA.FTZ R151, R48, R151, 1 ;  /* 0x3f80000030977423 */ /* 0x000fe20000010097 */
[----:B------:R-:W-:Y:S01]  /*37b0*/  FMUL.FTZ R86, R79, R86 ;  /* 0x000000564f567220 */ /* 0x000fe20000410000 */
[----:B------:R-:W-:Y:S01]  /*37c0*/  FFMA.FTZ R80, R49, R80, 1 ;  /* 0x3f80000031507423 */ /* 0x000fe20000010050 */
[----:B------:R-:W-:Y:S01]  /*37d0*/  SHF.L.U32 R131, R131, 0x10, RZ ;  /* 0x0000001083837819 */ /* 0x000fe200000006ff */
[----:B------:R-:W-:Y:S01]  /*37e0*/  FMUL.FTZ R149, R78, R149 ;  /* 0x000000954e957220 */ /* 0x000fe20000410000 */
[----:B------:R-:W-:Y:S01]  /*37f0*/  SHF.L.U32 R133, R133, 0x10, RZ ;  /* 0x0000001085857819 */ /* 0x000fe200000006ff */
[----:B------:R-:W-:-:S02]  /*3800*/  IMAD.U32 R134, R9, 0x10000, RZ ;  /* 0x0001000009867824 */ /* 0x000fc400078e00ff */
[----:B--2---:R-:W-:Y:S02]  /*3810*/  IMAD.U32 R148, R8, 0x10000, RZ ;  /* 0x0001000008947824 */ /* 0x004fe400078e00ff */
[----:B------:R-:W-:Y:S01]  /*3820*/  FMUL.FTZ R86, R86, R151 ;  /* 0x0000009756567220 */ /* 0x000fe20000410000 */
[----:B------:R-:W-:Y:S01]  /*3830*/  FMUL.FTZ R149, R149, R80 ;  /* 0x0000005095957220 */ /* 0x000fe20000410000 */
[----:B---3--:R-:W-:Y:S01]  /*3840*/  FADD.FTZ R9, -R81, 1 ;  /* 0x3f80000051097421 */ /* 0x008fe20000010100 */
[----:B------:R-:W-:Y:S01]  /*3850*/  FMUL.FTZ R8, R134, R131 ;  /* 0x0000008386087220 */ /* 0x000fe20000410000 */
[----:B----4-:R-:W-:Y:S01]  /*3860*/  FADD.FTZ R151, -R83, 1 ;  /* 0x3f80000053977421 */ /* 0x010fe20000010100 */
        /* <DEDUP_REMOVED lines=26> */
[----:B------:R-:W-:Y:S02]  /*3a10*/  PRMT R7, R8, 0x7632, R7 ;  /* 0x0000763208077816 */ /* 0x000fe40000000007 */
[----:B0-----:R-:W-:Y:S01]  /*3a20*/  PRMT R4, R88, 0x7632, R4 ;  /* 0x0000763258047816 */ /* 0x001fe20000000004 */
[----:B------:R0:W-:Y:S04]  /*3a30*/  STS.U16 [R99+0x6], R6 ;  /* 0x0000060663007388 */ /* 0x0001e80000000400 */
[----:B------:R2:W-:Y:S01]  /*3a40*/  STS.U16 [R99+0xe], R3 ;  /* 0x00000e0363007388 */ /* 0x0005e20000000400 */
[----:B-1----:R-:W-:Y:S02]  /*3a50*/  PRMT R5, R2, 0x7632, R5 ;  /* 0x0000763202057816 */ /* 0x002fe40000000005 */
[----:B0-----:R-:W-:-:S02]  /*3a60*/  PRMT R6, R86, 0x7632, R6 ;  /* 0x0000763256067816 */ /* 0x001fc40000000006 */
[----:B--2---:R-:W-:Y:S02]  /*3a70*/  PRMT R3, R8, 0x7610, R3 ;  /* 0x0000761008037816 */ /* 0x004fe40000000003 */
[----:B------:R-:W-:Y:S01]  /*3a80*/  MOV R8, UR9 ;  /* 0x0000000900087c02 */ /* 0x000fe20008000f00 */
        /* <DEDUP_REMOVED lines=39> */
[----:B------:R-:W-:Y:S01]  /*3d00*/  @P6 LOP3.LUT R216, R216, 0x2, RZ, 0xfc, !PT ;  /* 0x00000002d8d86812 */ /* 0x000fe200078efcff */
[----:B------:R-:W-:Y:S01]  /*3d10*/  IMAD.IADD R177, R5, 0x1, R9 ;  /* 0x0000000105b17824 */ /* 0x000fe200078e0209 */
[----:B------:R-:W-:Y:S02]  /*3d20*/  IADD3.X R3, R125, R127, RZ, P1, !PT ;  /* 0x0000007f7d037210 */ /* 0x000fe40000ffe4ff */
[----:B-1----:R-:W-:-:S13]  /*3d30*/  ISETP.GE.AND P0, PT, R124, R175, PT ;  /* 0x000000af7c00720c */ /* 0x002fda0003f06270 */
        /* <DEDUP_REMOVED lines=12> */
.L_x_4791:
[----:B------:R-:W-:Y:S05]  /*3e00*/  BSYNC B0 ;  /* 0x0000000000007941 */ /* 0x000fea0003800000 */
.L_x_4790:
[----:B------:R-:W-:Y:S01]  /*3e10*/  IMAD.MOV.U32 R5, RZ, RZ, R177 ;  /* 0x000000ffff057224 */ /* 0x000fe200078e00b1 */
        /* <DEDUP_REMOVED lines=68> */
[----:B------:R-:W-:Y:S01]  /*4260*/  FMUL.FTZ R55, R53, R42 ;  /* 0x0000002a35377220 */ /* 0x000fe20000410000 */
[----:B------:R-:W-:Y:S01]  /*4270*/  IMAD.U32 R14, R14, 0x10000, RZ ;  /* 0x000100000e0e7824 */ /* 0x000fe200078e00ff */
[----:B------:R-:W-:Y:S01]  /*4280*/  @!P1 STG.E.U16 desc[UR16][R4.64+-0x480], R171 ;  /* 0xfffb80ab04009986 */ /* 0x000fe2000c101510 */
        /* <DEDUP_REMOVED lines=8> */
[----:B------:R-:W-:Y:S01]  /*4310*/  ISETP.GE.AND P2, PT, R144, R175, PT ;  /* 0x000000af9000720c */ /* 0x000fe20003f46270 */
        /* <DEDUP_REMOVED lines=12> */
[----:B------:R0:W-:Y:S01]  /*43e0*/  @!P2 STG.E.U16 desc[UR16][R4.64+-0x7c0], R87 ;  /* 0xfff840570400a986 */ /* 0x0001e2000c101510 */
        /* <DEDUP_REMOVED lines=50> */
[----:B------:R-:W-:Y:S01]  /*4710*/  PRMT R12, R42, 0x7632, R12 ;  /* 0x000076322a0c7816 */ /* 0x000fe2000000000c */
[----:B------:R-:W-:Y:S01]  /*4720*/  STS.U16 [R99+0x4], R28 ;  /* 0x0000041c63007388 */ /* 0x000fe20000000400 */
[----:B------:R-:W-:Y:S02]  /*4730*/  PRMT R7, R38, 0x7632, R7 ;  /* 0x0000763226077816 */ /* 0x000fe40000000007 */
[----:B-1----:R-:W-:Y:S01]  /*4740*/  PRMT R10, R6, 0x7632, R10 ;  /* 0x00007632060a7816 */ /* 0x002fe2000000000a */
[----:B------:R-:W-:Y:S01]  /*4750*/  STS.U16 [R99+0x8], R33 ;  /* 0x0000082163007388 */ /* 0x000fe20000000400 */
[----:B--2---:R-:W-:-:S02]  /*4760*/  PRMT R4, R8, 0x7632, R4 ;  /* 0x0000763208047816 */ /* 0x004fc40000000004 */
[----:B------:R-:W-:Y:S01]  /*4770*/  MOV R45, UR9 ;  /* 0x00000009002d7c02 */ /* 0x000fe20008000f00 */
        /* <DEDUP_REMOVED lines=10> */
[----:B------:R0:W-:Y:S01]  /*4820*/  STS.U16 [R99+0x1e], R4 ;  /* 0x00001e0463007388 */ /* 0x0001e20000000400 */
[----:B------:R-:W-:-:S03]  /*4830*/  NOP ;  /* 0x0000000000007918 */ /* 0x000fc60000000000 */
[----:B------:R-:W-:Y:S04]  /*4840*/  LDS.U16 R9, [R116] ;  /* 0x0000000074097984 */ /* 0x000fe80000000400 */
[----:B------:R-:W-:Y:S04]  /*4850*/  LDS.U16 R11, [R115+0x40] ;  /* 0x00004000730b7984 */ /* 0x000fe80000000400 */
[----:B------:R-:W-:Y:S04]  /*4860*/  LDS.U16 R13, [R114+0x80] ;  /* 0x00008000720d7984 */ /* 0x000fe80000000400 */
[----:B------:R-:W-:Y:S01]  /*4870*/  LDS.U16 R15, [R113+0xc0] ;  /* 0x0000c000710f7984 */ /* 0x000fe20000000400 */
[----:B-1----:R-:W-:-:S03]  /*4880*/  IMAD R8, R6, UR23, RZ ;  /* 0x0000001706087c24 */ /* 0x002fc6000f8e02ff */
[----:B------:R-:W-:Y:S01]  /*4890*/  LDS.U16 R17, [R112+0x100] ;  /* 0x0001000070117984 */ /* 0x000fe20000000400 */
[----:B0-----:R-:W-:-:S03]  /*48a0*/  IMAD.WIDE.U32 R4, R6, UR22, RZ ;  /* 0x0000001606047c25 */ /* 0x001fc6000f8e00ff */
        /* <DEDUP_REMOVED lines=28> */
.L_x_4794:
[----:B------:R-:W-:Y:S05]  /*4a70*/  BSYNC B0 ;  /* 0x0000000000007941 */ /* 0x000fea0003800000 */
.L_x_4793:
        /* <DEDUP_REMOVED lines=42> */
.L_x_4792:
[----:B0-----:R-:W-:Y:S01]  /*4d20*/  SHF.L.U32 R2, R98, 0x10, RZ ;  /* 0x0000001062027819 */ /* 0x001fe200000006ff */
[----:B------:R-:W-:Y:S01]  /*4d30*/  IMAD.U32 R4, R97, 0x10000, RZ ;  /* 0x0001000061047824 */ /* 0x000fe200078e00ff */
[----:B------:R-:W0:Y:S01]  /*4d40*/  LDC R6, c[0x0][0x21c] ;  /* 0x00008700ff067b82 */ /* 0x000e220000000800 */
[----:B------:R-:W-:Y:S02]  /*4d50*/  IMAD.U32 R5, R95, 0x10000, RZ ;  /* 0x000100005f057824 */ /* 0x000fe400078e00ff */
[C---:B------:R-:W-:Y:S01]  /*4d60*/  FMUL.FTZ R212, R63.reuse, UR4 ;  /* 0x000000043fd47c20 */ /* 0x040fe20008410000 */
[----:B------:R-:W-:Y:S01]  /*4d70*/  FFMA.FTZ R3, R63, R2, R250 ;  /* 0x000000023f037223 */ /* 0x000fe200000100fa */
[----:B------:R-:W-:Y:S01]  /*4d80*/  SHF.L.U32 R2, R96, 0x10, RZ ;  /* 0x0000001060027819 */ /* 0x000fe200000006ff */
[----:B------:R-:W-:Y:S02]  /*4d90*/  IMAD.U32 R250, R222, 0x10000, RZ ;  /* 0x00010000defa7824 */ /* 0x000fe400078e00ff */
[C---:B------:R-:W-:Y:S01]  /*4da0*/  FMUL.FTZ R211, R62.reuse, UR4 ;  /* 0x000000043ed37c20 */ /* 0x040fe20008410000 */
        /* <DEDUP_REMOVED lines=43> */
[----:B------:R-:W-:Y:S01]  /*5060*/  CS2R R18, SRZ ;  /* 0x0000000000127805 */ /* 0x000fe2000001ff00 */
[----:B------:R-:W-:Y:S01]  /*5070*/  FFMA.FTZ R3, R51, R4, R2 ;  /* 0x0000000433037223 */ /* 0x000fe20000010002 */
[----:B------:R-:W-:-:S03]  /*5080*/  SHF.L.U32 R4, R223, 0x10, RZ ;  /* 0x00000010df047819 */ /* 0x000fc600000006ff */
[----:B------:R-:W-:-:S04]  /*5090*/  FFMA.FTZ R2, R50, R5, R3 ;  /* 0x0000000532027223 */ /* 0x000fc80000010003 */
[----:B------:R-:W-:-:S04]  /*50a0*/  FFMA.FTZ R3, R49, R4, R2 ;  /* 0x0000000431037223 */ /* 0x000fc80000010002 */
[----:B------:R-:W-:Y:S01]  /*50b0*/  FFMA.FTZ R250, R48, R250, R3 ;  /* 0x000000fa30fa7223 */ /* 0x000fe20000010003 */
[----:B------:R-:W-:Y:S06]  /*50c0*/  BAR.SYNC.DEFER_BLOCKING 0x0 ;  /* 0x0000000000007b1d */ /* 0x000fec0000010000 */
[----:B------:R-:W-:Y:S05]  /*50d0*/  @!P0 BRA `(.L_x_4795) ;  /* 0x0000004400ec8947 */ /* 0x000fea0003800000 */
[----:B------:R-:W0:Y:S01]  /*50e0*/  LDC R251, c[0x0][0x224] ;  /* 0x00008900fffb7b82 */ /* 0x000e220000000800 */
[----:B------:R-:W-:Y:S01]  /*50f0*/  IADD3 R235, R117, -0x1, RZ ;  /* 0xffffffff75eb7810 */ /* 0x000fe20007ffe0ff */
[----:B------:R-:W-:Y:S01]  /*5100*/  ULDC.64 UR10, c[0x0][0x230] ;  /* 0x00008c00000a7ab9 */ /* 0x000fe20000000a00 */
[----:B------:R-:W-:Y:S01]  /*5110*/  ISETP.GE.AND P0, PT, R124, UR9, PT ;  /* 0x000000097c007c0c */ /* 0x000fe2000bf06270 */
[----:B------:R-:W-:Y:S01]  /*5120*/  IMAD R3, R0, UR10, RZ ;  /* 0x0000000a00037c24 */ /* 0x000fe2000f8e02ff */
[C---:B------:R-:W-:Y:S01]  /*5130*/  LEA.HI R2, R235.reuse, R235, RZ, 0x1 ;  /* 0x000000ebeb027211 */ /* 0x040fe200078f08ff */
[----:B------:R-:W-:Y:S01]  /*5140*/  IMAD.WIDE.U32 R218, R252, UR10, RZ ;  /* 0x0000000afcda7c25 */ /* 0x000fe2000f8e00ff */
[----:B------:R-:W-:Y:S01]  /*5150*/  LOP3.LUT R216, R216, 0xfffffffe, RZ, 0xc0, !PT ;  /* 0xfffffffed8d87812 */ /* 0x000fe200078ec0ff */
[----:B------:R-:W1:Y:S01]  /*5160*/  LDC.64 R214, c[0x0][0x2d0] ;  /* 0x0000b400ffd67b82 */ /* 0x000e620000000a00 */
[----:B------:R-:W-:Y:S01]  /*5170*/  LOP3.LUT R2, R2, 0xfffffe, RZ, 0xc0, !PT ;  /* 0x00fffffe02027812 */ /* 0x000fe200078ec0ff */
[----:B------:R-:W-:Y:S01]  /*5180*/  IMAD R3, R252, UR11, R3 ;  /* 0x0000000bfc037c24 */ /* 0x000fe2000f8e0203 */
[----:B------:R-:W-:Y:S01]  /*5190*/  HFMA2.MMA R17, -RZ, RZ, 0, 0 ;  /* 0x00000000ff117435 */ /* 0x000fe200000001ff */
[----:B------:R-:W-:Y:S01]  /*51a0*/  IMAD.MOV.U32 R33, RZ, RZ, RZ ;  /* 0x000000ffff217224 */ /* 0x000fe200078e00ff */
[----:B------:R-:W-:Y:S01]  /*51b0*/  UMOV UR7, URZ ;  /* 0x0000003f00077c82 */ /* 0x000fe20008000000 */
[----:B------:R-:W-:Y:S01]  /*51c0*/  IMAD.IADD R235, R235, 0x1, -R2 ;  /* 0x00000001ebeb7824 */ /* 0x000fe200078e0a02 */
[----:B------:R-:W-:Y:S01]  /*51d0*/  IADD3 R237, R219, R3, RZ ;  /* 0x00000003dbed7210 */ /* 0x000fe20007ffe0ff */
[----:B------:R-:W2:Y:S01]  /*51e0*/  LDC.64 R128, c[0x0][0x348] ;  /* 0x0000d200ff807b82 */ /* 0x000ea20000000a00 */
[----:B------:R-:W-:Y:S01]  /*51f0*/  @P0 LOP3.LUT R216, R216, 0x1, RZ, 0xfc, !PT ;  /* 0x00000001d8d80812 */ /* 0x000fe200078efcff */
[----:B------:R-:W-:Y:S01]  /*5200*/  UMOV UR8, URZ ;  /* 0x0000003f00087c82 */ /* 0x000fe20008000000 */
[----:B------:R-:W-:Y:S01]  /*5210*/  UMOV UR10, UR9 ;  /* 0x00000009000a7c82 */ /* 0x000fe20008000000 */
        /* <DEDUP_REMOVED lines=9> */
[----:B------:R-:W-:-:S05]  /*52b0*/  ULDC.64 UR30, c[0x0][0x370] ;  /* 0x0000dc00001e7ab9 */ /* 0x000fca0000000a00 */
.L_x_4839:
[----:B------:R-:W-:Y:S01]  /*52c0*/  SHF.R.S32.HI R16, RZ, 0x1f, R17 ;  /* 0x0000001fff107819 */ /* 0x000fe20000011411 */
[----:B------:R-:W-:Y:S01]  /*52d0*/  IMAD.WIDE.U32 R2, R17, UR24, R124 ;  /* 0x0000001811027c25 */ /* 0x000fe2000f8e007c */
[----:B------:R-:W-:Y:S02]  /*52e0*/  ISETP.GE.AND P0, PT, R144, UR10, PT ;  /* 0x0000000a90007c0c */ /* 0x000fe4000bf06270 */
[----:B------:R-:W-:Y:S01]  /*52f0*/  ISETP.GE.AND P1, PT, R143, UR10, PT ;  /* 0x0000000a8f007c0c */ /* 0x000fe2000bf26270 */
[----:B------:R-:W-:Y:S01]  /*5300*/  IMAD R0, R16, UR24, RZ ;  /* 0x0000001810007c24 */ /* 0x000fe2000f8e02ff */
[----:B-1----:R-:W-:Y:S02]  /*5310*/  LEA R4, P3, R2, R232, 0x1 ;  /* 0x000000e802047211 */ /* 0x002fe400078608ff */
[----:B------:R-:W-:Y:S01]  /*5320*/  ISETP.GE.AND P2, PT, R142, UR10, PT ;  /* 0x0000000a8e007c0c */ /* 0x000fe2000bf46270 */
[----:B------:R-:W-:Y:S01]  /*5330*/  IMAD R5, R17, UR25, R0 ;  /* 0x0000001911057c24 */ /* 0x000fe2000f8e0200 */
[----:B------:R-:W-:-:S02]  /*5340*/  ISETP.GE.AND P4, PT, R140, UR10, PT ;  /* 0x0000000a8c007c0c */ /* 0x000fc4000bf86270 */
[----:B------:R-:W-:Y:S01]  /*5350*/  PRMT R11, RZ, 0x7610, R11 ;  /* 0x00007610ff0b7816 */ /* 0x000fe2000000000b */
[----:B------:R-:W-:Y:S01]  /*5360*/  IMAD.IADD R0, R3, 0x1, R5 ;  /* 0x0000000103007824 */ /* 0x000fe200078e0205 */
[----:B------:R-:W-:Y:S02]  /*5370*/  PRMT R8, RZ, 0x7610, R8 ;  /* 0x00007610ff087816 */ /* 0x000fe40000000008 */
[----:B------:R-:W-:Y:S02]  /*5380*/  LOP3.LUT P5, RZ, R216, 0x1, RZ, 0xc0, !PT ;  /* 0x00000001d8ff7812 */ /* 0x000fe400078ac0ff */
[--C-:B------:R-:W-:Y:S02]  /*5390*/  LEA.HI.X R5, R2, R231, R0.reuse, 0x1, P3 ;  /* 0x000000e702057211 */ /* 0x100fe400018f0c00 */
[----:B------:R-:W-:Y:S02]  /*53a0*/  ISETP.GE.AND P3, PT, R141, UR10, PT ;  /* 0x0000000a8d007c0c */ /* 0x000fe4000bf66270 */
[----:B------:R-:W-:Y:S01]  /*53b0*/  PRMT R0, RZ, 0x7610, R0 ;  /* 0x00007610ff007816 */ /* 0x000fe20000000000 */
[----:B---3--:R-:W3:Y:S01]  /*53c0*/  @!P1 LDG.E.U16 R11, desc[UR16][R4.64+0x80] ;  /* 0x00008010040b9981 */ /* 0x008ee2000c1e1500 */
[----:B0-----:R-:W-:-:S02]  /*53d0*/  PRMT R13, RZ, 0x7610, R13 ;  /* 0x00007610ff0d7816 */ /* 0x001fc4000000000d */
[----:B------:R-:W-:Y:S01]  /*53e0*/  PRMT R10, RZ, 0x7610, R10 ;  /* 0x00007610ff0a7816 */ /* 0x000fe2000000000a */
[----:B----4-:R-:W4:Y:S01]  /*53f0*/  @!P2 LDG.E.U16 R8, desc[UR16][R4.64+0xc0] ;  /* 0x0000c0100408a981 */ /* 0x010f22000c1e1500 */
[----:B------:R-:W-:-:S03]  /*5400*/  ISETP.GE.AND P1, PT, R138, UR10, PT ;  /* 0x0000000a8a007c0c */ /* 0x000fc6000bf26270 */
[----:B--2---:R-:W2:Y:S01]  /*5410*/  @!P0 LDG.E.U16 R0, desc[UR16][R4.64+0x40] ;  /* 0x0000401004008981 */ /* 0x004ea2000c1e1500 */
[----:B------:R-:W-:Y:S02]  /*5420*/  ISETP.GE.AND P0, PT, R139, UR10, PT ;  /* 0x0000000a8b007c0c */ /* 0x000fe4000bf06270 */
[----:B------:R-:W-:Y:S01]  /*5430*/  ISETP.GE.AND P2, PT, R137, UR10, PT ;  /* 0x0000000a89007c0c */ /* 0x000fe2000bf46270 */
[----:B------:R-:W4:Y:S01]  /*5440*/  @!P3 LDG.E.U16 R13, desc[UR16][R4.64+0x100] ;  /* 0x00010010040db981 */ /* 0x000f22000c1e1500 */
[----:B------:R-:W-:-:S03]  /*5450*/  ISETP.GE.AND P3, PT, R136, UR10, PT ;  /* 0x0000000a88007c0c */ /* 0x000fc6000bf66270 */
[----:B------:R-:W4:Y:S01]  /*5460*/  @!P4 LDG.E.U16 R10, desc[UR16][R4.64+0x140] ;  /* 0x00014010040ac981 */ /* 0x000f22000c1e1500 */
        /* <DEDUP_REMOVED lines=9> */
[----:B------:R-:W-:Y:S02]  /*5500*/  ISETP.GE.AND P0, PT, R122, UR10, PT ;  /* 0x0000000a7a007c0c */ /* 0x000fe4000bf06270 */
[----:B------:R-:W-:Y:S01]  /*5510*/  ISETP.GE.AND P1, PT, R121, UR10, PT ;  /* 0x0000000a79007c0c */ /* 0x000fe2000bf26270 */
[----:B------:R-:W4:Y:S01]  /*5520*/  @!P2 LDG.E.U16 R65, desc[UR16][R4.64+0x200] ;  /* 0x000200100441a981 */ /* 0x000f22000c1e1500 */
[----:B------:R-:W-:-:S03]  /*5530*/  ISETP.GE.AND P2, PT, R120, UR10, PT ;  /* 0x0000000a78007c0c */ /* 0x000fc6000bf46270 */
[----:B------:R-:W3:Y:S04]  /*5540*/  @!P5 LDG.E.U16 R9, desc[UR16][R4.64] ;  /* 0x000000100409d981 */ /* 0x000ee8000c1e1500 */
        /* <DEDUP_REMOVED lines=14> */
[----:B------:R-:W-:Y:S01]  /*5630*/  R2UR UR9, R126 ;  /* 0x000000007e0972ca */ /* 0x000fe200000e0000 */
[----:B------:R-:W-:Y:S01]  /*5640*/  IMAD R6, R16, UR20, RZ ;  /* 0x0000001410067c24 */ /* 0x000fe2000f8e02ff */
[----:B------:R-:W-:Y:S01]  /*5650*/  MOV R2, R218 ;  /* 0x000000da00027202 */ /* 0x000fe20000000f00 */
[----:B------:R-:W-:-:S02]  /*5660*/  IMAD.MOV.U32 R3, RZ, RZ, R237 ;  /* 0x000000ffff037224 */ /* 0x000fc400078e00ed */
[C---:B------:R-:W-:Y:S02]  /*5670*/  IMAD R7, R17.reuse, UR21, R6 ;  /* 0x0000001511077c24 */ /* 0x040fe4000f8e0206 */
[----:B------:R-:W-:-:S04]  /*5680*/  IMAD.WIDE.U32 R2, R17, UR20, R2 ;  /* 0x0000001411027c25 */ /* 0x000fc8000f8e0002 */
[----:B------:R-:W-:Y:S02]  /*5690*/  IMAD R16, R16, UR26, RZ ;  /* 0x0000001a10107c24 */ /* 0x000fe4000f8e02ff */
[----:B------:R-:W-:Y:S01]  /*56a0*/  UIADD3 UR9, -UR9, UR38, URZ ;  /* 0x0000002609097290 */ /* 0x000fe2000fffe13f */
[----:B-1----:R-:W-:Y:S01]  /*56b0*/  LEA R6, P0, R2, R214, 0x2 ;  /* 0x000000d602067211 */ /* 0x002fe200078010ff */
[----:B0-----:R-:W-:Y:S01]  /*56c0*/  IMAD.WIDE.U32 R4, R17, UR26, R124 ;  /* 0x0000001a11047c25 */ /* 0x001fe2000f8e007c */
[----:B------:R-:W-:-:S03]  /*56d0*/  IADD3 R3, R3, R7, RZ ;  /* 0x0000000703037210 */ /* 0x000fc60007ffe0ff */
[----:B------:R-:W-:Y:S01]  /*56e0*/  IMAD R131, R17, UR27, R16 ;  /* 0x0000001b11837c24 */ /* 0x000fe2000f8e0210 */
[----:B------:R-:W-:Y:S02]  /*56f0*/  ISETP.GE.AND P4, PT, R124, UR9, PT ;  /* 0x000000097c007c0c */ /* 0x000fe4000bf86270 */
[----:B------:R-:W-:Y:S02]  /*5700*/  ISETP.GE.AND P3, PT, R144, UR9, PT ;  /* 0x0000000990007c0c */ /* 0x000fe4000bf66270 */
[----:B------:R-:W-:Y:S01]  /*5710*/  LEA.HI.X R7, R2, R215, R3, 0x2, P0 ;  /* 0x000000d702077211 */ /* 0x000fe200000f1403 */
[----:B------:R-:W-:Y:S01]  /*5720*/  IMAD.IADD R3, R5, 0x1, R131 ;  /* 0x0000000105037824 */ /* 0x000fe200078e0283 */
[----:B------:R-:W-:Y:S02]  /*5730*/  LEA R2, P0, R4, R234, 0x1 ;  /* 0x000000ea04027211 */ /* 0x000fe400078008ff */
[----:B------:R-:W-:Y:S01]  /*5740*/  ISETP.GE.AND P2, PT, R142, UR9, PT ;  /* 0x000000098e007c0c */ /* 0x000fe2000bf46270 */
[----:B------:R0:W4:Y:S01]  /*5750*/  LDG.E R16, desc[UR16][R6.64] ;  /* 0x0000001006107981 */ /* 0x000122000c1e1900 */
[----:B------:R-:W-:-:S02]  /*5760*/  LEA.HI.X R3, R4, R233, R3, 0x1, P0 ;  /* 0x000000e904037211 */ /* 0x000fc400000f0c03 */
        /* <DEDUP_REMOVED lines=9> */
[----:B---3--:R-:W-:Y:S04]  /*5800*/  STS.U16 [R116], R9 ;  /* 0x0000000974007388 */ /* 0x008fe80000000400 */
[----:B--2---:R-:W-:Y:S04]  /*5810*/  STS.U16 [R115+0x40], R0 ;  /* 0x0000400073007388 */ /* 0x004fe80000000400 */
[----:B------:R-:W-:Y:S04]  /*5820*/  STS.U16 [R114+0x80], R11 ;  /* 0x0000800b72007388 */ /* 0x000fe80000000400 */
[----:B----4-:R-:W-:Y:S04]  /*5830*/  STS.U16 [R113+0xc0], R8 ;  /* 0x0000c00871007388 */ /* 0x010fe80000000400 */
[----:B------:R1:W-:Y:S04]  /*5840*/  STS.U16 [R112+0x100], R13 ;  /* 0x0001000d70007388 */ /* 0x0003e80000000400 */
[----:B------:R-:W-:Y:S04]  /*5850*/  STS.U16 [R111+0x140], R10 ;  /* 0x0001400a6f007388 */ /* 0x000fe80000000400 */
[----:B------:R2:W-:Y:S04]  /*5860*/  STS.U16 [R110+0x180], R15 ;  /* 0x0001800f6e007388 */ /* 0x0005e80000000400 */
[----:B------:R-:W-:Y:S01]  /*5870*/  STS.U16 [R109+0x1c0], R12 ;  /* 0x0001c00c6d007388 */ /* 0x000fe20000000400 */
[----:B-1----:R-:W-:-:S03]  /*5880*/  PRMT R13, RZ, 0x7610, R13 ;  /* 0x00007610ff0d7816 */ /* 0x002fc6000000000d */
[----:B------:R-:W-:Y:S01]  /*5890*/  STS.U16 [R108+0x200], R65 ;  /* 0x000200416c007388 */ /* 0x000fe20000000400 */
[----:B------:R-:W-:-:S03]  /*58a0*/  PRMT R0, RZ, 0x7610, R0 ;  /* 0x00007610ff007816 */ /* 0x000fc60000000000 */
[----:B------:R1:W-:Y:S04]  /*58b0*/  STS.U16 [R107+0x240], R14 ;  /* 0x0002400e6b007388 */ /* 0x0003e80000000400 */
[----:B------:R3:W-:Y:S04]  /*58c0*/  STS.U16 [R106+0x280], R67 ;  /* 0x000280436a007388 */ /* 0x0007e80000000400 */
[----:B------:R-:W-:Y:S04]  /*58d0*/  STS.U16 [R105+0x2c0], R64 ;  /* 0x0002c04069007388 */ /* 0x000fe80000000400 */
[----:B------:R-:W-:Y:S04]  /*58e0*/  STS.U16 [R104+0x300], R69 ;  /* 0x0003004568007388 */ /* 0x000fe80000000400 */
[----:B------:R4:W-:Y:S04]  /*58f0*/  STS.U16 [R103+0x340], R66 ;  /* 0x0003404267007388 */ /* 0x0009e80000000400 */
[----:B------:R-:W-:Y:S04]  /*5900*/  STS.U16 [R102+0x380], R71 ;  /* 0x0003804766007388 */ /* 0x000fe80000000400 */
[----:B------:R0:W-:Y:S01]  /*5910*/  STS.U16 [R101+0x3c0], R68 ;  /* 0x0003c04465007388 */ /* 0x0001e20000000400 */
[----:B------:R-:W-:-:S03]  /*5920*/  NOP ;  /* 0x0000000000007918 */ /* 0x000fc60000000000 */
[----:B------:R-:W4:Y:S01]  /*5930*/  @!P4 LDG.E.U16 R13, desc[UR16][R2.64] ;  /* 0x00000010020dc981 */ /* 0x000f22000c1e1500 */
[----:B------:R-:W-:-:S03]  /*5940*/  ISETP.GE.AND P4, PT, R140, UR9, PT ;  /* 0x000000098c007c0c */ /* 0x000fc6000bf86270 */
[----:B------:R-:W4:Y:S01]  /*5950*/  @!P3 LDG.E.U16 R0, desc[UR16][R2.64+0x40] ;  /* 0x000040100200b981 */ /* 0x000f22000c1e1500 */
[----:B------:R-:W-:Y:S02]  /*5960*/  ISETP.GE.AND P3, PT, R139, UR9, PT ;  /* 0x000000098b007c0c */ /* 0x000fe4000bf66270 */
[----:B--2---:R-:W-:Y:S02]  /*5970*/  PRMT R15, RZ, 0x7610, R15 ;  /* 0x00007610ff0f7816 */ /* 0x004fe4000000000f */
[----:B------:R-:W-:Y:S01]  /*5980*/  LOP3.LUT R148, R239, 0xfffffe00, RZ, 0xc0, !PT ;  /* 0xfffffe00ef947812 */ /* 0x000fe200078ec0ff */
[----:B------:R-:W-:Y:S01]  /*5990*/  VIADD R5, R146, 0x200 ;  /* 0x0000020092057836 */ /* 0x000fe20000000000 */
[----:B-1----:R-:W-:Y:S01]  /*59a0*/  PRMT R14, RZ, 0x7610, R14 ;  /* 0x00007610ff0e7816 */ /* 0x002fe2000000000e */
[----:B------:R-:W-:Y:S01]  /*59b0*/  LDS.U16 R150, [R99+0x1e] ;  /* 0x00001e0063967984 */ /* 0x000fe20000000400 */
[----:B---3--:R-:W-:Y:S02]  /*59c0*/  PRMT R67, RZ, 0x7610, R67 ;  /* 0x00007610ff437816 */ /* 0x008fe40000000043 */
[----:B----4-:R-:W-:Y:S01]  /*59d0*/  PRMT R66, RZ, 0x7610, R66 ;  /* 0x00007610ff427816 */ /* 0x010fe20000000042 */
[----:B------:R-:W2:Y:S01]  /*59e0*/  @!P0 LDG.E.U16 R15, desc[UR16][R2.64+0x80] ;  /* 0x00008010020f8981 */ /* 0x000ea2000c1e1500 */
[----:B------:R-:W-:-:S02]  /*59f0*/  PRMT R69, RZ, 0x7610, R69 ;  /* 0x00007610ff457816 */ /* 0x000fc40000000045 */
[----:B------:R-:W-:Y:S01]  /*5a00*/  ISETP.GE.AND P0, PT, R138, UR9, PT ;  /* 0x000000098a007c0c */ /* 0x000fe2000bf06270 */
[----:B------:R-:W3:Y:S01]  /*5a10*/  @!P2 LDG.E.U16 R14, desc[UR16][R2.64+0xc0] ;  /* 0x0000c010020ea981 */ /* 0x000ee2000c1e1500 */
[----:B------:R-:W-:-:S03]  /*5a20*/  ISETP.GE.AND P2, PT, R137, UR9, PT ;  /* 0x0000000989007c0c */ /* 0x000fc6000bf46270 */
[----:B------:R-:W4:Y:S01]  /*5a30*/  @!P1 LDG.E.U16 R67, desc[UR16][R2.64+0x100] ;  /* 0x0001001002439981 */ /* 0x000f22000c1e1500 */
[----:B------:R-:W-:-:S03]  /*5a40*/  ISETP.GE.AND P1, PT, R136, UR9, PT ;  /* 0x0000000988007c0c */ /* 0x000fc6000bf26270 */
[----:B------:R-:W4:Y:S01]  /*5a50*/  @!P4 LDG.E.U16 R66, desc[UR16][R2.64+0x140] ;  /* 0x000140100242c981 */ /* 0x000f22000c1e1500 */
[----:B------:R-:W-:-:S03]  /*5a60*/  ISETP.GE.AND P4, PT, R123, UR9, PT ;  /* 0x000000097b007c0c */ /* 0x000fc6000bf86270 */
[----:B------:R-:W4:Y:S01]  /*5a70*/  @!P3 LDG.E.U16 R69, desc[UR16][R2.64+0x180] ;  /* 0x000180100245b981 */ /* 0x000f22000c1e1500 */
[----:B------:R-:W-:Y:S02]  /*5a80*/  ISETP.GE.AND P3, PT, R122, UR9, PT ;  /* 0x000000097a007c0c */ /* 0x000fe4000bf66270 */
[----:B0-----:R-:W-:Y:S01]  /*5a90*/  PRMT R68, RZ, 0x7610, R68 ;  /* 0x00007610ff447816 */ /* 0x001fe20000000044 */
[----:B------:R-:W0:Y:S01]  /*5aa0*/  LDS.U16 R12, [R99] ;  /* 0x00000000630c7984 */ /* 0x000e220000000400 */
[----:B------:R-:W-:-:S03]  /*5ab0*/  PRMT R71, RZ, 0x7610, R71 ;  /* 0x00007610ff477816 */ /* 0x000fc60000000047 */
[----:B------:R-:W4:Y:S04]  /*5ac0*/  @!P1 LDG.E.U16 R70, desc[UR16][R2.64+0x240] ;  /* 0x0002401002469981 */ /* 0x000f28000c1e1500 */
[----:B------:R-:W4:Y:S01]  /*5ad0*/  @!P0 LDG.E.U16 R68, desc[UR16][R2.64+0x1c0] ;  /* 0x0001c01002448981 */ /* 0x000f22000c1e1500 */
[----:B------:R-:W-:-:S03]  /*5ae0*/  ISETP.GE.AND P0, PT, R121, UR9, PT ;  /* 0x0000000979007c0c */ /* 0x000fc6000bf06270 */
[----:B------:R-:W4:Y:S01]  /*5af0*/  @!P2 LDG.E.U16 R71, desc[UR16][R2.64+0x200] ;  /* 0x000200100247a981 */ /* 0x000f22000c1e1500 */
[----:B------:R-:W-:Y:S02]  /*5b00*/  ISETP.GE.AND P2, PT, R120, UR9, PT ;  /* 0x0000000978007c0c */ /* 0x000fe4000bf46270 */
[----:B------:R-:W-:Y:S01]  /*5b10*/  ISETP.GE.AND P1, PT, R119, UR9, PT ;  /* 0x0000000977007c0c */ /* 0x000fe2000bf26270 */
[----:B------:R-:W4:Y:S01]  /*5b20*/  @!P4 LDG.E.U16 R131, desc[UR16][R2.64+0x280] ;  /* 0x000280100283c981 */ /* 0x000f22000c1e1500 */
[----:B------:R-:W-:-:S03]  /*5b30*/  ISETP.GE.AND P4, PT, R118, UR9, PT ;  /* 0x0000000976007c0c */ /* 0x000fc6000bf86270 */
[----:B------:R-:W4:Y:S04]  /*5b40*/  @!P3 LDG.E.U16 R100, desc[UR16][R2.64+0x2c0] ;  /* 0x0002c0100264b981 */ /* 0x000f28000c1e1500 */
[----:B------:R-:W4:Y:S04]  /*5b50*/  @!P0 LDG.E.U16 R133, desc[UR16][R2.64+0x300] ;  /* 0x0003001002858981 */ /* 0x000f28000c1e1500 */
[----:B------:R-:W4:Y:S04]  /*5b60*/  @!P2 LDG.E.U16 R132, desc[UR16][R2.64+0x340] ;  /* 0x000340100284a981 */ /* 0x000f28000c1e1500 */
[----:B------:R-:W4:Y:S04]  /*5b70*/  @!P1 LDG.E.U16 R135, desc[UR16][R2.64+0x380] ;  /* 0x0003801002879981 */ /* 0x000f28000c1e1500 */
[----:B------:R1:W4:Y:S01]  /*5b80*/  @!P4 LDG.E.U16 R134, desc[UR16][R2.64+0x3c0] ;  /* 0x0003c0100286c981 */ /* 0x000322000c1e1500 */
[----:B------:R-:W-:-:S02]  /*5b90*/  IADD3 R6, R148, R145, RZ ;  /* 0x0000009194067210 */ /* 0x000fc40007ffe0ff */
[----:B------:R-:W-:Y:S01]  /*5ba0*/  ISETP.GE.AND P0, PT, R117, 0x2, PT ;  /* 0x000000027500780c */ /* 0x000fe20003f06270 */
[----:B------:R-:W-:Y:S02]  /*5bb0*/  LDS.U16 R10, [R99+0x4] ;  /* 0x00000400630a7984 */ /* 0x000fe40000000400 */
[----:B------:R-:W-:Y:S01]  /*5bc0*/  VIADD R167, R6, 0x20 ;  /* 0x0000002006a77836 */ /* 0x000fe20000000000 */
[----:B------:R-:W-:Y:S01]  /*5bd0*/  ISETP.NE.OR P0, PT, R240, RZ, !P0 ;  /* 0x000000fff000720c */ /* 0x000fe20004705670 */
[----:B------:R-:W-:Y:S01]  /*5be0*/  VIADD R163, R6, 0x60 ;  /* 0x0000006006a37836 */ /* 0x000fe20000000000 */
[----:B------:R-:W-:Y:S02]  /*5bf0*/  ISETP.NE.AND P1, PT, R146, RZ, PT ;  /* 0x000000ff9200720c */ /* 0x000fe40003f25270 */
[----:B------:R-:W-:Y:S01]  /*5c00*/  LEA R4, R235, R17, 0x8 ;  /* 0x00000011eb047211 */ /* 0x000fe200078e40ff */
        /* <DEDUP_REMOVED lines=8> */
[C---:B------:R-:W-:Y:S01]  /*5c90*/  IADD3 R161, R6.reuse, 0x80, RZ ;  /* 0x0000008006a17810 */ /* 0x040fe20007ffe0ff */
[----:B------:R-:W-:Y:S01]  /*5ca0*/  LDS.U16 R64, [R99+0x14] ;  /* 0x0000140063407984 */ /* 0x000fe20000000400 */
[CC--:B------:R-:W-:Y:S01]  /*5cb0*/  LEA.HI.SX32 R169, R6.reuse, R6.reuse, 0x1b ;  /* 0x0000000606a97211 */ /* 0x0c0fe200078fdaff */
[C---:B------:R-:W-:Y:S01]  /*5cc0*/  VIADD R9, R6.reuse, 0x1a0 ;  /* 0x000001a006097836 */ /* 0x040fe20000000000 */
[-C--:B------:R-:W-:Y:S01]  /*5cd0*/  LEA.HI.SX32 R167, R167, R6.reuse, 0x1b ;  /* 0x00000006a7a77211 */ /* 0x080fe200078fdaff */
[----:B------:R-:W-:Y:S01]  /*5ce0*/  VIADD R65, R6, 0x160 ;  /* 0x0000016006417836 */ /* 0x000fe20000000000 */
[----:B------:R-:W-:Y:S01]  /*5cf0*/  SEL R149, R4, R5, !P1 ;  /* 0x0000000504957207 */ /* 0x000fe20004800000 */
[C---:B------:R-:W-:Y:S01]  /*5d00*/  VIADD R5, R6.reuse, 0x1e0 ;  /* 0x000001e006057836 */ /* 0x040fe20000000000 */
[C---:B------:R-:W-:Y:S01]  /*5d10*/  IADD3 R7, R6.reuse, 0x1c0, RZ ;  /* 0x000001c006077810 */ /* 0x040fe20007ffe0ff */
[----:B-1----:R-:W1:Y:S01]  /*5d20*/  @!P0 LDC R2, c[0x0][0x21c] ;  /* 0x00008700ff028b82 */ /* 0x002e620000000800 */
[----:B------:R-:W-:Y:S01]  /*5d30*/  IADD3 R11, R6, 0x180, RZ ;  /* 0x00000180060b7810 */ /* 0x000fe20007ffe0ff */
[----:B------:R-:W-:Y:S01]  /*5d40*/  LDS.U16 R4, [R99+0x10] ;  /* 0x0000100063047984 */ /* 0x000fe20000000400 */
[----:B------:R-:W-:-:S02]  /*5d50*/  LEA.HI.SX32 R163, R163, R6, 0x1b ;  /* 0x00000006a3a37211 */ /* 0x000fc400078fdaff */
[-C--:B------:R-:W-:Y:S01]  /*5d60*/  LEA.HI.SX32 R165, R165, R6.reuse, 0x1b ;  /* 0x00000006a5a57211 */ /* 0x080fe200078fdaff */
[----:B------:R-:W-:Y:S01]  /*5d70*/  LDS.U16 R182, [R99+0x16] ;  /* 0x0000160063b67984 */ /* 0x000fe20000000400 */
[-C--:B------:R-:W-:Y:S02]  /*5d80*/  LEA.HI.SX32 R155, R111, R6.reuse, 0x1b ;  /* 0x000000066f9b7211 */ /* 0x080fe400078fdaff */
[-C--:B------:R-:W-:Y:S01]  /*5d90*/  LEA.HI.SX32 R153, R107, R6.reuse, 0x1b ;  /* 0x000000066b997211 */ /* 0x080fe200078fdaff */
[----:B------:R-:W-:Y:S01]  /*5da0*/  LDS.U16 R164, [R99+0x1a] ;  /* 0x00001a0063a47984 */ /* 0x000fe20000000400 */
[-C--:B------:R-:W-:Y:S01]  /*5db0*/  LEA.HI.SX32 R159, R115, R6.reuse, 0x1b ;  /* 0x00000006739f7211 */ /* 0x080fe200078fdaff */
[----:B------:R-:W-:Y:S01]  /*5dc0*/  IMAD R115, R167, 0x2, R88 ;  /* 0x00000002a7737824 */ /* 0x000fe200078e0258 */
[-C--:B------:R-:W-:Y:S01]  /*5dd0*/  LEA.HI.SX32 R111, R157, R6.reuse, 0x1b ;  /* 0x000000069d6f7211 */ /* 0x080fe200078fdaff */
[----:B------:R-:W-:Y:S01]  /*5de0*/  LDS.U16 R171, [R99+0x1c] ;  /* 0x00001c0063ab7984 */ /* 0x000fe20000000400 */
[----:B------:R-:W-:-:S02]  /*5df0*/  LEA.HI.SX32 R161, R161, R6, 0x1b ;  /* 0x00000006a1a17211 */ /* 0x000fc400078fdaff */
[----:B------:R-:W-:Y:S01]  /*5e00*/  LEA R116, R169, R88, 0x1 ;  /* 0x00000058a9747211 */ /* 0x000fe200078e08ff */
[----:B------:R-:W-:Y:S01]  /*5e10*/  LDS.U16 R157, [R99+0x18] ;  /* 0x00001800639d7984 */ /* 0x000fe20000000400 */
[-C--:B------:R-:W-:Y:S02]  /*5e20*/  LEA.HI.SX32 R107, R109, R6.reuse, 0x1b ;  /* 0x000000066d6b7211 */ /* 0x080fe400078fdaff */
[----:B------:R-:W-:Y:S01]  /*5e30*/  LEA.HI.SX32 R109, R113, R6, 0x1b ;  /* 0x00000006716d7211 */ /* 0x000fe200078fdaff */
[----:B------:R-:W-:Y:S01]  /*5e40*/  IMAD R113, R163, 0x2, R88 ;  /* 0x00000002a3717824 */ /* 0x000fe200078e0258 */
[----:B------:R-:W-:Y:S02]  /*5e50*/  LEA R114, R165, R88, 0x1 ;  /* 0x00000058a5727211 */ /* 0x000fe400078e08ff */
[-C--:B------:R-:W-:Y:S02]  /*5e60*/  LEA.HI.SX32 R101, R5, R6.reuse, 0x1b ;  /* 0x0000000605657211 */ /* 0x080fe400078fdaff */
[-C--:B------:R-:W-:Y:S01]  /*5e70*/  LEA.HI.SX32 R3, R7, R6.reuse, 0x1b ;  /* 0x0000000607037211 */ /* 0x080fe200078fdaff */
[----:B------:R-:W-:Y:S01]  /*5e80*/  LDS.U16 R5, [R99+0xe] ;  /* 0x00000e0063057984 */ /* 0x000fe20000000400 */
[----:B------:R-:W-:-:S02]  /*5e90*/  LEA.HI.SX32 R103, R9, R6, 0x1b ;  /* 0x0000000609677211 */ /* 0x000fc400078fdaff */
[-C--:B------:R-:W-:Y:S01]  /*5ea0*/  LEA.HI.SX32 R151, R11, R6.reuse, 0x1b ;  /* 0x000000060b977211 */ /* 0x080fe200078fdaff */
[----:B------:R-:W-:Y:S01]  /*5eb0*/  LDS.U16 R9, [R99+0x6] ;  /* 0x0000060063097984 */ /* 0x000fe20000000400 */
[----:B------:R-:W-:Y:S01]  /*5ec0*/  LEA.HI.SX32 R105, R65, R6, 0x1b ;  /* 0x0000000641697211 */ /* 0x000fe200078fdaff */
[--C-:B------:R-:W-:Y:S01]  /*5ed0*/  IMAD R111, R111, 0x2, R88.reuse ;  /* 0x000000026f6f7824 */ /* 0x100fe200078e0258 */
[-C--:B------:R-:W-:Y:S01]  /*5ee0*/  LEA R112, R161, R88.reuse, 0x1 ;  /* 0x00000058a1707211 */ /* 0x080fe200078e08ff */
[----:B------:R-:W1:Y:S01]  /*5ef0*/  LDS.U16 R11, [R99+0x2] ;  /* 0x00000200630b7984 */ /* 0x000e620000000400 */
[----:B------:R-:W-:Y:S01]  /*5f00*/  LEA R110, R159, R88, 0x1 ;  /* 0x000000589f6e7211 */ /* 0x000fe200078e08ff */
[----:B------:R-:W-:Y:S02]  /*5f10*/  FMUL.FTZ R130, R16, 1.4426950216293334961 ;  /* 0x3fb8aa3b10827820 */ /* 0x000fe40000410000 */
[----:B------:R-:W4:Y:S01]  /*5f20*/  LDS.U16 R7, [R99+0xa] ;  /* 0x00000a0063077984 */ /* 0x000f220000000400 */
[----:B------:R-:W-:-:S03]  /*5f30*/  IMAD R109, R109, 0x2, R88 ;  /* 0x000000026d6d7824 */ /* 0x000fc600078e0258 */
[----:B------:R-:W4:Y:S04]  /*5f40*/  LDS.U16 R6, [R99+0xc] ;  /* 0x00000c0063067984 */ /* 0x000f280000000400 */
[----:B------:R-:W4:Y:S01]  /*5f50*/  LDS.U16 R65, [R99+0x12] ;  /* 0x0000120063417984 */ /* 0x000f220000000400 */
[-C--:B------:R-:W-:Y:S01]  /*5f60*/  LEA R108, R155, R88.reuse, 0x1 ;  /* 0x000000589b6c7211 */ /* 0x080fe200078e08ff */
[--C-:B------:R-:W-:Y:S01]  /*5f70*/  IMAD R107, R107, 0x2, R88.reuse ;  /* 0x000000026b6b7824 */ /* 0x100fe200078e0258 */
[----:B------:R-:W-:Y:S01]  /*5f80*/  LEA R106, R153, R88, 0x1 ;  /* 0x00000058996a7211 */ /* 0x000fe200078e08ff */
[----:B------:R-:W-:Y:S01]  /*5f90*/  FMUL.FTZ R183, R87, R130 ;  /* 0x0000008257b77220 */ /* 0x000fe20000410000 */
[----:B------:R-:W-:-:S05]  /*5fa0*/  IMAD R105, R105, 0x2, R88 ;  /* 0x0000000269697824 */ /* 0x000fca00078e0258 */
[----:B------:R-:W4:Y:S01]  /*5fb0*/  MUFU.EX2 R183, R183 ;  /* 0x000000b700b77308 */ /* 0x000f220000000800 */
[-C--:B------:R-:W-:Y:S01]  /*5fc0*/  LEA R104, R151, R88.reuse, 0x1 ;  /* 0x0000005897687211 */ /* 0x080fe200078e08ff */
[----:B------:R-:W-:Y:S01]  /*5fd0*/  IMAD R103, R103, 0x2, R88 ;  /* 0x0000000267677824 */ /* 0x000fe200078e0258 */
[-C--:B------:R-:W-:Y:S02]  /*5fe0*/  LEA R102, R3, R88.reuse, 0x1 ;  /* 0x0000005803667211 */ /* 0x080fe400078e08ff */
[----:B------:R-:W-:Y:S01]  /*5ff0*/  LEA R101, R101, R88, 0x1 ;  /* 0x0000005865657211 */ /* 0x000fe200078e08ff */
[-C--:B------:R-:W-:Y:S01]  /*6000*/  FMUL.FTZ R160, R86, R130.reuse ;  /* 0x0000008256a07220 */ /* 0x080fe20000410000 */
[-C--:B------:R-:W-:Y:S01]  /*6010*/  FMUL.FTZ R158, R85, R130.reuse ;  /* 0x00000082559e7220 */ /* 0x080fe20000410000 */
[----:B------:R-:W-:-:S04]  /*6020*/  FMUL.FTZ R163, R84, R130 ;  /* 0x0000008254a37220 */ /* 0x000fc80000410000 */
[----:B------:R-:W4:Y:S01]  /*6030*/  MUFU.EX2 R160, R160 ;  /* 0x000000a000a07308 */ /* 0x000f220000000800 */
[-C--:B------:R-:W-:Y:S01]  /*6040*/  FMUL.FTZ R156, R83, R130.reuse ;  /* 0x00000082539c7220 */ /* 0x080fe20000410000 */
[----:B------:R-:W-:-:S06]  /*6050*/  FMUL.FTZ R155, R82, R130 ;  /* 0x00000082529b7220 */ /* 0x000fcc0000410000 */
[----:B------:R-:W4:Y:S01]  /*6060*/  MUFU.EX2 R158, R158 ;  /* 0x0000009e009e7308 */ /* 0x000f220000000800 */
[----:B0-----:R-:W-:Y:S01]  /*6070*/  SHF.L.U32 R12, R12, 0x10, RZ ;  /* 0x000000100c0c7819 */ /* 0x001fe200000006ff */
[----:B------:R-:W-:-:S06]  /*6080*/  FMUL.FTZ R168, R81, R130 ;  /* 0x0000008251a87220 */ /* 0x000fcc0000410000 */
[----:B------:R-:W0:Y:S01]  /*6090*/  MUFU.EX2 R163, R163 ;  /* 0x000000a300a37308 */ /* 0x000e220000000800 */
[----:B------:R-:W-:-:S07]  /*60a0*/  FMUL.FTZ R153, R80, R130 ;  /* 0x0000008250997220 */ /* 0x000fce0000410000 */
[----:B------:R-:W0:Y:S01]  /*60b0*/  MUFU.EX2 R156, R156 ;  /* 0x0000009c009c7308 */ /* 0x000e220000000800 */
[----:B-1----:R-:W-:-:S07]  /*60c0*/  IMAD.U32 R11, R11, 0x10000, RZ ;  /* 0x000100000b0b7824 */ /* 0x002fce00078e00ff */
[----:B------:R-:W1:Y:S01]  /*60d0*/  MUFU.EX2 R155, R155 ;  /* 0x0000009b009b7308 */ /* 0x000e620000000800 */
[----:B------:R-:W-:Y:S01]  /*60e0*/  SHF.L.U32 R10, R10, 0x10, RZ ;  /* 0x000000100a0a7819 */ /* 0x000fe200000006ff */
[----:B------:R-:W-:-:S06]  /*60f0*/  IMAD.U32 R9, R9, 0x10000, RZ ;  /* 0x0001000009097824 */ /* 0x000fcc00078e00ff */
[----:B------:R-:W1:Y:S01]  /*6100*/  MUFU.EX2 R168, R168 ;  /* 0x000000a800a87308 */ /* 0x000e620000000800 */
[-C--:B------:R-:W-:Y:S01]  /*6110*/  FMUL.FTZ R152, R79, R130.reuse ;  /* 0x000000824f987220 */ /* 0x080fe20000410000 */
[-C--:B------:R-:W-:Y:S01]  /*6120*/  FMUL.FTZ R172, R78, R130.reuse ;  /* 0x000000824eac7220 */ /* 0x080fe20000410000 */
[-C--:B------:R-:W-:Y:S01]  /*6130*/  FMUL.FTZ R181, R77, R130.reuse ;  /* 0x000000824db57220 */ /* 0x080fe20000410000 */
[-C--:B------:R-:W-:Y:S01]  /*6140*/  FMUL.FTZ R190, R75, R130.reuse ;  /* 0x000000824bbe7220 */ /* 0x080fe20000410000 */
[----:B------:R-:W-:-:S03]  /*6150*/  FMUL.FTZ R191, R74, R130 ;  /* 0x000000824abf7220 */ /* 0x000fc60000410000 */
[----:B------:R-:W1:Y:S01]  /*6160*/  MUFU.EX2 R153, R153 ;  /* 0x0000009900997308 */ /* 0x000e620000000800 */
[-C--:B------:R-:W-:Y:S01]  /*6170*/  FMUL.FTZ R188, R73, R130.reuse ;  /* 0x0000008249bc7220 */ /* 0x080fe20000410000 */
[----:B------:R-:W-:Y:S01]  /*6180*/  FMUL.FTZ R189, R72, R130 ;  /* 0x0000008248bd7220 */ /* 0x000fe20000410000 */
[----:B------:R-:W-:Y:S04]  /*6190*/  STS.U16 [R116+0x840], R13 ;  /* 0x0008400d74007388 */ /* 0x000fe80000000400 */
[----:B------:R0:W-:Y:S04]  /*61a0*/  STS.U16 [R115+0x880], R0 ;  /* 0x0008800073007388 */ /* 0x0001e80000000400 */
[----:B--2---:R-:W-:Y:S04]  /*61b0*/  STS.U16 [R114+0x8c0], R15 ;  /* 0x0008c00f72007388 */ /* 0x004fe80000000400 */
[----:B---3--:R-:W-:Y:S04]  /*61c0*/  STS.U16 [R113+0x900], R14 ;  /* 0x0009000e71007388 */ /* 0x008fe80000000400 */
[----:B----4-:R-:W-:Y:S04]  /*61d0*/  STS.U16 [R112+0x940], R67 ;  /* 0x0009404370007388 */ /* 0x010fe80000000400 */
[----:B------:R-:W-:Y:S04]  /*61e0*/  STS.U16 [R111+0x980], R66 ;  /* 0x000980426f007388 */ /* 0x000fe80000000400 */
[----:B------:R-:W-:Y:S01]  /*61f0*/  STS.U16 [R110+0x9c0], R69 ;  /* 0x0009c0456e007388 */ /* 0x000fe20000000400 */
[----:B0-----:R-:W-:-:S03]  /*6200*/  @!P0 VIADD R0, R117, 0xfffffffe ;  /* 0xfffffffe75008836 */ /* 0x001fc60000000000 */
[----:B------:R-:W-:Y:S04]  /*6210*/  STS.U16 [R109+0xa00], R68 ;  /* 0x000a00446d007388 */ /* 0x000fe80000000400 */
[----:B------:R-:W-:Y:S04]  /*6220*/  STS.U16 [R108+0xa40], R71 ;  /* 0x000a40476c007388 */ /* 0x000fe80000000400 */
[----:B------:R-:W-:Y:S04]  /*6230*/  STS.U16 [R107+0xa80], R70 ;  /* 0x000a80466b007388 */ /* 0x000fe80000000400 */
[----:B------:R-:W-:Y:S04]  /*6240*/  STS.U16 [R106+0xac0], R131 ;  /* 0x000ac0836a007388 */ /* 0x000fe80000000400 */
[----:B------:R0:W-:Y:S02]  /*6250*/  STS.U16 [R105+0xb00], R100 ;  /* 0x000b006469007388 */ /* 0x0001e40000000400 */
[----:B0-----:R-:W-:-:S05]  /*6260*/  IMAD R100, R145, 0x10, R148 ;  /* 0x0000001091647824 */ /* 0x001fca00078e0294 */
[----:B------:R-:W-:Y:S01]  /*6270*/  LEA.HI.SX32 R99, R100, R100, 0x1b ;  /* 0x0000006464637211 */ /* 0x000fe200078fdaff */
[----:B------:R-:W-:Y:S01]  /*6280*/  STS.U16 [R104+0xb40], R133 ;  /* 0x000b408568007388 */ /* 0x000fe20000000400 */
[----:B------:R-:W-:Y:S01]  /*6290*/  @!P0 IMAD R3, R0, R2, R17 ;  /* 0x0000000200038224 */ /* 0x000fe200078e0211 */
[----:B------:R-:W-:Y:S02]  /*62a0*/  LEA R0, R149, R88, 0x2 ;  /* 0x0000005895007211 */ /* 0x000fe400078e10ff */
[----:B------:R-:W-:Y:S01]  /*62b0*/  IMAD R99, R99, 0x2, R88 ;  /* 0x0000000263637824 */ /* 0x000fe200078e0258 */
[----:B------:R-:W-:Y:S04]  /*62c0*/  STS.U16 [R103+0xb80], R132 ;  /* 0x000b808467007388 */ /* 0x000fe80000000400 */
[----:B------:R-:W-:Y:S04]  /*62d0*/  STS.U16 [R102+0xbc0], R135 ;  /* 0x000bc08766007388 */ /* 0x000fe80000000400 */
[----:B------:R0:W-:Y:S01]  /*62e0*/  STS.U16 [R101+0xc00], R134 ;  /* 0x000c008665007388 */ /* 0x0001e20000000400 */
[----:B------:R-:W-:-:S03]  /*62f0*/  NOP ;  /* 0x0000000000007918 */ /* 0x000fc60000000000 */
        /* <DEDUP_REMOVED lines=16> */
[----:B------:R2:W-:Y:S01]  /*6400*/  STS [R0+0x35c0], R183 ;  /* 0x0035c0b700007388 */ /* 0x0005e20000000800 */
[----:B------:R-:W-:Y:S01]  /*6410*/  MOV R69, RZ ;  /* 0x000000ff00457202 */ /* 0x000fe20000000f00 */
[----:B------:R-:W-:-:S02]  /*6420*/  IMAD.MOV.U32 R68, RZ, RZ, 0x3f800000 ;  /* 0x3f800000ff447424 */ /* 0x000fc400078e00ff */
[----:B------:R-:W-:Y:S01]  /*6430*/  @!P0 IMAD.WIDE R2, R3, 0x8, R220 ;  /* 0x0000000803028825 */ /* 0x000fe200078e02dc */
[----:B------:R-:W-:Y:S01]  /*6440*/  BAR.SYNC.DEFER_BLOCKING 0x0 ;  /* 0x0000000000007b1d */ /* 0x000fe20000010000 */
[----:B0-----:R-:W-:Y:S02]  /*6450*/  SHF.L.U32 R134, R94, 0x10, RZ ;  /* 0x000000105e867819 */ /* 0x001fe400000006ff */
[----:B------:R-:W-:Y:S02]  /*6460*/  IMAD.U32 R135, R95, 0x10000, RZ ;  /* 0x000100005f877824 */ /* 0x000fe400078e00ff */
[----:B------:R-:W-:Y:S02]  /*6470*/  IMAD.U32 R131, R97, 0x10000, RZ ;  /* 0x0001000061837824 */ /* 0x000fe400078e00ff */
[----:B------:R-:W-:Y:S01]  /*6480*/  FMUL.FTZ R186, R84, R135 ;  /* 0x0000008754ba7220 */ /* 0x000fe20000410000 */
[----:B------:R-:W-:Y:S01]  /*6490*/  FMUL.FTZ R135, R83, R134 ;  /* 0x0000008653877220 */ /* 0x000fe20000410000 */
[----:B------:R-:W-:Y:S01]  /*64a0*/  SHF.L.U32 R132, R96, 0x10, RZ ;  /* 0x0000001060847819 */ /* 0x000fe200000006ff */
[----:B------:R0:W5:Y:S02]  /*64b0*/  @!P0 LDG.E.64 R68, desc[UR16][R2.64] ;  /* 0x0000001002448981 */ /* 0x000164000c1e1b00 */
[----:B0-----:R-:W-:-:S05]  /*64c0*/  SHF.L.U32 R2, R98, 0x10, RZ ;  /* 0x0000001062027819 */ /* 0x001fca00000006ff */
[----:B------:R-:W-:-:S04]  /*64d0*/  FMUL.FTZ R3, R87, R2 ;  /* 0x0000000257037220 */ /* 0x000fc80000410000 */
[----:B------:R-:W-:Y:S01]  /*64e0*/  FMUL.FTZ R134, R12, R3 ;  /* 0x000000030c867220 */ /* 0x000fe20000410000 */
[----:B------:R-:W-:Y:S01]  /*64f0*/  FMUL.FTZ R3, R183, R160 ;  /* 0x000000a0b7037220 */ /* 0x000fe20000410000 */
[----:B------:R-:W-:-:S03]  /*6500*/  FMUL.FTZ R2, R86, R131 ;  /* 0x0000008356027220 */ /* 0x000fc60000410000 */
[----:B------:R-:W-:Y:S01]  /*6510*/  FMUL.FTZ R192, R158, R3 ;  /* 0x000000039ec07220 */ /* 0x000fe20000410000 */
[----:B------:R-:W-:Y:S01]  /*6520*/  FMUL.FTZ R185, R85, R132 ;  /* 0x0000008455b97220 */ /* 0x000fe20000410000 */
[----:B------:R-:W-:Y:S02]  /*6530*/  FMUL.FTZ R131, R11, R2 ;  /* 0x000000020b837220 */ /* 0x000fe40000410000 */
[----:B------:R-:W-:Y:S01]  /*6540*/  FMUL.FTZ R3, R163, R192 ;  /* 0x000000c0a3037220 */ /* 0x000fe20000410000 */
[----:B------:R-:W-:Y:S01]  /*6550*/  FMUL.FTZ R148, R76, R130 ;  /* 0x000000824c947220 */ /* 0x000fe20000410000 */
[----:B------:R-:W-:Y:S01]  /*6560*/  FMUL.FTZ R185, R10, R185 ;  /* 0x000000b90ab97220 */ /* 0x000fe20000410000 */
[----:B------:R-:W-:Y:S01]  /*6570*/  FFMA.FTZ R2, R134, R160, R131 ;  /* 0x000000a086027223 */ /* 0x000fe20000010083 */
[----:B------:R-:W-:Y:S01]  /*6580*/  FMUL.FTZ R130, R9, R186 ;  /* 0x000000ba09827220 */ /* 0x000fe20000410000 */
[----:B------:R-:W-:Y:S01]  /*6590*/  ISETP.NE.AND P0, PT, R146, 0x3f, PT ;  /* 0x0000003f9200780c */ /* 0x000fe20003f05270 */
[----:B------:R-:W-:Y:S01]  /*65a0*/  FMUL.FTZ R186, R156, R3 ;  /* 0x000000039cba7220 */ /* 0x000fe20000410000 */
[----:B------:R-:W-:Y:S01]  /*65b0*/  SHF.L.U32 R8, R8, 0x10, RZ ;  /* 0x0000001008087819 */ /* 0x000fe200000006ff */
[----:B------:R-:W-:-:S02]  /*65c0*/  IMAD.U32 R149, R93, 0x10000, RZ ;  /* 0x000100005d957824 */ /* 0x000fc400078e00ff */
[----:B------:R-:W-:Y:S01]  /*65d0*/  FFMA.FTZ R2, R158, R2, R185 ;  /* 0x000000029e027223 */ /* 0x000fe200000100b9 */
[----:B-1----:R-:W-:Y:S01]  /*65e0*/  FMUL.FTZ R3, R155, R186 ;  /* 0x000000ba9b037220 */ /* 0x002fe20000410000 */
[----:B------:R-:W-:Y:S01]  /*65f0*/  SHF.L.U32 R162, R92, 0x10, RZ ;  /* 0x000000105ca27819 */ /* 0x000fe200000006ff */
[----:B------:R-:W-:Y:S01]  /*6600*/  FMUL.FTZ R206, R82, R149 ;  /* 0x0000009552ce7220 */ /* 0x000fe20000410000 */
[----:B------:R-:W-:Y:S02]  /*6610*/  IMAD.U32 R7, R7, 0x10000, RZ ;  /* 0x0001000007077824 */ /* 0x000fe400078e00ff */
[----:B------:R-:W-:Y:S01]  /*6620*/  FMUL.FTZ R135, R8, R135 ;  /* 0x0000008708877220 */ /* 0x000fe20000410000 */
[----:B------:R-:W-:Y:S01]  /*6630*/  FFMA.FTZ R2, R163, R2, R130 ;  /* 0x00000002a3027223 */ /* 0x000fe20000010082 */
[----:B------:R-:W-:Y:S01]  /*6640*/  FMUL.FTZ R186, R168, R3 ;  /* 0x00000003a8ba7220 */ /* 0x000fe20000410000 */
[----:B------:R-:W0:Y:S01]  /*6650*/  MUFU.EX2 R152, R152 ;  /* 0x0000009800987308 */ /* 0x000e220000000800 */
[----:B------:R-:W-:Y:S01]  /*6660*/  SHF.L.U32 R6, R6, 0x10, RZ ;  /* 0x0000001006067819 */ /* 0x000fe200000006ff */
[----:B------:R-:W-:-:S02]  /*6670*/  IMAD.U32 R167, R91, 0x10000, RZ ;  /* 0x000100005ba77824 */ /* 0x000fc400078e00ff */
[----:B------:R-:W-:Y:S01]  /*6680*/  FMUL.FTZ R217, R81, R162 ;  /* 0x000000a251d97220 */ /* 0x000fe20000410000 */
[----:B------:R-:W-:Y:S01]  /*6690*/  FMUL.FTZ R206, R7, R206 ;  /* 0x000000ce07ce7220 */ /* 0x000fe20000410000 */
[----:B------:R-:W-:Y:S01]  /*66a0*/  FFMA.FTZ R2, R156, R2, R135 ;  /* 0x000000029c027223 */ /* 0x000fe20000010087 */
[----:B------:R-:W-:Y:S01]  /*66b0*/  FMUL.FTZ R187, R153, R186 ;  /* 0x000000ba99bb7220 */ /* 0x000fe20000410000 */
[----:B------:R-:W-:Y:S01]  /*66c0*/  @P0 LEA R186, R146, R88, 0x2 ;  /* 0x0000005892ba0211 */ /* 0x000fe200078e10ff */
[----:B------:R-:W1:Y:S01]  /*66d0*/  MUFU.EX2 R172, R172 ;  /* 0x000000ac00ac7308 */ /* 0x000e620000000800 */
[----:B------:R-:W-:Y:S01]  /*66e0*/  SHF.L.U32 R174, R90, 0x10, RZ ;  /* 0x000000105aae7819 */ /* 0x000fe200000006ff */
[----:B------:R-:W-:Y:S01]  /*66f0*/  FMUL.FTZ R202, R80, R167 ;  /* 0x000000a750ca7220 */ /* 0x000fe20000410000 */
[----:B------:R-:W-:Y:S02]  /*6700*/  IMAD.U32 R5, R5, 0x10000, RZ ;  /* 0x0001000005057824 */ /* 0x000fe400078e00ff */
[----:B------:R-:W-:Y:S01]  /*6710*/  FMUL.FTZ R217, R6, R217 ;  /* 0x000000d906d97220 */ /* 0x000fe20000410000 */
[----:B------:R-:W-:Y:S01]  /*6720*/  FFMA.FTZ R2, R155, R2, R206 ;  /* 0x000000029b027223 */ /* 0x000fe200000100ce */
[----:B------:R-:W-:Y:S01]  /*6730*/  SHF.L.U32 R4, R4, 0x10, RZ ;  /* 0x0000001004047819 */ /* 0x000fe200000006ff */
[----:B------:R-:W-:Y:S01]  /*6740*/  IMAD.U32 R15, R230, 0x10000, RZ ;  /* 0x00010000e60f7824 */ /* 0x000fe200078e00ff */
[----:B------:R-:W3:Y:S01]  /*6750*/  MUFU.EX2 R181, R181 ;  /* 0x000000b500b57308 */ /* 0x000ee20000000800 */
[----:B------:R-:W-:Y:S01]  /*6760*/  FMUL.FTZ R243, R79, R174 ;  /* 0x000000ae4ff37220 */ /* 0x000fe20000410000 */
[----:B------:R-:W-:Y:S01]  /*6770*/  FMUL.FTZ R202, R5, R202 ;  /* 0x000000ca05ca7220 */ /* 0x000fe20000410000 */
[----:B------:R-:W-:Y:S01]  /*6780*/  FFMA.FTZ R2, R168, R2, R217 ;  /* 0x00000002a8027223 */ /* 0x000fe200000100d9 */
[----:B------:R-:W4:Y:S01]  /*6790*/  @P0 LDS R186, [R186+0x3dc4] ;  /* 0x003dc400baba0984 */ /* 0x000f220000000800 */
[----:B------:R-:W-:Y:S01]  /*67a0*/  SHF.L.U32 R14, R229, 0x10, RZ ;  /* 0x00000010e50e7819 */ /* 0x000fe200000006ff */
[----:B------:R-:W-:-:S02]  /*67b0*/  IMAD.U32 R3, R65, 0x10000, RZ ;  /* 0x0001000041037824 */ /* 0x000fc400078e00ff */
[----:B------:R-:W-:Y:S01]  /*67c0*/  FMUL.FTZ R132, R78, R15 ;  /* 0x0000000f4e847220 */ /* 0x000fe20000410000 */
[----:B------:R-:W3:Y:S01]  /*67d0*/  MUFU.EX2 R148, R148 ;  /* 0x0000009400947308 */ /* 0x000ee20000000800 */
[----:B------:R-:W-:Y:S01]  /*67e0*/  FMUL.FTZ R243, R4, R243 ;  /* 0x000000f304f37220 */ /* 0x000fe20000410000 */
[----:B------:R-:W-:Y:S01]  /*67f0*/  FFMA.FTZ R65, R153, R2, R202 ;  /* 0x0000000299417223 */ /* 0x000fe200000100ca */
[----:B------:R-:W-:Y:S01]  /*6800*/  SHF.L.U32 R2, R64, 0x10, RZ ;  /* 0x0000001040027819 */ /* 0x000fe200000006ff */
[----:B------:R-:W-:Y:S02]  /*6810*/  IMAD.U32 R13, R227, 0x10000, RZ ;  /* 0x00010000e30d7824 */ /* 0x000fe400078e00ff */
[----:B------:R-:W-:Y:S01]  /*6820*/  FMUL.FTZ R179, R77, R14 ;  /* 0x0000000e4db37220 */ /* 0x000fe20000410000 */
[C---:B0-----:R-:W-:Y:S01]  /*6830*/  FMUL.FTZ R187, R152.reuse, R187 ;  /* 0x000000bb98bb7220 */ /* 0x041fe20000410000 */
[----:B------:R-:W-:Y:S01]  /*6840*/  FMUL.FTZ R207, R3, R132 ;  /* 0x0000008403cf7220 */ /* 0x000fe20000410000 */
[----:B------:R-:W0:Y:S01]  /*6850*/  MUFU.EX2 R190, R190 ;  /* 0x000000be00be7308 */ /* 0x000e220000000800 */
[----:B------:R-:W-:Y:S01]  /*6860*/  FFMA.FTZ R65, R152, R65, R243 ;  /* 0x0000004198417223 */ /* 0x000fe200000100f3 */
[----:B--2---:R-:W-:Y:S01]  /*6870*/  SHF.L.U32 R0, R226, 0x10, RZ ;  /* 0x00000010e2007819 */ /* 0x004fe200000006ff */
[----:B------:R-:W-:Y:S01]  /*6880*/  FMUL.FTZ R180, R76, R13 ;  /* 0x0000000d4cb47220 */ /* 0x000fe20000410000 */
[----:B-1----:R-:W-:Y:S01]  /*6890*/  FMUL.FTZ R64, R172, R187 ;  /* 0x000000bbac407220 */ /* 0x002fe20000410000 */
[----:B------:R-:W-:-:S02]  /*68a0*/  IMAD.U32 R182, R182, 0x10000, RZ ;  /* 0x00010000b6b67824 */ /* 0x000fc400078e00ff */
[----:B------:R-:W-:Y:S01]  /*68b0*/  FMUL.FTZ R132, R2, R179 ;  /* 0x000000b302847220 */ /* 0x000fe20000410000 */
[----:B------:R-:W-:Y:S01]  /*68c0*/  FFMA.FTZ R65, R172, R65, R207 ;  /* 0x00000041ac417223 */ /* 0x000fe200000100cf */
[----:B------:R-:W1:Y:S01]  /*68d0*/  MUFU.EX2 R191, R191 ;  /* 0x000000bf00bf7308 */ /* 0x000e620000000800 */
[----:B------:R-:W-:Y:S01]  /*68e0*/  SHF.L.U32 R157, R157, 0x10, RZ ;  /* 0x000000109d9d7819 */ /* 0x000fe200000006ff */
[----:B------:R-:W-:Y:S02]  /*68f0*/  IMAD.U32 R159, R225, 0x10000, RZ ;  /* 0x00010000e19f7824 */ /* 0x000fe400078e00ff */
[----:B------:R-:W-:Y:S01]  /*6900*/  FMUL.FTZ R162, R75, R0 ;  /* 0x000000004ba27220 */ /* 0x000fe20000410000 */
[C---:B---3--:R-:W-:Y:S01]  /*6910*/  FMUL.FTZ R187, R181.reuse, R64 ;  /* 0x00000040b5bb7220 */ /* 0x048fe20000410000 */
[----:B------:R-:W-:Y:S01]  /*6920*/  FMUL.FTZ R245, R182, R180 ;  /* 0x000000b4b6f57220 */ /* 0x000fe20000410000 */
[----:B------:R-:W-:Y:S01]  /*6930*/  FFMA.FTZ R65, R181, R65, R132 ;  /* 0x00000041b5417223 */ /* 0x000fe20000010084 */
[----:B------:R-:W2:Y:S01]  /*6940*/  MUFU.EX2 R188, R188 ;  /* 0x000000bc00bc7308 */ /* 0x000ea20000000800 */
[----:B------:R-:W-:Y:S01]  /*6950*/  SHF.L.U32 R154, R223, 0x10, RZ ;  /* 0x00000010df9a7819 */ /* 0x000fe200000006ff */
[----:B------:R-:W-:Y:S01]  /*6960*/  FMUL.FTZ R167, R74, R159 ;  /* 0x0000009f4aa77220 */ /* 0x000fe20000410000 */
[----:B------:R-:W-:Y:S01]  /*6970*/  FMUL.FTZ R187, R148, R187 ;  /* 0x000000bb94bb7220 */ /* 0x000fe20000410000 */
[----:B------:R-:W-:-:S02]  /*6980*/  IMAD.U32 R164, R164, 0x10000, RZ ;  /* 0x00010000a4a47824 */ /* 0x000fc400078e00ff */
[----:B------:R-:W-:Y:S01]  /*6990*/  FMUL.FTZ R203, R157, R162 ;  /* 0x000000a29dcb7220 */ /* 0x000fe20000410000 */
[----:B------:R-:W-:Y:S01]  /*69a0*/  FFMA.FTZ R65, R148, R65, R245 ;  /* 0x0000004194417223 */ /* 0x000fe200000100f5 */
[----:B------:R-:W3:Y:S01]  /*69b0*/  MUFU.EX2 R189, R189 ;  /* 0x000000bd00bd7308 */ /* 0x000ee20000000800 */
[----:B------:R-:W-:Y:S01]  /*69c0*/  SHF.L.U32 R171, R171, 0x10, RZ ;  /* 0x00000010abab7819 */ /* 0x000fe200000006ff */
[----:B------:R-:W-:Y:S02]  /*69d0*/  IMAD.U32 R151, R222, 0x10000, RZ ;  /* 0x00010000de977824 */ /* 0x000fe400078e00ff */
[----:B------:R-:W-:Y:S01]  /*69e0*/  FMUL.FTZ R174, R73, R154 ;  /* 0x0000009a49ae7220 */ /* 0x000fe20000410000 */
[----:B0-----:R-:W-:Y:S01]  /*69f0*/  FMUL.FTZ R64, R190, R187 ;  /* 0x000000bbbe407220 */ /* 0x001fe20000410000 */
[----:B------:R-:W-:Y:S01]  /*6a00*/  FMUL.FTZ R198, R164, R167 ;  /* 0x000000a7a4c67220 */ /* 0x000fe20000410000 */
[----:B------:R-:W-:Y:S01]  /*6a10*/  FFMA.FTZ R65, R190, R65, R203 ;  /* 0x00000041be417223 */ /* 0x000fe200000100cb */
[----:B------:R-:W-:Y:S01]  /*6a20*/  FMUL.FTZ R149, R72, R151 ;  /* 0x0000009748957220 */ /* 0x000fe20000410000 */
[----:B-1----:R-:W-:Y:S01]  /*6a30*/  FMUL.FTZ R187, R191, R64 ;  /* 0x00000040bfbb7220 */ /* 0x002fe20000410000 */
[----:B------:R-:W-:-:S02]  /*6a40*/  IMAD.U32 R150, R150, 0x10000, RZ ;  /* 0x0001000096967824 */ /* 0x000fc400078e00ff */
[----:B------:R-:W-:Y:S01]  /*6a50*/  FMUL.FTZ R201, R171, R174 ;  /* 0x000000aeabc97220 */ /* 0x000fe20000410000 */
[----:B------:R-:W-:Y:S01]  /*6a60*/  FFMA.FTZ R65, R191, R65, R198 ;  /* 0x00000041bf417223 */ /* 0x000fe200000100c6 */
[----:B--2---:R-:W-:Y:S01]  /*6a70*/  FMUL.FTZ R64, R188, R187 ;  /* 0x000000bbbc407220 */ /* 0x004fe20000410000 */
[----:B------:R-:W-:Y:S01]  /*6a80*/  FMUL.FTZ R196, R150, R149 ;  /* 0x0000009596c47220 */ /* 0x000fe20000410000 */
[----:B------:R-:W-:Y:S01]  /*6a90*/  BSSY B0, `(.L_x_4796) ;  /* 0x0000011000007945 */ /* 0x000fe20003800000 */
[----:B------:R-:W-:Y:S01]  /*6aa0*/  FFMA.FTZ R65, R188, R65, R201 ;  /* 0x00000041bc417223 */ /* 0x000fe200000100c9 */
[C---:B------:R-:W-:Y:S01]  /*6ab0*/  ISETP.GT.U32.AND P2, PT, R146.reuse, 0x1f, PT ;  /* 0x0000001f9200780c */ /* 0x040fe20003f44070 */
[----:B------:R-:W-:Y:S02]  /*6ac0*/  IMAD R187, R146, 0x8, R88 ;  /* 0x0000000892bb7824 */ /* 0x000fe400078e0258 */
[C---:B---3--:R-:W-:Y:S01]  /*6ad0*/  FMUL.FTZ R64, R189.reuse, R64 ;  /* 0x00000040bd407220 */ /* 0x048fe20000410000 */
[----:B------:R-:W-:Y:S01]  /*6ae0*/  FFMA.FTZ R65, R189, R65, R196 ;  /* 0x00000041bd417223 */ /* 0x000fe200000100c4 */
[----:B----4-:R-:W-:Y:S08]  /*6af0*/  @P0 BRA `(.L_x_4797) ;  /* 0x0000000000280947 */ /* 0x010ff00003800000 */
[----:B------:R-:W-:Y:S02]  /*6b00*/  ISETP.NE.AND P0, PT, R117, R251, PT ;  /* 0x000000fb7500720c */ /* 0x000fe40003f05270 */
[----:B------:R-:W-:-:S11]  /*6b10*/  MOV R186, 0x3f800000 ;  /* 0x3f80000000ba7802 */ /* 0x000fd60000000f00 */
[----:B------:R-:W-:Y:S05]  /*6b20*/  @!P0 BRA `(.L_x_4797) ;  /* 0x00000000001c8947 */ /* 0x000fea0003800000 */
[----:B------:R-:W-:-:S05]  /*6b30*/  VIADD R193, R251, -UR6 ;  /* 0x80000006fbc17c36 */ /* 0x000fca0008000000 */
[----:B------:R-:W-:-:S04]  /*6b40*/  LEA.HI R186, R193, R193, RZ, 0x1 ;  /* 0x000000c1c1ba7211 */ /* 0x000fc800078f08ff */
[----:B------:R-:W-:-:S04]  /*6b50*/  LOP3.LUT R186, R186, 0xfffffe, RZ, 0xc0, !PT ;  /* 0x00fffffebaba7812 */ /* 0x000fc800078ec0ff */
[----:B------:R-:W-:-:S05]  /*6b60*/  IADD3 R186, -R186, R193, RZ ;  /* 0x000000c1baba7210 */ /* 0x000fca0007ffe1ff */
[----:B------:R-:W-:-:S05]  /*6b70*/  IMAD R193, R186, 0x100, R17 ;  /* 0x00000100bac17824 */ /* 0x000fca00078e0211 */
[----:B------:R-:W-:-:S05]  /*6b80*/  LEA R193, R193, R88, 0x2 ;  /* 0x00000058c1c17211 */ /* 0x000fca00078e10ff */
[----:B------:R0:W1:Y:S02]  /*6b90*/  LDS R186, [R193+0x35c0] ;  /* 0x0035c000c1ba7984 */ /* 0x0000640000000800 */
.L_x_4797:
[----:B------:R-:W-:Y:S05]  /*6ba0*/  BSYNC B0 ;  /* 0x0000000000007941 */ /* 0x000fea0003800000 */
.L_x_4796:
[----:B0-----:R-:W-:Y:S01]  /*6bb0*/  SHF.L.U32 R193, R178, 0x10, RZ ;  /* 0x00000010b2c17819 */ /* 0x001fe200000006ff */
[----:B------:R-:W-:Y:S01]  /*6bc0*/  IMAD.U32 R178, R177, 0x10000, RZ ;  /* 0x00010000b1b27824 */ /* 0x000fe200078e00ff */
[----:B------:R-:W-:Y:S01]  /*6bd0*/  SHF.L.U32 R177, R176, 0x10, RZ ;  /* 0x00000010b0b17819 */ /* 0x000fe200000006ff */
[----:B------:R-:W-:Y:S01]  /*6be0*/  IMAD.U32 R176, R175, 0x10000, RZ ;  /* 0x00010000afb07824 */ /* 0x000fe200078e00ff */
[----:B------:R-:W-:Y:S01]  /*6bf0*/  SHF.L.U32 R195, R165, 0x10, RZ ;  /* 0x00000010a5c37819 */ /* 0x000fe200000006ff */
        /* <DEDUP_REMOVED lines=12> */
[----:B0-----:R-:W-:Y:S02]  /*6cc0*/  IMAD.U32 R64, R161, 0x10000, RZ ;  /* 0x00010000a1407824 */ /* 0x001fe400078e00ff */
        /* <DEDUP_REMOVED lines=17> */
[----:B------:R-:W-:Y:S01]  /*6de0*/  IMAD.IADD R133, R239, 0x1, R88 ;  /* 0x00000001ef857824 */ /* 0x000fe200078e0258 */
        /* <DEDUP_REMOVED lines=27> */
.L_x_4861:
[----:B------:R-:W-:Y:S01]  /*6fa0*/  ISETP.GE.AND P0, PT, R145, 0x10, PT ;  /* 0x000000109100780c */ /* 0x000fe20003f06270 */
[----:B------:R-:W-:-:S12]  /*6fb0*/  UMOV UR11, 0xffffffff ;  /* 0xffffffff000b7882 */ /* 0x000fd80000000000 */
[C---:B0-2---:R-:W-:Y:S01]  /*6fc0*/  @P0 FFMA.FTZ R67, R66.reuse, R184, R67 ;  /* 0x000000b842430223 */ /* 0x045fe20000010043 */
[----:B---3--:R-:W-:Y:S01]  /*6fd0*/  @P0 FMUL.FTZ R66, R66, R71 ;  /* 0x0000004742420220 */ /* 0x008fe20000410000 */
[----:B------:R-:W-:Y:S06]  /*6fe0*/  BRA.DIV UR11, `(.L_x_4800) ;  /* 0x000000460be87947 */ /* 0x000fec000b800000 */
.L_x_4864:
[----:B------:R-:W-:-:S03]  /*6ff0*/  UMOV UR11, 0xffffffff ;  /* 0xffffffff000b7882 */ /* 0x000fc60000000000 */
[----:B------:R-:W-:Y:S05]  /*7000*/  BRA.DIV UR11, `(.L_x_4801) ;  /* 0x0000004a0b087947 */ /* 0x000fea000b800000 */
.L_x_4867:
[----:B------:R-:W-:-:S03]  /*7010*/  UMOV UR11, 0xffffffff ;  /* 0xffffffff000b7882 */ /* 0x000fc60000000000 */
[----:B------:R-:W-:Y:S05]  /*7020*/  BRA.DIV UR11, `(.L_x_4802) ;  /* 0x0000004a0b287947 */ /* 0x000fea000b800000 */
[----:B------:R-:W0:Y:S04]  /*7030*/  SHFL.UP PT, R66, R66, 0x1, RZ ;  /* 0x0420000042427989 */ /* 0x000e2800000e00ff */
[----:B------:R-:W2:Y:S04]  /*7040*/  SHFL.UP PT, R67, R67, 0x1, RZ ;  /* 0x0420000043437989 */ /* 0x000ea800000e00ff */
[----:B-----5:R-:W3:Y:S04]  /*7050*/  SHFL.IDX PT, R68, R68, RZ, 0x1f ;  /* 0x00001fff44447589 */ /* 0x020ee800000e0000 */
[----:B------:R-:W4:Y:S02]  /*7060*/  SHFL.IDX PT, R69, R69, RZ, 0x1f ;  /* 0x00001fff45457589 */ /* 0x000f2400000e0000 */
.L_x_4873:
[C---:B0-2-4-:R-:W-:Y:S01]  /*7070*/  @P1 FFMA.FTZ R69, R66.reuse, R69, R67 ;  /* 0x0000004542451223 */ /* 0x055fe20000010043 */
[----:B---3--:R-:W-:-:S03]  /*7080*/  @P1 FMUL.FTZ R68, R66, R68 ;  /* 0x0000004442441220 */ /* 0x008fc60000410000 */
[C---:B------:R-:W-:Y:S01]  /*7090*/  FFMA.FTZ R71, R64.reuse, R69, R65 ;  /* 0x0000004540477223 */ /* 0x040fe20000010041 */
[----:B------:R-:W-:-:S05]  /*70a0*/  FMUL.FTZ R70, R64, R68 ;  /* 0x0000004440467220 */ /* 0x000fca0000410000 */
[----:B------:R0:W-:Y:S02]  /*70b0*/  STS.128 [R133+0x31b0], R68 ;  /* 0x0031b04485007388 */ /* 0x0001e40000000c00 */
.L_x_4798:
        /* <DEDUP_REMOVED lines=16> */
[----:B------:R-:W-:Y:S01]  /*71c0*/  @!P0 LEA R66, R17, R88, 0x3 ;  /* 0x0000005811428211 */ /* 0x000fe200078e18ff */
[----:B------:R-:W1:Y:S01]  /*71d0*/  LDS R64, [R187+0x31b4] ;  /* 0x0031b400bb407984 */ /* 0x000e620000000800 */
[C---:B------:R-:W-:Y:S01]  /*71e0*/  FMUL.FTZ R67, R172.reuse, R67 ;  /* 0x00000043ac437220 */ /* 0x040fe20000410000 */
        /* <DEDUP_REMOVED lines=10> */
[----:B------:R-:W-:-:S03]  /*7290*/  FMUL.FTZ R64, R152, R67 ;  /* 0x0000004398407220 */ /* 0x000fc60000410000 */
[----:B------:R-:W-:Y:S01]  /*72a0*/  FFMA.FTZ R184, R160, R183, R131 ;  /* 0x000000b7a0b87223 */ /* 0x000fe20000010083 */
[----:B------:R-:W-:Y:S01]  /*72b0*/  FMUL.FTZ R67, R153, R64 ;  /* 0x0000004099437220 */ /* 0x000fe20000410000 */
[----:B------:R-:W-:Y:S02]  /*72c0*/  HFMA2.MMA R131, -RZ, RZ, 0, 0 ;  /* 0x00000000ff837435 */ /* 0x000fe400000001ff */
[----:B------:R-:W-:Y:S01]  /*72d0*/  FFMA.FTZ R185, R158, R184, R185 ;  /* 0x000000b89eb97223 */ /* 0x000fe200000100b9 */
[----:B------:R-:W-:-:S03]  /*72e0*/  FMUL.FTZ R64, R168, R67 ;  /* 0x00000043a8407220 */ /* 0x000fc60000410000 */
[----:B0-----:R-:W-:Y:S01]  /*72f0*/  FFMA.FTZ R133, R163, R185, R130 ;  /* 0x000000b9a3857223 */ /* 0x001fe20000010082 */
[----:B------:R-:W-:Y:S01]  /*7300*/  FMUL.FTZ R67, R155, R64 ;  /* 0x000000409b437220 */ /* 0x000fe20000410000 */
[----:B------:R-:W-:Y:S02]  /*7310*/  IMAD.MOV.U32 R130, RZ, RZ, 0x3f800000 ;  /* 0x3f800000ff827424 */ /* 0x000fe400078e00ff */
[C---:B------:R-:W-:Y:S01]  /*7320*/  FFMA.FTZ R134, R156.reuse, R133, R135 ;  /* 0x000000859c867223 */ /* 0x040fe20000010087 */
[----:B------:R-:W-:-:S03]  /*7330*/  FMUL.FTZ R64, R156, R67 ;  /* 0x000000439c407220 */ /* 0x000fc60000410000 */
[----:B------:R-:W-:Y:S01]  /*7340*/  FFMA.FTZ R135, R155, R134, R206 ;  /* 0x000000869b877223 */ /* 0x000fe200000100ce */
[----:B------:R-:W-:Y:S01]  /*7350*/  FMUL.FTZ R67, R163, R64 ;  /* 0x00000040a3437220 */ /* 0x000fe20000410000 */
[----:B------:R0:W1:Y:S02]  /*7360*/  @!P0 LDS.64 R130, [R66+0x3ec0] ;  /* 0x003ec00042828984 */ /* 0x0000640000000a00 */
[----:B------:R-:W-:Y:S01]  /*7370*/  FFMA.FTZ R217, R168, R135, R217 ;  /* 0x00000087a8d97223 */ /* 0x000fe200000100d9 */
[----:B------:R-:W-:-:S03]  /*7380*/  FMUL.FTZ R67, R158, R67 ;  /* 0x000000439e437220 */ /* 0x000fc60000410000 */
        /* <DEDUP_REMOVED lines=51> */
.L_x_4890:
        /* <DEDUP_REMOVED lines=9> */
.L_x_4803:
[----:B------:R-:W-:Y:S05]  /*7750*/  WARPSYNC.ALL ;  /* 0x0000000000007948 */ /* 0x000fea0003800000 */
[----:B------:R-:W-:Y:S01]  /*7760*/  BAR.SYNC.DEFER_BLOCKING 0x0 ;  /* 0x0000000000007b1d */ /* 0x000fe20000010000 */
[----:B------:R-:W-:Y:S01]  /*7770*/  ISETP.NE.AND P6, PT, R146, RZ, PT ;  /* 0x000000ff9200720c */ /* 0x000fe20003fc5270 */
[----:B------:R-:W-:Y:S01]  /*7780*/  FFMA.FTZ R179, R2, -R179, R132 ;  /* 0x800000b302b37223 */ /* 0x000fe20000010084 */
[C---:B------:R-:W-:Y:S01]  /*7790*/  VIADD R205, R146.reuse, 0x340 ;  /* 0x0000034092cd7836 */ /* 0x040fe20000000000 */
[C---:B------:R-:W-:Y:S01]  /*77a0*/  IADD3 R203, R146.reuse, 0x300, RZ ;  /* 0x0000030092cb7810 */ /* 0x040fe20007ffe0ff */
[C---:B------:R-:W-:Y:S01]  /*77b0*/  VIADD R209, R146.reuse, 0x3c0 ;  /* 0x000003c092d17836 */ /* 0x040fe20000000000 */
[----:B------:R-:W-:Y:S01]  /*77c0*/  IADD3 R207, R146, 0x380, RZ ;  /* 0x0000038092cf7810 */ /* 0x000fe20007ffe0ff */
[----:B------:R-:W-:Y:S01]  /*77d0*/  BSSY B0, `(.L_x_4805) ;  /* 0x000011d000007945 */ /* 0x000fe20003800000 */
[----:B------:R-:W-:-:S02]  /*77e0*/  LEA.HI.SX32 R205, R205, R146, 0x1b ;  /* 0x00000092cdcd7211 */ /* 0x000fc400078fdaff */
[-C--:B------:R-:W-:Y:S02]  /*77f0*/  LEA.HI.SX32 R209, R209, R146.reuse, 0x1b ;  /* 0x00000092d1d17211 */ /* 0x080fe400078fdaff */
[-C--:B------:R-:W-:Y:S02]  /*7800*/  LEA.HI.SX32 R203, R203, R146.reuse, 0x1b ;  /* 0x00000092cbcb7211 */ /* 0x080fe400078fdaff */
[----:B------:R-:W-:Y:S01]  /*7810*/  LEA.HI.SX32 R207, R207, R146, 0x1b ;  /* 0x00000092cfcf7211 */ /* 0x000fe200078fdaff */
[----:B-1----:R-:W-:Y:S01]  /*7820*/  IMAD R196, R209, 0x4, R88 ;  /* 0x00000004d1c47824 */ /* 0x002fe200078e0258 */
[----:B0-----:R-:W0:Y:S02]  /*7830*/  LDS R64, [R187+0x33c4] ;  /* 0x0033c400bb407984 */ /* 0x001e240000000800 */
[----:B0-----:R-:W-:Y:S01]  /*7840*/  FFMA.FTZ R199, R64, R186, R199 ;  /* 0x000000ba40c77223 */ /* 0x001fe200000100c7 */
[----:B------:R-:W-:Y:S01]  /*7850*/  FFMA.FTZ R64, R150, -R149, R249 ;  /* 0x8000009596407223 */ /* 0x000fe200000100f9 */
[----:B------:R-:W-:Y:S01]  /*7860*/  @!P6 LEA R186, R17, R88, 0x3 ;  /* 0x0000005811bae211 */ /* 0x000fe200078e18ff */
[----:B------:R-:W-:Y:S01]  /*7870*/  FMUL.FTZ R249, R48, R249 ;  /* 0x000000f930f97220 */ /* 0x000fe20000410000 */
[-C--:B------:R-:W-:Y:S01]  /*7880*/  FFMA.FTZ R194, R189, R199.reuse, R194 ;  /* 0x000000c7bdc27223 */ /* 0x080fe200000100c2 */
[-C--:B------:R-:W-:Y:S01]  /*7890*/  FMUL.FTZ R71, R16, R199.reuse ;  /* 0x000000c710477220 */ /* 0x080fe20000410000 */
[-C--:B------:R-:W-:Y:S01]  /*78a0*/  FMUL.FTZ R70, R72, R199.reuse ;  /* 0x000000c748467220 */ /* 0x080fe20000410000 */
[----:B------:R-:W-:Y:S01]  /*78b0*/  FMUL.FTZ R67, R150, R199 ;  /* 0x000000c796437220 */ /* 0x000fe20000410000 */
[----:B-----5:R-:W-:Y:S01]  /*78c0*/  FFMA.FTZ R69, R188, R194, R197 ;  /* 0x000000c2bc457223 */ /* 0x020fe200000100c5 */
[C---:B------:R-:W-:Y:S01]  /*78d0*/  FMUL.FTZ R66, R64.reuse, R71 ;  /* 0x0000004740427220 */ /* 0x040fe20000410000 */
[----:B------:R-:W-:Y:S01]  /*78e0*/  FMUL.FTZ R150, R64, R70 ;  /* 0x0000004640967220 */ /* 0x000fe20000410000 */
[----:B------:R-:W-:Y:S01]  /*78f0*/  FFMA.FTZ R34, R72, R67, R34 ;  /* 0x0000004348227223 */ /* 0x000fe20000010022 */
[----:B------:R-:W-:Y:S01]  /*7900*/  FFMA.FTZ R192, R191, R69, R192 ;  /* 0x00000045bfc07223 */ /* 0x000fe200000100c0 */
[----:B------:R-:W-:Y:S01]  /*7910*/  FFMA.FTZ R64, R171, -R174, R248 ;  /* 0x800000aeab407223 */ /* 0x000fe200000100f8 */
[----:B------:R0:W-:Y:S02]  /*7920*/  @!P6 STS.64 [R186+0x3ec0], R130 ;  /* 0x003ec082ba00e388 */ /* 0x0001e40000000a00 */
[----:B------:R-:W-:-:S04]  /*7930*/  FFMA.FTZ R65, R190, R192, R195 ;  /* 0x000000c0be417223 */ /* 0x000fc800000100c3 */
[----:B------:R-:W-:-:S04]  /*7940*/  FFMA.FTZ R148, R148, R65, R193 ;  /* 0x0000004194947223 */ /* 0x000fc800000100c1 */
[----:B------:R-:W-:Y:S01]  /*7950*/  FFMA.FTZ R149, R181, R148, R178 ;  /* 0x00000094b5957223 */ /* 0x000fe200000100b2 */
[----:B------:R-:W-:Y:S01]  /*7960*/  LEA.HI.SX32 R181, R239, R239, 0x1b ;  /* 0x000000efefb57211 */ /* 0x000fe200078fdaff */
[----:B0-----:R-:W-:Y:S01]  /*7970*/  FMUL.FTZ R131, R16, R69 ;  /* 0x0000004510837220 */ /* 0x001fe20000410000 */
[----:B------:R-:W-:-:S03]  /*7980*/  FMUL.FTZ R130, R157, R192 ;  /* 0x000000c09d827220 */ /* 0x000fc60000410000 */
[----:B------:R-:W-:Y:S02]  /*7990*/  IMAD R68, R181, 0x4, R88 ;  /* 0x00000004b5447824 */ /* 0x000fe400078e0258 */
[C---:B------:R-:W-:Y:S01]  /*79a0*/  FMUL.FTZ R181, R151.reuse, R70 ;  /* 0x0000004697b57220 */ /* 0x040fe20000410000 */
[----:B------:R-:W-:Y:S01]  /*79b0*/  FFMA.FTZ R70, R151, R67, R66 ;  /* 0x0000004397467223 */ /* 0x000fe20000010042 */
[----:B------:R-:W-:Y:S01]  /*79c0*/  FFMA.FTZ R151, R172, R149, R177 ;  /* 0x00000095ac977223 */ /* 0x000fe200000100b1 */
[-C--:B------:R-:W-:Y:S01]  /*79d0*/  FMUL.FTZ R67, R16, R194.reuse ;  /* 0x000000c210437220 */ /* 0x080fe20000410000 */
[-C--:B------:R-:W-:Y:S01]  /*79e0*/  FMUL.FTZ R66, R171, R194.reuse ;  /* 0x000000c2ab427220 */ /* 0x080fe20000410000 */
[----:B------:R-:W-:Y:S01]  /*79f0*/  FADD.FTZ R33, R70, R33 ;  /* 0x0000002146217221 */ /* 0x000fe20000010000 */
[----:B------:R-:W-:Y:S01]  /*7a00*/  FFMA.FTZ R152, R152, R151, R175 ;  /* 0x0000009798987223 */ /* 0x000fe200000100af */
[----:B------:R-:W-:Y:S01]  /*7a10*/  FMUL.FTZ R71, R64, R67 ;  /* 0x0000004340477220 */ /* 0x000fe20000410000 */
[C---:B------:R-:W-:Y:S01]  /*7a20*/  FMUL.FTZ R67, R73.reuse, R194 ;  /* 0x000000c249437220 */ /* 0x040fe20000410000 */
[----:B------:R-:W-:Y:S01]  /*7a30*/  FFMA.FTZ R35, R73, R66, R35 ;  /* 0x0000004249237223 */ /* 0x000fe20000010023 */
[----:B------:R-:W-:Y:S01]  /*7a40*/  FFMA.FTZ R153, R153, R152, R176 ;  /* 0x0000009899997223 */ /* 0x000fe200000100b0 */
[C---:B------:R-:W-:Y:S01]  /*7a50*/  FFMA.FTZ R171, R154.reuse, R66, R71 ;  /* 0x000000429aab7223 */ /* 0x040fe20000010047 */
[----:B------:R-:W-:Y:S01]  /*7a60*/  FMUL.FTZ R175, R154, R67 ;  /* 0x000000439aaf7220 */ /* 0x000fe20000410000 */
[----:B------:R-:W-:Y:S01]  /*7a70*/  FFMA.FTZ R66, R164, -R167, R247 ;  /* 0x800000a7a4427223 */ /* 0x000fe200000100f7 */
[----:B------:R-:W-:Y:S01]  /*7a80*/  FFMA.FTZ R154, R168, R153, R173 ;  /* 0x00000099a89a7223 */ /* 0x000fe200000100ad */
[-C--:B------:R-:W-:Y:S01]  /*7a90*/  FMUL.FTZ R71, R164, R69.reuse ;  /* 0x00000045a4477220 */ /* 0x080fe20000410000 */
[----:B------:R-:W-:Y:S01]  /*7aa0*/  FMUL.FTZ R69, R74, R69 ;  /* 0x000000454a457220 */ /* 0x000fe20000410000 */
[----:B------:R-:W-:Y:S01]  /*7ab0*/  FMUL.FTZ R70, R66, R131 ;  /* 0x0000008342467220 */ /* 0x000fe20000410000 */
[----:B------:R-:W-:Y:S01]  /*7ac0*/  FFMA.FTZ R155, R155, R154, R170 ;  /* 0x0000009a9b9b7223 */ /* 0x000fe200000100aa */
[----:B------:R-:W-:Y:S01]  /*7ad0*/  FMUL.FTZ R131, R16, R192 ;  /* 0x000000c010837220 */ /* 0x000fe20000410000 */
[-C--:B------:R-:W-:Y:S01]  /*7ae0*/  FFMA.FTZ R36, R74, R71.reuse, R36 ;  /* 0x000000474a247223 */ /* 0x080fe20000010024 */
[----:B------:R-:W-:Y:S01]  /*7af0*/  FFMA.FTZ R164, R159, R71, R70 ;  /* 0x000000479fa47223 */ /* 0x000fe20000010046 */
[----:B------:R-:W-:Y:S01]  /*7b00*/  FFMA.FTZ R156, R156, R155, R169 ;  /* 0x0000009b9c9c7223 */ /* 0x000fe200000100a9 */
[----:B------:R-:W-:Y:S01]  /*7b10*/  FFMA.FTZ R70, R157, -R162, R246 ;  /* 0x800000a29d467223 */ /* 0x000fe200000100f6 */
[----:B------:R-:W-:Y:S01]  /*7b20*/  FMUL.FTZ R71, R75, R192 ;  /* 0x000000c04b477220 */ /* 0x000fe20000410000 */
[----:B------:R-:W-:Y:S01]  /*7b30*/  FMUL.FTZ R167, R159, R69 ;  /* 0x000000459fa77220 */ /* 0x000fe20000410000 */
[----:B------:R-:W-:Y:S01]  /*7b40*/  FFMA.FTZ R157, R163, R156, R166 ;  /* 0x0000009ca39d7223 */ /* 0x000fe200000100a6 */
[----:B------:R-:W-:Y:S01]  /*7b50*/  FMUL.FTZ R131, R70, R131 ;  /* 0x0000008346837220 */ /* 0x000fe20000410000 */
[----:B------:R-:W-:Y:S01]  /*7b60*/  FMUL.FTZ R169, R0, R71 ;  /* 0x0000004700a97220 */ /* 0x000fe20000410000 */
[----:B------:R-:W-:-:S02]  /*7b70*/  IMAD.U32 R162, R97, 0x10000, RZ ;  /* 0x0001000061a27824 */ /* 0x000fc400078e00ff */
[----:B------:R-:W-:Y:S01]  /*7b80*/  FFMA.FTZ R158, R158, R157, R165 ;  /* 0x0000009d9e9e7223 */ /* 0x000fe200000100a5 */
[-C--:B------:R-:W-:Y:S01]  /*7b90*/  FFMA.FTZ R159, R0, R130.reuse, R131 ;  /* 0x00000082009f7223 */ /* 0x080fe20000010083 */
[----:B------:R-:W-:Y:S01]  /*7ba0*/  FFMA.FTZ R37, R75, R130, R37 ;  /* 0x000000824b257223 */ /* 0x000fe20000010025 */
[----:B------:R0:W-:Y:S01]  /*7bb0*/  STS [R68+0x10b0], R169 ;  /* 0x0010b0a944007388 */ /* 0x0001e20000000800 */
[----:B------:R-:W-:Y:S01]  /*7bc0*/  FFMA.FTZ R160, R160, R158, R161 ;  /* 0x0000009ea0a07223 */ /* 0x000fe200000100a1 */
[----:B------:R-:W-:Y:S01]  /*7bd0*/  SHF.L.U32 R161, R98, 0x10, RZ ;  /* 0x0000001062a17819 */ /* 0x000fe200000006ff */
[----:B------:R-:W-:Y:S01]  /*7be0*/  FADD.FTZ R31, R164, R31 ;  /* 0x0000001fa41f7221 */ /* 0x000fe20000010000 */
[----:B------:R-:W-:Y:S01]  /*7bf0*/  SHF.L.U32 R163, R96, 0x10, RZ ;  /* 0x0000001060a37819 */ /* 0x000fe200000006ff */
[----:B------:R-:W-:Y:S01]  /*7c00*/  FMUL.FTZ R130, R87, R160 ;  /* 0x000000a057827220 */ /* 0x000fe20000410000 */
[----:B------:R-:W-:Y:S02]  /*7c10*/  IMAD.U32 R164, R95, 0x10000, RZ ;  /* 0x000100005fa47824 */ /* 0x000fe400078e00ff */
[----:B------:R-:W-:Y:S01]  /*7c20*/  FMUL.FTZ R0, R87, R161 ;  /* 0x000000a157007220 */ /* 0x000fe20000410000 */
[C---:B------:R-:W-:Y:S01]  /*7c30*/  FMUL.FTZ R131, R86.reuse, R158 ;  /* 0x0000009e56837220 */ /* 0x040fe20000410000 */
[----:B------:R-:W-:Y:S01]  /*7c40*/  FMUL.FTZ R170, R85, R163 ;  /* 0x000000a355aa7220 */ /* 0x000fe20000410000 */
[----:B0-----:R-:W-:Y:S01]  /*7c50*/  FMUL.FTZ R169, R86, R162 ;  /* 0x000000a256a97220 */ /* 0x001fe20000410000 */
[----:B------:R-:W-:Y:S01]  /*7c60*/  FFMA.FTZ R0, R12, -R0, R183 ;  /* 0x800000000c007223 */ /* 0x000fe200000100b7 */
[----:B------:R-:W-:Y:S01]  /*7c70*/  SHF.L.U32 R165, R94, 0x10, RZ ;  /* 0x000000105ea57819 */ /* 0x000fe200000006ff */
[----:B------:R-:W-:Y:S01]  /*7c80*/  FMUL.FTZ R174, R84, R164 ;  /* 0x000000a454ae7220 */ /* 0x000fe20000410000 */
[----:B------:R-:W-:Y:S01]  /*7c90*/  FFMA.FTZ R169, R11, -R169, R184 ;  /* 0x800000a90ba97223 */ /* 0x000fe200000100b8 */
[----:B------:R-:W-:Y:S01]  /*7ca0*/  FFMA.FTZ R172, R0, R130, RZ ;  /* 0x0000008200ac7223 */ /* 0x000fe200000100ff */
[----:B------:R-:W-:Y:S01]  /*7cb0*/  FFMA.FTZ R170, R10, -R170, R185 ;  /* 0x800000aa0aaa7223 */ /* 0x000fe200000100b9 */
[----:B------:R-:W-:Y:S01]  /*7cc0*/  FMUL.FTZ R186, R85, R157 ;  /* 0x0000009d55ba7220 */ /* 0x000fe20000410000 */
[----:B------:R0:W-:Y:S01]  /*7cd0*/  STS [R68+0x10b8], R175 ;  /* 0x0010b8af44007388 */ /* 0x0001e20000000800 */
[----:B------:R-:W-:Y:S01]  /*7ce0*/  FFMA.FTZ R173, R169, R131, R172 ;  /* 0x00000083a9ad7223 */ /* 0x000fe200000100ac */
[----:B------:R-:W-:Y:S01]  /*7cf0*/  FADD.FTZ R32, R171, R32 ;  /* 0x00000020ab207221 */ /* 0x000fe20000010000 */
[----:B------:R-:W-:-:S02]  /*7d00*/  IMAD.U32 R166, R93, 0x10000, RZ ;  /* 0x000100005da67824 */ /* 0x000fc400078e00ff */
[----:B------:R-:W-:Y:S01]  /*7d10*/  FFMA.FTZ R171, R9, -R174, R133 ;  /* 0x800000ae09ab7223 */ /* 0x000fe20000010085 */
[----:B------:R-:W-:Y:S01]  /*7d20*/  FMUL.FTZ R187, R84, R156 ;  /* 0x0000009c54bb7220 */ /* 0x000fe20000410000 */
[----:B------:R-:W-:Y:S01]  /*7d30*/  FFMA.FTZ R174, R170, R186, R173 ;  /* 0x000000baaaae7223 */ /* 0x000fe200000100ad */
[----:B------:R1:W-:Y:S01]  /*7d40*/  STS [R68+0x10b4], R167 ;  /* 0x0010b4a744007388 */ /* 0x0003e20000000800 */
[C---:B------:R-:W-:Y:S01]  /*7d50*/  FMUL.FTZ R176, R82.reuse, R166 ;  /* 0x000000a652b07220 */ /* 0x040fe20000410000 */
[----:B------:R-:W-:Y:S02]  /*7d60*/  IMAD.U32 R168, R91, 0x10000, RZ ;  /* 0x000100005ba87824 */ /* 0x000fe400078e00ff */
[----:B0-----:R-:W-:Y:S01]  /*7d70*/  FMUL.FTZ R175, R83, R165 ;  /* 0x000000a553af7220 */ /* 0x001fe20000410000 */
[----:B------:R0:W-:Y:S01]  /*7d80*/  STS [R68+0x10bc], R181 ;  /* 0x0010bcb544007388 */ /* 0x0001e20000000800 */
[----:B------:R-:W-:Y:S01]  /*7d90*/  FFMA.FTZ R173, R7, -R176, R135 ;  /* 0x800000b007ad7223 */ /* 0x000fe20000010087 */
[----:B------:R-:W-:Y:S01]  /*7da0*/  FMUL.FTZ R188, R82, R154 ;  /* 0x0000009a52bc7220 */ /* 0x000fe20000410000 */
[----:B------:R-:W-:Y:S01]  /*7db0*/  FFMA.FTZ R172, R8, -R175, R134 ;  /* 0x800000af08ac7223 */ /* 0x000fe20000010086 */
[----:B------:R-:W-:Y:S01]  /*7dc0*/  FFMA.FTZ R175, R171, R187, R174 ;  /* 0x000000bbabaf7223 */ /* 0x000fe200000100ae */
[----:B------:R-:W-:Y:S01]  /*7dd0*/  FMUL.FTZ R178, R80, R168 ;  /* 0x000000a850b27220 */ /* 0x000fe20000410000 */
[----:B-1----:R-:W-:Y:S01]  /*7de0*/  SHF.L.U32 R167, R92, 0x10, RZ ;  /* 0x000000105ca77819 */ /* 0x002fe200000006ff */
[----:B------:R-:W-:Y:S01]  /*7df0*/  FMUL.FTZ R189, R81, R153 ;  /* 0x0000009951bd7220 */ /* 0x000fe20000410000 */
[----:B------:R-:W-:Y:S01]  /*7e00*/  FMUL.FTZ R191, R80, R152 ;  /* 0x0000009850bf7220 */ /* 0x000fe20000410000 */
[----:B------:R-:W-:Y:S01]  /*7e10*/  FMUL.FTZ R190, R79, R151 ;  /* 0x000000974fbe7220 */ /* 0x000fe20000410000 */
[----:B0-----:R-:W-:Y:S01]  /*7e20*/  FMUL.FTZ R181, R83, R155 ;  /* 0x0000009b53b57220 */ /* 0x001fe20000410000 */
[----:B------:R-:W-:Y:S01]  /*7e30*/  FMUL.FTZ R177, R81, R167 ;  /* 0x000000a751b17220 */ /* 0x000fe20000410000 */
[----:B------:R-:W-:Y:S01]  /*7e40*/  FMUL.FTZ R194, R78, R15 ;  /* 0x0000000f4ec27220 */ /* 0x000fe20000410000 */
[----:B------:R-:W-:Y:S01]  /*7e50*/  FMUL.FTZ R193, R168, R191 ;  /* 0x000000bfa8c17220 */ /* 0x000fe20000410000 */
[----:B------:R-:W-:Y:S01]  /*7e60*/  FFMA.FTZ R176, R172, R181, R175 ;  /* 0x000000b5acb07223 */ /* 0x000fe200000100af */
[----:B------:R-:W-:Y:S01]  /*7e70*/  FFMA.FTZ R174, R6, -R177, R217 ;  /* 0x800000b106ae7223 */ /* 0x000fe200000100d9 */
[----:B------:R-:W-:Y:S01]  /*7e80*/  SHF.L.U32 R175, R90, 0x10, RZ ;  /* 0x000000105aaf7819 */ /* 0x000fe200000006ff */
[----:B------:R-:W-:Y:S01]  /*7e90*/  FMUL.FTZ R192, R78, R149 ;  /* 0x000000954ec07220 */ /* 0x000fe20000410000 */
[----:B------:R-:W-:Y:S01]  /*7ea0*/  FFMA.FTZ R177, R173, R188, R176 ;  /* 0x000000bcadb17223 */ /* 0x000fe200000100b0 */
[----:B------:R-:W-:Y:S01]  /*7eb0*/  FFMA.FTZ R176, R5, -R178, R241 ;  /* 0x800000b205b07223 */ /* 0x000fe200000100f1 */
[----:B------:R0:W-:Y:S01]  /*7ec0*/  STS [R68+0x109c], R193 ;  /* 0x00109cc144007388 */ /* 0x0001e20000000800 */
[----:B------:R-:W-:Y:S01]  /*7ed0*/  FMUL.FTZ R195, R175, R190 ;  /* 0x000000beafc37220 */ /* 0x000fe20000410000 */
[----:B------:R-:W-:Y:S01]  /*7ee0*/  FFMA.FTZ R177, R174, R189, R177 ;  /* 0x000000bdaeb17223 */ /* 0x000fe200000100b1 */
[----:B------:R-:W-:Y:S01]  /*7ef0*/  FMUL.FTZ R197, R15, R192 ;  /* 0x000000c00fc57220 */ /* 0x000fe20000410000 */
[----:B------:R-:W-:Y:S01]  /*7f00*/  FMUL.FTZ R131, R162, R131 ;  /* 0x00000083a2837220 */ /* 0x000fe20000410000 */
[----:B------:R-:W-:Y:S01]  /*7f10*/  FMUL.FTZ R133, R60, R133 ;  /* 0x000000853c857220 */ /* 0x000fe20000410000 */
[----:B------:R-:W-:Y:S01]  /*7f20*/  FFMA.FTZ R178, R176, R191, R177 ;  /* 0x000000bfb0b27223 */ /* 0x000fe200000100b1 */
[----:B------:R-:W-:Y:S01]  /*7f30*/  FMUL.FTZ R177, R79, R175 ;  /* 0x000000af4fb17220 */ /* 0x000fe20000410000 */
[----:B------:R1:W-:Y:S01]  /*7f40*/  STS [R68+0x10a0], R195 ;  /* 0x0010a0c344007388 */ /* 0x0003e20000000800 */
[----:B------:R-:W-:Y:S01]  /*7f50*/  FMUL.FTZ R135, R58, R135 ;  /* 0x000000873a877220 */ /* 0x000fe20000410000 */
[----:B0-----:R-:W-:Y:S01]  /*7f60*/  FMUL.FTZ R193, R77, R148 ;  /* 0x000000944dc17220 */ /* 0x001fe20000410000 */
[----:B------:R-:W-:Y:S01]  /*7f70*/  FFMA.FTZ R177, R4, -R177, R243 ;  /* 0x800000b104b17223 */ /* 0x000fe200000100f3 */
[----:B------:R0:W-:Y:S01]  /*7f80*/  STS [R68+0x10a4], R197 ;  /* 0x0010a4c544007388 */ /* 0x0001e20000000800 */
[----:B------:R-:W-:Y:S01]  /*7f90*/  FMUL.FTZ R217, R57, R217 ;  /* 0x000000d939d97220 */ /* 0x000fe20000410000 */
[----:B------:R-:W-:Y:S01]  /*7fa0*/  FMUL.FTZ R199, R14, R193 ;  /* 0x000000c10ec77220 */ /* 0x000fe20000410000 */
[----:B------:R-:W-:Y:S01]  /*7fb0*/  FFMA.FTZ R191, R177, R190, R178 ;  /* 0x000000beb1bf7223 */ /* 0x000fe200000100b2 */
[----:B------:R-:W-:Y:S01]  /*7fc0*/  FFMA.FTZ R178, R3, -R194, R244 ;  /* 0x800000c203b27223 */ /* 0x000fe200000100f4 */
[-C--:B------:R-:W-:Y:S01]  /*7fd0*/  FMUL.FTZ R190, R76, R65.reuse ;  /* 0x000000414cbe7220 */ /* 0x080fe20000410000 */
[C---:B-1----:R-:W-:Y:S01]  /*7fe0*/  FFMA.FTZ R195, R182.reuse, -R180, R245 ;  /* 0x800000b4b6c37223 */ /* 0x042fe200000100f5 */
[-C--:B------:R-:W-:Y:S01]  /*7ff0*/  FMUL.FTZ R180, R182, R65.reuse ;  /* 0x00000041b6b47220 */ /* 0x080fe20000410000 */
        /* <DEDUP_REMOVED lines=14> */
[----:B0-----:R-:W-:Y:S01]  /*80e0*/  VIADD R197, R146, 0x240 ;  /* 0x0000024092c57836 */ /* 0x001fe20000000000 */
[----:B------:R0:W-:Y:S01]  /*80f0*/  STS [R68+0x10a8], R199 ;  /* 0x0010a8c744007388 */ /* 0x0001e20000000800 */
[----:B------:R-:W-:Y:S01]  /*8100*/  FFMA.FTZ R195, R66, R69, R195 ;  /* 0x0000004542c37223 */ /* 0x000fe200000100c3 */
[----:B------:R-:W-:Y:S01]  /*8110*/  FMUL.FTZ R69, R61, R185 ;  /* 0x000000b93d457220 */ /* 0x000fe20000410000 */
[----:B------:R-:W-:Y:S01]  /*8120*/  IADD3 R185, R146, 0x80, RZ ;  /* 0x0000008092b97810 */ /* 0x000fe20007ffe0ff */
[----:B------:R2:W-:Y:S01]  /*8130*/  STS [R68+0x1098], R193 ;  /* 0x001098c144007388 */ /* 0x0005e20000000800 */
[----:B------:R-:W-:Y:S01]  /*8140*/  FFMA.FTZ R182, R64, R67, R195 ;  /* 0x0000004340b67223 */ /* 0x000fe200000100c3 */
[C---:B-1----:R-:W-:Y:S01]  /*8150*/  VIADD R201, R146.reuse, 0x2c0 ;  /* 0x000002c092c97836 */ /* 0x042fe20000000000 */
[----:B------:R-:W-:Y:S01]  /*8160*/  IADD3 R195, R146, 0x200, RZ ;  /* 0x0000020092c37810 */ /* 0x000fe20007ffe0ff */
[----:B------:R1:W-:Y:S01]  /*8170*/  STS [R68+0x1094], R191 ;  /* 0x001094bf44007388 */ /* 0x0003e20000000800 */
[----:B------:R-:W-:Y:S01]  /*8180*/  LEA.HI.SX32 R185, R185, R146, 0x1b ;  /* 0x00000092b9b97211 */ /* 0x000fe200078fdaff */
[----:B------:R-:W-:Y:S01]  /*8190*/  FMUL.FTZ R67, R62, R184 ;  /* 0x000000b83e437220 */ /* 0x000fe20000410000 */
[C---:B0-----:R-:W-:Y:S01]  /*81a0*/  IADD3 R199, R146.reuse, 0x280, RZ ;  /* 0x0000028092c77810 */ /* 0x041fe20007ffe0ff */
[----:B------:R0:W-:Y:S01]  /*81b0*/  STS [R68+0x1090], R65 ;  /* 0x0010904144007388 */ /* 0x0001e20000000800 */
[-C--:B------:R-:W-:Y:S01]  /*81c0*/  LEA.HI.SX32 R195, R195, R146.reuse, 0x1b ;  /* 0x00000092c3c37211 */ /* 0x080fe200078fdaff */
[C---:B--2---:R-:W-:Y:S01]  /*81d0*/  VIADD R193, R146.reuse, 0x1c0 ;  /* 0x000001c092c17836 */ /* 0x044fe20000000000 */
[-C--:B------:R-:W-:Y:S01]  /*81e0*/  LEA.HI.SX32 R197, R197, R146.reuse, 0x1b ;  /* 0x00000092c5c57211 */ /* 0x080fe200078fdaff */
[----:B------:R2:W-:Y:S01]  /*81f0*/  STS [R68+0x108c], R189 ;  /* 0x00108cbd44007388 */ /* 0x0005e20000000800 */
[-C--:B------:R-:W-:Y:S01]  /*8200*/  LEA.HI.SX32 R201, R201, R146.reuse, 0x1b ;  /* 0x00000092c9c97211 */ /* 0x080fe200078fdaff */
[--C-:B------:R-:W-:Y:S01]  /*8210*/  IMAD R194, R205, 0x4, R88.reuse ;  /* 0x00000004cdc27824 */ /* 0x100fe200078e0258 */
[C---:B-1----:R-:W-:Y:S01]  /*8220*/  IADD3 R191, R146.reuse, 0x100, RZ ;  /* 0x0000010092bf7810 */ /* 0x042fe20007ffe0ff */
[----:B------:R1:W-:Y:S01]  /*8230*/  STS [R68+0x1088], R187 ;  /* 0x001088bb44007388 */ /* 0x0003e20000000800 */
[-C--:B------:R-:W-:Y:S01]  /*8240*/  LEA.HI.SX32 R193, R193, R146.reuse, 0x1b ;  /* 0x00000092c1c17211 */ /* 0x080fe200078fdaff */
[----:B0-----:R-:W-:Y:S01]  /*8250*/  FMUL.FTZ R65, R63, R183 ;  /* 0x000000b73f417220 */ /* 0x001fe20000410000 */
[C---:B------:R-:W-:Y:S01]  /*8260*/  VIADD R183, R146.reuse, 0x40 ;  /* 0x0000004092b77836 */ /* 0x040fe20000000000 */
[----:B------:R0:W-:Y:S01]  /*8270*/  STS [R68+0x1084], R131 ;  /* 0x0010848344007388 */ /* 0x0001e20000000800 */
[-C--:B------:R-:W-:Y:S01]  /*8280*/  LEA.HI.SX32 R191, R191, R146.reuse, 0x1b ;  /* 0x00000092bfbf7211 */ /* 0x080fe200078fdaff */
[C---:B--2---:R-:W-:Y:S01]  /*8290*/  VIADD R189, R146.reuse, 0xc0 ;  /* 0x000000c092bd7836 */ /* 0x044fe20000000000 */
[-C--:B------:R-:W-:Y:S01]  /*82a0*/  LEA.HI.SX32 R199, R199, R146.reuse, 0x1b ;  /* 0x00000092c7c77211 */ /* 0x080fe200078fdaff */
[----:B------:R2:W-:Y:S01]  /*82b0*/  STS [R68+0x1080], R71 ;  /* 0x0010804744007388 */ /* 0x0005e20000000800 */
[-C--:B------:R-:W-:Y:S01]  /*82c0*/  LEA.HI.SX32 R183, R183, R146.reuse, 0x1b ;  /* 0x00000092b7b77211 */ /* 0x080fe200078fdaff */
[C---:B-1----:R-:W-:Y:S01]  /*82d0*/  VIADD R187, R146.reuse, 0x140 ;  /* 0x0000014092bb7836 */ /* 0x042fe20000000000 */
[-C--:B------:R-:W-:Y:S01]  /*82e0*/  LEA.HI.SX32 R189, R189, R146.reuse, 0x1b ;  /* 0x00000092bdbd7211 */ /* 0x080fe200078fdaff */
[----:B------:R-:W-:Y:S01]  /*82f0*/  BAR.SYNC.DEFER_BLOCKING 0x0 ;  /* 0x0000000000007b1d */ /* 0x000fe20000010000 */
[--C-:B------:R-:W-:Y:S01]  /*8300*/  IMAD R188, R193, 0x4, R88.reuse ;  /* 0x00000004c1bc7824 */ /* 0x100fe200078e0258 */
[C---:B0-----:R-:W-:Y:S01]  /*8310*/  IADD3 R131, R146.reuse, 0x180, RZ ;  /* 0x0000018092837810 */ /* 0x041fe20007ffe0ff */
[--C-:B------:R-:W-:Y:S01]  /*8320*/  IMAD R228, R183, 0x4, R88.reuse ;  /* 0x00000004b7e47824 */ /* 0x100fe200078e0258 */
[-C--:B------:R-:W-:Y:S01]  /*8330*/  LEA.HI.SX32 R187, R187, R146.reuse, 0x1b ;  /* 0x00000092bbbb7211 */ /* 0x080fe200078fdaff */
[--C-:B------:R-:W-:Y:S01]  /*8340*/  IMAD R184, R189, 0x4, R88.reuse ;  /* 0x00000004bdb87824 */ /* 0x100fe200078e0258 */
[-C--:B--2---:R-:W-:Y:S01]  /*8350*/  LEA.HI.SX32 R71, R146, R146.reuse, 0x1b ;  /* 0x0000009292477211 */ /* 0x084fe200078fdaff */
[--C-:B------:R-:W-:Y:S01]  /*8360*/  IMAD R190, R197, 0x4, R88.reuse ;  /* 0x00000004c5be7824 */ /* 0x100fe200078e0258 */
[----:B------:R-:W-:Y:S01]  /*8370*/  LEA.HI.SX32 R131, R131, R146, 0x1b ;  /* 0x0000009283837211 */ /* 0x000fe200078fdaff */
[--C-:B------:R-:W-:Y:S01]  /*8380*/  IMAD R186, R187, 0x4, R88.reuse ;  /* 0x00000004bbba7824 */ /* 0x100fe200078e0258 */
[-C--:B------:R-:W-:Y:S01]  /*8390*/  LEA R183, R185, R88.reuse, 0x2 ;  /* 0x00000058b9b77211 */ /* 0x080fe200078e10ff */
[----:B------:R-:W-:Y:S01]  /*83a0*/  IMAD R192, R201, 0x4, R88 ;  /* 0x00000004c9c07824 */ /* 0x000fe200078e0258 */
[-C--:B------:R-:W-:Y:S01]  /*83b0*/  LEA R185, R191, R88.reuse, 0x2 ;  /* 0x00000058bfb97211 */ /* 0x080fe200078e10ff */
[----:B------:R-:W-:Y:S01]  /*83c0*/  IMAD R70, R128, UR23, RZ ;  /* 0x0000001780467c24 */ /* 0x000fe2000f8e02ff */
[-C--:B------:R-:W-:Y:S01]  /*83d0*/  LEA R189, R195, R88.reuse, 0x2 ;  /* 0x00000058c3bd7211 */ /* 0x080fe200078e10ff */
[----:B------:R-:W-:Y:S01]  /*83e0*/  FMUL.FTZ R241, R56, R241 ;  /* 0x000000f138f17220 */ /* 0x000fe20000410000 */
[----:B------:R-:W-:Y:S01]  /*83f0*/  LEA R130, R71, R88, 0x2 ;  /* 0x0000005847827211 */ /* 0x000fe200078e10ff */
[----:B------:R-:W-:Y:S01]  /*8400*/  FMUL.FTZ R71, R59, R134 ;  /* 0x000000863b477220 */ /* 0x000fe20000410000 */
[-C--:B------:R-:W-:Y:S01]  /*8410*/  LEA R187, R131, R88.reuse, 0x2 ;  /* 0x0000005883bb7211 */ /* 0x080fe200078e10ff */
[----:B------:R-:W-:Y:S01]  /*8420*/  FMUL.FTZ R243, R55, R243 ;  /* 0x000000f337f37220 */ /* 0x000fe20000410000 */
[-C--:B------:R-:W-:Y:S01]  /*8430*/  LEA R191, R199, R88.reuse, 0x2 ;  /* 0x00000058c7bf7211 */ /* 0x080fe200078e10ff */
[----:B------:R-:W-:Y:S01]  /*8440*/  FMUL.FTZ R245, R52, R245 ;  /* 0x000000f534f57220 */ /* 0x000fe20000410000 */
[-C--:B------:R-:W-:Y:S01]  /*8450*/  LEA R193, R203, R88.reuse, 0x2 ;  /* 0x00000058cbc17211 */ /* 0x080fe200078e10ff */
[----:B------:R-:W-:Y:S01]  /*8460*/  FMUL.FTZ R247, R50, R247 ;  /* 0x000000f732f77220 */ /* 0x000fe20000410000 */
[----:B------:R-:W-:Y:S01]  /*8470*/  LEA R195, R207, R88, 0x2 ;  /* 0x00000058cfc37211 */ /* 0x000fe200078e10ff */
[----:B------:R-:W0:Y:S01]  /*8480*/  LDS R236, [R130+0x1080] ;  /* 0x0010800082ec7984 */ /* 0x000e220000000800 */
[----:B------:R-:W-:-:S03]  /*8490*/  FMUL.FTZ R131, R49, R248 ;  /* 0x000000f831837220 */ /* 0x000fc60000410000 */
[----:B------:R-:W1:Y:S04]  /*84a0*/  LDS R224, [R228+0x1180] ;  /* 0x00118000e4e07984 */ /* 0x000e680000000800 */
        /* <DEDUP_REMOVED lines=16> */
[----:B------:R-:W-:Y:S01]  /*85b0*/  STS [R68+0x210c], R133 ;  /* 0x00210c8544007388 */ /* 0x000fe20000000800 */
[----:B-1----:R-:W1:Y:S03]  /*85c0*/  LDC.64 R66, c[0x0][0x368] ;  /* 0x0000da00ff427b82 */ /* 0x002e660000000a00 */
[----:B------:R3:W-:Y:S01]  /*85d0*/  STS [R68+0x2108], R69 ;  /* 0x0021084544007388 */ /* 0x0007e20000000800 */
[----:B--2---:R-:W-:-:S03]  /*85e0*/  FMUL.FTZ R65, R54, R244 ;  /* 0x000000f436417220 */ /* 0x004fc60000410000 */
[----:B------:R2:W-:Y:S04]  /*85f0*/  STS [R68+0x2110], R71 ;  /* 0x0021104744007388 */ /* 0x0005e80000000800 */
[----:B------:R4:W-:Y:S01]  /*8600*/  STS [R68+0x2124], R65 ;  /* 0x0021244144007388 */ /* 0x0009e20000000800 */
[----:B---3--:R-:W-:-:S03]  /*8610*/  FMUL.FTZ R69, R53, R132 ;  /* 0x0000008435457220 */ /* 0x008fc60000410000 */
[----:B------:R-:W-:Y:S01]  /*8620*/  STS [R68+0x2114], R135 ;  /* 0x0021148744007388 */ /* 0x000fe20000000800 */
[----:B--2---:R-:W-:-:S03]  /*8630*/  FMUL.FTZ R71, R51, R246 ;  /* 0x000000f633477220 */ /* 0x004fc60000410000 */
[----:B------:R2:W-:Y:S01]  /*8640*/  STS [R68+0x2128], R69 ;  /* 0x0021284544007388 */ /* 0x0005e20000000800 */
[----:B----4-:R-:W-:-:S03]  /*8650*/  IMAD.MOV.U32 R65, RZ, RZ, RZ ;  /* 0x000000ffff417224 */ /* 0x010fc600078e00ff */
[----:B------:R3:W-:Y:S01]  /*8660*/  STS [R68+0x2118], R217 ;  /* 0x002118d944007388 */ /* 0x0007e20000000800 */
[----:B-1----:R-:W-:-:S03]  /*8670*/  IMAD R64, R66, UR23, RZ ;  /* 0x0000001742407c24 */ /* 0x002fc6000f8e02ff */
[----:B------:R-:W-:Y:S01]  /*8680*/  STS [R68+0x211c], R241 ;  /* 0x00211cf144007388 */ /* 0x000fe20000000800 */
[----:B------:R-:W-:Y:S01]  /*8690*/  IMAD R133, R67, UR22, R64 ;  /* 0x0000001643857c24 */ /* 0x000fe2000f8e0240 */
[----:B------:R-:W-:Y:S01]  /*86a0*/  MOV R64, R146 ;  /* 0x0000009200407202 */ /* 0x000fe20000000f00 */
[----:B--2---:R-:W-:Y:S01]  /*86b0*/  IMAD R69, R129, UR22, R70 ;  /* 0x0000001681457c24 */ /* 0x004fe2000f8e0246 */
[----:B------:R-:W-:Y:S01]  /*86c0*/  SHF.R.S32.HI R70, RZ, 0x1f, R147 ;  /* 0x0000001fff467819 */ /* 0x000fe20000011493 */
[----:B------:R-:W-:Y:S01]  /*86d0*/  STS [R68+0x2120], R243 ;  /* 0x002120f344007388 */ /* 0x000fe20000000800 */
[----:B---3--:R-:W-:Y:S01]  /*86e0*/  IADD3 R217, -R126, UR38, -R146 ;  /* 0x000000267ed97c10 */ /* 0x008fe2000fffe992 */
[--C-:B------:R-:W-:Y:S02]  /*86f0*/  IMAD.WIDE.U32 R66, R66, UR22, R64.reuse ;  /* 0x0000001642427c25 */ /* 0x100fe4000f8e0040 */
[----:B------:R-:W-:Y:S01]  /*8700*/  STS [R68+0x212c], R245 ;  /* 0x00212cf544007388 */ /* 0x000fe20000000800 */
[----:B------:R-:W-:Y:S01]  /*8710*/  ISETP.GE.AND P0, PT, R217, 0x1, PT ;  /* 0x00000001d900780c */ /* 0x000fe20003f06270 */
[----:B------:R-:W-:-:S02]  /*8720*/  IMAD.WIDE.U32 R64, R128, UR22, R64 ;  /* 0x0000001680407c25 */ /* 0x000fc4000f8e0040 */
[----:B------:R-:W-:Y:S02]  /*8730*/  STS [R68+0x2130], R71 ;  /* 0x0021304744007388 */ /* 0x000fe40000000800 */
[----:B------:R-:W-:Y:S01]  /*8740*/  IMAD.IADD R67, R67, 0x1, R133 ;  /* 0x0000000143437824 */ /* 0x000fe200078e0285 */
[----:B------:R-:W-:Y:S01]  /*8750*/  IADD3 R65, R65, R69, RZ ;  /* 0x0000004541417210 */ /* 0x000fe20007ffe0ff */
[----:B------:R-:W-:Y:S01]  /*8760*/  STS [R68+0x2134], R247 ;  /* 0x002134f744007388 */ /* 0x000fe20000000800 */
[----:B------:R-:W-:-:S03]  /*8770*/  IMAD.WIDE.U32 R66, R147, UR30, R66 ;  /* 0x0000001e93427c25 */ /* 0x000fc6000f8e0042 */
[----:B------:R-:W-:Y:S01]  /*8780*/  STS [R68+0x2138], R131 ;  /* 0x0021388344007388 */ /* 0x000fe20000000800 */
[C---:B------:R-:W-:Y:S01]  /*8790*/  IMAD.WIDE.U32 R64, R147.reuse, UR28, R64 ;  /* 0x0000001c93407c25 */ /* 0x040fe2000f8e0040 */
[C---:B------:R-:W-:Y:S02]  /*87a0*/  IADD3 R132, P2, R126.reuse, R66, RZ ;  /* 0x000000427e847210 */ /* 0x040fe40007f5e0ff */
[----:B------:R1:W-:Y:S01]  /*87b0*/  STS [R68+0x213c], R249 ;  /* 0x00213cf944007388 */ /* 0x0003e20000000800 */
[----:B------:R-:W-:Y:S01]  /*87c0*/  BAR.SYNC.DEFER_BLOCKING 0x0 ;  /* 0x0000000000007b1d */ /* 0x000fe20000010000 */
[----:B------:R-:W-:Y:S01]  /*87d0*/  IADD3 R134, P1, R126, R64, RZ ;  /* 0x000000407e867210 */ /* 0x000fe20007f3e0ff */
[C---:B-1----:R-:W-:Y:S02]  /*87e0*/  IMAD R68, R70.reuse, UR28, RZ ;  /* 0x0000001c46447c24 */ /* 0x042fe4000f8e02ff */
[----:B------:R-:W-:Y:S02]  /*87f0*/  IMAD R70, R70, UR30, RZ ;  /* 0x0000001e46467c24 */ /* 0x000fe4000f8e02ff */
[C---:B------:R-:W-:Y:S01]  /*8800*/  IMAD R243, R147.reuse, UR29, R68 ;  /* 0x0000001d93f37c24 */ /* 0x040fe2000f8e0244 */
[----:B------:R-:W-:Y:S01]  /*8810*/  SHF.R.S32.HI R68, RZ, 0x1f, R126 ;  /* 0x0000001fff447819 */ /* 0x000fe2000001147e */
[----:B------:R-:W-:-:S02]  /*8820*/  IMAD R241, R147, UR31, R70 ;  /* 0x0000001f93f17c24 */ /* 0x000fc4000f8e0246 */
[----:B------:R-:W1:Y:S01]  /*8830*/  LDC.64 R70, c[0x0][0x380] ;  /* 0x0000e000ff467b82 */ /* 0x000e620000000a00 */
[----:B------:R-:W-:Y:S01]  /*8840*/  IADD3 R243, R65, R243, RZ ;  /* 0x000000f341f37210 */ /* 0x000fe20007ffe0ff */
[----:B------:R-:W-:-:S03]  /*8850*/  IMAD.IADD R241, R67, 0x1, R241 ;  /* 0x0000000143f17824 */ /* 0x000fc600078e02f1 */
[C---:B------:R-:W-:Y:S01]  /*8860*/  IADD3.X R135, R68.reuse, R243, RZ, P1, !PT ;  /* 0x000000f344877210 */ /* 0x040fe20000ffe4ff */
[----:B------:R-:W-:Y:S02]  /*8870*/  IMAD.X R133, R68, 0x1, R241, P2 ;  /* 0x0000000144857824 */ /* 0x000fe400010e06f1 */
[----:B------:R-:W2:Y:S01]  /*8880*/  LDC.64 R68, c[0x0][0x360] ;  /* 0x0000d800ff447b82 */ /* 0x000ea20000000a00 */
[----:B0-----:R-:W-:Y:S05]  /*8890*/  @!P0 BRA `(.L_x_4806) ;  /* 0x0000000000408947 */ /* 0x001fea0003800000 */
[----:B------:R0:W3:Y:S01]  /*88a0*/  LDS R244, [R130+0x2100] ;  /* 0x0021000082f47984 */ /* 0x0000e20000000800 */
[----:B------:R-:W-:Y:S01]  /*88b0*/  SHF.R.S32.HI R245, RZ, 0x1f, R17 ;  /* 0x0000001ffff57819 */ /* 0x000fe20000011411 */
[----:B--2---:R-:W-:-:S04]  /*88c0*/  IMAD.WIDE.U32 R134, R17, R68, R134 ;  /* 0x0000004411867225 */ /* 0x004fc800078e0086 */
[----:B-1----:R-:W-:-:S04]  /*88d0*/  IMAD.WIDE.U32 R132, R17, R70, R132 ;  /* 0x0000004611847225 */ /* 0x002fc800078e0084 */
[----:B0-----:R-:W-:-:S04]  /*88e0*/  IMAD R130, R245, R68, RZ ;  /* 0x00000044f5827224 */ /* 0x001fc800078e02ff */
[----:B------:R-:W-:Y:S01]  /*88f0*/  IMAD R131, R17, R69, R130 ;  /* 0x0000004511837224 */ /* 0x000fe200078e0282 */
[----:B------:R-:W-:-:S04]  /*8900*/  LEA R130, P0, R134, UR14, 0x2 ;  /* 0x0000000e86827c11 */ /* 0x000fc8000f8010ff */
[----:B------:R-:W-:-:S04]  /*8910*/  IADD3 R131, R135, R131, RZ ;  /* 0x0000008387837210 */ /* 0x000fc80007ffe0ff */
[----:B------:R-:W-:Y:S01]  /*8920*/  LEA.HI.X R131, R134, UR15, R131, 0x2, P0 ;  /* 0x0000000f86837c11 */ /* 0x000fe200080f1483 */
[----:B------:R-:W-:-:S04]  /*8930*/  IMAD R134, R245, R70, RZ ;  /* 0x00000046f5867224 */ /* 0x000fc800078e02ff */
[----:B------:R-:W-:Y:S01]  /*8940*/  IMAD R135, R17, R71, R134 ;  /* 0x0000004711877224 */ /* 0x000fe200078e0286 */
[----:B------:R-:W-:Y:S01]  /*8950*/  LEA R134, P0, R132, UR18, 0x2 ;  /* 0x0000001284867c11 */ /* 0x000fe2000f8010ff */
[----:B------:R0:W-:Y:S02]  /*8960*/  REDG.E.ADD.F32.FTZ.RN.STRONG.GPU desc[UR16][R130.64], R236 ;  /* 0x000000ec820079a6 */ /* 0x0001e4000c10f390 */
[----:B------:R-:W-:-:S05]  /*8970*/  IMAD.IADD R135, R133, 0x1, R135 ;  /* 0x0000000185877824 */ /* 0x000fca00078e0287 */
[----:B------:R-:W-:-:S05]  /*8980*/  LEA.HI.X R135, R132, UR19, R135, 0x2, P0 ;  /* 0x0000001384877c11 */ /* 0x000fca00080f1487 */
[----:B---3--:R0:W-:Y:S02]  /*8990*/  REDG.E.ADD.F32.FTZ.RN.STRONG.GPU desc[UR16][R134.64], R244 ;  /* 0x000000f4860079a6 */ /* 0x0081e4000c10f390 */
.L_x_4806:
[----:B------:R-:W-:Y:S05]  /*89a0*/  BSYNC B0 ;  /* 0x0000000000007941 */ /* 0x000fea0003800000 */
.L_x_4805:
[----:B------:R-:W3:Y:S01]  /*89b0*/  LDS R228, [R228+0x2200] ;  /* 0x00220000e4e47984 */ /* 0x000ee20000000800 */
[C---:B0-----:R-:W-:Y:S01]  /*89c0*/  LEA R130, P0, R64.reuse, UR14, 0x2 ;  /* 0x0000000e40827c11 */ /* 0x041fe2000f8010ff */
[----:B------:R-:W-:Y:S01]  /*89d0*/  USHF.L.U64.HI UR12, UR7, 0x2, UR8 ;  /* 0x00000002070c7899 */ /* 0x000fe20008010208 */
[----:B------:R-:W-:Y:S01]  /*89e0*/  BSSY B0, `(.L_x_4807) ;  /* 0x0000017000007945 */ /* 0x000fe20003800000 */
[----:B------:R-:W-:Y:S01]  /*89f0*/  UIADD3 UR11, UR6, -UR39, URZ ;  /* 0x80000027060b7290 */ /* 0x000fe2000fffe03f */
[----:B------:R-:W-:Y:S01]  /*8a00*/  LEA.HI.X R131, R64, UR15, R243, 0x2, P0 ;  /* 0x0000000f40837c11 */ /* 0x000fe200080f14f3 */
[----:B------:R-:W-:Y:S01]  /*8a10*/  USHF.L.U32 UR37, UR7, 0x2, URZ ;  /* 0x0000000207257899 */ /* 0x000fe2000800063f */
[----:B------:R-:W-:Y:S01]  /*8a20*/  LEA R64, P0, R66, UR18, 0x2 ;  /* 0x0000001242407c11 */ /* 0x000fe2000f8010ff */
[----:B------:R-:W-:-:S03]  /*8a30*/  UIMAD UR11, UR11, -0x400, URZ ;  /* 0xfffffc000b0b78a4 */ /* 0x000fc6000f8e023f */
[----:B------:R-:W-:Y:S01]  /*8a40*/  LEA.HI.X R65, R66, UR19, R241, 0x2, P0 ;  /* 0x0000001342417c11 */ /* 0x000fe200080f14f1 */
[----:B--2---:R-:W-:Y:S01]  /*8a50*/  IMAD R66, R68, UR12, RZ ;  /* 0x0000000c44427c24 */ /* 0x004fe2000f8e02ff */
[----:B------:R-:W-:Y:S01]  /*8a60*/  ISETP.GE.AND P0, PT, R217, 0x41, PT ;  /* 0x00000041d900780c */ /* 0x000fe20003f06270 */
[----:B------:R-:W-:Y:S01]  /*8a70*/  IMAD.U32 R67, RZ, RZ, UR11 ;  /* 0x0000000bff437e24 */ /* 0x000fe2000f8e00ff */
[----:B------:R-:W-:Y:S01]  /*8a80*/  MOV R133, UR11 ;  /* 0x0000000b00857c02 */ /* 0x000fe20008000f00 */
[----:B------:R-:W-:Y:S02]  /*8a90*/  IMAD R69, R69, UR37, R66 ;  /* 0x0000002545457c24 */ /* 0x000fe4000f8e0242 */
[----:B-1----:R-:W-:Y:S02]  /*8aa0*/  IMAD R66, R70, UR12, RZ ;  /* 0x0000000c46427c24 */ /* 0x002fe4000f8e02ff */
[----:B------:R-:W-:-:S04]  /*8ab0*/  IMAD.WIDE R132, R133, 0x4, R130 ;  /* 0x0000000485847825 */ /* 0x000fc800078e0282 */
[----:B------:R-:W-:Y:S02]  /*8ac0*/  IMAD R71, R71, UR37, R66 ;  /* 0x0000002547477c24 */ /* 0x000fe4000f8e0242 */
[----:B------:R-:W-:Y:S01]  /*8ad0*/  IMAD.WIDE R66, R67, 0x4, R64 ;  /* 0x0000000443427825 */ /* 0x000fe200078e0240 */
[----:B------:R-:W-:Y:S06]  /*8ae0*/  @!P0 BRA `(.L_x_4808) ;  /* 0x0000000000188947 */ /* 0x000fec0003800000 */
[----:B------:R-:W-:-:S04]  /*8af0*/  IMAD.WIDE.U32 R132, R68, UR37, R132 ;  /* 0x0000002544847c25 */ /* 0x000fc8000f8e0084 */
[----:B------:R-:W-:Y:S01]  /*8b00*/  IMAD.WIDE.U32 R66, R70, UR37, R66 ;  /* 0x0000002546427c25 */ /* 0x000fe2000f8e0042 */
[----:B------:R-:W-:-:S03]  /*8b10*/  IADD3 R133, R133, R69, RZ ;  /* 0x0000004585857210 */ /* 0x000fc60007ffe0ff */
[----:B------:R-:W-:Y:S02]  /*8b20*/  IMAD.IADD R67, R67, 0x1, R71 ;  /* 0x0000000143437824 */ /* 0x000fe400078e0247 */
[----:B------:R0:W-:Y:S04]  /*8b30*/  REDG.E.ADD.F32.FTZ.RN.STRONG.GPU desc[UR16][R132.64+-0xf00], R224 ;  /* 0xfff100e0840079a6 */ /* 0x0001e8000c10f390 */
[----:B---3--:R0:W-:Y:S02]  /*8b40*/  REDG.E.ADD.F32.FTZ.RN.STRONG.GPU desc[UR16][R66.64+-0xf00], R228 ;  /* 0xfff100e4420079a6 */ /* 0x0081e4000c10f390 */
.L_x_4808:
[----:B------:R-:W-:Y:S05]  /*8b50*/  BSYNC B0 ;  /* 0x0000000000007941 */ /* 0x000fea0003800000 */
.L_x_4807:
[----:B------:R-:W1:Y:S01]  /*8b60*/  LDS R183, [R183+0x2300] ;  /* 0x00230000b7b77984 */ /* 0x000e620000000800 */
[C---:B0-----:R-:W-:Y:S01]  /*8b70*/  SHF.L.U32 R67, R89.reuse, 0x2, RZ ;  /* 0x0000000259437819 */ /* 0x041fe200000006ff */
[----:B------:R-:W-:Y:S01]  /*8b80*/  BSSY B0, `(.L_x_4809) ;  /* 0x0000010000007945 */ /* 0x000fe20003800000 */
[----:B------:R-:W-:Y:S01]  /*8b90*/  SHF.L.U64.HI R133, R89, 0x2, R213 ;  /* 0x0000000259857819 */ /* 0x000fe200000102d5 */
[----:B------:R-:W-:Y:S01]  /*8ba0*/  FADD.FTZ R150, R182, R150 ;  /* 0x00000096b6967221 */ /* 0x000fe20000010000 */
[C---:B------:R-:W-:Y:S02]  /*8bb0*/  IADD3 R66, P0, R67.reuse, R130, RZ ;  /* 0x0000008243427210 */ /* 0x040fe40007f1e0ff */
[----:B------:R-:W-:-:S03]  /*8bc0*/  IADD3 R64, P1, R67, R64, RZ ;  /* 0x0000004043407210 */ /* 0x000fc60007f3e0ff */
[----:B------:R-:W-:Y:S01]  /*8bd0*/  IMAD.X R67, R133, 0x1, R131, P0 ;  /* 0x0000000185437824 */ /* 0x000fe200000e0683 */
[----:B------:R-:W-:Y:S02]  /*8be0*/  ISETP.GE.AND P0, PT, R217, 0x81, PT ;  /* 0x00000081d900780c */ /* 0x000fe40003f06270 */
[----:B------:R-:W-:Y:S01]  /*8bf0*/  IADD3.X R65, R133, R65, RZ, P1, !PT ;  /* 0x0000004185417210 */ /* 0x000fe20000ffe4ff */
[----:B------:R-:W-:Y:S01]  /*8c00*/  IMAD.WIDE.U32 R66, R68, UR37, R66 ;  /* 0x0000002544427c25 */ /* 0x000fe2000f8e0042 */
[----:B------:R-:W-:-:S03]  /*8c10*/  ISETP.GE.AND P1, PT, R217, 0xc1, PT ;  /* 0x000000c1d900780c */ /* 0x000fc60003f26270 */
[----:B------:R-:W-:-:S04]  /*8c20*/  IMAD.WIDE.U32 R64, R70, UR37, R64 ;  /* 0x0000002546407c25 */ /* 0x000fc8000f8e0040 */
[----:B------:R-:W-:Y:S01]  /*8c30*/  IMAD.IADD R67, R69, 0x1, R67 ;  /* 0x0000000145437824 */ /* 0x000fe200078e0243 */
[----:B------:R-:W-:Y:S01]  /*8c40*/  IADD3 R65, R71, R65, RZ ;  /* 0x0000004147417210 */ /* 0x000fe20007ffe0ff */
[----:B------:R-:W-:Y:S06]  /*8c50*/  @!P0 BRA `(.L_x_4810) ;  /* 0x0000000000088947 */ /* 0x000fec0003800000 */
[----:B------:R0:W-:Y:S04]  /*8c60*/  REDG.E.ADD.F32.FTZ.RN.STRONG.GPU desc[UR16][R66.64+-0xe00], R197 ;  /* 0xfff200c5420079a6 */ /* 0x0001e8000c10f390 */
[----:B-1----:R0:W-:Y:S02]  /*8c70*/  REDG.E.ADD.F32.FTZ.RN.STRONG.GPU desc[UR16][R64.64+-0xe00], R183 ;  /* 0xfff200b7400079a6 */ /* 0x0021e4000c10f390 */
.L_x_4810:
[----:B------:R-:W-:Y:S05]  /*8c80*/  BSYNC B0 ;  /* 0x0000000000007941 */ /* 0x000fea0003800000 */
.L_x_4809:
[----:B------:R2:W4:Y:S01]  /*8c90*/  LDS R69, [R184+0x2400] ;  /* 0x00240000b8457984 */ /* 0x0005220000000800 */
[----:B------:R-:W-:Y:S04]  /*8ca0*/  BSSY B0, `(.L_x_4811) ;  /* 0x0000004000007945 */ /* 0x000fe80003800000 */
[----:B------:R-:W-:Y:S05]  /*8cb0*/  @!P1 BRA `(.L_x_4812) ;  /* 0x0000000000089947 */ /* 0x000fea0003800000 */
[----:B------:R0:W-:Y:S04]  /*8cc0*/  REDG.E.ADD.F32.FTZ.RN.STRONG.GPU desc[UR16][R66.64+-0xd00], R198 ;  /* 0xfff300c6420079a6 */ /* 0x0001e8000c10f390 */
[----:B----4-:R0:W-:Y:S02]  /*8cd0*/  REDG.E.ADD.F32.FTZ.RN.STRONG.GPU desc[UR16][R64.64+-0xd00], R69 ;  /* 0xfff30045400079a6 */ /* 0x0101e4000c10f390 */
.L_x_4812:
[----:B------:R-:W-:Y:S05]  /*8ce0*/  BSYNC B0 ;  /* 0x0000000000007941 */ /* 0x000fea0003800000 */
.L_x_4811:
        /* <DEDUP_REMOVED lines=11> */
.L_x_4814:
[----:B------:R-:W-:Y:S05]  /*8da0*/  BSYNC B0 ;  /* 0x0000000000007941 */ /* 0x000fea0003800000 */
.L_x_4813:
[----:B0---4-:R0:W4:Y:S01]  /*8db0*/  LDS R69, [R186+0x2600] ;  /* 0x00260000ba457984 */ /* 0x0111220000000800 */
[----:B------:R-:W-:Y:S04]  /*8dc0*/  BSSY B0, `(.L_x_4815) ;  /* 0x0000004000007945 */ /* 0x000fe80003800000 */
[----:B------:R-:W-:Y:S05]  /*8dd0*/  @!P0 BRA `(.L_x_4816) ;  /* 0x0000000000088947 */ /* 0x000fea0003800000 */
[----:B------:R0:W-:Y:S04]  /*8de0*/  REDG.E.ADD.F32.FTZ.RN.STRONG.GPU desc[UR16][R66.64+-0xb00], R200 ;  /* 0xfff500c8420079a6 */ /* 0x0001e8000c10f390 */
[----:B----4-:R0:W-:Y:S02]  /*8df0*/  REDG.E.ADD.F32.FTZ.RN.STRONG.GPU desc[UR16][R64.64+-0xb00], R69 ;  /* 0xfff50045400079a6 */ /* 0x0101e4000c10f390 */
.L_x_4816:
[----:B------:R-:W-:Y:S05]  /*8e00*/  BSYNC B0 ;  /* 0x0000000000007941 */ /* 0x000fea0003800000 */
.L_x_4815:
[----:B------:R-:W0:Y:S01]  /*8e10*/  LDS R187, [R187+0x2700] ;  /* 0x00270000bbbb7984 */ /* 0x000e220000000800 */
[----:B------:R-:W-:Y:S04]  /*8e20*/  BSSY B0, `(.L_x_4817) ;  /* 0x0000004000007945 */ /* 0x000fe80003800000 */
[----:B------:R-:W-:Y:S05]  /*8e30*/  @!P1 BRA `(.L_x_4818) ;  /* 0x0000000000089947 */ /* 0x000fea0003800000 */
[----:B------:R1:W-:Y:S04]  /*8e40*/  REDG.E.ADD.F32.FTZ.RN.STRONG.GPU desc[UR16][R66.64+-0xa00], R201 ;  /* 0xfff600c9420079a6 */ /* 0x0003e8000c10f390 */
[----:B0-----:R0:W-:Y:S02]  /*8e50*/  REDG.E.ADD.F32.FTZ.RN.STRONG.GPU desc[UR16][R64.64+-0xa00], R187 ;  /* 0xfff600bb400079a6 */ /* 0x0011e4000c10f390 */
.L_x_4818:
[----:B------:R-:W-:Y:S05]  /*8e60*/  BSYNC B0 ;  /* 0x0000000000007941 */ /* 0x000fea0003800000 */
.L_x_4817:
[----:B0---4-:R0:W4:Y:S01]  /*8e70*/  LDS R69, [R188+0x2800] ;  /* 0x00280000bc457984 */ /* 0x0111220000000800 */
[----:B------:R-:W-:Y:S04]  /*8e80*/  BSSY B0, `(.L_x_4819) ;  /* 0x0000004000007945 */ /* 0x000fe80003800000 */
[----:B------:R-:W-:Y:S05]  /*8e90*/  @!P2 BRA `(.L_x_4820) ;  /* 0x000000000008a947 */ /* 0x000fea0003800000 */
[----:B------:R0:W-:Y:S04]  /*8ea0*/  REDG.E.ADD.F32.FTZ.RN.STRONG.GPU desc[UR16][R66.64+-0x900], R202 ;  /* 0xfff700ca420079a6 */ /* 0x0001e8000c10f390 */
[----:B----4-:R0:W-:Y:S02]  /*8eb0*/  REDG.E.ADD.F32.FTZ.RN.STRONG.GPU desc[UR16][R64.64+-0x900], R69 ;  /* 0xfff70045400079a6 */ /* 0x0101e4000c10f390 */
.L_x_4820:
[----:B------:R-:W-:Y:S05]  /*8ec0*/  BSYNC B0 ;  /* 0x0000000000007941 */ /* 0x000fea0003800000 */
.L_x_4819:
[----:B------:R-:W0:Y:S01]  /*8ed0*/  LDS R189, [R189+0x2900] ;  /* 0x00290000bdbd7984 */ /* 0x000e220000000800 */
[----:B------:R-:W-:Y:S04]  /*8ee0*/  BSSY B0, `(.L_x_4821) ;  /* 0x0000004000007945 */ /* 0x000fe80003800000 */
[----:B------:R-:W-:Y:S05]  /*8ef0*/  @!P3 BRA `(.L_x_4822) ;  /* 0x000000000008b947 */ /* 0x000fea0003800000 */
[----:B------:R1:W-:Y:S04]  /*8f00*/  REDG.E.ADD.F32.FTZ.RN.STRONG.GPU desc[UR16][R66.64+-0x800], R203 ;  /* 0xfff800cb420079a6 */ /* 0x0003e8000c10f390 */
[----:B0-----:R0:W-:Y:S02]  /*8f10*/  REDG.E.ADD.F32.FTZ.RN.STRONG.GPU desc[UR16][R64.64+-0x800], R189 ;  /* 0xfff800bd400079a6 */ /* 0x0011e4000c10f390 */
.L_x_4822:
[----:B------:R-:W-:Y:S05]  /*8f20*/  BSYNC B0 ;  /* 0x0000000000007941 */ /* 0x000fea0003800000 */
.L_x_4821:
[----:B0---4-:R0:W4:Y:S01]  /*8f30*/  LDS R69, [R190+0x2a00] ;  /* 0x002a0000be457984 */ /* 0x0111220000000800 */
[----:B------:R-:W-:Y:S04]  /*8f40*/  BSSY B0, `(.L_x_4823) ;  /* 0x0000004000007945 */ /* 0x000fe80003800000 */
[----:B------:R-:W-:Y:S05]  /*8f50*/  @!P4 BRA `(.L_x_4824) ;  /* 0x000000000008c947 */ /* 0x000fea0003800000 */
[----:B------:R0:W-:Y:S04]  /*8f60*/  REDG.E.ADD.F32.FTZ.RN.STRONG.GPU desc[UR16][R66.64+-0x700], R204 ;  /* 0xfff900cc420079a6 */ /* 0x0001e8000c10f390 */
[----:B----4-:R0:W-:Y:S02]  /*8f70*/  REDG.E.ADD.F32.FTZ.RN.STRONG.GPU desc[UR16][R64.64+-0x700], R69 ;  /* 0xfff90045400079a6 */ /* 0x0101e4000c10f390 */
.L_x_4824:
[----:B------:R-:W-:Y:S05]  /*8f80*/  BSYNC B0 ;  /* 0x0000000000007941 */ /* 0x000fea0003800000 */
.L_x_4823:
        /* <DEDUP_REMOVED lines=11> */
.L_x_4826:
[----:B------:R-:W-:Y:S05]  /*9040*/  BSYNC B0 ;  /* 0x0000000000007941 */ /* 0x000fea0003800000 */
.L_x_4825:
[----:B0---4-:R0:W4:Y:S01]  /*9050*/  LDS R69, [R192+0x2c00] ;  /* 0x002c0000c0457984 */ /* 0x0111220000000800 */
[----:B------:R-:W-:Y:S04]  /*9060*/  BSSY B0, `(.L_x_4827) ;  /* 0x0000004000007945 */ /* 0x000fe80003800000 */
[----:B------:R-:W-:Y:S05]  /*9070*/  @!P0 BRA `(.L_x_4828) ;  /* 0x0000000000088947 */ /* 0x000fea0003800000 */
[----:B------:R0:W-:Y:S04]  /*9080*/  REDG.E.ADD.F32.FTZ.RN.STRONG.GPU desc[UR16][R66.64+-0x500], R206 ;  /* 0xfffb00ce420079a6 */ /* 0x0001e8000c10f390 */
[----:B----4-:R0:W-:Y:S02]  /*9090*/  REDG.E.ADD.F32.FTZ.RN.STRONG.GPU desc[UR16][R64.64+-0x500], R69 ;  /* 0xfffb0045400079a6 */ /* 0x0101e4000c10f390 */
.L_x_4828:
[----:B------:R-:W-:Y:S05]  /*90a0*/  BSYNC B0 ;  /* 0x0000000000007941 */ /* 0x000fea0003800000 */
.L_x_4827:
[----:B------:R-:W0:Y:S01]  /*90b0*/  LDS R193, [R193+0x2d00] ;  /* 0x002d0000c1c17984 */ /* 0x000e220000000800 */
[----:B------:R-:W-:Y:S04]  /*90c0*/  BSSY B0, `(.L_x_4829) ;  /* 0x0000004000007945 */ /* 0x000fe80003800000 */
[----:B------:R-:W-:Y:S05]  /*90d0*/  @!P1 BRA `(.L_x_4830) ;  /* 0x0000000000089947 */ /* 0x000fea0003800000 */
[----:B------:R1:W-:Y:S04]  /*90e0*/  REDG.E.ADD.F32.FTZ.RN.STRONG.GPU desc[UR16][R66.64+-0x400], R207 ;  /* 0xfffc00cf420079a6 */ /* 0x0003e8000c10f390 */
[----:B0-----:R0:W-:Y:S02]  /*90f0*/  REDG.E.ADD.F32.FTZ.RN.STRONG.GPU desc[UR16][R64.64+-0x400], R193 ;  /* 0xfffc00c1400079a6 */ /* 0x0011e4000c10f390 */
.L_x_4830:
[----:B------:R-:W-:Y:S05]  /*9100*/  BSYNC B0 ;  /* 0x0000000000007941 */ /* 0x000fea0003800000 */
.L_x_4829:
[----:B0---4-:R0:W4:Y:S01]  /*9110*/  LDS R69, [R194+0x2e00] ;  /* 0x002e0000c2457984 */ /* 0x0111220000000800 */
[----:B------:R-:W-:Y:S04]  /*9120*/  BSSY B0, `(.L_x_4831) ;  /* 0x0000004000007945 */ /* 0x000fe80003800000 */
[----:B------:R-:W-:Y:S05]  /*9130*/  @!P2 BRA `(.L_x_4832) ;  /* 0x000000000008a947 */ /* 0x000fea0003800000 */
[----:B------:R0:W-:Y:S04]  /*9140*/  REDG.E.ADD.F32.FTZ.RN.STRONG.GPU desc[UR16][R66.64+-0x300], R208 ;  /* 0xfffd00d0420079a6 */ /* 0x0001e8000c10f390 */
[----:B----4-:R0:W-:Y:S02]  /*9150*/  REDG.E.ADD.F32.FTZ.RN.STRONG.GPU desc[UR16][R64.64+-0x300], R69 ;  /* 0xfffd0045400079a6 */ /* 0x0101e4000c10f390 */
.L_x_4832:
[----:B------:R-:W-:Y:S05]  /*9160*/  BSYNC B0 ;  /* 0x0000000000007941 */ /* 0x000fea0003800000 */
.L_x_4831:
[----:B------:R-:W0:Y:S01]  /*9170*/  LDS R195, [R195+0x2f00] ;  /* 0x002f0000c3c37984 */ /* 0x000e220000000800 */
[----:B------:R-:W-:Y:S04]  /*9180*/  BSSY B0, `(.L_x_4833) ;  /* 0x0000004000007945 */ /* 0x000fe80003800000 */
[----:B------:R-:W-:Y:S05]  /*9190*/  @!P3 BRA `(.L_x_4834) ;  /* 0x000000000008b947 */ /* 0x000fea0003800000 */
[----:B------:R1:W-:Y:S04]  /*91a0*/  REDG.E.ADD.F32.FTZ.RN.STRONG.GPU desc[UR16][R66.64+-0x200], R209 ;  /* 0xfffe00d1420079a6 */ /* 0x0003e8000c10f390 */
[----:B0-----:R0:W-:Y:S02]  /*91b0*/  REDG.E.ADD.F32.FTZ.RN.STRONG.GPU desc[UR16][R64.64+-0x200], R195 ;  /* 0xfffe00c3400079a6 */ /* 0x0011e4000c10f390 */
.L_x_4834:
[----:B------:R-:W-:Y:S05]  /*91c0*/  BSYNC B0 ;  /* 0x0000000000007941 */ /* 0x000fea0003800000 */
.L_x_4833:
[----:B0---4-:R0:W4:Y:S01]  /*91d0*/  LDS R69, [R196+0x3000] ;  /* 0x00300000c4457984 */ /* 0x0111220000000800 */
[----:B------:R-:W-:Y:S04]  /*91e0*/  BSSY B0, `(.L_x_4835) ;  /* 0x0000004000007945 */ /* 0x000fe80003800000 */
[----:B------:R-:W-:Y:S05]  /*91f0*/  @!P4 BRA `(.L_x_4836) ;  /* 0x000000000008c947 */ /* 0x000fea0003800000 */
[----:B------:R0:W-:Y:S04]  /*9200*/  REDG.E.ADD.F32.FTZ.RN.STRONG.GPU desc[UR16][R66.64+-0x100], R210 ;  /* 0xffff00d2420079a6 */ /* 0x0001e8000c10f390 */
[----:B----4-:R0:W-:Y:S02]  /*9210*/  REDG.E.ADD.F32.FTZ.RN.STRONG.GPU desc[UR16][R64.64+-0x100], R69 ;  /* 0xffff0045400079a6 */ /* 0x0101e4000c10f390 */
.L_x_4836:
[----:B------:R-:W-:Y:S05]  /*9220*/  BSYNC B0 ;  /* 0x0000000000007941 */ /* 0x000fea0003800000 */
.L_x_4835:
[----:B0-----:R-:W0:Y:S01]  /*9230*/  SHFL.DOWN P0, R65, R150, 0x1, 0x1f ;  /* 0x08201f0096417f89 */ /* 0x001e220000000000 */
[-C--:B------:R-:W-:Y:S01]  /*9240*/  FFMA.FTZ R38, R76, R180.reuse, R38 ;  /* 0x000000b44c267223 */ /* 0x080fe20000010026 */
[----:B------:R-:W-:Y:S01]  /*9250*/  FFMA.FTZ R180, R13, R180, R181 ;  /* 0x000000b40db47223 */ /* 0x000fe200000100b5 */
[-C--:B------:R-:W-:Y:S01]  /*9260*/  FMUL.FTZ R3, R3, R149.reuse ;  /* 0x0000009503037220 */ /* 0x080fe20000410000 */
[----:B------:R-:W-:Y:S01]  /*9270*/  FMUL.FTZ R149, R16, R149 ;  /* 0x0000009510957220 */ /* 0x000fe20000410000 */
[-C--:B------:R-:W-:Y:S01]  /*9280*/  FMUL.FTZ R2, R2, R148.reuse ;  /* 0x0000009402027220 */ /* 0x080fe20000410000 */
[----:B------:R-:W-:Y:S01]  /*9290*/  FMUL.FTZ R148, R16, R148 ;  /* 0x0000009410947220 */ /* 0x000fe20000410000 */
[----:B------:R-:W-:Y:S01]  /*92a0*/  FFMA.FTZ R40, R78, R3, R40 ;  /* 0x000000034e287223 */ /* 0x000fe20000010028 */
[----:B------:R-:W-:Y:S01]  /*92b0*/  FMUL.FTZ R178, R178, R149 ;  /* 0x00000095b2b27220 */ /* 0x000fe20000410000 */
[----:B------:R-:W-:Y:S01]  /*92c0*/  FMUL.FTZ R5, R5, R152 ;  /* 0x0000009805057220 */ /* 0x000fe20000410000 */
[----:B------:R-:W-:Y:S01]  /*92d0*/  FMUL.FTZ R179, R179, R148 ;  /* 0x00000094b3b37220 */ /* 0x000fe20000410000 */
[----:B------:R-:W-:Y:S01]  /*92e0*/  ISETP.NE.AND P1, PT, R145, RZ, PT ;  /* 0x000000ff9100720c */ /* 0x000fe20003f25270 */
[----:B------:R-:W-:Y:S01]  /*92f0*/  FFMA.FTZ R178, R15, R3, R178 ;  /* 0x000000030fb27223 */ /* 0x000fe200000100b2 */
[----:B------:R-:W-:Y:S01]  /*9300*/  FMUL.FTZ R3, R16, R152 ;  /* 0x0000009810037220 */ /* 0x000fe20000410000 */
[-C--:B------:R-:W-:Y:S01]  /*9310*/  FFMA.FTZ R39, R77, R2.reuse, R39 ;  /* 0x000000024d277223 */ /* 0x080fe20000010027 */
[----:B------:R-:W-:Y:S01]  /*9320*/  FFMA.FTZ R179, R14, R2, R179 ;  /* 0x000000020eb37223 */ /* 0x000fe200000100b3 */
        /* <DEDUP_REMOVED lines=8> */
[----:B0-----:R-:W-:Y:S01]  /*93b0*/  @P0 FADD R65, R150, R65 ;  /* 0x0000004196410221 */ /* 0x001fe20000000000 */
[C---:B------:R-:W-:Y:S01]  /*93c0*/  FMUL.FTZ R2, R16.reuse, R151 ;  /* 0x0000009710027220 */ /* 0x040fe20000410000 */
[C---:B------:R-:W-:Y:S01]  /*93d0*/  FMUL.FTZ R153, R16.reuse, R153 ;  /* 0x0000009910997220 */ /* 0x040fe20000410000 */
[C---:B------:R-:W-:Y:S01]  /*93e0*/  FMUL.FTZ R154, R16.reuse, R154 ;  /* 0x0000009a109a7220 */ /* 0x040fe20000410000 */
[C---:B------:R-:W-:Y:S01]  /*93f0*/  FMUL.FTZ R155, R16.reuse, R155 ;  /* 0x0000009b109b7220 */ /* 0x040fe20000410000 */
[----:B------:R-:W0:Y:S01]  /*9400*/  SHFL.DOWN P0, R64, R65, 0x2, 0x1f ;  /* 0x08401f0041407f89 */ /* 0x000e220000000000 */
        /* <DEDUP_REMOVED lines=23> */
[----:B0-----:R-:W-:Y:S01]  /*9580*/  @P0 FADD R64, R65, R64 ;  /* 0x0000004041400221 */ /* 0x001fe20000000000 */
[----:B------:R-:W-:Y:S01]  /*9590*/  FADD.FTZ R30, R159, R30 ;  /* 0x0000001e9f1e7221 */ /* 0x000fe20000010000 */
[----:B------:R-:W-:Y:S01]  /*95a0*/  FADD.FTZ R29, R180, R29 ;  /* 0x0000001db41d7221 */ /* 0x000fe20000010000 */
[----:B------:R-:W-:Y:S01]  /*95b0*/  FADD.FTZ R28, R179, R28 ;  /* 0x0000001cb31c7221 */ /* 0x000fe20000010000 */
[----:B------:R-:W-:Y:S01]  /*95c0*/  FFMA.FTZ R41, R79, R4, R41 ;  /* 0x000000044f297223 */ /* 0x000fe20000010029 */
[----:B-1----:R-:W0:Y:S01]  /*95d0*/  SHFL.DOWN P0, R67, R64, 0x4, 0x1f ;  /* 0x08801f0040437f89 */ /* 0x002e220000000000 */
        /* <DEDUP_REMOVED lines=21> */
[----:B------:R-:W0:Y:S02]  /*9730*/  SHFL.DOWN P0, R13, R66, 0x10, 0x1f ;  /* 0x0a001f00420d7f89 */ /* 0x000e240000000000 */
[----:B0-----:R-:W-:-:S05]  /*9740*/  @P0 FADD R13, R66, R13 ;  /* 0x0000000d420d0221 */ /* 0x001fca0000000000 */
[----:B------:R0:W-:Y:S01]  /*9750*/  @!P1 STS [R238+0x3184], R13 ;  /* 0x0031840dee009388 */ /* 0x0001e20000000800 */
        /* <DEDUP_REMOVED lines=8> */
[----:B------:R-:W0:Y:S04]  /*97e0*/  LDS R0, [R88+0x3188] ;  /* 0x0031880058007984 */ /* 0x000e280000000800 */
[----:B------:R-:W1:Y:S01]  /*97f0*/  @P0 LDS R2, [R4+0x46c0] ;  /* 0x0046c00004020984 */ /* 0x000e620000000800 */
[----:B0-----:R-:W-:-:S04]  /*9800*/  FADD.FTZ R13, R13, R0 ;  /* 0x000000000d0d7221 */ /* 0x001fc80000010000 */
[----:B-1----:R-:W-:-:S05]  /*9810*/  @P0 FADD.FTZ R13, R13, R2 ;  /* 0x000000020d0d0221 */ /* 0x002fca0000010000 */
[----:B------:R1:W-:Y:S02]  /*9820*/  STS [R4+0x46c0], R13 ;  /* 0x0046c00d04007388 */ /* 0x0003e40000000800 */
.L_x_4838:
[----:B------:R-:W-:Y:S05]  /*9830*/  BSYNC B0 ;  /* 0x0000000000007941 */ /* 0x000fea0003800000 */
.L_x_4837:
[----:B------:R-:W-:Y:S01]  /*9840*/  VIADD R17, R17, 0x1 ;  /* 0x0000000111117836 */ /* 0x000fe20000000000 */
[----:B------:R-:W-:-:S04]  /*9850*/  UIADD3 UR7, UP0, UR7, 0x1, URZ ;  /* 0x0000000107077890 */ /* 0x000fc8000ff1e03f */
[----:B------:R-:W-:Y:S01]  /*9860*/  ISETP.GE.AND P0, PT, R17, UR40, PT ;  /* 0x0000002811007c0c */ /* 0x000fe2000bf06270 */
[----:B------:R-:W-:-:S12]  /*9870*/  UIADD3.X UR8, URZ, UR8, URZ, UP0, !UPT ;  /* 0x000000083f087290 */ /* 0x000fd800087fe43f */
[----:B------:R-:W-:Y:S05]  /*9880*/  @!P0 BRA `(.L_x_4839) ;  /* 0xffffffb8008c8947 */ /* 0x000fea000383ffff */
.L_x_4795:
[----:B------:R-:W-:Y:S01]  /*9890*/  BAR.SYNC.DEFER_BLOCKING 0x0 ;  /* 0x0000000000007b1d */ /* 0x000fe20000010000 */
[----:B------:R-:W-:Y:S02]  /*98a0*/  F2FP.BF16.F32.PACK_AB R211, R211, R212 ;  /* 0x000000d4d3d3723e */ /* 0x000fe400000010ff */
[----:B------:R-:W-:Y:S02]  /*98b0*/  F2FP.BF16.F32.PACK_AB R46, R46, R47 ;  /* 0x0000002f2e2e723e */ /* 0x000fe400000010ff */
[----:B------:R-:W-:-:S03]  /*98c0*/  F2FP.BF16.F32.PACK_AB R44, R44, R45 ;  /* 0x0000002d2c2c723e */ /* 0x000fc600000010ff */
[----:B------:R-:W5:Y:S01]  /*98d0*/  S2UR UR8, SR_CgaCtaId ;  /* 0x00000000000879c3 */ /* 0x000f620000008800 */
[----:B------:R-:W-:Y:S01]  /*98e0*/  PRMT R0, R211, 0x7632, R0 ;  /* 0x00007632d3007816 */ /* 0x000fe20000000000 */
[----:B------:R-:W-:Y:S01]  /*98f0*/  UMOV UR7, 0x400 ;  /* 0x0000040000077882 */ /* 0x000fe20000000000 */
[----:B------:R-:W-:Y:S01]  /*9900*/  PRMT R2, R46, 0x7632, R2 ;  /* 0x000076322e027816 */ /* 0x000fe20000000002 */
[----:B------:R-:W-:Y:S01]  /*9910*/  BSSY B0, `(.L_x_4840) ;  /* 0x000004a000007945 */ /* 0x000fe20003800000 */
[----:B------:R-:W-:Y:S02]  /*9920*/  PRMT R3, R44, 0x7632, R3 ;  /* 0x000076322c037816 */ /* 0x000fe40000000003 */
[----:B------:R-:W-:Y:S01]  /*9930*/  ISETP.NE.AND P6, PT, R146, RZ, PT ;  /* 0x000000ff9200720c */ /* 0x000fe20003fc5270 */
[----:B------:R-:W0:Y:S01]  /*9940*/  LDC.64 R8, c[0x0][0x388] ;  /* 0x0000e200ff087b82 */ /* 0x000e220000000a00 */
[----:B------:R-:W-:Y:S02]  /*9950*/  F2FP.BF16.F32.PACK_AB R42, R42, R43 ;  /* 0x0000002b2a2a723e */ /* 0x000fe400000010ff */
[----:B------:R-:W-:-:S02]  /*9960*/  F2FP.BF16.F32.PACK_AB R40, R40, R41 ;  /* 0x000000292828723e */ /* 0x000fc400000010ff */
[----:B------:R-:W-:Y:S02]  /*9970*/  F2FP.BF16.F32.PACK_AB R38, R38, R39 ;  /* 0x000000272626723e */ /* 0x000fe400000010ff */
[----:B------:R-:W-:Y:S02]  /*9980*/  F2FP.BF16.F32.PACK_AB R36, R36, R37 ;  /* 0x000000252424723e */ /* 0x000fe400000010ff */
[----:B------:R-:W-:Y:S01]  /*9990*/  F2FP.BF16.F32.PACK_AB R34, R34, R35 ;  /* 0x000000232222723e */ /* 0x000fe200000010ff */
[----:B------:R2:W-:Y:S01]  /*99a0*/  STS.U16 [R99+0x2], R0 ;  /* 0x0000020063007388 */ /* 0x0005e20000000400 */
[----:B-1----:R-:W-:Y:S02]  /*99b0*/  PRMT R4, R40, 0x7632, R4 ;  /* 0x0000763228047816 */ /* 0x002fe40000000004 */
[----:B------:R-:W-:Y:S01]  /*99c0*/  PRMT R5, R34, 0x7632, R5 ;  /* 0x0000763222057816 */ /* 0x000fe20000000005 */
[----:B------:R1:W-:Y:S01]  /*99d0*/  STS.U16 [R99+0x6], R2 ;  /* 0x0000060263007388 */ /* 0x0003e20000000400 */
[----:B------:R-:W-:Y:S01]  /*99e0*/  MOV R6, UR9 ;  /* 0x0000000900067c02 */ /* 0x000fe20008000f00 */
[----:B-----5:R-:W-:Y:S01]  /*99f0*/  ULEA UR7, UR8, UR7, 0x18 ;  /* 0x0000000708077291 */ /* 0x020fe2000f8ec03f */
[----:B------:R-:W-:Y:S01]  /*9a00*/  SHF.R.S32.HI R10, RZ, 0x1f, R252 ;  /* 0x0000001fff0a7819 */ /* 0x000fe200000114fc */
[----:B------:R5:W-:Y:S01]  /*9a10*/  STS.U16 [R99+0xa], R3 ;  /* 0x00000a0363007388 */ /* 0x000be20000000400 */
[----:B--2---:R-:W-:-:S03]  /*9a20*/  PRMT R0, R42, 0x7632, R0 ;  /* 0x000076322a007816 */ /* 0x004fc60000000000 */
[----:B------:R-:W-:Y:S01]  /*9a30*/  STS.U16 [R99], R211 ;  /* 0x000000d363007388 */ /* 0x000fe20000000400 */
[----:B-1----:R-:W-:-:S03]  /*9a40*/  PRMT R2, R38, 0x7632, R2 ;  /* 0x0000763226027816 */ /* 0x002fc60000000002 */
[----:B------:R-:W-:Y:S01]  /*9a50*/  STS.U16 [R99+0x4], R46 ;  /* 0x0000042e63007388 */ /* 0x000fe20000000400 */
[----:B-----5:R-:W-:-:S03]  /*9a60*/  PRMT R3, R36, 0x7632, R3 ;  /* 0x0000763224037816 */ /* 0x020fc60000000003 */
[----:B------:R-:W-:Y:S04]  /*9a70*/  STS.U16 [R99+0x8], R44 ;  /* 0x0000082c63007388 */ /* 0x000fe80000000400 */
[----:B------:R-:W-:Y:S04]  /*9a80*/  STS.U16 [R99+0xc], R42 ;  /* 0x00000c2a63007388 */ /* 0x000fe80000000400 */
[----:B------:R0:W-:Y:S04]  /*9a90*/  STS.U16 [R99+0xe], R0 ;  /* 0x00000e0063007388 */ /* 0x0001e80000000400 */
[----:B------:R-:W-:Y:S04]  /*9aa0*/  STS.U16 [R99+0x10], R40 ;  /* 0x0000102863007388 */ /* 0x000fe80000000400 */
[----:B------:R-:W-:Y:S01]  /*9ab0*/  STS.U16 [R99+0x12], R4 ;  /* 0x0000120463007388 */ /* 0x000fe20000000400 */
[----:B0-----:R-:W-:-:S03]  /*9ac0*/  IMAD R0, R8, UR23, RZ ;  /* 0x0000001708007c24 */ /* 0x001fc6000f8e02ff */
[----:B------:R-:W-:Y:S01]  /*9ad0*/  STS.U16 [R99+0x14], R38 ;  /* 0x0000142663007388 */ /* 0x000fe20000000400 */
[----:B------:R-:W-:-:S03]  /*9ae0*/  IMAD R9, R9, UR22, R0 ;  /* 0x0000001609097c24 */ /* 0x000fc6000f8e0200 */
[----:B------:R-:W-:Y:S04]  /*9af0*/  STS.U16 [R99+0x16], R2 ;  /* 0x0000160263007388 */ /* 0x000fe80000000400 */
[----:B------:R-:W-:Y:S04]  /*9b00*/  STS.U16 [R99+0x18], R36 ;  /* 0x0000182463007388 */ /* 0x000fe80000000400 */
[----:B------:R0:W-:Y:S04]  /*9b10*/  STS.U16 [R99+0x1a], R3 ;  /* 0x00001a0363007388 */ /* 0x0001e80000000400 */
[----:B------:R-:W-:Y:S04]  /*9b20*/  STS.U16 [R99+0x1c], R34 ;  /* 0x00001c2263007388 */ /* 0x000fe80000000400 */
[----:B------:R1:W-:Y:S01]  /*9b30*/  STS.U16 [R99+0x1e], R5 ;  /* 0x00001e0563007388 */ /* 0x0003e20000000400 */
[----:B------:R-:W-:-:S03]  /*9b40*/  NOP ;  /* 0x0000000000007918 */ /* 0x000fc60000000000 */
[----:B------:R-:W-:Y:S01]  /*9b50*/  LDS.U16 R11, [R116] ;  /* 0x00000000740b7984 */ /* 0x000fe20000000400 */
[----:B0-----:R-:W-:Y:S01]  /*9b60*/  LEA R3, R117, 0xfffffc00, 0xa ;  /* 0xfffffc0075037811 */ /* 0x001fe200078e50ff */
[----:B-1----:R-:W-:Y:S02]  /*9b70*/  IMAD.WIDE.U32 R4, R8, UR22, RZ ;  /* 0x0000001608047c25 */ /* 0x002fe4000f8e00ff */
[----:B------:R-:W-:Y:S01]  /*9b80*/  LDS.U16 R13, [R115+0x40] ;  /* 0x00004000730d7984 */ /* 0x000fe20000000400 */
[C---:B------:R-:W-:Y:S02]  /*9b90*/  IADD3 R2, P1, R124.reuse, R3, RZ ;  /* 0x000000037c027210 */ /* 0x040fe40007f3e0ff */
[----:B------:R-:W-:Y:S01]  /*9ba0*/  SHF.R.S32.HI R3, RZ, 0x1f, R3 ;  /* 0x0000001fff037819 */ /* 0x000fe20000011403 */
[----:B------:R-:W-:Y:S01]  /*9bb0*/  LDS.U16 R15, [R114+0x80] ;  /* 0x00008000720f7984 */ /* 0x000fe20000000400 */
[----:B------:R-:W-:Y:S02]  /*9bc0*/  IMAD.IADD R61, R5, 0x1, R9 ;  /* 0x00000001053d7824 */ /* 0x000fe400078e0209 */
[----:B------:R-:W-:Y:S01]  /*9bd0*/  IADD3.X R3, R125, R3, RZ, P1, !PT ;  /* 0x000000037d037210 */ /* 0x000fe20000ffe4ff */
        /* <DEDUP_REMOVED lines=29> */
.L_x_4841:
[----:B------:R-:W-:Y:S05]  /*9db0*/  BSYNC B0 ;  /* 0x0000000000007941 */ /* 0x000fea0003800000 */
.L_x_4840:
[----:B------:R-:W-:Y:S01]  /*9dc0*/  IMAD.MOV.U32 R5, RZ, RZ, R61 ;  /* 0x000000ffff057224 */ /* 0x000fe200078e003d */
[----:B------:R-:W-:Y:S01]  /*9dd0*/  ULDC.64 UR14, c[0x0][0x390] ;  /* 0x0000e400000e7ab9 */ /* 0x000fe20000000a00 */
[----:B------:R-:W-:Y:S01]  /*9de0*/  ULDC.64 UR10, c[0x0][0x3e0] ;  /* 0x0000f800000a7ab9 */ /* 0x000fe20000000a00 */
[----:B0-----:R-:W-:Y:S01]  /*9df0*/  IMAD R9, R10, UR14, RZ ;  /* 0x0000000e0a097c24 */ /* 0x001fe2000f8e02ff */
[----:B------:R-:W-:Y:S01]  /*9e00*/  LEA R7, P0, R124, UR10, 0x1 ;  /* 0x0000000a7c077c11 */ /* 0x000fe2000f8008ff */
[----:B------:R-:W-:Y:S01]  /*9e10*/  IMAD.WIDE.U32 R4, R252, UR14, R4 ;  /* 0x0000000efc047c25 */ /* 0x000fe2000f8e0004 */
[----:B------:R-:W-:-:S03]  /*9e20*/  ISETP.GE.AND P2, PT, R141, R59, PT ;  /* 0x0000003b8d00720c */ /* 0x000fc60003f46270 */
[----:B------:R-:W-:Y:S01]  /*9e30*/  FADD.FTZ R242, R18, R242 ;  /* 0x000000f212f27221 */ /* 0x000fe20000010000 */
[----:B------:R-:W-:Y:S01]  /*9e40*/  LEA.HI.X R6, R124, UR11, R125, 0x1, P0 ;  /* 0x0000000b7c067c11 */ /* 0x000fe200080f0c7d */
[----:B------:R-:W-:Y:S01]  /*9e50*/  IMAD R9, R252, UR15, R9 ;  /* 0x0000000ffc097c24 */ /* 0x000fe2000f8e0209 */
[----:B------:R-:W-:Y:S01]  /*9e60*/  IADD3 R0, P1, R89, R4, RZ ;  /* 0x0000000459007210 */ /* 0x000fe20007f3e0ff */
[C---:B------:R-:W-:Y:S01]  /*9e70*/  VIADD R63, R100.reuse, 0xf ;  /* 0x0000000f643f7836 */ /* 0x040fe20000000000 */
[----:B------:R-:W-:Y:S01]  /*9e80*/  ISETP.GE.AND P0, PT, R143, R59, PT ;  /* 0x0000003b8f00720c */ /* 0x000fe20003f06270 */
[----:B------:R-:W-:Y:S01]  /*9e90*/  BSSY B0, `(.L_x_4842) ;  /* 0x00000a9000007945 */ /* 0x000fe20003800000 */
[----:B------:R-:W-:Y:S01]  /*9ea0*/  IADD3.X R5, R213, R9, R5, P1, !PT ;  /* 0x00000009d5057210 */ /* 0x000fe20000ffe405 */
[----:B------:R-:W-:Y:S01]  /*9eb0*/  VIADD R9, R100, 0x2 ;  /* 0x0000000264097836 */ /* 0x000fe20000000000 */
[----:B------:R-:W-:Y:S02]  /*9ec0*/  ISETP.GE.AND P1, PT, R142, R59, PT ;  /* 0x0000003b8e00720c */ /* 0x000fe40003f26270 */
[----:B------:R-:W-:-:S02]  /*9ed0*/  LEA R4, P3, R0, R7, 0x1 ;  /* 0x0000000700047211 */ /* 0x000fc400078608ff */
[-C--:B------:R-:W-:Y:S02]  /*9ee0*/  ISETP.GE.AND P4, PT, R136, R59.reuse, PT ;  /* 0x0000003b8800720c */ /* 0x080fe40003f86270 */
[----:B------:R-:W-:Y:S02]  /*9ef0*/  LEA.HI.X R5, R0, R6, R5, 0x1, P3 ;  /* 0x0000000600057211 */ /* 0x000fe400018f0c05 */
[-C--:B------:R-:W-:Y:S02]  /*9f00*/  ISETP.GE.AND P3, PT, R137, R59.reuse, PT ;  /* 0x0000003b8900720c */ /* 0x080fe40003f66270 */
[-C--:B------:R-:W-:Y:S01]  /*9f10*/  ISETP.GE.AND P5, PT, R123, R59.reuse, PT ;  /* 0x0000003b7b00720c */ /* 0x080fe20003fa6270 */
[----:B------:R0:W-:Y:S01]  /*9f20*/  @!P0 STG.E.U16 desc[UR16][R4.64+-0x780], R15 ;  /* 0xfff8800f04008986 */ /* 0x0001e2000c101510 */
[-C--:B------:R-:W-:Y:S02]  /*9f30*/  ISETP.GE.AND P0, PT, R140, R59.reuse, PT ;  /* 0x0000003b8c00720c */ /* 0x080fe40003f06270 */
[----:B------:R-:W-:Y:S01]  /*9f40*/  IADD3 R7, R100, 0x1, RZ ;  /* 0x0000000164077810 */ /* 0x000fe20007ffe0ff */
[----:B------:R1:W-:Y:S01]  /*9f50*/  @!P1 STG.E.U16 desc[UR16][R4.64+-0x740], R17 ;  /* 0xfff8c01104009986 */ /* 0x0003e2000c101510 */
[----:B------:R-:W-:-:S02]  /*9f60*/  ISETP.GE.AND P1, PT, R139, R59, PT ;  /* 0x0000003b8b00720c */ /* 0x000fc40003f26270 */
[----:B------:R-:W-:Y:S01]  /*9f70*/  LEA.HI.SX32 R6, R7, R100, 0x1b ;  /* 0x0000006407067211 */ /* 0x000fe200078fdaff */
[----:B------:R2:W-:Y:S01]  /*9f80*/  @!P2 STG.E.U16 desc[UR16][R4.64+-0x700], R35 ;  /* 0xfff900230400a986 */ /* 0x0005e2000c101510 */
[-C--:B------:R-:W-:Y:S01]  /*9f90*/  ISETP.GE.AND P2, PT, R138, R59.reuse, PT ;  /* 0x0000003b8a00720c */ /* 0x080fe20003f46270 */
[----:B------:R-:W-:Y:S01]  /*9fa0*/  FADD.FTZ R7, R242, R19 ;  /* 0x00000013f2077221 */ /* 0x000fe20000010000 */
[----:B------:R-:W-:Y:S01]  /*9fb0*/  IADD3 R11, R100, 0x3, RZ ;  /* 0x00000003640b7810 */ /* 0x000fe20007ffe0ff */
[----:B------:R5:W-:Y:S01]  /*9fc0*/  @!P3 STG.E.U16 desc[UR16][R4.64+-0x600], R43 ;  /* 0xfffa002b0400b986 */ /* 0x000be2000c101510 */
[-C--:B------:R-:W-:Y:S01]  /*9fd0*/  ISETP.GE.AND P3, PT, R120, R59.reuse, PT ;  /* 0x0000003b7800720c */ /* 0x080fe20003f66270 */
[----:B------:R-:W-:Y:S01]  /*9fe0*/  FADD.FTZ R0, R7, R20 ;  /* 0x0000001407007221 */ /* 0x000fe20000010000 */
[----:B0-----:R-:W-:Y:S01]  /*9ff0*/  VIADD R15, R100, 0x4 ;  /* 0x00000004640f7836 */ /* 0x001fe20000000000 */
[----:B------:R0:W-:Y:S01]  /*a000*/  @!P0 STG.E.U16 desc[UR16][R4.64+-0x6c0], R37 ;  /* 0xfff9402504008986 */ /* 0x0001e2000c101510 */
[-C--:B------:R-:W-:Y:S01]  /*a010*/  ISETP.GE.AND P0, PT, R144, R59.reuse, PT ;  /* 0x0000003b9000720c */ /* 0x080fe20003f06270 */
[----:B------:R-:W-:Y:S01]  /*a020*/  FADD.FTZ R7, R0, R21 ;  /* 0x0000001500077221 */ /* 0x000fe20000010000 */
[----:B-1----:R-:W-:Y:S01]  /*a030*/  IADD3 R17, R100, 0x5, RZ ;  /* 0x0000000564117810 */ /* 0x002fe20007ffe0ff */
[----:B------:R1:W-:Y:S01]  /*a040*/  @!P1 STG.E.U16 desc[UR16][R4.64+-0x680], R39 ;  /* 0xfff9802704009986 */ /* 0x0003e2000c101510 */
[-C--:B------:R-:W-:Y:S01]  /*a050*/  ISETP.GE.AND P1, PT, R122, R59.reuse, PT ;  /* 0x0000003b7a00720c */ /* 0x080fe20003f26270 */
[C---:B--2---:R-:W-:Y:S01]  /*a060*/  VIADD R35, R100.reuse, 0x6 ;  /* 0x0000000664237836 */ /* 0x044fe20000000000 */
[----:B------:R-:W-:Y:S01]  /*a070*/  F2FP.BF16.F32.PACK_AB R18, R19, R18 ;  /* 0x000000121312723e */ /* 0x000fe200000010ff */
[----:B------:R-:W-:Y:S01]  /*a080*/  @!P2 STG.E.U16 desc[UR16][R4.64+-0x640], R41 ;  /* 0xfff9c0290400a986 */ /* 0x000fe2000c101510 */
[-C--:B------:R-:W-:Y:S01]  /*a090*/  ISETP.GE.AND P2, PT, R121, R59.reuse, PT ;  /* 0x0000003b7900720c */ /* 0x080fe20003f46270 */
[----:B------:R-:W-:Y:S01]  /*a0a0*/  FADD.FTZ R0, R7, R22 ;  /* 0x0000001607007221 */ /* 0x000fe20000010000 */
[-C--:B------:R-:W-:Y:S01]  /*a0b0*/  LEA.HI.SX32 R9, R9, R100.reuse, 0x1b ;  /* 0x0000006409097211 */ /* 0x080fe200078fdaff */
[----:B------:R-:W-:Y:S01]  /*a0c0*/  @!P4 STG.E.U16 desc[UR16][R4.64+-0x5c0], R45 ;  /* 0xfffa402d0400c986 */ /* 0x000fe2000c101510 */
[-C--:B------:R-:W-:Y:S01]  /*a0d0*/  ISETP.GE.AND P4, PT, R119, R59.reuse, PT ;  /* 0x0000003b7700720c */ /* 0x080fe20003f86270 */
[C---:B-----5:R-:W-:Y:S01]  /*a0e0*/  VIADD R43, R100.reuse, 0xa ;  /* 0x0000000a642b7836 */ /* 0x060fe20000000000 */
[----:B0-----:R-:W-:Y:S01]  /*a0f0*/  IADD3 R37, R100, 0x7, RZ ;  /* 0x0000000764257810 */ /* 0x001fe20007ffe0ff */
[----:B------:R0:W-:Y:S01]  /*a100*/  @!P5 STG.E.U16 desc[UR16][R4.64+-0x580], R47 ;  /* 0xfffa802f0400d986 */ /* 0x0001e2000c101510 */
[----:B------:R-:W-:Y:S01]  /*a110*/  ISETP.GE.AND P5, PT, R118, R59, PT ;  /* 0x0000003b7600720c */ /* 0x000fe20003fa6270 */
[----:B-1----:R-:W-:Y:S01]  /*a120*/  VIADD R39, R100, 0x8 ;  /* 0x0000000864277836 */ /* 0x002fe20000000000 */
[----:B------:R-:W-:Y:S01]  /*a130*/  LEA.HI.SX32 R11, R11, R100, 0x1b ;  /* 0x000000640b0b7211 */ /* 0x000fe200078fdaff */
[----:B------:R-:W-:Y:S01]  /*a140*/  @!P1 STG.E.U16 desc[UR16][R4.64+-0x540], R49 ;  /* 0xfffac03104009986 */ /* 0x000fe2000c101510 */
[----:B------:R-:W-:-:S02]  /*a150*/  F2FP.BF16.F32.PACK_AB R20, R21, R20 ;  /* 0x000000141514723e */ /* 0x000fc400000010ff */
[-C--:B------:R-:W-:Y:S01]  /*a160*/  LEA.HI.SX32 R15, R15, R100.reuse, 0x1b ;  /* 0x000000640f0f7211 */ /* 0x080fe200078fdaff */
[----:B------:R-:W-:Y:S01]  /*a170*/  @!P2 STG.E.U16 desc[UR16][R4.64+-0x500], R51 ;  /* 0xfffb00330400a986 */ /* 0x000fe2000c101510 */
[----:B------:R-:W-:Y:S02]  /*a180*/  LEA.HI.SX32 R17, R17, R100, 0x1b ;  /* 0x0000006411117211 */ /* 0x000fe400078fdaff */
[----:B------:R-:W-:Y:S01]  /*a190*/  F2FP.BF16.F32.PACK_AB R22, R23, R22 ;  /* 0x000000161716723e */ /* 0x000fe200000010ff */
[----:B------:R-:W-:Y:S01]  /*a1a0*/  @!P3 STG.E.U16 desc[UR16][R4.64+-0x4c0], R53 ;  /* 0xfffb40350400b986 */ /* 0x000fe2000c101510 */
[----:B------:R-:W-:Y:S01]  /*a1b0*/  PRMT R7, R18, 0x7632, R7 ;  /* 0x0000763212077816 */ /* 0x000fe20000000007 */
[----:B0-----:R-:W-:Y:S01]  /*a1c0*/  VIADD R47, R100, 0xc ;  /* 0x0000000c642f7836 */ /* 0x001fe20000000000 */
[----:B------:R-:W-:Y:S01]  /*a1d0*/  LEA R6, R6, UR7, 0x1 ;  /* 0x0000000706067c11 */ /* 0x000fe2000f8e08ff */
[----:B------:R-:W-:Y:S01]  /*a1e0*/  @!P4 STG.E.U16 desc[UR16][R4.64+-0x480], R55 ;  /* 0xfffb80370400c986 */ /* 0x000fe2000c101510 */
[----:B------:R-:W-:Y:S01]  /*a1f0*/  LEA.HI.SX32 R35, R35, R100, 0x1b ;  /* 0x0000006423237211 */ /* 0x000fe200078fdaff */
[----:B------:R-:W-:Y:S01]  /*a200*/  FADD.FTZ R23, R0, R23 ;  /* 0x0000001700177221 */ /* 0x000fe20000010000 */
[----:B------:R-:W-:Y:S01]  /*a210*/  LEA R9, R9, UR7, 0x1 ;  /* 0x0000000709097c11 */ /* 0x000fe2000f8e08ff */
[----:B------:R-:W-:Y:S01]  /*a220*/  @!P0 STG.E.U16 desc[UR16][R4.64+-0x7c0], R13 ;  /* 0xfff8400d04008986 */ /* 0x000fe2000c101510 */
[----:B------:R-:W-:-:S02]  /*a230*/  IADD3 R41, R100, 0x9, RZ ;  /* 0x0000000964297810 */ /* 0x000fc40007ffe0ff */
[-C--:B------:R-:W-:Y:S01]  /*a240*/  LEA.HI.SX32 R37, R37, R100.reuse, 0x1b ;  /* 0x0000006425257211 */ /* 0x080fe200078fdaff */
[----:B------:R0:W-:Y:S01]  /*a250*/  @!P5 STG.E.U16 desc[UR16][R4.64+-0x440], R57 ;  /* 0xfffbc0390400d986 */ /* 0x0001e2000c101510 */
[----:B------:R-:W-:Y:S02]  /*a260*/  PRMT R8, R20, 0x7632, R8 ;  /* 0x0000763214087816 */ /* 0x000fe40000000008 */
[----:B------:R-:W-:Y:S01]  /*a270*/  LEA R11, R11, UR7, 0x1 ;  /* 0x000000070b0b7c11 */ /* 0x000fe2000f8e08ff */
[----:B------:R-:W-:Y:S01]  /*a280*/  BAR.SYNC.DEFER_BLOCKING 0x0 ;  /* 0x0000000000007b1d */ /* 0x000fe20000010000 */
[----:B------:R-:W-:Y:S02]  /*a290*/  LEA.HI.SX32 R39, R39, R100, 0x1b ;  /* 0x0000006427277211 */ /* 0x000fe400078fdaff */
[----:B------:R-:W-:Y:S02]  /*a2a0*/  LEA R15, R15, UR7, 0x1 ;  /* 0x000000070f0f7c11 */ /* 0x000fe4000f8e08ff */
[----:B------:R-:W-:-:S02]  /*a2b0*/  IADD3 R45, R100, 0xb, RZ ;  /* 0x0000000b642d7810 */ /* 0x000fc40007ffe0ff */
[----:B------:R-:W-:Y:S02]  /*a2c0*/  PRMT R12, R22, 0x7632, R12 ;  /* 0x00007632160c7816 */ /* 0x000fe4000000000c */
[----:B0-----:R-:W-:Y:S01]  /*a2d0*/  F2FP.BF16.F32.PACK_AB R4, R25, R24 ;  /* 0x000000181904723e */ /* 0x001fe200000010ff */
[----:B------:R-:W-:Y:S01]  /*a2e0*/  FADD.FTZ R24, R23, R24 ;  /* 0x0000001817187221 */ /* 0x000fe20000010000 */
[----:B------:R-:W-:Y:S02]  /*a2f0*/  F2FP.BF16.F32.PACK_AB R5, R27, R26 ;  /* 0x0000001a1b05723e */ /* 0x000fe400000010ff */
[----:B------:R-:W-:Y:S01]  /*a300*/  PRMT R13, R4, 0x7610, R13 ;  /* 0x00007610040d7816 */ /* 0x000fe2000000000d */
[----:B------:R-:W-:Y:S01]  /*a310*/  FADD.FTZ R25, R24, R25 ;  /* 0x0000001918197221 */ /* 0x000fe20000010000 */
[----:B------:R-:W-:Y:S02]  /*a320*/  PRMT R14, R4, 0x7632, R14 ;  /* 0x00007632040e7816 */ /* 0x000fe4000000000e */
[----:B------:R-:W-:Y:S01]  /*a330*/  LEA R17, R17, UR7, 0x1 ;  /* 0x0000000711117c11 */ /* 0x000fe2000f8e08ff */
[----:B------:R-:W-:Y:S01]  /*a340*/  FADD.FTZ R26, R25, R26 ;  /* 0x0000001a191a7221 */ /* 0x000fe20000010000 */
[----:B------:R-:W-:-:S02]  /*a350*/  F2FP.BF16.F32.PACK_AB R4, R29, R28 ;  /* 0x0000001c1d04723e */ /* 0x000fc400000010ff */
[----:B------:R-:W-:Y:S01]  /*a360*/  LEA R35, R35, UR7, 0x1 ;  /* 0x0000000723237c11 */ /* 0x000fe2000f8e08ff */
[----:B------:R-:W-:Y:S01]  /*a370*/  FADD.FTZ R27, R26, R27 ;  /* 0x0000001b1a1b7221 */ /* 0x000fe20000010000 */
[C---:B------:R-:W-:Y:S01]  /*a380*/  IADD3 R59, R100.reuse, 0xd, RZ ;  /* 0x0000000d643b7810 */ /* 0x040fe20007ffe0ff */
[----:B------:R-:W-:Y:S01]  /*a390*/  STS.U16 [R99], R18 ;  /* 0x0000001263007388 */ /* 0x000fe20000000400 */
[-C--:B------:R-:W-:Y:S01]  /*a3a0*/  LEA.HI.SX32 R41, R41, R100.reuse, 0x1b ;  /* 0x0000006429297211 */ /* 0x080fe200078fdaff */
[----:B------:R-:W-:Y:S01]  /*a3b0*/  FADD.FTZ R28, R27, R28 ;  /* 0x0000001c1b1c7221 */ /* 0x000fe20000010000 */
[----:B------:R-:W-:Y:S01]  /*a3c0*/  LEA R37, R37, UR7, 0x1 ;  /* 0x0000000725257c11 */ /* 0x000fe2000f8e08ff */
[----:B------:R0:W-:Y:S01]  /*a3d0*/  STS.U16 [R6+0x2], R7 ;  /* 0x0000020706007388 */ /* 0x0001e20000000400 */
[----:B------:R-:W-:Y:S01]  /*a3e0*/  IADD3 R61, R100, 0xe, RZ ;  /* 0x0000000e643d7810 */ /* 0x000fe20007ffe0ff */
[----:B------:R-:W-:Y:S01]  /*a3f0*/  FADD.FTZ R29, R28, R29 ;  /* 0x0000001d1c1d7221 */ /* 0x000fe20000010000 */
[----:B------:R-:W-:Y:S01]  /*a400*/  LEA.HI.SX32 R43, R43, R100, 0x1b ;  /* 0x000000642b2b7211 */ /* 0x000fe200078fdaff */
[----:B------:R1:W-:Y:S01]  /*a410*/  STS.U16 [R9+0x4], R20 ;  /* 0x0000041409007388 */ /* 0x0003e20000000400 */
[----:B------:R-:W-:-:S02]  /*a420*/  LEA R39, R39, UR7, 0x1 ;  /* 0x0000000727277c11 */ /* 0x000fc4000f8e08ff */
[-C--:B------:R-:W-:Y:S01]  /*a430*/  LEA.HI.SX32 R45, R45, R100.reuse, 0x1b ;  /* 0x000000642d2d7211 */ /* 0x080fe200078fdaff */
[----:B------:R2:W-:Y:S01]  /*a440*/  STS.U16 [R11+0x6], R8 ;  /* 0x000006080b007388 */ /* 0x0005e20000000400 */
[-C--:B------:R-:W-:Y:S02]  /*a450*/  LEA.HI.SX32 R47, R47, R100.reuse, 0x1b ;  /* 0x000000642f2f7211 */ /* 0x080fe400078fdaff */
[----:B0-----:R-:W-:Y:S01]  /*a460*/  PRMT R6, R5, 0x7610, R6 ;  /* 0x0000761005067816 */ /* 0x001fe20000000006 */
[----:B------:R-:W-:Y:S01]  /*a470*/  STS.U16 [R15+0x8], R22 ;  /* 0x000008160f007388 */ /* 0x000fe20000000400 */
[----:B------:R-:W-:Y:S02]  /*a480*/  LEA.HI.SX32 R59, R59, R100, 0x1b ;  /* 0x000000643b3b7211 */ /* 0x000fe400078fdaff */
[----:B-1----:R-:W-:Y:S01]  /*a490*/  PRMT R9, R4, 0x7632, R9 ;  /* 0x0000763204097816 */ /* 0x002fe20000000009 */
[----:B------:R0:W-:Y:S01]  /*a4a0*/  STS.U16 [R17+0xa], R12 ;  /* 0x00000a0c11007388 */ /* 0x0001e20000000400 */
[----:B------:R-:W-:-:S02]  /*a4b0*/  PRMT R7, R5, 0x7632, R7 ;  /* 0x0000763205077816 */ /* 0x000fc40000000007 */
[----:B--2---:R-:W-:Y:S01]  /*a4c0*/  PRMT R8, R4, 0x7610, R8 ;  /* 0x0000761004087816 */ /* 0x004fe20000000008 */
[----:B------:R-:W-:Y:S01]  /*a4d0*/  STS.U16 [R35+0xc], R13 ;  /* 0x00000c0d23007388 */ /* 0x000fe20000000400 */
[----:B------:R-:W-:Y:S01]  /*a4e0*/  F2FP.BF16.F32.PACK_AB R4, R31, R30 ;  /* 0x0000001e1f04723e */ /* 0x000fe200000010ff */
[----:B------:R-:W-:Y:S01]  /*a4f0*/  FADD.FTZ R30, R29, R30 ;  /* 0x0000001e1d1e7221 */ /* 0x000fe20000010000 */
[----:B------:R-:W-:Y:S01]  /*a500*/  LEA R41, R41, UR7, 0x1 ;  /* 0x0000000729297c11 */ /* 0x000fe2000f8e08ff */
[----:B------:R-:W-:Y:S01]  /*a510*/  STS.U16 [R37+0xe], R14 ;  /* 0x00000e0e25007388 */ /* 0x000fe20000000400 */
[-C--:B------:R-:W-:Y:S01]  /*a520*/  LEA.HI.SX32 R61, R61, R100.reuse, 0x1b ;  /* 0x000000643d3d7211 */ /* 0x080fe200078fdaff */
[----:B------:R-:W-:Y:S01]  /*a530*/  FADD.FTZ R31, R30, R31 ;  /* 0x0000001f1e1f7221 */ /* 0x000fe20000010000 */
[----:B------:R-:W-:Y:S01]  /*a540*/  LEA R43, R43, UR7, 0x1 ;  /* 0x000000072b2b7c11 */ /* 0x000fe2000f8e08ff */
[----:B------:R1:W-:Y:S01]  /*a550*/  STS.U16 [R39+0x10], R6 ;  /* 0x0000100627007388 */ /* 0x0003e20000000400 */
[----:B------:R-:W-:-:S02]  /*a560*/  LEA.HI.SX32 R63, R63, R100, 0x1b ;  /* 0x000000643f3f7211 */ /* 0x000fc400078fdaff */
[----:B------:R-:W-:Y:S01]  /*a570*/  LEA R45, R45, UR7, 0x1 ;  /* 0x000000072d2d7c11 */ /* 0x000fe2000f8e08ff */
[----:B------:R2:W-:Y:S01]  /*a580*/  STS.U16 [R41+0x12], R7 ;  /* 0x0000120729007388 */ /* 0x0005e20000000400 */
[----:B------:R-:W-:Y:S01]  /*a590*/  F2FP.BF16.F32.PACK_AB R5, R33, R32 ;  /* 0x000000202105723e */ /* 0x000fe200000010ff */
[----:B------:R-:W-:Y:S01]  /*a5a0*/  FADD.FTZ R32, R31, R32 ;  /* 0x000000201f207221 */ /* 0x000fe20000010000 */
[----:B------:R-:W-:Y:S01]  /*a5b0*/  LEA R47, R47, UR7, 0x1 ;  /* 0x000000072f2f7c11 */ /* 0x000fe2000f8e08ff */
[----:B------:R5:W-:Y:S01]  /*a5c0*/  STS.U16 [R43+0x14], R8 ;  /* 0x000014082b007388 */ /* 0x000be20000000400 */
[----:B0-----:R-:W-:Y:S01]  /*a5d0*/  PRMT R12, R4, 0x7632, R12 ;  /* 0x00007632040c7816 */ /* 0x001fe2000000000c */
[----:B------:R-:W-:Y:S01]  /*a5e0*/  FADD.FTZ R242, R32, R33 ;  /* 0x0000002120f27221 */ /* 0x000fe20000010000 */
[----:B-1----:R-:W-:Y:S01]  /*a5f0*/  PRMT R6, R4, 0x7610, R6 ;  /* 0x0000761004067816 */ /* 0x002fe20000000006 */
[----:B------:R-:W-:Y:S01]  /*a600*/  STS.U16 [R45+0x16], R9 ;  /* 0x000016092d007388 */ /* 0x000fe20000000400 */
[----:B------:R-:W-:-:S02]  /*a610*/  LEA R59, R59, UR7, 0x1 ;  /* 0x000000073b3b7c11 */ /* 0x000fc4000f8e08ff */
[----:B------:R-:W-:Y:S01]  /*a620*/  LEA R61, R61, UR7, 0x1 ;  /* 0x000000073d3d7c11 */ /* 0x000fe2000f8e08ff */
[----:B------:R-:W-:Y:S01]  /*a630*/  STS.U16 [R47+0x18], R6 ;  /* 0x000018062f007388 */ /* 0x000fe20000000400 */
[----:B--2---:R-:W-:Y:S02]  /*a640*/  PRMT R7, R5, 0x7632, R7 ;  /* 0x0000763205077816 */ /* 0x004fe40000000007 */
[----:B------:R-:W-:Y:S01]  /*a650*/  LEA R63, R63, UR7, 0x1 ;  /* 0x000000073f3f7c11 */ /* 0x000fe2000f8e08ff */
[----:B------:R-:W-:Y:S01]  /*a660*/  STS.U16 [R59+0x1a], R12 ;  /* 0x00001a0c3b007388 */ /* 0x000fe20000000400 */
[----:B------:R-:W-:Y:S02]  /*a670*/  MOV R4, UR9 ;  /* 0x0000000900047c02 */ /* 0x000fe40008000f00 */
[----:B-----5:R-:W-:Y:S01]  /*a680*/  IADD3 R8, P1, R124, -0x3e0, RZ ;  /* 0xfffffc207c087810 */ /* 0x020fe20007f3e0ff */
[----:B------:R-:W-:Y:S03]  /*a690*/  STS.U16 [R61+0x1c], R5 ;  /* 0x00001c053d007388 */ /* 0x000fe60000000400 */
[----:B------:R-:W-:Y:S01]  /*a6a0*/  IADD3.X R23, R125, -0x1, RZ, P1, !PT ;  /* 0xffffffff7d177810 */ /* 0x000fe20000ffe4ff */
        /* <DEDUP_REMOVED lines=12> */
[----:B------:R-:W-:-:S03]  /*a770*/  IMAD R7, R7, UR22, R0 ;  /* 0x0000001607077c24 */ /* 0x000fc6000f8e0200 */
        /* <DEDUP_REMOVED lines=10> */
[----:B0-----:R-:W-:-:S05]  /*a820*/  IMAD.WIDE.U32 R4, R6, UR22, RZ ;  /* 0x0000001606047c25 */ /* 0x001fca000f8e00ff */
[----:B------:R-:W-:Y:S01]  /*a830*/  IADD3 R25, R5, R7, RZ ;  /* 0x0000000705197210 */ /* 0x000fe20007ffe0ff */
        /* <DEDUP_REMOVED lines=14> */
.L_x_4843:
[----:B------:R-:W-:Y:S05]  /*a920*/  BSYNC B0 ;  /* 0x0000000000007941 */ /* 0x000fea0003800000 */
.L_x_4842:
        /* <DEDUP_REMOVED lines=17> */
[----:B------:R-:W-:Y:S01]  /*aa40*/  LEA R2, P0, R89, R0, 0x1 ;  /* 0x0000000059027211 */ /* 0x000fe200078008ff */
[----:B------:R-:W-:Y:S01]  /*aa50*/  UIADD3.X UR32, UR32, -0x1, URZ, UP0, !UPT ;  /* 0xffffffff20207890 */ /* 0x000fe200087fe43f */
[-C--:B------:R-:W-:Y:S01]  /*aa60*/  ISETP.GE.AND P5, PT, R138, R37.reuse, PT ;  /* 0x000000258a00720c */ /* 0x080fe20003fa6270 */
[----:B------:R-:W-:Y:S01]  /*aa70*/  UIADD3.X UR34, UR34, -0x1, URZ, UP1, !UPT ;  /* 0xffffffff22227890 */ /* 0x000fe20008ffe43f */
[-C--:B------:R-:W-:Y:S01]  /*aa80*/  ISETP.GE.AND P6, PT, R137, R37.reuse, PT ;  /* 0x000000258900720c */ /* 0x080fe20003fc6270 */
[----:B------:R-:W-:Y:S01]  /*aa90*/  UIADD3.X UR36, UR36, -0x1, URZ, UP2, !UPT ;  /* 0xffffffff24247890 */ /* 0x000fe200097fe43f */
[----:B------:R-:W-:-:S02]  /*aaa0*/  ISETP.GE.AND P2, PT, R144, R37, PT ;  /* 0x000000259000720c */ /* 0x000fc40003f46270 */
[----:B------:R-:W-:Y:S02]  /*aab0*/  LEA.HI.X R3, R89, R4, R3, 0x1, P0 ;  /* 0x0000000459037211 */ /* 0x000fe400000f0c03 */
        /* <DEDUP_REMOVED lines=23> */
[----:B------:R-:W-:-:S05]  /*ac30*/  ISETP.GT.AND P0, PT, R117, 0x1, PT ;  /* 0x000000017500780c */ /* 0x000fca0003f04270 */
[----:B------:R1:W-:Y:S01]  /*ac40*/  @!P1 STG.E.U16 desc[UR16][R2.64+0x240], R19 ;  /* 0x0002401302009986 */ /* 0x0003e2000c101510 */
[----:B------:R-:W-:-:S03]  /*ac50*/  IADD3 R232, P1, R232, -0x800, RZ ;  /* 0xfffff800e8e87810 */ /* 0x000fc60007f3e0ff */
[----:B------:R1:W-:Y:S01]  /*ac60*/  @!P2 STG.E.U16 desc[UR16][R2.64+0x280], R105 ;  /* 0x000280690200a986 */ /* 0x0003e2000c101510 */
[----:B------:R-:W-:Y:S02]  /*ac70*/  IADD3 R234, P2, R234, -0x800, RZ ;  /* 0xfffff800eaea7810 */ /* 0x000fe40007f5e0ff */
[----:B------:R-:W-:Y:S02]  /*ac80*/  IADD3.X R231, R231, -0x1, RZ, P1, !PT ;  /* 0xffffffffe7e77810 */ /* 0x000fe40000ffe4ff */
[----:B------:R-:W-:Y:S01]  /*ac90*/  IADD3.X R233, R233, -0x1, RZ, P2, !PT ;  /* 0xffffffffe9e97810 */ /* 0x000fe200017fe4ff */
[----:B------:R-:W-:Y:S08]  /*aca0*/  @P0 BRA `(.L_x_4844) ;  /* 0xffffff5c00dc0947 */ /* 0x000ff0000383ffff */
.L_x_4789:
[----:B------:R-:W-:Y:S02]  /*acb0*/  ULDC.64 UR4, c[0x0][0x3d8] ;  /* 0x0000f60000047ab9 */ /* 0x000fe40000000a00 */
[----:B------:R-:W-:-:S04]  /*acc0*/  ISETP.NE.U32.AND P0, PT, RZ, UR4, PT ;  /* 0x00000004ff007c0c */ /* 0x000fc8000bf05070 */
[----:B------:R-:W-:-:S13]  /*acd0*/  ISETP.NE.AND.EX P0, PT, RZ, UR5, PT, P0 ;  /* 0x00000005ff007c0c */ /* 0x000fda000bf05300 */
[----:B------:R-:W-:Y:S05]  /*ace0*/  @!P0 BRA `(.L_x_4845) ;  /* 0x0000000000848947 */ /* 0x000fea0003800000 */
[----:B01----:R-:W0:Y:S01]  /*acf0*/  SHFL.DOWN P0, R3, R250, 0x1, 0x1f ;  /* 0x08201f00fa037f89 */ /* 0x003e220000000000 */
        /* <DEDUP_REMOVED lines=25> */
[----:B------:R-:W-:Y:S01]  /*ae90*/  @!P0 MOV R0, 0x400 ;  /* 0x0000040000008802 */ /* 0x000fe20000000f00 */
[----:B------:R-:W1:Y:S03]  /*aea0*/  @!P0 S2R R3, SR_CgaCtaId ;  /* 0x0000000000038919 */ /* 0x000e660000008800 */
[----:B-1----:R-:W-:-:S06]  /*aeb0*/  @!P0 LEA R0, R3, R0, 0x18 ;  /* 0x0000000003008211 */ /* 0x002fcc00078ec0ff */
[----:B------:R-:W0:Y:S02]  /*aec0*/  @!P0 LDS R0, [R0+0x3188] ;  /* 0x0031880000008984 */ /* 0x000e240000000800 */
[----:B0-----:R-:W-:-:S05]  /*aed0*/  @!P0 FADD.FTZ R7, R7, R0 ;  /* 0x0000000007078221 */ /* 0x001fca0000010000 */
[----:B--2---:R1:W-:Y:S02]  /*aee0*/  REDG.E.ADD.F32.FTZ.RN.STRONG.GPU desc[UR16][R10.64], R7 ;  /* 0x000000070a0079a6 */ /* 0x0043e4000c10f390 */
.L_x_4846:
[----:B------:R-:W-:Y:S05]  /*aef0*/  BSYNC B0 ;  /* 0x0000000000007941 */ /* 0x000fea0003800000 */
.L_x_4845:
        /* <DEDUP_REMOVED lines=30> */
[----:B------:R-:W5:Y:S01]  /*b0e0*/  LDL.LU.64 R10, [R1] ;  /* 0x00000000010a7983 */ /* 0x000f620000300a00 */
[----:B------:R-:W-:Y:S01]  /*b0f0*/  @!P0 MOV R0, 0x400 ;  /* 0x0000040000008802 */ /* 0x000fe20000000f00 */
[----:B------:R-:W0:Y:S03]  /*b100*/  @!P0 S2R R3, SR_CgaCtaId ;  /* 0x0000000000038919 */ /* 0x000e260000008800 */
[----:B0-----:R-:W-:-:S06]  /*b110*/  @!P0 LEA R0, R3, R0, 0x18 ;  /* 0x0000000003008211 */ /* 0x001fcc00078ec0ff */
[----:B------:R-:W2:Y:S02]  /*b120*/  @!P0 LDS R0, [R0+0x3188] ;  /* 0x0031880000008984 */ /* 0x000ea40000000800 */
[----:B--2---:R-:W-:-:S05]  /*b130*/  @!P0 FADD.FTZ R7, R7, R0 ;  /* 0x0000000007078221 */ /* 0x004fca0000010000 */
[----:B-----5:R0:W-:Y:S01]  /*b140*/  REDG.E.ADD.F32.FTZ.RN.STRONG.GPU desc[UR16][R10.64], R7 ;  /* 0x000000070a0079a6 */ /* 0x0201e2000c10f390 */
[----:B------:R-:W-:Y:S01]  /*b150*/  IMAD.MOV.U32 R9, RZ, RZ, RZ ;  /* 0x000000ffff097224 */ /* 0x000fe200078e00ff */
[----:B------:R-:W-:Y:S06]  /*b160*/  BRA `(.L_x_4849) ;  /* 0x0000000000047947 */ /* 0x000fec0003800000 */
.L_x_4848:
[----:B0-----:R-:W0:Y:S02]  /*b170*/  S2R R9, SR_TID.X ;  /* 0x0000000000097919 */ /* 0x001e240000002100 */
.L_x_4849:
[----:B------:R-:W-:Y:S05]  /*b180*/  BSYNC B0 ;  /* 0x0000000000007941 */ /* 0x000fea0003800000 */
.L_x_4847:
[----:B------:R-:W-:Y:S02]  /*b190*/  ULDC UR10, c[0x0][0x21c] ;  /* 0x00008700000a7ab9 */ /* 0x000fe40000000800 */
[----:B0-----:R-:W-:-:S13]  /*b1a0*/  ISETP.GE.AND P0, PT, R9, UR10, PT ;  /* 0x0000000a09007c0c */ /* 0x001fda000bf06270 */
[----:B------:R-:W-:Y:S05]  /*b1b0*/  @P0 EXIT ;  /* 0x000000000000094d */ /* 0x000fea0003800000 */
[----:B------:R-:W0:Y:S01]  /*b1c0*/  S2UR UR5, SR_CgaCtaId ;  /* 0x00000000000579c3 */ /* 0x000e220000008800 */
[----:B------:R-:W-:Y:S01]  /*b1d0*/  SHF.R.S32.HI R5, RZ, 0x1f, R252 ;  /* 0x0000001fff057819 */ /* 0x000fe200000114fc */
[----:B------:R-:W-:Y:S01]  /*b1e0*/  ULDC.64 UR6, c[0x0][0x338] ;  /* 0x0000ce0000067ab9 */ /* 0x000fe20000000a00 */
[----:B------:R-:W-:Y:S01]  /*b1f0*/  UMOV UR4, 0x400 ;  /* 0x0000040000047882 */ /* 0x000fe20000000000 */
[----:B-1----:R-:W-:Y:S01]  /*b200*/  IMAD.WIDE.U32 R2, R252, UR6, RZ ;  /* 0x00000006fc027c25 */ /* 0x002fe2000f8e00ff */
[----:B------:R-:W-:-:S03]  /*b210*/  ULDC.64 UR8, c[0x0][0x3c0] ;  /* 0x0000f00000087ab9 */ /* 0x000fc60000000a00 */
[----:B------:R-:W-:-:S04]  /*b220*/  IMAD R5, R5, UR6, RZ ;  /* 0x0000000605057c24 */ /* 0x000fc8000f8e02ff */
[----:B------:R-:W-:Y:S01]  /*b230*/  IMAD R5, R252, UR7, R5 ;  /* 0x00000007fc057c24 */ /* 0x000fe2000f8e0205 */
[----:B------:R-:W-:-:S04]  /*b240*/  ULDC.64 UR6, c[0x0][0x340] ;  /* 0x0000d00000067ab9 */ /* 0x000fc80000000a00 */
[----:B------:R-:W-:Y:S01]  /*b250*/  IADD3 R13, R3, R5, RZ ;  /* 0x00000005030d7210 */ /* 0x000fe20007ffe0ff */
[----:B0-----:R-:W-:-:S03]  /*b260*/  ULEA UR4, UR5, UR4, 0x18 ;  /* 0x0000000405047291 */ /* 0x001fc6000f8ec03f */
[----:B------:R-:W-:-:S09]  /*b270*/  ULDC UR5, c[0x0][0x0] ;  /* 0x0000000000057ab9 */ /* 0x000fd20000000800 */
.L_x_4850:
[----:B------:R-:W-:Y:S01]  /*b280*/  LEA R0, R9, UR4, 0x2 ;  /* 0x0000000409007c11 */ /* 0x000fe2000f8e10ff */
[----:B------:R-:W-:Y:S01]  /*b290*/  IMAD.MOV.U32 R5, RZ, RZ, R13 ;  /* 0x000000ffff057224 */ /* 0x000fe200078e000d */
[----:B--2---:R-:W-:-:S03]  /*b2a0*/  SHF.R.S32.HI R4, RZ, 0x1f, R9 ;  /* 0x0000001fff047819 */ /* 0x004fc60000011409 */
[----:B0-----:R-:W0:Y:S02]  /*b2b0*/  LDS R11, [R0+0x46c0] ;  /* 0x0046c000000b7984 */ /* 0x001e240000000800 */
[----:B------:R-:W-:Y:S01]  /*b2c0*/  IMAD R6, R4, UR6, RZ ;  /* 0x0000000604067c24 */ /* 0x000fe2000f8e02ff */
[----:B------:R-:W-:-:S03]  /*b2d0*/  MOV R4, R2 ;  /* 0x0000000200047202 */ /* 0x000fc60000000f00 */
[C---:B------:R-:W-:Y:S02]  /*b2e0*/  IMAD R7, R9.reuse, UR7, R6 ;  /* 0x0000000709077c24 */ /* 0x040fe4000f8e0206 */
[C---:B------:R-:W-:Y:S01]  /*b2f0*/  IMAD.WIDE.U32 R4, R9.reuse, UR6, R4 ;  /* 0x0000000609047c25 */ /* 0x040fe2000f8e0004 */
[----:B------:R-:W-:Y:S02]  /*b300*/  IADD3 R9, R9, UR5, RZ ;  /* 0x0000000509097c10 */ /* 0x000fe4000fffe0ff */
[----:B------:R-:W-:Y:S02]  /*b310*/  LEA R6, P0, R4, UR8, 0x2 ;  /* 0x0000000804067c11 */ /* 0x000fe4000f8010ff */
[----:B------:R-:W-:-:S04]  /*b320*/  IADD3 R5, R5, R7, RZ ;  /* 0x0000000705057210 */ /* 0x000fc80007ffe0ff */
[----:B------:R-:W-:Y:S02]  /*b330*/  LEA.HI.X R7, R4, UR9, R5, 0x2, P0 ;  /* 0x0000000904077c11 */ /* 0x000fe400080f1405 */
[----:B------:R-:W-:-:S03]  /*b340*/  ISETP.GE.AND P0, PT, R9, UR10, PT ;  /* 0x0000000a09007c0c */ /* 0x000fc6000bf06270 */
[----:B0-----:R0:W-:Y:S10]  /*b350*/  REDG.E.ADD.F32.FTZ.RN.STRONG.GPU desc[UR16][R6.64], R11 ;  /* 0x0000000b060079a6 */ /* 0x0011f4000c10f390 */
[----:B------:R-:W-:Y:S05]  /*b360*/  @!P0 BRA `(.L_x_4850) ;  /* 0xfffffffc00c48947 */ /* 0x000fea000383ffff */
[----:B------:R-:W-:Y:S05]  /*b370*/  EXIT ;  /* 0x000000000000794d */ /* 0x000fea0003800000 */
.L_x_4799:
[----:B------:R-:W-:Y:S01]  /*b380*/  HFMA2.MMA R208, -RZ, RZ, 0, 5.9604644775390625e-08 ;  /* 0x00000001ffd07435 */ /* 0x000fe200000001ff */
[----:B------:R-:W-:Y:S01]  /*b390*/  IMAD.MOV.U32 R209, RZ, RZ, R66 ;  /* 0x000000ffffd17224 */ /* 0x000fe200078e0042 */
[----:B------:R-:W-:Y:S01]  /*b3a0*/  MOV R241, RZ ;  /* 0x000000ff00f17202 */ /* 0x000fe20000000f00 */
[----:B------:R-:W-:-:S08]  /*b3b0*/  IMAD.MOV.U32 R70, RZ, RZ, -0x1 ;  /* 0xffffffffff467424 */ /* 0x000fd000078e00ff */
[----:B-1---5:R-:W-:Y:S05]  /*b3c0*/  WARPSYNC.COLLECTIVE R70, `(.L_x_4851) ;  /* 0x0000000046087348 */ /* 0x022fea0003c00000 */
[----:B------:R0:W2:Y:S02]  /*b3d0*/  SHFL.UP P0, R184, R209, R208, R241 ;  /* 0x040000d0d1b87389 */ /* 0x0000a400000000f1 */
[----:B012--5:R-:W-:Y:S01]  /*b3e0*/  ENDCOLLECTIVE ;  /* 0x000000000000791b */ /* 0x027fe20003800000 */
.L_x_4851:
[----:B------:R-:W-:Y:S02]  /*b3f0*/  MOV R209, R67 ;  /* 0x0000004300d17202 */ /* 0x000fe40000000f00 */
[----:B------:R-:W-:-:S07]  /*b400*/  MOV R71, R184 ;  /* 0x000000b800477202 */ /* 0x000fce0000000f00 */
[----:B------:R-:W-:Y:S05]  /*b410*/  WARPSYNC.COLLECTIVE R70, `(.L_x_4852) ;  /* 0x0000000046087348 */ /* 0x000fea0003c00000 */
[----:B------:R0:W1:Y:S02]  /*b420*/  SHFL.UP P0, R184, R209, R208, R241 ;  /* 0x040000d0d1b87389 */ /* 0x00006400000000f1 */
[----:B01----:R-:W-:Y:S01]  /*b430*/  ENDCOLLECTIVE ;  /* 0x000000000000791b */ /* 0x003fe20003800000 */
.L_x_4852:
        /* <DEDUP_REMOVED lines=8> */
.L_x_4853:
[----:B------:R-:W-:Y:S01]  /*b4c0*/  IMAD.MOV.U32 R209, RZ, RZ, R67 ;  /* 0x000000ffffd17224 */ /* 0x000fe200078e0043 */
[----:B------:R-:W-:-:S07]  /*b4d0*/  MOV R71, R184 ;  /* 0x000000b800477202 */ /* 0x000fce0000000f00 */
[----:B------:R-:W-:Y:S05]  /*b4e0*/  WARPSYNC.COLLECTIVE R70, `(.L_x_4854) ;  /* 0x0000000046087348 */ /* 0x000fea0003c00000 */
[----:B------:R0:W1:Y:S02]  /*b4f0*/  SHFL.UP P0, R184, R209, R208, R241 ;  /* 0x040000d0d1b87389 */ /* 0x00006400000000f1 */
[----:B01----:R-:W-:Y:S01]  /*b500*/  ENDCOLLECTIVE ;  /* 0x000000000000791b */ /* 0x003fe20003800000 */
.L_x_4854:
        /* <DEDUP_REMOVED lines=8> */
.L_x_4855:
[----:B------:R-:W-:Y:S01]  /*b590*/  MOV R209, R67 ;  /* 0x0000004300d17202 */ /* 0x000fe20000000f00 */
[----:B------:R-:W-:-:S07]  /*b5a0*/  IMAD.MOV.U32 R71, RZ, RZ, R184 ;  /* 0x000000ffff477224 */ /* 0x000fce00078e00b8 */
[----:B------:R-:W-:Y:S05]  /*b5b0*/  WARPSYNC.COLLECTIVE R70, `(.L_x_4856) ;  /* 0x0000000046087348 */ /* 0x000fea0003c00000 */
[----:B------:R0:W1:Y:S02]  /*b5c0*/  SHFL.UP P0, R184, R209, R208, R241 ;  /* 0x040000d0d1b87389 */ /* 0x00006400000000f1 */
[----:B01----:R-:W-:Y:S01]  /*b5d0*/  ENDCOLLECTIVE ;  /* 0x000000000000791b */ /* 0x003fe20003800000 */
.L_x_4856:
        /* <DEDUP_REMOVED lines=8> */
.L_x_4857:
[----:B------:R-:W-:Y:S02]  /*b660*/  MOV R209, R67 ;  /* 0x0000004300d17202 */ /* 0x000fe40000000f00 */
[----:B------:R-:W-:-:S07]  /*b670*/  MOV R71, R184 ;  /* 0x000000b800477202 */ /* 0x000fce0000000f00 */
[----:B------:R-:W-:Y:S05]  /*b680*/  WARPSYNC.COLLECTIVE R70, `(.L_x_4858) ;  /* 0x0000000046087348 */ /* 0x000fea0003c00000 */
[----:B------:R0:W1:Y:S02]  /*b690*/  SHFL.UP P0, R184, R209, R208, R241 ;  /* 0x040000d0d1b87389 */ /* 0x00006400000000f1 */
[----:B01----:R-:W-:Y:S01]  /*b6a0*/  ENDCOLLECTIVE ;  /* 0x000000000000791b */ /* 0x003fe20003800000 */
.L_x_4858:
        /* <DEDUP_REMOVED lines=8> */
.L_x_4859:
[----:B------:R-:W-:Y:S01]  /*b730*/  IMAD.MOV.U32 R209, RZ, RZ, R67 ;  /* 0x000000ffffd17224 */ /* 0x000fe200078e0043 */
[----:B------:R-:W-:-:S07]  /*b740*/  MOV R71, R184 ;  /* 0x000000b800477202 */ /* 0x000fce0000000f00 */
[----:B------:R-:W-:Y:S05]  /*b750*/  WARPSYNC.COLLECTIVE R70, `(.L_x_4860) ;  /* 0x0000000046087348 */ /* 0x000fea0003c00000 */
[----:B------:R0:W1:Y:S02]  /*b760*/  SHFL.UP P0, R184, R209, R208, R241 ;  /* 0x040000d0d1b87389 */ /* 0x00006400000000f1 */
[----:B01----:R-:W-:Y:S01]  /*b770*/  ENDCOLLECTIVE ;  /* 0x000000000000791b */ /* 0x003fe20003800000 */
.L_x_4860:
[----:B------:R-:W-:Y:S05]  /*b780*/  BRA `(.L_x_4861) ;  /* 0xffffffb800047947 */ /* 0x000fea000383ffff */
.L_x_4800:
        /* <DEDUP_REMOVED lines=8> */
.L_x_4863:
[----:B------:R-:W-:Y:S05]  /*b810*/  BSYNC B0 ;  /* 0x0000000000007941 */ /* 0x000fea0003800000 */
.L_x_4862:
[----:B------:R-:W-:Y:S05]  /*b820*/  BRA `(.L_x_4864) ;  /* 0xffffffb400f07947 */ /* 0x000fea000383ffff */
.L_x_4801:
        /* <DEDUP_REMOVED lines=8> */
.L_x_4866:
[----:B------:R-:W-:Y:S05]  /*b8b0*/  BSYNC B0 ;  /* 0x0000000000007941 */ /* 0x000fea0003800000 */
.L_x_4865:
[----:B------:R-:W-:Y:S05]  /*b8c0*/  BRA `(.L_x_4867) ;  /* 0xffffffb400d07947 */ /* 0x000fea000383ffff */
.L_x_4802:
        /* <DEDUP_REMOVED lines=8> */
.L_x_4869:
[----:B------:R-:W-:Y:S05]  /*b950*/  BSYNC B0 ;  /* 0x0000000000007941 */ /* 0x000fea0003800000 */
.L_x_4868:
        /* <DEDUP_REMOVED lines=11> */
.L_x_4870:
[----:B------:R-:W-:Y:S05]  /*ba10*/  WARPSYNC.COLLECTIVE R70, `(.L_x_4871) ;  /* 0x0000000046087348 */ /* 0x000fea0003c00000 */
[----:B------:R0:W1:Y:S02]  /*ba20*/  SHFL.IDX P3, R204, R71, R200, R205 ;  /* 0x000000c847cc7389 */ /* 0x00006400000600cd */
[----:B01----:R-:W-:Y:S01]  /*ba30*/  ENDCOLLECTIVE ;  /* 0x000000000000791b */ /* 0x003fe20003800000 */
.L_x_4871:
[----:B------:R-:W-:Y:S01]  /*ba40*/  MOV R71, R69 ;  /* 0x0000004500477202 */ /* 0x000fe20000000f00 */
[----:B------:R-:W-:Y:S01]  /*ba50*/  IMAD.MOV.U32 R67, RZ, RZ, R184 ;  /* 0x000000ffff437224 */ /* 0x000fe200078e00b8 */
[----:B------:R-:W-:-:S07]  /*ba60*/  MOV R68, R204 ;  /* 0x000000cc00447202 */ /* 0x000fce0000000f00 */
[----:B------:R-:W-:Y:S05]  /*ba70*/  WARPSYNC.COLLECTIVE R70, `(.L_x_4872) ;  /* 0x0000000046087348 */ /* 0x000fea0003c00000 */
[----:B------:R0:W1:Y:S02]  /*ba80*/  SHFL.IDX P3, R204, R71, R200, R205 ;  /* 0x000000c847cc7389 */ /* 0x00006400000600cd */
[----:B01----:R-:W-:Y:S01]  /*ba90*/  ENDCOLLECTIVE ;  /* 0x000000000000791b */ /* 0x003fe20003800000 */
.L_x_4872:
[----:B------:R-:W-:Y:S01]  /*baa0*/  IMAD.MOV.U32 R69, RZ, RZ, R204 ;  /* 0x000000ffff457224 */ /* 0x000fe200078e00cc */
[----:B------:R-:W-:Y:S06]  /*bab0*/  BRA `(.L_x_4873) ;  /* 0xffffffb4006c7947 */ /* 0x000fec000383ffff */
.L_x_4804:
[----:B------:R-:W-:Y:S01]  /*bac0*/  HFMA2.MMA R206, -RZ, RZ, 0, 5.9604644775390625e-08 ;  /* 0x00000001ffce7435 */ /* 0x000fe200000001ff */
        /* <DEDUP_REMOVED lines=8> */
.L_x_4874:
[----:B------:R-:W-:Y:S01]  /*bb50*/  IMAD.MOV.U32 R203, RZ, RZ, R65 ;  /* 0x000000ffffcb7224 */ /* 0x000fe200078e0041 */
[----:B------:R-:W-:-:S07]  /*bb60*/  MOV R69, R201 ;  /* 0x000000c900457202 */ /* 0x000fce0000000f00 */
[----:B------:R-:W-:Y:S05]  /*bb70*/  WARPSYNC.COLLECTIVE R70, `(.L_x_4875) ;  /* 0x0000000046087348 */ /* 0x000fea0003c00000 */
[----:B------:R0:W1:Y:S02]  /*bb80*/  SHFL.DOWN P6, R201, R203, R206, R207 ;  /* 0x080000cecbc97389 */ /* 0x00006400000c00cf */
[----:B01----:R-:W-:Y:S01]  /*bb90*/  ENDCOLLECTIVE ;  /* 0x000000000000791b */ /* 0x003fe20003800000 */
.L_x_4875:
        /* <DEDUP_REMOVED lines=8> */
.L_x_4876:
[----:B------:R-:W-:Y:S02]  /*bc20*/  MOV R203, R65 ;  /* 0x0000004100cb7202 */ /* 0x000fe40000000f00 */
[----:B------:R-:W-:-:S07]  /*bc30*/  MOV R69, R201 ;  /* 0x000000c900457202 */ /* 0x000fce0000000f00 */
[----:B------:R-:W-:Y:S05]  /*bc40*/  WARPSYNC.COLLECTIVE R70, `(.L_x_4877) ;  /* 0x0000000046087348 */ /* 0x000fea0003c00000 */
[----:B------:R0:W1:Y:S02]  /*bc50*/  SHFL.DOWN P6, R201, R203, R206, R207 ;  /* 0x080000cecbc97389 */ /* 0x00006400000c00cf */
[----:B01----:R-:W-:Y:S01]  /*bc60*/  ENDCOLLECTIVE ;  /* 0x000000000000791b */ /* 0x003fe20003800000 */
.L_x_4877:
        /* <DEDUP_REMOVED lines=8> */
.L_x_4878:
[----:B------:R-:W-:Y:S01]  /*bcf0*/  MOV R203, R65 ;  /* 0x0000004100cb7202 */ /* 0x000fe20000000f00 */
[----:B------:R-:W-:-:S07]  /*bd00*/  IMAD.MOV.U32 R69, RZ, RZ, R201 ;  /* 0x000000ffff457224 */ /* 0x000fce00078e00c9 */
[----:B------:R-:W-:Y:S05]  /*bd10*/  WARPSYNC.COLLECTIVE R70, `(.L_x_4879) ;  /* 0x0000000046087348 */ /* 0x000fea0003c00000 */
[----:B------:R0:W1:Y:S02]  /*bd20*/  SHFL.DOWN P6, R201, R203, R206, R207 ;  /* 0x080000cecbc97389 */ /* 0x00006400000c00cf */
[----:B01----:R-:W-:Y:S01]  /*bd30*/  ENDCOLLECTIVE ;  /* 0x000000000000791b */ /* 0x003fe20003800000 */
.L_x_4879:
        /* <DEDUP_REMOVED lines=8> */
.L_x_4880:
[----:B------:R-:W-:Y:S01]  /*bdc0*/  IMAD.MOV.U32 R203, RZ, RZ, R65 ;  /* 0x000000ffffcb7224 */ /* 0x000fe200078e0041 */
[----:B------:R-:W-:-:S07]  /*bdd0*/  MOV R69, R201 ;  /* 0x000000c900457202 */ /* 0x000fce0000000f00 */
[----:B------:R-:W-:Y:S05]  /*bde0*/  WARPSYNC.COLLECTIVE R70, `(.L_x_4881) ;  /* 0x0000000046087348 */ /* 0x000fea0003c00000 */
[----:B------:R0:W1:Y:S02]  /*bdf0*/  SHFL.DOWN P6, R201, R203, R206, R207 ;  /* 0x080000cecbc97389 */ /* 0x00006400000c00cf */
[----:B01----:R-:W-:Y:S01]  /*be00*/  ENDCOLLECTIVE ;  /* 0x000000000000791b */ /* 0x003fe20003800000 */
.L_x_4881:
        /* <DEDUP_REMOVED lines=8> */
.L_x_4882:
[----:B------:R-:W-:Y:S02]  /*be90*/  MOV R203, R65 ;  /* 0x0000004100cb7202 */ /* 0x000fe40000000f00 */
[----:B------:R-:W-:-:S07]  /*bea0*/  MOV R69, R201 ;  /* 0x000000c900457202 */ /* 0x000fce0000000f00 */
[----:B------:R-:W-:Y:S05]  /*beb0*/  WARPSYNC.COLLECTIVE R70, `(.L_x_4883) ;  /* 0x0000000046087348 */ /* 0x000fea0003c00000 */
[----:B------:R0:W1:Y:S02]  /*bec0*/  SHFL.DOWN P6, R201, R203, R206, R207 ;  /* 0x080000cecbc97389 */ /* 0x00006400000c00cf */
[----:B01----:R-:W-:Y:S01]  /*bed0*/  ENDCOLLECTIVE ;  /* 0x000000000000791b */ /* 0x003fe20003800000 */
.L_x_4883:
        /* <DEDUP_REMOVED lines=9> */
.L_x_4884:
[----:B------:R-:W-:Y:S02]  /*bf70*/  MOV R71, R65 ;  /* 0x0000004100477202 */ /* 0x000fe40000000f00 */
[----:B------:R-:W-:-:S07]  /*bf80*/  MOV R198, R204 ;  /* 0x000000cc00c67202 */ /* 0x000fce0000000f00 */
[----:B------:R-:W-:Y:S05]  /*bf90*/  WARPSYNC.COLLECTIVE R70, `(.L_x_4885) ;  /* 0x0000000046087348 */ /* 0x000fea0003c00000 */
[----:B------:R0:W1:Y:S02]  /*bfa0*/  SHFL.IDX P3, R204, R71, R200, R205 ;  /* 0x000000c847cc7389 */ /* 0x00006400000600cd */
[----:B01----:R-:W-:Y:S01]  /*bfb0*/  ENDCOLLECTIVE ;  /* 0x000000000000791b */ /* 0x003fe20003800000 */
.L_x_4885:
[----:B------:R-:W-:Y:S05]  /*bfc0*/  WARPSYNC.COLLECTIVE R70, `(.L_x_4886) ;  /* 0x0000000046087348 */ /* 0x000fea0003c00000 */
[----:B------:R0:W1:Y:S02]  /*bfd0*/  SHFL.DOWN P6, R201, R203, R206, R207 ;  /* 0x080000cecbc97389 */ /* 0x00006400000c00cf */
[----:B01----:R-:W-:Y:S01]  /*bfe0*/  ENDCOLLECTIVE ;  /* 0x000000000000791b */ /* 0x003fe20003800000 */
.L_x_4886:
[----:B------:R-:W-:Y:S01]  /*bff0*/  IMAD.MOV.U32 R71, RZ, RZ, R130 ;  /* 0x000000ffff477224 */ /* 0x000fe200078e0082 */
[----:B------:R-:W-:Y:S01]  /*c000*/  MOV R203, R65 ;  /* 0x0000004100cb7202 */ /* 0x000fe20000000f00 */
[----:B------:R-:W-:Y:S02]  /*c010*/  IMAD.MOV.U32 R202, RZ, RZ, R204 ;  /* 0x000000ffffca7224 */ /* 0x000fe400078e00cc */
[----:B------:R-:W-:-:S07]  /*c020*/  IMAD.MOV.U32 R68, RZ, RZ, R201 ;  /* 0x000000ffff447224 */ /* 0x000fce00078e00c9 */
[----:B------:R-:W-:Y:S05]  /*c030*/  WARPSYNC.COLLECTIVE R70, `(.L_x_4887) ;  /* 0x0000000046087348 */ /* 0x000fea0003c00000 */
[----:B------:R0:W1:Y:S02]  /*c040*/  SHFL.DOWN P6, R201, R203, R206, R207 ;  /* 0x080000cecbc97389 */ /* 0x00006400000c00cf */
[----:B01----:R-:W-:Y:S01]  /*c050*/  ENDCOLLECTIVE ;  /* 0x000000000000791b */ /* 0x003fe20003800000 */
.L_x_4887:
[----:B------:R-:W-:Y:S05]  /*c060*/  WARPSYNC.COLLECTIVE R70, `(.L_x_4888) ;  /* 0x0000000046087348 */ /* 0x000fea0003c00000 */
[----:B------:R0:W1:Y:S02]  /*c070*/  SHFL.IDX P3, R204, R71, R200, R205 ;  /* 0x000000c847cc7389 */ /* 0x00006400000600cd */
[----:B01----:R-:W-:Y:S01]  /*c080*/  ENDCOLLECTIVE ;  /* 0x000000000000791b */ /* 0x003fe20003800000 */
.L_x_4888:
[----:B------:R-:W-:Y:S02]  /*c090*/  MOV R71, R131 ;  /* 0x0000008300477202 */ /* 0x000fe40000000f00 */
[----:B------:R-:W-:Y:S02]  /*c0a0*/  MOV R69, R201 ;  /* 0x000000c900457202 */ /* 0x000fe40000000f00 */
[----:B------:R-:W-:-:S07]  /*c0b0*/  MOV R201, R204 ;  /* 0x000000cc00c97202 */ /* 0x000fce0000000f00 */
[----:B------:R-:W-:Y:S05]  /*c0c0*/  WARPSYNC.COLLECTIVE R70, `(.L_x_4889) ;  /* 0x0000000046087348 */ /* 0x000fea0003c00000 */
[----:B------:R0:W1:Y:S02]  /*c0d0*/  SHFL.IDX P3, R204, R71, R200, R205 ;  /* 0x000000c847cc7389 */ /* 0x00006400000600cd */
[----:B01----:R-:W-:Y:S01]  /*c0e0*/  ENDCOLLECTIVE ;  /* 0x000000000000791b */ /* 0x003fe20003800000 */
.L_x_4889:
[----:B------:R-:W-:Y:S05]  /*c0f0*/  BRA `(.L_x_4890) ;  /* 0xffffffb400707947 */ /* 0x000fea000383ffff */
.L_x_4891:
        /* <DEDUP_REMOVED lines=16> */
.L_x_10957:


//--------------------- .text._Z25selective_scan_bwd_kernelI32Selective_Scan_bwd_kernel_traitsILi64ELi16ELb0ELb1ELb1ELb1ELb0EN3c108BFloat16EfEEv12SSMParamsBwd --------------------------
	.section	.text._Z25selective_scan_bwd_kernelI32Selective_Scan_bwd_kernel_traitsILi64ELi16ELb0ELb1ELb1ELb1ELb0EN3c108BFloat16EfEEv12SSMParamsBwd,"ax",@progbits
	.align	128
        .global         _Z25selective_scan_bwd_kernelI32Selective_Scan_bwd_kernel_traitsILi64ELi16ELb0ELb1ELb1ELb1ELb0EN3c108BFloat16EfEEv12SSMParamsBwd
        .type           _Z25selective_scan_bwd_kernelI32Selective_Scan_bwd_kernel_traitsILi64ELi16ELb0ELb1ELb1ELb1ELb0EN3c108BFloat16EfEEv12SSMParamsBwd,@function
        .size           _Z25selective_scan_bwd_kernelI32Selective_Scan_bwd_kernel_traitsILi64ELi16ELb0ELb1ELb1ELb1ELb0EN3c108BFloat16EfEEv12SSMParamsBwd,(.L_x_10958 - _Z25selective_scan_bwd_kernelI32Selective_Scan_bwd_kernel_traitsILi64ELi16ELb0ELb1ELb1ELb1ELb0EN3c108BFloat16EfEEv12SSMParamsBwd)
        .other          _Z25selective_scan_bwd_kernelI32Selective_Scan_bwd_kernel_traitsILi64ELi16ELb0ELb1ELb1ELb1ELb0EN3c108BFloat16EfEEv12SSMParamsBwd,@"STO_CUDA_ENTRY STV_DEFAULT"
_Z25selective_scan_bwd_kernelI32Selective_Scan_bwd_kernel_traitsILi64ELi16ELb0ELb1ELb1ELb1ELb0EN3c108BFloat16EfEEv12SSMParamsBwd:
.text._Z25selective_scan_bwd_kernelI32Selective_Scan_bwd_kernel_traitsILi64ELi16ELb0ELb1ELb1ELb1ELb0EN3c108BFloat16EfEEv12SSMParamsBwd:
        /* <DEDUP_REMOVED lines=29> */
[----:B------:R-:W-:Y:S01]  /*01d0*/  IMAD.U32 R4, RZ, RZ, UR6 ;  /* 0x00000006ff047e24 */ /* 0x000fe2000f8e00ff */
[----:B---3--:R-:W3:Y:S01]  /*01e0*/  MUFU.RCP R0, R0 ;  /* 0x0000000000007308 */ /* 0x008ee20000001000 */
[----:B------:R-:W-:Y:S01]  /*01f0*/  MOV R3, UR5 ;  /* 0x0000000500037c02 */ /* 0x000fe20008000f00 */
[----:B------:R-:W-:-:S02]  /*0200*/  ULDC.64 UR4, c[0x0][0x310] ;  /* 0x0000c40000047ab9 */ /* 0x000fc40000000a00 */
[----:B------:R-:W-:Y:S02]  /*0210*/  MOV R5, UR7 ;  /* 0x0000000700057c02 */ /* 0x000fe40008000f00 */
        /* <DEDUP_REMOVED lines=29> */
[----:B------:R-:W-:Y:S01]  /*03f0*/  ULDC.64 UR4, c[0x0][0x240] ;  /* 0x0000900000047ab9 */ /* 0x000fe20000000a00 */
[----:B------:R-:W-:Y:S02]  /*0400*/  UIMAD.WIDE.U32 UR18, UR45, UR6, URZ ;  /* 0x000000062d1272a5 */ /* 0x000fe4000f8e003f */
[----:B------:R-:W-:Y:S01]  /*0410*/  IADD3 R2, -R171, RZ, RZ ;  /* 0x000000ffab027210 */ /* 0x000fe20007ffe1ff */
[----:B------:R-:W-:Y:S01]  /*0420*/  UIMAD UR24, UR46, UR4, URZ ;  /* 0x000000042e1872a4 */ /* 0x000fe2000f8e023f */
[----:B------:R-:W-:Y:S01]  /*0430*/  UMOV UR6, URZ ;  /* 0x0000003f00067c82 */ /* 0x000fe20008000000 */
[----:B------:R-:W-:-:S02]  /*0440*/  @UP1 ULEA UR6, UP3, UR16, UR28, 0x2 ;  /* 0x0000001c10061291 */ /* 0x000fc4000f86103f */
[C---:B------:R-:W-:Y:S01]  /*0450*/  IMAD R0, R7.reuse, R2, R0 ;  /* 0x0000000207007224 */ /* 0x040fe200078e0200 */
[----:B------:R-:W-:Y:S02]  /*0460*/  UIMAD.WIDE.U32 UR14, UR45, UR8, URZ ;  /* 0x000000082d0e72a5 */ /* 0x000fe4000f8e003f */
[----:B------:R-:W-:Y:S02]  /*0470*/  UIMAD.WIDE.U32 UR8, UR45, UR4, URZ ;  /* 0x000000042d0872a5 */ /* 0x000fe4000f8e003f */
[----:B------:R-:W-:Y:S01]  /*0480*/  ISETP.GT.U32.AND P1, PT, R7, R0, PT ;  /* 0x000000000700720c */ /* 0x000fe20003f24070 */
[----:B------:R-:W-:Y:S01]  /*0490*/  UIMAD UR24, UR45, UR5, UR24 ;  /* 0x000000052d1872a4 */ /* 0x000fe2000f8e0218 */
[----:B------:R-:W-:Y:S02]  /*04a0*/  UMOV UR7, URZ ;  /* 0x0000003f00077c82 */ /* 0x000fe40008000000 */
[----:B------:R-:W-:Y:S01]  /*04b0*/  ULDC.64 UR4, c[0x0][0x260] ;  /* 0x0000980000047ab9 */ /* 0x000fe20000000a00 */
[----:B------:R-:W-:-:S02]  /*04c0*/  @UP1 ULEA.HI.X UR7, UR16, UR29, UR25, 0x2, UP3 ;  /* 0x0000001d10071291 */ /* 0x000fc400098f1419 */
[----:B------:R-:W-:Y:S01]  /*04d0*/  UIMAD UR17, UR46, UR4, URZ ;  /* 0x000000042e1172a4 */ /* 0x000fe2000f8e023f */
[----:B------:R-:W-:Y:S01]  /*04e0*/  ULDC.64 UR28, c[0x0][0x288] ;  /* 0x0000a200001c7ab9 */ /* 0x000fe20000000a00 */
[----:B------:R-:W-:Y:S02]  /*04f0*/  UIMAD.WIDE.U32 UR10, UR45, UR4, URZ ;  /* 0x000000042d0a72a5 */ /* 0x000fe4000f8e003f */
[----:B------:R-:W-:Y:S02]  /*0500*/  UIADD3 UR19, UR19, UR20, URZ ;  /* 0x0000001413137290 */ /* 0x000fe4000fffe03f */
[----:B------:R-:W-:Y:S01]  /*0510*/  @!P1 IMAD.IADD R0, R0, 0x1, -R7 ;  /* 0x0000000100009824 */ /* 0x000fe200078e0a07 */
[----:B------:R-:W-:Y:S01]  /*0520*/  @!P1 IADD3 R171, R171, 0x1, RZ ;  /* 0x00000001abab9810 */ /* 0x000fe20007ffe0ff */
[----:B------:R-:W-:Y:S01]  /*0530*/  UMOV UR4, URZ ;  /* 0x0000003f00047c82 */ /* 0x000fe20008000000 */
[----:B------:R-:W-:Y:S01]  /*0540*/  ISETP.NE.AND P1, PT, R8, RZ, PT ;  /* 0x000000ff0800720c */ /* 0x000fe20003f25270 */
[----:B------:R-:W-:Y:S01]  /*0550*/  UIMAD UR21, UR25, UR28, URZ ;  /* 0x0000001c191572a4 */ /* 0x000fe2000f8e023f */
[----:B------:R-:W-:Y:S01]  /*0560*/  ISETP.GE.U32.AND P0, PT, R0, R7, PT ;  /* 0x000000070000720c */ /* 0x000fe20003f06070 */
[----:B------:R-:W-:Y:S01]  /*0570*/  UIMAD UR20, UR25, UR34, URZ ;  /* 0x00000022191472a4 */ /* 0x000fe2000f8e023f */
[----:B------:R-:W-:Y:S01]  /*0580*/  LOP3.LUT R0, R8, UR16, RZ, 0x3c, !PT ;  /* 0x0000001008007c12 */ /* 0x000fe2000f8e3cff */
[----:B------:R-:W3:Y:S01]  /*0590*/  LDC.64 R6, c[0x0][0x258] ;  /* 0x00009600ff067b82 */ /* 0x000ee20000000a00 */
[----:B------:R-:W-:-:S02]  /*05a0*/  @UP2 ULEA UR4, UP4, UR16, UR32, 0x2 ;  /* 0x0000002010042291 */ /* 0x000fc4000f88103f */
[----:B------:R-:W-:Y:S01]  /*05b0*/  ISETP.GE.AND P2, PT, R0, RZ, PT ;  /* 0x000000ff0000720c */ /* 0x000fe20003f46270 */
[----:B------:R-:W-:Y:S02]  /*05c0*/  UIADD3 UR15, UR15, UR22, URZ ;  /* 0x000000160f0f7290 */ /* 0x000fe4000fffe03f */
[----:B------:R-:W-:Y:S02]  /*05d0*/  UIMAD UR17, UR45, UR5, UR17 ;  /* 0x000000052d1172a4 */ /* 0x000fe4000f8e0211 */
[----:B------:R-:W-:Y:S01]  /*05e0*/  USHF.L.U32 UR44, UR31, 0xa, URZ ;  /* 0x0000000a1f2c7899 */ /* 0x000fe2000800063f */
[----:B------:R-:W-:Y:S01]  /*05f0*/  UMOV UR5, URZ ;  /* 0x0000003f00057c82 */ /* 0x000fe20008000000 */
[----:B------:R-:W-:Y:S01]  /*0600*/  @UP2 ULEA.HI.X UR5, UR16, UR33, UR25, 0x2, UP4 ;  /* 0x0000002110052291 */ /* 0x000fe2000a0f1419 */
[----:B------:R-:W-:Y:S01]  /*0610*/  @P0 IADD3 R171, R171, 0x1, RZ ;  /* 0x00000001abab0810 */ /* 0x000fe20007ffe0ff */
[----:B------:R-:W-:Y:S02]  /*0620*/  UIMAD UR32, UR16, UR29, UR21 ;  /* 0x0000001d102072a4 */ /* 0x000fe4000f8e0215 */
[----:B------:R-:W-:-:S02]  /*0630*/  UIMAD.WIDE.U32 UR22, UR16, UR28, UR18 ;  /* 0x0000001c101672a5 */ /* 0x000fc4000f8e0012 */
[----:B------:R-:W-:Y:S01]  /*0640*/  UIMAD UR33, UR16, UR35, UR20 ;  /* 0x00000023102172a4 */ /* 0x000fe2000f8e0214 */
[----:B------:R-:W-:Y:S01]  /*0650*/  @!P2 IMAD.MOV R171, RZ, RZ, -R171 ;  /* 0x000000ffffaba224 */ /* 0x000fe200078e0aab */
[----:B------:R-:W-:Y:S01]  /*0660*/  UIMAD.WIDE.U32 UR28, UR16, UR34, UR14 ;  /* 0x00000022101c72a5 */ /* 0x000fe2000f8e000e */
[----:B------:R-:W-:Y:S01]  /*0670*/  @!P1 LOP3.LUT R171, RZ, R8, RZ, 0x33, !PT ;  /* 0x00000008ffab9212 */ /* 0x000fe200078e33ff */
[----:B------:R-:W-:Y:S01]  /*0680*/  ULDC.64 UR20, c[0x0][0x330] ;  /* 0x0000cc0000147ab9 */ /* 0x000fe20000000a00 */
[----:B------:R-:W-:Y:S02]  /*0690*/  UIADD3 UR34, UR44, -0x400, URZ ;  /* 0xfffffc002c227890 */ /* 0x000fe4000fffe03f */
[----:B------:R-:W-:Y:S01]  /*06a0*/  UIMAD UR25, UR25, UR20, URZ ;  /* 0x00000014191972a4 */ /* 0x000fe2000f8e023f */
[----:B------:R-:W-:Y:S01]  /*06b0*/  SHF.R.S32.HI R3, RZ, 0x1f, R171 ;  /* 0x0000001fff037819 */ /* 0x000fe200000114ab */
[----:B------:R-:W-:Y:S02]  /*06c0*/  USHF.R.S32.HI UR35, URZ, 0x1f, UR34 ;  /* 0x0000001f3f237899 */ /* 0x000fe40008011422 */
[----:B------:R-:W-:-:S02]  /*06d0*/  UIADD3 UR22, UP1, UR34, UR22, URZ ;  /* 0x0000001622167290 */ /* 0x000fc4000ff3e03f */
[----:B------:R-:W-:Y:S01]  /*06e0*/  UIMAD UR36, UR16, UR21, UR25 ;  /* 0x00000015102472a4 */ /* 0x000fe2000f8e0219 */
[C---:B--2---:R-:W-:Y:S01]  /*06f0*/  IMAD R2, R3.reuse, R4, RZ ;  /* 0x0000000403027224 */ /* 0x044fe200078e02ff */
[----:B------:R-:W-:Y:S01]  /*0700*/  UIADD3 UR13, UR13, UR30, URZ ;  /* 0x0000001e0d0d7290 */ /* 0x000fe2000fffe03f */
[----:B---3--:R-:W-:Y:S01]  /*0710*/  IMAD R0, R3, R6, RZ ;  /* 0x0000000603007224 */ /* 0x008fe200078e02ff */
[----:B------:R-:W-:Y:S01]  /*0720*/  ULDC.64 UR18, c[0x0][0x2f0] ;  /* 0x0000bc0000127ab9 */ /* 0x000fe20000000a00 */
[----:B------:R-:W-:Y:S01]  /*0730*/  UIADD3 UR21, UP2, UR34, UR28, URZ ;  /* 0x0000001c22157290 */ /* 0x000fe2000ff5e03f */
[C---:B------:R-:W-:Y:S01]  /*0740*/  IMAD R9, R171.reuse, R5, R2 ;  /* 0x00000005ab097224 */ /* 0x040fe200078e0202 */
[----:B------:R-:W-:Y:S01]  /*0750*/  UIADD3.X UR28, UR35, UR23, UR32, UP1, !UPT ;  /* 0x00000017231c7290 */ /* 0x000fe20008ffe420 */
[----:B------:R-:W-:Y:S01]  /*0760*/  IMAD R7, R171, R7, R0 ;  /* 0x00000007ab077224 */ /* 0x000fe200078e0200 */
[----:B------:R-:W-:Y:S01]  /*0770*/  ULEA UR18, UP1, UR22, UR18, 0x1 ;  /* 0x0000001216127291 */ /* 0x000fe2000f82083f */
[----:B------:R-:W-:Y:S01]  /*0780*/  ULDC.64 UR14, c[0x0][0x2f8] ;  /* 0x0000be00000e7ab9 */ /* 0x000fe20000000a00 */
[----:B------:R-:W-:-:S02]  /*0790*/  UIMAD.WIDE.U32 UR12, UR16, UR20, UR12 ;  /* 0x00000014100c72a5 */ /* 0x000fc4000f8e000c */
[----:B------:R-:W-:Y:S02]  /*07a0*/  UIADD3.X UR23, UR35, UR29, UR33, UP2, !UPT ;  /* 0x0000001d23177290 */ /* 0x000fe400097fe421 */
[----:B------:R-:W-:Y:S02]  /*07b0*/  ULEA UR25, UP2, UR21, UR14, 0x1 ;  /* 0x0000000e15197291 */ /* 0x000fe4000f84083f */
[----:B------:R-:W-:Y:S02]  /*07c0*/  ULEA.HI.X UR20, UR22, UR19, UR28, 0x1, UP1 ;  /* 0x0000001316147291 */ /* 0x000fe400088f0c1c */
[----:B------:R-:W-:Y:S02]  /*07d0*/  UIADD3 UR9, UR9, UR24, URZ ;  /* 0x0000001809097290 */ /* 0x000fe4000fffe03f */
[----:B------:R-:W-:Y:S02]  /*07e0*/  UIADD3 UR22, UP1, UR34, UR12, URZ ;  /* 0x0000000c22167290 */ /* 0x000fe4000ff3e03f */
[----:B------:R-:W-:-:S02]  /*07f0*/  ULEA.HI.X UR23, UR21, UR15, UR23, 0x1, UP2 ;  /* 0x0000000f15177291 */ /* 0x000fc400090f0c17 */
        /* <DEDUP_REMOVED lines=19> */
[----:B------:R-:W-:Y:S01]  /*0930*/  IADD3 R162, P2, R4, UR34, RZ ;  /* 0x0000002204a27c10 */ /* 0x000fe2000ff5e0ff */
[----:B------:R-:W-:Y:S01]  /*0940*/  UMOV UR11, UR7 ;  /* 0x00000007000b7c82 */ /* 0x000fe20008000000 */
[----:B------:R-:W-:Y:S01]  /*0950*/  IADD3 R0, R5, R9, RZ ;  /* 0x0000000905007210 */ /* 0x000fe20007ffe0ff */
[----:B------:R-:W-:Y:S01]  /*0960*/  @UP0 UIMAD.WIDE UR8, UR31, 0x8, UR8 ;  /* 0x000000081f0808a5 */ /* 0x000fe2000f8e0208 */
[----:B-1----:R-:W-:Y:S01]  /*0970*/  LEA R164, P3, R162, R10, 0x1 ;  /* 0x0000000aa2a47211 */ /* 0x002fe200078608ff */
[----:B------:R-:W-:Y:S01]  /*0980*/  UMOV UR10, UR6 ;  /* 0x00000006000a7c82 */ /* 0x000fe20008000000 */
[----:B------:R-:W-:Y:S01]  /*0990*/  IADD3.X R0, R0, UR35, RZ, P2, !PT ;  /* 0x0000002300007c10 */ /* 0x000fe200097fe4ff */
[----:B------:R-:W-:Y:S01]  /*09a0*/  UMOV UR12, UR4 ;  /* 0x00000004000c7c82 */ /* 0x000fe20008000000 */
[----:B------:R-:W-:Y:S01]  /*09b0*/  UMOV UR13, UR5 ;  /* 0x00000005000d7c82 */ /* 0x000fe20008000000 */
[----:B------:R-:W-:Y:S01]  /*09c0*/  LEA.HI.X R165, R165, R167, R2, 0x1, P1 ;  /* 0x000000a7a5a57211 */ /* 0x000fe200008f0c02 */
        /* <DEDUP_REMOVED lines=18> */
.L_x_4974:
        /* <DEDUP_REMOVED lines=13> */
[----:B------:R-:W-:Y:S01]  /*0bc0*/  IMAD.U32 R154, RZ, RZ, UR5 ;  /* 0x00000005ff9a7e24 */ /* 0x000fe2000f8e00ff */
[C---:B------:R-:W-:Y:S01]  /*0bd0*/  LOP3.LUT R159, R122.reuse, 0x40, RZ, 0xfc, !PT ;  /* 0x000000407a9f7812 */ /* 0x040fe200078efcff */
[C---:B------:R-:W-:Y:S01]  /*0be0*/  IMAD.WIDE R2, R122.reuse, 0x2, R2 ;  /* 0x000000027a027825 */ /* 0x040fe200078e0202 */
[C---:B------:R-:W-:Y:S02]  /*0bf0*/  LOP3.LUT R158, R122.reuse, 0x60, RZ, 0xfc, !PT ;  /* 0x000000607a9e7812 */ /* 0x040fe400078efcff */
        /* <DEDUP_REMOVED lines=64> */
[C---:B------:R-:W-:Y:S02]  /*1000*/  IADD3 R27, R20.reuse, 0x80, RZ ;  /* 0x00000080141b7810 */ /* 0x040fe40007ffe0ff */
[CC--:B------:R-:W-:Y:S02]  /*1010*/  LEA.HI.SX32 R144, R20.reuse, R20.reuse, 0x1b ;  /* 0x0000001414907211 */ /* 0x0c0fe400078fdaff */
[----:B0-----:R-:W-:Y:S01]  /*1020*/  LEA.HI.SX32 R2, R21, R20, 0x1b ;  /* 0x0000001415027211 */ /* 0x001fe200078fdaff */
[C---:B------:R-:W-:Y:S01]  /*1030*/  VIADD R35, R20.reuse, 0x100 ;  /* 0x0000010014237836 */ /* 0x040fe20000000000 */
[----:B------:R-:W-:-:S02]  /*1040*/  IADD3 R31, R20, 0xc0, RZ ;  /* 0x000000c0141f7810 */ /* 0x000fc40007ffe0ff */
[----:B------:R-:W-:Y:S02]  /*1050*/  IADD3 R33, R20, 0xe0, RZ ;  /* 0x000000e014217810 */ /* 0x000fe40007ffe0ff */
[-C--:B------:R-:W-:Y:S02]  /*1060*/  LEA.HI.SX32 R142, R23, R20.reuse, 0x1b ;  /* 0x00000014178e7211 */ /* 0x080fe400078fdaff */
[-C--:B------:R-:W-:Y:S02]  /*1070*/  LEA.HI.SX32 R22, R25, R20.reuse, 0x1b ;  /* 0x0000001419167211 */ /* 0x080fe400078fdaff */
[----:B------:R-:W-:Y:S01]  /*1080*/  LEA.HI.SX32 R140, R27, R20, 0x1b ;  /* 0x000000141b8c7211 */ /* 0x000fe200078fdaff */
        /* <DEDUP_REMOVED lines=24> */
[-C--:B------:R-:W-:Y:S02]  /*1210*/  LEA R134, R134, R163.reuse, 0x1 ;  /* 0x000000a386867211 */ /* 0x080fe400078e08ff */
        /* <DEDUP_REMOVED lines=8> */
[----:B------:R-:W-:Y:S02]  /*12a0*/  LEA.HI.SX32 R0, R116, R116, 0x1b ;  /* 0x0000007474007211 */ /* 0x000fe400078fdaff */
[----:B------:R-:W-:-:S02]  /*12b0*/  LEA R118, R118, R163, 0x1 ;  /* 0x000000a376767211 */ /* 0x000fc400078e08ff */
[----:B------:R-:W-:Y:S01]  /*12c0*/  LEA R117, R20, R163, 0x1 ;  /* 0x000000a314757211 */ /* 0x000fe200078e08ff */
[----:B------:R-:W-:Y:S01]  /*12d0*/  IMAD R115, R0, 0x2, R163 ;  /* 0x0000000200737824 */ /* 0x000fe200078e02a3 */
[----:B------:R-:W-:Y:S01]  /*12e0*/  ISETP.GE.AND P0, PT, R155, R154, PT ;  /* 0x0000009a9b00720c */ /* 0x000fe20003f06270 */
[----:B------:R-:W-:Y:S01]  /*12f0*/  IMAD.U32 R2, RZ, RZ, UR25 ;  /* 0x00000019ff027e24 */ /* 0x000fe2000f8e00ff */
[----:B------:R-:W-:-:S03]  /*1300*/  MOV R3, UR23 ;  /* 0x0000001700037c02 */ /* 0x000fc60008000f00 */
[C---:B------:R-:W-:Y:S01]  /*1310*/  IMAD.WIDE R2, R122.reuse, 0x2, R2 ;  /* 0x000000027a027825 */ /* 0x040fe200078e0202 */
[-C--:B------:R-:W-:Y:S02]  /*1320*/  ISETP.GE.AND P1, PT, R122, R154.reuse, PT ;  /* 0x0000009a7a00720c */ /* 0x080fe40003f26270 */
[-C--:B------:R-:W-:Y:S02]  /*1330*/  ISETP.GE.AND P2, PT, R160, R154.reuse, PT ;  /* 0x0000009aa000720c */ /* 0x080fe40003f46270 */
[-C--:B------:R-:W-:Y:S02]  /*1340*/  ISETP.GE.AND P3, PT, R159, R154.reuse, PT ;  /* 0x0000009a9f00720c */ /* 0x080fe40003f66270 */
[-C--:B------:R-:W-:Y:S02]  /*1350*/  ISETP.GE.AND P4, PT, R156, R154.reuse, PT ;  /* 0x0000009a9c00720c */ /* 0x080fe40003f86270 */
[-C--:B------:R-:W-:Y:S02]  /*1360*/  ISETP.GE.AND P5, PT, R158, R154.reuse, PT ;  /* 0x0000009a9e00720c */ /* 0x080fe40003fa6270 */
[----:B------:R-:W-:Y:S01]  /*1370*/  ISETP.GE.AND P6, PT, R157, R154, PT ;  /* 0x0000009a9d00720c */ /* 0x000fe20003fc6270 */
        /* <DEDUP_REMOVED lines=78> */
[-C--:B------:R-:W-:Y:S02]  /*1860*/  ISETP.GE.AND P0, PT, R122, R154.reuse, PT ;  /* 0x0000009a7a00720c */ /* 0x080fe40003f06270 */
[----:B------:R-:W-:Y:S02]  /*1870*/  P2R R27, PR, RZ, 0x2 ;  /* 0x00000002ff1b7803 */ /* 0x000fe40000000000 */
[----:B------:R-:W-:Y:S02]  /*1880*/  ISETP.GE.AND P1, PT, R160, R154, PT ;  /* 0x0000009aa000720c */ /* 0x000fe40003f26270 */
        /* <DEDUP_REMOVED lines=31> */
[----:B------:R-:W-:Y:S04]  /*1a80*/  LDS.U16 R8, [R115] ;  /* 0x0000000073087984 */ /* 0x000fe80000000400 */
[----:B------:R-:W1:Y:S04]  /*1a90*/  LDS.U16 R9, [R115+0x2] ;  /* 0x0000020073097984 */ /* 0x000e680000000400 */
[----:B------:R-:W-:Y:S04]  /*1aa0*/  LDS.U16 R10, [R115+0x4] ;  /* 0x00000400730a7984 */ /* 0x000fe80000000400 */
[----:B------:R-:W2:Y:S04]  /*1ab0*/  LDS.U16 R11, [R115+0x6] ;  /* 0x00000600730b7984 */ /* 0x000ea80000000400 */
[----:B------:R-:W-:Y:S04]  /*1ac0*/  LDS.U16 R12, [R115+0x8] ;  /* 0x00000800730c7984 */ /* 0x000fe80000000400 */
[----:B------:R-:W3:Y:S04]  /*1ad0*/  LDS.U16 R13, [R115+0xa] ;  /* 0x00000a00730d7984 */ /* 0x000ee80000000400 */
        /* <DEDUP_REMOVED lines=11> */
[----:B0-----:R-:W-:-:S05]  /*1b90*/  PRMT R19, RZ, 0x7610, R19 ;  /* 0x00007610ff137816 */ /* 0x001fca0000000013 */
        /* <DEDUP_REMOVED lines=26> */
[----:B------:R0:W4:Y:S02]  /*1d40*/  @!P0 LDG.E.U16 R28, desc[UR26][R6.64+0x240] ;  /* 0x0002401a061c8981 */ /* 0x000124000c1e1500 */
[----:B0-----:R-:W-:Y:S01]  /*1d50*/  IMAD.U32 R7, R114, 0x10000, RZ ;  /* 0x0001000072077824 */ /* 0x001fe200078e00ff */
[----:B------:R-:W-:Y:S01]  /*1d60*/  SHF.L.U32 R6, R113, 0x10, RZ ;  /* 0x0000001071067819 */ /* 0x000fe200000006ff */
[----:B-1----:R-:W-:Y:S01]  /*1d70*/  IMAD.U32 R9, R9, 0x10000, RZ ;  /* 0x0001000009097824 */ /* 0x002fe200078e00ff */
[----:B--2---:R-:W-:-:S02]  /*1d80*/  SHF.L.U32 R11, R11, 0x10, RZ ;  /* 0x000000100b0b7819 */ /* 0x004fc400000006ff */
[----:B---3--:R-:W-:Y:S01]  /*1d90*/  SHF.L.U32 R13, R13, 0x10, RZ ;  /* 0x000000100d0d7819 */ /* 0x008fe200000006ff */
[--C-:B-----5:R-:W-:Y:S01]  /*1da0*/  FADD.FTZ R89, R9, R172.reuse ;  /* 0x000000ac09597221 */ /* 0x120fe20000010000 */
[----:B----4-:R-:W-:Y:S01]  /*1db0*/  SHF.L.U32 R83, R14, 0x10, RZ ;  /* 0x000000100e537819 */ /* 0x010fe200000006ff */
[--C-:B------:R-:W-:Y:S02]  /*1dc0*/  FADD.FTZ R87, R11, R172.reuse ;  /* 0x000000ac0b577221 */ /* 0x100fe40000010000 */
[--C-:B------:R-:W-:Y:S01]  /*1dd0*/  FADD.FTZ R85, R13, R172.reuse ;  /* 0x000000ac0d557221 */ /* 0x100fe20000010000 */
[----:B------:R-:W-:Y:S01]  /*1de0*/  BSSY B0, `(.L_x_4893) ;  /* 0x000006d000007945 */ /* 0x000fe20003800000 */
[----:B------:R-:W-:Y:S01]  /*1df0*/  FSETP.GTU.FTZ.AND P3, PT, R89, 20, PT ;  /* 0x41a000005900780b */ /* 0x000fe20003f7c000 */
[----:B------:R-:W-:Y:S01]  /*1e00*/  FADD.FTZ R83, R83, R172 ;  /* 0x000000ac53537221 */ /* 0x000fe20000010000 */
[----:B------:R-:W-:Y:S02]  /*1e10*/  FSETP.GTU.FTZ.AND P1, PT, R87, 20, PT ;  /* 0x41a000005700780b */ /* 0x000fe40003f3c000 */
[----:B------:R-:W-:-:S02]  /*1e20*/  FSETP.GTU.FTZ.AND P6, PT, R85, 20, PT ;  /* 0x41a000005500780b */ /* 0x000fc40003fdc000 */
[----:B------:R-:W-:Y:S02]  /*1e30*/  SHF.L.U32 R9, R105, 0x10, RZ ;  /* 0x0000001069097819 */ /* 0x000fe400000006ff */
[----:B------:R-:W-:Y:S01]  /*1e40*/  SHF.L.U32 R15, R15, 0x10, RZ ;  /* 0x000000100f0f7819 */ /* 0x000fe200000006ff */
[----:B------:R-:W-:Y:S04]  /*1e50*/  STS.U16 [R144], R21 ;  /* 0x0000001590007388 */ /* 0x000fe80000000400 */
        /* <DEDUP_REMOVED lines=20> */
[----:B------:R-:W4:Y:S04]  /*1fa0*/  LDS.U16 R94, [R115+0x8] ;  /* 0x00000800735e7984 */ /* 0x000f280000000400 */
[----:B------:R-:W4:Y:S04]  /*1fb0*/  LDS.U16 R93, [R115+0xa] ;  /* 0x00000a00735d7984 */ /* 0x000f280000000400 */
[----:B------:R-:W4:Y:S04]  /*1fc0*/  LDS.U16 R92, [R115+0xc] ;  /* 0x00000c00735c7984 */ /* 0x000f280000000400 */
[----:B------:R-:W4:Y:S01]  /*1fd0*/  LDS.U16 R91, [R115+0xe] ;  /* 0x00000e00735b7984 */ /* 0x000f220000000400 */
[----:B0-----:R-:W-:Y:S01]  /*1fe0*/  SHF.L.U32 R19, R112, 0x10, RZ ;  /* 0x0000001070137819 */ /* 0x001fe200000006ff */
[----:B------:R-:W-:-:S02]  /*1ff0*/  IMAD.U32 R20, R111, 0x10000, RZ ;  /* 0x000100006f147824 */ /* 0x000fc400078e00ff */
[----:B------:R-:W0:Y:S04]  /*2000*/  LDS.U16 R84, [R115+0x10] ;  /* 0x0000100073547984 */ /* 0x000e280000000400 */
[----:B------:R-:W0:Y:S01]  /*2010*/  LDS.U16 R82, [R115+0x12] ;  /* 0x0000120073527984 */ /* 0x000e220000000400 */
[----:B-1----:R-:W-:-:S03]  /*2020*/  SHF.L.U32 R98, R98, 0x10, RZ ;  /* 0x0000001062627819 */ /* 0x002fc600000006ff */
[----:B------:R1:W0:Y:S01]  /*2030*/  LDS.U16 R80, [R115+0x14] ;  /* 0x0000140073507984 */ /* 0x0002220000000400 */
[----:B--2---:R-:W-:Y:S02]  /*2040*/  IMAD.U32 R97, R97, 0x10000, RZ ;  /* 0x0001000061617824 */ /* 0x004fe400078e00ff */
[----:B------:R-:W-:Y:S01]  /*2050*/  FFMA.FTZ R170, R98, R7, R170 ;  /* 0x0000000762aa7223 */ /* 0x000fe200000100aa */
[----:B------:R1:W2:Y:S01]  /*2060*/  LDS.U16 R78, [R115+0x16] ;  /* 0x00001600734e7984 */ /* 0x0002a20000000400 */
[----:B---3--:R-:W-:Y:S02]  /*2070*/  SHF.L.U32 R96, R96, 0x10, RZ ;  /* 0x0000001060607819 */ /* 0x008fe400000006ff */
[----:B------:R-:W-:Y:S01]  /*2080*/  FFMA.FTZ R7, R97, R6, R170 ;  /* 0x0000000661077223 */ /* 0x000fe200000100aa */
[----:B------:R1:W3:Y:S01]  /*2090*/  LDS.U16 R76, [R115+0x18] ;  /* 0x00001800734c7984 */ /* 0x0002e20000000400 */
[----:B----4-:R-:W-:Y:S02]  /*20a0*/  SHF.L.U32 R95, R95, 0x10, RZ ;  /* 0x000000105f5f7819 */ /* 0x010fe400000006ff */
[----:B------:R-:W-:Y:S01]  /*20b0*/  FFMA.FTZ R6, R96, R19, R7 ;  /* 0x0000001360067223 */ /* 0x000fe20000010007 */
[----:B------:R1:W4:Y:S03]  /*20c0*/  LDS.U16 R74, [R115+0x1a] ;  /* 0x00001a00734a7984 */ /* 0x0003260000000400 */
[----:B------:R-:W-:Y:S01]  /*20d0*/  FFMA.FTZ R7, R95, R20, R6 ;  /* 0x000000145f077223 */ /* 0x000fe20000010006 */
[----:B------:R-:W-:Y:S01]  /*20e0*/  SHF.L.U32 R6, R110, 0x10, RZ ;  /* 0x000000106e067819 */ /* 0x000fe200000006ff */
[----:B------:R-:W-:Y:S01]  /*20f0*/  IMAD.U32 R94, R94, 0x10000, RZ ;  /* 0x000100005e5e7824 */ /* 0x000fe200078e00ff */
[----:B------:R-:W-:Y:S01]  /*2100*/  SHF.L.U32 R19, R109, 0x10, RZ ;  /* 0x000000106d137819 */ /* 0x000fe200000006ff */
[----:B------:R1:W1:Y:S01]  /*2110*/  LDS.U16 R72, [R115+0x1c] ;  /* 0x00001c0073487984 */ /* 0x0002620000000400 */
[----:B------:R-:W-:Y:S01]  /*2120*/  SHF.L.U32 R93, R93, 0x10, RZ ;  /* 0x000000105d5d7819 */ /* 0x000fe200000006ff */
[----:B------:R-:W-:Y:S01]  /*2130*/  FFMA.FTZ R6, R94, R6, R7 ;  /* 0x000000065e067223 */ /* 0x000fe20000010007 */
[----:B------:R-:W-:Y:S01]  /*2140*/  SHF.L.U32 R92, R92, 0x10, RZ ;  /* 0x000000105c5c7819 */ /* 0x000fe200000006ff */
[----:B------:R0:W1:Y:S01]  /*2150*/  LDS.U16 R62, [R115+0x1e] ;  /* 0x00001e00733e7984 */ /* 0x0000620000000400 */
[----:B------:R-:W2:Y:S01]  /*2160*/  LDC R20, c[0x0][0x21c] ;  /* 0x00008700ff147b82 */ /* 0x000ea20000000800 */
[----:B------:R-:W-:Y:S01]  /*2170*/  FFMA.FTZ R19, R93, R19, R6 ;  /* 0x000000135d137223 */ /* 0x000fe20000010006 */
[----:B------:R-:W-:Y:S01]  /*2180*/  IMAD.U32 R6, R108, 0x10000, RZ ;  /* 0x000100006c067824 */ /* 0x000fe200078e00ff */
[----:B------:R-:W-:Y:S01]  /*2190*/  SHF.L.U32 R7, R107, 0x10, RZ ;  /* 0x000000106b077819 */ /* 0x000fe200000006ff */
[----:B------:R-:W-:-:S02]  /*21a0*/  IMAD.U32 R91, R91, 0x10000, RZ ;  /* 0x000100005b5b7824 */ /* 0x000fc400078e00ff */
[----:B------:R-:W-:-:S04]  /*21b0*/  FFMA.FTZ R6, R92, R6, R19 ;  /* 0x000000065c067223 */ /* 0x000fc80000010013 */
[----:B------:R-:W-:Y:S01]  /*21c0*/  FFMA.FTZ R23, R91, R7, R6 ;  /* 0x000000075b177223 */ /* 0x000fe20000010006 */
[----:B------:R-:W-:-:S05]  /*21d0*/  SHF.L.U32 R7, R8, 0x10, RZ ;  /* 0x0000001008077819 */ /* 0x000fca00000006ff */
[----:B------:R-:W-:-:S05]  /*21e0*/  FADD.FTZ R90, R7, R172 ;  /* 0x000000ac075a7221 */ /* 0x000fca0000010000 */
[----:B------:R-:W-:Y:S01]  /*21f0*/  FSETP.GTU.FTZ.AND P4, PT, R90, 20, PT ;  /* 0x41a000005a00780b */ /* 0x000fe20003f9c000 */
[----:B------:R-:W-:Y:S01]  /*2200*/  IMAD.U32 R21, R12, 0x10000, RZ ;  /* 0x000100000c157824 */ /* 0x000fe200078e00ff */
[----:B------:R-:W-:Y:S01]  /*2210*/  SHF.L.U32 R19, R10, 0x10, RZ ;  /* 0x000000100a137819 */ /* 0x000fe200000006ff */
[----:B0-----:R-:W-:Y:S01]  /*2220*/  IMAD.U32 R84, R84, 0x10000, RZ ;  /* 0x0001000054547824 */ /* 0x001fe200078e00ff */
[----:B------:R-:W-:Y:S01]  /*2230*/  SHF.L.U32 R6, R106, 0x10, RZ ;  /* 0x000000106a067819 */ /* 0x000fe200000006ff */
[--C-:B------:R-:W-:Y:S02]  /*2240*/  FADD.FTZ R86, R21, R172.reuse ;  /* 0x000000ac15567221 */ /* 0x100fe40000010000 */
[----:B------:R-:W-:Y:S01]  /*2250*/  FADD.FTZ R88, R19, R172 ;  /* 0x000000ac13587221 */ /* 0x000fe20000010000 */
[----:B--2---:R-:W-:Y:S01]  /*2260*/  ISETP.GE.AND P5, PT, R20, 0x1, PT ;  /* 0x000000011400780c */ /* 0x004fe20003fa6270 */
[----:B------:R-:W-:Y:S01]  /*2270*/  FFMA.FTZ R23, R84, R6, R23 ;  /* 0x0000000654177223 */ /* 0x000fe20000010017 */
[----:B------:R-:W-:Y:S01]  /*2280*/  FSETP.GTU.FTZ.AND P0, PT, R86, 20, PT ;  /* 0x41a000005600780b */ /* 0x000fe20003f1c000 */
[----:B------:R-:W-:Y:S01]  /*2290*/  IMAD.U32 R82, R82, 0x10000, RZ ;  /* 0x0001000052527824 */ /* 0x000fe200078e00ff */
[----:B------:R-:W-:Y:S01]  /*22a0*/  FSETP.GTU.FTZ.AND P2, PT, R88, 20, PT ;  /* 0x41a000005800780b */ /* 0x000fe20003f5c000 */
[----:B-1-34-:R-:W-:-:S12]  /*22b0*/  @P4 BRA `(.L_x_4894) ;  /* 0x00000000007c4947 */ /* 0x01afd80003800000 */
        /* <DEDUP_REMOVED lines=31> */
.L_x_4894:
[----:B------:R-:W-:Y:S05]  /*24b0*/  BSYNC B0 ;  /* 0x0000000000007941 */ /* 0x000fea0003800000 */
.L_x_4893:
        /* <DEDUP_REMOVED lines=39> */
.L_x_4896:
[----:B------:R-:W-:Y:S05]  /*2730*/  BSYNC B0 ;  /* 0x0000000000007941 */ /* 0x000fea0003800000 */
.L_x_4895:
        /* <DEDUP_REMOVED lines=39> */
.L_x_4898:
[----:B------:R-:W-:Y:S05]  /*29b0*/  BSYNC B0 ;  /* 0x0000000000007941 */ /* 0x000fea0003800000 */
.L_x_4897:
        /* <DEDUP_REMOVED lines=39> */
.L_x_4900:
[----:B------:R-:W-:Y:S05]  /*2c30*/  BSYNC B0 ;  /* 0x0000000000007941 */ /* 0x000fea0003800000 */
.L_x_4899:
        /* <DEDUP_REMOVED lines=39> */
.L_x_4902:
[----:B------:R-:W-:Y:S05]  /*2eb0*/  BSYNC B0 ;  /* 0x0000000000007941 */ /* 0x000fea0003800000 */
.L_x_4901:
[----:B------:R-:W-:Y:S01]  /*2ec0*/  BSSY B0, `(.L_x_4903) ;  /* 0x0000027000007945 */ /* 0x000fe20003800000 */
[----:B------:R-:W-:Y:S01]  /*2ed0*/  FSETP.GTU.FTZ.AND P0, PT, R75, 20, PT ;  /* 0x41a000004b00780b */ /* 0x000fe20003f1c000 */
[----:B------:R-:W-:Y:S01]  /*2ee0*/  FFMA.FTZ R9, R74, R8, R9 ;  /* 0x000000084a097223 */ /* 0x000fe20000010009 */
[----:B------:R-:W-:Y:S01]  /*2ef0*/  SHF.L.U32 R7, R100, 0x10, RZ ;  /* 0x0000001064077819 */ /* 0x000fe200000006ff */
[----:B------:R-:W-:Y:S02]  /*2f00*/  IMAD.U32 R63, R4, 0x10000, RZ ;  /* 0x00010000043f7824 */ /* 0x000fe400078e00ff */
[----:B------:R-:W-:Y:S01]  /*2f10*/  FADD.FTZ R73, R73, R172 ;  /* 0x000000ac49497221 */ /* 0x000fe20000010000 */
[----:B------:R-:W-:Y:S01]  /*2f20*/  SHF.L.U32 R72, R72, 0x10, RZ ;  /* 0x0000001048487819 */ /* 0x000fe200000006ff */
        /* <DEDUP_REMOVED lines=32> */
.L_x_4904:
[----:B------:R-:W-:Y:S05]  /*3130*/  BSYNC B0 ;  /* 0x0000000000007941 */ /* 0x000fea0003800000 */
.L_x_4903:
[----:B------:R-:W-:Y:S01]  /*3140*/  BSSY B0, `(.L_x_4905) ;  /* 0x0000026000007945 */ /* 0x000fe20003800000 */
[----:B------:R-:W-:Y:S01]  /*3150*/  FSETP.GTU.FTZ.AND P6, PT, R73, 20, PT ;  /* 0x41a000004900780b */ /* 0x000fe20003fdc000 */
[----:B------:R-:W-:Y:S01]  /*3160*/  FFMA.FTZ R7, R72, R7, R9 ;  /* 0x0000000748077223 */ /* 0x000fe20000010009 */
[----:B------:R-:W-:Y:S01]  /*3170*/  SHF.L.U32 R170, R99, 0x10, RZ ;  /* 0x0000001063aa7819 */ /* 0x000fe200000006ff */
[----:B------:R-:W-:Y:S01]  /*3180*/  FADD.FTZ R63, R63, R172 ;  /* 0x000000ac3f3f7221 */ /* 0x000fe20000010000 */
[----:B------:R-:W-:Y:S01]  /*3190*/  SHF.L.U32 R62, R62, 0x10, RZ ;  /* 0x000000103e3e7819 */ /* 0x000fe200000006ff */
[----:B------:R-:W-:Y:S08]  /*31a0*/  @P4 BRA `(.L_x_4906) ;  /* 0x00000000007c4947 */ /* 0x000ff00003800000 */
        /* <DEDUP_REMOVED lines=31> */
.L_x_4906:
[----:B------:R-:W-:Y:S05]  /*33a0*/  BSYNC B0 ;  /* 0x0000000000007941 */ /* 0x000fea0003800000 */
.L_x_4905:
        /* <DEDUP_REMOVED lines=38> */
.L_x_4908:
[----:B------:R-:W-:Y:S05]  /*3610*/  BSYNC B0 ;  /* 0x0000000000007941 */ /* 0x000fea0003800000 */
.L_x_4907:
        /* <DEDUP_REMOVED lines=38> */
.L_x_4910:
[----:B------:R-:W-:Y:S05]  /*3880*/  BSYNC B0 ;  /* 0x0000000000007941 */ /* 0x000fea0003800000 */
.L_x_4909:
        /* <DEDUP_REMOVED lines=39> */
.L_x_4912:
[----:B------:R-:W-:Y:S05]  /*3b00*/  BSYNC B0 ;  /* 0x0000000000007941 */ /* 0x000fea0003800000 */
.L_x_4911:
[----:B------:R-:W-:Y:S01]  /*3b10*/  BSSY B0, `(.L_x_4913) ;  /* 0x0000025000007945 */ /* 0x000fe20003800000 */
[----:B------:R-:W-:Y:S02]  /*3b20*/  FSETP.GTU.FTZ.AND P1, PT, R50, 20, PT ;  /* 0x41a000003200780b */ /* 0x000fe40003f3c000 */
[----:B------:R-:W-:Y:S02]  /*3b30*/  CS2R R48, SRZ ;  /* 0x0000000000307805 */ /* 0x000fe4000001ff00 */
[----:B------:R-:W-:Y:S02]  /*3b40*/  CS2R R46, SRZ ;  /* 0x00000000002e7805 */ /* 0x000fe4000001ff00 */
[----:B------:R-:W-:Y:S01]  /*3b50*/  CS2R R44, SRZ ;  /* 0x00000000002c7805 */ /* 0x000fe2000001ff00 */
        /* <DEDUP_REMOVED lines=32> */
.L_x_4914:
[----:B------:R-:W-:Y:S05]  /*3d60*/  BSYNC B0 ;  /* 0x0000000000007941 */ /* 0x000fea0003800000 */
.L_x_4913:
        /* <DEDUP_REMOVED lines=33> */
.L_x_4916:
[----:B------:R-:W-:Y:S05]  /*3f80*/  BSYNC B0 ;  /* 0x0000000000007941 */ /* 0x000fea0003800000 */
.L_x_4915:
        /* <DEDUP_REMOVED lines=33> */
.L_x_4918:
[----:B------:R-:W-:Y:S05]  /*41a0*/  BSYNC B0 ;  /* 0x0000000000007941 */ /* 0x000fea0003800000 */
.L_x_4917:
        /* <DEDUP_REMOVED lines=33> */
.L_x_4920:
[----:B------:R-:W-:Y:S05]  /*43c0*/  BSYNC B0 ;  /* 0x0000000000007941 */ /* 0x000fea0003800000 */
.L_x_4919:
        /* <DEDUP_REMOVED lines=33> */
.L_x_4922:
[----:B------:R-:W-:Y:S05]  /*45e0*/  BSYNC B0 ;  /* 0x0000000000007941 */ /* 0x000fea0003800000 */
.L_x_4921:
        /* <DEDUP_REMOVED lines=33> */
.L_x_4924:
[----:B------:R-:W-:Y:S05]  /*4800*/  BSYNC B0 ;  /* 0x0000000000007941 */ /* 0x000fea0003800000 */
.L_x_4923:
        /* <DEDUP_REMOVED lines=19> */
[----:B------:R-:W0:Y:S01]  /*4940*/  LDC R25, c[0x0][0x218] ;  /* 0x00008600ff197b82 */ /* 0x000e220000000800 */
[----:B------:R-:W-:Y:S01]  /*4950*/  USHF.R.S32.HI UR5, URZ, 0x1f, UR16 ;  /* 0x0000001f3f057899 */ /* 0x000fe20008011410 */
[----:B------:R-:W-:Y:S01]  /*4960*/  ISETP.GE.AND P0, PT, R122, R154, PT ;  /* 0x0000009a7a00720c */ /* 0x000fe20003f06270 */
[----:B------:R-:W-:Y:S01]  /*4970*/  UIADD3 UR47, UR24, -0x1, URZ ;  /* 0xffffffff182f7890 */ /* 0x000fe2000fffe03f */
[----:B------:R-:W-:Y:S01]  /*4980*/  IMAD.MOV.U32 R26, RZ, RZ, R154 ;  /* 0x000000ffff1a7224 */ /* 0x000fe200078e009a */
[----:B------:R-:W-:Y:S01]  /*4990*/  ULDC.64 UR6, c[0x0][0x230] ;  /* 0x00008c0000067ab9 */ /* 0x000fe20000000a00 */
[----:B------:R-:W-:Y:S01]  /*49a0*/  P2R R24, PR, RZ, 0x1 ;  /* 0x00000001ff187803 */ /* 0x000fe20000000000 */
[----:B------:R-:W-:Y:S01]  /*49b0*/  UIMAD UR5, UR5, UR6, URZ ;  /* 0x00000006050572a4 */ /* 0x000fe2000f8e023f */
[----:B------:R-:W1:Y:S01]  /*49c0*/  LDC.64 R124, c[0x0][0x348] ;  /* 0x0000d200ff7c7b82 */ /* 0x000e620000000a00 */
[----:B------:R-:W-:Y:S01]  /*49d0*/  ULEA.HI UR18, UR47, UR47, URZ, 0x1 ;  /* 0x0000002f2f127291 */ /* 0x000fe2000f8f083f */
[----:B------:R-:W-:Y:S01]  /*49e0*/  MOV R61, RZ ;  /* 0x000000ff003d7202 */ /* 0x000fe20000000f00 */
[----:B------:R-:W-:Y:S01]  /*49f0*/  UIMAD.WIDE.U32 UR14, UR16, UR6, URZ ;  /* 0x00000006100e72a5 */ /* 0x000fe2000f8e003f */
[----:B------:R-:W-:Y:S01]  /*4a00*/  CS2R R58, SRZ ;  /* 0x00000000003a7805 */ /* 0x000fe2000001ff00 */
[----:B------:R-:W-:Y:S01]  /*4a10*/  UIMAD UR48, UR16, UR7, UR5 ;  /* 0x00000007103072a4 */ /* 0x000fe2000f8e0205 */
[----:B------:R-:W-:Y:S01]  /*4a20*/  CS2R R56, SRZ ;  /* 0x0000000000387805 */ /* 0x000fe2000001ff00 */
[----:B------:R-:W-:Y:S01]  /*4a30*/  ULOP3.LUT UR18, UR18, 0xfffffe, URZ, 0xc0, !UPT ;  /* 0x00fffffe12127892 */ /* 0x000fe2000f8ec03f */
[----:B------:R-:W2:Y:S01]  /*4a40*/  LDC.64 R126, c[0x0][0x360] ;  /* 0x0000d800ff7e7b82 */ /* 0x000ea20000000a00 */
[----:B------:R-:W-:-:S02]  /*4a50*/  MOV R54, RZ ;  /* 0x000000ff00367202 */ /* 0x000fc40000000f00 */
[----:B------:R-:W-:Y:S01]  /*4a60*/  CS2R R52, SRZ ;  /* 0x0000000000347805 */ /* 0x000fe2000001ff00 */
[----:B------:R-:W-:Y:S01]  /*4a70*/  IMAD.MOV.U32 R51, RZ, RZ, RZ ;  /* 0x000000ffff337224 */ /* 0x000fe200078e00ff */
[----:B------:R-:W-:Y:S02]  /*4a80*/  CS2R R48, SRZ ;  /* 0x0000000000307805 */ /* 0x000fe4000001ff00 */
[----:B------:R-:W-:Y:S02]  /*4a90*/  CS2R R46, SRZ ;  /* 0x00000000002e7805 */ /* 0x000fe4000001ff00 */
[----:B------:R-:W-:Y:S02]  /*4aa0*/  CS2R R44, SRZ ;  /* 0x00000000002c7805 */ /* 0x000fe4000001ff00 */
[----:B------:R-:W-:Y:S01]  /*4ab0*/  MOV R43, RZ ;  /* 0x000000ff002b7202 */ /* 0x000fe20000000f00 */
[----:B------:R-:W3:Y:S01]  /*4ac0*/  LDC.64 R128, c[0x0][0x368] ;  /* 0x0000da00ff807b82 */ /* 0x000ee20000000a00 */
[----:B------:R-:W-:Y:S01]  /*4ad0*/  UMOV UR5, URZ ;  /* 0x0000003f00057c82 */ /* 0x000fe20008000000 */
[----:B------:R-:W-:Y:S01]  /*4ae0*/  UMOV UR6, URZ ;  /* 0x0000003f00067c82 */ /* 0x000fe20008000000 */
[----:B------:R-:W-:Y:S01]  /*4af0*/  UMOV UR7, URZ ;  /* 0x0000003f00077c82 */ /* 0x000fe20008000000 */
[----:B------:R-:W-:Y:S01]  /*4b00*/  ULDC UR50, c[0x0][0x224] ;  /* 0x0000890000327ab9 */ /* 0x000fe20000000800 */
[----:B------:R-:W-:Y:S01]  /*4b10*/  ULDC UR51, c[0x0][0x21c] ;  /* 0x0000870000337ab9 */ /* 0x000fe20000000800 */
[----:B------:R-:W-:Y:S01]  /*4b20*/  ULDC.64 UR28, c[0x0][0x3c8] ;  /* 0x0000f200001c7ab9 */ /* 0x000fe20000000a00 */
[----:B------:R-:W-:Y:S01]  /*4b30*/  UIADD3 UR47, UR47, -UR18, URZ ;  /* 0x800000122f2f7290 */ /* 0x000fe2000fffe03f */
        /* <DEDUP_REMOVED lines=9> */
.L_x_4969:
[----:B------:R-:W-:Y:S01]  /*4bd0*/  USHF.R.S32.HI UR53, URZ, 0x1f, UR5 ;  /* 0x0000001f3f357899 */ /* 0x000fe20008011405 */
[--C-:B------:R-:W-:Y:S02]  /*4be0*/  SHF.R.S32.HI R123, RZ, 0x1f, R122.reuse ;  /* 0x0000001fff7b7819 */ /* 0x100fe4000001147a */
[----:B------:R-:W-:Y:S01]  /*4bf0*/  MOV R5, UR36 ;  /* 0x0000002400057c02 */ /* 0x000fe20008000f00 */
[----:B------:R-:W-:Y:S01]  /*4c00*/  UIMAD UR18, UR53, UR36, URZ ;  /* 0x00000024351272a4 */ /* 0x000fe2000f8e023f */
[C---:B------:R-:W-:Y:S02]  /*4c10*/  LOP3.LUT R160, R122.reuse, 0x20, RZ, 0xfc, !PT ;  /* 0x000000207aa07812 */ /* 0x040fe400078efcff */
[C---:B------:R-:W-:Y:S01]  /*4c20*/  LOP3.LUT R159, R122.reuse, 0x40, RZ, 0xfc, !PT ;  /* 0x000000407a9f7812 */ /* 0x040fe200078efcff */
[----:B------:R-:W-:Y:S01]  /*4c30*/  UIMAD UR18, UR5, UR37, UR18 ;  /* 0x00000025051272a4 */ /* 0x000fe2000f8e0212 */
[----:B------:R-:W-:Y:S01]  /*4c40*/  LOP3.LUT R158, R122, 0x60, RZ, 0xfc, !PT ;  /* 0x000000607a9e7812 */ /* 0x000fe200078efcff */
[----:B-1----:R-:W-:Y:S01]  /*4c50*/  IMAD.WIDE.U32 R4, R5, UR5, R122 ;  /* 0x0000000505047c25 */ /* 0x002fe2000f8e007a */
[----:B------:R-:W-:-:S02]  /*4c60*/  ISETP.GE.AND P3, PT, R160, R26, PT ;  /* 0x0000001aa000720c */ /* 0x000fc40003f66270 */
[-C--:B------:R-:W-:Y:S01]  /*4c70*/  ISETP.GE.AND P2, PT, R159, R26.reuse, PT ;  /* 0x0000001a9f00720c */ /* 0x080fe20003f46270 */
[----:B0-----:R-:W-:Y:S01]  /*4c80*/  VIADD R3, R5, UR18 ;  /* 0x0000001205037c36 */ /* 0x001fe20008000000 */
[----:B------:R-:W-:Y:S02]  /*4c90*/  ISETP.GE.AND P1, PT, R158, R26, PT ;  /* 0x0000001a9e00720c */ /* 0x000fe40003f26270 */
        /* <DEDUP_REMOVED lines=64> */
[----:B------:R-:W-:Y:S01]  /*50a0*/  MOV R5, UR38 ;  /* 0x0000002600057c02 */ /* 0x000fe20008000f00 */
[----:B------:R-:W-:Y:S01]  /*50b0*/  UIMAD UR53, UR53, UR38, URZ ;  /* 0x00000026353572a4 */ /* 0x000fe2000f8e023f */
[----:B0-----:R-:W-:Y:S01]  /*50c0*/  IADD3 R154, R25, -UR49, RZ ;  /* 0x80000031199a7c10 */ /* 0x001fe2000fffe0ff */
        /* <DEDUP_REMOVED lines=54> */
[----:B------:R-:W-:Y:S01]  /*5430*/  IMAD.SHL.U32 R4, R168, 0x10, RZ ;  /* 0x00000010a8047824 */ /* 0x000fe200078e00ff */
        /* <DEDUP_REMOVED lines=23> */
[----:B------:R-:W-:-:S02]  /*55b0*/  LOP3.LUT P0, RZ, R168, 0x1f, RZ, 0xc0, !PT ;  /* 0x0000001fa8ff7812 */ /* 0x000fc4000780c0ff */
[----:B------:R-:W-:Y:S01]  /*55c0*/  MOV R5, UR24 ;  /* 0x0000001800057c02 */ /* 0x000fe20008000f00 */
[----:B------:R-:W-:Y:S01]  /*55d0*/  LDS.U16 R14, [R115+0x2] ;  /* 0x00000200730e7984 */ /* 0x000fe20000000400 */
[----:B------:R-:W-:Y:S02]  /*55e0*/  LOP3.LUT R116, R4, 0xfffffe00, RZ, 0xc0, !PT ;  /* 0xfffffe0004747812 */ /* 0x000fe400078ec0ff */
[----:B------:R-:W-:Y:S01]  /*55f0*/  ISETP.LT.OR P2, PT, R5, 0x2, P0 ;  /* 0x000000020500780c */ /* 0x000fe20000741670 */
[----:B------:R-:W-:Y:S01]  /*5600*/  LDS.U16 R12, [R115+0x6] ;  /* 0x00000600730c7984 */ /* 0x000fe20000000400 */
[----:B------:R-:W-:-:S03]  /*5610*/  IADD3 R4, R116, R167, RZ ;  /* 0x000000a774047210 */ /* 0x000fc60007ffe0ff */
[----:B------:R-:W-:Y:S01]  /*5620*/  LDS.U16 R10, [R115+0xa] ;  /* 0x00000a00730a7984 */ /* 0x000fe20000000400 */
[C---:B0-----:R-:W-:Y:S02]  /*5630*/  IADD3 R3, R4.reuse, 0x160, RZ ;  /* 0x0000016004037810 */ /* 0x041fe40007ffe0ff */
[----:B------:R-:W-:Y:S01]  /*5640*/  IADD3 R141, R4, 0x20, RZ ;  /* 0x00000020048d7810 */ /* 0x000fe20007ffe0ff */
[----:B------:R-:W-:Y:S01]  /*5650*/  LDS.U16 R8, [R115+0xe] ;  /* 0x00000e0073087984 */ /* 0x000fe20000000400 */
[----:B------:R-:W-:-:S03]  /*5660*/  LEA.HI.SX32 R174, R3, R4, 0x1b ;  /* 0x0000000403ae7211 */ /* 0x000fc600078fdaff */
[----:B------:R-:W0:Y:S01]  /*5670*/  @!P2 LDC R3, c[0x0][0x21c] ;  /* 0x00008700ff03ab82 */ /* 0x000e220000000800 */
[CC--:B------:R-:W-:Y:S01]  /*5680*/  LEA.HI.SX32 R144, R4.reuse, R4.reuse, 0x1b ;  /* 0x0000000404907211 */ /* 0x0c0fe200078fdaff */
[----:B------:R-:W-:Y:S01]  /*5690*/  LDS.U16 R64, [R115+0x1a] ;  /* 0x00001a0073407984 */ /* 0x000fe20000000400 */
[C---:B------:R-:W-:Y:S01]  /*56a0*/  IADD3 R9, R4.reuse, 0x1e0, RZ ;  /* 0x000001e004097810 */ /* 0x040fe20007ffe0ff */
[C---:B------:R-:W-:Y:S01]  /*56b0*/  VIADD R5, R4.reuse, 0x1c0 ;  /* 0x000001c004057836 */ /* 0x040fe20000000000 */
[----:B------:R-:W-:Y:S01]  /*56c0*/  LEA.HI.SX32 R6, R141, R4, 0x1b ;  /* 0x000000048d067211 */ /* 0x000fe200078fdaff */
        /* <DEDUP_REMOVED lines=8> */
[----:B------:R-:W-:Y:S01]  /*5750*/  IMAD R144, R144, 0x2, R163 ;  /* 0x0000000290907824 */ /* 0x000fe200078e02a3 */
[C---:B------:R-:W-:Y:S01]  /*5760*/  IADD3 R121, R4.reuse, 0xa0, RZ ;  /* 0x000000a004797810 */ /* 0x040fe20007ffe0ff */
[----:B------:R-:W-:Y:S01]  /*5770*/  LDS.U16 R250, [R115+0x1c] ;  /* 0x00001c0073fa7984 */ /* 0x000fe20000000400 */
[----:B------:R-:W-:-:S02]  /*5780*/  IADD3 R133, R4, 0x80, RZ ;  /* 0x0000008004857810 */ /* 0x000fc40007ffe0ff */
[----:B------:R-:W-:Y:S02]  /*5790*/  IADD3 R139, R4, 0x40, RZ ;  /* 0x00000040048b7810 */ /* 0x000fe40007ffe0ff */
[-C--:B------:R-:W-:Y:S02]  /*57a0*/  LEA.HI.SX32 R136, R9, R4.reuse, 0x1b ;  /* 0x0000000409887211 */ /* 0x080fe400078fdaff */
[----:B------:R-:W-:Y:S01]  /*57b0*/  LEA R143, R6, R163, 0x1 ;  /* 0x000000a3068f7211 */ /* 0x000fe200078e08ff */
[----:B------:R-:W-:Y:S01]  /*57c0*/  LDS.U16 R9, [R115+0xc] ;  /* 0x00000c0073097984 */ /* 0x000fe20000000400 */
[-C--:B------:R-:W-:Y:S02]  /*57d0*/  LEA.HI.SX32 R118, R5, R4.reuse, 0x1b ;  /* 0x0000000405767211 */ /* 0x080fe400078fdaff */
[-C--:B------:R-:W-:Y:S01]  /*57e0*/  LEA.HI.SX32 R2, R7, R4.reuse, 0x1b ;  /* 0x0000000407027211 */ /* 0x080fe200078fdaff */
[----:B------:R-:W-:Y:S01]  /*57f0*/  LDS.U16 R6, [R115+0x12] ;  /* 0x0000120073067984 */ /* 0x000fe20000000400 */
[----:B------:R-:W-:-:S02]  /*5800*/  LEA.HI.SX32 R120, R11, R4, 0x1b ;  /* 0x000000040b787211 */ /* 0x000fc400078fdaff */
[-C--:B------:R-:W-:Y:S01]  /*5810*/  LEA.HI.SX32 R132, R13, R4.reuse, 0x1b ;  /* 0x000000040d847211 */ /* 0x080fe200078fdaff */
[----:B------:R-:W-:Y:S01]  /*5820*/  LDS.U16 R11, [R115+0x8] ;  /* 0x00000800730b7984 */ /* 0x000fe20000000400 */
[-C--:B------:R-:W-:Y:S02]  /*5830*/  LEA.HI.SX32 R176, R15, R4.reuse, 0x1b ;  /* 0x000000040fb07211 */ /* 0x080fe400078fdaff */
[-C--:B------:R-:W-:Y:S01]  /*5840*/  LEA.HI.SX32 R134, R65, R4.reuse, 0x1b ;  /* 0x0000000441867211 */ /* 0x080fe200078fdaff */
[----:B------:R-:W1:Y:S01]  /*5850*/  LDS.U16 R15, [R115] ;  /* 0x00000000730f7984 */ /* 0x000e620000000400 */
[-C--:B------:R-:W-:Y:S02]  /*5860*/  LEA.HI.SX32 R178, R117, R4.reuse, 0x1b ;  /* 0x0000000475b27211 */ /* 0x080fe400078fdaff */
[-C--:B------:R-:W-:Y:S01]  /*5870*/  LEA.HI.SX32 R138, R119, R4.reuse, 0x1b ;  /* 0x00000004778a7211 */ /* 0x080fe200078fdaff */
[----:B------:R-:W0:Y:S01]  /*5880*/  LDS.U16 R13, [R115+0x4] ;  /* 0x00000400730d7984 */ /* 0x000e220000000400 */
[----:B------:R-:W-:-:S02]  /*5890*/  LEA.HI.SX32 R180, R121, R4, 0x1b ;  /* 0x0000000479b47211 */ /* 0x000fc400078fdaff */
[-C--:B------:R-:W-:Y:S01]  /*58a0*/  LEA.HI.SX32 R140, R133, R4.reuse, 0x1b ;  /* 0x00000004858c7211 */ /* 0x080fe200078fdaff */
[----:B------:R-:W4:Y:S01]  /*58b0*/  LDS.U16 R7, [R115+0x10] ;  /* 0x0000100073077984 */ /* 0x000f220000000400 */
[-C--:B------:R-:W-:Y:S02]  /*58c0*/  LEA.HI.SX32 R142, R139, R4.reuse, 0x1b ;  /* 0x000000048b8e7211 */ /* 0x080fe400078fdaff */
[----:B------:R-:W-:Y:S01]  /*58d0*/  LEA.HI.SX32 R182, R135, R4, 0x1b ;  /* 0x0000000487b67211 */ /* 0x000fe200078fdaff */
[----:B------:R-:W4:Y:S01]  /*58e0*/  LDS.U16 R5, [R115+0x14] ;  /* 0x0000140073057984 */ /* 0x000f220000000400 */
[-C--:B------:R-:W-:Y:S01]  /*58f0*/  LEA R117, R136, R163.reuse, 0x1 ;  /* 0x000000a388757211 */ /* 0x080fe200078e08ff */
[----:B------:R-:W-:Y:S02]  /*5900*/  FMUL.FTZ R136, R23, 1.4426950216293334961 ;  /* 0x3fb8aa3b17887820 */ /* 0x000fe40000410000 */
        /* <DEDUP_REMOVED lines=9> */
[-C--:B------:R-:W-:Y:S01]  /*59a0*/  LEA R135, R178, R163.reuse, 0x1 ;  /* 0x000000a3b2877211 */ /* 0x080fe200078e08ff */
[----:B------:R-:W-:Y:S01]  /*59b0*/  IMAD R116, R167, 0x10, R116 ;  /* 0x00000010a7747824 */ /* 0x000fe200078e0274 */
[-C--:B------:R-:W-:Y:S01]  /*59c0*/  LEA R119, R2, R163.reuse, 0x1 ;  /* 0x000000a302777211 */ /* 0x080fe200078e08ff */
[----:B------:R-:W-:Y:S01]  /*59d0*/  ULEA UR18, UR47, UR5, 0x8 ;  /* 0x000000052f127291 */ /* 0x000fe2000f8e403f */
[-C--:B------:R-:W-:Y:S01]  /*59e0*/  LEA R134, R134, R163.reuse, 0x1 ;  /* 0x000000a386867211 */ /* 0x080fe200078e08ff */
[----:B------:R-:W-:Y:S01]  /*59f0*/  IMAD R133, R176, 0x2, R163 ;  /* 0x00000002b0857824 */ /* 0x000fe200078e02a3 */
[----:B------:R-:W-:-:S02]  /*5a00*/  LEA R132, R132, R163, 0x1 ;  /* 0x000000a384847211 */ /* 0x000fc400078e08ff */
[----:B------:R-:W-:Y:S02]  /*5a10*/  ISETP.NE.AND P1, PT, R168, RZ, PT ;  /* 0x000000ffa800720c */ /* 0x000fe40003f25270 */
[-C--:B------:R-:W-:Y:S02]  /*5a20*/  LEA R121, R174, R163.reuse, 0x1 ;  /* 0x000000a3ae797211 */ /* 0x080fe400078e08ff */
[----:B------:R-:W-:Y:S01]  /*5a30*/  LEA R120, R120, R163, 0x1 ;  /* 0x000000a378787211 */ /* 0x000fe200078e08ff */
[----:B------:R-:W-:Y:S02]  /*5a40*/  IMAD R118, R118, 0x2, R163 ;  /* 0x0000000276767824 */ /* 0x000fe400078e02a3 */
[C---:B------:R-:W-:Y:S01]  /*5a50*/  FMUL.FTZ R245, R136.reuse, R89 ;  /* 0x0000005988f57220 */ /* 0x040fe20000410000 */
[C---:B------:R-:W-:Y:S01]  /*5a60*/  FMUL.FTZ R196, R136.reuse, R88 ;  /* 0x0000005888c47220 */ /* 0x040fe20000410000 */
[----:B------:R-:W-:-:S04]  /*5a70*/  FMUL.FTZ R251, R136, R87 ;  /* 0x0000005788fb7220 */ /* 0x000fc80000410000 */
[----:B------:R-:W4:Y:S01]  /*5a80*/  MUFU.EX2 R245, R245 ;  /* 0x000000f500f57308 */ /* 0x000f220000000800 */
[----:B------:R-:W-:Y:S01]  /*5a90*/  SHF.L.U32 R174, R113, 0x10, RZ ;  /* 0x0000001071ae7819 */ /* 0x000fe200000006ff */
[----:B------:R-:W-:Y:S01]  /*5aa0*/  FMUL.FTZ R200, R136, R86 ;  /* 0x0000005688c87220 */ /* 0x000fe20000410000 */
[----:B-1----:R-:W-:-:S05]  /*5ab0*/  SHF.L.U32 R15, R15, 0x10, RZ ;  /* 0x000000100f0f7819 */ /* 0x002fca00000006ff */
[----:B------:R-:W1:Y:S01]  /*5ac0*/  MUFU.EX2 R196, R196 ;  /* 0x000000c400c47308 */ /* 0x000e620000000800 */
[----:B------:R-:W-:Y:S01]  /*5ad0*/  FMUL.FTZ R201, R136, R85 ;  /* 0x0000005588c97220 */ /* 0x000fe20000410000 */
[----:B------:R-:W-:Y:S01]  /*5ae0*/  IMAD.U32 R14, R14, 0x10000, RZ ;  /* 0x000100000e0e7824 */ /* 0x000fe200078e00ff */
[----:B------:R-:W-:-:S05]  /*5af0*/  SHF.L.U32 R176, R111, 0x10, RZ ;  /* 0x000000106fb07819 */ /* 0x000fca00000006ff */
[----:B------:R-:W1:Y:S01]  /*5b00*/  MUFU.EX2 R251, R251 ;  /* 0x000000fb00fb7308 */ /* 0x000e620000000800 */
[----:B0-----:R-:W-:Y:S01]  /*5b10*/  SHF.L.U32 R13, R13, 0x10, RZ ;  /* 0x000000100d0d7819 */ /* 0x001fe200000006ff */
[----:B------:R-:W-:Y:S01]  /*5b20*/  FMUL.FTZ R204, R136, R83 ;  /* 0x0000005388cc7220 */ /* 0x000fe20000410000 */
[----:B------:R-:W-:-:S05]  /*5b30*/  SHF.L.U32 R177, R110, 0x10, RZ ;  /* 0x000000106eb17819 */ /* 0x000fca00000006ff */
[----:B------:R-:W0:Y:S01]  /*5b40*/  MUFU.EX2 R200, R200 ;  /* 0x000000c800c87308 */ /* 0x000e220000000800 */
[----:B------:R-:W-:Y:S01]  /*5b50*/  SHF.L.U32 R12, R12, 0x10, RZ ;  /* 0x000000100c0c7819 */ /* 0x000fe200000006ff */
[----:B------:R-:W-:Y:S01]  /*5b60*/  FMUL.FTZ R205, R136, R81 ;  /* 0x0000005188cd7220 */ /* 0x000fe20000410000 */
[----:B------:R-:W-:-:S05]  /*5b70*/  ISETP.NE.AND P3, PT, R168, 0x3f, PT ;  /* 0x0000003fa800780c */ /* 0x000fca0003f65270 */
[----:B------:R-:W0:Y:S01]  /*5b80*/  MUFU.EX2 R201, R201 ;  /* 0x000000c900c97308 */ /* 0x000e220000000800 */
[C---:B------:R-:W-:Y:S01]  /*5b90*/  FMUL.FTZ R208, R136.reuse, R79 ;  /* 0x0000004f88d07220 */ /* 0x040fe20000410000 */
[C---:B------:R-:W-:Y:S01]  /*5ba0*/  FMUL.FTZ R209, R136.reuse, R77 ;  /* 0x0000004d88d17220 */ /* 0x040fe20000410000 */
[C---:B------:R-:W-:Y:S01]  /*5bb0*/  FMUL.FTZ R189, R136.reuse, R75 ;  /* 0x0000004b88bd7220 */ /* 0x040fe20000410000 */
[C---:B------:R-:W-:Y:S01]  /*5bc0*/  FMUL.FTZ R190, R136.reuse, R73 ;  /* 0x0000004988be7220 */ /* 0x040fe20000410000 */
[C---:B------:R-:W-:Y:S01]  /*5bd0*/  FMUL.FTZ R191, R136.reuse, R63 ;  /* 0x0000003f88bf7220 */ /* 0x040fe20000410000 */
[C---:B------:R-:W-:Y:S01]  /*5be0*/  FMUL.FTZ R192, R136.reuse, R60 ;  /* 0x0000003c88c07220 */ /* 0x040fe20000410000 */
[C---:B------:R-:W-:Y:S01]  /*5bf0*/  FMUL.FTZ R193, R136.reuse, R55 ;  /* 0x0000003788c17220 */ /* 0x040fe20000410000 */
[----:B------:R-:W0:Y:S01]  /*5c00*/  MUFU.EX2 R204, R204 ;  /* 0x000000cc00cc7308 */ /* 0x000e220000000800 */
[----:B------:R-:W-:Y:S01]  /*5c10*/  FMUL.FTZ R216, R136, R50 ;  /* 0x0000003288d87220 */ /* 0x000fe20000410000 */
[----:B------:R-:W-:-:S02]  /*5c20*/  IMAD.U32 R178, R109, 0x10000, RZ ;  /* 0x000100006db27824 */ /* 0x000fc400078e00ff */
[----:B------:R-:W-:Y:S01]  /*5c30*/  IMAD.U32 R11, R11, 0x10000, RZ ;  /* 0x000100000b0b7824 */ /* 0x000fe200078e00ff */
[----:B------:R-:W-:Y:S02]  /*5c40*/  SHF.L.U32 R184, R108, 0x10, RZ ;  /* 0x000000106cb87819 */ /* 0x000fe400000006ff */
[----:B------:R-:W-:Y:S01]  /*5c50*/  SHF.L.U32 R10, R10, 0x10, RZ ;  /* 0x000000100a0a7819 */ /* 0x000fe200000006ff */
[----:B------:R-:W0:Y:S01]  /*5c60*/  MUFU.EX2 R205, R205 ;  /* 0x000000cd00cd7308 */ /* 0x000e220000000800 */
[----:B------:R-:W-:Y:S01]  /*5c70*/  SHF.L.U32 R9, R9, 0x10, RZ ;  /* 0x0000001009097819 */ /* 0x000fe200000006ff */
[----:B------:R-:W-:Y:S01]  /*5c80*/  FMUL.FTZ R184, R184, R83 ;  /* 0x00000053b8b87220 */ /* 0x000fe20000410000 */
[----:B------:R-:W-:Y:S04]  /*5c90*/  STS.U16 [R144+0x840], R67 ;  /* 0x0008404390007388 */ /* 0x000fe80000000400 */
[----:B------:R1:W-:Y:S02]  /*5ca0*/  STS.U16 [R143+0x880], R0 ;  /* 0x000880008f007388 */ /* 0x0003e40000000400 */
[----:B-1----:R-:W-:-:S02]  /*5cb0*/  IMAD.U32 R0, RZ, RZ, UR24 ;  /* 0x00000018ff007e24 */ /* 0x002fc4000f8e00ff */
[----:B------:R-:W-:Y:S03]  /*5cc0*/  STS.U16 [R142+0x8c0], R17 ;  /* 0x0008c0118e007388 */ /* 0x000fe60000000400 */
[----:B------:R-:W-:Y:S01]  /*5cd0*/  @!P2 IADD3 R0, R0, -0x2, RZ ;  /* 0xfffffffe0000a810 */ /* 0x000fe20007ffe0ff */
[----:B------:R-:W-:Y:S04]  /*5ce0*/  STS.U16 [R141+0x900], R22 ;  /* 0x000900168d007388 */ /* 0x000fe80000000400 */
[----:B------:R-:W-:Y:S01]  /*5cf0*/  @!P2 IMAD R2, R0, R3, UR5 ;  /* 0x000000050002ae24 */ /* 0x000fe2000f8e0203 */
[----:B--2---:R-:W-:Y:S01]  /*5d00*/  STS.U16 [R140+0x940], R19 ;  /* 0x000940138c007388 */ /* 0x004fe20000000400 */
[----:B------:R-:W-:-:S03]  /*5d10*/  VIADD R0, R168, 0x200 ;  /* 0x00000200a8007836 */ /* 0x000fc60000000000 */
[----:B---3--:R1:W-:Y:S04]  /*5d20*/  STS.U16 [R139+0x980], R16 ;  /* 0x000980108b007388 */ /* 0x0083e80000000400 */
[----:B----4-:R-:W-:Y:S01]  /*5d30*/  STS.U16 [R138+0x9c0], R21 ;  /* 0x0009c0158a007388 */ /* 0x010fe20000000400 */
[----:B------:R-:W-:-:S03]  /*5d40*/  SEL R0, R0, UR18, P1 ;  /* 0x0000001200007c07 */ /* 0x000fc60008800000 */
[----:B------:R-:W-:Y:S01]  /*5d50*/  STS.U16 [R135+0xa00], R18 ;  /* 0x000a001287007388 */ /* 0x000fe20000000400 */
[----:B-1----:R-:W-:-:S03]  /*5d60*/  LEA.HI.SX32 R16, R116, R116, 0x1b ;  /* 0x0000007474107211 */ /* 0x002fc600078fdaff */
[----:B------:R-:W-:Y:S04]  /*5d70*/  STS.U16 [R134+0xa40], R69 ;  /* 0x000a404586007388 */ /* 0x000fe80000000400 */
[----:B------:R-:W-:Y:S01]  /*5d80*/  STS.U16 [R133+0xa80], R20 ;  /* 0x000a801485007388 */ /* 0x000fe20000000400 */
[----:B------:R-:W-:-:S03]  /*5d90*/  IMAD R115, R16, 0x2, R163 ;  /* 0x0000000210737824 */ /* 0x000fc600078e02a3 */
[----:B------:R-:W-:Y:S01]  /*5da0*/  STS.U16 [R132+0xac0], R71 ;  /* 0x000ac04784007388 */ /* 0x000fe20000000400 */
[----:B------:R-:W-:-:S03]  /*5db0*/  LEA R17, R0, R163, 0x2 ;  /* 0x000000a300117211 */ /* 0x000fc600078e10ff */
[----:B------:R-:W-:Y:S04]  /*5dc0*/  STS.U16 [R121+0xb00], R66 ;  /* 0x000b004279007388 */ /* 0x000fe80000000400 */
[----:B------:R-:W-:Y:S04]  /*5dd0*/  STS.U16 [R120+0xb40], R137 ;  /* 0x000b408978007388 */ /* 0x000fe80000000400 */
[----:B------:R1:W-:Y:S04]  /*5de0*/  STS.U16 [R119+0xb80], R68 ;  /* 0x000b804477007388 */ /* 0x0003e80000000400 */
[----:B------:R2:W-:Y:S04]  /*5df0*/  STS.U16 [R118+0xbc0], R175 ;  /* 0x000bc0af76007388 */ /* 0x0005e80000000400 */
[----:B------:R-:W-:Y:S01]  /*5e00*/  STS.U16 [R117+0xc00], R70 ;  /* 0x000c004675007388 */ /* 0x000fe20000000400 */
[----:B------:R-:W-:-:S03]  /*5e10*/  NOP ;  /* 0x0000000000007918 */ /* 0x000fc60000000000 */
[----:B------:R-:W3:Y:S04]  /*5e20*/  LDS.U16 R214, [R115+0x840] ;  /* 0x0008400073d67984 */ /* 0x000ee80000000400 */
        /* <DEDUP_REMOVED lines=16> */
[----:B------:R-:W-:-:S02]  /*5f30*/  HFMA2.MMA R3, -RZ, RZ, 0, 4.76837158203125e-07 ;  /* 0x00000008ff037435 */ /* 0x000fc400000001ff */
[----:B-1----:R-:W-:Y:S01]  /*5f40*/  HFMA2.MMA R68, -RZ, RZ, 1.875, 0 ;  /* 0x3f800000ff447435 */ /* 0x002fe200000001ff */
[----:B------:R-:W-:-:S07]  /*5f50*/  MOV R69, RZ ;  /* 0x000000ff00457202 */ /* 0x000fce0000000f00 */
[----:B------:R-:W-:Y:S01]  /*5f60*/  @!P2 IMAD.WIDE R2, R2, R3, UR8 ;  /* 0x000000080202ae25 */ /* 0x000fe2000f8e0203 */
[----:B------:R-:W-:Y:S03]  /*5f70*/  BAR.SYNC.DEFER_BLOCKING 0x0 ;  /* 0x0000000000007b1d */ /* 0x000fe60000010000 */
[----:B------:R-:W-:Y:S02]  /*5f80*/  IMAD.U32 R137, R112, 0x10000, RZ ;  /* 0x0001000070897824 */ /* 0x000fe400078e00ff */
[----:B--2---:R-:W-:Y:S01]  /*5f90*/  FMUL.FTZ R175, R176, R87 ;  /* 0x00000057b0af7220 */ /* 0x004fe20000410000 */
[----:B------:R-:W-:Y:S01]  /*5fa0*/  FMUL.FTZ R176, R177, R86 ;  /* 0x00000056b1b07220 */ /* 0x000fe20000410000 */
[----:B------:R1:W5:Y:S02]  /*5fb0*/  @!P2 LDG.E.64 R68, desc[UR26][R2.64] ;  /* 0x0000001a0244a981 */ /* 0x000364000c1e1b00 */
[----:B-1----:R-:W-:-:S05]  /*5fc0*/  SHF.L.U32 R3, R114, 0x10, RZ ;  /* 0x0000001072037819 */ /* 0x002fca00000006ff */
        /* <DEDUP_REMOVED lines=15> */
[----:B------:R-:W1:Y:S01]  /*60c0*/  MUFU.EX2 R208, R208 ;  /* 0x000000d000d07308 */ /* 0x000e620000000800 */
[----:B------:R-:W-:Y:S01]  /*60d0*/  SHF.L.U32 R22, R107, 0x10, RZ ;  /* 0x000000106b167819 */ /* 0x000fe200000006ff */
[----:B0-----:R-:W-:Y:S01]  /*60e0*/  FMUL.FTZ R174, R200, R3 ;  /* 0x00000003c8ae7220 */ /* 0x001fe20000410000 */
[----:B------:R-:W-:Y:S01]  /*60f0*/  FMUL.FTZ R178, R10, R177 ;  /* 0x000000b10ab27220 */ /* 0x000fe20000410000 */
[----:B------:R-:W-:Y:S01]  /*6100*/  FFMA.FTZ R2, R200, R2, R179 ;  /* 0x00000002c8027223 */ /* 0x000fe200000100b3 */
[----:B------:R-:W-:-:S02]  /*6110*/  @P3 IMAD R217, R168, 0x4, R163 ;  /* 0x00000004a8d93824 */ /* 0x000fc400078e02a3 */
[----:B------:R-:W-:Y:S01]  /*6120*/  FMUL.FTZ R3, R201, R174 ;  /* 0x000000aec9037220 */ /* 0x000fe20000410000 */
[----:B------:R-:W0:Y:S01]  /*6130*/  MUFU.EX2 R209, R209 ;  /* 0x000000d100d17308 */ /* 0x000e220000000800 */
[----:B------:R-:W-:Y:S02]  /*6140*/  IMAD.U32 R21, R106, 0x10000, RZ ;  /* 0x000100006a157824 */ /* 0x000fe400078e00ff */
[----:B------:R-:W-:Y:S01]  /*6150*/  FMUL.FTZ R231, R22, R81 ;  /* 0x0000005116e77220 */ /* 0x000fe20000410000 */
[----:B------:R-:W-:Y:S02]  /*6160*/  IMAD.U32 R8, R8, 0x10000, RZ ;  /* 0x0001000008087824 */ /* 0x000fe400078e00ff */
[----:B------:R-:W-:Y:S01]  /*6170*/  FMUL.FTZ R177, R9, R184 ;  /* 0x000000b809b17220 */ /* 0x000fe20000410000 */
[----:B------:R-:W-:Y:S01]  /*6180*/  FFMA.FTZ R2, R201, R2, R178 ;  /* 0x00000002c9027223 */ /* 0x000fe200000100b2 */
[----:B------:R-:W-:Y:S01]  /*6190*/  SHF.L.U32 R20, R105, 0x10, RZ ;  /* 0x0000001069147819 */ /* 0x000fe200000006ff */
[----:B------:R-:W-:Y:S01]  /*61a0*/  FMUL.FTZ R174, R204, R3 ;  /* 0x00000003ccae7220 */ /* 0x000fe20000410000 */
[----:B------:R-:W2:Y:S01]  /*61b0*/  MUFU.EX2 R189, R189 ;  /* 0x000000bd00bd7308 */ /* 0x000ea20000000800 */
[----:B------:R-:W-:Y:S01]  /*61c0*/  SHF.L.U32 R7, R7, 0x10, RZ ;  /* 0x0000001007077819 */ /* 0x000fe200000006ff */
[----:B------:R-:W-:Y:S01]  /*61d0*/  FMUL.FTZ R230, R21, R79 ;  /* 0x0000004f15e67220 */ /* 0x000fe20000410000 */
[----:B------:R-:W-:Y:S01]  /*61e0*/  FMUL.FTZ R176, R8, R231 ;  /* 0x000000e708b07220 */ /* 0x000fe20000410000 */
[----:B------:R-:W-:Y:S01]  /*61f0*/  FFMA.FTZ R2, R204, R2, R177 ;  /* 0x00000002cc027223 */ /* 0x000fe200000100b1 */
[----:B------:R-:W4:Y:S01]  /*6200*/  @P3 LDS R217, [R217+0x3dc4] ;  /* 0x003dc400d9d93984 */ /* 0x000f220000000800 */
[----:B------:R-:W-:Y:S01]  /*6210*/  SHF.L.U32 R19, R104, 0x10, RZ ;  /* 0x0000001068137819 */ /* 0x000fe200000006ff */
[----:B------:R-:W-:Y:S01]  /*6220*/  FMUL.FTZ R3, R205, R174 ;  /* 0x000000aecd037220 */ /* 0x000fe20000410000 */
[----:B------:R-:W2:Y:S01]  /*6230*/  MUFU.EX2 R190, R190 ;  /* 0x000000be00be7308 */ /* 0x000ea20000000800 */
[----:B------:R-:W-:Y:S01]  /*6240*/  SHF.L.U32 R6, R6, 0x10, RZ ;  /* 0x0000001006067819 */ /* 0x000fe200000006ff */
[----:B------:R-:W-:Y:S01]  /*6250*/  FMUL.FTZ R229, R20, R77 ;  /* 0x0000004d14e57220 */ /* 0x000fe20000410000 */
[----:B------:R-:W-:Y:S01]  /*6260*/  FMUL.FTZ R175, R7, R230 ;  /* 0x000000e607af7220 */ /* 0x000fe20000410000 */
[----:B------:R-:W-:Y:S01]  /*6270*/  FFMA.FTZ R2, R205, R2, R176 ;  /* 0x00000002cd027223 */ /* 0x000fe200000100b0 */
[----:B-1----:R-:W-:Y:S01]  /*6280*/  FMUL.FTZ R174, R208, R3 ;  /* 0x00000003d0ae7220 */ /* 0x002fe20000410000 */
[----:B------:R-:W-:-:S02]  /*6290*/  IMAD.U32 R18, R103, 0x10000, RZ ;  /* 0x0001000067127824 */ /* 0x000fc400078e00ff */
[----:B------:R-:W-:Y:S01]  /*62a0*/  FMUL.FTZ R228, R19, R75 ;  /* 0x0000004b13e47220 */ /* 0x000fe20000410000 */
[----:B------:R-:W1:Y:S01]  /*62b0*/  MUFU.EX2 R191, R191 ;  /* 0x000000bf00bf7308 */ /* 0x000e620000000800 */
[----:B------:R-:W-:Y:S02]  /*62c0*/  IMAD.U32 R5, R5, 0x10000, RZ ;  /* 0x0001000005057824 */ /* 0x000fe400078e00ff */
[----:B------:R-:W-:Y:S01]  /*62d0*/  FMUL.FTZ R188, R6, R229 ;  /* 0x000000e506bc7220 */ /* 0x000fe20000410000 */
[----:B------:R-:W-:Y:S01]  /*62e0*/  FFMA.FTZ R2, R208, R2, R175 ;  /* 0x00000002d0027223 */ /* 0x000fe200000100af */
[----:B---3--:R-:W-:Y:S01]  /*62f0*/  SHF.L.U32 R17, R102, 0x10, RZ ;  /* 0x0000001066117819 */ /* 0x008fe200000006ff */
[----:B0-----:R-:W-:Y:S01]  /*6300*/  FMUL.FTZ R184, R209, R174 ;  /* 0x000000aed1b87220 */ /* 0x001fe20000410000 */
[----:B------:R-:W-:Y:S01]  /*6310*/  SHF.L.U32 R4, R4, 0x10, RZ ;  /* 0x0000001004047819 */ /* 0x000fe200000006ff */
[----:B------:R-:W-:Y:S01]  /*6320*/  FMUL.FTZ R227, R18, R73 ;  /* 0x0000004912e37220 */ /* 0x000fe20000410000 */
[----:B------:R-:W0:Y:S01]  /*6330*/  MUFU.EX2 R192, R192 ;  /* 0x000000c000c07308 */ /* 0x000e220000000800 */
[----:B------:R-:W-:Y:S01]  /*6340*/  FMUL.FTZ R174, R5, R228 ;  /* 0x000000e405ae7220 */ /* 0x000fe20000410000 */
[----:B------:R-:W-:Y:S01]  /*6350*/  FFMA.FTZ R2, R209, R2, R188 ;  /* 0x00000002d1027223 */ /* 0x000fe200000100bc */
[----:B------:R-:W-:Y:S01]  /*6360*/  SHF.L.U32 R16, R101, 0x10, RZ ;  /* 0x0000001065107819 */ /* 0x000fe200000006ff */
[----:B------:R-:W-:Y:S01]  /*6370*/  FMUL.FTZ R226, R17, R63 ;  /* 0x0000003f11e27220 */ /* 0x000fe20000410000 */
[----:B------:R-:W-:Y:S01]  /*6380*/  SHF.L.U32 R3, R65, 0x10, RZ ;  /* 0x0000001041037819 */ /* 0x000fe200000006ff */
[C---:B--2---:R-:W-:Y:S01]  /*6390*/  FMUL.FTZ R185, R189.reuse, R184 ;  /* 0x000000b8bdb97220 */ /* 0x044fe20000410000 */
[----:B------:R-:W-:Y:S01]  /*63a0*/  FMUL.FTZ R187, R4, R227 ;  /* 0x000000e304bb7220 */ /* 0x000fe20000410000 */
[----:B------:R-:W2:Y:S01]  /*63b0*/  MUFU.EX2 R193, R193 ;  /* 0x000000c100c17308 */ /* 0x000ea20000000800 */
[----:B------:R-:W-:Y:S01]  /*63c0*/  FFMA.FTZ R65, R189, R2, R174 ;  /* 0x00000002bd417223 */ /* 0x000fe200000100ae */
[----:B------:R-:W-:-:S02]  /*63d0*/  IMAD.U32 R246, R100, 0x10000, RZ ;  /* 0x0001000064f67824 */ /* 0x000fc400078e00ff */
[----:B------:R-:W-:Y:S01]  /*63e0*/  FMUL.FTZ R225, R16, R60 ;  /* 0x0000003c10e17220 */ /* 0x000fe20000410000 */
[----:B------:R-:W-:Y:S01]  /*63f0*/  FMUL.FTZ R184, R190, R185 ;  /* 0x000000b9beb87220 */ /* 0x000fe20000410000 */
[----:B------:R-:W-:Y:S02]  /*6400*/  IMAD.U32 R2, R64, 0x10000, RZ ;  /* 0x0001000040027824 */ /* 0x000fe400078e00ff */
[----:B------:R-:W-:Y:S01]  /*6410*/  FMUL.FTZ R186, R3, R226 ;  /* 0x000000e203ba7220 */ /* 0x000fe20000410000 */
[----:B------:R-:W-:Y:S01]  /*6420*/  FFMA.FTZ R65, R190, R65, R187 ;  /* 0x00000041be417223 */ /* 0x000fe200000100bb */
[----:B------:R-:W3:Y:S01]  /*6430*/  MUFU.EX2 R216, R216 ;  /* 0x000000d800d87308 */ /* 0x000ee20000000800 */
[----:B------:R-:W-:Y:S01]  /*6440*/  SHF.L.U32 R195, R99, 0x10, RZ ;  /* 0x0000001063c37819 */ /* 0x000fe200000006ff */
[----:B------:R-:W-:Y:S01]  /*6450*/  FMUL.FTZ R199, R246, R55 ;  /* 0x00000037f6c77220 */ /* 0x000fe20000410000 */
[----:B------:R-:W-:Y:S01]  /*6460*/  SHF.L.U32 R250, R250, 0x10, RZ ;  /* 0x00000010fafa7819 */ /* 0x000fe200000006ff */
[C---:B-1----:R-:W-:Y:S01]  /*6470*/  FMUL.FTZ R215, R191.reuse, R184 ;  /* 0x000000b8bfd77220 */ /* 0x042fe20000410000 */
[----:B------:R-:W-:Y:S01]  /*6480*/  FMUL.FTZ R185, R2, R225 ;  /* 0x000000e102b97220 */ /* 0x000fe20000410000 */
[----:B------:R-:W-:Y:S01]  /*6490*/  FFMA.FTZ R65, R191, R65, R186 ;  /* 0x00000041bf417223 */ /* 0x000fe200000100ba */
[----:B------:R-:W-:Y:S01]  /*64a0*/  SHF.L.U32 R197, R197, 0x10, RZ ;  /* 0x00000010c5c57819 */ /* 0x000fe200000006ff */
[----:B------:R-:W-:Y:S01]  /*64b0*/  FMUL.FTZ R198, R195, R50 ;  /* 0x00000032c3c67220 */ /* 0x000fe20000410000 */
[----:B0-----:R-:W-:Y:S01]  /*64c0*/  FMUL.FTZ R64, R192, R215 ;  /* 0x000000d7c0407220 */ /* 0x001fe20000410000 */
[----:B------:R-:W-:Y:S01]  /*64d0*/  FMUL.FTZ R184, R250, R199 ;  /* 0x000000c7fab87220 */ /* 0x000fe20000410000 */
[----:B------:R-:W-:Y:S01]  /*64e0*/  FFMA.FTZ R65, R192, R65, R185 ;  /* 0x00000041c0417223 */ /* 0x000fe200000100b9 */
[----:B------:R-:W-:Y:S01]  /*64f0*/  FMUL.FTZ R223, R197, R198 ;  /* 0x000000c6c5df7220 */ /* 0x000fe20000410000 */
[C---:B--2---:R-:W-:Y:S01]  /*6500*/  FMUL.FTZ R219, R193.reuse, R64 ;  /* 0x00000040c1db7220 */ /* 0x044fe20000410000 */
[----:B------:R-:W-:Y:S01]  /*6510*/  BSSY B0, `(.L_x_4926) ;  /* 0x0000013000007945 */ /* 0x000fe20003800000 */
[----:B------:R-:W-:Y:S01]  /*6520*/  FFMA.FTZ R65, R193, R65, R184 ;  /* 0x00000041c1417223 */ /* 0x000fe200000100b8 */
[----:B------:R-:W-:Y:S01]  /*6530*/  ISETP.GT.U32.AND P2, PT, R168, 0x1f, PT ;  /* 0x0000001fa800780c */ /* 0x000fe20003f44070 */
[----:B---3--:R-:W-:Y:S01]  /*6540*/  FMUL.FTZ R64, R216, R219 ;  /* 0x000000dbd8407220 */ /* 0x008fe20000410000 */
[----:B------:R-:W-:Y:S01]  /*6550*/  LEA R215, R168, R163, 0x3 ;  /* 0x000000a3a8d77211 */ /* 0x000fe200078e18ff */
[----:B------:R-:W-:Y:S01]  /*6560*/  FFMA.FTZ R65, R216, R65, R223 ;  /* 0x00000041d8417223 */ /* 0x000fe200000100df */
[----:B----4-:R-:W-:Y:S09]  /*6570*/  @P3 BRA `(.L_x_4927) ;  /* 0x0000000000303947 */ /* 0x010ff20003800000 */
        /* <DEDUP_REMOVED lines=10> */
[----:B------:R-:W-:-:S06]  /*6620*/  LEA R217, R218, R163, 0x2 ;  /* 0x000000a3dad97211 */ /* 0x000fcc00078e10ff */
[----:B------:R-:W0:Y:S02]  /*6630*/  LDS R217, [R217+0x35c0] ;  /* 0x0035c000d9d97984 */ /* 0x000e240000000800 */
.L_x_4927:
[----:B------:R-:W-:Y:S05]  /*6640*/  BSYNC B0 ;  /* 0x0000000000007941 */ /* 0x000fea0003800000 */
.L_x_4926:
        /* <DEDUP_REMOVED lines=13> */
[----:B------:R-:W-:Y:S01]  /*6720*/  FMUL.FTZ R207, R93, R210 ;  /* 0x000000d25dcf7220 */ /* 0x000fe20000410000 */
[----:B------:R-:W-:Y:S01]  /*6730*/  SHF.L.U32 R71, R71, 0x10, RZ ;  /* 0x0000001047477819 */ /* 0x000fe200000006ff */
[----:B-1----:R-:W-:Y:S01]  /*6740*/  IMAD.U32 R65, R70, 0x10000, RZ ;  /* 0x0001000046417824 */ /* 0x002fe200078e00ff */
[----:B------:R-:W-:Y:S01]  /*6750*/  SHF.L.U32 R235, R182, 0x10, RZ ;  /* 0x00000010b6eb7819 */ /* 0x000fe200000006ff */
[----:B------:R-:W-:Y:S01]  /*6760*/  FMUL.FTZ R0, R98, R219 ;  /* 0x000000db62007220 */ /* 0x000fe20000410000 */
        /* <DEDUP_REMOVED lines=45> */
.L_x_4991:
[----:B------:R-:W-:Y:S01]  /*6a40*/  ISETP.GE.AND P3, PT, R167, 0x10, PT ;  /* 0x00000010a700780c */ /* 0x000fe20003f66270 */
[----:B------:R-:W-:-:S12]  /*6a50*/  UMOV UR18, 0xffffffff ;  /* 0xffffffff00127882 */ /* 0x000fd80000000000 */
[C---:B-12---:R-:W-:Y:S01]  /*6a60*/  @P3 FFMA.FTZ R67, R66.reuse, R183, R67 ;  /* 0x000000b742433223 */ /* 0x046fe20000010043 */
[----:B---3--:R-:W-:Y:S01]  /*6a70*/  @P3 FMUL.FTZ R66, R66, R71 ;  /* 0x0000004742423220 */ /* 0x008fe20000410000 */
[----:B------:R-:W-:Y:S06]  /*6a80*/  BRA.DIV UR18, `(.L_x_4930) ;  /* 0x0000005612647947 */ /* 0x000fec000b800000 */
.L_x_4994:
[----:B------:R-:W-:-:S03]  /*6a90*/  UMOV UR18, 0xffffffff ;  /* 0xffffffff00127882 */ /* 0x000fc60000000000 */
[----:B------:R-:W-:Y:S05]  /*6aa0*/  BRA.DIV UR18, `(.L_x_4931) ;  /* 0x0000005612847947 */ /* 0x000fea000b800000 */
.L_x_4997:
[----:B------:R-:W-:-:S03]  /*6ab0*/  UMOV UR18, 0xffffffff ;  /* 0xffffffff00127882 */ /* 0x000fc60000000000 */
[----:B------:R-:W-:Y:S05]  /*6ac0*/  BRA.DIV UR18, `(.L_x_4932) ;  /* 0x0000005612a47947 */ /* 0x000fea000b800000 */
[----:B------:R-:W1:Y:S04]  /*6ad0*/  SHFL.UP PT, R66, R66, 0x1, RZ ;  /* 0x0420000042427989 */ /* 0x000e6800000e00ff */
[----:B------:R-:W2:Y:S04]  /*6ae0*/  SHFL.UP PT, R67, R67, 0x1, RZ ;  /* 0x0420000043437989 */ /* 0x000ea800000e00ff */
[----:B-----5:R-:W3:Y:S04]  /*6af0*/  SHFL.IDX PT, R68, R68, RZ, 0x1f ;  /* 0x00001fff44447589 */ /* 0x020ee800000e0000 */
[----:B------:R-:W4:Y:S02]  /*6b00*/  SHFL.IDX PT, R69, R69, RZ, 0x1f ;  /* 0x00001fff45457589 */ /* 0x000f2400000e0000 */
.L_x_5003:
[C---:B-12-4-:R-:W-:Y:S01]  /*6b10*/  @P1 FFMA.FTZ R69, R66.reuse, R69, R67 ;  /* 0x0000004542451223 */ /* 0x056fe20000010043 */
[----:B---3--:R-:W-:-:S03]  /*6b20*/  @P1 FMUL.FTZ R68, R66, R68 ;  /* 0x0000004442441220 */ /* 0x008fc60000410000 */
[C---:B------:R-:W-:Y:S01]  /*6b30*/  FFMA.FTZ R71, R64.reuse, R69, R65 ;  /* 0x0000004540477223 */ /* 0x040fe20000010041 */
[----:B------:R-:W-:-:S05]  /*6b40*/  FMUL.FTZ R70, R64, R68 ;  /* 0x0000004440467220 */ /* 0x000fca0000410000 */
[----:B------:R1:W-:Y:S02]  /*6b50*/  STS.128 [R182+0x31b0], R68 ;  /* 0x0031b044b6007388 */ /* 0x0003e40000000c00 */
.L_x_4928:
        /* <DEDUP_REMOVED lines=18> */
[----:B------:R-:W-:Y:S01]  /*6c80*/  FFMA.FTZ R65, R209, R65, R212 ;  /* 0x00000041d1417223 */ /* 0x000fe200000100d4 */
[----:B------:R-:W-:-:S03]  /*6c90*/  MOV R66, UR5 ;  /* 0x0000000500427c02 */ /* 0x000fc60008000f00 */
[----:B------:R-:W-:-:S04]  /*6ca0*/  FFMA.FTZ R65, R208, R65, R211 ;  /* 0x00000041d0417223 */ /* 0x000fc800000100d3 */
[----:B------:R-:W-:Y:S02]  /*6cb0*/  FFMA.FTZ R65, R205, R65, R210 ;  /* 0x00000041cd417223 */ /* 0x000fe400000100d2 */
[----:B------:R-:W-:Y:S02]  /*6cc0*/  @!P0 LEA R66, R66, R163, 0x3 ;  /* 0x000000a342428211 */ /* 0x000fe400078e18ff */
        /* <DEDUP_REMOVED lines=75> */
.L_x_5020:
        /* <DEDUP_REMOVED lines=9> */
.L_x_4933:
[----:B------:R-:W-:Y:S05]  /*7210*/  WARPSYNC.ALL ;  /* 0x0000000000007948 */ /* 0x000fea0003800000 */
[----:B------:R-:W-:Y:S01]  /*7220*/  BAR.SYNC.DEFER_BLOCKING 0x0 ;  /* 0x0000000000007b1d */ /* 0x000fe20000010000 */
[----:B------:R-:W-:Y:S01]  /*7230*/  ISETP.NE.AND P0, PT, R168, RZ, PT ;  /* 0x000000ffa800720c */ /* 0x000fe20003f05270 */
[----:B------:R-:W-:Y:S02]  /*7240*/  IMAD.U32 R66, RZ, RZ, UR5 ;  /* 0x00000005ff427e24 */ /* 0x000fe4000f8e00ff */
[----:B------:R-:W-:Y:S01]  /*7250*/  FFMA.FTZ R249, R197, -R198, R184 ;  /* 0x800000c6c5f97223 */ /* 0x000fe200000100b8 */
[----:B------:R-:W-:Y:S01]  /*7260*/  FFMA.FTZ R199, R250, -R199, R185 ;  /* 0x800000c7fac77223 */ /* 0x000fe200000100b9 */
[----:B------:R-:W-:Y:S01]  /*7270*/  SHF.L.U32 R244, R114, 0x10, RZ ;  /* 0x0000001072f47819 */ /* 0x000fe200000006ff */
[----:B------:R-:W-:Y:S01]  /*7280*/  IMAD.U32 R242, R112, 0x10000, RZ ;  /* 0x0001000070f27824 */ /* 0x000fe200078e00ff */
[----:B0-----:R-:W-:Y:S01]  /*7290*/  SHF.L.U32 R64, R168, 0x4, RZ ;  /* 0x00000004a8407819 */ /* 0x001fe200000006ff */
[----:B------:R-:W-:Y:S01]  /*72a0*/  IMAD.U32 R239, R109, 0x10000, RZ ;  /* 0x000100006def7824 */ /* 0x000fe200078e00ff */
[----:B------:R-:W-:Y:S01]  /*72b0*/  SHF.L.U32 R243, R113, 0x10, RZ ;  /* 0x0000001071f37819 */ /* 0x000fe200000006ff */
[----:B------:R-:W-:Y:S01]  /*72c0*/  FMUL.FTZ R236, R242, R88 ;  /* 0x00000058f2ec7220 */ /* 0x000fe20000410000 */
[----:B------:R-:W-:Y:S01]  /*72d0*/  LEA.HI.SX32 R64, R64, R64, 0x1b ;  /* 0x0000004040407211 */ /* 0x000fe200078fdaff */
[----:B------:R-:W-:Y:S01]  /*72e0*/  FMUL.FTZ R233, R239, R85 ;  /* 0x00000055efe97220 */ /* 0x000fe20000410000 */
[----:B------:R-:W-:Y:S01]  /*72f0*/  SHF.L.U32 R241, R111, 0x10, RZ ;  /* 0x000000106ff17819 */ /* 0x000fe200000006ff */
[----:B------:R-:W-:Y:S01]  /*7300*/  FMUL.FTZ R237, R243, R89 ;  /* 0x00000059f3ed7220 */ /* 0x000fe20000410000 */
[----:B------:R-:W-:Y:S01]  /*7310*/  @!P0 LEA R65, R66, R163, 0x3 ;  /* 0x000000a342418211 */ /* 0x000fe200078e18ff */
[----:B------:R-:W-:Y:S01]  /*7320*/  IMAD R64, R64, 0x4, R163 ;  /* 0x0000000440407824 */ /* 0x000fe200078e02a3 */
[----:B------:R-:W-:Y:S01]  /*7330*/  SHF.L.U32 R240, R110, 0x10, RZ ;  /* 0x000000106ef07819 */ /* 0x000fe200000006ff */
[----:B------:R-:W-:Y:S01]  /*7340*/  FFMA.FTZ R237, R14, -R237, R183 ;  /* 0x800000ed0eed7223 */ /* 0x000fe200000100b7 */
[----:B------:R-:W-:Y:S01]  /*7350*/  FMUL.FTZ R235, R241, R87 ;  /* 0x00000057f1eb7220 */ /* 0x000fe20000410000 */
[----:B------:R-:W-:Y:S01]  /*7360*/  FFMA.FTZ R236, R13, -R236, R182 ;  /* 0x800000ec0dec7223 */ /* 0x000fe200000100b6 */
[----:B------:R-:W-:Y:S01]  /*7370*/  SHF.L.U32 R238, R108, 0x10, RZ ;  /* 0x000000106cee7819 */ /* 0x000fe200000006ff */
[----:B------:R-:W-:Y:S01]  /*7380*/  FMUL.FTZ R234, R240, R86 ;  /* 0x00000056f0ea7220 */ /* 0x000fe20000410000 */
[----:B------:R-:W-:Y:S01]  /*7390*/  FFMA.FTZ R235, R12, -R235, R181 ;  /* 0x800000eb0ceb7223 */ /* 0x000fe200000100b5 */
[----:B------:R-:W0:Y:S01]  /*73a0*/  LDS R215, [R215+0x33c4] ;  /* 0x0033c400d7d77984 */ /* 0x000e220000000800 */
[----:B------:R-:W-:Y:S01]  /*73b0*/  FFMA.FTZ R233, R10, -R233, R179 ;  /* 0x800000e90ae97223 */ /* 0x000fe200000100b3 */
[----:B------:R-:W-:Y:S01]  /*73c0*/  FFMA.FTZ R234, R11, -R234, R180 ;  /* 0x800000ea0bea7223 */ /* 0x000fe200000100b4 */
[----:B------:R-:W-:Y:S01]  /*73d0*/  FMUL.FTZ R232, R238, R83 ;  /* 0x00000053eee87220 */ /* 0x000fe20000410000 */
[----:B-1----:R1:W-:Y:S01]  /*73e0*/  @!P0 STS.64 [R65+0x3ec0], R136 ;  /* 0x003ec08841008388 */ /* 0x0023e20000000a00 */
        /* <DEDUP_REMOVED lines=23> */
[----:B------:R-:W-:Y:S01]  /*7560*/  FMUL.FTZ R248, R197, R220 ;  /* 0x000000dcc5f87220 */ /* 0x000fe20000410000 */
[----:B------:R-:W-:Y:S02]  /*7570*/  VIADD R221, R168, 0x200 ;  /* 0x00000200a8dd7836 */ /* 0x000fe40000000000 */
[-C--:B------:R-:W-:Y:S01]  /*7580*/  FFMA.FTZ R193, R193, R216.reuse, R222 ;  /* 0x000000d8c1c17223 */ /* 0x080fe200000100de */
[-C--:B------:R-:W-:Y:S01]  /*7590*/  FMUL.FTZ R198, R23, R216.reuse ;  /* 0x000000d817c67220 */ /* 0x080fe20000410000 */
[----:B------:R-:W-:Y:S01]  /*75a0*/  FMUL.FTZ R224, R216, R55 ;  /* 0x00000037d8e07220 */ /* 0x000fe20000410000 */
[----:B------:R-:W-:Y:S01]  /*75b0*/  FMUL.FTZ R250, R250, R216 ;  /* 0x000000d8fafa7220 */ /* 0x000fe20000410000 */
[----:B------:R-:W-:Y:S01]  /*75c0*/  FFMA.FTZ R192, R192, R193, R219 ;  /* 0x000000c1c0c07223 */ /* 0x000fe200000100db */
[----:B-1----:R-:W-:Y:S01]  /*75d0*/  FMUL.FTZ R65, R199, R198 ;  /* 0x000000c6c7417220 */ /* 0x002fe20000410000 */
[----:B------:R-:W-:Y:S01]  /*75e0*/  FMUL.FTZ R137, R246, R224 ;  /* 0x000000e0f6897220 */ /* 0x000fe20000410000 */
[----:B------:R-:W-:Y:S01]  /*75f0*/  FFMA.FTZ R27, R248, R50, R27 ;  /* 0x00000032f81b7223 */ /* 0x000fe2000001001b */
[----:B------:R-:W-:Y:S01]  /*7600*/  FFMA.FTZ R191, R191, R192, R218 ;  /* 0x000000c0bfbf7223 */ /* 0x000fe200000100da */
[----:B------:R-:W-:Y:S01]  /*7610*/  FFMA.FTZ R246, R246, R250, R65 ;  /* 0x000000faf6f67223 */ /* 0x000fe20000010041 */
[----:B------:R-:W-:Y:S01]  /*7620*/  IADD3 R219, R168, 0x3c0, RZ ;  /* 0x000003c0a8db7810 */ /* 0x000fe20007ffe0ff */
[----:B------:R-:W-:Y:S01]  /*7630*/  STS [R64+0x10b8], R137 ;  /* 0x0010b88940007388 */ /* 0x000fe20000000800 */
[----:B------:R-:W-:Y:S01]  /*7640*/  FFMA.FTZ R190, R190, R191, R213 ;  /* 0x000000bfbebe7223 */ /* 0x000fe200000100d5 */
[----:B------:R-:W-:-:S03]  /*7650*/  FMUL.FTZ R215, R191, R73 ;  /* 0x00000049bfd77220 */ /* 0x000fc60000410000 */
[----:B------:R-:W-:Y:S01]  /*7660*/  FFMA.FTZ R189, R189, R190, R214 ;  /* 0x000000bebdbd7223 */ /* 0x000fe200000100d6 */
[----:B------:R-:W-:-:S03]  /*7670*/  FMUL.FTZ R217, R18, R215 ;  /* 0x000000d712d97220 */ /* 0x000fc60000410000 */
[----:B--2---:R-:W-:Y:S02]  /*7680*/  FFMA.FTZ R71, R209, R189, R212 ;  /* 0x000000bdd1477223 */ /* 0x004fe400000100d4 */
[----:B------:R0:W-:Y:S02]  /*7690*/  STS [R64+0x10ac], R217 ;  /* 0x0010acd940007388 */ /* 0x0001e40000000800 */
[----:B------:R-:W-:Y:S01]  /*76a0*/  FFMA.FTZ R70, R208, R71, R211 ;  /* 0x00000047d0467223 */ /* 0x000fe200000100d3 */
[----:B------:R-:W-:-:S03]  /*76b0*/  LEA.HI.SX32 R208, R219, R168, 0x1b ;  /* 0x000000a8dbd07211 */ /* 0x000fc600078fdaff */
[----:B-----5:R-:W-:Y:S01]  /*76c0*/  FFMA.FTZ R69, R205, R70, R210 ;  /* 0x00000046cd457223 */ /* 0x020fe200000100d2 */
[----:B------:R-:W-:Y:S01]  /*76d0*/  FMUL.FTZ R205, R70, R81 ;  /* 0x0000005146cd7220 */ /* 0x000fe20000410000 */
[----:B------:R-:W-:Y:S02]  /*76e0*/  IMAD R208, R208, 0x4, R163 ;  /* 0x00000004d0d07824 */ /* 0x000fe400078e02a3 */
[----:B------:R-:W-:Y:S01]  /*76f0*/  FFMA.FTZ R68, R204, R69, R207 ;  /* 0x00000045cc447223 */ /* 0x000fe200000100cf */
[----:B------:R-:W-:Y:S01]  /*7700*/  FMUL.FTZ R204, R71, R79 ;  /* 0x0000004f47cc7220 */ /* 0x000fe20000410000 */
[----:B0-----:R-:W-:Y:S02]  /*7710*/  VIADD R217, R168, 0x380 ;  /* 0x00000380a8d97836 */ /* 0x001fe40000000000 */
[----:B------:R-:W-:Y:S01]  /*7720*/  FFMA.FTZ R67, R201, R68, R206 ;  /* 0x00000044c9437223 */ /* 0x000fe200000100ce */
[----:B------:R-:W-:-:S03]  /*7730*/  FMUL.FTZ R206, R190, R75 ;  /* 0x0000004bbece7220 */ /* 0x000fc60000410000 */
        /* <DEDUP_REMOVED lines=9> */
[C---:B------:R-:W-:Y:S01]  /*77d0*/  FMUL.FTZ R197, R195.reuse, R202 ;  /* 0x000000cac3c57220 */ /* 0x040fe20000410000 */
[----:B------:R-:W-:Y:S01]  /*77e0*/  FFMA.FTZ R248, R195, R248, R200 ;  /* 0x000000f8c3f87223 */ /* 0x000fe200000100c8 */
[----:B------:R-:W-:Y:S01]  /*77f0*/  FMUL.FTZ R137, R251, R88 ;  /* 0x00000058fb897220 */ /* 0x000fe20000410000 */
[----:B------:R-:W-:Y:S01]  /*7800*/  FFMA.FTZ R245, R245, R247, R0 ;  /* 0x000000f7f5f57223 */ /* 0x000fe20000010000 */
[-C--:B------:R-:W-:Y:S01]  /*7810*/  FMUL.FTZ R0, R244, R90.reuse ;  /* 0x0000005af4007220 */ /* 0x080fe20000410000 */
[----:B------:R-:W-:Y:S01]  /*7820*/  FMUL.FTZ R196, R247, R89 ;  /* 0x00000059f7c47220 */ /* 0x000fe20000410000 */
[----:B------:R0:W-:Y:S01]  /*7830*/  STS [R64+0x10bc], R197 ;  /* 0x0010bcc540007388 */ /* 0x0001e20000000800 */
[----:B------:R-:W-:Y:S01]  /*7840*/  FMUL.FTZ R65, R245, R90 ;  /* 0x0000005af5417220 */ /* 0x000fe20000410000 */
[----:B------:R-:W-:Y:S01]  /*7850*/  FFMA.FTZ R0, R15, -R0, R194 ;  /* 0x800000000f007223 */ /* 0x000fe200000100c2 */
[----:B------:R-:W-:Y:S01]  /*7860*/  FMUL.FTZ R249, R249, R202 ;  /* 0x000000caf9f97220 */ /* 0x000fe20000410000 */
[----:B------:R1:W-:Y:S02]  /*7870*/  STS [R64+0x10a8], R213 ;  /* 0x0010a8d540007388 */ /* 0x0003e40000000800 */
[----:B------:R-:W-:-:S04]  /*7880*/  FFMA.FTZ R136, R0, R65, RZ ;  /* 0x0000004100887223 */ /* 0x000fc800000100ff */
[----:B------:R-:W-:Y:S01]  /*7890*/  FFMA.FTZ R195, R237, R196, R136 ;  /* 0x000000c4edc37223 */ /* 0x000fe20000010088 */
[----:B0-----:R-:W-:Y:S01]  /*78a0*/  FMUL.FTZ R197, R67, R86 ;  /* 0x0000005643c57220 */ /* 0x001fe20000410000 */
[----:B------:R-:W-:Y:S02]  /*78b0*/  FMUL.FTZ R136, R193, R60 ;  /* 0x0000003cc1887220 */ /* 0x000fe40000410000 */
[----:B------:R-:W-:Y:S01]  /*78c0*/  FFMA.FTZ R200, R236, R137, R195 ;  /* 0x00000089ecc87223 */ /* 0x000fe200000100c3 */
[----:B------:R-:W-:Y:S01]  /*78d0*/  FMUL.FTZ R195, R192, R63 ;  /* 0x0000003fc0c37220 */ /* 0x000fe20000410000 */
[----:B------:R-:W-:Y:S01]  /*78e0*/  FMUL.FTZ R209, R16, R136 ;  /* 0x0000008810d17220 */ /* 0x000fe20000410000 */
[----:B-1----:R-:W-:Y:S01]  /*78f0*/  IADD3 R213, R168, 0x300, RZ ;  /* 0x00000300a8d57810 */ /* 0x002fe20007ffe0ff */
        /* <DEDUP_REMOVED lines=28> */
[C---:B0-----:R-:W-:Y:S01]  /*7ac0*/  IADD3 R209, R168.reuse, 0x180, RZ ;  /* 0x00000180a8d17810 */ /* 0x041fe20007ffe0ff */
[----:B------:R0:W-:Y:S01]  /*7ad0*/  STS [R64+0x1098], R207 ;  /* 0x001098cf40007388 */ /* 0x0001e20000000800 */
[----:B------:R-:W-:Y:S01]  /*7ae0*/  FFMA.FTZ R200, R225, R136, R200 ;  /* 0x00000088e1c87223 */ /* 0x000fe200000100c8 */
[----:B-1----:R-:W-:Y:S01]  /*7af0*/  FMUL.FTZ R201, R241, R198 ;  /* 0x000000c6f1c97220 */ /* 0x002fe20000410000 */
[C---:B------:R-:W-:Y:S01]  /*7b00*/  IADD3 R215, R168.reuse, 0x340, RZ ;  /* 0x00000340a8d77810 */ /* 0x040fe20007ffe0ff */
[----:B------:R1:W-:Y:S01]  /*7b10*/  STS [R64+0x1094], R205 ;  /* 0x001094cd40007388 */ /* 0x0003e20000000800 */
[----:B------:R-:W-:Y:S01]  /*7b20*/  FFMA.FTZ R224, R199, R224, R200 ;  /* 0x000000e0c7e07223 */ /* 0x000fe200000100c8 */
[C---:B--2---:R-:W-:Y:S01]  /*7b30*/  VIADD R211, R168.reuse, 0x2c0 ;  /* 0x000002c0a8d37836 */ /* 0x044fe20000000000 */
[----:B------:R-:W-:Y:S01]  /*7b40*/  IADD3 R199, R168, 0x40, RZ ;  /* 0x00000040a8c77810 */ /* 0x000fe20007ffe0ff */
[----:B------:R2:W-:Y:S01]  /*7b50*/  STS [R64+0x1090], R203 ;  /* 0x001090cb40007388 */ /* 0x0005e20000000800 */
[----:B------:R-:W-:Y:S01]  /*7b60*/  FMUL.FTZ R65, R98, R194 ;  /* 0x000000c262417220 */ /* 0x000fe20000410000 */
[----:B0-----:R-:W-:-:S02]  /*7b70*/  IADD3 R207, R168, 0x100, RZ ;  /* 0x00000100a8cf7810 */ /* 0x001fc40007ffe0ff */
[----:B------:R0:W-:Y:S01]  /*7b80*/  STS [R64+0x108c], R201 ;  /* 0x00108cc940007388 */ /* 0x0001e20000000800 */
[-C--:B------:R-:W-:Y:S02]  /*7b90*/  LEA.HI.SX32 R222, R199, R168.reuse, 0x1b ;  /* 0x000000a8c7de7211 */ /* 0x080fe400078fdaff */
[C---:B-1----:R-:W-:Y:S01]  /*7ba0*/  IADD3 R205, R168.reuse, 0xc0, RZ ;  /* 0x000000c0a8cd7810 */ /* 0x042fe20007ffe0ff */
[----:B------:R1:W-:Y:S01]  /*7bb0*/  STS [R64+0x1088], R197 ;  /* 0x001088c540007388 */ /* 0x0003e20000000800 */
[-C--:B------:R-:W-:Y:S01]  /*7bc0*/  LEA.HI.SX32 R196, R207, R168.reuse, 0x1b ;  /* 0x000000a8cfc47211 */ /* 0x080fe200078fdaff */
[C---:B--2---:R-:W-:Y:S01]  /*7bd0*/  VIADD R203, R168.reuse, 0x80 ;  /* 0x00000080a8cb7836 */ /* 0x044fe20000000000 */
[-C--:B------:R-:W-:Y:S01]  /*7be0*/  LEA.HI.SX32 R212, R211, R168.reuse, 0x1b ;  /* 0x000000a8d3d47211 */ /* 0x080fe200078fdaff */
[----:B------:R2:W-:Y:S01]  /*7bf0*/  STS [R64+0x1084], R195 ;  /* 0x001084c340007388 */ /* 0x0005e20000000800 */
[CC--:B------:R-:W-:Y:S01]  /*7c00*/  LEA.HI.SX32 R136, R168.reuse, R168.reuse, 0x1b ;  /* 0x000000a8a8887211 */ /* 0x0c0fe200078fdaff */
[----:B0-----:R-:W-:Y:S01]  /*7c10*/  VIADD R201, R168, 0x140 ;  /* 0x00000140a8c97836 */ /* 0x001fe20000000000 */
[-C--:B------:R-:W-:Y:S01]  /*7c20*/  LEA.HI.SX32 R194, R203, R168.reuse, 0x1b ;  /* 0x000000a8cbc27211 */ /* 0x080fe200078fdaff */
[----:B------:R0:W-:Y:S01]  /*7c30*/  STS [R64+0x1080], R137 ;  /* 0x0010808940007388 */ /* 0x0001e20000000800 */
[-C--:B------:R-:W-:Y:S01]  /*7c40*/  LEA.HI.SX32 R220, R205, R168.reuse, 0x1b ;  /* 0x000000a8cddc7211 */ /* 0x080fe200078fdaff */
[--C-:B------:R-:W-:Y:S01]  /*7c50*/  IMAD R222, R222, 0x4, R163.reuse ;  /* 0x00000004dede7824 */ /* 0x100fe200078e02a3 */
[----:B-1----:R-:W-:Y:S01]  /*7c60*/  IADD3 R197, R168, 0x1c0, RZ ;  /* 0x000001c0a8c57810 */ /* 0x002fe20007ffe0ff */
[--C-:B------:R-:W-:Y:S01]  /*7c70*/  IMAD R219, R196, 0x4, R163.reuse ;  /* 0x00000004c4db7824 */ /* 0x100fe200078e02a3 */
[----:B------:R-:W-:Y:S01]  /*7c80*/  BAR.SYNC.DEFER_BLOCKING 0x0 ;  /* 0x0000000000007b1d */ /* 0x000fe20000010000 */
[----:B--2---:R-:W-:Y:S01]  /*7c90*/  IADD3 R195, R168, 0x280, RZ ;  /* 0x00000280a8c37810 */ /* 0x004fe20007ffe0ff */
[----:B------:R-:W-:Y:S01]  /*7ca0*/  IMAD R212, R212, 0x4, R163 ;  /* 0x00000004d4d47824 */ /* 0x000fe200078e02a3 */
[----:B------:R-:W-:-:S02]  /*7cb0*/  LEA.HI.SX32 R216, R197, R168, 0x1b ;  /* 0x000000a8c5d87211 */ /* 0x000fc400078fdaff */
[----:B0-----:R-:W-:Y:S02]  /*7cc0*/  IADD3 R137, R168, 0x240, RZ ;  /* 0x00000240a8897810 */ /* 0x001fe40007ffe0ff */
[-C--:B------:R-:W-:Y:S01]  /*7cd0*/  LEA.HI.SX32 R218, R201, R168.reuse, 0x1b ;  /* 0x000000a8c9da7211 */ /* 0x080fe200078fdaff */
[----:B------:R-:W-:Y:S01]  /*7ce0*/  IMAD R216, R216, 0x4, R163 ;  /* 0x00000004d8d87824 */ /* 0x000fe200078e02a3 */
[-C--:B------:R-:W-:Y:S02]  /*7cf0*/  LEA.HI.SX32 R198, R209, R168.reuse, 0x1b ;  /* 0x000000a8d1c67211 */ /* 0x080fe400078fdaff */
[-C--:B------:R-:W-:Y:S02]  /*7d00*/  LEA.HI.SX32 R200, R221, R168.reuse, 0x1b ;  /* 0x000000a8ddc87211 */ /* 0x080fe400078fdaff */
[-C--:B------:R-:W-:Y:S02]  /*7d10*/  LEA.HI.SX32 R214, R137, R168.reuse, 0x1b ;  /* 0x000000a889d67211 */ /* 0x080fe400078fdaff */
[----:B------:R-:W-:-:S02]  /*7d20*/  LEA.HI.SX32 R202, R195, R168, 0x1b ;  /* 0x000000a8c3ca7211 */ /* 0x000fc400078fdaff */
[-C--:B------:R-:W-:Y:S02]  /*7d30*/  LEA.HI.SX32 R210, R215, R168.reuse, 0x1b ;  /* 0x000000a8d7d27211 */ /* 0x080fe400078fdaff */
[----:B------:R-:W-:Y:S02]  /*7d40*/  LEA.HI.SX32 R206, R217, R168, 0x1b ;  /* 0x000000a8d9ce7211 */ /* 0x000fe400078fdaff */
[-C--:B------:R-:W-:Y:S02]  /*7d50*/  LEA R223, R136, R163.reuse, 0x2 ;  /* 0x000000a388df7211 */ /* 0x080fe400078e10ff */
[-C--:B------:R-:W-:Y:S01]  /*7d60*/  LEA R221, R194, R163.reuse, 0x2 ;  /* 0x000000a3c2dd7211 */ /* 0x080fe200078e10ff */
[----:B------:R-:W0:Y:S01]  /*7d70*/  LDS R203, [R219+0x1480] ;  /* 0x00148000dbcb7984 */ /* 0x000e220000000800 */
[-C--:B------:R-:W-:Y:S02]  /*7d80*/  LEA R220, R220, R163.reuse, 0x2 ;  /* 0x000000a3dcdc7211 */ /* 0x080fe400078e10ff */
[-C--:B------:R-:W-:Y:S01]  /*7d90*/  LEA R218, R218, R163.reuse, 0x2 ;  /* 0x000000a3dada7211 */ /* 0x080fe200078e10ff */
[----:B------:R-:W1:Y:S01]  /*7da0*/  LDS R207, [R223+0x1080] ;  /* 0x00108000dfcf7984 */ /* 0x000e620000000800 */
[----:B------:R-:W-:-:S02]  /*7db0*/  LEA R217, R198, R163, 0x2 ;  /* 0x000000a3c6d97211 */ /* 0x000fc400078e10ff */
[-C--:B------:R-:W-:Y:S01]  /*7dc0*/  LEA R215, R200, R163.reuse, 0x2 ;  /* 0x000000a3c8d77211 */ /* 0x080fe200078e10ff */
[----:B------:R-:W2:Y:S01]  /*7dd0*/  LDS R205, [R221+0x1280] ;  /* 0x00128000ddcd7984 */ /* 0x000ea20000000800 */
[-C--:B------:R-:W-:Y:S02]  /*7de0*/  LEA R214, R214, R163.reuse, 0x2 ;  /* 0x000000a3d6d67211 */ /* 0x080fe400078e10ff */
[-C--:B------:R-:W-:Y:S01]  /*7df0*/  LEA R213, R202, R163.reuse, 0x2 ;  /* 0x000000a3cad57211 */ /* 0x080fe200078e10ff */
[----:B------:R-:W3:Y:S01]  /*7e00*/  LDS R201, [R217+0x1680] ;  /* 0x00168000d9c97984 */ /* 0x000ee20000000800 */
[-C--:B------:R-:W-:Y:S02]  /*7e10*/  LEA R211, R204, R163.reuse, 0x2 ;  /* 0x000000a3ccd37211 */ /* 0x080fe400078e10ff */
[-C--:B------:R-:W-:Y:S01]  /*7e20*/  LEA R210, R210, R163.reuse, 0x2 ;  /* 0x000000a3d2d27211 */ /* 0x080fe200078e10ff */
[----:B------:R-:W4:Y:S01]  /*7e30*/  LDS R204, [R220+0x1380] ;  /* 0x00138000dccc7984 */ /* 0x000f220000000800 */
[----:B------:R-:W-:-:S03]  /*7e40*/  LEA R209, R206, R163, 0x2 ;  /* 0x000000a3ced17211 */ /* 0x000fc600078e10ff */
        /* <DEDUP_REMOVED lines=37> */
[----:B-1----:R-:W-:-:S05]  /*80a0*/  MOV R64, R168 ;  /* 0x000000a800407202 */ /* 0x002fca0000000f00 */
[----:B------:R-:W-:-:S04]  /*80b0*/  IMAD.WIDE.U32 R176, R124, UR45, R64 ;  /* 0x0000002d7cb07c25 */ /* 0x000fc8000f8e0040 */
[----:B------:R-:W-:-:S04]  /*80c0*/  IMAD.WIDE.U32 R174, R128, UR45, R64 ;  /* 0x0000002d80ae7c25 */ /* 0x000fc8000f8e0040 */
[----:B------:R-:W-:Y:S01]  /*80d0*/  IMAD R65, R125, UR45, R178 ;  /* 0x0000002d7d417c24 */ /* 0x000fe2000f8e02b2 */
[----:B------:R-:W-:Y:S01]  /*80e0*/  SHF.R.S32.HI R178, RZ, 0x1f, R171 ;  /* 0x0000001fffb27819 */ /* 0x000fe200000114ab */
[----:B------:R-:W-:-:S03]  /*80f0*/  IMAD.IADD R175, R175, 0x1, R181 ;  /* 0x00000001afaf7824 */ /* 0x000fc600078e02b5 */
[----:B------:R-:W-:Y:S01]  /*8100*/  IADD3 R177, R177, R65, RZ ;  /* 0x00000041b1b17210 */ /* 0x000fe20007ffe0ff */
[C---:B------:R-:W-:Y:S02]  /*8110*/  IMAD R64, R178.reuse, UR40, RZ ;  /* 0x00000028b2407c24 */ /* 0x040fe4000f8e02ff */
[----:B------:R-:W-:Y:S02]  /*8120*/  IMAD R178, R178, UR42, RZ ;  /* 0x0000002ab2b27c24 */ /* 0x000fe4000f8e02ff */
[C---:B------:R-:W-:Y:S02]  /*8130*/  IMAD R65, R171.reuse, UR41, R64 ;  /* 0x00000029ab417c24 */ /* 0x040fe4000f8e0240 */
[C---:B------:R-:W-:Y:S02]  /*8140*/  IMAD R183, R171.reuse, UR43, R178 ;  /* 0x0000002babb77c24 */ /* 0x040fe4000f8e02b2 */
[----:B------:R-:W-:-:S04]  /*8150*/  IMAD.WIDE.U32 R176, R171, UR40, R176 ;  /* 0x00000028abb07c25 */ /* 0x000fc8000f8e00b0 */
[----:B------:R-:W-:Y:S01]  /*8160*/  IMAD.WIDE.U32 R174, R171, UR42, R174 ;  /* 0x0000002aabae7c25 */ /* 0x000fe2000f8e00ae */
[----:B------:R-:W-:Y:S01]  /*8170*/  IADD3 R184, R177, R65, RZ ;  /* 0x00000041b1b87210 */ /* 0x000fe20007ffe0ff */
[----:B------:R-:W-:Y:S01]  /*8180*/  BAR.SYNC.DEFER_BLOCKING 0x0 ;  /* 0x0000000000007b1d */ /* 0x000fe20000010000 */
[----:B------:R-:W-:Y:S02]  /*8190*/  IADD3 R178, P2, R176, UR49, RZ ;  /* 0x00000031b0b27c10 */ /* 0x000fe4000ff5e0ff */
        /* <DEDUP_REMOVED lines=11> */
[----:B------:R-:W-:-:S04]  /*8250*/  LEA R180, P1, R178, UR28, 0x2 ;  /* 0x0000001cb2b47c11 */ /* 0x000fc8000f8210ff */
[----:B------:R-:W-:-:S04]  /*8260*/  IADD3 R181, R179, R181, RZ ;  /* 0x000000b5b3b57210 */ /* 0x000fc80007ffe0ff */
[----:B------:R-:W-:Y:S01]  /*8270*/  LEA.HI.X R181, R178, UR29, R181, 0x2, P1 ;  /* 0x0000001db2b57c11 */ /* 0x000fe200088f14b5 */
[----:B------:R-:W-:-:S04]  /*8280*/  IMAD R178, R130, UR18, RZ ;  /* 0x0000001282b27c24 */ /* 0x000fc8000f8e02ff */
[----:B------:R-:W-:Y:S01]  /*8290*/  IMAD R179, R131, UR5, R178 ;  /* 0x0000000583b37c24 */ /* 0x000fe2000f8e02b2 */
[----:B------:R-:W-:Y:S01]  /*82a0*/  LEA R178, P1, R64, UR30, 0x2 ;  /* 0x0000001e40b27c11 */ /* 0x000fe2000f8210ff */
[----:B------:R1:W-:Y:S02]  /*82b0*/  REDG.E.ADD.F32.FTZ.RN.STRONG.GPU desc[UR26][R180.64], R207 ;  /* 0x000000cfb40079a6 */ /* 0x0003e4000c10f39a */
[----:B------:R-:W-:-:S05]  /*82c0*/  IMAD.IADD R179, R65, 0x1, R179 ;  /* 0x0000000141b37824 */ /* 0x000fca00078e02b3 */
[----:B------:R-:W-:-:S05]  /*82d0*/  LEA.HI.X R179, R64, UR31, R179, 0x2, P1 ;  /* 0x0000001f40b37c11 */ /* 0x000fca00088f14b3 */
[----:B0-----:R1:W-:Y:S02]  /*82e0*/  REDG.E.ADD.F32.FTZ.RN.STRONG.GPU desc[UR26][R178.64], R223 ;  /* 0x000000dfb20079a6 */ /* 0x0013e4000c10f39a */
.L_x_4936:
[----:B------:R-:W-:Y:S05]  /*82f0*/  BSYNC B0 ;  /* 0x0000000000007941 */ /* 0x000fea0003800000 */
.L_x_4935:
        /* <DEDUP_REMOVED lines=16> */
[----:B------:R-:W-:Y:S02]  /*8400*/  MOV R175, UR18 ;  /* 0x0000001200af7c02 */ /* 0x000fe40008000f00 */
[----:B------:R-:W-:-:S03]  /*8410*/  MOV R179, UR18 ;  /* 0x0000001200b37c02 */ /* 0x000fc60008000f00 */
[----:B------:R-:W-:-:S04]  /*8420*/  IMAD.WIDE R174, R175, 0x4, R64 ;  /* 0x00000004afae7825 */ /* 0x000fc800078e0240 */
[----:B------:R-:W-:-:S04]  /*8430*/  IMAD.WIDE R178, R179, 0x4, R176 ;  /* 0x00000004b3b27825 */ /* 0x000fc800078e02b0 */
[----:B------:R-:W-:-:S04]  /*8440*/  IMAD.WIDE.U32 R174, R126, UR53, R174 ;  /* 0x000000357eae7c25 */ /* 0x000fc8000f8e00ae */
[----:B------:R-:W-:Y:S01]  /*8450*/  IMAD.WIDE.U32 R178, R130, UR53, R178 ;  /* 0x0000003582b27c25 */ /* 0x000fe2000f8e00b2 */
[----:B------:R-:W-:-:S03]  /*8460*/  IADD3 R175, R175, R181, RZ ;  /* 0x000000b5afaf7210 */ /* 0x000fc60007ffe0ff */
[----:B------:R-:W-:Y:S02]  /*8470*/  IMAD.IADD R179, R179, 0x1, R180 ;  /* 0x00000001b3b37824 */ /* 0x000fe400078e02b4 */
[----:B------:R0:W-:Y:S04]  /*8480*/  REDG.E.ADD.F32.FTZ.RN.STRONG.GPU desc[UR26][R174.64+-0xf00], R206 ;  /* 0xfff100ceae0079a6 */ /* 0x0001e8000c10f39a */
[----:B-1----:R0:W-:Y:S02]  /*8490*/  REDG.E.ADD.F32.FTZ.RN.STRONG.GPU desc[UR26][R178.64+-0xf00], R183 ;  /* 0xfff100b7b20079a6 */ /* 0x0021e4000c10f39a */
.L_x_4938:
[----:B------:R-:W-:Y:S05]  /*84a0*/  BSYNC B0 ;  /* 0x0000000000007941 */ /* 0x000fea0003800000 */
.L_x_4937:
        /* <DEDUP_REMOVED lines=18> */
.L_x_4940:
[----:B------:R-:W-:Y:S05]  /*85d0*/  BSYNC B0 ;  /* 0x0000000000007941 */ /* 0x000fea0003800000 */
.L_x_4939:
[----:B------:R3:W4:Y:S01]  /*85e0*/  LDS R177, [R220+0x2400] ;  /* 0x00240000dcb17984 */ /* 0x0007220000000800 */
[----:B------:R-:W-:Y:S04]  /*85f0*/  BSSY B0, `(.L_x_4941) ;  /* 0x0000004000007945 */ /* 0x000fe80003800000 */
[----:B------:R-:W-:Y:S05]  /*8600*/  @!P2 BRA `(.L_x_4942) ;  /* 0x000000000008a947 */ /* 0x000fea0003800000 */
[----:B------:R0:W-:Y:S04]  /*8610*/  REDG.E.ADD.F32.FTZ.RN.STRONG.GPU desc[UR26][R64.64+-0xd00], R204 ;  /* 0xfff300cc400079a6 */ /* 0x0001e8000c10f39a */
[----:B----4-:R0:W-:Y:S02]  /*8620*/  REDG.E.ADD.F32.FTZ.RN.STRONG.GPU desc[UR26][R174.64+-0xd00], R177 ;  /* 0xfff300b1ae0079a6 */ /* 0x0101e4000c10f39a */
.L_x_4942:
[----:B------:R-:W-:Y:S05]  /*8630*/  BSYNC B0 ;  /* 0x0000000000007941 */ /* 0x000fea0003800000 */
.L_x_4941:
        /* <DEDUP_REMOVED lines=11> */
.L_x_4944:
[----:B------:R-:W-:Y:S05]  /*86f0*/  BSYNC B0 ;  /* 0x0000000000007941 */ /* 0x000fea0003800000 */
.L_x_4943:
[----:B0---4-:R0:W4:Y:S01]  /*8700*/  LDS R177, [R218+0x2600] ;  /* 0x00260000dab17984 */ /* 0x0111220000000800 */
[----:B------:R-:W-:Y:S04]  /*8710*/  BSSY B0, `(.L_x_4945) ;  /* 0x0000004000007945 */ /* 0x000fe80003800000 */
[----:B------:R-:W-:Y:S05]  /*8720*/  @!P1 BRA `(.L_x_4946) ;  /* 0x0000000000089947 */ /* 0x000fea0003800000 */
[----:B------:R0:W-:Y:S04]  /*8730*/  REDG.E.ADD.F32.FTZ.RN.STRONG.GPU desc[UR26][R64.64+-0xb00], R202 ;  /* 0xfff500ca400079a6 */ /* 0x0001e8000c10f39a */
[----:B----4-:R0:W-:Y:S02]  /*8740*/  REDG.E.ADD.F32.FTZ.RN.STRONG.GPU desc[UR26][R174.64+-0xb00], R177 ;  /* 0xfff500b1ae0079a6 */ /* 0x0101e4000c10f39a */
.L_x_4946:
[----:B------:R-:W-:Y:S05]  /*8750*/  BSYNC B0 ;  /* 0x0000000000007941 */ /* 0x000fea0003800000 */
.L_x_4945:
[----:B------:R-:W0:Y:S01]  /*8760*/  LDS R217, [R217+0x2700] ;  /* 0x00270000d9d97984 */ /* 0x000e220000000800 */
[----:B------:R-:W-:Y:S04]  /*8770*/  BSSY B0, `(.L_x_4947) ;  /* 0x0000004000007945 */ /* 0x000fe80003800000 */
[----:B------:R-:W-:Y:S05]  /*8780*/  @!P2 BRA `(.L_x_4948) ;  /* 0x000000000008a947 */ /* 0x000fea0003800000 */
[----:B------:R1:W-:Y:S04]  /*8790*/  REDG.E.ADD.F32.FTZ.RN.STRONG.GPU desc[UR26][R64.64+-0xa00], R201 ;  /* 0xfff600c9400079a6 */ /* 0x0003e8000c10f39a */
[----:B0-----:R0:W-:Y:S02]  /*87a0*/  REDG.E.ADD.F32.FTZ.RN.STRONG.GPU desc[UR26][R174.64+-0xa00], R217 ;  /* 0xfff600d9ae0079a6 */ /* 0x0011e4000c10f39a */
.L_x_4948:
[----:B------:R-:W-:Y:S05]  /*87b0*/  BSYNC B0 ;  /* 0x0000000000007941 */ /* 0x000fea0003800000 */
.L_x_4947:
[----:B0---4-:R0:W4:Y:S01]  /*87c0*/  LDS R177, [R216+0x2800] ;  /* 0x00280000d8b17984 */ /* 0x0111220000000800 */
[----:B------:R-:W-:Y:S04]  /*87d0*/  BSSY B0, `(.L_x_4949) ;  /* 0x0000004000007945 */ /* 0x000fe80003800000 */
[----:B------:R-:W-:Y:S05]  /*87e0*/  @!P3 BRA `(.L_x_4950) ;  /* 0x000000000008b947 */ /* 0x000fea0003800000 */
[----:B------:R0:W-:Y:S04]  /*87f0*/  REDG.E.ADD.F32.FTZ.RN.STRONG.GPU desc[UR26][R64.64+-0x900], R200 ;  /* 0xfff700c8400079a6 */ /* 0x0001e8000c10f39a */
[----:B----4-:R0:W-:Y:S02]  /*8800*/  REDG.E.ADD.F32.FTZ.RN.STRONG.GPU desc[UR26][R174.64+-0x900], R177 ;  /* 0xfff700b1ae0079a6 */ /* 0x0101e4000c10f39a */
.L_x_4950:
[----:B------:R-:W-:Y:S05]  /*8810*/  BSYNC B0 ;  /* 0x0000000000007941 */ /* 0x000fea0003800000 */
.L_x_4949:
[----:B------:R-:W0:Y:S01]  /*8820*/  LDS R215, [R215+0x2900] ;  /* 0x00290000d7d77984 */ /* 0x000e220000000800 */
[----:B------:R-:W-:Y:S04]  /*8830*/  BSSY B0, `(.L_x_4951) ;  /* 0x0000004000007945 */ /* 0x000fe80003800000 */
[----:B------:R-:W-:Y:S05]  /*8840*/  @!P4 BRA `(.L_x_4952) ;  /* 0x000000000008c947 */ /* 0x000fea0003800000 */
[----:B------:R1:W-:Y:S04]  /*8850*/  REDG.E.ADD.F32.FTZ.RN.STRONG.GPU desc[UR26][R64.64+-0x800], R199 ;  /* 0xfff800c7400079a6 */ /* 0x0003e8000c10f39a */
[----:B0-----:R0:W-:Y:S02]  /*8860*/  REDG.E.ADD.F32.FTZ.RN.STRONG.GPU desc[UR26][R174.64+-0x800], R215 ;  /* 0xfff800d7ae0079a6 */ /* 0x0011e4000c10f39a */
.L_x_4952:
[----:B------:R-:W-:Y:S05]  /*8870*/  BSYNC B0 ;  /* 0x0000000000007941 */ /* 0x000fea0003800000 */
.L_x_4951:
[----:B0---4-:R0:W4:Y:S01]  /*8880*/  LDS R177, [R214+0x2a00] ;  /* 0x002a0000d6b17984 */ /* 0x0111220000000800 */
[----:B------:R-:W-:Y:S04]  /*8890*/  BSSY B0, `(.L_x_4953) ;  /* 0x0000004000007945 */ /* 0x000fe80003800000 */
[----:B------:R-:W-:Y:S05]  /*88a0*/  @!P5 BRA `(.L_x_4954) ;  /* 0x000000000008d947 */ /* 0x000fea0003800000 */
[----:B------:R0:W-:Y:S04]  /*88b0*/  REDG.E.ADD.F32.FTZ.RN.STRONG.GPU desc[UR26][R64.64+-0x700], R198 ;  /* 0xfff900c6400079a6 */ /* 0x0001e8000c10f39a */
[----:B----4-:R0:W-:Y:S02]  /*88c0*/  REDG.E.ADD.F32.FTZ.RN.STRONG.GPU desc[UR26][R174.64+-0x700], R177 ;  /* 0xfff900b1ae0079a6 */ /* 0x0101e4000c10f39a */
.L_x_4954:
[----:B------:R-:W-:Y:S05]  /*88d0*/  BSYNC B0 ;  /* 0x0000000000007941 */ /* 0x000fea0003800000 */
.L_x_4953:
        /* <DEDUP_REMOVED lines=11> */
.L_x_4956:
[----:B------:R-:W-:Y:S05]  /*8990*/  BSYNC B0 ;  /* 0x0000000000007941 */ /* 0x000fea0003800000 */
.L_x_4955:
[----:B0---4-:R0:W4:Y:S01]  /*89a0*/  LDS R177, [R212+0x2c00] ;  /* 0x002c0000d4b17984 */ /* 0x0111220000000800 */
[----:B------:R-:W-:Y:S04]  /*89b0*/  BSSY B0, `(.L_x_4957) ;  /* 0x0000004000007945 */ /* 0x000fe80003800000 */
[----:B------:R-:W-:Y:S05]  /*89c0*/  @!P1 BRA `(.L_x_4958) ;  /* 0x0000000000089947 */ /* 0x000fea0003800000 */
[----:B------:R0:W-:Y:S04]  /*89d0*/  REDG.E.ADD.F32.FTZ.RN.STRONG.GPU desc[UR26][R64.64+-0x500], R196 ;  /* 0xfffb00c4400079a6 */ /* 0x0001e8000c10f39a */
[----:B----4-:R0:W-:Y:S02]  /*89e0*/  REDG.E.ADD.F32.FTZ.RN.STRONG.GPU desc[UR26][R174.64+-0x500], R177 ;  /* 0xfffb00b1ae0079a6 */ /* 0x0101e4000c10f39a */
.L_x_4958:
[----:B------:R-:W-:Y:S05]  /*89f0*/  BSYNC B0 ;  /* 0x0000000000007941 */ /* 0x000fea0003800000 */
.L_x_4957:
[----:B------:R-:W0:Y:S01]  /*8a00*/  LDS R211, [R211+0x2d00] ;  /* 0x002d0000d3d37984 */ /* 0x000e220000000800 */
[----:B------:R-:W-:Y:S04]  /*8a10*/  BSSY B0, `(.L_x_4959) ;  /* 0x0000004000007945 */ /* 0x000fe80003800000 */
[----:B------:R-:W-:Y:S05]  /*8a20*/  @!P2 BRA `(.L_x_4960) ;  /* 0x000000000008a947 */ /* 0x000fea0003800000 */
[----:B------:R1:W-:Y:S04]  /*8a30*/  REDG.E.ADD.F32.FTZ.RN.STRONG.GPU desc[UR26][R64.64+-0x400], R195 ;  /* 0xfffc00c3400079a6 */ /* 0x0003e8000c10f39a */
[----:B0-----:R0:W-:Y:S02]  /*8a40*/  REDG.E.ADD.F32.FTZ.RN.STRONG.GPU desc[UR26][R174.64+-0x400], R211 ;  /* 0xfffc00d3ae0079a6 */ /* 0x0011e4000c10f39a */
.L_x_4960:
[----:B------:R-:W-:Y:S05]  /*8a50*/  BSYNC B0 ;  /* 0x0000000000007941 */ /* 0x000fea0003800000 */
.L_x_4959:
[----:B0---4-:R0:W4:Y:S01]  /*8a60*/  LDS R177, [R210+0x2e00] ;  /* 0x002e0000d2b17984 */ /* 0x0111220000000800 */
[----:B------:R-:W-:Y:S04]  /*8a70*/  BSSY B0, `(.L_x_4961) ;  /* 0x0000004000007945 */ /* 0x000fe80003800000 */
[----:B------:R-:W-:Y:S05]  /*8a80*/  @!P3 BRA `(.L_x_4962) ;  /* 0x000000000008b947 */ /* 0x000fea0003800000 */
[----:B------:R0:W-:Y:S04]  /*8a90*/  REDG.E.ADD.F32.FTZ.RN.STRONG.GPU desc[UR26][R64.64+-0x300], R194 ;  /* 0xfffd00c2400079a6 */ /* 0x0001e8000c10f39a */
[----:B----4-:R0:W-:Y:S02]  /*8aa0*/  REDG.E.ADD.F32.FTZ.RN.STRONG.GPU desc[UR26][R174.64+-0x300], R177 ;  /* 0xfffd00b1ae0079a6 */ /* 0x0101e4000c10f39a */
.L_x_4962:
[----:B------:R-:W-:Y:S05]  /*8ab0*/  BSYNC B0 ;  /* 0x0000000000007941 */ /* 0x000fea0003800000 */
.L_x_4961:
[----:B------:R-:W0:Y:S01]  /*8ac0*/  LDS R209, [R209+0x2f00] ;  /* 0x002f0000d1d17984 */ /* 0x000e220000000800 */
[----:B------:R-:W-:Y:S04]  /*8ad0*/  BSSY B0, `(.L_x_4963) ;  /* 0x0000004000007945 */ /* 0x000fe80003800000 */
[----:B------:R-:W-:Y:S05]  /*8ae0*/  @!P4 BRA `(.L_x_4964) ;  /* 0x000000000008c947 */ /* 0x000fea0003800000 */
[----:B------:R1:W-:Y:S04]  /*8af0*/  REDG.E.ADD.F32.FTZ.RN.STRONG.GPU desc[UR26][R64.64+-0x200], R137 ;  /* 0xfffe0089400079a6 */ /* 0x0003e8000c10f39a */
[----:B0-----:R0:W-:Y:S02]  /*8b00*/  REDG.E.ADD.F32.FTZ.RN.STRONG.GPU desc[UR26][R174.64+-0x200], R209 ;  /* 0xfffe00d1ae0079a6 */ /* 0x0011e4000c10f39a */
.L_x_4964:
[----:B------:R-:W-:Y:S05]  /*8b10*/  BSYNC B0 ;  /* 0x0000000000007941 */ /* 0x000fea0003800000 */
.L_x_4963:
[----:B-1----:R1:W0:Y:S01]  /*8b20*/  LDS R137, [R208+0x3000] ;  /* 0x00300000d0897984 */ /* 0x0022220000000800 */
[----:B------:R-:W-:Y:S04]  /*8b30*/  BSSY B0, `(.L_x_4965) ;  /* 0x0000004000007945 */ /* 0x000fe80003800000 */
[----:B------:R-:W-:Y:S05]  /*8b40*/  @!P5 BRA `(.L_x_4966) ;  /* 0x000000000008d947 */ /* 0x000fea0003800000 */
[----:B------:R1:W-:Y:S04]  /*8b50*/  REDG.E.ADD.F32.FTZ.RN.STRONG.GPU desc[UR26][R64.64+-0x100], R136 ;  /* 0xffff0088400079a6 */ /* 0x0003e8000c10f39a */
[----:B0-----:R1:W-:Y:S02]  /*8b60*/  REDG.E.ADD.F32.FTZ.RN.STRONG.GPU desc[UR26][R174.64+-0x100], R137 ;  /* 0xffff0089ae0079a6 */ /* 0x0013e4000c10f39a */
.L_x_4966:
[----:B------:R-:W-:Y:S05]  /*8b70*/  BSYNC B0 ;  /* 0x0000000000007941 */ /* 0x000fea0003800000 */
.L_x_4965:
[----:B01----:R-:W0:Y:S01]  /*8b80*/  SHFL.DOWN P1, R137, R224, 0x1, 0x1f ;  /* 0x08201f00e0897f89 */ /* 0x003e220000020000 */
[CC--:B------:R-:W-:Y:S01]  /*8b90*/  FMUL.FTZ R64, R23.reuse, R193.reuse ;  /* 0x000000c117407220 */ /* 0x0c0fe20000410000 */
[----:B------:R-:W-:Y:S01]  /*8ba0*/  FMUL.FTZ R2, R2, R193 ;  /* 0x000000c102027220 */ /* 0x000fe20000410000 */
[-C--:B------:R-:W-:Y:S01]  /*8bb0*/  FMUL.FTZ R65, R23, R192.reuse ;  /* 0x000000c017417220 */ /* 0x080fe20000410000 */
[----:B------:R-:W-:Y:S01]  /*8bc0*/  FMUL.FTZ R3, R3, R192 ;  /* 0x000000c003037220 */ /* 0x000fe20000410000 */
[----:B------:R-:W-:Y:S01]  /*8bd0*/  FMUL.FTZ R225, R225, R64 ;  /* 0x00000040e1e17220 */ /* 0x000fe20000410000 */
[----:B------:R-:W-:Y:S01]  /*8be0*/  FFMA.FTZ R29, R2, R60, R29 ;  /* 0x0000003c021d7223 */ /* 0x000fe2000001001d */
        /* <DEDUP_REMOVED lines=68> */
[----:B------:R-:W-:Y:S01]  /*9030*/  FADD.FTZ R56, R227, R56 ;  /* 0x00000038e3387221 */ /* 0x000fe20000010000 */
[----:B------:R-:W-:Y:S01]  /*9040*/  FADD.FTZ R54, R5, R54 ;  /* 0x0000003605367221 */ /* 0x000fe20000010000 */
[----:B------:R-:W-:Y:S01]  /*9050*/  FADD.FTZ R53, R6, R53 ;  /* 0x0000003506357221 */ /* 0x000fe20000010000 */
        /* <DEDUP_REMOVED lines=26> */
[----:B------:R-:W-:Y:S01]  /*9200*/  MOV R4, UR5 ;  /* 0x0000000500047c02 */ /* 0x000fe20008000f00 */
[----:B------:R-:W-:-:S04]  /*9210*/  UMOV UR18, 0x400 ;  /* 0x0000040000127882 */ /* 0x000fc80000000000 */
[----:B------:R-:W-:Y:S01]  /*9220*/  PLOP3.LUT P0, PT, PT, PT, UP0, 0x80, 0x0 ;  /* 0x000000000000781c */ /* 0x000fe20003f0f008 */
        /* <DEDUP_REMOVED lines=8> */
.L_x_4968:
[----:B------:R-:W-:Y:S05]  /*92b0*/  BSYNC B0 ;  /* 0x0000000000007941 */ /* 0x000fea0003800000 */
.L_x_4967:
[----:B------:R-:W-:Y:S02]  /*92c0*/  UIADD3 UR5, UR5, 0x1, URZ ;  /* 0x0000000105057890 */ /* 0x000fe4000fffe03f */
[----:B------:R-:W-:Y:S02]  /*92d0*/  UIADD3 UR6, UP1, UR6, 0x1, URZ ;  /* 0x0000000106067890 */ /* 0x000fe4000ff3e03f */
[----:B------:R-:W-:Y:S02]  /*92e0*/  UISETP.GE.AND UP0, UPT, UR5, UR51, UPT ;  /* 0x000000330500728c */ /* 0x000fe4000bf06270 */
[----:B------:R-:W-:-:S04]  /*92f0*/  UIADD3.X UR7, URZ, UR7, URZ, UP1, !UPT ;  /* 0x000000073f077290 */ /* 0x000fc80008ffe43f */
[----:B------:R-:W-:-:S13]  /*9300*/  PLOP3.LUT P0, PT, PT, PT, UP0, 0x80, 0x0 ;  /* 0x000000000000781c */ /* 0x000fda0003f0f008 */
[----:B------:R-:W-:Y:S05]  /*9310*/  @!P0 BRA `(.L_x_4969) ;  /* 0xffffffb8002c8947 */ /* 0x000fea000383ffff */
.L_x_4925:
[----:B------:R-:W-:Y:S01]  /*9320*/  BAR.SYNC.DEFER_BLOCKING 0x0 ;  /* 0x0000000000007b1d */ /* 0x000fe20000010000 */
[-C--:B------:R-:W-:Y:S02]  /*9330*/  ISETP.GE.AND P2, PT, R122, R154.reuse, PT ;  /* 0x0000009a7a00720c */ /* 0x080fe40003f46270 */
[-C--:B------:R-:W-:Y:S02]  /*9340*/  ISETP.GE.AND P1, PT, R160, R154.reuse, PT ;  /* 0x0000009aa000720c */ /* 0x080fe40003f26270 */
[----:B------:R-:W-:Y:S02]  /*9350*/  MOV R2, UR25 ;  /* 0x0000001900027c02 */ /* 0x000fe40008000f00 */
[----:B01----:R-:W-:Y:S02]  /*9360*/  MOV R3, UR23 ;  /* 0x0000001700037c02 */ /* 0x003fe40008000f00 */
[----:B------:R-:W-:Y:S02]  /*9370*/  PRMT R5, RZ, 0x7610, R5 ;  /* 0x00007610ff057816 */ /* 0x000fe40000000005 */
[----:B------:R-:W-:Y:S01]  /*9380*/  PRMT R0, RZ, 0x7610, R0 ;  /* 0x00007610ff007816 */ /* 0x000fe20000000000 */
[----:B------:R-:W-:Y:S01]  /*9390*/  IMAD.WIDE R2, R122, 0x2, R2 ;  /* 0x000000027a027825 */ /* 0x000fe200078e0202 */
[----:B------:R-:W-:-:S02]  /*93a0*/  ISETP.GE.AND P0, PT, R159, R154, PT ;  /* 0x0000009a9f00720c */ /* 0x000fc40003f06270 */
[-C--:B------:R-:W-:Y:S02]  /*93b0*/  ISETP.GE.AND P4, PT, R158, R154.reuse, PT ;  /* 0x0000009a9e00720c */ /* 0x080fe40003f86270 */
[-C--:B------:R-:W-:Y:S02]  /*93c0*/  ISETP.GE.AND P6, PT, R157, R154.reuse, PT ;  /* 0x0000009a9d00720c */ /* 0x080fe40003fc6270 */
[-C--:B------:R-:W-:Y:S02]  /*93d0*/  ISETP.GE.AND P5, PT, R156, R154.reuse, PT ;  /* 0x0000009a9c00720c */ /* 0x080fe40003fa6270 */
[-C--:B------:R-:W-:Y:S02]  /*93e0*/  ISETP.GE.AND P3, PT, R155, R154.reuse, PT ;  /* 0x0000009a9b00720c */ /* 0x080fe40003f66270 */
[----:B------:R-:W-:Y:S01]  /*93f0*/  PRMT R7, RZ, 0x7610, R7 ;  /* 0x00007610ff077816 */ /* 0x000fe20000000007 */
[----:B------:R-:W5:Y:S01]  /*9400*/  @!P2 LDG.E.U16 R5, desc[UR26][R2.64] ;  /* 0x0000001a0205a981 */ /* 0x000f62000c1e1500 */
[----:B------:R-:W-:-:S02]  /*9410*/  ISETP.GE.AND P2, PT, R153, R154, PT ;  /* 0x0000009a9900720c */ /* 0x000fc40003f46270 */
[----:B------:R-:W-:Y:S01]  /*9420*/  PRMT R4, RZ, 0x7610, R4 ;  /* 0x00007610ff047816 */ /* 0x000fe20000000004 */
[----:B------:R-:W2:Y:S01]  /*9430*/  @!P1 LDG.E.U16 R0, desc[UR26][R2.64+0x40] ;  /* 0x0000401a02009981 */ /* 0x000ea2000c1e1500 */
[----:B------:R-:W-:Y:S02]  /*9440*/  ISETP.GE.AND P1, PT, R152, R154, PT ;  /* 0x0000009a9800720c */ /* 0x000fe40003f26270 */
[----:B------:R-:W-:Y:S01]  /*9450*/  PRMT R9, RZ, 0x7610, R9 ;  /* 0x00007610ff097816 */ /* 0x000fe20000000009 */
[----:B------:R-:W3:Y:S01]  /*9460*/  @!P0 LDG.E.U16 R7, desc[UR26][R2.64+0x80] ;  /* 0x0000801a02078981 */ /* 0x000ee2000c1e1500 */
[----:B------:R-:W-:Y:S02]  /*9470*/  PRMT R6, RZ, 0x7610, R6 ;  /* 0x00007610ff067816 */ /* 0x000fe40000000006 */
[----:B------:R-:W-:Y:S01]  /*9480*/  PRMT R11, RZ, 0x7610, R11 ;  /* 0x00007610ff0b7816 */ /* 0x000fe2000000000b */
[----:B------:R-:W4:Y:S01]  /*9490*/  @!P4 LDG.E.U16 R4, desc[UR26][R2.64+0xc0] ;  /* 0x0000c01a0204c981 */ /* 0x000f22000c1e1500 */
[----:B------:R-:W-:-:S02]  /*94a0*/  PRMT R8, RZ, 0x7610, R8 ;  /* 0x00007610ff087816 */ /* 0x000fc40000000008 */
[----:B------:R-:W-:Y:S01]  /*94b0*/  PRMT R13, RZ, 0x7610, R13 ;  /* 0x00007610ff0d7816 */ /* 0x000fe2000000000d */
        /* <DEDUP_REMOVED lines=19> */
[----:B------:R-:W-:Y:S02]  /*95f0*/  ISETP.GE.AND P1, PT, R145, R154, PT ;  /* 0x0000009a9100720c */ /* 0x000fe40003f26270 */
[----:B------:R-:W-:Y:S01]  /*9600*/  PRMT R16, RZ, 0x7610, R16 ;  /* 0x00007610ff107816 */ /* 0x000fe20000000010 */
[----:B------:R-:W4:Y:S01]  /*9610*/  @!P6 LDG.E.U16 R12, desc[UR26][R2.64+0x2c0] ;  /* 0x0002c01a020ce981 */ /* 0x000f22000c1e1500 */
[C---:B------:R-:W-:Y:S01]  /*9620*/  IADD3 R21, R116.reuse, 0x8, RZ ;  /* 0x0000000874157810 */ /* 0x040fe20007ffe0ff */
[----:B------:R-:W0:Y:S01]  /*9630*/  S2UR UR6, SR_CgaCtaId ;  /* 0x00000000000679c3 */ /* 0x000e220000008800 */
[----:B------:R-:W-:Y:S01]  /*9640*/  F2FP.BF16.F32.PACK_AB R41, R41, R42 ;  /* 0x0000002a2929723e */ /* 0x000fe200000010ff */
[----:B------:R-:W4:Y:S01]  /*9650*/  @!P5 LDG.E.U16 R17, desc[UR26][R2.64+0x300] ;  /* 0x0003001a0211d981 */ /* 0x000f22000c1e1500 */
[----:B------:R-:W-:Y:S01]  /*9660*/  F2FP.BF16.F32.PACK_AB R39, R39, R40 ;  /* 0x000000282727723e */ /* 0x000fe200000010ff */
[C---:B------:R-:W-:Y:S01]  /*9670*/  VIADD R55, R116.reuse, 0xb ;  /* 0x0000000b74377836 */ /* 0x040fe20000000000 */
[----:B------:R-:W-:Y:S01]  /*9680*/  IADD3 R23, R116, 0x9, RZ ;  /* 0x0000000974177810 */ /* 0x000fe20007ffe0ff */
[----:B------:R-:W4:Y:S01]  /*9690*/  @!P3 LDG.E.U16 R14, desc[UR26][R2.64+0x340] ;  /* 0x0003401a020eb981 */ /* 0x000f22000c1e1500 */
[----:B------:R-:W-:-:S02]  /*96a0*/  F2FP.BF16.F32.PACK_AB R37, R37, R38 ;  /* 0x000000262525723e */ /* 0x000fc400000010ff */
[C---:B------:R-:W-:Y:S01]  /*96b0*/  IADD3 R25, R116.reuse, 0xa, RZ ;  /* 0x0000000a74197810 */ /* 0x040fe20007ffe0ff */
[----:B------:R-:W4:Y:S01]  /*96c0*/  @!P2 LDG.E.U16 R19, desc[UR26][R2.64+0x380] ;  /* 0x0003801a0213a981 */ /* 0x000f22000c1e1500 */
[----:B------:R-:W-:Y:S02]  /*96d0*/  F2FP.BF16.F32.PACK_AB R35, R35, R36 ;  /* 0x000000242323723e */ /* 0x000fe400000010ff */
[C---:B------:R-:W-:Y:S01]  /*96e0*/  IADD3 R63, R116.reuse, 0xc, RZ ;  /* 0x0000000c743f7810 */ /* 0x040fe20007ffe0ff */
[----:B------:R-:W4:Y:S01]  /*96f0*/  @!P1 LDG.E.U16 R16, desc[UR26][R2.64+0x3c0] ;  /* 0x0003c01a02109981 */ /* 0x000f22000c1e1500 */
[----:B------:R-:W-:Y:S02]  /*9700*/  LEA.HI.SX32 R22, R23, R116, 0x1b ;  /* 0x0000007417167211 */ /* 0x000fe400078fdaff */
[----:B------:R-:W-:Y:S01]  /*9710*/  F2FP.BF16.F32.PACK_AB R33, R33, R34 ;  /* 0x000000222121723e */ /* 0x000fe200000010ff */
[----:B------:R-:W-:Y:S01]  /*9720*/  VIADD R69, R116, 0xf ;  /* 0x0000000f74457836 */ /* 0x000fe20000000000 */
[----:B------:R-:W-:-:S02]  /*9730*/  LEA.HI.SX32 R24, R25, R116, 0x1b ;  /* 0x0000007419187211 */ /* 0x000fc400078fdaff */
[C---:B------:R-:W-:Y:S02]  /*9740*/  IADD3 R65, R116.reuse, 0xd, RZ ;  /* 0x0000000d74417810 */ /* 0x040fe40007ffe0ff */
[----:B------:R-:W-:Y:S02]  /*9750*/  F2FP.BF16.F32.PACK_AB R31, R31, R32 ;  /* 0x000000201f1f723e */ /* 0x000fe400000010ff */
[----:B------:R-:W-:Y:S02]  /*9760*/  IADD3 R67, R116, 0xe, RZ ;  /* 0x0000000e74437810 */ /* 0x000fe40007ffe0ff */
[----:B------:R-:W-:Y:S01]  /*9770*/  F2FP.BF16.F32.PACK_AB R29, R29, R30 ;  /* 0x0000001e1d1d723e */ /* 0x000fe200000010ff */
[----:B------:R-:W-:Y:S01]  /*9780*/  UMOV UR5, 0x400 ;  /* 0x0000040000057882 */ /* 0x000fe20000000000 */
[-C--:B------:R-:W-:Y:S01]  /*9790*/  LEA.HI.SX32 R26, R55, R116.reuse, 0x1b ;  /* 0x00000074371a7211 */ /* 0x080fe200078fdaff */
[----:B------:R-:W-:Y:S01]  /*97a0*/  ULDC.64 UR30, c[0x0][0x388] ;  /* 0x0000e200001e7ab9 */ /* 0x000fe20000000a00 */
[----:B------:R-:W-:Y:S01]  /*97b0*/  LEA.HI.SX32 R50, R63, R116, 0x1b ;  /* 0x000000743f327211 */ /* 0x000fe200078fdaff */
[----:B------:R-:W-:Y:S01]  /*97c0*/  ULDC.64 UR28, c[0x0][0x3a8] ;  /* 0x0000ea00001c7ab9 */ /* 0x000fe20000000a00 */
[----:B------:R-:W-:Y:S01]  /*97d0*/  LEA R22, R22, R163, 0x1 ;  /* 0x000000a316167211 */ /* 0x000fe200078e08ff */
        /* <DEDUP_REMOVED lines=23> */
[----:B------:R-:W-:Y:S01]  /*9950*/  LDS.U16 R0, [R115+0x8] ;  /* 0x0000080073007984 */ /* 0x000fe20000000400 */
[--C-:B------:R-:W-:Y:S01]  /*9960*/  FADD.FTZ R7, R5, R172.reuse ;  /* 0x000000ac05077221 */ /* 0x100fe20000010000 */
[----:B--2---:R-:W-:Y:S02]  /*9970*/  SHF.L.U32 R5, R2, 0x10, RZ ;  /* 0x0000001002057819 */ /* 0x004fe400000006ff */
[----:B------:R-:W-:Y:S01]  /*9980*/  LDS.U16 R2, [R115+0xa] ;  /* 0x00000a0073027984 */ /* 0x000fe20000000400 */
[----:B---3--:R-:W-:Y:S02]  /*9990*/  SHF.L.U32 R3, R3, 0x10, RZ ;  /* 0x0000001003037819 */ /* 0x008fe400000006ff */
[----:B------:R-:W-:-:S03]  /*99a0*/  FADD.FTZ R8, R5, R172 ;  /* 0x000000ac05087221 */ /* 0x000fc60000010000 */
[--C-:B------:R-:W-:Y:S02]  /*99b0*/  FADD.FTZ R9, R3, R172.reuse ;  /* 0x000000ac03097221 */ /* 0x100fe40000010000 */
[----:B------:R-:W1:Y:S01]  /*99c0*/  LDS.U16 R3, [R115+0xc] ;  /* 0x00000c0073037984 */ /* 0x000e620000000400 */
[----:B------:R-:W-:Y:S02]  /*99d0*/  FSETP.GTU.FTZ.AND P1, PT, R7, 20, PT ;  /* 0x41a000000700780b */ /* 0x000fe40003f3c000 */
[----:B------:R-:W-:Y:S02]  /*99e0*/  FSETP.GTU.FTZ.AND P6, PT, R8, 20, PT ;  /* 0x41a000000800780b */ /* 0x000fe40003fdc000 */
[----:B------:R-:W-:Y:S02]  /*99f0*/  FSETP.GTU.FTZ.AND P5, PT, R9, 20, PT ;  /* 0x41a000000900780b */ /* 0x000fe40003fbc000 */
[----:B----4-:R-:W-:Y:S02]  /*9a00*/  SHF.L.U32 R5, R4, 0x10, RZ ;  /* 0x0000001004057819 */ /* 0x010fe400000006ff */
[----:B------:R-:W2:Y:S03]  /*9a10*/  LDS.U16 R4, [R115+0xe] ;  /* 0x00000e0073047984 */ /* 0x000ea60000000400 */
[----:B------:R-:W-:-:S02]  /*9a20*/  FADD.FTZ R10, R5, R172 ;  /* 0x000000ac050a7221 */ /* 0x000fc40000010000 */
[----:B------:R-:W3:Y:S01]  /*9a30*/  LDS.U16 R5, [R115+0x10] ;  /* 0x0000100073057984 */ /* 0x000ee20000000400 */
[----:B------:R-:W-:Y:S01]  /*9a40*/  @!P1 FMUL.FTZ R7, R7, -1.4426950216293334961 ;  /* 0xbfb8aa3b07079820 */ /* 0x000fe20000410000 */
[----:B------:R-:W-:Y:S02]  /*9a50*/  @!P6 FMUL.FTZ R8, R8, -1.4426950216293334961 ;  /* 0xbfb8aa3b0808e820 */ /* 0x000fe40000410000 */
[----:B------:R-:W-:-:S03]  /*9a60*/  @!P5 FMUL.FTZ R9, R9, -1.4426950216293334961 ;  /* 0xbfb8aa3b0909d820 */ /* 0x000fc60000410000 */
[----:B------:R-:W4:Y:S08]  /*9a70*/  @!P1 MUFU.EX2 R7, R7 ;  /* 0x0000000700079308 */ /* 0x000f300000000800 */
[----:B------:R-:W5:Y:S08]  /*9a80*/  @!P6 MUFU.EX2 R8, R8 ;  /* 0x000000080008e308 */ /* 0x000f700000000800 */
[----:B------:R-:W0:Y:S01]  /*9a90*/  @!P5 MUFU.EX2 R9, R9 ;  /* 0x000000090009d308 */ /* 0x000e220000000800 */
[----:B----4-:R-:W-:Y:S01]  /*9aa0*/  @!P1 FADD.FTZ R7, R7, 1 ;  /* 0x3f80000007079421 */ /* 0x010fe20000010000 */
[----:B-1----:R-:W-:Y:S01]  /*9ab0*/  SHF.L.U32 R3, R3, 0x10, RZ ;  /* 0x0000001003037819 */ /* 0x002fe200000006ff */
[----:B-----5:R-:W-:-:S05]  /*9ac0*/  @!P6 FADD.FTZ R8, R8, 1 ;  /* 0x3f8000000808e421 */ /* 0x020fca0000010000 */
[----:B------:R1:W4:Y:S01]  /*9ad0*/  @!P1 MUFU.RCP R12, R7 ;  /* 0x00000007000c9308 */ /* 0x0003220000001000 */
[----:B0-----:R-:W-:-:S07]  /*9ae0*/  @!P5 FADD.FTZ R9, R9, 1 ;  /* 0x3f8000000909d421 */ /* 0x001fce0000010000 */
[----:B------:R-:W0:Y:S01]  /*9af0*/  @!P6 MUFU.RCP R13, R8 ;  /* 0x00000008000de308 */ /* 0x000e220000001000 */
[----:B-1----:R-:W-:Y:S01]  /*9b00*/  FADD.FTZ R7, R3, R172 ;  /* 0x000000ac03077221 */ /* 0x002fe20000010000 */
[----:B--2---:R-:W-:-:S06]  /*9b10*/  SHF.L.U32 R3, R4, 0x10, RZ ;  /* 0x0000001004037819 */ /* 0x004fcc00000006ff */
[----:B------:R-:W1:Y:S01]  /*9b20*/  @!P5 MUFU.RCP R14, R9 ;  /* 0x00000009000ed308 */ /* 0x000e620000001000 */
[----:B------:R-:W-:Y:S01]  /*9b30*/  FADD.FTZ R4, R3, R172 ;  /* 0x000000ac03047221 */ /* 0x000fe20000010000 */
[----:B------:R-:W-:Y:S01]  /*9b40*/  SHF.L.U32 R3, R6, 0x10, RZ ;  /* 0x0000001006037819 */ /* 0x000fe200000006ff */
[----:B---3--:R-:W-:-:S04]  /*9b50*/  IMAD.U32 R5, R5, 0x10000, RZ ;  /* 0x0001000005057824 */ /* 0x008fc800078e00ff */
[--C-:B------:R-:W-:Y:S01]  /*9b60*/  FADD.FTZ R5, R5, R172.reuse ;  /* 0x000000ac05057221 */ /* 0x100fe20000010000 */
[--C-:B------:R-:W-:Y:S01]  /*9b70*/  FADD.FTZ R6, R3, R172.reuse ;  /* 0x000000ac03067221 */ /* 0x100fe20000010000 */
[----:B------:R-:W-:Y:S02]  /*9b80*/  IMAD.U32 R11, R0, 0x10000, RZ ;  /* 0x00010000000b7824 */ /* 0x000fe400078e00ff */
[----:B----4-:R-:W-:Y:S01]  /*9b90*/  @!P1 FMUL.FTZ R43, R43, R12 ;  /* 0x0000000c2b2b9220 */ /* 0x010fe20000410000 */
[----:B0-----:R-:W-:Y:S01]  /*9ba0*/  @!P6 FMUL.FTZ R44, R44, R13 ;  /* 0x0000000d2c2ce220 */ /* 0x001fe20000410000 */
[----:B------:R-:W-:Y:S02]  /*9bb0*/  FSETP.GTU.FTZ.AND P1, PT, R4, 20, PT ;  /* 0x41a000000400780b */ /* 0x000fe40003f3c000 */
[----:B------:R-:W-:Y:S01]  /*9bc0*/  FSETP.GTU.FTZ.AND P6, PT, R5, 20, PT ;  /* 0x41a000000500780b */ /* 0x000fe20003fdc000 */
[----:B-1----:R-:W-:Y:S01]  /*9bd0*/  @!P5 FMUL.FTZ R45, R45, R14 ;  /* 0x0000000e2d2dd220 */ /* 0x002fe20000410000 */
[----:B------:R-:W-:Y:S01]  /*9be0*/  FSETP.GTU.FTZ.AND P5, PT, R6, 20, PT ;  /* 0x41a000000600780b */ /* 0x000fe20003fbc000 */
[----:B------:R-:W-:Y:S01]  /*9bf0*/  FADD.FTZ R0, R11, R172 ;  /* 0x000000ac0b007221 */ /* 0x000fe20000010000 */
[----:B------:R-:W-:-:S05]  /*9c00*/  SHF.L.U32 R11, R2, 0x10, RZ ;  /* 0x00000010020b7819 */ /* 0x000fca00000006ff */
[----:B------:R-:W-:Y:S01]  /*9c10*/  FADD.FTZ R11, R11, R172 ;  /* 0x000000ac0b0b7221 */ /* 0x000fe20000010000 */
[----:B------:R-:W-:Y:S01]  /*9c20*/  FSETP.GTU.FTZ.AND P4, PT, R0, 20, PT ;  /* 0x41a000000000780b */ /* 0x000fe20003f9c000 */
[----:B------:R-:W-:Y:S02]  /*9c30*/  @!P1 FMUL.FTZ R4, R4, -1.4426950216293334961 ;  /* 0xbfb8aa3b04049820 */ /* 0x000fe40000410000 */
[----:B------:R-:W-:Y:S01]  /*9c40*/  @!P6 FMUL.FTZ R5, R5, -1.4426950216293334961 ;  /* 0xbfb8aa3b0505e820 */ /* 0x000fe20000410000 */
[----:B------:R-:W-:Y:S01]  /*9c50*/  FSETP.GTU.FTZ.AND P3, PT, R11, 20, PT ;  /* 0x41a000000b00780b */ /* 0x000fe20003f7c000 */
[----:B------:R-:W-:Y:S01]  /*9c60*/  @!P5 FMUL.FTZ R6, R6, -1.4426950216293334961 ;  /* 0xbfb8aa3b0606d820 */ /* 0x000fe20000410000 */
[----:B------:R-:W-:Y:S01]  /*9c70*/  FSETP.GTU.FTZ.AND P0, PT, R10, 20, PT ;  /* 0x41a000000a00780b */ /* 0x000fe20003f1c000 */
[----:B------:R-:W0:Y:S01]  /*9c80*/  @!P1 MUFU.EX2 R4, R4 ;  /* 0x0000000400049308 */ /* 0x000e220000000800 */
[----:B------:R-:W-:-:S07]  /*9c90*/  FSETP.GTU.FTZ.AND P2, PT, R7, 20, PT ;  /* 0x41a000000700780b */ /* 0x000fce0003f5c000 */
[----:B------:R-:W1:Y:S01]  /*9ca0*/  @!P6 MUFU.EX2 R5, R5 ;  /* 0x000000050005e308 */ /* 0x000e620000000800 */
[----:B------:R-:W-:-:S07]  /*9cb0*/  @!P4 FMUL.FTZ R0, R0, -1.4426950216293334961 ;  /* 0xbfb8aa3b0000c820 */ /* 0x000fce0000410000 */
[----:B------:R-:W2:Y:S01]  /*9cc0*/  @!P5 MUFU.EX2 R6, R6 ;  /* 0x000000060006d308 */ /* 0x000ea20000000800 */
[----:B------:R-:W-:Y:S01]  /*9cd0*/  @!P3 FMUL.FTZ R2, R11, -1.4426950216293334961 ;  /* 0xbfb8aa3b0b02b820 */ /* 0x000fe20000410000 */
[----:B------:R-:W-:Y:S01]  /*9ce0*/  @!P0 FMUL.FTZ R10, R10, -1.4426950216293334961 ;  /* 0xbfb8aa3b0a0a8820 */ /* 0x000fe20000410000 */
[----:B------:R-:W-:-:S05]  /*9cf0*/  @!P2 FMUL.FTZ R3, R7, -1.4426950216293334961 ;  /* 0xbfb8aa3b0703a820 */ /* 0x000fca0000410000 */
[----:B------:R-:W3:Y:S01]  /*9d00*/  @!P4 MUFU.EX2 R0, R0 ;  /* 0x000000000000c308 */ /* 0x000ee20000000800 */
[----:B0-----:R-:W-:Y:S01]  /*9d10*/  @!P1 FADD.FTZ R4, R4, 1 ;  /* 0x3f80000004049421 */ /* 0x001fe20000010000 */
[----:B-1----:R-:W-:-:S06]  /*9d20*/  @!P6 FADD.FTZ R5, R5, 1 ;  /* 0x3f8000000505e421 */ /* 0x002fcc0000010000 */
[----:B------:R-:W0:Y:S01]  /*9d30*/  @!P3 MUFU.EX2 R2, R2 ;  /* 0x000000020002b308 */ /* 0x000e220000000800 */
[----:B--2---:R-:W-:-:S07]  /*9d40*/  @!P5 FADD.FTZ R6, R6, 1 ;  /* 0x3f8000000606d421 */ /* 0x004fce0000010000 */
[----:B------:R-:W1:Y:S08]  /*9d50*/  @!P0 MUFU.EX2 R10, R10 ;  /* 0x0000000a000a8308 */ /* 0x000e700000000800 */
[----:B------:R-:W2:Y:S01]  /*9d60*/  @!P2 MUFU.EX2 R3, R3 ;  /* 0x000000030003a308 */ /* 0x000ea20000000800 */
[----:B---3--:R-:W-:Y:S01]  /*9d70*/  @!P4 FADD.FTZ R0, R0, 1 ;  /* 0x3f8000000000c421 */ /* 0x008fe20000010000 */
[----:B------:R-:W-:-:S06]  /*9d80*/  IADD3 R9, R116, 0x2, RZ ;  /* 0x0000000274097810 */ /* 0x000fcc0007ffe0ff */
[----:B------:R-:W3:Y:S01]  /*9d90*/  @!P1 MUFU.RCP R4, R4 ;  /* 0x0000000400049308 */ /* 0x000ee20000001000 */
[----:B0-----:R-:W-:-:S07]  /*9da0*/  @!P3 FADD.FTZ R2, R2, 1 ;  /* 0x3f8000000202b421 */ /* 0x001fce0000010000 */
[----:B------:R-:W0:Y:S08]  /*9db0*/  @!P6 MUFU.RCP R5, R5 ;  /* 0x000000050005e308 */ /* 0x000e300000001000 */
[----:B------:R-:W4:Y:S01]  /*9dc0*/  @!P5 MUFU.RCP R6, R6 ;  /* 0x000000060006d308 */ /* 0x000f220000001000 */
[----:B-1----:R-:W-:Y:S01]  /*9dd0*/  @!P0 FADD.FTZ R10, R10, 1 ;  /* 0x3f8000000a0a8421 */ /* 0x002fe20000010000 */
[----:B------:R-:W-:-:S02]  /*9de0*/  VIADD R11, R116, 0x3 ;  /* 0x00000003740b7836 */ /* 0x000fc40000000000 */
[----:B--2---:R-:W-:-:S04]  /*9df0*/  @!P2 FADD.FTZ R3, R3, 1 ;  /* 0x3f8000000303a421 */ /* 0x004fc80000010000 */
[----:B------:R1:W-:Y:S01]  /*9e00*/  @!P4 MUFU.RCP R64, R0 ;  /* 0x000000000040c308 */ /* 0x0003e20000001000 */
[----:B------:R-:W-:Y:S01]  /*9e10*/  LEA.HI.SX32 R12, R11, R116, 0x1b ;  /* 0x000000740b0c7211 */ /* 0x000fe200078fdaff */
[----:B---3--:R-:W-:-:S06]  /*9e20*/  @!P1 FMUL.FTZ R51, R51, R4 ;  /* 0x0000000433339220 */ /* 0x008fcc0000410000 */
[----:B------:R2:W-:Y:S01]  /*9e30*/  @!P3 MUFU.RCP R73, R2 ;  /* 0x000000020049b308 */ /* 0x0005e20000001000 */
[----:B-1----:R-:W-:Y:S01]  /*9e40*/  LEA.HI.SX32 R0, R9, R116, 0x1b ;  /* 0x0000007409007211 */ /* 0x002fe200078fdaff */
[----:B0-----:R-:W-:Y:S01]  /*9e50*/  @!P6 FMUL.FTZ R52, R52, R5 ;  /* 0x000000053434e220 */ /* 0x001fe20000410000 */
[----:B----4-:R-:W-:Y:S01]  /*9e60*/  @!P5 FMUL.FTZ R53, R53, R6 ;  /* 0x000000063535d220 */ /* 0x010fe20000410000 */
[----:B------:R-:W-:Y:S04]  /*9e70*/  LDS.U16 R4, [R115+0x1a] ;  /* 0x00001a0073047984 */ /* 0x000fe80000000400 */
[----:B------:R0:W1:Y:S01]  /*9e80*/  @!P0 MUFU.RCP R71, R10 ;  /* 0x0000000a00478308 */ /* 0x0000620000001000 */
[----:B--2---:R-:W-:Y:S01]  /*9e90*/  LEA.HI.SX32 R2, R21, R116, 0x1b ;  /* 0x0000007415027211 */ /* 0x004fe200078fdaff */
[----:B------:R-:W-:Y:S04]  /*9ea0*/  LDS.U16 R5, [R115+0x1c] ;  /* 0x00001c0073057984 */ /* 0x000fe80000000400 */
[----:B------:R-:W-:Y:S01]  /*9eb0*/  IMAD R11, R2, 0x2, R163 ;  /* 0x00000002020b7824 */ /* 0x000fe200078e02a3 */
[----:B------:R-:W-:Y:S01]  /*9ec0*/  LDS.U16 R6, [R115+0x1e] ;  /* 0x00001e0073067984 */ /* 0x000fe20000000400 */
[----:B0-----:R-:W-:Y:S01]  /*9ed0*/  LEA R10, R0, R163, 0x1 ;  /* 0x000000a3000a7211 */ /* 0x001fe200078e08ff */
[----:B------:R0:W2:Y:S02]  /*9ee0*/  @!P2 MUFU.RCP R66, R3 ;  /* 0x000000030042a308 */ /* 0x0000a40000001000 */
[----:B------:R-:W3:Y:S04]  /*9ef0*/  LDS.U16 R0, [R115+0x14] ;  /* 0x0000140073007984 */ /* 0x000ee80000000400 */
[----:B------:R-:W4:Y:S04]  /*9f00*/  LDS.U16 R2, [R115+0x16] ;  /* 0x0000160073027984 */ /* 0x000f280000000400 */
[----:B0-----:R-:W0:Y:S01]  /*9f10*/  LDS.U16 R3, [R115+0x18] ;  /* 0x0000180073037984 */ /* 0x001e220000000400 */
[----:B------:R-:W-:Y:S01]  /*9f20*/  BAR.SYNC.DEFER_BLOCKING 0x0 ;  /* 0x0000000000007b1d */ /* 0x000fe20000010000 */
[----:B------:R-:W-:-:S02]  /*9f30*/  IADD3 R7, R116, 0x1, RZ ;  /* 0x0000000174077810 */ /* 0x000fc40007ffe0ff */
[C---:B------:R-:W-:Y:S01]  /*9f40*/  IADD3 R13, R116.reuse, 0x4, RZ ;  /* 0x00000004740d7810 */ /* 0x040fe20007ffe0ff */
[C---:B------:R-:W-:Y:S01]  /*9f50*/  VIADD R19, R116.reuse, 0x7 ;  /* 0x0000000774137836 */ /* 0x040fe20000000000 */
[C---:B------:R-:W-:Y:S02]  /*9f60*/  IADD3 R15, R116.reuse, 0x5, RZ ;  /* 0x00000005740f7810 */ /* 0x040fe40007ffe0ff */
[-C--:B------:R-:W-:Y:S02]  /*9f70*/  LEA.HI.SX32 R8, R7, R116.reuse, 0x1b ;  /* 0x0000007407087211 */ /* 0x080fe400078fdaff */
[----:B------:R-:W-:Y:S02]  /*9f80*/  IADD3 R17, R116, 0x6, RZ ;  /* 0x0000000674117810 */ /* 0x000fe40007ffe0ff */
[-C--:B------:R-:W-:Y:S02]  /*9f90*/  LEA.HI.SX32 R14, R13, R116.reuse, 0x1b ;  /* 0x000000740d0e7211 */ /* 0x080fe400078fdaff */
[----:B------:R-:W-:-:S02]  /*9fa0*/  LEA.HI.SX32 R16, R15, R116, 0x1b ;  /* 0x000000740f107211 */ /* 0x000fc400078fdaff */
[-C--:B------:R-:W-:Y:S02]  /*9fb0*/  LEA R9, R8, R163.reuse, 0x1 ;  /* 0x000000a308097211 */ /* 0x080fe400078e08ff */
[----:B------:R-:W-:Y:S02]  /*9fc0*/  PRMT R7, R41, 0x7632, R7 ;  /* 0x0000763229077816 */ /* 0x000fe40000000007 */
[-C--:B------:R-:W-:Y:S01]  /*9fd0*/  LEA.HI.SX32 R18, R17, R116.reuse, 0x1b ;  /* 0x0000007411127211 */ /* 0x080fe200078fdaff */
[----:B------:R-:W-:Y:S01]  /*9fe0*/  IMAD R14, R14, 0x2, R163 ;  /* 0x000000020e0e7824 */ /* 0x000fe200078e02a3 */
[----:B------:R-:W-:Y:S02]  /*9ff0*/  LEA.HI.SX32 R20, R19, R116, 0x1b ;  /* 0x0000007413147211 */ /* 0x000fe400078fdaff */
[-C--:B------:R-:W-:Y:S02]  /*a000*/  LEA R12, R12, R163.reuse, 0x1 ;  /* 0x000000a30c0c7211 */ /* 0x080fe400078e08ff */
[----:B------:R-:W-:Y:S01]  /*a010*/  PRMT R8, R39, 0x7632, R8 ;  /* 0x0000763227087816 */ /* 0x000fe20000000008 */
[----:B------:R-:W-:Y:S01]  /*a020*/  STS.U16 [R115], R41 ;  /* 0x0000002973007388 */ /* 0x000fe20000000400 */
[----:B------:R-:W-:-:S02]  /*a030*/  LEA R16, R16, R163, 0x1 ;  /* 0x000000a310107211 */ /* 0x000fc400078e08ff */
[----:B------:R-:W-:Y:S01]  /*a040*/  PRMT R13, R37, 0x7632, R13 ;  /* 0x00007632250d7816 */ /* 0x000fe2000000000d */
[----:B------:R-:W-:Y:S01]  /*a050*/  STS.U16 [R9+0x2], R7 ;  /* 0x0000020709007388 */ /* 0x000fe20000000400 */
[-C--:B------:R-:W-:Y:S02]  /*a060*/  LEA R18, R18, R163.reuse, 0x1 ;  /* 0x000000a312127211 */ /* 0x080fe400078e08ff */
[-C--:B------:R-:W-:Y:S01]  /*a070*/  LEA R20, R20, R163.reuse, 0x1 ;  /* 0x000000a314147211 */ /* 0x080fe200078e08ff */
[----:B------:R-:W-:Y:S01]  /*a080*/  STS.U16 [R10+0x4], R39 ;  /* 0x000004270a007388 */ /* 0x000fe20000000400 */
[----:B------:R-:W-:Y:S02]  /*a090*/  PRMT R15, R35, 0x7632, R15 ;  /* 0x00007632230f7816 */ /* 0x000fe4000000000f */
[----:B------:R-:W-:Y:S01]  /*a0a0*/  PRMT R17, R33, 0x7632, R17 ;  /* 0x0000763221117816 */ /* 0x000fe20000000011 */
[----:B------:R-:W-:Y:S01]  /*a0b0*/  STS.U16 [R12+0x6], R8 ;  /* 0x000006080c007388 */ /* 0x000fe20000000400 */
[----:B------:R-:W-:Y:S01]  /*a0c0*/  LEA R24, R24, R163, 0x1 ;  /* 0x000000a318187211 */ /* 0x000fe200078e08ff */
[----:B-1----:R-:W-:-:S02]  /*a0d0*/  @!P0 FMUL.FTZ R46, R46, R71 ;  /* 0x000000472e2e8220 */ /* 0x002fc40000410000 */
[----:B------:R-:W-:Y:S01]  /*a0e0*/  STS.U16 [R14+0x8], R37 ;  /* 0x000008250e007388 */ /* 0x000fe20000000400 */
[-C--:B------:R-:W-:Y:S02]  /*a0f0*/  LEA.HI.SX32 R60, R65, R116.reuse, 0x1b ;  /* 0x00000074413c7211 */ /* 0x080fe400078fdaff */
[----:B------:R-:W-:Y:S01]  /*a100*/  LEA R26, R26, R163, 0x1 ;  /* 0x000000a31a1a7211 */ /* 0x000fe200078e08ff */
[----:B------:R1:W-:Y:S01]  /*a110*/  STS.U16 [R16+0xa], R13 ;  /* 0x00000a0d10007388 */ /* 0x0003e20000000400 */
[-C--:B------:R-:W-:Y:S02]  /*a120*/  LEA.HI.SX32 R62, R67, R116.reuse, 0x1b ;  /* 0x00000074433e7211 */ /* 0x080fe400078fdaff */
[----:B------:R-:W-:Y:S01]  /*a130*/  ISETP.NE.AND P0, PT, R168, RZ, PT ;  /* 0x000000ffa800720c */ /* 0x000fe20003f05270 */
[----:B------:R-:W-:Y:S01]  /*a140*/  STS.U16 [R18+0xc], R35 ;  /* 0x00000c2312007388 */ /* 0x000fe20000000400 */
[----:B------:R-:W-:Y:S01]  /*a150*/  LEA.HI.SX32 R116, R69, R116, 0x1b ;  /* 0x0000007445747211 */ /* 0x000fe200078fdaff */
[----:B------:R-:W-:Y:S01]  /*a160*/  IMAD R50, R50, 0x2, R163 ;  /* 0x0000000232327824 */ /* 0x000fe200078e02a3 */
[----:B------:R-:W-:Y:S01]  /*a170*/  F2FP.BF16.F32.PACK_AB R27, R27, R28 ;  /* 0x0000001c1b1b723e */ /* 0x000fe200000010ff */
[----:B------:R-:W-:Y:S01]  /*a180*/  STS.U16 [R20+0xe], R15 ;  /* 0x00000e0f14007388 */ /* 0x000fe20000000400 */
[----:B-1----:R-:W-:-:S03]  /*a190*/  PRMT R13, R31, 0x7632, R13 ;  /* 0x000076321f0d7816 */ /* 0x002fc6000000000d */
[----:B------:R-:W-:Y:S01]  /*a1a0*/  STS.U16 [R11+0x10], R33 ;  /* 0x000010210b007388 */ /* 0x000fe20000000400 */
[-C--:B------:R-:W-:Y:S01]  /*a1b0*/  LEA R60, R60, R163.reuse, 0x1 ;  /* 0x000000a33c3c7211 */ /* 0x080fe200078e08ff */
[----:B------:R-:W-:Y:S01]  /*a1c0*/  ULEA UR5, UR6, UR5, 0x18 ;  /* 0x0000000506057291 */ /* 0x000fe2000f8ec03f */
[----:B------:R-:W-:Y:S01]  /*a1d0*/  PRMT R30, R29, 0x7632, R30 ;  /* 0x000076321d1e7816 */ /* 0x000fe2000000001e */
[----:B------:R-:W-:Y:S01]  /*a1e0*/  STS.U16 [R22+0x12], R17 ;  /* 0x0000121116007388 */ /* 0x000fe20000000400 */
[----:B------:R-:W-:-:S03]  /*a1f0*/  LEA R62, R62, R163, 0x1 ;  /* 0x000000a33e3e7211 */ /* 0x000fc600078e08ff */
[----:B------:R-:W-:Y:S01]  /*a200*/  STS.U16 [R24+0x14], R31 ;  /* 0x0000141f18007388 */ /* 0x000fe20000000400 */
[----:B------:R-:W-:Y:S01]  /*a210*/  LEA R116, R116, R163, 0x1 ;  /* 0x000000a374747211 */ /* 0x000fe200078e08ff */
[----:B---3--:R-:W-:Y:S02]  /*a220*/  IMAD.U32 R7, R0, 0x10000, RZ ;  /* 0x0001000000077824 */ /* 0x008fe400078e00ff */
[----:B------:R1:W-:Y:S04]  /*a230*/  STS.U16 [R26+0x16], R13 ;  /* 0x0000160d1a007388 */ /* 0x0003e80000000400 */
[----:B------:R-:W-:Y:S01]  /*a240*/  STS.U16 [R50+0x18], R29 ;  /* 0x0000181d32007388 */ /* 0x000fe20000000400 */
[----:B------:R-:W-:Y:S01]  /*a250*/  FADD.FTZ R0, R7, R172 ;  /* 0x000000ac07007221 */ /* 0x000fe20000010000 */
[----:B-1----:R-:W-:-:S02]  /*a260*/  PRMT R13, R27, 0x7632, R13 ;  /* 0x000076321b0d7816 */ /* 0x002fc4000000000d */
[----:B------:R-:W-:Y:S04]  /*a270*/  STS.U16 [R60+0x1a], R30 ;  /* 0x00001a1e3c007388 */ /* 0x000fe80000000400 */
        /* <DEDUP_REMOVED lines=21> */
[----:B----4-:R-:W-:Y:S01]  /*a3d0*/  SHF.L.U32 R7, R2, 0x10, RZ ;  /* 0x0000001002077819 */ /* 0x010fe200000006ff */
[----:B------:R-:W-:Y:S01]  /*a3e0*/  @!P6 FMUL.FTZ R0, R0, -1.4426950216293334961 ;  /* 0xbfb8aa3b0000e820 */ /* 0x000fe20000410000 */
[----:B0-----:R-:W-:-:S03]  /*a3f0*/  SHF.L.U32 R3, R3, 0x10, RZ ;  /* 0x0000001003037819 */ /* 0x001fc600000006ff */
[--C-:B------:R-:W-:Y:S01]  /*a400*/  FADD.FTZ R2, R7, R172.reuse ;  /* 0x000000ac07027221 */ /* 0x100fe20000010000 */
[----:B------:R-:W-:Y:S01]  /*a410*/  SHF.L.U32 R7, R4, 0x10, RZ ;  /* 0x0000001004077819 */ /* 0x000fe200000006ff */
[----:B------:R-:W0:Y:S01]  /*a420*/  @!P6 MUFU.EX2 R0, R0 ;  /* 0x000000000000e308 */ /* 0x000e220000000800 */
[----:B------:R-:W-:Y:S01]  /*a430*/  MOV R163, UR5 ;  /* 0x0000000500a37c02 */ /* 0x000fe20008000f00 */
[----:B------:R-:W-:Y:S01]  /*a440*/  BAR.SYNC.DEFER_BLOCKING 0x0 ;  /* 0x0000000000007b1d */ /* 0x000fe20000010000 */
[--C-:B------:R-:W-:Y:S01]  /*a450*/  FADD.FTZ R3, R3, R172.reuse ;  /* 0x000000ac03037221 */ /* 0x100fe20000010000 */
[----:B------:R-:W-:Y:S01]  /*a460*/  FSETP.GTU.FTZ.AND P1, PT, R2, 20, PT ;  /* 0x41a000000200780b */ /* 0x000fe20003f3c000 */
[----:B------:R-:W-:Y:S01]  /*a470*/  FADD.FTZ R4, R7, R172 ;  /* 0x000000ac07047221 */ /* 0x000fe20000010000 */
[----:B--2---:R-:W-:Y:S02]  /*a480*/  @!P2 FMUL.FTZ R49, R49, R66 ;  /* 0x000000423131a220 */ /* 0x004fe40000410000 */
[----:B------:R-:W-:-:S02]  /*a490*/  FSETP.GTU.FTZ.AND P2, PT, R3, 20, PT ;  /* 0x41a000000300780b */ /* 0x000fc40003f5c000 */
[----:B------:R-:W-:Y:S01]  /*a4a0*/  FSETP.GTU.FTZ.AND P5, PT, R4, 20, PT ;  /* 0x41a000000400780b */ /* 0x000fe20003fbc000 */
[----:B------:R-:W-:Y:S01]  /*a4b0*/  IMAD.U32 R5, R5, 0x10000, RZ ;  /* 0x0001000005057824 */ /* 0x000fe200078e00ff */
[----:B------:R-:W-:Y:S01]  /*a4c0*/  SHF.L.U32 R7, R6, 0x10, RZ ;  /* 0x0000001006077819 */ /* 0x000fe200000006ff */
[----:B------:R-:W1:Y:S04]  /*a4d0*/  LDS R28, [R163+0x840] ;  /* 0x00084000a31c7984 */ /* 0x000e680000000800 */
[----:B------:R-:W-:Y:S01]  /*a4e0*/  @!P1 FMUL.FTZ R2, R2, -1.4426950216293334961 ;  /* 0xbfb8aa3b02029820 */ /* 0x000fe20000410000 */
[----:B0-----:R-:W-:Y:S01]  /*a4f0*/  @!P6 FADD.FTZ R0, R0, 1 ;  /* 0x3f8000000000e421 */ /* 0x001fe20000010000 */
[----:B------:R-:W-:Y:S02]  /*a500*/  FADD.FTZ R5, R5, R172 ;  /* 0x000000ac05057221 */ /* 0x000fe40000010000 */
[----:B------:R-:W-:-:S02]  /*a510*/  @!P2 FMUL.FTZ R3, R3, -1.4426950216293334961 ;  /* 0xbfb8aa3b0303a820 */ /* 0x000fc40000410000 */
[----:B------:R-:W-:Y:S01]  /*a520*/  @!P5 FMUL.FTZ R6, R4, -1.4426950216293334961 ;  /* 0xbfb8aa3b0406d820 */ /* 0x000fe20000410000 */
[----:B------:R-:W-:Y:S01]  /*a530*/  @!P6 MUFU.RCP R63, R0 ;  /* 0x00000000003fe308 */ /* 0x000fe20000001000 */
[----:B------:R-:W-:Y:S01]  /*a540*/  @!P3 FMUL.FTZ R48, R48, R73 ;  /* 0x000000493030b220 */ /* 0x000fe20000410000 */
[----:B------:R-:W-:Y:S01]  /*a550*/  FADD.FTZ R8, R7, R172 ;  /* 0x000000ac07087221 */ /* 0x000fe20000010000 */
[----:B------:R-:W-:-:S05]  /*a560*/  FSETP.GTU.FTZ.AND P3, PT, R5, 20, PT ;  /* 0x41a000000500780b */ /* 0x000fca0003f7c000 */
[----:B------:R-:W0:Y:S01]  /*a570*/  @!P1 MUFU.EX2 R2, R2 ;  /* 0x0000000200029308 */ /* 0x000e220000000800 */
[----:B------:R-:W-:Y:S01]  /*a580*/  @!P4 FMUL.FTZ R47, R47, R64 ;  /* 0x000000402f2fc220 */ /* 0x000fe20000410000 */
[----:B------:R-:W-:-:S06]  /*a590*/  FSETP.GTU.FTZ.AND P4, PT, R8, 20, PT ;  /* 0x41a000000800780b */ /* 0x000fcc0003f9c000 */
[----:B------:R-:W2:Y:S08]  /*a5a0*/  @!P2 MUFU.EX2 R3, R3 ;  /* 0x000000030003a308 */ /* 0x000eb00000000800 */
[----:B------:R-:W3:Y:S01]  /*a5b0*/  @!P5 MUFU.EX2 R6, R6 ;  /* 0x000000060006d308 */ /* 0x000ee20000000800 */
[----:B------:R-:W-:Y:S01]  /*a5c0*/  @!P3 FMUL.FTZ R7, R5, -1.4426950216293334961 ;  /* 0xbfb8aa3b0507b820 */ /* 0x000fe20000410000 */
[----:B0-----:R-:W-:Y:S01]  /*a5d0*/  @!P1 FADD.FTZ R4, R2, 1 ;  /* 0x3f80000002049421 */ /* 0x001fe20000010000 */
[----:B------:R-:W-:Y:S01]  /*a5e0*/  @!P6 FMUL.FTZ R54, R54, R63 ;  /* 0x0000003f3636e220 */ /* 0x000fe20000410000 */
[----:B------:R-:W-:-:S02]  /*a5f0*/  SHF.R.S32.HI R67, RZ, 0x1f, R122 ;  /* 0x0000001fff437819 */ /* 0x000fc4000001147a */
[----:B------:R-:W-:Y:S02]  /*a600*/  IADD3 R2, P6, R122, UR49, RZ ;  /* 0x000000317a027c10 */ /* 0x000fe4000ffde0ff */
[----:B------:R-:W-:Y:S01]  /*a610*/  MOV R0, UR49 ;  /* 0x0000003100007c02 */ /* 0x000fe20008000f00 */
[----:B------:R-:W-:Y:S01]  /*a620*/  @!P4 FMUL.FTZ R8, R8, -1.4426950216293334961 ;  /* 0xbfb8aa3b0808c820 */ /* 0x000fe20000410000 */
[----:B------:R-:W0:Y:S01]  /*a630*/  @!P3 MUFU.EX2 R7, R7 ;  /* 0x000000070007b308 */ /* 0x000e220000000800 */
[----:B--2---:R-:W-:Y:S01]  /*a640*/  @!P2 FADD.FTZ R5, R3, 1 ;  /* 0x3f8000000305a421 */ /* 0x004fe20000010000 */
[----:B------:R-:W-:Y:S02]  /*a650*/  LEA.HI.X.SX32 R3, R0, R67, 0x1, P6 ;  /* 0x0000004300037211 */ /* 0x000fe400030f0eff */
[----:B-1----:R-:W-:Y:S01]  /*a660*/  ISETP.GE.AND P6, PT, R122, R28, PT ;  /* 0x0000001c7a00720c */ /* 0x002fe20003fc6270 */
[----:B---3--:R-:W-:-:S03]  /*a670*/  @!P5 FADD.FTZ R6, R6, 1 ;  /* 0x3f8000000606d421 */ /* 0x008fc60000010000 */
        /* <DEDUP_REMOVED lines=14> */
[----:B--2---:R-:W-:Y:S01]  /*a760*/  IMAD.U32 R5, RZ, RZ, UR30 ;  /* 0x0000001eff057e24 */ /* 0x004fe2000f8e00ff */
        /* <DEDUP_REMOVED lines=12> */
.L_x_4971:
[----:B------:R-:W-:Y:S05]  /*a830*/  BSYNC B0 ;  /* 0x0000000000007941 */ /* 0x000fea0003800000 */
.L_x_4970:
[----:B------:R-:W-:Y:S01]  /*a840*/  ULDC.64 UR30, c[0x0][0x390] ;  /* 0x0000e400001e7ab9 */ /* 0x000fe20000000a00 */
[----:B------:R-:W-:Y:S01]  /*a850*/  UMOV UR7, UR14 ;  /* 0x0000000e00077c82 */ /* 0x000fe20008000000 */
[----:B------:R-:W-:Y:S01]  /*a860*/  UIMAD UR15, UR5, UR30, URZ ;  /* 0x0000001e050f72a4 */ /* 0x000fe2000f8e023f */
[----:B-1----:R-:W-:Y:S01]  /*a870*/  @!P4 FADD.FTZ R8, R8, 1 ;  /* 0x3f8000000808c421 */ /* 0x002fe20000010000 */
[----:B------:R-:W-:Y:S01]  /*a880*/  UIMAD UR29, UR4, -0x400, UR44 ;  /* 0xfffffc00041d78a4 */ /* 0x000fe2000f8e022c */
[----:B------:R-:W-:Y:S01]  /*a890*/  @!P1 FMUL.FTZ R56, R56, R65 ;  /* 0x0000004138389220 */ /* 0x000fe20000410000 */
[----:B------:R-:W-:Y:S01]  /*a8a0*/  UIMAD.WIDE.U32 UR6, UR16, UR30, UR6 ;  /* 0x0000001e100672a5 */ /* 0x000fe2000f8e0006 */
[----:B------:R-:W1:Y:S01]  /*a8b0*/  @!P3 MUFU.RCP R0, R0 ;  /* 0x000000000000b308 */ /* 0x000e620000001000 */
[----:B------:R-:W-:Y:S01]  /*a8c0*/  UIMAD UR15, UR16, UR31, UR15 ;  /* 0x0000001f100f72a4 */ /* 0x000fe2000f8e020f */
[----:B----4-:R-:W-:Y:S01]  /*a8d0*/  @!P2 FMUL.FTZ R57, R57, R30 ;  /* 0x0000001e3939a220 */ /* 0x010fe20000410000 */
[----:B------:R-:W-:Y:S01]  /*a8e0*/  UIADD3 UR14, UP0, UR29, UR6, URZ ;  /* 0x000000061d0e7290 */ /* 0x000fe2000ff1e03f */
[----:B------:R-:W-:Y:S01]  /*a8f0*/  @!P5 FMUL.FTZ R58, R58, R63 ;  /* 0x0000003f3a3ad220 */ /* 0x000fe20000410000 */
[----:B------:R-:W-:Y:S01]  /*a900*/  ULDC.64 UR30, c[0x0][0x3e0] ;  /* 0x0000f800001e7ab9 */ /* 0x000fe20000000a00 */
[----:B------:R-:W-:Y:S01]  /*a910*/  USHF.R.S32.HI UR19, URZ, 0x1f, UR29 ;  /* 0x0000001f3f137899 */ /* 0x000fe2000801141d */
[C---:B--2---:R-:W-:Y:S01]  /*a920*/  LEA R4, P1, R122.reuse, UR30, 0x1 ;  /* 0x0000001e7a047c11 */ /* 0x044fe2000f8208ff */
[----:B------:R-:W2:Y:S01]  /*a930*/  @!P4 MUFU.RCP R8, R8 ;  /* 0x000000080008c308 */ /* 0x000ea20000001000 */
[----:B0-----:R-:W-:Y:S01]  /*a940*/  IMAD.U32 R6, RZ, RZ, UR14 ;  /* 0x0000000eff067e24 */ /* 0x001fe2000f8e00ff */
[----:B------:R-:W-:Y:S01]  /*a950*/  UIADD3.X UR6, UR19, UR15, UR7, UP0, !UPT ;  /* 0x0000000f13067290 */ /* 0x000fe200087fe407 */
[----:B------:R-:W-:Y:S01]  /*a960*/  LEA.HI.X R5, R122, UR31, R67, 0x1, P1 ;  /* 0x0000001f7a057c11 */ /* 0x000fe200088f0c43 */
[----:B------:R-:W-:Y:S01]  /*a970*/  FADD.FTZ R169, R43, R169 ;  /* 0x000000a92ba97221 */ /* 0x000fe20000010000 */
[-C--:B------:R-:W-:Y:S01]  /*a980*/  ISETP.GE.AND P5, PT, R159, R28.reuse, PT ;  /* 0x0000001c9f00720c */ /* 0x080fe20003fa6270 */
[----:B------:R-:W-:Y:S01]  /*a990*/  BSSY B0, `(.L_x_4972) ;  /* 0x000007c000007945 */ /* 0x000fe20003800000 */
[----:B------:R-:W-:-:S02]  /*a9a0*/  ISETP.GE.AND P1, PT, R158, R28, PT ;  /* 0x0000001c9e00720c */ /* 0x000fc40003f26270 */
[----:B------:R-:W-:Y:S01]  /*a9b0*/  ISETP.GE.AND P2, PT, R157, R28, PT ;  /* 0x0000001c9d00720c */ /* 0x000fe20003f46270 */
[----:B-1----:R-:W-:Y:S01]  /*a9c0*/  @!P3 FMUL.FTZ R59, R59, R0 ;  /* 0x000000003b3bb220 */ /* 0x002fe20000410000 */
[----:B------:R-:W-:Y:S01]  /*a9d0*/  LEA R4, P6, R6, R4, 0x1 ;  /* 0x0000000406047211 */ /* 0x000fe200078c08ff */
[----:B------:R-:W-:Y:S01]  /*a9e0*/  FADD.FTZ R0, R169, R44 ;  /* 0x0000002ca9007221 */ /* 0x000fe20000010000 */
        /* <DEDUP_REMOVED lines=33> */
[----:B------:R-:W-:Y:S01]  /*ac00*/  FADD.FTZ R51, R48, R51 ;  /* 0x0000003330337221 */ /* 0x000fe20000010000 */
[----:B------:R-:W-:Y:S01]  /*ac10*/  PRMT R13, R47, 0x7632, R13 ;  /* 0x000076322f0d7816 */ /* 0x000fe2000000000d */
        /* <DEDUP_REMOVED lines=8> */
[----:B------:R0:W-:Y:S04]  /*aca0*/  @!P1 STG.E.U16 desc[UR26][R4.64+-0x7c0], R15 ;  /* 0xfff8400f04009986 */ /* 0x0001e8000c10151a */
[----:B------:R1:W-:Y:S01]  /*acb0*/  @!P2 STG.E.U16 desc[UR26][R4.64+-0x440], R55 ;  /* 0xfffbc0370400a986 */ /* 0x0003e2000c10151a */
[----:B------:R-:W-:Y:S01]  /*acc0*/  BAR.SYNC.DEFER_BLOCKING 0x0 ;  /* 0x0000000000007b1d */ /* 0x000fe20000010000 */
[----:B0-----:R-:W-:-:S02]  /*acd0*/  PRMT R15, R0, 0x7610, R15 ;  /* 0x00007610000f7816 */ /* 0x001fc4000000000f */
[----:B-1----:R-:W-:Y:S01]  /*ace0*/  F2FP.BF16.F32.PACK_AB R4, R53, R52 ;  /* 0x000000343504723e */ /* 0x002fe200000010ff */
[----:B------:R-:W-:Y:S01]  /*acf0*/  FADD.FTZ R52, R51, R52 ;  /* 0x0000003433347221 */ /* 0x000fe20000010000 */
[----:B------:R-:W-:Y:S02]  /*ad00*/  F2FP.BF16.F32.PACK_AB R5, R56, R54 ;  /* 0x000000363805723e */ /* 0x000fe400000010ff */
[----:B------:R-:W-:Y:S01]  /*ad10*/  PRMT R17, R4, 0x7632, R17 ;  /* 0x0000763204117816 */ /* 0x000fe20000000011 */
[----:B------:R-:W-:-:S04]  /*ad20*/  FADD.FTZ R53, R52, R53 ;  /* 0x0000003534357221 */ /* 0x000fc80000010000 */
[----:B------:R-:W-:-:S04]  /*ad30*/  FADD.FTZ R53, R53, R54 ;  /* 0x0000003635357221 */ /* 0x000fc80000010000 */
[----:B------:R-:W-:Y:S01]  /*ad40*/  FADD.FTZ R56, R53, R56 ;  /* 0x0000003835387221 */ /* 0x000fe20000010000 */
[----:B------:R-:W-:Y:S04]  /*ad50*/  STS.U16 [R115], R43 ;  /* 0x0000002b73007388 */ /* 0x000fe80000000400 */
[----:B------:R0:W-:Y:S04]  /*ad60*/  STS.U16 [R9+0x2], R6 ;  /* 0x0000020609007388 */ /* 0x0001e80000000400 */
        /* <DEDUP_REMOVED lines=8> */
[----:B------:R-:W-:Y:S01]  /*adf0*/  STS.U16 [R16+0xa], R13 ;  /* 0x00000a0d10007388 */ /* 0x000fe20000000400 */
[----:B-1----:R-:W-:Y:S01]  /*ae00*/  PRMT R8, R5, 0x7632, R8 ;  /* 0x0000763205087816 */ /* 0x002fe20000000008 */
[----:B------:R-:W-:Y:S01]  /*ae10*/  FADD.FTZ R58, R57, R58 ;  /* 0x0000003a393a7221 */ /* 0x000fe20000010000 */
[----:B------:R-:W-:Y:S01]  /*ae20*/  PRMT R30, R0, 0x7632, R30 ;  /* 0x00007632001e7816 */ /* 0x000fe2000000001e */
[----:B------:R-:W-:Y:S01]  /*ae30*/  STS.U16 [R18+0xc], R15 ;  /* 0x00000c0f12007388 */ /* 0x000fe20000000400 */
[----:B------:R-:W-:Y:S01]  /*ae40*/  PRMT R10, R4, 0x7632, R10 ;  /* 0x00007632040a7816 */ /* 0x000fe2000000000a */
        /* <DEDUP_REMOVED lines=48> */
.L_x_4973:
[----:B------:R-:W-:Y:S05]  /*b150*/  BSYNC B0 ;  /* 0x0000000000007941 */ /* 0x000fea0003800000 */
.L_x_4972:
        /* <DEDUP_REMOVED lines=21> */
[----:B------:R-:W-:Y:S01]  /*b2b0*/  UIADD3 UR4, UR4, 0x1, URZ ;  /* 0x0000000104047890 */ /* 0x000fe2000fffe03f */
[-C--:B------:R-:W-:Y:S01]  /*b2c0*/  ISETP.GE.AND P2, PT, R153, R0.reuse, PT ;  /* 0x000000009900720c */ /* 0x080fe20003f46270 */
        /* <DEDUP_REMOVED lines=35> */
.L_x_4892:
        /* <DEDUP_REMOVED lines=30> */
[----:B------:R-:W-:Y:S02]  /*b6e0*/  @!P0 MOV R0, 0x400 ;  /* 0x0000040000008802 */ /* 0x000fe40000000f00 */
[----:B------:R-:W-:Y:S02]  /*b6f0*/  MOV R2, UR10 ;  /* 0x0000000a00027c02 */ /* 0x000fe40008000f00 */
[----:B-1----:R-:W-:Y:S02]  /*b700*/  @!P0 LEA R0, R3, R0, 0x18 ;  /* 0x0000000003008211 */ /* 0x002fe400078ec0ff */
[----:B------:R-:W-:-:S04]  /*b710*/  MOV R3, UR11 ;  /* 0x0000000b00037c02 */ /* 0x000fc80008000f00 */
[----:B------:R-:W0:Y:S02]  /*b720*/  @!P0 LDS R0, [R0+0x3188] ;  /* 0x0031880000008984 */ /* 0x000e240000000800 */
[----:B0-----:R-:W-:-:S05]  /*b730*/  @!P0 FADD.FTZ R7, R7, R0 ;  /* 0x0000000007078221 */ /* 0x001fca0000010000 */
[----:B------:R1:W-:Y:S02]  /*b740*/  REDG.E.ADD.F32.FTZ.RN.STRONG.GPU desc[UR26][R2.64], R7 ;  /* 0x00000007020079a6 */ /* 0x0003e4000c10f39a */
.L_x_4976:
[----:B------:R-:W-:Y:S05]  /*b750*/  BSYNC B0 ;  /* 0x0000000000007941 */ /* 0x000fea0003800000 */
.L_x_4975:
        /* <DEDUP_REMOVED lines=40> */
.L_x_4978:
[----:B01----:R-:W0:Y:S02]  /*b9e0*/  S2R R7, SR_TID.X ;  /* 0x0000000000077919 */ /* 0x003e240000002100 */
.L_x_4979:
[----:B------:R-:W-:Y:S05]  /*b9f0*/  BSYNC B0 ;  /* 0x0000000000007941 */ /* 0x000fea0003800000 */
.L_x_4977:
        /* <DEDUP_REMOVED lines=15> */
.L_x_4980:
[----:B------:R-:W-:Y:S01]  /*baf0*/  LEA R0, R7, UR7, 0x2 ;  /* 0x0000000707007c11 */ /* 0x000fe2000f8e10ff */
[----:B012---:R-:W-:Y:S01]  /*bb00*/  IMAD.U32 R4, RZ, RZ, UR4 ;  /* 0x00000004ff047e24 */ /* 0x007fe2000f8e00ff */
[----:B------:R-:W-:Y:S02]  /*bb10*/  SHF.R.S32.HI R2, RZ, 0x1f, R7 ;  /* 0x0000001fff027819 */ /* 0x000fe40000011407 */
        /* <DEDUP_REMOVED lines=15> */
.L_x_4929:
[----:B------:R-:W-:Y:S01]  /*bc10*/  HFMA2.MMA R234, -RZ, RZ, 0, 5.9604644775390625e-08 ;  /* 0x00000001ffea7435 */ /* 0x000fe200000001ff */
[----:B------:R-:W-:Y:S01]  /*bc20*/  MOV R235, R66 ;  /* 0x0000004200eb7202 */ /* 0x000fe20000000f00 */
[----:B------:R-:W-:Y:S01]  /*bc30*/  IMAD.MOV.U32 R70, RZ, RZ, -0x1 ;  /* 0xffffffffff467424 */ /* 0x000fe200078e00ff */
[----:B------:R-:W-:-:S08]  /*bc40*/  MOV R237, RZ ;  /* 0x000000ff00ed7202 */ /* 0x000fd00000000f00 */
[----:B0----5:R-:W-:Y:S05]  /*bc50*/  WARPSYNC.COLLECTIVE R70, `(.L_x_4981) ;  /* 0x0000000046087348 */ /* 0x021fea0003c00000 */
[----:B------:R1:W2:Y:S02]  /*bc60*/  SHFL.UP P3, R183, R235, R234, R237 ;  /* 0x040000eaebb77389 */ /* 0x0002a400000600ed */
[----:B012--5:R-:W-:Y:S01]  /*bc70*/  ENDCOLLECTIVE ;  /* 0x000000000000791b */ /* 0x027fe20003800000 */
.L_x_4981:
[----:B------:R-:W-:Y:S02]  /*bc80*/  MOV R235, R67 ;  /* 0x0000004300eb7202 */ /* 0x000fe40000000f00 */
[----:B------:R-:W-:-:S07]  /*bc90*/  MOV R71, R183 ;  /* 0x000000b700477202 */ /* 0x000fce0000000f00 */
[----:B------:R-:W-:Y:S05]  /*bca0*/  WARPSYNC.COLLECTIVE R70, `(.L_x_4982) ;  /* 0x0000000046087348 */ /* 0x000fea0003c00000 */
[----:B------:R0:W1:Y:S02]  /*bcb0*/  SHFL.UP P3, R183, R235, R234, R237 ;  /* 0x040000eaebb77389 */ /* 0x00006400000600ed */
[----:B01----:R-:W-:Y:S01]  /*bcc0*/  ENDCOLLECTIVE ;  /* 0x000000000000791b */ /* 0x003fe20003800000 */
.L_x_4982:
        /* <DEDUP_REMOVED lines=8> */
.L_x_4983:
[----:B------:R-:W-:Y:S02]  /*bd50*/  MOV R235, R67 ;  /* 0x0000004300eb7202 */ /* 0x000fe40000000f00 */
[----:B------:R-:W-:-:S07]  /*bd60*/  MOV R71, R183 ;  /* 0x000000b700477202 */ /* 0x000fce0000000f00 */
[----:B------:R-:W-:Y:S05]  /*bd70*/  WARPSYNC.COLLECTIVE R70, `(.L_x_4984) ;  /* 0x0000000046087348 */ /* 0x000fea0003c00000 */
[----:B------:R0:W1:Y:S02]  /*bd80*/  SHFL.UP P3, R183, R235, R234, R237 ;  /* 0x040000eaebb77389 */ /* 0x00006400000600ed */
[----:B01----:R-:W-:Y:S01]  /*bd90*/  ENDCOLLECTIVE ;  /* 0x000000000000791b */ /* 0x003fe20003800000 */
.L_x_4984:
        /* <DEDUP_REMOVED lines=8> */
.L_x_4985:
[----:B------:R-:W-:Y:S02]  /*be20*/  MOV R235, R67 ;  /* 0x0000004300eb7202 */ /* 0x000fe40000000f00 */
[----:B------:R-:W-:-:S07]  /*be30*/  MOV R71, R183 ;  /* 0x000000b700477202 */ /* 0x000fce0000000f00 */
[----:B------:R-:W-:Y:S05]  /*be40*/  WARPSYNC.COLLECTIVE R70, `(.L_x_4986) ;  /* 0x0000000046087348 */ /* 0x000fea0003c00000 */
[----:B------:R0:W1:Y:S02]  /*be50*/  SHFL.UP P3, R183, R235, R234, R237 ;  /* 0x040000eaebb77389 */ /* 0x00006400000600ed */
[----:B01----:R-:W-:Y:S01]  /*be60*/  ENDCOLLECTIVE ;  /* 0x000000000000791b */ /* 0x003fe20003800000 */
.L_x_4986:
        /* <DEDUP_REMOVED lines=8> */
.L_x_4987:
[----:B------:R-:W-:Y:S02]  /*bef0*/  MOV R235, R67 ;  /* 0x0000004300eb7202 */ /* 0x000fe40000000f00 */
[----:B------:R-:W-:-:S07]  /*bf00*/  MOV R71, R183 ;  /* 0x000000b700477202 */ /* 0x000fce0000000f00 */
[----:B------:R-:W-:Y:S05]  /*bf10*/  WARPSYNC.COLLECTIVE R70, `(.L_x_4988) ;  /* 0x0000000046087348 */ /* 0x000fea0003c00000 */
[----:B------:R0:W1:Y:S02]  /*bf20*/  SHFL.UP P3, R183, R235, R234, R237 ;  /* 0x040000eaebb77389 */ /* 0x00006400000600ed */
[----:B01----:R-:W-:Y:S01]  /*bf30*/  ENDCOLLECTIVE ;  /* 0x000000000000791b */ /* 0x003fe20003800000 */
.L_x_4988:
        /* <DEDUP_REMOVED lines=8> */
.L_x_4989:
[----:B------:R-:W-:Y:S02]  /*bfc0*/  MOV R235, R67 ;  /* 0x0000004300eb7202 */ /* 0x000fe40000000f00 */
[----:B------:R-:W-:-:S07]  /*bfd0*/  MOV R71, R183 ;  /* 0x000000b700477202 */ /* 0x000fce0000000f00 */
[----:B------:R-:W-:Y:S05]  /*bfe0*/  WARPSYNC.COLLECTIVE R70, `(.L_x_4990) ;  /* 0x0000000046087348 */ /* 0x000fea0003c00000 */
[----:B------:R0:W1:Y:S02]  /*bff0*/  SHFL.UP P3, R183, R235, R234, R237 ;  /* 0x040000eaebb77389 */ /* 0x00006400000600ed */
[----:B01----:R-:W-:Y:S01]  /*c000*/  ENDCOLLECTIVE ;  /* 0x000000000000791b */ /* 0x003fe20003800000 */
.L_x_4990:
[----:B------:R-:W-:Y:S05]  /*c010*/  BRA `(.L_x_4991) ;  /* 0xffffffa800887947 */ /* 0x000fea000383ffff */
.L_x_4930:
        /* <DEDUP_REMOVED lines=8> */
.L_x_4993:
[----:B------:R-:W-:Y:S05]  /*c0a0*/  BSYNC B0 ;  /* 0x0000000000007941 */ /* 0x000fea0003800000 */
.L_x_4992:
[----:B------:R-:W-:Y:S05]  /*c0b0*/  BRA `(.L_x_4994) ;  /* 0xffffffa800747947 */ /* 0x000fea000383ffff */
.L_x_4931:
        /* <DEDUP_REMOVED lines=8> */
.L_x_4996:
[----:B------:R-:W-:Y:S05]  /*c140*/  BSYNC B0 ;  /* 0x0000000000007941 */ /* 0x000fea0003800000 */
.L_x_4995:
[----:B------:R-:W-:Y:S05]  /*c150*/  BRA `(.L_x_4997) ;  /* 0xffffffa800547947 */ /* 0x000fea000383ffff */
.L_x_4932:
[----:B------:R-:W-:Y:S01]  /*c160*/  HFMA2.MMA R237, -RZ, RZ, 0, 0 ;  /* 0x00000000ffed7435 */ /* 0x000fe200000001ff */
[----:B------:R-:W-:Y:S01]  /*c170*/  BSSY B0, `(.L_x_4998) ;  /* 0x0000007000007945 */ /* 0x000fe20003800000 */
[----:B------:R-:W-:Y:S01]  /*c180*/  MOV R235, R66 ;  /* 0x0000004200eb7202 */ /* 0x000fe20000000f00 */
[----:B------:R-:W-:Y:S01]  /*c190*/  IMAD.MOV.U32 R234, RZ, RZ, 0x1 ;  /* 0x00000001ffea7424 */ /* 0x000fe200078e00ff */
[----:B------:R-:W-:-:S07]  /*c1a0*/  MOV R70, 0xffffffff ;  /* 0xffffffff00467802 */ /* 0x000fce0000000f00 */
[----:B0----5:R-:W-:Y:S05]  /*c1b0*/  WARPSYNC.COLLECTIVE R70, `(.L_x_4999) ;  /* 0x0000000046087348 */ /* 0x021fea0003c00000 */
[----:B------:R1:W2:Y:S02]  /*c1c0*/  SHFL.UP P3, R183, R235, R234, R237 ;  /* 0x040000eaebb77389 */ /* 0x0002a400000600ed */
[----:B012--5:R-:W-:Y:S01]  /*c1d0*/  ENDCOLLECTIVE ;  /* 0x000000000000791b */ /* 0x027fe20003800000 */
.L_x_4999:
[----:B------:R-:W-:Y:S05]  /*c1e0*/  BSYNC B0 ;  /* 0x0000000000007941 */ /* 0x000fea0003800000 */
.L_x_4998:
[----:B------:R-:W-:Y:S01]  /*c1f0*/  HFMA2.MMA R234, -RZ, RZ, 0, 5.9604644775390625e-08 ;  /* 0x00000001ffea7435 */ /* 0x000fe200000001ff */
[----:B------:R-:W-:Y:S01]  /*c200*/  IMAD.MOV.U32 R235, RZ, RZ, R67 ;  /* 0x000000ffffeb7224 */ /* 0x000fe200078e0043 */
        /* <DEDUP_REMOVED lines=9> */
.L_x_5000:
[----:B------:R-:W-:Y:S05]  /*c2a0*/  WARPSYNC.COLLECTIVE R70, `(.L_x_5001) ;  /* 0x0000000046087348 */ /* 0x000fea0003c00000 */
[----:B------:R0:W1:Y:S02]  /*c2b0*/  SHFL.IDX P3, R232, R71, R224, R233 ;  /* 0x000000e047e87389 */ /* 0x00006400000600e9 */
[----:B01----:R-:W-:Y:S01]  /*c2c0*/  ENDCOLLECTIVE ;  /* 0x000000000000791b */ /* 0x003fe20003800000 */
.L_x_5001:
[----:B------:R-:W-:Y:S01]  /*c2d0*/  MOV R71, R69 ;  /* 0x0000004500477202 */ /* 0x000fe20000000f00 */
[----:B------:R-:W-:Y:S02]  /*c2e0*/  IMAD.MOV.U32 R67, RZ, RZ, R183 ;  /* 0x000000ffff437224 */ /* 0x000fe400078e00b7 */
[----:B------:R-:W-:-:S07]  /*c2f0*/  IMAD.MOV.U32 R68, RZ, RZ, R232 ;  /* 0x000000ffff447224 */ /* 0x000fce00078e00e8 */
[----:B------:R-:W-:Y:S05]  /*c300*/  WARPSYNC.COLLECTIVE R70, `(.L_x_5002) ;  /* 0x0000000046087348 */ /* 0x000fea0003c00000 */
[----:B------:R0:W1:Y:S02]  /*c310*/  SHFL.IDX P3, R232, R71, R224, R233 ;  /* 0x000000e047e87389 */ /* 0x00006400000600e9 */
[----:B01----:R-:W-:Y:S01]  /*c320*/  ENDCOLLECTIVE ;  /* 0x000000000000791b */ /* 0x003fe20003800000 */
.L_x_5002:
[----:B------:R-:W-:Y:S01]  /*c330*/  MOV R69, R232 ;  /* 0x000000e800457202 */ /* 0x000fe20000000f00 */
[----:B------:R-:W-:Y:S06]  /*c340*/  BRA `(.L_x_5003) ;  /* 0xffffffa400f07947 */ /* 0x000fec000383ffff */
.L_x_4934:
[----:B------:R-:W-:Y:S01]  /*c350*/  HFMA2.MMA R239, -RZ, RZ, 0, 1.847743988037109375e-06 ;  /* 0x0000001fffef7435 */ /* 0x000fe200000001ff */
        /* <DEDUP_REMOVED lines=8> */
.L_x_5004:
[----:B------:R-:W-:Y:S01]  /*c3e0*/  IMAD.MOV.U32 R237, RZ, RZ, R65 ;  /* 0x000000ffffed7224 */ /* 0x000fe200078e0041 */
[----:B------:R-:W-:-:S07]  /*c3f0*/  MOV R69, R232 ;  /* 0x000000e800457202 */ /* 0x000fce0000000f00 */
[----:B------:R-:W-:Y:S05]  /*c400*/  WARPSYNC.COLLECTIVE R70, `(.L_x_5005) ;  /* 0x0000000046087348 */ /* 0x000fea0003c00000 */
[----:B------:R0:W1:Y:S02]  /*c410*/  SHFL.DOWN P6, R232, R237, R238, R239 ;  /* 0x080000eeede87389 */ /* 0x00006400000c00ef */
[----:B01----:R-:W-:Y:S01]  /*c420*/  ENDCOLLECTIVE ;  /* 0x000000000000791b */ /* 0x003fe20003800000 */
.L_x_5005:
        /* <DEDUP_REMOVED lines=8> */
.L_x_5006:
[----:B------:R-:W-:Y:S01]  /*c4b0*/  MOV R237, R65 ;  /* 0x0000004100ed7202 */ /* 0x000fe20000000f00 */
[----:B------:R-:W-:-:S07]  /*c4c0*/  IMAD.MOV.U32 R69, RZ, RZ, R232 ;  /* 0x000000ffff457224 */ /* 0x000fce00078e00e8 */
[----:B------:R-:W-:Y:S05]  /*c4d0*/  WARPSYNC.COLLECTIVE R70, `(.L_x_5007) ;  /* 0x0000000046087348 */ /* 0x000fea0003c00000 */
[----:B------:R0:W1:Y:S02]  /*c4e0*/  SHFL.DOWN P6, R232, R237, R238, R239 ;  /* 0x080000eeede87389 */ /* 0x00006400000c00ef */
[----:B01----:R-:W-:Y:S01]  /*c4f0*/  ENDCOLLECTIVE ;  /* 0x000000000000791b */ /* 0x003fe20003800000 */
.L_x_5007:
        /* <DEDUP_REMOVED lines=8> */
.L_x_5008:
[----:B------:R-:W-:Y:S02]  /*c580*/  MOV R237, R65 ;  /* 0x0000004100ed7202 */ /* 0x000fe40000000f00 */
[----:B------:R-:W-:-:S07]  /*c590*/  MOV R69, R232 ;  /* 0x000000e800457202 */ /* 0x000fce0000000f00 */
[----:B------:R-:W-:Y:S05]  /*c5a0*/  WARPSYNC.COLLECTIVE R70, `(.L_x_5009) ;  /* 0x0000000046087348 */ /* 0x000fea0003c00000 */
[----:B------:R0:W1:Y:S02]  /*c5b0*/  SHFL.DOWN P6, R232, R237, R238, R239 ;  /* 0x080000eeede87389 */ /* 0x00006400000c00ef */
[----:B01----:R-:W-:Y:S01]  /*c5c0*/  ENDCOLLECTIVE ;  /* 0x000000000000791b */ /* 0x003fe20003800000 */
.L_x_5009:
        /* <DEDUP_REMOVED lines=8> */
.L_x_5010:
[----:B------:R-:W-:Y:S02]  /*c650*/  MOV R237, R65 ;  /* 0x0000004100ed7202 */ /* 0x000fe40000000f00 */
[----:B------:R-:W-:-:S07]  /*c660*/  MOV R69, R232 ;  /* 0x000000e800457202 */ /* 0x000fce0000000f00 */
[----:B------:R-:W-:Y:S05]  /*c670*/  WARPSYNC.COLLECTIVE R70, `(.L_x_5011) ;  /* 0x0000000046087348 */ /* 0x000fea0003c00000 */
[----:B------:R0:W1:Y:S02]  /*c680*/  SHFL.DOWN P6, R232, R237, R238, R239 ;  /* 0x080000eeede87389 */ /* 0x00006400000c00ef */
[----:B01----:R-:W-:Y:S01]  /*c690*/  ENDCOLLECTIVE ;  /* 0x000000000000791b */ /* 0x003fe20003800000 */
.L_x_5011:
        /* <DEDUP_REMOVED lines=8> */
.L_x_5012:
[----:B------:R-:W-:Y:S01]  /*c720*/  IMAD.MOV.U32 R237, RZ, RZ, R65 ;  /* 0x000000ffffed7224 */ /* 0x000fe200078e0041 */
[----:B------:R-:W-:-:S07]  /*c730*/  MOV R69, R232 ;  /* 0x000000e800457202 */ /* 0x000fce0000000f00 */
[----:B------:R-:W-:Y:S05]  /*c740*/  WARPSYNC.COLLECTIVE R70, `(.L_x_5013) ;  /* 0x0000000046087348 */ /* 0x000fea0003c00000 */
[----:B------:R0:W1:Y:S02]  /*c750*/  SHFL.DOWN P6, R232, R237, R238, R239 ;  /* 0x080000eeede87389 */ /* 0x00006400000c00ef */
[----:B01----:R-:W-:Y:S01]  /*c760*/  ENDCOLLECTIVE ;  /* 0x000000000000791b */ /* 0x003fe20003800000 */
.L_x_5013:
        /* <DEDUP_REMOVED lines=9> */
.L_x_5014:
[----:B------:R-:W-:Y:S02]  /*c800*/  MOV R71, R65 ;  /* 0x0000004100477202 */ /* 0x000fe40000000f00 */
[----:B------:R-:W-:-:S07]  /*c810*/  MOV R234, R232 ;  /* 0x000000e800ea7202 */ /* 0x000fce0000000f00 */
[----:B------:R-:W-:Y:S05]  /*c820*/  WARPSYNC.COLLECTIVE R70, `(.L_x_5015) ;  /* 0x0000000046087348 */ /* 0x000fea0003c00000 */
[----:B------:R0:W1:Y:S02]  /*c830*/  SHFL.IDX P3, R232, R71, R224, R233 ;  /* 0x000000e047e87389 */ /* 0x00006400000600e9 */
[----:B01----:R-:W-:Y:S01]  /*c840*/  ENDCOLLECTIVE ;  /* 0x000000000000791b */ /* 0x003fe20003800000 */
.L_x_5015:
[----:B------:R-:W-:Y:S02]  /*c850*/  MOV R71, R136 ;  /* 0x0000008800477202 */ /* 0x000fe40000000f00 */
[----:B------:R-:W-:-:S07]  /*c860*/  MOV R236, R232 ;  /* 0x000000e800ec7202 */ /* 0x000fce0000000f00 */
[----:B------:R-:W-:Y:S05]  /*c870*/  WARPSYNC.COLLECTIVE R70, `(.L_x_5016) ;  /* 0x0000000046087348 */ /* 0x000fea0003c00000 */
[----:B------:R0:W1:Y:S02]  /*c880*/  SHFL.DOWN P6, R232, R237, R238, R239 ;  /* 0x080000eeede87389 */ /* 0x00006400000c00ef */
[----:B01----:R-:W-:Y:S01]  /*c890*/  ENDCOLLECTIVE ;  /* 0x000000000000791b */ /* 0x003fe20003800000 */
.L_x_5016:
[----:B------:R-:W-:Y:S02]  /*c8a0*/  MOV R237, R65 ;  /* 0x0000004100ed7202 */ /* 0x000fe40000000f00 */
[----:B------:R-:W-:-:S07]  /*c8b0*/  MOV R68, R232 ;  /* 0x000000e800447202 */ /* 0x000fce0000000f00 */
[----:B------:R-:W-:Y:S05]  /*c8c0*/  WARPSYNC.COLLECTIVE R70, `(.L_x_5017) ;  /* 0x0000000046087348 */ /* 0x000fea0003c00000 */
[----:B------:R0:W1:Y:S02]  /*c8d0*/  SHFL.DOWN P6, R232, R237, R238, R239 ;  /* 0x080000eeede87389 */ /* 0x00006400000c00ef */
[----:B01----:R-:W-:Y:S01]  /*c8e0*/  ENDCOLLECTIVE ;  /* 0x000000000000791b */ /* 0x003fe20003800000 */
.L_x_5017:
[----:B------:R-:W-:-:S07]  /*c8f0*/  IMAD.MOV.U32 R69, RZ, RZ, R232 ;  /* 0x000000ffff457224 */ /* 0x000fce00078e00e8 */
[----:B------:R-:W-:Y:S05]  /*c900*/  WARPSYNC.COLLECTIVE R70, `(.L_x_5018) ;  /* 0x0000000046087348 */ /* 0x000fea0003c00000 */
[----:B------:R0:W1:Y:S02]  /*c910*/  SHFL.IDX P3, R232, R71, R224, R233 ;  /* 0x000000e047e87389 */ /* 0x00006400000600e9 */
[----:B01----:R-:W-:Y:S01]  /*c920*/  ENDCOLLECTIVE ;  /* 0x000000000000791b */ /* 0x003fe20003800000 */
.L_x_5018:
[----:B------:R-:W-:Y:S02]  /*c930*/  MOV R71, R137 ;  /* 0x0000008900477202 */ /* 0x000fe40000000f00 */
[----:B------:R-:W-:-:S07]  /*c940*/  MOV R235, R232 ;  /* 0x000000e800eb7202 */ /* 0x000fce0000000f00 */
[----:B------:R-:W-:Y:S05]  /*c950*/  WARPSYNC.COLLECTIVE R70, `(.L_x_5019) ;  /* 0x0000000046087348 */ /* 0x000fea0003c00000 */
[----:B------:R0:W1:Y:S02]  /*c960*/  SHFL.IDX P3, R232, R71, R224, R233 ;  /* 0x000000e047e87389 */ /* 0x00006400000600e9 */
[----:B01----:R-:W-:Y:S01]  /*c970*/  ENDCOLLECTIVE ;  /* 0x000000000000791b */ /* 0x003fe20003800000 */
.L_x_5019:
[----:B------:R-:W-:Y:S05]  /*c980*/  BRA `(.L_x_5020) ;  /* 0xffffffa400fc7947 */ /* 0x000fea000383ffff */
.L_x_5021:
        /* <DEDUP_REMOVED lines=15> */
.L_x_10958:


//--------------------- .text._Z25selective_scan_bwd_kernelI32Selective_Scan_bwd_kernel_traitsILi64ELi16ELb0ELb1ELb1ELb1ELb1EN3c108BFloat16EfEEv12SSMParamsBwd --------------------------
	.section	.text._Z25selective_scan_bwd_kernelI32Selective_Scan_bwd_kernel_traitsILi64ELi16ELb0ELb1ELb1ELb1ELb1EN3c108BFloat16EfEEv12SSMParamsBwd,"ax",@progbits
	.align	128
        .global         _Z25selective_scan_bwd_kernelI32Selective_Scan_bwd_kernel_traitsILi64ELi16ELb0ELb1ELb1ELb1ELb1EN3c108BFloat16EfEEv12SSMParamsBwd
        .type           _Z25selective_scan_bwd_kernelI32Selective_Scan_bwd_kernel_traitsILi64ELi16ELb0ELb1ELb1ELb1ELb1EN3c108BFloat16EfEEv12SSMParamsBwd,@function
        .size           _Z25selective_scan_bwd_kernelI32Selective_Scan_bwd_kernel_traitsILi64ELi16ELb0ELb1ELb1ELb1ELb1EN3c108BFloat16EfEEv12SSMParamsBwd,(.L_x_10959 - _Z25selective_scan_bwd_kernelI32Selective_Scan_bwd_kernel_traitsILi64ELi16ELb0ELb1ELb1ELb1ELb1EN3c108BFloat16EfEEv12SSMParamsBwd)
        .other          _Z25selective_scan_bwd_kernelI32Selective_Scan_bwd_kernel_traitsILi64ELi16ELb0ELb1ELb1ELb1ELb1EN3c108BFloat16EfEEv12SSMParamsBwd,@"STO_CUDA_ENTRY STV_DEFAULT"
_Z25selective_scan_bwd_kernelI32Selective_Scan_bwd_kernel_traitsILi64ELi16ELb0ELb1ELb1ELb1ELb1EN3c108BFloat16EfEEv12SSMParamsBwd:
.text._Z25selective_scan_bwd_kernelI32Selective_Scan_bwd_kernel_traitsILi64ELi16ELb0ELb1ELb1ELb1ELb1EN3c108BFloat16EfEEv12SSMParamsBwd:
[----:B------:R-:W0:Y:S08]  /*0000*/  LDC R1, c[0x0][0x28] ;  /* 0x00000a00ff017b82 */ /* 0x000e300000000800 */
[----:B------:R-:W1:Y:S01]  /*0010*/  S2UR UR20, SR_CTAID.Y ;  /* 0x00000000001479c3 */ /* 0x000e620000002600 */
[----:B------:R-:W-:Y:S01]  /*0020*/  ULDC.64 UR4, c[0x0][0x2e8] ;  /* 0x0000ba0000047ab9 */ /* 0x000fe20000000a00 */
[----:B------:R-:W-:Y:S01]  /*0030*/  ULDC.64 UR6, c[0x0][0x300] ;  /* 0x0000c00000067ab9 */ /* 0x000fe20000000a00 */
[----:B------:R-:W-:Y:S01]  /*0040*/  UISETP.NE.U32.AND UP0, UPT, UR4, URZ, UPT ;  /* 0x0000003f0400728c */ /* 0x000fe2000bf05070 */
[----:B0-----:R-:W-:Y:S01]  /*0050*/  IADD3 R1, R1, -0x8, RZ ;  /* 0xfffffff801017810 */ /* 0x001fe20007ffe0ff */
[----:B------:R-:W-:-:S02]  /*0060*/  UISETP.NE.U32.AND UP1, UPT, UR6, URZ, UPT ;  /* 0x0000003f0600728c */ /* 0x000fc4000bf25070 */
[----:B------:R-:W-:Y:S01]  /*0070*/  UISETP.NE.AND.EX UP0, UPT, UR5, URZ, UPT, UP0 ;  /* 0x0000003f0500728c */ /* 0x000fe2000bf05300 */
[----:B------:R-:W0:Y:S01]  /*0080*/  LDC R8, c[0x0][0x228] ;  /* 0x00008a00ff087b82 */ /* 0x000e220000000800 */
        /* <DEDUP_REMOVED lines=9> */
[----:B------:R-:W-:Y:S01]  /*0120*/  ULDC.64 UR26, c[0x0][0x260] ;  /* 0x00009800001a7ab9 */ /* 0x000fe20000000a00 */
[----:B-1----:R-:W-:-:S04]  /*0130*/  USHF.R.S32.HI UR21, URZ, 0x1f, UR20 ;  /* 0x0000001f3f157899 */ /* 0x002fc80008011414 */
[----:B------:R-:W1:Y:S01]  /*0140*/  LDC.64 R12, c[0x0][0x278] ;  /* 0x00009e00ff0c7b82 */ /* 0x000e620000000a00 */
[----:B------:R-:W-:Y:S02]  /*0150*/  @UP0 ULEA UR4, UP2, UR20, UR4, 0x2 ;  /* 0x0000000414040291 */ /* 0x000fe4000f84103f */
[----:B------:R-:W-:Y:S02]  /*0160*/  @UP1 ULEA UR6, UP3, UR20, UR6, 0x2 ;  /* 0x0000000614061291 */ /* 0x000fe4000f86103f */
[----:B------:R-:W-:Y:S02]  /*0170*/  @UP0 ULEA.HI.X UR5, UR20, UR5, UR21, 0x2, UP2 ;  /* 0x0000000514050291 */ /* 0x000fe400090f1415 */
[----:B------:R-:W-:Y:S01]  /*0180*/  @UP1 ULEA.HI.X UR7, UR20, UR7, UR21, 0x2, UP3 ;  /* 0x0000000714071291 */ /* 0x000fe200098f1415 */
[----:B------:R-:W-:Y:S01]  /*0190*/  IMAD.U32 R2, RZ, RZ, UR4 ;  /* 0x00000004ff027e24 */ /* 0x000fe2000f8e00ff */
[----:B------:R-:W3:Y:S01]  /*01a0*/  LDC.64 R10, c[0x0][0x258] ;  /* 0x00009600ff0a7b82 */ /* 0x000ee20000000a00 */
[----:B------:R-:W-:Y:S01]  /*01b0*/  IMAD.U32 R4, RZ, RZ, UR6 ;  /* 0x00000006ff047e24 */ /* 0x000fe2000f8e00ff */
[----:B------:R-:W-:Y:S01]  /*01c0*/  MOV R3, UR5 ;  /* 0x0000000500037c02 */ /* 0x000fe20008000f00 */
[----:B------:R-:W-:Y:S01]  /*01d0*/  ULDC.64 UR4, c[0x0][0x310] ;  /* 0x0000c40000047ab9 */ /* 0x000fe20000000a00 */
[----:B------:R-:W-:-:S03]  /*01e0*/  MOV R5, UR7 ;  /* 0x0000000700057c02 */ /* 0x000fc60008000f00 */
[----:B------:R4:W5:Y:S01]  /*01f0*/  @P3 LDG.E R7, desc[UR28][R2.64] ;  /* 0x0000001c02073981 */ /* 0x000962000c1e1900 */
[----:B------:R-:W3:Y:S03]  /*0200*/  LDC.64 R14, c[0x0][0x2d8] ;  /* 0x0000b600ff0e7b82 */ /* 0x000ee60000000a00 */
[----:B------:R1:W5:Y:S01]  /*0210*/  @P4 LDG.E R4, desc[UR28][R4.64] ;  /* 0x0000001c04044981 */ /* 0x000362000c1e1900 */
[----:B0-----:R-:W-:Y:S01]  /*0220*/  IABS R9, R8 ;  /* 0x0000000800097213 */ /* 0x001fe20000000000 */
[----:B--2---:R-:W-:Y:S02]  /*0230*/  USHF.R.S32.HI UR6, URZ, 0x1f, UR47 ;  /* 0x0000001f3f067899 */ /* 0x004fe4000801142f */
[----:B------:R-:W-:Y:S01]  /*0240*/  UISETP.NE.U32.AND UP0, UPT, UR4, URZ, UPT ;  /* 0x0000003f0400728c */ /* 0x000fe2000bf05070 */
[----:B------:R-:W0:Y:S01]  /*0250*/  I2F.RP R0, R9 ;  /* 0x0000000900007306 */ /* 0x000e220000209400 */
[----:B----4-:R-:W-:Y:S01]  /*0260*/  IMAD.MOV.U32 R2, RZ, RZ, RZ ;  /* 0x000000ffff027224 */ /* 0x010fe200078e00ff */
[----:B------:R-:W-:Y:S01]  /*0270*/  UIMAD UR4, UR6, UR8, URZ ;  /* 0x00000008060472a4 */ /* 0x000fe2000f8e023f */
[----:B------:R-:W2:Y:S01]  /*0280*/  LDC.64 R16, c[0x0][0x2e0] ;  /* 0x0000b800ff107b82 */ /* 0x000ea20000000a00 */
[----:B------:R-:W-:Y:S01]  /*0290*/  UISETP.NE.U32.AND UP1, UPT, UR30, URZ, UPT ;  /* 0x0000003f1e00728c */ /* 0x000fe2000bf25070 */
[----:B------:R4:W-:Y:S01]  /*02a0*/  STL [R1+0x4], RZ ;  /* 0x000004ff01007387 */ /* 0x0009e20000100800 */
[----:B------:R-:W-:-:S02]  /*02b0*/  UIMAD.WIDE.U32 UR14, UR47, UR8, URZ ;  /* 0x000000082f0e72a5 */ /* 0x000fc4000f8e003f */
[----:B------:R-:W-:Y:S01]  /*02c0*/  UIMAD UR22, UR47, UR9, UR4 ;  /* 0x000000092f1672a4 */ /* 0x000fe2000f8e0204 */
[----:B------:R4:W-:Y:S01]  /*02d0*/  STL [R1], RZ ;  /* 0x000000ff01007387 */ /* 0x0009e20000100800 */
[----:B------:R-:W-:Y:S01]  /*02e0*/  UISETP.NE.AND.EX UP0, UPT, UR5, URZ, UPT, UP0 ;  /* 0x0000003f0500728c */ /* 0x000fe2000bf05300 */
[----:B------:R-:W-:Y:S01]  /*02f0*/  ULDC.64 UR8, c[0x0][0x328] ;  /* 0x0000ca0000087ab9 */ /* 0x000fe20000000a00 */
[----:B------:R-:W-:Y:S01]  /*0300*/  UISETP.NE.AND.EX UP1, UPT, UR31, URZ, UPT, UP1 ;  /* 0x0000003f1f00728c */ /* 0x000fe2000bf25310 */
[----:B0-----:R-:W0:Y:S01]  /*0310*/  MUFU.RCP R0, R0 ;  /* 0x0000000000007308 */ /* 0x001e220000001000 */
[----:B------:R-:W-:Y:S02]  /*0320*/  UIMAD UR5, UR6, UR10, URZ ;  /* 0x0000000a060572a4 */ /* 0x000fe4000f8e023f */
[----:B------:R-:W-:Y:S02]  /*0330*/  UIMAD UR7, UR6, UR8, URZ ;  /* 0x00000008060772a4 */ /* 0x000fe4000f8e023f */
[----:B------:R-:W-:-:S02]  /*0340*/  UIMAD UR23, UR47, UR11, UR5 ;  /* 0x0000000b2f1772a4 */ /* 0x000fc4000f8e0205 */
[----:B------:R-:W-:Y:S02]  /*0350*/  UIMAD.WIDE.U32 UR4, UR47, UR8, URZ ;  /* 0x000000082f0472a5 */ /* 0x000fe4000f8e003f */
[----:B------:R-:W-:Y:S02]  /*0360*/  UIMAD UR24, UR47, UR9, UR7 ;  /* 0x000000092f1872a4 */ /* 0x000fe4000f8e0207 */
[----:B------:R-:W-:Y:S01]  /*0370*/  UISETP.NE.U32.AND UP2, UPT, UR32, URZ, UPT ;  /* 0x0000003f2000728c */ /* 0x000fe2000bf45070 */
[----:B------:R-:W-:Y:S01]  /*0380*/  ULDC.64 UR8, c[0x0][0x240] ;  /* 0x0000900000087ab9 */ /* 0x000fe20000000a00 */
[----:B------:R-:W-:Y:S02]  /*0390*/  UIADD3 UR15, UR15, UR22, URZ ;  /* 0x000000160f0f7290 */ /* 0x000fe4000fffe03f */
[----:B------:R-:W-:Y:S01]  /*03a0*/  UIMAD.WIDE.U32 UR12, UR47, UR8, URZ ;  /* 0x000000082f0c72a5 */ /* 0x000fe2000f8e003f */
[----:B0-----:R-:W-:Y:S01]  /*03b0*/  VIADD R6, R0, 0xffffffe ;  /* 0x0ffffffe00067836 */ /* 0x001fe20000000000 */
[----:B------:R-:W-:-:S02]  /*03c0*/  UIMAD UR17, UR6, UR8, URZ ;  /* 0x00000008061172a4 */ /* 0x000fc4000f8e023f */
[----:B------:R-:W-:Y:S01]  /*03d0*/  UISETP.NE.AND.EX UP2, UPT, UR33, URZ, UPT, UP2 ;  /* 0x0000003f2100728c */ /* 0x000fe2000bf45320 */
[----:B------:R-:W0:Y:S01]  /*03e0*/  F2I.FTZ.U32.TRUNC.NTZ R3, R6 ;  /* 0x0000000600037305 */ /* 0x000e22000021f000 */
[----:B------:R-:W-:Y:S01]  /*03f0*/  UMOV UR8, URZ ;  /* 0x0000003f00087c82 */ /* 0x000fe20008000000 */
[----:B------:R-:W-:Y:S02]  /*0400*/  @UP1 ULEA UR8, UP3, UR20, UR30, 0x2 ;  /* 0x0000001e14081291 */ /* 0x000fe4000f86103f */
[----:B------:R-:W-:Y:S02]  /*0410*/  UIMAD UR17, UR47, UR9, UR17 ;  /* 0x000000092f1172a4 */ /* 0x000fe4000f8e0211 */
[----:B------:R-:W-:Y:S01]  /*0420*/  UIMAD UR16, UR6, UR26, URZ ;  /* 0x0000001a061072a4 */ /* 0x000fe2000f8e023f */
[----:B------:R-:W-:Y:S01]  /*0430*/  UMOV UR9, URZ ;  /* 0x0000003f00097c82 */ /* 0x000fe20008000000 */
[----:B------:R-:W-:Y:S02]  /*0440*/  @UP1 ULEA.HI.X UR9, UR20, UR31, UR21, 0x2, UP3 ;  /* 0x0000001f14091291 */ /* 0x000fe400098f1415 */
[----:B------:R-:W-:Y:S01]  /*0450*/  UIMAD.WIDE.U32 UR18, UR47, UR10, URZ ;  /* 0x0000000a2f1272a5 */ /* 0x000fe2000f8e003f */
[----:B------:R-:W-:Y:S01]  /*0460*/  ULDC.64 UR30, c[0x0][0x288] ;  /* 0x0000a200001e7ab9 */ /* 0x000fe20000000a00 */
[----:B------:R-:W-:Y:S01]  /*0470*/  UMOV UR6, URZ ;  /* 0x0000003f00067c82 */ /* 0x000fe20008000000 */
[----:B0-----:R-:W-:Y:S01]  /*0480*/  IADD3 R0, RZ, -R3, RZ ;  /* 0x80000003ff007210 */ /* 0x001fe20007ffe0ff */
[----:B------:R-:W-:-:S02]  /*0490*/  UIMAD UR22, UR21, UR30, URZ ;  /* 0x0000001e151672a4 */ /* 0x000fc4000f8e023f */
[----:B------:R-:W-:Y:S02]  /*04a0*/  UIMAD.WIDE.U32 UR10, UR47, UR26, URZ ;  /* 0x0000001a2f0a72a5 */ /* 0x000fe4000f8e003f */
[----:B-1----:R-:W-:Y:S01]  /*04b0*/  IMAD R5, R0, R9, RZ ;  /* 0x0000000900057224 */ /* 0x002fe200078e02ff */
[----:B------:R-:W-:Y:S01]  /*04c0*/  IABS R0, UR20 ;  /* 0x0000001400007c13 */ /* 0x000fe20008000000 */
[----:B------:R-:W-:Y:S02]  /*04d0*/  @UP2 ULEA UR6, UP1, UR20, UR32, 0x2 ;  /* 0x0000002014062291 */ /* 0x000fe4000f82103f */
[----:B------:R-:W-:Y:S01]  /*04e0*/  IMAD.HI.U32 R2, R3, R5, R2 ;  /* 0x0000000503027227 */ /* 0x000fe200078e0002 */
[----:B------:R-:W-:Y:S02]  /*04f0*/  UIMAD UR26, UR20, UR31, UR22 ;  /* 0x0000001f141a72a4 */ /* 0x000fe4000f8e0216 */
[----:B------:R-:W-:Y:S01]  /*0500*/  UIMAD.WIDE.U32 UR14, UR20, UR30, UR14 ;  /* 0x0000001e140e72a5 */ /* 0x000fe2000f8e000e */
[----:B------:R-:W-:-:S02]  /*0510*/  UMOV UR7, URZ ;  /* 0x0000003f00077c82 */ /* 0x000fc40008000000 */
[----:B------:R-:W-:Y:S01]  /*0520*/  IMAD.HI.U32 R143, R2, R0, RZ ;  /* 0x00000000028f7227 */ /* 0x000fe200078e00ff */
[----:B------:R-:W-:Y:S01]  /*0530*/  ULDC.64 UR30, c[0x0][0x298] ;  /* 0x0000a600001e7ab9 */ /* 0x000fe20000000a00 */
[----:B------:R-:W-:Y:S02]  /*0540*/  @UP2 ULEA.HI.X UR7, UR20, UR33, UR21, 0x2, UP1 ;  /* 0x0000002114072291 */ /* 0x000fe400088f1415 */
[----:B------:R-:W-:Y:S01]  /*0550*/  UIMAD UR22, UR21, UR30, URZ ;  /* 0x0000001e151672a4 */ /* 0x000fe2000f8e023f */
[----:B------:R-:W-:Y:S01]  /*0560*/  IADD3 R2, -R143, RZ, RZ ;  /* 0x000000ff8f027210 */ /* 0x000fe20007ffe1ff */
[----:B------:R-:W-:Y:S01]  /*0570*/  ULDC.64 UR32, c[0x0][0x330] ;  /* 0x0000cc0000207ab9 */ /* 0x000fe20000000a00 */
[----:B------:R-:W-:Y:S02]  /*0580*/  UIADD3 UR19, UR19, UR23, URZ ;  /* 0x0000001713137290 */ /* 0x000fe4000fffe03f */
[----:B------:R-:W-:Y:S01]  /*0590*/  UIMAD UR23, UR21, UR32, URZ ;  /* 0x00000020151772a4 */ /* 0x000fe2000f8e023f */
[----:B------:R-:W-:Y:S01]  /*05a0*/  IMAD R0, R9, R2, R0 ;  /* 0x0000000209007224 */ /* 0x000fe200078e0200 */
[----:B------:R-:W-:-:S02]  /*05b0*/  UIMAD UR21, UR20, UR31, UR22 ;  /* 0x0000001f141572a4 */ /* 0x000fc4000f8e0216 */
[----:B------:R-:W-:Y:S02]  /*05c0*/  UIADD3 UR5, UR5, UR24, URZ ;  /* 0x0000001805057290 */ /* 0x000fe4000fffe03f */
[----:B------:R-:W-:Y:S01]  /*05d0*/  ISETP.GT.U32.AND P1, PT, R9, R0, PT ;  /* 0x000000000900720c */ /* 0x000fe20003f24070 */
[----:B------:R-:W-:Y:S01]  /*05e0*/  ULDC UR31, c[0x0][0x224] ;  /* 0x00008900001f7ab9 */ /* 0x000fe20000000800 */
[----:B------:R-:W-:Y:S02]  /*05f0*/  UIMAD.WIDE.U32 UR24, UR20, UR30, UR18 ;  /* 0x0000001e141872a5 */ /* 0x000fe4000f8e0012 */
[----:B------:R-:W-:Y:S02]  /*0600*/  ULEA UR34, UR31, 0xfffffc00, 0xa ;  /* 0xfffffc001f227891 */ /* 0x000fe4000f8e503f */
[----:B------:R-:W-:Y:S02]  /*0610*/  UIMAD UR16, UR47, UR27, UR16 ;  /* 0x0000001b2f1072a4 */ /* 0x000fe4000f8e0210 */
[----:B------:R-:W-:-:S02]  /*0620*/  UIMAD.WIDE.U32 UR18, UR20, UR32, UR4 ;  /* 0x00000020141272a5 */ /* 0x000fc4000f8e0004 */
[----:B------:R-:W-:Y:S02]  /*0630*/  USHF.R.S32.HI UR35, URZ, 0x1f, UR34 ;  /* 0x0000001f3f237899 */ /* 0x000fe40008011422 */
[----:B------:R-:W-:Y:S01]  /*0640*/  UIADD3 UR5, UP1, UR34, UR14, URZ ;  /* 0x0000000e22057290 */ /* 0x000fe2000ff3e03f */
[----:B------:R-:W-:Y:S01]  /*0650*/  @!P1 IMAD.IADD R0, R0, 0x1, -R9 ;  /* 0x0000000100009824 */ /* 0x000fe200078e0a09 */
[----:B------:R-:W-:Y:S01]  /*0660*/  @!P1 IADD3 R143, R143, 0x1, RZ ;  /* 0x000000018f8f9810 */ /* 0x000fe20007ffe0ff */
[----:B------:R-:W-:Y:S01]  /*0670*/  UIADD3 UR27, UP2, UR34, UR24, URZ ;  /* 0x00000018221b7290 */ /* 0x000fe2000ff5e03f */
[----:B------:R-:W-:Y:S01]  /*0680*/  ISETP.NE.AND P1, PT, R8, RZ, PT ;  /* 0x000000ff0800720c */ /* 0x000fe20003f25270 */
[----:B------:R-:W-:Y:S01]  /*0690*/  UIMAD UR30, UR20, UR33, UR23 ;  /* 0x00000021141e72a4 */ /* 0x000fe2000f8e0217 */
[----:B------:R-:W-:Y:S01]  /*06a0*/  ISETP.GE.U32.AND P0, PT, R0, R9, PT ;  /* 0x000000090000720c */ /* 0x000fe20003f06070 */
[----:B------:R-:W-:Y:S01]  /*06b0*/  UIADD3.X UR14, UR35, UR15, UR26, UP1, !UPT ;  /* 0x0000000f230e7290 */ /* 0x000fe20008ffe41a */
[----:B------:R-:W-:Y:S01]  /*06c0*/  LOP3.LUT R0, R8, UR20, RZ, 0x3c, !PT ;  /* 0x0000001408007c12 */ /* 0x000fe2000f8e3cff */
[----:B------:R-:W-:Y:S01]  /*06d0*/  ULDC.64 UR32, c[0x0][0x2f0] ;  /* 0x0000bc0000207ab9 */ /* 0x000fe20000000a00 */
[----:B------:R-:W-:-:S02]  /*06e0*/  UIADD3.X UR25, UR35, UR25, UR21, UP2, !UPT ;  /* 0x0000001923197290 */ /* 0x000fc400097fe415 */
[----:B------:R-:W-:Y:S01]  /*06f0*/  ISETP.GE.AND P2, PT, R0, RZ, PT ;  /* 0x000000ff0000720c */ /* 0x000fe20003f46270 */
[----:B------:R-:W-:Y:S01]  /*0700*/  ULEA UR21, UP1, UR5, UR32, 0x1 ;  /* 0x0000002005157291 */ /* 0x000fe2000f82083f */
[----:B------:R-:W-:Y:S01]  /*0710*/  ULDC.64 UR22, c[0x0][0x2f8] ;  /* 0x0000be0000167ab9 */ /* 0x000fe20000000a00 */
[----:B------:R-:W-:Y:S02]  /*0720*/  UIADD3 UR13, UR13, UR17, URZ ;  /* 0x000000110d0d7290 */ /* 0x000fe4000fffe03f */
[----:B------:R-:W-:Y:S02]  /*0730*/  ULEA UR24, UP2, UR27, UR22, 0x1 ;  /* 0x000000161b187291 */ /* 0x000fe4000f84083f */
[----:B------:R-:W-:Y:S01]  /*0740*/  @P0 VIADD R143, R143, 0x1 ;  /* 0x000000018f8f0836 */ /* 0x000fe20000000000 */
[----:B------:R-:W-:Y:S02]  /*0750*/  ULEA.HI.X UR22, UR5, UR33, UR14, 0x1, UP1 ;  /* 0x0000002105167291 */ /* 0x000fe400088f0c0e */
[----:B------:R-:W-:-:S02]  /*0760*/  UIADD3 UR26, UP1, UR34, UR18, URZ ;  /* 0x00000012221a7290 */ /* 0x000fc4000ff3e03f */
[----:B------:R-:W-:Y:S01]  /*0770*/  UIADD3 UR11, UR11, UR16, URZ ;  /* 0x000000100b0b7290 */ /* 0x000fe2000fffe03f */
[----:B------:R-:W-:Y:S01]  /*0780*/  @!P2 IADD3 R143, -R143, RZ, RZ ;  /* 0x000000ff8f8fa210 */ /* 0x000fe20007ffe1ff */
[----:B------:R-:W-:Y:S01]  /*0790*/  ULDC.64 UR14, c[0x0][0x3b8] ;  /* 0x0000ee00000e7ab9 */ /* 0x000fe20000000a00 */
[----:B------:R-:W-:Y:S01]  /*07a0*/  @!P1 LOP3.LUT R143, RZ, R8, RZ, 0x33, !PT ;  /* 0x00000008ff8f9212 */ /* 0x000fe200078e33ff */
[----:B------:R-:W-:Y:S01]  /*07b0*/  UMOV UR4, URZ ;  /* 0x0000003f00047c82 */ /* 0x000fe20008000000 */
[----:B------:R-:W-:Y:S02]  /*07c0*/  ULEA.HI.X UR27, UR27, UR23, UR25, 0x1, UP2 ;  /* 0x000000171b1b7291 */ /* 0x000fe400090f0c19 */
[----:B------:R-:W-:Y:S01]  /*07d0*/  SHF.R.S32.HI R3, RZ, 0x1f, R143 ;  /* 0x0000001fff037819 */ /* 0x000fe2000001148f */
[----:B------:R-:W-:Y:S02]  /*07e0*/  UIADD3.X UR18, UR35, UR19, UR30, UP1, !UPT ;  /* 0x0000001323127290 */ /* 0x000fe40008ffe41e */
[----:B------:R-:W-:-:S02]  /*07f0*/  ULEA UR25, UP1, UR26, UR14, 0x1 ;  /* 0x0000000e1a197291 */ /* 0x000fc4000f82083f */
[C---:B------:R-:W-:Y:S01]  /*0800*/  IMAD R2, R3.reuse, R12, RZ ;  /* 0x0000000c03027224 */ /* 0x040fe200078e02ff */
[----:B------:R-:W-:Y:S01]  /*0810*/  UMOV UR5, URZ ;  /* 0x0000003f00057c82 */ /* 0x000fe20008000000 */
[-C--:B---3--:R-:W-:Y:S01]  /*0820*/  IMAD R0, R3, R10.reuse, RZ ;  /* 0x0000000a03007224 */ /* 0x088fe200078e02ff */
[----:B------:R-:W-:Y:S01]  /*0830*/  ULEA.HI.X UR26, UR26, UR15, UR18, 0x1, UP1 ;  /* 0x0000000f1a1a7291 */ /* 0x000fe200088f0c12 */
[C---:B------:R-:W-:Y:S01]  /*0840*/  IMAD R9, R143.reuse, R13, R2 ;  /* 0x0000000d8f097224 */ /* 0x040fe200078e0202 */
[----:B------:R-:W-:Y:S01]  /*0850*/  UISETP.GE.AND UP1, UPT, UR31, 0x1, UPT ;  /* 0x000000011f00788c */ /* 0x000fe2000bf26270 */
[----:B------:R-:W-:Y:S01]  /*0860*/  IMAD.WIDE.U32 R2, R143, R10, UR12 ;  /* 0x0000000c8f027e25 */ /* 0x000fe2000f8e000a */
[----:B------:R-:W-:Y:S01]  /*0870*/  @UP0 ULDC UR12, c[0x0][0x214] ;  /* 0x00008500000c0ab9 */ /* 0x000fe20000000800 */
[----:B------:R-:W-:Y:S01]  /*0880*/  @UP0 ULDC UR13, c[0x0][0x21c] ;  /* 0x00008700000d0ab9 */ /* 0x000fe20000000800 */
[----:B------:R-:W-:Y:S01]  /*0890*/  UMOV UR14, UR6 ;  /* 0x00000006000e7c82 */ /* 0x000fe20008000000 */
[----:B------:R-:W-:Y:S01]  /*08a0*/  UMOV UR15, UR7 ;  /* 0x00000007000f7c82 */ /* 0x000fe20008000000 */
[----:B------:R-:W-:-:S04]  /*08b0*/  IADD3 R238, P0, R2, UR34, RZ ;  /* 0x0000002202ee7c10 */ /* 0x000fc8000ff1e0ff */
[----:B------:R-:W-:Y:S02]  /*08c0*/  LEA R239, P1, R238, R14, 0x1 ;  /* 0x0000000eeeef7211 */ /* 0x000fe400078208ff */
[----:B-----5:R-:W-:Y:S01]  /*08d0*/  @P3 R2UR UR4, R7 ;  /* 0x00000000070432ca */ /* 0x020fe200000e0000 */
[C---:B------:R-:W-:Y:S01]  /*08e0*/  IMAD R7, R143.reuse, R11, R0 ;  /* 0x0000000b8f077224 */ /* 0x040fe200078e0200 */
[----:B------:R-:W-:Y:S01]  /*08f0*/  @P4 R2UR UR5, R4 ;  /* 0x00000000040542ca */ /* 0x000fe200000e0000 */
[----:B------:R-:W-:Y:S01]  /*0900*/  IMAD.WIDE.U32 R4, R143, R12, UR10 ;  /* 0x0000000a8f047e25 */ /* 0x000fe2000f8e000c */
[----:B------:R-:W-:-:S03]  /*0910*/  @UP0 UIMAD UR10, UR47, UR12, UR20 ;  /* 0x0000000c2f0a02a4 */ /* 0x000fc6000f8e0214 */
[----:B------:R-:W-:Y:S01]  /*0920*/  IMAD.IADD R2, R3, 0x1, R7 ;  /* 0x0000000103027824 */ /* 0x000fe200078e0207 */
[----:B------:R-:W-:Y:S01]  /*0930*/  @UP0 UIMAD UR12, UR10, UR31, URZ ;  /* 0x0000001f0a0c02a4 */ /* 0x000fe2000f8e023f */
[----:B------:R-:W-:Y:S02]  /*0940*/  IADD3 R250, P2, R4, UR34, RZ ;  /* 0x0000002204fa7c10 */ /* 0x000fe4000ff5e0ff */
[----:B------:R-:W-:Y:S01]  /*0950*/  @UP0 ULDC.64 UR10, c[0x0][0x310] ;  /* 0x0000c400000a0ab9 */ /* 0x000fe20000000a00 */
[----:B------:R-:W-:Y:S01]  /*0960*/  IADD3.X R2, R2, UR35, RZ, P0, !PT ;  /* 0x0000002302027c10 */ /* 0x000fe200087fe4ff */
[----:B------:R-:W-:Y:S01]  /*0970*/  @UP0 UIMAD UR12, UR12, UR13, URZ ;  /* 0x0000000d0c0c02a4 */ /* 0x000fe2000f8e023f */
[----:B------:R-:W-:Y:S02]  /*0980*/  PLOP3.LUT P0, PT, PT, PT, UP1, 0x80, 0x0 ;  /* 0x000000000000781c */ /* 0x000fe40003f0f018 */
[----:B------:R-:W-:Y:S01]  /*0990*/  IADD3 R0, R5, R9, RZ ;  /* 0x0000000905007210 */ /* 0x000fe20007ffe0ff */
[----:B------:R-:W-:Y:S01]  /*09a0*/  @UP0 UIMAD.WIDE UR10, UR12, 0x8, UR10 ;  /* 0x000000080c0a08a5 */ /* 0x000fe2000f8e020a */
[----:B--2---:R-:W-:Y:S01]  /*09b0*/  LEA R251, P3, R250, R16, 0x1 ;  /* 0x00000010fafb7211 */ /* 0x004fe200078608ff */
[----:B------:R-:W-:Y:S01]  /*09c0*/  UMOV UR13, UR9 ;  /* 0x00000009000d7c82 */ /* 0x000fe20008000000 */
[----:B------:R-:W-:Y:S01]  /*09d0*/  IADD3.X R0, R0, UR35, RZ, P2, !PT ;  /* 0x0000002300007c10 */ /* 0x000fe200097fe4ff */
[----:B------:R-:W-:Y:S01]  /*09e0*/  UMOV UR12, UR8 ;  /* 0x00000008000c7c82 */ /* 0x000fe20008000000 */
[----:B------:R-:W-:-:S02]  /*09f0*/  LEA.HI.X R238, R238, R15, R2, 0x1, P1 ;  /* 0x0000000feeee7211 */ /* 0x000fc400008f0c02 */
[----:B------:R-:W-:Y:S01]  /*0a00*/  @!UP0 UMOV UR10, URZ ;  /* 0x0000003f000a8c82 */ /* 0x000fe20008000000 */
[----:B------:R-:W-:Y:S01]  /*0a10*/  @!UP0 UMOV UR11, URZ ;  /* 0x0000003f000b8c82 */ /* 0x000fe20008000000 */
[----:B------:R-:W-:Y:S01]  /*0a20*/  LEA.HI.X R250, R250, R17, R0, 0x1, P3 ;  /* 0x00000011fafa7211 */ /* 0x000fe200018f0c00 */
[----:B----4-:R-:W-:Y:S06]  /*0a30*/  @!P0 BRA `(.L_x_5022) ;  /* 0x000000d400b48947 */ /* 0x010fec0003800000 */
[----:B------:R-:W0:Y:S01]  /*0a40*/  S2R R142, SR_TID.X ;  /* 0x00000000008e7919 */ /* 0x000e220000002100 */
[----:B------:R-:W1:Y:S01]  /*0a50*/  S2UR UR6, SR_CgaCtaId ;  /* 0x00000000000679c3 */ /* 0x000e620000008800 */
[----:B------:R-:W-:Y:S01]  /*0a60*/  UMOV UR7, 0x400 ;  /* 0x0000040000077882 */ /* 0x000fe20000000000 */
[----:B------:R-:W-:Y:S01]  /*0a70*/  UMOV UR23, UR24 ;  /* 0x0000001800177c82 */ /* 0x000fe20008000000 */
[----:B------:R2:W-:Y:S01]  /*0a80*/  STL [R1], RZ ;  /* 0x000000ff01007387 */ /* 0x0005e20000100800 */
[----:B------:R-:W-:Y:S01]  /*0a90*/  UMOV UR24, UR27 ;  /* 0x0000001b00187c82 */ /* 0x000fe20008000000 */
[----:B------:R-:W3:Y:S02]  /*0aa0*/  S2R R141, SR_LANEID ;  /* 0x00000000008d7919 */ /* 0x000ee40000000000 */
[----:B------:R2:W-:Y:S01]  /*0ab0*/  STL [R1+0x4], RZ ;  /* 0x000004ff01007387 */ /* 0x0005e20000100800 */
[----:B-1----:R-:W-:-:S03]  /*0ac0*/  ULEA UR7, UR6, UR7, 0x18 ;  /* 0x0000000706077291 */ /* 0x002fc6000f8ec03f */
[----:B------:R-:W-:Y:S01]  /*0ad0*/  UMOV UR6, URZ ;  /* 0x0000003f00067c82 */ /* 0x000fe20008000000 */
[----:B0-----:R-:W-:-:S04]  /*0ae0*/  SHF.R.S32.HI R3, RZ, 0x1f, R142 ;  /* 0x0000001fff037819 */ /* 0x001fc8000001148e */
[----:B------:R-:W-:-:S04]  /*0af0*/  LEA.HI R3, R3, R142, RZ, 0x5 ;  /* 0x0000008e03037211 */ /* 0x000fc800078f28ff */
[----:B------:R-:W-:-:S04]  /*0b00*/  SHF.R.S32.HI R3, RZ, 0x5, R3 ;  /* 0x00000005ff037819 */ /* 0x000fc80000011403 */
[----:B--23--:R-:W-:-:S07]  /*0b10*/  LEA R252, R3, UR7, 0x2 ;  /* 0x0000000703fc7c11 */ /* 0x00cfce000f8e10ff */
.L_x_5109:
[----:B------:R-:W-:Y:S01]  /*0b20*/  ULDC UR46, c[0x0][0x224] ;  /* 0x00008900002e7ab9 */ /* 0x000fe20000000800 */
[----:B-1----:R-:W-:Y:S01]  /*0b30*/  IMAD.SHL.U32 R2, R142, 0x10, RZ ;  /* 0x000000108e027824 */ /* 0x002fe200078e00ff */
[----:B------:R-:W-:Y:S01]  /*0b40*/  UIADD3 UR48, -UR6, UR46, URZ ;  /* 0x0000002e06307290 */ /* 0x000fe2000fffe13f */
[----:B------:R-:W-:Y:S01]  /*0b50*/  PRMT R0, RZ, 0x7610, R0 ;  /* 0x00007610ff007816 */ /* 0x000fe20000000000 */
        /* <DEDUP_REMOVED lines=8> */
[C---:B------:R-:W-:Y:S02]  /*0be0*/  LOP3.LUT R140, R126.reuse, 0x20, RZ, 0xfc, !PT ;  /* 0x000000207e8c7812 */ /* 0x040fe400078efcff */
[----:B------:R-:W-:Y:S02]  /*0bf0*/  ISETP.GE.AND P2, PT, R126, UR18, PT ;  /* 0x000000127e007c0c */ /* 0x000fe4000bf46270 */
[----:B------:R-:W-:Y:S02]  /*0c00*/  ISETP.GE.AND P1, PT, R140, UR18, PT ;  /* 0x000000128c007c0c */ /* 0x000fe4000bf26270 */
[----:B------:R-:W-:Y:S02]  /*0c10*/  SHF.R.S32.HI R127, RZ, 0x1f, R126 ;  /* 0x0000001fff7f7819 */ /* 0x000fe4000001147e */
[----:B------:R-:W-:-:S02]  /*0c20*/  LEA R2, P3, R126, UR21, 0x1 ;  /* 0x000000157e027c11 */ /* 0x000fc4000f8608ff */
[C---:B------:R-:W-:Y:S02]  /*0c30*/  LOP3.LUT R139, R126.reuse, 0x40, RZ, 0xfc, !PT ;  /* 0x000000407e8b7812 */ /* 0x040fe400078efcff */
[C---:B------:R-:W-:Y:S02]  /*0c40*/  LOP3.LUT R138, R126.reuse, 0x60, RZ, 0xfc, !PT ;  /* 0x000000607e8a7812 */ /* 0x040fe400078efcff */
[C---:B------:R-:W-:Y:S02]  /*0c50*/  LOP3.LUT R137, R126.reuse, 0x80, RZ, 0xfc, !PT ;  /* 0x000000807e897812 */ /* 0x040fe400078efcff */
[C---:B------:R-:W-:Y:S02]  /*0c60*/  LOP3.LUT R136, R126.reuse, 0xa0, RZ, 0xfc, !PT ;  /* 0x000000a07e887812 */ /* 0x040fe400078efcff */
[C---:B------:R-:W-:Y:S01]  /*0c70*/  LEA.HI.X R3, R126.reuse, UR22, R127, 0x1, P3 ;  /* 0x000000167e037c11 */ /* 0x040fe200098f0c7f */
[----:B------:R-:W-:Y:S01]  /*0c80*/  BAR.SYNC.DEFER_BLOCKING 0x0 ;  /* 0x0000000000007b1d */ /* 0x000fe20000010000 */
[----:B------:R-:W-:-:S02]  /*0c90*/  LOP3.LUT R135, R126, 0xc0, RZ, 0xfc, !PT ;  /* 0x000000c07e877812 */ /* 0x000fc400078efcff */
[----:B------:R-:W-:Y:S02]  /*0ca0*/  ISETP.GE.AND P0, PT, R139, UR18, PT ;  /* 0x000000128b007c0c */ /* 0x000fe4000bf06270 */
[----:B------:R-:W-:Y:S02]  /*0cb0*/  LOP3.LUT R134, R126, 0xe0, RZ, 0xfc, !PT ;  /* 0x000000e07e867812 */ /* 0x000fe400078efcff */
[----:B------:R-:W-:Y:S02]  /*0cc0*/  ISETP.GE.AND P4, PT, R138, UR18, PT ;  /* 0x000000128a007c0c */ /* 0x000fe4000bf86270 */
[----:B------:R-:W-:Y:S02]  /*0cd0*/  LOP3.LUT R125, R126, 0x100, RZ, 0xfc, !PT ;  /* 0x000001007e7d7812 */ /* 0x000fe400078efcff */
[----:B------:R-:W-:Y:S02]  /*0ce0*/  ISETP.GE.AND P6, PT, R137, UR18, PT ;  /* 0x0000001289007c0c */ /* 0x000fe4000bfc6270 */
[----:B------:R-:W-:-:S02]  /*0cf0*/  ISETP.GE.AND P5, PT, R136, UR18, PT ;  /* 0x0000001288007c0c */ /* 0x000fc4000bfa6270 */
[----:B------:R-:W-:Y:S02]  /*0d00*/  ISETP.GE.AND P3, PT, R135, UR18, PT ;  /* 0x0000001287007c0c */ /* 0x000fe4000bf66270 */
[----:B------:R-:W-:Y:S02]  /*0d10*/  PRMT R6, RZ, 0x7610, R6 ;  /* 0x00007610ff067816 */ /* 0x000fe40000000006 */
[----:B------:R-:W-:Y:S02]  /*0d20*/  PRMT R9, RZ, 0x7610, R9 ;  /* 0x00007610ff097816 */ /* 0x000fe40000000009 */
[----:B------:R-:W-:Y:S02]  /*0d30*/  LOP3.LUT R124, R126, 0x120, RZ, 0xfc, !PT ;  /* 0x000001207e7c7812 */ /* 0x000fe400078efcff */
[----:B------:R-:W-:Y:S01]  /*0d40*/  PRMT R8, RZ, 0x7610, R8 ;  /* 0x00007610ff087816 */ /* 0x000fe20000000008 */
[----:B------:R-:W2:Y:S01]  /*0d50*/  @!P2 LDG.E.U16 R0, desc[UR28][R2.64] ;  /* 0x0000001c0200a981 */ /* 0x000ea2000c1e1500 */
[----:B------:R-:W-:-:S02]  /*0d60*/  ISETP.GE.AND P2, PT, R134, UR18, PT ;  /* 0x0000001286007c0c */ /* 0x000fc4000bf46270 */
[C---:B------:R-:W-:Y:S01]  /*0d70*/  LOP3.LUT R123, R126.reuse, 0x140, RZ, 0xfc, !PT ;  /* 0x000001407e7b7812 */ /* 0x040fe200078efcff */
[----:B------:R-:W3:Y:S01]  /*0d80*/  @!P1 LDG.E.U16 R5, desc[UR28][R2.64+0x40] ;  /* 0x0000401c02059981 */ /* 0x000ee2000c1e1500 */
[----:B------:R-:W-:Y:S02]  /*0d90*/  ISETP.GE.AND P1, PT, R125, UR18, PT ;  /* 0x000000127d007c0c */ /* 0x000fe4000bf26270 */
[----:B------:R-:W-:Y:S01]  /*0da0*/  PRMT R11, RZ, 0x7610, R11 ;  /* 0x00007610ff0b7816 */ /* 0x000fe2000000000b */
[----:B------:R-:W4:Y:S01]  /*0db0*/  @!P0 LDG.E.U16 R4, desc[UR28][R2.64+0x80] ;  /* 0x0000801c02048981 */ /* 0x000f22000c1e1500 */
[C---:B------:R-:W-:Y:S02]  /*0dc0*/  LOP3.LUT R122, R126.reuse, 0x160, RZ, 0xfc, !PT ;  /* 0x000001607e7a7812 */ /* 0x040fe400078efcff */
[----:B------:R-:W-:Y:S01]  /*0dd0*/  PRMT R10, RZ, 0x7610, R10 ;  /* 0x00007610ff0a7816 */ /* 0x000fe2000000000a */
[----:B------:R-:W5:Y:S01]  /*0de0*/  @!P4 LDG.E.U16 R7, desc[UR28][R2.64+0xc0] ;  /* 0x0000c01c0207c981 */ /* 0x000f62000c1e1500 */
[----:B------:R-:W-:-:S02]  /*0df0*/  LOP3.LUT R121, R126, 0x180, RZ, 0xfc, !PT ;  /* 0x000001807e797812 */ /* 0x000fc400078efcff */
[----:B------:R-:W-:Y:S01]  /*0e00*/  LOP3.LUT R120, R126, 0x1a0, RZ, 0xfc, !PT ;  /* 0x000001a07e787812 */ /* 0x000fe200078efcff */
[----:B------:R-:W5:Y:S01]  /*0e10*/  @!P6 LDG.E.U16 R6, desc[UR28][R2.64+0x100] ;  /* 0x0001001c0206e981 */ /* 0x000f62000c1e1500 */
[----:B------:R-:W-:Y:S02]  /*0e20*/  ISETP.GE.AND P0, PT, R124, UR18, PT ;  /* 0x000000127c007c0c */ /* 0x000fe4000bf06270 */
[C---:B------:R-:W-:Y:S01]  /*0e30*/  LOP3.LUT R119, R126.reuse, 0x1c0, RZ, 0xfc, !PT ;  /* 0x000001c07e777812 */ /* 0x040fe200078efcff */
[----:B------:R-:W5:Y:S01]  /*0e40*/  @!P5 LDG.E.U16 R9, desc[UR28][R2.64+0x140] ;  /* 0x0001401c0209d981 */ /* 0x000f62000c1e1500 */
[----:B------:R-:W-:Y:S02]  /*0e50*/  ISETP.GE.AND P4, PT, R123, UR18, PT ;  /* 0x000000127b007c0c */ /* 0x000fe4000bf86270 */
[----:B------:R-:W-:Y:S01]  /*0e60*/  LOP3.LUT R118, R126, 0x1e0, RZ, 0xfc, !PT ;  /* 0x000001e07e767812 */ /* 0x000fe200078efcff */
[----:B------:R-:W5:Y:S01]  /*0e70*/  @!P3 LDG.E.U16 R8, desc[UR28][R2.64+0x180] ;  /* 0x0001801c0208b981 */ /* 0x000f62000c1e1500 */
[----:B------:R-:W-:-:S02]  /*0e80*/  ISETP.GE.AND P6, PT, R122, UR18, PT ;  /* 0x000000127a007c0c */ /* 0x000fc4000bfc6270 */
[----:B------:R-:W-:Y:S01]  /*0e90*/  ISETP.GE.AND P5, PT, R121, UR18, PT ;  /* 0x0000001279007c0c */ /* 0x000fe2000bfa6270 */
[----:B------:R-:W5:Y:S01]  /*0ea0*/  @!P2 LDG.E.U16 R11, desc[UR28][R2.64+0x1c0] ;  /* 0x0001c01c020ba981 */ /* 0x000f62000c1e1500 */
[----:B------:R-:W-:Y:S02]  /*0eb0*/  ISETP.GE.AND P3, PT, R120, UR18, PT ;  /* 0x0000001278007c0c */ /* 0x000fe4000bf66270 */
[----:B------:R-:W-:Y:S01]  /*0ec0*/  ISETP.GE.AND P2, PT, R119, UR18, PT ;  /* 0x0000001277007c0c */ /* 0x000fe2000bf46270 */
[----:B------:R-:W5:Y:S01]  /*0ed0*/  @!P1 LDG.E.U16 R10, desc[UR28][R2.64+0x200] ;  /* 0x0002001c020a9981 */ /* 0x000f62000c1e1500 */
[----:B------:R-:W-:Y:S02]  /*0ee0*/  ISETP.GE.AND P1, PT, R118, UR18, PT ;  /* 0x0000001276007c0c */ /* 0x000fe4000bf26270 */
        /* <DEDUP_REMOVED lines=8> */
[----:B0-----:R-:W-:-:S03]  /*0f70*/  PRMT R19, RZ, 0x7610, R19 ;  /* 0x00007610ff137816 */ /* 0x001fc60000000013 */
[----:B------:R-:W5:Y:S04]  /*0f80*/  @!P6 LDG.E.U16 R15, desc[UR28][R2.64+0x2c0] ;  /* 0x0002c01c020fe981 */ /* 0x000f68000c1e1500 */
[----:B------:R-:W5:Y:S04]  /*0f90*/  @!P5 LDG.E.U16 R14, desc[UR28][R2.64+0x300] ;  /* 0x0003001c020ed981 */ /* 0x000f68000c1e1500 */
[----:B------:R-:W5:Y:S04]  /*0fa0*/  @!P3 LDG.E.U16 R17, desc[UR28][R2.64+0x340] ;  /* 0x0003401c0211b981 */ /* 0x000f68000c1e1500 */
[----:B------:R-:W5:Y:S04]  /*0fb0*/  @!P2 LDG.E.U16 R16, desc[UR28][R2.64+0x380] ;  /* 0x0003801c0210a981 */ /* 0x000f68000c1e1500 */
[----:B------:R0:W5:Y:S01]  /*0fc0*/  @!P1 LDG.E.U16 R19, desc[UR28][R2.64+0x3c0] ;  /* 0x0003c01c02139981 */ /* 0x000162000c1e1500 */
[----:B------:R-:W-:-:S04]  /*0fd0*/  SHF.L.U32 R18, R142, 0x4, RZ ;  /* 0x000000048e127819 */ /* 0x000fc800000006ff */
[----:B------:R-:W-:-:S05]  /*0fe0*/  LOP3.LUT R20, R18, 0xfffffe00, RZ, 0xc0, !PT ;  /* 0xfffffe0012147812 */ /* 0x000fca00078ec0ff */
[----:B------:R-:W-:-:S04]  /*0ff0*/  IMAD.IADD R18, R20, 0x1, R141 ;  /* 0x0000000114127824 */ /* 0x000fc800078e028d */
        /* <DEDUP_REMOVED lines=47> */
[----:B------:R-:W-:Y:S02]  /*12f0*/  LEA R2, P0, R126, UR25, 0x1 ;  /* 0x000000197e027c11 */ /* 0x000fe4000f8008ff */
[----:B------:R-:W-:Y:S02]  /*1300*/  PRMT R39, RZ, 0x7610, R39 ;  /* 0x00007610ff277816 */ /* 0x000fe40000000027 */
        /* <DEDUP_REMOVED lines=16> */
[----:B-----5:R-:W-:Y:S04]  /*1410*/  STS.U16 [R114+0xc0], R7 ;  /* 0x0000c00772007388 */ /* 0x020fe80000000400 */
[----:B------:R-:W-:Y:S04]  /*1420*/  STS.U16 [R113+0x100], R6 ;  /* 0x0001000671007388 */ /* 0x000fe80000000400 */
[----:B------:R2:W-:Y:S04]  /*1430*/  STS.U16 [R112+0x140], R9 ;  /* 0x0001400970007388 */ /* 0x0005e80000000400 */
[----:B------:R-:W-:Y:S04]  /*1440*/  STS.U16 [R111+0x180], R8 ;  /* 0x000180086f007388 */ /* 0x000fe80000000400 */
[----:B------:R-:W-:Y:S01]  /*1450*/  STS.U16 [R110+0x1c0], R11 ;  /* 0x0001c00b6e007388 */ /* 0x000fe20000000400 */
[----:B0-----:R-:W-:-:S03]  /*1460*/  IMAD R0, R141, 0x10, R20 ;  /* 0x000000108d007824 */ /* 0x001fc600078e0214 */
[----:B------:R-:W-:Y:S01]  /*1470*/  STS.U16 [R109+0x200], R10 ;  /* 0x0002000a6d007388 */ /* 0x000fe20000000400 */
[C---:B-1----:R-:W-:Y:S01]  /*1480*/  VIADD R5, R0.reuse, 0x2 ;  /* 0x0000000200057836 */ /* 0x042fe20000000000 */
[C---:B------:R-:W-:Y:S01]  /*1490*/  IADD3 R3, R0.reuse, 0x1, RZ ;  /* 0x0000000100037810 */ /* 0x040fe20007ffe0ff */
[C---:B--2---:R-:W-:Y:S01]  /*14a0*/  VIADD R9, R0.reuse, 0x4 ;  /* 0x0000000400097836 */ /* 0x044fe20000000000 */
[----:B------:R0:W-:Y:S04]  /*14b0*/  STS.U16 [R108+0x240], R13 ;  /* 0x0002400d6c007388 */ /* 0x0001e80000000400 */
[----:B------:R-:W-:Y:S04]  /*14c0*/  STS.U16 [R107+0x280], R12 ;  /* 0x0002800c6b007388 */ /* 0x000fe80000000400 */
[----:B------:R1:W-:Y:S01]  /*14d0*/  STS.U16 [R106+0x2c0], R15 ;  /* 0x0002c00f6a007388 */ /* 0x0003e20000000400 */
[----:B------:R-:W-:-:S03]  /*14e0*/  VIADD R21, R0, 0xa ;  /* 0x0000000a00157836 */ /* 0x000fc60000000000 */
[----:B------:R-:W-:Y:S01]  /*14f0*/  STS.U16 [R105+0x300], R14 ;  /* 0x0003000e69007388 */ /* 0x000fe20000000400 */
[----:B0-----:R-:W-:-:S03]  /*1500*/  VIADD R13, R0, 0x6 ;  /* 0x00000006000d7836 */ /* 0x001fc60000000000 */
[----:B------:R0:W-:Y:S01]  /*1510*/  STS.U16 [R104+0x340], R17 ;  /* 0x0003401168007388 */ /* 0x0001e20000000400 */
[C---:B------:R-:W-:Y:S01]  /*1520*/  VIADD R25, R0.reuse, 0xc ;  /* 0x0000000c00197836 */ /* 0x040fe20000000000 */
[C---:B------:R-:W-:Y:S01]  /*1530*/  IADD3 R7, R0.reuse, 0x3, RZ ;  /* 0x0000000300077810 */ /* 0x040fe20007ffe0ff */
[C---:B------:R-:W-:Y:S01]  /*1540*/  VIADD R29, R0.reuse, 0xe ;  /* 0x0000000e001d7836 */ /* 0x040fe20000000000 */
[----:B------:R-:W-:Y:S01]  /*1550*/  STS.U16 [R103+0x380], R16 ;  /* 0x0003801067007388 */ /* 0x000fe20000000400 */
[C---:B------:R-:W-:Y:S02]  /*1560*/  IADD3 R11, R0.reuse, 0x5, RZ ;  /* 0x00000005000b7810 */ /* 0x040fe40007ffe0ff */
[C---:B-1----:R-:W-:Y:S01]  /*1570*/  IADD3 R15, R0.reuse, 0x7, RZ ;  /* 0x00000007000f7810 */ /* 0x042fe20007ffe0ff */
[----:B------:R1:W-:Y:S01]  /*1580*/  STS.U16 [R102+0x3c0], R19 ;  /* 0x0003c01366007388 */ /* 0x0003e20000000400 */
[C---:B------:R-:W-:Y:S01]  /*1590*/  IADD3 R23, R0.reuse, 0xb, RZ ;  /* 0x0000000b00177810 */ /* 0x040fe20007ffe0ff */
[C---:B0-----:R-:W-:Y:S01]  /*15a0*/  VIADD R17, R0.reuse, 0x8 ;  /* 0x0000000800117836 */ /* 0x041fe20000000000 */
[----:B------:R-:W-:-:S02]  /*15b0*/  IADD3 R27, R0, 0xd, RZ ;  /* 0x0000000d001b7810 */ /* 0x000fc40007ffe0ff */
[C---:B------:R-:W-:Y:S02]  /*15c0*/  IADD3 R31, R0.reuse, 0xf, RZ ;  /* 0x0000000f001f7810 */ /* 0x040fe40007ffe0ff */
[----:B-1----:R-:W-:Y:S02]  /*15d0*/  IADD3 R19, R0, 0x9, RZ ;  /* 0x0000000900137810 */ /* 0x002fe40007ffe0ff */
        /* <DEDUP_REMOVED lines=16> */
[----:B------:R-:W-:Y:S01]  /*16e0*/  LEA R100, R100, UR7, 0x1 ;  /* 0x0000000764647c11 */ /* 0x000fe2000f8e08ff */
[----:B------:R-:W-:Y:S01]  /*16f0*/  NOP ;  /* 0x0000000000007918 */ /* 0x000fe20000000000 */
[----:B------:R-:W-:-:S03]  /*1700*/  LEA R101, R0, UR7, 0x1 ;  /* 0x0000000700657c11 */ /* 0x000fc6000f8e08ff */
[----:B------:R-:W-:Y:S01]  /*1710*/  LDS.U16 R236, [R100+0x2] ;  /* 0x0000020064ec7984 */ /* 0x000fe20000000400 */
[----:B------:R-:W-:Y:S02]  /*1720*/  LEA R99, R99, UR7, 0x1 ;  /* 0x0000000763637c11 */ /* 0x000fe4000f8e08ff */
[----:B------:R-:W-:Y:S01]  /*1730*/  LEA R98, R7, UR7, 0x1 ;  /* 0x0000000707627c11 */ /* 0x000fe2000f8e08ff */
[----:B------:R-:W-:Y:S01]  /*1740*/  LDS.U16 R237, [R101] ;  /* 0x0000000065ed7984 */ /* 0x000fe20000000400 */
[----:B------:R-:W-:Y:S02]  /*1750*/  LEA R97, R9, UR7, 0x1 ;  /* 0x0000000709617c11 */ /* 0x000fe4000f8e08ff */
[----:B------:R-:W-:Y:S01]  /*1760*/  LEA R96, R11, UR7, 0x1 ;  /* 0x000000070b607c11 */ /* 0x000fe2000f8e08ff */
[----:B------:R-:W-:Y:S01]  /*1770*/  LDS.U16 R235, [R99+0x4] ;  /* 0x0000040063eb7984 */ /* 0x000fe20000000400 */
[----:B------:R-:W-:Y:S02]  /*1780*/  LEA R95, R13, UR7, 0x1 ;  /* 0x000000070d5f7c11 */ /* 0x000fe4000f8e08ff */
[----:B------:R-:W-:Y:S01]  /*1790*/  LEA R94, R15, UR7, 0x1 ;  /* 0x000000070f5e7c11 */ /* 0x000fe2000f8e08ff */
[----:B------:R-:W-:Y:S01]  /*17a0*/  LDS.U16 R233, [R98+0x6] ;  /* 0x0000060062e97984 */ /* 0x000fe20000000400 */
[----:B------:R-:W-:-:S02]  /*17b0*/  LEA R93, R17, UR7, 0x1 ;  /* 0x00000007115d7c11 */ /* 0x000fc4000f8e08ff */
[----:B------:R-:W-:Y:S01]  /*17c0*/  LEA R92, R19, UR7, 0x1 ;  /* 0x00000007135c7c11 */ /* 0x000fe2000f8e08ff */
[----:B------:R-:W-:Y:S01]  /*17d0*/  LDS.U16 R85, [R97+0x8] ;  /* 0x0000080061557984 */ /* 0x000fe20000000400 */
        /* <DEDUP_REMOVED lines=18> */
[C---:B------:R-:W-:Y:S02]  /*1900*/  ISETP.GE.AND P0, PT, R126.reuse, UR18, PT ;  /* 0x000000127e007c0c */ /* 0x040fe4000bf06270 */
[C---:B------:R-:W-:Y:S02]  /*1910*/  LEA R4, P1, R126.reuse, UR23, 0x1 ;  /* 0x000000177e047c11 */ /* 0x040fe4000f8208ff */
[----:B------:R-:W-:Y:S02]  /*1920*/  PRMT R6, RZ, 0x7610, R6 ;  /* 0x00007610ff067816 */ /* 0x000fe40000000006 */
[----:B------:R-:W-:Y:S01]  /*1930*/  LEA.HI.X R5, R126, UR24, R127, 0x1, P1 ;  /* 0x000000187e057c11 */ /* 0x000fe200088f0c7f */
[----:B------:R-:W-:Y:S01]  /*1940*/  BAR.SYNC.DEFER_BLOCKING 0x0 ;  /* 0x0000000000007b1d */ /* 0x000fe20000010000 */
[----:B------:R-:W-:-:S05]  /*1950*/  ISETP.GE.AND P1, PT, R140, UR18, PT ;  /* 0x000000128c007c0c */ /* 0x000fca000bf26270 */
[----:B------:R-:W2:Y:S01]  /*1960*/  @!P0 LDG.E.U16 R6, desc[UR28][R4.64] ;  /* 0x0000001c04068981 */ /* 0x000ea2000c1e1500 */
[----:B------:R-:W-:Y:S02]  /*1970*/  ISETP.GE.AND P0, PT, R134, UR18, PT ;  /* 0x0000001286007c0c */ /* 0x000fe4000bf06270 */
[----:B------:R-:W-:-:S05]  /*1980*/  PRMT R14, RZ, 0x7610, R14 ;  /* 0x00007610ff0e7816 */ /* 0x000fca000000000e */
[----:B------:R-:W3:Y:S01]  /*1990*/  @!P1 LDG.E.U16 R33, desc[UR28][R4.64+0x40] ;  /* 0x0000401c04219981 */ /* 0x000ee2000c1e1500 */
[----:B------:R-:W-:Y:S02]  /*19a0*/  PRMT R8, RZ, 0x7610, R8 ;  /* 0x00007610ff087816 */ /* 0x000fe40000000008 */
[----:B------:R-:W-:Y:S01]  /*19b0*/  PRMT R12, RZ, 0x7610, R12 ;  /* 0x00007610ff0c7816 */ /* 0x000fe2000000000c */
[----:B------:R-:W4:Y:S01]  /*19c0*/  @!P3 LDG.E.U16 R35, desc[UR28][R4.64+0xc0] ;  /* 0x0000c01c0423b981 */ /* 0x000f22000c1e1500 */
[----:B------:R-:W-:-:S03]  /*19d0*/  PRMT R10, RZ, 0x7610, R10 ;  /* 0x00007610ff0a7816 */ /* 0x000fc6000000000a */
[----:B------:R-:W5:Y:S04]  /*19e0*/  @!P6 LDG.E.U16 R37, desc[UR28][R4.64+0x140] ;  /* 0x0001401c0425e981 */ /* 0x000f68000c1e1500 */
[----:B------:R-:W5:Y:S01]  /*19f0*/  @!P0 LDG.E.U16 R39, desc[UR28][R4.64+0x1c0] ;  /* 0x0001c01c04278981 */ /* 0x000f62000c1e1500 */
[----:B------:R-:W-:Y:S02]  /*1a00*/  ISETP.GE.AND P0, PT, R125, UR18, PT ;  /* 0x000000127d007c0c */ /* 0x000fe4000bf06270 */
[----:B------:R-:W-:Y:S01]  /*1a10*/  ISETP.GE.AND P1, PT, R123, UR18, PT ;  /* 0x000000127b007c0c */ /* 0x000fe2000bf26270 */
[----:B------:R-:W4:Y:S01]  /*1a20*/  @!P2 LDG.E.U16 R8, desc[UR28][R4.64+0x80] ;  /* 0x0000801c0408a981 */ /* 0x000f22000c1e1500 */
[----:B------:R-:W-:Y:S02]  /*1a30*/  ISETP.GE.AND P2, PT, R122, UR18, PT ;  /* 0x000000127a007c0c */ /* 0x000fe4000bf46270 */
        /* <DEDUP_REMOVED lines=35> */
[----:B----4-:R-:W-:Y:S04]  /*1c70*/  STS.U16 [R115+0x80], R8 ;  /* 0x0000800873007388 */ /* 0x010fe80000000400 */
[----:B------:R-:W-:Y:S04]  /*1c80*/  STS.U16 [R114+0xc0], R35 ;  /* 0x0000c02372007388 */ /* 0x000fe80000000400 */
        /* <DEDUP_REMOVED lines=14> */
[----:B------:R-:W-:Y:S04]  /*1d70*/  LDS.U16 R9, [R100+0x2] ;  /* 0x0000020064097984 */ /* 0x000fe80000000400 */
[----:B------:R-:W2:Y:S04]  /*1d80*/  LDS.U16 R10, [R99+0x4] ;  /* 0x00000400630a7984 */ /* 0x000ea80000000400 */
[----:B------:R-:W-:Y:S04]  /*1d90*/  LDS.U16 R11, [R98+0x6] ;  /* 0x00000600620b7984 */ /* 0x000fe80000000400 */
[----:B------:R-:W3:Y:S04]  /*1da0*/  LDS.U16 R12, [R97+0x8] ;  /* 0x00000800610c7984 */ /* 0x000ee80000000400 */
[----:B------:R-:W4:Y:S04]  /*1db0*/  LDS.U16 R13, [R96+0xa] ;  /* 0x00000a00600d7984 */ /* 0x000f280000000400 */
[----:B------:R-:W5:Y:S04]  /*1dc0*/  LDS.U16 R14, [R95+0xc] ;  /* 0x00000c005f0e7984 */ /* 0x000f680000000400 */
        /* <DEDUP_REMOVED lines=8> */
[----:B------:R1:W1:Y:S01]  /*1e50*/  LDS.U16 R0, [R86+0x1e] ;  /* 0x00001e0056007984 */ /* 0x0002620000000400 */
[----:B------:R-:W-:Y:S01]  /*1e60*/  BAR.SYNC.DEFER_BLOCKING 0x0 ;  /* 0x0000000000007b1d */ /* 0x000fe20000010000 */
[----:B0-----:R-:W-:-:S05]  /*1e70*/  PRMT R20, RZ, 0x7610, R20 ;  /* 0x00007610ff147816 */ /* 0x001fca0000000014 */
[----:B------:R-:W5:Y:S01]  /*1e80*/  @!P0 LDG.E.U16 R22, desc[UR28][R2.64] ;  /* 0x0000001c02168981 */ /* 0x000f62000c1e1500 */
[----:B------:R-:W-:-:S03]  /*1e90*/  ISETP.GE.AND P0, PT, R139, UR18, PT ;  /* 0x000000128b007c0c */ /* 0x000fc6000bf06270 */
[----:B------:R-:W5:Y:S01]  /*1ea0*/  @!P1 LDG.E.U16 R19, desc[UR28][R2.64+0x40] ;  /* 0x0000401c02139981 */ /* 0x000f62000c1e1500 */
[----:B------:R-:W-:Y:S02]  /*1eb0*/  ISETP.GE.AND P1, PT, R138, UR18, PT ;  /* 0x000000128a007c0c */ /* 0x000fe4000bf26270 */
[----:B------:R-:W-:Y:S01]  /*1ec0*/  PRMT R33, RZ, 0x7610, R33 ;  /* 0x00007610ff217816 */ /* 0x000fe20000000021 */
        /* <DEDUP_REMOVED lines=11> */
[----:B------:R-:W-:-:S09]  /*1f80*/  ISETP.GE.AND P1, PT, R134, UR18, PT ;  /* 0x0000001286007c0c */ /* 0x000fd2000bf26270 */
[----:B------:R-:W5:Y:S01]  /*1f90*/  @!P0 LDG.E.U16 R26, desc[UR28][R2.64+0x180] ;  /* 0x0001801c021a8981 */ /* 0x000f62000c1e1500 */
[----:B------:R-:W-:-:S03]  /*1fa0*/  ISETP.GE.AND P0, PT, R125, UR18, PT ;  /* 0x000000127d007c0c */ /* 0x000fc6000bf06270 */
[----:B------:R-:W5:Y:S01]  /*1fb0*/  @!P1 LDG.E.U16 R25, desc[UR28][R2.64+0x1c0] ;  /* 0x0001c01c02199981 */ /* 0x000f62000c1e1500 */
[----:B------:R-:W-:-:S09]  /*1fc0*/  ISETP.NE.AND P1, PT, R27, RZ, PT ;  /* 0x000000ff1b00720c */ /* 0x000fd20003f25270 */
[----:B------:R-:W5:Y:S01]  /*1fd0*/  @!P0 LDG.E.U16 R28, desc[UR28][R2.64+0x200] ;  /* 0x0002001c021c8981 */ /* 0x000f62000c1e1500 */
[----:B------:R-:W-:Y:S02]  /*1fe0*/  ISETP.NE.AND P0, PT, R29, RZ, PT ;  /* 0x000000ff1d00720c */ /* 0x000fe40003f05270 */
[----:B------:R-:W-:Y:S01]  /*1ff0*/  PRMT R27, RZ, 0x7610, R27 ;  /* 0x00007610ff1b7816 */ /* 0x000fe2000000001b */
[----:B------:R-:W5:Y:S01]  /*2000*/  @!P1 LDG.E.U16 R30, desc[UR28][R2.64+0x280] ;  /* 0x0002801c021e9981 */ /* 0x000f62000c1e1500 */
[----:B------:R-:W-:-:S06]  /*2010*/  PRMT R29, RZ, 0x7610, R29 ;  /* 0x00007610ff1d7816 */ /* 0x000fcc000000001d */
[----:B------:R-:W5:Y:S04]  /*2020*/  @!P2 LDG.E.U16 R29, desc[UR28][R2.64+0x2c0] ;  /* 0x0002c01c021da981 */ /* 0x000f68000c1e1500 */
[----:B------:R-:W5:Y:S01]  /*2030*/  @!P0 LDG.E.U16 R27, desc[UR28][R2.64+0x240] ;  /* 0x0002401c021b8981 */ /* 0x000f62000c1e1500 */
[----:B-1----:R-:W-:-:S04]  /*2040*/  IMAD.U32 R8, R8, 0x10000, RZ ;  /* 0x0001000008087824 */ /* 0x002fc800078e00ff */
[----:B------:R-:W-:-:S05]  /*2050*/  FADD.FTZ R79, R8, UR5 ;  /* 0x00000005084f7e21 */ /* 0x000fca0008010000 */
[----:B------:R-:W-:Y:S01]  /*2060*/  FSETP.GTU.FTZ.AND P5, PT, R79, 20, PT ;  /* 0x41a000004f00780b */ /* 0x000fe20003fbc000 */
[----:B--2---:R-:W-:Y:S01]  /*2070*/  IMAD.U32 R10, R10, 0x10000, RZ ;  /* 0x000100000a0a7824 */ /* 0x004fe200078e00ff */
[----:B------:R-:W-:Y:S01]  /*2080*/  SHF.L.U32 R9, R9, 0x10, RZ ;  /* 0x0000001009097819 */ /* 0x000fe200000006ff */
[----:B---3--:R-:W-:Y:S01]  /*2090*/  IMAD.U32 R12, R12, 0x10000, RZ ;  /* 0x000100000c0c7824 */ /* 0x008fe200078e00ff */
[----:B------:R-:W-:Y:S02]  /*20a0*/  SHF.L.U32 R11, R11, 0x10, RZ ;  /* 0x000000100b0b7819 */ /* 0x000fe400000006ff */
        /* <DEDUP_REMOVED lines=8> */
[----:B------:R-:W-:-:S02]  /*2130*/  ISETP.GE.AND P0, PT, R126, UR18, PT ;  /* 0x000000127e007c0c */ /* 0x000fc4000bf06270 */
        /* <DEDUP_REMOVED lines=25> */
[----:B------:R-:W-:Y:S02]  /*22d0*/  IMAD.MOV.U32 R9, RZ, RZ, 0x3e800000 ;  /* 0x3e800000ff097424 */ /* 0x000fe400078e00ff */
[----:B------:R-:W-:Y:S01]  /*22e0*/  IMAD.MOV.U32 R10, RZ, RZ, 0x3d39bf78 ;  /* 0x3d39bf78ff0a7424 */ /* 0x000fe200078e00ff */
        /* <DEDUP_REMOVED lines=28> */
.L_x_5024:
[----:B------:R-:W-:Y:S05]  /*24b0*/  BSYNC B0 ;  /* 0x0000000000007941 */ /* 0x000fea0003800000 */
.L_x_5023:
[----:B------:R-:W-:Y:S01]  /*24c0*/  IMAD.U32 R15, R15, 0x10000, RZ ;  /* 0x000100000f0f7824 */ /* 0x000fe200078e00ff */
[----:B------:R-:W-:Y:S01]  /*24d0*/  BSSY B0, `(.L_x_5025) ;  /* 0x0000023000007945 */ /* 0x000fe20003800000 */
[----:B------:R-:W-:Y:S02]  /*24e0*/  FSETP.GTU.FTZ.AND P5, PT, R73, 20, PT ;  /* 0x41a000004900780b */ /* 0x000fe40003fbc000 */
[----:B------:R-:W-:Y:S01]  /*24f0*/  FADD.FTZ R72, R15, UR5 ;  /* 0x000000050f487e21 */ /* 0x000fe20008010000 */
[----:B------:R-:W-:Y:S10]  /*2500*/  @P4 BRA `(.L_x_5026) ;  /* 0x00000000007c4947 */ /* 0x000ff40003800000 */
        /* <DEDUP_REMOVED lines=31> */
.L_x_5026:
[----:B------:R-:W-:Y:S05]  /*2700*/  BSYNC B0 ;  /* 0x0000000000007941 */ /* 0x000fea0003800000 */
.L_x_5025:
        /* <DEDUP_REMOVED lines=36> */
.L_x_5028:
[----:B------:R-:W-:Y:S05]  /*2950*/  BSYNC B0 ;  /* 0x0000000000007941 */ /* 0x000fea0003800000 */
.L_x_5027:
        /* <DEDUP_REMOVED lines=36> */
.L_x_5030:
[----:B------:R-:W-:Y:S05]  /*2ba0*/  BSYNC B0 ;  /* 0x0000000000007941 */ /* 0x000fea0003800000 */
.L_x_5029:
        /* <DEDUP_REMOVED lines=36> */
.L_x_5032:
[----:B------:R-:W-:Y:S05]  /*2df0*/  BSYNC B0 ;  /* 0x0000000000007941 */ /* 0x000fea0003800000 */
.L_x_5031:
        /* <DEDUP_REMOVED lines=36> */
.L_x_5034:
[----:B------:R-:W-:Y:S05]  /*3040*/  BSYNC B0 ;  /* 0x0000000000007941 */ /* 0x000fea0003800000 */
.L_x_5033:
        /* <DEDUP_REMOVED lines=36> */
.L_x_5036:
[----:B------:R-:W-:Y:S05]  /*3290*/  BSYNC B0 ;  /* 0x0000000000007941 */ /* 0x000fea0003800000 */
.L_x_5035:
        /* <DEDUP_REMOVED lines=36> */
.L_x_5038:
[----:B------:R-:W-:Y:S05]  /*34e0*/  BSYNC B0 ;  /* 0x0000000000007941 */ /* 0x000fea0003800000 */
.L_x_5037:
        /* <DEDUP_REMOVED lines=36> */
.L_x_5040:
[----:B------:R-:W-:Y:S05]  /*3730*/  BSYNC B0 ;  /* 0x0000000000007941 */ /* 0x000fea0003800000 */
.L_x_5039:
        /* <DEDUP_REMOVED lines=36> */
.L_x_5042:
[----:B------:R-:W-:Y:S05]  /*3980*/  BSYNC B0 ;  /* 0x0000000000007941 */ /* 0x000fea0003800000 */
.L_x_5041:
[----:B------:R-:W-:Y:S01]  /*3990*/  BSSY B0, `(.L_x_5043) ;  /* 0x0000022000007945 */ /* 0x000fe20003800000 */
[----:B------:R-:W-:-:S03]  /*39a0*/  FSETP.GTU.FTZ.AND P2, PT, R56, 20, PT ;  /* 0x41a000003800780b */ /* 0x000fc60003f5c000 */
[----:B------:R-:W-:Y:S10]  /*39b0*/  @P1 BRA `(.L_x_5044) ;  /* 0x00000000007c1947 */ /* 0x000ff40003800000 */
        /* <DEDUP_REMOVED lines=31> */
.L_x_5044:
[----:B------:R-:W-:Y:S05]  /*3bb0*/  BSYNC B0 ;  /* 0x0000000000007941 */ /* 0x000fea0003800000 */
.L_x_5043:
[----:B------:R-:W-:Y:S04]  /*3bc0*/  BSSY B0, `(.L_x_5045) ;  /* 0x0000021000007945 */ /* 0x000fe80003800000 */
[----:B------:R-:W-:Y:S05]  /*3bd0*/  @P6 BRA `(.L_x_5046) ;  /* 0x00000000007c6947 */ /* 0x000fea0003800000 */
[----:B------:R-:W-:Y:S01]  /*3be0*/  FMUL.FTZ R60, R60, 1.4426950216293334961 ;  /* 0x3fb8aa3b3c3c7820 */ /* 0x000fe20000410000 */
[----:B------:R-:W-:Y:S01]  /*3bf0*/  MOV R4, 0x3e800000 ;  /* 0x3e80000000047802 */ /* 0x000fe20000000f00 */
[----:B------:R-:W-:Y:S02]  /*3c00*/  HFMA2.MMA R7, -RZ, RZ, 1.3056640625, -1.8671875 ;  /* 0x3d39bf78ff077435 */ /* 0x000fe400000001ff */
        /* <DEDUP_REMOVED lines=28> */
.L_x_5046:
[----:B------:R-:W-:Y:S05]  /*3dd0*/  BSYNC B0 ;  /* 0x0000000000007941 */ /* 0x000fea0003800000 */
.L_x_5045:
[----:B------:R-:W-:Y:S04]  /*3de0*/  BSSY B0, `(.L_x_5047) ;  /* 0x0000021000007945 */ /* 0x000fe80003800000 */
[----:B------:R-:W-:Y:S05]  /*3df0*/  @P5 BRA `(.L_x_5048) ;  /* 0x00000000007c5947 */ /* 0x000fea0003800000 */
        /* <DEDUP_REMOVED lines=31> */
.L_x_5048:
[----:B------:R-:W-:Y:S05]  /*3ff0*/  BSYNC B0 ;  /* 0x0000000000007941 */ /* 0x000fea0003800000 */
.L_x_5047:
[----:B------:R-:W-:Y:S04]  /*4000*/  BSSY B0, `(.L_x_5049) ;  /* 0x0000021000007945 */ /* 0x000fe80003800000 */
        /* <DEDUP_REMOVED lines=32> */
.L_x_5050:
[----:B------:R-:W-:Y:S05]  /*4210*/  BSYNC B0 ;  /* 0x0000000000007941 */ /* 0x000fea0003800000 */
.L_x_5049:
        /* <DEDUP_REMOVED lines=33> */
.L_x_5052:
[----:B------:R-:W-:Y:S05]  /*4430*/  BSYNC B0 ;  /* 0x0000000000007941 */ /* 0x000fea0003800000 */
.L_x_5051:
        /* <DEDUP_REMOVED lines=33> */
.L_x_5054:
[----:B------:R-:W-:Y:S05]  /*4650*/  BSYNC B0 ;  /* 0x0000000000007941 */ /* 0x000fea0003800000 */
.L_x_5053:
[----:B------:R-:W-:Y:S02]  /*4660*/  USHF.R.S32.HI UR37, URZ, 0x1f, UR36 ;  /* 0x0000001f3f257899 */ /* 0x000fe40008011424 */
[----:B------:R-:W-:Y:S01]  /*4670*/  MOV R2, UR36 ;  /* 0x0000002400027c02 */ /* 0x000fe20008000f00 */
[----:B------:R-:W-:Y:S01]  /*4680*/  ULDC.64 UR16, c[0x0][0x2a0] ;  /* 0x0000a80000107ab9 */ /* 0x000fe20000000a00 */
[----:B------:R-:W-:Y:S01]  /*4690*/  USHF.R.S32.HI UR8, URZ, 0x1f, UR47 ;  /* 0x0000001f3f087899 */ /* 0x000fe2000801142f */
[----:B------:R-:W-:Y:S01]  /*46a0*/  MOV R5, UR16 ;  /* 0x0000001000057c02 */ /* 0x000fe20008000f00 */
[----:B------:R-:W-:Y:S01]  /*46b0*/  ULDC.64 UR34, c[0x0][0x2b0] ;  /* 0x0000ac0000227ab9 */ /* 0x000fe20000000a00 */
[----:B------:R-:W-:Y:S01]  /*46c0*/  IMAD.U32 R3, RZ, RZ, UR37 ;  /* 0x00000025ff037e24 */ /* 0x000fe2000f8e00ff */
[----:B------:R-:W-:Y:S01]  /*46d0*/  UIMAD UR7, UR8, UR16, URZ ;  /* 0x00000010080772a4 */ /* 0x000fe2000f8e023f */
[----:B------:R-:W-:Y:S01]  /*46e0*/  MOV R4, UR36 ;  /* 0x0000002400047c02 */ /* 0x000fe20008000f00 */
[----:B------:R-:W-:-:S02]  /*46f0*/  UIMAD.WIDE.U32 UR30, UR47, UR16, URZ ;  /* 0x000000102f1e72a5 */ /* 0x000fc4000f8e003f */
[----:B------:R-:W-:Y:S01]  /*4700*/  @!P0 IMAD.WIDE.U32 R2, R5, UR47, R2 ;  /* 0x0000002f05028c25 */ /* 0x000fe2000f8e0002 */
[----:B------:R-:W-:Y:S02]  /*4710*/  UIMAD UR16, UR8, UR34, URZ ;  /* 0x00000022081072a4 */ /* 0x000fe4000f8e023f */
[----:B------:R-:W-:Y:S01]  /*4720*/  MOV R7, UR34 ;  /* 0x0000002200077c02 */ /* 0x000fe20008000f00 */
[----:B------:R-:W-:Y:S01]  /*4730*/  UIMAD UR9, UR47, UR17, UR7 ;  /* 0x000000112f0972a4 */ /* 0x000fe2000f8e0207 */
[----:B------:R-:W-:Y:S01]  /*4740*/  IMAD.U32 R5, RZ, RZ, UR37 ;  /* 0x00000025ff057e24 */ /* 0x000fe2000f8e00ff */
[----:B------:R-:W-:Y:S01]  /*4750*/  UIMAD UR27, UR47, UR35, UR16 ;  /* 0x000000232f1b72a4 */ /* 0x000fe2000f8e0210 */
[----:B------:R-:W1:Y:S01]  /*4760*/  LDS.U16 R43, [R101] ;  /* 0x00000000652b7984 */ /* 0x000e620000000400 */
[----:B------:R-:W-:Y:S01]  /*4770*/  USHF.R.S32.HI UR7, URZ, 0x1f, UR20 ;  /* 0x0000001f3f077899 */ /* 0x000fe20008011414 */
[----:B------:R-:W-:Y:S01]  /*4780*/  @!P0 IMAD.WIDE.U32 R4, R7, UR47, R4 ;  /* 0x0000002f07048c25 */ /* 0x000fe2000f8e0004 */
[----:B------:R-:W-:Y:S01]  /*4790*/  ULDC.64 UR32, c[0x0][0x2a8] ;  /* 0x0000aa0000207ab9 */ /* 0x000fe20000000a00 */
[----:B------:R-:W-:Y:S01]  /*47a0*/  UIMAD.WIDE.U32 UR34, UR47, UR34, URZ ;  /* 0x000000222f2272a5 */ /* 0x000fe2000f8e003f */
[----:B------:R-:W-:Y:S01]  /*47b0*/  @!P0 IADD3 R3, R3, UR9, RZ ;  /* 0x0000000903038c10 */ /* 0x000fe2000fffe0ff */
[----:B------:R-:W-:Y:S01]  /*47c0*/  ULDC.64 UR16, c[0x0][0x2b8] ;  /* 0x0000ae0000107ab9 */ /* 0x000fe20000000a00 */
[----:B------:R-:W-:Y:S01]  /*47d0*/  UIADD3 UR31, UR31, UR9, URZ ;  /* 0x000000091f1f7290 */ /* 0x000fe2000fffe03f */
[----:B------:R-:W-:Y:S01]  /*47e0*/  IMAD.U32 R7, RZ, RZ, UR32 ;  /* 0x00000020ff077e24 */ /* 0x000fe2000f8e00ff */
[----:B------:R-:W-:Y:S01]  /*47f0*/  @!P0 IADD3 R5, R5, UR27, RZ ;  /* 0x0000001b05058c10 */ /* 0x000fe2000fffe0ff */
[----:B------:R-:W-:-:S02]  /*4800*/  UIMAD UR9, UR7, UR16, URZ ;  /* 0x00000010070972a4 */ /* 0x000fc4000f8e023f */
[----:B------:R-:W-:Y:S01]  /*4810*/  MOV R9, UR16 ;  /* 0x0000001000097c02 */ /* 0x000fe20008000f00 */
[----:B------:R-:W-:Y:S01]  /*4820*/  UIADD3 UR46, UR6, -UR46, URZ ;  /* 0x8000002e062e7290 */ /* 0x000fe2000fffe03f */
[----:B------:R-:W-:Y:S01]  /*4830*/  @!P0 IMAD.WIDE.U32 R2, R7, UR20, R2 ;  /* 0x0000001407028c25 */ /* 0x000fe2000f8e0002 */
[----:B------:R-:W-:Y:S01]  /*4840*/  UIADD3 UR35, UR35, UR27, URZ ;  /* 0x0000001b23237290 */ /* 0x000fe2000fffe03f */
[----:B------:R-:W2:Y:S01]  /*4850*/  LDS.U16 R53, [R100+0x2] ;  /* 0x0000020064357984 */ /* 0x000ea20000000400 */
[----:B------:R-:W-:Y:S01]  /*4860*/  UIMAD UR19, UR7, UR32, URZ ;  /* 0x00000020071372a4 */ /* 0x000fe2000f8e023f */
[----:B------:R-:W-:Y:S01]  /*4870*/  @!P0 IMAD.WIDE.U32 R4, R9, UR20, R4 ;  /* 0x0000001409048c25 */ /* 0x000fe2000f8e0004 */
[----:B------:R-:W-:Y:S01]  /*4880*/  UIMAD.WIDE.U32 UR30, UR20, UR32, UR30 ;  /* 0x00000020141e72a5 */ /* 0x000fe2000f8e001e */
[C---:B------:R-:W-:Y:S01]  /*4890*/  @!P0 IADD3 R9, P1, R126.reuse, R2, RZ ;  /* 0x000000027e098210 */ /* 0x040fe20007f3e0ff */
[----:B------:R-:W-:Y:S01]  /*48a0*/  UIMAD UR9, UR20, UR17, UR9 ;  /* 0x00000011140972a4 */ /* 0x000fe2000f8e0209 */
[----:B------:R-:W3:Y:S01]  /*48b0*/  LDS.U16 R52, [R99+0x4] ;  /* 0x0000040063347984 */ /* 0x000ee20000000400 */
[----:B------:R-:W-:Y:S01]  /*48c0*/  UIMAD UR46, UR46, -0x400, URZ ;  /* 0xfffffc002e2e78a4 */ /* 0x000fe2000f8e023f */
[----:B------:R-:W-:Y:S01]  /*48d0*/  @!P0 IADD3 R8, P2, R126, R4, RZ ;  /* 0x000000047e088210 */ /* 0x000fe20007f5e0ff */
[----:B------:R-:W-:Y:S01]  /*48e0*/  UIMAD.WIDE.U32 UR16, UR20, UR16, UR34 ;  /* 0x00000010141072a5 */ /* 0x000fe2000f8e0022 */
[----:B------:R-:W4:Y:S01]  /*48f0*/  LDS.U16 R51, [R98+0x6] ;  /* 0x0000060062337984 */ /* 0x000f220000000400 */
[----:B------:R-:W-:Y:S01]  /*4900*/  UIMAD UR19, UR20, UR33, UR19 ;  /* 0x00000021141372a4 */ /* 0x000fe2000f8e0213 */
[----:B------:R-:W-:Y:S01]  /*4910*/  PRMT R18, RZ, 0x7610, R18 ;  /* 0x00007610ff127816 */ /* 0x000fe20000000012 */
[----:B------:R-:W-:Y:S01]  /*4920*/  UIADD3 UR39, UP0, UR46, UR30, URZ ;  /* 0x0000001e2e277290 */ /* 0x000fe2000ff1e03f */
[----:B------:R-:W-:Y:S01]  /*4930*/  LDS.U16 R35, [R97+0x8] ;  /* 0x0000080061237984 */ /* 0x000fe20000000400 */
[----:B------:R-:W-:-:S02]  /*4940*/  USHF.R.S32.HI UR27, URZ, 0x1f, UR46 ;  /* 0x0000001f3f1b7899 */ /* 0x000fc4000801142e */
[----:B------:R-:W-:Y:S01]  /*4950*/  UIADD3 UR38, UP1, UR46, UR16, URZ ;  /* 0x000000102e267290 */ /* 0x000fe2000ff3e03f */
[C---:B------:R-:W-:Y:S01]  /*4960*/  @!P0 IADD3.X R10, R127.reuse, UR19, R3, P1, !PT ;  /* 0x000000137f0a8c10 */ /* 0x040fe20008ffe403 */
[----:B------:R-:W-:Y:S01]  /*4970*/  ULDC.64 UR34, c[0x0][0x308] ;  /* 0x0000c20000227ab9 */ /* 0x000fe20000000a00 */
[----:B------:R-:W-:Y:S01]  /*4980*/  ULDC.64 UR32, c[0x0][0x318] ;  /* 0x0000c60000207ab9 */ /* 0x000fe20000000a00 */
[----:B------:R-:W-:Y:S01]  /*4990*/  @!P0 IADD3.X R3, R127, UR9, R5, P2, !PT ;  /* 0x000000097f038c10 */ /* 0x000fe200097fe405 */
[----:B------:R-:W-:Y:S01]  /*49a0*/  UIADD3.X UR30, UR27, UR19, UR31, UP0, !UPT ;  /* 0x000000131b1e7290 */ /* 0x000fe200087fe41f */
[C---:B------:R-:W-:Y:S01]  /*49b0*/  LEA R4, P2, R126.reuse, UR34, 0x1 ;  /* 0x000000227e047c11 */ /* 0x040fe2000f8408ff */
[----:B------:R-:W-:Y:S01]  /*49c0*/  UIADD3.X UR16, UR27, UR9, UR17, UP1, !UPT ;  /* 0x000000091b107290 */ /* 0x000fe20008ffe411 */
[----:B------:R-:W-:Y:S01]  /*49d0*/  IMAD.U32 R7, RZ, RZ, UR39 ;  /* 0x00000027ff077e24 */ /* 0x000fe2000f8e00ff */
[----:B------:R-:W-:Y:S01]  /*49e0*/  LEA R6, P1, R126, UR32, 0x1 ;  /* 0x000000207e067c11 */ /* 0x000fe2000f8208ff */
[----:B0-----:R-:W-:Y:S01]  /*49f0*/  LDS.U16 R34, [R96+0xa] ;  /* 0x00000a0060227984 */ /* 0x001fe20000000400 */
[----:B------:R-:W-:-:S02]  /*4a00*/  MOV R11, UR38 ;  /* 0x00000026000b7c02 */ /* 0x000fc40008000f00 */
[C-C-:B------:R-:W-:Y:S01]  /*4a10*/  LEA.HI.X R0, R126.reuse, UR35, R127.reuse, 0x1, P2 ;  /* 0x000000237e007c11 */ /* 0x140fe200090f0c7f */
[----:B------:R-:W-:Y:S01]  /*4a20*/  IMAD.U32 R13, RZ, RZ, UR16 ;  /* 0x00000010ff0d7e24 */ /* 0x000fe2000f8e00ff */
[----:B------:R-:W-:Y:S01]  /*4a30*/  LEA.HI.X R5, R126, UR33, R127, 0x1, P1 ;  /* 0x000000217e057c11 */ /* 0x000fe200088f0c7f */
[----:B------:R-:W-:Y:S01]  /*4a40*/  LDS.U16 R33, [R95+0xc] ;  /* 0x00000c005f217984 */ /* 0x000fe20000000400 */
[----:B------:R-:W-:Y:S02]  /*4a50*/  LEA R6, P2, R7, R6, 0x1 ;  /* 0x0000000607067211 */ /* 0x000fe400078408ff */
[----:B------:R-:W-:Y:S01]  /*4a60*/  MOV R12, UR30 ;  /* 0x0000001e000c7c02 */ /* 0x000fe20008000f00 */
[----:B------:R-:W-:Y:S01]  /*4a70*/  LDS.U16 R29, [R94+0xe] ;  /* 0x00000e005e1d7984 */ /* 0x000fe20000000400 */
[----:B------:R-:W-:Y:S02]  /*4a80*/  LEA R4, P4, R11, R4, 0x1 ;  /* 0x000000040b047211 */ /* 0x000fe400078808ff */
[----:B------:R-:W-:Y:S01]  /*4a90*/  @!P0 LEA R16, P1, R9, UR32, 0x1 ;  /* 0x0000002009108c11 */ /* 0x000fe2000f8208ff */
[----:B------:R-:W-:Y:S01]  /*4aa0*/  LDS.U16 R26, [R93+0x10] ;  /* 0x000010005d1a7984 */ /* 0x000fe20000000400 */
[----:B------:R-:W-:-:S02]  /*4ab0*/  @!P0 LEA R2, P3, R8, UR34, 0x1 ;  /* 0x0000002208028c11 */ /* 0x000fc4000f8608ff */
[----:B------:R-:W-:Y:S01]  /*4ac0*/  LEA.HI.X R7, R7, R5, R12, 0x1, P2 ;  /* 0x0000000507077211 */ /* 0x000fe200010f0c0c */
[----:B------:R-:W-:Y:S01]  /*4ad0*/  LDS.U16 R23, [R92+0x12] ;  /* 0x000012005c177984 */ /* 0x000fe20000000400 */
[----:B------:R-:W-:Y:S02]  /*4ae0*/  LEA.HI.X R5, R11, R0, R13, 0x1, P4 ;  /* 0x000000000b057211 */ /* 0x000fe400020f0c0d */
[----:B------:R-:W-:Y:S01]  /*4af0*/  @!P0 LEA.HI.X R17, R9, UR33, R10, 0x1, P1 ;  /* 0x0000002109118c11 */ /* 0x000fe200088f0c0a */
[----:B------:R-:W-:Y:S01]  /*4b00*/  LDS.U16 R14, [R91+0x14] ;  /* 0x000014005b0e7984 */ /* 0x000fe20000000400 */
[----:B------:R-:W-:Y:S02]  /*4b10*/  @!P0 LEA.HI.X R3, R8, UR35, R3, 0x1, P3 ;  /* 0x0000002308038c11 */ /* 0x000fe400098f0c03 */
[----:B------:R-:W-:Y:S01]  /*4b20*/  PRMT R20, RZ, 0x7610, R20 ;  /* 0x00007610ff147816 */ /* 0x000fe20000000014 */
[----:B------:R-:W-:Y:S04]  /*4b30*/  LDS.U16 R12, [R90+0x16] ;  /* 0x000016005a0c7984 */ /* 0x000fe80000000400 */
[----:B------:R-:W-:Y:S01]  /*4b40*/  LDS.U16 R0, [R86+0x1e] ;  /* 0x00001e0056007984 */ /* 0x000fe20000000400 */
[----:B------:R-:W-:-:S02]  /*4b50*/  PRMT R19, RZ, 0x7610, R19 ;  /* 0x00007610ff137816 */ /* 0x000fc40000000013 */
[----:B------:R-:W-:Y:S01]  /*4b60*/  PRMT R28, RZ, 0x7610, R28 ;  /* 0x00007610ff1c7816 */ /* 0x000fe2000000001c */
[----:B------:R-:W-:Y:S01]  /*4b70*/  LDS.U16 R10, [R89+0x18] ;  /* 0x00001800590a7984 */ /* 0x000fe20000000400 */
[----:B------:R-:W-:Y:S02]  /*4b80*/  ISETP.GE.AND P2, PT, R137, UR18, PT ;  /* 0x0000001289007c0c */ /* 0x000fe4000bf46270 */
[----:B------:R-:W-:Y:S01]  /*4b90*/  ISETP.GE.AND P5, PT, R135, UR18, PT ;  /* 0x0000001287007c0c */ /* 0x000fe2000bfa6270 */
[----:B------:R-:W-:Y:S01]  /*4ba0*/  LDS.U16 R9, [R88+0x1a] ;  /* 0x00001a0058097984 */ /* 0x000fe20000000400 */
[----:B------:R-:W-:Y:S02]  /*4bb0*/  ISETP.GE.AND P4, PT, R138, UR18, PT ;  /* 0x000000128a007c0c */ /* 0x000fe4000bf86270 */
[----:B------:R-:W-:Y:S01]  /*4bc0*/  ISETP.GE.AND P6, PT, R136, UR18, PT ;  /* 0x0000001288007c0c */ /* 0x000fe2000bfc6270 */
[----:B------:R-:W-:Y:S01]  /*4bd0*/  LDS.U16 R8, [R87+0x1c] ;  /* 0x00001c0057087984 */ /* 0x000fe20000000400 */
[----:B------:R-:W-:-:S02]  /*4be0*/  PRMT R21, RZ, 0x7610, R21 ;  /* 0x00007610ff157816 */ /* 0x000fc40000000015 */
[----:B------:R-:W-:Y:S01]  /*4bf0*/  PRMT R22, RZ, 0x7610, R22 ;  /* 0x00007610ff167816 */ /* 0x000fe20000000016 */
[----:B------:R-:W-:Y:S01]  /*4c00*/  BAR.SYNC.DEFER_BLOCKING 0x0 ;  /* 0x0000000000007b1d */ /* 0x000fe20000010000 */
[----:B------:R-:W-:Y:S02]  /*4c10*/  ISETP.GE.AND P1, PT, R139, UR18, PT ;  /* 0x000000128b007c0c */ /* 0x000fe4000bf26270 */
        /* <DEDUP_REMOVED lines=13> */
[----:B------:R-:W-:Y:S01]  /*4cf0*/  PRMT R39, RZ, 0x7610, R39 ;  /* 0x00007610ff277816 */ /* 0x000fe20000000027 */
[----:B------:R-:W5:Y:S01]  /*4d00*/  @!P2 LDG.E.U16 R22, desc[UR28][R6.64+-0x700] ;  /* 0xfff9001c0616a981 */ /* 0x000f62000c1e1500 */
[----:B------:R-:W-:Y:S02]  /*4d10*/  ISETP.GE.AND P3, PT, R140, UR18, PT ;  /* 0x000000128c007c0c */ /* 0x000fe4000bf66270 */
[----:B------:R-:W-:Y:S01]  /*4d20*/  PRMT R42, RZ, 0x7610, R42 ;  /* 0x00007610ff2a7816 */ /* 0x000fe2000000002a */
[----:B------:R-:W5:Y:S01]  /*4d30*/  @!P4 LDG.E.U16 R13, desc[UR28][R6.64+-0x740] ;  /* 0xfff8c01c060dc981 */ /* 0x000f62000c1e1500 */
[----:B------:R-:W-:-:S02]  /*4d40*/  PRMT R41, RZ, 0x7610, R41 ;  /* 0x00007610ff297816 */ /* 0x000fc40000000029 */
[----:B------:R-:W-:Y:S01]  /*4d50*/  PRMT R44, RZ, 0x7610, R44 ;  /* 0x00007610ff2c7816 */ /* 0x000fe2000000002c */
[----:B------:R0:W5:Y:S01]  /*4d60*/  @!P0 LDG.E.U16 R18, desc[UR28][R16.64] ;  /* 0x0000001c10128981 */ /* 0x000162000c1e1500 */
[----:B------:R-:W-:Y:S02]  /*4d70*/  PRMT R45, RZ, 0x7610, R45 ;  /* 0x00007610ff2d7816 */ /* 0x000fe4000000002d */
[----:B------:R-:W-:Y:S01]  /*4d80*/  PRMT R46, RZ, 0x7610, R46 ;  /* 0x00007610ff2e7816 */ /* 0x000fe2000000002e */
[----:B------:R-:W5:Y:S01]  /*4d90*/  @!P1 LDG.E.U16 R19, desc[UR28][R6.64+-0x640] ;  /* 0xfff9c01c06139981 */ /* 0x000f62000c1e1500 */
[----:B------:R-:W-:Y:S02]  /*4da0*/  ISETP.GE.AND P1, PT, R125, UR18, PT ;  /* 0x000000127d007c0c */ /* 0x000fe4000bf26270 */
[----:B------:R-:W-:Y:S01]  /*4db0*/  PRMT R47, RZ, 0x7610, R47 ;  /* 0x00007610ff2f7816 */ /* 0x000fe2000000002f */
[----:B------:R-:W5:Y:S01]  /*4dc0*/  @!P3 LDG.E.U16 R11, desc[UR28][R6.64+-0x7c0] ;  /* 0xfff8401c060bb981 */ /* 0x000f62000c1e1500 */
[----:B------:R-:W-:-:S02]  /*4dd0*/  ISETP.GE.AND P2, PT, R122, UR18, PT ;  /* 0x000000127a007c0c */ /* 0x000fc4000bf46270 */
[----:B------:R-:W-:Y:S01]  /*4de0*/  PRMT R48, RZ, 0x7610, R48 ;  /* 0x00007610ff307816 */ /* 0x000fe20000000030 */
[----:B------:R-:W5:Y:S01]  /*4df0*/  @!P5 LDG.E.U16 R24, desc[UR28][R6.64+-0x680] ;  /* 0xfff9801c0618d981 */ /* 0x000f62000c1e1500 */
[----:B------:R-:W-:Y:S02]  /*4e00*/  ISETP.GE.AND P4, PT, R120, UR18, PT ;  /* 0x0000001278007c0c */ /* 0x000fe4000bf86270 */
[----:B------:R-:W-:Y:S01]  /*4e10*/  PRMT R49, RZ, 0x7610, R49 ;  /* 0x00007610ff317816 */ /* 0x000fe20000000031 */
[----:B------:R-:W5:Y:S01]  /*4e20*/  @!P6 LDG.E.U16 R15, desc[UR28][R6.64+-0x6c0] ;  /* 0xfff9401c060fe981 */ /* 0x000f62000c1e1500 */
[----:B0-----:R-:W-:Y:S02]  /*4e30*/  PRMT R16, RZ, 0x7610, R16 ;  /* 0x00007610ff107816 */ /* 0x001fe40000000010 */
[----:B-1----:R-:W-:Y:S01]  /*4e40*/  SHF.L.U32 R43, R43, 0x10, RZ ;  /* 0x000000102b2b7819 */ /* 0x002fe200000006ff */
[----:B------:R-:W5:Y:S01]  /*4e50*/  @!P1 LDG.E.U16 R28, desc[UR28][R6.64+-0x600] ;  /* 0xfffa001c061c9981 */ /* 0x000f62000c1e1500 */
[----:B------:R-:W-:-:S02]  /*4e60*/  ISETP.GE.AND P1, PT, R124, UR18, PT ;  /* 0x000000127c007c0c */ /* 0x000fc4000bf26270 */
[----:B--2---:R-:W-:Y:S02]  /*4e70*/  SHF.L.U32 R53, R53, 0x10, RZ ;  /* 0x0000001035357819 */ /* 0x004fe400000006ff */
[----:B---3--:R-:W-:Y:S01]  /*4e80*/  SHF.L.U32 R52, R52, 0x10, RZ ;  /* 0x0000001034347819 */ /* 0x008fe200000006ff */
[----:B------:R-:W2:Y:S01]  /*4e90*/  @!P4 LDG.E.U16 R25, desc[UR28][R6.64+-0x4c0] ;  /* 0xfffb401c0619c981 */ /* 0x000ea2000c1e1500 */
[----:B------:R-:W-:Y:S01]  /*4ea0*/  ISETP.GE.AND P3, PT, R121, UR18, PT ;  /* 0x0000001279007c0c */ /* 0x000fe2000bf66270 */
[----:B----4-:R-:W-:Y:S01]  /*4eb0*/  IMAD.U32 R51, R51, 0x10000, RZ ;  /* 0x0001000033337824 */ /* 0x010fe200078e00ff */
[----:B------:R-:W-:Y:S01]  /*4ec0*/  ISETP.GE.AND P5, PT, R119, UR18, PT ;  /* 0x0000001277007c0c */ /* 0x000fe2000bfa6270 */
[----:B------:R-:W0:Y:S01]  /*4ed0*/  S2UR UR16, SR_CgaCtaId ;  /* 0x00000000001079c3 */ /* 0x000e220000008800 */
[----:B------:R-:W-:Y:S01]  /*4ee0*/  PRMT R17, RZ, 0x7610, R17 ;  /* 0x00007610ff117816 */ /* 0x000fe20000000011 */
[----:B------:R-:W-:Y:S01]  /*4ef0*/  UMOV UR9, 0x400 ;  /* 0x0000040000097882 */ /* 0x000fe20000000000 */
[----:B------:R-:W-:Y:S01]  /*4f00*/  ULDC.64 UR32, c[0x0][0x398] ;  /* 0x0000e60000207ab9 */ /* 0x000fe20000000a00 */
[----:B------:R-:W3:Y:S01]  /*4f10*/  @!P1 LDG.E.U16 R21, desc[UR28][R6.64+-0x5c0] ;  /* 0xfffa401c06159981 */ /* 0x000ee2000c1e1500 */
[----:B------:R-:W-:-:S02]  /*4f20*/  ISETP.GE.AND P1, PT, R123, UR18, PT ;  /* 0x000000127b007c0c */ /* 0x000fc4000bf26270 */
[----:B------:R-:W-:Y:S01]  /*4f30*/  ISETP.GE.AND P6, PT, R118, UR18, PT ;  /* 0x0000001276007c0c */ /* 0x000fe2000bfc6270 */
[----:B------:R-:W4:Y:S04]  /*4f40*/  @!P2 LDG.E.U16 R17, desc[UR28][R6.64+-0x540] ;  /* 0xfffac01c0611a981 */ /* 0x000f28000c1e1500 */
[----:B------:R-:W2:Y:S04]  /*4f50*/  @!P3 LDG.E.U16 R30, desc[UR28][R6.64+-0x500] ;  /* 0xfffb001c061eb981 */ /* 0x000ea8000c1e1500 */
[----:B------:R-:W2:Y:S04]  /*4f60*/  @!P5 LDG.E.U16 R32, desc[UR28][R6.64+-0x480] ;  /* 0xfffb801c0620d981 */ /* 0x000ea8000c1e1500 */
[----:B------:R-:W4:Y:S04]  /*4f70*/  @!P1 LDG.E.U16 R16, desc[UR28][R6.64+-0x580] ;  /* 0xfffa801c06109981 */ /* 0x000f28000c1e1500 */
[----:B------:R1:W2:Y:S01]  /*4f80*/  @!P6 LDG.E.U16 R27, desc[UR28][R6.64+-0x440] ;  /* 0xfffbc01c061be981 */ /* 0x0002a2000c1e1500 */
[----:B------:R-:W-:-:S02]  /*4f90*/  P2R R40, PR, RZ, 0x2 ;  /* 0x00000002ff287803 */ /* 0x000fc40000000000 */
[----:B-1----:R-:W-:Y:S02]  /*4fa0*/  PRMT R6, RZ, 0x7610, R6 ;  /* 0x00007610ff067816 */ /* 0x002fe40000000006 */
[----:B------:R-:W-:Y:S02]  /*4fb0*/  ISETP.GE.AND P1, PT, R140, UR18, PT ;  /* 0x000000128c007c0c */ /* 0x000fe4000bf26270 */
[----:B------:R-:W-:Y:S01]  /*4fc0*/  PRMT R7, RZ, 0x7610, R7 ;  /* 0x00007610ff077816 */ /* 0x000fe20000000007 */
[----:B-----5:R-:W-:Y:S04]  /*4fd0*/  STS.U16 [R117], R18 ;  /* 0x0000001275007388 */ /* 0x020fe80000000400 */
        /* <DEDUP_REMOVED lines=11> */
[----:B--2---:R-:W-:Y:S04]  /*5090*/  STS.U16 [R105+0x300], R30 ;  /* 0x0003001e69007388 */ /* 0x004fe80000000400 */
        /* <DEDUP_REMOVED lines=10> */
[----:B------:R-:W2:Y:S04]  /*5140*/  LDS.U16 R19, [R95+0xc] ;  /* 0x00000c005f137984 */ /* 0x000ea80000000400 */
[----:B------:R-:W-:Y:S04]  /*5150*/  LDS.U16 R20, [R94+0xe] ;  /* 0x00000e005e147984 */ /* 0x000fe80000000400 */
[----:B------:R-:W-:Y:S04]  /*5160*/  LDS.U16 R21, [R93+0x10] ;  /* 0x000010005d157984 */ /* 0x000fe80000000400 */
[----:B------:R-:W-:Y:S04]  /*5170*/  LDS.U16 R22, [R92+0x12] ;  /* 0x000012005c167984 */ /* 0x000fe80000000400 */
[----:B------:R-:W3:Y:S04]  /*5180*/  LDS.U16 R24, [R91+0x14] ;  /* 0x000014005b187984 */ /* 0x000ee80000000400 */
[----:B------:R-:W-:Y:S04]  /*5190*/  LDS.U16 R25, [R90+0x16] ;  /* 0x000016005a197984 */ /* 0x000fe80000000400 */
[----:B------:R-:W-:Y:S04]  /*51a0*/  LDS.U16 R27, [R89+0x18] ;  /* 0x00001800591b7984 */ /* 0x000fe80000000400 */
[----:B------:R-:W-:Y:S04]  /*51b0*/  LDS.U16 R28, [R88+0x1a] ;  /* 0x00001a00581c7984 */ /* 0x000fe80000000400 */
[----:B------:R-:W4:Y:S04]  /*51c0*/  LDS.U16 R30, [R87+0x1c] ;  /* 0x00001c00571e7984 */ /* 0x000f280000000400 */
[----:B------:R-:W-:Y:S01]  /*51d0*/  LDS.U16 R31, [R86+0x1e] ;  /* 0x00001e00561f7984 */ /* 0x000fe20000000400 */
[----:B------:R-:W-:Y:S01]  /*51e0*/  BAR.SYNC.DEFER_BLOCKING 0x0 ;  /* 0x0000000000007b1d */ /* 0x000fe20000010000 */
[----:B-1----:R-:W-:-:S05]  /*51f0*/  PRMT R32, RZ, 0x7610, R32 ;  /* 0x00007610ff207816 */ /* 0x002fca0000000020 */
[----:B------:R1:W5:Y:S01]  /*5200*/  @!P0 LDG.E.U16 R6, desc[UR28][R2.64] ;  /* 0x0000001c02068981 */ /* 0x000362000c1e1500 */
        /* <DEDUP_REMOVED lines=17> */
[----:B------:R-:W-:Y:S02]  /*5320*/  ISETP.GE.AND P0, PT, R125, UR18, PT ;  /* 0x000000127d007c0c */ /* 0x000fe4000bf06270 */
[----:B-1----:R-:W-:-:S06]  /*5330*/  PRMT R3, RZ, 0x7610, R3 ;  /* 0x00007610ff037816 */ /* 0x002fcc0000000003 */
[----:B------:R-:W5:Y:S01]  /*5340*/  @!P1 LDG.E.U16 R3, desc[UR28][R4.64+-0x640] ;  /* 0xfff9c01c04039981 */ /* 0x000f62000c1e1500 */
[----:B------:R-:W-:-:S04]  /*5350*/  ISETP.NE.AND P1, PT, R40, RZ, PT ;  /* 0x000000ff2800720c */ /* 0x000fc80003f25270 */
[----:B------:R-:W5:Y:S01]  /*5360*/  @!P0 LDG.E.U16 R42, desc[UR28][R4.64+-0x600] ;  /* 0xfffa001c042a8981 */ /* 0x000f62000c1e1500 */
[----:B------:R-:W-:-:S08]  /*5370*/  ISETP.GE.AND P0, PT, R124, UR18, PT ;  /* 0x000000127c007c0c */ /* 0x000fd0000bf06270 */
[----:B------:R-:W5:Y:S05]  /*5380*/  @!P1 LDG.E.U16 R44, desc[UR28][R4.64+-0x580] ;  /* 0xfffa801c042c9981 */ /* 0x000f6a000c1e1500 */
[----:B------:R1:W5:Y:S01]  /*5390*/  @!P0 LDG.E.U16 R41, desc[UR28][R4.64+-0x5c0] ;  /* 0xfffa401c04298981 */ /* 0x000362000c1e1500 */
[----:B--2---:R-:W-:Y:S02]  /*53a0*/  SHF.L.U32 R19, R19, 0x10, RZ ;  /* 0x0000001013137819 */ /* 0x004fe400000006ff */
[----:B------:R-:W-:Y:S02]  /*53b0*/  SHF.L.U32 R15, R15, 0x10, RZ ;  /* 0x000000100f0f7819 */ /* 0x000fe400000006ff */
[----:B---3--:R-:W-:Y:S01]  /*53c0*/  SHF.L.U32 R24, R24, 0x10, RZ ;  /* 0x0000001018187819 */ /* 0x008fe200000006ff */
[----:B------:R-:W-:-:S02]  /*53d0*/  FMUL.FTZ R64, R19, -1.4426950216293334961 ;  /* 0xbfb8aa3b13407820 */ /* 0x000fc40000410000 */
[----:B------:R-:W-:Y:S02]  /*53e0*/  FMUL.FTZ R2, R15, -1.4426950216293334961 ;  /* 0xbfb8aa3b0f027820 */ /* 0x000fe40000410000 */
[----:B------:R2:W-:Y:S01]  /*53f0*/  MUFU.EX2 R65, R64 ;  /* 0x0000004000417308 */ /* 0x0005e20000000800 */
[----:B------:R-:W-:Y:S01]  /*5400*/  SHF.L.U32 R11, R11, 0x10, RZ ;  /* 0x000000100b0b7819 */ /* 0x000fe200000006ff */
[----:B----4-:R-:W-:Y:S01]  /*5410*/  IMAD.U32 R30, R30, 0x10000, RZ ;  /* 0x000100001e1e7824 */ /* 0x010fe200078e00ff */
[----:B------:R-:W-:Y:S01]  /*5420*/  SHF.L.U32 R17, R17, 0x10, RZ ;  /* 0x0000001011117819 */ /* 0x000fe200000006ff */
[----:B------:R-:W-:Y:S02]  /*5430*/  IMAD.U32 R13, R13, 0x10000, RZ ;  /* 0x000100000d0d7824 */ /* 0x000fe400078e00ff */
[----:B--2---:R-:W-:Y:S02]  /*5440*/  FMUL.FTZ R64, R24, -1.4426950216293334961 ;  /* 0xbfb8aa3b18407820 */ /* 0x004fe40000410000 */
[----:B------:R2:W3:Y:S01]  /*5450*/  MUFU.EX2 R40, R2 ;  /* 0x0000000200287308 */ /* 0x0004e20000000800 */
[----:B------:R-:W-:Y:S01]  /*5460*/  FMUL.FTZ R50, R11, -1.4426950216293334961 ;  /* 0xbfb8aa3b0b327820 */ /* 0x000fe20000410000 */
[----:B------:R-:W-:Y:S01]  /*5470*/  SHF.L.U32 R16, R16, 0x10, RZ ;  /* 0x0000001010107819 */ /* 0x000fe200000006ff */
[----:B------:R-:W-:-:S05]  /*5480*/  FMUL.FTZ R54, R13, -1.4426950216293334961 ;  /* 0xbfb8aa3b0d367820 */ /* 0x000fca0000410000 */
[----:B------:R4:W-:Y:S01]  /*5490*/  MUFU.EX2 R70, R64 ;  /* 0x0000004000467308 */ /* 0x0009e20000000800 */
[----:B--2---:R-:W-:Y:S01]  /*54a0*/  FMUL.FTZ R2, R17, -1.4426950216293334961 ;  /* 0xbfb8aa3b11027820 */ /* 0x004fe20000410000 */
[----:B-1----:R-:W-:Y:S01]  /*54b0*/  FMUL.FTZ R4, R16, -1.4426950216293334961 ;  /* 0xbfb8aa3b10047820 */ /* 0x002fe20000410000 */
[----:B------:R-:W-:Y:S02]  /*54c0*/  IMAD.U32 R21, R21, 0x10000, RZ ;  /* 0x0001000015157824 */ /* 0x000fe400078e00ff */
[----:B----4-:R-:W-:-:S03]  /*54d0*/  FMUL.FTZ R64, R30, -1.4426950216293334961 ;  /* 0xbfb8aa3b1e407820 */ /* 0x010fc60000410000 */
[----:B------:R-:W-:Y:S01]  /*54e0*/  MUFU.EX2 R50, R50 ;  /* 0x0000003200327308 */ /* 0x000fe20000000800 */
[----:B------:R-:W-:-:S07]  /*54f0*/  IMAD.U32 R18, R18, 0x10000, RZ ;  /* 0x0001000012127824 */ /* 0x000fce00078e00ff */
[----:B------:R-:W-:Y:S01]  /*5500*/  MUFU.EX2 R144, R64 ;  /* 0x0000004000907308 */ /* 0x000fe20000000800 */
[----:B------:R-:W-:Y:S01]  /*5510*/  FMUL.FTZ R55, R18, -1.4426950216293334961 ;  /* 0xbfb8aa3b12377820 */ /* 0x000fe20000410000 */
[----:B---3--:R-:W-:-:S06]  /*5520*/  FADD.FTZ R40, R40, 1 ;  /* 0x3f80000028287421 */ /* 0x008fcc0000010000 */
[----:B------:R-:W-:Y:S08]  /*5530*/  MUFU.EX2 R54, R54 ;  /* 0x0000003600367308 */ /* 0x000ff00000000800 */
[----:B------:R1:W-:Y:S02]  /*5540*/  MUFU.EX2 R5, R2 ;  /* 0x0000000200057308 */ /* 0x0003e40000000800 */
[----:B-1----:R-:W-:-:S06]  /*5550*/  FMUL.FTZ R2, R21, -1.4426950216293334961 ;  /* 0xbfb8aa3b15027820 */ /* 0x002fcc0000410000 */
[----:B------:R-:W1:Y:S08]  /*5560*/  MUFU.EX2 R4, R4 ;  /* 0x0000000400047308 */ /* 0x000e700000000800 */
[----:B------:R2:W3:Y:S08]  /*5570*/  MUFU.EX2 R67, R2 ;  /* 0x0000000200437308 */ /* 0x0004f00000000800 */
[----:B------:R-:W4:Y:S08]  /*5580*/  MUFU.EX2 R55, R55 ;  /* 0x0000003700377308 */ /* 0x000f300000000800 */
[----:B------:R-:W0:Y:S01]  /*5590*/  MUFU.RCP R40, R40 ;  /* 0x0000002800287308 */ /* 0x000e220000001000 */
[----:B------:R-:W-:Y:S01]  /*55a0*/  SHF.L.U32 R20, R20, 0x10, RZ ;  /* 0x0000001014147819 */ /* 0x000fe200000006ff */
[----:B-1----:R-:W-:Y:S01]  /*55b0*/  FADD.FTZ R4, R4, 1 ;  /* 0x3f80000004047421 */ /* 0x002fe20000010000 */
[----:B------:R-:W-:-:S03]  /*55c0*/  SHF.L.U32 R22, R22, 0x10, RZ ;  /* 0x0000001016167819 */ /* 0x000fc600000006ff */
[----:B------:R-:W-:Y:S01]  /*55d0*/  FMUL.FTZ R66, R20, -1.4426950216293334961 ;  /* 0xbfb8aa3b14427820 */ /* 0x000fe20000410000 */
[----:B------:R-:W-:Y:S02]  /*55e0*/  IMAD.U32 R25, R25, 0x10000, RZ ;  /* 0x0001000019197824 */ /* 0x000fe400078e00ff */
[----:B------:R-:W-:Y:S01]  /*55f0*/  FMUL.FTZ R68, R22, -1.4426950216293334961 ;  /* 0xbfb8aa3b16447820 */ /* 0x000fe20000410000 */
[----:B------:R-:W-:Y:S02]  /*5600*/  FADD.FTZ R5, R5, 1 ;  /* 0x3f80000005057421 */ /* 0x000fe40000010000 */
[----:B------:R-:W1:Y:S01]  /*5610*/  MUFU.EX2 R66, R66 ;  /* 0x0000004200427308 */ /* 0x000e620000000800 */
[----:B------:R-:W-:Y:S01]  /*5620*/  FMUL.FTZ R69, R25, -1.4426950216293334961 ;  /* 0xbfb8aa3b19457820 */ /* 0x000fe20000410000 */
[----:B------:R-:W-:-:S06]  /*5630*/  SHF.L.U32 R28, R28, 0x10, RZ ;  /* 0x000000101c1c7819 */ /* 0x000fcc00000006ff */
[----:B------:R-:W1:Y:S01]  /*5640*/  MUFU.EX2 R68, R68 ;  /* 0x0000004400447308 */ /* 0x000e620000000800 */
[----:B------:R-:W-:-:S07]  /*5650*/  FMUL.FTZ R71, R28, -1.4426950216293334961 ;  /* 0xbfb8aa3b1c477820 */ /* 0x000fce0000410000 */
[----:B------:R-:W-:Y:S01]  /*5660*/  MUFU.EX2 R128, R69 ;  /* 0x0000004500807308 */ /* 0x000fe20000000800 */
[----:B------:R-:W-:-:S07]  /*5670*/  SHF.L.U32 R27, R27, 0x10, RZ ;  /* 0x000000101b1b7819 */ /* 0x000fce00000006ff */
[----:B------:R-:W-:Y:S01]  /*5680*/  MUFU.EX2 R133, R71 ;  /* 0x0000004700857308 */ /* 0x000fe20000000800 */
[----:B--2---:R-:W-:Y:S01]  /*5690*/  FMUL.FTZ R2, R27, -1.4426950216293334961 ;  /* 0xbfb8aa3b1b027820 */ /* 0x004fe20000410000 */
[----:B-----5:R-:W-:Y:S04]  /*56a0*/  STS.U16 [R117], R6 ;  /* 0x0000000675007388 */ /* 0x020fe80000000400 */
        /* <DEDUP_REMOVED lines=17> */
[----:B------:R-:W1:Y:S04]  /*57c0*/  LDS.U16 R36, [R100+0x2] ;  /* 0x0000020064247984 */ /* 0x000e680000000400 */
[----:B------:R-:W1:Y:S04]  /*57d0*/  LDS.U16 R37, [R99+0x4] ;  /* 0x0000040063257984 */ /* 0x000e680000000400 */
[----:B------:R-:W1:Y:S04]  /*57e0*/  LDS.U16 R64, [R98+0x6] ;  /* 0x0000060062407984 */ /* 0x000e680000000400 */
[----:B------:R-:W1:Y:S01]  /*57f0*/  LDS.U16 R7, [R97+0x8] ;  /* 0x0000080061077984 */ /* 0x000e620000000400 */
[----:B--2---:R-:W-:Y:S01]  /*5800*/  FADD.FTZ R38, R50, 1 ;  /* 0x3f80000032267421 */ /* 0x004fe20000010000 */
[----:B-----5:R-:W-:Y:S01]  /*5810*/  FADD.FTZ R42, R54, 1 ;  /* 0x3f800000362a7421 */ /* 0x020fe20000010000 */
[----:B---3--:R-:W-:Y:S01]  /*5820*/  FADD.FTZ R48, R67, 1 ;  /* 0x3f80000043307421 */ /* 0x008fe20000010000 */
[----:B------:R0:W-:Y:S01]  /*5830*/  MUFU.RCP R39, R4 ;  /* 0x0000000400277308 */ /* 0x0001e20000001000 */
[----:B------:R-:W2:Y:S01]  /*5840*/  LDS.U16 R67, [R95+0xc] ;  /* 0x00000c005f437984 */ /* 0x000ea20000000400 */
[----:B----4-:R-:W-:-:S03]  /*5850*/  FADD.FTZ R41, R55, 1 ;  /* 0x3f80000037297421 */ /* 0x010fc60000010000 */
[----:B------:R-:W3:Y:S03]  /*5860*/  LDS.U16 R55, [R96+0xa] ;  /* 0x00000a0060377984 */ /* 0x000ee60000000400 */
[----:B------:R-:W4:Y:S01]  /*5870*/  MUFU.RCP R38, R38 ;  /* 0x0000002600267308 */ /* 0x000f220000001000 */
[----:B0-----:R-:W-:Y:S01]  /*5880*/  FADD.FTZ R4, -R40, 1 ;  /* 0x3f80000028047421 */ /* 0x001fe20000010100 */
[----:B------:R-:W-:Y:S01]  /*5890*/  FADD.FTZ R46, R65, 1 ;  /* 0x3f800000412e7421 */ /* 0x000fe20000010000 */
[----:B------:R-:W0:Y:S05]  /*58a0*/  LDS.U16 R129, [R93+0x10] ;  /* 0x000010005d817984 */ /* 0x000e2a0000000400 */
[----:B------:R5:W-:Y:S01]  /*58b0*/  MUFU.RCP R44, R5 ;  /* 0x00000005002c7308 */ /* 0x000be20000001000 */
[----:B-1----:R-:W-:Y:S01]  /*58c0*/  FADD.FTZ R45, R66, 1 ;  /* 0x3f800000422d7421 */ /* 0x002fe20000010000 */
[----:B------:R-:W1:Y:S01]  /*58d0*/  LDS.U16 R71, [R94+0xe] ;  /* 0x00000e005e477984 */ /* 0x000e620000000400 */
[----:B------:R-:W-:-:S02]  /*58e0*/  IMAD.U32 R32, R32, 0x10000, RZ ;  /* 0x0001000020207824 */ /* 0x000fc400078e00ff */
[----:B------:R-:W-:Y:S01]  /*58f0*/  FADD.FTZ R47, R68, 1 ;  /* 0x3f800000442f7421 */ /* 0x000fe20000010000 */
[----:B------:R-:W1:Y:S02]  /*5900*/  LDS.U16 R130, [R92+0x12] ;  /* 0x000012005c827984 */ /* 0x000e640000000400 */
[----:B------:R-:W2:Y:S01]  /*5910*/  MUFU.RCP R42, R42 ;  /* 0x0000002a002a7308 */ /* 0x000ea20000001000 */
[----:B------:R-:W-:Y:S01]  /*5920*/  FMUL.FTZ R3, R43, R32 ;  /* 0x000000202b037220 */ /* 0x000fe20000410000 */
[----:B------:R-:W-:Y:S01]  /*5930*/  FFMA.FTZ R4, R15, R4, 1 ;  /* 0x3f8000000f047423 */ /* 0x000fe20000010004 */
[----:B------:R-:W-:Y:S01]  /*5940*/  SHF.L.U32 R36, R36, 0x10, RZ ;  /* 0x0000001024247819 */ /* 0x000fe200000006ff */
[----:B------:R-:W-:Y:S01]  /*5950*/  FADD.FTZ R147, R144, 1 ;  /* 0x3f80000090937421 */ /* 0x000fe20000010000 */
[----:B------:R-:W-:Y:S01]  /*5960*/  FMUL.FTZ R3, R40, R3 ;  /* 0x0000000328037220 */ /* 0x000fe20000410000 */
[----:B------:R-:W-:Y:S01]  /*5970*/  SHF.L.U32 R37, R37, 0x10, RZ ;  /* 0x0000001025257819 */ /* 0x000fe200000006ff */
[----:B------:R-:W-:Y:S01]  /*5980*/  LDS.U16 R148, [R86+0x1e] ;  /* 0x00001e0056947984 */ /* 0x000fe20000000400 */
[----:B------:R-:W-:-:S02]  /*5990*/  IMAD.U32 R64, R64, 0x10000, RZ ;  /* 0x0001000040407824 */ /* 0x000fc400078e00ff */
[----:B------:R-:W-:Y:S01]  /*59a0*/  FMUL.FTZ R3, R3, R4 ;  /* 0x0000000403037220 */ /* 0x000fe20000410000 */
[----:B----4-:R-:W-:Y:S01]  /*59b0*/  FADD.FTZ R4, -R38, 1 ;  /* 0x3f80000026047421 */ /* 0x010fe20000010100 */
[----:B-----5:R-:W-:Y:S01]  /*59c0*/  FMUL.FTZ R5, R53, R36 ;  /* 0x0000002435057220 */ /* 0x020fe20000410000 */
[----:B------:R-:W-:Y:S01]  /*59d0*/  FMUL.FTZ R65, R52, R37 ;  /* 0x0000002534417220 */ /* 0x000fe20000410000 */
[----:B------:R-:W-:Y:S01]  /*59e0*/  FADD.FTZ R69, -R39, 1 ;  /* 0x3f80000027457421 */ /* 0x000fe20000010100 */
[----:B------:R-:W-:Y:S01]  /*59f0*/  FMUL.FTZ R50, R51, R64 ;  /* 0x0000004033327220 */ /* 0x000fe20000410000 */
[----:B------:R-:W-:Y:S01]  /*5a00*/  FFMA.FTZ R49, R11, R4, 1 ;  /* 0x3f8000000b317423 */ /* 0x000fe20000010004 */
[----:B------:R-:W-:Y:S01]  /*5a10*/  MUFU.EX2 R131, R2 ;  /* 0x0000000200837308 */ /* 0x000fe20000000800 */
[----:B--2---:R-:W-:Y:S01]  /*5a20*/  FADD.FTZ R6, -R42, 1 ;  /* 0x3f8000002a067421 */ /* 0x004fe20000010100 */
[----:B------:R-:W-:Y:S01]  /*5a30*/  FMUL.FTZ R4, R38, R5 ;  /* 0x0000000526047220 */ /* 0x000fe20000410000 */
[----:B------:R-:W-:Y:S01]  /*5a40*/  FMUL.FTZ R5, R42, R65 ;  /* 0x000000412a057220 */ /* 0x000fe20000410000 */
[----:B------:R-:W-:Y:S01]  /*5a50*/  FFMA.FTZ R69, R16, R69, 1 ;  /* 0x3f80000010457423 */ /* 0x000fe20000010045 */
[----:B------:R-:W-:Y:S01]  /*5a60*/  FFMA.FTZ R6, R13, R6, 1 ;  /* 0x3f8000000d067423 */ /* 0x000fe20000010006 */
[----:B------:R-:W-:Y:S01]  /*5a70*/  FMUL.FTZ R50, R39, R50 ;  /* 0x0000003227327220 */ /* 0x000fe20000410000 */
[----:B------:R-:W-:Y:S01]  /*5a80*/  IMAD.U32 R66, R33, 0x10000, RZ ;  /* 0x0001000021427824 */ /* 0x000fe200078e00ff */
[----:B------:R-:W2:Y:S01]  /*5a90*/  MUFU.RCP R46, R46 ;  /* 0x0000002e002e7308 */ /* 0x000ea20000001000 */
[----:B------:R-:W-:Y:S01]  /*5aa0*/  FMUL.FTZ R5, R5, R6 ;  /* 0x0000000605057220 */ /* 0x000fe20000410000 */
[----:B------:R-:W-:Y:S01]  /*5ab0*/  FMUL.FTZ R6, R50, R69 ;  /* 0x0000004532067220 */ /* 0x000fe20000410000 */
[----:B------:R-:W-:Y:S01]  /*5ac0*/  SHF.L.U32 R50, R35, 0x10, RZ ;  /* 0x0000001023327819 */ /* 0x000fe200000006ff */
[----:B------:R-:W-:Y:S01]  /*5ad0*/  FADD.FTZ R68, -R44, 1 ;  /* 0x3f8000002c447421 */ /* 0x000fe20000010100 */
[----:B------:R-:W-:Y:S01]  /*5ae0*/  SHF.L.U32 R33, R7, 0x10, RZ ;  /* 0x0000001007217819 */ /* 0x000fe200000006ff */
[----:B------:R-:W-:Y:S01]  /*5af0*/  FADD.FTZ R54, R128, 1 ;  /* 0x3f80000080367421 */ /* 0x000fe20000010000 */
[----:B------:R-:W-:Y:S03]  /*5b00*/  LDS.U16 R144, [R88+0x1a] ;  /* 0x00001a0058907984 */ /* 0x000fe60000000400 */
[----:B------:R-:W-:Y:S01]  /*5b10*/  FMUL.FTZ R7, R50, R33 ;  /* 0x0000002132077220 */ /* 0x000fe20000410000 */
[----:B------:R-:W4:Y:S01]  /*5b20*/  MUFU.RCP R41, R41 ;  /* 0x0000002900297308 */ /* 0x000f220000001000 */
[----:B------:R-:W-:Y:S01]  /*5b30*/  FFMA.FTZ R68, R17, R68, 1 ;  /* 0x3f80000011447423 */ /* 0x000fe20000010044 */
[----:B------:R-:W-:Y:S01]  /*5b40*/  SHF.L.U32 R31, R31, 0x10, RZ ;  /* 0x000000101f1f7819 */ /* 0x000fe200000006ff */
[----:B------:R-:W-:Y:S01]  /*5b50*/  FMUL.FTZ R7, R44, R7 ;  /* 0x000000072c077220 */ /* 0x000fe20000410000 */
[----:B------:R-:W-:-:S02]  /*5b60*/  IMAD.U32 R35, R67, 0x10000, RZ ;  /* 0x0001000043237824 */ /* 0x000fc400078e00ff */
[----:B------:R-:W-:Y:S01]  /*5b70*/  FMUL.FTZ R4, R4, R49 ;  /* 0x0000003104047220 */ /* 0x000fe20000410000 */
[----:B------:R-:W-:Y:S01]  /*5b80*/  SHF.L.U32 R49, R34, 0x10, RZ ;  /* 0x0000001022317819 */ /* 0x000fe200000006ff */
[----:B------:R-:W-:Y:S01]  /*5b90*/  FMUL.FTZ R149, R7, R68 ;  /* 0x0000004407957220 */ /* 0x000fe20000410000 */
[----:B------:R-:W5:Y:S01]  /*5ba0*/  MUFU.RCP R48, R48 ;  /* 0x0000003000307308 */ /* 0x000f620000001000 */
[----:B------:R-:W1:Y:S01]  /*5bb0*/  LDS.U16 R7, [R91+0x14] ;  /* 0x000014005b077984 */ /* 0x000e620000000400 */
[----:B---3--:R-:W-:Y:S01]  /*5bc0*/  SHF.L.U32 R34, R55, 0x10, RZ ;  /* 0x0000001037227819 */ /* 0x008fe200000006ff */
[----:B------:R-:W-:Y:S01]  /*5bd0*/  FMUL.FTZ R55, R66, R35 ;  /* 0x0000002342377220 */ /* 0x000fe20000410000 */
[C---:B--2---:R-:W-:Y:S01]  /*5be0*/  FADD.FTZ R128, -R46.reuse, 1 ;  /* 0x3f8000002e807421 */ /* 0x044fe20000010100 */
[----:B------:R-:W-:Y:S03]  /*5bf0*/  LDS.U16 R146, [R87+0x1c] ;  /* 0x00001c0057927984 */ /* 0x000fe60000000400 */
[----:B------:R-:W2:Y:S01]  /*5c00*/  MUFU.RCP R45, R45 ;  /* 0x0000002d002d7308 */ /* 0x000ea20000001000 */
[----:B------:R-:W-:Y:S01]  /*5c10*/  FMUL.FTZ R55, R46, R55 ;  /* 0x000000372e377220 */ /* 0x000fe20000410000 */
[----:B------:R-:W-:Y:S01]  /*5c20*/  FFMA.FTZ R128, R19, R128, 1 ;  /* 0x3f80000013807423 */ /* 0x000fe20000010080 */
[----:B------:R-:W-:Y:S01]  /*5c30*/  FADD.FTZ R65, R70, 1 ;  /* 0x3f80000046417421 */ /* 0x000fe20000010000 */
[----:B----4-:R-:W-:Y:S01]  /*5c40*/  FADD.FTZ R69, -R41, 1 ;  /* 0x3f80000029457421 */ /* 0x010fe20000010100 */
[----:B------:R-:W-:Y:S01]  /*5c50*/  FMUL.FTZ R70, R49, R34 ;  /* 0x0000002231467220 */ /* 0x000fe20000410000 */
[----:B------:R-:W-:Y:S01]  /*5c60*/  FMUL.FTZ R151, R55, R128 ;  /* 0x0000008037977220 */ /* 0x000fe20000410000 */
[----:B------:R-:W-:Y:S01]  /*5c70*/  FMUL.FTZ R2, R31, -1.4426950216293334961 ;  /* 0xbfb8aa3b1f027820 */ /* 0x000fe20000410000 */
[----:B------:R-:W-:Y:S01]  /*5c80*/  FADD.FTZ R132, R131, 1 ;  /* 0x3f80000083847421 */ /* 0x000fe20000010000 */
[----:B------:R-:W3:Y:S01]  /*5c90*/  LDS.U16 R55, [R90+0x16] ;  /* 0x000016005a377984 */ /* 0x000ee20000000400 */
[----:B------:R-:W-:Y:S01]  /*5ca0*/  FFMA.FTZ R69, R18, R69, 1 ;  /* 0x3f80000012457423 */ /* 0x000fe20000010045 */
[----:B------:R-:W-:-:S02]  /*5cb0*/  FMUL.FTZ R70, R41, R70 ;  /* 0x0000004629467220 */ /* 0x000fc40000410000 */
[----:B------:R-:W4:Y:S01]  /*5cc0*/  LDS.U16 R131, [R89+0x18] ;  /* 0x0000180059837984 */ /* 0x000f220000000400 */
[----:B------:R-:W-:Y:S01]  /*5cd0*/  SHF.L.U32 R67, R26, 0x10, RZ ;  /* 0x000000101a437819 */ /* 0x000fe200000006ff */
[----:B-----5:R-:W-:Y:S01]  /*5ce0*/  FADD.FTZ R26, -R48, 1 ;  /* 0x3f800000301a7421 */ /* 0x020fe20000010100 */
[----:B------:R-:W5:Y:S01]  /*5cf0*/  MUFU.EX2 R2, R2 ;  /* 0x0000000200027308 */ /* 0x000f620000000800 */
[----:B------:R-:W-:Y:S01]  /*5d00*/  FMUL.FTZ R150, R70, R69 ;  /* 0x0000004546967220 */ /* 0x000fe20000410000 */
[----:B------:R-:W-:Y:S02]  /*5d10*/  IMAD.U32 R70, R23, 0x10000, RZ ;  /* 0x0001000017467824 */ /* 0x000fe400078e00ff */
[----:B--2---:R-:W-:Y:S01]  /*5d20*/  FADD.FTZ R23, -R45, 1 ;  /* 0x3f8000002d177421 */ /* 0x004fe20000010100 */
[----:B------:R-:W-:-:S03]  /*5d30*/  FADD.FTZ R69, R133, 1 ;  /* 0x3f80000085457421 */ /* 0x000fc60000010000 */
[----:B------:R2:W-:Y:S01]  /*5d40*/  MUFU.RCP R128, R132 ;  /* 0x0000008400807308 */ /* 0x0005e20000001000 */
[----:B------:R-:W-:Y:S01]  /*5d50*/  FFMA.FTZ R133, R20, R23, 1 ;  /* 0x3f80000014857423 */ /* 0x000fe20000010017 */
[----:B------:R-:W-:-:S06]  /*5d60*/  SHF.L.U32 R68, R29, 0x10, RZ ;  /* 0x000000101d447819 */ /* 0x000fcc00000006ff */
[----:B------:R-:W3:Y:S01]  /*5d70*/  MUFU.RCP R47, R47 ;  /* 0x0000002f002f7308 */ /* 0x000ee20000001000 */
[----:B--2---:R-:W-:Y:S01]  /*5d80*/  FFMA.FTZ R132, R21, R26, 1 ;  /* 0x3f80000015847423 */ /* 0x004fe2000001001a */
[----:B0-----:R-:W-:Y:S02]  /*5d90*/  SHF.L.U32 R26, R129, 0x10, RZ ;  /* 0x00000010811a7819 */ /* 0x001fe400000006ff */
[----:B-1----:R-:W-:-:S04]  /*5da0*/  SHF.L.U32 R23, R71, 0x10, RZ ;  /* 0x0000001047177819 */ /* 0x002fc800000006ff */
[----:B------:R-:W0:Y:S01]  /*5db0*/  MUFU.RCP R54, R54 ;  /* 0x0000003600367308 */ /* 0x000e220000001000 */
[----:B------:R-:W-:Y:S01]  /*5dc0*/  FMUL.FTZ R71, R67, R26 ;  /* 0x0000001a43477220 */ /* 0x000fe20000410000 */
[----:B------:R-:W-:Y:S02]  /*5dd0*/  IMAD.U32 R29, R130, 0x10000, RZ ;  /* 0x00010000821d7824 */ /* 0x000fe400078e00ff */
[----:B------:R-:W-:Y:S01]  /*5de0*/  FMUL.FTZ R130, R68, R23 ;  /* 0x0000001744827220 */ /* 0x000fe20000410000 */
[----:B------:R-:W-:-:S03]  /*5df0*/  FMUL.FTZ R71, R48, R71 ;  /* 0x0000004730477220 */ /* 0x000fc60000410000 */
[----:B------:R-:W1:Y:S01]  /*5e00*/  MUFU.RCP R65, R65 ;  /* 0x0000004100417308 */ /* 0x000e620000001000 */
[----:B------:R-:W-:Y:S01]  /*5e10*/  FMUL.FTZ R152, R70, R29 ;  /* 0x0000001d46987220 */ /* 0x000fe20000410000 */
[----:B------:R-:W-:Y:S01]  /*5e20*/  FMUL.FTZ R130, R45, R130 ;  /* 0x000000822d827220 */ /* 0x000fe20000410000 */
[----:B------:R-:W-:Y:S01]  /*5e30*/  FMUL.FTZ R153, R71, R132 ;  /* 0x0000008447997220 */ /* 0x000fe20000410000 */
[----:B-----5:R-:W-:-:S04]  /*5e40*/  FADD.FTZ R132, R2, 1 ;  /* 0x3f80000002847421 */ /* 0x020fc80000010000 */
[----:B------:R-:W2:Y:S01]  /*5e50*/  MUFU.RCP R69, R69 ;  /* 0x0000004500457308 */ /* 0x000ea20000001000 */
[----:B---3--:R-:W-:Y:S01]  /*5e60*/  FMUL.FTZ R129, R47, R152 ;  /* 0x000000982f817220 */ /* 0x008fe20000410000 */
[----:B------:R-:W-:Y:S01]  /*5e70*/  FMUL.FTZ R152, R130, R133 ;  /* 0x0000008582987220 */ /* 0x000fe20000410000 */
[----:B------:R-:W-:Y:S01]  /*5e80*/  SHF.L.U32 R71, R9, 0x10, RZ ;  /* 0x0000001009477819 */ /* 0x000fe200000006ff */
[----:B------:R-:W-:Y:S01]  /*5e90*/  FADD.FTZ R130, -R128, 1 ;  /* 0x3f80000080827421 */ /* 0x000fe20000010100 */
[----:B------:R-:W-:Y:S01]  /*5ea0*/  FADD.FTZ R145, -R47, 1 ;  /* 0x3f8000002f917421 */ /* 0x000fe20000010100 */
[----:B------:R-:W-:Y:S01]  /*5eb0*/  SHF.L.U32 R14, R14, 0x10, RZ ;  /* 0x000000100e0e7819 */ /* 0x000fe200000006ff */
[----:B0-----:R-:W-:Y:S01]  /*5ec0*/  FADD.FTZ R2, -R54, 1 ;  /* 0x3f80000036027421 */ /* 0x001fe20000010100 */
[----:B------:R-:W-:Y:S01]  /*5ed0*/  SHF.L.U32 R9, R7, 0x10, RZ ;  /* 0x0000001007097819 */ /* 0x000fe200000006ff */
[----:B------:R-:W0:Y:S01]  /*5ee0*/  MUFU.RCP R132, R132 ;  /* 0x0000008400847308 */ /* 0x000e220000001000 */
[----:B------:R-:W-:Y:S01]  /*5ef0*/  FFMA.FTZ R158, R27, R130, 1 ;  /* 0x3f8000001b9e7423 */ /* 0x000fe20000010082 */
[----:B------:R-:W-:Y:S01]  /*5f00*/  FFMA.FTZ R154, R22, R145, 1 ;  /* 0x3f800000169a7423 */ /* 0x000fe20000010091 */
[----:B------:R-:W-:Y:S01]  /*5f10*/  FFMA.FTZ R156, R25, R2, 1 ;  /* 0x3f800000199c7423 */ /* 0x000fe20000010002 */
[----:B------:R-:W-:Y:S01]  /*5f20*/  SHF.L.U32 R130, R144, 0x10, RZ ;  /* 0x0000001090827819 */ /* 0x000fe200000006ff */
[----:B-1----:R-:W-:Y:S01]  /*5f30*/  FADD.FTZ R145, -R65, 1 ;  /* 0x3f80000041917421 */ /* 0x002fe20000010100 */
[----:B------:R-:W-:-:S02]  /*5f40*/  FMUL.FTZ R2, R14, R9 ;  /* 0x000000090e027220 */ /* 0x000fc40000410000 */
[----:B------:R2:W1:Y:S01]  /*5f50*/  MUFU.RCP R133, R147 ;  /* 0x0000009300857308 */ /* 0x0004620000001000 */
[----:B------:R-:W-:Y:S01]  /*5f60*/  FFMA.FTZ R145, R24, R145, 1 ;  /* 0x3f80000018917423 */ /* 0x000fe20000010091 */
[----:B------:R-:W-:Y:S01]  /*5f70*/  FMUL.FTZ R2, R65, R2 ;  /* 0x0000000241027220 */ /* 0x000fe20000410000 */
[----:B------:R-:W-:Y:S01]  /*5f80*/  FMUL.FTZ R144, R71, R130 ;  /* 0x0000008247907220 */ /* 0x000fe20000410000 */
[----:B------:R-:W-:Y:S01]  /*5f90*/  FMUL.FTZ R154, R129, R154 ;  /* 0x0000009a819a7220 */ /* 0x000fe20000410000 */
[----:B------:R-:W-:Y:S01]  /*5fa0*/  SHF.L.U32 R12, R12, 0x10, RZ ;  /* 0x000000100c0c7819 */ /* 0x000fe200000006ff */
[----:B--2---:R-:W-:Y:S01]  /*5fb0*/  FADD.FTZ R147, -R69, 1 ;  /* 0x3f80000045937421 */ /* 0x004fe20000010100 */
[----:B------:R-:W-:Y:S01]  /*5fc0*/  IMAD.U32 R129, R55, 0x10000, RZ ;  /* 0x0001000037817824 */ /* 0x000fe200078e00ff */
[----:B----4-:R-:W-:Y:S01]  /*5fd0*/  SHF.L.U32 R131, R131, 0x10, RZ ;  /* 0x0000001083837819 */ /* 0x010fe200000006ff */
[----:B------:R-:W-:Y:S01]  /*5fe0*/  FMUL.FTZ R2, R2, R145 ;  /* 0x0000009102027220 */ /* 0x000fe20000410000 */
[----:B------:R-:W-:Y:S01]  /*5ff0*/  FFMA.FTZ R155, R28, R147, 1 ;  /* 0x3f8000001c9b7423 */ /* 0x000fe20000010093 */
[----:B------:R-:W-:Y:S01]  /*6000*/  FMUL.FTZ R144, R69, R144 ;  /* 0x0000009045907220 */ /* 0x000fe20000410000 */
[----:B------:R-:W-:Y:S01]  /*6010*/  SHF.L.U32 R147, R0, 0x10, RZ ;  /* 0x0000001000937819 */ /* 0x000fe200000006ff */
[----:B------:R-:W-:-:S02]  /*6020*/  IMAD.U32 R10, R10, 0x10000, RZ ;  /* 0x000100000a0a7824 */ /* 0x000fc400078e00ff */
[----:B------:R-:W-:Y:S01]  /*6030*/  IMAD.U32 R145, R8, 0x10000, RZ ;  /* 0x0001000008917824 */ /* 0x000fe200078e00ff */
[----:B------:R-:W-:Y:S01]  /*6040*/  SHF.L.U32 R8, R146, 0x10, RZ ;  /* 0x0000001092087819 */ /* 0x000fe200000006ff */
[----:B------:R-:W-:Y:S02]  /*6050*/  IMAD.U32 R0, R148, 0x10000, RZ ;  /* 0x0001000094007824 */ /* 0x000fe400078e00ff */
[----:B------:R-:W-:Y:S01]  /*6060*/  FMUL.FTZ R7, R12, R129 ;  /* 0x000000810c077220 */ /* 0x000fe20000410000 */
[----:B------:R-:W-:Y:S01]  /*6070*/  FMUL.FTZ R144, R144, R155 ;  /* 0x0000009b90907220 */ /* 0x000fe20000410000 */
[----:B------:R-:W-:Y:S01]  /*6080*/  FMUL.FTZ R55, R10, R131 ;  /* 0x000000830a377220 */ /* 0x000fe20000410000 */
[----:B0-----:R-:W-:Y:S01]  /*6090*/  FADD.FTZ R148, -R132, 1 ;  /* 0x3f80000084947421 */ /* 0x001fe20000010100 */
[----:B------:R-:W-:Y:S01]  /*60a0*/  FMUL.FTZ R155, R147, R0 ;  /* 0x00000000939b7220 */ /* 0x000fe20000410000 */
[----:B------:R-:W-:Y:S01]  /*60b0*/  F2FP.BF16.F32.PACK_AB R3, R4, R3 ;  /* 0x000000030403723e */ /* 0x000fe200000010ff */
[----:B------:R-:W-:Y:S01]  /*60c0*/  BAR.SYNC.DEFER_BLOCKING 0x0 ;  /* 0x0000000000007b1d */ /* 0x000fe20000010000 */
[----:B------:R-:W-:Y:S01]  /*60d0*/  FMUL.FTZ R7, R54, R7 ;  /* 0x0000000736077220 */ /* 0x000fe20000410000 */
[----:B-1----:R-:W-:Y:S01]  /*60e0*/  FADD.FTZ R157, -R133, 1 ;  /* 0x3f800000859d7421 */ /* 0x002fe20000010100 */
[----:B------:R-:W-:Y:S01]  /*60f0*/  FMUL.FTZ R146, R145, R8 ;  /* 0x0000000891927220 */ /* 0x000fe20000410000 */
[----:B------:R-:W-:Y:S01]  /*6100*/  F2FP.BF16.F32.PACK_AB R5, R6, R5 ;  /* 0x000000050605723e */ /* 0x000fe200000010ff */
[----:B------:R-:W-:Y:S01]  /*6110*/  FMUL.FTZ R55, R128, R55 ;  /* 0x0000003780377220 */ /* 0x000fe20000410000 */
[----:B------:R-:W-:Y:S01]  /*6120*/  FFMA.FTZ R148, R31, R148, 1 ;  /* 0x3f8000001f947423 */ /* 0x000fe20000010094 */
[----:B------:R-:W-:Y:S01]  /*6130*/  FMUL.FTZ R155, R132, R155 ;  /* 0x0000009b849b7220 */ /* 0x000fe20000410000 */
[----:B------:R-:W-:Y:S01]  /*6140*/  PRMT R4, R3, 0x7632, R4 ;  /* 0x0000763203047816 */ /* 0x000fe20000000004 */
[----:B------:R-:W-:Y:S01]  /*6150*/  FMUL.FTZ R7, R7, R156 ;  /* 0x0000009c07077220 */ /* 0x000fe20000410000 */
[----:B------:R-:W-:Y:S01]  /*6160*/  F2FP.BF16.F32.PACK_AB R149, R150, R149 ;  /* 0x000000959695723e */ /* 0x000fe200000010ff */
[----:B------:R-:W-:Y:S01]  /*6170*/  FFMA.FTZ R157, R30, R157, 1 ;  /* 0x3f8000001e9d7423 */ /* 0x000fe2000001009d */
[----:B------:R-:W-:Y:S01]  /*6180*/  FMUL.FTZ R146, R133, R146 ;  /* 0x0000009285927220 */ /* 0x000fe20000410000 */
[----:B------:R-:W-:Y:S01]  /*6190*/  PRMT R6, R5, 0x7632, R6 ;  /* 0x0000763205067816 */ /* 0x000fe20000000006 */
[----:B------:R-:W-:Y:S01]  /*61a0*/  FMUL.FTZ R55, R55, R158 ;  /* 0x0000009e37377220 */ /* 0x000fe20000410000 */
[----:B------:R-:W-:Y:S01]  /*61b0*/  F2FP.BF16.F32.PACK_AB R151, R152, R151 ;  /* 0x000000979897723e */ /* 0x000fe200000010ff */
[----:B------:R-:W-:Y:S01]  /*61c0*/  FMUL.FTZ R155, R155, R148 ;  /* 0x000000949b9b7220 */ /* 0x000fe20000410000 */
[----:B------:R-:W-:Y:S01]  /*61d0*/  PRMT R148, R149, 0x7632, R148 ;  /* 0x0000763295947816 */ /* 0x000fe20000000094 */
[----:B------:R-:W-:Y:S01]  /*61e0*/  FMUL.FTZ R146, R146, R157 ;  /* 0x0000009d92927220 */ /* 0x000fe20000410000 */
[----:B------:R-:W-:-:S02]  /*61f0*/  F2FP.BF16.F32.PACK_AB R153, R154, R153 ;  /* 0x000000999a99723e */ /* 0x000fc400000010ff */
[----:B------:R-:W-:Y:S01]  /*6200*/  F2FP.BF16.F32.PACK_AB R2, R7, R2 ;  /* 0x000000020702723e */ /* 0x000fe200000010ff */
[----:B------:R0:W-:Y:S01]  /*6210*/  STS.U16 [R101], R3 ;  /* 0x0000000365007388 */ /* 0x0001e20000000400 */
[----:B------:R-:W-:-:S03]  /*6220*/  F2FP.BF16.F32.PACK_AB R55, R144, R55 ;  /* 0x000000379037723e */ /* 0x000fc600000010ff */
[----:B------:R1:W-:Y:S01]  /*6230*/  STS.U16 [R100+0x2], R4 ;  /* 0x0000020464007388 */ /* 0x0003e20000000400 */
[----:B------:R-:W-:-:S03]  /*6240*/  ISETP.NE.AND P6, PT, R142, RZ, PT ;  /* 0x000000ff8e00720c */ /* 0x000fc60003fc5270 */
[----:B------:R2:W-:Y:S01]  /*6250*/  STS.U16 [R99+0x4], R5 ;  /* 0x0000040563007388 */ /* 0x0005e20000000400 */
[----:B0-----:R-:W-:-:S03]  /*6260*/  PRMT R3, R151, 0x7632, R3 ;  /* 0x0000763297037816 */ /* 0x001fc60000000003 */
[----:B------:R0:W-:Y:S01]  /*6270*/  STS.U16 [R98+0x6], R6 ;  /* 0x0000060662007388 */ /* 0x0001e20000000400 */
[----:B-1----:R-:W-:-:S03]  /*6280*/  PRMT R4, R153, 0x7632, R4 ;  /* 0x0000763299047816 */ /* 0x002fc60000000004 */
[----:B------:R-:W-:Y:S01]  /*6290*/  STS.U16 [R97+0x8], R149 ;  /* 0x0000089561007388 */ /* 0x000fe20000000400 */
[----:B------:R-:W-:Y:S02]  /*62a0*/  F2FP.BF16.F32.PACK_AB R146, R155, R146 ;  /* 0x000000929b92723e */ /* 0x000fe400000010ff */
[----:B--2---:R-:W-:Y:S01]  /*62b0*/  PRMT R5, R2, 0x7632, R5 ;  /* 0x0000763202057816 */ /* 0x004fe20000000005 */
[----:B------:R-:W-:Y:S01]  /*62c0*/  STS.U16 [R96+0xa], R148 ;  /* 0x00000a9460007388 */ /* 0x000fe20000000400 */
[----:B------:R-:W-:-:S03]  /*62d0*/  ULEA UR9, UR16, UR9, 0x18 ;  /* 0x0000000910097291 */ /* 0x000fc6000f8ec03f */
[----:B------:R-:W-:Y:S01]  /*62e0*/  STS.U16 [R95+0xc], R151 ;  /* 0x00000c975f007388 */ /* 0x000fe20000000400 */
[----:B0-----:R-:W-:-:S03]  /*62f0*/  PRMT R6, R146, 0x7632, R6 ;  /* 0x0000763292067816 */ /* 0x001fc60000000006 */
[----:B------:R0:W-:Y:S04]  /*6300*/  STS.U16 [R94+0xe], R3 ;  /* 0x00000e035e007388 */ /* 0x0001e80000000400 */
[----:B------:R-:W-:Y:S04]  /*6310*/  STS.U16 [R93+0x10], R153 ;  /* 0x000010995d007388 */ /* 0x000fe80000000400 */
[----:B------:R1:W-:Y:S01]  /*6320*/  STS.U16 [R92+0x12], R4 ;  /* 0x000012045c007388 */ /* 0x0003e20000000400 */
[----:B0-----:R-:W-:-:S03]  /*6330*/  PRMT R3, R55, 0x7632, R3 ;  /* 0x0000763237037816 */ /* 0x001fc60000000003 */
[----:B------:R-:W-:Y:S04]  /*6340*/  STS.U16 [R91+0x14], R2 ;  /* 0x000014025b007388 */ /* 0x000fe80000000400 */
[----:B------:R-:W-:Y:S01]  /*6350*/  STS.U16 [R90+0x16], R5 ;  /* 0x000016055a007388 */ /* 0x000fe20000000400 */
[----:B-1----:R-:W-:-:S03]  /*6360*/  MOV R4, UR18 ;  /* 0x0000001200047c02 */ /* 0x002fc60008000f00 */
        /* <DEDUP_REMOVED lines=23> */
[----:B------:R-:W-:Y:S06]  /*64e0*/  BAR.SYNC.DEFER_BLOCKING 0x0 ;  /* 0x0000000000007b1d */ /* 0x000fec0000010000 */
[----:B------:R-:W0:Y:S01]  /*64f0*/  LDS R181, [R55+0x840] ;  /* 0x0008400037b57984 */ /* 0x000e220000000800 */
[----:B------:R-:W-:Y:S01]  /*6500*/  UIMAD UR9, UR8, UR32, URZ ;  /* 0x00000020080972a4 */ /* 0x000fe2000f8e023f */
[----:B------:R-:W-:Y:S01]  /*6510*/  IADD3 R2, P1, R126, UR36, RZ ;  /* 0x000000247e027c10 */ /* 0x000fe2000ff3e0ff */
[----:B------:R-:W-:-:S02]  /*6520*/  UIMAD.WIDE.U32 UR16, UR47, UR32, URZ ;  /* 0x000000202f1072a5 */ /* 0x000fc4000f8e003f */
[----:B------:R-:W-:Y:S01]  /*6530*/  UIMAD UR19, UR47, UR33, UR9 ;  /* 0x000000212f1372a4 */ /* 0x000fe2000f8e0209 */
[----:B------:R-:W-:Y:S01]  /*6540*/  LOP3.LUT R225, R225, 0xfffffffd, RZ, 0xc0, !PT ;  /* 0xfffffffde1e17812 */ /* 0x000fe200078ec0ff */
[----:B------:R-:W-:Y:S01]  /*6550*/  BSSY B0, `(.L_x_5055) ;  /* 0x0000013000007945 */ /* 0x000fe20003800000 */
[----:B-1----:R-:W-:Y:S01]  /*6560*/  IADD3.X R3, R127, UR37, RZ, P1, !PT ;  /* 0x000000257f037c10 */ /* 0x002fe20008ffe4ff */
[----:B------:R-:W-:Y:S01]  /*6570*/  UIADD3 UR9, UR17, UR19, URZ ;  /* 0x0000001311097290 */ /* 0x000fe2000fffe03f */
[----:B------:R-:W-:Y:S02]  /*6580*/  @P6 LOP3.LUT R225, R225, 0x2, RZ, 0xfc, !PT ;  /* 0x00000002e1e16812 */ /* 0x000fe400078efcff */
[----:B0-----:R-:W-:-:S13]  /*6590*/  ISETP.GE.AND P0, PT, R126, R181, PT ;  /* 0x000000b57e00720c */ /* 0x001fda0003f06270 */
[----:B------:R-:W-:Y:S05]  /*65a0*/  @P0 BRA `(.L_x_5056) ;  /* 0x0000000000340947 */ /* 0x000fea0003800000 */
[----:B------:R-:W0:Y:S01]  /*65b0*/  S2R R5, SR_CTAID.X ;  /* 0x0000000000057919 */ /* 0x000e220000002500 */
[----:B------:R-:W-:Y:S02]  /*65c0*/  ULDC.64 UR34, c[0x0][0x3a0] ;  /* 0x0000e80000227ab9 */ /* 0x000fe40000000a00 */
[----:B------:R-:W-:Y:S02]  /*65d0*/  UIMAD UR30, UR7, UR34, URZ ;  /* 0x00000022071e72a4 */ /* 0x000fe4000f8e023f */
[----:B------:R-:W-:Y:S02]  /*65e0*/  MOV R7, UR34 ;  /* 0x0000002200077c02 */ /* 0x000fe40008000f00 */
[----:B------:R-:W-:-:S03]  /*65f0*/  UIMAD UR30, UR20, UR35, UR30 ;  /* 0x00000023141e72a4 */ /* 0x000fc6000f8e021e */
[----:B------:R-:W-:Y:S01]  /*6600*/  ULDC.64 UR34, c[0x0][0x3e8] ;  /* 0x0000fa0000227ab9 */ /* 0x000fe20000000a00 */
[----:B0-----:R-:W-:-:S04]  /*6610*/  IMAD.WIDE.U32 R4, R5, UR32, R2 ;  /* 0x0000002005047c25 */ /* 0x001fc8000f8e0002 */
[----:B------:R-:W-:Y:S02]  /*6620*/  VIADD R5, R5, UR19 ;  /* 0x0000001305057c36 */ /* 0x000fe40008000000 */
[----:B------:R-:W-:-:S05]  /*6630*/  IMAD.WIDE.U32 R4, R7, UR20, R4 ;  /* 0x0000001407047c25 */ /* 0x000fca000f8e0004 */
[----:B------:R-:W-:Y:S02]  /*6640*/  IADD3 R5, R5, UR30, RZ ;  /* 0x0000001e05057c10 */ /* 0x000fe4000fffe0ff */
[----:B------:R-:W-:-:S04]  /*6650*/  LEA R6, P0, R4, UR34, 0x1 ;  /* 0x0000002204067c11 */ /* 0x000fc8000f8008ff */
[----:B------:R-:W-:-:S05]  /*6660*/  LEA.HI.X R7, R4, UR35, R5, 0x1, P0 ;  /* 0x0000002304077c11 */ /* 0x000fca00080f0c05 */
[----:B------:R0:W-:Y:S04]  /*6670*/  STG.E.U16 desc[UR28][R6.64], R149 ;  /* 0x0000009506007986 */ /* 0x0001e8000c10151c */
.L_x_5056:
[----:B------:R-:W-:Y:S05]  /*6680*/  BSYNC B0 ;  /* 0x0000000000007941 */ /* 0x000fea0003800000 */
.L_x_5055:
        /* <DEDUP_REMOVED lines=11> */
[----:B------:R-:W-:Y:S01]  /*6740*/  FMUL.FTZ R15, R15, R40 ;  /* 0x000000280f0f7220 */ /* 0x000fe20000410000 */
[----:B------:R-:W-:Y:S01]  /*6750*/  ULDC.64 UR30, c[0x0][0x3e8] ;  /* 0x0000fa00001e7ab9 */ /* 0x000fe20000000a00 */
[----:B------:R-:W-:Y:S01]  /*6760*/  UIADD3.X UR16, UR27, UR16, UR17, UP0, !UPT ;  /* 0x000000101b107290 */ /* 0x000fe200087fe411 */
[----:B------:R-:W-:Y:S01]  /*6770*/  LEA R4, P1, R126, UR30, 0x1 ;  /* 0x0000001e7e047c11 */ /* 0x000fe2000f8208ff */
[----:B0-----:R-:W-:-:S02]  /*6780*/  IMAD.U32 R6, RZ, RZ, UR9 ;  /* 0x00000009ff067e24 */ /* 0x001fc4000f8e00ff */
[----:B------:R-:W-:Y:S01]  /*6790*/  FMUL.FTZ R11, R11, R38 ;  /* 0x000000260b0b7220 */ /* 0x000fe20000410000 */
[----:B------:R-:W-:Y:S01]  /*67a0*/  FMUL.FTZ R13, R13, R42 ;  /* 0x0000002a0d0d7220 */ /* 0x000fe20000410000 */
[----:B------:R-:W-:Y:S01]  /*67b0*/  LEA.HI.X R5, R126, UR31, R127, 0x1, P1 ;  /* 0x0000001f7e057c11 */ /* 0x000fe200088f0c7f */
[----:B------:R-:W-:Y:S01]  /*67c0*/  ULDC.64 UR30, c[0x0][0x320] ;  /* 0x0000c800001e7ab9 */ /* 0x000fe20000000a00 */
[----:B------:R-:W-:Y:S01]  /*67d0*/  LEA R4, P1, R6, R4, 0x1 ;  /* 0x0000000406047211 */ /* 0x000fe200078208ff */
[----:B------:R-:W-:Y:S01]  /*67e0*/  FMUL.FTZ R16, R16, R39 ;  /* 0x0000002710107220 */ /* 0x000fe20000410000 */
[----:B------:R-:W-:Y:S01]  /*67f0*/  MOV R7, UR16 ;  /* 0x0000001000077c02 */ /* 0x000fe20008000f00 */
        /* <DEDUP_REMOVED lines=52> */
[----:B------:R0:W-:Y:S04]  /*6b40*/  @!P5 STG.E.U16 desc[UR28][R4.64+-0x4c0], R175 ;  /* 0xfffb40af0400d986 */ /* 0x0001e8000c10151c */
        /* <DEDUP_REMOVED lines=21> */
[----:B0-----:R-:W-:Y:S01]  /*6ca0*/  FMUL.FTZ R4, R25, R129 ;  /* 0x0000008119047220 */ /* 0x001fe20000410000 */
[----:B------:R-:W-:Y:S01]  /*6cb0*/  PRMT R5, R13, 0x7632, R5 ;  /* 0x000076320d057816 */ /* 0x000fe20000000005 */
[----:B------:R-:W-:Y:S01]  /*6cc0*/  FMUL.FTZ R27, R27, R131 ;  /* 0x000000831b1b7220 */ /* 0x000fe20000410000 */
[----:B------:R-:W-:Y:S01]  /*6cd0*/  F2FP.BF16.F32.PACK_AB R19, R20, R19 ;  /* 0x000000131413723e */ /* 0x000fe200000010ff */
[----:B------:R-:W-:Y:S01]  /*6ce0*/  FMUL.FTZ R28, R28, R130 ;  /* 0x000000821c1c7220 */ /* 0x000fe20000410000 */
[----:B------:R-:W-:Y:S01]  /*6cf0*/  PRMT R6, R17, 0x7632, R6 ;  /* 0x0000763211067816 */ /* 0x000fe20000000006 */
[----:B------:R-:W-:Y:S01]  /*6d00*/  FMUL.FTZ R8, R30, R8 ;  /* 0x000000081e087220 */ /* 0x000fe20000410000 */
[----:B------:R-:W-:Y:S01]  /*6d10*/  STS.U16 [R101], R15 ;  /* 0x0000000f65007388 */ /* 0x000fe20000000400 */
[----:B------:R-:W-:Y:S01]  /*6d20*/  F2FP.BF16.F32.PACK_AB R21, R22, R21 ;  /* 0x000000151615723e */ /* 0x000fe200000010ff */
[----:B------:R-:W-:Y:S01]  /*6d30*/  ULDC.64 UR32, c[0x0][0x2c0] ;  /* 0x0000b00000207ab9 */ /* 0x000fe20000000a00 */
[----:B------:R-:W-:Y:S01]  /*6d40*/  PRMT R7, R19, 0x7632, R7 ;  /* 0x0000763213077816 */ /* 0x000fe20000000007 */
[----:B------:R0:W-:Y:S01]  /*6d50*/  STS.U16 [R100+0x2], R0 ;  /* 0x0000020064007388 */ /* 0x0001e20000000400 */
[----:B------:R-:W-:Y:S01]  /*6d60*/  F2FP.BF16.F32.PACK_AB R4, R4, R9 ;  /* 0x000000090404723e */ /* 0x000fe200000010ff */
[----:B------:R-:W-:Y:S01]  /*6d70*/  UIMAD UR16, UR8, UR32, URZ ;  /* 0x00000020081072a4 */ /* 0x000fe2000f8e023f */
[----:B------:R-:W-:Y:S01]  /*6d80*/  F2FP.BF16.F32.PACK_AB R27, R28, R27 ;  /* 0x0000001b1c1b723e */ /* 0x000fe200000010ff */
[----:B------:R-:W-:Y:S01]  /*6d90*/  STS.U16 [R99+0x4], R13 ;  /* 0x0000040d63007388 */ /* 0x000fe20000000400 */
[----:B------:R-:W-:Y:S01]  /*6da0*/  F2FP.BF16.F32.PACK_AB R8, R31, R8 ;  /* 0x000000081f08723e */ /* 0x000fe200000010ff */
[----:B------:R-:W-:Y:S01]  /*6db0*/  UIMAD.WIDE.U32 UR8, UR47, UR32, URZ ;  /* 0x000000202f0872a5 */ /* 0x000fe2000f8e003f */
[----:B------:R-:W-:Y:S01]  /*6dc0*/  BSSY B0, `(.L_x_5058) ;  /* 0x0000037000007945 */ /* 0x000fe20003800000 */
[----:B------:R1:W-:Y:S01]  /*6dd0*/  STS.U16 [R98+0x6], R5 ;  /* 0x0000060562007388 */ /* 0x0003e20000000400 */
[----:B------:R-:W-:Y:S01]  /*6de0*/  PRMT R10, R8, 0x7632, R10 ;  /* 0x00007632080a7816 */ /* 0x000fe2000000000a */
[----:B------:R-:W-:Y:S01]  /*6df0*/  UIMAD UR17, UR47, UR33, UR16 ;  /* 0x000000212f1172a4 */ /* 0x000fe2000f8e0210 */
[----:B0-----:R-:W-:Y:S01]  /*6e00*/  PRMT R0, R21, 0x7632, R0 ;  /* 0x0000763215007816 */ /* 0x001fe20000000000 */
[----:B------:R-:W-:Y:S02]  /*6e10*/  STS.U16 [R97+0x8], R17 ;  /* 0x0000081161007388 */ /* 0x000fe40000000400 */
[----:B------:R-:W-:-:S02]  /*6e20*/  UIADD3 UR16, UR9, UR17, URZ ;  /* 0x0000001109107290 */ /* 0x000fc4000fffe03f */
[----:B------:R0:W-:Y:S01]  /*6e30*/  STS.U16 [R96+0xa], R6 ;  /* 0x00000a0660007388 */ /* 0x0001e20000000400 */
[----:B-1----:R-:W-:-:S03]  /*6e40*/  PRMT R5, R4, 0x7632, R5 ;  /* 0x0000763204057816 */ /* 0x002fc60000000005 */
[----:B------:R-:W-:Y:S04]  /*6e50*/  STS.U16 [R95+0xc], R19 ;  /* 0x00000c135f007388 */ /* 0x000fe80000000400 */
[----:B------:R-:W-:Y:S01]  /*6e60*/  STS.U16 [R94+0xe], R7 ;  /* 0x00000e075e007388 */ /* 0x000fe20000000400 */
[----:B0-----:R-:W-:-:S03]  /*6e70*/  PRMT R6, R27, 0x7632, R6 ;  /* 0x000076321b067816 */ /* 0x001fc60000000006 */
[----:B------:R-:W-:Y:S04]  /*6e80*/  STS.U16 [R93+0x10], R21 ;  /* 0x000010155d007388 */ /* 0x000fe80000000400 */
[----:B------:R0:W-:Y:S04]  /*6e90*/  STS.U16 [R92+0x12], R0 ;  /* 0x000012005c007388 */ /* 0x0001e80000000400 */
[----:B------:R-:W-:Y:S04]  /*6ea0*/  STS.U16 [R91+0x14], R4 ;  /* 0x000014045b007388 */ /* 0x000fe80000000400 */
[----:B------:R-:W-:Y:S01]  /*6eb0*/  STS.U16 [R90+0x16], R5 ;  /* 0x000016055a007388 */ /* 0x000fe20000000400 */
[----:B0-----:R-:W-:-:S03]  /*6ec0*/  MOV R0, UR18 ;  /* 0x0000001200007c02 */ /* 0x001fc60008000f00 */
        /* <DEDUP_REMOVED lines=32> */
[----:B------:R-:W-:-:S03]  /*70d0*/  IADD3 R3, R3, UR17, RZ ;  /* 0x0000001103037c10 */ /* 0x000fc6000fffe0ff */
[----:B------:R-:W-:-:S04]  /*70e0*/  IMAD.WIDE.U32 R2, R5, UR20, R2 ;  /* 0x0000001405027c25 */ /* 0x000fc8000f8e0002 */
[----:B------:R-:W-:Y:S01]  /*70f0*/  VIADD R3, R3, UR19 ;  /* 0x0000001303037c36 */ /* 0x000fe20008000000 */
[----:B------:R-:W-:-:S04]  /*7100*/  LEA R4, P0, R2, UR30, 0x1 ;  /* 0x0000001e02047c11 */ /* 0x000fc8000f8008ff */
[----:B------:R-:W-:-:S05]  /*7110*/  LEA.HI.X R5, R2, UR31, R3, 0x1, P0 ;  /* 0x0000001f02057c11 */ /* 0x000fca00080f0c03 */
[----:B------:R0:W-:Y:S04]  /*7120*/  STG.E.U16 desc[UR28][R4.64], R7 ;  /* 0x0000000704007986 */ /* 0x0001e8000c10151c */
.L_x_5059:
[----:B------:R-:W-:Y:S05]  /*7130*/  BSYNC B0 ;  /* 0x0000000000007941 */ /* 0x000fea0003800000 */
.L_x_5058:
        /* <DEDUP_REMOVED lines=43> */
.L_x_5057:
[----:B------:R-:W2:Y:S01]  /*73f0*/  LDL.LU R0, [R1+0x4] ;  /* 0x0000040001007983 */ /* 0x000ea20000300800 */
[----:B-1----:R-:W-:Y:S01]  /*7400*/  IMAD.U32 R3, R237, 0x10000, RZ ;  /* 0x00010000ed037824 */ /* 0x002fe200078e00ff */
[----:B------:R-:W-:Y:S01]  /*7410*/  SHF.L.U32 R2, R236, 0x10, RZ ;  /* 0x00000010ec027819 */ /* 0x000fe200000006ff */
[----:B0-----:R-:W0:Y:S01]  /*7420*/  LDC R5, c[0x0][0x21c] ;  /* 0x00008700ff057b82 */ /* 0x001e220000000800 */
[----:B------:R-:W-:Y:S01]  /*7430*/  SHF.L.U32 R4, R235, 0x10, RZ ;  /* 0x00000010eb047819 */ /* 0x000fe200000006ff */
[----:B------:R-:W-:Y:S01]  /*7440*/  HFMA2.MMA R38, -RZ, RZ, 0, 0 ;  /* 0x00000000ff267435 */ /* 0x000fe200000001ff */
        /* <DEDUP_REMOVED lines=20> */
[----:B------:R-:W-:Y:S01]  /*7590*/  CS2R R28, SRZ ;  /* 0x00000000001c7805 */ /* 0x000fe2000001ff00 */
[----:B------:R-:W-:Y:S01]  /*75a0*/  BAR.SYNC.DEFER_BLOCKING 0x0 ;  /* 0x0000000000007b1d */ /* 0x000fe20000010000 */
[----:B0-----:R-:W-:Y:S02]  /*75b0*/  ISETP.GE.AND P0, PT, R5, 0x1, PT ;  /* 0x000000010500780c */ /* 0x001fe40003f06270 */
[----:B------:R-:W-:-:S02]  /*75c0*/  CS2R R26, SRZ ;  /* 0x00000000001a7805 */ /* 0x000fc4000001ff00 */
[----:B------:R-:W-:Y:S02]  /*75d0*/  CS2R R24, SRZ ;  /* 0x0000000000187805 */ /* 0x000fe4000001ff00 */
[----:B------:R-:W-:Y:S01]  /*75e0*/  MOV R23, RZ ;  /* 0x000000ff00177202 */ /* 0x000fe20000000f00 */
[----:B--2---:R-:W-:-:S04]  /*75f0*/  FFMA.FTZ R0, R54, R3, R0 ;  /* 0x0000000336007223 */ /* 0x004fc80000010000 */
[----:B------:R-:W-:Y:S01]  /*7600*/  FFMA.FTZ R3, R53, R2, R0 ;  /* 0x0000000235037223 */ /* 0x000fe20000010000 */
[----:B------:R-:W-:Y:S01]  /*7610*/  IMAD.U32 R0, R233, 0x10000, RZ ;  /* 0x00010000e9007824 */ /* 0x000fe200078e00ff */
[----:B------:R-:W-:Y:S02]  /*7620*/  SHF.L.U32 R2, R85, 0x10, RZ ;  /* 0x0000001055027819 */ /* 0x000fe400000006ff */
[----:B------:R-:W-:-:S04]  /*7630*/  FFMA.FTZ R4, R52, R4, R3 ;  /* 0x0000000434047223 */ /* 0x000fc80000010003 */
[----:B------:R-:W-:Y:S01]  /*7640*/  FFMA.FTZ R3, R51, R0, R4 ;  /* 0x0000000033037223 */ /* 0x000fe20000010004 */
[----:B------:R-:W-:Y:S01]  /*7650*/  SHF.L.U32 R0, R84, 0x10, RZ ;  /* 0x0000001054007819 */ /* 0x000fe200000006ff */
[----:B------:R-:W-:Y:S02]  /*7660*/  IMAD.U32 R4, R83, 0x10000, RZ ;  /* 0x0001000053047824 */ /* 0x000fe400078e00ff */
[----:B------:R-:W-:-:S04]  /*7670*/  FFMA.FTZ R2, R50, R2, R3 ;  /* 0x0000000232027223 */ /* 0x000fc80000010003 */
[----:B------:R-:W-:Y:S01]  /*7680*/  FFMA.FTZ R3, R49, R0, R2 ;  /* 0x0000000031037223 */ /* 0x000fe20000010002 */
[----:B------:R-:W-:Y:S02]  /*7690*/  SHF.L.U32 R0, R82, 0x10, RZ ;  /* 0x0000001052007819 */ /* 0x000fe400000006ff */
[----:B------:R-:W-:Y:S01]  /*76a0*/  SHF.L.U32 R2, R81, 0x10, RZ ;  /* 0x0000001051027819 */ /* 0x000fe200000006ff */
        /* <DEDUP_REMOVED lines=14> */
[----:B------:R-:W-:-:S03]  /*7790*/  IMAD.U32 R0, R227, 0x10000, RZ ;  /* 0x00010000e3007824 */ /* 0x000fc600078e00ff */
[----:B------:R-:W-:-:S04]  /*77a0*/  FFMA.FTZ R4, R40, R4, R3 ;  /* 0x0000000428047223 */ /* 0x000fc80000010003 */
[----:B------:R-:W-:-:S05]  /*77b0*/  FFMA.FTZ R0, R39, R0, R4 ;  /* 0x0000000027007223 */ /* 0x000fca0000010004 */
[----:B------:R0:W-:Y:S01]  /*77c0*/  STL [R1+0x4], R0 ;  /* 0x0000040001007387 */ /* 0x0001e20000100800 */
[----:B------:R-:W-:Y:S05]  /*77d0*/  @!P0 BRA `(.L_x_5060) ;  /* 0x00000048002c8947 */ /* 0x000fea0003800000 */
[----:B------:R-:W-:Y:S01]  /*77e0*/  ISETP.GE.AND P0, PT, R126, UR18, PT ;  /* 0x000000127e007c0c */ /* 0x000fe2000bf06270 */
[----:B------:R-:W-:Y:S01]  /*77f0*/  ULDC.64 UR30, c[0x0][0x230] ;  /* 0x00008c00001e7ab9 */ /* 0x000fe20000000a00 */
[----:B------:R-:W-:Y:S01]  /*7800*/  LOP3.LUT R225, R225, 0xfffffffe, RZ, 0xc0, !PT ;  /* 0xfffffffee1e17812 */ /* 0x000fe200078ec0ff */
[----:B------:R-:W-:Y:S01]  /*7810*/  UIMAD UR8, UR7, UR30, URZ ;  /* 0x0000001e070872a4 */ /* 0x000fe2000f8e023f */
[----:B------:R-:W-:Y:S01]  /*7820*/  IMAD.MOV.U32 R38, RZ, RZ, RZ ;  /* 0x000000ffff267224 */ /* 0x000fe200078e00ff */
[----:B------:R-:W-:Y:S01]  /*7830*/  UIMAD.WIDE.U32 UR16, UR20, UR30, URZ ;  /* 0x0000001e141072a5 */ /* 0x000fe2000f8e003f */
[----:B------:R-:W-:Y:S01]  /*7840*/  CS2R R36, SRZ ;  /* 0x0000000000247805 */ /* 0x000fe2000001ff00 */
[----:B------:R-:W-:Y:S01]  /*7850*/  UIMAD UR50, UR20, UR31, UR8 ;  /* 0x0000001f143272a4 */ /* 0x000fe2000f8e0208 */
[----:B------:R-:W-:Y:S02]  /*7860*/  CS2R R34, SRZ ;  /* 0x0000000000227805 */ /* 0x000fe4000001ff00 */
[----:B------:R-:W-:-:S02]  /*7870*/  CS2R R32, SRZ ;  /* 0x0000000000207805 */ /* 0x000fc4000001ff00 */
[----:B------:R-:W-:Y:S02]  /*7880*/  CS2R R30, SRZ ;  /* 0x00000000001e7805 */ /* 0x000fe4000001ff00 */
[----:B------:R-:W-:Y:S02]  /*7890*/  CS2R R28, SRZ ;  /* 0x00000000001c7805 */ /* 0x000fe4000001ff00 */
[----:B------:R-:W-:Y:S02]  /*78a0*/  CS2R R26, SRZ ;  /* 0x00000000001a7805 */ /* 0x000fe4000001ff00 */
[----:B------:R-:W-:Y:S02]  /*78b0*/  @P0 LOP3.LUT R225, R225, 0x1, RZ, 0xfc, !PT ;  /* 0x00000001e1e10812 */ /* 0x000fe400078efcff */
[----:B------:R-:W-:Y:S02]  /*78c0*/  CS2R R24, SRZ ;  /* 0x0000000000187805 */ /* 0x000fe4000001ff00 */
[----:B------:R-:W-:Y:S01]  /*78d0*/  MOV R23, RZ ;  /* 0x000000ff00177202 */ /* 0x000fe20000000f00 */
[----:B------:R-:W-:Y:S01]  /*78e0*/  UMOV UR7, URZ ;  /* 0x0000003f00077c82 */ /* 0x000fe20008000000 */
[----:B------:R-:W-:Y:S01]  /*78f0*/  UMOV UR8, URZ ;  /* 0x0000003f00087c82 */ /* 0x000fe20008000000 */
[----:B------:R-:W-:Y:S01]  /*7900*/  UMOV UR9, URZ ;  /* 0x0000003f00097c82 */ /* 0x000fe20008000000 */
[----:B------:R-:W-:Y:S01]  /*7910*/  UMOV UR49, UR18 ;  /* 0x0000001200317c82 */ /* 0x000fe20008000000 */
        /* <DEDUP_REMOVED lines=11> */
.L_x_5104:
[----:B------:R-:W-:Y:S01]  /*79d0*/  USHF.R.S32.HI UR54, URZ, 0x1f, UR7 ;  /* 0x0000001f3f367899 */ /* 0x000fe20008011407 */
[----:B------:R-:W-:Y:S02]  /*79e0*/  MOV R3, UR38 ;  /* 0x0000002600037c02 */ /* 0x000fe40008000f00 */
[----:B------:R-:W-:Y:S01]  /*79f0*/  ISETP.GE.AND P0, PT, R140, UR49, PT ;  /* 0x000000318c007c0c */ /* 0x000fe2000bf06270 */
[----:B------:R-:W-:Y:S01]  /*7a00*/  UIMAD UR18, UR54, UR38, URZ ;  /* 0x00000026361272a4 */ /* 0x000fe2000f8e023f */
[----:B------:R-:W-:Y:S01]  /*7a10*/  ISETP.GE.AND P1, PT, R139, UR49, PT ;  /* 0x000000318b007c0c */ /* 0x000fe2000bf26270 */
[----:B------:R-:W-:Y:S01]  /*7a20*/  IMAD.WIDE.U32 R2, R3, UR7, R126 ;  /* 0x0000000703027c25 */ /* 0x000fe2000f8e007e */
[----:B------:R-:W-:Y:S01]  /*7a30*/  ISETP.GE.AND P2, PT, R138, UR49, PT ;  /* 0x000000318a007c0c */ /* 0x000fe2000bf46270 */
[----:B------:R-:W-:Y:S01]  /*7a40*/  UIMAD UR18, UR7, UR39, UR18 ;  /* 0x00000027071272a4 */ /* 0x000fe2000f8e0212 */
[----:B------:R-:W-:Y:S02]  /*7a50*/  ISETP.GE.AND P4, PT, R136, UR49, PT ;  /* 0x0000003188007c0c */ /* 0x000fe4000bf86270 */
[----:B-1----:R-:W-:-:S02]  /*7a60*/  LEA R4, P3, R2, R239, 0x1 ;  /* 0x000000ef02047211 */ /* 0x002fc400078608ff */
[----:B------:R-:W-:Y:S01]  /*7a70*/  PRMT R9, RZ, 0x7610, R9 ;  /* 0x00007610ff097816 */ /* 0x000fe20000000009 */
[----:B------:R-:W-:Y:S01]  /*7a80*/  VIADD R3, R3, UR18 ;  /* 0x0000001203037c36 */ /* 0x000fe20008000000 */
[----:B------:R-:W-:Y:S02]  /*7a90*/  PRMT R8, RZ, 0x7610, R8 ;  /* 0x00007610ff087816 */ /* 0x000fe40000000008 */
[----:B------:R-:W-:Y:S02]  /*7aa0*/  PRMT R11, RZ, 0x7610, R11 ;  /* 0x00007610ff0b7816 */ /* 0x000fe4000000000b */
[----:B0-----:R-:W-:Y:S02]  /*7ab0*/  LEA.HI.X R5, R2, R238, R3, 0x1, P3 ;  /* 0x000000ee02057211 */ /* 0x001fe400018f0c03 */
[----:B------:R-:W-:Y:S02]  /*7ac0*/  ISETP.GE.AND P3, PT, R137, UR49, PT ;  /* 0x0000003189007c0c */ /* 0x000fe4000bf66270 */
[----:B------:R-:W-:Y:S01]  /*7ad0*/  PRMT R10, RZ, 0x7610, R10 ;  /* 0x00007610ff0a7816 */ /* 0x000fe2000000000a */
[----:B--2---:R-:W2:Y:S01]  /*7ae0*/  @!P0 LDG.E.U16 R9, desc[UR28][R4.64+0x40] ;  /* 0x0000401c04098981 */ /* 0x004ea2000c1e1500 */
[----:B------:R-:W-:-:S02]  /*7af0*/  PRMT R13, RZ, 0x7610, R13 ;  /* 0x00007610ff0d7816 */ /* 0x000fc4000000000d */
[----:B------:R-:W-:Y:S01]  /*7b00*/  ISETP.GE.AND P0, PT, R135, UR49, PT ;  /* 0x0000003187007c0c */ /* 0x000fe2000bf06270 */
[----:B---3--:R-:W3:Y:S01]  /*7b10*/  @!P1 LDG.E.U16 R8, desc[UR28][R4.64+0x80] ;  /* 0x0000801c04089981 */ /* 0x008ee2000c1e1500 */
[----:B------:R-:W-:Y:S02]  /*7b20*/  ISETP.GE.AND P1, PT, R134, UR49, PT ;  /* 0x0000003186007c0c */ /* 0x000fe4000bf26270 */
[----:B------:R-:W-:Y:S01]  /*7b30*/  LOP3.LUT P5, RZ, R225, 0x1, RZ, 0xc0, !PT ;  /* 0x00000001e1ff7812 */ /* 0x000fe200078ac0ff */
[----:B----4-:R-:W4:Y:S01]  /*7b40*/  @!P2 LDG.E.U16 R11, desc[UR28][R4.64+0xc0] ;  /* 0x0000c01c040ba981 */ /* 0x010f22000c1e1500 */
        /* <DEDUP_REMOVED lines=10> */
[----:B0-----:R-:W-:-:S02]  /*7bf0*/  PRMT R0, RZ, 0x7610, R0 ;  /* 0x00007610ff007816 */ /* 0x001fc40000000000 */
[----:B------:R-:W-:Y:S01]  /*7c00*/  PRMT R16, RZ, 0x7610, R16 ;  /* 0x00007610ff107816 */ /* 0x000fe20000000010 */
[----:B------:R-:W5:Y:S01]  /*7c10*/  @!P1 LDG.E.U16 R15, desc[UR28][R4.64+0x1c0] ;  /* 0x0001c01c040f9981 */ /* 0x000f62000c1e1500 */
[----:B------:R-:W-:Y:S02]  /*7c20*/  ISETP.GE.AND P0, PT, R122, UR49, PT ;  /* 0x000000317a007c0c */ /* 0x000fe4000bf06270 */
[----:B------:R-:W-:Y:S01]  /*7c30*/  ISETP.GE.AND P1, PT, R121, UR49, PT ;  /* 0x0000003179007c0c */ /* 0x000fe2000bf26270 */
[----:B------:R-:W5:Y:S01]  /*7c40*/  @!P2 LDG.E.U16 R14, desc[UR28][R4.64+0x200] ;  /* 0x0002001c040ea981 */ /* 0x000f62000c1e1500 */
[----:B------:R-:W-:-:S03]  /*7c50*/  ISETP.GE.AND P2, PT, R120, UR49, PT ;  /* 0x0000003178007c0c */ /* 0x000fc6000bf46270 */
[----:B------:R-:W5:Y:S01]  /*7c60*/  @!P3 LDG.E.U16 R17, desc[UR28][R4.64+0x240] ;  /* 0x0002401c0411b981 */ /* 0x000f62000c1e1500 */
[----:B------:R-:W-:-:S03]  /*7c70*/  ISETP.GE.AND P3, PT, R119, UR49, PT ;  /* 0x0000003177007c0c */ /* 0x000fc6000bf66270 */
[----:B------:R-:W2:Y:S04]  /*7c80*/  @!P5 LDG.E.U16 R0, desc[UR28][R4.64] ;  /* 0x0000001c0400d981 */ /* 0x000ea8000c1e1500 */
[----:B------:R-:W5:Y:S01]  /*7c90*/  @!P4 LDG.E.U16 R16, desc[UR28][R4.64+0x280] ;  /* 0x0002801c0410c981 */ /* 0x000f62000c1e1500 */
[----:B------:R-:W-:Y:S02]  /*7ca0*/  ISETP.GE.AND P4, PT, R118, UR49, PT ;  /* 0x0000003176007c0c */ /* 0x000fe4000bf86270 */
[----:B------:R-:W-:Y:S02]  /*7cb0*/  PRMT R19, RZ, 0x7610, R19 ;  /* 0x00007610ff137816 */ /* 0x000fe40000000013 */
[----:B------:R-:W-:Y:S02]  /*7cc0*/  PRMT R18, RZ, 0x7610, R18 ;  /* 0x00007610ff127816 */ /* 0x000fe40000000012 */
[----:B------:R-:W-:-:S02]  /*7cd0*/  PRMT R21, RZ, 0x7610, R21 ;  /* 0x00007610ff157816 */ /* 0x000fc40000000015 */
[----:B------:R-:W-:Y:S01]  /*7ce0*/  PRMT R20, RZ, 0x7610, R20 ;  /* 0x00007610ff147816 */ /* 0x000fe20000000014 */
[----:B------:R-:W5:Y:S01]  /*7cf0*/  @!P0 LDG.E.U16 R19, desc[UR28][R4.64+0x2c0] ;  /* 0x0002c01c04138981 */ /* 0x000f62000c1e1500 */
[----:B------:R-:W-:-:S03]  /*7d00*/  PRMT R65, RZ, 0x7610, R65 ;  /* 0x00007610ff417816 */ /* 0x000fc60000000041 */
        /* <DEDUP_REMOVED lines=12> */
[----:B------:R-:W-:-:S05]  /*7dd0*/  MOV R3, UR40 ;  /* 0x0000002800037c02 */ /* 0x000fca0008000f00 */
[----:B------:R-:W-:Y:S01]  /*7de0*/  MOV R7, UR18 ;  /* 0x0000001200077c02 */ /* 0x000fe20008000f00 */
[----:B------:R-:W-:Y:S02]  /*7df0*/  ULEA UR18, UR48, 0xfffffc00, 0xa ;  /* 0xfffffc0030127891 */ /* 0x000fe4000f8e503f */
[----:B------:R-:W-:Y:S02]  /*7e00*/  UIMAD UR54, UR54, UR40, URZ ;  /* 0x00000028363672a4 */ /* 0x000fe4000f8e023f */
[----:B------:R-:W-:Y:S01]  /*7e10*/  UIADD3 UR18, -UR18, UR53, URZ ;  /* 0x0000003512127290 */ /* 0x000fe2000fffe13f */
[----:B0-----:R-:W-:Y:S01]  /*7e20*/  IMAD.WIDE.U32 R4, R3, UR7, R126 ;  /* 0x0000000703047c25 */ /* 0x001fe2000f8e007e */
[----:B------:R-:W-:-:S04]  /*7e30*/  UIMAD UR54, UR7, UR41, UR54 ;  /* 0x00000029073672a4 */ /* 0x000fc8000f8e0236 */
[----:B------:R-:W-:Y:S02]  /*7e40*/  ISETP.GE.AND P3, PT, R140, UR18, PT ;  /* 0x000000128c007c0c */ /* 0x000fe4000bf66270 */
[----:B------:R-:W-:Y:S02]  /*7e50*/  LEA R2, P0, R4, R251, 0x1 ;  /* 0x000000fb04027211 */ /* 0x000fe400078008ff */
[----:B------:R-:W-:Y:S01]  /*7e60*/  IADD3 R3, R5, UR54, RZ ;  /* 0x0000003605037c10 */ /* 0x000fe2000fffe0ff */
[----:B------:R-:W-:Y:S01]  /*7e70*/  IMAD.U32 R6, RZ, RZ, UR55 ;  /* 0x00000037ff067e24 */ /* 0x000fe2000f8e00ff */
[----:B------:R-:W-:Y:S02]  /*7e80*/  ISETP.GE.AND P4, PT, R126, UR18, PT ;  /* 0x000000127e007c0c */ /* 0x000fe4000bf86270 */
[----:B------:R-:W-:Y:S02]  /*7e90*/  LEA.HI.X R3, R4, R250, R3, 0x1, P0 ;  /* 0x000000fa04037211 */ /* 0x000fe400000f0c03 */
[----:B------:R-:W5:Y:S01]  /*7ea0*/  LDG.E R22, desc[UR28][R6.64] ;  /* 0x0000001c06167981 */ /* 0x000f62000c1e1900 */
[----:B------:R-:W-:-:S02]  /*7eb0*/  ISETP.GE.AND P2, PT, R139, UR18, PT ;  /* 0x000000128b007c0c */ /* 0x000fc4000bf46270 */
        /* <DEDUP_REMOVED lines=17> */
[----:B------:R0:W-:Y:S04]  /*7fd0*/  STS.U16 [R110+0x1c0], R15 ;  /* 0x0001c00f6e007388 */ /* 0x0001e80000000400 */
[----:B------:R-:W-:Y:S04]  /*7fe0*/  STS.U16 [R109+0x200], R14 ;  /* 0x0002000e6d007388 */ /* 0x000fe80000000400 */
[----:B------:R1:W-:Y:S01]  /*7ff0*/  STS.U16 [R108+0x240], R17 ;  /* 0x000240116c007388 */ /* 0x0003e20000000400 */
[----:B0-----:R-:W-:-:S03]  /*8000*/  PRMT R15, RZ, 0x7610, R15 ;  /* 0x00007610ff0f7816 */ /* 0x001fc6000000000f */
[----:B------:R0:W-:Y:S04]  /*8010*/  STS.U16 [R107+0x280], R16 ;  /* 0x000280106b007388 */ /* 0x0001e80000000400 */
[----:B------:R-:W-:Y:S04]  /*8020*/  STS.U16 [R106+0x2c0], R19 ;  /* 0x0002c0136a007388 */ /* 0x000fe80000000400 */
[----:B------:R2:W-:Y:S04]  /*8030*/  STS.U16 [R105+0x300], R18 ;  /* 0x0003001269007388 */ /* 0x0005e80000000400 */
[----:B------:R3:W-:Y:S04]  /*8040*/  STS.U16 [R104+0x340], R21 ;  /* 0x0003401568007388 */ /* 0x0007e80000000400 */
[----:B------:R4:W-:Y:S04]  /*8050*/  STS.U16 [R103+0x380], R20 ;  /* 0x0003801467007388 */ /* 0x0009e80000000400 */
[----:B------:R5:W-:Y:S01]  /*8060*/  STS.U16 [R102+0x3c0], R65 ;  /* 0x0003c04166007388 */ /* 0x000be20000000400 */
[----:B------:R-:W-:-:S03]  /*8070*/  NOP ;  /* 0x0000000000007918 */ /* 0x000fc60000000000 */
[----:B------:R-:W5:Y:S01]  /*8080*/  @!P3 LDG.E.U16 R15, desc[UR28][R2.64+0x40] ;  /* 0x0000401c020fb981 */ /* 0x000f62000c1e1500 */
[----:B------:R-:W-:Y:S02]  /*8090*/  ISETP.GE.AND P3, PT, R135, UR18, PT ;  /* 0x0000001287007c0c */ /* 0x000fe4000bf66270 */
[----:B------:R-:W-:Y:S01]  /*80a0*/  PRMT R0, RZ, 0x7610, R0 ;  /* 0x00007610ff007816 */ /* 0x000fe20000000000 */
[----:B------:R-:W5:Y:S01]  /*80b0*/  @!P2 LDG.E.U16 R66, desc[UR28][R2.64+0x80] ;  /* 0x0000801c0242a981 */ /* 0x000f62000c1e1500 */
[----:B-1----:R-:W-:Y:S02]  /*80c0*/  PRMT R17, RZ, 0x7610, R17 ;  /* 0x00007610ff117816 */ /* 0x002fe40000000011 */
[----:B0-----:R-:W-:Y:S02]  /*80d0*/  PRMT R16, RZ, 0x7610, R16 ;  /* 0x00007610ff107816 */ /* 0x001fe40000000010 */
[----:B------:R-:W-:Y:S01]  /*80e0*/  SHF.L.U32 R205, R142, 0x4, RZ ;  /* 0x000000048ecd7819 */ /* 0x000fe200000006ff */
[----:B------:R-:W5:Y:S01]  /*80f0*/  @!P4 LDG.E.U16 R0, desc[UR28][R2.64] ;  /* 0x0000001c0200c981 */ /* 0x000f62000c1e1500 */
[----:B--2---:R-:W-:-:S02]  /*8100*/  PRMT R18, RZ, 0x7610, R18 ;  /* 0x00007610ff127816 */ /* 0x004fc40000000012 */
[----:B------:R-:W-:Y:S01]  /*8110*/  ISETP.GE.AND P4, PT, R136, UR18, PT ;  /* 0x0000001288007c0c */ /* 0x000fe2000bf86270 */
[----:B------:R-:W2:Y:S01]  /*8120*/  @!P0 LDG.E.U16 R17, desc[UR28][R2.64+0xc0] ;  /* 0x0000c01c02118981 */ /* 0x000ea2000c1e1500 */
[----:B------:R-:W-:Y:S02]  /*8130*/  ISETP.GE.AND P2, PT, R134, UR18, PT ;  /* 0x0000001286007c0c */ /* 0x000fe4000bf46270 */
[----:B------:R-:W-:Y:S01]  /*8140*/  ISETP.GE.AND P0, PT, R125, UR18, PT ;  /* 0x000000127d007c0c */ /* 0x000fe2000bf06270 */
[----:B------:R-:W2:Y:S01]  /*8150*/  @!P1 LDG.E.U16 R16, desc[UR28][R2.64+0x100] ;  /* 0x0001001c02109981 */ /* 0x000ea2000c1e1500 */
[----:B------:R-:W-:-:S03]  /*8160*/  ISETP.GE.AND P1, PT, R124, UR18, PT ;  /* 0x000000127c007c0c */ /* 0x000fc6000bf26270 */
[----:B------:R-:W2:Y:S01]  /*8170*/  @!P3 LDG.E.U16 R18, desc[UR28][R2.64+0x180] ;  /* 0x0001801c0212b981 */ /* 0x000ea2000c1e1500 */
[----:B------:R-:W-:Y:S02]  /*8180*/  ISETP.GE.AND P3, PT, R122, UR18, PT ;  /* 0x000000127a007c0c */ /* 0x000fe4000bf66270 */
[----:B------:R-:W-:Y:S01]  /*8190*/  PRMT R19, RZ, 0x7610, R19 ;  /* 0x00007610ff137816 */ /* 0x000fe20000000013 */
[----:B------:R-:W-:Y:S01]  /*81a0*/  UIADD3 UR19, UR48, -0x1, URZ ;  /* 0xffffffff30137890 */ /* 0x000fe2000fffe03f */
[----:B---3--:R-:W-:Y:S01]  /*81b0*/  PRMT R21, RZ, 0x7610, R21 ;  /* 0x00007610ff157816 */ /* 0x008fe20000000015 */
[----:B------:R0:W1:Y:S01]  /*81c0*/  LDS.U16 R14, [R101] ;  /* 0x00000000650e7984 */ /* 0x0000620000000400 */
[----:B----4-:R-:W-:-:S03]  /*81d0*/  PRMT R20, RZ, 0x7610, R20 ;  /* 0x00007610ff147816 */ /* 0x010fc60000000014 */
        /* <DEDUP_REMOVED lines=14> */
[----:B------:R0:W4:Y:S01]  /*82c0*/  @!P3 LDG.E.U16 R129, desc[UR28][R2.64+0x3c0] ;  /* 0x0003c01c0281b981 */ /* 0x000122000c1e1500 */
[----:B------:R-:W-:-:S03]  /*82d0*/  LOP3.LUT R150, R205, 0xfffffe00, RZ, 0xc0, !PT ;  /* 0xfffffe00cd967812 */ /* 0x000fc600078ec0ff */
[----:B------:R-:W1:Y:S02]  /*82e0*/  LDS.U16 R12, [R99+0x4] ;  /* 0x00000400630c7984 */ /* 0x000e640000000400 */
[----:B------:R-:W-:Y:S02]  /*82f0*/  IMAD.IADD R4, R150, 0x1, R141 ;  /* 0x0000000196047824 */ /* 0x000fe400078e028d */
[----:B------:R-:W1:Y:S03]  /*8300*/  LDS.U16 R10, [R97+0x8] ;  /* 0x00000800610a7984 */ /* 0x000e660000000400 */
[C---:B------:R-:W-:Y:S01]  /*8310*/  IADD3 R11, R4.reuse, 0x180, RZ ;  /* 0x00000180040b7810 */ /* 0x040fe20007ffe0ff */
[----:B------:R-:W1:Y:S01]  /*8320*/  LDS.U16 R64, [R89+0x18] ;  /* 0x0000180059407984 */ /* 0x000e620000000400 */
[C---:B------:R-:W-:Y:S01]  /*8330*/  IADD3 R105, R4.reuse, 0x100, RZ ;  /* 0x0000010004697810 */ /* 0x040fe20007ffe0ff */
[C---:B------:R-:W-:Y:S01]  /*8340*/  VIADD R117, R4.reuse, 0x20 ;  /* 0x0000002004757836 */ /* 0x040fe20000000000 */
[-C--:B------:R-:W-:Y:S01]  /*8350*/  LEA.HI.SX32 R130, R11, R4.reuse, 0x1b ;  /* 0x000000040b827211 */ /* 0x080fe200078fdaff */
[----:B------:R-:W1:Y:S01]  /*8360*/  LDS.U16 R156, [R88+0x1a] ;  /* 0x00001a00589c7984 */ /* 0x000e620000000400 */
[C---:B------:R-:W-:Y:S01]  /*8370*/  IADD3 R115, R4.reuse, 0x40, RZ ;  /* 0x0000004004737810 */ /* 0x040fe20007ffe0ff */
[C---:B------:R-:W-:Y:S01]  /*8380*/  VIADD R111, R4.reuse, 0x80 ;  /* 0x00000080046f7836 */ /* 0x040fe20000000000 */
[-C--:B------:R-:W-:Y:S01]  /*8390*/  LEA.HI.SX32 R144, R105, R4.reuse, 0x1b ;  /* 0x0000000469907211 */ /* 0x080fe200078fdaff */
[----:B------:R-:W-:Y:S01]  /*83a0*/  ULEA.HI UR51, UR19, UR19, URZ, 0x1 ;  /* 0x0000001313337291 */ /* 0x000fe2000f8f083f */
[----:B------:R-:W-:Y:S01]  /*83b0*/  IADD3 R113, R4, 0x60, RZ ;  /* 0x0000006004717810 */ /* 0x000fe20007ffe0ff */
[----:B------:R-:W1:Y:S01]  /*83c0*/  LDS.U16 R170, [R87+0x1c] ;  /* 0x00001c0057aa7984 */ /* 0x000e620000000400 */
[----:B------:R-:W-:Y:S01]  /*83d0*/  LEA R105, R130, R55, 0x1 ;  /* 0x0000003782697211 */ /* 0x000fe200078e08ff */
[----:B------:R-:W-:Y:S01]  /*83e0*/  FMUL.FTZ R130, R22, 1.4426950216293334961 ;  /* 0x3fb8aa3b16827820 */ /* 0x000fe20000410000 */
[C---:B------:R-:W-:Y:S01]  /*83f0*/  IADD3 R109, R4.reuse, 0xa0, RZ ;  /* 0x000000a0046d7810 */ /* 0x040fe20007ffe0ff */
[----:B------:R-:W1:Y:S01]  /*8400*/  LDS.U16 R152, [R86+0x1e] ;  /* 0x00001e0056987984 */ /* 0x000e620000000400 */
[CC--:B------:R-:W-:Y:S01]  /*8410*/  LEA.HI.SX32 R8, R4.reuse, R4.reuse, 0x1b ;  /* 0x0000000404087211 */ /* 0x0c0fe200078fdaff */
[C---:B------:R-:W-:Y:S01]  /*8420*/  VIADD R9, R4.reuse, 0x1a0 ;  /* 0x000001a004097836 */ /* 0x040fe20000000000 */
[C---:B------:R-:W-:Y:S01]  /*8430*/  IADD3 R7, R4.reuse, 0x1c0, RZ ;  /* 0x000001c004077810 */ /* 0x040fe20007ffe0ff */
[C---:B-----5:R-:W-:Y:S01]  /*8440*/  VIADD R65, R4.reuse, 0x140 ;  /* 0x0000014004417836 */ /* 0x060fe20000000000 */
[-C--:B------:R-:W-:Y:S01]  /*8450*/  LEA.HI.SX32 R116, R117, R4.reuse, 0x1b ;  /* 0x0000000475747211 */ /* 0x080fe200078fdaff */
[----:B0-----:R-:W-:Y:S01]  /*8460*/  VIADD R3, R4, 0xe0 ;  /* 0x000000e004037836 */ /* 0x001fe20000000000 */
[----:B------:R-:W-:-:S02]  /*8470*/  LEA.HI.SX32 R6, R115, R4, 0x1b ;  /* 0x0000000473067211 */ /* 0x000fc400078fdaff */
[C---:B------:R-:W-:Y:S02]  /*8480*/  IADD3 R5, R4.reuse, 0x1e0, RZ ;  /* 0x000001e004057810 */ /* 0x040fe40007ffe0ff */
[C---:B------:R-:W-:Y:S02]  /*8490*/  IADD3 R13, R4.reuse, 0x160, RZ ;  /* 0x00000160040d7810 */ /* 0x040fe40007ffe0ff */
[C---:B------:R-:W-:Y:S01]  /*84a0*/  IADD3 R107, R4.reuse, 0xc0, RZ ;  /* 0x000000c0046b7810 */ /* 0x040fe20007ffe0ff */
[----:B------:R-:W-:Y:S01]  /*84b0*/  ULOP3.LUT UR51, UR51, 0xfffffe, URZ, 0xc0, !UPT ;  /* 0x00fffffe33337892 */ /* 0x000fe2000f8ec03f */
[----:B------:R-:W-:Y:S01]  /*84c0*/  IADD3 R103, R4, 0x120, RZ ;  /* 0x0000012004677810 */ /* 0x000fe20007ffe0ff */
[----:B------:R-:W-:Y:S01]  /*84d0*/  FMUL.FTZ R202, R130, R79 ;  /* 0x0000004f82ca7220 */ /* 0x000fe20000410000 */
[-C--:B------:R-:W-:Y:S01]  /*84e0*/  LEA.HI.SX32 R114, R113, R4.reuse, 0x1b ;  /* 0x0000000471727211 */ /* 0x080fe200078fdaff */
[----:B------:R-:W0:Y:S01]  /*84f0*/  LDS.U16 R11, [R98+0x6] ;  /* 0x00000600620b7984 */ /* 0x000e220000000400 */
[----:B------:R-:W-:-:S02]  /*8500*/  LEA.HI.SX32 R112, R109, R4, 0x1b ;  /* 0x000000046d707211 */ /* 0x000fc400078fdaff */
[-C--:B------:R-:W-:Y:S02]  /*8510*/  LEA.HI.SX32 R148, R111, R4.reuse, 0x1b ;  /* 0x000000046f947211 */ /* 0x080fe400078fdaff */
[-C--:B------:R-:W-:Y:S01]  /*8520*/  LEA R117, R8, R55.reuse, 0x1 ;  /* 0x0000003708757211 */ /* 0x080fe200078e08ff */
[----:B------:R-:W-:Y:S01]  /*8530*/  IMAD R115, R6, 0x2, R55 ;  /* 0x0000000206737824 */ /* 0x000fe200078e0237 */
[-C--:B------:R-:W-:Y:S01]  /*8540*/  LEA.HI.SX32 R2, R7, R4.reuse, 0x1b ;  /* 0x0000000407027211 */ /* 0x080fe200078fdaff */
[----:B------:R-:W0:Y:S01]  /*8550*/  LDS.U16 R8, [R95+0xc] ;  /* 0x00000c005f087984 */ /* 0x000e220000000400 */
[----:B------:R-:W-:Y:S02]  /*8560*/  LEA R116, R116, R55, 0x1 ;  /* 0x0000003774747211 */ /* 0x000fe400078e08ff */
[-C--:B------:R-:W-:Y:S01]  /*8570*/  LEA.HI.SX32 R146, R107, R4.reuse, 0x1b ;  /* 0x000000046b927211 */ /* 0x080fe200078fdaff */
[----:B------:R-:W0:Y:S01]  /*8580*/  LDS.U16 R7, [R94+0xe] ;  /* 0x00000e005e077984 */ /* 0x000e220000000400 */
[-C--:B------:R-:W-:Y:S01]  /*8590*/  LEA.HI.SX32 R102, R5, R4.reuse, 0x1b ;  /* 0x0000000405667211 */ /* 0x080fe200078fdaff */
[----:B------:R-:W-:Y:S01]  /*85a0*/  UIADD3 UR19, UR19, -UR51, URZ ;  /* 0x8000003313137290 */ /* 0x000fe2000fffe03f */
[-C--:B------:R-:W-:Y:S01]  /*85b0*/  LEA.HI.SX32 R104, R9, R4.reuse, 0x1b ;  /* 0x0000000409687211 */ /* 0x080fe200078fdaff */
[----:B------:R-:W0:Y:S01]  /*85c0*/  LDS.U16 R6, [R93+0x10] ;  /* 0x000010005d067984 */ /* 0x000e220000000400 */
[----:B------:R-:W-:-:S02]  /*85d0*/  LEA.HI.SX32 R106, R13, R4, 0x1b ;  /* 0x000000040d6a7211 */ /* 0x000fc400078fdaff */
[-C--:B------:R-:W-:Y:S01]  /*85e0*/  LEA.HI.SX32 R132, R65, R4.reuse, 0x1b ;  /* 0x0000000441847211 */ /* 0x080fe200078fdaff */
[----:B------:R-:W0:Y:S01]  /*85f0*/  LDS.U16 R13, [R100+0x2] ;  /* 0x00000200640d7984 */ /* 0x000e220000000400 */
[-C--:B------:R-:W-:Y:S02]  /*8600*/  LEA.HI.SX32 R108, R103, R4.reuse, 0x1b ;  /* 0x00000004676c7211 */ /* 0x080fe400078fdaff */
[----:B------:R-:W-:Y:S01]  /*8610*/  LEA.HI.SX32 R110, R3, R4, 0x1b ;  /* 0x00000004036e7211 */ /* 0x000fe200078fdaff */
[----:B------:R-:W0:Y:S01]  /*8620*/  LDS.U16 R9, [R96+0xa] ;  /* 0x00000a0060097984 */ /* 0x000e220000000400 */
[-C--:B------:R-:W-:Y:S01]  /*8630*/  LEA R114, R114, R55.reuse, 0x1 ;  /* 0x0000003772727211 */ /* 0x080fe200078e08ff */
[--C-:B------:R-:W-:Y:S01]  /*8640*/  IMAD R112, R112, 0x2, R55.reuse ;  /* 0x0000000270707824 */ /* 0x100fe200078e0237 */
[-C--:B------:R-:W-:Y:S01]  /*8650*/  LEA R113, R148, R55.reuse, 0x1 ;  /* 0x0000003794717211 */ /* 0x080fe200078e08ff */
[----:B------:R-:W0:Y:S01]  /*8660*/  LDS.U16 R5, [R92+0x12] ;  /* 0x000012005c057984 */ /* 0x000e220000000400 */
[----:B------:R-:W-:Y:S01]  /*8670*/  LEA R111, R146, R55, 0x1 ;  /* 0x00000037926f7211 */ /* 0x000fe200078e08ff */
[----:B------:R-:W-:-:S02]  /*8680*/  IMAD R103, R2, 0x2, R55 ;  /* 0x0000000202677824 */ /* 0x000fc400078e0237 */
[----:B------:R-:W0:Y:S01]  /*8690*/  LDS.U16 R4, [R91+0x14] ;  /* 0x000014005b047984 */ /* 0x000e220000000400 */
[----:B------:R-:W5:Y:S03]  /*86a0*/  MUFU.EX2 R202, R202 ;  /* 0x000000ca00ca7308 */ /* 0x000f660000000800 */
[----:B------:R-:W0:Y:S01]  /*86b0*/  LDS.U16 R65, [R90+0x16] ;  /* 0x000016005a417984 */ /* 0x000e220000000400 */
[-C--:B------:R-:W-:Y:S01]  /*86c0*/  LEA R110, R110, R55.reuse, 0x1 ;  /* 0x000000376e6e7211 */ /* 0x080fe200078e08ff */
[----:B------:R-:W-:Y:S01]  /*86d0*/  IMAD R2, R141, 0x10, R150 ;  /* 0x000000108d027824 */ /* 0x000fe200078e0296 */
[----:B------:R-:W-:Y:S01]  /*86e0*/  ULEA UR19, UR19, UR7, 0x8 ;  /* 0x0000000713137291 */ /* 0x000fe2000f8e403f */
[--C-:B------:R-:W-:Y:S01]  /*86f0*/  IMAD R109, R144, 0x2, R55.reuse ;  /* 0x00000002906d7824 */ /* 0x100fe200078e0237 */
[-C--:B------:R-:W-:Y:S01]  /*8700*/  LEA R108, R108, R55.reuse, 0x1 ;  /* 0x000000376c6c7211 */ /* 0x080fe200078e08ff */
[----:B------:R-:W-:Y:S01]  /*8710*/  IMAD R106, R106, 0x2, R55 ;  /* 0x000000026a6a7824 */ /* 0x000fe200078e0237 */
[----:B------:R-:W-:-:S02]  /*8720*/  LEA R107, R132, R55, 0x1 ;  /* 0x00000037846b7211 */ /* 0x000fc400078e08ff */
[----:B------:R-:W-:Y:S02]  /*8730*/  ISETP.NE.AND P1, PT, R142, RZ, PT ;  /* 0x000000ff8e00720c */ /* 0x000fe40003f25270 */
[----:B------:R-:W-:Y:S02]  /*8740*/  LEA.HI.SX32 R2, R2, R2, 0x1b ;  /* 0x0000000202027211 */ /* 0x000fe400078fdaff */
[-C--:B------:R-:W-:Y:S02]  /*8750*/  LEA R104, R104, R55.reuse, 0x1 ;  /* 0x0000003768687211 */ /* 0x080fe400078e08ff */
[----:B------:R-:W-:Y:S01]  /*8760*/  LEA R102, R102, R55, 0x1 ;  /* 0x0000003766667211 */ /* 0x000fe200078e08ff */
[----:B------:R-:W-:Y:S01]  /*8770*/  IMAD R101, R2, 0x2, R55 ;  /* 0x0000000202657824 */ /* 0x000fe200078e0237 */
[----:B------:R-:W-:-:S13]  /*8780*/  ISETP.NE.AND P0, PT, R142, 0x3f, PT ;  /* 0x0000003f8e00780c */ /* 0x000fda0003f05270 */
[C---:B------:R-:W-:Y:S01]  /*8790*/  @P0 LEA R149, R142.reuse, R55, 0x2 ;  /* 0x000000378e950211 */ /* 0x040fe200078e10ff */
[----:B------:R-:W-:Y:S01]  /*87a0*/  BSSY B0, `(.L_x_5061) ;  /* 0x0000034000007945 */ /* 0x000fe20003800000 */
[----:B------:R1:W-:Y:S04]  /*87b0*/  STS.U16 [R117+0x840], R0 ;  /* 0x0008400075007388 */ /* 0x0003e80000000400 */
[----:B------:R0:W-:Y:S04]  /*87c0*/  STS.U16 [R116+0x880], R15 ;  /* 0x0008800f74007388 */ /* 0x0001e80000000400 */
[----:B------:R0:W-:Y:S01]  /*87d0*/  STS.U16 [R115+0x8c0], R66 ;  /* 0x0008c04273007388 */ /* 0x0001e20000000400 */
[----:B-1----:R-:W-:-:S03]  /*87e0*/  IADD3 R0, R142, 0x200, RZ ;  /* 0x000002008e007810 */ /* 0x002fc60007ffe0ff */
[----:B--2---:R1:W-:Y:S04]  /*87f0*/  STS.U16 [R114+0x900], R17 ;  /* 0x0009001172007388 */ /* 0x0043e80000000400 */
[----:B------:R1:W-:Y:S01]  /*8800*/  STS.U16 [R113+0x940], R16 ;  /* 0x0009401071007388 */ /* 0x0003e20000000400 */
[----:B------:R-:W-:-:S03]  /*8810*/  SEL R0, R0, UR19, P1 ;  /* 0x0000001300007c07 */ /* 0x000fc60008800000 */
[----:B---3--:R1:W-:Y:S04]  /*8820*/  STS.U16 [R112+0x980], R19 ;  /* 0x0009801370007388 */ /* 0x0083e80000000400 */
[----:B------:R1:W-:Y:S04]  /*8830*/  STS.U16 [R111+0x9c0], R18 ;  /* 0x0009c0126f007388 */ /* 0x0003e80000000400 */
[----:B----4-:R1:W-:Y:S04]  /*8840*/  STS.U16 [R110+0xa00], R21 ;  /* 0x000a00156e007388 */ /* 0x0103e80000000400 */
[----:B------:R1:W-:Y:S04]  /*8850*/  STS.U16 [R109+0xa40], R20 ;  /* 0x000a40146d007388 */ /* 0x0003e80000000400 */
[----:B------:R1:W-:Y:S01]  /*8860*/  STS.U16 [R108+0xa80], R67 ;  /* 0x000a80436c007388 */ /* 0x0003e20000000400 */
[----:B------:R-:W-:-:S03]  /*8870*/  LEA R3, R0, R55, 0x2 ;  /* 0x0000003700037211 */ /* 0x000fc600078e10ff */
[----:B------:R1:W-:Y:S04]  /*8880*/  STS.U16 [R107+0xac0], R68 ;  /* 0x000ac0446b007388 */ /* 0x0003e80000000400 */
[----:B------:R1:W-:Y:S04]  /*8890*/  STS.U16 [R106+0xb00], R69 ;  /* 0x000b00456a007388 */ /* 0x0003e80000000400 */
[----:B------:R1:W-:Y:S04]  /*88a0*/  STS.U16 [R105+0xb40], R70 ;  /* 0x000b404669007388 */ /* 0x0003e80000000400 */
[----:B------:R1:W-:Y:S04]  /*88b0*/  STS.U16 [R104+0xb80], R71 ;  /* 0x000b804768007388 */ /* 0x0003e80000000400 */
[----:B------:R1:W-:Y:S04]  /*88c0*/  STS.U16 [R103+0xbc0], R128 ;  /* 0x000bc08067007388 */ /* 0x0003e80000000400 */
[----:B------:R1:W-:Y:S01]  /*88d0*/  STS.U16 [R102+0xc00], R129 ;  /* 0x000c008166007388 */ /* 0x0003e20000000400 */
[----:B------:R-:W-:-:S03]  /*88e0*/  NOP ;  /* 0x0000000000007918 */ /* 0x000fc60000000000 */
[----:B------:R1:W2:Y:S04]  /*88f0*/  LDS.U16 R0, [R101+0x840] ;  /* 0x0008400065007984 */ /* 0x0002a80000000400 */
        /* <DEDUP_REMOVED lines=15> */
[----:B-----5:R1:W-:Y:S01]  /*89f0*/  STS [R3+0x35c0], R202 ;  /* 0x0035c0ca03007388 */ /* 0x0203e20000000800 */
[----:B------:R-:W-:Y:S06]  /*8a00*/  BAR.SYNC.DEFER_BLOCKING 0x0 ;  /* 0x0000000000007b1d */ /* 0x000fec0000010000 */
[----:B------:R-:W0:Y:S01]  /*8a10*/  @P0 LDS R149, [R149+0x3dc4] ;  /* 0x003dc40095950984 */ /* 0x000e220000000800 */
[----:B--234-:R-:W-:Y:S05]  /*8a20*/  @P0 BRA `(.L_x_5062) ;  /* 0x00000000002c0947 */ /* 0x01cfea0003800000 */
[----:B------:R-:W2:Y:S01]  /*8a30*/  LDC R2, c[0x0][0x224] ;  /* 0x00008900ff027b82 */ /* 0x000ea20000000800 */
[----:B0-----:R-:W-:Y:S01]  /*8a40*/  HFMA2.MMA R149, -RZ, RZ, 1.875, 0 ;  /* 0x3f800000ff957435 */ /* 0x001fe200000001ff */
[----:B--2---:R-:W-:-:S13]  /*8a50*/  ISETP.NE.AND P0, PT, R2, UR48, PT ;  /* 0x0000003002007c0c */ /* 0x004fda000bf05270 */
[----:B------:R-:W-:Y:S05]  /*8a60*/  @!P0 BRA `(.L_x_5062) ;  /* 0x00000000001c8947 */ /* 0x000fea0003800000 */
[----:B-1----:R-:W-:-:S04]  /*8a70*/  IADD3 R3, R2, -UR6, RZ ;  /* 0x8000000602037c10 */ /* 0x002fc8000fffe0ff */
[----:B------:R-:W-:-:S04]  /*8a80*/  LEA.HI R2, R3, R3, RZ, 0x1 ;  /* 0x0000000303027211 */ /* 0x000fc800078f08ff */
[----:B------:R-:W-:-:S05]  /*8a90*/  LOP3.LUT R2, R2, 0xfffffe, RZ, 0xc0, !PT ;  /* 0x00fffffe02027812 */ /* 0x000fca00078ec0ff */
[----:B------:R-:W-:-:S05]  /*8aa0*/  IMAD.IADD R2, R3, 0x1, -R2 ;  /* 0x0000000103027824 */ /* 0x000fca00078e0a02 */
[----:B------:R-:W-:-:S04]  /*8ab0*/  LEA R2, R2, UR7, 0x8 ;  /* 0x0000000702027c11 */ /* 0x000fc8000f8e40ff */
[----:B------:R-:W-:-:S05]  /*8ac0*/  LEA R2, R2, R55, 0x2 ;  /* 0x0000003702027211 */ /* 0x000fca00078e10ff */
[----:B------:R2:W3:Y:S02]  /*8ad0*/  LDS R149, [R2+0x35c0] ;  /* 0x0035c00002957984 */ /* 0x0004e40000000800 */
.L_x_5062:
[----:B------:R-:W-:Y:S05]  /*8ae0*/  BSYNC B0 ;  /* 0x0000000000007941 */ /* 0x000fea0003800000 */
.L_x_5061:
[----:B------:R-:W-:Y:S01]  /*8af0*/  UISETP.GE.AND UP0, UPT, UR48, 0x2, UPT ;  /* 0x000000023000788c */ /* 0x000fe2000bf06270 */
[----:B------:R-:W-:Y:S01]  /*8b00*/  LOP3.LUT R222, R142, 0x1f, RZ, 0xc0, !PT ;  /* 0x0000001f8ede7812 */ /* 0x000fe200078ec0ff */
[----:B-1----:R-:W-:Y:S01]  /*8b10*/  HFMA2.MMA R69, -RZ, RZ, 0, 0 ;  /* 0x00000000ff457435 */ /* 0x002fe200000001ff */
[----:B--2---:R-:W-:Y:S01]  /*8b20*/  MOV R2, UR48 ;  /* 0x0000003000027c02 */ /* 0x004fe20008000f00 */
[----:B------:R-:W-:Y:S01]  /*8b30*/  IMAD.MOV.U32 R68, RZ, RZ, 0x3f800000 ;  /* 0x3f800000ff447424 */ /* 0x000fe200078e00ff */
[----:B0-----:R-:W-:Y:S02]  /*8b40*/  MOV R15, 0x8 ;  /* 0x00000008000f7802 */ /* 0x001fe40000000f00 */
[----:B------:R-:W-:-:S04]  /*8b50*/  PLOP3.LUT P0, PT, PT, PT, UP0, 0x80, 0x0 ;  /* 0x000000000000781c */ /* 0x000fc80003f0f008 */
[----:B------:R-:W-:Y:S01]  /*8b60*/  ISETP.NE.OR P0, PT, R222, RZ, !P0 ;  /* 0x000000ffde00720c */ /* 0x000fe20004705670 */
[----:B------:R-:W-:-:S12]  /*8b70*/  FMUL.FTZ R159, R130, R78 ;  /* 0x0000004e829f7220 */ /* 0x000fd80000410000 */
[----:B------:R-:W0:Y:S01]  /*8b80*/  @!P0 LDC R3, c[0x0][0x21c] ;  /* 0x00008700ff038b82 */ /* 0x000e220000000800 */
[C---:B------:R-:W-:Y:S01]  /*8b90*/  FMUL.FTZ R157, R130.reuse, R77 ;  /* 0x0000004d829d7220 */ /* 0x040fe20000410000 */
[----:B------:R-:W1:Y:S01]  /*8ba0*/  MUFU.EX2 R159, R159 ;  /* 0x0000009f009f7308 */ /* 0x000e620000000800 */
[----:B------:R-:W-:Y:S01]  /*8bb0*/  FMUL.FTZ R167, R130, R76 ;  /* 0x0000004c82a77220 */ /* 0x000fe20000410000 */
[----:B------:R-:W-:Y:S02]  /*8bc0*/  @!P0 VIADD R2, R2, 0xfffffffe ;  /* 0xfffffffe02028836 */ /* 0x000fe40000000000 */
[----:B------:R-:W-:Y:S01]  /*8bd0*/  FMUL.FTZ R155, R130, R75 ;  /* 0x0000004b829b7220 */ /* 0x000fe20000410000 */
[----:B------:R-:W-:Y:S02]  /*8be0*/  SHF.L.U32 R21, R237, 0x10, RZ ;  /* 0x00000010ed157819 */ /* 0x000fe400000006ff */
[----:B------:R-:W-:Y:S01]  /*8bf0*/  SHF.L.U32 R20, R236, 0x10, RZ ;  /* 0x00000010ec147819 */ /* 0x000fe200000006ff */
[----:B------:R-:W2:Y:S01]  /*8c00*/  MUFU.EX2 R157, R157 ;  /* 0x0000009d009d7308 */ /* 0x000ea20000000800 */
[----:B------:R-:W-:Y:S01]  /*8c10*/  FMUL.FTZ R153, R130, R74 ;  /* 0x0000004a82997220 */ /* 0x000fe20000410000 */
[----:B------:R-:W-:Y:S01]  /*8c20*/  SHF.L.U32 R131, R84, 0x10, RZ ;  /* 0x0000001054837819 */ /* 0x000fe200000006ff */
[----:B------:R-:W-:Y:S01]  /*8c30*/  IMAD.U32 R161, R80, 0x10000, RZ ;  /* 0x0001000050a17824 */ /* 0x000fe200078e00ff */
[----:B------:R-:W-:Y:S01]  /*8c40*/  SHF.L.U32 R14, R14, 0x10, RZ ;  /* 0x000000100e0e7819 */ /* 0x000fe200000006ff */
[----:B------:R-:W-:-:S03]  /*8c50*/  IMAD.U32 R19, R235, 0x10000, RZ ;  /* 0x00010000eb137824 */ /* 0x000fc600078e00ff */
[----:B------:R-:W4:Y:S01]  /*8c60*/  MUFU.EX2 R167, R167 ;  /* 0x000000a700a77308 */ /* 0x000f220000000800 */
[----:B------:R-:W-:Y:S01]  /*8c70*/  FMUL.FTZ R163, R21, R79 ;  /* 0x0000004f15a37220 */ /* 0x000fe20000410000 */
[----:B------:R-:W-:Y:S01]  /*8c80*/  FMUL.FTZ R160, R20, R78 ;  /* 0x0000004e14a07220 */ /* 0x000fe20000410000 */
[----:B------:R-:W-:Y:S02]  /*8c90*/  IMAD.U32 R13, R13, 0x10000, RZ ;  /* 0x000100000d0d7824 */ /* 0x000fe400078e00ff */
[----:B0-----:R-:W-:-:S03]  /*8ca0*/  @!P0 IMAD R2, R2, R3, UR7 ;  /* 0x0000000702028e24 */ /* 0x001fc6000f8e0203 */
[----:B------:R-:W0:Y:S01]  /*8cb0*/  MUFU.EX2 R155, R155 ;  /* 0x0000009b009b7308 */ /* 0x000e220000000800 */
[----:B------:R-:W-:Y:S02]  /*8cc0*/  IMAD.U32 R132, R83, 0x10000, RZ ;  /* 0x0001000053847824 */ /* 0x000fe400078e00ff */
[----:B------:R-:W-:-:S04]  /*8cd0*/  @!P0 IMAD.WIDE R2, R2, R15, UR10 ;  /* 0x0000000a02028e25 */ /* 0x000fc8000f8e020f */
        /* <DEDUP_REMOVED lines=8> */
[----:B------:R-:W3:Y:S01]  /*8d60*/  MUFU.EX2 R153, R153 ;  /* 0x0000009900997308 */ /* 0x000ee20000000800 */
[----:B------:R-:W-:Y:S01]  /*8d70*/  FMUL.FTZ R131, R132, R73 ;  /* 0x0000004984837220 */ /* 0x000fe20000410000 */
[----:B------:R2:W5:Y:S01]  /*8d80*/  @!P0 LDG.E.64 R68, desc[UR28][R2.64] ;  /* 0x0000001c02448981 */ /* 0x000562000c1e1b00 */
[----:B-1----:R-:W-:Y:S01]  /*8d90*/  FMUL.FTZ R132, R202, R159 ;  /* 0x0000009fca847220 */ /* 0x002fe20000410000 */
[C---:B------:R-:W-:Y:S01]  /*8da0*/  FMUL.FTZ R180, R130.reuse, R72 ;  /* 0x0000004882b47220 */ /* 0x040fe20000410000 */
[C---:B------:R-:W-:Y:S01]  /*8db0*/  FMUL.FTZ R182, R130.reuse, R63 ;  /* 0x0000003f82b67220 */ /* 0x040fe20000410000 */
[C---:B------:R-:W-:Y:S01]  /*8dc0*/  FMUL.FTZ R146, R130.reuse, R62 ;  /* 0x0000003e82927220 */ /* 0x040fe20000410000 */
[C---:B------:R-:W-:Y:S01]  /*8dd0*/  FMUL.FTZ R147, R130.reuse, R61 ;  /* 0x0000003d82937220 */ /* 0x040fe20000410000 */
[C---:B------:R-:W-:Y:S01]  /*8de0*/  FMUL.FTZ R148, R130.reuse, R60 ;  /* 0x0000003c82947220 */ /* 0x040fe20000410000 */
[C---:B------:R-:W-:Y:S01]  /*8df0*/  FMUL.FTZ R186, R130.reuse, R59 ;  /* 0x0000003b82ba7220 */ /* 0x040fe20000410000 */
[C---:B------:R-:W-:Y:S01]  /*8e00*/  FMUL.FTZ R191, R130.reuse, R58 ;  /* 0x0000003a82bf7220 */ /* 0x040fe20000410000 */
[C---:B------:R-:W-:Y:S01]  /*8e10*/  FMUL.FTZ R190, R130.reuse, R57 ;  /* 0x0000003982be7220 */ /* 0x040fe20000410000 */
[----:B--2---:R-:W-:Y:S01]  /*8e20*/  SHF.L.U32 R2, R85, 0x10, RZ ;  /* 0x0000001055027819 */ /* 0x004fe200000006ff */
[----:B------:R-:W-:Y:S01]  /*8e30*/  FMUL.FTZ R189, R130, R56 ;  /* 0x0000003882bd7220 */ /* 0x000fe20000410000 */
[----:B------:R-:W-:Y:S01]  /*8e40*/  SHF.L.U32 R11, R11, 0x10, RZ ;  /* 0x000000100b0b7819 */ /* 0x000fe200000006ff */
[----:B------:R-:W-:Y:S01]  /*8e50*/  FMUL.FTZ R162, R18, R76 ;  /* 0x0000004c12a27220 */ /* 0x000fe20000410000 */
[----:B------:R-:W-:Y:S01]  /*8e60*/  FMUL.FTZ R244, R12, R161 ;  /* 0x000000a10cf47220 */ /* 0x000fe20000410000 */
[----:B------:R-:W-:Y:S01]  /*8e70*/  FFMA.FTZ R130, R179, R159, R204 ;  /* 0x0000009fb3827223 */ /* 0x000fe200000100cc */
[----:B------:R-:W1:Y:S01]  /*8e80*/  MUFU.EX2 R151, R151 ;  /* 0x0000009700977308 */ /* 0x000e620000000800 */
[----:B------:R-:W-:Y:S01]  /*8e90*/  FMUL.FTZ R132, R157, R132 ;  /* 0x000000849d847220 */ /* 0x000fe20000410000 */
[----:B------:R-:W-:Y:S01]  /*8ea0*/  FMUL.FTZ R3, R2, R75 ;  /* 0x0000004b02037220 */ /* 0x000fe20000410000 */
[----:B------:R-:W-:-:S02]  /*8eb0*/  IMAD.U32 R10, R10, 0x10000, RZ ;  /* 0x000100000a0a7824 */ /* 0x000fc400078e00ff */
[----:B------:R-:W-:Y:S01]  /*8ec0*/  FMUL.FTZ R200, R11, R162 ;  /* 0x000000a20bc87220 */ /* 0x000fe20000410000 */
[----:B------:R-:W-:Y:S01]  /*8ed0*/  FFMA.FTZ R130, R157, R130, R244 ;  /* 0x000000829d827223 */ /* 0x000fe200000100f4 */
[----:B----4-:R-:W-:Y:S01]  /*8ee0*/  FMUL.FTZ R132, R167, R132 ;  /* 0x00000084a7847220 */ /* 0x010fe20000410000 */
[----:B------:R-:W-:Y:S01]  /*8ef0*/  SHF.L.U32 R9, R9, 0x10, RZ ;  /* 0x0000001009097819 */ /* 0x000fe200000006ff */
[----:B------:R-:W2:Y:S01]  /*8f00*/  MUFU.EX2 R180, R180 ;  /* 0x000000b400b47308 */ /* 0x000ea20000000800 */
[----:B------:R-:W-:Y:S01]  /*8f10*/  FMUL.FTZ R246, R10, R3 ;  /* 0x000000030af67220 */ /* 0x000fe20000410000 */
[----:B------:R-:W-:Y:S01]  /*8f20*/  FFMA.FTZ R130, R167, R130, R200 ;  /* 0x00000082a7827223 */ /* 0x000fe200000100c8 */
[----:B0-----:R-:W-:Y:S01]  /*8f30*/  FMUL.FTZ R132, R155, R132 ;  /* 0x000000849b847220 */ /* 0x001fe20000410000 */
[----:B------:R-:W-:Y:S01]  /*8f40*/  SHF.L.U32 R133, R82, 0x10, RZ ;  /* 0x0000001052857819 */ /* 0x000fe200000006ff */
[----:B------:R-:W-:Y:S01]  /*8f50*/  FMUL.FTZ R198, R9, R198 ;  /* 0x000000c609c67220 */ /* 0x000fe20000410000 */
[----:B------:R-:W-:Y:S01]  /*8f60*/  SHF.L.U32 R8, R8, 0x10, RZ ;  /* 0x0000001008087819 */ /* 0x000fe200000006ff */
[----:B------:R-:W-:Y:S01]  /*8f70*/  FFMA.FTZ R130, R155, R130, R246 ;  /* 0x000000829b827223 */ /* 0x000fe200000100f6 */
[----:B------:R-:W0:Y:S01]  /*8f80*/  MUFU.EX2 R182, R182 ;  /* 0x000000b600b67308 */ /* 0x000e220000000800 */
[----:B---3--:R-:W-:Y:S01]  /*8f90*/  FMUL.FTZ R132, R153, R132 ;  /* 0x0000008499847220 */ /* 0x008fe20000410000 */
[----:B------:R-:W-:Y:S01]  /*8fa0*/  SHF.L.U32 R150, R81, 0x10, RZ ;  /* 0x0000001051967819 */ /* 0x000fe200000006ff */
[----:B------:R-:W-:Y:S01]  /*8fb0*/  FMUL.FTZ R2, R133, R72 ;  /* 0x0000004885027220 */ /* 0x000fe20000410000 */
[----:B------:R-:W-:-:S02]  /*8fc0*/  IMAD.U32 R7, R7, 0x10000, RZ ;  /* 0x0001000007077824 */ /* 0x000fc400078e00ff */
[----:B------:R-:W-:Y:S01]  /*8fd0*/  FMUL.FTZ R248, R8, R131 ;  /* 0x0000008308f87220 */ /* 0x000fe20000410000 */
[----:B------:R-:W-:Y:S01]  /*8fe0*/  FFMA.FTZ R130, R153, R130, R198 ;  /* 0x0000008299827223 */ /* 0x000fe200000100c6 */
[----:B-1----:R-:W-:Y:S01]  /*8ff0*/  FMUL.FTZ R3, R151, R132 ;  /* 0x0000008497037220 */ /* 0x002fe20000410000 */
[----:B------:R-:W1:Y:S01]  /*9000*/  MUFU.EX2 R146, R146 ;  /* 0x0000009200927308 */ /* 0x000e620000000800 */
[----:B------:R-:W-:Y:S01]  /*9010*/  SHF.L.U32 R6, R6, 0x10, RZ ;  /* 0x0000001006067819 */ /* 0x000fe200000006ff */
[----:B------:R-:W-:Y:S01]  /*9020*/  FMUL.FTZ R199, R150, R63 ;  /* 0x0000003f96c77220 */ /* 0x000fe20000410000 */
[----:B------:R-:W-:Y:S01]  /*9030*/  FMUL.FTZ R249, R7, R2 ;  /* 0x0000000207f97220 */ /* 0x000fe20000410000 */
[----:B------:R-:W-:Y:S01]  /*9040*/  FFMA.FTZ R130, R151, R130, R248 ;  /* 0x0000008297827223 */ /* 0x000fe200000100f8 */
[----:B--2---:R-:W-:Y:S01]  /*9050*/  FMUL.FTZ R3, R180, R3 ;  /* 0x00000003b4037220 */ /* 0x004fe20000410000 */
[----:B------:R-:W-:Y:S01]  /*9060*/  SHF.L.U32 R17, R232, 0x10, RZ ;  /* 0x00000010e8117819 */ /* 0x000fe200000006ff */
[----:B------:R-:W-:Y:S01]  /*9070*/  FMUL.FTZ R199, R6, R199 ;  /* 0x000000c706c77220 */ /* 0x000fe20000410000 */
[----:B------:R-:W2:Y:S01]  /*9080*/  MUFU.EX2 R147, R147 ;  /* 0x0000009300937308 */ /* 0x000ea20000000800 */
[----:B------:R-:W-:Y:S01]  /*9090*/  SHF.L.U32 R5, R5, 0x10, RZ ;  /* 0x0000001005057819 */ /* 0x000fe200000006ff */
[----:B------:R-:W-:Y:S01]  /*90a0*/  FFMA.FTZ R130, R180, R130, R249 ;  /* 0x00000082b4827223 */ /* 0x000fe200000100f9 */
[----:B0-----:R-:W-:Y:S01]  /*90b0*/  FMUL.FTZ R3, R182, R3 ;  /* 0x00000003b6037220 */ /* 0x001fe20000410000 */
[----:B------:R-:W-:-:S02]  /*90c0*/  IMAD.U32 R16, R231, 0x10000, RZ ;  /* 0x00010000e7107824 */ /* 0x000fc400078e00ff */
[----:B------:R-:W-:Y:S01]  /*90d0*/  FMUL.FTZ R175, R17, R61 ;  /* 0x0000003d11af7220 */ /* 0x000fe20000410000 */
[----:B------:R-:W-:Y:S02]  /*90e0*/  IMAD.U32 R4, R4, 0x10000, RZ ;  /* 0x0001000004047824 */ /* 0x000fe400078e00ff */
[----:B------:R-:W-:Y:S01]  /*90f0*/  FMUL.FTZ R133, R5, R174 ;  /* 0x000000ae05857220 */ /* 0x000fe20000410000 */
[----:B------:R-:W0:Y:S01]  /*9100*/  MUFU.EX2 R148, R148 ;  /* 0x0000009400947308 */ /* 0x000e220000000800 */
[----:B------:R-:W-:Y:S01]  /*9110*/  FFMA.FTZ R130, R182, R130, R199 ;  /* 0x00000082b6827223 */ /* 0x000fe200000100c7 */
[----:B-1----:R-:W-:Y:S01]  /*9120*/  FMUL.FTZ R2, R146, R3 ;  /* 0x0000000392027220 */ /* 0x002fe20000410000 */
[----:B------:R-:W-:Y:S01]  /*9130*/  SHF.L.U32 R15, R230, 0x10, RZ ;  /* 0x00000010e60f7819 */ /* 0x000fe200000006ff */
[----:B------:R-:W-:Y:S01]  /*9140*/  FMUL.FTZ R176, R16, R60 ;  /* 0x0000003c10b07220 */ /* 0x000fe20000410000 */
[----:B------:R-:W-:Y:S01]  /*9150*/  SHF.L.U32 R3, R65, 0x10, RZ ;  /* 0x0000001041037819 */ /* 0x000fe200000006ff */
[----:B------:R-:W-:Y:S01]  /*9160*/  FMUL.FTZ R218, R4, R175 ;  /* 0x000000af04da7220 */ /* 0x000fe20000410000 */
[----:B------:R-:W-:Y:S01]  /*9170*/  FFMA.FTZ R130, R146, R130, R133 ;  /* 0x0000008292827223 */ /* 0x000fe20000010085 */
[----:B------:R-:W1:Y:S01]  /*9180*/  MUFU.EX2 R186, R186 ;  /* 0x000000ba00ba7308 */ /* 0x000e620000000800 */
[----:B--2---:R-:W-:Y:S01]  /*9190*/  FMUL.FTZ R65, R147, R2 ;  /* 0x0000000293417220 */ /* 0x004fe20000410000 */
[----:B------:R-:W-:Y:S01]  /*91a0*/  SHF.L.U32 R158, R229, 0x10, RZ ;  /* 0x00000010e59e7819 */ /* 0x000fe200000006ff */
[----:B------:R-:W-:Y:S01]  /*91b0*/  FMUL.FTZ R177, R15, R59 ;  /* 0x0000003b0fb17220 */ /* 0x000fe20000410000 */
[----:B------:R-:W-:Y:S01]  /*91c0*/  SHF.L.U32 R2, R64, 0x10, RZ ;  /* 0x0000001040027819 */ /* 0x000fe200000006ff */
[----:B------:R-:W-:Y:S01]  /*91d0*/  FMUL.FTZ R241, R3, R176 ;  /* 0x000000b003f17220 */ /* 0x000fe20000410000 */
[----:B------:R-:W-:Y:S01]  /*91e0*/  FFMA.FTZ R130, R147, R130, R218 ;  /* 0x0000008293827223 */ /* 0x000fe200000100da */
[----:B------:R-:W-:Y:S01]  /*91f0*/  IMAD.U32 R166, R228, 0x10000, RZ ;  /* 0x00010000e4a67824 */ /* 0x000fe200078e00ff */
[----:B------:R-:W2:Y:S01]  /*9200*/  MUFU.EX2 R191, R191 ;  /* 0x000000bf00bf7308 */ /* 0x000ea20000000800 */
[----:B0-----:R-:W-:Y:S01]  /*9210*/  FMUL.FTZ R65, R148, R65 ;  /* 0x0000004194417220 */ /* 0x001fe20000410000 */
[----:B------:R-:W-:Y:S01]  /*9220*/  FMUL.FTZ R165, R158, R58 ;  /* 0x0000003a9ea57220 */ /* 0x000fe20000410000 */
[----:B------:R-:W-:-:S02]  /*9230*/  IMAD.U32 R156, R156, 0x10000, RZ ;  /* 0x000100009c9c7824 */ /* 0x000fc400078e00ff */
[----:B------:R-:W-:Y:S01]  /*9240*/  FMUL.FTZ R195, R2, R177 ;  /* 0x000000b102c37220 */ /* 0x000fe20000410000 */
[----:B------:R-:W-:Y:S01]  /*9250*/  FFMA.FTZ R64, R148, R130, R241 ;  /* 0x0000008294407223 */ /* 0x000fe200000100f1 */
[----:B------:R-:W-:Y:S01]  /*9260*/  SHF.L.U32 R154, R227, 0x10, RZ ;  /* 0x00000010e39a7819 */ /* 0x000fe200000006ff */
[----:B------:R-:W-:Y:S01]  /*9270*/  FMUL.FTZ R178, R166, R57 ;  /* 0x00000039a6b27220 */ /* 0x000fe20000410000 */
[----:B------:R-:W0:Y:S01]  /*9280*/  MUFU.EX2 R190, R190 ;  /* 0x000000be00be7308 */ /* 0x000e220000000800 */
[----:B-1----:R-:W-:Y:S01]  /*9290*/  FMUL.FTZ R132, R186, R65 ;  /* 0x00000041ba847220 */ /* 0x002fe20000410000 */
[----:B------:R-:W-:Y:S01]  /*92a0*/  SHF.L.U32 R170, R170, 0x10, RZ ;  /* 0x00000010aaaa7819 */ /* 0x000fe200000006ff */
[----:B------:R-:W-:Y:S01]  /*92b0*/  FMUL.FTZ R130, R156, R165 ;  /* 0x000000a59c827220 */ /* 0x000fe20000410000 */
[----:B------:R-:W-:Y:S01]  /*92c0*/  FFMA.FTZ R64, R186, R64, R195 ;  /* 0x00000040ba407223 */ /* 0x000fe200000100c3 */
[----:B------:R-:W-:Y:S01]  /*92d0*/  SHF.L.U32 R152, R152, 0x10, RZ ;  /* 0x0000001098987819 */ /* 0x000fe200000006ff */
[----:B------:R-:W-:Y:S01]  /*92e0*/  FMUL.FTZ R173, R154, R56 ;  /* 0x000000389aad7220 */ /* 0x000fe20000410000 */
[----:B------:R-:W-:Y:S01]  /*92f0*/  FMUL.FTZ R131, R170, R178 ;  /* 0x000000b2aa837220 */ /* 0x000fe20000410000 */
[----:B------:R-:W1:Y:S01]  /*9300*/  MUFU.EX2 R189, R189 ;  /* 0x000000bd00bd7308 */ /* 0x000e620000000800 */
[C---:B--2---:R-:W-:Y:S01]  /*9310*/  FMUL.FTZ R65, R191.reuse, R132 ;  /* 0x00000084bf417220 */ /* 0x044fe20000410000 */
[----:B------:R-:W-:Y:S01]  /*9320*/  FFMA.FTZ R64, R191, R64, R130 ;  /* 0x00000040bf407223 */ /* 0x000fe20000010082 */
[----:B------:R-:W-:Y:S01]  /*9330*/  FMUL.FTZ R132, R152, R173 ;  /* 0x000000ad98847220 */ /* 0x000fe20000410000 */
[----:B------:R-:W-:Y:S01]  /*9340*/  ISETP.GT.U32.AND P2, PT, R142, 0x1f, PT ;  /* 0x0000001f8e00780c */ /* 0x000fe20003f44070 */
[----:B------:R-:W-:Y:S01]  /*9350*/  IMAD.U32 R145, R145, 0x10000, RZ ;  /* 0x0001000091917824 */ /* 0x000fe200078e00ff */
[----:B------:R-:W-:Y:S01]  /*9360*/  SHF.L.U32 R185, R0, 0x10, RZ ;  /* 0x0000001000b97819 */ /* 0x000fe200000006ff */
[----:B------:R-:W-:Y:S01]  /*9370*/  IMAD.U32 R67, R67, 0x10000, RZ ;  /* 0x0001000043437824 */ /* 0x000fe200078e00ff */
[----:B------:R-:W-:Y:S01]  /*9380*/  SHF.L.U32 R144, R144, 0x10, RZ ;  /* 0x0000001090907819 */ /* 0x000fe200000006ff */
[C---:B0-----:R-:W-:Y:S01]  /*9390*/  FMUL.FTZ R150, R190.reuse, R65 ;  /* 0x00000041be967220 */ /* 0x041fe20000410000 */
[----:B------:R-:W-:Y:S01]  /*93a0*/  FFMA.FTZ R65, R190, R64, R131 ;  /* 0x00000040be417223 */ /* 0x000fe20000010083 */
[----:B------:R-:W-:Y:S01]  /*93b0*/  SHF.L.U32 R0, R164, 0x10, RZ ;  /* 0x00000010a4007819 */ /* 0x000fe200000006ff */
[----:B------:R-:W-:Y:S01]  /*93c0*/  IMAD.U32 R128, R128, 0x10000, RZ ;  /* 0x0001000080807824 */ /* 0x000fe200078e00ff */
[----:B------:R-:W-:Y:S01]  /*93d0*/  SHF.L.U32 R66, R66, 0x10, RZ ;  /* 0x0000001042427819 */ /* 0x000fe200000006ff */
[----:B------:R-:W-:Y:S01]  /*93e0*/  IMAD.U32 R192, R169, 0x10000, RZ ;  /* 0x00010000a9c07824 */ /* 0x000fe200078e00ff */
[----:B------:R-:W-:Y:S01]  /*93f0*/  SHF.L.U32 R70, R70, 0x10, RZ ;  /* 0x0000001046467819 */ /* 0x000fe200000006ff */
[----:B------:R-:W-:-:S02]  /*9400*/  IMAD.U32 R197, R181, 0x10000, RZ ;  /* 0x00010000b5c57824 */ /* 0x000fc400078e00ff */
[C---:B-1----:R-:W-:Y:S01]  /*9410*/  FMUL.FTZ R64, R189.reuse, R150 ;  /* 0x00000096bd407220 */ /* 0x042fe20000410000 */
[----:B------:R-:W-:Y:S01]  /*9420*/  FFMA.FTZ R65, R189, R65, R132 ;  /* 0x00000041bd417223 */ /* 0x000fe20000010084 */
[----:B------:R-:W-:Y:S01]  /*9430*/  IMAD R150, R142, 0x8, R55 ;  /* 0x000000088e967824 */ /* 0x000fe200078e0237 */
[----:B------:R-:W-:Y:S01]  /*9440*/  SHF.L.U32 R71, R71, 0x10, RZ ;  /* 0x0000001047477819 */ /* 0x000fe200000006ff */
[----:B------:R-:W-:Y:S01]  /*9450*/  FMUL.FTZ R164, R54, R185 ;  /* 0x000000b936a47220 */ /* 0x000fe20000410000 */
[----:B------:R-:W-:Y:S01]  /*9460*/  SHF.L.U32 R129, R129, 0x10, RZ ;  /* 0x0000001081817819 */ /* 0x000fe200000006ff */
[----:B------:R-:W-:Y:S01]  /*9470*/  FMUL.FTZ R184, R47, R144 ;  /* 0x000000902fb87220 */ /* 0x000fe20000410000 */
[----:B------:R0:W-:Y:S01]  /*9480*/  STS.64 [R150+0x31b0], R64 ;  /* 0x0031b04096007388 */ /* 0x0001e20000000a00 */
        /* <DEDUP_REMOVED lines=11> */
[----:B0-----:R-:W-:Y:S01]  /*9540*/  SHF.L.U32 R65, R168, 0x10, RZ ;  /* 0x00000010a8417819 */ /* 0x001fe200000006ff */
[----:B------:R-:W-:Y:S01]  /*9550*/  FMUL.FTZ R168, R53, R66 ;  /* 0x0000004235a87220 */ /* 0x000fe20000410000 */
[----:B------:R-:W-:Y:S01]  /*9560*/  SHF.L.U32 R64, R172, 0x10, RZ ;  /* 0x00000010ac407819 */ /* 0x000fe200000006ff */
[----:B------:R-:W-:Y:S01]  /*9570*/  FMUL.FTZ R172, R50, R71 ;  /* 0x0000004732ac7220 */ /* 0x000fe20000410000 */
[----:B------:R-:W-:Y:S01]  /*9580*/  FMUL.FTZ R0, R39, R194 ;  /* 0x000000c227007220 */ /* 0x000fe20000410000 */
[----:B------:R-:W-:-:S02]  /*9590*/  FMUL.FTZ R188, R44, R65 ;  /* 0x000000412cbc7220 */ /* 0x000fc40000410000 */
        /* <DEDUP_REMOVED lines=31> */
.L_x_5126:
[----:B------:R-:W-:Y:S01]  /*9790*/  ISETP.GE.AND P0, PT, R141, 0x10, PT ;  /* 0x000000108d00780c */ /* 0x000fe20003f06270 */
[----:B------:R-:W-:-:S12]  /*97a0*/  UMOV UR19, 0xffffffff ;  /* 0xffffffff00137882 */ /* 0x000fd80000000000 */
[C---:B01----:R-:W-:Y:S01]  /*97b0*/  @P0 FFMA.FTZ R67, R66.reuse, R129, R67 ;  /* 0x0000008142430223 */ /* 0x043fe20000010043 */
[----:B--2---:R-:W-:Y:S01]  /*97c0*/  @P0 FMUL.FTZ R66, R66, R71 ;  /* 0x0000004742420220 */ /* 0x004fe20000410000 */
[----:B------:R-:W-:Y:S06]  /*97d0*/  BRA.DIV UR19, `(.L_x_5065) ;  /* 0x00000056131c7947 */ /* 0x000fec000b800000 */
.L_x_5129:
[----:B------:R-:W-:-:S03]  /*97e0*/  UMOV UR19, 0xffffffff ;  /* 0xffffffff00137882 */ /* 0x000fc60000000000 */
[----:B------:R-:W-:Y:S05]  /*97f0*/  BRA.DIV UR19, `(.L_x_5066) ;  /* 0x00000056133c7947 */ /* 0x000fea000b800000 */
.L_x_5132:
[----:B------:R-:W-:-:S03]  /*9800*/  UMOV UR19, 0xffffffff ;  /* 0xffffffff00137882 */ /* 0x000fc60000000000 */
[----:B------:R-:W-:Y:S05]  /*9810*/  BRA.DIV UR19, `(.L_x_5067) ;  /* 0x00000056135c7947 */ /* 0x000fea000b800000 */
[----:B------:R-:W0:Y:S04]  /*9820*/  SHFL.UP PT, R66, R66, 0x1, RZ ;  /* 0x0420000042427989 */ /* 0x000e2800000e00ff */
[----:B------:R-:W1:Y:S04]  /*9830*/  SHFL.UP PT, R67, R67, 0x1, RZ ;  /* 0x0420000043437989 */ /* 0x000e6800000e00ff */
[----:B-----5:R-:W2:Y:S04]  /*9840*/  SHFL.IDX PT, R68, R68, RZ, 0x1f ;  /* 0x00001fff44447589 */ /* 0x020ea800000e0000 */
[----:B------:R-:W3:Y:S02]  /*9850*/  SHFL.IDX PT, R69, R69, RZ, 0x1f ;  /* 0x00001fff45457589 */ /* 0x000ee400000e0000 */
.L_x_5138:
[C---:B01-3--:R-:W-:Y:S01]  /*9860*/  @P1 FFMA.FTZ R69, R66.reuse, R69, R67 ;  /* 0x0000004542451223 */ /* 0x04bfe20000010043 */
[----:B--2---:R-:W-:-:S03]  /*9870*/  @P1 FMUL.FTZ R68, R66, R68 ;  /* 0x0000004442441220 */ /* 0x004fc60000410000 */
[C---:B------:R-:W-:Y:S01]  /*9880*/  FFMA.FTZ R71, R64.reuse, R69, R65 ;  /* 0x0000004540477223 */ /* 0x040fe20000010041 */
[----:B------:R-:W-:-:S05]  /*9890*/  FMUL.FTZ R70, R64, R68 ;  /* 0x0000004440467220 */ /* 0x000fca0000410000 */
[----:B------:R0:W-:Y:S02]  /*98a0*/  STS.128 [R128+0x31b0], R68 ;  /* 0x0031b04480007388 */ /* 0x0001e40000000c00 */
.L_x_5063:
[----:B------:R-:W-:Y:S05]  /*98b0*/  WARPSYNC.ALL ;  /* 0x0000000000007948 */ /* 0x000fea0003800000 */
[----:B------:R-:W-:Y:S01]  /*98c0*/  BAR.SYNC.DEFER_BLOCKING 0x0 ;  /* 0x0000000000007b1d */ /* 0x000fe20000010000 */
[----:B------:R-:W-:Y:S02]  /*98d0*/  IMAD.U32 R66, RZ, RZ, UR7 ;  /* 0x00000007ff427e24 */ /* 0x000fe4000f8e00ff */
[----:B------:R-:W-:Y:S01]  /*98e0*/  FMUL.FTZ R67, R189, R149 ;  /* 0x00000095bd437220 */ /* 0x000fe20000410000 */
[----:B------:R-:W-:Y:S01]  /*98f0*/  HFMA2.MMA R129, -RZ, RZ, 0, 0 ;  /* 0x00000000ff817435 */ /* 0x000fe200000001ff */
[----:B0-----:R-:W-:-:S03]  /*9900*/  IMAD.MOV.U32 R128, RZ, RZ, 0x3f800000 ;  /* 0x3f800000ff807424 */ /* 0x001fc600078e00ff */
[----:B------:R-:W0:Y:S01]  /*9910*/  LDC R65, c[0x0][0x224] ;  /* 0x00008900ff417b82 */ /* 0x000e220000000800 */
[----:B------:R-:W1:Y:S01]  /*9920*/  LDS R64, [R150+0x31b4] ;  /* 0x0031b40096407984 */ /* 0x000e620000000800 */
[----:B0-----:R-:W-:-:S04]  /*9930*/  ISETP.LE.AND P0, PT, R65, UR48, PT ;  /* 0x0000003041007c0c */ /* 0x001fc8000bf03270 */
[----:B------:R-:W-:-:S13]  /*9940*/  ISETP.NE.OR P0, PT, R222, RZ, P0 ;  /* 0x000000ffde00720c */ /* 0x000fda0000705670 */
[----:B------:R-:W-:Y:S01]  /*9950*/  @!P0 LEA R65, R66, R55, 0x3 ;  /* 0x0000003742418211 */ /* 0x000fe200078e18ff */
[----:B------:R-:W-:-:S04]  /*9960*/  FMUL.FTZ R66, R190, R67 ;  /* 0x00000043be427220 */ /* 0x000fc80000410000 */
[----:B------:R-:W-:Y:S01]  /*9970*/  FMUL.FTZ R67, R191, R66 ;  /* 0x00000042bf437220 */ /* 0x000fe20000410000 */
[----:B------:R0:W2:Y:S03]  /*9980*/  @!P0 LDS.64 R128, [R65+0x3ec0] ;  /* 0x003ec00041808984 */ /* 0x0000a60000000a00 */
[----:B------:R-:W-:Y:S01]  /*9990*/  FMUL.FTZ R67, R186, R67 ;  /* 0x00000043ba437220 */ /* 0x000fe20000410000 */
[----:B-1----:R-:W-:Y:S01]  /*99a0*/  FFMA.FTZ R179, R202, R64, R179 ;  /* 0x00000040cab37223 */ /* 0x002fe200000100b3 */
[----:B------:R-:W-:-:S03]  /*99b0*/  FFMA.FTZ R64, R189, R0, R144 ;  /* 0x00000000bd407223 */ /* 0x000fc60000010090 */
[----:B------:R-:W-:Y:S01]  /*99c0*/  FFMA.FTZ R243, R159, R179, R204 ;  /* 0x000000b39ff37223 */ /* 0x000fe200000100cc */
[----:B------:R-:W-:-:S03]  /*99d0*/  FFMA.FTZ R64, R190, R64, R145 ;  /* 0x00000040be407223 */ /* 0x000fc60000010091 */
[----:B------:R-:W-:Y:S01]  /*99e0*/  FFMA.FTZ R244, R157, R243, R244 ;  /* 0x000000f39df47223 */ /* 0x000fe200000100f4 */
[----:B-----5:R-:W-:Y:S01]  /*99f0*/  FFMA.FTZ R69, R191, R64, R193 ;  /* 0x00000040bf457223 */ /* 0x020fe200000100c1 */
[----:B------:R-:W-:Y:S02]  /*9a00*/  FMUL.FTZ R64, R148, R67 ;  /* 0x0000004394407220 */ /* 0x000fe40000410000 */
[----:B------:R-:W-:Y:S01]  /*9a10*/  FFMA.FTZ R245, R167, R244, R200 ;  /* 0x000000f4a7f57223 */ /* 0x000fe200000100c8 */
[----:B------:R-:W-:Y:S01]  /*9a20*/  FFMA.FTZ R69, R186, R69, R192 ;  /* 0x00000045ba457223 */ /* 0x000fe200000100c0 */
[----:B0-----:R-:W-:Y:S02]  /*9a30*/  FMUL.FTZ R65, R147, R64 ;  /* 0x0000004093417220 */ /* 0x001fe40000410000 */
[----:B------:R-:W-:Y:S01]  /*9a40*/  FFMA.FTZ R246, R155, R245, R246 ;  /* 0x000000f59bf67223 */ /* 0x000fe200000100f6 */
[----:B------:R-:W-:Y:S01]  /*9a50*/  FFMA.FTZ R66, R148, R69, R188 ;  /* 0x0000004594427223 */ /* 0x000fe200000100bc */
[----:B------:R-:W-:-:S02]  /*9a60*/  FMUL.FTZ R65, R146, R65 ;  /* 0x0000004192417220 */ /* 0x000fc40000410000 */
[----:B------:R-:W-:Y:S01]  /*9a70*/  FFMA.FTZ R247, R153, R246, R198 ;  /* 0x000000f699f77223 */ /* 0x000fe200000100c6 */
[----:B------:R-:W-:Y:S01]  /*9a80*/  FFMA.FTZ R66, R147, R66, R187 ;  /* 0x0000004293427223 */ /* 0x000fe200000100bb */
[----:B------:R-:W-:Y:S02]  /*9a90*/  FMUL.FTZ R65, R182, R65 ;  /* 0x00000041b6417220 */ /* 0x000fe40000410000 */
[C---:B------:R-:W-:Y:S01]  /*9aa0*/  FFMA.FTZ R248, R151.reuse, R247, R248 ;  /* 0x000000f797f87223 */ /* 0x040fe200000100f8 */
[----:B------:R-:W-:Y:S01]  /*9ab0*/  FFMA.FTZ R67, R146, R66, R185 ;  /* 0x0000004292437223 */ /* 0x000fe200000100b9 */
[C---:B------:R-:W-:Y:S02]  /*9ac0*/  FMUL.FTZ R64, R180.reuse, R65 ;  /* 0x00000041b4407220 */ /* 0x040fe40000410000 */
[----:B------:R-:W-:Y:S01]  /*9ad0*/  FFMA.FTZ R249, R180, R248, R249 ;  /* 0x000000f8b4f97223 */ /* 0x000fe200000100f9 */
[----:B------:R-:W-:Y:S01]  /*9ae0*/  FFMA.FTZ R67, R182, R67, R184 ;  /* 0x00000043b6437223 */ /* 0x000fe200000100b8 */
[----:B------:R-:W-:-:S02]  /*9af0*/  FMUL.FTZ R64, R151, R64 ;  /* 0x0000004097407220 */ /* 0x000fc40000410000 */
[----:B------:R-:W-:Y:S01]  /*9b00*/  FFMA.FTZ R240, R182, R249, R199 ;  /* 0x000000f9b6f07223 */ /* 0x000fe200000100c7 */
[----:B------:R-:W-:Y:S01]  /*9b10*/  FFMA.FTZ R66, R180, R67, R183 ;  /* 0x00000043b4427223 */ /* 0x000fe200000100b7 */
[----:B------:R-:W-:Y:S02]  /*9b20*/  FMUL.FTZ R64, R153, R64 ;  /* 0x0000004099407220 */ /* 0x000fe40000410000 */
[----:B------:R-:W-:Y:S01]  /*9b30*/  FFMA.FTZ R133, R146, R240, R133 ;  /* 0x000000f092857223 */ /* 0x000fe20000010085 */
[----:B------:R-:W-:Y:S01]  /*9b40*/  FFMA.FTZ R65, R151, R66, R181 ;  /* 0x0000004297417223 */ /* 0x000fe200000100b5 */
[----:B------:R-:W-:Y:S02]  /*9b50*/  FMUL.FTZ R64, R155, R64 ;  /* 0x000000409b407220 */ /* 0x000fe40000410000 */
        /* <DEDUP_REMOVED lines=10> */
[----:B------:R-:W-:-:S03]  /*9c00*/  FFMA.FTZ R65, R157, R66, R168 ;  /* 0x000000429d417223 */ /* 0x000fc600000100a8 */
[----:B------:R-:W-:Y:S01]  /*9c10*/  FFMA.FTZ R131, R190, R130, R131 ;  /* 0x00000082be837223 */ /* 0x000fe20000010083 */
[----:B------:R-:W-:-:S03]  /*9c20*/  FFMA.FTZ R65, R159, R65, R164 ;  /* 0x000000419f417223 */ /* 0x000fc600000100a4 */
[----:B------:R-:W-:Y:S02]  /*9c30*/  FFMA.FTZ R132, R189, R131, R132 ;  /* 0x00000083bd847223 */ /* 0x000fe40000010084 */
[----:B------:R0:W-:Y:S01]  /*9c40*/  STS.64 [R150+0x33c0], R64 ;  /* 0x0033c04096007388 */ /* 0x0001e20000000a00 */
[----:B------:R-:W-:Y:S06]  /*9c50*/  BAR.SYNC.DEFER_BLOCKING 0x0 ;  /* 0x0000000000007b1d */ /* 0x000fec0000010000 */
[----:B--2---:R-:W-:Y:S05]  /*9c60*/  @P2 BRA `(.L_x_5068) ;  /* 0x0000000000bc2947 */ /* 0x004fea0003800000 */
        /* <DEDUP_REMOVED lines=38> */
.L_x_5155:
        /* <DEDUP_REMOVED lines=9> */
.L_x_5068:
[----:B------:R-:W-:Y:S05]  /*9f60*/  WARPSYNC.ALL ;  /* 0x0000000000007948 */ /* 0x000fea0003800000 */
[----:B------:R-:W-:Y:S01]  /*9f70*/  BAR.SYNC.DEFER_BLOCKING 0x0 ;  /* 0x0000000000007b1d */ /* 0x000fe20000010000 */
[----:B------:R-:W-:Y:S01]  /*9f80*/  FFMA.FTZ R173, R152, -R173, R132 ;  /* 0x800000ad98ad7223 */ /* 0x000fe20000010084 */
[----:B------:R-:W-:Y:S01]  /*9f90*/  FFMA.FTZ R178, R170, -R178, R131 ;  /* 0x800000b2aab27223 */ /* 0x000fe20000010083 */
[----:B------:R-:W-:Y:S01]  /*9fa0*/  ISETP.NE.AND P6, PT, R142, RZ, PT ;  /* 0x000000ff8e00720c */ /* 0x000fe20003fc5270 */
[----:B------:R-:W-:Y:S01]  /*9fb0*/  FFMA.FTZ R160, R13, -R160, R243 ;  /* 0x800000a00da07223 */ /* 0x000fe200000100f3 */
[----:B-1----:R-:W-:Y:S01]  /*9fc0*/  MOV R68, UR7 ;  /* 0x0000000700447c02 */ /* 0x002fe20008000f00 */
[----:B------:R-:W-:Y:S01]  /*9fd0*/  FFMA.FTZ R161, R12, -R161, R244 ;  /* 0x800000a10ca17223 */ /* 0x000fe200000100f4 */
[----:B------:R-:W-:Y:S01]  /*9fe0*/  LEA.HI.SX32 R70, R205, R205, 0x1b ;  /* 0x000000cdcd467211 */ /* 0x000fe200078fdaff */
[----:B------:R-:W-:Y:S01]  /*9ff0*/  FFMA.FTZ R162, R11, -R162, R245 ;  /* 0x800000a20ba27223 */ /* 0x000fe200000100f5 */
[----:B------:R-:W-:Y:S01]  /*a000*/  FFMA.FTZ R174, R5, -R174, R133 ;  /* 0x800000ae05ae7223 */ /* 0x000fe20000010085 */
[----:B------:R-:W-:Y:S01]  /*a010*/  FFMA.FTZ R175, R4, -R175, R218 ;  /* 0x800000af04af7223 */ /* 0x000fe200000100da */
[----:B------:R-:W-:Y:S01]  /*a020*/  FFMA.FTZ R176, R3, -R176, R241 ;  /* 0x800000b003b07223 */ /* 0x000fe200000100f1 */
[----:B------:R-:W-:-:S02]  /*a030*/  IMAD R70, R70, 0x4, R55 ;  /* 0x0000000446467824 */ /* 0x000fc400078e0237 */
[----:B------:R-:W-:Y:S01]  /*a040*/  FFMA.FTZ R177, R2, -R177, R242 ;  /* 0x800000b102b17223 */ /* 0x000fe200000100f2 */
[C---:B------:R-:W-:Y:S01]  /*a050*/  IADD3 R199, R142.reuse, 0x200, RZ ;  /* 0x000002008ec77810 */ /* 0x040fe20007ffe0ff */
[----:B------:R-:W-:Y:S01]  /*a060*/  VIADD R197, R142, 0x3c0 ;  /* 0x000003c08ec57836 */ /* 0x000fe20000000000 */
[----:B------:R-:W-:Y:S01]  /*a070*/  @!P6 LEA R68, R68, R55, 0x3 ;  /* 0x000000374444e211 */ /* 0x000fe200078e18ff */
[----:B------:R-:W-:Y:S01]  /*a080*/  USHF.R.S32.HI UR19, URZ, 0x1f, UR47 ;  /* 0x0000001f3f137899 */ /* 0x000fe2000801142f */
[----:B------:R-:W-:Y:S01]  /*a090*/  FMUL.FTZ R243, R53, R243 ;  /* 0x000000f335f37220 */ /* 0x000fe20000410000 */
[----:B------:R-:W-:Y:S01]  /*a0a0*/  FMUL.FTZ R133, R45, R133 ;  /* 0x000000852d857220 */ /* 0x000fe20000410000 */
[----:B------:R-:W-:Y:S01]  /*a0b0*/  LEA.HI.SX32 R200, R197, R142, 0x1b ;  /* 0x0000008ec5c87211 */ /* 0x000fe200078fdaff */
[----:B------:R-:W-:Y:S01]  /*a0c0*/  FMUL.FTZ R241, R43, R241 ;  /* 0x000000f12bf17220 */ /* 0x000fe20000410000 */
[----:B------:R-:W-:Y:S01]  /*a0d0*/  FMUL.FTZ R245, R51, R245 ;  /* 0x000000f533f57220 */ /* 0x000fe20000410000 */
[----:B------:R-:W-:Y:S01]  /*a0e0*/  FMUL.FTZ R131, R40, R131 ;  /* 0x0000008328837220 */ /* 0x000fe20000410000 */
[----:B0-----:R-:W0:Y:S01]  /*a0f0*/  LDS R65, [R150+0x33c4] ;  /* 0x0033c40096417984 */ /* 0x001e220000000800 */
[----:B------:R-:W-:Y:S03]  /*a100*/  BSSY B0, `(.L_x_5070) ;  /* 0x00000ff000007945 */ /* 0x000fe60003800000 */
[----:B------:R1:W-:Y:S01]  /*a110*/  @!P6 STS.64 [R68+0x3ec0], R128 ;  /* 0x003ec0804400e388 */ /* 0x0003e20000000a00 */
[----:B0-----:R-:W-:-:S04]  /*a120*/  FFMA.FTZ R69, R65, R149, R0 ;  /* 0x0000009541457223 */ /* 0x001fc80000010000 */
[-C--:B------:R-:W-:Y:S01]  /*a130*/  FFMA.FTZ R65, R189, R69.reuse, R144 ;  /* 0x00000045bd417223 */ /* 0x080fe20000010090 */
[-C--:B------:R-:W-:Y:S01]  /*a140*/  FMUL.FTZ R64, R22, R69.reuse ;  /* 0x0000004516407220 */ /* 0x080fe20000410000 */
[----:B------:R-:W-:Y:S01]  /*a150*/  FMUL.FTZ R0, R152, R69 ;  /* 0x0000004598007220 */ /* 0x000fe20000410000 */
[----:B------:R-:W-:Y:S01]  /*a160*/  FMUL.FTZ R66, R69, R56 ;  /* 0x0000003845427220 */ /* 0x000fe20000410000 */
[-C--:B------:R-:W-:Y:S01]  /*a170*/  FFMA.FTZ R67, R190, R65.reuse, R145 ;  /* 0x00000041be437223 */ /* 0x080fe20000010091 */
[C---:B------:R-:W-:Y:S01]  /*a180*/  FMUL.FTZ R69, R173.reuse, R64 ;  /* 0x00000040ad457220 */ /* 0x040fe20000410000 */
[----:B------:R-:W-:Y:S01]  /*a190*/  FMUL.FTZ R71, R22, R65 ;  /* 0x0000004116477220 */ /* 0x000fe20000410000 */
[----:B------:R-:W-:Y:S01]  /*a1a0*/  FMUL.FTZ R152, R173, R66 ;  /* 0x00000042ad987220 */ /* 0x000fe20000410000 */
[----:B------:R-:W-:Y:S01]  /*a1b0*/  FFMA.FTZ R150, R191, R67, R193 ;  /* 0x00000043bf967223 */ /* 0x000fe200000100c1 */
[----:B------:R-:W-:Y:S01]  /*a1c0*/  FFMA.FTZ R173, R154, R0, R69 ;  /* 0x000000009aad7223 */ /* 0x000fe20000010045 */
[----:B------:R-:W-:Y:S01]  /*a1d0*/  FFMA.FTZ R207, R0, R56, R207 ;  /* 0x0000003800cf7223 */ /* 0x000fe200000100cf */
[----:B------:R-:W-:Y:S01]  /*a1e0*/  FMUL.FTZ R69, R170, R65 ;  /* 0x00000041aa457220 */ /* 0x000fe20000410000 */
[----:B------:R-:W-:Y:S01]  /*a1f0*/  FFMA.FTZ R149, R186, R150, R192 ;  /* 0x00000096ba957223 */ /* 0x000fe200000100c0 */
[----:B------:R-:W-:Y:S01]  /*a200*/  FMUL.FTZ R71, R178, R71 ;  /* 0x00000047b2477220 */ /* 0x000fe20000410000 */
[C---:B------:R-:W-:Y:S01]  /*a210*/  FFMA.FTZ R64, R156.reuse, -R165, R130 ;  /* 0x800000a59c407223 */ /* 0x040fe20000010082 */
[----:B------:R-:W-:Y:S01]  /*a220*/  FMUL.FTZ R0, R156, R67 ;  /* 0x000000439c007220 */ /* 0x000fe20000410000 */
[----:B------:R-:W-:Y:S01]  /*a230*/  FFMA.FTZ R148, R148, R149, R188 ;  /* 0x0000009594947223 */ /* 0x000fe200000100bc */
[-C--:B------:R-:W-:Y:S01]  /*a240*/  FFMA.FTZ R208, R69, R57.reuse, R208 ;  /* 0x0000003945d07223 */ /* 0x080fe200000100d0 */
[----:B------:R-:W-:Y:S01]  /*a250*/  FMUL.FTZ R65, R65, R57 ;  /* 0x0000003941417220 */ /* 0x000fe20000410000 */
[----:B------:R-:W-:Y:S01]  /*a260*/  FFMA.FTZ R209, R0, R58, R209 ;  /* 0x0000003a00d17223 */ /* 0x000fe200000100d1 */
[----:B------:R-:W-:Y:S01]  /*a270*/  FFMA.FTZ R147, R147, R148, R187 ;  /* 0x0000009493937223 */ /* 0x000fe200000100bb */
[----:B------:R-:W-:-:S02]  /*a280*/  IMAD.U32 R165, R83, 0x10000, RZ ;  /* 0x0001000053a57824 */ /* 0x000fc400078e00ff */
[----:B-1----:R-:W-:Y:S01]  /*a290*/  FMUL.FTZ R129, R166, R65 ;  /* 0x00000041a6817220 */ /* 0x002fe20000410000 */
[----:B------:R-:W-:Y:S01]  /*a2a0*/  FADD.FTZ R38, R173, R38 ;  /* 0x00000026ad267221 */ /* 0x000fe20000010000 */
[----:B------:R-:W-:Y:S01]  /*a2b0*/  FFMA.FTZ R146, R146, R147, R185 ;  /* 0x0000009392927223 */ /* 0x000fe200000100b9 */
[----:B------:R-:W-:Y:S01]  /*a2c0*/  FMUL.FTZ R185, R147, R62 ;  /* 0x0000003e93b97220 */ /* 0x000fe20000410000 */
[----:B------:R-:W-:Y:S01]  /*a2d0*/  FMUL.FTZ R188, R150, R59 ;  /* 0x0000003b96bc7220 */ /* 0x000fe20000410000 */
[----:B------:R-:W-:Y:S01]  /*a2e0*/  STS [R70+0x10b8], R129 ;  /* 0x0010b88146007388 */ /* 0x000fe20000000800 */
[----:B------:R-:W-:Y:S01]  /*a2f0*/  FFMA.FTZ R145, R182, R146, R184 ;  /* 0x00000092b6917223 */ /* 0x000fe200000100b8 */
[----:B------:R-:W-:Y:S01]  /*a300*/  FMUL.FTZ R195, R149, R60 ;  /* 0x0000003c95c37220 */ /* 0x000fe20000410000 */
[----:B------:R-:W-:Y:S01]  /*a310*/  FMUL.FTZ R191, R15, R188 ;  /* 0x000000bc0fbf7220 */ /* 0x000fe20000410000 */
[----:B------:R-:W-:Y:S01]  /*a320*/  FMUL.FTZ R186, R148, R61 ;  /* 0x0000003d94ba7220 */ /* 0x000fe20000410000 */
[----:B------:R-:W-:Y:S01]  /*a330*/  FFMA.FTZ R144, R180, R145, R183 ;  /* 0x00000091b4907223 */ /* 0x000fe200000100b7 */
[----:B------:R-:W-:-:S02]  /*a340*/  FMUL.FTZ R183, R145, R72 ;  /* 0x0000004891b77220 */ /* 0x000fc40000410000 */
[----:B------:R-:W-:Y:S01]  /*a350*/  STS [R70+0x10b0], R191 ;  /* 0x0010b0bf46007388 */ /* 0x000fe20000000800 */
[----:B------:R-:W-:Y:S01]  /*a360*/  FFMA.FTZ R151, R151, R144, R181 ;  /* 0x0000009097977223 */ /* 0x000fe200000100b5 */
[----:B------:R-:W-:Y:S01]  /*a370*/  FMUL.FTZ R181, R154, R66 ;  /* 0x000000429ab57220 */ /* 0x000fe20000410000 */
[----:B------:R-:W-:Y:S01]  /*a380*/  FFMA.FTZ R154, R166, R69, R71 ;  /* 0x00000045a69a7223 */ /* 0x000fe20000010047 */
[----:B------:R-:W-:Y:S01]  /*a390*/  FMUL.FTZ R69, R22, R67 ;  /* 0x0000004316457220 */ /* 0x000fe20000410000 */
[----:B------:R-:W-:Y:S01]  /*a3a0*/  FFMA.FTZ R153, R153, R151, R172 ;  /* 0x0000009799997223 */ /* 0x000fe200000100ac */
[----:B------:R-:W-:Y:S01]  /*a3b0*/  FMUL.FTZ R67, R67, R58 ;  /* 0x0000003a43437220 */ /* 0x000fe20000410000 */
[----:B------:R-:W-:Y:S01]  /*a3c0*/  SHF.L.U32 R166, R82, 0x10, RZ ;  /* 0x0000001052a67819 */ /* 0x000fe200000006ff */
[----:B------:R-:W-:Y:S01]  /*a3d0*/  FMUL.FTZ R69, R64, R69 ;  /* 0x0000004540457220 */ /* 0x000fe20000410000 */
[----:B------:R-:W-:Y:S01]  /*a3e0*/  FFMA.FTZ R155, R155, R153, R171 ;  /* 0x000000999b9b7223 */ /* 0x000fe200000100ab */
[C---:B------:R-:W-:Y:S01]  /*a3f0*/  FMUL.FTZ R71, R158.reuse, R67 ;  /* 0x000000439e477220 */ /* 0x040fe20000410000 */
[----:B------:R-:W-:Y:S01]  /*a400*/  FMUL.FTZ R171, R165, R73 ;  /* 0x00000049a5ab7220 */ /* 0x000fe20000410000 */
[----:B------:R-:W-:Y:S01]  /*a410*/  FFMA.FTZ R158, R158, R0, R69 ;  /* 0x000000009e9e7223 */ /* 0x000fe20000010045 */
[----:B------:R-:W-:Y:S01]  /*a420*/  FFMA.FTZ R156, R167, R155, R169 ;  /* 0x0000009ba79c7223 */ /* 0x000fe200000100a9 */
[----:B------:R-:W-:Y:S01]  /*a430*/  FFMA.FTZ R0, R14, -R163, R179 ;  /* 0x800000a30e007223 */ /* 0x000fe200000100b3 */
[----:B------:R0:W-:Y:S01]  /*a440*/  STS [R70+0x10b4], R71 ;  /* 0x0010b44746007388 */ /* 0x0001e20000000800 */
[----:B------:R-:W-:Y:S01]  /*a450*/  SHF.L.U32 R163, R85, 0x10, RZ ;  /* 0x0000001055a37819 */ /* 0x000fe200000006ff */
[----:B------:R-:W-:Y:S01]  /*a460*/  FFMA.FTZ R157, R157, R156, R168 ;  /* 0x0000009c9d9d7223 */ /* 0x000fe200000100a8 */
[----:B------:R-:W-:Y:S01]  /*a470*/  FMUL.FTZ R68, R156, R77 ;  /* 0x0000004d9c447220 */ /* 0x000fe20000410000 */
[----:B------:R-:W-:Y:S01]  /*a480*/  SHF.L.U32 R167, R81, 0x10, RZ ;  /* 0x0000001051a77819 */ /* 0x000fe200000006ff */
[----:B------:R-:W-:Y:S01]  /*a490*/  FMUL.FTZ R184, R166, R72 ;  /* 0x00000048a6b87220 */ /* 0x000fe20000410000 */
[----:B------:R-:W-:Y:S01]  /*a4a0*/  FFMA.FTZ R159, R159, R157, R164 ;  /* 0x0000009d9f9f7223 */ /* 0x000fe200000100a4 */
[----:B------:R-:W-:Y:S01]  /*a4b0*/  FMUL.FTZ R69, R157, R78 ;  /* 0x0000004e9d457220 */ /* 0x000fe20000410000 */
[----:B------:R-:W-:Y:S01]  /*a4c0*/  SHF.L.U32 R164, R84, 0x10, RZ ;  /* 0x0000001054a47819 */ /* 0x000fe200000006ff */
[----:B------:R-:W-:Y:S01]  /*a4d0*/  FMUL.FTZ R169, R163, R75 ;  /* 0x0000004ba3a97220 */ /* 0x000fe20000410000 */
[----:B------:R-:W-:Y:S01]  /*a4e0*/  FMUL.FTZ R66, R159, R79 ;  /* 0x0000004f9f427220 */ /* 0x000fe20000410000 */
[----:B------:R-:W-:Y:S01]  /*a4f0*/  FFMA.FTZ R171, R8, -R171, R248 ;  /* 0x800000ab08ab7223 */ /* 0x000fe200000100f8 */
[----:B------:R-:W-:Y:S01]  /*a500*/  FMUL.FTZ R182, R144, R73 ;  /* 0x0000004990b67220 */ /* 0x000fe20000410000 */
[----:B------:R-:W-:Y:S01]  /*a510*/  FMUL.FTZ R170, R164, R74 ;  /* 0x0000004aa4aa7220 */ /* 0x000fe20000410000 */
[----:B0-----:R-:W-:Y:S01]  /*a520*/  FFMA.FTZ R71, R0, R66, RZ ;  /* 0x0000004200477223 */ /* 0x001fe200000100ff */
[----:B------:R-:W-:Y:S01]  /*a530*/  FFMA.FTZ R169, R10, -R169, R246 ;  /* 0x800000a90aa97223 */ /* 0x000fe200000100f6 */
[----:B------:R0:W-:Y:S01]  /*a540*/  STS [R70+0x10bc], R181 ;  /* 0x0010bcb546007388 */ /* 0x0001e20000000800 */
[----:B------:R-:W-:Y:S01]  /*a550*/  FFMA.FTZ R170, R9, -R170, R247 ;  /* 0x800000aa09aa7223 */ /* 0x000fe200000100f7 */
[----:B------:R-:W-:Y:S01]  /*a560*/  FFMA.FTZ R128, R160, R69, R71 ;  /* 0x00000045a0807223 */ /* 0x000fe20000010047 */
[----:B------:R-:W-:Y:S01]  /*a570*/  FMUL.FTZ R71, R155, R76 ;  /* 0x0000004c9b477220 */ /* 0x000fe20000410000 */
[----:B------:R-:W-:-:S02]  /*a580*/  IMAD.U32 R168, R80, 0x10000, RZ ;  /* 0x0001000050a87824 */ /* 0x000fc400078e00ff */
[----:B------:R-:W-:Y:S01]  /*a590*/  FMUL.FTZ R193, R17, R186 ;  /* 0x000000ba11c17220 */ /* 0x000fe20000410000 */
[----:B------:R-:W-:Y:S01]  /*a5a0*/  FFMA.FTZ R129, R161, R68, R128 ;  /* 0x00000044a1817223 */ /* 0x000fe20000010080 */
[----:B------:R-:W-:Y:S01]  /*a5b0*/  FMUL.FTZ R128, R153, R75 ;  /* 0x0000004b99807220 */ /* 0x000fe20000410000 */
[----:B------:R-:W-:Y:S01]  /*a5c0*/  FMUL.FTZ R187, R168, R185 ;  /* 0x000000b9a8bb7220 */ /* 0x000fe20000410000 */
[----:B------:R-:W-:Y:S01]  /*a5d0*/  FMUL.FTZ R247, R49, R247 ;  /* 0x000000f731f77220 */ /* 0x000fe20000410000 */
[----:B------:R-:W-:Y:S01]  /*a5e0*/  FFMA.FTZ R172, R162, R71, R129 ;  /* 0x00000047a2ac7223 */ /* 0x000fe20000010081 */
[----:B------:R-:W-:Y:S01]  /*a5f0*/  FMUL.FTZ R129, R151, R74 ;  /* 0x0000004a97817220 */ /* 0x000fe20000410000 */
[----:B------:R1:W-:Y:S02]  /*a600*/  STS [R70+0x10a8], R193 ;  /* 0x0010a8c146007388 */ /* 0x0003e40000000800 */
[----:B------:R-:W-:Y:S01]  /*a610*/  FFMA.FTZ R173, R169, R128, R172 ;  /* 0x00000080a9ad7223 */ /* 0x000fe200000100ac */
[----:B------:R-:W-:Y:S01]  /*a620*/  FFMA.FTZ R172, R7, -R184, R249 ;  /* 0x800000b807ac7223 */ /* 0x000fe200000100f9 */
[----:B------:R-:W-:Y:S01]  /*a630*/  FMUL.FTZ R184, R146, R63 ;  /* 0x0000003f92b87220 */ /* 0x000fe20000410000 */
[----:B------:R2:W-:Y:S01]  /*a640*/  STS [R70+0x10a4], R187 ;  /* 0x0010a4bb46007388 */ /* 0x0005e20000000800 */
[----:B------:R-:W-:Y:S01]  /*a650*/  FFMA.FTZ R180, R170, R129, R173 ;  /* 0x00000081aab47223 */ /* 0x000fe200000100ad */
[C---:B------:R-:W-:Y:S01]  /*a660*/  FMUL.FTZ R173, R167.reuse, R63 ;  /* 0x0000003fa7ad7220 */ /* 0x040fe20000410000 */
[----:B------:R-:W-:Y:S01]  /*a670*/  FMUL.FTZ R189, R167, R184 ;  /* 0x000000b8a7bd7220 */ /* 0x000fe20000410000 */
[----:B------:R-:W-:Y:S01]  /*a680*/  FMUL.FTZ R249, R47, R249 ;  /* 0x000000f92ff97220 */ /* 0x000fe20000410000 */
[-C--:B0-----:R-:W-:Y:S01]  /*a690*/  FFMA.FTZ R181, R171, R182.reuse, R180 ;  /* 0x000000b6abb57223 */ /* 0x081fe200000100b4 */
[----:B------:R-:W-:Y:S01]  /*a6a0*/  FFMA.FTZ R173, R6, -R173, R240 ;  /* 0x800000ad06ad7223 */ /* 0x000fe200000100f0 */
[----:B-1----:R-:W-:Y:S01]  /*a6b0*/  IADD3 R193, R142, 0x340, RZ ;  /* 0x000003408ec17810 */ /* 0x002fe20007ffe0ff */
[----:B------:R-:W-:Y:S01]  /*a6c0*/  STS [R70+0x10a0], R189 ;  /* 0x0010a0bd46007388 */ /* 0x000fe20000000800 */
[----:B------:R-:W-:Y:S01]  /*a6d0*/  FFMA.FTZ R180, R172, R183, R181 ;  /* 0x000000b7acb47223 */ /* 0x000fe200000100b5 */
[----:B--2---:R-:W-:Y:S01]  /*a6e0*/  FMUL.FTZ R187, R165, R182 ;  /* 0x000000b6a5bb7220 */ /* 0x004fe20000410000 */
[----:B------:R-:W-:-:S02]  /*a6f0*/  LEA.HI.SX32 R196, R193, R142, 0x1b ;  /* 0x0000008ec1c47211 */ /* 0x000fc400078fdaff */
[----:B------:R-:W-:Y:S02]  /*a700*/  FFMA.FTZ R181, R173, R184, R180 ;  /* 0x000000b8adb57223 */ /* 0x000fe400000100b4 */
[----:B------:R0:W-:Y:S02]  /*a710*/  STS [R70+0x1098], R187 ;  /* 0x001098bb46007388 */ /* 0x0001e40000000800 */
[----:B------:R-:W-:Y:S01]  /*a720*/  FFMA.FTZ R180, R174, R185, R181 ;  /* 0x000000b9aeb47223 */ /* 0x000fe200000100b5 */
[----:B------:R-:W-:Y:S01]  /*a730*/  FMUL.FTZ R181, R166, R183 ;  /* 0x000000b7a6b57220 */ /* 0x000fe20000410000 */
[-C--:B------:R-:W-:Y:S01]  /*a740*/  FMUL.FTZ R185, R16, R195.reuse ;  /* 0x000000c310b97220 */ /* 0x080fe20000410000 */
[----:B------:R-:W-:Y:S01]  /*a750*/  FMUL.FTZ R183, R163, R128 ;  /* 0x00000080a3b77220 */ /* 0x000fe20000410000 */
[----:B------:R-:W-:Y:S01]  /*a760*/  FFMA.FTZ R191, R175, R186, R180 ;  /* 0x000000baafbf7223 */ /* 0x000fe200000100b4 */
[----:B------:R-:W-:Y:S01]  /*a770*/  LEA.HI.SX32 R186, R199, R142, 0x1b ;  /* 0x0000008ec7ba7211 */ /* 0x000fe200078fdaff */
[----:B------:R1:W-:Y:S02]  /*a780*/  STS [R70+0x109c], R181 ;  /* 0x00109cb546007388 */ /* 0x0003e40000000800 */
[----:B------:R-:W-:Y:S01]  /*a790*/  FFMA.FTZ R128, R176, R195, R191 ;  /* 0x000000c3b0807223 */ /* 0x000fe200000100bf */
[C---:B0-----:R-:W-:Y:S01]  /*a7a0*/  VIADD R187, R142.reuse, 0x180 ;  /* 0x000001808ebb7836 */ /* 0x041fe20000000000 */
[----:B------:R0:W-:Y:S01]  /*a7b0*/  STS [R70+0x10ac], R185 ;  /* 0x0010acb946007388 */ /* 0x0001e20000000800 */
[----:B------:R-:W-:-:S02]  /*a7c0*/  VIADD R191, R142, 0x300 ;  /* 0x000003008ebf7836 */ /* 0x000fc40000000000 */
[----:B------:R-:W-:Y:S01]  /*a7d0*/  FFMA.FTZ R189, R177, R188, R128 ;  /* 0x000000bcb1bd7223 */ /* 0x000fe20000010080 */
[C---:B------:R-:W-:Y:S01]  /*a7e0*/  IADD3 R195, R142.reuse, 0x380, RZ ;  /* 0x000003808ec37810 */ /* 0x040fe20007ffe0ff */
[----:B------:R2:W-:Y:S01]  /*a7f0*/  STS [R70+0x1090], R183 ;  /* 0x001090b746007388 */ /* 0x0005e20000000800 */
[----:B------:R-:W-:Y:S01]  /*a800*/  LEA.HI.SX32 R128, R142, R142, 0x1b ;  /* 0x0000008e8e807211 */ /* 0x000fe200078fdaff */
[----:B-1----:R-:W-:Y:S01]  /*a810*/  FMUL.FTZ R181, R18, R71 ;  /* 0x0000004712b57220 */ /* 0x002fe20000410000 */
[----:B------:R-:W-:Y:S01]  /*a820*/  FMUL.FTZ R71, R20, R69 ;  /* 0x0000004514477220 */ /* 0x000fe20000410000 */
[----:B------:R-:W-:Y:S01]  /*a830*/  FMUL.FTZ R69, R21, R66 ;  /* 0x0000004215457220 */ /* 0x000fe20000410000 */
[----:B------:R-:W-:Y:S01]  /*a840*/  FFMA.FTZ R189, R64, R67, R189 ;  /* 0x0000004340bd7223 */ /* 0x000fe200000100bd */
[----:B0-----:R-:W-:Y:S01]  /*a850*/  FMUL.FTZ R185, R164, R129 ;  /* 0x00000081a4b97220 */ /* 0x001fe20000410000 */
[----:B------:R-:W-:Y:S01]  /*a860*/  FMUL.FTZ R129, R19, R68 ;  /* 0x0000004413817220 */ /* 0x000fe20000410000 */
[----:B------:R0:W-:Y:S01]  /*a870*/  STS [R70+0x108c], R181 ;  /* 0x00108cb546007388 */ /* 0x0001e20000000800 */
[----:B------:R-:W-:Y:S01]  /*a880*/  FFMA.FTZ R178, R178, R65, R189 ;  /* 0x00000041b2b27223 */ /* 0x000fe200000100bd */
[----:B--2---:R-:W-:-:S02]  /*a890*/  VIADD R183, R142, 0xc0 ;  /* 0x000000c08eb77836 */ /* 0x004fc40000000000 */
[----:B------:R-:W-:Y:S01]  /*a8a0*/  FMUL.FTZ R65, R54, R179 ;  /* 0x000000b336417220 */ /* 0x000fe20000410000 */
[----:B------:R1:W-:Y:S01]  /*a8b0*/  STS [R70+0x1094], R185 ;  /* 0x001094b946007388 */ /* 0x0003e20000000800 */
[C---:B------:R-:W-:Y:S02]  /*a8c0*/  IADD3 R189, R142.reuse, 0x2c0, RZ ;  /* 0x000002c08ebd7810 */ /* 0x040fe40007ffe0ff */
[----:B------:R-:W-:Y:S01]  /*a8d0*/  LEA.HI.SX32 R68, R187, R142, 0x1b ;  /* 0x0000008ebb447211 */ /* 0x000fe200078fdaff */
[----:B------:R2:W-:Y:S01]  /*a8e0*/  STS [R70+0x1088], R129 ;  /* 0x0010888146007388 */ /* 0x0005e20000000800 */
[C---:B------:R-:W-:Y:S02]  /*a8f0*/  IADD3 R179, R142.reuse, 0x80, RZ ;  /* 0x000000808eb37810 */ /* 0x040fe40007ffe0ff */
[C---:B0-----:R-:W-:Y:S01]  /*a900*/  IADD3 R181, R142.reuse, 0x140, RZ ;  /* 0x000001408eb57810 */ /* 0x041fe20007ffe0ff */
[----:B------:R0:W-:Y:S01]  /*a910*/  STS [R70+0x1084], R71 ;  /* 0x0010844746007388 */ /* 0x0001e20000000800 */
[----:B------:R-:W-:-:S02]  /*a920*/  IADD3 R67, R142, 0x40, RZ ;  /* 0x000000408e437810 */ /* 0x000fc40007ffe0ff */
[C---:B-1----:R-:W-:Y:S01]  /*a930*/  IADD3 R185, R142.reuse, 0x100, RZ ;  /* 0x000001008eb97810 */ /* 0x042fe20007ffe0ff */
[----:B------:R1:W-:Y:S01]  /*a940*/  STS [R70+0x1080], R69 ;  /* 0x0010804546007388 */ /* 0x0003e20000000800 */
[-C--:B------:R-:W-:Y:S02]  /*a950*/  LEA.HI.SX32 R180, R183, R142.reuse, 0x1b ;  /* 0x0000008eb7b47211 */ /* 0x080fe400078fdaff */
[C---:B--2---:R-:W-:Y:S02]  /*a960*/  IADD3 R129, R142.reuse, 0x1c0, RZ ;  /* 0x000001c08e817810 */ /* 0x044fe40007ffe0ff */
[-C--:B------:R-:W-:Y:S02]  /*a970*/  LEA.HI.SX32 R192, R189, R142.reuse, 0x1b ;  /* 0x0000008ebdc07211 */ /* 0x080fe400078fdaff */
[C---:B0-----:R-:W-:Y:S02]  /*a980*/  IADD3 R71, R142.reuse, 0x280, RZ ;  /* 0x000002808e477810 */ /* 0x041fe40007ffe0ff */
[-C--:B------:R-:W-:Y:S01]  /*a990*/  LEA.HI.SX32 R64, R179, R142.reuse, 0x1b ;  /* 0x0000008eb3407211 */ /* 0x080fe200078fdaff */
[----:B-1----:R-:W-:Y:S01]  /*a9a0*/  VIADD R69, R142, 0x240 ;  /* 0x000002408e457836 */ /* 0x002fe20000000000 */
[----:B------:R-:W-:-:S02]  /*a9b0*/  LEA.HI.SX32 R182, R181, R142, 0x1b ;  /* 0x0000008eb5b67211 */ /* 0x000fc400078fdaff */
[-C--:B------:R-:W-:Y:S01]  /*a9c0*/  LEA.HI.SX32 R190, R71, R142.reuse, 0x1b ;  /* 0x0000008e47be7211 */ /* 0x080fe200078fdaff */
[--C-:B------:R-:W-:Y:S01]  /*a9d0*/  IMAD R179, R64, 0x4, R55.reuse ;  /* 0x0000000440b37824 */ /* 0x100fe200078e0237 */
[----:B------:R-:W-:Y:S01]  /*a9e0*/  BAR.SYNC.DEFER_BLOCKING 0x0 ;  /* 0x0000000000007b1d */ /* 0x000fe20000010000 */
[-C--:B------:R-:W-:Y:S01]  /*a9f0*/  LEA.HI.SX32 R188, R69, R142.reuse, 0x1b ;  /* 0x0000008e45bc7211 */ /* 0x080fe200078fdaff */
[--C-:B------:R-:W-:Y:S01]  /*aa00*/  IMAD R182, R182, 0x4, R55.reuse ;  /* 0x00000004b6b67824 */ /* 0x100fe200078e0237 */
[----:B------:R-:W-:Y:S01]  /*aa10*/  LEA.HI.SX32 R198, R195, R142, 0x1b ;  /* 0x0000008ec3c67211 */ /* 0x000fe200078fdaff */
[----:B------:R-:W-:Y:S01]  /*aa20*/  FMUL.FTZ R71, R50, R246 ;  /* 0x000000f632477220 */ /* 0x000fe20000410000 */
[-C--:B------:R-:W-:Y:S02]  /*aa30*/  LEA R183, R68, R55.reuse, 0x2 ;  /* 0x0000003744b77211 */ /* 0x080fe400078e10ff */
[-C--:B------:R-:W-:Y:S01]  /*aa40*/  LEA.HI.SX32 R226, R67, R142.reuse, 0x1b ;  /* 0x0000008e43e27211 */ /* 0x080fe200078fdaff */
[----:B------:R-:W0:Y:S01]  /*aa50*/  LDC.64 R68, c[0x0][0x348] ;  /* 0x0000d200ff447b82 */ /* 0x000e220000000a00 */
[-C--:B------:R-:W-:Y:S01]  /*aa60*/  LEA.HI.SX32 R66, R185, R142.reuse, 0x1b ;  /* 0x0000008eb9427211 */ /* 0x080fe200078fdaff */
[--C-:B------:R-:W-:Y:S01]  /*aa70*/  IMAD R185, R186, 0x4, R55.reuse ;  /* 0x00000004bab97824 */ /* 0x100fe200078e0237 */
[----:B------:R-:W-:Y:S01]  /*aa80*/  LEA.HI.SX32 R184, R129, R142, 0x1b ;  /* 0x0000008e81b87211 */ /* 0x000fe200078fdaff */
[----:B------:R-:W-:Y:S01]  /*aa90*/  FMUL.FTZ R67, R52, R244 ;  /* 0x000000f434437220 */ /* 0x000fe20000410000 */
[----:B------:R-:W-:Y:S01]  /*aaa0*/  LEA.HI.SX32 R194, R191, R142, 0x1b ;  /* 0x0000008ebfc27211 */ /* 0x000fe200078fdaff */
[--C-:B------:R-:W-:Y:S01]  /*aab0*/  IMAD R191, R198, 0x4, R55.reuse ;  /* 0x00000004c6bf7824 */ /* 0x100fe200078e0237 */
[-C--:B------:R-:W-:Y:S01]  /*aac0*/  LEA R186, R188, R55.reuse, 0x2 ;  /* 0x00000037bcba7211 */ /* 0x080fe200078e10ff */
[----:B------:R-:W-:Y:S01]  /*aad0*/  IMAD R188, R192, 0x4, R55 ;  /* 0x00000004c0bc7824 */ /* 0x000fe200078e0237 */
[-C--:B------:R-:W-:Y:S01]  /*aae0*/  LEA R187, R190, R55.reuse, 0x2 ;  /* 0x00000037bebb7211 */ /* 0x080fe200078e10ff */
[----:B------:R-:W-:Y:S01]  /*aaf0*/  FMUL.FTZ R129, R48, R248 ;  /* 0x000000f830817220 */ /* 0x000fe20000410000 */
[----:B------:R-:W-:-:S02]  /*ab00*/  LEA R128, R128, R55, 0x2 ;  /* 0x0000003780807211 */ /* 0x000fc400078e10ff */
[-C--:B------:R-:W-:Y:S02]  /*ab10*/  LEA R226, R226, R55.reuse, 0x2 ;  /* 0x00000037e2e27211 */ /* 0x080fe400078e10ff */
[-C--:B------:R-:W-:Y:S01]  /*ab20*/  LEA R180, R180, R55.reuse, 0x2 ;  /* 0x00000037b4b47211 */ /* 0x080fe200078e10ff */
[----:B------:R-:W1:Y:S01]  /*ab30*/  LDS R234, [R128+0x1080] ;  /* 0x0010800080ea7984 */ /* 0x000e620000000800 */
[-C--:B------:R-:W-:Y:S02]  /*ab40*/  LEA R181, R66, R55.reuse, 0x2 ;  /* 0x0000003742b57211 */ /* 0x080fe400078e10ff */
[-C--:B------:R-:W-:Y:S01]  /*ab50*/  LEA R184, R184, R55.reuse, 0x2 ;  /* 0x00000037b8b87211 */ /* 0x080fe200078e10ff */
[----:B------:R-:W2:Y:S01]  /*ab60*/  LDS R222, [R226+0x1180] ;  /* 0x00118000e2de7984 */ /* 0x000ea20000000800 */
[-C--:B------:R-:W-:Y:S02]  /*ab70*/  LEA R189, R194, R55.reuse, 0x2 ;  /* 0x00000037c2bd7211 */ /* 0x080fe400078e10ff */
[-C--:B------:R-:W-:Y:S01]  /*ab80*/  LEA R190, R196, R55.reuse, 0x2 ;  /* 0x00000037c4be7211 */ /* 0x080fe200078e10ff */
[----:B------:R-:W3:Y:S01]  /*ab90*/  LDS R193, [R179+0x1280] ;  /* 0x00128000b3c17984 */ /* 0x000ee20000000800 */
[----:B------:R-:W-:Y:S01]  /*aba0*/  LEA R192, R200, R55, 0x2 ;  /* 0x00000037c8c07211 */ /* 0x000fe200078e10ff */
[----:B0-----:R-:W-:-:S02]  /*abb0*/  IMAD R64, R68, UR19, RZ ;  /* 0x0000001344407c24 */ /* 0x001fc4000f8e02ff */
[----:B------:R-:W0:Y:S04]  /*abc0*/  LDS R194, [R180+0x1380] ;  /* 0x00138000b4c27984 */ /* 0x000e280000000800 */
        /* <DEDUP_REMOVED lines=15> */
[----:B-----5:R-:W5:Y:S03]  /*acc0*/  LDC.64 R66, c[0x0][0x368] ;  /* 0x0000da00ff427b82 */ /* 0x020f660000000a00 */
[----:B------:R3:W-:Y:S01]  /*acd0*/  STS [R70+0x2110], R71 ;  /* 0x0021104746007388 */ /* 0x0007e20000000800 */
[----:B-1----:R-:W-:-:S03]  /*ace0*/  FMUL.FTZ R65, R46, R240 ;  /* 0x000000f02e417220 */ /* 0x002fc60000410000 */
[----:B------:R1:W-:Y:S01]  /*acf0*/  STS [R70+0x2124], R133 ;  /* 0x0021248546007388 */ /* 0x0003e20000000800 */
[----:B--2---:R-:W-:Y:S01]  /*ad00*/  IMAD R243, R69, UR47, R64 ;  /* 0x0000002f45f37c24 */ /* 0x004fe2000f8e0240 */
[----:B------:R-:W-:Y:S02]  /*ad10*/  MOV R64, R142 ;  /* 0x0000008e00407202 */ /* 0x000fe40000000f00 */
[----:B------:R2:W-:Y:S01]  /*ad20*/  STS [R70+0x2120], R65 ;  /* 0x0021204146007388 */ /* 0x0005e20000000800 */
[----:B---3--:R-:W-:-:S03]  /*ad30*/  FMUL.FTZ R71, R44, R218 ;  /* 0x000000da2c477220 */ /* 0x008fc60000410000 */
[----:B------:R-:W-:Y:S01]  /*ad40*/  STS [R70+0x212c], R241 ;  /* 0x00212cf146007388 */ /* 0x000fe20000000800 */
[----:B-1----:R-:W-:Y:S01]  /*ad50*/  FMUL.FTZ R133, R41, R130 ;  /* 0x0000008229857220 */ /* 0x002fe20000410000 */
[----:B------:R-:W-:Y:S02]  /*ad60*/  SHF.R.S32.HI R130, RZ, 0x1f, R143 ;  /* 0x0000001fff827819 */ /* 0x000fe4000001148f */
[----:B------:R1:W-:Y:S01]  /*ad70*/  STS [R70+0x2118], R129 ;  /* 0x0021188146007388 */ /* 0x0003e20000000800 */
[----:B--2---:R-:W-:-:S03]  /*ad80*/  IMAD.MOV.U32 R65, RZ, RZ, RZ ;  /* 0x000000ffff417224 */ /* 0x004fc600078e00ff */
[----:B------:R2:W-:Y:S01]  /*ad90*/  STS [R70+0x2128], R71 ;  /* 0x0021284746007388 */ /* 0x0005e20000000800 */
[----:B------:R-:W-:-:S03]  /*ada0*/  IMAD.WIDE.U32 R68, R68, UR47, R64 ;  /* 0x0000002f44447c25 */ /* 0x000fc6000f8e0040 */
[----:B------:R-:W-:Y:S01]  /*adb0*/  STS [R70+0x210c], R245 ;  /* 0x00210cf546007388 */ /* 0x000fe20000000800 */
[C---:B-----5:R-:W-:Y:S01]  /*adc0*/  IMAD R218, R66.reuse, UR19, RZ ;  /* 0x0000001342da7c24 */ /* 0x060fe2000f8e02ff */
[----:B------:R-:W-:Y:S01]  /*add0*/  IADD3 R69, R69, R243, RZ ;  /* 0x000000f345457210 */ /* 0x000fe20007ffe0ff */
[----:B------:R-:W-:Y:S01]  /*ade0*/  IMAD.WIDE.U32 R64, R66, UR47, R64 ;  /* 0x0000002f42407c25 */ /* 0x000fe2000f8e0040 */
[----:B------:R-:W-:-:S03]  /*adf0*/  ULEA UR19, UR48, 0xfffffc00, 0xa ;  /* 0xfffffc0030137891 */ /* 0x000fc6000f8e503f */
[----:B-1----:R-:W-:Y:S01]  /*ae00*/  FMUL.FTZ R129, R42, R242 ;  /* 0x000000f22a817220 */ /* 0x002fe20000410000 */
[----:B--2---:R-:W-:Y:S01]  /*ae10*/  FMUL.FTZ R71, R39, R132 ;  /* 0x0000008427477220 */ /* 0x004fe20000410000 */
[----:B------:R-:W-:Y:S01]  /*ae20*/  IMAD R67, R67, UR47, R218 ;  /* 0x0000002f43437c24 */ /* 0x000fe2000f8e02da */
[----:B------:R-:W-:Y:S01]  /*ae30*/  STS [R70+0x2114], R247 ;  /* 0x002114f746007388 */ /* 0x000fe20000000800 */
[----:B------:R-:W-:Y:S01]  /*ae40*/  IMAD.MOV.U32 R66, RZ, RZ, R64 ;  /* 0x000000ffff427224 */ /* 0x000fe200078e0040 */
[----:B------:R-:W-:Y:S01]  /*ae50*/  USHF.R.S32.HI UR51, URZ, 0x1f, UR19 ;  /* 0x0000001f3f337899 */ /* 0x000fe20008011413 */
[C---:B------:R-:W-:Y:S01]  /*ae60*/  IMAD R64, R130.reuse, UR42, RZ ;  /* 0x0000002a82407c24 */ /* 0x040fe2000f8e02ff */
[----:B------:R-:W-:Y:S01]  /*ae70*/  IADD3 R67, R65, R67, RZ ;  /* 0x0000004341437210 */ /* 0x000fe20007ffe0ff */
[----:B------:R-:W-:Y:S01]  /*ae80*/  STS [R70+0x211c], R249 ;  /* 0x00211cf946007388 */ /* 0x000fe20000000800 */
[----:B------:R-:W-:Y:S02]  /*ae90*/  IMAD R130, R130, UR44, RZ ;  /* 0x0000002c82827c24 */ /* 0x000fe4000f8e02ff */
[C---:B------:R-:W-:Y:S01]  /*aea0*/  IMAD R241, R143.reuse, UR43, R64 ;  /* 0x0000002b8ff17c24 */ /* 0x040fe2000f8e0240 */
[----:B------:R1:W-:Y:S01]  /*aeb0*/  STS [R70+0x2130], R129 ;  /* 0x0021308146007388 */ /* 0x0003e20000000800 */
[----:B------:R-:W-:Y:S01]  /*aec0*/  IMAD.WIDE.U32 R64, R143, UR42, R68 ;  /* 0x0000002a8f407c25 */ /* 0x000fe2000f8e0044 */
[----:B------:R-:W-:-:S02]  /*aed0*/  MOV R69, UR19 ;  /* 0x0000001300457c02 */ /* 0x000fc40008000f00 */
[----:B------:R2:W-:Y:S01]  /*aee0*/  STS [R70+0x2134], R133 ;  /* 0x0021348546007388 */ /* 0x0005e20000000800 */
[----:B------:R-:W-:Y:S01]  /*aef0*/  IMAD.WIDE.U32 R66, R143, UR44, R66 ;  /* 0x0000002c8f427c25 */ /* 0x000fe2000f8e0042 */
[----:B------:R-:W-:Y:S02]  /*af00*/  IADD3 R218, -R69, UR53, -R142 ;  /* 0x0000003545da7c10 */ /* 0x000fe4000fffe98e */
[----:B------:R-:W-:Y:S01]  /*af10*/  STS [R70+0x2138], R131 ;  /* 0x0021388346007388 */ /* 0x000fe20000000800 */
[----:B------:R-:W3:Y:S01]  /*af20*/  LDC.64 R68, c[0x0][0x360] ;  /* 0x0000d800ff447b82 */ /* 0x000ee20000000a00 */
[----:B------:R-:W-:Y:S01]  /*af30*/  ISETP.GE.AND P0, PT, R218, 0x1, PT ;  /* 0x00000001da00780c */ /* 0x000fe20003f06270 */
[----:B-1----:R-:W-:Y:S01]  /*af40*/  IMAD R129, R143, UR45, R130 ;  /* 0x0000002d8f817c24 */ /* 0x002fe2000f8e0282 */
[----:B------:R1:W-:Y:S01]  /*af50*/  STS [R70+0x213c], R71 ;  /* 0x00213c4746007388 */ /* 0x0003e20000000800 */
[----:B------:R-:W-:Y:S02]  /*af60*/  IADD3 R241, R65, R241, RZ ;  /* 0x000000f141f17210 */ /* 0x000fe40007ffe0ff */
[----:B------:R-:W-:-:S02]  /*af70*/  IMAD.IADD R240, R67, 0x1, R129 ;  /* 0x0000000143f07824 */ /* 0x000fc400078e0281 */
[----:B------:R-:W-:Y:S01]  /*af80*/  BAR.SYNC.DEFER_BLOCKING 0x0 ;  /* 0x0000000000007b1d */ /* 0x000fe20000010000 */
[----:B------:R-:W-:Y:S02]  /*af90*/  IADD3 R132, P1, R64, UR19, RZ ;  /* 0x0000001340847c10 */ /* 0x000fe4000ff3e0ff */
[----:B------:R-:W-:Y:S02]  /*afa0*/  IADD3 R130, P2, R66, UR19, RZ ;  /* 0x0000001342827c10 */ /* 0x000fe4000ff5e0ff */
[----:B--2---:R-:W-:-:S03]  /*afb0*/  IADD3.X R133, R241, UR51, RZ, P1, !PT ;  /* 0x00000033f1857c10 */ /* 0x004fc60008ffe4ff */
[----:B-1----:R-:W1:Y:S01]  /*afc0*/  LDC.64 R70, c[0x0][0x380] ;  /* 0x0000e000ff467b82 */ /* 0x002e620000000a00 */
[----:B------:R-:W-:Y:S01]  /*afd0*/  IADD3.X R131, R240, UR51, RZ, P2, !PT ;  /* 0x00000033f0837c10 */ /* 0x000fe200097fe4ff */
[----:B0---4-:R-:W-:Y:S06]  /*afe0*/  @!P0 BRA `(.L_x_5071) ;  /* 0x0000000000408947 */ /* 0x011fec0003800000 */
[----:B------:R0:W2:Y:S01]  /*aff0*/  LDS R242, [R128+0x2100] ;  /* 0x0021000080f27984 */ /* 0x0000a20000000800 */
[----:B------:R-:W-:Y:S02]  /*b000*/  USHF.R.S32.HI UR19, URZ, 0x1f, UR7 ;  /* 0x0000001f3f137899 */ /* 0x000fe40008011407 */
[----:B---3--:R-:W-:-:S04]  /*b010*/  IMAD.WIDE.U32 R132, R68, UR7, R132 ;  /* 0x0000000744847c25 */ /* 0x008fc8000f8e0084 */
[----:B-1----:R-:W-:Y:S01]  /*b020*/  IMAD.WIDE.U32 R130, R70, UR7, R130 ;  /* 0x0000000746827c25 */ /* 0x002fe2000f8e0082 */
[----:B0-----:R-:W-:-:S03]  /*b030*/  LEA R128, P0, R132, UR30, 0x2 ;  /* 0x0000001e84807c11 */ /* 0x001fc6000f8010ff */
[----:B------:R-:W-:-:S04]  /*b040*/  IMAD R244, R68, UR19, RZ ;  /* 0x0000001344f47c24 */ /* 0x000fc8000f8e02ff */
[----:B------:R-:W-:-:S05]  /*b050*/  IMAD R129, R69, UR7, R244 ;  /* 0x0000000745817c24 */ /* 0x000fca000f8e02f4 */
[----:B------:R-:W-:-:S04]  /*b060*/  IADD3 R129, R133, R129, RZ ;  /* 0x0000008185817210 */ /* 0x000fc80007ffe0ff */
[----:B------:R-:W-:Y:S01]  /*b070*/  LEA.HI.X R129, R132, UR31, R129, 0x2, P0 ;  /* 0x0000001f84817c11 */ /* 0x000fe200080f1481 */
[----:B------:R-:W-:-:S04]  /*b080*/  IMAD R132, R70, UR19, RZ ;  /* 0x0000001346847c24 */ /* 0x000fc8000f8e02ff */
[----:B------:R-:W-:Y:S01]  /*b090*/  IMAD R133, R71, UR7, R132 ;  /* 0x0000000747857c24 */ /* 0x000fe2000f8e0284 */
[----:B------:R-:W-:Y:S01]  /*b0a0*/  LEA R132, P0, R130, UR32, 0x2 ;  /* 0x0000002082847c11 */ /* 0x000fe2000f8010ff */
[----:B------:R0:W-:Y:S03]  /*b0b0*/  REDG.E.ADD.F32.FTZ.RN.STRONG.GPU desc[UR28][R128.64], R234 ;  /* 0x000000ea800079a6 */ /* 0x0001e6000c10f39c */
[----:B------:R-:W-:-:S04]  /*b0c0*/  IADD3 R133, R131, R133, RZ ;  /* 0x0000008583857210 */ /* 0x000fc80007ffe0ff */
[----:B------:R-:W-:-:S05]  /*b0d0*/  LEA.HI.X R133, R130, UR33, R133, 0x2, P0 ;  /* 0x0000002182857c11 */ /* 0x000fca00080f1485 */
[----:B--2---:R0:W-:Y:S02]  /*b0e0*/  REDG.E.ADD.F32.FTZ.RN.STRONG.GPU desc[UR28][R132.64], R242 ;  /* 0x000000f2840079a6 */ /* 0x0041e4000c10f39c */
.L_x_5071:
[----:B------:R-:W-:Y:S05]  /*b0f0*/  BSYNC B0 ;  /* 0x0000000000007941 */ /* 0x000fea0003800000 */
.L_x_5070:
[----:B0-----:R0:W2:Y:S01]  /*b100*/  LDS R133, [R226+0x2200] ;  /* 0x00220000e2857984 */ /* 0x0010a20000000800 */
[----:B------:R-:W4:Y:S01]  /*b110*/  LDC R234, c[0x0][0x224] ;  /* 0x00008900ffea7b82 */ /* 0x000f220000000800 */
[C---:B------:R-:W-:Y:S01]  /*b120*/  LEA R128, P0, R64.reuse, UR30, 0x2 ;  /* 0x0000001e40807c11 */ /* 0x040fe2000f8010ff */
[----:B------:R-:W-:Y:S01]  /*b130*/  USHF.L.U64.HI UR19, UR8, 0x2, UR9 ;  /* 0x0000000208137899 */ /* 0x000fe20008010209 */
[----:B------:R-:W-:Y:S01]  /*b140*/  BSSY B0, `(.L_x_5072) ;  /* 0x0000015000007945 */ /* 0x000fe20003800000 */
[----:B------:R-:W-:Y:S01]  /*b150*/  USHF.L.U32 UR54, UR8, 0x2, URZ ;  /* 0x0000000208367899 */ /* 0x000fe2000800063f */
[----:B------:R-:W-:Y:S02]  /*b160*/  LEA.HI.X R129, R64, UR31, R241, 0x2, P0 ;  /* 0x0000001f40817c11 */ /* 0x000fe400080f14f1 */
[----:B------:R-:W-:Y:S01]  /*b170*/  LEA R64, P0, R66, UR32, 0x2 ;  /* 0x0000002042407c11 */ /* 0x000fe2000f8010ff */
[----:B---3--:R-:W-:-:S03]  /*b180*/  IMAD R132, R68, UR19, RZ ;  /* 0x0000001344847c24 */ /* 0x008fc6000f8e02ff */
[----:B------:R-:W-:Y:S01]  /*b190*/  LEA.HI.X R65, R66, UR33, R240, 0x2, P0 ;  /* 0x0000002142417c11 */ /* 0x000fe200080f14f0 */
[----:B------:R-:W-:Y:S01]  /*b1a0*/  IMAD R69, R69, UR54, R132 ;  /* 0x0000003645457c24 */ /* 0x000fe2000f8e0284 */
[----:B------:R-:W-:Y:S01]  /*b1b0*/  ISETP.GE.AND P0, PT, R218, 0x41, PT ;  /* 0x00000041da00780c */ /* 0x000fe20003f06270 */
[----:B-1----:R-:W-:-:S04]  /*b1c0*/  IMAD R132, R70, UR19, RZ ;  /* 0x0000001346847c24 */ /* 0x002fc8000f8e02ff */
[----:B------:R-:W-:Y:S01]  /*b1d0*/  IMAD R71, R71, UR54, R132 ;  /* 0x0000003647477c24 */ /* 0x000fe2000f8e0284 */
[----:B----4-:R-:W-:-:S05]  /*b1e0*/  IADD3 R66, -R234, UR6, RZ ;  /* 0x00000006ea427c10 */ /* 0x010fca000fffe1ff */
[----:B------:R-:W-:-:S04]  /*b1f0*/  IMAD R67, R66, -0x400, RZ ;  /* 0xfffffc0042437824 */ /* 0x000fc800078e02ff */
[----:B------:R-:W-:-:S04]  /*b200*/  IMAD.WIDE R130, R67, 0x4, R128 ;  /* 0x0000000443827825 */ /* 0x000fc800078e0280 */
[----:B------:R-:W-:Y:S01]  /*b210*/  IMAD.WIDE R66, R67, 0x4, R64 ;  /* 0x0000000443427825 */ /* 0x000fe200078e0240 */
[----:B0-2---:R-:W-:Y:S06]  /*b220*/  @!P0 BRA `(.L_x_5073) ;  /* 0x0000000000188947 */ /* 0x005fec0003800000 */
[----:B------:R-:W-:-:S04]  /*b230*/  IMAD.WIDE.U32 R130, R68, UR54, R130 ;  /* 0x0000003644827c25 */ /* 0x000fc8000f8e0082 */
[----:B------:R-:W-:-:S04]  /*b240*/  IMAD.WIDE.U32 R66, R70, UR54, R66 ;  /* 0x0000003646427c25 */ /* 0x000fc8000f8e0042 */
[----:B------:R-:W-:Y:S01]  /*b250*/  IMAD.IADD R131, R131, 0x1, R69 ;  /* 0x0000000183837824 */ /* 0x000fe200078e0245 */
[----:B------:R-:W-:-:S04]  /*b260*/  IADD3 R67, R67, R71, RZ ;  /* 0x0000004743437210 */ /* 0x000fc80007ffe0ff */
[----:B------:R0:W-:Y:S04]  /*b270*/  REDG.E.ADD.F32.FTZ.RN.STRONG.GPU desc[UR28][R130.64+-0xf00], R222 ;  /* 0xfff100de820079a6 */ /* 0x0001e8000c10f39c */
[----:B------:R0:W-:Y:S02]  /*b280*/  REDG.E.ADD.F32.FTZ.RN.STRONG.GPU desc[UR28][R66.64+-0xf00], R133 ;  /* 0xfff10085420079a6 */ /* 0x0001e4000c10f39c */
.L_x_5073:
[----:B------:R-:W-:Y:S05]  /*b290*/  BSYNC B0 ;  /* 0x0000000000007941 */ /* 0x000fea0003800000 */
.L_x_5072:
[----:B------:R-:W1:Y:S01]  /*b2a0*/  LDS R179, [R179+0x2300] ;  /* 0x00230000b3b37984 */ /* 0x000e620000000800 */
        /* <DEDUP_REMOVED lines=16> */
[----:B-1----:R0:W-:Y:S02]  /*b3b0*/  REDG.E.ADD.F32.FTZ.RN.STRONG.GPU desc[UR28][R64.64+-0xe00], R179 ;  /* 0xfff200b3400079a6 */ /* 0x0021e4000c10f39c */
.L_x_5075:
[----:B------:R-:W-:Y:S05]  /*b3c0*/  BSYNC B0 ;  /* 0x0000000000007941 */ /* 0x000fea0003800000 */
.L_x_5074:
[----:B------:R2:W3:Y:S01]  /*b3d0*/  LDS R69, [R180+0x2400] ;  /* 0x00240000b4457984 */ /* 0x0004e20000000800 */
[----:B------:R-:W-:Y:S04]  /*b3e0*/  BSSY B0, `(.L_x_5076) ;  /* 0x0000004000007945 */ /* 0x000fe80003800000 */
[----:B------:R-:W-:Y:S05]  /*b3f0*/  @!P1 BRA `(.L_x_5077) ;  /* 0x0000000000089947 */ /* 0x000fea0003800000 */
[----:B------:R4:W-:Y:S04]  /*b400*/  REDG.E.ADD.F32.FTZ.RN.STRONG.GPU desc[UR28][R66.64+-0xd00], R194 ;  /* 0xfff300c2420079a6 */ /* 0x0009e8000c10f39c */
[----:B---3--:R4:W-:Y:S02]  /*b410*/  REDG.E.ADD.F32.FTZ.RN.STRONG.GPU desc[UR28][R64.64+-0xd00], R69 ;  /* 0xfff30045400079a6 */ /* 0x0089e4000c10f39c */
.L_x_5077:
[----:B------:R-:W-:Y:S05]  /*b420*/  BSYNC B0 ;  /* 0x0000000000007941 */ /* 0x000fea0003800000 */
.L_x_5076:
        /* <DEDUP_REMOVED lines=11> */
.L_x_5079:
[----:B------:R-:W-:Y:S05]  /*b4e0*/  BSYNC B0 ;  /* 0x0000000000007941 */ /* 0x000fea0003800000 */
.L_x_5078:
[----:B---34-:R3:W4:Y:S01]  /*b4f0*/  LDS R69, [R182+0x2600] ;  /* 0x00260000b6457984 */ /* 0x0187220000000800 */
[----:B------:R-:W-:Y:S04]  /*b500*/  BSSY B0, `(.L_x_5080) ;  /* 0x0000004000007945 */ /* 0x000fe80003800000 */
[----:B------:R-:W-:Y:S05]  /*b510*/  @!P0 BRA `(.L_x_5081) ;  /* 0x0000000000088947 */ /* 0x000fea0003800000 */
[----:B------:R0:W-:Y:S04]  /*b520*/  REDG.E.ADD.F32.FTZ.RN.STRONG.GPU desc[UR28][R66.64+-0xb00], R196 ;  /* 0xfff500c4420079a6 */ /* 0x0001e8000c10f39c */
[----:B----4-:R4:W-:Y:S02]  /*b530*/  REDG.E.ADD.F32.FTZ.RN.STRONG.GPU desc[UR28][R64.64+-0xb00], R69 ;  /* 0xfff50045400079a6 */ /* 0x0109e4000c10f39c */
.L_x_5081:
[----:B------:R-:W-:Y:S05]  /*b540*/  BSYNC B0 ;  /* 0x0000000000007941 */ /* 0x000fea0003800000 */
.L_x_5080:
[----:B------:R-:W0:Y:S01]  /*b550*/  LDS R183, [R183+0x2700] ;  /* 0x00270000b7b77984 */ /* 0x000e220000000800 */
[----:B------:R-:W-:Y:S04]  /*b560*/  BSSY B0, `(.L_x_5082) ;  /* 0x0000004000007945 */ /* 0x000fe80003800000 */
[----:B------:R-:W-:Y:S05]  /*b570*/  @!P1 BRA `(.L_x_5083) ;  /* 0x0000000000089947 */ /* 0x000fea0003800000 */
[----:B------:R1:W-:Y:S04]  /*b580*/  REDG.E.ADD.F32.FTZ.RN.STRONG.GPU desc[UR28][R66.64+-0xa00], R197 ;  /* 0xfff600c5420079a6 */ /* 0x0003e8000c10f39c */
[----:B0-----:R0:W-:Y:S02]  /*b590*/  REDG.E.ADD.F32.FTZ.RN.STRONG.GPU desc[UR28][R64.64+-0xa00], R183 ;  /* 0xfff600b7400079a6 */ /* 0x0011e4000c10f39c */
.L_x_5083:
[----:B------:R-:W-:Y:S05]  /*b5a0*/  BSYNC B0 ;  /* 0x0000000000007941 */ /* 0x000fea0003800000 */
.L_x_5082:
[----:B----4-:R4:W0:Y:S01]  /*b5b0*/  LDS R69, [R184+0x2800] ;  /* 0x00280000b8457984 */ /* 0x0108220000000800 */
[----:B------:R-:W-:Y:S04]  /*b5c0*/  BSSY B0, `(.L_x_5084) ;  /* 0x0000004000007945 */ /* 0x000fe80003800000 */
[----:B------:R-:W-:Y:S05]  /*b5d0*/  @!P2 BRA `(.L_x_5085) ;  /* 0x000000000008a947 */ /* 0x000fea0003800000 */
[----:B------:R1:W-:Y:S04]  /*b5e0*/  REDG.E.ADD.F32.FTZ.RN.STRONG.GPU desc[UR28][R66.64+-0x900], R198 ;  /* 0xfff700c6420079a6 */ /* 0x0003e8000c10f39c */
[----:B0-----:R0:W-:Y:S02]  /*b5f0*/  REDG.E.ADD.F32.FTZ.RN.STRONG.GPU desc[UR28][R64.64+-0x900], R69 ;  /* 0xfff70045400079a6 */ /* 0x0011e4000c10f39c */
.L_x_5085:
[----:B------:R-:W-:Y:S05]  /*b600*/  BSYNC B0 ;  /* 0x0000000000007941 */ /* 0x000fea0003800000 */
.L_x_5084:
[----:B------:R-:W0:Y:S01]  /*b610*/  LDS R185, [R185+0x2900] ;  /* 0x00290000b9b97984 */ /* 0x000e220000000800 */
[----:B------:R-:W-:Y:S04]  /*b620*/  BSSY B0, `(.L_x_5086) ;  /* 0x0000004000007945 */ /* 0x000fe80003800000 */
[----:B------:R-:W-:Y:S05]  /*b630*/  @!P3 BRA `(.L_x_5087) ;  /* 0x000000000008b947 */ /* 0x000fea0003800000 */
[----:B------:R1:W-:Y:S04]  /*b640*/  REDG.E.ADD.F32.FTZ.RN.STRONG.GPU desc[UR28][R66.64+-0x800], R199 ;  /* 0xfff800c7420079a6 */ /* 0x0003e8000c10f39c */
[----:B0-----:R0:W-:Y:S02]  /*b650*/  REDG.E.ADD.F32.FTZ.RN.STRONG.GPU desc[UR28][R64.64+-0x800], R185 ;  /* 0xfff800b9400079a6 */ /* 0x0011e4000c10f39c */
.L_x_5087:
[----:B------:R-:W-:Y:S05]  /*b660*/  BSYNC B0 ;  /* 0x0000000000007941 */ /* 0x000fea0003800000 */
.L_x_5086:
[----:B0-----:R0:W0:Y:S01]  /*b670*/  LDS R69, [R186+0x2a00] ;  /* 0x002a0000ba457984 */ /* 0x0010220000000800 */
[----:B------:R-:W-:Y:S04]  /*b680*/  BSSY B0, `(.L_x_5088) ;  /* 0x0000004000007945 */ /* 0x000fe80003800000 */
[----:B------:R-:W-:Y:S05]  /*b690*/  @!P4 BRA `(.L_x_5089) ;  /* 0x000000000008c947 */ /* 0x000fea0003800000 */
[----:B------:R1:W-:Y:S04]  /*b6a0*/  REDG.E.ADD.F32.FTZ.RN.STRONG.GPU desc[UR28][R66.64+-0x700], R200 ;  /* 0xfff900c8420079a6 */ /* 0x0003e8000c10f39c */
[----:B0-----:R0:W-:Y:S02]  /*b6b0*/  REDG.E.ADD.F32.FTZ.RN.STRONG.GPU desc[UR28][R64.64+-0x700], R69 ;  /* 0xfff90045400079a6 */ /* 0x0011e4000c10f39c */
.L_x_5089:
[----:B------:R-:W-:Y:S05]  /*b6c0*/  BSYNC B0 ;  /* 0x0000000000007941 */ /* 0x000fea0003800000 */
.L_x_5088:
        /* <DEDUP_REMOVED lines=11> */
.L_x_5091:
[----:B------:R-:W-:Y:S05]  /*b780*/  BSYNC B0 ;  /* 0x0000000000007941 */ /* 0x000fea0003800000 */
.L_x_5090:
[----:B0-----:R0:W0:Y:S01]  /*b790*/  LDS R69, [R188+0x2c00] ;  /* 0x002c0000bc457984 */ /* 0x0010220000000800 */
[----:B------:R-:W-:Y:S04]  /*b7a0*/  BSSY B0, `(.L_x_5092) ;  /* 0x0000004000007945 */ /* 0x000fe80003800000 */
[----:B------:R-:W-:Y:S05]  /*b7b0*/  @!P0 BRA `(.L_x_5093) ;  /* 0x0000000000088947 */ /* 0x000fea0003800000 */
[----:B------:R1:W-:Y:S04]  /*b7c0*/  REDG.E.ADD.F32.FTZ.RN.STRONG.GPU desc[UR28][R66.64+-0x500], R202 ;  /* 0xfffb00ca420079a6 */ /* 0x0003e8000c10f39c */
[----:B0-----:R0:W-:Y:S02]  /*b7d0*/  REDG.E.ADD.F32.FTZ.RN.STRONG.GPU desc[UR28][R64.64+-0x500], R69 ;  /* 0xfffb0045400079a6 */ /* 0x0011e4000c10f39c */
.L_x_5093:
[----:B------:R-:W-:Y:S05]  /*b7e0*/  BSYNC B0 ;  /* 0x0000000000007941 */ /* 0x000fea0003800000 */
.L_x_5092:
[----:B------:R-:W0:Y:S01]  /*b7f0*/  LDS R189, [R189+0x2d00] ;  /* 0x002d0000bdbd7984 */ /* 0x000e220000000800 */
[----:B------:R-:W-:Y:S04]  /*b800*/  BSSY B0, `(.L_x_5094) ;  /* 0x0000004000007945 */ /* 0x000fe80003800000 */
[----:B------:R-:W-:Y:S05]  /*b810*/  @!P1 BRA `(.L_x_5095) ;  /* 0x0000000000089947 */ /* 0x000fea0003800000 */
[----:B------:R1:W-:Y:S04]  /*b820*/  REDG.E.ADD.F32.FTZ.RN.STRONG.GPU desc[UR28][R66.64+-0x400], R203 ;  /* 0xfffc00cb420079a6 */ /* 0x0003e8000c10f39c */
[----:B0-----:R0:W-:Y:S02]  /*b830*/  REDG.E.ADD.F32.FTZ.RN.STRONG.GPU desc[UR28][R64.64+-0x400], R189 ;  /* 0xfffc00bd400079a6 */ /* 0x0011e4000c10f39c */
.L_x_5095:
[----:B------:R-:W-:Y:S05]  /*b840*/  BSYNC B0 ;  /* 0x0000000000007941 */ /* 0x000fea0003800000 */
.L_x_5094:
[----:B0-----:R0:W0:Y:S01]  /*b850*/  LDS R69, [R190+0x2e00] ;  /* 0x002e0000be457984 */ /* 0x0010220000000800 */
[----:B------:R-:W-:Y:S04]  /*b860*/  BSSY B0, `(.L_x_5096) ;  /* 0x0000004000007945 */ /* 0x000fe80003800000 */
[----:B------:R-:W-:Y:S05]  /*b870*/  @!P2 BRA `(.L_x_5097) ;  /* 0x000000000008a947 */ /* 0x000fea0003800000 */
[----:B------:R1:W-:Y:S04]  /*b880*/  REDG.E.ADD.F32.FTZ.RN.STRONG.GPU desc[UR28][R66.64+-0x300], R204 ;  /* 0xfffd00cc420079a6 */ /* 0x0003e8000c10f39c */
[----:B0-----:R0:W-:Y:S02]  /*b890*/  REDG.E.ADD.F32.FTZ.RN.STRONG.GPU desc[UR28][R64.64+-0x300], R69 ;  /* 0xfffd0045400079a6 */ /* 0x0011e4000c10f39c */
.L_x_5097:
[----:B------:R-:W-:Y:S05]  /*b8a0*/  BSYNC B0 ;  /* 0x0000000000007941 */ /* 0x000fea0003800000 */
.L_x_5096:
[----:B------:R-:W0:Y:S01]  /*b8b0*/  LDS R191, [R191+0x2f00] ;  /* 0x002f0000bfbf7984 */ /* 0x000e220000000800 */
[----:B------:R-:W-:Y:S04]  /*b8c0*/  BSSY B0, `(.L_x_5098) ;  /* 0x0000004000007945 */ /* 0x000fe80003800000 */
[----:B------:R-:W-:Y:S05]  /*b8d0*/  @!P3 BRA `(.L_x_5099) ;  /* 0x000000000008b947 */ /* 0x000fea0003800000 */
[----:B------:R1:W-:Y:S04]  /*b8e0*/  REDG.E.ADD.F32.FTZ.RN.STRONG.GPU desc[UR28][R66.64+-0x200], R205 ;  /* 0xfffe00cd420079a6 */ /* 0x0003e8000c10f39c */
[----:B0-----:R0:W-:Y:S02]  /*b8f0*/  REDG.E.ADD.F32.FTZ.RN.STRONG.GPU desc[UR28][R64.64+-0x200], R191 ;  /* 0xfffe00bf400079a6 */ /* 0x0011e4000c10f39c */
.L_x_5099:
[----:B------:R-:W-:Y:S05]  /*b900*/  BSYNC B0 ;  /* 0x0000000000007941 */ /* 0x000fea0003800000 */
.L_x_5098:
[----:B0-----:R0:W0:Y:S01]  /*b910*/  LDS R69, [R192+0x3000] ;  /* 0x00300000c0457984 */ /* 0x0010220000000800 */
[----:B------:R-:W-:Y:S04]  /*b920*/  BSSY B0, `(.L_x_5100) ;  /* 0x0000004000007945 */ /* 0x000fe80003800000 */
[----:B------:R-:W-:Y:S05]  /*b930*/  @!P4 BRA `(.L_x_5101) ;  /* 0x000000000008c947 */ /* 0x000fea0003800000 */
[----:B------:R1:W-:Y:S04]  /*b940*/  REDG.E.ADD.F32.FTZ.RN.STRONG.GPU desc[UR28][R66.64+-0x100], R206 ;  /* 0xffff00ce420079a6 */ /* 0x0003e8000c10f39c */
[----:B0-----:R0:W-:Y:S02]  /*b950*/  REDG.E.ADD.F32.FTZ.RN.STRONG.GPU desc[UR28][R64.64+-0x100], R69 ;  /* 0xffff0045400079a6 */ /* 0x0011e4000c10f39c */
.L_x_5101:
[----:B------:R-:W-:Y:S05]  /*b960*/  BSYNC B0 ;  /* 0x0000000000007941 */ /* 0x000fea0003800000 */
.L_x_5100:
[----:B-1----:R-:W1:Y:S01]  /*b970*/  SHFL.DOWN P0, R67, R152, 0x1, 0x1f ;  /* 0x08201f0098437f89 */ /* 0x002e620000000000 */
[----:B0-----:R-:W-:Y:S01]  /*b980*/  FMUL.FTZ R65, R2, R150 ;  /* 0x0000009602417220 */ /* 0x001fe20000410000 */
[-C--:B------:R-:W-:Y:S01]  /*b990*/  FMUL.FTZ R2, R3, R149.reuse ;  /* 0x0000009503027220 */ /* 0x080fe20000410000 */
[----:B------:R-:W-:Y:S01]  /*b9a0*/  FMUL.FTZ R149, R22, R149 ;  /* 0x0000009516957220 */ /* 0x000fe20000410000 */
[-C--:B------:R-:W-:Y:S01]  /*b9b0*/  FMUL.FTZ R3, R4, R148.reuse ;  /* 0x0000009404037220 */ /* 0x080fe20000410000 */
[----:B------:R-:W-:Y:S01]  /*b9c0*/  FMUL.FTZ R148, R22, R148 ;  /* 0x0000009416947220 */ /* 0x000fe20000410000 */
[----:B------:R-:W-:Y:S01]  /*b9d0*/  FFMA.FTZ R211, R2, R60, R211 ;  /* 0x0000003c02d37223 */ /* 0x000fe200000100d3 */
[----:B------:R-:W-:Y:S01]  /*b9e0*/  FMUL.FTZ R149, R176, R149 ;  /* 0x00000095b0957220 */ /* 0x000fe20000410000 */
[----:B------:R-:W-:Y:S01]  /*b9f0*/  FFMA.FTZ R212, R3, R61, R212 ;  /* 0x0000003d03d47223 */ /* 0x000fe200000100d4 */
[----:B------:R-:W-:Y:S01]  /*ba00*/  FMUL.FTZ R148, R175, R148 ;  /* 0x00000094af947220 */ /* 0x000fe20000410000 */
[----:B------:R-:W-:Y:S01]  /*ba10*/  FMUL.FTZ R10, R10, R153 ;  /* 0x000000990a0a7220 */ /* 0x000fe20000410000 */
[----:B------:R-:W-:Y:S01]  /*ba20*/  FFMA.FTZ R149, R16, R2, R149 ;  /* 0x0000000210957223 */ /* 0x000fe20000010095 */
        /* <DEDUP_REMOVED lines=8> */
[----:B------:R-:W-:Y:S01]  /*bab0*/  ISETP.NE.AND P1, PT, R141, RZ, PT ;  /* 0x000000ff8d00720c */ /* 0x000fe20003f25270 */
[----:B------:R-:W-:Y:S01]  /*bac0*/  FFMA.FTZ R147, R168, R2, R147 ;  /* 0x00000002a8937223 */ /* 0x000fe20000010093 */
[-C--:B------:R-:W-:Y:S01]  /*bad0*/  FMUL.FTZ R2, R7, R145.reuse ;  /* 0x0000009107027220 */ /* 0x080fe20000410000 */
[----:B------:R-:W-:Y:S01]  /*bae0*/  FMUL.FTZ R145, R22, R145 ;  /* 0x0000009116917220 */ /* 0x000fe20000410000 */
[----:B-1----:R-:W-:Y:S01]  /*baf0*/  @P0 FADD R67, R152, R67 ;  /* 0x0000004398430221 */ /* 0x002fe20000000000 */
[----:B------:R-:W-:Y:S01]  /*bb00*/  FMUL.FTZ R146, R173, R146 ;  /* 0x00000092ad927220 */ /* 0x000fe20000410000 */
[----:B------:R-:W-:Y:S01]  /*bb10*/  FFMA.FTZ R215, R2, R72, R215 ;  /* 0x0000004802d77223 */ /* 0x000fe200000100d7 */
[----:B------:R-:W-:Y:S01]  /*bb20*/  FMUL.FTZ R145, R172, R145 ;  /* 0x00000091ac917220 */ /* 0x000fe20000410000 */
[----:B------:R-:W-:Y:S01]  /*bb30*/  FMUL.FTZ R4, R9, R151 ;  /* 0x0000009709047220 */ /* 0x000fe20000410000 */
[----:B------:R-:W0:Y:S01]  /*bb40*/  SHFL.DOWN P0, R64, R67, 0x2, 0x1f ;  /* 0x08401f0043407f89 */ /* 0x000e220000000000 */
[----:B------:R-:W-:Y:S01]  /*bb50*/  FFMA.FTZ R146, R167, R3, R146 ;  /* 0x00000003a7927223 */ /* 0x000fe20000010092 */
[----:B------:R-:W-:Y:S01]  /*bb60*/  FFMA.FTZ R145, R166, R2, R145 ;  /* 0x00000002a6917223 */ /* 0x000fe20000010091 */
[----:B------:R-:W-:Y:S01]  /*bb70*/  FMUL.FTZ R2, R22, R153 ;  /* 0x0000009916027220 */ /* 0x000fe20000410000 */
[-C--:B------:R-:W-:Y:S01]  /*bb80*/  FMUL.FTZ R3, R8, R144.reuse ;  /* 0x0000009008037220 */ /* 0x080fe20000410000 */
[----:B------:R-:W-:Y:S01]  /*bb90*/  FMUL.FTZ R144, R22, R144 ;  /* 0x0000009016907220 */ /* 0x000fe20000410000 */
[----:B------:R-:W-:Y:S01]  /*bba0*/  FMUL.FTZ R11, R11, R155 ;  /* 0x0000009b0b0b7220 */ /* 0x000fe20000410000 */
[----:B------:R-:W-:Y:S01]  /*bbb0*/  FMUL.FTZ R2, R169, R2 ;  /* 0x00000002a9027220 */ /* 0x000fe20000410000 */
[----:B------:R-:W-:Y:S01]  /*bbc0*/  FFMA.FTZ R216, R3, R73, R216 ;  /* 0x0000004903d87223 */ /* 0x000fe200000100d8 */
[----:B------:R-:W-:Y:S01]  /*bbd0*/  FMUL.FTZ R144, R171, R144 ;  /* 0x00000090ab907220 */ /* 0x000fe20000410000 */
[----:B------:R-:W-:Y:S01]  /*bbe0*/  FMUL.FTZ R12, R12, R156 ;  /* 0x0000009c0c0c7220 */ /* 0x000fe20000410000 */
[----:B------:R-:W-:Y:S01]  /*bbf0*/  FFMA.FTZ R2, R163, R10, R2 ;  /* 0x0000000aa3027223 */ /* 0x000fe20000010002 */
[C---:B------:R-:W-:Y:S01]  /*bc00*/  FMUL.FTZ R150, R22.reuse, R150 ;  /* 0x0000009616967220 */ /* 0x040fe20000410000 */
[----:B------:R-:W-:Y:S01]  /*bc10*/  FFMA.FTZ R144, R165, R3, R144 ;  /* 0x00000003a5907223 */ /* 0x000fe20000010090 */
[----:B------:R-:W-:Y:S01]  /*bc20*/  FMUL.FTZ R151, R22, R151 ;  /* 0x0000009716977220 */ /* 0x000fe20000410000 */
[----:B------:R-:W-:Y:S01]  /*bc30*/  FADD.FTZ R27, R2, R27 ;  /* 0x0000001b021b7221 */ /* 0x000fe20000010000 */
[----:B------:R-:W-:Y:S01]  /*bc40*/  FMUL.FTZ R2, R13, R157 ;  /* 0x0000009d0d027220 */ /* 0x000fe20000410000 */
[C---:B------:R-:W-:Y:S01]  /*bc50*/  FMUL.FTZ R155, R22.reuse, R155 ;  /* 0x0000009b169b7220 */ /* 0x040fe20000410000 */
[C---:B------:R-:W-:Y:S01]  /*bc60*/  FMUL.FTZ R156, R22.reuse, R156 ;  /* 0x0000009c169c7220 */ /* 0x040fe20000410000 */
[C---:B------:R-:W-:Y:S01]  /*bc70*/  FMUL.FTZ R157, R22.reuse, R157 ;  /* 0x0000009d169d7220 */ /* 0x040fe20000410000 */
[----:B------:R-:W-:Y:S01]  /*bc80*/  FMUL.FTZ R3, R22, R159 ;  /* 0x0000009f16037220 */ /* 0x000fe20000410000 */
[----:B------:R-:W-:Y:S01]  /*bc90*/  FMUL.FTZ R150, R177, R150 ;  /* 0x00000096b1967220 */ /* 0x000fe20000410000 */
[----:B------:R-:W-:Y:S01]  /*bca0*/  FMUL.FTZ R151, R170, R151 ;  /* 0x00000097aa977220 */ /* 0x000fe20000410000 */
[----:B------:R-:W-:Y:S01]  /*bcb0*/  FMUL.FTZ R155, R162, R155 ;  /* 0x0000009ba29b7220 */ /* 0x000fe20000410000 */
[----:B0-----:R-:W-:Y:S01]  /*bcc0*/  @P0 FADD R64, R67, R64 ;  /* 0x0000004043400221 */ /* 0x001fe20000000000 */
[----:B------:R-:W-:Y:S01]  /*bcd0*/  FMUL.FTZ R156, R161, R156 ;  /* 0x0000009ca19c7220 */ /* 0x000fe20000410000 */
[----:B------:R-:W-:Y:S01]  /*bce0*/  FMUL.FTZ R159, R14, R159 ;  /* 0x0000009f0e9f7220 */ /* 0x000fe20000410000 */
[----:B------:R-:W-:Y:S01]  /*bcf0*/  FMUL.FTZ R157, R160, R157 ;  /* 0x0000009da09d7220 */ /* 0x000fe20000410000 */
[----:B------:R-:W-:Y:S01]  /*bd00*/  FMUL.FTZ R0, R0, R3 ;  /* 0x0000000300007220 */ /* 0x000fe20000410000 */
[----:B------:R-:W0:Y:S01]  /*bd10*/  SHFL.DOWN P0, R69, R64, 0x4, 0x1f ;  /* 0x08801f0040457f89 */ /* 0x000e220000000000 */
        /* <DEDUP_REMOVED lines=23> */
[----:B0-----:R-:W-:Y:S01]  /*be90*/  @P0 FADD R69, R64, R69 ;  /* 0x0000004540450221 */ /* 0x001fe20000000000 */
[----:B------:R-:W-:Y:S01]  /*bea0*/  FFMA.FTZ R223, R2, R78, R223 ;  /* 0x0000004e02df7223 */ /* 0x000fe200000100df */
[----:B------:R-:W-:Y:S01]  /*beb0*/  FFMA.FTZ R224, R159, R79, R224 ;  /* 0x0000004f9fe07223 */ /* 0x000fe200000100e0 */
[----:B------:R-:W-:Y:S01]  /*bec0*/  FADD.FTZ R25, R156, R25 ;  /* 0x000000199c197221 */ /* 0x000fe20000010000 */
[----:B------:R-:W-:Y:S01]  /*bed0*/  FADD.FTZ R24, R157, R24 ;  /* 0x000000189d187221 */ /* 0x000fe20000010000 */
[----:B------:R-:W0:Y:S01]  /*bee0*/  SHFL.DOWN P0, R66, R69, 0x8, 0x1f ;  /* 0x09001f0045427f89 */ /* 0x000e220000000000 */
        /* <DEDUP_REMOVED lines=9> */
[----:B------:R-:W-:Y:S02]  /*bf80*/  ISETP.NE.AND P0, PT, R234, UR48, PT ;  /* 0x00000030ea007c0c */ /* 0x000fe4000bf05270 */
[----:B------:R-:W-:Y:S01]  /*bf90*/  MOV R4, UR7 ;  /* 0x0000000700047c02 */ /* 0x000fe20008000f00 */
        /* <DEDUP_REMOVED lines=8> */
.L_x_5103:
[----:B------:R-:W-:Y:S05]  /*c020*/  BSYNC B0 ;  /* 0x0000000000007941 */ /* 0x000fea0003800000 */
.L_x_5102:
[----:B------:R-:W-:Y:S02]  /*c030*/  UIADD3 UR7, UR7, 0x1, URZ ;  /* 0x0000000107077890 */ /* 0x000fe4000fffe03f */
[----:B------:R-:W-:Y:S02]  /*c040*/  UIADD3 UR8, UP1, UR8, 0x1, URZ ;  /* 0x0000000108087890 */ /* 0x000fe4000ff3e03f */
[----:B------:R-:W-:Y:S02]  /*c050*/  UISETP.GE.AND UP0, UPT, UR7, UR52, UPT ;  /* 0x000000340700728c */ /* 0x000fe4000bf06270 */
[----:B------:R-:W-:-:S04]  /*c060*/  UIADD3.X UR9, URZ, UR9, URZ, UP1, !UPT ;  /* 0x000000093f097290 */ /* 0x000fc80008ffe43f */
[----:B------:R-:W-:-:S13]  /*c070*/  PLOP3.LUT P0, PT, PT, PT, UP0, 0x80, 0x0 ;  /* 0x000000000000781c */ /* 0x000fda0003f0f008 */
[----:B------:R-:W-:Y:S05]  /*c080*/  @!P0 BRA `(.L_x_5104) ;  /* 0xffffffb800508947 */ /* 0x000fea000383ffff */
.L_x_5060:
[----:B0-----:R-:W-:Y:S01]  /*c090*/  SHF.L.U32 R0, R142, 0x4, RZ ;  /* 0x000000048e007819 */ /* 0x001fe200000006ff */
[----:B------:R-:W-:Y:S01]  /*c0a0*/  BAR.SYNC.DEFER_BLOCKING 0x0 ;  /* 0x0000000000007b1d */ /* 0x000fe20000010000 */
[----:B------:R-:W-:Y:S02]  /*c0b0*/  PRMT R20, RZ, 0x7610, R20 ;  /* 0x00007610ff147816 */ /* 0x000fe40000000014 */
        /* <DEDUP_REMOVED lines=16> */
[----:B------:R-:W0:Y:S01]  /*c1c0*/  S2UR UR8, SR_CgaCtaId ;  /* 0x00000000000879c3 */ /* 0x000e220000008800 */
[----:B------:R-:W-:-:S02]  /*c1d0*/  LOP3.LUT R19, R19, 0x1f, R142, 0xf8, !PT ;  /* 0x0000001f13137812 */ /* 0x000fc400078ef88e */
[----:B------:R-:W-:Y:S02]  /*c1e0*/  F2FP.BF16.F32.PACK_AB R223, R223, R224 ;  /* 0x000000e0dfdf723e */ /* 0x000fe400000010ff */
[----:B------:R-:W-:Y:S02]  /*c1f0*/  F2FP.BF16.F32.PACK_AB R220, R220, R221 ;  /* 0x000000dddcdc723e */ /* 0x000fe400000010ff */
[----:B------:R-:W-:Y:S02]  /*c200*/  F2FP.BF16.F32.PACK_AB R217, R217, R219 ;  /* 0x000000dbd9d9723e */ /* 0x000fe400000010ff */
[----:B------:R-:W-:Y:S02]  /*c210*/  F2FP.BF16.F32.PACK_AB R215, R215, R216 ;  /* 0x000000d8d7d7723e */ /* 0x000fe400000010ff */
[----:B------:R-:W-:Y:S02]  /*c220*/  F2FP.BF16.F32.PACK_AB R213, R213, R214 ;  /* 0x000000d6d5d5723e */ /* 0x000fe400000010ff */
[----:B------:R-:W-:-:S02]  /*c230*/  F2FP.BF16.F32.PACK_AB R211, R211, R212 ;  /* 0x000000d4d3d3723e */ /* 0x000fc400000010ff */
[----:B------:R-:W-:Y:S02]  /*c240*/  F2FP.BF16.F32.PACK_AB R209, R209, R210 ;  /* 0x000000d2d1d1723e */ /* 0x000fe400000010ff */
[----:B------:R-:W-:Y:S01]  /*c250*/  ISETP.NE.AND P6, PT, R142, RZ, PT ;  /* 0x000000ff8e00720c */ /* 0x000fe20003fc5270 */
[----:B------:R-:W-:Y:S01]  /*c260*/  UMOV UR7, 0x400 ;  /* 0x0000040000077882 */ /* 0x000fe20000000000 */
[----:B------:R-:W-:Y:S02]  /*c270*/  LOP3.LUT R17, R19, 0x20, RZ, 0xfc, !PT ;  /* 0x0000002013117812 */ /* 0x000fe400078efcff */
[----:B------:R-:W-:Y:S01]  /*c280*/  F2FP.BF16.F32.PACK_AB R207, R207, R208 ;  /* 0x000000d0cfcf723e */ /* 0x000fe200000010ff */
[----:B------:R-:W-:Y:S01]  /*c290*/  ULEA UR9, UR48, 0xfffffc00, 0xa ;  /* 0xfffffc0030097891 */ /* 0x000fe2000f8e503f */
[C---:B------:R-:W-:Y:S01]  /*c2a0*/  LOP3.LUT R16, R19.reuse, 0x40, RZ, 0xfc, !PT ;  /* 0x0000004013107812 */ /* 0x040fe200078efcff */
[----:B------:R-:W-:Y:S01]  /*c2b0*/  USHF.R.S32.HI UR19, URZ, 0x1f, UR47 ;  /* 0x0000001f3f137899 */ /* 0x000fe2000801142f */
[C---:B------:R-:W-:Y:S01]  /*c2c0*/  LOP3.LUT R15, R19.reuse, 0x60, RZ, 0xfc, !PT ;  /* 0x00000060130f7812 */ /* 0x040fe200078efcff */
[----:B------:R-:W-:Y:S01]  /*c2d0*/  ULDC.64 UR34, c[0x0][0x388] ;  /* 0x0000e20000227ab9 */ /* 0x000fe20000000a00 */
[----:B------:R-:W-:Y:S01]  /*c2e0*/  ISETP.GE.AND P1, PT, R19, UR18, PT ;  /* 0x0000001213007c0c */ /* 0x000fe2000bf26270 */
[----:B------:R-:W-:Y:S01]  /*c2f0*/  ULDC.64 UR32, c[0x0][0x3a8] ;  /* 0x0000ea0000207ab9 */ /* 0x000fe20000000a00 */
[----:B------:R-:W-:-:S02]  /*c300*/  ISETP.GE.AND P2, PT, R17, UR18, PT ;  /* 0x0000001211007c0c */ /* 0x000fc4000bf46270 */
[----:B------:R-:W-:Y:S02]  /*c310*/  ISETP.GE.AND P3, PT, R16, UR18, PT ;  /* 0x0000001210007c0c */ /* 0x000fe4000bf66270 */
[----:B------:R-:W-:Y:S02]  /*c320*/  ISETP.GE.AND P4, PT, R15, UR18, PT ;  /* 0x000000120f007c0c */ /* 0x000fe4000bf86270 */
[----:B------:R-:W-:Y:S02]  /*c330*/  SHF.R.S32.HI R18, RZ, 0x1f, R19 ;  /* 0x0000001fff127819 */ /* 0x000fe40000011413 */
[C---:B------:R-:W-:Y:S02]  /*c340*/  LEA R2, P0, R19.reuse, UR23, 0x1 ;  /* 0x0000001713027c11 */ /* 0x040fe4000f8008ff */
[C---:B------:R-:W-:Y:S02]  /*c350*/  LOP3.LUT R14, R19.reuse, 0x80, RZ, 0xfc, !PT ;  /* 0x00000080130e7812 */ /* 0x040fe400078efcff */
[----:B------:R-:W-:-:S02]  /*c360*/  LEA.HI.X R3, R19, UR24, R18, 0x1, P0 ;  /* 0x0000001813037c11 */ /* 0x000fc400080f0c12 */
[C---:B------:R-:W-:Y:S02]  /*c370*/  LOP3.LUT R13, R19.reuse, 0xa0, RZ, 0xfc, !PT ;  /* 0x000000a0130d7812 */ /* 0x040fe400078efcff */
[C---:B------:R-:W-:Y:S01]  /*c380*/  LOP3.LUT R12, R19.reuse, 0xc0, RZ, 0xfc, !PT ;  /* 0x000000c0130c7812 */ /* 0x040fe200078efcff */
[----:B------:R-:W5:Y:S01]  /*c390*/  @!P1 LDG.E.U16 R20, desc[UR28][R2.64] ;  /* 0x0000001c02149981 */ /* 0x000f62000c1e1500 */
[C---:B------:R-:W-:Y:S02]  /*c3a0*/  LOP3.LUT R11, R19.reuse, 0xe0, RZ, 0xfc, !PT ;  /* 0x000000e0130b7812 */ /* 0x040fe400078efcff */
[C---:B------:R-:W-:Y:S01]  /*c3b0*/  LOP3.LUT R10, R19.reuse, 0x100, RZ, 0xfc, !PT ;  /* 0x00000100130a7812 */ /* 0x040fe200078efcff */
[----:B------:R-:W2:Y:S01]  /*c3c0*/  @!P2 LDG.E.U16 R21, desc[UR28][R2.64+0x40] ;  /* 0x0000401c0215a981 */ /* 0x000ea2000c1e1500 */
[----:B------:R-:W-:Y:S02]  /*c3d0*/  ISETP.GE.AND P5, PT, R14, UR18, PT ;  /* 0x000000120e007c0c */ /* 0x000fe4000bfa6270 */
[----:B------:R-:W-:Y:S01]  /*c3e0*/  LOP3.LUT R9, R19, 0x120, RZ, 0xfc, !PT ;  /* 0x0000012013097812 */ /* 0x000fe200078efcff */
[----:B------:R-:W3:Y:S01]  /*c3f0*/  @!P3 LDG.E.U16 R22, desc[UR28][R2.64+0x80] ;  /* 0x0000801c0216b981 */ /* 0x000ee2000c1e1500 */
[----:B------:R-:W-:-:S02]  /*c400*/  ISETP.GE.AND P0, PT, R13, UR18, PT ;  /* 0x000000120d007c0c */ /* 0x000fc4000bf06270 */
[----:B------:R-:W-:Y:S01]  /*c410*/  ISETP.GE.AND P1, PT, R12, UR18, PT ;  /* 0x000000120c007c0c */ /* 0x000fe2000bf26270 */
[----:B------:R-:W4:Y:S01]  /*c420*/  @!P4 LDG.E.U16 R39, desc[UR28][R2.64+0xc0] ;  /* 0x0000c01c0227c981 */ /* 0x000f22000c1e1500 */
[----:B------:R-:W-:Y:S02]  /*c430*/  ISETP.GE.AND P2, PT, R11, UR18, PT ;  /* 0x000000120b007c0c */ /* 0x000fe4000bf46270 */
[----:B------:R-:W-:Y:S02]  /*c440*/  ISETP.GE.AND P3, PT, R10, UR18, PT ;  /* 0x000000120a007c0c */ /* 0x000fe4000bf66270 */
[----:B------:R-:W-:Y:S01]  /*c450*/  ISETP.GE.AND P4, PT, R9, UR18, PT ;  /* 0x0000001209007c0c */ /* 0x000fe2000bf86270 */
[----:B------:R-:W4:Y:S01]  /*c460*/  @!P5 LDG.E.U16 R40, desc[UR28][R2.64+0x100] ;  /* 0x0001001c0228d981 */ /* 0x000f22000c1e1500 */
[C---:B------:R-:W-:Y:S02]  /*c470*/  LOP3.LUT R8, R19.reuse, 0x140, RZ, 0xfc, !PT ;  /* 0x0000014013087812 */ /* 0x040fe400078efcff */
[C---:B------:R-:W-:Y:S01]  /*c480*/  LOP3.LUT R7, R19.reuse, 0x160, RZ, 0xfc, !PT ;  /* 0x0000016013077812 */ /* 0x040fe200078efcff */
[----:B------:R-:W4:Y:S01]  /*c490*/  @!P0 LDG.E.U16 R41, desc[UR28][R2.64+0x140] ;  /* 0x0001401c02298981 */ /* 0x000f22000c1e1500 */
[----:B------:R-:W-:-:S02]  /*c4a0*/  LOP3.LUT R6, R19, 0x180, RZ, 0xfc, !PT ;  /* 0x0000018013067812 */ /* 0x000fc400078efcff */
[C---:B-1----:R-:W-:Y:S01]  /*c4b0*/  LOP3.LUT R5, R19.reuse, 0x1a0, RZ, 0xfc, !PT ;  /* 0x000001a013057812 */ /* 0x042fe200078efcff */
[----:B------:R-:W4:Y:S01]  /*c4c0*/  @!P1 LDG.E.U16 R42, desc[UR28][R2.64+0x180] ;  /* 0x0001801c022a9981 */ /* 0x000f22000c1e1500 */
[C---:B------:R-:W-:Y:S02]  /*c4d0*/  LOP3.LUT R4, R19.reuse, 0x1c0, RZ, 0xfc, !PT ;  /* 0x000001c013047812 */ /* 0x040fe400078efcff */
[----:B------:R-:W-:Y:S01]  /*c4e0*/  ISETP.GE.AND P5, PT, R8, UR18, PT ;  /* 0x0000001208007c0c */ /* 0x000fe2000bfa6270 */
[----:B------:R-:W4:Y:S01]  /*c4f0*/  @!P2 LDG.E.U16 R43, desc[UR28][R2.64+0x1c0] ;  /* 0x0001c01c022ba981 */ /* 0x000f22000c1e1500 */
[----:B------:R-:W-:Y:S02]  /*c500*/  LOP3.LUT R0, R19, 0x1e0, RZ, 0xfc, !PT ;  /* 0x000001e013007812 */ /* 0x000fe400078efcff */
[----:B------:R-:W-:Y:S01]  /*c510*/  ISETP.GE.AND P0, PT, R7, UR18, PT ;  /* 0x0000001207007c0c */ /* 0x000fe2000bf06270 */
[----:B------:R-:W4:Y:S01]  /*c520*/  @!P3 LDG.E.U16 R44, desc[UR28][R2.64+0x200] ;  /* 0x0002001c022cb981 */ /* 0x000f22000c1e1500 */
[----:B------:R-:W-:-:S02]  /*c530*/  ISETP.GE.AND P1, PT, R6, UR18, PT ;  /* 0x0000001206007c0c */ /* 0x000fc4000bf26270 */
[----:B------:R-:W-:Y:S01]  /*c540*/  ISETP.GE.AND P2, PT, R5, UR18, PT ;  /* 0x0000001205007c0c */ /* 0x000fe2000bf46270 */
[----:B------:R-:W4:Y:S01]  /*c550*/  @!P4 LDG.E.U16 R45, desc[UR28][R2.64+0x240] ;  /* 0x0002401c022dc981 */ /* 0x000f22000c1e1500 */
        /* <DEDUP_REMOVED lines=8> */
[----:B0-----:R-:W-:-:S03]  /*c5e0*/  ULEA UR7, UR8, UR7, 0x18 ;  /* 0x0000000708077291 */ /* 0x001fc6000f8ec03f */
        /* <DEDUP_REMOVED lines=21> */
[----:B------:R-:W-:Y:S01]  /*c740*/  LDS.U16 R22, [R93+0x10] ;  /* 0x000010005d167984 */ /* 0x000fe20000000400 */
[----:B0-----:R-:W-:-:S05]  /*c750*/  SHF.L.U32 R2, R2, 0x10, RZ ;  /* 0x0000001002027819 */ /* 0x001fca00000006ff */
[----:B------:R-:W-:Y:S01]  /*c760*/  FADD.FTZ R39, R2, UR5 ;  /* 0x0000000502277e21 */ /* 0x000fe20008010000 */
[----:B-1----:R-:W-:Y:S01]  /*c770*/  SHF.L.U32 R20, R20, 0x10, RZ ;  /* 0x0000001014147819 */ /* 0x002fe200000006ff */
[----:B------:R-:W-:Y:S01]  /*c780*/  LDS.U16 R2, [R97+0x8] ;  /* 0x0000080061027984 */ /* 0x000fe20000000400 */
[----:B--2---:R-:W-:Y:S02]  /*c790*/  SHF.L.U32 R21, R21, 0x10, RZ ;  /* 0x0000001015157819 */ /* 0x004fe400000006ff */
[----:B------:R-:W-:Y:S01]  /*c7a0*/  FSETP.GTU.FTZ.AND P4, PT, R39, 20, PT ;  /* 0x41a000002700780b */ /* 0x000fe20003f9c000 */
[----:B---3--:R-:W-:Y:S02]  /*c7b0*/  IMAD.U32 R3, R3, 0x10000, RZ ;  /* 0x0001000003037824 */ /* 0x008fe400078e00ff */
[----:B------:R-:W-:Y:S01]  /*c7c0*/  FADD.FTZ R42, R20, UR5 ;  /* 0x00000005142a7e21 */ /* 0x000fe20008010000 */
[----:B------:R-:W-:Y:S01]  /*c7d0*/  FADD.FTZ R43, R21, UR5 ;  /* 0x00000005152b7e21 */ /* 0x000fe20008010000 */
[----:B------:R-:W-:Y:S01]  /*c7e0*/  LDS.U16 R20, [R95+0xc] ;  /* 0x00000c005f147984 */ /* 0x000fe20000000400 */
[----:B------:R-:W-:-:S02]  /*c7f0*/  FADD.FTZ R41, R3, UR5 ;  /* 0x0000000503297e21 */ /* 0x000fc40008010000 */
[C---:B------:R-:W-:Y:S01]  /*c800*/  FSETP.GTU.FTZ.AND P0, PT, R42.reuse, 20, PT ;  /* 0x41a000002a00780b */ /* 0x040fe20003f1c000 */
[----:B------:R-:W0:Y:S01]  /*c810*/  LDS.U16 R3, [R96+0xa] ;  /* 0x00000a0060037984 */ /* 0x000e220000000400 */
[----:B------:R-:W-:Y:S02]  /*c820*/  FSETP.GTU.FTZ.AND P1, PT, R43, 20, PT ;  /* 0x41a000002b00780b */ /* 0x000fe40003f3c000 */
[----:B------:R-:W-:Y:S01]  /*c830*/  FSETP.GTU.FTZ.AND P5, PT, R41, 20, PT ;  /* 0x41a000002900780b */ /* 0x000fe20003fbc000 */
[----:B------:R-:W-:Y:S01]  /*c840*/  @!P4 FMUL.FTZ R39, R39, -1.4426950216293334961 ;  /* 0xbfb8aa3b2727c820 */ /* 0x000fe20000410000 */
[----:B------:R-:W1:Y:S03]  /*c850*/  LDS.U16 R21, [R94+0xe] ;  /* 0x00000e005e157984 */ /* 0x000e660000000400 */
[----:B------:R2:W3:Y:S04]  /*c860*/  @!P4 MUFU.EX2 R40, R39 ;  /* 0x000000270028c308 */ /* 0x0004e80000000800 */
[----:B------:R-:W-:-:S02]  /*c870*/  @!P0 FMUL.FTZ R42, R42, -1.4426950216293334961 ;  /* 0xbfb8aa3b2a2a8820 */ /* 0x000fc40000410000 */
[----:B------:R-:W-:Y:S01]  /*c880*/  @!P1 FMUL.FTZ R43, R43, -1.4426950216293334961 ;  /* 0xbfb8aa3b2b2b9820 */ /* 0x000fe20000410000 */
[----:B--2---:R-:W2:Y:S01]  /*c890*/  LDS.U16 R39, [R92+0x12] ;  /* 0x000012005c277984 */ /* 0x004ea20000000400 */
[----:B------:R-:W-:Y:S02]  /*c8a0*/  @!P5 FMUL.FTZ R41, R41, -1.4426950216293334961 ;  /* 0xbfb8aa3b2929d820 */ /* 0x000fe40000410000 */
[----:B------:R-:W4:Y:S08]  /*c8b0*/  @!P0 MUFU.EX2 R42, R42 ;  /* 0x0000002a002a8308 */ /* 0x000f300000000800 */
[----:B------:R-:W5:Y:S08]  /*c8c0*/  @!P5 MUFU.EX2 R41, R41 ;  /* 0x000000290029d308 */ /* 0x000f700000000800 */
[----:B------:R-:W0:Y:S01]  /*c8d0*/  @!P1 MUFU.EX2 R43, R43 ;  /* 0x0000002b002b9308 */ /* 0x000e220000000800 */
[----:B---3--:R-:W-:Y:S01]  /*c8e0*/  @!P4 FADD.FTZ R40, R40, 1 ;  /* 0x3f8000002828c421 */ /* 0x008fe20000010000 */
[----:B----4-:R-:W-:Y:S01]  /*c8f0*/  @!P0 FADD.FTZ R42, R42, 1 ;  /* 0x3f8000002a2a8421 */ /* 0x010fe20000010000 */
[----:B-----5:R-:W-:-:S05]  /*c900*/  @!P5 FADD.FTZ R41, R41, 1 ;  /* 0x3f8000002929d421 */ /* 0x020fca0000010000 */
[----:B------:R-:W3:Y:S01]  /*c910*/  @!P4 MUFU.RCP R40, R40 ;  /* 0x000000280028c308 */ /* 0x000ee20000001000 */
[----:B0-----:R-:W-:-:S07]  /*c920*/  @!P1 FADD.FTZ R43, R43, 1 ;  /* 0x3f8000002b2b9421 */ /* 0x001fce0000010000 */
[----:B------:R-:W0:Y:S08]  /*c930*/  @!P5 MUFU.RCP R41, R41 ;  /* 0x000000290029d308 */ /* 0x000e300000001000 */
[----:B------:R-:W4:Y:S08]  /*c940*/  @!P0 MUFU.RCP R42, R42 ;  /* 0x0000002a002a8308 */ /* 0x000f300000001000 */
[----:B------:R-:W5:Y:S01]  /*c950*/  @!P1 MUFU.RCP R43, R43 ;  /* 0x0000002b002b9308 */ /* 0x000f620000001000 */
[----:B------:R-:W-:Y:S01]  /*c960*/  SHF.L.U32 R3, R3, 0x10, RZ ;  /* 0x0000001003037819 */ /* 0x000fe200000006ff */
[----:B------:R-:W-:Y:S01]  /*c970*/  IMAD.U32 R2, R2, 0x10000, RZ ;  /* 0x0001000002027824 */ /* 0x000fe200078e00ff */
[----:B------:R-:W-:Y:S01]  /*c980*/  SHF.L.U32 R20, R20, 0x10, RZ ;  /* 0x0000001014147819 */ /* 0x000fe200000006ff */
[----:B-1----:R-:W-:Y:S01]  /*c990*/  IMAD.U32 R21, R21, 0x10000, RZ ;  /* 0x0001000015157824 */ /* 0x002fe200078e00ff */
[----:B------:R-:W-:-:S02]  /*c9a0*/  SHF.L.U32 R22, R22, 0x10, RZ ;  /* 0x0000001016167819 */ /* 0x000fc400000006ff */
[----:B--2---:R-:W-:Y:S01]  /*c9b0*/  SHF.L.U32 R39, R39, 0x10, RZ ;  /* 0x0000001027277819 */ /* 0x004fe200000006ff */
[----:B------:R-:W-:Y:S01]  /*c9c0*/  FADD.FTZ R2, R2, UR5 ;  /* 0x0000000502027e21 */ /* 0x000fe20008010000 */
[----:B------:R-:W-:Y:S01]  /*c9d0*/  FADD.FTZ R3, R3, UR5 ;  /* 0x0000000503037e21 */ /* 0x000fe20008010000 */
[----:B------:R-:W-:Y:S01]  /*c9e0*/  FADD.FTZ R20, R20, UR5 ;  /* 0x0000000514147e21 */ /* 0x000fe20008010000 */
[----:B------:R-:W-:Y:S01]  /*c9f0*/  FADD.FTZ R21, R21, UR5 ;  /* 0x0000000515157e21 */ /* 0x000fe20008010000 */
[----:B------:R-:W-:Y:S01]  /*ca00*/  FADD.FTZ R22, R22, UR5 ;  /* 0x0000000516167e21 */ /* 0x000fe20008010000 */
[----:B------:R-:W-:Y:S01]  /*ca10*/  FADD.FTZ R39, R39, UR5 ;  /* 0x0000000527277e21 */ /* 0x000fe20008010000 */
[----:B---3--:R-:W-:Y:S01]  /*ca20*/  @!P4 FMUL.FTZ R23, R23, R40 ;  /* 0x000000281717c220 */ /* 0x008fe20000410000 */
[----:B0-----:R-:W-:Y:S01]  /*ca30*/  @!P5 FMUL.FTZ R24, R24, R41 ;  /* 0x000000291818d220 */ /* 0x001fe20000410000 */
[----:B----4-:R-:W-:Y:S01]  /*ca40*/  @!P0 FMUL.FTZ R25, R25, R42 ;  /* 0x0000002a19198220 */ /* 0x010fe20000410000 */
[----:B-----5:R-:W-:Y:S01]  /*ca50*/  @!P1 FMUL.FTZ R26, R26, R43 ;  /* 0x0000002b1a1a9220 */ /* 0x020fe20000410000 */
[----:B------:R-:W-:-:S02]  /*ca60*/  FSETP.GTU.FTZ.AND P2, PT, R2, 20, PT ;  /* 0x41a000000200780b */ /* 0x000fc40003f5c000 */
[----:B------:R-:W-:Y:S02]  /*ca70*/  FSETP.GTU.FTZ.AND P3, PT, R3, 20, PT ;  /* 0x41a000000300780b */ /* 0x000fe40003f7c000 */
[----:B------:R-:W-:Y:S02]  /*ca80*/  FSETP.GTU.FTZ.AND P4, PT, R20, 20, PT ;  /* 0x41a000001400780b */ /* 0x000fe40003f9c000 */
[----:B------:R-:W-:Y:S02]  /*ca90*/  FSETP.GTU.FTZ.AND P5, PT, R21, 20, PT ;  /* 0x41a000001500780b */ /* 0x000fe40003fbc000 */
[----:B------:R-:W-:Y:S02]  /*caa0*/  FSETP.GTU.FTZ.AND P0, PT, R22, 20, PT ;  /* 0x41a000001600780b */ /* 0x000fe40003f1c000 */
[----:B------:R-:W-:-:S03]  /*cab0*/  FSETP.GTU.FTZ.AND P1, PT, R39, 20, PT ;  /* 0x41a000002700780b */ /* 0x000fc60003f3c000 */
[----:B------:R-:W-:Y:S02]  /*cac0*/  @!P2 FMUL.FTZ R2, R2, -1.4426950216293334961 ;  /* 0xbfb8aa3b0202a820 */ /* 0x000fe40000410000 */
[----:B------:R-:W-:Y:S02]  /*cad0*/  @!P3 FMUL.FTZ R3, R3, -1.4426950216293334961 ;  /* 0xbfb8aa3b0303b820 */ /* 0x000fe40000410000 */
[----:B------:R-:W-:Y:S02]  /*cae0*/  @!P4 FMUL.FTZ R20, R20, -1.4426950216293334961 ;  /* 0xbfb8aa3b1414c820 */ /* 0x000fe40000410000 */
[----:B------:R-:W-:Y:S02]  /*caf0*/  @!P5 FMUL.FTZ R21, R21, -1.4426950216293334961 ;  /* 0xbfb8aa3b1515d820 */ /* 0x000fe40000410000 */
[----:B------:R-:W-:Y:S02]  /*cb00*/  @!P0 FMUL.FTZ R22, R22, -1.4426950216293334961 ;  /* 0xbfb8aa3b16168820 */ /* 0x000fe40000410000 */
[----:B------:R-:W-:Y:S01]  /*cb10*/  @!P1 FMUL.FTZ R39, R39, -1.4426950216293334961 ;  /* 0xbfb8aa3b27279820 */ /* 0x000fe20000410000 */
[----:B------:R-:W0:Y:S08]  /*cb20*/  @!P2 MUFU.EX2 R2, R2 ;  /* 0x000000020002a308 */ /* 0x000e300000000800 */
[----:B------:R-:W1:Y:S08]  /*cb30*/  @!P3 MUFU.EX2 R3, R3 ;  /* 0x000000030003b308 */ /* 0x000e700000000800 */
[----:B------:R-:W2:Y:S08]  /*cb40*/  @!P4 MUFU.EX2 R20, R20 ;  /* 0x000000140014c308 */ /* 0x000eb00000000800 */
[----:B------:R-:W3:Y:S08]  /*cb50*/  @!P5 MUFU.EX2 R21, R21 ;  /* 0x000000150015d308 */ /* 0x000ef00000000800 */
[----:B------:R-:W4:Y:S08]  /*cb60*/  @!P0 MUFU.EX2 R22, R22 ;  /* 0x0000001600168308 */ /* 0x000f300000000800 */
[----:B------:R-:W5:Y:S01]  /*cb70*/  @!P1 MUFU.EX2 R39, R39 ;  /* 0x0000002700279308 */ /* 0x000f620000000800 */
[----:B0-----:R-:W-:Y:S01]  /*cb80*/  @!P2 FADD.FTZ R2, R2, 1 ;  /* 0x3f8000000202a421 */ /* 0x001fe20000010000 */
[----:B-1----:R-:W-:Y:S01]  /*cb90*/  @!P3 FADD.FTZ R3, R3, 1 ;  /* 0x3f8000000303b421 */ /* 0x002fe20000010000 */
[----:B--2---:R-:W-:Y:S01]  /*cba0*/  @!P4 FADD.FTZ R20, R20, 1 ;  /* 0x3f8000001414c421 */ /* 0x004fe20000010000 */
[----:B---3--:R-:W-:Y:S01]  /*cbb0*/  @!P5 FADD.FTZ R21, R21, 1 ;  /* 0x3f8000001515d421 */ /* 0x008fe20000010000 */
[----:B----4-:R-:W-:-:S03]  /*cbc0*/  @!P0 FADD.FTZ R22, R22, 1 ;  /* 0x3f80000016168421 */ /* 0x010fc60000010000 */
[----:B------:R-:W0:Y:S01]  /*cbd0*/  @!P2 MUFU.RCP R2, R2 ;  /* 0x000000020002a308 */ /* 0x000e220000001000 */
[----:B-----5:R-:W-:-:S07]  /*cbe0*/  @!P1 FADD.FTZ R39, R39, 1 ;  /* 0x3f80000027279421 */ /* 0x020fce0000010000 */
[----:B------:R-:W1:Y:S08]  /*cbf0*/  @!P3 MUFU.RCP R3, R3 ;  /* 0x000000030003b308 */ /* 0x000e700000001000 */
[----:B------:R-:W2:Y:S08]  /*cc00*/  @!P4 MUFU.RCP R20, R20 ;  /* 0x000000140014c308 */ /* 0x000eb00000001000 */
[----:B------:R-:W3:Y:S08]  /*cc10*/  @!P5 MUFU.RCP R21, R21 ;  /* 0x000000150015d308 */ /* 0x000ef00000001000 */
[----:B------:R-:W4:Y:S08]  /*cc20*/  @!P0 MUFU.RCP R22, R22 ;  /* 0x0000001600168308 */ /* 0x000f300000001000 */
[----:B------:R-:W5:Y:S01]  /*cc30*/  @!P1 MUFU.RCP R39, R39 ;  /* 0x0000002700279308 */ /* 0x000f620000001000 */
[----:B0-----:R-:W-:Y:S01]  /*cc40*/  @!P2 FMUL.FTZ R27, R27, R2 ;  /* 0x000000021b1ba220 */ /* 0x001fe20000410000 */
[----:B-1----:R-:W-:Y:S01]  /*cc50*/  @!P3 FMUL.FTZ R28, R28, R3 ;  /* 0x000000031c1cb220 */ /* 0x002fe20000410000 */
[----:B--2---:R-:W-:Y:S01]  /*cc60*/  @!P4 FMUL.FTZ R29, R29, R20 ;  /* 0x000000141d1dc220 */ /* 0x004fe20000410000 */
[----:B---3--:R-:W-:Y:S01]  /*cc70*/  @!P5 FMUL.FTZ R30, R30, R21 ;  /* 0x000000151e1ed220 */ /* 0x008fe20000410000 */
[----:B------:R-:W0:Y:S01]  /*cc80*/  LDS.U16 R2, [R91+0x14] ;  /* 0x000014005b027984 */ /* 0x000e220000000400 */
[----:B----4-:R-:W-:-:S03]  /*cc90*/  @!P0 FMUL.FTZ R31, R31, R22 ;  /* 0x000000161f1f8220 */ /* 0x010fc60000410000 */
[----:B------:R-:W-:Y:S04]  /*cca0*/  LDS.U16 R3, [R90+0x16] ;  /* 0x000016005a037984 */ /* 0x000fe80000000400 */
[----:B------:R-:W1:Y:S01]  /*ccb0*/  LDS.U16 R20, [R89+0x18] ;  /* 0x0000180059147984 */ /* 0x000e620000000400 */
[----:B-----5:R-:W-:-:S03]  /*ccc0*/  @!P1 FMUL.FTZ R32, R32, R39 ;  /* 0x0000002720209220 */ /* 0x020fc60000410000 */
[----:B------:R-:W2:Y:S04]  /*ccd0*/  LDS.U16 R21, [R88+0x1a] ;  /* 0x00001a0058157984 */ /* 0x000ea80000000400 */
[----:B------:R-:W3:Y:S04]  /*cce0*/  LDS.U16 R22, [R87+0x1c] ;  /* 0x00001c0057167984 */ /* 0x000ee80000000400 */
[----:B------:R-:W4:Y:S01]  /*ccf0*/  LDS.U16 R39, [R86+0x1e] ;  /* 0x00001e0056277984 */ /* 0x000f220000000400 */
[----:B------:R-:W-:Y:S01]  /*cd00*/  BAR.SYNC.DEFER_BLOCKING 0x0 ;  /* 0x0000000000007b1d */ /* 0x000fe20000010000 */
[----:B------:R-:W-:-:S02]  /*cd10*/  PRMT R50, R223, 0x7632, R50 ;  /* 0x00007632df327816 */ /* 0x000fc40000000032 */
[----:B------:R-:W-:Y:S02]  /*cd20*/  PRMT R49, R220, 0x7632, R49 ;  /* 0x00007632dc317816 */ /* 0x000fe40000000031 */
[----:B------:R-:W-:Y:S02]  /*cd30*/  PRMT R48, R217, 0x7632, R48 ;  /* 0x00007632d9307816 */ /* 0x000fe40000000030 */
[----:B------:R-:W-:Y:S02]  /*cd40*/  PRMT R47, R215, 0x7632, R47 ;  /* 0x00007632d72f7816 */ /* 0x000fe4000000002f */
[----:B------:R-:W-:Y:S02]  /*cd50*/  PRMT R46, R213, 0x7632, R46 ;  /* 0x00007632d52e7816 */ /* 0x000fe4000000002e */
[----:B------:R-:W-:Y:S02]  /*cd60*/  PRMT R45, R211, 0x7632, R45 ;  /* 0x00007632d32d7816 */ /* 0x000fe4000000002d */
[----:B------:R-:W-:Y:S01]  /*cd70*/  PRMT R44, R209, 0x7632, R44 ;  /* 0x00007632d12c7816 */ /* 0x000fe2000000002c */
[----:B------:R-:W-:Y:S04]  /*cd80*/  STS.U16 [R101], R223 ;  /* 0x000000df65007388 */ /* 0x000fe80000000400 */
[----:B------:R-:W-:Y:S04]  /*cd90*/  STS.U16 [R100+0x2], R50 ;  /* 0x0000023264007388 */ /* 0x000fe80000000400 */
[----:B------:R-:W-:Y:S04]  /*cda0*/  STS.U16 [R99+0x4], R220 ;  /* 0x000004dc63007388 */ /* 0x000fe80000000400 */
[----:B------:R-:W-:Y:S04]  /*cdb0*/  STS.U16 [R98+0x6], R49 ;  /* 0x0000063162007388 */ /* 0x000fe80000000400 */
[----:B------:R-:W-:Y:S04]  /*cdc0*/  STS.U16 [R97+0x8], R217 ;  /* 0x000008d961007388 */ /* 0x000fe80000000400 */
[----:B------:R5:W-:Y:S04]  /*cdd0*/  STS.U16 [R96+0xa], R48 ;  /* 0x00000a3060007388 */ /* 0x000be80000000400 */
[----:B------:R-:W-:Y:S01]  /*cde0*/  STS.U16 [R95+0xc], R215 ;  /* 0x00000cd75f007388 */ /* 0x000fe20000000400 */
[----:B------:R-:W-:-:S03]  /*cdf0*/  PRMT R43, R207, 0x7632, R43 ;  /* 0x00007632cf2b7816 */ /* 0x000fc6000000002b */
[----:B------:R-:W-:Y:S04]  /*ce00*/  STS.U16 [R94+0xe], R47 ;  /* 0x00000e2f5e007388 */ /* 0x000fe80000000400 */
[----:B------:R-:W-:Y:S04]  /*ce10*/  STS.U16 [R93+0x10], R213 ;  /* 0x000010d55d007388 */ /* 0x000fe80000000400 */
[----:B------:R-:W-:Y:S01]  /*ce20*/  STS.U16 [R92+0x12], R46 ;  /* 0x0000122e5c007388 */ /* 0x000fe20000000400 */
[----:B-----5:R-:W-:-:S03]  /*ce30*/  MOV R48, UR18 ;  /* 0x0000001200307c02 */ /* 0x020fc60008000f00 */
        /* <DEDUP_REMOVED lines=25> */
[----:B0-----:R-:W-:Y:S01]  /*cfd0*/  IMAD.U32 R2, R2, 0x10000, RZ ;  /* 0x0001000002027824 */ /* 0x001fe200078e00ff */
[----:B-1----:R-:W-:Y:S01]  /*cfe0*/  SHF.L.U32 R20, R20, 0x10, RZ ;  /* 0x0000001014147819 */ /* 0x002fe200000006ff */
[----:B--2---:R-:W-:Y:S01]  /*cff0*/  IMAD.U32 R21, R21, 0x10000, RZ ;  /* 0x0001000015157824 */ /* 0x004fe200078e00ff */
[----:B------:R-:W-:Y:S01]  /*d000*/  SHF.L.U32 R3, R3, 0x10, RZ ;  /* 0x0000001003037819 */ /* 0x000fe200000006ff */
[----:B------:R-:W-:-:S02]  /*d010*/  FADD.FTZ R2, R2, UR5 ;  /* 0x0000000502027e21 */ /* 0x000fc40008010000 */
[----:B------:R-:W-:Y:S01]  /*d020*/  FADD.FTZ R40, R20, UR5 ;  /* 0x0000000514287e21 */ /* 0x000fe20008010000 */
[----:B------:R-:W-:Y:S01]  /*d030*/  FADD.FTZ R41, R21, UR5 ;  /* 0x0000000515297e21 */ /* 0x000fe20008010000 */
[----:B------:R-:W-:Y:S01]  /*d040*/  FADD.FTZ R3, R3, UR5 ;  /* 0x0000000503037e21 */ /* 0x000fe20008010000 */
[----:B------:R-:W-:Y:S02]  /*d050*/  FSETP.GTU.FTZ.AND P0, PT, R2, 20, PT ;  /* 0x41a000000200780b */ /* 0x000fe40003f1c000 */
[----:B------:R-:W-:Y:S02]  /*d060*/  FSETP.GTU.FTZ.AND P2, PT, R40, 20, PT ;  /* 0x41a000002800780b */ /* 0x000fe40003f5c000 */
[----:B------:R-:W-:Y:S02]  /*d070*/  FSETP.GTU.FTZ.AND P3, PT, R41, 20, PT ;  /* 0x41a000002900780b */ /* 0x000fe40003f7c000 */
[----:B------:R-:W-:Y:S01]  /*d080*/  FSETP.GTU.FTZ.AND P1, PT, R3, 20, PT ;  /* 0x41a000000300780b */ /* 0x000fe20003f3c000 */
[----:B------:R-:W0:Y:S01]  /*d090*/  LDS R44, [UR7+0x840] ;  /* 0x00084007ff2c7984 */ /* 0x000e220008000800 */
[----:B---3--:R-:W-:Y:S01]  /*d0a0*/  SHF.L.U32 R22, R22, 0x10, RZ ;  /* 0x0000001016167819 */ /* 0x008fe200000006ff */
[----:B----4-:R-:W-:Y:S01]  /*d0b0*/  IMAD.U32 R39, R39, 0x10000, RZ ;  /* 0x0001000027277824 */ /* 0x010fe200078e00ff */
[----:B------:R-:W-:-:S03]  /*d0c0*/  USHF.R.S32.HI UR16, URZ, 0x1f, UR9 ;  /* 0x0000001f3f107899 */ /* 0x000fc60008011409 */
[----:B------:R-:W-:Y:S01]  /*d0d0*/  @!P0 FMUL.FTZ R20, R2, -1.4426950216293334961 ;  /* 0xbfb8aa3b02148820 */ /* 0x000fe20000410000 */
[----:B------:R-:W-:Y:S01]  /*d0e0*/  IADD3 R2, P4, R19, UR9, RZ ;  /* 0x0000000913027c10 */ /* 0x000fe2000ff9e0ff */
[----:B------:R-:W-:Y:S01]  /*d0f0*/  FADD.FTZ R42, R22, UR5 ;  /* 0x00000005162a7e21 */ /* 0x000fe20008010000 */
[----:B-----5:R-:W-:Y:S01]  /*d100*/  FADD.FTZ R43, R39, UR5 ;  /* 0x00000005272b7e21 */ /* 0x020fe20008010000 */
[----:B------:R-:W-:Y:S01]  /*d110*/  @!P2 FMUL.FTZ R22, R40, -1.4426950216293334961 ;  /* 0xbfb8aa3b2816a820 */ /* 0x000fe20000410000 */
[----:B------:R-:W-:Y:S01]  /*d120*/  @!P3 FMUL.FTZ R39, R41, -1.4426950216293334961 ;  /* 0xbfb8aa3b2927b820 */ /* 0x000fe20000410000 */
[----:B------:R-:W-:Y:S01]  /*d130*/  @!P1 FMUL.FTZ R21, R3, -1.4426950216293334961 ;  /* 0xbfb8aa3b03159820 */ /* 0x000fe20000410000 */
[----:B------:R-:W-:Y:S02]  /*d140*/  IADD3.X R3, R18, UR16, RZ, P4, !PT ;  /* 0x0000001012037c10 */ /* 0x000fe4000a7fe4ff */
[----:B------:R-:W-:Y:S01]  /*d150*/  FSETP.GTU.FTZ.AND P4, PT, R42, 20, PT ;  /* 0x41a000002a00780b */ /* 0x000fe20003f9c000 */
[----:B------:R-:W1:Y:S01]  /*d160*/  @!P2 MUFU.EX2 R22, R22 ;  /* 0x000000160016a308 */ /* 0x000e620000000800 */
[----:B------:R-:W-:-:S07]  /*d170*/  FSETP.GTU.FTZ.AND P5, PT, R43, 20, PT ;  /* 0x41a000002b00780b */ /* 0x000fce0003fbc000 */
[----:B------:R-:W2:Y:S08]  /*d180*/  @!P3 MUFU.EX2 R39, R39 ;  /* 0x000000270027b308 */ /* 0x000eb00000000800 */
[----:B------:R-:W3:Y:S08]  /*d190*/  @!P0 MUFU.EX2 R20, R20 ;  /* 0x0000001400148308 */ /* 0x000ef00000000800 */
[----:B------:R-:W4:Y:S01]  /*d1a0*/  @!P1 MUFU.EX2 R21, R21 ;  /* 0x0000001500159308 */ /* 0x000f220000000800 */
[----:B------:R-:W-:Y:S01]  /*d1b0*/  @!P4 FMUL.FTZ R40, R42, -1.4426950216293334961 ;  /* 0xbfb8aa3b2a28c820 */ /* 0x000fe20000410000 */
[----:B-1----:R-:W-:Y:S01]  /*d1c0*/  @!P2 FADD.FTZ R22, R22, 1 ;  /* 0x3f8000001616a421 */ /* 0x002fe20000010000 */
[----:B--2---:R-:W-:Y:S01]  /*d1d0*/  @!P3 FADD.FTZ R39, R39, 1 ;  /* 0x3f8000002727b421 */ /* 0x004fe20000010000 */
[----:B------:R-:W-:Y:S01]  /*d1e0*/  @!P5 FMUL.FTZ R41, R43, -1.4426950216293334961 ;  /* 0xbfb8aa3b2b29d820 */ /* 0x000fe20000410000 */
[----:B0-----:R-:W-:-:S03]  /*d1f0*/  ISETP.GE.AND P6, PT, R19, R44, PT ;  /* 0x0000002c1300720c */ /* 0x001fc60003fc6270 */
[----:B------:R-:W0:Y:S01]  /*d200*/  @!P4 MUFU.EX2 R40, R40 ;  /* 0x000000280028c308 */ /* 0x000e220000000800 */
[----:B---3--:R-:W-:Y:S01]  /*d210*/  @!P0 FADD.FTZ R20, R20, 1 ;  /* 0x3f80000014148421 */ /* 0x008fe20000010000 */
[----:B------:R-:W-:Y:S01]  /*d220*/  UIMAD UR17, UR19, UR34, URZ ;  /* 0x00000022131172a4 */ /* 0x000fe2000f8e023f */
[----:B----4-:R-:W-:-:S05]  /*d230*/  @!P1 FADD.FTZ R21, R21, 1 ;  /* 0x3f80000015159421 */ /* 0x010fca0000010000 */
[----:B------:R1:W2:Y:S01]  /*d240*/  @!P5 MUFU.EX2 R43, R41 ;  /* 0x00000029002bd308 */ /* 0x0002a20000000800 */
[----:B------:R-:W-:Y:S02]  /*d250*/  UIMAD UR19, UR19, UR32, URZ ;  /* 0x00000020131372a4 */ /* 0x000fe4000f8e023f */
[----:B------:R-:W-:-:S05]  /*d260*/  UIMAD.WIDE.U32 UR8, UR47, UR34, URZ ;  /* 0x000000222f0872a5 */ /* 0x000fca000f8e003f */
[----:B------:R1:W3:Y:S01]  /*d270*/  @!P0 MUFU.RCP R46, R20 ;  /* 0x00000014002e8308 */ /* 0x0002e20000001000 */
[----:B------:R-:W-:-:S07]  /*d280*/  UIMAD UR30, UR47, UR35, UR17 ;  /* 0x000000232f1e72a4 */ /* 0x000fce000f8e0211 */
[----:B------:R1:W4:Y:S08]  /*d290*/  @!P1 MUFU.RCP R77, R21 ;  /* 0x00000015004d9308 */ /* 0x0003300000001000 */
[----:B------:R-:W1:Y:S08]  /*d2a0*/  @!P2 MUFU.RCP R22, R22 ;  /* 0x000000160016a308 */ /* 0x000e700000001000 */
[----:B------:R-:W1:Y:S01]  /*d2b0*/  @!P3 MUFU.RCP R39, R39 ;  /* 0x000000270027b308 */ /* 0x000e620000001000 */
[----:B------:R-:W-:Y:S01]  /*d2c0*/  UIMAD UR17, UR47, UR33, UR19 ;  /* 0x000000212f1172a4 */ /* 0x000fe2000f8e0213 */
[----:B------:R-:W-:Y:S01]  /*d2d0*/  BSSY B0, `(.L_x_5105) ;  /* 0x0000012000007945 */ /* 0x000fe20003800000 */
[----:B------:R-:W-:-:S02]  /*d2e0*/  USHF.R.S32.HI UR16, URZ, 0x1f, UR20 ;  /* 0x0000001f3f107899 */ /* 0x000fc40008011414 */
[----:B------:R-:W-:Y:S01]  /*d2f0*/  UIADD3 UR19, UR9, UR30, URZ ;  /* 0x0000001e09137290 */ /* 0x000fe2000fffe03f */
[----:B0-----:R-:W-:Y:S01]  /*d300*/  @!P4 FADD.FTZ R42, R40, 1 ;  /* 0x3f800000282ac421 */ /* 0x001fe20000010000 */
[----:B--234-:R-:W-:Y:S10]  /*d310*/  @P6 BRA `(.L_x_5106) ;  /* 0x0000000000346947 */ /* 0x01cff40003800000 */
[----:B-1----:R-:W-:Y:S01]  /*d320*/  MOV R21, UR34 ;  /* 0x0000002200157c02 */ /* 0x002fe20008000f00 */
        /* <DEDUP_REMOVED lines=12> */
.L_x_5106:
[----:B------:R-:W-:Y:S05]  /*d3f0*/  BSYNC B0 ;  /* 0x0000000000007941 */ /* 0x000fea0003800000 */
.L_x_5105:
[----:B01----:R-:W2:Y:S01]  /*d400*/  LDL.LU R41, [R1] ;  /* 0x0000000001297983 */ /* 0x003ea20000300800 */
[----:B------:R-:W-:Y:S01]  /*d410*/  ULDC.64 UR30, c[0x0][0x390] ;  /* 0x0000e400001e7ab9 */ /* 0x000fe20000000a00 */
[----:B------:R-:W-:Y:S01]  /*d420*/  UMOV UR9, UR19 ;  /* 0x0000001300097c82 */ /* 0x000fe20008000000 */
[----:B------:R-:W-:Y:S01]  /*d430*/  @!P0 FMUL.FTZ R33, R33, R46 ;  /* 0x0000002e21218220 */ /* 0x000fe20000410000 */
[----:B------:R-:W-:Y:S01]  /*d440*/  UIMAD.WIDE.U32 UR8, UR20, UR30, UR8 ;  /* 0x0000001e140872a5 */ /* 0x000fe2000f8e0008 */
[----:B------:R-:W-:Y:S01]  /*d450*/  @!P5 FADD.FTZ R43, R43, 1 ;  /* 0x3f8000002b2bd421 */ /* 0x000fe20000010000 */
[----:B------:R-:W-:Y:S01]  /*d460*/  UIMAD UR30, UR16, UR30, URZ ;  /* 0x0000001e101e72a4 */ /* 0x000fe2000f8e023f */
[----:B------:R-:W-:Y:S01]  /*d470*/  @!P2 FMUL.FTZ R35, R35, R22 ;  /* 0x000000162323a220 */ /* 0x000fe20000410000 */
[----:B------:R-:W-:Y:S01]  /*d480*/  UIADD3 UR19, UP0, UR46, UR8, URZ ;  /* 0x000000082e137290 */ /* 0x000fe2000ff1e03f */
[----:B------:R-:W0:Y:S01]  /*d490*/  @!P4 MUFU.RCP R42, R42 ;  /* 0x0000002a002ac308 */ /* 0x000e220000001000 */
[----:B------:R-:W-:Y:S01]  /*d4a0*/  UIMAD UR8, UR20, UR31, UR30 ;  /* 0x0000001f140872a4 */ /* 0x000fe2000f8e021e */
[----:B------:R-:W-:Y:S01]  /*d4b0*/  @!P1 FMUL.FTZ R34, R34, R77 ;  /* 0x0000004d22229220 */ /* 0x000fe20000410000 */
[----:B------:R-:W-:Y:S01]  /*d4c0*/  ISETP.GE.AND P2, PT, R16, R44, PT ;  /* 0x0000002c1000720c */ /* 0x000fe20003f46270 */
[----:B------:R-:W-:Y:S01]  /*d4d0*/  ULDC.64 UR30, c[0x0][0x3e0] ;  /* 0x0000f800001e7ab9 */ /* 0x000fe20000000a00 */
[----:B------:R-:W-:Y:S01]  /*d4e0*/  UIADD3.X UR8, UR27, UR8, UR9, UP0, !UPT ;  /* 0x000000081b087290 */ /* 0x000fe200087fe409 */
[C---:B------:R-:W-:Y:S01]  /*d4f0*/  LEA R20, P0, R19.reuse, UR30, 0x1 ;  /* 0x0000001e13147c11 */ /* 0x040fe2000f8008ff */
[----:B------:R-:W-:Y:S01]  /*d500*/  @!P3 FMUL.FTZ R36, R36, R39 ;  /* 0x000000272424b220 */ /* 0x000fe20000410000 */
[----:B------:R-:W-:Y:S01]  /*d510*/  MOV R40, UR19 ;  /* 0x0000001300287c02 */ /* 0x000fe20008000f00 */
[----:B------:R-:W1:Y:S01]  /*d520*/  @!P5 MUFU.RCP R43, R43 ;  /* 0x0000002b002bd308 */ /* 0x000e620000001000 */
[----:B------:R-:W-:Y:S01]  /*d530*/  LEA.HI.X R21, R19, UR31, R18, 0x1, P0 ;  /* 0x0000001f13157c11 */ /* 0x000fe200080f0c12 */
[----:B------:R-:W-:Y:S01]  /*d540*/  IMAD.U32 R22, RZ, RZ, UR8 ;  /* 0x00000008ff167e24 */ /* 0x000fe2000f8e00ff */
[----:B------:R-:W-:Y:S01]  /*d550*/  LEA R20, P0, R40, R20, 0x1 ;  /* 0x0000001428147211 */ /* 0x000fe200078008ff */
[----:B------:R-:W-:Y:S01]  /*d560*/  UIMAD.WIDE.U32 UR8, UR47, UR32, URZ ;  /* 0x000000202f0872a5 */ /* 0x000fe2000f8e003f */
[----:B------:R-:W-:Y:S01]  /*d570*/  ISETP.GE.AND P1, PT, R14, R44, PT ;  /* 0x0000002c0e00720c */ /* 0x000fe20003f26270 */
[----:B------:R-:W-:Y:S01]  /*d580*/  BSSY B0, `(.L_x_5107) ;  /* 0x000007e000007945 */ /* 0x000fe20003800000 */
[----:B------:R-:W-:Y:S01]  /*d590*/  LEA.HI.X R21, R40, R21, R22, 0x1, P0 ;  /* 0x0000001528157211 */ /* 0x000fe200000f0c16 */
[----:B0-----:R-:W-:Y:S01]  /*d5a0*/  @!P4 FMUL.FTZ R37, R37, R42 ;  /* 0x0000002a2525c220 */ /* 0x001fe20000410000 */
[----:B------:R-:W-:-:S02]  /*d5b0*/  ISETP.GE.AND P0, PT, R15, R44, PT ;  /* 0x0000002c0f00720c */ /* 0x000fc40003f06270 */
[-C--:B------:R-:W-:Y:S01]  /*d5c0*/  ISETP.GE.AND P4, PT, R11, R44.reuse, PT ;  /* 0x0000002c0b00720c */ /* 0x080fe20003f86270 */
[----:B------:R-:W-:Y:S01]  /*d5d0*/  @!P2 STG.E.U16 desc[UR28][R20.64+-0x780], R49 ;  /* 0xfff880311400a986 */ /* 0x000fe2000c10151c */
[-C--:B------:R-:W-:Y:S02]  /*d5e0*/  ISETP.GE.AND P2, PT, R13, R44.reuse, PT ;  /* 0x0000002c0d00720c */ /* 0x080fe40003f46270 */
[-C--:B------:R-:W-:Y:S01]  /*d5f0*/  ISETP.GE.AND P3, PT, R10, R44.reuse, PT ;  /* 0x0000002c0a00720c */ /* 0x080fe20003f66270 */
[----:B-1----:R-:W-:Y:S02]  /*d600*/  @!P5 FMUL.FTZ R38, R38, R43 ;  /* 0x0000002b2626d220 */ /* 0x002fe40000410000 */
[----:B------:R-:W-:Y:S01]  /*d610*/  @!P1 STG.E.U16 desc[UR28][R20.64+-0x700], R53 ;  /* 0xfff9003514009986 */ /* 0x000fe2000c10151c */
[-C--:B------:R-:W-:Y:S02]  /*d620*/  ISETP.GE.AND P5, PT, R12, R44.reuse, PT ;  /* 0x0000002c0c00720c */ /* 0x080fe40003fa6270 */
[-C--:B------:R-:W-:Y:S01]  /*d630*/  ISETP.GE.AND P1, PT, R8, R44.reuse, PT ;  /* 0x0000002c0800720c */ /* 0x080fe20003f26270 */
[----:B------:R-:W-:Y:S01]  /*d640*/  @!P0 STG.E.U16 desc[UR28][R20.64+-0x740], R51 ;  /* 0xfff8c03314008986 */ /* 0x000fe2000c10151c */
[----:B------:R-:W-:-:S02]  /*d650*/  ISETP.GE.AND P0, PT, R9, R44, PT ;  /* 0x0000002c0900720c */ /* 0x000fc40003f06270 */
        /* <DEDUP_REMOVED lines=22> */
[----:B------:R-:W-:Y:S01]  /*d7c0*/  PRMT R46, R21, 0x7632, R46 ;  /* 0x00007632152e7816 */ /* 0x000fe2000000002e */
[----:B--2---:R-:W-:Y:S01]  /*d7d0*/  FADD.FTZ R39, R23, R41 ;  /* 0x0000002917277221 */ /* 0x004fe20000010000 */
[----:B------:R-:W-:Y:S03]  /*d7e0*/  BAR.SYNC.DEFER_BLOCKING 0x0 ;  /* 0x0000000000007b1d */ /* 0x000fe60000010000 */
[----:B------:R-:W-:Y:S01]  /*d7f0*/  FADD.FTZ R22, R39, R24 ;  /* 0x0000001827167221 */ /* 0x000fe20000010000 */
[----:B------:R-:W-:-:S03]  /*d800*/  F2FP.BF16.F32.PACK_AB R24, R24, R23 ;  /* 0x000000171818723e */ /* 0x000fc600000010ff */
[----:B------:R-:W-:Y:S01]  /*d810*/  FADD.FTZ R39, R22, R25 ;  /* 0x0000001916277221 */ /* 0x000fe20000010000 */
[----:B------:R-:W-:Y:S02]  /*d820*/  F2FP.BF16.F32.PACK_AB R25, R26, R25 ;  /* 0x000000191a19723e */ /* 0x000fe400000010ff */
[----:B------:R-:W-:Y:S01]  /*d830*/  PRMT R50, R24, 0x7632, R50 ;  /* 0x0000763218327816 */ /* 0x000fe20000000032 */
[--C-:B------:R-:W-:Y:S01]  /*d840*/  FADD.FTZ R22, R39, R26.reuse ;  /* 0x0000001a27167221 */ /* 0x100fe20000010000 */
[----:B------:R-:W-:Y:S02]  /*d850*/  PRMT R49, R25, 0x7632, R49 ;  /* 0x0000763219317816 */ /* 0x000fe40000000031 */
[----:B------:R-:W-:Y:S01]  /*d860*/  PRMT R26, R21, 0x7610, R26 ;  /* 0x00007610151a7816 */ /* 0x000fe2000000001a */
[----:B------:R-:W-:Y:S01]  /*d870*/  FADD.FTZ R23, R22, R27 ;  /* 0x0000001b16177221 */ /* 0x000fe20000010000 */
[----:B------:R-:W-:Y:S02]  /*d880*/  F2FP.BF16.F32.PACK_AB R27, R28, R27 ;  /* 0x0000001b1c1b723e */ /* 0x000fe400000010ff */
[----:B------:R-:W-:Y:S01]  /*d890*/  F2FP.BF16.F32.PACK_AB R21, R36, R35 ;  /* 0x000000232415723e */ /* 0x000fe200000010ff */
[----:B------:R-:W-:Y:S01]  /*d8a0*/  FADD.FTZ R28, R23, R28 ;  /* 0x0000001c171c7221 */ /* 0x000fe20000010000 */
[----:B------:R-:W-:-:S02]  /*d8b0*/  PRMT R48, R27, 0x7632, R48 ;  /* 0x000076321b307816 */ /* 0x000fc40000000030 */
[----:B------:R-:W-:Y:S01]  /*d8c0*/  F2FP.BF16.F32.PACK_AB R22, R38, R37 ;  /* 0x000000252616723e */ /* 0x000fe200000010ff */
[----:B------:R-:W-:Y:S01]  /*d8d0*/  FADD.FTZ R29, R28, R29 ;  /* 0x0000001d1c1d7221 */ /* 0x000fe20000010000 */
[----:B------:R0:W-:Y:S01]  /*d8e0*/  STS.U16 [R101], R24 ;  /* 0x0000001865007388 */ /* 0x0001e20000000400 */
[----:B------:R-:W-:Y:S02]  /*d8f0*/  PRMT R44, R21, 0x7632, R44 ;  /* 0x00007632152c7816 */ /* 0x000fe4000000002c */
[----:B------:R-:W-:Y:S01]  /*d900*/  PRMT R43, R22, 0x7632, R43 ;  /* 0x00007632162b7816 */ /* 0x000fe2000000002b */
[----:B------:R-:W-:Y:S01]  /*d910*/  STS.U16 [R100+0x2], R50 ;  /* 0x0000023264007388 */ /* 0x000fe20000000400 */
[----:B------:R-:W-:-:S03]  /*d920*/  FADD.FTZ R30, R29, R30 ;  /* 0x0000001e1d1e7221 */ /* 0x000fc60000010000 */
[----:B------:R-:W-:Y:S01]  /*d930*/  STS.U16 [R99+0x4], R25 ;  /* 0x0000041963007388 */ /* 0x000fe20000000400 */
[----:B------:R-:W-:Y:S01]  /*d940*/  FADD.FTZ R31, R30, R31 ;  /* 0x0000001f1e1f7221 */ /* 0x000fe20000010000 */
[----:B0-----:R-:W-:Y:S02]  /*d950*/  PRMT R24, R20, 0x7610, R24 ;  /* 0x0000761014187816 */ /* 0x001fe40000000018 */
[----:B------:R-:W-:Y:S01]  /*d960*/  F2FP.BF16.F32.PACK_AB R20, R34, R33 ;  /* 0x000000212214723e */ /* 0x000fe200000010ff */
[----:B------:R-:W-:Y:S01]  /*d970*/  STS.U16 [R98+0x6], R49 ;  /* 0x0000063162007388 */ /* 0x000fe20000000400 */
[----:B------:R-:W-:Y:S02]  /*d980*/  FADD.FTZ R32, R31, R32 ;  /* 0x000000201f207221 */ /* 0x000fe40000010000 */
[----:B------:R-:W-:Y:S01]  /*d990*/  PRMT R45, R20, 0x7632, R45 ;  /* 0x00007632142d7816 */ /* 0x000fe2000000002d */
[----:B------:R0:W-:Y:S01]  /*d9a0*/  STS.U16 [R97+0x8], R27 ;  /* 0x0000081b61007388 */ /* 0x0001e20000000400 */
[----:B------:R-:W-:-:S03]  /*d9b0*/  FADD.FTZ R33, R32, R33 ;  /* 0x0000002120217221 */ /* 0x000fc60000010000 */
[----:B------:R-:W-:Y:S01]  /*d9c0*/  STS.U16 [R96+0xa], R48 ;  /* 0x00000a3060007388 */ /* 0x000fe20000000400 */
[----:B------:R-:W-:-:S03]  /*d9d0*/  FADD.FTZ R34, R33, R34 ;  /* 0x0000002221227221 */ /* 0x000fc60000010000 */
[----:B------:R1:W-:Y:S01]  /*d9e0*/  STS.U16 [R95+0xc], R24 ;  /* 0x00000c185f007388 */ /* 0x0003e20000000400 */
[----:B------:R-:W-:Y:S01]  /*d9f0*/  FADD.FTZ R35, R34, R35 ;  /* 0x0000002322237221 */ /* 0x000fe20000010000 */
[----:B0-----:R-:W-:Y:S02]  /*da00*/  PRMT R27, R21, 0x7610, R27 ;  /* 0x00007610151b7816 */ /* 0x001fe4000000001b */
[----:B------:R-:W-:Y:S01]  /*da10*/  STS.U16 [R94+0xe], R47 ;  /* 0x00000e2f5e007388 */ /* 0x000fe20000000400 */
[----:B------:R-:W-:-:S03]  /*da20*/  FADD.FTZ R36, R35, R36 ;  /* 0x0000002423247221 */ /* 0x000fc60000010000 */
[----:B------:R-:W-:Y:S01]  /*da30*/  STS.U16 [R93+0x10], R26 ;  /* 0x0000101a5d007388 */ /* 0x000fe20000000400 */
[----:B------:R-:W-:Y:S01]  /*da40*/  FADD.FTZ R37, R36, R37 ;  /* 0x0000002524257221 */ /* 0x000fe20000010000 */
[----:B-1----:R-:W-:Y:S02]  /*da50*/  PRMT R24, R22, 0x7610, R24 ;  /* 0x0000761016187816 */ /* 0x002fe40000000018 */
[----:B------:R-:W-:Y:S01]  /*da60*/  STS.U16 [R92+0x12], R46 ;  /* 0x0000122e5c007388 */ /* 0x000fe20000000400 */
[----:B------:R-:W-:Y:S01]  /*da70*/  MOV R22, UR18 ;  /* 0x0000001200167c02 */ /* 0x000fe20008000f00 */
[----:B------:R-:W-:Y:S02]  /*da80*/  UIADD3 UR18, UR9, UR17, URZ ;  /* 0x0000001109127290 */ /* 0x000fe4000fffe03f */
        /* <DEDUP_REMOVED lines=25> */
[----:B0-----:R-:W-:-:S04]  /*dc20*/  IADD3 R22, P1, R19, -0x3e0, RZ ;  /* 0xfffffc2013167810 */ /* 0x001fc80007f3e0ff */
[----:B------:R-:W-:Y:S01]  /*dc30*/  IADD3.X R23, R18, -0x1, RZ, P1, !PT ;  /* 0xffffffff12177810 */ /* 0x000fe20000ffe4ff */
[----:B------:R-:W0:Y:S02]  /*dc40*/  LDS R20, [UR7+0x840] ;  /* 0x00084007ff147984 */ /* 0x000e240008000800 */
[----:B0-----:R-:W-:Y:S01]  /*dc50*/  ISETP.GE.AND P0, PT, R19, R20, PT ;  /* 0x000000141300720c */ /* 0x001fe20003f06270 */
[----:B------:R-:W-:-:S05]  /*dc60*/  FADD.FTZ R19, R37, R38 ;  /* 0x0000002625137221 */ /* 0x000fca0000010000 */
[----:B------:R0:W-:Y:S07]  /*dc70*/  STL [R1], R19 ;  /* 0x0000001301007387 */ /* 0x0001ee0000100800 */
[----:B------:R-:W-:Y:S05]  /*dc80*/  @P0 BRA `(.L_x_5108) ;  /* 0x0000000000340947 */ /* 0x000fea0003800000 */
[----:B0-----:R-:W-:Y:S01]  /*dc90*/  MOV R19, UR32 ;  /* 0x0000002000137c02 */ /* 0x001fe20008000f00 */
        /* <DEDUP_REMOVED lines=12> */
.L_x_5108:
[----:B------:R-:W-:Y:S05]  /*dd60*/  BSYNC B0 ;  /* 0x0000000000007941 */ /* 0x000fea0003800000 */
.L_x_5107:
        /* <DEDUP_REMOVED lines=17> */
[----:B-1----:R-:W-:Y:S01]  /*de80*/  IMAD.U32 R18, RZ, RZ, UR46 ;  /* 0x0000002eff127e24 */ /* 0x002fe2000f8e00ff */
        /* <DEDUP_REMOVED lines=40> */
.L_x_5022:
[----:B------:R-:W-:Y:S02]  /*e110*/  ULDC.64 UR4, c[0x0][0x3d8] ;  /* 0x0000f60000047ab9 */ /* 0x000fe40000000a00 */
[----:B------:R-:W-:-:S04]  /*e120*/  ISETP.NE.U32.AND P0, PT, RZ, UR4, PT ;  /* 0x00000004ff007c0c */ /* 0x000fc8000bf05070 */
[----:B------:R-:W-:-:S13]  /*e130*/  ISETP.NE.AND.EX P0, PT, RZ, UR5, PT, P0 ;  /* 0x00000005ff007c0c */ /* 0x000fda000bf05300 */
[----:B------:R-:W-:Y:S05]  /*e140*/  @!P0 BRA `(.L_x_5110) ;  /* 0x00000000008c8947 */ /* 0x000fea0003800000 */
[----:B-1----:R-:W2:Y:S01]  /*e150*/  LDL.LU R2, [R1+0x4] ;  /* 0x0000040001027983 */ /* 0x002ea20000300800 */
[----:B------:R-:W-:Y:S01]  /*e160*/  BSSY B0, `(.L_x_5110) ;  /* 0x0000021000007945 */ /* 0x000fe20003800000 */
[----:B------:R-:W1:Y:S01]  /*e170*/  S2R R4, SR_LANEID ;  /* 0x0000000000047919 */ /* 0x000e620000000000 */
[----:B------:R-:W3:Y:S01]  /*e180*/  S2R R6, SR_TID.X ;  /* 0x0000000000067919 */ /* 0x000ee20000002100 */
[----:B-1----:R-:W-:-:S13]  /*e190*/  ISETP.NE.AND P1, PT, R4, RZ, PT ;  /* 0x000000ff0400720c */ /* 0x002fda0003f25270 */
[----:B------:R-:W1:Y:S01]  /*e1a0*/  @!P1 S2R R9, SR_CgaCtaId ;  /* 0x0000000000099919 */ /* 0x000e620000008800 */
[----:B---3--:R-:W-:-:S04]  /*e1b0*/  @!P1 SHF.R.S32.HI R7, RZ, 0x1f, R6 ;  /* 0x0000001fff079819 */ /* 0x008fc80000011406 */
[----:B------:R-:W-:-:S04]  /*e1c0*/  @!P1 LEA.HI R7, R7, R6, RZ, 0x5 ;  /* 0x0000000607079211 */ /* 0x000fc800078f28ff */
[----:B------:R-:W-:Y:S01]  /*e1d0*/  @!P1 SHF.R.S32.HI R7, RZ, 0x5, R7 ;  /* 0x00000005ff079819 */ /* 0x000fe20000011407 */
[----:B--2---:R-:W2:Y:S02]  /*e1e0*/  SHFL.DOWN P0, R0, R2, 0x1, 0x1f ;  /* 0x08201f0002007f89 */ /* 0x004ea40000000000 */
[----:B--2---:R-:W-:-:S05]  /*e1f0*/  @P0 FADD R0, R0, R2 ;  /* 0x0000000200000221 */ /* 0x004fca0000000000 */
[----:B------:R-:W2:Y:S02]  /*e200*/  SHFL.DOWN P0, R3, R0, 0x2, 0x1f ;  /* 0x08401f0000037f89 */ /* 0x000ea40000000000 */
[----:B--2---:R-:W-:Y:S01]  /*e210*/  @P0 FADD R3, R0, R3 ;  /* 0x0000000300030221 */ /* 0x004fe20000000000 */
[----:B------:R-:W-:-:S04]  /*e220*/  @!P1 MOV R0, 0x400 ;  /* 0x0000040000009802 */ /* 0x000fc80000000f00 */
[----:B------:R-:W2:Y:S01]  /*e230*/  SHFL.DOWN P0, R2, R3, 0x4, 0x1f ;  /* 0x08801f0003027f89 */ /* 0x000ea20000000000 */
[----:B-1----:R-:W-:-:S04]  /*e240*/  @!P1 LEA R0, R9, R0, 0x18 ;  /* 0x0000000009009211 */ /* 0x002fc800078ec0ff */
[----:B------:R-:W-:Y:S01]  /*e250*/  @!P1 LEA R7, R7, R0, 0x2 ;  /* 0x0000000007079211 */ /* 0x000fe200078e10ff */
[----:B--2---:R-:W-:-:S05]  /*e260*/  @P0 FADD R2, R3, R2 ;  /* 0x0000000203020221 */ /* 0x004fca0000000000 */
        /* <DEDUP_REMOVED lines=8> */
[----:B------:R-:W2:Y:S01]  /*e2f0*/  @!P0 S2R R3, SR_CgaCtaId ;  /* 0x0000000000038919 */ /* 0x000ea20000008800 */
[----:B------:R-:W-:Y:S01]  /*e300*/  @!P0 MOV R0, 0x400 ;  /* 0x0000040000008802 */ /* 0x000fe20000000f00 */
[----:B------:R-:W-:-:S03]  /*e310*/  IMAD.U32 R2, RZ, RZ, UR12 ;  /* 0x0000000cff027e24 */ /* 0x000fc6000f8e00ff */
[----:B--2---:R-:W-:Y:S02]  /*e320*/  @!P0 LEA R0, R3, R0, 0x18 ;  /* 0x0000000003008211 */ /* 0x004fe400078ec0ff */
[----:B------:R-:W-:-:S03]  /*e330*/  MOV R3, UR13 ;  /* 0x0000000d00037c02 */ /* 0x000fc60008000f00 */
[----:B------:R-:W1:Y:S02]  /*e340*/  @!P0 LDS R5, [R0+0x3188] ;  /* 0x0031880000058984 */ /* 0x000e640000000800 */
[----:B-1----:R-:W-:-:S05]  /*e350*/  @!P0 FADD.FTZ R4, R4, R5 ;  /* 0x0000000504048221 */ /* 0x002fca0000010000 */
[----:B------:R2:W-:Y:S02]  /*e360*/  REDG.E.ADD.F32.FTZ.RN.STRONG.GPU desc[UR28][R2.64], R4 ;  /* 0x00000004020079a6 */ /* 0x0005e4000c10f39c */
.L_x_5111:
[----:B------:R-:W-:Y:S05]  /*e370*/  BSYNC B0 ;  /* 0x0000000000007941 */ /* 0x000fea0003800000 */
.L_x_5110:
[----:B------:R-:W-:Y:S01]  /*e380*/  ULDC.64 UR4, c[0x0][0x3f8] ;  /* 0x0000fe0000047ab9 */ /* 0x000fe20000000a00 */
[----:B------:R-:W-:Y:S01]  /*e390*/  BSSY B0, `(.L_x_5112) ;  /* 0x0000029000007945 */ /* 0x000fe20003800000 */
[----:B------:R-:W-:-:S04]  /*e3a0*/  ISETP.NE.U32.AND P0, PT, RZ, UR4, PT ;  /* 0x00000004ff007c0c */ /* 0x000fc8000bf05070 */
[----:B------:R-:W-:-:S13]  /*e3b0*/  ISETP.NE.AND.EX P0, PT, RZ, UR5, PT, P0 ;  /* 0x00000005ff007c0c */ /* 0x000fda000bf05300 */
[----:B------:R-:W-:Y:S05]  /*e3c0*/  @!P0 BRA `(.L_x_5113) ;  /* 0x0000000000908947 */ /* 0x000fea0003800000 */
[----:B-12---:R-:W2:Y:S01]  /*e3d0*/  LDL.LU R2, [R1] ;  /* 0x0000000001027983 */ /* 0x006ea20000300800 */
[----:B------:R-:W1:Y:S01]  /*e3e0*/  S2R R4, SR_LANEID ;  /* 0x0000000000047919 */ /* 0x000e620000000000 */
[----:B------:R-:W3:Y:S01]  /*e3f0*/  S2R R7, SR_TID.X ;  /* 0x0000000000077919 */ /* 0x000ee20000002100 */
[----:B------:R-:W-:Y:S01]  /*e400*/  BAR.SYNC.DEFER_BLOCKING 0x0 ;  /* 0x0000000000007b1d */ /* 0x000fe20000010000 */
[----:B-1----:R-:W-:-:S13]  /*e410*/  ISETP.NE.AND P1, PT, R4, RZ, PT ;  /* 0x000000ff0400720c */ /* 0x002fda0003f25270 */
[----:B------:R-:W1:Y:S01]  /*e420*/  @!P1 S2R R9, SR_CgaCtaId ;  /* 0x0000000000099919 */ /* 0x000e620000008800 */
[----:B------:R-:W-:Y:S01]  /*e430*/  @!P1 MOV R6, 0x400 ;  /* 0x0000040000069802 */ /* 0x000fe20000000f00 */
[----:B--2---:R-:W2:Y:S02]  /*e440*/  SHFL.DOWN P0, R0, R2, 0x1, 0x1f ;  /* 0x08201f0002007f89 */ /* 0x004ea40000000000 */
[----:B--2---:R-:W-:-:S05]  /*e450*/  @P0 FADD R0, R0, R2 ;  /* 0x0000000200000221 */ /* 0x004fca0000000000 */
[----:B------:R-:W2:Y:S02]  /*e460*/  SHFL.DOWN P0, R3, R0, 0x2, 0x1f ;  /* 0x08401f0000037f89 */ /* 0x000ea40000000000 */
[----:B--2---:R-:W-:Y:S01]  /*e470*/  @P0 FADD R3, R0, R3 ;  /* 0x0000000300030221 */ /* 0x004fe20000000000 */
[----:B---3--:R-:W-:-:S04]  /*e480*/  @!P1 SHF.R.S32.HI R0, RZ, 0x1f, R7 ;  /* 0x0000001fff009819 */ /* 0x008fc80000011407 */
        /* <DEDUP_REMOVED lines=14> */
[----:B---3--:R-:W1:Y:S01]  /*e570*/  @!P0 S2R R3, SR_CgaCtaId ;  /* 0x0000000000038919 */ /* 0x008e620000008800 */
[----:B------:R-:W-:Y:S01]  /*e580*/  @!P0 MOV R0, 0x400 ;  /* 0x0000040000008802 */ /* 0x000fe20000000f00 */
[----:B------:R-:W-:-:S03]  /*e590*/  IMAD.U32 R2, RZ, RZ, UR14 ;  /* 0x0000000eff027e24 */ /* 0x000fc6000f8e00ff */
[----:B-1----:R-:W-:Y:S02]  /*e5a0*/  @!P0 LEA R0, R3, R0, 0x18 ;  /* 0x0000000003008211 */ /* 0x002fe400078ec0ff */
[----:B------:R-:W-:-:S03]  /*e5b0*/  MOV R3, UR15 ;  /* 0x0000000f00037c02 */ /* 0x000fc60008000f00 */
[----:B------:R-:W1:Y:S02]  /*e5c0*/  @!P0 LDS R5, [R0+0x3188] ;  /* 0x0031880000058984 */ /* 0x000e640000000800 */
[----:B-1----:R-:W-:-:S05]  /*e5d0*/  @!P0 FADD.FTZ R4, R4, R5 ;  /* 0x0000000504048221 */ /* 0x002fca0000010000 */
[----:B------:R4:W-:Y:S01]  /*e5e0*/  REDG.E.ADD.F32.FTZ.RN.STRONG.GPU desc[UR28][R2.64], R4 ;  /* 0x00000004020079a6 */ /* 0x0009e2000c10f39c */
[----:B------:R-:W-:Y:S01]  /*e5f0*/  HFMA2.MMA R7, -RZ, RZ, 0, 0 ;  /* 0x00000000ff077435 */ /* 0x000fe200000001ff */
[----:B------:R-:W-:Y:S10]  /*e600*/  BRA `(.L_x_5114) ;  /* 0x0000000000047947 */ /* 0x000ff40003800000 */
.L_x_5113:
[----:B-1----:R-:W1:Y:S02]  /*e610*/  S2R R7, SR_TID.X ;  /* 0x0000000000077919 */ /* 0x002e640000002100 */
.L_x_5114:
[----:B------:R-:W-:Y:S05]  /*e620*/  BSYNC B0 ;  /* 0x0000000000007941 */ /* 0x000fea0003800000 */
.L_x_5112:
[----:B------:R-:W-:Y:S02]  /*e630*/  ULDC UR16, c[0x0][0x21c] ;  /* 0x0000870000107ab9 */ /* 0x000fe40000000800 */
[----:B-1----:R-:W-:-:S13]  /*e640*/  ISETP.GE.AND P0, PT, R7, UR16, PT ;  /* 0x0000001007007c0c */ /* 0x002fda000bf06270 */
[----:B------:R-:W-:Y:S05]  /*e650*/  @P0 EXIT ;  /* 0x000000000000094d */ /* 0x000fea0003800000 */
[----:B------:R-:W1:Y:S01]  /*e660*/  S2UR UR10, SR_CgaCtaId ;  /* 0x00000000000a79c3 */ /* 0x000e620000008800 */
        /* <DEDUP_REMOVED lines=9> */
[----:B-1----:R-:W-:-:S03]  /*e700*/  ULEA UR7, UR10, UR7, 0x18 ;  /* 0x000000070a077291 */ /* 0x002fc6000f8ec03f */
[----:B------:R-:W-:-:S09]  /*e710*/  ULDC.64 UR10, c[0x0][0x340] ;  /* 0x0000d000000a7ab9 */ /* 0x000fd20000000a00 */
.L_x_5115:
[C---:B------:R-:W-:Y:S01]  /*e720*/  LEA R0, R7.reuse, UR7, 0x2 ;  /* 0x0000000707007c11 */ /* 0x040fe2000f8e10ff */
[----:B--234-:R-:W-:Y:S01]  /*e730*/  IMAD.U32 R3, RZ, RZ, UR6 ;  /* 0x00000006ff037e24 */ /* 0x01cfe2000f8e00ff */
[----:B------:R-:W-:Y:S02]  /*e740*/  SHF.R.S32.HI R2, RZ, 0x1f, R7 ;  /* 0x0000001fff027819 */ /* 0x000fe40000011407 */
[----:B-1----:R-:W-:Y:S01]  /*e750*/  MOV R4, UR4 ;  /* 0x0000000400047c02 */ /* 0x002fe20008000f00 */
[----:B------:R-:W1:Y:S01]  /*e760*/  LDS R9, [R0+0x46c0] ;  /* 0x0046c00000097984 */ /* 0x000e620000000800 */
        /* <DEDUP_REMOVED lines=10> */
[----:B-1----:R1:W-:Y:S10]  /*e810*/  REDG.E.ADD.F32.FTZ.RN.STRONG.GPU desc[UR28][R4.64], R9 ;  /* 0x00000009040079a6 */ /* 0x0023f4000c10f39c */
[----:B------:R-:W-:Y:S05]  /*e820*/  @!P0 BRA `(.L_x_5115) ;  /* 0xfffffffc00bc8947 */ /* 0x000fea000383ffff */
[----:B------:R-:W-:Y:S05]  /*e830*/  EXIT ;  /* 0x000000000000794d */ /* 0x000fea0003800000 */
.L_x_5064:
[----:B------:R-:W-:Y:S01]  /*e840*/  HFMA2.MMA R206, -RZ, RZ, 0, 0 ;  /* 0x00000000ffce7435 */ /* 0x000fe200000001ff */
[----:B------:R-:W-:Y:S01]  /*e850*/  IMAD.MOV.U32 R201, RZ, RZ, R66 ;  /* 0x000000ffffc97224 */ /* 0x000fe200078e0042 */
[----:B------:R-:W-:Y:S01]  /*e860*/  MOV R203, 0x1 ;  /* 0x0000000100cb7802 */ /* 0x000fe20000000f00 */
[----:B------:R-:W-:-:S08]  /*e870*/  IMAD.MOV.U32 R70, RZ, RZ, -0x1 ;  /* 0xffffffffff467424 */ /* 0x000fd000078e00ff */
[----:B-----5:R-:W-:Y:S05]  /*e880*/  WARPSYNC.COLLECTIVE R70, `(.L_x_5116) ;  /* 0x0000000046087348 */ /* 0x020fea0003c00000 */
[----:B------:R0:W1:Y:S02]  /*e890*/  SHFL.UP P0, R129, R201, R203, R206 ;  /* 0x040000cbc9817389 */ /* 0x00006400000000ce */
[----:B01---5:R-:W-:Y:S01]  /*e8a0*/  ENDCOLLECTIVE ;  /* 0x000000000000791b */ /* 0x023fe20003800000 */
.L_x_5116:
[----:B------:R-:W-:Y:S02]  /*e8b0*/  MOV R201, R67 ;  /* 0x0000004300c97202 */ /* 0x000fe40000000f00 */
[----:B------:R-:W-:-:S07]  /*e8c0*/  MOV R71, R129 ;  /* 0x0000008100477202 */ /* 0x000fce0000000f00 */
[----:B------:R-:W-:Y:S05]  /*e8d0*/  WARPSYNC.COLLECTIVE R70, `(.L_x_5117) ;  /* 0x0000000046087348 */ /* 0x000fea0003c00000 */
[----:B------:R0:W1:Y:S02]  /*e8e0*/  SHFL.UP P0, R129, R201, R203, R206 ;  /* 0x040000cbc9817389 */ /* 0x00006400000000ce */
[----:B01----:R-:W-:Y:S01]  /*e8f0*/  ENDCOLLECTIVE ;  /* 0x000000000000791b */ /* 0x003fe20003800000 */
.L_x_5117:
        /* <DEDUP_REMOVED lines=8> */
.L_x_5118:
[----:B------:R-:W-:Y:S01]  /*e980*/  IMAD.MOV.U32 R201, RZ, RZ, R67 ;  /* 0x000000ffffc97224 */ /* 0x000fe200078e0043 */
[----:B------:R-:W-:-:S07]  /*e990*/  MOV R71, R129 ;  /* 0x0000008100477202 */ /* 0x000fce0000000f00 */
[----:B------:R-:W-:Y:S05]  /*e9a0*/  WARPSYNC.COLLECTIVE R70, `(.L_x_5119) ;  /* 0x0000000046087348 */ /* 0x000fea0003c00000 */
[----:B------:R0:W1:Y:S02]  /*e9b0*/  SHFL.UP P0, R129, R201, R203, R206 ;  /* 0x040000cbc9817389 */ /* 0x00006400000000ce */
[----:B01----:R-:W-:Y:S01]  /*e9c0*/  ENDCOLLECTIVE ;  /* 0x000000000000791b */ /* 0x003fe20003800000 */
.L_x_5119:
        /* <DEDUP_REMOVED lines=8> */
.L_x_5120:
[----:B------:R-:W-:Y:S01]  /*ea50*/  MOV R201, R67 ;  /* 0x0000004300c97202 */ /* 0x000fe20000000f00 */
[----:B------:R-:W-:-:S07]  /*ea60*/  IMAD.MOV.U32 R71, RZ, RZ, R129 ;  /* 0x000000ffff477224 */ /* 0x000fce00078e0081 */
[----:B------:R-:W-:Y:S05]  /*ea70*/  WARPSYNC.COLLECTIVE R70, `(.L_x_5121) ;  /* 0x0000000046087348 */ /* 0x000fea0003c00000 */
[----:B------:R0:W1:Y:S02]  /*ea80*/  SHFL.UP P0, R129, R201, R203, R206 ;  /* 0x040000cbc9817389 */ /* 0x00006400000000ce */
[----:B01----:R-:W-:Y:S01]  /*ea90*/  ENDCOLLECTIVE ;  /* 0x000000000000791b */ /* 0x003fe20003800000 */
.L_x_5121:
        /* <DEDUP_REMOVED lines=8> */
.L_x_5122:
[----:B------:R-:W-:Y:S02]  /*eb20*/  MOV R201, R67 ;  /* 0x0000004300c97202 */ /* 0x000fe40000000f00 */
[----:B------:R-:W-:-:S07]  /*eb30*/  MOV R71, R129 ;  /* 0x0000008100477202 */ /* 0x000fce0000000f00 */
[----:B------:R-:W-:Y:S05]  /*eb40*/  WARPSYNC.COLLECTIVE R70, `(.L_x_5123) ;  /* 0x0000000046087348 */ /* 0x000fea0003c00000 */
[----:B------:R0:W1:Y:S02]  /*eb50*/  SHFL.UP P0, R129, R201, R203, R206 ;  /* 0x040000cbc9817389 */ /* 0x00006400000000ce */
[----:B01----:R-:W-:Y:S01]  /*eb60*/  ENDCOLLECTIVE ;  /* 0x000000000000791b */ /* 0x003fe20003800000 */
.L_x_5123:
        /* <DEDUP_REMOVED lines=8> */
.L_x_5124:
[----:B------:R-:W-:Y:S01]  /*ebf0*/  IMAD.MOV.U32 R201, RZ, RZ, R67 ;  /* 0x000000ffffc97224 */ /* 0x000fe200078e0043 */
[----:B------:R-:W-:-:S07]  /*ec00*/  MOV R71, R129 ;  /* 0x0000008100477202 */ /* 0x000fce0000000f00 */
[----:B------:R-:W-:Y:S05]  /*ec10*/  WARPSYNC.COLLECTIVE R70, `(.L_x_5125) ;  /* 0x0000000046087348 */ /* 0x000fea0003c00000 */
[----:B------:R0:W1:Y:S02]  /*ec20*/  SHFL.UP P0, R129, R201, R203, R206 ;  /* 0x040000cbc9817389 */ /* 0x00006400000000ce */
[----:B01----:R-:W-:Y:S01]  /*ec30*/  ENDCOLLECTIVE ;  /* 0x000000000000791b */ /* 0x003fe20003800000 */
.L_x_5125:
[----:B------:R-:W-:Y:S05]  /*ec40*/  BRA `(.L_x_5126) ;  /* 0xffffffa800d07947 */ /* 0x000fea000383ffff */
.L_x_5065:
[----:B------:R-:W-:Y:S01]  /*ec50*/  HFMA2.MMA R194, -RZ, RZ, 0, 1.847743988037109375e-06 ;  /* 0x0000001fffc27435 */ /* 0x000fe200000001ff */
[----:B------:R-:W-:Y:S01]  /*ec60*/  BSSY B0, `(.L_x_5127) ;  /* 0x0000007000007945 */ /* 0x000fe20003800000 */
[----:B------:R-:W-:Y:S01]  /*ec70*/  MOV R71, R66 ;  /* 0x0000004200477202 */ /* 0x000fe20000000f00 */
[----:B------:R-:W-:Y:S01]  /*ec80*/  IMAD.MOV.U32 R197, RZ, RZ, 0x1f ;  /* 0x0000001fffc57424 */ /* 0x000fe200078e00ff */
[----:B------:R-:W-:-:S07]  /*ec90*/  MOV R70, 0xffffffff ;  /* 0xffffffff00467802 */ /* 0x000fce0000000f00 */
[----:B-----5:R-:W-:Y:S05]  /*eca0*/  WARPSYNC.COLLECTIVE R70, `(.L_x_5128) ;  /* 0x0000000046087348 */ /* 0x020fea0003c00000 */
[----:B------:R0:W1:Y:S02]  /*ecb0*/  SHFL.IDX P3, R196, R71, R194, R197 ;  /* 0x000000c247c47389 */ /* 0x00006400000600c5 */
[----:B01---5:R-:W-:Y:S01]  /*ecc0*/  ENDCOLLECTIVE ;  /* 0x000000000000791b */ /* 0x023fe20003800000 */
.L_x_5128:
[----:B------:R-:W-:Y:S05]  /*ecd0*/  BSYNC B0 ;  /* 0x0000000000007941 */ /* 0x000fea0003800000 */
.L_x_5127:
[----:B------:R-:W-:Y:S05]  /*ece0*/  BRA `(.L_x_5129) ;  /* 0xffffffa800bc7947 */ /* 0x000fea000383ffff */
.L_x_5066:
        /* <DEDUP_REMOVED lines=8> */
.L_x_5131:
[----:B------:R-:W-:Y:S05]  /*ed70*/  BSYNC B0 ;  /* 0x0000000000007941 */ /* 0x000fea0003800000 */
.L_x_5130:
[----:B------:R-:W-:Y:S05]  /*ed80*/  BRA `(.L_x_5132) ;  /* 0xffffffa8009c7947 */ /* 0x000fea000383ffff */
.L_x_5067:
[----:B------:R-:W-:Y:S01]  /*ed90*/  HFMA2.MMA R203, -RZ, RZ, 0, 5.9604644775390625e-08 ;  /* 0x00000001ffcb7435 */ /* 0x000fe200000001ff */
[----:B------:R-:W-:Y:S01]  /*eda0*/  BSSY B0, `(.L_x_5133) ;  /* 0x0000007000007945 */ /* 0x000fe20003800000 */
[----:B------:R-:W-:Y:S01]  /*edb0*/  IMAD.MOV.U32 R201, RZ, RZ, R66 ;  /* 0x000000ffffc97224 */ /* 0x000fe200078e0042 */
[----:B------:R-:W-:Y:S01]  /*edc0*/  MOV R206, RZ ;  /* 0x000000ff00ce7202 */ /* 0x000fe20000000f00 */
[----:B------:R-:W-:-:S07]  /*edd0*/  IMAD.MOV.U32 R70, RZ, RZ, -0x1 ;  /* 0xffffffffff467424 */ /* 0x000fce00078e00ff */
[----:B-----5:R-:W-:Y:S05]  /*ede0*/  WARPSYNC.COLLECTIVE R70, `(.L_x_5134) ;  /* 0x0000000046087348 */ /* 0x020fea0003c00000 */
[----:B------:R0:W1:Y:S02]  /*edf0*/  SHFL.UP P0, R129, R201, R203, R206 ;  /* 0x040000cbc9817389 */ /* 0x00006400000000ce */
[----:B01---5:R-:W-:Y:S01]  /*ee00*/  ENDCOLLECTIVE ;  /* 0x000000000000791b */ /* 0x023fe20003800000 */
.L_x_5134:
[----:B------:R-:W-:Y:S05]  /*ee10*/  BSYNC B0 ;  /* 0x0000000000007941 */ /* 0x000fea0003800000 */
.L_x_5133:
        /* <DEDUP_REMOVED lines=11> */
.L_x_5135:
[----:B------:R-:W-:Y:S05]  /*eed0*/  WARPSYNC.COLLECTIVE R70, `(.L_x_5136) ;  /* 0x0000000046087348 */ /* 0x000fea0003c00000 */
[----:B------:R0:W1:Y:S02]  /*eee0*/  SHFL.IDX P3, R196, R71, R194, R197 ;  /* 0x000000c247c47389 */ /* 0x00006400000600c5 */
[----:B01----:R-:W-:Y:S01]  /*eef0*/  ENDCOLLECTIVE ;  /* 0x000000000000791b */ /* 0x003fe20003800000 */
.L_x_5136:
[----:B------:R-:W-:Y:S01]  /*ef00*/  MOV R71, R69 ;  /* 0x0000004500477202 */ /* 0x000fe20000000f00 */
[----:B------:R-:W-:Y:S01]  /*ef10*/  IMAD.MOV.U32 R67, RZ, RZ, R129 ;  /* 0x000000ffff437224 */ /* 0x000fe200078e0081 */
[----:B------:R-:W-:-:S07]  /*ef20*/  MOV R68, R196 ;  /* 0x000000c400447202 */ /* 0x000fce0000000f00 */
[----:B------:R-:W-:Y:S05]  /*ef30*/  WARPSYNC.COLLECTIVE R70, `(.L_x_5137) ;  /* 0x0000000046087348 */ /* 0x000fea0003c00000 */
[----:B------:R0:W1:Y:S02]  /*ef40*/  SHFL.IDX P3, R196, R71, R194, R197 ;  /* 0x000000c247c47389 */ /* 0x00006400000600c5 */
[----:B01----:R-:W-:Y:S01]  /*ef50*/  ENDCOLLECTIVE ;  /* 0x000000000000791b */ /* 0x003fe20003800000 */
.L_x_5137:
[----:B------:R-:W-:Y:S01]  /*ef60*/  IMAD.MOV.U32 R69, RZ, RZ, R196 ;  /* 0x000000ffff457224 */ /* 0x000fe200078e00c4 */
[----:B------:R-:W-:Y:S06]  /*ef70*/  BRA `(.L_x_5138) ;  /* 0xffffffa800387947 */ /* 0x000fec000383ffff */
.L_x_5069:
        /* <DEDUP_REMOVED lines=9> */
.L_x_5139:
[----:B------:R-:W-:Y:S01]  /*f010*/  IMAD.MOV.U32 R201, RZ, RZ, R65 ;  /* 0x000000ffffc97224 */ /* 0x000fe200078e0041 */
[----:B------:R-:W-:-:S07]  /*f020*/  MOV R69, R196 ;  /* 0x000000c400457202 */ /* 0x000fce0000000f00 */
[----:B------:R-:W-:Y:S05]  /*f030*/  WARPSYNC.COLLECTIVE R70, `(.L_x_5140) ;  /* 0x0000000046087348 */ /* 0x000fea0003c00000 */
[----:B------:R0:W1:Y:S02]  /*f040*/  SHFL.DOWN P6, R196, R201, R202, R203 ;  /* 0x080000cac9c47389 */ /* 0x00006400000c00cb */
[----:B01----:R-:W-:Y:S01]  /*f050*/  ENDCOLLECTIVE ;  /* 0x000000000000791b */ /* 0x003fe20003800000 */
.L_x_5140:
        /* <DEDUP_REMOVED lines=8> */
.L_x_5141:
[----:B------:R-:W-:Y:S02]  /*f0e0*/  MOV R201, R65 ;  /* 0x0000004100c97202 */ /* 0x000fe40000000f00 */
[----:B------:R-:W-:-:S07]  /*f0f0*/  MOV R69, R196 ;  /* 0x000000c400457202 */ /* 0x000fce0000000f00 */
[----:B------:R-:W-:Y:S05]  /*f100*/  WARPSYNC.COLLECTIVE R70, `(.L_x_5142) ;  /* 0x0000000046087348 */ /* 0x000fea0003c00000 */
[----:B------:R0:W1:Y:S02]  /*f110*/  SHFL.DOWN P6, R196, R201, R202, R203 ;  /* 0x080000cac9c47389 */ /* 0x00006400000c00cb */
[----:B01----:R-:W-:Y:S01]  /*f120*/  ENDCOLLECTIVE ;  /* 0x000000000000791b */ /* 0x003fe20003800000 */
.L_x_5142:
        /* <DEDUP_REMOVED lines=8> */
.L_x_5143:
[----:B------:R-:W-:Y:S01]  /*f1b0*/  MOV R201, R65 ;  /* 0x0000004100c97202 */ /* 0x000fe20000000f00 */
[----:B------:R-:W-:-:S07]  /*f1c0*/  IMAD.MOV.U32 R69, RZ, RZ, R196 ;  /* 0x000000ffff457224 */ /* 0x000fce00078e00c4 */
[----:B------:R-:W-:Y:S05]  /*f1d0*/  WARPSYNC.COLLECTIVE R70, `(.L_x_5144) ;  /* 0x0000000046087348 */ /* 0x000fea0003c00000 */
[----:B------:R0:W1:Y:S02]  /*f1e0*/  SHFL.DOWN P6, R196, R201, R202, R203 ;  /* 0x080000cac9c47389 */ /* 0x00006400000c00cb */
[----:B01----:R-:W-:Y:S01]  /*f1f0*/  ENDCOLLECTIVE ;  /* 0x000000000000791b */ /* 0x003fe20003800000 */
.L_x_5144:
        /* <DEDUP_REMOVED lines=8> */
.L_x_5145:
[----:B------:R-:W-:Y:S01]  /*f280*/  IMAD.MOV.U32 R201, RZ, RZ, R65 ;  /* 0x000000ffffc97224 */ /* 0x000fe200078e0041 */
[----:B------:R-:W-:-:S07]  /*f290*/  MOV R69, R196 ;  /* 0x000000c400457202 */ /* 0x000fce0000000f00 */
[----:B------:R-:W-:Y:S05]  /*f2a0*/  WARPSYNC.COLLECTIVE R70, `(.L_x_5146) ;  /* 0x0000000046087348 */ /* 0x000fea0003c00000 */
[----:B------:R0:W1:Y:S02]  /*f2b0*/  SHFL.DOWN P6, R196, R201, R202, R203 ;  /* 0x080000cac9c47389 */ /* 0x00006400000c00cb */
[----:B01----:R-:W-:Y:S01]  /*f2c0*/  ENDCOLLECTIVE ;  /* 0x000000000000791b */ /* 0x003fe20003800000 */
.L_x_5146:
        /* <DEDUP_REMOVED lines=8> */
.L_x_5147:
[----:B------:R-:W-:Y:S02]  /*f350*/  MOV R201, R65 ;  /* 0x0000004100c97202 */ /* 0x000fe40000000f00 */
[----:B------:R-:W-:-:S07]  /*f360*/  MOV R69, R196 ;  /* 0x000000c400457202 */ /* 0x000fce0000000f00 */
[----:B------:R-:W-:Y:S05]  /*f370*/  WARPSYNC.COLLECTIVE R70, `(.L_x_5148) ;  /* 0x0000000046087348 */ /* 0x000fea0003c00000 */
[----:B------:R0:W1:Y:S02]  /*f380*/  SHFL.DOWN P6, R196, R201, R202, R203 ;  /* 0x080000cac9c47389 */ /* 0x00006400000c00cb */
[----:B01----:R-:W-:Y:S01]  /*f390*/  ENDCOLLECTIVE ;  /* 0x000000000000791b */ /* 0x003fe20003800000 */
.L_x_5148:
        /* <DEDUP_REMOVED lines=9> */
.L_x_5149:
[----:B------:R-:W-:Y:S02]  /*f430*/  MOV R71, R65 ;  /* 0x0000004100477202 */ /* 0x000fe40000000f00 */
[----:B------:R-:W-:-:S07]  /*f440*/  MOV R199, R196 ;  /* 0x000000c400c77202 */ /* 0x000fce0000000f00 */
[----:B------:R-:W-:Y:S05]  /*f450*/  WARPSYNC.COLLECTIVE R70, `(.L_x_5150) ;  /* 0x0000000046087348 */ /* 0x000fea0003c00000 */
[----:B------:R0:W1:Y:S02]  /*f460*/  SHFL.IDX P3, R196, R71, R194, R197 ;  /* 0x000000c247c47389 */ /* 0x00006400000600c5 */
[----:B01----:R-:W-:Y:S01]  /*f470*/  ENDCOLLECTIVE ;  /* 0x000000000000791b */ /* 0x003fe20003800000 */
.L_x_5150:
[----:B------:R-:W-:Y:S02]  /*f480*/  IMAD.MOV.U32 R71, RZ, RZ, R128 ;  /* 0x000000ffff477224 */ /* 0x000fe400078e0080 */
[----:B------:R-:W-:-:S07]  /*f490*/  IMAD.MOV.U32 R198, RZ, RZ, R196 ;  /* 0x000000ffffc67224 */ /* 0x000fce00078e00c4 */
[----:B------:R-:W-:Y:S05]  /*f4a0*/  WARPSYNC.COLLECTIVE R70, `(.L_x_5151) ;  /* 0x0000000046087348 */ /* 0x000fea0003c00000 */
[----:B------:R0:W1:Y:S02]  /*f4b0*/  SHFL.DOWN P6, R196, R201, R202, R203 ;  /* 0x080000cac9c47389 */ /* 0x00006400000c00cb */
[----:B01----:R-:W-:Y:S01]  /*f4c0*/  ENDCOLLECTIVE ;  /* 0x000000000000791b */ /* 0x003fe20003800000 */
.L_x_5151:
[----:B------:R-:W-:Y:S01]  /*f4d0*/  MOV R201, R65 ;  /* 0x0000004100c97202 */ /* 0x000fe20000000f00 */
[----:B------:R-:W-:-:S07]  /*f4e0*/  IMAD.MOV.U32 R68, RZ, RZ, R196 ;  /* 0x000000ffff447224 */ /* 0x000fce00078e00c4 */
[----:B------:R-:W-:Y:S05]  /*f4f0*/  WARPSYNC.COLLECTIVE R70, `(.L_x_5152) ;  /* 0x0000000046087348 */ /* 0x000fea0003c00000 */
[----:B------:R0:W1:Y:S02]  /*f500*/  SHFL.DOWN P6, R196, R201, R202, R203 ;  /* 0x080000cac9c47389 */ /* 0x00006400000c00cb */
[----:B01----:R-:W-:Y:S01]  /*f510*/  ENDCOLLECTIVE ;  /* 0x000000000000791b */ /* 0x003fe20003800000 */
.L_x_5152:
[----:B------:R-:W-:-:S07]  /*f520*/  MOV R69, R196 ;  /* 0x000000c400457202 */ /* 0x000fce0000000f00 */
[----:B------:R-:W-:Y:S05]  /*f530*/  WARPSYNC.COLLECTIVE R70, `(.L_x_5153) ;  /* 0x0000000046087348 */ /* 0x000fea0003c00000 */
[----:B------:R0:W1:Y:S02]  /*f540*/  SHFL.IDX P3, R196, R71, R194, R197 ;  /* 0x000000c247c47389 */ /* 0x00006400000600c5 */
[----:B01----:R-:W-:Y:S01]  /*f550*/  ENDCOLLECTIVE ;  /* 0x000000000000791b */ /* 0x003fe20003800000 */
.L_x_5153:
[----:B------:R-:W-:Y:S02]  /*f560*/  MOV R71, R129 ;  /* 0x0000008100477202 */ /* 0x000fe40000000f00 */
[----:B------:R-:W-:-:S07]  /*f570*/  MOV R200, R196 ;  /* 0x000000c400c87202 */ /* 0x000fce0000000f00 */
[----:B------:R-:W-:Y:S05]  /*f580*/  WARPSYNC.COLLECTIVE R70, `(.L_x_5154) ;  /* 0x0000000046087348 */ /* 0x000fea0003c00000 */
[----:B------:R0:W1:Y:S02]  /*f590*/  SHFL.IDX P3, R196, R71, R194, R197 ;  /* 0x000000c247c47389 */ /* 0x00006400000600c5 */
[----:B01----:R-:W-:Y:S01]  /*f5a0*/  ENDCOLLECTIVE ;  /* 0x000000000000791b */ /* 0x003fe20003800000 */
.L_x_5154:
[----:B------:R-:W-:Y:S05]  /*f5b0*/  BRA `(.L_x_5155) ;  /* 0xffffffa800447947 */ /* 0x000fea000383ffff */
.L_x_5156:
        /* <DEDUP_REMOVED lines=12> */
.L_x_10959:


//--------------------- .text._Z25selective_scan_bwd_kernelI32Selective_Scan_bwd_kernel_traitsILi64ELi16ELb1ELb0ELb0ELb0ELb0EN3c108BFloat16EfEEv12SSMParamsBwd --------------------------
	.section	.text._Z25selective_scan_bwd_kernelI32Selective_Scan_bwd_kernel_traitsILi64ELi16ELb1ELb0ELb0ELb0ELb0EN3c108BFloat16EfEEv12SSMParamsBwd,"ax",@progbits
	.align	128
        .global         _Z25selective_scan_bwd_kernelI32Selective_Scan_bwd_kernel_traitsILi64ELi16ELb1ELb0ELb0ELb0ELb0EN3c108BFloat16EfEEv12SSMParamsBwd
        .type           _Z25selective_scan_bwd_kernelI32Selective_Scan_bwd_kernel_traitsILi64ELi16ELb1ELb0ELb0ELb0ELb0EN3c108BFloat16EfEEv12SSMParamsBwd,@function
        .size           _Z25selective_scan_bwd_kernelI32Selective_Scan_bwd_kernel_traitsILi64ELi16ELb1ELb0ELb0ELb0ELb0EN3c108BFloat16EfEEv12SSMParamsBwd,(.L_x_10960 - _Z25selective_scan_bwd_kernelI32Selective_Scan_bwd_kernel_traitsILi64ELi16ELb1ELb0ELb0ELb0ELb0EN3c108BFloat16EfEEv12SSMParamsBwd)
        .other          _Z25selective_scan_bwd_kernelI32Selective_Scan_bwd_kernel_traitsILi64ELi16ELb1ELb0ELb0ELb0ELb0EN3c108BFloat16EfEEv12SSMParamsBwd,@"STO_CUDA_ENTRY STV_DEFAULT"
_Z25selective_scan_bwd_kernelI32Selective_Scan_bwd_kernel_traitsILi64ELi16ELb1ELb0ELb0ELb0ELb0EN3c108BFloat16EfEEv12SSMParamsBwd:
.text._Z25selective_scan_bwd_kernelI32Selective_Scan_bwd_kernel_traitsILi64ELi16ELb1ELb0ELb0ELb0ELb0EN3c108BFloat16EfEEv12SSMParamsBwd:
        /* <DEDUP_REMOVED lines=16> */
[C---:B------:R-:W-:Y:S02]  /*0100*/  @P0 LEA R2, P2, R60.reuse, R2, 0x2 ;  /* 0x000000023c020211 */ /* 0x040fe400078410ff */
        /* <DEDUP_REMOVED lines=48> */
[C---:B------:R-:W-:Y:S01]  /*0410*/  IMAD.WIDE.U32 R6, R60.reuse, R14, UR8 ;  /* 0x000000083c067e25 */ /* 0x040fe2000f8e000e */
[----:B------:R-:W-:Y:S01]  /*0420*/  IADD3.X R4, R11, R5, R8, P3, !PT ;  /* 0x000000050b047210 */ /* 0x000fe20001ffe408 */
[----:B------:R-:W-:Y:S01]  /*0430*/  HFMA2.MMA R20, -RZ, RZ, 0, 0 ;  /* 0x00000000ff147435 */ /* 0x000fe200000001ff */
[----:B------:R-:W-:Y:S01]  /*0440*/  ISETP.GE.AND P3, PT, R27, 0x1, PT ;  /* 0x000000011b00780c */ /* 0x000fe20003f66270 */
[----:B------:R-:W-:Y:S01]  /*0450*/  IMAD R10, R60, R15, R10 ;  /* 0x0000000f3c0a7224 */ /* 0x000fe200078e020a */
[----:B------:R-:W-:Y:S01]  /*0460*/  IADD3 R9, P4, R9, R6, RZ ;  /* 0x0000000609097210 */ /* 0x000fe20007f9e0ff */
[----:B---3--:R-:W-:Y:S01]  /*0470*/  @P0 IMAD R0, R21, UR16, R60 ;  /* 0x0000001015000c24 */ /* 0x008fe2000f8e023c */
[----:B------:R-:W-:-:S02]  /*0480*/  CS2R R22, SRZ ;  /* 0x0000000000167805 */ /* 0x000fc4000001ff00 */
[----:B------:R-:W-:Y:S02]  /*0490*/  @P2 LEA R20, P5, R60, R18, 0x2 ;  /* 0x000000123c142211 */ /* 0x000fe400078a10ff */
[----:B------:R-:W-:Y:S01]  /*04a0*/  IADD3.X R6, R11, R7, R10, P4, !PT ;  /* 0x000000070b067210 */ /* 0x000fe200027fe40a */
[----:B------:R-:W-:Y:S01]  /*04b0*/  @P0 IMAD R0, R0, R27, RZ ;  /* 0x0000001b00000224 */ /* 0x000fe200078e02ff */
[----:B------:R-:W-:Y:S02]  /*04c0*/  @P1 LEA R22, P4, R60, R16, 0x2 ;  /* 0x000000103c161211 */ /* 0x000fe400078810ff */
[----:B------:R-:W-:Y:S01]  /*04d0*/  MOV R21, RZ ;  /* 0x000000ff00157202 */ /* 0x000fe20000000f00 */
[----:B----4-:R-:W-:Y:S01]  /*04e0*/  @P0 IMAD R3, R0, R29, RZ ;  /* 0x0000001d00030224 */ /* 0x010fe200078e02ff */
[C-C-:B------:R-:W-:Y:S02]  /*04f0*/  @P1 LEA.HI.X R23, R60.reuse, R17, R61.reuse, 0x2, P4 ;  /* 0x000000113c171211 */ /* 0x140fe400020f143d */
[----:B------:R-:W-:-:S02]  /*0500*/  @P2 LEA.HI.X R21, R60, R19, R61, 0x2, P5 ;  /* 0x000000133c152211 */ /* 0x000fc400028f143d */
[----:B0-----:R-:W-:Y:S02]  /*0510*/  LEA R70, P1, R71, R30, 0x1 ;  /* 0x0000001e47467211 */ /* 0x001fe400078208ff */
[----:B-1----:R-:W-:Y:S02]  /*0520*/  LEA R72, P2, R73, R32, 0x1 ;  /* 0x0000002049487211 */ /* 0x002fe400078408ff */
[----:B--2---:R-:W-:Y:S01]  /*0530*/  LEA R74, P4, R9, R74, 0x1 ;  /* 0x0000004a094a7211 */ /* 0x004fe200078808ff */
[----:B------:R-:W-:Y:S01]  /*0540*/  @P0 IMAD.WIDE R24, R3, 0x8, R24 ;  /* 0x0000000803180825 */ /* 0x000fe200078e0218 */
[----:B------:R-:W-:Y:S02]  /*0550*/  LEA.HI.X R71, R71, R31, R2, 0x1, P1 ;  /* 0x0000001f47477211 */ /* 0x000fe400008f0c02 */
[----:B------:R-:W-:Y:S02]  /*0560*/  CS2R R64, SRZ ;  /* 0x0000000000407805 */ /* 0x000fe4000001ff00 */
[----:B------:R-:W-:-:S02]  /*0570*/  LEA.HI.X R73, R73, R33, R4, 0x1, P2 ;  /* 0x0000002149497211 */ /* 0x000fc400010f0c04 */
[----:B------:R-:W-:Y:S02]  /*0580*/  @!P0 CS2R R24, SRZ ;  /* 0x0000000000188805 */ /* 0x000fe4000001ff00 */
[----:B------:R-:W-:Y:S01]  /*0590*/  LEA.HI.X R75, R9, R75, R6, 0x1, P4 ;  /* 0x0000004b094b7211 */ /* 0x000fe200020f0c06 */
[----:B------:R-:W-:Y:S06]  /*05a0*/  @!P3 BRA `(.L_x_5157) ;  /* 0x000000340084b947 */ /* 0x000fec0003800000 */
[----:B------:R-:W0:Y:S01]  /*05b0*/  S2R R66, SR_TID.X ;  /* 0x0000000000427919 */ /* 0x000e220000002100 */
[----:B------:R-:W1:Y:S01]  /*05c0*/  LDC R68, c[0x0][0x224] ;  /* 0x00008900ff447b82 */ /* 0x000e620000000800 */
[----:B------:R-:W-:Y:S02]  /*05d0*/  MOV R87, 0x400 ;  /* 0x0000040000577802 */ /* 0x000fe40000000f00 */
[----:B------:R-:W-:Y:S01]  /*05e0*/  CS2R R64, SRZ ;  /* 0x0000000000407805 */ /* 0x000fe2000001ff00 */
[----:B------:R-:W2:Y:S01]  /*05f0*/  S2R R0, SR_CgaCtaId ;  /* 0x0000000000007919 */ /* 0x000ea20000008800 */
[----:B------:R-:W3:Y:S01]  /*0600*/  S2R R67, SR_LANEID ;  /* 0x0000000000437919 */ /* 0x000ee20000000000 */
[----:B0-----:R-:W-:Y:S02]  /*0610*/  SHF.R.S32.HI R3, RZ, 0x1f, R66 ;  /* 0x0000001fff037819 */ /* 0x001fe40000011442 */
[----:B------:R-:W-:Y:S02]  /*0620*/  SHF.L.U32 R76, R66, 0x1, RZ ;  /* 0x00000001424c7819 */ /* 0x000fe400000006ff */
[----:B------:R-:W-:-:S02]  /*0630*/  LEA.HI R3, R3, R66, RZ, 0x5 ;  /* 0x0000004203037211 */ /* 0x000fc400078f28ff */
[----:B--2---:R-:W-:Y:S02]  /*0640*/  LEA R87, R0, R87, 0x18 ;  /* 0x0000005700577211 */ /* 0x004fe400078ec0ff */
[----:B------:R-:W-:Y:S02]  /*0650*/  SHF.R.S32.HI R0, RZ, 0x5, R3 ;  /* 0x00000005ff007819 */ /* 0x000fe40000011403 */
[----:B------:R-:W-:Y:S02]  /*0660*/  LOP3.LUT R76, R76, 0xffffffc0, RZ, 0xc0, !PT ;  /* 0xffffffc04c4c7812 */ /* 0x000fe400078ec0ff */
[----:B---3--:R-:W-:-:S07]  /*0670*/  LEA R69, R0, R87, 0x3 ;  /* 0x0000005700457211 */ /* 0x008fce00078e18ff */
.L_x_5171:
[----:B------:R-:W-:Y:S01]  /*0680*/  BAR.SYNC.DEFER_BLOCKING 0x0 ;  /* 0x0000000000007b1d */ /* 0x000fe20000010000 */
[----:B------:R-:W-:-:S05]  /*0690*/  LOP3.LUT R77, R76, 0x1f, R66, 0xf8, !PT ;  /* 0x0000001f4c4d7812 */ /* 0x000fca00078ef842 */
[C---:B0-----:R-:W-:Y:S01]  /*06a0*/  IMAD.WIDE R2, R77.reuse, 0x10, R70 ;  /* 0x000000104d027825 */ /* 0x041fe200078e0246 */
[----:B------:R-:W-:Y:S01]  /*06b0*/  IADD3 R0, R76, R67, RZ ;  /* 0x000000434c007210 */ /* 0x000fe20007ffe0ff */
[----:B------:R-:W0:Y:S03]  /*06c0*/  LDC R115, c[0x0][0x21c] ;  /* 0x00008700ff737b82 */ /* 0x000e260000000800 */
[----:B------:R-:W2:Y:S04]  /*06d0*/  LDG.E.128 R12, desc[UR14][R2.64] ;  /* 0x0000000e020c7981 */ /* 0x000ea8000c1e1d00 */
[----:B------:R-:W3:Y:S01]  /*06e0*/  LDG.E.128 R16, desc[UR14][R2.64+0x200] ;  /* 0x0002000e02107981 */ /* 0x000ee2000c1e1d00 */
[C---:B------:R-:W-:Y:S01]  /*06f0*/  LEA R78, R0.reuse, R87, 0x4 ;  /* 0x00000057004e7211 */ /* 0x040fe200078e20ff */
[----:B------:R-:W-:Y:S01]  /*0700*/  IMAD.WIDE R26, R77, 0x10, R72 ;  /* 0x000000104d1a7825 */ /* 0x000fe200078e0248 */
[----:B------:R-:W-:-:S04]  /*0710*/  IADD3 R0, R0, R67, RZ ;  /* 0x0000004300007210 */ /* 0x000fc80007ffe0ff */
[----:B------:R-:W-:Y:S01]  /*0720*/  LEA R28, R0, R87, 0x4 ;  /* 0x00000057001c7211 */ /* 0x000fe200078e20ff */
[----:B--2---:R-:W-:Y:S04]  /*0730*/  STS.128 [R78], R12 ;  /* 0x0000000c4e007388 */ /* 0x004fe80000000c00 */
[----:B---3--:R-:W-:Y:S01]  /*0740*/  STS.128 [R78+0x200], R16 ;  /* 0x000200104e007388 */ /* 0x008fe20000000c00 */
[----:B------:R-:W-:-:S03]  /*0750*/  NOP ;  /* 0x0000000000007918 */ /* 0x000fc60000000000 */
[----:B------:R-:W2:Y:S04]  /*0760*/  LDS.128 R4, [R28] ;  /* 0x000000001c047984 */ /* 0x000ea80000000c00 */
[----:B------:R-:W3:Y:S01]  /*0770*/  LDS.128 R8, [R28+0x10] ;  /* 0x000010001c087984 */ /* 0x000ee20000000c00 */
[----:B------:R-:W-:Y:S06]  /*0780*/  BAR.SYNC.DEFER_BLOCKING 0x0 ;  /* 0x0000000000007b1d */ /* 0x000fec0000010000 */
[----:B------:R-:W4:Y:S04]  /*0790*/  LDG.E.128 R32, desc[UR14][R26.64] ;  /* 0x0000000e1a207981 */ /* 0x000f28000c1e1d00 */
[----:B------:R-:W2:Y:S01]  /*07a0*/  LDG.E.128 R36, desc[UR14][R26.64+0x200] ;  /* 0x0002000e1a247981 */ /* 0x000ea2000c1e1d00 */
[----:B------:R-:W-:-:S03]  /*07b0*/  IMAD.WIDE R2, R77, 0x10, R74 ;  /* 0x000000104d027825 */ /* 0x000fc600078e024a */
[----:B----4-:R-:W-:Y:S04]  /*07c0*/  STS.128 [R78], R32 ;  /* 0x000000204e007388 */ /* 0x010fe80000000c00 */
[----:B--2---:R2:W-:Y:S01]  /*07d0*/  STS.128 [R78+0x200], R36 ;  /* 0x000200244e007388 */ /* 0x0045e20000000c00 */
[----:B------:R-:W-:-:S03]  /*07e0*/  NOP ;  /* 0x0000000000007918 */ /* 0x000fc60000000000 */
[----:B------:R-:W-:Y:S04]  /*07f0*/  LDS.128 R16, [R28] ;  /* 0x000000001c107984 */ /* 0x000fe80000000c00 */
[----:B------:R-:W-:Y:S01]  /*0800*/  LDS.128 R12, [R28+0x10] ;  /* 0x000010001c0c7984 */ /* 0x000fe20000000c00 */
[----:B------:R-:W-:Y:S06]  /*0810*/  BAR.SYNC.DEFER_BLOCKING 0x0 ;  /* 0x0000000000007b1d */ /* 0x000fec0000010000 */
[----:B------:R-:W4:Y:S04]  /*0820*/  LDG.E.128 R40, desc[UR14][R2.64] ;  /* 0x0000000e02287981 */ /* 0x000f28000c1e1d00 */
[----:B------:R-:W4:Y:S01]  /*0830*/  LDG.E.128 R44, desc[UR14][R2.64+0x200] ;  /* 0x0002000e022c7981 */ /* 0x000f22000c1e1d00 */
[C---:B------:R-:W-:Y:S01]  /*0840*/  PRMT R179, R4.reuse, 0x7632, R179 ;  /* 0x0000763204b37816 */ /* 0x040fe200000000b3 */
[----:B------:R-:W-:Y:S01]  /*0850*/  HFMA2.MMA R57, -RZ, RZ, 0, 0 ;  /* 0x00000000ff397435 */ /* 0x000fe200000001ff */
[----:B------:R-:W-:Y:S01]  /*0860*/  SHF.L.U32 R126, R4, 0x10, RZ ;  /* 0x00000010047e7819 */ /* 0x000fe200000006ff */
[----:B------:R-:W-:Y:S01]  /*0870*/  HFMA2.MMA R53, -RZ, RZ, 0, 0 ;  /* 0x00000000ff357435 */ /* 0x000fe200000001ff */
[----:B------:R-:W-:Y:S01]  /*0880*/  SHF.L.U32 R138, R179, 0x10, RZ ;  /* 0x00000010b38a7819 */ /* 0x000fe200000006ff */
[----:B------:R-:W-:Y:S01]  /*0890*/  HFMA2.MMA R49, -RZ, RZ, 0, 0 ;  /* 0x00000000ff317435 */ /* 0x000fe200000001ff */
[C---:B------:R-:W-:Y:S01]  /*08a0*/  SHF.L.U32 R128, R5.reuse, 0x10, RZ ;  /* 0x0000001005807819 */ /* 0x040fe200000006ff */
[----:B--2---:R-:W-:Y:S01]  /*08b0*/  HFMA2.MMA R37, -RZ, RZ, 0, 0 ;  /* 0x00000000ff257435 */ /* 0x004fe200000001ff */
[----:B------:R-:W-:Y:S01]  /*08c0*/  PRMT R181, R5, 0x7632, R181 ;  /* 0x0000763205b57816 */ /* 0x000fe200000000b5 */
[----:B------:R-:W-:Y:S01]  /*08d0*/  HFMA2.MMA R110, -RZ, RZ, 0, 0 ;  /* 0x00000000ff6e7435 */ /* 0x000fe200000001ff */
[----:B------:R-:W-:Y:S01]  /*08e0*/  SHF.L.U32 R130, R6, 0x10, RZ ;  /* 0x0000001006827819 */ /* 0x000fe200000006ff */
[----:B------:R-:W-:Y:S01]  /*08f0*/  HFMA2.MMA R79, -RZ, RZ, 0, 0 ;  /* 0x00000000ff4f7435 */ /* 0x000fe200000001ff */
[----:B------:R-:W-:-:S02]  /*0900*/  SHF.L.U32 R140, R181, 0x10, RZ ;  /* 0x00000010b58c7819 */ /* 0x000fc400000006ff */
[----:B------:R-:W-:Y:S02]  /*0910*/  PRMT R183, R6, 0x7632, R183 ;  /* 0x0000763206b77816 */ /* 0x000fe400000000b7 */
[----:B------:R-:W-:Y:S02]  /*0920*/  SHF.L.U32 R132, R7, 0x10, RZ ;  /* 0x0000001007847819 */ /* 0x000fe400000006ff */
[----:B------:R-:W-:Y:S02]  /*0930*/  SHF.L.U32 R142, R183, 0x10, RZ ;  /* 0x00000010b78e7819 */ /* 0x000fe400000006ff */
[----:B------:R-:W-:Y:S02]  /*0940*/  PRMT R185, R7, 0x7632, R185 ;  /* 0x0000763207b97816 */ /* 0x000fe400000000b9 */
[----:B---3--:R-:W-:Y:S02]  /*0950*/  SHF.L.U32 R134, R8, 0x10, RZ ;  /* 0x0000001008867819 */ /* 0x008fe400000006ff */
[----:B------:R-:W-:-:S02]  /*0960*/  SHF.L.U32 R144, R185, 0x10, RZ ;  /* 0x00000010b9907819 */ /* 0x000fc400000006ff */
[----:B------:R-:W-:Y:S02]  /*0970*/  PRMT R187, R8, 0x7632, R187 ;  /* 0x0000763208bb7816 */ /* 0x000fe400000000bb */
[----:B------:R-:W-:Y:S02]  /*0980*/  SHF.L.U32 R136, R9, 0x10, RZ ;  /* 0x0000001009887819 */ /* 0x000fe400000006ff */
[----:B------:R-:W-:Y:S02]  /*0990*/  SHF.L.U32 R146, R187, 0x10, RZ ;  /* 0x00000010bb927819 */ /* 0x000fe400000006ff */
[----:B------:R-:W-:Y:S02]  /*09a0*/  PRMT R189, R9, 0x7632, R189 ;  /* 0x0000763209bd7816 */ /* 0x000fe400000000bd */
[----:B------:R-:W-:Y:S02]  /*09b0*/  SHF.L.U32 R150, R10, 0x10, RZ ;  /* 0x000000100a967819 */ /* 0x000fe400000006ff */
[----:B------:R-:W-:-:S02]  /*09c0*/  SHF.L.U32 R148, R189, 0x10, RZ ;  /* 0x00000010bd947819 */ /* 0x000fc400000006ff */
[----:B------:R-:W-:Y:S02]  /*09d0*/  PRMT R191, R10, 0x7632, R191 ;  /* 0x000076320abf7816 */ /* 0x000fe400000000bf */
[----:B0-----:R-:W-:Y:S02]  /*09e0*/  ISETP.GE.AND P0, PT, R115, 0x1, PT ;  /* 0x000000017300780c */ /* 0x001fe40003f06270 */
[----:B------:R-:W-:Y:S02]  /*09f0*/  SHF.L.U32 R152, R191, 0x10, RZ ;  /* 0x00000010bf987819 */ /* 0x000fe400000006ff */
[C---:B------:R-:W-:Y:S02]  /*0a00*/  SHF.L.U32 R154, R11.reuse, 0x10, RZ ;  /* 0x000000100b9a7819 */ /* 0x040fe400000006ff */
[----:B------:R-:W-:Y:S02]  /*0a10*/  PRMT R193, R11, 0x7632, R193 ;  /* 0x000076320bc17816 */ /* 0x000fe400000000c1 */
[----:B------:R-:W-:-:S02]  /*0a20*/  MOV R54, RZ ;  /* 0x000000ff00367202 */ /* 0x000fc40000000f00 */
[----:B------:R-:W-:Y:S02]  /*0a30*/  SHF.L.U32 R156, R193, 0x10, RZ ;  /* 0x00000010c19c7819 */ /* 0x000fe400000006ff */
[----:B------:R-:W-:Y:S02]  /*0a40*/  MOV R50, RZ ;  /* 0x000000ff00327202 */ /* 0x000fe40000000f00 */
[----:B------:R-:W-:Y:S02]  /*0a50*/  MOV R38, RZ ;  /* 0x000000ff00267202 */ /* 0x000fe40000000f00 */
[----:B------:R-:W-:Y:S01]  /*0a60*/  MOV R34, RZ ;  /* 0x000000ff00227202 */ /* 0x000fe20000000f00 */
[----:B----4-:R0:W-:Y:S04]  /*0a70*/  STS.128 [R78], R40 ;  /* 0x000000284e007388 */ /* 0x0101e80000000c00 */
[----:B------:R2:W-:Y:S01]  /*0a80*/  STS.128 [R78+0x200], R44 ;  /* 0x0002002c4e007388 */ /* 0x0005e20000000c00 */
[----:B------:R-:W-:-:S03]  /*0a90*/  NOP ;  /* 0x0000000000007918 */ /* 0x000fc60000000000 */
[----:B------:R-:W3:Y:S04]  /*0aa0*/  LDS.128 R80, [R28] ;  /* 0x000000001c507984 */ /* 0x000ee80000000c00 */
[----:B------:R-:W4:Y:S01]  /*0ab0*/  LDS.128 R88, [R28+0x10] ;  /* 0x000010001c587984 */ /* 0x000f220000000c00 */
[----:B0-----:R-:W-:Y:S01]  /*0ac0*/  HFMA2.MMA R41, -RZ, RZ, 0, 0 ;  /* 0x00000000ff297435 */ /* 0x001fe200000001ff */
[----:B------:R-:W-:Y:S01]  /*0ad0*/  MOV R42, RZ ;  /* 0x000000ff002a7202 */ /* 0x000fe20000000f00 */
[----:B--2---:R-:W-:Y:S01]  /*0ae0*/  HFMA2.MMA R45, -RZ, RZ, 0, 0 ;  /* 0x00000000ff2d7435 */ /* 0x004fe200000001ff */
[----:B------:R-:W-:Y:S02]  /*0af0*/  MOV R46, RZ ;  /* 0x000000ff002e7202 */ /* 0x000fe40000000f00 */
[----:B---3--:R-:W-:-:S02]  /*0b00*/  PRMT R94, R80, 0x7632, R94 ;  /* 0x00007632505e7816 */ /* 0x008fc4000000005e */
[----:B------:R-:W-:Y:S02]  /*0b10*/  SHF.L.U32 R0, R80, 0x10, RZ ;  /* 0x0000001050007819 */ /* 0x000fe400000006ff */
[----:B------:R-:W-:Y:S02]  /*0b20*/  SHF.L.U32 R94, R94, 0x10, RZ ;  /* 0x000000105e5e7819 */ /* 0x000fe400000006ff */
[C---:B------:R-:W-:Y:S01]  /*0b30*/  PRMT R96, R81.reuse, 0x7632, R96 ;  /* 0x0000763251607816 */ /* 0x040fe20000000060 */
[C---:B------:R-:W-:Y:S01]  /*0b40*/  FFMA.FTZ R65, R0.reuse, R126, R65 ;  /* 0x0000007e00417223 */ /* 0x040fe20000010041 */
[----:B------:R-:W-:Y:S01]  /*0b50*/  SHF.L.U32 R80, R81, 0x10, RZ ;  /* 0x0000001051507819 */ /* 0x000fe200000006ff */
[-C--:B-----5:R-:W-:Y:S01]  /*0b60*/  FMUL.FTZ R85, R0, R63.reuse ;  /* 0x0000003f00557220 */ /* 0x0a0fe20000410000 */
[----:B------:R-:W-:Y:S01]  /*0b70*/  SHF.L.U32 R96, R96, 0x10, RZ ;  /* 0x0000001060607819 */ /* 0x000fe200000006ff */
[----:B------:R-:W-:Y:S01]  /*0b80*/  FFMA.FTZ R65, R94, R138, R65 ;  /* 0x0000008a5e417223 */ /* 0x000fe20000010041 */
[----:B------:R-:W-:Y:S01]  /*0b90*/  PRMT R98, R82, 0x7632, R98 ;  /* 0x0000763252627816 */ /* 0x000fe20000000062 */
[-C--:B------:R-:W-:Y:S01]  /*0ba0*/  FMUL.FTZ R35, R80, R63.reuse ;  /* 0x0000003f50237220 */ /* 0x080fe20000410000 */
[----:B------:R-:W-:Y:S01]  /*0bb0*/  SHF.L.U32 R82, R82, 0x10, RZ ;  /* 0x0000001052527819 */ /* 0x000fe200000006ff */
[----:B------:R-:W-:Y:S01]  /*0bc0*/  FFMA.FTZ R65, R80, R128, R65 ;  /* 0x0000008050417223 */ /* 0x000fe20000010041 */
[----:B------:R-:W-:Y:S01]  /*0bd0*/  SHF.L.U32 R98, R98, 0x10, RZ ;  /* 0x0000001062627819 */ /* 0x000fe200000006ff */
[-C--:B------:R-:W-:Y:S01]  /*0be0*/  FMUL.FTZ R112, R94, R63.reuse ;  /* 0x0000003f5e707220 */ /* 0x080fe20000410000 */
[C---:B------:R-:W-:Y:S01]  /*0bf0*/  PRMT R100, R83.reuse, 0x7632, R100 ;  /* 0x0000763253647816 */ /* 0x040fe20000000064 */
[----:B------:R-:W-:Y:S01]  /*0c00*/  FFMA.FTZ R65, R96, R140, R65 ;  /* 0x0000008c60417223 */ /* 0x000fe20000010041 */
[----:B------:R-:W-:Y:S01]  /*0c10*/  SHF.L.U32 R84, R83, 0x10, RZ ;  /* 0x0000001053547819 */ /* 0x000fe200000006ff */
[-C--:B------:R-:W-:Y:S01]  /*0c20*/  FMUL.FTZ R39, R82, R63.reuse ;  /* 0x0000003f52277220 */ /* 0x080fe20000410000 */
[----:B------:R-:W-:Y:S01]  /*0c30*/  SHF.L.U32 R100, R100, 0x10, RZ ;  /* 0x0000001064647819 */ /* 0x000fe200000006ff */
[----:B------:R-:W-:Y:S01]  /*0c40*/  FFMA.FTZ R65, R82, R130, R65 ;  /* 0x0000008252417223 */ /* 0x000fe20000010041 */
[----:B----4-:R-:W-:Y:S01]  /*0c50*/  PRMT R102, R88, 0x7632, R102 ;  /* 0x0000763258667816 */ /* 0x010fe20000000066 */
        /* <DEDUP_REMOVED lines=23> */
[----:B------:R-:W-:Y:S01]  /*0dd0*/  MOV R83, RZ ;  /* 0x000000ff00537202 */ /* 0x000fe20000000f00 */
[-C--:B------:R-:W-:Y:S01]  /*0de0*/  FMUL.FTZ R58, R92, R63.reuse ;  /* 0x0000003f5c3a7220 */ /* 0x080fe20000410000 */
[----:B------:R-:W-:Y:S01]  /*0df0*/  MOV R81, RZ ;  /* 0x000000ff00517202 */ /* 0x000fe20000000f00 */
[----:B------:R-:W-:Y:S01]  /*0e00*/  FFMA.FTZ R65, R104, R148, R65 ;  /* 0x0000009468417223 */ /* 0x000fe20000010041 */
[-C--:B------:R-:W-:Y:S01]  /*0e10*/  FMUL.FTZ R44, R100, R63.reuse ;  /* 0x0000003f642c7220 */ /* 0x080fe20000410000 */
[-C--:B------:R-:W-:Y:S01]  /*0e20*/  FMUL.FTZ R48, R102, R63.reuse ;  /* 0x0000003f66307220 */ /* 0x080fe20000410000 */
[-C--:B------:R-:W-:Y:S01]  /*0e30*/  FMUL.FTZ R52, R104, R63.reuse ;  /* 0x0000003f68347220 */ /* 0x080fe20000410000 */
[----:B------:R-:W-:Y:S01]  /*0e40*/  FFMA.FTZ R65, R90, R150, R65 ;  /* 0x000000965a417223 */ /* 0x000fe20000010041 */
[-C--:B------:R-:W-:Y:S01]  /*0e50*/  FMUL.FTZ R56, R106, R63.reuse ;  /* 0x0000003f6a387220 */ /* 0x080fe20000410000 */
[----:B------:R-:W-:-:S02]  /*0e60*/  FMUL.FTZ R59, R108, R63 ;  /* 0x0000003f6c3b7220 */ /* 0x000fc40000410000 */
[----:B------:R-:W-:-:S04]  /*0e70*/  FFMA.FTZ R65, R106, R152, R65 ;  /* 0x000000986a417223 */ /* 0x000fc80000010041 */
[----:B------:R-:W-:-:S04]  /*0e80*/  FFMA.FTZ R65, R92, R154, R65 ;  /* 0x0000009a5c417223 */ /* 0x000fc80000010041 */
[----:B------:R-:W-:Y:S01]  /*0e90*/  FFMA.FTZ R65, R108, R156, R65 ;  /* 0x0000009c6c417223 */ /* 0x000fe20000010041 */
[----:B------:R-:W-:Y:S06]  /*0ea0*/  BAR.SYNC.DEFER_BLOCKING 0x0 ;  /* 0x0000000000007b1d */ /* 0x000fec0000010000 */
[----:B------:R-:W-:Y:S05]  /*0eb0*/  @!P0 BRA `(.L_x_5158) ;  /* 0x0000002400d88947 */ /* 0x000fea0003800000 */
[C---:B------:R-:W-:Y:S01]  /*0ec0*/  PRMT R32, R16.reuse, 0x7632, R32 ;  /* 0x0000763210207816 */ /* 0x040fe20000000020 */
[----:B------:R-:W0:Y:S01]  /*0ed0*/  LDC.64 R2, c[0x0][0x2e0] ;  /* 0x0000b800ff027b82 */ /* 0x000e220000000a00 */
[----:B------:R-:W-:Y:S01]  /*0ee0*/  SHF.L.U32 R103, R16, 0x10, RZ ;  /* 0x0000001010677819 */ /* 0x000fe200000006ff */
[----:B------:R-:W-:Y:S01]  /*0ef0*/  ULDC.64 UR4, c[0x0][0x230] ;  /* 0x00008c0000047ab9 */ /* 0x000fe20000000a00 */
[C---:B------:R-:W-:Y:S01]  /*0f00*/  PRMT R33, R17.reuse, 0x7632, R33 ;  /* 0x0000763211217816 */ /* 0x040fe20000000021 */
[----:B------:R-:W-:Y:S01]  /*0f10*/  ULDC.64 UR6, c[0x0][0x248] ;  /* 0x0000920000067ab9 */ /* 0x000fe20000000a00 */
[----:B------:R-:W-:Y:S01]  /*0f20*/  SHF.L.U32 R105, R17, 0x10, RZ ;  /* 0x0000001011697819 */ /* 0x000fe200000006ff */
[----:B------:R-:W-:Y:S01]  /*0f30*/  ULDC.64 UR8, c[0x0][0x268] ;  /* 0x00009a0000087ab9 */ /* 0x000fe20000000a00 */
[C---:B------:R-:W-:Y:S01]  /*0f40*/  PRMT R113, R12.reuse, 0x7632, R113 ;  /* 0x000076320c717816 */ /* 0x040fe20000000071 */
[----:B------:R-:W2:Y:S01]  /*0f50*/  LDC.64 R16, c[0x0][0x2d0] ;  /* 0x0000b400ff107b82 */ /* 0x000ea20000000a00 */
[----:B------:R-:W-:Y:S01]  /*0f60*/  SHF.L.U32 R111, R12, 0x10, RZ ;  /* 0x000000100c6f7819 */ /* 0x000fe200000006ff */
[----:B------:R-:W-:Y:S01]  /*0f70*/  IMAD R29, R61, UR6, RZ ;  /* 0x000000063d1d7c24 */ /* 0x000fe2000f8e02ff */
[----:B------:R-:W-:Y:S01]  /*0f80*/  PRMT R122, R13, 0x7632, R122 ;  /* 0x000076320d7a7816 */ /* 0x000fe2000000007a */
[----:B------:R-:W-:Y:S01]  /*0f90*/  IMAD R31, R61, UR8, RZ ;  /* 0x000000083d1f7c24 */ /* 0x000fe2000f8e02ff */
[----:B------:R-:W-:Y:S01]  /*0fa0*/  SHF.L.U32 R123, R13, 0x10, RZ ;  /* 0x000000100d7b7819 */ /* 0x000fe200000006ff */
[----:B------:R-:W-:Y:S01]  /*0fb0*/  IMAD.WIDE.U32 R116, R60, UR4, RZ ;  /* 0x000000043c747c25 */ /* 0x000fe2000f8e00ff */
[C---:B-1----:R-:W-:Y:S01]  /*0fc0*/  IADD3 R26, R68.reuse, -0x1, RZ ;  /* 0xffffffff441a7810 */ /* 0x042fe20007ffe0ff */
[----:B------:R-:W1:Y:S01]  /*0fd0*/  LDC.64 R12, c[0x0][0x2d8] ;  /* 0x0000b600ff0c7b82 */ /* 0x000e620000000a00 */
[----:B------:R-:W-:Y:S01]  /*0fe0*/  IADD3 R28, R68, -0x2, RZ ;  /* 0xfffffffe441c7810 */ /* 0x000fe20007ffe0ff */
[----:B------:R-:W-:Y:S01]  /*0ff0*/  IMAD.WIDE.U32 R118, R60, UR6, RZ ;  /* 0x000000063c767c25 */ /* 0x000fe2000f8e00ff */
[----:B------:R-:W-:-:S03]  /*1000*/  LEA.HI R27, R26, R26, RZ, 0x1 ;  /* 0x0000001a1a1b7211 */ /* 0x000fc600078f08ff */
[--C-:B------:R-:W-:Y:S01]  /*1010*/  FADD.FTZ R103, R103, R62.reuse ;  /* 0x0000003e67677221 */ /* 0x100fe20000010000 */
[----:B------:R-:W-:Y:S01]  /*1020*/  PRMT R109, R18, 0x7632, R109 ;  /* 0x00007632126d7816 */ /* 0x000fe2000000006d */
[----:B------:R-:W-:Y:S01]  /*1030*/  IMAD.WIDE.U32 R120, R60, UR8, RZ ;  /* 0x000000083c787c25 */ /* 0x000fe2000f8e00ff */
[----:B------:R-:W-:Y:S01]  /*1040*/  LOP3.LUT R27, R27, 0xfffffe, RZ, 0xc0, !PT ;  /* 0x00fffffe1b1b7812 */ /* 0x000fe200078ec0ff */
[----:B------:R-:W3:Y:S01]  /*1050*/  LDC R101, c[0x0][0x224] ;  /* 0x00008900ff657b82 */ /* 0x000ee20000000800 */
[----:B------:R-:W-:Y:S01]  /*1060*/  SHF.L.U32 R107, R18, 0x10, RZ ;  /* 0x00000010126b7819 */ /* 0x000fe200000006ff */
[----:B------:R-:W-:Y:S01]  /*1070*/  IMAD R29, R60, UR7, R29 ;  /* 0x000000073c1d7c24 */ /* 0x000fe2000f8e021d */
[----:B------:R-:W-:Y:S01]  /*1080*/  IADD3 R145, R26, -R27, RZ ;  /* 0x8000001b1a917210 */ /* 0x000fe20007ffe0ff */
[----:B------:R-:W-:Y:S01]  /*1090*/  IMAD R27, R61, UR4, RZ ;  /* 0x000000043d1b7c24 */ /* 0x000fe2000f8e02ff */
[----:B0-----:R-:W-:Y:S01]  /*10a0*/  LEA R93, P2, R120, R2, 0x2 ;  /* 0x00000002785d7211 */ /* 0x001fe200078410ff */
[----:B------:R-:W-:Y:S01]  /*10b0*/  IMAD R31, R60, UR9, R31 ;  /* 0x000000093c1f7c24 */ /* 0x000fe2000f8e021f */
[----:B------:R-:W-:Y:S01]  /*10c0*/  SHF.L.U32 R133, R14, 0x10, RZ ;  /* 0x000000100e857819 */ /* 0x000fe200000006ff */
[----:B------:R-:W-:Y:S01]  /*10d0*/  IMAD R27, R60, UR5, R27 ;  /* 0x000000053c1b7c24 */ /* 0x000fe2000f8e021b */
[----:B--2---:R-:W-:Y:S01]  /*10e0*/  LEA R89, P0, R116, R16, 0x2 ;  /* 0x0000001074597211 */ /* 0x004fe200078010ff */
[----:B------:R-:W-:Y:S01]  /*10f0*/  IMAD R115, R28, R115, RZ ;  /* 0x000000731c737224 */ /* 0x000fe200078e02ff */
[----:B------:R-:W-:Y:S01]  /*1100*/  IADD3 R2, R121, R31, RZ ;  /* 0x0000001f79027210 */ /* 0x000fe20007ffe0ff */
[----:B------:R-:W0:Y:S01]  /*1110*/  LDC R195, c[0x0][0x21c] ;  /* 0x00008700ffc37b82 */ /* 0x000e220000000800 */
[----:B------:R-:W-:Y:S01]  /*1120*/  IADD3 R16, R117, R27, RZ ;  /* 0x0000001b75107210 */ /* 0x000fe20007ffe0ff */
[----:B------:R-:W-:Y:S01]  /*1130*/  FADD.FTZ R117, R133, R62 ;  /* 0x0000003e85757221 */ /* 0x000fe20000010000 */
[----:B------:R-:W-:Y:S01]  /*1140*/  PRMT R18, R19, 0x7632, R18 ;  /* 0x0000763213127816 */ /* 0x000fe20000000012 */
[--C-:B------:R-:W-:Y:S01]  /*1150*/  FADD.FTZ R105, R105, R62.reuse ;  /* 0x0000003e69697221 */ /* 0x100fe20000010000 */
[----:B-1----:R-:W-:Y:S01]  /*1160*/  LEA R91, P1, R118, R12, 0x2 ;  /* 0x0000000c765b7211 */ /* 0x002fe200078210ff */
[----:B------:R-:W-:Y:S01]  /*1170*/  FADD.FTZ R107, R107, R62 ;  /* 0x0000003e6b6b7221 */ /* 0x000fe20000010000 */
[----:B------:R-:W-:Y:S01]  /*1180*/  IADD3 R12, R119, R29, RZ ;  /* 0x0000001d770c7210 */ /* 0x000fe20007ffe0ff */
[----:B------:R-:W1:Y:S01]  /*1190*/  LDC.64 R30, c[0x0][0x270] ;  /* 0x00009c00ff1e7b82 */ /* 0x000e620000000a00 */
[----:B------:R-:W-:Y:S01]  /*11a0*/  PRMT R124, R14, 0x7632, R124 ;  /* 0x000076320e7c7816 */ /* 0x000fe2000000007c */
[----:B------:R-:W-:Y:S01]  /*11b0*/  FADD.FTZ R111, R111, R62 ;  /* 0x0000003e6f6f7221 */ /* 0x000fe20000010000 */
[----:B------:R-:W-:Y:S01]  /*11c0*/  PRMT R14, R15, 0x7632, R14 ;  /* 0x000076320f0e7816 */ /* 0x000fe2000000000e */
[----:B------:R-:W-:Y:S01]  /*11d0*/  IMAD.WIDE R114, R115, 0x8, R24 ;  /* 0x0000000873727825 */ /* 0x000fe200078e0218 */
[----:B------:R-:W-:Y:S01]  /*11e0*/  SHF.L.U32 R121, R32, 0x10, RZ ;  /* 0x0000001020797819 */ /* 0x000fe200000006ff */
[----:B------:R-:W-:Y:S01]  /*11f0*/  UMOV UR4, URZ ;  /* 0x0000003f00047c82 */ /* 0x000fe20008000000 */
[----:B------:R-:W-:Y:S01]  /*1200*/  SHF.L.U32 R19, R19, 0x10, RZ ;  /* 0x0000001013137819 */ /* 0x000fe200000006ff */
[----:B------:R-:W2:Y:S01]  /*1210*/  LDC.64 R28, c[0x0][0x250] ;  /* 0x00009400ff1c7b82 */ /* 0x000ea20000000a00 */
[----:B------:R-:W-:Y:S01]  /*1220*/  SHF.L.U32 R33, R33, 0x10, RZ ;  /* 0x0000001021217819 */ /* 0x000fe200000006ff */
[--C-:B------:R-:W-:Y:S01]  /*1230*/  FADD.FTZ R121, R121, R62.reuse ;  /* 0x0000003e79797221 */ /* 0x100fe20000010000 */
[----:B------:R-:W-:Y:S01]  /*1240*/  SHF.L.U32 R125, R109, 0x10, RZ ;  /* 0x000000106d7d7819 */ /* 0x000fe200000006ff */
[--C-:B------:R-:W-:Y:S01]  /*1250*/  FADD.FTZ R109, R19, R62.reuse ;  /* 0x0000003e136d7221 */ /* 0x100fe20000010000 */
[----:B------:R-:W-:Y:S01]  /*1260*/  SHF.L.U32 R127, R18, 0x10, RZ ;  /* 0x00000010127f7819 */ /* 0x000fe200000006ff */
[----:B------:R-:W-:Y:S01]  /*1270*/  FMUL.FTZ R137, R121, R138 ;  /* 0x0000008a79897220 */ /* 0x000fe20000410000 */
[----:B------:R-:W-:Y:S01]  /*1280*/  SHF.L.U32 R129, R113, 0x10, RZ ;  /* 0x0000001071817819 */ /* 0x000fe200000006ff */
[----:B------:R-:W4:Y:S01]  /*1290*/  LDC.64 R26, c[0x0][0x238] ;  /* 0x00008e00ff1a7b82 */ /* 0x000f220000000a00 */
[----:B------:R-:W-:Y:S01]  /*12a0*/  SHF.L.U32 R15, R15, 0x10, RZ ;  /* 0x000000100f0f7819 */ /* 0x000fe200000006ff */
[--C-:B------:R-:W-:Y:S01]  /*12b0*/  FADD.FTZ R113, R123, R62.reuse ;  /* 0x0000003e7b717221 */ /* 0x100fe20000010000 */
[----:B------:R-:W-:Y:S01]  /*12c0*/  SHF.L.U32 R131, R122, 0x10, RZ ;  /* 0x000000107a837819 */ /* 0x000fe200000006ff */
[--C-:B------:R-:W-:Y:S01]  /*12d0*/  FADD.FTZ R123, R33, R62.reuse ;  /* 0x0000003e217b7221 */ /* 0x100fe20000010000 */
[----:B------:R-:W-:Y:S01]  /*12e0*/  SHF.L.U32 R133, R124, 0x10, RZ ;  /* 0x000000107c857819 */ /* 0x000fe200000006ff */
[--C-:B------:R-:W-:Y:S01]  /*12f0*/  FADD.FTZ R125, R125, R62.reuse ;  /* 0x0000003e7d7d7221 */ /* 0x100fe20000010000 */
[----:B------:R-:W-:Y:S01]  /*1300*/  SHF.L.U32 R135, R14, 0x10, RZ ;  /* 0x000000100e877819 */ /* 0x000fe200000006ff */
[----:B------:R-:W-:Y:S01]  /*1310*/  FADD.FTZ R127, R127, R62 ;  /* 0x0000003e7f7f7221 */ /* 0x000fe20000010000 */
[----:B------:R-:W-:Y:S01]  /*1320*/  LEA.HI.X R116, R116, R17, R16, 0x2, P0 ;  /* 0x0000001174747211 */ /* 0x000fe200000f1410 */
[--C-:B------:R-:W-:Y:S01]  /*1330*/  FADD.FTZ R129, R129, R62.reuse ;  /* 0x0000003e81817221 */ /* 0x100fe20000010000 */
[----:B------:R-:W-:Y:S01]  /*1340*/  ISETP.NE.AND P0, PT, R66, RZ, PT ;  /* 0x000000ff4200720c */ /* 0x000fe20003f05270 */
[--C-:B------:R-:W-:Y:S01]  /*1350*/  FADD.FTZ R119, R15, R62.reuse ;  /* 0x0000003e0f777221 */ /* 0x100fe20000010000 */
[--C-:B------:R-:W-:Y:S01]  /*1360*/  FADD.FTZ R131, R131, R62.reuse ;  /* 0x0000003e83837221 */ /* 0x100fe20000010000 */
[--C-:B------:R-:W-:Y:S01]  /*1370*/  FADD.FTZ R133, R133, R62.reuse ;  /* 0x0000003e85857221 */ /* 0x100fe20000010000 */
[----:B------:R-:W-:Y:S01]  /*1380*/  FADD.FTZ R135, R135, R62 ;  /* 0x0000003e87877221 */ /* 0x000fe20000010000 */
[----:B------:R-:W-:Y:S01]  /*1390*/  FMUL.FTZ R122, R103, R126 ;  /* 0x0000007e677a7220 */ /* 0x000fe20000410000 */
[----:B------:R-:W-:Y:S01]  /*13a0*/  FMUL.FTZ R124, R105, R128 ;  /* 0x00000080697c7220 */ /* 0x000fe20000410000 */
[----:B------:R-:W-:Y:S01]  /*13b0*/  FMUL.FTZ R126, R107, R130 ;  /* 0x000000826b7e7220 */ /* 0x000fe20000410000 */
[----:B------:R-:W-:Y:S01]  /*13c0*/  FMUL.FTZ R128, R109, R132 ;  /* 0x000000846d807220 */ /* 0x000fe20000410000 */
[----:B------:R-:W-:Y:S01]  /*13d0*/  FMUL.FTZ R138, R123, R140 ;  /* 0x0000008c7b8a7220 */ /* 0x000fe20000410000 */
[----:B------:R-:W-:Y:S01]  /*13e0*/  LEA.HI.X R120, R120, R3, R2, 0x2, P2 ;  /* 0x0000000378787211 */ /* 0x000fe200010f1402 */
[----:B------:R-:W-:Y:S01]  /*13f0*/  FMUL.FTZ R130, R111, R134 ;  /* 0x000000866f827220 */ /* 0x000fe20000410000 */
[----:B------:R-:W-:Y:S01]  /*1400*/  FMUL.FTZ R132, R113, R136 ;  /* 0x0000008871847220 */ /* 0x000fe20000410000 */
[----:B------:R-:W-:Y:S01]  /*1410*/  FMUL.FTZ R139, R125, R142 ;  /* 0x0000008e7d8b7220 */ /* 0x000fe20000410000 */
[----:B------:R-:W-:Y:S01]  /*1420*/  FMUL.FTZ R140, R127, R144 ;  /* 0x000000907f8c7220 */ /* 0x000fe20000410000 */
[----:B------:R-:W-:Y:S01]  /*1430*/  FMUL.FTZ R141, R129, R146 ;  /* 0x00000092818d7220 */ /* 0x000fe20000410000 */
[----:B------:R-:W-:Y:S01]  /*1440*/  LEA.HI.X R118, R118, R13, R12, 0x2, P1 ;  /* 0x0000000d76767211 */ /* 0x000fe200008f140c */
[----:B------:R-:W-:Y:S01]  /*1450*/  FMUL.FTZ R134, R117, R150 ;  /* 0x0000009675867220 */ /* 0x000fe20000410000 */
[----:B------:R-:W-:Y:S01]  /*1460*/  MOV R57, RZ ;  /* 0x000000ff00397202 */ /* 0x000fe20000000f00 */
[----:B------:R-:W-:Y:S01]  /*1470*/  FMUL.FTZ R136, R119, R154 ;  /* 0x0000009a77887220 */ /* 0x000fe20000410000 */
[-C--:B------:R-:W-:Y:S01]  /*1480*/  MOV R95, R87.reuse ;  /* 0x00000057005f7202 */ /* 0x080fe20000000f00 */
[----:B------:R-:W-:Y:S01]  /*1490*/  FMUL.FTZ R142, R131, R148 ;  /* 0x00000094838e7220 */ /* 0x000fe20000410000 */
[----:B------:R-:W-:Y:S01]  /*14a0*/  P2R R2, PR, RZ, 0x1 ;  /* 0x00000001ff027803 */ /* 0x000fe20000000000 */
[----:B------:R-:W-:Y:S01]  /*14b0*/  FMUL.FTZ R143, R133, R152 ;  /* 0x00000098858f7220 */ /* 0x000fe20000410000 */
[----:B------:R-:W-:Y:S01]  /*14c0*/  MOV R97, R87 ;  /* 0x0000005700617202 */ /* 0x000fe20000000f00 */
[----:B------:R-:W-:Y:S01]  /*14d0*/  FMUL.FTZ R144, R135, R156 ;  /* 0x0000009c87907220 */ /* 0x000fe20000410000 */
[----:B------:R-:W-:Y:S01]  /*14e0*/  MOV R54, RZ ;  /* 0x000000ff00367202 */ /* 0x000fe20000000f00 */
[----:B------:R-:W-:Y:S01]  /*14f0*/  ULDC UR5, c[0x0][0x224] ;  /* 0x0000890000057ab9 */ /* 0x000fe20000000800 */
[----:B------:R-:W-:-:S02]  /*1500*/  MOV R53, RZ ;  /* 0x000000ff00357202 */ /* 0x000fc40000000f00 */
[----:B------:R-:W-:Y:S02]  /*1510*/  MOV R50, RZ ;  /* 0x000000ff00327202 */ /* 0x000fe40000000f00 */
[----:B------:R-:W-:Y:S02]  /*1520*/  MOV R49, RZ ;  /* 0x000000ff00317202 */ /* 0x000fe40000000f00 */
[----:B------:R-:W-:Y:S02]  /*1530*/  MOV R46, RZ ;  /* 0x000000ff002e7202 */ /* 0x000fe40000000f00 */
[----:B------:R-:W-:Y:S02]  /*1540*/  MOV R45, RZ ;  /* 0x000000ff002d7202 */ /* 0x000fe40000000f00 */
[----:B------:R-:W-:Y:S02]  /*1550*/  MOV R42, RZ ;  /* 0x000000ff002a7202 */ /* 0x000fe40000000f00 */
        /* <DEDUP_REMOVED lines=8> */
[----:B------:R-:W-:Y:S02]  /*15e0*/  IADD3 R99, R66, 0x200, RZ ;  /* 0x0000020042637810 */ /* 0x000fe40007ffe0ff */
[----:B-1----:R-:W-:Y:S02]  /*15f0*/  SHF.L.U64.HI R31, R30, 0x2, R31 ;  /* 0x000000021e1f7819 */ /* 0x002fe4000001021f */
[----:B--2---:R-:W-:Y:S02]  /*1600*/  SHF.L.U64.HI R29, R28, 0x2, R29 ;  /* 0x000000021c1d7819 */ /* 0x004fe4000001021d */
[----:B----4-:R-:W-:Y:S02]  /*1610*/  SHF.L.U64.HI R27, R26, 0x2, R27 ;  /* 0x000000021a1b7819 */ /* 0x010fe4000001021b */
[----:B0--3--:R-:W-:-:S07]  /*1620*/  SHF.L.U32 R146, R145, 0x8, RZ ;  /* 0x0000000891927819 */ /* 0x009fce00000006ff */
.L_x_5170:
[----:B------:R-:W-:Y:S02]  /*1630*/  MOV R2, R89 ;  /* 0x0000005900027202 */ /* 0x000fe40000000f00 */
[----:B------:R-:W-:-:S05]  /*1640*/  MOV R3, R116 ;  /* 0x0000007400037202 */ /* 0x000fca0000000f00 */
[----:B0-----:R0:W2:Y:S01]  /*1650*/  LDG.E R145, desc[UR14][R2.64] ;  /* 0x0000000e02917981 */ /* 0x0010a2000c1e1900 */
[C---:B------:R-:W-:Y:S02]  /*1660*/  ISETP.NE.AND P3, PT, R66.reuse, RZ, PT ;  /* 0x000000ff4200720c */ /* 0x040fe40003f65270 */
[----:B------:R-:W-:Y:S02]  /*1670*/  LOP3.LUT P0, RZ, R66, 0x1f, RZ, 0xc0, !PT ;  /* 0x0000001f42ff7812 */ /* 0x000fe4000780c0ff */
[----:B0-----:R-:W-:Y:S02]  /*1680*/  MOV R2, R91 ;  /* 0x0000005b00027202 */ /* 0x001fe40000000f00 */
[----:B------:R-:W-:Y:S02]  /*1690*/  MOV R3, R118 ;  /* 0x0000007600037202 */ /* 0x000fe40000000f00 */
[----:B------:R-:W-:Y:S02]  /*16a0*/  SEL R16, R146, R99, !P3 ;  /* 0x0000006392107207 */ /* 0x000fe40005800000 */
[----:B------:R-:W-:Y:S01]  /*16b0*/  ISETP.LT.OR P1, PT, R68, 0x2, P0 ;  /* 0x000000024400780c */ /* 0x000fe20000721670 */
[----:B------:R0:W3:Y:S02]  /*16c0*/  LDG.E R13, desc[UR14][R2.64] ;  /* 0x0000000e020d7981 */ /* 0x0000e4000c1e1900 */
[----:B0-----:R-:W-:-:S02]  /*16d0*/  MOV R2, R93 ;  /* 0x0000005d00027202 */ /* 0x001fc40000000f00 */
[----:B------:R-:W-:-:S05]  /*16e0*/  MOV R3, R120 ;  /* 0x0000007800037202 */ /* 0x000fca0000000f00 */
[----:B------:R0:W3:Y:S01]  /*16f0*/  LDG.E R14, desc[UR14][R2.64] ;  /* 0x0000000e020e7981 */ /* 0x0000e2000c1e1900 */
[----:B------:R-:W-:Y:S01]  /*1700*/  LEA R18, R16, R87, 0x2 ;  /* 0x0000005710127211 */ /* 0x000fe200078e10ff */
[----:B------:R-:W-:Y:S01]  /*1710*/  HFMA2.MMA R17, -RZ, RZ, 0, 0 ;  /* 0x00000000ff117435 */ /* 0x000fe200000001ff */
[----:B------:R-:W-:Y:S02]  /*1720*/  MOV R16, 0x3f800000 ;  /* 0x3f80000000107802 */ /* 0x000fe40000000f00 */
[----:B0-----:R-:W-:Y:S02]  /*1730*/  @!P1 MOV R2, R114 ;  /* 0x0000007200029202 */ /* 0x001fe40000000f00 */
[----:B------:R-:W-:Y:S01]  /*1740*/  @!P1 MOV R3, R115 ;  /* 0x0000007300039202 */ /* 0x000fe20000000f00 */
[----:B------:R-:W0:Y:S01]  /*1750*/  S2R R156, SR_CgaCtaId ;  /* 0x00000000009c7919 */ /* 0x000e220000008800 */
[----:B------:R-:W-:Y:S01]  /*1760*/  MOV R87, 0x400 ;  /* 0x0000040000577802 */ /* 0x000fe20000000f00 */
[----:B------:R-:W-:Y:S03]  /*1770*/  BSSY B0, `(.L_x_5159) ;  /* 0x0000055000007945 */ /* 0x000fe60003800000 */
[----:B0-----:R-:W-:-:S04]  /*1780*/  LEA R87, R156, R87, 0x18 ;  /* 0x000000579c577211 */ /* 0x001fc800078ec0ff */
[----:B------:R-:W-:Y:S01]  /*1790*/  LEA R168, R66, R87, 0x3 ;  /* 0x0000005742a87211 */ /* 0x000fe200078e18ff */
[----:B--2---:R-:W-:-:S04]  /*17a0*/  FMUL.FTZ R12, R145, 1.4426950216293334961 ;  /* 0x3fb8aa3b910c7820 */ /* 0x004fc80000410000 */
[----:B------:R-:W-:-:S06]  /*17b0*/  FMUL.FTZ R33, R103, R12 ;  /* 0x0000000c67217220 */ /* 0x000fcc0000410000 */
[----:B------:R-:W0:Y:S01]  /*17c0*/  MUFU.EX2 R33, R33 ;  /* 0x0000002100217308 */ /* 0x000e220000000800 */
[-C--:B------:R-:W-:Y:S01]  /*17d0*/  FMUL.FTZ R148, R121, R12.reuse ;  /* 0x0000000c79947220 */ /* 0x080fe20000410000 */
[-C--:B------:R-:W-:Y:S01]  /*17e0*/  FMUL.FTZ R147, R105, R12.reuse ;  /* 0x0000000c69937220 */ /* 0x080fe20000410000 */
[----:B0-----:R0:W-:Y:S01]  /*17f0*/  STS [R18+0xc90], R33 ;  /* 0x000c902112007388 */ /* 0x0011e20000000800 */
[----:B------:R-:W-:Y:S01]  /*1800*/  BAR.SYNC.DEFER_BLOCKING 0x0 ;  /* 0x0000000000007b1d */ /* 0x000fe20000010000 */
[----:B------:R-:W-:-:S05]  /*1810*/  FMUL.FTZ R149, R123, R12 ;  /* 0x0000000c7b957220 */ /* 0x000fca0000410000 */
[----:B------:R-:W0:Y:S01]  /*1820*/  MUFU.EX2 R148, R148 ;  /* 0x0000009400947308 */ /* 0x000e220000000800 */
[-C--:B------:R-:W-:Y:S01]  /*1830*/  FMUL.FTZ R151, R107, R12.reuse ;  /* 0x0000000c6b977220 */ /* 0x080fe20000410000 */
[----:B------:R-:W-:-:S06]  /*1840*/  FMUL.FTZ R150, R125, R12 ;  /* 0x0000000c7d967220 */ /* 0x000fcc0000410000 */
[----:B------:R-:W1:Y:S01]  /*1850*/  MUFU.EX2 R147, R147 ;  /* 0x0000009300937308 */ /* 0x000e620000000800 */
[----:B------:R-:W-:-:S07]  /*1860*/  FMUL.FTZ R153, R109, R12 ;  /* 0x0000000c6d997220 */ /* 0x000fce0000410000 */
[----:B------:R-:W2:Y:S01]  /*1870*/  MUFU.EX2 R149, R149 ;  /* 0x0000009500957308 */ /* 0x000ea20000000800 */
[----:B------:R4:W5:Y:S01]  /*1880*/  @!P1 LDG.E.64 R16, desc[UR14][R2.64] ;  /* 0x0000000e02109981 */ /* 0x000962000c1e1b00 */
[----:B------:R-:W-:-:S06]  /*1890*/  ISETP.NE.AND P1, PT, R66, 0x3f, PT ;  /* 0x0000003f4200780c */ /* 0x000fcc0003f25270 */
[----:B------:R-:W4:Y:S01]  /*18a0*/  MUFU.EX2 R151, R151 ;  /* 0x0000009700977308 */ /* 0x000f220000000800 */
[----:B0-----:R-:W-:Y:S01]  /*18b0*/  FMUL.FTZ R18, R33, R148 ;  /* 0x0000009421127220 */ /* 0x001fe20000410000 */
[----:B------:R-:W-:-:S06]  /*18c0*/  FMUL.FTZ R155, R127, R12 ;  /* 0x0000000c7f9b7220 */ /* 0x000fcc0000410000 */
[----:B------:R-:W0:Y:S01]  /*18d0*/  MUFU.EX2 R150, R150 ;  /* 0x0000009600967308 */ /* 0x000e220000000800 */
[----:B-1----:R-:W-:Y:S01]  /*18e0*/  FMUL.FTZ R18, R147, R18 ;  /* 0x0000001293127220 */ /* 0x002fe20000410000 */
[----:B------:R-:W-:Y:S01]  /*18f0*/  FMUL.FTZ R157, R111, R12 ;  /* 0x0000000c6f9d7220 */ /* 0x000fe20000410000 */
[----:B------:R-:W1:Y:S05]  /*1900*/  @P1 S2R R32, SR_CgaCtaId ;  /* 0x0000000000201919 */ /* 0x000e6a0000008800 */
[----:B------:R-:W3:Y:S01]  /*1910*/  MUFU.EX2 R153, R153 ;  /* 0x0000009900997308 */ /* 0x000ee20000000800 */
[----:B--2---:R-:W-:Y:S01]  /*1920*/  FMUL.FTZ R18, R149, R18 ;  /* 0x0000001295127220 */ /* 0x004fe20000410000 */
[----:B------:R-:W-:-:S06]  /*1930*/  FMUL.FTZ R152, R129, R12 ;  /* 0x0000000c81987220 */ /* 0x000fcc0000410000 */
[----:B------:R-:W2:Y:S01]  /*1940*/  MUFU.EX2 R155, R155 ;  /* 0x0000009b009b7308 */ /* 0x000ea20000000800 */
[----:B----4-:R-:W-:-:S07]  /*1950*/  FMUL.FTZ R3, R151, R18 ;  /* 0x0000001297037220 */ /* 0x010fce0000410000 */
[----:B------:R-:W4:Y:S01]  /*1960*/  MUFU.EX2 R157, R157 ;  /* 0x0000009d009d7308 */ /* 0x000f220000000800 */
[----:B0-----:R-:W-:-:S07]  /*1970*/  FMUL.FTZ R18, R150, R3 ;  /* 0x0000000396127220 */ /* 0x001fce0000410000 */
[----:B------:R-:W0:Y:S01]  /*1980*/  MUFU.EX2 R152, R152 ;  /* 0x0000009800987308 */ /* 0x000e220000000800 */
[----:B---3--:R-:W-:Y:S01]  /*1990*/  FMUL.FTZ R18, R153, R18 ;  /* 0x0000001299127220 */ /* 0x008fe20000410000 */
[----:B------:R-:W-:-:S03]  /*19a0*/  FFMA.FTZ R2, R122, R148, R137 ;  /* 0x000000947a027223 */ /* 0x000fc60000010089 */
[----:B--2---:R-:W-:Y:S01]  /*19b0*/  FMUL.FTZ R18, R155, R18 ;  /* 0x000000129b127220 */ /* 0x004fe20000410000 */
[----:B------:R-:W-:-:S03]  /*19c0*/  FFMA.FTZ R2, R147, R2, R124 ;  /* 0x0000000293027223 */ /* 0x000fc6000001007c */
[----:B----4-:R-:W-:Y:S01]  /*19d0*/  FMUL.FTZ R3, R157, R18 ;  /* 0x000000129d037220 */ /* 0x010fe20000410000 */
[----:B------:R-:W-:-:S03]  /*19e0*/  FFMA.FTZ R2, R149, R2, R138 ;  /* 0x0000000295027223 */ /* 0x000fc6000001008a */
[----:B0-----:R-:W-:Y:S01]  /*19f0*/  FMUL.FTZ R18, R152, R3 ;  /* 0x0000000398127220 */ /* 0x001fe20000410000 */
[----:B------:R-:W-:Y:S01]  /*1a00*/  @P1 MOV R3, 0x400 ;  /* 0x0000040000031802 */ /* 0x000fe20000000f00 */
[----:B------:R-:W-:-:S03]  /*1a10*/  FFMA.FTZ R2, R151, R2, R126 ;  /* 0x0000000297027223 */ /* 0x000fc6000001007e */
[----:B-1----:R-:W-:Y:S01]  /*1a20*/  @P1 LEA R3, R32, R3, 0x18 ;  /* 0x0000000320031211 */ /* 0x002fe200078ec0ff */
[----:B------:R-:W-:Y:S01]  /*1a30*/  FMUL.FTZ R159, R113, R12 ;  /* 0x0000000c719f7220 */ /* 0x000fe20000410000 */
[----:B------:R-:W-:Y:S02]  /*1a40*/  FFMA.FTZ R2, R150, R2, R139 ;  /* 0x0000000296027223 */ /* 0x000fe4000001008b */
[----:B------:R-:W-:Y:S01]  /*1a50*/  @P1 LEA R164, R66, R3, 0x2 ;  /* 0x0000000342a41211 */ /* 0x000fe200078e10ff */
[----:B------:R-:W-:Y:S01]  /*1a60*/  FMUL.FTZ R161, R131, R12 ;  /* 0x0000000c83a17220 */ /* 0x000fe20000410000 */
[----:B------:R-:W-:Y:S01]  /*1a70*/  FFMA.FTZ R2, R153, R2, R128 ;  /* 0x0000000299027223 */ /* 0x000fe20000010080 */
[----:B------:R-:W0:Y:S01]  /*1a80*/  MUFU.EX2 R159, R159 ;  /* 0x0000009f009f7308 */ /* 0x000e220000000800 */
[----:B------:R-:W-:Y:S02]  /*1a90*/  FMUL.FTZ R163, R117, R12 ;  /* 0x0000000c75a37220 */ /* 0x000fe40000410000 */
[----:B------:R-:W1:Y:S01]  /*1aa0*/  @P1 LDS R164, [R164+0x1494] ;  /* 0x00149400a4a41984 */ /* 0x000e620000000800 */
[----:B------:R-:W-:Y:S01]  /*1ab0*/  FFMA.FTZ R2, R155, R2, R140 ;  /* 0x000000029b027223 */ /* 0x000fe2000001008c */
[----:B------:R-:W-:-:S03]  /*1ac0*/  FMUL.FTZ R154, R133, R12 ;  /* 0x0000000c859a7220 */ /* 0x000fc60000410000 */
[----:B------:R-:W2:Y:S01]  /*1ad0*/  MUFU.EX2 R161, R161 ;  /* 0x000000a100a17308 */ /* 0x000ea20000000800 */
[----:B------:R-:W-:Y:S01]  /*1ae0*/  FFMA.FTZ R2, R157, R2, R130 ;  /* 0x000000029d027223 */ /* 0x000fe20000010082 */
[----:B------:R-:W-:-:S06]  /*1af0*/  FMUL.FTZ R165, R119, R12 ;  /* 0x0000000c77a57220 */ /* 0x000fcc0000410000 */
[----:B------:R-:W3:Y:S01]  /*1b00*/  MUFU.EX2 R163, R163 ;  /* 0x000000a300a37308 */ /* 0x000ee20000000800 */
[----:B------:R-:W-:Y:S01]  /*1b10*/  FFMA.FTZ R2, R152, R2, R141 ;  /* 0x0000000298027223 */ /* 0x000fe2000001008d */
[----:B------:R-:W-:Y:S01]  /*1b20*/  FMUL.FTZ R167, R135, R12 ;  /* 0x0000000c87a77220 */ /* 0x000fe20000410000 */
[----:B0-----:R-:W-:-:S05]  /*1b30*/  FMUL.FTZ R18, R159, R18 ;  /* 0x000000129f127220 */ /* 0x001fca0000410000 */
[----:B------:R-:W0:Y:S01]  /*1b40*/  MUFU.EX2 R154, R154 ;  /* 0x0000009a009a7308 */ /* 0x000e220000000800 */
[----:B------:R-:W-:Y:S01]  /*1b50*/  FFMA.FTZ R2, R159, R2, R132 ;  /* 0x000000029f027223 */ /* 0x000fe20000010084 */
[----:B--2---:R-:W-:-:S06]  /*1b60*/  FMUL.FTZ R18, R161, R18 ;  /* 0x00000012a1127220 */ /* 0x004fcc0000410000 */
[----:B------:R-:W2:Y:S01]  /*1b70*/  MUFU.EX2 R165, R165 ;  /* 0x000000a500a57308 */ /* 0x000ea20000000800 */
[----:B------:R-:W-:Y:S01]  /*1b80*/  FFMA.FTZ R2, R161, R2, R142 ;  /* 0x00000002a1027223 */ /* 0x000fe2000001008e */
[----:B---3--:R-:W-:-:S06]  /*1b90*/  FMUL.FTZ R3, R163, R18 ;  /* 0x00000012a3037220 */ /* 0x008fcc0000410000 */
[----:B------:R-:W3:Y:S01]  /*1ba0*/  MUFU.EX2 R167, R167 ;  /* 0x000000a700a77308 */ /* 0x000ee20000000800 */
[----:B------:R-:W-:Y:S01]  /*1bb0*/  FFMA.FTZ R2, R163, R2, R134 ;  /* 0x00000002a3027223 */ /* 0x000fe20000010086 */
[----:B0-----:R-:W-:-:S03]  /*1bc0*/  FMUL.FTZ R12, R154, R3 ;  /* 0x000000039a0c7220 */ /* 0x001fc60000410000 */
[----:B------:R-:W-:Y:S01]  /*1bd0*/  FFMA.FTZ R2, R154, R2, R143 ;  /* 0x000000029a027223 */ /* 0x000fe2000001008f */
[----:B--2---:R-:W-:-:S03]  /*1be0*/  FMUL.FTZ R12, R165, R12 ;  /* 0x0000000ca50c7220 */ /* 0x004fc60000410000 */
[----:B------:R-:W-:Y:S01]  /*1bf0*/  FFMA.FTZ R3, R165, R2, R136 ;  /* 0x00000002a5037223 */ /* 0x000fe20000010088 */
[----:B------:R-:W-:Y:S01]  /*1c00*/  FMUL.FTZ R13, R13, R14 ;  /* 0x0000000e0d0d7220 */ /* 0x000fe20000410000 */
[C---:B---3--:R-:W-:Y:S02]  /*1c10*/  FMUL.FTZ R2, R167.reuse, R12 ;  /* 0x0000000ca7027220 */ /* 0x048fe40000410000 */
[----:B------:R-:W-:Y:S01]  /*1c20*/  FFMA.FTZ R3, R167, R3, R144 ;  /* 0x00000003a7037223 */ /* 0x000fe20000010090 */
[----:B-1----:R-:W-:Y:S06]  /*1c30*/  @P1 BRA `(.L_x_5160) ;  /* 0x0000000000201947 */ /* 0x002fec0003800000 */
[----:B------:R-:W-:Y:S02]  /*1c40*/  ISETP.NE.AND P1, PT, R68, R101, PT ;  /* 0x000000654400720c */ /* 0x000fe40003f25270 */
[----:B------:R-:W-:-:S11]  /*1c50*/  MOV R164, 0x3f800000 ;  /* 0x3f80000000a47802 */ /* 0x000fd60000000f00 */
[----:B------:R-:W-:-:S04]  /*1c60*/  @P1 LEA.HI R12, R68, R68, RZ, 0x1 ;  /* 0x00000044440c1211 */ /* 0x000fc800078f08ff */
[----:B------:R-:W-:-:S04]  /*1c70*/  @P1 LOP3.LUT R15, R12, 0x3ffffe, RZ, 0xc0, !PT ;  /* 0x003ffffe0c0f1812 */ /* 0x000fc800078ec0ff */
[----:B------:R-:W-:-:S04]  /*1c80*/  @P1 IADD3 R15, -R15, R68, RZ ;  /* 0x000000440f0f1210 */ /* 0x000fc80007ffe1ff */
[----:B------:R-:W-:-:S04]  /*1c90*/  @P1 LEA R12, R15, 0xc90, 0xa ;  /* 0x00000c900f0c1811 */ /* 0x000fc800078e50ff */
[----:B------:R-:W-:-:S05]  /*1ca0*/  @P1 IADD3 R12, R12, R97, RZ ;  /* 0x000000610c0c1210 */ /* 0x000fca0007ffe0ff */
[----:B------:R0:W1:Y:S02]  /*1cb0*/  @P1 LDS R164, [R12] ;  /* 0x000000000ca41984 */ /* 0x0000640000000800 */
.L_x_5160:
[----:B------:R-:W-:Y:S05]  /*1cc0*/  BSYNC B0 ;  /* 0x0000000000007941 */ /* 0x000fea0003800000 */
.L_x_5159:
        /* <DEDUP_REMOVED lines=48> */
.L_x_5189:
[----:B------:R-:W-:Y:S01]  /*1fd0*/  ISETP.GE.AND P2, PT, R67, 0x10, PT ;  /* 0x000000104300780c */ /* 0x000fe20003f46270 */
[----:B------:R-:W-:-:S12]  /*1fe0*/  UMOV UR6, 0xffffffff ;  /* 0xffffffff00067882 */ /* 0x000fd80000000000 */
[C---:B0-2---:R-:W-:Y:S01]  /*1ff0*/  @P2 FFMA.FTZ R15, R14.reuse, R18, R15 ;  /* 0x000000120e0f2223 */ /* 0x045fe2000001000f */
[----:B---3--:R-:W-:Y:S01]  /*2000*/  @P2 FMUL.FTZ R14, R14, R3 ;  /* 0x000000030e0e2220 */ /* 0x008fe20000410000 */
[----:B------:R-:W-:Y:S06]  /*2010*/  BRA.DIV UR6, `(.L_x_5163) ;  /* 0x0000002a06a87947 */ /* 0x000fec000b800000 */
.L_x_5192:
[----:B------:R-:W-:-:S03]  /*2020*/  UMOV UR6, 0xffffffff ;  /* 0xffffffff00067882 */ /* 0x000fc60000000000 */
[----:B------:R-:W-:Y:S05]  /*2030*/  BRA.DIV UR6, `(.L_x_5164) ;  /* 0x0000002a06c87947 */ /* 0x000fea000b800000 */
.L_x_5195:
[----:B------:R-:W-:-:S03]  /*2040*/  UMOV UR6, 0xffffffff ;  /* 0xffffffff00067882 */ /* 0x000fc60000000000 */
[----:B------:R-:W-:Y:S05]  /*2050*/  BRA.DIV UR6, `(.L_x_5165) ;  /* 0x0000002a06e87947 */ /* 0x000fea000b800000 */
[----:B------:R-:W0:Y:S04]  /*2060*/  SHFL.UP PT, R14, R14, 0x1, RZ ;  /* 0x042000000e0e7989 */ /* 0x000e2800000e00ff */
[----:B------:R-:W2:Y:S04]  /*2070*/  SHFL.UP PT, R15, R15, 0x1, RZ ;  /* 0x042000000f0f7989 */ /* 0x000ea800000e00ff */
[----:B-----5:R-:W3:Y:S04]  /*2080*/  SHFL.IDX PT, R16, R16, RZ, 0x1f ;  /* 0x00001fff10107589 */ /* 0x020ee800000e0000 */
[----:B------:R-:W4:Y:S02]  /*2090*/  SHFL.IDX PT, R17, R17, RZ, 0x1f ;  /* 0x00001fff11117589 */ /* 0x000f2400000e0000 */
.L_x_5201:
[C---:B0-2-4-:R-:W-:Y:S01]  /*20a0*/  @P3 FFMA.FTZ R17, R14.reuse, R17, R15 ;  /* 0x000000110e113223 */ /* 0x055fe2000001000f */
[----:B---3--:R-:W-:-:S03]  /*20b0*/  @P3 FMUL.FTZ R16, R14, R16 ;  /* 0x000000100e103220 */ /* 0x008fc60000410000 */
[C---:B------:R-:W-:Y:S01]  /*20c0*/  FFMA.FTZ R19, R12.reuse, R17, R13 ;  /* 0x000000110c137223 */ /* 0x040fe2000001000d */
[----:B------:R-:W-:-:S05]  /*20d0*/  FMUL.FTZ R18, R12, R16 ;  /* 0x000000100c127220 */ /* 0x000fca0000410000 */
[----:B------:R2:W-:Y:S02]  /*20e0*/  STS.128 [R2+0x880], R16 ;  /* 0x0008801002007388 */ /* 0x0005e40000000c00 */
.L_x_5161:
[----:B------:R-:W-:Y:S05]  /*20f0*/  WARPSYNC.ALL ;  /* 0x0000000000007948 */ /* 0x000fea0003800000 */
[----:B------:R-:W-:Y:S01]  /*2100*/  BAR.SYNC.DEFER_BLOCKING 0x0 ;  /* 0x0000000000007b1d */ /* 0x000fe20000010000 */
[C---:B01----:R-:W-:Y:S01]  /*2110*/  FMUL.FTZ R12, R167.reuse, R164 ;  /* 0x000000a4a70c7220 */ /* 0x043fe20000410000 */
[----:B--2---:R-:W-:Y:S01]  /*2120*/  FFMA.FTZ R2, R167, R177, R180 ;  /* 0x000000b1a7027223 */ /* 0x004fe200000100b4 */
[----:B------:R-:W-:Y:S02]  /*2130*/  ISETP.GE.OR P0, PT, R68, UR5, P0 ;  /* 0x0000000544007c0c */ /* 0x000fe40008706670 */
[C---:B------:R-:W-:Y:S01]  /*2140*/  FMUL.FTZ R3, R165.reuse, R12 ;  /* 0x0000000ca5037220 */ /* 0x040fe20000410000 */
[----:B------:R-:W-:Y:S01]  /*2150*/  FFMA.FTZ R2, R165, R2, R178 ;  /* 0x00000002a5027223 */ /* 0x000fe200000100b2 */
[----:B------:R-:W-:-:S02]  /*2160*/  MOV R32, 0x3f800000 ;  /* 0x3f80000000207802 */ /* 0x000fc40000000f00 */
        /* <DEDUP_REMOVED lines=84> */
[----:B-----5:R0:W2:Y:S04]  /*26b0*/  SHFL.DOWN PT, R16, R13, 0x1, 0x1f ;  /* 0x08201f000d107f89 */ /* 0x0200a800000e0000 */
[----:B------:R0:W3:Y:S04]  /*26c0*/  SHFL.IDX PT, R2, R12, RZ, 0x1f ;  /* 0x00001fff0c027589 */ /* 0x0000e800000e0000 */
[----:B------:R0:W4:Y:S02]  /*26d0*/  SHFL.DOWN PT, R3, R12, 0x1, 0x1f ;  /* 0x08201f000c037f89 */ /* 0x00012400000e0000 */
.L_x_5218:
[C---:B--2-4-:R-:W-:Y:S01]  /*26e0*/  @P5 FFMA.FTZ R19, R3.reuse, R19, R16 ;  /* 0x0000001303135223 */ /* 0x054fe20000010010 */
[----:B------:R-:W-:Y:S01]  /*26f0*/  @P5 FMUL.FTZ R18, R3, R18 ;  /* 0x0000001203125220 */ /* 0x000fe20000410000 */
[-C--:B-1-3--:R-:W-:Y:S01]  /*2700*/  FFMA.FTZ R33, R33, R2.reuse, R214 ;  /* 0x0000000221217223 */ /* 0x08afe200000100d6 */
[----:B------:R-:W-:Y:S01]  /*2710*/  FMUL.FTZ R32, R32, R2 ;  /* 0x0000000220207220 */ /* 0x000fe20000410000 */
[C---:B------:R-:W-:Y:S01]  /*2720*/  FFMA.FTZ R17, R14.reuse, R19, R15 ;  /* 0x000000130e117223 */ /* 0x040fe2000001000f */
[----:B------:R-:W-:-:S05]  /*2730*/  FMUL.FTZ R16, R14, R18 ;  /* 0x000000120e107220 */ /* 0x000fca0000410000 */
[----:B------:R1:W-:Y:S02]  /*2740*/  STS.128 [R197+0xa90], R16 ;  /* 0x000a9010c5007388 */ /* 0x0003e40000000c00 */
.L_x_5166:
[----:B------:R-:W-:Y:S05]  /*2750*/  WARPSYNC.ALL ;  /* 0x0000000000007948 */ /* 0x000fea0003800000 */
[----:B------:R-:W-:Y:S01]  /*2760*/  BAR.SYNC.DEFER_BLOCKING 0x0 ;  /* 0x0000000000007b1d */ /* 0x000fe20000010000 */
[----:B------:R-:W-:Y:S01]  /*2770*/  FFMA.FTZ R3, R0, R212, RZ ;  /* 0x000000d400037223 */ /* 0x000fe200000100ff */
[----:B------:R-:W-:Y:S02]  /*2780*/  ISETP.GT.AND P0, PT, R67, 0x1e, PT ;  /* 0x0000001e4300780c */ /* 0x000fe40003f04270 */
[----:B------:R-:W-:Y:S01]  /*2790*/  SHF.L.U32 R15, R179, 0x10, RZ ;  /* 0x00000010b30f7819 */ /* 0x000fe200000006ff */
[----:B------:R-:W-:Y:S01]  /*27a0*/  FFMA.FTZ R3, R94, R210, R3 ;  /* 0x000000d25e037223 */ /* 0x000fe20000010003 */
[----:B------:R-:W-:Y:S01]  /*27b0*/  SHF.L.U32 R214, R11, 0x10, RZ ;  /* 0x000000100bd67819 */ /* 0x000fe200000006ff */
[----:B------:R-:W-:Y:S01]  /*27c0*/  BSSY B0, `(.L_x_5168) ;  /* 0x00000d7000007945 */ /* 0x000fe20003800000 */
[----:B------:R-:W-:Y:S01]  /*27d0*/  SHF.L.U32 R216, R193, 0x10, RZ ;  /* 0x00000010c1d87819 */ /* 0x000fe200000006ff */
[----:B------:R-:W-:Y:S01]  /*27e0*/  FFMA.FTZ R3, R80, R208, R3 ;  /* 0x000000d050037223 */ /* 0x000fe20000010003 */
[----:B------:R-:W-:Y:S01]  /*27f0*/  FFMA.FTZ R210, -R121, R15, R210 ;  /* 0x0000000f79d27223 */ /* 0x000fe200000101d2 */
[----:B------:R-:W-:-:S02]  /*2800*/  ISETP.GT.AND P1, PT, R67, 0x1d, PT ;  /* 0x0000001d4300780c */ /* 0x000fc40003f24270 */
[----:B------:R-:W-:Y:S01]  /*2810*/  FFMA.FTZ R3, R96, R206, R3 ;  /* 0x000000ce60037223 */ /* 0x000fe20000010003 */
[----:B------:R-:W-:Y:S02]  /*2820*/  ISETP.GT.AND P2, PT, R67, 0x1b, PT ;  /* 0x0000001b4300780c */ /* 0x000fe40003f44270 */
[----:B------:R-:W-:Y:S01]  /*2830*/  ISETP.NE.AND P3, PT, R66, RZ, PT ;  /* 0x000000ff4200720c */ /* 0x000fe20003f65270 */
[----:B------:R-:W-:-:S04]  /*2840*/  FFMA.FTZ R3, R82, R204, R3 ;  /* 0x000000cc52037223 */ /* 0x000fc80000010003 */
[----:B------:R-:W-:Y:S01]  /*2850*/  FFMA.FTZ R3, R98, R202, R3 ;  /* 0x000000ca62037223 */ /* 0x000fe20000010003 */
[----:B------:R-:W2:Y:S03]  /*2860*/  LDS R168, [R168+0xa94] ;  /* 0x000a9400a8a87984 */ /* 0x000ea60000000800 */
[----:B------:R-:W-:-:S04]  /*2870*/  FFMA.FTZ R3, R84, R190, R3 ;  /* 0x000000be54037223 */ /* 0x000fc80000010003 */
[----:B------:R-:W-:Y:S01]  /*2880*/  FFMA.FTZ R3, R100, R188, R3 ;  /* 0x000000bc64037223 */ /* 0x000fe20000010003 */
[----:B------:R3:W-:Y:S03]  /*2890*/  @!P3 STS.64 [R95+0x1590], R32 ;  /* 0x001590205f00b388 */ /* 0x0007e60000000a00 */
[----:B------:R-:W-:-:S04]  /*28a0*/  FFMA.FTZ R3, R86, R184, R3 ;  /* 0x000000b856037223 */ /* 0x000fc80000010003 */
[----:B------:R-:W-:-:S04]  /*28b0*/  FFMA.FTZ R3, R102, R182, R3 ;  /* 0x000000b666037223 */ /* 0x000fc80000010003 */
[----:B------:R-:W-:-:S04]  /*28c0*/  FFMA.FTZ R3, R88, R186, R3 ;  /* 0x000000ba58037223 */ /* 0x000fc80000010003 */
[----:B------:R-:W-:-:S04]  /*28d0*/  FFMA.FTZ R3, R104, R200, R3 ;  /* 0x000000c868037223 */ /* 0x000fc80000010003 */
[----:B------:R-:W-:-:S04]  /*28e0*/  FFMA.FTZ R3, R90, R198, R3 ;  /* 0x000000c65a037223 */ /* 0x000fc80000010003 */
[----:B------:R-:W-:-:S04]  /*28f0*/  FFMA.FTZ R3, R106, R196, R3 ;  /* 0x000000c46a037223 */ /* 0x000fc80000010003 */
[----:B------:R-:W-:Y:S01]  /*2900*/  FFMA.FTZ R3, R92, R194, R3 ;  /* 0x000000c25c037223 */ /* 0x000fe20000010003 */
[----:B------:R-:W-:-:S03]  /*2910*/  FFMA.FTZ R194, -R119, R214, R194 ;  /* 0x000000d677c27223 */ /* 0x000fc600000101c2 */
[----:B0-----:R-:W-:Y:S01]  /*2920*/  FFMA.FTZ R13, R108, R192, R3 ;  /* 0x000000c06c0d7223 */ /* 0x001fe20000010003 */
[----:B------:R-:W-:Y:S01]  /*2930*/  SHF.L.U32 R3, R4, 0x10, RZ ;  /* 0x0000001004037819 */ /* 0x000fe200000006ff */
[----:B------:R-:W-:Y:S01]  /*2940*/  FFMA.FTZ R192, -R135, R216, R192 ;  /* 0x000000d887c07223 */ /* 0x000fe200000101c0 */
[----:B--2---:R-:W-:Y:S02]  /*2950*/  FFMA.FTZ R164, R168, R164, R177 ;  /* 0x000000a4a8a47223 */ /* 0x004fe400000100b1 */
[----:B------:R-:W0:Y:S01]  /*2960*/  SHFL.DOWN PT, R2, R13, 0x1, 0x1f ;  /* 0x08201f000d027f89 */ /* 0x000e2200000e0000 */
[----:B-1----:R-:W-:Y:S01]  /*2970*/  FFMA.FTZ R19, -R103, R3, R212 ;  /* 0x0000000367137223 */ /* 0x002fe200000101d4 */
[-C--:B------:R-:W-:Y:S01]  /*2980*/  FFMA.FTZ R180, R167, R164.reuse, R180 ;  /* 0x000000a4a7b47223 */ /* 0x080fe200000100b4 */
[----:B------:R-:W-:Y:S01]  /*2990*/  SHF.L.U32 R212, R191, 0x10, RZ ;  /* 0x00000010bfd47819 */ /* 0x000fe200000006ff */
[----:B------:R-:W-:Y:S02]  /*29a0*/  FMUL.FTZ R209, R135, R164 ;  /* 0x000000a487d17220 */ /* 0x000fe40000410000 */
[-C--:B------:R-:W-:Y:S01]  /*29b0*/  FFMA.FTZ R178, R165, R180.reuse, R178 ;  /* 0x000000b4a5b27223 */ /* 0x080fe200000100b2 */
[----:B------:R-:W-:Y:S01]  /*29c0*/  FMUL.FTZ R207, R119, R180 ;  /* 0x000000b477cf7220 */ /* 0x000fe20000410000 */
[----:B------:R-:W-:Y:S01]  /*29d0*/  FFMA.FTZ R196, -R133, R212, R196 ;  /* 0x000000d485c47223 */ /* 0x000fe200000101c4 */
[----:B------:R-:W-:Y:S01]  /*29e0*/  FADD.FTZ R59, R209, R59 ;  /* 0x0000003bd13b7221 */ /* 0x000fe20000010000 */
[-C--:B------:R-:W-:Y:S01]  /*29f0*/  FFMA.FTZ R154, R154, R178.reuse, R175 ;  /* 0x000000b29a9a7223 */ /* 0x080fe200000100af */
[----:B------:R-:W-:Y:S01]  /*2a00*/  SHF.L.U32 R175, R9, 0x10, RZ ;  /* 0x0000001009af7819 */ /* 0x000fe200000006ff */
[----:B------:R-:W-:Y:S01]  /*2a10*/  FMUL.FTZ R203, R133, R178 ;  /* 0x000000b285cb7220 */ /* 0x000fe20000410000 */
[----:B------:R-:W-:Y:S01]  /*2a20*/  FADD.FTZ R58, R207, R58 ;  /* 0x0000003acf3a7221 */ /* 0x000fe20000010000 */
[-C--:B------:R-:W-:Y:S01]  /*2a30*/  FFMA.FTZ R176, R163, R154.reuse, R176 ;  /* 0x0000009aa3b07223 */ /* 0x080fe200000100b0 */
[----:B------:R-:W-:Y:S01]  /*2a40*/  SHF.L.U32 R163, R185, 0x10, RZ ;  /* 0x00000010b9a37819 */ /* 0x000fe200000006ff */
[----:B------:R-:W-:Y:S01]  /*2a50*/  FFMA.FTZ R186, -R113, R175, R186 ;  /* 0x000000af71ba7223 */ /* 0x000fe200000101ba */
[----:B------:R-:W-:Y:S01]  /*2a60*/  FMUL.FTZ R201, R117, R154 ;  /* 0x0000009a75c97220 */ /* 0x000fe20000410000 */
[-C--:B------:R-:W-:Y:S01]  /*2a70*/  FFMA.FTZ R174, R161, R176.reuse, R174 ;  /* 0x000000b0a1ae7223 */ /* 0x080fe200000100ae */
[----:B------:R-:W-:Y:S01]  /*2a80*/  FMUL.FTZ R199, R131, R176 ;  /* 0x000000b083c77220 */ /* 0x000fe20000410000 */
[----:B------:R-:W-:Y:S01]  /*2a90*/  FFMA.FTZ R188, -R127, R163, R188 ;  /* 0x000000a37fbc7223 */ /* 0x000fe200000101bc */
[----:B---3--:R-:W-:Y:S01]  /*2aa0*/  FMUL.FTZ R33, R145, R154 ;  /* 0x0000009a91217220 */ /* 0x008fe20000410000 */
[----:B------:R-:W-:Y:S01]  /*2ab0*/  FFMA.FTZ R172, R159, R174, R172 ;  /* 0x000000ae9fac7223 */ /* 0x000fe200000100ac */
[----:B------:R-:W-:Y:S01]  /*2ac0*/  SHF.L.U32 R159, R7, 0x10, RZ ;  /* 0x00000010079f7819 */ /* 0x000fe200000006ff */
[----:B0-----:R-:W-:Y:S01]  /*2ad0*/  @!P0 FADD.FTZ R13, R13, R2 ;  /* 0x000000020d0d8221 */ /* 0x001fe20000010000 */
[----:B------:R-:W-:Y:S01]  /*2ae0*/  FADD.FTZ R56, R203, R56 ;  /* 0x00000038cb387221 */ /* 0x000fe20000010000 */
[-C--:B------:R-:W-:Y:S01]  /*2af0*/  FFMA.FTZ R152, R152, R172.reuse, R173 ;  /* 0x000000ac98987223 */ /* 0x080fe200000100ad */
[----:B------:R-:W-:Y:S01]  /*2b00*/  FMUL.FTZ R177, R129, R172 ;  /* 0x000000ac81b17220 */ /* 0x000fe20000410000 */
[----:B------:R-:W-:Y:S01]  /*2b10*/  FADD.FTZ R55, R201, R55 ;  /* 0x00000037c9377221 */ /* 0x000fe20000010000 */
[----:B------:R-:W-:Y:S01]  /*2b20*/  FADD.FTZ R52, R199, R52 ;  /* 0x00000034c7347221 */ /* 0x000fe20000010000 */
[-C--:B------:R-:W-:Y:S01]  /*2b30*/  FFMA.FTZ R170, R157, R152.reuse, R170 ;  /* 0x000000989daa7223 */ /* 0x080fe200000100aa */
[----:B------:R-:W-:Y:S01]  /*2b40*/  FMUL.FTZ R32, R145, R152 ;  /* 0x0000009891207220 */ /* 0x000fe20000410000 */
[----:B------:R-:W-:-:S02]  /*2b50*/  FADD.FTZ R48, R177, R48 ;  /* 0x00000030b1307221 */ /* 0x000fc40000010000 */
[-C--:B------:R-:W-:Y:S01]  /*2b60*/  FFMA.FTZ R166, R155, R170.reuse, R166 ;  /* 0x000000aa9ba67223 */ /* 0x080fe200000100a6 */
[----:B------:R-:W-:Y:S01]  /*2b70*/  SHF.L.U32 R155, R183, 0x10, RZ ;  /* 0x00000010b79b7819 */ /* 0x000fe200000006ff */
[----:B------:R-:W-:Y:S02]  /*2b80*/  FMUL.FTZ R167, R127, R170 ;  /* 0x000000aa7fa77220 */ /* 0x000fe40000410000 */
[----:B------:R-:W-:Y:S01]  /*2b90*/  FFMA.FTZ R162, R153, R166, R162 ;  /* 0x000000a699a27223 */ /* 0x000fe200000100a2 */
[----:B------:R-:W-:Y:S01]  /*2ba0*/  SHF.L.U32 R153, R6, 0x10, RZ ;  /* 0x0000001006997819 */ /* 0x000fe200000006ff */
[----:B------:R-:W-:Y:S01]  /*2bb0*/  FFMA.FTZ R202, -R125, R155, R202 ;  /* 0x0000009b7dca7223 */ /* 0x000fe200000101ca */
[----:B------:R-:W-:Y:S01]  /*2bc0*/  FADD.FTZ R44, R167, R44 ;  /* 0x0000002ca72c7221 */ /* 0x000fe20000010000 */
[-C--:B------:R-:W-:Y:S01]  /*2bd0*/  FFMA.FTZ R150, R150, R162.reuse, R171 ;  /* 0x000000a296967223 */ /* 0x080fe200000100ab */
[----:B------:R-:W-:Y:S01]  /*2be0*/  FMUL.FTZ R161, R125, R162 ;  /* 0x000000a27da17220 */ /* 0x000fe20000410000 */
[----:B------:R-:W-:-:S02]  /*2bf0*/  SHF.L.U32 R171, R187, 0x10, RZ ;  /* 0x00000010bbab7819 */ /* 0x000fc400000006ff */
[----:B------:R-:W-:Y:S01]  /*2c00*/  FFMA.FTZ R160, R151, R150, R160 ;  /* 0x0000009697a07223 */ /* 0x000fe200000100a0 */
[----:B------:R-:W-:Y:S02]  /*2c10*/  FADD.FTZ R40, R161, R40 ;  /* 0x00000028a1287221 */ /* 0x000fe40000010000 */
[----:B------:R-:W-:Y:S01]  /*2c20*/  FFMA.FTZ R182, -R129, R171, R182 ;  /* 0x000000ab81b67223 */ /* 0x000fe200000101b6 */
[-C--:B------:R-:W-:Y:S01]  /*2c30*/  FFMA.FTZ R158, R149, R160.reuse, R158 ;  /* 0x000000a0959e7223 */ /* 0x080fe2000001009e */
[----:B------:R-:W-:Y:S01]  /*2c40*/  SHF.L.U32 R149, R181, 0x10, RZ ;  /* 0x00000010b5957819 */ /* 0x000fe200000006ff */
[----:B------:R-:W-:Y:S02]  /*2c50*/  FMUL.FTZ R151, R123, R160 ;  /* 0x000000a07b977220 */ /* 0x000fe40000410000 */
[-C--:B------:R-:W-:Y:S01]  /*2c60*/  FFMA.FTZ R156, R147, R158.reuse, R156 ;  /* 0x0000009e939c7223 */ /* 0x080fe2000001009c */
[----:B------:R-:W-:Y:S01]  /*2c70*/  SHF.L.U32 R147, R5, 0x10, RZ ;  /* 0x0000001005937819 */ /* 0x000fe200000006ff */
[----:B------:R-:W-:Y:S01]  /*2c80*/  FMUL.FTZ R14, R105, R158 ;  /* 0x0000009e690e7220 */ /* 0x000fe20000410000 */
[----:B------:R-:W-:Y:S01]  /*2c90*/  FFMA.FTZ R206, -R123, R149, R206 ;  /* 0x000000957bce7223 */ /* 0x000fe200000101ce */
[-C--:B------:R-:W-:Y:S01]  /*2ca0*/  FFMA.FTZ R148, R148, R156.reuse, R169 ;  /* 0x0000009c94947223 */ /* 0x080fe200000100a9 */
[----:B-----5:R-:W-:Y:S01]  /*2cb0*/  FMUL.FTZ R17, R121, R156 ;  /* 0x0000009c79117220 */ /* 0x020fe20000410000 */
[----:B------:R-:W-:Y:S01]  /*2cc0*/  FFMA.FTZ R208, -R105, R147, R208 ;  /* 0x0000009369d07223 */ /* 0x000fe200000101d0 */
[----:B------:R-:W-:Y:S01]  /*2cd0*/  SHF.L.U32 R169, R8, 0x10, RZ ;  /* 0x0000001008a97819 */ /* 0x000fe200000006ff */
[----:B------:R-:W-:Y:S01]  /*2ce0*/  FMUL.FTZ R2, R103, R148 ;  /* 0x0000009467027220 */ /* 0x000fe20000410000 */
[----:B------:R-:W-:Y:S01]  /*2cf0*/  FADD.FTZ R35, R14, R35 ;  /* 0x000000230e237221 */ /* 0x000fe20000010000 */
[----:B------:R-:W-:Y:S01]  /*2d00*/  FADD.FTZ R36, R151, R36 ;  /* 0x0000002497247221 */ /* 0x000fe20000010000 */
[----:B------:R-:W-:Y:S01]  /*2d10*/  FADD.FTZ R112, R17, R112 ;  /* 0x0000007011707221 */ /* 0x000fe20000010000 */
[C---:B------:R-:W-:Y:S01]  /*2d20*/  FFMA.FTZ R12, R2.reuse, R19, RZ ;  /* 0x00000013020c7223 */ /* 0x040fe200000100ff */
[----:B------:R-:W-:-:S03]  /*2d30*/  FADD.FTZ R85, R2, R85 ;  /* 0x0000005502557221 */ /* 0x000fc60000010000 */
[----:B------:R-:W-:Y:S01]  /*2d40*/  FFMA.FTZ R157, R17, R210, R12 ;  /* 0x000000d2119d7223 */ /* 0x000fe2000001000c */
[----:B------:R-:W-:-:S03]  /*2d50*/  FMUL.FTZ R12, R107, R150 ;  /* 0x000000966b0c7220 */ /* 0x000fc60000410000 */
[----:B------:R-:W-:Y:S01]  /*2d60*/  FFMA.FTZ R16, R14, R208, R157 ;  /* 0x000000d00e107223 */ /* 0x000fe2000001009d */
[----:B------:R-:W-:Y:S01]  /*2d70*/  FFMA.FTZ R157, -R107, R153, R204 ;  /* 0x000000996b9d7223 */ /* 0x000fe200000101cc */
[----:B------:R-:W-:Y:S01]  /*2d80*/  SHF.L.U32 R204, R10, 0x10, RZ ;  /* 0x000000100acc7819 */ /* 0x000fe200000006ff */
[----:B------:R-:W-:Y:S01]  /*2d90*/  FMUL.FTZ R14, R145, R148 ;  /* 0x00000094910e7220 */ /* 0x000fe20000410000 */
[----:B------:R-:W-:Y:S01]  /*2da0*/  FFMA.FTZ R165, R151, R206, R16 ;  /* 0x000000ce97a57223 */ /* 0x000fe20000010010 */
[----:B------:R-:W-:Y:S01]  /*2db0*/  FMUL.FTZ R16, R109, R166 ;  /* 0x000000a66d107220 */ /* 0x000fe20000410000 */
[C---:B------:R-:W-:Y:S01]  /*2dc0*/  FADD.FTZ R39, R12.reuse, R39 ;  /* 0x000000270c277221 */ /* 0x040fe20000010000 */
[----:B------:R-:W-:Y:S01]  /*2dd0*/  FFMA.FTZ R198, -R117, R204, R198 ;  /* 0x000000cc75c67223 */ /* 0x000fe200000101c6 */
[----:B------:R-:W-:Y:S01]  /*2de0*/  FFMA.FTZ R18, R12, R157, R165 ;  /* 0x0000009d0c127223 */ /* 0x000fe200000100a5 */
[----:B------:R-:W-:Y:S01]  /*2df0*/  FFMA.FTZ R165, -R109, R159, R190 ;  /* 0x0000009f6da57223 */ /* 0x000fe200000101be */
[----:B------:R-:W-:Y:S01]  /*2e00*/  SHF.L.U32 R190, R189, 0x10, RZ ;  /* 0x00000010bdbe7819 */ /* 0x000fe200000006ff */
[C---:B------:R-:W-:Y:S01]  /*2e10*/  FADD.FTZ R43, R16.reuse, R43 ;  /* 0x0000002b102b7221 */ /* 0x040fe20000010000 */
[----:B------:R-:W-:Y:S01]  /*2e20*/  FFMA.FTZ R173, R161, R202, R18 ;  /* 0x000000caa1ad7223 */ /* 0x000fe20000010012 */
[----:B------:R-:W-:Y:S01]  /*2e30*/  FMUL.FTZ R18, R111, R152 ;  /* 0x000000986f127220 */ /* 0x000fe20000410000 */
[----:B------:R-:W-:Y:S01]  /*2e40*/  FMUL.FTZ R14, R19, R14 ;  /* 0x0000000e130e7220 */ /* 0x000fe20000410000 */
[----:B------:R-:W-:Y:S01]  /*2e50*/  FFMA.FTZ R200, -R131, R190, R200 ;  /* 0x000000be83c87223 */ /* 0x000fe200000101c8 */
[----:B------:R-:W-:Y:S01]  /*2e60*/  FFMA.FTZ R168, R16, R165, R173 ;  /* 0x000000a510a87223 */ /* 0x000fe200000100ad */
[----:B------:R-:W-:Y:S01]  /*2e70*/  FFMA.FTZ R173, -R111, R169, R184 ;  /* 0x000000a96fad7223 */ /* 0x000fe200000101b8 */
[C---:B------:R-:W-:Y:S01]  /*2e80*/  FADD.FTZ R47, R18.reuse, R47 ;  /* 0x0000002f122f7221 */ /* 0x040fe20000010000 */
[----:B------:R-:W0:Y:S01]  /*2e90*/  SHFL.DOWN PT, R184, R13, 0x2, 0x1f ;  /* 0x08401f000db87f89 */ /* 0x000e2200000e0000 */
[----:B------:R-:W-:Y:S01]  /*2ea0*/  FFMA.FTZ R197, R167, R188, R168 ;  /* 0x000000bca7c57223 */ /* 0x000fe200000100a8 */
[----:B------:R-:W-:Y:S01]  /*2eb0*/  FMUL.FTZ R16, R145, R150 ;  /* 0x0000009691107220 */ /* 0x000fe20000410000 */
        /* <DEDUP_REMOVED lines=8> */
[----:B------:R-:W-:Y:S01]  /*2f40*/  FMUL.FTZ R18, R165, R18 ;  /* 0x00000012a5127220 */ /* 0x000fe20000410000 */
[----:B------:R-:W-:Y:S01]  /*2f50*/  FFMA.FTZ R153, R153, R150, R16 ;  /* 0x0000009699997223 */ /* 0x000fe20000010010 */
[C---:B------:R-:W-:Y:S01]  /*2f60*/  FFMA.FTZ R168, R197.reuse, R186, R168 ;  /* 0x000000bac5a87223 */ /* 0x040fe200000100a8 */
[----:B------:R-:W-:Y:S01]  /*2f70*/  FADD.FTZ R51, R197, R51 ;  /* 0x00000033c5337221 */ /* 0x000fe20000010000 */
[----:B------:R-:W-:Y:S01]  /*2f80*/  FFMA.FTZ R159, R159, R166, R18 ;  /* 0x000000a69f9f7223 */ /* 0x000fe20000010012 */
[----:B------:R-:W-:Y:S01]  /*2f90*/  FADD.FTZ R42, R169, R42 ;  /* 0x0000002aa92a7221 */ /* 0x000fe20000010000 */
[----:B------:R-:W-:Y:S01]  /*2fa0*/  FFMA.FTZ R168, R199, R200, R168 ;  /* 0x000000c8c7a87223 */ /* 0x000fe200000100a8 */
[----:B------:R-:W-:Y:S01]  /*2fb0*/  FADD.FTZ R34, R153, R34 ;  /* 0x0000002299227221 */ /* 0x000fe20000010000 */
[----:B------:R-:W-:Y:S01]  /*2fc0*/  FADD.FTZ R38, R159, R38 ;  /* 0x000000269f267221 */ /* 0x000fe20000010000 */
[----:B------:R-:W-:Y:S01]  /*2fd0*/  FADD.FTZ R81, R14, R81 ;  /* 0x000000510e517221 */ /* 0x000fe20000010000 */
[----:B------:R-:W-:Y:S01]  /*2fe0*/  FFMA.FTZ R168, R201, R198, R168 ;  /* 0x000000c6c9a87223 */ /* 0x000fe200000100a8 */
[----:B0-----:R-:W-:-:S03]  /*2ff0*/  @!P1 FADD.FTZ R13, R13, R184 ;  /* 0x000000b80d0d9221 */ /* 0x001fc60000010000 */
[----:B------:R-:W-:Y:S01]  /*3000*/  FFMA.FTZ R168, R203, R196, R168 ;  /* 0x000000c4cba87223 */ /* 0x000fe200000100a8 */
[----:B------:R-:W-:Y:S01]  /*3010*/  FMUL.FTZ R203, R198, R33 ;  /* 0x00000021c6cb7220 */ /* 0x000fe20000410000 */
[----:B------:R-:W-:Y:S02]  /*3020*/  FMUL.FTZ R33, R145, R176 ;  /* 0x000000b091217220 */ /* 0x000fe40000410000 */
[----:B------:R-:W-:Y:S01]  /*3030*/  FFMA.FTZ R168, R207, R194, R168 ;  /* 0x000000c2cfa87223 */ /* 0x000fe200000100a8 */
[----:B------:R-:W0:Y:S01]  /*3040*/  SHFL.DOWN PT, R184, R13, 0x4, 0x1f ;  /* 0x08801f000db87f89 */ /* 0x000e2200000e0000 */
[----:B------:R-:W-:Y:S01]  /*3050*/  FMUL.FTZ R201, R200, R33 ;  /* 0x00000021c8c97220 */ /* 0x000fe20000410000 */
[----:B------:R-:W-:Y:S01]  /*3060*/  FMUL.FTZ R33, R145, R174 ;  /* 0x000000ae91217220 */ /* 0x000fe20000410000 */
[----:B------:R-:W-:Y:S01]  /*3070*/  FFMA.FTZ R168, R209, R192, R168 ;  /* 0x000000c0d1a87223 */ /* 0x000fe200000100a8 */
[----:B------:R-:W-:Y:S01]  /*3080*/  FFMA.FTZ R203, R204, R154, R203 ;  /* 0x0000009acccb7223 */ /* 0x000fe200000100cb */
[----:B------:R-:W-:Y:S01]  /*3090*/  FFMA.FTZ R176, R190, R176, R201 ;  /* 0x000000b0beb07223 */ /* 0x000fe200000100c9 */
[----:B------:R-:W-:Y:S01]  /*30a0*/  FMUL.FTZ R186, R186, R33 ;  /* 0x00000021baba7220 */ /* 0x000fe20000410000 */
[----:B------:R-:W-:Y:S01]  /*30b0*/  FMUL.FTZ R33, R145, R172 ;  /* 0x000000ac91217220 */ /* 0x000fe20000410000 */
[----:B------:R-:W1:Y:S01]  /*30c0*/  SHFL.DOWN PT, R205, R168, 0x1, 0x1f ;  /* 0x08201f00a8cd7f89 */ /* 0x000e6200000e0000 */
        /* <DEDUP_REMOVED lines=16> */
[----:B------:R-:W-:Y:S01]  /*31d0*/  FMUL.FTZ R33, R145, R158 ;  /* 0x0000009e91217220 */ /* 0x000fe20000410000 */
[----:B------:R-:W-:Y:S01]  /*31e0*/  FADD.FTZ R41, R188, R41 ;  /* 0x00000029bc297221 */ /* 0x000fe20000010000 */
[----:B------:R-:W0:Y:S01]  /*31f0*/  SHFL.DOWN PT, R184, R13, 0x8, 0x1f ;  /* 0x09001f000db87f89 */ /* 0x000e2200000e0000 */
[----:B------:R-:W-:Y:S01]  /*3200*/  FFMA.FTZ R149, R149, R160, R206 ;  /* 0x000000a095957223 */ /* 0x000fe200000100ce */
[----:B------:R-:W-:Y:S01]  /*3210*/  FMUL.FTZ R208, R208, R33 ;  /* 0x00000021d0d07220 */ /* 0x000fe20000410000 */
[----:B-1----:R-:W-:Y:S01]  /*3220*/  @!P0 FADD.FTZ R168, R168, R205 ;  /* 0x000000cda8a88221 */ /* 0x002fe20000010000 */
[----:B------:R-:W-:Y:S01]  /*3230*/  ISETP.GT.AND P0, PT, R67, 0x17, PT ;  /* 0x000000174300780c */ /* 0x000fe20003f04270 */
[----:B------:R-:W-:Y:S01]  /*3240*/  FMUL.FTZ R33, R145, R156 ;  /* 0x0000009c91217220 */ /* 0x000fe20000410000 */
[----:B------:R-:W-:Y:S01]  /*3250*/  FFMA.FTZ R208, R147, R158, R208 ;  /* 0x0000009e93d07223 */ /* 0x000fe200000100d0 */
[----:B------:R-:W-:Y:S01]  /*3260*/  FADD.FTZ R37, R202, R37 ;  /* 0x00000025ca257221 */ /* 0x000fe20000010000 */
[----:B------:R-:W1:Y:S01]  /*3270*/  SHFL.DOWN PT, R205, R168, 0x2, 0x1f ;  /* 0x08401f00a8cd7f89 */ /* 0x000e6200000e0000 */
[----:B------:R-:W-:Y:S01]  /*3280*/  FMUL.FTZ R210, R210, R33 ;  /* 0x00000021d2d27220 */ /* 0x000fe20000410000 */
[----:B------:R-:W-:Y:S01]  /*3290*/  FADD.FTZ R110, R149, R110 ;  /* 0x0000006e956e7221 */ /* 0x000fe20000010000 */
[----:B------:R-:W-:-:S02]  /*32a0*/  FADD.FTZ R83, R208, R83 ;  /* 0x00000053d0537221 */ /* 0x000fc40000010000 */
[----:B------:R-:W-:-:S04]  /*32b0*/  FFMA.FTZ R210, R15, R156, R210 ;  /* 0x0000009c0fd27223 */ /* 0x000fc800000100d2 */
[----:B------:R-:W-:Y:S01]  /*32c0*/  FADD.FTZ R79, R210, R79 ;  /* 0x0000004fd24f7221 */ /* 0x000fe20000010000 */
[----:B0-----:R-:W-:-:S05]  /*32d0*/  @!P0 FADD.FTZ R13, R13, R184 ;  /* 0x000000b80d0d8221 */ /* 0x001fca0000010000 */
[----:B------:R-:W0:Y:S01]  /*32e0*/  SHFL.DOWN PT, R184, R13, 0x10, 0x1f ;  /* 0x0a001f000db87f89 */ /* 0x000e2200000e0000 */
[----:B-1----:R-:W-:Y:S01]  /*32f0*/  @!P1 FADD.FTZ R168, R168, R205 ;  /* 0x000000cda8a89221 */ /* 0x002fe20000010000 */
[----:B------:R-:W-:Y:S01]  /*3300*/  FMUL.FTZ R205, R145, R164 ;  /* 0x000000a491cd7220 */ /* 0x000fe20000410000 */
[----:B------:R-:W-:-:S03]  /*3310*/  ISETP.GT.AND P1, PT, R67, 0xf, PT ;  /* 0x0000000f4300780c */ /* 0x000fc60003f24270 */
[----:B------:R-:W1:Y:S01]  /*3320*/  SHFL.DOWN PT, R213, R168, 0x4, 0x1f ;  /* 0x08801f00a8d57f89 */ /* 0x000e6200000e0000 */
[----:B------:R-:W-:Y:S01]  /*3330*/  FMUL.FTZ R211, R192, R205 ;  /* 0x000000cdc0d37220 */ /* 0x000fe20000410000 */
[----:B------:R-:W-:-:S03]  /*3340*/  FMUL.FTZ R205, R145, R180 ;  /* 0x000000b491cd7220 */ /* 0x000fc60000410000 */
[----:B------:R-:W-:Y:S01]  /*3350*/  FFMA.FTZ R164, R216, R164, R211 ;  /* 0x000000a4d8a47223 */ /* 0x000fe200000100d3 */
[----:B------:R-:W-:Y:S01]  /*3360*/  FMUL.FTZ R209, R194, R205 ;  /* 0x000000cdc2d17220 */ /* 0x000fe20000410000 */
[----:B------:R-:W-:Y:S02]  /*3370*/  FMUL.FTZ R205, R145, R178 ;  /* 0x000000b291cd7220 */ /* 0x000fe40000410000 */
[----:B------:R-:W-:Y:S01]  /*3380*/  FADD.FTZ R57, R164, R57 ;  /* 0x00000039a4397221 */ /* 0x000fe20000010000 */
[----:B------:R-:W-:Y:S01]  /*3390*/  FFMA.FTZ R209, R214, R180, R209 ;  /* 0x000000b4d6d17223 */ /* 0x000fe200000100d1 */
[----:B------:R-:W-:-:S03]  /*33a0*/  FMUL.FTZ R205, R196, R205 ;  /* 0x000000cdc4cd7220 */ /* 0x000fc60000410000 */
[----:B------:R-:W-:Y:S01]  /*33b0*/  FADD.FTZ R54, R209, R54 ;  /* 0x00000036d1367221 */ /* 0x000fe20000010000 */
[----:B------:R-:W-:Y:S01]  /*33c0*/  FFMA.FTZ R178, R212, R178, R205 ;  /* 0x000000b2d4b27223 */ /* 0x000fe200000100cd */
[----:B0-----:R-:W-:-:S03]  /*33d0*/  @!P1 FADD.FTZ R13, R13, R184 ;  /* 0x000000b80d0d9221 */ /* 0x001fc60000010000 */
[----:B------:R-:W-:Y:S01]  /*33e0*/  FADD.FTZ R53, R178, R53 ;  /* 0x00000035b2357221 */ /* 0x000fe20000010000 */
[----:B-1----:R-:W-:-:S05]  /*33f0*/  @!P2 FADD.FTZ R168, R168, R213 ;  /* 0x000000d5a8a8a221 */ /* 0x002fca0000010000 */
[----:B------:R-:W0:Y:S02]  /*3400*/  SHFL.DOWN PT, R211, R168, 0x8, 0x1f ;  /* 0x09001f00a8d37f89 */ /* 0x000e2400000e0000 */
[----:B0-----:R-:W-:Y:S01]  /*3410*/  @!P0 FADD.FTZ R168, R168, R211 ;  /* 0x000000d3a8a88221 */ /* 0x001fe20000010000 */
[----:B------:R-:W-:-:S04]  /*3420*/  ISETP.NE.AND P0, PT, R67, RZ, PT ;  /* 0x000000ff4300720c */ /* 0x000fc80003f05270 */
[----:B------:R-:W0:Y:S02]  /*3430*/  SHFL.DOWN PT, R171, R168, 0x10, 0x1f ;  /* 0x0a001f00a8ab7f89 */ /* 0x000e2400000e0000 */
[----:B0-----:R-:W-:-:S05]  /*3440*/  @!P1 FADD.FTZ R168, R168, R171 ;  /* 0x000000aba8a89221 */ /* 0x001fca0000010000 */
[----:B------:R-:W-:-:S05]  /*3450*/  MOV R12, R168 ;  /* 0x000000a8000c7202 */ /* 0x000fca0000000f00 */
[----:B------:R0:W-:Y:S01]  /*3460*/  @!P0 STS.64 [R69+0x858], R12 ;  /* 0x0008580c45008388 */ /* 0x0001e20000000a00 */
[----:B------:R-:W-:Y:S06]  /*3470*/  BAR.SYNC.DEFER_BLOCKING 0x0 ;  /* 0x0000000000007b1d */ /* 0x000fec0000010000 */
[----:B------:R-:W-:Y:S05]  /*3480*/  @P3 BRA `(.L_x_5169) ;  /* 0x0000000000283947 */ /* 0x000fea0003800000 */
[----:B------:R-:W-:Y:S01]  /*3490*/  ISETP.NE.AND P0, PT, R68, UR5, PT ;  /* 0x0000000544007c0c */ /* 0x000fe2000bf05270 */
[----:B------:R-:W0:-:S12]  /*34a0*/  LDS.64 R2, [R87+0x860] ;  /* 0x0008600057027984 */ /* 0x000e180000000a00 */
        /* <DEDUP_REMOVED lines=8> */
.L_x_5169:
[----:B------:R-:W-:Y:S05]  /*3530*/  BSYNC B0 ;  /* 0x0000000000007941 */ /* 0x000fea0003800000 */
.L_x_5168:
[----:B------:R-:W-:Y:S01]  /*3540*/  UIADD3 UR4, UR4, 0x1, URZ ;  /* 0x0000000104047890 */ /* 0x000fe2000fffe03f */
[----:B------:R-:W-:Y:S02]  /*3550*/  LEA R93, P1, R30, R93, 0x2 ;  /* 0x0000005d1e5d7211 */ /* 0x000fe400078210ff */
[----:B------:R-:W-:Y:S02]  /*3560*/  LEA R91, P2, R28, R91, 0x2 ;  /* 0x0000005b1c5b7211 */ /* 0x000fe400078410ff */
[----:B------:R-:W-:Y:S02]  /*3570*/  LEA R89, P3, R26, R89, 0x2 ;  /* 0x000000591a597211 */ /* 0x000fe400078610ff */
[----:B------:R-:W-:Y:S02]  /*3580*/  ISETP.LE.AND P0, PT, R195, UR4, PT ;  /* 0x00000004c3007c0c */ /* 0x000fe4000bf03270 */
[----:B------:R-:W-:Y:S02]  /*3590*/  IADD3 R114, P4, R114, 0x8, RZ ;  /* 0x0000000872727810 */ /* 0x000fe40007f9e0ff */
[----:B-1----:R-:W-:-:S02]  /*35a0*/  IADD3 R97, R97, 0x4, RZ ;  /* 0x0000000461617810 */ /* 0x002fc40007ffe0ff */
[----:B------:R-:W-:Y:S02]  /*35b0*/  IADD3 R95, R95, 0x8, RZ ;  /* 0x000000085f5f7810 */ /* 0x000fe40007ffe0ff */
[----:B------:R-:W-:Y:S02]  /*35c0*/  IADD3 R146, R146, 0x1, RZ ;  /* 0x0000000192927810 */ /* 0x000fe40007ffe0ff */
[----:B------:R-:W-:Y:S02]  /*35d0*/  IADD3.X R120, R120, R31, RZ, P1, !PT ;  /* 0x0000001f78787210 */ /* 0x000fe40000ffe4ff */
[----:B------:R-:W-:Y:S02]  /*35e0*/  IADD3.X R118, R118, R29, RZ, P2, !PT ;  /* 0x0000001d76767210 */ /* 0x000fe400017fe4ff */
[----:B------:R-:W-:Y:S02]  /*35f0*/  IADD3.X R116, R116, R27, RZ, P3, !PT ;  /* 0x0000001b74747210 */ /* 0x000fe40001ffe4ff */
[----:B------:R-:W-:Y:S01]  /*3600*/  IADD3.X R115, RZ, R115, RZ, P4, !PT ;  /* 0x00000073ff737210 */ /* 0x000fe200027fe4ff */
[----:B------:R-:W-:Y:S06]  /*3610*/  @!P0 BRA `(.L_x_5170) ;  /* 0xffffffe000048947 */ /* 0x000fec000383ffff */
.L_x_5158:
[----:B------:R-:W-:Y:S01]  /*3620*/  BAR.SYNC.DEFER_BLOCKING 0x0 ;  /* 0x0000000000007b1d */ /* 0x000fe20000010000 */
[----:B------:R-:W-:Y:S01]  /*3630*/  LEA R0, R67, R76, 0x1 ;  /* 0x0000004c43007211 */ /* 0x000fe200078e08ff */
[----:B------:R-:W-:Y:S01]  /*3640*/  FADD.FTZ R64, R64, R81 ;  /* 0x0000005140407221 */ /* 0x000fe20000010000 */
[----:B------:R-:W-:Y:S02]  /*3650*/  F2FP.BF16.F32.PACK_AB R115, R44, R43 ;  /* 0x0000002b2c73723e */ /* 0x000fe400000010ff */
[----:B------:R-:W-:-:S03]  /*3660*/  F2FP.BF16.F32.PACK_AB R114, R40, R39 ;  /* 0x000000272872723e */ /* 0x000fc600000010ff */
[----:B------:R-:W2:Y:S01]  /*3670*/  LDC.64 R14, c[0x0][0x388] ;  /* 0x0000e200ff0e7b82 */ /* 0x000ea20000000a00 */
[----:B------:R-:W-:Y:S01]  /*3680*/  F2FP.BF16.F32.PACK_AB R113, R36, R35 ;  /* 0x000000232471723e */ /* 0x000fe200000010ff */
[----:B------:R-:W-:Y:S01]  /*3690*/  ULDC.64 UR4, c[0x0][0x390] ;  /* 0x0000e40000047ab9 */ /* 0x000fe20000000a00 */
[----:B------:R-:W-:Y:S01]  /*36a0*/  F2FP.BF16.F32.PACK_AB R112, R112, R85 ;  /* 0x000000557070723e */ /* 0x000fe200000010ff */
[----:B------:R-:W-:Y:S01]  /*36b0*/  FADD.FTZ R64, R64, R79 ;  /* 0x0000004f40407221 */ /* 0x000fe20000010000 */
[----:B------:R-:W-:Y:S01]  /*36c0*/  F2FP.BF16.F32.PACK_AB R31, R59, R58 ;  /* 0x0000003a3b1f723e */ /* 0x000fe200000010ff */
[----:B------:R-:W-:Y:S01]  /*36d0*/  IMAD R17, R61, UR4, RZ ;  /* 0x000000043d117c24 */ /* 0x000fe2000f8e02ff */
[----:B------:R-:W-:Y:S01]  /*36e0*/  F2FP.BF16.F32.PACK_AB R30, R56, R55 ;  /* 0x00000037381e723e */ /* 0x000fe200000010ff */
[----:B------:R-:W3:Y:S01]  /*36f0*/  LDC.64 R18, c[0x0][0x3e0] ;  /* 0x0000f800ff127b82 */ /* 0x000ee20000000a00 */
[----:B------:R-:W-:Y:S01]  /*3700*/  F2FP.BF16.F32.PACK_AB R29, R52, R51 ;  /* 0x00000033341d723e */ /* 0x000fe200000010ff */
[----:B------:R-:W-:Y:S01]  /*3710*/  IMAD R17, R60, UR5, R17 ;  /* 0x000000053c117c24 */ /* 0x000fe2000f8e0211 */
[----:B------:R-:W-:-:S02]  /*3720*/  LEA R16, R0, R87, 0x4 ;  /* 0x0000005700107211 */ /* 0x000fc400078e20ff */
[----:B------:R-:W-:Y:S02]  /*3730*/  F2FP.BF16.F32.PACK_AB R28, R48, R47 ;  /* 0x0000002f301c723e */ /* 0x000fe400000010ff */
[----:B-1----:R-:W-:Y:S02]  /*3740*/  IADD3 R26, R68, -0x1, RZ ;  /* 0xffffffff441a7810 */ /* 0x002fe40007ffe0ff */
[----:B------:R-:W-:Y:S01]  /*3750*/  F2FP.BF16.F32.PACK_AB R33, R110, R83 ;  /* 0x000000536e21723e */ /* 0x000fe200000010ff */
[----:B------:R-:W-:Y:S01]  /*3760*/  STS.128 [R16], R112 ;  /* 0x0000007010007388 */ /* 0x000fe20000000c00 */
[----:B0-----:R-:W-:Y:S02]  /*3770*/  SHF.L.U32 R12, R26, 0xa, RZ ;  /* 0x0000000a1a0c7819 */ /* 0x001fe400000006ff */
[----:B------:R-:W-:Y:S01]  /*3780*/  F2FP.BF16.F32.PACK_AB R32, R79, R81 ;  /* 0x000000514f20723e */ /* 0x000fe200000010ff */
[----:B------:R0:W-:Y:S01]  /*3790*/  STS.128 [R16+0x10], R28 ;  /* 0x0000101c10007388 */ /* 0x0001e20000000c00 */
[----:B------:R-:W-:-:S03]  /*37a0*/  NOP ;  /* 0x0000000000007918 */ /* 0x000fc60000000000 */
[----:B------:R-:W1:Y:S01]  /*37b0*/  LDS.128 R4, [R78] ;  /* 0x000000004e047984 */ /* 0x000e620000000c00 */
[----:B------:R-:W-:Y:S01]  /*37c0*/  SHF.R.S32.HI R13, RZ, 0x1f, R12 ;  /* 0x0000001fff0d7819 */ /* 0x000fe2000001140c */
[----:B--2---:R-:W-:Y:S01]  /*37d0*/  IMAD R0, R14, UR17, RZ ;  /* 0x000000110e007c24 */ /* 0x004fe2000f8e02ff */
[----:B------:R-:W-:Y:S01]  /*37e0*/  F2FP.BF16.F32.PACK_AB R35, R41, R38 ;  /* 0x000000262923723e */ /* 0x000fe200000010ff */
[----:B------:R-:W2:Y:S01]  /*37f0*/  LDS.128 R8, [R78+0x200] ;  /* 0x000200004e087984 */ /* 0x000ea20000000c00 */
[----:B------:R-:W-:Y:S01]  /*3800*/  IADD3 R74, P1, R74, -0x800, RZ ;  /* 0xfffff8004a4a7810 */ /* 0x000fe20007f3e0ff */
[----:B------:R-:W-:Y:S01]  /*3810*/  IMAD R15, R15, UR16, R0 ;  /* 0x000000100f0f7c24 */ /* 0x000fe2000f8e0200 */
[----:B------:R-:W-:Y:S01]  /*3820*/  IADD3 R72, P2, R72, -0x800, RZ ;  /* 0xfffff80048487810 */ /* 0x000fe20007f5e0ff */
[----:B------:R-:W-:Y:S01]  /*3830*/  IMAD.WIDE.U32 R2, R14, UR16, R12 ;  /* 0x000000100e027c25 */ /* 0x000fe2000f8e000c */
[----:B0-----:R-:W-:Y:S02]  /*3840*/  F2FP.BF16.F32.PACK_AB R31, R57, R54 ;  /* 0x00000036391f723e */ /* 0x001fe400000010ff */
[----:B------:R-:W-:-:S02]  /*3850*/  F2FP.BF16.F32.PACK_AB R30, R53, R50 ;  /* 0x00000032351e723e */ /* 0x000fc400000010ff */
[----:B------:R-:W-:Y:S01]  /*3860*/  IADD3 R3, R3, R15, RZ ;  /* 0x0000000f03037210 */ /* 0x000fe20007ffe0ff */
[----:B------:R-:W-:Y:S01]  /*3870*/  FADD.FTZ R15, R64, R83 ;  /* 0x00000053400f7221 */ /* 0x000fe20000010000 */
[----:B------:R-:W-:Y:S02]  /*3880*/  F2FP.BF16.F32.PACK_AB R29, R49, R46 ;  /* 0x0000002e311d723e */ /* 0x000fe400000010ff */
[----:B------:R-:W-:Y:S01]  /*3890*/  F2FP.BF16.F32.PACK_AB R28, R45, R42 ;  /* 0x0000002a2d1c723e */ /* 0x000fe200000010ff */
[----:B------:R-:W-:-:S04]  /*38a0*/  IMAD.WIDE.U32 R2, R60, UR4, R2 ;  /* 0x000000043c027c25 */ /* 0x000fc8000f8e0002 */
[----:B------:R-:W-:Y:S01]  /*38b0*/  FADD.FTZ R15, R15, R110 ;  /* 0x0000006e0f0f7221 */ /* 0x000fe20000010000 */
[----:B------:R-:W-:Y:S01]  /*38c0*/  ULDC.64 UR4, c[0x0][0x3b0] ;  /* 0x0000ec0000047ab9 */ /* 0x000fe20000000a00 */
[----:B------:R-:W-:Y:S02]  /*38d0*/  IADD3 R70, P3, R70, -0x800, RZ ;  /* 0xfffff80046467810 */ /* 0x000fe40007f7e0ff */
[----:B------:R-:W-:Y:S01]  /*38e0*/  IADD3 R3, R3, R17, RZ ;  /* 0x0000001103037210 */ /* 0x000fe20007ffe0ff */
[----:B------:R-:W-:Y:S01]  /*38f0*/  FADD.FTZ R0, R15, R34 ;  /* 0x000000220f007221 */ /* 0x000fe20000010000 */
[----:B---3--:R-:W-:Y:S02]  /*3900*/  LEA R14, P0, R2, R18, 0x1 ;  /* 0x00000012020e7211 */ /* 0x008fe400078008ff */
[----:B------:R-:W-:Y:S01]  /*3910*/  F2FP.BF16.F32.PACK_AB R34, R37, R34 ;  /* 0x000000222522723e */ /* 0x000fe200000010ff */
[----:B------:R-:W-:Y:S01]  /*3920*/  FADD.FTZ R17, R0, R37 ;  /* 0x0000002500117221 */ /* 0x000fe20000010000 */
[----:B------:R-:W-:-:S02]  /*3930*/  LEA.HI.X R15, R2, R19, R3, 0x1, P0 ;  /* 0x00000013020f7211 */ /* 0x000fc400000f0c03 */
[----:B------:R-:W0:Y:S01]  /*3940*/  LDC.64 R18, c[0x0][0x3a8] ;  /* 0x0000ea00ff127b82 */ /* 0x000e220000000a00 */
[----:B------:R-:W-:Y:S01]  /*3950*/  FADD.FTZ R38, R17, R38 ;  /* 0x0000002611267221 */ /* 0x000fe20000010000 */
[----:B------:R-:W-:Y:S01]  /*3960*/  IADD3.X R75, R75, -0x1, RZ, P1, !PT ;  /* 0xffffffff4b4b7810 */ /* 0x000fe20000ffe4ff */
[----:B------:R-:W-:Y:S01]  /*3970*/  IMAD.WIDE R2, R77, 0x10, R14 ;  /* 0x000000104d027825 */ /* 0x000fe200078e020e */
[----:B------:R-:W-:-:S03]  /*3980*/  IADD3.X R73, R73, -0x1, RZ, P2, !PT ;  /* 0xffffffff49497810 */ /* 0x000fc600017fe4ff */
[----:B------:R-:W-:Y:S01]  /*3990*/  FADD.FTZ R41, R38, R41 ;  /* 0x0000002926297221 */ /* 0x000fe20000010000 */
[----:B------:R-:W-:Y:S01]  /*39a0*/  IADD3.X R71, R71, -0x1, RZ, P3, !PT ;  /* 0xffffffff47477810 */ /* 0x000fe20001ffe4ff */
[----:B------:R-:W3:Y:S01]  /*39b0*/  LDC.64 R14, c[0x0][0x3f0] ;  /* 0x0000fc00ff0e7b82 */ /* 0x000ee20000000a00 */
[----:B-1----:R1:W-:Y:S01]  /*39c0*/  STG.E.128 desc[UR14][R2.64], R4 ;  /* 0x0000000402007986 */ /* 0x0023e2000c101d0e */
[----:B------:R-:W-:-:S03]  /*39d0*/  FADD.FTZ R42, R41, R42 ;  /* 0x0000002a292a7221 */ /* 0x000fc60000010000 */
[----:B--2---:R2:W-:Y:S01]  /*39e0*/  STG.E.128 desc[UR14][R2.64+0x200], R8 ;  /* 0x0002000802007986 */ /* 0x0045e2000c101d0e */
[----:B------:R-:W-:Y:S02]  /*39f0*/  FADD.FTZ R45, R42, R45 ;  /* 0x0000002d2a2d7221 */ /* 0x000fe40000010000 */
[----:B------:R-:W-:Y:S02]  /*3a00*/  BAR.SYNC.DEFER_BLOCKING 0x0 ;  /* 0x0000000000007b1d */ /* 0x000fe40000010000 */
[----:B------:R-:W-:-:S04]  /*3a10*/  FADD.FTZ R46, R45, R46 ;  /* 0x0000002e2d2e7221 */ /* 0x000fc80000010000 */
[----:B------:R-:W-:Y:S01]  /*3a20*/  FADD.FTZ R49, R46, R49 ;  /* 0x000000312e317221 */ /* 0x000fe20000010000 */
[C---:B0-----:R-:W-:Y:S02]  /*3a30*/  IMAD R0, R18.reuse, UR17, RZ ;  /* 0x0000001112007c24 */ /* 0x041fe4000f8e02ff */
[----:B------:R-:W-:-:S04]  /*3a40*/  IMAD.WIDE.U32 R12, R18, UR16, R12 ;  /* 0x00000010120c7c25 */ /* 0x000fc8000f8e000c */
[----:B------:R-:W-:Y:S01]  /*3a50*/  FADD.FTZ R50, R49, R50 ;  /* 0x0000003231327221 */ /* 0x000fe20000010000 */
[----:B-1----:R-:W-:-:S03]  /*3a60*/  IMAD R5, R19, UR16, R0 ;  /* 0x0000001013057c24 */ /* 0x002fc6000f8e0200 */
[----:B------:R-:W-:Y:S01]  /*3a70*/  FADD.FTZ R53, R50, R53 ;  /* 0x0000003532357221 */ /* 0x000fe20000010000 */
[----:B--2---:R-:W-:Y:S01]  /*3a80*/  IMAD R3, R61, UR4, RZ ;  /* 0x000000043d037c24 */ /* 0x004fe2000f8e02ff */
[----:B------:R-:W-:-:S03]  /*3a90*/  IADD3 R13, R13, R5, RZ ;  /* 0x000000050d0d7210 */ /* 0x000fc60007ffe0ff */
[C---:B------:R-:W-:Y:S02]  /*3aa0*/  IMAD R5, R60.reuse, UR5, R3 ;  /* 0x000000053c057c24 */ /* 0x040fe4000f8e0203 */
[----:B------:R-:W-:Y:S01]  /*3ab0*/  FADD.FTZ R54, R53, R54 ;  /* 0x0000003635367221 */ /* 0x000fe20000010000 */
[----:B------:R-:W-:Y:S01]  /*3ac0*/  IMAD.WIDE.U32 R2, R60, UR4, R12 ;  /* 0x000000043c027c25 */ /* 0x000fe2000f8e000c */
[----:B------:R-:W-:Y:S03]  /*3ad0*/  STS.128 [R16], R32 ;  /* 0x0000002010007388 */ /* 0x000fe60000000c00 */
[----:B------:R-:W-:Y:S01]  /*3ae0*/  FADD.FTZ R64, R54, R57 ;  /* 0x0000003936407221 */ /* 0x000fe20000010000 */
[----:B------:R-:W-:Y:S01]  /*3af0*/  STS.128 [R16+0x10], R28 ;  /* 0x0000101c10007388 */ /* 0x000fe20000000c00 */
[----:B------:R-:W-:-:S03]  /*3b00*/  NOP ;  /* 0x0000000000007918 */ /* 0x000fc60000000000 */
[----:B------:R-:W0:Y:S01]  /*3b10*/  LDS.128 R80, [R78] ;  /* 0x000000004e507984 */ /* 0x000e220000000c00 */
[----:B------:R-:W-:Y:S02]  /*3b20*/  IADD3 R0, R3, R5, RZ ;  /* 0x0000000503007210 */ /* 0x000fe40007ffe0ff */
[C---:B---3--:R-:W-:Y:S01]  /*3b30*/  LEA R4, P0, R2.reuse, R14, 0x1 ;  /* 0x0000000e02047211 */ /* 0x048fe200078008ff */
[----:B------:R-:W1:Y:S03]  /*3b40*/  LDS.128 R88, [R78+0x200] ;  /* 0x000200004e587984 */ /* 0x000e660000000c00 */
[----:B------:R-:W-:Y:S02]  /*3b50*/  LEA.HI.X R5, R2, R15, R0, 0x1, P0 ;  /* 0x0000000f02057211 */ /* 0x000fe400000f0c00 */
[----:B------:R-:W-:Y:S02]  /*3b60*/  ISETP.GT.AND P0, PT, R68, 0x1, PT ;  /* 0x000000014400780c */ /* 0x000fe40003f04270 */
[----:B------:R-:W-:Y:S01]  /*3b70*/  MOV R68, R26 ;  /* 0x0000001a00447202 */ /* 0x000fe20000000f00 */
[----:B------:R-:W-:-:S05]  /*3b80*/  IMAD.WIDE R2, R77, 0x10, R4 ;  /* 0x000000104d027825 */ /* 0x000fca00078e0204 */
[----:B0-----:R0:W-:Y:S04]  /*3b90*/  STG.E.128 desc[UR14][R2.64], R80 ;  /* 0x0000005002007986 */ /* 0x0011e8000c101d0e */
[----:B-1----:R0:W-:Y:S01]  /*3ba0*/  STG.E.128 desc[UR14][R2.64+0x200], R88 ;  /* 0x0002005802007986 */ /* 0x0021e2000c101d0e */
[----:B------:R-:W-:Y:S05]  /*3bb0*/  @P0 BRA `(.L_x_5171) ;  /* 0xffffffc800b00947 */ /* 0x000fea000383ffff */
.L_x_5157:
        /* <DEDUP_REMOVED lines=35> */
.L_x_5173:
[----:B------:R-:W-:Y:S05]  /*3df0*/  BSYNC B0 ;  /* 0x0000000000007941 */ /* 0x000fea0003800000 */
.L_x_5172:
        /* <DEDUP_REMOVED lines=38> */
.L_x_5175:
[----:B------:R-:W2:Y:S02]  /*4060*/  S2R R19, SR_TID.X ;  /* 0x0000000000137919 */ /* 0x000ea40000002100 */
.L_x_5176:
[----:B------:R-:W-:Y:S05]  /*4070*/  BSYNC B0 ;  /* 0x0000000000007941 */ /* 0x000fea0003800000 */
.L_x_5174:
        /* <DEDUP_REMOVED lines=9> */
[----:B------:R-:W-:Y:S01]  /*4110*/  BSSY B0, `(.L_x_5177) ;  /* 0x0000058000007945 */ /* 0x000fe20003800000 */
[----:B------:R-:W-:Y:S01]  /*4120*/  UMOV UR4, 0x400 ;  /* 0x0000040000047882 */ /* 0x000fe20000000000 */
[C---:B------:R-:W-:Y:S01]  /*4130*/  IMAD R29, R60.reuse, UR7, R5 ;  /* 0x000000073c1d7c24 */ /* 0x040fe2000f8e0205 */
[----:B------:R-:W-:Y:S01]  /*4140*/  ULDC.64 UR6, c[0x0][0x338] ;  /* 0x0000ce0000067ab9 */ /* 0x000fe20000000a00 */
[----:B------:R-:W-:Y:S01]  /*4150*/  IMAD R5, R61, UR8, RZ ;  /* 0x000000083d057c24 */ /* 0x000fe2000f8e02ff */
[----:B------:R-:W-:Y:S01]  /*4160*/  ULDC.64 UR30, c[0x0][0x2d8] ;  /* 0x0000b600001e7ab9 */ /* 0x000fe20000000a00 */
[C---:B------:R-:W-:Y:S01]  /*4170*/  IMAD.WIDE.U32 R14, R60.reuse, UR8, RZ ;  /* 0x000000083c0e7c25 */ /* 0x040fe2000f8e00ff */
[----:B------:R-:W-:Y:S01]  /*4180*/  IADD3 R29, R3, R29, RZ ;  /* 0x0000001d031d7210 */ /* 0x000fe20007ffe0ff */
[----:B------:R-:W-:Y:S01]  /*4190*/  ULDC.64 UR26, c[0x0][0x2e0] ;  /* 0x0000b800001a7ab9 */ /* 0x000fe20000000a00 */
[----:B------:R-:W-:Y:S01]  /*41a0*/  ULDC.64 UR24, c[0x0][0x270] ;  /* 0x00009c0000187ab9 */ /* 0x000fe20000000a00 */
[C---:B------:R-:W-:Y:S01]  /*41b0*/  IMAD R9, R60.reuse, UR9, R5 ;  /* 0x000000093c097c24 */ /* 0x040fe2000f8e0205 */
[----:B------:R-:W-:Y:S01]  /*41c0*/  ULDC.64 UR8, c[0x0][0x358] ;  /* 0x0000d60000087ab9 */ /* 0x000fe20000000a00 */
[C---:B---34-:R-:W-:Y:S01]  /*41d0*/  IMAD R7, R61.reuse, UR6, RZ ;  /* 0x000000063d077c24 */ /* 0x058fe2000f8e02ff */
[----:B------:R-:W-:Y:S01]  /*41e0*/  ULDC.64 UR28, c[0x0][0x250] ;  /* 0x00009400001c7ab9 */ /* 0x000fe20000000a00 */
[----:B------:R-:W-:Y:S01]  /*41f0*/  IMAD R11, R61, UR10, RZ ;  /* 0x0000000a3d0b7c24 */ /* 0x000fe2000f8e02ff */
[----:B------:R-:W-:Y:S01]  /*4200*/  IADD3 R35, R15, R9, RZ ;  /* 0x000000090f237210 */ /* 0x000fe20007ffe0ff */
[----:B------:R-:W-:Y:S01]  /*4210*/  IMAD R61, R61, UR8, RZ ;  /* 0x000000083d3d7c24 */ /* 0x000fe2000f8e02ff */
[----:B------:R-:W-:Y:S01]  /*4220*/  ULDC.64 UR12, c[0x0][0x3c0] ;  /* 0x0000f000000c7ab9 */ /* 0x000fe20000000a00 */
[C---:B-1----:R-:W-:Y:S01]  /*4230*/  IMAD.WIDE.U32 R4, R60.reuse, UR6, RZ ;  /* 0x000000063c047c25 */ /* 0x042fe2000f8e00ff */
[----:B------:R-:W-:Y:S01]  /*4240*/  ULDC UR6, c[0x0][0x0] ;  /* 0x0000000000067ab9 */ /* 0x000fe20000000800 */
[----:B------:R-:W-:Y:S01]  /*4250*/  ULDC.64 UR16, c[0x0][0x360] ;  /* 0x0000d80000107ab9 */ /* 0x000fe20000000a00 */
[----:B------:R-:W-:Y:S01]  /*4260*/  ULDC.64 UR18, c[0x0][0x3c8] ;  /* 0x0000f20000127ab9 */ /* 0x000fe20000000a00 */
[C---:B------:R-:W-:Y:S01]  /*4270*/  IMAD R7, R60.reuse, UR7, R7 ;  /* 0x000000073c077c24 */ /* 0x040fe2000f8e0207 */
[----:B--2---:R-:W-:Y:S01]  /*4280*/  ULEA UR4, UR5, UR4, 0x18 ;  /* 0x0000000405047291 */ /* 0x004fe2000f8ec03f */
        /* <DEDUP_REMOVED lines=10> */
.L_x_5178:
[C---:B------:R-:W-:Y:S02]  /*4330*/  LEA R0, R19.reuse, UR4, 0x2 ;  /* 0x0000000413007c11 */ /* 0x040fe4000f8e10ff */
[----:B------:R-:W-:Y:S02]  /*4340*/  SHF.R.S32.HI R20, RZ, 0x1f, R19 ;  /* 0x0000001fff147819 */ /* 0x000fe40000011413 */
[----:B0-----:R-:W-:Y:S01]  /*4350*/  MOV R8, R16 ;  /* 0x0000001000087202 */ /* 0x001fe20000000f00 */
[----:B------:R-:W0:Y:S01]  /*4360*/  LDS R21, [R0+0x1d90] ;  /* 0x001d900000157984 */ /* 0x000e220000000800 */
[----:B------:R-:W-:Y:S01]  /*4370*/  MOV R9, R37 ;  /* 0x0000002500097202 */ /* 0x000fe20000000f00 */
[C---:B------:R-:W-:Y:S01]  /*4380*/  IMAD R12, R20.reuse, UR10, RZ ;  /* 0x0000000a140c7c24 */ /* 0x040fe2000f8e02ff */
[----:B------:R-:W-:Y:S01]  /*4390*/  MOV R6, R4 ;  /* 0x0000000400067202 */ /* 0x000fe20000000f00 */
[----:B------:R-:W-:Y:S01]  /*43a0*/  IMAD R18, R20, UR24, RZ ;  /* 0x0000001814127c24 */ /* 0x000fe2000f8e02ff */
[----:B------:R-:W-:Y:S01]  /*43b0*/  MOV R7, R27 ;  /* 0x0000001b00077202 */ /* 0x000fe20000000f00 */
[C---:B------:R-:W-:Y:S01]  /*43c0*/  IMAD.WIDE.U32 R10, R19.reuse, UR24, R8 ;  /* 0x00000018130a7c25 */ /* 0x040fe2000f8e0008 */
[----:B------:R-:W1:Y:S03]  /*43d0*/  LDS R23, [R0+0x2190] ;  /* 0x0021900000177984 */ /* 0x000e660000000800 */
        /* <DEDUP_REMOVED lines=15> */
[C---:B------:R-:W-:Y:S01]  /*44d0*/  IMAD R31, R19.reuse, UR17, R22 ;  /* 0x00000011131f7c24 */ /* 0x040fe2000f8e0216 */
[----:B0-----:R-:W-:Y:S01]  /*44e0*/  MOV R8, R14 ;  /* 0x0000000e00087202 */ /* 0x001fe20000000f00 */
[----:B------:R-:W-:Y:S01]  /*44f0*/  IMAD.WIDE.U32 R6, R19, UR16, R6 ;  /* 0x0000001013067c25 */ /* 0x000fe2000f8e0006 */
[----:B------:R-:W-:-:S03]  /*4500*/  MOV R9, R35 ;  /* 0x0000002300097202 */ /* 0x000fc60000000f00 */
[C---:B------:R-:W-:Y:S02]  /*4510*/  IMAD R33, R19.reuse, UR29, R24 ;  /* 0x0000001d13217c24 */ /* 0x040fe4000f8e0218 */
[----:B------:R-:W-:Y:S01]  /*4520*/  IMAD.WIDE.U32 R10, R19, UR28, R8 ;  /* 0x0000001c130a7c25 */ /* 0x000fe2000f8e0008 */
[----:B------:R-:W-:Y:S02]  /*4530*/  LEA R8, P0, R6, UR18, 0x2 ;  /* 0x0000001206087c11 */ /* 0x000fe4000f8010ff */
[----:B------:R-:W-:Y:S02]  /*4540*/  IADD3 R9, R7, R31, RZ ;  /* 0x0000001f07097210 */ /* 0x000fe40007ffe0ff */
[----:B--2---:R-:W-:Y:S02]  /*4550*/  LEA R12, P1, R10, UR30, 0x2 ;  /* 0x0000001e0a0c7c11 */ /* 0x004fe4000f8210ff */
[----:B------:R-:W-:Y:S02]  /*4560*/  IADD3 R7, R11, R33, RZ ;  /* 0x000000210b077210 */ /* 0x000fe40007ffe0ff */
[----:B------:R-:W-:-:S02]  /*4570*/  LEA.HI.X R9, R6, UR19, R9, 0x2, P0 ;  /* 0x0000001306097c11 */ /* 0x000fc400080f1409 */
        /* <DEDUP_REMOVED lines=18> */
.L_x_5177:
[----:B------:R-:W-:Y:S05]  /*46a0*/  EXIT ;  /* 0x000000000000794d */ /* 0x000fea0003800000 */
.L_x_5162:
[----:B------:R-:W-:Y:S01]  /*46b0*/  HFMA2.MMA R19, -RZ, RZ, 0, 5.9604644775390625e-08 ;  /* 0x00000001ff137435 */ /* 0x000fe200000001ff */
[----:B------:R-:W-:Y:S02]  /*46c0*/  MOV R32, R14 ;  /* 0x0000000e00207202 */ /* 0x000fe40000000f00 */
[----:B------:R-:W-:Y:S02]  /*46d0*/  MOV R182, RZ ;  /* 0x000000ff00b67202 */ /* 0x000fe40000000f00 */
[----:B------:R-:W-:-:S07]  /*46e0*/  MOV R199, 0xffffffff ;  /* 0xffffffff00c77802 */ /* 0x000fce0000000f00 */
[----:B-1---5:R-:W-:Y:S05]  /*46f0*/  WARPSYNC.COLLECTIVE R199, `(.L_x_5179) ;  /* 0x00000000c7087348 */ /* 0x022fea0003c00000 */
[----:B------:R0:W2:Y:S02]  /*4700*/  SHFL.UP P2, R18, R32, R19, R182 ;  /* 0x0400001320127389 */ /* 0x0000a400000400b6 */
[----:B012--5:R-:W-:Y:S01]  /*4710*/  ENDCOLLECTIVE ;  /* 0x000000000000791b */ /* 0x027fe20003800000 */
.L_x_5179:
[----:B------:R-:W-:Y:S02]  /*4720*/  MOV R32, R15 ;  /* 0x0000000f00207202 */ /* 0x000fe40000000f00 */
[----:B------:R-:W-:-:S07]  /*4730*/  MOV R3, R18 ;  /* 0x0000001200037202 */ /* 0x000fce0000000f00 */
[----:B------:R-:W-:Y:S05]  /*4740*/  WARPSYNC.COLLECTIVE R199, `(.L_x_5180) ;  /* 0x00000000c7087348 */ /* 0x000fea0003c00000 */
[----:B------:R0:W1:Y:S02]  /*4750*/  SHFL.UP P2, R18, R32, R19, R182 ;  /* 0x0400001320127389 */ /* 0x00006400000400b6 */
[----:B01----:R-:W-:Y:S01]  /*4760*/  ENDCOLLECTIVE ;  /* 0x000000000000791b */ /* 0x003fe20003800000 */
.L_x_5180:
        /* <DEDUP_REMOVED lines=8> */
.L_x_5181:
[----:B------:R-:W-:Y:S02]  /*47f0*/  MOV R32, R15 ;  /* 0x0000000f00207202 */ /* 0x000fe40000000f00 */
[----:B------:R-:W-:-:S07]  /*4800*/  MOV R3, R18 ;  /* 0x0000001200037202 */ /* 0x000fce0000000f00 */
[----:B------:R-:W-:Y:S05]  /*4810*/  WARPSYNC.COLLECTIVE R199, `(.L_x_5182) ;  /* 0x00000000c7087348 */ /* 0x000fea0003c00000 */
[----:B------:R0:W1:Y:S02]  /*4820*/  SHFL.UP P2, R18, R32, R19, R182 ;  /* 0x0400001320127389 */ /* 0x00006400000400b6 */
[----:B01----:R-:W-:Y:S01]  /*4830*/  ENDCOLLECTIVE ;  /* 0x000000000000791b */ /* 0x003fe20003800000 */
.L_x_5182:
        /* <DEDUP_REMOVED lines=8> */
.L_x_5183:
[----:B------:R-:W-:Y:S02]  /*48c0*/  MOV R32, R15 ;  /* 0x0000000f00207202 */ /* 0x000fe40000000f00 */
[----:B------:R-:W-:-:S07]  /*48d0*/  MOV R3, R18 ;  /* 0x0000001200037202 */ /* 0x000fce0000000f00 */
[----:B------:R-:W-:Y:S05]  /*48e0*/  WARPSYNC.COLLECTIVE R199, `(.L_x_5184) ;  /* 0x00000000c7087348 */ /* 0x000fea0003c00000 */
[----:B------:R0:W1:Y:S02]  /*48f0*/  SHFL.UP P2, R18, R32, R19, R182 ;  /* 0x0400001320127389 */ /* 0x00006400000400b6 */
[----:B01----:R-:W-:Y:S01]  /*4900*/  ENDCOLLECTIVE ;  /* 0x000000000000791b */ /* 0x003fe20003800000 */
.L_x_5184:
        /* <DEDUP_REMOVED lines=8> */
.L_x_5185:
[----:B------:R-:W-:Y:S02]  /*4990*/  MOV R32, R15 ;  /* 0x0000000f00207202 */ /* 0x000fe40000000f00 */
[----:B------:R-:W-:-:S07]  /*49a0*/  MOV R3, R18 ;  /* 0x0000001200037202 */ /* 0x000fce0000000f00 */
[----:B------:R-:W-:Y:S05]  /*49b0*/  WARPSYNC.COLLECTIVE R199, `(.L_x_5186) ;  /* 0x00000000c7087348 */ /* 0x000fea0003c00000 */
[----:B------:R0:W1:Y:S02]  /*49c0*/  SHFL.UP P2, R18, R32, R19, R182 ;  /* 0x0400001320127389 */ /* 0x00006400000400b6 */
[----:B01----:R-:W-:Y:S01]  /*49d0*/  ENDCOLLECTIVE ;  /* 0x000000000000791b */ /* 0x003fe20003800000 */
.L_x_5186:
        /* <DEDUP_REMOVED lines=8> */
.L_x_5187:
[----:B------:R-:W-:Y:S02]  /*4a60*/  MOV R32, R15 ;  /* 0x0000000f00207202 */ /* 0x000fe40000000f00 */
[----:B------:R-:W-:-:S07]  /*4a70*/  MOV R3, R18 ;  /* 0x0000001200037202 */ /* 0x000fce0000000f00 */
[----:B------:R-:W-:Y:S05]  /*4a80*/  WARPSYNC.COLLECTIVE R199, `(.L_x_5188) ;  /* 0x00000000c7087348 */ /* 0x000fea0003c00000 */
[----:B------:R0:W1:Y:S02]  /*4a90*/  SHFL.UP P2, R18, R32, R19, R182 ;  /* 0x0400001320127389 */ /* 0x00006400000400b6 */
[----:B01----:R-:W-:Y:S01]  /*4aa0*/  ENDCOLLECTIVE ;  /* 0x000000000000791b */ /* 0x003fe20003800000 */
.L_x_5188:
[----:B------:R-:W-:Y:S05]  /*4ab0*/  BRA `(.L_x_5189) ;  /* 0xffffffd400447947 */ /* 0x000fea000383ffff */
.L_x_5163:
        /* <DEDUP_REMOVED lines=8> */
.L_x_5191:
[----:B------:R-:W-:Y:S05]  /*4b40*/  BSYNC B0 ;  /* 0x0000000000007941 */ /* 0x000fea0003800000 */
.L_x_5190:
[----:B------:R-:W-:Y:S05]  /*4b50*/  BRA `(.L_x_5192) ;  /* 0xffffffd400307947 */ /* 0x000fea000383ffff */
.L_x_5164:
        /* <DEDUP_REMOVED lines=8> */
.L_x_5194:
[----:B------:R-:W-:Y:S05]  /*4be0*/  BSYNC B0 ;  /* 0x0000000000007941 */ /* 0x000fea0003800000 */
.L_x_5193:
[----:B------:R-:W-:Y:S05]  /*4bf0*/  BRA `(.L_x_5195) ;  /* 0xffffffd400107947 */ /* 0x000fea000383ffff */
.L_x_5165:
        /* <DEDUP_REMOVED lines=8> */
.L_x_5197:
[----:B------:R-:W-:Y:S05]  /*4c80*/  BSYNC B0 ;  /* 0x0000000000007941 */ /* 0x000fea0003800000 */
.L_x_5196:
        /* <DEDUP_REMOVED lines=11> */
.L_x_5198:
[----:B------:R-:W-:Y:S05]  /*4d40*/  WARPSYNC.COLLECTIVE R199, `(.L_x_5199) ;  /* 0x00000000c7087348 */ /* 0x000fea0003c00000 */
[----:B------:R0:W1:Y:S02]  /*4d50*/  SHFL.IDX P2, R201, R216, R203, R218 ;  /* 0x000000cbd8c97389 */ /* 0x00006400000400da */
[----:B01----:R-:W-:Y:S01]  /*4d60*/  ENDCOLLECTIVE ;  /* 0x000000000000791b */ /* 0x003fe20003800000 */
.L_x_5199:
[----:B------:R-:W-:Y:S02]  /*4d70*/  MOV R216, R17 ;  /* 0x0000001100d87202 */ /* 0x000fe40000000f00 */
[----:B------:R-:W-:Y:S02]  /*4d80*/  MOV R15, R18 ;  /* 0x00000012000f7202 */ /* 0x000fe40000000f00 */
[----:B------:R-:W-:-:S07]  /*4d90*/  MOV R16, R201 ;  /* 0x000000c900107202 */ /* 0x000fce0000000f00 */
[----:B------:R-:W-:Y:S05]  /*4da0*/  WARPSYNC.COLLECTIVE R199, `(.L_x_5200) ;  /* 0x00000000c7087348 */ /* 0x000fea0003c00000 */
[----:B------:R0:W1:Y:S02]  /*4db0*/  SHFL.IDX P2, R201, R216, R203, R218 ;  /* 0x000000cbd8c97389 */ /* 0x00006400000400da */
[----:B01----:R-:W-:Y:S01]  /*4dc0*/  ENDCOLLECTIVE ;  /* 0x000000000000791b */ /* 0x003fe20003800000 */
.L_x_5200:
[----:B------:R-:W-:Y:S01]  /*4dd0*/  MOV R17, R201 ;  /* 0x000000c900117202 */ /* 0x000fe20000000f00 */
[----:B------:R-:W-:Y:S06]  /*4de0*/  BRA `(.L_x_5201) ;  /* 0xffffffd000ac7947 */ /* 0x000fec000383ffff */
.L_x_5167:
[----:B-----5:R-:W-:Y:S01]  /*4df0*/  HFMA2.MMA R17, -RZ, RZ, 0, 5.9604644775390625e-08 ;  /* 0x00000001ff117435 */ /* 0x020fe200000001ff */
[----:B------:R-:W-:Y:S01]  /*4e00*/  MOV R220, R12 ;  /* 0x0000000c00dc7202 */ /* 0x000fe20000000f00 */
[----:B------:R-:W-:Y:S01]  /*4e10*/  HFMA2.MMA R203, -RZ, RZ, 0, 0 ;  /* 0x00000000ffcb7435 */ /* 0x000fe200000001ff */
[----:B------:R-:W-:Y:S02]  /*4e20*/  MOV R222, 0x1f ;  /* 0x0000001f00de7802 */ /* 0x000fe40000000f00 */
[----:B------:R-:W-:Y:S02]  /*4e30*/  MOV R199, 0xffffffff ;  /* 0xffffffff00c77802 */ /* 0x000fe40000000f00 */
[----:B------:R-:W-:-:S07]  /*4e40*/  MOV R218, 0x1f ;  /* 0x0000001f00da7802 */ /* 0x000fce0000000f00 */
[----:B------:R-:W-:Y:S05]  /*4e50*/  WARPSYNC.COLLECTIVE R199, `(.L_x_5202) ;  /* 0x00000000c7087348 */ /* 0x000fea0003c00000 */
[----:B------:R0:W1:Y:S02]  /*4e60*/  SHFL.DOWN P6, R16, R220, R17, R222 ;  /* 0x08000011dc107389 */ /* 0x00006400000c00de */
[----:B01----:R-:W-:Y:S01]  /*4e70*/  ENDCOLLECTIVE ;  /* 0x000000000000791b */ /* 0x003fe20003800000 */
.L_x_5202:
[----:B------:R-:W-:Y:S02]  /*4e80*/  MOV R220, R13 ;  /* 0x0000000d00dc7202 */ /* 0x000fe40000000f00 */
[----:B------:R-:W-:-:S07]  /*4e90*/  MOV R3, R16 ;  /* 0x0000001000037202 */ /* 0x000fce0000000f00 */
[----:B------:R-:W-:Y:S05]  /*4ea0*/  WARPSYNC.COLLECTIVE R199, `(.L_x_5203) ;  /* 0x00000000c7087348 */ /* 0x000fea0003c00000 */
[----:B------:R0:W1:Y:S02]  /*4eb0*/  SHFL.DOWN P6, R16, R220, R17, R222 ;  /* 0x08000011dc107389 */ /* 0x00006400000c00de */
[----:B01----:R-:W-:Y:S01]  /*4ec0*/  ENDCOLLECTIVE ;  /* 0x000000000000791b */ /* 0x003fe20003800000 */
.L_x_5203:
        /* <DEDUP_REMOVED lines=8> */
.L_x_5204:
[----:B------:R-:W-:Y:S02]  /*4f50*/  MOV R220, R13 ;  /* 0x0000000d00dc7202 */ /* 0x000fe40000000f00 */
[----:B------:R-:W-:-:S07]  /*4f60*/  MOV R3, R16 ;  /* 0x0000001000037202 */ /* 0x000fce0000000f00 */
[----:B------:R-:W-:Y:S05]  /*4f70*/  WARPSYNC.COLLECTIVE R199, `(.L_x_5205) ;  /* 0x00000000c7087348 */ /* 0x000fea0003c00000 */
[----:B------:R0:W1:Y:S02]  /*4f80*/  SHFL.DOWN P6, R16, R220, R17, R222 ;  /* 0x08000011dc107389 */ /* 0x00006400000c00de */
[----:B01----:R-:W-:Y:S01]  /*4f90*/  ENDCOLLECTIVE ;  /* 0x000000000000791b */ /* 0x003fe20003800000 */
.L_x_5205:
        /* <DEDUP_REMOVED lines=8> */
.L_x_5206:
[----:B------:R-:W-:Y:S02]  /*5020*/  MOV R220, R13 ;  /* 0x0000000d00dc7202 */ /* 0x000fe40000000f00 */
[----:B------:R-:W-:-:S07]  /*5030*/  MOV R3, R16 ;  /* 0x0000001000037202 */ /* 0x000fce0000000f00 */
[----:B------:R-:W-:Y:S05]  /*5040*/  WARPSYNC.COLLECTIVE R199, `(.L_x_5207) ;  /* 0x00000000c7087348 */ /* 0x000fea0003c00000 */
[----:B------:R0:W1:Y:S02]  /*5050*/  SHFL.DOWN P6, R16, R220, R17, R222 ;  /* 0x08000011dc107389 */ /* 0x00006400000c00de */
[----:B01----:R-:W-:Y:S01]  /*5060*/  ENDCOLLECTIVE ;  /* 0x000000000000791b */ /* 0x003fe20003800000 */
.L_x_5207:
        /* <DEDUP_REMOVED lines=8> */
.L_x_5208:
[----:B------:R-:W-:Y:S02]  /*50f0*/  MOV R220, R13 ;  /* 0x0000000d00dc7202 */ /* 0x000fe40000000f00 */
[----:B------:R-:W-:-:S07]  /*5100*/  MOV R3, R16 ;  /* 0x0000001000037202 */ /* 0x000fce0000000f00 */
[----:B------:R-:W-:Y:S05]  /*5110*/  WARPSYNC.COLLECTIVE R199, `(.L_x_5209) ;  /* 0x00000000c7087348 */ /* 0x000fea0003c00000 */
[----:B------:R0:W1:Y:S02]  /*5120*/  SHFL.DOWN P6, R16, R220, R17, R222 ;  /* 0x08000011dc107389 */ /* 0x00006400000c00de */
[----:B01----:R-:W-:Y:S01]  /*5130*/  ENDCOLLECTIVE ;  /* 0x000000000000791b */ /* 0x003fe20003800000 */
.L_x_5209:
        /* <DEDUP_REMOVED lines=8> */
.L_x_5210:
[----:B------:R-:W-:Y:S02]  /*51c0*/  MOV R220, R13 ;  /* 0x0000000d00dc7202 */ /* 0x000fe40000000f00 */
[----:B------:R-:W-:-:S07]  /*51d0*/  MOV R3, R16 ;  /* 0x0000001000037202 */ /* 0x000fce0000000f00 */
[----:B------:R-:W-:Y:S05]  /*51e0*/  WARPSYNC.COLLECTIVE R199, `(.L_x_5211) ;  /* 0x00000000c7087348 */ /* 0x000fea0003c00000 */
[----:B------:R0:W1:Y:S02]  /*51f0*/  SHFL.DOWN P6, R16, R220, R17, R222 ;  /* 0x08000011dc107389 */ /* 0x00006400000c00de */
[----:B01----:R-:W-:Y:S01]  /*5200*/  ENDCOLLECTIVE ;  /* 0x000000000000791b */ /* 0x003fe20003800000 */
.L_x_5211:
        /* <DEDUP_REMOVED lines=9> */
.L_x_5212:
[----:B------:R-:W-:Y:S02]  /*52a0*/  MOV R216, R13 ;  /* 0x0000000d00d87202 */ /* 0x000fe40000000f00 */
[----:B------:R-:W-:-:S07]  /*52b0*/  MOV R2, R201 ;  /* 0x000000c900027202 */ /* 0x000fce0000000f00 */
[----:B------:R-:W-:Y:S05]  /*52c0*/  WARPSYNC.COLLECTIVE R199, `(.L_x_5213) ;  /* 0x00000000c7087348 */ /* 0x000fea0003c00000 */
[----:B------:R0:W1:Y:S02]  /*52d0*/  SHFL.IDX P2, R201, R216, R203, R218 ;  /* 0x000000cbd8c97389 */ /* 0x00006400000400da */
[----:B01----:R-:W-:Y:S01]  /*52e0*/  ENDCOLLECTIVE ;  /* 0x000000000000791b */ /* 0x003fe20003800000 */
.L_x_5213:
[----:B------:R-:W-:Y:S05]  /*52f0*/  WARPSYNC.COLLECTIVE R199, `(.L_x_5214) ;  /* 0x00000000c7087348 */ /* 0x000fea0003c00000 */
[----:B------:R0:W1:Y:S02]  /*5300*/  SHFL.DOWN P6, R16, R220, R17, R222 ;  /* 0x08000011dc107389 */ /* 0x00006400000c00de */
[----:B01----:R-:W-:Y:S01]  /*5310*/  ENDCOLLECTIVE ;  /* 0x000000000000791b */ /* 0x003fe20003800000 */
.L_x_5214:
[----:B------:R-:W-:Y:S02]  /*5320*/  MOV R216, R32 ;  /* 0x0000002000d87202 */ /* 0x000fe40000000f00 */
[----:B------:R-:W-:Y:S02]  /*5330*/  MOV R220, R13 ;  /* 0x0000000d00dc7202 */ /* 0x000fe40000000f00 */
[----:B------:R-:W-:Y:S02]  /*5340*/  MOV R214, R201 ;  /* 0x000000c900d67202 */ /* 0x000fe40000000f00 */
[----:B------:R-:W-:-:S07]  /*5350*/  MOV R3, R16 ;  /* 0x0000001000037202 */ /* 0x000fce0000000f00 */
[----:B------:R-:W-:Y:S05]  /*5360*/  WARPSYNC.COLLECTIVE R199, `(.L_x_5215) ;  /* 0x00000000c7087348 */ /* 0x000fea0003c00000 */
[----:B------:R0:W1:Y:S02]  /*5370*/  SHFL.DOWN P6, R16, R220, R17, R222 ;  /* 0x08000011dc107389 */ /* 0x00006400000c00de */
[----:B01----:R-:W-:Y:S01]  /*5380*/  ENDCOLLECTIVE ;  /* 0x000000000000791b */ /* 0x003fe20003800000 */
.L_x_5215:
[----:B------:R-:W-:Y:S05]  /*5390*/  WARPSYNC.COLLECTIVE R199, `(.L_x_5216) ;  /* 0x00000000c7087348 */ /* 0x000fea0003c00000 */
[----:B------:R0:W1:Y:S02]  /*53a0*/  SHFL.IDX P2, R201, R216, R203, R218 ;  /* 0x000000cbd8c97389 */ /* 0x00006400000400da */
[----:B01----:R-:W-:Y:S01]  /*53b0*/  ENDCOLLECTIVE ;  /* 0x000000000000791b */ /* 0x003fe20003800000 */
.L_x_5216:
[----:B------:R-:W-:Y:S02]  /*53c0*/  MOV R216, R33 ;  /* 0x0000002100d87202 */ /* 0x000fe40000000f00 */
[----:B------:R-:W-:-:S07]  /*53d0*/  MOV R18, R201 ;  /* 0x000000c900127202 */ /* 0x000fce0000000f00 */
[----:B------:R-:W-:Y:S05]  /*53e0*/  WARPSYNC.COLLECTIVE R199, `(.L_x_5217) ;  /* 0x00000000c7087348 */ /* 0x000fea0003c00000 */
[----:B------:R0:W1:Y:S02]  /*53f0*/  SHFL.IDX P2, R201, R216, R203, R218 ;  /* 0x000000cbd8c97389 */ /* 0x00006400000400da */
[----:B01----:R-:W-:Y:S01]  /*5400*/  ENDCOLLECTIVE ;  /* 0x000000000000791b */ /* 0x003fe20003800000 */
.L_x_5217:
[----:B------:R-:W-:Y:S01]  /*5410*/  MOV R19, R201 ;  /* 0x000000c900137202 */ /* 0x000fe20000000f00 */
[----:B------:R-:W-:Y:S06]  /*5420*/  BRA `(.L_x_5218) ;  /* 0xffffffd000ac7947 */ /* 0x000fec000383ffff */
.L_x_5219:
        /* <DEDUP_REMOVED lines=13> */
.L_x_10960:


//--------------------- .text._Z25selective_scan_bwd_kernelI32Selective_Scan_bwd_kernel_traitsILi64ELi16ELb1ELb0ELb0ELb0ELb1EN3c108BFloat16EfEEv12SSMParamsBwd --------------------------
	.section	.text._Z25selective_scan_bwd_kernelI32Selective_Scan_bwd_kernel_traitsILi64ELi16ELb1ELb0ELb0ELb0ELb1EN3c108BFloat16EfEEv12SSMParamsBwd,"ax",@progbits
	.align	128
        .global         _Z25selective_scan_bwd_kernelI32Selective_Scan_bwd_kernel_traitsILi64ELi16ELb1ELb0ELb0ELb0ELb1EN3c108BFloat16EfEEv12SSMParamsBwd
        .type           _Z25selective_scan_bwd_kernelI32Selective_Scan_bwd_kernel_traitsILi64ELi16ELb1ELb0ELb0ELb0ELb1EN3c108BFloat16EfEEv12SSMParamsBwd,@function
        .size           _Z25selective_scan_bwd_kernelI32Selective_Scan_bwd_kernel_traitsILi64ELi16ELb1ELb0ELb0ELb0ELb1EN3c108BFloat16EfEEv12SSMParamsBwd,(.L_x_10961 - _Z25selective_scan_bwd_kernelI32Selective_Scan_bwd_kernel_traitsILi64ELi16ELb1ELb0ELb0ELb0ELb1EN3c108BFloat16EfEEv12SSMParamsBwd)
        .other          _Z25selective_scan_bwd_kernelI32Selective_Scan_bwd_kernel_traitsILi64ELi16ELb1ELb0ELb0ELb0ELb1EN3c108BFloat16EfEEv12SSMParamsBwd,@"STO_CUDA_ENTRY STV_DEFAULT"
_Z25selective_scan_bwd_kernelI32Selective_Scan_bwd_kernel_traitsILi64ELi16ELb1ELb0ELb0ELb0ELb1EN3c108BFloat16EfEEv12SSMParamsBwd:
.text._Z25selective_scan_bwd_kernelI32Selective_Scan_bwd_kernel_traitsILi64ELi16ELb1ELb0ELb0ELb0ELb1EN3c108BFloat16EfEEv12SSMParamsBwd:
        /* <DEDUP_REMOVED lines=76> */
[----:B------:R-:W-:Y:S01]  /*04c0*/  @P2 LEA R22, P5, R36, R18, 0x2 ;  /* 0x0000001224162211 */ /* 0x000fe200078a10ff */
        /* <DEDUP_REMOVED lines=26> */
.L_x_5235:
[----:B------:R-:W-:Y:S01]  /*0670*/  BAR.SYNC.DEFER_BLOCKING 0x0 ;  /* 0x0000000000007b1d */ /* 0x000fe20000010000 */
[----:B------:R-:W-:-:S05]  /*0680*/  LOP3.LUT R53, R52, 0x1f, R42, 0xf8, !PT ;  /* 0x0000001f34357812 */ /* 0x000fca00078ef82a */
[----:B------:R-:W-:Y:S01]  /*0690*/  IMAD.WIDE R4, R53, 0x10, R46 ;  /* 0x0000001035047825 */ /* 0x000fe200078e022e */
[----:B------:R-:W-:Y:S01]  /*06a0*/  IADD3 R0, R52, R43, RZ ;  /* 0x0000002b34007210 */ /* 0x000fe20007ffe0ff */
[----:B--2---:R-:W0:Y:S01]  /*06b0*/  LDC.64 R30, c[0x0][0x2a0] ;  /* 0x0000a800ff1e7b82 */ /* 0x004e220000000a00 */
[----:B------:R-:W-:-:S07]  /*06c0*/  ULDC.64 UR4, c[0x0][0x2a8] ;  /* 0x0000aa0000047ab9 */ /* 0x000fce0000000a00 */
[----:B------:R-:W2:Y:S01]  /*06d0*/  LDC.64 R68, c[0x0][0x318] ;  /* 0x0000c600ff447b82 */ /* 0x000ea20000000a00 */
[----:B------:R-:W3:Y:S04]  /*06e0*/  LDG.E.128 R12, desc[UR14][R4.64] ;  /* 0x0000000e040c7981 */ /* 0x000ee8000c1e1d00 */
[----:B------:R-:W4:Y:S01]  /*06f0*/  LDG.E.128 R16, desc[UR14][R4.64+0x200] ;  /* 0x0002000e04107981 */ /* 0x000f22000c1e1d00 */
[C---:B------:R-:W-:Y:S01]  /*0700*/  IADD3 R54, R0.reuse, R43, RZ ;  /* 0x0000002b00367210 */ /* 0x040fe20007ffe0ff */
[----:B------:R-:W-:Y:S01]  /*0710*/  IMAD.WIDE R20, R53, 0x10, R48 ;  /* 0x0000001035147825 */ /* 0x000fe200078e0230 */
[-C--:B------:R-:W-:Y:S02]  /*0720*/  LEA R2, R0, R55.reuse, 0x4 ;  /* 0x0000003700027211 */ /* 0x080fe400078e20ff */
[----:B------:R-:W-:-:S03]  /*0730*/  LEA R54, R54, R55, 0x4 ;  /* 0x0000003736367211 */ /* 0x000fc600078e20ff */
[----:B---3--:R-:W-:Y:S04]  /*0740*/  STS.128 [R2], R12 ;  /* 0x0000000c02007388 */ /* 0x008fe80000000c00 */
[----:B----4-:R-:W-:Y:S01]  /*0750*/  STS.128 [R2+0x200], R16 ;  /* 0x0002001002007388 */ /* 0x010fe20000000c00 */
[----:B------:R-:W-:-:S03]  /*0760*/  NOP ;  /* 0x0000000000007918 */ /* 0x000fc60000000000 */
[----:B------:R-:W-:Y:S04]  /*0770*/  LDS.128 R8, [R54] ;  /* 0x0000000036087984 */ /* 0x000fe80000000c00 */
[----:B------:R-:W-:Y:S01]  /*0780*/  LDS.128 R4, [R54+0x10] ;  /* 0x0000100036047984 */ /* 0x000fe20000000c00 */
[----:B------:R-:W-:Y:S06]  /*0790*/  BAR.SYNC.DEFER_BLOCKING 0x0 ;  /* 0x0000000000007b1d */ /* 0x000fec0000010000 */
[----:B------:R-:W3:Y:S04]  /*07a0*/  LDG.E.128 R32, desc[UR14][R20.64] ;  /* 0x0000000e14207981 */ /* 0x000ee8000c1e1d00 */
[----:B------:R-:W4:Y:S01]  /*07b0*/  LDG.E.128 R56, desc[UR14][R20.64+0x200] ;  /* 0x0002000e14387981 */ /* 0x000f22000c1e1d00 */
[----:B------:R-:W-:-:S03]  /*07c0*/  IMAD.WIDE R28, R53, 0x10, R50 ;  /* 0x00000010351c7825 */ /* 0x000fc600078e0232 */
[----:B---3--:R3:W-:Y:S04]  /*07d0*/  STS.128 [R2], R32 ;  /* 0x0000002002007388 */ /* 0x0087e80000000c00 */
[----:B----4-:R-:W-:Y:S01]  /*07e0*/  STS.128 [R2+0x200], R56 ;  /* 0x0002003802007388 */ /* 0x010fe20000000c00 */
[----:B------:R-:W-:-:S03]  /*07f0*/  NOP ;  /* 0x0000000000007918 */ /* 0x000fc60000000000 */
[----:B------:R-:W-:Y:S04]  /*0800*/  LDS.128 R16, [R54] ;  /* 0x0000000036107984 */ /* 0x000fe80000000c00 */
[----:B------:R-:W-:Y:S01]  /*0810*/  LDS.128 R12, [R54+0x10] ;  /* 0x00001000360c7984 */ /* 0x000fe20000000c00 */
[----:B-1----:R-:W-:Y:S01]  /*0820*/  LEA R20, R44, 0xfffffc00, 0xa ;  /* 0xfffffc002c147811 */ /* 0x002fe200078e50ff */
[----:B0-----:R-:W-:Y:S01]  /*0830*/  IMAD R0, R30, UR17, RZ ;  /* 0x000000111e007c24 */ /* 0x001fe2000f8e02ff */
[----:B---3--:R-:W0:Y:S08]  /*0840*/  LDC.64 R34, c[0x0][0x2b0] ;  /* 0x0000ac00ff227b82 */ /* 0x008e300000000a00 */
[----:B------:R-:W-:Y:S06]  /*0850*/  BAR.SYNC.DEFER_BLOCKING 0x0 ;  /* 0x0000000000007b1d */ /* 0x000fec0000010000 */
[----:B------:R-:W3:Y:S04]  /*0860*/  LDG.E.128 R60, desc[UR14][R28.64] ;  /* 0x0000000e1c3c7981 */ /* 0x000ee8000c1e1d00 */
[----:B------:R1:W4:Y:S01]  /*0870*/  LDG.E.128 R64, desc[UR14][R28.64+0x200] ;  /* 0x0002000e1c407981 */ /* 0x000322000c1e1d00 */
[----:B------:R-:W-:Y:S01]  /*0880*/  SHF.R.S32.HI R21, RZ, 0x1f, R20 ;  /* 0x0000001fff157819 */ /* 0x000fe20000011414 */
[----:B------:R-:W-:-:S02]  /*0890*/  IMAD R3, R31, UR16, R0 ;  /* 0x000000101f037c24 */ /* 0x000fc4000f8e0200 */
[----:B------:R-:W-:-:S05]  /*08a0*/  IMAD.WIDE.U32 R30, R30, UR16, R20 ;  /* 0x000000101e1e7c25 */ /* 0x000fca000f8e0014 */
[----:B------:R-:W-:Y:S01]  /*08b0*/  IADD3 R31, R31, R3, RZ ;  /* 0x000000031f1f7210 */ /* 0x000fe20007ffe0ff */
[----:B------:R-:W-:-:S04]  /*08c0*/  IMAD R3, R37, UR4, RZ ;  /* 0x0000000425037c24 */ /* 0x000fc8000f8e02ff */
[C---:B------:R-:W-:Y:S02]  /*08d0*/  IMAD R3, R36.reuse, UR5, R3 ;  /* 0x0000000524037c24 */ /* 0x040fe4000f8e0203 */
[----:B-1----:R-:W-:Y:S01]  /*08e0*/  IMAD.WIDE.U32 R28, R36, UR4, R30 ;  /* 0x00000004241c7c25 */ /* 0x002fe2000f8e001e */
[----:B------:R-:W-:-:S04]  /*08f0*/  ULDC.64 UR4, c[0x0][0x2b8] ;  /* 0x0000ae0000047ab9 */ /* 0x000fc80000000a00 */
[----:B------:R-:W-:Y:S02]  /*0900*/  IADD3 R0, R29, R3, RZ ;  /* 0x000000031d007210 */ /* 0x000fe40007ffe0ff */
[----:B--2---:R-:W-:-:S04]  /*0910*/  LEA R32, P0, R28, R68, 0x1 ;  /* 0x000000441c207211 */ /* 0x004fc800078008ff */
[----:B------:R-:W-:Y:S02]  /*0920*/  LEA.HI.X R33, R28, R69, R0, 0x1, P0 ;  /* 0x000000451c217211 */ /* 0x000fe400000f0c00 */
[----:B------:R-:W1:Y:S01]  /*0930*/  LDC.64 R68, c[0x0][0x308] ;  /* 0x0000c200ff447b82 */ /* 0x000e620000000a00 */
[----:B------:R-:W-:Y:S01]  /*0940*/  IMAD.WIDE R32, R53, 0x10, R32 ;  /* 0x0000001035207825 */ /* 0x000fe200078e0220 */
[----:B---3--:R-:W-:Y:S04]  /*0950*/  STS.128 [R2], R60 ;  /* 0x0000003c02007388 */ /* 0x008fe80000000c00 */
[----:B----4-:R-:W-:Y:S01]  /*0960*/  STS.128 [R2+0x200], R64 ;  /* 0x0002004002007388 */ /* 0x010fe20000000c00 */
[----:B------:R-:W-:-:S03]  /*0970*/  NOP ;  /* 0x0000000000007918 */ /* 0x000fc60000000000 */
[----:B------:R-:W2:Y:S04]  /*0980*/  LDS.128 R56, [R54] ;  /* 0x0000000036387984 */ /* 0x000ea80000000c00 */
[----:B------:R-:W3:Y:S01]  /*0990*/  LDS.128 R28, [R54+0x10] ;  /* 0x00001000361c7984 */ /* 0x000ee20000000c00 */
[----:B------:R-:W-:Y:S06]  /*09a0*/  BAR.SYNC.DEFER_BLOCKING 0x0 ;  /* 0x0000000000007b1d */ /* 0x000fec0000010000 */
[----:B------:R-:W4:Y:S04]  /*09b0*/  LDG.E.128 R84, desc[UR14][R32.64] ;  /* 0x0000000e20547981 */ /* 0x000f28000c1e1d00 */
[----:B------:R1:W3:Y:S01]  /*09c0*/  LDG.E.128 R88, desc[UR14][R32.64+0x200] ;  /* 0x0002000e20587981 */ /* 0x0002e2000c1e1d00 */
[----:B0-----:R-:W-:-:S04]  /*09d0*/  IMAD R0, R34, UR17, RZ ;  /* 0x0000001122007c24 */ /* 0x001fc8000f8e02ff */
[----:B------:R-:W-:Y:S02]  /*09e0*/  IMAD R3, R35, UR16, R0 ;  /* 0x0000001023037c24 */ /* 0x000fe4000f8e0200 */
[----:B------:R-:W-:-:S05]  /*09f0*/  IMAD.WIDE.U32 R34, R34, UR16, R20 ;  /* 0x0000001022227c25 */ /* 0x000fca000f8e0014 */
[----:B------:R-:W-:Y:S01]  /*0a00*/  IADD3 R35, R35, R3, RZ ;  /* 0x0000000323237210 */ /* 0x000fe20007ffe0ff */
[----:B------:R-:W-:-:S04]  /*0a10*/  IMAD R3, R37, UR4, RZ ;  /* 0x0000000425037c24 */ /* 0x000fc8000f8e02ff */
[C---:B------:R-:W-:Y:S02]  /*0a20*/  IMAD R3, R36.reuse, UR5, R3 ;  /* 0x0000000524037c24 */ /* 0x040fe4000f8e0203 */
[----:B-1----:R-:W-:Y:S01]  /*0a30*/  IMAD.WIDE.U32 R32, R36, UR4, R34 ;  /* 0x0000000424207c25 */ /* 0x002fe2000f8e0022 */
[----:B--2---:R-:W-:Y:S01]  /*0a40*/  PRMT R99, R57, 0x7632, R99 ;  /* 0x0000763239637816 */ /* 0x004fe20000000063 */
[----:B------:R-:W-:-:S03]  /*0a50*/  ULDC.64 UR4, c[0x0][0x3a0] ;  /* 0x0000e80000047ab9 */ /* 0x000fc60000000a00 */
[----:B------:R-:W-:Y:S02]  /*0a60*/  IADD3 R0, R33, R3, RZ ;  /* 0x0000000321007210 */ /* 0x000fe40007ffe0ff */
[----:B------:R-:W-:-:S04]  /*0a70*/  LEA R68, P0, R32, R68, 0x1 ;  /* 0x0000004420447211 */ /* 0x000fc800078008ff */
[----:B------:R-:W-:-:S03]  /*0a80*/  LEA.HI.X R69, R32, R69, R0, 0x1, P0 ;  /* 0x0000004520457211 */ /* 0x000fc600000f0c00 */
[----:B------:R-:W-:Y:S01]  /*0a90*/  IMAD.WIDE R68, R53, 0x10, R68 ;  /* 0x0000001035447825 */ /* 0x000fe200078e0244 */
[----:B----4-:R-:W-:Y:S04]  /*0aa0*/  STS.128 [R2], R84 ;  /* 0x0000005402007388 */ /* 0x010fe80000000c00 */
[----:B---3--:R-:W-:Y:S01]  /*0ab0*/  STS.128 [R2+0x200], R88 ;  /* 0x0002005802007388 */ /* 0x008fe20000000c00 */
[----:B------:R-:W-:-:S03]  /*0ac0*/  NOP ;  /* 0x0000000000007918 */ /* 0x000fc60000000000 */
[----:B------:R-:W0:Y:S04]  /*0ad0*/  LDS.128 R80, [R54] ;  /* 0x0000000036507984 */ /* 0x000e280000000c00 */
[----:B------:R-:W1:Y:S01]  /*0ae0*/  LDS.128 R32, [R54+0x10] ;  /* 0x0000100036207984 */ /* 0x000e620000000c00 */
[----:B------:R-:W-:Y:S06]  /*0af0*/  BAR.SYNC.DEFER_BLOCKING 0x0 ;  /* 0x0000000000007b1d */ /* 0x000fec0000010000 */
[----:B------:R-:W2:Y:S04]  /*0b00*/  LDG.E.128 R60, desc[UR14][R68.64] ;  /* 0x0000000e443c7981 */ /* 0x000ea8000c1e1d00 */
[----:B------:R3:W4:Y:S01]  /*0b10*/  LDG.E.128 R64, desc[UR14][R68.64+0x200] ;  /* 0x0002000e44407981 */ /* 0x000722000c1e1d00 */
[----:B------:R-:W-:-:S02]  /*0b20*/  PRMT R101, R59, 0x7632, R101 ;  /* 0x000076323b657816 */ /* 0x000fc40000000065 */
[----:B------:R-:W-:Y:S02]  /*0b30*/  PRMT R108, R28, 0x7632, R108 ;  /* 0x000076321c6c7816 */ /* 0x000fe4000000006c */
[----:B0-----:R-:W-:Y:S02]  /*0b40*/  SHF.L.U32 R75, R81, 0x10, RZ ;  /* 0x00000010514b7819 */ /* 0x001fe400000006ff */
[----:B------:R-:W-:Y:S02]  /*0b50*/  SHF.L.U32 R74, R82, 0x10, RZ ;  /* 0x00000010524a7819 */ /* 0x000fe400000006ff */
[----:B-1----:R-:W-:Y:S01]  /*0b60*/  SHF.L.U32 R0, R32, 0x10, RZ ;  /* 0x0000001020007819 */ /* 0x002fe200000006ff */
[----:B------:R-:W-:Y:S01]  /*0b70*/  FMUL.FTZ R71, R75, -1.4426950216293334961 ;  /* 0xbfb8aa3b4b477820 */ /* 0x000fe20000410000 */
[----:B---3--:R-:W-:Y:S01]  /*0b80*/  SHF.L.U32 R69, R33, 0x10, RZ ;  /* 0x0000001021457819 */ /* 0x008fe200000006ff */
[----:B------:R-:W-:Y:S01]  /*0b90*/  FMUL.FTZ R72, R74, -1.4426950216293334961 ;  /* 0xbfb8aa3b4a487820 */ /* 0x000fe20000410000 */
[----:B------:R-:W-:Y:S01]  /*0ba0*/  SHF.L.U32 R70, R83, 0x10, RZ ;  /* 0x0000001053467819 */ /* 0x000fe200000006ff */
[----:B------:R0:W-:Y:S01]  /*0bb0*/  MUFU.EX2 R85, R71 ;  /* 0x0000004700557308 */ /* 0x0001e20000000800 */
[----:B------:R-:W-:Y:S01]  /*0bc0*/  FMUL.FTZ R76, R0, -1.4426950216293334961 ;  /* 0xbfb8aa3b004c7820 */ /* 0x000fe20000410000 */
[----:B------:R-:W-:Y:S01]  /*0bd0*/  SHF.L.U32 R68, R34, 0x10, RZ ;  /* 0x0000001022447819 */ /* 0x000fe200000006ff */
[----:B------:R-:W-:Y:S01]  /*0be0*/  FMUL.FTZ R79, R69, -1.4426950216293334961 ;  /* 0xbfb8aa3b454f7820 */ /* 0x000fe20000410000 */
[----:B------:R-:W-:Y:S01]  /*0bf0*/  PRMT R33, R32, 0x7632, R33 ;  /* 0x0000763220217816 */ /* 0x000fe20000000021 */
[----:B------:R-:W-:Y:S01]  /*0c00*/  FMUL.FTZ R73, R70, -1.4426950216293334961 ;  /* 0xbfb8aa3b46497820 */ /* 0x000fe20000410000 */
[----:B------:R-:W-:Y:S01]  /*0c10*/  SHF.L.U32 R77, R80, 0x10, RZ ;  /* 0x00000010504d7819 */ /* 0x000fe200000006ff */
[----:B------:R-:W-:Y:S01]  /*0c20*/  FMUL.FTZ R89, R68, -1.4426950216293334961 ;  /* 0xbfb8aa3b44597820 */ /* 0x000fe20000410000 */
[----:B------:R1:W-:Y:S01]  /*0c30*/  MUFU.EX2 R86, R72 ;  /* 0x0000004800567308 */ /* 0x0003e20000000800 */
[----:B0-----:R-:W-:-:S02]  /*0c40*/  PRMT R71, R80, 0x7632, R71 ;  /* 0x0000763250477816 */ /* 0x001fc40000000047 */
[----:B------:R-:W-:Y:S01]  /*0c50*/  PRMT R34, R33, 0x7632, R34 ;  /* 0x0000763221227816 */ /* 0x000fe20000000022 */
[----:B------:R-:W-:Y:S01]  /*0c60*/  FMUL.FTZ R3, R77, -1.4426950216293334961 ;  /* 0xbfb8aa3b4d037820 */ /* 0x000fe20000410000 */
[----:B------:R-:W-:Y:S02]  /*0c70*/  SHF.L.U32 R71, R71, 0x10, RZ ;  /* 0x0000001047477819 */ /* 0x000fe400000006ff */
[----:B------:R-:W-:Y:S01]  /*0c80*/  PRMT R110, R29, 0x7632, R110 ;  /* 0x000076321d6e7816 */ /* 0x000fe2000000006e */
[----:B------:R0:W-:Y:S01]  /*0c90*/  MUFU.EX2 R90, R76 ;  /* 0x0000004c005a7308 */ /* 0x0001e20000000800 */
[----:B-1----:R-:W-:Y:S01]  /*0ca0*/  PRMT R72, R81, 0x7632, R72 ;  /* 0x0000763251487816 */ /* 0x002fe20000000048 */
[----:B------:R-:W-:Y:S01]  /*0cb0*/  FMUL.FTZ R78, R71, -1.4426950216293334961 ;  /* 0xbfb8aa3b474e7820 */ /* 0x000fe20000410000 */
[----:B------:R-:W-:Y:S02]  /*0cc0*/  PRMT R81, R34, 0x7632, R81 ;  /* 0x0000763222517816 */ /* 0x000fe40000000051 */
[----:B------:R-:W-:-:S02]  /*0cd0*/  SHF.L.U32 R72, R72, 0x10, RZ ;  /* 0x0000001048487819 */ /* 0x000fc400000006ff */
[----:B------:R-:W-:Y:S01]  /*0ce0*/  SHF.L.U32 R81, R81, 0x10, RZ ;  /* 0x0000001051517819 */ /* 0x000fe200000006ff */
[----:B------:R1:W-:Y:S01]  /*0cf0*/  MUFU.EX2 R93, R79 ;  /* 0x0000004f005d7308 */ /* 0x0003e20000000800 */
[----:B0-----:R-:W-:Y:S02]  /*0d00*/  PRMT R76, R83, 0x7632, R76 ;  /* 0x00007632534c7816 */ /* 0x001fe4000000004c */
[----:B------:R-:W-:Y:S02]  /*0d10*/  PRMT R111, R30, 0x7632, R111 ;  /* 0x000076321e6f7816 */ /* 0x000fe4000000006f */
[----:B------:R-:W-:Y:S02]  /*0d20*/  SHF.L.U32 R76, R76, 0x10, RZ ;  /* 0x000000104c4c7819 */ /* 0x000fe400000006ff */
[----:B------:R-:W-:Y:S01]  /*0d30*/  PRMT R112, R31, 0x7632, R112 ;  /* 0x000076321f707816 */ /* 0x000fe20000000070 */
[----:B------:R0:W3:Y:S01]  /*0d40*/  MUFU.EX2 R87, R73 ;  /* 0x0000004900577308 */ /* 0x0000e20000000800 */
[----:B-1----:R-:W-:Y:S01]  /*0d50*/  FMUL.FTZ R79, R72, -1.4426950216293334961 ;  /* 0xbfb8aa3b484f7820 */ /* 0x002fe20000410000 */
[----:B------:R-:W-:Y:S01]  /*0d60*/  FMUL.FTZ R32, R76, -1.4426950216293334961 ;  /* 0xbfb8aa3b4c207820 */ /* 0x000fe20000410000 */
[----:B------:R-:W-:-:S02]  /*0d70*/  PRMT R102, R58, 0x7632, R102 ;  /* 0x000076323a667816 */ /* 0x000fc40000000066 */
[----:B------:R-:W-:Y:S02]  /*0d80*/  SHF.L.U32 R58, R58, 0x10, RZ ;  /* 0x000000103a3a7819 */ /* 0x000fe400000006ff */
[----:B------:R-:W-:Y:S01]  /*0d90*/  SHF.L.U32 R99, R99, 0x10, RZ ;  /* 0x0000001063637819 */ /* 0x000fe200000006ff */
[----:B------:R-:W-:Y:S01]  /*0da0*/  MUFU.EX2 R94, R89 ;  /* 0x00000059005e7308 */ /* 0x000fe20000000800 */
[----:B0-----:R-:W-:Y:S02]  /*0db0*/  PRMT R73, R82, 0x7632, R73 ;  /* 0x0000763252497816 */ /* 0x001fe40000000049 */
[----:B------:R-:W-:Y:S02]  /*0dc0*/  SHF.L.U32 R102, R102, 0x10, RZ ;  /* 0x0000001066667819 */ /* 0x000fe400000006ff */
[----:B------:R-:W-:Y:S02]  /*0dd0*/  SHF.L.U32 R73, R73, 0x10, RZ ;  /* 0x0000001049497819 */ /* 0x000fe400000006ff */
[----:B------:R-:W-:Y:S01]  /*0de0*/  SHF.L.U32 R101, R101, 0x10, RZ ;  /* 0x0000001065657819 */ /* 0x000fe200000006ff */
[----:B------:R0:W1:Y:S01]  /*0df0*/  MUFU.EX2 R88, R78 ;  /* 0x0000004e00587308 */ /* 0x0000620000000800 */
[----:B---3--:R-:W-:Y:S01]  /*0e00*/  FADD.FTZ R87, R87, 1 ;  /* 0x3f80000057577421 */ /* 0x008fe20000010000 */
[----:B------:R-:W-:Y:S01]  /*0e10*/  FMUL.FTZ R80, R73, -1.4426950216293334961 ;  /* 0xbfb8aa3b49507820 */ /* 0x000fe20000410000 */
[----:B------:R-:W-:-:S02]  /*0e20*/  SHF.L.U32 R124, R110, 0x10, RZ ;  /* 0x000000106e7c7819 */ /* 0x000fc400000006ff */
[----:B------:R-:W-:Y:S02]  /*0e30*/  SHF.L.U32 R126, R111, 0x10, RZ ;  /* 0x000000106f7e7819 */ /* 0x000fe400000006ff */
[----:B------:R-:W-:Y:S01]  /*0e40*/  SHF.L.U32 R130, R112, 0x10, RZ ;  /* 0x0000001070827819 */ /* 0x000fe200000006ff */
[----:B------:R3:W1:Y:S01]  /*0e50*/  MUFU.EX2 R89, R79 ;  /* 0x0000004f00597308 */ /* 0x0006620000000800 */
[----:B0-----:R-:W-:Y:S02]  /*0e60*/  SHF.L.U32 R78, R33, 0x10, RZ ;  /* 0x00000010214e7819 */ /* 0x001fe400000006ff */
[----:B------:R-:W-:-:S03]  /*0e70*/  SHF.L.U32 R127, R12, 0x10, RZ ;  /* 0x000000100c7f7819 */ /* 0x000fc600000006ff */
[----:B------:R-:W-:Y:S02]  /*0e80*/  FMUL.FTZ R33, R78, -1.4426950216293334961 ;  /* 0xbfb8aa3b4e217820 */ /* 0x000fe40000410000 */
[----:B------:R0:W0:Y:S01]  /*0e90*/  MUFU.EX2 R84, R3 ;  /* 0x0000000300547308 */ /* 0x0000220000000800 */
[----:B---3--:R-:W-:Y:S01]  /*0ea0*/  SHF.L.U32 R79, R34, 0x10, RZ ;  /* 0x00000010224f7819 */ /* 0x008fe200000006ff */
[----:B-1----:R-:W-:-:S04]  /*0eb0*/  FADD.FTZ R88, R88, 1 ;  /* 0x3f80000058587421 */ /* 0x002fc80000010000 */
[----:B------:R-:W-:Y:S02]  /*0ec0*/  FMUL.FTZ R34, R79, -1.4426950216293334961 ;  /* 0xbfb8aa3b4f227820 */ /* 0x000fe40000410000 */
[----:B------:R1:W3:Y:S01]  /*0ed0*/  MUFU.EX2 R103, R32 ;  /* 0x0000002000677308 */ /* 0x0002e20000000800 */
[----:B0-----:R-:W-:Y:S01]  /*0ee0*/  SHF.L.U32 R3, R35, 0x10, RZ ;  /* 0x0000001023037819 */ /* 0x001fe200000006ff */
[----:B------:R-:W-:Y:S01]  /*0ef0*/  FADD.FTZ R89, R89, 1 ;  /* 0x3f80000059597421 */ /* 0x000fe20000010000 */
[----:B------:R-:W-:-:S03]  /*0f00*/  PRMT R35, R35, 0x7632, R35 ;  /* 0x0000763223237816 */ /* 0x000fc60000000023 */
[----:B------:R-:W-:Y:S02]  /*0f10*/  FMUL.FTZ R91, R3, -1.4426950216293334961 ;  /* 0xbfb8aa3b035b7820 */ /* 0x000fe40000410000 */
[----:B------:R0:W3:Y:S01]  /*0f20*/  MUFU.EX2 R92, R80 ;  /* 0x00000050005c7308 */ /* 0x0000e20000000800 */
[----:B-1----:R-:W-:Y:S01]  /*0f30*/  FMUL.FTZ R32, R81, -1.4426950216293334961 ;  /* 0xbfb8aa3b51207820 */ /* 0x002fe20000410000 */
[----:B------:R-:W-:Y:S01]  /*0f40*/  FADD.FTZ R82, R84, 1 ;  /* 0x3f80000054527421 */ /* 0x000fe20000010000 */
[----:B------:R-:W-:Y:S01]  /*0f50*/  FADD.FTZ R84, R85, 1 ;  /* 0x3f80000055547421 */ /* 0x000fe20000010000 */
[----:B------:R-:W-:-:S04]  /*0f60*/  FADD.FTZ R85, R94, 1 ;  /* 0x3f8000005e557421 */ /* 0x000fc80000010000 */
[----:B------:R-:W1:Y:S01]  /*0f70*/  MUFU.EX2 R104, R33 ;  /* 0x0000002100687308 */ /* 0x000e620000000800 */
[----:B0-----:R-:W-:Y:S01]  /*0f80*/  SHF.L.U32 R80, R35, 0x10, RZ ;  /* 0x0000001023507819 */ /* 0x001fe200000006ff */
[----:B---3--:R-:W-:-:S04]  /*0f90*/  FADD.FTZ R103, R103, 1 ;  /* 0x3f80000067677421 */ /* 0x008fc80000010000 */
[----:B------:R-:W-:Y:S02]  /*0fa0*/  FMUL.FTZ R83, R80, -1.4426950216293334961 ;  /* 0xbfb8aa3b50537820 */ /* 0x000fe40000410000 */
[----:B------:R-:W-:Y:S01]  /*0fb0*/  MUFU.EX2 R109, R34 ;  /* 0x00000022006d7308 */ /* 0x000fe20000000800 */
[----:B------:R-:W-:-:S07]  /*0fc0*/  FADD.FTZ R100, R92, 1 ;  /* 0x3f8000005c647421 */ /* 0x000fce0000010000 */
[----:B------:R-:W-:Y:S01]  /*0fd0*/  MUFU.EX2 R113, R32 ;  /* 0x0000002000717308 */ /* 0x000fe20000000800 */
[----:B-1----:R-:W-:-:S07]  /*0fe0*/  FADD.FTZ R106, R104, 1 ;  /* 0x3f800000686a7421 */ /* 0x002fce0000010000 */
[----:B------:R-:W-:Y:S08]  /*0ff0*/  MUFU.RCP R82, R82 ;  /* 0x0000005200527308 */ /* 0x000ff00000001000 */
[----:B------:R-:W-:Y:S08]  /*1000*/  MUFU.RCP R84, R84 ;  /* 0x0000005400547308 */ /* 0x000ff00000001000 */
[----:B------:R0:W-:Y:S08]  /*1010*/  MUFU.EX2 R95, R91 ;  /* 0x0000005b005f7308 */ /* 0x0001f00000000800 */
[----:B------:R-:W1:Y:S01]  /*1020*/  MUFU.RCP R87, R87 ;  /* 0x0000005700577308 */ /* 0x000e620000001000 */
[----:B0-----:R-:W-:Y:S01]  /*1030*/  FADD.FTZ R91, R86, 1 ;  /* 0x3f800000565b7421 */ /* 0x001fe20000010000 */
[----:B------:R-:W-:Y:S01]  /*1040*/  FADD.FTZ R86, R93, 1 ;  /* 0x3f8000005d567421 */ /* 0x000fe20000010000 */
[----:B------:R-:W-:-:S02]  /*1050*/  PRMT R93, R56, 0x7632, R93 ;  /* 0x00007632385d7816 */ /* 0x000fc4000000005d */
[----:B------:R-:W-:Y:S02]  /*1060*/  SHF.L.U32 R56, R56, 0x10, RZ ;  /* 0x0000001038387819 */ /* 0x000fe400000006ff */
[----:B------:R-:W-:Y:S01]  /*1070*/  SHF.L.U32 R93, R93, 0x10, RZ ;  /* 0x000000105d5d7819 */ /* 0x000fe200000006ff */
[----:B------:R-:W-:Y:S08]  /*1080*/  MUFU.RCP R91, R91 ;  /* 0x0000005b005b7308 */ /* 0x000ff00000001000 */
[----:B------:R-:W-:Y:S01]  /*1090*/  MUFU.RCP R94, R88 ;  /* 0x00000058005e7308 */ /* 0x000fe20000001000 */
[----:B-1----:R-:W-:-:S04]  /*10a0*/  FADD.FTZ R105, -R87, 1 ;  /* 0x3f80000057697421 */ /* 0x002fc80000010100 */
[----:B------:R-:W-:-:S03]  /*10b0*/  FFMA.FTZ R107, R70, R105, 1 ;  /* 0x3f800000466b7423 */ /* 0x000fc60000010069 */
[----:B------:R0:W1:Y:S08]  /*10c0*/  MUFU.EX2 R116, R83 ;  /* 0x0000005300747308 */ /* 0x0000700000000800 */
[----:B------:R-:W-:Y:S01]  /*10d0*/  MUFU.RCP R100, R100 ;  /* 0x0000006400647308 */ /* 0x000fe20000001000 */
[----:B0-----:R-:W-:Y:S01]  /*10e0*/  FADD.FTZ R83, R90, 1 ;  /* 0x3f8000005a537421 */ /* 0x001fe20000010000 */
[----:B------:R-:W-:-:S06]  /*10f0*/  FADD.FTZ R90, R95, 1 ;  /* 0x3f8000005f5a7421 */ /* 0x000fcc0000010000 */
[----:B------:R0:W3:Y:S01]  /*1100*/  MUFU.RCP R95, R89 ;  /* 0x00000059005f7308 */ /* 0x0000e20000001000 */
[----:B-1----:R-:W-:-:S07]  /*1110*/  FADD.FTZ R117, R116, 1 ;  /* 0x3f80000074757421 */ /* 0x002fce0000010000 */
[----:B------:R-:W1:Y:S08]  /*1120*/  MUFU.RCP R103, R103 ;  /* 0x0000006700677308 */ /* 0x000e700000001000 */
[----:B------:R-:W1:Y:S08]  /*1130*/  MUFU.RCP R90, R90 ;  /* 0x0000005a005a7308 */ /* 0x000e700000001000 */
[----:B------:R-:W1:Y:S08]  /*1140*/  MUFU.RCP R85, R85 ;  /* 0x0000005500557308 */ /* 0x000e700000001000 */
[----:B------:R-:W1:Y:S08]  /*1150*/  MUFU.RCP R86, R86 ;  /* 0x0000005600567308 */ /* 0x000e700000001000 */
[----:B------:R-:W1:Y:S08]  /*1160*/  MUFU.RCP R83, R83 ;  /* 0x0000005300537308 */ /* 0x000e700000001000 */
[----:B------:R-:W-:Y:S08]  /*1170*/  MUFU.RCP R137, R117 ;  /* 0x0000007500897308 */ /* 0x000ff00000001000 */
[----:B------:R-:W-:Y:S01]  /*1180*/  MUFU.RCP R105, R106 ;  /* 0x0000006a00697308 */ /* 0x000fe20000001000 */
[----:B--2---:R2:W-:Y:S04]  /*1190*/  STS.128 [R2], R60 ;  /* 0x0000003c02007388 */ /* 0x0045e80000000c00 */
[----:B----4-:R4:W-:Y:S01]  /*11a0*/  STS.128 [R2+0x200], R64 ;  /* 0x0002004002007388 */ /* 0x0109e20000000c00 */
[----:B------:R-:W-:-:S03]  /*11b0*/  NOP ;  /* 0x0000000000007918 */ /* 0x000fc60000000000 */
[----:B------:R-:W0:Y:S01]  /*11c0*/  LDS.128 R32, [R54] ;  /* 0x0000000036207984 */ /* 0x000e220000000c00 */
[----:B--2---:R-:W-:Y:S02]  /*11d0*/  SHF.L.U32 R60, R57, 0x10, RZ ;  /* 0x00000010393c7819 */ /* 0x004fe400000006ff */
[----:B------:R-:W-:Y:S02]  /*11e0*/  SHF.L.U32 R62, R59, 0x10, RZ ;  /* 0x000000103b3e7819 */ /* 0x000fe400000006ff */
[----:B------:R-:W-:Y:S01]  /*11f0*/  SHF.L.U32 R63, R28, 0x10, RZ ;  /* 0x000000101c3f7819 */ /* 0x000fe200000006ff */
[----:B------:R-:W-:Y:S01]  /*1200*/  FADD.FTZ R28, -R82, 1 ;  /* 0x3f800000521c7421 */ /* 0x000fe20000010100 */
[----:B----4-:R-:W-:Y:S02]  /*1210*/  SHF.L.U32 R64, R29, 0x10, RZ ;  /* 0x000000101d407819 */ /* 0x010fe400000006ff */
[----:B------:R-:W-:Y:S01]  /*1220*/  SHF.L.U32 R66, R30, 0x10, RZ ;  /* 0x000000101e427819 */ /* 0x000fe200000006ff */
[----:B------:R-:W-:Y:S01]  /*1230*/  FADD.FTZ R30, -R84, 1 ;  /* 0x3f800000541e7421 */ /* 0x000fe20000010100 */
[----:B------:R-:W-:Y:S01]  /*1240*/  SHF.L.U32 R65, R31, 0x10, RZ ;  /* 0x000000101f417819 */ /* 0x000fe200000006ff */
[C---:B------:R-:W-:Y:S01]  /*1250*/  FFMA.FTZ R28, R77.reuse, R28, 1 ;  /* 0x3f8000004d1c7423 */ /* 0x040fe2000001001c */
[----:B------:R-:W-:Y:S01]  /*1260*/  FMUL.FTZ R77, R77, R82 ;  /* 0x000000524d4d7220 */ /* 0x000fe20000410000 */
[C---:B------:R-:W-:Y:S01]  /*1270*/  FFMA.FTZ R30, R75.reuse, R30, 1 ;  /* 0x3f8000004b1e7423 */ /* 0x040fe2000001001e */
[----:B------:R-:W-:Y:S01]  /*1280*/  FMUL.FTZ R75, R75, R84 ;  /* 0x000000544b4b7220 */ /* 0x000fe20000410000 */
[----:B0-----:R-:W-:-:S02]  /*1290*/  SHF.L.U32 R57, R32, 0x10, RZ ;  /* 0x0000001020397819 */ /* 0x001fc400000006ff */
[----:B------:R-:W-:Y:S02]  /*12a0*/  SHF.L.U32 R59, R33, 0x10, RZ ;  /* 0x00000010213b7819 */ /* 0x000fe400000006ff */
[----:B------:R-:W-:Y:S01]  /*12b0*/  PRMT R92, R32, 0x7632, R92 ;  /* 0x00007632205c7816 */ /* 0x000fe2000000005c */
        /* <DEDUP_REMOVED lines=9> */
[----:B------:R-:W-:Y:S01]  /*1350*/  FADD.FTZ R33, -R91, 1 ;  /* 0x3f8000005b217421 */ /* 0x000fe20000010100 */
[----:B------:R-:W-:Y:S01]  /*1360*/  FMUL.FTZ R35, R31, R30 ;  /* 0x0000001e1f237220 */ /* 0x000fe20000410000 */
[----:B------:R-:W-:Y:S01]  /*1370*/  SHF.L.U32 R92, R92, 0x10, RZ ;  /* 0x000000105c5c7819 */ /* 0x000fe200000006ff */
[----:B------:R0:W2:Y:S01]  /*1380*/  LDS.128 R28, [R54+0x10] ;  /* 0x00001000361c7984 */ /* 0x0000a20000000c00 */
[----:B------:R-:W-:Y:S01]  /*1390*/  FMUL.FTZ R104, R62, R67 ;  /* 0x000000433e687220 */ /* 0x000fe20000410000 */
[----:B------:R-:W-:Y:S01]  /*13a0*/  PRMT R97, R34, 0x7632, R97 ;  /* 0x0000763222617816 */ /* 0x000fe20000000061 */
[----:B------:R-:W-:Y:S01]  /*13b0*/  FFMA.FTZ R89, R74, R33, 1 ;  /* 0x3f8000004a597423 */ /* 0x000fe20000010021 */
[----:B------:R-:W-:Y:S01]  /*13c0*/  FADD.FTZ R34, -R94, 1 ;  /* 0x3f8000005e227421 */ /* 0x000fe20000010100 */
[----:B------:R-:W-:Y:S01]  /*13d0*/  FMUL.FTZ R88, R58, R61 ;  /* 0x0000003d3a587220 */ /* 0x000fe20000410000 */
[----:B------:R-:W-:Y:S01]  /*13e0*/  FMUL.FTZ R33, R93, R92 ;  /* 0x0000005c5d217220 */ /* 0x000fe20000410000 */
[----:B------:R-:W-:Y:S01]  /*13f0*/  FMUL.FTZ R104, R87, R104 ;  /* 0x0000006857687220 */ /* 0x000fe20000410000 */
[----:B------:R-:W-:Y:S01]  /*1400*/  FFMA.FTZ R34, R71, R34, 1 ;  /* 0x3f80000047227423 */ /* 0x000fe20000010022 */
[----:B------:R-:W-:Y:S01]  /*1410*/  FMUL.FTZ R88, R91, R88 ;  /* 0x000000585b587220 */ /* 0x000fe20000410000 */
[----:B------:R-:W-:Y:S01]  /*1420*/  FMUL.FTZ R33, R94, R33 ;  /* 0x000000215e217220 */ /* 0x000fe20000410000 */
[----:B------:R-:W-:Y:S01]  /*1430*/  SHF.L.U32 R96, R96, 0x10, RZ ;  /* 0x0000001060607819 */ /* 0x000fe200000006ff */
[----:B------:R-:W-:Y:S01]  /*1440*/  FMUL.FTZ R114, R104, R107 ;  /* 0x0000006b68727220 */ /* 0x000fe20000410000 */
[----:B------:R-:W-:Y:S01]  /*1450*/  FADD.FTZ R104, R109, 1 ;  /* 0x3f8000006d687421 */ /* 0x000fe20000010000 */
[----:B------:R-:W-:Y:S01]  /*1460*/  SHF.L.U32 R97, R97, 0x10, RZ ;  /* 0x0000001061617819 */ /* 0x000fe200000006ff */
[----:B0-----:R-:W-:Y:S01]  /*1470*/  FMUL.FTZ R54, R88, R89 ;  /* 0x0000005958367220 */ /* 0x001fe20000410000 */
[----:B------:R-:W-:Y:S01]  /*1480*/  SHF.L.U32 R98, R98, 0x10, RZ ;  /* 0x0000001062627819 */ /* 0x000fe200000006ff */
[----:B------:R-:W-:Y:S01]  /*1490*/  FMUL.FTZ R33, R33, R34 ;  /* 0x0000002221217220 */ /* 0x000fe20000410000 */
[----:B---3--:R-:W-:Y:S01]  /*14a0*/  FADD.FTZ R89, -R95, 1 ;  /* 0x3f8000005f597421 */ /* 0x008fe20000010100 */
[----:B------:R-:W-:Y:S01]  /*14b0*/  FMUL.FTZ R34, R99, R96 ;  /* 0x0000006063227220 */ /* 0x000fe20000410000 */
[----:B------:R0:W-:Y:S01]  /*14c0*/  MUFU.RCP R132, R104 ;  /* 0x0000006800847308 */ /* 0x0001e20000001000 */
[----:B------:R-:W-:Y:S01]  /*14d0*/  FADD.FTZ R88, -R100, 1 ;  /* 0x3f80000064587421 */ /* 0x000fe20000010100 */
[----:B-1----:R-:W-:Y:S01]  /*14e0*/  FADD.FTZ R109, -R103, 1 ;  /* 0x3f800000676d7421 */ /* 0x002fe20000010100 */
[----:B------:R-:W-:Y:S01]  /*14f0*/  FMUL.FTZ R107, R102, R97 ;  /* 0x00000061666b7220 */ /* 0x000fe20000410000 */
[----:B------:R-:W-:Y:S01]  /*1500*/  FFMA.FTZ R89, R72, R89, 1 ;  /* 0x3f80000048597423 */ /* 0x000fe20000010059 */
[----:B------:R-:W-:Y:S01]  /*1510*/  FMUL.FTZ R34, R95, R34 ;  /* 0x000000225f227220 */ /* 0x000fe20000410000 */
[----:B------:R-:W-:Y:S01]  /*1520*/  FFMA.FTZ R88, R73, R88, 1 ;  /* 0x3f80000049587423 */ /* 0x000fe20000010058 */
[----:B------:R-:W-:Y:S01]  /*1530*/  FFMA.FTZ R109, R76, R109, 1 ;  /* 0x3f8000004c6d7423 */ /* 0x000fe2000001006d */
[----:B------:R-:W-:Y:S01]  /*1540*/  FMUL.FTZ R107, R100, R107 ;  /* 0x0000006b646b7220 */ /* 0x000fe20000410000 */
[----:B0-----:R-:W-:Y:S01]  /*1550*/  FMUL.FTZ R104, R101, R98 ;  /* 0x0000006265687220 */ /* 0x001fe20000410000 */
[----:B------:R-:W-:Y:S01]  /*1560*/  FMUL.FTZ R34, R34, R89 ;  /* 0x0000005922227220 */ /* 0x000fe20000410000 */
[----:B------:R-:W-:Y:S01]  /*1570*/  FADD.FTZ R89, R113, 1 ;  /* 0x3f80000071597421 */ /* 0x000fe20000010000 */
[----:B------:R-:W-:Y:S01]  /*1580*/  FMUL.FTZ R113, R107, R88 ;  /* 0x000000586b717220 */ /* 0x000fe20000410000 */
[----:B------:R-:W-:Y:S01]  /*1590*/  FMUL.FTZ R104, R103, R104 ;  /* 0x0000006867687220 */ /* 0x000fe20000410000 */
[----:B------:R-:W-:Y:S01]  /*15a0*/  FADD.FTZ R88, -R90, 1 ;  /* 0x3f8000005a587421 */ /* 0x000fe20000010100 */
[----:B------:R0:W1:Y:S01]  /*15b0*/  MUFU.RCP R134, R89 ;  /* 0x0000005900867308 */ /* 0x0000620000001000 */
[----:B------:R-:W-:Y:S01]  /*15c0*/  FMUL.FTZ R87, R70, R87 ;  /* 0x0000005746577220 */ /* 0x000fe20000410000 */
[----:B------:R-:W-:Y:S01]  /*15d0*/  FMUL.FTZ R115, R104, R109 ;  /* 0x0000006d68737220 */ /* 0x000fe20000410000 */
[----:B------:R-:W-:Y:S01]  /*15e0*/  FFMA.FTZ R125, R3, R88, 1 ;  /* 0x3f800000037d7423 */ /* 0x000fe20000010058 */
[----:B------:R-:W-:Y:S01]  /*15f0*/  FMUL.FTZ R91, R74, R91 ;  /* 0x0000005b4a5b7220 */ /* 0x000fe20000410000 */
[----:B--2---:R-:W-:Y:S01]  /*1600*/  SHF.L.U32 R109, R30, 0x10, RZ ;  /* 0x000000101e6d7819 */ /* 0x004fe200000006ff */
[----:B------:R-:W-:Y:S01]  /*1610*/  FMUL.FTZ R71, R71, R94 ;  /* 0x0000005e47477220 */ /* 0x000fe20000410000 */
        /* <DEDUP_REMOVED lines=8> */
[----:B------:R-:W-:Y:S01]  /*16a0*/  SHF.L.U32 R107, R29, 0x10, RZ ;  /* 0x000000101d6b7819 */ /* 0x000fe200000006ff */
[----:B0-----:R-:W-:Y:S01]  /*16b0*/  FFMA.FTZ R89, R68, R31, 1 ;  /* 0x3f80000044597423 */ /* 0x001fe2000001001f */
[----:B------:R-:W-:Y:S01]  /*16c0*/  PRMT R120, R30, 0x7632, R120 ;  /* 0x000076321e787816 */ /* 0x000fe20000000078 */
[----:B------:R-:W-:Y:S01]  /*16d0*/  FMUL.FTZ R117, R65, R106 ;  /* 0x0000006a41757220 */ /* 0x000fe20000410000 */
[----:B------:R-:W-:Y:S01]  /*16e0*/  FMUL.FTZ R88, R85, R88 ;  /* 0x0000005855587220 */ /* 0x000fe20000410000 */
[----:B------:R-:W-:Y:S01]  /*16f0*/  PRMT R118, R29, 0x7632, R118 ;  /* 0x000076321d767816 */ /* 0x000fe20000000076 */
        /* <DEDUP_REMOVED lines=9> */
[----:B------:R-:W0:Y:S01]  /*1790*/  LDC.64 R88, c[0x0][0x398] ;  /* 0x0000e600ff587b82 */ /* 0x000e220000000a00 */
[----:B------:R-:W-:Y:S01]  /*17a0*/  FMUL.FTZ R125, R122, R125 ;  /* 0x0000007d7a7d7220 */ /* 0x000fe20000410000 */
[----:B------:R-:W-:Y:S01]  /*17b0*/  FMUL.FTZ R119, R31, R30 ;  /* 0x0000001e1f777220 */ /* 0x000fe20000410000 */
[----:B------:R-:W-:Y:S01]  /*17c0*/  SHF.L.U32 R122, R108, 0x10, RZ ;  /* 0x000000106c7a7819 */ /* 0x000fe200000006ff */
[----:B------:R-:W-:Y:S01]  /*17d0*/  FMUL.FTZ R117, R28, R29 ;  /* 0x0000001d1c757220 */ /* 0x000fe20000410000 */
[----:B-1----:R-:W-:Y:S01]  /*17e0*/  FADD.FTZ R108, -R134, 1 ;  /* 0x3f800000866c7421 */ /* 0x002fe20000010100 */
[----:B------:R-:W-:Y:S01]  /*17f0*/  FADD.FTZ R31, -R137, 1 ;  /* 0x3f800000891f7421 */ /* 0x000fe20000010100 */
        /* <DEDUP_REMOVED lines=9> */
[----:B------:R-:W-:Y:S01]  /*1890*/  FMUL.FTZ R111, R126, R135 ;  /* 0x000000877e6f7220 */ /* 0x000fe20000410000 */
        /* <DEDUP_REMOVED lines=12> */
[----:B------:R-:W-:Y:S01]  /*1960*/  F2FP.BF16.F32.PACK_AB R30, R113, R54 ;  /* 0x00000036711e723e */ /* 0x000fe200000010ff */
[----:B0-----:R-:W-:Y:S01]  /*1970*/  IMAD.WIDE.U32 R128, R88, UR16, R20 ;  /* 0x0000001058807c25 */ /* 0x001fe2000f8e0014 */
[----:B------:R-:W-:-:S03]  /*1980*/  LEA R54, R43, R52, 0x1 ;  /* 0x000000342b367211 */ /* 0x000fc600078e08ff */
[----:B------:R-:W-:Y:S01]  /*1990*/  FMUL.FTZ R90, R3, R90 ;  /* 0x0000005a035a7220 */ /* 0x000fe20000410000 */
[----:B------:R-:W-:Y:S01]  /*19a0*/  F2FP.BF16.F32.PACK_AB R28, R33, R32 ;  /* 0x00000020211c723e */ /* 0x000fe200000010ff */
        /* <DEDUP_REMOVED lines=15> */
[C---:B------:R-:W-:Y:S01]  /*1aa0*/  PRMT R112, R16.reuse, 0x7632, R112 ;  /* 0x0000763210707816 */ /* 0x040fe20000000070 */
[----:B------:R-:W-:Y:S01]  /*1ab0*/  FMUL.FTZ R79, R79, R132 ;  /* 0x000000844f4f7220 */ /* 0x000fe20000410000 */
[----:B------:R-:W-:Y:S01]  /*1ac0*/  SHF.L.U32 R119, R16, 0x10, RZ ;  /* 0x0000001010777819 */ /* 0x000fe200000006ff */
[----:B------:R-:W-:Y:S01]  /*1ad0*/  IMAD R16, R88, UR17, RZ ;  /* 0x0000001158107c24 */ /* 0x000fe2000f8e02ff */
[----:B------:R-:W-:Y:S01]  /*1ae0*/  PRMT R118, R13, 0x7632, R118 ;  /* 0x000076320d767816 */ /* 0x000fe20000000076 */
[----:B------:R-:W-:Y:S01]  /*1af0*/  FMUL.FTZ R81, R81, R134 ;  /* 0x0000008651517220 */ /* 0x000fe20000410000 */
[----:B------:R-:W-:Y:S01]  /*1b00*/  SHF.L.U32 R125, R13, 0x10, RZ ;  /* 0x000000100d7d7819 */ /* 0x000fe200000006ff */
[----:B------:R-:W-:Y:S01]  /*1b10*/  IMAD R13, R37, UR4, RZ ;  /* 0x00000004250d7c24 */ /* 0x000fe2000f8e02ff */
[----:B------:R-:W-:Y:S01]  /*1b20*/  PRMT R111, R17, 0x7632, R111 ;  /* 0x00007632116f7816 */ /* 0x000fe2000000006f */
[----:B------:R-:W-:Y:S01]  /*1b30*/  IMAD R139, R89, UR16, R16 ;  /* 0x00000010598b7c24 */ /* 0x000fe2000f8e0210 */
[----:B------:R-:W-:Y:S01]  /*1b40*/  SHF.L.U32 R117, R17, 0x10, RZ ;  /* 0x0000001011757819 */ /* 0x000fe200000006ff */
[----:B------:R-:W1:Y:S01]  /*1b50*/  LDC.64 R88, c[0x0][0x3e8] ;  /* 0x0000fa00ff587b82 */ /* 0x000e620000000a00 */
[----:B------:R-:W-:Y:S01]  /*1b60*/  PRMT R110, R18, 0x7632, R110 ;  /* 0x00007632126e7816 */ /* 0x000fe2000000006e */
        /* <DEDUP_REMOVED lines=9> */
[C---:B------:R-:W-:Y:S01]  /*1c00*/  PRMT R116, R14.reuse, 0x7632, R116 ;  /* 0x000076320e747816 */ /* 0x040fe20000000074 */
[----:B------:R2:W-:Y:S01]  /*1c10*/  STS.128 [R138], R28 ;  /* 0x0000001c8a007388 */ /* 0x0005e20000000c00 */
[----:B------:R-:W-:Y:S01]  /*1c20*/  SHF.L.U32 R123, R14, 0x10, RZ ;  /* 0x000000100e7b7819 */ /* 0x000fe200000006ff */
[----:B------:R-:W-:Y:S01]  /*1c30*/  FMUL.FTZ R62, R63, R83 ;  /* 0x000000533f3e7220 */ /* 0x000fe20000410000 */
[C---:B------:R-:W-:Y:S01]  /*1c40*/  PRMT R114, R15.reuse, 0x7632, R114 ;  /* 0x000076320f727816 */ /* 0x040fe20000000072 */
[----:B------:R-:W-:Y:S01]  /*1c50*/  STS.128 [R138+0x10], R32 ;  /* 0x000010208a007388 */ /* 0x000fe20000000c00 */
[----:B------:R-:W-:Y:S01]  /*1c60*/  NOP ;  /* 0x0000000000007918 */ /* 0x000fe20000000000 */
[----:B------:R-:W-:-:S02]  /*1c70*/  SHF.L.U32 R121, R15, 0x10, RZ ;  /* 0x000000100f797819 */ /* 0x000fc400000006ff */
[----:B------:R-:W3:Y:S01]  /*1c80*/  LDS.128 R16, [R2] ;  /* 0x0000000002107984 */ /* 0x000ee20000000c00 */
[----:B------:R-:W-:Y:S01]  /*1c90*/  IADD3 R129, R129, R139, RZ ;  /* 0x0000008b81817210 */ /* 0x000fe20007ffe0ff */
[----:B------:R-:W-:Y:S01]  /*1ca0*/  FMUL.FTZ R64, R64, R69 ;  /* 0x0000004540407220 */ /* 0x000fe20000410000 */
[----:B------:R-:W-:Y:S01]  /*1cb0*/  FMUL.FTZ R66, R66, R85 ;  /* 0x0000005542427220 */ /* 0x000fe20000410000 */
[C---:B--2---:R-:W-:Y:S02]  /*1cc0*/  IMAD R31, R36.reuse, UR5, R13 ;  /* 0x00000005241f7c24 */ /* 0x044fe4000f8e020d */
[----:B------:R-:W-:Y:S01]  /*1cd0*/  FMUL.FTZ R68, R65, R90 ;  /* 0x0000005a41447220 */ /* 0x000fe20000410000 */
[----:B------:R-:W2:Y:S01]  /*1ce0*/  LDS.128 R12, [R2+0x200] ;  /* 0x00020000020c7984 */ /* 0x000ea20000000c00 */
[----:B------:R-:W-:Y:S01]  /*1cf0*/  IMAD.WIDE.U32 R28, R36, UR4, R128 ;  /* 0x00000004241c7c25 */ /* 0x000fe2000f8e0080 */
[----:B------:R-:W-:-:S03]  /*1d00*/  ULDC.64 UR4, c[0x0][0x320] ;  /* 0x0000c80000047ab9 */ /* 0x000fc60000000a00 */
[----:B------:R-:W-:Y:S01]  /*1d10*/  FMUL.FTZ R70, R93, R71 ;  /* 0x000000475d467220 */ /* 0x000fe20000410000 */
[----:B------:R-:W-:Y:S01]  /*1d20*/  FMUL.FTZ R72, R99, R95 ;  /* 0x0000005f63487220 */ /* 0x000fe20000410000 */
[----:B------:R-:W-:Y:S01]  /*1d30*/  FMUL.FTZ R74, R102, R73 ;  /* 0x00000049664a7220 */ /* 0x000fe20000410000 */
[----:B------:R-:W-:Y:S01]  /*1d40*/  IADD3 R29, R29, R31, RZ ;  /* 0x0000001f1d1d7210 */ /* 0x000fe20007ffe0ff */
[----:B------:R-:W-:Y:S01]  /*1d50*/  FMUL.FTZ R84, R101, R103 ;  /* 0x0000006765547220 */ /* 0x000fe20000410000 */
[----:B-1----:R-:W-:Y:S01]  /*1d60*/  LEA R88, P0, R28, R88, 0x1 ;  /* 0x000000581c587211 */ /* 0x002fe200078008ff */
[----:B------:R-:W-:Y:S01]  /*1d70*/  FMUL.FTZ R82, R122, R105 ;  /* 0x000000697a527220 */ /* 0x000fe20000410000 */
[----:B------:R-:W-:Y:S01]  /*1d80*/  FMUL.FTZ R80, R124, R79 ;  /* 0x0000004f7c507220 */ /* 0x000fe20000410000 */
[----:B------:R-:W-:Y:S01]  /*1d90*/  FMUL.FTZ R78, R126, R81 ;  /* 0x000000517e4e7220 */ /* 0x000fe20000410000 */
[----:B------:R-:W-:Y:S01]  /*1da0*/  LEA.HI.X R89, R28, R89, R29, 0x1, P0 ;  /* 0x000000591c597211 */ /* 0x000fe200000f0c1d */
[----:B------:R-:W-:Y:S01]  /*1db0*/  FMUL.FTZ R76, R130, R137 ;  /* 0x00000089824c7220 */ /* 0x000fe20000410000 */
[----:B------:R-:W-:Y:S01]  /*1dc0*/  ISETP.NE.U32.AND P0, PT, RZ, UR4, PT ;  /* 0x00000004ff007c0c */ /* 0x000fe2000bf05070 */
[----:B------:R-:W-:-:S03]  /*1dd0*/  IMAD.WIDE R28, R53, 0x10, R88 ;  /* 0x00000010351c7825 */ /* 0x000fc600078e0258 */
[----:B------:R-:W-:Y:S02]  /*1de0*/  ISETP.NE.AND.EX P0, PT, RZ, UR5, PT, P0 ;  /* 0x00000005ff007c0c */ /* 0x000fe4000bf05300 */
[----:B---3--:R1:W-:Y:S04]  /*1df0*/  STG.E.128 desc[UR14][R28.64], R16 ;  /* 0x000000101c007986 */ /* 0x0083e8000c101d0e */
[----:B--2---:R1:W-:Y:S07]  /*1e00*/  STG.E.128 desc[UR14][R28.64+0x200], R12 ;  /* 0x0002000c1c007986 */ /* 0x0043ee000c101d0e */
[----:B0-----:R-:W-:Y:S05]  /*1e10*/  @!P0 BRA `(.L_x_5221) ;  /* 0x0000000000c08947 */ /* 0x001fea0003800000 */
[----:B------:R-:W-:Y:S01]  /*1e20*/  BAR.SYNC.DEFER_BLOCKING 0x0 ;  /* 0x0000000000007b1d */ /* 0x000fe20000010000 */
[----:B------:R-:W-:Y:S01]  /*1e30*/  FMUL.FTZ R30, R91, R61 ;  /* 0x0000003d5b1e7220 */ /* 0x000fe20000410000 */
[----:B------:R-:W-:Y:S01]  /*1e40*/  FMUL.FTZ R35, R90, R106 ;  /* 0x0000006a5a237220 */ /* 0x000fe20000410000 */
[----:B-1----:R-:W-:Y:S01]  /*1e50*/  FMUL.FTZ R28, R77, R57 ;  /* 0x000000394d1c7220 */ /* 0x002fe20000410000 */
[----:B------:R-:W-:Y:S01]  /*1e60*/  FMUL.FTZ R71, R71, R92 ;  /* 0x0000005c47477220 */ /* 0x000fe20000410000 */
[----:B------:R-:W-:-:S03]  /*1e70*/  FMUL.FTZ R29, R75, R59 ;  /* 0x0000003b4b1d7220 */ /* 0x000fc60000410000 */
[----:B------:R-:W0:Y:S01]  /*1e80*/  LDC.64 R90, c[0x0][0x2c0] ;  /* 0x0000b000ff5a7b82 */ /* 0x000e220000000a00 */
        /* <DEDUP_REMOVED lines=13> */
[----:B------:R-:W-:-:S02]  /*1f60*/  F2FP.BF16.F32.PACK_AB R30, R73, R30 ;  /* 0x0000001e491e723e */ /* 0x000fc400000010ff */
[----:B------:R-:W-:Y:S02]  /*1f70*/  F2FP.BF16.F32.PACK_AB R29, R96, R29 ;  /* 0x0000001d601d723e */ /* 0x000fe400000010ff */
[----:B------:R-:W-:Y:S02]  /*1f80*/  F2FP.BF16.F32.PACK_AB R28, R71, R28 ;  /* 0x0000001c471c723e */ /* 0x000fe400000010ff */
[----:B------:R-:W-:Y:S02]  /*1f90*/  F2FP.BF16.F32.PACK_AB R35, R136, R35 ;  /* 0x000000238823723e */ /* 0x000fe400000010ff */
[----:B------:R-:W-:Y:S01]  /*1fa0*/  F2FP.BF16.F32.PACK_AB R34, R81, R34 ;  /* 0x000000225122723e */ /* 0x000fe200000010ff */
[----:B------:R-:W-:Y:S01]  /*1fb0*/  STS.128 [R138], R28 ;  /* 0x0000001c8a007388 */ /* 0x000fe20000000c00 */
[----:B------:R-:W-:Y:S01]  /*1fc0*/  F2FP.BF16.F32.PACK_AB R33, R12, R33 ;  /* 0x000000210c21723e */ /* 0x000fe200000010ff */
[C---:B0-----:R-:W-:Y:S01]  /*1fd0*/  IMAD R88, R90.reuse, UR17, RZ ;  /* 0x000000115a587c24 */ /* 0x041fe2000f8e02ff */
[----:B------:R-:W-:Y:S01]  /*1fe0*/  F2FP.BF16.F32.PACK_AB R32, R105, R32 ;  /* 0x000000206920723e */ /* 0x000fe200000010ff */
[----:B------:R-:W-:-:S04]  /*1ff0*/  IMAD.WIDE.U32 R86, R90, UR16, R20 ;  /* 0x000000105a567c25 */ /* 0x000fc8000f8e0014 */
[----:B------:R-:W-:Y:S01]  /*2000*/  STS.128 [R138+0x10], R32 ;  /* 0x000010208a007388 */ /* 0x000fe20000000c00 */
[----:B------:R-:W-:-:S03]  /*2010*/  NOP ;  /* 0x0000000000007918 */ /* 0x000fc60000000000 */
[----:B------:R-:W0:Y:S01]  /*2020*/  LDS.128 R12, [R2] ;  /* 0x00000000020c7984 */ /* 0x000e220000000c00 */
[----:B------:R-:W-:-:S03]  /*2030*/  IMAD R55, R91, UR16, R88 ;  /* 0x000000105b377c24 */ /* 0x000fc6000f8e0258 */
[----:B------:R1:W2:Y:S02]  /*2040*/  LDS.128 R16, [R2+0x200] ;  /* 0x0002000002107984 */ /* 0x0002a40000000c00 */
[----:B------:R-:W-:Y:S01]  /*2050*/  IADD3 R87, R87, R55, RZ ;  /* 0x0000003757577210 */ /* 0x000fe20007ffe0ff */
[----:B------:R-:W-:-:S04]  /*2060*/  IMAD R55, R37, UR6, RZ ;  /* 0x0000000625377c24 */ /* 0x000fc8000f8e02ff */
[C---:B------:R-:W-:Y:S01]  /*2070*/  IMAD R55, R36.reuse, UR7, R55 ;  /* 0x0000000724377c24 */ /* 0x040fe2000f8e0237 */
[----:B-1----:R-:W1:Y:S01]  /*2080*/  S2R R2, SR_CgaCtaId ;  /* 0x0000000000027919 */ /* 0x002e620000008800 */
[----:B------:R-:W-:-:S05]  /*2090*/  IMAD.WIDE.U32 R28, R36, UR6, R86 ;  /* 0x00000006241c7c25 */ /* 0x000fca000f8e0056 */
[----:B------:R-:W-:Y:S02]  /*20a0*/  IADD3 R29, R29, R55, RZ ;  /* 0x000000371d1d7210 */ /* 0x000fe40007ffe0ff */
[C---:B------:R-:W-:Y:S02]  /*20b0*/  LEA R30, P0, R28.reuse, UR4, 0x1 ;  /* 0x000000041c1e7c11 */ /* 0x040fe4000f8008ff */
[----:B------:R-:W-:Y:S02]  /*20c0*/  MOV R55, 0x400 ;  /* 0x0000040000377802 */ /* 0x000fe40000000f00 */
[----:B------:R-:W-:-:S03]  /*20d0*/  LEA.HI.X R31, R28, UR5, R29, 0x1, P0 ;  /* 0x000000051c1f7c11 */ /* 0x000fc600080f0c1d */
[----:B------:R-:W-:-:S05]  /*20e0*/  IMAD.WIDE R28, R53, 0x10, R30 ;  /* 0x00000010351c7825 */ /* 0x000fca00078e021e */
[----:B0-----:R0:W-:Y:S04]  /*20f0*/  STG.E.128 desc[UR14][R28.64], R12 ;  /* 0x0000000c1c007986 */ /* 0x0011e8000c101d0e */
[----:B--2---:R0:W-:Y:S01]  /*2100*/  STG.E.128 desc[UR14][R28.64+0x200], R16 ;  /* 0x000200101c007986 */ /* 0x0041e2000c101d0e */
[----:B-1----:R-:W-:-:S07]  /*2110*/  LEA R55, R2, R55, 0x18 ;  /* 0x0000003702377211 */ /* 0x002fce00078ec0ff */
.L_x_5221:
[C---:B01----:R-:W-:Y:S01]  /*2120*/  SHF.L.U32 R28, R8.reuse, 0x10, RZ ;  /* 0x00000010081c7819 */ /* 0x043fe200000006ff */
[----:B-----5:R-:W-:Y:S01]  /*2130*/  FADD.FTZ R75, R117, R38 ;  /* 0x00000026754b7221 */ /* 0x020fe20000010000 */
[----:B------:R-:W-:Y:S01]  /*2140*/  PRMT R192, R8, 0x7632, R192 ;  /* 0x0000763208c07816 */ /* 0x000fe200000000c0 */
[--C-:B------:R-:W-:Y:S01]  /*2150*/  FADD.FTZ R77, R115, R38.reuse ;  /* 0x00000026734d7221 */ /* 0x100fe20000010000 */
[----:B------:R-:W-:Y:S01]  /*2160*/  SHF.L.U32 R34, R9, 0x10, RZ ;  /* 0x0000001009227819 */ /* 0x000fe200000006ff */
[----:B------:R-:W-:Y:S01]  /*2170*/  FFMA.FTZ R41, R0, R28, R41 ;  /* 0x0000001c00297223 */ /* 0x000fe20000010029 */
[----:B------:R-:W-:Y:S01]  /*2180*/  SHF.L.U32 R128, R192, 0x10, RZ ;  /* 0x00000010c0807819 */ /* 0x000fe200000006ff */
[----:B------:R-:W-:Y:S01]  /*2190*/  FADD.FTZ R79, R113, R38 ;  /* 0x00000026714f7221 */ /* 0x000fe20000010000 */
[----:B------:R-:W-:Y:S01]  /*21a0*/  PRMT R191, R9, 0x7632, R191 ;  /* 0x0000763209bf7816 */ /* 0x000fe200000000bf */
[----:B------:R-:W-:Y:S01]  /*21b0*/  BAR.SYNC.DEFER_BLOCKING 0x0 ;  /* 0x0000000000007b1d */ /* 0x000fe20000010000 */
[----:B------:R-:W-:Y:S01]  /*21c0*/  SHF.L.U32 R132, R10, 0x10, RZ ;  /* 0x000000100a847819 */ /* 0x000fe200000006ff */
[----:B------:R-:W-:Y:S01]  /*21d0*/  FFMA.FTZ R41, R70, R128, R41 ;  /* 0x0000008046297223 */ /* 0x000fe20000010029 */
[----:B------:R-:W-:Y:S01]  /*21e0*/  SHF.L.U32 R130, R191, 0x10, RZ ;  /* 0x00000010bf827819 */ /* 0x000fe200000006ff */
[----:B------:R-:W-:Y:S01]  /*21f0*/  HFMA2.MMA R100, -RZ, RZ, 0, 0 ;  /* 0x00000000ff647435 */ /* 0x000fe200000001ff */
[----:B------:R-:W-:Y:S01]  /*2200*/  PRMT R190, R10, 0x7632, R190 ;  /* 0x000076320abe7816 */ /* 0x000fe200000000be */
[----:B------:R-:W-:Y:S01]  /*2210*/  FFMA.FTZ R41, R56, R34, R41 ;  /* 0x0000002238297223 */ /* 0x000fe20000010029 */
[C---:B------:R-:W-:Y:S01]  /*2220*/  SHF.L.U32 R136, R11.reuse, 0x10, RZ ;  /* 0x000000100b887819 */ /* 0x040fe200000006ff */
[----:B------:R-:W-:Y:S01]  /*2230*/  HFMA2.MMA R98, -RZ, RZ, 0, 0 ;  /* 0x00000000ff627435 */ /* 0x000fe200000001ff */
[----:B------:R-:W-:Y:S01]  /*2240*/  SHF.L.U32 R134, R190, 0x10, RZ ;  /* 0x00000010be867819 */ /* 0x000fe200000006ff */
[----:B------:R-:W-:Y:S01]  /*2250*/  FFMA.FTZ R41, R72, R130, R41 ;  /* 0x0000008248297223 */ /* 0x000fe20000010029 */
[----:B------:R-:W-:Y:S01]  /*2260*/  PRMT R189, R11, 0x7632, R189 ;  /* 0x000076320bbd7816 */ /* 0x000fe200000000bd */
[----:B------:R-:W-:Y:S01]  /*2270*/  HFMA2.MMA R96, -RZ, RZ, 0, 0 ;  /* 0x00000000ff607435 */ /* 0x000fe200000001ff */
        /* <DEDUP_REMOVED lines=18> */
[----:B------:R-:W-:Y:S01]  /*23a0*/  ISETP.GE.AND P0, PT, R3, 0x1, PT ;  /* 0x000000010300780c */ /* 0x000fe20003f06270 */
[----:B------:R-:W-:Y:S01]  /*23b0*/  HFMA2.MMA R86, -RZ, RZ, 0, 0 ;  /* 0x00000000ff567435 */ /* 0x000fe200000001ff */
[----:B------:R-:W-:Y:S01]  /*23c0*/  SHF.L.U32 R141, R185, 0x10, RZ ;  /* 0x00000010b98d7819 */ /* 0x000fe200000006ff */
[----:B------:R-:W-:Y:S01]  /*23d0*/  FFMA.FTZ R41, R82, R142, R41 ;  /* 0x0000008e52297223 */ /* 0x000fe20000010029 */
[----:B------:R-:W-:Y:S01]  /*23e0*/  SHF.L.U32 R150, R7, 0x10, RZ ;  /* 0x0000001007967819 */ /* 0x000fe200000006ff */
[--C-:B------:R-:W-:Y:S01]  /*23f0*/  FADD.FTZ R73, R119, R38.reuse ;  /* 0x0000002677497221 */ /* 0x100fe20000010000 */
[----:B------:R-:W-:Y:S01]  /*2400*/  PRMT R183, R7, 0x7632, R183 ;  /* 0x0000763207b77816 */ /* 0x000fe200000000b7 */
[----:B------:R-:W-:Y:S01]  /*2410*/  FFMA.FTZ R41, R64, R144, R41 ;  /* 0x0000009040297223 */ /* 0x000fe20000010029 */
[----:B------:R-:W-:Y:S01]  /*2420*/  SHF.L.U32 R107, R111, 0x10, RZ ;  /* 0x000000106f6b7819 */ /* 0x000fe200000006ff */
[--C-:B------:R-:W-:Y:S01]  /*2430*/  FADD.FTZ R81, R127, R38.reuse ;  /* 0x000000267f517221 */ /* 0x100fe20000010000 */
[----:B------:R-:W-:Y:S01]  /*2440*/  SHF.L.U32 R152, R183, 0x10, RZ ;  /* 0x00000010b7987819 */ /* 0x000fe200000006ff */
        /* <DEDUP_REMOVED lines=15> */
[----:B------:R-:W-:Y:S01]  /*2540*/  MOV R71, RZ ;  /* 0x000000ff00477202 */ /* 0x000fe20000000f00 */
        /* <DEDUP_REMOVED lines=12> */
[----:B------:R-:W-:Y:S01]  /*2610*/  FADD.FTZ R117, R117, R38 ;  /* 0x0000002675757221 */ /* 0x000fe20000010000 */
        /* <DEDUP_REMOVED lines=18> */
[----:B------:R-:W-:Y:S06]  /*2740*/  @!P0 BRA `(.L_x_5222) ;  /* 0x0000002400048947 */ /* 0x000fec0003800000 */
[C---:B------:R-:W-:Y:S01]  /*2750*/  IADD3 R2, R44.reuse, -0x1, RZ ;  /* 0xffffffff2c027810 */ /* 0x040fe20007ffe0ff */
[----:B------:R-:W0:Y:S01]  /*2760*/  LDC.64 R12, c[0x0][0x2e0] ;  /* 0x0000b800ff0c7b82 */ /* 0x000e220000000a00 */
[----:B------:R-:W-:Y:S01]  /*2770*/  ULDC.64 UR4, c[0x0][0x230] ;  /* 0x00008c0000047ab9 */ /* 0x000fe20000000a00 */
[----:B------:R-:W-:Y:S01]  /*2780*/  IADD3 R30, R44, -0x2, RZ ;  /* 0xfffffffe2c1e7810 */ /* 0x000fe20007ffe0ff */
[----:B------:R-:W-:Y:S01]  /*2790*/  ULDC.64 UR8, c[0x0][0x268] ;  /* 0x00009a0000087ab9 */ /* 0x000fe20000000a00 */
[----:B------:R-:W-:Y:S01]  /*27a0*/  LEA.HI R18, R2, R2, RZ, 0x1 ;  /* 0x0000000202127211 */ /* 0x000fe200078f08ff */
[----:B------:R-:W-:Y:S01]  /*27b0*/  ULDC.64 UR6, c[0x0][0x248] ;  /* 0x0000920000067ab9 */ /* 0x000fe20000000a00 */
[----:B------:R-:W-:-:S04]  /*27c0*/  IMAD.WIDE.U32 R126, R36, UR8, RZ ;  /* 0x00000008247e7c25 */ /* 0x000fc8000f8e00ff */
[----:B------:R-:W-:Y:S01]  /*27d0*/  FMUL.FTZ R131, R77, R132 ;  /* 0x000000844d837220 */ /* 0x000fe20000410000 */
[----:B------:R-:W-:Y:S01]  /*27e0*/  LOP3.LUT R19, R18, 0xfffffe, RZ, 0xc0, !PT ;  /* 0x00fffffe12137812 */ /* 0x000fe200078ec0ff */
[----:B------:R-:W1:Y:S01]  /*27f0*/  LDC.64 R16, c[0x0][0x2d0] ;  /* 0x0000b400ff107b82 */ /* 0x000e620000000a00 */
[----:B------:R-:W-:Y:S02]  /*2800*/  IMAD R33, R37, UR6, RZ ;  /* 0x0000000625217c24 */ /* 0x000fe4000f8e02ff */
[----:B------:R-:W-:Y:S01]  /*2810*/  FMUL.FTZ R132, R109, R134 ;  /* 0x000000866d847220 */ /* 0x000fe20000410000 */
[----:B------:R-:W-:Y:S01]  /*2820*/  IADD3 R147, R2, -R19, RZ ;  /* 0x8000001302937210 */ /* 0x000fe20007ffe0ff */
[----:B------:R-:W-:Y:S02]  /*2830*/  IMAD R19, R37, UR4, RZ ;  /* 0x0000000425137c24 */ /* 0x000fe4000f8e02ff */
[----:B------:R-:W-:Y:S01]  /*2840*/  FMUL.FTZ R133, R79, R136 ;  /* 0x000000884f857220 */ /* 0x000fe20000410000 */
[----:B------:R-:W-:-:S02]  /*2850*/  IMAD R29, R30, R3, RZ ;  /* 0x000000031e1d7224 */ /* 0x000fc400078e02ff */
[----:B------:R-:W-:Y:S01]  /*2860*/  FMUL.FTZ R134, R111, R138 ;  /* 0x0000008a6f867220 */ /* 0x000fe20000410000 */
[C---:B------:R-:W-:Y:S01]  /*2870*/  IMAD R31, R36.reuse, UR5, R19 ;  /* 0x00000005241f7c24 */ /* 0x040fe2000f8e0213 */
[----:B------:R-:W2:Y:S01]  /*2880*/  LDC.64 R14, c[0x0][0x2d8] ;  /* 0x0000b600ff0e7b82 */ /* 0x000ea20000000a00 */
[----:B------:R-:W-:Y:S02]  /*2890*/  IMAD R19, R37, UR8, RZ ;  /* 0x0000000825137c24 */ /* 0x000fe4000f8e02ff */
[----:B------:R-:W-:Y:S01]  /*28a0*/  FMUL.FTZ R136, R81, R140 ;  /* 0x0000008c51887220 */ /* 0x000fe20000410000 */
[----:B------:R-:W-:-:S04]  /*28b0*/  IMAD.WIDE.U32 R2, R36, UR4, RZ ;  /* 0x0000000424027c25 */ /* 0x000fc8000f8e00ff */
[----:B------:R-:W-:Y:S01]  /*28c0*/  FMUL.FTZ R137, R113, R142 ;  /* 0x0000008e71897220 */ /* 0x000fe20000410000 */
[----:B------:R-:W-:Y:S01]  /*28d0*/  FMUL.FTZ R138, R83, R144 ;  /* 0x00000090538a7220 */ /* 0x000fe20000410000 */
[----:B0-----:R-:W-:Y:S01]  /*28e0*/  LEA R123, P2, R126, R12, 0x2 ;  /* 0x0000000c7e7b7211 */ /* 0x001fe200078410ff */
[C---:B------:R-:W-:Y:S01]  /*28f0*/  IMAD R35, R36.reuse, UR9, R19 ;  /* 0x0000000924237c24 */ /* 0x040fe2000f8e0213 */
[----:B------:R-:W-:Y:S01]  /*2900*/  IADD3 R122, R3, R31, RZ ;  /* 0x0000001f037a7210 */ /* 0x000fe20007ffe0ff */
[C---:B------:R-:W-:Y:S01]  /*2910*/  IMAD.WIDE.U32 R124, R36.reuse, UR6, RZ ;  /* 0x00000006247c7c25 */ /* 0x040fe2000f8e00ff */
[----:B------:R-:W0:Y:S03]  /*2920*/  LDC.64 R30, c[0x0][0x250] ;  /* 0x00009400ff1e7b82 */ /* 0x000e260000000a00 */
[----:B------:R-:W-:Y:S01]  /*2930*/  FMUL.FTZ R139, R115, R146 ;  /* 0x00000092738b7220 */ /* 0x000fe20000410000 */
[----:B------:R-:W-:Y:S01]  /*2940*/  IADD3 R3, R127, R35, RZ ;  /* 0x000000237f037210 */ /* 0x000fe20007ffe0ff */
[----:B------:R-:W-:-:S02]  /*2950*/  IMAD R33, R36, UR7, R33 ;  /* 0x0000000724217c24 */ /* 0x000fc4000f8e0221 */
[----:B------:R-:W-:Y:S01]  /*2960*/  FMUL.FTZ R127, R73, R28 ;  /* 0x0000001c497f7220 */ /* 0x000fe20000410000 */
[----:B------:R-:W-:Y:S01]  /*2970*/  IMAD.WIDE R18, R29, 0x8, R26 ;  /* 0x000000081d127825 */ /* 0x000fe200078e021a */
[----:B-1----:R-:W-:-:S03]  /*2980*/  LEA R119, P0, R2, R16, 0x2 ;  /* 0x0000001002777211 */ /* 0x002fc600078010ff */
[----:B------:R-:W-:Y:S01]  /*2990*/  FMUL.FTZ R128, R105, R128 ;  /* 0x0000008069807220 */ /* 0x000fe20000410000 */
[----:B------:R-:W-:Y:S01]  /*29a0*/  IADD3 R12, R125, R33, RZ ;  /* 0x000000217d0c7210 */ /* 0x000fe20007ffe0ff */
[----:B------:R-:W1:Y:S01]  /*29b0*/  LDC.64 R28, c[0x0][0x270] ;  /* 0x00009c00ff1c7b82 */ /* 0x000e620000000a00 */
[----:B------:R-:W-:Y:S01]  /*29c0*/  LEA.HI.X R122, R2, R17, R122, 0x2, P0 ;  /* 0x00000011027a7211 */ /* 0x000fe200000f147a */
[----:B------:R-:W-:Y:S01]  /*29d0*/  FMUL.FTZ R129, R75, R34 ;  /* 0x000000224b817220 */ /* 0x000fe20000410000 */
[----:B------:R-:W-:Y:S01]  /*29e0*/  ISETP.NE.AND P0, PT, R42, RZ, PT ;  /* 0x000000ff2a00720c */ /* 0x000fe20003f05270 */
[----:B------:R-:W-:Y:S01]  /*29f0*/  FMUL.FTZ R130, R107, R130 ;  /* 0x000000826b827220 */ /* 0x000fe20000410000 */
[----:B--2---:R-:W-:Y:S01]  /*2a00*/  LEA R121, P1, R124, R14, 0x2 ;  /* 0x0000000e7c797211 */ /* 0x004fe200078210ff */
[----:B------:R-:W-:Y:S01]  /*2a10*/  FMUL.FTZ R140, R85, R148 ;  /* 0x00000094558c7220 */ /* 0x000fe20000410000 */
[----:B------:R-:W-:Y:S01]  /*2a20*/  MOV R120, R18 ;  /* 0x0000001200787202 */ /* 0x000fe20000000f00 */
[----:B------:R-:W2:Y:S01]  /*2a30*/  LDC.64 R32, c[0x0][0x238] ;  /* 0x00008e00ff207b82 */ /* 0x000ea20000000a00 */
[----:B------:R-:W-:Y:S01]  /*2a40*/  MOV R125, R19 ;  /* 0x00000013007d7202 */ /* 0x000fe20000000f00 */
[----:B------:R-:W-:Y:S01]  /*2a50*/  FMUL.FTZ R141, R116, R141 ;  /* 0x0000008d748d7220 */ /* 0x000fe20000410000 */
[----:B------:R-:W-:Y:S01]  /*2a60*/  LEA.HI.X R124, R124, R15, R12, 0x2, P1 ;  /* 0x0000000f7c7c7211 */ /* 0x000fe200008f140c */
[----:B------:R-:W-:Y:S01]  /*2a70*/  FMUL.FTZ R142, R87, R150 ;  /* 0x00000096578e7220 */ /* 0x000fe20000410000 */
[----:B------:R-:W-:Y:S01]  /*2a80*/  LEA.HI.X R126, R126, R13, R3, 0x2, P2 ;  /* 0x0000000d7e7e7211 */ /* 0x000fe200010f1403 */
[----:B------:R-:W-:Y:S01]  /*2a90*/  FMUL.FTZ R143, R117, R152 ;  /* 0x00000098758f7220 */ /* 0x000fe20000410000 */
[----:B------:R-:W-:Y:S01]  /*2aa0*/  P2R R2, PR, RZ, 0x1 ;  /* 0x00000001ff027803 */ /* 0x000fe20000000000 */
[----:B------:R-:W3:Y:S01]  /*2ab0*/  LDC R135, c[0x0][0x224] ;  /* 0x00008900ff877b82 */ /* 0x000ee20000000800 */
[----:B------:R-:W-:Y:S01]  /*2ac0*/  MOV R100, RZ ;  /* 0x000000ff00647202 */ /* 0x000fe20000000f00 */
[----:B------:R-:W-:Y:S01]  /*2ad0*/  UMOV UR4, URZ ;  /* 0x0000003f00047c82 */ /* 0x000fe20008000000 */
[-C--:B------:R-:W-:Y:S01]  /*2ae0*/  MOV R144, R55.reuse ;  /* 0x0000003700907202 */ /* 0x080fe20000000f00 */
[----:B------:R-:W-:Y:S01]  /*2af0*/  ULDC UR5, c[0x0][0x224] ;  /* 0x0000890000057ab9 */ /* 0x000fe20000000800 */
[----:B------:R-:W-:-:S02]  /*2b00*/  MOV R145, R55 ;  /* 0x0000003700917202 */ /* 0x000fc40000000f00 */
[----:B------:R-:W-:Y:S01]  /*2b10*/  IADD3 R146, R42, 0x200, RZ ;  /* 0x000002002a927810 */ /* 0x000fe20007ffe0ff */
[----:B------:R-:W4:Y:S01]  /*2b20*/  LDC R195, c[0x0][0x21c] ;  /* 0x00008700ffc37b82 */ /* 0x000f220000000800 */
[----:B-1----:R-:W-:Y:S02]  /*2b30*/  SHF.L.U64.HI R29, R28, 0x2, R29 ;  /* 0x000000021c1d7819 */ /* 0x002fe4000001021d */
[----:B0-----:R-:W-:Y:S02]  /*2b40*/  SHF.L.U64.HI R31, R30, 0x2, R31 ;  /* 0x000000021e1f7819 */ /* 0x001fe4000001021f */
[----:B------:R-:W-:Y:S02]  /*2b50*/  SHF.L.U32 R147, R147, 0x8, RZ ;  /* 0x0000000893937819 */ /* 0x000fe400000006ff */
[----:B--2---:R-:W-:-:S07]  /*2b60*/  SHF.L.U64.HI R33, R32, 0x2, R33 ;  /* 0x0000000220217819 */ /* 0x004fce0000010221 */
.L_x_5234:
        /* <DEDUP_REMOVED lines=25> */
[----:B------:R-:W0:Y:S02]  /*2d00*/  MUFU.EX2 R34, R34 ;  /* 0x0000002200227308 */ /* 0x000e240000000800 */
[----:B0-----:R0:W-:Y:S01]  /*2d10*/  STS [R15+0xc90], R34 ;  /* 0x000c90220f007388 */ /* 0x0011e20000000800 */
[----:B------:R-:W-:Y:S01]  /*2d20*/  BAR.SYNC.DEFER_BLOCKING 0x0 ;  /* 0x0000000000007b1d */ /* 0x000fe20000010000 */
[-C--:B------:R-:W-:Y:S01]  /*2d30*/  FMUL.FTZ R149, R105, R12.reuse ;  /* 0x0000000c69957220 */ /* 0x080fe20000410000 */
[-C--:B------:R-:W-:Y:S01]  /*2d40*/  FMUL.FTZ R152, R75, R12.reuse ;  /* 0x0000000c4b987220 */ /* 0x080fe20000410000 */
[----:B------:R-:W-:-:S03]  /*2d50*/  FMUL.FTZ R151, R107, R12 ;  /* 0x0000000c6b977220 */ /* 0x000fc60000410000 */
[----:B------:R1:W5:Y:S01]  /*2d60*/  @!P1 LDG.E.64 R16, desc[UR14][R2.64] ;  /* 0x0000000e02109981 */ /* 0x000362000c1e1b00 */
[----:B------:R-:W-:Y:S01]  /*2d70*/  ISETP.NE.AND P1, PT, R42, 0x3f, PT ;  /* 0x0000003f2a00780c */ /* 0x000fe20003f25270 */
[----:B------:R-:W1:Y:S01]  /*2d80*/  MUFU.EX2 R149, R149 ;  /* 0x0000009500957308 */ /* 0x000e620000000800 */
[----:B------:R-:W-:-:S11]  /*2d90*/  FMUL.FTZ R154, R77, R12 ;  /* 0x0000000c4d9a7220 */ /* 0x000fd60000410000 */
[----:B------:R-:W2:Y:S01]  /*2da0*/  @P1 S2R R150, SR_CgaCtaId ;  /* 0x0000000000961919 */ /* 0x000ea20000008800 */
[----:B------:R-:W4:Y:S01]  /*2db0*/  MUFU.EX2 R152, R152 ;  /* 0x0000009800987308 */ /* 0x000f220000000800 */
[-C--:B------:R-:W-:Y:S01]  /*2dc0*/  FMUL.FTZ R153, R109, R12.reuse ;  /* 0x0000000c6d997220 */ /* 0x080fe20000410000 */
[----:B------:R-:W-:-:S06]  /*2dd0*/  FMUL.FTZ R156, R79, R12 ;  /* 0x0000000c4f9c7220 */ /* 0x000fcc0000410000 */
[----:B------:R-:W3:Y:S01]  /*2de0*/  MUFU.EX2 R151, R151 ;  /* 0x0000009700977308 */ /* 0x000ee20000000800 */
[----:B-1----:R-:W-:Y:S01]  /*2df0*/  FMUL.FTZ R3, R34, R149 ;  /* 0x0000009522037220 */ /* 0x002fe20000410000 */
[----:B------:R-:W-:-:S06]  /*2e00*/  FMUL.FTZ R155, R111, R12 ;  /* 0x0000000c6f9b7220 */ /* 0x000fcc0000410000 */
[----:B------:R-:W1:Y:S01]  /*2e10*/  MUFU.EX2 R154, R154 ;  /* 0x0000009a009a7308 */ /* 0x000e620000000800 */
[----:B------:R-:W-:Y:S01]  /*2e20*/  FFMA.FTZ R2, R127, R149, R128 ;  /* 0x000000957f027223 */ /* 0x000fe20000010080 */
[----:B----4-:R-:W-:-:S06]  /*2e30*/  FMUL.FTZ R18, R152, R3 ;  /* 0x0000000398127220 */ /* 0x010fcc0000410000 */
[----:B------:R-:W4:Y:S01]  /*2e40*/  MUFU.EX2 R153, R153 ;  /* 0x0000009900997308 */ /* 0x000f220000000800 */
[----:B------:R-:W-:Y:S01]  /*2e50*/  FMUL.FTZ R157, R81, R12 ;  /* 0x0000000c519d7220 */ /* 0x000fe20000410000 */
[----:B------:R-:W-:Y:S01]  /*2e60*/  FFMA.FTZ R2, R152, R2, R129 ;  /* 0x0000000298027223 */ /* 0x000fe20000010081 */
[----:B0-----:R-:W-:-:S05]  /*2e70*/  @P1 MOV R15, 0x400 ;  /* 0x00000400000f1802 */ /* 0x001fca0000000f00 */
[----:B------:R-:W0:Y:S01]  /*2e80*/  MUFU.EX2 R156, R156 ;  /* 0x0000009c009c7308 */ /* 0x000e220000000800 */
[----:B---3--:R-:W-:Y:S01]  /*2e90*/  FMUL.FTZ R3, R151, R18 ;  /* 0x0000001297037220 */ /* 0x008fe20000410000 */
[----:B------:R-:W-:Y:S01]  /*2ea0*/  FMUL.FTZ R158, R113, R12 ;  /* 0x0000000c719e7220 */ /* 0x000fe20000410000 */
[----:B------:R-:W-:Y:S01]  /*2eb0*/  FFMA.FTZ R2, R151, R2, R130 ;  /* 0x0000000297027223 */ /* 0x000fe20000010082 */
[----:B--2---:R-:W-:-:S04]  /*2ec0*/  @P1 LEA R15, R150, R15, 0x18 ;  /* 0x0000000f960f1211 */ /* 0x004fc800078ec0ff */
[----:B------:R-:W2:Y:S01]  /*2ed0*/  MUFU.EX2 R155, R155 ;  /* 0x0000009b009b7308 */ /* 0x000ea20000000800 */
[C---:B-1----:R-:W-:Y:S01]  /*2ee0*/  FMUL.FTZ R18, R154.reuse, R3 ;  /* 0x000000039a127220 */ /* 0x042fe20000410000 */
[----:B------:R-:W-:Y:S01]  /*2ef0*/  FMUL.FTZ R159, R83, R12 ;  /* 0x0000000c539f7220 */ /* 0x000fe20000410000 */
[----:B------:R-:W-:Y:S01]  /*2f00*/  FFMA.FTZ R2, R154, R2, R131 ;  /* 0x000000029a027223 */ /* 0x000fe20000010083 */
[----:B------:R-:W-:-:S04]  /*2f10*/  @P1 LEA R171, R42, R15, 0x2 ;  /* 0x0000000f2aab1211 */ /* 0x000fc800078e10ff */
[----:B------:R-:W1:Y:S01]  /*2f20*/  MUFU.EX2 R157, R157 ;  /* 0x0000009d009d7308 */ /* 0x000e620000000800 */
[----:B----4-:R-:W-:Y:S01]  /*2f30*/  FMUL.FTZ R3, R153, R18 ;  /* 0x0000001299037220 */ /* 0x010fe20000410000 */
        /* <DEDUP_REMOVED lines=8> */
[C---:B--2---:R-:W-:Y:S01]  /*2fc0*/  FMUL.FTZ R18, R155.reuse, R18 ;  /* 0x000000129b127220 */ /* 0x044fe20000410000 */
        /* <DEDUP_REMOVED lines=35> */
.L_x_5224:
[----:B------:R-:W-:Y:S05]  /*3200*/  BSYNC B0 ;  /* 0x0000000000007941 */ /* 0x000fea0003800000 */
.L_x_5223:
        /* <DEDUP_REMOVED lines=48> */
.L_x_5253:
[----:B------:R-:W-:Y:S01]  /*3510*/  ISETP.GE.AND P2, PT, R43, 0x10, PT ;  /* 0x000000102b00780c */ /* 0x000fe20003f46270 */
[----:B------:R-:W-:-:S12]  /*3520*/  UMOV UR6, 0xffffffff ;  /* 0xffffffff00067882 */ /* 0x000fd80000000000 */
[C---:B0-2---:R-:W-:Y:S01]  /*3530*/  @P2 FFMA.FTZ R15, R14.reuse, R18, R15 ;  /* 0x000000120e0f2223 */ /* 0x045fe2000001000f */
[----:B---3--:R-:W-:Y:S01]  /*3540*/  @P2 FMUL.FTZ R14, R14, R3 ;  /* 0x000000030e0e2220 */ /* 0x008fe20000410000 */
[----:B------:R-:W-:Y:S06]  /*3550*/  BRA.DIV UR6, `(.L_x_5227) ;  /* 0x0000002a06a07947 */ /* 0x000fec000b800000 */
.L_x_5256:
[----:B------:R-:W-:-:S03]  /*3560*/  UMOV UR6, 0xffffffff ;  /* 0xffffffff00067882 */ /* 0x000fc60000000000 */
[----:B------:R-:W-:Y:S05]  /*3570*/  BRA.DIV UR6, `(.L_x_5228) ;  /* 0x0000002a06c07947 */ /* 0x000fea000b800000 */
.L_x_5259:
[----:B------:R-:W-:-:S03]  /*3580*/  UMOV UR6, 0xffffffff ;  /* 0xffffffff00067882 */ /* 0x000fc60000000000 */
[----:B------:R-:W-:Y:S05]  /*3590*/  BRA.DIV UR6, `(.L_x_5229) ;  /* 0x0000002a06e07947 */ /* 0x000fea000b800000 */
[----:B------:R-:W0:Y:S04]  /*35a0*/  SHFL.UP PT, R14, R14, 0x1, RZ ;  /* 0x042000000e0e7989 */ /* 0x000e2800000e00ff */
[----:B------:R-:W2:Y:S04]  /*35b0*/  SHFL.UP PT, R15, R15, 0x1, RZ ;  /* 0x042000000f0f7989 */ /* 0x000ea800000e00ff */
[----:B-----5:R-:W3:Y:S04]  /*35c0*/  SHFL.IDX PT, R16, R16, RZ, 0x1f ;  /* 0x00001fff10107589 */ /* 0x020ee800000e0000 */
[----:B------:R-:W4:Y:S02]  /*35d0*/  SHFL.IDX PT, R17, R17, RZ, 0x1f ;  /* 0x00001fff11117589 */ /* 0x000f2400000e0000 */
.L_x_5265:
[C---:B0-2-4-:R-:W-:Y:S01]  /*35e0*/  @P3 FFMA.FTZ R17, R14.reuse, R17, R15 ;  /* 0x000000110e113223 */ /* 0x055fe2000001000f */
[----:B---3--:R-:W-:-:S03]  /*35f0*/  @P3 FMUL.FTZ R16, R14, R16 ;  /* 0x000000100e103220 */ /* 0x008fc60000410000 */
[C---:B------:R-:W-:Y:S01]  /*3600*/  FFMA.FTZ R19, R12.reuse, R17, R13 ;  /* 0x000000110c137223 */ /* 0x040fe2000001000d */
[----:B------:R-:W-:-:S05]  /*3610*/  FMUL.FTZ R18, R12, R16 ;  /* 0x000000100c127220 */ /* 0x000fca0000410000 */
[----:B------:R2:W-:Y:S02]  /*3620*/  STS.128 [R2+0x880], R16 ;  /* 0x0008801002007388 */ /* 0x0005e40000000c00 */
.L_x_5225:
[----:B------:R-:W-:Y:S05]  /*3630*/  WARPSYNC.ALL ;  /* 0x0000000000007948 */ /* 0x000fea0003800000 */
[----:B------:R-:W-:Y:S01]  /*3640*/  BAR.SYNC.DEFER_BLOCKING 0x0 ;  /* 0x0000000000007b1d */ /* 0x000fe20000010000 */
[C---:B01----:R-:W-:Y:S01]  /*3650*/  FMUL.FTZ R12, R164.reuse, R171 ;  /* 0x000000aba40c7220 */ /* 0x043fe20000410000 */
[----:B--2---:R-:W-:Y:S01]  /*3660*/  FFMA.FTZ R2, R164, R182, R181 ;  /* 0x000000b6a4027223 */ /* 0x004fe200000100b5 */
[----:B------:R-:W-:Y:S01]  /*3670*/  ISETP.GE.OR P0, PT, R44, UR5, P0 ;  /* 0x000000052c007c0c */ /* 0x000fe20008706670 */
[----:B------:R-:W-:Y:S01]  /*3680*/  HFMA2.MMA R35, -RZ, RZ, 0, 0 ;  /* 0x00000000ff237435 */ /* 0x000fe200000001ff */
        /* <DEDUP_REMOVED lines=89> */
.L_x_5282:
[C---:B--2-4-:R-:W-:Y:S01]  /*3c20*/  @P5 FFMA.FTZ R19, R3.reuse, R19, R16 ;  /* 0x0000001303135223 */ /* 0x054fe20000010010 */
[----:B------:R-:W-:Y:S01]  /*3c30*/  @P5 FMUL.FTZ R18, R3, R18 ;  /* 0x0000001203125220 */ /* 0x000fe20000410000 */
[-C--:B-1-3--:R-:W-:Y:S01]  /*3c40*/  FFMA.FTZ R35, R35, R2.reuse, R218 ;  /* 0x0000000223237223 */ /* 0x08afe200000100da */
[----:B------:R-:W-:Y:S01]  /*3c50*/  FMUL.FTZ R34, R34, R2 ;  /* 0x0000000222227220 */ /* 0x000fe20000410000 */
[C---:B------:R-:W-:Y:S01]  /*3c60*/  FFMA.FTZ R17, R14.reuse, R19, R15 ;  /* 0x000000130e117223 */ /* 0x040fe2000001000f */
[----:B------:R-:W-:-:S05]  /*3c70*/  FMUL.FTZ R16, R14, R18 ;  /* 0x000000120e107220 */ /* 0x000fca0000410000 */
[----:B------:R1:W-:Y:S02]  /*3c80*/  STS.128 [R197+0xa90], R16 ;  /* 0x000a9010c5007388 */ /* 0x0003e40000000c00 */
.L_x_5230:
[----:B------:R-:W-:Y:S05]  /*3c90*/  WARPSYNC.ALL ;  /* 0x0000000000007948 */ /* 0x000fea0003800000 */
[----:B------:R-:W-:Y:S01]  /*3ca0*/  BAR.SYNC.DEFER_BLOCKING 0x0 ;  /* 0x0000000000007b1d */ /* 0x000fe20000010000 */
[----:B------:R-:W-:Y:S01]  /*3cb0*/  FFMA.FTZ R3, R0, R216, RZ ;  /* 0x000000d800037223 */ /* 0x000fe200000100ff */
[----:B------:R-:W-:Y:S02]  /*3cc0*/  ISETP.GT.AND P0, PT, R43, 0x1e, PT ;  /* 0x0000001e2b00780c */ /* 0x000fe40003f04270 */
[----:B------:R-:W-:Y:S01]  /*3cd0*/  SHF.L.U32 R15, R192, 0x10, RZ ;  /* 0x00000010c00f7819 */ /* 0x000fe200000006ff */
[----:B------:R-:W-:Y:S01]  /*3ce0*/  FFMA.FTZ R3, R70, R214, R3 ;  /* 0x000000d646037223 */ /* 0x000fe20000010003 */
[----:B-1---5:R-:W-:Y:S01]  /*3cf0*/  SHF.L.U32 R16, R9, 0x10, RZ ;  /* 0x0000001009107819 */ /* 0x022fe200000006ff */
[----:B------:R-:W-:Y:S01]  /*3d00*/  BSSY B0, `(.L_x_5232) ;  /* 0x00000d7000007945 */ /* 0x000fe20003800000 */
[----:B0-----:R-:W-:Y:S01]  /*3d10*/  SHF.L.U32 R12, R10, 0x10, RZ ;  /* 0x000000100a0c7819 */ /* 0x001fe200000006ff */
[----:B------:R-:W-:Y:S01]  /*3d20*/  FFMA.FTZ R3, R56, R212, R3 ;  /* 0x000000d438037223 */ /* 0x000fe20000010003 */
[----:B------:R-:W-:Y:S01]  /*3d30*/  FFMA.FTZ R19, -R105, R15, R214 ;  /* 0x0000000f69137223 */ /* 0x000fe200000101d6 */
[----:B------:R-:W-:Y:S01]  /*3d40*/  FFMA.FTZ R212, -R75, R16, R212 ;  /* 0x000000104bd47223 */ /* 0x000fe200000101d4 */
[----:B------:R-:W-:Y:S01]  /*3d50*/  SHF.L.U32 R197, R5, 0x10, RZ ;  /* 0x0000001005c57819 */ /* 0x000fe200000006ff */
[----:B------:R-:W-:Y:S01]  /*3d60*/  FFMA.FTZ R3, R72, R210, R3 ;  /* 0x000000d248037223 */ /* 0x000fe20000010003 */
[----:B------:R-:W-:-:S02]  /*3d70*/  SHF.L.U32 R215, R187, 0x10, RZ ;  /* 0x00000010bbd77819 */ /* 0x000fc400000006ff */
[----:B------:R-:W-:Y:S01]  /*3d80*/  SHF.L.U32 R217, R185, 0x10, RZ ;  /* 0x00000010b9d97819 */ /* 0x000fe200000006ff */
[----:B------:R-:W-:Y:S01]  /*3d90*/  FFMA.FTZ R3, R58, R208, R3 ;  /* 0x000000d03a037223 */ /* 0x000fe20000010003 */
[----:B------:R-:W-:Y:S02]  /*3da0*/  SHF.L.U32 R214, R7, 0x10, RZ ;  /* 0x0000001007d67819 */ /* 0x000fe400000006ff */
[----:B------:R-:W-:Y:S01]  /*3db0*/  SHF.L.U32 R219, R183, 0x10, RZ ;  /* 0x00000010b7db7819 */ /* 0x000fe200000006ff */
[----:B------:R-:W-:Y:S01]  /*3dc0*/  FFMA.FTZ R3, R74, R206, R3 ;  /* 0x000000ce4a037223 */ /* 0x000fe20000010003 */
[C---:B------:R-:W-:Y:S01]  /*3dd0*/  ISETP.GT.AND P1, PT, R43.reuse, 0x1d, PT ;  /* 0x0000001d2b00780c */ /* 0x040fe20003f24270 */
[----:B------:R-:W0:Y:S02]  /*3de0*/  LDS R173, [R173+0xa94] ;  /* 0x000a9400adad7984 */ /* 0x000e240000000800 */
[----:B------:R-:W-:Y:S01]  /*3df0*/  FFMA.FTZ R3, R60, R204, R3 ;  /* 0x000000cc3c037223 */ /* 0x000fe20000010003 */
[----:B------:R-:W-:-:S02]  /*3e00*/  ISETP.GT.AND P2, PT, R43, 0x1b, PT ;  /* 0x0000001b2b00780c */ /* 0x000fc40003f44270 */
[----:B------:R-:W-:Y:S01]  /*3e10*/  ISETP.NE.AND P3, PT, R42, RZ, PT ;  /* 0x000000ff2a00720c */ /* 0x000fe20003f65270 */
[----:B------:R-:W-:-:S04]  /*3e20*/  FFMA.FTZ R3, R84, R194, R3 ;  /* 0x000000c254037223 */ /* 0x000fc80000010003 */
[----:B------:R-:W-:-:S04]  /*3e30*/  FFMA.FTZ R3, R62, R186, R3 ;  /* 0x000000ba3e037223 */ /* 0x000fc80000010003 */
[----:B------:R-:W-:-:S04]  /*3e40*/  FFMA.FTZ R3, R82, R184, R3 ;  /* 0x000000b852037223 */ /* 0x000fc80000010003 */
[----:B------:R-:W-:Y:S01]  /*3e50*/  FFMA.FTZ R3, R64, R150, R3 ;  /* 0x0000009640037223 */ /* 0x000fe20000010003 */
[----:B------:R1:W-:Y:S03]  /*3e60*/  @!P3 STS.64 [R144+0x1590], R34 ;  /* 0x001590229000b388 */ /* 0x0003e60000000a00 */
[----:B------:R-:W-:Y:S01]  /*3e70*/  FFMA.FTZ R3, R80, R202, R3 ;  /* 0x000000ca50037223 */ /* 0x000fe20000010003 */
[----:B------:R-:W-:-:S03]  /*3e80*/  FFMA.FTZ R202, -R115, R215, R202 ;  /* 0x000000d773ca7223 */ /* 0x000fc600000101ca */
[----:B------:R-:W-:-:S04]  /*3e90*/  FFMA.FTZ R3, R66, R200, R3 ;  /* 0x000000c842037223 */ /* 0x000fc80000010003 */
[----:B------:R-:W-:-:S04]  /*3ea0*/  FFMA.FTZ R3, R78, R193, R3 ;  /* 0x000000c14e037223 */ /* 0x000fc80000010003 */
[----:B------:R-:W-:Y:S01]  /*3eb0*/  FFMA.FTZ R3, R68, R198, R3 ;  /* 0x000000c644037223 */ /* 0x000fe20000010003 */
[----:B------:R-:W-:-:S03]  /*3ec0*/  FFMA.FTZ R198, -R87, R214, R198 ;  /* 0x000000d657c67223 */ /* 0x000fc600000101c6 */
[----:B------:R-:W-:Y:S01]  /*3ed0*/  FFMA.FTZ R13, R76, R196, R3 ;  /* 0x000000c44c0d7223 */ /* 0x000fe20000010003 */
[----:B------:R-:W-:Y:S01]  /*3ee0*/  SHF.L.U32 R3, R8, 0x10, RZ ;  /* 0x0000001008037819 */ /* 0x000fe200000006ff */
[----:B------:R-:W-:Y:S01]  /*3ef0*/  FFMA.FTZ R196, -R117, R219, R196 ;  /* 0x000000db75c47223 */ /* 0x000fe200000101c4 */
[----:B0-----:R-:W-:Y:S01]  /*3f00*/  FFMA.FTZ R171, R173, R171, R182 ;  /* 0x000000abadab7223 */ /* 0x001fe200000100b6 */
[----:B------:R-:W-:Y:S01]  /*3f10*/  FFMA.FTZ R182, -R83, R197, R150 ;  /* 0x000000c553b67223 */ /* 0x000fe20000010196 */
[----:B------:R-:W0:Y:S01]  /*3f20*/  SHFL.DOWN PT, R2, R13, 0x1, 0x1f ;  /* 0x08201f000d027f89 */ /* 0x000e2200000e0000 */
[----:B------:R-:W-:Y:S01]  /*3f30*/  FFMA.FTZ R17, -R73, R3, R216 ;  /* 0x0000000349117223 */ /* 0x000fe200000101d8 */
[-C--:B------:R-:W-:Y:S01]  /*3f40*/  FFMA.FTZ R164, R164, R171.reuse, R181 ;  /* 0x000000aba4a47223 */ /* 0x080fe200000100b5 */
[----:B------:R-:W-:-:S03]  /*3f50*/  FMUL.FTZ R211, R117, R171 ;  /* 0x000000ab75d37220 */ /* 0x000fc60000410000 */
[-C--:B------:R-:W-:Y:S01]  /*3f60*/  FFMA.FTZ R163, R163, R164.reuse, R180 ;  /* 0x000000a4a3a37223 */ /* 0x080fe200000100b4 */
[----:B------:R-:W-:Y:S01]  /*3f70*/  FMUL.FTZ R207, R87, R164 ;  /* 0x000000a457cf7220 */ /* 0x000fe20000410000 */
[----:B------:R-:W-:Y:S02]  /*3f80*/  FADD.FTZ R114, R211, R114 ;  /* 0x00000072d3727221 */ /* 0x000fe40000010000 */
[----:B------:R-:W-:Y:S01]  /*3f90*/  FFMA.FTZ R162, R162, R163, R179 ;  /* 0x000000a3a2a27223 */ /* 0x000fe200000100b3 */
[----:B------:R-:W-:Y:S01]  /*3fa0*/  SHF.L.U32 R179, R4, 0x10, RZ ;  /* 0x0000001004b37819 */ /* 0x000fe200000006ff */
[----:B------:R-:W-:Y:S02]  /*3fb0*/  FADD.FTZ R103, R207, R103 ;  /* 0x00000067cf677221 */ /* 0x000fe40000010000 */
[-C--:B------:R-:W-:Y:S01]  /*3fc0*/  FFMA.FTZ R161, R161, R162.reuse, R178 ;  /* 0x000000a2a1a17223 */ /* 0x080fe200000100b2 */
[----:B------:R-:W-:Y:S01]  /*3fd0*/  SHF.L.U32 R178, R188, 0x10, RZ ;  /* 0x00000010bcb27819 */ /* 0x000fe200000006ff */
[-C--:B------:R-:W-:Y:S01]  /*3fe0*/  FMUL.FTZ R205, R85, R162.reuse ;  /* 0x000000a255cd7220 */ /* 0x080fe20000410000 */
[----:B-1----:R-:W-:Y:S01]  /*3ff0*/  FMUL.FTZ R35, R148, R162 ;  /* 0x000000a294237220 */ /* 0x002fe20000410000 */
[-C--:B------:R-:W-:Y:S01]  /*4000*/  FFMA.FTZ R160, R160, R161.reuse, R177 ;  /* 0x000000a1a0a07223 */ /* 0x080fe200000100b1 */
[----:B------:R-:W-:Y:S01]  /*4010*/  FMUL.FTZ R203, R115, R161 ;  /* 0x000000a173cb7220 */ /* 0x000fe20000410000 */
[----:B------:R-:W-:Y:S01]  /*4020*/  FFMA.FTZ R184, -R113, R178, R184 ;  /* 0x000000b271b87223 */ /* 0x000fe200000101b8 */
[----:B------:R-:W-:Y:S01]  /*4030*/  FADD.FTZ R101, R205, R101 ;  /* 0x00000065cd657221 */ /* 0x000fe20000010000 */
[----:B------:R-:W-:Y:S01]  /*4040*/  FFMA.FTZ R159, R159, R160, R176 ;  /* 0x000000a09f9f7223 */ /* 0x000fe200000100b0 */
[----:B------:R-:W-:Y:S01]  /*4050*/  FADD.FTZ R110, R203, R110 ;  /* 0x0000006ecb6e7221 */ /* 0x000fe20000010000 */
[----:B0-----:R-:W-:-:S02]  /*4060*/  @!P0 FADD.FTZ R13, R13, R2 ;  /* 0x000000020d0d8221 */ /* 0x001fc40000010000 */
[-C--:B------:R-:W-:Y:S01]  /*4070*/  FFMA.FTZ R158, R158, R159.reuse, R175 ;  /* 0x0000009f9e9e7223 */ /* 0x080fe200000100af */
[----:B------:R-:W-:-:S03]  /*4080*/  FMUL.FTZ R199, R113, R159 ;  /* 0x0000009f71c77220 */ /* 0x000fc60000410000 */
[-C--:B------:R-:W-:Y:S01]  /*4090*/  FFMA.FTZ R157, R157, R158.reuse, R174 ;  /* 0x0000009e9d9d7223 */ /* 0x080fe200000100ae */
[----:B------:R-:W-:Y:S01]  /*40a0*/  SHF.L.U32 R174, R189, 0x10, RZ ;  /* 0x00000010bdae7819 */ /* 0x000fe200000006ff */
[----:B------:R-:W-:Y:S01]  /*40b0*/  FMUL.FTZ R34, R148, R158 ;  /* 0x0000009e94227220 */ /* 0x000fe20000410000 */
[----:B------:R-:W-:Y:S01]  /*40c0*/  FADD.FTZ R108, R199, R108 ;  /* 0x0000006cc76c7221 */ /* 0x000fe20000010000 */
[-C--:B------:R-:W-:Y:S01]  /*40d0*/  FFMA.FTZ R155, R155, R157.reuse, R172 ;  /* 0x0000009d9b9b7223 */ /* 0x080fe200000100ac */
[C---:B------:R-:W-:Y:S01]  /*40e0*/  FMUL.FTZ R177, R111.reuse, R157 ;  /* 0x0000009d6fb17220 */ /* 0x040fe20000410000 */
[----:B------:R-:W-:Y:S02]  /*40f0*/  FFMA.FTZ R194, -R111, R174, R194 ;  /* 0x000000ae6fc27223 */ /* 0x000fe400000101c2 */
[----:B------:R-:W-:Y:S01]  /*4100*/  FFMA.FTZ R156, R156, R155, R169 ;  /* 0x0000009b9c9c7223 */ /* 0x000fe200000100a9 */
[----:B------:R-:W-:-:S03]  /*4110*/  FADD.FTZ R106, R177, R106 ;  /* 0x0000006ab16a7221 */ /* 0x000fc60000010000 */
[-C--:B------:R-:W-:Y:S01]  /*4120*/  FFMA.FTZ R153, R153, R156.reuse, R170 ;  /* 0x0000009c99997223 */ /* 0x080fe200000100aa */
[----:B------:R-:W-:Y:S01]  /*4130*/  SHF.L.U32 R170, R11, 0x10, RZ ;  /* 0x000000100baa7819 */ /* 0x000fe200000006ff */
[----:B------:R-:W-:Y:S02]  /*4140*/  FMUL.FTZ R173, R109, R156 ;  /* 0x0000009c6dad7220 */ /* 0x000fe40000410000 */
[-C--:B------:R-:W-:Y:S01]  /*4150*/  FFMA.FTZ R154, R154, R153.reuse, R167 ;  /* 0x000000999a9a7223 */ /* 0x080fe200000100a7 */
[----:B------:R-:W-:Y:S01]  /*4160*/  SHF.L.U32 R167, R190, 0x10, RZ ;  /* 0x00000010bea77819 */ /* 0x000fe200000006ff */
[----:B------:R-:W-:Y:S02]  /*4170*/  FADD.FTZ R104, R173, R104 ;  /* 0x00000068ad687221 */ /* 0x000fe40000010000 */
[----:B------:R-:W-:Y:S01]  /*4180*/  FFMA.FTZ R151, R151, R154, R168 ;  /* 0x0000009a97977223 */ /* 0x000fe200000100a8 */
[----:B------:R-:W-:Y:S01]  /*4190*/  FMUL.FTZ R168, R77, R153 ;  /* 0x000000994da87220 */ /* 0x000fe20000410000 */
[----:B------:R-:W-:-:S02]  /*41a0*/  FFMA.FTZ R206, -R109, R167, R206 ;  /* 0x000000a76dce7223 */ /* 0x000fc400000101ce */
[-C--:B------:R-:W-:Y:S01]  /*41b0*/  FFMA.FTZ R152, R152, R151.reuse, R165 ;  /* 0x0000009798987223 */ /* 0x080fe200000100a5 */
[----:B------:R-:W-:Y:S01]  /*41c0*/  FMUL.FTZ R18, R75, R151 ;  /* 0x000000974b127220 */ /* 0x000fe20000410000 */
[----:B------:R-:W-:Y:S02]  /*41d0*/  FADD.FTZ R93, R168, R93 ;  /* 0x0000005da85d7221 */ /* 0x000fe40000010000 */
[-C--:B------:R-:W-:Y:S01]  /*41e0*/  FFMA.FTZ R166, R149, R152.reuse, R166 ;  /* 0x0000009895a67223 */ /* 0x080fe200000100a6 */
[----:B------:R-:W-:Y:S01]  /*41f0*/  FMUL.FTZ R14, R105, R152 ;  /* 0x00000098690e7220 */ /* 0x000fe20000410000 */
[----:B------:R-:W-:Y:S01]  /*4200*/  SHF.L.U32 R149, R191, 0x10, RZ ;  /* 0x00000010bf957819 */ /* 0x000fe200000006ff */
[----:B------:R-:W-:Y:S01]  /*4210*/  FADD.FTZ R91, R18, R91 ;  /* 0x0000005b125b7221 */ /* 0x000fe20000010000 */
[----:B------:R-:W-:Y:S01]  /*4220*/  FMUL.FTZ R2, R73, R166 ;  /* 0x000000a649027220 */ /* 0x000fe20000410000 */
[----:B------:R-:W-:Y:S02]  /*4230*/  FADD.FTZ R89, R14, R89 ;  /* 0x000000590e597221 */ /* 0x000fe40000010000 */
[----:B------:R-:W-:Y:S01]  /*4240*/  FFMA.FTZ R210, -R107, R149, R210 ;  /* 0x000000956bd27223 */ /* 0x000fe200000101d2 */
        /* <DEDUP_REMOVED lines=10> */
[----:B------:R-:W-:Y:S01]  /*42f0*/  FADD.FTZ R102, R165, R102 ;  /* 0x00000066a5667221 */ /* 0x000fe20000010000 */
[----:B------:R-:W-:Y:S01]  /*4300*/  FFMA.FTZ R200, -R85, R208, R200 ;  /* 0x000000d055c87223 */ /* 0x000fe200000101c8 */
[----:B------:R-:W-:Y:S01]  /*4310*/  FFMA.FTZ R176, R168, R169, R175 ;  /* 0x000000a9a8b07223 */ /* 0x000fe200000100af */
[----:B------:R-:W-:Y:S01]  /*4320*/  FFMA.FTZ R175, -R79, R170, R204 ;  /* 0x000000aa4faf7223 */ /* 0x000fe200000101cc */
[----:B------:R-:W-:Y:S01]  /*4330*/  FMUL.FTZ R18, R19, R18 ;  /* 0x0000001213127220 */ /* 0x000fe20000410000 */
[----:B------:R-:W0:Y:S01]  /*4340*/  SHFL.DOWN PT, R204, R13, 0x2, 0x1f ;  /* 0x08401f000dcc7f89 */ /* 0x000e2200000e0000 */
[----:B------:R-:W-:Y:S01]  /*4350*/  FFMA.FTZ R181, R173, R206, R176 ;  /* 0x000000ceadb57223 */ /* 0x000fe200000100b0 */
[----:B------:R-:W-:Y:S01]  /*4360*/  FMUL.FTZ R176, R81, R158 ;  /* 0x0000009e51b07220 */ /* 0x000fe20000410000 */
[----:B------:R-:W-:Y:S01]  /*4370*/  FFMA.FTZ R15, R15, R152, R18 ;  /* 0x000000980f0f7223 */ /* 0x000fe20000010012 */
[C---:B------:R-:W-:Y:S01]  /*4380*/  FADD.FTZ R95, R172.reuse, R95 ;  /* 0x0000005fac5f7221 */ /* 0x040fe20000010000 */
[----:B------:R-:W-:Y:S01]  /*4390*/  FFMA.FTZ R180, R172, R175, R181 ;  /* 0x000000afacb47223 */ /* 0x000fe200000100b5 */
[----:B------:R-:W-:Y:S01]  /*43a0*/  FFMA.FTZ R181, -R81, R179, R186 ;  /* 0x000000b351b57223 */ /* 0x000fe200000101ba */
[C---:B------:R-:W-:Y:S01]  /*43b0*/  FFMA.FTZ R186, -R116.reuse, R217, R193 ;  /* 0x000000d974ba7223 */ /* 0x040fe200000101c1 */
[----:B------:R-:W-:Y:S01]  /*43c0*/  FMUL.FTZ R193, R116, R163 ;  /* 0x000000a374c17220 */ /* 0x000fe20000410000 */
[----:B------:R-:W-:Y:S01]  /*43d0*/  FFMA.FTZ R201, R177, R194, R180 ;  /* 0x000000c2b1c97223 */ /* 0x000fe200000100b4 */
[----:B------:R-:W-:Y:S01]  /*43e0*/  FMUL.FTZ R34, R181, R34 ;  /* 0x00000022b5227220 */ /* 0x000fe20000410000 */
[C---:B------:R-:W-:Y:S01]  /*43f0*/  FADD.FTZ R97, R176.reuse, R97 ;  /* 0x00000061b0617221 */ /* 0x040fe20000010000 */
[----:B------:R-:W-:Y:S01]  /*4400*/  FADD.FTZ R112, R193, R112 ;  /* 0x00000070c1707221 */ /* 0x000fe20000010000 */
[----:B------:R-:W-:Y:S01]  /*4410*/  FFMA.FTZ R180, R176, R181, R201 ;  /* 0x000000b5b0b47223 */ /* 0x000fe200000100c9 */
[----:B------:R-:W-:Y:S01]  /*4420*/  FMUL.FTZ R201, R83, R160 ;  /* 0x000000a053c97220 */ /* 0x000fe20000410000 */
[----:B------:R-:W-:Y:S01]  /*4430*/  FFMA.FTZ R179, R179, R158, R34 ;  /* 0x0000009eb3b37223 */ /* 0x000fe20000010022 */
[C---:B------:R-:W-:Y:S01]  /*4440*/  FMUL.FTZ R34, R148.reuse, R155 ;  /* 0x0000009b94227220 */ /* 0x040fe20000410000 */
[----:B------:R-:W-:Y:S01]  /*4450*/  FFMA.FTZ R180, R199, R184, R180 ;  /* 0x000000b8c7b47223 */ /* 0x000fe200000100b4 */
[----:B------:R-:W-:Y:S01]  /*4460*/  FADD.FTZ R99, R201, R99 ;  /* 0x00000063c9637221 */ /* 0x000fe20000010000 */
[----:B------:R-:W-:Y:S01]  /*4470*/  FADD.FTZ R92, R179, R92 ;  /* 0x0000005cb35c7221 */ /* 0x000fe20000010000 */
[----:B------:R-:W-:Y:S01]  /*4480*/  FMUL.FTZ R175, R175, R34 ;  /* 0x00000022afaf7220 */ /* 0x000fe20000410000 */
[----:B------:R-:W-:Y:S01]  /*4490*/  FFMA.FTZ R180, R201, R182, R180 ;  /* 0x000000b6c9b47223 */ /* 0x000fe200000100b4 */
[----:B------:R-:W-:Y:S01]  /*44a0*/  FMUL.FTZ R34, R148, R153 ;  /* 0x0000009994227220 */ /* 0x000fe20000410000 */
[----:B------:R-:W-:Y:S01]  /*44b0*/  FADD.FTZ R96, R15, R96 ;  /* 0x000000600f607221 */ /* 0x000fe20000010000 */
[----:B0-----:R-:W-:Y:S01]  /*44c0*/  @!P1 FADD.FTZ R13, R13, R204 ;  /* 0x000000cc0d0d9221 */ /* 0x001fe20000010000 */
[----:B------:R-:W-:Y:S01]  /*44d0*/  FFMA.FTZ R180, R203, R202, R180 ;  /* 0x000000cacbb47223 */ /* 0x000fe200000100b4 */
[----:B------:R-:W-:Y:S01]  /*44e0*/  FMUL.FTZ R169, R169, R34 ;  /* 0x00000022a9a97220 */ /* 0x000fe20000410000 */
[----:B------:R-:W-:-:S02]  /*44f0*/  FFMA.FTZ R175, R170, R155, R175 ;  /* 0x0000009baaaf7223 */ /* 0x000fc400000100af */
[----:B------:R-:W-:Y:S01]  /*4500*/  FFMA.FTZ R180, R205, R200, R180 ;  /* 0x000000c8cdb47223 */ /* 0x000fe200000100b4 */
[----:B------:R-:W-:Y:S01]  /*4510*/  FFMA.FTZ R34, R12, R153, R169 ;  /* 0x000000990c227223 */ /* 0x000fe200000100a9 */
[----:B------:R-:W-:Y:S02]  /*4520*/  FADD.FTZ R94, R175, R94 ;  /* 0x0000005eaf5e7221 */ /* 0x000fe40000010000 */
[----:B------:R-:W-:Y:S01]  /*4530*/  FFMA.FTZ R180, R193, R186, R180 ;  /* 0x000000bac1b47223 */ /* 0x000fe200000100b4 */
[----:B------:R-:W-:-:S03]  /*4540*/  FADD.FTZ R71, R34, R71 ;  /* 0x0000004722477221 */ /* 0x000fc60000010000 */
[----:B------:R-:W-:-:S04]  /*4550*/  FFMA.FTZ R180, R207, R198, R180 ;  /* 0x000000c6cfb47223 */ /* 0x000fc800000100b4 */
[----:B------:R-:W-:Y:S02]  /*4560*/  FFMA.FTZ R150, R211, R196, R180 ;  /* 0x000000c4d3967223 */ /* 0x000fe400000100b4 */
        /* <DEDUP_REMOVED lines=8> */
[----:B-1----:R-:W-:Y:S01]  /*45f0*/  @!P1 FADD.FTZ R150, R150, R209 ;  /* 0x000000d196969221 */ /* 0x002fe20000010000 */
[----:B------:R-:W-:-:S03]  /*4600*/  FMUL.FTZ R209, R148, R171 ;  /* 0x000000ab94d17220 */ /* 0x000fc60000410000 */
[----:B------:R-:W0:Y:S01]  /*4610*/  SHFL.DOWN PT, R180, R13, 0x10, 0x1f ;  /* 0x0a001f000db47f89 */ /* 0x000e2200000e0000 */
[----:B------:R-:W-:Y:S01]  /*4620*/  ISETP.GT.AND P1, PT, R43, 0xf, PT ;  /* 0x0000000f2b00780c */ /* 0x000fe20003f24270 */
[----:B------:R-:W-:Y:S02]  /*4630*/  FMUL.FTZ R196, R196, R209 ;  /* 0x000000d1c4c47220 */ /* 0x000fe40000410000 */
[----:B------:R-:W1:Y:S01]  /*4640*/  SHFL.DOWN PT, R213, R150, 0x4, 0x1f ;  /* 0x08801f0096d57f89 */ /* 0x000e6200000e0000 */
[C---:B------:R-:W-:Y:S01]  /*4650*/  FMUL.FTZ R209, R148.reuse, R164 ;  /* 0x000000a494d17220 */ /* 0x040fe20000410000 */
[----:B------:R-:W-:Y:S01]  /*4660*/  FFMA.FTZ R196, R219, R171, R196 ;  /* 0x000000abdbc47223 */ /* 0x000fe200000100c4 */
[----:B------:R-:W-:Y:S02]  /*4670*/  FMUL.FTZ R171, R148, R163 ;  /* 0x000000a394ab7220 */ /* 0x000fe40000410000 */
[----:B------:R-:W-:Y:S01]  /*4680*/  FMUL.FTZ R209, R198, R209 ;  /* 0x000000d1c6d17220 */ /* 0x000fe20000410000 */
[----:B------:R-:W-:Y:S01]  /*4690*/  FADD.FTZ R57, R196, R57 ;  /* 0x00000039c4397221 */ /* 0x000fe20000010000 */
[----:B------:R-:W-:-:S02]  /*46a0*/  FMUL.FTZ R186, R186, R171 ;  /* 0x000000abbaba7220 */ /* 0x000fc40000410000 */
[----:B------:R-:W-:Y:S02]  /*46b0*/  FFMA.FTZ R209, R214, R164, R209 ;  /* 0x000000a4d6d17223 */ /* 0x000fe400000100d1 */
[----:B------:R-:W-:Y:S01]  /*46c0*/  FFMA.FTZ R186, R217, R163, R186 ;  /* 0x000000a3d9ba7223 */ /* 0x000fe200000100ba */
[----:B------:R-:W-:Y:S01]  /*46d0*/  FMUL.FTZ R163, R200, R35 ;  /* 0x00000023c8a37220 */ /* 0x000fe20000410000 */
[----:B------:R-:W-:Y:S01]  /*46e0*/  FMUL.FTZ R35, R148, R161 ;  /* 0x000000a194237220 */ /* 0x000fe20000410000 */
[----:B------:R-:W-:Y:S01]  /*46f0*/  FADD.FTZ R86, R209, R86 ;  /* 0x00000056d1567221 */ /* 0x000fe20000010000 */
[----:B------:R-:W-:Y:S01]  /*4700*/  FADD.FTZ R59, R186, R59 ;  /* 0x0000003bba3b7221 */ /* 0x000fe20000010000 */
[----:B------:R-:W-:Y:S01]  /*4710*/  FFMA.FTZ R163, R208, R162, R163 ;  /* 0x000000a2d0a37223 */ /* 0x000fe200000100a3 */
[----:B------:R-:W-:Y:S01]  /*4720*/  FMUL.FTZ R202, R202, R35 ;  /* 0x00000023caca7220 */ /* 0x000fe20000410000 */
[-C--:B------:R-:W-:Y:S01]  /*4730*/  FMUL.FTZ R35, R148, R160.reuse ;  /* 0x000000a094237220 */ /* 0x080fe20000410000 */
[----:B0-----:R-:W-:Y:S01]  /*4740*/  @!P1 FADD.FTZ R13, R13, R180 ;  /* 0x000000b40d0d9221 */ /* 0x001fe20000010000 */
[----:B------:R-:W-:Y:S01]  /*4750*/  FADD.FTZ R88, R163, R88 ;  /* 0x00000058a3587221 */ /* 0x000fe20000010000 */
[----:B------:R-:W-:Y:S01]  /*4760*/  FFMA.FTZ R202, R215, R161, R202 ;  /* 0x000000a1d7ca7223 */ /* 0x000fe200000100ca */
[----:B------:R-:W-:Y:S01]  /*4770*/  FMUL.FTZ R182, R182, R35 ;  /* 0x00000023b6b67220 */ /* 0x000fe20000410000 */
[----:B-1----:R-:W-:Y:S01]  /*4780*/  @!P2 FADD.FTZ R150, R150, R213 ;  /* 0x000000d59696a221 */ /* 0x002fe20000010000 */
[----:B------:R-:W-:Y:S01]  /*4790*/  FMUL.FTZ R35, R148, R159 ;  /* 0x0000009f94237220 */ /* 0x000fe20000410000 */
[----:B------:R-:W-:Y:S01]  /*47a0*/  FADD.FTZ R61, R202, R61 ;  /* 0x0000003dca3d7221 */ /* 0x000fe20000010000 */
[----:B------:R-:W-:-:S02]  /*47b0*/  FFMA.FTZ R197, R197, R160, R182 ;  /* 0x000000a0c5c57223 */ /* 0x000fc400000100b6 */
[----:B------:R-:W0:Y:S01]  /*47c0*/  SHFL.DOWN PT, R211, R150, 0x8, 0x1f ;  /* 0x09001f0096d37f89 */ /* 0x000e2200000e0000 */
[----:B------:R-:W-:Y:S01]  /*47d0*/  FMUL.FTZ R35, R184, R35 ;  /* 0x00000023b8237220 */ /* 0x000fe20000410000 */
[----:B------:R-:W-:-:S03]  /*47e0*/  FADD.FTZ R90, R197, R90 ;  /* 0x0000005ac55a7221 */ /* 0x000fc60000010000 */
[----:B------:R-:W-:Y:S01]  /*47f0*/  FFMA.FTZ R178, R178, R159, R35 ;  /* 0x0000009fb2b27223 */ /* 0x000fe20000010023 */
[----:B------:R-:W-:-:S03]  /*4800*/  FMUL.FTZ R35, R148, R157 ;  /* 0x0000009d94237220 */ /* 0x000fc60000410000 */
[----:B------:R-:W-:Y:S01]  /*4810*/  FADD.FTZ R63, R178, R63 ;  /* 0x0000003fb23f7221 */ /* 0x000fe20000010000 */
[----:B------:R-:W-:-:S04]  /*4820*/  FMUL.FTZ R35, R194, R35 ;  /* 0x00000023c2237220 */ /* 0x000fc80000410000 */
[----:B------:R-:W-:Y:S01]  /*4830*/  FFMA.FTZ R174, R174, R157, R35 ;  /* 0x0000009daeae7223 */ /* 0x000fe20000010023 */
[----:B------:R-:W-:-:S03]  /*4840*/  FMUL.FTZ R35, R148, R156 ;  /* 0x0000009c94237220 */ /* 0x000fc60000410000 */
[----:B------:R-:W-:Y:S01]  /*4850*/  FADD.FTZ R65, R174, R65 ;  /* 0x00000041ae417221 */ /* 0x000fe20000010000 */
[----:B------:R-:W-:Y:S01]  /*4860*/  FMUL.FTZ R206, R206, R35 ;  /* 0x00000023cece7220 */ /* 0x000fe20000410000 */
[----:B------:R-:W-:-:S03]  /*4870*/  FMUL.FTZ R35, R148, R154 ;  /* 0x0000009a94237220 */ /* 0x000fc60000410000 */
[----:B------:R-:W-:Y:S01]  /*4880*/  FFMA.FTZ R167, R167, R156, R206 ;  /* 0x0000009ca7a77223 */ /* 0x000fe200000100ce */
[----:B0-----:R-:W-:Y:S01]  /*4890*/  @!P0 FADD.FTZ R150, R150, R211 ;  /* 0x000000d396968221 */ /* 0x001fe20000010000 */
[----:B------:R-:W-:Y:S01]  /*48a0*/  ISETP.NE.AND P0, PT, R43, RZ, PT ;  /* 0x000000ff2b00720c */ /* 0x000fe20003f05270 */
[----:B------:R-:W-:Y:S01]  /*48b0*/  FMUL.FTZ R210, R210, R35 ;  /* 0x00000023d2d27220 */ /* 0x000fe20000410000 */
[C---:B------:R-:W-:Y:S01]  /*48c0*/  FMUL.FTZ R35, R148.reuse, R151 ;  /* 0x0000009794237220 */ /* 0x040fe20000410000 */
[----:B------:R-:W-:Y:S01]  /*48d0*/  FMUL.FTZ R148, R148, R166 ;  /* 0x000000a694947220 */ /* 0x000fe20000410000 */
[----:B------:R-:W0:Y:S01]  /*48e0*/  SHFL.DOWN PT, R159, R150, 0x10, 0x1f ;  /* 0x0a001f00969f7f89 */ /* 0x000e2200000e0000 */
        /* <DEDUP_REMOVED lines=24> */
.L_x_5233:
[----:B------:R-:W-:Y:S05]  /*4a70*/  BSYNC B0 ;  /* 0x0000000000007941 */ /* 0x000fea0003800000 */
.L_x_5232:
        /* <DEDUP_REMOVED lines=14> */
.L_x_5222:
[----:B------:R-:W-:Y:S01]  /*4b60*/  BAR.SYNC.DEFER_BLOCKING 0x0 ;  /* 0x0000000000007b1d */ /* 0x000fe20000010000 */
[----:B------:R-:W-:Y:S02]  /*4b70*/  IADD3 R0, R52, R43, RZ ;  /* 0x0000002b34007210 */ /* 0x000fe40007ffe0ff */
[----:B------:R-:W-:Y:S02]  /*4b80*/  F2FP.BF16.F32.PACK_AB R15, R106, R95 ;  /* 0x0000005f6a0f723e */ /* 0x000fe400000010ff */
[----:B------:R-:W-:-:S03]  /*4b90*/  F2FP.BF16.F32.PACK_AB R14, R104, R93 ;  /* 0x0000005d680e723e */ /* 0x000fc600000010ff */
[----:B------:R-:W1:Y:S01]  /*4ba0*/  LDC.64 R28, c[0x0][0x388] ;  /* 0x0000e200ff1c7b82 */ /* 0x000e620000000a00 */
[----:B0-----:R-:W-:Y:S01]  /*4bb0*/  F2FP.BF16.F32.PACK_AB R13, R102, R91 ;  /* 0x0000005b660d723e */ /* 0x001fe200000010ff */
[----:B------:R-:W-:Y:S01]  /*4bc0*/  ULDC.64 UR4, c[0x0][0x390] ;  /* 0x0000e40000047ab9 */ /* 0x000fe20000000a00 */
[----:B------:R-:W-:Y:S02]  /*4bd0*/  F2FP.BF16.F32.PACK_AB R12, R89, R118 ;  /* 0x00000076590c723e */ /* 0x000fe400000010ff */
[----:B------:R-:W-:Y:S02]  /*4be0*/  F2FP.BF16.F32.PACK_AB R19, R114, R103 ;  /* 0x000000677213723e */ /* 0x000fe400000010ff */
[----:B------:R-:W-:Y:S01]  /*4bf0*/  F2FP.BF16.F32.PACK_AB R18, R112, R101 ;  /* 0x000000657012723e */ /* 0x000fe200000010ff */
[----:B------:R-:W0:Y:S01]  /*4c00*/  LDC.64 R30, c[0x0][0x3e0] ;  /* 0x0000f800ff1e7b82 */ /* 0x000e220000000a00 */
[----:B------:R-:W-:Y:S02]  /*4c10*/  F2FP.BF16.F32.PACK_AB R17, R110, R99 ;  /* 0x000000636e11723e */ /* 0x000fe400000010ff */
[----:B------:R-:W-:-:S02]  /*4c20*/  LEA R56, R54, R55, 0x4 ;  /* 0x0000003736387211 */ /* 0x000fc400078e20ff */
[----:B------:R-:W-:Y:S02]  /*4c30*/  F2FP.BF16.F32.PACK_AB R16, R108, R97 ;  /* 0x000000616c10723e */ /* 0x000fe400000010ff */
[----:B------:R-:W-:Y:S01]  /*4c40*/  LEA R54, R0, R55, 0x4 ;  /* 0x0000003700367211 */ /* 0x000fe200078e20ff */
[----:B------:R-:W2:Y:S01]  /*4c50*/  LDC.64 R72, c[0x0][0x3a8] ;  /* 0x0000ea00ff487b82 */ /* 0x000ea20000000a00 */
[----:B------:R-:W-:Y:S01]  /*4c60*/  F2FP.BF16.F32.PACK_AB R70, R100, R71 ;  /* 0x000000476446723e */ /* 0x000fe200000010ff */
[----:B------:R3:W-:Y:S01]  /*4c70*/  STS.128 [R56], R12 ;  /* 0x0000000c38007388 */ /* 0x0007e20000000c00 */
[----:B------:R-:W-:Y:S02]  /*4c80*/  F2FP.BF16.F32.PACK_AB R68, R96, R67 ;  /* 0x000000436044723e */ /* 0x000fe400000010ff */
[----:B------:R-:W-:Y:S01]  /*4c90*/  IADD3 R46, P1, R46, -0x800, RZ ;  /* 0xfffff8002e2e7810 */ /* 0x000fe20007f3e0ff */
[----:B------:R4:W-:Y:S01]  /*4ca0*/  STS.128 [R56+0x10], R16 ;  /* 0x0000101038007388 */ /* 0x0009e20000000c00 */
[----:B------:R-:W-:-:S03]  /*4cb0*/  NOP ;  /* 0x0000000000007918 */ /* 0x000fc60000000000 */
[----:B------:R-:W5:Y:S01]  /*4cc0*/  LDS.128 R4, [R54] ;  /* 0x0000000036047984 */ /* 0x000f620000000c00 */
[----:B-1----:R-:W-:Y:S01]  /*4cd0*/  IMAD R0, R28, UR17, RZ ;  /* 0x000000111c007c24 */ /* 0x002fe2000f8e02ff */
[----:B------:R-:W-:Y:S01]  /*4ce0*/  IADD3 R48, P2, R48, -0x800, RZ ;  /* 0xfffff80030307810 */ /* 0x000fe20007f5e0ff */
[----:B------:R-:W-:Y:S01]  /*4cf0*/  IMAD.WIDE.U32 R2, R28, UR16, R20 ;  /* 0x000000101c027c25 */ /* 0x000fe2000f8e0014 */
[----:B------:R-:W1:Y:S03]  /*4d00*/  LDS.128 R8, [R54+0x200] ;  /* 0x0002000036087984 */ /* 0x000e660000000c00 */
[----:B---3--:R-:W-:Y:S01]  /*4d10*/  FADD.FTZ R13, R40, R67 ;  /* 0x00000043280d7221 */ /* 0x008fe20000010000 */
[----:B------:R-:W-:Y:S01]  /*4d20*/  IADD3 R50, P3, R50, -0x800, RZ ;  /* 0xfffff80032327810 */ /* 0x000fe20007f7e0ff */
[----:B------:R-:W-:Y:S01]  /*4d30*/  IMAD R29, R29, UR16, R0 ;  /* 0x000000101d1d7c24 */ /* 0x000fe2000f8e0200 */
[----:B------:R-:W-:Y:S01]  /*4d40*/  IADD3.X R47, R47, -0x1, RZ, P1, !PT ;  /* 0xffffffff2f2f7810 */ /* 0x000fe20000ffe4ff */
[----:B------:R-:W-:Y:S01]  /*4d50*/  FADD.FTZ R0, R13, R96 ;  /* 0x000000600d007221 */ /* 0x000fe20000010000 */
[----:B------:R-:W-:Y:S01]  /*4d60*/  IMAD R15, R37, UR4, RZ ;  /* 0x00000004250f7c24 */ /* 0x000fe2000f8e02ff */
[----:B----4-:R-:W-:-:S02]  /*4d70*/  F2FP.BF16.F32.PACK_AB R19, R57, R86 ;  /* 0x000000563913723e */ /* 0x010fc400000010ff */
[----:B------:R-:W-:Y:S01]  /*4d80*/  IADD3 R3, R3, R29, RZ ;  /* 0x0000001d03037210 */ /* 0x000fe20007ffe0ff */
[----:B------:R-:W-:Y:S01]  /*4d90*/  FADD.FTZ R13, R0, R69 ;  /* 0x00000045000d7221 */ /* 0x000fe20000010000 */
[----:B------:R-:W-:Y:S01]  /*4da0*/  IMAD R15, R36, UR5, R15 ;  /* 0x00000005240f7c24 */ /* 0x000fe2000f8e020f */
[----:B------:R-:W-:Y:S01]  /*4db0*/  F2FP.BF16.F32.PACK_AB R69, R98, R69 ;  /* 0x000000456245723e */ /* 0x000fe200000010ff */
[----:B------:R-:W-:-:S04]  /*4dc0*/  IMAD.WIDE.U32 R2, R36, UR4, R2 ;  /* 0x0000000424027c25 */ /* 0x000fc8000f8e0002 */
[----:B------:R-:W-:Y:S01]  /*4dd0*/  FADD.FTZ R0, R13, R98 ;  /* 0x000000620d007221 */ /* 0x000fe20000010000 */
[----:B------:R-:W-:Y:S01]  /*4de0*/  F2FP.BF16.F32.PACK_AB R18, R59, R88 ;  /* 0x000000583b12723e */ /* 0x000fe200000010ff */
[----:B------:R-:W-:Y:S01]  /*4df0*/  ULDC.64 UR4, c[0x0][0x3b0] ;  /* 0x0000ec0000047ab9 */ /* 0x000fe20000000a00 */
[----:B------:R-:W-:Y:S02]  /*4e00*/  F2FP.BF16.F32.PACK_AB R17, R61, R90 ;  /* 0x0000005a3d11723e */ /* 0x000fe400000010ff */
[----:B------:R-:W-:Y:S01]  /*4e10*/  IADD3 R13, R3, R15, RZ ;  /* 0x0000000f030d7210 */ /* 0x000fe20007ffe0ff */
[----:B------:R-:W-:Y:S01]  /*4e20*/  FADD.FTZ R3, R0, R71 ;  /* 0x0000004700037221 */ /* 0x000fe20000010000 */
[----:B0-----:R-:W-:Y:S01]  /*4e30*/  LEA R12, P0, R2, R30, 0x1 ;  /* 0x0000001e020c7211 */ /* 0x001fe200078008ff */
[----:B--2---:R-:W-:Y:S01]  /*4e40*/  IMAD R0, R72, UR17, RZ ;  /* 0x0000001148007c24 */ /* 0x004fe2000f8e02ff */
[----:B------:R-:W-:Y:S01]  /*4e50*/  F2FP.BF16.F32.PACK_AB R71, R65, R94 ;  /* 0x0000005e4147723e */ /* 0x000fe200000010ff */
[----:B------:R-:W-:Y:S01]  /*4e60*/  FADD.FTZ R15, R3, R100 ;  /* 0x00000064030f7221 */ /* 0x000fe20000010000 */
[----:B------:R-:W-:-:S02]  /*4e70*/  LEA.HI.X R13, R2, R31, R13, 0x1, P0 ;  /* 0x0000001f020d7211 */ /* 0x000fc400000f0c0d */
[----:B------:R-:W-:Y:S01]  /*4e80*/  F2FP.BF16.F32.PACK_AB R16, R63, R92 ;  /* 0x0000005c3f10723e */ /* 0x000fe200000010ff */
[----:B------:R-:W-:Y:S01]  /*4e90*/  FADD.FTZ R94, R15, R94 ;  /* 0x0000005e0f5e7221 */ /* 0x000fe20000010000 */
[----:B------:R-:W-:Y:S01]  /*4ea0*/  IADD3.X R49, R49, -0x1, RZ, P2, !PT ;  /* 0xffffffff31317810 */ /* 0x000fe200017fe4ff */
[----:B------:R-:W-:Y:S01]  /*4eb0*/  IMAD.WIDE R2, R53, 0x10, R12 ;  /* 0x0000001035027825 */ /* 0x000fe200078e020c */
[----:B------:R-:W-:Y:S01]  /*4ec0*/  IADD3.X R51, R51, -0x1, RZ, P3, !PT ;  /* 0xffffffff33337810 */ /* 0x000fe20001ffe4ff */
[----:B------:R-:W0:Y:S02]  /*4ed0*/  LDC.64 R12, c[0x0][0x3f0] ;  /* 0x0000fc00ff0c7b82 */ /* 0x000e240000000a00 */
[----:B------:R-:W-:Y:S01]  /*4ee0*/  FADD.FTZ R65, R94, R65 ;  /* 0x000000415e417221 */ /* 0x000fe20000010000 */
[----:B-----5:R2:W-:Y:S03]  /*4ef0*/  STG.E.128 desc[UR14][R2.64], R4 ;  /* 0x0000000402007986 */ /* 0x0205e6000c101d0e */
[----:B------:R-:W-:Y:S01]  /*4f00*/  FADD.FTZ R92, R65, R92 ;  /* 0x0000005c415c7221 */ /* 0x000fe20000010000 */
[----:B-1----:R1:W-:Y:S03]  /*4f10*/  STG.E.128 desc[UR14][R2.64+0x200], R8 ;  /* 0x0002000802007986 */ /* 0x0023e6000c101d0e */
[----:B------:R-:W-:Y:S01]  /*4f20*/  FADD.FTZ R63, R92, R63 ;  /* 0x0000003f5c3f7221 */ /* 0x000fe20000010000 */
[----:B------:R-:W-:Y:S03]  /*4f30*/  BAR.SYNC.DEFER_BLOCKING 0x0 ;  /* 0x0000000000007b1d */ /* 0x000fe60000010000 */
[----:B------:R-:W-:-:S04]  /*4f40*/  FADD.FTZ R90, R63, R90 ;  /* 0x0000005a3f5a7221 */ /* 0x000fc80000010000 */
[----:B------:R-:W-:Y:S01]  /*4f50*/  FADD.FTZ R61, R90, R61 ;  /* 0x0000003d5a3d7221 */ /* 0x000fe20000010000 */
[----:B--2---:R-:W-:-:S04]  /*4f60*/  IMAD.WIDE.U32 R4, R72, UR16, R20 ;  /* 0x0000001048047c25 */ /* 0x004fc8000f8e0014 */
[----:B------:R-:W-:Y:S01]  /*4f70*/  FADD.FTZ R88, R61, R88 ;  /* 0x000000583d587221 */ /* 0x000fe20000010000 */
[----:B-1----:R-:W-:-:S03]  /*4f80*/  IMAD R3, R73, UR16, R0 ;  /* 0x0000001049037c24 */ /* 0x002fc6000f8e0200 */
[----:B------:R-:W-:Y:S02]  /*4f90*/  FADD.FTZ R59, R88, R59 ;  /* 0x0000003b583b7221 */ /* 0x000fe40000010000 */
[----:B------:R-:W-:Y:S01]  /*4fa0*/  IADD3 R5, R5, R3, RZ ;  /* 0x0000000305057210 */ /* 0x000fe20007ffe0ff */
[----:B------:R-:W-:Y:S02]  /*4fb0*/  IMAD R3, R37, UR4, RZ ;  /* 0x0000000425037c24 */ /* 0x000fe4000f8e02ff */
[----:B------:R-:W-:Y:S01]  /*4fc0*/  FADD.FTZ R40, R59, R86 ;  /* 0x000000563b287221 */ /* 0x000fe20000010000 */
[----:B------:R-:W-:Y:S01]  /*4fd0*/  STS.128 [R56], R68 ;  /* 0x0000004438007388 */ /* 0x000fe20000000c00 */
[----:B------:R-:W-:Y:S02]  /*4fe0*/  IMAD R7, R36, UR5, R3 ;  /* 0x0000000524077c24 */ /* 0x000fe4000f8e0203 */
[----:B------:R-:W-:Y:S01]  /*4ff0*/  FADD.FTZ R40, R40, R57 ;  /* 0x0000003928287221 */ /* 0x000fe20000010000 */
[----:B------:R-:W-:Y:S01]  /*5000*/  IMAD.WIDE.U32 R2, R36, UR4, R4 ;  /* 0x0000000424027c25 */ /* 0x000fe2000f8e0004 */
[----:B------:R-:W-:Y:S01]  /*5010*/  STS.128 [R56+0x10], R16 ;  /* 0x0000101038007388 */ /* 0x000fe20000000c00 */
[----:B------:R-:W-:-:S03]  /*5020*/  NOP ;  /* 0x0000000000007918 */ /* 0x000fc60000000000 */
[----:B------:R-:W1:Y:S01]  /*5030*/  LDS.128 R28, [R54] ;  /* 0x00000000361c7984 */ /* 0x000e620000000c00 */
[----:B------:R-:W-:Y:S02]  /*5040*/  IADD3 R0, R3, R7, RZ ;  /* 0x0000000703007210 */ /* 0x000fe40007ffe0ff */
[C---:B0-----:R-:W-:Y:S01]  /*5050*/  LEA R4, P0, R2.reuse, R12, 0x1 ;  /* 0x0000000c02047211 */ /* 0x041fe200078008ff */
[----:B------:R-:W0:Y:S03]  /*5060*/  LDS.128 R32, [R54+0x200] ;  /* 0x0002000036207984 */ /* 0x000e260000000c00 */
[----:B------:R-:W-:Y:S02]  /*5070*/  LEA.HI.X R5, R2, R13, R0, 0x1, P0 ;  /* 0x0000000d02057211 */ /* 0x000fe400000f0c00 */
[C---:B------:R-:W-:Y:S02]  /*5080*/  ISETP.GT.AND P0, PT, R44.reuse, 0x1, PT ;  /* 0x000000012c00780c */ /* 0x040fe40003f04270 */
[----:B------:R-:W-:Y:S01]  /*5090*/  IADD3 R44, R44, -0x1, RZ ;  /* 0xffffffff2c2c7810 */ /* 0x000fe20007ffe0ff */
[----:B------:R-:W-:-:S05]  /*50a0*/  IMAD.WIDE R2, R53, 0x10, R4 ;  /* 0x0000001035027825 */ /* 0x000fca00078e0204 */
[----:B-1----:R2:W-:Y:S04]  /*50b0*/  STG.E.128 desc[UR14][R2.64], R28 ;  /* 0x0000001c02007986 */ /* 0x0025e8000c101d0e */
[----:B0-----:R2:W-:Y:S01]  /*50c0*/  STG.E.128 desc[UR14][R2.64+0x200], R32 ;  /* 0x0002002002007986 */ /* 0x0015e2000c101d0e */
[----:B------:R-:W-:Y:S05]  /*50d0*/  @P0 BRA `(.L_x_5235) ;  /* 0xffffffb400640947 */ /* 0x000fea000383ffff */
.L_x_5220:
[----:B------:R-:W-:Y:S02]  /*50e0*/  ULDC.64 UR4, c[0x0][0x3d8] ;  /* 0x0000f60000047ab9 */ /* 0x000fe40000000a00 */
[----:B------:R-:W-:-:S04]  /*50f0*/  ISETP.NE.U32.AND P0, PT, RZ, UR4, PT ;  /* 0x00000004ff007c0c */ /* 0x000fc8000bf05070 */
[----:B------:R-:W-:-:S13]  /*5100*/  ISETP.NE.AND.EX P0, PT, RZ, UR5, PT, P0 ;  /* 0x00000005ff007c0c */ /* 0x000fda000bf05300 */
[----:B------:R-:W-:Y:S05]  /*5110*/  @!P0 BRA `(.L_x_5236) ;  /* 0x0000000000808947 */ /* 0x000fea0003800000 */
[----:B------:R-:W0:Y:S01]  /*5120*/  SHFL.DOWN P0, R0, R41, 0x1, 0x1f ;  /* 0x08201f0029007f89 */ /* 0x000e220000000000 */
[----:B------:R-:W-:Y:S01]  /*5130*/  BSSY B0, `(.L_x_5236) ;  /* 0x000001e000007945 */ /* 0x000fe20003800000 */
[----:B------:R-:W1:Y:S01]  /*5140*/  S2R R4, SR_LANEID ;  /* 0x0000000000047919 */ /* 0x000e620000000000 */
[----:B------:R-:W3:Y:S01]  /*5150*/  S2R R6, SR_TID.X ;  /* 0x0000000000067919 */ /* 0x000ee20000002100 */
[----:B0-----:R-:W-:-:S05]  /*5160*/  @P0 FADD R0, R0, R41 ;  /* 0x0000002900000221 */ /* 0x001fca0000000000 */
[----:B--2---:R-:W0:Y:S01]  /*5170*/  SHFL.DOWN P0, R3, R0, 0x2, 0x1f ;  /* 0x08401f0000037f89 */ /* 0x004e220000000000 */
[----:B-1----:R-:W-:-:S13]  /*5180*/  ISETP.NE.AND P1, PT, R4, RZ, PT ;  /* 0x000000ff0400720c */ /* 0x002fda0003f25270 */
        /* <DEDUP_REMOVED lines=24> */
.L_x_5237:
[----:B------:R-:W-:Y:S05]  /*5310*/  BSYNC B0 ;  /* 0x0000000000007941 */ /* 0x000fea0003800000 */
.L_x_5236:
[----:B------:R-:W-:Y:S01]  /*5320*/  ULDC.64 UR4, c[0x0][0x3f8] ;  /* 0x0000fe0000047ab9 */ /* 0x000fe20000000a00 */
[----:B------:R-:W-:Y:S01]  /*5330*/  BSSY B0, `(.L_x_5238) ;  /* 0x0000026000007945 */ /* 0x000fe20003800000 */
[----:B------:R-:W-:-:S04]  /*5340*/  ISETP.NE.U32.AND P0, PT, RZ, UR4, PT ;  /* 0x00000004ff007c0c */ /* 0x000fc8000bf05070 */
[----:B------:R-:W-:-:S13]  /*5350*/  ISETP.NE.AND.EX P0, PT, RZ, UR5, PT, P0 ;  /* 0x00000005ff007c0c */ /* 0x000fda000bf05300 */
[----:B------:R-:W-:Y:S05]  /*5360*/  @!P0 BRA `(.L_x_5239) ;  /* 0x0000000000848947 */ /* 0x000fea0003800000 */
[----:B------:R-:W-:Y:S06]  /*5370*/  BAR.SYNC.DEFER_BLOCKING 0x0 ;  /* 0x0000000000007b1d */ /* 0x000fec0000010000 */
[----:B0-2---:R-:W0:Y:S01]  /*5380*/  SHFL.DOWN P0, R3, R40, 0x1, 0x1f ;  /* 0x08201f0028037f89 */ /* 0x005e220000000000 */
        /* <DEDUP_REMOVED lines=26> */
[----:B------:R-:W4:Y:S02]  /*5530*/  @!P0 LDS R0, [R0+0x858] ;  /* 0x0008580000008984 */ /* 0x000f240000000800 */
[----:B----4-:R-:W-:-:S05]  /*5540*/  @!P0 FADD.FTZ R7, R7, R0 ;  /* 0x0000000007078221 */ /* 0x010fca0000010000 */
[----:B------:R0:W-:Y:S01]  /*5550*/  REDG.E.ADD.F32.FTZ.RN.STRONG.GPU desc[UR14][R22.64], R7 ;  /* 0x00000007160079a6 */ /* 0x0001e2000c10f38e */
[----:B------:R-:W-:Y:S01]  /*5560*/  HFMA2.MMA R19, -RZ, RZ, 0, 0 ;  /* 0x00000000ff137435 */ /* 0x000fe200000001ff */
[----:B------:R-:W-:Y:S10]  /*5570*/  BRA `(.L_x_5240) ;  /* 0x0000000000047947 */ /* 0x000ff40003800000 */
.L_x_5239:
[----:B------:R-:W3:Y:S02]  /*5580*/  S2R R19, SR_TID.X ;  /* 0x0000000000137919 */ /* 0x000ee40000002100 */
.L_x_5240:
[----:B------:R-:W-:Y:S05]  /*5590*/  BSYNC B0 ;  /* 0x0000000000007941 */ /* 0x000fea0003800000 */
.L_x_5238:
[----:B------:R-:W-:Y:S02]  /*55a0*/  ULDC UR22, c[0x0][0x21c] ;  /* 0x0000870000167ab9 */ /* 0x000fe40000000800 */
[----:B---3--:R-:W-:-:S13]  /*55b0*/  ISETP.GE.AND P0, PT, R19, UR22, PT ;  /* 0x0000001613007c0c */ /* 0x008fda000bf06270 */
[----:B------:R-:W-:Y:S05]  /*55c0*/  @P0 EXIT ;  /* 0x000000000000094d */ /* 0x000fea0003800000 */
[----:B------:R-:W-:Y:S01]  /*55d0*/  ULDC.64 UR6, c[0x0][0x378] ;  /* 0x0000de0000067ab9 */ /* 0x000fe20000000a00 */
[----:B------:R-:W3:Y:S01]  /*55e0*/  S2UR UR5, SR_CgaCtaId ;  /* 0x00000000000579c3 */ /* 0x000ee20000008800 */
[C---:B------:R-:W-:Y:S01]  /*55f0*/  IMAD R5, R37.reuse, UR6, RZ ;  /* 0x0000000625057c24 */ /* 0x040fe2000f8e02ff */
[----:B------:R-:W-:Y:S01]  /*5600*/  ULDC.64 UR8, c[0x0][0x248] ;  /* 0x0000920000087ab9 */ /* 0x000fe20000000a00 */
[C---:B0-2---:R-:W-:Y:S01]  /*5610*/  IMAD.WIDE.U32 R2, R36.reuse, UR6, RZ ;  /* 0x0000000624027c25 */ /* 0x045fe2000f8e00ff */
        /* <DEDUP_REMOVED lines=13> */
[C---:B----4-:R-:W-:Y:S01]  /*56f0*/  IMAD R7, R37.reuse, UR6, RZ ;  /* 0x0000000625077c24 */ /* 0x050fe2000f8e02ff */
        /* <DEDUP_REMOVED lines=10> */
[----:B---3--:R-:W-:Y:S01]  /*57a0*/  ULEA UR4, UR5, UR4, 0x18 ;  /* 0x0000000405047291 */ /* 0x008fe2000f8ec03f */
[----:B------:R-:W-:Y:S01]  /*57b0*/  IMAD.WIDE.U32 R16, R36, UR10, RZ ;  /* 0x0000000a24107c25 */ /* 0x000fe2000f8e00ff */
[----:B------:R-:W-:-:S02]  /*57c0*/  ULDC.64 UR20, c[0x0][0x3d0] ;  /* 0x0000f40000147ab9 */ /* 0x000fc40000000a00 */
[----:B------:R-:W-:Y:S01]  /*57d0*/  IADD3 R27, R5, R7, RZ ;  /* 0x00000007051b7210 */ /* 0x000fe20007ffe0ff */
[C---:B------:R-:W-:Y:S01]  /*57e0*/  IMAD R11, R36.reuse, UR11, R11 ;  /* 0x0000000b240b7c24 */ /* 0x040fe2000f8e020b */
[----:B------:R-:W-:Y:S01]  /*57f0*/  ULDC.64 UR10, c[0x0][0x340] ;  /* 0x0000d000000a7ab9 */ /* 0x000fe20000000a00 */
[C---:B------:R-:W-:Y:S02]  /*5800*/  IMAD R25, R36.reuse, UR9, R37 ;  /* 0x0000000924197c24 */ /* 0x040fe4000f8e0225 */
[----:B------:R-:W-:Y:S01]  /*5810*/  IMAD.WIDE.U32 R36, R36, UR8, RZ ;  /* 0x0000000824247c25 */ /* 0x000fe2000f8e00ff */
[----:B-----5:R-:W-:Y:S01]  /*5820*/  IADD3 R39, R17, R11, RZ ;  /* 0x0000000b11277210 */ /* 0x020fe20007ffe0ff */
[----:B------:R-:W-:-:S03]  /*5830*/  ULDC.64 UR8, c[0x0][0x380] ;  /* 0x0000e00000087ab9 */ /* 0x000fc60000000a00 */
[----:B------:R-:W-:-:S07]  /*5840*/  IADD3 R25, R37, R25, RZ ;  /* 0x0000001925197210 */ /* 0x000fce0007ffe0ff */
.L_x_5242:
        /* <DEDUP_REMOVED lines=55> */
.L_x_5241:
[----:B------:R-:W-:Y:S05]  /*5bc0*/  EXIT ;  /* 0x000000000000794d */ /* 0x000fea0003800000 */
.L_x_5226:
[----:B------:R-:W-:Y:S01]  /*5bd0*/  HFMA2.MMA R19, -RZ, RZ, 0, 5.9604644775390625e-08 ;  /* 0x00000001ff137435 */ /* 0x000fe200000001ff */
[----:B------:R-:W-:Y:S02]  /*5be0*/  MOV R150, R14 ;  /* 0x0000000e00967202 */ /* 0x000fe40000000f00 */
[----:B------:R-:W-:Y:S02]  /*5bf0*/  MOV R184, RZ ;  /* 0x000000ff00b87202 */ /* 0x000fe40000000f00 */
[----:B------:R-:W-:-:S07]  /*5c00*/  MOV R199, 0xffffffff ;  /* 0xffffffff00c77802 */ /* 0x000fce0000000f00 */
[----:B-1---5:R-:W-:Y:S05]  /*5c10*/  WARPSYNC.COLLECTIVE R199, `(.L_x_5243) ;  /* 0x00000000c7087348 */ /* 0x022fea0003c00000 */
[----:B------:R0:W2:Y:S02]  /*5c20*/  SHFL.UP P2, R18, R150, R19, R184 ;  /* 0x0400001396127389 */ /* 0x0000a400000400b8 */
[----:B012--5:R-:W-:Y:S01]  /*5c30*/  ENDCOLLECTIVE ;  /* 0x000000000000791b */ /* 0x027fe20003800000 */
.L_x_5243:
[----:B------:R-:W-:Y:S02]  /*5c40*/  MOV R150, R15 ;  /* 0x0000000f00967202 */ /* 0x000fe40000000f00 */
[----:B------:R-:W-:-:S07]  /*5c50*/  MOV R3, R18 ;  /* 0x0000001200037202 */ /* 0x000fce0000000f00 */
[----:B------:R-:W-:Y:S05]  /*5c60*/  WARPSYNC.COLLECTIVE R199, `(.L_x_5244) ;  /* 0x00000000c7087348 */ /* 0x000fea0003c00000 */
[----:B------:R0:W1:Y:S02]  /*5c70*/  SHFL.UP P2, R18, R150, R19, R184 ;  /* 0x0400001396127389 */ /* 0x00006400000400b8 */
[----:B01----:R-:W-:Y:S01]  /*5c80*/  ENDCOLLECTIVE ;  /* 0x000000000000791b */ /* 0x003fe20003800000 */
.L_x_5244:
        /* <DEDUP_REMOVED lines=8> */
.L_x_5245:
[----:B------:R-:W-:Y:S02]  /*5d10*/  MOV R150, R15 ;  /* 0x0000000f00967202 */ /* 0x000fe40000000f00 */
[----:B------:R-:W-:-:S07]  /*5d20*/  MOV R3, R18 ;  /* 0x0000001200037202 */ /* 0x000fce0000000f00 */
[----:B------:R-:W-:Y:S05]  /*5d30*/  WARPSYNC.COLLECTIVE R199, `(.L_x_5246) ;  /* 0x00000000c7087348 */ /* 0x000fea0003c00000 */
[----:B------:R0:W1:Y:S02]  /*5d40*/  SHFL.UP P2, R18, R150, R19, R184 ;  /* 0x0400001396127389 */ /* 0x00006400000400b8 */
[----:B01----:R-:W-:Y:S01]  /*5d50*/  ENDCOLLECTIVE ;  /* 0x000000000000791b */ /* 0x003fe20003800000 */
.L_x_5246:
        /* <DEDUP_REMOVED lines=8> */
.L_x_5247:
[----:B------:R-:W-:Y:S02]  /*5de0*/  MOV R150, R15 ;  /* 0x0000000f00967202 */ /* 0x000fe40000000f00 */
[----:B------:R-:W-:-:S07]  /*5df0*/  MOV R3, R18 ;  /* 0x0000001200037202 */ /* 0x000fce0000000f00 */
[----:B------:R-:W-:Y:S05]  /*5e00*/  WARPSYNC.COLLECTIVE R199, `(.L_x_5248) ;  /* 0x00000000c7087348 */ /* 0x000fea0003c00000 */
[----:B------:R0:W1:Y:S02]  /*5e10*/  SHFL.UP P2, R18, R150, R19, R184 ;  /* 0x0400001396127389 */ /* 0x00006400000400b8 */
[----:B01----:R-:W-:Y:S01]  /*5e20*/  ENDCOLLECTIVE ;  /* 0x000000000000791b */ /* 0x003fe20003800000 */
.L_x_5248:
        /* <DEDUP_REMOVED lines=8> */
.L_x_5249:
[----:B------:R-:W-:Y:S02]  /*5eb0*/  MOV R150, R15 ;  /* 0x0000000f00967202 */ /* 0x000fe40000000f00 */
[----:B------:R-:W-:-:S07]  /*5ec0*/  MOV R3, R18 ;  /* 0x0000001200037202 */ /* 0x000fce0000000f00 */
[----:B------:R-:W-:Y:S05]  /*5ed0*/  WARPSYNC.COLLECTIVE R199, `(.L_x_5250) ;  /* 0x00000000c7087348 */ /* 0x000fea0003c00000 */
[----:B------:R0:W1:Y:S02]  /*5ee0*/  SHFL.UP P2, R18, R150, R19, R184 ;  /* 0x0400001396127389 */ /* 0x00006400000400b8 */
[----:B01----:R-:W-:Y:S01]  /*5ef0*/  ENDCOLLECTIVE ;  /* 0x000000000000791b */ /* 0x003fe20003800000 */
.L_x_5250:
        /* <DEDUP_REMOVED lines=8> */
.L_x_5251:
[----:B------:R-:W-:Y:S02]  /*5f80*/  MOV R150, R15 ;  /* 0x0000000f00967202 */ /* 0x000fe40000000f00 */
[----:B------:R-:W-:-:S07]  /*5f90*/  MOV R3, R18 ;  /* 0x0000001200037202 */ /* 0x000fce0000000f00 */
[----:B------:R-:W-:Y:S05]  /*5fa0*/  WARPSYNC.COLLECTIVE R199, `(.L_x_5252) ;  /* 0x00000000c7087348 */ /* 0x000fea0003c00000 */
[----:B------:R0:W1:Y:S02]  /*5fb0*/  SHFL.UP P2, R18, R150, R19, R184 ;  /* 0x0400001396127389 */ /* 0x00006400000400b8 */
[----:B01----:R-:W-:Y:S01]  /*5fc0*/  ENDCOLLECTIVE ;  /* 0x000000000000791b */ /* 0x003fe20003800000 */
.L_x_5252:
[----:B------:R-:W-:Y:S05]  /*5fd0*/  BRA `(.L_x_5253) ;  /* 0xffffffd4004c7947 */ /* 0x000fea000383ffff */
.L_x_5227:
        /* <DEDUP_REMOVED lines=8> */
.L_x_5255:
[----:B------:R-:W-:Y:S05]  /*6060*/  BSYNC B0 ;  /* 0x0000000000007941 */ /* 0x000fea0003800000 */
.L_x_5254:
[----:B------:R-:W-:Y:S05]  /*6070*/  BRA `(.L_x_5256) ;  /* 0xffffffd400387947 */ /* 0x000fea000383ffff */
.L_x_5228:
        /* <DEDUP_REMOVED lines=8> */
.L_x_5258:
[----:B------:R-:W-:Y:S05]  /*6100*/  BSYNC B0 ;  /* 0x0000000000007941 */ /* 0x000fea0003800000 */
.L_x_5257:
[----:B------:R-:W-:Y:S05]  /*6110*/  BRA `(.L_x_5259) ;  /* 0xffffffd400187947 */ /* 0x000fea000383ffff */
.L_x_5229:
        /* <DEDUP_REMOVED lines=8> */
.L_x_5261:
[----:B------:R-:W-:Y:S05]  /*61a0*/  BSYNC B0 ;  /* 0x0000000000007941 */ /* 0x000fea0003800000 */
.L_x_5260:
        /* <DEDUP_REMOVED lines=11> */
.L_x_5262:
[----:B------:R-:W-:Y:S05]  /*6260*/  WARPSYNC.COLLECTIVE R199, `(.L_x_5263) ;  /* 0x00000000c7087348 */ /* 0x000fea0003c00000 */
[----:B------:R0:W1:Y:S02]  /*6270*/  SHFL.IDX P2, R201, R220, R203, R222 ;  /* 0x000000cbdcc97389 */ /* 0x00006400000400de */
[----:B01----:R-:W-:Y:S01]  /*6280*/  ENDCOLLECTIVE ;  /* 0x000000000000791b */ /* 0x003fe20003800000 */
.L_x_5263:
[----:B------:R-:W-:Y:S02]  /*6290*/  MOV R220, R17 ;  /* 0x0000001100dc7202 */ /* 0x000fe40000000f00 */
[----:B------:R-:W-:Y:S02]  /*62a0*/  MOV R15, R18 ;  /* 0x00000012000f7202 */ /* 0x000fe40000000f00 */
[----:B------:R-:W-:-:S07]  /*62b0*/  MOV R16, R201 ;  /* 0x000000c900107202 */ /* 0x000fce0000000f00 */
[----:B------:R-:W-:Y:S05]  /*62c0*/  WARPSYNC.COLLECTIVE R199, `(.L_x_5264) ;  /* 0x00000000c7087348 */ /* 0x000fea0003c00000 */
[----:B------:R0:W1:Y:S02]  /*62d0*/  SHFL.IDX P2, R201, R220, R203, R222 ;  /* 0x000000cbdcc97389 */ /* 0x00006400000400de */
[----:B01----:R-:W-:Y:S01]  /*62e0*/  ENDCOLLECTIVE ;  /* 0x000000000000791b */ /* 0x003fe20003800000 */
.L_x_5264:
[----:B------:R-:W-:Y:S01]  /*62f0*/  MOV R17, R201 ;  /* 0x000000c900117202 */ /* 0x000fe20000000f00 */
[----:B------:R-:W-:Y:S06]  /*6300*/  BRA `(.L_x_5265) ;  /* 0xffffffd000b47947 */ /* 0x000fec000383ffff */
.L_x_5231:
        /* <DEDUP_REMOVED lines=9> */
.L_x_5266:
[----:B------:R-:W-:Y:S02]  /*63a0*/  MOV R224, R13 ;  /* 0x0000000d00e07202 */ /* 0x000fe40000000f00 */
[----:B------:R-:W-:-:S07]  /*63b0*/  MOV R3, R16 ;  /* 0x0000001000037202 */ /* 0x000fce0000000f00 */
[----:B------:R-:W-:Y:S05]  /*63c0*/  WARPSYNC.COLLECTIVE R199, `(.L_x_5267) ;  /* 0x00000000c7087348 */ /* 0x000fea0003c00000 */
[----:B------:R0:W1:Y:S02]  /*63d0*/  SHFL.DOWN P6, R16, R224, R17, R226 ;  /* 0x08000011e0107389 */ /* 0x00006400000c00e2 */
[----:B01----:R-:W-:Y:S01]  /*63e0*/  ENDCOLLECTIVE ;  /* 0x000000000000791b */ /* 0x003fe20003800000 */
.L_x_5267:
        /* <DEDUP_REMOVED lines=8> */
.L_x_5268:
[----:B------:R-:W-:Y:S02]  /*6470*/  MOV R224, R13 ;  /* 0x0000000d00e07202 */ /* 0x000fe40000000f00 */
[----:B------:R-:W-:-:S07]  /*6480*/  MOV R3, R16 ;  /* 0x0000001000037202 */ /* 0x000fce0000000f00 */
[----:B------:R-:W-:Y:S05]  /*6490*/  WARPSYNC.COLLECTIVE R199, `(.L_x_5269) ;  /* 0x00000000c7087348 */ /* 0x000fea0003c00000 */
[----:B------:R0:W1:Y:S02]  /*64a0*/  SHFL.DOWN P6, R16, R224, R17, R226 ;  /* 0x08000011e0107389 */ /* 0x00006400000c00e2 */
[----:B01----:R-:W-:Y:S01]  /*64b0*/  ENDCOLLECTIVE ;  /* 0x000000000000791b */ /* 0x003fe20003800000 */
.L_x_5269:
        /* <DEDUP_REMOVED lines=8> */
.L_x_5270:
[----:B------:R-:W-:Y:S02]  /*6540*/  MOV R224, R13 ;  /* 0x0000000d00e07202 */ /* 0x000fe40000000f00 */
[----:B------:R-:W-:-:S07]  /*6550*/  MOV R3, R16 ;  /* 0x0000001000037202 */ /* 0x000fce0000000f00 */
[----:B------:R-:W-:Y:S05]  /*6560*/  WARPSYNC.COLLECTIVE R199, `(.L_x_5271) ;  /* 0x00000000c7087348 */ /* 0x000fea0003c00000 */
[----:B------:R0:W1:Y:S02]  /*6570*/  SHFL.DOWN P6, R16, R224, R17, R226 ;  /* 0x08000011e0107389 */ /* 0x00006400000c00e2 */
[----:B01----:R-:W-:Y:S01]  /*6580*/  ENDCOLLECTIVE ;  /* 0x000000000000791b */ /* 0x003fe20003800000 */
.L_x_5271:
        /* <DEDUP_REMOVED lines=8> */
.L_x_5272:
[----:B------:R-:W-:Y:S02]  /*6610*/  MOV R224, R13 ;  /* 0x0000000d00e07202 */ /* 0x000fe40000000f00 */
[----:B------:R-:W-:-:S07]  /*6620*/  MOV R3, R16 ;  /* 0x0000001000037202 */ /* 0x000fce0000000f00 */
[----:B------:R-:W-:Y:S05]  /*6630*/  WARPSYNC.COLLECTIVE R199, `(.L_x_5273) ;  /* 0x00000000c7087348 */ /* 0x000fea0003c00000 */
[----:B------:R0:W1:Y:S02]  /*6640*/  SHFL.DOWN P6, R16, R224, R17, R226 ;  /* 0x08000011e0107389 */ /* 0x00006400000c00e2 */
[----:B01----:R-:W-:Y:S01]  /*6650*/  ENDCOLLECTIVE ;  /* 0x000000000000791b */ /* 0x003fe20003800000 */
.L_x_5273:
        /* <DEDUP_REMOVED lines=8> */
.L_x_5274:
[----:B------:R-:W-:Y:S02]  /*66e0*/  MOV R224, R13 ;  /* 0x0000000d00e07202 */ /* 0x000fe40000000f00 */
[----:B------:R-:W-:-:S07]  /*66f0*/  MOV R3, R16 ;  /* 0x0000001000037202 */ /* 0x000fce0000000f00 */
[----:B------:R-:W-:Y:S05]  /*6700*/  WARPSYNC.COLLECTIVE R199, `(.L_x_5275) ;  /* 0x00000000c7087348 */ /* 0x000fea0003c00000 */
[----:B------:R0:W1:Y:S02]  /*6710*/  SHFL.DOWN P6, R16, R224, R17, R226 ;  /* 0x08000011e0107389 */ /* 0x00006400000c00e2 */
[----:B01----:R-:W-:Y:S01]  /*6720*/  ENDCOLLECTIVE ;  /* 0x000000000000791b */ /* 0x003fe20003800000 */
.L_x_5275:
        /* <DEDUP_REMOVED lines=9> */
.L_x_5276:
[----:B------:R-:W-:Y:S02]  /*67c0*/  MOV R220, R13 ;  /* 0x0000000d00dc7202 */ /* 0x000fe40000000f00 */
[----:B------:R-:W-:-:S07]  /*67d0*/  MOV R2, R201 ;  /* 0x000000c900027202 */ /* 0x000fce0000000f00 */
[----:B------:R-:W-:Y:S05]  /*67e0*/  WARPSYNC.COLLECTIVE R199, `(.L_x_5277) ;  /* 0x00000000c7087348 */ /* 0x000fea0003c00000 */
[----:B------:R0:W1:Y:S02]  /*67f0*/  SHFL.IDX P2, R201, R220, R203, R222 ;  /* 0x000000cbdcc97389 */ /* 0x00006400000400de */
[----:B01----:R-:W-:Y:S01]  /*6800*/  ENDCOLLECTIVE ;  /* 0x000000000000791b */ /* 0x003fe20003800000 */
.L_x_5277:
[----:B------:R-:W-:Y:S05]  /*6810*/  WARPSYNC.COLLECTIVE R199, `(.L_x_5278) ;  /* 0x00000000c7087348 */ /* 0x000fea0003c00000 */
[----:B------:R0:W1:Y:S02]  /*6820*/  SHFL.DOWN P6, R16, R224, R17, R226 ;  /* 0x08000011e0107389 */ /* 0x00006400000c00e2 */
[----:B01----:R-:W-:Y:S01]  /*6830*/  ENDCOLLECTIVE ;  /* 0x000000000000791b */ /* 0x003fe20003800000 */
.L_x_5278:
[----:B------:R-:W-:Y:S02]  /*6840*/  MOV R220, R34 ;  /* 0x0000002200dc7202 */ /* 0x000fe40000000f00 */
[----:B------:R-:W-:Y:S02]  /*6850*/  MOV R224, R13 ;  /* 0x0000000d00e07202 */ /* 0x000fe40000000f00 */
[----:B------:R-:W-:Y:S02]  /*6860*/  MOV R218, R201 ;  /* 0x000000c900da7202 */ /* 0x000fe40000000f00 */
[----:B------:R-:W-:-:S07]  /*6870*/  MOV R3, R16 ;  /* 0x0000001000037202 */ /* 0x000fce0000000f00 */
[----:B------:R-:W-:Y:S05]  /*6880*/  WARPSYNC.COLLECTIVE R199, `(.L_x_5279) ;  /* 0x00000000c7087348 */ /* 0x000fea0003c00000 */
[----:B------:R0:W1:Y:S02]  /*6890*/  SHFL.DOWN P6, R16, R224, R17, R226 ;  /* 0x08000011e0107389 */ /* 0x00006400000c00e2 */
[----:B01----:R-:W-:Y:S01]  /*68a0*/  ENDCOLLECTIVE ;  /* 0x000000000000791b */ /* 0x003fe20003800000 */
.L_x_5279:
[----:B------:R-:W-:Y:S05]  /*68b0*/  WARPSYNC.COLLECTIVE R199, `(.L_x_5280) ;  /* 0x00000000c7087348 */ /* 0x000fea0003c00000 */
[----:B------:R0:W1:Y:S02]  /*68c0*/  SHFL.IDX P2, R201, R220, R203, R222 ;  /* 0x000000cbdcc97389 */ /* 0x00006400000400de */
[----:B01----:R-:W-:Y:S01]  /*68d0*/  ENDCOLLECTIVE ;  /* 0x000000000000791b */ /* 0x003fe20003800000 */
.L_x_5280:
[----:B------:R-:W-:Y:S02]  /*68e0*/  MOV R220, R35 ;  /* 0x0000002300dc7202 */ /* 0x000fe40000000f00 */
[----:B------:R-:W-:-:S07]  /*68f0*/  MOV R18, R201 ;  /* 0x000000c900127202 */ /* 0x000fce0000000f00 */
[----:B------:R-:W-:Y:S05]  /*6900*/  WARPSYNC.COLLECTIVE R199, `(.L_x_5281) ;  /* 0x00000000c7087348 */ /* 0x000fea0003c00000 */
[----:B------:R0:W1:Y:S02]  /*6910*/  SHFL.IDX P2, R201, R220, R203, R222 ;  /* 0x000000cbdcc97389 */ /* 0x00006400000400de */
[----:B01----:R-:W-:Y:S01]  /*6920*/  ENDCOLLECTIVE ;  /* 0x000000000000791b */ /* 0x003fe20003800000 */
.L_x_5281:
[----:B------:R-:W-:Y:S01]  /*6930*/  MOV R19, R201 ;  /* 0x000000c900137202 */ /* 0x000fe20000000f00 */
[----:B------:R-:W-:Y:S06]  /*6940*/  BRA `(.L_x_5282) ;  /* 0xffffffd000b47947 */ /* 0x000fec000383ffff */
.L_x_5283:
        /* <DEDUP_REMOVED lines=11> */
.L_x_10961:


//--------------------- .text._Z25selective_scan_bwd_kernelI32Selective_Scan_bwd_kernel_traitsILi64ELi16ELb1ELb0ELb0ELb1ELb0EN3c108BFloat16EfEEv12SSMParamsBwd --------------------------
	.section	.text._Z25selective_scan_bwd_kernelI32Selective_Scan_bwd_kernel_traitsILi64ELi16ELb1ELb0ELb0ELb1ELb0EN3c108BFloat16EfEEv12SSMParamsBwd,"ax",@progbits
	.align	128
        .global         _Z25selective_scan_bwd_kernelI32Selective_Scan_bwd_kernel_traitsILi64ELi16ELb1ELb0ELb0ELb1ELb0EN3c108BFloat16EfEEv12SSMParamsBwd
        .type           _Z25selective_scan_bwd_kernelI32Selective_Scan_bwd_kernel_traitsILi64ELi16ELb1ELb0ELb0ELb1ELb0EN3c108BFloat16EfEEv12SSMParamsBwd,@function
        .size           _Z25selective_scan_bwd_kernelI32Selective_Scan_bwd_kernel_traitsILi64ELi16ELb1ELb0ELb0ELb1ELb0EN3c108BFloat16EfEEv12SSMParamsBwd,(.L_x_10962 - _Z25selective_scan_bwd_kernelI32Selective_Scan_bwd_kernel_traitsILi64ELi16ELb1ELb0ELb0ELb1ELb0EN3c108BFloat16EfEEv12SSMParamsBwd)
        .other          _Z25selective_scan_bwd_kernelI32Selective_Scan_bwd_kernel_traitsILi64ELi16ELb1ELb0ELb0ELb1ELb0EN3c108BFloat16EfEEv12SSMParamsBwd,@"STO_CUDA_ENTRY STV_DEFAULT"
_Z25selective_scan_bwd_kernelI32Selective_Scan_bwd_kernel_traitsILi64ELi16ELb1ELb0ELb0ELb1ELb0EN3c108BFloat16EfEEv12SSMParamsBwd:
.text._Z25selective_scan_bwd_kernelI32Selective_Scan_bwd_kernel_traitsILi64ELi16ELb1ELb0ELb0ELb1ELb0EN3c108BFloat16EfEEv12SSMParamsBwd:
        /* <DEDUP_REMOVED lines=93> */
[----:B------:R-:W1:Y:S01]  /*05d0*/  LDC R78, c[0x0][0x224] ;  /* 0x00008900ff4e7b82 */ /* 0x000e620000000800 */
[----:B------:R-:W-:Y:S01]  /*05e0*/  MOV R89, 0x400 ;  /* 0x0000040000597802 */ /* 0x000fe20000000f00 */
[----:B------:R-:W2:Y:S01]  /*05f0*/  S2R R0, SR_CgaCtaId ;  /* 0x0000000000007919 */ /* 0x000ea20000008800 */
[----:B------:R-:W-:Y:S02]  /*0600*/  MOV R84, RZ ;  /* 0x000000ff00547202 */ /* 0x000fe40000000f00 */
[----:B------:R-:W-:Y:S01]  /*0610*/  MOV R79, RZ ;  /* 0x000000ff004f7202 */ /* 0x000fe20000000f00 */
[----:B------:R-:W3:Y:S01]  /*0620*/  S2R R80, SR_LANEID ;  /* 0x0000000000507919 */ /* 0x000ee20000000000 */
[----:B0-----:R-:W-:Y:S02]  /*0630*/  SHF.R.S32.HI R3, RZ, 0x1f, R82 ;  /* 0x0000001fff037819 */ /* 0x001fe40000011452 */
[----:B------:R-:W-:-:S02]  /*0640*/  SHF.L.U32 R73, R82, 0x1, RZ ;  /* 0x0000000152497819 */ /* 0x000fc400000006ff */
[----:B------:R-:W-:Y:S02]  /*0650*/  LEA.HI R3, R3, R82, RZ, 0x5 ;  /* 0x0000005203037211 */ /* 0x000fe400078f28ff */
[----:B--2---:R-:W-:Y:S02]  /*0660*/  LEA R89, R0, R89, 0x18 ;  /* 0x0000005900597211 */ /* 0x004fe400078ec0ff */
[----:B------:R-:W-:Y:S02]  /*0670*/  SHF.R.S32.HI R72, RZ, 0x5, R3 ;  /* 0x00000005ff487819 */ /* 0x000fe40000011403 */
[----:B------:R-:W-:Y:S02]  /*0680*/  LOP3.LUT R73, R73, 0xffffffc0, RZ, 0xc0, !PT ;  /* 0xffffffc049497812 */ /* 0x000fe400078ec0ff */
[----:B---3--:R-:W-:-:S07]  /*0690*/  LEA R72, R72, R89, 0x3 ;  /* 0x0000005948487211 */ /* 0x008fce00078e18ff */
.L_x_5330:
[----:B------:R-:W-:Y:S01]  /*06a0*/  BAR.SYNC.DEFER_BLOCKING 0x0 ;  /* 0x0000000000007b1d */ /* 0x000fe20000010000 */
[----:B------:R-:W-:-:S05]  /*06b0*/  LOP3.LUT R15, R73, 0x1f, R82, 0xf8, !PT ;  /* 0x0000001f490f7812 */ /* 0x000fca00078ef852 */
[----:B--2---:R-:W-:-:S05]  /*06c0*/  IMAD.WIDE R2, R15, 0x10, R76 ;  /* 0x000000100f027825 */ /* 0x004fca00078e024c */
[----:B------:R-:W2:Y:S04]  /*06d0*/  LDG.E.128 R16, desc[UR14][R2.64] ;  /* 0x0000000e02107981 */ /* 0x000ea8000c1e1d00 */
[----:B------:R-:W3:Y:S01]  /*06e0*/  LDG.E.128 R28, desc[UR14][R2.64+0x200] ;  /* 0x0002000e021c7981 */ /* 0x000ee2000c1e1d00 */
[----:B------:R-:W-:Y:S01]  /*06f0*/  IADD3 R0, R73, R80, RZ ;  /* 0x0000005049007210 */ /* 0x000fe20007ffe0ff */
[----:B------:R-:W-:-:S03]  /*0700*/  IMAD.WIDE R12, R15, 0x10, R20 ;  /* 0x000000100f0c7825 */ /* 0x000fc600078e0214 */
[C---:B------:R-:W-:Y:S02]  /*0710*/  LEA R14, R0.reuse, R89, 0x4 ;  /* 0x00000059000e7211 */ /* 0x040fe400078e20ff */
[----:B------:R-:W-:-:S04]  /*0720*/  IADD3 R0, R0, R80, RZ ;  /* 0x0000005000007210 */ /* 0x000fc80007ffe0ff */
        /* <DEDUP_REMOVED lines=8> */
[----:B------:R0:W3:Y:S01]  /*07b0*/  LDG.E.128 R36, desc[UR14][R12.64+0x200] ;  /* 0x0002000e0c247981 */ /* 0x0000e2000c1e1d00 */
[----:B------:R-:W-:Y:S01]  /*07c0*/  IMAD.WIDE R2, R15, 0x10, R74 ;  /* 0x000000100f027825 */ /* 0x000fe200078e024a */
[----:B0-----:R-:W0:Y:S02]  /*07d0*/  LDC R12, c[0x0][0x21c] ;  /* 0x00008700ff0c7b82 */ /* 0x001e240000000800 */
[----:B--2---:R-:W-:Y:S04]  /*07e0*/  STS.128 [R14], R32 ;  /* 0x000000200e007388 */ /* 0x004fe80000000c00 */
[----:B---3--:R-:W-:Y:S01]  /*07f0*/  STS.128 [R14+0x200], R36 ;  /* 0x000200240e007388 */ /* 0x008fe20000000c00 */
[----:B------:R-:W-:-:S03]  /*0800*/  NOP ;  /* 0x0000000000007918 */ /* 0x000fc60000000000 */
[----:B------:R-:W2:Y:S04]  /*0810*/  LDS.128 R16, [R0] ;  /* 0x0000000000107984 */ /* 0x000ea80000000c00 */
[----:B------:R-:W3:Y:S01]  /*0820*/  LDS.128 R28, [R0+0x10] ;  /* 0x00001000001c7984 */ /* 0x000ee20000000c00 */
[----:B------:R-:W-:Y:S06]  /*0830*/  BAR.SYNC.DEFER_BLOCKING 0x0 ;  /* 0x0000000000007b1d */ /* 0x000fec0000010000 */
[----:B------:R-:W4:Y:S04]  /*0840*/  LDG.E.128 R40, desc[UR14][R2.64] ;  /* 0x0000000e02287981 */ /* 0x000f28000c1e1d00 */
[----:B------:R1:W4:Y:S01]  /*0850*/  LDG.E.128 R44, desc[UR14][R2.64+0x200] ;  /* 0x0002000e022c7981 */ /* 0x000322000c1e1d00 */
[----:B------:R-:W-:Y:S01]  /*0860*/  BSSY B0, `(.L_x_5285) ;  /* 0x000005e000007945 */ /* 0x000fe20003800000 */
[----:B------:R-:W-:Y:S01]  /*0870*/  HFMA2.MMA R119, -RZ, RZ, 0, 0 ;  /* 0x00000000ff777435 */ /* 0x000fe200000001ff */
[----:B------:R-:W-:Y:S01]  /*0880*/  MOV R64, RZ ;  /* 0x000000ff00407202 */ /* 0x000fe20000000f00 */
[----:B------:R-:W-:Y:S01]  /*0890*/  HFMA2.MMA R57, -RZ, RZ, 0, 0 ;  /* 0x00000000ff397435 */ /* 0x000fe200000001ff */
[----:B--2---:R-:W-:-:S02]  /*08a0*/  SHF.L.U32 R56, R16, 0x10, RZ ;  /* 0x0000001010387819 */ /* 0x004fc400000006ff */
[----:B------:R-:W-:Y:S02]  /*08b0*/  CS2R R62, SRZ ;  /* 0x00000000003e7805 */ /* 0x000fe4000001ff00 */
[----:B------:R-:W-:Y:S02]  /*08c0*/  PRMT R13, R16, 0x7632, R13 ;  /* 0x00007632100d7816 */ /* 0x000fe4000000000d */
[----:B------:R-:W-:Y:S02]  /*08d0*/  CS2R R60, SRZ ;  /* 0x00000000003c7805 */ /* 0x000fe4000001ff00 */
[----:B------:R-:W-:Y:S01]  /*08e0*/  SHF.L.U32 R54, R18, 0x10, RZ ;  /* 0x0000001012367819 */ /* 0x000fe200000006ff */
[----:B-----5:R-:W-:Y:S01]  /*08f0*/  FADD.FTZ R56, R56, R81 ;  /* 0x0000005138387221 */ /* 0x020fe20000010000 */
[----:B------:R-:W-:Y:S02]  /*0900*/  PRMT R38, R18, 0x7632, R38 ;  /* 0x0000763212267816 */ /* 0x000fe40000000026 */
[----:B------:R-:W-:-:S02]  /*0910*/  CS2R R58, SRZ ;  /* 0x00000000003a7805 */ /* 0x000fc4000001ff00 */
[----:B------:R-:W-:Y:S01]  /*0920*/  SHF.L.U32 R36, R17, 0x10, RZ ;  /* 0x0000001011247819 */ /* 0x000fe200000006ff */
[--C-:B------:R-:W-:Y:S01]  /*0930*/  FADD.FTZ R54, R54, R81.reuse ;  /* 0x0000005136367221 */ /* 0x100fe20000010000 */
[----:B------:R-:W-:Y:S02]  /*0940*/  FSETP.GTU.FTZ.AND P2, PT, R56, 20, PT ;  /* 0x41a000003800780b */ /* 0x000fe40003f5c000 */
[----:B------:R-:W-:Y:S02]  /*0950*/  CS2R R48, SRZ ;  /* 0x0000000000307805 */ /* 0x000fe4000001ff00 */
[----:B------:R-:W-:Y:S01]  /*0960*/  SHF.L.U32 R18, R19, 0x10, RZ ;  /* 0x0000001013127819 */ /* 0x000fe200000006ff */
[--C-:B------:R-:W-:Y:S01]  /*0970*/  FADD.FTZ R55, R36, R81.reuse ;  /* 0x0000005124377221 */ /* 0x100fe20000010000 */
[----:B---3--:R-:W-:Y:S02]  /*0980*/  SHF.L.U32 R52, R28, 0x10, RZ ;  /* 0x000000101c347819 */ /* 0x008fe400000006ff */
[----:B------:R-:W-:Y:S01]  /*0990*/  SHF.L.U32 R90, R30, 0x10, RZ ;  /* 0x000000101e5a7819 */ /* 0x000fe200000006ff */
[----:B------:R-:W-:Y:S01]  /*09a0*/  FADD.FTZ R53, R18, R81 ;  /* 0x0000005112357221 */ /* 0x000fe20000010000 */
[----:B-1----:R-:W-:Y:S01]  /*09b0*/  PRMT R3, R30, 0x7632, R3 ;  /* 0x000076321e037816 */ /* 0x002fe20000000003 */
[----:B------:R-:W-:Y:S01]  /*09c0*/  FADD.FTZ R52, R52, R81 ;  /* 0x0000005134347221 */ /* 0x000fe20000010000 */
[----:B------:R-:W-:-:S02]  /*09d0*/  PRMT R17, R17, 0x7632, R17 ;  /* 0x0000763211117816 */ /* 0x000fc40000000011 */
[----:B------:R-:W-:Y:S02]  /*09e0*/  PRMT R87, R19, 0x7632, R87 ;  /* 0x0000763213577816 */ /* 0x000fe40000000057 */
[----:B------:R-:W-:Y:S02]  /*09f0*/  PRMT R28, R28, 0x7632, R28 ;  /* 0x000076321c1c7816 */ /* 0x000fe4000000001c */
[----:B------:R-:W-:Y:S02]  /*0a00*/  PRMT R16, R29, 0x7632, R16 ;  /* 0x000076321d107816 */ /* 0x000fe40000000010 */
[C---:B------:R-:W-:Y:S02]  /*0a10*/  SHF.L.U32 R30, R31.reuse, 0x10, RZ ;  /* 0x000000101f1e7819 */ /* 0x040fe400000006ff */
[----:B------:R-:W-:Y:S02]  /*0a20*/  PRMT R2, R31, 0x7632, R2 ;  /* 0x000076321f027816 */ /* 0x000fe40000000002 */
[----:B0-----:R-:W-:-:S02]  /*0a30*/  ISETP.GE.AND P5, PT, R12, 0x1, PT ;  /* 0x000000010c00780c */ /* 0x001fc40003fa6270 */
[----:B------:R-:W-:Y:S02]  /*0a40*/  FSETP.GTU.FTZ.AND P1, PT, R55, 20, PT ;  /* 0x41a000003700780b */ /* 0x000fe40003f3c000 */
[----:B------:R-:W-:Y:S02]  /*0a50*/  FSETP.GTU.FTZ.AND P0, PT, R54, 20, PT ;  /* 0x41a000003600780b */ /* 0x000fe40003f1c000 */
[----:B------:R-:W-:Y:S02]  /*0a60*/  FSETP.GTU.FTZ.AND P4, PT, R53, 20, PT ;  /* 0x41a000003500780b */ /* 0x000fe40003f9c000 */
[----:B------:R-:W-:Y:S02]  /*0a70*/  FSETP.GTU.FTZ.AND P3, PT, R52, 20, PT ;  /* 0x41a000003400780b */ /* 0x000fe40003f7c000 */
[----:B------:R-:W-:Y:S01]  /*0a80*/  MOV R50, RZ ;  /* 0x000000ff00327202 */ /* 0x000fe20000000f00 */
[----:B----4-:R0:W-:Y:S04]  /*0a90*/  STS.128 [R14], R40 ;  /* 0x000000280e007388 */ /* 0x0101e80000000c00 */
[----:B------:R1:W-:Y:S01]  /*0aa0*/  STS.128 [R14+0x200], R44 ;  /* 0x0002002c0e007388 */ /* 0x0003e20000000c00 */
[----:B------:R-:W-:-:S03]  /*0ab0*/  NOP ;  /* 0x0000000000007918 */ /* 0x000fc60000000000 */
[----:B------:R-:W2:Y:S04]  /*0ac0*/  LDS.128 R92, [R0] ;  /* 0x00000000005c7984 */ /* 0x000ea80000000c00 */
[----:B------:R3:W4:Y:S01]  /*0ad0*/  LDS.128 R32, [R0+0x10] ;  /* 0x0000100000207984 */ /* 0x0007220000000c00 */
[----:B0-----:R-:W-:Y:S02]  /*0ae0*/  SHF.L.U32 R40, R29, 0x10, RZ ;  /* 0x000000101d287819 */ /* 0x001fe400000006ff */
[----:B-1----:R-:W-:Y:S02]  /*0af0*/  SHF.L.U32 R14, R13, 0x10, RZ ;  /* 0x000000100d0e7819 */ /* 0x002fe400000006ff */
[----:B------:R-:W-:Y:S01]  /*0b00*/  CS2R R46, SRZ ;  /* 0x00000000002e7805 */ /* 0x000fe2000001ff00 */
[----:B------:R-:W-:-:S02]  /*0b10*/  FADD.FTZ R45, R40, R81 ;  /* 0x00000051282d7221 */ /* 0x000fc40000010000 */
[----:B------:R-:W-:-:S05]  /*0b20*/  FADD.FTZ R51, R14, R81 ;  /* 0x000000510e337221 */ /* 0x000fca0000010000 */
[----:B------:R-:W-:Y:S02]  /*0b30*/  FSETP.GTU.FTZ.AND P6, PT, R51, 20, PT ;  /* 0x41a000003300780b */ /* 0x000fe40003fdc000 */
[----:B--2---:R-:W-:Y:S02]  /*0b40*/  SHF.L.U32 R69, R95, 0x10, RZ ;  /* 0x000000105f457819 */ /* 0x004fe400000006ff */
[C---:B---3--:R-:W-:Y:S02]  /*0b50*/  SHF.L.U32 R0, R92.reuse, 0x10, RZ ;  /* 0x000000105c007819 */ /* 0x048fe400000006ff */
[----:B------:R-:W-:Y:S02]  /*0b60*/  PRMT R37, R92, 0x7632, R37 ;  /* 0x000076325c257816 */ /* 0x000fe40000000025 */
[C---:B------:R-:W-:Y:S02]  /*0b70*/  SHF.L.U32 R71, R93.reuse, 0x10, RZ ;  /* 0x000000105d477819 */ /* 0x040fe400000006ff */
[----:B------:R-:W-:-:S02]  /*0b80*/  PRMT R85, R93, 0x7632, R85 ;  /* 0x000076325d557816 */ /* 0x000fc40000000055 */
[C---:B------:R-:W-:Y:S02]  /*0b90*/  SHF.L.U32 R70, R94.reuse, 0x10, RZ ;  /* 0x000000105e467819 */ /* 0x040fe400000006ff */
[----:B------:R-:W-:Y:S02]  /*0ba0*/  PRMT R91, R94, 0x7632, R91 ;  /* 0x000076325e5b7816 */ /* 0x000fe4000000005b */
[----:B------:R-:W-:Y:S02]  /*0bb0*/  PRMT R95, R95, 0x7632, R95 ;  /* 0x000076325f5f7816 */ /* 0x000fe4000000005f */
[C---:B----4-:R-:W-:Y:S02]  /*0bc0*/  SHF.L.U32 R68, R32.reuse, 0x10, RZ ;  /* 0x0000001020447819 */ /* 0x050fe400000006ff */
[----:B------:R-:W-:Y:S02]  /*0bd0*/  PRMT R99, R32, 0x7632, R99 ;  /* 0x0000763220637816 */ /* 0x000fe40000000063 */
[----:B------:R-:W-:-:S02]  /*0be0*/  SHF.L.U32 R67, R33, 0x10, RZ ;  /* 0x0000001021437819 */ /* 0x000fc400000006ff */
[----:B------:R-:W-:Y:S02]  /*0bf0*/  PRMT R101, R33, 0x7632, R101 ;  /* 0x0000763221657816 */ /* 0x000fe40000000065 */
[C---:B------:R-:W-:Y:S02]  /*0c00*/  SHF.L.U32 R66, R34.reuse, 0x10, RZ ;  /* 0x0000001022427819 */ /* 0x040fe400000006ff */
[----:B------:R-:W-:Y:S02]  /*0c10*/  PRMT R103, R34, 0x7632, R103 ;  /* 0x0000763222677816 */ /* 0x000fe40000000067 */
        /* <DEDUP_REMOVED lines=34> */
.L_x_5286:
[----:B------:R-:W-:Y:S05]  /*0e40*/  BSYNC B0 ;  /* 0x0000000000007941 */ /* 0x000fea0003800000 */
.L_x_5285:
[----:B------:R-:W-:Y:S01]  /*0e50*/  SHF.L.U32 R42, R17, 0x10, RZ ;  /* 0x00000010112a7819 */ /* 0x000fe200000006ff */
[----:B------:R-:W-:Y:S01]  /*0e60*/  BSSY B0, `(.L_x_5287) ;  /* 0x0000027000007945 */ /* 0x000fe20003800000 */
[----:B------:R-:W-:Y:S01]  /*0e70*/  HFMA2.MMA R44, -RZ, RZ, 0, 0 ;  /* 0x00000000ff2c7435 */ /* 0x000fe200000001ff */
[----:B------:R-:W-:Y:S02]  /*0e80*/  FSETP.GTU.FTZ.AND P2, PT, R45, 20, PT ;  /* 0x41a000002d00780b */ /* 0x000fe40003f5c000 */
[----:B------:R-:W-:Y:S01]  /*0e90*/  MOV R43, RZ ;  /* 0x000000ff002b7202 */ /* 0x000fe20000000f00 */
[----:B------:R-:W-:Y:S01]  /*0ea0*/  FADD.FTZ R42, R42, R81 ;  /* 0x000000512a2a7221 */ /* 0x000fe20000010000 */
        /* <DEDUP_REMOVED lines=34> */
.L_x_5288:
[----:B------:R-:W-:Y:S05]  /*10d0*/  BSYNC B0 ;  /* 0x0000000000007941 */ /* 0x000fea0003800000 */
.L_x_5287:
[----:B------:R-:W-:Y:S01]  /*10e0*/  BSSY B0, `(.L_x_5289) ;  /* 0x0000028000007945 */ /* 0x000fe20003800000 */
[----:B------:R-:W-:Y:S01]  /*10f0*/  FSETP.GTU.FTZ.AND P6, PT, R42, 20, PT ;  /* 0x41a000002a00780b */ /* 0x000fe20003fdc000 */
[----:B------:R-:W-:Y:S01]  /*1100*/  FADD.FTZ R41, R90, R81 ;  /* 0x000000515a297221 */ /* 0x000fe20000010000 */
        /* <DEDUP_REMOVED lines=37> */
.L_x_5290:
[----:B------:R-:W-:Y:S05]  /*1360*/  BSYNC B0 ;  /* 0x0000000000007941 */ /* 0x000fea0003800000 */
.L_x_5289:
[----:B------:R-:W-:Y:S01]  /*1370*/  SHF.L.U32 R38, R38, 0x10, RZ ;  /* 0x0000001026267819 */ /* 0x000fe200000006ff */
[----:B------:R-:W-:Y:S01]  /*1380*/  BSSY B0, `(.L_x_5291) ;  /* 0x0000027000007945 */ /* 0x000fe20003800000 */
[----:B------:R-:W-:Y:S02]  /*1390*/  FSETP.GTU.FTZ.AND P1, PT, R41, 20, PT ;  /* 0x41a000002900780b */ /* 0x000fe40003f3c000 */
[----:B------:R-:W-:Y:S01]  /*13a0*/  PRMT R184, R7, 0x7632, R184 ;  /* 0x0000763207b87816 */ /* 0x000fe200000000b8 */
[----:B------:R-:W-:Y:S01]  /*13b0*/  FADD.FTZ R40, R38, R81 ;  /* 0x0000005126287221 */ /* 0x000fe20000010000 */
        /* <DEDUP_REMOVED lines=35> */
.L_x_5292:
[----:B------:R-:W-:Y:S05]  /*15f0*/  BSYNC B0 ;  /* 0x0000000000007941 */ /* 0x000fea0003800000 */
.L_x_5291:
[----:B------:R-:W-:Y:S01]  /*1600*/  BSSY B0, `(.L_x_5293) ;  /* 0x0000028000007945 */ /* 0x000fe20003800000 */
[----:B------:R-:W-:Y:S01]  /*1610*/  FSETP.GTU.FTZ.AND P6, PT, R40, 20, PT ;  /* 0x41a000002800780b */ /* 0x000fe20003fdc000 */
[----:B------:R-:W-:Y:S01]  /*1620*/  FADD.FTZ R39, R30, R81 ;  /* 0x000000511e277221 */ /* 0x000fe20000010000 */
        /* <DEDUP_REMOVED lines=37> */
.L_x_5294:
[----:B------:R-:W-:Y:S05]  /*1880*/  BSYNC B0 ;  /* 0x0000000000007941 */ /* 0x000fea0003800000 */
.L_x_5293:
[----:B------:R-:W-:Y:S01]  /*1890*/  SHF.L.U32 R38, R87, 0x10, RZ ;  /* 0x0000001057267819 */ /* 0x000fe200000006ff */
[----:B------:R-:W-:Y:S01]  /*18a0*/  BSSY B0, `(.L_x_5295) ;  /* 0x0000027000007945 */ /* 0x000fe20003800000 */
[----:B------:R-:W-:Y:S02]  /*18b0*/  FSETP.GTU.FTZ.AND P0, PT, R39, 20, PT ;  /* 0x41a000002700780b */ /* 0x000fe40003f1c000 */
[----:B------:R-:W-:Y:S01]  /*18c0*/  SHF.L.U32 R14, R187, 0x10, RZ ;  /* 0x00000010bb0e7819 */ /* 0x000fe200000006ff */
[----:B------:R-:W-:Y:S01]  /*18d0*/  FADD.FTZ R38, R38, R81 ;  /* 0x0000005126267221 */ /* 0x000fe20000010000 */
        /* <DEDUP_REMOVED lines=35> */
.L_x_5296:
[----:B------:R-:W-:Y:S05]  /*1b10*/  BSYNC B0 ;  /* 0x0000000000007941 */ /* 0x000fea0003800000 */
.L_x_5295:
        /* <DEDUP_REMOVED lines=40> */
.L_x_5298:
[----:B------:R-:W-:Y:S05]  /*1da0*/  BSYNC B0 ;  /* 0x0000000000007941 */ /* 0x000fea0003800000 */
.L_x_5297:
        /* <DEDUP_REMOVED lines=40> */
.L_x_5300:
[----:B------:R-:W-:Y:S05]  /*2030*/  BSYNC B0 ;  /* 0x0000000000007941 */ /* 0x000fea0003800000 */
.L_x_5299:
        /* <DEDUP_REMOVED lines=40> */
.L_x_5302:
[----:B------:R-:W-:Y:S05]  /*22c0*/  BSYNC B0 ;  /* 0x0000000000007941 */ /* 0x000fea0003800000 */
.L_x_5301:
        /* <DEDUP_REMOVED lines=40> */
.L_x_5304:
[----:B------:R-:W-:Y:S05]  /*2550*/  BSYNC B0 ;  /* 0x0000000000007941 */ /* 0x000fea0003800000 */
.L_x_5303:
[----:B------:R-:W-:Y:S01]  /*2560*/  SHF.L.U32 R99, R99, 0x10, RZ ;  /* 0x0000001063637819 */ /* 0x000fe200000006ff */
[----:B------:R-:W-:Y:S01]  /*2570*/  FFMA.FTZ R2, R68, R17, R19 ;  /* 0x0000001144027223 */ /* 0x000fe20000010013 */
[----:B------:R-:W-:Y:S01]  /*2580*/  BSSY B0, `(.L_x_5305) ;  /* 0x000002b000007945 */ /* 0x000fe20003800000 */
[----:B------:R-:W-:Y:S01]  /*2590*/  FSETP.GTU.FTZ.AND P4, PT, R92, 20, PT ;  /* 0x41a000005c00780b */ /* 0x000fe20003f9c000 */
[-C--:B------:R-:W-:Y:S01]  /*25a0*/  FMUL.FTZ R93, R0, R86.reuse ;  /* 0x00000056005d7220 */ /* 0x080fe20000410000 */
[----:B------:R-:W-:Y:S01]  /*25b0*/  FFMA.FTZ R2, R99, R133, R2 ;  /* 0x0000008563027223 */ /* 0x000fe20000010002 */
[-C--:B------:R-:W-:Y:S01]  /*25c0*/  FMUL.FTZ R97, R71, R86.reuse ;  /* 0x0000005647617220 */ /* 0x080fe20000410000 */
[-C--:B------:R-:W-:Y:S01]  /*25d0*/  FMUL.FTZ R96, R70, R86.reuse ;  /* 0x0000005646607220 */ /* 0x080fe20000410000 */
[----:B------:R-:W-:Y:S01]  /*25e0*/  FMUL.FTZ R94, R69, R86 ;  /* 0x00000056455e7220 */ /* 0x000fe20000410000 */
        /* <DEDUP_REMOVED lines=36> */
.L_x_5306:
[----:B------:R-:W-:Y:S05]  /*2830*/  BSYNC B0 ;  /* 0x0000000000007941 */ /* 0x000fea0003800000 */
.L_x_5305:
        /* <DEDUP_REMOVED lines=33> */
.L_x_5308:
[----:B------:R-:W-:Y:S05]  /*2a50*/  BSYNC B0 ;  /* 0x0000000000007941 */ /* 0x000fea0003800000 */
.L_x_5307:
        /* <DEDUP_REMOVED lines=33> */
.L_x_5310:
[----:B------:R-:W-:Y:S05]  /*2c70*/  BSYNC B0 ;  /* 0x0000000000007941 */ /* 0x000fea0003800000 */
.L_x_5309:
        /* <DEDUP_REMOVED lines=33> */
.L_x_5312:
[----:B------:R-:W-:Y:S05]  /*2e90*/  BSYNC B0 ;  /* 0x0000000000007941 */ /* 0x000fea0003800000 */
.L_x_5311:
        /* <DEDUP_REMOVED lines=33> */
.L_x_5314:
[----:B------:R-:W-:Y:S05]  /*30b0*/  BSYNC B0 ;  /* 0x0000000000007941 */ /* 0x000fea0003800000 */
.L_x_5313:
        /* <DEDUP_REMOVED lines=33> */
.L_x_5316:
[----:B------:R-:W-:Y:S05]  /*32d0*/  BSYNC B0 ;  /* 0x0000000000007941 */ /* 0x000fea0003800000 */
.L_x_5315:
[----:B------:R-:W-:Y:S01]  /*32e0*/  FFMA.FTZ R3, R101, R16, R2 ;  /* 0x0000001065037223 */ /* 0x000fe20000010002 */
[----:B------:R-:W-:Y:S01]  /*32f0*/  BAR.SYNC.DEFER_BLOCKING 0x0 ;  /* 0x0000000000007b1d */ /* 0x000fe20000010000 */
[-C--:B------:R-:W-:Y:S01]  /*3300*/  FMUL.FTZ R115, R68, R86.reuse ;  /* 0x0000005644737220 */ /* 0x080fe20000410000 */
[----:B------:R-:W-:Y:S01]  /*3310*/  FMUL.FTZ R113, R67, R86 ;  /* 0x0000005643717220 */ /* 0x000fe20000410000 */
[C---:B------:R-:W-:Y:S01]  /*3320*/  FFMA.FTZ R2, R66.reuse, R136, R3 ;  /* 0x0000008842027223 */ /* 0x040fe20000010003 */
        /* <DEDUP_REMOVED lines=14> */
[----:B------:R-:W0:Y:S01]  /*3410*/  LDC.64 R28, c[0x0][0x2d0] ;  /* 0x0000b400ff1c7b82 */ /* 0x000e220000000a00 */
[C---:B------:R-:W-:Y:S01]  /*3420*/  IADD3 R30, R78.reuse, -0x1, RZ ;  /* 0xffffffff4e1e7810 */ /* 0x040fe20007ffe0ff */
[----:B------:R-:W-:Y:S01]  /*3430*/  ULDC.64 UR4, c[0x0][0x230] ;  /* 0x00008c0000047ab9 */ /* 0x000fe20000000a00 */
[----:B------:R-:W-:Y:S01]  /*3440*/  IADD3 R33, R78, -0x2, RZ ;  /* 0xfffffffe4e217810 */ /* 0x000fe20007ffe0ff */
[----:B------:R-:W-:Y:S01]  /*3450*/  ULDC.64 UR6, c[0x0][0x248] ;  /* 0x0000920000067ab9 */ /* 0x000fe20000000a00 */
[----:B------:R-:W-:Y:S01]  /*3460*/  LEA.HI R31, R30, R30, RZ, 0x1 ;  /* 0x0000001e1e1f7211 */ /* 0x000fe200078f08ff */
[----:B------:R-:W-:Y:S01]  /*3470*/  ULDC.64 UR8, c[0x0][0x268] ;  /* 0x00009a0000087ab9 */ /* 0x000fe20000000a00 */
[----:B------:R-:W-:Y:S01]  /*3480*/  IMAD.WIDE.U32 R34, R83, UR4, RZ ;  /* 0x0000000453227c25 */ /* 0x000fe2000f8e00ff */
[----:B------:R-:W1:Y:S01]  /*3490*/  LDC.64 R18, c[0x0][0x2d8] ;  /* 0x0000b600ff127b82 */ /* 0x000e620000000a00 */
[----:B------:R-:W-:Y:S02]  /*34a0*/  LOP3.LUT R31, R31, 0xfffffe, RZ, 0xc0, !PT ;  /* 0x00fffffe1f1f7812 */ /* 0x000fe400078ec0ff */
[----:B------:R-:W-:Y:S01]  /*34b0*/  FMUL.FTZ R116, R13, R56 ;  /* 0x000000380d747220 */ /* 0x000fe20000410000 */
[----:B------:R-:W-:-:S02]  /*34c0*/  IMAD R125, R33, R12, RZ ;  /* 0x0000000c217d7224 */ /* 0x000fc400078e02ff */
[----:B------:R-:W-:Y:S01]  /*34d0*/  FMUL.FTZ R118, R118, R55 ;  /* 0x0000003776767220 */ /* 0x000fe20000410000 */
[----:B------:R-:W-:Y:S01]  /*34e0*/  IMAD R12, R88, UR4, RZ ;  /* 0x00000004580c7c24 */ /* 0x000fe2000f8e02ff */
[----:B------:R-:W-:Y:S01]  /*34f0*/  IADD3 R143, R30, -R31, RZ ;  /* 0x8000001f1e8f7210 */ /* 0x000fe20007ffe0ff */
[----:B------:R-:W-:Y:S01]  /*3500*/  IMAD R30, R88, UR6, RZ ;  /* 0x00000006581e7c24 */ /* 0x000fe2000f8e02ff */
[----:B------:R-:W2:Y:S01]  /*3510*/  LDC.64 R2, c[0x0][0x2e0] ;  /* 0x0000b800ff027b82 */ /* 0x000ea20000000a00 */
[----:B------:R-:W-:Y:S02]  /*3520*/  IMAD R119, R83, UR5, R12 ;  /* 0x0000000553777c24 */ /* 0x000fe4000f8e020c */
[----:B------:R-:W-:Y:S01]  /*3530*/  FMUL.FTZ R120, R120, R42 ;  /* 0x0000002a78787220 */ /* 0x000fe20000410000 */
[----:B------:R-:W-:Y:S02]  /*3540*/  IMAD R12, R88, UR8, RZ ;  /* 0x00000008580c7c24 */ /* 0x000fe4000f8e02ff */
[----:B------:R-:W-:Y:S01]  /*3550*/  FMUL.FTZ R122, R15, R54 ;  /* 0x000000360f7a7220 */ /* 0x000fe20000410000 */
[----:B------:R-:W-:Y:S01]  /*3560*/  IMAD R129, R83, UR7, R30 ;  /* 0x0000000753817c24 */ /* 0x000fe2000f8e021e */
[----:B------:R-:W-:Y:S01]  /*3570*/  IADD3 R110, R35, R119, RZ ;  /* 0x00000077236e7210 */ /* 0x000fe20007ffe0ff */
[C---:B------:R-:W-:Y:S01]  /*3580*/  IMAD.WIDE.U32 R32, R83.reuse, UR6, RZ ;  /* 0x0000000653207c25 */ /* 0x040fe2000f8e00ff */
[----:B0-----:R-:W-:Y:S01]  /*3590*/  LEA R121, P0, R34, R28, 0x2 ;  /* 0x0000001c22797211 */ /* 0x001fe200078010ff */
[----:B------:R-:W0:Y:S01]  /*35a0*/  LDC R201, c[0x0][0x21c] ;  /* 0x00008700ffc97b82 */ /* 0x000e220000000800 */
[----:B------:R-:W-:Y:S01]  /*35b0*/  HFMA2.MMA R119, -RZ, RZ, 0, 0 ;  /* 0x00000000ff777435 */ /* 0x000fe200000001ff */
[----:B------:R-:W-:Y:S01]  /*35c0*/  IMAD.WIDE.U32 R30, R83, UR8, RZ ;  /* 0x00000008531e7c25 */ /* 0x000fe2000f8e00ff */
[----:B------:R-:W-:-:S03]  /*35d0*/  IADD3 R112, R33, R129, RZ ;  /* 0x0000008121707210 */ /* 0x000fc60007ffe0ff */
[----:B------:R-:W-:Y:S01]  /*35e0*/  FMUL.FTZ R129, R14, R51 ;  /* 0x000000330e817220 */ /* 0x000fe20000410000 */
[----:B------:R-:W-:Y:S01]  /*35f0*/  LEA.HI.X R110, R34, R29, R110, 0x2, P0 ;  /* 0x0000001d226e7211 */ /* 0x000fe200000f146e */
[----:B------:R-:W-:Y:S01]  /*3600*/  IMAD R131, R83, UR9, R12 ;  /* 0x0000000953837c24 */ /* 0x000fe2000f8e020c */
[----:B-1----:R-:W-:Y:S01]  /*3610*/  LEA R123, P1, R32, R18, 0x2 ;  /* 0x00000012207b7211 */ /* 0x002fe200078210ff */
[----:B------:R-:W1:Y:S01]  /*3620*/  LDC.64 R28, c[0x0][0x270] ;  /* 0x00009c00ff1c7b82 */ /* 0x000e620000000a00 */
[----:B------:R-:W-:Y:S01]  /*3630*/  ISETP.NE.AND P0, PT, R82, RZ, PT ;  /* 0x000000ff5200720c */ /* 0x000fe20003f05270 */
[----:B------:R-:W-:Y:S01]  /*3640*/  IMAD.WIDE R124, R125, 0x8, R26 ;  /* 0x000000087d7c7825 */ /* 0x000fe200078e021a */
[----:B------:R-:W-:-:S03]  /*3650*/  IADD3 R114, R31, R131, RZ ;  /* 0x000000831f727210 */ /* 0x000fc60007ffe0ff */
[----:B------:R-:W-:Y:S01]  /*3660*/  FMUL.FTZ R126, R126, R40 ;  /* 0x000000287e7e7220 */ /* 0x000fe20000410000 */
[----:B------:R-:W-:Y:S01]  /*3670*/  LEA.HI.X R112, R32, R19, R112, 0x2, P1 ;  /* 0x0000001320707211 */ /* 0x000fe200008f1470 */
[----:B------:R-:W-:Y:S01]  /*3680*/  FMUL.FTZ R128, R128, R53 ;  /* 0x0000003580807220 */ /* 0x000fe20000410000 */
[----:B--2---:R-:W-:Y:S01]  /*3690*/  LEA R127, P2, R30, R2, 0x2 ;  /* 0x000000021e7f7211 */ /* 0x004fe200078410ff */
[----:B------:R-:W2:Y:S01]  /*36a0*/  LDC.64 R32, c[0x0][0x238] ;  /* 0x00008e00ff207b82 */ /* 0x000ea20000000a00 */
[----:B------:R-:W-:Y:S01]  /*36b0*/  P2R R2, PR, RZ, 0x1 ;  /* 0x00000001ff027803 */ /* 0x000fe20000000000 */
[----:B------:R-:W-:Y:S01]  /*36c0*/  FMUL.FTZ R130, R130, R38 ;  /* 0x0000002682827220 */ /* 0x000fe20000410000 */
[----:B------:R-:W-:Y:S01]  /*36d0*/  LEA.HI.X R114, R30, R3, R114, 0x2, P2 ;  /* 0x000000031e727211 */ /* 0x000fe200010f1472 */
[----:B------:R-:W-:Y:S01]  /*36e0*/  FMUL.FTZ R132, R17, R52 ;  /* 0x0000003411847220 */ /* 0x000fe20000410000 */
[----:B------:R-:W-:Y:S01]  /*36f0*/  FMUL.FTZ R133, R133, R36 ;  /* 0x0000002485857220 */ /* 0x000fe20000410000 */
[----:B------:R-:W-:Y:S01]  /*3700*/  FMUL.FTZ R134, R134, R45 ;  /* 0x0000002d86867220 */ /* 0x000fe20000410000 */
[----:B------:R-:W-:Y:S01]  /*3710*/  FMUL.FTZ R135, R16, R87 ;  /* 0x0000005710877220 */ /* 0x000fe20000410000 */
[----:B------:R-:W3:Y:S01]  /*3720*/  LDC.64 R30, c[0x0][0x250] ;  /* 0x00009400ff1e7b82 */ /* 0x000ee20000000a00 */
[----:B------:R-:W-:Y:S01]  /*3730*/  FMUL.FTZ R136, R136, R41 ;  /* 0x0000002988887220 */ /* 0x000fe20000410000 */
[----:B------:R-:W-:Y:S01]  /*3740*/  FMUL.FTZ R137, R137, R90 ;  /* 0x0000005a89897220 */ /* 0x000fe20000410000 */
[----:B------:R-:W-:Y:S01]  /*3750*/  FMUL.FTZ R138, R138, R39 ;  /* 0x000000278a8a7220 */ /* 0x000fe20000410000 */
[----:B------:R-:W-:Y:S01]  /*3760*/  FMUL.FTZ R139, R139, R92 ;  /* 0x0000005c8b8b7220 */ /* 0x000fe20000410000 */
[-C--:B------:R-:W-:Y:S01]  /*3770*/  MOV R140, R89.reuse ;  /* 0x00000059008c7202 */ /* 0x080fe20000000f00 */
[----:B------:R-:W-:Y:S01]  /*3780*/  UMOV UR4, URZ ;  /* 0x0000003f00047c82 */ /* 0x000fe20008000000 */
[----:B------:R-:W-:Y:S01]  /*3790*/  MOV R141, R89 ;  /* 0x00000059008d7202 */ /* 0x000fe20000000f00 */
[----:B------:R-:W4:Y:S01]  /*37a0*/  LDC R131, c[0x0][0x224] ;  /* 0x00008900ff837b82 */ /* 0x000f220000000800 */
[----:B------:R-:W-:Y:S01]  /*37b0*/  IADD3 R142, R82, 0x200, RZ ;  /* 0x00000200528e7810 */ /* 0x000fe20007ffe0ff */
[----:B------:R-:W-:Y:S01]  /*37c0*/  ULDC UR5, c[0x0][0x224] ;  /* 0x0000890000057ab9 */ /* 0x000fe20000000800 */
[----:B-1----:R-:W-:-:S02]  /*37d0*/  SHF.L.U64.HI R29, R28, 0x2, R29 ;  /* 0x000000021c1d7819 */ /* 0x002fc4000001021d */
[----:B------:R-:W-:Y:S02]  /*37e0*/  SHF.L.U32 R143, R143, 0x8, RZ ;  /* 0x000000088f8f7819 */ /* 0x000fe400000006ff */
[----:B--2---:R-:W-:Y:S02]  /*37f0*/  SHF.L.U64.HI R33, R32, 0x2, R33 ;  /* 0x0000000220217819 */ /* 0x004fe40000010221 */
[----:B0--3--:R-:W-:-:S07]  /*3800*/  SHF.L.U64.HI R31, R30, 0x2, R31 ;  /* 0x000000021e1f7819 */ /* 0x009fce000001021f */
.L_x_5329:
        /* <DEDUP_REMOVED lines=13> */
[----:B------:R-:W-:Y:S02]  /*38e0*/  LEA R14, R14, R89, 0x2 ;  /* 0x000000590e0e7211 */ /* 0x000fe400078e10ff */
[----:B------:R-:W-:Y:S02]  /*38f0*/  MOV R17, RZ ;  /* 0x000000ff00117202 */ /* 0x000fe40000000f00 */
        /* <DEDUP_REMOVED lines=13> */
[C---:B------:R-:W-:Y:S01]  /*39d0*/  FMUL.FTZ R146, R13.reuse, R51 ;  /* 0x000000330d927220 */ /* 0x040fe20000410000 */
[C---:B------:R-:W-:Y:S01]  /*39e0*/  FMUL.FTZ R145, R13.reuse, R55 ;  /* 0x000000370d917220 */ /* 0x040fe20000410000 */
[----:B------:R-:W-:-:S03]  /*39f0*/  FMUL.FTZ R147, R13, R42 ;  /* 0x0000002a0d937220 */ /* 0x000fc60000410000 */
[----:B------:R1:W5:Y:S01]  /*3a00*/  @!P1 LDG.E.64 R16, desc[UR14][R2.64] ;  /* 0x0000000e02109981 */ /* 0x000362000c1e1b00 */
[----:B------:R-:W-:Y:S01]  /*3a10*/  ISETP.NE.AND P1, PT, R82, 0x3f, PT ;  /* 0x0000003f5200780c */ /* 0x000fe20003f25270 */
[----:B------:R-:W0:Y:S01]  /*3a20*/  MUFU.EX2 R146, R146 ;  /* 0x0000009200927308 */ /* 0x000e220000000800 */
[----:B------:R-:W-:-:S11]  /*3a30*/  FMUL.FTZ R149, R13, R54 ;  /* 0x000000360d957220 */ /* 0x000fd60000410000 */
[----:B------:R-:W2:Y:S01]  /*3a40*/  @P1 S2R R19, SR_CgaCtaId ;  /* 0x0000000000131919 */ /* 0x000ea20000008800 */
[----:B------:R-:W4:Y:S01]  /*3a50*/  MUFU.EX2 R145, R145 ;  /* 0x0000009100917308 */ /* 0x000f220000000800 */
[C---:B------:R-:W-:Y:S01]  /*3a60*/  FMUL.FTZ R151, R13.reuse, R40 ;  /* 0x000000280d977220 */ /* 0x040fe20000410000 */
[----:B------:R-:W-:-:S06]  /*3a70*/  FMUL.FTZ R153, R13, R53 ;  /* 0x000000350d997220 */ /* 0x000fcc0000410000 */
[----:B------:R-:W3:Y:S01]  /*3a80*/  MUFU.EX2 R147, R147 ;  /* 0x0000009300937308 */ /* 0x000ee20000000800 */
[----:B0-----:R-:W-:Y:S01]  /*3a90*/  FMUL.FTZ R14, R35, R146 ;  /* 0x00000092230e7220 */ /* 0x001fe20000410000 */
[----:B------:R-:W-:-:S06]  /*3aa0*/  FMUL.FTZ R155, R13, R38 ;  /* 0x000000260d9b7220 */ /* 0x000fcc0000410000 */
[----:B------:R-:W0:Y:S01]  /*3ab0*/  MUFU.EX2 R149, R149 ;  /* 0x0000009500957308 */ /* 0x000e220000000800 */
[----:B-1----:R-:W-:Y:S01]  /*3ac0*/  FFMA.FTZ R2, R116, R146, R129 ;  /* 0x0000009274027223 */ /* 0x002fe20000010081 */
[----:B----4-:R-:W-:-:S06]  /*3ad0*/  FMUL.FTZ R14, R145, R14 ;  /* 0x0000000e910e7220 */ /* 0x010fcc0000410000 */
[----:B------:R-:W1:Y:S01]  /*3ae0*/  MUFU.EX2 R151, R151 ;  /* 0x0000009700977308 */ /* 0x000e620000000800 */
[----:B------:R-:W-:Y:S01]  /*3af0*/  FMUL.FTZ R157, R13, R52 ;  /* 0x000000340d9d7220 */ /* 0x000fe20000410000 */
[----:B------:R-:W-:Y:S01]  /*3b00*/  FFMA.FTZ R2, R145, R2, R118 ;  /* 0x0000000291027223 */ /* 0x000fe20000010076 */
[----:B------:R-:W-:-:S05]  /*3b10*/  @P1 MOV R18, 0x400 ;  /* 0x0000040000121802 */ /* 0x000fca0000000f00 */
[----:B------:R-:W4:Y:S01]  /*3b20*/  MUFU.EX2 R153, R153 ;  /* 0x0000009900997308 */ /* 0x000f220000000800 */
[----:B---3--:R-:W-:Y:S01]  /*3b30*/  FMUL.FTZ R14, R147, R14 ;  /* 0x0000000e930e7220 */ /* 0x008fe20000410000 */
[----:B------:R-:W-:Y:S01]  /*3b40*/  FMUL.FTZ R148, R13, R36 ;  /* 0x000000240d947220 */ /* 0x000fe20000410000 */
[----:B------:R-:W-:Y:S01]  /*3b50*/  FFMA.FTZ R2, R147, R2, R120 ;  /* 0x0000000293027223 */ /* 0x000fe20000010078 */
[----:B--2---:R-:W-:-:S04]  /*3b60*/  @P1 LEA R19, R19, R18, 0x18 ;  /* 0x0000001213131211 */ /* 0x004fc800078ec0ff */
[----:B------:R-:W2:Y:S01]  /*3b70*/  MUFU.EX2 R155, R155 ;  /* 0x0000009b009b7308 */ /* 0x000ea20000000800 */
[----:B0-----:R-:W-:Y:S01]  /*3b80*/  FMUL.FTZ R14, R149, R14 ;  /* 0x0000000e950e7220 */ /* 0x001fe20000410000 */
[----:B------:R-:W-:Y:S01]  /*3b90*/  FMUL.FTZ R159, R13, R45 ;  /* 0x0000002d0d9f7220 */ /* 0x000fe20000410000 */
[----:B------:R-:W-:Y:S01]  /*3ba0*/  FFMA.FTZ R2, R149, R2, R122 ;  /* 0x0000000295027223 */ /* 0x000fe2000001007a */
[----:B------:R-:W-:-:S04]  /*3bb0*/  @P1 LEA R167, R82, R19, 0x2 ;  /* 0x0000001352a71211 */ /* 0x000fc800078e10ff */
[----:B------:R-:W0:Y:S01]  /*3bc0*/  MUFU.EX2 R157, R157 ;  /* 0x0000009d009d7308 */ /* 0x000e220000000800 */
[----:B-1----:R-:W-:Y:S01]  /*3bd0*/  FMUL.FTZ R14, R151, R14 ;  /* 0x0000000e970e7220 */ /* 0x002fe20000410000 */
[----:B------:R-:W-:Y:S01]  /*3be0*/  FMUL.FTZ R150, R13, R87 ;  /* 0x000000570d967220 */ /* 0x000fe20000410000 */
[----:B------:R-:W-:Y:S01]  /*3bf0*/  FFMA.FTZ R2, R151, R2, R126 ;  /* 0x0000000297027223 */ /* 0x000fe2000001007e */
[----:B------:R-:W-:-:S04]  /*3c00*/  FMUL.FTZ R161, R13, R41 ;  /* 0x000000290da17220 */ /* 0x000fc80000410000 */
[----:B------:R-:W1:Y:S01]  /*3c10*/  MUFU.EX2 R148, R148 ;  /* 0x0000009400947308 */ /* 0x000e620000000800 */
[C---:B----4-:R-:W-:Y:S01]  /*3c20*/  FMUL.FTZ R14, R153.reuse, R14 ;  /* 0x0000000e990e7220 */ /* 0x050fe20000410000 */
[----:B------:R-:W-:Y:S01]  /*3c30*/  FFMA.FTZ R2, R153, R2, R128 ;  /* 0x0000000299027223 */ /* 0x000fe20000010080 */
[----:B------:R-:W3:Y:S05]  /*3c40*/  @P1 LDS R167, [R167+0x1494] ;  /* 0x00149400a7a71984 */ /* 0x000eea0000000800 */
[----:B------:R-:W4:Y:S01]  /*3c50*/  MUFU.EX2 R159, R159 ;  /* 0x0000009f009f7308 */ /* 0x000f220000000800 */
[----:B--2---:R-:W-:Y:S01]  /*3c60*/  FMUL.FTZ R14, R155, R14 ;  /* 0x0000000e9b0e7220 */ /* 0x004fe20000410000 */
[----:B------:R-:W-:Y:S01]  /*3c70*/  FMUL.FTZ R152, R13, R90 ;  /* 0x0000005a0d987220 */ /* 0x000fe20000410000 */
[----:B------:R-:W-:-:S05]  /*3c80*/  FFMA.FTZ R2, R155, R2, R130 ;  /* 0x000000029b027223 */ /* 0x000fca0000010082 */
[----:B------:R-:W2:Y:S01]  /*3c90*/  MUFU.EX2 R150, R150 ;  /* 0x0000009600967308 */ /* 0x000ea20000000800 */
[----:B0-----:R-:W-:Y:S01]  /*3ca0*/  FMUL.FTZ R3, R157, R14 ;  /* 0x0000000e9d037220 */ /* 0x001fe20000410000 */
[----:B------:R-:W-:Y:S01]  /*3cb0*/  FMUL.FTZ R163, R13, R39 ;  /* 0x000000270da37220 */ /* 0x000fe20000410000 */
[----:B------:R-:W-:-:S05]  /*3cc0*/  FFMA.FTZ R2, R157, R2, R132 ;  /* 0x000000029d027223 */ /* 0x000fca0000010084 */
[----:B------:R-:W0:Y:S01]  /*3cd0*/  MUFU.EX2 R161, R161 ;  /* 0x000000a100a17308 */ /* 0x000e220000000800 */
[C---:B-1----:R-:W-:Y:S01]  /*3ce0*/  FMUL.FTZ R14, R148.reuse, R3 ;  /* 0x00000003940e7220 */ /* 0x042fe20000410000 */
[----:B------:R-:W-:Y:S01]  /*3cf0*/  FFMA.FTZ R2, R148, R2, R133 ;  /* 0x0000000294027223 */ /* 0x000fe20000010085 */
[----:B------:R-:W-:-:S05]  /*3d00*/  FMUL.FTZ R154, R13, R92 ;  /* 0x0000005c0d9a7220 */ /* 0x000fca0000410000 */
[----:B------:R-:W1:Y:S01]  /*3d10*/  MUFU.EX2 R152, R152 ;  /* 0x0000009800987308 */ /* 0x000e620000000800 */
[C---:B----4-:R-:W-:Y:S01]  /*3d20*/  FMUL.FTZ R3, R159.reuse, R14 ;  /* 0x0000000e9f037220 */ /* 0x050fe20000410000 */
        /* <DEDUP_REMOVED lines=8> */
[----:B------:R-:W-:-:S03]  /*3db0*/  FFMA.FTZ R2, R152, R2, R137 ;  /* 0x0000000298027223 */ /* 0x000fc60000010089 */
[C---:B----4-:R-:W-:Y:S01]  /*3dc0*/  FMUL.FTZ R3, R163.reuse, R14 ;  /* 0x0000000ea3037220 */ /* 0x050fe20000410000 */
[----:B------:R-:W-:Y:S01]  /*3dd0*/  FFMA.FTZ R13, R163, R2, R138 ;  /* 0x00000002a30d7223 */ /* 0x000fe2000001008a */
[----:B------:R-:W-:Y:S02]  /*3de0*/  FMUL.FTZ R12, R12, R15 ;  /* 0x0000000f0c0c7220 */ /* 0x000fe40000410000 */
[C---:B--2---:R-:W-:Y:S01]  /*3df0*/  FMUL.FTZ R2, R154.reuse, R3 ;  /* 0x000000039a027220 */ /* 0x044fe20000410000 */
[----:B------:R-:W-:Y:S01]  /*3e00*/  FFMA.FTZ R3, R154, R13, R139 ;  /* 0x0000000d9a037223 */ /* 0x000fe2000001008b */
[----:B---3--:R-:W-:Y:S06]  /*3e10*/  @P1 BRA `(.L_x_5319) ;  /* 0x0000000000201947 */ /* 0x008fec0003800000 */
[----:B------:R-:W-:Y:S01]  /*3e20*/  ISETP.NE.AND P1, PT, R78, R131, PT ;  /* 0x000000834e00720c */ /* 0x000fe20003f25270 */
[----:B------:R-:W-:-:S12]  /*3e30*/  HFMA2.MMA R167, -RZ, RZ, 1.875, 0 ;  /* 0x3f800000ffa77435 */ /* 0x000fd800000001ff */
[----:B------:R-:W-:-:S04]  /*3e40*/  @P1 LEA.HI R13, R78, R78, RZ, 0x1 ;  /* 0x0000004e4e0d1211 */ /* 0x000fc800078f08ff */
[----:B------:R-:W-:-:S04]  /*3e50*/  @P1 LOP3.LUT R13, R13, 0x3ffffe, RZ, 0xc0, !PT ;  /* 0x003ffffe0d0d1812 */ /* 0x000fc800078ec0ff */
[----:B------:R-:W-:-:S04]  /*3e60*/  @P1 IADD3 R13, -R13, R78, RZ ;  /* 0x0000004e0d0d1210 */ /* 0x000fc80007ffe1ff */
[----:B------:R-:W-:-:S04]  /*3e70*/  @P1 LEA R14, R13, 0xc90, 0xa ;  /* 0x00000c900d0e1811 */ /* 0x000fc800078e50ff */
[----:B------:R-:W-:-:S05]  /*3e80*/  @P1 IADD3 R14, R14, R141, RZ ;  /* 0x0000008d0e0e1210 */ /* 0x000fca0007ffe0ff */
[----:B------:R0:W1:Y:S02]  /*3e90*/  @P1 LDS R167, [R14] ;  /* 0x000000000ea71984 */ /* 0x0000640000000800 */
.L_x_5319:
[----:B------:R-:W-:Y:S05]  /*3ea0*/  BSYNC B0 ;  /* 0x0000000000007941 */ /* 0x000fea0003800000 */
.L_x_5318:
        /* <DEDUP_REMOVED lines=48> */
.L_x_5348:
[----:B------:R-:W-:Y:S01]  /*41b0*/  ISETP.GE.AND P2, PT, R80, 0x10, PT ;  /* 0x000000105000780c */ /* 0x000fe20003f46270 */
[----:B------:R-:W-:-:S12]  /*41c0*/  UMOV UR6, 0xffffffff ;  /* 0xffffffff00067882 */ /* 0x000fd80000000000 */
[C---:B0-2---:R-:W-:Y:S01]  /*41d0*/  @P2 FFMA.FTZ R15, R14.reuse, R18, R15 ;  /* 0x000000120e0f2223 */ /* 0x045fe2000001000f */
[----:B---3--:R-:W-:Y:S01]  /*41e0*/  @P2 FMUL.FTZ R14, R14, R3 ;  /* 0x000000030e0e2220 */ /* 0x008fe20000410000 */
[----:B------:R-:W-:Y:S06]  /*41f0*/  BRA.DIV UR6, `(.L_x_5322) ;  /* 0x0000003606007947 */ /* 0x000fec000b800000 */
.L_x_5351:
[----:B------:R-:W-:-:S03]  /*4200*/  UMOV UR6, 0xffffffff ;  /* 0xffffffff00067882 */ /* 0x000fc60000000000 */
[----:B------:R-:W-:Y:S05]  /*4210*/  BRA.DIV UR6, `(.L_x_5323) ;  /* 0x0000003606207947 */ /* 0x000fea000b800000 */
.L_x_5354:
[----:B------:R-:W-:-:S03]  /*4220*/  UMOV UR6, 0xffffffff ;  /* 0xffffffff00067882 */ /* 0x000fc60000000000 */
[----:B------:R-:W-:Y:S05]  /*4230*/  BRA.DIV UR6, `(.L_x_5324) ;  /* 0x0000003606407947 */ /* 0x000fea000b800000 */
[----:B------:R-:W0:Y:S04]  /*4240*/  SHFL.UP PT, R14, R14, 0x1, RZ ;  /* 0x042000000e0e7989 */ /* 0x000e2800000e00ff */
[----:B------:R-:W2:Y:S04]  /*4250*/  SHFL.UP PT, R15, R15, 0x1, RZ ;  /* 0x042000000f0f7989 */ /* 0x000ea800000e00ff */
[----:B-----5:R-:W3:Y:S04]  /*4260*/  SHFL.IDX PT, R16, R16, RZ, 0x1f ;  /* 0x00001fff10107589 */ /* 0x020ee800000e0000 */
[----:B------:R-:W4:Y:S02]  /*4270*/  SHFL.IDX PT, R17, R17, RZ, 0x1f ;  /* 0x00001fff11117589 */ /* 0x000f2400000e0000 */
.L_x_5360:
[C---:B0-2-4-:R-:W-:Y:S01]  /*4280*/  @P3 FFMA.FTZ R17, R14.reuse, R17, R15 ;  /* 0x000000110e113223 */ /* 0x055fe2000001000f */
[----:B---3--:R-:W-:-:S03]  /*4290*/  @P3 FMUL.FTZ R16, R14, R16 ;  /* 0x000000100e103220 */ /* 0x008fc60000410000 */
[C---:B------:R-:W-:Y:S01]  /*42a0*/  FFMA.FTZ R19, R12.reuse, R17, R13 ;  /* 0x000000110c137223 */ /* 0x040fe2000001000d */
[----:B------:R-:W-:-:S05]  /*42b0*/  FMUL.FTZ R18, R12, R16 ;  /* 0x000000100c127220 */ /* 0x000fca0000410000 */
[----:B------:R2:W-:Y:S02]  /*42c0*/  STS.128 [R2+0x880], R16 ;  /* 0x0008801002007388 */ /* 0x0005e40000000c00 */
.L_x_5320:
[----:B------:R-:W-:Y:S05]  /*42d0*/  WARPSYNC.ALL ;  /* 0x0000000000007948 */ /* 0x000fea0003800000 */
[----:B------:R-:W-:Y:S01]  /*42e0*/  BAR.SYNC.DEFER_BLOCKING 0x0 ;  /* 0x0000000000007b1d */ /* 0x000fe20000010000 */
[C---:B-1----:R-:W-:Y:S01]  /*42f0*/  FMUL.FTZ R12, R154.reuse, R167 ;  /* 0x000000a79a0c7220 */ /* 0x042fe20000410000 */
        /* <DEDUP_REMOVED lines=33> */
[----:B------:R-:W-:-:S03]  /*4510*/  HFMA2.MMA R35, -RZ, RZ, 0, 0 ;  /* 0x00000000ff237435 */ /* 0x000fc600000001ff */
[----:B------:R-:W-:-:S04]  /*4520*/  FFMA.FTZ R202, R146, R199, R129 ;  /* 0x000000c792ca7223 */ /* 0x000fc80000010081 */
[----:B------:R-:W-:-:S03]  /*4530*/  FFMA.FTZ R200, R145, R202, R118 ;  /* 0x000000ca91c87223 */ /* 0x000fc60000010076 */
[----:B------:R1:W2:Y:S01]  /*4540*/  @!P0 LDS.64 R34, [R140+0x1590] ;  /* 0x001590008c228984 */ /* 0x0002a20000000a00 */
        /* <DEDUP_REMOVED lines=16> */
[C---:B------:R-:W-:Y:S01]  /*4650*/  LEA R203, R82.reuse, R89, 0x4 ;  /* 0x0000005952cb7211 */ /* 0x040fe200078e20ff */
[----:B------:R-:W-:Y:S01]  /*4660*/  UMOV UR6, 0xffffffff ;  /* 0xffffffff00067882 */ /* 0x000fe20000000000 */
[C---:B------:R-:W-:Y:S02]  /*4670*/  LOP3.LUT R2, R82.reuse, 0x1f, RZ, 0xc0, !PT ;  /* 0x0000001f52027812 */ /* 0x040fe400078ec0ff */
[----:B------:R-:W-:Y:S01]  /*4680*/  ISETP.NE.AND P5, PT, R82, 0x1f, PT ;  /* 0x0000001f5200780c */ /* 0x000fe20003fa5270 */
[----:B0-----:R-:W0:Y:S01]  /*4690*/  LDS.128 R12, [R203+0xa90] ;  /* 0x000a9000cb0c7984 */ /* 0x001e220000000c00 */
        /* <DEDUP_REMOVED lines=34> */
.L_x_5377:
[C---:B--2-4-:R-:W-:Y:S01]  /*48c0*/  @P5 FFMA.FTZ R19, R3.reuse, R19, R16 ;  /* 0x0000001303135223 */ /* 0x054fe20000010010 */
[----:B------:R-:W-:Y:S01]  /*48d0*/  @P5 FMUL.FTZ R18, R3, R18 ;  /* 0x0000001203125220 */ /* 0x000fe20000410000 */
[-C--:B-1-3--:R-:W-:Y:S01]  /*48e0*/  FFMA.FTZ R35, R35, R2.reuse, R204 ;  /* 0x0000000223237223 */ /* 0x08afe200000100cc */
[----:B------:R-:W-:Y:S01]  /*48f0*/  FMUL.FTZ R34, R34, R2 ;  /* 0x0000000222227220 */ /* 0x000fe20000410000 */
[C---:B------:R-:W-:Y:S01]  /*4900*/  FFMA.FTZ R17, R14.reuse, R19, R15 ;  /* 0x000000130e117223 */ /* 0x040fe2000001000f */
[----:B------:R-:W-:-:S05]  /*4910*/  FMUL.FTZ R16, R14, R18 ;  /* 0x000000120e107220 */ /* 0x000fca0000410000 */
[----:B------:R1:W-:Y:S02]  /*4920*/  STS.128 [R203+0xa90], R16 ;  /* 0x000a9010cb007388 */ /* 0x0003e40000000c00 */
.L_x_5325:
[----:B------:R-:W-:Y:S05]  /*4930*/  WARPSYNC.ALL ;  /* 0x0000000000007948 */ /* 0x000fea0003800000 */
[----:B------:R-:W-:Y:S01]  /*4940*/  BAR.SYNC.DEFER_BLOCKING 0x0 ;  /* 0x0000000000007b1d */ /* 0x000fe20000010000 */
[----:B------:R-:W-:Y:S01]  /*4950*/  FFMA.FTZ R2, R0, R199, RZ ;  /* 0x000000c700027223 */ /* 0x000fe200000100ff */
[----:B------:R-:W-:Y:S02]  /*4960*/  ISETP.GT.AND P0, PT, R80, 0x1e, PT ;  /* 0x0000001e5000780c */ /* 0x000fe40003f04270 */
[----:B0-----:R-:W-:Y:S01]  /*4970*/  SHF.L.U32 R14, R4, 0x10, RZ ;  /* 0x00000010040e7819 */ /* 0x001fe200000006ff */
[----:B------:R-:W-:Y:S01]  /*4980*/  FFMA.FTZ R2, R37, R202, R2 ;  /* 0x000000ca25027223 */ /* 0x000fe20000010002 */
[----:B-1---5:R-:W-:Y:S01]  /*4990*/  SHF.L.U32 R17, R5, 0x10, RZ ;  /* 0x0000001005117819 */ /* 0x022fe200000006ff */
[----:B------:R-:W-:Y:S01]  /*49a0*/  BSSY B0, `(.L_x_5327) ;  /* 0x00000d7000007945 */ /* 0x000fe20003800000 */
[----:B------:R-:W-:Y:S01]  /*49b0*/  SHF.L.U32 R16, R186, 0x10, RZ ;  /* 0x00000010ba107819 */ /* 0x000fe200000006ff */
[----:B------:R-:W-:Y:S01]  /*49c0*/  FFMA.FTZ R2, R71, R200, R2 ;  /* 0x000000c847027223 */ /* 0x000fe20000010002 */
[----:B------:R-:W-:Y:S01]  /*49d0*/  FFMA.FTZ R199, R14, -R56, R199 ;  /* 0x800000380ec77223 */ /* 0x000fe200000100c7 */
[----:B------:R-:W-:Y:S01]  /*49e0*/  FFMA.FTZ R200, R17, -R55, R200 ;  /* 0x8000003711c87223 */ /* 0x000fe200000100c8 */
        /* <DEDUP_REMOVED lines=8> */
[----:B------:R-:W-:Y:S01]  /*4a70*/  ISETP.GT.AND P1, PT, R80, 0x1d, PT ;  /* 0x0000001d5000780c */ /* 0x000fe20003f24270 */
[----:B------:R-:W0:Y:S02]  /*4a80*/  LDS R3, [R168+0xa94] ;  /* 0x000a9400a8037984 */ /* 0x000e240000000800 */
[----:B------:R-:W-:Y:S01]  /*4a90*/  FFMA.FTZ R2, R69, R190, R2 ;  /* 0x000000be45027223 */ /* 0x000fe20000010002 */
[----:B------:R-:W-:-:S02]  /*4aa0*/  SHF.L.U32 R211, R11, 0x10, RZ ;  /* 0x000000100bd37819 */ /* 0x000fc400000006ff */
[----:B------:R-:W-:Y:S01]  /*4ab0*/  SHF.L.U32 R212, R180, 0x10, RZ ;  /* 0x00000010b4d47819 */ /* 0x000fe200000006ff */
[----:B------:R-:W-:Y:S01]  /*4ac0*/  FFMA.FTZ R13, R95, R188, R2 ;  /* 0x000000bc5f0d7223 */ /* 0x000fe20000010002 */
[----:B------:R-:W-:Y:S02]  /*4ad0*/  ISETP.GT.AND P2, PT, R80, 0x1b, PT ;  /* 0x0000001b5000780c */ /* 0x000fe40003f44270 */
[----:B------:R-:W-:Y:S01]  /*4ae0*/  ISETP.NE.AND P3, PT, R82, RZ, PT ;  /* 0x000000ff5200720c */ /* 0x000fe20003f65270 */
[----:B------:R-:W-:-:S04]  /*4af0*/  FFMA.FTZ R2, R68, R179, R13 ;  /* 0x000000b344027223 */ /* 0x000fc8000001000d */
[----:B------:R-:W-:-:S04]  /*4b00*/  FFMA.FTZ R2, R99, R177, R2 ;  /* 0x000000b163027223 */ /* 0x000fc80000010002 */
[----:B------:R-:W-:Y:S01]  /*4b10*/  FFMA.FTZ R2, R67, R192, R2 ;  /* 0x000000c043027223 */ /* 0x000fe20000010002 */
[----:B------:R-:W-:-:S03]  /*4b20*/  FFMA.FTZ R192, R205, -R45, R192 ;  /* 0x8000002dcdc07223 */ /* 0x000fc600000100c0 */
[----:B------:R1:W-:Y:S01]  /*4b30*/  @!P3 STS.64 [R140+0x1590], R34 ;  /* 0x001590228c00b388 */ /* 0x0003e20000000a00 */
[----:B0-----:R-:W-:Y:S01]  /*4b40*/  FFMA.FTZ R167, R3, R167, R178 ;  /* 0x000000a703a77223 */ /* 0x001fe200000100b2 */
[----:B------:R-:W-:Y:S01]  /*4b50*/  FFMA.FTZ R3, R101, R198, R2 ;  /* 0x000000c665037223 */ /* 0x000fe20000010002 */
[----:B------:R-:W-:Y:S02]  /*4b60*/  FFMA.FTZ R198, R207, -R87, R198 ;  /* 0x80000057cfc67223 */ /* 0x000fe400000100c6 */
        /* <DEDUP_REMOVED lines=17> */
[----:B------:R-:W-:Y:S01]  /*4c80*/  FMUL.FTZ R174, R161, R87 ;  /* 0x00000057a1ae7220 */ /* 0x000fe20000410000 */
[----:B------:R-:W0:Y:S01]  /*4c90*/  SHFL.DOWN PT, R2, R13, 0x1, 0x1f ;  /* 0x08201f000d027f89 */ /* 0x000e2200000e0000 */
[----:B------:R-:W-:Y:S01]  /*4ca0*/  FFMA.FTZ R193, R212, -R92, R193 ;  /* 0x8000005cd4c17223 */ /* 0x000fe200000100c1 */
[----:B------:R-:W-:Y:S01]  /*4cb0*/  FFMA.FTZ R159, R159, R150, R172 ;  /* 0x000000969f9f7223 */ /* 0x000fe200000100ac */
[----:B------:R-:W-:Y:S01]  /*4cc0*/  FMUL.FTZ R172, R150, R45 ;  /* 0x0000002d96ac7220 */ /* 0x000fe20000410000 */
[----:B------:R-:W-:Y:S01]  /*4cd0*/  FMUL.FTZ R204, R167, R92 ;  /* 0x0000005ca7cc7220 */ /* 0x000fe20000410000 */
[----:B-1----:R-:W-:Y:S01]  /*4ce0*/  FMUL.FTZ R35, R144, R152 ;  /* 0x0000009890237220 */ /* 0x002fe20000410000 */
[-C--:B------:R-:W-:Y:S01]  /*4cf0*/  FFMA.FTZ R169, R148, R159.reuse, R169 ;  /* 0x0000009f94a97223 */ /* 0x080fe200000100a9 */
[----:B------:R-:W-:Y:S01]  /*4d00*/  SHF.L.U32 R148, R185, 0x10, RZ ;  /* 0x00000010b9947819 */ /* 0x000fe200000006ff */
[----:B------:R-:W-:Y:S01]  /*4d10*/  FMUL.FTZ R34, R144, R159 ;  /* 0x0000009f90227220 */ /* 0x000fe20000410000 */
[----:B------:R-:W-:Y:S01]  /*4d20*/  FADD.FTZ R98, R204, R98 ;  /* 0x00000062cc627221 */ /* 0x000fe20000010000 */
[----:B------:R-:W-:Y:S01]  /*4d30*/  FFMA.FTZ R157, R157, R169, R170 ;  /* 0x000000a99d9d7223 */ /* 0x000fe200000100aa */
[----:B------:R-:W-:Y:S01]  /*4d40*/  FMUL.FTZ R170, R159, R36 ;  /* 0x000000249faa7220 */ /* 0x000fe20000410000 */
[----:B------:R-:W-:Y:S01]  /*4d50*/  FFMA.FTZ R189, R148, -R40, R189 ;  /* 0x8000002894bd7223 */ /* 0x000fe200000100bd */
[----:B------:R-:W-:Y:S01]  /*4d60*/  FADD.FTZ R100, R178, R100 ;  /* 0x00000064b2647221 */ /* 0x000fe20000010000 */
[----:B------:R-:W-:Y:S01]  /*4d70*/  FFMA.FTZ R155, R155, R157, R166 ;  /* 0x0000009d9b9b7223 */ /* 0x000fe200000100a6 */
[----:B------:R-:W-:Y:S01]  /*4d80*/  SHF.L.U32 R166, R183, 0x10, RZ ;  /* 0x00000010b7a67819 */ /* 0x000fe200000006ff */
[----:B------:R-:W-:Y:S01]  /*4d90*/  FADD.FTZ R111, R176, R111 ;  /* 0x0000006fb06f7221 */ /* 0x000fe20000010000 */
[----:B------:R-:W-:Y:S01]  /*4da0*/  FADD.FTZ R102, R174, R102 ;  /* 0x00000066ae667221 */ /* 0x000fe20000010000 */
[----:B------:R-:W-:Y:S01]  /*4db0*/  FFMA.FTZ R153, R153, R155, R164 ;  /* 0x0000009b99997223 */ /* 0x000fe200000100a4 */
[----:B------:R-:W-:Y:S01]  /*4dc0*/  FMUL.FTZ R175, R155, R53 ;  /* 0x000000359baf7220 */ /* 0x000fe20000410000 */
[----:B------:R-:W-:Y:S01]  /*4dd0*/  FFMA.FTZ R177, R166, -R36, R177 ;  /* 0x80000024a6b17223 */ /* 0x000fe200000100b1 */
[----:B------:R-:W-:Y:S01]  /*4de0*/  FADD.FTZ R113, R172, R113 ;  /* 0x00000071ac717221 */ /* 0x000fe20000010000 */
[----:B------:R-:W-:Y:S01]  /*4df0*/  FFMA.FTZ R151, R151, R153, R162 ;  /* 0x0000009997977223 */ /* 0x000fe200000100a2 */
[----:B------:R-:W-:Y:S01]  /*4e00*/  SHF.L.U32 R162, R8, 0x10, RZ ;  /* 0x0000001008a27819 */ /* 0x000fe200000006ff */
[----:B0-----:R-:W-:Y:S01]  /*4e10*/  @!P0 FADD.FTZ R13, R13, R2 ;  /* 0x000000020d0d8221 */ /* 0x001fe20000010000 */
[----:B------:R-:W-:Y:S01]  /*4e20*/  FADD.FTZ R104, R170, R104 ;  /* 0x00000068aa687221 */ /* 0x000fe20000010000 */
[----:B------:R-:W-:Y:S01]  /*4e30*/  FFMA.FTZ R149, R149, R151, R160 ;  /* 0x0000009795957223 */ /* 0x000fe200000100a0 */
[----:B------:R-:W-:Y:S01]  /*4e40*/  FADD.FTZ R94, R175, R94 ;  /* 0x0000005eaf5e7221 */ /* 0x000fe20000010000 */
[----:B------:R-:W-:Y:S01]  /*4e50*/  FFMA.FTZ R179, R162, -R52, R179 ;  /* 0x80000034a2b37223 */ /* 0x000fe200000100b3 */
[----:B------:R-:W0:Y:S01]  /*4e60*/  SHFL.DOWN PT, R168, R13, 0x2, 0x1f ;  /* 0x08401f000da87f89 */ /* 0x000e2200000e0000 */
[----:B------:R-:W-:Y:S01]  /*4e70*/  FFMA.FTZ R147, R147, R149, R158 ;  /* 0x0000009593937223 */ /* 0x000fe2000001009e */
[----:B------:R-:W-:-:S03]  /*4e80*/  FMUL.FTZ R19, R149, R42 ;  /* 0x0000002a95137220 */ /* 0x000fc60000410000 */
[----:B------:R-:W-:Y:S01]  /*4e90*/  FFMA.FTZ R145, R145, R147, R156 ;  /* 0x0000009391917223 */ /* 0x000fe2000001009c */
[----:B------:R-:W-:Y:S01]  /*4ea0*/  FMUL.FTZ R18, R147, R55 ;  /* 0x0000003793127220 */ /* 0x000fe20000410000 */
[----:B------:R-:W-:Y:S01]  /*4eb0*/  FFMA.FTZ R156, R12, -R54, R191 ;  /* 0x800000360c9c7223 */ /* 0x000fe200000100bf */
[----:B------:R-:W-:Y:S01]  /*4ec0*/  SHF.L.U32 R191, R184, 0x10, RZ ;  /* 0x00000010b8bf7819 */ /* 0x000fe200000006ff */
[----:B------:R-:W-:Y:S01]  /*4ed0*/  FFMA.FTZ R165, R146, R145, R165 ;  /* 0x0000009192a57223 */ /* 0x000fe200000100a5 */
[----:B------:R-:W-:Y:S01]  /*4ee0*/  FMUL.FTZ R15, R145, R51 ;  /* 0x00000033910f7220 */ /* 0x000fe20000410000 */
[----:B------:R-:W-:Y:S01]  /*4ef0*/  FADD.FTZ R106, R19, R106 ;  /* 0x0000006a136a7221 */ /* 0x000fe20000010000 */
[----:B------:R-:W-:Y:S01]  /*4f00*/  FADD.FTZ R97, R18, R97 ;  /* 0x0000006112617221 */ /* 0x000fe20000010000 */
[----:B------:R-:W-:Y:S01]  /*4f10*/  FMUL.FTZ R2, R165, R56 ;  /* 0x00000038a5027220 */ /* 0x000fe20000410000 */
[----:B------:R-:W-:-:S03]  /*4f20*/  FADD.FTZ R108, R15, R108 ;  /* 0x0000006c0f6c7221 */ /* 0x000fc60000010000 */
[C---:B------:R-:W-:Y:S01]  /*4f30*/  FFMA.FTZ R146, R2.reuse, R199, RZ ;  /* 0x000000c702927223 */ /* 0x040fe200000100ff */
[----:B------:R-:W-:-:S03]  /*4f40*/  FADD.FTZ R93, R2, R93 ;  /* 0x0000005d025d7221 */ /* 0x000fc60000010000 */
[----:B------:R-:W-:Y:S01]  /*4f50*/  FFMA.FTZ R171, R15, R202, R146 ;  /* 0x000000ca0fab7223 */ /* 0x000fe20000010092 */
[----:B------:R-:W-:Y:S01]  /*4f60*/  FFMA.FTZ R146, R16, -R42, R197 ;  /* 0x8000002a10927223 */ /* 0x000fe200000100c5 */
[----:B0-----:R-:W-:Y:S02]  /*4f70*/  @!P1 FADD.FTZ R13, R13, R168 ;  /* 0x000000a80d0d9221 */ /* 0x001fe40000010000 */
[----:B------:R-:W-:Y:S01]  /*4f80*/  FFMA.FTZ R158, R18, R200, R171 ;  /* 0x000000c8129e7223 */ /* 0x000fe200000100ab */
[----:B------:R-:W-:-:S03]  /*4f90*/  FMUL.FTZ R171, R151, R54 ;  /* 0x0000003697ab7220 */ /* 0x000fc60000410000 */
[----:B------:R-:W-:Y:S01]  /*4fa0*/  FFMA.FTZ R160, R19, R146, R158 ;  /* 0x0000009213a07223 */ /* 0x000fe2000001009e */
[----:B------:R-:W-:Y:S01]  /*4fb0*/  FMUL.FTZ R158, R153, R40 ;  /* 0x00000028999e7220 */ /* 0x000fe20000410000 */
[----:B------:R-:W0:Y:S01]  /*4fc0*/  SHFL.DOWN PT, R206, R13, 0x4, 0x1f ;  /* 0x08801f000dce7f89 */ /* 0x000e2200000e0000 */
[----:B------:R-:W-:Y:S01]  /*4fd0*/  FMUL.FTZ R19, R144, R147 ;  /* 0x0000009390137220 */ /* 0x000fe20000410000 */
[----:B------:R-:W-:Y:S01]  /*4fe0*/  FFMA.FTZ R197, R171, R156, R160 ;  /* 0x0000009cabc57223 */ /* 0x000fe200000100a0 */
[-C--:B------:R-:W-:Y:S01]  /*4ff0*/  FMUL.FTZ R160, R157, R38.reuse ;  /* 0x000000269da07220 */ /* 0x080fe20000410000 */
[----:B------:R-:W-:Y:S01]  /*5000*/  FADD.FTZ R107, R158, R107 ;  /* 0x0000006b9e6b7221 */ /* 0x000fe20000010000 */
[----:B------:R-:W-:Y:S01]  /*5010*/  FMUL.FTZ R200, R200, R19 ;  /* 0x00000013c8c87220 */ /* 0x000fe20000410000 */
[----:B------:R-:W-:Y:S01]  /*5020*/  FFMA.FTZ R164, R158, R189, R197 ;  /* 0x000000bd9ea47223 */ /* 0x000fe200000100c5 */
[----:B------:R-:W-:Y:S01]  /*5030*/  FFMA.FTZ R197, R191, -R38, R188 ;  /* 0x80000026bfc57223 */ /* 0x000fe200000100bc */
[-C--:B------:R-:W-:Y:S01]  /*5040*/  FFMA.FTZ R188, R211, -R39.reuse, R194 ;  /* 0x80000027d3bc7223 */ /* 0x080fe200000100c2 */
[----:B------:R-:W-:Y:S01]  /*5050*/  FMUL.FTZ R194, R154, R39 ;  /* 0x000000279ac27220 */ /* 0x000fe20000410000 */
[----:B------:R-:W-:Y:S01]  /*5060*/  FFMA.FTZ R203, R175, R190, R164 ;  /* 0x000000beafcb7223 */ /* 0x000fe200000100a4 */
[----:B------:R-:W-:Y:S01]  /*5070*/  FMUL.FTZ R164, R169, R52 ;  /* 0x00000034a9a47220 */ /* 0x000fe20000410000 */
[----:B------:R-:W-:Y:S01]  /*5080*/  FMUL.FTZ R19, R144, R145 ;  /* 0x0000009190137220 */ /* 0x000fe20000410000 */
[----:B------:R-:W-:Y:S01]  /*5090*/  FFMA.FTZ R17, R17, R147, R200 ;  /* 0x0000009311117223 */ /* 0x000fe200000100c8 */
[----:B------:R-:W-:Y:S01]  /*50a0*/  FFMA.FTZ R203, R160, R197, R203 ;  /* 0x000000c5a0cb7223 */ /* 0x000fe200000100cb */
[----:B------:R-:W-:Y:S01]  /*50b0*/  FADD.FTZ R109, R194, R109 ;  /* 0x0000006dc26d7221 */ /* 0x000fe20000010000 */
[----:B------:R-:W-:Y:S01]  /*50c0*/  FMUL.FTZ R202, R202, R19 ;  /* 0x00000013caca7220 */ /* 0x000fe20000410000 */
[C---:B------:R-:W-:Y:S01]  /*50d0*/  FADD.FTZ R115, R164.reuse, R115 ;  /* 0x00000073a4737221 */ /* 0x040fe20000010000 */
[----:B------:R-:W-:Y:S01]  /*50e0*/  FFMA.FTZ R203, R164, R179, R203 ;  /* 0x000000b3a4cb7223 */ /* 0x000fe200000100cb */
[----:B------:R-:W-:Y:S01]  /*50f0*/  FADD.FTZ R105, R160, R105 ;  /* 0x00000069a0697221 */ /* 0x000fe20000010000 */
[----:B------:R-:W-:Y:S01]  /*5100*/  FFMA.FTZ R3, R3, R145, R202 ;  /* 0x0000009103037223 */ /* 0x000fe200000100ca */
[----:B------:R-:W-:Y:S01]  /*5110*/  FADD.FTZ R96, R171, R96 ;  /* 0x00000060ab607221 */ /* 0x000fe20000010000 */
[----:B------:R-:W-:Y:S01]  /*5120*/  FFMA.FTZ R203, R170, R177, R203 ;  /* 0x000000b1aacb7223 */ /* 0x000fe200000100cb */
[----:B------:R-:W-:Y:S01]  /*5130*/  FMUL.FTZ R177, R177, R34 ;  /* 0x00000022b1b17220 */ /* 0x000fe20000410000 */
[----:B0-----:R-:W-:Y:S01]  /*5140*/  @!P2 FADD.FTZ R13, R13, R206 ;  /* 0x000000ce0d0da221 */ /* 0x001fe20000010000 */
[----:B------:R-:W-:Y:S01]  /*5150*/  FMUL.FTZ R34, R144, R169 ;  /* 0x000000a990227220 */ /* 0x000fe20000410000 */
[----:B------:R-:W-:Y:S01]  /*5160*/  FFMA.FTZ R203, R172, R192, R203 ;  /* 0x000000c0accb7223 */ /* 0x000fe200000100cb */
[----:B------:R-:W-:Y:S01]  /*5170*/  FFMA.FTZ R166, R166, R159, R177 ;  /* 0x0000009fa6a67223 */ /* 0x000fe200000100b1 */
[----:B------:R-:W-:Y:S01]  /*5180*/  FADD.FTZ R46, R17, R46 ;  /* 0x0000002e112e7221 */ /* 0x000fe20000010000 */
[----:B------:R-:W-:Y:S01]  /*5190*/  SHFL.DOWN PT, R206, R13, 0x8, 0x1f ;  /* 0x09001f000dce7f89 */ /* 0x000fe200000e0000 */
[----:B------:R-:W-:Y:S01]  /*51a0*/  FFMA.FTZ R203, R174, R198, R203 ;  /* 0x000000c6aecb7223 */ /* 0x000fe200000100cb */
[----:B------:R-:W-:Y:S01]  /*51b0*/  FMUL.FTZ R179, R179, R34 ;  /* 0x00000022b3b37220 */ /* 0x000fe20000410000 */
[----:B------:R-:W-:Y:S01]  /*51c0*/  FMUL.FTZ R34, R144, R157 ;  /* 0x0000009d90227220 */ /* 0x000fe20000410000 */
[----:B------:R-:W-:Y:S01]  /*51d0*/  FADD.FTZ R59, R166, R59 ;  /* 0x0000003ba63b7221 */ /* 0x000fe20000010000 */
[----:B------:R-:W-:Y:S01]  /*51e0*/  FFMA.FTZ R203, R176, R196, R203 ;  /* 0x000000c4b0cb7223 */ /* 0x000fe200000100cb */
[----:B------:R-:W-:Y:S01]  /*51f0*/  FFMA.FTZ R179, R162, R169, R179 ;  /* 0x000000a9a2b37223 */ /* 0x000fe200000100b3 */
[----:B------:R-:W-:Y:S01]  /*5200*/  FMUL.FTZ R34, R197, R34 ;  /* 0x00000022c5227220 */ /* 0x000fe20000410000 */
[----:B------:R-:W-:Y:S01]  /*5210*/  FADD.FTZ R44, R3, R44 ;  /* 0x0000002c032c7221 */ /* 0x000fe20000010000 */
[----:B------:R-:W-:Y:S01]  /*5220*/  FFMA.FTZ R203, R178, R195, R203 ;  /* 0x000000c3b2cb7223 */ /* 0x000fe200000100cb */
[----:B------:R-:W-:-:S03]  /*5230*/  FADD.FTZ R58, R179, R58 ;  /* 0x0000003ab33a7221 */ /* 0x000fc60000010000 */
[----:B------:R-:W-:-:S04]  /*5240*/  FFMA.FTZ R203, R194, R188, R203 ;  /* 0x000000bcc2cb7223 */ /* 0x000fc800000100cb */
[----:B------:R-:W-:-:S05]  /*5250*/  FFMA.FTZ R168, R204, R193, R203 ;  /* 0x000000c1cca87223 */ /* 0x000fca00000100cb */
[----:B------:R-:W0:Y:S02]  /*5260*/  SHFL.DOWN PT, R203, R168, 0x1, 0x1f ;  /* 0x08201f00a8cb7f89 */ /* 0x000e2400000e0000 */
[----:B0-----:R-:W-:Y:S01]  /*5270*/  @!P0 FADD.FTZ R168, R168, R203 ;  /* 0x000000cba8a88221 */ /* 0x001fe20000010000 */
[----:B------:R-:W-:-:S04]  /*5280*/  ISETP.GT.AND P0, PT, R80, 0x17, PT ;  /* 0x000000175000780c */ /* 0x000fc80003f04270 */
[----:B------:R-:W0:Y:S09]  /*5290*/  SHFL.DOWN PT, R203, R168, 0x2, 0x1f ;  /* 0x08401f00a8cb7f89 */ /* 0x000e3200000e0000 */
[----:B------:R-:W-:Y:S01]  /*52a0*/  @!P0 FADD.FTZ R13, R13, R206 ;  /* 0x000000ce0d0d8221 */ /* 0x000fe20000010000 */
[----:B------:R-:W-:-:S04]  /*52b0*/  FMUL.FTZ R206, R144, R167 ;  /* 0x000000a790ce7220 */ /* 0x000fc80000410000 */
[----:B------:R-:W-:Y:S01]  /*52c0*/  FMUL.FTZ R206, R193, R206 ;  /* 0x000000cec1ce7220 */ /* 0x000fe20000410000 */
[-C--:B------:R-:W-:Y:S01]  /*52d0*/  FMUL.FTZ R193, R144, R154.reuse ;  /* 0x0000009a90c17220 */ /* 0x080fe20000410000 */
[----:B------:R-:W1:Y:S02]  /*52e0*/  SHFL.DOWN PT, R208, R13, 0x10, 0x1f ;  /* 0x0a001f000dd07f89 */ /* 0x000e6400000e0000 */
[----:B------:R-:W-:Y:S01]  /*52f0*/  FFMA.FTZ R206, R212, R167, R206 ;  /* 0x000000a7d4ce7223 */ /* 0x000fe200000100ce */
[----:B------:R-:W-:Y:S01]  /*5300*/  FMUL.FTZ R193, R188, R193 ;  /* 0x000000c1bcc17220 */ /* 0x000fe20000410000 */
[----:B------:R-:W-:Y:S02]  /*5310*/  FMUL.FTZ R188, R144, R163 ;  /* 0x000000a390bc7220 */ /* 0x000fe40000410000 */
[----:B------:R-:W-:Y:S01]  /*5320*/  FADD.FTZ R119, R206, R119 ;  /* 0x00000077ce777221 */ /* 0x000fe20000010000 */
[----:B------:R-:W-:Y:S01]  /*5330*/  FFMA.FTZ R193, R211, R154, R193 ;  /* 0x0000009ad3c17223 */ /* 0x000fe200000100c1 */
[----:B0-----:R-:W-:Y:S01]  /*5340*/  @!P1 FADD.FTZ R168, R168, R203 ;  /* 0x000000cba8a89221 */ /* 0x001fe20000010000 */
[----:B------:R-:W-:Y:S01]  /*5350*/  FMUL.FTZ R188, R195, R188 ;  /* 0x000000bcc3bc7220 */ /* 0x000fe20000410000 */
[----:B------:R-:W-:Y:S01]  /*5360*/  ISETP.GT.AND P1, PT, R80, 0xf, PT ;  /* 0x0000000f5000780c */ /* 0x000fe20003f24270 */
[----:B------:R-:W-:-:S02]  /*5370*/  FADD.FTZ R64, R193, R64 ;  /* 0x00000040c1407221 */ /* 0x000fc40000010000 */
[----:B------:R-:W0:Y:S01]  /*5380*/  SHFL.DOWN PT, R203, R168, 0x4, 0x1f ;  /* 0x08801f00a8cb7f89 */ /* 0x000e2200000e0000 */
        /* <DEDUP_REMOVED lines=8> */
[----:B-1----:R-:W-:Y:S01]  /*5410*/  @!P1 FADD.FTZ R13, R13, R208 ;  /* 0x000000d00d0d9221 */ /* 0x002fe20000010000 */
[----:B------:R-:W-:Y:S01]  /*5420*/  FMUL.FTZ R35, R192, R35 ;  /* 0x00000023c0237220 */ /* 0x000fe20000410000 */
[----:B------:R-:W-:-:S03]  /*5430*/  FFMA.FTZ R198, R207, R161, R198 ;  /* 0x000000a1cfc67223 */ /* 0x000fc600000100c6 */
[----:B------:R-:W-:Y:S01]  /*5440*/  FFMA.FTZ R35, R205, R150, R35 ;  /* 0x00000096cd237223 */ /* 0x000fe20000010023 */
[----:B------:R-:W-:Y:S01]  /*5450*/  FFMA.FTZ R150, R191, R157, R34 ;  /* 0x0000009dbf967223 */ /* 0x000fe20000010022 */
[----:B------:R-:W-:Y:S01]  /*5460*/  FMUL.FTZ R34, R144, R153 ;  /* 0x0000009990227220 */ /* 0x000fe20000410000 */
[----:B------:R-:W-:Y:S01]  /*5470*/  FADD.FTZ R61, R198, R61 ;  /* 0x0000003dc63d7221 */ /* 0x000fe20000010000 */
[----:B------:R-:W-:Y:S01]  /*5480*/  FADD.FTZ R60, R35, R60 ;  /* 0x0000003c233c7221 */ /* 0x000fe20000010000 */
[----:B------:R-:W-:Y:S01]  /*5490*/  FMUL.FTZ R35, R144, R155 ;  /* 0x0000009b90237220 */ /* 0x000fe20000410000 */
[----:B------:R-:W-:Y:S01]  /*54a0*/  FMUL.FTZ R189, R189, R34 ;  /* 0x00000022bdbd7220 */ /* 0x000fe20000410000 */
[----:B------:R-:W-:Y:S01]  /*54b0*/  FADD.FTZ R57, R150, R57 ;  /* 0x0000003996397221 */ /* 0x000fe20000010000 */
[----:B0-----:R-:W-:Y:S01]  /*54c0*/  @!P2 FADD.FTZ R168, R168, R203 ;  /* 0x000000cba8a8a221 */ /* 0x001fe20000010000 */
[----:B------:R-:W-:Y:S01]  /*54d0*/  FMUL.FTZ R190, R190, R35 ;  /* 0x00000023bebe7220 */ /* 0x000fe20000410000 */
[----:B------:R-:W-:Y:S01]  /*54e0*/  FMUL.FTZ R35, R144, R151 ;  /* 0x0000009790237220 */ /* 0x000fe20000410000 */
[----:B------:R-:W-:-:S02]  /*54f0*/  FFMA.FTZ R148, R148, R153, R189 ;  /* 0x0000009994947223 */ /* 0x000fc400000100bd */
[----:B------:R-:W0:Y:S01]  /*5500*/  SHFL.DOWN PT, R167, R168, 0x8, 0x1f ;  /* 0x09001f00a8a77f89 */ /* 0x000e2200000e0000 */
[----:B------:R-:W-:Y:S01]  /*5510*/  FMUL.FTZ R35, R156, R35 ;  /* 0x000000239c237220 */ /* 0x000fe20000410000 */
[----:B------:R-:W-:Y:S01]  /*5520*/  FFMA.FTZ R155, R173, R155, R190 ;  /* 0x0000009bad9b7223 */ /* 0x000fe200000100be */
[----:B------:R-:W-:Y:S02]  /*5530*/  FADD.FTZ R49, R148, R49 ;  /* 0x0000003194317221 */ /* 0x000fe40000010000 */
[----:B------:R-:W-:Y:S01]  /*5540*/  FFMA.FTZ R151, R12, R151, R35 ;  /* 0x000000970c977223 */ /* 0x000fe20000010023 */
[C---:B------:R-:W-:Y:S01]  /*5550*/  FMUL.FTZ R35, R144.reuse, R149 ;  /* 0x0000009590237220 */ /* 0x040fe20000410000 */
[----:B------:R-:W-:Y:S01]  /*5560*/  FMUL.FTZ R144, R144, R165 ;  /* 0x000000a590907220 */ /* 0x000fe20000410000 */
[----:B------:R-:W-:Y:S01]  /*5570*/  FADD.FTZ R50, R155, R50 ;  /* 0x000000329b327221 */ /* 0x000fe20000010000 */
[----:B------:R-:W-:Y:S01]  /*5580*/  FADD.FTZ R48, R151, R48 ;  /* 0x0000003097307221 */ /* 0x000fe20000010000 */
[----:B------:R-:W-:Y:S01]  /*5590*/  FMUL.FTZ R35, R146, R35 ;  /* 0x0000002392237220 */ /* 0x000fe20000410000 */
[----:B------:R-:W-:-:S03]  /*55a0*/  FMUL.FTZ R199, R199, R144 ;  /* 0x00000090c7c77220 */ /* 0x000fc60000410000 */
[----:B------:R-:W-:Y:S01]  /*55b0*/  FFMA.FTZ R16, R16, R149, R35 ;  /* 0x0000009510107223 */ /* 0x000fe20000010023 */
[----:B------:R-:W-:-:S03]  /*55c0*/  FFMA.FTZ R14, R14, R165, R199 ;  /* 0x000000a50e0e7223 */ /* 0x000fc600000100c7 */
[----:B------:R-:W-:Y:S01]  /*55d0*/  FADD.FTZ R47, R16, R47 ;  /* 0x0000002f102f7221 */ /* 0x000fe20000010000 */
[----:B------:R-:W-:Y:S01]  /*55e0*/  FADD.FTZ R43, R14, R43 ;  /* 0x0000002b0e2b7221 */ /* 0x000fe20000010000 */
        /* <DEDUP_REMOVED lines=18> */
.L_x_5328:
[----:B------:R-:W-:Y:S05]  /*5710*/  BSYNC B0 ;  /* 0x0000000000007941 */ /* 0x000fea0003800000 */
.L_x_5327:
        /* <DEDUP_REMOVED lines=14> */
.L_x_5317:
[----:B------:R-:W-:Y:S01]  /*5800*/  BAR.SYNC.DEFER_BLOCKING 0x0 ;  /* 0x0000000000007b1d */ /* 0x000fe20000010000 */
[----:B------:R-:W-:-:S05]  /*5810*/  LOP3.LUT R15, R73, 0x1f, R82, 0xf8, !PT ;  /* 0x0000001f490f7812 */ /* 0x000fca00078ef852 */
[----:B------:R-:W-:Y:S01]  /*5820*/  IMAD.WIDE R2, R15, 0x10, R20 ;  /* 0x000000100f027825 */ /* 0x000fe200078e0214 */
[----:B------:R-:W-:Y:S01]  /*5830*/  IADD3 R0, R73, R80, RZ ;  /* 0x0000005049007210 */ /* 0x000fe20007ffe0ff */
[----:B------:R-:W1:Y:S01]  /*5840*/  LDC.64 R28, c[0x0][0x388] ;  /* 0x0000e200ff1c7b82 */ /* 0x000e620000000a00 */
[----:B------:R-:W-:-:S07]  /*5850*/  ULDC.64 UR4, c[0x0][0x390] ;  /* 0x0000e40000047ab9 */ /* 0x000fce0000000a00 */
[----:B------:R-:W2:Y:S01]  /*5860*/  LDC.64 R32, c[0x0][0x3e0] ;  /* 0x0000f800ff207b82 */ /* 0x000ea20000000a00 */
[----:B------:R-:W3:Y:S01]  /*5870*/  LDG.E.128 R8, desc[UR14][R2.64] ;  /* 0x0000000e02087981 */ /* 0x000ee2000c1e1d00 */
[----:B------:R-:W-:-:S06]  /*5880*/  F2FP.BF16.F32.PACK_AB R104, R104, R115 ;  /* 0x000000736868723e */ /* 0x000fcc00000010ff */
[----:B------:R-:W4:Y:S01]  /*5890*/  LDC.64 R66, c[0x0][0x3a8] ;  /* 0x0000ea00ff427b82 */ /* 0x000f220000000a00 */
[----:B------:R-:W5:Y:S01]  /*58a0*/  LDG.E.128 R16, desc[UR14][R2.64+0x200] ;  /* 0x0002000e02107981 */ /* 0x000f62000c1e1d00 */
[C---:B------:R-:W-:Y:S02]  /*58b0*/  IADD3 R4, R0.reuse, R80, RZ ;  /* 0x0000005000047210 */ /* 0x040fe40007ffe0ff */
[-C--:B------:R-:W-:Y:S02]  /*58c0*/  LEA R45, R0, R89.reuse, 0x4 ;  /* 0x00000059002d7211 */ /* 0x080fe400078e20ff */
[----:B0-----:R-:W-:-:S03]  /*58d0*/  LEA R13, R4, R89, 0x4 ;  /* 0x00000059040d7211 */ /* 0x001fc600078e20ff */
[----:B---3--:R-:W-:Y:S04]  /*58e0*/  STS.128 [R45], R8 ;  /* 0x000000082d007388 */ /* 0x008fe80000000c00 */
[----:B-----5:R-:W-:Y:S01]  /*58f0*/  STS.128 [R45+0x200], R16 ;  /* 0x000200102d007388 */ /* 0x020fe20000000c00 */
[----:B------:R-:W-:-:S03]  /*5900*/  NOP ;  /* 0x0000000000007918 */ /* 0x000fc60000000000 */
[----:B------:R-:W0:Y:S04]  /*5910*/  LDS.128 R4, [R13] ;  /* 0x000000000d047984 */ /* 0x000e280000000c00 */
[----:B------:R3:W5:Y:S01]  /*5920*/  LDS.128 R8, [R13+0x10] ;  /* 0x000010000d087984 */ /* 0x0007620000000c00 */
[C---:B0-----:R-:W-:Y:S02]  /*5930*/  SHF.L.U32 R0, R4.reuse, 0x10, RZ ;  /* 0x0000001004007819 */ /* 0x041fe400000006ff */
[----:B------:R-:W-:Y:S02]  /*5940*/  PRMT R4, R4, 0x7632, R4 ;  /* 0x0000763204047816 */ /* 0x000fe40000000004 */
[----:B------:R-:W-:Y:S01]  /*5950*/  SHF.L.U32 R18, R7, 0x10, RZ ;  /* 0x0000001007127819 */ /* 0x000fe200000006ff */
[----:B------:R-:W-:Y:S01]  /*5960*/  FADD.FTZ R12, R0, R81 ;  /* 0x00000051000c7221 */ /* 0x000fe20000010000 */
[----:B------:R-:W-:-:S02]  /*5970*/  SHF.L.U32 R0, R5, 0x10, RZ ;  /* 0x0000001005007819 */ /* 0x000fc400000006ff */
[----:B------:R-:W-:Y:S01]  /*5980*/  PRMT R5, R5, 0x7632, R5 ;  /* 0x0000763205057816 */ /* 0x000fe20000000005 */
[--C-:B------:R-:W-:Y:S01]  /*5990*/  FADD.FTZ R34, R18, R81.reuse ;  /* 0x0000005112227221 */ /* 0x100fe20000010000 */
[----:B------:R-:W-:Y:S01]  /*59a0*/  BAR.SYNC.DEFER_BLOCKING 0x0 ;  /* 0x0000000000007b1d */ /* 0x000fe20000010000 */
[--C-:B------:R-:W-:Y:S01]  /*59b0*/  FADD.FTZ R2, R0, R81.reuse ;  /* 0x0000005100027221 */ /* 0x100fe20000010000 */
[----:B------:R-:W-:Y:S02]  /*59c0*/  SHF.L.U32 R0, R6, 0x10, RZ ;  /* 0x0000001006007819 */ /* 0x000fe400000006ff */
[----:B------:R-:W-:Y:S02]  /*59d0*/  FSETP.GTU.FTZ.AND P6, PT, R12, 20, PT ;  /* 0x41a000000c00780b */ /* 0x000fe40003fdc000 */
[----:B------:R-:W-:Y:S01]  /*59e0*/  FSETP.GTU.FTZ.AND P5, PT, R2, 20, PT ;  /* 0x41a000000200780b */ /* 0x000fe20003fbc000 */
[----:B------:R-:W-:Y:S01]  /*59f0*/  FADD.FTZ R17, R0, R81 ;  /* 0x0000005100117221 */ /* 0x000fe20000010000 */
[----:B------:R-:W-:-:S02]  /*5a00*/  SHF.L.U32 R0, R4, 0x10, RZ ;  /* 0x0000001004007819 */ /* 0x000fc400000006ff */
[----:B------:R-:W-:Y:S02]  /*5a10*/  PRMT R6, R6, 0x7632, R6 ;  /* 0x0000763206067816 */ /* 0x000fe40000000006 */
[----:B------:R-:W-:Y:S01]  /*5a20*/  FSETP.GTU.FTZ.AND P3, PT, R17, 20, PT ;  /* 0x41a000001100780b */ /* 0x000fe20003f7c000 */
[----:B------:R-:W-:Y:S01]  /*5a30*/  FADD.FTZ R14, R0, R81 ;  /* 0x00000051000e7221 */ /* 0x000fe20000010000 */
[----:B------:R-:W-:Y:S02]  /*5a40*/  IADD3 R0, R78, -0x1, RZ ;  /* 0xffffffff4e007810 */ /* 0x000fe40007ffe0ff */
[----:B------:R-:W-:Y:S01]  /*5a50*/  SHF.L.U32 R6, R6, 0x10, RZ ;  /* 0x0000001006067819 */ /* 0x000fe200000006ff */
[----:B------:R-:W-:Y:S01]  /*5a60*/  @!P6 FMUL.FTZ R4, R12, -1.4426950216293334961 ;  /* 0xbfb8aa3b0c04e820 */ /* 0x000fe20000410000 */
[----:B------:R-:W-:Y:S01]  /*5a70*/  FSETP.GTU.FTZ.AND P4, PT, R14, 20, PT ;  /* 0x41a000000e00780b */ /* 0x000fe20003f9c000 */
[----:B------:R-:W-:Y:S01]  /*5a80*/  @!P5 FMUL.FTZ R16, R2, -1.4426950216293334961 ;  /* 0xbfb8aa3b0210d820 */ /* 0x000fe20000410000 */
[----:B------:R-:W-:Y:S01]  /*5a90*/  SHF.L.U32 R2, R0, 0xa, RZ ;  /* 0x0000000a00027819 */ /* 0x000fe200000006ff */
[----:B-1----:R-:W-:-:S02]  /*5aa0*/  IMAD R12, R28, UR17, RZ ;  /* 0x000000111c0c7c24 */ /* 0x002fc4000f8e02ff */
[----:B------:R-:W-:Y:S01]  /*5ab0*/  FADD.FTZ R6, R6, R81 ;  /* 0x0000005106067221 */ /* 0x000fe20000010000 */
[----:B------:R-:W0:Y:S01]  /*5ac0*/  @!P6 MUFU.EX2 R4, R4 ;  /* 0x000000040004e308 */ /* 0x000e220000000800 */
[----:B------:R-:W-:Y:S01]  /*5ad0*/  SHF.R.S32.HI R3, RZ, 0x1f, R2 ;  /* 0x0000001fff037819 */ /* 0x000fe20000011402 */
[----:B------:R-:W-:Y:S02]  /*5ae0*/  IMAD R29, R29, UR16, R12 ;  /* 0x000000101d1d7c24 */ /* 0x000fe4000f8e020c */
[----:B------:R-:W-:Y:S01]  /*5af0*/  @!P3 FMUL.FTZ R17, R17, -1.4426950216293334961 ;  /* 0xbfb8aa3b1111b820 */ /* 0x000fe20000410000 */
[----:B------:R-:W-:Y:S01]  /*5b00*/  PRMT R7, R7, 0x7632, R7 ;  /* 0x0000763207077816 */ /* 0x000fe20000000007 */
[----:B---3--:R-:W-:Y:S01]  /*5b10*/  IMAD.WIDE.U32 R12, R28, UR16, R2 ;  /* 0x000000101c0c7c25 */ /* 0x008fe2000f8e0002 */
[----:B------:R-:W-:-:S03]  /*5b20*/  FSETP.GTU.FTZ.AND P2, PT, R34, 20, PT ;  /* 0x41a000002200780b */ /* 0x000fc60003f5c000 */
[----:B------:R-:W-:Y:S01]  /*5b30*/  @!P4 FMUL.FTZ R14, R14, -1.4426950216293334961 ;  /* 0xbfb8aa3b0e0ec820 */ /* 0x000fe20000410000 */
[----:B------:R-:W1:Y:S01]  /*5b40*/  @!P5 MUFU.EX2 R16, R16 ;  /* 0x000000100010d308 */ /* 0x000e620000000800 */
[----:B------:R-:W-:Y:S01]  /*5b50*/  IMAD R28, R88, UR4, RZ ;  /* 0x00000004581c7c24 */ /* 0x000fe2000f8e02ff */
[----:B------:R-:W-:Y:S01]  /*5b60*/  IADD3 R13, R13, R29, RZ ;  /* 0x0000001d0d0d7210 */ /* 0x000fe20007ffe0ff */
[----:B----4-:R-:W-:-:S04]  /*5b70*/  IMAD.WIDE.U32 R2, R66, UR16, R2 ;  /* 0x0000001042027c25 */ /* 0x010fc8000f8e0002 */
[----:B------:R-:W-:Y:S01]  /*5b80*/  IMAD R29, R83, UR5, R28 ;  /* 0x00000005531d7c24 */ /* 0x000fe2000f8e021c */
[----:B------:R-:W3:Y:S01]  /*5b90*/  @!P4 MUFU.EX2 R14, R14 ;  /* 0x0000000e000ec308 */ /* 0x000ee20000000800 */
[----:B0-----:R-:W-:Y:S01]  /*5ba0*/  @!P6 FADD.FTZ R4, R4, 1 ;  /* 0x3f8000000404e421 */ /* 0x001fe20000010000 */
[C---:B-----5:R-:W-:Y:S02]  /*5bb0*/  SHF.L.U32 R28, R8.reuse, 0x10, RZ ;  /* 0x00000010081c7819 */ /* 0x060fe400000006ff */
[----:B------:R-:W-:-:S03]  /*5bc0*/  PRMT R8, R8, 0x7632, R8 ;  /* 0x0000763208087816 */ /* 0x000fc60000000008 */
[----:B------:R-:W-:Y:S01]  /*5bd0*/  FADD.FTZ R35, R28, R81 ;  /* 0x000000511c237221 */ /* 0x000fe20000010000 */
[----:B------:R0:W4:Y:S01]  /*5be0*/  @!P3 MUFU.EX2 R19, R17 ;  /* 0x000000110013b308 */ /* 0x0001220000000800 */
[----:B-1----:R-:W-:Y:S01]  /*5bf0*/  @!P5 FADD.FTZ R18, R16, 1 ;  /* 0x3f8000001012d421 */ /* 0x002fe20000010000 */
[----:B------:R-:W-:Y:S02]  /*5c00*/  SHF.L.U32 R8, R8, 0x10, RZ ;  /* 0x0000001008087819 */ /* 0x000fe400000006ff */
[----:B------:R-:W-:-:S03]  /*5c10*/  FSETP.GTU.FTZ.AND P1, PT, R35, 20, PT ;  /* 0x41a000002300780b */ /* 0x000fc60003f3c000 */
[----:B------:R-:W-:Y:S01]  /*5c20*/  FADD.FTZ R8, R8, R81 ;  /* 0x0000005108087221 */ /* 0x000fe20000010000 */
[----:B------:R1:W5:Y:S01]  /*5c30*/  @!P6 MUFU.RCP R30, R4 ;  /* 0x00000004001ee308 */ /* 0x0003620000001000 */
[----:B0-----:R-:W-:-:S04]  /*5c40*/  IMAD.WIDE.U32 R16, R83, UR4, R12 ;  /* 0x0000000453107c25 */ /* 0x001fc8000f8e000c */
[----:B---3--:R-:W-:Y:S01]  /*5c50*/  @!P4 FADD.FTZ R14, R14, 1 ;  /* 0x3f8000000e0ec421 */ /* 0x008fe20000010000 */
[----:B------:R-:W-:Y:S01]  /*5c60*/  ULDC.64 UR4, c[0x0][0x3b0] ;  /* 0x0000ec0000047ab9 */ /* 0x000fe20000000a00 */
[----:B------:R-:W-:Y:S02]  /*5c70*/  IADD3 R13, R17, R29, RZ ;  /* 0x0000001d110d7210 */ /* 0x000fe40007ffe0ff */
[----:B------:R0:W3:Y:S01]  /*5c80*/  @!P4 MUFU.RCP R29, R14 ;  /* 0x0000000e001dc308 */ /* 0x0000e20000001000 */
[----:B-1----:R-:W-:Y:S01]  /*5c90*/  SHF.L.U32 R4, R9, 0x10, RZ ;  /* 0x0000001009047819 */ /* 0x002fe200000006ff */
[----:B----4-:R-:W-:Y:S01]  /*5ca0*/  @!P3 FADD.FTZ R19, R19, 1 ;  /* 0x3f8000001313b421 */ /* 0x010fe20000010000 */
[----:B--2---:R-:W-:Y:S02]  /*5cb0*/  LEA R12, P0, R16, R32, 0x1 ;  /* 0x00000020100c7211 */ /* 0x004fe400078008ff */
[----:B------:R-:W-:Y:S01]  /*5cc0*/  PRMT R9, R9, 0x7632, R9 ;  /* 0x0000763209097816 */ /* 0x000fe20000000009 */
[----:B------:R-:W-:Y:S01]  /*5cd0*/  FADD.FTZ R32, R4, R81 ;  /* 0x0000005104207221 */ /* 0x000fe20000010000 */
[----:B------:R-:W-:Y:S01]  /*5ce0*/  SHF.L.U32 R4, R5, 0x10, RZ ;  /* 0x0000001005047819 */ /* 0x000fe200000006ff */
[----:B------:R-:W1:Y:S01]  /*5cf0*/  @!P5 MUFU.RCP R31, R18 ;  /* 0x00000012001fd308 */ /* 0x000e620000001000 */
[----:B-----5:R-:W-:Y:S01]  /*5d00*/  @!P6 FMUL.FTZ R43, R43, R30 ;  /* 0x0000001e2b2be220 */ /* 0x020fe20000410000 */
[----:B------:R-:W-:Y:S01]  /*5d10*/  LEA.HI.X R13, R16, R33, R13, 0x1, P0 ;  /* 0x00000021100d7211 */ /* 0x000fe200000f0c0d */
[----:B------:R-:W-:Y:S01]  /*5d20*/  @!P2 FMUL.FTZ R5, R34, -1.4426950216293334961 ;  /* 0xbfb8aa3b2205a820 */ /* 0x000fe20000410000 */
[--C-:B------:R-:W-:Y:S01]  /*5d30*/  FADD.FTZ R28, R4, R81.reuse ;  /* 0x00000051041c7221 */ /* 0x100fe20000010000 */
[----:B------:R-:W-:Y:S01]  /*5d40*/  SHF.L.U32 R4, R7, 0x10, RZ ;  /* 0x0000001007047819 */ /* 0x000fe200000006ff */
[----:B0-----:R-:W-:Y:S01]  /*5d50*/  @!P1 FMUL.FTZ R14, R35, -1.4426950216293334961 ;  /* 0xbfb8aa3b230e9820 */ /* 0x001fe20000410000 */
[----:B------:R-:W-:Y:S01]  /*5d60*/  FSETP.GTU.FTZ.AND P0, PT, R32, 20, PT ;  /* 0x41a000002000780b */ /* 0x000fe20003f1c000 */
[----:B------:R0:W2:Y:S01]  /*5d70*/  @!P2 MUFU.EX2 R16, R5 ;  /* 0x000000050010a308 */ /* 0x0000a20000000800 */
[----:B---3--:R-:W-:Y:S01]  /*5d80*/  @!P4 FMUL.FTZ R44, R44, R29 ;  /* 0x0000001d2c2cc220 */ /* 0x008fe20000410000 */
[----:B------:R-:W-:Y:S01]  /*5d90*/  FSETP.GTU.FTZ.AND P4, PT, R6, 20, PT ;  /* 0x41a000000600780b */ /* 0x000fe20003f9c000 */
[----:B------:R-:W-:Y:S01]  /*5da0*/  FADD.FTZ R7, R4, R81 ;  /* 0x0000005104077221 */ /* 0x000fe20000010000 */
[----:B------:R-:W-:Y:S01]  /*5db0*/  FSETP.GTU.FTZ.AND P6, PT, R28, 20, PT ;  /* 0x41a000001c00780b */ /* 0x000fe20003fdc000 */
[----:B------:R-:W-:-:S03]  /*5dc0*/  IMAD.WIDE R12, R15, 0x10, R12 ;  /* 0x000000100f0c7825 */ /* 0x000fc600078e020c */
[----:B------:R3:W4:Y:S01]  /*5dd0*/  @!P1 MUFU.EX2 R17, R14 ;  /* 0x0000000e00119308 */ /* 0x0007220000000800 */
[----:B-1----:R-:W-:Y:S01]  /*5de0*/  @!P5 FMUL.FTZ R46, R46, R31 ;  /* 0x0000001f2e2ed220 */ /* 0x002fe20000410000 */
[----:B------:R-:W-:Y:S02]  /*5df0*/  FSETP.GTU.FTZ.AND P5, PT, R7, 20, PT ;  /* 0x41a000000700780b */ /* 0x000fe40003fbc000 */
[----:B0-----:R-:W-:-:S03]  /*5e00*/  @!P0 FMUL.FTZ R5, R32, -1.4426950216293334961 ;  /* 0xbfb8aa3b20058820 */ /* 0x001fc60000410000 */
[----:B------:R-:W-:Y:S01]  /*5e10*/  @!P4 FMUL.FTZ R6, R6, -1.4426950216293334961 ;  /* 0xbfb8aa3b0606c820 */ /* 0x000fe20000410000 */
[----:B------:R-:W0:Y:S01]  /*5e20*/  @!P0 MUFU.EX2 R18, R5 ;  /* 0x0000000500128308 */ /* 0x000e220000000800 */
[----:B------:R-:W-:Y:S01]  /*5e30*/  @!P6 FMUL.FTZ R4, R28, -1.4426950216293334961 ;  /* 0xbfb8aa3b1c04e820 */ /* 0x000fe20000410000 */
[----:B--2---:R-:W-:-:S05]  /*5e40*/  @!P2 FADD.FTZ R16, R16, 1 ;  /* 0x3f8000001010a421 */ /* 0x004fca0000010000 */
[----:B---3--:R-:W-:Y:S01]  /*5e50*/  @!P5 FMUL.FTZ R14, R7, -1.4426950216293334961 ;  /* 0xbfb8aa3b070ed820 */ /* 0x008fe20000410000 */
[----:B------:R-:W1:Y:S01]  /*5e60*/  @!P4 MUFU.EX2 R6, R6 ;  /* 0x000000060006c308 */ /* 0x000e620000000800 */
[----:B----4-:R-:W-:-:S07]  /*5e70*/  @!P1 FADD.FTZ R17, R17, 1 ;  /* 0x3f80000011119421 */ /* 0x010fce0000010000 */
[----:B------:R-:W2:Y:S01]  /*5e80*/  @!P6 MUFU.EX2 R4, R4 ;  /* 0x000000040004e308 */ /* 0x000ea20000000800 */
[----:B0-----:R-:W-:-:S07]  /*5e90*/  @!P0 FADD.FTZ R18, R18, 1 ;  /* 0x3f80000012128421 */ /* 0x001fce0000010000 */
[----:B------:R-:W0:Y:S01]  /*5ea0*/  @!P5 MUFU.EX2 R14, R14 ;  /* 0x0000000e000ed308 */ /* 0x000e220000000800 */
[----:B-1----:R-:W-:-:S07]  /*5eb0*/  @!P4 FADD.FTZ R7, R6, 1 ;  /* 0x3f8000000607c421 */ /* 0x002fce0000010000 */
[----:B------:R1:W3:Y:S01]  /*5ec0*/  @!P4 MUFU.RCP R30, R7 ;  /* 0x00000007001ec308 */ /* 0x0002e20000001000 */
[----:B--2---:R-:W-:Y:S01]  /*5ed0*/  @!P6 FADD.FTZ R5, R4, 1 ;  /* 0x3f8000000405e421 */ /* 0x004fe20000010000 */
[C---:B------:R-:W-:Y:S02]  /*5ee0*/  SHF.L.U32 R4, R10.reuse, 0x10, RZ ;  /* 0x000000100a047819 */ /* 0x040fe400000006ff */
[----:B------:R-:W-:-:S03]  /*5ef0*/  PRMT R10, R10, 0x7632, R10 ;  /* 0x000076320a0a7816 */ /* 0x000fc6000000000a */
[----:B------:R-:W-:Y:S01]  /*5f00*/  FADD.FTZ R6, R4, R81 ;  /* 0x0000005104067221 */ /* 0x000fe20000010000 */
[----:B------:R-:W2:Y:S01]  /*5f10*/  @!P6 MUFU.RCP R28, R5 ;  /* 0x00000005001ce308 */ /* 0x000ea20000001000 */
[C---:B------:R-:W-:Y:S01]  /*5f20*/  SHF.L.U32 R4, R11.reuse, 0x10, RZ ;  /* 0x000000100b047819 */ /* 0x040fe200000006ff */
[----:B0-----:R-:W-:Y:S01]  /*5f30*/  @!P5 FADD.FTZ R14, R14, 1 ;  /* 0x3f8000000e0ed421 */ /* 0x001fe20000010000 */
[----:B------:R-:W-:Y:S02]  /*5f40*/  SHF.L.U32 R10, R10, 0x10, RZ ;  /* 0x000000100a0a7819 */ /* 0x000fe400000006ff */
[----:B------:R-:W-:Y:S01]  /*5f50*/  PRMT R11, R11, 0x7632, R11 ;  /* 0x000076320b0b7816 */ /* 0x000fe2000000000b */
[--C-:B-1----:R-:W-:Y:S01]  /*5f60*/  FADD.FTZ R7, R4, R81.reuse ;  /* 0x0000005104077221 */ /* 0x102fe20000010000 */
[----:B------:R-:W-:Y:S01]  /*5f70*/  SHF.L.U32 R4, R9, 0x10, RZ ;  /* 0x0000001009047819 */ /* 0x000fe200000006ff */
[----:B------:R0:W1:Y:S01]  /*5f80*/  @!P2 MUFU.RCP R29, R16 ;  /* 0x00000010001da308 */ /* 0x0000620000001000 */
[----:B---3--:R-:W-:Y:S01]  /*5f90*/  @!P4 FMUL.FTZ R49, R49, R30 ;  /* 0x0000001e3131c220 */ /* 0x008fe20000410000 */
[--C-:B------:R-:W-:Y:S01]  /*5fa0*/  FADD.FTZ R10, R10, R81.reuse ;  /* 0x000000510a0a7221 */ /* 0x100fe20000010000 */
[----:B------:R-:W-:Y:S01]  /*5fb0*/  FSETP.GTU.FTZ.AND P4, PT, R7, 20, PT ;  /* 0x41a000000700780b */ /* 0x000fe20003f9c000 */
[----:B------:R-:W-:Y:S01]  /*5fc0*/  FADD.FTZ R9, R4, R81 ;  /* 0x0000005104097221 */ /* 0x000fe20000010000 */
[----:B------:R-:W-:-:S03]  /*5fd0*/  SHF.L.U32 R4, R11, 0x10, RZ ;  /* 0x000000100b047819 */ /* 0x000fc600000006ff */
[----:B------:R-:W3:Y:S01]  /*5fe0*/  @!P3 MUFU.RCP R19, R19 ;  /* 0x000000130013b308 */ /* 0x000ee20000001000 */
[----:B--2---:R-:W-:Y:S01]  /*5ff0*/  @!P6 FMUL.FTZ R47, R47, R28 ;  /* 0x0000001c2f2fe220 */ /* 0x004fe20000410000 */
[----:B------:R-:W-:Y:S01]  /*6000*/  FSETP.GTU.FTZ.AND P6, PT, R6, 20, PT ;  /* 0x41a000000600780b */ /* 0x000fe20003fdc000 */
[----:B0-----:R-:W-:-:S05]  /*6010*/  FADD.FTZ R16, R4, R81 ;  /* 0x0000005104107221 */ /* 0x001fca0000010000 */
[----:B------:R-:W0:Y:S01]  /*6020*/  @!P5 MUFU.RCP R14, R14 ;  /* 0x0000000e000ed308 */ /* 0x000e220000001000 */
[----:B------:R-:W-:Y:S01]  /*6030*/  @!P4 FMUL.FTZ R7, R7, -1.4426950216293334961 ;  /* 0xbfb8aa3b0707c820 */ /* 0x000fe20000410000 */
[----:B-1----:R-:W-:Y:S01]  /*6040*/  @!P2 FMUL.FTZ R50, R50, R29 ;  /* 0x0000001d3232a220 */ /* 0x002fe20000410000 */
[----:B------:R-:W-:-:S04]  /*6050*/  FSETP.GTU.FTZ.AND P2, PT, R9, 20, PT ;  /* 0x41a000000900780b */ /* 0x000fc80003f5c000 */
[----:B------:R-:W-:Y:S01]  /*6060*/  @!P6 FMUL.FTZ R5, R6, -1.4426950216293334961 ;  /* 0xbfb8aa3b0605e820 */ /* 0x000fe20000410000 */
[----:B------:R-:W1:Y:S01]  /*6070*/  @!P1 MUFU.RCP R17, R17 ;  /* 0x0000001100119308 */ /* 0x000e620000001000 */
[----:B---3--:R-:W-:Y:S01]  /*6080*/  @!P3 FMUL.FTZ R48, R48, R19 ;  /* 0x000000133030b220 */ /* 0x008fe20000410000 */
[----:B------:R-:W-:-:S06]  /*6090*/  FSETP.GTU.FTZ.AND P3, PT, R8, 20, PT ;  /* 0x41a000000800780b */ /* 0x000fcc0003f7c000 */
[----:B------:R2:W3:Y:S01]  /*60a0*/  @!P6 MUFU.EX2 R6, R5 ;  /* 0x000000050006e308 */ /* 0x0004e20000000800 */
[----:B0-----:R-:W-:Y:S01]  /*60b0*/  @!P5 FMUL.FTZ R57, R57, R14 ;  /* 0x0000000e3939d220 */ /* 0x001fe20000410000 */
[----:B------:R-:W-:-:S05]  /*60c0*/  FSETP.GTU.FTZ.AND P5, PT, R10, 20, PT ;  /* 0x41a000000a00780b */ /* 0x000fca0003fbc000 */
[----:B------:R-:W-:Y:S01]  /*60d0*/  @!P3 FMUL.FTZ R4, R8, -1.4426950216293334961 ;  /* 0xbfb8aa3b0804b820 */ /* 0x000fe20000410000 */
[----:B------:R-:W0:Y:S01]  /*60e0*/  @!P4 MUFU.EX2 R7, R7 ;  /* 0x000000070007c308 */ /* 0x000e220000000800 */
[----:B-1----:R-:W-:Y:S01]  /*60f0*/  @!P1 FMUL.FTZ R58, R58, R17 ;  /* 0x000000113a3a9220 */ /* 0x002fe20000410000 */
[----:B--2---:R-:W-:Y:S01]  /*6100*/  @!P2 FMUL.FTZ R5, R9, -1.4426950216293334961 ;  /* 0xbfb8aa3b0905a820 */ /* 0x004fe20000410000 */
[----:B------:R-:W-:-:S04]  /*6110*/  FSETP.GTU.FTZ.AND P1, PT, R16, 20, PT ;  /* 0x41a000001000780b */ /* 0x000fc80003f3c000 */
[----:B------:R-:W-:Y:S01]  /*6120*/  @!P5 FMUL.FTZ R11, R10, -1.4426950216293334961 ;  /* 0xbfb8aa3b0a0bd820 */ /* 0x000fe20000410000 */
[----:B------:R1:W2:Y:S01]  /*6130*/  @!P0 MUFU.RCP R17, R18 ;  /* 0x0000001200118308 */ /* 0x0002a20000001000 */
[----:B---3--:R-:W-:Y:S01]  /*6140*/  @!P6 FADD.FTZ R10, R6, 1 ;  /* 0x3f800000060ae421 */ /* 0x008fe20000010000 */
[----:B------:R-:W-:Y:S02]  /*6150*/  F2FP.BF16.F32.PACK_AB R6, R107, R96 ;  /* 0x000000606b06723e */ /* 0x000fe400000010ff */
[----:B------:R-:W-:-:S04]  /*6160*/  F2FP.BF16.F32.PACK_AB R107, R98, R109 ;  /* 0x0000006d626b723e */ /* 0x000fc800000010ff */
[----:B------:R3:W4:Y:S01]  /*6170*/  @!P2 MUFU.EX2 R9, R5 ;  /* 0x000000050009a308 */ /* 0x0007220000000800 */
[----:B-1----:R-:W-:Y:S01]  /*6180*/  LEA R18, R80, R73, 0x1 ;  /* 0x0000004950127211 */ /* 0x002fe200078e08ff */
[----:B0-----:R-:W-:Y:S01]  /*6190*/  @!P4 FADD.FTZ R14, R7, 1 ;  /* 0x3f800000070ec421 */ /* 0x001fe20000010000 */
[----:B------:R-:W-:Y:S01]  /*61a0*/  F2FP.BF16.F32.PACK_AB R7, R105, R94 ;  /* 0x0000005e6907723e */ /* 0x000fe200000010ff */
[----:B------:R-:W-:Y:S01]  /*61b0*/  @!P1 FMUL.FTZ R16, R16, -1.4426950216293334961 ;  /* 0xbfb8aa3b10109820 */ /* 0x000fe20000410000 */
[----:B------:R-:W-:Y:S02]  /*61c0*/  F2FP.BF16.F32.PACK_AB R105, R102, R113 ;  /* 0x000000716669723e */ /* 0x000fe400000010ff */
[----:B------:R-:W-:Y:S01]  /*61d0*/  LEA R18, R18, R89, 0x4 ;  /* 0x0000005912127211 */ /* 0x000fe200078e20ff */
[----:B------:R0:W1:Y:S01]  /*61e0*/  @!P3 MUFU.EX2 R8, R4 ;  /* 0x000000040008b308 */ /* 0x0000620000000800 */
[----:B---3--:R-:W-:Y:S01]  /*61f0*/  F2FP.BF16.F32.PACK_AB R5, R106, R97 ;  /* 0x000000616a05723e */ /* 0x008fe200000010ff */
[----:B--2---:R-:W-:Y:S01]  /*6200*/  @!P0 FMUL.FTZ R60, R60, R17 ;  /* 0x000000113c3c8220 */ /* 0x004fe20000410000 */
[----:B------:R-:W-:-:S05]  /*6210*/  F2FP.BF16.F32.PACK_AB R106, R100, R111 ;  /* 0x0000006f646a723e */ /* 0x000fca00000010ff */
[----:B------:R-:W-:Y:S01]  /*6220*/  STS.128 [R18+0x10], R104 ;  /* 0x0000106812007388 */ /* 0x000fe20000000c00 */
[----:B0-----:R-:W-:Y:S01]  /*6230*/  F2FP.BF16.F32.PACK_AB R4, R108, R93 ;  /* 0x0000005d6c04723e */ /* 0x001fe200000010ff */
[----:B------:R-:W0:Y:S01]  /*6240*/  @!P1 MUFU.EX2 R16, R16 ;  /* 0x0000001000109308 */ /* 0x000e220000000800 */
[----:B----4-:R-:W-:-:S03]  /*6250*/  @!P2 FADD.FTZ R9, R9, 1 ;  /* 0x3f8000000909a421 */ /* 0x010fc60000010000 */
[----:B------:R2:W-:Y:S01]  /*6260*/  STS.128 [R18], R4 ;  /* 0x0000000412007388 */ /* 0x0005e20000000c00 */
[----:B------:R-:W-:-:S03]  /*6270*/  NOP ;  /* 0x0000000000007918 */ /* 0x000fc60000000000 */
[----:B------:R-:W3:Y:S01]  /*6280*/  LDS.128 R28, [R45] ;  /* 0x000000002d1c7984 */ /* 0x000ee20000000c00 */
[----:B------:R-:W4:Y:S01]  /*6290*/  @!P5 MUFU.EX2 R11, R11 ;  /* 0x0000000b000bd308 */ /* 0x000f220000000800 */
[----:B-1----:R-:W-:Y:S02]  /*62a0*/  @!P3 FADD.FTZ R8, R8, 1 ;  /* 0x3f8000000808b421 */ /* 0x002fe40000010000 */
[----:B------:R-:W1:Y:S01]  /*62b0*/  LDS.128 R32, [R45+0x200] ;  /* 0x000200002d207984 */ /* 0x000e620000000c00 */
[----:B0-----:R-:W-:-:S04]  /*62c0*/  @!P1 FADD.FTZ R16, R16, 1 ;  /* 0x3f80000010109421 */ /* 0x001fc80000010000 */
[----:B------:R-:W0:Y:S01]  /*62d0*/  @!P6 MUFU.RCP R19, R10 ;  /* 0x0000000a0013e308 */ /* 0x000e220000001000 */
[----:B--2---:R-:W-:Y:S01]  /*62e0*/  FADD.FTZ R5, R43, R84 ;  /* 0x000000542b057221 */ /* 0x004fe20000010000 */
[----:B------:R-:W-:-:S03]  /*62f0*/  IMAD R6, R66, UR17, RZ ;  /* 0x0000001142067c24 */ /* 0x000fc6000f8e02ff */
[----:B------:R-:W-:-:S03]  /*6300*/  FADD.FTZ R5, R5, R44 ;  /* 0x0000002c05057221 */ /* 0x000fc60000010000 */
[----:B------:R-:W2:Y:S01]  /*6310*/  @!P4 MUFU.RCP R37, R14 ;  /* 0x0000000e0025c308 */ /* 0x000ea20000001000 */
[----:B----4-:R-:W-:Y:S01]  /*6320*/  @!P5 FADD.FTZ R11, R11, 1 ;  /* 0x3f8000000b0bd421 */ /* 0x010fe20000010000 */
[----:B------:R-:W-:Y:S01]  /*6330*/  FADD.FTZ R4, R5, R46 ;  /* 0x0000002e05047221 */ /* 0x000fe20000010000 */
[----:B------:R-:W-:-:S05]  /*6340*/  IMAD R5, R67, UR16, R6 ;  /* 0x0000001043057c24 */ /* 0x000fca000f8e0206 */
[----:B------:R-:W4:Y:S01]  /*6350*/  @!P3 MUFU.RCP R8, R8 ;  /* 0x000000080008b308 */ /* 0x000f220000001000 */
[----:B0-----:R-:W-:Y:S01]  /*6360*/  @!P6 FMUL.FTZ R62, R62, R19 ;  /* 0x000000133e3ee220 */ /* 0x001fe20000410000 */
[----:B------:R-:W-:-:S03]  /*6370*/  IADD3 R3, R3, R5, RZ ;  /* 0x0000000503037210 */ /* 0x000fc60007ffe0ff */
[----:B------:R-:W-:-:S03]  /*6380*/  IMAD.WIDE.U32 R2, R83, UR4, R2 ;  /* 0x0000000453027c25 */ /* 0x000fc6000f8e0002 */
[----:B------:R0:W5:Y:S01]  /*6390*/  @!P2 MUFU.RCP R10, R9 ;  /* 0x00000009000aa308 */ /* 0x0001620000001000 */
[----:B--2---:R-:W-:Y:S01]  /*63a0*/  @!P4 FMUL.FTZ R64, R64, R37 ;  /* 0x000000254040c220 */ /* 0x004fe20000410000 */
[----:B---3--:R-:W-:Y:S06]  /*63b0*/  STG.E.128 desc[UR14][R12.64], R28 ;  /* 0x0000001c0c007986 */ /* 0x008fec000c101d0e */
[----:B------:R2:W3:Y:S01]  /*63c0*/  @!P5 MUFU.RCP R14, R11 ;  /* 0x0000000b000ed308 */ /* 0x0004e20000001000 */
[----:B----4-:R-:W-:Y:S01]  /*63d0*/  @!P3 FMUL.FTZ R59, R59, R8 ;  /* 0x000000083b3bb220 */ /* 0x010fe20000410000 */
[----:B------:R-:W-:Y:S01]  /*63e0*/  F2FP.BF16.F32.PACK_AB R8, R44, R43 ;  /* 0x0000002b2c08723e */ /* 0x000fe200000010ff */
[----:B-1----:R-:W-:Y:S01]  /*63f0*/  STG.E.128 desc[UR14][R12.64+0x200], R32 ;  /* 0x000200200c007986 */ /* 0x002fe2000c101d0e */
[----:B0-----:R-:W-:Y:S01]  /*6400*/  F2FP.BF16.F32.PACK_AB R9, R47, R46 ;  /* 0x0000002e2f09723e */ /* 0x001fe200000010ff */
[----:B------:R-:W-:Y:S01]  /*6410*/  FADD.FTZ R47, R4, R47 ;  /* 0x0000002f042f7221 */ /* 0x000fe20000010000 */
[----:B------:R-:W-:Y:S01]  /*6420*/  F2FP.BF16.F32.PACK_AB R36, R59, R58 ;  /* 0x0000003a3b24723e */ /* 0x000fe200000010ff */
[----:B------:R-:W-:Y:S01]  /*6430*/  IMAD R4, R88, UR4, RZ ;  /* 0x0000000458047c24 */ /* 0x000fe2000f8e02ff */
[----:B------:R-:W0:Y:S01]  /*6440*/  @!P1 MUFU.RCP R16, R16 ;  /* 0x0000001000109308 */ /* 0x000e220000001000 */
[----:B-----5:R-:W-:Y:S01]  /*6450*/  @!P2 FMUL.FTZ R61, R61, R10 ;  /* 0x0000000a3d3da220 */ /* 0x020fe20000410000 */
[----:B--2---:R-:W-:Y:S01]  /*6460*/  F2FP.BF16.F32.PACK_AB R11, R57, R50 ;  /* 0x00000032390b723e */ /* 0x004fe200000010ff */
[----:B------:R-:W-:Y:S01]  /*6470*/  IMAD R5, R83, UR5, R4 ;  /* 0x0000000553057c24 */ /* 0x000fe2000f8e0204 */
[----:B------:R-:W-:Y:S01]  /*6480*/  F2FP.BF16.F32.PACK_AB R10, R49, R48 ;  /* 0x00000030310a723e */ /* 0x000fe200000010ff */
[----:B------:R-:W-:Y:S01]  /*6490*/  BAR.SYNC.DEFER_BLOCKING 0x0 ;  /* 0x0000000000007b1d */ /* 0x000fe20000010000 */
[----:B------:R-:W-:Y:S01]  /*64a0*/  F2FP.BF16.F32.PACK_AB R37, R61, R60 ;  /* 0x0000003c3d25723e */ /* 0x000fe200000010ff */
[----:B------:R-:W-:Y:S01]  /*64b0*/  FADD.FTZ R48, R47, R48 ;  /* 0x000000302f307221 */ /* 0x000fe20000010000 */
[----:B------:R-:W-:Y:S01]  /*64c0*/  IADD3 R3, R3, R5, RZ ;  /* 0x0000000503037210 */ /* 0x000fe20007ffe0ff */
[----:B---3--:R-:W-:Y:S01]  /*64d0*/  @!P5 FMUL.FTZ R63, R63, R14 ;  /* 0x0000000e3f3fd220 */ /* 0x008fe20000410000 */
[----:B------:R-:W-:Y:S01]  /*64e0*/  IADD3 R76, P2, R76, -0x800, RZ ;  /* 0xfffff8004c4c7810 */ /* 0x000fe20007f5e0ff */
[----:B------:R-:W-:Y:S01]  /*64f0*/  FADD.FTZ R49, R48, R49 ;  /* 0x0000003130317221 */ /* 0x000fe20000010000 */
[----:B------:R-:W-:-:S02]  /*6500*/  IADD3 R74, P3, R74, -0x800, RZ ;  /* 0xfffff8004a4a7810 */ /* 0x000fc40007f7e0ff */
[----:B------:R-:W-:Y:S01]  /*6510*/  F2FP.BF16.F32.PACK_AB R38, R63, R62 ;  /* 0x0000003e3f26723e */ /* 0x000fe200000010ff */
[----:B------:R-:W-:Y:S01]  /*6520*/  FADD.FTZ R50, R49, R50 ;  /* 0x0000003231327221 */ /* 0x000fe20000010000 */
[----:B------:R-:W-:Y:S01]  /*6530*/  IADD3.X R77, R77, -0x1, RZ, P2, !PT ;  /* 0xffffffff4d4d7810 */ /* 0x000fe200017fe4ff */
[----:B0-----:R-:W-:Y:S01]  /*6540*/  @!P1 FMUL.FTZ R119, R119, R16 ;  /* 0x0000001077779220 */ /* 0x001fe20000410000 */
[----:B------:R-:W-:Y:S01]  /*6550*/  IADD3 R20, P1, R20, -0x800, RZ ;  /* 0xfffff80014147810 */ /* 0x000fe20007f3e0ff */
[----:B------:R-:W0:Y:S01]  /*6560*/  LDC.64 R16, c[0x0][0x3f0] ;  /* 0x0000fc00ff107b82 */ /* 0x000e220000000a00 */
[----:B------:R-:W-:Y:S01]  /*6570*/  FADD.FTZ R57, R50, R57 ;  /* 0x0000003932397221 */ /* 0x000fe20000010000 */
[----:B------:R-:W-:Y:S02]  /*6580*/  IADD3.X R75, R75, -0x1, RZ, P3, !PT ;  /* 0xffffffff4b4b7810 */ /* 0x000fe40001ffe4ff */
[----:B------:R-:W-:Y:S01]  /*6590*/  F2FP.BF16.F32.PACK_AB R39, R119, R64 ;  /* 0x000000407727723e */ /* 0x000fe200000010ff */
[----:B------:R-:W-:Y:S01]  /*65a0*/  FADD.FTZ R58, R57, R58 ;  /* 0x0000003a393a7221 */ /* 0x000fe20000010000 */
[----:B------:R-:W-:-:S03]  /*65b0*/  IADD3.X R21, R21, -0x1, RZ, P1, !PT ;  /* 0xffffffff15157810 */ /* 0x000fc60000ffe4ff */
[----:B------:R-:W-:Y:S01]  /*65c0*/  FADD.FTZ R59, R58, R59 ;  /* 0x0000003b3a3b7221 */ /* 0x000fe20000010000 */
[----:B------:R-:W-:Y:S03]  /*65d0*/  STS.128 [R18], R8 ;  /* 0x0000000812007388 */ /* 0x000fe60000000c00 */
[----:B------:R-:W-:Y:S01]  /*65e0*/  FADD.FTZ R60, R59, R60 ;  /* 0x0000003c3b3c7221 */ /* 0x000fe20000010000 */
[----:B------:R-:W-:Y:S01]  /*65f0*/  STS.128 [R18+0x10], R36 ;  /* 0x0000102412007388 */ /* 0x000fe20000000c00 */
[----:B------:R-:W-:-:S03]  /*6600*/  NOP ;  /* 0x0000000000007918 */ /* 0x000fc60000000000 */
[----:B------:R-:W1:Y:S01]  /*6610*/  LDS.128 R40, [R45] ;  /* 0x000000002d287984 */ /* 0x000e620000000c00 */
[----:B------:R-:W-:Y:S01]  /*6620*/  FADD.FTZ R61, R60, R61 ;  /* 0x0000003d3c3d7221 */ /* 0x000fe20000010000 */
[C---:B0-----:R-:W-:Y:S02]  /*6630*/  LEA R4, P0, R2.reuse, R16, 0x1 ;  /* 0x0000001002047211 */ /* 0x041fe400078008ff */
[----:B------:R-:W0:Y:S01]  /*6640*/  LDS.128 R52, [R45+0x200] ;  /* 0x000200002d347984 */ /* 0x000e220000000c00 */
[----:B------:R-:W-:Y:S01]  /*6650*/  FADD.FTZ R62, R61, R62 ;  /* 0x0000003e3d3e7221 */ /* 0x000fe20000010000 */
[----:B------:R-:W-:Y:S02]  /*6660*/  LEA.HI.X R5, R2, R17, R3, 0x1, P0 ;  /* 0x0000001102057211 */ /* 0x000fe400000f0c03 */
[----:B------:R-:W-:Y:S01]  /*6670*/  ISETP.GT.AND P0, PT, R78, 0x1, PT ;  /* 0x000000014e00780c */ /* 0x000fe20003f04270 */
[----:B------:R-:W-:Y:S01]  /*6680*/  FADD.FTZ R63, R62, R63 ;  /* 0x0000003f3e3f7221 */ /* 0x000fe20000010000 */
[----:B------:R-:W-:Y:S01]  /*6690*/  MOV R78, R0 ;  /* 0x00000000004e7202 */ /* 0x000fe20000000f00 */
[----:B------:R-:W-:-:S04]  /*66a0*/  IMAD.WIDE R2, R15, 0x10, R4 ;  /* 0x000000100f027825 */ /* 0x000fc800078e0204 */
[----:B------:R-:W-:-:S04]  /*66b0*/  FADD.FTZ R64, R63, R64 ;  /* 0x000000403f407221 */ /* 0x000fc80000010000 */
[----:B------:R-:W-:Y:S01]  /*66c0*/  FADD.FTZ R84, R64, R119 ;  /* 0x0000007740547221 */ /* 0x000fe20000010000 */
[----:B-1----:R2:W-:Y:S04]  /*66d0*/  STG.E.128 desc[UR14][R2.64], R40 ;  /* 0x0000002802007986 */ /* 0x0025e8000c101d0e */
[----:B0-----:R2:W-:Y:S01]  /*66e0*/  STG.E.128 desc[UR14][R2.64+0x200], R52 ;  /* 0x0002003402007986 */ /* 0x0015e2000c101d0e */
[----:B------:R-:W-:Y:S05]  /*66f0*/  @P0 BRA `(.L_x_5330) ;  /* 0xffffff9c00e80947 */ /* 0x000fea000383ffff */
.L_x_5284:
        /* <DEDUP_REMOVED lines=35> */
.L_x_5332:
[----:B------:R-:W-:Y:S05]  /*6930*/  BSYNC B0 ;  /* 0x0000000000007941 */ /* 0x000fea0003800000 */
.L_x_5331:
        /* <DEDUP_REMOVED lines=38> */
.L_x_5334:
[----:B------:R-:W3:Y:S02]  /*6ba0*/  S2R R21, SR_TID.X ;  /* 0x0000000000157919 */ /* 0x000ee40000002100 */
.L_x_5335:
[----:B------:R-:W-:Y:S05]  /*6bb0*/  BSYNC B0 ;  /* 0x0000000000007941 */ /* 0x000fea0003800000 */
.L_x_5333:
[----:B------:R-:W-:Y:S02]  /*6bc0*/  ULDC UR22, c[0x0][0x21c] ;  /* 0x0000870000167ab9 */ /* 0x000fe40000000800 */
[----:B---3--:R-:W-:-:S13]  /*6bd0*/  ISETP.GE.AND P0, PT, R21, UR22, PT ;  /* 0x0000001615007c0c */ /* 0x008fda000bf06270 */
[----:B------:R-:W-:Y:S05]  /*6be0*/  @P0 EXIT ;  /* 0x000000000000094d */ /* 0x000fea0003800000 */
[----:B------:R-:W3:Y:S01]  /*6bf0*/  S2UR UR5, SR_CgaCtaId ;  /* 0x00000000000579c3 */ /* 0x000ee20000008800 */
[----:B------:R-:W-:Y:S01]  /*6c00*/  ULDC.64 UR6, c[0x0][0x378] ;  /* 0x0000de0000067ab9 */ /* 0x000fe20000000a00 */
[----:B------:R-:W-:Y:S01]  /*6c10*/  ULDC.64 UR8, c[0x0][0x248] ;  /* 0x0000920000087ab9 */ /* 0x000fe20000000a00 */
[C---:B------:R-:W-:Y:S01]  /*6c20*/  IMAD R0, R88.reuse, UR6, RZ ;  /* 0x0000000658007c24 */ /* 0x040fe2000f8e02ff */
[----:B------:R-:W-:Y:S01]  /*6c30*/  ULDC.64 UR10, c[0x0][0x268] ;  /* 0x00009a00000a7ab9 */ /* 0x000fe20000000a00 */
[C---:B01--4-:R-:W-:Y:S01]  /*6c40*/  IMAD R4, R88.reuse, UR8, RZ ;  /* 0x0000000858047c24 */ /* 0x053fe2000f8e02ff */
[----:B------:R-:W-:Y:S01]  /*6c50*/  BSSY B0, `(.L_x_5336) ;  /* 0x0000058000007945 */ /* 0x000fe20003800000 */
[C---:B--2---:R-:W-:Y:S01]  /*6c60*/  IMAD.WIDE.U32 R2, R83.reuse, UR6, RZ ;  /* 0x0000000653027c25 */ /* 0x044fe2000f8e00ff */
[----:B------:R-:W-:Y:S01]  /*6c70*/  UMOV UR4, 0x400 ;  /* 0x0000040000047882 */ /* 0x000fe20000000000 */
[----:B------:R-:W-:Y:S01]  /*6c80*/  ULDC.64 UR30, c[0x0][0x2d8] ;  /* 0x0000b600001e7ab9 */ /* 0x000fe20000000a00 */
[----:B------:R-:W-:Y:S01]  /*6c90*/  ULDC.64 UR26, c[0x0][0x2e0] ;  /* 0x0000b800001a7ab9 */ /* 0x000fe20000000a00 */
[C---:B------:R-:W-:Y:S01]  /*6ca0*/  IMAD R31, R83.reuse, UR7, R0 ;  /* 0x00000007531f7c24 */ /* 0x040fe2000f8e0200 */
[----:B------:R-:W-:Y:S01]  /*6cb0*/  ULDC.64 UR6, c[0x0][0x338] ;  /* 0x0000ce0000067ab9 */ /* 0x000fe20000000a00 */
[----:B------:R-:W-:Y:S01]  /*6cc0*/  IMAD.WIDE.U32 R16, R83, UR8, RZ ;  /* 0x0000000853107c25 */ /* 0x000fe2000f8e00ff */
[----:B------:R-:W-:Y:S01]  /*6cd0*/  ULDC.64 UR24, c[0x0][0x270] ;  /* 0x00009c0000187ab9 */ /* 0x000fe20000000a00 */
[----:B------:R-:W-:Y:S01]  /*6ce0*/  ULDC.64 UR28, c[0x0][0x250] ;  /* 0x00009400001c7ab9 */ /* 0x000fe20000000a00 */
[----:B------:R-:W-:Y:S01]  /*6cf0*/  IADD3 R31, R3, R31, RZ ;  /* 0x0000001f031f7210 */ /* 0x000fe20007ffe0ff */
[----:B------:R-:W-:Y:S01]  /*6d00*/  IMAD R9, R83, UR9, R4 ;  /* 0x0000000953097c24 */ /* 0x000fe2000f8e0204 */
[----:B------:R-:W-:Y:S01]  /*6d10*/  ULDC.64 UR8, c[0x0][0x358] ;  /* 0x0000d60000087ab9 */ /* 0x000fe20000000a00 */
[C---:B------:R-:W-:Y:S01]  /*6d20*/  IMAD R0, R88.reuse, UR6, RZ ;  /* 0x0000000658007c24 */ /* 0x040fe2000f8e02ff */
[----:B------:R-:W-:Y:S01]  /*6d30*/  ULDC.64 UR12, c[0x0][0x3c0] ;  /* 0x0000f000000c7ab9 */ /* 0x000fe20000000a00 */
[C---:B------:R-:W-:Y:S01]  /*6d40*/  IMAD R6, R88.reuse, UR10, RZ ;  /* 0x0000000a58067c24 */ /* 0x040fe2000f8e02ff */
[----:B------:R-:W-:Y:S01]  /*6d50*/  IADD3 R37, R17, R9, RZ ;  /* 0x0000000911257210 */ /* 0x000fe20007ffe0ff */
[----:B------:R-:W-:Y:S01]  /*6d60*/  IMAD R88, R88, UR8, RZ ;  /* 0x0000000858587c24 */ /* 0x000fe2000f8e02ff */
[----:B------:R-:W-:Y:S01]  /*6d70*/  ULDC.64 UR16, c[0x0][0x360] ;  /* 0x0000d80000107ab9 */ /* 0x000fe20000000a00 */
[C---:B------:R-:W-:Y:S01]  /*6d80*/  IMAD R11, R83.reuse, UR11, R6 ;  /* 0x0000000b530b7c24 */ /* 0x040fe2000f8e0206 */
[----:B------:R-:W-:Y:S01]  /*6d90*/  ULDC.64 UR18, c[0x0][0x3c8] ;  /* 0x0000f20000127ab9 */ /* 0x000fe20000000a00 */
[----:B------:R-:W-:Y:S01]  /*6da0*/  IMAD.WIDE.U32 R4, R83, UR6, RZ ;  /* 0x0000000653047c25 */ /* 0x000fe2000f8e00ff */
[----:B------:R-:W-:Y:S01]  /*6db0*/  ULDC UR6, c[0x0][0x0] ;  /* 0x0000000000067ab9 */ /* 0x000fe20000000800 */
[----:B---3--:R-:W-:-:S02]  /*6dc0*/  ULEA UR4, UR5, UR4, 0x18 ;  /* 0x0000000405047291 */ /* 0x008fc4000f8ec03f */
[C---:B------:R-:W-:Y:S01]  /*6dd0*/  IMAD R29, R83.reuse, UR7, R0 ;  /* 0x00000007531d7c24 */ /* 0x040fe2000f8e0200 */
[----:B------:R-:W-:Y:S01]  /*6de0*/  ULDC.64 UR20, c[0x0][0x3d0] ;  /* 0x0000f40000147ab9 */ /* 0x000fe20000000a00 */
[----:B------:R-:W-:Y:S01]  /*6df0*/  IMAD.WIDE.U32 R18, R83, UR10, RZ ;  /* 0x0000000a53127c25 */ /* 0x000fe2000f8e00ff */
[----:B------:R-:W-:Y:S02]  /*6e00*/  ULDC.64 UR10, c[0x0][0x340] ;  /* 0x0000d000000a7ab9 */ /* 0x000fe40000000a00 */
[----:B------:R-:W-:Y:S01]  /*6e10*/  IADD3 R29, R5, R29, RZ ;  /* 0x0000001d051d7210 */ /* 0x000fe20007ffe0ff */
[----:B------:R-:W-:Y:S01]  /*6e20*/  IMAD R27, R83, UR9, R88 ;  /* 0x00000009531b7c24 */ /* 0x000fe2000f8e0258 */
[----:B------:R-:W-:Y:S01]  /*6e30*/  IADD3 R39, R19, R11, RZ ;  /* 0x0000000b13277210 */ /* 0x000fe20007ffe0ff */
[----:B------:R-:W-:Y:S01]  /*6e40*/  IMAD.WIDE.U32 R6, R83, UR8, RZ ;  /* 0x0000000853067c25 */ /* 0x000fe2000f8e00ff */
[----:B------:R-:W-:-:S04]  /*6e50*/  ULDC.64 UR8, c[0x0][0x380] ;  /* 0x0000e00000087ab9 */ /* 0x000fc80000000a00 */
[----:B------:R-:W-:-:S07]  /*6e60*/  IADD3 R27, R7, R27, RZ ;  /* 0x0000001b071b7210 */ /* 0x000fce0007ffe0ff */
.L_x_5337:
        /* <DEDUP_REMOVED lines=55> */
.L_x_5336:
[----:B------:R-:W-:Y:S05]  /*71e0*/  EXIT ;  /* 0x000000000000794d */ /* 0x000fea0003800000 */
.L_x_5321:
[----:B------:R-:W-:Y:S01]  /*71f0*/  HFMA2.MMA R19, -RZ, RZ, 0, 5.9604644775390625e-08 ;  /* 0x00000001ff137435 */ /* 0x000fe200000001ff */
[----:B------:R-:W-:Y:S02]  /*7200*/  MOV R34, R14 ;  /* 0x0000000e00227202 */ /* 0x000fe40000000f00 */
[----:B------:R-:W-:Y:S02]  /*7210*/  MOV R188, RZ ;  /* 0x000000ff00bc7202 */ /* 0x000fe40000000f00 */
[----:B------:R-:W-:-:S07]  /*7220*/  MOV R205, 0xffffffff ;  /* 0xffffffff00cd7802 */ /* 0x000fce0000000f00 */
[----:B-1---5:R-:W-:Y:S05]  /*7230*/  WARPSYNC.COLLECTIVE R205, `(.L_x_5338) ;  /* 0x00000000cd087348 */ /* 0x022fea0003c00000 */
[----:B------:R0:W2:Y:S02]  /*7240*/  SHFL.UP P2, R18, R34, R19, R188 ;  /* 0x0400001322127389 */ /* 0x0000a400000400bc */
[----:B012--5:R-:W-:Y:S01]  /*7250*/  ENDCOLLECTIVE ;  /* 0x000000000000791b */ /* 0x027fe20003800000 */
.L_x_5338:
[----:B------:R-:W-:Y:S02]  /*7260*/  MOV R34, R15 ;  /* 0x0000000f00227202 */ /* 0x000fe40000000f00 */
[----:B------:R-:W-:-:S07]  /*7270*/  MOV R3, R18 ;  /* 0x0000001200037202 */ /* 0x000fce0000000f00 */
[----:B------:R-:W-:Y:S05]  /*7280*/  WARPSYNC.COLLECTIVE R205, `(.L_x_5339) ;  /* 0x00000000cd087348 */ /* 0x000fea0003c00000 */
[----:B------:R0:W1:Y:S02]  /*7290*/  SHFL.UP P2, R18, R34, R19, R188 ;  /* 0x0400001322127389 */ /* 0x00006400000400bc */
[----:B01----:R-:W-:Y:S01]  /*72a0*/  ENDCOLLECTIVE ;  /* 0x000000000000791b */ /* 0x003fe20003800000 */
.L_x_5339:
        /* <DEDUP_REMOVED lines=8> */
.L_x_5340:
[----:B------:R-:W-:Y:S02]  /*7330*/  MOV R34, R15 ;  /* 0x0000000f00227202 */ /* 0x000fe40000000f00 */
[----:B------:R-:W-:-:S07]  /*7340*/  MOV R3, R18 ;  /* 0x0000001200037202 */ /* 0x000fce0000000f00 */
[----:B------:R-:W-:Y:S05]  /*7350*/  WARPSYNC.COLLECTIVE R205, `(.L_x_5341) ;  /* 0x00000000cd087348 */ /* 0x000fea0003c00000 */
[----:B------:R0:W1:Y:S02]  /*7360*/  SHFL.UP P2, R18, R34, R19, R188 ;  /* 0x0400001322127389 */ /* 0x00006400000400bc */
[----:B01----:R-:W-:Y:S01]  /*7370*/  ENDCOLLECTIVE ;  /* 0x000000000000791b */ /* 0x003fe20003800000 */
.L_x_5341:
        /* <DEDUP_REMOVED lines=8> */
.L_x_5342:
[----:B------:R-:W-:Y:S02]  /*7400*/  MOV R34, R15 ;  /* 0x0000000f00227202 */ /* 0x000fe40000000f00 */
[----:B------:R-:W-:-:S07]  /*7410*/  MOV R3, R18 ;  /* 0x0000001200037202 */ /* 0x000fce0000000f00 */
[----:B------:R-:W-:Y:S05]  /*7420*/  WARPSYNC.COLLECTIVE R205, `(.L_x_5343) ;  /* 0x00000000cd087348 */ /* 0x000fea0003c00000 */
[----:B------:R0:W1:Y:S02]  /*7430*/  SHFL.UP P2, R18, R34, R19, R188 ;  /* 0x0400001322127389 */ /* 0x00006400000400bc */
[----:B01----:R-:W-:Y:S01]  /*7440*/  ENDCOLLECTIVE ;  /* 0x000000000000791b */ /* 0x003fe20003800000 */
.L_x_5343:
        /* <DEDUP_REMOVED lines=8> */
.L_x_5344:
[----:B------:R-:W-:Y:S02]  /*74d0*/  MOV R34, R15 ;  /* 0x0000000f00227202 */ /* 0x000fe40000000f00 */
[----:B------:R-:W-:-:S07]  /*74e0*/  MOV R3, R18 ;  /* 0x0000001200037202 */ /* 0x000fce0000000f00 */
[----:B------:R-:W-:Y:S05]  /*74f0*/  WARPSYNC.COLLECTIVE R205, `(.L_x_5345) ;  /* 0x00000000cd087348 */ /* 0x000fea0003c00000 */
[----:B------:R0:W1:Y:S02]  /*7500*/  SHFL.UP P2, R18, R34, R19, R188 ;  /* 0x0400001322127389 */ /* 0x00006400000400bc */
[----:B01----:R-:W-:Y:S01]  /*7510*/  ENDCOLLECTIVE ;  /* 0x000000000000791b */ /* 0x003fe20003800000 */
.L_x_5345:
        /* <DEDUP_REMOVED lines=8> */
.L_x_5346:
[----:B------:R-:W-:Y:S02]  /*75a0*/  MOV R34, R15 ;  /* 0x0000000f00227202 */ /* 0x000fe40000000f00 */
[----:B------:R-:W-:-:S07]  /*75b0*/  MOV R3, R18 ;  /* 0x0000001200037202 */ /* 0x000fce0000000f00 */
[----:B------:R-:W-:Y:S05]  /*75c0*/  WARPSYNC.COLLECTIVE R205, `(.L_x_5347) ;  /* 0x00000000cd087348 */ /* 0x000fea0003c00000 */
[----:B------:R0:W1:Y:S02]  /*75d0*/  SHFL.UP P2, R18, R34, R19, R188 ;  /* 0x0400001322127389 */ /* 0x00006400000400bc */
[----:B01----:R-:W-:Y:S01]  /*75e0*/  ENDCOLLECTIVE ;  /* 0x000000000000791b */ /* 0x003fe20003800000 */
.L_x_5347:
[----:B------:R-:W-:Y:S05]  /*75f0*/  BRA `(.L_x_5348) ;  /* 0xffffffc800ec7947 */ /* 0x000fea000383ffff */
.L_x_5322:
        /* <DEDUP_REMOVED lines=8> */
.L_x_5350:
[----:B------:R-:W-:Y:S05]  /*7680*/  BSYNC B0 ;  /* 0x0000000000007941 */ /* 0x000fea0003800000 */
.L_x_5349:
[----:B------:R-:W-:Y:S05]  /*7690*/  BRA `(.L_x_5351) ;  /* 0xffffffc800d87947 */ /* 0x000fea000383ffff */
.L_x_5323:
        /* <DEDUP_REMOVED lines=8> */
.L_x_5353:
[----:B------:R-:W-:Y:S05]  /*7720*/  BSYNC B0 ;  /* 0x0000000000007941 */ /* 0x000fea0003800000 */
.L_x_5352:
[----:B------:R-:W-:Y:S05]  /*7730*/  BRA `(.L_x_5354) ;  /* 0xffffffc800b87947 */ /* 0x000fea000383ffff */
.L_x_5324:
        /* <DEDUP_REMOVED lines=8> */
.L_x_5356:
[----:B------:R-:W-:Y:S05]  /*77c0*/  BSYNC B0 ;  /* 0x0000000000007941 */ /* 0x000fea0003800000 */
.L_x_5355:
        /* <DEDUP_REMOVED lines=11> */
.L_x_5357:
[----:B------:R-:W-:Y:S05]  /*7880*/  WARPSYNC.COLLECTIVE R205, `(.L_x_5358) ;  /* 0x00000000cd087348 */ /* 0x000fea0003c00000 */
[----:B------:R0:W1:Y:S02]  /*7890*/  SHFL.IDX P2, R206, R208, R207, R210 ;  /* 0x000000cfd0ce7389 */ /* 0x00006400000400d2 */
[----:B01----:R-:W-:Y:S01]  /*78a0*/  ENDCOLLECTIVE ;  /* 0x000000000000791b */ /* 0x003fe20003800000 */
.L_x_5358:
[----:B------:R-:W-:Y:S02]  /*78b0*/  MOV R208, R17 ;  /* 0x0000001100d07202 */ /* 0x000fe40000000f00 */
[----:B------:R-:W-:Y:S02]  /*78c0*/  MOV R15, R18 ;  /* 0x00000012000f7202 */ /* 0x000fe40000000f00 */
[----:B------:R-:W-:-:S07]  /*78d0*/  MOV R16, R206 ;  /* 0x000000ce00107202 */ /* 0x000fce0000000f00 */
[----:B------:R-:W-:Y:S05]  /*78e0*/  WARPSYNC.COLLECTIVE R205, `(.L_x_5359) ;  /* 0x00000000cd087348 */ /* 0x000fea0003c00000 */
[----:B------:R0:W1:Y:S02]  /*78f0*/  SHFL.IDX P2, R206, R208, R207, R210 ;  /* 0x000000cfd0ce7389 */ /* 0x00006400000400d2 */
[----:B01----:R-:W-:Y:S01]  /*7900*/  ENDCOLLECTIVE ;  /* 0x000000000000791b */ /* 0x003fe20003800000 */
.L_x_5359:
[----:B------:R-:W-:Y:S01]  /*7910*/  MOV R17, R206 ;  /* 0x000000ce00117202 */ /* 0x000fe20000000f00 */
[----:B------:R-:W-:Y:S06]  /*7920*/  BRA `(.L_x_5360) ;  /* 0xffffffc800547947 */ /* 0x000fec000383ffff */
.L_x_5326:
        /* <DEDUP_REMOVED lines=9> */
.L_x_5361:
[----:B------:R-:W-:Y:S02]  /*79c0*/  MOV R212, R13 ;  /* 0x0000000d00d47202 */ /* 0x000fe40000000f00 */
[----:B------:R-:W-:-:S07]  /*79d0*/  MOV R3, R16 ;  /* 0x0000001000037202 */ /* 0x000fce0000000f00 */
[----:B------:R-:W-:Y:S05]  /*79e0*/  WARPSYNC.COLLECTIVE R205, `(.L_x_5362) ;  /* 0x00000000cd087348 */ /* 0x000fea0003c00000 */
[----:B------:R0:W1:Y:S02]  /*79f0*/  SHFL.DOWN P6, R16, R212, R17, R214 ;  /* 0x08000011d4107389 */ /* 0x00006400000c00d6 */
[----:B01----:R-:W-:Y:S01]  /*7a00*/  ENDCOLLECTIVE ;  /* 0x000000000000791b */ /* 0x003fe20003800000 */
.L_x_5362:
        /* <DEDUP_REMOVED lines=8> */
.L_x_5363:
[----:B------:R-:W-:Y:S02]  /*7a90*/  MOV R212, R13 ;  /* 0x0000000d00d47202 */ /* 0x000fe40000000f00 */
[----:B------:R-:W-:-:S07]  /*7aa0*/  MOV R3, R16 ;  /* 0x0000001000037202 */ /* 0x000fce0000000f00 */
[----:B------:R-:W-:Y:S05]  /*7ab0*/  WARPSYNC.COLLECTIVE R205, `(.L_x_5364) ;  /* 0x00000000cd087348 */ /* 0x000fea0003c00000 */
[----:B------:R0:W1:Y:S02]  /*7ac0*/  SHFL.DOWN P6, R16, R212, R17, R214 ;  /* 0x08000011d4107389 */ /* 0x00006400000c00d6 */
[----:B01----:R-:W-:Y:S01]  /*7ad0*/  ENDCOLLECTIVE ;  /* 0x000000000000791b */ /* 0x003fe20003800000 */
.L_x_5364:
        /* <DEDUP_REMOVED lines=8> */
.L_x_5365:
[----:B------:R-:W-:Y:S02]  /*7b60*/  MOV R212, R13 ;  /* 0x0000000d00d47202 */ /* 0x000fe40000000f00 */
[----:B------:R-:W-:-:S07]  /*7b70*/  MOV R3, R16 ;  /* 0x0000001000037202 */ /* 0x000fce0000000f00 */
[----:B------:R-:W-:Y:S05]  /*7b80*/  WARPSYNC.COLLECTIVE R205, `(.L_x_5366) ;  /* 0x00000000cd087348 */ /* 0x000fea0003c00000 */
[----:B------:R0:W1:Y:S02]  /*7b90*/  SHFL.DOWN P6, R16, R212, R17, R214 ;  /* 0x08000011d4107389 */ /* 0x00006400000c00d6 */
[----:B01----:R-:W-:Y:S01]  /*7ba0*/  ENDCOLLECTIVE ;  /* 0x000000000000791b */ /* 0x003fe20003800000 */
.L_x_5366:
        /* <DEDUP_REMOVED lines=8> */
.L_x_5367:
[----:B------:R-:W-:Y:S02]  /*7c30*/  MOV R212, R13 ;  /* 0x0000000d00d47202 */ /* 0x000fe40000000f00 */
[----:B------:R-:W-:-:S07]  /*7c40*/  MOV R3, R16 ;  /* 0x0000001000037202 */ /* 0x000fce0000000f00 */
[----:B------:R-:W-:Y:S05]  /*7c50*/  WARPSYNC.COLLECTIVE R205, `(.L_x_5368) ;  /* 0x00000000cd087348 */ /* 0x000fea0003c00000 */
[----:B------:R0:W1:Y:S02]  /*7c60*/  SHFL.DOWN P6, R16, R212, R17, R214 ;  /* 0x08000011d4107389 */ /* 0x00006400000c00d6 */
[----:B01----:R-:W-:Y:S01]  /*7c70*/  ENDCOLLECTIVE ;  /* 0x000000000000791b */ /* 0x003fe20003800000 */
.L_x_5368:
        /* <DEDUP_REMOVED lines=8> */
.L_x_5369:
[----:B------:R-:W-:Y:S02]  /*7d00*/  MOV R212, R13 ;  /* 0x0000000d00d47202 */ /* 0x000fe40000000f00 */
[----:B------:R-:W-:-:S07]  /*7d10*/  MOV R3, R16 ;  /* 0x0000001000037202 */ /* 0x000fce0000000f00 */
[----:B------:R-:W-:Y:S05]  /*7d20*/  WARPSYNC.COLLECTIVE R205, `(.L_x_5370) ;  /* 0x00000000cd087348 */ /* 0x000fea0003c00000 */
[----:B------:R0:W1:Y:S02]  /*7d30*/  SHFL.DOWN P6, R16, R212, R17, R214 ;  /* 0x08000011d4107389 */ /* 0x00006400000c00d6 */
[----:B01----:R-:W-:Y:S01]  /*7d40*/  ENDCOLLECTIVE ;  /* 0x000000000000791b */ /* 0x003fe20003800000 */
.L_x_5370:
        /* <DEDUP_REMOVED lines=9> */
.L_x_5371:
[----:B------:R-:W-:Y:S02]  /*7de0*/  MOV R208, R13 ;  /* 0x0000000d00d07202 */ /* 0x000fe40000000f00 */
[----:B------:R-:W-:-:S07]  /*7df0*/  MOV R2, R206 ;  /* 0x000000ce00027202 */ /* 0x000fce0000000f00 */
[----:B------:R-:W-:Y:S05]  /*7e00*/  WARPSYNC.COLLECTIVE R205, `(.L_x_5372) ;  /* 0x00000000cd087348 */ /* 0x000fea0003c00000 */
[----:B------:R0:W1:Y:S02]  /*7e10*/  SHFL.IDX P2, R206, R208, R207, R210 ;  /* 0x000000cfd0ce7389 */ /* 0x00006400000400d2 */
[----:B01----:R-:W-:Y:S01]  /*7e20*/  ENDCOLLECTIVE ;  /* 0x000000000000791b */ /* 0x003fe20003800000 */
.L_x_5372:
[----:B------:R-:W-:Y:S05]  /*7e30*/  WARPSYNC.COLLECTIVE R205, `(.L_x_5373) ;  /* 0x00000000cd087348 */ /* 0x000fea0003c00000 */
[----:B------:R0:W1:Y:S02]  /*7e40*/  SHFL.DOWN P6, R16, R212, R17, R214 ;  /* 0x08000011d4107389 */ /* 0x00006400000c00d6 */
[----:B01----:R-:W-:Y:S01]  /*7e50*/  ENDCOLLECTIVE ;  /* 0x000000000000791b */ /* 0x003fe20003800000 */
.L_x_5373:
[----:B------:R-:W-:Y:S02]  /*7e60*/  MOV R208, R34 ;  /* 0x0000002200d07202 */ /* 0x000fe40000000f00 */
[----:B------:R-:W-:Y:S02]  /*7e70*/  MOV R212, R13 ;  /* 0x0000000d00d47202 */ /* 0x000fe40000000f00 */
[----:B------:R-:W-:Y:S02]  /*7e80*/  MOV R204, R206 ;  /* 0x000000ce00cc7202 */ /* 0x000fe40000000f00 */
[----:B------:R-:W-:-:S07]  /*7e90*/  MOV R3, R16 ;  /* 0x0000001000037202 */ /* 0x000fce0000000f00 */
[----:B------:R-:W-:Y:S05]  /*7ea0*/  WARPSYNC.COLLECTIVE R205, `(.L_x_5374) ;  /* 0x00000000cd087348 */ /* 0x000fea0003c00000 */
[----:B------:R0:W1:Y:S02]  /*7eb0*/  SHFL.DOWN P6, R16, R212, R17, R214 ;  /* 0x08000011d4107389 */ /* 0x00006400000c00d6 */
[----:B01----:R-:W-:Y:S01]  /*7ec0*/  ENDCOLLECTIVE ;  /* 0x000000000000791b */ /* 0x003fe20003800000 */
.L_x_5374:
[----:B------:R-:W-:Y:S05]  /*7ed0*/  WARPSYNC.COLLECTIVE R205, `(.L_x_5375) ;  /* 0x00000000cd087348 */ /* 0x000fea0003c00000 */
[----:B------:R0:W1:Y:S02]  /*7ee0*/  SHFL.IDX P2, R206, R208, R207, R210 ;  /* 0x000000cfd0ce7389 */ /* 0x00006400000400d2 */
[----:B01----:R-:W-:Y:S01]  /*7ef0*/  ENDCOLLECTIVE ;  /* 0x000000000000791b */ /* 0x003fe20003800000 */
.L_x_5375:
[----:B------:R-:W-:Y:S02]  /*7f00*/  MOV R208, R35 ;  /* 0x0000002300d07202 */ /* 0x000fe40000000f00 */
[----:B------:R-:W-:-:S07]  /*7f10*/  MOV R18, R206 ;  /* 0x000000ce00127202 */ /* 0x000fce0000000f00 */
[----:B------:R-:W-:Y:S05]  /*7f20*/  WARPSYNC.COLLECTIVE R205, `(.L_x_5376) ;  /* 0x00000000cd087348 */ /* 0x000fea0003c00000 */
[----:B------:R0:W1:Y:S02]  /*7f30*/  SHFL.IDX P2, R206, R208, R207, R210 ;  /* 0x000000cfd0ce7389 */ /* 0x00006400000400d2 */
[----:B01----:R-:W-:Y:S01]  /*7f40*/  ENDCOLLECTIVE ;  /* 0x000000000000791b */ /* 0x003fe20003800000 */
.L_x_5376:
[----:B------:R-:W-:Y:S01]  /*7f50*/  MOV R19, R206 ;  /* 0x000000ce00137202 */ /* 0x000fe20000000f00 */
[----:B------:R-:W-:Y:S06]  /*7f60*/  BRA `(.L_x_5377) ;  /* 0xffffffc800547947 */ /* 0x000fec000383ffff */
.L_x_5378:
        /* <DEDUP_REMOVED lines=9> */
.L_x_10962:


//--------------------- .text._Z25selective_scan_bwd_kernelI32Selective_Scan_bwd_kernel_traitsILi64ELi16ELb1ELb0ELb0ELb1ELb1EN3c108BFloat16EfEEv12SSMParamsBwd --------------------------
	.section	.text._Z25selective_scan_bwd_kernelI32Selective_Scan_bwd_kernel_traitsILi64ELi16ELb1ELb0ELb0ELb1ELb1EN3c108BFloat16EfEEv12SSMParamsBwd,"ax",@progbits
	.align	128
        .global         _Z25selective_scan_bwd_kernelI32Selective_Scan_bwd_kernel_traitsILi64ELi16ELb1ELb0ELb0ELb1ELb1EN3c108BFloat16EfEEv12SSMParamsBwd
        .type           _Z25selective_scan_bwd_kernelI32Selective_Scan_bwd_kernel_traitsILi64ELi16ELb1ELb0ELb0ELb1ELb1EN3c108BFloat16EfEEv12SSMParamsBwd,@function
        .size           _Z25selective_scan_bwd_kernelI32Selective_Scan_bwd_kernel_traitsILi64ELi16ELb1ELb0ELb0ELb1ELb1EN3c108BFloat16EfEEv12SSMParamsBwd,(.L_x_10963 - _Z25selective_scan_bwd_kernelI32Selective_Scan_bwd_kernel_traitsILi64ELi16ELb1ELb0ELb0ELb1ELb1EN3c108BFloat16EfEEv12SSMParamsBwd)
        .other          _Z25selective_scan_bwd_kernelI32Selective_Scan_bwd_kernel_traitsILi64ELi16ELb1ELb0ELb0ELb1ELb1EN3c108BFloat16EfEEv12SSMParamsBwd,@"STO_CUDA_ENTRY STV_DEFAULT"
_Z25selective_scan_bwd_kernelI32Selective_Scan_bwd_kernel_traitsILi64ELi16ELb1ELb0ELb0ELb1ELb1EN3c108BFloat16EfEEv12SSMParamsBwd:
.text._Z25selective_scan_bwd_kernelI32Selective_Scan_bwd_kernel_traitsILi64ELi16ELb1ELb0ELb0ELb1ELb1EN3c108BFloat16EfEEv12SSMParamsBwd:
        /* <DEDUP_REMOVED lines=104> */
.L_x_5426:
[----:B------:R-:W-:Y:S01]  /*0680*/  BAR.SYNC.DEFER_BLOCKING 0x0 ;  /* 0x0000000000007b1d */ /* 0x000fe20000010000 */
[----:B------:R-:W-:-:S05]  /*0690*/  LOP3.LUT R69, R50, 0x1f, R42, 0xf8, !PT ;  /* 0x0000001f32457812 */ /* 0x000fca00078ef82a */
[C---:B0-----:R-:W-:Y:S01]  /*06a0*/  IMAD.WIDE R2, R69.reuse, 0x10, R46 ;  /* 0x0000001045027825 */ /* 0x041fe200078e022e */
[----:B------:R-:W-:Y:S01]  /*06b0*/  IADD3 R0, R50, R43, RZ ;  /* 0x0000002b32007210 */ /* 0x000fe20007ffe0ff */
[----:B------:R-:W0:Y:S03]  /*06c0*/  LDC.64 R30, c[0x0][0x318] ;  /* 0x0000c600ff1e7b82 */ /* 0x000e260000000a00 */
        /* <DEDUP_REMOVED lines=13> */
[----:B------:R3:W4:Y:S01]  /*07a0*/  LDG.E.128 R56, desc[UR14][R28.64+0x200] ;  /* 0x0002000e1c387981 */ /* 0x000722000c1e1d00 */
[----:B------:R-:W-:Y:S01]  /*07b0*/  IMAD.WIDE R2, R69, 0x10, R48 ;  /* 0x0000001045027825 */ /* 0x000fe200078e0230 */
[----:B---3--:R-:W3:Y:S02]  /*07c0*/  LDC.64 R28, c[0x0][0x2a0] ;  /* 0x0000a800ff1c7b82 */ /* 0x008ee40000000a00 */
[----:B--2---:R-:W-:Y:S04]  /*07d0*/  STS.128 [R51], R32 ;  /* 0x0000002033007388 */ /* 0x004fe80000000c00 */
[----:B----4-:R-:W-:Y:S01]  /*07e0*/  STS.128 [R51+0x200], R56 ;  /* 0x0002003833007388 */ /* 0x010fe20000000c00 */
[----:B------:R-:W-:-:S03]  /*07f0*/  NOP ;  /* 0x0000000000007918 */ /* 0x000fc60000000000 */
[----:B------:R-:W2:Y:S04]  /*0800*/  LDS.128 R16, [R0] ;  /* 0x0000000000107984 */ /* 0x000ea80000000c00 */
[----:B------:R-:W4:Y:S01]  /*0810*/  LDS.128 R12, [R0+0x10] ;  /* 0x00001000000c7984 */ /* 0x000f220000000c00 */
[----:B------:R-:W-:Y:S06]  /*0820*/  BAR.SYNC.DEFER_BLOCKING 0x0 ;  /* 0x0000000000007b1d */ /* 0x000fec0000010000 */
[----:B------:R-:W3:Y:S04]  /*0830*/  LDG.E.128 R60, desc[UR14][R2.64] ;  /* 0x0000000e023c7981 */ /* 0x000ee8000c1e1d00 */
[----:B------:R4:W3:Y:S01]  /*0840*/  LDG.E.128 R64, desc[UR14][R2.64+0x200] ;  /* 0x0002000e02407981 */ /* 0x0008e2000c1e1d00 */
[----:B------:R-:W-:Y:S01]  /*0850*/  BSSY B0, `(.L_x_5380) ;  /* 0x000003d000007945 */ /* 0x000fe20003800000 */
[----:B--2---:R-:W-:-:S02]  /*0860*/  SHF.L.U32 R33, R16, 0x10, RZ ;  /* 0x0000001010217819 */ /* 0x004fc400000006ff */
[----:B------:R-:W-:Y:S02]  /*0870*/  PRMT R16, R16, 0x7632, R16 ;  /* 0x0000763210107816 */ /* 0x000fe40000000010 */
[----:B------:R-:W-:Y:S01]  /*0880*/  SHF.L.U32 R57, R19, 0x10, RZ ;  /* 0x0000001013397819 */ /* 0x000fe200000006ff */
[--C-:B-----5:R-:W-:Y:S01]  /*0890*/  FADD.FTZ R52, R33, R38.reuse ;  /* 0x0000002621347221 */ /* 0x120fe20000010000 */
[----:B------:R-:W-:Y:S02]  /*08a0*/  SHF.L.U32 R35, R17, 0x10, RZ ;  /* 0x0000001011237819 */ /* 0x000fe400000006ff */
[----:B------:R-:W-:Y:S01]  /*08b0*/  SHF.L.U32 R55, R18, 0x10, RZ ;  /* 0x0000001012377819 */ /* 0x000fe200000006ff */
[--C-:B------:R-:W-:Y:S01]  /*08c0*/  FADD.FTZ R56, R57, R38.reuse ;  /* 0x0000002639387221 */ /* 0x100fe20000010000 */
[----:B------:R-:W-:Y:S01]  /*08d0*/  FSETP.GTU.FTZ.AND P3, PT, R52, 20, PT ;  /* 0x41a000003400780b */ /* 0x000fe20003f7c000 */
[--C-:B------:R-:W-:Y:S01]  /*08e0*/  FADD.FTZ R54, R35, R38.reuse ;  /* 0x0000002623367221 */ /* 0x100fe20000010000 */
[----:B----4-:R-:W-:Y:S01]  /*08f0*/  SHF.L.U32 R3, R12, 0x10, RZ ;  /* 0x000000100c037819 */ /* 0x010fe200000006ff */
[----:B------:R-:W-:Y:S01]  /*0900*/  FADD.FTZ R55, R55, R38 ;  /* 0x0000002637377221 */ /* 0x000fe20000010000 */
[----:B------:R-:W-:-:S02]  /*0910*/  SHF.L.U32 R71, R13, 0x10, RZ ;  /* 0x000000100d477819 */ /* 0x000fc400000006ff */
[----:B------:R-:W-:Y:S01]  /*0920*/  SHF.L.U32 R59, R16, 0x10, RZ ;  /* 0x00000010103b7819 */ /* 0x000fe200000006ff */
[--C-:B------:R-:W-:Y:S01]  /*0930*/  FADD.FTZ R57, R3, R38.reuse ;  /* 0x0000002603397221 */ /* 0x100fe20000010000 */
[----:B------:R-:W-:Y:S01]  /*0940*/  PRMT R17, R17, 0x7632, R17 ;  /* 0x0000763211117816 */ /* 0x000fe20000000011 */
[--C-:B------:R-:W-:Y:S01]  /*0950*/  FADD.FTZ R58, R71, R38.reuse ;  /* 0x00000026473a7221 */ /* 0x100fe20000010000 */
[----:B------:R-:W-:Y:S01]  /*0960*/  FSETP.GTU.FTZ.AND P4, PT, R54, 20, PT ;  /* 0x41a000003600780b */ /* 0x000fe20003f9c000 */
[----:B------:R-:W-:Y:S01]  /*0970*/  FADD.FTZ R59, R59, R38 ;  /* 0x000000263b3b7221 */ /* 0x000fe20000010000 */
[----:B------:R-:W-:Y:S02]  /*0980*/  FSETP.GTU.FTZ.AND P6, PT, R55, 20, PT ;  /* 0x41a000003700780b */ /* 0x000fe40003fdc000 */
[----:B------:R-:W-:Y:S02]  /*0990*/  FSETP.GTU.FTZ.AND P0, PT, R56, 20, PT ;  /* 0x41a000003800780b */ /* 0x000fe40003f1c000 */
[----:B------:R-:W-:-:S02]  /*09a0*/  FSETP.GTU.FTZ.AND P1, PT, R57, 20, PT ;  /* 0x41a000003900780b */ /* 0x000fc40003f3c000 */
[----:B------:R-:W-:Y:S02]  /*09b0*/  FSETP.GTU.FTZ.AND P2, PT, R58, 20, PT ;  /* 0x41a000003a00780b */ /* 0x000fe40003f5c000 */
[----:B------:R-:W-:Y:S01]  /*09c0*/  FSETP.GTU.FTZ.AND P5, PT, R59, 20, PT ;  /* 0x41a000003b00780b */ /* 0x000fe20003fbc000 */
[----:B---3--:R2:W-:Y:S04]  /*09d0*/  STS.128 [R51], R60 ;  /* 0x0000003c33007388 */ /* 0x0085e80000000c00 */
[----:B------:R3:W-:Y:S01]  /*09e0*/  STS.128 [R51+0x200], R64 ;  /* 0x0002004033007388 */ /* 0x0007e20000000c00 */
[----:B--2---:R-:W-:-:S05]  /*09f0*/  SHF.L.U32 R61, R14, 0x10, RZ ;  /* 0x000000100e3d7819 */ /* 0x004fca00000006ff */
[----:B------:R-:W-:Y:S01]  /*0a00*/  FADD.FTZ R60, R61, R38 ;  /* 0x000000263d3c7221 */ /* 0x000fe20000010000 */
[----:B------:R-:W-:Y:S01]  /*0a10*/  NOP ;  /* 0x0000000000007918 */ /* 0x000fe20000000000 */
[----:B0--3--:R-:W-:Y:S05]  /*0a20*/  @P3 BRA `(.L_x_5381) ;  /* 0x00000000007c3947 */ /* 0x009fea0003800000 */
        /* <DEDUP_REMOVED lines=31> */
.L_x_5381:
[----:B------:R-:W-:Y:S05]  /*0c20*/  BSYNC B0 ;  /* 0x0000000000007941 */ /* 0x000fea0003800000 */
.L_x_5380:
        /* <DEDUP_REMOVED lines=36> */
.L_x_5383:
[----:B------:R-:W-:Y:S05]  /*0e70*/  BSYNC B0 ;  /* 0x0000000000007941 */ /* 0x000fea0003800000 */
.L_x_5382:
[----:B------:R-:W-:Y:S01]  /*0e80*/  SHF.L.U32 R3, R15, 0x10, RZ ;  /* 0x000000100f037819 */ /* 0x000fe200000006ff */
[----:B------:R-:W-:Y:S01]  /*0e90*/  BSSY B0, `(.L_x_5384) ;  /* 0x0000024000007945 */ /* 0x000fe20003800000 */
[----:B------:R-:W-:Y:S02]  /*0ea0*/  FSETP.GTU.FTZ.AND P5, PT, R61, 20, PT ;  /* 0x41a000003d00780b */ /* 0x000fe40003fbc000 */
[----:B------:R-:W-:Y:S01]  /*0eb0*/  PRMT R18, R18, 0x7632, R18 ;  /* 0x0000763212127816 */ /* 0x000fe20000000012 */
        /* <DEDUP_REMOVED lines=33> */
.L_x_5385:
[----:B------:R-:W-:Y:S05]  /*10d0*/  BSYNC B0 ;  /* 0x0000000000007941 */ /* 0x000fea0003800000 */
.L_x_5384:
        /* <DEDUP_REMOVED lines=37> */
.L_x_5387:
[----:B------:R-:W-:Y:S05]  /*1330*/  BSYNC B0 ;  /* 0x0000000000007941 */ /* 0x000fea0003800000 */
.L_x_5386:
        /* <DEDUP_REMOVED lines=37> */
.L_x_5389:
[----:B------:R-:W-:Y:S05]  /*1590*/  BSYNC B0 ;  /* 0x0000000000007941 */ /* 0x000fea0003800000 */
.L_x_5388:
        /* <DEDUP_REMOVED lines=37> */
.L_x_5391:
[----:B------:R-:W-:Y:S05]  /*17f0*/  BSYNC B0 ;  /* 0x0000000000007941 */ /* 0x000fea0003800000 */
.L_x_5390:
        /* <DEDUP_REMOVED lines=37> */
.L_x_5393:
[----:B------:R-:W-:Y:S05]  /*1a50*/  BSYNC B0 ;  /* 0x0000000000007941 */ /* 0x000fea0003800000 */
.L_x_5392:
[----:B------:R-:W-:Y:S01]  /*1a60*/  SHF.L.U32 R67, R14, 0x10, RZ ;  /* 0x000000100e437819 */ /* 0x000fe200000006ff */
[----:B------:R-:W-:Y:S01]  /*1a70*/  BSSY B0, `(.L_x_5394) ;  /* 0x0000026000007945 */ /* 0x000fe20003800000 */
[----:B------:R-:W-:Y:S01]  /*1a80*/  FSETP.GTU.FTZ.AND P0, PT, R66, 20, PT ;  /* 0x41a000004200780b */ /* 0x000fe20003f1c000 */
[----:B------:R-:W-:Y:S01]  /*1a90*/  IMAD R16, R28, UR17, RZ ;  /* 0x000000111c107c24 */ /* 0x000fe2000f8e02ff */
[----:B------:R-:W-:Y:S01]  /*1aa0*/  PRMT R15, R15, 0x7632, R15 ;  /* 0x000076320f0f7816 */ /* 0x000fe2000000000f */
[----:B------:R-:W-:Y:S01]  /*1ab0*/  FADD.FTZ R67, R67, R38 ;  /* 0x0000002643437221 */ /* 0x000fe20000010000 */
[----:B-1----:R-:W-:Y:S01]  /*1ac0*/  LEA R2, R44, 0xfffffc00, 0xa ;  /* 0xfffffc002c027811 */ /* 0x002fe200078e50ff */
        /* <DEDUP_REMOVED lines=32> */
.L_x_5395:
[----:B------:R-:W-:Y:S05]  /*1cd0*/  BSYNC B0 ;  /* 0x0000000000007941 */ /* 0x000fea0003800000 */
.L_x_5394:
[----:B------:R-:W-:Y:S01]  /*1ce0*/  SHF.L.U32 R15, R15, 0x10, RZ ;  /* 0x000000100f0f7819 */ /* 0x000fe200000006ff */
[----:B------:R-:W-:Y:S01]  /*1cf0*/  BSSY B0, `(.L_x_5396) ;  /* 0x0000025000007945 */ /* 0x000fe20003800000 */
[----:B------:R-:W-:Y:S01]  /*1d00*/  FSETP.GTU.FTZ.AND P6, PT, R67, 20, PT ;  /* 0x41a000004300780b */ /* 0x000fe20003fdc000 */
[----:B------:R-:W-:Y:S01]  /*1d10*/  IMAD R17, R29, UR16, R16 ;  /* 0x000000101d117c24 */ /* 0x000fe2000f8e0210 */
[----:B------:R-:W-:Y:S01]  /*1d20*/  SHF.R.S32.HI R3, RZ, 0x1f, R2 ;  /* 0x0000001fff037819 */ /* 0x000fe20000011402 */
        /* <DEDUP_REMOVED lines=33> */
.L_x_5397:
[----:B------:R-:W-:Y:S05]  /*1f40*/  BSYNC B0 ;  /* 0x0000000000007941 */ /* 0x000fea0003800000 */
.L_x_5396:
[----:B------:R-:W-:Y:S01]  /*1f50*/  IMAD.WIDE.U32 R28, R28, UR16, R2 ;  /* 0x000000101c1c7c25 */ /* 0x000fe2000f8e0002 */
[----:B------:R-:W-:Y:S01]  /*1f60*/  BSSY B0, `(.L_x_5398) ;  /* 0x0000023000007945 */ /* 0x000fe20003800000 */
[----:B------:R-:W-:-:S03]  /*1f70*/  FSETP.GTU.FTZ.AND P1, PT, R68, 20, PT ;  /* 0x41a000004400780b */ /* 0x000fc60003f3c000 */
[----:B------:R-:W-:Y:S01]  /*1f80*/  IADD3 R15, R29, R17, RZ ;  /* 0x000000111d0f7210 */ /* 0x000fe20007ffe0ff */
        /* <DEDUP_REMOVED lines=32> */
.L_x_5399:
[----:B------:R-:W-:Y:S05]  /*2190*/  BSYNC B0 ;  /* 0x0000000000007941 */ /* 0x000fea0003800000 */
.L_x_5398:
        /* <DEDUP_REMOVED lines=33> */
.L_x_5401:
[----:B------:R-:W-:Y:S05]  /*23b0*/  BSYNC B0 ;  /* 0x0000000000007941 */ /* 0x000fea0003800000 */
.L_x_5400:
        /* <DEDUP_REMOVED lines=33> */
.L_x_5403:
[----:B------:R-:W-:Y:S05]  /*25d0*/  BSYNC B0 ;  /* 0x0000000000007941 */ /* 0x000fea0003800000 */
.L_x_5402:
        /* <DEDUP_REMOVED lines=33> */
.L_x_5405:
[----:B------:R-:W-:Y:S05]  /*27f0*/  BSYNC B0 ;  /* 0x0000000000007941 */ /* 0x000fea0003800000 */
.L_x_5404:
        /* <DEDUP_REMOVED lines=33> */
.L_x_5407:
[----:B------:R-:W-:Y:S05]  /*2a10*/  BSYNC B0 ;  /* 0x0000000000007941 */ /* 0x000fea0003800000 */
.L_x_5406:
        /* <DEDUP_REMOVED lines=33> */
.L_x_5409:
[----:B------:R-:W-:Y:S05]  /*2c30*/  BSYNC B0 ;  /* 0x0000000000007941 */ /* 0x000fea0003800000 */
.L_x_5408:
        /* <DEDUP_REMOVED lines=33> */
.L_x_5411:
[----:B------:R-:W-:Y:S05]  /*2e50*/  BSYNC B0 ;  /* 0x0000000000007941 */ /* 0x000fea0003800000 */
.L_x_5410:
[----:B------:R-:W-:Y:S01]  /*2e60*/  ULDC.64 UR4, c[0x0][0x2a8] ;  /* 0x0000aa0000047ab9 */ /* 0x000fe20000000a00 */
[----:B------:R-:W-:Y:S01]  /*2e70*/  MOV R12, R28 ;  /* 0x0000001c000c7202 */ /* 0x000fe20000000f00 */
[----:B------:R-:W-:Y:S01]  /*2e80*/  IMAD R17, R37, UR4, RZ ;  /* 0x0000000425117c24 */ /* 0x000fe2000f8e02ff */
[----:B------:R-:W-:Y:S01]  /*2e90*/  MOV R13, R15 ;  /* 0x0000000f000d7202 */ /* 0x000fe20000000f00 */
[----:B------:R-:W0:Y:S02]  /*2ea0*/  LDC.64 R32, c[0x0][0x2b0] ;  /* 0x0000ac00ff207b82 */ /* 0x000e240000000a00 */
[C---:B------:R-:W-:Y:S02]  /*2eb0*/  IMAD R17, R36.reuse, UR5, R17 ;  /* 0x0000000524117c24 */ /* 0x040fe4000f8e0211 */
[----:B------:R-:W-:Y:S01]  /*2ec0*/  IMAD.WIDE.U32 R12, R36, UR4, R12 ;  /* 0x00000004240c7c25 */ /* 0x000fe2000f8e000c */
[----:B------:R-:W-:-:S03]  /*2ed0*/  ULDC.64 UR4, c[0x0][0x2b8] ;  /* 0x0000ae0000047ab9 */ /* 0x000fc60000000a00 */
[----:B------:R-:W1:Y:S01]  /*2ee0*/  LDC.64 R70, c[0x0][0x308] ;  /* 0x0000c200ff467b82 */ /* 0x000e620000000a00 */
[----:B------:R-:W-:Y:S02]  /*2ef0*/  IADD3 R13, R13, R17, RZ ;  /* 0x000000110d0d7210 */ /* 0x000fe40007ffe0ff */
[C---:B------:R-:W-:Y:S01]  /*2f00*/  LEA R28, P0, R12.reuse, R30, 0x1 ;  /* 0x0000001e0c1c7211 */ /* 0x040fe200078008ff */
[----:B------:R-:W-:Y:S03]  /*2f10*/  LDS.128 R16, [R0+0x10] ;  /* 0x0000100000107984 */ /* 0x000fe60000000c00 */
[----:B------:R-:W-:Y:S02]  /*2f20*/  LEA.HI.X R29, R12, R31, R13, 0x1, P0 ;  /* 0x0000001f0c1d7211 */ /* 0x000fe400000f0c0d */
[----:B------:R-:W2:Y:S01]  /*2f30*/  LDS.128 R12, [R0] ;  /* 0x00000000000c7984 */ /* 0x000ea20000000c00 */
[----:B------:R-:W-:Y:S01]  /*2f40*/  IMAD.WIDE R28, R69, 0x10, R28 ;  /* 0x00000010451c7825 */ /* 0x000fe200078e021c */
[----:B------:R-:W-:Y:S06]  /*2f50*/  BAR.SYNC.DEFER_BLOCKING 0x0 ;  /* 0x0000000000007b1d */ /* 0x000fec0000010000 */
[----:B------:R-:W3:Y:S04]  /*2f60*/  LDG.E.128 R80, desc[UR14][R28.64] ;  /* 0x0000000e1c507981 */ /* 0x000ee8000c1e1d00 */
[----:B------:R4:W5:Y:S01]  /*2f70*/  LDG.E.128 R92, desc[UR14][R28.64+0x200] ;  /* 0x0002000e1c5c7981 */ /* 0x000962000c1e1d00 */
[----:B0-----:R-:W-:-:S04]  /*2f80*/  IMAD R30, R32, UR17, RZ ;  /* 0x00000011201e7c24 */ /* 0x001fc8000f8e02ff */
[----:B------:R-:W-:Y:S02]  /*2f90*/  IMAD R33, R33, UR16, R30 ;  /* 0x0000001021217c24 */ /* 0x000fe4000f8e021e */
[----:B------:R-:W-:-:S05]  /*2fa0*/  IMAD.WIDE.U32 R30, R32, UR16, R2 ;  /* 0x00000010201e7c25 */ /* 0x000fca000f8e0002 */
[----:B------:R-:W-:Y:S01]  /*2fb0*/  IADD3 R31, R31, R33, RZ ;  /* 0x000000211f1f7210 */ /* 0x000fe20007ffe0ff */
[----:B------:R-:W-:Y:S02]  /*2fc0*/  IMAD R33, R37, UR4, RZ ;  /* 0x0000000425217c24 */ /* 0x000fe4000f8e02ff */
[----:B------:R-:W-:-:S04]  /*2fd0*/  IMAD.WIDE.U32 R30, R36, UR4, R30 ;  /* 0x00000004241e7c25 */ /* 0x000fc8000f8e001e */
[----:B------:R-:W-:Y:S01]  /*2fe0*/  IMAD R33, R36, UR5, R33 ;  /* 0x0000000524217c24 */ /* 0x000fe2000f8e0221 */
[----:B-1----:R-:W-:Y:S01]  /*2ff0*/  LEA R70, P0, R30, R70, 0x1 ;  /* 0x000000461e467211 */ /* 0x002fe200078008ff */
[----:B------:R-:W-:-:S03]  /*3000*/  ULDC.64 UR4, c[0x0][0x3a0] ;  /* 0x0000e80000047ab9 */ /* 0x000fc60000000a00 */
[----:B----4-:R-:W-:-:S04]  /*3010*/  IADD3 R28, R31, R33, RZ ;  /* 0x000000211f1c7210 */ /* 0x010fc80007ffe0ff */
        /* <DEDUP_REMOVED lines=8> */
[----:B------:R-:W3:Y:S04]  /*30a0*/  LDG.E.128 R32, desc[UR14][R70.64] ;  /* 0x0000000e46207981 */ /* 0x000ee8000c1e1d00 */
[----:B------:R4:W5:Y:S01]  /*30b0*/  LDG.E.128 R28, desc[UR14][R70.64+0x200] ;  /* 0x0002000e461c7981 */ /* 0x000962000c1e1d00 */
[----:B--2---:R-:W-:-:S02]  /*30c0*/  PRMT R108, R12, 0x7632, R108 ;  /* 0x000076320c6c7816 */ /* 0x004fc4000000006c */
[----:B------:R-:W-:Y:S02]  /*30d0*/  PRMT R115, R13, 0x7632, R115 ;  /* 0x000076320d737816 */ /* 0x000fe40000000073 */
[----:B0-----:R-:W-:Y:S02]  /*30e0*/  SHF.L.U32 R88, R76, 0x10, RZ ;  /* 0x000000104c587819 */ /* 0x001fe400000006ff */
[----:B------:R-:W-:Y:S02]  /*30f0*/  SHF.L.U32 R86, R77, 0x10, RZ ;  /* 0x000000104d567819 */ /* 0x000fe400000006ff */
[----:B-1----:R-:W-:Y:S01]  /*3100*/  SHF.L.U32 R80, R73, 0x10, RZ ;  /* 0x0000001049507819 */ /* 0x002fe200000006ff */
[----:B------:R-:W-:Y:S01]  /*3110*/  FMUL.FTZ R85, R88, -1.4426950216293334961 ;  /* 0xbfb8aa3b58557820 */ /* 0x000fe20000410000 */
[----:B------:R-:W-:Y:S01]  /*3120*/  SHF.L.U32 R84, R78, 0x10, RZ ;  /* 0x000000104e547819 */ /* 0x000fe200000006ff */
[----:B------:R-:W-:Y:S01]  /*3130*/  FMUL.FTZ R81, R86, -1.4426950216293334961 ;  /* 0xbfb8aa3b56517820 */ /* 0x000fe20000410000 */
[----:B----4-:R-:W-:Y:S01]  /*3140*/  SHF.L.U32 R71, R72, 0x10, RZ ;  /* 0x0000001048477819 */ /* 0x010fe200000006ff */
[----:B------:R0:W1:Y:S01]  /*3150*/  MUFU.EX2 R91, R85 ;  /* 0x00000055005b7308 */ /* 0x0000620000000800 */
[----:B------:R-:W-:Y:S01]  /*3160*/  PRMT R77, R77, 0x7632, R77 ;  /* 0x000076324d4d7816 */ /* 0x000fe2000000004d */
[----:B------:R-:W-:Y:S01]  /*3170*/  FMUL.FTZ R87, R84, -1.4426950216293334961 ;  /* 0xbfb8aa3b54577820 */ /* 0x000fe20000410000 */
[----:B------:R-:W-:Y:S01]  /*3180*/  SHF.L.U32 R82, R74, 0x10, RZ ;  /* 0x000000104a527819 */ /* 0x000fe200000006ff */
[----:B------:R-:W-:Y:S01]  /*3190*/  FMUL.FTZ R89, R71, -1.4426950216293334961 ;  /* 0xbfb8aa3b47597820 */ /* 0x000fe20000410000 */
[----:B------:R-:W-:-:S02]  /*31a0*/  SHF.L.U32 R77, R77, 0x10, RZ ;  /* 0x000000104d4d7819 */ /* 0x000fc400000006ff */
[----:B------:R-:W-:Y:S01]  /*31b0*/  PRMT R74, R73, 0x7632, R74 ;  /* 0x00007632494a7816 */ /* 0x000fe2000000004a */
[----:B------:R2:W4:Y:S01]  /*31c0*/  MUFU.EX2 R92, R81 ;  /* 0x00000051005c7308 */ /* 0x0005220000000800 */
[----:B0-----:R-:W-:Y:S01]  /*31d0*/  FMUL.FTZ R85, R80, -1.4426950216293334961 ;  /* 0xbfb8aa3b50557820 */ /* 0x001fe20000410000 */
[----:B------:R-:W-:Y:S01]  /*31e0*/  SHF.L.U32 R83, R79, 0x10, RZ ;  /* 0x000000104f537819 */ /* 0x000fe200000006ff */
[----:B------:R-:W-:Y:S01]  /*31f0*/  FMUL.FTZ R90, R82, -1.4426950216293334961 ;  /* 0xbfb8aa3b525a7820 */ /* 0x000fe20000410000 */
[----:B------:R-:W-:Y:S02]  /*3200*/  PRMT R76, R76, 0x7632, R76 ;  /* 0x000076324c4c7816 */ /* 0x000fe4000000004c */
[----:B------:R-:W-:Y:S01]  /*3210*/  PRMT R116, R14, 0x7632, R116 ;  /* 0x000076320e747816 */ /* 0x000fe20000000074 */
[----:B------:R-:W-:Y:S01]  /*3220*/  FMUL.FTZ R70, R83, -1.4426950216293334961 ;  /* 0xbfb8aa3b53467820 */ /* 0x000fe20000410000 */
[----:B------:R0:W4:Y:S01]  /*3230*/  MUFU.EX2 R96, R85 ;  /* 0x0000005500607308 */ /* 0x0001220000000800 */
[----:B--2---:R-:W-:Y:S01]  /*3240*/  SHF.L.U32 R81, R75, 0x10, RZ ;  /* 0x000000104b517819 */ /* 0x004fe200000006ff */
[----:B-1----:R-:W-:Y:S01]  /*3250*/  FADD.FTZ R91, R91, 1 ;  /* 0x3f8000005b5b7421 */ /* 0x002fe20000010000 */
[----:B------:R-:W-:-:S02]  /*3260*/  PRMT R75, R74, 0x7632, R75 ;  /* 0x000076324a4b7816 */ /* 0x000fc4000000004b */
[----:B------:R-:W-:Y:S01]  /*3270*/  SHF.L.U32 R76, R76, 0x10, RZ ;  /* 0x000000104c4c7819 */ /* 0x000fe200000006ff */
[----:B------:R-:W-:Y:S01]  /*3280*/  FMUL.FTZ R97, R81, -1.4426950216293334961 ;  /* 0xbfb8aa3b51617820 */ /* 0x000fe20000410000 */
[----:B------:R-:W-:Y:S01]  /*3290*/  PRMT R117, R15, 0x7632, R117 ;  /* 0x000076320f757816 */ /* 0x000fe20000000075 */
[----:B------:R1:W2:Y:S01]  /*32a0*/  MUFU.EX2 R93, R87 ;  /* 0x00000057005d7308 */ /* 0x0002a20000000800 */
[----:B0-----:R-:W-:Y:S01]  /*32b0*/  PRMT R85, R78, 0x7632, R85 ;  /* 0x000076324e557816 */ /* 0x001fe20000000055 */
[----:B----4-:R-:W-:Y:S01]  /*32c0*/  FADD.FTZ R92, R92, 1 ;  /* 0x3f8000005c5c7421 */ /* 0x010fe20000010000 */
[----:B------:R-:W-:Y:S02]  /*32d0*/  PRMT R78, R79, 0x7632, R78 ;  /* 0x000076324f4e7816 */ /* 0x000fe4000000004e */
[----:B------:R-:W-:Y:S02]  /*32e0*/  SHF.L.U32 R85, R85, 0x10, RZ ;  /* 0x0000001055557819 */ /* 0x000fe400000006ff */
[----:B------:R-:W-:Y:S01]  /*32f0*/  SHF.L.U32 R78, R78, 0x10, RZ ;  /* 0x000000104e4e7819 */ /* 0x000fe200000006ff */
[----:B------:R0:W4:Y:S01]  /*3300*/  MUFU.EX2 R95, R89 ;  /* 0x00000059005f7308 */ /* 0x0001220000000800 */
[----:B-1----:R-:W-:Y:S01]  /*3310*/  FMUL.FTZ R87, R77, -1.4426950216293334961 ;  /* 0xbfb8aa3b4d577820 */ /* 0x002fe20000410000 */
[----:B------:R-:W-:Y:S01]  /*3320*/  PRMT R79, R72, 0x7632, R79 ;  /* 0x00007632484f7816 */ /* 0x000fe2000000004f */
[----:B------:R-:W-:Y:S01]  /*3330*/  FADD.FTZ R96, R96, 1 ;  /* 0x3f80000060607421 */ /* 0x000fe20000010000 */
[----:B------:R-:W-:Y:S01]  /*3340*/  FMUL.FTZ R72, R78, -1.4426950216293334961 ;  /* 0xbfb8aa3b4e487820 */ /* 0x000fe20000410000 */
[----:B------:R-:W-:-:S02]  /*3350*/  SHF.L.U32 R108, R108, 0x10, RZ ;  /* 0x000000106c6c7819 */ /* 0x000fc400000006ff */
[----:B------:R-:W-:Y:S01]  /*3360*/  SHF.L.U32 R79, R79, 0x10, RZ ;  /* 0x000000104f4f7819 */ /* 0x000fe200000006ff */
[----:B------:R1:W-:Y:S01]  /*3370*/  MUFU.EX2 R102, R87 ;  /* 0x0000005700667308 */ /* 0x0003e20000000800 */
[----:B0-----:R-:W-:Y:S01]  /*3380*/  FMUL.FTZ R89, R85, -1.4426950216293334961 ;  /* 0xbfb8aa3b55597820 */ /* 0x001fe20000410000 */
[----:B--2---:R-:W-:Y:S01]  /*3390*/  FADD.FTZ R93, R93, 1 ;  /* 0x3f8000005d5d7421 */ /* 0x004fe20000010000 */
[----:B------:R-:W-:Y:S01]  /*33a0*/  SHF.L.U32 R115, R115, 0x10, RZ ;  /* 0x0000001073737819 */ /* 0x000fe200000006ff */
[----:B------:R-:W-:Y:S01]  /*33b0*/  FMUL.FTZ R73, R79, -1.4426950216293334961 ;  /* 0xbfb8aa3b4f497820 */ /* 0x000fe20000410000 */
[----:B------:R-:W-:Y:S02]  /*33c0*/  SHF.L.U32 R116, R116, 0x10, RZ ;  /* 0x0000001074747819 */ /* 0x000fe400000006ff */
[----:B------:R-:W-:Y:S01]  /*33d0*/  SHF.L.U32 R117, R117, 0x10, RZ ;  /* 0x0000001075757819 */ /* 0x000fe200000006ff */
[----:B------:R0:W2:Y:S01]  /*33e0*/  MUFU.EX2 R106, R89 ;  /* 0x00000059006a7308 */ /* 0x0000a20000000800 */
[----:B-1----:R-:W-:Y:S01]  /*33f0*/  SHF.L.U32 R87, R74, 0x10, RZ ;  /* 0x000000104a577819 */ /* 0x002fe200000006ff */
[----:B----4-:R-:W-:-:S04]  /*3400*/  FADD.FTZ R95, R95, 1 ;  /* 0x3f8000005f5f7421 */ /* 0x010fc80000010000 */
[----:B------:R-:W-:Y:S02]  /*3410*/  FMUL.FTZ R74, R87, -1.4426950216293334961 ;  /* 0xbfb8aa3b574a7820 */ /* 0x000fe40000410000 */
[----:B------:R1:W4:Y:S01]  /*3420*/  MUFU.EX2 R107, R72 ;  /* 0x00000048006b7308 */ /* 0x0003220000000800 */
[----:B0-----:R-:W-:-:S07]  /*3430*/  SHF.L.U32 R89, R75, 0x10, RZ ;  /* 0x000000104b597819 */ /* 0x001fce00000006ff */
[----:B------:R0:W4:Y:S01]  /*3440*/  MUFU.EX2 R100, R90 ;  /* 0x0000005a00647308 */ /* 0x0001220000000800 */
[----:B-1----:R-:W-:Y:S01]  /*3450*/  FMUL.FTZ R72, R89, -1.4426950216293334961 ;  /* 0xbfb8aa3b59487820 */ /* 0x002fe20000410000 */
[----:B--2---:R-:W-:-:S06]  /*3460*/  FADD.FTZ R106, R106, 1 ;  /* 0x3f8000006a6a7421 */ /* 0x004fcc0000010000 */
[----:B------:R-:W1:Y:S01]  /*3470*/  MUFU.EX2 R110, R73 ;  /* 0x00000049006e7308 */ /* 0x000e620000000800 */
[----:B0-----:R-:W-:Y:S01]  /*3480*/  PRMT R90, R75, 0x7632, R90 ;  /* 0x000076324b5a7816 */ /* 0x001fe2000000005a */
[----:B----4-:R-:W-:-:S03]  /*3490*/  FADD.FTZ R121, R107, 1 ;  /* 0x3f8000006b797421 */ /* 0x010fc60000010000 */
[----:B------:R-:W-:-:S03]  /*34a0*/  SHF.L.U32 R90, R90, 0x10, RZ ;  /* 0x000000105a5a7819 */ /* 0x000fc600000006ff */
[----:B------:R-:W0:Y:S01]  /*34b0*/  MUFU.EX2 R118, R74 ;  /* 0x0000004a00767308 */ /* 0x000e220000000800 */
[----:B------:R-:W-:-:S07]  /*34c0*/  FADD.FTZ R103, R100, 1 ;  /* 0x3f80000064677421 */ /* 0x000fce0000010000 */
[----:B------:R-:W2:Y:S01]  /*34d0*/  MUFU.EX2 R120, R72 ;  /* 0x0000004800787308 */ /* 0x000ea20000000800 */
[----:B-1----:R-:W-:-:S07]  /*34e0*/  FADD.FTZ R110, R110, 1 ;  /* 0x3f8000006e6e7421 */ /* 0x002fce0000010000 */
[----:B------:R1:W-:Y:S01]  /*34f0*/  MUFU.RCP R99, R91 ;  /* 0x0000005b00637308 */ /* 0x0003e20000001000 */
[----:B0-----:R-:W-:-:S07]  /*3500*/  FADD.FTZ R118, R118, 1 ;  /* 0x3f80000076767421 */ /* 0x001fce0000010000 */
[----:B------:R0:W4:Y:S01]  /*3510*/  MUFU.RCP R101, R92 ;  /* 0x0000005c00657308 */ /* 0x0001220000001000 */
[----:B-1----:R-:W-:Y:S01]  /*3520*/  SHF.L.U32 R91, R15, 0x10, RZ ;  /* 0x000000100f5b7819 */ /* 0x002fe200000006ff */
[----:B--2---:R-:W-:-:S06]  /*3530*/  FADD.FTZ R122, R120, 1 ;  /* 0x3f800000787a7421 */ /* 0x004fcc0000010000 */
[----:B------:R1:W2:Y:S01]  /*3540*/  MUFU.EX2 R94, R70 ;  /* 0x00000046005e7308 */ /* 0x0002a20000000800 */
[----:B0-----:R-:W-:-:S07]  /*3550*/  SHF.L.U32 R92, R14, 0x10, RZ ;  /* 0x000000100e5c7819 */ /* 0x001fce00000006ff */
[----:B------:R0:W0:Y:S01]  /*3560*/  MUFU.EX2 R109, R97 ;  /* 0x00000061006d7308 */ /* 0x0000220000000800 */
[----:B-1----:R-:W-:Y:S01]  /*3570*/  FMUL.FTZ R70, R76, -1.4426950216293334961 ;  /* 0xbfb8aa3b4c467820 */ /* 0x002fe20000410000 */
[----:B----4-:R-:W-:-:S04]  /*3580*/  FADD.FTZ R15, -R101, 1 ;  /* 0x3f800000650f7421 */ /* 0x010fc80000010100 */
[----:B------:R-:W-:Y:S02]  /*3590*/  FFMA.FTZ R15, R86, R15, 1 ;  /* 0x3f800000560f7423 */ /* 0x000fe4000001000f */
[----:B------:R-:W1:Y:S01]  /*35a0*/  MUFU.EX2 R70, R70 ;  /* 0x0000004600467308 */ /* 0x000e620000000800 */
[----:B--2---:R-:W-:Y:S01]  /*35b0*/  FADD.FTZ R94, R94, 1 ;  /* 0x3f8000005e5e7421 */ /* 0x004fe20000010000 */
[----:B0-----:R-:W-:-:S06]  /*35c0*/  FMUL.FTZ R97, R90, -1.4426950216293334961 ;  /* 0xbfb8aa3b5a617820 */ /* 0x001fcc0000410000 */
[----:B------:R0:W-:Y:S01]  /*35d0*/  MUFU.RCP R105, R93 ;  /* 0x0000005d00697308 */ /* 0x0001e20000001000 */
[----:B------:R-:W-:-:S07]  /*35e0*/  FADD.FTZ R100, R109, 1 ;  /* 0x3f8000006d647421 */ /* 0x000fce0000010000 */
[----:B------:R2:W4:Y:S01]  /*35f0*/  MUFU.RCP R104, R94 ;  /* 0x0000005e00687308 */ /* 0x0005220000001000 */
[----:B-1----:R-:W-:Y:S01]  /*3600*/  FADD.FTZ R70, R70, 1 ;  /* 0x3f80000046467421 */ /* 0x002fe20000010000 */
[C---:B0-----:R-:W-:Y:S02]  /*3610*/  SHF.L.U32 R93, R16.reuse, 0x10, RZ ;  /* 0x00000010105d7819 */ /* 0x041fe400000006ff */
[----:B------:R-:W-:-:S04]  /*3620*/  PRMT R16, R16, 0x7632, R16 ;  /* 0x0000763210107816 */ /* 0x000fc80000000010 */
[----:B------:R4:W-:Y:S01]  /*3630*/  MUFU.RCP R109, R70 ;  /* 0x00000046006d7308 */ /* 0x0009e20000001000 */
[C---:B--2---:R-:W-:Y:S02]  /*3640*/  SHF.L.U32 R94, R17.reuse, 0x10, RZ ;  /* 0x00000010115e7819 */ /* 0x044fe400000006ff */
[----:B------:R-:W-:-:S05]  /*3650*/  PRMT R17, R17, 0x7632, R17 ;  /* 0x0000763211117816 */ /* 0x000fca0000000011 */
[----:B------:R-:W0:Y:S01]  /*3660*/  MUFU.RCP R121, R121 ;  /* 0x0000007900797308 */ /* 0x000e220000001000 */
[----:B----4-:R-:W-:-:S07]  /*3670*/  FADD.FTZ R70, -R104, 1 ;  /* 0x3f80000068467421 */ /* 0x010fce0000010100 */
[----:B------:R-:W1:Y:S08]  /*3680*/  MUFU.EX2 R123, R97 ;  /* 0x00000061007b7308 */ /* 0x000e700000000800 */
[----:B------:R2:W-:Y:S01]  /*3690*/  MUFU.RCP R97, R96 ;  /* 0x0000006000617308 */ /* 0x0005e20000001000 */
[----:B0-----:R-:W-:-:S04]  /*36a0*/  FADD.FTZ R119, -R121, 1 ;  /* 0x3f80000079777421 */ /* 0x001fc80000010100 */
[----:B------:R-:W-:-:S03]  /*36b0*/  FFMA.FTZ R119, R78, R119, 1 ;  /* 0x3f8000004e777423 */ /* 0x000fc60000010077 */
[----:B------:R-:W0:Y:S01]  /*36c0*/  MUFU.RCP R103, R103 ;  /* 0x0000006700677308 */ /* 0x000e220000001000 */
[----:B-1----:R-:W-:Y:S01]  /*36d0*/  FADD.FTZ R126, R123, 1 ;  /* 0x3f8000007b7e7421 */ /* 0x002fe20000010000 */
[C---:B--2---:R-:W-:Y:S02]  /*36e0*/  SHF.L.U32 R96, R19.reuse, 0x10, RZ ;  /* 0x0000001013607819 */ /* 0x044fe400000006ff */
[----:B------:R-:W-:-:S04]  /*36f0*/  PRMT R19, R19, 0x7632, R19 ;  /* 0x0000763213137816 */ /* 0x000fc80000000013 */
[----:B------:R-:W-:Y:S08]  /*3700*/  MUFU.RCP R100, R100 ;  /* 0x0000006400647308 */ /* 0x000ff00000001000 */
[----:B------:R1:W-:Y:S01]  /*3710*/  MUFU.RCP R98, R95 ;  /* 0x0000005f00627308 */ /* 0x0003e20000001000 */
[----:B0-----:R-:W-:-:S04]  /*3720*/  FADD.FTZ R125, -R103, 1 ;  /* 0x3f800000677d7421 */ /* 0x001fc80000010100 */
[----:B------:R-:W-:-:S03]  /*3730*/  FFMA.FTZ R125, R82, R125, 1 ;  /* 0x3f800000527d7423 */ /* 0x000fc6000001007d */
[----:B------:R-:W-:Y:S01]  /*3740*/  MUFU.RCP R132, R118 ;  /* 0x0000007600847308 */ /* 0x000fe20000001000 */
[C---:B-1----:R-:W-:Y:S02]  /*3750*/  SHF.L.U32 R95, R18.reuse, 0x10, RZ ;  /* 0x00000010125f7819 */ /* 0x042fe400000006ff */
[----:B------:R-:W-:-:S05]  /*3760*/  PRMT R18, R18, 0x7632, R18 ;  /* 0x0000763212127816 */ /* 0x000fca0000000012 */
[----:B------:R-:W-:Y:S08]  /*3770*/  MUFU.RCP R136, R122 ;  /* 0x0000007a00887308 */ /* 0x000ff00000001000 */
[----:B------:R0:W-:Y:S02]  /*3780*/  MUFU.RCP R139, R126 ;  /* 0x0000007e008b7308 */ /* 0x0001e40000001000 */
[----:B0-----:R-:W-:Y:S01]  /*3790*/  SHF.L.U32 R126, R19, 0x10, RZ ;  /* 0x00000010137e7819 */ /* 0x001fe200000006ff */
[----:B---3--:R0:W-:Y:S04]  /*37a0*/  STS.128 [R51], R32 ;  /* 0x0000002033007388 */ /* 0x0081e80000000c00 */
[----:B-----5:R1:W-:Y:S01]  /*37b0*/  STS.128 [R51+0x200], R28 ;  /* 0x0002001c33007388 */ /* 0x0203e20000000c00 */
[----:B------:R-:W-:-:S03]  /*37c0*/  NOP ;  /* 0x0000000000007918 */ /* 0x000fc60000000000 */
[----:B------:R-:W2:Y:S01]  /*37d0*/  LDS.128 R72, [R0] ;  /* 0x0000000000487984 */ /* 0x000ea20000000c00 */
[----:B0-----:R-:W-:Y:S02]  /*37e0*/  SHF.L.U32 R35, R12, 0x10, RZ ;  /* 0x000000100c237819 */ /* 0x001fe400000006ff */
[----:B------:R-:W-:Y:S01]  /*37f0*/  SHF.L.U32 R34, R13, 0x10, RZ ;  /* 0x000000100d227819 */ /* 0x000fe200000006ff */
[----:B------:R-:W-:Y:S01]  /*3800*/  FADD.FTZ R13, -R99, 1 ;  /* 0x3f800000630d7421 */ /* 0x000fe20000010100 */
[----:B-1----:R-:W-:Y:S01]  /*3810*/  FADD.FTZ R29, R102, 1 ;  /* 0x3f800000661d7421 */ /* 0x002fe20000010000 */
[----:B------:R-:W-:Y:S02]  /*3820*/  FADD.FTZ R31, -R105, 1 ;  /* 0x3f800000691f7421 */ /* 0x000fe40000010100 */
[----:B------:R-:W-:Y:S02]  /*3830*/  FFMA.FTZ R13, R88, R13, 1 ;  /* 0x3f800000580d7423 */ /* 0x000fe4000001000d */
[----:B------:R-:W-:Y:S01]  /*3840*/  FFMA.FTZ R107, R84, R31, 1 ;  /* 0x3f800000546b7423 */ /* 0x000fe2000001001f */
[----:B------:R-:W-:-:S04]  /*3850*/  FADD.FTZ R31, -R109, 1 ;  /* 0x3f8000006d1f7421 */ /* 0x000fc80000010100 */
[----:B------:R-:W-:Y:S01]  /*3860*/  FFMA.FTZ R31, R76, R31, 1 ;  /* 0x3f8000004c1f7423 */ /* 0x000fe2000001001f */
[C---:B--2---:R-:W-:Y:S02]  /*3870*/  PRMT R112, R73.reuse, 0x7632, R112 ;  /* 0x0000763249707816 */ /* 0x044fe40000000070 */
[C---:B------:R-:W-:Y:S02]  /*3880*/  SHF.L.U32 R32, R72.reuse, 0x10, RZ ;  /* 0x0000001048207819 */ /* 0x040fe400000006ff */
[----:B------:R-:W-:Y:S02]  /*3890*/  SHF.L.U32 R73, R73, 0x10, RZ ;  /* 0x0000001049497819 */ /* 0x000fe400000006ff */
[----:B------:R-:W-:Y:S01]  /*38a0*/  PRMT R28, R72, 0x7632, R28 ;  /* 0x00007632481c7816 */ /* 0x000fe2000000001c */
[----:B------:R-:W-:Y:S01]  /*38b0*/  FMUL.FTZ R12, R35, R32 ;  /* 0x00000020230c7220 */ /* 0x000fe20000410000 */
[----:B------:R0:W1:Y:S01]  /*38c0*/  MUFU.RCP R72, R29 ;  /* 0x0000001d00487308 */ /* 0x0000620000001000 */
[----:B------:R-:W-:Y:S01]  /*38d0*/  FMUL.FTZ R14, R34, R73 ;  /* 0x00000049220e7220 */ /* 0x000fe20000410000 */
[C---:B------:R-:W-:Y:S01]  /*38e0*/  PRMT R113, R74.reuse, 0x7632, R113 ;  /* 0x000076324a717816 */ /* 0x040fe20000000071 */
[----:B------:R-:W-:Y:S01]  /*38f0*/  FMUL.FTZ R12, R99, R12 ;  /* 0x0000000c630c7220 */ /* 0x000fe20000410000 */
[----:B------:R-:W-:Y:S01]  /*3900*/  SHF.L.U32 R33, R74, 0x10, RZ ;  /* 0x000000104a217819 */ /* 0x000fe200000006ff */
[----:B------:R-:W-:Y:S01]  /*3910*/  FMUL.FTZ R14, R101, R14 ;  /* 0x0000000e650e7220 */ /* 0x000fe20000410000 */
[C---:B------:R-:W-:Y:S01]  /*3920*/  PRMT R114, R75.reuse, 0x7632, R114 ;  /* 0x000076324b727816 */ /* 0x040fe20000000072 */
[----:B------:R-:W-:Y:S01]  /*3930*/  FMUL.FTZ R99, R88, R99 ;  /* 0x0000006358637220 */ /* 0x000fe20000410000 */
[----:B------:R2:W3:Y:S01]  /*3940*/  MUFU.RCP R74, R106 ;  /* 0x0000006a004a7308 */ /* 0x0004e20000001000 */
[----:B0-----:R-:W-:Y:S01]  /*3950*/  FMUL.FTZ R29, R12, R13 ;  /* 0x0000000d0c1d7220 */ /* 0x001fe20000410000 */
[----:B------:R-:W-:Y:S01]  /*3960*/  FMUL.FTZ R30, R14, R15 ;  /* 0x0000000f0e1e7220 */ /* 0x000fe20000410000 */
[----:B------:R-:W-:Y:S01]  /*3970*/  SHF.L.U32 R102, R75, 0x10, RZ ;  /* 0x000000104b667819 */ /* 0x000fe200000006ff */
[----:B------:R0:W4:Y:S01]  /*3980*/  LDS.128 R12, [R0+0x10] ;  /* 0x00001000000c7984 */ /* 0x0001220000000c00 */
[----:B------:R-:W-:Y:S01]  /*3990*/  SHF.L.U32 R75, R28, 0x10, RZ ;  /* 0x000000101c4b7819 */ /* 0x000fe200000006ff */
[----:B------:R-:W-:Y:S01]  /*39a0*/  FMUL.FTZ R101, R86, R101 ;  /* 0x0000006556657220 */ /* 0x000fe20000410000 */
[----:B------:R-:W-:Y:S01]  /*39b0*/  SHF.L.U32 R112, R112, 0x10, RZ ;  /* 0x0000001070707819 */ /* 0x000fe200000006ff */
[----:B------:R-:W-:Y:S01]  /*39c0*/  FMUL.FTZ R111, R91, R102 ;  /* 0x000000665b6f7220 */ /* 0x000fe20000410000 */
[----:B--2---:R-:W-:Y:S01]  /*39d0*/  FFMA.FTZ R106, R83, R70, 1 ;  /* 0x3f800000536a7423 */ /* 0x004fe20000010046 */
[----:B------:R-:W-:Y:S01]  /*39e0*/  FMUL.FTZ R70, R92, R33 ;  /* 0x000000215c467220 */ /* 0x000fe20000410000 */
[----:B------:R-:W-:Y:S01]  /*39f0*/  FMUL.FTZ R28, R108, R75 ;  /* 0x0000004b6c1c7220 */ /* 0x000fe20000410000 */
[----:B------:R-:W-:Y:S01]  /*3a00*/  FMUL.FTZ R111, R104, R111 ;  /* 0x0000006f686f7220 */ /* 0x000fe20000410000 */
[----:B------:R-:W-:Y:S01]  /*3a10*/  SHF.L.U32 R113, R113, 0x10, RZ ;  /* 0x0000001071717819 */ /* 0x000fe200000006ff */
[----:B------:R-:W-:Y:S01]  /*3a20*/  FMUL.FTZ R70, R105, R70 ;  /* 0x0000004669467220 */ /* 0x000fe20000410000 */
[----:B------:R-:W-:Y:S01]  /*3a30*/  FMUL.FTZ R28, R109, R28 ;  /* 0x0000001c6d1c7220 */ /* 0x000fe20000410000 */
[----:B------:R-:W-:Y:S01]  /*3a40*/  SHF.L.U32 R114, R114, 0x10, RZ ;  /* 0x0000001072727819 */ /* 0x000fe200000006ff */
[----:B0-----:R0:W2:Y:S01]  /*3a50*/  MUFU.RCP R0, R110 ;  /* 0x0000006e00007308 */ /* 0x0010a20000001000 */
[----:B------:R-:W-:Y:S01]  /*3a60*/  FMUL.FTZ R107, R70, R107 ;  /* 0x0000006b466b7220 */ /* 0x000fe20000410000 */
[----:B------:R-:W-:Y:S01]  /*3a70*/  FMUL.FTZ R28, R28, R31 ;  /* 0x0000001f1c1c7220 */ /* 0x000fe20000410000 */
[----:B------:R-:W-:Y:S01]  /*3a80*/  FMUL.FTZ R127, R111, R106 ;  /* 0x0000006a6f7f7220 */ /* 0x000fe20000410000 */
[----:B-1----:R-:W-:Y:S01]  /*3a90*/  FADD.FTZ R70, -R72, 1 ;  /* 0x3f80000048467421 */ /* 0x002fe20000010100 */
[----:B------:R-:W-:Y:S01]  /*3aa0*/  FMUL.FTZ R31, R115, R112 ;  /* 0x00000070731f7220 */ /* 0x000fe20000410000 */
[----:B---3--:R-:W-:Y:S01]  /*3ab0*/  FADD.FTZ R106, -R74, 1 ;  /* 0x3f8000004a6a7421 */ /* 0x008fe20000010100 */
[----:B------:R-:W-:Y:S01]  /*3ac0*/  FMUL.FTZ R111, R116, R113 ;  /* 0x00000071746f7220 */ /* 0x000fe20000410000 */
[----:B------:R-:W-:Y:S01]  /*3ad0*/  FFMA.FTZ R70, R77, R70, 1 ;  /* 0x3f8000004d467423 */ /* 0x000fe20000010046 */
[----:B0-----:R-:W-:Y:S01]  /*3ae0*/  FMUL.FTZ R110, R117, R114 ;  /* 0x00000072756e7220 */ /* 0x001fe20000410000 */
        /* <DEDUP_REMOVED lines=17> */
[----:B----4-:R-:W-:Y:S01]  /*3c00*/  SHF.L.U32 R118, R14, 0x10, RZ ;  /* 0x000000100e767819 */ /* 0x010fe200000006ff */
[----:B------:R-:W-:Y:S01]  /*3c10*/  FMUL.FTZ R88, R115, R77 ;  /* 0x0000004d73587220 */ /* 0x000fe20000410000 */
[----:B------:R-:W-:-:S02]  /*3c20*/  PRMT R111, R13, 0x7632, R111 ;  /* 0x000076320d6f7816 */ /* 0x000fc4000000006f */
[----:B------:R-:W-:Y:S01]  /*3c30*/  SHF.L.U32 R123, R13, 0x10, RZ ;  /* 0x000000100d7b7819 */ /* 0x000fe200000006ff */
[----:B------:R-:W-:Y:S01]  /*3c40*/  FADD.FTZ R13, -R97, 1 ;  /* 0x3f800000610d7421 */ /* 0x000fe20000010100 */
[----:B------:R-:W-:Y:S01]  /*3c50*/  SHF.L.U32 R119, R15, 0x10, RZ ;  /* 0x000000100f777819 */ /* 0x000fe200000006ff */
[----:B------:R-:W-:Y:S01]  /*3c60*/  FMUL.FTZ R122, R95, R118 ;  /* 0x000000765f7a7220 */ /* 0x000fe20000410000 */
[----:B------:R-:W-:Y:S02]  /*3c70*/  SHF.L.U32 R120, R12, 0x10, RZ ;  /* 0x000000100c787819 */ /* 0x000fe400000006ff */
[----:B------:R-:W-:Y:S01]  /*3c80*/  PRMT R133, R14, 0x7632, R133 ;  /* 0x000076320e857816 */ /* 0x000fe20000000085 */
[----:B------:R-:W-:Y:S01]  /*3c90*/  FADD.FTZ R14, -R100, 1 ;  /* 0x3f800000640e7421 */ /* 0x000fe20000010100 */
[----:B------:R-:W-:Y:S01]  /*3ca0*/  PRMT R135, R15, 0x7632, R135 ;  /* 0x000076320f877816 */ /* 0x000fe20000000087 */
[----:B------:R-:W-:Y:S01]  /*3cb0*/  FFMA.FTZ R15, R80, R13, 1 ;  /* 0x3f800000500f7423 */ /* 0x000fe2000001000d */
[----:B------:R-:W-:Y:S01]  /*3cc0*/  PRMT R110, R12, 0x7632, R110 ;  /* 0x000076320c6e7816 */ /* 0x000fe2000000006e */
[----:B------:R-:W-:Y:S01]  /*3cd0*/  FMUL.FTZ R129, R96, R119 ;  /* 0x0000007760817220 */ /* 0x000fe20000410000 */
[----:B------:R-:W-:Y:S01]  /*3ce0*/  FMUL.FTZ R122, R103, R122 ;  /* 0x0000007a677a7220 */ /* 0x000fe20000410000 */
[----:B------:R-:W-:Y:S01]  /*3cf0*/  FADD.FTZ R12, -R98, 1 ;  /* 0x3f800000620c7421 */ /* 0x000fe20000010100 */
[----:B------:R-:W-:Y:S01]  /*3d00*/  FMUL.FTZ R13, R93, R120 ;  /* 0x000000785d0d7220 */ /* 0x000fe20000410000 */
[----:B------:R-:W-:Y:S01]  /*3d10*/  FFMA.FTZ R124, R81, R14, 1 ;  /* 0x3f800000517c7423 */ /* 0x000fe2000001000e */
[----:B------:R-:W-:Y:S01]  /*3d20*/  FMUL.FTZ R129, R100, R129 ;  /* 0x0000008164817220 */ /* 0x000fe20000410000 */
[----:B------:R-:W-:Y:S01]  /*3d30*/  FMUL.FTZ R134, R122, R125 ;  /* 0x0000007d7a867220 */ /* 0x000fe20000410000 */
[----:B------:R-:W-:Y:S01]  /*3d40*/  FFMA.FTZ R12, R71, R12, 1 ;  /* 0x3f800000470c7423 */ /* 0x000fe2000001000c */
[----:B------:R-:W-:Y:S01]  /*3d50*/  FMUL.FTZ R13, R98, R13 ;  /* 0x0000000d620d7220 */ /* 0x000fe20000410000 */
[----:B------:R-:W-:Y:S01]  /*3d60*/  SHF.L.U32 R125, R18, 0x10, RZ ;  /* 0x00000010127d7819 */ /* 0x000fe200000006ff */
[----:B------:R-:W-:Y:S01]  /*3d70*/  FMUL.FTZ R14, R94, R123 ;  /* 0x0000007b5e0e7220 */ /* 0x000fe20000410000 */
[----:B------:R-:W-:Y:S01]  /*3d80*/  SHF.L.U32 R133, R133, 0x10, RZ ;  /* 0x0000001085857819 */ /* 0x000fe200000006ff */
[----:B------:R-:W-:Y:S01]  /*3d90*/  FMUL.FTZ R137, R129, R124 ;  /* 0x0000007c81897220 */ /* 0x000fe20000410000 */
[----:B------:R-:W-:Y:S01]  /*3da0*/  SHF.L.U32 R122, R16, 0x10, RZ ;  /* 0x00000010107a7819 */ /* 0x000fe200000006ff */
[----:B------:R-:W-:Y:S01]  /*3db0*/  FMUL.FTZ R128, R13, R12 ;  /* 0x0000000c0d807220 */ /* 0x000fe20000410000 */
[----:B------:R-:W-:Y:S01]  /*3dc0*/  SHF.L.U32 R124, R17, 0x10, RZ ;  /* 0x00000010117c7819 */ /* 0x000fe200000006ff */
[----:B------:R-:W-:Y:S01]  /*3dd0*/  FADD.FTZ R16, -R136, 1 ;  /* 0x3f80000088107421 */ /* 0x000fe20000010100 */
[----:B------:R-:W-:Y:S01]  /*3de0*/  FADD.FTZ R13, -R139, 1 ;  /* 0x3f8000008b0d7421 */ /* 0x000fe20000010100 */
[----:B------:R-:W-:Y:S01]  /*3df0*/  SHF.L.U32 R129, R110, 0x10, RZ ;  /* 0x000000106e817819 */ /* 0x000fe200000006ff */
[----:B------:R-:W-:Y:S01]  /*3e00*/  FMUL.FTZ R17, R125, R133 ;  /* 0x000000857d117220 */ /* 0x000fe20000410000 */
[----:B------:R-:W-:Y:S01]  /*3e10*/  FMUL.FTZ R14, R97, R14 ;  /* 0x0000000e610e7220 */ /* 0x000fe20000410000 */
[----:B------:R-:W-:Y:S01]  /*3e20*/  SHF.L.U32 R131, R111, 0x10, RZ ;  /* 0x000000106f837819 */ /* 0x000fe200000006ff */
[----:B------:R-:W-:Y:S01]  /*3e30*/  FFMA.FTZ R111, R89, R16, 1 ;  /* 0x3f800000596f7423 */ /* 0x000fe20000010010 */
[----:B------:R-:W-:Y:S01]  /*3e40*/  SHF.L.U32 R138, R135, 0x10, RZ ;  /* 0x00000010878a7819 */ /* 0x000fe200000006ff */
[----:B------:R-:W-:Y:S01]  /*3e50*/  FFMA.FTZ R141, R90, R13, 1 ;  /* 0x3f8000005a8d7423 */ /* 0x000fe2000001000d */
[----:B------:R-:W-:Y:S01]  /*3e60*/  FMUL.FTZ R16, R136, R17 ;  /* 0x0000001188107220 */ /* 0x000fe20000410000 */
[----:B------:R-:W-:Y:S01]  /*3e70*/  FMUL.FTZ R130, R14, R15 ;  /* 0x0000000f0e827220 */ /* 0x000fe20000410000 */
[----:B--2---:R-:W-:Y:S01]  /*3e80*/  FADD.FTZ R12, -R0, 1 ;  /* 0x3f800000000c7421 */ /* 0x004fe20000010100 */
[----:B------:R-:W-:Y:S01]  /*3e90*/  FMUL.FTZ R13, R122, R129 ;  /* 0x000000817a0d7220 */ /* 0x000fe20000410000 */
[----:B------:R-:W-:Y:S01]  /*3ea0*/  FADD.FTZ R14, -R132, 1 ;  /* 0x3f800000840e7421 */ /* 0x000fe20000010100 */
[----:B------:R-:W-:Y:S01]  /*3eb0*/  FMUL.FTZ R15, R124, R131 ;  /* 0x000000837c0f7220 */ /* 0x000fe20000410000 */
[----:B------:R-:W-:Y:S01]  /*3ec0*/  FMUL.FTZ R18, R126, R138 ;  /* 0x0000008a7e127220 */ /* 0x000fe20000410000 */
[----:B------:R-:W-:Y:S01]  /*3ed0*/  FMUL.FTZ R135, R16, R111 ;  /* 0x0000006f10877220 */ /* 0x000fe20000410000 */
[----:B------:R-:W-:Y:S01]  /*3ee0*/  FFMA.FTZ R12, R79, R12, 1 ;  /* 0x3f8000004f0c7423 */ /* 0x000fe2000001000c */
[----:B------:R-:W-:Y:S01]  /*3ef0*/  FMUL.FTZ R13, R0, R13 ;  /* 0x0000000d000d7220 */ /* 0x000fe20000410000 */
[----:B------:R-:W0:Y:S01]  /*3f00*/  LDC.64 R110, c[0x0][0x398] ;  /* 0x0000e600ff6e7b82 */ /* 0x000e220000000a00 */
[----:B------:R-:W-:Y:S01]  /*3f10*/  FFMA.FTZ R14, R87, R14, 1 ;  /* 0x3f800000570e7423 */ /* 0x000fe2000001000e */
        /* <DEDUP_REMOVED lines=15> */
[----:B------:R-:W-:Y:S01]  /*4010*/  BAR.SYNC.DEFER_BLOCKING 0x0 ;  /* 0x0000000000007b1d */ /* 0x000fe20000010000 */
[----:B------:R-:W-:Y:S01]  /*4020*/  F2FP.BF16.F32.PACK_AB R14, R106, R107 ;  /* 0x0000006b6a0e723e */ /* 0x000fe200000010ff */
[----:B------:R-:W-:Y:S01]  /*4030*/  FMUL.FTZ R79, R79, R0 ;  /* 0x000000004f4f7220 */ /* 0x000fe20000410000 */
[----:B------:R-:W-:Y:S01]  /*4040*/  F2FP.BF16.F32.PACK_AB R18, R135, R134 ;  /* 0x000000868712723e */ /* 0x000fe200000010ff */
[----:B------:R-:W-:Y:S01]  /*4050*/  FMUL.FTZ R87, R87, R132 ;  /* 0x0000008457577220 */ /* 0x000fe20000410000 */
[----:B------:R-:W-:-:S03]  /*4060*/  LEA R127, R70, R53, 0x4 ;  /* 0x00000035467f7211 */ /* 0x000fc600078e20ff */
[----:B------:R-:W1:Y:S01]  /*4070*/  LDC.64 R106, c[0x0][0x3e8] ;  /* 0x0000fa00ff6a7b82 */ /* 0x000e620000000a00 */
[----:B------:R-:W-:Y:S01]  /*4080*/  F2FP.BF16.F32.PACK_AB R19, R140, R137 ;  /* 0x000000898c13723e */ /* 0x000fe200000010ff */
[----:B0-----:R-:W-:Y:S02]  /*4090*/  IMAD R128, R110, UR17, RZ ;  /* 0x000000116e807c24 */ /* 0x001fe4000f8e02ff */
[----:B------:R-:W-:Y:S01]  /*40a0*/  FMUL.FTZ R136, R89, R136 ;  /* 0x0000008859887220 */ /* 0x000fe20000410000 */
[----:B------:R-:W-:Y:S01]  /*40b0*/  FMUL.FTZ R139, R90, R139 ;  /* 0x0000008b5a8b7220 */ /* 0x000fe20000410000 */
[----:B------:R-:W-:Y:S01]  /*40c0*/  FMUL.FTZ R80, R94, R97 ;  /* 0x000000615e507220 */ /* 0x000fe20000410000 */
[----:B------:R-:W-:Y:S02]  /*40d0*/  IMAD R135, R111, UR16, R128 ;  /* 0x000000106f877c24 */ /* 0x000fe4000f8e0280 */
[----:B------:R-:W-:Y:S01]  /*40e0*/  FMUL.FTZ R84, R96, R81 ;  /* 0x0000005160547220 */ /* 0x000fe20000410000 */
[----:B------:R-:W-:-:S04]  /*40f0*/  IMAD.WIDE.U32 R110, R110, UR16, R2 ;  /* 0x000000106e6e7c25 */ /* 0x000fc8000f8e0002 */
[----:B------:R-:W-:Y:S01]  /*4100*/  FMUL.FTZ R0, R35, R99 ;  /* 0x0000006323007220 */ /* 0x000fe20000410000 */
[----:B------:R-:W-:Y:S01]  /*4110*/  FMUL.FTZ R78, R93, R71 ;  /* 0x000000475d4e7220 */ /* 0x000fe20000410000 */
[----:B------:R-:W-:Y:S01]  /*4120*/  FMUL.FTZ R82, R95, R103 ;  /* 0x000000675f527220 */ /* 0x000fe20000410000 */
[----:B------:R-:W-:Y:S01]  /*4130*/  FMUL.FTZ R90, R116, R85 ;  /* 0x00000055745a7220 */ /* 0x000fe20000410000 */
[----:B------:R-:W-:Y:S01]  /*4140*/  IADD3 R111, R111, R135, RZ ;  /* 0x000000876f6f7210 */ /* 0x000fe20007ffe0ff */
[----:B------:R-:W-:Y:S01]  /*4150*/  FMUL.FTZ R100, R117, R121 ;  /* 0x0000007975647220 */ /* 0x000fe20000410000 */
[----:B------:R-:W-:Y:S01]  /*4160*/  FMUL.FTZ R98, R122, R79 ;  /* 0x0000004f7a627220 */ /* 0x000fe20000410000 */
[----:B------:R-:W-:Y:S01]  /*4170*/  FMUL.FTZ R96, R124, R87 ;  /* 0x000000577c607220 */ /* 0x000fe20000410000 */
[----:B------:R-:W-:Y:S01]  /*4180*/  FMUL.FTZ R94, R125, R136 ;  /* 0x000000887d5e7220 */ /* 0x000fe20000410000 */
[----:B------:R-:W-:Y:S01]  /*4190*/  STS.128 [R127], R12 ;  /* 0x0000000c7f007388 */ /* 0x000fe20000000c00 */
[----:B------:R-:W-:-:S03]  /*41a0*/  FMUL.FTZ R92, R126, R139 ;  /* 0x0000008b7e5c7220 */ /* 0x000fc60000410000 */
[----:B------:R0:W-:Y:S01]  /*41b0*/  STS.128 [R127+0x10], R16 ;  /* 0x000010107f007388 */ /* 0x0001e20000000c00 */
[----:B------:R-:W-:-:S03]  /*41c0*/  NOP ;  /* 0x0000000000007918 */ /* 0x000fc60000000000 */
[----:B------:R-:W2:Y:S04]  /*41d0*/  LDS.128 R28, [R51] ;  /* 0x00000000331c7984 */ /* 0x000ea80000000c00 */
[----:B------:R-:W3:Y:S01]  /*41e0*/  LDS.128 R12, [R51+0x200] ;  /* 0x00020000330c7984 */ /* 0x000ee20000000c00 */
[----:B0-----:R-:W-:Y:S02]  /*41f0*/  IMAD R19, R37, UR4, RZ ;  /* 0x0000000425137c24 */ /* 0x001fe4000f8e02ff */
[----:B------:R-:W-:-:S04]  /*4200*/  IMAD.WIDE.U32 R16, R36, UR4, R110 ;  /* 0x0000000424107c25 */ /* 0x000fc8000f8e006e */
[----:B------:R-:W-:Y:S01]  /*4210*/  IMAD R19, R36, UR5, R19 ;  /* 0x0000000524137c24 */ /* 0x000fe2000f8e0213 */
[----:B-1----:R-:W-:Y:S01]  /*4220*/  LEA R106, P0, R16, R106, 0x1 ;  /* 0x0000006a106a7211 */ /* 0x002fe200078008ff */
[----:B------:R-:W-:-:S03]  /*4230*/  ULDC.64 UR4, c[0x0][0x320] ;  /* 0x0000c80000047ab9 */ /* 0x000fc60000000a00 */
[----:B------:R-:W-:-:S04]  /*4240*/  IADD3 R17, R17, R19, RZ ;  /* 0x0000001311117210 */ /* 0x000fc80007ffe0ff */
[----:B------:R-:W-:Y:S02]  /*4250*/  LEA.HI.X R107, R16, R107, R17, 0x1, P0 ;  /* 0x0000006b106b7211 */ /* 0x000fe400000f0c11 */
[----:B------:R-:W-:Y:S01]  /*4260*/  ISETP.NE.U32.AND P0, PT, RZ, UR4, PT ;  /* 0x00000004ff007c0c */ /* 0x000fe2000bf05070 */
[----:B------:R-:W-:-:S03]  /*4270*/  IMAD.WIDE R16, R69, 0x10, R106 ;  /* 0x0000001045107825 */ /* 0x000fc600078e026a */
[----:B------:R-:W-:Y:S02]  /*4280*/  ISETP.NE.AND.EX P0, PT, RZ, UR5, PT, P0 ;  /* 0x00000005ff007c0c */ /* 0x000fe4000bf05300 */
[----:B--2---:R0:W-:Y:S04]  /*4290*/  STG.E.128 desc[UR14][R16.64], R28 ;  /* 0x0000001c10007986 */ /* 0x0041e8000c101d0e */
[----:B---3--:R0:W-:Y:S07]  /*42a0*/  STG.E.128 desc[UR14][R16.64+0x200], R12 ;  /* 0x0002000c10007986 */ /* 0x0081ee000c101d0e */
[----:B------:R-:W-:Y:S05]  /*42b0*/  @!P0 BRA `(.L_x_5412) ;  /* 0x0000000000c08947 */ /* 0x000fea0003800000 */
[----:B------:R-:W-:Y:S01]  /*42c0*/  BAR.SYNC.DEFER_BLOCKING 0x0 ;  /* 0x0000000000007b1d */ /* 0x000fe20000010000 */
[----:B0-----:R-:W-:Y:S01]  /*42d0*/  FMUL.FTZ R30, R105, R33 ;  /* 0x00000021691e7220 */ /* 0x001fe20000410000 */
[----:B------:R-:W-:Y:S01]  /*42e0*/  FMUL.FTZ R28, R99, R32 ;  /* 0x00000020631c7220 */ /* 0x000fe20000410000 */
[----:B------:R-:W-:Y:S01]  /*42f0*/  FMUL.FTZ R75, R109, R75 ;  /* 0x0000004b6d4b7220 */ /* 0x000fe20000410000 */
        /* <DEDUP_REMOVED lines=21> */
[----:B------:R1:W-:Y:S01]  /*4450*/  STS.128 [R127], R28 ;  /* 0x0000001c7f007388 */ /* 0x0003e20000000c00 */
        /* <DEDUP_REMOVED lines=8> */
[----:B------:R-:W2:Y:S02]  /*44e0*/  LDS.128 R12, [R51+0x200] ;  /* 0x00020000330c7984 */ /* 0x000ea40000000c00 */
[----:B------:R-:W-:Y:S01]  /*44f0*/  IADD3 R3, R3, R53, RZ ;  /* 0x0000003503037210 */ /* 0x000fe20007ffe0ff */
[----:B------:R-:W-:Y:S01]  /*4500*/  IMAD R53, R37, UR6, RZ ;  /* 0x0000000625357c24 */ /* 0x000fe2000f8e02ff */
[----:B-1----:R-:W1:Y:S03]  /*4510*/  S2R R30, SR_CgaCtaId ;  /* 0x00000000001e7919 */ /* 0x002e660000008800 */
[C---:B------:R-:W-:Y:S02]  /*4520*/  IMAD R53, R36.reuse, UR7, R53 ;  /* 0x0000000724357c24 */ /* 0x040fe4000f8e0235 */
[----:B------:R-:W-:-:S05]  /*4530*/  IMAD.WIDE.U32 R2, R36, UR6, R2 ;  /* 0x0000000624027c25 */ /* 0x000fca000f8e0002 */
[----:B------:R-:W-:Y:S02]  /*4540*/  IADD3 R3, R3, R53, RZ ;  /* 0x0000003503037210 */ /* 0x000fe40007ffe0ff */
[C---:B------:R-:W-:Y:S02]  /*4550*/  LEA R28, P0, R2.reuse, UR4, 0x1 ;  /* 0x00000004021c7c11 */ /* 0x040fe4000f8008ff */
[----:B------:R-:W-:Y:S02]  /*4560*/  MOV R53, 0x400 ;  /* 0x0000040000357802 */ /* 0x000fe40000000f00 */
[----:B------:R-:W-:-:S03]  /*4570*/  LEA.HI.X R29, R2, UR5, R3, 0x1, P0 ;  /* 0x00000005021d7c11 */ /* 0x000fc600080f0c03 */
[----:B------:R-:W-:-:S05]  /*4580*/  IMAD.WIDE R2, R69, 0x10, R28 ;  /* 0x0000001045027825 */ /* 0x000fca00078e021c */
[----:B0-----:R3:W-:Y:S01]  /*4590*/  STG.E.128 desc[UR14][R2.64], R16 ;  /* 0x0000001002007986 */ /* 0x0017e2000c101d0e */
[----:B-1----:R-:W-:-:S03]  /*45a0*/  LEA R53, R30, R53, 0x18 ;  /* 0x000000351e357211 */ /* 0x002fc600078ec0ff */
[----:B--2---:R3:W-:Y:S04]  /*45b0*/  STG.E.128 desc[UR14][R2.64+0x200], R12 ;  /* 0x0002000c02007986 */ /* 0x0047e8000c101d0e */
.L_x_5412:
[C---:B------:R-:W-:Y:S01]  /*45c0*/  SHF.L.U32 R109, R4.reuse, 0x10, RZ ;  /* 0x00000010046d7819 */ /* 0x040fe200000006ff */
[----:B------:R-:W1:Y:S01]  /*45d0*/  LDC R131, c[0x0][0x21c] ;  /* 0x00008700ff837b82 */ /* 0x000e620000000800 */
[----:B------:R-:W-:Y:S01]  /*45e0*/  PRMT R192, R4, 0x7632, R192 ;  /* 0x0000763204c07816 */ /* 0x000fe200000000c0 */
[----:B------:R-:W-:Y:S01]  /*45f0*/  HFMA2.MMA R132, -RZ, RZ, 0, 0 ;  /* 0x00000000ff847435 */ /* 0x000fe200000001ff */
[C---:B------:R-:W-:Y:S01]  /*4600*/  SHF.L.U32 R111, R5.reuse, 0x10, RZ ;  /* 0x00000010056f7819 */ /* 0x040fe200000006ff */
[----:B------:R-:W-:Y:S01]  /*4610*/  FFMA.FTZ R41, R0, R109, R41 ;  /* 0x0000006d00297223 */ /* 0x000fe20000010029 */
[----:B------:R-:W-:Y:S01]  /*4620*/  SHF.L.U32 R140, R192, 0x10, RZ ;  /* 0x00000010c08c7819 */ /* 0x000fe200000006ff */
[----:B------:R-:W-:Y:S01]  /*4630*/  HFMA2.MMA R104, -RZ, RZ, 0, 0 ;  /* 0x00000000ff687435 */ /* 0x000fe200000001ff */
[----:B------:R-:W-:Y:S01]  /*4640*/  PRMT R194, R5, 0x7632, R194 ;  /* 0x0000763205c27816 */ /* 0x000fe200000000c2 */
[----:B------:R-:W-:Y:S01]  /*4650*/  HFMA2.MMA R102, -RZ, RZ, 0, 0 ;  /* 0x00000000ff667435 */ /* 0x000fe200000001ff */
[----:B---3--:R-:W-:Y:S01]  /*4660*/  SHF.L.U32 R18, R6, 0x10, RZ ;  /* 0x0000001006127819 */ /* 0x008fe200000006ff */
[----:B------:R-:W-:Y:S01]  /*4670*/  FFMA.FTZ R41, R86, R140, R41 ;  /* 0x0000008c56297223 */ /* 0x000fe20000010029 */
[----:B0-----:R-:W-:Y:S01]  /*4680*/  SHF.L.U32 R16, R194, 0x10, RZ ;  /* 0x00000010c2107819 */ /* 0x001fe200000006ff */
        /* <DEDUP_REMOVED lines=20> */
[----:B------:R-:W-:Y:S01]  /*47d0*/  FMUL.FTZ R87, R0, R39 ;  /* 0x0000002700577220 */ /* 0x000fe20000410000 */
[----:B------:R-:W-:Y:S01]  /*47e0*/  SHF.L.U32 R17, R10, 0x10, RZ ;  /* 0x000000100a117819 */ /* 0x000fe200000006ff */
[----:B------:R-:W-:Y:S01]  /*47f0*/  FFMA.FTZ R41, R100, R123, R41 ;  /* 0x0000007b64297223 */ /* 0x000fe20000010029 */
[----:B------:R-:W-:Y:S01]  /*4800*/  SHF.L.U32 R133, R201, 0x10, RZ ;  /* 0x00000010c9857819 */ /* 0x000fe200000006ff */
[-C--:B------:R-:W-:Y:S01]  /*4810*/  FMUL.FTZ R89, R72, R39.reuse ;  /* 0x0000002748597220 */ /* 0x080fe20000410000 */
[----:B------:R-:W-:Y:S01]  /*4820*/  PRMT R202, R10, 0x7632, R202 ;  /* 0x000076320aca7816 */ /* 0x000fe200000000ca */
[----:B------:R-:W-:Y:S01]  /*4830*/  FFMA.FTZ R41, R78, R142, R41 ;  /* 0x0000008e4e297223 */ /* 0x000fe20000010029 */
[----:B-1----:R-:W-:Y:S01]  /*4840*/  ISETP.GE.AND P0, PT, R131, 0x1, PT ;  /* 0x000000018300780c */ /* 0x002fe20003f06270 */
[-C--:B------:R-:W-:Y:S01]  /*4850*/  FMUL.FTZ R91, R74, R39.reuse ;  /* 0x000000274a5b7220 */ /* 0x080fe20000410000 */
[----:B------:R-:W-:Y:S01]  /*4860*/  SHF.L.U32 R146, R202, 0x10, RZ ;  /* 0x00000010ca927819 */ /* 0x000fe200000006ff */
[----:B------:R-:W-:Y:S01]  /*4870*/  FFMA.FTZ R41, R98, R144, R41 ;  /* 0x0000009062297223 */ /* 0x000fe20000010029 */
[C---:B------:R-:W-:Y:S01]  /*4880*/  SHF.L.U32 R19, R11.reuse, 0x10, RZ ;  /* 0x000000100b137819 */ /* 0x040fe200000006ff */
[----:B------:R-:W-:Y:S01]  /*4890*/  FMUL.FTZ R93, R76, R39 ;  /* 0x000000274c5d7220 */ /* 0x000fe20000410000 */
[----:B------:R-:W-:Y:S01]  /*48a0*/  PRMT R203, R11, 0x7632, R203 ;  /* 0x000076320bcb7816 */ /* 0x000fe200000000cb */
[----:B------:R-:W-:Y:S01]  /*48b0*/  FFMA.FTZ R41, R80, R129, R41 ;  /* 0x0000008150297223 */ /* 0x000fe20000010029 */
[----:B------:R-:W-:Y:S01]  /*48c0*/  MOV R75, RZ ;  /* 0x000000ff004b7202 */ /* 0x000fe20000000f00 */
[----:B------:R-:W-:Y:S01]  /*48d0*/  FMUL.FTZ R95, R78, R39 ;  /* 0x000000274e5f7220 */ /* 0x000fe20000410000 */
[----:B------:R-:W-:Y:S01]  /*48e0*/  SHF.L.U32 R141, R203, 0x10, RZ ;  /* 0x00000010cb8d7819 */ /* 0x000fe200000006ff */
[----:B------:R-:W-:Y:S01]  /*48f0*/  FFMA.FTZ R41, R96, R133, R41 ;  /* 0x0000008560297223 */ /* 0x000fe20000010029 */
[----:B------:R-:W-:Y:S01]  /*4900*/  MOV R73, RZ ;  /* 0x000000ff00497202 */ /* 0x000fe20000000f00 */
[----:B------:R-:W-:Y:S01]  /*4910*/  FMUL.FTZ R97, R80, R39 ;  /* 0x0000002750617220 */ /* 0x000fe20000410000 */
[----:B------:R-:W-:Y:S01]  /*4920*/  MOV R71, RZ ;  /* 0x000000ff00477202 */ /* 0x000fe20000000f00 */
[C---:B------:R-:W-:Y:S01]  /*4930*/  FFMA.FTZ R41, R82.reuse, R17, R41 ;  /* 0x0000001152297223 */ /* 0x040fe20000010029 */
[----:B------:R-:W-:Y:S01]  /*4940*/  MOV R106, RZ ;  /* 0x000000ff006a7202 */ /* 0x000fe20000000f00 */
[-C--:B------:R-:W-:Y:S01]  /*4950*/  FMUL.FTZ R99, R82, R39.reuse ;  /* 0x0000002752637220 */ /* 0x080fe20000410000 */
[----:B------:R-:W-:Y:S01]  /*4960*/  MOV R108, RZ ;  /* 0x000000ff006c7202 */ /* 0x000fe20000000f00 */
[----:B------:R-:W-:Y:S01]  /*4970*/  FFMA.FTZ R41, R94, R146, R41 ;  /* 0x000000925e297223 */ /* 0x000fe20000010029 */
[----:B------:R-:W-:Y:S01]  /*4980*/  MOV R110, RZ ;  /* 0x000000ff006e7202 */ /* 0x000fe20000000f00 */
[C---:B------:R-:W-:Y:S01]  /*4990*/  FMUL.FTZ R101, R84.reuse, R39 ;  /* 0x0000002754657220 */ /* 0x040fe20000410000 */
[----:B------:R-:W-:Y:S01]  /*49a0*/  MOV R112, RZ ;  /* 0x000000ff00707202 */ /* 0x000fe20000000f00 */
[----:B------:R-:W-:Y:S01]  /*49b0*/  FFMA.FTZ R41, R84, R19, R41 ;  /* 0x0000001354297223 */ /* 0x000fe20000010029 */
        /* <DEDUP_REMOVED lines=12> */
[----:B------:R-:W0:Y:S01]  /*4a80*/  LDC.64 R14, c[0x0][0x2d0] ;  /* 0x0000b400ff0e7b82 */ /* 0x000e220000000a00 */
[----:B------:R-:W-:Y:S01]  /*4a90*/  IADD3 R28, R44, -0x1, RZ ;  /* 0xffffffff2c1c7810 */ /* 0x000fe20007ffe0ff */
[----:B------:R-:W-:Y:S01]  /*4aa0*/  ULDC.64 UR4, c[0x0][0x230] ;  /* 0x00008c0000047ab9 */ /* 0x000fe20000000a00 */
[----:B------:R-:W-:Y:S01]  /*4ab0*/  ULDC.64 UR6, c[0x0][0x248] ;  /* 0x0000920000067ab9 */ /* 0x000fe20000000a00 */
[----:B------:R-:W-:Y:S01]  /*4ac0*/  ULDC.64 UR8, c[0x0][0x268] ;  /* 0x00009a0000087ab9 */ /* 0x000fe20000000a00 */
[----:B------:R-:W-:Y:S01]  /*4ad0*/  LEA.HI R29, R28, R28, RZ, 0x1 ;  /* 0x0000001c1c1d7211 */ /* 0x000fe200078f08ff */
[----:B------:R-:W-:Y:S01]  /*4ae0*/  IMAD R31, R37, UR6, RZ ;  /* 0x00000006251f7c24 */ /* 0x000fe2000f8e02ff */
[----:B------:R-:W-:Y:S01]  /*4af0*/  IADD3 R30, R44, -0x2, RZ ;  /* 0xfffffffe2c1e7810 */ /* 0x000fe20007ffe0ff */
[----:B------:R-:W1:Y:S01]  /*4b00*/  LDC.64 R12, c[0x0][0x2d8] ;  /* 0x0000b600ff0c7b82 */ /* 0x000e620000000a00 */
[----:B------:R-:W-:Y:S01]  /*4b10*/  LOP3.LUT R29, R29, 0xfffffe, RZ, 0xc0, !PT ;  /* 0x00fffffe1d1d7812 */ /* 0x000fe200078ec0ff */
[----:B------:R-:W-:-:S02]  /*4b20*/  IMAD R33, R37, UR8, RZ ;  /* 0x0000000825217c24 */ /* 0x000fc4000f8e02ff */
[----:B------:R-:W-:Y:S01]  /*4b30*/  FMUL.FTZ R125, R142, R57 ;  /* 0x000000398e7d7220 */ /* 0x000fe20000410000 */
[----:B------:R-:W-:Y:S01]  /*4b40*/  IMAD.WIDE.U32 R134, R36, UR4, RZ ;  /* 0x0000000424867c25 */ /* 0x000fe2000f8e00ff */
[----:B------:R-:W-:-:S03]  /*4b50*/  IADD3 R145, R28, -R29, RZ ;  /* 0x8000001d1c917210 */ /* 0x000fc60007ffe0ff */
[----:B------:R-:W-:Y:S01]  /*4b60*/  FMUL.FTZ R127, R144, R65 ;  /* 0x00000041907f7220 */ /* 0x000fe20000410000 */
[----:B------:R-:W-:Y:S01]  /*4b70*/  FMUL.FTZ R109, R109, R52 ;  /* 0x000000346d6d7220 */ /* 0x000fe20000410000 */
[----:B------:R-:W2:Y:S01]  /*4b80*/  LDC.64 R2, c[0x0][0x2e0] ;  /* 0x0000b800ff027b82 */ /* 0x000ea20000000a00 */
[----:B------:R-:W-:Y:S02]  /*4b90*/  IMAD R29, R37, UR4, RZ ;  /* 0x00000004251d7c24 */ /* 0x000fe4000f8e02ff */
[----:B------:R-:W-:Y:S01]  /*4ba0*/  FMUL.FTZ R140, R140, R59 ;  /* 0x0000003b8c8c7220 */ /* 0x000fe20000410000 */
[----:B------:R-:W-:-:S04]  /*4bb0*/  IMAD.WIDE.U32 R136, R36, UR6, RZ ;  /* 0x0000000624887c25 */ /* 0x000fc8000f8e00ff */
[----:B------:R-:W-:Y:S01]  /*4bc0*/  FMUL.FTZ R111, R111, R54 ;  /* 0x000000366f6f7220 */ /* 0x000fe20000410000 */
[----:B------:R-:W-:Y:S01]  /*4bd0*/  FMUL.FTZ R113, R16, R61 ;  /* 0x0000003d10717220 */ /* 0x000fe20000410000 */
[----:B------:R-:W-:Y:S01]  /*4be0*/  FMUL.FTZ R115, R18, R55 ;  /* 0x0000003712737220 */ /* 0x000fe20000410000 */
[----:B------:R-:W-:Y:S01]  /*4bf0*/  IMAD.WIDE.U32 R138, R36, UR8, RZ ;  /* 0x00000008248a7c25 */ /* 0x000fe2000f8e00ff */
[----:B0-----:R-:W-:Y:S01]  /*4c00*/  LEA R103, P0, R134, R14, 0x2 ;  /* 0x0000000e86677211 */ /* 0x001fe200078010ff */
[----:B------:R-:W0:Y:S02]  /*4c10*/  LDC R121, c[0x0][0x224] ;  /* 0x00008900ff797b82 */ /* 0x000e240000000800 */
[----:B------:R-:W-:Y:S01]  /*4c20*/  FMUL.FTZ R117, R34, R63 ;  /* 0x0000003f22757220 */ /* 0x000fe20000410000 */
[C---:B------:R-:W-:Y:S02]  /*4c30*/  IMAD R29, R36.reuse, UR5, R29 ;  /* 0x00000005241d7c24 */ /* 0x040fe4000f8e021d */
[----:B------:R-:W-:Y:S01]  /*4c40*/  FMUL.FTZ R119, R119, R56 ;  /* 0x0000003877777220 */ /* 0x000fe20000410000 */
[----:B------:R-:W-:-:S02]  /*4c50*/  IMAD R31, R36, UR7, R31 ;  /* 0x00000007241f7c24 */ /* 0x000fc4000f8e021f */
[----:B------:R-:W-:Y:S01]  /*4c60*/  FMUL.FTZ R123, R123, R64 ;  /* 0x000000407b7b7220 */ /* 0x000fe20000410000 */
[----:B------:R-:W-:Y:S01]  /*4c70*/  IMAD R33, R36, UR9, R33 ;  /* 0x0000000924217c24 */ /* 0x000fe2000f8e0221 */
[----:B-1----:R-:W-:Y:S01]  /*4c80*/  LEA R105, P1, R136, R12, 0x2 ;  /* 0x0000000c88697211 */ /* 0x002fe200078210ff */
[----:B------:R-:W-:Y:S01]  /*4c90*/  IMAD R131, R30, R131, RZ ;  /* 0x000000831e837224 */ /* 0x000fe200078e02ff */
[----:B------:R-:W-:Y:S01]  /*4ca0*/  IADD3 R14, R135, R29, RZ ;  /* 0x0000001d870e7210 */ /* 0x000fe20007ffe0ff */
[----:B------:R-:W1:Y:S01]  /*4cb0*/  LDC R204, c[0x0][0x21c] ;  /* 0x00008700ffcc7b82 */ /* 0x000e620000000800 */
[----:B------:R-:W-:Y:S01]  /*4cc0*/  IADD3 R12, R137, R31, RZ ;  /* 0x0000001f890c7210 */ /* 0x000fe20007ffe0ff */
[----:B------:R-:W-:Y:S01]  /*4cd0*/  IMAD.WIDE R130, R131, 0x8, R26 ;  /* 0x0000000883827825 */ /* 0x000fe200078e021a */
[----:B------:R-:W-:-:S03]  /*4ce0*/  LEA.HI.X R134, R134, R15, R14, 0x2, P0 ;  /* 0x0000000f86867211 */ /* 0x000fc600000f140e */
[----:B------:R-:W-:Y:S01]  /*4cf0*/  FMUL.FTZ R129, R129, R58 ;  /* 0x0000003a81817220 */ /* 0x000fe20000410000 */
[----:B--2---:R-:W-:Y:S01]  /*4d00*/  LEA R107, P2, R138, R2, 0x2 ;  /* 0x000000028a6b7211 */ /* 0x004fe200078410ff */
[----:B------:R-:W-:Y:S01]  /*4d10*/  FMUL.FTZ R133, R133, R66 ;  /* 0x0000004285857220 */ /* 0x000fe20000410000 */
[----:B------:R-:W-:Y:S01]  /*4d20*/  IADD3 R2, R139, R33, RZ ;  /* 0x000000218b027210 */ /* 0x000fe20007ffe0ff */
[----:B------:R-:W2:Y:S01]  /*4d30*/  LDC.64 R28, c[0x0][0x270] ;  /* 0x00009c00ff1c7b82 */ /* 0x000ea20000000a00 */
[----:B------:R-:W-:Y:S01]  /*4d40*/  ISETP.NE.AND P0, PT, R42, RZ, PT ;  /* 0x000000ff2a00720c */ /* 0x000fe20003f05270 */
[----:B------:R-:W-:Y:S01]  /*4d50*/  FMUL.FTZ R135, R17, R60 ;  /* 0x0000003c11877220 */ /* 0x000fe20000410000 */
[----:B------:R-:W-:Y:S01]  /*4d60*/  LEA.HI.X R138, R138, R3, R2, 0x2, P2 ;  /* 0x000000038a8a7211 */ /* 0x000fe200010f1402 */
[----:B------:R-:W-:Y:S01]  /*4d70*/  FMUL.FTZ R137, R146, R67 ;  /* 0x0000004392897220 */ /* 0x000fe20000410000 */
[----:B------:R-:W-:Y:S01]  /*4d80*/  LEA.HI.X R136, R136, R13, R12, 0x2, P1 ;  /* 0x0000000d88887211 */ /* 0x000fe200008f140c */
[----:B------:R-:W-:Y:S01]  /*4d90*/  FMUL.FTZ R139, R19, R62 ;  /* 0x0000003e138b7220 */ /* 0x000fe20000410000 */
[----:B------:R-:W-:Y:S01]  /*4da0*/  P2R R2, PR, RZ, 0x1 ;  /* 0x00000001ff027803 */ /* 0x000fe20000000000 */
[----:B------:R-:W3:Y:S01]  /*4db0*/  LDC.64 R30, c[0x0][0x250] ;  /* 0x00009400ff1e7b82 */ /* 0x000ee20000000a00 */
[----:B------:R-:W-:Y:S01]  /*4dc0*/  FMUL.FTZ R141, R141, R68 ;  /* 0x000000448d8d7220 */ /* 0x000fe20000410000 */
[----:B------:R-:W-:Y:S01]  /*4dd0*/  MOV R132, RZ ;  /* 0x000000ff00847202 */ /* 0x000fe20000000f00 */
[----:B------:R-:W-:Y:S01]  /*4de0*/  UMOV UR4, URZ ;  /* 0x0000003f00047c82 */ /* 0x000fe20008000000 */
[-C--:B------:R-:W-:Y:S01]  /*4df0*/  MOV R142, R53.reuse ;  /* 0x00000035008e7202 */ /* 0x080fe20000000f00 */
[----:B------:R-:W-:Y:S01]  /*4e00*/  ULDC UR5, c[0x0][0x224] ;  /* 0x0000890000057ab9 */ /* 0x000fe20000000800 */
[----:B------:R-:W-:-:S02]  /*4e10*/  MOV R143, R53 ;  /* 0x00000035008f7202 */ /* 0x000fc40000000f00 */
[----:B------:R-:W4:Y:S01]  /*4e20*/  LDC.64 R32, c[0x0][0x238] ;  /* 0x00008e00ff207b82 */ /* 0x000f220000000a00 */
[----:B------:R-:W-:Y:S02]  /*4e30*/  IADD3 R144, R42, 0x200, RZ ;  /* 0x000002002a907810 */ /* 0x000fe40007ffe0ff */
[----:B------:R-:W-:Y:S02]  /*4e40*/  SHF.L.U32 R145, R145, 0x8, RZ ;  /* 0x0000000891917819 */ /* 0x000fe400000006ff */
[----:B--2---:R-:W-:Y:S02]  /*4e50*/  SHF.L.U64.HI R29, R28, 0x2, R29 ;  /* 0x000000021c1d7819 */ /* 0x004fe4000001021d */
[----:B---3--:R-:W-:Y:S02]  /*4e60*/  SHF.L.U64.HI R31, R30, 0x2, R31 ;  /* 0x000000021e1f7819 */ /* 0x008fe4000001021f */
[----:B01--4-:R-:W-:-:S07]  /*4e70*/  SHF.L.U64.HI R33, R32, 0x2, R33 ;  /* 0x0000000220217819 */ /* 0x013fce0000010221 */
.L_x_5425:
        /* <DEDUP_REMOVED lines=33> */
[----:B------:R-:W1:Y:S01]  /*5090*/  MUFU.EX2 R147, R147 ;  /* 0x0000009300937308 */ /* 0x000e620000000800 */
[----:B------:R-:W-:-:S11]  /*50a0*/  FMUL.FTZ R152, R13, R55 ;  /* 0x000000370d987220 */ /* 0x000fd60000410000 */
[----:B0-----:R-:W0:Y:S01]  /*50b0*/  @P1 S2R R19, SR_CgaCtaId ;  /* 0x0000000000131919 */ /* 0x001e220000008800 */
        /* <DEDUP_REMOVED lines=8> */
[----:B--2---:R-:W-:-:S06]  /*5140*/  FMUL.FTZ R3, R148, R3 ;  /* 0x0000000394037220 */ /* 0x004fcc0000410000 */
[----:B------:R-:W2:Y:S01]  /*5150*/  MUFU.EX2 R154, R154 ;  /* 0x0000009a009a7308 */ /* 0x000ea20000000800 */
[----:B------:R-:W-:Y:S01]  /*5160*/  FMUL.FTZ R160, R13, R57 ;  /* 0x000000390da07220 */ /* 0x000fe20000410000 */
[----:B------:R-:W-:Y:S01]  /*5170*/  FFMA.FTZ R2, R148, R2, R111 ;  /* 0x0000000294027223 */ /* 0x000fe2000001006f */
[----:B------:R-:W-:-:S05]  /*5180*/  @P1 MOV R14, 0x400 ;  /* 0x00000400000e1802 */ /* 0x000fca0000000f00 */
[----:B------:R-:W3:Y:S01]  /*5190*/  MUFU.EX2 R156, R156 ;  /* 0x0000009c009c7308 */ /* 0x000ee20000000800 */
[C---:B----4-:R-:W-:Y:S01]  /*51a0*/  FMUL.FTZ R3, R150.reuse, R3 ;  /* 0x0000000396037220 */ /* 0x050fe20000410000 */
[----:B------:R-:W-:Y:S01]  /*51b0*/  FMUL.FTZ R162, R13, R65 ;  /* 0x000000410da27220 */ /* 0x000fe20000410000 */
[----:B------:R-:W-:Y:S01]  /*51c0*/  FFMA.FTZ R2, R150, R2, R113 ;  /* 0x0000000296027223 */ /* 0x000fe20000010071 */
[----:B0-----:R-:W-:-:S04]  /*51d0*/  @P1 LEA R19, R19, R14, 0x18 ;  /* 0x0000000e13131211 */ /* 0x001fc800078ec0ff */
[----:B------:R-:W0:Y:S01]  /*51e0*/  MUFU.EX2 R158, R158 ;  /* 0x0000009e009e7308 */ /* 0x000e220000000800 */
[C---:B-1----:R-:W-:Y:S01]  /*51f0*/  FMUL.FTZ R3, R152.reuse, R3 ;  /* 0x0000000398037220 */ /* 0x042fe20000410000 */
[----:B------:R-:W-:Y:S01]  /*5200*/  FMUL.FTZ R164, R13, R58 ;  /* 0x0000003a0da47220 */ /* 0x000fe20000410000 */
[----:B------:R-:W-:Y:S01]  /*5210*/  FFMA.FTZ R2, R152, R2, R115 ;  /* 0x0000000298027223 */ /* 0x000fe20000010073 */
[----:B------:R-:W-:-:S04]  /*5220*/  @P1 LEA R159, R42, R19, 0x2 ;  /* 0x000000132a9f1211 */ /* 0x000fc800078e10ff */
[----:B------:R-:W1:Y:S01]  /*5230*/  MUFU.EX2 R160, R160 ;  /* 0x000000a000a07308 */ /* 0x000e620000000800 */
[C---:B--2---:R-:W-:Y:S01]  /*5240*/  FMUL.FTZ R3, R154.reuse, R3 ;  /* 0x000000039a037220 */ /* 0x044fe20000410000 */
[C---:B------:R-:W-:Y:S01]  /*5250*/  FMUL.FTZ R166, R13.reuse, R66 ;  /* 0x000000420da67220 */ /* 0x040fe20000410000 */
[----:B------:R-:W-:Y:S01]  /*5260*/  FFMA.FTZ R2, R154, R2, R117 ;  /* 0x000000029a027223 */ /* 0x000fe20000010075 */
[----:B------:R-:W-:-:S04]  /*5270*/  FMUL.FTZ R168, R13, R60 ;  /* 0x0000003c0da87220 */ /* 0x000fc80000410000 */
[----:B------:R-:W2:Y:S01]  /*5280*/  MUFU.EX2 R162, R162 ;  /* 0x000000a200a27308 */ /* 0x000ea20000000800 */
[C---:B---3--:R-:W-:Y:S01]  /*5290*/  FMUL.FTZ R3, R156.reuse, R3 ;  /* 0x000000039c037220 */ /* 0x048fe20000410000 */
[----:B------:R-:W-:Y:S01]  /*52a0*/  FFMA.FTZ R2, R156, R2, R119 ;  /* 0x000000029c027223 */ /* 0x000fe20000010077 */
[----:B------:R-:W3:Y:S05]  /*52b0*/  @P1 LDS R159, [R159+0x1494] ;  /* 0x001494009f9f1984 */ /* 0x000eea0000000800 */
[----:B------:R-:W4:Y:S01]  /*52c0*/  MUFU.EX2 R164, R164 ;  /* 0x000000a400a47308 */ /* 0x000f220000000800 */
[C---:B0-----:R-:W-:Y:S01]  /*52d0*/  FMUL.FTZ R3, R158.reuse, R3 ;  /* 0x000000039e037220 */ /* 0x041fe20000410000 */
[----:B------:R-:W-:Y:S01]  /*52e0*/  FMUL.FTZ R170, R13, R67 ;  /* 0x000000430daa7220 */ /* 0x000fe20000410000 */
[----:B------:R-:W-:-:S05]  /*52f0*/  FFMA.FTZ R2, R158, R2, R123 ;  /* 0x000000029e027223 */ /* 0x000fca000001007b */
[----:B------:R-:W0:Y:S01]  /*5300*/  MUFU.EX2 R166, R166 ;  /* 0x000000a600a67308 */ /* 0x000e220000000800 */
        /* <DEDUP_REMOVED lines=16> */
[C---:B--2---:R-:W-:Y:S01]  /*5410*/  FMUL.FTZ R3, R170.reuse, R3 ;  /* 0x00000003aa037220 */ /* 0x044fe20000410000 */
[----:B------:R-:W-:-:S03]  /*5420*/  FFMA.FTZ R2, R170, R2, R137 ;  /* 0x00000002aa027223 */ /* 0x000fc60000010089 */
[C---:B----4-:R-:W-:Y:S01]  /*5430*/  FMUL.FTZ R3, R172.reuse, R3 ;  /* 0x00000003ac037220 */ /* 0x050fe20000410000 */
[----:B------:R-:W-:Y:S01]  /*5440*/  FFMA.FTZ R13, R172, R2, R139 ;  /* 0x00000002ac0d7223 */ /* 0x000fe2000001008b */
[----:B------:R-:W-:Y:S02]  /*5450*/  FMUL.FTZ R15, R12, R15 ;  /* 0x0000000f0c0f7220 */ /* 0x000fe40000410000 */
[C---:B0-----:R-:W-:Y:S01]  /*5460*/  FMUL.FTZ R2, R174.reuse, R3 ;  /* 0x00000003ae027220 */ /* 0x041fe20000410000 */
[----:B------:R-:W-:Y:S01]  /*5470*/  FFMA.FTZ R3, R174, R13, R141 ;  /* 0x0000000dae037223 */ /* 0x000fe2000001008d */
[----:B---3--:R-:W-:Y:S06]  /*5480*/  @P1 BRA `(.L_x_5415) ;  /* 0x0000000000201947 */ /* 0x008fec0003800000 */
        /* <DEDUP_REMOVED lines=8> */
.L_x_5415:
[----:B------:R-:W-:Y:S05]  /*5510*/  BSYNC B0 ;  /* 0x0000000000007941 */ /* 0x000fea0003800000 */
.L_x_5414:
        /* <DEDUP_REMOVED lines=48> */
.L_x_5444:
[----:B------:R-:W-:Y:S01]  /*5820*/  ISETP.GE.AND P2, PT, R43, 0x10, PT ;  /* 0x000000102b00780c */ /* 0x000fe20003f46270 */
[----:B------:R-:W-:-:S12]  /*5830*/  UMOV UR6, 0xffffffff ;  /* 0xffffffff00067882 */ /* 0x000fd80000000000 */
[C---:B0-2---:R-:W-:Y:S01]  /*5840*/  @P2 FFMA.FTZ R15, R14.reuse, R18, R15 ;  /* 0x000000120e0f2223 */ /* 0x045fe2000001000f */
[----:B---3--:R-:W-:Y:S01]  /*5850*/  @P2 FMUL.FTZ R14, R14, R3 ;  /* 0x000000030e0e2220 */ /* 0x008fe20000410000 */
[----:B------:R-:W-:Y:S06]  /*5860*/  BRA.DIV UR6, `(.L_x_5418) ;  /* 0x0000003206f47947 */ /* 0x000fec000b800000 */
.L_x_5447:
[----:B------:R-:W-:-:S03]  /*5870*/  UMOV UR6, 0xffffffff ;  /* 0xffffffff00067882 */ /* 0x000fc60000000000 */
[----:B------:R-:W-:Y:S05]  /*5880*/  BRA.DIV UR6, `(.L_x_5419) ;  /* 0x0000003606147947 */ /* 0x000fea000b800000 */
.L_x_5450:
[----:B------:R-:W-:-:S03]  /*5890*/  UMOV UR6, 0xffffffff ;  /* 0xffffffff00067882 */ /* 0x000fc60000000000 */
[----:B------:R-:W-:Y:S05]  /*58a0*/  BRA.DIV UR6, `(.L_x_5420) ;  /* 0x0000003606347947 */ /* 0x000fea000b800000 */
[----:B------:R-:W0:Y:S04]  /*58b0*/  SHFL.UP PT, R14, R14, 0x1, RZ ;  /* 0x042000000e0e7989 */ /* 0x000e2800000e00ff */
[----:B------:R-:W2:Y:S04]  /*58c0*/  SHFL.UP PT, R15, R15, 0x1, RZ ;  /* 0x042000000f0f7989 */ /* 0x000ea800000e00ff */
[----:B-----5:R-:W3:Y:S04]  /*58d0*/  SHFL.IDX PT, R16, R16, RZ, 0x1f ;  /* 0x00001fff10107589 */ /* 0x020ee800000e0000 */
[----:B------:R-:W4:Y:S02]  /*58e0*/  SHFL.IDX PT, R17, R17, RZ, 0x1f ;  /* 0x00001fff11117589 */ /* 0x000f2400000e0000 */
.L_x_5456:
[C---:B0-2-4-:R-:W-:Y:S01]  /*58f0*/  @P3 FFMA.FTZ R17, R14.reuse, R17, R15 ;  /* 0x000000110e113223 */ /* 0x055fe2000001000f */
[----:B---3--:R-:W-:-:S03]  /*5900*/  @P3 FMUL.FTZ R16, R14, R16 ;  /* 0x000000100e103220 */ /* 0x008fc60000410000 */
[C---:B------:R-:W-:Y:S01]  /*5910*/  FFMA.FTZ R19, R12.reuse, R17, R13 ;  /* 0x000000110c137223 */ /* 0x040fe2000001000d */
[----:B------:R-:W-:-:S05]  /*5920*/  FMUL.FTZ R18, R12, R16 ;  /* 0x000000100c127220 */ /* 0x000fca0000410000 */
[----:B------:R2:W-:Y:S02]  /*5930*/  STS.128 [R2+0x880], R16 ;  /* 0x0008801002007388 */ /* 0x0005e40000000c00 */
.L_x_5416:
[----:B------:R-:W-:Y:S05]  /*5940*/  WARPSYNC.ALL ;  /* 0x0000000000007948 */ /* 0x000fea0003800000 */
[----:B------:R-:W-:Y:S01]  /*5950*/  BAR.SYNC.DEFER_BLOCKING 0x0 ;  /* 0x0000000000007b1d */ /* 0x000fe20000010000 */
[C---:B-1----:R-:W-:Y:S01]  /*5960*/  FMUL.FTZ R3, R174.reuse, R159 ;  /* 0x0000009fae037220 */ /* 0x042fe20000410000 */
        /* <DEDUP_REMOVED lines=28> */
[C---:B0-----:R-:W-:Y:S01]  /*5b30*/  FMUL.FTZ R12, R148.reuse, R3 ;  /* 0x00000003940c7220 */ /* 0x041fe20000410000 */
        /* <DEDUP_REMOVED lines=63> */
.L_x_5473:
[C---:B--2-4-:R-:W-:Y:S01]  /*5f30*/  @P5 FFMA.FTZ R19, R3.reuse, R19, R16 ;  /* 0x0000001303135223 */ /* 0x054fe20000010010 */
[----:B------:R-:W-:Y:S01]  /*5f40*/  @P5 FMUL.FTZ R18, R3, R18 ;  /* 0x0000001203125220 */ /* 0x000fe20000410000 */
[-C--:B-1-3--:R-:W-:Y:S01]  /*5f50*/  FFMA.FTZ R35, R35, R2.reuse, R206 ;  /* 0x0000000223237223 */ /* 0x08afe200000100ce */
[----:B------:R-:W-:Y:S01]  /*5f60*/  FMUL.FTZ R34, R34, R2 ;  /* 0x0000000222227220 */ /* 0x000fe20000410000 */
[C---:B------:R-:W-:Y:S01]  /*5f70*/  FFMA.FTZ R17, R14.reuse, R19, R15 ;  /* 0x000000130e117223 */ /* 0x040fe2000001000f */
[----:B------:R-:W-:-:S05]  /*5f80*/  FMUL.FTZ R16, R14, R18 ;  /* 0x000000120e107220 */ /* 0x000fca0000410000 */
[----:B------:R1:W-:Y:S02]  /*5f90*/  STS.128 [R205+0xa90], R16 ;  /* 0x000a9010cd007388 */ /* 0x0003e40000000c00 */
.L_x_5421:
        /* <DEDUP_REMOVED lines=14> */
[----:B------:R-:W-:Y:S01]  /*6080*/  FFMA.FTZ R188, R17, -R61, R188 ;  /* 0x8000003d11bc7223 */ /* 0x000fe200000100bc */
[----:B------:R-:W-:-:S02]  /*6090*/  SHF.L.U32 R211, R10, 0x10, RZ ;  /* 0x000000100ad37819 */ /* 0x000fc400000006ff */
[----:B------:R-:W-:Y:S01]  /*60a0*/  FFMA.FTZ R3, R74, R186, R3 ;  /* 0x000000ba4a037223 */ /* 0x000fe20000010003 */
[----:B------:R-:W-:Y:S02]  /*60b0*/  SHF.L.U32 R212, R202, 0x10, RZ ;  /* 0x00000010cad47819 */ /* 0x000fe400000006ff */
[----:B------:R-:W-:Y:S01]  /*60c0*/  SHF.L.U32 R213, R11, 0x10, RZ ;  /* 0x000000100bd57819 */ /* 0x000fe200000006ff */
[----:B------:R-:W-:Y:S01]  /*60d0*/  FFMA.FTZ R3, R90, R184, R3 ;  /* 0x000000b85a037223 */ /* 0x000fe20000010003 */
[----:B------:R-:W-:Y:S01]  /*60e0*/  ISETP.GT.AND P1, PT, R43, 0x1d, PT ;  /* 0x0000001d2b00780c */ /* 0x000fe20003f24270 */
[----:B------:R-:W1:Y:S02]  /*60f0*/  LDS R163, [R163+0xa94] ;  /* 0x000a9400a3a37984 */ /* 0x000e640000000800 */
[----:B------:R-:W-:Y:S01]  /*6100*/  FFMA.FTZ R3, R76, R187, R3 ;  /* 0x000000bb4c037223 */ /* 0x000fe20000010003 */
[----:B------:R-:W-:Y:S01]  /*6110*/  SHF.L.U32 R214, R203, 0x10, RZ ;  /* 0x00000010cbd67819 */ /* 0x000fe200000006ff */
[----:B------:R-:W-:Y:S01]  /*6120*/  FFMA.FTZ R206, R213, -R62, R191 ;  /* 0x8000003ed5ce7223 */ /* 0x000fe200000100bf */
[----:B------:R-:W-:Y:S01]  /*6130*/  ISETP.GT.AND P2, PT, R43, 0x1b, PT ;  /* 0x0000001b2b00780c */ /* 0x000fe20003f44270 */
[----:B------:R-:W-:Y:S01]  /*6140*/  FFMA.FTZ R3, R100, R185, R3 ;  /* 0x000000b964037223 */ /* 0x000fe20000010003 */
[----:B------:R-:W-:-:S03]  /*6150*/  ISETP.NE.AND P3, PT, R42, RZ, PT ;  /* 0x000000ff2a00720c */ /* 0x000fc60003f65270 */
[----:B------:R-:W-:-:S04]  /*6160*/  FFMA.FTZ R3, R78, R181, R3 ;  /* 0x000000b54e037223 */ /* 0x000fc80000010003 */
[----:B------:R-:W-:-:S04]  /*6170*/  FFMA.FTZ R3, R98, R180, R3 ;  /* 0x000000b462037223 */ /* 0x000fc80000010003 */
[----:B------:R-:W-:Y:S02]  /*6180*/  FFMA.FTZ R3, R80, R183, R3 ;  /* 0x000000b750037223 */ /* 0x000fe40000010003 */
[----:B------:R2:W-:Y:S02]  /*6190*/  @!P3 STS.64 [R142+0x1590], R34 ;  /* 0x001590228e00b388 */ /* 0x0005e40000000a00 */
[----:B------:R-:W-:Y:S01]  /*61a0*/  FFMA.FTZ R3, R96, R195, R3 ;  /* 0x000000c360037223 */ /* 0x000fe20000010003 */
[----:B------:R-:W-:-:S03]  /*61b0*/  FFMA.FTZ R195, R209, -R66, R195 ;  /* 0x80000042d1c37223 */ /* 0x000fc600000100c3 */
[----:B------:R-:W-:-:S04]  /*61c0*/  FFMA.FTZ R3, R82, R193, R3 ;  /* 0x000000c152037223 */ /* 0x000fc80000010003 */
[----:B------:R-:W-:Y:S01]  /*61d0*/  FFMA.FTZ R3, R94, R182, R3 ;  /* 0x000000b65e037223 */ /* 0x000fe20000010003 */
[----:B------:R-:W-:-:S03]  /*61e0*/  FFMA.FTZ R182, R212, -R67, R182 ;  /* 0x80000043d4b67223 */ /* 0x000fc600000100b6 */
[----:B------:R-:W-:-:S04]  /*61f0*/  FFMA.FTZ R3, R84, R191, R3 ;  /* 0x000000bf54037223 */ /* 0x000fc80000010003 */
[----:B0-----:R-:W-:Y:S01]  /*6200*/  FFMA.FTZ R13, R92, R189, R3 ;  /* 0x000000bd5c0d7223 */ /* 0x001fe20000010003 */
[----:B------:R-:W-:Y:S01]  /*6210*/  SHF.L.U32 R3, R192, 0x10, RZ ;  /* 0x00000010c0037819 */ /* 0x000fe200000006ff */
[-C--:B------:R-:W-:Y:S01]  /*6220*/  FFMA.FTZ R189, R214, -R68.reuse, R189 ;  /* 0x80000044d6bd7223 */ /* 0x080fe200000100bd */
[----:B-1----:R-:W-:Y:S02]  /*6230*/  FFMA.FTZ R159, R163, R159, R178 ;  /* 0x0000009fa39f7223 */ /* 0x002fe400000100b2 */
[----:B------:R-:W0:Y:S01]  /*6240*/  SHFL.DOWN PT, R2, R13, 0x1, 0x1f ;  /* 0x08201f000d027f89 */ /* 0x000e2200000e0000 */
[----:B------:R-:W-:Y:S01]  /*6250*/  FFMA.FTZ R190, R3, -R59, R190 ;  /* 0x8000003b03be7223 */ /* 0x000fe200000100be */
[----:B------:R-:W-:Y:S01]  /*6260*/  FFMA.FTZ R179, R174, R159, R179 ;  /* 0x0000009faeb37223 */ /* 0x000fe200000100b3 */
[----:B------:R-:W-:Y:S01]  /*6270*/  SHF.L.U32 R174, R9, 0x10, RZ ;  /* 0x0000001009ae7819 */ /* 0x000fe200000006ff */
[----:B------:R-:W-:Y:S02]  /*6280*/  FMUL.FTZ R207, R159, R68 ;  /* 0x000000449fcf7220 */ /* 0x000fe40000410000 */
[----:B------:R-:W-:Y:S01]  /*6290*/  FFMA.FTZ R172, R172, R179, R177 ;  /* 0x000000b3acac7223 */ /* 0x000fe200000100b1 */
[----:B------:R-:W-:Y:S01]  /*62a0*/  FMUL.FTZ R191, R179, R62 ;  /* 0x0000003eb3bf7220 */ /* 0x000fe20000410000 */
[----:B------:R-:W-:Y:S01]  /*62b0*/  FFMA.FTZ R178, R174, -R58, R183 ;  /* 0x8000003aaeb27223 */ /* 0x000fe200000100b7 */
[----:B------:R-:W-:Y:S01]  /*62c0*/  FADD.FTZ R128, R207, R128 ;  /* 0x00000080cf807221 */ /* 0x000fe20000010000 */
[----:B------:R-:W-:Y:S01]  /*62d0*/  FFMA.FTZ R175, R170, R172, R175 ;  /* 0x000000acaaaf7223 */ /* 0x000fe200000100af */
[----:B------:R-:W-:Y:S01]  /*62e0*/  FMUL.FTZ R205, R172, R67 ;  /* 0x00000043accd7220 */ /* 0x000fe20000410000 */
[----:B------:R-:W-:-:S02]  /*62f0*/  FADD.FTZ R101, R191, R101 ;  /* 0x00000065bf657221 */ /* 0x000fc40000010000 */
[-C--:B------:R-:W-:Y:S01]  /*6300*/  FFMA.FTZ R173, R168, R175.reuse, R173 ;  /* 0x000000afa8ad7223 */ /* 0x080fe200000100ad */
[----:B--2---:R-:W-:Y:S01]  /*6310*/  FMUL.FTZ R35, R146, R175 ;  /* 0x000000af92237220 */ /* 0x004fe20000410000 */
[----:B------:R-:W-:Y:S02]  /*6320*/  FADD.FTZ R126, R205, R126 ;  /* 0x0000007ecd7e7221 */ /* 0x000fe40000010000 */
[-C--:B------:R-:W-:Y:S01]  /*6330*/  FFMA.FTZ R171, R166, R173.reuse, R171 ;  /* 0x000000ada6ab7223 */ /* 0x080fe200000100ab */
[----:B------:R-:W-:Y:S01]  /*6340*/  SHF.L.U32 R166, R8, 0x10, RZ ;  /* 0x0000001008a67819 */ /* 0x000fe200000006ff */
[----:B------:R-:W-:Y:S02]  /*6350*/  FMUL.FTZ R34, R146, R173 ;  /* 0x000000ad92227220 */ /* 0x000fe40000410000 */
[----:B------:R-:W-:Y:S01]  /*6360*/  FFMA.FTZ R164, R164, R171, R169 ;  /* 0x000000aba4a47223 */ /* 0x000fe200000100a9 */
[----:B------:R-:W-:Y:S01]  /*6370*/  FMUL.FTZ R183, R171, R58 ;  /* 0x0000003aabb77220 */ /* 0x000fe20000410000 */
[----:B0-----:R-:W-:Y:S01]  /*6380*/  @!P0 FADD.FTZ R13, R13, R2 ;  /* 0x000000020d0d8221 */ /* 0x001fe20000010000 */
[----:B------:R-:W-:Y:S01]  /*6390*/  FFMA.FTZ R181, R166, -R57, R181 ;  /* 0x80000039a6b57223 */ /* 0x000fe200000100b5 */
[----:B------:R-:W-:Y:S01]  /*63a0*/  FFMA.FTZ R162, R162, R164, R167 ;  /* 0x000000a4a2a27223 */ /* 0x000fe200000100a7 */
[----:B------:R-:W-:Y:S01]  /*63b0*/  SHF.L.U32 R167, R200, 0x10, RZ ;  /* 0x00000010c8a77819 */ /* 0x000fe200000006ff */
[----:B------:R-:W-:Y:S01]  /*63c0*/  FMUL.FTZ R177, R164, R65 ;  /* 0x00000041a4b17220 */ /* 0x000fe20000410000 */
[----:B------:R-:W0:Y:S01]  /*63d0*/  SHFL.DOWN PT, R208, R13, 0x2, 0x1f ;  /* 0x08401f000dd07f89 */ /* 0x000e2200000e0000 */
[----:B------:R-:W-:Y:S01]  /*63e0*/  FFMA.FTZ R165, R160, R162, R165 ;  /* 0x000000a2a0a57223 */ /* 0x000fe200000100a5 */
[----:B------:R-:W-:Y:S01]  /*63f0*/  SHF.L.U32 R160, R198, 0x10, RZ ;  /* 0x00000010c6a07819 */ /* 0x000fe200000006ff */
[----:B------:R-:W-:Y:S01]  /*6400*/  FMUL.FTZ R170, R162, R57 ;  /* 0x00000039a2aa7220 */ /* 0x000fe20000410000 */
[----:B------:R-:W-:Y:S01]  /*6410*/  FFMA.FTZ R180, R167, -R65, R180 ;  /* 0x80000041a7b47223 */ /* 0x000fe200000100b4 */
[----:B------:R-:W-:Y:S01]  /*6420*/  FFMA.FTZ R161, R158, R165, R161 ;  /* 0x000000a59ea17223 */ /* 0x000fe200000100a1 */
[----:B------:R-:W-:Y:S01]  /*6430*/  FMUL.FTZ R34, R195, R34 ;  /* 0x00000022c3227220 */ /* 0x000fe20000410000 */
[----:B------:R-:W-:Y:S01]  /*6440*/  FADD.FTZ R97, R183, R97 ;  /* 0x00000061b7617221 */ /* 0x000fe20000010000 */
[----:B------:R-:W-:Y:S01]  /*6450*/  FADD.FTZ R122, R177, R122 ;  /* 0x0000007ab17a7221 */ /* 0x000fe20000010000 */
[----:B------:R-:W-:Y:S01]  /*6460*/  FFMA.FTZ R156, R156, R161, R157 ;  /* 0x000000a19c9c7223 */ /* 0x000fe2000001009d */
[----:B------:R-:W-:-:S03]  /*6470*/  FADD.FTZ R95, R170, R95 ;  /* 0x0000005faa5f7221 */ /* 0x000fc60000010000 */
[----:B------:R-:W-:Y:S01]  /*6480*/  FFMA.FTZ R154, R154, R156, R155 ;  /* 0x0000009c9a9a7223 */ /* 0x000fe2000001009b */
[----:B------:R-:W-:-:S03]  /*6490*/  FMUL.FTZ R157, R156, R63 ;  /* 0x0000003f9c9d7220 */ /* 0x000fc60000410000 */
[----:B------:R-:W-:Y:S01]  /*64a0*/  FFMA.FTZ R152, R152, R154, R153 ;  /* 0x0000009a98987223 */ /* 0x000fe20000010099 */
[----:B------:R-:W-:Y:S01]  /*64b0*/  SHF.L.U32 R153, R196, 0x10, RZ ;  /* 0x00000010c4997819 */ /* 0x000fe200000006ff */
[----:B------:R-:W-:Y:S02]  /*64c0*/  FADD.FTZ R118, R157, R118 ;  /* 0x000000769d767221 */ /* 0x000fe40000010000 */
[----:B------:R-:W-:Y:S01]  /*64d0*/  FFMA.FTZ R151, R150, R152, R151 ;  /* 0x0000009896977223 */ /* 0x000fe20000010097 */
[----:B------:R-:W-:Y:S01]  /*64e0*/  FMUL.FTZ R19, R152, R61 ;  /* 0x0000003d98137220 */ /* 0x000fe20000410000 */
[----:B------:R-:W-:Y:S01]  /*64f0*/  SHF.L.U32 R150, R7, 0x10, RZ ;  /* 0x0000001007967819 */ /* 0x000fe200000006ff */
[----:B------:R-:W-:Y:S01]  /*6500*/  FFMA.FTZ R184, R153, -R63, R184 ;  /* 0x8000003f99b87223 */ /* 0x000fe200000100b8 */
[----:B------:R-:W-:Y:S01]  /*6510*/  FFMA.FTZ R148, R148, R151, R149 ;  /* 0x0000009794947223 */ /* 0x000fe20000010095 */
[----:B------:R-:W-:Y:S01]  /*6520*/  FMUL.FTZ R18, R151, R54 ;  /* 0x0000003697127220 */ /* 0x000fe20000410000 */
[----:B------:R-:W-:Y:S01]  /*6530*/  SHF.L.U32 R149, R6, 0x10, RZ ;  /* 0x0000001006957819 */ /* 0x000fe200000006ff */
[----:B------:R-:W-:Y:S01]  /*6540*/  FFMA.FTZ R187, R150, -R56, R187 ;  /* 0x8000003896bb7223 */ /* 0x000fe200000100bb */
[----:B------:R-:W-:Y:S01]  /*6550*/  FFMA.FTZ R147, R147, R148, R176 ;  /* 0x0000009493937223 */ /* 0x000fe200000100b0 */
[----:B------:R-:W-:Y:S01]  /*6560*/  FMUL.FTZ R15, R148, R59 ;  /* 0x0000003b940f7220 */ /* 0x000fe20000410000 */
[----:B0-----:R-:W-:Y:S01]  /*6570*/  @!P1 FADD.FTZ R13, R13, R208 ;  /* 0x000000d00d0d9221 */ /* 0x001fe20000010000 */
[----:B------:R-:W-:Y:S01]  /*6580*/  FADD.FTZ R116, R19, R116 ;  /* 0x0000007413747221 */ /* 0x000fe20000010000 */
[----:B------:R-:W-:Y:S01]  /*6590*/  FMUL.FTZ R2, R147, R52 ;  /* 0x0000003493027220 */ /* 0x000fe20000410000 */
[----:B------:R-:W-:Y:S01]  /*65a0*/  FADD.FTZ R89, R18, R89 ;  /* 0x0000005912597221 */ /* 0x000fe20000010000 */
[----:B------:R-:W-:Y:S01]  /*65b0*/  FADD.FTZ R114, R15, R114 ;  /* 0x000000720f727221 */ /* 0x000fe20000010000 */
[----:B------:R-:W0:Y:S01]  /*65c0*/  SHFL.DOWN PT, R208, R13, 0x4, 0x1f ;  /* 0x08801f000dd07f89 */ /* 0x000e2200000e0000 */
[C---:B------:R-:W-:Y:S01]  /*65d0*/  FFMA.FTZ R12, R2.reuse, R199, RZ ;  /* 0x000000c7020c7223 */ /* 0x040fe200000100ff */
[----:B------:R-:W-:-:S03]  /*65e0*/  FADD.FTZ R87, R2, R87 ;  /* 0x0000005702577221 */ /* 0x000fc60000010000 */
[----:B------:R-:W-:Y:S01]  /*65f0*/  FFMA.FTZ R155, R15, R190, R12 ;  /* 0x000000be0f9b7223 */ /* 0x000fe2000001000c */
[----:B------:R-:W-:-:S03]  /*6600*/  FMUL.FTZ R12, R154, R55 ;  /* 0x000000379a0c7220 */ /* 0x000fc60000410000 */
[----:B------:R-:W-:Y:S01]  /*6610*/  FFMA.FTZ R158, R18, R197, R155 ;  /* 0x000000c5129e7223 */ /* 0x000fe2000001009b */
[----:B------:R-:W-:Y:S01]  /*6620*/  FFMA.FTZ R155, R149, -R55, R186 ;  /* 0x80000037959b7223 */ /* 0x000fe200000100ba */
[-C--:B------:R-:W-:Y:S01]  /*6630*/  FFMA.FTZ R186, R211, -R60.reuse, R193 ;  /* 0x8000003cd3ba7223 */ /* 0x080fe200000100c1 */
[----:B------:R-:W-:Y:S01]  /*6640*/  FMUL.FTZ R193, R175, R60 ;  /* 0x0000003cafc17220 */ /* 0x000fe20000410000 */
[----:B------:R-:W-:Y:S01]  /*6650*/  FFMA.FTZ R163, R19, R188, R158 ;  /* 0x000000bc13a37223 */ /* 0x000fe2000001009e */
[----:B------:R-:W-:Y:S01]  /*6660*/  FMUL.FTZ R158, R161, R56 ;  /* 0x00000038a19e7220 */ /* 0x000fe20000410000 */
[C---:B------:R-:W-:Y:S01]  /*6670*/  FADD.FTZ R91, R12.reuse, R91 ;  /* 0x0000005b0c5b7221 */ /* 0x040fe20000010000 */
[----:B------:R-:W-:Y:S01]  /*6680*/  FADD.FTZ R99, R193, R99 ;  /* 0x00000063c1637221 */ /* 0x000fe20000010000 */
[----:B------:R-:W-:Y:S01]  /*6690*/  FFMA.FTZ R168, R12, R155, R163 ;  /* 0x0000009b0ca87223 */ /* 0x000fe200000100a3 */
[----:B------:R-:W-:Y:S01]  /*66a0*/  FMUL.FTZ R163, R165, R64 ;  /* 0x00000040a5a37220 */ /* 0x000fe20000410000 */
[----:B------:R-:W-:-:S02]  /*66b0*/  FADD.FTZ R93, R158, R93 ;  /* 0x0000005d9e5d7221 */ /* 0x000fc40000010000 */
[----:B------:R-:W-:Y:S01]  /*66c0*/  FFMA.FTZ R169, R157, R184, R168 ;  /* 0x000000b89da97223 */ /* 0x000fe200000100a8 */
[----:B------:R-:W-:Y:S01]  /*66d0*/  FFMA.FTZ R168, R160, -R64, R185 ;  /* 0x80000040a0a87223 */ /* 0x000fe200000100b9 */
[----:B------:R-:W-:Y:S01]  /*66e0*/  FMUL.FTZ R185, R173, R66 ;  /* 0x00000042adb97220 */ /* 0x000fe20000410000 */
[----:B0-----:R-:W-:Y:S01]  /*66f0*/  @!P2 FADD.FTZ R13, R13, R208 ;  /* 0x000000d00d0da221 */ /* 0x001fe20000010000 */
[----:B------:R-:W-:Y:S01]  /*6700*/  FFMA.FTZ R176, R158, R187, R169 ;  /* 0x000000bb9eb07223 */ /* 0x000fe200000100a9 */
[----:B------:R-:W-:Y:S01]  /*6710*/  FFMA.FTZ R173, R209, R173, R34 ;  /* 0x000000add1ad7223 */ /* 0x000fe20000010022 */
[----:B------:R-:W-:Y:S01]  /*6720*/  FMUL.FTZ R34, R146, R162 ;  /* 0x000000a292227220 */ /* 0x000fe20000410000 */
[----:B------:R-:W-:Y:S01]  /*6730*/  FADD.FTZ R124, R185, R124 ;  /* 0x0000007cb97c7221 */ /* 0x000fe20000010000 */
[----:B------:R-:W-:Y:S01]  /*6740*/  FFMA.FTZ R169, R163, R168, R176 ;  /* 0x000000a8a3a97223 */ /* 0x000fe200000100b0 */
[----:B------:R-:W-:Y:S01]  /*6750*/  SHFL.DOWN PT, R208, R13, 0x8, 0x1f ;  /* 0x09001f000dd07f89 */ /* 0x000fe200000e0000 */
[----:B------:R-:W-:Y:S01]  /*6760*/  FADD.FTZ R102, R173, R102 ;  /* 0x00000066ad667221 */ /* 0x000fe20000010000 */
[----:B------:R-:W-:Y:S01]  /*6770*/  FADD.FTZ R120, R163, R120 ;  /* 0x00000078a3787221 */ /* 0x000fe20000010000 */
[----:B------:R-:W-:Y:S01]  /*6780*/  FFMA.FTZ R176, R170, R181, R169 ;  /* 0x000000b5aab07223 */ /* 0x000fe200000100a9 */
[----:B------:R-:W-:Y:S01]  /*6790*/  FMUL.FTZ R181, R181, R34 ;  /* 0x00000022b5b57220 */ /* 0x000fe20000410000 */
[----:B------:R-:W-:-:S02]  /*67a0*/  FMUL.FTZ R34, R146, R161 ;  /* 0x000000a192227220 */ /* 0x000fc40000410000 */
        /* <DEDUP_REMOVED lines=8> */
[----:B------:R-:W-:Y:S02]  /*6830*/  FFMA.FTZ R176, R185, R195, R176 ;  /* 0x000000c3b9b07223 */ /* 0x000fe400000100b0 */
[----:B------:R-:W-:Y:S01]  /*6840*/  FADD.FTZ R108, R187, R108 ;  /* 0x0000006cbb6c7221 */ /* 0x000fe20000010000 */
[----:B------:R-:W-:Y:S01]  /*6850*/  FFMA.FTZ R149, R149, R154, R34 ;  /* 0x0000009a95957223 */ /* 0x000fe20000010022 */
[----:B------:R-:W-:Y:S01]  /*6860*/  FFMA.FTZ R176, R193, R186, R176 ;  /* 0x000000bac1b07223 */ /* 0x000fe200000100b0 */
[----:B------:R-:W-:Y:S01]  /*6870*/  FMUL.FTZ R186, R186, R35 ;  /* 0x00000023baba7220 */ /* 0x000fe20000410000 */
[C---:B------:R-:W-:Y:S01]  /*6880*/  FMUL.FTZ R35, R146.reuse, R171 ;  /* 0x000000ab92237220 */ /* 0x040fe20000410000 */
[----:B------:R-:W-:Y:S01]  /*6890*/  FMUL.FTZ R34, R146, R151 ;  /* 0x0000009792227220 */ /* 0x000fe20000410000 */
[----:B------:R-:W-:Y:S01]  /*68a0*/  FFMA.FTZ R176, R205, R182, R176 ;  /* 0x000000b6cdb07223 */ /* 0x000fe200000100b0 */
[----:B------:R-:W-:Y:S01]  /*68b0*/  FFMA.FTZ R186, R211, R175, R186 ;  /* 0x000000afd3ba7223 */ /* 0x000fe200000100ba */
[----:B------:R-:W-:Y:S01]  /*68c0*/  FADD.FTZ R110, R149, R110 ;  /* 0x0000006e956e7221 */ /* 0x000fe20000010000 */
[----:B------:R-:W-:Y:S01]  /*68d0*/  FMUL.FTZ R197, R197, R34 ;  /* 0x00000022c5c57220 */ /* 0x000fe20000410000 */
[----:B------:R-:W-:Y:S01]  /*68e0*/  FFMA.FTZ R176, R191, R206, R176 ;  /* 0x000000cebfb07223 */ /* 0x000fe200000100b0 */
[----:B------:R-:W-:-:S02]  /*68f0*/  FADD.FTZ R73, R186, R73 ;  /* 0x00000049ba497221 */ /* 0x000fc40000010000 */
[----:B------:R-:W-:Y:S01]  /*6900*/  FFMA.FTZ R197, R16, R151, R197 ;  /* 0x0000009710c57223 */ /* 0x000fe200000100c5 */
[----:B------:R-:W-:-:S03]  /*6910*/  FFMA.FTZ R169, R207, R189, R176 ;  /* 0x000000bdcfa97223 */ /* 0x000fc600000100b0 */
[----:B------:R-:W-:Y:S02]  /*6920*/  FADD.FTZ R112, R197, R112 ;  /* 0x00000070c5707221 */ /* 0x000fe40000010000 */
        /* <DEDUP_REMOVED lines=13> */
[-C--:B------:R-:W-:Y:S01]  /*6a00*/  FMUL.FTZ R159, R146, R172.reuse ;  /* 0x000000ac929f7220 */ /* 0x080fe20000410000 */
[----:B------:R-:W-:Y:S02]  /*6a10*/  FMUL.FTZ R206, R206, R189 ;  /* 0x000000bdcece7220 */ /* 0x000fe40000410000 */
[----:B------:R-:W-:Y:S01]  /*6a20*/  FADD.FTZ R132, R207, R132 ;  /* 0x00000084cf847221 */ /* 0x000fe20000010000 */
[----:B------:R-:W-:Y:S01]  /*6a30*/  FMUL.FTZ R159, R182, R159 ;  /* 0x0000009fb69f7220 */ /* 0x000fe20000410000 */
[----:B-1----:R-:W-:Y:S01]  /*6a40*/  @!P1 FADD.FTZ R13, R13, R210 ;  /* 0x000000d20d0d9221 */ /* 0x002fe20000010000 */
[----:B------:R-:W-:Y:S02]  /*6a50*/  FFMA.FTZ R206, R213, R179, R206 ;  /* 0x000000b3d5ce7223 */ /* 0x000fe400000100ce */
[----:B------:R-:W-:Y:S02]  /*6a60*/  FFMA.FTZ R159, R212, R172, R159 ;  /* 0x000000acd49f7223 */ /* 0x000fe4000001009f */
[----:B------:R-:W-:-:S02]  /*6a70*/  FADD.FTZ R75, R206, R75 ;  /* 0x0000004bce4b7221 */ /* 0x000fc40000010000 */
[----:B------:R-:W-:Y:S01]  /*6a80*/  FADD.FTZ R104, R159, R104 ;  /* 0x000000689f687221 */ /* 0x000fe20000010000 */
[----:B------:R-:W-:Y:S01]  /*6a90*/  FMUL.FTZ R159, R178, R35 ;  /* 0x00000023b29f7220 */ /* 0x000fe20000410000 */
[----:B------:R-:W-:-:S03]  /*6aa0*/  FMUL.FTZ R35, R146, R164 ;  /* 0x000000a492237220 */ /* 0x000fc60000410000 */
[----:B------:R-:W-:Y:S01]  /*6ab0*/  FFMA.FTZ R174, R174, R171, R159 ;  /* 0x000000abaeae7223 */ /* 0x000fe2000001009f */
[----:B0-----:R-:W-:Y:S01]  /*6ac0*/  @!P2 FADD.FTZ R169, R169, R208 ;  /* 0x000000d0a9a9a221 */ /* 0x001fe20000010000 */
[----:B------:R-:W-:Y:S01]  /*6ad0*/  FMUL.FTZ R180, R180, R35 ;  /* 0x00000023b4b47220 */ /* 0x000fe20000410000 */
[----:B------:R-:W-:Y:S01]  /*6ae0*/  FMUL.FTZ R35, R146, R165 ;  /* 0x000000a592237220 */ /* 0x000fe20000410000 */
[----:B------:R-:W-:Y:S02]  /*6af0*/  FADD.FTZ R71, R174, R71 ;  /* 0x00000047ae477221 */ /* 0x000fe40000010000 */
[----:B------:R-:W0:Y:S01]  /*6b00*/  SHFL.DOWN PT, R176, R169, 0x8, 0x1f ;  /* 0x09001f00a9b07f89 */ /* 0x000e2200000e0000 */
[----:B------:R-:W-:Y:S01]  /*6b10*/  FFMA.FTZ R180, R167, R164, R180 ;  /* 0x000000a4a7b47223 */ /* 0x000fe200000100b4 */
[----:B------:R-:W-:-:S03]  /*6b20*/  FMUL.FTZ R35, R168, R35 ;  /* 0x00000023a8237220 */ /* 0x000fc60000410000 */
[----:B------:R-:W-:Y:S01]  /*6b30*/  FADD.FTZ R69, R180, R69 ;  /* 0x00000045b4457221 */ /* 0x000fe20000010000 */
[----:B------:R-:W-:Y:S01]  /*6b40*/  FFMA.FTZ R160, R160, R165, R35 ;  /* 0x000000a5a0a07223 */ /* 0x000fe20000010023 */
[----:B------:R-:W-:-:S03]  /*6b50*/  FMUL.FTZ R35, R146, R156 ;  /* 0x0000009c92237220 */ /* 0x000fc60000410000 */
[----:B------:R-:W-:Y:S01]  /*6b60*/  FADD.FTZ R77, R160, R77 ;  /* 0x0000004da04d7221 */ /* 0x000fe20000010000 */
[----:B------:R-:W-:Y:S01]  /*6b70*/  FMUL.FTZ R184, R184, R35 ;  /* 0x00000023b8b87220 */ /* 0x000fe20000410000 */
[----:B------:R-:W-:-:S03]  /*6b80*/  FMUL.FTZ R35, R146, R152 ;  /* 0x0000009892237220 */ /* 0x000fc60000410000 */
[----:B------:R-:W-:Y:S01]  /*6b90*/  FFMA.FTZ R184, R153, R156, R184 ;  /* 0x0000009c99b87223 */ /* 0x000fe200000100b8 */
[----:B------:R-:W-:-:S03]  /*6ba0*/  FMUL.FTZ R188, R188, R35 ;  /* 0x00000023bcbc7220 */ /* 0x000fc60000410000 */
[----:B------:R-:W-:Y:S01]  /*6bb0*/  FADD.FTZ R79, R184, R79 ;  /* 0x0000004fb84f7221 */ /* 0x000fe20000010000 */
[----:B------:R-:W-:Y:S01]  /*6bc0*/  FFMA.FTZ R188, R17, R152, R188 ;  /* 0x0000009811bc7223 */ /* 0x000fe200000100bc */
[C---:B------:R-:W-:Y:S01]  /*6bd0*/  FMUL.FTZ R17, R146.reuse, R148 ;  /* 0x0000009492117220 */ /* 0x040fe20000410000 */
[----:B------:R-:W-:Y:S01]  /*6be0*/  FMUL.FTZ R146, R146, R147 ;  /* 0x0000009392927220 */ /* 0x000fe20000410000 */
[----:B0-----:R-:W-:Y:S01]  /*6bf0*/  @!P0 FADD.FTZ R169, R169, R176 ;  /* 0x000000b0a9a98221 */ /* 0x001fe20000010000 */
[----:B------:R-:W-:Y:S01]  /*6c00*/  ISETP.NE.AND P0, PT, R43, RZ, PT ;  /* 0x000000ff2b00720c */ /* 0x000fe20003f05270 */
[----:B------:R-:W-:Y:S01]  /*6c10*/  FMUL.FTZ R190, R190, R17 ;  /* 0x00000011bebe7220 */ /* 0x000fe20000410000 */
[----:B------:R-:W-:Y:S01]  /*6c20*/  FMUL.FTZ R199, R199, R146 ;  /* 0x00000092c7c77220 */ /* 0x000fe20000410000 */
[----:B------:R-:W-:Y:S01]  /*6c30*/  FADD.FTZ R81, R188, R81 ;  /* 0x00000051bc517221 */ /* 0x000fe20000010000 */
[----:B------:R-:W0:Y:S01]  /*6c40*/  SHFL.DOWN PT, R164, R169, 0x10, 0x1f ;  /* 0x0a001f00a9a47f89 */ /* 0x000e2200000e0000 */
        /* <DEDUP_REMOVED lines=19> */
.L_x_5424:
[----:B------:R-:W-:Y:S05]  /*6d80*/  BSYNC B0 ;  /* 0x0000000000007941 */ /* 0x000fea0003800000 */
.L_x_5423:
        /* <DEDUP_REMOVED lines=14> */
.L_x_5413:
[----:B------:R-:W-:Y:S01]  /*6e70*/  BAR.SYNC.DEFER_BLOCKING 0x0 ;  /* 0x0000000000007b1d */ /* 0x000fe20000010000 */
[----:B0-----:R-:W-:-:S05]  /*6e80*/  LOP3.LUT R13, R50, 0x1f, R42, 0xf8, !PT ;  /* 0x0000001f320d7812 */ /* 0x001fca00078ef82a */
[----:B------:R-:W-:Y:S01]  /*6e90*/  IMAD.WIDE R2, R13, 0x10, R20 ;  /* 0x000000100d027825 */ /* 0x000fe200078e0214 */
[----:B------:R-:W-:Y:S01]  /*6ea0*/  IADD3 R0, R43, R43, R50 ;  /* 0x0000002b2b007210 */ /* 0x000fe20007ffe032 */
[----:B------:R-:W0:Y:S01]  /*6eb0*/  LDC.64 R14, c[0x0][0x388] ;  /* 0x0000e200ff0e7b82 */ /* 0x000e220000000a00 */
[----:B------:R-:W-:-:S07]  /*6ec0*/  ULDC.64 UR4, c[0x0][0x390] ;  /* 0x0000e40000047ab9 */ /* 0x000fce0000000a00 */
[----:B------:R-:W1:Y:S01]  /*6ed0*/  LDC.64 R32, c[0x0][0x3e0] ;  /* 0x0000f800ff207b82 */ /* 0x000e620000000a00 */
[----:B------:R-:W2:Y:S04]  /*6ee0*/  LDG.E.128 R16, desc[UR14][R2.64] ;  /* 0x0000000e02107981 */ /* 0x000ea8000c1e1d00 */
[----:B------:R-:W3:Y:S01]  /*6ef0*/  LDG.E.128 R28, desc[UR14][R2.64+0x200] ;  /* 0x0002000e021c7981 */ /* 0x000ee2000c1e1d00 */
[----:B------:R-:W-:Y:S02]  /*6f00*/  LEA R4, R0, R53, 0x4 ;  /* 0x0000003500047211 */ /* 0x000fe400078e20ff */
[----:B------:R-:W-:Y:S01]  /*6f10*/  F2FP.BF16.F32.PACK_AB R117, R116, R89 ;  /* 0x000000597475723e */ /* 0x000fe200000010ff */
[----:B0-----:R-:W-:Y:S01]  /*6f20*/  IMAD R12, R14, UR17, RZ ;  /* 0x000000110e0c7c24 */ /* 0x001fe2000f8e02ff */
[----:B------:R-:W-:-:S02]  /*6f30*/  F2FP.BF16.F32.PACK_AB R125, R124, R97 ;  /* 0x000000617c7d723e */ /* 0x000fc400000010ff */
[----:B------:R-:W-:Y:S02]  /*6f40*/  F2FP.BF16.F32.PACK_AB R119, R120, R93 ;  /* 0x0000005d7877723e */ /* 0x000fe400000010ff */
[----:B------:R-:W-:Y:S02]  /*6f50*/  F2FP.BF16.F32.PACK_AB R118, R118, R91 ;  /* 0x0000005b7676723e */ /* 0x000fe400000010ff */
[----:B------:R-:W-:Y:S02]  /*6f60*/  F2FP.BF16.F32.PACK_AB R116, R114, R87 ;  /* 0x000000577274723e */ /* 0x000fe400000010ff */
[----:B------:R-:W-:Y:S02]  /*6f70*/  F2FP.BF16.F32.PACK_AB R127, R128, R101 ;  /* 0x00000065807f723e */ /* 0x000fe400000010ff */
[----:B------:R-:W-:Y:S02]  /*6f80*/  F2FP.BF16.F32.PACK_AB R126, R126, R99 ;  /* 0x000000637e7e723e */ /* 0x000fe400000010ff */
[----:B------:R-:W-:-:S02]  /*6f90*/  LEA R70, R70, R53, 0x4 ;  /* 0x0000003546467211 */ /* 0x000fc400078e20ff */
[----:B------:R-:W-:Y:S01]  /*6fa0*/  F2FP.BF16.F32.PACK_AB R124, R122, R95 ;  /* 0x0000005f7a7c723e */ /* 0x000fe200000010ff */
[----:B--2---:R0:W-:Y:S04]  /*6fb0*/  STS.128 [R51], R16 ;  /* 0x0000001033007388 */ /* 0x0041e80000000c00 */
[----:B---3--:R2:W-:Y:S01]  /*6fc0*/  STS.128 [R51+0x200], R28 ;  /* 0x0002001c33007388 */ /* 0x0085e20000000c00 */
[----:B------:R-:W-:-:S03]  /*6fd0*/  NOP ;  /* 0x0000000000007918 */ /* 0x000fc60000000000 */
[----:B------:R-:W3:Y:S01]  /*6fe0*/  LDS.128 R8, [R4] ;  /* 0x0000000004087984 */ /* 0x000ee20000000c00 */
[----:B0-----:R-:W-:Y:S02]  /*6ff0*/  IMAD R19, R15, UR16, R12 ;  /* 0x000000100f137c24 */ /* 0x001fe4000f8e020c */
[----:B--2---:R-:W-:-:S04]  /*7000*/  IMAD R29, R37, UR4, RZ ;  /* 0x00000004251d7c24 */ /* 0x004fc8000f8e02ff */
[----:B------:R-:W-:Y:S01]  /*7010*/  IMAD R31, R36, UR5, R29 ;  /* 0x00000005241f7c24 */ /* 0x000fe2000f8e021d */
[----:B---3--:R-:W-:Y:S02]  /*7020*/  SHF.L.U32 R5, R8, 0x10, RZ ;  /* 0x0000001008057819 */ /* 0x008fe400000006ff */
[----:B------:R-:W-:Y:S02]  /*7030*/  SHF.L.U32 R3, R10, 0x10, RZ ;  /* 0x000000100a037819 */ /* 0x000fe400000006ff */
[----:B------:R-:W-:Y:S01]  /*7040*/  PRMT R8, R8, 0x7632, R8 ;  /* 0x0000763208087816 */ /* 0x000fe20000000008 */
[--C-:B------:R-:W-:Y:S01]  /*7050*/  FADD.FTZ R0, R5, R38.reuse ;  /* 0x0000002605007221 */ /* 0x100fe20000010000 */
[----:B------:R-:W-:Y:S01]  /*7060*/  SHF.L.U32 R5, R9, 0x10, RZ ;  /* 0x0000001009057819 */ /* 0x000fe200000006ff */
[--C-:B------:R-:W-:Y:S01]  /*7070*/  FADD.FTZ R17, R3, R38.reuse ;  /* 0x0000002603117221 */ /* 0x100fe20000010000 */
[----:B------:R-:W-:Y:S02]  /*7080*/  SHF.L.U32 R3, R8, 0x10, RZ ;  /* 0x0000001008037819 */ /* 0x000fe400000006ff */
[----:B------:R-:W-:Y:S01]  /*7090*/  FSETP.GTU.FTZ.AND P6, PT, R0, 20, PT ;  /* 0x41a000000000780b */ /* 0x000fe20003fdc000 */
[----:B------:R-:W-:Y:S01]  /*70a0*/  FADD.FTZ R2, R5, R38 ;  /* 0x0000002605027221 */ /* 0x000fe20000010000 */
[----:B------:R-:W-:Y:S01]  /*70b0*/  PRMT R10, R10, 0x7632, R10 ;  /* 0x000076320a0a7816 */ /* 0x000fe2000000000a */
[----:B------:R-:W0:Y:S01]  /*70c0*/  LDS.128 R4, [R4+0x10] ;  /* 0x0000100004047984 */ /* 0x000e220000000c00 */
[----:B------:R-:W-:Y:S01]  /*70d0*/  FADD.FTZ R18, R3, R38 ;  /* 0x0000002603127221 */ /* 0x000fe20000010000 */
[----:B------:R-:W-:Y:S01]  /*70e0*/  BAR.SYNC.DEFER_BLOCKING 0x0 ;  /* 0x0000000000007b1d */ /* 0x000fe20000010000 */
[----:B------:R-:W-:-:S03]  /*70f0*/  FSETP.GTU.FTZ.AND P5, PT, R2, 20, PT ;  /* 0x41a000000200780b */ /* 0x000fc60003fbc000 */
[----:B------:R-:W-:Y:S02]  /*7100*/  FSETP.GTU.FTZ.AND P4, PT, R18, 20, PT ;  /* 0x41a000001200780b */ /* 0x000fe40003f9c000 */
[----:B------:R-:W-:Y:S02]  /*7110*/  FSETP.GTU.FTZ.AND P3, PT, R17, 20, PT ;  /* 0x41a000001100780b */ /* 0x000fe40003f7c000 */
[----:B------:R-:W-:Y:S01]  /*7120*/  @!P6 FMUL.FTZ R8, R0, -1.4426950216293334961 ;  /* 0xbfb8aa3b0008e820 */ /* 0x000fe20000410000 */
[----:B------:R-:W-:-:S05]  /*7130*/  IADD3 R0, R44, -0x1, RZ ;  /* 0xffffffff2c007810 */ /* 0x000fca0007ffe0ff */
[----:B------:R-:W2:Y:S01]  /*7140*/  @!P6 MUFU.EX2 R8, R8 ;  /* 0x000000080008e308 */ /* 0x000ea20000000800 */
[----:B------:R-:W-:Y:S01]  /*7150*/  @!P5 FMUL.FTZ R16, R2, -1.4426950216293334961 ;  /* 0xbfb8aa3b0210d820 */ /* 0x000fe20000410000 */
[----:B------:R-:W-:Y:S01]  /*7160*/  SHF.L.U32 R2, R0, 0xa, RZ ;  /* 0x0000000a00027819 */ /* 0x000fe200000006ff */
[----:B------:R-:W-:Y:S02]  /*7170*/  @!P4 FMUL.FTZ R12, R18, -1.4426950216293334961 ;  /* 0xbfb8aa3b120cc820 */ /* 0x000fe40000410000 */
[----:B------:R-:W-:Y:S01]  /*7180*/  @!P3 FMUL.FTZ R17, R17, -1.4426950216293334961 ;  /* 0xbfb8aa3b1111b820 */ /* 0x000fe20000410000 */
[--C-:B------:R-:W-:Y:S02]  /*7190*/  SHF.R.S32.HI R3, RZ, 0x1f, R2.reuse ;  /* 0x0000001fff037819 */ /* 0x100fe40000011402 */
[----:B------:R-:W3:Y:S01]  /*71a0*/  @!P5 MUFU.EX2 R16, R16 ;  /* 0x000000100010d308 */ /* 0x000ee20000000800 */
[----:B------:R-:W-:Y:S01]  /*71b0*/  IMAD.WIDE.U32 R14, R14, UR16, R2 ;  /* 0x000000100e0e7c25 */ /* 0x000fe2000f8e0002 */
[----:B------:R-:W-:Y:S06]  /*71c0*/  STS.128 [R70], R116 ;  /* 0x0000007446007388 */ /* 0x000fec0000000c00 */
[----:B------:R-:W4:Y:S01]  /*71d0*/  @!P4 MUFU.EX2 R12, R12 ;  /* 0x0000000c000cc308 */ /* 0x000f220000000800 */
[----:B------:R-:W-:Y:S01]  /*71e0*/  IADD3 R15, R15, R19, RZ ;  /* 0x000000130f0f7210 */ /* 0x000fe20007ffe0ff */
[----:B--2---:R-:W-:Y:S01]  /*71f0*/  @!P6 FADD.FTZ R8, R8, 1 ;  /* 0x3f8000000808e421 */ /* 0x004fe20000010000 */
[----:B------:R-:W-:Y:S01]  /*7200*/  SHF.L.U32 R19, R11, 0x10, RZ ;  /* 0x000000100b137819 */ /* 0x000fe200000006ff */
[----:B------:R-:W-:Y:S01]  /*7210*/  STS.128 [R70+0x10], R124 ;  /* 0x0000107c46007388 */ /* 0x000fe20000000c00 */
[----:B------:R-:W-:Y:S01]  /*7220*/  IMAD.WIDE.U32 R14, R36, UR4, R14 ;  /* 0x00000004240e7c25 */ /* 0x000fe2000f8e000e */
[----:B------:R-:W-:-:S03]  /*7230*/  ULDC.64 UR4, c[0x0][0x3b0] ;  /* 0x0000ec0000047ab9 */ /* 0x000fc60000000a00 */
[----:B------:R-:W-:Y:S01]  /*7240*/  FADD.FTZ R28, R19, R38 ;  /* 0x00000026131c7221 */ /* 0x000fe20000010000 */
[----:B0-----:R-:W-:Y:S01]  /*7250*/  SHF.L.U32 R19, R4, 0x10, RZ ;  /* 0x0000001004137819 */ /* 0x001fe200000006ff */
[----:B------:R1:W0:Y:S01]  /*7260*/  @!P6 MUFU.RCP R18, R8 ;  /* 0x000000080012e308 */ /* 0x0002220000001000 */
[----:B------:R-:W-:Y:S01]  /*7270*/  PRMT R4, R9, 0x7632, R4 ;  /* 0x0000763209047816 */ /* 0x000fe20000000004 */
[----:B---3--:R-:W-:Y:S01]  /*7280*/  @!P5 FADD.FTZ R16, R16, 1 ;  /* 0x3f8000001010d421 */ /* 0x008fe20000010000 */
[----:B------:R-:W-:Y:S01]  /*7290*/  FSETP.GTU.FTZ.AND P2, PT, R28, 20, PT ;  /* 0x41a000001c00780b */ /* 0x000fe20003f5c000 */
[--C-:B------:R-:W-:Y:S01]  /*72a0*/  FADD.FTZ R19, R19, R38.reuse ;  /* 0x0000002613137221 */ /* 0x100fe20000010000 */
[----:B------:R-:W-:Y:S01]  /*72b0*/  SHF.L.U32 R9, R5, 0x10, RZ ;  /* 0x0000001005097819 */ /* 0x000fe200000006ff */
[----:B----4-:R-:W-:Y:S01]  /*72c0*/  @!P4 FADD.FTZ R12, R12, 1 ;  /* 0x3f8000000c0cc421 */ /* 0x010fe20000010000 */
[----:B------:R-:W-:Y:S01]  /*72d0*/  IADD3 R15, R15, R31, RZ ;  /* 0x0000001f0f0f7210 */ /* 0x000fe20007ffe0ff */
[----:B------:R-:W2:Y:S01]  /*72e0*/  @!P5 MUFU.RCP R29, R16 ;  /* 0x00000010001dd308 */ /* 0x000ea20000001000 */
[----:B-1----:R-:W-:Y:S01]  /*72f0*/  LEA R8, P0, R14, R32, 0x1 ;  /* 0x000000200e087211 */ /* 0x002fe200078008ff */
[----:B------:R-:W-:Y:S01]  /*7300*/  FADD.FTZ R31, R9, R38 ;  /* 0x00000026091f7221 */ /* 0x000fe20000010000 */
[----:B------:R-:W-:-:S02]  /*7310*/  FSETP.GTU.FTZ.AND P1, PT, R19, 20, PT ;  /* 0x41a000001300780b */ /* 0x000fc40003f3c000 */
[----:B------:R-:W-:Y:S02]  /*7320*/  LEA.HI.X R9, R14, R33, R15, 0x1, P0 ;  /* 0x000000210e097211 */ /* 0x000fe400000f0c0f */
[----:B------:R-:W-:Y:S01]  /*7330*/  SHF.L.U32 R15, R4, 0x10, RZ ;  /* 0x00000010040f7819 */ /* 0x000fe200000006ff */
[----:B------:R-:W1:Y:S01]  /*7340*/  @!P4 MUFU.RCP R12, R12 ;  /* 0x0000000c000cc308 */ /* 0x000e620000001000 */
[----:B------:R-:W-:Y:S01]  /*7350*/  @!P2 FMUL.FTZ R14, R28, -1.4426950216293334961 ;  /* 0xbfb8aa3b1c0ea820 */ /* 0x000fe20000410000 */
[----:B------:R-:W-:Y:S01]  /*7360*/  PRMT R4, R11, 0x7632, R4 ;  /* 0x000076320b047816 */ /* 0x000fe20000000004 */
[----:B0-----:R-:W-:Y:S01]  /*7370*/  @!P6 FMUL.FTZ R85, R85, R18 ;  /* 0x000000125555e220 */ /* 0x001fe20000410000 */
[----:B------:R-:W-:Y:S01]  /*7380*/  FADD.FTZ R28, R15, R38 ;  /* 0x000000260f1c7221 */ /* 0x000fe20000010000 */
[----:B------:R-:W-:Y:S01]  /*7390*/  SHF.L.U32 R11, R10, 0x10, RZ ;  /* 0x000000100a0b7819 */ /* 0x000fe200000006ff */
[----:B------:R-:W-:Y:S01]  /*73a0*/  IMAD.WIDE R8, R13, 0x10, R8 ;  /* 0x000000100d087825 */ /* 0x000fe200078e0208 */
[----:B------:R-:W-:Y:S01]  /*73b0*/  FSETP.GTU.FTZ.AND P0, PT, R31, 20, PT ;  /* 0x41a000001f00780b */ /* 0x000fe20003f1c000 */
[----:B------:R-:W0:Y:S01]  /*73c0*/  @!P3 MUFU.EX2 R17, R17 ;  /* 0x000000110011b308 */ /* 0x000e220000000800 */
[----:B------:R-:W-:Y:S01]  /*73d0*/  FSETP.GTU.FTZ.AND P6, PT, R28, 20, PT ;  /* 0x41a000001c00780b */ /* 0x000fe20003fdc000 */
[----:B------:R-:W-:Y:S01]  /*73e0*/  FADD.FTZ R30, R11, R38 ;  /* 0x000000260b1e7221 */ /* 0x000fe20000010000 */
[----:B------:R-:W-:Y:S01]  /*73f0*/  SHF.L.U32 R15, R4, 0x10, RZ ;  /* 0x00000010040f7819 */ /* 0x000fe200000006ff */
[----:B--2---:R-:W-:Y:S01]  /*7400*/  @!P5 FMUL.FTZ R112, R112, R29 ;  /* 0x0000001d7070d220 */ /* 0x004fe20000410000 */
[----:B------:R-:W-:Y:S01]  /*7410*/  @!P1 FMUL.FTZ R18, R19, -1.4426950216293334961 ;  /* 0xbfb8aa3b13129820 */ /* 0x000fe20000410000 */
[----:B------:R-:W-:Y:S01]  /*7420*/  SHF.L.U32 R29, R6, 0x10, RZ ;  /* 0x00000010061d7819 */ /* 0x000fe200000006ff */
[----:B------:R-:W-:Y:S01]  /*7430*/  FADD.FTZ R40, R85, R40 ;  /* 0x0000002855287221 */ /* 0x000fe20000010000 */
[----:B------:R-:W-:Y:S01]  /*7440*/  FADD.FTZ R15, R15, R38 ;  /* 0x000000260f0f7221 */ /* 0x000fe20000010000 */
[----:B-1----:R-:W-:Y:S01]  /*7450*/  @!P4 FMUL.FTZ R83, R83, R12 ;  /* 0x0000000c5353c220 */ /* 0x002fe20000410000 */
[----:B------:R-:W-:Y:S01]  /*7460*/  FSETP.GTU.FTZ.AND P4, PT, R30, 20, PT ;  /* 0x41a000001e00780b */ /* 0x000fe20003f9c000 */
[----:B------:R-:W1:Y:S01]  /*7470*/  @!P2 MUFU.EX2 R16, R14 ;  /* 0x0000000e0010a308 */ /* 0x000e620000000800 */
[----:B------:R-:W-:Y:S01]  /*7480*/  @!P0 FMUL.FTZ R11, R31, -1.4426950216293334961 ;  /* 0xbfb8aa3b1f0b8820 */ /* 0x000fe20000410000 */
[----:B------:R-:W-:Y:S01]  /*7490*/  FSETP.GTU.FTZ.AND P5, PT, R15, 20, PT ;  /* 0x41a000000f00780b */ /* 0x000fe20003fbc000 */
[----:B------:R-:W-:Y:S01]  /*74a0*/  @!P6 FMUL.FTZ R10, R28, -1.4426950216293334961 ;  /* 0xbfb8aa3b1c0ae820 */ /* 0x000fe20000410000 */
[----:B------:R-:W-:Y:S01]  /*74b0*/  PRMT R4, R4, 0x7632, R4 ;  /* 0x0000763204047816 */ /* 0x000fe20000000004 */
[----:B0-----:R-:W-:Y:S01]  /*74c0*/  @!P3 FADD.FTZ R17, R17, 1 ;  /* 0x3f8000001111b421 */ /* 0x001fe20000010000 */
[----:B------:R-:W-:-:S02]  /*74d0*/  PRMT R5, R5, 0x7632, R5 ;  /* 0x0000763205057816 */ /* 0x000fc40000000005 */
[----:B------:R-:W0:Y:S01]  /*74e0*/  @!P0 MUFU.EX2 R19, R11 ;  /* 0x0000000b00138308 */ /* 0x000e220000000800 */
[----:B------:R-:W-:Y:S02]  /*74f0*/  PRMT R6, R6, 0x7632, R6 ;  /* 0x0000763206067816 */ /* 0x000fe40000000006 */
[----:B------:R-:W-:Y:S01]  /*7500*/  SHF.L.U32 R5, R5, 0x10, RZ ;  /* 0x0000001005057819 */ /* 0x000fe200000006ff */
[----:B------:R-:W-:-:S03]  /*7510*/  @!P4 FMUL.FTZ R12, R30, -1.4426950216293334961 ;  /* 0xbfb8aa3b1e0cc820 */ /* 0x000fc60000410000 */
[----:B------:R-:W-:Y:S01]  /*7520*/  @!P5 FMUL.FTZ R15, R15, -1.4426950216293334961 ;  /* 0xbfb8aa3b0f0fd820 */ /* 0x000fe20000410000 */
[----:B------:R-:W2:Y:S01]  /*7530*/  @!P6 MUFU.EX2 R10, R10 ;  /* 0x0000000a000ae308 */ /* 0x000ea20000000800 */
[----:B-1----:R-:W-:-:S07]  /*7540*/  @!P2 FADD.FTZ R16, R16, 1 ;  /* 0x3f8000001010a421 */ /* 0x002fce0000010000 */
[----:B------:R-:W1:Y:S01]  /*7550*/  @!P4 MUFU.EX2 R12, R12 ;  /* 0x0000000c000cc308 */ /* 0x000e620000000800 */
[----:B0-----:R-:W-:-:S07]  /*7560*/  @!P0 FADD.FTZ R19, R19, 1 ;  /* 0x3f80000013138421 */ /* 0x001fce0000010000 */
[----:B------:R-:W0:Y:S01]  /*7570*/  @!P1 MUFU.EX2 R18, R18 ;  /* 0x0000001200129308 */ /* 0x000e220000000800 */
[----:B--2---:R-:W-:Y:S01]  /*7580*/  @!P6 FADD.FTZ R11, R10, 1 ;  /* 0x3f8000000a0be421 */ /* 0x004fe20000010000 */
[----:B------:R-:W-:Y:S01]  /*7590*/  FADD.FTZ R10, R29, R38 ;  /* 0x000000261d0a7221 */ /* 0x000fe20000010000 */
[----:B------:R-:W-:-:S05]  /*75a0*/  SHF.L.U32 R29, R7, 0x10, RZ ;  /* 0x00000010071d7819 */ /* 0x000fca00000006ff */
[----:B------:R2:W3:Y:S01]  /*75b0*/  @!P6 MUFU.RCP R28, R11 ;  /* 0x0000000b001ce308 */ /* 0x0004e20000001000 */
[----:B-1----:R-:W-:Y:S01]  /*75c0*/  @!P4 FADD.FTZ R14, R12, 1 ;  /* 0x3f8000000c0ec421 */ /* 0x002fe20000010000 */
[----:B------:R-:W-:-:S06]  /*75d0*/  FADD.FTZ R29, R29, R38 ;  /* 0x000000261d1d7221 */ /* 0x000fcc0000010000 */
[----:B------:R-:W1:Y:S01]  /*75e0*/  @!P5 MUFU.EX2 R15, R15 ;  /* 0x0000000f000fd308 */ /* 0x000e620000000800 */
[----:B0-----:R-:W-:Y:S01]  /*75f0*/  @!P1 FADD.FTZ R18, R18, 1 ;  /* 0x3f80000012129421 */ /* 0x001fe20000010000 */
[----:B--2---:R-:W-:-:S06]  /*7600*/  SHF.L.U32 R11, R4, 0x10, RZ ;  /* 0x00000010040b7819 */ /* 0x004fcc00000006ff */
[----:B------:R-:W0:Y:S01]  /*7610*/  @!P4 MUFU.RCP R14, R14 ;  /* 0x0000000e000ec308 */ /* 0x000e220000001000 */
[----:B---3--:R-:W-:Y:S01]  /*7620*/  @!P6 FMUL.FTZ R81, R81, R28 ;  /* 0x0000001c5151e220 */ /* 0x008fe20000410000 */
[----:B------:R-:W-:-:S06]  /*7630*/  FSETP.GTU.FTZ.AND P6, PT, R10, 20, PT ;  /* 0x41a000000a00780b */ /* 0x000fcc0003fdc000 */
[----:B------:R-:W2:Y:S01]  /*7640*/  @!P3 MUFU.RCP R17, R17 ;  /* 0x000000110011b308 */ /* 0x000ea20000001000 */
[----:B-1----:R-:W-:-:S06]  /*7650*/  @!P5 FADD.FTZ R15, R15, 1 ;  /* 0x3f8000000f0fd421 */ /* 0x002fcc0000010000 */
[----:B------:R-:W-:Y:S01]  /*7660*/  @!P6 FMUL.FTZ R4, R10, -1.4426950216293334961 ;  /* 0xbfb8aa3b0a04e820 */ /* 0x000fe20000410000 */
[----:B------:R1:W3:Y:S01]  /*7670*/  @!P2 MUFU.RCP R31, R16 ;  /* 0x00000010001fa308 */ /* 0x0002e20000001000 */
[----:B0-----:R-:W-:Y:S01]  /*7680*/  @!P4 FMUL.FTZ R79, R79, R14 ;  /* 0x0000000e4f4fc220 */ /* 0x001fe20000410000 */
[----:B------:R-:W-:Y:S02]  /*7690*/  PRMT R10, R7, 0x7632, R10 ;  /* 0x00007632070a7816 */ /* 0x000fe4000000000a */
[----:B------:R-:W-:-:S04]  /*76a0*/  FSETP.GTU.FTZ.AND P4, PT, R29, 20, PT ;  /* 0x41a000001d00780b */ /* 0x000fc80003f9c000 */
[----:B------:R-:W0:Y:S01]  /*76b0*/  @!P1 MUFU.RCP R33, R18 ;  /* 0x0000001200219308 */ /* 0x000e220000001000 */
[--C-:B-1----:R-:W-:Y:S01]  /*76c0*/  FADD.FTZ R16, R11, R38.reuse ;  /* 0x000000260b107221 */ /* 0x102fe20000010000 */
[----:B--2---:R-:W-:Y:S01]  /*76d0*/  @!P3 FMUL.FTZ R110, R110, R17 ;  /* 0x000000116e6eb220 */ /* 0x004fe20000410000 */
[----:B------:R-:W-:Y:S01]  /*76e0*/  SHF.L.U32 R11, R6, 0x10, RZ ;  /* 0x00000010060b7819 */ /* 0x000fe200000006ff */
[--C-:B------:R-:W-:Y:S01]  /*76f0*/  FADD.FTZ R6, R5, R38.reuse ;  /* 0x0000002605067221 */ /* 0x100fe20000010000 */
[----:B------:R-:W-:Y:S02]  /*7700*/  SHF.L.U32 R5, R10, 0x10, RZ ;  /* 0x000000100a057819 */ /* 0x000fe400000006ff */
[----:B------:R-:W-:Y:S01]  /*7710*/  FSETP.GTU.FTZ.AND P3, PT, R16, 20, PT ;  /* 0x41a000001000780b */ /* 0x000fe20003f7c000 */
[----:B------:R-:W1:Y:S01]  /*7720*/  @!P5 MUFU.RCP R14, R15 ;  /* 0x0000000f000ed308 */ /* 0x000e620000001000 */
[--C-:B------:R-:W-:Y:S01]  /*7730*/  FADD.FTZ R11, R11, R38.reuse ;  /* 0x000000260b0b7221 */ /* 0x100fe20000010000 */
[----:B------:R-:W-:Y:S01]  /*7740*/  FADD.FTZ R10, R5, R38 ;  /* 0x00000026050a7221 */ /* 0x000fe20000010000 */
[----:B---3--:R-:W-:Y:S01]  /*7750*/  @!P2 FMUL.FTZ R108, R108, R31 ;  /* 0x0000001f6c6ca220 */ /* 0x008fe20000410000 */
[----:B------:R-:W-:Y:S01]  /*7760*/  FSETP.GTU.FTZ.AND P2, PT, R6, 20, PT ;  /* 0x41a000000600780b */ /* 0x000fe20003f5c000 */
[----:B------:R-:W-:Y:S01]  /*7770*/  @!P4 FMUL.FTZ R12, R29, -1.4426950216293334961 ;  /* 0xbfb8aa3b1d0cc820 */ /* 0x000fe20000410000 */
[----:B------:R-:W-:Y:S01]  /*7780*/  NOP ;  /* 0x0000000000007918 */ /* 0x000fe20000000000 */
[----:B0-----:R-:W-:Y:S01]  /*7790*/  @!P1 FMUL.FTZ R106, R106, R33 ;  /* 0x000000216a6a9220 */ /* 0x001fe20000410000 */
[----:B------:R0:W2:Y:S01]  /*77a0*/  @!P6 MUFU.EX2 R7, R4 ;  /* 0x000000040007e308 */ /* 0x0000a20000000800 */
[----:B------:R-:W-:Y:S01]  /*77b0*/  FSETP.GTU.FTZ.AND P1, PT, R10, 20, PT ;  /* 0x41a000000a00780b */ /* 0x000fe20003f3c000 */
[----:B------:R-:W3:Y:S01]  /*77c0*/  LDS.128 R28, [R51+0x200] ;  /* 0x00020000331c7984 */ /* 0x000ee20000000c00 */
[----:B------:R-:W-:Y:S01]  /*77d0*/  F2FP.BF16.F32.PACK_AB R33, R81, R112 ;  /* 0x000000705121723e */ /* 0x000fe200000010ff */
[----:B-1----:R-:W-:Y:S01]  /*77e0*/  @!P5 FMUL.FTZ R77, R77, R14 ;  /* 0x0000000e4d4dd220 */ /* 0x002fe20000410000 */
[----:B------:R-:W-:-:S04]  /*77f0*/  FSETP.GTU.FTZ.AND P5, PT, R11, 20, PT ;  /* 0x41a000000b00780b */ /* 0x000fc80003fbc000 */
[----:B------:R-:W-:Y:S01]  /*7800*/  @!P2 FMUL.FTZ R5, R6, -1.4426950216293334961 ;  /* 0xbfb8aa3b0605a820 */ /* 0x000fe20000410000 */
[----:B------:R-:W-:Y:S01]  /*7810*/  F2FP.BF16.F32.PACK_AB R34, R79, R110 ;  /* 0x0000006e4f22723e */ /* 0x000fe200000010ff */
[----:B------:R1:W4:Y:S01]  /*7820*/  @!P0 MUFU.RCP R14, R19 ;  /* 0x00000013000e8308 */ /* 0x0003220000001000 */
[----:B0-----:R-:W-:Y:S01]  /*7830*/  @!P3 FMUL.FTZ R4, R16, -1.4426950216293334961 ;  /* 0xbfb8aa3b1004b820 */ /* 0x001fe20000410000 */
[----:B------:R-:W-:Y:S01]  /*7840*/  F2FP.BF16.F32.PACK_AB R35, R77, R108 ;  /* 0x0000006c4d23723e */ /* 0x000fe200000010ff */
[----:B------:R-:W-:-:S05]  /*7850*/  @!P1 FMUL.FTZ R10, R10, -1.4426950216293334961 ;  /* 0xbfb8aa3b0a0a9820 */ /* 0x000fca0000410000 */
[----:B------:R-:W0:Y:S01]  /*7860*/  @!P4 MUFU.EX2 R12, R12 ;  /* 0x0000000c000cc308 */ /* 0x000e220000000800 */
[----:B-1----:R-:W1:Y:S01]  /*7870*/  LDS.128 R16, [R51] ;  /* 0x0000000033107984 */ /* 0x002e620000000c00 */
[----:B------:R-:W-:Y:S01]  /*7880*/  @!P5 FMUL.FTZ R6, R11, -1.4426950216293334961 ;  /* 0xbfb8aa3b0b06d820 */ /* 0x000fe20000410000 */
[----:B--2---:R-:W-:-:S05]  /*7890*/  @!P6 FADD.FTZ R7, R7, 1 ;  /* 0x3f8000000707e421 */ /* 0x004fca0000010000 */
[----:B------:R-:W2:Y:S01]  /*78a0*/  @!P3 MUFU.EX2 R4, R4 ;  /* 0x000000040004b308 */ /* 0x000ea20000000800 */
[----:B----4-:R-:W-:Y:S02]  /*78b0*/  @!P0 FMUL.FTZ R71, R71, R14 ;  /* 0x0000000e47478220 */ /* 0x010fe40000410000 */
[----:B------:R-:W4:Y:S05]  /*78c0*/  LDC.64 R14, c[0x0][0x3a8] ;  /* 0x0000ea00ff0e7b82 */ /* 0x000f2a0000000a00 */
[----:B------:R-:W5:Y:S01]  /*78d0*/  @!P2 MUFU.EX2 R5, R5 ;  /* 0x000000050005a308 */ /* 0x000f620000000800 */
[----:B0-----:R-:W-:-:S07]  /*78e0*/  @!P4 FADD.FTZ R12, R12, 1 ;  /* 0x3f8000000c0cc421 */ /* 0x001fce0000010000 */
[----:B------:R-:W0:Y:S01]  /*78f0*/  @!P5 MUFU.EX2 R6, R6 ;  /* 0x000000060006d308 */ /* 0x000e220000000800 */
[----:B--2---:R-:W-:Y:S01]  /*7900*/  @!P3 FADD.FTZ R4, R4, 1 ;  /* 0x3f8000000404b421 */ /* 0x004fe20000010000 */
[----:B---3--:R-:W-:Y:S06]  /*7910*/  STG.E.128 desc[UR14][R8.64+0x200], R28 ;  /* 0x0002001c08007986 */ /* 0x008fec000c101d0e */
[----:B------:R-:W2:Y:S01]  /*7920*/  @!P1 MUFU.EX2 R10, R10 ;  /* 0x0000000a000a9308 */ /* 0x000ea20000000800 */
[----:B-----5:R-:W-:Y:S01]  /*7930*/  @!P2 FADD.FTZ R5, R5, 1 ;  /* 0x3f8000000505a421 */ /* 0x020fe20000010000 */
[----:B----4-:R-:W-:-:S06]  /*7940*/  IMAD.WIDE.U32 R2, R14, UR16, R2 ;  /* 0x000000100e027c25 */ /* 0x010fcc000f8e0002 */
[----:B------:R-:W3:Y:S01]  /*7950*/  @!P6 MUFU.RCP R32, R7 ;  /* 0x000000070020e308 */ /* 0x000ee20000001000 */
[----:B0-----:R-:W-:Y:S01]  /*7960*/  @!P5 FADD.FTZ R6, R6, 1 ;  /* 0x3f8000000606d421 */ /* 0x001fe20000010000 */
[----:B-1----:R-:W-:Y:S06]  /*7970*/  STG.E.128 desc[UR14][R8.64], R16 ;  /* 0x0000001008007986 */ /* 0x002fec000c101d0e */
[----:B------:R-:W0:Y:S01]  /*7980*/  @!P4 MUFU.RCP R12, R12 ;  /* 0x0000000c000cc308 */ /* 0x000e220000001000 */
[----:B--2---:R-:W-:-:S07]  /*7990*/  @!P1 FADD.FTZ R10, R10, 1 ;  /* 0x3f8000000a0a9421 */ /* 0x004fce0000010000 */
[----:B------:R-:W1:Y:S01]  /*79a0*/  @!P3 MUFU.RCP R4, R4 ;  /* 0x000000040004b308 */ /* 0x000e620000001000 */
[----:B---3--:R-:W-:Y:S01]  /*79b0*/  @!P6 FMUL.FTZ R73, R73, R32 ;  /* 0x000000204949e220 */ /* 0x008fe20000410000 */
[----:B------:R-:W-:Y:S01]  /*79c0*/  F2FP.BF16.F32.PACK_AB R32, R83, R85 ;  /* 0x000000555320723e */ /* 0x000fe200000010ff */
[----:B------:R-:W-:Y:S06]  /*79d0*/  BAR.SYNC.DEFER_BLOCKING 0x0 ;  /* 0x0000000000007b1d */ /* 0x000fec0000010000 */
[----:B------:R-:W2:Y:S01]  /*79e0*/  @!P2 MUFU.RCP R5, R5 ;  /* 0x000000050005a308 */ /* 0x000ea20000001000 */
[----:B0-----:R-:W-:-:S07]  /*79f0*/  @!P4 FMUL.FTZ R75, R75, R12 ;  /* 0x0000000c4b4bc220 */ /* 0x001fce0000410000 */
[----:B------:R0:W3:Y:S01]  /*7a00*/  @!P5 MUFU.RCP R7, R6 ;  /* 0x000000060007d308 */ /* 0x0000e20000001000 */
[----:B-1----:R-:W-:Y:S01]  /*7a10*/  @!P3 FMUL.FTZ R69, R69, R4 ;  /* 0x000000044545b220 */ /* 0x002fe20000410000 */
[----:B------:R-:W-:-:S04]  /*7a20*/  IADD3 R46, P3, R46, -0x800, RZ ;  /* 0xfffff8002e2e7810 */ /* 0x000fc80007f7e0ff */
[----:B------:R-:W-:Y:S02]  /*7a30*/  F2FP.BF16.F32.PACK_AB R56, R69, R106 ;  /* 0x0000006a4538723e */ /* 0x000fe400000010ff */
[----:B------:R-:W1:Y:S01]  /*7a40*/  @!P1 MUFU.RCP R11, R10 ;  /* 0x0000000a000b9308 */ /* 0x000e620000001000 */
[----:B--2---:R-:W-:Y:S01]  /*7a50*/  @!P2 FMUL.FTZ R102, R102, R5 ;  /* 0x000000056666a220 */ /* 0x004fe20000410000 */
[----:B------:R-:W-:Y:S01]  /*7a60*/  STS.128 [R70], R32 ;  /* 0x0000002046007388 */ /* 0x000fe20000000c00 */
[----:B------:R-:W-:Y:S01]  /*7a70*/  FADD.FTZ R5, R40, R83 ;  /* 0x0000005328057221 */ /* 0x000fe20000010000 */
[----:B0-----:R-:W-:Y:S01]  /*7a80*/  IMAD R6, R14, UR17, RZ ;  /* 0x000000110e067c24 */ /* 0x001fe2000f8e02ff */
[----:B------:R-:W-:Y:S02]  /*7a90*/  IADD3 R48, P2, R48, -0x800, RZ ;  /* 0xfffff80030307810 */ /* 0x000fe40007f5e0ff */
[----:B------:R-:W-:Y:S01]  /*7aa0*/  F2FP.BF16.F32.PACK_AB R57, R102, R71 ;  /* 0x000000476639723e */ /* 0x000fe200000010ff */
[----:B------:R-:W-:Y:S01]  /*7ab0*/  FADD.FTZ R4, R5, R112 ;  /* 0x0000007005047221 */ /* 0x000fe20000010000 */
[----:B---3--:R-:W-:Y:S01]  /*7ac0*/  @!P5 FMUL.FTZ R104, R104, R7 ;  /* 0x000000076868d220 */ /* 0x008fe20000410000 */
[----:B------:R-:W-:Y:S01]  /*7ad0*/  IMAD R5, R15, UR16, R6 ;  /* 0x000000100f057c24 */ /* 0x000fe2000f8e0206 */
[----:B------:R-:W-:Y:S01]  /*7ae0*/  IADD3.X R49, R49, -0x1, RZ, P2, !PT ;  /* 0xffffffff31317810 */ /* 0x000fe200017fe4ff */
[----:B------:R-:W-:Y:S01]  /*7af0*/  FADD.FTZ R81, R4, R81 ;  /* 0x0000005104517221 */ /* 0x000fe20000010000 */
[----:B------:R-:W-:-:S02]  /*7b00*/  IADD3.X R47, R47, -0x1, RZ, P3, !PT ;  /* 0xffffffff2f2f7810 */ /* 0x000fc40001ffe4ff */
[----:B------:R-:W-:Y:S01]  /*7b10*/  F2FP.BF16.F32.PACK_AB R58, R104, R73 ;  /* 0x00000049683a723e */ /* 0x000fe200000010ff */
[----:B------:R-:W-:Y:S01]  /*7b20*/  FADD.FTZ R110, R81, R110 ;  /* 0x0000006e516e7221 */ /* 0x000fe20000010000 */
[----:B-1----:R-:W-:Y:S01]  /*7b30*/  @!P1 FMUL.FTZ R132, R132, R11 ;  /* 0x0000000b84849220 */ /* 0x002fe20000410000 */
[----:B------:R-:W-:Y:S01]  /*7b40*/  IADD3 R3, R3, R5, RZ ;  /* 0x0000000503037210 */ /* 0x000fe20007ffe0ff */
[----:B------:R-:W0:Y:S01]  /*7b50*/  LDC.64 R10, c[0x0][0x3f0] ;  /* 0x0000fc00ff0a7b82 */ /* 0x000e220000000a00 */
[----:B------:R-:W-:Y:S02]  /*7b60*/  IMAD R5, R37, UR4, RZ ;  /* 0x0000000425057c24 */ /* 0x000fe4000f8e02ff */
[----:B------:R-:W-:Y:S01]  /*7b70*/  FADD.FTZ R79, R110, R79 ;  /* 0x0000004f6e4f7221 */ /* 0x000fe20000010000 */
[----:B------:R-:W-:Y:S01]  /*7b80*/  F2FP.BF16.F32.PACK_AB R59, R132, R75 ;  /* 0x0000004b843b723e */ /* 0x000fe200000010ff */
[----:B------:R-:W-:Y:S01]  /*7b90*/  IMAD.WIDE.U32 R2, R36, UR4, R2 ;  /* 0x0000000424027c25 */ /* 0x000fe2000f8e0002 */
[----:B------:R-:W-:-:S03]  /*7ba0*/  IADD3 R20, P1, R20, -0x800, RZ ;  /* 0xfffff80014147810 */ /* 0x000fc60007f3e0ff */
[----:B------:R-:W-:Y:S01]  /*7bb0*/  FADD.FTZ R108, R79, R108 ;  /* 0x0000006c4f6c7221 */ /* 0x000fe20000010000 */
[----:B------:R-:W-:Y:S01]  /*7bc0*/  STS.128 [R70+0x10], R56 ;  /* 0x0000103846007388 */ /* 0x000fe20000000c00 */
[----:B------:R-:W-:-:S03]  /*7bd0*/  NOP ;  /* 0x0000000000007918 */ /* 0x000fc60000000000 */
[----:B------:R-:W1:Y:S01]  /*7be0*/  LDS.128 R60, [R51] ;  /* 0x00000000333c7984 */ /* 0x000e620000000c00 */
[----:B------:R-:W-:Y:S02]  /*7bf0*/  IMAD R5, R36, UR5, R5 ;  /* 0x0000000524057c24 */ /* 0x000fe4000f8e0205 */
[----:B------:R-:W-:Y:S01]  /*7c00*/  FADD.FTZ R77, R108, R77 ;  /* 0x0000004d6c4d7221 */ /* 0x000fe20000010000 */
[----:B------:R-:W-:Y:S01]  /*7c10*/  IADD3.X R21, R21, -0x1, RZ, P1, !PT ;  /* 0xffffffff15157810 */ /* 0x000fe20000ffe4ff */
[----:B------:R-:W2:Y:S01]  /*7c20*/  LDS.128 R64, [R51+0x200] ;  /* 0x0002000033407984 */ /* 0x000ea20000000c00 */
[----:B------:R-:W-:Y:S01]  /*7c30*/  IADD3 R3, R3, R5, RZ ;  /* 0x0000000503037210 */ /* 0x000fe20007ffe0ff */
[----:B------:R-:W-:Y:S01]  /*7c40*/  FADD.FTZ R106, R77, R106 ;  /* 0x0000006a4d6a7221 */ /* 0x000fe20000010000 */
[----:B0-----:R-:W-:-:S03]  /*7c50*/  LEA R4, P0, R2, R10, 0x1 ;  /* 0x0000000a02047211 */ /* 0x001fc600078008ff */
[----:B------:R-:W-:Y:S01]  /*7c60*/  FADD.FTZ R106, R106, R69 ;  /* 0x000000456a6a7221 */ /* 0x000fe20000010000 */
[----:B------:R-:W-:-:S03]  /*7c70*/  LEA.HI.X R5, R2, R11, R3, 0x1, P0 ;  /* 0x0000000b02057211 */ /* 0x000fc600000f0c03 */
[----:B------:R-:W-:Y:S01]  /*7c80*/  FADD.FTZ R71, R106, R71 ;  /* 0x000000476a477221 */ /* 0x000fe20000010000 */
[----:B------:R-:W-:Y:S01]  /*7c90*/  ISETP.GT.AND P0, PT, R44, 0x1, PT ;  /* 0x000000012c00780c */ /* 0x000fe20003f04270 */
[----:B------:R-:W-:-:S04]  /*7ca0*/  IMAD.WIDE R2, R13, 0x10, R4 ;  /* 0x000000100d027825 */ /* 0x000fc800078e0204 */
[----:B------:R-:W-:Y:S01]  /*7cb0*/  FADD.FTZ R102, R71, R102 ;  /* 0x0000006647667221 */ /* 0x000fe20000010000 */
[----:B------:R-:W-:-:S03]  /*7cc0*/  MOV R44, R0 ;  /* 0x00000000002c7202 */ /* 0x000fc60000000f00 */
[----:B------:R-:W-:-:S04]  /*7cd0*/  FADD.FTZ R73, R102, R73 ;  /* 0x0000004966497221 */ /* 0x000fc80000010000 */
[----:B------:R-:W-:-:S04]  /*7ce0*/  FADD.FTZ R104, R73, R104 ;  /* 0x0000006849687221 */ /* 0x000fc80000010000 */
[----:B------:R-:W-:-:S04]  /*7cf0*/  FADD.FTZ R75, R104, R75 ;  /* 0x0000004b684b7221 */ /* 0x000fc80000010000 */
[----:B------:R-:W-:Y:S01]  /*7d00*/  FADD.FTZ R40, R75, R132 ;  /* 0x000000844b287221 */ /* 0x000fe20000010000 */
[----:B-1----:R0:W-:Y:S04]  /*7d10*/  STG.E.128 desc[UR14][R2.64], R60 ;  /* 0x0000003c02007986 */ /* 0x0021e8000c101d0e */
[----:B--2---:R0:W-:Y:S01]  /*7d20*/  STG.E.128 desc[UR14][R2.64+0x200], R64 ;  /* 0x0002004002007986 */ /* 0x0041e2000c101d0e */
[----:B------:R-:W-:Y:S05]  /*7d30*/  @P0 BRA `(.L_x_5426) ;  /* 0xffffff8800500947 */ /* 0x000fea000383ffff */
.L_x_5379:
        /* <DEDUP_REMOVED lines=35> */
.L_x_5428:
[----:B------:R-:W-:Y:S05]  /*7f70*/  BSYNC B0 ;  /* 0x0000000000007941 */ /* 0x000fea0003800000 */
.L_x_5427:
        /* <DEDUP_REMOVED lines=38> */
.L_x_5430:
[----:B------:R-:W2:Y:S02]  /*81e0*/  S2R R19, SR_TID.X ;  /* 0x0000000000137919 */ /* 0x000ea40000002100 */
.L_x_5431:
[----:B------:R-:W-:Y:S05]  /*81f0*/  BSYNC B0 ;  /* 0x0000000000007941 */ /* 0x000fea0003800000 */
.L_x_5429:
        /* <DEDUP_REMOVED lines=43> */
.L_x_5433:
        /* <DEDUP_REMOVED lines=55> */
.L_x_5432:
[----:B------:R-:W-:Y:S05]  /*8820*/  EXIT ;  /* 0x000000000000794d */ /* 0x000fea0003800000 */
.L_x_5417:
[----:B------:R-:W-:Y:S01]  /*8830*/  HFMA2.MMA R19, -RZ, RZ, 0, 5.9604644775390625e-08 ;  /* 0x00000001ff137435 */ /* 0x000fe200000001ff */
[----:B------:R-:W-:Y:S02]  /*8840*/  MOV R180, R14 ;  /* 0x0000000e00b47202 */ /* 0x000fe40000000f00 */
[----:B------:R-:W-:Y:S02]  /*8850*/  MOV R182, RZ ;  /* 0x000000ff00b67202 */ /* 0x000fe40000000f00 */
[----:B------:R-:W-:-:S07]  /*8860*/  MOV R207, 0xffffffff ;  /* 0xffffffff00cf7802 */ /* 0x000fce0000000f00 */
[----:B-1---5:R-:W-:Y:S05]  /*8870*/  WARPSYNC.COLLECTIVE R207, `(.L_x_5434) ;  /* 0x00000000cf087348 */ /* 0x022fea0003c00000 */
[----:B------:R0:W2:Y:S02]  /*8880*/  SHFL.UP P2, R18, R180, R19, R182 ;  /* 0x04000013b4127389 */ /* 0x0000a400000400b6 */
[----:B012--5:R-:W-:Y:S01]  /*8890*/  ENDCOLLECTIVE ;  /* 0x000000000000791b */ /* 0x027fe20003800000 */
.L_x_5434:
[----:B------:R-:W-:Y:S02]  /*88a0*/  MOV R180, R15 ;  /* 0x0000000f00b47202 */ /* 0x000fe40000000f00 */
[----:B------:R-:W-:-:S07]  /*88b0*/  MOV R3, R18 ;  /* 0x0000001200037202 */ /* 0x000fce0000000f00 */
[----:B------:R-:W-:Y:S05]  /*88c0*/  WARPSYNC.COLLECTIVE R207, `(.L_x_5435) ;  /* 0x00000000cf087348 */ /* 0x000fea0003c00000 */
[----:B------:R0:W1:Y:S02]  /*88d0*/  SHFL.UP P2, R18, R180, R19, R182 ;  /* 0x04000013b4127389 */ /* 0x00006400000400b6 */
[----:B01----:R-:W-:Y:S01]  /*88e0*/  ENDCOLLECTIVE ;  /* 0x000000000000791b */ /* 0x003fe20003800000 */
.L_x_5435:
        /* <DEDUP_REMOVED lines=8> */
.L_x_5436:
[----:B------:R-:W-:Y:S02]  /*8970*/  MOV R180, R15 ;  /* 0x0000000f00b47202 */ /* 0x000fe40000000f00 */
[----:B------:R-:W-:-:S07]  /*8980*/  MOV R3, R18 ;  /* 0x0000001200037202 */ /* 0x000fce0000000f00 */
[----:B------:R-:W-:Y:S05]  /*8990*/  WARPSYNC.COLLECTIVE R207, `(.L_x_5437) ;  /* 0x00000000cf087348 */ /* 0x000fea0003c00000 */
[----:B------:R0:W1:Y:S02]  /*89a0*/  SHFL.UP P2, R18, R180, R19, R182 ;  /* 0x04000013b4127389 */ /* 0x00006400000400b6 */
[----:B01----:R-:W-:Y:S01]  /*89b0*/  ENDCOLLECTIVE ;  /* 0x000000000000791b */ /* 0x003fe20003800000 */
.L_x_5437:
        /* <DEDUP_REMOVED lines=8> */
.L_x_5438:
[----:B------:R-:W-:Y:S02]  /*8a40*/  MOV R180, R15 ;  /* 0x0000000f00b47202 */ /* 0x000fe40000000f00 */
[----:B------:R-:W-:-:S07]  /*8a50*/  MOV R3, R18 ;  /* 0x0000001200037202 */ /* 0x000fce0000000f00 */
[----:B------:R-:W-:Y:S05]  /*8a60*/  WARPSYNC.COLLECTIVE R207, `(.L_x_5439) ;  /* 0x00000000cf087348 */ /* 0x000fea0003c00000 */
[----:B------:R0:W1:Y:S02]  /*8a70*/  SHFL.UP P2, R18, R180, R19, R182 ;  /* 0x04000013b4127389 */ /* 0x00006400000400b6 */
[----:B01----:R-:W-:Y:S01]  /*8a80*/  ENDCOLLECTIVE ;  /* 0x000000000000791b */ /* 0x003fe20003800000 */
.L_x_5439:
        /* <DEDUP_REMOVED lines=8> */
.L_x_5440:
[----:B------:R-:W-:Y:S02]  /*8b10*/  MOV R180, R15 ;  /* 0x0000000f00b47202 */ /* 0x000fe40000000f00 */
[----:B------:R-:W-:-:S07]  /*8b20*/  MOV R3, R18 ;  /* 0x0000001200037202 */ /* 0x000fce0000000f00 */
[----:B------:R-:W-:Y:S05]  /*8b30*/  WARPSYNC.COLLECTIVE R207, `(.L_x_5441) ;  /* 0x00000000cf087348 */ /* 0x000fea0003c00000 */
[----:B------:R0:W1:Y:S02]  /*8b40*/  SHFL.UP P2, R18, R180, R19, R182 ;  /* 0x04000013b4127389 */ /* 0x00006400000400b6 */
[----:B01----:R-:W-:Y:S01]  /*8b50*/  ENDCOLLECTIVE ;  /* 0x000000000000791b */ /* 0x003fe20003800000 */
.L_x_5441:
        /* <DEDUP_REMOVED lines=8> */
.L_x_5442:
[----:B------:R-:W-:Y:S02]  /*8be0*/  MOV R180, R15 ;  /* 0x0000000f00b47202 */ /* 0x000fe40000000f00 */
[----:B------:R-:W-:-:S07]  /*8bf0*/  MOV R3, R18 ;  /* 0x0000001200037202 */ /* 0x000fce0000000f00 */
[----:B------:R-:W-:Y:S05]  /*8c00*/  WARPSYNC.COLLECTIVE R207, `(.L_x_5443) ;  /* 0x00000000cf087348 */ /* 0x000fea0003c00000 */
[----:B------:R0:W1:Y:S02]  /*8c10*/  SHFL.UP P2, R18, R180, R19, R182 ;  /* 0x04000013b4127389 */ /* 0x00006400000400b6 */
[----:B01----:R-:W-:Y:S01]  /*8c20*/  ENDCOLLECTIVE ;  /* 0x000000000000791b */ /* 0x003fe20003800000 */
.L_x_5443:
[----:B------:R-:W-:Y:S05]  /*8c30*/  BRA `(.L_x_5444) ;  /* 0xffffffc800f87947 */ /* 0x000fea000383ffff */
.L_x_5418:
        /* <DEDUP_REMOVED lines=8> */
.L_x_5446:
[----:B------:R-:W-:Y:S05]  /*8cc0*/  BSYNC B0 ;  /* 0x0000000000007941 */ /* 0x000fea0003800000 */
.L_x_5445:
[----:B------:R-:W-:Y:S05]  /*8cd0*/  BRA `(.L_x_5447) ;  /* 0xffffffc800e47947 */ /* 0x000fea000383ffff */
.L_x_5419:
        /* <DEDUP_REMOVED lines=8> */
.L_x_5449:
[----:B------:R-:W-:Y:S05]  /*8d60*/  BSYNC B0 ;  /* 0x0000000000007941 */ /* 0x000fea0003800000 */
.L_x_5448:
[----:B------:R-:W-:Y:S05]  /*8d70*/  BRA `(.L_x_5450) ;  /* 0xffffffc800c47947 */ /* 0x000fea000383ffff */
.L_x_5420:
        /* <DEDUP_REMOVED lines=8> */
.L_x_5452:
[----:B------:R-:W-:Y:S05]  /*8e00*/  BSYNC B0 ;  /* 0x0000000000007941 */ /* 0x000fea0003800000 */
.L_x_5451:
        /* <DEDUP_REMOVED lines=11> */
.L_x_5453:
[----:B------:R-:W-:Y:S05]  /*8ec0*/  WARPSYNC.COLLECTIVE R207, `(.L_x_5454) ;  /* 0x00000000cf087348 */ /* 0x000fea0003c00000 */
[----:B------:R0:W1:Y:S02]  /*8ed0*/  SHFL.IDX P2, R208, R210, R209, R212 ;  /* 0x000000d1d2d07389 */ /* 0x00006400000400d4 */
[----:B01----:R-:W-:Y:S01]  /*8ee0*/  ENDCOLLECTIVE ;  /* 0x000000000000791b */ /* 0x003fe20003800000 */
.L_x_5454:
[----:B------:R-:W-:Y:S02]  /*8ef0*/  MOV R210, R17 ;  /* 0x0000001100d27202 */ /* 0x000fe40000000f00 */
[----:B------:R-:W-:Y:S02]  /*8f00*/  MOV R15, R18 ;  /* 0x00000012000f7202 */ /* 0x000fe40000000f00 */
[----:B------:R-:W-:-:S07]  /*8f10*/  MOV R16, R208 ;  /* 0x000000d000107202 */ /* 0x000fce0000000f00 */
[----:B------:R-:W-:Y:S05]  /*8f20*/  WARPSYNC.COLLECTIVE R207, `(.L_x_5455) ;  /* 0x00000000cf087348 */ /* 0x000fea0003c00000 */
[----:B------:R0:W1:Y:S02]  /*8f30*/  SHFL.IDX P2, R208, R210, R209, R212 ;  /* 0x000000d1d2d07389 */ /* 0x00006400000400d4 */
[----:B01----:R-:W-:Y:S01]  /*8f40*/  ENDCOLLECTIVE ;  /* 0x000000000000791b */ /* 0x003fe20003800000 */
.L_x_5455:
[----:B------:R-:W-:Y:S01]  /*8f50*/  MOV R17, R208 ;  /* 0x000000d000117202 */ /* 0x000fe20000000f00 */
[----:B------:R-:W-:Y:S06]  /*8f60*/  BRA `(.L_x_5456) ;  /* 0xffffffc800607947 */ /* 0x000fec000383ffff */
.L_x_5422:
        /* <DEDUP_REMOVED lines=9> */
.L_x_5457:
[----:B------:R-:W-:Y:S02]  /*9000*/  MOV R214, R13 ;  /* 0x0000000d00d67202 */ /* 0x000fe40000000f00 */
[----:B------:R-:W-:-:S07]  /*9010*/  MOV R3, R16 ;  /* 0x0000001000037202 */ /* 0x000fce0000000f00 */
[----:B------:R-:W-:Y:S05]  /*9020*/  WARPSYNC.COLLECTIVE R207, `(.L_x_5458) ;  /* 0x00000000cf087348 */ /* 0x000fea0003c00000 */
[----:B------:R0:W1:Y:S02]  /*9030*/  SHFL.DOWN P6, R16, R214, R17, R216 ;  /* 0x08000011d6107389 */ /* 0x00006400000c00d8 */
[----:B01----:R-:W-:Y:S01]  /*9040*/  ENDCOLLECTIVE ;  /* 0x000000000000791b */ /* 0x003fe20003800000 */
.L_x_5458:
        /* <DEDUP_REMOVED lines=8> */
.L_x_5459:
[----:B------:R-:W-:Y:S02]  /*90d0*/  MOV R214, R13 ;  /* 0x0000000d00d67202 */ /* 0x000fe40000000f00 */
[----:B------:R-:W-:-:S07]  /*90e0*/  MOV R3, R16 ;  /* 0x0000001000037202 */ /* 0x000fce0000000f00 */
[----:B------:R-:W-:Y:S05]  /*90f0*/  WARPSYNC.COLLECTIVE R207, `(.L_x_5460) ;  /* 0x00000000cf087348 */ /* 0x000fea0003c00000 */
[----:B------:R0:W1:Y:S02]  /*9100*/  SHFL.DOWN P6, R16, R214, R17, R216 ;  /* 0x08000011d6107389 */ /* 0x00006400000c00d8 */
[----:B01----:R-:W-:Y:S01]  /*9110*/  ENDCOLLECTIVE ;  /* 0x000000000000791b */ /* 0x003fe20003800000 */
.L_x_5460:
        /* <DEDUP_REMOVED lines=8> */
.L_x_5461:
[----:B------:R-:W-:Y:S02]  /*91a0*/  MOV R214, R13 ;  /* 0x0000000d00d67202 */ /* 0x000fe40000000f00 */
[----:B------:R-:W-:-:S07]  /*91b0*/  MOV R3, R16 ;  /* 0x0000001000037202 */ /* 0x000fce0000000f00 */
[----:B------:R-:W-:Y:S05]  /*91c0*/  WARPSYNC.COLLECTIVE R207, `(.L_x_5462) ;  /* 0x00000000cf087348 */ /* 0x000fea0003c00000 */
[----:B------:R0:W1:Y:S02]  /*91d0*/  SHFL.DOWN P6, R16, R214, R17, R216 ;  /* 0x08000011d6107389 */ /* 0x00006400000c00d8 */
[----:B01----:R-:W-:Y:S01]  /*91e0*/  ENDCOLLECTIVE ;  /* 0x000000000000791b */ /* 0x003fe20003800000 */
.L_x_5462:
        /* <DEDUP_REMOVED lines=8> */
.L_x_5463:
[----:B------:R-:W-:Y:S02]  /*9270*/  MOV R214, R13 ;  /* 0x0000000d00d67202 */ /* 0x000fe40000000f00 */
[----:B------:R-:W-:-:S07]  /*9280*/  MOV R3, R16 ;  /* 0x0000001000037202 */ /* 0x000fce0000000f00 */
[----:B------:R-:W-:Y:S05]  /*9290*/  WARPSYNC.COLLECTIVE R207, `(.L_x_5464) ;  /* 0x00000000cf087348 */ /* 0x000fea0003c00000 */
[----:B------:R0:W1:Y:S02]  /*92a0*/  SHFL.DOWN P6, R16, R214, R17, R216 ;  /* 0x08000011d6107389 */ /* 0x00006400000c00d8 */
[----:B01----:R-:W-:Y:S01]  /*92b0*/  ENDCOLLECTIVE ;  /* 0x000000000000791b */ /* 0x003fe20003800000 */
.L_x_5464:
        /* <DEDUP_REMOVED lines=8> */
.L_x_5465:
[----:B------:R-:W-:Y:S02]  /*9340*/  MOV R214, R13 ;  /* 0x0000000d00d67202 */ /* 0x000fe40000000f00 */
[----:B------:R-:W-:-:S07]  /*9350*/  MOV R3, R16 ;  /* 0x0000001000037202 */ /* 0x000fce0000000f00 */
[----:B------:R-:W-:Y:S05]  /*9360*/  WARPSYNC.COLLECTIVE R207, `(.L_x_5466) ;  /* 0x00000000cf087348 */ /* 0x000fea0003c00000 */
[----:B------:R0:W1:Y:S02]  /*9370*/  SHFL.DOWN P6, R16, R214, R17, R216 ;  /* 0x08000011d6107389 */ /* 0x00006400000c00d8 */
[----:B01----:R-:W-:Y:S01]  /*9380*/  ENDCOLLECTIVE ;  /* 0x000000000000791b */ /* 0x003fe20003800000 */
.L_x_5466:
        /* <DEDUP_REMOVED lines=9> */
.L_x_5467:
[----:B------:R-:W-:Y:S02]  /*9420*/  MOV R210, R13 ;  /* 0x0000000d00d27202 */ /* 0x000fe40000000f00 */
[----:B------:R-:W-:-:S07]  /*9430*/  MOV R2, R208 ;  /* 0x000000d000027202 */ /* 0x000fce0000000f00 */
[----:B------:R-:W-:Y:S05]  /*9440*/  WARPSYNC.COLLECTIVE R207, `(.L_x_5468) ;  /* 0x00000000cf087348 */ /* 0x000fea0003c00000 */
[----:B------:R0:W1:Y:S02]  /*9450*/  SHFL.IDX P2, R208, R210, R209, R212 ;  /* 0x000000d1d2d07389 */ /* 0x00006400000400d4 */
[----:B01----:R-:W-:Y:S01]  /*9460*/  ENDCOLLECTIVE ;  /* 0x000000000000791b */ /* 0x003fe20003800000 */
.L_x_5468:
[----:B------:R-:W-:Y:S05]  /*9470*/  WARPSYNC.COLLECTIVE R207, `(.L_x_5469) ;  /* 0x00000000cf087348 */ /* 0x000fea0003c00000 */
[----:B------:R0:W1:Y:S02]  /*9480*/  SHFL.DOWN P6, R16, R214, R17, R216 ;  /* 0x08000011d6107389 */ /* 0x00006400000c00d8 */
[----:B01----:R-:W-:Y:S01]  /*9490*/  ENDCOLLECTIVE ;  /* 0x000000000000791b */ /* 0x003fe20003800000 */
.L_x_5469:
[----:B------:R-:W-:Y:S02]  /*94a0*/  MOV R210, R34 ;  /* 0x0000002200d27202 */ /* 0x000fe40000000f00 */
[----:B------:R-:W-:Y:S02]  /*94b0*/  MOV R214, R13 ;  /* 0x0000000d00d67202 */ /* 0x000fe40000000f00 */
[----:B------:R-:W-:Y:S02]  /*94c0*/  MOV R206, R208 ;  /* 0x000000d000ce7202 */ /* 0x000fe40000000f00 */
[----:B------:R-:W-:-:S07]  /*94d0*/  MOV R3, R16 ;  /* 0x0000001000037202 */ /* 0x000fce0000000f00 */
[----:B------:R-:W-:Y:S05]  /*94e0*/  WARPSYNC.COLLECTIVE R207, `(.L_x_5470) ;  /* 0x00000000cf087348 */ /* 0x000fea0003c00000 */
[----:B------:R0:W1:Y:S02]  /*94f0*/  SHFL.DOWN P6, R16, R214, R17, R216 ;  /* 0x08000011d6107389 */ /* 0x00006400000c00d8 */
[----:B01----:R-:W-:Y:S01]  /*9500*/  ENDCOLLECTIVE ;  /* 0x000000000000791b */ /* 0x003fe20003800000 */
.L_x_5470:
[----:B------:R-:W-:Y:S05]  /*9510*/  WARPSYNC.COLLECTIVE R207, `(.L_x_5471) ;  /* 0x00000000cf087348 */ /* 0x000fea0003c00000 */
[----:B------:R0:W1:Y:S02]  /*9520*/  SHFL.IDX P2, R208, R210, R209, R212 ;  /* 0x000000d1d2d07389 */ /* 0x00006400000400d4 */
[----:B01----:R-:W-:Y:S01]  /*9530*/  ENDCOLLECTIVE ;  /* 0x000000000000791b */ /* 0x003fe20003800000 */
.L_x_5471:
[----:B------:R-:W-:Y:S02]  /*9540*/  MOV R210, R35 ;  /* 0x0000002300d27202 */ /* 0x000fe40000000f00 */
[----:B------:R-:W-:-:S07]  /*9550*/  MOV R18, R208 ;  /* 0x000000d000127202 */ /* 0x000fce0000000f00 */
[----:B------:R-:W-:Y:S05]  /*9560*/  WARPSYNC.COLLECTIVE R207, `(.L_x_5472) ;  /* 0x00000000cf087348 */ /* 0x000fea0003c00000 */
[----:B------:R0:W1:Y:S02]  /*9570*/  SHFL.IDX P2, R208, R210, R209, R212 ;  /* 0x000000d1d2d07389 */ /* 0x00006400000400d4 */
[----:B01----:R-:W-:Y:S01]  /*9580*/  ENDCOLLECTIVE ;  /* 0x000000000000791b */ /* 0x003fe20003800000 */
.L_x_5472:
[----:B------:R-:W-:Y:S01]  /*9590*/  MOV R19, R208 ;  /* 0x000000d000137202 */ /* 0x000fe20000000f00 */
[----:B------:R-:W-:Y:S06]  /*95a0*/  BRA `(.L_x_5473) ;  /* 0xffffffc800607947 */ /* 0x000fec000383ffff */
.L_x_5474:
        /* <DEDUP_REMOVED lines=13> */
.L_x_10963:


//--------------------- .text._Z25selective_scan_bwd_kernelI32Selective_Scan_bwd_kernel_traitsILi64ELi16ELb1ELb0ELb1ELb0ELb0EN3c108BFloat16EfEEv12SSMParamsBwd --------------------------
	.section	.text._Z25selective_scan_bwd_kernelI32Selective_Scan_bwd_kernel_traitsILi64ELi16ELb1ELb0ELb1ELb0ELb0EN3c108BFloat16EfEEv12SSMParamsBwd,"ax",@progbits
	.align	128
        .global         _Z25selective_scan_bwd_kernelI32Selective_Scan_bwd_kernel_traitsILi64ELi16ELb1ELb0ELb1ELb0ELb0EN3c108BFloat16EfEEv12SSMParamsBwd
        .type           _Z25selective_scan_bwd_kernelI32Selective_Scan_bwd_kernel_traitsILi64ELi16ELb1ELb0ELb1ELb0ELb0EN3c108BFloat16EfEEv12SSMParamsBwd,@function
        .size           _Z25selective_scan_bwd_kernelI32Selective_Scan_bwd_kernel_traitsILi64ELi16ELb1ELb0ELb1ELb0ELb0EN3c108BFloat16EfEEv12SSMParamsBwd,(.L_x_10964 - _Z25selective_scan_bwd_kernelI32Selective_Scan_bwd_kernel_traitsILi64ELi16ELb1ELb0ELb1ELb0ELb0EN3c108BFloat16EfEEv12SSMParamsBwd)
        .other          _Z25selective_scan_bwd_kernelI32Selective_Scan_bwd_kernel_traitsILi64ELi16ELb1ELb0ELb1ELb0ELb0EN3c108BFloat16EfEEv12SSMParamsBwd,@"STO_CUDA_ENTRY STV_DEFAULT"
_Z25selective_scan_bwd_kernelI32Selective_Scan_bwd_kernel_traitsILi64ELi16ELb1ELb0ELb1ELb0ELb0EN3c108BFloat16EfEEv12SSMParamsBwd:
.text._Z25selective_scan_bwd_kernelI32Selective_Scan_bwd_kernel_traitsILi64ELi16ELb1ELb0ELb1ELb0ELb0EN3c108BFloat16EfEEv12SSMParamsBwd:
[----:B------:R-:W-:Y:S08]  /*0000*/  LDC R1, c[0x0][0x28] ;  /* 0x00000a00ff017b82 */ /* 0x000ff00000000800 */
[----:B------:R-:W0:Y:S01]  /*0010*/  LDC R8, c[0x0][0x228] ;  /* 0x00008a00ff087b82 */ /* 0x000e220000000800 */
[----:B------:R-:W1:Y:S01]  /*0020*/  S2R R163, SR_CTAID.Y ;  /* 0x0000000000a37919 */ /* 0x000e620000002600 */
[----:B------:R-:W-:Y:S01]  /*0030*/  HFMA2.MMA R161, -RZ, RZ, 0, 0 ;  /* 0x00000000ffa17435 */ /* 0x000fe200000001ff */
[----:B------:R-:W-:Y:S01]  /*0040*/  ULDC.64 UR12, c[0x0][0x208] ;  /* 0x00008200000c7ab9 */ /* 0x000fe20000000a00 */
[----:B------:R-:W-:Y:S01]  /*0050*/  CS2R R152, SRZ ;  /* 0x0000000000987805 */ /* 0x000fe2000001ff00 */
[----:B------:R-:W-:Y:S01]  /*0060*/  ULDC.64 UR8, c[0x0][0x280] ;  /* 0x0000a00000087ab9 */ /* 0x000fe20000000a00 */
[----:B------:R-:W-:-:S02]  /*0070*/  ULDC.64 UR10, c[0x0][0x290] ;  /* 0x0000a400000a7ab9 */ /* 0x000fc40000000a00 */
[----:B------:R-:W2:Y:S08]  /*0080*/  LDC.64 R2, c[0x0][0x2e8] ;  /* 0x0000ba00ff027b82 */ /* 0x000eb00000000a00 */
[----:B------:R-:W3:Y:S01]  /*0090*/  LDC.64 R4, c[0x0][0x300] ;  /* 0x0000c000ff047b82 */ /* 0x000ee20000000a00 */
[----:B0-----:R-:W-:-:S07]  /*00a0*/  IABS R9, R8 ;  /* 0x0000000800097213 */ /* 0x001fce0000000000 */
[----:B------:R-:W0:Y:S01]  /*00b0*/  S2UR UR15, SR_CTAID.X ;  /* 0x00000000000f79c3 */ /* 0x000e220000002500 */
[----:B------:R-:W4:Y:S01]  /*00c0*/  I2F.RP R0, R9 ;  /* 0x0000000900007306 */ /* 0x000f220000209400 */
[----:B--2---:R-:W-:-:S06]  /*00d0*/  ISETP.NE.U32.AND P0, PT, R2, RZ, PT ;  /* 0x000000ff0200720c */ /* 0x004fcc0003f05070 */
[----:B------:R-:W2:Y:S01]  /*00e0*/  LDC R19, c[0x0][0x224] ;  /* 0x00008900ff137b82 */ /* 0x000ea20000000800 */
[----:B-1----:R-:W-:Y:S02]  /*00f0*/  SHF.R.S32.HI R154, RZ, 0x1f, R163 ;  /* 0x0000001fff9a7819 */ /* 0x002fe400000114a3 */
[----:B------:R-:W-:Y:S02]  /*0100*/  ISETP.NE.AND.EX P0, PT, R3, RZ, PT, P0 ;  /* 0x000000ff0300720c */ /* 0x000fe40003f05300 */
[----:B---3--:R-:W-:-:S03]  /*0110*/  ISETP.NE.U32.AND P1, PT, R4, RZ, PT ;  /* 0x000000ff0400720c */ /* 0x008fc60003f25070 */
[----:B------:R-:W1:Y:S01]  /*0120*/  LDC.64 R12, c[0x0][0x278] ;  /* 0x00009e00ff0c7b82 */ /* 0x000e620000000a00 */
[----:B----4-:R-:W3:Y:S01]  /*0130*/  MUFU.RCP R0, R0 ;  /* 0x0000000000007308 */ /* 0x010ee20000001000 */
[----:B------:R-:W-:-:S06]  /*0140*/  ISETP.NE.AND.EX P1, PT, R5, RZ, PT, P1 ;  /* 0x000000ff0500720c */ /* 0x000fcc0003f25310 */
[C---:B------:R-:W-:Y:S01]  /*0150*/  @P0 LEA R2, P2, R163.reuse, R2, 0x2 ;  /* 0x00000002a3020211 */ /* 0x040fe200078410ff */
[----:B------:R-:W4:Y:S03]  /*0160*/  LDC.64 R14, c[0x0][0x3d8] ;  /* 0x0000f600ff0e7b82 */ /* 0x000f260000000a00 */
[----:B------:R-:W-:-:S03]  /*0170*/  @P0 LEA.HI.X R3, R163, R3, R154, 0x2, P2 ;  /* 0x00000003a3030211 */ /* 0x000fc600010f149a */
[C---:B------:R-:W-:Y:S02]  /*0180*/  @P1 LEA R4, P3, R163.reuse, R4, 0x2 ;  /* 0x00000004a3041211 */ /* 0x040fe400078610ff */
[----:B------:R0:W5:Y:S01]  /*0190*/  @P0 LDG.E R161, desc[UR12][R2.64] ;  /* 0x0000000c02a10981 */ /* 0x000162000c1e1900 */
[----:B------:R-:W4:Y:S01]  /*01a0*/  LDC.64 R16, c[0x0][0x3f8] ;  /* 0x0000fe00ff107b82 */ /* 0x000f220000000a00 */
[----:B---3--:R-:W-:Y:S02]  /*01b0*/  IADD3 R6, R0, 0xffffffe, RZ ;  /* 0x0ffffffe00067810 */ /* 0x008fe40007ffe0ff */
[----:B------:R-:W-:Y:S02]  /*01c0*/  @P1 LEA.HI.X R5, R163, R5, R154, 0x2, P3 ;  /* 0x00000005a3051211 */ /* 0x000fe400018f149a */
[----:B------:R3:W2:Y:S03]  /*01d0*/  F2I.FTZ.U32.TRUNC.NTZ R7, R6 ;  /* 0x0000000600077305 */ /* 0x0006a6000021f000 */
[----:B------:R2:W5:Y:S01]  /*01e0*/  @P1 LDG.E R152, desc[UR12][R4.64] ;  /* 0x0000000c04981981 */ /* 0x000562000c1e1900 */
[----:B------:R-:W4:Y:S01]  /*01f0*/  LDC.64 R20, c[0x0][0x2f0] ;  /* 0x0000bc00ff147b82 */ /* 0x000f220000000a00 */
[----:B---3--:R-:W-:-:S02]  /*0200*/  MOV R6, RZ ;  /* 0x000000ff00067202 */ /* 0x008fc40000000f00 */
[----:B0-----:R-:W-:Y:S01]  /*0210*/  IABS R2, R163 ;  /* 0x000000a300027213 */ /* 0x001fe20000000000 */
[----:B------:R-:W-:-:S04]  /*0220*/  USHF.R.S32.HI UR14, URZ, 0x1f, UR15 ;  /* 0x0000001f3f0e7899 */ /* 0x000fc8000801140f */
[----:B--2---:R-:W0:Y:S01]  /*0230*/  LDC.64 R4, c[0x0][0x298] ;  /* 0x0000a600ff047b82 */ /* 0x004e220000000a00 */
[----:B------:R-:W-:-:S05]  /*0240*/  IADD3 R10, RZ, -R7, RZ ;  /* 0x80000007ff0a7210 */ /* 0x000fca0007ffe0ff */
[----:B------:R-:W-:Y:S01]  /*0250*/  IMAD R3, R10, R9, RZ ;  /* 0x000000090a037224 */ /* 0x000fe200078e02ff */
[----:B------:R-:W-:Y:S01]  /*0260*/  UIMAD UR6, UR14, UR8, URZ ;  /* 0x000000080e0672a4 */ /* 0x000fe2000f8e023f */
[----:B------:R-:W2:Y:S02]  /*0270*/  LDC.64 R22, c[0x0][0x2f8] ;  /* 0x0000be00ff167b82 */ /* 0x000ea40000000a00 */
[----:B------:R-:W-:-:S06]  /*0280*/  IMAD.HI.U32 R7, R7, R3, R6 ;  /* 0x0000000307077227 */ /* 0x000fcc00078e0006 */
[----:B------:R-:W-:Y:S01]  /*0290*/  IMAD.HI.U32 R157, R7, R2, RZ ;  /* 0x00000002079d7227 */ /* 0x000fe200078e00ff */
[----:B------:R-:W-:Y:S01]  /*02a0*/  UIMAD.WIDE.U32 UR4, UR15, UR8, URZ ;  /* 0x000000080f0472a5 */ /* 0x000fe2000f8e003f */
[----:B------:R-:W-:Y:S01]  /*02b0*/  SHF.L.U32 R159, R19, 0xa, RZ ;  /* 0x0000000a139f7819 */ /* 0x000fe200000006ff */
[----:B------:R-:W3:Y:S02]  /*02c0*/  LDC.64 R10, c[0x0][0x330] ;  /* 0x0000cc00ff0a7b82 */ /* 0x000ee40000000a00 */
[----:B------:R-:W-:-:S05]  /*02d0*/  IADD3 R0, -R157, RZ, RZ ;  /* 0x000000ff9d007210 */ /* 0x000fca0007ffe1ff */
[C---:B------:R-:W-:Y:S01]  /*02e0*/  IMAD R0, R9.reuse, R0, R2 ;  /* 0x0000000009007224 */ /* 0x040fe200078e0202 */
[----:B------:R-:W2:Y:S04]  /*02f0*/  LDC.64 R144, c[0x0][0x3b8] ;  /* 0x0000ee00ff907b82 */ /* 0x000ea80000000a00 */
[----:B------:R-:W-:-:S04]  /*0300*/  ISETP.GT.U32.AND P1, PT, R9, R0, PT ;  /* 0x000000000900720c */ /* 0x000fc80003f24070 */
[----:B------:R-:W1:Y:S01]  /*0310*/  LDC.64 R2, c[0x0][0x288] ;  /* 0x0000a200ff027b82 */ /* 0x000e620000000a00 */
[----:B------:R-:W-:Y:S01]  /*0320*/  UIMAD UR8, UR15, UR9, UR6 ;  /* 0x000000090f0872a4 */ /* 0x000fe2000f8e0206 */
[----:B------:R-:W-:-:S06]  /*0330*/  LOP3.LUT R6, R163, R8, RZ, 0x3c, !PT ;  /* 0x00000008a3067212 */ /* 0x000fcc00078e3cff */
[----:B------:R-:W2:Y:S01]  /*0340*/  LDC.64 R24, c[0x0][0x2e0] ;  /* 0x0000b800ff187b82 */ /* 0x000ea20000000a00 */
[----:B------:R-:W-:-:S04]  /*0350*/  @!P1 IADD3 R0, R0, -R9, RZ ;  /* 0x8000000900009210 */ /* 0x000fc80007ffe0ff */
[----:B------:R-:W-:Y:S01]  /*0360*/  ISETP.GE.U32.AND P0, PT, R0, R9, PT ;  /* 0x000000090000720c */ /* 0x000fe20003f06070 */
[----:B------:R-:W-:Y:S01]  /*0370*/  UIADD3 UR5, UR5, UR8, URZ ;  /* 0x0000000805057290 */ /* 0x000fe2000fffe03f */
[----:B------:R-:W-:Y:S02]  /*0380*/  ISETP.GE.AND P2, PT, R6, RZ, PT ;  /* 0x000000ff0600720c */ /* 0x000fe40003f46270 */
[----:B------:R-:W-:Y:S02]  /*0390*/  @!P1 IADD3 R157, R157, 0x1, RZ ;  /* 0x000000019d9d9810 */ /* 0x000fe40007ffe0ff */
[----:B------:R-:W-:Y:S01]  /*03a0*/  ISETP.NE.AND P1, PT, R8, RZ, PT ;  /* 0x000000ff0800720c */ /* 0x000fe20003f25270 */
[----:B------:R-:W-:Y:S01]  /*03b0*/  UIMAD UR9, UR14, UR10, URZ ;  /* 0x0000000a0e0972a4 */ /* 0x000fe2000f8e023f */
[----:B-1----:R-:W-:Y:S01]  /*03c0*/  IMAD R0, R154, R2, RZ ;  /* 0x000000029a007224 */ /* 0x002fe200078e02ff */
[----:B------:R-:W-:-:S03]  /*03d0*/  IADD3 R7, R159, -0x400, RZ ;  /* 0xfffffc009f077810 */ /* 0x000fc60007ffe0ff */
[C---:B------:R-:W-:Y:S02]  /*03e0*/  IMAD R0, R163.reuse, R3, R0 ;  /* 0x00000003a3007224 */ /* 0x040fe400078e0200 */
[----:B------:R-:W-:Y:S01]  /*03f0*/  IMAD.WIDE.U32 R2, R163, R2, UR4 ;  /* 0x00000004a3027e25 */ /* 0x000fe2000f8e0002 */
[----:B------:R-:W-:Y:S01]  /*0400*/  UIMAD UR9, UR15, UR11, UR9 ;  /* 0x0000000b0f0972a4 */ /* 0x000fe2000f8e0209 */
[----:B------:R-:W-:Y:S01]  /*0410*/  @P0 IADD3 R157, R157, 0x1, RZ ;  /* 0x000000019d9d0810 */ /* 0x000fe20007ffe0ff */
[----:B------:R-:W-:Y:S01]  /*0420*/  UIMAD.WIDE.U32 UR6, UR15, UR10, URZ ;  /* 0x0000000a0f0672a5 */ /* 0x000fe2000f8e003f */
[----:B------:R-:W-:Y:S02]  /*0430*/  SHF.R.S32.HI R9, RZ, 0x1f, R7 ;  /* 0x0000001fff097819 */ /* 0x000fe40000011407 */
[----:B------:R-:W-:Y:S01]  /*0440*/  IADD3 R149, P0, R7, R2, RZ ;  /* 0x0000000207957210 */ /* 0x000fe20007f1e0ff */
[----:B------:R-:W-:Y:S01]  /*0450*/  ULDC.64 UR10, c[0x0][0x310] ;  /* 0x0000c400000a7ab9 */ /* 0x000fe20000000a00 */
[----:B------:R-:W-:Y:S01]  /*0460*/  @!P2 IADD3 R157, -R157, RZ, RZ ;  /* 0x000000ff9d9da210 */ /* 0x000fe20007ffe1ff */
[----:B------:R-:W-:Y:S01]  /*0470*/  UIADD3 UR7, UR7, UR9, URZ ;  /* 0x0000000907077290 */ /* 0x000fe2000fffe03f */
[----:B------:R-:W-:-:S02]  /*0480*/  @!P1 LOP3.LUT R157, RZ, R8, RZ, 0x33, !PT ;  /* 0x00000008ff9d9212 */ /* 0x000fc400078e33ff */
[----:B------:R-:W-:Y:S01]  /*0490*/  IADD3.X R8, R9, R3, R0, P0, !PT ;  /* 0x0000000309087210 */ /* 0x000fe200007fe400 */
[----:B------:R-:W-:Y:S01]  /*04a0*/  ULDC.64 UR8, c[0x0][0x260] ;  /* 0x0000980000087ab9 */ /* 0x000fe20000000a00 */
[----:B------:R-:W-:Y:S01]  /*04b0*/  ISETP.NE.U32.AND P0, PT, RZ, UR10, PT ;  /* 0x0000000aff007c0c */ /* 0x000fe2000bf05070 */
[----:B------:R-:W-:Y:S01]  /*04c0*/  UIMAD UR4, UR14, UR8, URZ ;  /* 0x000000080e0472a4 */ /* 0x000fe2000f8e023f */
[CC--:B0-----:R-:W-:Y:S02]  /*04d0*/  IMAD.WIDE.U32 R2, R163.reuse, R4.reuse, UR6 ;  /* 0x00000006a3027e25 */ /* 0x0c1fe4000f8e0004 */
[----:B------:R-:W-:Y:S01]  /*04e0*/  ISETP.NE.AND.EX P0, PT, RZ, UR11, PT, P0 ;  /* 0x0000000bff007c0c */ /* 0x000fe2000bf05300 */
[----:B------:R-:W-:Y:S02]  /*04f0*/  UIMAD.WIDE.U32 UR6, UR15, UR8, URZ ;  /* 0x000000080f0672a5 */ /* 0x000fe4000f8e003f */
[----:B------:R-:W-:Y:S01]  /*0500*/  UIMAD UR4, UR15, UR9, UR4 ;  /* 0x000000090f0472a4 */ /* 0x000fe2000f8e0204 */
[----:B------:R-:W-:Y:S01]  /*0510*/  IMAD R0, R154, R4, RZ ;  /* 0x000000049a007224 */ /* 0x000fe200078e02ff */
[----:B------:R-:W-:Y:S01]  /*0520*/  SHF.R.S32.HI R155, RZ, 0x1f, R157 ;  /* 0x0000001fff9b7819 */ /* 0x000fe2000001149d */
[----:B------:R-:W-:Y:S01]  /*0530*/  ULDC.64 UR10, c[0x0][0x328] ;  /* 0x0000ca00000a7ab9 */ /* 0x000fe20000000a00 */
[----:B------:R-:W-:Y:S01]  /*0540*/  UIADD3 UR7, UR7, UR4, URZ ;  /* 0x0000000407077290 */ /* 0x000fe2000fffe03f */
[----:B------:R-:W-:Y:S01]  /*0550*/  IMAD R0, R163, R5, R0 ;  /* 0x00000005a3007224 */ /* 0x000fe200078e0200 */
[----:B------:R-:W-:Y:S01]  /*0560*/  IADD3 R147, P1, R7, R2, RZ ;  /* 0x0000000207937210 */ /* 0x000fe20007f3e0ff */
[-C--:B------:R-:W-:Y:S01]  /*0570*/  IMAD R2, R155, R12.reuse, RZ ;  /* 0x0000000c9b027224 */ /* 0x080fe200078e02ff */
[----:B------:R-:W-:Y:S01]  /*0580*/  UIMAD UR8, UR14, UR10, URZ ;  /* 0x0000000a0e0872a4 */ /* 0x000fe2000f8e023f */
[----:B----4-:R-:W-:Y:S01]  /*0590*/  ISETP.NE.U32.AND P2, PT, R14, RZ, PT ;  /* 0x000000ff0e00720c */ /* 0x010fe20003f45070 */
[----:B------:R-:W-:Y:S01]  /*05a0*/  IMAD.WIDE.U32 R4, R157, R12, UR6 ;  /* 0x000000069d047e25 */ /* 0x000fe2000f8e000c */
[----:B------:R-:W-:Y:S01]  /*05b0*/  IADD3.X R6, R9, R3, R0, P1, !PT ;  /* 0x0000000309067210 */ /* 0x000fe20000ffe400 */
[----:B------:R-:W0:Y:S02]  /*05c0*/  @P0 LDC R12, c[0x0][0x214] ;  /* 0x00008500ff0c0b82 */ /* 0x000e240000000800 */
[----:B---3--:R-:W-:Y:S01]  /*05d0*/  IMAD R0, R154, R10, RZ ;  /* 0x0000000a9a007224 */ /* 0x008fe200078e02ff */
[----:B------:R-:W-:Y:S01]  /*05e0*/  UIMAD.WIDE.U32 UR4, UR15, UR10, URZ ;  /* 0x0000000a0f0472a5 */ /* 0x000fe2000f8e003f */
[----:B------:R-:W-:Y:S01]  /*05f0*/  ISETP.NE.AND.EX P2, PT, R15, RZ, PT, P2 ;  /* 0x000000ff0f00720c */ /* 0x000fe20003f45320 */
[----:B------:R-:W-:Y:S01]  /*0600*/  UIMAD UR8, UR15, UR11, UR8 ;  /* 0x0000000b0f0872a4 */ /* 0x000fe2000f8e0208 */
[----:B------:R-:W-:-:S02]  /*0610*/  IMAD R0, R163, R11, R0 ;  /* 0x0000000ba3007224 */ /* 0x000fc400078e0200 */
[----:B------:R-:W-:Y:S01]  /*0620*/  IMAD R11, R157, R13, R2 ;  /* 0x0000000d9d0b7224 */ /* 0x000fe200078e0202 */
[----:B------:R-:W-:Y:S01]  /*0630*/  UIADD3 UR5, UR5, UR8, URZ ;  /* 0x0000000805057290 */ /* 0x000fe2000fffe03f */
[----:B------:R-:W1:Y:S01]  /*0640*/  @P0 LDC R13, c[0x0][0x21c] ;  /* 0x00008700ff0d0b82 */ /* 0x000e620000000800 */
[----:B------:R-:W-:Y:S02]  /*0650*/  ISETP.NE.U32.AND P1, PT, R16, RZ, PT ;  /* 0x000000ff1000720c */ /* 0x000fe40003f25070 */
[----:B------:R-:W-:Y:S02]  /*0660*/  CS2R R30, SRZ ;  /* 0x00000000001e7805 */ /* 0x000fe4000001ff00 */
[----:B------:R-:W-:-:S03]  /*0670*/  IMAD.WIDE.U32 R2, R163, R10, UR4 ;  /* 0x00000004a3027e25 */ /* 0x000fc6000f8e000a */
[----:B------:R-:W3:Y:S01]  /*0680*/  @P0 LDC.64 R32, c[0x0][0x310] ;  /* 0x0000c400ff200b82 */ /* 0x000ee20000000a00 */
[----:B------:R-:W-:Y:S02]  /*0690*/  ISETP.NE.AND.EX P1, PT, R17, RZ, PT, P1 ;  /* 0x000000ff1100720c */ /* 0x000fe40003f25310 */
[----:B------:R-:W-:Y:S02]  /*06a0*/  @P2 LEA R30, P3, R163, R14, 0x2 ;  /* 0x0000000ea31e2211 */ /* 0x000fe400078610ff */
[C---:B------:R-:W-:Y:S02]  /*06b0*/  IADD3 R141, P5, R7.reuse, R4, RZ ;  /* 0x00000004078d7210 */ /* 0x040fe40007fbe0ff */
[----:B------:R-:W-:Y:S02]  /*06c0*/  IADD3 R7, P4, R7, R2, RZ ;  /* 0x0000000207077210 */ /* 0x000fe40007f9e0ff */
[----:B------:R-:W-:Y:S02]  /*06d0*/  @P2 LEA.HI.X R31, R163, R15, R154, 0x2, P3 ;  /* 0x0000000fa31f2211 */ /* 0x000fe400018f149a */
[----:B------:R-:W-:-:S02]  /*06e0*/  ISETP.GE.AND P2, PT, R19, 0x1, PT ;  /* 0x000000011300780c */ /* 0x000fc40003f46270 */
[----:B------:R-:W-:Y:S01]  /*06f0*/  IADD3.X R4, R9, R3, R0, P4, !PT ;  /* 0x0000000309047210 */ /* 0x000fe200027fe400 */
[----:B0-----:R-:W-:Y:S01]  /*0700*/  @P0 IMAD R0, R12, UR15, R163 ;  /* 0x0000000f0c000c24 */ /* 0x001fe2000f8e02a3 */
[----:B------:R-:W-:Y:S02]  /*0710*/  CS2R R28, SRZ ;  /* 0x00000000001c7805 */ /* 0x000fe4000001ff00 */
[----:B------:R-:W-:Y:S02]  /*0720*/  LEA R148, P4, R149, R20, 0x1 ;  /* 0x0000001495947211 */ /* 0x000fe400078808ff */
[----:B------:R-:W-:Y:S01]  /*0730*/  @P1 LEA R28, P3, R163, R16, 0x2 ;  /* 0x00000010a31c1211 */ /* 0x000fe200078610ff */
[----:B------:R-:W-:Y:S01]  /*0740*/  @P0 IMAD R0, R0, R19, RZ ;  /* 0x0000001300000224 */ /* 0x000fe200078e02ff */
[----:B------:R-:W-:Y:S02]  /*0750*/  IADD3 R10, R5, R11, RZ ;  /* 0x0000000b050a7210 */ /* 0x000fe40007ffe0ff */
[----:B------:R-:W-:Y:S01]  /*0760*/  @P1 LEA.HI.X R29, R163, R17, R154, 0x2, P3 ;  /* 0x00000011a31d1211 */ /* 0x000fe200018f149a */
[----:B-1----:R-:W-:Y:S01]  /*0770*/  @P0 IMAD R3, R0, R13, RZ ;  /* 0x0000000d00030224 */ /* 0x002fe200078e02ff */
[----:B------:R-:W-:-:S02]  /*0780*/  LEA.HI.X R149, R149, R21, R8, 0x1, P4 ;  /* 0x0000001595957211 */ /* 0x000fc400020f0c08 */
[----:B------:R-:W-:Y:S02]  /*0790*/  IADD3.X R2, R9, R10, RZ, P5, !PT ;  /* 0x0000000a09027210 */ /* 0x000fe40002ffe4ff */
[----:B--2---:R-:W-:Y:S02]  /*07a0*/  LEA R146, P1, R147, R22, 0x1 ;  /* 0x0000001693927211 */ /* 0x004fe400078208ff */
[----:B------:R-:W-:Y:S02]  /*07b0*/  LEA R144, P3, R7, R144, 0x1 ;  /* 0x0000009007907211 */ /* 0x000fe400078608ff */
[----:B------:R-:W-:Y:S01]  /*07c0*/  LEA R143, P4, R141, R24, 0x1 ;  /* 0x000000188d8f7211 */ /* 0x000fe200078808ff */
[----:B------:R-:W-:Y:S01]  /*07d0*/  HFMA2.MMA R150, -RZ, RZ, 0, 0 ;  /* 0x00000000ff967435 */ /* 0x000fe200000001ff */
[----:B---3--:R-:W-:Y:S01]  /*07e0*/  @P0 IMAD.WIDE R32, R3, 0x8, R32 ;  /* 0x0000000803200825 */ /* 0x008fe200078e0220 */
[----:B------:R-:W-:Y:S02]  /*07f0*/  LEA.HI.X R147, R147, R23, R6, 0x1, P1 ;  /* 0x0000001793937211 */ /* 0x000fe400008f0c06 */
[----:B------:R-:W-:-:S02]  /*0800*/  @!P0 CS2R R32, SRZ ;  /* 0x0000000000208805 */ /* 0x000fc4000001ff00 */
[----:B------:R-:W-:Y:S02]  /*0810*/  LEA.HI.X R145, R7, R145, R4, 0x1, P3 ;  /* 0x0000009107917211 */ /* 0x000fe400018f0c04 */
[----:B------:R-:W-:Y:S01]  /*0820*/  LEA.HI.X R141, R141, R25, R2, 0x1, P4 ;  /* 0x000000198d8d7211 */ /* 0x000fe200020f0c02 */
[----:B------:R-:W-:Y:S06]  /*0830*/  @!P2 BRA `(.L_x_5475) ;  /* 0x000000480008a947 */ /* 0x000fec0003800000 */
[----:B------:R-:W0:Y:S01]  /*0840*/  S2R R151, SR_TID.X ;  /* 0x0000000000977919 */ /* 0x000e220000002100 */
[----:B------:R-:W1:Y:S01]  /*0850*/  S2UR UR5, SR_CgaCtaId ;  /* 0x00000000000579c3 */ /* 0x000e620000008800 */
[----:B------:R-:W-:Y:S01]  /*0860*/  UMOV UR4, 0x400 ;  /* 0x0000040000047882 */ /* 0x000fe20000000000 */
[----:B------:R-:W-:Y:S01]  /*0870*/  ULDC UR6, c[0x0][0x224] ;  /* 0x0000890000067ab9 */ /* 0x000fe20000000800 */
[----:B------:R-:W2:Y:S01]  /*0880*/  S2R R142, SR_LANEID ;  /* 0x00000000008e7919 */ /* 0x000ea20000000000 */
[----:B------:R-:W-:Y:S02]  /*0890*/  MOV R150, RZ ;  /* 0x000000ff00967202 */ /* 0x000fe40000000f00 */
[----:B------:R-:W-:Y:S02]  /*08a0*/  MOV R138, RZ ;  /* 0x000000ff008a7202 */ /* 0x000fe40000000f00 */
[----:B------:R-:W-:Y:S02]  /*08b0*/  MOV R153, RZ ;  /* 0x000000ff00997202 */ /* 0x000fe40000000f00 */
[----:B------:R-:W-:Y:S01]  /*08c0*/  MOV R139, UR6 ;  /* 0x00000006008b7c02 */ /* 0x000fe20008000f00 */
[----:B-1----:R-:W-:-:S06]  /*08d0*/  ULEA UR4, UR5, UR4, 0x18 ;  /* 0x0000000405047291 */ /* 0x002fcc000f8ec03f */
[----:B------:R-:W-:Y:S02]  /*08e0*/  MOV R140, UR4 ;  /* 0x00000004008c7c02 */ /* 0x000fe40008000f00 */
[----:B0-----:R-:W-:-:S04]  /*08f0*/  SHF.R.S32.HI R0, RZ, 0x1f, R151 ;  /* 0x0000001fff007819 */ /* 0x001fc80000011497 */
[----:B------:R-:W-:-:S04]  /*0900*/  LEA.HI R0, R0, R151, RZ, 0x5 ;  /* 0x0000009700007211 */ /* 0x000fc800078f28ff */
[----:B------:R-:W-:-:S04]  /*0910*/  SHF.R.S32.HI R3, RZ, 0x5, R0 ;  /* 0x00000005ff037819 */ /* 0x000fc80000011400 */
[----:B--2---:R-:W-:-:S07]  /*0920*/  LEA R136, R3, R140, 0x3 ;  /* 0x0000008c03887211 */ /* 0x004fce00078e18ff */
.L_x_5522:
[----:B------:R-:W-:Y:S01]  /*0930*/  BAR.SYNC.DEFER_BLOCKING 0x0 ;  /* 0x0000000000007b1d */ /* 0x000fe20000010000 */
[----:B------:R-:W-:-:S04]  /*0940*/  SHF.L.U32 R0, R151, 0x1, RZ ;  /* 0x0000000197007819 */ /* 0x000fc800000006ff */
[----:B------:R-:W-:Y:S01]  /*0950*/  LOP3.LUT R17, R0, 0xffffffc0, RZ, 0xc0, !PT ;  /* 0xffffffc000117812 */ /* 0x000fe200078ec0ff */
[----:B------:R-:W-:-:S03]  /*0960*/  ULDC UR4, c[0x0][0x21c] ;  /* 0x0000870000047ab9 */ /* 0x000fc60000000800 */
[----:B------:R-:W-:-:S05]  /*0970*/  LOP3.LUT R137, R17, 0x1f, R151, 0xf8, !PT ;  /* 0x0000001f11897812 */ /* 0x000fca00078ef897 */
[----:B0-----:R-:W-:-:S05]  /*0980*/  IMAD.WIDE R2, R137, 0x10, R148 ;  /* 0x0000001089027825 */ /* 0x001fca00078e0294 */
        /* <DEDUP_REMOVED lines=10> */
[----:B------:R-:W0:Y:S04]  /*0a30*/  LDS.128 R8, [R0] ;  /* 0x0000000000087984 */ /* 0x000e280000000c00 */
[----:B------:R-:W-:Y:S01]  /*0a40*/  LDS.128 R4, [R0+0x10] ;  /* 0x0000100000047984 */ /* 0x000fe20000000c00 */
[----:B------:R-:W-:Y:S06]  /*0a50*/  BAR.SYNC.DEFER_BLOCKING 0x0 ;  /* 0x0000000000007b1d */ /* 0x000fec0000010000 */
[----:B------:R-:W2:Y:S04]  /*0a60*/  LDG.E.128 R36, desc[UR12][R12.64] ;  /* 0x0000000c0c247981 */ /* 0x000ea8000c1e1d00 */
[----:B------:R-:W3:Y:S01]  /*0a70*/  LDG.E.128 R40, desc[UR12][R12.64+0x200] ;  /* 0x0002000c0c287981 */ /* 0x000ee2000c1e1d00 */
[----:B------:R-:W-:-:S03]  /*0a80*/  IMAD.WIDE R2, R137, 0x10, R144 ;  /* 0x0000001089027825 */ /* 0x000fc600078e0290 */
[----:B--2---:R-:W-:Y:S04]  /*0a90*/  STS.128 [R135], R36 ;  /* 0x0000002487007388 */ /* 0x004fe80000000c00 */
[----:B---3--:R-:W-:Y:S01]  /*0aa0*/  STS.128 [R135+0x200], R40 ;  /* 0x0002002887007388 */ /* 0x008fe20000000c00 */
[----:B------:R-:W-:-:S03]  /*0ab0*/  NOP ;  /* 0x0000000000007918 */ /* 0x000fc60000000000 */
[----:B-1----:R-:W1:Y:S04]  /*0ac0*/  LDS.128 R20, [R0] ;  /* 0x0000000000147984 */ /* 0x002e680000000c00 */
[----:B------:R-:W2:Y:S01]  /*0ad0*/  LDS.128 R24, [R0+0x10] ;  /* 0x0000100000187984 */ /* 0x000ea20000000c00 */
[----:B------:R-:W-:Y:S06]  /*0ae0*/  BAR.SYNC.DEFER_BLOCKING 0x0 ;  /* 0x0000000000007b1d */ /* 0x000fec0000010000 */
[----:B------:R-:W3:Y:S04]  /*0af0*/  LDG.E.128 R44, desc[UR12][R2.64] ;  /* 0x0000000c022c7981 */ /* 0x000ee8000c1e1d00 */
[----:B------:R4:W3:Y:S01]  /*0b00*/  LDG.E.128 R48, desc[UR12][R2.64+0x200] ;  /* 0x0002000c02307981 */ /* 0x0008e2000c1e1d00 */
[----:B0-----:R-:W-:-:S02]  /*0b10*/  SHF.L.U32 R70, R8, 0x10, RZ ;  /* 0x0000001008467819 */ /* 0x001fc400000006ff */
[----:B------:R-:W-:Y:S02]  /*0b20*/  PRMT R179, R8, 0x7632, R179 ;  /* 0x0000763208b37816 */ /* 0x000fe400000000b3 */
[C---:B-1----:R-:W-:Y:S02]  /*0b30*/  PRMT R16, R20.reuse, 0x7632, R16 ;  /* 0x0000763214107816 */ /* 0x042fe40000000010 */
[----:B------:R-:W-:Y:S02]  /*0b40*/  SHF.L.U32 R69, R179, 0x10, RZ ;  /* 0x00000010b3457819 */ /* 0x000fe400000006ff */
[----:B------:R-:W-:Y:S02]  /*0b50*/  SHF.L.U32 R127, R20, 0x10, RZ ;  /* 0x00000010147f7819 */ /* 0x000fe400000006ff */
[C---:B--2---:R-:W-:Y:S02]  /*0b60*/  PRMT R20, R24.reuse, 0x7632, R20 ;  /* 0x0000763218147816 */ /* 0x044fe40000000014 */
[----:B------:R-:W-:Y:S01]  /*0b70*/  SHF.L.U32 R121, R24, 0x10, RZ ;  /* 0x0000001018797819 */ /* 0x000fe200000006ff */
[----:B-----5:R-:W-:Y:S01]  /*0b80*/  FADD.FTZ R127, R127, R152 ;  /* 0x000000987f7f7221 */ /* 0x020fe20000010000 */
[----:B------:R-:W-:-:S02]  /*0b90*/  PRMT R24, R27, 0x7632, R24 ;  /* 0x000076321b187816 */ /* 0x000fc40000000018 */
[----:B------:R-:W-:Y:S01]  /*0ba0*/  SHF.L.U32 R117, R27, 0x10, RZ ;  /* 0x000000101b757819 */ /* 0x000fe200000006ff */
[----:B------:R-:W-:Y:S01]  /*0bb0*/  FADD.FTZ R121, R121, R152 ;  /* 0x0000009879797221 */ /* 0x000fe20000010000 */
[C---:B------:R-:W-:Y:S02]  /*0bc0*/  SHF.L.U32 R27, R9.reuse, 0x10, RZ ;  /* 0x00000010091b7819 */ /* 0x040fe400000006ff */
[----:B------:R-:W-:Y:S01]  /*0bd0*/  PRMT R178, R9, 0x7632, R178 ;  /* 0x0000763209b27816 */ /* 0x000fe200000000b2 */
[----:B------:R-:W-:Y:S01]  /*0be0*/  FADD.FTZ R117, R117, R152 ;  /* 0x0000009875757221 */ /* 0x000fe20000010000 */
[----:B----4-:R-:W-:Y:S02]  /*0bf0*/  PRMT R2, R23, 0x7632, R2 ;  /* 0x0000763217027816 */ /* 0x010fe40000000002 */
[C---:B------:R-:W-:Y:S02]  /*0c00*/  PRMT R18, R21.reuse, 0x7632, R18 ;  /* 0x0000763215127816 */ /* 0x040fe40000000012 */
[----:B------:R-:W-:-:S02]  /*0c10*/  SHF.L.U32 R21, R21, 0x10, RZ ;  /* 0x0000001015157819 */ /* 0x000fc400000006ff */
[----:B------:R-:W-:Y:S02]  /*0c20*/  PRMT R177, R10, 0x7632, R177 ;  /* 0x000076320ab17816 */ /* 0x000fe400000000b1 */
[----:B------:R-:W-:Y:S01]  /*0c30*/  SHF.L.U32 R123, R23, 0x10, RZ ;  /* 0x00000010177b7819 */ /* 0x000fe200000006ff */
[--C-:B------:R-:W-:Y:S01]  /*0c40*/  FADD.FTZ R126, R21, R152.reuse ;  /* 0x00000098157e7221 */ /* 0x100fe20000010000 */
[C---:B------:R-:W-:Y:S02]  /*0c50*/  PRMT R23, R26.reuse, 0x7632, R23 ;  /* 0x000076321a177816 */ /* 0x040fe40000000017 */
[----:B------:R-:W-:Y:S01]  /*0c60*/  SHF.L.U32 R119, R26, 0x10, RZ ;  /* 0x000000101a777819 */ /* 0x000fe200000006ff */
[--C-:B------:R-:W-:Y:S01]  /*0c70*/  FADD.FTZ R123, R123, R152.reuse ;  /* 0x000000987b7b7221 */ /* 0x100fe20000010000 */
[----:B------:R-:W-:Y:S02]  /*0c80*/  SHF.L.U32 R26, R177, 0x10, RZ ;  /* 0x00000010b11a7819 */ /* 0x000fe400000006ff */
[----:B------:R-:W-:Y:S01]  /*0c90*/  SHF.L.U32 R64, R11, 0x10, RZ ;  /* 0x000000100b407819 */ /* 0x000fe200000006ff */
[----:B------:R-:W-:Y:S01]  /*0ca0*/  FADD.FTZ R119, R119, R152 ;  /* 0x0000009877777221 */ /* 0x000fe20000010000 */
[----:B------:R-:W-:-:S02]  /*0cb0*/  PRMT R176, R11, 0x7632, R176 ;  /* 0x000076320bb07816 */ /* 0x000fc400000000b0 */
[----:B------:R-:W-:Y:S02]  /*0cc0*/  SHF.L.U32 R3, R16, 0x10, RZ ;  /* 0x0000001010037819 */ /* 0x000fe400000006ff */
[----:B------:R-:W-:Y:S02]  /*0cd0*/  SHF.L.U32 R63, R176, 0x10, RZ ;  /* 0x00000010b03f7819 */ /* 0x000fe400000006ff */
[C---:B------:R-:W-:Y:S01]  /*0ce0*/  SHF.L.U32 R62, R4.reuse, 0x10, RZ ;  /* 0x00000010043e7819 */ /* 0x040fe200000006ff */
[----:B------:R-:W-:Y:S01]  /*0cf0*/  FADD.FTZ R116, R3, R152 ;  /* 0x0000009803747221 */ /* 0x000fe20000010000 */
[----:B------:R-:W-:Y:S02]  /*0d00*/  PRMT R175, R4, 0x7632, R175 ;  /* 0x0000763204af7816 */ /* 0x000fe400000000af */
[C---:B------:R-:W-:Y:S02]  /*0d10*/  SHF.L.U32 R41, R5.reuse, 0x10, RZ ;  /* 0x0000001005297819 */ /* 0x040fe400000006ff */
[----:B------:R-:W-:-:S02]  /*0d20*/  PRMT R174, R5, 0x7632, R174 ;  /* 0x0000763205ae7816 */ /* 0x000fc400000000ae */
[----:B------:R-:W-:Y:S02]  /*0d30*/  SHF.L.U32 R58, R6, 0x10, RZ ;  /* 0x00000010063a7819 */ /* 0x000fe400000006ff */
[----:B------:R-:W-:Y:S02]  /*0d40*/  SHF.L.U32 R59, R174, 0x10, RZ ;  /* 0x00000010ae3b7819 */ /* 0x000fe400000006ff */
[----:B------:R-:W-:Y:S02]  /*0d50*/  PRMT R172, R6, 0x7632, R172 ;  /* 0x0000763206ac7816 */ /* 0x000fe400000000ac */
[----:B------:R-:W-:Y:S02]  /*0d60*/  ISETP.LT.AND P0, PT, RZ, UR4, PT ;  /* 0x00000004ff007c0c */ /* 0x000fe4000bf01270 */
[----:B------:R-:W-:Y:S02]  /*0d70*/  SHF.L.U32 R40, R172, 0x10, RZ ;  /* 0x00000010ac287819 */ /* 0x000fe400000006ff */
[----:B------:R-:W-:-:S02]  /*0d80*/  PRMT R19, R22, 0x7632, R19 ;  /* 0x0000763216137816 */ /* 0x000fc40000000013 */
[----:B------:R-:W-:Y:S02]  /*0d90*/  SHF.L.U32 R35, R22, 0x10, RZ ;  /* 0x0000001016237819 */ /* 0x000fe400000006ff */
[----:B------:R-:W-:Y:S02]  /*0da0*/  PRMT R22, R25, 0x7632, R22 ;  /* 0x0000763219167816 */ /* 0x000fe40000000016 */
[----:B------:R-:W-:Y:S01]  /*0db0*/  SHF.L.U32 R56, R7, 0x10, RZ ;  /* 0x0000001007387819 */ /* 0x000fe200000006ff */
[----:B------:R-:W-:Y:S01]  /*0dc0*/  FADD.FTZ R124, R35, R152 ;  /* 0x00000098237c7221 */ /* 0x000fe20000010000 */
[----:B------:R-:W-:Y:S02]  /*0dd0*/  PRMT R170, R7, 0x7632, R170 ;  /* 0x0000763207aa7816 */ /* 0x000fe400000000aa */
[----:B------:R-:W-:Y:S02]  /*0de0*/  SHF.L.U32 R25, R25, 0x10, RZ ;  /* 0x0000001019197819 */ /* 0x000fe400000006ff */
[----:B------:R-:W-:-:S02]  /*0df0*/  SHF.L.U32 R54, R170, 0x10, RZ ;  /* 0x00000010aa367819 */ /* 0x000fc400000006ff */
[----:B------:R-:W-:Y:S01]  /*0e00*/  SHF.L.U32 R115, R18, 0x10, RZ ;  /* 0x0000001012737819 */ /* 0x000fe200000006ff */
[--C-:B------:R-:W-:Y:S01]  /*0e10*/  FADD.FTZ R120, R25, R152.reuse ;  /* 0x0000009819787221 */ /* 0x100fe20000010000 */
[----:B------:R-:W-:Y:S02]  /*0e20*/  SHF.L.U32 R19, R19, 0x10, RZ ;  /* 0x0000001013137819 */ /* 0x000fe400000006ff */
[----:B------:R-:W-:Y:S01]  /*0e30*/  SHF.L.U32 R111, R20, 0x10, RZ ;  /* 0x00000010146f7819 */ /* 0x000fe200000006ff */
[--C-:B------:R-:W-:Y:S01]  /*0e40*/  FADD.FTZ R115, R115, R152.reuse ;  /* 0x0000009873737221 */ /* 0x100fe20000010000 */
[----:B------:R-:W-:Y:S01]  /*0e50*/  SHF.L.U32 R23, R23, 0x10, RZ ;  /* 0x0000001017177819 */ /* 0x000fe200000006ff */
[--C-:B------:R-:W-:Y:S01]  /*0e60*/  FADD.FTZ R113, R19, R152.reuse ;  /* 0x0000009813717221 */ /* 0x100fe20000010000 */
[----:B------:R-:W-:Y:S01]  /*0e70*/  SHF.L.U32 R107, R24, 0x10, RZ ;  /* 0x00000010186b7819 */ /* 0x000fe200000006ff */
[--C-:B------:R-:W-:Y:S02]  /*0e80*/  FADD.FTZ R111, R111, R152.reuse ;  /* 0x000000986f6f7221 */ /* 0x100fe40000010000 */
[----:B------:R-:W-:-:S02]  /*0e90*/  FADD.FTZ R109, R23, R152 ;  /* 0x00000098176d7221 */ /* 0x000fc40000010000 */
[----:B------:R-:W-:Y:S01]  /*0ea0*/  FADD.FTZ R107, R107, R152 ;  /* 0x000000986b6b7221 */ /* 0x000fe20000010000 */
[----:B---3--:R-:W-:Y:S04]  /*0eb0*/  STS.128 [R135], R44 ;  /* 0x0000002c87007388 */ /* 0x008fe80000000c00 */
[----:B------:R-:W-:Y:S01]  /*0ec0*/  STS.128 [R135+0x200], R48 ;  /* 0x0002003087007388 */ /* 0x000fe20000000c00 */
[----:B------:R-:W-:-:S03]  /*0ed0*/  NOP ;  /* 0x0000000000007918 */ /* 0x000fc60000000000 */
[----:B------:R-:W0:Y:S04]  /*0ee0*/  LDS.128 R36, [R0] ;  /* 0x0000000000247984 */ /* 0x000e280000000c00 */
[----:B------:R1:W2:Y:S01]  /*0ef0*/  LDS.128 R12, [R0+0x10] ;  /* 0x00001000000c7984 */ /* 0x0002a20000000c00 */
[C---:B0-----:R-:W-:Y:S02]  /*0f00*/  PRMT R125, R36.reuse, 0x7632, R125 ;  /* 0x00007632247d7816 */ /* 0x041fe4000000007d */
[----:B-1----:R-:W-:Y:S02]  /*0f10*/  SHF.L.U32 R0, R36, 0x10, RZ ;  /* 0x0000001024007819 */ /* 0x002fe400000006ff */
[C---:B--2---:R-:W-:Y:S02]  /*0f20*/  PRMT R108, R12.reuse, 0x7632, R108 ;  /* 0x000076320c6c7816 */ /* 0x044fe4000000006c */
[----:B------:R-:W-:Y:S01]  /*0f30*/  SHF.L.U32 R131, R12, 0x10, RZ ;  /* 0x000000100c837819 */ /* 0x000fe200000006ff */
[C---:B------:R-:W-:Y:S01]  /*0f40*/  FFMA.FTZ R12, R0.reuse, R70, R153 ;  /* 0x00000046000c7223 */ /* 0x040fe20000010099 */
[----:B------:R-:W-:Y:S01]  /*0f50*/  SHF.L.U32 R125, R125, 0x10, RZ ;  /* 0x000000107d7d7819 */ /* 0x000fe200000006ff */
[-C--:B------:R-:W-:Y:S01]  /*0f60*/  FMUL.FTZ R106, R0, R161.reuse ;  /* 0x000000a1006a7220 */ /* 0x080fe20000410000 */
[----:B------:R-:W-:Y:S01]  /*0f70*/  PRMT R122, R37, 0x7632, R122 ;  /* 0x00007632257a7816 */ /* 0x000fe2000000007a */
[-C--:B------:R-:W-:Y:S01]  /*0f80*/  FMUL.FTZ R100, R131, R161.reuse ;  /* 0x000000a183647220 */ /* 0x080fe20000410000 */
[----:B------:R-:W-:Y:S01]  /*0f90*/  SHF.L.U32 R134, R37, 0x10, RZ ;  /* 0x0000001025867819 */ /* 0x000fe200000006ff */
[----:B------:R-:W-:Y:S01]  /*0fa0*/  FMUL.FTZ R95, R125, R161 ;  /* 0x000000a17d5f7220 */ /* 0x000fe20000410000 */
[----:B------:R-:W-:-:S02]  /*0fb0*/  PRMT R99, R15, 0x7632, R99 ;  /* 0x000076320f637816 */ /* 0x000fc40000000063 */
        /* <DEDUP_REMOVED lines=8> */
[----:B------:R-:W-:Y:S01]  /*1040*/  SHF.L.U32 R122, R122, 0x10, RZ ;  /* 0x000000107a7a7819 */ /* 0x000fe200000006ff */
[----:B------:R-:W-:Y:S01]  /*1050*/  FMUL.FTZ R98, R129, R161 ;  /* 0x000000a181627220 */ /* 0x000fe20000410000 */
[----:B------:R-:W-:-:S02]  /*1060*/  PRMT R114, R39, 0x7632, R114 ;  /* 0x0000763227727816 */ /* 0x000fc40000000072 */
[----:B------:R-:W-:Y:S01]  /*1070*/  SHF.L.U32 R132, R39, 0x10, RZ ;  /* 0x0000001027847819 */ /* 0x000fe200000006ff */
[-C--:B------:R-:W-:Y:S01]  /*1080*/  FMUL.FTZ R94, R122, R161.reuse ;  /* 0x000000a17a5e7220 */ /* 0x080fe20000410000 */
[C---:B------:R-:W-:Y:S02]  /*1090*/  PRMT R102, R13.reuse, 0x7632, R102 ;  /* 0x000076320d667816 */ /* 0x040fe40000000066 */
[----:B------:R-:W-:Y:S01]  /*10a0*/  SHF.L.U32 R130, R13, 0x10, RZ ;  /* 0x000000100d827819 */ /* 0x000fe200000006ff */
[-C--:B------:R-:W-:Y:S01]  /*10b0*/  FMUL.FTZ R103, R132, R161.reuse ;  /* 0x000000a184677220 */ /* 0x080fe20000410000 */
[C---:B------:R-:W-:Y:S02]  /*10c0*/  PRMT R118, R38.reuse, 0x7632, R118 ;  /* 0x0000763226767816 */ /* 0x040fe40000000076 */
[----:B------:R-:W-:Y:S01]  /*10d0*/  SHF.L.U32 R133, R38, 0x10, RZ ;  /* 0x0000001026857819 */ /* 0x000fe200000006ff */
[----:B------:R-:W-:Y:S01]  /*10e0*/  FMUL.FTZ R97, R130, R161 ;  /* 0x000000a182617220 */ /* 0x000fe20000410000 */
[----:B------:R-:W-:-:S02]  /*10f0*/  SHF.L.U32 R39, R10, 0x10, RZ ;  /* 0x000000100a277819 */ /* 0x000fc400000006ff */
[----:B------:R-:W-:Y:S01]  /*1100*/  SHF.L.U32 R13, R2, 0x10, RZ ;  /* 0x00000010020d7819 */ /* 0x000fe200000006ff */
[----:B------:R-:W-:Y:S01]  /*1110*/  FFMA.FTZ R2, R122, R14, R15 ;  /* 0x0000000e7a027223 */ /* 0x000fe2000001000f */
[----:B------:R-:W-:Y:S01]  /*1120*/  SHF.L.U32 R118, R118, 0x10, RZ ;  /* 0x0000001076767819 */ /* 0x000fe200000006ff */
[C---:B------:R-:W-:Y:S01]  /*1130*/  FMUL.FTZ R104, R133.reuse, R161 ;  /* 0x000000a185687220 */ /* 0x040fe20000410000 */
[----:B------:R-:W-:Y:S01]  /*1140*/  SHF.L.U32 R114, R114, 0x10, RZ ;  /* 0x0000001072727819 */ /* 0x000fe200000006ff */
[----:B------:R-:W-:Y:S01]  /*1150*/  FFMA.FTZ R21, R133, R39, R2 ;  /* 0x0000002785157223 */ /* 0x000fe20000010002 */
[----:B------:R-:W-:Y:S01]  /*1160*/  SHF.L.U32 R38, R175, 0x10, RZ ;  /* 0x00000010af267819 */ /* 0x000fe200000006ff */
[--C-:B------:R-:W-:Y:S01]  /*1170*/  FADD.FTZ R112, R13, R152.reuse ;  /* 0x000000980d707221 */ /* 0x100fe20000010000 */
[----:B------:R-:W-:Y:S01]  /*1180*/  SHF.L.U32 R108, R108, 0x10, RZ ;  /* 0x000000106c6c7819 */ /* 0x000fe200000006ff */
[----:B------:R-:W-:Y:S01]  /*1190*/  FFMA.FTZ R21, R118, R26, R21 ;  /* 0x0000001a76157223 */ /* 0x000fe20000010015 */
[----:B------:R-:W-:Y:S01]  /*11a0*/  SHF.L.U32 R102, R102, 0x10, RZ ;  /* 0x0000001066667819 */ /* 0x000fe200000006ff */
[-C--:B------:R-:W-:Y:S01]  /*11b0*/  FMUL.FTZ R93, R118, R161.reuse ;  /* 0x000000a1765d7220 */ /* 0x080fe20000410000 */
[----:B------:R-:W-:Y:S01]  /*11c0*/  SHF.L.U32 R101, R101, 0x10, RZ ;  /* 0x0000001065657819 */ /* 0x000fe200000006ff */
[----:B------:R-:W-:Y:S01]  /*11d0*/  FFMA.FTZ R21, R132, R64, R21 ;  /* 0x0000004084157223 */ /* 0x000fe20000010015 */
[----:B------:R-:W-:Y:S01]  /*11e0*/  SHF.L.U32 R15, R22, 0x10, RZ ;  /* 0x00000010160f7819 */ /* 0x000fe200000006ff */
[C---:B------:R-:W-:Y:S01]  /*11f0*/  FMUL.FTZ R92, R114.reuse, R161 ;  /* 0x000000a1725c7220 */ /* 0x040fe20000410000 */
[----:B------:R-:W-:Y:S01]  /*1200*/  SHF.L.U32 R99, R99, 0x10, RZ ;  /* 0x0000001063637819 */ /* 0x000fe200000006ff */
[----:B------:R-:W-:Y:S01]  /*1210*/  FFMA.FTZ R2, R114, R63, R21 ;  /* 0x0000003f72027223 */ /* 0x000fe20000010015 */
[-C--:B------:R-:W-:Y:S01]  /*1220*/  FMUL.FTZ R91, R108, R161.reuse ;  /* 0x000000a16c5b7220 */ /* 0x080fe20000410000 */
[----:B------:R-:W-:Y:S01]  /*1230*/  FADD.FTZ R110, R15, R152 ;  /* 0x000000980f6e7221 */ /* 0x000fe20000010000 */
[-C--:B------:R-:W-:Y:S01]  /*1240*/  FMUL.FTZ R90, R102, R161.reuse ;  /* 0x000000a1665a7220 */ /* 0x080fe20000410000 */
[----:B------:R-:W-:Y:S01]  /*1250*/  FFMA.FTZ R3, R131, R62, R2 ;  /* 0x0000003e83037223 */ /* 0x000fe20000010002 */
[-C--:B------:R-:W-:Y:S01]  /*1260*/  FMUL.FTZ R89, R101, R161.reuse ;  /* 0x000000a165597220 */ /* 0x080fe20000410000 */
[----:B------:R-:W-:-:S02]  /*1270*/  FMUL.FTZ R87, R99, R161 ;  /* 0x000000a163577220 */ /* 0x000fc40000410000 */
        /* <DEDUP_REMOVED lines=8> */
[----:B------:R-:W-:Y:S05]  /*1300*/  @P0 BRA `(.L_x_5476) ;  /* 0x00000000002c0947 */ /* 0x000fea0003800000 */
[----:B------:R-:W-:Y:S01]  /*1310*/  HFMA2.MMA R86, -RZ, RZ, 0, 0 ;  /* 0x00000000ff567435 */ /* 0x000fe200000001ff */
[----:B------:R-:W-:Y:S01]  /*1320*/  MOV R88, RZ ;  /* 0x000000ff00587202 */ /* 0x000fe20000000f00 */
[----:B------:R-:W-:Y:S01]  /*1330*/  HFMA2.MMA R71, -RZ, RZ, 0, 0 ;  /* 0x00000000ff477435 */ /* 0x000fe200000001ff */
        /* <DEDUP_REMOVED lines=8> */
.L_x_5476:
[----:B------:R-:W-:Y:S01]  /*13c0*/  FMUL.FTZ R66, R124, R39 ;  /* 0x000000277c427220 */ /* 0x000fe20000410000 */
[----:B------:R-:W-:Y:S01]  /*13d0*/  FMUL.FTZ R61, R111, R38 ;  /* 0x000000266f3d7220 */ /* 0x000fe20000410000 */
[----:B------:R-:W-:Y:S01]  /*13e0*/  FMUL.FTZ R60, R120, R41 ;  /* 0x00000029783c7220 */ /* 0x000fe20000410000 */
[----:B------:R-:W-:Y:S01]  /*13f0*/  FMUL.FTZ R57, R109, R40 ;  /* 0x000000286d397220 */ /* 0x000fe20000410000 */
[----:B------:R-:W0:Y:S01]  /*1400*/  LDC R52, c[0x0][0x224] ;  /* 0x00008900ff347b82 */ /* 0x000e220000000800 */
[----:B------:R-:W-:Y:S01]  /*1410*/  IADD3 R72, R139, -0x1, RZ ;  /* 0xffffffff8b487810 */ /* 0x000fe20007ffe0ff */
[----:B------:R-:W-:Y:S01]  /*1420*/  ULDC.64 UR4, c[0x0][0x230] ;  /* 0x00008c0000047ab9 */ /* 0x000fe20000000a00 */
[----:B------:R-:W-:Y:S01]  /*1430*/  ULDC.64 UR6, c[0x0][0x248] ;  /* 0x0000920000067ab9 */ /* 0x000fe20000000a00 */
[----:B------:R-:W-:Y:S01]  /*1440*/  IMAD.WIDE.U32 R34, R163, UR4, RZ ;  /* 0x00000004a3227c25 */ /* 0x000fe2000f8e00ff */
[----:B------:R-:W-:Y:S01]  /*1450*/  LEA.HI R2, R72, R72, RZ, 0x1 ;  /* 0x0000004848027211 */ /* 0x000fe200078f08ff */
[----:B------:R-:W-:Y:S01]  /*1460*/  HFMA2.MMA R55, -RZ, RZ, 0, 0 ;  /* 0x00000000ff377435 */ /* 0x000fe200000001ff */
[----:B------:R-:W-:Y:S01]  /*1470*/  IADD3 R17, R142, R142, R17 ;  /* 0x0000008e8e117210 */ /* 0x000fe20007ffe011 */
[----:B------:R-:W1:Y:S01]  /*1480*/  LDC.64 R38, c[0x0][0x2d8] ;  /* 0x0000b600ff267b82 */ /* 0x000e620000000a00 */
[----:B------:R-:W-:Y:S01]  /*1490*/  LOP3.LUT R3, R2, 0xfffffe, RZ, 0xc0, !PT ;  /* 0x00fffffe02037812 */ /* 0x000fe200078ec0ff */
[C---:B------:R-:W-:Y:S01]  /*14a0*/  IMAD R2, R154.reuse, UR4, RZ ;  /* 0x000000049a027c24 */ /* 0x040fe2000f8e02ff */
[----:B------:R-:W-:Y:S01]  /*14b0*/  ISETP.NE.AND P0, PT, R151, RZ, PT ;  /* 0x000000ff9700720c */ /* 0x000fe20003f05270 */
[----:B------:R-:W-:Y:S01]  /*14c0*/  IMAD R12, R154, UR6, RZ ;  /* 0x000000069a0c7c24 */ /* 0x000fe2000f8e02ff */
[----:B------:R-:W-:Y:S01]  /*14d0*/  HFMA2.MMA R86, -RZ, RZ, 0, 0 ;  /* 0x00000000ff567435 */ /* 0x000fe200000001ff */
[C---:B------:R-:W-:Y:S01]  /*14e0*/  IMAD R53, R163.reuse, UR5, R2 ;  /* 0x00000005a3357c24 */ /* 0x040fe2000f8e0202 */
[----:B------:R-:W-:Y:S01]  /*14f0*/  HFMA2.MMA R71, -RZ, RZ, 0, 0 ;  /* 0x00000000ff477435 */ /* 0x000fe200000001ff */
[----:B------:R-:W2:Y:S01]  /*1500*/  LDC.64 R40, c[0x0][0x2d0] ;  /* 0x0000b400ff287b82 */ /* 0x000ea20000000a00 */
[----:B------:R-:W-:-:S04]  /*1510*/  IMAD.WIDE.U32 R36, R163, UR6, RZ ;  /* 0x00000006a3247c25 */ /* 0x000fc8000f8e00ff */
[----:B------:R-:W-:Y:S01]  /*1520*/  FMUL.FTZ R65, R113, R26 ;  /* 0x0000001a71417220 */ /* 0x000fe20000410000 */
[----:B------:R-:W-:Y:S01]  /*1530*/  IADD3 R72, R72, -R3, RZ ;  /* 0x8000000348487210 */ /* 0x000fe20007ffe0ff */
[----:B------:R-:W-:Y:S01]  /*1540*/  FMUL.FTZ R70, R127, R70 ;  /* 0x000000467f467220 */ /* 0x000fe20000410000 */
[----:B------:R-:W-:Y:S02]  /*1550*/  IMAD R51, R163, UR7, R12 ;  /* 0x00000007a3337c24 */ /* 0x000fe4000f8e020c */
[----:B------:R-:W-:Y:S01]  /*1560*/  FMUL.FTZ R69, R116, R69 ;  /* 0x0000004574457220 */ /* 0x000fe20000410000 */
[----:B------:R-:W-:Y:S01]  /*1570*/  P2R R2, PR, RZ, 0x1 ;  /* 0x00000001ff027803 */ /* 0x000fe20000000000 */
[----:B------:R-:W3:Y:S01]  /*1580*/  LDC.64 R42, c[0x0][0x368] ;  /* 0x0000da00ff2a7b82 */ /* 0x000ee20000000a00 */
[----:B------:R-:W-:Y:S01]  /*1590*/  FMUL.FTZ R68, R126, R27 ;  /* 0x0000001b7e447220 */ /* 0x000fe20000410000 */
[----:B------:R-:W-:Y:S01]  /*15a0*/  FMUL.FTZ R67, R115, R14 ;  /* 0x0000000e73437220 */ /* 0x000fe20000410000 */
[----:B------:R-:W-:Y:S01]  /*15b0*/  FMUL.FTZ R64, R123, R64 ;  /* 0x000000407b407220 */ /* 0x000fe20000410000 */
[----:B------:R-:W-:Y:S01]  /*15c0*/  FMUL.FTZ R63, R112, R63 ;  /* 0x0000003f703f7220 */ /* 0x000fe20000410000 */
[----:B------:R-:W-:Y:S01]  /*15d0*/  FMUL.FTZ R62, R121, R62 ;  /* 0x0000003e793e7220 */ /* 0x000fe20000410000 */
[----:B------:R-:W-:Y:S01]  /*15e0*/  FMUL.FTZ R59, R110, R59 ;  /* 0x0000003b6e3b7220 */ /* 0x000fe20000410000 */
[----:B------:R-:W-:Y:S01]  /*15f0*/  FMUL.FTZ R58, R119, R58 ;  /* 0x0000003a773a7220 */ /* 0x000fe20000410000 */
[----:B------:R-:W4:Y:S01]  /*1600*/  LDC.64 R44, c[0x0][0x380] ;  /* 0x0000e000ff2c7b82 */ /* 0x000f220000000a00 */
        /* <DEDUP_REMOVED lines=9> */
[----:B------:R-:W-:Y:S01]  /*16a0*/  MOV R73, RZ ;  /* 0x000000ff00497202 */ /* 0x000fe20000000f00 */
[----:B------:R-:W-:Y:S01]  /*16b0*/  UMOV UR4, URZ ;  /* 0x0000003f00047c82 */ /* 0x000fe20008000000 */
[----:B------:R-:W-:Y:S01]  /*16c0*/  IADD3 R26, R151, 0x200, RZ ;  /* 0x00000200971a7810 */ /* 0x000fe20007ffe0ff */
[----:B------:R-:W-:Y:S01]  /*16d0*/  UMOV UR5, URZ ;  /* 0x0000003f00057c82 */ /* 0x000fe20008000000 */
[----:B------:R-:W-:Y:S01]  /*16e0*/  LEA R50, R17, R140, 0x4 ;  /* 0x0000008c11327211 */ /* 0x000fe200078e20ff */
[----:B------:R-:W-:Y:S01]  /*16f0*/  ULDC UR19, c[0x0][0x224] ;  /* 0x0000890000137ab9 */ /* 0x000fe20000000800 */
[----:B------:R-:W-:Y:S01]  /*1700*/  IADD3 R53, R35, R53, RZ ;  /* 0x0000003523357210 */ /* 0x000fe20007ffe0ff */
[----:B------:R-:W-:Y:S01]  /*1710*/  ULDC UR24, c[0x0][0x21c] ;  /* 0x0000870000187ab9 */ /* 0x000fe20000000800 */
[----:B------:R-:W-:Y:S01]  /*1720*/  IADD3 R51, R37, R51, RZ ;  /* 0x0000003325337210 */ /* 0x000fe20007ffe0ff */
[----:B------:R-:W-:Y:S01]  /*1730*/  ULDC UR18, c[0x0][0x218] ;  /* 0x0000860000127ab9 */ /* 0x000fe20000000800 */
[----:B------:R-:W-:Y:S01]  /*1740*/  ULDC.64 UR22, c[0x0][0x3d0] ;  /* 0x0000f40000167ab9 */ /* 0x000fe20000000a00 */
[----:B------:R-:W-:Y:S01]  /*1750*/  ULDC.64 UR16, c[0x0][0x270] ;  /* 0x00009c0000107ab9 */ /* 0x000fe20000000a00 */
[----:B------:R-:W-:Y:S01]  /*1760*/  ULDC.64 UR10, c[0x0][0x250] ;  /* 0x00009400000a7ab9 */ /* 0x000fe20000000a00 */
[----:B------:R-:W-:Y:S01]  /*1770*/  ULDC.64 UR8, c[0x0][0x238] ;  /* 0x00008e0000087ab9 */ /* 0x000fe20000000a00 */
[----:B012---:R-:W-:-:S05]  /*1780*/  ULDC.64 UR20, c[0x0][0x370] ;  /* 0x0000dc0000147ab9 */ /* 0x007fca0000000a00 */
.L_x_5521:
[----:B------:R-:W-:Y:S02]  /*1790*/  SHF.R.S32.HI R165, RZ, 0x1f, R55 ;  /* 0x0000001fffa57819 */ /* 0x000fe40000011437 */
[----:B------:R-:W-:Y:S02]  /*17a0*/  MOV R2, R34 ;  /* 0x0000002200027202 */ /* 0x000fe40000000f00 */
[----:B------:R-:W-:Y:S01]  /*17b0*/  MOV R3, R53 ;  /* 0x0000003500037202 */ /* 0x000fe20000000f00 */
[C---:B--2---:R-:W-:Y:S02]  /*17c0*/  IMAD R12, R165.reuse, UR8, RZ ;  /* 0x00000008a50c7c24 */ /* 0x044fe4000f8e02ff */
[----:B------:R-:W-:Y:S02]  /*17d0*/  IMAD R14, R165, UR16, RZ ;  /* 0x00000010a50e7c24 */ /* 0x000fe4000f8e02ff */
[----:B------:R-:W-:-:S04]  /*17e0*/  IMAD.WIDE.U32 R2, R55, UR8, R2 ;  /* 0x0000000837027c25 */ /* 0x000fc8000f8e0002 */
[C---:B------:R-:W-:Y:S01]  /*17f0*/  IMAD R15, R55.reuse, UR9, R12 ;  /* 0x00000009370f7c24 */ /* 0x040fe2000f8e020c */
[----:B------:R-:W-:Y:S01]  /*1800*/  LEA R20, P0, R2, R40, 0x2 ;  /* 0x0000002802147211 */ /* 0x000fe200078010ff */
[----:B------:R-:W-:-:S03]  /*1810*/  IMAD.WIDE.U32 R12, R55, UR16, RZ ;  /* 0x00000010370c7c25 */ /* 0x000fc6000f8e00ff */
[----:B------:R-:W-:Y:S01]  /*1820*/  IADD3 R15, R3, R15, RZ ;  /* 0x0000000f030f7210 */ /* 0x000fe20007ffe0ff */
[----:B------:R-:W-:Y:S01]  /*1830*/  IMAD R17, R55, UR17, R14 ;  /* 0x0000001137117c24 */ /* 0x000fe2000f8e020e */
[----:B------:R-:W-:Y:S02]  /*1840*/  LEA R14, P1, R12, R143, 0x1 ;  /* 0x0000008f0c0e7211 */ /* 0x000fe400078208ff */
[----:B------:R-:W-:Y:S02]  /*1850*/  LEA.HI.X R21, R2, R41, R15, 0x2, P0 ;  /* 0x0000002902157211 */ /* 0x000fe400000f140f */
[----:B------:R-:W-:-:S03]  /*1860*/  IADD3 R3, R13, R17, RZ ;  /* 0x000000110d037210 */ /* 0x000fc60007ffe0ff */
[----:B0-----:R0:W2:Y:S01]  /*1870*/  LDG.E R156, desc[UR12][R20.64] ;  /* 0x0000000c149c7981 */ /* 0x0010a2000c1e1900 */
[----:B------:R-:W-:-:S03]  /*1880*/  LEA.HI.X R15, R12, R141, R3, 0x1, P1 ;  /* 0x0000008d0c0f7211 */ /* 0x000fc600008f0c03 */
[----:B------:R-:W-:-:S05]  /*1890*/  IMAD.WIDE R22, R137, 0x10, R14 ;  /* 0x0000001089167825 */ /* 0x000fca00078e020e */
[----:B------:R-:W3:Y:S04]  /*18a0*/  LDG.E.128 R12, desc[UR12][R22.64] ;  /* 0x0000000c160c7981 */ /* 0x000ee8000c1e1d00 */
[----:B------:R-:W4:Y:S01]  /*18b0*/  LDG.E.128 R16, desc[UR12][R22.64+0x200] ;  /* 0x0002000c16107981 */ /* 0x000f22000c1e1d00 */
[----:B------:R-:W-:Y:S01]  /*18c0*/  LOP3.LUT P0, RZ, R151, 0x1f, RZ, 0xc0, !PT ;  /* 0x0000001f97ff7812 */ /* 0x000fe2000780c0ff */
[----:B------:R-:W-:Y:S01]  /*18d0*/  IMAD R24, R165, UR10, RZ ;  /* 0x0000000aa5187c24 */ /* 0x000fe2000f8e02ff */
[----:B------:R-:W-:Y:S02]  /*18e0*/  MOV R2, R36 ;  /* 0x0000002400027202 */ /* 0x000fe40000000f00 */
[----:B------:R-:W-:Y:S02]  /*18f0*/  MOV R3, R51 ;  /* 0x0000003300037202 */ /* 0x000fe40000000f00 */
[----:B------:R-:W-:Y:S01]  /*1900*/  ISETP.LT.OR P1, PT, R139, 0x2, P0 ;  /* 0x000000028b00780c */ /* 0x000fe20000721670 */
[----:B------:R-:W-:-:S02]  /*1910*/  IMAD R25, R55, UR11, R24 ;  /* 0x0000000b37197c24 */ /* 0x000fc4000f8e0218 */
[----:B------:R-:W-:Y:S01]  /*1920*/  IMAD.WIDE.U32 R2, R55, UR10, R2 ;  /* 0x0000000a37027c25 */ /* 0x000fe2000f8e0002 */
[----:B------:R-:W-:-:S04]  /*1930*/  ISETP.NE.AND P3, PT, R151, RZ, PT ;  /* 0x000000ff9700720c */ /* 0x000fc80003f65270 */
[----:B0-----:R-:W-:Y:S02]  /*1940*/  IADD3 R20, R3, R25, RZ ;  /* 0x0000001903147210 */ /* 0x001fe40007ffe0ff */
[----:B------:R-:W-:Y:S02]  /*1950*/  LEA R3, R72, R55, 0x8 ;  /* 0x0000003748037211 */ /* 0x000fe400078e40ff */
[C---:B------:R-:W-:Y:S01]  /*1960*/  LEA R46, P2, R2.reuse, R38, 0x2 ;  /* 0x00000026022e7211 */ /* 0x040fe200078410ff */
[----:B------:R-:W0:Y:S01]  /*1970*/  @!P1 LDC R49, c[0x0][0x21c] ;  /* 0x00008700ff319b82 */ /* 0x000e220000000800 */
[----:B------:R-:W-:Y:S02]  /*1980*/  SEL R21, R3, R26, !P3 ;  /* 0x0000001a03157207 */ /* 0x000fe40005800000 */
[----:B------:R-:W-:Y:S02]  /*1990*/  LEA.HI.X R47, R2, R39, R20, 0x2, P2 ;  /* 0x00000027022f7211 */ /* 0x000fe400010f1414 */
[----:B------:R-:W-:-:S03]  /*19a0*/  LEA R162, R21, R140, 0x2 ;  /* 0x0000008c15a27211 */ /* 0x000fc600078e10ff */
[----:B-1----:R1:W5:Y:S01]  /*19b0*/  LDG.E R46, desc[UR12][R46.64] ;  /* 0x0000000c2e2e7981 */ /* 0x002362000c1e1900 */
[----:B------:R-:W-:Y:S02]  /*19c0*/  @!P1 IADD3 R2, R139, -0x2, RZ ;  /* 0xfffffffe8b029810 */ /* 0x000fe40007ffe0ff */
[----:B------:R-:W-:-:S03]  /*19d0*/  MOV R3, RZ ;  /* 0x000000ff00037202 */ /* 0x000fc60000000f00 */
[----:B0-----:R-:W-:Y:S01]  /*19e0*/  @!P1 IMAD R49, R2, R49, R55 ;  /* 0x0000003102319224 */ /* 0x001fe200078e0237 */
[----:B------:R-:W-:-:S03]  /*19f0*/  MOV R2, 0x3f800000 ;  /* 0x3f80000000027802 */ /* 0x000fc60000000f00 */
[----:B------:R-:W-:Y:S01]  /*1a00*/  @!P1 IMAD.WIDE R48, R49, 0x8, R32 ;  /* 0x0000000831309825 */ /* 0x000fe200078e0220 */
[----:B------:R-:W-:Y:S01]  /*1a10*/  BSSY B0, `(.L_x_5478) ;  /* 0x0000065000007945 */ /* 0x000fe20003800000 */
[----:B------:R-:W-:Y:S02]  /*1a20*/  LEA R214, R151, R140, 0x3 ;  /* 0x0000008c97d67211 */ /* 0x000fe400078e18ff */
[----:B--2---:R-:W-:-:S04]  /*1a30*/  FMUL.FTZ R180, R156, 1.4426950216293334961 ;  /* 0x3fb8aa3b9cb47820 */ /* 0x004fc80000410000 */
[----:B------:R-:W-:-:S06]  /*1a40*/  FMUL.FTZ R185, R127, R180 ;  /* 0x000000b47fb97220 */ /* 0x000fcc0000410000 */
[----:B------:R-:W0:Y:S01]  /*1a50*/  MUFU.EX2 R185, R185 ;  /* 0x000000b900b97308 */ /* 0x000e220000000800 */
[----:B---3--:R-:W-:Y:S04]  /*1a60*/  STS.128 [R135], R12 ;  /* 0x0000000c87007388 */ /* 0x008fe80000000c00 */
[----:B----4-:R-:W-:Y:S01]  /*1a70*/  STS.128 [R135+0x200], R16 ;  /* 0x0002001087007388 */ /* 0x010fe20000000c00 */
[----:B------:R-:W-:-:S03]  /*1a80*/  NOP ;  /* 0x0000000000007918 */ /* 0x000fc60000000000 */
[----:B------:R-:W2:Y:S04]  /*1a90*/  LDS.128 R20, [R50] ;  /* 0x0000000032147984 */ /* 0x000ea80000000c00 */
[----:B------:R-:W3:Y:S04]  /*1aa0*/  LDS.128 R24, [R50+0x10] ;  /* 0x0000100032187984 */ /* 0x000ee80000000c00 */
[----:B0-----:R0:W-:Y:S01]  /*1ab0*/  STS [R162+0x1d10], R185 ;  /* 0x001d10b9a2007388 */ /* 0x0011e20000000800 */
[----:B------:R-:W-:Y:S01]  /*1ac0*/  BAR.SYNC.DEFER_BLOCKING 0x0 ;  /* 0x0000000000007b1d */ /* 0x000fe20000010000 */
[-C--:B------:R-:W-:Y:S01]  /*1ad0*/  FMUL.FTZ R158, R116, R180.reuse ;  /* 0x000000b4749e7220 */ /* 0x080fe20000410000 */
[-C--:B-1----:R-:W-:Y:S01]  /*1ae0*/  FMUL.FTZ R47, R126, R180.reuse ;  /* 0x000000b47e2f7220 */ /* 0x082fe20000410000 */
[----:B------:R-:W-:-:S04]  /*1af0*/  FMUL.FTZ R160, R115, R180 ;  /* 0x000000b473a07220 */ /* 0x000fc80000410000 */
[----:B------:R-:W1:Y:S01]  /*1b00*/  MUFU.EX2 R158, R158 ;  /* 0x0000009e009e7308 */ /* 0x000e620000000800 */
[-C--:B------:R-:W-:Y:S01]  /*1b10*/  FMUL.FTZ R167, R124, R180.reuse ;  /* 0x000000b47ca77220 */ /* 0x080fe20000410000 */
[----:B0-----:R-:W-:-:S06]  /*1b20*/  FMUL.FTZ R162, R113, R180 ;  /* 0x000000b471a27220 */ /* 0x001fcc0000410000 */
[----:B------:R-:W0:Y:S08]  /*1b30*/  MUFU.EX2 R47, R47 ;  /* 0x0000002f002f7308 */ /* 0x000e300000000800 */
[----:B------:R-:W4:Y:S01]  /*1b40*/  MUFU.EX2 R160, R160 ;  /* 0x000000a000a07308 */ /* 0x000f220000000800 */
[----:B------:R2:W5:Y:S01]  /*1b50*/  @!P1 LDG.E.64 R2, desc[UR12][R48.64] ;  /* 0x0000000c30029981 */ /* 0x000562000c1e1b00 */
[-C--:B-1----:R-:W-:Y:S01]  /*1b60*/  FMUL.FTZ R14, R185, R158.reuse ;  /* 0x0000009eb90e7220 */ /* 0x082fe20000410000 */
[----:B------:R-:W-:-:S05]  /*1b70*/  FFMA.FTZ R12, R70, R158, R69 ;  /* 0x0000009e460c7223 */ /* 0x000fca0000010045 */
[----:B------:R-:W1:Y:S01]  /*1b80*/  MUFU.EX2 R167, R167 ;  /* 0x000000a700a77308 */ /* 0x000e620000000800 */
[-C--:B--2---:R-:W-:Y:S01]  /*1b90*/  FMUL.FTZ R49, R123, R180.reuse ;  /* 0x000000b47b317220 */ /* 0x084fe20000410000 */
[----:B------:R-:W-:Y:S01]  /*1ba0*/  FMUL.FTZ R48, R112, R180 ;  /* 0x000000b470307220 */ /* 0x000fe20000410000 */
[----:B------:R-:W-:-:S05]  /*1bb0*/  ISETP.NE.AND P1, PT, R151, 0x3f, PT ;  /* 0x0000003f9700780c */ /* 0x000fca0003f25270 */
[----:B------:R-:W2:Y:S01]  /*1bc0*/  MUFU.EX2 R162, R162 ;  /* 0x000000a200a27308 */ /* 0x000ea20000000800 */
[C---:B0-----:R-:W-:Y:S01]  /*1bd0*/  FMUL.FTZ R13, R47.reuse, R14 ;  /* 0x0000000e2f0d7220 */ /* 0x041fe20000410000 */
[----:B------:R-:W-:Y:S01]  /*1be0*/  FFMA.FTZ R12, R47, R12, R68 ;  /* 0x0000000c2f0c7223 */ /* 0x000fe20000010044 */
[----:B------:R-:W-:-:S05]  /*1bf0*/  FMUL.FTZ R169, R121, R180 ;  /* 0x000000b479a97220 */ /* 0x000fca0000410000 */
[----:B------:R-:W0:Y:S01]  /*1c00*/  MUFU.EX2 R49, R49 ;  /* 0x0000003100317308 */ /* 0x000e220000000800 */
[C---:B----4-:R-:W-:Y:S01]  /*1c10*/  FMUL.FTZ R14, R160.reuse, R13 ;  /* 0x0000000da00e7220 */ /* 0x050fe20000410000 */
[----:B------:R-:W-:Y:S01]  /*1c20*/  FFMA.FTZ R12, R160, R12, R67 ;  /* 0x0000000ca00c7223 */ /* 0x000fe20000010043 */
[----:B------:R-:W-:-:S05]  /*1c30*/  FMUL.FTZ R164, R111, R180 ;  /* 0x000000b46fa47220 */ /* 0x000fca0000410000 */
[----:B------:R-:W4:Y:S01]  /*1c40*/  MUFU.EX2 R48, R48 ;  /* 0x0000003000307308 */ /* 0x000f220000000800 */
[C---:B-1----:R-:W-:Y:S01]  /*1c50*/  FMUL.FTZ R13, R167.reuse, R14 ;  /* 0x0000000ea70d7220 */ /* 0x042fe20000410000 */
[----:B------:R-:W-:Y:S01]  /*1c60*/  FFMA.FTZ R12, R167, R12, R66 ;  /* 0x0000000ca70c7223 */ /* 0x000fe20000010042 */
[----:B------:R-:W-:Y:S01]  /*1c70*/  FMUL.FTZ R171, R120, R180 ;  /* 0x000000b478ab7220 */ /* 0x000fe20000410000 */
[----:B------:R-:W-:-:S04]  /*1c80*/  @P1 LEA R204, R151, R140, 0x2 ;  /* 0x0000008c97cc1211 */ /* 0x000fc800078e10ff */
[----:B------:R-:W1:Y:S01]  /*1c90*/  MUFU.EX2 R169, R169 ;  /* 0x000000a900a97308 */ /* 0x000e620000000800 */
[C---:B--2---:R-:W-:Y:S01]  /*1ca0*/  FMUL.FTZ R14, R162.reuse, R13 ;  /* 0x0000000da20e7220 */ /* 0x044fe20000410000 */
[----:B------:R-:W-:Y:S01]  /*1cb0*/  FFMA.FTZ R12, R162, R12, R65 ;  /* 0x0000000ca20c7223 */ /* 0x000fe20000010041 */
[----:B------:R-:W-:Y:S01]  /*1cc0*/  FMUL.FTZ R166, R110, R180 ;  /* 0x000000b46ea67220 */ /* 0x000fe20000410000 */
[----:B------:R-:W2:Y:S04]  /*1cd0*/  @P1 LDS R204, [R204+0x2514] ;  /* 0x00251400cccc1984 */ /* 0x000ea80000000800 */
[----:B------:R-:W3:Y:S01]  /*1ce0*/  MUFU.EX2 R164, R164 ;  /* 0x000000a400a47308 */ /* 0x000ee20000000800 */
        /* <DEDUP_REMOVED lines=10> */
[----:B------:R-:W-:-:S05]  /*1d90*/  FMUL.FTZ R181, R117, R180 ;  /* 0x000000b475b57220 */ /* 0x000fca0000410000 */
[----:B------:R-:W1:Y:S01]  /*1da0*/  MUFU.EX2 R173, R173 ;  /* 0x000000ad00ad7308 */ /* 0x000e620000000800 */
[C---:B---3--:R-:W-:Y:S01]  /*1db0*/  FMUL.FTZ R14, R164.reuse, R13 ;  /* 0x0000000da40e7220 */ /* 0x048fe20000410000 */
[----:B------:R-:W-:Y:S01]  /*1dc0*/  FFMA.FTZ R12, R164, R12, R61 ;  /* 0x0000000ca40c7223 */ /* 0x000fe2000001003d */
[----:B------:R-:W-:-:S05]  /*1dd0*/  FMUL.FTZ R199, R107, R180 ;  /* 0x000000b46bc77220 */ /* 0x000fca0000410000 */
[----:B------:R-:W3:Y:S01]  /*1de0*/  MUFU.EX2 R168, R168 ;  /* 0x000000a800a87308 */ /* 0x000ee20000000800 */
[C---:B0-----:R-:W-:Y:S01]  /*1df0*/  FMUL.FTZ R13, R171.reuse, R14 ;  /* 0x0000000eab0d7220 */ /* 0x041fe20000410000 */
[----:B------:R-:W-:-:S06]  /*1e00*/  FFMA.FTZ R12, R171, R12, R60 ;  /* 0x0000000cab0c7223 */ /* 0x000fcc000001003c */
[----:B------:R-:W0:Y:S01]  /*1e10*/  MUFU.EX2 R181, R181 ;  /* 0x000000b500b57308 */ /* 0x000e220000000800 */
[C---:B----4-:R-:W-:Y:S01]  /*1e20*/  FMUL.FTZ R14, R166.reuse, R13 ;  /* 0x0000000da60e7220 */ /* 0x050fe20000410000 */
[----:B------:R-:W-:-:S06]  /*1e30*/  FFMA.FTZ R12, R166, R12, R59 ;  /* 0x0000000ca60c7223 */ /* 0x000fcc000001003b */
[----:B------:R-:W4:Y:S01]  /*1e40*/  MUFU.EX2 R199, R199 ;  /* 0x000000c700c77308 */ /* 0x000f220000000800 */
[C---:B-1----:R-:W-:Y:S01]  /*1e50*/  FMUL.FTZ R13, R173.reuse, R14 ;  /* 0x0000000ead0d7220 */ /* 0x042fe20000410000 */
[----:B------:R-:W-:-:S03]  /*1e60*/  FFMA.FTZ R12, R173, R12, R58 ;  /* 0x0000000cad0c7223 */ /* 0x000fc6000001003a */
[C---:B---3--:R-:W-:Y:S01]  /*1e70*/  FMUL.FTZ R14, R168.reuse, R13 ;  /* 0x0000000da80e7220 */ /* 0x048fe20000410000 */
[----:B------:R-:W-:-:S03]  /*1e80*/  FFMA.FTZ R12, R168, R12, R57 ;  /* 0x0000000ca80c7223 */ /* 0x000fc60000010039 */
[C---:B0-----:R-:W-:Y:S01]  /*1e90*/  FMUL.FTZ R14, R181.reuse, R14 ;  /* 0x0000000eb50e7220 */ /* 0x041fe20000410000 */
[----:B------:R-:W-:Y:S01]  /*1ea0*/  FFMA.FTZ R13, R181, R12, R56 ;  /* 0x0000000cb50d7223 */ /* 0x000fe20000010038 */
[C---:B------:R-:W-:Y:S02]  /*1eb0*/  PRMT R216, R20.reuse, 0x7632, R216 ;  /* 0x0000763214d87816 */ /* 0x040fe400000000d8 */
[----:B------:R-:W-:Y:S02]  /*1ec0*/  SHF.L.U32 R205, R20, 0x10, RZ ;  /* 0x0000001014cd7819 */ /* 0x000fe400000006ff */
[C---:B------:R-:W-:Y:S02]  /*1ed0*/  PRMT R219, R21.reuse, 0x7632, R219 ;  /* 0x0000763215db7816 */ /* 0x040fe400000000db */
[----:B------:R-:W-:Y:S01]  /*1ee0*/  SHF.L.U32 R207, R21, 0x10, RZ ;  /* 0x0000001015cf7819 */ /* 0x000fe200000006ff */
[C---:B----4-:R-:W-:Y:S01]  /*1ef0*/  FMUL.FTZ R12, R199.reuse, R14 ;  /* 0x0000000ec70c7220 */ /* 0x050fe20000410000 */
[C---:B------:R-:W-:Y:S01]  /*1f00*/  PRMT R221, R22.reuse, 0x7632, R221 ;  /* 0x0000763216dd7816 */ /* 0x040fe200000000dd */
[----:B------:R-:W-:Y:S01]  /*1f10*/  FFMA.FTZ R13, R199, R13, R54 ;  /* 0x0000000dc70d7223 */ /* 0x000fe20000010036 */
[----:B------:R-:W-:-:S02]  /*1f20*/  SHF.L.U32 R208, R22, 0x10, RZ ;  /* 0x0000001016d07819 */ /* 0x000fc400000006ff */
[C---:B------:R-:W-:Y:S02]  /*1f30*/  PRMT R220, R23.reuse, 0x7632, R220 ;  /* 0x0000763217dc7816 */ /* 0x040fe400000000dc */
[----:B------:R-:W-:Y:S02]  /*1f40*/  SHF.L.U32 R213, R23, 0x10, RZ ;  /* 0x0000001017d57819 */ /* 0x000fe400000006ff */
[C---:B------:R-:W-:Y:S02]  /*1f50*/  PRMT R223, R24.reuse, 0x7632, R223 ;  /* 0x0000763218df7816 */ /* 0x040fe400000000df */
[----:B------:R-:W-:Y:S02]  /*1f60*/  SHF.L.U32 R215, R24, 0x10, RZ ;  /* 0x0000001018d77819 */ /* 0x000fe400000006ff */
[C---:B------:R-:W-:Y:S02]  /*1f70*/  PRMT R218, R25.reuse, 0x7632, R218 ;  /* 0x0000763219da7816 */ /* 0x040fe400000000da */
[----:B------:R-:W-:-:S02]  /*1f80*/  SHF.L.U32 R212, R25, 0x10, RZ ;  /* 0x0000001019d47819 */ /* 0x000fc400000006ff */
[C---:B------:R-:W-:Y:S02]  /*1f90*/  PRMT R217, R26.reuse, 0x7632, R217 ;  /* 0x000076321ad97816 */ /* 0x040fe400000000d9 */
[----:B------:R-:W-:Y:S02]  /*1fa0*/  SHF.L.U32 R209, R26, 0x10, RZ ;  /* 0x000000101ad17819 */ /* 0x000fe400000006ff */
[C---:B------:R-:W-:Y:S02]  /*1fb0*/  PRMT R211, R27.reuse, 0x7632, R211 ;  /* 0x000076321bd37816 */ /* 0x040fe400000000d3 */
[----:B------:R-:W-:Y:S01]  /*1fc0*/  SHF.L.U32 R203, R27, 0x10, RZ ;  /* 0x000000101bcb7819 */ /* 0x000fe200000006ff */
[----:B--2---:R-:W-:Y:S06]  /*1fd0*/  @P1 BRA `(.L_x_5479) ;  /* 0x0000000000201947 */ /* 0x004fec0003800000 */
[----:B------:R-:W-:Y:S02]  /*1fe0*/  ISETP.NE.AND P1, PT, R139, R52, PT ;  /* 0x000000348b00720c */ /* 0x000fe40003f25270 */
[----:B------:R-:W-:-:S11]  /*1ff0*/  MOV R204, 0x3f800000 ;  /* 0x3f80000000cc7802 */ /* 0x000fd60000000f00 */
[----:B------:R-:W-:-:S04]  /*2000*/  @P1 LEA.HI R14, R139, R139, RZ, 0x1 ;  /* 0x0000008b8b0e1211 */ /* 0x000fc800078f08ff */
[----:B------:R-:W-:-:S04]  /*2010*/  @P1 LOP3.LUT R14, R14, 0xfffffe, RZ, 0xc0, !PT ;  /* 0x00fffffe0e0e1812 */ /* 0x000fc800078ec0ff */
[----:B------:R-:W-:-:S04]  /*2020*/  @P1 IADD3 R14, -R14, R139, RZ ;  /* 0x0000008b0e0e1210 */ /* 0x000fc80007ffe1ff */
[----:B------:R-:W-:-:S04]  /*2030*/  @P1 LEA R15, R14, R55, 0x8 ;  /* 0x000000370e0f1211 */ /* 0x000fc800078e40ff */
[----:B------:R-:W-:-:S05]  /*2040*/  @P1 LEA R15, R15, R140, 0x2 ;  /* 0x0000008c0f0f1211 */ /* 0x000fca00078e10ff */
[----:B------:R0:W1:Y:S02]  /*2050*/  @P1 LDS R204, [R15+0x1d10] ;  /* 0x001d10000fcc1984 */ /* 0x0000640000000800 */
.L_x_5479:
[----:B------:R-:W-:Y:S05]  /*2060*/  BSYNC B0 ;  /* 0x0000000000007941 */ /* 0x000fea0003800000 */
.L_x_5478:
[----:B------:R-:W-:Y:S01]  /*2070*/  ISETP.GT.U32.AND P1, PT, R151, 0x1f, PT ;  /* 0x0000001f9700780c */ /* 0x000fe20003f24070 */
[----:B------:R2:W-:Y:S01]  /*2080*/  STS.64 [R214+0x1900], R12 ;  /* 0x0019000cd6007388 */ /* 0x0005e20000000a00 */
[----:B------:R-:W-:Y:S01]  /*2090*/  SHF.L.U32 R216, R216, 0x10, RZ ;  /* 0x00000010d8d87819 */ /* 0x000fe200000006ff */
[C---:B-----5:R-:W-:Y:S01]  /*20a0*/  FMUL.FTZ R19, R46.reuse, R203 ;  /* 0x000000cb2e137220 */ /* 0x060fe20000410000 */
[----:B------:R-:W-:Y:S01]  /*20b0*/  SHF.L.U32 R219, R219, 0x10, RZ ;  /* 0x00000010dbdb7819 */ /* 0x000fe200000006ff */
[----:B------:R-:W-:Y:S01]  /*20c0*/  FMUL.FTZ R21, R46, R205 ;  /* 0x000000cd2e157220 */ /* 0x000fe20000410000 */
[----:B------:R-:W-:Y:S01]  /*20d0*/  SHF.L.U32 R221, R221, 0x10, RZ ;  /* 0x00000010dddd7819 */ /* 0x000fe200000006ff */
[----:B------:R-:W-:Y:S01]  /*20e0*/  FMUL.FTZ R210, R128, R19 ;  /* 0x0000001380d27220 */ /* 0x000fe20000410000 */
[----:B------:R-:W-:Y:S01]  /*20f0*/  SHF.L.U32 R220, R220, 0x10, RZ ;  /* 0x00000010dcdc7819 */ /* 0x000fe200000006ff */
[C---:B------:R-:W-:Y:S01]  /*2100*/  FMUL.FTZ R23, R46.reuse, R207 ;  /* 0x000000cf2e177220 */ /* 0x040fe20000410000 */
[----:B------:R-:W-:Y:S01]  /*2110*/  SHF.L.U32 R223, R223, 0x10, RZ ;  /* 0x00000010dfdf7819 */ /* 0x000fe200000006ff */
[----:B------:R-:W-:Y:S01]  /*2120*/  FMUL.FTZ R14, R46, R208 ;  /* 0x000000d02e0e7220 */ /* 0x000fe20000410000 */
[----:B------:R-:W-:Y:S01]  /*2130*/  SHF.L.U32 R218, R218, 0x10, RZ ;  /* 0x00000010dada7819 */ /* 0x000fe200000006ff */
[C---:B--2---:R-:W-:Y:S01]  /*2140*/  FMUL.FTZ R12, R46.reuse, R215 ;  /* 0x000000d72e0c7220 */ /* 0x044fe20000410000 */
[----:B------:R-:W-:Y:S01]  /*2150*/  SHF.L.U32 R217, R217, 0x10, RZ ;  /* 0x00000010d9d97819 */ /* 0x000fe200000006ff */
[C---:B------:R-:W-:Y:S01]  /*2160*/  FMUL.FTZ R27, R46.reuse, R213 ;  /* 0x000000d52e1b7220 */ /* 0x040fe20000410000 */
[----:B------:R-:W-:Y:S01]  /*2170*/  SHF.L.U32 R211, R211, 0x10, RZ ;  /* 0x00000010d3d37819 */ /* 0x000fe200000006ff */
[----:B------:R-:W-:Y:S01]  /*2180*/  FMUL.FTZ R183, R131, R12 ;  /* 0x0000000c83b77220 */ /* 0x000fe20000410000 */
[C---:B------:R-:W-:Y:S01]  /*2190*/  FMUL.FTZ R195, R46.reuse, R212 ;  /* 0x000000d42ec37220 */ /* 0x040fe20000410000 */
[C---:B------:R-:W-:Y:S01]  /*21a0*/  FMUL.FTZ R16, R46.reuse, R209 ;  /* 0x000000d12e107220 */ /* 0x040fe20000410000 */
[C---:B------:R-:W-:Y:S01]  /*21b0*/  FMUL.FTZ R20, R46.reuse, R216 ;  /* 0x000000d82e147220 */ /* 0x040fe20000410000 */
[C---:B------:R-:W-:Y:S01]  /*21c0*/  FMUL.FTZ R13, R46.reuse, R219 ;  /* 0x000000db2e0d7220 */ /* 0x040fe20000410000 */
[C---:B0-----:R-:W-:Y:S01]  /*21d0*/  FMUL.FTZ R15, R46.reuse, R221 ;  /* 0x000000dd2e0f7220 */ /* 0x041fe20000410000 */
        /* <DEDUP_REMOVED lines=49> */
.L_x_5540:
[----:B------:R-:W-:Y:S01]  /*24f0*/  ISETP.GE.AND P2, PT, R142, 0x10, PT ;  /* 0x000000108e00780c */ /* 0x000fe20003f46270 */
[----:B------:R-:W-:-:S12]  /*2500*/  UMOV UR6, 0xffffffff ;  /* 0xffffffff00067882 */ /* 0x000fd80000000000 */
[C---:B0-2---:R-:W-:Y:S01]  /*2510*/  @P2 FFMA.FTZ R15, R14.reuse, R16, R15 ;  /* 0x000000100e0f2223 */ /* 0x045fe2000001000f */
[----:B---3--:R-:W-:Y:S01]  /*2520*/  @P2 FMUL.FTZ R14, R14, R17 ;  /* 0x000000110e0e2220 */ /* 0x008fe20000410000 */
[----:B------:R-:W-:Y:S06]  /*2530*/  BRA.DIV UR6, `(.L_x_5482) ;  /* 0x0000003606c07947 */ /* 0x000fec000b800000 */
.L_x_5543:
[----:B------:R-:W-:-:S03]  /*2540*/  UMOV UR6, 0xffffffff ;  /* 0xffffffff00067882 */ /* 0x000fc60000000000 */
[----:B------:R-:W-:Y:S05]  /*2550*/  BRA.DIV UR6, `(.L_x_5483) ;  /* 0x0000003606e07947 */ /* 0x000fea000b800000 */
.L_x_5546:
[----:B------:R-:W-:-:S03]  /*2560*/  UMOV UR6, 0xffffffff ;  /* 0xffffffff00067882 */ /* 0x000fc60000000000 */
[----:B------:R-:W-:Y:S05]  /*2570*/  BRA.DIV UR6, `(.L_x_5484) ;  /* 0x0000003a06007947 */ /* 0x000fea000b800000 */
[----:B------:R-:W0:Y:S04]  /*2580*/  SHFL.UP PT, R14, R14, 0x1, RZ ;  /* 0x042000000e0e7989 */ /* 0x000e2800000e00ff */
[----:B------:R-:W2:Y:S04]  /*2590*/  SHFL.UP PT, R15, R15, 0x1, RZ ;  /* 0x042000000f0f7989 */ /* 0x000ea800000e00ff */
[----:B------:R3:W4:Y:S04]  /*25a0*/  SHFL.IDX PT, R16, R2, RZ, 0x1f ;  /* 0x00001fff02107589 */ /* 0x00072800000e0000 */
[----:B------:R3:W0:Y:S02]  /*25b0*/  SHFL.IDX PT, R17, R3, RZ, 0x1f ;  /* 0x00001fff03117589 */ /* 0x00062400000e0000 */
.L_x_5552:
[C---:B0-2---:R-:W-:Y:S01]  /*25c0*/  @P3 FFMA.FTZ R17, R14.reuse, R17, R15 ;  /* 0x000000110e113223 */ /* 0x045fe2000001000f */
[----:B----4-:R-:W-:-:S03]  /*25d0*/  @P3 FMUL.FTZ R16, R14, R16 ;  /* 0x000000100e103220 */ /* 0x010fc60000410000 */
[C---:B------:R-:W-:Y:S01]  /*25e0*/  FFMA.FTZ R19, R12.reuse, R17, R13 ;  /* 0x000000110c137223 */ /* 0x040fe2000001000d */
[----:B------:R-:W-:-:S05]  /*25f0*/  FMUL.FTZ R18, R12, R16 ;  /* 0x000000100c127220 */ /* 0x000fca0000410000 */
[----:B------:R0:W-:Y:S02]  /*2600*/  STS.128 [R180+0x1900], R16 ;  /* 0x00190010b4007388 */ /* 0x0001e40000000c00 */
.L_x_5480:
[----:B------:R-:W-:Y:S05]  /*2610*/  WARPSYNC.ALL ;  /* 0x0000000000007948 */ /* 0x000fea0003800000 */
[----:B------:R-:W-:Y:S01]  /*2620*/  BAR.SYNC.DEFER_BLOCKING 0x0 ;  /* 0x0000000000007b1d */ /* 0x000fe20000010000 */
[C---:B-1----:R-:W-:Y:S01]  /*2630*/  FMUL.FTZ R12, R199.reuse, R204 ;  /* 0x000000ccc70c7220 */ /* 0x042fe20000410000 */
[----:B---3--:R-:W-:Y:S01]  /*2640*/  FFMA.FTZ R2, R199, R225, R210 ;  /* 0x000000e1c7027223 */ /* 0x008fe200000100d2 */
[----:B------:R-:W-:Y:S02]  /*2650*/  ISETP.GE.OR P0, PT, R139, UR19, P0 ;  /* 0x000000138b007c0c */ /* 0x000fe40008706670 */
        /* <DEDUP_REMOVED lines=8> */
[----:B------:R-:W-:-:S03]  /*26e0*/  FFMA.FTZ R2, R166, R2, R195 ;  /* 0x00000002a6027223 */ /* 0x000fc600000100c3 */
[C---:B------:R-:W-:Y:S01]  /*26f0*/  FMUL.FTZ R3, R171.reuse, R12 ;  /* 0x0000000cab037220 */ /* 0x040fe20000410000 */
[----:B------:R-:W-:Y:S01]  /*2700*/  FFMA.FTZ R2, R171, R2, R190 ;  /* 0x00000002ab027223 */ /* 0x000fe200000100be */
[----:B------:R-:W1:Y:S02]  /*2710*/  LDS R192, [R214+0x1904] ;  /* 0x00190400d6c07984 */ /* 0x000e640000000800 */
[C---:B------:R-:W-:Y:S01]  /*2720*/  FMUL.FTZ R12, R164.reuse, R3 ;  /* 0x00000003a40c7220 */ /* 0x040fe20000410000 */
[----:B------:R-:W-:Y:S01]  /*2730*/  FFMA.FTZ R2, R164, R2, R183 ;  /* 0x00000002a4027223 */ /* 0x000fe200000100b7 */
[----:B------:R-:W-:Y:S02]  /*2740*/  HFMA2.MMA R3, -RZ, RZ, 0, 0 ;  /* 0x00000000ff037435 */ /* 0x000fe400000001ff */
[C---:B------:R-:W-:Y:S01]  /*2750*/  FMUL.FTZ R13, R169.reuse, R12 ;  /* 0x0000000ca90d7220 */ /* 0x040fe20000410000 */
[----:B------:R-:W-:-:S03]  /*2760*/  FFMA.FTZ R2, R169, R2, R26 ;  /* 0x00000002a9027223 */ /* 0x000fc6000001001a */
[C---:B------:R-:W-:Y:S01]  /*2770*/  FMUL.FTZ R12, R48.reuse, R13 ;  /* 0x0000000d300c7220 */ /* 0x040fe20000410000 */
[----:B------:R-:W-:Y:S01]  /*2780*/  FFMA.FTZ R13, R48, R2, R27 ;  /* 0x00000002300d7223 */ /* 0x000fe2000001001b */
[----:B------:R-:W-:Y:S02]  /*2790*/  MOV R2, 0x3f800000 ;  /* 0x3f80000000027802 */ /* 0x000fe40000000f00 */
[C---:B------:R-:W-:Y:S01]  /*27a0*/  FMUL.FTZ R15, R49.reuse, R12 ;  /* 0x0000000c310f7220 */ /* 0x040fe20000410000 */
[----:B------:R-:W-:-:S03]  /*27b0*/  FFMA.FTZ R12, R49, R13, R24 ;  /* 0x0000000d310c7223 */ /* 0x000fc60000010018 */
[C---:B0-----:R-:W-:Y:S01]  /*27c0*/  FMUL.FTZ R16, R162.reuse, R15 ;  /* 0x0000000fa2107220 */ /* 0x041fe20000410000 */
        /* <DEDUP_REMOVED lines=11> */
[----:B-1----:R-:W-:-:S04]  /*2880*/  FFMA.FTZ R192, R185, R192, R70 ;  /* 0x000000c0b9c07223 */ /* 0x002fc80000010046 */
        /* <DEDUP_REMOVED lines=56> */
.L_x_5569:
[----:B------:R-:W-:Y:S01]  /*2c10*/  MOV R18, R226 ;  /* 0x000000e200127202 */ /* 0x000fe20000000f00 */
[----:B--2-4-:R-:W-:Y:S01]  /*2c20*/  @P5 FFMA.FTZ R19, R16, R19, R17 ;  /* 0x0000001310135223 */ /* 0x014fe20000010011 */
[-C--:B-1-3--:R-:W-:Y:S01]  /*2c30*/  FFMA.FTZ R3, R3, R222.reuse, R224 ;  /* 0x000000de03037223 */ /* 0x08afe200000100e0 */
[----:B------:R-:W-:Y:S02]  /*2c40*/  FMUL.FTZ R2, R2, R222 ;  /* 0x000000de02027220 */ /* 0x000fe40000410000 */
[----:B------:R-:W-:Y:S01]  /*2c50*/  @P5 FMUL.FTZ R18, R16, R18 ;  /* 0x0000001210125220 */ /* 0x000fe20000410000 */
[----:B------:R-:W-:-:S03]  /*2c60*/  FFMA.FTZ R17, R14, R19, R15 ;  /* 0x000000130e117223 */ /* 0x000fc6000001000f */
[----:B------:R-:W-:-:S05]  /*2c70*/  FMUL.FTZ R16, R14, R18 ;  /* 0x000000120e107220 */ /* 0x000fca0000410000 */
[----:B------:R1:W-:Y:S02]  /*2c80*/  STS.128 [R227+0x1b10], R16 ;  /* 0x001b1010e3007388 */ /* 0x0003e40000000c00 */
.L_x_5485:
[----:B------:R-:W-:Y:S05]  /*2c90*/  WARPSYNC.ALL ;  /* 0x0000000000007948 */ /* 0x000fea0003800000 */
[----:B------:R-:W-:Y:S01]  /*2ca0*/  ISETP.NE.AND P0, PT, R151, RZ, PT ;  /* 0x000000ff9700720c */ /* 0x000fe20003f05270 */
[----:B------:R-:W-:Y:S01]  /*2cb0*/  BAR.SYNC.DEFER_BLOCKING 0x0 ;  /* 0x0000000000007b1d */ /* 0x000fe20000010000 */
[----:B------:R-:W-:Y:S01]  /*2cc0*/  FMUL.FTZ R205, R205, R192 ;  /* 0x000000c0cdcd7220 */ /* 0x000fe20000410000 */
[----:B------:R-:W-:Y:S01]  /*2cd0*/  FMUL.FTZ R216, R216, R185 ;  /* 0x000000b9d8d87220 */ /* 0x000fe20000410000 */
[----:B------:R-:W-:Y:S01]  /*2ce0*/  FMUL.FTZ R207, R207, R187 ;  /* 0x000000bbcfcf7220 */ /* 0x000fe20000410000 */
[----:B------:R-:W-:Y:S01]  /*2cf0*/  FMUL.FTZ R219, R219, R180 ;  /* 0x000000b4dbdb7220 */ /* 0x000fe20000410000 */
[----:B0-----:R-:W-:Y:S01]  /*2d00*/  FFMA.FTZ R12, R0, R205, RZ ;  /* 0x000000cd000c7223 */ /* 0x001fe200000100ff */
[----:B------:R-:W-:Y:S01]  /*2d10*/  FMUL.FTZ R208, R208, R189 ;  /* 0x000000bdd0d07220 */ /* 0x000fe20000410000 */
[----:B------:R-:W-:Y:S01]  /*2d20*/  FMUL.FTZ R221, R221, R182 ;  /* 0x000000b6dddd7220 */ /* 0x000fe20000410000 */
[----:B------:R-:W-:Y:S01]  /*2d30*/  FMUL.FTZ R213, R213, R184 ;  /* 0x000000b8d5d57220 */ /* 0x000fe20000410000 */
[----:B------:R-:W-:Y:S01]  /*2d40*/  FFMA.FTZ R13, R125, R216, R12 ;  /* 0x000000d87d0d7223 */ /* 0x000fe2000001000c */
[----:B------:R-:W-:Y:S01]  /*2d50*/  FMUL.FTZ R220, R220, R191 ;  /* 0x000000bfdcdc7220 */ /* 0x000fe20000410000 */
[----:B------:R-:W-:-:S02]  /*2d60*/  IMAD R14, R42, UR14, RZ ;  /* 0x0000000e2a0e7c24 */ /* 0x000fc4000f8e02ff */
[----:B------:R-:W-:Y:S01]  /*2d70*/  FMUL.FTZ R215, R215, R186 ;  /* 0x000000bad7d77220 */ /* 0x000fe20000410000 */
[----:B------:R-:W-:Y:S01]  /*2d80*/  FFMA.FTZ R13, R134, R207, R13 ;  /* 0x000000cf860d7223 */ /* 0x000fe2000001000d */
[----:B------:R-:W-:Y:S01]  /*2d90*/  FMUL.FTZ R223, R223, R188 ;  /* 0x000000bcdfdf7220 */ /* 0x000fe20000410000 */
[----:B------:R-:W-:Y:S02]  /*2da0*/  IMAD R15, R43, UR15, R14 ;  /* 0x0000000f2b0f7c24 */ /* 0x000fe4000f8e020e */
[----:B------:R-:W-:Y:S01]  /*2db0*/  FMUL.FTZ R212, R212, R193 ;  /* 0x000000c1d4d47220 */ /* 0x000fe20000410000 */
[----:B------:R-:W-:Y:S01]  /*2dc0*/  FFMA.FTZ R12, R122, R219, R13 ;  /* 0x000000db7a0c7223 */ /* 0x000fe2000001000d */
[----:B------:R-:W-:Y:S02]  /*2dd0*/  IMAD R14, R155, UR20, RZ ;  /* 0x000000149b0e7c24 */ /* 0x000fe4000f8e02ff */
[----:B------:R-:W-:Y:S01]  /*2de0*/  FMUL.FTZ R218, R218, R197 ;  /* 0x000000c5dada7220 */ /* 0x000fe20000410000 */
[----:B------:R-:W-:Y:S01]  /*2df0*/  FMUL.FTZ R209, R209, R194 ;  /* 0x000000c2d1d17220 */ /* 0x000fe20000410000 */
[----:B------:R-:W-:Y:S01]  /*2e00*/  FFMA.FTZ R13, R133, R208, R12 ;  /* 0x000000d0850d7223 */ /* 0x000fe2000001000c */
[----:B------:R-:W-:Y:S01]  /*2e10*/  MOV R12, R151 ;  /* 0x00000097000c7202 */ /* 0x000fe20000000f00 */
[----:B------:R-:W-:Y:S01]  /*2e20*/  FMUL.FTZ R217, R217, R196 ;  /* 0x000000c4d9d97220 */ /* 0x000fe20000410000 */
[----:B-1----:R-:W0:Y:S01]  /*2e30*/  LDS R18, [R214+0x1b14] ;  /* 0x001b1400d6127984 */ /* 0x002e220000000800 */
[----:B------:R-:W-:Y:S01]  /*2e40*/  FFMA.FTZ R13, R118, R221, R13 ;  /* 0x000000dd760d7223 */ /* 0x000fe2000001000d */
[----:B------:R-:W-:Y:S01]  /*2e50*/  LEA R208, R139, 0xfffffc00, 0xa ;  /* 0xfffffc008bd07811 */ /* 0x000fe200078e50ff */
[----:B------:R-:W-:Y:S01]  /*2e60*/  FMUL.FTZ R203, R203, R198 ;  /* 0x000000c6cbcb7220 */ /* 0x000fe20000410000 */
[----:B------:R-:W-:Y:S01]  /*2e70*/  SHF.L.U32 R19, R151, 0x4, RZ ;  /* 0x0000000497137819 */ /* 0x000fe200000006ff */
[----:B------:R-:W-:Y:S01]  /*2e80*/  FFMA.FTZ R13, R132, R213, R13 ;  /* 0x000000d5840d7223 */ /* 0x000fe2000001000d */
[----:B------:R-:W-:Y:S01]  /*2e90*/  @!P0 LEA R205, R55, R140, 0x3 ;  /* 0x0000008c37cd8211 */ /* 0x000fe200078e18ff */
[----:B------:R-:W-:Y:S02]  /*2ea0*/  BSSY B0, `(.L_x_5487) ;  /* 0x0000068000007945 */ /* 0x000fe40003800000 */
[----:B------:R-:W-:Y:S01]  /*2eb0*/  FFMA.FTZ R220, R114, R220, R13 ;  /* 0x000000dc72dc7223 */ /* 0x000fe2000001000d */
[----:B------:R-:W-:Y:S01]  /*2ec0*/  HFMA2.MMA R13, -RZ, RZ, 0, 0 ;  /* 0x00000000ff0d7435 */ /* 0x000fe200000001ff */
[----:B------:R1:W-:Y:S02]  /*2ed0*/  @!P0 STS.64 [R205+0x2610], R2 ;  /* 0x00261002cd008388 */ /* 0x0003e40000000a00 */
[----:B------:R-:W-:-:S04]  /*2ee0*/  FFMA.FTZ R215, R131, R215, R220 ;  /* 0x000000d783d77223 */ /* 0x000fc800000100dc */
[----:B------:R-:W-:Y:S01]  /*2ef0*/  FFMA.FTZ R215, R108, R223, R215 ;  /* 0x000000df6cd77223 */ /* 0x000fe200000100d7 */
[----:B------:R-:W-:-:S04]  /*2f00*/  IMAD.WIDE.U32 R12, R42, UR15, R12 ;  /* 0x0000000f2a0c7c25 */ /* 0x000fc8000f8e000c */
[----:B------:R-:W-:Y:S01]  /*2f10*/  FFMA.FTZ R215, R130, R212, R215 ;  /* 0x000000d482d77223 */ /* 0x000fe200000100d7 */
[C---:B-1----:R-:W-:Y:S01]  /*2f20*/  FMUL.FTZ R2, R46.reuse, R189 ;  /* 0x000000bd2e027220 */ /* 0x042fe20000410000 */
[----:B------:R-:W-:Y:S01]  /*2f30*/  FMUL.FTZ R3, R46, R182 ;  /* 0x000000b62e037220 */ /* 0x000fe20000410000 */
[----:B------:R-:W-:Y:S01]  /*2f40*/  IADD3 R13, R13, R15, RZ ;  /* 0x0000000f0d0d7210 */ /* 0x000fe20007ffe0ff */
[----:B------:R-:W-:Y:S02]  /*2f50*/  IMAD R15, R157, UR21, R14 ;  /* 0x000000159d0f7c24 */ /* 0x000fe4000f8e020e */
[----:B------:R-:W-:Y:S01]  /*2f60*/  FFMA.FTZ R218, R102, R218, R215 ;  /* 0x000000da66da7223 */ /* 0x000fe200000100d7 */
[----:B------:R-:W-:Y:S01]  /*2f70*/  FMUL.FTZ R2, R133, R2 ;  /* 0x0000000285027220 */ /* 0x000fe20000410000 */
[----:B------:R-:W-:Y:S01]  /*2f80*/  FMUL.FTZ R3, R118, R3 ;  /* 0x0000000376037220 */ /* 0x000fe20000410000 */
[----:B------:R-:W-:-:S04]  /*2f90*/  IMAD.WIDE.U32 R12, R157, UR20, R12 ;  /* 0x000000149d0c7c25 */ /* 0x000fc8000f8e000c */
[----:B------:R-:W-:Y:S01]  /*2fa0*/  FFMA.FTZ R218, R129, R209, R218 ;  /* 0x000000d181da7223 */ /* 0x000fe200000100da */
[----:B------:R-:W-:-:S03]  /*2fb0*/  IADD3 R15, R13, R15, RZ ;  /* 0x0000000f0d0f7210 */ /* 0x000fc60007ffe0ff */
[----:B------:R-:W-:Y:S01]  /*2fc0*/  FFMA.FTZ R217, R101, R217, R218 ;  /* 0x000000d965d97223 */ /* 0x000fe200000100da */
[----:B------:R-:W-:Y:S01]  /*2fd0*/  LEA R16, P2, R12, UR22, 0x2 ;  /* 0x000000160c107c11 */ /* 0x000fe2000f8410ff */
[----:B------:R-:W-:Y:S01]  /*2fe0*/  IMAD R13, R138, -0x400, R159 ;  /* 0xfffffc008a0d7824 */ /* 0x000fe200078e029f */
[----:B------:R-:W-:Y:S01]  /*2ff0*/  IADD3 R14, P1, R208, R12, RZ ;  /* 0x0000000cd00e7210 */ /* 0x000fe20007f3e0ff */
[----:B0-----:R-:W-:Y:S01]  /*3000*/  FFMA.FTZ R18, R18, R204, R225 ;  /* 0x000000cc12127223 */ /* 0x001fe200000100e1 */
[----:B------:R-:W-:Y:S01]  /*3010*/  LEA.HI.X R17, R12, UR23, R15, 0x2, P2 ;  /* 0x000000170c117c11 */ /* 0x000fe200090f140f */
[----:B------:R-:W-:Y:S01]  /*3020*/  FMUL.FTZ R12, R211, R200 ;  /* 0x000000c8d30c7220 */ /* 0x000fe20000410000 */
[----:B------:R-:W-:Y:S01]  /*3030*/  FFMA.FTZ R203, R128, R203, R217 ;  /* 0x000000cb80cb7223 */ /* 0x000fe200000100d9 */
[----:B------:R-:W-:Y:S01]  /*3040*/  FFMA.FTZ R204, R199, R18, R210 ;  /* 0x00000012c7cc7223 */ /* 0x000fe200000100d2 */
[----:B------:R-:W-:Y:S01]  /*3050*/  LEA.HI.X.SX32 R15, R208, R15, 0x1, P1 ;  /* 0x0000000fd00f7211 */ /* 0x000fe200008f0eff */
[----:B------:R-:W-:Y:S01]  /*3060*/  FMUL.FTZ R210, R99, R12 ;  /* 0x0000000c63d27220 */ /* 0x000fe20000410000 */
[----:B------:R-:W-:-:S04]  /*3070*/  IMAD.WIDE R12, R13, 0x4, R16 ;  /* 0x000000040d0c7825 */ /* 0x000fc800078e0210 */
[----:B------:R-:W-:Y:S01]  /*3080*/  FFMA.FTZ R181, R181, R204, R206 ;  /* 0x000000ccb5b57223 */ /* 0x000fe200000100ce */
[C---:B------:R-:W-:Y:S01]  /*3090*/  FMUL.FTZ R17, R46.reuse, R192 ;  /* 0x000000c02e117220 */ /* 0x040fe20000410000 */
[----:B------:R-:W-:Y:S01]  /*30a0*/  FADD.FTZ R16, R203, R210 ;  /* 0x000000d2cb107221 */ /* 0x000fe20000010000 */
[----:B------:R-:W-:Y:S01]  /*30b0*/  FMUL.FTZ R206, R46, R185 ;  /* 0x000000b92ece7220 */ /* 0x000fe20000410000 */
[----:B------:R-:W-:Y:S01]  /*30c0*/  FFMA.FTZ R168, R168, R181, R201 ;  /* 0x000000b5a8a87223 */ /* 0x000fe200000100c9 */
[----:B------:R-:W-:Y:S01]  /*30d0*/  LEA.HI.SX32 R201, R19, R19, 0x1b ;  /* 0x0000001313c97211 */ /* 0x000fe200078fdaff */
[----:B------:R-:W-:Y:S01]  /*30e0*/  FMUL.FTZ R17, R0, R17 ;  /* 0x0000001100117220 */ /* 0x000fe20000410000 */
[C---:B------:R-:W-:Y:S01]  /*30f0*/  FMUL.FTZ R19, R46.reuse, R187 ;  /* 0x000000bb2e137220 */ /* 0x040fe20000410000 */
[----:B------:R-:W-:Y:S01]  /*3100*/  FFMA.FTZ R173, R173, R168, R202 ;  /* 0x000000a8adad7223 */ /* 0x000fe200000100ca */
[----:B------:R-:W-:Y:S01]  /*3110*/  LEA R210, R201, R140, 0x2 ;  /* 0x0000008cc9d27211 */ /* 0x000fe200078e10ff */
[----:B------:R-:W-:Y:S01]  /*3120*/  FMUL.FTZ R199, R46, R180 ;  /* 0x000000b42ec77220 */ /* 0x000fe20000410000 */
[----:B------:R-:W-:Y:S01]  /*3130*/  FMUL.FTZ R19, R134, R19 ;  /* 0x0000001386137220 */ /* 0x000fe20000410000 */
[----:B------:R-:W-:Y:S01]  /*3140*/  FFMA.FTZ R195, R166, R173, R195 ;  /* 0x000000ada6c37223 */ /* 0x000fe200000100c3 */
[C---:B------:R-:W-:Y:S01]  /*3150*/  FMUL.FTZ R201, R46.reuse, R184 ;  /* 0x000000b82ec97220 */ /* 0x040fe20000410000 */
[----:B------:R0:W-:Y:S01]  /*3160*/  STS [R210+0x850], R17 ;  /* 0x00085011d2007388 */ /* 0x0001e20000000800 */
[----:B------:R-:W-:Y:S01]  /*3170*/  FMUL.FTZ R203, R46, R191 ;  /* 0x000000bf2ecb7220 */ /* 0x000fe20000410000 */
[----:B------:R-:W-:Y:S01]  /*3180*/  FFMA.FTZ R171, R171, R195, R190 ;  /* 0x000000c3abab7223 */ /* 0x000fe200000100be */
        /* <DEDUP_REMOVED lines=8> */
[C---:B0-----:R-:W-:Y:S01]  /*3210*/  FMUL.FTZ R17, R46.reuse, R188 ;  /* 0x000000bc2e117220 */ /* 0x041fe20000410000 */
[----:B------:R0:W-:Y:S01]  /*3220*/  STS [R210+0x864], R3 ;  /* 0x00086403d2007388 */ /* 0x0001e20000000800 */
[----:B------:R-:W-:Y:S01]  /*3230*/  FMUL.FTZ R26, R46, R186 ;  /* 0x000000ba2e1a7220 */ /* 0x000fe20000410000 */
[----:B------:R-:W-:Y:S01]  /*3240*/  FFMA.FTZ R27, R48, R169, R27 ;  /* 0x000000a9301b7223 */ /* 0x000fe2000001001b */
[----:B-1----:R-:W-:Y:S01]  /*3250*/  FMUL.FTZ R2, R108, R17 ;  /* 0x000000116c027220 */ /* 0x002fe20000410000 */
[----:B------:R-:W-:Y:S01]  /*3260*/  IADD3 R17, -R208, UR18, -R151 ;  /* 0x00000012d0117c10 */ /* 0x000fe2000fffe997 */
[C---:B------:R-:W-:Y:S01]  /*3270*/  FMUL.FTZ R48, R46.reuse, R194 ;  /* 0x000000c22e307220 */ /* 0x040fe20000410000 */
[----:B------:R-:W-:Y:S01]  /*3280*/  FFMA.FTZ R24, R49, R27, R24 ;  /* 0x0000001b31187223 */ /* 0x000fe20000010018 */
[----:B--2---:R-:W-:Y:S01]  /*3290*/  FMUL.FTZ R19, R46, R193 ;  /* 0x000000c12e137220 */ /* 0x004fe20000410000 */
[----:B------:R-:W-:Y:S01]  /*32a0*/  ISETP.GE.AND P1, PT, R17, 0x1, PT ;  /* 0x000000011100780c */ /* 0x000fe20003f26270 */
[----:B------:R-:W-:Y:S01]  /*32b0*/  FMUL.FTZ R203, R114, R203 ;  /* 0x000000cb72cb7220 */ /* 0x000fe20000410000 */
[----:B------:R-:W-:Y:S01]  /*32c0*/  FFMA.FTZ R25, R162, R24, R25 ;  /* 0x00000018a2197223 */ /* 0x000fe20000010019 */
[C---:B------:R-:W-:Y:S01]  /*32d0*/  FMUL.FTZ R162, R46.reuse, R196 ;  /* 0x000000c42ea27220 */ /* 0x040fe20000410000 */
[C---:B0-----:R-:W-:Y:S01]  /*32e0*/  FMUL.FTZ R3, R46.reuse, R198 ;  /* 0x000000c62e037220 */ /* 0x041fe20000410000 */
        /* <DEDUP_REMOVED lines=26> */
[-C--:B------:R-:W-:Y:S02]  /*3490*/  IMAD R2, R165, R44.reuse, RZ ;  /* 0x0000002ca5027224 */ /* 0x080fe400078e02ff */
[----:B------:R-:W-:Y:S01]  /*34a0*/  IMAD.WIDE.U32 R14, R55, R44, R14 ;  /* 0x0000002c370e7225 */ /* 0x000fe200078e000e */
[----:B------:R-:W-:-:S03]  /*34b0*/  LEA R19, R3, R140, 0x2 ;  /* 0x0000008c03137211 */ /* 0x000fc600078e10ff */
[----:B------:R-:W-:Y:S01]  /*34c0*/  IMAD R3, R55, R45, R2 ;  /* 0x0000002d37037224 */ /* 0x000fe200078e0202 */
[----:B------:R-:W-:Y:S02]  /*34d0*/  LEA R2, P1, R14, UR22, 0x2 ;  /* 0x000000160e027c11 */ /* 0x000fe4000f8210ff */
[----:B------:R-:W0:Y:S02]  /*34e0*/  LDS R19, [R19+0x850] ;  /* 0x0008500013137984 */ /* 0x000e240000000800 */
[----:B------:R-:W-:-:S04]  /*34f0*/  IADD3 R3, R15, R3, RZ ;  /* 0x000000030f037210 */ /* 0x000fc80007ffe0ff */
[----:B------:R-:W-:-:S05]  /*3500*/  LEA.HI.X R3, R14, UR23, R3, 0x2, P1 ;  /* 0x000000170e037c11 */ /* 0x000fca00088f1403 */
[----:B0-----:R1:W-:Y:S02]  /*3510*/  REDG.E.ADD.F32.FTZ.RN.STRONG.GPU desc[UR12][R2.64], R19 ;  /* 0x00000013020079a6 */ /* 0x0013e4000c10f38c */
.L_x_5488:
[----:B------:R-:W-:Y:S05]  /*3520*/  BSYNC B0 ;  /* 0x0000000000007941 */ /* 0x000fea0003800000 */
.L_x_5487:
[----:B01----:R-:W-:Y:S01]  /*3530*/  SHF.L.U32 R3, R8, 0x10, RZ ;  /* 0x0000001008037819 */ /* 0x003fe200000006ff */
[-C--:B------:R-:W-:Y:S01]  /*3540*/  FFMA.FTZ R158, R158, R47.reuse, R21 ;  /* 0x0000002f9e9e7223 */ /* 0x080fe20000010015 */
[----:B------:R-:W-:Y:S01]  /*3550*/  SHF.L.U32 R14, R179, 0x10, RZ ;  /* 0x00000010b30e7819 */ /* 0x000fe200000006ff */
[C---:B------:R-:W-:Y:S01]  /*3560*/  FMUL.FTZ R20, R116.reuse, R47 ;  /* 0x0000002f74147220 */ /* 0x040fe20000410000 */
[----:B------:R-:W-:Y:S01]  /*3570*/  SHF.L.U32 R46, R9, 0x10, RZ ;  /* 0x00000010092e7819 */ /* 0x000fe200000006ff */
[C---:B------:R-:W-:Y:S01]  /*3580*/  FFMA.FTZ R15, -R127.reuse, R3, R192 ;  /* 0x000000037f0f7223 */ /* 0x040fe200000101c0 */
[----:B------:R-:W-:Y:S01]  /*3590*/  FMUL.FTZ R2, R127, R158 ;  /* 0x0000009e7f027220 */ /* 0x000fe20000410000 */
[----:B------:R-:W-:Y:S01]  /*35a0*/  FFMA.FTZ R185, -R116, R14, R185 ;  /* 0x0000000e74b97223 */ /* 0x000fe200000101b9 */
[----:B------:R-:W-:Y:S01]  /*35b0*/  SHF.L.U32 R19, R178, 0x10, RZ ;  /* 0x00000010b2137819 */ /* 0x000fe200000006ff */
[----:B------:R-:W-:Y:S01]  /*35c0*/  FFMA.FTZ R187, -R126, R46, R187 ;  /* 0x0000002e7ebb7223 */ /* 0x000fe200000101bb */
[----:B------:R-:W-:Y:S01]  /*35d0*/  FFMA.FTZ R21, R2, R15, RZ ;  /* 0x0000000f02157223 */ /* 0x000fe200000100ff */
[----:B------:R-:W-:Y:S01]  /*35e0*/  FMUL.FTZ R48, R126, R23 ;  /* 0x000000177e307220 */ /* 0x000fe20000410000 */
[----:B------:R-:W-:Y:S01]  /*35f0*/  SHF.L.U32 R160, R10, 0x10, RZ ;  /* 0x000000100aa07819 */ /* 0x000fe200000006ff */
[C---:B------:R-:W-:Y:S01]  /*3600*/  FFMA.FTZ R180, -R115.reuse, R19, R180 ;  /* 0x0000001373b47223 */ /* 0x040fe200000101b4 */
[----:B------:R-:W-:Y:S01]  /*3610*/  FFMA.FTZ R165, R20, R185, R21 ;  /* 0x000000b914a57223 */ /* 0x000fe20000010015 */
[----:B------:R-:W-:Y:S01]  /*3620*/  FMUL.FTZ R21, R115, R22 ;  /* 0x0000001673157220 */ /* 0x000fe20000410000 */
[----:B------:R-:W-:Y:S01]  /*3630*/  SHF.L.U32 R49, R177, 0x10, RZ ;  /* 0x00000010b1317819 */ /* 0x000fe200000006ff */
[----:B------:R-:W-:Y:S01]  /*3640*/  FFMA.FTZ R189, -R124, R160, R189 ;  /* 0x000000a07cbd7223 */ /* 0x000fe200000101bd */
[----:B------:R-:W-:Y:S01]  /*3650*/  FFMA.FTZ R192, R48, R187, R165 ;  /* 0x000000bb30c07223 */ /* 0x000fe200000100a5 */
[----:B------:R-:W-:Y:S01]  /*3660*/  IADD3 R216, R151, 0x40, RZ ;  /* 0x0000004097d87810 */ /* 0x000fe20007ffe0ff */
[----:B------:R-:W-:Y:S01]  /*3670*/  FMUL.FTZ R165, R124, R25 ;  /* 0x000000197ca57220 */ /* 0x000fe20000410000 */
[----:B------:R-:W-:Y:S01]  /*3680*/  SHF.L.U32 R167, R4, 0x10, RZ ;  /* 0x0000001004a77819 */ /* 0x000fe200000006ff */
[----:B------:R-:W-:Y:S01]  /*3690*/  FFMA.FTZ R192, R21, R180, R192 ;  /* 0x000000b415c07223 */ /* 0x000fe200000100c0 */
[----:B------:R-:W-:Y:S01]  /*36a0*/  SHF.L.U32 R162, R11, 0x10, RZ ;  /* 0x000000100ba27819 */ /* 0x000fe200000006ff */
[C---:B------:R-:W-:Y:S01]  /*36b0*/  FFMA.FTZ R183, -R113.reuse, R49, R182 ;  /* 0x0000003171b77223 */ /* 0x040fe200000101b6 */
[----:B------:R-:W-:Y:S01]  /*36c0*/  LEA.HI.SX32 R217, R216, R151, 0x1b ;  /* 0x00000097d8d97211 */ /* 0x000fe200078fdaff */
[----:B------:R-:W-:Y:S01]  /*36d0*/  FMUL.FTZ R182, R113, R24 ;  /* 0x0000001871b67220 */ /* 0x000fe20000410000 */
[----:B------:R-:W-:Y:S01]  /*36e0*/  FFMA.FTZ R203, R165, R189, R192 ;  /* 0x000000bda5cb7223 */ /* 0x000fe200000100c0 */
[----:B------:R-:W-:Y:S01]  /*36f0*/  SHF.L.U32 R190, R175, 0x10, RZ ;  /* 0x00000010afbe7819 */ /* 0x000fe200000006ff */
[----:B------:R-:W-:Y:S01]  /*3700*/  FFMA.FTZ R192, -R121, R167, R186 ;  /* 0x000000a779c07223 */ /* 0x000fe200000101ba */
[----:B------:R-:W-:Y:S01]  /*3710*/  SHF.L.U32 R166, R176, 0x10, RZ ;  /* 0x00000010b0a67819 */ /* 0x000fe200000006ff */
[----:B------:R-:W-:Y:S01]  /*3720*/  FFMA.FTZ R184, -R123, R162, R184 ;  /* 0x000000a27bb87223 */ /* 0x000fe200000101b8 */
[----:B------:R-:W-:Y:S01]  /*3730*/  LEA R217, R217, R140, 0x2 ;  /* 0x0000008cd9d97211 */ /* 0x000fe200078e10ff */
[----:B------:R-:W-:Y:S01]  /*3740*/  FMUL.FTZ R186, R123, R27 ;  /* 0x0000001b7bba7220 */ /* 0x000fe20000410000 */
[----:B------:R-:W-:Y:S01]  /*3750*/  FFMA.FTZ R209, R182, R183, R203 ;  /* 0x000000b7b6d17223 */ /* 0x000fe200000100cb */
[----:B------:R-:W-:Y:S01]  /*3760*/  SHF.L.U32 R202, R5, 0x10, RZ ;  /* 0x0000001005ca7819 */ /* 0x000fe200000006ff */
[----:B------:R-:W-:Y:S01]  /*3770*/  FFMA.FTZ R203, -R111, R190, R188 ;  /* 0x000000be6fcb7223 */ /* 0x000fe200000101bc */
[----:B------:R-:W-:Y:S01]  /*3780*/  SHF.L.U32 R199, R6, 0x10, RZ ;  /* 0x0000001006c77819 */ /* 0x000fe200000006ff */
[C---:B------:R-:W-:Y:S01]  /*3790*/  FFMA.FTZ R191, -R112.reuse, R166, R191 ;  /* 0x000000a670bf7223 */ /* 0x040fe200000101bf */
[----:B------:R-:W-:Y:S01]  /*37a0*/  FMUL.FTZ R188, R112, R169 ;  /* 0x000000a970bc7220 */ /* 0x000fe20000410000 */
[----:B------:R-:W-:Y:S01]  /*37b0*/  FFMA.FTZ R211, R186, R184, R209 ;  /* 0x000000b8bad37223 */ /* 0x000fe200000100d1 */
[----:B------:R-:W0:Y:S01]  /*37c0*/  LDS R217, [R217+0x950] ;  /* 0x00095000d9d97984 */ /* 0x000e220000000800 */
[----:B------:R-:W-:Y:S01]  /*37d0*/  SHF.L.U32 R208, R172, 0x10, RZ ;  /* 0x00000010acd07819 */ /* 0x000fe200000006ff */
[----:B------:R-:W-:Y:S01]  /*37e0*/  FFMA.FTZ R207, -R120, R202, R193 ;  /* 0x000000ca78cf7223 */ /* 0x000fe200000101c1 */
[----:B------:R-:W-:Y:S01]  /*37f0*/  FFMA.FTZ R209, -R119, R199, R194 ;  /* 0x000000c777d17223 */ /* 0x000fe200000101c2 */
[----:B------:R-:W-:Y:S01]  /*3800*/  FMUL.FTZ R193, R121, R164 ;  /* 0x000000a479c17220 */ /* 0x000fe20000410000 */
[----:B------:R-:W-:Y:S01]  /*3810*/  FFMA.FTZ R194, R188, R191, R211 ;  /* 0x000000bfbcc27223 */ /* 0x000fe200000100d3 */
[----:B------:R-:W-:Y:S01]  /*3820*/  SHF.L.U32 R201, R7, 0x10, RZ ;  /* 0x0000001007c97819 */ /* 0x000fe200000006ff */
[----:B------:R-:W-:Y:S01]  /*3830*/  FFMA.FTZ R210, -R109, R208, R196 ;  /* 0x000000d06dd27223 */ /* 0x000fe200000101c4 */
[----:B------:R-:W-:Y:S01]  /*3840*/  FMUL.FTZ R196, R111, R171 ;  /* 0x000000ab6fc47220 */ /* 0x000fe20000410000 */
[----:B------:R-:W-:Y:S01]  /*3850*/  FFMA.FTZ R211, R193, R192, R194 ;  /* 0x000000c0c1d37223 */ /* 0x000fe200000100c2 */
[----:B------:R-:W-:Y:S01]  /*3860*/  SHF.L.U32 R205, R170, 0x10, RZ ;  /* 0x00000010aacd7819 */ /* 0x000fe200000006ff */
[----:B------:R-:W-:Y:S01]  /*3870*/  FFMA.FTZ R212, -R117, R201, R198 ;  /* 0x000000c975d47223 */ /* 0x000fe200000101c6 */
[----:B------:R-:W-:Y:S01]  /*3880*/  SHF.L.U32 R206, R174, 0x10, RZ ;  /* 0x00000010aece7819 */ /* 0x000fe200000006ff */
[----:B------:R-:W-:Y:S01]  /*3890*/  FMUL.FTZ R198, R120, R195 ;  /* 0x000000c378c67220 */ /* 0x000fe20000410000 */
[----:B------:R-:W-:Y:S01]  /*38a0*/  FFMA.FTZ R211, R196, R203, R211 ;  /* 0x000000cbc4d37223 */ /* 0x000fe200000100d3 */
[----:B------:R-:W-:Y:S01]  /*38b0*/  FFMA.FTZ R214, -R107, R205, R200 ;  /* 0x000000cd6bd67223 */ /* 0x000fe200000101c8 */
[C---:B------:R-:W-:Y:S01]  /*38c0*/  FMUL.FTZ R200, R110.reuse, R173 ;  /* 0x000000ad6ec87220 */ /* 0x040fe20000410000 */
[----:B------:R-:W-:Y:S01]  /*38d0*/  FFMA.FTZ R197, -R110, R206, R197 ;  /* 0x000000ce6ec57223 */ /* 0x000fe200000101c5 */
[----:B------:R-:W-:Y:S01]  /*38e0*/  FFMA.FTZ R213, R198, R207, R211 ;  /* 0x000000cfc6d57223 */ /* 0x000fe200000100d3 */
[----:B------:R-:W-:Y:S01]  /*38f0*/  USHF.L.U64.HI UR7, UR4, 0x2, UR5 ;  /* 0x0000000204077899 */ /* 0x000fe20008010205 */
[----:B------:R-:W-:Y:S01]  /*3900*/  FMUL.FTZ R211, R119, R168 ;  /* 0x000000a877d37220 */ /* 0x000fe20000410000 */
[----:B------:R-:W-:Y:S01]  /*3910*/  USHF.L.U32 UR6, UR4, 0x2, URZ ;  /* 0x0000000204067899 */ /* 0x000fe2000800063f */
[----:B------:R-:W-:Y:S01]  /*3920*/  FFMA.FTZ R194, R200, R197, R213 ;  /* 0x000000c5c8c27223 */ /* 0x000fe200000100d5 */
[----:B------:R-:W-:Y:S01]  /*3930*/  ISETP.GE.AND P1, PT, R17, 0x41, PT ;  /* 0x000000411100780c */ /* 0x000fe20003f26270 */
[----:B------:R-:W-:Y:S01]  /*3940*/  FMUL.FTZ R213, R109, R181 ;  /* 0x000000b56dd57220 */ /* 0x000fe20000410000 */
[----:B------:R-:W-:-:S02]  /*3950*/  IMAD R216, R44, UR7, RZ ;  /* 0x000000072cd87c24 */ /* 0x000fc4000f8e02ff */
[----:B------:R-:W-:Y:S01]  /*3960*/  FFMA.FTZ R194, R211, R209, R194 ;  /* 0x000000d1d3c27223 */ /* 0x000fe200000100c2 */
[----:B------:R-:W-:-:S04]  /*3970*/  IMAD.WIDE.U32 R12, R44, UR6, R12 ;  /* 0x000000062c0c7c25 */ /* 0x000fc8000f8e000c */
[----:B------:R-:W-:Y:S01]  /*3980*/  FMUL.FTZ R215, R117, R204 ;  /* 0x000000cc75d77220 */ /* 0x000fe20000410000 */
[----:B------:R-:W-:Y:S01]  /*3990*/  IADD3 R218, R151, 0x80, RZ ;  /* 0x0000008097da7810 */ /* 0x000fe20007ffe0ff */
[----:B------:R-:W-:Y:S01]  /*39a0*/  FFMA.FTZ R194, R213, R210, R194 ;  /* 0x000000d2d5c27223 */ /* 0x000fe200000100c2 */
[----:B------:R-:W-:Y:S02]  /*39b0*/  IMAD R219, R45, UR6, R216 ;  /* 0x000000062ddb7c24 */ /* 0x000fe4000f8e02d8 */
[----:B------:R-:W-:Y:S01]  /*39c0*/  FMUL.FTZ R216, R107, R18 ;  /* 0x000000126bd87220 */ /* 0x000fe20000410000 */
[----:B------:R-:W-:Y:S01]  /*39d0*/  IADD3 R26, R151, 0xc0, RZ ;  /* 0x000000c0971a7810 */ /* 0x000fe20007ffe0ff */
[----:B------:R-:W-:Y:S01]  /*39e0*/  FFMA.FTZ R194, R215, R212, R194 ;  /* 0x000000d4d7c27223 */ /* 0x000fe200000100c2 */
[----:B------:R-:W-:Y:S01]  /*39f0*/  BSSY B0, `(.L_x_5489) ;  /* 0x000000b000007945 */ /* 0x000fe20003800000 */
[----:B------:R-:W-:Y:S01]  /*3a00*/  IADD3 R13, R13, R219, RZ ;  /* 0x000000db0d0d7210 */ /* 0x000fe20007ffe0ff */
[----:B------:R-:W-:Y:S01]  /*3a10*/  FMUL.FTZ R221, R216, R214 ;  /* 0x000000d6d8dd7220 */ /* 0x000fe20000410000 */
[----:B------:R-:W-:-:S02]  /*3a20*/  LEA.HI.SX32 R219, R218, R151, 0x1b ;  /* 0x00000097dadb7211 */ /* 0x000fc400078fdaff */
[C---:B------:R-:W-:Y:S01]  /*3a30*/  ISETP.GE.AND P2, PT, R17.reuse, 0x81, PT ;  /* 0x000000811100780c */ /* 0x040fe20003f46270 */
[----:B------:R-:W-:Y:S01]  /*3a40*/  FADD.FTZ R194, R194, R221 ;  /* 0x000000ddc2c27221 */ /* 0x000fe20000010000 */
[----:B------:R-:W-:Y:S02]  /*3a50*/  ISETP.GE.AND P3, PT, R17, 0xc1, PT ;  /* 0x000000c11100780c */ /* 0x000fe40003f66270 */
[----:B------:R-:W-:Y:S02]  /*3a60*/  LEA.HI.SX32 R221, R26, R151, 0x1b ;  /* 0x000000971add7211 */ /* 0x000fe400078fdaff */
[----:B------:R-:W-:Y:S01]  /*3a70*/  LEA R219, R219, R140, 0x2 ;  /* 0x0000008cdbdb7211 */ /* 0x000fe200078e10ff */
[----:B0-----:R-:W-:Y:S08]  /*3a80*/  @!P1 BRA `(.L_x_5490) ;  /* 0x0000000000049947 */ /* 0x001ff00003800000 */
[----:B------:R0:W-:Y:S02]  /*3a90*/  REDG.E.ADD.F32.FTZ.RN.STRONG.GPU desc[UR12][R12.64+-0xf00], R217 ;  /* 0xfff100d90c0079a6 */ /* 0x0001e4000c10f38c */
.L_x_5490:
[----:B------:R-:W-:Y:S05]  /*3aa0*/  BSYNC B0 ;  /* 0x0000000000007941 */ /* 0x000fea0003800000 */
.L_x_5489:
[----:B0-----:R0:W1:Y:S01]  /*3ab0*/  LDS R217, [R219+0xa50] ;  /* 0x000a5000dbd97984 */ /* 0x0010620000000800 */
[----:B------:R-:W-:Y:S01]  /*3ac0*/  BSSY B0, `(.L_x_5491) ;  /* 0x0000004000007945 */ /* 0x000fe20003800000 */
[----:B------:R-:W-:-:S03]  /*3ad0*/  LEA R221, R221, R140, 0x2 ;  /* 0x0000008cdddd7211 */ /* 0x000fc600078e10ff */
[----:B------:R-:W-:Y:S05]  /*3ae0*/  @!P2 BRA `(.L_x_5492) ;  /* 0x000000000004a947 */ /* 0x000fea0003800000 */
[----:B-1----:R2:W-:Y:S02]  /*3af0*/  REDG.E.ADD.F32.FTZ.RN.STRONG.GPU desc[UR12][R12.64+-0xe00], R217 ;  /* 0xfff200d90c0079a6 */ /* 0x0025e4000c10f38c */
.L_x_5492:
[----:B------:R-:W-:Y:S05]  /*3b00*/  BSYNC B0 ;  /* 0x0000000000007941 */ /* 0x000fea0003800000 */
.L_x_5491:
[----:B-12---:R1:W2:Y:S01]  /*3b10*/  LDS R217, [R221+0xb50] ;  /* 0x000b5000ddd97984 */ /* 0x0062a20000000800 */
[----:B------:R-:W-:Y:S01]  /*3b20*/  BSSY B0, `(.L_x_5493) ;  /* 0x0000005000007945 */ /* 0x000fe20003800000 */
[C---:B------:R-:W-:Y:S02]  /*3b30*/  IADD3 R26, R151.reuse, 0x100, RZ ;  /* 0x00000100971a7810 */ /* 0x040fe40007ffe0ff */
[----:B------:R-:W-:Y:S01]  /*3b40*/  IADD3 R218, R151, 0x140, RZ ;  /* 0x0000014097da7810 */ /* 0x000fe20007ffe0ff */
[----:B------:R-:W-:Y:S06]  /*3b50*/  @!P3 BRA `(.L_x_5494) ;  /* 0x000000000004b947 */ /* 0x000fec0003800000 */
[----:B--2---:R3:W-:Y:S02]  /*3b60*/  REDG.E.ADD.F32.FTZ.RN.STRONG.GPU desc[UR12][R12.64+-0xd00], R217 ;  /* 0xfff300d90c0079a6 */ /* 0x0047e4000c10f38c */
.L_x_5494:
[----:B------:R-:W-:Y:S05]  /*3b70*/  BSYNC B0 ;  /* 0x0000000000007941 */ /* 0x000fea0003800000 */
.L_x_5493:
[-C--:B--23--:R-:W-:Y:S01]  /*3b80*/  LEA.HI.SX32 R217, R26, R151.reuse, 0x1b ;  /* 0x000000971ad97211 */ /* 0x08cfe200078fdaff */
[----:B------:R-:W-:Y:S01]  /*3b90*/  BSSY B0, `(.L_x_5495) ;  /* 0x0000010000007945 */ /* 0x000fe20003800000 */
[----:B------:R-:W-:Y:S02]  /*3ba0*/  ISETP.GE.AND P6, PT, R17, 0x101, PT ;  /* 0x000001011100780c */ /* 0x000fe40003fc6270 */
[----:B------:R-:W-:Y:S02]  /*3bb0*/  LEA R217, R217, R140, 0x2 ;  /* 0x0000008cd9d97211 */ /* 0x000fe400078e10ff */
[----:B------:R-:W-:Y:S02]  /*3bc0*/  IADD3 R220, R151, 0x180, RZ ;  /* 0x0000018097dc7810 */ /* 0x000fe40007ffe0ff */
[-C--:B0-----:R-:W-:Y:S02]  /*3bd0*/  LEA.HI.SX32 R219, R218, R151.reuse, 0x1b ;  /* 0x00000097dadb7211 */ /* 0x081fe400078fdaff */
[----:B------:R-:W0:Y:S01]  /*3be0*/  LDS R217, [R217+0xc50] ;  /* 0x000c5000d9d97984 */ /* 0x000e220000000800 */
        /* <DEDUP_REMOVED lines=10> */
.L_x_5496:
[----:B------:R-:W-:Y:S05]  /*3c90*/  BSYNC B0 ;  /* 0x0000000000007941 */ /* 0x000fea0003800000 */
.L_x_5495:
[----:B01----:R0:W1:Y:S01]  /*3ca0*/  LDS R217, [R220+0xd50] ;  /* 0x000d5000dcd97984 */ /* 0x0030620000000800 */
[----:B------:R-:W-:Y:S01]  /*3cb0*/  BSSY B0, `(.L_x_5497) ;  /* 0x0000006000007945 */ /* 0x000fe20003800000 */
[----:B------:R-:W-:Y:S02]  /*3cc0*/  IADD3 R26, R151, 0x200, RZ ;  /* 0x00000200971a7810 */ /* 0x000fe40007ffe0ff */
[----:B------:R-:W-:Y:S02]  /*3cd0*/  LEA.HI.SX32 R219, R218, R151, 0x1b ;  /* 0x00000097dadb7211 */ /* 0x000fe400078fdaff */
[----:B------:R-:W-:Y:S01]  /*3ce0*/  LEA R222, R221, R140, 0x2 ;  /* 0x0000008cddde7211 */ /* 0x000fe200078e10ff */
[----:B------:R-:W-:Y:S06]  /*3cf0*/  @!P1 BRA `(.L_x_5498) ;  /* 0x0000000000049947 */ /* 0x000fec0003800000 */
[----:B-1----:R2:W-:Y:S02]  /*3d00*/  REDG.E.ADD.F32.FTZ.RN.STRONG.GPU desc[UR12][R12.64+-0xb00], R217 ;  /* 0xfff500d90c0079a6 */ /* 0x0025e4000c10f38c */
.L_x_5498:
[----:B------:R-:W-:Y:S05]  /*3d10*/  BSYNC B0 ;  /* 0x0000000000007941 */ /* 0x000fea0003800000 */
.L_x_5497:
[----:B-12---:R1:W2:Y:S01]  /*3d20*/  LDS R217, [R222+0xe50] ;  /* 0x000e5000ded97984 */ /* 0x0062a20000000800 */
[----:B------:R-:W-:Y:S01]  /*3d30*/  BSSY B0, `(.L_x_5499) ;  /* 0x0000006000007945 */ /* 0x000fe20003800000 */
[----:B------:R-:W-:Y:S02]  /*3d40*/  IADD3 R218, R151, 0x240, RZ ;  /* 0x0000024097da7810 */ /* 0x000fe40007ffe0ff */
[----:B------:R-:W-:Y:S02]  /*3d50*/  LEA.HI.SX32 R221, R26, R151, 0x1b ;  /* 0x000000971add7211 */ /* 0x000fe400078fdaff */
[----:B0-----:R-:W-:Y:S01]  /*3d60*/  LEA R220, R219, R140, 0x2 ;  /* 0x0000008cdbdc7211 */ /* 0x001fe200078e10ff */
[----:B------:R-:W-:Y:S06]  /*3d70*/  @!P2 BRA `(.L_x_5500) ;  /* 0x000000000004a947 */ /* 0x000fec0003800000 */
[----:B--2---:R0:W-:Y:S02]  /*3d80*/  REDG.E.ADD.F32.FTZ.RN.STRONG.GPU desc[UR12][R12.64+-0xa00], R217 ;  /* 0xfff600d90c0079a6 */ /* 0x0041e4000c10f38c */
.L_x_5500:
[----:B------:R-:W-:Y:S05]  /*3d90*/  BSYNC B0 ;  /* 0x0000000000007941 */ /* 0x000fea0003800000 */
.L_x_5499:
[----:B0-2---:R0:W2:Y:S01]  /*3da0*/  LDS R217, [R220+0xf50] ;  /* 0x000f5000dcd97984 */ /* 0x0050a20000000800 */
[----:B------:R-:W-:Y:S01]  /*3db0*/  BSSY B0, `(.L_x_5501) ;  /* 0x0000005000007945 */ /* 0x000fe20003800000 */
[----:B------:R-:W-:Y:S02]  /*3dc0*/  LEA.HI.SX32 R219, R218, R151, 0x1b ;  /* 0x00000097dadb7211 */ /* 0x000fe400078fdaff */
[----:B------:R-:W-:Y:S01]  /*3dd0*/  LEA R221, R221, R140, 0x2 ;  /* 0x0000008cdddd7211 */ /* 0x000fe200078e10ff */
[----:B------:R-:W-:Y:S06]  /*3de0*/  @!P3 BRA `(.L_x_5502) ;  /* 0x000000000004b947 */ /* 0x000fec0003800000 */
[----:B--2---:R3:W-:Y:S02]  /*3df0*/  REDG.E.ADD.F32.FTZ.RN.STRONG.GPU desc[UR12][R12.64+-0x900], R217 ;  /* 0xfff700d90c0079a6 */ /* 0x0047e4000c10f38c */
.L_x_5502:
[----:B------:R-:W-:Y:S05]  /*3e00*/  BSYNC B0 ;  /* 0x0000000000007941 */ /* 0x000fea0003800000 */
.L_x_5501:
[----:B--23--:R2:W3:Y:S01]  /*3e10*/  LDS R217, [R221+0x1050] ;  /* 0x00105000ddd97984 */ /* 0x00c4e20000000800 */
[----:B------:R-:W-:Y:S01]  /*3e20*/  BSSY B0, `(.L_x_5503) ;  /* 0x0000004000007945 */ /* 0x000fe20003800000 */
[----:B------:R-:W-:-:S03]  /*3e30*/  LEA R219, R219, R140, 0x2 ;  /* 0x0000008cdbdb7211 */ /* 0x000fc600078e10ff */
[----:B------:R-:W-:Y:S05]  /*3e40*/  @!P4 BRA `(.L_x_5504) ;  /* 0x000000000004c947 */ /* 0x000fea0003800000 */
[----:B---3--:R4:W-:Y:S02]  /*3e50*/  REDG.E.ADD.F32.FTZ.RN.STRONG.GPU desc[UR12][R12.64+-0x800], R217 ;  /* 0xfff800d90c0079a6 */ /* 0x0089e4000c10f38c */
.L_x_5504:
[----:B------:R-:W-:Y:S05]  /*3e60*/  BSYNC B0 ;  /* 0x0000000000007941 */ /* 0x000fea0003800000 */
.L_x_5503:
[----:B---34-:R3:W4:Y:S01]  /*3e70*/  LDS R217, [R219+0x1150] ;  /* 0x00115000dbd97984 */ /* 0x0187220000000800 */
[----:B------:R-:W-:Y:S01]  /*3e80*/  BSSY B0, `(.L_x_5505) ;  /* 0x0000005000007945 */ /* 0x000fe20003800000 */
[C---:B------:R-:W-:Y:S02]  /*3e90*/  IADD3 R218, R151.reuse, 0x280, RZ ;  /* 0x0000028097da7810 */ /* 0x040fe40007ffe0ff */
[----:B0-----:R-:W-:Y:S01]  /*3ea0*/  IADD3 R220, R151, 0x2c0, RZ ;  /* 0x000002c097dc7810 */ /* 0x001fe20007ffe0ff */
[----:B------:R-:W-:Y:S06]  /*3eb0*/  @!P5 BRA `(.L_x_5506) ;  /* 0x000000000004d947 */ /* 0x000fec0003800000 */
[----:B----4-:R0:W-:Y:S02]  /*3ec0*/  REDG.E.ADD.F32.FTZ.RN.STRONG.GPU desc[UR12][R12.64+-0x700], R217 ;  /* 0xfff900d90c0079a6 */ /* 0x0101e4000c10f38c */
.L_x_5506:
[----:B------:R-:W-:Y:S05]  /*3ed0*/  BSYNC B0 ;  /* 0x0000000000007941 */ /* 0x000fea0003800000 */
.L_x_5505:
[-C--:B0---4-:R-:W-:Y:S01]  /*3ee0*/  LEA.HI.SX32 R217, R218, R151.reuse, 0x1b ;  /* 0x00000097dad97211 */ /* 0x091fe200078fdaff */
[----:B------:R-:W-:Y:S01]  /*3ef0*/  BSSY B0, `(.L_x_5507) ;  /* 0x0000010000007945 */ /* 0x000fe20003800000 */
[----:B------:R-:W-:Y:S02]  /*3f00*/  ISETP.GE.AND P6, PT, R17, 0x281, PT ;  /* 0x000002811100780c */ /* 0x000fe40003fc6270 */
[----:B------:R-:W-:Y:S02]  /*3f10*/  LEA R217, R217, R140, 0x2 ;  /* 0x0000008cd9d97211 */ /* 0x000fe400078e10ff */
[C---:B-1----:R-:W-:Y:S02]  /*3f20*/  IADD3 R222, R151.reuse, 0x300, RZ ;  /* 0x0000030097de7810 */ /* 0x042fe40007ffe0ff */
[----:B---3--:R-:W-:Y:S02]  /*3f30*/  LEA.HI.SX32 R219, R220, R151, 0x1b ;  /* 0x00000097dcdb7211 */ /* 0x008fe400078fdaff */
[----:B------:R-:W0:Y:S01]  /*3f40*/  LDS R217, [R217+0x1250] ;  /* 0x00125000d9d97984 */ /* 0x000e220000000800 */
[----:B------:R-:W-:-:S02]  /*3f50*/  IADD3 R218, R151, 0x340, RZ ;  /* 0x0000034097da7810 */ /* 0x000fc40007ffe0ff */
[----:B--2---:R-:W-:Y:S02]  /*3f60*/  LEA.HI.SX32 R221, R222, R151, 0x1b ;  /* 0x00000097dedd7211 */ /* 0x004fe400078fdaff */
        /* <DEDUP_REMOVED lines=8> */
.L_x_5508:
[----:B------:R-:W-:Y:S05]  /*3ff0*/  BSYNC B0 ;  /* 0x0000000000007941 */ /* 0x000fea0003800000 */
.L_x_5507:
[----:B------:R2:W3:Y:S01]  /*4000*/  LDS R17, [R219+0x1350] ;  /* 0x00135000db117984 */ /* 0x0004e20000000800 */
[----:B------:R-:W-:Y:S01]  /*4010*/  BSSY B0, `(.L_x_5509) ;  /* 0x0000006000007945 */ /* 0x000fe20003800000 */
[----:B------:R-:W-:Y:S02]  /*4020*/  IADD3 R220, R151, 0x380, RZ ;  /* 0x0000038097dc7810 */ /* 0x000fe40007ffe0ff */
[----:B01----:R-:W-:Y:S02]  /*4030*/  LEA.HI.SX32 R217, R218, R151, 0x1b ;  /* 0x00000097dad97211 */ /* 0x003fe400078fdaff */
[----:B------:R-:W-:Y:S01]  /*4040*/  LEA R221, R221, R140, 0x2 ;  /* 0x0000008cdddd7211 */ /* 0x000fe200078e10ff */
[----:B------:R-:W-:Y:S06]  /*4050*/  @!P1 BRA `(.L_x_5510) ;  /* 0x0000000000049947 */ /* 0x000fec0003800000 */
[----:B---3--:R0:W-:Y:S02]  /*4060*/  REDG.E.ADD.F32.FTZ.RN.STRONG.GPU desc[UR12][R12.64+-0x500], R17 ;  /* 0xfffb00110c0079a6 */ /* 0x0081e4000c10f38c */
.L_x_5510:
[----:B------:R-:W-:Y:S05]  /*4070*/  BSYNC B0 ;  /* 0x0000000000007941 */ /* 0x000fea0003800000 */
.L_x_5509:
[----:B0--3--:R0:W1:Y:S01]  /*4080*/  LDS R17, [R221+0x1450] ;  /* 0x00145000dd117984 */ /* 0x0090620000000800 */
[----:B------:R-:W-:Y:S01]  /*4090*/  BSSY B0, `(.L_x_5511) ;  /* 0x0000006000007945 */ /* 0x000fe20003800000 */
[----:B--2---:R-:W-:Y:S02]  /*40a0*/  LEA.HI.SX32 R219, R220, R151, 0x1b ;  /* 0x00000097dcdb7211 */ /* 0x004fe400078fdaff */
[----:B------:R-:W-:Y:S02]  /*40b0*/  IADD3 R218, R151, 0x3c0, RZ ;  /* 0x000003c097da7810 */ /* 0x000fe40007ffe0ff */
[----:B------:R-:W-:Y:S01]  /*40c0*/  LEA R220, R217, R140, 0x2 ;  /* 0x0000008cd9dc7211 */ /* 0x000fe200078e10ff */
[----:B------:R-:W-:Y:S06]  /*40d0*/  @!P2 BRA `(.L_x_5512) ;  /* 0x000000000004a947 */ /* 0x000fec0003800000 */
[----:B-1----:R2:W-:Y:S02]  /*40e0*/  REDG.E.ADD.F32.FTZ.RN.STRONG.GPU desc[UR12][R12.64+-0x400], R17 ;  /* 0xfffc00110c0079a6 */ /* 0x0025e4000c10f38c */
.L_x_5512:
[----:B------:R-:W-:Y:S05]  /*40f0*/  BSYNC B0 ;  /* 0x0000000000007941 */ /* 0x000fea0003800000 */
.L_x_5511:
[----:B-12---:R1:W2:Y:S01]  /*4100*/  LDS R17, [R220+0x1550] ;  /* 0x00155000dc117984 */ /* 0x0062a20000000800 */
[----:B------:R-:W-:Y:S01]  /*4110*/  BSSY B0, `(.L_x_5513) ;  /* 0x0000005000007945 */ /* 0x000fe20003800000 */
[----:B------:R-:W-:Y:S02]  /*4120*/  LEA.HI.SX32 R217, R218, R151, 0x1b ;  /* 0x00000097dad97211 */ /* 0x000fe400078fdaff */
[----:B------:R-:W-:Y:S01]  /*4130*/  LEA R219, R219, R140, 0x2 ;  /* 0x0000008cdbdb7211 */ /* 0x000fe200078e10ff */
[----:B------:R-:W-:Y:S06]  /*4140*/  @!P3 BRA `(.L_x_5514) ;  /* 0x000000000004b947 */ /* 0x000fec0003800000 */
[----:B--2---:R3:W-:Y:S02]  /*4150*/  REDG.E.ADD.F32.FTZ.RN.STRONG.GPU desc[UR12][R12.64+-0x300], R17 ;  /* 0xfffd00110c0079a6 */ /* 0x0047e4000c10f38c */
.L_x_5514:
[----:B------:R-:W-:Y:S05]  /*4160*/  BSYNC B0 ;  /* 0x0000000000007941 */ /* 0x000fea0003800000 */
.L_x_5513:
[----:B--23--:R2:W3:Y:S01]  /*4170*/  LDS R17, [R219+0x1650] ;  /* 0x00165000db117984 */ /* 0x00c4e20000000800 */
[----:B------:R-:W-:Y:S01]  /*4180*/  BSSY B0, `(.L_x_5515) ;  /* 0x0000004000007945 */ /* 0x000fe20003800000 */
[----:B------:R-:W-:-:S03]  /*4190*/  LEA R217, R217, R140, 0x2 ;  /* 0x0000008cd9d97211 */ /* 0x000fc600078e10ff */
[----:B------:R-:W-:Y:S05]  /*41a0*/  @!P4 BRA `(.L_x_5516) ;  /* 0x000000000004c947 */ /* 0x000fea0003800000 */
[----:B---3--:R4:W-:Y:S02]  /*41b0*/  REDG.E.ADD.F32.FTZ.RN.STRONG.GPU desc[UR12][R12.64+-0x200], R17 ;  /* 0xfffe00110c0079a6 */ /* 0x0089e4000c10f38c */
.L_x_5516:
[----:B------:R-:W-:Y:S05]  /*41c0*/  BSYNC B0 ;  /* 0x0000000000007941 */ /* 0x000fea0003800000 */
.L_x_5515:
[----:B---34-:R3:W4:Y:S01]  /*41d0*/  LDS R17, [R217+0x1750] ;  /* 0x00175000d9117984 */ /* 0x0187220000000800 */
[----:B------:R-:W-:Y:S04]  /*41e0*/  BSSY B0, `(.L_x_5517) ;  /* 0x0000003000007945 */ /* 0x000fe80003800000 */
[----:B------:R-:W-:Y:S05]  /*41f0*/  @!P5 BRA `(.L_x_5518) ;  /* 0x000000000004d947 */ /* 0x000fea0003800000 */
[----:B----4-:R4:W-:Y:S02]  /*4200*/  REDG.E.ADD.F32.FTZ.RN.STRONG.GPU desc[UR12][R12.64+-0x100], R17 ;  /* 0xffff00110c0079a6 */ /* 0x0109e4000c10f38c */
.L_x_5518:
[----:B------:R-:W-:Y:S05]  /*4210*/  BSYNC B0 ;  /* 0x0000000000007941 */ /* 0x000fea0003800000 */
.L_x_5517:
[----:B----4-:R-:W4:Y:S01]  /*4220*/  SHFL.DOWN PT, R17, R16, 0x1, 0x1f ;  /* 0x08201f0010117f89 */ /* 0x010f2200000e0000 */
[----:B------:R-:W-:Y:S01]  /*4230*/  ISETP.GT.AND P1, PT, R142, 0x1e, PT ;  /* 0x0000001e8e00780c */ /* 0x000fe20003f24270 */
[----:B------:R-:W-:Y:S01]  /*4240*/  FMUL.FTZ R12, R156, R168 ;  /* 0x000000a89c0c7220 */ /* 0x000fe20000410000 */
[----:B------:R-:W-:Y:S01]  /*4250*/  ISETP.NE.AND P2, PT, R142, RZ, PT ;  /* 0x000000ff8e00720c */ /* 0x000fe20003f45270 */
[----:B------:R-:W5:Y:S01]  /*4260*/  SHFL.DOWN PT, R13, R194, 0x1, 0x1f ;  /* 0x08201f00c20d7f89 */ /* 0x000f6200000e0000 */
        /* <DEDUP_REMOVED lines=25> */
[----:B--2---:R-:W2:Y:S01]  /*4400*/  SHFL.DOWN PT, R219, R16, 0x4, 0x1f ;  /* 0x08801f0010db7f89 */ /* 0x004ea200000e0000 */
[----:B------:R-:W-:Y:S01]  /*4410*/  ISETP.GT.AND P1, PT, R142, 0x1b, PT ;  /* 0x0000001b8e00780c */ /* 0x000fe20003f24270 */
[----:B------:R-:W-:Y:S01]  /*4420*/  FMUL.FTZ R13, R156, R204 ;  /* 0x000000cc9c0d7220 */ /* 0x000fe20000410000 */
[----:B------:R-:W-:Y:S01]  /*4430*/  FMUL.FTZ R214, R214, R17 ;  /* 0x00000011d6d67220 */ /* 0x000fe20000410000 */
[----:B---3--:R-:W3:Y:S02]  /*4440*/  SHFL.DOWN PT, R217, R194, 0x4, 0x1f ;  /* 0x08801f00c2d97f89 */ /* 0x008ee400000e0000 */
[----:B------:R-:W-:Y:S01]  /*4450*/  FMUL.FTZ R212, R212, R13 ;  /* 0x0000000dd4d47220 */ /* 0x000fe20000410000 */
[----:B------:R-:W-:Y:S01]  /*4460*/  FFMA.FTZ R205, R205, R18, R214 ;  /* 0x00000012cdcd7223 */ /* 0x000fe200000100d6 */
[----:B------:R-:W-:Y:S01]  /*4470*/  FMUL.FTZ R18, R209, R12 ;  /* 0x0000000cd1127220 */ /* 0x000fe20000410000 */
[C---:B------:R-:W-:Y:S01]  /*4480*/  FMUL.FTZ R12, R156.reuse, R173 ;  /* 0x000000ad9c0c7220 */ /* 0x040fe20000410000 */
[----:B------:R-:W-:Y:S01]  /*4490*/  FFMA.FTZ R212, R201, R204, R212 ;  /* 0x000000ccc9d47223 */ /* 0x000fe200000100d4 */
[C---:B------:R-:W-:Y:S01]  /*44a0*/  FMUL.FTZ R13, R156.reuse, R181 ;  /* 0x000000b59c0d7220 */ /* 0x040fe20000410000 */
        /* <DEDUP_REMOVED lines=10> */
[----:B------:R-:W-:Y:S01]  /*4550*/  FFMA.FTZ R202, R202, R195, R207 ;  /* 0x000000c3caca7223 */ /* 0x000fe200000100cf */
[----:B------:R-:W-:Y:S01]  /*4560*/  FMUL.FTZ R203, R203, R12 ;  /* 0x0000000ccbcb7220 */ /* 0x000fe20000410000 */
[----:B--2---:R-:W-:Y:S01]  /*4570*/  @!P1 FADD.FTZ R16, R16, R219 ;  /* 0x000000db10109221 */ /* 0x004fe20000010000 */
[----:B------:R-:W-:Y:S01]  /*4580*/  FADD.FTZ R86, R13, R86 ;  /* 0x000000560d567221 */ /* 0x000fe20000010000 */
[-C--:B------:R-:W-:Y:S01]  /*4590*/  FMUL.FTZ R13, R156, R164.reuse ;  /* 0x000000a49c0d7220 */ /* 0x080fe20000410000 */
[----:B------:R-:W-:Y:S01]  /*45a0*/  FFMA.FTZ R203, R190, R171, R203 ;  /* 0x000000abbecb7223 */ /* 0x000fe200000100cb */
[----:B---3--:R-:W-:Y:S01]  /*45b0*/  @!P1 FADD.FTZ R194, R194, R217 ;  /* 0x000000d9c2c29221 */ /* 0x008fe20000010000 */
[----:B------:R-:W2:Y:S01]  /*45c0*/  SHFL.DOWN PT, R201, R16, 0x8, 0x1f ;  /* 0x09001f0010c97f89 */ /* 0x000ea200000e0000 */
[----:B------:R-:W-:Y:S01]  /*45d0*/  ISETP.GT.AND P1, PT, R142, 0x17, PT ;  /* 0x000000178e00780c */ /* 0x000fe20003f24270 */
[----:B------:R-:W-:Y:S01]  /*45e0*/  FMUL.FTZ R192, R192, R13 ;  /* 0x0000000dc0c07220 */ /* 0x000fe20000410000 */
[C---:B------:R-:W-:Y:S01]  /*45f0*/  FMUL.FTZ R13, R156.reuse, R27 ;  /* 0x0000001b9c0d7220 */ /* 0x040fe20000410000 */
[----:B------:R-:W3:Y:S01]  /*4600*/  SHFL.DOWN PT, R17, R194, 0x8, 0x1f ;  /* 0x09001f00c2117f89 */ /* 0x000ee200000e0000 */
[----:B------:R-:W-:Y:S01]  /*4610*/  FMUL.FTZ R12, R156, R169 ;  /* 0x000000a99c0c7220 */ /* 0x000fe20000410000 */
[----:B------:R-:W-:Y:S01]  /*4620*/  FFMA.FTZ R192, R167, R164, R192 ;  /* 0x000000a4a7c07223 */ /* 0x000fe200000100c0 */
[----:B------:R-:W-:Y:S01]  /*4630*/  FMUL.FTZ R13, R184, R13 ;  /* 0x0000000db80d7220 */ /* 0x000fe20000410000 */
[----:B------:R-:W-:Y:S01]  /*4640*/  FADD.FTZ R85, R212, R85 ;  /* 0x00000055d4557221 */ /* 0x000fe20000010000 */
[----:B------:R-:W-:Y:S01]  /*4650*/  FMUL.FTZ R191, R191, R12 ;  /* 0x0000000cbfbf7220 */ /* 0x000fe20000410000 */
[----:B------:R-:W-:Y:S01]  /*4660*/  FMUL.FTZ R12, R156, R24 ;  /* 0x000000189c0c7220 */ /* 0x000fe20000410000 */
[----:B------:R-:W-:Y:S01]  /*4670*/  FFMA.FTZ R162, R162, R27, R13 ;  /* 0x0000001ba2a27223 */ /* 0x000fe2000001000d */
[----:B------:R-:W-:Y:S01]  /*4680*/  FADD.FTZ R84, R197, R84 ;  /* 0x00000054c5547221 */ /* 0x000fe20000010000 */
[----:B------:R-:W-:Y:S01]  /*4690*/  FFMA.FTZ R191, R166, R169, R191 ;  /* 0x000000a9a6bf7223 */ /* 0x000fe200000100bf */
[----:B------:R-:W-:Y:S01]  /*46a0*/  FMUL.FTZ R18, R183, R12 ;  /* 0x0000000cb7127220 */ /* 0x000fe20000410000 */
[-C--:B------:R-:W-:Y:S01]  /*46b0*/  FMUL.FTZ R12, R156, R25.reuse ;  /* 0x000000199c0c7220 */ /* 0x080fe20000410000 */
[----:B------:R-:W-:Y:S01]  /*46c0*/  FADD.FTZ R81, R202, R81 ;  /* 0x00000051ca517221 */ /* 0x000fe20000010000 */
[----:B------:R-:W-:Y:S01]  /*46d0*/  FADD.FTZ R82, R203, R82 ;  /* 0x00000052cb527221 */ /* 0x000fe20000010000 */
[----:B------:R-:W-:Y:S01]  /*46e0*/  FFMA.FTZ R49, R49, R24, R18 ;  /* 0x0000001831317223 */ /* 0x000fe20000010012 */
[----:B------:R-:W-:Y:S01]  /*46f0*/  FMUL.FTZ R189, R189, R12 ;  /* 0x0000000cbdbd7220 */ /* 0x000fe20000410000 */
[----:B------:R-:W-:Y:S01]  /*4700*/  FADD.FTZ R79, R192, R79 ;  /* 0x0000004fc04f7221 */ /* 0x000fe20000010000 */
[----:B------:R-:W-:Y:S01]  /*4710*/  FADD.FTZ R80, R191, R80 ;  /* 0x00000050bf507221 */ /* 0x000fe20000010000 */
[----:B------:R-:W-:Y:S01]  /*4720*/  FADD.FTZ R77, R162, R77 ;  /* 0x0000004da24d7221 */ /* 0x000fe20000010000 */
[----:B------:R-:W-:Y:S01]  /*4730*/  FFMA.FTZ R160, R160, R25, R189 ;  /* 0x00000019a0a07223 */ /* 0x000fe200000100bd */
[----:B--2---:R-:W-:Y:S01]  /*4740*/  @!P1 FADD.FTZ R16, R16, R201 ;  /* 0x000000c910109221 */ /* 0x004fe20000010000 */
[----:B------:R-:W-:-:S02]  /*4750*/  FADD.FTZ R78, R49, R78 ;  /* 0x0000004e314e7221 */ /* 0x000fc40000010000 */
[----:B------:R-:W-:Y:S01]  /*4760*/  FADD.FTZ R75, R160, R75 ;  /* 0x0000004ba04b7221 */ /* 0x000fe20000010000 */
[----:B---3--:R-:W-:Y:S01]  /*4770*/  @!P1 FADD.FTZ R194, R194, R17 ;  /* 0x00000011c2c29221 */ /* 0x008fe20000010000 */
[----:B------:R-:W2:Y:S01]  /*4780*/  SHFL.DOWN PT, R171, R16, 0x10, 0x1f ;  /* 0x0a001f0010ab7f89 */ /* 0x000ea200000e0000 */
[----:B------:R-:W-:-:S03]  /*4790*/  ISETP.GT.AND P1, PT, R142, 0xf, PT ;  /* 0x0000000f8e00780c */ /* 0x000fc60003f24270 */
[----:B------:R-:W3:Y:S10]  /*47a0*/  SHFL.DOWN PT, R17, R194, 0x10, 0x1f ;  /* 0x0a001f00c2117f89 */ /* 0x000ef400000e0000 */
[----:B--2---:R-:W-:Y:S01]  /*47b0*/  @!P1 FADD.FTZ R16, R16, R171 ;  /* 0x000000ab10109221 */ /* 0x004fe20000010000 */
[----:B---3--:R-:W-:-:S04]  /*47c0*/  @!P1 FADD.FTZ R194, R194, R17 ;  /* 0x00000011c2c29221 */ /* 0x008fc80000010000 */
[----:B------:R-:W-:Y:S01]  /*47d0*/  MOV R13, R16 ;  /* 0x00000010000d7202 */ /* 0x000fe20000000f00 */
[C---:B------:R-:W-:Y:S01]  /*47e0*/  FMUL.FTZ R16, R156.reuse, R23 ;  /* 0x000000179c107220 */ /* 0x040fe20000410000 */
[C---:B------:R-:W-:Y:S01]  /*47f0*/  FMUL.FTZ R17, R156.reuse, R22 ;  /* 0x000000169c117220 */ /* 0x040fe20000410000 */
[----:B------:R-:W-:Y:S02]  /*4800*/  MOV R12, R194 ;  /* 0x000000c2000c7202 */ /* 0x000fe40000000f00 */
[----:B------:R-:W-:Y:S01]  /*4810*/  FMUL.FTZ R187, R187, R16 ;  /* 0x00000010bbbb7220 */ /* 0x000fe20000410000 */
[C---:B------:R-:W-:Y:S01]  /*4820*/  FMUL.FTZ R16, R156.reuse, R47 ;  /* 0x0000002f9c107220 */ /* 0x040fe20000410000 */
[----:B------:R-:W-:Y:S01]  /*4830*/  FMUL.FTZ R156, R156, R158 ;  /* 0x0000009e9c9c7220 */ /* 0x000fe20000410000 */
[----:B------:R-:W-:Y:S01]  /*4840*/  FMUL.FTZ R180, R180, R17 ;  /* 0x00000011b4b47220 */ /* 0x000fe20000410000 */
[----:B------:R2:W-:Y:S01]  /*4850*/  @!P2 STS.64 [R136+0x18d8], R12 ;  /* 0x0018d80c8800a388 */ /* 0x0005e20000000a00 */
[----:B------:R-:W-:Y:S01]  /*4860*/  FMUL.FTZ R185, R185, R16 ;  /* 0x00000010b9b97220 */ /* 0x000fe20000410000 */
[----:B------:R-:W-:Y:S01]  /*4870*/  FMUL.FTZ R156, R15, R156 ;  /* 0x0000009c0f9c7220 */ /* 0x000fe20000410000 */
        /* <DEDUP_REMOVED lines=25> */
.L_x_5520:
[----:B------:R-:W-:Y:S05]  /*4a10*/  BSYNC B0 ;  /* 0x0000000000007941 */ /* 0x000fea0003800000 */
.L_x_5519:
[----:B------:R-:W-:Y:S01]  /*4a20*/  IADD3 R55, R55, 0x1, RZ ;  /* 0x0000000137377810 */ /* 0x000fe20007ffe0ff */
[----:B------:R-:W-:-:S03]  /*4a30*/  UIADD3 UR4, UP0, UR4, 0x1, URZ ;  /* 0x0000000104047890 */ /* 0x000fc6000ff1e03f */
[----:B------:R-:W-:Y:S01]  /*4a40*/  ISETP.GE.AND P0, PT, R55, UR24, PT ;  /* 0x0000001837007c0c */ /* 0x000fe2000bf06270 */
[----:B------:R-:W-:-:S12]  /*4a50*/  UIADD3.X UR5, URZ, UR5, URZ, UP0, !UPT ;  /* 0x000000053f057290 */ /* 0x000fd800087fe43f */
[----:B------:R-:W-:Y:S05]  /*4a60*/  @!P0 BRA `(.L_x_5521) ;  /* 0xffffffcc00488947 */ /* 0x000fea000383ffff */
.L_x_5477:
[----:B------:R-:W-:Y:S01]  /*4a70*/  BAR.SYNC.DEFER_BLOCKING 0x0 ;  /* 0x0000000000007b1d */ /* 0x000fe20000010000 */
[----:B------:R-:W-:Y:S01]  /*4a80*/  SHF.L.U32 R0, R151, 0x1, RZ ;  /* 0x0000000197007819 */ /* 0x000fe200000006ff */
[----:B------:R-:W-:Y:S01]  /*4a90*/  FADD.FTZ R19, R150, R71 ;  /* 0x0000004796137221 */ /* 0x000fe20000010000 */
[----:B------:R-:W-:Y:S02]  /*4aa0*/  F2FP.BF16.F32.PACK_AB R99, R87, R96 ;  /* 0x000000605763723e */ /* 0x000fe400000010ff */
[----:B------:R-:W-:-:S03]  /*4ab0*/  LOP3.LUT R3, R0, 0xffffffc0, RZ, 0xc0, !PT ;  /* 0xffffffc000037812 */ /* 0x000fc600078ec0ff */
[----:B------:R-:W3:Y:S01]  /*4ac0*/  LDC.64 R20, c[0x0][0x388] ;  /* 0x0000e200ff147b82 */ /* 0x000ee20000000a00 */
[----:B------:R-:W-:Y:S01]  /*4ad0*/  F2FP.BF16.F32.PACK_AB R15, R92, R103 ;  /* 0x000000675c0f723e */ /* 0x000fe200000010ff */
[----:B------:R-:W-:Y:S01]  /*4ae0*/  ULDC.64 UR4, c[0x0][0x390] ;  /* 0x0000e40000047ab9 */ /* 0x000fe20000000a00 */
[----:B------:R-:W-:Y:S02]  /*4af0*/  LEA R3, R142, R3, 0x1 ;  /* 0x000000038e037211 */ /* 0x000fe400078e08ff */
[----:B------:R-:W-:Y:S02]  /*4b00*/  F2FP.BF16.F32.PACK_AB R14, R93, R104 ;  /* 0x000000685d0e723e */ /* 0x000fe400000010ff */
[----:B--2---:R-:W-:Y:S01]  /*4b10*/  F2FP.BF16.F32.PACK_AB R13, R94, R105 ;  /* 0x000000695e0d723e */ /* 0x004fe200000010ff */
[----:B------:R-:W2:Y:S01]  /*4b20*/  LDC.64 R22, c[0x0][0x3e0] ;  /* 0x0000f800ff167b82 */ /* 0x000ea20000000a00 */
[----:B------:R-:W-:Y:S02]  /*4b30*/  F2FP.BF16.F32.PACK_AB R12, R95, R106 ;  /* 0x0000006a5f0c723e */ /* 0x000fe400000010ff */
[----:B------:R-:W-:-:S02]  /*4b40*/  F2FP.BF16.F32.PACK_AB R98, R89, R98 ;  /* 0x000000625962723e */ /* 0x000fc400000010ff */
[----:B------:R-:W-:Y:S02]  /*4b50*/  F2FP.BF16.F32.PACK_AB R97, R90, R97 ;  /* 0x000000615a61723e */ /* 0x000fe400000010ff */
[----:B------:R-:W-:Y:S01]  /*4b60*/  LEA R18, R3, R140, 0x4 ;  /* 0x0000008c03127211 */ /* 0x000fe200078e20ff */
[----:B------:R-:W4:Y:S01]  /*4b70*/  LDC.64 R34, c[0x0][0x3a8] ;  /* 0x0000ea00ff227b82 */ /* 0x000f220000000a00 */
[----:B------:R-:W-:Y:S02]  /*4b80*/  F2FP.BF16.F32.PACK_AB R96, R91, R100 ;  /* 0x000000645b60723e */ /* 0x000fe400000010ff */
[----:B------:R-:W-:Y:S01]  /*4b90*/  IADD3 R44, R139, -0x1, RZ ;  /* 0xffffffff8b2c7810 */ /* 0x000fe20007ffe0ff */
[----:B------:R5:W-:Y:S01]  /*4ba0*/  STS.128 [R18], R12 ;  /* 0x0000000c12007388 */ /* 0x000be20000000c00 */
[----:B------:R-:W-:Y:S02]  /*4bb0*/  F2FP.BF16.F32.PACK_AB R27, R88, R85 ;  /* 0x00000055581b723e */ /* 0x000fe400000010ff */
[----:B------:R-:W-:Y:S01]  /*4bc0*/  SHF.L.U32 R16, R44, 0xa, RZ ;  /* 0x0000000a2c107819 */ /* 0x000fe200000006ff */
[----:B------:R-:W-:Y:S01]  /*4bd0*/  STS.128 [R18+0x10], R96 ;  /* 0x0000106012007388 */ /* 0x000fe20000000c00 */
[----:B------:R-:W-:-:S03]  /*4be0*/  NOP ;  /* 0x0000000000007918 */ /* 0x000fc60000000000 */
[----:B------:R-:W0:Y:S01]  /*4bf0*/  LDS.128 R4, [R135] ;  /* 0x0000000087047984 */ /* 0x000e220000000c00 */
[----:B------:R-:W-:Y:S01]  /*4c00*/  SHF.R.S32.HI R17, RZ, 0x1f, R16 ;  /* 0x0000001fff117819 */ /* 0x000fe20000011410 */
[----:B---3--:R-:W-:Y:S01]  /*4c10*/  IMAD R0, R20, UR14, RZ ;  /* 0x0000000e14007c24 */ /* 0x008fe2000f8e02ff */
[----:B------:R-:W-:Y:S01]  /*4c20*/  F2FP.BF16.F32.PACK_AB R26, R86, R83 ;  /* 0x00000053561a723e */ /* 0x000fe200000010ff */
[----:B------:R-:W3:Y:S01]  /*4c30*/  LDS.128 R8, [R135+0x200] ;  /* 0x0002000087087984 */ /* 0x000ee20000000c00 */
[----:B-----5:R-:W-:Y:S01]  /*4c40*/  IMAD R12, R154, UR4, RZ ;  /* 0x000000049a0c7c24 */ /* 0x020fe2000f8e02ff */
[----:B------:R-:W-:Y:S01]  /*4c50*/  F2FP.BF16.F32.PACK_AB R25, R84, R81 ;  /* 0x000000515419723e */ /* 0x000fe200000010ff */
[----:B------:R-:W-:Y:S02]  /*4c60*/  IMAD R21, R21, UR15, R0 ;  /* 0x0000000f15157c24 */ /* 0x000fe4000f8e0200 */
[----:B------:R-:W-:Y:S01]  /*4c70*/  FADD.FTZ R0, R19, R74 ;  /* 0x0000004a13007221 */ /* 0x000fe20000010000 */
[----:B------:R-:W-:Y:S01]  /*4c80*/  IMAD.WIDE.U32 R2, R20, UR15, R16 ;  /* 0x0000000f14027c25 */ /* 0x000fe2000f8e0010 */
[----:B------:R-:W-:-:S03]  /*4c90*/  F2FP.BF16.F32.PACK_AB R20, R74, R71 ;  /* 0x000000474a14723e */ /* 0x000fc600000010ff */
[----:B------:R-:W-:Y:S01]  /*4ca0*/  FADD.FTZ R13, R0, R73 ;  /* 0x00000049000d7221 */ /* 0x000fe20000010000 */
[----:B------:R-:W-:Y:S01]  /*4cb0*/  IMAD R15, R163, UR5, R12 ;  /* 0x00000005a30f7c24 */ /* 0x000fe2000f8e020c */
[----:B------:R-:W-:Y:S01]  /*4cc0*/  IADD3 R3, R3, R21, RZ ;  /* 0x0000001503037210 */ /* 0x000fe20007ffe0ff */
[----:B----4-:R-:W-:-:S04]  /*4cd0*/  IMAD.WIDE.U32 R16, R34, UR15, R16 ;  /* 0x0000000f22107c25 */ /* 0x010fc8000f8e0010 */
[----:B------:R-:W-:Y:S01]  /*4ce0*/  FADD.FTZ R0, R13, R76 ;  /* 0x0000004c0d007221 */ /* 0x000fe20000010000 */
[----:B------:R-:W-:Y:S01]  /*4cf0*/  F2FP.BF16.F32.PACK_AB R21, R76, R73 ;  /* 0x000000494c15723e */ /* 0x000fe200000010ff */
[----:B------:R-:W-:Y:S01]  /*4d00*/  IMAD.WIDE.U32 R2, R163, UR4, R2 ;  /* 0x00000004a3027c25 */ /* 0x000fe2000f8e0002 */
[----:B------:R-:W-:Y:S01]  /*4d10*/  F2FP.BF16.F32.PACK_AB R24, R82, R79 ;  /* 0x0000004f5218723e */ /* 0x000fe200000010ff */
[----:B------:R-:W-:Y:S01]  /*4d20*/  ULDC.64 UR4, c[0x0][0x3b0] ;  /* 0x0000ec0000047ab9 */ /* 0x000fe20000000a00 */
[----:B------:R-:W-:Y:S02]  /*4d30*/  IADD3 R143, P1, R143, -0x800, RZ ;  /* 0xfffff8008f8f7810 */ /* 0x000fe40007f3e0ff */
[----:B------:R-:W-:Y:S01]  /*4d40*/  IADD3 R13, R3, R15, RZ ;  /* 0x0000000f030d7210 */ /* 0x000fe20007ffe0ff */
[----:B------:R-:W-:Y:S01]  /*4d50*/  FADD.FTZ R3, R0, R75 ;  /* 0x0000004b00037221 */ /* 0x000fe20000010000 */
[----:B--2---:R-:W-:Y:S02]  /*4d60*/  LEA R12, P0, R2, R22, 0x1 ;  /* 0x00000016020c7211 */ /* 0x004fe400078008ff */
[----:B------:R-:W-:Y:S01]  /*4d70*/  F2FP.BF16.F32.PACK_AB R22, R78, R75 ;  /* 0x0000004b4e16723e */ /* 0x000fe200000010ff */
[----:B------:R-:W-:Y:S01]  /*4d80*/  FADD.FTZ R0, R3, R78 ;  /* 0x0000004e03007221 */ /* 0x000fe20000010000 */
[----:B------:R-:W-:-:S02]  /*4d90*/  LEA.HI.X R13, R2, R23, R13, 0x1, P0 ;  /* 0x00000017020d7211 */ /* 0x000fc400000f0c0d */
[----:B------:R-:W-:Y:S01]  /*4da0*/  F2FP.BF16.F32.PACK_AB R23, R80, R77 ;  /* 0x0000004d5017723e */ /* 0x000fe200000010ff */
[----:B------:R-:W-:Y:S01]  /*4db0*/  FADD.FTZ R15, R0, R77 ;  /* 0x0000004d000f7221 */ /* 0x000fe20000010000 */
[----:B------:R-:W-:Y:S01]  /*4dc0*/  IMAD R0, R34, UR14, RZ ;  /* 0x0000000e22007c24 */ /* 0x000fe2000f8e02ff */
[----:B------:R-:W-:Y:S01]  /*4dd0*/  IADD3 R144, P2, R144, -0x800, RZ ;  /* 0xfffff80090907810 */ /* 0x000fe20007f5e0ff */
[----:B------:R-:W-:-:S04]  /*4de0*/  IMAD.WIDE R2, R137, 0x10, R12 ;  /* 0x0000001089027825 */ /* 0x000fc800078e020c */
[----:B------:R-:W-:Y:S01]  /*4df0*/  FADD.FTZ R80, R15, R80 ;  /* 0x000000500f507221 */ /* 0x000fe20000010000 */
[----:B------:R-:W2:Y:S01]  /*4e00*/  LDC.64 R12, c[0x0][0x3f0] ;  /* 0x0000fc00ff0c7b82 */ /* 0x000ea20000000a00 */
[----:B------:R-:W-:Y:S01]  /*4e10*/  IADD3 R146, P3, R146, -0x800, RZ ;  /* 0xfffff80092927810 */ /* 0x000fe20007f7e0ff */
[----:B0-----:R0:W-:Y:S01]  /*4e20*/  STG.E.128 desc[UR12][R2.64], R4 ;  /* 0x0000000402007986 */ /* 0x0011e2000c101d0c */
[----:B------:R-:W-:Y:S01]  /*4e30*/  FADD.FTZ R79, R80, R79 ;  /* 0x0000004f504f7221 */ /* 0x000fe20000010000 */
[----:B------:R-:W-:Y:S02]  /*4e40*/  IADD3 R148, P4, R148, -0x800, RZ ;  /* 0xfffff80094947810 */ /* 0x000fe40007f9e0ff */
[----:B---3--:R3:W-:Y:S01]  /*4e50*/  STG.E.128 desc[UR12][R2.64+0x200], R8 ;  /* 0x0002000802007986 */ /* 0x0087e2000c101d0c */
[----:B------:R-:W-:Y:S01]  /*4e60*/  FADD.FTZ R82, R79, R82 ;  /* 0x000000524f527221 */ /* 0x000fe20000010000 */
[----:B------:R-:W-:Y:S01]  /*4e70*/  IADD3 R138, R138, 0x1, RZ ;  /* 0x000000018a8a7810 */ /* 0x000fe20007ffe0ff */
[----:B------:R-:W-:Y:S02]  /*4e80*/  BAR.SYNC.DEFER_BLOCKING 0x0 ;  /* 0x0000000000007b1d */ /* 0x000fe40000010000 */
[----:B------:R-:W-:Y:S01]  /*4e90*/  FADD.FTZ R81, R82, R81 ;  /* 0x0000005152517221 */ /* 0x000fe20000010000 */
[----:B------:R-:W-:-:S02]  /*4ea0*/  IADD3.X R141, R141, -0x1, RZ, P1, !PT ;  /* 0xffffffff8d8d7810 */ /* 0x000fc40000ffe4ff */
[----:B------:R-:W-:Y:S01]  /*4eb0*/  IADD3.X R145, R145, -0x1, RZ, P2, !PT ;  /* 0xffffffff91917810 */ /* 0x000fe200017fe4ff */
[----:B------:R-:W-:Y:S01]  /*4ec0*/  FADD.FTZ R84, R81, R84 ;  /* 0x0000005451547221 */ /* 0x000fe20000010000 */
[----:B------:R-:W-:Y:S02]  /*4ed0*/  IADD3.X R147, R147, -0x1, RZ, P3, !PT ;  /* 0xffffffff93937810 */ /* 0x000fe40001ffe4ff */
[----:B------:R-:W-:Y:S01]  /*4ee0*/  IADD3.X R149, R149, -0x1, RZ, P4, !PT ;  /* 0xffffffff95957810 */ /* 0x000fe200027fe4ff */
[----:B------:R-:W-:Y:S01]  /*4ef0*/  FADD.FTZ R83, R84, R83 ;  /* 0x0000005354537221 */ /* 0x000fe20000010000 */
[----:B0-----:R-:W-:Y:S02]  /*4f00*/  IMAD R5, R35, UR15, R0 ;  /* 0x0000000f23057c24 */ /* 0x001fe4000f8e0200 */
[----:B------:R-:W-:Y:S02]  /*4f10*/  IMAD R0, R154, UR4, RZ ;  /* 0x000000049a007c24 */ /* 0x000fe4000f8e02ff */
[----:B------:R-:W-:Y:S01]  /*4f20*/  FADD.FTZ R86, R83, R86 ;  /* 0x0000005653567221 */ /* 0x000fe20000010000 */
[----:B------:R-:W-:Y:S01]  /*4f30*/  IADD3 R17, R17, R5, RZ ;  /* 0x0000000511117210 */ /* 0x000fe20007ffe0ff */
[----:B------:R-:W-:-:S02]  /*4f40*/  IMAD R5, R163, UR5, R0 ;  /* 0x00000005a3057c24 */ /* 0x000fc4000f8e0200 */
[----:B------:R-:W-:Y:S01]  /*4f50*/  FADD.FTZ R85, R86, R85 ;  /* 0x0000005556557221 */ /* 0x000fe20000010000 */
[----:B---3--:R-:W-:-:S04]  /*4f60*/  IMAD.WIDE.U32 R2, R163, UR4, R16 ;  /* 0x00000004a3027c25 */ /* 0x008fc8000f8e0010 */
[----:B------:R-:W-:Y:S01]  /*4f70*/  FADD.FTZ R150, R85, R88 ;  /* 0x0000005855967221 */ /* 0x000fe20000010000 */
[----:B------:R-:W-:Y:S01]  /*4f80*/  STS.128 [R18], R20 ;  /* 0x0000001412007388 */ /* 0x000fe20000000c00 */
[----:B------:R-:W-:Y:S02]  /*4f90*/  IADD3 R0, R3, R5, RZ ;  /* 0x0000000503007210 */ /* 0x000fe40007ffe0ff */
[----:B--2---:R-:W-:Y:S01]  /*4fa0*/  LEA R4, P0, R2, R12, 0x1 ;  /* 0x0000000c02047211 */ /* 0x004fe200078008ff */
[----:B------:R-:W-:Y:S01]  /*4fb0*/  STS.128 [R18+0x10], R24 ;  /* 0x0000101812007388 */ /* 0x000fe20000000c00 */
[----:B------:R-:W-:-:S03]  /*4fc0*/  NOP ;  /* 0x0000000000007918 */ /* 0x000fc60000000000 */
[----:B------:R-:W0:Y:S01]  /*4fd0*/  LDS.128 R36, [R135] ;  /* 0x0000000087247984 */ /* 0x000e220000000c00 */
[----:B------:R-:W-:Y:S02]  /*4fe0*/  LEA.HI.X R5, R2, R13, R0, 0x1, P0 ;  /* 0x0000000d02057211 */ /* 0x000fe400000f0c00 */
[----:B------:R-:W-:Y:S01]  /*4ff0*/  ISETP.GT.AND P0, PT, R139, 0x1, PT ;  /* 0x000000018b00780c */ /* 0x000fe20003f04270 */
[----:B------:R-:W2:Y:S01]  /*5000*/  LDS.128 R40, [R135+0x200] ;  /* 0x0002000087287984 */ /* 0x000ea20000000c00 */
[----:B------:R-:W-:Y:S01]  /*5010*/  MOV R139, R44 ;  /* 0x0000002c008b7202 */ /* 0x000fe20000000f00 */
[----:B------:R-:W-:-:S05]  /*5020*/  IMAD.WIDE R2, R137, 0x10, R4 ;  /* 0x0000001089027825 */ /* 0x000fca00078e0204 */
[----:B0-----:R0:W-:Y:S04]  /*5030*/  STG.E.128 desc[UR12][R2.64], R36 ;  /* 0x0000002402007986 */ /* 0x0011e8000c101d0c */
[----:B--2---:R0:W-:Y:S01]  /*5040*/  STG.E.128 desc[UR12][R2.64+0x200], R40 ;  /* 0x0002002802007986 */ /* 0x0041e2000c101d0c */
[----:B------:R-:W-:Y:S05]  /*5050*/  @P0 BRA `(.L_x_5522) ;  /* 0xffffffb800340947 */ /* 0x000fea000383ffff */
.L_x_5475:
        /* <DEDUP_REMOVED lines=35> */
.L_x_5524:
[----:B------:R-:W-:Y:S05]  /*5290*/  BSYNC B0 ;  /* 0x0000000000007941 */ /* 0x000fea0003800000 */
.L_x_5523:
[----:B------:R-:W-:Y:S01]  /*52a0*/  ULDC.64 UR4, c[0x0][0x3f8] ;  /* 0x0000fe0000047ab9 */ /* 0x000fe20000000a00 */
[----:B------:R-:W-:Y:S01]  /*52b0*/  BSSY B0, `(.L_x_5525) ;  /* 0x0000026000007945 */ /* 0x000fe20003800000 */
[----:B------:R-:W-:-:S04]  /*52c0*/  ISETP.NE.U32.AND P0, PT, RZ, UR4, PT ;  /* 0x00000004ff007c0c */ /* 0x000fc8000bf05070 */
[----:B------:R-:W-:-:S13]  /*52d0*/  ISETP.NE.AND.EX P0, PT, RZ, UR5, PT, P0 ;  /* 0x00000005ff007c0c */ /* 0x000fda000bf05300 */
[----:B------:R-:W-:Y:S05]  /*52e0*/  @!P0 BRA `(.L_x_5526) ;  /* 0x0000000000848947 */ /* 0x000fea0003800000 */
[----:B------:R-:W-:Y:S06]  /*52f0*/  BAR.SYNC.DEFER_BLOCKING 0x0 ;  /* 0x0000000000007b1d */ /* 0x000fec0000010000 */
[----:B0-----:R-:W0:Y:S01]  /*5300*/  SHFL.DOWN P0, R3, R150, 0x1, 0x1f ;  /* 0x08201f0096037f89 */ /* 0x001e220000000000 */
[----:B--2---:R-:W2:Y:S01]  /*5310*/  S2R R4, SR_LANEID ;  /* 0x0000000000047919 */ /* 0x004ea20000000000 */
[----:B------:R-:W3:Y:S01]  /*5320*/  S2R R15, SR_TID.X ;  /* 0x00000000000f7919 */ /* 0x000ee20000002100 */
[----:B0-----:R-:W-:-:S05]  /*5330*/  @P0 FADD R3, R3, R150 ;  /* 0x0000009603030221 */ /* 0x001fca0000000000 */
[----:B------:R-:W0:Y:S01]  /*5340*/  SHFL.DOWN P0, R0, R3, 0x2, 0x1f ;  /* 0x08401f0003007f89 */ /* 0x000e220000000000 */
[----:B--2---:R-:W-:-:S13]  /*5350*/  ISETP.NE.AND P1, PT, R4, RZ, PT ;  /* 0x000000ff0400720c */ /* 0x004fda0003f25270 */
[----:B------:R-:W2:Y:S01]  /*5360*/  @!P1 S2R R6, SR_CgaCtaId ;  /* 0x0000000000069919 */ /* 0x000ea20000008800 */
[----:B---3--:R-:W-:Y:S01]  /*5370*/  @!P1 SHF.R.S32.HI R4, RZ, 0x1f, R15 ;  /* 0x0000001fff049819 */ /* 0x008fe2000001140f */
[----:B0-----:R-:W-:Y:S01]  /*5380*/  @P0 FADD R0, R3, R0 ;  /* 0x0000000003000221 */ /* 0x001fe20000000000 */
[----:B------:R-:W-:Y:S02]  /*5390*/  @!P1 MOV R3, 0x400 ;  /* 0x0000040000039802 */ /* 0x000fe40000000f00 */
[----:B------:R-:W-:Y:S02]  /*53a0*/  @!P1 LEA.HI R4, R4, R15, RZ, 0x5 ;  /* 0x0000000f04049211 */ /* 0x000fe400078f28ff */
[----:B------:R-:W0:Y:S02]  /*53b0*/  SHFL.DOWN P0, R5, R0, 0x4, 0x1f ;  /* 0x08801f0000057f89 */ /* 0x000e240000000000 */
        /* <DEDUP_REMOVED lines=20> */
.L_x_5526:
[----:B------:R-:W3:Y:S02]  /*5500*/  S2R R15, SR_TID.X ;  /* 0x00000000000f7919 */ /* 0x000ee40000002100 */
.L_x_5527:
[----:B------:R-:W-:Y:S05]  /*5510*/  BSYNC B0 ;  /* 0x0000000000007941 */ /* 0x000fea0003800000 */
.L_x_5525:
[----:B------:R-:W-:Y:S02]  /*5520*/  ULDC UR16, c[0x0][0x21c] ;  /* 0x0000870000107ab9 */ /* 0x000fe40000000800 */
[----:B---3--:R-:W-:-:S13]  /*5530*/  ISETP.GE.AND P0, PT, R15, UR16, PT ;  /* 0x000000100f007c0c */ /* 0x008fda000bf06270 */
[----:B------:R-:W-:Y:S05]  /*5540*/  @P0 EXIT ;  /* 0x000000000000094d */ /* 0x000fea0003800000 */
[----:B------:R-:W3:Y:S01]  /*5550*/  S2UR UR5, SR_CgaCtaId ;  /* 0x00000000000579c3 */ /* 0x000ee20000008800 */
[----:B------:R-:W-:Y:S01]  /*5560*/  ULDC.64 UR6, c[0x0][0x358] ;  /* 0x0000d60000067ab9 */ /* 0x000fe20000000a00 */
[----:B------:R-:W-:Y:S01]  /*5570*/  ULDC.64 UR8, c[0x0][0x338] ;  /* 0x0000ce0000087ab9 */ /* 0x000fe20000000a00 */
[C---:B------:R-:W-:Y:S01]  /*5580*/  IMAD R0, R154.reuse, UR6, RZ ;  /* 0x000000069a007c24 */ /* 0x040fe2000f8e02ff */
[----:B------:R-:W-:Y:S01]  /*5590*/  BSSY B0, `(.L_x_5528) ;  /* 0x0000028000007945 */ /* 0x000fe20003800000 */
[----:B------:R-:W-:Y:S01]  /*55a0*/  IMAD R154, R154, UR8, RZ ;  /* 0x000000089a9a7c24 */ /* 0x000fe2000f8e02ff */
[----:B------:R-:W-:Y:S01]  /*55b0*/  UMOV UR4, 0x400 ;  /* 0x0000040000047882 */ /* 0x000fe20000000000 */
[C---:B0-----:R-:W-:Y:S01]  /*55c0*/  IMAD.WIDE.U32 R2, R163.reuse, UR6, RZ ;  /* 0x00000006a3027c25 */ /* 0x041fe2000f8e00ff */
[----:B------:R-:W-:Y:S01]  /*55d0*/  ULDC.64 UR10, c[0x0][0x360] ;  /* 0x0000d800000a7ab9 */ /* 0x000fe20000000a00 */
[----:B------:R-:W-:Y:S02]  /*55e0*/  ULDC.64 UR14, c[0x0][0x3c8] ;  /* 0x0000f200000e7ab9 */ /* 0x000fe40000000a00 */
[C---:B------:R-:W-:Y:S01]  /*55f0*/  IMAD R23, R163.reuse, UR7, R0 ;  /* 0x00000007a3177c24 */ /* 0x040fe2000f8e0200 */
[----:B------:R-:W-:Y:S01]  /*5600*/  ULDC.64 UR6, c[0x0][0x340] ;  /* 0x0000d00000067ab9 */ /* 0x000fe20000000a00 */
[----:B------:R-:W-:-:S02]  /*5610*/  IMAD R21, R163, UR9, R154 ;  /* 0x00000009a3157c24 */ /* 0x000fc4000f8e029a */
[----:B--2-4-:R-:W-:Y:S01]  /*5620*/  IMAD.WIDE.U32 R4, R163, UR8, RZ ;  /* 0x00000008a3047c25 */ /* 0x014fe2000f8e00ff */
[----:B------:R-:W-:Y:S01]  /*5630*/  IADD3 R23, R3, R23, RZ ;  /* 0x0000001703177210 */ /* 0x000fe20007ffe0ff */
[----:B------:R-:W-:-:S03]  /*5640*/  ULDC.64 UR8, c[0x0][0x3c0] ;  /* 0x0000f00000087ab9 */ /* 0x000fc60000000a00 */
[----:B------:R-:W-:Y:S01]  /*5650*/  IADD3 R21, R5, R21, RZ ;  /* 0x0000001505157210 */ /* 0x000fe20007ffe0ff */
[----:B---3--:R-:W-:-:S03]  /*5660*/  ULEA UR4, UR5, UR4, 0x18 ;  /* 0x0000000405047291 */ /* 0x008fc6000f8ec03f */
[----:B------:R-:W-:-:S09]  /*5670*/  ULDC UR5, c[0x0][0x0] ;  /* 0x0000000000057ab9 */ /* 0x000fd20000000800 */
.L_x_5529:
[----:B------:R-:W-:Y:S02]  /*5680*/  LEA R0, R15, UR4, 0x2 ;  /* 0x000000040f007c11 */ /* 0x000fe4000f8e10ff */
[----:B------:R-:W-:Y:S02]  /*5690*/  SHF.R.S32.HI R10, RZ, 0x1f, R15 ;  /* 0x0000001fff0a7819 */ /* 0x000fe4000001140f */
[----:B0-----:R-:W-:Y:S01]  /*56a0*/  MOV R8, R2 ;  /* 0x0000000200087202 */ /* 0x001fe20000000f00 */
[----:B------:R-:W0:Y:S01]  /*56b0*/  LDS R17, [R0+0x2e10] ;  /* 0x002e100000117984 */ /* 0x000e220000000800 */
[----:B------:R-:W-:Y:S01]  /*56c0*/  MOV R9, R23 ;  /* 0x0000001700097202 */ /* 0x000fe20000000f00 */
[C---:B------:R-:W-:Y:S01]  /*56d0*/  IMAD R12, R10.reuse, UR6, RZ ;  /* 0x000000060a0c7c24 */ /* 0x040fe2000f8e02ff */
[----:B------:R-:W-:Y:S01]  /*56e0*/  MOV R6, R4 ;  /* 0x0000000400067202 */ /* 0x000fe20000000f00 */
[----:B------:R-:W2:Y:S01]  /*56f0*/  LDS R19, [R0+0x3210] ;  /* 0x0032100000137984 */ /* 0x000ea20000000800 */
[----:B------:R-:W-:Y:S01]  /*5700*/  MOV R7, R21 ;  /* 0x0000001500077202 */ /* 0x000fe20000000f00 */
        /* <DEDUP_REMOVED lines=14> */
[----:B--2---:R0:W-:Y:S02]  /*57f0*/  REDG.E.ADD.F32.FTZ.RN.STRONG.GPU desc[UR12][R12.64], R19 ;  /* 0x000000130c0079a6 */ /* 0x0041e4000c10f38c */
[----:B------:R-:W-:Y:S05]  /*5800*/  @!P0 BRA `(.L_x_5529) ;  /* 0xfffffffc009c8947 */ /* 0x000fea000383ffff */
[----:B------:R-:W-:Y:S05]  /*5810*/  BSYNC B0 ;  /* 0x0000000000007941 */ /* 0x000fea0003800000 */
.L_x_5528:
[----:B------:R-:W-:Y:S05]  /*5820*/  EXIT ;  /* 0x000000000000794d */ /* 0x000fea0003800000 */
.L_x_5481:
[----:B------:R-:W-:Y:S01]  /*5830*/  HFMA2.MMA R182, -RZ, RZ, 0, 5.9604644775390625e-08 ;  /* 0x00000001ffb67435 */ /* 0x000fe200000001ff */
[----:B------:R-:W-:Y:S02]  /*5840*/  MOV R19, R14 ;  /* 0x0000000e00137202 */ /* 0x000fe40000000f00 */
[----:B------:R-:W-:Y:S02]  /*5850*/  MOV R187, RZ ;  /* 0x000000ff00bb7202 */ /* 0x000fe40000000f00 */
[----:B------:R-:W-:-:S07]  /*5860*/  MOV R18, 0xffffffff ;  /* 0xffffffff00127802 */ /* 0x000fce0000000f00 */
[----:B-1----:R-:W-:Y:S05]  /*5870*/  WARPSYNC.COLLECTIVE R18, `(.L_x_5530) ;  /* 0x0000000012087348 */ /* 0x002fea0003c00000 */
[----:B------:R0:W2:Y:S02]  /*5880*/  SHFL.UP P2, R16, R19, R182, R187 ;  /* 0x040000b613107389 */ /* 0x0000a400000400bb */
[----:B012---:R-:W-:Y:S01]  /*5890*/  ENDCOLLECTIVE ;  /* 0x000000000000791b */ /* 0x007fe20003800000 */
.L_x_5530:
[----:B------:R-:W-:Y:S02]  /*58a0*/  MOV R19, R15 ;  /* 0x0000000f00137202 */ /* 0x000fe40000000f00 */
[----:B------:R-:W-:-:S07]  /*58b0*/  MOV R17, R16 ;  /* 0x0000001000117202 */ /* 0x000fce0000000f00 */
[----:B------:R-:W-:Y:S05]  /*58c0*/  WARPSYNC.COLLECTIVE R18, `(.L_x_5531) ;  /* 0x0000000012087348 */ /* 0x000fea0003c00000 */
[----:B------:R0:W1:Y:S02]  /*58d0*/  SHFL.UP P2, R16, R19, R182, R187 ;  /* 0x040000b613107389 */ /* 0x00006400000400bb */
[----:B01----:R-:W-:Y:S01]  /*58e0*/  ENDCOLLECTIVE ;  /* 0x000000000000791b */ /* 0x003fe20003800000 */
.L_x_5531:
        /* <DEDUP_REMOVED lines=8> */
.L_x_5532:
[----:B------:R-:W-:Y:S02]  /*5970*/  MOV R19, R15 ;  /* 0x0000000f00137202 */ /* 0x000fe40000000f00 */
[----:B------:R-:W-:-:S07]  /*5980*/  MOV R17, R16 ;  /* 0x0000001000117202 */ /* 0x000fce0000000f00 */
[----:B------:R-:W-:Y:S05]  /*5990*/  WARPSYNC.COLLECTIVE R18, `(.L_x_5533) ;  /* 0x0000000012087348 */ /* 0x000fea0003c00000 */
[----:B------:R0:W1:Y:S02]  /*59a0*/  SHFL.UP P2, R16, R19, R182, R187 ;  /* 0x040000b613107389 */ /* 0x00006400000400bb */
[----:B01----:R-:W-:Y:S01]  /*59b0*/  ENDCOLLECTIVE ;  /* 0x000000000000791b */ /* 0x003fe20003800000 */
.L_x_5533:
        /* <DEDUP_REMOVED lines=8> */
.L_x_5534:
[----:B------:R-:W-:Y:S02]  /*5a40*/  MOV R19, R15 ;  /* 0x0000000f00137202 */ /* 0x000fe40000000f00 */
[----:B------:R-:W-:-:S07]  /*5a50*/  MOV R17, R16 ;  /* 0x0000001000117202 */ /* 0x000fce0000000f00 */
[----:B------:R-:W-:Y:S05]  /*5a60*/  WARPSYNC.COLLECTIVE R18, `(.L_x_5535) ;  /* 0x0000000012087348 */ /* 0x000fea0003c00000 */
[----:B------:R0:W1:Y:S02]  /*5a70*/  SHFL.UP P2, R16, R19, R182, R187 ;  /* 0x040000b613107389 */ /* 0x00006400000400bb */
[----:B01----:R-:W-:Y:S01]  /*5a80*/  ENDCOLLECTIVE ;  /* 0x000000000000791b */ /* 0x003fe20003800000 */
.L_x_5535:
        /* <DEDUP_REMOVED lines=8> */
.L_x_5536:
[----:B------:R-:W-:Y:S02]  /*5b10*/  MOV R19, R15 ;  /* 0x0000000f00137202 */ /* 0x000fe40000000f00 */
[----:B------:R-:W-:-:S07]  /*5b20*/  MOV R17, R16 ;  /* 0x0000001000117202 */ /* 0x000fce0000000f00 */
[----:B------:R-:W-:Y:S05]  /*5b30*/  WARPSYNC.COLLECTIVE R18, `(.L_x_5537) ;  /* 0x0000000012087348 */ /* 0x000fea0003c00000 */
[----:B------:R0:W1:Y:S02]  /*5b40*/  SHFL.UP P2, R16, R19, R182, R187 ;  /* 0x040000b613107389 */ /* 0x00006400000400bb */
[----:B01----:R-:W-:Y:S01]  /*5b50*/  ENDCOLLECTIVE ;  /* 0x000000000000791b */ /* 0x003fe20003800000 */
.L_x_5537:
        /* <DEDUP_REMOVED lines=8> */
.L_x_5538:
[----:B------:R-:W-:Y:S02]  /*5be0*/  MOV R19, R15 ;  /* 0x0000000f00137202 */ /* 0x000fe40000000f00 */
[----:B------:R-:W-:-:S07]  /*5bf0*/  MOV R17, R16 ;  /* 0x0000001000117202 */ /* 0x000fce0000000f00 */
[----:B------:R-:W-:Y:S05]  /*5c00*/  WARPSYNC.COLLECTIVE R18, `(.L_x_5539) ;  /* 0x0000000012087348 */ /* 0x000fea0003c00000 */
[----:B------:R0:W1:Y:S02]  /*5c10*/  SHFL.UP P2, R16, R19, R182, R187 ;  /* 0x040000b613107389 */ /* 0x00006400000400bb */
[----:B01----:R-:W-:Y:S01]  /*5c20*/  ENDCOLLECTIVE ;  /* 0x000000000000791b */ /* 0x003fe20003800000 */
.L_x_5539:
[----:B------:R-:W-:Y:S05]  /*5c30*/  BRA `(.L_x_5540) ;  /* 0xffffffc8002c7947 */ /* 0x000fea000383ffff */
.L_x_5482:
        /* <DEDUP_REMOVED lines=8> */
.L_x_5542:
[----:B------:R-:W-:Y:S05]  /*5cc0*/  BSYNC B0 ;  /* 0x0000000000007941 */ /* 0x000fea0003800000 */
.L_x_5541:
[----:B------:R-:W-:Y:S05]  /*5cd0*/  BRA `(.L_x_5543) ;  /* 0xffffffc800187947 */ /* 0x000fea000383ffff */
.L_x_5483:
        /* <DEDUP_REMOVED lines=8> */
.L_x_5545:
[----:B------:R-:W-:Y:S05]  /*5d60*/  BSYNC B0 ;  /* 0x0000000000007941 */ /* 0x000fea0003800000 */
.L_x_5544:
[----:B------:R-:W-:Y:S05]  /*5d70*/  BRA `(.L_x_5546) ;  /* 0xffffffc400f87947 */ /* 0x000fea000383ffff */
.L_x_5484:
        /* <DEDUP_REMOVED lines=8> */
.L_x_5548:
[----:B------:R-:W-:Y:S05]  /*5e00*/  BSYNC B0 ;  /* 0x0000000000007941 */ /* 0x000fea0003800000 */
.L_x_5547:
        /* <DEDUP_REMOVED lines=11> */
.L_x_5549:
[----:B------:R-:W-:Y:S05]  /*5ec0*/  WARPSYNC.COLLECTIVE R18, `(.L_x_5550) ;  /* 0x0000000012087348 */ /* 0x000fea0003c00000 */
[----:B------:R0:W1:Y:S02]  /*5ed0*/  SHFL.IDX P2, R228, R229, R230, R231 ;  /* 0x000000e6e5e47389 */ /* 0x00006400000400e7 */
[----:B01----:R-:W-:Y:S01]  /*5ee0*/  ENDCOLLECTIVE ;  /* 0x000000000000791b */ /* 0x003fe20003800000 */
.L_x_5550:
[----:B------:R-:W-:Y:S02]  /*5ef0*/  MOV R229, R3 ;  /* 0x0000000300e57202 */ /* 0x000fe40000000f00 */
[----:B------:R-:W-:Y:S02]  /*5f00*/  MOV R15, R16 ;  /* 0x00000010000f7202 */ /* 0x000fe40000000f00 */
[----:B------:R-:W-:-:S07]  /*5f10*/  MOV R16, R228 ;  /* 0x000000e400107202 */ /* 0x000fce0000000f00 */
[----:B------:R-:W-:Y:S05]  /*5f20*/  WARPSYNC.COLLECTIVE R18, `(.L_x_5551) ;  /* 0x0000000012087348 */ /* 0x000fea0003c00000 */
[----:B------:R0:W1:Y:S02]  /*5f30*/  SHFL.IDX P2, R228, R229, R230, R231 ;  /* 0x000000e6e5e47389 */ /* 0x00006400000400e7 */
[----:B01----:R-:W-:Y:S01]  /*5f40*/  ENDCOLLECTIVE ;  /* 0x000000000000791b */ /* 0x003fe20003800000 */
.L_x_5551:
[----:B------:R-:W-:Y:S01]  /*5f50*/  MOV R17, R228 ;  /* 0x000000e400117202 */ /* 0x000fe20000000f00 */
[----:B------:R-:W-:Y:S06]  /*5f60*/  BRA `(.L_x_5552) ;  /* 0xffffffc400947947 */ /* 0x000fec000383ffff */
.L_x_5486:
[----:B------:R-:W-:Y:S01]  /*5f70*/  HFMA2.MMA R232, -RZ, RZ, 0, 5.9604644775390625e-08 ;  /* 0x00000001ffe87435 */ /* 0x000fe200000001ff */
        /* <DEDUP_REMOVED lines=8> */
.L_x_5553:
[----:B------:R-:W-:Y:S02]  /*6000*/  MOV R233, R13 ;  /* 0x0000000d00e97202 */ /* 0x000fe40000000f00 */
[----:B------:R-:W-:-:S07]  /*6010*/  MOV R17, R19 ;  /* 0x0000001300117202 */ /* 0x000fce0000000f00 */
[----:B------:R-:W-:Y:S05]  /*6020*/  WARPSYNC.COLLECTIVE R18, `(.L_x_5554) ;  /* 0x0000000012087348 */ /* 0x000fea0003c00000 */
[----:B------:R0:W1:Y:S02]  /*6030*/  SHFL.DOWN P6, R19, R233, R232, R235 ;  /* 0x080000e8e9137389 */ /* 0x00006400000c00eb */
[----:B01----:R-:W-:Y:S01]  /*6040*/  ENDCOLLECTIVE ;  /* 0x000000000000791b */ /* 0x003fe20003800000 */
.L_x_5554:
        /* <DEDUP_REMOVED lines=8> */
.L_x_5555:
[----:B------:R-:W-:Y:S02]  /*60d0*/  MOV R233, R13 ;  /* 0x0000000d00e97202 */ /* 0x000fe40000000f00 */
[----:B------:R-:W-:-:S07]  /*60e0*/  MOV R17, R19 ;  /* 0x0000001300117202 */ /* 0x000fce0000000f00 */
[----:B------:R-:W-:Y:S05]  /*60f0*/  WARPSYNC.COLLECTIVE R18, `(.L_x_5556) ;  /* 0x0000000012087348 */ /* 0x000fea0003c00000 */
[----:B------:R0:W1:Y:S02]  /*6100*/  SHFL.DOWN P6, R19, R233, R232, R235 ;  /* 0x080000e8e9137389 */ /* 0x00006400000c00eb */
[----:B01----:R-:W-:Y:S01]  /*6110*/  ENDCOLLECTIVE ;  /* 0x000000000000791b */ /* 0x003fe20003800000 */
.L_x_5556:
        /* <DEDUP_REMOVED lines=8> */
.L_x_5557:
[----:B------:R-:W-:Y:S02]  /*61a0*/  MOV R233, R13 ;  /* 0x0000000d00e97202 */ /* 0x000fe40000000f00 */
[----:B------:R-:W-:-:S07]  /*61b0*/  MOV R17, R19 ;  /* 0x0000001300117202 */ /* 0x000fce0000000f00 */
[----:B------:R-:W-:Y:S05]  /*61c0*/  WARPSYNC.COLLECTIVE R18, `(.L_x_5558) ;  /* 0x0000000012087348 */ /* 0x000fea0003c00000 */
[----:B------:R0:W1:Y:S02]  /*61d0*/  SHFL.DOWN P6, R19, R233, R232, R235 ;  /* 0x080000e8e9137389 */ /* 0x00006400000c00eb */
[----:B01----:R-:W-:Y:S01]  /*61e0*/  ENDCOLLECTIVE ;  /* 0x000000000000791b */ /* 0x003fe20003800000 */
.L_x_5558:
        /* <DEDUP_REMOVED lines=8> */
.L_x_5559:
[----:B------:R-:W-:Y:S02]  /*6270*/  MOV R233, R13 ;  /* 0x0000000d00e97202 */ /* 0x000fe40000000f00 */
[----:B------:R-:W-:-:S07]  /*6280*/  MOV R17, R19 ;  /* 0x0000001300117202 */ /* 0x000fce0000000f00 */
[----:B------:R-:W-:Y:S05]  /*6290*/  WARPSYNC.COLLECTIVE R18, `(.L_x_5560) ;  /* 0x0000000012087348 */ /* 0x000fea0003c00000 */
[----:B------:R0:W1:Y:S02]  /*62a0*/  SHFL.DOWN P6, R19, R233, R232, R235 ;  /* 0x080000e8e9137389 */ /* 0x00006400000c00eb */
[----:B01----:R-:W-:Y:S01]  /*62b0*/  ENDCOLLECTIVE ;  /* 0x000000000000791b */ /* 0x003fe20003800000 */
.L_x_5560:
        /* <DEDUP_REMOVED lines=8> */
.L_x_5561:
[----:B------:R-:W-:Y:S02]  /*6340*/  MOV R233, R13 ;  /* 0x0000000d00e97202 */ /* 0x000fe40000000f00 */
[----:B------:R-:W-:-:S07]  /*6350*/  MOV R17, R19 ;  /* 0x0000001300117202 */ /* 0x000fce0000000f00 */
[----:B------:R-:W-:Y:S05]  /*6360*/  WARPSYNC.COLLECTIVE R18, `(.L_x_5562) ;  /* 0x0000000012087348 */ /* 0x000fea0003c00000 */
[----:B------:R0:W1:Y:S02]  /*6370*/  SHFL.DOWN P6, R19, R233, R232, R235 ;  /* 0x080000e8e9137389 */ /* 0x00006400000c00eb */
[----:B01----:R-:W-:Y:S01]  /*6380*/  ENDCOLLECTIVE ;  /* 0x000000000000791b */ /* 0x003fe20003800000 */
.L_x_5562:
        /* <DEDUP_REMOVED lines=9> */
.L_x_5563:
[----:B------:R-:W-:Y:S02]  /*6420*/  MOV R229, R13 ;  /* 0x0000000d00e57202 */ /* 0x000fe40000000f00 */
[----:B------:R-:W-:-:S07]  /*6430*/  MOV R222, R228 ;  /* 0x000000e400de7202 */ /* 0x000fce0000000f00 */
[----:B------:R-:W-:Y:S05]  /*6440*/  WARPSYNC.COLLECTIVE R18, `(.L_x_5564) ;  /* 0x0000000012087348 */ /* 0x000fea0003c00000 */
[----:B------:R0:W1:Y:S02]  /*6450*/  SHFL.IDX P2, R228, R229, R230, R231 ;  /* 0x000000e6e5e47389 */ /* 0x00006400000400e7 */
[----:B01----:R-:W-:Y:S01]  /*6460*/  ENDCOLLECTIVE ;  /* 0x000000000000791b */ /* 0x003fe20003800000 */
.L_x_5564:
[----:B------:R-:W-:Y:S05]  /*6470*/  WARPSYNC.COLLECTIVE R18, `(.L_x_5565) ;  /* 0x0000000012087348 */ /* 0x000fea0003c00000 */
[----:B------:R0:W1:Y:S02]  /*6480*/  SHFL.DOWN P6, R19, R233, R232, R235 ;  /* 0x080000e8e9137389 */ /* 0x00006400000c00eb */
[----:B01----:R-:W-:Y:S01]  /*6490*/  ENDCOLLECTIVE ;  /* 0x000000000000791b */ /* 0x003fe20003800000 */
.L_x_5565:
[----:B------:R-:W-:Y:S02]  /*64a0*/  MOV R229, R2 ;  /* 0x0000000200e57202 */ /* 0x000fe40000000f00 */
[----:B------:R-:W-:Y:S02]  /*64b0*/  MOV R233, R13 ;  /* 0x0000000d00e97202 */ /* 0x000fe40000000f00 */
[----:B------:R-:W-:Y:S02]  /*64c0*/  MOV R224, R228 ;  /* 0x000000e400e07202 */ /* 0x000fe40000000f00 */
[----:B------:R-:W-:-:S07]  /*64d0*/  MOV R16, R19 ;  /* 0x0000001300107202 */ /* 0x000fce0000000f00 */
[----:B------:R-:W-:Y:S05]  /*64e0*/  WARPSYNC.COLLECTIVE R18, `(.L_x_5566) ;  /* 0x0000000012087348 */ /* 0x000fea0003c00000 */
[----:B------:R0:W1:Y:S02]  /*64f0*/  SHFL.DOWN P6, R19, R233, R232, R235 ;  /* 0x080000e8e9137389 */ /* 0x00006400000c00eb */
[----:B01----:R-:W-:Y:S01]  /*6500*/  ENDCOLLECTIVE ;  /* 0x000000000000791b */ /* 0x003fe20003800000 */
.L_x_5566:
[----:B------:R-:W-:Y:S05]  /*6510*/  WARPSYNC.COLLECTIVE R18, `(.L_x_5567) ;  /* 0x0000000012087348 */ /* 0x000fea0003c00000 */
[----:B------:R0:W1:Y:S02]  /*6520*/  SHFL.IDX P2, R228, R229, R230, R231 ;  /* 0x000000e6e5e47389 */ /* 0x00006400000400e7 */
[----:B01----:R-:W-:Y:S01]  /*6530*/  ENDCOLLECTIVE ;  /* 0x000000000000791b */ /* 0x003fe20003800000 */
.L_x_5567:
[----:B------:R-:W-:Y:S02]  /*6540*/  MOV R229, R3 ;  /* 0x0000000300e57202 */ /* 0x000fe40000000f00 */
[----:B------:R-:W-:Y:S02]  /*6550*/  MOV R17, R19 ;  /* 0x0000001300117202 */ /* 0x000fe40000000f00 */
[----:B------:R-:W-:-:S07]  /*6560*/  MOV R226, R228 ;  /* 0x000000e400e27202 */ /* 0x000fce0000000f00 */
[----:B------:R-:W-:Y:S05]  /*6570*/  WARPSYNC.COLLECTIVE R18, `(.L_x_5568) ;  /* 0x0000000012087348 */ /* 0x000fea0003c00000 */
[----:B------:R0:W1:Y:S02]  /*6580*/  SHFL.IDX P2, R228, R229, R230, R231 ;  /* 0x000000e6e5e47389 */ /* 0x00006400000400e7 */
[----:B01----:R-:W-:Y:S01]  /*6590*/  ENDCOLLECTIVE ;  /* 0x000000000000791b */ /* 0x003fe20003800000 */
.L_x_5568:
[----:B------:R-:W-:Y:S01]  /*65a0*/  MOV R19, R228 ;  /* 0x000000e400137202 */ /* 0x000fe20000000f00 */
[----:B------:R-:W-:Y:S06]  /*65b0*/  BRA `(.L_x_5569) ;  /* 0xffffffc400947947 */ /* 0x000fec000383ffff */
.L_x_5570:
        /* <DEDUP_REMOVED lines=12> */
.L_x_10964:


//--------------------- .text._Z25selective_scan_bwd_kernelI32Selective_Scan_bwd_kernel_traitsILi64ELi16ELb1ELb0ELb1ELb0ELb1EN3c108BFloat16EfEEv12SSMParamsBwd --------------------------
	.section	.text._Z25selective_scan_bwd_kernelI32Selective_Scan_bwd_kernel_traitsILi64ELi16ELb1ELb0ELb1ELb0ELb1EN3c108BFloat16EfEEv12SSMParamsBwd,"ax",@progbits
	.align	128
        .global         _Z25selective_scan_bwd_kernelI32Selective_Scan_bwd_kernel_traitsILi64ELi16ELb1ELb0ELb1ELb0ELb1EN3c108BFloat16EfEEv12SSMParamsBwd
        .type           _Z25selective_scan_bwd_kernelI32Selective_Scan_bwd_kernel_traitsILi64ELi16ELb1ELb0ELb1ELb0ELb1EN3c108BFloat16EfEEv12SSMParamsBwd,@function
        .size           _Z25selective_scan_bwd_kernelI32Selective_Scan_bwd_kernel_traitsILi64ELi16ELb1ELb0ELb1ELb0ELb1EN3c108BFloat16EfEEv12SSMParamsBwd,(.L_x_10965 - _Z25selective_scan_bwd_kernelI32Selective_Scan_bwd_kernel_traitsILi64ELi16ELb1ELb0ELb1ELb0ELb1EN3c108BFloat16EfEEv12SSMParamsBwd)
        .other          _Z25selective_scan_bwd_kernelI32Selective_Scan_bwd_kernel_traitsILi64ELi16ELb1ELb0ELb1ELb0ELb1EN3c108BFloat16EfEEv12SSMParamsBwd,@"STO_CUDA_ENTRY STV_DEFAULT"
_Z25selective_scan_bwd_kernelI32Selective_Scan_bwd_kernel_traitsILi64ELi16ELb1ELb0ELb1ELb0ELb1EN3c108BFloat16EfEEv12SSMParamsBwd:
.text._Z25selective_scan_bwd_kernelI32Selective_Scan_bwd_kernel_traitsILi64ELi16ELb1ELb0ELb1ELb0ELb1EN3c108BFloat16EfEEv12SSMParamsBwd:
[----:B------:R-:W-:Y:S08]  /*0000*/  LDC R1, c[0x0][0x28] ;  /* 0x00000a00ff017b82 */ /* 0x000ff00000000800 */
[----:B------:R-:W0:Y:S01]  /*0010*/  LDC R8, c[0x0][0x228] ;  /* 0x00008a00ff087b82 */ /* 0x000e220000000800 */
[----:B------:R-:W1:Y:S01]  /*0020*/  S2R R53, SR_CTAID.Y ;  /* 0x0000000000357919 */ /* 0x000e620000002600 */
[----:B------:R-:W-:Y:S01]  /*0030*/  CS2R R54, SRZ ;  /* 0x0000000000367805 */ /* 0x000fe2000001ff00 */
[----:B------:R-:W-:Y:S01]  /*0040*/  ULDC.64 UR12, c[0x0][0x208] ;  /* 0x00008200000c7ab9 */ /* 0x000fe20000000a00 */
[----:B------:R-:W-:Y:S01]  /*0050*/  ULDC.64 UR8, c[0x0][0x280] ;  /* 0x0000a00000087ab9 */ /* 0x000fe20000000a00 */
[----:B------:R-:W-:-:S03]  /*0060*/  ULDC.64 UR10, c[0x0][0x290] ;  /* 0x0000a400000a7ab9 */ /* 0x000fc60000000a00 */
        /* <DEDUP_REMOVED lines=24> */
[----:B---3--:R-:W-:Y:S01]  /*01f0*/  HFMA2.MMA R6, -RZ, RZ, 0, 0 ;  /* 0x00000000ff067435 */ /* 0x008fe200000001ff */
[----:B0-----:R-:W-:Y:S01]  /*0200*/  IABS R2, R53 ;  /* 0x0000003500027213 */ /* 0x001fe20000000000 */
[----:B------:R-:W-:-:S05]  /*0210*/  USHF.R.S32.HI UR15, URZ, 0x1f, UR14 ;  /* 0x0000001f3f0f7899 */ /* 0x000fca000801140e */
[----:B------:R-:W0:Y:S01]  /*0220*/  LDC.64 R22, c[0x0][0x2f8] ;  /* 0x0000be00ff167b82 */ /* 0x000e220000000a00 */
[----:B--2---:R-:W-:-:S05]  /*0230*/  IADD3 R10, RZ, -R7, RZ ;  /* 0x80000007ff0a7210 */ /* 0x004fca0007ffe0ff */
[----:B------:R-:W-:Y:S01]  /*0240*/  IMAD R3, R10, R9, RZ ;  /* 0x000000090a037224 */ /* 0x000fe200078e02ff */
[----:B------:R-:W-:Y:S01]  /*0250*/  UIMAD UR6, UR15, UR8, URZ ;  /* 0x000000080f0672a4 */ /* 0x000fe2000f8e023f */
[----:B------:R-:W2:Y:S02]  /*0260*/  LDC.64 R4, c[0x0][0x298] ;  /* 0x0000a600ff047b82 */ /* 0x000ea40000000a00 */
[----:B------:R-:W-:-:S06]  /*0270*/  IMAD.HI.U32 R7, R7, R3, R6 ;  /* 0x0000000307077227 */ /* 0x000fcc00078e0006 */
[----:B------:R-:W-:Y:S01]  /*0280*/  IMAD.HI.U32 R57, R7, R2, RZ ;  /* 0x0000000207397227 */ /* 0x000fe200078e00ff */
[----:B------:R-:W-:Y:S01]  /*0290*/  UIMAD.WIDE.U32 UR4, UR14, UR8, URZ ;  /* 0x000000080e0472a5 */ /* 0x000fe2000f8e003f */
[----:B------:R-:W3:Y:S03]  /*02a0*/  LDC.64 R10, c[0x0][0x330] ;  /* 0x0000cc00ff0a7b82 */ /* 0x000ee60000000a00 */
[----:B------:R-:W-:-:S05]  /*02b0*/  IADD3 R0, -R57, RZ, RZ ;  /* 0x000000ff39007210 */ /* 0x000fca0007ffe1ff */
[C---:B------:R-:W-:Y:S01]  /*02c0*/  IMAD R0, R9.reuse, R0, R2 ;  /* 0x0000000009007224 */ /* 0x040fe200078e0202 */
[----:B------:R-:W0:Y:S04]  /*02d0*/  LDC.64 R66, c[0x0][0x3b8] ;  /* 0x0000ee00ff427b82 */ /* 0x000e280000000a00 */
[----:B------:R-:W-:-:S04]  /*02e0*/  ISETP.GT.U32.AND P1, PT, R9, R0, PT ;  /* 0x000000000900720c */ /* 0x000fc80003f24070 */
[----:B------:R-:W1:Y:S01]  /*02f0*/  LDC.64 R2, c[0x0][0x288] ;  /* 0x0000a200ff027b82 */ /* 0x000e620000000a00 */
[----:B------:R-:W-:Y:S01]  /*0300*/  UIMAD UR8, UR14, UR9, UR6 ;  /* 0x000000090e0872a4 */ /* 0x000fe2000f8e0206 */
[----:B------:R-:W-:-:S06]  /*0310*/  LOP3.LUT R6, R53, R8, RZ, 0x3c, !PT ;  /* 0x0000000835067212 */ /* 0x000fcc00078e3cff */
[----:B------:R-:W0:Y:S01]  /*0320*/  LDC.64 R24, c[0x0][0x2e0] ;  /* 0x0000b800ff187b82 */ /* 0x000e220000000a00 */
        /* <DEDUP_REMOVED lines=8> */
[----:B------:R-:W-:-:S03]  /*03b0*/  LEA R7, R19, 0xfffffc00, 0xa ;  /* 0xfffffc0013077811 */ /* 0x000fc600078e50ff */
        /* <DEDUP_REMOVED lines=15> */
[CC--:B--2---:R-:W-:Y:S02]  /*04b0*/  IMAD.WIDE.U32 R2, R53.reuse, R4.reuse, UR6 ;  /* 0x0000000635027e25 */ /* 0x0c4fe4000f8e0004 */
        /* <DEDUP_REMOVED lines=14> */
[----:B------:R-:W1:Y:S02]  /*05a0*/  @P0 LDC R12, c[0x0][0x214] ;  /* 0x00008500ff0c0b82 */ /* 0x000e640000000800 */
[----:B---3--:R-:W-:Y:S01]  /*05b0*/  IMAD R0, R52, R10, RZ ;  /* 0x0000000a34007224 */ /* 0x008fe200078e02ff */
[----:B------:R-:W-:Y:S01]  /*05c0*/  UIMAD.WIDE.U32 UR4, UR14, UR10, URZ ;  /* 0x0000000a0e0472a5 */ /* 0x000fe2000f8e003f */
[----:B------:R-:W-:Y:S01]  /*05d0*/  ISETP.NE.AND.EX P2, PT, R15, RZ, PT, P2 ;  /* 0x000000ff0f00720c */ /* 0x000fe20003f45320 */
[----:B------:R-:W-:Y:S01]  /*05e0*/  UIMAD UR8, UR14, UR11, UR8 ;  /* 0x0000000b0e0872a4 */ /* 0x000fe2000f8e0208 */
[----:B------:R-:W-:-:S02]  /*05f0*/  IMAD R0, R53, R11, R0 ;  /* 0x0000000b35007224 */ /* 0x000fc400078e0200 */
[----:B------:R-:W-:Y:S01]  /*0600*/  IMAD R11, R57, R13, R2 ;  /* 0x0000000d390b7224 */ /* 0x000fe200078e0202 */
[----:B------:R-:W-:Y:S01]  /*0610*/  UIADD3 UR5, UR5, UR8, URZ ;  /* 0x0000000805057290 */ /* 0x000fe2000fffe03f */
[----:B------:R-:W2:Y:S01]  /*0620*/  @P0 LDC R13, c[0x0][0x21c] ;  /* 0x00008700ff0d0b82 */ /* 0x000ea20000000800 */
        /* <DEDUP_REMOVED lines=11> */
[----:B-1----:R-:W-:Y:S01]  /*06e0*/  @P0 IMAD R0, R12, UR14, R53 ;  /* 0x0000000e0c000c24 */ /* 0x002fe2000f8e0235 */
[----:B------:R-:W-:Y:S02]  /*06f0*/  CS2R R30, SRZ ;  /* 0x00000000001e7805 */ /* 0x000fe4000001ff00 */
[----:B------:R-:W-:Y:S02]  /*0700*/  LEA R62, P4, R63, R20, 0x1 ;  /* 0x000000143f3e7211 */ /* 0x000fe400078808ff */
[----:B------:R-:W-:Y:S01]  /*0710*/  @P1 LEA R30, P3, R53, R16, 0x2 ;  /* 0x00000010351e1211 */ /* 0x000fe200078610ff */
[----:B------:R-:W-:Y:S01]  /*0720*/  @P0 IMAD R0, R0, R19, RZ ;  /* 0x0000001300000224 */ /* 0x000fe200078e02ff */
[----:B------:R-:W-:Y:S02]  /*0730*/  IADD3 R10, R5, R11, RZ ;  /* 0x0000000b050a7210 */ /* 0x000fe40007ffe0ff */
[----:B------:R-:W-:Y:S01]  /*0740*/  @P1 LEA.HI.X R31, R53, R17, R52, 0x2, P3 ;  /* 0x00000011351f1211 */ /* 0x000fe200018f1434 */
[----:B--2---:R-:W-:Y:S01]  /*0750*/  @P0 IMAD R3, R0, R13, RZ ;  /* 0x0000000d00030224 */ /* 0x004fe200078e02ff */
[----:B------:R-:W-:-:S02]  /*0760*/  LEA.HI.X R63, R63, R21, R8, 0x1, P4 ;  /* 0x000000153f3f7211 */ /* 0x000fc400020f0c08 */
[----:B------:R-:W-:Y:S02]  /*0770*/  IADD3.X R2, R9, R10, RZ, P5, !PT ;  /* 0x0000000a09027210 */ /* 0x000fe40002ffe4ff */
[----:B0-----:R-:W-:Y:S02]  /*0780*/  LEA R64, P1, R65, R22, 0x1 ;  /* 0x0000001641407211 */ /* 0x001fe400078208ff */
[----:B------:R-:W-:Y:S02]  /*0790*/  LEA R66, P3, R7, R66, 0x1 ;  /* 0x0000004207427211 */ /* 0x000fe400078608ff */
[----:B------:R-:W-:Y:S01]  /*07a0*/  LEA R69, P4, R71, R24, 0x1 ;  /* 0x0000001847457211 */ /* 0x000fe200078808ff */
[----:B------:R-:W-:Y:S01]  /*07b0*/  HFMA2.MMA R56, -RZ, RZ, 0, 0 ;  /* 0x00000000ff387435 */ /* 0x000fe200000001ff */
[----:B---3--:R-:W-:Y:S01]  /*07c0*/  @P0 IMAD.WIDE R34, R3, 0x8, R34 ;  /* 0x0000000803220825 */ /* 0x008fe200078e0222 */
[----:B------:R-:W-:Y:S02]  /*07d0*/  LEA.HI.X R65, R65, R23, R6, 0x1, P1 ;  /* 0x0000001741417211 */ /* 0x000fe400008f0c06 */
[----:B------:R-:W-:-:S02]  /*07e0*/  @!P0 CS2R R34, SRZ ;  /* 0x0000000000228805 */ /* 0x000fc4000001ff00 */
[----:B------:R-:W-:Y:S02]  /*07f0*/  LEA.HI.X R67, R7, R67, R4, 0x1, P3 ;  /* 0x0000004307437211 */ /* 0x000fe400018f0c04 */
[----:B------:R-:W-:Y:S02]  /*0800*/  LEA.HI.X R71, R71, R25, R2, 0x1, P4 ;  /* 0x0000001947477211 */ /* 0x000fe400020f0c02 */
[----:B------:R-:W-:Y:S01]  /*0810*/  MOV R61, RZ ;  /* 0x000000ff003d7202 */ /* 0x000fe20000000f00 */
        /* <DEDUP_REMOVED lines=8> */
[----:B------:R-:W-:Y:S01]  /*08a0*/  MOV R68, UR6 ;  /* 0x0000000600447c02 */ /* 0x000fe20008000f00 */
[----:B-1----:R-:W-:-:S06]  /*08b0*/  ULEA UR4, UR5, UR4, 0x18 ;  /* 0x0000000405047291 */ /* 0x002fcc000f8ec03f */
[----:B------:R-:W-:Y:S01]  /*08c0*/  MOV R73, UR4 ;  /* 0x0000000400497c02 */ /* 0x000fe20008000f00 */
[----:B------:R-:W-:Y:S01]  /*08d0*/  UMOV UR4, URZ ;  /* 0x0000003f00047c82 */ /* 0x000fe20008000000 */
[----:B0-----:R-:W-:-:S04]  /*08e0*/  SHF.R.S32.HI R3, RZ, 0x1f, R58 ;  /* 0x0000001fff037819 */ /* 0x001fc8000001143a */
[----:B------:R-:W-:-:S04]  /*08f0*/  LEA.HI R3, R3, R58, RZ, 0x5 ;  /* 0x0000003a03037211 */ /* 0x000fc800078f28ff */
[----:B------:R-:W-:-:S04]  /*0900*/  SHF.R.S32.HI R70, RZ, 0x5, R3 ;  /* 0x00000005ff467819 */ /* 0x000fc80000011403 */
[----:B--2---:R-:W-:-:S07]  /*0910*/  LEA R70, R70, R73, 0x3 ;  /* 0x0000004946467211 */ /* 0x004fce00078e18ff */
.L_x_5618:
[----:B------:R-:W-:Y:S01]  /*0920*/  BAR.SYNC.DEFER_BLOCKING 0x0 ;  /* 0x0000000000007b1d */ /* 0x000fe20000010000 */
[----:B0-----:R-:W-:-:S04]  /*0930*/  SHF.L.U32 R3, R58, 0x1, RZ ;  /* 0x000000013a037819 */ /* 0x001fc800000006ff */
[----:B------:R-:W-:-:S03]  /*0940*/  LOP3.LUT R3, R3, 0xffffffc0, RZ, 0xc0, !PT ;  /* 0xffffffc003037812 */ /* 0x000fc600078ec0ff */
[----:B------:R-:W0:Y:S01]  /*0950*/  LDC R28, c[0x0][0x224] ;  /* 0x00008900ff1c7b82 */ /* 0x000e220000000800 */
[----:B------:R-:W-:Y:S01]  /*0960*/  ULDC.64 UR6, c[0x0][0x2a8] ;  /* 0x0000aa0000067ab9 */ /* 0x000fe20000000a00 */
[----:B------:R-:W-:-:S05]  /*0970*/  LOP3.LUT R75, R3, 0x1f, R58, 0xf8, !PT ;  /* 0x0000001f034b7812 */ /* 0x000fca00078ef83a */
[----:B------:R-:W-:Y:S01]  /*0980*/  IMAD.WIDE R8, R75, 0x10, R62 ;  /* 0x000000104b087825 */ /* 0x000fe200078e023e */
[----:B------:R-:W1:Y:S08]  /*0990*/  LDC.64 R48, c[0x0][0x2a0] ;  /* 0x0000a800ff307b82 */ /* 0x000e700000000a00 */
[----:B------:R-:W2:Y:S01]  /*09a0*/  LDC.64 R76, c[0x0][0x308] ;  /* 0x0000c200ff4c7b82 */ /* 0x000ea20000000a00 */
[----:B------:R-:W3:Y:S04]  /*09b0*/  LDG.E.128 R12, desc[UR12][R8.64] ;  /* 0x0000000c080c7981 */ /* 0x000ee8000c1e1d00 */
[----:B------:R-:W4:Y:S01]  /*09c0*/  LDG.E.128 R16, desc[UR12][R8.64+0x200] ;  /* 0x0002000c08107981 */ /* 0x000f22000c1e1d00 */
[----:B------:R-:W-:Y:S01]  /*09d0*/  IADD3 R0, R3, R60, RZ ;  /* 0x0000003c03007210 */ /* 0x000fe20007ffe0ff */
[----:B------:R-:W-:-:S03]  /*09e0*/  IMAD.WIDE R20, R75, 0x10, R64 ;  /* 0x000000104b147825 */ /* 0x000fc600078e0240 */
[C---:B------:R-:W-:Y:S02]  /*09f0*/  IADD3 R74, R0.reuse, R60, RZ ;  /* 0x0000003c004a7210 */ /* 0x040fe40007ffe0ff */
        /* <DEDUP_REMOVED lines=11> */
[----:B---3--:R-:W-:Y:S04]  /*0ab0*/  STS.128 [R72], R24 ;  /* 0x0000001848007388 */ /* 0x008fe80000000c00 */
[----:B----4-:R3:W-:Y:S01]  /*0ac0*/  STS.128 [R72+0x200], R36 ;  /* 0x0002002448007388 */ /* 0x0107e20000000c00 */
[----:B------:R-:W-:-:S03]  /*0ad0*/  NOP ;  /* 0x0000000000007918 */ /* 0x000fc60000000000 */
[----:B------:R-:W-:Y:S04]  /*0ae0*/  LDS.128 R12, [R74] ;  /* 0x000000004a0c7984 */ /* 0x000fe80000000c00 */
[----:B------:R-:W-:Y:S01]  /*0af0*/  LDS.128 R16, [R74+0x10] ;  /* 0x000010004a107984 */ /* 0x000fe20000000c00 */
[----:B------:R-:W-:Y:S01]  /*0b00*/  BAR.SYNC.DEFER_BLOCKING 0x0 ;  /* 0x0000000000007b1d */ /* 0x000fe20000010000 */
[----:B0-----:R-:W-:-:S07]  /*0b10*/  LEA R28, R28, UR4, 0xa ;  /* 0x000000041c1c7c11 */ /* 0x001fce000f8e50ff */
[----:B---3--:R-:W0:Y:S01]  /*0b20*/  LDC.64 R36, c[0x0][0x318] ;  /* 0x0000c600ff247b82 */ /* 0x008e220000000a00 */
[----:B------:R-:W3:Y:S04]  /*0b30*/  LDG.E.128 R40, desc[UR12][R22.64] ;  /* 0x0000000c16287981 */ /* 0x000ee8000c1e1d00 */
[----:B------:R4:W2:Y:S01]  /*0b40*/  LDG.E.128 R44, desc[UR12][R22.64+0x200] ;  /* 0x0002000c162c7981 */ /* 0x0008a2000c1e1d00 */
[----:B------:R-:W-:Y:S01]  /*0b50*/  SHF.R.S32.HI R29, RZ, 0x1f, R28 ;  /* 0x0000001fff1d7819 */ /* 0x000fe2000001141c */
[----:B------:R-:W-:-:S04]  /*0b60*/  IMAD R0, R52, UR6, RZ ;  /* 0x0000000634007c24 */ /* 0x000fc8000f8e02ff */
[C---:B------:R-:W-:Y:S02]  /*0b70*/  IMAD R25, R53.reuse, UR7, R0 ;  /* 0x0000000735197c24 */ /* 0x040fe4000f8e0200 */
[----:B------:R-:W-:Y:S01]  /*0b80*/  IMAD.WIDE.U32 R20, R53, UR6, R28 ;  /* 0x0000000635147c25 */ /* 0x000fe2000f8e001c */
[----:B------:R-:W-:-:S03]  /*0b90*/  ULDC.64 UR6, c[0x0][0x2b8] ;  /* 0x0000ae0000067ab9 */ /* 0x000fc60000000a00 */
[----:B-1----:R-:W-:Y:S01]  /*0ba0*/  IMAD R0, R48, UR15, RZ ;  /* 0x0000000f30007c24 */ /* 0x002fe2000f8e02ff */
[----:B------:R-:W-:-:S03]  /*0bb0*/  IADD3 R21, R21, R25, RZ ;  /* 0x0000001915157210 */ /* 0x000fc60007ffe0ff */
[----:B----4-:R-:W-:Y:S02]  /*0bc0*/  IMAD R23, R49, UR14, R0 ;  /* 0x0000000e31177c24 */ /* 0x010fe4000f8e0200 */
[----:B------:R-:W-:Y:S02]  /*0bd0*/  IMAD.WIDE.U32 R20, R48, UR14, R20 ;  /* 0x0000000e30147c25 */ /* 0x000fe4000f8e0014 */
[----:B------:R-:W1:Y:S03]  /*0be0*/  LDC.64 R48, c[0x0][0x2b0] ;  /* 0x0000ac00ff307b82 */ /* 0x000e660000000a00 */
[----:B------:R-:W-:Y:S02]  /*0bf0*/  IADD3 R0, R21, R23, RZ ;  /* 0x0000001715007210 */ /* 0x000fe40007ffe0ff */
[----:B0-----:R-:W-:-:S04]  /*0c00*/  LEA R36, P0, R20, R36, 0x1 ;  /* 0x0000002414247211 */ /* 0x001fc800078008ff */
[----:B------:R-:W-:-:S03]  /*0c10*/  LEA.HI.X R37, R20, R37, R0, 0x1, P0 ;  /* 0x0000002514257211 */ /* 0x000fc600000f0c00 */
[----:B------:R-:W-:Y:S01]  /*0c20*/  IMAD.WIDE R36, R75, 0x10, R36 ;  /* 0x000000104b247825 */ /* 0x000fe200078e0224 */
[----:B---3--:R0:W-:Y:S04]  /*0c30*/  STS.128 [R72], R40 ;  /* 0x0000002848007388 */ /* 0x0081e80000000c00 */
[----:B--2---:R2:W-:Y:S01]  /*0c40*/  STS.128 [R72+0x200], R44 ;  /* 0x0002002c48007388 */ /* 0x0045e20000000c00 */
[----:B------:R-:W-:-:S03]  /*0c50*/  NOP ;  /* 0x0000000000007918 */ /* 0x000fc60000000000 */
[----:B------:R-:W3:Y:S04]  /*0c60*/  LDS.128 R24, [R74] ;  /* 0x000000004a187984 */ /* 0x000ee80000000c00 */
[----:B------:R-:W-:Y:S01]  /*0c70*/  LDS.128 R20, [R74+0x10] ;  /* 0x000010004a147984 */ /* 0x000fe20000000c00 */
[----:B------:R-:W-:Y:S06]  /*0c80*/  BAR.SYNC.DEFER_BLOCKING 0x0 ;  /* 0x0000000000007b1d */ /* 0x000fec0000010000 */
[----:B------:R-:W4:Y:S04]  /*0c90*/  LDG.E.128 R84, desc[UR12][R36.64+-0x800] ;  /* 0xfff8000c24547981 */ /* 0x000f28000c1e1d00 */
[----:B------:R2:W3:Y:S01]  /*0ca0*/  LDG.E.128 R88, desc[UR12][R36.64+-0x600] ;  /* 0xfffa000c24587981 */ /* 0x0004e2000c1e1d00 */
[----:B------:R-:W-:-:S02]  /*0cb0*/  IMAD R0, R52, UR6, RZ ;  /* 0x0000000634007c24 */ /* 0x000fc4000f8e02ff */
[----:B------:R-:W-:-:S04]  /*0cc0*/  IMAD.WIDE.U32 R38, R53, UR6, R28 ;  /* 0x0000000635267c25 */ /* 0x000fc8000f8e001c */
[----:B0-----:R-:W-:Y:S01]  /*0cd0*/  IMAD R41, R53, UR7, R0 ;  /* 0x0000000735297c24 */ /* 0x001fe2000f8e0200 */
[----:B------:R-:W-:Y:S01]  /*0ce0*/  ULDC.64 UR6, c[0x0][0x3a0] ;  /* 0x0000e80000067ab9 */ /* 0x000fe20000000a00 */
[----:B-1----:R-:W-:-:S03]  /*0cf0*/  IMAD R0, R48, UR15, RZ ;  /* 0x0000000f30007c24 */ /* 0x002fc6000f8e02ff */
[----:B------:R-:W-:Y:S01]  /*0d00*/  IADD3 R39, R39, R41, RZ ;  /* 0x0000002927277210 */ /* 0x000fe20007ffe0ff */
[----:B------:R-:W-:Y:S02]  /*0d10*/  IMAD R41, R49, UR14, R0 ;  /* 0x0000000e31297c24 */ /* 0x000fe4000f8e0200 */
[----:B--2---:R-:W-:-:S05]  /*0d20*/  IMAD.WIDE.U32 R36, R48, UR14, R38 ;  /* 0x0000000e30247c25 */ /* 0x004fca000f8e0026 */
        /* <DEDUP_REMOVED lines=12> */
[----:B------:R-:W-:-:S02]  /*0df0*/  SHF.L.U32 R104, R25, 0x10, RZ ;  /* 0x0000001019687819 */ /* 0x000fc400000006ff */
        /* <DEDUP_REMOVED lines=8> */
[----:B------:R0:W1:Y:S01]  /*0e80*/  MUFU.EX2 R92, R2 ;  /* 0x00000002005c7308 */ /* 0x0000620000000800 */
[----:B------:R-:W-:Y:S01]  /*0e90*/  FMUL.FTZ R85, R0, -1.4426950216293334961 ;  /* 0xbfb8aa3b00557820 */ /* 0x000fe20000410000 */
[----:B------:R-:W-:Y:S01]  /*0ea0*/  FMUL.FTZ R87, R76, -1.4426950216293334961 ;  /* 0xbfb8aa3b4c577820 */ /* 0x000fe20000410000 */
[----:B------:R-:W-:Y:S01]  /*0eb0*/  PRMT R89, R37, 0x7632, R89 ;  /* 0x0000763225597816 */ /* 0x000fe20000000059 */
[----:B------:R-:W-:Y:S01]  /*0ec0*/  FMUL.FTZ R88, R77, -1.4426950216293334961 ;  /* 0xbfb8aa3b4d587820 */ /* 0x000fe20000410000 */
[----:B------:R-:W-:-:S02]  /*0ed0*/  SHF.L.U32 R80, R42, 0x10, RZ ;  /* 0x000000102a507819 */ /* 0x000fc400000006ff */
[----:B------:R-:W-:Y:S01]  /*0ee0*/  SHF.L.U32 R89, R89, 0x10, RZ ;  /* 0x0000001059597819 */ /* 0x000fe200000006ff */
[----:B------:R3:W-:Y:S01]  /*0ef0*/  MUFU.EX2 R96, R85 ;  /* 0x0000005500607308 */ /* 0x0007e20000000800 */
[----:B0-----:R-:W-:Y:S01]  /*0f00*/  SHF.L.U32 R2, R37, 0x10, RZ ;  /* 0x0000001025027819 */ /* 0x001fe200000006ff */
[----:B------:R-:W-:Y:S01]  /*0f10*/  FMUL.FTZ R83, R80, -1.4426950216293334961 ;  /* 0xbfb8aa3b50537820 */ /* 0x000fe20000410000 */
[----:B------:R-:W-:Y:S02]  /*0f20*/  SHF.L.U32 R78, R43, 0x10, RZ ;  /* 0x000000102b4e7819 */ /* 0x000fe400000006ff */
[----:B------:R-:W-:Y:S01]  /*0f30*/  PRMT R112, R25, 0x7632, R112 ;  /* 0x0000763219707816 */ /* 0x000fe20000000070 */
[----:B------:R-:W-:Y:S01]  /*0f40*/  FMUL.FTZ R86, R2, -1.4426950216293334961 ;  /* 0xbfb8aa3b02567820 */ /* 0x000fe20000410000 */
[----:B------:R-:W-:Y:S01]  /*0f50*/  PRMT R113, R26, 0x7632, R113 ;  /* 0x000076321a717816 */ /* 0x000fe20000000071 */
[----:B------:R0:W0:Y:S01]  /*0f60*/  MUFU.EX2 R98, R87 ;  /* 0x0000005700627308 */ /* 0x0000220000000800 */
[----:B---3--:R-:W-:Y:S01]  /*0f70*/  PRMT R85, R43, 0x7632, R85 ;  /* 0x000076322b557816 */ /* 0x008fe20000000055 */
[----:B------:R-:W-:Y:S01]  /*0f80*/  FMUL.FTZ R84, R78, -1.4426950216293334961 ;  /* 0xbfb8aa3b4e547820 */ /* 0x000fe20000410000 */
[----:B-1----:R-:W-:Y:S01]  /*0f90*/  FADD.FTZ R90, R92, 1 ;  /* 0x3f8000005c5a7421 */ /* 0x002fe20000010000 */
[----:B------:R-:W-:-:S02]  /*0fa0*/  PRMT R114, R27, 0x7632, R114 ;  /* 0x000076321b727816 */ /* 0x000fc40000000072 */
[----:B------:R-:W-:Y:S02]  /*0fb0*/  SHF.L.U32 R85, R85, 0x10, RZ ;  /* 0x0000001055557819 */ /* 0x000fe400000006ff */
[----:B------:R1:W3:Y:S01]  /*0fc0*/  MUFU.EX2 R97, R86 ;  /* 0x0000005600617308 */ /* 0x0002e20000000800 */
[----:B0-----:R-:W-:Y:S02]  /*0fd0*/  PRMT R87, R39, 0x7632, R87 ;  /* 0x0000763227577816 */ /* 0x001fe40000000057 */
[----:B------:R-:W-:Y:S02]  /*0fe0*/  SHF.L.U32 R100, R27, 0x10, RZ ;  /* 0x000000101b647819 */ /* 0x000fe400000006ff */
[----:B------:R-:W-:Y:S02]  /*0ff0*/  SHF.L.U32 R87, R87, 0x10, RZ ;  /* 0x0000001057577819 */ /* 0x000fe400000006ff */
[----:B------:R-:W-:Y:S01]  /*1000*/  PRMT R25, R21, 0x7632, R25 ;  /* 0x0000763215197816 */ /* 0x000fe20000000019 */
[----:B------:R0:W3:Y:S01]  /*1010*/  MUFU.EX2 R102, R88 ;  /* 0x0000005800667308 */ /* 0x0000e20000000800 */
[----:B-1----:R-:W-:Y:S01]  /*1020*/  PRMT R86, R36, 0x7632, R86 ;  /* 0x0000763224567816 */ /* 0x002fe20000000056 */
[----:B------:R-:W-:Y:S01]  /*1030*/  FMUL.FTZ R36, R85, -1.4426950216293334961 ;  /* 0xbfb8aa3b55247820 */ /* 0x000fe20000410000 */
[----:B------:R-:W-:Y:S01]  /*1040*/  FMUL.FTZ R39, R87, -1.4426950216293334961 ;  /* 0xbfb8aa3b57277820 */ /* 0x000fe20000410000 */
[----:B------:R-:W-:Y:S01]  /*1050*/  FADD.FTZ R101, R98, 1 ;  /* 0x3f80000062657421 */ /* 0x000fe20000010000 */
[----:B------:R-:W-:-:S02]  /*1060*/  SHF.L.U32 R86, R86, 0x10, RZ ;  /* 0x0000001056567819 */ /* 0x000fc400000006ff */
[----:B------:R-:W-:Y:S01]  /*1070*/  SHF.L.U32 R98, R20, 0x10, RZ ;  /* 0x0000001014627819 */ /* 0x000fe200000006ff */
[----:B------:R1:W1:Y:S01]  /*1080*/  MUFU.EX2 R115, R36 ;  /* 0x0000002400737308 */ /* 0x0002620000000800 */
[----:B0-----:R-:W-:Y:S01]  /*1090*/  PRMT R88, R38, 0x7632, R88 ;  /* 0x0000763226587816 */ /* 0x001fe20000000058 */
[----:B------:R-:W-:Y:S01]  /*10a0*/  FMUL.FTZ R37, R86, -1.4426950216293334961 ;  /* 0xbfb8aa3b56257820 */ /* 0x000fe20000410000 */
[----:B------:R-:W-:Y:S01]  /*10b0*/  FMUL.FTZ R38, R89, -1.4426950216293334961 ;  /* 0xbfb8aa3b59267820 */ /* 0x000fe20000410000 */
[----:B------:R-:W-:Y:S01]  /*10c0*/  PRMT R27, R23, 0x7632, R27 ;  /* 0x00007632171b7816 */ /* 0x000fe2000000001b */
[----:B---3--:R-:W-:Y:S01]  /*10d0*/  FADD.FTZ R97, R97, 1 ;  /* 0x3f80000061617421 */ /* 0x008fe20000010000 */
[----:B------:R-:W-:Y:S02]  /*10e0*/  SHF.L.U32 R88, R88, 0x10, RZ ;  /* 0x0000001058587819 */ /* 0x000fe400000006ff */
[----:B------:R0:W3:Y:S01]  /*10f0*/  MUFU.EX2 R91, R82 ;  /* 0x00000052005b7308 */ /* 0x0000e20000000800 */
[----:B------:R-:W-:Y:S01]  /*1100*/  FADD.FTZ R102, R102, 1 ;  /* 0x3f80000066667421 */ /* 0x000fe20000010000 */
[----:B------:R-:W-:Y:S01]  /*1110*/  SHF.L.U32 R113, R113, 0x10, RZ ;  /* 0x0000001071717819 */ /* 0x000fe200000006ff */
[----:B-1----:R-:W-:Y:S01]  /*1120*/  FMUL.FTZ R36, R88, -1.4426950216293334961 ;  /* 0xbfb8aa3b58247820 */ /* 0x002fe20000410000 */
[----:B------:R-:W-:-:S02]  /*1130*/  SHF.L.U32 R114, R114, 0x10, RZ ;  /* 0x0000001072727819 */ /* 0x000fc400000006ff */
[----:B------:R-:W-:Y:S02]  /*1140*/  SHF.L.U32 R106, R106, 0x10, RZ ;  /* 0x000000106a6a7819 */ /* 0x000fe400000006ff */
[----:B------:R1:W3:Y:S01]  /*1150*/  MUFU.EX2 R93, R83 ;  /* 0x00000053005d7308 */ /* 0x0002e20000000800 */
[----:B0-----:R-:W-:Y:S01]  /*1160*/  PRMT R82, R40, 0x7632, R82 ;  /* 0x0000763228527816 */ /* 0x001fe20000000052 */
[----:B------:R-:W-:Y:S01]  /*1170*/  FADD.FTZ R116, R115, 1 ;  /* 0x3f80000073747421 */ /* 0x000fe20000010000 */
[----:B------:R-:W-:Y:S02]  /*1180*/  SHF.L.U32 R112, R112, 0x10, RZ ;  /* 0x0000001070707819 */ /* 0x000fe400000006ff */
[----:B------:R-:W-:Y:S02]  /*1190*/  SHF.L.U32 R82, R82, 0x10, RZ ;  /* 0x0000001052527819 */ /* 0x000fe400000006ff */
[----:B------:R-:W-:Y:S01]  /*11a0*/  SHF.L.U32 R127, R27, 0x10, RZ ;  /* 0x000000101b7f7819 */ /* 0x000fe200000006ff */
[----:B------:R-:W0:Y:S01]  /*11b0*/  MUFU.EX2 R117, R37 ;  /* 0x0000002500757308 */ /* 0x000e220000000800 */
[----:B-1----:R-:W-:Y:S01]  /*11c0*/  PRMT R83, R41, 0x7632, R83 ;  /* 0x0000763229537816 */ /* 0x002fe20000000053 */
[----:B------:R-:W-:Y:S01]  /*11d0*/  FMUL.FTZ R40, R82, -1.4426950216293334961 ;  /* 0xbfb8aa3b52287820 */ /* 0x000fe20000410000 */
[----:B---3--:R-:W-:Y:S01]  /*11e0*/  FADD.FTZ R91, R91, 1 ;  /* 0x3f8000005b5b7421 */ /* 0x008fe20000010000 */
[----:B------:R-:W-:-:S02]  /*11f0*/  SHF.L.U32 R153, R12, 0x10, RZ ;  /* 0x000000100c997819 */ /* 0x000fc400000006ff */
[----:B------:R-:W-:Y:S02]  /*1200*/  SHF.L.U32 R83, R83, 0x10, RZ ;  /* 0x0000001053537819 */ /* 0x000fe400000006ff */
[----:B------:R-:W1:Y:S01]  /*1210*/  MUFU.EX2 R120, R38 ;  /* 0x0000002600787308 */ /* 0x000e620000000800 */
[----:B------:R-:W-:Y:S01]  /*1220*/  FADD.FTZ R93, R93, 1 ;  /* 0x3f8000005d5d7421 */ /* 0x000fe20000010000 */
[----:B------:R-:W-:Y:S01]  /*1230*/  PRMT R142, R13, 0x7632, R142 ;  /* 0x000076320d8e7816 */ /* 0x000fe2000000008e */
[----:B------:R-:W-:Y:S01]  /*1240*/  FMUL.FTZ R41, R83, -1.4426950216293334961 ;  /* 0xbfb8aa3b53297820 */ /* 0x000fe20000410000 */
[----:B------:R-:W-:Y:S02]  /*1250*/  SHF.L.U32 R151, R13, 0x10, RZ ;  /* 0x000000100d977819 */ /* 0x000fe400000006ff */
[----:B------:R-:W-:Y:S02]  /*1260*/  SHF.L.U32 R149, R14, 0x10, RZ ;  /* 0x000000100e957819 */ /* 0x000fe400000006ff */
[----:B------:R-:W3:Y:S01]  /*1270*/  MUFU.EX2 R122, R36 ;  /* 0x00000024007a7308 */ /* 0x000ee20000000800 */
[----:B0-----:R-:W-:Y:S01]  /*1280*/  FADD.FTZ R119, R117, 1 ;  /* 0x3f80000075777421 */ /* 0x001fe20000010000 */
[----:B------:R-:W-:-:S02]  /*1290*/  PRMT R140, R15, 0x7632, R140 ;  /* 0x000076320f8c7816 */ /* 0x000fc4000000008c */
[----:B------:R-:W-:Y:S02]  /*12a0*/  SHF.L.U32 R147, R15, 0x10, RZ ;  /* 0x000000100f937819 */ /* 0x000fe400000006ff */
[----:B------:R-:W-:Y:S02]  /*12b0*/  SHF.L.U32 R145, R16, 0x10, RZ ;  /* 0x0000001010917819 */ /* 0x000fe400000006ff */
[----:B------:R-:W-:Y:S01]  /*12c0*/  MUFU.EX2 R123, R39 ;  /* 0x00000027007b7308 */ /* 0x000fe20000000800 */
[----:B-1----:R-:W-:Y:S01]  /*12d0*/  FADD.FTZ R121, R120, 1 ;  /* 0x3f80000078797421 */ /* 0x002fe20000010000 */
[----:B------:R-:W-:-:S06]  /*12e0*/  SHF.L.U32 R143, R17, 0x10, RZ ;  /* 0x00000010118f7819 */ /* 0x000fcc00000006ff */
[----:B------:R-:W0:Y:S01]  /*12f0*/  MUFU.EX2 R99, R40 ;  /* 0x0000002800637308 */ /* 0x000e220000000800 */
[----:B---3--:R-:W-:-:S07]  /*1300*/  FADD.FTZ R122, R122, 1 ;  /* 0x3f8000007a7a7421 */ /* 0x008fce0000010000 */
[----:B------:R1:W3:Y:S08]  /*1310*/  MUFU.EX2 R103, R41 ;  /* 0x0000002900677308 */ /* 0x0002f00000000800 */
[----:B------:R3:W3:Y:S01]  /*1320*/  MUFU.EX2 R94, R84 ;  /* 0x00000054005e7308 */ /* 0x0006e20000000800 */
[----:B-1----:R-:W1:Y:S01]  /*1330*/  LDC.64 R40, c[0x0][0x398] ;  /* 0x0000e600ff287b82 */ /* 0x002e620000000a00 */
[----:B0-----:R-:W-:-:S06]  /*1340*/  FADD.FTZ R99, R99, 1 ;  /* 0x3f80000063637421 */ /* 0x001fcc0000010000 */
[----:B------:R-:W-:Y:S01]  /*1350*/  MUFU.RCP R90, R90 ;  /* 0x0000005a005a7308 */ /* 0x000fe20000001000 */
[----:B---3--:R-:W-:Y:S01]  /*1360*/  PRMT R84, R42, 0x7632, R84 ;  /* 0x000076322a547816 */ /* 0x008fe20000000054 */
[----:B------:R-:W-:-:S03]  /*1370*/  FADD.FTZ R108, R103, 1 ;  /* 0x3f800000676c7421 */ /* 0x000fc60000010000 */
[----:B------:R-:W-:-:S03]  /*1380*/  SHF.L.U32 R84, R84, 0x10, RZ ;  /* 0x0000001054547819 */ /* 0x000fc600000006ff */
[----:B------:R0:W-:Y:S01]  /*1390*/  MUFU.RCP R92, R91 ;  /* 0x0000005b005c7308 */ /* 0x0001e20000001000 */
[----:B------:R-:W-:Y:S01]  /*13a0*/  FADD.FTZ R94, R94, 1 ;  /* 0x3f8000005e5e7421 */ /* 0x000fe20000010000 */
[----:B------:R-:W-:-:S06]  /*13b0*/  FMUL.FTZ R42, R84, -1.4426950216293334961 ;  /* 0xbfb8aa3b542a7820 */ /* 0x000fcc0000410000 */
[----:B------:R3:W1:Y:S01]  /*13c0*/  MUFU.EX2 R107, R42 ;  /* 0x0000002a006b7308 */ /* 0x0006620000000800 */
[----:B0-----:R-:W-:Y:S01]  /*13d0*/  FADD.FTZ R91, R96, 1 ;  /* 0x3f800000605b7421 */ /* 0x001fe20000010000 */
[----:B------:R-:W-:-:S06]  /*13e0*/  SHF.L.U32 R96, R21, 0x10, RZ ;  /* 0x0000001015607819 */ /* 0x000fcc00000006ff */
[----:B------:R0:W1:Y:S01]  /*13f0*/  MUFU.RCP R95, R94 ;  /* 0x0000005e005f7308 */ /* 0x0000620000001000 */
[----:B---3--:R-:W-:-:S07]  /*1400*/  IMAD R42, R52, UR6, RZ ;  /* 0x00000006342a7c24 */ /* 0x008fce000f8e02ff */
[----:B------:R-:W-:Y:S01]  /*1410*/  MUFU.RCP R105, R99 ;  /* 0x0000006300697308 */ /* 0x000fe20000001000 */
[----:B0-----:R-:W-:Y:S01]  /*1420*/  SHF.L.U32 R94, R22, 0x10, RZ ;  /* 0x00000010165e7819 */ /* 0x001fe200000006ff */
[----:B-1----:R-:W-:-:S06]  /*1430*/  FADD.FTZ R109, R107, 1 ;  /* 0x3f8000006b6d7421 */ /* 0x002fcc0000010000 */
[----:B------:R-:W-:Y:S01]  /*1440*/  MUFU.RCP R93, R93 ;  /* 0x0000005d005d7308 */ /* 0x000fe20000001000 */
[----:B------:R-:W-:-:S04]  /*1450*/  FADD.FTZ R115, -R95, 1 ;  /* 0x3f8000005f737421 */ /* 0x000fc80000010100 */
[----:B------:R-:W-:-:S03]  /*1460*/  FFMA.FTZ R117, R78, R115, 1 ;  /* 0x3f8000004e757423 */ /* 0x000fc60000010073 */
[----:B------:R-:W-:Y:S08]  /*1470*/  MUFU.RCP R109, R109 ;  /* 0x0000006d006d7308 */ /* 0x000ff00000001000 */
[----:B------:R-:W0:Y:S08]  /*1480*/  MUFU.RCP R116, R116 ;  /* 0x0000007400747308 */ /* 0x000e300000001000 */
[----:B------:R-:W-:Y:S08]  /*1490*/  MUFU.RCP R102, R102 ;  /* 0x0000006600667308 */ /* 0x000ff00000001000 */
[----:B------:R-:W-:Y:S01]  /*14a0*/  MUFU.RCP R91, R91 ;  /* 0x0000005b005b7308 */ /* 0x000fe20000001000 */
[----:B0-----:R-:W-:-:S04]  /*14b0*/  FADD.FTZ R120, -R116, 1 ;  /* 0x3f80000074787421 */ /* 0x001fc80000010100 */
[C---:B------:R-:W-:Y:S01]  /*14c0*/  FFMA.FTZ R120, R85.reuse, R120, 1 ;  /* 0x3f80000055787423 */ /* 0x040fe20000010078 */
[----:B------:R-:W-:Y:S02]  /*14d0*/  FMUL.FTZ R85, R85, R116 ;  /* 0x0000007455557220 */ /* 0x000fe40000410000 */
[----:B------:R-:W-:Y:S08]  /*14e0*/  MUFU.RCP R97, R97 ;  /* 0x0000006100617308 */ /* 0x000ff00000001000 */
[----:B------:R0:W-:Y:S08]  /*14f0*/  MUFU.RCP R115, R119 ;  /* 0x0000007700737308 */ /* 0x0001f00000001000 */
[----:B------:R-:W1:Y:S08]  /*1500*/  MUFU.RCP R108, R108 ;  /* 0x0000006c006c7308 */ /* 0x000e700000001000 */
[----:B------:R-:W-:Y:S08]  /*1510*/  MUFU.RCP R134, R121 ;  /* 0x0000007900867308 */ /* 0x000ff00000001000 */
[----:B------:R-:W-:Y:S08]  /*1520*/  MUFU.RCP R137, R122 ;  /* 0x0000007a00897308 */ /* 0x000ff00000001000 */
[----:B------:R-:W3:Y:S01]  /*1530*/  MUFU.RCP R101, R101 ;  /* 0x0000006500657308 */ /* 0x000ee20000001000 */
[----:B--2---:R2:W-:Y:S04]  /*1540*/  STS.128 [R72], R44 ;  /* 0x0000002c48007388 */ /* 0x0045e80000000c00 */
[----:B----4-:R4:W-:Y:S01]  /*1550*/  STS.128 [R72+0x200], R48 ;  /* 0x0002003048007388 */ /* 0x0109e20000000c00 */
[----:B------:R-:W-:-:S03]  /*1560*/  NOP ;  /* 0x0000000000007918 */ /* 0x000fc60000000000 */
[----:B------:R-:W0:Y:S01]  /*1570*/  LDS.128 R36, [R74] ;  /* 0x000000004a247984 */ /* 0x000e220000000c00 */
[C---:B--2---:R-:W-:Y:S02]  /*1580*/  IMAD R45, R53.reuse, UR7, R42 ;  /* 0x00000007352d7c24 */ /* 0x044fe4000f8e022a */
[----:B------:R-:W-:Y:S01]  /*1590*/  IMAD.WIDE.U32 R42, R53, UR6, R28 ;  /* 0x00000006352a7c25 */ /* 0x000fe2000f8e001c */
[----:B------:R-:W-:Y:S01]  /*15a0*/  ULDC.64 UR6, c[0x0][0x320] ;  /* 0x0000c80000067ab9 */ /* 0x000fe20000000a00 */
[----:B----4-:R-:W-:Y:S02]  /*15b0*/  SHF.L.U32 R49, R24, 0x10, RZ ;  /* 0x0000001018317819 */ /* 0x010fe400000006ff */
[----:B------:R-:W-:Y:S01]  /*15c0*/  IMAD R44, R40, UR15, RZ ;  /* 0x0000000f282c7c24 */ /* 0x000fe2000f8e02ff */
[----:B------:R-:W-:Y:S02]  /*15d0*/  IADD3 R43, R43, R45, RZ ;  /* 0x0000002d2b2b7210 */ /* 0x000fe40007ffe0ff */
[----:B------:R-:W-:Y:S01]  /*15e0*/  SHF.L.U32 R51, R26, 0x10, RZ ;  /* 0x000000101a337819 */ /* 0x000fe200000006ff */
[----:B------:R-:W-:Y:S01]  /*15f0*/  IMAD R41, R41, UR14, R44 ;  /* 0x0000000e29297c24 */ /* 0x000fe2000f8e022c */
[----:B------:R-:W-:Y:S01]  /*1600*/  PRMT R24, R20, 0x7632, R24 ;  /* 0x0000763214187816 */ /* 0x000fe20000000018 */
[----:B------:R-:W-:Y:S01]  /*1610*/  FADD.FTZ R20, -R90, 1 ;  /* 0x3f8000005a147421 */ /* 0x000fe20000010100 */
[----:B------:R-:W-:Y:S01]  /*1620*/  PRMT R26, R22, 0x7632, R26 ;  /* 0x00007632161a7816 */ /* 0x000fe2000000001a */
[----:B------:R-:W-:Y:S01]  /*1630*/  FADD.FTZ R22, -R92, 1 ;  /* 0x3f8000005c167421 */ /* 0x000fe20000010100 */
[----:B------:R-:W-:Y:S01]  /*1640*/  SHF.L.U32 R50, R23, 0x10, RZ ;  /* 0x0000001017327819 */ /* 0x000fe200000006ff */
[----:B------:R-:W-:Y:S01]  /*1650*/  FFMA.FTZ R20, R81, R20, 1 ;  /* 0x3f80000051147423 */ /* 0x000fe20000010014 */
[----:B------:R-:W-:Y:S01]  /*1660*/  SHF.L.U32 R126, R26, 0x10, RZ ;  /* 0x000000101a7e7819 */ /* 0x000fe200000006ff */
[----:B------:R-:W-:Y:S01]  /*1670*/  FFMA.FTZ R22, R79, R22, 1 ;  /* 0x3f8000004f167423 */ /* 0x000fe20000010016 */
[----:B------:R-:W-:-:S04]  /*1680*/  IMAD.WIDE.U32 R42, R40, UR14, R42 ;  /* 0x0000000e282a7c25 */ /* 0x000fc8000f8e002a */
[----:B------:R-:W-:Y:S01]  /*1690*/  FMUL.FTZ R81, R81, R90 ;  /* 0x0000005a51517220 */ /* 0x000fe20000410000 */
[----:B------:R-:W-:Y:S01]  /*16a0*/  FMUL.FTZ R79, R79, R92 ;  /* 0x0000005c4f4f7220 */ /* 0x000fe20000410000 */
[----:B------:R-:W-:Y:S02]  /*16b0*/  IADD3 R41, R43, R41, RZ ;  /* 0x000000292b297210 */ /* 0x000fe40007ffe0ff */
[----:B------:R-:W-:Y:S02]  /*16c0*/  PRMT R43, R18, 0x7632, R43 ;  /* 0x00007632122b7816 */ /* 0x000fe4000000002b */
[C---:B0-----:R-:W-:Y:S02]  /*16d0*/  SHF.L.U32 R44, R36.reuse, 0x10, RZ ;  /* 0x00000010242c7819 */ /* 0x041fe400000006ff */
[----:B------:R-:W-:Y:S02]  /*16e0*/  SHF.L.U32 R45, R37, 0x10, RZ ;  /* 0x00000010252d7819 */ /* 0x000fe400000006ff */
[----:B------:R-:W-:Y:S01]  /*16f0*/  PRMT R103, R36, 0x7632, R103 ;  /* 0x0000763224677816 */ /* 0x000fe20000000067 */
[----:B------:R-:W-:Y:S01]  /*1700*/  FMUL.FTZ R21, R49, R44 ;  /* 0x0000002c31157220 */ /* 0x000fe20000410000 */
[C---:B------:R-:W-:Y:S01]  /*1710*/  PRMT R111, R39.reuse, 0x7632, R111 ;  /* 0x00007632276f7816 */ /* 0x040fe2000000006f */
        /* <DEDUP_REMOVED lines=9> */
[----:B------:R-:W-:Y:S01]  /*17b0*/  FADD.FTZ R37, -R93, 1 ;  /* 0x3f8000005d257421 */ /* 0x000fe20000010100 */
[----:B------:R0:W2:Y:S01]  /*17c0*/  LDS.128 R20, [R74+0x10] ;  /* 0x000010004a147984 */ /* 0x0000a20000000c00 */
[----:B------:R-:W-:Y:S01]  /*17d0*/  FMUL.FTZ R46, R51, R48 ;  /* 0x00000030332e7220 */ /* 0x000fe20000410000 */
[----:B------:R-:W-:Y:S01]  /*17e0*/  FMUL.FTZ R118, R100, R99 ;  /* 0x0000006364767220 */ /* 0x000fe20000410000 */
[----:B------:R-:W-:Y:S01]  /*17f0*/  FFMA.FTZ R47, R80, R37, 1 ;  /* 0x3f800000502f7423 */ /* 0x000fe20000010025 */
[----:B------:R-:W-:Y:S01]  /*1800*/  SHF.L.U32 R110, R110, 0x10, RZ ;  /* 0x000000106e6e7819 */ /* 0x000fe200000006ff */
[----:B------:R-:W-:Y:S01]  /*1810*/  FMUL.FTZ R46, R93, R46 ;  /* 0x0000002e5d2e7220 */ /* 0x000fe20000410000 */
[----:B------:R-:W-:Y:S01]  /*1820*/  FMUL.FTZ R118, R95, R118 ;  /* 0x000000765f767220 */ /* 0x000fe20000410000 */
[----:B------:R-:W-:Y:S01]  /*1830*/  SHF.L.U32 R111, R111, 0x10, RZ ;  /* 0x000000106f6f7819 */ /* 0x000fe200000006ff */
[----:B------:R-:W-:Y:S01]  /*1840*/  FADD.FTZ R37, -R105, 1 ;  /* 0x3f80000069257421 */ /* 0x000fe20000010100 */
[----:B0-----:R-:W-:Y:S01]  /*1850*/  FMUL.FTZ R74, R46, R47 ;  /* 0x0000002f2e4a7220 */ /* 0x001fe20000410000 */
        /* <DEDUP_REMOVED lines=8> */
[----:B------:R-:W-:Y:S01]  /*18e0*/  FFMA.FTZ R37, R82, R37, 1 ;  /* 0x3f80000052257423 */ /* 0x000fe20000010025 */
[----:B------:R-:W-:Y:S01]  /*18f0*/  FMUL.FTZ R38, R106, R103 ;  /* 0x000000676a267220 */ /* 0x000fe20000410000 */
[----:B------:R-:W-:Y:S01]  /*1900*/  FMUL.FTZ R129, R46, R117 ;  /* 0x000000752e817220 */ /* 0x000fe20000410000 */
[----:B------:R-:W-:Y:S01]  /*1910*/  FADD.FTZ R46, R123, 1 ;  /* 0x3f8000007b2e7421 */ /* 0x000fe20000010000 */
[----:B------:R-:W-:Y:S01]  /*1920*/  FMUL.FTZ R131, R119, R120 ;  /* 0x0000007877837220 */ /* 0x000fe20000410000 */
[----:B------:R-:W-:Y:S01]  /*1930*/  FMUL.FTZ R38, R105, R38 ;  /* 0x0000002669267220 */ /* 0x000fe20000410000 */
[----:B------:R-:W-:Y:S01]  /*1940*/  SHF.L.U32 R107, R107, 0x10, RZ ;  /* 0x000000106b6b7819 */ /* 0x000fe200000006ff */
[----:B------:R-:W0:Y:S01]  /*1950*/  MUFU.RCP R144, R46 ;  /* 0x0000002e00907308 */ /* 0x000e220000001000 */
[----:B------:R-:W-:Y:S01]  /*1960*/  FMUL.FTZ R93, R80, R93 ;  /* 0x0000005d505d7220 */ /* 0x000fe20000410000 */
[----:B------:R-:W-:Y:S01]  /*1970*/  FMUL.FTZ R37, R38, R37 ;  /* 0x0000002526257220 */ /* 0x000fe20000410000 */
[----:B-1----:R-:W-:Y:S01]  /*1980*/  FADD.FTZ R38, -R108, 1 ;  /* 0x3f8000006c267421 */ /* 0x002fe20000010100 */
[----:B------:R-:W-:Y:S01]  /*1990*/  FMUL.FTZ R47, R112, R107 ;  /* 0x0000006b702f7220 */ /* 0x000fe20000410000 */
[----:B------:R-:W-:Y:S01]  /*19a0*/  FMUL.FTZ R95, R78, R95 ;  /* 0x0000005f4e5f7220 */ /* 0x000fe20000410000 */
[----:B------:R-:W-:Y:S01]  /*19b0*/  FMUL.FTZ R105, R82, R105 ;  /* 0x0000006952697220 */ /* 0x000fe20000410000 */
[C---:B------:R-:W-:Y:S01]  /*19c0*/  FFMA.FTZ R38, R83.reuse, R38, 1 ;  /* 0x3f80000053267423 */ /* 0x040fe20000010026 */
[----:B------:R-:W-:Y:S01]  /*19d0*/  FMUL.FTZ R47, R108, R47 ;  /* 0x0000002f6c2f7220 */ /* 0x000fe20000410000 */
[----:B------:R-:W-:Y:S01]  /*19e0*/  FMUL.FTZ R83, R83, R108 ;  /* 0x0000006c53537220 */ /* 0x000fe20000410000 */
[----:B------:R-:W-:Y:S01]  /*19f0*/  FMUL.FTZ R109, R84, R109 ;  /* 0x0000006d546d7220 */ /* 0x000fe20000410000 */
[----:B------:R-:W-:Y:S01]  /*1a00*/  FMUL.FTZ R104, R104, R79 ;  /* 0x0000004f68687220 */ /* 0x000fe20000410000 */
[----:B------:R-:W-:Y:S01]  /*1a10*/  FMUL.FTZ R38, R47, R38 ;  /* 0x000000262f267220 */ /* 0x000fe20000410000 */
[----:B---3--:R-:W-:Y:S01]  /*1a20*/  FADD.FTZ R47, -R101, 1 ;  /* 0x3f800000652f7421 */ /* 0x008fe20000010100 */
[----:B------:R-:W-:Y:S01]  /*1a30*/  FMUL.FTZ R100, R100, R95 ;  /* 0x0000005f64647220 */ /* 0x000fe20000410000 */
[----:B--2---:R-:W-:Y:S01]  /*1a40*/  PRMT R120, R20, 0x7632, R120 ;  /* 0x0000763214787816 */ /* 0x004fe20000000078 */
[----:B------:R-:W-:Y:S01]  /*1a50*/  FMUL.FTZ R90, R106, R105 ;  /* 0x000000696a5a7220 */ /* 0x000fe20000410000 */
[----:B------:R-:W-:Y:S01]  /*1a60*/  SHF.L.U32 R117, R20, 0x10, RZ ;  /* 0x0000001014757819 */ /* 0x000fe200000006ff */
[----:B------:R-:W-:Y:S01]  /*1a70*/  FADD.FTZ R20, -R102, 1 ;  /* 0x3f80000066147421 */ /* 0x000fe20000010100 */
[----:B------:R-:W-:Y:S01]  /*1a80*/  SHF.L.U32 R123, R23, 0x10, RZ ;  /* 0x00000010177b7819 */ /* 0x000fe200000006ff */
[----:B------:R-:W-:Y:S01]  /*1a90*/  FFMA.FTZ R47, R76, R47, 1 ;  /* 0x3f8000004c2f7423 */ /* 0x000fe2000001002f */
[----:B------:R-:W-:Y:S01]  /*1aa0*/  SHF.L.U32 R119, R21, 0x10, RZ ;  /* 0x0000001015777819 */ /* 0x000fe200000006ff */
[----:B------:R-:W-:Y:S01]  /*1ab0*/  FFMA.FTZ R124, R77, R20, 1 ;  /* 0x3f8000004d7c7423 */ /* 0x000fe20000010014 */
[----:B------:R-:W-:Y:S01]  /*1ac0*/  PRMT R130, R21, 0x7632, R130 ;  /* 0x0000763215827816 */ /* 0x000fe20000000082 */
[----:B------:R-:W-:Y:S01]  /*1ad0*/  FADD.FTZ R21, -R91, 1 ;  /* 0x3f8000005b157421 */ /* 0x000fe20000010100 */
[----:B------:R-:W-:Y:S01]  /*1ae0*/  PRMT R133, R22, 0x7632, R133 ;  /* 0x0000763216857816 */ /* 0x000fe20000000085 */
[----:B------:R-:W-:Y:S01]  /*1af0*/  FMUL.FTZ R20, R98, R117 ;  /* 0x0000007562147220 */ /* 0x000fe20000410000 */
[----:B------:R-:W-:Y:S01]  /*1b00*/  SHF.L.U32 R121, R22, 0x10, RZ ;  /* 0x0000001016797819 */ /* 0x000fe200000006ff */
[----:B------:R-:W-:Y:S01]  /*1b10*/  FMUL.FTZ R125, R50, R123 ;  /* 0x0000007b327d7220 */ /* 0x000fe20000410000 */
[----:B------:R-:W-:Y:S01]  /*1b20*/  PRMT R136, R23, 0x7632, R136 ;  /* 0x0000763217887816 */ /* 0x000fe20000000088 */
[----:B------:R-:W-:Y:S01]  /*1b30*/  FADD.FTZ R23, -R97, 1 ;  /* 0x3f80000061177421 */ /* 0x000fe20000010100 */
        /* <DEDUP_REMOVED lines=8> */
[----:B------:R-:W-:Y:S01]  /*1bc0*/  SHF.L.U32 R124, R24, 0x10, RZ ;  /* 0x00000010187c7819 */ /* 0x000fe200000006ff */
[----:B------:R-:W-:Y:S01]  /*1bd0*/  FMUL.FTZ R132, R22, R23 ;  /* 0x0000001716847220 */ /* 0x000fe20000410000 */
[----:B------:R-:W-:Y:S01]  /*1be0*/  FADD.FTZ R20, -R134, 1 ;  /* 0x3f80000086147421 */ /* 0x000fe20000010100 */
[----:B------:R-:W-:Y:S01]  /*1bf0*/  SHF.L.U32 R128, R120, 0x10, RZ ;  /* 0x0000001078807819 */ /* 0x000fe200000006ff */
[----:B------:R-:W-:Y:S01]  /*1c00*/  FADD.FTZ R23, -R137, 1 ;  /* 0x3f80000089177421 */ /* 0x000fe20000010100 */
[----:B------:R-:W-:Y:S01]  /*1c10*/  SHF.L.U32 R125, R25, 0x10, RZ ;  /* 0x00000010197d7819 */ /* 0x000fe200000006ff */
[----:B0-----:R-:W-:Y:S01]  /*1c20*/  FADD.FTZ R24, -R144, 1 ;  /* 0x3f80000090187421 */ /* 0x001fe20000010100 */
[----:B------:R-:W-:Y:S01]  /*1c30*/  SHF.L.U32 R130, R130, 0x10, RZ ;  /* 0x0000001082827819 */ /* 0x000fe200000006ff */
[----:B------:R-:W-:Y:S01]  /*1c40*/  FFMA.FTZ R22, R89, R20, 1 ;  /* 0x3f80000059167423 */ /* 0x000fe20000010014 */
[----:B------:R-:W-:Y:S01]  /*1c50*/  SHF.L.U32 R133, R133, 0x10, RZ ;  /* 0x0000001085857819 */ /* 0x000fe200000006ff */
[----:B------:R-:W-:Y:S01]  /*1c60*/  FADD.FTZ R21, -R115, 1 ;  /* 0x3f80000073157421 */ /* 0x000fe20000010100 */
[----:B------:R-:W-:Y:S01]  /*1c70*/  SHF.L.U32 R136, R136, 0x10, RZ ;  /* 0x0000001088887819 */ /* 0x000fe200000006ff */
[----:B------:R-:W-:Y:S01]  /*1c80*/  FFMA.FTZ R139, R88, R23, 1 ;  /* 0x3f800000588b7423 */ /* 0x000fe20000010017 */
[----:B------:R-:W-:Y:S01]  /*1c90*/  FMUL.FTZ R20, R124, R128 ;  /* 0x000000807c147220 */ /* 0x000fe20000410000 */
[----:B------:R-:W-:Y:S01]  /*1ca0*/  FFMA.FTZ R141, R87, R24, 1 ;  /* 0x3f800000578d7423 */ /* 0x000fe20000010018 */
        /* <DEDUP_REMOVED lines=17> */
[----:B------:R-:W-:Y:S01]  /*1dc0*/  LEA R74, R60, R3, 0x1 ;  /* 0x000000033c4a7211 */ /* 0x000fe200078e08ff */
[----:B------:R-:W-:Y:S01]  /*1dd0*/  FMUL.FTZ R144, R87, R144 ;  /* 0x0000009057907220 */ /* 0x000fe20000410000 */
[----:B------:R-:W-:Y:S01]  /*1de0*/  F2FP.BF16.F32.PACK_AB R24, R25, R122 ;  /* 0x0000007a1918723e */ /* 0x000fe200000010ff */
[----:B------:R-:W-:Y:S01]  /*1df0*/  FMUL.FTZ R91, R0, R91 ;  /* 0x0000005b005b7220 */ /* 0x000fe20000410000 */
[----:B------:R-:W-:Y:S01]  /*1e00*/  F2FP.BF16.F32.PACK_AB R25, R27, R132 ;  /* 0x000000841b19723e */ /* 0x000fe200000010ff */
[----:B------:R-:W-:Y:S01]  /*1e10*/  FMUL.FTZ R2, R2, R97 ;  /* 0x0000006102027220 */ /* 0x000fe20000410000 */
[----:B------:R-:W-:Y:S01]  /*1e20*/  F2FP.BF16.F32.PACK_AB R20, R37, R36 ;  /* 0x000000242514723e */ /* 0x000fe200000010ff */
[----:B------:R-:W1:Y:S01]  /*1e30*/  LDC R87, c[0x0][0x21c] ;  /* 0x00008700ff577b82 */ /* 0x000e620000000800 */
[----:B------:R-:W-:-:S07]  /*1e40*/  F2FP.BF16.F32.PACK_AB R21, R38, R39 ;  /* 0x000000272615723e */ /* 0x000fce00000010ff */
[----:B------:R-:W-:Y:S01]  /*1e50*/  BAR.SYNC.DEFER_BLOCKING 0x0 ;  /* 0x0000000000007b1d */ /* 0x000fe20000010000 */
[----:B------:R-:W-:Y:S01]  /*1e60*/  F2FP.BF16.F32.PACK_AB R23, R131, R118 ;  /* 0x000000768317723e */ /* 0x000fe200000010ff */
[----:B------:R-:W-:Y:S01]  /*1e70*/  FMUL.FTZ R101, R76, R101 ;  /* 0x000000654c657220 */ /* 0x000fe20000410000 */
[----:B------:R-:W-:Y:S01]  /*1e80*/  F2FP.BF16.F32.PACK_AB R26, R26, R135 ;  /* 0x000000871a1a723e */ /* 0x000fe200000010ff */
[----:B------:R-:W-:Y:S01]  /*1e90*/  FMUL.FTZ R77, R77, R102 ;  /* 0x000000664d4d7220 */ /* 0x000fe20000410000 */
[----:B------:R-:W-:Y:S01]  /*1ea0*/  LEA R74, R74, R73, 0x4 ;  /* 0x000000494a4a7211 */ /* 0x000fe200078e20ff */
[----:B------:R-:W-:Y:S01]  /*1eb0*/  FMUL.FTZ R115, R86, R115 ;  /* 0x0000007356737220 */ /* 0x000fe20000410000 */
[----:B------:R-:W-:Y:S01]  /*1ec0*/  F2FP.BF16.F32.PACK_AB R27, R141, R138 ;  /* 0x0000008a8d1b723e */ /* 0x000fe200000010ff */
[----:B------:R-:W-:Y:S01]  /*1ed0*/  FMUL.FTZ R134, R89, R134 ;  /* 0x0000008659867220 */ /* 0x000fe20000410000 */
[----:B------:R-:W-:Y:S01]  /*1ee0*/  PRMT R122, R12, 0x7632, R122 ;  /* 0x000076320c7a7816 */ /* 0x000fe2000000007a */
[----:B------:R-:W-:Y:S01]  /*1ef0*/  FMUL.FTZ R137, R88, R137 ;  /* 0x0000008958897220 */ /* 0x000fe20000410000 */
[----:B------:R-:W-:Y:S01]  /*1f00*/  PRMT R120, R14, 0x7632, R120 ;  /* 0x000076320e787816 */ /* 0x000fe20000000078 */
[----:B------:R-:W-:Y:S01]  /*1f10*/  FMUL.FTZ R0, R49, R81 ;  /* 0x0000005131007220 */ /* 0x000fe20000410000 */
[----:B------:R-:W-:Y:S01]  /*1f20*/  PRMT R118, R16, 0x7632, R118 ;  /* 0x0000763210767816 */ /* 0x000fe20000000076 */
[----:B------:R-:W-:Y:S01]  /*1f30*/  FMUL.FTZ R102, R51, R93 ;  /* 0x0000005d33667220 */ /* 0x000fe20000410000 */
[----:B0-----:R-:W-:Y:S01]  /*1f40*/  LEA R40, P0, R42, R46, 0x1 ;  /* 0x0000002e2a287211 */ /* 0x001fe200078008ff */
[----:B------:R-:W-:Y:S01]  /*1f50*/  FMUL.FTZ R98, R98, R91 ;  /* 0x0000005b62627220 */ /* 0x000fe20000410000 */
[----:B------:R-:W-:Y:S01]  /*1f60*/  PRMT R46, R17, 0x7632, R46 ;  /* 0x00007632112e7816 */ /* 0x000fe2000000002e */
[----:B------:R-:W-:Y:S01]  /*1f70*/  FMUL.FTZ R96, R96, R2 ;  /* 0x0000000260607220 */ /* 0x000fe20000410000 */
[----:B------:R-:W-:Y:S01]  /*1f80*/  LEA.HI.X R41, R42, R47, R41, 0x1, P0 ;  /* 0x0000002f2a297211 */ /* 0x000fe200000f0c29 */
[----:B------:R-:W-:Y:S01]  /*1f90*/  FMUL.FTZ R94, R94, R101 ;  /* 0x000000655e5e7220 */ /* 0x000fe20000410000 */
[----:B------:R-:W-:Y:S01]  /*1fa0*/  ISETP.NE.U32.AND P0, PT, RZ, UR6, PT ;  /* 0x00000006ff007c0c */ /* 0x000fe2000bf05070 */
[----:B------:R-:W-:Y:S01]  /*1fb0*/  FMUL.FTZ R92, R50, R77 ;  /* 0x0000004d325c7220 */ /* 0x000fe20000410000 */
[----:B------:R-:W-:Y:S01]  /*1fc0*/  SHF.L.U32 R141, R18, 0x10, RZ ;  /* 0x00000010128d7819 */ /* 0x000fe200000006ff */
[----:B------:R-:W-:Y:S01]  /*1fd0*/  STS.128 [R74], R20 ;  /* 0x000000144a007388 */ /* 0x000fe20000000c00 */
[----:B------:R-:W-:Y:S01]  /*1fe0*/  IMAD.WIDE R40, R75, 0x10, R40 ;  /* 0x000000104b287825 */ /* 0x000fe200078e0228 */
[----:B------:R-:W-:-:S03]  /*1ff0*/  ISETP.NE.AND.EX P0, PT, RZ, UR7, PT, P0 ;  /* 0x00000007ff007c0c */ /* 0x000fc6000bf05300 */
[----:B------:R-:W-:Y:S01]  /*2000*/  FMUL.FTZ R88, R112, R83 ;  /* 0x0000005370587220 */ /* 0x000fe20000410000 */
[----:B------:R-:W-:Y:S01]  /*2010*/  STS.128 [R74+0x10], R24 ;  /* 0x000010184a007388 */ /* 0x000fe20000000c00 */
[----:B------:R-:W-:-:S03]  /*2020*/  NOP ;  /* 0x0000000000007918 */ /* 0x000fc60000000000 */
[----:B------:R-:W0:Y:S01]  /*2030*/  LDS.128 R36, [R72] ;  /* 0x0000000048247984 */ /* 0x000e220000000c00 */
[----:B------:R-:W-:Y:S01]  /*2040*/  PRMT R42, R19, 0x7632, R42 ;  /* 0x00007632132a7816 */ /* 0x000fe2000000002a */
[----:B------:R-:W-:Y:S01]  /*2050*/  FMUL.FTZ R86, R113, R109 ;  /* 0x0000006d71567220 */ /* 0x000fe20000410000 */
[----:B------:R-:W-:Y:S01]  /*2060*/  SHF.L.U32 R47, R19, 0x10, RZ ;  /* 0x00000010132f7819 */ /* 0x000fe200000006ff */
[----:B------:R-:W2:Y:S01]  /*2070*/  LDS.128 R12, [R72+0x200] ;  /* 0x00020000480c7984 */ /* 0x000ea20000000c00 */
[----:B------:R-:W-:Y:S01]  /*2080*/  FMUL.FTZ R84, R114, R85 ;  /* 0x0000005572547220 */ /* 0x000fe20000410000 */
[----:B------:R-:W-:Y:S01]  /*2090*/  FMUL.FTZ R82, R124, R115 ;  /* 0x000000737c527220 */ /* 0x000fe20000410000 */
[----:B------:R-:W-:Y:S01]  /*20a0*/  FMUL.FTZ R80, R125, R134 ;  /* 0x000000867d507220 */ /* 0x000fe20000410000 */
[----:B------:R-:W-:Y:S01]  /*20b0*/  FMUL.FTZ R78, R126, R137 ;  /* 0x000000897e4e7220 */ /* 0x000fe20000410000 */
[----:B------:R-:W-:Y:S01]  /*20c0*/  FMUL.FTZ R76, R127, R144 ;  /* 0x000000907f4c7220 */ /* 0x000fe20000410000 */
[----:B0-----:R0:W-:Y:S04]  /*20d0*/  STG.E.128 desc[UR12][R40.64+-0x800], R36 ;  /* 0xfff8002428007986 */ /* 0x0011e8000c101d0c */
[----:B--2---:R0:W-:Y:S01]  /*20e0*/  STG.E.128 desc[UR12][R40.64+-0x600], R12 ;  /* 0xfffa000c28007986 */ /* 0x0041e2000c101d0c */
[----:B-1----:R-:W-:Y:S05]  /*20f0*/  @!P0 BRA `(.L_x_5572) ;  /* 0x0000000000b48947 */ /* 0x002fea0003800000 */
[----:B------:R-:W-:Y:S01]  /*2100*/  BAR.SYNC.DEFER_BLOCKING 0x0 ;  /* 0x0000000000007b1d */ /* 0x000fe20000010000 */
        /* <DEDUP_REMOVED lines=21> */
[----:B------:R-:W-:Y:S01]  /*2260*/  IMAD.WIDE.U32 R36, R53, UR8, R28 ;  /* 0x0000000835247c25 */ /* 0x000fe2000f8e001c */
[----:B------:R-:W-:-:S02]  /*2270*/  F2FP.BF16.F32.PACK_AB R12, R103, R12 ;  /* 0x0000000c670c723e */ /* 0x000fc400000010ff */
[----:B------:R-:W-:Y:S02]  /*2280*/  F2FP.BF16.F32.PACK_AB R19, R136, R19 ;  /* 0x000000138813723e */ /* 0x000fe400000010ff */
[----:B------:R-:W-:Y:S01]  /*2290*/  F2FP.BF16.F32.PACK_AB R18, R2, R101 ;  /* 0x000000650212723e */ /* 0x000fe200000010ff */
[----:B------:R1:W-:Y:S01]  /*22a0*/  STS.128 [R74], R12 ;  /* 0x0000000c4a007388 */ /* 0x0003e20000000c00 */
[----:B------:R-:W-:Y:S01]  /*22b0*/  F2FP.BF16.F32.PACK_AB R17, R130, R17 ;  /* 0x000000118211723e */ /* 0x000fe200000010ff */
[----:B------:R-:W-:Y:S01]  /*22c0*/  IMAD R2, R52, UR8, RZ ;  /* 0x0000000834027c24 */ /* 0x000fe2000f8e02ff */
[----:B------:R-:W-:-:S03]  /*22d0*/  F2FP.BF16.F32.PACK_AB R16, R128, R91 ;  /* 0x0000005b8010723e */ /* 0x000fc600000010ff */
[----:B------:R-:W-:Y:S02]  /*22e0*/  IMAD R39, R53, UR9, R2 ;  /* 0x0000000935277c24 */ /* 0x000fe4000f8e0202 */
[----:B------:R-:W-:Y:S01]  /*22f0*/  STS.128 [R74+0x10], R16 ;  /* 0x000010104a007388 */ /* 0x000fe20000000c00 */
[----:B------:R-:W-:-:S03]  /*2300*/  NOP ;  /* 0x0000000000007918 */ /* 0x000fc60000000000 */
[----:B------:R-:W2:Y:S01]  /*2310*/  LDS.128 R20, [R72] ;  /* 0x0000000048147984 */ /* 0x000ea20000000c00 */
[----:B------:R-:W-:Y:S01]  /*2320*/  IADD3 R37, R37, R39, RZ ;  /* 0x0000002725257210 */ /* 0x000fe20007ffe0ff */
[C---:B0-----:R-:W-:Y:S02]  /*2330*/  IMAD R2, R40.reuse, UR15, RZ ;  /* 0x0000000f28027c24 */ /* 0x041fe4000f8e02ff */
[----:B------:R-:W0:Y:S02]  /*2340*/  LDS.128 R24, [R72+0x200] ;  /* 0x0002000048187984 */ /* 0x000e240000000c00 */
[----:B-1----:R-:W-:Y:S02]  /*2350*/  IMAD R15, R41, UR14, R2 ;  /* 0x0000000e290f7c24 */ /* 0x002fe4000f8e0202 */
[----:B------:R-:W-:-:S05]  /*2360*/  IMAD.WIDE.U32 R12, R40, UR14, R36 ;  /* 0x0000000e280c7c25 */ /* 0x000fca000f8e0024 */
[----:B------:R-:W-:Y:S02]  /*2370*/  IADD3 R13, R13, R15, RZ ;  /* 0x0000000f0d0d7210 */ /* 0x000fe40007ffe0ff */
[----:B------:R-:W-:-:S04]  /*2380*/  LEA R14, P0, R12, UR6, 0x1 ;  /* 0x000000060c0e7c11 */ /* 0x000fc8000f8008ff */
[----:B------:R-:W-:-:S03]  /*2390*/  LEA.HI.X R15, R12, UR7, R13, 0x1, P0 ;  /* 0x000000070c0f7c11 */ /* 0x000fc600080f0c0d */
[----:B------:R-:W-:-:S05]  /*23a0*/  IMAD.WIDE R12, R75, 0x10, R14 ;  /* 0x000000104b0c7825 */ /* 0x000fca00078e020e */
[----:B--2---:R1:W-:Y:S04]  /*23b0*/  STG.E.128 desc[UR12][R12.64+-0x800], R20 ;  /* 0xfff800140c007986 */ /* 0x0043e8000c101d0c */
[----:B0-----:R1:W-:Y:S02]  /*23c0*/  STG.E.128 desc[UR12][R12.64+-0x600], R24 ;  /* 0xfffa00180c007986 */ /* 0x0013e4000c101d0c */
.L_x_5572:
[C---:B------:R-:W-:Y:S01]  /*23d0*/  SHF.L.U32 R160, R4.reuse, 0x10, RZ ;  /* 0x0000001004a07819 */ /* 0x040fe200000006ff */
[----:B------:R-:W-:Y:S01]  /*23e0*/  BAR.SYNC.DEFER_BLOCKING 0x0 ;  /* 0x0000000000007b1d */ /* 0x000fe20000010000 */
[----:B------:R-:W-:Y:S02]  /*23f0*/  PRMT R180, R4, 0x7632, R180 ;  /* 0x0000763204b47816 */ /* 0x000fe400000000b4 */
[----:B------:R-:W-:Y:S02]  /*2400*/  CS2R R138, SRZ ;  /* 0x00000000008a7805 */ /* 0x000fe4000001ff00 */
[----:B01----:R-:W-:Y:S01]  /*2410*/  SHF.L.U32 R13, R5, 0x10, RZ ;  /* 0x00000010050d7819 */ /* 0x003fe200000006ff */
        /* <DEDUP_REMOVED lines=23> */
[C---:B------:R-:W-:Y:S02]  /*2590*/  SHF.L.U32 R150, R9.reuse, 0x10, RZ ;  /* 0x0000001009967819 */ /* 0x040fe400000006ff */
[----:B------:R-:W-:Y:S02]  /*25a0*/  CS2R R124, SRZ ;  /* 0x00000000007c7805 */ /* 0x000fe4000001ff00 */
[----:B------:R-:W-:Y:S01]  /*25b0*/  SHF.L.U32 R18, R176, 0x10, RZ ;  /* 0x00000010b0127819 */ /* 0x000fe200000006ff */
[----:B------:R-:W-:Y:S01]  /*25c0*/  FFMA.FTZ R61, R100, R15, R61 ;  /* 0x0000000f643d7223 */ /* 0x000fe2000001003d */
[----:B------:R-:W-:Y:S01]  /*25d0*/  PRMT R175, R9, 0x7632, R175 ;  /* 0x0000763209af7816 */ /* 0x000fe200000000af */
[--C-:B-----5:R-:W-:Y:S01]  /*25e0*/  FADD.FTZ R123, R153, R54.reuse ;  /* 0x00000036997b7221 */ /* 0x120fe20000010000 */
[----:B------:R-:W-:Y:S01]  /*25f0*/  SHF.L.U32 R20, R10, 0x10, RZ ;  /* 0x000000100a147819 */ /* 0x000fe200000006ff */
[----:B------:R-:W-:Y:S01]  /*2600*/  FFMA.FTZ R61, R84, R16, R61 ;  /* 0x00000010543d7223 */ /* 0x000fe2000001003d */
[----:B------:R-:W-:Y:S01]  /*2610*/  SHF.L.U32 R148, R175, 0x10, RZ ;  /* 0x00000010af947819 */ /* 0x000fe200000006ff */
[----:B------:R-:W-:Y:S01]  /*2620*/  FADD.FTZ R121, R149, R54 ;  /* 0x0000003695797221 */ /* 0x000fe20000010000 */
[----:B------:R-:W-:Y:S01]  /*2630*/  PRMT R174, R10, 0x7632, R174 ;  /* 0x000076320aae7816 */ /* 0x000fe200000000ae */
[----:B------:R-:W-:Y:S01]  /*2640*/  FFMA.FTZ R61, R98, R152, R61 ;  /* 0x00000098623d7223 */ /* 0x000fe2000001003d */
[----:B------:R-:W-:Y:S01]  /*2650*/  ISETP.GE.AND P0, PT, R87, 0x1, PT ;  /* 0x000000015700780c */ /* 0x000fe20003f06270 */
[--C-:B------:R-:W-:Y:S01]  /*2660*/  FADD.FTZ R119, R145, R54.reuse ;  /* 0x0000003691777221 */ /* 0x100fe20000010000 */
[----:B------:R-:W-:Y:S01]  /*2670*/  SHF.L.U32 R146, R174, 0x10, RZ ;  /* 0x00000010ae927819 */ /* 0x000fe200000006ff */
[----:B------:R-:W-:Y:S01]  /*2680*/  FFMA.FTZ R61, R82, R18, R61 ;  /* 0x00000012523d7223 */ /* 0x000fe2000001003d */
[----:B------:R-:W-:Y:S01]  /*2690*/  SHF.L.U32 R22, R11, 0x10, RZ ;  /* 0x000000100b167819 */ /* 0x000fe200000006ff */
[----:B------:R-:W-:Y:S01]  /*26a0*/  FADD.FTZ R117, R143, R54 ;  /* 0x000000368f757221 */ /* 0x000fe20000010000 */
        /* <DEDUP_REMOVED lines=45> */
[----:B------:R-:W-:Y:S01]  /*2980*/  ULDC.64 UR8, c[0x0][0x248] ;  /* 0x0000920000087ab9 */ /* 0x000fe20000000a00 */
[----:B------:R-:W0:Y:S01]  /*2990*/  LDC R149, c[0x0][0x224] ;  /* 0x00008900ff957b82 */ /* 0x000e220000000800 */
[----:B------:R-:W-:Y:S01]  /*29a0*/  IMAD R40, R52, UR8, RZ ;  /* 0x0000000834287c24 */ /* 0x000fe2000f8e02ff */
[----:B------:R-:W-:Y:S01]  /*29b0*/  IADD3 R77, R68, -0x1, RZ ;  /* 0xffffffff444d7810 */ /* 0x000fe20007ffe0ff */
[----:B------:R-:W-:Y:S01]  /*29c0*/  ULDC.64 UR6, c[0x0][0x230] ;  /* 0x00008c0000067ab9 */ /* 0x000fe20000000a00 */
[----:B------:R-:W-:Y:S01]  /*29d0*/  IMAD.WIDE.U32 R38, R53, UR8, RZ ;  /* 0x0000000835267c25 */ /* 0x000fe2000f8e00ff */
[----:B------:R-:W-:Y:S01]  /*29e0*/  IADD3 R140, R60, R60, R3 ;  /* 0x0000003c3c8c7210 */ /* 0x000fe20007ffe003 */
[----:B------:R-:W-:Y:S01]  /*29f0*/  HFMA2.MMA R142, -RZ, RZ, 0, 0 ;  /* 0x00000000ff8e7435 */ /* 0x000fe200000001ff */
[----:B------:R-:W-:Y:S01]  /*2a00*/  LEA.HI R17, R77, R77, RZ, 0x1 ;  /* 0x0000004d4d117211 */ /* 0x000fe200078f08ff */
[----:B------:R-:W-:Y:S01]  /*2a10*/  IMAD R141, R53, UR9, R40 ;  /* 0x00000009358d7c24 */ /* 0x000fe2000f8e0228 */
[----:B------:R-:W1:Y:S01]  /*2a20*/  LDC.64 R42, c[0x0][0x2d0] ;  /* 0x0000b400ff2a7b82 */ /* 0x000e620000000a00 */
[----:B------:R-:W-:Y:S01]  /*2a30*/  IMAD R26, R52, UR6, RZ ;  /* 0x00000006341a7c24 */ /* 0x000fe2000f8e02ff */
[----:B------:R-:W-:Y:S01]  /*2a40*/  LOP3.LUT R24, R17, 0xfffffe, RZ, 0xc0, !PT ;  /* 0x00fffffe11187812 */ /* 0x000fe200078ec0ff */
[----:B------:R-:W-:Y:S01]  /*2a50*/  IMAD.WIDE.U32 R36, R53, UR6, RZ ;  /* 0x0000000635247c25 */ /* 0x000fe2000f8e00ff */
[----:B------:R-:W-:-:S03]  /*2a60*/  ISETP.NE.AND P0, PT, R58, RZ, PT ;  /* 0x000000ff3a00720c */ /* 0x000fc60003f05270 */
[----:B------:R-:W-:Y:S01]  /*2a70*/  FMUL.FTZ R159, R111, R2 ;  /* 0x000000026f9f7220 */ /* 0x000fe20000410000 */
[----:B------:R-:W-:Y:S01]  /*2a80*/  IADD3 R77, R77, -R24, RZ ;  /* 0x800000184d4d7210 */ /* 0x000fe20007ffe0ff */
[----:B------:R-:W-:Y:S01]  /*2a90*/  IMAD R143, R53, UR7, R26 ;  /* 0x00000007358f7c24 */ /* 0x000fe2000f8e021a */
[----:B------:R-:W2:Y:S01]  /*2aa0*/  LDC.64 R40, c[0x0][0x2d8] ;  /* 0x0000b600ff287b82 */ /* 0x000ea20000000a00 */
[----:B------:R-:W-:Y:S01]  /*2ab0*/  FMUL.FTZ R160, R123, R160 ;  /* 0x000000a07ba07220 */ /* 0x000fe20000410000 */
[----:B------:R-:W-:Y:S01]  /*2ac0*/  P2R R2, PR, RZ, 0x1 ;  /* 0x00000001ff027803 */ /* 0x000fe20000000000 */
[----:B------:R-:W-:Y:S01]  /*2ad0*/  FMUL.FTZ R158, R122, R13 ;  /* 0x0000000d7a9e7220 */ /* 0x000fe20000410000 */
        /* <DEDUP_REMOVED lines=29> */
[----:B0-----:R-:W-:-:S05]  /*2cb0*/  ULDC.64 UR20, c[0x0][0x370] ;  /* 0x0000dc0000147ab9 */ /* 0x001fca0000000a00 */
.L_x_5617:
[----:B------:R-:W-:Y:S02]  /*2cc0*/  SHF.R.S32.HI R163, RZ, 0x1f, R142 ;  /* 0x0000001fffa37819 */ /* 0x000fe4000001148e */
[----:B------:R-:W-:Y:S02]  /*2cd0*/  MOV R2, R36 ;  /* 0x0000002400027202 */ /* 0x000fe40000000f00 */
[----:B------:R-:W-:Y:S01]  /*2ce0*/  MOV R3, R143 ;  /* 0x0000008f00037202 */ /* 0x000fe20000000f00 */
[C---:B---34-:R-:W-:Y:S02]  /*2cf0*/  IMAD R13, R163.reuse, UR10, RZ ;  /* 0x0000000aa30d7c24 */ /* 0x058fe4000f8e02ff */
[----:B------:R-:W-:Y:S02]  /*2d00*/  IMAD R17, R163, UR18, RZ ;  /* 0x00000012a3117c24 */ /* 0x000fe4000f8e02ff */
[----:B------:R-:W-:-:S04]  /*2d10*/  IMAD.WIDE.U32 R2, R142, UR10, R2 ;  /* 0x0000000a8e027c25 */ /* 0x000fc8000f8e0002 */
[----:B------:R-:W-:Y:S01]  /*2d20*/  IMAD R15, R142, UR11, R13 ;  /* 0x0000000b8e0f7c24 */ /* 0x000fe2000f8e020d */
[----:B-1----:R-:W-:Y:S01]  /*2d30*/  LEA R20, P0, R2, R42, 0x2 ;  /* 0x0000002a02147211 */ /* 0x002fe200078010ff */
[----:B------:R-:W-:-:S03]  /*2d40*/  IMAD.WIDE.U32 R12, R142, UR18, RZ ;  /* 0x000000128e0c7c25 */ /* 0x000fc6000f8e00ff */
[----:B------:R-:W-:Y:S01]  /*2d50*/  IADD3 R15, R3, R15, RZ ;  /* 0x0000000f030f7210 */ /* 0x000fe20007ffe0ff */
[----:B------:R-:W-:Y:S01]  /*2d60*/  IMAD R17, R142, UR19, R17 ;  /* 0x000000138e117c24 */ /* 0x000fe2000f8e0211 */
[----:B------:R-:W-:Y:S02]  /*2d70*/  LEA R14, P1, R12, R69, 0x1 ;  /* 0x000000450c0e7211 */ /* 0x000fe400078208ff */
[----:B------:R-:W-:Y:S02]  /*2d80*/  LEA.HI.X R21, R2, R43, R15, 0x2, P0 ;  /* 0x0000002b02157211 */ /* 0x000fe400000f140f */
[----:B------:R-:W-:-:S03]  /*2d90*/  IADD3 R3, R13, R17, RZ ;  /* 0x000000110d037210 */ /* 0x000fc60007ffe0ff */
[----:B0-----:R0:W3:Y:S01]  /*2da0*/  LDG.E R161, desc[UR12][R20.64] ;  /* 0x0000000c14a17981 */ /* 0x0010e2000c1e1900 */
[----:B------:R-:W-:-:S03]  /*2db0*/  LEA.HI.X R15, R12, R71, R3, 0x1, P1 ;  /* 0x000000470c0f7211 */ /* 0x000fc600008f0c03 */
[----:B------:R-:W-:-:S05]  /*2dc0*/  IMAD.WIDE R22, R75, 0x10, R14 ;  /* 0x000000104b167825 */ /* 0x000fca00078e020e */
[----:B------:R-:W4:Y:S04]  /*2dd0*/  LDG.E.128 R12, desc[UR12][R22.64] ;  /* 0x0000000c160c7981 */ /* 0x000f28000c1e1d00 */
        /* <DEDUP_REMOVED lines=8> */
[----:B------:R-:W-:Y:S02]  /*2e60*/  ISETP.NE.AND P3, PT, R58, RZ, PT ;  /* 0x000000ff3a00720c */ /* 0x000fe40003f65270 */
[----:B0-----:R-:W-:Y:S02]  /*2e70*/  LEA R20, R77, R142, 0x8 ;  /* 0x0000008e4d147211 */ /* 0x001fe400078e40ff */
[----:B--2---:R-:W-:Y:S02]  /*2e80*/  LEA R48, P2, R2, R40, 0x2 ;  /* 0x0000002802307211 */ /* 0x004fe400078410ff */
[----:B------:R-:W-:Y:S02]  /*2e90*/  IADD3 R3, R3, R27, RZ ;  /* 0x0000001b03037210 */ /* 0x000fe40007ffe0ff */
[----:B------:R-:W-:Y:S01]  /*2ea0*/  SEL R20, R20, R25, !P3 ;  /* 0x0000001914147207 */ /* 0x000fe20005800000 */
[----:B------:R-:W0:Y:S01]  /*2eb0*/  @!P1 LDC R51, c[0x0][0x21c] ;  /* 0x00008700ff339b82 */ /* 0x000e220000000800 */
[----:B------:R-:W-:-:S02]  /*2ec0*/  LEA.HI.X R49, R2, R41, R3, 0x2, P2 ;  /* 0x0000002902317211 */ /* 0x000fc400010f1403 */
[----:B------:R-:W-:-:S03]  /*2ed0*/  LEA R166, R20, R73, 0x2 ;  /* 0x0000004914a67211 */ /* 0x000fc600078e10ff */
[----:B------:R1:W5:Y:S01]  /*2ee0*/  LDG.E R48, desc[UR12][R48.64] ;  /* 0x0000000c30307981 */ /* 0x000362000c1e1900 */
[----:B------:R-:W-:Y:S02]  /*2ef0*/  @!P1 IADD3 R3, R68, -0x2, RZ ;  /* 0xfffffffe44039810 */ /* 0x000fe40007ffe0ff */
[----:B------:R-:W-:-:S03]  /*2f00*/  MOV R2, 0x3f800000 ;  /* 0x3f80000000027802 */ /* 0x000fc60000000f00 */
[----:B0-----:R-:W-:Y:S01]  /*2f10*/  @!P1 IMAD R51, R3, R51, R142 ;  /* 0x0000003303339224 */ /* 0x001fe200078e028e */
[----:B------:R-:W-:-:S03]  /*2f20*/  MOV R3, RZ ;  /* 0x000000ff00037202 */ /* 0x000fc60000000f00 */
[----:B------:R-:W-:Y:S01]  /*2f30*/  @!P1 IMAD.WIDE R50, R51, 0x8, R34 ;  /* 0x0000000833329825 */ /* 0x000fe200078e0222 */
[----:B------:R-:W-:Y:S01]  /*2f40*/  BSSY B0, `(.L_x_5574) ;  /* 0x0000065000007945 */ /* 0x000fe20003800000 */
[----:B------:R-:W-:Y:S02]  /*2f50*/  LEA R209, R58, R73, 0x3 ;  /* 0x000000493ad17211 */ /* 0x000fe400078e18ff */
[----:B---3--:R-:W-:-:S04]  /*2f60*/  FMUL.FTZ R184, R161, 1.4426950216293334961 ;  /* 0x3fb8aa3ba1b87820 */ /* 0x008fc80000410000 */
[----:B------:R-:W-:-:S06]  /*2f70*/  FMUL.FTZ R181, R123, R184 ;  /* 0x000000b87bb57220 */ /* 0x000fcc0000410000 */
[----:B------:R-:W0:Y:S01]  /*2f80*/  MUFU.EX2 R181, R181 ;  /* 0x000000b500b57308 */ /* 0x000e220000000800 */
[----:B----4-:R-:W-:Y:S04]  /*2f90*/  STS.128 [R72], R12 ;  /* 0x0000000c48007388 */ /* 0x010fe80000000c00 */
[----:B------:R-:W-:Y:S01]  /*2fa0*/  STS.128 [R72+0x200], R16 ;  /* 0x0002001048007388 */ /* 0x000fe20000000c00 */
        /* <DEDUP_REMOVED lines=14> */
[----:B-1----:R-:W-:-:S06]  /*3090*/  FMUL.FTZ R14, R181, R162 ;  /* 0x000000a2b50e7220 */ /* 0x002fcc0000410000 */
[----:B------:R-:W1:Y:S01]  /*30a0*/  MUFU.EX2 R165, R165 ;  /* 0x000000a500a57308 */ /* 0x000e620000000800 */
[-C--:B--2---:R-:W-:Y:S01]  /*30b0*/  FMUL.FTZ R51, R120, R184.reuse ;  /* 0x000000b878337220 */ /* 0x084fe20000410000 */
[----:B------:R-:W-:Y:S01]  /*30c0*/  FMUL.FTZ R50, R105, R184 ;  /* 0x000000b869327220 */ /* 0x000fe20000410000 */
[----:B------:R-:W-:-:S05]  /*30d0*/  FFMA.FTZ R12, R160, R162, R159 ;  /* 0x000000a2a00c7223 */ /* 0x000fca000001009f */
[----:B------:R-:W2:Y:S01]  /*30e0*/  MUFU.EX2 R166, R166 ;  /* 0x000000a600a67308 */ /* 0x000ea20000000800 */
[----:B------:R-:W-:Y:S01]  /*30f0*/  ISETP.NE.AND P1, PT, R58, 0x3f, PT ;  /* 0x0000003f3a00780c */ /* 0x000fe20003f25270 */
[----:B0-----:R-:W-:Y:S01]  /*3100*/  FMUL.FTZ R13, R49, R14 ;  /* 0x0000000e310d7220 */ /* 0x001fe20000410000 */
[----:B------:R-:W-:Y:S01]  /*3110*/  FMUL.FTZ R167, R119, R184 ;  /* 0x000000b877a77220 */ /* 0x000fe20000410000 */
[----:B------:R-:W-:-:S04]  /*3120*/  FFMA.FTZ R12, R49, R12, R158 ;  /* 0x0000000c310c7223 */ /* 0x000fc8000001009e */
[----:B------:R-:W0:Y:S01]  /*3130*/  MUFU.EX2 R51, R51 ;  /* 0x0000003300337308 */ /* 0x000e220000000800 */
[C---:B----4-:R-:W-:Y:S01]  /*3140*/  FMUL.FTZ R14, R164.reuse, R13 ;  /* 0x0000000da40e7220 */ /* 0x050fe20000410000 */
[----:B------:R-:W-:Y:S01]  /*3150*/  FMUL.FTZ R168, R103, R184 ;  /* 0x000000b867a87220 */ /* 0x000fe20000410000 */
[----:B------:R-:W-:-:S05]  /*3160*/  FFMA.FTZ R12, R164, R12, R157 ;  /* 0x0000000ca40c7223 */ /* 0x000fca000001009d */
[----:B------:R-:W4:Y:S01]  /*3170*/  MUFU.EX2 R50, R50 ;  /* 0x0000003200327308 */ /* 0x000f220000000800 */
[----:B-1----:R-:W-:Y:S01]  /*3180*/  FMUL.FTZ R13, R165, R14 ;  /* 0x0000000ea50d7220 */ /* 0x002fe20000410000 */
[----:B------:R-:W-:Y:S01]  /*3190*/  FMUL.FTZ R169, R117, R184 ;  /* 0x000000b875a97220 */ /* 0x000fe20000410000 */
[----:B------:R-:W-:Y:S01]  /*31a0*/  FFMA.FTZ R12, R165, R12, R156 ;  /* 0x0000000ca50c7223 */ /* 0x000fe2000001009c */
[----:B------:R-:W-:-:S04]  /*31b0*/  @P1 LEA R220, R58, R73, 0x2 ;  /* 0x000000493adc1211 */ /* 0x000fc800078e10ff */
        /* <DEDUP_REMOVED lines=9> */
[----:B------:R-:W3:Y:S01]  /*3250*/  MUFU.EX2 R169, R169 ;  /* 0x000000a900a97308 */ /* 0x000ee20000000800 */
[C---:B----4-:R-:W-:Y:S01]  /*3260*/  FMUL.FTZ R14, R50.reuse, R13 ;  /* 0x0000000d320e7220 */ /* 0x050fe20000410000 */
[----:B------:R-:W-:Y:S01]  /*3270*/  FMUL.FTZ R173, R99, R184 ;  /* 0x000000b863ad7220 */ /* 0x000fe20000410000 */
[----:B------:R-:W-:-:S05]  /*3280*/  FFMA.FTZ R12, R50, R12, R153 ;  /* 0x0000000c320c7223 */ /* 0x000fca0000010099 */
[----:B------:R-:W4:Y:S01]  /*3290*/  MUFU.EX2 R171, R171 ;  /* 0x000000ab00ab7308 */ /* 0x000f220000000800 */
[----:B-1----:R-:W-:Y:S01]  /*32a0*/  FMUL.FTZ R13, R167, R14 ;  /* 0x0000000ea70d7220 */ /* 0x002fe20000410000 */
[----:B------:R-:W-:Y:S01]  /*32b0*/  FMUL.FTZ R182, R113, R184 ;  /* 0x000000b871b67220 */ /* 0x000fe20000410000 */
[----:B------:R-:W-:-:S05]  /*32c0*/  FFMA.FTZ R12, R167, R12, R152 ;  /* 0x0000000ca70c7223 */ /* 0x000fca0000010098 */
[----:B------:R-:W1:Y:S01]  /*32d0*/  MUFU.EX2 R170, R170 ;  /* 0x000000aa00aa7308 */ /* 0x000e620000000800 */
[C---:B--2---:R-:W-:Y:S01]  /*32e0*/  FMUL.FTZ R14, R168.reuse, R13 ;  /* 0x0000000da80e7220 */ /* 0x044fe20000410000 */
[----:B------:R-:W-:Y:S01]  /*32f0*/  FFMA.FTZ R12, R168, R12, R151 ;  /* 0x0000000ca80c7223 */ /* 0x000fe20000010097 */
[----:B------:R-:W-:-:S05]  /*3300*/  FMUL.FTZ R187, R97, R184 ;  /* 0x000000b861bb7220 */ /* 0x000fca0000410000 */
[----:B------:R-:W2:Y:S01]  /*3310*/  MUFU.EX2 R173, R173 ;  /* 0x000000ad00ad7308 */ /* 0x000ea20000000800 */
[C---:B---3--:R-:W-:Y:S01]  /*3320*/  FMUL.FTZ R14, R169.reuse, R14 ;  /* 0x0000000ea90e7220 */ /* 0x048fe20000410000 */
[----:B------:R-:W-:-:S06]  /*3330*/  FFMA.FTZ R12, R169, R12, R150 ;  /* 0x0000000ca90c7223 */ /* 0x000fcc0000010096 */
[----:B------:R-:W3:Y:S01]  /*3340*/  MUFU.EX2 R182, R182 ;  /* 0x000000b600b67308 */ /* 0x000ee20000000800 */
[C---:B----4-:R-:W-:Y:S01]  /*3350*/  FMUL.FTZ R13, R171.reuse, R14 ;  /* 0x0000000eab0d7220 */ /* 0x050fe20000410000 */
[----:B------:R-:W-:-:S06]  /*3360*/  FFMA.FTZ R12, R171, R12, R148 ;  /* 0x0000000cab0c7223 */ /* 0x000fcc0000010094 */
[----:B------:R-:W4:Y:S01]  /*3370*/  MUFU.EX2 R187, R187 ;  /* 0x000000bb00bb7308 */ /* 0x000f220000000800 */
[C---:B-1----:R-:W-:Y:S01]  /*3380*/  FMUL.FTZ R14, R170.reuse, R13 ;  /* 0x0000000daa0e7220 */ /* 0x042fe20000410000 */
[----:B------:R-:W-:-:S03]  /*3390*/  FFMA.FTZ R12, R170, R12, R147 ;  /* 0x0000000caa0c7223 */ /* 0x000fc60000010093 */
[C---:B--2---:R-:W-:Y:S01]  /*33a0*/  FMUL.FTZ R13, R173.reuse, R14 ;  /* 0x0000000ead0d7220 */ /* 0x044fe20000410000 */
[----:B------:R-:W-:-:S03]  /*33b0*/  FFMA.FTZ R12, R173, R12, R146 ;  /* 0x0000000cad0c7223 */ /* 0x000fc60000010092 */
[C---:B---3--:R-:W-:Y:S01]  /*33c0*/  FMUL.FTZ R14, R182.reuse, R13 ;  /* 0x0000000db60e7220 */ /* 0x048fe20000410000 */
        /* <DEDUP_REMOVED lines=19> */
[----:B0-----:R-:W-:Y:S06]  /*3500*/  @P1 BRA `(.L_x_5575) ;  /* 0x0000000000201947 */ /* 0x001fec0003800000 */
[----:B------:R-:W-:Y:S01]  /*3510*/  ISETP.NE.AND P1, PT, R68, R149, PT ;  /* 0x000000954400720c */ /* 0x000fe20003f25270 */
[----:B------:R-:W-:-:S12]  /*3520*/  HFMA2.MMA R220, -RZ, RZ, 1.875, 0 ;  /* 0x3f800000ffdc7435 */ /* 0x000fd800000001ff */
[----:B------:R-:W-:-:S04]  /*3530*/  @P1 LEA.HI R14, R68, R68, RZ, 0x1 ;  /* 0x00000044440e1211 */ /* 0x000fc800078f08ff */
[----:B------:R-:W-:-:S04]  /*3540*/  @P1 LOP3.LUT R15, R14, 0xfffffe, RZ, 0xc0, !PT ;  /* 0x00fffffe0e0f1812 */ /* 0x000fc800078ec0ff */
[----:B------:R-:W-:-:S04]  /*3550*/  @P1 IADD3 R15, -R15, R68, RZ ;  /* 0x000000440f0f1210 */ /* 0x000fc80007ffe1ff */
[----:B------:R-:W-:-:S04]  /*3560*/  @P1 LEA R14, R15, R142, 0x8 ;  /* 0x0000008e0f0e1211 */ /* 0x000fc800078e40ff */
[----:B------:R-:W-:-:S05]  /*3570*/  @P1 LEA R14, R14, R73, 0x2 ;  /* 0x000000490e0e1211 */ /* 0x000fca00078e10ff */
[----:B------:R0:W1:Y:S02]  /*3580*/  @P1 LDS R220, [R14+0x1d10] ;  /* 0x001d10000edc1984 */ /* 0x0000640000000800 */
.L_x_5575:
[----:B------:R-:W-:Y:S05]  /*3590*/  BSYNC B0 ;  /* 0x0000000000007941 */ /* 0x000fea0003800000 */
.L_x_5574:
[----:B------:R-:W-:Y:S01]  /*35a0*/  ISETP.GT.U32.AND P1, PT, R58, 0x1f, PT ;  /* 0x0000001f3a00780c */ /* 0x000fe20003f24070 */
[C---:B-----5:R-:W-:Y:S01]  /*35b0*/  FMUL.FTZ R183, R48.reuse, R205 ;  /* 0x000000cd30b77220 */ /* 0x060fe20000410000 */
[----:B------:R-:W-:Y:S01]  /*35c0*/  SHF.L.U32 R213, R213, 0x10, RZ ;  /* 0x00000010d5d57819 */ /* 0x000fe200000006ff */
[C---:B------:R-:W-:Y:S01]  /*35d0*/  FMUL.FTZ R189, R48.reuse, R207 ;  /* 0x000000cf30bd7220 */ /* 0x040fe20000410000 */
[----:B------:R-:W-:Y:S01]  /*35e0*/  SHF.L.U32 R215, R215, 0x10, RZ ;  /* 0x00000010d7d77819 */ /* 0x000fe200000006ff */
[----:B------:R-:W-:Y:S01]  /*35f0*/  FMUL.FTZ R191, R48, R199 ;  /* 0x000000c730bf7220 */ /* 0x000fe20000410000 */
[----:B------:R-:W-:Y:S01]  /*3600*/  SHF.L.U32 R217, R217, 0x10, RZ ;  /* 0x00000010d9d97819 */ /* 0x000fe200000006ff */
[----:B------:R2:W-:Y:S01]  /*3610*/  STS.64 [R209+0x1900], R12 ;  /* 0x0019000cd1007388 */ /* 0x0005e20000000a00 */
[----:B------:R-:W-:Y:S01]  /*3620*/  SHF.L.U32 R221, R221, 0x10, RZ ;  /* 0x00000010dddd7819 */ /* 0x000fe200000006ff */
[----:B------:R-:W-:Y:S01]  /*3630*/  FMUL.FTZ R214, R96, R183 ;  /* 0x000000b760d67220 */ /* 0x000fe20000410000 */
[----:B------:R-:W-:Y:S01]  /*3640*/  SHF.L.U32 R223, R223, 0x10, RZ ;  /* 0x00000010dfdf7819 */ /* 0x000fe200000006ff */
[----:B------:R-:W-:Y:S01]  /*3650*/  FMUL.FTZ R216, R94, R189 ;  /* 0x000000bd5ed87220 */ /* 0x000fe20000410000 */
[----:B------:R-:W-:Y:S01]  /*3660*/  SHF.L.U32 R225, R225, 0x10, RZ ;  /* 0x00000010e1e17819 */ /* 0x000fe200000006ff */
[----:B------:R-:W-:Y:S01]  /*3670*/  FMUL.FTZ R218, R92, R191 ;  /* 0x000000bf5cda7220 */ /* 0x000fe20000410000 */
[----:B------:R-:W-:Y:S01]  /*3680*/  SHF.L.U32 R219, R219, 0x10, RZ ;  /* 0x00000010dbdb7819 */ /* 0x000fe200000006ff */
[C---:B------:R-:W-:Y:S01]  /*3690*/  FMUL.FTZ R21, R48.reuse, R193 ;  /* 0x000000c130157220 */ /* 0x040fe20000410000 */
[----:B------:R-:W-:Y:S01]  /*36a0*/  SHF.L.U32 R211, R211, 0x10, RZ ;  /* 0x00000010d3d37819 */ /* 0x000fe200000006ff */
[C---:B------:R-:W-:Y:S01]  /*36b0*/  FMUL.FTZ R23, R48.reuse, R195 ;  /* 0x000000c330177220 */ /* 0x040fe20000410000 */
[C---:B------:R-:W-:Y:S01]  /*36c0*/  FMUL.FTZ R25, R48.reuse, R197 ;  /* 0x000000c530197220 */ /* 0x040fe20000410000 */
[C---:B------:R-:W-:Y:S01]  /*36d0*/  FMUL.FTZ R27, R48.reuse, R201 ;  /* 0x000000c9301b7220 */ /* 0x040fe20000410000 */
[C---:B------:R-:W-:Y:S01]  /*36e0*/  FMUL.FTZ R185, R48.reuse, R203 ;  /* 0x000000cb30b97220 */ /* 0x040fe20000410000 */
[C---:B--2---:R-:W-:Y:S01]  /*36f0*/  FMUL.FTZ R13, R48.reuse, R213 ;  /* 0x000000d5300d7220 */ /* 0x044fe20000410000 */
        /* <DEDUP_REMOVED lines=50> */
.L_x_5636:
[----:B------:R-:W-:Y:S01]  /*3a20*/  ISETP.GE.AND P2, PT, R60, 0x10, PT ;  /* 0x000000103c00780c */ /* 0x000fe20003f46270 */
[----:B------:R-:W-:-:S12]  /*3a30*/  UMOV UR7, 0xffffffff ;  /* 0xffffffff00077882 */ /* 0x000fd80000000000 */
[C---:B0-2---:R-:W-:Y:S01]  /*3a40*/  @P2 FFMA.FTZ R15, R14.reuse, R16, R15 ;  /* 0x000000100e0f2223 */ /* 0x045fe2000001000f */
[----:B---3--:R-:W-:Y:S01]  /*3a50*/  @P2 FMUL.FTZ R14, R14, R17 ;  /* 0x000000110e0e2220 */ /* 0x008fe20000410000 */
[----:B------:R-:W-:Y:S06]  /*3a60*/  BRA.DIV UR7, `(.L_x_5578) ;  /* 0x0000003607a47947 */ /* 0x000fec000b800000 */
.L_x_5639:
[----:B------:R-:W-:-:S03]  /*3a70*/  UMOV UR7, 0xffffffff ;  /* 0xffffffff00077882 */ /* 0x000fc60000000000 */
[----:B------:R-:W-:Y:S05]  /*3a80*/  BRA.DIV UR7, `(.L_x_5579) ;  /* 0x0000003607c47947 */ /* 0x000fea000b800000 */
.L_x_5642:
[----:B------:R-:W-:-:S03]  /*3a90*/  UMOV UR7, 0xffffffff ;  /* 0xffffffff00077882 */ /* 0x000fc60000000000 */
[----:B------:R-:W-:Y:S05]  /*3aa0*/  BRA.DIV UR7, `(.L_x_5580) ;  /* 0x0000003607e47947 */ /* 0x000fea000b800000 */
[----:B------:R-:W0:Y:S04]  /*3ab0*/  SHFL.UP PT, R14, R14, 0x1, RZ ;  /* 0x042000000e0e7989 */ /* 0x000e2800000e00ff */
[----:B------:R-:W2:Y:S04]  /*3ac0*/  SHFL.UP PT, R15, R15, 0x1, RZ ;  /* 0x042000000f0f7989 */ /* 0x000ea800000e00ff */
[----:B------:R3:W4:Y:S04]  /*3ad0*/  SHFL.IDX PT, R16, R2, RZ, 0x1f ;  /* 0x00001fff02107589 */ /* 0x00072800000e0000 */
[----:B------:R3:W0:Y:S02]  /*3ae0*/  SHFL.IDX PT, R17, R3, RZ, 0x1f ;  /* 0x00001fff03117589 */ /* 0x00062400000e0000 */
.L_x_5648:
[C---:B0-2---:R-:W-:Y:S01]  /*3af0*/  @P3 FFMA.FTZ R17, R14.reuse, R17, R15 ;  /* 0x000000110e113223 */ /* 0x045fe2000001000f */
[----:B----4-:R-:W-:-:S03]  /*3b00*/  @P3 FMUL.FTZ R16, R14, R16 ;  /* 0x000000100e103220 */ /* 0x010fc60000410000 */
[C---:B------:R-:W-:Y:S01]  /*3b10*/  FFMA.FTZ R19, R12.reuse, R17, R13 ;  /* 0x000000110c137223 */ /* 0x040fe2000001000d */
[----:B------:R-:W-:-:S05]  /*3b20*/  FMUL.FTZ R18, R12, R16 ;  /* 0x000000100c127220 */ /* 0x000fca0000410000 */
[----:B------:R2:W-:Y:S02]  /*3b30*/  STS.128 [R26+0x1900], R16 ;  /* 0x001900101a007388 */ /* 0x0005e40000000c00 */
.L_x_5576:
[----:B------:R-:W-:Y:S05]  /*3b40*/  WARPSYNC.ALL ;  /* 0x0000000000007948 */ /* 0x000fea0003800000 */
[----:B------:R-:W-:Y:S01]  /*3b50*/  BAR.SYNC.DEFER_BLOCKING 0x0 ;  /* 0x0000000000007b1d */ /* 0x000fe20000010000 */
[C---:B-1-3--:R-:W-:Y:S01]  /*3b60*/  FMUL.FTZ R3, R187.reuse, R220 ;  /* 0x000000dcbb037220 */ /* 0x04afe20000410000 */
[----:B------:R-:W-:Y:S01]  /*3b70*/  FFMA.FTZ R2, R187, R227, R218 ;  /* 0x000000e3bb027223 */ /* 0x000fe200000100da */
[----:B------:R-:W-:Y:S02]  /*3b80*/  ISETP.GE.OR P0, PT, R68, UR24, P0 ;  /* 0x0000001844007c0c */ /* 0x000fe40008706670 */
[C---:B------:R-:W-:Y:S01]  /*3b90*/  FMUL.FTZ R12, R182.reuse, R3 ;  /* 0x00000003b60c7220 */ /* 0x040fe20000410000 */
[----:B------:R-:W-:-:S03]  /*3ba0*/  FFMA.FTZ R2, R182, R2, R191 ;  /* 0x00000002b6027223 */ /* 0x000fc600000100bf */
[C---:B------:R-:W-:Y:S01]  /*3bb0*/  FMUL.FTZ R3, R173.reuse, R12 ;  /* 0x0000000cad037220 */ /* 0x040fe20000410000 */
[----:B------:R-:W-:-:S03]  /*3bc0*/  FFMA.FTZ R2, R173, R2, R216 ;  /* 0x00000002ad027223 */ /* 0x000fc600000100d8 */
[C---:B------:R-:W-:Y:S01]  /*3bd0*/  FMUL.FTZ R12, R170.reuse, R3 ;  /* 0x00000003aa0c7220 */ /* 0x040fe20000410000 */
[----:B------:R-:W-:Y:S02]  /*3be0*/  FFMA.FTZ R2, R170, R2, R189 ;  /* 0x00000002aa027223 */ /* 0x000fe400000100bd */
[----:B0-----:R-:W-:Y:S01]  /*3bf0*/  @!P0 LEA R14, R142, R73, 0x3 ;  /* 0x000000498e0e8211 */ /* 0x001fe200078e18ff */
[C---:B------:R-:W-:Y:S01]  /*3c00*/  FMUL.FTZ R12, R171.reuse, R12 ;  /* 0x0000000cab0c7220 */ /* 0x040fe20000410000 */
[----:B------:R-:W-:-:S03]  /*3c10*/  FFMA.FTZ R2, R171, R2, R214 ;  /* 0x00000002ab027223 */ /* 0x000fc600000100d6 */
[C---:B------:R-:W-:Y:S01]  /*3c20*/  FMUL.FTZ R3, R169.reuse, R12 ;  /* 0x0000000ca9037220 */ /* 0x040fe20000410000 */
[----:B------:R-:W-:Y:S01]  /*3c30*/  FFMA.FTZ R2, R169, R2, R212 ;  /* 0x00000002a9027223 */ /* 0x000fe200000100d4 */
[----:B------:R-:W0:Y:S02]  /*3c40*/  LDS R200, [R209+0x1904] ;  /* 0x00190400d1c87984 */ /* 0x000e240000000800 */
        /* <DEDUP_REMOVED lines=10> */
[C---:B--2---:R-:W-:Y:S01]  /*3cf0*/  FMUL.FTZ R16, R166.reuse, R15 ;  /* 0x0000000fa6107220 */ /* 0x044fe20000410000 */
        /* <DEDUP_REMOVED lines=68> */
.L_x_5665:
        /* <DEDUP_REMOVED lines=8> */
.L_x_5581:
[----:B------:R-:W-:Y:S05]  /*41c0*/  WARPSYNC.ALL ;  /* 0x0000000000007948 */ /* 0x000fea0003800000 */
[----:B------:R-:W-:Y:S01]  /*41d0*/  ISETP.NE.AND P0, PT, R58, RZ, PT ;  /* 0x000000ff3a00720c */ /* 0x000fe20003f05270 */
[----:B------:R-:W-:Y:S01]  /*41e0*/  FMUL.FTZ R193, R193, R200 ;  /* 0x000000c8c1c17220 */ /* 0x000fe20000410000 */
[----:B------:R-:W-:Y:S01]  /*41f0*/  BAR.SYNC.DEFER_BLOCKING 0x0 ;  /* 0x0000000000007b1d */ /* 0x000fe20000010000 */
        /* <DEDUP_REMOVED lines=16> */
[----:B------:R-:W-:Y:S01]  /*4300*/  MOV R12, R58 ;  /* 0x0000003a000c7202 */ /* 0x000fe20000000f00 */
[----:B------:R-:W-:-:S02]  /*4310*/  IMAD R14, R44, UR15, RZ ;  /* 0x0000000f2c0e7c24 */ /* 0x000fc4000f8e02ff */
[----:B------:R-:W-:Y:S01]  /*4320*/  FFMA.FTZ R193, R102, R197, R193 ;  /* 0x000000c566c17223 */ /* 0x000fe200000100c1 */
[----:B------:R-:W-:Y:S01]  /*4330*/  FMUL.FTZ R207, R207, R204 ;  /* 0x000000cccfcf7220 */ /* 0x000fe20000410000 */
[----:B------:R-:W-:Y:S01]  /*4340*/  FMUL.FTZ R219, R219, R206 ;  /* 0x000000cedbdb7220 */ /* 0x000fe20000410000 */
[----:B------:R-:W-:Y:S02]  /*4350*/  IMAD R15, R45, UR14, R14 ;  /* 0x0000000e2d0f7c24 */ /* 0x000fe4000f8e020e */
[----:B------:R-:W-:Y:S01]  /*4360*/  FFMA.FTZ R193, R86, R217, R193 ;  /* 0x000000d956c17223 */ /* 0x000fe200000100c1 */
[----:B-1----:R-:W0:Y:S01]  /*4370*/  LDS R16, [R209+0x1b14] ;  /* 0x001b1400d1107984 */ /* 0x002e220000000800 */
[----:B------:R-:W-:-:S04]  /*4380*/  IMAD.WIDE.U32 R12, R44, UR14, R12 ;  /* 0x0000000e2c0c7c25 */ /* 0x000fc8000f8e000c */
[----:B------:R-:W-:Y:S01]  /*4390*/  FMUL.FTZ R199, R199, R208 ;  /* 0x000000d0c7c77220 */ /* 0x000fe20000410000 */
[----:B------:R-:W-:Y:S01]  /*43a0*/  FFMA.FTZ R193, R100, R201, R193 ;  /* 0x000000c964c17223 */ /* 0x000fe200000100c1 */
[----:B------:R-:W-:Y:S01]  /*43b0*/  SHF.L.U32 R18, R58, 0x4, RZ ;  /* 0x000000043a127819 */ /* 0x000fe200000006ff */
[----:B------:R-:W-:Y:S01]  /*43c0*/  IMAD R14, R59, UR20, RZ ;  /* 0x000000143b0e7c24 */ /* 0x000fe2000f8e02ff */
[----:B------:R-:W-:Y:S01]  /*43d0*/  IADD3 R13, R13, R15, RZ ;  /* 0x0000000f0d0d7210 */ /* 0x000fe20007ffe0ff */
[----:B------:R-:W-:Y:S01]  /*43e0*/  FFMA.FTZ R193, R84, R221, R193 ;  /* 0x000000dd54c17223 */ /* 0x000fe200000100c1 */
[----:B------:R-:W-:Y:S01]  /*43f0*/  LEA.HI.SX32 R18, R18, R18, 0x1b ;  /* 0x0000001212127211 */ /* 0x000fe200078fdaff */
[----:B------:R-:W-:Y:S01]  /*4400*/  FMUL.FTZ R17, R48, R200 ;  /* 0x000000c830117220 */ /* 0x000fe20000410000 */
[----:B------:R-:W-:Y:S01]  /*4410*/  @!P0 LEA R201, R142, R73, 0x3 ;  /* 0x000000498ec98211 */ /* 0x000fe200078e18ff */
[----:B------:R-:W-:Y:S01]  /*4420*/  FFMA.FTZ R193, R98, R203, R193 ;  /* 0x000000cb62c17223 */ /* 0x000fe200000100c1 */
[----:B------:R-:W-:Y:S01]  /*4430*/  FMUL.FTZ R197, R48, R186 ;  /* 0x000000ba30c57220 */ /* 0x000fe20000410000 */
[----:B------:R-:W-:Y:S01]  /*4440*/  FMUL.FTZ R211, R211, R210 ;  /* 0x000000d2d3d37220 */ /* 0x000fe20000410000 */
[----:B------:R-:W-:Y:S01]  /*4450*/  IADD3 R19, P2, R28, -0x400, RZ ;  /* 0xfffffc001c137810 */ /* 0x000fe20007f5e0ff */
[----:B------:R-:W-:Y:S01]  /*4460*/  FFMA.FTZ R193, R82, R223, R193 ;  /* 0x000000df52c17223 */ /* 0x000fe200000100c1 */
[----:B------:R1:W-:Y:S01]  /*4470*/  @!P0 STS.64 [R201+0x2610], R2 ;  /* 0x00261002c9008388 */ /* 0x0003e20000000a00 */
[----:B------:R-:W-:Y:S01]  /*4480*/  FMUL.FTZ R222, R76, R211 ;  /* 0x000000d34cde7220 */ /* 0x000fe20000410000 */
[----:B------:R-:W-:Y:S01]  /*4490*/  FMUL.FTZ R195, R48, R184 ;  /* 0x000000b830c37220 */ /* 0x000fe20000410000 */
[----:B------:R-:W-:Y:S01]  /*44a0*/  FFMA.FTZ R193, R96, R205, R193 ;  /* 0x000000cd60c17223 */ /* 0x000fe200000100c1 */
[----:B------:R-:W-:Y:S02]  /*44b0*/  BSSY B0, `(.L_x_5583) ;  /* 0x0000058000007945 */ /* 0x000fe40003800000 */
[----:B------:R-:W-:Y:S01]  /*44c0*/  FMUL.FTZ R224, R88, R195 ;  /* 0x000000c358e07220 */ /* 0x000fe20000410000 */
[----:B------:R-:W-:-:S04]  /*44d0*/  FFMA.FTZ R193, R80, R225, R193 ;  /* 0x000000e150c17223 */ /* 0x000fc800000100c1 */
[----:B------:R-:W-:Y:S01]  /*44e0*/  FFMA.FTZ R193, R94, R207, R193 ;  /* 0x000000cf5ec17223 */ /* 0x000fe200000100c1 */
[----:B-1----:R-:W-:Y:S01]  /*44f0*/  FMUL.FTZ R3, R48, R188 ;  /* 0x000000bc30037220 */ /* 0x002fe20000410000 */
[----:B------:R-:W-:Y:S02]  /*4500*/  FMUL.FTZ R2, R102, R197 ;  /* 0x000000c566027220 */ /* 0x000fe40000410000 */
[----:B------:R-:W-:-:S04]  /*4510*/  FFMA.FTZ R193, R78, R219, R193 ;  /* 0x000000db4ec17223 */ /* 0x000fc800000100c1 */
[----:B------:R-:W-:Y:S01]  /*4520*/  FFMA.FTZ R199, R92, R199, R193 ;  /* 0x000000c75cc77223 */ /* 0x000fe200000100c1 */
[C---:B------:R-:W-:Y:S02]  /*4530*/  IMAD R193, R57.reuse, UR21, R14 ;  /* 0x0000001539c17c24 */ /* 0x040fe4000f8e020e */
[----:B------:R-:W-:-:S04]  /*4540*/  IMAD.WIDE.U32 R14, R57, UR20, R12 ;  /* 0x00000014390e7c25 */ /* 0x000fc8000f8e000c */
[----:B0-----:R-:W-:Y:S01]  /*4550*/  FFMA.FTZ R16, R16, R220, R227 ;  /* 0x000000dc10107223 */ /* 0x001fe200000100e3 */
[----:B------:R-:W-:Y:S01]  /*4560*/  FMUL.FTZ R220, R0, R17 ;  /* 0x0000001100dc7220 */ /* 0x000fe20000410000 */
[----:B------:R-:W-:Y:S02]  /*4570*/  IADD3 R13, R15, R193, RZ ;  /* 0x000000c10f0d7210 */ /* 0x000fe40007ffe0ff */
[----:B------:R-:W-:Y:S01]  /*4580*/  LEA R193, R18, R73, 0x2 ;  /* 0x0000004912c17211 */ /* 0x000fe200078e10ff */
[----:B------:R-:W-:Y:S01]  /*4590*/  FFMA.FTZ R18, R187, R16, R218 ;  /* 0x00000010bb127223 */ /* 0x000fe200000100da */
[----:B------:R-:W-:Y:S01]  /*45a0*/  FMUL.FTZ R187, R48, R26 ;  /* 0x0000001a30bb7220 */ /* 0x000fe20000410000 */
[----:B------:R-:W-:Y:S02]  /*45b0*/  LEA R17, P1, R14, UR22, 0x2 ;  /* 0x000000160e117c11 */ /* 0x000fe4000f8210ff */
[----:B------:R-:W-:Y:S01]  /*45c0*/  FFMA.FTZ R182, R182, R18, R191 ;  /* 0x00000012b6b67223 */ /* 0x000fe200000100bf */
[----:B------:R0:W-:Y:S01]  /*45d0*/  STS [R193+0x850], R220 ;  /* 0x000850dcc1007388 */ /* 0x0001e20000000800 */
[----:B------:R-:W-:Y:S01]  /*45e0*/  FMUL.FTZ R218, R90, R187 ;  /* 0x000000bb5ada7220 */ /* 0x000fe20000410000 */
[----:B------:R-:W-:Y:S01]  /*45f0*/  IADD3 R12, P3, R19, R14, RZ ;  /* 0x0000000e130c7210 */ /* 0x000fe20007f7e0ff */
[----:B------:R-:W-:Y:S01]  /*4600*/  FFMA.FTZ R216, R173, R182, R216 ;  /* 0x000000b6add87223 */ /* 0x000fe200000100d8 */
[----:B------:R-:W-:Y:S01]  /*4610*/  FMUL.FTZ R191, R48, R181 ;  /* 0x000000b530bf7220 */ /* 0x000fe20000410000 */
[----:B------:R-:W-:Y:S01]  /*4620*/  IADD3 R19, -R19, UR9, -R58 ;  /* 0x0000000913137c10 */ /* 0x000fe2000fffe93a */
[----:B------:R1:W-:Y:S01]  /*4630*/  STS [R193+0x854], R218 ;  /* 0x000854dac1007388 */ /* 0x0003e20000000800 */
[----:B------:R-:W-:Y:S01]  /*4640*/  FFMA.FTZ R170, R170, R216, R189 ;  /* 0x000000d8aaaa7223 */ /* 0x000fe200000100bd */
[----:B------:R-:W-:Y:S01]  /*4650*/  LEA.HI.X R15, R14, UR23, R13, 0x2, P1 ;  /* 0x000000170e0f7c11 */ /* 0x000fe200088f140d */
[----:B------:R-:W-:Y:S01]  /*4660*/  FADD.FTZ R14, R199, R222 ;  /* 0x000000dec70e7221 */ /* 0x000fe20000010000 */
[----:B0-----:R-:W-:Y:S01]  /*4670*/  FMUL.FTZ R220, R86, R3 ;  /* 0x0000000356dc7220 */ /* 0x001fe20000410000 */
[----:B------:R-:W-:Y:S01]  /*4680*/  FFMA.FTZ R214, R171, R170, R214 ;  /* 0x000000aaabd67223 */ /* 0x000fe200000100d6 */
[C---:B------:R-:W-:Y:S01]  /*4690*/  FMUL.FTZ R171, R48.reuse, R183 ;  /* 0x000000b730ab7220 */ /* 0x040fe20000410000 */
[----:B------:R-:W-:Y:S01]  /*46a0*/  FMUL.FTZ R3, R48, R194 ;  /* 0x000000c230037220 */ /* 0x000fe20000410000 */
[----:B------:R0:W-:Y:S01]  /*46b0*/  STS [R193+0x860], R2 ;  /* 0x00086002c1007388 */ /* 0x0001e20000000800 */
[----:B------:R-:W-:Y:S01]  /*46c0*/  FFMA.FTZ R212, R169, R214, R212 ;  /* 0x000000d6a9d47223 */ /* 0x000fe200000100d4 */
[----:B------:R-:W-:Y:S01]  /*46d0*/  FMUL.FTZ R222, R104, R191 ;  /* 0x000000bf68de7220 */ /* 0x000fe20000410000 */
[----:B-1----:R-:W-:Y:S01]  /*46e0*/  FMUL.FTZ R218, R100, R171 ;  /* 0x000000ab64da7220 */ /* 0x002fe20000410000 */
[----:B------:R1:W-:Y:S01]  /*46f0*/  STS [R193+0x864], R220 ;  /* 0x000864dcc1007388 */ /* 0x0003e20000000800 */
[----:B------:R-:W-:Y:S01]  /*4700*/  FFMA.FTZ R168, R168, R212, R185 ;  /* 0x000000d4a8a87223 */ /* 0x000fe200000100b9 */
[----:B------:R-:W-:Y:S01]  /*4710*/  ISETP.GE.AND P1, PT, R19, 0x1, PT ;  /* 0x000000011300780c */ /* 0x000fe20003f26270 */
[C---:B------:R-:W-:Y:S01]  /*4720*/  FMUL.FTZ R173, R48.reuse, R190 ;  /* 0x000000be30ad7220 */ /* 0x040fe20000410000 */
[C---:B------:R-:W-:Y:S01]  /*4730*/  FMUL.FTZ R187, R48.reuse, R192 ;  /* 0x000000c030bb7220 */ /* 0x040fe20000410000 */
[----:B------:R-:W-:Y:S01]  /*4740*/  FFMA.FTZ R198, R167, R168, R198 ;  /* 0x000000a8a7c67223 */ /* 0x000fe200000100c6 */
[----:B------:R-:W-:Y:S01]  /*4750*/  FMUL.FTZ R167, R48, R196 ;  /* 0x000000c430a77220 */ /* 0x000fe20000410000 */
[----:B0-----:R-:W-:Y:S01]  /*4760*/  FMUL.FTZ R2, R82, R3 ;  /* 0x0000000352027220 */ /* 0x001fe20000410000 */
[----:B------:R-:W-:Y:S01]  /*4770*/  FMUL.FTZ R169, R48, R202 ;  /* 0x000000ca30a97220 */ /* 0x000fe20000410000 */
[----:B------:R-:W-:Y:S01]  /*4780*/  FFMA.FTZ R27, R50, R198, R27 ;  /* 0x000000c6321b7223 */ /* 0x000fe2000001001b */
[----:B-1----:R-:W-:Y:S01]  /*4790*/  FMUL.FTZ R220, R96, R167 ;  /* 0x000000a760dc7220 */ /* 0x002fe20000410000 */
[C---:B------:R-:W-:Y:S01]  /*47a0*/  FMUL.FTZ R171, R48.reuse, R204 ;  /* 0x000000cc30ab7220 */ /* 0x040fe20000410000 */
[C---:B------:R-:W-:Y:S01]  /*47b0*/  FMUL.FTZ R3, R48.reuse, R206 ;  /* 0x000000ce30037220 */ /* 0x040fe20000410000 */
        /* <DEDUP_REMOVED lines=9> */
[----:B------:R-:W-:Y:S01]  /*4850*/  IADD3.X R13, R13, -0x1, R29, P3, P2 ;  /* 0xffffffff0d0d7810 */ /* 0x000fe20001fe441d */
[----:B------:R2:W-:Y:S01]  /*4860*/  STS [R193+0x868], R218 ;  /* 0x000868dac1007388 */ /* 0x0005e20000000800 */
[----:B0-----:R-:W-:Y:S01]  /*4870*/  FMUL.FTZ R222, R84, R173 ;  /* 0x000000ad54de7220 */ /* 0x001fe20000410000 */
[----:B------:R-:W-:-:S02]  /*4880*/  FFMA.FTZ R23, R164, R22, R23 ;  /* 0x00000016a4177223 */ /* 0x000fc40000010017 */
[----:B------:R0:W-:Y:S01]  /*4890*/  STS [R193+0x874], R2 ;  /* 0x00087402c1007388 */ /* 0x0001e20000000800 */
[----:B-1----:R-:W-:Y:S01]  /*48a0*/  FMUL.FTZ R224, R98, R187 ;  /* 0x000000bb62e07220 */ /* 0x002fe20000410000 */
[----:B------:R-:W-:Y:S02]  /*48b0*/  FFMA.FTZ R20, R49, R23, R20 ;  /* 0x0000001731147223 */ /* 0x000fe40000010014 */
[----:B------:R1:W-:Y:S01]  /*48c0*/  STS [R193+0x878], R220 ;  /* 0x000878dcc1007388 */ /* 0x0003e20000000800 */
[----:B--2---:R-:W-:-:S03]  /*48d0*/  FMUL.FTZ R218, R94, R171 ;  /* 0x000000ab5eda7220 */ /* 0x004fc60000410000 */
[----:B------:R2:W-:Y:S01]  /*48e0*/  STS [R193+0x86c], R222 ;  /* 0x00086cdec1007388 */ /* 0x0005e20000000800 */
[----:B0-----:R-:W-:-:S03]  /*48f0*/  FMUL.FTZ R2, R92, R25 ;  /* 0x000000195c027220 */ /* 0x001fc60000410000 */
[----:B------:R2:W-:Y:S01]  /*4900*/  STS [R193+0x870], R224 ;  /* 0x000870e0c1007388 */ /* 0x0005e20000000800 */
[----:B-1----:R-:W-:-:S03]  /*4910*/  FMUL.FTZ R220, R76, R51 ;  /* 0x000000334cdc7220 */ /* 0x002fc60000410000 */
[----:B------:R2:W-:Y:S04]  /*4920*/  STS [R193+0x87c], R50 ;  /* 0x00087c32c1007388 */ /* 0x0005e80000000800 */
[----:B------:R2:W-:Y:S04]  /*4930*/  STS [R193+0x880], R218 ;  /* 0x000880dac1007388 */ /* 0x0005e80000000800 */
[----:B------:R2:W-:Y:S04]  /*4940*/  STS [R193+0x884], R48 ;  /* 0x00088430c1007388 */ /* 0x0005e80000000800 */
[----:B------:R2:W-:Y:S04]  /*4950*/  STS [R193+0x888], R2 ;  /* 0x00088802c1007388 */ /* 0x0005e80000000800 */
[----:B------:R2:W-:Y:S01]  /*4960*/  STS [R193+0x88c], R220 ;  /* 0x00088cdcc1007388 */ /* 0x0005e20000000800 */
[----:B------:R-:W-:Y:S06]  /*4970*/  BAR.SYNC.DEFER_BLOCKING 0x0 ;  /* 0x0000000000007b1d */ /* 0x000fec0000010000 */
[----:B------:R-:W-:Y:S05]  /*4980*/  @!P1 BRA `(.L_x_5584) ;  /* 0x0000000000289947 */ /* 0x000fea0003800000 */
[----:B--2---:R-:W-:Y:S01]  /*4990*/  LEA.HI.SX32 R2, R58, R58, 0x1b ;  /* 0x0000003a3a027211 */ /* 0x004fe200078fdaff */
        /* <DEDUP_REMOVED lines=9> */
.L_x_5584:
[----:B------:R-:W-:Y:S05]  /*4a30*/  BSYNC B0 ;  /* 0x0000000000007941 */ /* 0x000fea0003800000 */
.L_x_5583:
[----:B0-----:R-:W-:Y:S01]  /*4a40*/  SHF.L.U32 R3, R4, 0x10, RZ ;  /* 0x0000001004037819 */ /* 0x001fe200000006ff */
[----:B------:R-:W-:Y:S01]  /*4a50*/  FFMA.FTZ R162, R162, R20, R21 ;  /* 0x00000014a2a27223 */ /* 0x000fe20000010015 */
[----:B------:R-:W-:Y:S01]  /*4a60*/  SHF.L.U32 R21, R180, 0x10, RZ ;  /* 0x00000010b4157819 */ /* 0x000fe200000006ff */
[----:B--2---:R-:W-:Y:S01]  /*4a70*/  FMUL.FTZ R50, R122, R23 ;  /* 0x000000177a327220 */ /* 0x004fe20000410000 */
[----:B------:R-:W-:Y:S01]  /*4a80*/  SHF.L.U32 R48, R5, 0x10, RZ ;  /* 0x0000001005307819 */ /* 0x000fe200000006ff */
[C---:B------:R-:W-:Y:S01]  /*4a90*/  FFMA.FTZ R49, -R123.reuse, R3, R200 ;  /* 0x000000037b317223 */ /* 0x040fe200000101c8 */
[----:B------:R-:W-:Y:S01]  /*4aa0*/  FMUL.FTZ R2, R123, R162 ;  /* 0x000000a27b027220 */ /* 0x000fe20000410000 */
[C---:B------:R-:W-:Y:S01]  /*4ab0*/  FFMA.FTZ R51, -R111.reuse, R21, R26 ;  /* 0x000000156f337223 */ /* 0x040fe2000001011a */
[----:B------:R-:W-:Y:S01]  /*4ac0*/  FMUL.FTZ R26, R111, R20 ;  /* 0x000000146f1a7220 */ /* 0x000fe20000410000 */
[----:B------:R-:W-:Y:S01]  /*4ad0*/  SHF.L.U32 R163, R179, 0x10, RZ ;  /* 0x00000010b3a37819 */ /* 0x000fe200000006ff */
[----:B------:R-:W-:Y:S01]  /*4ae0*/  FFMA.FTZ R13, R2, R49, RZ ;  /* 0x00000031020d7223 */ /* 0x000fe200000100ff */
[----:B------:R-:W-:Y:S01]  /*4af0*/  FFMA.FTZ R181, -R122, R48, R181 ;  /* 0x000000307ab57223 */ /* 0x000fe200000101b5 */
[----:B------:R-:W-:Y:S01]  /*4b00*/  SHF.L.U32 R165, R6, 0x10, RZ ;  /* 0x0000001006a57819 */ /* 0x000fe200000006ff */
[C---:B------:R-:W-:Y:S01]  /*4b10*/  FMUL.FTZ R164, R109.reuse, R22 ;  /* 0x000000166da47220 */ /* 0x040fe20000410000 */
[----:B------:R-:W-:Y:S01]  /*4b20*/  FFMA.FTZ R13, R26, R51, R13 ;  /* 0x000000331a0d7223 */ /* 0x000fe2000001000d */
[----:B------:R-:W-:Y:S01]  /*4b30*/  FFMA.FTZ R184, -R109, R163, R184 ;  /* 0x000000a36db87223 */ /* 0x000fe200000101b8 */
[----:B------:R-:W-:Y:S01]  /*4b40*/  SHF.L.U32 R218, R7, 0x10, RZ ;  /* 0x0000001007da7819 */ /* 0x000fe200000006ff */
[C---:B------:R-:W-:Y:S01]  /*4b50*/  FFMA.FTZ R186, -R121.reuse, R165, R186 ;  /* 0x000000a579ba7223 */ /* 0x040fe200000101ba */
[----:B------:R-:W-:Y:S01]  /*4b60*/  FFMA.FTZ R13, R50, R181, R13 ;  /* 0x000000b5320d7223 */ /* 0x000fe2000001000d */
[----:B------:R-:W-:Y:S01]  /*4b70*/  SHF.L.U32 R167, R178, 0x10, RZ ;  /* 0x00000010b2a77819 */ /* 0x000fe200000006ff */
[----:B------:R-:W-:Y:S01]  /*4b80*/  FMUL.FTZ R173, R121, R166 ;  /* 0x000000a679ad7220 */ /* 0x000fe20000410000 */
[----:B------:R-:W-:Y:S01]  /*4b90*/  SHF.L.U32 R171, R8, 0x10, RZ ;  /* 0x0000001008ab7819 */ /* 0x000fe200000006ff */
[----:B------:R-:W-:Y:S01]  /*4ba0*/  FFMA.FTZ R12, R164, R184, R13 ;  /* 0x000000b8a40c7223 */ /* 0x000fe2000001000d */
[----:B------:R-:W-:Y:S01]  /*4bb0*/  FFMA.FTZ R187, -R120, R218, R183 ;  /* 0x000000da78bb7223 */ /* 0x000fe200000101b7 */
[C---:B------:R-:W-:Y:S01]  /*4bc0*/  FFMA.FTZ R188, -R107.reuse, R167, R188 ;  /* 0x000000a76bbc7223 */ /* 0x040fe200000101bc */
        /* <DEDUP_REMOVED lines=11> */
[----:B------:R-:W-:Y:S01]  /*4c80*/  SHF.L.U32 R193, R10, 0x10, RZ ;  /* 0x000000100ac17819 */ /* 0x000fe200000006ff */
[----:B------:R-:W-:Y:S01]  /*4c90*/  FMUL.FTZ R205, R119, R168 ;  /* 0x000000a877cd7220 */ /* 0x000fe20000410000 */
[----:B------:R-:W-:Y:S01]  /*4ca0*/  SHF.L.U32 R189, R9, 0x10, RZ ;  /* 0x0000001009bd7819 */ /* 0x000fe200000006ff */
[----:B------:R-:W-:Y:S01]  /*4cb0*/  FFMA.FTZ R12, R194, R190, R13 ;  /* 0x000000bec20c7223 */ /* 0x000fe2000001000d */
[----:B------:R-:W-:Y:S01]  /*4cc0*/  SHF.L.U32 R197, R11, 0x10, RZ ;  /* 0x000000100bc57819 */ /* 0x000fe200000006ff */
[----:B------:R-:W-:Y:S01]  /*4cd0*/  FFMA.FTZ R207, -R115, R193, R204 ;  /* 0x000000c173cf7223 */ /* 0x000fe200000101cc */
[----:B------:R-:W-:Y:S01]  /*4ce0*/  FMUL.FTZ R204, R103, R212 ;  /* 0x000000d467cc7220 */ /* 0x000fe20000410000 */
[----:B------:R-:W-:Y:S01]  /*4cf0*/  FFMA.FTZ R13, R205, R200, R12 ;  /* 0x000000c8cd0d7223 */ /* 0x000fe2000001000c */
[----:B------:R-:W-:Y:S01]  /*4d00*/  SHF.L.U32 R191, R175, 0x10, RZ ;  /* 0x00000010afbf7819 */ /* 0x000fe200000006ff */
[C---:B------:R-:W-:Y:S01]  /*4d10*/  FFMA.FTZ R196, -R117.reuse, R189, R196 ;  /* 0x000000bd75c47223 */ /* 0x040fe200000101c4 */
[----:B------:R-:W-:Y:S01]  /*4d20*/  LEA R12, P3, R28, R17, 0x2 ;  /* 0x000000111c0c7211 */ /* 0x000fe200078610ff */
[----:B------:R-:W-:Y:S01]  /*4d30*/  FMUL.FTZ R17, R117, R214 ;  /* 0x000000d675117220 */ /* 0x000fe20000410000 */
[----:B------:R-:W-:Y:S01]  /*4d40*/  FFMA.FTZ R220, R204, R201, R13 ;  /* 0x000000c9ccdc7223 */ /* 0x000fe2000001000d */
[----:B------:R-:W-:Y:S01]  /*4d50*/  IADD3 R209, R58, 0x40, RZ ;  /* 0x000000403ad17810 */ /* 0x000fe20007ffe0ff */
[----:B------:R-:W-:Y:S01]  /*4d60*/  FFMA.FTZ R211, -R113, R197, R208 ;  /* 0x000000c571d37223 */ /* 0x000fe200000101d0 */
[----:B------:R-:W-:Y:S01]  /*4d70*/  LEA.HI.X R13, R28, R15, R29, 0x2, P3 ;  /* 0x0000000f1c0d7211 */ /* 0x000fe200018f141d */
[C---:B------:R-:W-:Y:S01]  /*4d80*/  FFMA.FTZ R202, -R101.reuse, R191, R202 ;  /* 0x000000bf65ca7223 */ /* 0x040fe200000101ca */
[----:B------:R-:W-:Y:S01]  /*4d90*/  FMUL.FTZ R208, R101, R170 ;  /* 0x000000aa65d07220 */ /* 0x000fe20000410000 */
[----:B------:R-:W-:Y:S01]  /*4da0*/  USHF.L.U64.HI UR8, UR5, 0x2, UR6 ;  /* 0x0000000205087899 */ /* 0x000fe20008010206 */
[----:B------:R-:W-:Y:S01]  /*4db0*/  FFMA.FTZ R15, R17, R196, R220 ;  /* 0x000000c4110f7223 */ /* 0x000fe200000100dc */
[----:B------:R-:W-:Y:S01]  /*4dc0*/  SHF.L.U32 R195, R174, 0x10, RZ ;  /* 0x00000010aec37819 */ /* 0x000fe200000006ff */
[----:B------:R-:W-:Y:S01]  /*4dd0*/  USHF.L.U32 UR7, UR5, 0x2, URZ ;  /* 0x0000000205077899 */ /* 0x000fe2000800063f */
[----:B------:R-:W-:Y:S01]  /*4de0*/  LEA.HI.SX32 R222, R209, R58, 0x1b ;  /* 0x0000003ad1de7211 */ /* 0x000fe200078fdaff */
[----:B------:R-:W-:Y:S01]  /*4df0*/  FMUL.FTZ R209, R115, R216 ;  /* 0x000000d873d17220 */ /* 0x000fe20000410000 */
[----:B------:R-:W-:Y:S01]  /*4e00*/  FFMA.FTZ R220, R208, R202, R15 ;  /* 0x000000cad0dc7223 */ /* 0x000fe2000001000f */
[----:B------:R-:W-:-:S02]  /*4e10*/  IMAD R224, R46, UR8, RZ ;  /* 0x000000082ee07c24 */ /* 0x000fc4000f8e02ff */
[C---:B------:R-:W-:Y:S01]  /*4e20*/  FFMA.FTZ R206, -R99.reuse, R195, R206 ;  /* 0x000000c363ce7223 */ /* 0x040fe200000101ce */
[----:B------:R-:W-:Y:S01]  /*4e30*/  FMUL.FTZ R213, R99, R182 ;  /* 0x000000b663d57220 */ /* 0x000fe20000410000 */
[----:B------:R-:W-:Y:S01]  /*4e40*/  FFMA.FTZ R220, R209, R207, R220 ;  /* 0x000000cfd1dc7223 */ /* 0x000fe200000100dc */
[----:B------:R-:W-:-:S04]  /*4e50*/  IMAD.WIDE.U32 R12, R46, UR7, R12 ;  /* 0x000000072e0c7c25 */ /* 0x000fc8000f8e000c */
[----:B------:R-:W-:Y:S01]  /*4e60*/  FMUL.FTZ R215, R113, R18 ;  /* 0x0000001271d77220 */ /* 0x000fe20000410000 */
[C---:B------:R-:W-:Y:S01]  /*4e70*/  IADD3 R203, R58.reuse, 0x80, RZ ;  /* 0x000000803acb7810 */ /* 0x040fe20007ffe0ff */
[----:B------:R-:W-:Y:S01]  /*4e80*/  FFMA.FTZ R220, R213, R206, R220 ;  /* 0x000000ced5dc7223 */ /* 0x000fe200000100dc */
[----:B------:R-:W-:Y:S01]  /*4e90*/  IMAD R15, R47, UR7, R224 ;  /* 0x000000072f0f7c24 */ /* 0x000fe2000f8e02e0 */
[----:B------:R-:W-:Y:S01]  /*4ea0*/  IADD3 R25, R58, 0xc0, RZ ;  /* 0x000000c03a197810 */ /* 0x000fe20007ffe0ff */
[----:B------:R-:W-:Y:S01]  /*4eb0*/  FMUL.FTZ R217, R97, R16 ;  /* 0x0000001061d97220 */ /* 0x000fe20000410000 */
[----:B------:R-:W-:Y:S01]  /*4ec0*/  ISETP.GE.AND P1, PT, R19, 0x41, PT ;  /* 0x000000411300780c */ /* 0x000fe20003f26270 */
[----:B------:R-:W-:Y:S01]  /*4ed0*/  BSSY B0, `(.L_x_5585) ;  /* 0x0000010000007945 */ /* 0x000fe20003800000 */
[----:B------:R-:W-:Y:S01]  /*4ee0*/  IADD3 R13, R13, R15, RZ ;  /* 0x0000000f0d0d7210 */ /* 0x000fe20007ffe0ff */
[----:B------:R-:W-:Y:S01]  /*4ef0*/  FFMA.FTZ R15, R215, R211, R220 ;  /* 0x000000d3d70f7223 */ /* 0x000fe200000100dc */
[----:B------:R-:W-:-:S02]  /*4f00*/  LEA.HI.SX32 R220, R203, R58, 0x1b ;  /* 0x0000003acbdc7211 */ /* 0x000fc400078fdaff */
[----:B------:R-:W-:Y:S02]  /*4f10*/  LEA R203, R222, R73, 0x2 ;  /* 0x00000049decb7211 */ /* 0x000fe400078e10ff */
[----:B------:R-:W-:Y:S02]  /*4f20*/  LEA.HI.SX32 R222, R25, R58, 0x1b ;  /* 0x0000003a19de7211 */ /* 0x000fe400078fdaff */
[----:B------:R-:W-:Y:S01]  /*4f30*/  SHF.L.U32 R199, R172, 0x10, RZ ;  /* 0x00000010acc77819 */ /* 0x000fe200000006ff */
[----:B------:R0:W1:Y:S01]  /*4f40*/  LDS R25, [R203+0x950] ;  /* 0x00095000cb197984 */ /* 0x0000620000000800 */
[C---:B------:R-:W-:Y:S02]  /*4f50*/  ISETP.GE.AND P2, PT, R19.reuse, 0x81, PT ;  /* 0x000000811300780c */ /* 0x040fe40003f46270 */
[----:B------:R-:W-:Y:S01]  /*4f60*/  ISETP.GE.AND P3, PT, R19, 0xc1, PT ;  /* 0x000000c11300780c */ /* 0x000fe20003f66270 */
[----:B------:R-:W-:Y:S01]  /*4f70*/  FFMA.FTZ R210, -R97, R199, R210 ;  /* 0x000000c761d27223 */ /* 0x000fe200000101d2 */
[----:B------:R-:W-:-:S03]  /*4f80*/  LEA R220, R220, R73, 0x2 ;  /* 0x00000049dcdc7211 */ /* 0x000fc600078e10ff */
[----:B------:R-:W-:-:S04]  /*4f90*/  FMUL.FTZ R224, R217, R210 ;  /* 0x000000d2d9e07220 */ /* 0x000fc80000410000 */
[----:B------:R-:W-:Y:S01]  /*4fa0*/  FADD.FTZ R15, R15, R224 ;  /* 0x000000e00f0f7221 */ /* 0x000fe20000010000 */
[----:B0-----:R-:W-:Y:S06]  /*4fb0*/  @!P1 BRA `(.L_x_5586) ;  /* 0x0000000000049947 */ /* 0x001fec0003800000 */
[----:B-1----:R0:W-:Y:S02]  /*4fc0*/  REDG.E.ADD.F32.FTZ.RN.STRONG.GPU desc[UR12][R12.64+-0xf00], R25 ;  /* 0xfff100190c0079a6 */ /* 0x0021e4000c10f38c */
.L_x_5586:
[----:B------:R-:W-:Y:S05]  /*4fd0*/  BSYNC B0 ;  /* 0x0000000000007941 */ /* 0x000fea0003800000 */
.L_x_5585:
[----:B01----:R0:W1:Y:S01]  /*4fe0*/  LDS R25, [R220+0xa50] ;  /* 0x000a5000dc197984 */ /* 0x0030620000000800 */
[----:B------:R-:W-:Y:S01]  /*4ff0*/  BSSY B0, `(.L_x_5587) ;  /* 0x0000004000007945 */ /* 0x000fe20003800000 */
[----:B------:R-:W-:-:S03]  /*5000*/  LEA R222, R222, R73, 0x2 ;  /* 0x00000049dede7211 */ /* 0x000fc600078e10ff */
[----:B------:R-:W-:Y:S05]  /*5010*/  @!P2 BRA `(.L_x_5588) ;  /* 0x000000000004a947 */ /* 0x000fea0003800000 */
[----:B-1----:R2:W-:Y:S02]  /*5020*/  REDG.E.ADD.F32.FTZ.RN.STRONG.GPU desc[UR12][R12.64+-0xe00], R25 ;  /* 0xfff200190c0079a6 */ /* 0x0025e4000c10f38c */
.L_x_5588:
[----:B------:R-:W-:Y:S05]  /*5030*/  BSYNC B0 ;  /* 0x0000000000007941 */ /* 0x000fea0003800000 */
.L_x_5587:
[----:B-12---:R1:W2:Y:S01]  /*5040*/  LDS R25, [R222+0xb50] ;  /* 0x000b5000de197984 */ /* 0x0062a20000000800 */
[----:B------:R-:W-:Y:S01]  /*5050*/  BSSY B0, `(.L_x_5589) ;  /* 0x0000005000007945 */ /* 0x000fe20003800000 */
[C---:B------:R-:W-:Y:S02]  /*5060*/  IADD3 R203, R58.reuse, 0x100, RZ ;  /* 0x000001003acb7810 */ /* 0x040fe40007ffe0ff */
[----:B------:R-:W-:Y:S01]  /*5070*/  IADD3 R219, R58, 0x140, RZ ;  /* 0x000001403adb7810 */ /* 0x000fe20007ffe0ff */
[----:B------:R-:W-:Y:S06]  /*5080*/  @!P3 BRA `(.L_x_5590) ;  /* 0x000000000004b947 */ /* 0x000fec0003800000 */
[----:B--2---:R3:W-:Y:S02]  /*5090*/  REDG.E.ADD.F32.FTZ.RN.STRONG.GPU desc[UR12][R12.64+-0xd00], R25 ;  /* 0xfff300190c0079a6 */ /* 0x0047e4000c10f38c */
.L_x_5590:
[----:B------:R-:W-:Y:S05]  /*50a0*/  BSYNC B0 ;  /* 0x0000000000007941 */ /* 0x000fea0003800000 */
.L_x_5589:
[----:B--23--:R-:W-:Y:S01]  /*50b0*/  IADD3 R25, R58, 0x180, RZ ;  /* 0x000001803a197810 */ /* 0x00cfe20007ffe0ff */
[----:B------:R-:W-:Y:S01]  /*50c0*/  BSSY B0, `(.L_x_5591) ;  /* 0x0000010000007945 */ /* 0x000fe20003800000 */
[-C--:B0-----:R-:W-:Y:S02]  /*50d0*/  LEA.HI.SX32 R220, R203, R58.reuse, 0x1b ;  /* 0x0000003acbdc7211 */ /* 0x081fe400078fdaff */
[-C--:B------:R-:W-:Y:S02]  /*50e0*/  LEA.HI.SX32 R224, R25, R58.reuse, 0x1b ;  /* 0x0000003a19e07211 */ /* 0x080fe400078fdaff */
[----:B------:R-:W-:Y:S02]  /*50f0*/  LEA R25, R220, R73, 0x2 ;  /* 0x00000049dc197211 */ /* 0x000fe400078e10ff */
[----:B------:R-:W-:Y:S02]  /*5100*/  ISETP.GE.AND P6, PT, R19, 0x101, PT ;  /* 0x000001011300780c */ /* 0x000fe40003fc6270 */
[----:B-1----:R-:W-:-:S02]  /*5110*/  LEA.HI.SX32 R222, R219, R58, 0x1b ;  /* 0x0000003adbde7211 */ /* 0x002fc400078fdaff */
[----:B------:R-:W0:Y:S01]  /*5120*/  LDS R25, [R25+0xc50] ;  /* 0x000c500019197984 */ /* 0x000e220000000800 */
        /* <DEDUP_REMOVED lines=9> */
.L_x_5592:
[----:B------:R-:W-:Y:S05]  /*51c0*/  BSYNC B0 ;  /* 0x0000000000007941 */ /* 0x000fea0003800000 */
.L_x_5591:
[----:B------:R-:W-:Y:S01]  /*51d0*/  LEA.HI.SX32 R220, R203, R58, 0x1b ;  /* 0x0000003acbdc7211 */ /* 0x000fe200078fdaff */
[----:B------:R-:W-:Y:S01]  /*51e0*/  BSSY B0, `(.L_x_5593) ;  /* 0x0000006000007945 */ /* 0x000fe20003800000 */
[----:B------:R2:W3:Y:S01]  /*51f0*/  LDS R203, [R222+0xd50] ;  /* 0x000d5000decb7984 */ /* 0x0004e20000000800 */
[----:B01----:R-:W-:Y:S02]  /*5200*/  IADD3 R25, R58, 0x200, RZ ;  /* 0x000002003a197810 */ /* 0x003fe40007ffe0ff */
[----:B------:R-:W-:Y:S01]  /*5210*/  LEA R224, R224, R73, 0x2 ;  /* 0x00000049e0e07211 */ /* 0x000fe200078e10ff */
[----:B------:R-:W-:Y:S06]  /*5220*/  @!P1 BRA `(.L_x_5594) ;  /* 0x0000000000049947 */ /* 0x000fec0003800000 */
[----:B---3--:R0:W-:Y:S02]  /*5230*/  REDG.E.ADD.F32.FTZ.RN.STRONG.GPU desc[UR12][R12.64+-0xb00], R203 ;  /* 0xfff500cb0c0079a6 */ /* 0x0081e4000c10f38c */
.L_x_5594:
[----:B------:R-:W-:Y:S05]  /*5240*/  BSYNC B0 ;  /* 0x0000000000007941 */ /* 0x000fea0003800000 */
.L_x_5593:
[----:B0--3--:R0:W1:Y:S01]  /*5250*/  LDS R203, [R224+0xe50] ;  /* 0x000e5000e0cb7984 */ /* 0x0090620000000800 */
[----:B------:R-:W-:Y:S01]  /*5260*/  BSSY B0, `(.L_x_5595) ;  /* 0x0000006000007945 */ /* 0x000fe20003800000 */
[----:B------:R-:W-:Y:S02]  /*5270*/  IADD3 R219, R58, 0x240, RZ ;  /* 0x000002403adb7810 */ /* 0x000fe40007ffe0ff */
[----:B--2---:R-:W-:Y:S02]  /*5280*/  LEA.HI.SX32 R222, R25, R58, 0x1b ;  /* 0x0000003a19de7211 */ /* 0x004fe400078fdaff */
[----:B------:R-:W-:Y:S01]  /*5290*/  LEA R221, R220, R73, 0x2 ;  /* 0x00000049dcdd7211 */ /* 0x000fe200078e10ff */
[----:B------:R-:W-:Y:S06]  /*52a0*/  @!P2 BRA `(.L_x_5596) ;  /* 0x000000000004a947 */ /* 0x000fec0003800000 */
[----:B-1----:R2:W-:Y:S02]  /*52b0*/  REDG.E.ADD.F32.FTZ.RN.STRONG.GPU desc[UR12][R12.64+-0xa00], R203 ;  /* 0xfff600cb0c0079a6 */ /* 0x0025e4000c10f38c */
.L_x_5596:
[----:B------:R-:W-:Y:S05]  /*52c0*/  BSYNC B0 ;  /* 0x0000000000007941 */ /* 0x000fea0003800000 */
.L_x_5595:
[----:B-12---:R1:W2:Y:S01]  /*52d0*/  LDS R203, [R221+0xf50] ;  /* 0x000f5000ddcb7984 */ /* 0x0062a20000000800 */
[----:B------:R-:W-:Y:S01]  /*52e0*/  BSSY B0, `(.L_x_5597) ;  /* 0x0000005000007945 */ /* 0x000fe20003800000 */
[----:B------:R-:W-:Y:S02]  /*52f0*/  LEA.HI.SX32 R220, R219, R58, 0x1b ;  /* 0x0000003adbdc7211 */ /* 0x000fe400078fdaff */
[----:B------:R-:W-:Y:S01]  /*5300*/  LEA R222, R222, R73, 0x2 ;  /* 0x00000049dede7211 */ /* 0x000fe200078e10ff */
[----:B------:R-:W-:Y:S06]  /*5310*/  @!P3 BRA `(.L_x_5598) ;  /* 0x000000000004b947 */ /* 0x000fec0003800000 */
[----:B--2---:R3:W-:Y:S02]  /*5320*/  REDG.E.ADD.F32.FTZ.RN.STRONG.GPU desc[UR12][R12.64+-0x900], R203 ;  /* 0xfff700cb0c0079a6 */ /* 0x0047e4000c10f38c */
.L_x_5598:
[----:B------:R-:W-:Y:S05]  /*5330*/  BSYNC B0 ;  /* 0x0000000000007941 */ /* 0x000fea0003800000 */
.L_x_5597:
[----:B--23--:R2:W3:Y:S01]  /*5340*/  LDS R203, [R222+0x1050] ;  /* 0x00105000decb7984 */ /* 0x00c4e20000000800 */
[----:B------:R-:W-:Y:S01]  /*5350*/  BSSY B0, `(.L_x_5599) ;  /* 0x0000004000007945 */ /* 0x000fe20003800000 */
[----:B------:R-:W-:-:S03]  /*5360*/  LEA R220, R220, R73, 0x2 ;  /* 0x00000049dcdc7211 */ /* 0x000fc600078e10ff */
[----:B------:R-:W-:Y:S05]  /*5370*/  @!P4 BRA `(.L_x_5600) ;  /* 0x000000000004c947 */ /* 0x000fea0003800000 */
[----:B---3--:R4:W-:Y:S02]  /*5380*/  REDG.E.ADD.F32.FTZ.RN.STRONG.GPU desc[UR12][R12.64+-0x800], R203 ;  /* 0xfff800cb0c0079a6 */ /* 0x0089e4000c10f38c */
.L_x_5600:
[----:B------:R-:W-:Y:S05]  /*5390*/  BSYNC B0 ;  /* 0x0000000000007941 */ /* 0x000fea0003800000 */
.L_x_5599:
[----:B---34-:R3:W4:Y:S01]  /*53a0*/  LDS R203, [R220+0x1150] ;  /* 0x00115000dccb7984 */ /* 0x0187220000000800 */
[----:B------:R-:W-:Y:S01]  /*53b0*/  BSSY B0, `(.L_x_5601) ;  /* 0x0000005000007945 */ /* 0x000fe20003800000 */
[C---:B------:R-:W-:Y:S02]  /*53c0*/  IADD3 R219, R58.reuse, 0x280, RZ ;  /* 0x000002803adb7810 */ /* 0x040fe40007ffe0ff */
[----:B-1----:R-:W-:Y:S01]  /*53d0*/  IADD3 R221, R58, 0x2c0, RZ ;  /* 0x000002c03add7810 */ /* 0x002fe20007ffe0ff */
[----:B------:R-:W-:Y:S06]  /*53e0*/  @!P5 BRA `(.L_x_5602) ;  /* 0x000000000004d947 */ /* 0x000fec0003800000 */
[----:B----4-:R1:W-:Y:S02]  /*53f0*/  REDG.E.ADD.F32.FTZ.RN.STRONG.GPU desc[UR12][R12.64+-0x700], R203 ;  /* 0xfff900cb0c0079a6 */ /* 0x0103e4000c10f38c */
.L_x_5602:
[----:B------:R-:W-:Y:S05]  /*5400*/  BSYNC B0 ;  /* 0x0000000000007941 */ /* 0x000fea0003800000 */
.L_x_5601:
[----:B-1--4-:R-:W-:Y:S01]  /*5410*/  IADD3 R203, R58, 0x300, RZ ;  /* 0x000003003acb7810 */ /* 0x012fe20007ffe0ff */
[----:B------:R-:W-:Y:S01]  /*5420*/  BSSY B0, `(.L_x_5603) ;  /* 0x0000010000007945 */ /* 0x000fe20003800000 */
[-C--:B---3--:R-:W-:Y:S02]  /*5430*/  LEA.HI.SX32 R220, R219, R58.reuse, 0x1b ;  /* 0x0000003adbdc7211 */ /* 0x088fe400078fdaff */
[-C--:B0-----:R-:W-:Y:S02]  /*5440*/  LEA.HI.SX32 R224, R203, R58.reuse, 0x1b ;  /* 0x0000003acbe07211 */ /* 0x081fe400078fdaff */
[----:B------:R-:W-:Y:S02]  /*5450*/  LEA R203, R220, R73, 0x2 ;  /* 0x00000049dccb7211 */ /* 0x000fe400078e10ff */
[----:B------:R-:W-:Y:S02]  /*5460*/  ISETP.GE.AND P6, PT, R19, 0x281, PT ;  /* 0x000002811300780c */ /* 0x000fe40003fc6270 */
[----:B--2---:R-:W-:-:S02]  /*5470*/  LEA.HI.SX32 R222, R221, R58, 0x1b ;  /* 0x0000003addde7211 */ /* 0x004fc400078fdaff */
        /* <DEDUP_REMOVED lines=10> */
.L_x_5604:
[----:B------:R-:W-:Y:S05]  /*5520*/  BSYNC B0 ;  /* 0x0000000000007941 */ /* 0x000fea0003800000 */
.L_x_5603:
[----:B------:R2:W3:Y:S01]  /*5530*/  LDS R19, [R222+0x1350] ;  /* 0x00135000de137984 */ /* 0x0004e20000000800 */
[----:B------:R-:W-:Y:S01]  /*5540*/  BSSY B0, `(.L_x_5605) ;  /* 0x0000006000007945 */ /* 0x000fe20003800000 */
[----:B01----:R-:W-:Y:S02]  /*5550*/  IADD3 R203, R58, 0x380, RZ ;  /* 0x000003803acb7810 */ /* 0x003fe40007ffe0ff */
[----:B------:R-:W-:Y:S02]  /*5560*/  LEA.HI.SX32 R220, R219, R58, 0x1b ;  /* 0x0000003adbdc7211 */ /* 0x000fe400078fdaff */
[----:B------:R-:W-:Y:S01]  /*5570*/  LEA R224, R224, R73, 0x2 ;  /* 0x00000049e0e07211 */ /* 0x000fe200078e10ff */
[----:B------:R-:W-:Y:S06]  /*5580*/  @!P1 BRA `(.L_x_5606) ;  /* 0x0000000000049947 */ /* 0x000fec0003800000 */
[----:B---3--:R0:W-:Y:S02]  /*5590*/  REDG.E.ADD.F32.FTZ.RN.STRONG.GPU desc[UR12][R12.64+-0x500], R19 ;  /* 0xfffb00130c0079a6 */ /* 0x0081e4000c10f38c */
.L_x_5606:
[----:B------:R-:W-:Y:S05]  /*55a0*/  BSYNC B0 ;  /* 0x0000000000007941 */ /* 0x000fea0003800000 */
.L_x_5605:
[----:B0--3--:R0:W1:Y:S01]  /*55b0*/  LDS R19, [R224+0x1450] ;  /* 0x00145000e0137984 */ /* 0x0090620000000800 */
[----:B------:R-:W-:Y:S01]  /*55c0*/  BSSY B0, `(.L_x_5607) ;  /* 0x0000006000007945 */ /* 0x000fe20003800000 */
[----:B--2---:R-:W-:Y:S02]  /*55d0*/  LEA.HI.SX32 R222, R203, R58, 0x1b ;  /* 0x0000003acbde7211 */ /* 0x004fe400078fdaff */
[----:B------:R-:W-:Y:S02]  /*55e0*/  IADD3 R219, R58, 0x3c0, RZ ;  /* 0x000003c03adb7810 */ /* 0x000fe40007ffe0ff */
[----:B------:R-:W-:Y:S01]  /*55f0*/  LEA R203, R220, R73, 0x2 ;  /* 0x00000049dccb7211 */ /* 0x000fe200078e10ff */
[----:B------:R-:W-:Y:S06]  /*5600*/  @!P2 BRA `(.L_x_5608) ;  /* 0x000000000004a947 */ /* 0x000fec0003800000 */
[----:B-1----:R2:W-:Y:S02]  /*5610*/  REDG.E.ADD.F32.FTZ.RN.STRONG.GPU desc[UR12][R12.64+-0x400], R19 ;  /* 0xfffc00130c0079a6 */ /* 0x0025e4000c10f38c */
.L_x_5608:
[----:B------:R-:W-:Y:S05]  /*5620*/  BSYNC B0 ;  /* 0x0000000000007941 */ /* 0x000fea0003800000 */
.L_x_5607:
[----:B-12---:R1:W2:Y:S01]  /*5630*/  LDS R19, [R203+0x1550] ;  /* 0x00155000cb137984 */ /* 0x0062a20000000800 */
[----:B------:R-:W-:Y:S01]  /*5640*/  BSSY B0, `(.L_x_5609) ;  /* 0x0000005000007945 */ /* 0x000fe20003800000 */
[----:B------:R-:W-:Y:S02]  /*5650*/  LEA.HI.SX32 R220, R219, R58, 0x1b ;  /* 0x0000003adbdc7211 */ /* 0x000fe400078fdaff */
[----:B------:R-:W-:Y:S01]  /*5660*/  LEA R222, R222, R73, 0x2 ;  /* 0x00000049dede7211 */ /* 0x000fe200078e10ff */
[----:B------:R-:W-:Y:S06]  /*5670*/  @!P3 BRA `(.L_x_5610) ;  /* 0x000000000004b947 */ /* 0x000fec0003800000 */
[----:B--2---:R3:W-:Y:S02]  /*5680*/  REDG.E.ADD.F32.FTZ.RN.STRONG.GPU desc[UR12][R12.64+-0x300], R19 ;  /* 0xfffd00130c0079a6 */ /* 0x0047e4000c10f38c */
.L_x_5610:
[----:B------:R-:W-:Y:S05]  /*5690*/  BSYNC B0 ;  /* 0x0000000000007941 */ /* 0x000fea0003800000 */
.L_x_5609:
[----:B--23--:R2:W3:Y:S01]  /*56a0*/  LDS R19, [R222+0x1650] ;  /* 0x00165000de137984 */ /* 0x00c4e20000000800 */
[----:B------:R-:W-:Y:S01]  /*56b0*/  BSSY B0, `(.L_x_5611) ;  /* 0x0000004000007945 */ /* 0x000fe20003800000 */
[----:B------:R-:W-:-:S03]  /*56c0*/  LEA R220, R220, R73, 0x2 ;  /* 0x00000049dcdc7211 */ /* 0x000fc600078e10ff */
[----:B------:R-:W-:Y:S05]  /*56d0*/  @!P4 BRA `(.L_x_5612) ;  /* 0x000000000004c947 */ /* 0x000fea0003800000 */
[----:B---3--:R4:W-:Y:S02]  /*56e0*/  REDG.E.ADD.F32.FTZ.RN.STRONG.GPU desc[UR12][R12.64+-0x200], R19 ;  /* 0xfffe00130c0079a6 */ /* 0x0089e4000c10f38c */
.L_x_5612:
[----:B------:R-:W-:Y:S05]  /*56f0*/  BSYNC B0 ;  /* 0x0000000000007941 */ /* 0x000fea0003800000 */
.L_x_5611:
[----:B---34-:R3:W4:Y:S01]  /*5700*/  LDS R19, [R220+0x1750] ;  /* 0x00175000dc137984 */ /* 0x0187220000000800 */
[----:B------:R-:W-:Y:S04]  /*5710*/  BSSY B0, `(.L_x_5613) ;  /* 0x0000003000007945 */ /* 0x000fe80003800000 */
[----:B------:R-:W-:Y:S05]  /*5720*/  @!P5 BRA `(.L_x_5614) ;  /* 0x000000000004d947 */ /* 0x000fea0003800000 */
[----:B----4-:R4:W-:Y:S02]  /*5730*/  REDG.E.ADD.F32.FTZ.RN.STRONG.GPU desc[UR12][R12.64+-0x100], R19 ;  /* 0xffff00130c0079a6 */ /* 0x0109e4000c10f38c */
.L_x_5614:
[----:B------:R-:W-:Y:S05]  /*5740*/  BSYNC B0 ;  /* 0x0000000000007941 */ /* 0x000fea0003800000 */
.L_x_5613:
[----:B----4-:R-:W4:Y:S01]  /*5750*/  SHFL.DOWN PT, R13, R14, 0x1, 0x1f ;  /* 0x08201f000e0d7f89 */ /* 0x010f2200000e0000 */
[C---:B------:R-:W-:Y:S01]  /*5760*/  ISETP.GT.AND P1, PT, R60.reuse, 0x1e, PT ;  /* 0x0000001e3c00780c */ /* 0x040fe20003f24270 */
[----:B------:R-:W-:Y:S01]  /*5770*/  FADD.FTZ R110, R17, R110 ;  /* 0x0000006e116e7221 */ /* 0x000fe20000010000 */
        /* <DEDUP_REMOVED lines=30> */
[----:B---3--:R-:W3:Y:S01]  /*5960*/  SHFL.DOWN PT, R220, R15, 0x4, 0x1f ;  /* 0x08801f000fdc7f89 */ /* 0x008ee200000e0000 */
[----:B------:R-:W-:Y:S01]  /*5970*/  FMUL.FTZ R12, R161, R18 ;  /* 0x00000012a10c7220 */ /* 0x000fe20000410000 */
        /* <DEDUP_REMOVED lines=18> */
[----:B----4-:R-:W-:Y:S01]  /*5aa0*/  @!P1 FADD.FTZ R14, R14, R19 ;  /* 0x000000130e0e9221 */ /* 0x010fe20000010000 */
[----:B------:R-:W-:Y:S01]  /*5ab0*/  FFMA.FTZ R216, R193, R216, R12 ;  /* 0x000000d8c1d87223 */ /* 0x000fe2000001000c */
[----:B------:R-:W-:Y:S01]  /*5ac0*/  FMUL.FTZ R12, R161, R212 ;  /* 0x000000d4a10c7220 */ /* 0x000fe20000410000 */
[----:B------:R-:W-:Y:S01]  /*5ad0*/  FMUL.FTZ R190, R190, R13 ;  /* 0x0000000dbebe7220 */ /* 0x000fe20000410000 */
[----:B---3--:R-:W-:Y:S01]  /*5ae0*/  @!P1 FADD.FTZ R15, R15, R220 ;  /* 0x000000dc0f0f9221 */ /* 0x008fe20000010000 */
[----:B------:R-:W3:Y:S01]  /*5af0*/  SHFL.DOWN PT, R19, R14, 0x8, 0x1f ;  /* 0x09001f000e137f89 */ /* 0x000ee200000e0000 */
[----:B------:R-:W-:Y:S01]  /*5b00*/  ISETP.GT.AND P1, PT, R60, 0x17, PT ;  /* 0x000000173c00780c */ /* 0x000fe20003f24270 */
[----:B------:R-:W-:Y:S01]  /*5b10*/  FMUL.FTZ R13, R161, R24 ;  /* 0x00000018a10d7220 */ /* 0x000fe20000410000 */
[----:B------:R-:W-:Y:S01]  /*5b20*/  FMUL.FTZ R12, R201, R12 ;  /* 0x0000000cc90c7220 */ /* 0x000fe20000410000 */
[----:B------:R-:W4:Y:S01]  /*5b30*/  SHFL.DOWN PT, R16, R15, 0x8, 0x1f ;  /* 0x09001f000f107f89 */ /* 0x000f2200000e0000 */
[----:B------:R-:W-:Y:S01]  /*5b40*/  FFMA.FTZ R200, R171, R168, R200 ;  /* 0x000000a8abc87223 */ /* 0x000fe200000100c8 */
[----:B------:R-:W-:Y:S01]  /*5b50*/  FMUL.FTZ R188, R188, R13 ;  /* 0x0000000dbcbc7220 */ /* 0x000fe20000410000 */
[----:B------:R-:W-:Y:S01]  /*5b60*/  FMUL.FTZ R13, R161, R166 ;  /* 0x000000a6a10d7220 */ /* 0x000fe20000410000 */
[----:B------:R-:W-:Y:S01]  /*5b70*/  FFMA.FTZ R185, R185, R212, R12 ;  /* 0x000000d4b9b97223 */ /* 0x000fe2000001000c */
[----:B------:R-:W-:Y:S01]  /*5b80*/  FMUL.FTZ R12, R161, R27 ;  /* 0x0000001ba10c7220 */ /* 0x000fe20000410000 */
[----:B------:R-:W-:Y:S01]  /*5b90*/  FFMA.FTZ R169, R169, R198, R190 ;  /* 0x000000c6a9a97223 */ /* 0x000fe200000100be */
[----:B------:R-:W-:Y:S01]  /*5ba0*/  FMUL.FTZ R186, R186, R13 ;  /* 0x0000000dbaba7220 */ /* 0x000fe20000410000 */
[----:B------:R-:W-:Y:S01]  /*5bb0*/  FFMA.FTZ R167, R167, R24, R188 ;  /* 0x00000018a7a77223 */ /* 0x000fe200000100bc */
[----:B------:R-:W-:Y:S01]  /*5bc0*/  FMUL.FTZ R187, R187, R12 ;  /* 0x0000000cbbbb7220 */ /* 0x000fe20000410000 */
[----:B------:R-:W-:Y:S01]  /*5bd0*/  FADD.FTZ R126, R195, R126 ;  /* 0x0000007ec37e7221 */ /* 0x000fe20000010000 */
        /* <DEDUP_REMOVED lines=9> */
[----:B---3--:R-:W-:Y:S01]  /*5c70*/  @!P1 FADD.FTZ R14, R14, R19 ;  /* 0x000000130e0e9221 */ /* 0x008fe20000010000 */
[----:B------:R-:W-:Y:S01]  /*5c80*/  FADD.FTZ R134, R167, R134 ;  /* 0x00000086a7867221 */ /* 0x000fe20000010000 */
[----:B------:R-:W-:Y:S01]  /*5c90*/  FADD.FTZ R135, R186, R135 ;  /* 0x00000087ba877221 */ /* 0x000fe20000010000 */
[----:B----4-:R-:W-:-:S02]  /*5ca0*/  @!P1 FADD.FTZ R15, R15, R16 ;  /* 0x000000100f0f9221 */ /* 0x010fc40000010000 */
[----:B------:R-:W3:Y:S01]  /*5cb0*/  SHFL.DOWN PT, R17, R14, 0x10, 0x1f ;  /* 0x0a001f000e117f89 */ /* 0x000ee200000e0000 */
[----:B------:R-:W-:-:S03]  /*5cc0*/  ISETP.GT.AND P1, PT, R60, 0xf, PT ;  /* 0x0000000f3c00780c */ /* 0x000fc60003f24270 */
[----:B------:R-:W4:Y:S10]  /*5cd0*/  SHFL.DOWN PT, R16, R15, 0x10, 0x1f ;  /* 0x0a001f000f107f89 */ /* 0x000f3400000e0000 */
[----:B---3--:R-:W-:Y:S01]  /*5ce0*/  @!P1 FADD.FTZ R14, R14, R17 ;  /* 0x000000110e0e9221 */ /* 0x008fe20000010000 */
[----:B------:R-:W-:Y:S01]  /*5cf0*/  FMUL.FTZ R17, R161, R22 ;  /* 0x00000016a1117220 */ /* 0x000fe20000410000 */
[----:B----4-:R-:W-:-:S03]  /*5d00*/  @!P1 FADD.FTZ R15, R15, R16 ;  /* 0x000000100f0f9221 */ /* 0x010fc60000010000 */
[----:B------:R-:W-:Y:S01]  /*5d10*/  MOV R13, R14 ;  /* 0x0000000e000d7202 */ /* 0x000fe20000000f00 */
[C---:B------:R-:W-:Y:S01]  /*5d20*/  FMUL.FTZ R14, R161.reuse, R23 ;  /* 0x00000017a10e7220 */ /* 0x040fe20000410000 */
[----:B------:R-:W-:Y:S01]  /*5d30*/  FMUL.FTZ R16, R161, R20 ;  /* 0x00000014a1107220 */ /* 0x000fe20000410000 */
[----:B------:R-:W-:Y:S01]  /*5d40*/  FMUL.FTZ R184, R184, R17 ;  /* 0x00000011b8b87220 */ /* 0x000fe20000410000 */
[----:B------:R-:W-:Y:S01]  /*5d50*/  MOV R12, R15 ;  /* 0x0000000f000c7202 */ /* 0x000fe20000000f00 */
[----:B------:R-:W-:Y:S01]  /*5d60*/  FMUL.FTZ R181, R181, R14 ;  /* 0x0000000eb5b57220 */ /* 0x000fe20000410000 */
[----:B------:R-:W-:Y:S01]  /*5d70*/  FMUL.FTZ R14, R161, R162 ;  /* 0x000000a2a10e7220 */ /* 0x000fe20000410000 */
[----:B------:R-:W-:Y:S01]  /*5d80*/  FMUL.FTZ R16, R51, R16 ;  /* 0x0000001033107220 */ /* 0x000fe20000410000 */
[----:B------:R-:W-:Y:S01]  /*5d90*/  FFMA.FTZ R163, R163, R22, R184 ;  /* 0x00000016a3a37223 */ /* 0x000fe200000100b8 */
[----:B------:R3:W-:Y:S01]  /*5da0*/  @!P2 STS.64 [R70+0x18d8], R12 ;  /* 0x0018d80c4600a388 */ /* 0x0007e20000000a00 */
[----:B------:R-:W-:Y:S01]  /*5db0*/  FMUL.FTZ R14, R49, R14 ;  /* 0x0000000e310e7220 */ /* 0x000fe20000410000 */
[----:B------:R-:W-:Y:S01]  /*5dc0*/  FFMA.FTZ R48, R48, R23, R181 ;  /* 0x0000001730307223 */ /* 0x000fe200000100b5 */
[----:B------:R-:W-:Y:S01]  /*5dd0*/  FFMA.FTZ R21, R21, R20, R16 ;  /* 0x0000001415157223 */ /* 0x000fe20000010010 */
[----:B------:R-:W-:Y:S01]  /*5de0*/  FADD.FTZ R136, R163, R136 ;  /* 0x00000088a3887221 */ /* 0x000fe20000010000 */
[----:B------:R-:W-:Y:S01]  /*5df0*/  FFMA.FTZ R14, R3, R162, R14 ;  /* 0x000000a2030e7223 */ /* 0x000fe2000001000e */
[----:B------:R-:W-:Y:S01]  /*5e00*/  FADD.FTZ R137, R48, R137 ;  /* 0x0000008930897221 */ /* 0x000fe20000010000 */
[----:B------:R-:W-:-:S02]  /*5e10*/  FADD.FTZ R138, R21, R138 ;  /* 0x0000008a158a7221 */ /* 0x000fc40000010000 */
        /* <DEDUP_REMOVED lines=9> */
[----:B------:R-:W3:Y:S04]  /*5eb0*/  LDS.64 R2, [R73+0x18e0] ;  /* 0x0018e00049027984 */ /* 0x000ee80000000a00 */
[----:B------:R-:W4:Y:S04]  /*5ec0*/  @P0 LDS R14, [R16+0x3210] ;  /* 0x00321000100e0984 */ /* 0x000f280000000800 */
[----:B------:R-:W5:Y:S01]  /*5ed0*/  @P0 LDS R15, [R16+0x2e10] ;  /* 0x002e1000100f0984 */ /* 0x000f620000000800 */
[----:B---3--:R-:W-:Y:S01]  /*5ee0*/  FADD.FTZ R13, R13, R3 ;  /* 0x000000030d0d7221 */ /* 0x008fe20000010000 */
[----:B------:R-:W-:-:S03]  /*5ef0*/  FADD.FTZ R12, R12, R2 ;  /* 0x000000020c0c7221 */ /* 0x000fc60000010000 */
[----:B----4-:R-:W-:Y:S01]  /*5f00*/  @P0 FADD.FTZ R13, R13, R14 ;  /* 0x0000000e0d0d0221 */ /* 0x010fe20000010000 */
[----:B-----5:R-:W-:-:S04]  /*5f10*/  @P0 FADD.FTZ R12, R12, R15 ;  /* 0x0000000f0c0c0221 */ /* 0x020fc80000010000 */
[----:B------:R4:W-:Y:S04]  /*5f20*/  STS [R16+0x3210], R13 ;  /* 0x0032100d10007388 */ /* 0x0009e80000000800 */
[----:B------:R4:W-:Y:S02]  /*5f30*/  STS [R16+0x2e10], R12 ;  /* 0x002e100c10007388 */ /* 0x0009e40000000800 */
.L_x_5616:
[----:B------:R-:W-:Y:S05]  /*5f40*/  BSYNC B0 ;  /* 0x0000000000007941 */ /* 0x000fea0003800000 */
.L_x_5615:
[----:B------:R-:W-:Y:S01]  /*5f50*/  IADD3 R142, R142, 0x1, RZ ;  /* 0x000000018e8e7810 */ /* 0x000fe20007ffe0ff */
[----:B------:R-:W-:-:S03]  /*5f60*/  UIADD3 UR5, UP0, UR5, 0x1, URZ ;  /* 0x0000000105057890 */ /* 0x000fc6000ff1e03f */
[----:B------:R-:W-:Y:S01]  /*5f70*/  ISETP.GE.AND P0, PT, R142, UR25, PT ;  /* 0x000000198e007c0c */ /* 0x000fe2000bf06270 */
[----:B------:R-:W-:-:S12]  /*5f80*/  UIADD3.X UR6, URZ, UR6, URZ, UP0, !UPT ;  /* 0x000000063f067290 */ /* 0x000fd800087fe43f */
[----:B------:R-:W-:Y:S05]  /*5f90*/  @!P0 BRA `(.L_x_5617) ;  /* 0xffffffcc00488947 */ /* 0x000fea000383ffff */
.L_x_5573:
[----:B------:R-:W-:Y:S01]  /*5fa0*/  BAR.SYNC.DEFER_BLOCKING 0x0 ;  /* 0x0000000000007b1d */ /* 0x000fe20000010000 */
[----:B------:R-:W-:Y:S01]  /*5fb0*/  F2FP.BF16.F32.PACK_AB R15, R87, R114 ;  /* 0x00000072570f723e */ /* 0x000fe200000010ff */
[----:B------:R-:W-:Y:S01]  /*5fc0*/  UIADD3 UR4, UR4, -0x400, URZ ;  /* 0xfffffc0004047890 */ /* 0x000fe2000fffe03f */
[----:B------:R-:W-:Y:S02]  /*5fd0*/  F2FP.BF16.F32.PACK_AB R14, R89, R116 ;  /* 0x00000074590e723e */ /* 0x000fe400000010ff */
[----:B---34-:R-:W-:-:S03]  /*5fe0*/  F2FP.BF16.F32.PACK_AB R13, R91, R118 ;  /* 0x000000765b0d723e */ /* 0x018fc600000010ff */
[----:B------:R-:W3:Y:S01]  /*5ff0*/  LDC.64 R18, c[0x0][0x388] ;  /* 0x0000e200ff127b82 */ /* 0x000ee20000000a00 */
[----:B------:R-:W-:Y:S01]  /*6000*/  F2FP.BF16.F32.PACK_AB R12, R93, R95 ;  /* 0x0000005f5d0c723e */ /* 0x000fe200000010ff */
[----:B------:R-:W-:Y:S01]  /*6010*/  ULDC.64 UR6, c[0x0][0x390] ;  /* 0x0000e40000067ab9 */ /* 0x000fe20000000a00 */
[----:B------:R-:W-:Y:S01]  /*6020*/  F2FP.BF16.F32.PACK_AB R79, R79, R106 ;  /* 0x0000006a4f4f723e */ /* 0x000fe200000010ff */
[----:B------:R-:W-:Y:S01]  /*6030*/  IMAD R0, R52, UR6, RZ ;  /* 0x0000000634007c24 */ /* 0x000fe2000f8e02ff */
[----:B------:R-:W-:Y:S01]  /*6040*/  F2FP.BF16.F32.PACK_AB R78, R81, R108 ;  /* 0x0000006c514e723e */ /* 0x000fe200000010ff */
[----:B------:R-:W-:Y:S01]  /*6050*/  IMAD.WIDE.U32 R2, R53, UR6, R28 ;  /* 0x0000000635027c25 */ /* 0x000fe2000f8e001c */
[----:B------:R-:W-:Y:S01]  /*6060*/  F2FP.BF16.F32.PACK_AB R77, R83, R110 ;  /* 0x0000006e534d723e */ /* 0x000fe200000010ff */
[----:B------:R-:W4:Y:S01]  /*6070*/  LDC.64 R20, c[0x0][0x3e0] ;  /* 0x0000f800ff147b82 */ /* 0x000f220000000a00 */
[----:B------:R-:W-:Y:S01]  /*6080*/  F2FP.BF16.F32.PACK_AB R76, R85, R112 ;  /* 0x00000070554c723e */ /* 0x000fe200000010ff */
[----:B------:R-:W-:Y:S01]  /*6090*/  IMAD R17, R53, UR7, R0 ;  /* 0x0000000735117c24 */ /* 0x000fe2000f8e0200 */
[----:B------:R-:W-:Y:S01]  /*60a0*/  F2FP.BF16.F32.PACK_AB R16, R130, R131 ;  /* 0x000000838210723e */ /* 0x000fe200000010ff */
[----:B------:R-:W-:Y:S01]  /*60b0*/  ULDC.64 UR6, c[0x0][0x3b0] ;  /* 0x0000ec0000067ab9 */ /* 0x000fe20000000a00 */
[----:B------:R-:W-:Y:S01]  /*60c0*/  IADD3 R69, P1, R69, -0x800, RZ ;  /* 0xfffff80045457810 */ /* 0x000fe20007f3e0ff */
[----:B------:R-:W-:Y:S01]  /*60d0*/  IMAD R24, R52, UR6, RZ ;  /* 0x0000000634187c24 */ /* 0x000fe2000f8e02ff */
[----:B------:R-:W-:Y:S01]  /*60e0*/  IADD3 R3, R3, R17, RZ ;  /* 0x0000001103037210 */ /* 0x000fe20007ffe0ff */
[----:B------:R-:W5:Y:S01]  /*60f0*/  LDC.64 R26, c[0x0][0x3a8] ;  /* 0x0000ea00ff1a7b82 */ /* 0x000f620000000a00 */
[----:B------:R-:W-:Y:S01]  /*6100*/  F2FP.BF16.F32.PACK_AB R17, R128, R129 ;  /* 0x000000818011723e */ /* 0x000fe200000010ff */
[----:B------:R0:W-:Y:S01]  /*6110*/  STS.128 [R74], R12 ;  /* 0x0000000c4a007388 */ /* 0x0001e20000000c00 */
[----:B------:R-:W-:-:S02]  /*6120*/  IADD3 R62, P2, R62, -0x800, RZ ;  /* 0xfffff8003e3e7810 */ /* 0x000fc40007f5e0ff */
[----:B------:R-:W-:Y:S01]  /*6130*/  IADD3 R64, P3, R64, -0x800, RZ ;  /* 0xfffff80040407810 */ /* 0x000fe20007f7e0ff */
[----:B------:R-:W-:Y:S01]  /*6140*/  STS.128 [R74+0x10], R76 ;  /* 0x0000104c4a007388 */ /* 0x000fe20000000c00 */
[----:B------:R-:W-:-:S03]  /*6150*/  NOP ;  /* 0x0000000000007918 */ /* 0x000fc60000000000 */
[----:B------:R-:W1:Y:S01]  /*6160*/  LDS.128 R8, [R72] ;  /* 0x0000000048087984 */ /* 0x000e620000000c00 */
[C---:B---3--:R-:W-:Y:S01]  /*6170*/  IMAD R0, R18.reuse, UR15, RZ ;  /* 0x0000000f12007c24 */ /* 0x048fe2000f8e02ff */
[----:B------:R-:W3:Y:S01]  /*6180*/  LDC.64 R36, c[0x0][0x3f0] ;  /* 0x0000fc00ff247b82 */ /* 0x000ee20000000a00 */
[----:B------:R-:W-:Y:S01]  /*6190*/  IMAD.WIDE.U32 R2, R18, UR14, R2 ;  /* 0x0000000e12027c25 */ /* 0x000fe2000f8e0002 */
[----:B------:R-:W2:Y:S03]  /*61a0*/  LDS.128 R4, [R72+0x200] ;  /* 0x0002000048047984 */ /* 0x000ea60000000c00 */
[----:B0-----:R-:W-:Y:S01]  /*61b0*/  FADD.FTZ R13, R56, R139 ;  /* 0x0000008b380d7221 */ /* 0x001fe20000010000 */
[----:B------:R-:W-:Y:S01]  /*61c0*/  F2FP.BF16.F32.PACK_AB R14, R134, R135 ;  /* 0x00000087860e723e */ /* 0x000fe200000010ff */
[----:B------:R-:W-:Y:S01]  /*61d0*/  IMAD R15, R19, UR14, R0 ;  /* 0x0000000e130f7c24 */ /* 0x000fe2000f8e0200 */
[----:B----4-:R-:W-:Y:S01]  /*61e0*/  LEA R12, P0, R2, R20, 0x1 ;  /* 0x00000014020c7211 */ /* 0x010fe200078008ff */
[----:B------:R-:W-:Y:S01]  /*61f0*/  FADD.FTZ R0, R13, R138 ;  /* 0x0000008a0d007221 */ /* 0x000fe20000010000 */
[----:B------:R-:W-:-:S02]  /*6200*/  F2FP.BF16.F32.PACK_AB R19, R124, R125 ;  /* 0x0000007d7c13723e */ /* 0x000fc400000010ff */
[----:B------:R-:W-:Y:S01]  /*6210*/  IADD3 R13, R3, R15, RZ ;  /* 0x0000000f030d7210 */ /* 0x000fe20007ffe0ff */
[----:B------:R-:W-:Y:S01]  /*6220*/  FADD.FTZ R3, R0, R137 ;  /* 0x0000008900037221 */ /* 0x000fe20000010000 */
[----:B------:R-:W-:Y:S02]  /*6230*/  F2FP.BF16.F32.PACK_AB R18, R126, R127 ;  /* 0x0000007f7e12723e */ /* 0x000fe400000010ff */
[----:B------:R-:W-:Y:S01]  /*6240*/  LEA.HI.X R13, R2, R21, R13, 0x1, P0 ;  /* 0x00000015020d7211 */ /* 0x000fe200000f0c0d */
[----:B------:R-:W-:Y:S01]  /*6250*/  FADD.FTZ R0, R3, R136 ;  /* 0x0000008803007221 */ /* 0x000fe20000010000 */
[----:B------:R-:W-:Y:S02]  /*6260*/  IADD3 R66, P4, R66, -0x800, RZ ;  /* 0xfffff80042427810 */ /* 0x000fe40007f9e0ff */
[----:B------:R-:W-:Y:S01]  /*6270*/  IADD3.X R71, R71, -0x1, RZ, P1, !PT ;  /* 0xffffffff47477810 */ /* 0x000fe20000ffe4ff */
[----:B------:R-:W-:-:S04]  /*6280*/  IMAD.WIDE R2, R75, 0x10, R12 ;  /* 0x000000104b027825 */ /* 0x000fc800078e020c */
[----:B------:R-:W-:Y:S01]  /*6290*/  FADD.FTZ R15, R0, R135 ;  /* 0x00000087000f7221 */ /* 0x000fe20000010000 */
[----:B------:R-:W-:Y:S02]  /*62a0*/  F2FP.BF16.F32.PACK_AB R13, R136, R137 ;  /* 0x00000089880d723e */ /* 0x000fe400000010ff */
[----:B------:R-:W-:Y:S01]  /*62b0*/  F2FP.BF16.F32.PACK_AB R12, R138, R139 ;  /* 0x0000008b8a0c723e */ /* 0x000fe200000010ff */
[----:B------:R-:W-:Y:S01]  /*62c0*/  FADD.FTZ R0, R15, R134 ;  /* 0x000000860f007221 */ /* 0x000fe20000010000 */
[----:B------:R-:W-:Y:S02]  /*62d0*/  F2FP.BF16.F32.PACK_AB R15, R132, R133 ;  /* 0x00000085840f723e */ /* 0x000fe400000010ff */
[----:B------:R-:W-:Y:S01]  /*62e0*/  IADD3.X R63, R63, -0x1, RZ, P2, !PT ;  /* 0xffffffff3f3f7810 */ /* 0x000fe200017fe4ff */
[----:B------:R-:W-:Y:S01]  /*62f0*/  FADD.FTZ R133, R0, R133 ;  /* 0x0000008500857221 */ /* 0x000fe20000010000 */
[----:B-----5:R-:W-:Y:S01]  /*6300*/  IMAD R0, R26, UR15, RZ ;  /* 0x0000000f1a007c24 */ /* 0x020fe2000f8e02ff */
[----:B------:R-:W-:-:S02]  /*6310*/  IADD3.X R65, R65, -0x1, RZ, P3, !PT ;  /* 0xffffffff41417810 */ /* 0x000fc40001ffe4ff */
[----:B------:R-:W-:Y:S01]  /*6320*/  FADD.FTZ R132, R133, R132 ;  /* 0x0000008485847221 */ /* 0x000fe20000010000 */
[----:B------:R-:W-:-:S03]  /*6330*/  IADD3.X R67, R67, -0x1, RZ, P4, !PT ;  /* 0xffffffff43437810 */ /* 0x000fc600027fe4ff */
[----:B------:R-:W-:Y:S01]  /*6340*/  FADD.FTZ R131, R132, R131 ;  /* 0x0000008384837221 */ /* 0x000fe20000010000 */
[----:B-1----:R-:W-:Y:S03]  /*6350*/  STG.E.128 desc[UR12][R2.64+-0x800], R8 ;  /* 0xfff8000802007986 */ /* 0x002fe6000c101d0c */
[----:B------:R-:W-:Y:S01]  /*6360*/  FADD.FTZ R130, R131, R130 ;  /* 0x0000008283827221 */ /* 0x000fe20000010000 */
[----:B--2---:R0:W-:Y:S03]  /*6370*/  STG.E.128 desc[UR12][R2.64+-0x600], R4 ;  /* 0xfffa000402007986 */ /* 0x0041e6000c101d0c */
[----:B------:R-:W-:Y:S01]  /*6380*/  FADD.FTZ R129, R130, R129 ;  /* 0x0000008182817221 */ /* 0x000fe20000010000 */
[----:B------:R-:W-:Y:S03]  /*6390*/  BAR.SYNC.DEFER_BLOCKING 0x0 ;  /* 0x0000000000007b1d */ /* 0x000fe60000010000 */
[----:B------:R-:W-:-:S04]  /*63a0*/  FADD.FTZ R128, R129, R128 ;  /* 0x0000008081807221 */ /* 0x000fc80000010000 */
[----:B------:R-:W-:-:S04]  /*63b0*/  FADD.FTZ R127, R128, R127 ;  /* 0x0000007f807f7221 */ /* 0x000fc80000010000 */
[----:B------:R-:W-:Y:S01]  /*63c0*/  FADD.FTZ R126, R127, R126 ;  /* 0x0000007e7f7e7221 */ /* 0x000fe20000010000 */
[----:B0-----:R-:W-:-:S04]  /*63d0*/  IMAD.WIDE.U32 R2, R53, UR6, R28 ;  /* 0x0000000635027c25 */ /* 0x001fc8000f8e001c */
[----:B------:R-:W-:Y:S01]  /*63e0*/  FADD.FTZ R125, R126, R125 ;  /* 0x0000007d7e7d7221 */ /* 0x000fe20000010000 */
[----:B------:R-:W-:-:S03]  /*63f0*/  IMAD R5, R53, UR7, R24 ;  /* 0x0000000735057c24 */ /* 0x000fc6000f8e0218 */
[----:B------:R-:W-:Y:S02]  /*6400*/  FADD.FTZ R56, R125, R124 ;  /* 0x0000007c7d387221 */ /* 0x000fe40000010000 */
[----:B------:R-:W-:Y:S01]  /*6410*/  IADD3 R3, R3, R5, RZ ;  /* 0x0000000503037210 */ /* 0x000fe20007ffe0ff */
[----:B------:R-:W-:Y:S01]  /*6420*/  STS.128 [R74], R12 ;  /* 0x0000000c4a007388 */ /* 0x000fe20000000c00 */
[----:B------:R-:W-:-:S03]  /*6430*/  IMAD R5, R27, UR14, R0 ;  /* 0x0000000e1b057c24 */ /* 0x000fc6000f8e0200 */
[----:B------:R-:W-:Y:S01]  /*6440*/  STS.128 [R74+0x10], R16 ;  /* 0x000010104a007388 */ /* 0x000fe20000000c00 */
[----:B------:R-:W-:-:S03]  /*6450*/  NOP ;  /* 0x0000000000007918 */ /* 0x000fc60000000000 */
[----:B------:R-:W0:Y:S01]  /*6460*/  LDS.128 R8, [R72] ;  /* 0x0000000048087984 */ /* 0x000e220000000c00 */
[----:B------:R-:W-:-:S03]  /*6470*/  IMAD.WIDE.U32 R2, R26, UR14, R2 ;  /* 0x0000000e1a027c25 */ /* 0x000fc6000f8e0002 */
[----:B------:R-:W1:Y:S02]  /*6480*/  LDS.128 R20, [R72+0x200] ;  /* 0x0002000048147984 */ /* 0x000e640000000c00 */
[----:B------:R-:W-:Y:S02]  /*6490*/  IADD3 R0, R3, R5, RZ ;  /* 0x0000000503007210 */ /* 0x000fe40007ffe0ff */
[----:B---3--:R-:W-:-:S04]  /*64a0*/  LEA R4, P0, R2, R36, 0x1 ;  /* 0x0000002402047211 */ /* 0x008fc800078008ff */
[----:B------:R-:W-:Y:S02]  /*64b0*/  LEA.HI.X R5, R2, R37, R0, 0x1, P0 ;  /* 0x0000002502057211 */ /* 0x000fe400000f0c00 */
[C---:B------:R-:W-:Y:S02]  /*64c0*/  ISETP.GT.AND P0, PT, R68.reuse, 0x1, PT ;  /* 0x000000014400780c */ /* 0x040fe40003f04270 */
[----:B------:R-:W-:Y:S01]  /*64d0*/  IADD3 R68, R68, -0x1, RZ ;  /* 0xffffffff44447810 */ /* 0x000fe20007ffe0ff */
[----:B------:R-:W-:-:S05]  /*64e0*/  IMAD.WIDE R2, R75, 0x10, R4 ;  /* 0x000000104b027825 */ /* 0x000fca00078e0204 */
[----:B0-----:R0:W-:Y:S04]  /*64f0*/  STG.E.128 desc[UR12][R2.64+-0x800], R8 ;  /* 0xfff8000802007986 */ /* 0x0011e8000c101d0c */
[----:B-1----:R0:W-:Y:S01]  /*6500*/  STG.E.128 desc[UR12][R2.64+-0x600], R20 ;  /* 0xfffa001402007986 */ /* 0x0021e2000c101d0c */
[----:B------:R-:W-:Y:S05]  /*6510*/  @P0 BRA `(.L_x_5618) ;  /* 0xffffffa400000947 */ /* 0x000fea000383ffff */
.L_x_5571:
        /* <DEDUP_REMOVED lines=35> */
.L_x_5620:
[----:B------:R-:W-:Y:S05]  /*6750*/  BSYNC B0 ;  /* 0x0000000000007941 */ /* 0x000fea0003800000 */
.L_x_5619:
        /* <DEDUP_REMOVED lines=38> */
.L_x_5622:
[----:B------:R-:W2:Y:S02]  /*69c0*/  S2R R15, SR_TID.X ;  /* 0x00000000000f7919 */ /* 0x000ea40000002100 */
.L_x_5623:
[----:B------:R-:W-:Y:S05]  /*69d0*/  BSYNC B0 ;  /* 0x0000000000007941 */ /* 0x000fea0003800000 */
.L_x_5621:
[----:B------:R-:W-:Y:S02]  /*69e0*/  ULDC UR16, c[0x0][0x21c] ;  /* 0x0000870000107ab9 */ /* 0x000fe40000000800 */
[----:B--2---:R-:W-:-:S13]  /*69f0*/  ISETP.GE.AND P0, PT, R15, UR16, PT ;  /* 0x000000100f007c0c */ /* 0x004fda000bf06270 */
[----:B------:R-:W-:Y:S05]  /*6a00*/  @P0 EXIT ;  /* 0x000000000000094d */ /* 0x000fea0003800000 */
[----:B------:R-:W2:Y:S01]  /*6a10*/  S2UR UR5, SR_CgaCtaId ;  /* 0x00000000000579c3 */ /* 0x000ea20000008800 */
        /* <DEDUP_REMOVED lines=12> */
[----:B-1-3--:R-:W-:Y:S01]  /*6ae0*/  IMAD.WIDE.U32 R4, R53, UR8, RZ ;  /* 0x0000000835047c25 */ /* 0x00afe2000f8e00ff */
[----:B------:R-:W-:Y:S01]  /*6af0*/  IADD3 R23, R3, R23, RZ ;  /* 0x0000001703177210 */ /* 0x000fe20007ffe0ff */
[----:B------:R-:W-:-:S03]  /*6b00*/  ULDC.64 UR8, c[0x0][0x3c0] ;  /* 0x0000f00000087ab9 */ /* 0x000fc60000000a00 */
[----:B------:R-:W-:Y:S01]  /*6b10*/  IADD3 R21, R5, R21, RZ ;  /* 0x0000001505157210 */ /* 0x000fe20007ffe0ff */
[----:B--2---:R-:W-:-:S03]  /*6b20*/  ULEA UR4, UR5, UR4, 0x18 ;  /* 0x0000000405047291 */ /* 0x004fc6000f8ec03f */
[----:B------:R-:W-:-:S09]  /*6b30*/  ULDC UR5, c[0x0][0x0] ;  /* 0x0000000000057ab9 */ /* 0x000fd20000000800 */
.L_x_5625:
[----:B------:R-:W-:Y:S02]  /*6b40*/  LEA R0, R15, UR4, 0x2 ;  /* 0x000000040f007c11 */ /* 0x000fe4000f8e10ff */
[----:B------:R-:W-:Y:S02]  /*6b50*/  SHF.R.S32.HI R10, RZ, 0x1f, R15 ;  /* 0x0000001fff0a7819 */ /* 0x000fe4000001140f */
[----:B0-----:R-:W-:Y:S01]  /*6b60*/  MOV R8, R2 ;  /* 0x0000000200087202 */ /* 0x001fe20000000f00 */
[----:B------:R-:W0:Y:S01]  /*6b70*/  LDS R17, [R0+0x2e10] ;  /* 0x002e100000117984 */ /* 0x000e220000000800 */
[----:B------:R-:W-:Y:S01]  /*6b80*/  MOV R9, R23 ;  /* 0x0000001700097202 */ /* 0x000fe20000000f00 */
[C---:B------:R-:W-:Y:S01]  /*6b90*/  IMAD R12, R10.reuse, UR6, RZ ;  /* 0x000000060a0c7c24 */ /* 0x040fe2000f8e02ff */
[----:B------:R-:W-:Y:S01]  /*6ba0*/  MOV R6, R4 ;  /* 0x0000000400067202 */ /* 0x000fe20000000f00 */
[----:B------:R-:W1:Y:S01]  /*6bb0*/  LDS R19, [R0+0x3210] ;  /* 0x0032100000137984 */ /* 0x000e620000000800 */
[----:B----4-:R-:W-:Y:S01]  /*6bc0*/  MOV R7, R21 ;  /* 0x0000001500077202 */ /* 0x010fe20000000f00 */
        /* <DEDUP_REMOVED lines=17> */
.L_x_5624:
[----:B------:R-:W-:Y:S05]  /*6ce0*/  EXIT ;  /* 0x000000000000794d */ /* 0x000fea0003800000 */
.L_x_5577:
[----:B------:R-:W-:Y:S01]  /*6cf0*/  HFMA2.MMA R183, -RZ, RZ, 0, 5.9604644775390625e-08 ;  /* 0x00000001ffb77435 */ /* 0x000fe200000001ff */
[----:B------:R-:W-:Y:S02]  /*6d00*/  MOV R19, R14 ;  /* 0x0000000e00137202 */ /* 0x000fe40000000f00 */
[----:B------:R-:W-:Y:S02]  /*6d10*/  MOV R184, RZ ;  /* 0x000000ff00b87202 */ /* 0x000fe40000000f00 */
[----:B------:R-:W-:-:S07]  /*6d20*/  MOV R18, 0xffffffff ;  /* 0xffffffff00127802 */ /* 0x000fce0000000f00 */
[----:B-1----:R-:W-:Y:S05]  /*6d30*/  WARPSYNC.COLLECTIVE R18, `(.L_x_5626) ;  /* 0x0000000012087348 */ /* 0x002fea0003c00000 */
[----:B------:R0:W2:Y:S02]  /*6d40*/  SHFL.UP P2, R16, R19, R183, R184 ;  /* 0x040000b713107389 */ /* 0x0000a400000400b8 */
[----:B012---:R-:W-:Y:S01]  /*6d50*/  ENDCOLLECTIVE ;  /* 0x000000000000791b */ /* 0x007fe20003800000 */
.L_x_5626:
[----:B------:R-:W-:Y:S02]  /*6d60*/  MOV R19, R15 ;  /* 0x0000000f00137202 */ /* 0x000fe40000000f00 */
[----:B------:R-:W-:-:S07]  /*6d70*/  MOV R17, R16 ;  /* 0x0000001000117202 */ /* 0x000fce0000000f00 */
[----:B------:R-:W-:Y:S05]  /*6d80*/  WARPSYNC.COLLECTIVE R18, `(.L_x_5627) ;  /* 0x0000000012087348 */ /* 0x000fea0003c00000 */
[----:B------:R0:W1:Y:S02]  /*6d90*/  SHFL.UP P2, R16, R19, R183, R184 ;  /* 0x040000b713107389 */ /* 0x00006400000400b8 */
[----:B01----:R-:W-:Y:S01]  /*6da0*/  ENDCOLLECTIVE ;  /* 0x000000000000791b */ /* 0x003fe20003800000 */
.L_x_5627:
        /* <DEDUP_REMOVED lines=8> */
.L_x_5628:
[----:B------:R-:W-:Y:S02]  /*6e30*/  MOV R19, R15 ;  /* 0x0000000f00137202 */ /* 0x000fe40000000f00 */
[----:B------:R-:W-:-:S07]  /*6e40*/  MOV R17, R16 ;  /* 0x0000001000117202 */ /* 0x000fce0000000f00 */
[----:B------:R-:W-:Y:S05]  /*6e50*/  WARPSYNC.COLLECTIVE R18, `(.L_x_5629) ;  /* 0x0000000012087348 */ /* 0x000fea0003c00000 */
[----:B------:R0:W1:Y:S02]  /*6e60*/  SHFL.UP P2, R16, R19, R183, R184 ;  /* 0x040000b713107389 */ /* 0x00006400000400b8 */
[----:B01----:R-:W-:Y:S01]  /*6e70*/  ENDCOLLECTIVE ;  /* 0x000000000000791b */ /* 0x003fe20003800000 */
.L_x_5629:
        /* <DEDUP_REMOVED lines=8> */
.L_x_5630:
[----:B------:R-:W-:Y:S02]  /*6f00*/  MOV R19, R15 ;  /* 0x0000000f00137202 */ /* 0x000fe40000000f00 */
[----:B------:R-:W-:-:S07]  /*6f10*/  MOV R17, R16 ;  /* 0x0000001000117202 */ /* 0x000fce0000000f00 */
[----:B------:R-:W-:Y:S05]  /*6f20*/  WARPSYNC.COLLECTIVE R18, `(.L_x_5631) ;  /* 0x0000000012087348 */ /* 0x000fea0003c00000 */
[----:B------:R0:W1:Y:S02]  /*6f30*/  SHFL.UP P2, R16, R19, R183, R184 ;  /* 0x040000b713107389 */ /* 0x00006400000400b8 */
[----:B01----:R-:W-:Y:S01]  /*6f40*/  ENDCOLLECTIVE ;  /* 0x000000000000791b */ /* 0x003fe20003800000 */
.L_x_5631:
        /* <DEDUP_REMOVED lines=8> */
.L_x_5632:
[----:B------:R-:W-:Y:S02]  /*6fd0*/  MOV R19, R15 ;  /* 0x0000000f00137202 */ /* 0x000fe40000000f00 */
[----:B------:R-:W-:-:S07]  /*6fe0*/  MOV R17, R16 ;  /* 0x0000001000117202 */ /* 0x000fce0000000f00 */
[----:B------:R-:W-:Y:S05]  /*6ff0*/  WARPSYNC.COLLECTIVE R18, `(.L_x_5633) ;  /* 0x0000000012087348 */ /* 0x000fea0003c00000 */
[----:B------:R0:W1:Y:S02]  /*7000*/  SHFL.UP P2, R16, R19, R183, R184 ;  /* 0x040000b713107389 */ /* 0x00006400000400b8 */
[----:B01----:R-:W-:Y:S01]  /*7010*/  ENDCOLLECTIVE ;  /* 0x000000000000791b */ /* 0x003fe20003800000 */
.L_x_5633:
        /* <DEDUP_REMOVED lines=8> */
.L_x_5634:
[----:B------:R-:W-:Y:S02]  /*70a0*/  MOV R19, R15 ;  /* 0x0000000f00137202 */ /* 0x000fe40000000f00 */
[----:B------:R-:W-:-:S07]  /*70b0*/  MOV R17, R16 ;  /* 0x0000001000117202 */ /* 0x000fce0000000f00 */
[----:B------:R-:W-:Y:S05]  /*70c0*/  WARPSYNC.COLLECTIVE R18, `(.L_x_5635) ;  /* 0x0000000012087348 */ /* 0x000fea0003c00000 */
[----:B------:R0:W1:Y:S02]  /*70d0*/  SHFL.UP P2, R16, R19, R183, R184 ;  /* 0x040000b713107389 */ /* 0x00006400000400b8 */
[----:B01----:R-:W-:Y:S01]  /*70e0*/  ENDCOLLECTIVE ;  /* 0x000000000000791b */ /* 0x003fe20003800000 */
.L_x_5635:
[----:B------:R-:W-:Y:S05]  /*70f0*/  BRA `(.L_x_5636) ;  /* 0xffffffc800487947 */ /* 0x000fea000383ffff */
.L_x_5578:
        /* <DEDUP_REMOVED lines=8> */
.L_x_5638:
[----:B------:R-:W-:Y:S05]  /*7180*/  BSYNC B0 ;  /* 0x0000000000007941 */ /* 0x000fea0003800000 */
.L_x_5637:
[----:B------:R-:W-:Y:S05]  /*7190*/  BRA `(.L_x_5639) ;  /* 0xffffffc800347947 */ /* 0x000fea000383ffff */
.L_x_5579:
        /* <DEDUP_REMOVED lines=8> */
.L_x_5641:
[----:B------:R-:W-:Y:S05]  /*7220*/  BSYNC B0 ;  /* 0x0000000000007941 */ /* 0x000fea0003800000 */
.L_x_5640:
[----:B------:R-:W-:Y:S05]  /*7230*/  BRA `(.L_x_5642) ;  /* 0xffffffc800147947 */ /* 0x000fea000383ffff */
.L_x_5580:
        /* <DEDUP_REMOVED lines=8> */
.L_x_5644:
[----:B------:R-:W-:Y:S05]  /*72c0*/  BSYNC B0 ;  /* 0x0000000000007941 */ /* 0x000fea0003800000 */
.L_x_5643:
        /* <DEDUP_REMOVED lines=11> */
.L_x_5645:
[----:B------:R-:W-:Y:S05]  /*7380*/  WARPSYNC.COLLECTIVE R18, `(.L_x_5646) ;  /* 0x0000000012087348 */ /* 0x000fea0003c00000 */
[----:B------:R0:W1:Y:S02]  /*7390*/  SHFL.IDX P2, R229, R231, R230, R233 ;  /* 0x000000e6e7e57389 */ /* 0x00006400000400e9 */
[----:B01----:R-:W-:Y:S01]  /*73a0*/  ENDCOLLECTIVE ;  /* 0x000000000000791b */ /* 0x003fe20003800000 */
.L_x_5646:
[----:B------:R-:W-:Y:S02]  /*73b0*/  MOV R231, R3 ;  /* 0x0000000300e77202 */ /* 0x000fe40000000f00 */
[----:B------:R-:W-:Y:S02]  /*73c0*/  MOV R15, R16 ;  /* 0x00000010000f7202 */ /* 0x000fe40000000f00 */
[----:B------:R-:W-:-:S07]  /*73d0*/  MOV R16, R229 ;  /* 0x000000e500107202 */ /* 0x000fce0000000f00 */
[----:B------:R-:W-:Y:S05]  /*73e0*/  WARPSYNC.COLLECTIVE R18, `(.L_x_5647) ;  /* 0x0000000012087348 */ /* 0x000fea0003c00000 */
[----:B------:R0:W1:Y:S02]  /*73f0*/  SHFL.IDX P2, R229, R231, R230, R233 ;  /* 0x000000e6e7e57389 */ /* 0x00006400000400e9 */
[----:B01----:R-:W-:Y:S01]  /*7400*/  ENDCOLLECTIVE ;  /* 0x000000000000791b */ /* 0x003fe20003800000 */
.L_x_5647:
[----:B------:R-:W-:Y:S01]  /*7410*/  MOV R17, R229 ;  /* 0x000000e500117202 */ /* 0x000fe20000000f00 */
[----:B------:R-:W-:Y:S06]  /*7420*/  BRA `(.L_x_5648) ;  /* 0xffffffc400b07947 */ /* 0x000fec000383ffff */
.L_x_5582:
        /* <DEDUP_REMOVED lines=9> */
.L_x_5649:
[----:B------:R-:W-:Y:S02]  /*74c0*/  MOV R235, R13 ;  /* 0x0000000d00eb7202 */ /* 0x000fe40000000f00 */
[----:B------:R-:W-:-:S07]  /*74d0*/  MOV R17, R19 ;  /* 0x0000001300117202 */ /* 0x000fce0000000f00 */
[----:B------:R-:W-:Y:S05]  /*74e0*/  WARPSYNC.COLLECTIVE R18, `(.L_x_5650) ;  /* 0x0000000012087348 */ /* 0x000fea0003c00000 */
[----:B------:R0:W1:Y:S02]  /*74f0*/  SHFL.DOWN P6, R19, R235, R232, R237 ;  /* 0x080000e8eb137389 */ /* 0x00006400000c00ed */
[----:B01----:R-:W-:Y:S01]  /*7500*/  ENDCOLLECTIVE ;  /* 0x000000000000791b */ /* 0x003fe20003800000 */
.L_x_5650:
        /* <DEDUP_REMOVED lines=8> */
.L_x_5651:
[----:B------:R-:W-:Y:S02]  /*7590*/  MOV R235, R13 ;  /* 0x0000000d00eb7202 */ /* 0x000fe40000000f00 */
[----:B------:R-:W-:-:S07]  /*75a0*/  MOV R17, R19 ;  /* 0x0000001300117202 */ /* 0x000fce0000000f00 */
[----:B------:R-:W-:Y:S05]  /*75b0*/  WARPSYNC.COLLECTIVE R18, `(.L_x_5652) ;  /* 0x0000000012087348 */ /* 0x000fea0003c00000 */
[----:B------:R0:W1:Y:S02]  /*75c0*/  SHFL.DOWN P6, R19, R235, R232, R237 ;  /* 0x080000e8eb137389 */ /* 0x00006400000c00ed */
[----:B01----:R-:W-:Y:S01]  /*75d0*/  ENDCOLLECTIVE ;  /* 0x000000000000791b */ /* 0x003fe20003800000 */
.L_x_5652:
        /* <DEDUP_REMOVED lines=8> */
.L_x_5653:
[----:B------:R-:W-:Y:S02]  /*7660*/  MOV R235, R13 ;  /* 0x0000000d00eb7202 */ /* 0x000fe40000000f00 */
[----:B------:R-:W-:-:S07]  /*7670*/  MOV R17, R19 ;  /* 0x0000001300117202 */ /* 0x000fce0000000f00 */
[----:B------:R-:W-:Y:S05]  /*7680*/  WARPSYNC.COLLECTIVE R18, `(.L_x_5654) ;  /* 0x0000000012087348 */ /* 0x000fea0003c00000 */
[----:B------:R0:W1:Y:S02]  /*7690*/  SHFL.DOWN P6, R19, R235, R232, R237 ;  /* 0x080000e8eb137389 */ /* 0x00006400000c00ed */
[----:B01----:R-:W-:Y:S01]  /*76a0*/  ENDCOLLECTIVE ;  /* 0x000000000000791b */ /* 0x003fe20003800000 */
.L_x_5654:
        /* <DEDUP_REMOVED lines=8> */
.L_x_5655:
[----:B------:R-:W-:Y:S02]  /*7730*/  MOV R235, R13 ;  /* 0x0000000d00eb7202 */ /* 0x000fe40000000f00 */
[----:B------:R-:W-:-:S07]  /*7740*/  MOV R17, R19 ;  /* 0x0000001300117202 */ /* 0x000fce0000000f00 */
[----:B------:R-:W-:Y:S05]  /*7750*/  WARPSYNC.COLLECTIVE R18, `(.L_x_5656) ;  /* 0x0000000012087348 */ /* 0x000fea0003c00000 */
[----:B------:R0:W1:Y:S02]  /*7760*/  SHFL.DOWN P6, R19, R235, R232, R237 ;  /* 0x080000e8eb137389 */ /* 0x00006400000c00ed */
[----:B01----:R-:W-:Y:S01]  /*7770*/  ENDCOLLECTIVE ;  /* 0x000000000000791b */ /* 0x003fe20003800000 */
.L_x_5656:
        /* <DEDUP_REMOVED lines=8> */
.L_x_5657:
[----:B------:R-:W-:Y:S02]  /*7800*/  MOV R235, R13 ;  /* 0x0000000d00eb7202 */ /* 0x000fe40000000f00 */
[----:B------:R-:W-:-:S07]  /*7810*/  MOV R17, R19 ;  /* 0x0000001300117202 */ /* 0x000fce0000000f00 */
[----:B------:R-:W-:Y:S05]  /*7820*/  WARPSYNC.COLLECTIVE R18, `(.L_x_5658) ;  /* 0x0000000012087348 */ /* 0x000fea0003c00000 */
[----:B------:R0:W1:Y:S02]  /*7830*/  SHFL.DOWN P6, R19, R235, R232, R237 ;  /* 0x080000e8eb137389 */ /* 0x00006400000c00ed */
[----:B01----:R-:W-:Y:S01]  /*7840*/  ENDCOLLECTIVE ;  /* 0x000000000000791b */ /* 0x003fe20003800000 */
.L_x_5658:
        /* <DEDUP_REMOVED lines=9> */
.L_x_5659:
[----:B------:R-:W-:Y:S02]  /*78e0*/  MOV R231, R13 ;  /* 0x0000000d00e77202 */ /* 0x000fe40000000f00 */
[----:B------:R-:W-:-:S07]  /*78f0*/  MOV R224, R229 ;  /* 0x000000e500e07202 */ /* 0x000fce0000000f00 */
[----:B------:R-:W-:Y:S05]  /*7900*/  WARPSYNC.COLLECTIVE R18, `(.L_x_5660) ;  /* 0x0000000012087348 */ /* 0x000fea0003c00000 */
[----:B------:R0:W1:Y:S02]  /*7910*/  SHFL.IDX P2, R229, R231, R230, R233 ;  /* 0x000000e6e7e57389 */ /* 0x00006400000400e9 */
[----:B01----:R-:W-:Y:S01]  /*7920*/  ENDCOLLECTIVE ;  /* 0x000000000000791b */ /* 0x003fe20003800000 */
.L_x_5660:
[----:B------:R-:W-:Y:S05]  /*7930*/  WARPSYNC.COLLECTIVE R18, `(.L_x_5661) ;  /* 0x0000000012087348 */ /* 0x000fea0003c00000 */
[----:B------:R0:W1:Y:S02]  /*7940*/  SHFL.DOWN P6, R19, R235, R232, R237 ;  /* 0x080000e8eb137389 */ /* 0x00006400000c00ed */
[----:B01----:R-:W-:Y:S01]  /*7950*/  ENDCOLLECTIVE ;  /* 0x000000000000791b */ /* 0x003fe20003800000 */
.L_x_5661:
[----:B------:R-:W-:Y:S02]  /*7960*/  MOV R231, R2 ;  /* 0x0000000200e77202 */ /* 0x000fe40000000f00 */
[----:B------:R-:W-:Y:S02]  /*7970*/  MOV R235, R13 ;  /* 0x0000000d00eb7202 */ /* 0x000fe40000000f00 */
[----:B------:R-:W-:Y:S02]  /*7980*/  MOV R226, R229 ;  /* 0x000000e500e27202 */ /* 0x000fe40000000f00 */
[----:B------:R-:W-:-:S07]  /*7990*/  MOV R16, R19 ;  /* 0x0000001300107202 */ /* 0x000fce0000000f00 */
[----:B------:R-:W-:Y:S05]  /*79a0*/  WARPSYNC.COLLECTIVE R18, `(.L_x_5662) ;  /* 0x0000000012087348 */ /* 0x000fea0003c00000 */
[----:B------:R0:W1:Y:S02]  /*79b0*/  SHFL.DOWN P6, R19, R235, R232, R237 ;  /* 0x080000e8eb137389 */ /* 0x00006400000c00ed */
[----:B01----:R-:W-:Y:S01]  /*79c0*/  ENDCOLLECTIVE ;  /* 0x000000000000791b */ /* 0x003fe20003800000 */
.L_x_5662:
[----:B------:R-:W-:Y:S05]  /*79d0*/  WARPSYNC.COLLECTIVE R18, `(.L_x_5663) ;  /* 0x0000000012087348 */ /* 0x000fea0003c00000 */
[----:B------:R0:W1:Y:S02]  /*79e0*/  SHFL.IDX P2, R229, R231, R230, R233 ;  /* 0x000000e6e7e57389 */ /* 0x00006400000400e9 */
[----:B01----:R-:W-:Y:S01]  /*79f0*/  ENDCOLLECTIVE ;  /* 0x000000000000791b */ /* 0x003fe20003800000 */
.L_x_5663:
[----:B------:R-:W-:Y:S02]  /*7a00*/  MOV R231, R3 ;  /* 0x0000000300e77202 */ /* 0x000fe40000000f00 */
[----:B------:R-:W-:Y:S02]  /*7a10*/  MOV R17, R19 ;  /* 0x0000001300117202 */ /* 0x000fe40000000f00 */
[----:B------:R-:W-:-:S07]  /*7a20*/  MOV R228, R229 ;  /* 0x000000e500e47202 */ /* 0x000fce0000000f00 */
[----:B------:R-:W-:Y:S05]  /*7a30*/  WARPSYNC.COLLECTIVE R18, `(.L_x_5664) ;  /* 0x0000000012087348 */ /* 0x000fea0003c00000 */
[----:B------:R0:W1:Y:S02]  /*7a40*/  SHFL.IDX P2, R229, R231, R230, R233 ;  /* 0x000000e6e7e57389 */ /* 0x00006400000400e9 */
[----:B01----:R-:W-:Y:S01]  /*7a50*/  ENDCOLLECTIVE ;  /* 0x000000000000791b */ /* 0x003fe20003800000 */
.L_x_5664:
[----:B------:R-:W-:Y:S01]  /*7a60*/  MOV R19, R229 ;  /* 0x000000e500137202 */ /* 0x000fe20000000f00 */
[----:B------:R-:W-:Y:S06]  /*7a70*/  BRA `(.L_x_5665) ;  /* 0xffffffc400b07947 */ /* 0x000fec000383ffff */
.L_x_5666:
        /* <DEDUP_REMOVED lines=16> */
.L_x_10965:


//--------------------- .text._Z25selective_scan_bwd_kernelI32Selective_Scan_bwd_kernel_traitsILi64ELi16ELb1ELb0ELb1ELb1ELb0EN3c108BFloat16EfEEv12SSMParamsBwd --------------------------
	.section	.text._Z25selective_scan_bwd_kernelI32Selective_Scan_bwd_kernel_traitsILi64ELi16ELb1ELb0ELb1ELb1ELb0EN3c108BFloat16EfEEv12SSMParamsBwd,"ax",@progbits
	.align	128
        .global         _Z25selective_scan_bwd_kernelI32Selective_Scan_bwd_kernel_traitsILi64ELi16ELb1ELb0ELb1ELb1ELb0EN3c108BFloat16EfEEv12SSMParamsBwd
        .type           _Z25selective_scan_bwd_kernelI32Selective_Scan_bwd_kernel_traitsILi64ELi16ELb1ELb0ELb1ELb1ELb0EN3c108BFloat16EfEEv12SSMParamsBwd,@function
        .size           _Z25selective_scan_bwd_kernelI32Selective_Scan_bwd_kernel_traitsILi64ELi16ELb1ELb0ELb1ELb1ELb0EN3c108BFloat16EfEEv12SSMParamsBwd,(.L_x_10966 - _Z25selective_scan_bwd_kernelI32Selective_Scan_bwd_kernel_traitsILi64ELi16ELb1ELb0ELb1ELb1ELb0EN3c108BFloat16EfEEv12SSMParamsBwd)
        .other          _Z25selective_scan_bwd_kernelI32Selective_Scan_bwd_kernel_traitsILi64ELi16ELb1ELb0ELb1ELb1ELb0EN3c108BFloat16EfEEv12SSMParamsBwd,@"STO_CUDA_ENTRY STV_DEFAULT"
_Z25selective_scan_bwd_kernelI32Selective_Scan_bwd_kernel_traitsILi64ELi16ELb1ELb0ELb1ELb1ELb0EN3c108BFloat16EfEEv12SSMParamsBwd:
.text._Z25selective_scan_bwd_kernelI32Selective_Scan_bwd_kernel_traitsILi64ELi16ELb1ELb0ELb1ELb1ELb0EN3c108BFloat16EfEEv12SSMParamsBwd:
[----:B------:R-:W-:Y:S08]  /*0000*/  LDC R1, c[0x0][0x28] ;  /* 0x00000a00ff017b82 */ /* 0x000ff00000000800 */
[----:B------:R-:W0:Y:S01]  /*0010*/  LDC R8, c[0x0][0x228] ;  /* 0x00008a00ff087b82 */ /* 0x000e220000000800 */
[----:B------:R-:W1:Y:S01]  /*0020*/  S2R R165, SR_CTAID.Y ;  /* 0x0000000000a57919 */ /* 0x000e620000002600 */
[----:B------:R-:W-:Y:S01]  /*0030*/  HFMA2.MMA R163, -RZ, RZ, 0, 0 ;  /* 0x00000000ffa37435 */ /* 0x000fe200000001ff */
[----:B------:R-:W-:Y:S01]  /*0040*/  ULDC.64 UR12, c[0x0][0x208] ;  /* 0x00008200000c7ab9 */ /* 0x000fe20000000a00 */
[----:B------:R-:W-:Y:S01]  /*0050*/  MOV R144, RZ ;  /* 0x000000ff00907202 */ /* 0x000fe20000000f00 */
        /* <DEDUP_REMOVED lines=141> */
.L_x_5745:
[----:B------:R-:W-:Y:S01]  /*0930*/  BAR.SYNC.DEFER_BLOCKING 0x0 ;  /* 0x0000000000007b1d */ /* 0x000fe20000010000 */
[----:B------:R-:W-:-:S04]  /*0940*/  SHF.L.U32 R0, R153, 0x1, RZ ;  /* 0x0000000199007819 */ /* 0x000fc800000006ff */
[----:B------:R-:W-:-:S04]  /*0950*/  LOP3.LUT R0, R0, 0xffffffc0, RZ, 0xc0, !PT ;  /* 0xffffffc000007812 */ /* 0x000fc800078ec0ff */
        /* <DEDUP_REMOVED lines=28> */
[----:B------:R-:W-:-:S02]  /*0b20*/  MOV R128, RZ ;  /* 0x000000ff00807202 */ /* 0x000fc40000000f00 */
[----:B------:R-:W-:Y:S02]  /*0b30*/  CS2R R126, SRZ ;  /* 0x00000000007e7805 */ /* 0x000fe4000001ff00 */
[C---:B0-----:R-:W-:Y:S02]  /*0b40*/  SHF.L.U32 R21, R13.reuse, 0x10, RZ ;  /* 0x000000100d157819 */ /* 0x041fe400000006ff */
[----:B------:R-:W-:Y:S02]  /*0b50*/  CS2R R124, SRZ ;  /* 0x00000000007c7805 */ /* 0x000fe4000001ff00 */
[----:B------:R-:W-:Y:S02]  /*0b60*/  PRMT R22, R13, 0x7632, R22 ;  /* 0x000076320d167816 */ /* 0x000fe40000000016 */
[----:B------:R-:W-:Y:S01]  /*0b70*/  CS2R R122, SRZ ;  /* 0x00000000007a7805 */ /* 0x000fe2000001ff00 */
[----:B------:R-:W0:Y:S01]  /*0b80*/  LDC R13, c[0x0][0x21c] ;  /* 0x00008700ff0d7b82 */ /* 0x000e220000000800 */
[C---:B------:R-:W-:Y:S01]  /*0b90*/  SHF.L.U32 R119, R12.reuse, 0x10, RZ ;  /* 0x000000100c777819 */ /* 0x040fe200000006ff */
[----:B-----5:R-:W-:Y:S01]  /*0ba0*/  FADD.FTZ R118, R21, R144 ;  /* 0x0000009015767221 */ /* 0x020fe20000010000 */
[----:B------:R-:W-:-:S02]  /*0bb0*/  PRMT R12, R12, 0x7632, R12 ;  /* 0x000076320c0c7816 */ /* 0x000fc4000000000c */
[----:B------:R-:W-:Y:S02]  /*0bc0*/  CS2R R120, SRZ ;  /* 0x0000000000787805 */ /* 0x000fe4000001ff00 */
[----:B------:R-:W-:Y:S01]  /*0bd0*/  SHF.L.U32 R117, R14, 0x10, RZ ;  /* 0x000000100e757819 */ /* 0x000fe200000006ff */
[--C-:B------:R-:W-:Y:S01]  /*0be0*/  FADD.FTZ R119, R119, R144.reuse ;  /* 0x0000009077777221 */ /* 0x100fe20000010000 */
[----:B------:R-:W-:Y:S02]  /*0bf0*/  SHF.L.U32 R25, R15, 0x10, RZ ;  /* 0x000000100f197819 */ /* 0x000fe400000006ff */
[----:B------:R-:W-:Y:S02]  /*0c00*/  CS2R R112, SRZ ;  /* 0x0000000000707805 */ /* 0x000fe4000001ff00 */
[----:B-1----:R-:W-:Y:S01]  /*0c10*/  SHF.L.U32 R115, R36, 0x10, RZ ;  /* 0x0000001024737819 */ /* 0x002fe200000006ff */
[--C-:B------:R-:W-:Y:S01]  /*0c20*/  FADD.FTZ R117, R117, R144.reuse ;  /* 0x0000009075757221 */ /* 0x100fe20000010000 */
[----:B------:R-:W-:Y:S01]  /*0c30*/  FSETP.GTU.FTZ.AND P2, PT, R119, 20, PT ;  /* 0x41a000007700780b */ /* 0x000fe20003f5c000 */
[----:B------:R-:W-:Y:S01]  /*0c40*/  FADD.FTZ R116, R25, R144 ;  /* 0x0000009019747221 */ /* 0x000fe20000010000 */
[----:B------:R-:W-:Y:S01]  /*0c50*/  PRMT R24, R15, 0x7632, R24 ;  /* 0x000076320f187816 */ /* 0x000fe20000000018 */
[----:B------:R-:W-:Y:S01]  /*0c60*/  FADD.FTZ R115, R115, R144 ;  /* 0x0000009073737221 */ /* 0x000fe20000010000 */
[----:B------:R-:W-:-:S02]  /*0c70*/  SHF.L.U32 R15, R37, 0x10, RZ ;  /* 0x00000010250f7819 */ /* 0x000fc400000006ff */
[----:B------:R-:W-:Y:S02]  /*0c80*/  CS2R R110, SRZ ;  /* 0x00000000006e7805 */ /* 0x000fe4000001ff00 */
[----:B------:R-:W-:Y:S02]  /*0c90*/  PRMT R23, R14, 0x7632, R23 ;  /* 0x000076320e177816 */ /* 0x000fe40000000017 */
[----:B------:R-:W-:Y:S01]  /*0ca0*/  PRMT R14, R37, 0x7632, R14 ;  /* 0x00007632250e7816 */ /* 0x000fe2000000000e */
[----:B------:R-:W-:Y:S01]  /*0cb0*/  FADD.FTZ R108, R15, R144 ;  /* 0x000000900f6c7221 */ /* 0x000fe20000010000 */
[----:B------:R-:W-:Y:S02]  /*0cc0*/  PRMT R20, R36, 0x7632, R20 ;  /* 0x0000763224147816 */ /* 0x000fe40000000014 */
[----:B------:R-:W-:Y:S02]  /*0cd0*/  SHF.L.U32 R27, R38, 0x10, RZ ;  /* 0x00000010261b7819 */ /* 0x000fe400000006ff */
[----:B0-----:R-:W-:-:S02]  /*0ce0*/  ISETP.GE.AND P5, PT, R13, 0x1, PT ;  /* 0x000000010d00780c */ /* 0x001fc40003fa6270 */
[----:B------:R-:W-:Y:S02]  /*0cf0*/  SHF.L.U32 R13, R12, 0x10, RZ ;  /* 0x000000100c0d7819 */ /* 0x000fe400000006ff */
[----:B---3--:R-:W-:Y:S02]  /*0d00*/  PRMT R3, R38, 0x7632, R3 ;  /* 0x0000763226037816 */ /* 0x008fe40000000003 */
[----:B------:R-:W-:Y:S01]  /*0d10*/  SHF.L.U32 R37, R39, 0x10, RZ ;  /* 0x0000001027257819 */ /* 0x000fe200000006ff */
[----:B------:R-:W-:Y:S01]  /*0d20*/  FADD.FTZ R114, R13, R144 ;  /* 0x000000900d727221 */ /* 0x000fe20000010000 */
[----:B------:R-:W-:Y:S02]  /*0d30*/  PRMT R2, R39, 0x7632, R2 ;  /* 0x0000763227027816 */ /* 0x000fe40000000002 */
[----:B------:R-:W-:Y:S02]  /*0d40*/  FSETP.GTU.FTZ.AND P1, PT, R118, 20, PT ;  /* 0x41a000007600780b */ /* 0x000fe40003f3c000 */
[----:B------:R-:W-:-:S02]  /*0d50*/  FSETP.GTU.FTZ.AND P0, PT, R117, 20, PT ;  /* 0x41a000007500780b */ /* 0x000fc40003f1c000 */
[----:B------:R-:W-:Y:S02]  /*0d60*/  FSETP.GTU.FTZ.AND P4, PT, R116, 20, PT ;  /* 0x41a000007400780b */ /* 0x000fe40003f9c000 */
[----:B------:R-:W-:Y:S02]  /*0d70*/  FSETP.GTU.FTZ.AND P3, PT, R115, 20, PT ;  /* 0x41a000007300780b */ /* 0x000fe40003f7c000 */
[----:B------:R-:W-:Y:S01]  /*0d80*/  FSETP.GTU.FTZ.AND P6, PT, R114, 20, PT ;  /* 0x41a000007200780b */ /* 0x000fe20003fdc000 */
[----:B--2---:R-:W-:Y:S04]  /*0d90*/  STS.128 [R137], R40 ;  /* 0x0000002889007388 */ /* 0x004fe80000000c00 */
[----:B----4-:R-:W-:Y:S01]  /*0da0*/  STS.128 [R137+0x200], R44 ;  /* 0x0002002c89007388 */ /* 0x010fe20000000c00 */
[----:B------:R-:W-:-:S03]  /*0db0*/  NOP ;  /* 0x0000000000007918 */ /* 0x000fc60000000000 */
[----:B------:R-:W0:Y:S04]  /*0dc0*/  LDS.128 R100, [R136] ;  /* 0x0000000088647984 */ /* 0x000e280000000c00 */
[----:B------:R-:W1:Y:S01]  /*0dd0*/  LDS.128 R16, [R136+0x10] ;  /* 0x0000100088107984 */ /* 0x000e620000000c00 */
[C---:B0-----:R-:W-:Y:S02]  /*0de0*/  SHF.L.U32 R0, R100.reuse, 0x10, RZ ;  /* 0x0000001064007819 */ /* 0x041fe400000006ff */
[----:B------:R-:W-:Y:S02]  /*0df0*/  PRMT R100, R100, 0x7632, R100 ;  /* 0x0000763264647816 */ /* 0x000fe40000000064 */
[C---:B------:R-:W-:Y:S02]  /*0e00*/  SHF.L.U32 R135, R101.reuse, 0x10, RZ ;  /* 0x0000001065877819 */ /* 0x040fe400000006ff */
[----:B------:R-:W-:-:S02]  /*0e10*/  PRMT R98, R101, 0x7632, R98 ;  /* 0x0000763265627816 */ /* 0x000fc40000000062 */
[C---:B------:R-:W-:Y:S02]  /*0e20*/  SHF.L.U32 R134, R102.reuse, 0x10, RZ ;  /* 0x0000001066867819 */ /* 0x040fe400000006ff */
[----:B------:R-:W-:Y:S02]  /*0e30*/  PRMT R96, R102, 0x7632, R96 ;  /* 0x0000763266607816 */ /* 0x000fe40000000060 */
[C---:B------:R-:W-:Y:S02]  /*0e40*/  SHF.L.U32 R133, R103.reuse, 0x10, RZ ;  /* 0x0000001067857819 */ /* 0x040fe400000006ff */
[----:B------:R-:W-:Y:S02]  /*0e50*/  PRMT R94, R103, 0x7632, R94 ;  /* 0x00007632675e7816 */ /* 0x000fe4000000005e */
[C---:B-1----:R-:W-:Y:S02]  /*0e60*/  SHF.L.U32 R132, R16.reuse, 0x10, RZ ;  /* 0x0000001010847819 */ /* 0x042fe400000006ff */
[----:B------:R-:W-:-:S02]  /*0e70*/  PRMT R91, R16, 0x7632, R91 ;  /* 0x00007632105b7816 */ /* 0x000fc4000000005b */
[C---:B------:R-:W-:Y:S02]  /*0e80*/  SHF.L.U32 R131, R17.reuse, 0x10, RZ ;  /* 0x0000001011837819 */ /* 0x040fe400000006ff */
        /* <DEDUP_REMOVED lines=37> */
.L_x_5669:
[----:B------:R-:W-:Y:S05]  /*10e0*/  BSYNC B0 ;  /* 0x0000000000007941 */ /* 0x000fea0003800000 */
.L_x_5668:
[----:B------:R-:W-:Y:S01]  /*10f0*/  SHF.L.U32 R105, R22, 0x10, RZ ;  /* 0x0000001016697819 */ /* 0x000fe200000006ff */
[----:B------:R-:W-:Y:S01]  /*1100*/  BSSY B0, `(.L_x_5670) ;  /* 0x0000026000007945 */ /* 0x000fe20003800000 */
[----:B------:R-:W-:Y:S02]  /*1110*/  FSETP.GTU.FTZ.AND P2, PT, R108, 20, PT ;  /* 0x41a000006c00780b */ /* 0x000fe40003f5c000 */
[----:B------:R-:W-:Y:S02]  /*1120*/  CS2R R106, SRZ ;  /* 0x00000000006a7805 */ /* 0x000fe4000001ff00 */
[C---:B------:R-:W-:Y:S01]  /*1130*/  SHF.L.U32 R12, R8.reuse, 0x10, RZ ;  /* 0x00000010080c7819 */ /* 0x040fe200000006ff */
[----:B------:R-:W-:Y:S01]  /*1140*/  FADD.FTZ R105, R105, R144 ;  /* 0x0000009069697221 */ /* 0x000fe20000010000 */
        /* <DEDUP_REMOVED lines=33> */
.L_x_5671:
[----:B------:R-:W-:Y:S05]  /*1360*/  BSYNC B0 ;  /* 0x0000000000007941 */ /* 0x000fea0003800000 */
.L_x_5670:
        /* <DEDUP_REMOVED lines=40> */
.L_x_5673:
[----:B------:R-:W-:Y:S05]  /*15f0*/  BSYNC B0 ;  /* 0x0000000000007941 */ /* 0x000fea0003800000 */
.L_x_5672:
        /* <DEDUP_REMOVED lines=40> */
.L_x_5675:
[----:B------:R-:W-:Y:S05]  /*1880*/  BSYNC B0 ;  /* 0x0000000000007941 */ /* 0x000fea0003800000 */
.L_x_5674:
        /* <DEDUP_REMOVED lines=40> */
.L_x_5677:
[----:B------:R-:W-:Y:S05]  /*1b10*/  BSYNC B0 ;  /* 0x0000000000007941 */ /* 0x000fea0003800000 */
.L_x_5676:
        /* <DEDUP_REMOVED lines=40> */
.L_x_5679:
[----:B------:R-:W-:Y:S05]  /*1da0*/  BSYNC B0 ;  /* 0x0000000000007941 */ /* 0x000fea0003800000 */
.L_x_5678:
        /* <DEDUP_REMOVED lines=40> */
.L_x_5681:
[----:B------:R-:W-:Y:S05]  /*2030*/  BSYNC B0 ;  /* 0x0000000000007941 */ /* 0x000fea0003800000 */
.L_x_5680:
        /* <DEDUP_REMOVED lines=40> */
.L_x_5683:
[----:B------:R-:W-:Y:S05]  /*22c0*/  BSYNC B0 ;  /* 0x0000000000007941 */ /* 0x000fea0003800000 */
.L_x_5682:
        /* <DEDUP_REMOVED lines=40> */
.L_x_5685:
[----:B------:R-:W-:Y:S05]  /*2550*/  BSYNC B0 ;  /* 0x0000000000007941 */ /* 0x000fea0003800000 */
.L_x_5684:
[----:B------:R-:W-:Y:S01]  /*2560*/  SHF.L.U32 R94, R94, 0x10, RZ ;  /* 0x000000105e5e7819 */ /* 0x000fe200000006ff */
[----:B------:R-:W-:Y:S01]  /*2570*/  FFMA.FTZ R3, R133, R65, R20 ;  /* 0x0000004185037223 */ /* 0x000fe20000010014 */
[----:B------:R-:W-:Y:S01]  /*2580*/  BSSY B0, `(.L_x_5686) ;  /* 0x0000026000007945 */ /* 0x000fe20003800000 */
[----:B------:R-:W-:Y:S01]  /*2590*/  FADD.FTZ R92, R19, R144 ;  /* 0x00000090135c7221 */ /* 0x000fe20000010000 */
[----:B------:R-:W-:Y:S01]  /*25a0*/  FSETP.GTU.FTZ.AND P3, PT, R95, 20, PT ;  /* 0x41a000005f00780b */ /* 0x000fe20003f7c000 */
[----:B------:R-:W-:Y:S01]  /*25b0*/  FFMA.FTZ R19, R94, R64, R3 ;  /* 0x000000405e137223 */ /* 0x000fe20000010003 */
        /* <DEDUP_REMOVED lines=34> */
.L_x_5687:
[----:B------:R-:W-:Y:S05]  /*27e0*/  BSYNC B0 ;  /* 0x0000000000007941 */ /* 0x000fea0003800000 */
.L_x_5686:
        /* <DEDUP_REMOVED lines=45> */
.L_x_5689:
[----:B------:R-:W-:Y:S05]  /*2ac0*/  BSYNC B0 ;  /* 0x0000000000007941 */ /* 0x000fea0003800000 */
.L_x_5688:
        /* <DEDUP_REMOVED lines=33> */
.L_x_5691:
[----:B------:R-:W-:Y:S05]  /*2ce0*/  BSYNC B0 ;  /* 0x0000000000007941 */ /* 0x000fea0003800000 */
.L_x_5690:
        /* <DEDUP_REMOVED lines=33> */
.L_x_5693:
[----:B------:R-:W-:Y:S05]  /*2f00*/  BSYNC B0 ;  /* 0x0000000000007941 */ /* 0x000fea0003800000 */
.L_x_5692:
        /* <DEDUP_REMOVED lines=33> */
.L_x_5695:
[----:B------:R-:W-:Y:S05]  /*3120*/  BSYNC B0 ;  /* 0x0000000000007941 */ /* 0x000fea0003800000 */
.L_x_5694:
        /* <DEDUP_REMOVED lines=33> */
.L_x_5697:
[----:B------:R-:W-:Y:S05]  /*3340*/  BSYNC B0 ;  /* 0x0000000000007941 */ /* 0x000fea0003800000 */
.L_x_5696:
        /* <DEDUP_REMOVED lines=33> */
.L_x_5699:
[----:B------:R-:W-:Y:S05]  /*3560*/  BSYNC B0 ;  /* 0x0000000000007941 */ /* 0x000fea0003800000 */
.L_x_5698:
[----:B------:R-:W-:Y:S01]  /*3570*/  FFMA.FTZ R3, R87, R16, R2 ;  /* 0x0000001057037223 */ /* 0x000fe20000010002 */
[----:B------:R-:W-:Y:S01]  /*3580*/  BAR.SYNC.DEFER_BLOCKING 0x0 ;  /* 0x0000000000007b1d */ /* 0x000fe20000010000 */
[-C--:B------:R-:W-:Y:S01]  /*3590*/  FMUL.FTZ R83, R132, R163.reuse ;  /* 0x000000a384537220 */ /* 0x080fe20000410000 */
[----:B------:R-:W-:Y:S01]  /*35a0*/  FMUL.FTZ R84, R131, R163 ;  /* 0x000000a383547220 */ /* 0x000fe20000410000 */
[C---:B------:R-:W-:Y:S01]  /*35b0*/  FFMA.FTZ R3, R130.reuse, R13, R3 ;  /* 0x0000000d82037223 */ /* 0x040fe20000010003 */
[-C--:B------:R-:W-:Y:S01]  /*35c0*/  FMUL.FTZ R81, R130, R163.reuse ;  /* 0x000000a382517220 */ /* 0x080fe20000410000 */
[CC--:B------:R-:W-:Y:S01]  /*35d0*/  FMUL.FTZ R82, R129.reuse, R163.reuse ;  /* 0x000000a381527220 */ /* 0x0c0fe20000410000 */
[-C--:B------:R-:W-:Y:S01]  /*35e0*/  FMUL.FTZ R80, R100, R163.reuse ;  /* 0x000000a364507220 */ /* 0x080fe20000410000 */
[----:B------:R-:W-:Y:S01]  /*35f0*/  FFMA.FTZ R2, R86, R56, R3 ;  /* 0x0000003856027223 */ /* 0x000fe20000010003 */
[-C--:B------:R-:W-:Y:S01]  /*3600*/  FMUL.FTZ R79, R98, R163.reuse ;  /* 0x000000a3624f7220 */ /* 0x080fe20000410000 */
[-C--:B------:R-:W-:Y:S01]  /*3610*/  FMUL.FTZ R78, R96, R163.reuse ;  /* 0x000000a3604e7220 */ /* 0x080fe20000410000 */
[-C--:B------:R-:W-:Y:S01]  /*3620*/  FMUL.FTZ R77, R94, R163.reuse ;  /* 0x000000a35e4d7220 */ /* 0x080fe20000410000 */
[----:B------:R-:W-:Y:S01]  /*3630*/  FFMA.FTZ R2, R129, R54, R2 ;  /* 0x0000003681027223 */ /* 0x000fe20000010002 */
[-C--:B------:R-:W-:Y:S01]  /*3640*/  FMUL.FTZ R76, R91, R163.reuse ;  /* 0x000000a35b4c7220 */ /* 0x080fe20000410000 */
[-C--:B------:R-:W-:Y:S01]  /*3650*/  FMUL.FTZ R75, R87, R163.reuse ;  /* 0x000000a3574b7220 */ /* 0x080fe20000410000 */
[-C--:B------:R-:W-:Y:S01]  /*3660*/  FMUL.FTZ R74, R86, R163.reuse ;  /* 0x000000a3564a7220 */ /* 0x080fe20000410000 */
[C---:B------:R-:W-:Y:S01]  /*3670*/  FMUL.FTZ R73, R85.reuse, R163 ;  /* 0x000000a355497220 */ /* 0x040fe20000410000 */
[----:B------:R-:W-:Y:S01]  /*3680*/  FFMA.FTZ R157, R85, R52, R2 ;  /* 0x00000034559d7223 */ /* 0x000fe20000010002 */
[----:B------:R-:W-:Y:S06]  /*3690*/  @!P5 BRA `(.L_x_5700) ;  /* 0x000000340080d947 */ /* 0x000fec0003800000 */
[----:B------:R-:W0:Y:S01]  /*36a0*/  LDC R62, c[0x0][0x224] ;  /* 0x00008900ff3e7b82 */ /* 0x000e220000000800 */
[----:B------:R-:W-:Y:S01]  /*36b0*/  IADD3 R72, R141, -0x1, RZ ;  /* 0xffffffff8d487810 */ /* 0x000fe20007ffe0ff */
[----:B------:R-:W-:Y:S01]  /*36c0*/  ULDC.64 UR6, c[0x0][0x230] ;  /* 0x00008c0000067ab9 */ /* 0x000fe20000000a00 */
[----:B------:R-:W-:Y:S01]  /*36d0*/  ULDC.64 UR8, c[0x0][0x248] ;  /* 0x0000920000087ab9 */ /* 0x000fe20000000a00 */
[----:B------:R-:W-:Y:S01]  /*36e0*/  IMAD.WIDE.U32 R36, R165, UR6, RZ ;  /* 0x00000006a5247c25 */ /* 0x000fe2000f8e00ff */
[----:B------:R-:W-:Y:S01]  /*36f0*/  LEA.HI R2, R72, R72, RZ, 0x1 ;  /* 0x0000004848027211 */ /* 0x000fe200078f08ff */
[----:B------:R-:W-:Y:S01]  /*3700*/  HFMA2.MMA R57, -RZ, RZ, 0, 0 ;  /* 0x00000000ff397435 */ /* 0x000fe200000001ff */
[----:B------:R-:W-:Y:S01]  /*3710*/  ISETP.NE.AND P0, PT, R153, RZ, PT ;  /* 0x000000ff9900720c */ /* 0x000fe20003f05270 */
[----:B------:R-:W1:Y:S01]  /*3720*/  LDC.64 R40, c[0x0][0x2d8] ;  /* 0x0000b600ff287b82 */ /* 0x000e620000000a00 */
[----:B------:R-:W-:Y:S01]  /*3730*/  LOP3.LUT R3, R2, 0xfffffe, RZ, 0xc0, !PT ;  /* 0x00fffffe02037812 */ /* 0x000fe200078ec0ff */
[----:B------:R-:W-:-:S02]  /*3740*/  IMAD R2, R152, UR6, RZ ;  /* 0x0000000698027c24 */ /* 0x000fc4000f8e02ff */
[----:B------:R-:W-:Y:S01]  /*3750*/  FMUL.FTZ R71, R12, R119 ;  /* 0x000000770c477220 */ /* 0x000fe20000410000 */
[----:B------:R-:W-:Y:S01]  /*3760*/  IMAD R18, R152, UR8, RZ ;  /* 0x0000000898127c24 */ /* 0x000fe2000f8e02ff */
[----:B------:R-:W-:Y:S01]  /*3770*/  IADD3 R72, R72, -R3, RZ ;  /* 0x8000000348487210 */ /* 0x000fe20007ffe0ff */
[----:B------:R-:W-:Y:S02]  /*3780*/  IMAD R55, R165, UR7, R2 ;  /* 0x00000007a5377c24 */ /* 0x000fe4000f8e0202 */
[----:B------:R-:W-:Y:S01]  /*3790*/  FMUL.FTZ R70, R15, R114 ;  /* 0x000000720f467220 */ /* 0x000fe20000410000 */
[----:B------:R-:W2:Y:S01]  /*37a0*/  LDC.64 R42, c[0x0][0x2d0] ;  /* 0x0000b400ff2a7b82 */ /* 0x000ea20000000a00 */
[----:B------:R-:W-:Y:S01]  /*37b0*/  IMAD.WIDE.U32 R38, R165, UR8, RZ ;  /* 0x00000008a5267c25 */ /* 0x000fe2000f8e00ff */
[----:B------:R-:W-:-:S03]  /*37c0*/  P2R R2, PR, RZ, 0x1 ;  /* 0x00000001ff027803 */ /* 0x000fc60000000000 */
[----:B------:R-:W-:Y:S01]  /*37d0*/  FMUL.FTZ R69, R69, R118 ;  /* 0x0000007645457220 */ /* 0x000fe20000410000 */
[----:B------:R-:W-:Y:S01]  /*37e0*/  FMUL.FTZ R68, R68, R105 ;  /* 0x0000006944447220 */ /* 0x000fe20000410000 */
[----:B------:R-:W-:Y:S02]  /*37f0*/  IMAD R53, R165, UR9, R18 ;  /* 0x00000009a5357c24 */ /* 0x000fe4000f8e0212 */
        /* <DEDUP_REMOVED lines=13> */
[----:B------:R-:W-:Y:S01]  /*38d0*/  FMUL.FTZ R52, R52, R92 ;  /* 0x0000005c34347220 */ /* 0x000fe20000410000 */
[----:B------:R-:W-:Y:S01]  /*38e0*/  MOV R128, RZ ;  /* 0x000000ff00807202 */ /* 0x000fe20000000f00 */
[----:B------:R-:W-:Y:S01]  /*38f0*/  UMOV UR5, URZ ;  /* 0x0000003f00057c82 */ /* 0x000fe20008000000 */
[----:B------:R-:W-:Y:S01]  /*3900*/  IADD3 R26, R153, 0x200, RZ ;  /* 0x00000200991a7810 */ /* 0x000fe20007ffe0ff */
[----:B------:R-:W-:Y:S01]  /*3910*/  UMOV UR6, URZ ;  /* 0x0000003f00067c82 */ /* 0x000fe20008000000 */
        /* <DEDUP_REMOVED lines=9> */
.L_x_5744:
[----:B------:R-:W-:Y:S02]  /*39b0*/  SHF.R.S32.HI R167, RZ, 0x1f, R57 ;  /* 0x0000001fffa77819 */ /* 0x000fe40000011439 */
[----:B------:R-:W-:Y:S02]  /*39c0*/  MOV R2, R36 ;  /* 0x0000002400027202 */ /* 0x000fe40000000f00 */
[----:B------:R-:W-:Y:S01]  /*39d0*/  MOV R3, R55 ;  /* 0x0000003700037202 */ /* 0x000fe20000000f00 */
[C---:B---34-:R-:W-:Y:S02]  /*39e0*/  IMAD R12, R167.reuse, UR10, RZ ;  /* 0x0000000aa70c7c24 */ /* 0x058fe4000f8e02ff */
[----:B------:R-:W-:Y:S02]  /*39f0*/  IMAD R14, R167, UR18, RZ ;  /* 0x00000012a70e7c24 */ /* 0x000fe4000f8e02ff */
[----:B------:R-:W-:-:S04]  /*3a00*/  IMAD.WIDE.U32 R2, R57, UR10, R2 ;  /* 0x0000000a39027c25 */ /* 0x000fc8000f8e0002 */
[C---:B------:R-:W-:Y:S01]  /*3a10*/  IMAD R15, R57.reuse, UR11, R12 ;  /* 0x0000000b390f7c24 */ /* 0x040fe2000f8e020c */
[----:B--2---:R-:W-:Y:S01]  /*3a20*/  LEA R20, P0, R2, R42, 0x2 ;  /* 0x0000002a02147211 */ /* 0x004fe200078010ff */
        /* <DEDUP_REMOVED lines=21> */
[C---:B-1----:R-:W-:Y:S01]  /*3b80*/  LEA R48, P2, R2.reuse, R40, 0x2 ;  /* 0x0000002802307211 */ /* 0x042fe200078410ff */
[----:B------:R-:W0:Y:S01]  /*3b90*/  @!P1 LDC R51, c[0x0][0x21c] ;  /* 0x00008700ff339b82 */ /* 0x000e220000000800 */
[----:B------:R-:W-:Y:S02]  /*3ba0*/  SEL R21, R3, R26, !P3 ;  /* 0x0000001a03157207 */ /* 0x000fe40005800000 */
[----:B------:R-:W-:Y:S02]  /*3bb0*/  LEA.HI.X R49, R2, R41, R20, 0x2, P2 ;  /* 0x0000002902317211 */ /* 0x000fe400010f1414 */
[----:B------:R-:W-:-:S03]  /*3bc0*/  LEA R171, R21, R140, 0x2 ;  /* 0x0000008c15ab7211 */ /* 0x000fc600078e10ff */
[----:B------:R1:W5:Y:S01]  /*3bd0*/  LDG.E R48, desc[UR12][R48.64] ;  /* 0x0000000c30307981 */ /* 0x000362000c1e1900 */
        /* <DEDUP_REMOVED lines=17> */
[C---:B-1----:R-:W-:Y:S01]  /*3cf0*/  FMUL.FTZ R49, R182.reuse, R114 ;  /* 0x00000072b6317220 */ /* 0x042fe20000410000 */
[C---:B------:R-:W-:Y:S01]  /*3d00*/  FMUL.FTZ R156, R182.reuse, R118 ;  /* 0x00000076b69c7220 */ /* 0x040fe20000410000 */
[----:B------:R-:W-:-:S04]  /*3d10*/  FMUL.FTZ R169, R182, R105 ;  /* 0x00000069b6a97220 */ /* 0x000fc80000410000 */
[----:B------:R-:W1:Y:S01]  /*3d20*/  MUFU.EX2 R49, R49 ;  /* 0x0000003100317308 */ /* 0x000e620000000800 */
[C---:B------:R-:W-:Y:S01]  /*3d30*/  FMUL.FTZ R158, R182.reuse, R117 ;  /* 0x00000075b69e7220 */ /* 0x040fe20000410000 */
[----:B0-----:R-:W-:-:S06]  /*3d40*/  FMUL.FTZ R171, R182, R103 ;  /* 0x00000067b6ab7220 */ /* 0x001fcc0000410000 */
[----:B------:R-:W0:Y:S08]  /*3d50*/  MUFU.EX2 R156, R156 ;  /* 0x0000009c009c7308 */ /* 0x000e300000000800 */
[----:B------:R-:W4:Y:S01]  /*3d60*/  MUFU.EX2 R169, R169 ;  /* 0x000000a900a97308 */ /* 0x000f220000000800 */
[----:B------:R2:W5:Y:S01]  /*3d70*/  @!P1 LDG.E.64 R2, desc[UR12][R50.64] ;  /* 0x0000000c32029981 */ /* 0x000562000c1e1b00 */
[-C--:B-1----:R-:W-:Y:S01]  /*3d80*/  FMUL.FTZ R13, R180, R49.reuse ;  /* 0x00000031b40d7220 */ /* 0x082fe20000410000 */
[----:B------:R-:W-:-:S05]  /*3d90*/  FFMA.FTZ R12, R71, R49, R70 ;  /* 0x00000031470c7223 */ /* 0x000fca0000010046 */
[----:B------:R-:W1:Y:S01]  /*3da0*/  MUFU.EX2 R158, R158 ;  /* 0x0000009e009e7308 */ /* 0x000e620000000800 */
[C---:B--2---:R-:W-:Y:S01]  /*3db0*/  FMUL.FTZ R50, R182.reuse, R116 ;  /* 0x00000074b6327220 */ /* 0x044fe20000410000 */
        /* <DEDUP_REMOVED lines=76> */
.L_x_5702:
[----:B------:R-:W-:Y:S05]  /*4280*/  BSYNC B0 ;  /* 0x0000000000007941 */ /* 0x000fea0003800000 */
.L_x_5701:
[----:B------:R-:W-:Y:S01]  /*4290*/  ISETP.GT.U32.AND P1, PT, R153, 0x1f, PT ;  /* 0x0000001f9900780c */ /* 0x000fe20003f24070 */
[----:B------:R2:W-:Y:S01]  /*42a0*/  STS.64 [R215+0x1900], R12 ;  /* 0x0019000cd7007388 */ /* 0x0005e20000000a00 */
[----:B------:R-:W-:Y:S01]  /*42b0*/  SHF.L.U32 R216, R216, 0x10, RZ ;  /* 0x00000010d8d87819 */ /* 0x000fe200000006ff */
[C---:B0----5:R-:W-:Y:S01]  /*42c0*/  FMUL.FTZ R15, R48.reuse, R205 ;  /* 0x000000cd300f7220 */ /* 0x061fe20000410000 */
        /* <DEDUP_REMOVED lines=9> */
[C---:B--2---:R-:W-:Y:S01]  /*4360*/  FMUL.FTZ R12, R48.reuse, R214 ;  /* 0x000000d6300c7220 */ /* 0x044fe20000410000 */
[----:B------:R-:W-:Y:S01]  /*4370*/  SHF.L.U32 R217, R217, 0x10, RZ ;  /* 0x00000010d9d97819 */ /* 0x000fe200000006ff */
[----:B------:R-:W-:Y:S01]  /*4380*/  FMUL.FTZ R13, R48, R208 ;  /* 0x000000d0300d7220 */ /* 0x000fe20000410000 */
[----:B------:R-:W-:Y:S01]  /*4390*/  SHF.L.U32 R210, R210, 0x10, RZ ;  /* 0x00000010d2d27819 */ /* 0x000fe200000006ff */
[----:B------:R-:W-:Y:S01]  /*43a0*/  FMUL.FTZ R195, R131, R12 ;  /* 0x0000000c83c37220 */ /* 0x000fe20000410000 */
[----:B------:R-:W-:Y:S01]  /*43b0*/  FMUL.FTZ R212, R48, R204 ;  /* 0x000000cc30d47220 */ /* 0x000fe20000410000 */
        /* <DEDUP_REMOVED lines=53> */
.L_x_5763:
[----:B------:R-:W-:Y:S01]  /*4710*/  ISETP.GE.AND P2, PT, R142, 0x10, PT ;  /* 0x000000108e00780c */ /* 0x000fe20003f46270 */
[----:B------:R-:W-:-:S12]  /*4720*/  UMOV UR7, 0xffffffff ;  /* 0xffffffff00077882 */ /* 0x000fd80000000000 */
[C---:B0-2---:R-:W-:Y:S01]  /*4730*/  @P2 FFMA.FTZ R15, R14.reuse, R16, R15 ;  /* 0x000000100e0f2223 */ /* 0x045fe2000001000f */
[----:B---3--:R-:W-:Y:S01]  /*4740*/  @P2 FMUL.FTZ R14, R14, R17 ;  /* 0x000000110e0e2220 */ /* 0x008fe20000410000 */
[----:B------:R-:W-:Y:S06]  /*4750*/  BRA.DIV UR7, `(.L_x_5705) ;  /* 0x0000004207047947 */ /* 0x000fec000b800000 */
.L_x_5766:
[----:B------:R-:W-:-:S03]  /*4760*/  UMOV UR7, 0xffffffff ;  /* 0xffffffff00077882 */ /* 0x000fc60000000000 */
[----:B------:R-:W-:Y:S05]  /*4770*/  BRA.DIV UR7, `(.L_x_5706) ;  /* 0x0000004207247947 */ /* 0x000fea000b800000 */
.L_x_5769:
[----:B------:R-:W-:-:S03]  /*4780*/  UMOV UR7, 0xffffffff ;  /* 0xffffffff00077882 */ /* 0x000fc60000000000 */
[----:B------:R-:W-:Y:S05]  /*4790*/  BRA.DIV UR7, `(.L_x_5707) ;  /* 0x0000004207447947 */ /* 0x000fea000b800000 */
[----:B------:R-:W0:Y:S04]  /*47a0*/  SHFL.UP PT, R14, R14, 0x1, RZ ;  /* 0x042000000e0e7989 */ /* 0x000e2800000e00ff */
[----:B------:R-:W2:Y:S04]  /*47b0*/  SHFL.UP PT, R15, R15, 0x1, RZ ;  /* 0x042000000f0f7989 */ /* 0x000ea800000e00ff */
[----:B------:R3:W4:Y:S04]  /*47c0*/  SHFL.IDX PT, R16, R2, RZ, 0x1f ;  /* 0x00001fff02107589 */ /* 0x00072800000e0000 */
[----:B------:R3:W0:Y:S02]  /*47d0*/  SHFL.IDX PT, R17, R3, RZ, 0x1f ;  /* 0x00001fff03117589 */ /* 0x00062400000e0000 */
.L_x_5775:
[C---:B0-2---:R-:W-:Y:S01]  /*47e0*/  @P3 FFMA.FTZ R17, R14.reuse, R17, R15 ;  /* 0x000000110e113223 */ /* 0x045fe2000001000f */
[----:B----4-:R-:W-:-:S03]  /*47f0*/  @P3 FMUL.FTZ R16, R14, R16 ;  /* 0x000000100e103220 */ /* 0x010fc60000410000 */
[C---:B------:R-:W-:Y:S01]  /*4800*/  FFMA.FTZ R19, R12.reuse, R17, R13 ;  /* 0x000000110c137223 */ /* 0x040fe2000001000d */
[----:B------:R-:W-:-:S05]  /*4810*/  FMUL.FTZ R18, R12, R16 ;  /* 0x000000100c127220 */ /* 0x000fca0000410000 */
[----:B------:R0:W-:Y:S02]  /*4820*/  STS.128 [R182+0x1900], R16 ;  /* 0x00190010b6007388 */ /* 0x0001e40000000c00 */
.L_x_5703:
[----:B------:R-:W-:Y:S05]  /*4830*/  WARPSYNC.ALL ;  /* 0x0000000000007948 */ /* 0x000fea0003800000 */
[----:B------:R-:W-:Y:S01]  /*4840*/  BAR.SYNC.DEFER_BLOCKING 0x0 ;  /* 0x0000000000007b1d */ /* 0x000fe20000010000 */
[C---:B-1----:R-:W-:Y:S01]  /*4850*/  FMUL.FTZ R12, R203.reuse, R206 ;  /* 0x000000cecb0c7220 */ /* 0x042fe20000410000 */
[----:B---3--:R-:W-:Y:S01]  /*4860*/  FFMA.FTZ R2, R203, R229, R212 ;  /* 0x000000e5cb027223 */ /* 0x008fe200000100d4 */
[----:B------:R-:W-:Y:S02]  /*4870*/  ISETP.GE.OR P0, PT, R141, R62, P0 ;  /* 0x0000003e8d00720c */ /* 0x000fe40000706670 */
        /* <DEDUP_REMOVED lines=20> */
[C---:B0-----:R-:W-:Y:S01]  /*49c0*/  FMUL.FTZ R16, R50.reuse, R13 ;  /* 0x0000000d32107220 */ /* 0x041fe20000410000 */
        /* <DEDUP_REMOVED lines=70> */
.L_x_5792:
        /* <DEDUP_REMOVED lines=8> */
.L_x_5708:
[----:B------:R-:W-:Y:S05]  /*4eb0*/  WARPSYNC.ALL ;  /* 0x0000000000007948 */ /* 0x000fea0003800000 */
[----:B------:R-:W-:Y:S01]  /*4ec0*/  ISETP.NE.AND P0, PT, R153, RZ, PT ;  /* 0x000000ff9900720c */ /* 0x000fe20003f05270 */
        /* <DEDUP_REMOVED lines=14> */
[----:B0-----:R-:W-:Y:S01]  /*4fb0*/  HFMA2.MMA R13, -RZ, RZ, 0, 0 ;  /* 0x00000000ff0d7435 */ /* 0x001fe200000001ff */
[----:B-1----:R-:W-:-:S02]  /*4fc0*/  IMAD R18, R44, UR14, RZ ;  /* 0x0000000e2c127c24 */ /* 0x002fc4000f8e02ff */
[----:B------:R-:W-:Y:S01]  /*4fd0*/  FMUL.FTZ R214, R214, R191 ;  /* 0x000000bfd6d67220 */ /* 0x000fe20000410000 */
[----:B------:R-:W-:Y:S01]  /*4fe0*/  FFMA.FTZ R207, R98, R219, R207 ;  /* 0x000000db62cf7223 */ /* 0x000fe200000100cf */
[----:B------:R-:W-:Y:S01]  /*4ff0*/  FMUL.FTZ R221, R221, R194 ;  /* 0x000000c2dddd7220 */ /* 0x000fe20000410000 */
[----:B------:R-:W-:Y:S01]  /*5000*/  IMAD R15, R45, UR15, R18 ;  /* 0x0000000f2d0f7c24 */ /* 0x000fe2000f8e0212 */
[----:B------:R-:W-:Y:S01]  /*5010*/  LEA R18, R141, 0xfffffc00, 0xa ;  /* 0xfffffc008d127811 */ /* 0x000fe200078e50ff */
[----:B------:R-:W-:Y:S01]  /*5020*/  FFMA.FTZ R207, R134, R209, R207 ;  /* 0x000000d186cf7223 */ /* 0x000fe200000100cf */
        /* <DEDUP_REMOVED lines=8> */
[----:B------:R-:W-:Y:S01]  /*50b0*/  BSSY B0, `(.L_x_5710) ;  /* 0x000006a000007945 */ /* 0x000fe20003800000 */
[----:B------:R-:W-:Y:S01]  /*50c0*/  FMUL.FTZ R205, R85, R210 ;  /* 0x000000d255cd7220 */ /* 0x000fe20000410000 */
[----:B------:R-:W-:Y:S01]  /*50d0*/  FMUL.FTZ R207, R98, R207 ;  /* 0x000000cf62cf7220 */ /* 0x000fe20000410000 */
[----:B------:R-:W-:-:S04]  /*50e0*/  FFMA.FTZ R211, R94, R225, R211 ;  /* 0x000000e15ed37223 */ /* 0x000fc800000100d3 */
[----:B------:R-:W-:Y:S01]  /*50f0*/  FFMA.FTZ R12, R132, R213, R211 ;  /* 0x000000d5840c7223 */ /* 0x000fe200000100d3 */
[----:B------:R-:W-:-:S03]  /*5100*/  FMUL.FTZ R211, R48, R186 ;  /* 0x000000ba30d37220 */ /* 0x000fc60000410000 */
[----:B------:R-:W-:Y:S01]  /*5110*/  FFMA.FTZ R16, R91, R227, R12 ;  /* 0x000000e35b107223 */ /* 0x000fe2000001000c */
[----:B------:R-:W-:Y:S01]  /*5120*/  MOV R12, R153 ;  /* 0x00000099000c7202 */ /* 0x000fe20000000f00 */
[----:B------:R-:W-:Y:S02]  /*5130*/  FMUL.FTZ R211, R94, R211 ;  /* 0x000000d35ed37220 */ /* 0x000fe40000410000 */
[----:B------:R-:W-:Y:S02]  /*5140*/  FFMA.FTZ R16, R131, R214, R16 ;  /* 0x000000d683107223 */ /* 0x000fe40000010010 */
[----:B------:R-:W-:-:S04]  /*5150*/  IMAD.WIDE.U32 R12, R44, UR15, R12 ;  /* 0x0000000f2c0c7c25 */ /* 0x000fc8000f8e000c */
[----:B------:R-:W-:Y:S01]  /*5160*/  FFMA.FTZ R221, R87, R221, R16 ;  /* 0x000000dd57dd7223 */ /* 0x000fe20000010010 */
[----:B------:R-:W-:Y:S01]  /*5170*/  IMAD R16, R159, UR20, RZ ;  /* 0x000000149f107c24 */ /* 0x000fe2000f8e02ff */
[----:B------:R-:W-:Y:S02]  /*5180*/  IADD3 R13, R13, R15, RZ ;  /* 0x0000000f0d0d7210 */ /* 0x000fe40007ffe0ff */
[----:B------:R-:W-:Y:S01]  /*5190*/  FFMA.FTZ R221, R130, R208, R221 ;  /* 0x000000d082dd7223 */ /* 0x000fe200000100dd */
[C---:B------:R-:W-:Y:S02]  /*51a0*/  IMAD R15, R161.reuse, UR21, R16 ;  /* 0x00000015a10f7c24 */ /* 0x040fe4000f8e0210 */
[----:B------:R-:W-:-:S04]  /*51b0*/  IMAD.WIDE.U32 R12, R161, UR20, R12 ;  /* 0x00000014a10c7c25 */ /* 0x000fc8000f8e000c */
[----:B------:R-:W-:Y:S01]  /*51c0*/  FFMA.FTZ R208, R86, R217, R221 ;  /* 0x000000d956d07223 */ /* 0x000fe200000100dd */
[----:B------:R-:W-:-:S03]  /*51d0*/  IADD3 R15, R13, R15, RZ ;  /* 0x0000000f0d0f7210 */ /* 0x000fc60007ffe0ff */
[----:B------:R-:W-:Y:S01]  /*51e0*/  FFMA.FTZ R204, R129, R204, R208 ;  /* 0x000000cc81cc7223 */ /* 0x000fe200000100d0 */
[----:B0-----:R-:W-:Y:S01]  /*51f0*/  FFMA.FTZ R19, R14, R206, R229 ;  /* 0x000000ce0e137223 */ /* 0x001fe200000100e5 */
[----:B------:R-:W-:Y:S02]  /*5200*/  LEA R16, P2, R12, UR22, 0x2 ;  /* 0x000000160c107c11 */ /* 0x000fe4000f8410ff */
[----:B------:R-:W-:Y:S01]  /*5210*/  IADD3 R13, -R62, UR4, RZ ;  /* 0x000000043e0d7c10 */ /* 0x000fe2000fffe1ff */
[----:B------:R-:W-:Y:S01]  /*5220*/  FFMA.FTZ R203, R203, R19, R212 ;  /* 0x00000013cbcb7223 */ /* 0x000fe200000100d4 */
[----:B------:R-:W-:Y:S02]  /*5230*/  LEA.HI.X R17, R12, UR23, R15, 0x2, P2 ;  /* 0x000000170c117c11 */ /* 0x000fe400090f140f */
[----:B------:R-:W-:Y:S01]  /*5240*/  IADD3 R14, P1, R18, R12, RZ ;  /* 0x0000000c120e7210 */ /* 0x000fe20007f3e0ff */
[----:B------:R-:W-:Y:S01]  /*5250*/  FFMA.FTZ R181, R181, R203, R202 ;  /* 0x000000cbb5b57223 */ /* 0x000fe200000100ca */
[----:B------:R-:W-:Y:S01]  /*5260*/  IMAD R13, R13, -0x400, RZ ;  /* 0xfffffc000d0d7824 */ /* 0x000fe200078e02ff */
[----:B------:R-:W-:-:S02]  /*5270*/  SHF.L.U32 R202, R153, 0x4, RZ ;  /* 0x0000000499ca7819 */ /* 0x000fc400000006ff */
[----:B------:R-:W-:Y:S01]  /*5280*/  FFMA.FTZ R177, R177, R181, R200 ;  /* 0x000000b5b1b17223 */ /* 0x000fe200000100c8 */
[----:B------:R-:W-:-:S04]  /*5290*/  IMAD.WIDE R12, R13, 0x4, R16 ;  /* 0x000000040d0c7825 */ /* 0x000fc800078e0210 */
[----:B------:R-:W-:Y:S01]  /*52a0*/  FMUL.FTZ R17, R48, R193 ;  /* 0x000000c130117220 */ /* 0x000fe20000410000 */
[----:B------:R-:W-:Y:S01]  /*52b0*/  LEA.HI.SX32 R209, R202, R202, 0x1b ;  /* 0x000000cacad17211 */ /* 0x000fe200078fdaff */
[----:B------:R-:W-:Y:S01]  /*52c0*/  FFMA.FTZ R175, R175, R177, R198 ;  /* 0x000000b1afaf7223 */ /* 0x000fe200000100c6 */
[-C--:B------:R-:W-:Y:S01]  /*52d0*/  @!P0 LEA R206, R57, R140.reuse, 0x3 ;  /* 0x0000008c39ce8211 */ /* 0x080fe200078e18ff */
[----:B------:R-:W-:Y:S01]  /*52e0*/  FMUL.FTZ R17, R0, R17 ;  /* 0x0000001100117220 */ /* 0x000fe20000410000 */
[----:B------:R-:W-:Y:S01]  /*52f0*/  LEA R202, R209, R140, 0x2 ;  /* 0x0000008cd1ca7211 */ /* 0x000fe200078e10ff */
[----:B------:R-:W-:Y:S01]  /*5300*/  FFMA.FTZ R195, R164, R175, R195 ;  /* 0x000000afa4c37223 */ /* 0x000fe200000100c3 */
[----:B------:R-:W-:Y:S01]  /*5310*/  LEA.HI.X.SX32 R15, R18, R15, 0x1, P1 ;  /* 0x0000000f120f7211 */ /* 0x000fe200008f0eff */
[----:B------:R0:W-:Y:S01]  /*5320*/  @!P0 STS.64 [R206+0x2610], R2 ;  /* 0x00261002ce008388 */ /* 0x0001e20000000a00 */
[----:B------:R-:W-:Y:S01]  /*5330*/  FADD.FTZ R16, R204, R205 ;  /* 0x000000cdcc107221 */ /* 0x000fe20000010000 */
[----:B------:R-:W-:Y:S01]  /*5340*/  FFMA.FTZ R173, R173, R195, R192 ;  /* 0x000000c3adad7223 */ /* 0x000fe200000100c0 */
[C---:B------:R-:W-:Y:S01]  /*5350*/  FMUL.FTZ R205, R48.reuse, R185 ;  /* 0x000000b930cd7220 */ /* 0x040fe20000410000 */
[----:B------:R1:W-:Y:S01]  /*5360*/  STS [R202+0x850], R17 ;  /* 0x00085011ca007388 */ /* 0x0003e20000000800 */
[----:B------:R-:W-:Y:S01]  /*5370*/  FMUL.FTZ R200, R48, R187 ;  /* 0x000000bb30c87220 */ /* 0x000fe20000410000 */
[----:B------:R-:W-:Y:S01]  /*5380*/  FFMA.FTZ R162, R162, R173, R183 ;  /* 0x000000ada2a27223 */ /* 0x000fe200000100b7 */
[C---:B------:R-:W-:Y:S01]  /*5390*/  FMUL.FTZ R209, R48.reuse, R184 ;  /* 0x000000b830d17220 */ /* 0x040fe20000410000 */
[----:B------:R-:W-:Y:S01]  /*53a0*/  FMUL.FTZ R164, R48, R194 ;  /* 0x000000c230a47220 */ /* 0x000fe20000410000 */
[----:B------:R-:W-:Y:S01]  /*53b0*/  FMUL.FTZ R205, R100, R205 ;  /* 0x000000cd64cd7220 */ /* 0x000fe20000410000 */
[----:B------:R-:W-:Y:S01]  /*53c0*/  FFMA.FTZ R27, R160, R162, R27 ;  /* 0x000000a2a01b7223 */ /* 0x000fe2000001001b */
[C---:B------:R-:W-:Y:S01]  /*53d0*/  FMUL.FTZ R160, R48.reuse, R191 ;  /* 0x000000bf30a07220 */ /* 0x040fe20000410000 */
[C---:B0-----:R-:W-:Y:S01]  /*53e0*/  FMUL.FTZ R3, R48.reuse, R182 ;  /* 0x000000b630037220 */ /* 0x041fe20000410000 */
[C---:B------:R-:W-:Y:S01]  /*53f0*/  FMUL.FTZ R2, R48.reuse, R189 ;  /* 0x000000bd30027220 */ /* 0x040fe20000410000 */
[----:B-1----:R-:W-:Y:S01]  /*5400*/  FMUL.FTZ R17, R48, R188 ;  /* 0x000000bc30117220 */ /* 0x002fe20000410000 */
[----:B------:R-:W-:Y:S01]  /*5410*/  FFMA.FTZ R51, R51, R27, R26 ;  /* 0x0000001b33337223 */ /* 0x000fe2000001001a */
[----:B------:R-:W-:Y:S01]  /*5420*/  FMUL.FTZ R3, R134, R3 ;  /* 0x0000000386037220 */ /* 0x000fe20000410000 */
        /* <DEDUP_REMOVED lines=16> */
[----:B------:R-:W-:Y:S01]  /*5530*/  FFMA.FTZ R23, R158, R24, R23 ;  /* 0x000000189e177223 */ /* 0x000fe20000010017 */
[----:B------:R0:W-:Y:S01]  /*5540*/  STS [R202+0x854], R205 ;  /* 0x000854cdca007388 */ /* 0x0001e20000000800 */
[----:B-1----:R-:W-:Y:S01]  /*5550*/  IADD3 R17, -R18, UR9, -R153 ;  /* 0x0000000912117c10 */ /* 0x002fe2000fffe999 */
[----:B------:R-:W-:Y:S01]  /*5560*/  FMUL.FTZ R3, R130, R3 ;  /* 0x0000000382037220 */ /* 0x000fe20000410000 */
[----:B------:R-:W-:Y:S01]  /*5570*/  FFMA.FTZ R169, R169, R23, R22 ;  /* 0x00000017a9a97223 */ /* 0x000fe20000010016 */
[----:B------:R0:W-:Y:S01]  /*5580*/  STS [R202+0x858], R200 ;  /* 0x000858c8ca007388 */ /* 0x0001e20000000800 */
[----:B------:R-:W-:Y:S01]  /*5590*/  ISETP.GE.AND P1, PT, R17, 0x1, PT ;  /* 0x000000011100780c */ /* 0x000fe20003f26270 */
[C---:B--2---:R-:W-:Y:S01]  /*55a0*/  FMUL.FTZ R2, R48.reuse, R199 ;  /* 0x000000c730027220 */ /* 0x044fe20000410000 */
[----:B------:R-:W-:Y:S01]  /*55b0*/  FMUL.FTZ R48, R48, R201 ;  /* 0x000000c930307220 */ /* 0x000fe20000410000 */
[----:B------:R0:W-:Y:S01]  /*55c0*/  STS [R202+0x85c], R207 ;  /* 0x00085ccfca007388 */ /* 0x0001e20000000800 */
[----:B------:R-:W-:Y:S01]  /*55d0*/  FFMA.FTZ R21, R156, R169, R21 ;  /* 0x000000a99c157223 */ /* 0x000fe20000010015 */
[----:B------:R-:W-:Y:S01]  /*55e0*/  FMUL.FTZ R2, R129, R2 ;  /* 0x0000000281027220 */ /* 0x000fe20000410000 */
[----:B------:R-:W-:Y:S01]  /*55f0*/  FMUL.FTZ R48, R85, R48 ;  /* 0x0000003055307220 */ /* 0x000fe20000410000 */
        /* <DEDUP_REMOVED lines=16> */
[----:B------:R-:W-:Y:S01]  /*5700*/  LEA R2, P1, R14, UR22, 0x2 ;  /* 0x000000160e027c11 */ /* 0x000fe2000f8210ff */
[----:B------:R-:W0:Y:S03]  /*5710*/  LDS R171, [R18+0x850] ;  /* 0x0008500012ab7984 */ /* 0x000e260000000800 */
[----:B------:R-:W-:-:S04]  /*5720*/  IADD3 R3, R15, R3, RZ ;  /* 0x000000030f037210 */ /* 0x000fc80007ffe0ff */
[----:B------:R-:W-:-:S05]  /*5730*/  LEA.HI.X R3, R14, UR23, R3, 0x2, P1 ;  /* 0x000000170e037c11 */ /* 0x000fca00088f1403 */
[----:B0-----:R1:W-:Y:S02]  /*5740*/  REDG.E.ADD.F32.FTZ.RN.STRONG.GPU desc[UR12][R2.64], R171 ;  /* 0x000000ab020079a6 */ /* 0x0013e4000c10f38c */
.L_x_5711:
[----:B------:R-:W-:Y:S05]  /*5750*/  BSYNC B0 ;  /* 0x0000000000007941 */ /* 0x000fea0003800000 */
.L_x_5710:
[----:B------:R-:W-:Y:S01]  /*5760*/  SHF.L.U32 R14, R8, 0x10, RZ ;  /* 0x00000010080e7819 */ /* 0x000fe200000006ff */
[----:B------:R-:W-:Y:S01]  /*5770*/  FFMA.FTZ R49, R49, R21, R20 ;  /* 0x0000001531317223 */ /* 0x000fe20000010014 */
[----:B------:R-:W-:Y:S01]  /*5780*/  SHF.L.U32 R18, R179, 0x10, RZ ;  /* 0x00000010b3127819 */ /* 0x000fe200000006ff */
[-C--:B01----:R-:W-:Y:S01]  /*5790*/  FMUL.FTZ R3, R21, R114.reuse ;  /* 0x0000007215037220 */ /* 0x083fe20000410000 */
[----:B------:R-:W-:Y:S01]  /*57a0*/  SHF.L.U32 R20, R9, 0x10, RZ ;  /* 0x0000001009147819 */ /* 0x000fe200000006ff */
[-C--:B------:R-:W-:Y:S01]  /*57b0*/  FFMA.FTZ R193, R14, -R119.reuse, R193 ;  /* 0x800000770ec17223 */ /* 0x080fe200000100c1 */
[----:B------:R-:W-:Y:S01]  /*57c0*/  FMUL.FTZ R2, R49, R119 ;  /* 0x0000007731027220 */ /* 0x000fe20000410000 */
[----:B------:R-:W-:Y:S01]  /*57d0*/  FFMA.FTZ R22, R18, -R114, R185 ;  /* 0x8000007212167223 */ /* 0x000fe200000100b9 */
[----:B------:R-:W-:Y:S01]  /*57e0*/  SHF.L.U32 R15, R178, 0x10, RZ ;  /* 0x00000010b20f7819 */ /* 0x000fe200000006ff */
[-C--:B------:R-:W-:Y:S01]  /*57f0*/  FFMA.FTZ R187, R20, -R118.reuse, R187 ;  /* 0x8000007614bb7223 */ /* 0x080fe200000100bb */
[----:B------:R-:W-:Y:S01]  /*5800*/  FFMA.FTZ R26, R2, R193, RZ ;  /* 0x000000c1021a7223 */ /* 0x000fe200000100ff */
[----:B------:R-:W-:Y:S01]  /*5810*/  FMUL.FTZ R48, R169, R118 ;  /* 0x00000076a9307220 */ /* 0x000fe20000410000 */
[----:B------:R-:W-:Y:S01]  /*5820*/  SHF.L.U32 R167, R10, 0x10, RZ ;  /* 0x000000100aa77819 */ /* 0x000fe200000006ff */
[-C--:B------:R-:W-:Y:S01]  /*5830*/  FFMA.FTZ R171, R15, -R105.reuse, R180 ;  /* 0x800000690fab7223 */ /* 0x080fe200000100b4 */
[----:B------:R-:W-:Y:S01]  /*5840*/  FFMA.FTZ R185, R3, R22, R26 ;  /* 0x0000001603b97223 */ /* 0x000fe2000001001a */
[----:B------:R-:W-:Y:S01]  /*5850*/  FMUL.FTZ R50, R23, R105 ;  /* 0x0000006917327220 */ /* 0x000fe20000410000 */
[----:B------:R-:W-:Y:S01]  /*5860*/  IADD3 R214, R153, 0x40, RZ ;  /* 0x0000004099d67810 */ /* 0x000fe20007ffe0ff */
[----:B------:R-:W-:Y:S01]  /*5870*/  FFMA.FTZ R182, R167, -R117, R182 ;  /* 0x80000075a7b67223 */ /* 0x000fe200000100b6 */
[----:B------:R-:W-:Y:S01]  /*5880*/  FFMA.FTZ R185, R48, R187, R185 ;  /* 0x000000bb30b97223 */ /* 0x000fe200000100b9 */
[----:B------:R-:W-:Y:S01]  /*5890*/  SHF.L.U32 R183, R176, 0x10, RZ ;  /* 0x00000010b0b77819 */ /* 0x000fe200000006ff */
[----:B------:R-:W-:Y:S01]  /*58a0*/  FMUL.FTZ R158, R24, R117 ;  /* 0x00000075189e7220 */ /* 0x000fe20000410000 */
[----:B------:R-:W-:Y:S01]  /*58b0*/  LEA.HI.SX32 R219, R214, R153, 0x1b ;  /* 0x00000099d6db7211 */ /* 0x000fe200078fdaff */
[----:B------:R-:W-:Y:S01]  /*58c0*/  FFMA.FTZ R215, R50, R171, R185 ;  /* 0x000000ab32d77223 */ /* 0x000fe200000100b9 */
[----:B------:R-:W-:Y:S01]  /*58d0*/  SHF.L.U32 R156, R11, 0x10, RZ ;  /* 0x000000100b9c7819 */ /* 0x000fe200000006ff */
[-C--:B------:R-:W-:Y:S01]  /*58e0*/  FFMA.FTZ R184, R183, -R103.reuse, R184 ;  /* 0x80000067b7b87223 */ /* 0x080fe200000100b8 */
[----:B------:R-:W-:Y:S01]  /*58f0*/  FMUL.FTZ R185, R25, R103 ;  /* 0x0000006719b97220 */ /* 0x000fe20000410000 */
[----:B------:R-:W-:Y:S01]  /*5900*/  FFMA.FTZ R180, R158, R182, R215 ;  /* 0x000000b69eb47223 */ /* 0x000fe200000100d7 */
[----:B------:R-:W-:Y:S01]  /*5910*/  LEA R219, R219, R140, 0x2 ;  /* 0x0000008cdbdb7211 */ /* 0x000fe200078e10ff */
[-C--:B------:R-:W-:Y:S01]  /*5920*/  FFMA.FTZ R189, R156, -R116.reuse, R189 ;  /* 0x800000749cbd7223 */ /* 0x080fe200000100bd */
[----:B------:R-:W-:Y:S01]  /*5930*/  SHF.L.U32 R205, R174, 0x10, RZ ;  /* 0x00000010aecd7819 */ /* 0x000fe200000006ff */
[----:B------:R-:W-:Y:S01]  /*5940*/  FMUL.FTZ R164, R51, R116 ;  /* 0x0000007433a47220 */ /* 0x000fe20000410000 */
[----:B------:R-:W-:Y:S01]  /*5950*/  FFMA.FTZ R215, R185, R184, R180 ;  /* 0x000000b8b9d77223 */ /* 0x000fe200000100b4 */
[----:B------:R-:W-:Y:S01]  /*5960*/  SHF.L.U32 R209, R172, 0x10, RZ ;  /* 0x00000010acd17819 */ /* 0x000fe200000006ff */
[-C--:B------:R-:W-:Y:S01]  /*5970*/  FMUL.FTZ R180, R27, R101.reuse ;  /* 0x000000651bb47220 */ /* 0x080fe20000410000 */
[----:B------:R-:W-:Y:S01]  /*5980*/  SHF.L.U32 R207, R4, 0x10, RZ ;  /* 0x0000001004cf7819 */ /* 0x000fe200000006ff */
[----:B------:R-:W-:Y:S01]  /*5990*/  FFMA.FTZ R186, R205, -R101, R186 ;  /* 0x80000065cdba7223 */ /* 0x000fe200000100ba */
[----:B------:R-:W-:Y:S01]  /*59a0*/  FFMA.FTZ R215, R164, R189, R215 ;  /* 0x000000bda4d77223 */ /* 0x000fe200000100d7 */
[----:B------:R-:W0:Y:S01]  /*59b0*/  LDS R219, [R219+0x950] ;  /* 0x00095000dbdb7984 */ /* 0x000e220000000800 */
[----:B------:R-:W-:Y:S01]  /*59c0*/  SHF.L.U32 R192, R6, 0x10, RZ ;  /* 0x0000001006c07819 */ /* 0x000fe200000006ff */
[----:B------:R-:W-:Y:S01]  /*59d0*/  FFMA.FTZ R200, R209, -R99, R190 ;  /* 0x80000063d1c87223 */ /* 0x000fe200000100be */
[----:B------:R-:W-:Y:S01]  /*59e0*/  SHF.L.U32 R213, R168, 0x10, RZ ;  /* 0x00000010a8d57819 */ /* 0x000fe200000006ff */
[-C--:B------:R-:W-:Y:S01]  /*59f0*/  FFMA.FTZ R188, R207, -R115.reuse, R188 ;  /* 0x80000073cfbc7223 */ /* 0x080fe200000100bc */
[----:B------:R-:W-:Y:S01]  /*5a00*/  FMUL.FTZ R190, R162, R115 ;  /* 0x00000073a2be7220 */ /* 0x000fe20000410000 */
[----:B------:R-:W-:Y:S01]  /*5a10*/  FFMA.FTZ R215, R180, R186, R215 ;  /* 0x000000bab4d77223 */ /* 0x000fe200000100d7 */
[----:B------:R-:W-:Y:S01]  /*5a20*/  SHF.L.U32 R198, R7, 0x10, RZ ;  /* 0x0000001007c67819 */ /* 0x000fe200000006ff */
[----:B------:R-:W-:Y:S01]  /*5a30*/  FFMA.FTZ R206, R192, -R104, R197 ;  /* 0x80000068c0ce7223 */ /* 0x000fe200000100c5 */
[----:B------:R-:W-:Y:S01]  /*5a40*/  SHF.L.U32 R160, R5, 0x10, RZ ;  /* 0x0000001005a07819 */ /* 0x000fe200000006ff */
[----:B------:R-:W-:Y:S01]  /*5a50*/  FFMA.FTZ R208, R213, -R95, R196 ;  /* 0x8000005fd5d07223 */ /* 0x000fe200000100c4 */
[----:B------:R-:W-:Y:S01]  /*5a60*/  FMUL.FTZ R197, R173, R99 ;  /* 0x00000063adc57220 */ /* 0x000fe20000410000 */
[----:B------:R-:W-:Y:S01]  /*5a70*/  FFMA.FTZ R196, R190, R188, R215 ;  /* 0x000000bcbec47223 */ /* 0x000fe200000100d7 */
[----:B------:R-:W-:Y:S01]  /*5a80*/  SHF.L.U32 R211, R170, 0x10, RZ ;  /* 0x00000010aad37819 */ /* 0x000fe200000006ff */
[----:B------:R-:W-:Y:S01]  /*5a90*/  FFMA.FTZ R210, R198, -R102, R199 ;  /* 0x80000066c6d27223 */ /* 0x000fe200000100c7 */
[-C--:B------:R-:W-:Y:S01]  /*5aa0*/  FFMA.FTZ R204, R160, -R108.reuse, R191 ;  /* 0x8000006ca0cc7223 */ /* 0x080fe200000100bf */
[----:B------:R-:W-:Y:S01]  /*5ab0*/  FMUL.FTZ R199, R195, R108 ;  /* 0x0000006cc3c77220 */ /* 0x000fe20000410000 */
[----:B------:R-:W-:Y:S01]  /*5ac0*/  FFMA.FTZ R214, R197, R200, R196 ;  /* 0x000000c8c5d67223 */ /* 0x000fe200000100c4 */
[----:B------:R-:W-:Y:S01]  /*5ad0*/  SHF.L.U32 R202, R166, 0x10, RZ ;  /* 0x00000010a6ca7819 */ /* 0x000fe200000006ff */
[-C--:B------:R-:W-:Y:S01]  /*5ae0*/  FFMA.FTZ R194, R211, -R97.reuse, R194 ;  /* 0x80000061d3c27223 */ /* 0x080fe200000100c2 */
[----:B------:R-:W-:Y:S01]  /*5af0*/  FMUL.FTZ R196, R175, R97 ;  /* 0x00000061afc47220 */ /* 0x000fe20000410000 */
[----:B------:R-:W-:Y:S01]  /*5b00*/  USHF.L.U64.HI UR8, UR5, 0x2, UR6 ;  /* 0x0000000205087899 */ /* 0x000fe20008010206 */
[----:B------:R-:W-:Y:S01]  /*5b10*/  FFMA.FTZ R191, R199, R204, R214 ;  /* 0x000000ccc7bf7223 */ /* 0x000fe200000100d6 */
[----:B------:R-:W-:Y:S01]  /*5b20*/  FFMA.FTZ R212, R202, -R92, R201 ;  /* 0x8000005ccad47223 */ /* 0x000fe200000100c9 */
[----:B------:R-:W-:Y:S01]  /*5b30*/  USHF.L.U32 UR7, UR5, 0x2, URZ ;  /* 0x0000000205077899 */ /* 0x000fe2000800063f */
[----:B------:R-:W-:Y:S01]  /*5b40*/  FMUL.FTZ R201, R177, R104 ;  /* 0x00000068b1c97220 */ /* 0x000fe20000410000 */
[----:B------:R-:W-:Y:S01]  /*5b50*/  FFMA.FTZ R214, R196, R194, R191 ;  /* 0x000000c2c4d67223 */ /* 0x000fe200000100bf */
[----:B------:R-:W-:Y:S01]  /*5b60*/  ISETP.GE.AND P1, PT, R17, 0x41, PT ;  /* 0x000000411100780c */ /* 0x000fe20003f26270 */
[----:B------:R-:W-:-:S02]  /*5b70*/  IMAD R220, R46, UR8, RZ ;  /* 0x000000082edc7c24 */ /* 0x000fc4000f8e02ff */
[----:B------:R-:W-:Y:S01]  /*5b80*/  FMUL.FTZ R215, R181, R95 ;  /* 0x0000005fb5d77220 */ /* 0x000fe20000410000 */
[----:B------:R-:W-:Y:S01]  /*5b90*/  FFMA.FTZ R216, R201, R206, R214 ;  /* 0x000000cec9d87223 */ /* 0x000fe200000100d6 */
[----:B------:R-:W-:Y:S01]  /*5ba0*/  IMAD.WIDE.U32 R12, R46, UR7, R12 ;  /* 0x000000072e0c7c25 */ /* 0x000fe2000f8e000c */
[----:B------:R-:W-:-:S03]  /*5bb0*/  IADD3 R218, R153, 0x80, RZ ;  /* 0x0000008099da7810 */ /* 0x000fc60007ffe0ff */
[----:B------:R-:W-:Y:S01]  /*5bc0*/  FMUL.FTZ R214, R19, R92 ;  /* 0x0000005c13d67220 */ /* 0x000fe20000410000 */
[----:B------:R-:W-:Y:S01]  /*5bd0*/  FMUL.FTZ R217, R203, R102 ;  /* 0x00000066cbd97220 */ /* 0x000fe20000410000 */
[----:B------:R-:W-:Y:S02]  /*5be0*/  IMAD R191, R47, UR7, R220 ;  /* 0x000000072fbf7c24 */ /* 0x000fe4000f8e02dc */
[----:B------:R-:W-:Y:S01]  /*5bf0*/  FFMA.FTZ R216, R215, R208, R216 ;  /* 0x000000d0d7d87223 */ /* 0x000fe200000100d8 */
[----:B------:R-:W-:Y:S01]  /*5c00*/  IADD3 R26, R153, 0xc0, RZ ;  /* 0x000000c0991a7810 */ /* 0x000fe20007ffe0ff */
[----:B------:R-:W-:Y:S01]  /*5c10*/  BSSY B0, `(.L_x_5712) ;  /* 0x000000c000007945 */ /* 0x000fe20003800000 */
[----:B------:R-:W-:Y:S01]  /*5c20*/  LEA.HI.SX32 R221, R218, R153, 0x1b ;  /* 0x00000099dadd7211 */ /* 0x000fe200078fdaff */
[----:B------:R-:W-:Y:S01]  /*5c30*/  FFMA.FTZ R216, R217, R210, R216 ;  /* 0x000000d2d9d87223 */ /* 0x000fe200000100d8 */
[----:B------:R-:W-:Y:S01]  /*5c40*/  IADD3 R13, R13, R191, RZ ;  /* 0x000000bf0d0d7210 */ /* 0x000fe20007ffe0ff */
[----:B------:R-:W-:Y:S01]  /*5c50*/  FMUL.FTZ R191, R214, R212 ;  /* 0x000000d4d6bf7220 */ /* 0x000fe20000410000 */
[----:B------:R-:W-:-:S02]  /*5c60*/  ISETP.GE.AND P2, PT, R17, 0x81, PT ;  /* 0x000000811100780c */ /* 0x000fc40003f46270 */
[----:B------:R-:W-:Y:S01]  /*5c70*/  ISETP.GE.AND P3, PT, R17, 0xc1, PT ;  /* 0x000000c11100780c */ /* 0x000fe20003f66270 */
[----:B------:R-:W-:Y:S01]  /*5c80*/  FADD.FTZ R191, R216, R191 ;  /* 0x000000bfd8bf7221 */ /* 0x000fe20000010000 */
[----:B------:R-:W-:Y:S02]  /*5c90*/  LEA.HI.SX32 R223, R26, R153, 0x1b ;  /* 0x000000991adf7211 */ /* 0x000fe400078fdaff */
[----:B------:R-:W-:Y:S01]  /*5ca0*/  LEA R221, R221, R140, 0x2 ;  /* 0x0000008cdddd7211 */ /* 0x000fe200078e10ff */
[----:B0-----:R-:W-:Y:S08]  /*5cb0*/  @!P1 BRA `(.L_x_5713) ;  /* 0x0000000000049947 */ /* 0x001ff00003800000 */
[----:B------:R0:W-:Y:S02]  /*5cc0*/  REDG.E.ADD.F32.FTZ.RN.STRONG.GPU desc[UR12][R12.64+-0xf00], R219 ;  /* 0xfff100db0c0079a6 */ /* 0x0001e4000c10f38c */
.L_x_5713:
[----:B------:R-:W-:Y:S05]  /*5cd0*/  BSYNC B0 ;  /* 0x0000000000007941 */ /* 0x000fea0003800000 */
.L_x_5712:
[----:B0-----:R0:W1:Y:S01]  /*5ce0*/  LDS R219, [R221+0xa50] ;  /* 0x000a5000dddb7984 */ /* 0x0010620000000800 */
[----:B------:R-:W-:Y:S01]  /*5cf0*/  BSSY B0, `(.L_x_5714) ;  /* 0x0000004000007945 */ /* 0x000fe20003800000 */
[----:B------:R-:W-:-:S03]  /*5d00*/  LEA R223, R223, R140, 0x2 ;  /* 0x0000008cdfdf7211 */ /* 0x000fc600078e10ff */
[----:B------:R-:W-:Y:S05]  /*5d10*/  @!P2 BRA `(.L_x_5715) ;  /* 0x000000000004a947 */ /* 0x000fea0003800000 */
[----:B-1----:R2:W-:Y:S02]  /*5d20*/  REDG.E.ADD.F32.FTZ.RN.STRONG.GPU desc[UR12][R12.64+-0xe00], R219 ;  /* 0xfff200db0c0079a6 */ /* 0x0025e4000c10f38c */
.L_x_5715:
[----:B------:R-:W-:Y:S05]  /*5d30*/  BSYNC B0 ;  /* 0x0000000000007941 */ /* 0x000fea0003800000 */
.L_x_5714:
[----:B-12---:R1:W2:Y:S01]  /*5d40*/  LDS R219, [R223+0xb50] ;  /* 0x000b5000dfdb7984 */ /* 0x0062a20000000800 */
[----:B------:R-:W-:Y:S01]  /*5d50*/  BSSY B0, `(.L_x_5716) ;  /* 0x0000005000007945 */ /* 0x000fe20003800000 */
[C---:B------:R-:W-:Y:S02]  /*5d60*/  IADD3 R26, R153.reuse, 0x100, RZ ;  /* 0x00000100991a7810 */ /* 0x040fe40007ffe0ff */
[----:B------:R-:W-:Y:S01]  /*5d70*/  IADD3 R216, R153, 0x140, RZ ;  /* 0x0000014099d87810 */ /* 0x000fe20007ffe0ff */
[----:B------:R-:W-:Y:S06]  /*5d80*/  @!P3 BRA `(.L_x_5717) ;  /* 0x000000000004b947 */ /* 0x000fec0003800000 */
[----:B--2---:R3:W-:Y:S02]  /*5d90*/  REDG.E.ADD.F32.FTZ.RN.STRONG.GPU desc[UR12][R12.64+-0xd00], R219 ;  /* 0xfff300db0c0079a6 */ /* 0x0047e4000c10f38c */
.L_x_5717:
[----:B------:R-:W-:Y:S05]  /*5da0*/  BSYNC B0 ;  /* 0x0000000000007941 */ /* 0x000fea0003800000 */
.L_x_5716:
        /* <DEDUP_REMOVED lines=17> */
.L_x_5719:
[----:B------:R-:W-:Y:S05]  /*5ec0*/  BSYNC B0 ;  /* 0x0000000000007941 */ /* 0x000fea0003800000 */
.L_x_5718:
[----:B01----:R0:W1:Y:S01]  /*5ed0*/  LDS R219, [R218+0xd50] ;  /* 0x000d5000dadb7984 */ /* 0x0030620000000800 */
[----:B------:R-:W-:Y:S01]  /*5ee0*/  BSSY B0, `(.L_x_5720) ;  /* 0x0000006000007945 */ /* 0x000fe20003800000 */
[----:B------:R-:W-:Y:S02]  /*5ef0*/  IADD3 R26, R153, 0x200, RZ ;  /* 0x00000200991a7810 */ /* 0x000fe40007ffe0ff */
[----:B------:R-:W-:Y:S02]  /*5f00*/  LEA.HI.SX32 R221, R216, R153, 0x1b ;  /* 0x00000099d8dd7211 */ /* 0x000fe400078fdaff */
[----:B------:R-:W-:Y:S01]  /*5f10*/  LEA R220, R223, R140, 0x2 ;  /* 0x0000008cdfdc7211 */ /* 0x000fe200078e10ff */
[----:B------:R-:W-:Y:S06]  /*5f20*/  @!P1 BRA `(.L_x_5721) ;  /* 0x0000000000049947 */ /* 0x000fec0003800000 */
[----:B-1----:R2:W-:Y:S02]  /*5f30*/  REDG.E.ADD.F32.FTZ.RN.STRONG.GPU desc[UR12][R12.64+-0xb00], R219 ;  /* 0xfff500db0c0079a6 */ /* 0x0025e4000c10f38c */
.L_x_5721:
[----:B------:R-:W-:Y:S05]  /*5f40*/  BSYNC B0 ;  /* 0x0000000000007941 */ /* 0x000fea0003800000 */
.L_x_5720:
[----:B-12---:R1:W2:Y:S01]  /*5f50*/  LDS R219, [R220+0xe50] ;  /* 0x000e5000dcdb7984 */ /* 0x0062a20000000800 */
[----:B------:R-:W-:Y:S01]  /*5f60*/  BSSY B0, `(.L_x_5722) ;  /* 0x0000006000007945 */ /* 0x000fe20003800000 */
[----:B------:R-:W-:Y:S02]  /*5f70*/  IADD3 R216, R153, 0x240, RZ ;  /* 0x0000024099d87810 */ /* 0x000fe40007ffe0ff */
[----:B------:R-:W-:Y:S02]  /*5f80*/  LEA.HI.SX32 R223, R26, R153, 0x1b ;  /* 0x000000991adf7211 */ /* 0x000fe400078fdaff */
[----:B0-----:R-:W-:Y:S01]  /*5f90*/  LEA R218, R221, R140, 0x2 ;  /* 0x0000008cddda7211 */ /* 0x001fe200078e10ff */
[----:B------:R-:W-:Y:S06]  /*5fa0*/  @!P2 BRA `(.L_x_5723) ;  /* 0x000000000004a947 */ /* 0x000fec0003800000 */
[----:B--2---:R0:W-:Y:S02]  /*5fb0*/  REDG.E.ADD.F32.FTZ.RN.STRONG.GPU desc[UR12][R12.64+-0xa00], R219 ;  /* 0xfff600db0c0079a6 */ /* 0x0041e4000c10f38c */
.L_x_5723:
[----:B------:R-:W-:Y:S05]  /*5fc0*/  BSYNC B0 ;  /* 0x0000000000007941 */ /* 0x000fea0003800000 */
.L_x_5722:
[----:B0-2---:R0:W2:Y:S01]  /*5fd0*/  LDS R219, [R218+0xf50] ;  /* 0x000f5000dadb7984 */ /* 0x0050a20000000800 */
[----:B------:R-:W-:Y:S01]  /*5fe0*/  BSSY B0, `(.L_x_5724) ;  /* 0x0000005000007945 */ /* 0x000fe20003800000 */
[----:B------:R-:W-:Y:S02]  /*5ff0*/  LEA.HI.SX32 R221, R216, R153, 0x1b ;  /* 0x00000099d8dd7211 */ /* 0x000fe400078fdaff */
[----:B------:R-:W-:Y:S01]  /*6000*/  LEA R223, R223, R140, 0x2 ;  /* 0x0000008cdfdf7211 */ /* 0x000fe200078e10ff */
[----:B------:R-:W-:Y:S06]  /*6010*/  @!P3 BRA `(.L_x_5725) ;  /* 0x000000000004b947 */ /* 0x000fec0003800000 */
[----:B--2---:R3:W-:Y:S02]  /*6020*/  REDG.E.ADD.F32.FTZ.RN.STRONG.GPU desc[UR12][R12.64+-0x900], R219 ;  /* 0xfff700db0c0079a6 */ /* 0x0047e4000c10f38c */
.L_x_5725:
[----:B------:R-:W-:Y:S05]  /*6030*/  BSYNC B0 ;  /* 0x0000000000007941 */ /* 0x000fea0003800000 */
.L_x_5724:
[----:B--23--:R2:W3:Y:S01]  /*6040*/  LDS R219, [R223+0x1050] ;  /* 0x00105000dfdb7984 */ /* 0x00c4e20000000800 */
[----:B------:R-:W-:Y:S01]  /*6050*/  BSSY B0, `(.L_x_5726) ;  /* 0x0000004000007945 */ /* 0x000fe20003800000 */
[----:B------:R-:W-:-:S03]  /*6060*/  LEA R221, R221, R140, 0x2 ;  /* 0x0000008cdddd7211 */ /* 0x000fc600078e10ff */
[----:B------:R-:W-:Y:S05]  /*6070*/  @!P4 BRA `(.L_x_5727) ;  /* 0x000000000004c947 */ /* 0x000fea0003800000 */
[----:B---3--:R4:W-:Y:S02]  /*6080*/  REDG.E.ADD.F32.FTZ.RN.STRONG.GPU desc[UR12][R12.64+-0x800], R219 ;  /* 0xfff800db0c0079a6 */ /* 0x0089e4000c10f38c */
.L_x_5727:
[----:B------:R-:W-:Y:S05]  /*6090*/  BSYNC B0 ;  /* 0x0000000000007941 */ /* 0x000fea0003800000 */
.L_x_5726:
[----:B---34-:R3:W4:Y:S01]  /*60a0*/  LDS R219, [R221+0x1150] ;  /* 0x00115000dddb7984 */ /* 0x0187220000000800 */
[----:B------:R-:W-:Y:S01]  /*60b0*/  BSSY B0, `(.L_x_5728) ;  /* 0x0000005000007945 */ /* 0x000fe20003800000 */
[C---:B------:R-:W-:Y:S02]  /*60c0*/  IADD3 R216, R153.reuse, 0x280, RZ ;  /* 0x0000028099d87810 */ /* 0x040fe40007ffe0ff */
[----:B0-----:R-:W-:Y:S01]  /*60d0*/  IADD3 R218, R153, 0x2c0, RZ ;  /* 0x000002c099da7810 */ /* 0x001fe20007ffe0ff */
[----:B------:R-:W-:Y:S06]  /*60e0*/  @!P5 BRA `(.L_x_5729) ;  /* 0x000000000004d947 */ /* 0x000fec0003800000 */
[----:B----4-:R0:W-:Y:S02]  /*60f0*/  REDG.E.ADD.F32.FTZ.RN.STRONG.GPU desc[UR12][R12.64+-0x700], R219 ;  /* 0xfff900db0c0079a6 */ /* 0x0101e4000c10f38c */
.L_x_5729:
[----:B------:R-:W-:Y:S05]  /*6100*/  BSYNC B0 ;  /* 0x0000000000007941 */ /* 0x000fea0003800000 */
.L_x_5728:
        /* <DEDUP_REMOVED lines=17> */
.L_x_5731:
[----:B------:R-:W-:Y:S05]  /*6220*/  BSYNC B0 ;  /* 0x0000000000007941 */ /* 0x000fea0003800000 */
.L_x_5730:
[----:B------:R2:W3:Y:S01]  /*6230*/  LDS R17, [R221+0x1350] ;  /* 0x00135000dd117984 */ /* 0x0004e20000000800 */
[----:B------:R-:W-:Y:S01]  /*6240*/  BSSY B0, `(.L_x_5732) ;  /* 0x0000006000007945 */ /* 0x000fe20003800000 */
[----:B------:R-:W-:Y:S02]  /*6250*/  IADD3 R218, R153, 0x380, RZ ;  /* 0x0000038099da7810 */ /* 0x000fe40007ffe0ff */
[----:B01----:R-:W-:Y:S02]  /*6260*/  LEA.HI.SX32 R219, R216, R153, 0x1b ;  /* 0x00000099d8db7211 */ /* 0x003fe400078fdaff */
[----:B------:R-:W-:Y:S01]  /*6270*/  LEA R223, R223, R140, 0x2 ;  /* 0x0000008cdfdf7211 */ /* 0x000fe200078e10ff */
[----:B------:R-:W-:Y:S06]  /*6280*/  @!P1 BRA `(.L_x_5733) ;  /* 0x0000000000049947 */ /* 0x000fec0003800000 */
[----:B---3--:R0:W-:Y:S02]  /*6290*/  REDG.E.ADD.F32.FTZ.RN.STRONG.GPU desc[UR12][R12.64+-0x500], R17 ;  /* 0xfffb00110c0079a6 */ /* 0x0081e4000c10f38c */
.L_x_5733:
[----:B------:R-:W-:Y:S05]  /*62a0*/  BSYNC B0 ;  /* 0x0000000000007941 */ /* 0x000fea0003800000 */
.L_x_5732:
[----:B0--3--:R0:W1:Y:S01]  /*62b0*/  LDS R17, [R223+0x1450] ;  /* 0x00145000df117984 */ /* 0x0090620000000800 */
[----:B------:R-:W-:Y:S01]  /*62c0*/  BSSY B0, `(.L_x_5734) ;  /* 0x0000006000007945 */ /* 0x000fe20003800000 */
[----:B--2---:R-:W-:Y:S02]  /*62d0*/  LEA.HI.SX32 R221, R218, R153, 0x1b ;  /* 0x00000099dadd7211 */ /* 0x004fe400078fdaff */
[----:B------:R-:W-:Y:S02]  /*62e0*/  IADD3 R216, R153, 0x3c0, RZ ;  /* 0x000003c099d87810 */ /* 0x000fe40007ffe0ff */
[----:B------:R-:W-:Y:S01]  /*62f0*/  LEA R218, R219, R140, 0x2 ;  /* 0x0000008cdbda7211 */ /* 0x000fe200078e10ff */
[----:B------:R-:W-:Y:S06]  /*6300*/  @!P2 BRA `(.L_x_5735) ;  /* 0x000000000004a947 */ /* 0x000fec0003800000 */
[----:B-1----:R2:W-:Y:S02]  /*6310*/  REDG.E.ADD.F32.FTZ.RN.STRONG.GPU desc[UR12][R12.64+-0x400], R17 ;  /* 0xfffc00110c0079a6 */ /* 0x0025e4000c10f38c */
.L_x_5735:
[----:B------:R-:W-:Y:S05]  /*6320*/  BSYNC B0 ;  /* 0x0000000000007941 */ /* 0x000fea0003800000 */
.L_x_5734:
[----:B-12---:R1:W2:Y:S01]  /*6330*/  LDS R17, [R218+0x1550] ;  /* 0x00155000da117984 */ /* 0x0062a20000000800 */
[----:B------:R-:W-:Y:S01]  /*6340*/  BSSY B0, `(.L_x_5736) ;  /* 0x0000005000007945 */ /* 0x000fe20003800000 */
[----:B------:R-:W-:Y:S02]  /*6350*/  LEA.HI.SX32 R219, R216, R153, 0x1b ;  /* 0x00000099d8db7211 */ /* 0x000fe400078fdaff */
[----:B------:R-:W-:Y:S01]  /*6360*/  LEA R221, R221, R140, 0x2 ;  /* 0x0000008cdddd7211 */ /* 0x000fe200078e10ff */
[----:B------:R-:W-:Y:S06]  /*6370*/  @!P3 BRA `(.L_x_5737) ;  /* 0x000000000004b947 */ /* 0x000fec0003800000 */
[----:B--2---:R3:W-:Y:S02]  /*6380*/  REDG.E.ADD.F32.FTZ.RN.STRONG.GPU desc[UR12][R12.64+-0x300], R17 ;  /* 0xfffd00110c0079a6 */ /* 0x0047e4000c10f38c */
.L_x_5737:
[----:B------:R-:W-:Y:S05]  /*6390*/  BSYNC B0 ;  /* 0x0000000000007941 */ /* 0x000fea0003800000 */
.L_x_5736:
[----:B--23--:R2:W3:Y:S01]  /*63a0*/  LDS R17, [R221+0x1650] ;  /* 0x00165000dd117984 */ /* 0x00c4e20000000800 */
[----:B------:R-:W-:Y:S01]  /*63b0*/  BSSY B0, `(.L_x_5738) ;  /* 0x0000004000007945 */ /* 0x000fe20003800000 */
[----:B------:R-:W-:-:S03]  /*63c0*/  LEA R219, R219, R140, 0x2 ;  /* 0x0000008cdbdb7211 */ /* 0x000fc600078e10ff */
[----:B------:R-:W-:Y:S05]  /*63d0*/  @!P4 BRA `(.L_x_5739) ;  /* 0x000000000004c947 */ /* 0x000fea0003800000 */
[----:B---3--:R4:W-:Y:S02]  /*63e0*/  REDG.E.ADD.F32.FTZ.RN.STRONG.GPU desc[UR12][R12.64+-0x200], R17 ;  /* 0xfffe00110c0079a6 */ /* 0x0089e4000c10f38c */
.L_x_5739:
[----:B------:R-:W-:Y:S05]  /*63f0*/  BSYNC B0 ;  /* 0x0000000000007941 */ /* 0x000fea0003800000 */
.L_x_5738:
[----:B---34-:R3:W4:Y:S01]  /*6400*/  LDS R17, [R219+0x1750] ;  /* 0x00175000db117984 */ /* 0x0187220000000800 */
[----:B------:R-:W-:Y:S04]  /*6410*/  BSSY B0, `(.L_x_5740) ;  /* 0x0000003000007945 */ /* 0x000fe80003800000 */
[----:B------:R-:W-:Y:S05]  /*6420*/  @!P5 BRA `(.L_x_5741) ;  /* 0x000000000004d947 */ /* 0x000fea0003800000 */
[----:B----4-:R4:W-:Y:S02]  /*6430*/  REDG.E.ADD.F32.FTZ.RN.STRONG.GPU desc[UR12][R12.64+-0x100], R17 ;  /* 0xffff00110c0079a6 */ /* 0x0109e4000c10f38c */
.L_x_5741:
[----:B------:R-:W-:Y:S05]  /*6440*/  BSYNC B0 ;  /* 0x0000000000007941 */ /* 0x000fea0003800000 */
.L_x_5740:
[----:B----4-:R-:W4:Y:S01]  /*6450*/  SHFL.DOWN PT, R13, R16, 0x1, 0x1f ;  /* 0x08201f00100d7f89 */ /* 0x010f2200000e0000 */
[----:B------:R-:W-:Y:S01]  /*6460*/  ISETP.GT.AND P1, PT, R142, 0x1e, PT ;  /* 0x0000001e8e00780c */ /* 0x000fe20003f24270 */
[----:B------:R-:W-:Y:S01]  /*6470*/  FMUL.FTZ R17, R154, R19 ;  /* 0x000000139a117220 */ /* 0x000fe20000410000 */
[----:B------:R-:W-:Y:S01]  /*6480*/  ISETP.NE.AND P2, PT, R142, RZ, PT ;  /* 0x000000ff8e00720c */ /* 0x000fe20003f45270 */
[----:B------:R-:W5:Y:S01]  /*6490*/  SHFL.DOWN PT, R12, R191, 0x1, 0x1f ;  /* 0x08201f00bf0c7f89 */ /* 0x000f6200000e0000 */
[----:B------:R-:W-:Y:S01]  /*64a0*/  BSSY B0, `(.L_x_5742) ;  /* 0x000007a000007945 */ /* 0x000fe20003800000 */
[----:B------:R-:W-:Y:S01]  /*64b0*/  FMUL.FTZ R17, R212, R17 ;  /* 0x00000011d4117220 */ /* 0x000fe20000410000 */
        /* <DEDUP_REMOVED lines=18> */
[----:B------:R-:W-:Y:S01]  /*65e0*/  FADD.FTZ R93, R2, R93 ;  /* 0x0000005d025d7221 */ /* 0x000fe20000010000 */
[----:B-----5:R-:W-:-:S03]  /*65f0*/  @!P1 FADD.FTZ R191, R191, R12 ;  /* 0x0000000cbfbf9221 */ /* 0x020fc60000010000 */
[----:B------:R-:W4:Y:S01]  /*6600*/  SHFL.DOWN PT, R13, R16, 0x2, 0x1f ;  /* 0x08401f00100d7f89 */ /* 0x000f2200000e0000 */
[----:B------:R-:W-:-:S03]  /*6610*/  ISETP.GT.AND P1, PT, R142, 0x1d, PT ;  /* 0x0000001d8e00780c */ /* 0x000fc60003f24270 */
[----:B------:R-:W5:Y:S10]  /*6620*/  SHFL.DOWN PT, R12, R191, 0x2, 0x1f ;  /* 0x08401f00bf0c7f89 */ /* 0x000f7400000e0000 */
[----:B----4-:R-:W-:Y:S01]  /*6630*/  @!P1 FADD.FTZ R16, R16, R13 ;  /* 0x0000000d10109221 */ /* 0x010fe20000010000 */
[----:B------:R-:W-:Y:S01]  /*6640*/  FMUL.FTZ R13, R154, R203 ;  /* 0x000000cb9a0d7220 */ /* 0x000fe20000410000 */
[----:B-----5:R-:W-:-:S03]  /*6650*/  @!P1 FADD.FTZ R191, R191, R12 ;  /* 0x0000000cbfbf9221 */ /* 0x020fc60000010000 */
[----:B---3--:R-:W3:Y:S01]  /*6660*/  SHFL.DOWN PT, R219, R16, 0x4, 0x1f ;  /* 0x08801f0010db7f89 */ /* 0x008ee200000e0000 */
[----:B------:R-:W-:Y:S01]  /*6670*/  ISETP.GT.AND P1, PT, R142, 0x1b, PT ;  /* 0x0000001b8e00780c */ /* 0x000fe20003f24270 */
[----:B------:R-:W-:Y:S02]  /*6680*/  FMUL.FTZ R13, R210, R13 ;  /* 0x0000000dd20d7220 */ /* 0x000fe40000410000 */
[----:B------:R-:W4:Y:S02]  /*6690*/  SHFL.DOWN PT, R12, R191, 0x4, 0x1f ;  /* 0x08801f00bf0c7f89 */ /* 0x000f2400000e0000 */
        /* <DEDUP_REMOVED lines=11> */
[----:B------:R-:W-:Y:S01]  /*6750*/  FMUL.FTZ R13, R154, R195 ;  /* 0x000000c39a0d7220 */ /* 0x000fe20000410000 */
[----:B---3--:R-:W-:Y:S01]  /*6760*/  @!P1 FADD.FTZ R16, R16, R219 ;  /* 0x000000db10109221 */ /* 0x008fe20000010000 */
[----:B------:R-:W-:Y:S02]  /*6770*/  FADD.FTZ R125, R192, R125 ;  /* 0x0000007dc07d7221 */ /* 0x000fe40000010000 */
[----:B------:R-:W-:Y:S01]  /*6780*/  FMUL.FTZ R17, R204, R13 ;  /* 0x0000000dcc117220 */ /* 0x000fe20000410000 */
[----:B------:R-:W-:Y:S01]  /*6790*/  FMUL.FTZ R13, R154, R173 ;  /* 0x000000ad9a0d7220 */ /* 0x000fe20000410000 */
[----:B----4-:R-:W-:Y:S01]  /*67a0*/  @!P1 FADD.FTZ R191, R191, R12 ;  /* 0x0000000cbfbf9221 */ /* 0x010fe20000010000 */
[----:B------:R-:W3:Y:S01]  /*67b0*/  SHFL.DOWN PT, R19, R16, 0x8, 0x1f ;  /* 0x09001f0010137f89 */ /* 0x000ee200000e0000 */
[----:B------:R-:W-:Y:S01]  /*67c0*/  ISETP.GT.AND P1, PT, R142, 0x17, PT ;  /* 0x000000178e00780c */ /* 0x000fe20003f24270 */
[----:B------:R-:W-:Y:S01]  /*67d0*/  FMUL.FTZ R200, R200, R13 ;  /* 0x0000000dc8c87220 */ /* 0x000fe20000410000 */
[-C--:B------:R-:W-:Y:S01]  /*67e0*/  FMUL.FTZ R13, R154, R162.reuse ;  /* 0x000000a29a0d7220 */ /* 0x080fe20000410000 */
[----:B------:R-:W4:Y:S01]  /*67f0*/  SHFL.DOWN PT, R12, R191, 0x8, 0x1f ;  /* 0x09001f00bf0c7f89 */ /* 0x000f2200000e0000 */
        /* <DEDUP_REMOVED lines=18> */
[----:B---3--:R-:W-:-:S02]  /*6920*/  @!P1 FADD.FTZ R16, R16, R19 ;  /* 0x0000001310109221 */ /* 0x008fc40000010000 */
[----:B------:R-:W-:Y:S01]  /*6930*/  FADD.FTZ R112, R25, R112 ;  /* 0x0000007019707221 */ /* 0x000fe20000010000 */
[----:B------:R-:W-:Y:S01]  /*6940*/  FFMA.FTZ R182, R167, R24, R182 ;  /* 0x00000018a7b67223 */ /* 0x000fe200000100b6 */
[----:B------:R-:W-:Y:S01]  /*6950*/  FMUL.FTZ R24, R154, R23 ;  /* 0x000000179a187220 */ /* 0x000fe20000410000 */
[----:B----4-:R-:W-:Y:S01]  /*6960*/  @!P1 FADD.FTZ R191, R191, R12 ;  /* 0x0000000cbfbf9221 */ /* 0x010fe20000010000 */
[----:B------:R-:W3:Y:S01]  /*6970*/  SHFL.DOWN PT, R17, R16, 0x10, 0x1f ;  /* 0x0a001f0010117f89 */ /* 0x000ee200000e0000 */
[----:B------:R-:W-:Y:S01]  /*6980*/  ISETP.GT.AND P1, PT, R142, 0xf, PT ;  /* 0x0000000f8e00780c */ /* 0x000fe20003f24270 */
[----:B------:R-:W-:Y:S01]  /*6990*/  FMUL.FTZ R24, R171, R24 ;  /* 0x00000018ab187220 */ /* 0x000fe20000410000 */
[----:B------:R-:W-:Y:S01]  /*69a0*/  FMUL.FTZ R12, R154, R51 ;  /* 0x000000339a0c7220 */ /* 0x000fe20000410000 */
[----:B------:R-:W4:Y:S01]  /*69b0*/  SHFL.DOWN PT, R192, R191, 0x10, 0x1f ;  /* 0x0a001f00bfc07f89 */ /* 0x000f2200000e0000 */
[----:B------:R-:W-:Y:S01]  /*69c0*/  FADD.FTZ R111, R182, R111 ;  /* 0x0000006fb66f7221 */ /* 0x000fe20000010000 */
[----:B------:R-:W-:Y:S01]  /*69d0*/  FFMA.FTZ R23, R15, R23, R24 ;  /* 0x000000170f177223 */ /* 0x000fe20000010018 */
[----:B------:R-:W-:Y:S01]  /*69e0*/  FMUL.FTZ R15, R154, R21 ;  /* 0x000000159a0f7220 */ /* 0x000fe20000410000 */
[----:B------:R-:W-:-:S02]  /*69f0*/  FMUL.FTZ R189, R189, R12 ;  /* 0x0000000cbdbd7220 */ /* 0x000fc40000410000 */
[----:B------:R-:W-:Y:S01]  /*6a00*/  FADD.FTZ R110, R23, R110 ;  /* 0x0000006e176e7221 */ /* 0x000fe20000010000 */
[----:B------:R-:W-:Y:S01]  /*6a10*/  FMUL.FTZ R15, R22, R15 ;  /* 0x0000000f160f7220 */ /* 0x000fe20000410000 */
[----:B------:R-:W-:-:S03]  /*6a20*/  FFMA.FTZ R156, R156, R51, R189 ;  /* 0x000000339c9c7223 */ /* 0x000fc600000100bd */
[----:B------:R-:W-:Y:S01]  /*6a30*/  FFMA.FTZ R18, R18, R21, R15 ;  /* 0x0000001512127223 */ /* 0x000fe2000001000f */
[----:B------:R-:W-:-:S03]  /*6a40*/  FADD.FTZ R113, R156, R113 ;  /* 0x000000719c717221 */ /* 0x000fc60000010000 */
[----:B------:R-:W-:Y:S01]  /*6a50*/  FADD.FTZ R107, R18, R107 ;  /* 0x0000006b126b7221 */ /* 0x000fe20000010000 */
[----:B---3--:R-:W-:Y:S01]  /*6a60*/  @!P1 FADD.FTZ R16, R16, R17 ;  /* 0x0000001110109221 */ /* 0x008fe20000010000 */
[----:B----4-:R-:W-:-:S04]  /*6a70*/  @!P1 FADD.FTZ R191, R191, R192 ;  /* 0x000000c0bfbf9221 */ /* 0x010fc80000010000 */
[----:B------:R-:W-:Y:S01]  /*6a80*/  MOV R13, R16 ;  /* 0x00000010000d7202 */ /* 0x000fe20000000f00 */
[C---:B------:R-:W-:Y:S01]  /*6a90*/  FMUL.FTZ R16, R154.reuse, R169 ;  /* 0x000000a99a107220 */ /* 0x040fe20000410000 */
[----:B------:R-:W-:Y:S01]  /*6aa0*/  FMUL.FTZ R154, R154, R49 ;  /* 0x000000319a9a7220 */ /* 0x000fe20000410000 */
[----:B------:R-:W-:Y:S02]  /*6ab0*/  MOV R12, R191 ;  /* 0x000000bf000c7202 */ /* 0x000fe40000000f00 */
[----:B------:R-:W-:Y:S01]  /*6ac0*/  FMUL.FTZ R187, R187, R16 ;  /* 0x00000010bbbb7220 */ /* 0x000fe20000410000 */
[----:B------:R-:W-:Y:S02]  /*6ad0*/  FMUL.FTZ R193, R193, R154 ;  /* 0x0000009ac1c17220 */ /* 0x000fe40000410000 */
[----:B------:R3:W-:Y:S01]  /*6ae0*/  @!P2 STS.64 [R138+0x18d8], R12 ;  /* 0x0018d80c8a00a388 */ /* 0x0007e20000000a00 */
[----:B------:R-:W-:Y:S01]  /*6af0*/  FFMA.FTZ R20, R20, R169, R187 ;  /* 0x000000a914147223 */ /* 0x000fe200000100bb */
[----:B------:R-:W-:-:S03]  /*6b00*/  FFMA.FTZ R193, R14, R49, R193 ;  /* 0x000000310ec17223 */ /* 0x000fc600000100c1 */
[----:B------:R-:W-:Y:S01]  /*6b10*/  FADD.FTZ R109, R20, R109 ;  /* 0x0000006d146d7221 */ /* 0x000fe20000010000 */
[----:B------:R-:W-:Y:S01]  /*6b20*/  FADD.FTZ R106, R193, R106 ;  /* 0x0000006ac16a7221 */ /* 0x000fe20000010000 */
[----:B------:R-:W-:Y:S06]  /*6b30*/  BAR.SYNC.DEFER_BLOCKING 0x0 ;  /* 0x0000000000007b1d */ /* 0x000fec0000010000 */
[----:B------:R-:W-:Y:S05]  /*6b40*/  @P0 BRA `(.L_x_5743) ;  /* 0x00000000003c0947 */ /* 0x000fea0003800000 */
[----:B------:R-:W4:Y:S01]  /*6b50*/  S2UR UR8, SR_CgaCtaId ;  /* 0x00000000000879c3 */ /* 0x000f220000008800 */
[----:B------:R-:W-:Y:S01]  /*6b60*/  UMOV UR7, 0x400 ;  /* 0x0000040000077882 */ /* 0x000fe20000000000 */
[----:B------:R-:W-:Y:S01]  /*6b70*/  ISETP.NE.AND P0, PT, R141, R62, PT ;  /* 0x0000003e8d00720c */ /* 0x000fe20003f05270 */
        /* <DEDUP_REMOVED lines=12> */
.L_x_5743:
[----:B------:R-:W-:Y:S05]  /*6c40*/  BSYNC B0 ;  /* 0x0000000000007941 */ /* 0x000fea0003800000 */
.L_x_5742:
[----:B------:R-:W-:Y:S01]  /*6c50*/  IADD3 R57, R57, 0x1, RZ ;  /* 0x0000000139397810 */ /* 0x000fe20007ffe0ff */
[----:B------:R-:W-:-:S03]  /*6c60*/  UIADD3 UR5, UP0, UR5, 0x1, URZ ;  /* 0x0000000105057890 */ /* 0x000fc6000ff1e03f */
[----:B------:R-:W-:Y:S01]  /*6c70*/  ISETP.GE.AND P0, PT, R57, UR24, PT ;  /* 0x0000001839007c0c */ /* 0x000fe2000bf06270 */
[----:B------:R-:W-:-:S12]  /*6c80*/  UIADD3.X UR6, URZ, UR6, URZ, UP0, !UPT ;  /* 0x000000063f067290 */ /* 0x000fd800087fe43f */
[----:B------:R-:W-:Y:S05]  /*6c90*/  @!P0 BRA `(.L_x_5744) ;  /* 0xffffffcc00448947 */ /* 0x000fea000383ffff */
.L_x_5700:
[----:B------:R-:W-:Y:S08]  /*6ca0*/  BAR.SYNC.DEFER_BLOCKING 0x0 ;  /* 0x0000000000007b1d */ /* 0x000ff00000010000 */
[----:B------:R-:W5:Y:S01]  /*6cb0*/  LDC.64 R24, c[0x0][0x388] ;  /* 0x0000e200ff187b82 */ /* 0x000f620000000a00 */
[----:B------:R-:W-:Y:S01]  /*6cc0*/  F2FP.BF16.F32.PACK_AB R76, R76, R83 ;  /* 0x000000534c4c723e */ /* 0x000fe200000010ff */
[----:B------:R-:W-:Y:S01]  /*6cd0*/  ULDC.64 UR6, c[0x0][0x390] ;  /* 0x0000e40000067ab9 */ /* 0x000fe20000000a00 */
[----:B------:R-:W2:Y:S04]  /*6ce0*/  LDG.E.128 R8, desc[UR12][R28.64] ;  /* 0x0000000c1c087981 */ /* 0x000ea8000c1e1d00 */
[----:B---34-:R3:W4:Y:S01]  /*6cf0*/  LDG.E.128 R12, desc[UR12][R28.64+0x200] ;  /* 0x0002000c1c0c7981 */ /* 0x018722000c1e1d00 */
[----:B------:R-:W-:Y:S01]  /*6d00*/  IADD3 R44, R141, -0x1, RZ ;  /* 0xffffffff8d2c7810 */ /* 0x000fe20007ffe0ff */
[----:B------:R-:W-:Y:S01]  /*6d10*/  UIADD3 UR4, UR4, 0x1, URZ ;  /* 0x0000000104047890 */ /* 0x000fe2000fffe03f */
[----:B---3--:R-:W3:Y:S01]  /*6d20*/  LDC.64 R28, c[0x0][0x3e0] ;  /* 0x0000f800ff1c7b82 */ /* 0x008ee20000000a00 */
[----:B--2---:R-:W-:Y:S04]  /*6d30*/  STS.128 [R137], R8 ;  /* 0x0000000889007388 */ /* 0x004fe80000000c00 */
[----:B----4-:R-:W-:Y:S01]  /*6d40*/  STS.128 [R137+0x200], R12 ;  /* 0x0002000c89007388 */ /* 0x010fe20000000c00 */
[----:B------:R-:W-:-:S03]  /*6d50*/  NOP ;  /* 0x0000000000007918 */ /* 0x000fc60000000000 */
[----:B------:R-:W2:Y:S04]  /*6d60*/  LDS.128 R4, [R136] ;  /* 0x0000000088047984 */ /* 0x000ea80000000c00 */
[----:B------:R-:W4:Y:S01]  /*6d70*/  LDS.128 R8, [R136+0x10] ;  /* 0x0000100088087984 */ /* 0x000f220000000c00 */
[C---:B--2---:R-:W-:Y:S02]  /*6d80*/  SHF.L.U32 R3, R4.reuse, 0x10, RZ ;  /* 0x0000001004037819 */ /* 0x044fe400000006ff */
        /* <DEDUP_REMOVED lines=12> */
[----:B------:R-:W-:-:S02]  /*6e50*/  FSETP.GTU.FTZ.AND P4, PT, R16, 20, PT ;  /* 0x41a000001000780b */ /* 0x000fc40003f9c000 */
[----:B------:R-:W-:Y:S02]  /*6e60*/  SHF.L.U32 R5, R5, 0x10, RZ ;  /* 0x0000001005057819 */ /* 0x000fe400000006ff */
[----:B------:R-:W-:Y:S02]  /*6e70*/  FSETP.GTU.FTZ.AND P6, PT, R3, 20, PT ;  /* 0x41a000000300780b */ /* 0x000fe40003fdc000 */
[C---:B------:R-:W-:Y:S02]  /*6e80*/  SHF.L.U32 R17, R6.reuse, 0x10, RZ ;  /* 0x0000001006117819 */ /* 0x040fe400000006ff */
[----:B------:R-:W-:Y:S01]  /*6e90*/  PRMT R6, R6, 0x7632, R6 ;  /* 0x0000763206067816 */ /* 0x000fe20000000006 */
[----:B------:R-:W-:Y:S01]  /*6ea0*/  @!P3 FMUL.FTZ R0, R0, -1.4426950216293334961 ;  /* 0xbfb8aa3b0000b820 */ /* 0x000fe20000410000 */
[----:B------:R-:W-:Y:S01]  /*6eb0*/  PRMT R7, R7, 0x7632, R7 ;  /* 0x0000763207077816 */ /* 0x000fe20000000007 */
[----:B------:R-:W-:Y:S01]  /*6ec0*/  @!P2 FMUL.FTZ R4, R2, -1.4426950216293334961 ;  /* 0xbfb8aa3b0204a820 */ /* 0x000fe20000410000 */
[----:B------:R-:W-:Y:S01]  /*6ed0*/  FADD.FTZ R17, R17, R144 ;  /* 0x0000009011117221 */ /* 0x000fe20000010000 */
[----:B----4-:R-:W-:-:S02]  /*6ee0*/  SHF.L.U32 R13, R8, 0x10, RZ ;  /* 0x00000010080d7819 */ /* 0x010fc400000006ff */
[----:B------:R-:W2:Y:S01]  /*6ef0*/  @!P3 MUFU.EX2 R0, R0 ;  /* 0x000000000000b308 */ /* 0x000ea20000000800 */
[----:B------:R-:W-:Y:S01]  /*6f00*/  SHF.L.U32 R7, R7, 0x10, RZ ;  /* 0x0000001007077819 */ /* 0x000fe200000006ff */
[----:B------:R-:W-:Y:S01]  /*6f10*/  @!P6 FMUL.FTZ R3, R3, -1.4426950216293334961 ;  /* 0xbfb8aa3b0303e820 */ /* 0x000fe20000410000 */
[----:B------:R-:W-:Y:S02]  /*6f20*/  FSETP.GTU.FTZ.AND P5, PT, R17, 20, PT ;  /* 0x41a000001100780b */ /* 0x000fe40003fbc000 */
[----:B------:R-:W-:-:S03]  /*6f30*/  PRMT R8, R8, 0x7632, R8 ;  /* 0x0000763208087816 */ /* 0x000fc60000000008 */
[----:B------:R-:W4:Y:S08]  /*6f40*/  @!P6 MUFU.EX2 R3, R3 ;  /* 0x000000030003e308 */ /* 0x000f300000000800 */
[----:B------:R-:W0:Y:S01]  /*6f50*/  @!P2 MUFU.EX2 R4, R4 ;  /* 0x000000040004a308 */ /* 0x000e220000000800 */
[----:B--2---:R-:W-:Y:S01]  /*6f60*/  @!P3 FADD.FTZ R2, R0, 1 ;  /* 0x3f8000000002b421 */ /* 0x004fe20000010000 */
[----:B------:R-:W-:-:S06]  /*6f70*/  @!P5 FMUL.FTZ R12, R17, -1.4426950216293334961 ;  /* 0xbfb8aa3b110cd820 */ /* 0x000fcc0000410000 */
[----:B------:R2:W1:Y:S01]  /*6f80*/  @!P3 MUFU.RCP R15, R2 ;  /* 0x00000002000fb308 */ /* 0x0004620000001000 */
[----:B----4-:R-:W-:-:S07]  /*6f90*/  @!P6 FADD.FTZ R3, R3, 1 ;  /* 0x3f8000000303e421 */ /* 0x010fce0000010000 */
[----:B------:R-:W4:Y:S01]  /*6fa0*/  @!P6 MUFU.RCP R14, R3 ;  /* 0x00000003000ee308 */ /* 0x000f220000001000 */
[----:B0-----:R-:W-:Y:S01]  /*6fb0*/  @!P2 FADD.FTZ R0, R4, 1 ;  /* 0x3f8000000400a421 */ /* 0x001fe20000010000 */
[----:B--2---:R-:W-:Y:S01]  /*6fc0*/  @!P4 FMUL.FTZ R2, R16, -1.4426950216293334961 ;  /* 0xbfb8aa3b1002c820 */ /* 0x004fe20000410000 */
[--C-:B------:R-:W-:Y:S01]  /*6fd0*/  FADD.FTZ R16, R5, R144.reuse ;  /* 0x0000009005107221 */ /* 0x100fe20000010000 */
[----:B------:R-:W-:Y:S01]  /*6fe0*/  SHF.L.U32 R5, R6, 0x10, RZ ;  /* 0x0000001006057819 */ /* 0x000fe200000006ff */
[--C-:B------:R-:W-:Y:S01]  /*6ff0*/  FADD.FTZ R4, R13, R144.reuse ;  /* 0x000000900d047221 */ /* 0x100fe20000010000 */
[----:B------:R-:W-:Y:S02]  /*7000*/  SHF.L.U32 R13, R9, 0x10, RZ ;  /* 0x00000010090d7819 */ /* 0x000fe400000006ff */
[----:B------:R-:W0:Y:S01]  /*7010*/  @!P2 MUFU.RCP R0, R0 ;  /* 0x000000000000a308 */ /* 0x000e220000001000 */
[--C-:B------:R-:W-:Y:S01]  /*7020*/  FADD.FTZ R5, R5, R144.reuse ;  /* 0x0000009005057221 */ /* 0x100fe20000010000 */
[----:B-1----:R-:W-:Y:S01]  /*7030*/  @!P3 FMUL.FTZ R106, R106, R15 ;  /* 0x0000000f6a6ab220 */ /* 0x002fe20000410000 */
[----:B------:R-:W-:Y:S01]  /*7040*/  FSETP.GTU.FTZ.AND P3, PT, R16, 20, PT ;  /* 0x41a000001000780b */ /* 0x000fe20003f7c000 */
[----:B------:R-:W-:Y:S01]  /*7050*/  FADD.FTZ R17, R13, R144 ;  /* 0x000000900d117221 */ /* 0x000fe20000010000 */
[----:B------:R-:W-:-:S02]  /*7060*/  FSETP.GTU.FTZ.AND P0, PT, R4, 20, PT ;  /* 0x41a000000400780b */ /* 0x000fc40003f1c000 */
[----:B------:R-:W-:Y:S01]  /*7070*/  SHF.L.U32 R15, R10, 0x10, RZ ;  /* 0x000000100a0f7819 */ /* 0x000fe200000006ff */
[----:B------:R-:W1:Y:S01]  /*7080*/  @!P5 MUFU.EX2 R12, R12 ;  /* 0x0000000c000cd308 */ /* 0x000e620000000800 */
[----:B----4-:R-:W-:Y:S01]  /*7090*/  @!P6 FMUL.FTZ R107, R107, R14 ;  /* 0x0000000e6b6be220 */ /* 0x010fe20000410000 */
[--C-:B------:R-:W-:Y:S01]  /*70a0*/  FADD.FTZ R14, R7, R144.reuse ;  /* 0x00000090070e7221 */ /* 0x100fe20000010000 */
[----:B------:R-:W-:Y:S01]  /*70b0*/  FSETP.GTU.FTZ.AND P6, PT, R5, 20, PT ;  /* 0x41a000000500780b */ /* 0x000fe20003fdc000 */
[----:B------:R-:W-:Y:S01]  /*70c0*/  FADD.FTZ R15, R15, R144 ;  /* 0x000000900f0f7221 */ /* 0x000fe20000010000 */
[----:B------:R-:W-:Y:S02]  /*70d0*/  FSETP.GTU.FTZ.AND P1, PT, R17, 20, PT ;  /* 0x41a000001100780b */ /* 0x000fe40003f3c000 */
[----:B------:R-:W-:Y:S01]  /*70e0*/  PRMT R9, R9, 0x7632, R9 ;  /* 0x0000763209097816 */ /* 0x000fe20000000009 */
[----:B------:R2:W4:Y:S01]  /*70f0*/  @!P4 MUFU.EX2 R13, R2 ;  /* 0x00000002000dc308 */ /* 0x0005220000000800 */
[----:B0-----:R-:W-:Y:S01]  /*7100*/  @!P2 FMUL.FTZ R109, R109, R0 ;  /* 0x000000006d6da220 */ /* 0x001fe20000410000 */
[----:B------:R-:W-:Y:S01]  /*7110*/  FSETP.GTU.FTZ.AND P2, PT, R14, 20, PT ;  /* 0x41a000000e00780b */ /* 0x000fe20003f5c000 */
[----:B------:R-:W-:Y:S01]  /*7120*/  @!P3 FMUL.FTZ R0, R16, -1.4426950216293334961 ;  /* 0xbfb8aa3b1000b820 */ /* 0x000fe20000410000 */
[----:B------:R-:W-:Y:S01]  /*7130*/  @!P0 FMUL.FTZ R4, R4, -1.4426950216293334961 ;  /* 0xbfb8aa3b04048820 */ /* 0x000fe20000410000 */
[----:B------:R-:W-:-:S02]  /*7140*/  PRMT R10, R10, 0x7632, R10 ;  /* 0x000076320a0a7816 */ /* 0x000fc4000000000a */
[----:B------:R-:W-:Y:S01]  /*7150*/  SHF.L.U32 R9, R9, 0x10, RZ ;  /* 0x0000001009097819 */ /* 0x000fe200000006ff */
[----:B------:R-:W-:Y:S01]  /*7160*/  @!P6 FMUL.FTZ R3, R5, -1.4426950216293334961 ;  /* 0xbfb8aa3b0503e820 */ /* 0x000fe20000410000 */
[----:B------:R-:W-:Y:S01]  /*7170*/  @!P3 MUFU.EX2 R0, R0 ;  /* 0x000000000000b308 */ /* 0x000fe20000000800 */
[----:B--2---:R-:W-:Y:S01]  /*7180*/  @!P1 FMUL.FTZ R2, R17, -1.4426950216293334961 ;  /* 0xbfb8aa3b11029820 */ /* 0x004fe20000410000 */
[----:B-1----:R-:W-:Y:S01]  /*7190*/  @!P5 FADD.FTZ R12, R12, 1 ;  /* 0x3f8000000c0cd421 */ /* 0x002fe20000010000 */
[----:B------:R-:W-:-:S03]  /*71a0*/  FADD.FTZ R9, R9, R144 ;  /* 0x0000009009097221 */ /* 0x000fc60000010000 */
[----:B------:R-:W-:Y:S02]  /*71b0*/  @!P2 FMUL.FTZ R5, R14, -1.4426950216293334961 ;  /* 0xbfb8aa3b0e05a820 */ /* 0x000fe40000410000 */
[----:B------:R-:W0:Y:S01]  /*71c0*/  @!P6 MUFU.EX2 R3, R3 ;  /* 0x000000030003e308 */ /* 0x000e220000000800 */
[----:B----4-:R-:W-:-:S07]  /*71d0*/  @!P4 FADD.FTZ R13, R13, 1 ;  /* 0x3f8000000d0dc421 */ /* 0x010fce0000010000 */
[----:B------:R-:W1:Y:S08]  /*71e0*/  @!P2 MUFU.EX2 R5, R5 ;  /* 0x000000050005a308 */ /* 0x000e700000000800 */
[----:B------:R0:W2:Y:S08]  /*71f0*/  @!P0 MUFU.EX2 R6, R4 ;  /* 0x0000000400068308 */ /* 0x0000b00000000800 */
[----:B------:R4:W-:Y:S01]  /*7200*/  @!P1 MUFU.EX2 R7, R2 ;  /* 0x0000000200079308 */ /* 0x0009e20000000800 */
[----:B0-----:R-:W-:Y:S01]  /*7210*/  @!P6 FADD.FTZ R4, R3, 1 ;  /* 0x3f8000000304e421 */ /* 0x001fe20000010000 */
[----:B-1----:R-:W-:Y:S01]  /*7220*/  @!P2 FADD.FTZ R5, R5, 1 ;  /* 0x3f8000000505a421 */ /* 0x002fe20000010000 */
[----:B------:R-:W-:-:S02]  /*7230*/  SHF.L.U32 R3, R11, 0x10, RZ ;  /* 0x000000100b037819 */ /* 0x000fc400000006ff */
[----:B------:R-:W-:-:S03]  /*7240*/  PRMT R11, R11, 0x7632, R11 ;  /* 0x000076320b0b7816 */ /* 0x000fc6000000000b */
[----:B------:R-:W0:Y:S01]  /*7250*/  @!P5 MUFU.RCP R12, R12 ;  /* 0x0000000c000cd308 */ /* 0x000e220000001000 */
[----:B----4-:R-:W-:Y:S01]  /*7260*/  @!P3 FADD.FTZ R2, R0, 1 ;  /* 0x3f8000000002b421 */ /* 0x010fe20000010000 */
[----:B--2---:R-:W-:Y:S01]  /*7270*/  @!P0 FADD.FTZ R6, R6, 1 ;  /* 0x3f80000006068421 */ /* 0x004fe20000010000 */
[----:B------:R-:W-:-:S05]  /*7280*/  SHF.L.U32 R11, R11, 0x10, RZ ;  /* 0x000000100b0b7819 */ /* 0x000fca00000006ff */
[----:B------:R1:W2:Y:S01]  /*7290*/  @!P3 MUFU.RCP R17, R2 ;  /* 0x000000020011b308 */ /* 0x0002a20000001000 */
[----:B------:R-:W-:-:S07]  /*72a0*/  FADD.FTZ R11, R11, R144 ;  /* 0x000000900b0b7221 */ /* 0x000fce0000010000 */
[----:B------:R-:W4:Y:S01]  /*72b0*/  @!P6 MUFU.RCP R19, R4 ;  /* 0x000000040013e308 */ /* 0x000f220000001000 */
[----:B-1----:R-:W-:Y:S01]  /*72c0*/  FADD.FTZ R2, R3, R144 ;  /* 0x0000009003027221 */ /* 0x002fe20000010000 */
[----:B------:R-:W-:Y:S01]  /*72d0*/  SHF.L.U32 R3, R8, 0x10, RZ ;  /* 0x0000001008037819 */ /* 0x000fe200000006ff */
[----:B0-----:R-:W-:-:S04]  /*72e0*/  @!P5 FMUL.FTZ R111, R111, R12 ;  /* 0x0000000c6f6fd220 */ /* 0x001fc80000410000 */
[--C-:B------:R-:W-:Y:S01]  /*72f0*/  FADD.FTZ R8, R3, R144.reuse ;  /* 0x0000009003087221 */ /* 0x100fe20000010000 */
[----:B------:R-:W0:Y:S01]  /*7300*/  @!P4 MUFU.RCP R14, R13 ;  /* 0x0000000d000ec308 */ /* 0x000e220000001000 */
[----:B------:R-:W-:Y:S01]  /*7310*/  SHF.L.U32 R3, R10, 0x10, RZ ;  /* 0x000000100a037819 */ /* 0x000fe200000006ff */
[----:B--2---:R-:W-:Y:S01]  /*7320*/  @!P3 FMUL.FTZ R110, R110, R17 ;  /* 0x000000116e6eb220 */ /* 0x004fe20000410000 */
[----:B------:R-:W-:Y:S02]  /*7330*/  FSETP.GTU.FTZ.AND P3, PT, R15, 20, PT ;  /* 0x41a000000f00780b */ /* 0x000fe40003f7c000 */
[----:B------:R-:W-:Y:S01]  /*7340*/  FSETP.GTU.FTZ.AND P5, PT, R8, 20, PT ;  /* 0x41a000000800780b */ /* 0x000fe20003fbc000 */
[----:B------:R-:W-:Y:S02]  /*7350*/  FADD.FTZ R12, R3, R144 ;  /* 0x00000090030c7221 */ /* 0x000fe40000010000 */
[----:B------:R-:W1:Y:S01]  /*7360*/  @!P2 MUFU.RCP R5, R5 ;  /* 0x000000050005a308 */ /* 0x000e620000001000 */
[----:B----4-:R-:W-:Y:S01]  /*7370*/  @!P6 FMUL.FTZ R112, R112, R19 ;  /* 0x000000137070e220 */ /* 0x010fe20000410000 */
[----:B------:R-:W-:-:S06]  /*7380*/  FSETP.GTU.FTZ.AND P6, PT, R2, 20, PT ;  /* 0x41a000000200780b */ /* 0x000fcc0003fdc000 */
[----:B------:R-:W2:Y:S01]  /*7390*/  @!P0 MUFU.RCP R6, R6 ;  /* 0x0000000600068308 */ /* 0x000ea20000001000 */
[----:B0-----:R-:W-:Y:S01]  /*73a0*/  @!P4 FMUL.FTZ R113, R113, R14 ;  /* 0x0000000e7171c220 */ /* 0x001fe20000410000 */
[----:B------:R-:W-:Y:S01]  /*73b0*/  FSETP.GTU.FTZ.AND P4, PT, R9, 20, PT ;  /* 0x41a000000900780b */ /* 0x000fe20003f9c000 */
[----:B------:R-:W-:-:S04]  /*73c0*/  @!P3 FMUL.FTZ R0, R15, -1.4426950216293334961 ;  /* 0xbfb8aa3b0f00b820 */ /* 0x000fc80000410000 */
[----:B------:R-:W-:Y:S01]  /*73d0*/  @!P6 FMUL.FTZ R2, R2, -1.4426950216293334961 ;  /* 0xbfb8aa3b0202e820 */ /* 0x000fe20000410000 */
[----:B------:R0:W4:Y:S01]  /*73e0*/  @!P3 MUFU.EX2 R4, R0 ;  /* 0x000000000004b308 */ /* 0x0001220000000800 */
[----:B-1----:R-:W-:Y:S01]  /*73f0*/  @!P2 FMUL.FTZ R120, R120, R5 ;  /* 0x000000057878a220 */ /* 0x002fe20000410000 */
[----:B------:R-:W-:Y:S02]  /*7400*/  FSETP.GTU.FTZ.AND P2, PT, R12, 20, PT ;  /* 0x41a000000c00780b */ /* 0x000fe40003f5c000 */
[----:B------:R-:W-:Y:S02]  /*7410*/  F2FP.BF16.F32.PACK_AB R5, R79, R90 ;  /* 0x0000005a4f05723e */ /* 0x000fe400000010ff */
[----:B------:R-:W-:Y:S01]  /*7420*/  F2FP.BF16.F32.PACK_AB R79, R73, R82 ;  /* 0x00000052494f723e */ /* 0x000fe200000010ff */
[----:B------:R-:W-:Y:S01]  /*7430*/  @!P4 FMUL.FTZ R3, R9, -1.4426950216293334961 ;  /* 0xbfb8aa3b0903c820 */ /* 0x000fe20000410000 */
[----:B------:R1:W5:Y:S01]  /*7440*/  @!P6 MUFU.EX2 R10, R2 ;  /* 0x00000002000ae308 */ /* 0x0003620000000800 */
[----:B--2---:R-:W-:Y:S01]  /*7450*/  @!P0 FMUL.FTZ R121, R121, R6 ;  /* 0x0000000679798220 */ /* 0x004fe20000410000 */
[----:B------:R-:W-:Y:S01]  /*7460*/  FSETP.GTU.FTZ.AND P0, PT, R11, 20, PT ;  /* 0x41a000000b00780b */ /* 0x000fe20003f1c000 */
[----:B0-----:R-:W-:Y:S01]  /*7470*/  @!P5 FMUL.FTZ R0, R8, -1.4426950216293334961 ;  /* 0xbfb8aa3b0800d820 */ /* 0x001fe20000410000 */
[----:B------:R-:W-:-:S02]  /*7480*/  F2FP.BF16.F32.PACK_AB R6, R78, R89 ;  /* 0x000000594e06723e */ /* 0x000fc400000010ff */
[----:B------:R-:W-:Y:S01]  /*7490*/  F2FP.BF16.F32.PACK_AB R78, R74, R81 ;  /* 0x000000514a4e723e */ /* 0x000fe200000010ff */
[----:B------:R-:W-:Y:S01]  /*74a0*/  @!P2 FMUL.FTZ R9, R12, -1.4426950216293334961 ;  /* 0xbfb8aa3b0c09a820 */ /* 0x000fe20000410000 */
[----:B------:R-:W-:Y:S01]  /*74b0*/  SHF.L.U32 R12, R153, 0x1, RZ ;  /* 0x00000001990c7819 */ /* 0x000fe200000006ff */
[----:B------:R-:W0:Y:S01]  /*74c0*/  @!P5 MUFU.EX2 R0, R0 ;  /* 0x000000000000d308 */ /* 0x000e220000000800 */
[----:B-1----:R-:W-:Y:S01]  /*74d0*/  @!P1 FADD.FTZ R2, R7, 1 ;  /* 0x3f80000007029421 */ /* 0x002fe20000010000 */
[----:B------:R-:W-:Y:S01]  /*74e0*/  F2FP.BF16.F32.PACK_AB R7, R77, R88 ;  /* 0x000000584d07723e */ /* 0x000fe200000010ff */
[----:B----4-:R-:W-:Y:S01]  /*74f0*/  @!P3 FADD.FTZ R8, R4, 1 ;  /* 0x3f8000000408b421 */ /* 0x010fe20000010000 */
[----:B------:R-:W-:Y:S02]  /*7500*/  F2FP.BF16.F32.PACK_AB R4, R80, R93 ;  /* 0x0000005d5004723e */ /* 0x000fe400000010ff */
[----:B------:R-:W-:Y:S01]  /*7510*/  @!P0 FMUL.FTZ R11, R11, -1.4426950216293334961 ;  /* 0xbfb8aa3b0b0b8820 */ /* 0x000fe20000410000 */
[----:B------:R-:W-:Y:S01]  /*7520*/  F2FP.BF16.F32.PACK_AB R77, R75, R84 ;  /* 0x000000544b4d723e */ /* 0x000fe200000010ff */
[----:B------:R-:W1:Y:S01]  /*7530*/  @!P2 MUFU.EX2 R9, R9 ;  /* 0x000000090009a308 */ /* 0x000e620000000800 */
[----:B-----5:R-:W-:-:S07]  /*7540*/  @!P6 FADD.FTZ R10, R10, 1 ;  /* 0x3f8000000a0ae421 */ /* 0x020fce0000010000 */
[----:B------:R2:W4:Y:S01]  /*7550*/  @!P0 MUFU.EX2 R16, R11 ;  /* 0x0000000b00108308 */ /* 0x0005220000000800 */
[----:B0-----:R-:W-:-:S07]  /*7560*/  @!P5 FADD.FTZ R0, R0, 1 ;  /* 0x3f8000000000d421 */ /* 0x001fce0000010000 */
[----:B------:R-:W0:Y:S01]  /*7570*/  @!P4 MUFU.EX2 R3, R3 ;  /* 0x000000030003c308 */ /* 0x000e220000000800 */
[----:B--2---:R-:W-:Y:S01]  /*7580*/  LOP3.LUT R11, R12, 0xffffffc0, RZ, 0xc0, !PT ;  /* 0xffffffc00c0b7812 */ /* 0x004fe200078ec0ff */
[----:B-1----:R-:W-:Y:S01]  /*7590*/  @!P2 FADD.FTZ R15, R9, 1 ;  /* 0x3f800000090fa421 */ /* 0x002fe20000010000 */
[----:B------:R-:W-:Y:S02]  /*75a0*/  SHF.L.U32 R12, R44, 0xa, RZ ;  /* 0x0000000a2c0c7819 */ /* 0x000fe400000006ff */
[----:B------:R-:W-:Y:S02]  /*75b0*/  LEA R11, R142, R11, 0x1 ;  /* 0x0000000b8e0b7211 */ /* 0x000fe400078e08ff */
[----:B------:R-:W-:Y:S01]  /*75c0*/  SHF.R.S32.HI R13, RZ, 0x1f, R12 ;  /* 0x0000001fff0d7819 */ /* 0x000fe2000001140c */
[----:B------:R-:W1:Y:S01]  /*75d0*/  @!P3 MUFU.RCP R20, R8 ;  /* 0x000000080014b308 */ /* 0x000e620000001000 */
[----:B------:R-:W-:Y:S01]  /*75e0*/  LEA R17, R11, R140, 0x4 ;  /* 0x0000008c0b117211 */ /* 0x000fe200078e20ff */
[----:B----4-:R-:W-:-:S04]  /*75f0*/  @!P0 FADD.FTZ R16, R16, 1 ;  /* 0x3f80000010108421 */ /* 0x010fc80000010000 */
[----:B------:R-:W-:Y:S02]  /*7600*/  STS.128 [R17], R4 ;  /* 0x0000000411007388 */ /* 0x000fe40000000c00 */
[----:B------:R2:W4:Y:S01]  /*7610*/  @!P6 MUFU.RCP R22, R10 ;  /* 0x0000000a0016e308 */ /* 0x0005220000001000 */
[----:B0-----:R-:W-:Y:S01]  /*7620*/  @!P4 FADD.FTZ R14, R3, 1 ;  /* 0x3f800000030ec421 */ /* 0x001fe20000010000 */
[----:B------:R-:W-:Y:S01]  /*7630*/  STS.128 [R17+0x10], R76 ;  /* 0x0000104c11007388 */ /* 0x000fe20000000c00 */
[----:B------:R-:W-:-:S03]  /*7640*/  NOP ;  /* 0x0000000000007918 */ /* 0x000fc60000000000 */
[----:B------:R-:W0:Y:S02]  /*7650*/  LDS.128 R4, [R137] ;  /* 0x0000000089047984 */ /* 0x000e240000000c00 */
[----:B------:R5:W3:Y:S01]  /*7660*/  @!P1 MUFU.RCP R18, R2 ;  /* 0x0000000200129308 */ /* 0x000ae20000001000 */
[----:B-1----:R-:W-:Y:S01]  /*7670*/  @!P3 FMUL.FTZ R125, R125, R20 ;  /* 0x000000147d7db220 */ /* 0x002fe20000410000 */
[----:B------:R-:W-:Y:S01]  /*7680*/  F2FP.BF16.F32.PACK_AB R20, R107, R106 ;  /* 0x0000006a6b14723e */ /* 0x000fe200000010ff */
[----:B--2---:R-:W1:Y:S01]  /*7690*/  LDS.128 R8, [R137+0x200] ;  /* 0x0002000089087984 */ /* 0x004e620000000c00 */
[----:B------:R-:W-:Y:S01]  /*76a0*/  IADD3 R150, P3, R150, -0x800, RZ ;  /* 0xfffff80096967810 */ /* 0x000fe20007f7e0ff */
[----:B----4-:R-:W-:-:S03]  /*76b0*/  @!P6 FMUL.FTZ R127, R127, R22 ;  /* 0x000000167f7fe220 */ /* 0x010fc60000410000 */
[----:B------:R2:W4:Y:S01]  /*76c0*/  @!P5 MUFU.RCP R19, R0 ;  /* 0x000000000013d308 */ /* 0x0005220000001000 */
[----:B-----5:R-:W-:Y:S01]  /*76d0*/  IMAD R2, R24, UR14, RZ ;  /* 0x0000000e18027c24 */ /* 0x020fe2000f8e02ff */
[----:B------:R-:W-:Y:S02]  /*76e0*/  F2FP.BF16.F32.PACK_AB R22, R112, R111 ;  /* 0x0000006f7016723e */ /* 0x000fe400000010ff */
[----:B------:R-:W-:Y:S01]  /*76f0*/  IADD3.X R151, R151, -0x1, RZ, P3, !PT ;  /* 0xffffffff97977810 */ /* 0x000fe20001ffe4ff */
[----:B------:R-:W-:Y:S02]  /*7700*/  IMAD R25, R25, UR15, R2 ;  /* 0x0000000f19197c24 */ /* 0x000fe4000f8e0202 */
[----:B------:R-:W-:Y:S01]  /*7710*/  IMAD.WIDE.U32 R2, R24, UR15, R12 ;  /* 0x0000000f18027c25 */ /* 0x000fe2000f8e000c */
[----:B------:R5:W0:Y:S03]  /*7720*/  @!P4 MUFU.RCP R21, R14 ;  /* 0x0000000e0015c308 */ /* 0x000a260000001000 */
[----:B--2---:R-:W-:Y:S01]  /*7730*/  FADD.FTZ R0, R106, R155 ;  /* 0x0000009b6a007221 */ /* 0x004fe20000010000 */
[----:B---3--:R-:W-:Y:S01]  /*7740*/  @!P1 FMUL.FTZ R123, R123, R18 ;  /* 0x000000127b7b9220 */ /* 0x008fe20000410000 */
[----:B------:R-:W-:-:S02]  /*7750*/  IADD3 R3, R3, R25, RZ ;  /* 0x0000001903037210 */ /* 0x000fc40007ffe0ff */
[----:B------:R-:W-:Y:S01]  /*7760*/  FADD.FTZ R0, R0, R107 ;  /* 0x0000006b00007221 */ /* 0x000fe20000010000 */
[----:B------:R2:W3:Y:S01]  /*7770*/  @!P2 MUFU.RCP R23, R15 ;  /* 0x0000000f0017a308 */ /* 0x0004e20000001000 */
[----:B-----5:R-:W-:Y:S02]  /*7780*/  IMAD R14, R152, UR6, RZ ;  /* 0x00000006980e7c24 */ /* 0x020fe4000f8e02ff */
[----:B----4-:R-:W-:Y:S01]  /*7790*/  @!P5 FMUL.FTZ R122, R122, R19 ;  /* 0x000000137a7ad220 */ /* 0x010fe20000410000 */
[C---:B------:R-:W-:Y:S01]  /*77a0*/  IMAD.WIDE.U32 R2, R165.reuse, UR6, R2 ;  /* 0x00000006a5027c25 */ /* 0x040fe2000f8e0002 */
[----:B------:R-:W4:Y:S03]  /*77b0*/  LDC.64 R18, c[0x0][0x3a8] ;  /* 0x0000ea00ff127b82 */ /* 0x000f260000000a00 */
[----:B------:R-:W-:Y:S01]  /*77c0*/  IMAD R27, R165, UR7, R14 ;  /* 0x00000007a51b7c24 */ /* 0x000fe2000f8e020e */
[----:B------:R-:W-:Y:S01]  /*77d0*/  LEA R14, P1, R2, R28, 0x1 ;  /* 0x0000001c020e7211 */ /* 0x000fe200078208ff */
[----:B--2---:R-:W-:Y:S01]  /*77e0*/  FADD.FTZ R15, R0, R109 ;  /* 0x0000006d000f7221 */ /* 0x004fe20000010000 */
[----:B------:R-:W2:Y:S01]  /*77f0*/  @!P0 MUFU.RCP R25, R16 ;  /* 0x0000001000198308 */ /* 0x000ea20000001000 */
[----:B0-----:R-:W-:Y:S01]  /*7800*/  @!P4 FMUL.FTZ R124, R124, R21 ;  /* 0x000000157c7cc220 */ /* 0x001fe20000410000 */
[----:B------:R-:W-:Y:S01]  /*7810*/  F2FP.BF16.F32.PACK_AB R21, R110, R109 ;  /* 0x0000006d6e15723e */ /* 0x000fe200000010ff */
[----:B------:R-:W-:Y:S01]  /*7820*/  FADD.FTZ R0, R15, R110 ;  /* 0x0000006e0f007221 */ /* 0x000fe20000010000 */
[----:B------:R-:W-:Y:S01]  /*7830*/  IADD3 R15, R3, R27, RZ ;  /* 0x0000001b030f7210 */ /* 0x000fe20007ffe0ff */
[----:B------:R-:W-:Y:S01]  /*7840*/  ULDC.64 UR6, c[0x0][0x3b0] ;  /* 0x0000ec0000067ab9 */ /* 0x000fe20000000a00 */
[----:B------:R-:W-:Y:S01]  /*7850*/  F2FP.BF16.F32.PACK_AB R24, R122, R121 ;  /* 0x000000797a18723e */ /* 0x000fe200000010ff */
[----:B------:R-:W-:Y:S01]  /*7860*/  FADD.FTZ R3, R0, R111 ;  /* 0x0000006f00037221 */ /* 0x000fe20000010000 */
[----:B------:R-:W-:Y:S01]  /*7870*/  LEA.HI.X R15, R2, R29, R15, 0x1, P1 ;  /* 0x0000001d020f7211 */ /* 0x000fe200008f0c0f */
[----:B---3--:R-:W-:Y:S01]  /*7880*/  @!P2 FMUL.FTZ R126, R126, R23 ;  /* 0x000000177e7ea220 */ /* 0x008fe20000410000 */
[----:B------:R-:W-:Y:S01]  /*7890*/  F2FP.BF16.F32.PACK_AB R23, R120, R113 ;  /* 0x000000717817723e */ /* 0x000fe200000010ff */
[----:B------:R-:W-:Y:S01]  /*78a0*/  FADD.FTZ R0, R3, R112 ;  /* 0x0000007003007221 */ /* 0x000fe20000010000 */
[----:B------:R-:W0:Y:S01]  /*78b0*/  LDC.64 R28, c[0x0][0x3f0] ;  /* 0x0000fc00ff1c7b82 */ /* 0x000e220000000a00 */
[----:B------:R-:W-:Y:S01]  /*78c0*/  IMAD.WIDE R2, R139, 0x10, R14 ;  /* 0x000000108b027825 */ /* 0x000fe200078e020e */
[----:B------:R-:W-:-:S03]  /*78d0*/  F2FP.BF16.F32.PACK_AB R26, R126, R125 ;  /* 0x0000007d7e1a723e */ /* 0x000fc600000010ff */
[----:B------:R-:W-:Y:S01]  /*78e0*/  FADD.FTZ R113, R0, R113 ;  /* 0x0000007100717221 */ /* 0x000fe20000010000 */
[----:B------:R-:W-:Y:S01]  /*78f0*/  IADD3 R148, P1, R148, -0x800, RZ ;  /* 0xfffff80094947810 */ /* 0x000fe20007f3e0ff */
[----:B--2---:R-:W-:Y:S01]  /*7900*/  @!P0 FMUL.FTZ R128, R128, R25 ;  /* 0x0000001980808220 */ /* 0x004fe20000410000 */
[----:B------:R2:W-:Y:S01]  /*7910*/  STG.E.128 desc[UR12][R2.64], R4 ;  /* 0x0000000402007986 */ /* 0x0005e2000c101d0c */
[----:B------:R-:W-:Y:S01]  /*7920*/  F2FP.BF16.F32.PACK_AB R25, R124, R123 ;  /* 0x0000007b7c19723e */ /* 0x000fe200000010ff */
[----:B----4-:R-:W-:Y:S02]  /*7930*/  IMAD R14, R18, UR14, RZ ;  /* 0x0000000e120e7c24 */ /* 0x010fe4000f8e02ff */
[----:B------:R-:W-:Y:S01]  /*7940*/  FADD.FTZ R120, R113, R120 ;  /* 0x0000007871787221 */ /* 0x000fe20000010000 */
[----:B-1----:R1:W-:Y:S01]  /*7950*/  STG.E.128 desc[UR12][R2.64+0x200], R8 ;  /* 0x0002000802007986 */ /* 0x0023e2000c101d0c */
[----:B------:R-:W-:Y:S01]  /*7960*/  F2FP.BF16.F32.PACK_AB R27, R128, R127 ;  /* 0x0000007f801b723e */ /* 0x000fe200000010ff */
[----:B------:R-:W-:-:S04]  /*7970*/  IMAD.WIDE.U32 R12, R18, UR15, R12 ;  /* 0x0000000f120c7c25 */ /* 0x000fc8000f8e000c */
[----:B------:R-:W-:Y:S01]  /*7980*/  FADD.FTZ R121, R120, R121 ;  /* 0x0000007978797221 */ /* 0x000fe20000010000 */
[----:B------:R-:W-:Y:S01]  /*7990*/  BAR.SYNC.DEFER_BLOCKING 0x0 ;  /* 0x0000000000007b1d */ /* 0x000fe20000010000 */
[----:B------:R-:W-:Y:S01]  /*79a0*/  IADD3 R145, P2, R145, -0x800, RZ ;  /* 0xfffff80091917810 */ /* 0x000fe20007f5e0ff */
[----:B------:R-:W-:Y:S02]  /*79b0*/  IMAD R0, R152, UR6, RZ ;  /* 0x0000000698007c24 */ /* 0x000fe4000f8e02ff */
[----:B------:R-:W-:Y:S01]  /*79c0*/  FADD.FTZ R122, R121, R122 ;  /* 0x0000007a797a7221 */ /* 0x000fe20000010000 */
[----:B------:R-:W-:Y:S02]  /*79d0*/  IADD3 R146, P4, R146, -0x800, RZ ;  /* 0xfffff80092927810 */ /* 0x000fe40007f9e0ff */
[----:B------:R-:W-:Y:S01]  /*79e0*/  IADD3.X R149, R149, -0x1, RZ, P1, !PT ;  /* 0xffffffff95957810 */ /* 0x000fe20000ffe4ff */
[----:B------:R-:W-:Y:S01]  /*79f0*/  FADD.FTZ R123, R122, R123 ;  /* 0x0000007b7a7b7221 */ /* 0x000fe20000010000 */
[----:B------:R-:W-:Y:S01]  /*7a00*/  IADD3.X R143, R143, -0x1, RZ, P2, !PT ;  /* 0xffffffff8f8f7810 */ /* 0x000fe200017fe4ff */
[----:B--2---:R-:W-:-:S02]  /*7a10*/  IMAD R5, R19, UR15, R14 ;  /* 0x0000000f13057c24 */ /* 0x004fc4000f8e020e */
[----:B------:R-:W-:Y:S01]  /*7a20*/  FADD.FTZ R124, R123, R124 ;  /* 0x0000007c7b7c7221 */ /* 0x000fe20000010000 */
[----:B------:R-:W-:Y:S02]  /*7a30*/  IADD3.X R147, R147, -0x1, RZ, P4, !PT ;  /* 0xffffffff93937810 */ /* 0x000fe400027fe4ff */
[----:B------:R-:W-:Y:S01]  /*7a40*/  IADD3 R13, R13, R5, RZ ;  /* 0x000000050d0d7210 */ /* 0x000fe20007ffe0ff */
[C---:B------:R-:W-:Y:S02]  /*7a50*/  IMAD R5, R165.reuse, UR7, R0 ;  /* 0x00000007a5057c24 */ /* 0x040fe4000f8e0200 */
[----:B------:R-:W-:Y:S01]  /*7a60*/  FADD.FTZ R125, R124, R125 ;  /* 0x0000007d7c7d7221 */ /* 0x000fe20000010000 */
[----:B-1----:R-:W-:-:S04]  /*7a70*/  IMAD.WIDE.U32 R2, R165, UR6, R12 ;  /* 0x00000006a5027c25 */ /* 0x002fc8000f8e000c */
[----:B------:R-:W-:Y:S01]  /*7a80*/  FADD.FTZ R126, R125, R126 ;  /* 0x0000007e7d7e7221 */ /* 0x000fe20000010000 */
[----:B------:R-:W-:Y:S01]  /*7a90*/  STS.128 [R17], R20 ;  /* 0x0000001411007388 */ /* 0x000fe20000000c00 */
[----:B------:R-:W-:Y:S02]  /*7aa0*/  IADD3 R0, R3, R5, RZ ;  /* 0x0000000503007210 */ /* 0x000fe40007ffe0ff */
[----:B------:R-:W-:Y:S01]  /*7ab0*/  FADD.FTZ R127, R126, R127 ;  /* 0x0000007f7e7f7221 */ /* 0x000fe20000010000 */
[----:B0-----:R-:W-:Y:S01]  /*7ac0*/  LEA R4, P0, R2, R28, 0x1 ;  /* 0x0000001c02047211 */ /* 0x001fe200078008ff */
[----:B------:R-:W-:Y:S01]  /*7ad0*/  STS.128 [R17+0x10], R24 ;  /* 0x0000101811007388 */ /* 0x000fe20000000c00 */
[----:B------:R-:W-:-:S03]  /*7ae0*/  NOP ;  /* 0x0000000000007918 */ /* 0x000fc60000000000 */
[----:B------:R-:W0:Y:S01]  /*7af0*/  LDS.128 R36, [R137] ;  /* 0x0000000089247984 */ /* 0x000e220000000c00 */
[----:B------:R-:W-:Y:S01]  /*7b00*/  LEA.HI.X R5, R2, R29, R0, 0x1, P0 ;  /* 0x0000001d02057211 */ /* 0x000fe200000f0c00 */
[----:B------:R-:W-:Y:S01]  /*7b10*/  FADD.FTZ R155, R127, R128 ;  /* 0x000000807f9b7221 */ /* 0x000fe20000010000 */
[----:B------:R-:W-:Y:S01]  /*7b20*/  ISETP.GT.AND P0, PT, R141, 0x1, PT ;  /* 0x000000018d00780c */ /* 0x000fe20003f04270 */
[----:B------:R-:W1:Y:S01]  /*7b30*/  LDS.128 R40, [R137+0x200] ;  /* 0x0002000089287984 */ /* 0x000e620000000c00 */
[----:B------:R-:W-:Y:S01]  /*7b40*/  MOV R141, R44 ;  /* 0x0000002c008d7202 */ /* 0x000fe20000000f00 */
[----:B------:R-:W-:-:S05]  /*7b50*/  IMAD.WIDE R2, R139, 0x10, R4 ;  /* 0x000000108b027825 */ /* 0x000fca00078e0204 */
[----:B0-----:R0:W-:Y:S04]  /*7b60*/  STG.E.128 desc[UR12][R2.64], R36 ;  /* 0x0000002402007986 */ /* 0x0011e8000c101d0c */
[----:B-1----:R0:W-:Y:S01]  /*7b70*/  STG.E.128 desc[UR12][R2.64+0x200], R40 ;  /* 0x0002002802007986 */ /* 0x0021e2000c101d0c */
[----:B------:R-:W-:Y:S05]  /*7b80*/  @P0 BRA `(.L_x_5745) ;  /* 0xffffff8c00680947 */ /* 0x000fea000383ffff */
.L_x_5667:
        /* <DEDUP_REMOVED lines=35> */
.L_x_5747:
[----:B------:R-:W-:Y:S05]  /*7dc0*/  BSYNC B0 ;  /* 0x0000000000007941 */ /* 0x000fea0003800000 */
.L_x_5746:
        /* <DEDUP_REMOVED lines=38> */
.L_x_5749:
[----:B------:R-:W2:Y:S02]  /*8030*/  S2R R15, SR_TID.X ;  /* 0x00000000000f7919 */ /* 0x000ea40000002100 */
.L_x_5750:
[----:B------:R-:W-:Y:S05]  /*8040*/  BSYNC B0 ;  /* 0x0000000000007941 */ /* 0x000fea0003800000 */
.L_x_5748:
        /* <DEDUP_REMOVED lines=10> */
[C---:B0--3--:R-:W-:Y:S01]  /*80f0*/  IMAD.WIDE.U32 R2, R165.reuse, UR6, RZ ;  /* 0x00000006a5027c25 */ /* 0x049fe2000f8e00ff */
[----:B------:R-:W-:Y:S01]  /*8100*/  ULDC.64 UR10, c[0x0][0x360] ;  /* 0x0000d800000a7ab9 */ /* 0x000fe20000000a00 */
[----:B------:R-:W-:Y:S02]  /*8110*/  ULDC.64 UR14, c[0x0][0x3c8] ;  /* 0x0000f200000e7ab9 */ /* 0x000fe40000000a00 */
[C---:B------:R-:W-:Y:S01]  /*8120*/  IMAD R23, R165.reuse, UR7, R0 ;  /* 0x00000007a5177c24 */ /* 0x040fe2000f8e0200 */
[----:B------:R-:W-:Y:S01]  /*8130*/  ULDC.64 UR6, c[0x0][0x340] ;  /* 0x0000d00000067ab9 */ /* 0x000fe20000000a00 */
[----:B------:R-:W-:-:S02]  /*8140*/  IMAD R21, R165, UR9, R152 ;  /* 0x00000009a5157c24 */ /* 0x000fc4000f8e0298 */
[----:B-1--4-:R-:W-:Y:S01]  /*8150*/  IMAD.WIDE.U32 R4, R165, UR8, RZ ;  /* 0x00000008a5047c25 */ /* 0x012fe2000f8e00ff */
[----:B------:R-:W-:Y:S01]  /*8160*/  IADD3 R23, R3, R23, RZ ;  /* 0x0000001703177210 */ /* 0x000fe20007ffe0ff */
[----:B------:R-:W-:-:S03]  /*8170*/  ULDC.64 UR8, c[0x0][0x3c0] ;  /* 0x0000f00000087ab9 */ /* 0x000fc60000000a00 */
[----:B------:R-:W-:Y:S01]  /*8180*/  IADD3 R21, R5, R21, RZ ;  /* 0x0000001505157210 */ /* 0x000fe20007ffe0ff */
[----:B--2---:R-:W-:-:S03]  /*8190*/  ULEA UR4, UR5, UR4, 0x18 ;  /* 0x0000000405047291 */ /* 0x004fc6000f8ec03f */
[----:B------:R-:W-:-:S09]  /*81a0*/  ULDC UR5, c[0x0][0x0] ;  /* 0x0000000000057ab9 */ /* 0x000fd20000000800 */
.L_x_5752:
        /* <DEDUP_REMOVED lines=26> */
.L_x_5751:
[----:B------:R-:W-:Y:S05]  /*8350*/  EXIT ;  /* 0x000000000000794d */ /* 0x000fea0003800000 */
.L_x_5704:
[----:B------:R-:W-:Y:S01]  /*8360*/  HFMA2.MMA R184, -RZ, RZ, 0, 5.9604644775390625e-08 ;  /* 0x00000001ffb87435 */ /* 0x000fe200000001ff */
[----:B------:R-:W-:Y:S02]  /*8370*/  MOV R19, R14 ;  /* 0x0000000e00137202 */ /* 0x000fe40000000f00 */
[----:B------:R-:W-:Y:S02]  /*8380*/  MOV R185, RZ ;  /* 0x000000ff00b97202 */ /* 0x000fe40000000f00 */
[----:B------:R-:W-:-:S07]  /*8390*/  MOV R18, 0xffffffff ;  /* 0xffffffff00127802 */ /* 0x000fce0000000f00 */
[----:B-1----:R-:W-:Y:S05]  /*83a0*/  WARPSYNC.COLLECTIVE R18, `(.L_x_5753) ;  /* 0x0000000012087348 */ /* 0x002fea0003c00000 */
[----:B------:R0:W2:Y:S02]  /*83b0*/  SHFL.UP P2, R16, R19, R184, R185 ;  /* 0x040000b813107389 */ /* 0x0000a400000400b9 */
[----:B012---:R-:W-:Y:S01]  /*83c0*/  ENDCOLLECTIVE ;  /* 0x000000000000791b */ /* 0x007fe20003800000 */
.L_x_5753:
[----:B------:R-:W-:Y:S02]  /*83d0*/  MOV R19, R15 ;  /* 0x0000000f00137202 */ /* 0x000fe40000000f00 */
[----:B------:R-:W-:-:S07]  /*83e0*/  MOV R17, R16 ;  /* 0x0000001000117202 */ /* 0x000fce0000000f00 */
[----:B------:R-:W-:Y:S05]  /*83f0*/  WARPSYNC.COLLECTIVE R18, `(.L_x_5754) ;  /* 0x0000000012087348 */ /* 0x000fea0003c00000 */
[----:B------:R0:W1:Y:S02]  /*8400*/  SHFL.UP P2, R16, R19, R184, R185 ;  /* 0x040000b813107389 */ /* 0x00006400000400b9 */
[----:B01----:R-:W-:Y:S01]  /*8410*/  ENDCOLLECTIVE ;  /* 0x000000000000791b */ /* 0x003fe20003800000 */
.L_x_5754:
        /* <DEDUP_REMOVED lines=8> */
.L_x_5755:
[----:B------:R-:W-:Y:S02]  /*84a0*/  MOV R19, R15 ;  /* 0x0000000f00137202 */ /* 0x000fe40000000f00 */
[----:B------:R-:W-:-:S07]  /*84b0*/  MOV R17, R16 ;  /* 0x0000001000117202 */ /* 0x000fce0000000f00 */
[----:B------:R-:W-:Y:S05]  /*84c0*/  WARPSYNC.COLLECTIVE R18, `(.L_x_5756) ;  /* 0x0000000012087348 */ /* 0x000fea0003c00000 */
[----:B------:R0:W1:Y:S02]  /*84d0*/  SHFL.UP P2, R16, R19, R184, R185 ;  /* 0x040000b813107389 */ /* 0x00006400000400b9 */
[----:B01----:R-:W-:Y:S01]  /*84e0*/  ENDCOLLECTIVE ;  /* 0x000000000000791b */ /* 0x003fe20003800000 */
.L_x_5756:
        /* <DEDUP_REMOVED lines=8> */
.L_x_5757:
[----:B------:R-:W-:Y:S02]  /*8570*/  MOV R19, R15 ;  /* 0x0000000f00137202 */ /* 0x000fe40000000f00 */
[----:B------:R-:W-:-:S07]  /*8580*/  MOV R17, R16 ;  /* 0x0000001000117202 */ /* 0x000fce0000000f00 */
[----:B------:R-:W-:Y:S05]  /*8590*/  WARPSYNC.COLLECTIVE R18, `(.L_x_5758) ;  /* 0x0000000012087348 */ /* 0x000fea0003c00000 */
[----:B------:R0:W1:Y:S02]  /*85a0*/  SHFL.UP P2, R16, R19, R184, R185 ;  /* 0x040000b813107389 */ /* 0x00006400000400b9 */
[----:B01----:R-:W-:Y:S01]  /*85b0*/  ENDCOLLECTIVE ;  /* 0x000000000000791b */ /* 0x003fe20003800000 */
.L_x_5758:
        /* <DEDUP_REMOVED lines=8> */
.L_x_5759:
[----:B------:R-:W-:Y:S02]  /*8640*/  MOV R19, R15 ;  /* 0x0000000f00137202 */ /* 0x000fe40000000f00 */
[----:B------:R-:W-:-:S07]  /*8650*/  MOV R17, R16 ;  /* 0x0000001000117202 */ /* 0x000fce0000000f00 */
[----:B------:R-:W-:Y:S05]  /*8660*/  WARPSYNC.COLLECTIVE R18, `(.L_x_5760) ;  /* 0x0000000012087348 */ /* 0x000fea0003c00000 */
[----:B------:R0:W1:Y:S02]  /*8670*/  SHFL.UP P2, R16, R19, R184, R185 ;  /* 0x040000b813107389 */ /* 0x00006400000400b9 */
[----:B01----:R-:W-:Y:S01]  /*8680*/  ENDCOLLECTIVE ;  /* 0x000000000000791b */ /* 0x003fe20003800000 */
.L_x_5760:
        /* <DEDUP_REMOVED lines=8> */
.L_x_5761:
[----:B------:R-:W-:Y:S02]  /*8710*/  MOV R19, R15 ;  /* 0x0000000f00137202 */ /* 0x000fe40000000f00 */
[----:B------:R-:W-:-:S07]  /*8720*/  MOV R17, R16 ;  /* 0x0000001000117202 */ /* 0x000fce0000000f00 */
[----:B------:R-:W-:Y:S05]  /*8730*/  WARPSYNC.COLLECTIVE R18, `(.L_x_5762) ;  /* 0x0000000012087348 */ /* 0x000fea0003c00000 */
[----:B------:R0:W1:Y:S02]  /*8740*/  SHFL.UP P2, R16, R19, R184, R185 ;  /* 0x040000b813107389 */ /* 0x00006400000400b9 */
[----:B01----:R-:W-:Y:S01]  /*8750*/  ENDCOLLECTIVE ;  /* 0x000000000000791b */ /* 0x003fe20003800000 */
.L_x_5762:
[----:B------:R-:W-:Y:S05]  /*8760*/  BRA `(.L_x_5763) ;  /* 0xffffffbc00e87947 */ /* 0x000fea000383ffff */
.L_x_5705:
        /* <DEDUP_REMOVED lines=8> */
.L_x_5765:
[----:B------:R-:W-:Y:S05]  /*87f0*/  BSYNC B0 ;  /* 0x0000000000007941 */ /* 0x000fea0003800000 */
.L_x_5764:
[----:B------:R-:W-:Y:S05]  /*8800*/  BRA `(.L_x_5766) ;  /* 0xffffffbc00d47947 */ /* 0x000fea000383ffff */
.L_x_5706:
        /* <DEDUP_REMOVED lines=8> */
.L_x_5768:
[----:B------:R-:W-:Y:S05]  /*8890*/  BSYNC B0 ;  /* 0x0000000000007941 */ /* 0x000fea0003800000 */
.L_x_5767:
[----:B------:R-:W-:Y:S05]  /*88a0*/  BRA `(.L_x_5769) ;  /* 0xffffffbc00b47947 */ /* 0x000fea000383ffff */
.L_x_5707:
        /* <DEDUP_REMOVED lines=8> */
.L_x_5771:
[----:B------:R-:W-:Y:S05]  /*8930*/  BSYNC B0 ;  /* 0x0000000000007941 */ /* 0x000fea0003800000 */
.L_x_5770:
        /* <DEDUP_REMOVED lines=11> */
.L_x_5772:
[----:B------:R-:W-:Y:S05]  /*89f0*/  WARPSYNC.COLLECTIVE R18, `(.L_x_5773) ;  /* 0x0000000012087348 */ /* 0x000fea0003c00000 */
[----:B------:R0:W1:Y:S02]  /*8a00*/  SHFL.IDX P2, R226, R231, R228, R233 ;  /* 0x000000e4e7e27389 */ /* 0x00006400000400e9 */
[----:B01----:R-:W-:Y:S01]  /*8a10*/  ENDCOLLECTIVE ;  /* 0x000000000000791b */ /* 0x003fe20003800000 */
.L_x_5773:
[----:B------:R-:W-:Y:S02]  /*8a20*/  MOV R231, R3 ;  /* 0x0000000300e77202 */ /* 0x000fe40000000f00 */
[----:B------:R-:W-:Y:S02]  /*8a30*/  MOV R15, R16 ;  /* 0x00000010000f7202 */ /* 0x000fe40000000f00 */
[----:B------:R-:W-:-:S07]  /*8a40*/  MOV R16, R226 ;  /* 0x000000e200107202 */ /* 0x000fce0000000f00 */
[----:B------:R-:W-:Y:S05]  /*8a50*/  WARPSYNC.COLLECTIVE R18, `(.L_x_5774) ;  /* 0x0000000012087348 */ /* 0x000fea0003c00000 */
[----:B------:R0:W1:Y:S02]  /*8a60*/  SHFL.IDX P2, R226, R231, R228, R233 ;  /* 0x000000e4e7e27389 */ /* 0x00006400000400e9 */
[----:B01----:R-:W-:Y:S01]  /*8a70*/  ENDCOLLECTIVE ;  /* 0x000000000000791b */ /* 0x003fe20003800000 */
.L_x_5774:
[----:B------:R-:W-:Y:S01]  /*8a80*/  MOV R17, R226 ;  /* 0x000000e200117202 */ /* 0x000fe20000000f00 */
[----:B------:R-:W-:Y:S06]  /*8a90*/  BRA `(.L_x_5775) ;  /* 0xffffffbc00507947 */ /* 0x000fec000383ffff */
.L_x_5709:
        /* <DEDUP_REMOVED lines=9> */
.L_x_5776:
[----:B------:R-:W-:Y:S02]  /*8b30*/  MOV R235, R13 ;  /* 0x0000000d00eb7202 */ /* 0x000fe40000000f00 */
[----:B------:R-:W-:-:S07]  /*8b40*/  MOV R17, R19 ;  /* 0x0000001300117202 */ /* 0x000fce0000000f00 */
[----:B------:R-:W-:Y:S05]  /*8b50*/  WARPSYNC.COLLECTIVE R18, `(.L_x_5777) ;  /* 0x0000000012087348 */ /* 0x000fea0003c00000 */
[----:B------:R0:W1:Y:S02]  /*8b60*/  SHFL.DOWN P6, R19, R235, R230, R237 ;  /* 0x080000e6eb137389 */ /* 0x00006400000c00ed */
[----:B01----:R-:W-:Y:S01]  /*8b70*/  ENDCOLLECTIVE ;  /* 0x000000000000791b */ /* 0x003fe20003800000 */
.L_x_5777:
        /* <DEDUP_REMOVED lines=8> */
.L_x_5778:
[----:B------:R-:W-:Y:S02]  /*8c00*/  MOV R235, R13 ;  /* 0x0000000d00eb7202 */ /* 0x000fe40000000f00 */
[----:B------:R-:W-:-:S07]  /*8c10*/  MOV R17, R19 ;  /* 0x0000001300117202 */ /* 0x000fce0000000f00 */
[----:B------:R-:W-:Y:S05]  /*8c20*/  WARPSYNC.COLLECTIVE R18, `(.L_x_5779) ;  /* 0x0000000012087348 */ /* 0x000fea0003c00000 */
[----:B------:R0:W1:Y:S02]  /*8c30*/  SHFL.DOWN P6, R19, R235, R230, R237 ;  /* 0x080000e6eb137389 */ /* 0x00006400000c00ed */
[----:B01----:R-:W-:Y:S01]  /*8c40*/  ENDCOLLECTIVE ;  /* 0x000000000000791b */ /* 0x003fe20003800000 */
.L_x_5779:
        /* <DEDUP_REMOVED lines=8> */
.L_x_5780:
[----:B------:R-:W-:Y:S02]  /*8cd0*/  MOV R235, R13 ;  /* 0x0000000d00eb7202 */ /* 0x000fe40000000f00 */
[----:B------:R-:W-:-:S07]  /*8ce0*/  MOV R17, R19 ;  /* 0x0000001300117202 */ /* 0x000fce0000000f00 */
[----:B------:R-:W-:Y:S05]  /*8cf0*/  WARPSYNC.COLLECTIVE R18, `(.L_x_5781) ;  /* 0x0000000012087348 */ /* 0x000fea0003c00000 */
[----:B------:R0:W1:Y:S02]  /*8d00*/  SHFL.DOWN P6, R19, R235, R230, R237 ;  /* 0x080000e6eb137389 */ /* 0x00006400000c00ed */
[----:B01----:R-:W-:Y:S01]  /*8d10*/  ENDCOLLECTIVE ;  /* 0x000000000000791b */ /* 0x003fe20003800000 */
.L_x_5781:
        /* <DEDUP_REMOVED lines=8> */
.L_x_5782:
[----:B------:R-:W-:Y:S02]  /*8da0*/  MOV R235, R13 ;  /* 0x0000000d00eb7202 */ /* 0x000fe40000000f00 */
[----:B------:R-:W-:-:S07]  /*8db0*/  MOV R17, R19 ;  /* 0x0000001300117202 */ /* 0x000fce0000000f00 */
[----:B------:R-:W-:Y:S05]  /*8dc0*/  WARPSYNC.COLLECTIVE R18, `(.L_x_5783) ;  /* 0x0000000012087348 */ /* 0x000fea0003c00000 */
[----:B------:R0:W1:Y:S02]  /*8dd0*/  SHFL.DOWN P6, R19, R235, R230, R237 ;  /* 0x080000e6eb137389 */ /* 0x00006400000c00ed */
[----:B01----:R-:W-:Y:S01]  /*8de0*/  ENDCOLLECTIVE ;  /* 0x000000000000791b */ /* 0x003fe20003800000 */
.L_x_5783:
        /* <DEDUP_REMOVED lines=8> */
.L_x_5784:
[----:B------:R-:W-:Y:S02]  /*8e70*/  MOV R235, R13 ;  /* 0x0000000d00eb7202 */ /* 0x000fe40000000f00 */
[----:B------:R-:W-:-:S07]  /*8e80*/  MOV R17, R19 ;  /* 0x0000001300117202 */ /* 0x000fce0000000f00 */
[----:B------:R-:W-:Y:S05]  /*8e90*/  WARPSYNC.COLLECTIVE R18, `(.L_x_5785) ;  /* 0x0000000012087348 */ /* 0x000fea0003c00000 */
[----:B------:R0:W1:Y:S02]  /*8ea0*/  SHFL.DOWN P6, R19, R235, R230, R237 ;  /* 0x080000e6eb137389 */ /* 0x00006400000c00ed */
[----:B01----:R-:W-:Y:S01]  /*8eb0*/  ENDCOLLECTIVE ;  /* 0x000000000000791b */ /* 0x003fe20003800000 */
.L_x_5785:
        /* <DEDUP_REMOVED lines=9> */
.L_x_5786:
[----:B------:R-:W-:Y:S02]  /*8f50*/  MOV R231, R13 ;  /* 0x0000000d00e77202 */ /* 0x000fe40000000f00 */
[----:B------:R-:W-:-:S07]  /*8f60*/  MOV R218, R226 ;  /* 0x000000e200da7202 */ /* 0x000fce0000000f00 */
[----:B------:R-:W-:Y:S05]  /*8f70*/  WARPSYNC.COLLECTIVE R18, `(.L_x_5787) ;  /* 0x0000000012087348 */ /* 0x000fea0003c00000 */
[----:B------:R0:W1:Y:S02]  /*8f80*/  SHFL.IDX P2, R226, R231, R228, R233 ;  /* 0x000000e4e7e27389 */ /* 0x00006400000400e9 */
[----:B01----:R-:W-:Y:S01]  /*8f90*/  ENDCOLLECTIVE ;  /* 0x000000000000791b */ /* 0x003fe20003800000 */
.L_x_5787:
[----:B------:R-:W-:Y:S05]  /*8fa0*/  WARPSYNC.COLLECTIVE R18, `(.L_x_5788) ;  /* 0x0000000012087348 */ /* 0x000fea0003c00000 */
[----:B------:R0:W1:Y:S02]  /*8fb0*/  SHFL.DOWN P6, R19, R235, R230, R237 ;  /* 0x080000e6eb137389 */ /* 0x00006400000c00ed */
[----:B01----:R-:W-:Y:S01]  /*8fc0*/  ENDCOLLECTIVE ;  /* 0x000000000000791b */ /* 0x003fe20003800000 */
.L_x_5788:
[----:B------:R-:W-:Y:S02]  /*8fd0*/  MOV R231, R2 ;  /* 0x0000000200e77202 */ /* 0x000fe40000000f00 */
[----:B------:R-:W-:Y:S02]  /*8fe0*/  MOV R235, R13 ;  /* 0x0000000d00eb7202 */ /* 0x000fe40000000f00 */
[----:B------:R-:W-:Y:S02]  /*8ff0*/  MOV R220, R226 ;  /* 0x000000e200dc7202 */ /* 0x000fe40000000f00 */
[----:B------:R-:W-:-:S07]  /*9000*/  MOV R16, R19 ;  /* 0x0000001300107202 */ /* 0x000fce0000000f00 */
[----:B------:R-:W-:Y:S05]  /*9010*/  WARPSYNC.COLLECTIVE R18, `(.L_x_5789) ;  /* 0x0000000012087348 */ /* 0x000fea0003c00000 */
[----:B------:R0:W1:Y:S02]  /*9020*/  SHFL.DOWN P6, R19, R235, R230, R237 ;  /* 0x080000e6eb137389 */ /* 0x00006400000c00ed */
[----:B01----:R-:W-:Y:S01]  /*9030*/  ENDCOLLECTIVE ;  /* 0x000000000000791b */ /* 0x003fe20003800000 */
.L_x_5789:
[----:B------:R-:W-:Y:S05]  /*9040*/  WARPSYNC.COLLECTIVE R18, `(.L_x_5790) ;  /* 0x0000000012087348 */ /* 0x000fea0003c00000 */
[----:B------:R0:W1:Y:S02]  /*9050*/  SHFL.IDX P2, R226, R231, R228, R233 ;  /* 0x000000e4e7e27389 */ /* 0x00006400000400e9 */
[----:B01----:R-:W-:Y:S01]  /*9060*/  ENDCOLLECTIVE ;  /* 0x000000000000791b */ /* 0x003fe20003800000 */
.L_x_5790:
[----:B------:R-:W-:Y:S02]  /*9070*/  MOV R231, R3 ;  /* 0x0000000300e77202 */ /* 0x000fe40000000f00 */
[----:B------:R-:W-:Y:S02]  /*9080*/  MOV R17, R19 ;  /* 0x0000001300117202 */ /* 0x000fe40000000f00 */
[----:B------:R-:W-:-:S07]  /*9090*/  MOV R222, R226 ;  /* 0x000000e200de7202 */ /* 0x000fce0000000f00 */
[----:B------:R-:W-:Y:S05]  /*90a0*/  WARPSYNC.COLLECTIVE R18, `(.L_x_5791) ;  /* 0x0000000012087348 */ /* 0x000fea0003c00000 */
[----:B------:R0:W1:Y:S02]  /*90b0*/  SHFL.IDX P2, R226, R231, R228, R233 ;  /* 0x000000e4e7e27389 */ /* 0x00006400000400e9 */
[----:B01----:R-:W-:Y:S01]  /*90c0*/  ENDCOLLECTIVE ;  /* 0x000000000000791b */ /* 0x003fe20003800000 */
.L_x_5791:
[----:B------:R-:W-:Y:S01]  /*90d0*/  MOV R19, R226 ;  /* 0x000000e200137202 */ /* 0x000fe20000000f00 */
[----:B------:R-:W-:Y:S06]  /*90e0*/  BRA `(.L_x_5792) ;  /* 0xffffffbc00507947 */ /* 0x000fec000383ffff */
.L_x_5793:
        /* <DEDUP_REMOVED lines=9> */
.L_x_10966:


//--------------------- .text._Z25selective_scan_bwd_kernelI32Selective_Scan_bwd_kernel_traitsILi64ELi16ELb1ELb0ELb1ELb1ELb1EN3c108BFloat16EfEEv12SSMParamsBwd --------------------------
	.section	.text._Z25selective_scan_bwd_kernelI32Selective_Scan_bwd_kernel_traitsILi64ELi16ELb1ELb0ELb1ELb1ELb1EN3c108BFloat16EfEEv12SSMParamsBwd,"ax",@progbits
	.align	128
        .global         _Z25selective_scan_bwd_kernelI32Selective_Scan_bwd_kernel_traitsILi64ELi16ELb1ELb0ELb1ELb1ELb1EN3c108BFloat16EfEEv12SSMParamsBwd
        .type           _Z25selective_scan_bwd_kernelI32Selective_Scan_bwd_kernel_traitsILi64ELi16ELb1ELb0ELb1ELb1ELb1EN3c108BFloat16EfEEv12SSMParamsBwd,@function
        .size           _Z25selective_scan_bwd_kernelI32Selective_Scan_bwd_kernel_traitsILi64ELi16ELb1ELb0ELb1ELb1ELb1EN3c108BFloat16EfEEv12SSMParamsBwd,(.L_x_10967 - _Z25selective_scan_bwd_kernelI32Selective_Scan_bwd_kernel_traitsILi64ELi16ELb1ELb0ELb1ELb1ELb1EN3c108BFloat16EfEEv12SSMParamsBwd)
        .other          _Z25selective_scan_bwd_kernelI32Selective_Scan_bwd_kernel_traitsILi64ELi16ELb1ELb0ELb1ELb1ELb1EN3c108BFloat16EfEEv12SSMParamsBwd,@"STO_CUDA_ENTRY STV_DEFAULT"
_Z25selective_scan_bwd_kernelI32Selective_Scan_bwd_kernel_traitsILi64ELi16ELb1ELb0ELb1ELb1ELb1EN3c108BFloat16EfEEv12SSMParamsBwd:
.text._Z25selective_scan_bwd_kernelI32Selective_Scan_bwd_kernel_traitsILi64ELi16ELb1ELb0ELb1ELb1ELb1EN3c108BFloat16EfEEv12SSMParamsBwd:
        /* <DEDUP_REMOVED lines=138> */
[----:B-1----:R-:W-:-:S06]  /*08a0*/  ULEA UR4, UR5, UR4, 0x18 ;  /* 0x0000000405047291 */ /* 0x002fcc000f8ec03f */
[----:B------:R-:W-:Y:S01]  /*08b0*/  MOV R60, UR4 ;  /* 0x00000004003c7c02 */ /* 0x000fe20008000f00 */
[----:B------:R-:W-:Y:S01]  /*08c0*/  UMOV UR4, URZ ;  /* 0x0000003f00047c82 */ /* 0x000fe20008000000 */
[----:B0-----:R-:W-:-:S04]  /*08d0*/  SHF.R.S32.HI R0, RZ, 0x1f, R71 ;  /* 0x0000001fff007819 */ /* 0x001fc80000011447 */
[----:B------:R-:W-:-:S04]  /*08e0*/  LEA.HI R0, R0, R71, RZ, 0x5 ;  /* 0x0000004700007211 */ /* 0x000fc800078f28ff */
[----:B------:R-:W-:-:S04]  /*08f0*/  SHF.R.S32.HI R3, RZ, 0x5, R0 ;  /* 0x00000005ff037819 */ /* 0x000fc80000011400 */
[----:B--2---:R-:W-:-:S07]  /*0900*/  LEA R58, R3, R60, 0x3 ;  /* 0x0000003c033a7211 */ /* 0x004fce00078e18ff */
.L_x_5873:
[----:B------:R-:W-:Y:S01]  /*0910*/  BAR.SYNC.DEFER_BLOCKING 0x0 ;  /* 0x0000000000007b1d */ /* 0x000fe20000010000 */
[----:B0-----:R-:W-:-:S04]  /*0920*/  SHF.L.U32 R3, R71, 0x1, RZ ;  /* 0x0000000147037819 */ /* 0x001fc800000006ff */
[----:B------:R-:W-:-:S03]  /*0930*/  LOP3.LUT R3, R3, 0xffffffc0, RZ, 0xc0, !PT ;  /* 0xffffffc003037812 */ /* 0x000fc600078ec0ff */
[----:B------:R-:W0:Y:S01]  /*0940*/  LDC R55, c[0x0][0x224] ;  /* 0x00008900ff377b82 */ /* 0x000e220000000800 */
[----:B------:R-:W-:-:S05]  /*0950*/  LOP3.LUT R59, R3, 0x1f, R71, 0xf8, !PT ;  /* 0x0000001f033b7812 */ /* 0x000fca00078ef847 */
[----:B------:R-:W-:-:S05]  /*0960*/  IMAD.WIDE R8, R59, 0x10, R68 ;  /* 0x000000103b087825 */ /* 0x000fca00078e0244 */
        /* <DEDUP_REMOVED lines=16> */
[----:B--2---:R1:W-:Y:S04]  /*0a70*/  STS.128 [R57], R20 ;  /* 0x0000001439007388 */ /* 0x0043e80000000c00 */
[----:B---3--:R-:W-:Y:S01]  /*0a80*/  STS.128 [R57+0x200], R40 ;  /* 0x0002002839007388 */ /* 0x008fe20000000c00 */
[----:B------:R-:W-:-:S03]  /*0a90*/  NOP ;  /* 0x0000000000007918 */ /* 0x000fc60000000000 */
[----:B------:R-:W2:Y:S04]  /*0aa0*/  LDS.128 R16, [R56] ;  /* 0x0000000038107984 */ /* 0x000ea80000000c00 */
[----:B------:R-:W3:Y:S01]  /*0ab0*/  LDS.128 R12, [R56+0x10] ;  /* 0x00001000380c7984 */ /* 0x000ee20000000c00 */
[----:B-1----:R-:W1:Y:S08]  /*0ac0*/  LDC.64 R22, c[0x0][0x2a0] ;  /* 0x0000a800ff167b82 */ /* 0x002e700000000a00 */
[----:B------:R-:W-:Y:S08]  /*0ad0*/  BAR.SYNC.DEFER_BLOCKING 0x0 ;  /* 0x0000000000007b1d */ /* 0x000ff00000010000 */
[----:B------:R-:W4:Y:S01]  /*0ae0*/  LDC.64 R20, c[0x0][0x318] ;  /* 0x0000c600ff147b82 */ /* 0x000f220000000a00 */
[----:B------:R-:W4:Y:S04]  /*0af0*/  LDG.E.128 R44, desc[UR12][R24.64] ;  /* 0x0000000c182c7981 */ /* 0x000f28000c1e1d00 */
[----:B------:R-:W4:Y:S01]  /*0b00*/  LDG.E.128 R48, desc[UR12][R24.64+0x200] ;  /* 0x0002000c18307981 */ /* 0x000f22000c1e1d00 */
        /* <DEDUP_REMOVED lines=10> */
[----:B---3--:R-:W-:Y:S01]  /*0bb0*/  SHF.L.U32 R103, R12, 0x10, RZ ;  /* 0x000000100c677819 */ /* 0x008fe200000006ff */
[----:B------:R-:W-:Y:S01]  /*0bc0*/  FADD.FTZ R105, R105, R74 ;  /* 0x0000004a69697221 */ /* 0x000fe20000010000 */
[----:B------:R-:W-:-:S02]  /*0bd0*/  SHF.L.U32 R101, R13, 0x10, RZ ;  /* 0x000000100d657819 */ /* 0x000fc400000006ff */
[----:B------:R-:W-:Y:S01]  /*0be0*/  SHF.L.U32 R99, R16, 0x10, RZ ;  /* 0x0000001010637819 */ /* 0x000fe200000006ff */
[--C-:B------:R-:W-:Y:S01]  /*0bf0*/  FADD.FTZ R103, R103, R74.reuse ;  /* 0x0000004a67677221 */ /* 0x100fe20000010000 */
[----:B------:R-:W-:Y:S01]  /*0c00*/  SHF.L.U32 R97, R14, 0x10, RZ ;  /* 0x000000100e617819 */ /* 0x000fe200000006ff */
[----:B------:R-:W-:Y:S01]  /*0c10*/  FADD.FTZ R101, R101, R74 ;  /* 0x0000004a65657221 */ /* 0x000fe20000010000 */
[----:B------:R-:W-:Y:S01]  /*0c20*/  PRMT R26, R17, 0x7632, R26 ;  /* 0x00007632111a7816 */ /* 0x000fe2000000001a */
[--C-:B------:R-:W-:Y:S01]  /*0c30*/  FADD.FTZ R99, R99, R74.reuse ;  /* 0x0000004a63637221 */ /* 0x100fe20000010000 */
[----:B------:R-:W-:Y:S01]  /*0c40*/  FSETP.GTU.FTZ.AND P4, PT, R108, 20, PT ;  /* 0x41a000006c00780b */ /* 0x000fe20003f9c000 */
[----:B------:R-:W-:Y:S01]  /*0c50*/  FADD.FTZ R97, R97, R74 ;  /* 0x0000004a61617221 */ /* 0x000fe20000010000 */
[----:B------:R-:W-:Y:S02]  /*0c60*/  FSETP.GTU.FTZ.AND P6, PT, R107, 20, PT ;  /* 0x41a000006b00780b */ /* 0x000fe40003fdc000 */
[----:B------:R-:W-:-:S02]  /*0c70*/  FSETP.GTU.FTZ.AND P0, PT, R105, 20, PT ;  /* 0x41a000006900780b */ /* 0x000fc40003f1c000 */
[----:B------:R-:W-:Y:S02]  /*0c80*/  FSETP.GTU.FTZ.AND P1, PT, R103, 20, PT ;  /* 0x41a000006700780b */ /* 0x000fe40003f3c000 */
[----:B------:R-:W-:Y:S02]  /*0c90*/  FSETP.GTU.FTZ.AND P2, PT, R101, 20, PT ;  /* 0x41a000006500780b */ /* 0x000fe40003f5c000 */
[----:B------:R-:W-:Y:S01]  /*0ca0*/  FSETP.GTU.FTZ.AND P5, PT, R99, 20, PT ;  /* 0x41a000006300780b */ /* 0x000fe20003fbc000 */
[----:B----4-:R2:W-:Y:S04]  /*0cb0*/  STS.128 [R57], R44 ;  /* 0x0000002c39007388 */ /* 0x0105e80000000c00 */
[----:B------:R2:W-:Y:S01]  /*0cc0*/  STS.128 [R57+0x200], R48 ;  /* 0x0002003039007388 */ /* 0x0005e20000000c00 */
[----:B------:R-:W-:Y:S01]  /*0cd0*/  NOP ;  /* 0x0000000000007918 */ /* 0x000fe20000000000 */
[----:B01----:R-:W-:Y:S06]  /*0ce0*/  @P3 BRA `(.L_x_5796) ;  /* 0x00000000007c3947 */ /* 0x003fec0003800000 */
        /* <DEDUP_REMOVED lines=31> */
.L_x_5796:
[----:B------:R-:W-:Y:S05]  /*0ee0*/  BSYNC B0 ;  /* 0x0000000000007941 */ /* 0x000fea0003800000 */
.L_x_5795:
        /* <DEDUP_REMOVED lines=36> */
.L_x_5798:
[----:B------:R-:W-:Y:S05]  /*1130*/  BSYNC B0 ;  /* 0x0000000000007941 */ /* 0x000fea0003800000 */
.L_x_5797:
[----:B------:R-:W-:Y:S01]  /*1140*/  SHF.L.U32 R93, R15, 0x10, RZ ;  /* 0x000000100f5d7819 */ /* 0x000fe200000006ff */
[----:B------:R-:W-:Y:S01]  /*1150*/  BSSY B0, `(.L_x_5799) ;  /* 0x0000024000007945 */ /* 0x000fe20003800000 */
[----:B------:R-:W-:Y:S02]  /*1160*/  FSETP.GTU.FTZ.AND P5, PT, R95, 20, PT ;  /* 0x41a000005f00780b */ /* 0x000fe40003fbc000 */
[----:B------:R-:W-:Y:S01]  /*1170*/  PRMT R18, R18, 0x7632, R18 ;  /* 0x0000763212127816 */ /* 0x000fe20000000012 */
        /* <DEDUP_REMOVED lines=33> */
.L_x_5800:
[----:B------:R-:W-:Y:S05]  /*1390*/  BSYNC B0 ;  /* 0x0000000000007941 */ /* 0x000fea0003800000 */
.L_x_5799:
        /* <DEDUP_REMOVED lines=37> */
.L_x_5802:
[----:B------:R-:W-:Y:S05]  /*15f0*/  BSYNC B0 ;  /* 0x0000000000007941 */ /* 0x000fea0003800000 */
.L_x_5801:
        /* <DEDUP_REMOVED lines=37> */
.L_x_5804:
[----:B------:R-:W-:Y:S05]  /*1850*/  BSYNC B0 ;  /* 0x0000000000007941 */ /* 0x000fea0003800000 */
.L_x_5803:
        /* <DEDUP_REMOVED lines=37> */
.L_x_5806:
[----:B------:R-:W-:Y:S05]  /*1ab0*/  BSYNC B0 ;  /* 0x0000000000007941 */ /* 0x000fea0003800000 */
.L_x_5805:
[----:B------:R-:W-:Y:S01]  /*1ac0*/  SHF.L.U32 R85, R16, 0x10, RZ ;  /* 0x0000001010557819 */ /* 0x000fe200000006ff */
[----:B------:R-:W-:Y:S01]  /*1ad0*/  BSSY B0, `(.L_x_5807) ;  /* 0x0000025000007945 */ /* 0x000fe20003800000 */
[----:B------:R-:W-:Y:S02]  /*1ae0*/  FSETP.GTU.FTZ.AND P5, PT, R87, 20, PT ;  /* 0x41a000005700780b */ /* 0x000fe40003fbc000 */
[----:B------:R-:W-:Y:S01]  /*1af0*/  IADD3 R55, R55, -UR4, RZ ;  /* 0x8000000437377c10 */ /* 0x000fe2000fffe0ff */
[----:B------:R-:W-:Y:S01]  /*1b00*/  FADD.FTZ R85, R85, R74 ;  /* 0x0000004a55557221 */ /* 0x000fe20000010000 */
[----:B------:R-:W-:Y:S01]  /*1b10*/  PRMT R14, R14, 0x7632, R14 ;  /* 0x000076320e0e7816 */ /* 0x000fe2000000000e */
        /* <DEDUP_REMOVED lines=32> */
.L_x_5808:
[----:B------:R-:W-:Y:S05]  /*1d20*/  BSYNC B0 ;  /* 0x0000000000007941 */ /* 0x000fea0003800000 */
.L_x_5807:
[----:B------:R-:W-:Y:S01]  /*1d30*/  SHF.L.U32 R83, R14, 0x10, RZ ;  /* 0x000000100e537819 */ /* 0x000fe200000006ff */
[----:B------:R-:W-:Y:S01]  /*1d40*/  BSSY B0, `(.L_x_5809) ;  /* 0x0000026000007945 */ /* 0x000fe20003800000 */
[----:B------:R-:W-:Y:S01]  /*1d50*/  FSETP.GTU.FTZ.AND P0, PT, R85, 20, PT ;  /* 0x41a000005500780b */ /* 0x000fe20003f1c000 */
[----:B------:R-:W-:Y:S01]  /*1d60*/  IMAD R14, R22, UR15, RZ ;  /* 0x0000000f160e7c24 */ /* 0x000fe2000f8e02ff */
[----:B------:R-:W-:Y:S01]  /*1d70*/  PRMT R15, R15, 0x7632, R15 ;  /* 0x000076320f0f7816 */ /* 0x000fe2000000000f */
[----:B------:R-:W-:Y:S01]  /*1d80*/  FADD.FTZ R83, R83, R74 ;  /* 0x0000004a53537221 */ /* 0x000fe20000010000 */
[----:B------:R-:W-:Y:S01]  /*1d90*/  LEA R34, R55, 0xfffffc00, 0xa ;  /* 0xfffffc0037227811 */ /* 0x000fe200078e50ff */
        /* <DEDUP_REMOVED lines=32> */
.L_x_5810:
[----:B------:R-:W-:Y:S05]  /*1fa0*/  BSYNC B0 ;  /* 0x0000000000007941 */ /* 0x000fea0003800000 */
.L_x_5809:
        /* <DEDUP_REMOVED lines=38> */
.L_x_5812:
[----:B------:R-:W-:Y:S05]  /*2210*/  BSYNC B0 ;  /* 0x0000000000007941 */ /* 0x000fea0003800000 */
.L_x_5811:
[----:B------:R-:W-:Y:S01]  /*2220*/  IMAD.WIDE.U32 R22, R22, UR14, R34 ;  /* 0x0000000e16167c25 */ /* 0x000fe2000f8e0022 */
[----:B------:R-:W-:Y:S01]  /*2230*/  BSSY B0, `(.L_x_5813) ;  /* 0x0000023000007945 */ /* 0x000fe20003800000 */
[----:B------:R-:W-:-:S03]  /*2240*/  FSETP.GTU.FTZ.AND P1, PT, R81, 20, PT ;  /* 0x41a000005100780b */ /* 0x000fc60003f3c000 */
[----:B------:R-:W-:Y:S01]  /*2250*/  IADD3 R15, R23, R17, RZ ;  /* 0x00000011170f7210 */ /* 0x000fe20007ffe0ff */
        /* <DEDUP_REMOVED lines=32> */
.L_x_5814:
[----:B------:R-:W-:Y:S05]  /*2460*/  BSYNC B0 ;  /* 0x0000000000007941 */ /* 0x000fea0003800000 */
.L_x_5813:
        /* <DEDUP_REMOVED lines=33> */
.L_x_5816:
[----:B------:R-:W-:Y:S05]  /*2680*/  BSYNC B0 ;  /* 0x0000000000007941 */ /* 0x000fea0003800000 */
.L_x_5815:
        /* <DEDUP_REMOVED lines=33> */
.L_x_5818:
[----:B------:R-:W-:Y:S05]  /*28a0*/  BSYNC B0 ;  /* 0x0000000000007941 */ /* 0x000fea0003800000 */
.L_x_5817:
        /* <DEDUP_REMOVED lines=33> */
.L_x_5820:
[----:B------:R-:W-:Y:S05]  /*2ac0*/  BSYNC B0 ;  /* 0x0000000000007941 */ /* 0x000fea0003800000 */
.L_x_5819:
        /* <DEDUP_REMOVED lines=33> */
.L_x_5822:
[----:B------:R-:W-:Y:S05]  /*2ce0*/  BSYNC B0 ;  /* 0x0000000000007941 */ /* 0x000fea0003800000 */
.L_x_5821:
        /* <DEDUP_REMOVED lines=33> */
.L_x_5824:
[----:B------:R-:W-:Y:S05]  /*2f00*/  BSYNC B0 ;  /* 0x0000000000007941 */ /* 0x000fea0003800000 */
.L_x_5823:
        /* <DEDUP_REMOVED lines=33> */
.L_x_5826:
[----:B------:R-:W-:Y:S05]  /*3120*/  BSYNC B0 ;  /* 0x0000000000007941 */ /* 0x000fea0003800000 */
.L_x_5825:
[----:B------:R-:W-:Y:S01]  /*3130*/  ULDC.64 UR6, c[0x0][0x2a8] ;  /* 0x0000aa0000067ab9 */ /* 0x000fe20000000a00 */
[----:B------:R-:W-:Y:S01]  /*3140*/  MOV R12, R22 ;  /* 0x00000016000c7202 */ /* 0x000fe20000000f00 */
[----:B------:R-:W-:Y:S01]  /*3150*/  IMAD R0, R76, UR6, RZ ;  /* 0x000000064c007c24 */ /* 0x000fe2000f8e02ff */
[----:B------:R-:W-:Y:S01]  /*3160*/  MOV R13, R15 ;  /* 0x0000000f000d7202 */ /* 0x000fe20000000f00 */
[----:B------:R-:W0:Y:S01]  /*3170*/  LDS.128 R16, [R56] ;  /* 0x0000000038107984 */ /* 0x000e220000000c00 */
[----:B------:R-:W1:Y:S01]  /*3180*/  LDC.64 R24, c[0x0][0x2b0] ;  /* 0x0000ac00ff187b82 */ /* 0x000e620000000a00 */
[C---:B------:R-:W-:Y:S02]  /*3190*/  IMAD R15, R79.reuse, UR7, R0 ;  /* 0x000000074f0f7c24 */ /* 0x040fe4000f8e0200 */
[----:B------:R-:W-:Y:S01]  /*31a0*/  IMAD.WIDE.U32 R12, R79, UR6, R12 ;  /* 0x000000064f0c7c25 */ /* 0x000fe2000f8e000c */
[----:B------:R-:W-:Y:S02]  /*31b0*/  ULDC.64 UR6, c[0x0][0x2b8] ;  /* 0x0000ae0000067ab9 */ /* 0x000fe40000000a00 */
[----:B------:R-:W-:-:S02]  /*31c0*/  LEA R20, P0, R12, R20, 0x1 ;  /* 0x000000140c147211 */ /* 0x000fc400078008ff */
[----:B------:R-:W3:Y:S01]  /*31d0*/  LDC.64 R38, c[0x0][0x308] ;  /* 0x0000c200ff267b82 */ /* 0x000ee20000000a00 */
[----:B------:R-:W-:-:S04]  /*31e0*/  IADD3 R0, R13, R15, RZ ;  /* 0x0000000f0d007210 */ /* 0x000fc80007ffe0ff */
[----:B------:R-:W-:Y:S02]  /*31f0*/  LEA.HI.X R21, R12, R21, R0, 0x1, P0 ;  /* 0x000000150c157211 */ /* 0x000fe400000f0c00 */
[----:B------:R-:W-:Y:S01]  /*3200*/  LDS.128 R12, [R56+0x10] ;  /* 0x00001000380c7984 */ /* 0x000fe20000000c00 */
[----:B------:R-:W-:Y:S01]  /*3210*/  IMAD.WIDE R20, R59, 0x10, R20 ;  /* 0x000000103b147825 */ /* 0x000fe200078e0214 */
[----:B------:R-:W-:Y:S06]  /*3220*/  BAR.SYNC.DEFER_BLOCKING 0x0 ;  /* 0x0000000000007b1d */ /* 0x000fec0000010000 */
[----:B------:R-:W4:Y:S04]  /*3230*/  LDG.E.128 R112, desc[UR12][R20.64] ;  /* 0x0000000c14707981 */ /* 0x000f28000c1e1d00 */
[----:B------:R5:W2:Y:S01]  /*3240*/  LDG.E.128 R116, desc[UR12][R20.64+0x200] ;  /* 0x0002000c14747981 */ /* 0x000aa2000c1e1d00 */
[----:B-1----:R-:W-:-:S02]  /*3250*/  IMAD R0, R24, UR15, RZ ;  /* 0x0000000f18007c24 */ /* 0x002fc4000f8e02ff */
[----:B------:R-:W-:-:S04]  /*3260*/  IMAD.WIDE.U32 R22, R24, UR14, R34 ;  /* 0x0000000e18167c25 */ /* 0x000fc8000f8e0022 */
[----:B------:R-:W-:Y:S02]  /*3270*/  IMAD R25, R25, UR14, R0 ;  /* 0x0000000e19197c24 */ /* 0x000fe4000f8e0200 */
[----:B------:R-:W-:-:S03]  /*3280*/  IMAD R0, R76, UR6, RZ ;  /* 0x000000064c007c24 */ /* 0x000fc6000f8e02ff */
[----:B------:R-:W-:Y:S01]  /*3290*/  IADD3 R23, R23, R25, RZ ;  /* 0x0000001917177210 */ /* 0x000fe20007ffe0ff */
[C---:B-----5:R-:W-:Y:S02]  /*32a0*/  IMAD R21, R79.reuse, UR7, R0 ;  /* 0x000000074f157c24 */ /* 0x060fe4000f8e0200 */
[----:B------:R-:W-:Y:S01]  /*32b0*/  IMAD.WIDE.U32 R22, R79, UR6, R22 ;  /* 0x000000064f167c25 */ /* 0x000fe2000f8e0016 */
[----:B0-----:R-:W-:Y:S01]  /*32c0*/  SHF.L.U32 R111, R16, 0x10, RZ ;  /* 0x00000010106f7819 */ /* 0x001fe200000006ff */
[----:B------:R-:W-:Y:S01]  /*32d0*/  ULDC.64 UR6, c[0x0][0x3a0] ;  /* 0x0000e80000067ab9 */ /* 0x000fe20000000a00 */
[----:B---3--:R-:W-:Y:S02]  /*32e0*/  LEA R38, P0, R22, R38, 0x1 ;  /* 0x0000002616267211 */ /* 0x008fe400078008ff */
[----:B------:R-:W-:-:S04]  /*32f0*/  IADD3 R0, R23, R21, RZ ;  /* 0x0000001517007210 */ /* 0x000fc80007ffe0ff */
[----:B------:R-:W-:-:S03]  /*3300*/  LEA.HI.X R39, R22, R39, R0, 0x1, P0 ;  /* 0x0000002716277211 */ /* 0x000fc600000f0c00 */
[----:B------:R-:W-:Y:S01]  /*3310*/  IMAD.WIDE R38, R59, 0x10, R38 ;  /* 0x000000103b267825 */ /* 0x000fe200078e0226 */
[----:B----4-:R-:W-:Y:S04]  /*3320*/  STS.128 [R57], R112 ;  /* 0x0000007039007388 */ /* 0x010fe80000000c00 */
[----:B--2---:R-:W-:Y:S01]  /*3330*/  STS.128 [R57+0x200], R116 ;  /* 0x0002007439007388 */ /* 0x004fe20000000c00 */
        /* <DEDUP_REMOVED lines=10> */
[----:B------:R-:W-:Y:S01]  /*33e0*/  SHF.L.U32 R49, R26, 0x10, RZ ;  /* 0x000000101a317819 */ /* 0x000fe200000006ff */
[----:B------:R-:W-:Y:S01]  /*33f0*/  FMUL.FTZ R2, R52, -1.4426950216293334961 ;  /* 0xbfb8aa3b34027820 */ /* 0x000fe20000410000 */
[----:B------:R-:W-:Y:S01]  /*3400*/  SHF.L.U32 R48, R27, 0x10, RZ ;  /* 0x000000101b307819 */ /* 0x000fe200000006ff */
[----:B------:R-:W-:Y:S01]  /*3410*/  FMUL.FTZ R51, R50, -1.4426950216293334961 ;  /* 0xbfb8aa3b32337820 */ /* 0x000fe20000410000 */
[----:B-1----:R-:W-:Y:S01]  /*3420*/  SHF.L.U32 R0, R20, 0x10, RZ ;  /* 0x0000001014007819 */ /* 0x002fe200000006ff */
[----:B------:R0:W1:Y:S01]  /*3430*/  MUFU.EX2 R54, R2 ;  /* 0x0000000200367308 */ /* 0x0000620000000800 */
[----:B------:R-:W-:Y:S01]  /*3440*/  PRMT R24, R24, 0x7632, R24 ;  /* 0x0000763218187816 */ /* 0x000fe20000000018 */
[----:B------:R-:W-:Y:S01]  /*3450*/  FMUL.FTZ R78, R48, -1.4426950216293334961 ;  /* 0xbfb8aa3b304e7820 */ /* 0x000fe20000410000 */
[----:B------:R-:W-:Y:S01]  /*3460*/  PRMT R26, R26, 0x7632, R26 ;  /* 0x000076321a1a7816 */ /* 0x000fe2000000001a */
[----:B------:R-:W-:Y:S01]  /*3470*/  FMUL.FTZ R80, R0, -1.4426950216293334961 ;  /* 0xbfb8aa3b00507820 */ /* 0x000fe20000410000 */
[----:B---3--:R-:W-:Y:S01]  /*3480*/  SHF.L.U32 R39, R23, 0x10, RZ ;  /* 0x0000001017277819 */ /* 0x008fe200000006ff */
[----:B------:R-:W-:Y:S01]  /*3490*/  FMUL.FTZ R53, R49, -1.4426950216293334961 ;  /* 0xbfb8aa3b31357820 */ /* 0x000fe20000410000 */
[----:B------:R-:W-:Y:S01]  /*34a0*/  SHF.L.U32 R24, R24, 0x10, RZ ;  /* 0x0000001018187819 */ /* 0x000fe200000006ff */
[----:B------:R3:W5:Y:S01]  /*34b0*/  MUFU.EX2 R82, R51 ;  /* 0x0000003300527308 */ /* 0x0007620000000800 */
[----:B0-----:R-:W-:Y:S01]  /*34c0*/  SHF.L.U32 R2, R21, 0x10, RZ ;  /* 0x0000001015027819 */ /* 0x001fe200000006ff */
[----:B------:R-:W-:Y:S01]  /*34d0*/  FMUL.FTZ R90, R39, -1.4426950216293334961 ;  /* 0xbfb8aa3b275a7820 */ /* 0x000fe20000410000 */
[----:B------:R-:W-:-:S02]  /*34e0*/  SHF.L.U32 R26, R26, 0x10, RZ ;  /* 0x000000101a1a7819 */ /* 0x000fc400000006ff */
[----:B------:R-:W-:Y:S01]  /*34f0*/  PRMT R27, R27, 0x7632, R27 ;  /* 0x000076321b1b7816 */ /* 0x000fe2000000001b */
[----:B------:R-:W-:Y:S01]  /*3500*/  FMUL.FTZ R86, R2, -1.4426950216293334961 ;  /* 0xbfb8aa3b02567820 */ /* 0x000fe20000410000 */
[----:B------:R-:W-:Y:S01]  /*3510*/  PRMT R21, R20, 0x7632, R21 ;  /* 0x0000763214157816 */ /* 0x000fe20000000015 */
[----:B------:R0:W5:Y:S01]  /*3520*/  MUFU.EX2 R92, R78 ;  /* 0x0000004e005c7308 */ /* 0x0001620000000800 */
[----:B---3--:R-:W-:Y:S01]  /*3530*/  FMUL.FTZ R51, R24, -1.4426950216293334961 ;  /* 0xbfb8aa3b18337820 */ /* 0x008fe20000410000 */
[----:B------:R-:W-:Y:S01]  /*3540*/  SHF.L.U32 R27, R27, 0x10, RZ ;  /* 0x000000101b1b7819 */ /* 0x000fe200000006ff */
[----:B-1----:R-:W-:Y:S01]  /*3550*/  FADD.FTZ R54, R54, 1 ;  /* 0x3f80000036367421 */ /* 0x002fe20000010000 */
[----:B------:R-:W-:Y:S02]  /*3560*/  PRMT R25, R25, 0x7632, R25 ;  /* 0x0000763219197816 */ /* 0x000fe40000000019 */
[----:B------:R-:W-:Y:S01]  /*3570*/  PRMT R23, R22, 0x7632, R23 ;  /* 0x0000763216177816 */ /* 0x000fe20000000017 */
[----:B------:R-:W-:Y:S01]  /*3580*/  FMUL.FTZ R20, R27, -1.4426950216293334961 ;  /* 0xbfb8aa3b1b147820 */ /* 0x000fe20000410000 */
[----:B------:R1:W3:Y:S01]  /*3590*/  MUFU.EX2 R94, R80 ;  /* 0x00000050005e7308 */ /* 0x0002e20000000800 */
[----:B0-----:R-:W-:Y:S01]  /*35a0*/  FMUL.FTZ R78, R26, -1.4426950216293334961 ;  /* 0xbfb8aa3b1a4e7820 */ /* 0x001fe20000410000 */
[----:B------:R-:W-:Y:S01]  /*35b0*/  SHF.L.U32 R38, R22, 0x10, RZ ;  /* 0x0000001016267819 */ /* 0x000fe200000006ff */
[----:B-----5:R-:W-:Y:S01]  /*35c0*/  FADD.FTZ R82, R82, 1 ;  /* 0x3f80000052527421 */ /* 0x020fe20000010000 */
[----:B------:R-:W-:-:S02]  /*35d0*/  SHF.L.U32 R25, R25, 0x10, RZ ;  /* 0x0000001019197819 */ /* 0x000fc400000006ff */
[----:B------:R-:W-:Y:S01]  /*35e0*/  PRMT R133, R17, 0x7632, R133 ;  /* 0x0000763211857816 */ /* 0x000fe20000000085 */
[----:B------:R-:W-:Y:S01]  /*35f0*/  FMUL.FTZ R88, R38, -1.4426950216293334961 ;  /* 0xbfb8aa3b26587820 */ /* 0x000fe20000410000 */
[----:B------:R-:W0:Y:S01]  /*3600*/  MUFU.EX2 R96, R86 ;  /* 0x0000005600607308 */ /* 0x000e220000000800 */
[----:B-1----:R-:W-:Y:S01]  /*3610*/  PRMT R80, R21, 0x7632, R80 ;  /* 0x0000763215507816 */ /* 0x002fe20000000050 */
[----:B------:R-:W-:Y:S01]  /*3620*/  FADD.FTZ R92, R92, 1 ;  /* 0x3f8000005c5c7421 */ /* 0x000fe20000010000 */
[----:B------:R-:W-:Y:S02]  /*3630*/  PRMT R135, R18, 0x7632, R135 ;  /* 0x0000763212877816 */ /* 0x000fe40000000087 */
[----:B------:R-:W-:Y:S02]  /*3640*/  SHF.L.U32 R80, R80, 0x10, RZ ;  /* 0x0000001050507819 */ /* 0x000fe400000006ff */
[----:B------:R-:W-:Y:S01]  /*3650*/  PRMT R137, R19, 0x7632, R137 ;  /* 0x0000763213897816 */ /* 0x000fe20000000089 */
[----:B------:R-:W-:Y:S01]  /*3660*/  MUFU.EX2 R100, R90 ;  /* 0x0000005a00647308 */ /* 0x000fe20000000800 */
[----:B---3--:R-:W-:Y:S01]  /*3670*/  FADD.FTZ R94, R94, 1 ;  /* 0x3f8000005e5e7421 */ /* 0x008fe20000010000 */
[----:B------:R-:W-:Y:S01]  /*3680*/  FMUL.FTZ R22, R80, -1.4426950216293334961 ;  /* 0xbfb8aa3b50167820 */ /* 0x000fe20000410000 */
[----:B------:R-:W-:-:S02]  /*3690*/  PRMT R16, R12, 0x7632, R16 ;  /* 0x000076320c107816 */ /* 0x000fc40000000010 */
[----:B------:R-:W-:Y:S02]  /*36a0*/  PRMT R17, R13, 0x7632, R17 ;  /* 0x000076320d117816 */ /* 0x000fe40000000011 */
[----:B------:R-:W-:Y:S01]  /*36b0*/  SHF.L.U32 R127, R127, 0x10, RZ ;  /* 0x000000107f7f7819 */ /* 0x000fe200000006ff */
[----:B------:R1:W3:Y:S01]  /*36c0*/  MUFU.EX2 R86, R51 ;  /* 0x0000003300567308 */ /* 0x0002e20000000800 */
[----:B0-----:R-:W-:Y:S01]  /*36d0*/  FADD.FTZ R96, R96, 1 ;  /* 0x3f80000060607421 */ /* 0x001fe20000010000 */
[----:B------:R-:W-:Y:S02]  /*36e0*/  SHF.L.U32 R133, R133, 0x10, RZ ;  /* 0x0000001085857819 */ /* 0x000fe400000006ff */
[----:B------:R-:W-:Y:S02]  /*36f0*/  SHF.L.U32 R135, R135, 0x10, RZ ;  /* 0x0000001087877819 */ /* 0x000fe400000006ff */
[----:B------:R-:W-:Y:S02]  /*3700*/  SHF.L.U32 R137, R137, 0x10, RZ ;  /* 0x0000001089897819 */ /* 0x000fe400000006ff */
[----:B------:R0:W5:Y:S01]  /*3710*/  MUFU.EX2 R90, R78 ;  /* 0x0000004e005a7308 */ /* 0x0001620000000800 */
[----:B-1----:R-:W-:-:S02]  /*3720*/  SHF.L.U32 R51, R21, 0x10, RZ ;  /* 0x0000001015337819 */ /* 0x002fc400000006ff */
[----:B------:R-:W-:-:S03]  /*3730*/  LEA R3, R62, R3, 0x1 ;  /* 0x000000033e037211 */ /* 0x000fc600078e08ff */
[----:B------:R-:W-:Y:S02]  /*3740*/  FMUL.FTZ R21, R51, -1.4426950216293334961 ;  /* 0xbfb8aa3b33157820 */ /* 0x000fe40000410000 */
[----:B------:R1:W5:Y:S01]  /*3750*/  MUFU.EX2 R84, R53 ;  /* 0x0000003500547308 */ /* 0x0003620000000800 */
[----:B0-----:R-:W-:Y:S01]  /*3760*/  SHF.L.U32 R78, R23, 0x10, RZ ;  /* 0x00000010174e7819 */ /* 0x001fe200000006ff */
[----:B---3--:R-:W-:-:S06]  /*3770*/  FADD.FTZ R129, R86, 1 ;  /* 0x3f80000056817421 */ /* 0x008fcc0000010000 */
[----:B------:R0:W-:Y:S01]  /*3780*/  MUFU.EX2 R104, R20 ;  /* 0x0000001400687308 */ /* 0x0001e20000000800 */
[----:B-1----:R-:W-:Y:S01]  /*3790*/  FMUL.FTZ R53, R25, -1.4426950216293334961 ;  /* 0xbfb8aa3b19357820 */ /* 0x002fe20000410000 */
[----:B-----5:R-:W-:-:S06]  /*37a0*/  FADD.FTZ R90, R90, 1 ;  /* 0x3f8000005a5a7421 */ /* 0x020fcc0000010000 */
[----:B------:R-:W1:Y:S01]  /*37b0*/  MUFU.EX2 R98, R88 ;  /* 0x0000005800627308 */ /* 0x000e620000000800 */
[----:B0-----:R-:W-:Y:S01]  /*37c0*/  FMUL.FTZ R20, R78, -1.4426950216293334961 ;  /* 0xbfb8aa3b4e147820 */ /* 0x001fe20000410000 */
[----:B------:R-:W-:-:S06]  /*37d0*/  FADD.FTZ R84, R84, 1 ;  /* 0x3f80000054547421 */ /* 0x000fcc0000010000 */
[----:B------:R0:W3:Y:S08]  /*37e0*/  MUFU.EX2 R88, R53 ;  /* 0x0000003500587308 */ /* 0x0000f00000000800 */
[----:B------:R-:W5:Y:S01]  /*37f0*/  MUFU.EX2 R118, R21 ;  /* 0x0000001500767308 */ /* 0x000f620000000800 */
[----:B0-----:R-:W-:Y:S01]  /*3800*/  PRMT R53, R23, 0x7632, R53 ;  /* 0x0000763217357816 */ /* 0x001fe20000000035 */
[----:B-1----:R-:W-:Y:S01]  /*3810*/  FADD.FTZ R121, R98, 1 ;  /* 0x3f80000062797421 */ /* 0x002fe20000010000 */
[----:B------:R-:W-:-:S02]  /*3820*/  SHF.L.U32 R98, R13, 0x10, RZ ;  /* 0x000000100d627819 */ /* 0x000fc400000006ff */
[----:B------:R-:W-:-:S03]  /*3830*/  SHF.L.U32 R53, R53, 0x10, RZ ;  /* 0x0000001035357819 */ /* 0x000fc600000006ff */
[----:B------:R-:W0:Y:S01]  /*3840*/  MUFU.EX2 R120, R22 ;  /* 0x0000001600787308 */ /* 0x000e220000000800 */
[----:B---3--:R-:W-:Y:S01]  /*3850*/  FADD.FTZ R86, R88, 1 ;  /* 0x3f80000058567421 */ /* 0x008fe20000010000 */
[----:B------:R-:W-:Y:S01]  /*3860*/  FMUL.FTZ R102, R53, -1.4426950216293334961 ;  /* 0xbfb8aa3b35667820 */ /* 0x000fe20000410000 */
[----:B------:R-:W-:-:S05]  /*3870*/  FADD.FTZ R88, R104, 1 ;  /* 0x3f80000068587421 */ /* 0x000fca0000010000 */
[----:B------:R-:W1:Y:S01]  /*3880*/  MUFU.EX2 R122, R20 ;  /* 0x00000014007a7308 */ /* 0x000e620000000800 */
[----:B-----5:R-:W-:-:S07]  /*3890*/  FADD.FTZ R118, R118, 1 ;  /* 0x3f80000076767421 */ /* 0x020fce0000010000 */
[----:B------:R-:W3:Y:S01]  /*38a0*/  MUFU.RCP R119, R54 ;  /* 0x0000003600777308 */ /* 0x000ee20000001000 */
[----:B0-----:R-:W-:-:S07]  /*38b0*/  FADD.FTZ R120, R120, 1 ;  /* 0x3f80000078787421 */ /* 0x001fce0000010000 */
[----:B------:R0:W5:Y:S01]  /*38c0*/  MUFU.RCP R123, R82 ;  /* 0x00000052007b7308 */ /* 0x0001620000001000 */
[----:B-1----:R-:W-:-:S07]  /*38d0*/  FADD.FTZ R122, R122, 1 ;  /* 0x3f8000007a7a7421 */ /* 0x002fce0000010000 */
[----:B------:R1:W5:Y:S01]  /*38e0*/  MUFU.EX2 R124, R102 ;  /* 0x00000066007c7308 */ /* 0x0003620000000800 */
[----:B0-----:R-:W-:Y:S01]  /*38f0*/  FADD.FTZ R82, R100, 1 ;  /* 0x3f80000064527421 */ /* 0x001fe20000010000 */
[----:B------:R-:W-:Y:S01]  /*3900*/  SHF.L.U32 R100, R12, 0x10, RZ ;  /* 0x000000100c647819 */ /* 0x000fe200000006ff */
[----:B---3--:R-:W-:-:S04]  /*3910*/  FADD.FTZ R13, -R119, 1 ;  /* 0x3f800000770d7421 */ /* 0x008fc80000010100 */
[C---:B------:R-:W-:Y:S01]  /*3920*/  FFMA.FTZ R13, R52.reuse, R13, 1 ;  /* 0x3f800000340d7423 */ /* 0x040fe2000001000d */
[----:B------:R0:W-:Y:S01]  /*3930*/  MUFU.RCP R113, R94 ;  /* 0x0000005e00717308 */ /* 0x0001e20000001000 */
[----:B-1----:R-:W-:Y:S01]  /*3940*/  SHF.L.U32 R102, R19, 0x10, RZ ;  /* 0x0000001013667819 */ /* 0x002fe200000006ff */
[----:B------:R-:W-:Y:S01]  /*3950*/  FMUL.FTZ R52, R52, R119 ;  /* 0x0000007734347220 */ /* 0x000fe20000410000 */
[----:B------:R-:W-:-:S05]  /*3960*/  PRMT R19, R15, 0x7632, R19 ;  /* 0x000076320f137816 */ /* 0x000fca0000000013 */
[----:B------:R1:W-:Y:S01]  /*3970*/  MUFU.RCP R115, R96 ;  /* 0x0000006000737308 */ /* 0x0003e20000001000 */
[----:B0-----:R-:W-:Y:S01]  /*3980*/  SHF.L.U32 R94, R15, 0x10, RZ ;  /* 0x000000100f5e7819 */ /* 0x001fe200000006ff */
[----:B-----5:R-:W-:Y:S01]  /*3990*/  FADD.FTZ R15, -R123, 1 ;  /* 0x3f8000007b0f7421 */ /* 0x020fe20000010100 */
[----:B------:R-:W-:-:S03]  /*39a0*/  FADD.FTZ R124, R124, 1 ;  /* 0x3f8000007c7c7421 */ /* 0x000fc60000010000 */
[C---:B------:R-:W-:Y:S01]  /*39b0*/  FFMA.FTZ R15, R50.reuse, R15, 1 ;  /* 0x3f800000320f7423 */ /* 0x040fe2000001000f */
[----:B------:R-:W-:Y:S01]  /*39c0*/  FMUL.FTZ R50, R50, R123 ;  /* 0x0000007b32327220 */ /* 0x000fe20000410000 */
[----:B------:R-:W-:Y:S01]  /*39d0*/  MUFU.RCP R84, R84 ;  /* 0x0000005400547308 */ /* 0x000fe20000001000 */
[----:B-1----:R-:W-:-:S07]  /*39e0*/  SHF.L.U32 R96, R14, 0x10, RZ ;  /* 0x000000100e607819 */ /* 0x002fce00000006ff */
[----:B------:R-:W-:Y:S08]  /*39f0*/  MUFU.RCP R125, R92 ;  /* 0x0000005c007d7308 */ /* 0x000ff00000001000 */
[----:B------:R-:W-:Y:S08]  /*3a00*/  MUFU.RCP R129, R129 ;  /* 0x0000008100817308 */ /* 0x000ff00000001000 */
[----:B------:R-:W-:Y:S08]  /*3a10*/  MUFU.RCP R86, R86 ;  /* 0x0000005600567308 */ /* 0x000ff00000001000 */
[----:B------:R-:W-:Y:S08]  /*3a20*/  MUFU.RCP R131, R90 ;  /* 0x0000005a00837308 */ /* 0x000ff00000001000 */
[----:B------:R-:W0:Y:S08]  /*3a30*/  MUFU.RCP R88, R88 ;  /* 0x0000005800587308 */ /* 0x000e300000001000 */
[----:B------:R-:W-:Y:S08]  /*3a40*/  MUFU.RCP R82, R82 ;  /* 0x0000005200527308 */ /* 0x000ff00000001000 */
[----:B------:R-:W1:Y:S01]  /*3a50*/  MUFU.RCP R121, R121 ;  /* 0x0000007900797308 */ /* 0x000e620000001000 */
[----:B0-----:R-:W-:-:S04]  /*3a60*/  FADD.FTZ R92, -R88, 1 ;  /* 0x3f800000585c7421 */ /* 0x001fc80000010100 */
[C---:B------:R-:W-:Y:S01]  /*3a70*/  FFMA.FTZ R92, R27.reuse, R92, 1 ;  /* 0x3f8000001b5c7423 */ /* 0x040fe2000001005c */
[----:B------:R-:W-:Y:S02]  /*3a80*/  FMUL.FTZ R27, R27, R88 ;  /* 0x000000581b1b7220 */ /* 0x000fe40000410000 */
[----:B------:R-:W0:Y:S08]  /*3a90*/  MUFU.RCP R153, R122 ;  /* 0x0000007a00997308 */ /* 0x000e300000001000 */
[----:B------:R-:W3:Y:S01]  /*3aa0*/  MUFU.RCP R149, R120 ;  /* 0x0000007800957308 */ /* 0x000ee20000001000 */
[----:B-1----:R-:W-:-:S04]  /*3ab0*/  FADD.FTZ R151, -R121, 1 ;  /* 0x3f80000079977421 */ /* 0x002fc80000010100 */
[C---:B------:R-:W-:Y:S01]  /*3ac0*/  FFMA.FTZ R151, R38.reuse, R151, 1 ;  /* 0x3f80000026977423 */ /* 0x040fe20000010097 */
[----:B------:R-:W-:Y:S02]  /*3ad0*/  FMUL.FTZ R38, R38, R121 ;  /* 0x0000007926267220 */ /* 0x000fe40000410000 */
[----:B------:R1:W5:Y:S08]  /*3ae0*/  MUFU.RCP R134, R124 ;  /* 0x0000007c00867308 */ /* 0x0003700000001000 */
[----:B------:R0:W5:Y:S01]  /*3af0*/  MUFU.RCP R90, R118 ;  /* 0x00000076005a7308 */ /* 0x0001620000001000 */
[----:B-1----:R-:W-:Y:S01]  /*3b00*/  SHF.L.U32 R124, R19, 0x10, RZ ;  /* 0x00000010137c7819 */ /* 0x002fe200000006ff */
[----:B--2---:R-:W-:Y:S04]  /*3b10*/  STS.128 [R57], R40 ;  /* 0x0000002839007388 */ /* 0x004fe80000000c00 */
[----:B----4-:R1:W-:Y:S01]  /*3b20*/  STS.128 [R57+0x200], R44 ;  /* 0x0002002c39007388 */ /* 0x0103e20000000c00 */
[----:B------:R-:W-:-:S03]  /*3b30*/  NOP ;  /* 0x0000000000007918 */ /* 0x000fc60000000000 */
[----:B------:R-:W2:Y:S01]  /*3b40*/  LDS.128 R20, [R56] ;  /* 0x0000000038147984 */ /* 0x000ea20000000c00 */
[----:B-1----:R-:W-:Y:S02]  /*3b50*/  SHF.L.U32 R45, R18, 0x10, RZ ;  /* 0x00000010122d7819 */ /* 0x002fe400000006ff */
[----:B------:R-:W-:-:S04]  /*3b60*/  PRMT R18, R14, 0x7632, R18 ;  /* 0x000076320e127816 */ /* 0x000fc80000000012 */
[----:B------:R-:W-:Y:S02]  /*3b70*/  SHF.L.U32 R122, R18, 0x10, RZ ;  /* 0x00000010127a7819 */ /* 0x000fe400000006ff */
[C---:B--2---:R-:W-:Y:S02]  /*3b80*/  SHF.L.U32 R42, R20.reuse, 0x10, RZ ;  /* 0x00000010142a7819 */ /* 0x044fe400000006ff */
        /* <DEDUP_REMOVED lines=9> */
[----:B------:R-:W-:Y:S01]  /*3c20*/  PRMT R114, R22, 0x7632, R114 ;  /* 0x0000763216727816 */ /* 0x000fe20000000072 */
[----:B------:R-:W-:Y:S01]  /*3c30*/  FMUL.FTZ R20, R12, R13 ;  /* 0x0000000d0c147220 */ /* 0x000fe20000410000 */
[----:B------:R-:W-:Y:S01]  /*3c40*/  SHF.L.U32 R44, R22, 0x10, RZ ;  /* 0x00000010162c7819 */ /* 0x000fe200000006ff */
[----:B------:R-:W-:Y:S01]  /*3c50*/  FMUL.FTZ R23, R14, R15 ;  /* 0x0000000f0e177220 */ /* 0x000fe20000410000 */
[----:B------:R-:W-:Y:S01]  /*3c60*/  FADD.FTZ R22, -R84, 1 ;  /* 0x3f80000054167421 */ /* 0x000fe20000010100 */
[----:B------:R-:W1:Y:S01]  /*3c70*/  LDS.128 R12, [R56+0x10] ;  /* 0x00001000380c7984 */ /* 0x000e620000000c00 */
[----:B------:R-:W-:Y:S01]  /*3c80*/  FADD.FTZ R21, -R125, 1 ;  /* 0x3f8000007d157421 */ /* 0x000fe20000010100 */
[----:B------:R-:W-:Y:S01]  /*3c90*/  SHF.L.U32 R110, R110, 0x10, RZ ;  /* 0x000000106e6e7819 */ /* 0x000fe200000006ff */
[----:B------:R-:W-:Y:S01]  /*3ca0*/  FFMA.FTZ R40, R49, R22, 1 ;  /* 0x3f80000031287423 */ /* 0x000fe20000010016 */
[----:B------:R-:W-:Y:S01]  /*3cb0*/  FMUL.FTZ R41, R45, R44 ;  /* 0x0000002c2d297220 */ /* 0x000fe20000410000 */
[----:B------:R-:W-:Y:S01]  /*3cc0*/  FFMA.FTZ R47, R48, R21, 1 ;  /* 0x3f800000302f7423 */ /* 0x000fe20000010015 */
[----:B------:R-:W-:Y:S01]  /*3cd0*/  FADD.FTZ R21, -R129, 1 ;  /* 0x3f80000081157421 */ /* 0x000fe20000010100 */
[----:B------:R-:W-:Y:S01]  /*3ce0*/  FMUL.FTZ R22, R127, R110 ;  /* 0x0000006e7f167220 */ /* 0x000fe20000410000 */
        /* <DEDUP_REMOVED lines=10> */
[----:B------:R-:W-:Y:S01]  /*3d90*/  FMUL.FTZ R54, R46, R47 ;  /* 0x0000002f2e367220 */ /* 0x000fe20000410000 */
[C---:B------:R-:W-:Y:S01]  /*3da0*/  FADD.FTZ R22, -R86.reuse, 1 ;  /* 0x3f80000056167421 */ /* 0x040fe20000010100 */
[----:B------:R-:W-:Y:S01]  /*3db0*/  FMUL.FTZ R41, R133, R112 ;  /* 0x0000007085297220 */ /* 0x000fe20000410000 */
[----:B------:R-:W-:Y:S01]  /*3dc0*/  FADD.FTZ R47, -R131, 1 ;  /* 0x3f800000832f7421 */ /* 0x000fe20000010100 */
[----:B------:R-:W-:Y:S01]  /*3dd0*/  FMUL.FTZ R46, R135, R114 ;  /* 0x00000072872e7220 */ /* 0x000fe20000410000 */
[----:B------:R-:W-:Y:S01]  /*3de0*/  FMUL.FTZ R139, R137, R116 ;  /* 0x00000074898b7220 */ /* 0x000fe20000410000 */
[----:B------:R-:W-:Y:S01]  /*3df0*/  FFMA.FTZ R22, R25, R22, 1 ;  /* 0x3f80000019167423 */ /* 0x000fe20000010016 */
        /* <DEDUP_REMOVED lines=15> */
[----:B-1----:R-:W-:Y:S01]  /*3ef0*/  SHF.L.U32 R145, R15, 0x10, RZ ;  /* 0x000000100f917819 */ /* 0x002fe200000006ff */
[----:B------:R-:W-:Y:S01]  /*3f00*/  FMUL.FTZ R88, R135, R26 ;  /* 0x0000001a87587220 */ /* 0x000fe20000410000 */
[----:B------:R-:W-:-:S02]  /*3f10*/  SHF.L.U32 R143, R14, 0x10, RZ ;  /* 0x000000100e8f7819 */ /* 0x000fc400000006ff */
        /* <DEDUP_REMOVED lines=10> */
[----:B------:R-:W-:Y:S01]  /*3fc0*/  PRMT R132, R15, 0x7632, R132 ;  /* 0x000076320f847816 */ /* 0x000fe20000000084 */
[----:B------:R-:W-:Y:S01]  /*3fd0*/  FADD.FTZ R15, -R115, 1 ;  /* 0x3f800000730f7421 */ /* 0x000fe20000010100 */
[----:B------:R-:W-:Y:S01]  /*3fe0*/  FMUL.FTZ R12, R100, R139 ;  /* 0x0000008b640c7220 */ /* 0x000fe20000410000 */
[----:B------:R-:W-:Y:S01]  /*3ff0*/  FMUL.FTZ R14, R98, R141 ;  /* 0x0000008d620e7220 */ /* 0x000fe20000410000 */
[----:B------:R-:W-:Y:S01]  /*4000*/  FMUL.FTZ R155, R82, R155 ;  /* 0x0000009b529b7220 */ /* 0x000fe20000410000 */
[----:B0-----:R-:W-:Y:S01]  /*4010*/  FMUL.FTZ R118, R121, R92 ;  /* 0x0000005c79767220 */ /* 0x001fe20000410000 */
[----:B------:R-:W-:Y:S01]  /*4020*/  SHF.L.U32 R130, R130, 0x10, RZ ;  /* 0x0000001082827819 */ /* 0x000fe200000006ff */
[----:B------:R-:W-:Y:S01]  /*4030*/  FFMA.FTZ R13, R0, R13, 1 ;  /* 0x3f800000000d7423 */ /* 0x000fe2000001000d */
[----:B------:R-:W-:Y:S01]  /*4040*/  FFMA.FTZ R15, R2, R15, 1 ;  /* 0x3f800000020f7423 */ /* 0x000fe2000001000f */
[----:B------:R-:W-:Y:S01]  /*4050*/  FMUL.FTZ R12, R113, R12 ;  /* 0x0000000c710c7220 */ /* 0x000fe20000410000 */
[----:B------:R-:W-:Y:S01]  /*4060*/  FMUL.FTZ R14, R115, R14 ;  /* 0x0000000e730e7220 */ /* 0x000fe20000410000 */
[----:B------:R-:W-:Y:S01]  /*4070*/  FMUL.FTZ R155, R155, R120 ;  /* 0x000000789b9b7220 */ /* 0x000fe20000410000 */
[----:B------:R-:W-:Y:S01]  /*4080*/  FMUL.FTZ R151, R118, R151 ;  /* 0x0000009776977220 */ /* 0x000fe20000410000 */
[----:B------:R-:W-:Y:S01]  /*4090*/  SHF.L.U32 R120, R17, 0x10, RZ ;  /* 0x0000001011787819 */ /* 0x000fe200000006ff */
[----:B------:R-:W-:Y:S01]  /*40a0*/  FADD.FTZ R17, -R153, 1 ;  /* 0x3f80000099117421 */ /* 0x000fe20000010100 */
[----:B------:R-:W-:Y:S01]  /*40b0*/  SHF.L.U32 R118, R16, 0x10, RZ ;  /* 0x0000001010767819 */ /* 0x000fe200000006ff */
[----:B------:R-:W-:Y:S01]  /*40c0*/  FMUL.FTZ R16, R122, R130 ;  /* 0x000000827a107220 */ /* 0x000fe20000410000 */
[----:B------:R-:W-:Y:S01]  /*40d0*/  FMUL.FTZ R92, R12, R13 ;  /* 0x0000000d0c5c7220 */ /* 0x000fe20000410000 */
[----:B------:R-:W-:Y:S01]  /*40e0*/  FMUL.FTZ R104, R14, R15 ;  /* 0x0000000f0e687220 */ /* 0x000fe20000410000 */
[----:B---3--:R-:W-:Y:S01]  /*40f0*/  FADD.FTZ R13, -R149, 1 ;  /* 0x3f800000950d7421 */ /* 0x008fe20000010100 */
[----:B-----5:R-:W-:Y:S01]  /*4100*/  FADD.FTZ R14, -R134, 1 ;  /* 0x3f800000860e7421 */ /* 0x020fe20000010100 */
[----:B------:R-:W-:Y:S01]  /*4110*/  SHF.L.U32 R126, R46, 0x10, RZ ;  /* 0x000000102e7e7819 */ /* 0x000fe200000006ff */
[----:B------:R-:W-:Y:S01]  /*4120*/  FMUL.FTZ R16, R153, R16 ;  /* 0x0000001099107220 */ /* 0x000fe20000410000 */
[----:B------:R-:W-:Y:S01]  /*4130*/  SHF.L.U32 R128, R47, 0x10, RZ ;  /* 0x000000102f807819 */ /* 0x000fe200000006ff */
[----:B------:R-:W-:Y:S01]  /*4140*/  FFMA.FTZ R47, R78, R17, 1 ;  /* 0x3f8000004e2f7423 */ /* 0x000fe20000010011 */
[----:B------:R-:W-:Y:S01]  /*4150*/  SHF.L.U32 R132, R132, 0x10, RZ ;  /* 0x0000001084847819 */ /* 0x000fe200000006ff */
[----:B------:R-:W-:Y:S01]  /*4160*/  FFMA.FTZ R15, R80, R13, 1 ;  /* 0x3f800000500f7423 */ /* 0x000fe2000001000d */
[----:B------:R-:W-:Y:S01]  /*4170*/  FFMA.FTZ R157, R53, R14, 1 ;  /* 0x3f800000359d7423 */ /* 0x000fe2000001000e */
[----:B------:R-:W-:Y:S01]  /*4180*/  FADD.FTZ R12, -R90, 1 ;  /* 0x3f8000005a0c7421 */ /* 0x000fe20000010100 */
[----:B------:R-:W-:Y:S01]  /*4190*/  FMUL.FTZ R13, R118, R126 ;  /* 0x0000007e760d7220 */ /* 0x000fe20000410000 */
[----:B------:R-:W-:Y:S01]  /*41a0*/  FMUL.FTZ R14, R120, R128 ;  /* 0x00000080780e7220 */ /* 0x000fe20000410000 */
[----:B------:R-:W-:Y:S01]  /*41b0*/  FMUL.FTZ R17, R124, R132 ;  /* 0x000000847c117220 */ /* 0x000fe20000410000 */
[----:B------:R-:W-:Y:S01]  /*41c0*/  FMUL.FTZ R16, R16, R47 ;  /* 0x0000002f10107220 */ /* 0x000fe20000410000 */
[----:B------:R-:W-:Y:S01]  /*41d0*/  FFMA.FTZ R12, R51, R12, 1 ;  /* 0x3f800000330c7423 */ /* 0x000fe2000001000c */
        /* <DEDUP_REMOVED lines=17> */
[----:B------:R-:W1:Y:S01]  /*42f0*/  LDC.64 R40, c[0x0][0x3e8] ;  /* 0x0000fa00ff287b82 */ /* 0x000e620000000a00 */
[----:B------:R-:W-:Y:S01]  /*4300*/  F2FP.BF16.F32.PACK_AB R21, R19, R104 ;  /* 0x000000681315723e */ /* 0x000fe200000010ff */
[----:B------:R-:W-:Y:S01]  /*4310*/  FMUL.FTZ R153, R78, R153 ;  /* 0x000000994e997220 */ /* 0x000fe20000410000 */
[----:B------:R-:W-:Y:S01]  /*4320*/  F2FP.BF16.F32.PACK_AB R22, R16, R151 ;  /* 0x000000971016723e */ /* 0x000fe200000010ff */
[----:B------:R-:W-:Y:S01]  /*4330*/  FMUL.FTZ R53, R53, R134 ;  /* 0x0000008635357220 */ /* 0x000fe20000410000 */
[----:B------:R-:W-:-:S03]  /*4340*/  LEA R54, R3, R60, 0x4 ;  /* 0x0000003c03367211 */ /* 0x000fc600078e20ff */
[----:B------:R-:W-:Y:S01]  /*4350*/  BAR.SYNC.DEFER_BLOCKING 0x0 ;  /* 0x0000000000007b1d */ /* 0x000fe20000010000 */
        /* <DEDUP_REMOVED lines=17> */
[----:B------:R-:W-:Y:S04]  /*4470*/  STS.128 [R54], R12 ;  /* 0x0000000c36007388 */ /* 0x000fe80000000c00 */
[----:B------:R0:W-:Y:S01]  /*4480*/  STS.128 [R54+0x10], R20 ;  /* 0x0000101436007388 */ /* 0x0001e20000000c00 */
[----:B------:R-:W-:-:S03]  /*4490*/  NOP ;  /* 0x0000000000007918 */ /* 0x000fc60000000000 */
[----:B------:R-:W2:Y:S04]  /*44a0*/  LDS.128 R16, [R57] ;  /* 0x0000000039107984 */ /* 0x000ea80000000c00 */
[----:B------:R-:W3:Y:S01]  /*44b0*/  LDS.128 R12, [R57+0x200] ;  /* 0x00020000390c7984 */ /* 0x000ee20000000c00 */
[----:B0-----:R-:W-:Y:S02]  /*44c0*/  IMAD R22, R76, UR6, RZ ;  /* 0x000000064c167c24 */ /* 0x001fe4000f8e02ff */
[C---:B------:R-:W-:Y:S02]  /*44d0*/  IMAD.WIDE.U32 R20, R79.reuse, UR6, R46 ;  /* 0x000000064f147c25 */ /* 0x040fe4000f8e002e */
[----:B------:R-:W0:Y:S02]  /*44e0*/  LDC R46, c[0x0][0x21c] ;  /* 0x00008700ff2e7b82 */ /* 0x000e240000000800 */
        /* <DEDUP_REMOVED lines=12> */
[----:B-1----:R-:W-:Y:S01]  /*45b0*/  FMUL.FTZ R14, R49, R44 ;  /* 0x0000002c310e7220 */ /* 0x002fe20000410000 */
[----:B------:R-:W-:Y:S01]  /*45c0*/  FMUL.FTZ R17, R26, R114 ;  /* 0x000000721a117220 */ /* 0x000fe20000410000 */
[----:B------:R-:W-:Y:S01]  /*45d0*/  FMUL.FTZ R12, R52, R42 ;  /* 0x0000002a340c7220 */ /* 0x000fe20000410000 */
[----:B------:R-:W-:Y:S01]  /*45e0*/  FMUL.FTZ R3, R24, R110 ;  /* 0x0000006e18037220 */ /* 0x000fe20000410000 */
[----:B------:R-:W-:-:S03]  /*45f0*/  FMUL.FTZ R13, R50, R43 ;  /* 0x0000002b320d7220 */ /* 0x000fc60000410000 */
[----:B------:R-:W1:Y:S01]  /*4600*/  LDC.64 R40, c[0x0][0x2c0] ;  /* 0x0000b000ff287b82 */ /* 0x000e620000000a00 */
        /* <DEDUP_REMOVED lines=20> */
[C---:B-1----:R-:W-:Y:S01]  /*4750*/  IMAD R38, R40.reuse, UR15, RZ ;  /* 0x0000000f28267c24 */ /* 0x042fe2000f8e02ff */
[----:B------:R-:W-:Y:S01]  /*4760*/  F2FP.BF16.F32.PACK_AB R16, R51, R16 ;  /* 0x000000103310723e */ /* 0x000fe200000010ff */
[----:B------:R-:W-:-:S04]  /*4770*/  IMAD.WIDE.U32 R2, R40, UR14, R34 ;  /* 0x0000000e28027c25 */ /* 0x000fc8000f8e0022 */
[----:B------:R-:W-:Y:S01]  /*4780*/  STS.128 [R54+0x10], R16 ;  /* 0x0000101036007388 */ /* 0x000fe20000000c00 */
[----:B------:R-:W-:-:S03]  /*4790*/  NOP ;  /* 0x0000000000007918 */ /* 0x000fc60000000000 */
[----:B------:R-:W1:Y:S01]  /*47a0*/  LDS.128 R20, [R57] ;  /* 0x0000000039147984 */ /* 0x000e620000000c00 */
[----:B------:R-:W-:Y:S02]  /*47b0*/  IMAD R39, R41, UR14, R38 ;  /* 0x0000000e29277c24 */ /* 0x000fe4000f8e0226 */
[----:B------:R-:W-:Y:S01]  /*47c0*/  IMAD R38, R76, UR8, RZ ;  /* 0x000000084c267c24 */ /* 0x000fe2000f8e02ff */
[----:B------:R-:W3:Y:S02]  /*47d0*/  LDS.128 R24, [R57+0x200] ;  /* 0x0002000039187984 */ /* 0x000ee40000000c00 */
[----:B------:R-:W-:Y:S01]  /*47e0*/  IADD3 R3, R3, R39, RZ ;  /* 0x0000002703037210 */ /* 0x000fe20007ffe0ff */
[C---:B--2---:R-:W-:Y:S02]  /*47f0*/  IMAD R13, R79.reuse, UR9, R38 ;  /* 0x000000094f0d7c24 */ /* 0x044fe4000f8e0226 */
[----:B------:R-:W-:-:S05]  /*4800*/  IMAD.WIDE.U32 R2, R79, UR8, R2 ;  /* 0x000000084f027c25 */ /* 0x000fca000f8e0002 */
[----:B------:R-:W-:Y:S02]  /*4810*/  IADD3 R3, R3, R13, RZ ;  /* 0x0000000d03037210 */ /* 0x000fe40007ffe0ff */
[----:B------:R-:W-:-:S04]  /*4820*/  LEA R12, P0, R2, UR6, 0x1 ;  /* 0x00000006020c7c11 */ /* 0x000fc8000f8008ff */
[----:B------:R-:W-:-:S03]  /*4830*/  LEA.HI.X R13, R2, UR7, R3, 0x1, P0 ;  /* 0x00000007020d7c11 */ /* 0x000fc600080f0c03 */
[----:B------:R-:W-:-:S05]  /*4840*/  IMAD.WIDE R2, R59, 0x10, R12 ;  /* 0x000000103b027825 */ /* 0x000fca00078e020c */
[----:B-1----:R2:W-:Y:S04]  /*4850*/  STG.E.128 desc[UR12][R2.64], R20 ;  /* 0x0000001402007986 */ /* 0x0025e8000c101d0c */
[----:B---3--:R2:W-:Y:S02]  /*4860*/  STG.E.128 desc[UR12][R2.64+0x200], R24 ;  /* 0x0002001802007986 */ /* 0x0085e4000c101d0c */
.L_x_5827:
[C---:B-12---:R-:W-:Y:S01]  /*4870*/  SHF.L.U32 R2, R4.reuse, 0x10, RZ ;  /* 0x0000001004027819 */ /* 0x046fe200000006ff */
        /* <DEDUP_REMOVED lines=37> */
[----:B------:R-:W-:Y:S01]  /*4ad0*/  PRMT R175, R10, 0x7632, R175 ;  /* 0x000076320aaf7816 */ /* 0x000fe200000000af */
[----:B------:R-:W-:Y:S01]  /*4ae0*/  FFMA.FTZ R73, R100, R16, R73 ;  /* 0x0000001064497223 */ /* 0x000fe20000010049 */
[----:B0-----:R-:W-:Y:S01]  /*4af0*/  ISETP.GE.AND P0, PT, R46, 0x1, PT ;  /* 0x000000012e00780c */ /* 0x001fe20003f06270 */
[-C--:B------:R-:W-:Y:S01]  /*4b00*/  FMUL.FTZ R128, R104, R77.reuse ;  /* 0x0000004d68807220 */ /* 0x080fe20000410000 */
[----:B------:R-:W-:Y:S01]  /*4b10*/  SHF.L.U32 R146, R175, 0x10, RZ ;  /* 0x00000010af927819 */ /* 0x000fe200000006ff */
[----:B------:R-:W-:Y:S01]  /*4b20*/  FFMA.FTZ R73, R84, R18, R73 ;  /* 0x0000001254497223 */ /* 0x000fe20000010049 */
[C---:B------:R-:W-:Y:S01]  /*4b30*/  SHF.L.U32 R144, R11.reuse, 0x10, RZ ;  /* 0x000000100b907819 */ /* 0x040fe200000006ff */
[-C--:B------:R-:W-:Y:S01]  /*4b40*/  FMUL.FTZ R129, R102, R77.reuse ;  /* 0x0000004d66817220 */ /* 0x080fe20000410000 */
[----:B------:R-:W-:Y:S01]  /*4b50*/  PRMT R174, R11, 0x7632, R174 ;  /* 0x000076320bae7816 */ /* 0x000fe200000000ae */
[----:B------:R-:W-:Y:S01]  /*4b60*/  FFMA.FTZ R73, R98, R150, R73 ;  /* 0x0000009662497223 */ /* 0x000fe20000010049 */
[-C--:B------:R-:W-:Y:S01]  /*4b70*/  FMUL.FTZ R130, R100, R77.reuse ;  /* 0x0000004d64827220 */ /* 0x080fe20000410000 */
[-C--:B------:R-:W-:Y:S01]  /*4b80*/  FMUL.FTZ R131, R98, R77.reuse ;  /* 0x0000004d62837220 */ /* 0x080fe20000410000 */
[----:B------:R-:W-:Y:S01]  /*4b90*/  SHF.L.U32 R142, R174, 0x10, RZ ;  /* 0x00000010ae8e7819 */ /* 0x000fe200000006ff */
        /* <DEDUP_REMOVED lines=13> */
[----:B------:R-:W-:-:S03]  /*4c70*/  FMUL.FTZ R140, R78, R77 ;  /* 0x0000004d4e8c7220 */ /* 0x000fc60000410000 */
[----:B------:R-:W-:Y:S01]  /*4c80*/  FFMA.FTZ R73, R78, R142, R73 ;  /* 0x0000008e4e497223 */ /* 0x000fe20000010049 */
[----:B------:R-:W-:Y:S06]  /*4c90*/  @!P0 BRA `(.L_x_5828) ;  /* 0x00000034008c8947 */ /* 0x000fec0003800000 */
[----:B------:R-:W0:Y:S01]  /*4ca0*/  LDC R152, c[0x0][0x224] ;  /* 0x00008900ff987b82 */ /* 0x000e220000000800 */
[----:B------:R-:W-:Y:S01]  /*4cb0*/  IADD3 R162, R55, -0x1, RZ ;  /* 0xffffffff37a27810 */ /* 0x000fe20007ffe0ff */
[----:B------:R-:W-:Y:S01]  /*4cc0*/  ULDC.64 UR6, c[0x0][0x230] ;  /* 0x00008c0000067ab9 */ /* 0x000fe20000000a00 */
[----:B------:R-:W-:Y:S01]  /*4cd0*/  ULDC.64 UR8, c[0x0][0x248] ;  /* 0x0000920000087ab9 */ /* 0x000fe20000000a00 */
[----:B------:R-:W-:Y:S01]  /*4ce0*/  IMAD R22, R76, UR6, RZ ;  /* 0x000000064c167c24 */ /* 0x000fe2000f8e02ff */
[----:B------:R-:W-:Y:S01]  /*4cf0*/  LEA.HI R3, R162, R162, RZ, 0x1 ;  /* 0x000000a2a2037211 */ /* 0x000fe200078f08ff */
[----:B------:R-:W-:Y:S01]  /*4d00*/  IMAD R24, R76, UR8, RZ ;  /* 0x000000084c187c24 */ /* 0x000fe2000f8e02ff */
[----:B------:R-:W-:Y:S01]  /*4d10*/  ISETP.NE.AND P0, PT, R71, RZ, PT ;  /* 0x000000ff4700720c */ /* 0x000fe20003f05270 */
[----:B------:R-:W1:Y:S01]  /*4d20*/  LDC.64 R42, c[0x0][0x2d8] ;  /* 0x0000b600ff2a7b82 */ /* 0x000e620000000a00 */
[----:B------:R-:W-:Y:S01]  /*4d30*/  IMAD.WIDE.U32 R38, R79, UR6, RZ ;  /* 0x000000064f267c25 */ /* 0x000fe2000f8e00ff */
[----:B------:R-:W-:Y:S01]  /*4d40*/  LOP3.LUT R3, R3, 0xfffffe, RZ, 0xc0, !PT ;  /* 0x00fffffe03037812 */ /* 0x000fe200078ec0ff */
[----:B------:R-:W-:-:S02]  /*4d50*/  HFMA2.MMA R147, -RZ, RZ, 0, 0 ;  /* 0x00000000ff937435 */ /* 0x000fc400000001ff */
[----:B------:R-:W-:Y:S01]  /*4d60*/  FMUL.FTZ R161, R2, R109 ;  /* 0x0000006d02a17220 */ /* 0x000fe20000410000 */
[C---:B------:R-:W-:Y:S01]  /*4d70*/  IMAD R145, R79.reuse, UR7, R22 ;  /* 0x000000074f917c24 */ /* 0x040fe2000f8e0216 */
[----:B------:R-:W-:Y:S01]  /*4d80*/  IADD3 R162, R162, -R3, RZ ;  /* 0x80000003a2a27210 */ /* 0x000fe20007ffe0ff */
[C---:B------:R-:W-:Y:S01]  /*4d90*/  IMAD.WIDE.U32 R40, R79.reuse, UR8, RZ ;  /* 0x000000084f287c25 */ /* 0x040fe2000f8e00ff */
[----:B------:R-:W2:Y:S03]  /*4da0*/  LDC.64 R44, c[0x0][0x2d0] ;  /* 0x0000b400ff2c7b82 */ /* 0x000ea60000000a00 */
[----:B------:R-:W-:Y:S01]  /*4db0*/  FMUL.FTZ R160, R160, R99 ;  /* 0x00000063a0a07220 */ /* 0x000fe20000410000 */
[----:B------:R-:W-:Y:S01]  /*4dc0*/  P2R R2, PR, RZ, 0x1 ;  /* 0x00000001ff027803 */ /* 0x000fe20000000000 */
[----:B------:R-:W-:Y:S02]  /*4dd0*/  IMAD R143, R79, UR9, R24 ;  /* 0x000000094f8f7c24 */ /* 0x000fe4000f8e0218 */
        /* <DEDUP_REMOVED lines=29> */
.L_x_5872:
[----:B------:R-:W-:Y:S02]  /*4fb0*/  SHF.R.S32.HI R165, RZ, 0x1f, R147 ;  /* 0x0000001fffa57819 */ /* 0x000fe40000011493 */
[----:B------:R-:W-:Y:S02]  /*4fc0*/  MOV R2, R38 ;  /* 0x0000002600027202 */ /* 0x000fe40000000f00 */
[----:B------:R-:W-:Y:S01]  /*4fd0*/  MOV R3, R145 ;  /* 0x0000009100037202 */ /* 0x000fe20000000f00 */
[C---:B0-----:R-:W-:Y:S02]  /*4fe0*/  IMAD R12, R165.reuse, UR10, RZ ;  /* 0x0000000aa50c7c24 */ /* 0x041fe4000f8e02ff */
        /* <DEDUP_REMOVED lines=10> */
[----:B------:R0:W2:Y:S01]  /*5090*/  LDG.E R163, desc[UR12][R20.64] ;  /* 0x0000000c14a37981 */ /* 0x0000a2000c1e1900 */
[----:B------:R-:W-:-:S03]  /*50a0*/  LEA.HI.X R15, R12, R61, R3, 0x1, P1 ;  /* 0x0000003d0c0f7211 */ /* 0x000fc600008f0c03 */
[----:B------:R-:W-:-:S05]  /*50b0*/  IMAD.WIDE R22, R59, 0x10, R14 ;  /* 0x000000103b167825 */ /* 0x000fca00078e020e */
[----:B---3--:R-:W3:Y:S04]  /*50c0*/  LDG.E.128 R12, desc[UR12][R22.64] ;  /* 0x0000000c160c7981 */ /* 0x008ee8000c1e1d00 */
[----:B----4-:R-:W4:Y:S01]  /*50d0*/  LDG.E.128 R16, desc[UR12][R22.64+0x200] ;  /* 0x0002000c16107981 */ /* 0x010f22000c1e1d00 */
        /* <DEDUP_REMOVED lines=29> */
[----:B------:R-:W2:Y:S01]  /*52b0*/  LDS.128 R20, [R56] ;  /* 0x0000000038147984 */ /* 0x000ea20000000c00 */
[----:B-1----:R-:W-:-:S03]  /*52c0*/  FMUL.FTZ R51, R184, R99 ;  /* 0x00000063b8337220 */ /* 0x002fc60000410000 */
[----:B------:R-:W1:Y:S04]  /*52d0*/  LDS.128 R24, [R56+0x10] ;  /* 0x0000100038187984 */ /* 0x000e680000000c00 */
[----:B0-----:R0:W-:Y:S01]  /*52e0*/  STS [R167+0x1d10], R182 ;  /* 0x001d10b6a7007388 */ /* 0x0011e20000000800 */
[----:B------:R-:W-:Y:S01]  /*52f0*/  BAR.SYNC.DEFER_BLOCKING 0x0 ;  /* 0x0000000000007b1d */ /* 0x000fe20000010000 */
[C---:B------:R-:W-:Y:S01]  /*5300*/  FMUL.FTZ R170, R184.reuse, R108 ;  /* 0x0000006cb8aa7220 */ /* 0x040fe20000410000 */
[----:B------:R-:W-:-:S04]  /*5310*/  FMUL.FTZ R169, R184, R95 ;  /* 0x0000005fb8a97220 */ /* 0x000fc80000410000 */
[----:B------:R-:W3:Y:S01]  /*5320*/  MUFU.EX2 R51, R51 ;  /* 0x0000003300337308 */ /* 0x000ee20000000800 */
[C---:B------:R-:W-:Y:S01]  /*5330*/  FMUL.FTZ R168, R184.reuse, R107 ;  /* 0x0000006bb8a87220 */ /* 0x040fe20000410000 */
[----:B0-----:R-:W-:-:S06]  /*5340*/  FMUL.FTZ R167, R184, R91 ;  /* 0x0000005bb8a77220 */ /* 0x001fcc0000410000 */
[----:B------:R-:W0:Y:S01]  /*5350*/  MUFU.EX2 R170, R170 ;  /* 0x000000aa00aa7308 */ /* 0x000e220000000800 */
[----:B------:R-:W-:-:S07]  /*5360*/  FMUL.FTZ R166, R184, R105 ;  /* 0x00000069b8a67220 */ /* 0x000fce0000410000 */
[----:B------:R-:W4:Y:S01]  /*5370*/  MUFU.EX2 R169, R169 ;  /* 0x000000a900a97308 */ /* 0x000f220000000800 */
[-C--:B---3--:R-:W-:Y:S01]  /*5380*/  FMUL.FTZ R13, R182, R51.reuse ;  /* 0x00000033b60d7220 */ /* 0x088fe20000410000 */
[----:B------:R3:W5:Y:S01]  /*5390*/  @!P1 LDG.E.64 R2, desc[UR12][R52.64] ;  /* 0x0000000c34029981 */ /* 0x000762000c1e1b00 */
[----:B------:R-:W-:-:S05]  /*53a0*/  FFMA.FTZ R12, R161, R51, R160 ;  /* 0x00000033a10c7223 */ /* 0x000fca00000100a0 */
[----:B------:R-:W2:Y:S01]  /*53b0*/  MUFU.EX2 R168, R168 ;  /* 0x000000a800a87308 */ /* 0x000ea20000000800 */
[----:B------:R-:W-:Y:S01]  /*53c0*/  ISETP.NE.AND P1, PT, R71, 0x3f, PT ;  /* 0x0000003f4700780c */ /* 0x000fe20003f25270 */
[----:B---3--:R-:W-:-:S06]  /*53d0*/  FMUL.FTZ R53, R184, R89 ;  /* 0x00000059b8357220 */ /* 0x008fcc0000410000 */
        /* <DEDUP_REMOVED lines=9> */
[C---:B--2---:R-:W-:Y:S01]  /*5470*/  FMUL.FTZ R14, R168.reuse, R13 ;  /* 0x0000000da80e7220 */ /* 0x044fe20000410000 */
[----:B------:R-:W-:Y:S01]  /*5480*/  FFMA.FTZ R12, R168, R12, R157 ;  /* 0x0000000ca80c7223 */ /* 0x000fe2000001009d */
[----:B------:R-:W-:Y:S01]  /*5490*/  FMUL.FTZ R171, R184, R101 ;  /* 0x00000065b8ab7220 */ /* 0x000fe20000410000 */
[----:B------:R-:W-:-:S04]  /*54a0*/  @P1 LEA R210, R71, R60, 0x2 ;  /* 0x0000003c47d21211 */ /* 0x000fc800078e10ff */
[----:B------:R-:W2:Y:S01]  /*54b0*/  MUFU.EX2 R164, R164 ;  /* 0x000000a400a47308 */ /* 0x000ea20000000800 */
[C---:B---3--:R-:W-:Y:S01]  /*54c0*/  FMUL.FTZ R13, R167.reuse, R14 ;  /* 0x0000000ea70d7220 */ /* 0x048fe20000410000 */
[----:B------:R-:W-:Y:S01]  /*54d0*/  FFMA.FTZ R12, R167, R12, R156 ;  /* 0x0000000ca70c7223 */ /* 0x000fe2000001009c */
[----:B------:R-:W-:Y:S01]  /*54e0*/  FMUL.FTZ R172, R184, R85 ;  /* 0x00000055b8ac7220 */ /* 0x000fe20000410000 */
[----:B------:R-:W3:Y:S04]  /*54f0*/  @P1 LDS R210, [R210+0x2514] ;  /* 0x00251400d2d21984 */ /* 0x000ee80000000800 */
[----:B------:R-:W1:Y:S01]  /*5500*/  MUFU.EX2 R52, R52 ;  /* 0x0000003400347308 */ /* 0x000e620000000800 */
        /* <DEDUP_REMOVED lines=16> */
[C---:B0-----:R-:W-:Y:S01]  /*5610*/  FMUL.FTZ R13, R171.reuse, R14 ;  /* 0x0000000eab0d7220 */ /* 0x041fe20000410000 */
[----:B------:R-:W-:-:S06]  /*5620*/  FFMA.FTZ R12, R171, R12, R150 ;  /* 0x0000000cab0c7223 */ /* 0x000fcc0000010096 */
[----:B------:R-:W0:Y:S01]  /*5630*/  MUFU.EX2 R185, R185 ;  /* 0x000000b900b97308 */ /* 0x000e220000000800 */
[C---:B----4-:R-:W-:Y:S01]  /*5640*/  FMUL.FTZ R14, R172.reuse, R13 ;  /* 0x0000000dac0e7220 */ /* 0x050fe20000410000 */
[----:B------:R-:W-:-:S06]  /*5650*/  FFMA.FTZ R12, R172, R12, R149 ;  /* 0x0000000cac0c7223 */ /* 0x000fcc0000010095 */
[----:B------:R-:W4:Y:S01]  /*5660*/  MUFU.EX2 R203, R203 ;  /* 0x000000cb00cb7308 */ /* 0x000f220000000800 */
[C---:B--2---:R-:W-:Y:S01]  /*5670*/  FMUL.FTZ R14, R173.reuse, R14 ;  /* 0x0000000ead0e7220 */ /* 0x044fe20000410000 */
[----:B------:R-:W-:-:S03]  /*5680*/  FFMA.FTZ R12, R173, R12, R148 ;  /* 0x0000000cad0c7223 */ /* 0x000fc60000010094 */
[C---:B-1----:R-:W-:Y:S01]  /*5690*/  FMUL.FTZ R14, R183.reuse, R14 ;  /* 0x0000000eb70e7220 */ /* 0x042fe20000410000 */
        /* <DEDUP_REMOVED lines=21> */
[----:B---3--:R-:W-:Y:S06]  /*57f0*/  @P1 BRA `(.L_x_5830) ;  /* 0x0000000000281947 */ /* 0x008fec0003800000 */
[----:B------:R-:W-:Y:S01]  /*5800*/  ISETP.NE.AND P1, PT, R55, R152, PT ;  /* 0x000000983700720c */ /* 0x000fe20003f25270 */
[----:B------:R-:W-:-:S12]  /*5810*/  HFMA2.MMA R210, -RZ, RZ, 1.875, 0 ;  /* 0x3f800000ffd27435 */ /* 0x000fd800000001ff */
[----:B------:R-:W-:Y:S05]  /*5820*/  @!P1 BRA `(.L_x_5830) ;  /* 0x00000000001c9947 */ /* 0x000fea0003800000 */
[----:B------:R-:W-:-:S04]  /*5830*/  IADD3 R15, R152, -UR4, RZ ;  /* 0x80000004980f7c10 */ /* 0x000fc8000fffe0ff */
[----:B------:R-:W-:-:S04]  /*5840*/  LEA.HI R14, R15, R15, RZ, 0x1 ;  /* 0x0000000f0f0e7211 */ /* 0x000fc800078f08ff */
[----:B------:R-:W-:-:S04]  /*5850*/  LOP3.LUT R14, R14, 0xfffffe, RZ, 0xc0, !PT ;  /* 0x00fffffe0e0e7812 */ /* 0x000fc800078ec0ff */
[----:B------:R-:W-:-:S04]  /*5860*/  IADD3 R14, -R14, R15, RZ ;  /* 0x0000000f0e0e7210 */ /* 0x000fc80007ffe1ff */
[----:B------:R-:W-:-:S04]  /*5870*/  LEA R15, R14, R147, 0x8 ;  /* 0x000000930e0f7211 */ /* 0x000fc800078e40ff */
[----:B------:R-:W-:-:S05]  /*5880*/  LEA R15, R15, R60, 0x2 ;  /* 0x0000003c0f0f7211 */ /* 0x000fca00078e10ff */
[----:B------:R0:W1:Y:S02]  /*5890*/  LDS R210, [R15+0x1d10] ;  /* 0x001d10000fd27984 */ /* 0x0000640000000800 */
.L_x_5830:
[----:B------:R-:W-:Y:S05]  /*58a0*/  BSYNC B0 ;  /* 0x0000000000007941 */ /* 0x000fea0003800000 */
.L_x_5829:
[----:B------:R-:W-:Y:S01]  /*58b0*/  ISETP.GT.U32.AND P1, PT, R71, 0x1f, PT ;  /* 0x0000001f4700780c */ /* 0x000fe20003f24070 */
[----:B------:R2:W-:Y:S01]  /*58c0*/  STS.64 [R219+0x1900], R12 ;  /* 0x0019000cdb007388 */ /* 0x0005e20000000a00 */
[----:B------:R-:W-:Y:S01]  /*58d0*/  SHF.L.U32 R221, R221, 0x10, RZ ;  /* 0x00000010dddd7819 */ /* 0x000fe200000006ff */
[C---:B0----5:R-:W-:Y:S01]  /*58e0*/  FMUL.FTZ R15, R50.reuse, R212 ;  /* 0x000000d4320f7220 */ /* 0x061fe20000410000 */
[----:B------:R-:W-:Y:S01]  /*58f0*/  SHF.L.U32 R223, R223, 0x10, RZ ;  /* 0x00000010dfdf7819 */ /* 0x000fe200000006ff */
[C---:B------:R-:W-:Y:S01]  /*5900*/  FMUL.FTZ R17, R50.reuse, R213 ;  /* 0x000000d532117220 */ /* 0x040fe20000410000 */
[----:B------:R-:W-:Y:S01]  /*5910*/  SHF.L.U32 R227, R227, 0x10, RZ ;  /* 0x00000010e3e37819 */ /* 0x000fe200000006ff */
[----:B------:R-:W-:Y:S01]  /*5920*/  FMUL.FTZ R21, R50, R214 ;  /* 0x000000d632157220 */ /* 0x000fe20000410000 */
[----:B------:R-:W-:Y:S01]  /*5930*/  SHF.L.U32 R229, R229, 0x10, RZ ;  /* 0x00000010e5e57819 */ /* 0x000fe200000006ff */
[----:B------:R-:W-:Y:S01]  /*5940*/  FMUL.FTZ R20, R0, R15 ;  /* 0x0000000f00147220 */ /* 0x000fe20000410000 */
[----:B------:R-:W-:Y:S01]  /*5950*/  SHF.L.U32 R231, R231, 0x10, RZ ;  /* 0x00000010e7e77819 */ /* 0x000fe200000006ff */
[----:B------:R-:W-:Y:S01]  /*5960*/  FMUL.FTZ R22, R106, R17 ;  /* 0x000000116a167220 */ /* 0x000fe20000410000 */
[----:B------:R-:W-:Y:S01]  /*5970*/  SHF.L.U32 R225, R225, 0x10, RZ ;  /* 0x00000010e1e17819 */ /* 0x000fe200000006ff */
[----:B--2---:R-:W-:Y:S01]  /*5980*/  FMUL.FTZ R13, R50, R215 ;  /* 0x000000d7320d7220 */ /* 0x004fe20000410000 */
[----:B------:R-:W-:Y:S01]  /*5990*/  SHF.L.U32 R220, R220, 0x10, RZ ;  /* 0x00000010dcdc7819 */ /* 0x000fe200000006ff */
[----:B------:R-:W-:Y:S01]  /*59a0*/  FMUL.FTZ R192, R102, R21 ;  /* 0x0000001566c07220 */ /* 0x000fe20000410000 */
[----:B------:R-:W-:Y:S01]  /*59b0*/  SHF.L.U32 R207, R207, 0x10, RZ ;  /* 0x00000010cfcf7819 */ /* 0x000fe200000006ff */
        /* <DEDUP_REMOVED lines=55> */
.L_x_5891:
[----:B------:R-:W-:Y:S01]  /*5d30*/  ISETP.GE.AND P2, PT, R62, 0x10, PT ;  /* 0x000000103e00780c */ /* 0x000fe20003f46270 */
[----:B------:R-:W-:-:S12]  /*5d40*/  UMOV UR7, 0xffffffff ;  /* 0xffffffff00077882 */ /* 0x000fd80000000000 */
[C---:B0-2---:R-:W-:Y:S01]  /*5d50*/  @P2 FFMA.FTZ R15, R14.reuse, R16, R15 ;  /* 0x000000100e0f2223 */ /* 0x045fe2000001000f */
[----:B---3--:R-:W-:Y:S01]  /*5d60*/  @P2 FMUL.FTZ R14, R14, R17 ;  /* 0x000000110e0e2220 */ /* 0x008fe20000410000 */
[----:B------:R-:W-:Y:S06]  /*5d70*/  BRA.DIV UR7, `(.L_x_5833) ;  /* 0x0000003e07e87947 */ /* 0x000fec000b800000 */
.L_x_5894:
[----:B------:R-:W-:-:S03]  /*5d80*/  UMOV UR7, 0xffffffff ;  /* 0xffffffff00077882 */ /* 0x000fc60000000000 */
[----:B------:R-:W-:Y:S05]  /*5d90*/  BRA.DIV UR7, `(.L_x_5834) ;  /* 0x0000004207087947 */ /* 0x000fea000b800000 */
.L_x_5897:
[----:B------:R-:W-:-:S03]  /*5da0*/  UMOV UR7, 0xffffffff ;  /* 0xffffffff00077882 */ /* 0x000fc60000000000 */
[----:B------:R-:W-:Y:S05]  /*5db0*/  BRA.DIV UR7, `(.L_x_5835) ;  /* 0x0000004207287947 */ /* 0x000fea000b800000 */
[----:B------:R-:W0:Y:S04]  /*5dc0*/  SHFL.UP PT, R14, R14, 0x1, RZ ;  /* 0x042000000e0e7989 */ /* 0x000e2800000e00ff */
[----:B------:R-:W2:Y:S04]  /*5dd0*/  SHFL.UP PT, R15, R15, 0x1, RZ ;  /* 0x042000000f0f7989 */ /* 0x000ea800000e00ff */
[----:B------:R3:W4:Y:S04]  /*5de0*/  SHFL.IDX PT, R16, R2, RZ, 0x1f ;  /* 0x00001fff02107589 */ /* 0x00072800000e0000 */
[----:B------:R3:W0:Y:S02]  /*5df0*/  SHFL.IDX PT, R17, R3, RZ, 0x1f ;  /* 0x00001fff03117589 */ /* 0x00062400000e0000 */
.L_x_5903:
[C---:B0-2---:R-:W-:Y:S01]  /*5e00*/  @P3 FFMA.FTZ R17, R14.reuse, R17, R15 ;  /* 0x000000110e113223 */ /* 0x045fe2000001000f */
[----:B----4-:R-:W-:-:S03]  /*5e10*/  @P3 FMUL.FTZ R16, R14, R16 ;  /* 0x000000100e103220 */ /* 0x010fc60000410000 */
[C---:B------:R-:W-:Y:S01]  /*5e20*/  FFMA.FTZ R19, R12.reuse, R17, R13 ;  /* 0x000000110c137223 */ /* 0x040fe2000001000d */
[----:B------:R-:W-:-:S05]  /*5e30*/  FMUL.FTZ R18, R12, R16 ;  /* 0x000000100c127220 */ /* 0x000fca0000410000 */
[----:B------:R0:W-:Y:S02]  /*5e40*/  STS.128 [R26+0x1900], R16 ;  /* 0x001900101a007388 */ /* 0x0001e40000000c00 */
.L_x_5831:
        /* <DEDUP_REMOVED lines=96> */
.L_x_5920:
        /* <DEDUP_REMOVED lines=8> */
.L_x_5836:
[----:B------:R-:W-:Y:S05]  /*64d0*/  WARPSYNC.ALL ;  /* 0x0000000000007948 */ /* 0x000fea0003800000 */
[----:B------:R-:W-:Y:S01]  /*64e0*/  ISETP.NE.AND P0, PT, R71, RZ, PT ;  /* 0x000000ff4700720c */ /* 0x000fe20003f05270 */
        /* <DEDUP_REMOVED lines=14> */
[----:B------:R-:W-:Y:S01]  /*65d0*/  MOV R12, R71 ;  /* 0x00000047000c7202 */ /* 0x000fe20000000f00 */
[----:B------:R-:W-:Y:S01]  /*65e0*/  IMAD R14, R46, UR15, RZ ;  /* 0x0000000f2e0e7c24 */ /* 0x000fe2000f8e02ff */
[----:B------:R-:W-:Y:S01]  /*65f0*/  @!P0 LEA R213, R147, R60, 0x3 ;  /* 0x0000003c93d58211 */ /* 0x000fe200078e18ff */
[----:B------:R-:W-:Y:S01]  /*6600*/  FFMA.FTZ R13, R90, R223, R13 ;  /* 0x000000df5a0d7223 */ /* 0x000fe2000001000d */
[----:B------:R-:W-:Y:S01]  /*6610*/  FMUL.FTZ R218, R218, R191 ;  /* 0x000000bfdada7220 */ /* 0x000fe20000410000 */
[----:B------:R-:W-:-:S02]  /*6620*/  IMAD R15, R47, UR14, R14 ;  /* 0x0000000e2f0f7c24 */ /* 0x000fc4000f8e020e */
[----:B------:R-:W-:Y:S01]  /*6630*/  FMUL.FTZ R225, R225, R194 ;  /* 0x000000c2e1e17220 */ /* 0x000fe20000410000 */
[----:B------:R-:W-:Y:S01]  /*6640*/  FFMA.FTZ R13, R104, R217, R13 ;  /* 0x000000d9680d7223 */ /* 0x000fe2000001000d */
[----:B------:R-:W-:Y:S01]  /*6650*/  FMUL.FTZ R207, R207, R198 ;  /* 0x000000c6cfcf7220 */ /* 0x000fe20000410000 */
[----:B------:R-:W-:Y:S01]  /*6660*/  FMUL.FTZ R215, R215, R196 ;  /* 0x000000c4d7d77220 */ /* 0x000fe20000410000 */
[----:B-1----:R-:W0:Y:S01]  /*6670*/  LDS R18, [R219+0x1b14] ;  /* 0x001b1400db127984 */ /* 0x002e220000000800 */
[----:B------:R-:W-:Y:S01]  /*6680*/  FFMA.FTZ R13, R88, R227, R13 ;  /* 0x000000e3580d7223 */ /* 0x000fe2000001000d */
[----:B------:R-:W-:Y:S01]  /*6690*/  FMUL.FTZ R212, R78, R207 ;  /* 0x000000cf4ed47220 */ /* 0x000fe20000410000 */
[----:B------:R-:W-:Y:S01]  /*66a0*/  FMUL.FTZ R207, R50, R184 ;  /* 0x000000b832cf7220 */ /* 0x000fe20000410000 */
[----:B------:R1:W-:Y:S01]  /*66b0*/  @!P0 STS.64 [R213+0x2610], R2 ;  /* 0x00261002d5008388 */ /* 0x0003e20000000a00 */
[----:B------:R-:W-:Y:S01]  /*66c0*/  FFMA.FTZ R13, R102, R214, R13 ;  /* 0x000000d6660d7223 */ /* 0x000fe2000001000d */
[----:B------:R-:W-:Y:S01]  /*66d0*/  FMUL.FTZ R220, R220, R197 ;  /* 0x000000c5dcdc7220 */ /* 0x000fe20000410000 */
[----:B------:R-:W-:Y:S01]  /*66e0*/  FMUL.FTZ R207, R104, R207 ;  /* 0x000000cf68cf7220 */ /* 0x000fe20000410000 */
[----:B------:R-:W-:Y:S01]  /*66f0*/  FMUL.FTZ R211, R211, R199 ;  /* 0x000000c7d3d37220 */ /* 0x000fe20000410000 */
[----:B------:R-:W-:Y:S01]  /*6700*/  FFMA.FTZ R13, R86, R229, R13 ;  /* 0x000000e5560d7223 */ /* 0x000fe2000001000d */
[----:B------:R-:W-:Y:S03]  /*6710*/  BSSY B0, `(.L_x_5838) ;  /* 0x0000067000007945 */ /* 0x000fe60003800000 */
[----:B------:R-:W-:Y:S01]  /*6720*/  FFMA.FTZ R13, R100, R216, R13 ;  /* 0x000000d8640d7223 */ /* 0x000fe2000001000d */
[----:B-1----:R-:W-:-:S03]  /*6730*/  IADD3 R2, R152, -UR4, RZ ;  /* 0x8000000498027c10 */ /* 0x002fc6000fffe0ff */
[----:B------:R-:W-:Y:S01]  /*6740*/  FFMA.FTZ R231, R84, R231, R13 ;  /* 0x000000e754e77223 */ /* 0x000fe2000001000d */
[----:B------:R-:W-:Y:S01]  /*6750*/  HFMA2.MMA R13, -RZ, RZ, 0, 0 ;  /* 0x00000000ff0d7435 */ /* 0x000fe200000001ff */
[----:B------:R-:W-:Y:S01]  /*6760*/  FMUL.FTZ R3, R50, R186 ;  /* 0x000000ba32037220 */ /* 0x000fe20000410000 */
[----:B------:R-:W-:Y:S01]  /*6770*/  LEA R2, R2, 0xfffffc00, 0xa ;  /* 0xfffffc0002027811 */ /* 0x000fe200078e50ff */
[----:B------:R-:W-:Y:S02]  /*6780*/  FFMA.FTZ R231, R98, R218, R231 ;  /* 0x000000da62e77223 */ /* 0x000fe400000100e7 */
[----:B------:R-:W-:Y:S02]  /*6790*/  FMUL.FTZ R3, R88, R3 ;  /* 0x0000000358037220 */ /* 0x000fe40000410000 */
[----:B------:R-:W-:Y:S01]  /*67a0*/  FFMA.FTZ R225, R82, R225, R231 ;  /* 0x000000e152e17223 */ /* 0x000fe200000100e7 */
[----:B------:R-:W-:-:S04]  /*67b0*/  IMAD.WIDE.U32 R12, R46, UR14, R12 ;  /* 0x0000000e2e0c7c25 */ /* 0x000fc8000f8e000c */
[----:B------:R-:W-:Y:S01]  /*67c0*/  FFMA.FTZ R215, R96, R215, R225 ;  /* 0x000000d760d77223 */ /* 0x000fe200000100e1 */
[----:B------:R-:W-:Y:S01]  /*67d0*/  IADD3 R13, R13, R15, RZ ;  /* 0x0000000f0d0d7210 */ /* 0x000fe20007ffe0ff */
[----:B------:R-:W-:Y:S02]  /*67e0*/  IMAD R15, R75, UR20, RZ ;  /* 0x000000144b0f7c24 */ /* 0x000fe4000f8e02ff */
[----:B------:R-:W-:Y:S02]  /*67f0*/  FFMA.FTZ R215, R80, R220, R215 ;  /* 0x000000dc50d77223 */ /* 0x000fe400000100d7 */
[----:B------:R-:W-:Y:S02]  /*6800*/  IMAD R15, R72, UR21, R15 ;  /* 0x00000015480f7c24 */ /* 0x000fe4000f8e020f */
[----:B------:R-:W-:Y:S01]  /*6810*/  FFMA.FTZ R211, R94, R211, R215 ;  /* 0x000000d35ed37223 */ /* 0x000fe200000100d7 */
[----:B0-----:R-:W-:Y:S01]  /*6820*/  FFMA.FTZ R210, R18, R210, R209 ;  /* 0x000000d212d27223 */ /* 0x001fe200000100d1 */
[----:B------:R-:W-:Y:S01]  /*6830*/  IMAD.WIDE.U32 R12, R72, UR20, R12 ;  /* 0x00000014480c7c25 */ /* 0x000fe2000f8e000c */
[----:B------:R-:W-:-:S03]  /*6840*/  IADD3 R18, -R152, UR4, RZ ;  /* 0x0000000498127c10 */ /* 0x000fc6000fffe1ff */
[----:B------:R-:W-:Y:S01]  /*6850*/  FFMA.FTZ R208, R203, R210, R208 ;  /* 0x000000d2cbd07223 */ /* 0x000fe200000100d0 */
[C---:B------:R-:W-:Y:S01]  /*6860*/  FMUL.FTZ R203, R50.reuse, R182 ;  /* 0x000000b632cb7220 */ /* 0x040fe20000410000 */
[----:B------:R-:W-:Y:S01]  /*6870*/  IADD3 R15, R13, R15, RZ ;  /* 0x0000000f0d0f7210 */ /* 0x000fe20007ffe0ff */
[----:B------:R-:W-:Y:S01]  /*6880*/  FMUL.FTZ R13, R50, R193 ;  /* 0x000000c1320d7220 */ /* 0x000fe20000410000 */
[----:B------:R-:W-:Y:S01]  /*6890*/  LEA R16, P1, R12, UR22, 0x2 ;  /* 0x000000160c107c11 */ /* 0x000fe2000f8210ff */
[----:B------:R-:W-:Y:S01]  /*68a0*/  FFMA.FTZ R206, R185, R208, R206 ;  /* 0x000000d0b9ce7223 */ /* 0x000fe200000100ce */
[----:B------:R-:W-:Y:S01]  /*68b0*/  IADD3 R14, P2, R34, R12, RZ ;  /* 0x0000000c220e7210 */ /* 0x000fe20007f5e0ff */
[----:B------:R-:W-:Y:S01]  /*68c0*/  FMUL.FTZ R19, R0, R13 ;  /* 0x0000000d00137220 */ /* 0x000fe20000410000 */
[----:B------:R-:W-:Y:S01]  /*68d0*/  LEA.HI.X R17, R12, UR23, R15, 0x2, P1 ;  /* 0x000000170c117c11 */ /* 0x000fe200088f140f */
[----:B------:R-:W-:Y:S01]  /*68e0*/  IMAD R13, R18, -0x400, RZ ;  /* 0xfffffc00120d7824 */ /* 0x000fe200078e02ff */
[----:B------:R-:W-:Y:S01]  /*68f0*/  SHF.L.U32 R12, R71, 0x4, RZ ;  /* 0x00000004470c7819 */ /* 0x000fe200000006ff */
[----:B------:R-:W-:Y:S01]  /*6900*/  FFMA.FTZ R204, R183, R206, R204 ;  /* 0x000000ceb7cc7223 */ /* 0x000fe200000100cc */
[C---:B------:R-:W-:Y:S01]  /*6910*/  FMUL.FTZ R185, R50.reuse, R27 ;  /* 0x0000001b32b97220 */ /* 0x040fe20000410000 */
[----:B------:R-:W-:Y:S01]  /*6920*/  FMUL.FTZ R183, R50, R189 ;  /* 0x000000bd32b77220 */ /* 0x000fe20000410000 */
[----:B------:R-:W-:Y:S01]  /*6930*/  LEA.HI.SX32 R209, R12, R12, 0x1b ;  /* 0x0000000c0cd17211 */ /* 0x000fe200078fdaff */
[----:B------:R-:W-:-:S04]  /*6940*/  IMAD.WIDE R12, R13, 0x4, R16 ;  /* 0x000000040d0c7825 */ /* 0x000fc800078e0210 */
[----:B------:R-:W-:Y:S01]  /*6950*/  FFMA.FTZ R202, R173, R204, R202 ;  /* 0x000000ccadca7223 */ /* 0x000fe200000100ca */
[----:B------:R-:W-:Y:S01]  /*6960*/  FMUL.FTZ R17, R50, R26 ;  /* 0x0000001a32117220 */ /* 0x000fe20000410000 */
[----:B------:R-:W-:Y:S01]  /*6970*/  LEA R18, R209, R60, 0x2 ;  /* 0x0000003cd1127211 */ /* 0x000fe200078e10ff */
[----:B------:R-:W-:Y:S01]  /*6980*/  FMUL.FTZ R185, R106, R185 ;  /* 0x000000b96ab97220 */ /* 0x000fe20000410000 */
[----:B------:R-:W-:Y:S01]  /*6990*/  FFMA.FTZ R172, R172, R202, R205 ;  /* 0x000000caacac7223 */ /* 0x000fe200000100cd */
[----:B------:R-:W-:Y:S01]  /*69a0*/  FMUL.FTZ R17, R92, R17 ;  /* 0x000000115c117220 */ /* 0x000fe20000410000 */
[C---:B------:R-:W-:Y:S01]  /*69b0*/  FMUL.FTZ R173, R50.reuse, R188 ;  /* 0x000000bc32ad7220 */ /* 0x040fe20000410000 */
[----:B------:R0:W-:Y:S01]  /*69c0*/  STS [R18+0x850], R19 ;  /* 0x0008501312007388 */ /* 0x0001e20000000800 */
        /* <DEDUP_REMOVED lines=9> */
[C---:B0-----:R-:W-:Y:S01]  /*6a60*/  FMUL.FTZ R19, R50.reuse, R187 ;  /* 0x000000bb32137220 */ /* 0x041fe20000410000 */
[C---:B------:R-:W-:Y:S01]  /*6a70*/  FMUL.FTZ R195, R50.reuse, R196 ;  /* 0x000000c432c37220 */ /* 0x040fe20000410000 */
[----:B------:R0:W-:Y:S01]  /*6a80*/  STS [R18+0x864], R3 ;  /* 0x0008640312007388 */ /* 0x0001e20000000800 */
[----:B------:R-:W-:Y:S01]  /*6a90*/  FFMA.FTZ R192, R53, R164, R192 ;  /* 0x000000a435c07223 */ /* 0x000fe200000100c0 */
[----:B-1----:R-:W-:Y:S01]  /*6aa0*/  FMUL.FTZ R17, R50, R190 ;  /* 0x000000be32117220 */ /* 0x002fe20000410000 */
[----:B------:R-:W-:Y:S01]  /*6ab0*/  FMUL.FTZ R19, R102, R19 ;  /* 0x0000001366137220 */ /* 0x000fe20000410000 */
[----:B------:R-:W-:Y:S01]  /*6ac0*/  FMUL.FTZ R171, R98, R171 ;  /* 0x000000ab62ab7220 */ /* 0x000fe20000410000 */
[----:B------:R-:W-:Y:S01]  /*6ad0*/  FFMA.FTZ R166, R166, R192, R25 ;  /* 0x000000c0a6a67223 */ /* 0x000fe20000010019 */
[----:B------:R-:W-:Y:S01]  /*6ae0*/  FMUL.FTZ R17, R84, R17 ;  /* 0x0000001154117220 */ /* 0x000fe20000410000 */
[C---:B--2---:R-:W-:Y:S01]  /*6af0*/  FMUL.FTZ R185, R50.reuse, R194 ;  /* 0x000000c232b97220 */ /* 0x044fe20000410000 */
[----:B------:R1:W-:Y:S01]  /*6b00*/  STS [R18+0x868], R19 ;  /* 0x0008681312007388 */ /* 0x0003e20000000800 */
[C---:B------:R-:W-:Y:S01]  /*6b10*/  FMUL.FTZ R25, R50.reuse, R198 ;  /* 0x000000c632197220 */ /* 0x040fe20000410000 */
[----:B0-----:R-:W-:Y:S01]  /*6b20*/  FMUL.FTZ R3, R50, R197 ;  /* 0x000000c532037220 */ /* 0x001fe20000410000 */
[----:B------:R-:W-:Y:S01]  /*6b30*/  FFMA.FTZ R24, R167, R166, R24 ;  /* 0x000000a6a7187223 */ /* 0x000fe20000010018 */
[----:B------:R0:W-:Y:S01]  /*6b40*/  STS [R18+0x874], R17 ;  /* 0x0008741112007388 */ /* 0x0001e20000000800 */
[----:B------:R-:W-:Y:S01]  /*6b50*/  FMUL.FTZ R185, R82, R185 ;  /* 0x000000b952b97220 */ /* 0x000fe20000410000 */
[----:B------:R-:W-:Y:S01]  /*6b60*/  FMUL.FTZ R195, R96, R195 ;  /* 0x000000c360c37220 */ /* 0x000fe20000410000 */
[----:B------:R-:W-:Y:S01]  /*6b70*/  FMUL.FTZ R3, R80, R3 ;  /* 0x0000000350037220 */ /* 0x000fe20000410000 */
[----:B------:R-:W-:Y:S01]  /*6b80*/  FMUL.FTZ R25, R78, R25 ;  /* 0x000000194e197220 */ /* 0x000fe20000410000 */
[----:B------:R-:W-:Y:S01]  /*6b90*/  FFMA.FTZ R168, R168, R24, R23 ;  /* 0x00000018a8a87223 */ /* 0x000fe20000010017 */
[----:B-1----:R-:W-:Y:S01]  /*6ba0*/  FMUL.FTZ R19, R50, R199 ;  /* 0x000000c732137220 */ /* 0x002fe20000410000 */
[----:B------:R1:W-:Y:S01]  /*6bb0*/  STS [R18+0x85c], R203 ;  /* 0x00085ccb12007388 */ /* 0x0003e20000000800 */
[----:B------:R-:W-:Y:S01]  /*6bc0*/  FADD.FTZ R16, R211, R212 ;  /* 0x000000d4d3107221 */ /* 0x000fe20000010000 */
[----:B------:R-:W-:Y:S01]  /*6bd0*/  FFMA.FTZ R22, R169, R168, R22 ;  /* 0x000000a8a9167223 */ /* 0x000fe20000010016 */
[----:B0-----:R-:W-:Y:S01]  /*6be0*/  IADD3 R17, -R2, UR9, -R71 ;  /* 0x0000000902117c10 */ /* 0x001fe2000fffe947 */
[----:B------:R-:W-:Y:S01]  /*6bf0*/  FMUL.FTZ R19, R94, R19 ;  /* 0x000000135e137220 */ /* 0x000fe20000410000 */
[----:B------:R1:W-:Y:S01]  /*6c00*/  STS [R18+0x860], R207 ;  /* 0x000860cf12007388 */ /* 0x0003e20000000800 */
[----:B------:R-:W-:Y:S01]  /*6c10*/  IADD3.X R15, R35, R15, RZ, P2, !PT ;  /* 0x0000000f230f7210 */ /* 0x000fe200017fe4ff */
[----:B------:R-:W-:Y:S01]  /*6c20*/  FFMA.FTZ R170, R170, R22, R21 ;  /* 0x00000016aaaa7223 */ /* 0x000fe20000010015 */
[----:B------:R-:W-:Y:S01]  /*6c30*/  ISETP.GE.AND P1, PT, R17, 0x1, PT ;  /* 0x000000011100780c */ /* 0x000fe20003f26270 */
        /* <DEDUP_REMOVED lines=20> */
.L_x_5839:
[----:B------:R-:W-:Y:S05]  /*6d80*/  BSYNC B0 ;  /* 0x0000000000007941 */ /* 0x000fea0003800000 */
.L_x_5838:
[----:B------:R-:W-:Y:S01]  /*6d90*/  SHF.L.U32 R14, R4, 0x10, RZ ;  /* 0x00000010040e7819 */ /* 0x000fe200000006ff */
[----:B------:R-:W-:Y:S01]  /*6da0*/  FFMA.FTZ R20, R51, R170, R20 ;  /* 0x000000aa33147223 */ /* 0x000fe20000010014 */
[----:B01----:R-:W-:Y:S01]  /*6db0*/  SHF.L.U32 R3, R181, 0x10, RZ ;  /* 0x00000010b5037819 */ /* 0x003fe200000006ff */
[----:B------:R-:W-:Y:S01]  /*6dc0*/  FMUL.FTZ R15, R170, R99 ;  /* 0x00000063aa0f7220 */ /* 0x000fe20000410000 */
        /* <DEDUP_REMOVED lines=12> */
[----:B------:R-:W-:Y:S01]  /*6e90*/  SHF.L.U32 R51, R179, 0x10, RZ ;  /* 0x00000010b3337819 */ /* 0x000fe200000006ff */
[----:B------:R-:W-:Y:S01]  /*6ea0*/  FFMA.FTZ R184, R23, -R107, R184 ;  /* 0x8000006b17b87223 */ /* 0x000fe200000100b8 */
[----:B------:R-:W-:Y:S01]  /*6eb0*/  FFMA.FTZ R167, R21, R27, R26 ;  /* 0x0000001b15a77223 */ /* 0x000fe2000001001a */
[----:B------:R-:W-:Y:S01]  /*6ec0*/  IADD3 R224, R71, 0x40, RZ ;  /* 0x0000004047e07810 */ /* 0x000fe20007ffe0ff */
[----:B------:R-:W-:Y:S01]  /*6ed0*/  FMUL.FTZ R53, R24, R107 ;  /* 0x0000006b18357220 */ /* 0x000fe20000410000 */
[----:B------:R-:W-:Y:S01]  /*6ee0*/  SHF.L.U32 R165, R178, 0x10, RZ ;  /* 0x00000010b2a57819 */ /* 0x000fe200000006ff */
[----:B------:R-:W-:Y:S01]  /*6ef0*/  FFMA.FTZ R222, R182, R25, R167 ;  /* 0x00000019b6de7223 */ /* 0x000fe200000100a7 */
[----:B------:R-:W-:Y:S01]  /*6f00*/  LEA.HI.SX32 R215, R224, R71, 0x1b ;  /* 0x00000047e0d77211 */ /* 0x000fe200078fdaff */
[-C--:B------:R-:W-:Y:S01]  /*6f10*/  FFMA.FTZ R167, R51, -R91.reuse, R186 ;  /* 0x8000005b33a77223 */ /* 0x080fe200000100ba */
[----:B------:R-:W-:Y:S01]  /*6f20*/  SHF.L.U32 R212, R7, 0x10, RZ ;  /* 0x0000001007d47819 */ /* 0x000fe200000006ff */
[----:B------:R-:W-:Y:S01]  /*6f30*/  FMUL.FTZ R186, R166, R91 ;  /* 0x0000005ba6ba7220 */ /* 0x000fe20000410000 */
[----:B------:R-:W-:Y:S01]  /*6f40*/  FFMA.FTZ R185, R53, R184, R222 ;  /* 0x000000b835b97223 */ /* 0x000fe200000100de */
[----:B------:R-:W-:Y:S01]  /*6f50*/  LEA R215, R215, R60, 0x2 ;  /* 0x0000003cd7d77211 */ /* 0x000fe200078e10ff */
[----:B------:R-:W-:Y:S01]  /*6f60*/  FFMA.FTZ R183, R165, -R89, R188 ;  /* 0x80000059a5b77223 */ /* 0x000fe200000100bc */
[-C--:B------:R-:W-:Y:S01]  /*6f70*/  FFMA.FTZ R187, R212, -R105.reuse, R187 ;  /* 0x80000069d4bb7223 */ /* 0x080fe200000100bb */
[----:B------:R-:W-:Y:S01]  /*6f80*/  FMUL.FTZ R188, R192, R105 ;  /* 0x00000069c0bc7220 */ /* 0x000fe20000410000 */
[----:B------:R-:W-:Y:S01]  /*6f90*/  FFMA.FTZ R205, R186, R167, R185 ;  /* 0x000000a7bacd7223 */ /* 0x000fe200000100b9 */
[----:B------:R-:W-:Y:S01]  /*6fa0*/  SHF.L.U32 R169, R177, 0x10, RZ ;  /* 0x00000010b1a97819 */ /* 0x000fe200000006ff */
[----:B------:R-:W-:Y:S01]  /*6fb0*/  FMUL.FTZ R185, R164, R89 ;  /* 0x00000059a4b97220 */ /* 0x000fe20000410000 */
[----:B------:R-:W-:Y:S01]  /*6fc0*/  SHF.L.U32 R216, R9, 0x10, RZ ;  /* 0x0000001009d87819 */ /* 0x000fe200000006ff */
[----:B------:R-:W-:Y:S01]  /*6fd0*/  FFMA.FTZ R222, R188, R187, R205 ;  /* 0x000000bbbcde7223 */ /* 0x000fe200000100cd */
[----:B------:R-:W-:Y:S01]  /*6fe0*/  SHF.L.U32 R214, R8, 0x10, RZ ;  /* 0x0000001008d67819 */ /* 0x000fe200000006ff */
[----:B------:R-:W0:Y:S01]  /*6ff0*/  LDS R215, [R215+0x950] ;  /* 0x00095000d7d77984 */ /* 0x000e220000000800 */
[----:B------:R-:W-:Y:S01]  /*7000*/  SHF.L.U32 R171, R176, 0x10, RZ ;  /* 0x00000010b0ab7819 */ /* 0x000fe200000006ff */
[----:B------:R-:W-:Y:S01]  /*7010*/  FFMA.FTZ R201, R169, -R87, R190 ;  /* 0x80000057a9c97223 */ /* 0x000fe200000100be */
[----:B------:R-:W-:Y:S01]  /*7020*/  FFMA.FTZ R203, R216, -R101, R191 ;  /* 0x80000065d8cb7223 */ /* 0x000fe200000100bf */
[-C--:B------:R-:W-:Y:S01]  /*7030*/  FFMA.FTZ R189, R214, -R103.reuse, R189 ;  /* 0x80000067d6bd7223 */ /* 0x080fe200000100bd */
[----:B------:R-:W-:Y:S01]  /*7040*/  FMUL.FTZ R190, R52, R103 ;  /* 0x0000006734be7220 */ /* 0x000fe20000410000 */
[----:B------:R-:W-:Y:S01]  /*7050*/  FFMA.FTZ R191, R185, R183, R222 ;  /* 0x000000b7b9bf7223 */ /* 0x000fe200000100de */
[----:B------:R-:W-:Y:S01]  /*7060*/  SHF.L.U32 R173, R10, 0x10, RZ ;  /* 0x000000100aad7819 */ /* 0x000fe200000006ff */
[----:B------:R-:W-:Y:S01]  /*7070*/  FFMA.FTZ R205, R171, -R85, R194 ;  /* 0x80000055abcd7223 */ /* 0x000fe200000100c2 */
        /* <DEDUP_REMOVED lines=16> */
[----:B------:R-:W-:Y:S01]  /*7180*/  IMAD R224, R48, UR8, RZ ;  /* 0x0000000830e07c24 */ /* 0x000fe2000f8e02ff */
[----:B------:R-:W-:Y:S01]  /*7190*/  SHF.L.U32 R220, R11, 0x10, RZ ;  /* 0x000000100bdc7819 */ /* 0x000fe200000006ff */
[----:B------:R-:W-:Y:S01]  /*71a0*/  FMUL.FTZ R222, R206, R83 ;  /* 0x00000053cede7220 */ /* 0x000fe20000410000 */
[----:B------:R-:W-:Y:S01]  /*71b0*/  FFMA.FTZ R191, R198, R207, R191 ;  /* 0x000000cfc6bf7223 */ /* 0x000fe200000100bf */
[----:B------:R-:W-:Y:S01]  /*71c0*/  IMAD.WIDE.U32 R12, R48, UR7, R12 ;  /* 0x00000007300c7c25 */ /* 0x000fe2000f8e000c */
[----:B------:R-:W-:-:S03]  /*71d0*/  IADD3 R226, R71, 0x80, RZ ;  /* 0x0000008047e27810 */ /* 0x000fc60007ffe0ff */
[----:B------:R-:W-:Y:S01]  /*71e0*/  FFMA.FTZ R199, R220, -R93, R199 ;  /* 0x8000005ddcc77223 */ /* 0x000fe200000100c7 */
[----:B------:R-:W-:Y:S01]  /*71f0*/  FMUL.FTZ R213, R210, R81 ;  /* 0x00000051d2d57220 */ /* 0x000fe20000410000 */
[----:B------:R-:W-:Y:S02]  /*7200*/  IMAD R217, R49, UR7, R224 ;  /* 0x0000000731d97c24 */ /* 0x000fe4000f8e02e0 */
[----:B------:R-:W-:Y:S01]  /*7210*/  FMUL.FTZ R224, R208, R93 ;  /* 0x0000005dd0e07220 */ /* 0x000fe20000410000 */
[----:B------:R-:W-:Y:S01]  /*7220*/  FFMA.FTZ R191, R222, R209, R191 ;  /* 0x000000d1debf7223 */ /* 0x000fe200000100bf */
[----:B------:R-:W-:Y:S01]  /*7230*/  IADD3 R26, R71, 0xc0, RZ ;  /* 0x000000c0471a7810 */ /* 0x000fe20007ffe0ff */
[----:B------:R-:W-:Y:S01]  /*7240*/  FMUL.FTZ R228, R213, R211 ;  /* 0x000000d3d5e47220 */ /* 0x000fe20000410000 */
[----:B------:R-:W-:Y:S01]  /*7250*/  IADD3 R13, R13, R217, RZ ;  /* 0x000000d90d0d7210 */ /* 0x000fe20007ffe0ff */
[----:B------:R-:W-:Y:S01]  /*7260*/  FFMA.FTZ R191, R224, R199, R191 ;  /* 0x000000c7e0bf7223 */ /* 0x000fe200000100bf */
[----:B------:R-:W-:Y:S01]  /*7270*/  LEA.HI.SX32 R217, R226, R71, 0x1b ;  /* 0x00000047e2d97211 */ /* 0x000fe200078fdaff */
[----:B------:R-:W-:Y:S01]  /*7280*/  BSSY B0, `(.L_x_5840) ;  /* 0x0000008000007945 */ /* 0x000fe20003800000 */
[----:B------:R-:W-:Y:S01]  /*7290*/  ISETP.GE.AND P2, PT, R17, 0x81, PT ;  /* 0x000000811100780c */ /* 0x000fe20003f46270 */
[----:B------:R-:W-:Y:S01]  /*72a0*/  FADD.FTZ R191, R191, R228 ;  /* 0x000000e4bfbf7221 */ /* 0x000fe20000010000 */
[----:B------:R-:W-:-:S02]  /*72b0*/  ISETP.GE.AND P3, PT, R17, 0xc1, PT ;  /* 0x000000c11100780c */ /* 0x000fc40003f66270 */
[----:B------:R-:W-:Y:S02]  /*72c0*/  LEA.HI.SX32 R219, R26, R71, 0x1b ;  /* 0x000000471adb7211 */ /* 0x000fe400078fdaff */
[----:B------:R-:W-:Y:S01]  /*72d0*/  LEA R217, R217, R60, 0x2 ;  /* 0x0000003cd9d97211 */ /* 0x000fe200078e10ff */
[----:B0-----:R-:W-:Y:S08]  /*72e0*/  @!P1 BRA `(.L_x_5841) ;  /* 0x0000000000049947 */ /* 0x001ff00003800000 */
[----:B------:R0:W-:Y:S02]  /*72f0*/  REDG.E.ADD.F32.FTZ.RN.STRONG.GPU desc[UR12][R12.64+-0xf00], R215 ;  /* 0xfff100d70c0079a6 */ /* 0x0001e4000c10f38c */
.L_x_5841:
[----:B------:R-:W-:Y:S05]  /*7300*/  BSYNC B0 ;  /* 0x0000000000007941 */ /* 0x000fea0003800000 */
.L_x_5840:
[----:B0-----:R0:W1:Y:S01]  /*7310*/  LDS R215, [R217+0xa50] ;  /* 0x000a5000d9d77984 */ /* 0x0010620000000800 */
[----:B------:R-:W-:Y:S01]  /*7320*/  BSSY B0, `(.L_x_5842) ;  /* 0x0000004000007945 */ /* 0x000fe20003800000 */
[----:B------:R-:W-:-:S03]  /*7330*/  LEA R219, R219, R60, 0x2 ;  /* 0x0000003cdbdb7211 */ /* 0x000fc600078e10ff */
[----:B------:R-:W-:Y:S05]  /*7340*/  @!P2 BRA `(.L_x_5843) ;  /* 0x000000000004a947 */ /* 0x000fea0003800000 */
[----:B-1----:R2:W-:Y:S02]  /*7350*/  REDG.E.ADD.F32.FTZ.RN.STRONG.GPU desc[UR12][R12.64+-0xe00], R215 ;  /* 0xfff200d70c0079a6 */ /* 0x0025e4000c10f38c */
.L_x_5843:
[----:B------:R-:W-:Y:S05]  /*7360*/  BSYNC B0 ;  /* 0x0000000000007941 */ /* 0x000fea0003800000 */
.L_x_5842:
[----:B-12---:R1:W2:Y:S01]  /*7370*/  LDS R215, [R219+0xb50] ;  /* 0x000b5000dbd77984 */ /* 0x0062a20000000800 */
[----:B------:R-:W-:Y:S01]  /*7380*/  BSSY B0, `(.L_x_5844) ;  /* 0x0000005000007945 */ /* 0x000fe20003800000 */
[C---:B------:R-:W-:Y:S02]  /*7390*/  IADD3 R26, R71.reuse, 0x100, RZ ;  /* 0x00000100471a7810 */ /* 0x040fe40007ffe0ff */
[----:B------:R-:W-:Y:S01]  /*73a0*/  IADD3 R226, R71, 0x140, RZ ;  /* 0x0000014047e27810 */ /* 0x000fe20007ffe0ff */
[----:B------:R-:W-:Y:S06]  /*73b0*/  @!P3 BRA `(.L_x_5845) ;  /* 0x000000000004b947 */ /* 0x000fec0003800000 */
[----:B--2---:R3:W-:Y:S02]  /*73c0*/  REDG.E.ADD.F32.FTZ.RN.STRONG.GPU desc[UR12][R12.64+-0xd00], R215 ;  /* 0xfff300d70c0079a6 */ /* 0x0047e4000c10f38c */
.L_x_5845:
[----:B------:R-:W-:Y:S05]  /*73d0*/  BSYNC B0 ;  /* 0x0000000000007941 */ /* 0x000fea0003800000 */
.L_x_5844:
[-C--:B--23--:R-:W-:Y:S01]  /*73e0*/  LEA.HI.SX32 R215, R26, R71.reuse, 0x1b ;  /* 0x000000471ad77211 */ /* 0x08cfe200078fdaff */
[----:B------:R-:W-:Y:S01]  /*73f0*/  BSSY B0, `(.L_x_5846) ;  /* 0x0000010000007945 */ /* 0x000fe20003800000 */
[----:B------:R-:W-:Y:S02]  /*7400*/  ISETP.GE.AND P6, PT, R17, 0x101, PT ;  /* 0x000001011100780c */ /* 0x000fe40003fc6270 */
[----:B------:R-:W-:Y:S02]  /*7410*/  LEA R215, R215, R60, 0x2 ;  /* 0x0000003cd7d77211 */ /* 0x000fe400078e10ff */
[C---:B------:R-:W-:Y:S02]  /*7420*/  IADD3 R228, R71.reuse, 0x180, RZ ;  /* 0x0000018047e47810 */ /* 0x040fe40007ffe0ff */
[----:B0-----:R-:W-:Y:S02]  /*7430*/  LEA.HI.SX32 R217, R226, R71, 0x1b ;  /* 0x00000047e2d97211 */ /* 0x001fe400078fdaff */
[----:B------:R-:W0:Y:S01]  /*7440*/  LDS R215, [R215+0xc50] ;  /* 0x000c5000d7d77984 */ /* 0x000e220000000800 */
[----:B------:R-:W-:-:S02]  /*7450*/  IADD3 R226, R71, 0x1c0, RZ ;  /* 0x000001c047e27810 */ /* 0x000fc40007ffe0ff */
[----:B-1----:R-:W-:Y:S02]  /*7460*/  LEA.HI.SX32 R219, R228, R71, 0x1b ;  /* 0x00000047e4db7211 */ /* 0x002fe400078fdaff */
        /* <DEDUP_REMOVED lines=8> */
.L_x_5847:
[----:B------:R-:W-:Y:S05]  /*74f0*/  BSYNC B0 ;  /* 0x0000000000007941 */ /* 0x000fea0003800000 */
.L_x_5846:
[----:B01----:R0:W1:Y:S01]  /*7500*/  LDS R215, [R221+0xd50] ;  /* 0x000d5000ddd77984 */ /* 0x0030620000000800 */
[----:B------:R-:W-:Y:S01]  /*7510*/  BSSY B0, `(.L_x_5848) ;  /* 0x0000006000007945 */ /* 0x000fe20003800000 */
[----:B------:R-:W-:Y:S02]  /*7520*/  IADD3 R26, R71, 0x200, RZ ;  /* 0x00000200471a7810 */ /* 0x000fe40007ffe0ff */
[----:B------:R-:W-:Y:S02]  /*7530*/  LEA.HI.SX32 R217, R226, R71, 0x1b ;  /* 0x00000047e2d97211 */ /* 0x000fe400078fdaff */
[----:B------:R-:W-:Y:S01]  /*7540*/  LEA R223, R219, R60, 0x2 ;  /* 0x0000003cdbdf7211 */ /* 0x000fe200078e10ff */
[----:B------:R-:W-:Y:S06]  /*7550*/  @!P1 BRA `(.L_x_5849) ;  /* 0x0000000000049947 */ /* 0x000fec0003800000 */
[----:B-1----:R2:W-:Y:S02]  /*7560*/  REDG.E.ADD.F32.FTZ.RN.STRONG.GPU desc[UR12][R12.64+-0xb00], R215 ;  /* 0xfff500d70c0079a6 */ /* 0x0025e4000c10f38c */
.L_x_5849:
[----:B------:R-:W-:Y:S05]  /*7570*/  BSYNC B0 ;  /* 0x0000000000007941 */ /* 0x000fea0003800000 */
.L_x_5848:
[----:B-12---:R1:W2:Y:S01]  /*7580*/  LDS R215, [R223+0xe50] ;  /* 0x000e5000dfd77984 */ /* 0x0062a20000000800 */
[----:B------:R-:W-:Y:S01]  /*7590*/  BSSY B0, `(.L_x_5850) ;  /* 0x0000006000007945 */ /* 0x000fe20003800000 */
[----:B------:R-:W-:Y:S02]  /*75a0*/  IADD3 R226, R71, 0x240, RZ ;  /* 0x0000024047e27810 */ /* 0x000fe40007ffe0ff */
[----:B------:R-:W-:Y:S02]  /*75b0*/  LEA.HI.SX32 R219, R26, R71, 0x1b ;  /* 0x000000471adb7211 */ /* 0x000fe400078fdaff */
[----:B0-----:R-:W-:Y:S01]  /*75c0*/  LEA R221, R217, R60, 0x2 ;  /* 0x0000003cd9dd7211 */ /* 0x001fe200078e10ff */
[----:B------:R-:W-:Y:S06]  /*75d0*/  @!P2 BRA `(.L_x_5851) ;  /* 0x000000000004a947 */ /* 0x000fec0003800000 */
[----:B--2---:R0:W-:Y:S02]  /*75e0*/  REDG.E.ADD.F32.FTZ.RN.STRONG.GPU desc[UR12][R12.64+-0xa00], R215 ;  /* 0xfff600d70c0079a6 */ /* 0x0041e4000c10f38c */
.L_x_5851:
[----:B------:R-:W-:Y:S05]  /*75f0*/  BSYNC B0 ;  /* 0x0000000000007941 */ /* 0x000fea0003800000 */
.L_x_5850:
[----:B0-2---:R0:W2:Y:S01]  /*7600*/  LDS R215, [R221+0xf50] ;  /* 0x000f5000ddd77984 */ /* 0x0050a20000000800 */
[----:B------:R-:W-:Y:S01]  /*7610*/  BSSY B0, `(.L_x_5852) ;  /* 0x0000005000007945 */ /* 0x000fe20003800000 */
[----:B------:R-:W-:Y:S02]  /*7620*/  LEA.HI.SX32 R217, R226, R71, 0x1b ;  /* 0x00000047e2d97211 */ /* 0x000fe400078fdaff */
[----:B------:R-:W-:Y:S01]  /*7630*/  LEA R219, R219, R60, 0x2 ;  /* 0x0000003cdbdb7211 */ /* 0x000fe200078e10ff */
[----:B------:R-:W-:Y:S06]  /*7640*/  @!P3 BRA `(.L_x_5853) ;  /* 0x000000000004b947 */ /* 0x000fec0003800000 */
[----:B--2---:R3:W-:Y:S02]  /*7650*/  REDG.E.ADD.F32.FTZ.RN.STRONG.GPU desc[UR12][R12.64+-0x900], R215 ;  /* 0xfff700d70c0079a6 */ /* 0x0047e4000c10f38c */
.L_x_5853:
[----:B------:R-:W-:Y:S05]  /*7660*/  BSYNC B0 ;  /* 0x0000000000007941 */ /* 0x000fea0003800000 */
.L_x_5852:
[----:B--23--:R2:W3:Y:S01]  /*7670*/  LDS R215, [R219+0x1050] ;  /* 0x00105000dbd77984 */ /* 0x00c4e20000000800 */
[----:B------:R-:W-:Y:S01]  /*7680*/  BSSY B0, `(.L_x_5854) ;  /* 0x0000004000007945 */ /* 0x000fe20003800000 */
[----:B------:R-:W-:-:S03]  /*7690*/  LEA R217, R217, R60, 0x2 ;  /* 0x0000003cd9d97211 */ /* 0x000fc600078e10ff */
[----:B------:R-:W-:Y:S05]  /*76a0*/  @!P4 BRA `(.L_x_5855) ;  /* 0x000000000004c947 */ /* 0x000fea0003800000 */
[----:B---3--:R4:W-:Y:S02]  /*76b0*/  REDG.E.ADD.F32.FTZ.RN.STRONG.GPU desc[UR12][R12.64+-0x800], R215 ;  /* 0xfff800d70c0079a6 */ /* 0x0089e4000c10f38c */
.L_x_5855:
[----:B------:R-:W-:Y:S05]  /*76c0*/  BSYNC B0 ;  /* 0x0000000000007941 */ /* 0x000fea0003800000 */
.L_x_5854:
[----:B---34-:R3:W4:Y:S01]  /*76d0*/  LDS R215, [R217+0x1150] ;  /* 0x00115000d9d77984 */ /* 0x0187220000000800 */
[----:B------:R-:W-:Y:S01]  /*76e0*/  BSSY B0, `(.L_x_5856) ;  /* 0x0000005000007945 */ /* 0x000fe20003800000 */
[C---:B------:R-:W-:Y:S02]  /*76f0*/  IADD3 R226, R71.reuse, 0x280, RZ ;  /* 0x0000028047e27810 */ /* 0x040fe40007ffe0ff */
[----:B------:R-:W-:Y:S01]  /*7700*/  IADD3 R228, R71, 0x2c0, RZ ;  /* 0x000002c047e47810 */ /* 0x000fe20007ffe0ff */
[----:B------:R-:W-:Y:S06]  /*7710*/  @!P5 BRA `(.L_x_5857) ;  /* 0x000000000004d947 */ /* 0x000fec0003800000 */
[----:B----4-:R4:W-:Y:S02]  /*7720*/  REDG.E.ADD.F32.FTZ.RN.STRONG.GPU desc[UR12][R12.64+-0x700], R215 ;  /* 0xfff900d70c0079a6 */ /* 0x0109e4000c10f38c */
.L_x_5857:
[----:B------:R-:W-:Y:S05]  /*7730*/  BSYNC B0 ;  /* 0x0000000000007941 */ /* 0x000fea0003800000 */
.L_x_5856:
[-C--:B----4-:R-:W-:Y:S01]  /*7740*/  LEA.HI.SX32 R215, R226, R71.reuse, 0x1b ;  /* 0x00000047e2d77211 */ /* 0x090fe200078fdaff */
[----:B------:R-:W-:Y:S01]  /*7750*/  BSSY B0, `(.L_x_5858) ;  /* 0x0000010000007945 */ /* 0x000fe20003800000 */
[----:B------:R-:W-:Y:S02]  /*7760*/  ISETP.GE.AND P6, PT, R17, 0x281, PT ;  /* 0x000002811100780c */ /* 0x000fe40003fc6270 */
[----:B------:R-:W-:Y:S02]  /*7770*/  LEA R215, R215, R60, 0x2 ;  /* 0x0000003cd7d77211 */ /* 0x000fe400078e10ff */
[C---:B------:R-:W-:Y:S02]  /*7780*/  IADD3 R230, R71.reuse, 0x300, RZ ;  /* 0x0000030047e67810 */ /* 0x040fe40007ffe0ff */
[----:B---3--:R-:W-:Y:S02]  /*7790*/  LEA.HI.SX32 R217, R228, R71, 0x1b ;  /* 0x00000047e4d97211 */ /* 0x008fe400078fdaff */
[----:B------:R-:W3:Y:S01]  /*77a0*/  LDS R215, [R215+0x1250] ;  /* 0x00125000d7d77984 */ /* 0x000ee20000000800 */
        /* <DEDUP_REMOVED lines=9> */
[----:B---3--:R2:W-:Y:S02]  /*7840*/  REDG.E.ADD.F32.FTZ.RN.STRONG.GPU desc[UR12][R12.64+-0x600], R215 ;  /* 0xfffa00d70c0079a6 */ /* 0x0085e4000c10f38c */
.L_x_5859:
[----:B------:R-:W-:Y:S05]  /*7850*/  BSYNC B0 ;  /* 0x0000000000007941 */ /* 0x000fea0003800000 */
.L_x_5858:
[----:B------:R4:W0:Y:S01]  /*7860*/  LDS R17, [R217+0x1350] ;  /* 0x00135000d9117984 */ /* 0x0008220000000800 */
[----:B------:R-:W-:Y:S01]  /*7870*/  BSSY B0, `(.L_x_5860) ;  /* 0x0000006000007945 */ /* 0x000fe20003800000 */
[----:B------:R-:W-:Y:S02]  /*7880*/  IADD3 R228, R71, 0x380, RZ ;  /* 0x0000038047e47810 */ /* 0x000fe40007ffe0ff */
[----:B--23--:R-:W-:Y:S02]  /*7890*/  LEA.HI.SX32 R215, R226, R71, 0x1b ;  /* 0x00000047e2d77211 */ /* 0x00cfe400078fdaff */
[----:B------:R-:W-:Y:S01]  /*78a0*/  LEA R219, R219, R60, 0x2 ;  /* 0x0000003cdbdb7211 */ /* 0x000fe200078e10ff */
[----:B------:R-:W-:Y:S06]  /*78b0*/  @!P1 BRA `(.L_x_5861) ;  /* 0x0000000000049947 */ /* 0x000fec0003800000 */
[----:B0-----:R2:W-:Y:S02]  /*78c0*/  REDG.E.ADD.F32.FTZ.RN.STRONG.GPU desc[UR12][R12.64+-0x500], R17 ;  /* 0xfffb00110c0079a6 */ /* 0x0015e4000c10f38c */
.L_x_5861:
[----:B------:R-:W-:Y:S05]  /*78d0*/  BSYNC B0 ;  /* 0x0000000000007941 */ /* 0x000fea0003800000 */
.L_x_5860:
[----:B0-2---:R0:W2:Y:S01]  /*78e0*/  LDS R17, [R219+0x1450] ;  /* 0x00145000db117984 */ /* 0x0050a20000000800 */
[----:B------:R-:W-:Y:S01]  /*78f0*/  BSSY B0, `(.L_x_5862) ;  /* 0x0000006000007945 */ /* 0x000fe20003800000 */
[----:B------:R-:W-:Y:S02]  /*7900*/  IADD3 R226, R71, 0x3c0, RZ ;  /* 0x000003c047e27810 */ /* 0x000fe40007ffe0ff */
[----:B----4-:R-:W-:Y:S02]  /*7910*/  LEA.HI.SX32 R217, R228, R71, 0x1b ;  /* 0x00000047e4d97211 */ /* 0x010fe400078fdaff */
[----:B------:R-:W-:Y:S01]  /*7920*/  LEA R221, R215, R60, 0x2 ;  /* 0x0000003cd7dd7211 */ /* 0x000fe200078e10ff */
[----:B------:R-:W-:Y:S06]  /*7930*/  @!P2 BRA `(.L_x_5863) ;  /* 0x000000000004a947 */ /* 0x000fec0003800000 */
[----:B--2---:R3:W-:Y:S02]  /*7940*/  REDG.E.ADD.F32.FTZ.RN.STRONG.GPU desc[UR12][R12.64+-0x400], R17 ;  /* 0xfffc00110c0079a6 */ /* 0x0047e4000c10f38c */
.L_x_5863:
[----:B------:R-:W-:Y:S05]  /*7950*/  BSYNC B0 ;  /* 0x0000000000007941 */ /* 0x000fea0003800000 */
.L_x_5862:
[----:B--23--:R2:W3:Y:S01]  /*7960*/  LDS R17, [R221+0x1550] ;  /* 0x00155000dd117984 */ /* 0x00c4e20000000800 */
[----:B------:R-:W-:Y:S01]  /*7970*/  BSSY B0, `(.L_x_5864) ;  /* 0x0000005000007945 */ /* 0x000fe20003800000 */
[----:B------:R-:W-:Y:S02]  /*7980*/  LEA.HI.SX32 R215, R226, R71, 0x1b ;  /* 0x00000047e2d77211 */ /* 0x000fe400078fdaff */
[----:B------:R-:W-:Y:S01]  /*7990*/  LEA R217, R217, R60, 0x2 ;  /* 0x0000003cd9d97211 */ /* 0x000fe200078e10ff */
[----:B------:R-:W-:Y:S06]  /*79a0*/  @!P3 BRA `(.L_x_5865) ;  /* 0x000000000004b947 */ /* 0x000fec0003800000 */
[----:B---3--:R4:W-:Y:S02]  /*79b0*/  REDG.E.ADD.F32.FTZ.RN.STRONG.GPU desc[UR12][R12.64+-0x300], R17 ;  /* 0xfffd00110c0079a6 */ /* 0x0089e4000c10f38c */
.L_x_5865:
[----:B------:R-:W-:Y:S05]  /*79c0*/  BSYNC B0 ;  /* 0x0000000000007941 */ /* 0x000fea0003800000 */
.L_x_5864:
[----:B---34-:R3:W4:Y:S01]  /*79d0*/  LDS R17, [R217+0x1650] ;  /* 0x00165000d9117984 */ /* 0x0187220000000800 */
[----:B------:R-:W-:Y:S01]  /*79e0*/  BSSY B0, `(.L_x_5866) ;  /* 0x0000004000007945 */ /* 0x000fe20003800000 */
[----:B------:R-:W-:-:S03]  /*79f0*/  LEA R215, R215, R60, 0x2 ;  /* 0x0000003cd7d77211 */ /* 0x000fc600078e10ff */
[----:B------:R-:W-:Y:S05]  /*7a00*/  @!P4 BRA `(.L_x_5867) ;  /* 0x000000000004c947 */ /* 0x000fea0003800000 */
[----:B----4-:R4:W-:Y:S02]  /*7a10*/  REDG.E.ADD.F32.FTZ.RN.STRONG.GPU desc[UR12][R12.64+-0x200], R17 ;  /* 0xfffe00110c0079a6 */ /* 0x0109e4000c10f38c */
.L_x_5867:
[----:B------:R-:W-:Y:S05]  /*7a20*/  BSYNC B0 ;  /* 0x0000000000007941 */ /* 0x000fea0003800000 */
.L_x_5866:
[----:B----4-:R4:W0:Y:S01]  /*7a30*/  LDS R17, [R215+0x1750] ;  /* 0x00175000d7117984 */ /* 0x0108220000000800 */
[----:B------:R-:W-:Y:S04]  /*7a40*/  BSSY B0, `(.L_x_5868) ;  /* 0x0000003000007945 */ /* 0x000fe80003800000 */
[----:B------:R-:W-:Y:S05]  /*7a50*/  @!P5 BRA `(.L_x_5869) ;  /* 0x000000000004d947 */ /* 0x000fea0003800000 */
[----:B0-----:R0:W-:Y:S02]  /*7a60*/  REDG.E.ADD.F32.FTZ.RN.STRONG.GPU desc[UR12][R12.64+-0x100], R17 ;  /* 0xffff00110c0079a6 */ /* 0x0011e4000c10f38c */
.L_x_5869:
[----:B------:R-:W-:Y:S05]  /*7a70*/  BSYNC B0 ;  /* 0x0000000000007941 */ /* 0x000fea0003800000 */
.L_x_5868:
[----:B0-----:R-:W0:Y:S01]  /*7a80*/  SHFL.DOWN PT, R13, R16, 0x1, 0x1f ;  /* 0x08201f00100d7f89 */ /* 0x001e2200000e0000 */
[----:B------:R-:W-:Y:S01]  /*7a90*/  ISETP.GT.AND P1, PT, R62, 0x1e, PT ;  /* 0x0000001e3e00780c */ /* 0x000fe20003f24270 */
[----:B------:R-:W-:Y:S01]  /*7aa0*/  FADD.FTZ R132, R198, R132 ;  /* 0x00000084c6847221 */ /* 0x000fe20000010000 */
[----:B------:R-:W-:Y:S01]  /*7ab0*/  FADD.FTZ R139, R194, R139 ;  /* 0x0000008bc28b7221 */ /* 0x000fe20000010000 */
[----:B------:R-:W5:Y:S01]  /*7ac0*/  SHFL.DOWN PT, R12, R191, 0x1, 0x1f ;  /* 0x08201f00bf0c7f89 */ /* 0x000f6200000e0000 */
[----:B------:R-:W-:Y:S01]  /*7ad0*/  ISETP.NE.AND P2, PT, R62, RZ, PT ;  /* 0x000000ff3e00720c */ /* 0x000fe20003f45270 */
[----:B------:R-:W-:Y:S01]  /*7ae0*/  FMUL.FTZ R226, R163, R210 ;  /* 0x000000d2a3e27220 */ /* 0x000fe20000410000 */
[----:B------:R-:W-:Y:S01]  /*7af0*/  BSSY B0, `(.L_x_5870) ;  /* 0x0000078000007945 */ /* 0x000fe20003800000 */
[----:B------:R-:W-:Y:S01]  /*7b00*/  FADD.FTZ R140, R213, R140 ;  /* 0x0000008cd58c7221 */ /* 0x000fe20000010000 */
[----:B------:R-:W-:Y:S01]  /*7b10*/  FADD.FTZ R133, R224, R133 ;  /* 0x00000085e0857221 */ /* 0x000fe20000010000 */
        /* <DEDUP_REMOVED lines=16> */
[----:B-----5:R-:W-:-:S03]  /*7c20*/  @!P1 FADD.FTZ R191, R191, R12 ;  /* 0x0000000cbfbf9221 */ /* 0x020fc60000010000 */
[----:B------:R-:W0:Y:S01]  /*7c30*/  SHFL.DOWN PT, R13, R16, 0x2, 0x1f ;  /* 0x08401f00100d7f89 */ /* 0x000e2200000e0000 */
[----:B------:R-:W-:-:S03]  /*7c40*/  ISETP.GT.AND P1, PT, R62, 0x1d, PT ;  /* 0x0000001d3e00780c */ /* 0x000fc60003f24270 */
[----:B------:R-:W5:Y:S10]  /*7c50*/  SHFL.DOWN PT, R12, R191, 0x2, 0x1f ;  /* 0x08401f00bf0c7f89 */ /* 0x000f7400000e0000 */
[----:B0-----:R-:W-:Y:S01]  /*7c60*/  @!P1 FADD.FTZ R16, R16, R13 ;  /* 0x0000000d10109221 */ /* 0x001fe20000010000 */
[----:B-----5:R-:W-:-:S04]  /*7c70*/  @!P1 FADD.FTZ R191, R191, R12 ;  /* 0x0000000cbfbf9221 */ /* 0x020fc80000010000 */
[----:B------:R-:W0:Y:S01]  /*7c80*/  SHFL.DOWN PT, R13, R16, 0x4, 0x1f ;  /* 0x08801f00100d7f89 */ /* 0x000e2200000e0000 */
[----:B------:R-:W-:Y:S01]  /*7c90*/  ISETP.GT.AND P1, PT, R62, 0x1b, PT ;  /* 0x0000001b3e00780c */ /* 0x000fe20003f24270 */
[----:B------:R-:W-:Y:S02]  /*7ca0*/  FMUL.FTZ R12, R163, R208 ;  /* 0x000000d0a30c7220 */ /* 0x000fe40000410000 */
[----:B------:R-:W5:Y:S02]  /*7cb0*/  SHFL.DOWN PT, R228, R191, 0x4, 0x1f ;  /* 0x08801f00bfe47f89 */ /* 0x000f6400000e0000 */
        /* <DEDUP_REMOVED lines=12> */
[----:B------:R-:W-:Y:S01]  /*7d80*/  FMUL.FTZ R12, R163, R172 ;  /* 0x000000aca30c7220 */ /* 0x000fe20000410000 */
[----:B0-----:R-:W-:-:S02]  /*7d90*/  @!P1 FADD.FTZ R16, R16, R13 ;  /* 0x0000000d10109221 */ /* 0x001fc40000010000 */
[----:B------:R-:W-:Y:S01]  /*7da0*/  FFMA.FTZ R198, R171, R202, R198 ;  /* 0x000000caabc67223 */ /* 0x000fe200000100c6 */
[----:B------:R-:W-:Y:S01]  /*7db0*/  FMUL.FTZ R203, R203, R12 ;  /* 0x0000000ccbcb7220 */ /* 0x000fe20000410000 */
[----:B------:R-:W-:Y:S01]  /*7dc0*/  FMUL.FTZ R12, R163, R200 ;  /* 0x000000c8a30c7220 */ /* 0x000fe20000410000 */
[----:B-----5:R-:W-:Y:S01]  /*7dd0*/  @!P1 FADD.FTZ R191, R191, R228 ;  /* 0x000000e4bfbf9221 */ /* 0x020fe20000010000 */
[----:B------:R-:W0:Y:S01]  /*7de0*/  SHFL.DOWN PT, R13, R16, 0x8, 0x1f ;  /* 0x09001f00100d7f89 */ /* 0x000e2200000e0000 */
[----:B------:R-:W-:Y:S01]  /*7df0*/  ISETP.GT.AND P1, PT, R62, 0x17, PT ;  /* 0x000000173e00780c */ /* 0x000fe20003f24270 */
[----:B------:R-:W-:Y:S01]  /*7e00*/  FFMA.FTZ R203, R216, R172, R203 ;  /* 0x000000acd8cb7223 */ /* 0x000fe200000100cb */
[----:B------:R-:W-:Y:S01]  /*7e10*/  FMUL.FTZ R172, R201, R12 ;  /* 0x0000000cc9ac7220 */ /* 0x000fe20000410000 */
[----:B------:R-:W5:Y:S01]  /*7e20*/  SHFL.DOWN PT, R208, R191, 0x8, 0x1f ;  /* 0x09001f00bfd07f89 */ /* 0x000f6200000e0000 */
[----:B------:R-:W-:Y:S01]  /*7e30*/  FMUL.FTZ R12, R163, R52 ;  /* 0x00000034a30c7220 */ /* 0x000fe20000410000 */
[----:B------:R-:W-:Y:S01]  /*7e40*/  FADD.FTZ R122, R173, R122 ;  /* 0x0000007aad7a7221 */ /* 0x000fe20000010000 */
[----:B------:R-:W-:Y:S01]  /*7e50*/  FFMA.FTZ R172, R169, R200, R172 ;  /* 0x000000c8a9ac7223 */ /* 0x000fe200000100ac */
[----:B------:R-:W-:Y:S01]  /*7e60*/  FADD.FTZ R121, R198, R121 ;  /* 0x00000079c6797221 */ /* 0x000fe20000010000 */
        /* <DEDUP_REMOVED lines=10> */
[C---:B------:R-:W-:Y:S02]  /*7f10*/  FMUL.FTZ R12, R163.reuse, R166 ;  /* 0x000000a6a30c7220 */ /* 0x040fe40000410000 */
        /* <DEDUP_REMOVED lines=10> */
[----:B------:R-:W-:Y:S01]  /*7fc0*/  FFMA.FTZ R166, R51, R166, R12 ;  /* 0x000000a633a67223 */ /* 0x000fe2000001000c */
[----:B------:R-:W5:Y:S02]  /*7fd0*/  SHFL.DOWN PT, R194, R191, 0x10, 0x1f ;  /* 0x0a001f00bfc27f89 */ /* 0x000f6400000e0000 */
[----:B------:R-:W-:Y:S01]  /*7fe0*/  FFMA.FTZ R23, R23, R24, R184 ;  /* 0x0000001817177223 */ /* 0x000fe200000100b8 */
[----:B------:R-:W-:Y:S01]  /*7ff0*/  FMUL.FTZ R24, R163, R168 ;  /* 0x000000a8a3187220 */ /* 0x000fe20000410000 */
[----:B------:R-:W-:-:S02]  /*8000*/  FADD.FTZ R115, R166, R115 ;  /* 0x00000073a6737221 */ /* 0x000fc40000010000 */
[----:B------:R-:W-:Y:S01]  /*8010*/  FADD.FTZ R114, R23, R114 ;  /* 0x0000007217727221 */ /* 0x000fe20000010000 */
[----:B------:R-:W-:-:S04]  /*8020*/  FMUL.FTZ R24, R25, R24 ;  /* 0x0000001819187220 */ /* 0x000fc80000410000 */
[----:B------:R-:W-:-:S04]  /*8030*/  FFMA.FTZ R24, R19, R168, R24 ;  /* 0x000000a813187223 */ /* 0x000fc80000010018 */
[----:B------:R-:W-:Y:S01]  /*8040*/  FADD.FTZ R113, R24, R113 ;  /* 0x0000007118717221 */ /* 0x000fe20000010000 */
[----:B0-----:R-:W-:Y:S01]  /*8050*/  @!P1 FADD.FTZ R16, R16, R17 ;  /* 0x0000001110109221 */ /* 0x001fe20000010000 */
[----:B------:R-:W-:Y:S01]  /*8060*/  FMUL.FTZ R17, R163, R170 ;  /* 0x000000aaa3117220 */ /* 0x000fe20000410000 */
[----:B-----5:R-:W-:-:S03]  /*8070*/  @!P1 FADD.FTZ R191, R191, R194 ;  /* 0x000000c2bfbf9221 */ /* 0x020fc60000010000 */
[----:B------:R-:W-:Y:S01]  /*8080*/  MOV R13, R16 ;  /* 0x00000010000d7202 */ /* 0x000fe20000000f00 */
[----:B------:R-:W-:Y:S01]  /*8090*/  FMUL.FTZ R16, R163, R22 ;  /* 0x00000016a3107220 */ /* 0x000fe20000410000 */
[----:B------:R-:W-:Y:S01]  /*80a0*/  FMUL.FTZ R50, R50, R17 ;  /* 0x0000001132327220 */ /* 0x000fe20000410000 */
[----:B------:R-:W-:Y:S02]  /*80b0*/  MOV R12, R191 ;  /* 0x000000bf000c7202 */ /* 0x000fe40000000f00 */
[----:B------:R-:W-:Y:S01]  /*80c0*/  FMUL.FTZ R27, R27, R16 ;  /* 0x000000101b1b7220 */ /* 0x000fe20000410000 */
[----:B------:R-:W-:Y:S01]  /*80d0*/  FMUL.FTZ R16, R163, R20 ;  /* 0x00000014a3107220 */ /* 0x000fe20000410000 */
[----:B------:R-:W-:Y:S01]  /*80e0*/  FFMA.FTZ R3, R3, R170, R50 ;  /* 0x000000aa03037223 */ /* 0x000fe20000010032 */
[----:B------:R0:W-:Y:S02]  /*80f0*/  @!P2 STS.64 [R58+0x18d8], R12 ;  /* 0x0018d80c3a00a388 */ /* 0x0001e40000000a00 */
[----:B------:R-:W-:Y:S01]  /*8100*/  FMUL.FTZ R193, R193, R16 ;  /* 0x00000010c1c17220 */ /* 0x000fe20000410000 */
[----:B------:R-:W-:Y:S01]  /*8110*/  FFMA.FTZ R27, R18, R22, R27 ;  /* 0x00000016121b7223 */ /* 0x000fe2000001001b */
[----:B------:R-:W-:-:S02]  /*8120*/  FADD.FTZ R110, R3, R110 ;  /* 0x0000006e036e7221 */ /* 0x000fc40000010000 */
[----:B------:R-:W-:Y:S01]  /*8130*/  FFMA.FTZ R14, R14, R20, R193 ;  /* 0x000000140e0e7223 */ /* 0x000fe200000100c1 */
[----:B------:R-:W-:-:S03]  /*8140*/  FADD.FTZ R112, R27, R112 ;  /* 0x000000701b707221 */ /* 0x000fc60000010000 */
[----:B------:R-:W-:Y:S01]  /*8150*/  FADD.FTZ R111, R14, R111 ;  /* 0x0000006f0e6f7221 */ /* 0x000fe20000010000 */
[----:B------:R-:W-:Y:S06]  /*8160*/  BAR.SYNC.DEFER_BLOCKING 0x0 ;  /* 0x0000000000007b1d */ /* 0x000fec0000010000 */
[----:B------:R-:W-:Y:S05]  /*8170*/  @P0 BRA `(.L_x_5871) ;  /* 0x00000000003c0947 */ /* 0x000fea0003800000 */
[----:B------:R-:W5:Y:S01]  /*8180*/  S2UR UR8, SR_CgaCtaId ;  /* 0x00000000000879c3 */ /* 0x000f620000008800 */
[----:B------:R-:W-:Y:S01]  /*8190*/  UMOV UR7, 0x400 ;  /* 0x0000040000077882 */ /* 0x000fe20000000000 */
[----:B------:R-:W-:Y:S01]  /*81a0*/  ISETP.NE.AND P0, PT, R55, R152, PT ;  /* 0x000000983700720c */ /* 0x000fe20003f05270 */
[----:B-----5:R-:W-:-:S06]  /*81b0*/  ULEA UR7, UR8, UR7, 0x18 ;  /* 0x0000000708077291 */ /* 0x020fcc000f8ec03f */
[----:B------:R-:W-:-:S04]  /*81c0*/  MOV R60, UR7 ;  /* 0x00000007003c7c02 */ /* 0x000fc80008000f00 */
[----:B------:R-:W-:Y:S01]  /*81d0*/  LEA R16, R147, R60, 0x2 ;  /* 0x0000003c93107211 */ /* 0x000fe200078e10ff */
        /* <DEDUP_REMOVED lines=9> */
.L_x_5871:
[----:B------:R-:W-:Y:S05]  /*8270*/  BSYNC B0 ;  /* 0x0000000000007941 */ /* 0x000fea0003800000 */
.L_x_5870:
[----:B------:R-:W-:Y:S01]  /*8280*/  IADD3 R147, R147, 0x1, RZ ;  /* 0x0000000193937810 */ /* 0x000fe20007ffe0ff */
[----:B------:R-:W-:-:S03]  /*8290*/  UIADD3 UR5, UP0, UR5, 0x1, URZ ;  /* 0x0000000105057890 */ /* 0x000fc6000ff1e03f */
[----:B------:R-:W-:Y:S01]  /*82a0*/  ISETP.GE.AND P0, PT, R147, UR24, PT ;  /* 0x0000001893007c0c */ /* 0x000fe2000bf06270 */
[----:B------:R-:W-:-:S12]  /*82b0*/  UIADD3.X UR6, URZ, UR6, URZ, UP0, !UPT ;  /* 0x000000063f067290 */ /* 0x000fd800087fe43f */
[----:B------:R-:W-:Y:S05]  /*82c0*/  @!P0 BRA `(.L_x_5872) ;  /* 0xffffffcc00388947 */ /* 0x000fea000383ffff */
.L_x_5828:
[----:B------:R-:W-:Y:S01]  /*82d0*/  BAR.SYNC.DEFER_BLOCKING 0x0 ;  /* 0x0000000000007b1d */ /* 0x000fe20000010000 */
[----:B------:R-:W-:Y:S02]  /*82e0*/  F2FP.BF16.F32.PACK_AB R19, R140, R133 ;  /* 0x000000858c13723e */ /* 0x000fe400000010ff */
[----:B------:R-:W-:-:S05]  /*82f0*/  F2FP.BF16.F32.PACK_AB R18, R141, R132 ;  /* 0x000000848d12723e */ /* 0x000fca00000010ff */
[----:B------:R-:W5:Y:S01]  /*8300*/  LDC.64 R38, c[0x0][0x3e0] ;  /* 0x0000f800ff267b82 */ /* 0x000f620000000a00 */
[----:B------:R-:W-:-:S07]  /*8310*/  ULDC.64 UR6, c[0x0][0x390] ;  /* 0x0000e40000067ab9 */ /* 0x000fce0000000a00 */
[----:B------:R-:W1:Y:S01]  /*8320*/  LDC.64 R40, c[0x0][0x3a8] ;  /* 0x0000ea00ff287b82 */ /* 0x000e620000000a00 */
[----:B------:R-:W2:Y:S04]  /*8330*/  LDG.E.128 R4, desc[UR12][R36.64] ;  /* 0x0000000c24047981 */ /* 0x000ea8000c1e1d00 */
[----:B------:R0:W3:Y:S01]  /*8340*/  LDG.E.128 R8, desc[UR12][R36.64+0x200] ;  /* 0x0002000c24087981 */ /* 0x0000e2000c1e1d00 */
[----:B------:R-:W-:Y:S02]  /*8350*/  UIADD3 UR4, UR4, 0x1, URZ ;  /* 0x0000000104047890 */ /* 0x000fe4000fffe03f */
[----:B0-----:R-:W0:Y:S01]  /*8360*/  LDC.64 R36, c[0x0][0x388] ;  /* 0x0000e200ff247b82 */ /* 0x001e220000000a00 */
[----:B--2---:R-:W-:Y:S04]  /*8370*/  STS.128 [R57], R4 ;  /* 0x0000000439007388 */ /* 0x004fe80000000c00 */
[----:B---3--:R-:W-:Y:S01]  /*8380*/  STS.128 [R57+0x200], R8 ;  /* 0x0002000839007388 */ /* 0x008fe20000000c00 */
[----:B------:R-:W-:-:S03]  /*8390*/  NOP ;  /* 0x0000000000007918 */ /* 0x000fc60000000000 */
[----:B------:R-:W2:Y:S04]  /*83a0*/  LDS.128 R12, [R56] ;  /* 0x00000000380c7984 */ /* 0x000ea80000000c00 */
[----:B------:R-:W3:Y:S01]  /*83b0*/  LDS.128 R4, [R56+0x10] ;  /* 0x0000100038047984 */ /* 0x000ee20000000c00 */
[C---:B--2---:R-:W-:Y:S02]  /*83c0*/  SHF.L.U32 R3, R12.reuse, 0x10, RZ ;  /* 0x000000100c037819 */ /* 0x044fe400000006ff */
[----:B------:R-:W-:Y:S02]  /*83d0*/  PRMT R12, R12, 0x7632, R12 ;  /* 0x000076320c0c7816 */ /* 0x000fe4000000000c */
[----:B------:R-:W-:Y:S01]  /*83e0*/  SHF.L.U32 R17, R14, 0x10, RZ ;  /* 0x000000100e117819 */ /* 0x000fe200000006ff */
[----:B------:R-:W-:Y:S01]  /*83f0*/  FADD.FTZ R0, R3, R74 ;  /* 0x0000004a03007221 */ /* 0x000fe20000010000 */
[----:B------:R-:W-:-:S02]  /*8400*/  SHF.L.U32 R3, R13, 0x10, RZ ;  /* 0x000000100d037819 */ /* 0x000fc400000006ff */
[----:B------:R-:W-:Y:S01]  /*8410*/  SHF.L.U32 R11, R15, 0x10, RZ ;  /* 0x000000100f0b7819 */ /* 0x000fe200000006ff */
[--C-:B------:R-:W-:Y:S01]  /*8420*/  FADD.FTZ R17, R17, R74.reuse ;  /* 0x0000004a11117221 */ /* 0x100fe20000010000 */
[----:B------:R-:W-:Y:S01]  /*8430*/  BAR.SYNC.DEFER_BLOCKING 0x0 ;  /* 0x0000000000007b1d */ /* 0x000fe20000010000 */
[--C-:B------:R-:W-:Y:S01]  /*8440*/  FADD.FTZ R2, R3, R74.reuse ;  /* 0x0000004a03027221 */ /* 0x100fe20000010000 */
[----:B------:R-:W-:Y:S01]  /*8450*/  SHF.L.U32 R3, R12, 0x10, RZ ;  /* 0x000000100c037819 */ /* 0x000fe200000006ff */
[--C-:B------:R-:W-:Y:S01]  /*8460*/  FADD.FTZ R10, R11, R74.reuse ;  /* 0x0000004a0b0a7221 */ /* 0x100fe20000010000 */
[----:B------:R-:W-:Y:S02]  /*8470*/  FSETP.GTU.FTZ.AND P3, PT, R0, 20, PT ;  /* 0x41a000000000780b */ /* 0x000fe40003f7c000 */
[----:B------:R-:W-:Y:S01]  /*8480*/  FSETP.GTU.FTZ.AND P2, PT, R2, 20, PT ;  /* 0x41a000000200780b */ /* 0x000fe20003f5c000 */
[----:B------:R-:W-:Y:S01]  /*8490*/  FADD.FTZ R3, R3, R74 ;  /* 0x0000004a03037221 */ /* 0x000fe20000010000 */
[----:B------:R-:W-:-:S02]  /*84a0*/  FSETP.GTU.FTZ.AND P5, PT, R17, 20, PT ;  /* 0x41a000001100780b */ /* 0x000fc40003fbc000 */
[----:B---3--:R-:W-:Y:S02]  /*84b0*/  SHF.L.U32 R11, R4, 0x10, RZ ;  /* 0x00000010040b7819 */ /* 0x008fe400000006ff */
[----:B------:R-:W-:Y:S02]  /*84c0*/  FSETP.GTU.FTZ.AND P6, PT, R3, 20, PT ;  /* 0x41a000000300780b */ /* 0x000fe40003fdc000 */
[----:B------:R-:W-:Y:S02]  /*84d0*/  PRMT R13, R13, 0x7632, R13 ;  /* 0x000076320d0d7816 */ /* 0x000fe4000000000d */
[----:B------:R-:W-:Y:S01]  /*84e0*/  PRMT R14, R14, 0x7632, R14 ;  /* 0x000076320e0e7816 */ /* 0x000fe2000000000e */
[----:B------:R-:W-:Y:S01]  /*84f0*/  @!P3 FMUL.FTZ R0, R0, -1.4426950216293334961 ;  /* 0xbfb8aa3b0000b820 */ /* 0x000fe20000410000 */
[----:B------:R-:W-:Y:S01]  /*8500*/  SHF.L.U32 R13, R13, 0x10, RZ ;  /* 0x000000100d0d7819 */ /* 0x000fe200000006ff */
[----:B------:R-:W-:Y:S01]  /*8510*/  @!P2 FMUL.FTZ R8, R2, -1.4426950216293334961 ;  /* 0xbfb8aa3b0208a820 */ /* 0x000fe20000410000 */
[----:B------:R-:W-:Y:S01]  /*8520*/  PRMT R15, R15, 0x7632, R15 ;  /* 0x000076320f0f7816 */ /* 0x000fe2000000000f */
[----:B------:R-:W-:Y:S01]  /*8530*/  @!P5 FMUL.FTZ R9, R17, -1.4426950216293334961 ;  /* 0xbfb8aa3b1109d820 */ /* 0x000fe20000410000 */
[----:B------:R-:W-:Y:S01]  /*8540*/  FSETP.GTU.FTZ.AND P4, PT, R10, 20, PT ;  /* 0x41a000000a00780b */ /* 0x000fe20003f9c000 */
[----:B------:R-:W2:Y:S01]  /*8550*/  @!P3 MUFU.EX2 R0, R0 ;  /* 0x000000000000b308 */ /* 0x000ea20000000800 */
[----:B------:R-:W-:Y:S01]  /*8560*/  SHF.L.U32 R15, R15, 0x10, RZ ;  /* 0x000000100f0f7819 */ /* 0x000fe200000006ff */
[----:B------:R-:W-:Y:S01]  /*8570*/  @!P6 FMUL.FTZ R3, R3, -1.4426950216293334961 ;  /* 0xbfb8aa3b0303e820 */ /* 0x000fe20000410000 */
[----:B------:R-:W-:-:S03]  /*8580*/  PRMT R4, R4, 0x7632, R4 ;  /* 0x0000763204047816 */ /* 0x000fc60000000004 */
[----:B------:R-:W-:Y:S02]  /*8590*/  FADD.FTZ R15, R15, R74 ;  /* 0x0000004a0f0f7221 */ /* 0x000fe40000010000 */
[----:B------:R-:W3:Y:S08]  /*85a0*/  @!P6 MUFU.EX2 R3, R3 ;  /* 0x000000030003e308 */ /* 0x000ef00000000800 */
[----:B------:R-:W4:Y:S01]  /*85b0*/  @!P2 MUFU.EX2 R8, R8 ;  /* 0x000000080008a308 */ /* 0x000f220000000800 */
[----:B--2---:R-:W-:-:S07]  /*85c0*/  @!P3 FADD.FTZ R2, R0, 1 ;  /* 0x3f8000000002b421 */ /* 0x004fce0000010000 */
[----:B------:R2:W5:Y:S01]  /*85d0*/  @!P3 MUFU.RCP R12, R2 ;  /* 0x00000002000cb308 */ /* 0x0005620000001000 */
[----:B---3--:R-:W-:-:S07]  /*85e0*/  @!P6 FADD.FTZ R3, R3, 1 ;  /* 0x3f8000000303e421 */ /* 0x008fce0000010000 */
[----:B------:R-:W3:Y:S01]  /*85f0*/  @!P6 MUFU.RCP R3, R3 ;  /* 0x000000030003e308 */ /* 0x000ee20000001000 */
[----:B----4-:R-:W-:Y:S01]  /*8600*/  @!P2 FADD.FTZ R0, R8, 1 ;  /* 0x3f8000000800a421 */ /* 0x010fe20000010000 */
[--C-:B------:R-:W-:Y:S01]  /*8610*/  FADD.FTZ R8, R11, R74.reuse ;  /* 0x0000004a0b087221 */ /* 0x100fe20000010000 */
[C---:B------:R-:W-:Y:S01]  /*8620*/  SHF.L.U32 R11, R5.reuse, 0x10, RZ ;  /* 0x00000010050b7819 */ /* 0x040fe200000006ff */
[----:B--2---:R-:W-:Y:S01]  /*8630*/  @!P4 FMUL.FTZ R2, R10, -1.4426950216293334961 ;  /* 0xbfb8aa3b0a02c820 */ /* 0x004fe20000410000 */
[----:B------:R-:W-:Y:S02]  /*8640*/  PRMT R5, R5, 0x7632, R5 ;  /* 0x0000763205057816 */ /* 0x000fe40000000005 */
[----:B------:R-:W-:Y:S01]  /*8650*/  FSETP.GTU.FTZ.AND P0, PT, R8, 20, PT ;  /* 0x41a000000800780b */ /* 0x000fe20003f1c000 */
[----:B------:R-:W-:Y:S01]  /*8660*/  FADD.FTZ R16, R11, R74 ;  /* 0x0000004a0b107221 */ /* 0x000fe20000010000 */
[----:B------:R-:W-:Y:S01]  /*8670*/  SHF.L.U32 R11, R14, 0x10, RZ ;  /* 0x000000100e0b7819 */ /* 0x000fe200000006ff */
[----:B------:R2:W4:Y:S01]  /*8680*/  @!P2 MUFU.RCP R17, R0 ;  /* 0x000000000011a308 */ /* 0x0005220000001000 */
[----:B-----5:R-:W-:Y:S01]  /*8690*/  @!P3 FMUL.FTZ R111, R111, R12 ;  /* 0x0000000c6f6fb220 */ /* 0x020fe20000410000 */
[----:B------:R-:W-:-:S02]  /*86a0*/  SHF.L.U32 R5, R5, 0x10, RZ ;  /* 0x0000001005057819 */ /* 0x000fc400000006ff */
[--C-:B------:R-:W-:Y:S01]  /*86b0*/  FADD.FTZ R11, R11, R74.reuse ;  /* 0x0000004a0b0b7221 */ /* 0x100fe20000010000 */
[----:B------:R-:W-:Y:S01]  /*86c0*/  FSETP.GTU.FTZ.AND P1, PT, R16, 20, PT ;  /* 0x41a000001000780b */ /* 0x000fe20003f3c000 */
[----:B---3--:R-:W-:Y:S02]  /*86d0*/  @!P6 FMUL.FTZ R110, R110, R3 ;  /* 0x000000036e6ee220 */ /* 0x008fe40000410000 */
[----:B------:R3:W5:Y:S01]  /*86e0*/  @!P4 MUFU.EX2 R10, R2 ;  /* 0x00000002000ac308 */ /* 0x0007620000000800 */
[----:B--2---:R-:W-:Y:S01]  /*86f0*/  FADD.FTZ R0, R13, R74 ;  /* 0x0000004a0d007221 */ /* 0x004fe20000010000 */
[----:B------:R-:W-:Y:S01]  /*8700*/  FSETP.GTU.FTZ.AND P6, PT, R11, 20, PT ;  /* 0x41a000000b00780b */ /* 0x000fe20003fdc000 */
[----:B------:R-:W-:-:S03]  /*8710*/  @!P0 FMUL.FTZ R8, R8, -1.4426950216293334961 ;  /* 0xbfb8aa3b08088820 */ /* 0x000fc60000410000 */
[----:B------:R-:W-:Y:S02]  /*8720*/  FSETP.GTU.FTZ.AND P3, PT, R0, 20, PT ;  /* 0x41a000000000780b */ /* 0x000fe40003f7c000 */
[----:B------:R-:W2:Y:S01]  /*8730*/  @!P5 MUFU.EX2 R9, R9 ;  /* 0x000000090009d308 */ /* 0x000ea20000000800 */
[----:B----4-:R-:W-:Y:S01]  /*8740*/  @!P2 FMUL.FTZ R112, R112, R17 ;  /* 0x000000117070a220 */ /* 0x010fe20000410000 */
[----:B------:R-:W-:Y:S01]  /*8750*/  FSETP.GTU.FTZ.AND P2, PT, R15, 20, PT ;  /* 0x41a000000f00780b */ /* 0x000fe20003f5c000 */
[----:B---3--:R-:W-:Y:S01]  /*8760*/  @!P1 FMUL.FTZ R2, R16, -1.4426950216293334961 ;  /* 0xbfb8aa3b10029820 */ /* 0x008fe20000410000 */
[----:B------:R-:W-:-:S03]  /*8770*/  F2FP.BF16.F32.PACK_AB R16, R139, R130 ;  /* 0x000000828b10723e */ /* 0x000fc600000010ff */
[----:B------:R-:W-:Y:S01]  /*8780*/  @!P6 FMUL.FTZ R3, R11, -1.4426950216293334961 ;  /* 0xbfb8aa3b0b03e820 */ /* 0x000fe20000410000 */
[----:B------:R-:W3:Y:S01]  /*8790*/  @!P1 MUFU.EX2 R13, R2 ;  /* 0x00000002000d9308 */ /* 0x000ee20000000800 */
[----:B-----5:R-:W-:Y:S02]  /*87a0*/  @!P4 FADD.FTZ R10, R10, 1 ;  /* 0x3f8000000a0ac421 */ /* 0x020fe40000010000 */
[----:B------:R-:W-:-:S04]  /*87b0*/  @!P3 FMUL.FTZ R0, R0, -1.4426950216293334961 ;  /* 0xbfb8aa3b0000b820 */ /* 0x000fc80000410000 */
[----:B------:R-:W-:Y:S01]  /*87c0*/  @!P2 FMUL.FTZ R11, R15, -1.4426950216293334961 ;  /* 0xbfb8aa3b0f0ba820 */ /* 0x000fe20000410000 */
[----:B------:R-:W-:Y:S01]  /*87d0*/  @!P6 MUFU.EX2 R3, R3 ;  /* 0x000000030003e308 */ /* 0x000fe20000000800 */
[----:B--2---:R-:W-:Y:S01]  /*87e0*/  @!P5 FADD.FTZ R9, R9, 1 ;  /* 0x3f8000000909d421 */ /* 0x004fe20000010000 */
[C---:B------:R-:W-:Y:S02]  /*87f0*/  SHF.L.U32 R15, R6.reuse, 0x10, RZ ;  /* 0x00000010060f7819 */ /* 0x040fe400000006ff */
[----:B------:R-:W-:-:S04]  /*8800*/  PRMT R6, R6, 0x7632, R6 ;  /* 0x0000763206067816 */ /* 0x000fc80000000006 */
[----:B------:R-:W2:Y:S01]  /*8810*/  @!P3 MUFU.EX2 R0, R0 ;  /* 0x000000000000b308 */ /* 0x000ea20000000800 */
[----:B---3--:R-:W-:-:S07]  /*8820*/  @!P1 FADD.FTZ R13, R13, 1 ;  /* 0x3f8000000d0d9421 */ /* 0x008fce0000010000 */
[----:B------:R-:W3:Y:S08]  /*8830*/  @!P2 MUFU.EX2 R11, R11 ;  /* 0x0000000b000ba308 */ /* 0x000ef00000000800 */
[----:B------:R4:W5:Y:S01]  /*8840*/  @!P0 MUFU.EX2 R12, R8 ;  /* 0x00000008000c8308 */ /* 0x0009620000000800 */
[----:B--2---:R-:W-:Y:S01]  /*8850*/  @!P3 FADD.FTZ R2, R0, 1 ;  /* 0x3f8000000002b421 */ /* 0x004fe20000010000 */
[----:B------:R-:W-:-:S06]  /*8860*/  FADD.FTZ R0, R15, R74 ;  /* 0x0000004a0f007221 */ /* 0x000fcc0000010000 */
[----:B------:R-:W2:Y:S01]  /*8870*/  @!P3 MUFU.RCP R2, R2 ;  /* 0x000000020002b308 */ /* 0x000ea20000001000 */
[----:B----4-:R-:W-:Y:S01]  /*8880*/  @!P6 FADD.FTZ R8, R3, 1 ;  /* 0x3f8000000308e421 */ /* 0x010fe20000010000 */
[----:B------:R-:W-:Y:S01]  /*8890*/  SHF.L.U32 R3, R7, 0x10, RZ ;  /* 0x0000001007037819 */ /* 0x000fe200000006ff */
[----:B---3--:R-:W-:-:S04]  /*88a0*/  @!P2 FADD.FTZ R11, R11, 1 ;  /* 0x3f8000000b0ba421 */ /* 0x008fc80000010000 */
[----:B------:R-:W-:Y:S01]  /*88b0*/  FADD.FTZ R14, R3, R74 ;  /* 0x0000004a030e7221 */ /* 0x000fe20000010000 */
[----:B------:R-:W3:Y:S01]  /*88c0*/  @!P6 MUFU.RCP R8, R8 ;  /* 0x000000080008e308 */ /* 0x000ee20000001000 */
[----:B------:R-:W-:Y:S01]  /*88d0*/  SHF.L.U32 R3, R4, 0x10, RZ ;  /* 0x0000001004037819 */ /* 0x000fe200000006ff */
[----:B-----5:R-:W-:-:S06]  /*88e0*/  @!P0 FADD.FTZ R12, R12, 1 ;  /* 0x3f8000000c0c8421 */ /* 0x020fcc0000010000 */
[----:B------:R-:W4:Y:S01]  /*88f0*/  @!P2 MUFU.RCP R4, R11 ;  /* 0x0000000b0004a308 */ /* 0x000f220000001000 */
[----:B--2---:R-:W-:Y:S01]  /*8900*/  @!P3 FMUL.FTZ R113, R113, R2 ;  /* 0x000000027171b220 */ /* 0x004fe20000410000 */
[----:B------:R-:W-:Y:S02]  /*8910*/  PRMT R2, R7, 0x7632, R2 ;  /* 0x0000763207027816 */ /* 0x000fe40000000002 */
[----:B------:R-:W-:Y:S01]  /*8920*/  SHF.L.U32 R7, R6, 0x10, RZ ;  /* 0x0000001006077819 */ /* 0x000fe200000006ff */
[--C-:B------:R-:W-:Y:S01]  /*8930*/  FADD.FTZ R6, R5, R74.reuse ;  /* 0x0000004a05067221 */ /* 0x100fe20000010000 */
[----:B------:R-:W-:Y:S02]  /*8940*/  FSETP.GTU.FTZ.AND P3, PT, R0, 20, PT ;  /* 0x41a000000000780b */ /* 0x000fe40003f7c000 */
[----:B------:R-:W2:Y:S01]  /*8950*/  @!P5 MUFU.RCP R9, R9 ;  /* 0x000000090009d308 */ /* 0x000ea20000001000 */
[----:B---3--:R-:W-:Y:S01]  /*8960*/  @!P6 FMUL.FTZ R115, R115, R8 ;  /* 0x000000087373e220 */ /* 0x008fe20000410000 */
[----:B------:R-:W-:Y:S01]  /*8970*/  FSETP.GTU.FTZ.AND P6, PT, R14, 20, PT ;  /* 0x41a000000e00780b */ /* 0x000fe20003fdc000 */
[--C-:B------:R-:W-:Y:S01]  /*8980*/  FADD.FTZ R7, R7, R74.reuse ;  /* 0x0000004a07077221 */ /* 0x100fe20000010000 */
[----:B------:R-:W-:-:S04]  /*8990*/  FADD.FTZ R8, R3, R74 ;  /* 0x0000004a03087221 */ /* 0x000fc80000010000 */
[----:B------:R-:W3:Y:S01]  /*89a0*/  @!P4 MUFU.RCP R17, R10 ;  /* 0x0000000a0011c308 */ /* 0x000ee20000001000 */
[----:B----4-:R-:W-:Y:S01]  /*89b0*/  @!P2 FMUL.FTZ R117, R117, R4 ;  /* 0x000000047575a220 */ /* 0x010fe20000410000 */
[----:B------:R-:W-:Y:S01]  /*89c0*/  FSETP.GTU.FTZ.AND P2, PT, R7, 20, PT ;  /* 0x41a000000700780b */ /* 0x000fe20003f5c000 */
[----:B------:R-:W-:-:S04]  /*89d0*/  @!P3 FMUL.FTZ R0, R0, -1.4426950216293334961 ;  /* 0xbfb8aa3b0000b820 */ /* 0x000fc80000410000 */
[----:B------:R-:W-:Y:S01]  /*89e0*/  @!P6 FMUL.FTZ R5, R14, -1.4426950216293334961 ;  /* 0xbfb8aa3b0e05e820 */ /* 0x000fe20000410000 */
[----:B------:R-:W4:Y:S01]  /*89f0*/  @!P0 MUFU.RCP R15, R12 ;  /* 0x0000000c000f8308 */ /* 0x000f220000001000 */
[----:B--2---:R-:W-:Y:S01]  /*8a00*/  @!P5 FMUL.FTZ R114, R114, R9 ;  /* 0x000000097272d220 */ /* 0x004fe20000410000 */
[----:B------:R-:W-:Y:S02]  /*8a10*/  SHF.L.U32 R9, R2, 0x10, RZ ;  /* 0x0000001002097819 */ /* 0x000fe400000006ff */
[----:B------:R-:W-:-:S03]  /*8a20*/  FSETP.GTU.FTZ.AND P5, PT, R8, 20, PT ;  /* 0x41a000000800780b */ /* 0x000fc60003fbc000 */
[----:B------:R-:W-:Y:S01]  /*8a30*/  FADD.FTZ R9, R9, R74 ;  /* 0x0000004a09097221 */ /* 0x000fe20000010000 */
[----:B------:R-:W2:Y:S01]  /*8a40*/  @!P6 MUFU.EX2 R5, R5 ;  /* 0x000000050005e308 */ /* 0x000ea20000000800 */
[----:B---3--:R-:W-:Y:S01]  /*8a50*/  @!P4 FMUL.FTZ R116, R116, R17 ;  /* 0x000000117474c220 */ /* 0x008fe20000410000 */
[----:B------:R-:W-:Y:S01]  /*8a60*/  FSETP.GTU.FTZ.AND P4, PT, R6, 20, PT ;  /* 0x41a000000600780b */ /* 0x000fe20003f9c000 */
[----:B------:R-:W-:Y:S01]  /*8a70*/  @!P2 FMUL.FTZ R4, R7, -1.4426950216293334961 ;  /* 0xbfb8aa3b0704a820 */ /* 0x000fe20000410000 */
[----:B------:R-:W-:Y:S02]  /*8a80*/  F2FP.BF16.F32.PACK_AB R7, R136, R129 ;  /* 0x000000818807723e */ /* 0x000fe400000010ff */
[----:B------:R-:W-:Y:S02]  /*8a90*/  F2FP.BF16.F32.PACK_AB R17, R138, R131 ;  /* 0x000000838a11723e */ /* 0x000fe400000010ff */
[----:B------:R3:W5:Y:S01]  /*8aa0*/  @!P3 MUFU.EX2 R3, R0 ;  /* 0x000000000003b308 */ /* 0x0007620000000800 */
[----:B----4-:R-:W-:Y:S01]  /*8ab0*/  @!P0 FMUL.FTZ R118, R118, R15 ;  /* 0x0000000f76768220 */ /* 0x010fe20000410000 */
[----:B------:R-:W-:Y:S01]  /*8ac0*/  FSETP.GTU.FTZ.AND P0, PT, R9, 20, PT ;  /* 0x41a000000900780b */ /* 0x000fe20003f1c000 */
[----:B------:R4:W-:Y:S04]  /*8ad0*/  STS.128 [R54+0x10], R16 ;  /* 0x0000101036007388 */ /* 0x0009e80000000c00 */
[----:B------:R-:W-:Y:S01]  /*8ae0*/  @!P4 FMUL.FTZ R2, R6, -1.4426950216293334961 ;  /* 0xbfb8aa3b0602c820 */ /* 0x000fe20000410000 */
[----:B------:R-:W-:Y:S01]  /*8af0*/  F2FP.BF16.F32.PACK_AB R6, R137, R128 ;  /* 0x000000808906723e */ /* 0x000fe200000010ff */
[----:B---3--:R-:W-:Y:S01]  /*8b00*/  @!P5 FMUL.FTZ R0, R8, -1.4426950216293334961 ;  /* 0xbfb8aa3b0800d820 */ /* 0x008fe20000410000 */
[----:B------:R-:W3:Y:S05]  /*8b10*/  @!P1 MUFU.RCP R23, R13 ;  /* 0x0000000d00179308 */ /* 0x000eea0000001000 */
[----:B------:R-:W-:Y:S01]  /*8b20*/  @!P0 FMUL.FTZ R10, R9, -1.4426950216293334961 ;  /* 0xbfb8aa3b090a8820 */ /* 0x000fe20000410000 */
[----:B--2---:R-:W-:Y:S01]  /*8b30*/  @!P6 FADD.FTZ R9, R5, 1 ;  /* 0x3f8000000509e421 */ /* 0x004fe20000010000 */
[----:B------:R-:W-:Y:S01]  /*8b40*/  F2FP.BF16.F32.PACK_AB R5, R135, R126 ;  /* 0x0000007e8705723e */ /* 0x000fe200000010ff */
[----:B------:R2:W1:Y:S01]  /*8b50*/  @!P2 MUFU.EX2 R8, R4 ;  /* 0x000000040008a308 */ /* 0x0004620000000800 */
[----:B-----5:R-:W-:Y:S01]  /*8b60*/  @!P3 FADD.FTZ R3, R3, 1 ;  /* 0x3f8000000303b421 */ /* 0x020fe20000010000 */
[----:B----4-:R-:W-:-:S02]  /*8b70*/  F2FP.BF16.F32.PACK_AB R17, R113, R112 ;  /* 0x000000707111723e */ /* 0x010fc400000010ff */
[----:B------:R-:W-:Y:S02]  /*8b80*/  F2FP.BF16.F32.PACK_AB R16, R110, R111 ;  /* 0x0000006f6e10723e */ /* 0x000fe400000010ff */
[----:B------:R-:W-:Y:S02]  /*8b90*/  F2FP.BF16.F32.PACK_AB R19, R117, R116 ;  /* 0x000000747513723e */ /* 0x000fe400000010ff */
[----:B------:R-:W4:Y:S01]  /*8ba0*/  @!P5 MUFU.EX2 R0, R0 ;  /* 0x000000000000d308 */ /* 0x000f220000000800 */
[----:B--2---:R-:W-:Y:S01]  /*8bb0*/  F2FP.BF16.F32.PACK_AB R4, R134, R127 ;  /* 0x0000007f8604723e */ /* 0x004fe200000010ff */
[----:B---3--:R-:W-:Y:S01]  /*8bc0*/  @!P1 FMUL.FTZ R120, R120, R23 ;  /* 0x0000001778789220 */ /* 0x008fe20000410000 */
[----:B------:R-:W-:-:S03]  /*8bd0*/  F2FP.BF16.F32.PACK_AB R18, R115, R114 ;  /* 0x000000727312723e */ /* 0x000fc600000010ff */
[----:B------:R2:W-:Y:S01]  /*8be0*/  STS.128 [R54], R4 ;  /* 0x0000000436007388 */ /* 0x0005e20000000c00 */
[----:B------:R-:W-:Y:S01]  /*8bf0*/  NOP ;  /* 0x0000000000007918 */ /* 0x000fe20000000000 */
[----:B------:R-:W3:Y:S01]  /*8c00*/  @!P4 MUFU.EX2 R2, R2 ;  /* 0x000000020002c308 */ /* 0x000ee20000000800 */
[----:B-1----:R-:W-:Y:S01]  /*8c10*/  @!P2 FADD.FTZ R21, R8, 1 ;  /* 0x3f8000000815a421 */ /* 0x002fe20000010000 */
[----:B------:R-:W1:Y:S01]  /*8c20*/  LDS.128 R12, [R57+0x200] ;  /* 0x00020000390c7984 */ /* 0x000e620000000c00 */
[----:B----4-:R-:W-:-:S05]  /*8c30*/  @!P5 FADD.FTZ R0, R0, 1 ;  /* 0x3f8000000000d421 */ /* 0x010fca0000010000 */
[----:B------:R0:W4:Y:S01]  /*8c40*/  @!P0 MUFU.EX2 R22, R10 ;  /* 0x0000000a00168308 */ /* 0x0001220000000800 */
[----:B--2---:R-:W-:Y:S02]  /*8c50*/  IMAD R4, R76, UR6, RZ ;  /* 0x000000064c047c24 */ /* 0x004fe4000f8e02ff */
[----:B------:R-:W-:Y:S02]  /*8c60*/  FADD.FTZ R5, R111, R70 ;  /* 0x000000466f057221 */ /* 0x000fe40000010000 */
[----:B------:R-:W-:Y:S02]  /*8c70*/  IMAD R7, R79, UR7, R4 ;  /* 0x000000074f077c24 */ /* 0x000fe4000f8e0204 */
[----:B------:R-:W-:Y:S01]  /*8c80*/  FADD.FTZ R5, R5, R110 ;  /* 0x0000006e05057221 */ /* 0x000fe20000010000 */
[----:B------:R2:W5:Y:S01]  /*8c90*/  @!P6 MUFU.RCP R27, R9 ;  /* 0x00000009001be308 */ /* 0x0005620000001000 */
[----:B0-----:R-:W-:Y:S02]  /*8ca0*/  IMAD R10, R36, UR15, RZ ;  /* 0x0000000f240a7c24 */ /* 0x001fe4000f8e02ff */
[----:B---3--:R-:W-:-:S02]  /*8cb0*/  @!P4 FADD.FTZ R20, R2, 1 ;  /* 0x3f8000000214c421 */ /* 0x008fc40000010000 */
[----:B------:R-:W-:-:S03]  /*8cc0*/  IMAD R37, R37, UR14, R10 ;  /* 0x0000000e25257c24 */ /* 0x000fc6000f8e020a */
[----:B------:R0:W3:Y:S01]  /*8cd0*/  @!P3 MUFU.RCP R25, R3 ;  /* 0x000000030019b308 */ /* 0x0000e20000001000 */
[----:B--2---:R-:W2:Y:S01]  /*8ce0*/  LDS.128 R8, [R57] ;  /* 0x0000000039087984 */ /* 0x004ea20000000c00 */
[----:B----4-:R-:W-:-:S06]  /*8cf0*/  @!P0 FADD.FTZ R22, R22, 1 ;  /* 0x3f80000016168421 */ /* 0x010fcc0000010000 */
[----:B------:R-:W4:Y:S01]  /*8d00*/  @!P5 MUFU.RCP R0, R0 ;  /* 0x000000000000d308 */ /* 0x000f220000001000 */
[----:B0-----:R-:W-:-:S04]  /*8d10*/  IMAD.WIDE.U32 R2, R36, UR14, R34 ;  /* 0x0000000e24027c25 */ /* 0x001fc8000f8e0022 */
[----:B-----5:R-:W-:Y:S01]  /*8d20*/  @!P6 FMUL.FTZ R124, R124, R27 ;  /* 0x0000001b7c7ce220 */ /* 0x020fe20000410000 */
[----:B------:R-:W-:Y:S02]  /*8d30*/  IADD3 R3, R3, R37, RZ ;  /* 0x0000002503037210 */ /* 0x000fe40007ffe0ff */
[----:B------:R-:W0:Y:S01]  /*8d40*/  @!P4 MUFU.RCP R20, R20 ;  /* 0x000000140014c308 */ /* 0x000e220000001000 */
[----:B---3--:R-:W-:Y:S01]  /*8d50*/  @!P3 FMUL.FTZ R122, R122, R25 ;  /* 0x000000197a7ab220 */ /* 0x008fe20000410000 */
[----:B------:R-:W-:Y:S01]  /*8d60*/  IADD3 R64, P3, R64, -0x800, RZ ;  /* 0xfffff80040407810 */ /* 0x000fe20007f7e0ff */
[----:B------:R-:W-:Y:S01]  /*8d70*/  IMAD.WIDE.U32 R2, R79, UR6, R2 ;  /* 0x000000064f027c25 */ /* 0x000fe2000f8e0002 */
[----:B------:R-:W-:Y:S02]  /*8d80*/  ULDC.64 UR6, c[0x0][0x3b0] ;  /* 0x0000ec0000067ab9 */ /* 0x000fe40000000a00 */
[----:B------:R-:W-:Y:S02]  /*8d90*/  IADD3.X R65, R65, -0x1, RZ, P3, !PT ;  /* 0xffffffff41417810 */ /* 0x000fe40001ffe4ff */
[----:B------:R-:W-:Y:S01]  /*8da0*/  IADD3 R3, R3, R7, RZ ;  /* 0x0000000703037210 */ /* 0x000fe20007ffe0ff */
[----:B----4-:R-:W-:Y:S01]  /*8db0*/  @!P5 FMUL.FTZ R119, R119, R0 ;  /* 0x000000007777d220 */ /* 0x010fe20000410000 */
[C---:B------:R-:W-:Y:S01]  /*8dc0*/  LEA R4, P1, R2.reuse, R38, 0x1 ;  /* 0x0000002602047211 */ /* 0x040fe200078208ff */
[----:B------:R-:W-:Y:S01]  /*8dd0*/  FADD.FTZ R0, R5, R112 ;  /* 0x0000007005007221 */ /* 0x000fe20000010000 */
[----:B------:R3:W4:Y:S02]  /*8de0*/  @!P2 MUFU.RCP R24, R21 ;  /* 0x000000150018a308 */ /* 0x0007240000001000 */
[----:B------:R-:W-:Y:S01]  /*8df0*/  LEA.HI.X R5, R2, R39, R3, 0x1, P1 ;  /* 0x0000002702057211 */ /* 0x000fe200008f0c03 */
[----:B------:R-:W-:Y:S01]  /*8e00*/  FADD.FTZ R7, R0, R113 ;  /* 0x0000007100077221 */ /* 0x000fe20000010000 */
[----:B------:R-:W-:-:S02]  /*8e10*/  IMAD R0, R40, UR15, RZ ;  /* 0x0000000f28007c24 */ /* 0x000fc4000f8e02ff */
[----:B0-----:R-:W-:Y:S01]  /*8e20*/  @!P4 FMUL.FTZ R121, R121, R20 ;  /* 0x000000147979c220 */ /* 0x001fe20000410000 */
[----:B------:R-:W-:Y:S01]  /*8e30*/  F2FP.BF16.F32.PACK_AB R20, R119, R118 ;  /* 0x000000767714723e */ /* 0x000fe200000010ff */
[----:B------:R-:W-:Y:S01]  /*8e40*/  IMAD.WIDE R2, R59, 0x10, R4 ;  /* 0x000000103b027825 */ /* 0x000fe200078e0204 */
[----:B------:R-:W0:Y:S03]  /*8e50*/  @!P0 MUFU.RCP R22, R22 ;  /* 0x0000001600168308 */ /* 0x000e260000001000 */
[----:B------:R-:W-:Y:S01]  /*8e60*/  FADD.FTZ R114, R7, R114 ;  /* 0x0000007207727221 */ /* 0x000fe20000010000 */
[----:B---3--:R-:W-:Y:S01]  /*8e70*/  F2FP.BF16.F32.PACK_AB R21, R121, R120 ;  /* 0x000000787915723e */ /* 0x008fe200000010ff */
[----:B------:R-:W3:Y:S01]  /*8e80*/  LDC.64 R6, c[0x0][0x3f0] ;  /* 0x0000fc00ff067b82 */ /* 0x000ee20000000a00 */
[----:B-1----:R-:W-:Y:S01]  /*8e90*/  STG.E.128 desc[UR12][R2.64+0x200], R12 ;  /* 0x0002000c02007986 */ /* 0x002fe2000c101d0c */
[----:B------:R-:W-:-:S02]  /*8ea0*/  IMAD R5, R41, UR14, R0 ;  /* 0x0000000e29057c24 */ /* 0x000fc4000f8e0200 */
[----:B------:R-:W-:Y:S01]  /*8eb0*/  FADD.FTZ R115, R114, R115 ;  /* 0x0000007372737221 */ /* 0x000fe20000010000 */
[----:B------:R-:W-:Y:S01]  /*8ec0*/  IMAD R0, R76, UR6, RZ ;  /* 0x000000064c007c24 */ /* 0x000fe2000f8e02ff */
[----:B--2---:R1:W-:Y:S01]  /*8ed0*/  STG.E.128 desc[UR12][R2.64], R8 ;  /* 0x0000000802007986 */ /* 0x0043e2000c101d0c */
[----:B----4-:R-:W-:Y:S01]  /*8ee0*/  @!P2 FMUL.FTZ R123, R123, R24 ;  /* 0x000000187b7ba220 */ /* 0x010fe20000410000 */
[----:B------:R-:W-:Y:S01]  /*8ef0*/  FADD.FTZ R116, R115, R116 ;  /* 0x0000007473747221 */ /* 0x000fe20000010000 */
[----:B------:R-:W-:Y:S01]  /*8f00*/  BAR.SYNC.DEFER_BLOCKING 0x0 ;  /* 0x0000000000007b1d */ /* 0x000fe20000010000 */
[----:B------:R-:W-:Y:S02]  /*8f10*/  IADD3 R66, P1, R66, -0x800, RZ ;  /* 0xfffff80042427810 */ /* 0x000fe40007f3e0ff */
[----:B------:R-:W-:Y:S01]  /*8f20*/  FADD.FTZ R117, R116, R117 ;  /* 0x0000007574757221 */ /* 0x000fe20000010000 */
[----:B------:R-:W-:Y:S01]  /*8f30*/  IADD3 R63, P2, R63, -0x800, RZ ;  /* 0xfffff8003f3f7810 */ /* 0x000fe20007f5e0ff */
[----:B0-----:R-:W-:Y:S01]  /*8f40*/  @!P0 FMUL.FTZ R125, R125, R22 ;  /* 0x000000167d7d8220 */ /* 0x001fe20000410000 */
[----:B------:R-:W-:Y:S01]  /*8f50*/  F2FP.BF16.F32.PACK_AB R22, R123, R122 ;  /* 0x0000007a7b16723e */ /* 0x000fe200000010ff */
[----:B------:R-:W-:Y:S01]  /*8f60*/  FADD.FTZ R118, R117, R118 ;  /* 0x0000007675767221 */ /* 0x000fe20000010000 */
[----:B------:R-:W-:-:S02]  /*8f70*/  IADD3 R68, P4, R68, -0x800, RZ ;  /* 0xfffff80044447810 */ /* 0x000fc40007f9e0ff */
[----:B------:R-:W-:Y:S01]  /*8f80*/  F2FP.BF16.F32.PACK_AB R23, R125, R124 ;  /* 0x0000007c7d17723e */ /* 0x000fe200000010ff */
[----:B------:R-:W-:Y:S01]  /*8f90*/  FADD.FTZ R119, R118, R119 ;  /* 0x0000007776777221 */ /* 0x000fe20000010000 */
[----:B------:R-:W-:Y:S01]  /*8fa0*/  IADD3.X R67, R67, -0x1, RZ, P1, !PT ;  /* 0xffffffff43437810 */ /* 0x000fe20000ffe4ff */
[----:B-1----:R-:W-:-:S04]  /*8fb0*/  IMAD.WIDE.U32 R2, R40, UR14, R34 ;  /* 0x0000000e28027c25 */ /* 0x002fc8000f8e0022 */
[----:B------:R-:W-:Y:S01]  /*8fc0*/  FADD.FTZ R120, R119, R120 ;  /* 0x0000007877787221 */ /* 0x000fe20000010000 */
[----:B------:R-:W-:Y:S02]  /*8fd0*/  IADD3.X R61, R61, -0x1, RZ, P2, !PT ;  /* 0xffffffff3d3d7810 */ /* 0x000fe400017fe4ff */
[----:B------:R-:W-:Y:S01]  /*8fe0*/  IADD3.X R69, R69, -0x1, RZ, P4, !PT ;  /* 0xffffffff45457810 */ /* 0x000fe200027fe4ff */
[----:B------:R-:W-:Y:S01]  /*8ff0*/  FADD.FTZ R121, R120, R121 ;  /* 0x0000007978797221 */ /* 0x000fe20000010000 */
[----:B------:R-:W-:Y:S01]  /*9000*/  IADD3 R3, R3, R5, RZ ;  /* 0x0000000503037210 */ /* 0x000fe20007ffe0ff */
[----:B------:R-:W-:Y:S02]  /*9010*/  IMAD R5, R79, UR7, R0 ;  /* 0x000000074f057c24 */ /* 0x000fe4000f8e0200 */
[----:B------:R-:W-:Y:S01]  /*9020*/  FADD.FTZ R122, R121, R122 ;  /* 0x0000007a797a7221 */ /* 0x000fe20000010000 */
[----:B------:R-:W-:Y:S01]  /*9030*/  STS.128 [R54], R16 ;  /* 0x0000001036007388 */ /* 0x000fe20000000c00 */
[----:B------:R-:W-:-:S04]  /*9040*/  IMAD.WIDE.U32 R2, R79, UR6, R2 ;  /* 0x000000064f027c25 */ /* 0x000fc8000f8e0002 */
[----:B------:R-:W-:Y:S01]  /*9050*/  FADD.FTZ R123, R122, R123 ;  /* 0x0000007b7a7b7221 */ /* 0x000fe20000010000 */
[----:B------:R-:W-:Y:S01]  /*9060*/  STS.128 [R54+0x10], R20 ;  /* 0x0000101436007388 */ /* 0x000fe20000000c00 */
[----:B------:R-:W-:-:S03]  /*9070*/  NOP ;  /* 0x0000000000007918 */ /* 0x000fc60000000000 */
[----:B------:R-:W0:Y:S01]  /*9080*/  LDS.128 R24, [R57] ;  /* 0x0000000039187984 */ /* 0x000e220000000c00 */
[----:B------:R-:W-:Y:S01]  /*9090*/  IADD3 R0, R3, R5, RZ ;  /* 0x0000000503007210 */ /* 0x000fe20007ffe0ff */
[----:B------:R-:W-:Y:S01]  /*90a0*/  FADD.FTZ R70, R123, R124 ;  /* 0x0000007c7b467221 */ /* 0x000fe20000010000 */
[----:B---3--:R-:W-:Y:S01]  /*90b0*/  LEA R4, P0, R2, R6, 0x1 ;  /* 0x0000000602047211 */ /* 0x008fe200078008ff */
[----:B------:R-:W1:Y:S02]  /*90c0*/  LDS.128 R36, [R57+0x200] ;  /* 0x0002000039247984 */ /* 0x000e640000000c00 */
[----:B------:R-:W-:Y:S01]  /*90d0*/  FADD.FTZ R70, R70, R125 ;  /* 0x0000007d46467221 */ /* 0x000fe20000010000 */
[----:B------:R-:W-:Y:S02]  /*90e0*/  LEA.HI.X R5, R2, R7, R0, 0x1, P0 ;  /* 0x0000000702057211 */ /* 0x000fe400000f0c00 */
[----:B------:R-:W-:Y:S01]  /*90f0*/  ISETP.GT.AND P0, PT, R55, 0x1, PT ;  /* 0x000000013700780c */ /* 0x000fe20003f04270 */
[----:B------:R-:W-:-:S05]  /*9100*/  IMAD.WIDE R2, R59, 0x10, R4 ;  /* 0x000000103b027825 */ /* 0x000fca00078e0204 */
[----:B0-----:R0:W-:Y:S04]  /*9110*/  STG.E.128 desc[UR12][R2.64], R24 ;  /* 0x0000001802007986 */ /* 0x0011e8000c101d0c */
[----:B-1----:R0:W-:Y:S03]  /*9120*/  STG.E.128 desc[UR12][R2.64+0x200], R36 ;  /* 0x0002002402007986 */ /* 0x0021e6000c101d0c */
[----:B------:R-:W-:Y:S05]  /*9130*/  @P0 BRA `(.L_x_5873) ;  /* 0xffffff7400f40947 */ /* 0x000fea000383ffff */
.L_x_5794:
        /* <DEDUP_REMOVED lines=35> */
.L_x_5875:
[----:B------:R-:W-:Y:S05]  /*9370*/  BSYNC B0 ;  /* 0x0000000000007941 */ /* 0x000fea0003800000 */
.L_x_5874:
        /* <DEDUP_REMOVED lines=38> */
.L_x_5877:
[----:B------:R-:W2:Y:S02]  /*95e0*/  S2R R15, SR_TID.X ;  /* 0x00000000000f7919 */ /* 0x000ea40000002100 */
.L_x_5878:
[----:B------:R-:W-:Y:S05]  /*95f0*/  BSYNC B0 ;  /* 0x0000000000007941 */ /* 0x000fea0003800000 */
.L_x_5876:
        /* <DEDUP_REMOVED lines=22> */
.L_x_5880:
        /* <DEDUP_REMOVED lines=26> */
.L_x_5879:
[----:B------:R-:W-:Y:S05]  /*9900*/  EXIT ;  /* 0x000000000000794d */ /* 0x000fea0003800000 */
.L_x_5832:
[----:B------:R-:W-:Y:S01]  /*9910*/  HFMA2.MMA R27, -RZ, RZ, 0, 5.9604644775390625e-08 ;  /* 0x00000001ff1b7435 */ /* 0x000fe200000001ff */
[----:B------:R-:W-:Y:S02]  /*9920*/  MOV R19, R14 ;  /* 0x0000000e00137202 */ /* 0x000fe40000000f00 */
[----:B------:R-:W-:Y:S02]  /*9930*/  MOV R184, RZ ;  /* 0x000000ff00b87202 */ /* 0x000fe40000000f00 */
[----:B------:R-:W-:-:S07]  /*9940*/  MOV R18, 0xffffffff ;  /* 0xffffffff00127802 */ /* 0x000fce0000000f00 */
[----:B-1----:R-:W-:Y:S05]  /*9950*/  WARPSYNC.COLLECTIVE R18, `(.L_x_5881) ;  /* 0x0000000012087348 */ /* 0x002fea0003c00000 */
[----:B------:R0:W2:Y:S02]  /*9960*/  SHFL.UP P2, R16, R19, R27, R184 ;  /* 0x0400001b13107389 */ /* 0x0000a400000400b8 */
[----:B012---:R-:W-:Y:S01]  /*9970*/  ENDCOLLECTIVE ;  /* 0x000000000000791b */ /* 0x007fe20003800000 */
.L_x_5881:
[----:B------:R-:W-:Y:S02]  /*9980*/  MOV R19, R15 ;  /* 0x0000000f00137202 */ /* 0x000fe40000000f00 */
[----:B------:R-:W-:-:S07]  /*9990*/  MOV R17, R16 ;  /* 0x0000001000117202 */ /* 0x000fce0000000f00 */
[----:B------:R-:W-:Y:S05]  /*99a0*/  WARPSYNC.COLLECTIVE R18, `(.L_x_5882) ;  /* 0x0000000012087348 */ /* 0x000fea0003c00000 */
[----:B------:R0:W1:Y:S02]  /*99b0*/  SHFL.UP P2, R16, R19, R27, R184 ;  /* 0x0400001b13107389 */ /* 0x00006400000400b8 */
[----:B01----:R-:W-:Y:S01]  /*99c0*/  ENDCOLLECTIVE ;  /* 0x000000000000791b */ /* 0x003fe20003800000 */
.L_x_5882:
        /* <DEDUP_REMOVED lines=8> */
.L_x_5883:
[----:B------:R-:W-:Y:S02]  /*9a50*/  MOV R19, R15 ;  /* 0x0000000f00137202 */ /* 0x000fe40000000f00 */
[----:B------:R-:W-:-:S07]  /*9a60*/  MOV R17, R16 ;  /* 0x0000001000117202 */ /* 0x000fce0000000f00 */
[----:B------:R-:W-:Y:S05]  /*9a70*/  WARPSYNC.COLLECTIVE R18, `(.L_x_5884) ;  /* 0x0000000012087348 */ /* 0x000fea0003c00000 */
[----:B------:R0:W1:Y:S02]  /*9a80*/  SHFL.UP P2, R16, R19, R27, R184 ;  /* 0x0400001b13107389 */ /* 0x00006400000400b8 */
[----:B01----:R-:W-:Y:S01]  /*9a90*/  ENDCOLLECTIVE ;  /* 0x000000000000791b */ /* 0x003fe20003800000 */
.L_x_5884:
        /* <DEDUP_REMOVED lines=8> */
.L_x_5885:
[----:B------:R-:W-:Y:S02]  /*9b20*/  MOV R19, R15 ;  /* 0x0000000f00137202 */ /* 0x000fe40000000f00 */
[----:B------:R-:W-:-:S07]  /*9b30*/  MOV R17, R16 ;  /* 0x0000001000117202 */ /* 0x000fce0000000f00 */
[----:B------:R-:W-:Y:S05]  /*9b40*/  WARPSYNC.COLLECTIVE R18, `(.L_x_5886) ;  /* 0x0000000012087348 */ /* 0x000fea0003c00000 */
[----:B------:R0:W1:Y:S02]  /*9b50*/  SHFL.UP P2, R16, R19, R27, R184 ;  /* 0x0400001b13107389 */ /* 0x00006400000400b8 */
[----:B01----:R-:W-:Y:S01]  /*9b60*/  ENDCOLLECTIVE ;  /* 0x000000000000791b */ /* 0x003fe20003800000 */
.L_x_5886:
        /* <DEDUP_REMOVED lines=8> */
.L_x_5887:
[----:B------:R-:W-:Y:S02]  /*9bf0*/  MOV R19, R15 ;  /* 0x0000000f00137202 */ /* 0x000fe40000000f00 */
[----:B------:R-:W-:-:S07]  /*9c00*/  MOV R17, R16 ;  /* 0x0000001000117202 */ /* 0x000fce0000000f00 */
[----:B------:R-:W-:Y:S05]  /*9c10*/  WARPSYNC.COLLECTIVE R18, `(.L_x_5888) ;  /* 0x0000000012087348 */ /* 0x000fea0003c00000 */
[----:B------:R0:W1:Y:S02]  /*9c20*/  SHFL.UP P2, R16, R19, R27, R184 ;  /* 0x0400001b13107389 */ /* 0x00006400000400b8 */
[----:B01----:R-:W-:Y:S01]  /*9c30*/  ENDCOLLECTIVE ;  /* 0x000000000000791b */ /* 0x003fe20003800000 */
.L_x_5888:
        /* <DEDUP_REMOVED lines=8> */
.L_x_5889:
[----:B------:R-:W-:Y:S02]  /*9cc0*/  MOV R19, R15 ;  /* 0x0000000f00137202 */ /* 0x000fe40000000f00 */
[----:B------:R-:W-:-:S07]  /*9cd0*/  MOV R17, R16 ;  /* 0x0000001000117202 */ /* 0x000fce0000000f00 */
[----:B------:R-:W-:Y:S05]  /*9ce0*/  WARPSYNC.COLLECTIVE R18, `(.L_x_5890) ;  /* 0x0000000012087348 */ /* 0x000fea0003c00000 */
[----:B------:R0:W1:Y:S02]  /*9cf0*/  SHFL.UP P2, R16, R19, R27, R184 ;  /* 0x0400001b13107389 */ /* 0x00006400000400b8 */
[----:B01----:R-:W-:Y:S01]  /*9d00*/  ENDCOLLECTIVE ;  /* 0x000000000000791b */ /* 0x003fe20003800000 */
.L_x_5890:
[----:B------:R-:W-:Y:S05]  /*9d10*/  BRA `(.L_x_5891) ;  /* 0xffffffc000047947 */ /* 0x000fea000383ffff */
.L_x_5833:
        /* <DEDUP_REMOVED lines=8> */
.L_x_5893:
[----:B------:R-:W-:Y:S05]  /*9da0*/  BSYNC B0 ;  /* 0x0000000000007941 */ /* 0x000fea0003800000 */
.L_x_5892:
[----:B------:R-:W-:Y:S05]  /*9db0*/  BRA `(.L_x_5894) ;  /* 0xffffffbc00f07947 */ /* 0x000fea000383ffff */
.L_x_5834:
        /* <DEDUP_REMOVED lines=8> */
.L_x_5896:
[----:B------:R-:W-:Y:S05]  /*9e40*/  BSYNC B0 ;  /* 0x0000000000007941 */ /* 0x000fea0003800000 */
.L_x_5895:
[----:B------:R-:W-:Y:S05]  /*9e50*/  BRA `(.L_x_5897) ;  /* 0xffffffbc00d07947 */ /* 0x000fea000383ffff */
.L_x_5835:
        /* <DEDUP_REMOVED lines=8> */
.L_x_5899:
[----:B------:R-:W-:Y:S05]  /*9ee0*/  BSYNC B0 ;  /* 0x0000000000007941 */ /* 0x000fea0003800000 */
.L_x_5898:
        /* <DEDUP_REMOVED lines=11> */
.L_x_5900:
[----:B------:R-:W-:Y:S05]  /*9fa0*/  WARPSYNC.COLLECTIVE R18, `(.L_x_5901) ;  /* 0x0000000012087348 */ /* 0x000fea0003c00000 */
[----:B------:R0:W1:Y:S02]  /*9fb0*/  SHFL.IDX P2, R230, R233, R232, R235 ;  /* 0x000000e8e9e67389 */ /* 0x00006400000400eb */
[----:B01----:R-:W-:Y:S01]  /*9fc0*/  ENDCOLLECTIVE ;  /* 0x000000000000791b */ /* 0x003fe20003800000 */
.L_x_5901:
[----:B------:R-:W-:Y:S02]  /*9fd0*/  MOV R233, R3 ;  /* 0x0000000300e97202 */ /* 0x000fe40000000f00 */
[----:B------:R-:W-:Y:S02]  /*9fe0*/  MOV R15, R16 ;  /* 0x00000010000f7202 */ /* 0x000fe40000000f00 */
[----:B------:R-:W-:-:S07]  /*9ff0*/  MOV R16, R230 ;  /* 0x000000e600107202 */ /* 0x000fce0000000f00 */
[----:B------:R-:W-:Y:S05]  /*a000*/  WARPSYNC.COLLECTIVE R18, `(.L_x_5902) ;  /* 0x0000000012087348 */ /* 0x000fea0003c00000 */
[----:B------:R0:W1:Y:S02]  /*a010*/  SHFL.IDX P2, R230, R233, R232, R235 ;  /* 0x000000e8e9e67389 */ /* 0x00006400000400eb */
[----:B01----:R-:W-:Y:S01]  /*a020*/  ENDCOLLECTIVE ;  /* 0x000000000000791b */ /* 0x003fe20003800000 */
.L_x_5902:
[----:B------:R-:W-:Y:S01]  /*a030*/  MOV R17, R230 ;  /* 0x000000e600117202 */ /* 0x000fe20000000f00 */
[----:B------:R-:W-:Y:S06]  /*a040*/  BRA `(.L_x_5903) ;  /* 0xffffffbc006c7947 */ /* 0x000fec000383ffff */
.L_x_5837:
        /* <DEDUP_REMOVED lines=9> */
.L_x_5904:
[----:B------:R-:W-:Y:S02]  /*a0e0*/  MOV R237, R13 ;  /* 0x0000000d00ed7202 */ /* 0x000fe40000000f00 */
[----:B------:R-:W-:-:S07]  /*a0f0*/  MOV R17, R19 ;  /* 0x0000001300117202 */ /* 0x000fce0000000f00 */
[----:B------:R-:W-:Y:S05]  /*a100*/  WARPSYNC.COLLECTIVE R18, `(.L_x_5905) ;  /* 0x0000000012087348 */ /* 0x000fea0003c00000 */
[----:B------:R0:W1:Y:S02]  /*a110*/  SHFL.DOWN P6, R19, R237, R234, R239 ;  /* 0x080000eaed137389 */ /* 0x00006400000c00ef */
[----:B01----:R-:W-:Y:S01]  /*a120*/  ENDCOLLECTIVE ;  /* 0x000000000000791b */ /* 0x003fe20003800000 */
.L_x_5905:
        /* <DEDUP_REMOVED lines=8> */
.L_x_5906:
[----:B------:R-:W-:Y:S02]  /*a1b0*/  MOV R237, R13 ;  /* 0x0000000d00ed7202 */ /* 0x000fe40000000f00 */
[----:B------:R-:W-:-:S07]  /*a1c0*/  MOV R17, R19 ;  /* 0x0000001300117202 */ /* 0x000fce0000000f00 */
[----:B------:R-:W-:Y:S05]  /*a1d0*/  WARPSYNC.COLLECTIVE R18, `(.L_x_5907) ;  /* 0x0000000012087348 */ /* 0x000fea0003c00000 */
[----:B------:R0:W1:Y:S02]  /*a1e0*/  SHFL.DOWN P6, R19, R237, R234, R239 ;  /* 0x080000eaed137389 */ /* 0x00006400000c00ef */
[----:B01----:R-:W-:Y:S01]  /*a1f0*/  ENDCOLLECTIVE ;  /* 0x000000000000791b */ /* 0x003fe20003800000 */
.L_x_5907:
        /* <DEDUP_REMOVED lines=8> */
.L_x_5908:
[----:B------:R-:W-:Y:S02]  /*a280*/  MOV R237, R13 ;  /* 0x0000000d00ed7202 */ /* 0x000fe40000000f00 */
[----:B------:R-:W-:-:S07]  /*a290*/  MOV R17, R19 ;  /* 0x0000001300117202 */ /* 0x000fce0000000f00 */
[----:B------:R-:W-:Y:S05]  /*a2a0*/  WARPSYNC.COLLECTIVE R18, `(.L_x_5909) ;  /* 0x0000000012087348 */ /* 0x000fea0003c00000 */
[----:B------:R0:W1:Y:S02]  /*a2b0*/  SHFL.DOWN P6, R19, R237, R234, R239 ;  /* 0x080000eaed137389 */ /* 0x00006400000c00ef */
[----:B01----:R-:W-:Y:S01]  /*a2c0*/  ENDCOLLECTIVE ;  /* 0x000000000000791b */ /* 0x003fe20003800000 */
.L_x_5909:
        /* <DEDUP_REMOVED lines=8> */
.L_x_5910:
[----:B------:R-:W-:Y:S02]  /*a350*/  MOV R237, R13 ;  /* 0x0000000d00ed7202 */ /* 0x000fe40000000f00 */
[----:B------:R-:W-:-:S07]  /*a360*/  MOV R17, R19 ;  /* 0x0000001300117202 */ /* 0x000fce0000000f00 */
[----:B------:R-:W-:Y:S05]  /*a370*/  WARPSYNC.COLLECTIVE R18, `(.L_x_5911) ;  /* 0x0000000012087348 */ /* 0x000fea0003c00000 */
[----:B------:R0:W1:Y:S02]  /*a380*/  SHFL.DOWN P6, R19, R237, R234, R239 ;  /* 0x080000eaed137389 */ /* 0x00006400000c00ef */
[----:B01----:R-:W-:Y:S01]  /*a390*/  ENDCOLLECTIVE ;  /* 0x000000000000791b */ /* 0x003fe20003800000 */
.L_x_5911:
        /* <DEDUP_REMOVED lines=8> */
.L_x_5912:
[----:B------:R-:W-:Y:S02]  /*a420*/  MOV R237, R13 ;  /* 0x0000000d00ed7202 */ /* 0x000fe40000000f00 */
[----:B------:R-:W-:-:S07]  /*a430*/  MOV R17, R19 ;  /* 0x0000001300117202 */ /* 0x000fce0000000f00 */
[----:B------:R-:W-:Y:S05]  /*a440*/  WARPSYNC.COLLECTIVE R18, `(.L_x_5913) ;  /* 0x0000000012087348 */ /* 0x000fea0003c00000 */
[----:B------:R0:W1:Y:S02]  /*a450*/  SHFL.DOWN P6, R19, R237, R234, R239 ;  /* 0x080000eaed137389 */ /* 0x00006400000c00ef */
[----:B01----:R-:W-:Y:S01]  /*a460*/  ENDCOLLECTIVE ;  /* 0x000000000000791b */ /* 0x003fe20003800000 */
.L_x_5913:
        /* <DEDUP_REMOVED lines=9> */
.L_x_5914:
[----:B------:R-:W-:Y:S02]  /*a500*/  MOV R233, R13 ;  /* 0x0000000d00e97202 */ /* 0x000fe40000000f00 */
[----:B------:R-:W-:-:S07]  /*a510*/  MOV R224, R230 ;  /* 0x000000e600e07202 */ /* 0x000fce0000000f00 */
[----:B------:R-:W-:Y:S05]  /*a520*/  WARPSYNC.COLLECTIVE R18, `(.L_x_5915) ;  /* 0x0000000012087348 */ /* 0x000fea0003c00000 */
[----:B------:R0:W1:Y:S02]  /*a530*/  SHFL.IDX P2, R230, R233, R232, R235 ;  /* 0x000000e8e9e67389 */ /* 0x00006400000400eb */
[----:B01----:R-:W-:Y:S01]  /*a540*/  ENDCOLLECTIVE ;  /* 0x000000000000791b */ /* 0x003fe20003800000 */
.L_x_5915:
[----:B------:R-:W-:Y:S05]  /*a550*/  WARPSYNC.COLLECTIVE R18, `(.L_x_5916) ;  /* 0x0000000012087348 */ /* 0x000fea0003c00000 */
[----:B------:R0:W1:Y:S02]  /*a560*/  SHFL.DOWN P6, R19, R237, R234, R239 ;  /* 0x080000eaed137389 */ /* 0x00006400000c00ef */
[----:B01----:R-:W-:Y:S01]  /*a570*/  ENDCOLLECTIVE ;  /* 0x000000000000791b */ /* 0x003fe20003800000 */
.L_x_5916:
[----:B------:R-:W-:Y:S02]  /*a580*/  MOV R233, R2 ;  /* 0x0000000200e97202 */ /* 0x000fe40000000f00 */
[----:B------:R-:W-:Y:S02]  /*a590*/  MOV R237, R13 ;  /* 0x0000000d00ed7202 */ /* 0x000fe40000000f00 */
[----:B------:R-:W-:Y:S02]  /*a5a0*/  MOV R226, R230 ;  /* 0x000000e600e27202 */ /* 0x000fe40000000f00 */
[----:B------:R-:W-:-:S07]  /*a5b0*/  MOV R16, R19 ;  /* 0x0000001300107202 */ /* 0x000fce0000000f00 */
[----:B------:R-:W-:Y:S05]  /*a5c0*/  WARPSYNC.COLLECTIVE R18, `(.L_x_5917) ;  /* 0x0000000012087348 */ /* 0x000fea0003c00000 */
[----:B------:R0:W1:Y:S02]  /*a5d0*/  SHFL.DOWN P6, R19, R237, R234, R239 ;  /* 0x080000eaed137389 */ /* 0x00006400000c00ef */
[----:B01----:R-:W-:Y:S01]  /*a5e0*/  ENDCOLLECTIVE ;  /* 0x000000000000791b */ /* 0x003fe20003800000 */
.L_x_5917:
[----:B------:R-:W-:Y:S05]  /*a5f0*/  WARPSYNC.COLLECTIVE R18, `(.L_x_5918) ;  /* 0x0000000012087348 */ /* 0x000fea0003c00000 */
[----:B------:R0:W1:Y:S02]  /*a600*/  SHFL.IDX P2, R230, R233, R232, R235 ;  /* 0x000000e8e9e67389 */ /* 0x00006400000400eb */
[----:B01----:R-:W-:Y:S01]  /*a610*/  ENDCOLLECTIVE ;  /* 0x000000000000791b */ /* 0x003fe20003800000 */
.L_x_5918:
[----:B------:R-:W-:Y:S02]  /*a620*/  MOV R233, R3 ;  /* 0x0000000300e97202 */ /* 0x000fe40000000f00 */
[----:B------:R-:W-:Y:S02]  /*a630*/  MOV R17, R19 ;  /* 0x0000001300117202 */ /* 0x000fe40000000f00 */
[----:B------:R-:W-:-:S07]  /*a640*/  MOV R228, R230 ;  /* 0x000000e600e47202 */ /* 0x000fce0000000f00 */
[----:B------:R-:W-:Y:S05]  /*a650*/  WARPSYNC.COLLECTIVE R18, `(.L_x_5919) ;  /* 0x0000000012087348 */ /* 0x000fea0003c00000 */
[----:B------:R0:W1:Y:S02]  /*a660*/  SHFL.IDX P2, R230, R233, R232, R235 ;  /* 0x000000e8e9e67389 */ /* 0x00006400000400eb */
[----:B01----:R-:W-:Y:S01]  /*a670*/  ENDCOLLECTIVE ;  /* 0x000000000000791b */ /* 0x003fe20003800000 */
.L_x_5919:
[----:B------:R-:W-:Y:S01]  /*a680*/  MOV R19, R230 ;  /* 0x000000e600137202 */ /* 0x000fe20000000f00 */
[----:B------:R-:W-:Y:S06]  /*a690*/  BRA `(.L_x_5920) ;  /* 0xffffffbc006c7947 */ /* 0x000fec000383ffff */
.L_x_5921:
        /* <DEDUP_REMOVED lines=14> */
.L_x_10967:


//--------------------- .text._Z25selective_scan_bwd_kernelI32Selective_Scan_bwd_kernel_traitsILi64ELi16ELb1ELb1ELb0ELb0ELb0EN3c108BFloat16EfEEv12SSMParamsBwd --------------------------
	.section	.text._Z25selective_scan_bwd_kernelI32Selective_Scan_bwd_kernel_traitsILi64ELi16ELb1ELb1ELb0ELb0ELb0EN3c108BFloat16EfEEv12SSMParamsBwd,"ax",@progbits
	.align	128
        .global         _Z25selective_scan_bwd_kernelI32Selective_Scan_bwd_kernel_traitsILi64ELi16ELb1ELb1ELb0ELb0ELb0EN3c108BFloat16EfEEv12SSMParamsBwd
        .type           _Z25selective_scan_bwd_kernelI32Selective_Scan_bwd_kernel_traitsILi64ELi16ELb1ELb1ELb0ELb0ELb0EN3c108BFloat16EfEEv12SSMParamsBwd,@function
        .size           _Z25selective_scan_bwd_kernelI32Selective_Scan_bwd_kernel_traitsILi64ELi16ELb1ELb1ELb0ELb0ELb0EN3c108BFloat16EfEEv12SSMParamsBwd,(.L_x_10968 - _Z25selective_scan_bwd_kernelI32Selective_Scan_bwd_kernel_traitsILi64ELi16ELb1ELb1ELb0ELb0ELb0EN3c108BFloat16EfEEv12SSMParamsBwd)
        .other          _Z25selective_scan_bwd_kernelI32Selective_Scan_bwd_kernel_traitsILi64ELi16ELb1ELb1ELb0ELb0ELb0EN3c108BFloat16EfEEv12SSMParamsBwd,@"STO_CUDA_ENTRY STV_DEFAULT"
_Z25selective_scan_bwd_kernelI32Selective_Scan_bwd_kernel_traitsILi64ELi16ELb1ELb1ELb0ELb0ELb0EN3c108BFloat16EfEEv12SSMParamsBwd:
.text._Z25selective_scan_bwd_kernelI32Selective_Scan_bwd_kernel_traitsILi64ELi16ELb1ELb1ELb0ELb0ELb0EN3c108BFloat16EfEEv12SSMParamsBwd:
        /* <DEDUP_REMOVED lines=147> */
.L_x_5969:
        /* <DEDUP_REMOVED lines=17> */
[----:B------:R-:W1:Y:S01]  /*0a40*/  LDS.128 R4, [R32+0x10] ;  /* 0x0000100020047984 */ /* 0x000e620000000c00 */
[----:B------:R-:W-:Y:S06]  /*0a50*/  BAR.SYNC.DEFER_BLOCKING 0x0 ;  /* 0x0000000000007b1d */ /* 0x000fec0000010000 */
[----:B------:R-:W2:Y:S04]  /*0a60*/  LDG.E.128 R28, desc[UR12][R26.64] ;  /* 0x0000000c1a1c7981 */ /* 0x000ea8000c1e1d00 */
[----:B------:R-:W3:Y:S01]  /*0a70*/  LDG.E.128 R36, desc[UR12][R26.64+0x200] ;  /* 0x0002000c1a247981 */ /* 0x000ee2000c1e1d00 */
[----:B------:R-:W-:-:S03]  /*0a80*/  IMAD.WIDE R2, R105, 0x10, R112 ;  /* 0x0000001069027825 */ /* 0x000fc600078e0270 */
        /* <DEDUP_REMOVED lines=8> */
[----:B0-----:R-:W-:-:S02]  /*0b10*/  SHF.L.U32 R26, R8, 0x10, RZ ;  /* 0x00000010081a7819 */ /* 0x001fc400000006ff */
[----:B------:R-:W-:Y:S02]  /*0b20*/  PRMT R103, R8, 0x7632, R103 ;  /* 0x0000763208677816 */ /* 0x000fe40000000067 */
[----:B------:R-:W-:Y:S02]  /*0b30*/  PRMT R100, R9, 0x7632, R100 ;  /* 0x0000763209647816 */ /* 0x000fe40000000064 */
[----:B------:R-:W-:Y:S02]  /*0b40*/  SHF.L.U32 R27, R103, 0x10, RZ ;  /* 0x00000010671b7819 */ /* 0x000fe400000006ff */
[----:B------:R-:W-:Y:S02]  /*0b50*/  PRMT R201, R10, 0x7632, R201 ;  /* 0x000076320ac97816 */ /* 0x000fe400000000c9 */
[----:B-1----:R-:W-:Y:S02]  /*0b60*/  SHF.L.U32 R3, R9, 0x10, RZ ;  /* 0x0000001009037819 */ /* 0x002fe400000006ff */
[----:B------:R-:W-:-:S02]  /*0b70*/  PRMT R200, R11, 0x7632, R200 ;  /* 0x000076320bc87816 */ /* 0x000fc400000000c8 */
[----:B------:R-:W-:Y:S02]  /*0b80*/  PRMT R199, R4, 0x7632, R199 ;  /* 0x0000763204c77816 */ /* 0x000fe400000000c7 */
[----:B------:R-:W-:Y:S02]  /*0b90*/  PRMT R198, R5, 0x7632, R198 ;  /* 0x0000763205c67816 */ /* 0x000fe400000000c6 */
[----:B------:R-:W-:Y:S02]  /*0ba0*/  PRMT R196, R6, 0x7632, R196 ;  /* 0x0000763206c47816 */ /* 0x000fe400000000c4 */
[----:B------:R-:W-:Y:S02]  /*0bb0*/  ISETP.LT.AND P0, PT, RZ, UR4, PT ;  /* 0x00000004ff007c0c */ /* 0x000fe4000bf01270 */
[----:B--2---:R-:W-:Y:S02]  /*0bc0*/  SHF.L.U32 R87, R17, 0x10, RZ ;  /* 0x0000001011577819 */ /* 0x004fe400000006ff */
[----:B------:R-:W-:-:S02]  /*0bd0*/  SHF.L.U32 R85, R19, 0x10, RZ ;  /* 0x0000001013557819 */ /* 0x000fc400000006ff */
[----:B------:R-:W-:Y:S01]  /*0be0*/  PRMT R194, R7, 0x7632, R194 ;  /* 0x0000763207c27816 */ /* 0x000fe200000000c2 */
[--C-:B-----5:R-:W-:Y:S01]  /*0bf0*/  FADD.FTZ R87, R87, R122.reuse ;  /* 0x0000007a57577221 */ /* 0x120fe20000010000 */
[----:B---3--:R-:W-:Y:S01]  /*0c00*/  SHF.L.U32 R83, R13, 0x10, RZ ;  /* 0x000000100d537819 */ /* 0x008fe200000006ff */
[----:B------:R-:W-:Y:S01]  /*0c10*/  FADD.FTZ R85, R85, R122 ;  /* 0x0000007a55557221 */ /* 0x000fe20000010000 */
[----:B------:R-:W-:-:S03]  /*0c20*/  SHF.L.U32 R33, R15, 0x10, RZ ;  /* 0x000000100f217819 */ /* 0x000fc600000006ff */
[--C-:B------:R-:W-:Y:S02]  /*0c30*/  FADD.FTZ R83, R83, R122.reuse ;  /* 0x0000007a53537221 */ /* 0x100fe40000010000 */
[----:B------:R-:W-:Y:S01]  /*0c40*/  FADD.FTZ R76, R33, R122 ;  /* 0x0000007a214c7221 */ /* 0x000fe20000010000 */
[----:B----4-:R-:W-:Y:S04]  /*0c50*/  STS.128 [R104], R40 ;  /* 0x0000002868007388 */ /* 0x010fe80000000c00 */
[----:B------:R-:W-:Y:S01]  /*0c60*/  STS.128 [R104+0x200], R44 ;  /* 0x0002002c68007388 */ /* 0x000fe20000000c00 */
[----:B------:R-:W-:-:S03]  /*0c70*/  NOP ;  /* 0x0000000000007918 */ /* 0x000fc60000000000 */
[----:B------:R-:W0:Y:S04]  /*0c80*/  LDS.128 R48, [R32] ;  /* 0x0000000020307984 */ /* 0x000e280000000c00 */
[----:B------:R-:W1:Y:S01]  /*0c90*/  LDS.128 R28, [R32+0x10] ;  /* 0x00001000201c7984 */ /* 0x000e620000000c00 */
[C---:B0-----:R-:W-:Y:S02]  /*0ca0*/  PRMT R102, R48.reuse, 0x7632, R102 ;  /* 0x0000763230667816 */ /* 0x041fe40000000066 */
[----:B------:R-:W-:Y:S02]  /*0cb0*/  SHF.L.U32 R0, R48, 0x10, RZ ;  /* 0x0000001030007819 */ /* 0x000fe400000006ff */
[----:B------:R-:W-:Y:S02]  /*0cc0*/  SHF.L.U32 R102, R102, 0x10, RZ ;  /* 0x0000001066667819 */ /* 0x000fe400000006ff */
[C---:B------:R-:W-:Y:S01]  /*0cd0*/  SHF.L.U32 R101, R49.reuse, 0x10, RZ ;  /* 0x0000001031657819 */ /* 0x040fe200000006ff */
[C---:B------:R-:W-:Y:S01]  /*0ce0*/  FFMA.FTZ R123, R0.reuse, R26, R123 ;  /* 0x0000001a007b7223 */ /* 0x040fe2000001007b */
[----:B------:R-:W-:Y:S01]  /*0cf0*/  PRMT R99, R49, 0x7632, R99 ;  /* 0x0000763231637816 */ /* 0x000fe20000000063 */
[----:B------:R-:W-:Y:S01]  /*0d00*/  FMUL.FTZ R71, R0, R129 ;  /* 0x0000008100477220 */ /* 0x000fe20000410000 */
[----:B------:R-:W-:Y:S01]  /*0d10*/  SHF.L.U32 R26, R10, 0x10, RZ ;  /* 0x000000100a1a7819 */ /* 0x000fe200000006ff */
[----:B------:R-:W-:Y:S01]  /*0d20*/  FFMA.FTZ R2, R102, R27, R123 ;  /* 0x0000001b66027223 */ /* 0x000fe2000001007b */
[----:B------:R-:W-:Y:S01]  /*0d30*/  SHF.L.U32 R99, R99, 0x10, RZ ;  /* 0x0000001063637819 */ /* 0x000fe200000006ff */
[C---:B------:R-:W-:Y:S01]  /*0d40*/  FMUL.FTZ R68, R101.reuse, R129 ;  /* 0x0000008165447220 */ /* 0x040fe20000410000 */
[----:B------:R-:W-:Y:S01]  /*0d50*/  PRMT R97, R50, 0x7632, R97 ;  /* 0x0000763232617816 */ /* 0x000fe20000000061 */
[----:B------:R-:W-:Y:S01]  /*0d60*/  FFMA.FTZ R2, R101, R3, R2 ;  /* 0x0000000365027223 */ /* 0x000fe20000010002 */
[----:B------:R-:W-:Y:S01]  /*0d70*/  SHF.L.U32 R3, R100, 0x10, RZ ;  /* 0x0000001064037819 */ /* 0x000fe200000006ff */
[-C--:B------:R-:W-:Y:S01]  /*0d80*/  FMUL.FTZ R62, R102, R129.reuse ;  /* 0x00000081663e7220 */ /* 0x080fe20000410000 */
[----:B------:R-:W-:Y:S01]  /*0d90*/  SHF.L.U32 R98, R50, 0x10, RZ ;  /* 0x0000001032627819 */ /* 0x000fe200000006ff */
[----:B------:R-:W-:Y:S01]  /*0da0*/  FMUL.FTZ R61, R99, R129 ;  /* 0x00000081633d7220 */ /* 0x000fe20000410000 */
[----:B------:R-:W-:Y:S01]  /*0db0*/  SHF.L.U32 R97, R97, 0x10, RZ ;  /* 0x0000001061617819 */ /* 0x000fe200000006ff */
[----:B------:R-:W-:Y:S01]  /*0dc0*/  FFMA.FTZ R3, R99, R3, R2 ;  /* 0x0000000363037223 */ /* 0x000fe20000010002 */
[----:B------:R-:W-:Y:S01]  /*0dd0*/  SHF.L.U32 R2, R201, 0x10, RZ ;  /* 0x00000010c9027819 */ /* 0x000fe200000006ff */
[CC--:B------:R-:W-:Y:S01]  /*0de0*/  FMUL.FTZ R69, R98.reuse, R129.reuse ;  /* 0x0000008162457220 */ /* 0x0c0fe20000410000 */
[----:B------:R-:W-:Y:S01]  /*0df0*/  SHF.L.U32 R27, R11, 0x10, RZ ;  /* 0x000000100b1b7819 */ /* 0x000fe200000006ff */
[----:B------:R-:W-:Y:S01]  /*0e00*/  FFMA.FTZ R26, R98, R26, R3 ;  /* 0x0000001a621a7223 */ /* 0x000fe20000010003 */
[----:B------:R-:W-:Y:S01]  /*0e10*/  SHF.L.U32 R96, R51, 0x10, RZ ;  /* 0x0000001033607819 */ /* 0x000fe200000006ff */
[-C--:B------:R-:W-:Y:S01]  /*0e20*/  FMUL.FTZ R60, R97, R129.reuse ;  /* 0x00000081613c7220 */ /* 0x080fe20000410000 */
[----:B------:R-:W-:Y:S01]  /*0e30*/  PRMT R95, R51, 0x7632, R95 ;  /* 0x00007632335f7816 */ /* 0x000fe2000000005f */
[----:B------:R-:W-:Y:S01]  /*0e40*/  FFMA.FTZ R3, R97, R2, R26 ;  /* 0x0000000261037223 */ /* 0x000fe2000001001a */
[----:B------:R-:W-:Y:S01]  /*0e50*/  SHF.L.U32 R26, R4, 0x10, RZ ;  /* 0x00000010041a7819 */ /* 0x000fe200000006ff */
[C---:B------:R-:W-:Y:S01]  /*0e60*/  FMUL.FTZ R66, R96.reuse, R129 ;  /* 0x0000008160427220 */ /* 0x040fe20000410000 */
[----:B------:R-:W-:Y:S01]  /*0e70*/  SHF.L.U32 R95, R95, 0x10, RZ ;  /* 0x000000105f5f7819 */ /* 0x000fe200000006ff */
[----:B------:R-:W-:Y:S01]  /*0e80*/  FFMA.FTZ R2, R96, R27, R3 ;  /* 0x0000001b60027223 */ /* 0x000fe20000010003 */
[----:B------:R-:W-:-:S02]  /*0e90*/  SHF.L.U32 R3, R200, 0x10, RZ ;  /* 0x00000010c8037819 */ /* 0x000fc400000006ff */
[C---:B-1----:R-:W-:Y:S01]  /*0ea0*/  PRMT R93, R28.reuse, 0x7632, R93 ;  /* 0x000076321c5d7816 */ /* 0x042fe2000000005d */
[C---:B------:R-:W-:Y:S01]  /*0eb0*/  FMUL.FTZ R59, R95.reuse, R129 ;  /* 0x000000815f3b7220 */ /* 0x040fe20000410000 */
[----:B------:R-:W-:Y:S01]  /*0ec0*/  SHF.L.U32 R94, R28, 0x10, RZ ;  /* 0x000000101c5e7819 */ /* 0x000fe200000006ff */
[----:B------:R-:W-:Y:S01]  /*0ed0*/  FFMA.FTZ R3, R95, R3, R2 ;  /* 0x000000035f037223 */ /* 0x000fe20000010002 */
[----:B------:R-:W-:Y:S02]  /*0ee0*/  SHF.L.U32 R2, R199, 0x10, RZ ;  /* 0x00000010c7027819 */ /* 0x000fe400000006ff */
[----:B------:R-:W-:Y:S01]  /*0ef0*/  SHF.L.U32 R93, R93, 0x10, RZ ;  /* 0x000000105d5d7819 */ /* 0x000fe200000006ff */
[C---:B------:R-:W-:Y:S01]  /*0f00*/  FFMA.FTZ R26, R94.reuse, R26, R3 ;  /* 0x0000001a5e1a7223 */ /* 0x040fe20000010003 */
[----:B------:R-:W-:Y:S01]  /*0f10*/  SHF.L.U32 R27, R5, 0x10, RZ ;  /* 0x00000010051b7819 */ /* 0x000fe200000006ff */
[-C--:B------:R-:W-:Y:S01]  /*0f20*/  FMUL.FTZ R67, R94, R129.reuse ;  /* 0x000000815e437220 */ /* 0x080fe20000410000 */
[----:B------:R-:W-:Y:S01]  /*0f30*/  PRMT R91, R29, 0x7632, R91 ;  /* 0x000076321d5b7816 */ /* 0x000fe2000000005b */
[----:B------:R-:W-:Y:S01]  /*0f40*/  FFMA.FTZ R3, R93, R2, R26 ;  /* 0x000000025d037223 */ /* 0x000fe2000001001a */
[----:B------:R-:W-:Y:S01]  /*0f50*/  SHF.L.U32 R92, R29, 0x10, RZ ;  /* 0x000000101d5c7819 */ /* 0x000fe200000006ff */
[----:B------:R-:W-:Y:S01]  /*0f60*/  FMUL.FTZ R58, R93, R129 ;  /* 0x000000815d3a7220 */ /* 0x000fe20000410000 */
[----:B------:R-:W-:-:S02]  /*0f70*/  SHF.L.U32 R26, R198, 0x10, RZ ;  /* 0x00000010c61a7819 */ /* 0x000fc400000006ff */
[----:B------:R-:W-:Y:S01]  /*0f80*/  SHF.L.U32 R91, R91, 0x10, RZ ;  /* 0x000000105b5b7819 */ /* 0x000fe200000006ff */
[----:B------:R-:W-:Y:S01]  /*0f90*/  FFMA.FTZ R2, R92, R27, R3 ;  /* 0x0000001b5c027223 */ /* 0x000fe20000010003 */
[----:B------:R-:W-:Y:S01]  /*0fa0*/  SHF.L.U32 R27, R6, 0x10, RZ ;  /* 0x00000010061b7819 */ /* 0x000fe200000006ff */
[-C--:B------:R-:W-:Y:S01]  /*0fb0*/  FMUL.FTZ R64, R92, R129.reuse ;  /* 0x000000815c407220 */ /* 0x080fe20000410000 */
[C---:B------:R-:W-:Y:S01]  /*0fc0*/  PRMT R89, R30.reuse, 0x7632, R89 ;  /* 0x000076321e597816 */ /* 0x040fe20000000059 */
[C---:B------:R-:W-:Y:S01]  /*0fd0*/  FFMA.FTZ R3, R91.reuse, R26, R2 ;  /* 0x0000001a5b037223 */ /* 0x040fe20000010002 */
[----:B------:R-:W-:Y:S01]  /*0fe0*/  SHF.L.U32 R90, R30, 0x10, RZ ;  /* 0x000000101e5a7819 */ /* 0x000fe200000006ff */
[----:B------:R-:W-:Y:S01]  /*0ff0*/  FMUL.FTZ R57, R91, R129 ;  /* 0x000000815b397220 */ /* 0x000fe20000410000 */
[----:B------:R-:W-:Y:S02]  /*1000*/  SHF.L.U32 R26, R196, 0x10, RZ ;  /* 0x00000010c41a7819 */ /* 0x000fe400000006ff */
[----:B------:R-:W-:Y:S01]  /*1010*/  SHF.L.U32 R89, R89, 0x10, RZ ;  /* 0x0000001059597819 */ /* 0x000fe200000006ff */
[C---:B------:R-:W-:Y:S01]  /*1020*/  FFMA.FTZ R2, R90.reuse, R27, R3 ;  /* 0x0000001b5a027223 */ /* 0x040fe20000010003 */
[----:B------:R-:W-:Y:S01]  /*1030*/  SHF.L.U32 R28, R7, 0x10, RZ ;  /* 0x00000010071c7819 */ /* 0x000fe200000006ff */
[-C--:B------:R-:W-:Y:S01]  /*1040*/  FMUL.FTZ R65, R90, R129.reuse ;  /* 0x000000815a417220 */ /* 0x080fe20000410000 */
[----:B------:R-:W-:Y:S01]  /*1050*/  SHF.L.U32 R88, R31, 0x10, RZ ;  /* 0x000000101f587819 */ /* 0x000fe200000006ff */
[C-C-:B------:R-:W-:Y:S01]  /*1060*/  FFMA.FTZ R29, R89.reuse, R26, R2.reuse ;  /* 0x0000001a591d7223 */ /* 0x140fe20000010002 */
[C---:B------:R-:W-:Y:S01]  /*1070*/  PRMT R2, R16.reuse, 0x7632, R2 ;  /* 0x0000763210027816 */ /* 0x040fe20000000002 */
[-C--:B------:R-:W-:Y:S01]  /*1080*/  FMUL.FTZ R56, R89, R129.reuse ;  /* 0x0000008159387220 */ /* 0x080fe20000410000 */
[----:B------:R-:W-:Y:S01]  /*1090*/  SHF.L.U32 R3, R16, 0x10, RZ ;  /* 0x0000001010037819 */ /* 0x000fe200000006ff */
[C---:B------:R-:W-:Y:S01]  /*10a0*/  FFMA.FTZ R123, R88.reuse, R28, R29 ;  /* 0x0000001c587b7223 */ /* 0x040fe2000001001d */
[----:B------:R-:W-:Y:S01]  /*10b0*/  PRMT R16, R17, 0x7632, R16 ;  /* 0x0000763211107816 */ /* 0x000fe20000000010 */
[----:B------:R-:W-:Y:S01]  /*10c0*/  FMUL.FTZ R63, R88, R129 ;  /* 0x00000081583f7220 */ /* 0x000fe20000410000 */
[C---:B------:R-:W-:Y:S01]  /*10d0*/  PRMT R17, R18.reuse, 0x7632, R17 ;  /* 0x0000763212117816 */ /* 0x040fe20000000011 */
[----:B------:R-:W-:Y:S01]  /*10e0*/  FADD.FTZ R84, R3, R122 ;  /* 0x0000007a03547221 */ /* 0x000fe20000010000 */
[----:B------:R-:W-:-:S02]  /*10f0*/  SHF.L.U32 R27, R18, 0x10, RZ ;  /* 0x00000010121b7819 */ /* 0x000fc400000006ff */
[----:B------:R-:W-:Y:S02]  /*1100*/  PRMT R18, R19, 0x7632, R18 ;  /* 0x0000763213127816 */ /* 0x000fe40000000012 */
[----:B------:R-:W-:Y:S01]  /*1110*/  PRMT R86, R31, 0x7632, R86 ;  /* 0x000076321f567816 */ /* 0x000fe20000000056 */
[----:B------:R-:W-:Y:S01]  /*1120*/  FADD.FTZ R82, R27, R122 ;  /* 0x0000007a1b527221 */ /* 0x000fe20000010000 */
[C---:B------:R-:W-:Y:S02]  /*1130*/  PRMT R19, R12.reuse, 0x7632, R19 ;  /* 0x000076320c137816 */ /* 0x040fe40000000013 */
[----:B------:R-:W-:Y:S02]  /*1140*/  SHF.L.U32 R29, R12, 0x10, RZ ;  /* 0x000000100c1d7819 */ /* 0x000fe400000006ff */
[C---:B------:R-:W-:Y:S02]  /*1150*/  PRMT R26, R14.reuse, 0x7632, R26 ;  /* 0x000076320e1a7816 */ /* 0x040fe4000000001a */
[----:B------:R-:W-:Y:S01]  /*1160*/  SHF.L.U32 R31, R14, 0x10, RZ ;  /* 0x000000100e1f7819 */ /* 0x000fe200000006ff */
[----:B------:R-:W-:Y:S01]  /*1170*/  FADD.FTZ R80, R29, R122 ;  /* 0x0000007a1d507221 */ /* 0x000fe20000010000 */
[----:B------:R-:W-:-:S02]  /*1180*/  PRMT R12, R13, 0x7632, R12 ;  /* 0x000076320d0c7816 */ /* 0x000fc4000000000c */
[----:B------:R-:W-:Y:S01]  /*1190*/  PRMT R14, R15, 0x7632, R14 ;  /* 0x000076320f0e7816 */ /* 0x000fe2000000000e */
[--C-:B------:R-:W-:Y:S01]  /*11a0*/  FADD.FTZ R78, R31, R122.reuse ;  /* 0x0000007a1f4e7221 */ /* 0x100fe20000010000 */
[----:B------:R-:W-:Y:S02]  /*11b0*/  SHF.L.U32 R28, R194, 0x10, RZ ;  /* 0x00000010c21c7819 */ /* 0x000fe400000006ff */
[----:B------:R-:W-:Y:S02]  /*11c0*/  SHF.L.U32 R86, R86, 0x10, RZ ;  /* 0x0000001056567819 */ /* 0x000fe400000006ff */
[----:B------:R-:W-:Y:S02]  /*11d0*/  SHF.L.U32 R81, R2, 0x10, RZ ;  /* 0x0000001002517819 */ /* 0x000fe400000006ff */
[----:B------:R-:W-:Y:S01]  /*11e0*/  SHF.L.U32 R3, R16, 0x10, RZ ;  /* 0x0000001010037819 */ /* 0x000fe200000006ff */
[----:B------:R-:W-:Y:S01]  /*11f0*/  FFMA.FTZ R123, R86, R28, R123 ;  /* 0x0000001c567b7223 */ /* 0x000fe2000001007b */
[----:B------:R-:W-:Y:S01]  /*1200*/  SHF.L.U32 R17, R17, 0x10, RZ ;  /* 0x0000001011117819 */ /* 0x000fe200000006ff */
[--C-:B------:R-:W-:Y:S01]  /*1210*/  FADD.FTZ R81, R81, R122.reuse ;  /* 0x0000007a51517221 */ /* 0x100fe20000010000 */
        /* <DEDUP_REMOVED lines=10> */
[----:B------:R-:W-:Y:S01]  /*12c0*/  FMUL.FTZ R54, R86, R129 ;  /* 0x0000008156367220 */ /* 0x000fe20000410000 */
[----:B------:R-:W-:-:S02]  /*12d0*/  FADD.FTZ R75, R75, R122 ;  /* 0x0000007a4b4b7221 */ /* 0x000fc40000010000 */
[----:B------:R-:W-:Y:S01]  /*12e0*/  FADD.FTZ R73, R73, R122 ;  /* 0x0000007a49497221 */ /* 0x000fe20000010000 */
[----:B------:R-:W-:Y:S06]  /*12f0*/  BAR.SYNC.DEFER_BLOCKING 0x0 ;  /* 0x0000000000007b1d */ /* 0x000fec0000010000 */
[----:B------:R-:W-:Y:S05]  /*1300*/  @P0 BRA `(.L_x_5923) ;  /* 0x0000000000280947 */ /* 0x000fea0003800000 */
[----:B------:R-:W-:Y:S01]  /*1310*/  HFMA2.MMA R38, -RZ, RZ, 0, 0 ;  /* 0x00000000ff267435 */ /* 0x000fe200000001ff */
[----:B------:R-:W-:Y:S02]  /*1320*/  MOV R55, RZ ;  /* 0x000000ff00377202 */ /* 0x000fe40000000f00 */
        /* <DEDUP_REMOVED lines=8> */
.L_x_5923:
[----:B------:R-:W0:Y:S01]  /*13b0*/  LDC R37, c[0x0][0x224] ;  /* 0x00008900ff257b82 */ /* 0x000e220000000800 */
[----:B------:R-:W-:Y:S01]  /*13c0*/  HFMA2.MMA R55, -RZ, RZ, 0, 0 ;  /* 0x00000000ff377435 */ /* 0x000fe200000001ff */
[----:B------:R-:W-:Y:S02]  /*13d0*/  CS2R R38, SRZ ;  /* 0x0000000000267805 */ /* 0x000fe4000001ff00 */
[----:B------:R-:W-:Y:S02]  /*13e0*/  CS2R R52, SRZ ;  /* 0x0000000000347805 */ /* 0x000fe4000001ff00 */
[----:B------:R-:W-:Y:S02]  /*13f0*/  CS2R R50, SRZ ;  /* 0x0000000000327805 */ /* 0x000fe4000001ff00 */
[----:B------:R-:W-:Y:S02]  /*1400*/  CS2R R48, SRZ ;  /* 0x0000000000307805 */ /* 0x000fe4000001ff00 */
[----:B------:R-:W-:-:S02]  /*1410*/  CS2R R46, SRZ ;  /* 0x00000000002e7805 */ /* 0x000fc4000001ff00 */
[----:B------:R-:W-:Y:S01]  /*1420*/  CS2R R44, SRZ ;  /* 0x00000000002c7805 */ /* 0x000fe2000001ff00 */
[----:B------:R-:W1:Y:S01]  /*1430*/  LDC.64 R26, c[0x0][0x2d0] ;  /* 0x0000b400ff1a7b82 */ /* 0x000e620000000a00 */
[----:B------:R-:W-:Y:S02]  /*1440*/  CS2R R42, SRZ ;  /* 0x00000000002a7805 */ /* 0x000fe4000001ff00 */
[----:B------:R-:W-:Y:S01]  /*1450*/  CS2R R40, SRZ ;  /* 0x0000000000287805 */ /* 0x000fe2000001ff00 */
[----:B------:R-:W-:Y:S01]  /*1460*/  UMOV UR4, URZ ;  /* 0x0000003f00047c82 */ /* 0x000fe20008000000 */
[----:B------:R-:W-:Y:S01]  /*1470*/  UMOV UR5, URZ ;  /* 0x0000003f00057c82 */ /* 0x000fe20008000000 */
[----:B------:R-:W-:Y:S01]  /*1480*/  ULDC UR23, c[0x0][0x224] ;  /* 0x0000890000177ab9 */ /* 0x000fe20000000800 */
[----:B------:R-:W-:Y:S01]  /*1490*/  ULDC UR28, c[0x0][0x21c] ;  /* 0x00008700001c7ab9 */ /* 0x000fe20000000800 */
[----:B------:R-:W-:Y:S01]  /*14a0*/  ULDC UR22, c[0x0][0x218] ;  /* 0x0000860000167ab9 */ /* 0x000fe20000000800 */
[----:B------:R-:W2:Y:S01]  /*14b0*/  LDC.64 R28, c[0x0][0x2e0] ;  /* 0x0000b800ff1c7b82 */ /* 0x000ea20000000a00 */
[----:B------:R-:W-:Y:S01]  /*14c0*/  ULDC.64 UR26, c[0x0][0x3c8] ;  /* 0x0000f200001a7ab9 */ /* 0x000fe20000000a00 */
[----:B------:R-:W-:Y:S01]  /*14d0*/  ULDC.64 UR16, c[0x0][0x250] ;  /* 0x0000940000107ab9 */ /* 0x000fe20000000a00 */
[----:B------:R-:W-:Y:S01]  /*14e0*/  ULDC.64 UR10, c[0x0][0x238] ;  /* 0x00008e00000a7ab9 */ /* 0x000fe20000000a00 */
[----:B------:R-:W-:Y:S01]  /*14f0*/  ULDC.64 UR8, c[0x0][0x230] ;  /* 0x00008c0000087ab9 */ /* 0x000fe20000000a00 */
[----:B------:R-:W-:Y:S01]  /*1500*/  ULDC.64 UR20, c[0x0][0x270] ;  /* 0x00009c0000147ab9 */ /* 0x000fe20000000a00 */
[----:B------:R-:W-:Y:S01]  /*1510*/  ULDC.64 UR18, c[0x0][0x268] ;  /* 0x00009a0000127ab9 */ /* 0x000fe20000000a00 */
[----:B------:R-:W-:Y:S01]  /*1520*/  ULDC.64 UR24, c[0x0][0x350] ;  /* 0x0000d40000187ab9 */ /* 0x000fe20000000a00 */
[----:B------:R-:W3:Y:S08]  /*1530*/  LDC.64 R30, c[0x0][0x348] ;  /* 0x0000d200ff1e7b82 */ /* 0x000ef00000000a00 */
[----:B------:R-:W4:Y:S02]  /*1540*/  LDC.64 R32, c[0x0][0x360] ;  /* 0x0000d800ff207b82 */ /* 0x000f240000000a00 */
.L_x_5968:
[----:B0--3--:R-:W-:Y:S01]  /*1550*/  IMAD R12, R124, UR8, RZ ;  /* 0x000000087c0c7c24 */ /* 0x009fe2000f8e02ff */
[----:B------:R-:W-:Y:S01]  /*1560*/  SHF.R.S32.HI R133, RZ, 0x1f, R39 ;  /* 0x0000001fff857819 */ /* 0x000fe20000011427 */
[----:B------:R-:W-:-:S04]  /*1570*/  IMAD.WIDE.U32 R2, R131, UR8, RZ ;  /* 0x0000000883027c25 */ /* 0x000fc8000f8e00ff */
[----:B------:R-:W-:Y:S02]  /*1580*/  IMAD R13, R131, UR9, R12 ;  /* 0x00000009830d7c24 */ /* 0x000fe4000f8e020c */
[----:B------:R-:W-:Y:S02]  /*1590*/  IMAD R12, R133, UR16, RZ ;  /* 0x00000010850c7c24 */ /* 0x000fe4000f8e02ff */
[----:B------:R-:W-:Y:S01]  /*15a0*/  IMAD.WIDE.U32 R14, R39, UR16, RZ ;  /* 0x00000010270e7c25 */ /* 0x000fe2000f8e00ff */
[----:B------:R-:W-:-:S03]  /*15b0*/  IADD3 R3, R3, R13, RZ ;  /* 0x0000000d03037210 */ /* 0x000fc60007ffe0ff */
[----:B------:R-:W-:Y:S01]  /*15c0*/  IMAD R13, R39, UR17, R12 ;  /* 0x00000011270d7c24 */ /* 0x000fe2000f8e020c */
[----:B------:R-:W-:Y:S01]  /*15d0*/  LEA R16, P0, R14, R111, 0x1 ;  /* 0x0000006f0e107211 */ /* 0x000fe200078008ff */
[----:B------:R-:W-:-:S03]  /*15e0*/  IMAD R12, R133, UR10, RZ ;  /* 0x0000000a850c7c24 */ /* 0x000fc6000f8e02ff */
[----:B------:R-:W-:Y:S01]  /*15f0*/  IADD3 R15, R15, R13, RZ ;  /* 0x0000000d0f0f7210 */ /* 0x000fe20007ffe0ff */
[C---:B------:R-:W-:Y:S02]  /*1600*/  IMAD R19, R39.reuse, UR11, R12 ;  /* 0x0000000b27137c24 */ /* 0x040fe4000f8e020c */
[----:B------:R-:W-:Y:S01]  /*1610*/  IMAD.WIDE.U32 R12, R39, UR10, R2 ;  /* 0x0000000a270c7c25 */ /* 0x000fe2000f8e0002 */
[----:B------:R-:W-:-:S04]  /*1620*/  LEA.HI.X R17, R14, R109, R15, 0x1, P0 ;  /* 0x0000006d0e117211 */ /* 0x000fc800000f0c0f */
[----:B------:R-:W-:Y:S01]  /*1630*/  IADD3 R13, R13, R19, RZ ;  /* 0x000000130d0d7210 */ /* 0x000fe20007ffe0ff */
[----:B------:R-:W-:Y:S01]  /*1640*/  IMAD.WIDE R2, R105, 0x10, R16 ;  /* 0x0000001069027825 */ /* 0x000fe200078e0210 */
[----:B-1----:R-:W-:-:S04]  /*1650*/  LEA R34, P0, R12, R26, 0x2 ;  /* 0x0000001a0c227211 */ /* 0x002fc800078010ff */
[----:B----4-:R-:W-:Y:S01]  /*1660*/  LEA.HI.X R35, R12, R27, R13, 0x2, P0 ;  /* 0x0000001b0c237211 */ /* 0x010fe200000f140d */
[----:B------:R-:W3:Y:S04]  /*1670*/  LDG.E.128 R16, desc[UR12][R2.64+0x200] ;  /* 0x0002000c02107981 */ /* 0x000ee8000c1e1d00 */
[----:B------:R1:W4:Y:S04]  /*1680*/  LDG.E.128 R12, desc[UR12][R2.64] ;  /* 0x0000000c020c7981 */ /* 0x000328000c1e1d00 */
[----:B------:R0:W3:Y:S01]  /*1690*/  LDG.E R36, desc[UR12][R34.64] ;  /* 0x0000000c22247981 */ /* 0x0000e2000c1e1900 */
[----:B------:R-:W-:Y:S01]  /*16a0*/  LOP3.LUT P0, RZ, R119, 0x1f, RZ, 0xc0, !PT ;  /* 0x0000001f77ff7812 */ /* 0x000fe2000780c0ff */
[----:B------:R-:W-:-:S03]  /*16b0*/  IMAD R126, R124, UR18, RZ ;  /* 0x000000127c7e7c24 */ /* 0x000fc6000f8e02ff */
[----:B------:R-:W-:Y:S01]  /*16c0*/  ISETP.LT.OR P2, PT, R108, 0x2, P0 ;  /* 0x000000026c00780c */ /* 0x000fe20000741670 */
[----:B------:R-:W-:-:S04]  /*16d0*/  IMAD.WIDE.U32 R134, R131, UR18, RZ ;  /* 0x0000001283867c25 */ /* 0x000fc8000f8e00ff */
[----:B------:R-:W-:Y:S02]  /*16e0*/  IMAD R137, R131, UR19, R126 ;  /* 0x0000001383897c24 */ /* 0x000fe4000f8e027e */
[----:B------:R-:W-:-:S03]  /*16f0*/  IMAD R130, R133, UR20, RZ ;  /* 0x0000001485827c24 */ /* 0x000fc6000f8e02ff */
[----:B------:R-:W-:Y:S01]  /*1700*/  IADD3 R135, R135, R137, RZ ;  /* 0x0000008987877210 */ /* 0x000fe20007ffe0ff */
[C---:B------:R-:W-:Y:S02]  /*1710*/  IMAD R137, R39.reuse, UR21, R130 ;  /* 0x0000001527897c24 */ /* 0x040fe4000f8e0282 */
[----:B------:R-:W3:Y:S01]  /*1720*/  @!P2 LDC R130, c[0x0][0x21c] ;  /* 0x00008700ff82ab82 */ /* 0x000ee20000000800 */
[----:B------:R-:W-:Y:S01]  /*1730*/  IADD3 R126, R108, -0x1, RZ ;  /* 0xffffffff6c7e7810 */ /* 0x000fe20007ffe0ff */
[----:B-1----:R-:W-:-:S03]  /*1740*/  IMAD.WIDE.U32 R2, R39, UR20, R134 ;  /* 0x0000001427027c25 */ /* 0x002fc6000f8e0086 */
[----:B------:R-:W-:Y:S02]  /*1750*/  LEA.HI R128, R126, R126, RZ, 0x1 ;  /* 0x0000007e7e807211 */ /* 0x000fe400078f08ff */
[----:B------:R-:W-:Y:S02]  /*1760*/  SHF.L.U32 R135, R119, 0x1, RZ ;  /* 0x0000000177877819 */ /* 0x000fe400000006ff */
[----:B0-----:R-:W-:Y:S02]  /*1770*/  LOP3.LUT R35, R128, 0xfffffe, RZ, 0xc0, !PT ;  /* 0x00fffffe80237812 */ /* 0x001fe400078ec0ff */
[----:B------:R-:W-:Y:S02]  /*1780*/  IADD3 R3, R3, R137, RZ ;  /* 0x0000008903037210 */ /* 0x000fe40007ffe0ff */
[----:B--2---:R-:W-:Y:S02]  /*1790*/  LEA R34, P1, R2, R28, 0x2 ;  /* 0x0000001c02227211 */ /* 0x004fe400078210ff */
[----:B------:R-:W-:-:S02]  /*17a0*/  IADD3 R128, R126, -R35, RZ ;  /* 0x800000237e807210 */ /* 0x000fc40007ffe0ff */
[----:B------:R-:W-:Y:S02]  /*17b0*/  LOP3.LUT R135, R135, 0xffffffc0, RZ, 0xc0, !PT ;  /* 0xffffffc087877812 */ /* 0x000fe400078ec0ff */
[----:B------:R-:W-:Y:S02]  /*17c0*/  LEA.HI.X R35, R2, R29, R3, 0x2, P1 ;  /* 0x0000001d02237211 */ /* 0x000fe400008f1403 */
[----:B------:R-:W-:Y:S02]  /*17d0*/  @!P2 IADD3 R2, R108, -0x2, RZ ;  /* 0xfffffffe6c02a810 */ /* 0x000fe40007ffe0ff */
[C---:B------:R-:W-:Y:S02]  /*17e0*/  ISETP.NE.AND P1, PT, R119.reuse, RZ, PT ;  /* 0x000000ff7700720c */ /* 0x040fe40003f25270 */
[----:B------:R-:W-:Y:S02]  /*17f0*/  IADD3 R126, R119, 0x200, RZ ;  /* 0x00000200777e7810 */ /* 0x000fe40007ffe0ff */
[----:B------:R-:W-:-:S02]  /*1800*/  LEA R137, R128, R39, 0x8 ;  /* 0x0000002780897211 */ /* 0x000fc400078e40ff */
[----:B------:R-:W-:Y:S02]  /*1810*/  IADD3 R3, R118, R118, R135 ;  /* 0x0000007676037210 */ /* 0x000fe40007ffe087 */
[----:B------:R-:W-:Y:S02]  /*1820*/  SEL R137, R137, R126, !P1 ;  /* 0x0000007e89897207 */ /* 0x000fe40004800000 */
[-C--:B------:R-:W-:Y:S02]  /*1830*/  LEA R132, R3, R110.reuse, 0x4 ;  /* 0x0000006e03847211 */ /* 0x080fe400078e20ff */
[----:B------:R-:W-:Y:S02]  /*1840*/  LEA R134, R137, R110, 0x2 ;  /* 0x0000006e89867211 */ /* 0x000fe400078e10ff */
[----:B------:R-:W-:Y:S02]  /*1850*/  SHF.L.U32 R161, R8, 0x10, RZ ;  /* 0x0000001008a17819 */ /* 0x000fe400000006ff */
[----:B------:R-:W-:-:S02]  /*1860*/  SHF.L.U32 R162, R103, 0x10, RZ ;  /* 0x0000001067a27819 */ /* 0x000fc400000006ff */
[----:B------:R-:W-:Y:S01]  /*1870*/  SHF.L.U32 R160, R9, 0x10, RZ ;  /* 0x0000001009a07819 */ /* 0x000fe200000006ff */
[----:B------:R-:W-:Y:S02]  /*1880*/  FMUL.FTZ R197, R84, R161 ;  /* 0x000000a154c57220 */ /* 0x000fe40000410000 */
[----:B------:R-:W-:Y:S01]  /*1890*/  FMUL.FTZ R193, R81, R162 ;  /* 0x000000a251c17220 */ /* 0x000fe20000410000 */
[----:B------:R-:W-:Y:S01]  /*18a0*/  MOV R3, RZ ;  /* 0x000000ff00037202 */ /* 0x000fe20000000f00 */
[----:B------:R-:W-:Y:S01]  /*18b0*/  FMUL.FTZ R191, R87, R160 ;  /* 0x000000a057bf7220 */ /* 0x000fe20000410000 */
[----:B------:R-:W-:Y:S02]  /*18c0*/  SHF.L.U32 R159, R100, 0x10, RZ ;  /* 0x00000010649f7819 */ /* 0x000fe400000006ff */
[----:B------:R-:W-:-:S03]  /*18d0*/  SHF.L.U32 R157, R10, 0x10, RZ ;  /* 0x000000100a9d7819 */ /* 0x000fc600000006ff */
[----:B------:R-:W-:Y:S01]  /*18e0*/  FMUL.FTZ R186, R74, R159 ;  /* 0x0000009f4aba7220 */ /* 0x000fe20000410000 */
[----:B------:R-:W-:Y:S01]  /*18f0*/  SHF.L.U32 R158, R201, 0x10, RZ ;  /* 0x00000010c99e7819 */ /* 0x000fe200000006ff */
[----:B------:R-:W-:Y:S01]  /*1900*/  FMUL.FTZ R189, R82, R157 ;  /* 0x0000009d52bd7220 */ /* 0x000fe20000410000 */
        /* <DEDUP_REMOVED lines=19> */
[----:B------:R-:W-:-:S04]  /*1a40*/  FMUL.FTZ R168, R76, R147 ;  /* 0x000000934ca87220 */ /* 0x000fc80000410000 */
[----:B------:R-:W-:Y:S01]  /*1a50*/  FMUL.FTZ R166, R73, R148 ;  /* 0x0000009449a67220 */ /* 0x000fe20000410000 */
[----:B------:R-:W-:Y:S01]  /*1a60*/  BSSY B0, `(.L_x_5925) ;  /* 0x0000081000007945 */ /* 0x000fe20003800000 */
[----:B------:R-:W-:Y:S01]  /*1a70*/  LEA R219, R119, R110, 0x3 ;  /* 0x0000006e77db7211 */ /* 0x000fe200078e18ff */
[----:B----4-:R0:W-:Y:S04]  /*1a80*/  STS.128 [R104], R12 ;  /* 0x0000000c68007388 */ /* 0x0101e80000000c00 */
[----:B---3--:R-:W-:Y:S01]  /*1a90*/  STS.128 [R104+0x200], R16 ;  /* 0x0002001068007388 */ /* 0x008fe20000000c00 */
[----:B------:R-:W-:Y:S01]  /*1aa0*/  NOP ;  /* 0x0000000000007918 */ /* 0x000fe20000000000 */
[----:B------:R-:W-:Y:S02]  /*1ab0*/  FMUL.FTZ R139, R36, 1.4426950216293334961 ;  /* 0x3fb8aa3b248b7820 */ /* 0x000fe40000410000 */
[----:B------:R-:W-:Y:S01]  /*1ac0*/  LDS.128 R16, [R132+0x10] ;  /* 0x0000100084107984 */ /* 0x000fe20000000c00 */
[----:B0-----:R-:W-:-:S03]  /*1ad0*/  @!P2 IMAD R13, R2, R130, R39 ;  /* 0x00000082020da224 */ /* 0x001fc600078e0227 */
[----:B------:R-:W5:Y:S01]  /*1ae0*/  LDG.E R205, desc[UR12][R34.64] ;  /* 0x0000000c22cd7981 */ /* 0x000f62000c1e1900 */
[----:B------:R-:W-:-:S03]  /*1af0*/  @!P2 IMAD.WIDE R136, R13, 0x8, R24 ;  /* 0x000000080d88a825 */ /* 0x000fc600078e0218 */
[----:B------:R-:W0:Y:S01]  /*1b00*/  LDS.128 R12, [R132] ;  /* 0x00000000840c7984 */ /* 0x000e220000000c00 */
[----:B------:R-:W-:-:S06]  /*1b10*/  FMUL.FTZ R235, R84, R139 ;  /* 0x0000008b54eb7220 */ /* 0x000fcc0000410000 */
[----:B------:R-:W1:Y:S01]  /*1b20*/  MUFU.EX2 R235, R235 ;  /* 0x000000eb00eb7308 */ /* 0x000e620000000800 */
[-C--:B------:R-:W-:Y:S01]  /*1b30*/  FMUL.FTZ R164, R81, R139.reuse ;  /* 0x0000008b51a47220 */ /* 0x080fe20000410000 */
[-C--:B------:R-:W-:Y:S01]  /*1b40*/  FMUL.FTZ R165, R87, R139.reuse ;  /* 0x0000008b57a57220 */ /* 0x080fe20000410000 */
[----:B------:R-:W-:-:S05]  /*1b50*/  FMUL.FTZ R169, R74, R139 ;  /* 0x0000008b4aa97220 */ /* 0x000fca0000410000 */
[----:B------:R-:W2:Y:S01]  /*1b60*/  MUFU.EX2 R164, R164 ;  /* 0x000000a400a47308 */ /* 0x000ea20000000800 */
[----:B-1----:R1:W-:Y:S07]  /*1b70*/  STS [R134+0x1d10], R235 ;  /* 0x001d10eb86007388 */ /* 0x0023ee0000000800 */
[----:B------:R-:W3:Y:S01]  /*1b80*/  MUFU.EX2 R165, R165 ;  /* 0x000000a500a57308 */ /* 0x000ee20000000800 */
[-C--:B------:R-:W-:Y:S01]  /*1b90*/  FMUL.FTZ R174, R82, R139.reuse ;  /* 0x0000008b52ae7220 */ /* 0x080fe20000410000 */
[----:B------:R-:W-:Y:S01]  /*1ba0*/  FMUL.FTZ R173, R79, R139 ;  /* 0x0000008b4fad7220 */ /* 0x000fe20000410000 */
[----:B------:R-:W-:Y:S01]  /*1bb0*/  MOV R2, 0x3f800000 ;  /* 0x3f80000000027802 */ /* 0x000fe20000000f00 */
[----:B------:R-:W-:Y:S06]  /*1bc0*/  BAR.SYNC.DEFER_BLOCKING 0x0 ;  /* 0x0000000000007b1d */ /* 0x000fec0000010000 */
[----:B------:R-:W4:Y:S01]  /*1bd0*/  MUFU.EX2 R169, R169 ;  /* 0x000000a900a97308 */ /* 0x000f220000000800 */
[----:B0-----:R-:W-:-:S02]  /*1be0*/  PRMT R146, R12, 0x7632, R146 ;  /* 0x000076320c927816 */ /* 0x001fc40000000092 */
[----:B------:R-:W-:Y:S02]  /*1bf0*/  SHF.L.U32 R128, R12, 0x10, RZ ;  /* 0x000000100c807819 */ /* 0x000fe400000006ff */
[----:B------:R-:W-:-:S03]  /*1c00*/  SHF.L.U32 R146, R146, 0x10, RZ ;  /* 0x0000001092927819 */ /* 0x000fc600000006ff */
[----:B------:R-:W0:Y:S01]  /*1c10*/  MUFU.EX2 R174, R174 ;  /* 0x000000ae00ae7308 */ /* 0x000e220000000800 */
[C---:B------:R-:W-:Y:S01]  /*1c20*/  PRMT R145, R13.reuse, 0x7632, R145 ;  /* 0x000076320d917816 */ /* 0x040fe20000000091 */
[----:B------:R-:W-:Y:S01]  /*1c30*/  FMUL.FTZ R202, R128, R197 ;  /* 0x000000c580ca7220 */ /* 0x000fe20000410000 */
[----:B------:R-:W-:Y:S01]  /*1c40*/  SHF.L.U32 R130, R13, 0x10, RZ ;  /* 0x000000100d827819 */ /* 0x000fe200000006ff */
[----:B------:R-:W-:Y:S01]  /*1c50*/  FMUL.FTZ R233, R146, R193 ;  /* 0x000000c192e97220 */ /* 0x000fe20000410000 */
[----:B------:R-:W-:Y:S01]  /*1c60*/  FMUL.FTZ R178, R85, R139 ;  /* 0x0000008b55b27220 */ /* 0x000fe20000410000 */
[C---:B------:R-:W-:Y:S02]  /*1c70*/  PRMT R144, R14.reuse, 0x7632, R144 ;  /* 0x000076320e907816 */ /* 0x040fe40000000090 */
[----:B------:R-:W-:Y:S01]  /*1c80*/  SHF.L.U32 R132, R14, 0x10, RZ ;  /* 0x000000100e847819 */ /* 0x000fe200000006ff */
[----:B------:R-:W0:Y:S01]  /*1c90*/  MUFU.EX2 R173, R173 ;  /* 0x000000ad00ad7308 */ /* 0x000e220000000800 */
[----:B------:R-:W-:Y:S01]  /*1ca0*/  SHF.L.U32 R145, R145, 0x10, RZ ;  /* 0x0000001091917819 */ /* 0x000fe200000006ff */
[----:B------:R0:W5:Y:S01]  /*1cb0*/  @!P2 LDG.E.64 R2, desc[UR12][R136.64] ;  /* 0x0000000c8802a981 */ /* 0x000162000c1e1b00 */
[-C--:B--2---:R-:W-:Y:S01]  /*1cc0*/  FMUL.FTZ R14, R235, R164.reuse ;  /* 0x000000a4eb0e7220 */ /* 0x084fe20000410000 */
[----:B------:R-:W-:Y:S01]  /*1cd0*/  FMUL.FTZ R224, R130, R191 ;  /* 0x000000bf82e07220 */ /* 0x000fe20000410000 */
[----:B------:R-:W-:Y:S01]  /*1ce0*/  FFMA.FTZ R13, R202, R164, R233 ;  /* 0x000000a4ca0d7223 */ /* 0x000fe200000100e9 */
[----:B------:R-:W-:Y:S01]  /*1cf0*/  ISETP.NE.AND P2, PT, R119, 0x3f, PT ;  /* 0x0000003f7700780c */ /* 0x000fe20003f45270 */
[----:B------:R-:W-:Y:S01]  /*1d00*/  FMUL.FTZ R176, R72, R139 ;  /* 0x0000008b48b07220 */ /* 0x000fe20000410000 */
[----:B------:R-:W2:Y:S01]  /*1d10*/  MUFU.EX2 R178, R178 ;  /* 0x000000b200b27308 */ /* 0x000ea20000000800 */
[----:B---3--:R-:W-:Y:S01]  /*1d20*/  FMUL.FTZ R14, R165, R14 ;  /* 0x0000000ea50e7220 */ /* 0x008fe20000410000 */
[----:B------:R-:W-:Y:S01]  /*1d30*/  FMUL.FTZ R226, R145, R186 ;  /* 0x000000ba91e27220 */ /* 0x000fe20000410000 */
[----:B------:R-:W-:Y:S01]  /*1d40*/  FFMA.FTZ R13, R165, R13, R224 ;  /* 0x0000000da50d7223 */ /* 0x000fe200000100e0 */
[----:B------:R-:W-:Y:S01]  /*1d50*/  FMUL.FTZ R179, R80, R139 ;  /* 0x0000008b50b37220 */ /* 0x000fe20000410000 */
[C---:B------:R-:W-:Y:S01]  /*1d60*/  PRMT R143, R15.reuse, 0x7632, R143 ;  /* 0x000076320f8f7816 */ /* 0x040fe2000000008f */
[----:B------:R-:W-:Y:S01]  /*1d70*/  FMUL.FTZ R227, R132, R189 ;  /* 0x000000bd84e37220 */ /* 0x000fe20000410000 */
[----:B-1----:R-:W-:Y:S01]  /*1d80*/  SHF.L.U32 R134, R15, 0x10, RZ ;  /* 0x000000100f867819 */ /* 0x002fe200000006ff */
[----:B------:R-:W1:Y:S01]  /*1d90*/  MUFU.EX2 R176, R176 ;  /* 0x000000b000b07308 */ /* 0x000e620000000800 */
[----:B------:R-:W-:Y:S01]  /*1da0*/  SHF.L.U32 R144, R144, 0x10, RZ ;  /* 0x0000001090907819 */ /* 0x000fe200000006ff */
[C---:B----4-:R-:W-:Y:S01]  /*1db0*/  FMUL.FTZ R15, R169.reuse, R14 ;  /* 0x0000000ea90f7220 */ /* 0x050fe20000410000 */
[----:B------:R-:W-:Y:S01]  /*1dc0*/  FFMA.FTZ R13, R169, R13, R226 ;  /* 0x0000000da90d7223 */ /* 0x000fe200000100e2 */
[-C--:B------:R-:W-:Y:S01]  /*1dd0*/  FMUL.FTZ R180, R77, R139.reuse ;  /* 0x0000008b4db47220 */ /* 0x080fe20000410000 */
[----:B------:R-:W-:Y:S01]  /*1de0*/  FMUL.FTZ R184, R83, R139 ;  /* 0x0000008b53b87220 */ /* 0x000fe20000410000 */
[----:B------:R-:W-:Y:S01]  /*1df0*/  FMUL.FTZ R204, R144, R187 ;  /* 0x000000bb90cc7220 */ /* 0x000fe20000410000 */
[C---:B0-----:R-:W-:Y:S01]  /*1e00*/  FMUL.FTZ R14, R174.reuse, R15 ;  /* 0x0000000fae0e7220 */ /* 0x041fe20000410000 */
[----:B------:R-:W0:Y:S01]  /*1e10*/  MUFU.EX2 R179, R179 ;  /* 0x000000b300b37308 */ /* 0x000e220000000800 */
[----:B------:R-:W-:Y:S01]  /*1e20*/  FFMA.FTZ R13, R174, R13, R227 ;  /* 0x0000000dae0d7223 */ /* 0x000fe200000100e3 */
[----:B------:R-:W-:Y:S01]  /*1e30*/  @P2 LEA R218, R119, R110, 0x2 ;  /* 0x0000006e77da2211 */ /* 0x000fe200078e10ff */
[----:B------:R-:W-:Y:S01]  /*1e40*/  FMUL.FTZ R223, R134, R185 ;  /* 0x000000b986df7220 */ /* 0x000fe20000410000 */
[----:B------:R-:W-:Y:S01]  /*1e50*/  SHF.L.U32 R143, R143, 0x10, RZ ;  /* 0x000000108f8f7819 */ /* 0x000fe200000006ff */
[C---:B------:R-:W-:Y:S01]  /*1e60*/  FMUL.FTZ R15, R173.reuse, R14 ;  /* 0x0000000ead0f7220 */ /* 0x040fe20000410000 */
[----:B------:R-:W-:-:S02]  /*1e70*/  FFMA.FTZ R13, R173, R13, R204 ;  /* 0x0000000dad0d7223 */ /* 0x000fc400000100cc */
[----:B------:R-:W3:Y:S01]  /*1e80*/  MUFU.EX2 R180, R180 ;  /* 0x000000b400b47308 */ /* 0x000ee20000000800 */
[----:B------:R-:W-:Y:S01]  /*1e90*/  FMUL.FTZ R183, R70, R139 ;  /* 0x0000008b46b77220 */ /* 0x000fe20000410000 */
[C---:B------:R-:W-:Y:S01]  /*1ea0*/  PRMT R142, R16.reuse, 0x7632, R142 ;  /* 0x00007632108e7816 */ /* 0x040fe2000000008e */
        /* <DEDUP_REMOVED lines=16> */
[C---:B0-----:R-:W-:Y:S01]  /*1fb0*/  FMUL.FTZ R15, R179.reuse, R14 ;  /* 0x0000000eb30f7220 */ /* 0x041fe20000410000 */
[----:B------:R-:W-:Y:S01]  /*1fc0*/  FFMA.FTZ R13, R179, R13, R208 ;  /* 0x0000000db30d7223 */ /* 0x000fe200000100d0 */
[----:B------:R-:W-:Y:S02]  /*1fd0*/  FMUL.FTZ R212, R76, R139 ;  /* 0x0000008b4cd47220 */ /* 0x000fe40000410000 */
[----:B------:R-:W0:Y:S01]  /*1fe0*/  MUFU.EX2 R181, R181 ;  /* 0x000000b500b57308 */ /* 0x000e220000000800 */
[----:B------:R-:W-:Y:S01]  /*1ff0*/  SHF.L.U32 R141, R141, 0x10, RZ ;  /* 0x000000108d8d7819 */ /* 0x000fe200000006ff */
[----:B------:R-:W-:Y:S01]  /*2000*/  FMUL.FTZ R215, R137, R172 ;  /* 0x000000ac89d77220 */ /* 0x000fe20000410000 */
[C---:B---3--:R-:W-:Y:S01]  /*2010*/  FMUL.FTZ R15, R180.reuse, R15 ;  /* 0x0000000fb40f7220 */ /* 0x048fe20000410000 */
[----:B------:R-:W-:Y:S01]  /*2020*/  FFMA.FTZ R13, R180, R13, R213 ;  /* 0x0000000db40d7223 */ /* 0x000fe200000100d5 */
[----:B------:R-:W-:-:S03]  /*2030*/  FMUL.FTZ R217, R73, R139 ;  /* 0x0000008b49d97220 */ /* 0x000fc60000410000 */
[----:B------:R-:W3:Y:S01]  /*2040*/  MUFU.EX2 R190, R190 ;  /* 0x000000be00be7308 */ /* 0x000ee20000000800 */
[C---:B------:R-:W-:Y:S01]  /*2050*/  PRMT R140, R18.reuse, 0x7632, R140 ;  /* 0x00007632128c7816 */ /* 0x040fe2000000008c */
        /* <DEDUP_REMOVED lines=8> */
[----:B------:R-:W-:-:S04]  /*20e0*/  FFMA.FTZ R13, R183, R13, R210 ;  /* 0x0000000db70d7223 */ /* 0x000fc800000100d2 */
[----:B------:R-:W1:Y:S01]  /*20f0*/  MUFU.EX2 R217, R217 ;  /* 0x000000d900d97308 */ /* 0x000e620000000800 */
[C---:B------:R-:W-:Y:S01]  /*2100*/  PRMT R12, R19.reuse, 0x7632, R12 ;  /* 0x00007632130c7816 */ /* 0x040fe2000000000c */
[----:B------:R-:W-:Y:S01]  /*2110*/  FMUL.FTZ R195, R140, R167 ;  /* 0x000000a78cc37220 */ /* 0x000fe20000410000 */
[----:B------:R-:W-:Y:S01]  /*2120*/  SHF.L.U32 R163, R19, 0x10, RZ ;  /* 0x0000001013a37819 */ /* 0x000fe200000006ff */
[C---:B0-----:R-:W-:Y:S01]  /*2130*/  FMUL.FTZ R15, R181.reuse, R14 ;  /* 0x0000000eb50f7220 */ /* 0x041fe20000410000 */
[----:B------:R-:W-:Y:S01]  /*2140*/  FFMA.FTZ R13, R181, R13, R192 ;  /* 0x0000000db50d7223 */ /* 0x000fe200000100c0 */
[----:B------:R-:W-:Y:S02]  /*2150*/  SHF.L.U32 R139, R12, 0x10, RZ ;  /* 0x000000100c8b7819 */ /* 0x000fe400000006ff */
[----:B------:R-:W-:Y:S01]  /*2160*/  FMUL.FTZ R237, R163, R168 ;  /* 0x000000a8a3ed7220 */ /* 0x000fe20000410000 */
[C---:B---3--:R-:W-:Y:S01]  /*2170*/  FMUL.FTZ R15, R190.reuse, R15 ;  /* 0x0000000fbe0f7220 */ /* 0x048fe20000410000 */
[----:B------:R-:W-:Y:S01]  /*2180*/  FFMA.FTZ R13, R190, R13, R195 ;  /* 0x0000000dbe0d7223 */ /* 0x000fe200000100c3 */
[----:B------:R-:W-:-:S02]  /*2190*/  FMUL.FTZ R188, R139, R166 ;  /* 0x000000a68bbc7220 */ /* 0x000fc40000410000 */
[C---:B----4-:R-:W-:Y:S01]  /*21a0*/  FMUL.FTZ R12, R212.reuse, R15 ;  /* 0x0000000fd40c7220 */ /* 0x050fe20000410000 */
[----:B------:R-:W-:-:S03]  /*21b0*/  FFMA.FTZ R13, R212, R13, R237 ;  /* 0x0000000dd40d7223 */ /* 0x000fc600000100ed */
[C---:B-1----:R-:W-:Y:S01]  /*21c0*/  FMUL.FTZ R12, R217.reuse, R12 ;  /* 0x0000000cd90c7220 */ /* 0x042fe20000410000 */
[----:B------:R-:W-:Y:S01]  /*21d0*/  FFMA.FTZ R13, R217, R13, R188 ;  /* 0x0000000dd90d7223 */ /* 0x000fe200000100bc */
        /* <DEDUP_REMOVED lines=9> */
.L_x_5926:
[----:B------:R-:W-:Y:S05]  /*2270*/  BSYNC B0 ;  /* 0x0000000000007941 */ /* 0x000fea0003800000 */
.L_x_5925:
[----:B------:R-:W-:Y:S01]  /*2280*/  ISETP.GT.U32.AND P2, PT, R119, 0x1f, PT ;  /* 0x0000001f7700780c */ /* 0x000fe20003f44070 */
[----:B------:R2:W-:Y:S01]  /*2290*/  STS.64 [R219+0x1900], R12 ;  /* 0x0019000cdb007388 */ /* 0x0005e20000000a00 */
[----:B------:R-:W-:Y:S11]  /*22a0*/  BAR.SYNC.DEFER_BLOCKING 0x0 ;  /* 0x0000000000007b1d */ /* 0x000ff60000010000 */
        /* <DEDUP_REMOVED lines=29> */
.L_x_5987:
[----:B------:R-:W-:Y:S01]  /*2480*/  ISETP.GE.AND P3, PT, R118, 0x10, PT ;  /* 0x000000107600780c */ /* 0x000fe20003f66270 */
[----:B------:R-:W-:-:S12]  /*2490*/  UMOV UR6, 0xffffffff ;  /* 0xffffffff00067882 */ /* 0x000fd80000000000 */
[C---:B0-2---:R-:W-:Y:S01]  /*24a0*/  @P3 FFMA.FTZ R15, R14.reuse, R16, R15 ;  /* 0x000000100e0f3223 */ /* 0x045fe2000001000f */
[----:B---3--:R-:W-:Y:S01]  /*24b0*/  @P3 FMUL.FTZ R14, R14, R17 ;  /* 0x000000110e0e3220 */ /* 0x008fe20000410000 */
[----:B------:R-:W-:Y:S06]  /*24c0*/  BRA.DIV UR6, `(.L_x_5929) ;  /* 0x0000003606807947 */ /* 0x000fec000b800000 */
.L_x_5990:
[----:B------:R-:W-:-:S03]  /*24d0*/  UMOV UR6, 0xffffffff ;  /* 0xffffffff00067882 */ /* 0x000fc60000000000 */
[----:B------:R-:W-:Y:S05]  /*24e0*/  BRA.DIV UR6, `(.L_x_5930) ;  /* 0x0000003606a07947 */ /* 0x000fea000b800000 */
.L_x_5993:
[----:B------:R-:W-:-:S03]  /*24f0*/  UMOV UR6, 0xffffffff ;  /* 0xffffffff00067882 */ /* 0x000fc60000000000 */
[----:B------:R-:W-:Y:S05]  /*2500*/  BRA.DIV UR6, `(.L_x_5931) ;  /* 0x0000003606c07947 */ /* 0x000fea000b800000 */
[----:B------:R-:W0:Y:S04]  /*2510*/  SHFL.UP PT, R14, R14, 0x1, RZ ;  /* 0x042000000e0e7989 */ /* 0x000e2800000e00ff */
[----:B------:R-:W2:Y:S04]  /*2520*/  SHFL.UP PT, R15, R15, 0x1, RZ ;  /* 0x042000000f0f7989 */ /* 0x000ea800000e00ff */
[----:B-----5:R3:W4:Y:S04]  /*2530*/  SHFL.IDX PT, R16, R2, RZ, 0x1f ;  /* 0x00001fff02107589 */ /* 0x02072800000e0000 */
[----:B------:R3:W0:Y:S02]  /*2540*/  SHFL.IDX PT, R17, R3, RZ, 0x1f ;  /* 0x00001fff03117589 */ /* 0x00062400000e0000 */
.L_x_5999:
[C---:B0-2---:R-:W-:Y:S01]  /*2550*/  @P1 FFMA.FTZ R17, R14.reuse, R17, R15 ;  /* 0x000000110e111223 */ /* 0x045fe2000001000f */
[----:B----4-:R-:W-:-:S03]  /*2560*/  @P1 FMUL.FTZ R16, R14, R16 ;  /* 0x000000100e101220 */ /* 0x010fc60000410000 */
[C---:B------:R-:W-:Y:S01]  /*2570*/  FFMA.FTZ R19, R12.reuse, R17, R13 ;  /* 0x000000110c137223 */ /* 0x040fe2000001000d */
[----:B------:R-:W-:-:S05]  /*2580*/  FMUL.FTZ R18, R12, R16 ;  /* 0x000000100c127220 */ /* 0x000fca0000410000 */
[----:B------:R2:W-:Y:S02]  /*2590*/  STS.128 [R34+0x1900], R16 ;  /* 0x0019001022007388 */ /* 0x0005e40000000c00 */
.L_x_5927:
[----:B------:R-:W-:Y:S05]  /*25a0*/  WARPSYNC.ALL ;  /* 0x0000000000007948 */ /* 0x000fea0003800000 */
[----:B------:R-:W-:Y:S01]  /*25b0*/  BAR.SYNC.DEFER_BLOCKING 0x0 ;  /* 0x0000000000007b1d */ /* 0x000fe20000010000 */
[-C--:B-----5:R-:W-:Y:S01]  /*25c0*/  FMUL.FTZ R228, R88, R205.reuse ;  /* 0x000000cd58e47220 */ /* 0x0a0fe20000410000 */
[-C--:B------:R-:W-:Y:S01]  /*25d0*/  FMUL.FTZ R241, R86, R205.reuse ;  /* 0x000000cd56f17220 */ /* 0x080fe20000410000 */
[----:B-1----:R-:W-:Y:S01]  /*25e0*/  FMUL.FTZ R13, R217, R218 ;  /* 0x000000dad90d7220 */ /* 0x002fe20000410000 */
[-C--:B------:R-:W-:Y:S01]  /*25f0*/  FMUL.FTZ R239, R89, R205.reuse ;  /* 0x000000cd59ef7220 */ /* 0x080fe20000410000 */
[----:B------:R-:W-:Y:S01]  /*2600*/  FMUL.FTZ R231, R90, R205 ;  /* 0x000000cd5ae77220 */ /* 0x000fe20000410000 */
[----:B---3--:R-:W-:Y:S01]  /*2610*/  FFMA.FTZ R3, R217, R241, R228 ;  /* 0x000000f1d9037223 */ /* 0x008fe200000100e4 */
[----:B------:R-:W-:Y:S01]  /*2620*/  FMUL.FTZ R13, R212, R13 ;  /* 0x0000000dd40d7220 */ /* 0x000fe20000410000 */
[-C--:B------:R-:W-:Y:S01]  /*2630*/  FMUL.FTZ R220, R91, R205.reuse ;  /* 0x000000cd5bdc7220 */ /* 0x080fe20000410000 */
[----:B------:R-:W-:Y:S01]  /*2640*/  FMUL.FTZ R222, R92, R205 ;  /* 0x000000cd5cde7220 */ /* 0x000fe20000410000 */
[----:B------:R-:W-:Y:S01]  /*2650*/  FFMA.FTZ R3, R212, R3, R239 ;  /* 0x00000003d4037223 */ /* 0x000fe200000100ef */
[----:B------:R-:W-:Y:S01]  /*2660*/  FMUL.FTZ R12, R190, R13 ;  /* 0x0000000dbe0c7220 */ /* 0x000fe20000410000 */
[----:B------:R-:W-:Y:S01]  /*2670*/  FMUL.FTZ R225, R93, R205 ;  /* 0x000000cd5de17220 */ /* 0x000fe20000410000 */
[----:B------:R-:W-:Y:S01]  /*2680*/  ISETP.GE.OR P0, PT, R108, UR23, P0 ;  /* 0x000000176c007c0c */ /* 0x000fe20008706670 */
[----:B------:R-:W-:Y:S01]  /*2690*/  FFMA.FTZ R13, R190, R3, R231 ;  /* 0x00000003be0d7223 */ /* 0x000fe200000100e7 */
[----:B------:R-:W-:Y:S01]  /*26a0*/  FMUL.FTZ R12, R181, R12 ;  /* 0x0000000cb50c7220 */ /* 0x000fe20000410000 */
[-C--:B------:R-:W-:Y:S01]  /*26b0*/  FMUL.FTZ R221, R94, R205.reuse ;  /* 0x000000cd5edd7220 */ /* 0x080fe20000410000 */
[----:B------:R-:W-:Y:S01]  /*26c0*/  FMUL.FTZ R214, R95, R205 ;  /* 0x000000cd5fd67220 */ /* 0x000fe20000410000 */
[----:B------:R-:W-:Y:S01]  /*26d0*/  FFMA.FTZ R13, R181, R13, R220 ;  /* 0x0000000db50d7223 */ /* 0x000fe200000100dc */
[C---:B0-----:R-:W-:Y:S01]  /*26e0*/  FMUL.FTZ R15, R183.reuse, R12 ;  /* 0x0000000cb70f7220 */ /* 0x041fe20000410000 */
[----:B------:R-:W-:Y:S01]  /*26f0*/  HFMA2.MMA R35, -RZ, RZ, 0, 0 ;  /* 0x00000000ff237435 */ /* 0x000fe200000001ff */
[----:B------:R-:W-:Y:S01]  /*2700*/  FMUL.FTZ R207, R96, R205 ;  /* 0x000000cd60cf7220 */ /* 0x000fe20000410000 */
[----:B------:R-:W-:Y:S01]  /*2710*/  FFMA.FTZ R13, R183, R13, R222 ;  /* 0x0000000db70d7223 */ /* 0x000fe200000100de */
[C---:B------:R-:W-:Y:S01]  /*2720*/  FMUL.FTZ R15, R184.reuse, R15 ;  /* 0x0000000fb80f7220 */ /* 0x040fe20000410000 */
[----:B------:R-:W0:Y:S01]  /*2730*/  LDS R2, [R219+0x1904] ;  /* 0x00190400db027984 */ /* 0x000e220000000800 */
[----:B--2---:R-:W-:Y:S01]  /*2740*/  MOV R34, 0x3f800000 ;  /* 0x3f80000000227802 */ /* 0x004fe20000000f00 */
[----:B------:R-:W-:Y:S01]  /*2750*/  FFMA.FTZ R13, R184, R13, R225 ;  /* 0x0000000db80d7223 */ /* 0x000fe200000100e1 */
[-C--:B------:R-:W-:Y:S01]  /*2760*/  FMUL.FTZ R209, R97, R205.reuse ;  /* 0x000000cd61d17220 */ /* 0x080fe20000410000 */
[----:B------:R-:W-:Y:S01]  /*2770*/  @!P0 LEA R3, R39, R110, 0x3 ;  /* 0x0000006e27038211 */ /* 0x000fe200078e18ff */
[----:B------:R-:W-:Y:S01]  /*2780*/  FMUL.FTZ R203, R99, R205 ;  /* 0x000000cd63cb7220 */ /* 0x000fe20000410000 */
[----:B------:R-:W-:Y:S01]  /*2790*/  FFMA.FTZ R13, R180, R13, R221 ;  /* 0x0000000db40d7223 */ /* 0x000fe200000100dd */
[----:B------:R-:W-:-:S02]  /*27a0*/  FMUL.FTZ R206, R102, R205 ;  /* 0x000000cd66ce7220 */ /* 0x000fc40000410000 */
[----:B------:R1:W2:Y:S01]  /*27b0*/  @!P0 LDS.64 R34, [R3+0x2610] ;  /* 0x0026100003228984 */ /* 0x0002a20000000a00 */
        /* <DEDUP_REMOVED lines=13> */
[----:B------:R-:W-:-:S03]  /*2890*/  FMUL.FTZ R2, R178, R15 ;  /* 0x0000000fb2027220 */ /* 0x000fc60000410000 */
[----:B------:R-:W-:Y:S01]  /*28a0*/  FFMA.FTZ R227, R174, R226, R227 ;  /* 0x000000e2aee37223 */ /* 0x000fe200000100e3 */
[----:B-1----:R-:W-:-:S03]  /*28b0*/  FMUL.FTZ R3, R173, R2 ;  /* 0x00000002ad037220 */ /* 0x002fc60000410000 */
[----:B------:R-:W-:Y:S01]  /*28c0*/  FFMA.FTZ R229, R173, R227, R204 ;  /* 0x000000e3ade57223 */ /* 0x000fe200000100cc */
[----:B------:R-:W-:Y:S01]  /*28d0*/  FMUL.FTZ R2, R174, R3 ;  /* 0x00000003ae027220 */ /* 0x000fe20000410000 */
[-C--:B------:R-:W-:Y:S01]  /*28e0*/  FMUL.FTZ R204, R101, R205.reuse ;  /* 0x000000cd65cc7220 */ /* 0x080fe20000410000 */
[----:B------:R-:W-:Y:S01]  /*28f0*/  FMUL.FTZ R205, R0, R205 ;  /* 0x000000cd00cd7220 */ /* 0x000fe20000410000 */
        /* <DEDUP_REMOVED lines=58> */
.L_x_6016:
        /* <DEDUP_REMOVED lines=9> */
.L_x_5932:
[----:B------:R-:W-:Y:S01]  /*2d30*/  ISETP.NE.AND P2, PT, R119, RZ, PT ;  /* 0x000000ff7700720c */ /* 0x000fe20003f45270 */
[----:B------:R-:W-:Y:S05]  /*2d40*/  WARPSYNC.ALL ;  /* 0x0000000000007948 */ /* 0x000fea0003800000 */
[----:B-1----:R-:W-:Y:S01]  /*2d50*/  P2R R2, PR, RZ, 0x4 ;  /* 0x00000004ff027803 */ /* 0x002fe20000000000 */
[----:B------:R-:W-:Y:S01]  /*2d60*/  BAR.SYNC.DEFER_BLOCKING 0x0 ;  /* 0x0000000000007b1d */ /* 0x000fe20000010000 */
[----:B------:R-:W-:Y:S01]  /*2d70*/  HFMA2.MMA R3, -RZ, RZ, 0, 0 ;  /* 0x00000000ff037435 */ /* 0x000fe200000001ff */
[----:B0-----:R-:W-:Y:S01]  /*2d80*/  FFMA.FTZ R13, R0, R235, RZ ;  /* 0x000000eb000d7223 */ /* 0x001fe200000100ff */
[----:B------:R-:W-:-:S02]  /*2d90*/  IMAD R16, R30, UR14, RZ ;  /* 0x0000000e1e107c24 */ /* 0x000fc4000f8e02ff */
[----:B------:R-:W-:Y:S01]  /*2da0*/  FFMA.FTZ R187, R144, -R187, R229 ;  /* 0x800000bb90bb7223 */ /* 0x000fe200000100e5 */
[----:B------:R-:W-:Y:S01]  /*2db0*/  LEA R18, R108, 0xfffffc00, 0xa ;  /* 0xfffffc006c127811 */ /* 0x000fe200078e50ff */
        /* <DEDUP_REMOVED lines=8> */
[----:B------:R-:W-:Y:S01]  /*2e40*/  FFMA.FTZ R189, R132, -R189, R227 ;  /* 0x800000bd84bd7223 */ /* 0x000fe200000100e3 */
[----:B------:R-:W-:Y:S01]  /*2e50*/  FFMA.FTZ R171, R138, -R171, R215 ;  /* 0x800000ab8aab7223 */ /* 0x000fe200000100d7 */
[----:B------:R-:W-:Y:S01]  /*2e60*/  FFMA.FTZ R185, R134, -R185, R223 ;  /* 0x800000b986b97223 */ /* 0x000fe200000100df */
[----:B------:R-:W-:Y:S01]  /*2e70*/  FFMA.FTZ R182, R143, -R182, R216 ;  /* 0x800000b68fb67223 */ /* 0x000fe200000100d8 */
[----:B------:R-:W-:Y:S01]  /*2e80*/  BSSY B0, `(.L_x_5934) ;  /* 0x000007a000007945 */ /* 0x000fe20003800000 */
[----:B------:R-:W-:Y:S01]  /*2e90*/  FFMA.FTZ R170, R141, -R170, R210 ;  /* 0x800000aa8daa7223 */ /* 0x000fe200000100d2 */
[----:B------:R-:W0:Y:S02]  /*2ea0*/  LDS R2, [R219+0x1b14] ;  /* 0x001b1400db027984 */ /* 0x000e240000000800 */
[----:B0-----:R-:W-:Y:S01]  /*2eb0*/  FFMA.FTZ R218, R2, R218, R241 ;  /* 0x000000da02da7223 */ /* 0x001fe200000100f1 */
[----:B------:R-:W-:-:S03]  /*2ec0*/  MOV R2, R119 ;  /* 0x0000007700027202 */ /* 0x000fc60000000f00 */
[----:B------:R-:W-:Y:S02]  /*2ed0*/  FFMA.FTZ R217, R217, R218, R228 ;  /* 0x000000dad9d97223 */ /* 0x000fe400000100e4 */
[----:B------:R-:W-:-:S04]  /*2ee0*/  IMAD.WIDE.U32 R12, R30, UR15, R2 ;  /* 0x0000000f1e0c7c25 */ /* 0x000fc8000f8e0002 */
[----:B------:R-:W-:Y:S01]  /*2ef0*/  FFMA.FTZ R2, R128, -R197, R235 ;  /* 0x800000c580027223 */ /* 0x000fe200000100eb */
[----:B------:R-:W-:Y:S01]  /*2f00*/  FFMA.FTZ R19, R212, R217, R239 ;  /* 0x000000d9d4137223 */ /* 0x000fe200000100ef */
[----:B------:R-:W-:-:S03]  /*2f10*/  IMAD R3, R31, UR15, R16 ;  /* 0x0000000f1f037c24 */ /* 0x000fc6000f8e0210 */
[-C--:B------:R-:W-:Y:S01]  /*2f20*/  FFMA.FTZ R231, R190, R19.reuse, R231 ;  /* 0x00000013bee77223 */ /* 0x080fe200000100e7 */
[----:B------:R-:W-:Y:S02]  /*2f30*/  IMAD R16, R125, UR24, RZ ;  /* 0x000000187d107c24 */ /* 0x000fe4000f8e02ff */
[----:B------:R-:W-:Y:S01]  /*2f40*/  FMUL.FTZ R197, R75, R19 ;  /* 0x000000134bc57220 */ /* 0x000fe20000410000 */
[----:B------:R-:W-:Y:S01]  /*2f50*/  IADD3 R13, R13, R3, RZ ;  /* 0x000000030d0d7210 */ /* 0x000fe20007ffe0ff */
[----:B------:R-:W-:Y:S01]  /*2f60*/  FFMA.FTZ R181, R181, R231, R220 ;  /* 0x000000e7b5b57223 */ /* 0x000fe200000100dc */
[----:B------:R-:W-:-:S03]  /*2f70*/  FFMA.FTZ R3, R99, R226, R14 ;  /* 0x000000e263037223 */ /* 0x000fc6000001000e */
[----:B------:R-:W-:Y:S01]  /*2f80*/  FFMA.FTZ R222, R183, R181, R222 ;  /* 0x000000b5b7de7223 */ /* 0x000fe200000100de */
[----:B------:R-:W-:Y:S01]  /*2f90*/  FFMA.FTZ R14, R98, R227, R3 ;  /* 0x000000e3620e7223 */ /* 0x000fe20000010003 */
[----:B------:R-:W-:Y:S02]  /*2fa0*/  IMAD R3, R127, UR25, R16 ;  /* 0x000000197f037c24 */ /* 0x000fe4000f8e0210 */
[----:B------:R-:W-:Y:S01]  /*2fb0*/  FMUL.FTZ R183, R73, R218 ;  /* 0x000000da49b77220 */ /* 0x000fe20000410000 */
[----:B------:R-:W-:Y:S01]  /*2fc0*/  FFMA.FTZ R225, R184, R222, R225 ;  /* 0x000000deb8e17223 */ /* 0x000fe200000100e1 */
[----:B------:R-:W-:Y:S01]  /*2fd0*/  FFMA.FTZ R229, R97, R229, R14 ;  /* 0x000000e561e57223 */ /* 0x000fe2000001000e */
[----:B------:R-:W-:-:S04]  /*2fe0*/  IMAD.WIDE.U32 R14, R127, UR24, R12 ;  /* 0x000000187f0e7c25 */ /* 0x000fc8000f8e000c */
[----:B------:R-:W-:Y:S01]  /*2ff0*/  FMUL.FTZ R235, R83, R222 ;  /* 0x000000de53eb7220 */ /* 0x000fe20000410000 */
[----:B------:R-:W-:Y:S01]  /*3000*/  FFMA.FTZ R221, R180, R225, R221 ;  /* 0x000000e1b4dd7223 */ /* 0x000fe200000100dd */
[----:B------:R-:W-:Y:S01]  /*3010*/  FFMA.FTZ R12, R96, R223, R229 ;  /* 0x000000df600c7223 */ /* 0x000fe200000100e5 */
[----:B------:R-:W-:Y:S01]  /*3020*/  @!P2 LEA R180, R39, R110, 0x3 ;  /* 0x0000006e27b4a211 */ /* 0x000fe200078e18ff */
[----:B------:R-:W-:Y:S01]  /*3030*/  FMUL.FTZ R229, R77, R225 ;  /* 0x000000e14de57220 */ /* 0x000fe20000410000 */
[----:B------:R-:W-:Y:S01]  /*3040*/  FFMA.FTZ R179, R179, R221, R214 ;  /* 0x000000ddb3b37223 */ /* 0x000fe200000100d6 */
[----:B------:R-:W-:Y:S01]  /*3050*/  IADD3 R3, R15, R3, RZ ;  /* 0x000000030f037210 */ /* 0x000fe20007ffe0ff */
[----:B------:R-:W-:Y:S01]  /*3060*/  FFMA.FTZ R13, R95, R216, R12 ;  /* 0x000000d85f0d7223 */ /* 0x000fe2000001000c */
[----:B------:R-:W-:Y:S01]  /*3070*/  LEA R16, P1, R14, UR26, 0x2 ;  /* 0x0000001a0e107c11 */ /* 0x000fe2000f8210ff */
[----:B------:R-:W-:Y:S01]  /*3080*/  FFMA.FTZ R207, R176, R179, R207 ;  /* 0x000000b3b0cf7223 */ /* 0x000fe200000100cf */
[----:B------:R-:W-:Y:S01]  /*3090*/  IADD3 R12, P0, R18, R14, RZ ;  /* 0x0000000e120c7210 */ /* 0x000fe20007f1e0ff */
[----:B------:R-:W-:Y:S01]  /*30a0*/  IMAD R15, R107, -0x400, R120 ;  /* 0xfffffc006b0f7824 */ /* 0x000fe200078e0278 */
[----:B------:R-:W-:Y:S01]  /*30b0*/  LEA.HI.X R17, R14, UR27, R3, 0x2, P1 ;  /* 0x0000001b0e117c11 */ /* 0x000fe200088f1403 */
[----:B------:R-:W-:Y:S01]  /*30c0*/  FFMA.FTZ R209, R178, R207, R209 ;  /* 0x000000cfb2d17223 */ /* 0x000fe200000100d1 */
[----:B------:R-:W-:Y:S01]  /*30d0*/  FFMA.FTZ R14, R94, R211, R13 ;  /* 0x000000d35e0e7223 */ /* 0x000fe2000001000d */
[----:B------:R0:W-:Y:S01]  /*30e0*/  @!P2 STS.64 [R180+0x2610], R34 ;  /* 0x00261022b400a388 */ /* 0x0001e20000000a00 */
[----:B------:R-:W-:Y:S01]  /*30f0*/  FMUL.FTZ R184, R72, R179 ;  /* 0x000000b348b87220 */ /* 0x000fe20000410000 */
[----:B------:R-:W-:Y:S01]  /*3100*/  FFMA.FTZ R173, R173, R209, R202 ;  /* 0x000000d1adad7223 */ /* 0x000fe200000100ca */
[----:B------:R-:W-:Y:S01]  /*3110*/  FFMA.FTZ R213, R93, R213, R14 ;  /* 0x000000d55dd57223 */ /* 0x000fe2000001000e */
[----:B------:R-:W-:Y:S01]  /*3120*/  IMAD.WIDE R14, R15, 0x4, R16 ;  /* 0x000000040f0e7825 */ /* 0x000fe200078e0210 */
[----:B------:R-:W-:-:S03]  /*3130*/  SHF.L.U32 R16, R119, 0x4, RZ ;  /* 0x0000000477107819 */ /* 0x000fc600000006ff */
[----:B------:R-:W-:Y:S01]  /*3140*/  FFMA.FTZ R203, R174, R173, R203 ;  /* 0x000000adaecb7223 */ /* 0x000fe200000100cb */
[----:B------:R-:W-:Y:S01]  /*3150*/  FFMA.FTZ R208, R92, R208, R213 ;  /* 0x000000d05cd07223 */ /* 0x000fe200000100d5 */
[----:B------:R-:W-:Y:S01]  /*3160*/  FMUL.FTZ R174, R76, R217 ;  /* 0x000000d94cae7220 */ /* 0x000fe20000410000 */
[----:B------:R-:W-:Y:S01]  /*3170*/  LEA.HI.SX32 R17, R16, R16, 0x1b ;  /* 0x0000001010117211 */ /* 0x000fe200078fdaff */
[----:B------:R-:W-:Y:S01]  /*3180*/  FFMA.FTZ R169, R169, R203, R204 ;  /* 0x000000cba9a97223 */ /* 0x000fe200000100cc */
[----:B------:R-:W-:Y:S01]  /*3190*/  FFMA.FTZ R13, R91, R210, R208 ;  /* 0x000000d25b0d7223 */ /* 0x000fe200000100d0 */
[----:B------:R-:W-:Y:S01]  /*31a0*/  FMUL.FTZ R211, R147, R174 ;  /* 0x000000ae93d37220 */ /* 0x000fe20000410000 */
[----:B------:R-:W-:Y:S01]  /*31b0*/  LEA R16, R17, R110, 0x2 ;  /* 0x0000006e11107211 */ /* 0x000fe200078e10ff */
[----:B------:R-:W-:Y:S01]  /*31c0*/  FFMA.FTZ R165, R165, R169, R206 ;  /* 0x000000a9a5a57223 */ /* 0x000fe200000100ce */
[----:B------:R-:W-:Y:S01]  /*31d0*/  FMUL.FTZ R17, R148, R183 ;  /* 0x000000b794117220 */ /* 0x000fe20000410000 */
[----:B------:R-:W-:Y:S01]  /*31e0*/  FFMA.FTZ R176, R90, R215, R13 ;  /* 0x000000d75ab07223 */ /* 0x000fe2000001000d */
[----:B------:R-:W-:Y:S01]  /*31f0*/  FMUL.FTZ R13, R150, R197 ;  /* 0x000000c5960d7220 */ /* 0x000fe20000410000 */
[-C--:B------:R-:W-:Y:S01]  /*3200*/  FFMA.FTZ R205, R164, R165.reuse, R205 ;  /* 0x000000a5a4cd7223 */ /* 0x080fe200000100cd */
[----:B0-----:R-:W-:Y:S01]  /*3210*/  FMUL.FTZ R35, R81, R165 ;  /* 0x000000a551237220 */ /* 0x001fe20000410000 */
[----:B------:R0:W-:Y:S01]  /*3220*/  STS [R16+0x88c], R17 ;  /* 0x00088c1110007388 */ /* 0x0001e20000000800 */
[----:B------:R-:W-:Y:S01]  /*3230*/  FMUL.FTZ R164, R74, R203 ;  /* 0x000000cb4aa47220 */ /* 0x000fe20000410000 */
[----:B------:R-:W-:Y:S01]  /*3240*/  FMUL.FTZ R180, R82, R173 ;  /* 0x000000ad52b47220 */ /* 0x000fe20000410000 */
        /* <DEDUP_REMOVED lines=9> */
[----:B------:R0:W-:Y:S01]  /*32e0*/  STS [R16+0x878], R213 ;  /* 0x000878d510007388 */ /* 0x0001e20000000800 */
[----:B------:R-:W-:Y:S01]  /*32f0*/  FMUL.FTZ R219, R149, R178 ;  /* 0x000000b295db7220 */ /* 0x000fe20000410000 */
[----:B------:R-:W-:Y:S01]  /*3300*/  FFMA.FTZ R34, R2, R17, RZ ;  /* 0x0000001102227223 */ /* 0x000fe200000100ff */
[----:B-1----:R-:W-:Y:S01]  /*3310*/  FMUL.FTZ R211, R87, R169 ;  /* 0x000000a957d37220 */ /* 0x002fe20000410000 */
[----:B------:R1:W-:Y:S01]  /*3320*/  STS [R16+0x87c], R215 ;  /* 0x00087cd710007388 */ /* 0x0003e20000000800 */
[----:B------:R-:W-:Y:S01]  /*3330*/  FMUL.FTZ R233, R154, R229 ;  /* 0x000000e59ae97220 */ /* 0x000fe20000410000 */
[-C--:B------:R-:W-:Y:S01]  /*3340*/  FFMA.FTZ R34, R193, R35.reuse, R34 ;  /* 0x00000023c1227223 */ /* 0x080fe20000010022 */
[----:B------:R-:W-:Y:S01]  /*3350*/  FMUL.FTZ R227, R153, R190 ;  /* 0x000000be99e37220 */ /* 0x000fe20000410000 */
[----:B------:R3:W-:Y:S01]  /*3360*/  STS [R16+0x880], R219 ;  /* 0x000880db10007388 */ /* 0x0007e20000000800 */
[----:B------:R-:W-:Y:S01]  /*3370*/  FMUL.FTZ R35, R162, R35 ;  /* 0x00000023a2237220 */ /* 0x000fe20000410000 */
[----:B--2---:R-:W-:Y:S01]  /*3380*/  FFMA.FTZ R13, R191, R211, R34 ;  /* 0x000000d3bf0d7223 */ /* 0x004fe20000010022 */
[----:B0-----:R-:W-:Y:S01]  /*3390*/  FMUL.FTZ R213, R85, R207 ;  /* 0x000000cf55d57220 */ /* 0x001fe20000410000 */
[----:B------:R-:W-:Y:S01]  /*33a0*/  FMUL.FTZ R211, R160, R211 ;  /* 0x000000d3a0d37220 */ /* 0x000fe20000410000 */
[----:B------:R-:W-:Y:S01]  /*33b0*/  FMUL.FTZ R17, R161, R17 ;  /* 0x00000011a1117220 */ /* 0x000fe20000410000 */
[----:B------:R-:W-:Y:S01]  /*33c0*/  FFMA.FTZ R34, R186, R164, R13 ;  /* 0x000000a4ba227223 */ /* 0x000fe2000001000d */
[----:B------:R-:W-:Y:S01]  /*33d0*/  FMUL.FTZ R13, R79, R209 ;  /* 0x000000d14f0d7220 */ /* 0x000fe20000410000 */
[----:B------:R0:W-:Y:S02]  /*33e0*/  STS [R16+0x874], R233 ;  /* 0x000874e910007388 */ /* 0x0001e40000000800 */
[----:B------:R-:W-:Y:S01]  /*33f0*/  FFMA.FTZ R34, R189, R180, R34 ;  /* 0x000000b4bd227223 */ /* 0x000fe20000010022 */
[----:B-1----:R-:W-:Y:S01]  /*3400*/  FMUL.FTZ R215, R158, R13 ;  /* 0x0000000d9ed77220 */ /* 0x002fe20000410000 */
[----:B---3--:R-:W-:Y:S01]  /*3410*/  FMUL.FTZ R219, R156, R213 ;  /* 0x000000d59cdb7220 */ /* 0x008fe20000410000 */
[----:B------:R0:W-:Y:S01]  /*3420*/  STS [R16+0x870], R227 ;  /* 0x000870e310007388 */ /* 0x0001e20000000800 */
[----:B------:R-:W-:-:S03]  /*3430*/  FFMA.FTZ R34, R187, R13, R34 ;  /* 0x0000000dbb227223 */ /* 0x000fc60000010022 */
[----:B------:R0:W-:Y:S01]  /*3440*/  STS [R16+0x86c], R223 ;  /* 0x00086cdf10007388 */ /* 0x0001e20000000800 */
[----:B------:R-:W-:Y:S01]  /*3450*/  FFMA.FTZ R13, R185, R213, R34 ;  /* 0x000000d5b90d7223 */ /* 0x000fe20000010022 */
[----:B------:R-:W-:Y:S02]  /*3460*/  FMUL.FTZ R213, R157, R180 ;  /* 0x000000b49dd57220 */ /* 0x000fe40000410000 */
[----:B------:R0:W-:Y:S01]  /*3470*/  STS [R16+0x868], R219 ;  /* 0x000868db10007388 */ /* 0x0001e20000000800 */
[----:B------:R-:W-:Y:S01]  /*3480*/  FFMA.FTZ R184, R182, R184, R13 ;  /* 0x000000b8b6b87223 */ /* 0x000fe2000001000d */
[C---:B------:R-:W-:Y:S01]  /*3490*/  LEA.HI.X.SX32 R13, R18.reuse, R3, 0x1, P0 ;  /* 0x00000003120d7211 */ /* 0x040fe200000f0eff */
[----:B------:R-:W-:Y:S01]  /*34a0*/  FMUL.FTZ R3, R159, R164 ;  /* 0x000000a49f037220 */ /* 0x000fe20000410000 */
[----:B------:R-:W-:Y:S01]  /*34b0*/  IADD3 R18, -R18, UR22, -R119 ;  /* 0x0000001612127c10 */ /* 0x000fe2000fffe977 */
[----:B------:R-:W-:Y:S01]  /*34c0*/  FFMA.FTZ R184, R177, R190, R184 ;  /* 0x000000beb1b87223 */ /* 0x000fe200000100b8 */
[----:B------:R0:W-:Y:S02]  /*34d0*/  STS [R16+0x864], R215 ;  /* 0x000864d710007388 */ /* 0x0001e40000000800 */
[----:B------:R-:W-:Y:S01]  /*34e0*/  ISETP.GE.AND P0, PT, R18, 0x1, PT ;  /* 0x000000011200780c */ /* 0x000fe20003f06270 */
[----:B------:R-:W-:Y:S01]  /*34f0*/  FFMA.FTZ R229, R175, R229, R184 ;  /* 0x000000e5afe57223 */ /* 0x000fe200000100b8 */
[----:B------:R0:W-:Y:S03]  /*3500*/  STS [R16+0x860], R213 ;  /* 0x000860d510007388 */ /* 0x0001e60000000800 */
[----:B------:R-:W-:Y:S01]  /*3510*/  FFMA.FTZ R229, R172, R235, R229 ;  /* 0x000000ebace57223 */ /* 0x000fe200000100e5 */
        /* <DEDUP_REMOVED lines=16> */
.L_x_5935:
[----:B------:R-:W-:Y:S05]  /*3620*/  BSYNC B0 ;  /* 0x0000000000007941 */ /* 0x000fea0003800000 */
.L_x_5934:
[----:B------:R-:W-:Y:S01]  /*3630*/  USHF.L.U32 UR6, UR4, 0x2, URZ ;  /* 0x0000000204067899 */ /* 0x000fe2000800063f */
[----:B------:R-:W-:Y:S01]  /*3640*/  IADD3 R164, R119, 0x40, RZ ;  /* 0x0000004077a47810 */ /* 0x000fe20007ffe0ff */
[----:B------:R-:W-:Y:S01]  /*3650*/  FFMA.FTZ R202, R170, R202, R229 ;  /* 0x000000caaaca7223 */ /* 0x000fe200000100e5 */
[----:B------:R-:W-:Y:S01]  /*3660*/  USHF.L.U64.HI UR7, UR4, 0x2, UR5 ;  /* 0x0000000204077899 */ /* 0x000fe20008010205 */
[----:B------:R-:W-:Y:S01]  /*3670*/  ISETP.GE.AND P0, PT, R18, 0x41, PT ;  /* 0x000000411200780c */ /* 0x000fe20003f06270 */
[----:B01----:R-:W-:Y:S01]  /*3680*/  FFMA.FTZ R16, R140, -R167, R195 ;  /* 0x800000a78c107223 */ /* 0x003fe200000100c3 */
[----:B------:R-:W-:Y:S01]  /*3690*/  IMAD.WIDE.U32 R12, R32, UR6, R14 ;  /* 0x00000006200c7c25 */ /* 0x000fe2000f8e000e */
[----:B------:R-:W-:-:S03]  /*36a0*/  LEA.HI.SX32 R15, R164, R119, 0x1b ;  /* 0x00000077a40f7211 */ /* 0x000fc600078fdaff */
[----:B------:R-:W-:Y:S01]  /*36b0*/  FFMA.FTZ R3, R171, R178, R202 ;  /* 0x000000b2ab037223 */ /* 0x000fe200000100ca */
[----:B------:R-:W-:Y:S01]  /*36c0*/  FFMA.FTZ R17, R163, -R168, R192 ;  /* 0x800000a8a3117223 */ /* 0x000fe200000100c0 */
[----:B------:R-:W-:Y:S01]  /*36d0*/  IMAD R168, R32, UR7, RZ ;  /* 0x0000000720a87c24 */ /* 0x000fe2000f8e02ff */
[----:B------:R-:W-:Y:S01]  /*36e0*/  LEA R15, R15, R110, 0x2 ;  /* 0x0000006e0f0f7211 */ /* 0x000fe200078e10ff */
[----:B------:R-:W-:Y:S01]  /*36f0*/  FFMA.FTZ R34, R16, R197, R3 ;  /* 0x000000c510227223 */ /* 0x000fe20000010003 */
[----:B------:R-:W-:Y:S01]  /*3700*/  FFMA.FTZ R166, R139, -R166, R188 ;  /* 0x800000a68ba67223 */ /* 0x000fe200000100bc */
[----:B------:R-:W-:Y:S01]  /*3710*/  FFMA.FTZ R195, R89, R195, R176 ;  /* 0x000000c359c37223 */ /* 0x000fe200000100b0 */
[----:B------:R-:W-:Y:S02]  /*3720*/  IMAD R3, R33, UR6, R168 ;  /* 0x0000000621037c24 */ /* 0x000fe4000f8e02a8 */
[----:B------:R-:W-:Y:S01]  /*3730*/  FFMA.FTZ R34, R17, R174, R34 ;  /* 0x000000ae11227223 */ /* 0x000fe20000010022 */
[----:B------:R-:W0:Y:S01]  /*3740*/  LDS R15, [R15+0x950] ;  /* 0x000950000f0f7984 */ /* 0x000e220000000800 */
[----:B------:R-:W-:Y:S01]  /*3750*/  FMUL.FTZ R183, R166, R183 ;  /* 0x000000b7a6b77220 */ /* 0x000fe20000410000 */
[----:B------:R-:W-:Y:S01]  /*3760*/  FFMA.FTZ R195, R88, R192, R195 ;  /* 0x000000c058c37223 */ /* 0x000fe200000100c3 */
[----:B------:R-:W-:Y:S01]  /*3770*/  FMUL.FTZ R188, R86, R188 ;  /* 0x000000bc56bc7220 */ /* 0x000fe20000410000 */
[----:B------:R-:W-:Y:S01]  /*3780*/  BSSY B0, `(.L_x_5936) ;  /* 0x0000008000007945 */ /* 0x000fe20003800000 */
[----:B------:R-:W-:Y:S01]  /*3790*/  IADD3 R13, R13, R3, RZ ;  /* 0x000000030d0d7210 */ /* 0x000fe20007ffe0ff */
[----:B------:R-:W-:Y:S01]  /*37a0*/  FADD.FTZ R14, R34, R183 ;  /* 0x000000b7220e7221 */ /* 0x000fe20000010000 */
[----:B------:R-:W-:Y:S01]  /*37b0*/  FADD.FTZ R3, R195, R188 ;  /* 0x000000bcc3037221 */ /* 0x000fe20000010000 */
[----:B------:R-:W-:-:S02]  /*37c0*/  IADD3 R34, R119, 0x80, RZ ;  /* 0x0000008077227810 */ /* 0x000fc40007ffe0ff */
[----:B------:R-:W-:Y:S01]  /*37d0*/  IADD3 R164, R119, 0xc0, RZ ;  /* 0x000000c077a47810 */ /* 0x000fe20007ffe0ff */
[----:B------:R-:W-:Y:S06]  /*37e0*/  @!P0 BRA `(.L_x_5937) ;  /* 0x0000000000048947 */ /* 0x000fec0003800000 */
[----:B0-----:R1:W-:Y:S02]  /*37f0*/  REDG.E.ADD.F32.FTZ.RN.STRONG.GPU desc[UR12][R12.64+-0xf00], R15 ;  /* 0xfff1000f0c0079a6 */ /* 0x0013e4000c10f38c */
.L_x_5937:
[----:B------:R-:W-:Y:S05]  /*3800*/  BSYNC B0 ;  /* 0x0000000000007941 */ /* 0x000fea0003800000 */
.L_x_5936:
[-C--:B01----:R-:W-:Y:S01]  /*3810*/  LEA.HI.SX32 R15, R34, R119.reuse, 0x1b ;  /* 0x00000077220f7211 */ /* 0x083fe200078fdaff */
[----:B------:R-:W-:Y:S01]  /*3820*/  BSSY B0, `(.L_x_5938) ;  /* 0x0000011000007945 */ /* 0x000fe20003800000 */
[----:B------:R-:W-:Y:S02]  /*3830*/  ISETP.GE.AND P6, PT, R18, 0x81, PT ;  /* 0x000000811200780c */ /* 0x000fe40003fc6270 */
[----:B------:R-:W-:Y:S02]  /*3840*/  LEA R15, R15, R110, 0x2 ;  /* 0x0000006e0f0f7211 */ /* 0x000fe400078e10ff */
[C---:B------:R-:W-:Y:S02]  /*3850*/  IADD3 R168, R119.reuse, 0x100, RZ ;  /* 0x0000010077a87810 */ /* 0x040fe40007ffe0ff */
[----:B------:R-:W-:Y:S02]  /*3860*/  LEA.HI.SX32 R35, R164, R119, 0x1b ;  /* 0x00000077a4237211 */ /* 0x000fe400078fdaff */
[----:B------:R-:W0:Y:S01]  /*3870*/  LDS R15, [R15+0xa50] ;  /* 0x000a50000f0f7984 */ /* 0x000e220000000800 */
[----:B------:R-:W-:-:S02]  /*3880*/  IADD3 R34, R119, 0x140, RZ ;  /* 0x0000014077227810 */ /* 0x000fc40007ffe0ff */
[----:B------:R-:W-:Y:S02]  /*3890*/  LEA.HI.SX32 R133, R168, R119, 0x1b ;  /* 0x00000077a8857211 */ /* 0x000fe400078fdaff */
[----:B------:R-:W-:Y:S02]  /*38a0*/  LEA R167, R35, R110, 0x2 ;  /* 0x0000006e23a77211 */ /* 0x000fe400078e10ff */
[C---:B------:R-:W-:Y:S02]  /*38b0*/  ISETP.GE.AND P0, PT, R18.reuse, 0xc1, PT ;  /* 0x000000c11200780c */ /* 0x040fe40003f06270 */
[C---:B------:R-:W-:Y:S02]  /*38c0*/  ISETP.GE.AND P1, PT, R18.reuse, 0x101, PT ;  /* 0x000001011200780c */ /* 0x040fe40003f26270 */
[C---:B------:R-:W-:Y:S02]  /*38d0*/  ISETP.GE.AND P2, PT, R18.reuse, 0x141, PT ;  /* 0x000001411200780c */ /* 0x040fe40003f46270 */
[----:B------:R-:W-:-:S02]  /*38e0*/  ISETP.GE.AND P3, PT, R18, 0x181, PT ;  /* 0x000001811200780c */ /* 0x000fc40003f66270 */
[C---:B------:R-:W-:Y:S02]  /*38f0*/  ISETP.GE.AND P4, PT, R18.reuse, 0x1c1, PT ;  /* 0x000001c11200780c */ /* 0x040fe40003f86270 */
[----:B------:R-:W-:Y:S01]  /*3900*/  ISETP.GE.AND P5, PT, R18, 0x201, PT ;  /* 0x000002011200780c */ /* 0x000fe20003fa6270 */
[----:B------:R-:W-:-:S12]  /*3910*/  @!P6 BRA `(.L_x_5939) ;  /* 0x000000000004e947 */ /* 0x000fd80003800000 */
[----:B0-----:R1:W-:Y:S02]  /*3920*/  REDG.E.ADD.F32.FTZ.RN.STRONG.GPU desc[UR12][R12.64+-0xe00], R15 ;  /* 0xfff2000f0c0079a6 */ /* 0x0013e4000c10f38c */
.L_x_5939:
[----:B------:R-:W-:Y:S05]  /*3930*/  BSYNC B0 ;  /* 0x0000000000007941 */ /* 0x000fea0003800000 */
.L_x_5938:
[----:B01----:R0:W1:Y:S01]  /*3940*/  LDS R15, [R167+0xb50] ;  /* 0x000b5000a70f7984 */ /* 0x0030620000000800 */
[----:B------:R-:W-:Y:S01]  /*3950*/  BSSY B0, `(.L_x_5940) ;  /* 0x0000006000007945 */ /* 0x000fe20003800000 */
[----:B------:R-:W-:Y:S02]  /*3960*/  IADD3 R164, R119, 0x180, RZ ;  /* 0x0000018077a47810 */ /* 0x000fe40007ffe0ff */
[----:B------:R-:W-:Y:S02]  /*3970*/  LEA.HI.SX32 R35, R34, R119, 0x1b ;  /* 0x0000007722237211 */ /* 0x000fe400078fdaff */
[----:B------:R-:W-:Y:S01]  /*3980*/  LEA R168, R133, R110, 0x2 ;  /* 0x0000006e85a87211 */ /* 0x000fe200078e10ff */
[----:B------:R-:W-:Y:S06]  /*3990*/  @!P0 BRA `(.L_x_5941) ;  /* 0x0000000000048947 */ /* 0x000fec0003800000 */
[----:B-1----:R2:W-:Y:S02]  /*39a0*/  REDG.E.ADD.F32.FTZ.RN.STRONG.GPU desc[UR12][R12.64+-0xd00], R15 ;  /* 0xfff3000f0c0079a6 */ /* 0x0025e4000c10f38c */
.L_x_5941:
[----:B------:R-:W-:Y:S05]  /*39b0*/  BSYNC B0 ;  /* 0x0000000000007941 */ /* 0x000fea0003800000 */
.L_x_5940:
[----:B-12---:R1:W2:Y:S01]  /*39c0*/  LDS R15, [R168+0xc50] ;  /* 0x000c5000a80f7984 */ /* 0x0062a20000000800 */
[----:B------:R-:W-:Y:S01]  /*39d0*/  BSSY B0, `(.L_x_5942) ;  /* 0x0000006000007945 */ /* 0x000fe20003800000 */
[----:B------:R-:W-:Y:S02]  /*39e0*/  LEA.HI.SX32 R133, R164, R119, 0x1b ;  /* 0x00000077a4857211 */ /* 0x000fe400078fdaff */
[----:B------:R-:W-:Y:S02]  /*39f0*/  IADD3 R34, R119, 0x1c0, RZ ;  /* 0x000001c077227810 */ /* 0x000fe40007ffe0ff */
[----:B------:R-:W-:Y:S01]  /*3a00*/  LEA R164, R35, R110, 0x2 ;  /* 0x0000006e23a47211 */ /* 0x000fe200078e10ff */
[----:B------:R-:W-:Y:S06]  /*3a10*/  @!P1 BRA `(.L_x_5943) ;  /* 0x0000000000049947 */ /* 0x000fec0003800000 */
[----:B--2---:R3:W-:Y:S02]  /*3a20*/  REDG.E.ADD.F32.FTZ.RN.STRONG.GPU desc[UR12][R12.64+-0xc00], R15 ;  /* 0xfff4000f0c0079a6 */ /* 0x0047e4000c10f38c */
.L_x_5943:
[----:B------:R-:W-:Y:S05]  /*3a30*/  BSYNC B0 ;  /* 0x0000000000007941 */ /* 0x000fea0003800000 */
.L_x_5942:
[----:B--23--:R2:W3:Y:S01]  /*3a40*/  LDS R15, [R164+0xd50] ;  /* 0x000d5000a40f7984 */ /* 0x00c4e20000000800 */
[----:B------:R-:W-:Y:S01]  /*3a50*/  BSSY B0, `(.L_x_5944) ;  /* 0x0000005000007945 */ /* 0x000fe20003800000 */
[----:B------:R-:W-:Y:S02]  /*3a60*/  LEA.HI.SX32 R35, R34, R119, 0x1b ;  /* 0x0000007722237211 */ /* 0x000fe400078fdaff */
[----:B------:R-:W-:Y:S01]  /*3a70*/  LEA R34, R133, R110, 0x2 ;  /* 0x0000006e85227211 */ /* 0x000fe200078e10ff */
[----:B------:R-:W-:Y:S06]  /*3a80*/  @!P2 BRA `(.L_x_5945) ;  /* 0x000000000004a947 */ /* 0x000fec0003800000 */
[----:B---3--:R4:W-:Y:S02]  /*3a90*/  REDG.E.ADD.F32.FTZ.RN.STRONG.GPU desc[UR12][R12.64+-0xb00], R15 ;  /* 0xfff5000f0c0079a6 */ /* 0x0089e4000c10f38c */
.L_x_5945:
[----:B------:R-:W-:Y:S05]  /*3aa0*/  BSYNC B0 ;  /* 0x0000000000007941 */ /* 0x000fea0003800000 */
.L_x_5944:
[----:B---34-:R3:W4:Y:S01]  /*3ab0*/  LDS R15, [R34+0xe50] ;  /* 0x000e5000220f7984 */ /* 0x0187220000000800 */
[----:B------:R-:W-:Y:S01]  /*3ac0*/  BSSY B0, `(.L_x_5946) ;  /* 0x0000005000007945 */ /* 0x000fe20003800000 */
[----:B------:R-:W-:Y:S02]  /*3ad0*/  LEA.HI.SX32 R133, R126, R119, 0x1b ;  /* 0x000000777e857211 */ /* 0x000fe400078fdaff */
[----:B------:R-:W-:Y:S01]  /*3ae0*/  LEA R35, R35, R110, 0x2 ;  /* 0x0000006e23237211 */ /* 0x000fe200078e10ff */
[----:B------:R-:W-:Y:S06]  /*3af0*/  @!P3 BRA `(.L_x_5947) ;  /* 0x000000000004b947 */ /* 0x000fec0003800000 */
[----:B----4-:R4:W-:Y:S02]  /*3b00*/  REDG.E.ADD.F32.FTZ.RN.STRONG.GPU desc[UR12][R12.64+-0xa00], R15 ;  /* 0xfff6000f0c0079a6 */ /* 0x0109e4000c10f38c */
.L_x_5947:
[----:B------:R-:W-:Y:S05]  /*3b10*/  BSYNC B0 ;  /* 0x0000000000007941 */ /* 0x000fea0003800000 */
.L_x_5946:
[----:B----4-:R4:W0:Y:S01]  /*3b20*/  LDS R15, [R35+0xf50] ;  /* 0x000f5000230f7984 */ /* 0x0108220000000800 */
[----:B------:R-:W-:Y:S01]  /*3b30*/  BSSY B0, `(.L_x_5948) ;  /* 0x0000004000007945 */ /* 0x000fe20003800000 */
[----:B------:R-:W-:-:S03]  /*3b40*/  LEA R133, R133, R110, 0x2 ;  /* 0x0000006e85857211 */ /* 0x000fc600078e10ff */
[----:B------:R-:W-:Y:S05]  /*3b50*/  @!P4 BRA `(.L_x_5949) ;  /* 0x000000000004c947 */ /* 0x000fea0003800000 */
[----:B0-----:R0:W-:Y:S02]  /*3b60*/  REDG.E.ADD.F32.FTZ.RN.STRONG.GPU desc[UR12][R12.64+-0x900], R15 ;  /* 0xfff7000f0c0079a6 */ /* 0x0011e4000c10f38c */
.L_x_5949:
[----:B------:R-:W-:Y:S05]  /*3b70*/  BSYNC B0 ;  /* 0x0000000000007941 */ /* 0x000fea0003800000 */
.L_x_5948:
[----:B0-----:R0:W0:Y:S01]  /*3b80*/  LDS R15, [R133+0x1050] ;  /* 0x00105000850f7984 */ /* 0x0010220000000800 */
[----:B------:R-:W-:Y:S01]  /*3b90*/  BSSY B0, `(.L_x_5950) ;  /* 0x0000005000007945 */ /* 0x000fe20003800000 */
[C---:B---3--:R-:W-:Y:S02]  /*3ba0*/  IADD3 R34, R119.reuse, 0x240, RZ ;  /* 0x0000024077227810 */ /* 0x048fe40007ffe0ff */
[----:B------:R-:W-:Y:S01]  /*3bb0*/  IADD3 R126, R119, 0x280, RZ ;  /* 0x00000280777e7810 */ /* 0x000fe20007ffe0ff */
[----:B------:R-:W-:Y:S06]  /*3bc0*/  @!P5 BRA `(.L_x_5951) ;  /* 0x000000000004d947 */ /* 0x000fec0003800000 */
[----:B0-----:R3:W-:Y:S02]  /*3bd0*/  REDG.E.ADD.F32.FTZ.RN.STRONG.GPU desc[UR12][R12.64+-0x800], R15 ;  /* 0xfff8000f0c0079a6 */ /* 0x0017e4000c10f38c */
.L_x_5951:
[----:B------:R-:W-:Y:S05]  /*3be0*/  BSYNC B0 ;  /* 0x0000000000007941 */ /* 0x000fea0003800000 */
.L_x_5950:
[-C--:B0--3--:R-:W-:Y:S01]  /*3bf0*/  LEA.HI.SX32 R15, R34, R119.reuse, 0x1b ;  /* 0x00000077220f7211 */ /* 0x089fe200078fdaff */
[----:B------:R-:W-:Y:S01]  /*3c00*/  BSSY B0, `(.L_x_5952) ;  /* 0x0000011000007945 */ /* 0x000fe20003800000 */
[----:B------:R-:W-:Y:S02]  /*3c10*/  ISETP.GE.AND P6, PT, R18, 0x241, PT ;  /* 0x000002411200780c */ /* 0x000fe40003fc6270 */
[----:B------:R-:W-:Y:S02]  /*3c20*/  LEA R15, R15, R110, 0x2 ;  /* 0x0000006e0f0f7211 */ /* 0x000fe400078e10ff */
[C---:B--2---:R-:W-:Y:S02]  /*3c30*/  IADD3 R164, R119.reuse, 0x2c0, RZ ;  /* 0x000002c077a47810 */ /* 0x044fe40007ffe0ff */
[----:B----4-:R-:W-:Y:S02]  /*3c40*/  LEA.HI.SX32 R35, R126, R119, 0x1b ;  /* 0x000000777e237211 */ /* 0x010fe400078fdaff */
        /* <DEDUP_REMOVED lines=12> */
.L_x_5953:
[----:B------:R-:W-:Y:S05]  /*3d10*/  BSYNC B0 ;  /* 0x0000000000007941 */ /* 0x000fea0003800000 */
.L_x_5952:
[----:B0-2---:R0:W2:Y:S01]  /*3d20*/  LDS R15, [R126+0x1250] ;  /* 0x001250007e0f7984 */ /* 0x0050a20000000800 */
[----:B------:R-:W-:Y:S01]  /*3d30*/  BSSY B0, `(.L_x_5954) ;  /* 0x0000006000007945 */ /* 0x000fe20003800000 */
[----:B------:R-:W-:Y:S02]  /*3d40*/  IADD3 R18, R119, 0x340, RZ ;  /* 0x0000034077127810 */ /* 0x000fe40007ffe0ff */
[----:B------:R-:W-:Y:S02]  /*3d50*/  LEA.HI.SX32 R35, R34, R119, 0x1b ;  /* 0x0000007722237211 */ /* 0x000fe400078fdaff */
[----:B------:R-:W-:Y:S01]  /*3d60*/  LEA R164, R133, R110, 0x2 ;  /* 0x0000006e85a47211 */ /* 0x000fe200078e10ff */
[----:B------:R-:W-:Y:S06]  /*3d70*/  @!P0 BRA `(.L_x_5955) ;  /* 0x0000000000048947 */ /* 0x000fec0003800000 */
[----:B--2---:R3:W-:Y:S02]  /*3d80*/  REDG.E.ADD.F32.FTZ.RN.STRONG.GPU desc[UR12][R12.64+-0x600], R15 ;  /* 0xfffa000f0c0079a6 */ /* 0x0047e4000c10f38c */
.L_x_5955:
[----:B------:R-:W-:Y:S05]  /*3d90*/  BSYNC B0 ;  /* 0x0000000000007941 */ /* 0x000fea0003800000 */
.L_x_5954:
[----:B--23--:R2:W3:Y:S01]  /*3da0*/  LDS R15, [R164+0x1350] ;  /* 0x00135000a40f7984 */ /* 0x00c4e20000000800 */
[----:B------:R-:W-:Y:S01]  /*3db0*/  BSSY B0, `(.L_x_5956) ;  /* 0x0000006000007945 */ /* 0x000fe20003800000 */
[----:B------:R-:W-:Y:S02]  /*3dc0*/  IADD3 R34, R119, 0x380, RZ ;  /* 0x0000038077227810 */ /* 0x000fe40007ffe0ff */
[----:B------:R-:W-:Y:S02]  /*3dd0*/  LEA.HI.SX32 R133, R18, R119, 0x1b ;  /* 0x0000007712857211 */ /* 0x000fe400078fdaff */
[----:B0-----:R-:W-:Y:S01]  /*3de0*/  LEA R126, R35, R110, 0x2 ;  /* 0x0000006e237e7211 */ /* 0x001fe200078e10ff */
[----:B------:R-:W-:Y:S06]  /*3df0*/  @!P1 BRA `(.L_x_5957) ;  /* 0x0000000000049947 */ /* 0x000fec0003800000 */
[----:B---3--:R0:W-:Y:S02]  /*3e00*/  REDG.E.ADD.F32.FTZ.RN.STRONG.GPU desc[UR12][R12.64+-0x500], R15 ;  /* 0xfffb000f0c0079a6 */ /* 0x0081e4000c10f38c */
.L_x_5957:
[----:B------:R-:W-:Y:S05]  /*3e10*/  BSYNC B0 ;  /* 0x0000000000007941 */ /* 0x000fea0003800000 */
.L_x_5956:
[----:B0--3--:R0:W3:Y:S01]  /*3e20*/  LDS R15, [R126+0x1450] ;  /* 0x001450007e0f7984 */ /* 0x0090e20000000800 */
[----:B------:R-:W-:Y:S01]  /*3e30*/  BSSY B0, `(.L_x_5958) ;  /* 0x0000006000007945 */ /* 0x000fe20003800000 */
[----:B------:R-:W-:Y:S02]  /*3e40*/  LEA.HI.SX32 R35, R34, R119, 0x1b ;  /* 0x0000007722237211 */ /* 0x000fe400078fdaff */
[----:B------:R-:W-:Y:S02]  /*3e50*/  IADD3 R18, R119, 0x3c0, RZ ;  /* 0x000003c077127810 */ /* 0x000fe40007ffe0ff */
[----:B------:R-:W-:Y:S01]  /*3e60*/  LEA R34, R133, R110, 0x2 ;  /* 0x0000006e85227211 */ /* 0x000fe200078e10ff */
[----:B------:R-:W-:Y:S06]  /*3e70*/  @!P2 BRA `(.L_x_5959) ;  /* 0x000000000004a947 */ /* 0x000fec0003800000 */
[----:B---3--:R4:W-:Y:S02]  /*3e80*/  REDG.E.ADD.F32.FTZ.RN.STRONG.GPU desc[UR12][R12.64+-0x400], R15 ;  /* 0xfffc000f0c0079a6 */ /* 0x0089e4000c10f38c */
.L_x_5959:
[----:B------:R-:W-:Y:S05]  /*3e90*/  BSYNC B0 ;  /* 0x0000000000007941 */ /* 0x000fea0003800000 */
.L_x_5958:
[----:B---34-:R3:W4:Y:S01]  /*3ea0*/  LDS R15, [R34+0x1550] ;  /* 0x00155000220f7984 */ /* 0x0187220000000800 */
[----:B------:R-:W-:Y:S01]  /*3eb0*/  BSSY B0, `(.L_x_5960) ;  /* 0x0000005000007945 */ /* 0x000fe20003800000 */
[----:B------:R-:W-:Y:S02]  /*3ec0*/  LEA.HI.SX32 R133, R18, R119, 0x1b ;  /* 0x0000007712857211 */ /* 0x000fe400078fdaff */
[----:B------:R-:W-:Y:S01]  /*3ed0*/  LEA R35, R35, R110, 0x2 ;  /* 0x0000006e23237211 */ /* 0x000fe200078e10ff */
[----:B------:R-:W-:Y:S06]  /*3ee0*/  @!P3 BRA `(.L_x_5961) ;  /* 0x000000000004b947 */ /* 0x000fec0003800000 */
[----:B----4-:R4:W-:Y:S02]  /*3ef0*/  REDG.E.ADD.F32.FTZ.RN.STRONG.GPU desc[UR12][R12.64+-0x300], R15 ;  /* 0xfffd000f0c0079a6 */ /* 0x0109e4000c10f38c */
.L_x_5961:
[----:B------:R-:W-:Y:S05]  /*3f00*/  BSYNC B0 ;  /* 0x0000000000007941 */ /* 0x000fea0003800000 */
.L_x_5960:
[----:B----4-:R4:W0:Y:S01]  /*3f10*/  LDS R15, [R35+0x1650] ;  /* 0x00165000230f7984 */ /* 0x0108220000000800 */
[----:B------:R-:W-:Y:S01]  /*3f20*/  BSSY B0, `(.L_x_5962) ;  /* 0x0000004000007945 */ /* 0x000fe20003800000 */
[----:B------:R-:W-:-:S03]  /*3f30*/  LEA R133, R133, R110, 0x2 ;  /* 0x0000006e85857211 */ /* 0x000fc600078e10ff */
[----:B------:R-:W-:Y:S05]  /*3f40*/  @!P4 BRA `(.L_x_5963) ;  /* 0x000000000004c947 */ /* 0x000fea0003800000 */
[----:B0-----:R0:W-:Y:S02]  /*3f50*/  REDG.E.ADD.F32.FTZ.RN.STRONG.GPU desc[UR12][R12.64+-0x200], R15 ;  /* 0xfffe000f0c0079a6 */ /* 0x0011e4000c10f38c */
.L_x_5963:
[----:B------:R-:W-:Y:S05]  /*3f60*/  BSYNC B0 ;  /* 0x0000000000007941 */ /* 0x000fea0003800000 */
.L_x_5962:
[----:B0-----:R0:W0:Y:S01]  /*3f70*/  LDS R15, [R133+0x1750] ;  /* 0x00175000850f7984 */ /* 0x0010220000000800 */
[----:B------:R-:W-:Y:S04]  /*3f80*/  BSSY B0, `(.L_x_5964) ;  /* 0x0000003000007945 */ /* 0x000fe80003800000 */
[----:B------:R-:W-:Y:S05]  /*3f90*/  @!P5 BRA `(.L_x_5965) ;  /* 0x000000000004d947 */ /* 0x000fea0003800000 */
[----:B0-----:R0:W-:Y:S02]  /*3fa0*/  REDG.E.ADD.F32.FTZ.RN.STRONG.GPU desc[UR12][R12.64+-0x100], R15 ;  /* 0xffff000f0c0079a6 */ /* 0x0011e4000c10f38c */
.L_x_5965:
[----:B------:R-:W-:Y:S05]  /*3fb0*/  BSYNC B0 ;  /* 0x0000000000007941 */ /* 0x000fea0003800000 */
.L_x_5964:
        /* <DEDUP_REMOVED lines=9> */
[----:B------:R-:W-:Y:S01]  /*4050*/  FMUL.FTZ R132, R132, R173 ;  /* 0x000000ad84847220 */ /* 0x000fe20000410000 */
[----:B------:R-:W-:Y:S01]  /*4060*/  ISETP.NE.AND P1, PT, R118, RZ, PT ;  /* 0x000000ff7600720c */ /* 0x000fe20003f25270 */
[----:B------:R-:W-:Y:S01]  /*4070*/  FMUL.FTZ R128, R128, R205 ;  /* 0x000000cd80807220 */ /* 0x000fe20000410000 */
[----:B------:R-:W-:Y:S01]  /*4080*/  ISETP.NE.AND P2, PT, R119, RZ, PT ;  /* 0x000000ff7700720c */ /* 0x000fe20003f45270 */
[----:B------:R-:W-:Y:S01]  /*4090*/  BSSY B0, `(.L_x_5966) ;  /* 0x0000083000007945 */ /* 0x000fe20003800000 */
[----:B------:R-:W-:Y:S01]  /*40a0*/  FFMA.FTZ R54, R73, R139, R54 ;  /* 0x0000008b49367223 */ /* 0x000fe20000010036 */
[----:B------:R-:W-:Y:S01]  /*40b0*/  FFMA.FTZ R65, R78, R138, R65 ;  /* 0x0000008a4e417223 */ /* 0x000fe20000010041 */
[----:B------:R-:W-:Y:S01]  /*40c0*/  FFMA.FTZ R64, R83, R137, R64 ;  /* 0x0000008953407223 */ /* 0x000fe20000010040 */
[----:B------:R-:W-:Y:S01]  /*40d0*/  FFMA.FTZ R67, R80, R136, R67 ;  /* 0x0000008850437223 */ /* 0x000fe20000010043 */
[----:B------:R-:W-:Y:S01]  /*40e0*/  FFMA.FTZ R69, R82, R132, R69 ;  /* 0x0000008452457223 */ /* 0x000fe20000010045 */
[----:B------:R-:W-:Y:S01]  /*40f0*/  FFMA.FTZ R71, R84, R128, R71 ;  /* 0x0000008054477223 */ /* 0x000fe20000010047 */
[----:B0-----:R-:W-:Y:S01]  /*4100*/  @!P0 FADD.FTZ R14, R14, R13 ;  /* 0x0000000d0e0e8221 */ /* 0x001fe20000010000 */
[----:B------:R-:W-:Y:S01]  /*4110*/  FMUL.FTZ R13, R36, R218 ;  /* 0x000000da240d7220 */ /* 0x000fe20000410000 */
[----:B-----5:R-:W-:-:S03]  /*4120*/  @!P0 FADD.FTZ R3, R3, R12 ;  /* 0x0000000c03038221 */ /* 0x020fc60000010000 */
[----:B------:R-:W0:Y:S01]  /*4130*/  SHFL.DOWN PT, R15, R14, 0x2, 0x1f ;  /* 0x08401f000e0f7f89 */ /* 0x000e2200000e0000 */
[----:B------:R-:W-:Y:S01]  /*4140*/  ISETP.GT.AND P0, PT, R118, 0x1d, PT ;  /* 0x0000001d7600780c */ /* 0x000fe20003f04270 */
[----:B------:R-:W-:Y:S02]  /*4150*/  FMUL.FTZ R13, R166, R13 ;  /* 0x0000000da60d7220 */ /* 0x000fe40000410000 */
[----:B------:R-:W5:Y:S02]  /*4160*/  SHFL.DOWN PT, R12, R3, 0x2, 0x1f ;  /* 0x08401f00030c7f89 */ /* 0x000f6400000e0000 */
[----:B------:R-:W-:Y:S01]  /*4170*/  FFMA.FTZ R148, R148, R139, R13 ;  /* 0x0000008b94947223 */ /* 0x000fe2000001000d */
[-C--:B------:R-:W-:Y:S01]  /*4180*/  FMUL.FTZ R13, R36, R19.reuse ;  /* 0x00000013240d7220 */ /* 0x080fe20000410000 */
[----:B------:R-:W-:Y:S02]  /*4190*/  FMUL.FTZ R19, R140, R19 ;  /* 0x000000138c137220 */ /* 0x000fe40000410000 */
[----:B------:R-:W-:Y:S01]  /*41a0*/  FADD.FTZ R55, R148, R55 ;  /* 0x0000003794377221 */ /* 0x000fe20000010000 */
[----:B------:R-:W-:Y:S01]  /*41b0*/  FMUL.FTZ R13, R16, R13 ;  /* 0x0000000d100d7220 */ /* 0x000fe20000410000 */
[----:B------:R-:W-:-:S03]  /*41c0*/  FFMA.FTZ R56, R75, R19, R56 ;  /* 0x000000134b387223 */ /* 0x000fc60000010038 */
[----:B------:R-:W-:Y:S01]  /*41d0*/  FFMA.FTZ R150, R150, R19, R13 ;  /* 0x0000001396967223 */ /* 0x000fe2000001000d */
[----:B------:R-:W-:-:S03]  /*41e0*/  FMUL.FTZ R13, R36, R222 ;  /* 0x000000de240d7220 */ /* 0x000fc60000410000 */
[----:B------:R-:W-:Y:S01]  /*41f0*/  FADD.FTZ R53, R150, R53 ;  /* 0x0000003596357221 */ /* 0x000fe20000010000 */
[----:B0-----:R-:W-:Y:S01]  /*4200*/  @!P0 FADD.FTZ R14, R14, R15 ;  /* 0x0000000f0e0e8221 */ /* 0x001fe20000010000 */
[----:B-----5:R-:W-:-:S04]  /*4210*/  @!P0 FADD.FTZ R3, R3, R12 ;  /* 0x0000000c03038221 */ /* 0x020fc80000010000 */
[----:B------:R-:W0:Y:S01]  /*4220*/  SHFL.DOWN PT, R15, R14, 0x4, 0x1f ;  /* 0x08801f000e0f7f89 */ /* 0x000e2200000e0000 */
[----:B------:R-:W-:Y:S01]  /*4230*/  ISETP.GT.AND P0, PT, R118, 0x1b, PT ;  /* 0x0000001b7600780c */ /* 0x000fe20003f04270 */
[----:B------:R-:W-:Y:S02]  /*4240*/  FMUL.FTZ R12, R163, R217 ;  /* 0x000000d9a30c7220 */ /* 0x000fe40000410000 */
[----:B---3--:R-:W3:Y:S02]  /*4250*/  SHFL.DOWN PT, R34, R3, 0x4, 0x1f ;  /* 0x08801f0003227f89 */ /* 0x008ee400000e0000 */
[-C--:B------:R-:W-:Y:S01]  /*4260*/  FFMA.FTZ R147, R147, R12.reuse, R18 ;  /* 0x0000000c93937223 */ /* 0x080fe20000010012 */
[----:B------:R-:W-:Y:S01]  /*4270*/  FFMA.FTZ R63, R76, R12, R63 ;  /* 0x0000000c4c3f7223 */ /* 0x000fe2000001003f */
[----:B------:R-:W-:Y:S02]  /*4280*/  FMUL.FTZ R12, R36, R231 ;  /* 0x000000e7240c7220 */ /* 0x000fe40000410000 */
[----:B------:R-:W-:-:S02]  /*4290*/  FADD.FTZ R52, R147, R52 ;  /* 0x0000003493347221 */ /* 0x000fc40000010000 */
[----:B------:R-:W-:Y:S01]  /*42a0*/  FMUL.FTZ R16, R171, R12 ;  /* 0x0000000cab107220 */ /* 0x000fe20000410000 */
[-C--:B------:R-:W-:Y:S01]  /*42b0*/  FMUL.FTZ R12, R141, R181.reuse ;  /* 0x000000b58d0c7220 */ /* 0x080fe20000410000 */
[----:B------:R-:W-:Y:S02]  /*42c0*/  FMUL.FTZ R181, R36, R181 ;  /* 0x000000b524b57220 */ /* 0x000fe40000410000 */
[----:B------:R-:W-:Y:S01]  /*42d0*/  FFMA.FTZ R149, R149, R138, R16 ;  /* 0x0000008a95957223 */ /* 0x000fe20000010010 */
[-C--:B------:R-:W-:Y:S01]  /*42e0*/  FFMA.FTZ R57, R70, R12.reuse, R57 ;  /* 0x0000000c46397223 */ /* 0x080fe20000010039 */
[----:B------:R-:W-:Y:S01]  /*42f0*/  FMUL.FTZ R170, R170, R181 ;  /* 0x000000b5aaaa7220 */ /* 0x000fe20000410000 */
[-C--:B------:R-:W-:Y:S01]  /*4300*/  FMUL.FTZ R16, R143, R179.reuse ;  /* 0x000000b38f107220 */ /* 0x080fe20000410000 */
[C---:B------:R-:W-:Y:S01]  /*4310*/  FMUL.FTZ R179, R36.reuse, R179 ;  /* 0x000000b324b37220 */ /* 0x040fe20000410000 */
[----:B------:R-:W-:Y:S01]  /*4320*/  FADD.FTZ R50, R149, R50 ;  /* 0x0000003295327221 */ /* 0x000fe20000010000 */
[----:B------:R-:W-:Y:S01]  /*4330*/  FFMA.FTZ R170, R151, R12, R170 ;  /* 0x0000000c97aa7223 */ /* 0x000fe200000100aa */
[----:B------:R-:W-:Y:S01]  /*4340*/  FMUL.FTZ R12, R36, R225 ;  /* 0x000000e1240c7220 */ /* 0x000fe20000410000 */
[----:B0-----:R-:W-:Y:S01]  /*4350*/  @!P0 FADD.FTZ R14, R14, R15 ;  /* 0x0000000f0e0e8221 */ /* 0x001fe20000010000 */
[----:B------:R-:W-:Y:S01]  /*4360*/  FMUL.FTZ R15, R172, R13 ;  /* 0x0000000dac0f7220 */ /* 0x000fe20000410000 */
[----:B------:R-:W-:Y:S01]  /*4370*/  FMUL.FTZ R13, R142, R225 ;  /* 0x000000e18e0d7220 */ /* 0x000fe20000410000 */
[----:B------:R-:W-:Y:S01]  /*4380*/  FMUL.FTZ R175, R175, R12 ;  /* 0x0000000cafaf7220 */ /* 0x000fe20000410000 */
[----:B---3--:R-:W-:Y:S01]  /*4390*/  @!P0 FADD.FTZ R3, R3, R34 ;  /* 0x0000002203038221 */ /* 0x008fe20000010000 */
[----:B------:R-:W0:Y:S01]  /*43a0*/  SHFL.DOWN PT, R17, R14, 0x8, 0x1f ;  /* 0x09001f000e117f89 */ /* 0x000e2200000e0000 */
[----:B------:R-:W-:Y:S01]  /*43b0*/  ISETP.GT.AND P0, PT, R118, 0x17, PT ;  /* 0x000000177600780c */ /* 0x000fe20003f04270 */
[----:B------:R-:W-:Y:S01]  /*43c0*/  FMUL.FTZ R12, R36, R221 ;  /* 0x000000dd240c7220 */ /* 0x000fe20000410000 */
[-C--:B------:R-:W-:Y:S01]  /*43d0*/  FFMA.FTZ R58, R77, R13.reuse, R58 ;  /* 0x0000000d4d3a7223 */ /* 0x080fe2000001003a */
[----:B------:R-:W3:Y:S01]  /*43e0*/  SHFL.DOWN PT, R18, R3, 0x8, 0x1f ;  /* 0x09001f0003127f89 */ /* 0x000ee200000e0000 */
[----:B------:R-:W-:Y:S01]  /*43f0*/  FFMA.FTZ R154, R154, R13, R175 ;  /* 0x0000000d9a9a7223 */ /* 0x000fe200000100af */
[----:B------:R-:W-:Y:S01]  /*4400*/  FMUL.FTZ R12, R177, R12 ;  /* 0x0000000cb10c7220 */ /* 0x000fe20000410000 */
[----:B------:R-:W-:Y:S01]  /*4410*/  FFMA.FTZ R15, R152, R137, R15 ;  /* 0x00000089980f7223 */ /* 0x000fe2000001000f */
[----:B------:R-:W-:Y:S01]  /*4420*/  FMUL.FTZ R13, R144, R209 ;  /* 0x000000d1900d7220 */ /* 0x000fe20000410000 */
[----:B------:R-:W-:Y:S01]  /*4430*/  FMUL.FTZ R182, R182, R179 ;  /* 0x000000b3b6b67220 */ /* 0x000fe20000410000 */
[----:B------:R-:W-:Y:S01]  /*4440*/  FFMA.FTZ R153, R153, R136, R12 ;  /* 0x0000008899997223 */ /* 0x000fe2000001000c */
[----:B------:R-:W-:Y:S01]  /*4450*/  FMUL.FTZ R12, R36, R207 ;  /* 0x000000cf240c7220 */ /* 0x000fe20000410000 */
[----:B------:R-:W-:Y:S01]  /*4460*/  FADD.FTZ R48, R15, R48 ;  /* 0x000000300f307221 */ /* 0x000fe20000010000 */
[----:B------:R-:W-:Y:S01]  /*4470*/  FFMA.FTZ R60, R79, R13, R60 ;  /* 0x0000000d4f3c7223 */ /* 0x000fe2000001003c */
[----:B------:R-:W-:Y:S01]  /*4480*/  FMUL.FTZ R15, R134, R207 ;  /* 0x000000cf860f7220 */ /* 0x000fe20000410000 */
[----:B------:R-:W-:Y:S01]  /*4490*/  FMUL.FTZ R185, R185, R12 ;  /* 0x0000000cb9b97220 */ /* 0x000fe20000410000 */
[----:B------:R-:W-:Y:S01]  /*44a0*/  FMUL.FTZ R12, R36, R209 ;  /* 0x000000d1240c7220 */ /* 0x000fe20000410000 */
[-C--:B------:R-:W-:Y:S01]  /*44b0*/  FFMA.FTZ R59, R72, R16.reuse, R59 ;  /* 0x00000010483b7223 */ /* 0x080fe2000001003b */
[----:B------:R-:W-:Y:S01]  /*44c0*/  FFMA.FTZ R182, R155, R16, R182 ;  /* 0x000000109bb67223 */ /* 0x000fe200000100b6 */
[C---:B------:R-:W-:Y:S01]  /*44d0*/  FMUL.FTZ R16, R36.reuse, R169 ;  /* 0x000000a924107220 */ /* 0x040fe20000410000 */
[----:B------:R-:W-:Y:S01]  /*44e0*/  FMUL.FTZ R187, R187, R12 ;  /* 0x0000000cbbbb7220 */ /* 0x000fe20000410000 */
[----:B------:R-:W-:Y:S01]  /*44f0*/  FMUL.FTZ R12, R36, R173 ;  /* 0x000000ad240c7220 */ /* 0x000fe20000410000 */
[-C--:B------:R-:W-:Y:S01]  /*4500*/  FFMA.FTZ R66, R85, R15.reuse, R66 ;  /* 0x0000000f55427223 */ /* 0x080fe20000010042 */
[----:B------:R-:W-:Y:S01]  /*4510*/  FFMA.FTZ R185, R156, R15, R185 ;  /* 0x0000000f9cb97223 */ /* 0x000fe200000100b9 */
[----:B0-----:R-:W-:Y:S01]  /*4520*/  @!P0 FADD.FTZ R14, R14, R17 ;  /* 0x000000110e0e8221 */ /* 0x001fe20000010000 */
[----:B------:R-:W-:Y:S01]  /*4530*/  FMUL.FTZ R12, R189, R12 ;  /* 0x0000000cbd0c7220 */ /* 0x000fe20000410000 */
[----:B------:R-:W-:Y:S01]  /*4540*/  FFMA.FTZ R158, R158, R13, R187 ;  /* 0x0000000d9e9e7223 */ /* 0x000fe200000100bb */
[----:B------:R-:W-:Y:S01]  /*4550*/  FMUL.FTZ R191, R191, R16 ;  /* 0x00000010bfbf7220 */ /* 0x000fe20000410000 */
[----:B---3--:R-:W-:Y:S01]  /*4560*/  @!P0 FADD.FTZ R3, R3, R18 ;  /* 0x0000001203038221 */ /* 0x008fe20000010000 */
[----:B------:R-:W0:Y:S01]  /*4570*/  SHFL.DOWN PT, R17, R14, 0x10, 0x1f ;  /* 0x0a001f000e117f89 */ /* 0x000e2200000e0000 */
[----:B------:R-:W-:Y:S01]  /*4580*/  ISETP.GT.AND P0, PT, R118, 0xf, PT ;  /* 0x0000000f7600780c */ /* 0x000fe20003f04270 */
[----:B------:R-:W-:Y:S01]  /*4590*/  FFMA.FTZ R157, R157, R132, R12 ;  /* 0x000000849d9d7223 */ /* 0x000fe2000001000c */
[-C--:B------:R-:W-:Y:S01]  /*45a0*/  FMUL.FTZ R18, R145, R203.reuse ;  /* 0x000000cb91127220 */ /* 0x080fe20000410000 */
[----:B------:R-:W3:Y:S01]  /*45b0*/  SHFL.DOWN PT, R34, R3, 0x10, 0x1f ;  /* 0x0a001f0003227f89 */ /* 0x000ee200000e0000 */
[----:B------:R-:W-:Y:S01]  /*45c0*/  FMUL.FTZ R203, R36, R203 ;  /* 0x000000cb24cb7220 */ /* 0x000fe20000410000 */
[----:B------:R-:W-:Y:S01]  /*45d0*/  FMUL.FTZ R15, R146, R165 ;  /* 0x000000a5920f7220 */ /* 0x000fe20000410000 */
[----:B------:R-:W-:Y:S01]  /*45e0*/  FADD.FTZ R51, R170, R51 ;  /* 0x00000033aa337221 */ /* 0x000fe20000010000 */
[----:B------:R-:W-:Y:S01]  /*45f0*/  FADD.FTZ R49, R154, R49 ;  /* 0x000000319a317221 */ /* 0x000fe20000010000 */
[----:B------:R-:W-:Y:S01]  /*4600*/  FMUL.FTZ R186, R186, R203 ;  /* 0x000000cbbaba7220 */ /* 0x000fe20000410000 */
[----:B------:R-:W-:Y:S01]  /*4610*/  FADD.FTZ R46, R153, R46 ;  /* 0x0000002e992e7221 */ /* 0x000fe20000010000 */
[----:B------:R-:W-:Y:S01]  /*4620*/  FADD.FTZ R47, R182, R47 ;  /* 0x0000002fb62f7221 */ /* 0x000fe20000010000 */
[----:B------:R-:W-:Y:S01]  /*4630*/  FADD.FTZ R44, R185, R44 ;  /* 0x0000002cb92c7221 */ /* 0x000fe20000010000 */
[-C--:B------:R-:W-:Y:S01]  /*4640*/  FFMA.FTZ R186, R159, R18.reuse, R186 ;  /* 0x000000129fba7223 */ /* 0x080fe200000100ba */
[----:B------:R-:W-:Y:S01]  /*4650*/  FADD.FTZ R45, R158, R45 ;  /* 0x0000002d9e2d7221 */ /* 0x000fe20000010000 */
[----:B------:R-:W-:Y:S01]  /*4660*/  FFMA.FTZ R61, R74, R18, R61 ;  /* 0x000000124a3d7223 */ /* 0x000fe2000001003d */
[----:B------:R-:W-:Y:S01]  /*4670*/  FADD.FTZ R42, R157, R42 ;  /* 0x0000002a9d2a7221 */ /* 0x000fe20000010000 */
[----:B------:R-:W-:Y:S01]  /*4680*/  FADD.FTZ R43, R186, R43 ;  /* 0x0000002bba2b7221 */ /* 0x000fe20000010000 */
[----:B------:R-:W-:Y:S01]  /*4690*/  FFMA.FTZ R62, R81, R15, R62 ;  /* 0x0000000f513e7223 */ /* 0x000fe2000001003e */
[----:B0-----:R-:W-:Y:S01]  /*46a0*/  @!P0 FADD.FTZ R14, R14, R17 ;  /* 0x000000110e0e8221 */ /* 0x001fe20000010000 */
[----:B------:R-:W-:Y:S01]  /*46b0*/  FMUL.FTZ R17, R130, R169 ;  /* 0x000000a982117220 */ /* 0x000fe20000410000 */
[----:B---3--:R-:W-:-:S03]  /*46c0*/  @!P0 FADD.FTZ R3, R3, R34 ;  /* 0x0000002203038221 */ /* 0x008fc60000010000 */
[----:B------:R-:W-:Y:S01]  /*46d0*/  MOV R12, R14 ;  /* 0x0000000e000c7202 */ /* 0x000fe20000000f00 */
[----:B------:R-:W-:Y:S01]  /*46e0*/  FMUL.FTZ R14, R36, R165 ;  /* 0x000000a5240e7220 */ /* 0x000fe20000410000 */
[-C--:B------:R-:W-:Y:S01]  /*46f0*/  FFMA.FTZ R191, R160, R17.reuse, R191 ;  /* 0x00000011a0bf7223 */ /* 0x080fe200000100bf */
[----:B------:R-:W-:Y:S01]  /*4700*/  FFMA.FTZ R68, R87, R17, R68 ;  /* 0x0000001157447223 */ /* 0x000fe20000010044 */
[----:B------:R-:W-:Y:S01]  /*4710*/  MOV R13, R3 ;  /* 0x00000003000d7202 */ /* 0x000fe20000000f00 */
[----:B------:R-:W-:Y:S01]  /*4720*/  FMUL.FTZ R3, R36, R205 ;  /* 0x000000cd24037220 */ /* 0x000fe20000410000 */
[----:B------:R-:W-:Y:S01]  /*4730*/  FMUL.FTZ R193, R193, R14 ;  /* 0x0000000ec1c17220 */ /* 0x000fe20000410000 */
[----:B------:R-:W-:Y:S02]  /*4740*/  FADD.FTZ R40, R191, R40 ;  /* 0x00000028bf287221 */ /* 0x000fe40000010000 */
[----:B------:R-:W-:Y:S01]  /*4750*/  FMUL.FTZ R2, R2, R3 ;  /* 0x0000000302027220 */ /* 0x000fe20000410000 */
[----:B------:R0:W-:Y:S01]  /*4760*/  @!P1 STS.64 [R106+0x18d8], R12 ;  /* 0x0018d80c6a009388 */ /* 0x0001e20000000a00 */
[----:B------:R-:W-:-:S02]  /*4770*/  FFMA.FTZ R162, R162, R15, R193 ;  /* 0x0000000fa2a27223 */ /* 0x000fc400000100c1 */
[----:B------:R-:W-:Y:S02]  /*4780*/  FFMA.FTZ R161, R161, R128, R2 ;  /* 0x00000080a1a17223 */ /* 0x000fe40000010002 */
[----:B------:R-:W-:Y:S02]  /*4790*/  FADD.FTZ R41, R162, R41 ;  /* 0x00000029a2297221 */ /* 0x000fe40000010000 */
[----:B------:R-:W-:Y:S01]  /*47a0*/  FADD.FTZ R38, R161, R38 ;  /* 0x00000026a1267221 */ /* 0x000fe20000010000 */
[----:B------:R-:W-:Y:S06]  /*47b0*/  BAR.SYNC.DEFER_BLOCKING 0x0 ;  /* 0x0000000000007b1d */ /* 0x000fec0000010000 */
[----:B------:R-:W-:Y:S05]  /*47c0*/  @P2 BRA `(.L_x_5967) ;  /* 0x00000000003c2947 */ /* 0x000fea0003800000 */
[----:B------:R-:W3:Y:S01]  /*47d0*/  S2UR UR7, SR_CgaCtaId ;  /* 0x00000000000779c3 */ /* 0x000ee20000008800 */
[----:B------:R-:W-:Y:S01]  /*47e0*/  UMOV UR6, 0x400 ;  /* 0x0000040000067882 */ /* 0x000fe20000000000 */
[----:B------:R-:W-:Y:S01]  /*47f0*/  ISETP.NE.AND P0, PT, R108, UR23, PT ;  /* 0x000000176c007c0c */ /* 0x000fe2000bf05270 */
[----:B---3--:R-:W-:-:S06]  /*4800*/  ULEA UR6, UR7, UR6, 0x18 ;  /* 0x0000000607067291 */ /* 0x008fcc000f8ec03f */
[----:B------:R-:W-:-:S04]  /*4810*/  MOV R110, UR6 ;  /* 0x00000006006e7c02 */ /* 0x000fc80008000f00 */
[----:B------:R-:W-:Y:S01]  /*4820*/  LEA R16, R39, R110, 0x2 ;  /* 0x0000006e27107211 */ /* 0x000fe200078e10ff */
[----:B------:R-:W0:Y:S04]  /*4830*/  LDS.64 R2, [R110+0x18e0] ;  /* 0x0018e0006e027984 */ /* 0x000e280000000a00 */
[----:B------:R-:W3:Y:S04]  /*4840*/  @P0 LDS R14, [R16+0x3210] ;  /* 0x00321000100e0984 */ /* 0x000ee80000000800 */
[----:B------:R-:W5:Y:S01]  /*4850*/  @P0 LDS R15, [R16+0x2e10] ;  /* 0x002e1000100f0984 */ /* 0x000f620000000800 */
[----:B0-----:R-:W-:Y:S01]  /*4860*/  FADD.FTZ R13, R13, R3 ;  /* 0x000000030d0d7221 */ /* 0x001fe20000010000 */
[----:B------:R-:W-:-:S03]  /*4870*/  FADD.FTZ R12, R12, R2 ;  /* 0x000000020c0c7221 */ /* 0x000fc60000010000 */
[----:B---3--:R-:W-:Y:S01]  /*4880*/  @P0 FADD.FTZ R13, R13, R14 ;  /* 0x0000000e0d0d0221 */ /* 0x008fe20000010000 */
[----:B-----5:R-:W-:-:S04]  /*4890*/  @P0 FADD.FTZ R12, R12, R15 ;  /* 0x0000000f0c0c0221 */ /* 0x020fc80000010000 */
[----:B------:R3:W-:Y:S04]  /*48a0*/  STS [R16+0x3210], R13 ;  /* 0x0032100d10007388 */ /* 0x0007e80000000800 */
[----:B------:R3:W-:Y:S02]  /*48b0*/  STS [R16+0x2e10], R12 ;  /* 0x002e100c10007388 */ /* 0x0007e40000000800 */
.L_x_5967:
[----:B------:R-:W-:Y:S05]  /*48c0*/  BSYNC B0 ;  /* 0x0000000000007941 */ /* 0x000fea0003800000 */
.L_x_5966:
[----:B------:R-:W-:Y:S01]  /*48d0*/  IADD3 R39, R39, 0x1, RZ ;  /* 0x0000000127277810 */ /* 0x000fe20007ffe0ff */
[----:B------:R-:W-:-:S03]  /*48e0*/  UIADD3 UR4, UP0, UR4, 0x1, URZ ;  /* 0x0000000104047890 */ /* 0x000fc6000ff1e03f */
[----:B------:R-:W-:Y:S01]  /*48f0*/  ISETP.GE.AND P0, PT, R39, UR28, PT ;  /* 0x0000001c27007c0c */ /* 0x000fe2000bf06270 */
[----:B------:R-:W-:-:S12]  /*4900*/  UIADD3.X UR5, URZ, UR5, URZ, UP0, !UPT ;  /* 0x000000053f057290 */ /* 0x000fd800087fe43f */
[----:B------:R-:W-:Y:S05]  /*4910*/  @!P0 BRA `(.L_x_5968) ;  /* 0xffffffcc000c8947 */ /* 0x000fea000383ffff */
.L_x_5924:
[----:B------:R-:W-:Y:S01]  /*4920*/  BAR.SYNC.DEFER_BLOCKING 0x0 ;  /* 0x0000000000007b1d */ /* 0x000fe20000010000 */
[----:B------:R-:W-:Y:S02]  /*4930*/  LEA R135, R118, R135, 0x1 ;  /* 0x0000008776877211 */ /* 0x000fe400078e08ff */
[----:B------:R-:W-:Y:S02]  /*4940*/  F2FP.BF16.F32.PACK_AB R6, R60, R69 ;  /* 0x000000453c06723e */ /* 0x000fe400000010ff */
[----:B------:R-:W-:-:S03]  /*4950*/  F2FP.BF16.F32.PACK_AB R5, R61, R68 ;  /* 0x000000443d05723e */ /* 0x000fc600000010ff */
[----:B------:R-:W5:Y:S01]  /*4960*/  LDC.64 R18, c[0x0][0x388] ;  /* 0x0000e200ff127b82 */ /* 0x000f620000000a00 */
[----:B------:R-:W-:Y:S01]  /*4970*/  F2FP.BF16.F32.PACK_AB R4, R62, R71 ;  /* 0x000000473e04723e */ /* 0x000fe200000010ff */
[----:B------:R-:W-:Y:S01]  /*4980*/  ULDC.64 UR4, c[0x0][0x390] ;  /* 0x0000e40000047ab9 */ /* 0x000fe20000000a00 */
[----:B------:R-:W-:Y:S02]  /*4990*/  F2FP.BF16.F32.PACK_AB R7, R59, R66 ;  /* 0x000000423b07723e */ /* 0x000fe400000010ff */
[----:B------:R-:W-:Y:S02]  /*49a0*/  F2FP.BF16.F32.PACK_AB R63, R54, R63 ;  /* 0x0000003f363f723e */ /* 0x000fe400000010ff */
[----:B------:R-:W-:Y:S01]  /*49b0*/  F2FP.BF16.F32.PACK_AB R62, R56, R65 ;  /* 0x00000041383e723e */ /* 0x000fe200000010ff */
[----:B------:R-:W1:Y:S01]  /*49c0*/  LDC.64 R26, c[0x0][0x3e0] ;  /* 0x0000f800ff1a7b82 */ /* 0x000e620000000a00 */
[----:B------:R-:W-:Y:S02]  /*49d0*/  F2FP.BF16.F32.PACK_AB R61, R57, R64 ;  /* 0x00000040393d723e */ /* 0x000fe400000010ff */
[----:B------:R-:W-:-:S02]  /*49e0*/  LEA R135, R135, R110, 0x4 ;  /* 0x0000006e87877211 */ /* 0x000fc400078e20ff */
[----:B------:R-:W-:Y:S02]  /*49f0*/  F2FP.BF16.F32.PACK_AB R60, R58, R67 ;  /* 0x000000433a3c723e */ /* 0x000fe400000010ff */
[----:B------:R-:W-:Y:S02]  /*4a00*/  IADD3 R54, R108, -0x1, RZ ;  /* 0xffffffff6c367810 */ /* 0x000fe40007ffe0ff */
[----:B------:R-:W-:Y:S01]  /*4a10*/  F2FP.BF16.F32.PACK_AB R30, R45, R42 ;  /* 0x0000002a2d1e723e */ /* 0x000fe200000010ff */
[----:B------:R2:W-:Y:S01]  /*4a20*/  STS.128 [R135], R4 ;  /* 0x0000000487007388 */ /* 0x0005e20000000c00 */
[----:B---3--:R-:W-:Y:S02]  /*4a30*/  SHF.L.U32 R16, R54, 0xa, RZ ;  /* 0x0000000a36107819 */ /* 0x008fe400000006ff */
[----:B------:R-:W-:Y:S01]  /*4a40*/  F2FP.BF16.F32.PACK_AB R29, R43, R40 ;  /* 0x000000282b1d723e */ /* 0x000fe200000010ff */
[----:B------:R-:W-:Y:S01]  /*4a50*/  STS.128 [R135+0x10], R60 ;  /* 0x0000103c87007388 */ /* 0x000fe20000000c00 */
[----:B------:R-:W-:-:S03]  /*4a60*/  NOP ;  /* 0x0000000000007918 */ /* 0x000fc60000000000 */
[----:B------:R-:W3:Y:S01]  /*4a70*/  LDS.128 R8, [R104] ;  /* 0x0000000068087984 */ /* 0x000ee20000000c00 */
[C---:B-----5:R-:W-:Y:S01]  /*4a80*/  IMAD R0, R18.reuse, UR14, RZ ;  /* 0x0000000e12007c24 */ /* 0x060fe2000f8e02ff */
[----:B------:R-:W-:Y:S02]  /*4a90*/  SHF.R.S32.HI R17, RZ, 0x1f, R16 ;  /* 0x0000001fff117819 */ /* 0x000fe40000011410 */
[----:B0-----:R-:W0:Y:S01]  /*4aa0*/  LDS.128 R12, [R104+0x200] ;  /* 0x00020000680c7984 */ /* 0x001e220000000c00 */
[----:B------:R-:W-:Y:S02]  /*4ab0*/  IMAD R19, R19, UR15, R0 ;  /* 0x0000000f13137c24 */ /* 0x000fe4000f8e0200 */
[----:B------:R-:W-:Y:S01]  /*4ac0*/  FADD.FTZ R0, R121, R38 ;  /* 0x0000002679007221 */ /* 0x000fe20000010000 */
[----:B------:R-:W-:Y:S01]  /*4ad0*/  IMAD.WIDE.U32 R2, R18, UR15, R16 ;  /* 0x0000000f12027c25 */ /* 0x000fe2000f8e0010 */
[----:B------:R-:W-:-:S03]  /*4ae0*/  F2FP.BF16.F32.PACK_AB R28, R41, R38 ;  /* 0x00000026291c723e */ /* 0x000fc600000010ff */
[----:B--2---:R-:W-:Y:S01]  /*4af0*/  FADD.FTZ R5, R0, R41 ;  /* 0x0000002900057221 */ /* 0x004fe20000010000 */
[----:B------:R-:W-:Y:S01]  /*4b00*/  IMAD R4, R124, UR4, RZ ;  /* 0x000000047c047c24 */ /* 0x000fe2000f8e02ff */
[----:B------:R-:W-:Y:S02]  /*4b10*/  IADD3 R3, R3, R19, RZ ;  /* 0x0000001303037210 */ /* 0x000fe40007ffe0ff */
[----:B------:R-:W-:Y:S01]  /*4b20*/  FADD.FTZ R0, R5, R40 ;  /* 0x0000002805007221 */ /* 0x000fe20000010000 */
[----:B------:R-:W-:Y:S01]  /*4b30*/  IMAD R7, R131, UR5, R4 ;  /* 0x0000000583077c24 */ /* 0x000fe2000f8e0204 */
[----:B------:R-:W-:Y:S01]  /*4b40*/  F2FP.BF16.F32.PACK_AB R31, R47, R44 ;  /* 0x0000002c2f1f723e */ /* 0x000fe200000010ff */
[----:B------:R-:W-:-:S04]  /*4b50*/  IMAD.WIDE.U32 R2, R131, UR4, R2 ;  /* 0x0000000483027c25 */ /* 0x000fc8000f8e0002 */
[----:B------:R-:W-:Y:S01]  /*4b60*/  FADD.FTZ R5, R0, R43 ;  /* 0x0000002b00057221 */ /* 0x000fe20000010000 */
[----:B------:R-:W-:Y:S01]  /*4b70*/  F2FP.BF16.F32.PACK_AB R6, R53, R50 ;  /* 0x000000323506723e */ /* 0x000fe200000010ff */
[----:B------:R-:W2:Y:S01]  /*4b80*/  LDC.64 R40, c[0x0][0x3f0] ;  /* 0x0000fc00ff287b82 */ /* 0x000ea20000000a00 */
[----:B------:R-:W-:Y:S01]  /*4b90*/  ULDC.64 UR4, c[0x0][0x3b0] ;  /* 0x0000ec0000047ab9 */ /* 0x000fe20000000a00 */
[----:B------:R-:W-:Y:S01]  /*4ba0*/  IADD3 R3, R3, R7, RZ ;  /* 0x0000000703037210 */ /* 0x000fe20007ffe0ff */
[----:B------:R-:W-:Y:S01]  /*4bb0*/  FADD.FTZ R0, R5, R42 ;  /* 0x0000002a05007221 */ /* 0x000fe20000010000 */
[C---:B-1----:R-:W-:Y:S02]  /*4bc0*/  LEA R4, P0, R2.reuse, R26, 0x1 ;  /* 0x0000001a02047211 */ /* 0x042fe400078008ff */
[----:B------:R-:W-:Y:S02]  /*4bd0*/  F2FP.BF16.F32.PACK_AB R7, R55, R52 ;  /* 0x000000343707723e */ /* 0x000fe400000010ff */
[----:B------:R-:W-:Y:S01]  /*4be0*/  LEA.HI.X R5, R2, R27, R3, 0x1, P0 ;  /* 0x0000001b02057211 */ /* 0x000fe200000f0c03 */
[----:B------:R-:W-:Y:S01]  /*4bf0*/  FADD.FTZ R3, R0, R45 ;  /* 0x0000002d00037221 */ /* 0x000fe20000010000 */
[----:B------:R-:W1:Y:S01]  /*4c00*/  LDC.64 R26, c[0x0][0x3a8] ;  /* 0x0000ea00ff1a7b82 */ /* 0x000e620000000a00 */
[----:B------:R-:W-:-:S02]  /*4c10*/  IADD3 R111, P1, R111, -0x800, RZ ;  /* 0xfffff8006f6f7810 */ /* 0x000fc40007f3e0ff */
[----:B------:R-:W-:Y:S01]  /*4c20*/  FADD.FTZ R0, R3, R44 ;  /* 0x0000002c03007221 */ /* 0x000fe20000010000 */
[----:B------:R-:W-:Y:S01]  /*4c30*/  IMAD.WIDE R2, R105, 0x10, R4 ;  /* 0x0000001069027825 */ /* 0x000fe200078e0204 */
[----:B------:R-:W-:Y:S02]  /*4c40*/  F2FP.BF16.F32.PACK_AB R5, R51, R48 ;  /* 0x000000303305723e */ /* 0x000fe400000010ff */
[----:B------:R-:W-:Y:S01]  /*4c50*/  F2FP.BF16.F32.PACK_AB R4, R49, R46 ;  /* 0x0000002e3104723e */ /* 0x000fe200000010ff */
[----:B------:R-:W-:Y:S01]  /*4c60*/  FADD.FTZ R47, R0, R47 ;  /* 0x0000002f002f7221 */ /* 0x000fe20000010000 */
[----:B------:R-:W-:Y:S01]  /*4c70*/  IMAD R0, R124, UR4, RZ ;  /* 0x000000047c007c24 */ /* 0x000fe2000f8e02ff */
[----:B---3--:R3:W-:Y:S01]  /*4c80*/  STG.E.128 desc[UR12][R2.64], R8 ;  /* 0x0000000802007986 */ /* 0x0087e2000c101d0c */
[----:B------:R-:W-:Y:S01]  /*4c90*/  IADD3 R112, P2, R112, -0x800, RZ ;  /* 0xfffff80070707810 */ /* 0x000fe20007f5e0ff */
[----:B------:R-:W-:Y:S01]  /*4ca0*/  FADD.FTZ R46, R47, R46 ;  /* 0x0000002e2f2e7221 */ /* 0x000fe20000010000 */
[----:B------:R-:W-:Y:S01]  /*4cb0*/  IADD3 R114, P3, R114, -0x800, RZ ;  /* 0xfffff80072727810 */ /* 0x000fe20007f7e0ff */
[----:B0-----:R0:W-:Y:S01]  /*4cc0*/  STG.E.128 desc[UR12][R2.64+0x200], R12 ;  /* 0x0002000c02007986 */ /* 0x0011e2000c101d0c */
[----:B------:R-:W-:Y:S01]  /*4cd0*/  IADD3 R116, P4, R116, -0x800, RZ ;  /* 0xfffff80074747810 */ /* 0x000fe20007f9e0ff */
[----:B------:R-:W-:Y:S01]  /*4ce0*/  FADD.FTZ R49, R46, R49 ;  /* 0x000000312e317221 */ /* 0x000fe20000010000 */
[----:B------:R-:W-:Y:S01]  /*4cf0*/  IADD3 R107, R107, 0x1, RZ ;  /* 0x000000016b6b7810 */ /* 0x000fe20007ffe0ff */
[----:B------:R-:W-:Y:S01]  /*4d00*/  BAR.SYNC.DEFER_BLOCKING 0x0 ;  /* 0x0000000000007b1d */ /* 0x000fe20000010000 */
[----:B------:R-:W-:Y:S01]  /*4d10*/  IADD3.X R109, R109, -0x1, RZ, P1, !PT ;  /* 0xffffffff6d6d7810 */ /* 0x000fe20000ffe4ff */
[----:B------:R-:W-:Y:S01]  /*4d20*/  FADD.FTZ R48, R49, R48 ;  /* 0x0000003031307221 */ /* 0x000fe20000010000 */
[----:B------:R-:W-:-:S02]  /*4d30*/  IADD3.X R113, R113, -0x1, RZ, P2, !PT ;  /* 0xffffffff71717810 */ /* 0x000fc400017fe4ff */
[----:B------:R-:W-:Y:S01]  /*4d40*/  IADD3.X R115, R115, -0x1, RZ, P3, !PT ;  /* 0xffffffff73737810 */ /* 0x000fe20001ffe4ff */
[----:B-1----:R-:W-:Y:S02]  /*4d50*/  IMAD R18, R26, UR14, RZ ;  /* 0x0000000e1a127c24 */ /* 0x002fe4000f8e02ff */
[----:B------:R-:W-:Y:S01]  /*4d60*/  FADD.FTZ R51, R48, R51 ;  /* 0x0000003330337221 */ /* 0x000fe20000010000 */
[----:B------:R-:W-:Y:S01]  /*4d70*/  IMAD.WIDE.U32 R16, R26, UR15, R16 ;  /* 0x0000000f1a107c25 */ /* 0x000fe2000f8e0010 */
[----:B------:R-:W-:-:S03]  /*4d80*/  IADD3.X R117, R117, -0x1, RZ, P4, !PT ;  /* 0xffffffff75757810 */ /* 0x000fc600027fe4ff */
[----:B------:R-:W-:Y:S01]  /*4d90*/  FADD.FTZ R50, R51, R50 ;  /* 0x0000003233327221 */ /* 0x000fe20000010000 */
[----:B---3--:R-:W-:-:S03]  /*4da0*/  IMAD R9, R27, UR15, R18 ;  /* 0x0000000f1b097c24 */ /* 0x008fc6000f8e0212 */
[----:B------:R-:W-:Y:S02]  /*4db0*/  FADD.FTZ R53, R50, R53 ;  /* 0x0000003532357221 */ /* 0x000fe40000010000 */
[----:B------:R-:W-:Y:S02]  /*4dc0*/  IADD3 R17, R17, R9, RZ ;  /* 0x0000000911117210 */ /* 0x000fe40007ffe0ff */
[----:B------:R-:W-:Y:S01]  /*4dd0*/  FADD.FTZ R52, R53, R52 ;  /* 0x0000003435347221 */ /* 0x000fe20000010000 */
[----:B0-----:R-:W-:-:S04]  /*4de0*/  IMAD.WIDE.U32 R2, R131, UR4, R16 ;  /* 0x0000000483027c25 */ /* 0x001fc8000f8e0010 */
[----:B------:R-:W-:Y:S01]  /*4df0*/  FADD.FTZ R121, R52, R55 ;  /* 0x0000003734797221 */ /* 0x000fe20000010000 */
[----:B------:R-:W-:Y:S04]  /*4e00*/  STS.128 [R135], R28 ;  /* 0x0000001c87007388 */ /* 0x000fe80000000c00 */
[----:B------:R0:W-:Y:S01]  /*4e10*/  STS.128 [R135+0x10], R4 ;  /* 0x0000100487007388 */ /* 0x0001e20000000c00 */
[----:B------:R-:W-:-:S03]  /*4e20*/  NOP ;  /* 0x0000000000007918 */ /* 0x000fc60000000000 */
[----:B----4-:R-:W1:Y:S04]  /*4e30*/  LDS.128 R32, [R104] ;  /* 0x0000000068207984 */ /* 0x010e680000000c00 */
[----:B------:R-:W3:Y:S01]  /*4e40*/  LDS.128 R36, [R104+0x200] ;  /* 0x0002000068247984 */ /* 0x000ee20000000c00 */
[----:B0-----:R-:W-:Y:S01]  /*4e50*/  IMAD R5, R131, UR5, R0 ;  /* 0x0000000583057c24 */ /* 0x001fe2000f8e0200 */
[----:B--2---:R-:W-:-:S04]  /*4e60*/  LEA R4, P0, R2, R40, 0x1 ;  /* 0x0000002802047211 */ /* 0x004fc800078008ff */
[----:B------:R-:W-:-:S04]  /*4e70*/  IADD3 R0, R3, R5, RZ ;  /* 0x0000000503007210 */ /* 0x000fc80007ffe0ff */
[----:B------:R-:W-:Y:S02]  /*4e80*/  LEA.HI.X R5, R2, R41, R0, 0x1, P0 ;  /* 0x0000002902057211 */ /* 0x000fe400000f0c00 */
[----:B------:R-:W-:Y:S02]  /*4e90*/  ISETP.GT.AND P0, PT, R108, 0x1, PT ;  /* 0x000000016c00780c */ /* 0x000fe40003f04270 */
[----:B------:R-:W-:Y:S01]  /*4ea0*/  MOV R108, R54 ;  /* 0x00000036006c7202 */ /* 0x000fe20000000f00 */
[----:B------:R-:W-:-:S05]  /*4eb0*/  IMAD.WIDE R2, R105, 0x10, R4 ;  /* 0x0000001069027825 */ /* 0x000fca00078e0204 */
[----:B-1----:R0:W-:Y:S04]  /*4ec0*/  STG.E.128 desc[UR12][R2.64], R32 ;  /* 0x0000002002007986 */ /* 0x0021e8000c101d0c */
[----:B---3--:R0:W-:Y:S01]  /*4ed0*/  STG.E.128 desc[UR12][R2.64+0x200], R36 ;  /* 0x0002002402007986 */ /* 0x0081e2000c101d0c */
[----:B------:R-:W-:Y:S05]  /*4ee0*/  @P0 BRA `(.L_x_5969) ;  /* 0xffffffb800900947 */ /* 0x000fea000383ffff */
.L_x_5922:
        /* <DEDUP_REMOVED lines=35> */
.L_x_5971:
[----:B------:R-:W-:Y:S05]  /*5120*/  BSYNC B0 ;  /* 0x0000000000007941 */ /* 0x000fea0003800000 */
.L_x_5970:
        /* <DEDUP_REMOVED lines=38> */
.L_x_5973:
[----:B------:R-:W2:Y:S02]  /*5390*/  S2R R15, SR_TID.X ;  /* 0x00000000000f7919 */ /* 0x000ea40000002100 */
.L_x_5974:
[----:B------:R-:W-:Y:S05]  /*53a0*/  BSYNC B0 ;  /* 0x0000000000007941 */ /* 0x000fea0003800000 */
.L_x_5972:
        /* <DEDUP_REMOVED lines=13> */
[C---:B-1----:R-:W-:Y:S01]  /*5480*/  IMAD R23, R131.reuse, UR7, R0 ;  /* 0x0000000783177c24 */ /* 0x042fe2000f8e0200 */
[----:B------:R-:W-:Y:S01]  /*5490*/  ULDC.64 UR6, c[0x0][0x340] ;  /* 0x0000d00000067ab9 */ /* 0x000fe20000000a00 */
[----:B----4-:R-:W-:-:S02]  /*54a0*/  IMAD R21, R131, UR9, R124 ;  /* 0x0000000983157c24 */ /* 0x010fc4000f8e027c */
[----:B------:R-:W-:Y:S01]  /*54b0*/  IMAD.WIDE.U32 R4, R131, UR8, RZ ;  /* 0x0000000883047c25 */ /* 0x000fe2000f8e00ff */
[----:B------:R-:W-:Y:S01]  /*54c0*/  IADD3 R23, R3, R23, RZ ;  /* 0x0000001703177210 */ /* 0x000fe20007ffe0ff */
[----:B------:R-:W-:-:S03]  /*54d0*/  ULDC.64 UR8, c[0x0][0x3c0] ;  /* 0x0000f00000087ab9 */ /* 0x000fc60000000a00 */
[----:B------:R-:W-:Y:S01]  /*54e0*/  IADD3 R21, R5, R21, RZ ;  /* 0x0000001505157210 */ /* 0x000fe20007ffe0ff */
[----:B--2---:R-:W-:-:S03]  /*54f0*/  ULEA UR4, UR5, UR4, 0x18 ;  /* 0x0000000405047291 */ /* 0x004fc6000f8ec03f */
[----:B------:R-:W-:-:S09]  /*5500*/  ULDC UR5, c[0x0][0x0] ;  /* 0x0000000000057ab9 */ /* 0x000fd20000000800 */
.L_x_5976:
        /* <DEDUP_REMOVED lines=26> */
.L_x_5975:
[----:B------:R-:W-:Y:S05]  /*56b0*/  EXIT ;  /* 0x000000000000794d */ /* 0x000fea0003800000 */
.L_x_5928:
[----:B------:R-:W-:Y:S01]  /*56c0*/  HFMA2.MMA R203, -RZ, RZ, 0, 5.9604644775390625e-08 ;  /* 0x00000001ffcb7435 */ /* 0x000fe200000001ff */
[----:B------:R-:W-:Y:S02]  /*56d0*/  MOV R35, R14 ;  /* 0x0000000e00237202 */ /* 0x000fe40000000f00 */
[----:B------:R-:W-:Y:S02]  /*56e0*/  MOV R206, RZ ;  /* 0x000000ff00ce7202 */ /* 0x000fe40000000f00 */
[----:B------:R-:W-:-:S07]  /*56f0*/  MOV R18, 0xffffffff ;  /* 0xffffffff00127802 */ /* 0x000fce0000000f00 */
[----:B-1---5:R-:W-:Y:S05]  /*5700*/  WARPSYNC.COLLECTIVE R18, `(.L_x_5977) ;  /* 0x0000000012087348 */ /* 0x022fea0003c00000 */
[----:B------:R0:W2:Y:S02]  /*5710*/  SHFL.UP P3, R16, R35, R203, R206 ;  /* 0x040000cb23107389 */ /* 0x0000a400000600ce */
[----:B012--5:R-:W-:Y:S01]  /*5720*/  ENDCOLLECTIVE ;  /* 0x000000000000791b */ /* 0x027fe20003800000 */
.L_x_5977:
[----:B------:R-:W-:Y:S02]  /*5730*/  MOV R35, R15 ;  /* 0x0000000f00237202 */ /* 0x000fe40000000f00 */
[----:B------:R-:W-:-:S07]  /*5740*/  MOV R17, R16 ;  /* 0x0000001000117202 */ /* 0x000fce0000000f00 */
[----:B------:R-:W-:Y:S05]  /*5750*/  WARPSYNC.COLLECTIVE R18, `(.L_x_5978) ;  /* 0x0000000012087348 */ /* 0x000fea0003c00000 */
[----:B------:R0:W1:Y:S02]  /*5760*/  SHFL.UP P3, R16, R35, R203, R206 ;  /* 0x040000cb23107389 */ /* 0x00006400000600ce */
[----:B01----:R-:W-:Y:S01]  /*5770*/  ENDCOLLECTIVE ;  /* 0x000000000000791b */ /* 0x003fe20003800000 */
.L_x_5978:
        /* <DEDUP_REMOVED lines=8> */
.L_x_5979:
[----:B------:R-:W-:Y:S02]  /*5800*/  MOV R35, R15 ;  /* 0x0000000f00237202 */ /* 0x000fe40000000f00 */
[----:B------:R-:W-:-:S07]  /*5810*/  MOV R17, R16 ;  /* 0x0000001000117202 */ /* 0x000fce0000000f00 */
[----:B------:R-:W-:Y:S05]  /*5820*/  WARPSYNC.COLLECTIVE R18, `(.L_x_5980) ;  /* 0x0000000012087348 */ /* 0x000fea0003c00000 */
[----:B------:R0:W1:Y:S02]  /*5830*/  SHFL.UP P3, R16, R35, R203, R206 ;  /* 0x040000cb23107389 */ /* 0x00006400000600ce */
[----:B01----:R-:W-:Y:S01]  /*5840*/  ENDCOLLECTIVE ;  /* 0x000000000000791b */ /* 0x003fe20003800000 */
.L_x_5980:
        /* <DEDUP_REMOVED lines=8> */
.L_x_5981:
[----:B------:R-:W-:Y:S02]  /*58d0*/  MOV R35, R15 ;  /* 0x0000000f00237202 */ /* 0x000fe40000000f00 */
[----:B------:R-:W-:-:S07]  /*58e0*/  MOV R17, R16 ;  /* 0x0000001000117202 */ /* 0x000fce0000000f00 */
[----:B------:R-:W-:Y:S05]  /*58f0*/  WARPSYNC.COLLECTIVE R18, `(.L_x_5982) ;  /* 0x0000000012087348 */ /* 0x000fea0003c00000 */
[----:B------:R0:W1:Y:S02]  /*5900*/  SHFL.UP P3, R16, R35, R203, R206 ;  /* 0x040000cb23107389 */ /* 0x00006400000600ce */
[----:B01----:R-:W-:Y:S01]  /*5910*/  ENDCOLLECTIVE ;  /* 0x000000000000791b */ /* 0x003fe20003800000 */
.L_x_5982:
        /* <DEDUP_REMOVED lines=8> */
.L_x_5983:
[----:B------:R-:W-:Y:S02]  /*59a0*/  MOV R35, R15 ;  /* 0x0000000f00237202 */ /* 0x000fe40000000f00 */
[----:B------:R-:W-:-:S07]  /*59b0*/  MOV R17, R16 ;  /* 0x0000001000117202 */ /* 0x000fce0000000f00 */
[----:B------:R-:W-:Y:S05]  /*59c0*/  WARPSYNC.COLLECTIVE R18, `(.L_x_5984) ;  /* 0x0000000012087348 */ /* 0x000fea0003c00000 */
[----:B------:R0:W1:Y:S02]  /*59d0*/  SHFL.UP P3, R16, R35, R203, R206 ;  /* 0x040000cb23107389 */ /* 0x00006400000600ce */
[----:B01----:R-:W-:Y:S01]  /*59e0*/  ENDCOLLECTIVE ;  /* 0x000000000000791b */ /* 0x003fe20003800000 */
.L_x_5984:
        /* <DEDUP_REMOVED lines=8> */
.L_x_5985:
[----:B------:R-:W-:Y:S02]  /*5a70*/  MOV R35, R15 ;  /* 0x0000000f00237202 */ /* 0x000fe40000000f00 */
[----:B------:R-:W-:-:S07]  /*5a80*/  MOV R17, R16 ;  /* 0x0000001000117202 */ /* 0x000fce0000000f00 */
[----:B------:R-:W-:Y:S05]  /*5a90*/  WARPSYNC.COLLECTIVE R18, `(.L_x_5986) ;  /* 0x0000000012087348 */ /* 0x000fea0003c00000 */
[----:B------:R0:W1:Y:S02]  /*5aa0*/  SHFL.UP P3, R16, R35, R203, R206 ;  /* 0x040000cb23107389 */ /* 0x00006400000600ce */
[----:B01----:R-:W-:Y:S01]  /*5ab0*/  ENDCOLLECTIVE ;  /* 0x000000000000791b */ /* 0x003fe20003800000 */
.L_x_5986:
[----:B------:R-:W-:Y:S05]  /*5ac0*/  BRA `(.L_x_5987) ;  /* 0xffffffc8006c7947 */ /* 0x000fea000383ffff */
.L_x_5929:
        /* <DEDUP_REMOVED lines=8> */
.L_x_5989:
[----:B------:R-:W-:Y:S05]  /*5b50*/  BSYNC B0 ;  /* 0x0000000000007941 */ /* 0x000fea0003800000 */
.L_x_5988:
[----:B------:R-:W-:Y:S05]  /*5b60*/  BRA `(.L_x_5990) ;  /* 0xffffffc800587947 */ /* 0x000fea000383ffff */
.L_x_5930:
        /* <DEDUP_REMOVED lines=8> */
.L_x_5992:
[----:B------:R-:W-:Y:S05]  /*5bf0*/  BSYNC B0 ;  /* 0x0000000000007941 */ /* 0x000fea0003800000 */
.L_x_5991:
[----:B------:R-:W-:Y:S05]  /*5c00*/  BRA `(.L_x_5993) ;  /* 0xffffffc800387947 */ /* 0x000fea000383ffff */
.L_x_5931:
        /* <DEDUP_REMOVED lines=8> */
.L_x_5995:
[----:B------:R-:W-:Y:S05]  /*5c90*/  BSYNC B0 ;  /* 0x0000000000007941 */ /* 0x000fea0003800000 */
.L_x_5994:
        /* <DEDUP_REMOVED lines=11> */
.L_x_5996:
[----:B------:R-:W-:Y:S05]  /*5d50*/  WARPSYNC.COLLECTIVE R18, `(.L_x_5997) ;  /* 0x0000000012087348 */ /* 0x000fea0003c00000 */
[----:B------:R0:W1:Y:S02]  /*5d60*/  SHFL.IDX P3, R17, R19, R230, R243 ;  /* 0x000000e613117389 */ /* 0x00006400000600f3 */
[----:B01----:R-:W-:Y:S01]  /*5d70*/  ENDCOLLECTIVE ;  /* 0x000000000000791b */ /* 0x003fe20003800000 */
.L_x_5997:
[----:B------:R-:W-:Y:S02]  /*5d80*/  MOV R19, R3 ;  /* 0x0000000300137202 */ /* 0x000fe40000000f00 */
[----:B------:R-:W-:Y:S02]  /*5d90*/  MOV R15, R16 ;  /* 0x00000010000f7202 */ /* 0x000fe40000000f00 */
[----:B------:R-:W-:-:S07]  /*5da0*/  MOV R16, R17 ;  /* 0x0000001100107202 */ /* 0x000fce0000000f00 */
[----:B------:R-:W-:Y:S05]  /*5db0*/  WARPSYNC.COLLECTIVE R18, `(.L_x_5998) ;  /* 0x0000000012087348 */ /* 0x000fea0003c00000 */
[----:B------:R0:W1:Y:S02]  /*5dc0*/  SHFL.IDX P3, R17, R19, R230, R243 ;  /* 0x000000e613117389 */ /* 0x00006400000600f3 */
[----:B01----:R-:W-:Y:S01]  /*5dd0*/  ENDCOLLECTIVE ;  /* 0x000000000000791b */ /* 0x003fe20003800000 */
.L_x_5998:
[----:B------:R-:W-:Y:S05]  /*5de0*/  BRA `(.L_x_5999) ;  /* 0xffffffc400d87947 */ /* 0x000fea000383ffff */
.L_x_5933:
        /* <DEDUP_REMOVED lines=9> */
.L_x_6000:
[----:B------:R-:W-:Y:S02]  /*5e80*/  MOV R245, R13 ;  /* 0x0000000d00f57202 */ /* 0x000fe40000000f00 */
[----:B------:R-:W-:-:S07]  /*5e90*/  MOV R3, R237 ;  /* 0x000000ed00037202 */ /* 0x000fce0000000f00 */
[----:B------:R-:W-:Y:S05]  /*5ea0*/  WARPSYNC.COLLECTIVE R18, `(.L_x_6001) ;  /* 0x0000000012087348 */ /* 0x000fea0003c00000 */
[----:B------:R0:W1:Y:S02]  /*5eb0*/  SHFL.DOWN P6, R237, R245, R236, R247 ;  /* 0x080000ecf5ed7389 */ /* 0x00006400000c00f7 */
[----:B01----:R-:W-:Y:S01]  /*5ec0*/  ENDCOLLECTIVE ;  /* 0x000000000000791b */ /* 0x003fe20003800000 */
.L_x_6001:
        /* <DEDUP_REMOVED lines=8> */
.L_x_6002:
[----:B------:R-:W-:Y:S02]  /*5f50*/  MOV R245, R13 ;  /* 0x0000000d00f57202 */ /* 0x000fe40000000f00 */
[----:B------:R-:W-:-:S07]  /*5f60*/  MOV R3, R237 ;  /* 0x000000ed00037202 */ /* 0x000fce0000000f00 */
[----:B------:R-:W-:Y:S05]  /*5f70*/  WARPSYNC.COLLECTIVE R18, `(.L_x_6003) ;  /* 0x0000000012087348 */ /* 0x000fea0003c00000 */
[----:B------:R0:W1:Y:S02]  /*5f80*/  SHFL.DOWN P6, R237, R245, R236, R247 ;  /* 0x080000ecf5ed7389 */ /* 0x00006400000c00f7 */
[----:B01----:R-:W-:Y:S01]  /*5f90*/  ENDCOLLECTIVE ;  /* 0x000000000000791b */ /* 0x003fe20003800000 */
.L_x_6003:
        /* <DEDUP_REMOVED lines=8> */
.L_x_6004:
[----:B------:R-:W-:Y:S02]  /*6020*/  MOV R245, R13 ;  /* 0x0000000d00f57202 */ /* 0x000fe40000000f00 */
[----:B------:R-:W-:-:S07]  /*6030*/  MOV R3, R237 ;  /* 0x000000ed00037202 */ /* 0x000fce0000000f00 */
[----:B------:R-:W-:Y:S05]  /*6040*/  WARPSYNC.COLLECTIVE R18, `(.L_x_6005) ;  /* 0x0000000012087348 */ /* 0x000fea0003c00000 */
[----:B------:R0:W1:Y:S02]  /*6050*/  SHFL.DOWN P6, R237, R245, R236, R247 ;  /* 0x080000ecf5ed7389 */ /* 0x00006400000c00f7 */
[----:B01----:R-:W-:Y:S01]  /*6060*/  ENDCOLLECTIVE ;  /* 0x000000000000791b */ /* 0x003fe20003800000 */
.L_x_6005:
        /* <DEDUP_REMOVED lines=8> */
.L_x_6006:
[----:B------:R-:W-:Y:S02]  /*60f0*/  MOV R245, R13 ;  /* 0x0000000d00f57202 */ /* 0x000fe40000000f00 */
[----:B------:R-:W-:-:S07]  /*6100*/  MOV R3, R237 ;  /* 0x000000ed00037202 */ /* 0x000fce0000000f00 */
[----:B------:R-:W-:Y:S05]  /*6110*/  WARPSYNC.COLLECTIVE R18, `(.L_x_6007) ;  /* 0x0000000012087348 */ /* 0x000fea0003c00000 */
[----:B------:R0:W1:Y:S02]  /*6120*/  SHFL.DOWN P6, R237, R245, R236, R247 ;  /* 0x080000ecf5ed7389 */ /* 0x00006400000c00f7 */
[----:B01----:R-:W-:Y:S01]  /*6130*/  ENDCOLLECTIVE ;  /* 0x000000000000791b */ /* 0x003fe20003800000 */
.L_x_6007:
        /* <DEDUP_REMOVED lines=8> */
.L_x_6008:
[----:B------:R-:W-:Y:S02]  /*61c0*/  MOV R245, R13 ;  /* 0x0000000d00f57202 */ /* 0x000fe40000000f00 */
[----:B------:R-:W-:-:S07]  /*61d0*/  MOV R3, R237 ;  /* 0x000000ed00037202 */ /* 0x000fce0000000f00 */
[----:B------:R-:W-:Y:S05]  /*61e0*/  WARPSYNC.COLLECTIVE R18, `(.L_x_6009) ;  /* 0x0000000012087348 */ /* 0x000fea0003c00000 */
[----:B------:R0:W1:Y:S02]  /*61f0*/  SHFL.DOWN P6, R237, R245, R236, R247 ;  /* 0x080000ecf5ed7389 */ /* 0x00006400000c00f7 */
[----:B01----:R-:W-:Y:S01]  /*6200*/  ENDCOLLECTIVE ;  /* 0x000000000000791b */ /* 0x003fe20003800000 */
.L_x_6009:
        /* <DEDUP_REMOVED lines=9> */
.L_x_6010:
[----:B------:R-:W-:Y:S02]  /*62a0*/  MOV R19, R13 ;  /* 0x0000000d00137202 */ /* 0x000fe40000000f00 */
[----:B------:R-:W-:-:S07]  /*62b0*/  MOV R3, R17 ;  /* 0x0000001100037202 */ /* 0x000fce0000000f00 */
[----:B------:R-:W-:Y:S05]  /*62c0*/  WARPSYNC.COLLECTIVE R18, `(.L_x_6011) ;  /* 0x0000000012087348 */ /* 0x000fea0003c00000 */
[----:B------:R0:W1:Y:S02]  /*62d0*/  SHFL.IDX P3, R17, R19, R230, R243 ;  /* 0x000000e613117389 */ /* 0x00006400000600f3 */
[----:B01----:R-:W-:Y:S01]  /*62e0*/  ENDCOLLECTIVE ;  /* 0x000000000000791b */ /* 0x003fe20003800000 */
.L_x_6011:
[----:B------:R-:W-:Y:S05]  /*62f0*/  WARPSYNC.COLLECTIVE R18, `(.L_x_6012) ;  /* 0x0000000012087348 */ /* 0x000fea0003c00000 */
[----:B------:R0:W1:Y:S02]  /*6300*/  SHFL.DOWN P6, R237, R245, R236, R247 ;  /* 0x080000ecf5ed7389 */ /* 0x00006400000c00f7 */
[----:B01----:R-:W-:Y:S01]  /*6310*/  ENDCOLLECTIVE ;  /* 0x000000000000791b */ /* 0x003fe20003800000 */
.L_x_6012:
[----:B------:R-:W-:Y:S02]  /*6320*/  MOV R19, R34 ;  /* 0x0000002200137202 */ /* 0x000fe40000000f00 */
[----:B------:R-:W-:Y:S02]  /*6330*/  MOV R245, R13 ;  /* 0x0000000d00f57202 */ /* 0x000fe40000000f00 */
[----:B------:R-:W-:Y:S02]  /*6340*/  MOV R232, R17 ;  /* 0x0000001100e87202 */ /* 0x000fe40000000f00 */
[----:B------:R-:W-:-:S07]  /*6350*/  MOV R16, R237 ;  /* 0x000000ed00107202 */ /* 0x000fce0000000f00 */
[----:B------:R-:W-:Y:S05]  /*6360*/  WARPSYNC.COLLECTIVE R18, `(.L_x_6013) ;  /* 0x0000000012087348 */ /* 0x000fea0003c00000 */
[----:B------:R0:W1:Y:S02]  /*6370*/  SHFL.DOWN P6, R237, R245, R236, R247 ;  /* 0x080000ecf5ed7389 */ /* 0x00006400000c00f7 */
[----:B01----:R-:W-:Y:S01]  /*6380*/  ENDCOLLECTIVE ;  /* 0x000000000000791b */ /* 0x003fe20003800000 */
.L_x_6013:
[----:B------:R-:W-:Y:S05]  /*6390*/  WARPSYNC.COLLECTIVE R18, `(.L_x_6014) ;  /* 0x0000000012087348 */ /* 0x000fea0003c00000 */
[----:B------:R0:W1:Y:S02]  /*63a0*/  SHFL.IDX P3, R17, R19, R230, R243 ;  /* 0x000000e613117389 */ /* 0x00006400000600f3 */
[----:B01----:R-:W-:Y:S01]  /*63b0*/  ENDCOLLECTIVE ;  /* 0x000000000000791b */ /* 0x003fe20003800000 */
.L_x_6014:
[----:B------:R-:W-:Y:S02]  /*63c0*/  MOV R19, R35 ;  /* 0x0000002300137202 */ /* 0x000fe40000000f00 */
[----:B------:R-:W-:-:S07]  /*63d0*/  MOV R234, R17 ;  /* 0x0000001100ea7202 */ /* 0x000fce0000000f00 */
[----:B------:R-:W-:Y:S05]  /*63e0*/  WARPSYNC.COLLECTIVE R18, `(.L_x_6015) ;  /* 0x0000000012087348 */ /* 0x000fea0003c00000 */
[----:B------:R0:W1:Y:S02]  /*63f0*/  SHFL.IDX P3, R17, R19, R230, R243 ;  /* 0x000000e613117389 */ /* 0x00006400000600f3 */
[----:B01----:R-:W-:Y:S01]  /*6400*/  ENDCOLLECTIVE ;  /* 0x000000000000791b */ /* 0x003fe20003800000 */
.L_x_6015:
[----:B------:R-:W-:Y:S05]  /*6410*/  BRA `(.L_x_6016) ;  /* 0xffffffc800207947 */ /* 0x000fea000383ffff */
.L_x_6017:
        /* <DEDUP_REMOVED lines=14> */
.L_x_10968:


//--------------------- .text._Z25selective_scan_bwd_kernelI32Selective_Scan_bwd_kernel_traitsILi64ELi16ELb1ELb1ELb0ELb0ELb1EN3c108BFloat16EfEEv12SSMParamsBwd --------------------------
	.section	.text._Z25selective_scan_bwd_kernelI32Selective_Scan_bwd_kernel_traitsILi64ELi16ELb1ELb1ELb0ELb0ELb1EN3c108BFloat16EfEEv12SSMParamsBwd,"ax",@progbits
	.align	128
        .global         _Z25selective_scan_bwd_kernelI32Selective_Scan_bwd_kernel_traitsILi64ELi16ELb1ELb1ELb0ELb0ELb1EN3c108BFloat16EfEEv12SSMParamsBwd
        .type           _Z25selective_scan_bwd_kernelI32Selective_Scan_bwd_kernel_traitsILi64ELi16ELb1ELb1ELb0ELb0ELb1EN3c108BFloat16EfEEv12SSMParamsBwd,@function
        .size           _Z25selective_scan_bwd_kernelI32Selective_Scan_bwd_kernel_traitsILi64ELi16ELb1ELb1ELb0ELb0ELb1EN3c108BFloat16EfEEv12SSMParamsBwd,(.L_x_10969 - _Z25selective_scan_bwd_kernelI32Selective_Scan_bwd_kernel_traitsILi64ELi16ELb1ELb1ELb0ELb0ELb1EN3c108BFloat16EfEEv12SSMParamsBwd)
        .other          _Z25selective_scan_bwd_kernelI32Selective_Scan_bwd_kernel_traitsILi64ELi16ELb1ELb1ELb0ELb0ELb1EN3c108BFloat16EfEEv12SSMParamsBwd,@"STO_CUDA_ENTRY STV_DEFAULT"
_Z25selective_scan_bwd_kernelI32Selective_Scan_bwd_kernel_traitsILi64ELi16ELb1ELb1ELb0ELb0ELb1EN3c108BFloat16EfEEv12SSMParamsBwd:
.text._Z25selective_scan_bwd_kernelI32Selective_Scan_bwd_kernel_traitsILi64ELi16ELb1ELb1ELb0ELb0ELb1EN3c108BFloat16EfEEv12SSMParamsBwd:
        /* <DEDUP_REMOVED lines=147> */
.L_x_6065:
[----:B------:R-:W-:Y:S01]  /*0930*/  BAR.SYNC.DEFER_BLOCKING 0x0 ;  /* 0x0000000000007b1d */ /* 0x000fe20000010000 */
[----:B------:R-:W-:-:S04]  /*0940*/  SHF.L.U32 R83, R74, 0x1, RZ ;  /* 0x000000014a537819 */ /* 0x000fc800000006ff */
[----:B------:R-:W-:-:S03]  /*0950*/  LOP3.LUT R83, R83, 0xffffffc0, RZ, 0xc0, !PT ;  /* 0xffffffc053537812 */ /* 0x000fc600078ec0ff */
[----:B0-----:R-:W0:Y:S01]  /*0960*/  LDC.64 R44, c[0x0][0x2a0] ;  /* 0x0000a800ff2c7b82 */ /* 0x001e220000000a00 */
[----:B------:R-:W-:Y:S01]  /*0970*/  ULDC.64 UR6, c[0x0][0x2a8] ;  /* 0x0000aa0000067ab9 */ /* 0x000fe20000000a00 */
[----:B------:R-:W-:-:S05]  /*0980*/  LOP3.LUT R60, R83, 0x1f, R74, 0xf8, !PT ;  /* 0x0000001f533c7812 */ /* 0x000fca00078ef84a */
[C---:B------:R-:W-:Y:S01]  /*0990*/  IMAD.WIDE R2, R60.reuse, 0x10, R70 ;  /* 0x000000103c027825 */ /* 0x040fe200078e0246 */
[----:B------:R-:W1:Y:S08]  /*09a0*/  LDC.64 R48, c[0x0][0x2b0] ;  /* 0x0000ac00ff307b82 */ /* 0x000e700000000a00 */
[----:B------:R-:W2:Y:S01]  /*09b0*/  LDC.64 R50, c[0x0][0x308] ;  /* 0x0000c200ff327b82 */ /* 0x000ea20000000a00 */
[----:B------:R-:W3:Y:S04]  /*09c0*/  LDG.E.128 R12, desc[UR12][R2.64] ;  /* 0x0000000c020c7981 */ /* 0x000ee8000c1e1d00 */
[----:B------:R-:W4:Y:S01]  /*09d0*/  LDG.E.128 R16, desc[UR12][R2.64+0x200] ;  /* 0x0002000c02107981 */ /* 0x000f22000c1e1d00 */
[-C--:B------:R-:W-:Y:S01]  /*09e0*/  IADD3 R0, R83, R72.reuse, RZ ;  /* 0x0000004853007210 */ /* 0x080fe20007ffe0ff */
[----:B------:R-:W-:Y:S01]  /*09f0*/  IMAD.WIDE R20, R60, 0x10, R68 ;  /* 0x000000103c147825 */ /* 0x000fe200078e0244 */
[----:B------:R-:W2:Y:S02]  /*0a00*/  LDC.64 R86, c[0x0][0x398] ;  /* 0x0000e600ff567b82 */ /* 0x000ea40000000a00 */
[----:B------:R-:W-:-:S02]  /*0a10*/  IADD3 R84, R0, R72, RZ ;  /* 0x0000004800547210 */ /* 0x000fc40007ffe0ff */
        /* <DEDUP_REMOVED lines=9> */
[----:B------:R4:W2:Y:S01]  /*0ab0*/  LDG.E.128 R32, desc[UR12][R20.64+0x200] ;  /* 0x0002000c14207981 */ /* 0x0008a2000c1e1d00 */
[----:B------:R-:W-:Y:S01]  /*0ac0*/  IMAD.WIDE R2, R60, 0x10, R66 ;  /* 0x000000103c027825 */ /* 0x000fe200078e0242 */
[----:B----4-:R-:W4:Y:S02]  /*0ad0*/  LDC R20, c[0x0][0x224] ;  /* 0x00008900ff147b82 */ /* 0x010f240000000800 */
[----:B---3--:R-:W-:Y:S04]  /*0ae0*/  STS.128 [R59], R28 ;  /* 0x0000001c3b007388 */ /* 0x008fe80000000c00 */
[----:B--2---:R2:W-:Y:S01]  /*0af0*/  STS.128 [R59+0x200], R32 ;  /* 0x000200203b007388 */ /* 0x0045e20000000c00 */
[----:B------:R-:W-:-:S03]  /*0b00*/  NOP ;  /* 0x0000000000007918 */ /* 0x000fc60000000000 */
[----:B------:R-:W-:Y:S04]  /*0b10*/  LDS.128 R16, [R84] ;  /* 0x0000000054107984 */ /* 0x000fe80000000c00 */
[----:B------:R-:W-:Y:S01]  /*0b20*/  LDS.128 R12, [R84+0x10] ;  /* 0x00001000540c7984 */ /* 0x000fe20000000c00 */
[----:B------:R-:W-:Y:S01]  /*0b30*/  BAR.SYNC.DEFER_BLOCKING 0x0 ;  /* 0x0000000000007b1d */ /* 0x000fe20000010000 */
[----:B----4-:R-:W-:-:S07]  /*0b40*/  LEA R20, R20, UR4, 0xa ;  /* 0x0000000414147c11 */ /* 0x010fce000f8e50ff */
[----:B--2---:R-:W2:Y:S01]  /*0b50*/  LDC.64 R32, c[0x0][0x318] ;  /* 0x0000c600ff207b82 */ /* 0x004ea20000000a00 */
[----:B------:R-:W3:Y:S04]  /*0b60*/  LDG.E.128 R36, desc[UR12][R2.64] ;  /* 0x0000000c02247981 */ /* 0x000ee8000c1e1d00 */
[----:B------:R4:W3:Y:S01]  /*0b70*/  LDG.E.128 R40, desc[UR12][R2.64+0x200] ;  /* 0x0002000c02287981 */ /* 0x0008e2000c1e1d00 */
[----:B------:R-:W-:Y:S01]  /*0b80*/  SHF.R.S32.HI R21, RZ, 0x1f, R20 ;  /* 0x0000001fff157819 */ /* 0x000fe20000011414 */
[----:B------:R-:W-:-:S04]  /*0b90*/  IMAD R0, R80, UR6, RZ ;  /* 0x0000000650007c24 */ /* 0x000fc8000f8e02ff */
[C---:B------:R-:W-:Y:S02]  /*0ba0*/  IMAD R31, R81.reuse, UR7, R0 ;  /* 0x00000007511f7c24 */ /* 0x040fe4000f8e0200 */
[----:B------:R-:W-:Y:S01]  /*0bb0*/  IMAD.WIDE.U32 R28, R81, UR6, R20 ;  /* 0x00000006511c7c25 */ /* 0x000fe2000f8e0014 */
[----:B------:R-:W-:-:S03]  /*0bc0*/  ULDC.64 UR6, c[0x0][0x2b8] ;  /* 0x0000ae0000067ab9 */ /* 0x000fc60000000a00 */
[----:B0-----:R-:W-:Y:S01]  /*0bd0*/  IMAD R0, R44, UR15, RZ ;  /* 0x0000000f2c007c24 */ /* 0x001fe2000f8e02ff */
[----:B------:R-:W-:-:S03]  /*0be0*/  IADD3 R29, R29, R31, RZ ;  /* 0x0000001f1d1d7210 */ /* 0x000fc60007ffe0ff */
[----:B------:R-:W-:Y:S02]  /*0bf0*/  IMAD R31, R45, UR14, R0 ;  /* 0x0000000e2d1f7c24 */ /* 0x000fe4000f8e0200 */
[----:B----4-:R-:W-:-:S05]  /*0c00*/  IMAD.WIDE.U32 R2, R44, UR14, R28 ;  /* 0x0000000e2c027c25 */ /* 0x010fca000f8e001c */
[----:B------:R-:W-:Y:S02]  /*0c10*/  IADD3 R0, R3, R31, RZ ;  /* 0x0000001f03007210 */ /* 0x000fe40007ffe0ff */
[----:B--2---:R-:W-:-:S04]  /*0c20*/  LEA R28, P0, R2, R32, 0x1 ;  /* 0x00000020021c7211 */ /* 0x004fc800078008ff */
[----:B------:R-:W-:-:S03]  /*0c30*/  LEA.HI.X R29, R2, R33, R0, 0x1, P0 ;  /* 0x00000021021d7211 */ /* 0x000fc600000f0c00 */
[----:B------:R-:W-:Y:S01]  /*0c40*/  IMAD.WIDE R2, R60, 0x10, R28 ;  /* 0x000000103c027825 */ /* 0x000fe200078e021c */
[----:B---3--:R-:W-:Y:S04]  /*0c50*/  STS.128 [R59], R36 ;  /* 0x000000243b007388 */ /* 0x008fe80000000c00 */
[----:B------:R0:W-:Y:S01]  /*0c60*/  STS.128 [R59+0x200], R40 ;  /* 0x000200283b007388 */ /* 0x0001e20000000c00 */
[----:B------:R-:W-:-:S03]  /*0c70*/  NOP ;  /* 0x0000000000007918 */ /* 0x000fc60000000000 */
[----:B------:R-:W2:Y:S04]  /*0c80*/  LDS.128 R44, [R84] ;  /* 0x00000000542c7984 */ /* 0x000ea80000000c00 */
[----:B------:R-:W-:Y:S01]  /*0c90*/  LDS.128 R32, [R84+0x10] ;  /* 0x0000100054207984 */ /* 0x000fe20000000c00 */
[----:B------:R-:W-:Y:S06]  /*0ca0*/  BAR.SYNC.DEFER_BLOCKING 0x0 ;  /* 0x0000000000007b1d */ /* 0x000fec0000010000 */
[----:B------:R-:W3:Y:S04]  /*0cb0*/  LDG.E.128 R52, desc[UR12][R2.64+-0x800] ;  /* 0xfff8000c02347981 */ /* 0x000ee8000c1e1d00 */
[----:B------:R4:W2:Y:S01]  /*0cc0*/  LDG.E.128 R88, desc[UR12][R2.64+-0x600] ;  /* 0xfffa000c02587981 */ /* 0x0008a2000c1e1d00 */
[----:B------:R-:W-:-:S02]  /*0cd0*/  IMAD R0, R80, UR6, RZ ;  /* 0x0000000650007c24 */ /* 0x000fc4000f8e02ff */
[----:B------:R-:W-:-:S04]  /*0ce0*/  IMAD.WIDE.U32 R28, R81, UR6, R20 ;  /* 0x00000006511c7c25 */ /* 0x000fc8000f8e0014 */
[----:B------:R-:W-:Y:S01]  /*0cf0*/  IMAD R31, R81, UR7, R0 ;  /* 0x00000007511f7c24 */ /* 0x000fe2000f8e0200 */
[----:B------:R-:W-:Y:S01]  /*0d00*/  ULDC.64 UR6, c[0x0][0x3a0] ;  /* 0x0000e80000067ab9 */ /* 0x000fe20000000a00 */
[----:B-1----:R-:W-:-:S03]  /*0d10*/  IMAD R0, R48, UR15, RZ ;  /* 0x0000000f30007c24 */ /* 0x002fc6000f8e02ff */
[----:B------:R-:W-:Y:S01]  /*0d20*/  IADD3 R29, R29, R31, RZ ;  /* 0x0000001f1d1d7210 */ /* 0x000fe20007ffe0ff */
[----:B------:R-:W-:Y:S02]  /*0d30*/  IMAD R31, R49, UR14, R0 ;  /* 0x0000000e311f7c24 */ /* 0x000fe4000f8e0200 */
[----:B----4-:R-:W-:-:S05]  /*0d40*/  IMAD.WIDE.U32 R2, R48, UR14, R28 ;  /* 0x0000000e30027c25 */ /* 0x010fca000f8e001c */
[----:B------:R-:W-:Y:S02]  /*0d50*/  IADD3 R0, R3, R31, RZ ;  /* 0x0000001f03007210 */ /* 0x000fe40007ffe0ff */
[----:B------:R-:W-:-:S04]  /*0d60*/  LEA R28, P0, R2, R50, 0x1 ;  /* 0x00000032021c7211 */ /* 0x000fc800078008ff */
[----:B------:R-:W-:-:S03]  /*0d70*/  LEA.HI.X R29, R2, R51, R0, 0x1, P0 ;  /* 0x00000033021d7211 */ /* 0x000fc600000f0c00 */
[----:B------:R-:W-:Y:S01]  /*0d80*/  IMAD.WIDE R2, R60, 0x10, R28 ;  /* 0x000000103c027825 */ /* 0x000fe200078e021c */
[----:B---3--:R-:W-:Y:S04]  /*0d90*/  STS.128 [R59], R52 ;  /* 0x000000343b007388 */ /* 0x008fe80000000c00 */
[----:B--2---:R-:W-:Y:S01]  /*0da0*/  STS.128 [R59+0x200], R88 ;  /* 0x000200583b007388 */ /* 0x004fe20000000c00 */
[----:B------:R-:W-:-:S03]  /*0db0*/  NOP ;  /* 0x0000000000007918 */ /* 0x000fc60000000000 */
[----:B------:R-:W1:Y:S04]  /*0dc0*/  LDS.128 R48, [R84] ;  /* 0x0000000054307984 */ /* 0x000e680000000c00 */
[----:B------:R-:W2:Y:S01]  /*0dd0*/  LDS.128 R28, [R84+0x10] ;  /* 0x00001000541c7984 */ /* 0x000ea20000000c00 */
[----:B------:R-:W-:Y:S06]  /*0de0*/  BAR.SYNC.DEFER_BLOCKING 0x0 ;  /* 0x0000000000007b1d */ /* 0x000fec0000010000 */
[----:B0-----:R-:W3:Y:S04]  /*0df0*/  LDG.E.128 R40, desc[UR12][R2.64+-0x800] ;  /* 0xfff8000c02287981 */ /* 0x001ee8000c1e1d00 */
[----:B------:R0:W4:Y:S01]  /*0e00*/  LDG.E.128 R36, desc[UR12][R2.64+-0x600] ;  /* 0xfffa000c02247981 */ /* 0x000122000c1e1d00 */
[----:B------:R-:W-:Y:S01]  /*0e10*/  SHF.L.U32 R108, R44, 0x10, RZ ;  /* 0x000000102c6c7819 */ /* 0x000fe200000006ff */
[----:B------:R-:W-:Y:S01]  /*0e20*/  IMAD R56, R86, UR15, RZ ;  /* 0x0000000f56387c24 */ /* 0x000fe2000f8e02ff */
[----:B------:R-:W-:-:S02]  /*0e30*/  PRMT R44, R44, 0x7632, R44 ;  /* 0x000076322c2c7816 */ /* 0x000fc4000000002c */
[C---:B-1----:R-:W-:Y:S01]  /*0e40*/  SHF.L.U32 R94, R48.reuse, 0x10, RZ ;  /* 0x00000010305e7819 */ /* 0x042fe200000006ff */
[----:B------:R-:W-:Y:S01]  /*0e50*/  IMAD R93, R87, UR14, R56 ;  /* 0x0000000e575d7c24 */ /* 0x000fe2000f8e0238 */
[----:B------:R-:W-:Y:S02]  /*0e60*/  PRMT R48, R48, 0x7632, R48 ;  /* 0x0000763230307816 */ /* 0x000fe40000000030 */
[C---:B------:R-:W-:Y:S01]  /*0e70*/  SHF.L.U32 R95, R49.reuse, 0x10, RZ ;  /* 0x00000010315f7819 */ /* 0x040fe200000006ff */
[----:B------:R-:W-:Y:S01]  /*0e80*/  FMUL.FTZ R0, R94, -1.4426950216293334961 ;  /* 0xbfb8aa3b5e007820 */ /* 0x000fe20000410000 */
[----:B------:R-:W-:Y:S01]  /*0e90*/  SHF.L.U32 R97, R48, 0x10, RZ ;  /* 0x0000001030617819 */ /* 0x000fe200000006ff */
[----:B0-----:R-:W-:Y:S01]  /*0ea0*/  IMAD R2, R80, UR6, RZ ;  /* 0x0000000650027c24 */ /* 0x001fe2000f8e02ff */
[----:B------:R-:W-:Y:S01]  /*0eb0*/  PRMT R49, R49, 0x7632, R49 ;  /* 0x0000763231317816 */ /* 0x000fe20000000031 */
[----:B------:R-:W-:Y:S01]  /*0ec0*/  FMUL.FTZ R52, R95, -1.4426950216293334961 ;  /* 0xbfb8aa3b5f347820 */ /* 0x000fe20000410000 */
[----:B------:R-:W-:Y:S01]  /*0ed0*/  SHF.L.U32 R99, R50, 0x10, RZ ;  /* 0x0000001032637819 */ /* 0x000fe200000006ff */
[----:B------:R-:W-:Y:S01]  /*0ee0*/  FMUL.FTZ R48, R97, -1.4426950216293334961 ;  /* 0xbfb8aa3b61307820 */ /* 0x000fe20000410000 */
[----:B------:R-:W0:Y:S01]  /*0ef0*/  MUFU.EX2 R0, R0 ;  /* 0x0000000000007308 */ /* 0x000e220000000800 */
[----:B------:R-:W-:Y:S01]  /*0f00*/  SHF.L.U32 R98, R49, 0x10, RZ ;  /* 0x0000001031627819 */ /* 0x000fe200000006ff */
[----:B------:R-:W-:-:S02]  /*0f10*/  IMAD R55, R81, UR7, R2 ;  /* 0x0000000751377c24 */ /* 0x000fc4000f8e0202 */
[----:B------:R-:W-:Y:S01]  /*0f20*/  FMUL.FTZ R53, R99, -1.4426950216293334961 ;  /* 0xbfb8aa3b63357820 */ /* 0x000fe20000410000 */
[----:B------:R-:W-:Y:S01]  /*0f30*/  IMAD.WIDE.U32 R2, R81, UR6, R20 ;  /* 0x0000000651027c25 */ /* 0x000fe2000f8e0014 */
[----:B------:R-:W-:-:S03]  /*0f40*/  PRMT R50, R50, 0x7632, R50 ;  /* 0x0000763232327816 */ /* 0x000fc60000000032 */
[----:B------:R-:W-:Y:S01]  /*0f50*/  FMUL.FTZ R49, R98, -1.4426950216293334961 ;  /* 0xbfb8aa3b62317820 */ /* 0x000fe20000410000 */
[C---:B------:R-:W-:Y:S01]  /*0f60*/  PRMT R58, R4.reuse, 0x7632, R58 ;  /* 0x00007632043a7816 */ /* 0x040fe2000000003a */
[----:B------:R-:W1:Y:S01]  /*0f70*/  MUFU.EX2 R48, R48 ;  /* 0x0000003000307308 */ /* 0x000e620000000800 */
[----:B------:R-:W-:Y:S01]  /*0f80*/  IADD3 R3, R3, R55, RZ ;  /* 0x0000003703037210 */ /* 0x000fe20007ffe0ff */
[----:B------:R-:W-:Y:S01]  /*0f90*/  ULDC.64 UR6, c[0x0][0x320] ;  /* 0x0000c80000067ab9 */ /* 0x000fe20000000a00 */
[----:B------:R-:W-:Y:S02]  /*0fa0*/  SHF.L.U32 R55, R4, 0x10, RZ ;  /* 0x0000001004377819 */ /* 0x000fe400000006ff */
[----:B------:R-:W-:Y:S01]  /*0fb0*/  SHF.L.U32 R109, R44, 0x10, RZ ;  /* 0x000000102c6d7819 */ /* 0x000fe200000006ff */
[----:B------:R-:W-:Y:S01]  /*0fc0*/  IMAD.WIDE.U32 R2, R86, UR14, R2 ;  /* 0x0000000e56027c25 */ /* 0x000fe2000f8e0002 */
[----:B------:R-:W-:Y:S01]  /*0fd0*/  SHF.L.U32 R101, R51, 0x10, RZ ;  /* 0x0000001033657819 */ /* 0x000fe200000006ff */
[----:B------:R-:W2:Y:S02]  /*0fe0*/  MUFU.EX2 R52, R52 ;  /* 0x0000003400347308 */ /* 0x000ea40000000800 */
[----:B0-----:R-:W-:Y:S01]  /*0ff0*/  FADD.FTZ R0, R0, 1 ;  /* 0x3f80000000007421 */ /* 0x001fe20000010000 */
[----:B------:R-:W-:Y:S01]  /*1000*/  SHF.L.U32 R100, R50, 0x10, RZ ;  /* 0x0000001032647819 */ /* 0x000fe200000006ff */
[----:B------:R-:W-:Y:S01]  /*1010*/  FMUL.FTZ R54, R101, -1.4426950216293334961 ;  /* 0xbfb8aa3b65367820 */ /* 0x000fe20000410000 */
[----:B------:R-:W-:-:S03]  /*1020*/  PRMT R51, R51, 0x7632, R51 ;  /* 0x0000763233337816 */ /* 0x000fc60000000033 */
[----:B------:R-:W-:Y:S01]  /*1030*/  FMUL.FTZ R44, R100, -1.4426950216293334961 ;  /* 0xbfb8aa3b642c7820 */ /* 0x000fe20000410000 */
[----:B------:R-:W0:Y:S01]  /*1040*/  MUFU.RCP R105, R0 ;  /* 0x0000000000697308 */ /* 0x000e220000001000 */
[----:B-1----:R-:W-:Y:S01]  /*1050*/  FADD.FTZ R48, R48, 1 ;  /* 0x3f80000030307421 */ /* 0x002fe20000010000 */
[----:B------:R-:W-:Y:S02]  /*1060*/  SHF.L.U32 R102, R51, 0x10, RZ ;  /* 0x0000001033667819 */ /* 0x000fe400000006ff */
[----:B--2---:R-:W-:Y:S02]  /*1070*/  SHF.L.U32 R103, R28, 0x10, RZ ;  /* 0x000000101c677819 */ /* 0x004fe400000006ff */
[----:B------:R-:W-:Y:S02]  /*1080*/  PRMT R28, R46, 0x7632, R28 ;  /* 0x000076322e1c7816 */ /* 0x000fe4000000001c */
[----:B------:R-:W1:Y:S01]  /*1090*/  MUFU.RCP R106, R48 ;  /* 0x00000030006a7308 */ /* 0x000e620000001000 */
[----:B------:R-:W-:Y:S01]  /*10a0*/  FADD.FTZ R52, R52, 1 ;  /* 0x3f80000034347421 */ /* 0x000fe20000010000 */
[----:B------:R-:W-:-:S02]  /*10b0*/  SHF.L.U32 R110, R45, 0x10, RZ ;  /* 0x000000102d6e7819 */ /* 0x000fc400000006ff */
[C---:B------:R-:W-:Y:S02]  /*10c0*/  PRMT R87, R33.reuse, 0x7632, R87 ;  /* 0x0000763221577816 */ /* 0x040fe40000000057 */
[----:B------:R-:W-:Y:S01]  /*10d0*/  SHF.L.U32 R114, R33, 0x10, RZ ;  /* 0x0000001021727819 */ /* 0x000fe200000006ff */
[----:B------:R-:W-:Y:S01]  /*10e0*/  FMUL.FTZ R33, R102, -1.4426950216293334961 ;  /* 0xbfb8aa3b66217820 */ /* 0x000fe20000410000 */
[----:B------:R-:W2:Y:S01]  /*10f0*/  MUFU.EX2 R49, R49 ;  /* 0x0000003100317308 */ /* 0x000ea20000000800 */
[----:B0-----:R-:W-:Y:S01]  /*1100*/  FMUL.FTZ R82, R94, R105 ;  /* 0x000000695e527220 */ /* 0x001fe20000410000 */
[----:B------:R-:W-:Y:S02]  /*1110*/  PRMT R45, R45, 0x7632, R45 ;  /* 0x000076322d2d7816 */ /* 0x000fe4000000002d */
[----:B------:R-:W-:Y:S01]  /*1120*/  SHF.L.U32 R113, R29, 0x10, RZ ;  /* 0x000000101d717819 */ /* 0x000fe200000006ff */
[----:B------:R-:W-:Y:S01]  /*1130*/  FMUL.FTZ R0, R108, R82 ;  /* 0x000000526c007220 */ /* 0x000fe20000410000 */
[----:B------:R-:W-:-:S02]  /*1140*/  PRMT R29, R28, 0x7632, R29 ;  /* 0x000076321c1d7816 */ /* 0x000fc4000000001d */
[----:B------:R-:W0:Y:S01]  /*1150*/  MUFU.EX2 R53, R53 ;  /* 0x0000003500357308 */ /* 0x000e220000000800 */
[----:B-1----:R-:W-:Y:S01]  /*1160*/  FMUL.FTZ R88, R97, R106 ;  /* 0x0000006a61587220 */ /* 0x002fe20000410000 */
[----:B------:R-:W-:Y:S01]  /*1170*/  FFMA.FTZ R48, R0, R55, R75 ;  /* 0x0000003700307223 */ /* 0x000fe2000001004b */
[----:B------:R-:W-:Y:S02]  /*1180*/  SHF.L.U32 R50, R5, 0x10, RZ ;  /* 0x0000001005327819 */ /* 0x000fe400000006ff */
[----:B------:R-:W-:Y:S01]  /*1190*/  FMUL.FTZ R57, R109, R88 ;  /* 0x000000586d397220 */ /* 0x000fe20000410000 */
[C---:B------:R-:W-:Y:S02]  /*11a0*/  PRMT R85, R34.reuse, 0x7632, R85 ;  /* 0x0000763222557816 */ /* 0x040fe40000000055 */
[----:B------:R1:W0:Y:S01]  /*11b0*/  MUFU.RCP R120, R52 ;  /* 0x0000003400787308 */ /* 0x0002220000001000 */
[----:B--2---:R-:W-:Y:S01]  /*11c0*/  FADD.FTZ R49, R49, 1 ;  /* 0x3f80000031317421 */ /* 0x004fe20000010000 */
[----:B------:R-:W-:-:S02]  /*11d0*/  SHF.L.U32 R96, R34, 0x10, RZ ;  /* 0x0000001022607819 */ /* 0x000fc400000006ff */
[----:B------:R-:W-:Y:S02]  /*11e0*/  PRMT R55, R5, 0x7632, R55 ;  /* 0x0000763205377816 */ /* 0x000fe40000000037 */
[----:B------:R-:W-:Y:S02]  /*11f0*/  SHF.L.U32 R115, R45, 0x10, RZ ;  /* 0x000000102d737819 */ /* 0x000fe400000006ff */
[----:B------:R2:W2:Y:S01]  /*1200*/  MUFU.RCP R107, R49 ;  /* 0x00000031006b7308 */ /* 0x0004a20000001000 */
[----:B-1----:R-:W-:Y:S01]  /*1210*/  SHF.L.U32 R52, R58, 0x10, RZ ;  /* 0x000000103a347819 */ /* 0x002fe200000006ff */
[----:B0-----:R-:W-:Y:S01]  /*1220*/  FADD.FTZ R53, R53, 1 ;  /* 0x3f80000035357421 */ /* 0x001fe20000010000 */
[----:B------:R-:W-:Y:S02]  /*1230*/  SHF.L.U32 R112, R29, 0x10, RZ ;  /* 0x000000101d707819 */ /* 0x000fe400000006ff */
[C---:B------:R-:W-:Y:S01]  /*1240*/  PRMT R45, R32.reuse, 0x7632, R45 ;  /* 0x00007632202d7816 */ /* 0x040fe2000000002d */
[----:B------:R-:W-:Y:S01]  /*1250*/  FFMA.FTZ R75, R57, R52, R48 ;  /* 0x00000034394b7223 */ /* 0x000fe20000010030 */
[----:B------:R-:W-:Y:S01]  /*1260*/  SHF.L.U32 R116, R32, 0x10, RZ ;  /* 0x0000001020747819 */ /* 0x000fe200000006ff */
[----:B------:R0:W1:Y:S01]  /*1270*/  MUFU.EX2 R92, R54 ;  /* 0x00000036005c7308 */ /* 0x0000620000000800 */
[----:B------:R-:W-:Y:S01]  /*1280*/  FMUL.FTZ R89, R95, R120 ;  /* 0x000000785f597220 */ /* 0x000fe20000410000 */
[----:B--2---:R-:W-:Y:S01]  /*1290*/  FMUL.FTZ R49, R103, -1.4426950216293334961 ;  /* 0xbfb8aa3b67317820 */ /* 0x004fe20000410000 */
[----:B------:R-:W-:-:S02]  /*12a0*/  SHF.L.U32 R111, R46, 0x10, RZ ;  /* 0x000000102e6f7819 */ /* 0x000fc400000006ff */
[----:B------:R-:W-:Y:S01]  /*12b0*/  FMUL.FTZ R56, R110, R89 ;  /* 0x000000596e387220 */ /* 0x000fe20000410000 */
[----:B------:R-:W-:Y:S02]  /*12c0*/  SHF.L.U32 R118, R47, 0x10, RZ ;  /* 0x000000102f767819 */ /* 0x000fe400000006ff */
[----:B------:R2:W2:Y:S01]  /*12d0*/  MUFU.EX2 R48, R44 ;  /* 0x0000002c00307308 */ /* 0x0004a20000000800 */
[----:B------:R-:W-:Y:S01]  /*12e0*/  FMUL.FTZ R90, R98, R107 ;  /* 0x0000006b625a7220 */ /* 0x000fe20000410000 */
[----:B------:R-:W-:Y:S01]  /*12f0*/  FFMA.FTZ R75, R56, R50, R75 ;  /* 0x00000032384b7223 */ /* 0x000fe2000001004b */
[----:B------:R-:W-:Y:S02]  /*1300*/  SHF.L.U32 R50, R55, 0x10, RZ ;  /* 0x0000001037327819 */ /* 0x000fe400000006ff */
[----:B0-----:R-:W-:Y:S01]  /*1310*/  FMUL.FTZ R54, R115, R90 ;  /* 0x0000005a73367220 */ /* 0x001fe20000410000 */
[----:B------:R-:W-:Y:S02]  /*1320*/  PRMT R86, R35, 0x7632, R86 ;  /* 0x0000763223567816 */ /* 0x000fe40000000056 */
[----:B------:R-:W0:Y:S01]  /*1330*/  MUFU.RCP R122, R53 ;  /* 0x00000035007a7308 */ /* 0x000e220000001000 */
[----:B-1----:R-:W-:Y:S01]  /*1340*/  FADD.FTZ R32, R92, 1 ;  /* 0x3f8000005c207421 */ /* 0x002fe20000010000 */
[----:B--2---:R-:W-:Y:S01]  /*1350*/  PRMT R44, R47, 0x7632, R44 ;  /* 0x000076322f2c7816 */ /* 0x004fe2000000002c */
[----:B------:R-:W-:Y:S01]  /*1360*/  FFMA.FTZ R50, R54, R50, R75 ;  /* 0x0000003236327223 */ /* 0x000fe2000001004b */
[----:B------:R-:W-:-:S02]  /*1370*/  SHF.L.U32 R47, R6, 0x10, RZ ;  /* 0x00000010062f7819 */ /* 0x000fc400000006ff */
[----:B------:R-:W-:Y:S01]  /*1380*/  SHF.L.U32 R75, R35, 0x10, RZ ;  /* 0x00000010234b7819 */ /* 0x000fe200000006ff */
[----:B------:R-:W-:Y:S01]  /*1390*/  FMUL.FTZ R35, R113, -1.4426950216293334961 ;  /* 0xbfb8aa3b71237820 */ /* 0x000fe20000410000 */
[----:B------:R1:W2:Y:S01]  /*13a0*/  MUFU.EX2 R34, R33 ;  /* 0x0000002100227308 */ /* 0x0002a20000000800 */
[----:B------:R-:W-:Y:S01]  /*13b0*/  FADD.FTZ R48, R48, 1 ;  /* 0x3f80000030307421 */ /* 0x000fe20000010000 */
[----:B------:R-:W-:Y:S01]  /*13c0*/  SHF.L.U32 R117, R28, 0x10, RZ ;  /* 0x000000101c757819 */ /* 0x000fe200000006ff */
[----:B------:R-:W-:Y:S01]  /*13d0*/  FADD.FTZ R28, -R120, 1 ;  /* 0x3f800000781c7421 */ /* 0x000fe20000010100 */
[----:B------:R-:W-:Y:S02]  /*13e0*/  PRMT R52, R6, 0x7632, R52 ;  /* 0x0000763206347816 */ /* 0x000fe40000000034 */
[----:B------:R-:W-:Y:S01]  /*13f0*/  SHF.L.U32 R119, R44, 0x10, RZ ;  /* 0x000000102c777819 */ /* 0x000fe200000006ff */
[----:B------:R-:W-:Y:S01]  /*1400*/  FFMA.FTZ R123, R95, R28, 1 ;  /* 0x3f8000005f7b7423 */ /* 0x000fe2000001001c */
[----:B------:R-:W2:Y:S01]  /*1410*/  MUFU.EX2 R46, R49 ;  /* 0x00000031002e7308 */ /* 0x000ea20000000800 */
[----:B-1----:R-:W-:Y:S01]  /*1420*/  FADD.FTZ R33, -R105, 1 ;  /* 0x3f80000069217421 */ /* 0x002fe20000010100 */
[----:B0-----:R-:W-:Y:S01]  /*1430*/  FMUL.FTZ R91, R99, R122 ;  /* 0x0000007a635b7220 */ /* 0x001fe20000410000 */
[----:B------:R-:W-:Y:S01]  /*1440*/  FADD.FTZ R28, -R122, 1 ;  /* 0x3f8000007a1c7421 */ /* 0x000fe20000010100 */
[----:B------:R-:W-:Y:S01]  /*1450*/  PRMT R134, R30, 0x7632, R134 ;  /* 0x000076321e867816 */ /* 0x000fe20000000086 */
[----:B------:R-:W-:Y:S01]  /*1460*/  FFMA.FTZ R121, R94, R33, 1 ;  /* 0x3f8000005e797423 */ /* 0x000fe20000010021 */
[----:B------:R-:W-:Y:S01]  /*1470*/  FMUL.FTZ R33, R112, -1.4426950216293334961 ;  /* 0xbfb8aa3b70217820 */ /* 0x000fe20000410000 */
[----:B------:R-:W-:Y:S01]  /*1480*/  FMUL.FTZ R53, R111, R91 ;  /* 0x0000005b6f357220 */ /* 0x000fe20000410000 */
[----:B------:R0:W1:Y:S01]  /*1490*/  MUFU.RCP R127, R48 ;  /* 0x00000030007f7308 */ /* 0x0000620000001000 */
[----:B--2---:R-:W-:Y:S01]  /*14a0*/  FADD.FTZ R34, R34, 1 ;  /* 0x3f80000022227421 */ /* 0x004fe20000010000 */
[----:B------:R-:W-:Y:S01]  /*14b0*/  FFMA.FTZ R125, R99, R28, 1 ;  /* 0x3f800000637d7423 */ /* 0x000fe2000001001c */
[----:B------:R-:W-:Y:S01]  /*14c0*/  FFMA.FTZ R50, R53, R47, R50 ;  /* 0x0000002f35327223 */ /* 0x000fe20000010032 */
[----:B------:R-:W-:Y:S01]  /*14d0*/  FADD.FTZ R28, -R106, 1 ;  /* 0x3f8000006a1c7421 */ /* 0x000fe20000010100 */
[----:B------:R-:W-:-:S02]  /*14e0*/  PRMT R138, R31, 0x7632, R138 ;  /* 0x000076321f8a7816 */ /* 0x000fc4000000008a */
[----:B------:R-:W-:Y:S01]  /*14f0*/  SHF.L.U32 R104, R31, 0x10, RZ ;  /* 0x000000101f687819 */ /* 0x000fe200000006ff */
[----:B------:R-:W2:Y:S01]  /*1500*/  MUFU.RCP R124, R32 ;  /* 0x00000020007c7308 */ /* 0x000ea20000001000 */
[----:B------:R-:W-:Y:S01]  /*1510*/  FADD.FTZ R46, R46, 1 ;  /* 0x3f8000002e2e7421 */ /* 0x000fe20000010000 */
[----:B0-----:R-:W-:Y:S02]  /*1520*/  SHF.L.U32 R48, R52, 0x10, RZ ;  /* 0x0000001034307819 */ /* 0x001fe400000006ff */
[----:B------:R-:W-:Y:S01]  /*1530*/  FMUL.FTZ R139, R104, -1.4426950216293334961 ;  /* 0xbfb8aa3b688b7820 */ /* 0x000fe20000410000 */
[----:B------:R-:W-:Y:S02]  /*1540*/  SHF.L.U32 R87, R87, 0x10, RZ ;  /* 0x0000001057577819 */ /* 0x000fe400000006ff */
[----:B------:R-:W-:Y:S01]  /*1550*/  PRMT R199, R9, 0x7632, R199 ;  /* 0x0000763209c77816 */ /* 0x000fe200000000c7 */
[----:B------:R-:W0:Y:S01]  /*1560*/  MUFU.EX2 R33, R33 ;  /* 0x0000002100217308 */ /* 0x000e220000000800 */
[----:B-1----:R-:W-:Y:S01]  /*1570*/  FMUL.FTZ R92, R100, R127 ;  /* 0x0000007f645c7220 */ /* 0x002fe20000410000 */
[----:B------:R-:W-:-:S02]  /*1580*/  IADD3 R93, R3, R93, RZ ;  /* 0x0000005d035d7210 */ /* 0x000fc40007ffe0ff */
[----:B------:R-:W-:Y:S01]  /*1590*/  SHF.L.U32 R3, R10, 0x10, RZ ;  /* 0x000000100a037819 */ /* 0x000fe200000006ff */
[----:B------:R-:W-:Y:S01]  /*15a0*/  FMUL.FTZ R51, R117, R92 ;  /* 0x0000005c75337220 */ /* 0x000fe20000410000 */
[----:B------:R-:W-:Y:S02]  /*15b0*/  PRMT R198, R11, 0x7632, R198 ;  /* 0x000076320bc67816 */ /* 0x000fe400000000c6 */
[----:B------:R-:W-:Y:S01]  /*15c0*/  MUFU.EX2 R47, R35 ;  /* 0x00000023002f7308 */ /* 0x000fe20000000800 */
[----:B--2---:R-:W-:Y:S01]  /*15d0*/  FADD.FTZ R32, -R124, 1 ;  /* 0x3f8000007c207421 */ /* 0x004fe20000010100 */
[----:B------:R-:W-:Y:S01]  /*15e0*/  FMUL.FTZ R94, R101, R124 ;  /* 0x0000007c655e7220 */ /* 0x000fe20000410000 */
[----:B------:R-:W-:Y:S01]  /*15f0*/  FFMA.FTZ R49, R51, R48, R50 ;  /* 0x0000003033317223 */ /* 0x000fe20000010032 */
[----:B------:R-:W-:Y:S01]  /*1600*/  SHF.L.U32 R48, R7, 0x10, RZ ;  /* 0x0000001007307819 */ /* 0x000fe200000006ff */
[----:B------:R-:W-:Y:S01]  /*1610*/  FFMA.FTZ R129, R101, R32, 1 ;  /* 0x3f80000065817423 */ /* 0x000fe20000010020 */
[----:B------:R-:W-:-:S02]  /*1620*/  FMUL.FTZ R50, R118, R94 ;  /* 0x0000005e76327220 */ /* 0x000fc40000410000 */
[----:B------:R-:W1:Y:S01]  /*1630*/  MUFU.RCP R131, R34 ;  /* 0x0000002200837308 */ /* 0x000e620000001000 */
[----:B0-----:R-:W-:Y:S01]  /*1640*/  FADD.FTZ R44, R33, 1 ;  /* 0x3f800000212c7421 */ /* 0x001fe20000010000 */
[--C-:B------:R-:W-:Y:S01]  /*1650*/  FFMA.FTZ R99, R50, R48, R49.reuse ;  /* 0x0000003032637223 */ /* 0x100fe20000010031 */
[----:B------:R-:W-:-:S04]  /*1660*/  PRMT R49, R7, 0x7632, R49 ;  /* 0x0000763207317816 */ /* 0x000fc80000000031 */
[----:B------:R-:W-:Y:S01]  /*1670*/  SHF.L.U32 R101, R49, 0x10, RZ ;  /* 0x0000001031657819 */ /* 0x000fe200000006ff */
[----:B------:R0:W-:Y:S08]  /*1680*/  MUFU.RCP R126, R46 ;  /* 0x0000002e007e7308 */ /* 0x0001f00000001000 */
[----:B------:R-:W-:Y:S01]  /*1690*/  MUFU.RCP R135, R44 ;  /* 0x0000002c00877308 */ /* 0x000fe20000001000 */
[----:B-1----:R-:W-:Y:S01]  /*16a0*/  FMUL.FTZ R95, R102, R131 ;  /* 0x00000083665f7220 */ /* 0x002fe20000410000 */
[----:B0-----:R-:W-:-:S03]  /*16b0*/  PRMT R46, R8, 0x7632, R46 ;  /* 0x00007632082e7816 */ /* 0x001fc6000000002e */
[----:B------:R-:W-:-:S03]  /*16c0*/  FMUL.FTZ R48, R119, R95 ;  /* 0x0000005f77307220 */ /* 0x000fc60000410000 */
[----:B------:R-:W0:Y:S02]  /*16d0*/  MUFU.EX2 R139, R139 ;  /* 0x0000008b008b7308 */ /* 0x000e240000000800 */
[----:B0-----:R-:W-:-:S06]  /*16e0*/  FADD.FTZ R139, R139, 1 ;  /* 0x3f8000008b8b7421 */ /* 0x001fcc0000010000 */
[----:B------:R-:W-:Y:S01]  /*16f0*/  MUFU.RCP R139, R139 ;  /* 0x0000008b008b7308 */ /* 0x000fe20000001000 */
[----:B---3--:R0:W-:Y:S04]  /*1700*/  STS.128 [R59], R40 ;  /* 0x000000283b007388 */ /* 0x0081e80000000c00 */
[----:B----4-:R1:W-:Y:S01]  /*1710*/  STS.128 [R59+0x200], R36 ;  /* 0x000200243b007388 */ /* 0x0103e20000000c00 */
[----:B------:R-:W-:-:S03]  /*1720*/  NOP ;  /* 0x0000000000007918 */ /* 0x000fc60000000000 */
[----:B------:R-:W2:Y:S01]  /*1730*/  LDS.128 R32, [R84] ;  /* 0x0000000054207984 */ /* 0x000ea20000000c00 */
[----:B0-----:R-:W-:Y:S01]  /*1740*/  FADD.FTZ R41, -R107, 1 ;  /* 0x3f8000006b297421 */ /* 0x001fe20000010100 */
[----:B------:R-:W-:Y:S02]  /*1750*/  SHF.L.U32 R40, R8, 0x10, RZ ;  /* 0x0000001008287819 */ /* 0x000fe400000006ff */
[----:B------:R-:W-:Y:S01]  /*1760*/  PRMT R42, R29, 0x7632, R42 ;  /* 0x000076321d2a7816 */ /* 0x000fe2000000002a */
[----:B-1----:R-:W-:Y:S01]  /*1770*/  FFMA.FTZ R38, R97, R28, 1 ;  /* 0x3f80000061267423 */ /* 0x002fe2000001001c */
[----:B------:R-:W-:Y:S01]  /*1780*/  FADD.FTZ R28, R47, 1 ;  /* 0x3f8000002f1c7421 */ /* 0x000fe20000010000 */
[----:B------:R-:W-:Y:S01]  /*1790*/  FMUL.FTZ R97, R103, R126 ;  /* 0x0000007e67617220 */ /* 0x000fe20000410000 */
[----:B------:R-:W-:Y:S01]  /*17a0*/  FADD.FTZ R37, -R127, 1 ;  /* 0x3f8000007f257421 */ /* 0x000fe20000010100 */
[----:B------:R-:W-:Y:S01]  /*17b0*/  FFMA.FTZ R36, R48, R101, R99 ;  /* 0x0000006530247223 */ /* 0x000fe20000010063 */
[----:B------:R0:W1:Y:S01]  /*17c0*/  MUFU.RCP R130, R28 ;  /* 0x0000001c00827308 */ /* 0x0000620000001000 */
[----:B------:R-:W-:Y:S01]  /*17d0*/  FMUL.FTZ R47, R116, R97 ;  /* 0x00000061742f7220 */ /* 0x000fe20000410000 */
[----:B------:R-:W-:Y:S01]  /*17e0*/  FADD.FTZ R39, -R131, 1 ;  /* 0x3f80000083277421 */ /* 0x000fe20000010100 */
[----:B------:R-:W-:Y:S01]  /*17f0*/  FFMA.FTZ R43, R100, R37, 1 ;  /* 0x3f800000642b7423 */ /* 0x000fe20000010025 */
[----:B------:R-:W-:Y:S01]  /*1800*/  FFMA.FTZ R41, R98, R41, 1 ;  /* 0x3f80000062297423 */ /* 0x000fe20000010029 */
[----:B------:R-:W-:Y:S01]  /*1810*/  SHF.L.U32 R37, R45, 0x10, RZ ;  /* 0x000000102d257819 */ /* 0x000fe200000006ff */
[----:B------:R-:W-:Y:S01]  /*1820*/  FMUL.FTZ R98, R112, R135 ;  /* 0x0000008770627220 */ /* 0x000fe20000410000 */
[----:B------:R-:W-:Y:S01]  /*1830*/  FFMA.FTZ R36, R47, R40, R36 ;  /* 0x000000282f247223 */ /* 0x000fe20000010024 */
[----:B------:R-:W-:Y:S01]  /*1840*/  FFMA.FTZ R133, R102, R39, 1 ;  /* 0x3f80000066857423 */ /* 0x000fe20000010027 */
[----:B0-----:R-:W-:Y:S01]  /*1850*/  FADD.FTZ R28, -R126, 1 ;  /* 0x3f8000007e1c7421 */ /* 0x001fe20000010100 */
[----:B------:R-:W-:Y:S01]  /*1860*/  SHF.L.U32 R40, R30, 0x10, RZ ;  /* 0x000000101e287819 */ /* 0x000fe200000006ff */
[----:B------:R-:W-:Y:S01]  /*1870*/  FMUL.FTZ R45, R37, R98 ;  /* 0x00000062252d7220 */ /* 0x000fe20000410000 */
[----:B------:R-:W-:Y:S01]  /*1880*/  SHF.L.U32 R39, R46, 0x10, RZ ;  /* 0x000000102e277819 */ /* 0x000fe200000006ff */
[----:B------:R-:W-:Y:S01]  /*1890*/  FFMA.FTZ R128, R103, R28, 1 ;  /* 0x3f80000067807423 */ /* 0x000fe2000001001c */
[----:B------:R-:W-:Y:S01]  /*18a0*/  SHF.L.U32 R30, R9, 0x10, RZ ;  /* 0x00000010091e7819 */ /* 0x000fe200000006ff */
[----:B------:R-:W-:Y:S01]  /*18b0*/  FADD.FTZ R29, -R135, 1 ;  /* 0x3f800000871d7421 */ /* 0x000fe20000010100 */
[----:B-1----:R-:W-:Y:S01]  /*18c0*/  FADD.FTZ R28, -R130, 1 ;  /* 0x3f800000821c7421 */ /* 0x002fe20000010100 */
[----:B------:R-:W-:Y:S01]  /*18d0*/  FMUL.FTZ R99, R113, R130 ;  /* 0x0000008271637220 */ /* 0x000fe20000410000 */
[----:B------:R-:W-:Y:S01]  /*18e0*/  FFMA.FTZ R39, R45, R39, R36 ;  /* 0x000000272d277223 */ /* 0x000fe20000010024 */
[----:B------:R-:W-:Y:S01]  /*18f0*/  FFMA.FTZ R137, R112, R29, 1 ;  /* 0x3f80000070897423 */ /* 0x000fe2000001001d */
[----:B------:R-:W-:Y:S01]  /*1900*/  FFMA.FTZ R132, R113, R28, 1 ;  /* 0x3f80000071847423 */ /* 0x000fe2000001001c */
[----:B------:R-:W-:Y:S01]  /*1910*/  FMUL.FTZ R28, R40, -1.4426950216293334961 ;  /* 0xbfb8aa3b281c7820 */ /* 0x000fe20000410000 */
[----:B------:R-:W-:Y:S01]  /*1920*/  FMUL.FTZ R44, R114, R99 ;  /* 0x00000063722c7220 */ /* 0x000fe20000410000 */
[----:B------:R-:W-:-:S02]  /*1930*/  SHF.L.U32 R113, R134, 0x10, RZ ;  /* 0x0000001086717819 */ /* 0x000fc400000006ff */
[----:B------:R0:W1:Y:S01]  /*1940*/  MUFU.EX2 R136, R28 ;  /* 0x0000001c00887308 */ /* 0x0000620000000800 */
[--C-:B------:R-:W-:Y:S01]  /*1950*/  FFMA.FTZ R112, R44, R30, R39.reuse ;  /* 0x0000001e2c707223 */ /* 0x100fe20000010027 */
[C---:B--2---:R-:W-:Y:S02]  /*1960*/  SHF.L.U32 R101, R32.reuse, 0x10, RZ ;  /* 0x0000001020657819 */ /* 0x044fe400000006ff */
[C---:B------:R-:W-:Y:S02]  /*1970*/  SHF.L.U32 R100, R33.reuse, 0x10, RZ ;  /* 0x0000001021647819 */ /* 0x040fe400000006ff */
[----:B------:R-:W-:Y:S01]  /*1980*/  PRMT R36, R32, 0x7632, R36 ;  /* 0x0000763220247816 */ /* 0x000fe20000000024 */
[----:B------:R-:W-:Y:S01]  /*1990*/  FMUL.FTZ R108, R108, R101 ;  /* 0x000000656c6c7220 */ /* 0x000fe20000410000 */
[----:B------:R-:W-:Y:S01]  /*19a0*/  PRMT R32, R33, 0x7632, R32 ;  /* 0x0000763221207816 */ /* 0x000fe20000000020 */
[----:B0-----:R0:W2:Y:S01]  /*19b0*/  LDS.128 R28, [R84+0x10] ;  /* 0x00001000541c7984 */ /* 0x0010a20000000c00 */
[----:B------:R-:W-:Y:S01]  /*19c0*/  PRMT R39, R34, 0x7632, R39 ;  /* 0x0000763222277816 */ /* 0x000fe20000000027 */
[----:B------:R-:W-:Y:S01]  /*19d0*/  FMUL.FTZ R33, R110, R100 ;  /* 0x000000646e217220 */ /* 0x000fe20000410000 */
[----:B------:R-:W-:Y:S01]  /*19e0*/  SHF.L.U32 R102, R34, 0x10, RZ ;  /* 0x0000001022667819 */ /* 0x000fe200000006ff */
[----:B------:R-:W-:Y:S01]  /*19f0*/  FMUL.FTZ R108, R105, R108 ;  /* 0x0000006c696c7220 */ /* 0x000fe20000410000 */
[C---:B------:R-:W-:Y:S01]  /*1a00*/  SHF.L.U32 R103, R35.reuse, 0x10, RZ ;  /* 0x0000001023677819 */ /* 0x040fe200000006ff */
[----:B------:R-:W-:Y:S01]  /*1a10*/  FMUL.FTZ R120, R120, R33 ;  /* 0x0000002178787220 */ /* 0x000fe20000410000 */
[----:B------:R-:W-:Y:S01]  /*1a20*/  PRMT R34, R35, 0x7632, R34 ;  /* 0x0000763223227816 */ /* 0x000fe20000000022 */
[----:B------:R-:W-:Y:S01]  /*1a30*/  FMUL.FTZ R111, R111, R102 ;  /* 0x000000666f6f7220 */ /* 0x000fe20000410000 */
[----:B------:R-:W-:Y:S01]  /*1a40*/  SHF.L.U32 R35, R42, 0x10, RZ ;  /* 0x000000102a237819 */ /* 0x000fe200000006ff */
[----:B------:R-:W-:Y:S01]  /*1a50*/  FMUL.FTZ R33, R118, R103 ;  /* 0x0000006776217220 */ /* 0x000fe20000410000 */
[----:B------:R-:W-:Y:S01]  /*1a60*/  SHF.L.U32 R105, R36, 0x10, RZ ;  /* 0x0000001024697819 */ /* 0x000fe200000006ff */
[----:B------:R-:W-:Y:S01]  /*1a70*/  FMUL.FTZ R118, R113, -1.4426950216293334961 ;  /* 0xbfb8aa3b71767820 */ /* 0x000fe20000410000 */
[----:B------:R-:W-:Y:S01]  /*1a80*/  SHF.L.U32 R110, R138, 0x10, RZ ;  /* 0x000000108a6e7819 */ /* 0x000fe200000006ff */
[----:B------:R-:W-:Y:S01]  /*1a90*/  FMUL.FTZ R42, R35, -1.4426950216293334961 ;  /* 0xbfb8aa3b232a7820 */ /* 0x000fe20000410000 */
[----:B------:R-:W-:Y:S01]  /*1aa0*/  FMUL.FTZ R124, R124, R33 ;  /* 0x000000217c7c7220 */ /* 0x000fe20000410000 */
[----:B------:R-:W-:Y:S01]  /*1ab0*/  FMUL.FTZ R33, R109, R105 ;  /* 0x000000696d217220 */ /* 0x000fe20000410000 */
[----:B------:R-:W-:Y:S01]  /*1ac0*/  FMUL.FTZ R122, R122, R111 ;  /* 0x0000006f7a7a7220 */ /* 0x000fe20000410000 */
[----:B------:R3:W4:Y:S01]  /*1ad0*/  MUFU.EX2 R134, R42 ;  /* 0x0000002a00867308 */ /* 0x0007220000000800 */
[----:B------:R-:W-:Y:S01]  /*1ae0*/  FMUL.FTZ R120, R120, R123 ;  /* 0x0000007b78787220 */ /* 0x000fe20000410000 */
[----:B------:R-:W-:Y:S01]  /*1af0*/  FMUL.FTZ R33, R106, R33 ;  /* 0x000000216a217220 */ /* 0x000fe20000410000 */
[----:B------:R-:W-:Y:S01]  /*1b00*/  FMUL.FTZ R106, R110, -1.4426950216293334961 ;  /* 0xbfb8aa3b6e6a7820 */ /* 0x000fe20000410000 */
[----:B------:R-:W-:Y:S01]  /*1b10*/  SHF.L.U32 R111, R39, 0x10, RZ ;  /* 0x00000010276f7819 */ /* 0x000fe200000006ff */
[----:B------:R-:W-:Y:S01]  /*1b20*/  FMUL.FTZ R36, R108, R121 ;  /* 0x000000796c247220 */ /* 0x000fe20000410000 */
[----:B------:R-:W-:Y:S01]  /*1b30*/  SHF.L.U32 R108, R34, 0x10, RZ ;  /* 0x00000010226c7819 */ /* 0x000fe200000006ff */
[----:B-1----:R-:W-:Y:S01]  /*1b40*/  FADD.FTZ R136, R136, 1 ;  /* 0x3f80000088887421 */ /* 0x002fe20000010000 */
[----:B0-----:R2:W0:Y:S01]  /*1b50*/  MUFU.EX2 R84, R118 ;  /* 0x0000007600547308 */ /* 0x0014220000000800 */
[----:B------:R-:W-:Y:S01]  /*1b60*/  FMUL.FTZ R34, R117, R111 ;  /* 0x0000006f75227220 */ /* 0x000fe20000410000 */
[----:B------:R-:W-:Y:S01]  /*1b70*/  SHF.L.U32 R109, R32, 0x10, RZ ;  /* 0x00000010206d7819 */ /* 0x000fe200000006ff */
[----:B---3--:R-:W-:Y:S01]  /*1b80*/  FMUL.FTZ R42, R119, R108 ;  /* 0x0000006c772a7220 */ /* 0x008fe20000410000 */
[----:B------:R-:W-:Y:S01]  /*1b90*/  FMUL.FTZ R33, R33, R38 ;  /* 0x0000002621217220 */ /* 0x000fe20000410000 */
[----:B------:R-:W-:Y:S01]  /*1ba0*/  FMUL.FTZ R34, R127, R34 ;  /* 0x000000227f227220 */ /* 0x000fe20000410000 */
[----:B------:R-:W-:Y:S01]  /*1bb0*/  FADD.FTZ R117, -R139, 1 ;  /* 0x3f8000008b757421 */ /* 0x000fe20000010100 */
[----:B------:R-:W-:Y:S01]  /*1bc0*/  FMUL.FTZ R32, R115, R109 ;  /* 0x0000006d73207220 */ /* 0x000fe20000410000 */
[----:B------:R1:W3:Y:S01]  /*1bd0*/  MUFU.EX2 R123, R106 ;  /* 0x0000006a007b7308 */ /* 0x0002e20000000800 */
[----:B----4-:R-:W-:Y:S01]  /*1be0*/  FADD.FTZ R134, R134, 1 ;  /* 0x3f80000086867421 */ /* 0x010fe20000010000 */
[----:B------:R-:W-:Y:S01]  /*1bf0*/  FMUL.FTZ R43, R34, R43 ;  /* 0x0000002b222b7220 */ /* 0x000fe20000410000 */
[----:B------:R-:W-:Y:S01]  /*1c00*/  FMUL.FTZ R42, R131, R42 ;  /* 0x0000002a832a7220 */ /* 0x000fe20000410000 */
[----:B------:R-:W-:Y:S01]  /*1c10*/  FMUL.FTZ R32, R107, R32 ;  /* 0x000000206b207220 */ /* 0x000fe20000410000 */
[----:B------:R-:W-:Y:S01]  /*1c20*/  FFMA.FTZ R117, R104, R117, 1 ;  /* 0x3f80000068757423 */ /* 0x000fe20000010075 */
[----:B--2---:R-:W-:Y:S01]  /*1c30*/  SHF.L.U32 R118, R28, 0x10, RZ ;  /* 0x000000101c767819 */ /* 0x004fe200000006ff */
[----:B------:R-:W-:Y:S01]  /*1c40*/  FMUL.FTZ R42, R42, R133 ;  /* 0x000000852a2a7220 */ /* 0x000fe20000410000 */
[C---:B------:R-:W-:Y:S01]  /*1c50*/  SHF.L.U32 R121, R29.reuse, 0x10, RZ ;  /* 0x000000101d797819 */ /* 0x040fe200000006ff */
[----:B------:R-:W2:Y:S01]  /*1c60*/  MUFU.RCP R134, R134 ;  /* 0x0000008600867308 */ /* 0x000ea20000001000 */
[----:B------:R-:W-:Y:S01]  /*1c70*/  PRMT R34, R29, 0x7632, R34 ;  /* 0x000076321d227816 */ /* 0x000fe20000000022 */
[----:B------:R-:W-:Y:S01]  /*1c80*/  FMUL.FTZ R29, R116, R118 ;  /* 0x00000076741d7220 */ /* 0x000fe20000410000 */
[C---:B-1----:R-:W-:Y:S01]  /*1c90*/  PRMT R106, R31.reuse, 0x7632, R106 ;  /* 0x000076321f6a7816 */ /* 0x042fe2000000006a */
[----:B0-----:R-:W-:Y:S01]  /*1ca0*/  FADD.FTZ R84, R84, 1 ;  /* 0x3f80000054547421 */ /* 0x001fe20000010000 */
[----:B------:R-:W-:Y:S01]  /*1cb0*/  SHF.L.U32 R131, R31, 0x10, RZ ;  /* 0x000000101f837819 */ /* 0x000fe200000006ff */
[----:B------:R-:W-:Y:S01]  /*1cc0*/  FMUL.FTZ R31, R114, R121 ;  /* 0x00000079721f7220 */ /* 0x000fe20000410000 */
[----:B------:R-:W-:Y:S01]  /*1cd0*/  FMUL.FTZ R29, R126, R29 ;  /* 0x0000001d7e1d7220 */ /* 0x000fe20000410000 */
[----:B------:R-:W0:Y:S01]  /*1ce0*/  MUFU.RCP R115, R136 ;  /* 0x0000008800737308 */ /* 0x000e220000001000 */
[----:B---3--:R-:W-:Y:S01]  /*1cf0*/  FADD.FTZ R114, R123, 1 ;  /* 0x3f8000007b727421 */ /* 0x008fe20000010000 */
[----:B------:R-:W-:Y:S01]  /*1d00*/  FMUL.FTZ R41, R32, R41 ;  /* 0x0000002920297220 */ /* 0x000fe20000410000 */
[----:B------:R-:W-:Y:S01]  /*1d10*/  PRMT R32, R28, 0x7632, R32 ;  /* 0x000076321c207816 */ /* 0x000fe20000000020 */
[----:B------:R-:W-:Y:S01]  /*1d20*/  FMUL.FTZ R29, R29, R128 ;  /* 0x000000801d1d7220 */ /* 0x000fe20000410000 */
[----:B------:R-:W-:Y:S01]  /*1d30*/  SHF.L.U32 R123, R34, 0x10, RZ ;  /* 0x00000010227b7819 */ /* 0x000fe200000006ff */
[----:B------:R-:W-:Y:S01]  /*1d40*/  FMUL.FTZ R34, R75, R131 ;  /* 0x000000834b227220 */ /* 0x000fe20000410000 */
[----:B------:R-:W-:Y:S01]  /*1d50*/  SHF.L.U32 R119, R32, 0x10, RZ ;  /* 0x0000001020777819 */ /* 0x000fe200000006ff */
[----:B------:R-:W1:Y:S01]  /*1d60*/  MUFU.RCP R126, R84 ;  /* 0x00000054007e7308 */ /* 0x000e620000001000 */
[----:B------:R-:W-:Y:S01]  /*1d70*/  PRMT R38, R30, 0x7632, R38 ;  /* 0x000076321e267816 */ /* 0x000fe20000000026 */
[----:B------:R-:W-:Y:S01]  /*1d80*/  FMUL.FTZ R31, R130, R31 ;  /* 0x0000001f821f7220 */ /* 0x000fe20000410000 */
[----:B------:R-:W-:Y:S01]  /*1d90*/  SHF.L.U32 R127, R30, 0x10, RZ ;  /* 0x000000101e7f7819 */ /* 0x000fe200000006ff */
[----:B------:R-:W-:Y:S01]  /*1da0*/  FMUL.FTZ R28, R37, R119 ;  /* 0x00000077251c7220 */ /* 0x000fe20000410000 */
[----:B--2---:R-:W-:Y:S01]  /*1db0*/  FADD.FTZ R30, -R134, 1 ;  /* 0x3f800000861e7421 */ /* 0x004fe20000010100 */
[----:B------:R-:W-:Y:S01]  /*1dc0*/  FMUL.FTZ R34, R139, R34 ;  /* 0x000000228b227220 */ /* 0x000fe20000410000 */
[----:B------:R-:W-:Y:S01]  /*1dd0*/  SHF.L.U32 R128, R38, 0x10, RZ ;  /* 0x0000001026807819 */ /* 0x000fe200000006ff */
[----:B------:R2:W3:Y:S01]  /*1de0*/  MUFU.RCP R133, R114 ;  /* 0x0000007200857308 */ /* 0x0004e20000001000 */
[----:B0-----:R-:W-:Y:S01]  /*1df0*/  FADD.FTZ R37, -R115, 1 ;  /* 0x3f80000073257421 */ /* 0x001fe20000010100 */
[----:B------:R-:W-:Y:S01]  /*1e00*/  SHF.L.U32 R116, R86, 0x10, RZ ;  /* 0x0000001056747819 */ /* 0x000fe200000006ff */
[----:B------:R-:W-:Y:S01]  /*1e10*/  FMUL.FTZ R39, R124, R129 ;  /* 0x000000817c277220 */ /* 0x000fe20000410000 */
[----:B------:R-:W-:Y:S01]  /*1e20*/  SHF.L.U32 R130, R106, 0x10, RZ ;  /* 0x000000106a827819 */ /* 0x000fe200000006ff */
[C---:B------:R-:W-:Y:S01]  /*1e30*/  FFMA.FTZ R30, R35.reuse, R30, 1 ;  /* 0x3f800000231e7423 */ /* 0x040fe2000001001e */
[----:B------:R-:W-:Y:S01]  /*1e40*/  FMUL.FTZ R124, R35, R134 ;  /* 0x00000086237c7220 */ /* 0x000fe20000410000 */
[----:B------:R-:W-:Y:S01]  /*1e50*/  FMUL.FTZ R117, R34, R117 ;  /* 0x0000007522757220 */ /* 0x000fe20000410000 */
[----:B------:R-:W-:Y:S01]  /*1e60*/  FFMA.FTZ R107, R40, R37, 1 ;  /* 0x3f800000286b7423 */ /* 0x000fe20000010025 */
[----:B--2---:R-:W-:Y:S01]  /*1e70*/  SHF.L.U32 R114, R85, 0x10, RZ ;  /* 0x0000001055727819 */ /* 0x004fe200000006ff */
[----:B-1----:R-:W-:Y:S01]  /*1e80*/  FADD.FTZ R34, -R126, 1 ;  /* 0x3f8000007e227421 */ /* 0x002fe20000010100 */
[----:B------:R-:W-:Y:S01]  /*1e90*/  FMUL.FTZ R32, R96, R127 ;  /* 0x0000007f60207220 */ /* 0x000fe20000410000 */
[----:B------:R-:W-:Y:S01]  /*1ea0*/  FMUL.FTZ R37, R87, R123 ;  /* 0x0000007b57257220 */ /* 0x000fe20000410000 */
[----:B------:R-:W-:Y:S01]  /*1eb0*/  FMUL.FTZ R38, R116, R130 ;  /* 0x0000008274267220 */ /* 0x000fe20000410000 */
[----:B------:R-:W-:Y:S01]  /*1ec0*/  FMUL.FTZ R35, R114, R128 ;  /* 0x0000008072237220 */ /* 0x000fe20000410000 */
[----:B------:R-:W-:Y:S01]  /*1ed0*/  FFMA.FTZ R34, R113, R34, 1 ;  /* 0x3f80000071227423 */ /* 0x000fe20000010022 */
        /* <DEDUP_REMOVED lines=26> */
[----:B------:R-:W-:-:S02]  /*2080*/  F2FP.BF16.F32.PACK_AB R85, R30, R31 ;  /* 0x0000001f1e55723e */ /* 0x000fc400000010ff */
[----:B------:R-:W-:Y:S01]  /*2090*/  F2FP.BF16.F32.PACK_AB R86, R35, R32 ;  /* 0x000000202356723e */ /* 0x000fe200000010ff */
[----:B------:R-:W-:Y:S01]  /*20a0*/  FMUL.FTZ R83, R116, R133 ;  /* 0x0000008574537220 */ /* 0x000fe20000410000 */
[----:B------:R-:W-:Y:S01]  /*20b0*/  LEA R42, R42, R63, 0x4 ;  /* 0x0000003f2a2a7211 */ /* 0x000fe200078e20ff */
[----:B------:R-:W-:Y:S01]  /*20c0*/  BAR.SYNC.DEFER_BLOCKING 0x0 ;  /* 0x0000000000007b1d */ /* 0x000fe20000010000 */
[----:B------:R-:W-:Y:S02]  /*20d0*/  F2FP.BF16.F32.PACK_AB R87, R34, R117 ;  /* 0x000000752257723e */ /* 0x000fe400000010ff */
[----:B------:R-:W-:Y:S02]  /*20e0*/  SHF.L.U32 R28, R199, 0x10, RZ ;  /* 0x00000010c71c7819 */ /* 0x000fe400000006ff */
[----:B------:R-:W-:Y:S02]  /*20f0*/  PRMT R40, R10, 0x7632, R40 ;  /* 0x000076320a287816 */ /* 0x000fe40000000028 */
[----:B------:R-:W-:Y:S01]  /*2100*/  SHF.L.U32 R117, R16, 0x10, RZ ;  /* 0x0000001010757819 */ /* 0x000fe200000006ff */
[----:B------:R-:W-:Y:S01]  /*2110*/  FFMA.FTZ R112, R43, R28, R112 ;  /* 0x0000001c2b707223 */ /* 0x000fe20000010070 */
[----:B0-----:R-:W-:-:S02]  /*2120*/  LEA R106, P0, R2, R106, 0x1 ;  /* 0x0000006a026a7211 */ /* 0x001fc400078008ff */
[----:B------:R-:W-:Y:S01]  /*2130*/  SHF.L.U32 R115, R18, 0x10, RZ ;  /* 0x0000001012737819 */ /* 0x000fe200000006ff */
[----:B------:R-:W-:Y:S01]  /*2140*/  FFMA.FTZ R112, R41, R3, R112 ;  /* 0x0000000329707223 */ /* 0x000fe20000010070 */
[--C-:B------:R-:W-:Y:S02]  /*2150*/  LEA.HI.X R107, R2, R107, R93.reuse, 0x1, P0 ;  /* 0x0000006b026b7211 */ /* 0x100fe400000f0c5d */
[----:B------:R-:W-:Y:S02]  /*2160*/  SHF.L.U32 R2, R40, 0x10, RZ ;  /* 0x0000001028027819 */ /* 0x000fe400000006ff */
[----:B------:R-:W-:Y:S02]  /*2170*/  ISETP.NE.U32.AND P0, PT, RZ, UR6, PT ;  /* 0x00000006ff007c0c */ /* 0x000fe4000bf05070 */
[----:B------:R-:W-:Y:S02]  /*2180*/  PRMT R93, R12, 0x7632, R93 ;  /* 0x000076320c5d7816 */ /* 0x000fe4000000005d */
[----:B------:R-:W-:-:S02]  /*2190*/  ISETP.NE.AND.EX P0, PT, RZ, UR7, PT, P0 ;  /* 0x00000007ff007c0c */ /* 0x000fc4000bf05300 */
[----:B------:R-:W-:Y:S01]  /*21a0*/  SHF.L.U32 R113, R12, 0x10, RZ ;  /* 0x000000100c717819 */ /* 0x000fe200000006ff */
[----:B------:R0:W-:Y:S01]  /*21b0*/  STS.128 [R42], R36 ;  /* 0x000000242a007388 */ /* 0x0001e20000000c00 */
[C---:B------:R-:W-:Y:S02]  /*21c0*/  PRMT R96, R13.reuse, 0x7632, R96 ;  /* 0x000076320d607816 */ /* 0x040fe40000000060 */
[----:B------:R-:W-:Y:S01]  /*21d0*/  SHF.L.U32 R135, R13, 0x10, RZ ;  /* 0x000000100d877819 */ /* 0x000fe200000006ff */
[----:B------:R1:W-:Y:S01]  /*21e0*/  STS.128 [R42+0x10], R84 ;  /* 0x000010542a007388 */ /* 0x0003e20000000c00 */
[----:B------:R-:W-:-:S03]  /*21f0*/  NOP ;  /* 0x0000000000007918 */ /* 0x000fc60000000000 */
[----:B------:R-:W2:Y:S01]  /*2200*/  LDS.128 R28, [R59] ;  /* 0x000000003b1c7984 */ /* 0x000ea20000000c00 */
[----:B------:R-:W-:-:S03]  /*2210*/  SHF.L.U32 R137, R14, 0x10, RZ ;  /* 0x000000100e897819 */ /* 0x000fc600000006ff */
[----:B------:R-:W3:Y:S01]  /*2220*/  LDS.128 R32, [R59+0x200] ;  /* 0x000200003b207984 */ /* 0x000ee20000000c00 */
[----:B0-----:R-:W-:Y:S01]  /*2230*/  FMUL.FTZ R39, R114, R129 ;  /* 0x0000008172277220 */ /* 0x001fe20000410000 */
[----:B------:R-:W-:Y:S01]  /*2240*/  PRMT R36, R16, 0x7632, R36 ;  /* 0x0000763210247816 */ /* 0x000fe20000000024 */
[----:B------:R-:W-:Y:S01]  /*2250*/  FMUL.FTZ R16, R104, R139 ;  /* 0x0000008b68107220 */ /* 0x000fe20000410000 */
[----:B------:R-:W-:Y:S01]  /*2260*/  PRMT R37, R17, 0x7632, R37 ;  /* 0x0000763211257816 */ /* 0x000fe20000000025 */
[----:B------:R-:W-:Y:S01]  /*2270*/  FFMA.FTZ R3, R39, R2, R112 ;  /* 0x0000000227037223 */ /* 0x000fe20000010070 */
[----:B------:R-:W-:Y:S01]  /*2280*/  SHF.L.U32 R2, R11, 0x10, RZ ;  /* 0x000000100b027819 */ /* 0x000fe200000006ff */
[----:B------:R-:W-:Y:S01]  /*2290*/  FMUL.FTZ R38, R75, R16 ;  /* 0x000000104b267220 */ /* 0x000fe20000410000 */
[----:B-1----:R-:W-:Y:S01]  /*22a0*/  PRMT R84, R18, 0x7632, R84 ;  /* 0x0000763212547816 */ /* 0x002fe20000000054 */
[----:B------:R-:W0:Y:S01]  /*22b0*/  LDC R112, c[0x0][0x21c] ;  /* 0x00008700ff707b82 */ /* 0x000e220000000800 */
[----:B------:R-:W-:Y:S01]  /*22c0*/  SHF.L.U32 R75, R198, 0x10, RZ ;  /* 0x00000010c64b7819 */ /* 0x000fe200000006ff */
[----:B------:R-:W-:Y:S01]  /*22d0*/  FFMA.FTZ R18, R38, R2, R3 ;  /* 0x0000000226127223 */ /* 0x000fe20000010003 */
[----:B------:R-:W-:Y:S01]  /*22e0*/  IMAD.WIDE R2, R60, 0x10, R106 ;  /* 0x000000103c027825 */ /* 0x000fe200078e026a */
[----:B------:R-:W-:-:S02]  /*22f0*/  SHF.L.U32 R85, R17, 0x10, RZ ;  /* 0x0000001011557819 */ /* 0x000fc400000006ff */
[----:B------:R-:W-:Y:S01]  /*2300*/  PRMT R86, R19, 0x7632, R86 ;  /* 0x0000763213567816 */ /* 0x000fe20000000056 */
[----:B------:R-:W-:Y:S01]  /*2310*/  FFMA.FTZ R75, R83, R75, R18 ;  /* 0x0000004b534b7223 */ /* 0x000fe20000010012 */
[----:B------:R-:W-:Y:S02]  /*2320*/  SHF.L.U32 R87, R19, 0x10, RZ ;  /* 0x0000001013577819 */ /* 0x000fe400000006ff */
[----:B------:R-:W-:Y:S02]  /*2330*/  PRMT R104, R14, 0x7632, R104 ;  /* 0x000076320e687816 */ /* 0x000fe40000000068 */
[C---:B------:R-:W-:Y:S02]  /*2340*/  PRMT R106, R15.reuse, 0x7632, R106 ;  /* 0x000076320f6a7816 */ /* 0x040fe4000000006a */
[----:B------:R-:W-:Y:S01]  /*2350*/  SHF.L.U32 R139, R15, 0x10, RZ ;  /* 0x000000100f8b7819 */ /* 0x000fe200000006ff */
        /* <DEDUP_REMOVED lines=23> */
[----:B------:R-:W1:Y:S01]  /*24d0*/  LDC.64 R90, c[0x0][0x2c0] ;  /* 0x0000b000ff5a7b82 */ /* 0x000e620000000a00 */
[----:B------:R-:W-:Y:S01]  /*24e0*/  F2FP.BF16.F32.PACK_AB R30, R111, R30 ;  /* 0x0000001e6f1e723e */ /* 0x000fe200000010ff */
[----:B------:R-:W-:Y:S01]  /*24f0*/  IMAD R82, R80, UR8, RZ ;  /* 0x0000000850527c24 */ /* 0x000fe2000f8e02ff */
[----:B------:R-:W-:Y:S01]  /*2500*/  F2FP.BF16.F32.PACK_AB R28, R105, R28 ;  /* 0x0000001c691c723e */ /* 0x000fe200000010ff */
[----:B------:R-:W-:Y:S01]  /*2510*/  IMAD.WIDE.U32 R2, R81, UR8, R20 ;  /* 0x0000000851027c25 */ /* 0x000fe2000f8e0014 */
[----:B------:R-:W-:-:S02]  /*2520*/  F2FP.BF16.F32.PACK_AB R35, R130, R35 ;  /* 0x000000238223723e */ /* 0x000fc400000010ff */
[----:B------:R-:W-:Y:S01]  /*2530*/  F2FP.BF16.F32.PACK_AB R34, R129, R34 ;  /* 0x000000228122723e */ /* 0x000fe200000010ff */
[----:B------:R2:W-:Y:S01]  /*2540*/  STS.128 [R42], R28 ;  /* 0x0000001c2a007388 */ /* 0x0005e20000000c00 */
[----:B------:R-:W-:Y:S01]  /*2550*/  F2FP.BF16.F32.PACK_AB R33, R124, R33 ;  /* 0x000000217c21723e */ /* 0x000fe200000010ff */
[----:B------:R-:W-:Y:S01]  /*2560*/  IMAD R89, R81, UR9, R82 ;  /* 0x0000000951597c24 */ /* 0x000fe2000f8e0252 */
[----:B------:R-:W-:-:S04]  /*2570*/  F2FP.BF16.F32.PACK_AB R32, R119, R32 ;  /* 0x000000207720723e */ /* 0x000fc800000010ff */
[----:B------:R-:W-:Y:S01]  /*2580*/  IADD3 R3, R3, R89, RZ ;  /* 0x0000005903037210 */ /* 0x000fe20007ffe0ff */
[----:B------:R-:W-:Y:S01]  /*2590*/  STS.128 [R42+0x10], R32 ;  /* 0x000010202a007388 */ /* 0x000fe20000000c00 */
[----:B------:R-:W-:-:S03]  /*25a0*/  NOP ;  /* 0x0000000000007918 */ /* 0x000fc60000000000 */
[----:B------:R-:W3:Y:S01]  /*25b0*/  LDS.128 R12, [R59] ;  /* 0x000000003b0c7984 */ /* 0x000ee20000000c00 */
[C---:B-1----:R-:W-:Y:S02]  /*25c0*/  IMAD R82, R90.reuse, UR15, RZ ;  /* 0x0000000f5a527c24 */ /* 0x042fe4000f8e02ff */
[----:B------:R-:W-:Y:S01]  /*25d0*/  IMAD.WIDE.U32 R2, R90, UR14, R2 ;  /* 0x0000000e5a027c25 */ /* 0x000fe2000f8e0002 */
[----:B------:R-:W1:Y:S03]  /*25e0*/  LDS.128 R16, [R59+0x200] ;  /* 0x000200003b107984 */ /* 0x000e660000000c00 */
[----:B--2---:R-:W-:Y:S01]  /*25f0*/  IMAD R29, R91, UR14, R82 ;  /* 0x0000000e5b1d7c24 */ /* 0x004fe2000f8e0252 */
[----:B------:R-:W-:-:S04]  /*2600*/  LEA R28, P0, R2, UR6, 0x1 ;  /* 0x00000006021c7c11 */ /* 0x000fc8000f8008ff */
[----:B------:R-:W-:-:S04]  /*2610*/  IADD3 R3, R3, R29, RZ ;  /* 0x0000001d03037210 */ /* 0x000fc80007ffe0ff */
[----:B------:R-:W-:-:S03]  /*2620*/  LEA.HI.X R29, R2, UR7, R3, 0x1, P0 ;  /* 0x00000007021d7c11 */ /* 0x000fc600080f0c03 */
[----:B------:R-:W-:-:S05]  /*2630*/  IMAD.WIDE R2, R60, 0x10, R28 ;  /* 0x000000103c027825 */ /* 0x000fca00078e021c */
[----:B---3--:R2:W-:Y:S04]  /*2640*/  STG.E.128 desc[UR12][R2.64+-0x800], R12 ;  /* 0xfff8000c02007986 */ /* 0x0085e8000c101d0c */
[----:B-1----:R2:W-:Y:S02]  /*2650*/  STG.E.128 desc[UR12][R2.64+-0x600], R16 ;  /* 0xfffa001002007986 */ /* 0x0025e4000c101d0c */
.L_x_6019:
[----:B0-----:R-:W-:Y:S01]  /*2660*/  ISETP.GE.AND P0, PT, R112, 0x1, PT ;  /* 0x000000017000780c */ /* 0x001fe20003f06270 */
[----:B------:R-:W-:Y:S01]  /*2670*/  BAR.SYNC.DEFER_BLOCKING 0x0 ;  /* 0x0000000000007b1d */ /* 0x000fe20000010000 */
[----:B------:R-:W-:Y:S01]  /*2680*/  SHF.L.U32 R93, R93, 0x10, RZ ;  /* 0x000000105d5d7819 */ /* 0x000fe200000006ff */
[----:B-----5:R-:W-:Y:S01]  /*2690*/  FADD.FTZ R114, R87, R76 ;  /* 0x0000004c57727221 */ /* 0x020fe20000010000 */
[----:B-12---:R-:W-:Y:S02]  /*26a0*/  SHF.L.U32 R3, R36, 0x10, RZ ;  /* 0x0000001024037819 */ /* 0x006fe400000006ff */
[----:B------:R-:W-:Y:S02]  /*26b0*/  CS2R R132, SRZ ;  /* 0x0000000000847805 */ /* 0x000fe4000001ff00 */
[----:B------:R-:W-:Y:S02]  /*26c0*/  SHF.L.U32 R37, R37, 0x10, RZ ;  /* 0x0000001025257819 */ /* 0x000fe400000006ff */
[----:B------:R-:W-:-:S02]  /*26d0*/  CS2R R130, SRZ ;  /* 0x0000000000827805 */ /* 0x000fc4000001ff00 */
[----:B------:R-:W-:Y:S02]  /*26e0*/  SHF.L.U32 R13, R84, 0x10, RZ ;  /* 0x00000010540d7819 */ /* 0x000fe400000006ff */
[----:B------:R-:W-:Y:S02]  /*26f0*/  CS2R R128, SRZ ;  /* 0x0000000000807805 */ /* 0x000fe4000001ff00 */
[----:B------:R-:W-:Y:S02]  /*2700*/  SHF.L.U32 R107, R86, 0x10, RZ ;  /* 0x00000010566b7819 */ /* 0x000fe400000006ff */
[----:B------:R-:W-:Y:S02]  /*2710*/  CS2R R126, SRZ ;  /* 0x00000000007e7805 */ /* 0x000fe4000001ff00 */
[----:B------:R-:W-:Y:S02]  /*2720*/  SHF.L.U32 R105, R96, 0x10, RZ ;  /* 0x0000001060697819 */ /* 0x000fe400000006ff */
[----:B------:R-:W-:-:S02]  /*2730*/  CS2R R124, SRZ ;  /* 0x00000000007c7805 */ /* 0x000fc4000001ff00 */
[----:B------:R-:W-:Y:S01]  /*2740*/  SHF.L.U32 R15, R104, 0x10, RZ ;  /* 0x00000010680f7819 */ /* 0x000fe200000006ff */
[--C-:B------:R-:W-:Y:S01]  /*2750*/  FADD.FTZ R104, R93, R76.reuse ;  /* 0x0000004c5d687221 */ /* 0x100fe20000010000 */
[----:B------:R-:W-:Y:S02]  /*2760*/  SHF.L.U32 R103, R106, 0x10, RZ ;  /* 0x000000106a677819 */ /* 0x000fe400000006ff */
[----:B------:R-:W-:Y:S02]  /*2770*/  CS2R R122, SRZ ;  /* 0x00000000007a7805 */ /* 0x000fe4000001ff00 */
[----:B------:R-:W-:Y:S02]  /*2780*/  CS2R R120, SRZ ;  /* 0x0000000000787805 */ /* 0x000fe4000001ff00 */
[----:B------:R-:W-:Y:S01]  /*2790*/  CS2R R118, SRZ ;  /* 0x0000000000767805 */ /* 0x000fe2000001ff00 */
        /* <DEDUP_REMOVED lines=32> */
[----:B------:R-:W-:Y:S01]  /*29a0*/  HFMA2.MMA R84, -RZ, RZ, 0, 0 ;  /* 0x00000000ff547435 */ /* 0x000fe200000001ff */
[----:B------:R-:W-:Y:S01]  /*29b0*/  MOV R133, RZ ;  /* 0x000000ff00857202 */ /* 0x000fe20000000f00 */
[----:B------:R-:W-:Y:S01]  /*29c0*/  UMOV UR5, URZ ;  /* 0x0000003f00057c82 */ /* 0x000fe20008000000 */
[----:B------:R-:W-:Y:S01]  /*29d0*/  UMOV UR6, URZ ;  /* 0x0000003f00067c82 */ /* 0x000fe20008000000 */
[----:B------:R-:W-:Y:S01]  /*29e0*/  ULDC UR28, c[0x0][0x224] ;  /* 0x00008900001c7ab9 */ /* 0x000fe20000000800 */
[----:B------:R-:W-:Y:S01]  /*29f0*/  ULDC UR29, c[0x0][0x21c] ;  /* 0x00008700001d7ab9 */ /* 0x000fe20000000800 */
[----:B------:R-:W-:Y:S01]  /*2a00*/  ULDC UR9, c[0x0][0x218] ;  /* 0x0000860000097ab9 */ /* 0x000fe20000000800 */
[----:B------:R-:W1:Y:S01]  /*2a10*/  LDC.64 R28, c[0x0][0x2d0] ;  /* 0x0000b400ff1c7b82 */ /* 0x000e620000000a00 */
[----:B------:R-:W-:Y:S01]  /*2a20*/  ULDC.64 UR26, c[0x0][0x3c8] ;  /* 0x0000f200001a7ab9 */ /* 0x000fe20000000a00 */
[----:B------:R-:W-:Y:S01]  /*2a30*/  ULDC.64 UR18, c[0x0][0x250] ;  /* 0x0000940000127ab9 */ /* 0x000fe20000000a00 */
[----:B------:R-:W-:Y:S01]  /*2a40*/  ULDC.64 UR16, c[0x0][0x238] ;  /* 0x00008e0000107ab9 */ /* 0x000fe20000000a00 */
[----:B------:R-:W-:Y:S01]  /*2a50*/  ULDC.64 UR10, c[0x0][0x230] ;  /* 0x00008c00000a7ab9 */ /* 0x000fe20000000a00 */
[----:B------:R-:W-:Y:S01]  /*2a60*/  ULDC.64 UR22, c[0x0][0x270] ;  /* 0x00009c0000167ab9 */ /* 0x000fe20000000a00 */
[----:B------:R-:W-:Y:S01]  /*2a70*/  ULDC.64 UR20, c[0x0][0x268] ;  /* 0x00009a0000147ab9 */ /* 0x000fe20000000a00 */
[----:B------:R-:W-:Y:S01]  /*2a80*/  ULDC.64 UR24, c[0x0][0x350] ;  /* 0x0000d40000187ab9 */ /* 0x000fe20000000a00 */
[----:B------:R-:W2:Y:S08]  /*2a90*/  LDC.64 R30, c[0x0][0x2e0] ;  /* 0x0000b800ff1e7b82 */ /* 0x000eb00000000a00 */
[----:B------:R-:W3:Y:S08]  /*2aa0*/  LDC.64 R32, c[0x0][0x348] ;  /* 0x0000d200ff207b82 */ /* 0x000ef00000000a00 */
[----:B------:R-:W4:Y:S02]  /*2ab0*/  LDC.64 R34, c[0x0][0x360] ;  /* 0x0000d800ff227b82 */ /* 0x000f240000000a00 */
.L_x_6064:
[----:B------:R-:W-:Y:S01]  /*2ac0*/  SHF.R.S32.HI R137, RZ, 0x1f, R84 ;  /* 0x0000001fff897819 */ /* 0x000fe20000011454 */
[----:B01----:R-:W-:Y:S02]  /*2ad0*/  IMAD R12, R80, UR10, RZ ;  /* 0x0000000a500c7c24 */ /* 0x003fe4000f8e02ff */
[----:B------:R-:W-:-:S04]  /*2ae0*/  IMAD.WIDE.U32 R2, R81, UR10, RZ ;  /* 0x0000000a51027c25 */ /* 0x000fc8000f8e00ff */
[----:B------:R-:W-:Y:S02]  /*2af0*/  IMAD R17, R137, UR18, RZ ;  /* 0x0000001289117c24 */ /* 0x000fe4000f8e02ff */
[----:B------:R-:W-:Y:S02]  /*2b00*/  IMAD R13, R81, UR11, R12 ;  /* 0x0000000b510d7c24 */ /* 0x000fe4000f8e020c */
[----:B------:R-:W-:-:S03]  /*2b10*/  IMAD.WIDE.U32 R14, R84, UR18, RZ ;  /* 0x00000012540e7c25 */ /* 0x000fc6000f8e00ff */
[----:B------:R-:W-:Y:S01]  /*2b20*/  IADD3 R3, R3, R13, RZ ;  /* 0x0000000d03037210 */ /* 0x000fe20007ffe0ff */
[----:B------:R-:W-:Y:S01]  /*2b30*/  IMAD R17, R84, UR19, R17 ;  /* 0x0000001354117c24 */ /* 0x000fe2000f8e0211 */
[----:B------:R-:W-:Y:S01]  /*2b40*/  LEA R16, P0, R14, R65, 0x1 ;  /* 0x000000410e107211 */ /* 0x000fe200078008ff */
[----:B------:R-:W-:-:S03]  /*2b50*/  IMAD R13, R137, UR16, RZ ;  /* 0x00000010890d7c24 */ /* 0x000fc6000f8e02ff */
[----:B------:R-:W-:Y:S01]  /*2b60*/  IADD3 R15, R15, R17, RZ ;  /* 0x000000110f0f7210 */ /* 0x000fe20007ffe0ff */
[C---:B--2---:R-:W-:Y:S02]  /*2b70*/  IMAD R19, R84.reuse, UR17, R13 ;  /* 0x0000001154137c24 */ /* 0x044fe4000f8e020d */
[----:B------:R-:W-:Y:S01]  /*2b80*/  IMAD.WIDE.U32 R12, R84, UR16, R2 ;  /* 0x00000010540c7c25 */ /* 0x000fe2000f8e0002 */
[----:B------:R-:W-:-:S04]  /*2b90*/  LEA.HI.X R17, R14, R64, R15, 0x1, P0 ;  /* 0x000000400e117211 */ /* 0x000fc800000f0c0f */
[----:B------:R-:W-:Y:S01]  /*2ba0*/  IADD3 R13, R13, R19, RZ ;  /* 0x000000130d0d7210 */ /* 0x000fe20007ffe0ff */
[----:B------:R-:W-:Y:S01]  /*2bb0*/  IMAD.WIDE R2, R60, 0x10, R16 ;  /* 0x000000103c027825 */ /* 0x000fe200078e0210 */
[----:B-1----:R-:W-:-:S04]  /*2bc0*/  LEA R36, P0, R12, R28, 0x2 ;  /* 0x0000001c0c247211 */ /* 0x002fc800078010ff */
[----:B------:R-:W-:Y:S01]  /*2bd0*/  LEA.HI.X R37, R12, R29, R13, 0x2, P0 ;  /* 0x0000001d0c257211 */ /* 0x000fe200000f140d */
[----:B------:R-:W3:Y:S04]  /*2be0*/  LDG.E.128 R16, desc[UR12][R2.64+0x200] ;  /* 0x0002000c02107981 */ /* 0x000ee8000c1e1d00 */
[----:B------:R1:W4:Y:S04]  /*2bf0*/  LDG.E.128 R12, desc[UR12][R2.64] ;  /* 0x0000000c020c7981 */ /* 0x000328000c1e1d00 */
[----:B------:R0:W4:Y:S01]  /*2c00*/  LDG.E R82, desc[UR12][R36.64] ;  /* 0x0000000c24527981 */ /* 0x000122000c1e1900 */
[----:B------:R-:W-:-:S02]  /*2c10*/  IMAD R136, R80, UR20, RZ ;  /* 0x0000001450887c24 */ /* 0x000fc4000f8e02ff */
[----:B------:R-:W-:-:S04]  /*2c20*/  IMAD.WIDE.U32 R134, R81, UR20, RZ ;  /* 0x0000001451867c25 */ /* 0x000fc8000f8e00ff */
[----:B------:R-:W-:Y:S01]  /*2c30*/  IMAD R139, R81, UR21, R136 ;  /* 0x00000015518b7c24 */ /* 0x000fe2000f8e0288 */
[----:B------:R-:W-:-:S04]  /*2c40*/  IADD3 R136, R62, -0x1, RZ ;  /* 0xffffffff3e887810 */ /* 0x000fc80007ffe0ff */
[----:B------:R-:W-:Y:S01]  /*2c50*/  IADD3 R135, R135, R139, RZ ;  /* 0x0000008b87877210 */ /* 0x000fe20007ffe0ff */
[----:B------:R-:W-:Y:S01]  /*2c60*/  IMAD R139, R137, UR22, RZ ;  /* 0x00000016898b7c24 */ /* 0x000fe2000f8e02ff */
[----:B------:R-:W-:-:S03]  /*2c70*/  LEA.HI R138, R136, R136, RZ, 0x1 ;  /* 0x00000088888a7211 */ /* 0x000fc600078f08ff */
[C---:B------:R-:W-:Y:S02]  /*2c80*/  IMAD R139, R84.reuse, UR23, R139 ;  /* 0x00000017548b7c24 */ /* 0x040fe4000f8e028b */
[----:B-1----:R-:W-:Y:S01]  /*2c90*/  IMAD.WIDE.U32 R2, R84, UR22, R134 ;  /* 0x0000001654027c25 */ /* 0x002fe2000f8e0086 */
[----:B0-----:R-:W-:Y:S02]  /*2ca0*/  LOP3.LUT R37, R138, 0xfffffe, RZ, 0xc0, !PT ;  /* 0x00fffffe8a257812 */ /* 0x001fe400078ec0ff */
[----:B------:R-:W-:Y:S02]  /*2cb0*/  SHF.L.U32 R36, R74, 0x1, RZ ;  /* 0x000000014a247819 */ /* 0x000fe400000006ff */
[----:B------:R-:W-:Y:S02]  /*2cc0*/  IADD3 R3, R3, R139, RZ ;  /* 0x0000008b03037210 */ /* 0x000fe40007ffe0ff */
[----:B--2---:R-:W-:-:S04]  /*2cd0*/  LEA R138, P1, R2, R30, 0x2 ;  /* 0x0000001e028a7211 */ /* 0x004fc800078210ff */
[----:B------:R-:W-:Y:S02]  /*2ce0*/  LEA.HI.X R139, R2, R31, R3, 0x2, P1 ;  /* 0x0000001f028b7211 */ /* 0x000fe400008f1403 */
[----:B------:R-:W-:Y:S02]  /*2cf0*/  LOP3.LUT R3, R36, 0xffffffc0, RZ, 0xc0, !PT ;  /* 0xffffffc024037812 */ /* 0x000fe400078ec0ff */
[----:B------:R-:W-:Y:S02]  /*2d00*/  IADD3 R37, R136, -R37, RZ ;  /* 0x8000002588257210 */ /* 0x000fe40007ffe0ff */
[----:B------:R-:W-:Y:S02]  /*2d10*/  IADD3 R2, R72, R72, R3 ;  /* 0x0000004848027210 */ /* 0x000fe40007ffe003 */
[----:B------:R-:W-:Y:S02]  /*2d20*/  LEA R134, R37, R84, 0x8 ;  /* 0x0000005425867211 */ /* 0x000fe400078e40ff */
[----:B------:R-:W-:-:S02]  /*2d30*/  LEA R37, R2, R63, 0x4 ;  /* 0x0000003f02257211 */ /* 0x000fc400078e20ff */
[----:B------:R-:W-:-:S04]  /*2d40*/  LOP3.LUT P0, RZ, R74, 0x1f, RZ, 0xc0, !PT ;  /* 0x0000001f4aff7812 */ /* 0x000fc8000780c0ff */
[----:B------:R-:W-:Y:S02]  /*2d50*/  ISETP.LT.OR P2, PT, R62, 0x2, P0 ;  /* 0x000000023e00780c */ /* 0x000fe40000741670 */
[C---:B------:R-:W-:Y:S02]  /*2d60*/  ISETP.NE.AND P1, PT, R74.reuse, RZ, PT ;  /* 0x000000ff4a00720c */ /* 0x040fe40003f25270 */
[----:B------:R-:W-:-:S04]  /*2d70*/  IADD3 R135, R74, 0x200, RZ ;  /* 0x000002004a877810 */ /* 0x000fc80007ffe0ff */
[----:B------:R-:W-:-:S05]  /*2d80*/  SEL R134, R134, R135, !P1 ;  /* 0x0000008786867207 */ /* 0x000fca0004800000 */
[----:B------:R-:W0:Y:S01]  /*2d90*/  @!P2 LDC R141, c[0x0][0x21c] ;  /* 0x00008700ff8dab82 */ /* 0x000e220000000800 */
[----:B------:R-:W-:Y:S02]  /*2da0*/  LEA R145, R134, R63, 0x2 ;  /* 0x0000003f86917211 */ /* 0x000fe400078e10ff */
[----:B------:R-:W-:Y:S02]  /*2db0*/  @!P2 IADD3 R3, R62, -0x2, RZ ;  /* 0xfffffffe3e03a810 */ /* 0x000fe40007ffe0ff */
[----:B------:R-:W-:Y:S02]  /*2dc0*/  SHF.L.U32 R166, R4, 0x10, RZ ;  /* 0x0000001004a67819 */ /* 0x000fe400000006ff */
[----:B------:R-:W-:Y:S02]  /*2dd0*/  SHF.L.U32 R165, R58, 0x10, RZ ;  /* 0x000000103aa57819 */ /* 0x000fe400000006ff */
[----:B------:R-:W-:Y:S01]  /*2de0*/  SHF.L.U32 R163, R5, 0x10, RZ ;  /* 0x0000001005a37819 */ /* 0x000fe200000006ff */
[----:B------:R-:W-:-:S02]  /*2df0*/  FMUL.FTZ R211, R117, R166 ;  /* 0x000000a675d37220 */ /* 0x000fc40000410000 */
[----:B------:R-:W-:Y:S01]  /*2e00*/  FMUL.FTZ R209, R108, R165 ;  /* 0x000000a56cd17220 */ /* 0x000fe20000410000 */
[----:B------:R-:W-:Y:S01]  /*2e10*/  MOV R2, 0x3f800000 ;  /* 0x3f80000000027802 */ /* 0x000fe20000000f00 */
[----:B------:R-:W-:Y:S01]  /*2e20*/  FMUL.FTZ R207, R116, R163 ;  /* 0x000000a374cf7220 */ /* 0x000fe20000410000 */
[----:B------:R-:W-:Y:S01]  /*2e30*/  SHF.L.U32 R164, R55, 0x10, RZ ;  /* 0x0000001037a47819 */ /* 0x000fe200000006ff */
[----:B0-----:R-:W-:Y:S01]  /*2e40*/  @!P2 IMAD R141, R3, R141, R84 ;  /* 0x0000008d038da224 */ /* 0x001fe200078e0254 */
[----:B------:R-:W-:-:S03]  /*2e50*/  MOV R3, RZ ;  /* 0x000000ff00037202 */ /* 0x000fc60000000f00 */
[----:B------:R-:W-:Y:S01]  /*2e60*/  @!P2 IMAD.WIDE R140, R141, 0x8, R26 ;  /* 0x000000088d8ca825 */ /* 0x000fe200078e021a */
        /* <DEDUP_REMOVED lines=27> */
[----:B---3--:R-:W-:Y:S04]  /*3020*/  STS.128 [R59+0x200], R16 ;  /* 0x000200103b007388 */ /* 0x008fe80000000c00 */
[----:B----4-:R-:W-:Y:S01]  /*3030*/  STS.128 [R59], R12 ;  /* 0x0000000c3b007388 */ /* 0x010fe20000000c00 */
[----:B------:R-:W-:-:S03]  /*3040*/  NOP ;  /* 0x0000000000007918 */ /* 0x000fc60000000000 */
[----:B------:R-:W0:Y:S01]  /*3050*/  LDS.128 R12, [R37] ;  /* 0x00000000250c7984 */ /* 0x000e220000000c00 */
[----:B------:R-:W-:-:S03]  /*3060*/  FMUL.FTZ R143, R82, 1.4426950216293334961 ;  /* 0x3fb8aa3b528f7820 */ /* 0x000fc60000410000 */
[----:B------:R-:W1:Y:S01]  /*3070*/  LDS.128 R16, [R37+0x10] ;  /* 0x0000100025107984 */ /* 0x000e620000000c00 */
[----:B------:R-:W-:-:S03]  /*3080*/  FMUL.FTZ R36, R117, R143 ;  /* 0x0000008f75247220 */ /* 0x000fc60000410000 */
[----:B------:R2:W5:Y:S03]  /*3090*/  LDG.E R226, desc[UR12][R138.64] ;  /* 0x0000000c8ae27981 */ /* 0x000566000c1e1900 */
[----:B------:R-:W3:Y:S01]  /*30a0*/  MUFU.EX2 R36, R36 ;  /* 0x0000002400247308 */ /* 0x000ee20000000800 */
[-C--:B------:R-:W-:Y:S01]  /*30b0*/  FMUL.FTZ R169, R108, R143.reuse ;  /* 0x0000008f6ca97220 */ /* 0x080fe20000410000 */
[-C--:B------:R-:W-:Y:S01]  /*30c0*/  FMUL.FTZ R171, R116, R143.reuse ;  /* 0x0000008f74ab7220 */ /* 0x080fe20000410000 */
[----:B------:R-:W-:-:S05]  /*30d0*/  FMUL.FTZ R172, R109, R143 ;  /* 0x0000008f6dac7220 */ /* 0x000fca0000410000 */
[----:B------:R-:W4:Y:S01]  /*30e0*/  MUFU.EX2 R169, R169 ;  /* 0x000000a900a97308 */ /* 0x000f220000000800 */
[----:B---3--:R3:W-:Y:S01]  /*30f0*/  STS [R145+0x1d10], R36 ;  /* 0x001d102491007388 */ /* 0x0087e20000000800 */
[----:B------:R-:W-:Y:S01]  /*3100*/  BAR.SYNC.DEFER_BLOCKING 0x0 ;  /* 0x0000000000007b1d */ /* 0x000fe20000010000 */
[----:B------:R-:W-:-:S05]  /*3110*/  FMUL.FTZ R174, R115, R143 ;  /* 0x0000008f73ae7220 */ /* 0x000fca0000410000 */
[----:B------:R-:W3:Y:S01]  /*3120*/  MUFU.EX2 R171, R171 ;  /* 0x000000ab00ab7308 */ /* 0x000ee20000000800 */
[C---:B0-----:R-:W-:Y:S02]  /*3130*/  PRMT R150, R12.reuse, 0x7632, R150 ;  /* 0x000076320c967816 */ /* 0x041fe40000000096 */
[----:B------:R-:W-:Y:S02]  /*3140*/  SHF.L.U32 R134, R12, 0x10, RZ ;  /* 0x000000100c867819 */ /* 0x000fe400000006ff */
[----:B------:R-:W-:-:S03]  /*3150*/  SHF.L.U32 R150, R150, 0x10, RZ ;  /* 0x0000001096967819 */ /* 0x000fc600000006ff */
[----:B------:R-:W0:Y:S01]  /*3160*/  MUFU.EX2 R172, R172 ;  /* 0x000000ac00ac7308 */ /* 0x000e220000000800 */
[----:B------:R-:W-:Y:S01]  /*3170*/  FMUL.FTZ R182, R106, R143 ;  /* 0x0000008f6ab67220 */ /* 0x000fe20000410000 */
[C---:B------:R-:W-:Y:S01]  /*3180*/  PRMT R149, R13.reuse, 0x7632, R149 ;  /* 0x000076320d957816 */ /* 0x040fe20000000095 */
[----:B------:R-:W-:Y:S01]  /*3190*/  FMUL.FTZ R235, R134, R211 ;  /* 0x000000d386eb7220 */ /* 0x000fe20000410000 */
[----:B------:R-:W-:Y:S01]  /*31a0*/  SHF.L.U32 R136, R13, 0x10, RZ ;  /* 0x000000100d887819 */ /* 0x000fe200000006ff */
[----:B------:R-:W-:Y:S01]  /*31b0*/  FMUL.FTZ R232, R150, R209 ;  /* 0x000000d196e87220 */ /* 0x000fe20000410000 */
[----:B------:R-:W-:Y:S02]  /*31c0*/  FMUL.FTZ R181, R114, R143 ;  /* 0x0000008f72b57220 */ /* 0x000fe40000410000 */
[----:B------:R-:W1:Y:S01]  /*31d0*/  MUFU.EX2 R174, R174 ;  /* 0x000000ae00ae7308 */ /* 0x000e620000000800 */
[C---:B------:R-:W-:Y:S01]  /*31e0*/  PRMT R148, R14.reuse, 0x7632, R148 ;  /* 0x000076320e947816 */ /* 0x040fe20000000094 */
[----:B------:R1:W5:Y:S01]  /*31f0*/  @!P2 LDG.E.64 R2, desc[UR12][R140.64] ;  /* 0x0000000c8c02a981 */ /* 0x000362000c1e1b00 */
[----:B--2---:R-:W-:Y:S01]  /*3200*/  SHF.L.U32 R138, R14, 0x10, RZ ;  /* 0x000000100e8a7819 */ /* 0x004fe200000006ff */
[----:B----4-:R-:W-:Y:S01]  /*3210*/  FMUL.FTZ R14, R36, R169 ;  /* 0x000000a9240e7220 */ /* 0x010fe20000410000 */
[----:B------:R-:W-:Y:S01]  /*3220*/  SHF.L.U32 R149, R149, 0x10, RZ ;  /* 0x0000001095957819 */ /* 0x000fe200000006ff */
[----:B------:R-:W-:Y:S01]  /*3230*/  FMUL.FTZ R230, R136, R207 ;  /* 0x000000cf88e67220 */ /* 0x000fe20000410000 */
[----:B------:R-:W-:Y:S01]  /*3240*/  FFMA.FTZ R13, R235, R169, R232 ;  /* 0x000000a9eb0d7223 */ /* 0x000fe200000100e8 */
[----:B------:R-:W2:Y:S01]  /*3250*/  MUFU.EX2 R182, R182 ;  /* 0x000000b600b67308 */ /* 0x000ea20000000800 */
[----:B------:R-:W-:Y:S01]  /*3260*/  ISETP.NE.AND P2, PT, R74, 0x3f, PT ;  /* 0x0000003f4a00780c */ /* 0x000fe20003f45270 */
[----:B------:R-:W-:Y:S01]  /*3270*/  FMUL.FTZ R191, R107, R143 ;  /* 0x0000008f6bbf7220 */ /* 0x000fe20000410000 */
[----:B------:R-:W-:Y:S01]  /*3280*/  PRMT R147, R15, 0x7632, R147 ;  /* 0x000076320f937816 */ /* 0x000fe20000000093 */
[----:B------:R-:W-:Y:S01]  /*3290*/  FMUL.FTZ R229, R149, R206 ;  /* 0x000000ce95e57220 */ /* 0x000fe20000410000 */
[----:B------:R-:W-:Y:S01]  /*32a0*/  SHF.L.U32 R139, R15, 0x10, RZ ;  /* 0x000000100f8b7819 */ /* 0x000fe200000006ff */
[C---:B---3--:R-:W-:Y:S01]  /*32b0*/  FMUL.FTZ R15, R171.reuse, R14 ;  /* 0x0000000eab0f7220 */ /* 0x048fe20000410000 */
[----:B------:R-:W-:Y:S01]  /*32c0*/  FFMA.FTZ R13, R171, R13, R230 ;  /* 0x0000000dab0d7223 */ /* 0x000fe200000100e6 */
[----:B------:R-:W3:Y:S01]  /*32d0*/  MUFU.EX2 R181, R181 ;  /* 0x000000b500b57308 */ /* 0x000ee20000000800 */
[----:B------:R-:W-:Y:S01]  /*32e0*/  FMUL.FTZ R188, R113, R143 ;  /* 0x0000008f71bc7220 */ /* 0x000fe20000410000 */
[----:B------:R-:W-:Y:S01]  /*32f0*/  SHF.L.U32 R148, R148, 0x10, RZ ;  /* 0x0000001094947819 */ /* 0x000fe200000006ff */
[----:B------:R-:W-:Y:S01]  /*3300*/  FMUL.FTZ R227, R138, R201 ;  /* 0x000000c98ae37220 */ /* 0x000fe20000410000 */
[C---:B0-----:R-:W-:Y:S01]  /*3310*/  FMUL.FTZ R15, R172.reuse, R15 ;  /* 0x0000000fac0f7220 */ /* 0x041fe20000410000 */
[----:B------:R-:W-:Y:S01]  /*3320*/  FFMA.FTZ R13, R172, R13, R229 ;  /* 0x0000000dac0d7223 */ /* 0x000fe200000100e5 */
[----:B------:R-:W-:-:S02]  /*3330*/  FMUL.FTZ R185, R104, R143 ;  /* 0x0000008f68b97220 */ /* 0x000fc40000410000 */
[----:B------:R-:W0:Y:S01]  /*3340*/  MUFU.EX2 R191, R191 ;  /* 0x000000bf00bf7308 */ /* 0x000e220000000800 */
[----:B------:R-:W-:Y:S01]  /*3350*/  FMUL.FTZ R225, R148, R197 ;  /* 0x000000c594e17220 */ /* 0x000fe20000410000 */
[C---:B-1----:R-:W-:Y:S01]  /*3360*/  FMUL.FTZ R15, R174.reuse, R15 ;  /* 0x0000000fae0f7220 */ /* 0x042fe20000410000 */
[----:B------:R-:W-:Y:S01]  /*3370*/  FFMA.FTZ R13, R174, R13, R227 ;  /* 0x0000000dae0d7223 */ /* 0x000fe200000100e3 */
[----:B------:R-:W-:Y:S01]  /*3380*/  FMUL.FTZ R195, R112, R143 ;  /* 0x0000008f70c37220 */ /* 0x000fe20000410000 */
[----:B------:R-:W-:-:S03]  /*3390*/  @P2 LEA R216, R74, R63, 0x2 ;  /* 0x0000003f4ad82211 */ /* 0x000fc600078e10ff */
[----:B------:R-:W1:Y:S01]  /*33a0*/  MUFU.EX2 R188, R188 ;  /* 0x000000bc00bc7308 */ /* 0x000e620000000800 */
[----:B------:R-:W-:Y:S01]  /*33b0*/  SHF.L.U32 R147, R147, 0x10, RZ ;  /* 0x0000001093937819 */ /* 0x000fe200000006ff */
[----:B------:R-:W-:Y:S01]  /*33c0*/  FMUL.FTZ R220, R139, R192 ;  /* 0x000000c08bdc7220 */ /* 0x000fe20000410000 */
[C---:B--2---:R-:W-:Y:S01]  /*33d0*/  FMUL.FTZ R14, R182.reuse, R15 ;  /* 0x0000000fb60e7220 */ /* 0x044fe20000410000 */
[----:B------:R-:W-:Y:S01]  /*33e0*/  FFMA.FTZ R13, R182, R13, R225 ;  /* 0x0000000db60d7223 */ /* 0x000fe200000100e1 */
[----:B------:R-:W-:-:S03]  /*33f0*/  FMUL.FTZ R205, R105, R143 ;  /* 0x0000008f69cd7220 */ /* 0x000fc60000410000 */
[----:B------:R-:W2:Y:S01]  /*3400*/  MUFU.EX2 R185, R185 ;  /* 0x000000b900b97308 */ /* 0x000ea20000000800 */
[C---:B------:R-:W-:Y:S01]  /*3410*/  PRMT R146, R16.reuse, 0x7632, R146 ;  /* 0x0000763210927816 */ /* 0x040fe20000000092 */
[----:B------:R-:W-:Y:S01]  /*3420*/  FMUL.FTZ R222, R147, R190 ;  /* 0x000000be93de7220 */ /* 0x000fe20000410000 */
[----:B------:R-:W-:Y:S01]  /*3430*/  SHF.L.U32 R140, R16, 0x10, RZ ;  /* 0x00000010108c7819 */ /* 0x000fe200000006ff */
[C---:B---3--:R-:W-:Y:S01]  /*3440*/  FMUL.FTZ R14, R181.reuse, R14 ;  /* 0x0000000eb50e7220 */ /* 0x048fe20000410000 */
[----:B------:R-:W-:Y:S01]  /*3450*/  FFMA.FTZ R13, R181, R13, R220 ;  /* 0x0000000db50d7223 */ /* 0x000fe200000100dc */
[----:B------:R-:W3:Y:S02]  /*3460*/  @P2 LDS R216, [R216+0x2514] ;  /* 0x00251400d8d82984 */ /* 0x000ee40000000800 */
[----:B------:R-:W4:Y:S01]  /*3470*/  MUFU.EX2 R195, R195 ;  /* 0x000000c300c37308 */ /* 0x000f220000000800 */
[----:B------:R-:W-:Y:S01]  /*3480*/  FMUL.FTZ R203, R111, R143 ;  /* 0x0000008f6fcb7220 */ /* 0x000fe20000410000 */
[----:B------:R-:W-:Y:S01]  /*3490*/  SHF.L.U32 R146, R146, 0x10, RZ ;  /* 0x0000001092927819 */ /* 0x000fe200000006ff */
[----:B------:R-:W-:Y:S01]  /*34a0*/  FMUL.FTZ R223, R140, R189 ;  /* 0x000000bd8cdf7220 */ /* 0x000fe20000410000 */
[C---:B0-----:R-:W-:Y:S01]  /*34b0*/  FMUL.FTZ R15, R191.reuse, R14 ;  /* 0x0000000ebf0f7220 */ /* 0x041fe20000410000 */
[----:B------:R-:W-:Y:S01]  /*34c0*/  FFMA.FTZ R13, R191, R13, R222 ;  /* 0x0000000dbf0d7223 */ /* 0x000fe200000100de */
[----:B------:R-:W-:-:S02]  /*34d0*/  FMUL.FTZ R208, R102, R143 ;  /* 0x0000008f66d07220 */ /* 0x000fc40000410000 */
[----:B------:R-:W0:Y:S01]  /*34e0*/  MUFU.EX2 R205, R205 ;  /* 0x000000cd00cd7308 */ /* 0x000e220000000800 */
[C---:B------:R-:W-:Y:S01]  /*34f0*/  PRMT R145, R17.reuse, 0x7632, R145 ;  /* 0x0000763211917816 */ /* 0x040fe20000000091 */
[----:B------:R-:W-:Y:S01]  /*3500*/  FMUL.FTZ R234, R146, R187 ;  /* 0x000000bb92ea7220 */ /* 0x000fe20000410000 */
[----:B------:R-:W-:Y:S01]  /*3510*/  SHF.L.U32 R141, R17, 0x10, RZ ;  /* 0x00000010118d7819 */ /* 0x000fe200000006ff */
[C---:B-1----:R-:W-:Y:S01]  /*3520*/  FMUL.FTZ R14, R188.reuse, R15 ;  /* 0x0000000fbc0e7220 */ /* 0x042fe20000410000 */
[----:B------:R-:W-:Y:S01]  /*3530*/  FFMA.FTZ R13, R188, R13, R223 ;  /* 0x0000000dbc0d7223 */ /* 0x000fe200000100df */
[----:B------:R-:W-:Y:S02]  /*3540*/  FMUL.FTZ R210, R110, R143 ;  /* 0x0000008f6ed27220 */ /* 0x000fe40000410000 */
        /* <DEDUP_REMOVED lines=15> */
[C---:B0-----:R-:W-:Y:S01]  /*3640*/  FMUL.FTZ R14, R205.reuse, R14 ;  /* 0x0000000ecd0e7220 */ /* 0x041fe20000410000 */
[----:B------:R-:W-:-:S04]  /*3650*/  FFMA.FTZ R13, R205, R13, R228 ;  /* 0x0000000dcd0d7223 */ /* 0x000fc800000100e4 */
[----:B------:R-:W0:Y:S01]  /*3660*/  MUFU.EX2 R213, R213 ;  /* 0x000000d500d57308 */ /* 0x000e220000000800 */
[C---:B------:R-:W-:Y:S01]  /*3670*/  PRMT R12, R19.reuse, 0x7632, R12 ;  /* 0x00007632130c7816 */ /* 0x040fe2000000000c */
[----:B------:R-:W-:Y:S01]  /*3680*/  FMUL.FTZ R231, R144, R173 ;  /* 0x000000ad90e77220 */ /* 0x000fe20000410000 */
[----:B------:R-:W-:Y:S01]  /*3690*/  SHF.L.U32 R167, R19, 0x10, RZ ;  /* 0x0000001013a77819 */ /* 0x000fe200000006ff */
[C---:B-1----:R-:W-:Y:S01]  /*36a0*/  FMUL.FTZ R15, R203.reuse, R14 ;  /* 0x0000000ecb0f7220 */ /* 0x042fe20000410000 */
[----:B------:R-:W-:Y:S01]  /*36b0*/  FFMA.FTZ R13, R203, R13, R204 ;  /* 0x0000000dcb0d7223 */ /* 0x000fe200000100cc */
[----:B------:R-:W-:Y:S02]  /*36c0*/  SHF.L.U32 R143, R12, 0x10, RZ ;  /* 0x000000100c8f7819 */ /* 0x000fe400000006ff */
[----:B------:R-:W-:Y:S01]  /*36d0*/  FMUL.FTZ R237, R167, R170 ;  /* 0x000000aaa7ed7220 */ /* 0x000fe20000410000 */
[C---:B--2---:R-:W-:Y:S01]  /*36e0*/  FMUL.FTZ R15, R208.reuse, R15 ;  /* 0x0000000fd00f7220 */ /* 0x044fe20000410000 */
[----:B------:R-:W-:Y:S01]  /*36f0*/  FFMA.FTZ R13, R208, R13, R231 ;  /* 0x0000000dd00d7223 */ /* 0x000fe200000100e7 */
[----:B------:R-:W-:-:S02]  /*3700*/  FMUL.FTZ R200, R143, R168 ;  /* 0x000000a88fc87220 */ /* 0x000fc40000410000 */
[C---:B----4-:R-:W-:Y:S01]  /*3710*/  FMUL.FTZ R12, R210.reuse, R15 ;  /* 0x0000000fd20c7220 */ /* 0x050fe20000410000 */
[----:B------:R-:W-:-:S03]  /*3720*/  FFMA.FTZ R13, R210, R13, R237 ;  /* 0x0000000dd20d7223 */ /* 0x000fc600000100ed */
[C---:B0-----:R-:W-:Y:S01]  /*3730*/  FMUL.FTZ R12, R213.reuse, R12 ;  /* 0x0000000cd50c7220 */ /* 0x041fe20000410000 */
[----:B------:R-:W-:Y:S01]  /*3740*/  FFMA.FTZ R13, R213, R13, R200 ;  /* 0x0000000dd50d7223 */ /* 0x000fe200000100c8 */
[----:B---3--:R-:W-:Y:S06]  /*3750*/  @P2 BRA `(.L_x_6022) ;  /* 0x0000000000202947 */ /* 0x008fec0003800000 */
        /* <DEDUP_REMOVED lines=8> */
.L_x_6022:
[----:B------:R-:W-:Y:S05]  /*37e0*/  BSYNC B0 ;  /* 0x0000000000007941 */ /* 0x000fea0003800000 */
.L_x_6021:
        /* <DEDUP_REMOVED lines=48> */
.L_x_6083:
[----:B------:R-:W-:Y:S01]  /*3af0*/  ISETP.GE.AND P3, PT, R72, 0x10, PT ;  /* 0x000000104800780c */ /* 0x000fe20003f66270 */
[----:B------:R-:W-:-:S12]  /*3b00*/  UMOV UR7, 0xffffffff ;  /* 0xffffffff00077882 */ /* 0x000fd80000000000 */
[C---:B0-2---:R-:W-:Y:S01]  /*3b10*/  @P3 FFMA.FTZ R15, R14.reuse, R16, R15 ;  /* 0x000000100e0f3223 */ /* 0x045fe2000001000f */
[----:B---3--:R-:W-:Y:S01]  /*3b20*/  @P3 FMUL.FTZ R14, R14, R17 ;  /* 0x000000110e0e3220 */ /* 0x008fe20000410000 */
[----:B------:R-:W-:Y:S06]  /*3b30*/  BRA.DIV UR7, `(.L_x_6025) ;  /* 0x00000036072c7947 */ /* 0x000fec000b800000 */
.L_x_6086:
[----:B------:R-:W-:-:S03]  /*3b40*/  UMOV UR7, 0xffffffff ;  /* 0xffffffff00077882 */ /* 0x000fc60000000000 */
[----:B------:R-:W-:Y:S05]  /*3b50*/  BRA.DIV UR7, `(.L_x_6026) ;  /* 0x00000036074c7947 */ /* 0x000fea000b800000 */
.L_x_6089:
[----:B------:R-:W-:-:S03]  /*3b60*/  UMOV UR7, 0xffffffff ;  /* 0xffffffff00077882 */ /* 0x000fc60000000000 */
[----:B------:R-:W-:Y:S05]  /*3b70*/  BRA.DIV UR7, `(.L_x_6027) ;  /* 0x00000036076c7947 */ /* 0x000fea000b800000 */
[----:B------:R-:W0:Y:S04]  /*3b80*/  SHFL.UP PT, R14, R14, 0x1, RZ ;  /* 0x042000000e0e7989 */ /* 0x000e2800000e00ff */
[----:B------:R-:W2:Y:S04]  /*3b90*/  SHFL.UP PT, R15, R15, 0x1, RZ ;  /* 0x042000000f0f7989 */ /* 0x000ea800000e00ff */
[----:B------:R3:W4:Y:S04]  /*3ba0*/  SHFL.IDX PT, R16, R2, RZ, 0x1f ;  /* 0x00001fff02107589 */ /* 0x00072800000e0000 */
[----:B------:R3:W0:Y:S02]  /*3bb0*/  SHFL.IDX PT, R17, R3, RZ, 0x1f ;  /* 0x00001fff03117589 */ /* 0x00062400000e0000 */
.L_x_6095:
[C---:B0-2---:R-:W-:Y:S01]  /*3bc0*/  @P1 FFMA.FTZ R17, R14.reuse, R17, R15 ;  /* 0x000000110e111223 */ /* 0x045fe2000001000f */
[----:B----4-:R-:W-:-:S03]  /*3bd0*/  @P1 FMUL.FTZ R16, R14, R16 ;  /* 0x000000100e101220 */ /* 0x010fc60000410000 */
[C---:B------:R-:W-:Y:S01]  /*3be0*/  FFMA.FTZ R19, R12.reuse, R17, R13 ;  /* 0x000000110c137223 */ /* 0x040fe2000001000d */
[----:B------:R-:W-:-:S05]  /*3bf0*/  FMUL.FTZ R18, R12, R16 ;  /* 0x000000100c127220 */ /* 0x000fca0000410000 */
[----:B------:R2:W-:Y:S02]  /*3c00*/  STS.128 [R37+0x1900], R16 ;  /* 0x0019001025007388 */ /* 0x0005e40000000c00 */
.L_x_6023:
[----:B------:R-:W-:Y:S05]  /*3c10*/  WARPSYNC.ALL ;  /* 0x0000000000007948 */ /* 0x000fea0003800000 */
[----:B------:R-:W-:Y:S01]  /*3c20*/  BAR.SYNC.DEFER_BLOCKING 0x0 ;  /* 0x0000000000007b1d */ /* 0x000fe20000010000 */
[C---:B-1----:R-:W-:Y:S01]  /*3c30*/  FMUL.FTZ R13, R213.reuse, R216 ;  /* 0x000000d8d50d7220 */ /* 0x042fe20000410000 */
[----:B---3--:R-:W-:Y:S01]  /*3c40*/  FFMA.FTZ R3, R213, R221, R218 ;  /* 0x000000ddd5037223 */ /* 0x008fe200000100da */
[----:B------:R-:W-:Y:S01]  /*3c50*/  ISETP.GE.OR P0, PT, R62, UR28, P0 ;  /* 0x0000001c3e007c0c */ /* 0x000fe20008706670 */
[----:B--2---:R-:W-:Y:S01]  /*3c60*/  HFMA2.MMA R37, -RZ, RZ, 0, 0 ;  /* 0x00000000ff257435 */ /* 0x004fe200000001ff */
        /* <DEDUP_REMOVED lines=15> */
[----:B------:R-:W-:Y:S01]  /*3d60*/  FFMA.FTZ R3, R191, R3, R196 ;  /* 0x00000003bf037223 */ /* 0x000fe200000100c4 */
[----:B-1----:R-:W-:Y:S01]  /*3d70*/  FFMA.FTZ R235, R36, R2, R235 ;  /* 0x0000000224eb7223 */ /* 0x002fe200000100eb */
[----:B------:R-:W-:Y:S01]  /*3d80*/  FMUL.FTZ R2, R188, R13 ;  /* 0x0000000dbc027220 */ /* 0x000fe20000410000 */
[----:B------:R-:W-:Y:S02]  /*3d90*/  MOV R36, 0x3f800000 ;  /* 0x3f80000000247802 */ /* 0x000fe40000000f00 */
[----:B------:R-:W-:Y:S01]  /*3da0*/  FFMA.FTZ R232, R169, R235, R232 ;  /* 0x000000eba9e87223 */ /* 0x000fe200000100e8 */
[----:B------:R-:W-:-:S03]  /*3db0*/  FMUL.FTZ R2, R191, R2 ;  /* 0x00000002bf027220 */ /* 0x000fc60000410000 */
[----:B------:R-:W-:Y:S01]  /*3dc0*/  FFMA.FTZ R233, R171, R232, R230 ;  /* 0x000000e8abe97223 */ /* 0x000fe200000100e6 */
[C---:B------:R-:W-:Y:S01]  /*3dd0*/  FMUL.FTZ R13, R181.reuse, R2 ;  /* 0x00000002b50d7220 */ /* 0x040fe20000410000 */
[----:B------:R-:W-:Y:S01]  /*3de0*/  FFMA.FTZ R2, R181, R3, R184 ;  /* 0x00000003b5027223 */ /* 0x000fe200000100b8 */
[----:B------:R1:W2:Y:S01]  /*3df0*/  @!P0 LDS.64 R36, [R12+0x2610] ;  /* 0x002610000c248984 */ /* 0x0002a20000000a00 */
[----:B------:R-:W-:Y:S01]  /*3e00*/  FFMA.FTZ R230, R172, R233, R229 ;  /* 0x000000e9ace67223 */ /* 0x000fe200000100e5 */
[C---:B------:R-:W-:Y:S01]  /*3e10*/  FMUL.FTZ R13, R182.reuse, R13 ;  /* 0x0000000db60d7220 */ /* 0x040fe20000410000 */
[----:B------:R-:W-:Y:S02]  /*3e20*/  FFMA.FTZ R2, R182, R2, R183 ;  /* 0x00000002b6027223 */ /* 0x000fe400000100b7 */
[C---:B------:R-:W-:Y:S01]  /*3e30*/  FFMA.FTZ R227, R174.reuse, R230, R227 ;  /* 0x000000e6aee37223 */ /* 0x040fe200000100e3 */
[C---:B------:R-:W-:Y:S01]  /*3e40*/  FMUL.FTZ R13, R174.reuse, R13 ;  /* 0x0000000dae0d7220 */ /* 0x040fe20000410000 */
[----:B------:R-:W-:-:S02]  /*3e50*/  FFMA.FTZ R2, R174, R2, R177 ;  /* 0x00000002ae027223 */ /* 0x000fc400000100b1 */
[----:B------:R-:W-:Y:S01]  /*3e60*/  FFMA.FTZ R226, R182, R227, R225 ;  /* 0x000000e3b6e27223 */ /* 0x000fe200000100e1 */
[C---:B0-----:R-:W-:Y:S01]  /*3e70*/  FMUL.FTZ R14, R172.reuse, R13 ;  /* 0x0000000dac0e7220 */ /* 0x041fe20000410000 */
        /* <DEDUP_REMOVED lines=57> */
.L_x_6112:
        /* <DEDUP_REMOVED lines=9> */
.L_x_6028:
[----:B------:R-:W-:Y:S01]  /*42a0*/  ISETP.NE.AND P3, PT, R74, RZ, PT ;  /* 0x000000ff4a00720c */ /* 0x000fe20003f65270 */
[----:B------:R-:W-:Y:S05]  /*42b0*/  WARPSYNC.ALL ;  /* 0x0000000000007948 */ /* 0x000fea0003800000 */
[----:B-1----:R-:W-:Y:S01]  /*42c0*/  P2R R2, PR, RZ, 0x8 ;  /* 0x00000008ff027803 */ /* 0x002fe20000000000 */
[----:B------:R-:W-:Y:S01]  /*42d0*/  BAR.SYNC.DEFER_BLOCKING 0x0 ;  /* 0x0000000000007b1d */ /* 0x000fe20000010000 */
[----:B0-----:R-:W-:Y:S01]  /*42e0*/  HFMA2.MMA R13, -RZ, RZ, 0, 0 ;  /* 0x00000000ff0d7435 */ /* 0x001fe200000001ff */
[----:B------:R-:W-:Y:S02]  /*42f0*/  IMAD R16, R32, UR15, RZ ;  /* 0x0000000f20107c24 */ /* 0x000fe4000f8e02ff */
[----:B------:R-:W-:Y:S01]  /*4300*/  FFMA.FTZ R190, R147, -R190, R222 ;  /* 0x800000be93be7223 */ /* 0x000fe200000100de */
[----:B------:R-:W-:Y:S01]  /*4310*/  FFMA.FTZ R189, R140, -R189, R223 ;  /* 0x800000bd8cbd7223 */ /* 0x000fe200000100df */
[----:B------:R-:W-:Y:S01]  /*4320*/  FFMA.FTZ R209, R150, -R209, R232 ;  /* 0x800000d196d17223 */ /* 0x000fe200000100e8 */
[----:B------:R-:W-:-:S02]  /*4330*/  IMAD R15, R33, UR14, R16 ;  /* 0x0000000e210f7c24 */ /* 0x000fc4000f8e0210 */
        /* <DEDUP_REMOVED lines=10> */
[----:B------:R-:W-:Y:S01]  /*43e0*/  FFMA.FTZ R175, R142, -R175, R229 ;  /* 0x800000af8eaf7223 */ /* 0x000fe200000100e5 */
[----:B------:R-:W0:Y:S02]  /*43f0*/  LDS R2, [R217+0x1b14] ;  /* 0x001b1400d9027984 */ /* 0x000e240000000800 */
[----:B0-----:R-:W-:Y:S01]  /*4400*/  FFMA.FTZ R216, R2, R216, R221 ;  /* 0x000000d802d87223 */ /* 0x001fe200000100dd */
[----:B------:R-:W-:-:S03]  /*4410*/  FFMA.FTZ R2, R0, R235, RZ ;  /* 0x000000eb00027223 */ /* 0x000fc600000100ff */
[----:B------:R-:W-:Y:S01]  /*4420*/  FFMA.FTZ R213, R213, R216, R218 ;  /* 0x000000d8d5d57223 */ /* 0x000fe200000100da */
[----:B------:R-:W-:Y:S01]  /*4430*/  FFMA.FTZ R3, R57, R232, R2 ;  /* 0x000000e839037223 */ /* 0x000fe20000010002 */
[----:B------:R-:W-:Y:S01]  /*4440*/  FMUL.FTZ R19, R103, R216 ;  /* 0x000000d867137220 */ /* 0x000fe20000410000 */
[----:B------:R-:W-:Y:S01]  /*4450*/  FFMA.FTZ R2, R134, -R211, R235 ;  /* 0x800000d386027223 */ /* 0x000fe200000100eb */
[----:B------:R-:W-:Y:S01]  /*4460*/  FFMA.FTZ R219, R210, R213, R219 ;  /* 0x000000d5d2db7223 */ /* 0x000fe200000100db */
[----:B------:R-:W-:Y:S01]  /*4470*/  FFMA.FTZ R3, R56, R233, R3 ;  /* 0x000000e938037223 */ /* 0x000fe20000010003 */
[----:B------:R-:W-:Y:S02]  /*4480*/  FMUL.FTZ R16, R110, R213 ;  /* 0x000000d56e107220 */ /* 0x000fe40000410000 */
[-C--:B------:R-:W-:Y:S01]  /*4490*/  FFMA.FTZ R215, R208, R219.reuse, R215 ;  /* 0x000000dbd0d77223 */ /* 0x080fe200000100d7 */
[----:B------:R-:W-:Y:S01]  /*44a0*/  FFMA.FTZ R12, R54, R230, R3 ;  /* 0x000000e6360c7223 */ /* 0x000fe20000010003 */
[----:B------:R-:W-:-:S02]  /*44b0*/  FMUL.FTZ R18, R102, R219 ;  /* 0x000000db66127220 */ /* 0x000fc40000410000 */
[----:B------:R-:W-:Y:S01]  /*44c0*/  FFMA.FTZ R214, R203, R215, R214 ;  /* 0x000000d7cbd67223 */ /* 0x000fe200000100d6 */
[----:B------:R-:W-:Y:S01]  /*44d0*/  FFMA.FTZ R14, R53, R227, R12 ;  /* 0x000000e3350e7223 */ /* 0x000fe2000001000c */
[----:B------:R-:W-:Y:S02]  /*44e0*/  MOV R12, R74 ;  /* 0x0000004a000c7202 */ /* 0x000fe40000000f00 */
[----:B------:R-:W-:Y:S01]  /*44f0*/  FFMA.FTZ R205, R205, R214, R212 ;  /* 0x000000d6cdcd7223 */ /* 0x000fe200000100d4 */
[----:B------:R-:W-:Y:S01]  /*4500*/  FFMA.FTZ R3, R51, R226, R14 ;  /* 0x000000e233037223 */ /* 0x000fe2000001000e */
[----:B------:R-:W-:Y:S02]  /*4510*/  IMAD R14, R77, UR24, RZ ;  /* 0x000000184d0e7c24 */ /* 0x000fe4000f8e02ff */
[----:B------:R-:W-:Y:S01]  /*4520*/  FMUL.FTZ R221, R105, R214 ;  /* 0x000000d669dd7220 */ /* 0x000fe20000410000 */
[----:B------:R-:W-:Y:S01]  /*4530*/  FFMA.FTZ R195, R195, R205, R202 ;  /* 0x000000cdc3c37223 */ /* 0x000fe200000100ca */
[----:B------:R-:W-:-:S04]  /*4540*/  IMAD.WIDE.U32 R12, R32, UR14, R12 ;  /* 0x0000000e200c7c25 */ /* 0x000fc8000f8e000c */
[----:B------:R-:W-:Y:S01]  /*4550*/  FFMA.FTZ R3, R50, R220, R3 ;  /* 0x000000dc32037223 */ /* 0x000fe20000010003 */
[----:B------:R-:W-:Y:S01]  /*4560*/  FMUL.FTZ R208, R112, R205 ;  /* 0x000000cd70d07220 */ /* 0x000fe20000410000 */
[----:B------:R-:W-:Y:S01]  /*4570*/  FFMA.FTZ R185, R185, R195, R194 ;  /* 0x000000c3b9b97223 */ /* 0x000fe200000100c2 */
[----:B------:R-:W-:Y:S01]  /*4580*/  IADD3 R13, R13, R15, RZ ;  /* 0x0000000f0d0d7210 */ /* 0x000fe20007ffe0ff */
[----:B------:R-:W-:Y:S02]  /*4590*/  FFMA.FTZ R222, R48, R222, R3 ;  /* 0x000000de30de7223 */ /* 0x000fe40000010003 */
[----:B------:R-:W-:Y:S01]  /*45a0*/  FFMA.FTZ R188, R188, R185, R193 ;  /* 0x000000b9bcbc7223 */ /* 0x000fe200000100c1 */
[C---:B------:R-:W-:Y:S01]  /*45b0*/  IMAD R3, R79.reuse, UR25, R14 ;  /* 0x000000194f037c24 */ /* 0x040fe2000f8e020e */
[----:B------:R-:W-:Y:S01]  /*45c0*/  IADD3 R193, P1, R20, -0x400, RZ ;  /* 0xfffffc0014c17810 */ /* 0x000fe20007f3e0ff */
[----:B------:R-:W-:-:S04]  /*45d0*/  IMAD.WIDE.U32 R14, R79, UR24, R12 ;  /* 0x000000184f0e7c25 */ /* 0x000fc8000f8e000c */
[-C--:B------:R-:W-:Y:S01]  /*45e0*/  FFMA.FTZ R191, R191, R188.reuse, R196 ;  /* 0x000000bcbfbf7223 */ /* 0x080fe200000100c4 */
[----:B------:R-:W-:Y:S01]  /*45f0*/  FFMA.FTZ R222, R47, R223, R222 ;  /* 0x000000df2fde7223 */ /* 0x000fe200000100de */
[----:B------:R-:W-:Y:S01]  /*4600*/  FMUL.FTZ R211, R107, R188 ;  /* 0x000000bc6bd37220 */ /* 0x000fe20000410000 */
[----:B------:R-:W-:Y:S01]  /*4610*/  FMUL.FTZ R217, R113, R185 ;  /* 0x000000b971d97220 */ /* 0x000fe20000410000 */
[----:B------:R-:W-:Y:S01]  /*4620*/  FFMA.FTZ R181, R181, R191, R184 ;  /* 0x000000bfb5b57223 */ /* 0x000fe200000100b8 */
[----:B------:R-:W-:Y:S01]  /*4630*/  IADD3 R13, R15, R3, RZ ;  /* 0x000000030f0d7210 */ /* 0x000fe20007ffe0ff */
[----:B------:R-:W-:Y:S01]  /*4640*/  FFMA.FTZ R225, R45, R225, R222 ;  /* 0x000000e12de17223 */ /* 0x000fe200000100de */
[----:B------:R-:W-:Y:S01]  /*4650*/  LEA R3, P0, R14, UR26, 0x2 ;  /* 0x0000001a0e037c11 */ /* 0x000fe2000f8010ff */
[----:B------:R-:W-:Y:S01]  /*4660*/  FFMA.FTZ R183, R182, R181, R183 ;  /* 0x000000b5b6b77223 */ /* 0x000fe200000100b7 */
[----:B------:R-:W-:Y:S01]  /*4670*/  IADD3 R12, P2, R193, R14, RZ ;  /* 0x0000000ec10c7210 */ /* 0x000fe20007f5e0ff */
[----:B------:R-:W-:Y:S01]  /*4680*/  FMUL.FTZ R182, R151, R16 ;  /* 0x0000001097b67220 */ /* 0x000fe20000410000 */
[----:B------:R-:W-:Y:S01]  /*4690*/  LEA.HI.X R17, R14, UR27, R13, 0x2, P0 ;  /* 0x0000001b0e117c11 */ /* 0x000fe200080f140d */
[----:B------:R-:W-:Y:S01]  /*46a0*/  FFMA.FTZ R174, R174, R183, R177 ;  /* 0x000000b7aeae7223 */ /* 0x000fe200000100b1 */
[----:B------:R-:W-:Y:S01]  /*46b0*/  SHF.L.U32 R14, R74, 0x4, RZ ;  /* 0x000000044a0e7819 */ /* 0x000fe200000006ff */
[----:B------:R-:W-:Y:S01]  /*46c0*/  FMUL.FTZ R177, R153, R18 ;  /* 0x0000001299b17220 */ /* 0x000fe20000410000 */
[----:B------:R-:W-:Y:S01]  /*46d0*/  @!P3 LEA R184, R84, R63, 0x3 ;  /* 0x0000003f54b8b211 */ /* 0x000fe200078e18ff */
[----:B------:R-:W-:Y:S01]  /*46e0*/  FFMA.FTZ R179, R172, R174, R179 ;  /* 0x000000aeacb37223 */ /* 0x000fe200000100b3 */
[----:B------:R-:W-:Y:S01]  /*46f0*/  LEA.HI.SX32 R14, R14, R14, 0x1b ;  /* 0x0000000e0e0e7211 */ /* 0x000fe200078fdaff */
[----:B------:R-:W-:Y:S01]  /*4700*/  FMUL.FTZ R172, R111, R215 ;  /* 0x000000d76fac7220 */ /* 0x000fe20000410000 */
[----:B------:R-:W-:Y:S01]  /*4710*/  FMUL.FTZ R203, R115, R183 ;  /* 0x000000b773cb7220 */ /* 0x000fe20000410000 */
[----:B------:R-:W-:Y:S01]  /*4720*/  FFMA.FTZ R171, R171, R179, R176 ;  /* 0x000000b3abab7223 */ /* 0x000fe200000100b0 */
[----:B------:R-:W-:Y:S01]  /*4730*/  LEA R223, R14, R63, 0x2 ;  /* 0x0000003f0edf7211 */ /* 0x000fe200078e10ff */
[----:B------:R-:W-:Y:S01]  /*4740*/  FMUL.FTZ R14, R152, R19 ;  /* 0x00000013980e7220 */ /* 0x000fe20000410000 */
[----:B------:R0:W-:Y:S01]  /*4750*/  @!P3 STS.64 [R184+0x2610], R36 ;  /* 0x00261024b800b388 */ /* 0x0001e20000000a00 */
[----:B------:R-:W-:Y:S01]  /*4760*/  FFMA.FTZ R169, R169, R171, R178 ;  /* 0x000000aba9a97223 */ /* 0x000fe200000100b2 */
[----:B------:R-:W-:Y:S01]  /*4770*/  FMUL.FTZ R176, R116, R179 ;  /* 0x000000b374b07220 */ /* 0x000fe20000410000 */
[----:B------:R-:W-:Y:S01]  /*4780*/  FMUL.FTZ R178, R154, R172 ;  /* 0x000000ac9ab27220 */ /* 0x000fe20000410000 */
[----:B------:R1:W-:Y:S01]  /*4790*/  STS [R223+0x88c], R14 ;  /* 0x00088c0edf007388 */ /* 0x0003e20000000800 */
[----:B------:R-:W-:Y:S01]  /*47a0*/  FMUL.FTZ R15, R117, R169 ;  /* 0x000000a9750f7220 */ /* 0x000fe20000410000 */
[----:B------:R-:W-:Y:S01]  /*47b0*/  IADD3 R193, -R193, UR9, -R74 ;  /* 0x00000009c1c17c10 */ /* 0x000fe2000fffe94a */
[----:B------:R-:W-:Y:S01]  /*47c0*/  FMUL.FTZ R196, R104, R195 ;  /* 0x000000c368c47220 */ /* 0x000fe20000410000 */
[----:B------:R2:W-:Y:S01]  /*47d0*/  STS [R223+0x884], R177 ;  /* 0x000884b1df007388 */ /* 0x0005e20000000800 */
[----:B------:R-:W-:Y:S01]  /*47e0*/  FFMA.FTZ R224, R44, R224, R225 ;  /* 0x000000e02ce07223 */ /* 0x000fe200000100e1 */
[----:B------:R-:W-:Y:S01]  /*47f0*/  ISETP.GE.AND P0, PT, R193, 0x1, PT ;  /* 0x00000001c100780c */ /* 0x000fe20003f06270 */
[----:B------:R-:W-:Y:S01]  /*4800*/  FMUL.FTZ R202, R157, R196 ;  /* 0x000000c49dca7220 */ /* 0x000fe20000410000 */
[----:B0-----:R-:W-:Y:S01]  /*4810*/  FMUL.FTZ R36, R108, R171 ;  /* 0x000000ab6c247220 */ /* 0x001fe20000410000 */
[----:B------:R0:W-:Y:S01]  /*4820*/  STS [R223+0x888], R182 ;  /* 0x000888b6df007388 */ /* 0x0001e20000000800 */
[----:B-1----:R-:W-:Y:S01]  /*4830*/  FFMA.FTZ R14, R2, R15, RZ ;  /* 0x0000000f020e7223 */ /* 0x002fe200000100ff */
[----:B------:R-:W-:Y:S01]  /*4840*/  FMUL.FTZ R184, R156, R221 ;  /* 0x000000dd9cb87220 */ /* 0x000fe20000410000 */
[----:B------:R-:W-:Y:S01]  /*4850*/  FMUL.FTZ R194, R158, R217 ;  /* 0x000000d99ec27220 */ /* 0x000fe20000410000 */
[----:B------:R1:W-:Y:S01]  /*4860*/  STS [R223+0x880], R178 ;  /* 0x000880b2df007388 */ /* 0x0003e20000000800 */
[----:B------:R-:W-:Y:S01]  /*4870*/  FFMA.FTZ R14, R209, R36, R14 ;  /* 0x00000024d10e7223 */ /* 0x000fe2000001000e */
[----:B--2---:R-:W-:Y:S01]  /*4880*/  FMUL.FTZ R177, R109, R174 ;  /* 0x000000ae6db17220 */ /* 0x004fe20000410000 */
[----:B------:R-:W-:Y:S01]  /*4890*/  FMUL.FTZ R36, R165, R36 ;  /* 0x00000024a5247220 */ /* 0x000fe20000410000 */
[----:B------:R2:W-:Y:S01]  /*48a0*/  STS [R223+0x87c], R184 ;  /* 0x00087cb8df007388 */ /* 0x0005e20000000800 */
[----:B------:R-:W-:Y:S01]  /*48b0*/  FFMA.FTZ R37, R207, R176, R14 ;  /* 0x000000b0cf257223 */ /* 0x000fe2000001000e */
[----:B0-----:R-:W-:Y:S01]  /*48c0*/  FMUL.FTZ R182, R155, R208 ;  /* 0x000000d09bb67220 */ /* 0x001fe20000410000 */
[----:B------:R-:W-:Y:S01]  /*48d0*/  FMUL.FTZ R176, R163, R176 ;  /* 0x000000b0a3b07220 */ /* 0x000fe20000410000 */
[----:B------:R-:W-:Y:S01]  /*48e0*/  FMUL.FTZ R15, R166, R15 ;  /* 0x0000000fa60f7220 */ /* 0x000fe20000410000 */
[----:B------:R-:W-:Y:S01]  /*48f0*/  FFMA.FTZ R14, R206, R177, R37 ;  /* 0x000000b1ce0e7223 */ /* 0x000fe20000010025 */
[----:B-1----:R-:W-:Y:S01]  /*4900*/  FMUL.FTZ R178, R106, R181 ;  /* 0x000000b56ab27220 */ /* 0x002fe20000410000 */
[----:B------:R0:W-:Y:S01]  /*4910*/  STS [R223+0x878], R182 ;  /* 0x000878b6df007388 */ /* 0x0001e20000000800 */
[----:B------:R-:W-:Y:S01]  /*4920*/  FMUL.FTZ R177, R164, R177 ;  /* 0x000000b1a4b17220 */ /* 0x000fe20000410000 */
[----:B------:R-:W-:Y:S01]  /*4930*/  FFMA.FTZ R14, R201, R203, R14 ;  /* 0x000000cbc90e7223 */ /* 0x000fe2000001000e */
[----:B--2---:R-:W-:Y:S01]  /*4940*/  FMUL.FTZ R184, R160, R211 ;  /* 0x000000d3a0b87220 */ /* 0x004fe20000410000 */
[----:B------:R-:W-:Y:S01]  /*4950*/  FMUL.FTZ R203, R162, R203 ;  /* 0x000000cba2cb7220 */ /* 0x000fe20000410000 */
[----:B------:R-:W-:Y:S01]  /*4960*/  FFMA.FTZ R224, R43, R228, R224 ;  /* 0x000000e42be07223 */ /* 0x000fe200000100e0 */
[-C--:B------:R-:W-:Y:S01]  /*4970*/  FFMA.FTZ R37, R197, R178.reuse, R14 ;  /* 0x000000b2c5257223 */ /* 0x080fe2000001000e */
[----:B------:R-:W-:Y:S01]  /*4980*/  FMUL.FTZ R178, R161, R178 ;  /* 0x000000b2a1b27220 */ /* 0x000fe20000410000 */
[----:B------:R-:W-:Y:S01]  /*4990*/  STS [R223+0x874], R202 ;  /* 0x000874cadf007388 */ /* 0x000fe20000000800 */
[----:B------:R-:W-:Y:S01]  /*49a0*/  FFMA.FTZ R224, R41, R229, R224 ;  /* 0x000000e529e07223 */ /* 0x000fe200000100e0 */
[----:B0-----:R-:W-:Y:S01]  /*49b0*/  FMUL.FTZ R182, R114, R191 ;  /* 0x000000bf72b67220 */ /* 0x001fe20000410000 */
[----:B------:R-:W-:Y:S01]  /*49c0*/  IADD3.X R13, R13, -0x1, R21, P2, P1 ;  /* 0xffffffff0d0d7810 */ /* 0x000fe200017e2415 */
[----:B------:R-:W-:Y:S01]  /*49d0*/  STS [R223+0x870], R194 ;  /* 0x000870c2df007388 */ /* 0x000fe20000000800 */
[----:B------:R-:W-:Y:S01]  /*49e0*/  FFMA.FTZ R231, R39, R231, R224 ;  /* 0x000000e727e77223 */ /* 0x000fe200000100e0 */
[-C--:B------:R-:W-:Y:S01]  /*49f0*/  FFMA.FTZ R37, R192, R182.reuse, R37 ;  /* 0x000000b6c0257223 */ /* 0x080fe20000010025 */
[----:B------:R-:W-:Y:S01]  /*4a00*/  FMUL.FTZ R14, R159, R182 ;  /* 0x000000b69f0e7220 */ /* 0x000fe20000410000 */
[----:B------:R-:W-:Y:S02]  /*4a10*/  STS [R223+0x86c], R184 ;  /* 0x00086cb8df007388 */ /* 0x000fe40000000800 */
[----:B------:R-:W-:-:S02]  /*4a20*/  FFMA.FTZ R182, R190, R211, R37 ;  /* 0x000000d3beb67223 */ /* 0x000fc40000010025 */
[----:B------:R-:W-:Y:S02]  /*4a30*/  STS [R223+0x868], R14 ;  /* 0x0008680edf007388 */ /* 0x000fe40000000800 */
[----:B------:R-:W-:Y:S02]  /*4a40*/  FFMA.FTZ R182, R189, R217, R182 ;  /* 0x000000d9bdb67223 */ /* 0x000fe400000100b6 */
[----:B------:R0:W-:Y:S02]  /*4a50*/  STS [R223+0x864], R178 ;  /* 0x000864b2df007388 */ /* 0x0001e40000000800 */
[----:B------:R-:W-:Y:S02]  /*4a60*/  FFMA.FTZ R37, R187, R196, R182 ;  /* 0x000000c4bb257223 */ /* 0x000fe400000100b6 */
[----:B------:R1:W-:Y:S02]  /*4a70*/  STS [R223+0x860], R203 ;  /* 0x000860cbdf007388 */ /* 0x0003e40000000800 */
[----:B------:R-:W-:-:S02]  /*4a80*/  FFMA.FTZ R37, R186, R208, R37 ;  /* 0x000000d0ba257223 */ /* 0x000fc40000010025 */
[----:B------:R1:W-:Y:S02]  /*4a90*/  STS [R223+0x85c], R177 ;  /* 0x00085cb1df007388 */ /* 0x0003e40000000800 */
[----:B0-----:R-:W-:Y:S02]  /*4aa0*/  FFMA.FTZ R178, R180, R221, R37 ;  /* 0x000000ddb4b27223 */ /* 0x001fe40000010025 */
[----:B------:R1:W-:Y:S04]  /*4ab0*/  STS [R223+0x858], R176 ;  /* 0x000858b0df007388 */ /* 0x0003e80000000800 */
[----:B------:R1:W-:Y:S04]  /*4ac0*/  STS [R223+0x854], R36 ;  /* 0x00085424df007388 */ /* 0x0003e80000000800 */
[----:B------:R1:W-:Y:S01]  /*4ad0*/  STS [R223+0x850], R15 ;  /* 0x0008500fdf007388 */ /* 0x0003e20000000800 */
[----:B------:R-:W-:Y:S06]  /*4ae0*/  BAR.SYNC.DEFER_BLOCKING 0x0 ;  /* 0x0000000000007b1d */ /* 0x000fec0000010000 */
[----:B------:R-:W-:Y:S05]  /*4af0*/  @!P0 BRA `(.L_x_6031) ;  /* 0x0000000000288947 */ /* 0x000fea0003800000 */
[----:B------:R-:W-:Y:S01]  /*4b00*/  LEA.HI.SX32 R14, R74, R74, 0x1b ;  /* 0x0000004a4a0e7211 */ /* 0x000fe200078fdaff */
[-C--:B------:R-:W-:Y:S02]  /*4b10*/  IMAD R137, R137, R34.reuse, RZ ;  /* 0x0000002289897224 */ /* 0x080fe400078e02ff */
[----:B------:R-:W-:Y:S01]  /*4b20*/  IMAD.WIDE.U32 R12, R84, R34, R12 ;  /* 0x00000022540c7225 */ /* 0x000fe200078e000c */
[----:B-1----:R-:W-:-:S03]  /*4b30*/  LEA R36, R14, R63, 0x2 ;  /* 0x0000003f0e247211 */ /* 0x002fc600078e10ff */
[----:B------:R-:W-:Y:S01]  /*4b40*/  IMAD R137, R84, R35, R137 ;  /* 0x0000002354897224 */ /* 0x000fe200078e0289 */
[----:B------:R-:W-:Y:S01]  /*4b50*/  LEA R14, P0, R12, UR26, 0x2 ;  /* 0x0000001a0c0e7c11 */ /* 0x000fe2000f8010ff */
[----:B------:R-:W0:Y:S03]  /*4b60*/  LDS R37, [R36+0x850] ;  /* 0x0008500024257984 */ /* 0x000e260000000800 */
[----:B------:R-:W-:-:S04]  /*4b70*/  IADD3 R137, R13, R137, RZ ;  /* 0x000000890d897210 */ /* 0x000fc80007ffe0ff */
[----:B------:R-:W-:-:S05]  /*4b80*/  LEA.HI.X R15, R12, UR27, R137, 0x2, P0 ;  /* 0x0000001b0c0f7c11 */ /* 0x000fca00080f1489 */
[----:B0-----:R0:W-:Y:S02]  /*4b90*/  REDG.E.ADD.F32.FTZ.RN.STRONG.GPU desc[UR12][R14.64], R37 ;  /* 0x000000250e0079a6 */ /* 0x0011e4000c10f38c */
.L_x_6031:
[----:B------:R-:W-:Y:S05]  /*4ba0*/  BSYNC B0 ;  /* 0x0000000000007941 */ /* 0x000fea0003800000 */
.L_x_6030:
[----:B------:R-:W-:Y:S01]  /*4bb0*/  USHF.L.U64.HI UR8, UR5, 0x2, UR6 ;  /* 0x0000000205087899 */ /* 0x000fe20008010206 */
[----:B------:R-:W-:Y:S01]  /*4bc0*/  LEA R12, P0, R20, R3, 0x2 ;  /* 0x00000003140c7211 */ /* 0x000fe200078010ff */
[----:B------:R-:W-:Y:S01]  /*4bd0*/  USHF.L.U32 UR7, UR5, 0x2, URZ ;  /* 0x0000000205077899 */ /* 0x000fe2000800063f */
[----:B------:R-:W-:Y:S01]  /*4be0*/  IADD3 R3, R74, 0x40, RZ ;  /* 0x000000404a037810 */ /* 0x000fe20007ffe0ff */
[----:B------:R-:W-:Y:S01]  /*4bf0*/  FFMA.FTZ R178, R175, R172, R178 ;  /* 0x000000acafb27223 */ /* 0x000fe200000100b2 */
[----:B------:R-:W-:Y:S01]  /*4c00*/  LEA.HI.X R13, R20, R17, R21, 0x2, P0 ;  /* 0x00000011140d7211 */ /* 0x000fe200000f1415 */
[C---:B0-----:R-:W-:Y:S01]  /*4c10*/  IMAD R14, R34.reuse, UR8, RZ ;  /* 0x00000008220e7c24 */ /* 0x041fe2000f8e02ff */
[----:B------:R-:W-:Y:S01]  /*4c20*/  ISETP.GE.AND P0, PT, R193, 0x41, PT ;  /* 0x00000041c100780c */ /* 0x000fe20003f06270 */
[----:B-1----:R-:W-:Y:S01]  /*4c30*/  FFMA.FTZ R15, R167, -R170, R204 ;  /* 0x800000aaa70f7223 */ /* 0x002fe200000100cc */
[----:B------:R-:W-:Y:S01]  /*4c40*/  FFMA.FTZ R178, R173, R18, R178 ;  /* 0x00000012adb27223 */ /* 0x000fe200000100b2 */
[----:B------:R-:W-:-:S04]  /*4c50*/  IMAD.WIDE.U32 R12, R34, UR7, R12 ;  /* 0x00000007220c7c25 */ /* 0x000fc8000f8e000c */
[----:B------:R-:W-:Y:S01]  /*4c60*/  FFMA.FTZ R168, R143, -R168, R200 ;  /* 0x800000a88fa87223 */ /* 0x000fe200000100c8 */
[----:B------:R-:W-:Y:S01]  /*4c70*/  FFMA.FTZ R231, R38, R204, R231 ;  /* 0x000000cc26e77223 */ /* 0x000fe200000100e7 */
[----:B------:R-:W-:Y:S01]  /*4c80*/  FFMA.FTZ R178, R15, R16, R178 ;  /* 0x000000100fb27223 */ /* 0x000fe200000100b2 */
[----:B------:R-:W-:Y:S01]  /*4c90*/  IMAD R17, R35, UR7, R14 ;  /* 0x0000000723117c24 */ /* 0x000fe2000f8e020e */
[----:B------:R-:W-:Y:S01]  /*4ca0*/  LEA.HI.SX32 R14, R3, R74, 0x1b ;  /* 0x0000004a030e7211 */ /* 0x000fe200078fdaff */
[----:B------:R-:W-:Y:S01]  /*4cb0*/  FMUL.FTZ R19, R168, R19 ;  /* 0x00000013a8137220 */ /* 0x000fe20000410000 */
[----:B------:R-:W-:Y:S01]  /*4cc0*/  FMUL.FTZ R200, R83, R200 ;  /* 0x000000c853c87220 */ /* 0x000fe20000410000 */
[----:B------:R-:W-:Y:S01]  /*4cd0*/  BSSY B0, `(.L_x_6032) ;  /* 0x000000a000007945 */ /* 0x000fe20003800000 */
[----:B------:R-:W-:Y:S02]  /*4ce0*/  IADD3 R13, R13, R17, RZ ;  /* 0x000000110d0d7210 */ /* 0x000fe40007ffe0ff */
[----:B------:R-:W-:Y:S01]  /*4cf0*/  LEA R17, R14, R63, 0x2 ;  /* 0x0000003f0e117211 */ /* 0x000fe200078e10ff */
[----:B------:R-:W-:Y:S01]  /*4d00*/  FADD.FTZ R14, R178, R19 ;  /* 0x00000013b20e7221 */ /* 0x000fe20000010000 */
[----:B------:R-:W-:Y:S01]  /*4d10*/  FADD.FTZ R3, R231, R200 ;  /* 0x000000c8e7037221 */ /* 0x000fe20000010000 */
[----:B------:R-:W-:-:S02]  /*4d20*/  IADD3 R19, R74, 0x80, RZ ;  /* 0x000000804a137810 */ /* 0x000fc40007ffe0ff */
[----:B------:R-:W-:Y:S01]  /*4d30*/  IADD3 R37, R74, 0xc0, RZ ;  /* 0x000000c04a257810 */ /* 0x000fe20007ffe0ff */
[----:B------:R-:W0:Y:S01]  /*4d40*/  LDS R17, [R17+0x950] ;  /* 0x0009500011117984 */ /* 0x000e220000000800 */
[----:B------:R-:W-:Y:S05]  /*4d50*/  @!P0 BRA `(.L_x_6033) ;  /* 0x0000000000048947 */ /* 0x000fea0003800000 */
[----:B0-----:R1:W-:Y:S02]  /*4d60*/  REDG.E.ADD.F32.FTZ.RN.STRONG.GPU desc[UR12][R12.64+-0xf00], R17 ;  /* 0xfff100110c0079a6 */ /* 0x0013e4000c10f38c */
.L_x_6033:
[----:B------:R-:W-:Y:S05]  /*4d70*/  BSYNC B0 ;  /* 0x0000000000007941 */ /* 0x000fea0003800000 */
.L_x_6032:
[-C--:B------:R-:W-:Y:S01]  /*4d80*/  LEA.HI.SX32 R16, R19, R74.reuse, 0x1b ;  /* 0x0000004a13107211 */ /* 0x080fe200078fdaff */
[----:B------:R-:W-:Y:S01]  /*4d90*/  BSSY B0, `(.L_x_6034) ;  /* 0x0000011000007945 */ /* 0x000fe20003800000 */
[----:B01----:R-:W-:Y:S02]  /*4da0*/  IADD3 R17, R74, 0x100, RZ ;  /* 0x000001004a117810 */ /* 0x003fe40007ffe0ff */
        /* <DEDUP_REMOVED lines=14> */
[----:B-1----:R2:W-:Y:S02]  /*4e90*/  REDG.E.ADD.F32.FTZ.RN.STRONG.GPU desc[UR12][R12.64+-0xe00], R17 ;  /* 0xfff200110c0079a6 */ /* 0x0025e4000c10f38c */
.L_x_6035:
[----:B------:R-:W-:Y:S05]  /*4ea0*/  BSYNC B0 ;  /* 0x0000000000007941 */ /* 0x000fea0003800000 */
.L_x_6034:
[----:B-12---:R1:W2:Y:S01]  /*4eb0*/  LDS R17, [R18+0xb50] ;  /* 0x000b500012117984 */ /* 0x0062a20000000800 */
[----:B------:R-:W-:Y:S01]  /*4ec0*/  BSSY B0, `(.L_x_6036) ;  /* 0x0000006000007945 */ /* 0x000fe20003800000 */
[----:B------:R-:W-:Y:S02]  /*4ed0*/  IADD3 R37, R74, 0x180, RZ ;  /* 0x000001804a257810 */ /* 0x000fe40007ffe0ff */
[----:B0-----:R-:W-:Y:S02]  /*4ee0*/  LEA.HI.SX32 R16, R19, R74, 0x1b ;  /* 0x0000004a13107211 */ /* 0x001fe400078fdaff */
[----:B------:R-:W-:Y:S01]  /*4ef0*/  LEA R36, R36, R63, 0x2 ;  /* 0x0000003f24247211 */ /* 0x000fe200078e10ff */
[----:B------:R-:W-:Y:S06]  /*4f00*/  @!P0 BRA `(.L_x_6037) ;  /* 0x0000000000048947 */ /* 0x000fec0003800000 */
[----:B--2---:R0:W-:Y:S02]  /*4f10*/  REDG.E.ADD.F32.FTZ.RN.STRONG.GPU desc[UR12][R12.64+-0xd00], R17 ;  /* 0xfff300110c0079a6 */ /* 0x0041e4000c10f38c */
.L_x_6037:
[----:B------:R-:W-:Y:S05]  /*4f20*/  BSYNC B0 ;  /* 0x0000000000007941 */ /* 0x000fea0003800000 */
.L_x_6036:
[----:B0-2---:R0:W2:Y:S01]  /*4f30*/  LDS R17, [R36+0xc50] ;  /* 0x000c500024117984 */ /* 0x0050a20000000800 */
[----:B------:R-:W-:Y:S01]  /*4f40*/  BSSY B0, `(.L_x_6038) ;  /* 0x0000006000007945 */ /* 0x000fe20003800000 */
[----:B-1----:R-:W-:Y:S02]  /*4f50*/  LEA.HI.SX32 R18, R37, R74, 0x1b ;  /* 0x0000004a25127211 */ /* 0x002fe400078fdaff */
[----:B------:R-:W-:Y:S02]  /*4f60*/  IADD3 R19, R74, 0x1c0, RZ ;  /* 0x000001c04a137810 */ /* 0x000fe40007ffe0ff */
[----:B------:R-:W-:Y:S01]  /*4f70*/  LEA R37, R16, R63, 0x2 ;  /* 0x0000003f10257211 */ /* 0x000fe200078e10ff */
[----:B------:R-:W-:Y:S06]  /*4f80*/  @!P1 BRA `(.L_x_6039) ;  /* 0x0000000000049947 */ /* 0x000fec0003800000 */
[----:B--2---:R1:W-:Y:S02]  /*4f90*/  REDG.E.ADD.F32.FTZ.RN.STRONG.GPU desc[UR12][R12.64+-0xc00], R17 ;  /* 0xfff400110c0079a6 */ /* 0x0043e4000c10f38c */
.L_x_6039:
[----:B------:R-:W-:Y:S05]  /*4fa0*/  BSYNC B0 ;  /* 0x0000000000007941 */ /* 0x000fea0003800000 */
.L_x_6038:
[----:B-12---:R1:W2:Y:S01]  /*4fb0*/  LDS R17, [R37+0xd50] ;  /* 0x000d500025117984 */ /* 0x0062a20000000800 */
[----:B------:R-:W-:Y:S01]  /*4fc0*/  BSSY B0, `(.L_x_6040) ;  /* 0x0000005000007945 */ /* 0x000fe20003800000 */
[----:B------:R-:W-:Y:S02]  /*4fd0*/  LEA.HI.SX32 R16, R19, R74, 0x1b ;  /* 0x0000004a13107211 */ /* 0x000fe400078fdaff */
[----:B------:R-:W-:Y:S01]  /*4fe0*/  LEA R19, R18, R63, 0x2 ;  /* 0x0000003f12137211 */ /* 0x000fe200078e10ff */
[----:B------:R-:W-:Y:S06]  /*4ff0*/  @!P2 BRA `(.L_x_6041) ;  /* 0x000000000004a947 */ /* 0x000fec0003800000 */
[----:B--2---:R3:W-:Y:S02]  /*5000*/  REDG.E.ADD.F32.FTZ.RN.STRONG.GPU desc[UR12][R12.64+-0xb00], R17 ;  /* 0xfff500110c0079a6 */ /* 0x0047e4000c10f38c */
.L_x_6041:
[----:B------:R-:W-:Y:S05]  /*5010*/  BSYNC B0 ;  /* 0x0000000000007941 */ /* 0x000fea0003800000 */
.L_x_6040:
[----:B--23--:R2:W3:Y:S01]  /*5020*/  LDS R17, [R19+0xe50] ;  /* 0x000e500013117984 */ /* 0x00c4e20000000800 */
[----:B------:R-:W-:Y:S01]  /*5030*/  BSSY B0, `(.L_x_6042) ;  /* 0x0000005000007945 */ /* 0x000fe20003800000 */
[----:B------:R-:W-:Y:S02]  /*5040*/  LEA.HI.SX32 R18, R135, R74, 0x1b ;  /* 0x0000004a87127211 */ /* 0x000fe400078fdaff */
[----:B------:R-:W-:Y:S01]  /*5050*/  LEA R16, R16, R63, 0x2 ;  /* 0x0000003f10107211 */ /* 0x000fe200078e10ff */
[----:B------:R-:W-:Y:S06]  /*5060*/  @!P3 BRA `(.L_x_6043) ;  /* 0x000000000004b947 */ /* 0x000fec0003800000 */
[----:B---3--:R4:W-:Y:S02]  /*5070*/  REDG.E.ADD.F32.FTZ.RN.STRONG.GPU desc[UR12][R12.64+-0xa00], R17 ;  /* 0xfff600110c0079a6 */ /* 0x0089e4000c10f38c */
.L_x_6043:
[----:B------:R-:W-:Y:S05]  /*5080*/  BSYNC B0 ;  /* 0x0000000000007941 */ /* 0x000fea0003800000 */
.L_x_6042:
[----:B---34-:R3:W4:Y:S01]  /*5090*/  LDS R17, [R16+0xf50] ;  /* 0x000f500010117984 */ /* 0x0187220000000800 */
[----:B------:R-:W-:Y:S01]  /*50a0*/  BSSY B0, `(.L_x_6044) ;  /* 0x0000004000007945 */ /* 0x000fe20003800000 */
[----:B------:R-:W-:-:S03]  /*50b0*/  LEA R18, R18, R63, 0x2 ;  /* 0x0000003f12127211 */ /* 0x000fc600078e10ff */
[----:B------:R-:W-:Y:S05]  /*50c0*/  @!P4 BRA `(.L_x_6045) ;  /* 0x000000000004c947 */ /* 0x000fea0003800000 */
[----:B----4-:R4:W-:Y:S02]  /*50d0*/  REDG.E.ADD.F32.FTZ.RN.STRONG.GPU desc[UR12][R12.64+-0x900], R17 ;  /* 0xfff700110c0079a6 */ /* 0x0109e4000c10f38c */
.L_x_6045:
[----:B------:R-:W-:Y:S05]  /*50e0*/  BSYNC B0 ;  /* 0x0000000000007941 */ /* 0x000fea0003800000 */
.L_x_6044:
[----:B----4-:R4:W0:Y:S01]  /*50f0*/  LDS R17, [R18+0x1050] ;  /* 0x0010500012117984 */ /* 0x0108220000000800 */
[----:B------:R-:W-:Y:S01]  /*5100*/  BSSY B0, `(.L_x_6046) ;  /* 0x0000005000007945 */ /* 0x000fe20003800000 */
[C---:B--2---:R-:W-:Y:S02]  /*5110*/  IADD3 R19, R74.reuse, 0x240, RZ ;  /* 0x000002404a137810 */ /* 0x044fe40007ffe0ff */
[----:B-1----:R-:W-:Y:S01]  /*5120*/  IADD3 R37, R74, 0x280, RZ ;  /* 0x000002804a257810 */ /* 0x002fe20007ffe0ff */
[----:B------:R-:W-:Y:S06]  /*5130*/  @!P5 BRA `(.L_x_6047) ;  /* 0x000000000004d947 */ /* 0x000fec0003800000 */
[----:B0-----:R1:W-:Y:S02]  /*5140*/  REDG.E.ADD.F32.FTZ.RN.STRONG.GPU desc[UR12][R12.64+-0x800], R17 ;  /* 0xfff800110c0079a6 */ /* 0x0013e4000c10f38c */
.L_x_6047:
[----:B------:R-:W-:Y:S05]  /*5150*/  BSYNC B0 ;  /* 0x0000000000007941 */ /* 0x000fea0003800000 */
.L_x_6046:
[-C--:B---3--:R-:W-:Y:S01]  /*5160*/  LEA.HI.SX32 R16, R19, R74.reuse, 0x1b ;  /* 0x0000004a13107211 */ /* 0x088fe200078fdaff */
[----:B------:R-:W-:Y:S01]  /*5170*/  BSSY B0, `(.L_x_6048) ;  /* 0x0000011000007945 */ /* 0x000fe20003800000 */
[----:B01----:R-:W-:Y:S02]  /*5180*/  IADD3 R17, R74, 0x2c0, RZ ;  /* 0x000002c04a117810 */ /* 0x003fe40007ffe0ff */
[----:B------:R-:W-:Y:S02]  /*5190*/  LEA R16, R16, R63, 0x2 ;  /* 0x0000003f10107211 */ /* 0x000fe400078e10ff */
[-C--:B------:R-:W-:Y:S02]  /*51a0*/  LEA.HI.SX32 R36, R17, R74.reuse, 0x1b ;  /* 0x0000004a11247211 */ /* 0x080fe400078fdaff */
        /* <DEDUP_REMOVED lines=13> */
.L_x_6049:
[----:B------:R-:W-:Y:S05]  /*5280*/  BSYNC B0 ;  /* 0x0000000000007941 */ /* 0x000fea0003800000 */
.L_x_6048:
[----:B01----:R0:W1:Y:S01]  /*5290*/  LDS R17, [R18+0x1250] ;  /* 0x0012500012117984 */ /* 0x0030620000000800 */
[----:B------:R-:W-:Y:S01]  /*52a0*/  BSSY B0, `(.L_x_6050) ;  /* 0x0000006000007945 */ /* 0x000fe20003800000 */
[----:B------:R-:W-:Y:S02]  /*52b0*/  IADD3 R37, R74, 0x340, RZ ;  /* 0x000003404a257810 */ /* 0x000fe40007ffe0ff */
[----:B------:R-:W-:Y:S02]  /*52c0*/  LEA.HI.SX32 R16, R19, R74, 0x1b ;  /* 0x0000004a13107211 */ /* 0x000fe400078fdaff */
[----:B------:R-:W-:Y:S01]  /*52d0*/  LEA R36, R36, R63, 0x2 ;  /* 0x0000003f24247211 */ /* 0x000fe200078e10ff */
[----:B------:R-:W-:Y:S06]  /*52e0*/  @!P0 BRA `(.L_x_6051) ;  /* 0x0000000000048947 */ /* 0x000fec0003800000 */
[----:B-1----:R2:W-:Y:S02]  /*52f0*/  REDG.E.ADD.F32.FTZ.RN.STRONG.GPU desc[UR12][R12.64+-0x600], R17 ;  /* 0xfffa00110c0079a6 */ /* 0x0025e4000c10f38c */
.L_x_6051:
[----:B------:R-:W-:Y:S05]  /*5300*/  BSYNC B0 ;  /* 0x0000000000007941 */ /* 0x000fea0003800000 */
.L_x_6050:
[----:B-12---:R1:W2:Y:S01]  /*5310*/  LDS R17, [R36+0x1350] ;  /* 0x0013500024117984 */ /* 0x0062a20000000800 */
[----:B------:R-:W-:Y:S01]  /*5320*/  BSSY B0, `(.L_x_6052) ;  /* 0x0000006000007945 */ /* 0x000fe20003800000 */
[----:B------:R-:W-:Y:S02]  /*5330*/  IADD3 R19, R74, 0x380, RZ ;  /* 0x000003804a137810 */ /* 0x000fe40007ffe0ff */
[----:B0-----:R-:W-:Y:S02]  /*5340*/  LEA.HI.SX32 R18, R37, R74, 0x1b ;  /* 0x0000004a25127211 */ /* 0x001fe400078fdaff */
[----:B------:R-:W-:Y:S01]  /*5350*/  LEA R135, R16, R63, 0x2 ;  /* 0x0000003f10877211 */ /* 0x000fe200078e10ff */
[----:B------:R-:W-:Y:S06]  /*5360*/  @!P1 BRA `(.L_x_6053) ;  /* 0x0000000000049947 */ /* 0x000fec0003800000 */
[----:B--2---:R0:W-:Y:S02]  /*5370*/  REDG.E.ADD.F32.FTZ.RN.STRONG.GPU desc[UR12][R12.64+-0x500], R17 ;  /* 0xfffb00110c0079a6 */ /* 0x0041e4000c10f38c */
.L_x_6053:
[----:B------:R-:W-:Y:S05]  /*5380*/  BSYNC B0 ;  /* 0x0000000000007941 */ /* 0x000fea0003800000 */
.L_x_6052:
[----:B0-2---:R0:W2:Y:S01]  /*5390*/  LDS R17, [R135+0x1450] ;  /* 0x0014500087117984 */ /* 0x0050a20000000800 */
[----:B------:R-:W-:Y:S01]  /*53a0*/  BSSY B0, `(.L_x_6054) ;  /* 0x0000006000007945 */ /* 0x000fe20003800000 */
[----:B------:R-:W-:Y:S02]  /*53b0*/  LEA.HI.SX32 R16, R19, R74, 0x1b ;  /* 0x0000004a13107211 */ /* 0x000fe400078fdaff */
[----:B------:R-:W-:Y:S02]  /*53c0*/  IADD3 R37, R74, 0x3c0, RZ ;  /* 0x000003c04a257810 */ /* 0x000fe40007ffe0ff */
[----:B------:R-:W-:Y:S01]  /*53d0*/  LEA R19, R18, R63, 0x2 ;  /* 0x0000003f12137211 */ /* 0x000fe200078e10ff */
[----:B------:R-:W-:Y:S06]  /*53e0*/  @!P2 BRA `(.L_x_6055) ;  /* 0x000000000004a947 */ /* 0x000fec0003800000 */
[----:B--2---:R3:W-:Y:S02]  /*53f0*/  REDG.E.ADD.F32.FTZ.RN.STRONG.GPU desc[UR12][R12.64+-0x400], R17 ;  /* 0xfffc00110c0079a6 */ /* 0x0047e4000c10f38c */
.L_x_6055:
[----:B------:R-:W-:Y:S05]  /*5400*/  BSYNC B0 ;  /* 0x0000000000007941 */ /* 0x000fea0003800000 */
.L_x_6054:
[----:B--23--:R2:W3:Y:S01]  /*5410*/  LDS R17, [R19+0x1550] ;  /* 0x0015500013117984 */ /* 0x00c4e20000000800 */
[----:B------:R-:W-:Y:S01]  /*5420*/  BSSY B0, `(.L_x_6056) ;  /* 0x0000005000007945 */ /* 0x000fe20003800000 */
[----:B------:R-:W-:Y:S02]  /*5430*/  LEA.HI.SX32 R18, R37, R74, 0x1b ;  /* 0x0000004a25127211 */ /* 0x000fe400078fdaff */
[----:B------:R-:W-:Y:S01]  /*5440*/  LEA R16, R16, R63, 0x2 ;  /* 0x0000003f10107211 */ /* 0x000fe200078e10ff */
[----:B------:R-:W-:Y:S06]  /*5450*/  @!P3 BRA `(.L_x_6057) ;  /* 0x000000000004b947 */ /* 0x000fec0003800000 */
[----:B---3--:R4:W-:Y:S02]  /*5460*/  REDG.E.ADD.F32.FTZ.RN.STRONG.GPU desc[UR12][R12.64+-0x300], R17 ;  /* 0xfffd00110c0079a6 */ /* 0x0089e4000c10f38c */
.L_x_6057:
[----:B------:R-:W-:Y:S05]  /*5470*/  BSYNC B0 ;  /* 0x0000000000007941 */ /* 0x000fea0003800000 */
.L_x_6056:
[----:B---34-:R3:W4:Y:S01]  /*5480*/  LDS R17, [R16+0x1650] ;  /* 0x0016500010117984 */ /* 0x0187220000000800 */
[----:B------:R-:W-:Y:S01]  /*5490*/  BSSY B0, `(.L_x_6058) ;  /* 0x0000004000007945 */ /* 0x000fe20003800000 */
[----:B------:R-:W-:-:S03]  /*54a0*/  LEA R18, R18, R63, 0x2 ;  /* 0x0000003f12127211 */ /* 0x000fc600078e10ff */
[----:B------:R-:W-:Y:S05]  /*54b0*/  @!P4 BRA `(.L_x_6059) ;  /* 0x000000000004c947 */ /* 0x000fea0003800000 */
[----:B----4-:R4:W-:Y:S02]  /*54c0*/  REDG.E.ADD.F32.FTZ.RN.STRONG.GPU desc[UR12][R12.64+-0x200], R17 ;  /* 0xfffe00110c0079a6 */ /* 0x0109e4000c10f38c */
.L_x_6059:
[----:B------:R-:W-:Y:S05]  /*54d0*/  BSYNC B0 ;  /* 0x0000000000007941 */ /* 0x000fea0003800000 */
.L_x_6058:
[----:B----4-:R4:W0:Y:S01]  /*54e0*/  LDS R17, [R18+0x1750] ;  /* 0x0017500012117984 */ /* 0x0108220000000800 */
[----:B------:R-:W-:Y:S04]  /*54f0*/  BSSY B0, `(.L_x_6060) ;  /* 0x0000003000007945 */ /* 0x000fe80003800000 */
[----:B------:R-:W-:Y:S05]  /*5500*/  @!P5 BRA `(.L_x_6061) ;  /* 0x000000000004d947 */ /* 0x000fea0003800000 */
[----:B0-----:R0:W-:Y:S02]  /*5510*/  REDG.E.ADD.F32.FTZ.RN.STRONG.GPU desc[UR12][R12.64+-0x100], R17 ;  /* 0xffff00110c0079a6 */ /* 0x0011e4000c10f38c */
.L_x_6061:
[----:B------:R-:W-:Y:S05]  /*5520*/  BSYNC B0 ;  /* 0x0000000000007941 */ /* 0x000fea0003800000 */
.L_x_6060:
[----:B0-----:R-:W0:Y:S01]  /*5530*/  SHFL.DOWN PT, R13, R14, 0x1, 0x1f ;  /* 0x08201f000e0d7f89 */ /* 0x001e2200000e0000 */
[----:B------:R-:W-:Y:S01]  /*5540*/  ISETP.GT.AND P0, PT, R72, 0x1e, PT ;  /* 0x0000001e4800780c */ /* 0x000fe20003f04270 */
[----:B---3--:R-:W-:Y:S01]  /*5550*/  FMUL.FTZ R16, R167, R213 ;  /* 0x000000d5a7107220 */ /* 0x008fe20000410000 */
[----:B------:R-:W-:Y:S01]  /*5560*/  FMUL.FTZ R144, R144, R219 ;  /* 0x000000db90907220 */ /* 0x000fe20000410000 */
[----:B------:R-:W3:Y:S01]  /*5570*/  SHFL.DOWN PT, R12, R3, 0x1, 0x1f ;  /* 0x08201f00030c7f89 */ /* 0x000ee200000e0000 */
[----:B------:R-:W-:Y:S01]  /*5580*/  FMUL.FTZ R143, R143, R216 ;  /* 0x000000d88f8f7220 */ /* 0x000fe20000410000 */
[----:B------:R-:W-:Y:S01]  /*5590*/  FFMA.FTZ R95, R110, R16, R95 ;  /* 0x000000106e5f7223 */ /* 0x000fe2000001005f */
[----:B------:R-:W-:Y:S01]  /*55a0*/  FMUL.FTZ R145, R145, R214 ;  /* 0x000000d691917220 */ /* 0x000fe20000410000 */
[----:B------:R-:W-:Y:S01]  /*55b0*/  FMUL.FTZ R146, R146, R195 ;  /* 0x000000c392927220 */ /* 0x000fe20000410000 */
[----:B------:R-:W-:Y:S01]  /*55c0*/  FMUL.FTZ R147, R147, R188 ;  /* 0x000000bc93937220 */ /* 0x000fe20000410000 */
[----:B------:R-:W-:Y:S01]  /*55d0*/  FMUL.FTZ R148, R148, R181 ;  /* 0x000000b594947220 */ /* 0x000fe20000410000 */
[----:B------:R-:W-:Y:S01]  /*55e0*/  ISETP.NE.AND P1, PT, R72, RZ, PT ;  /* 0x000000ff4800720c */ /* 0x000fe20003f25270 */
[----:B------:R-:W-:Y:S01]  /*55f0*/  FMUL.FTZ R149, R149, R174 ;  /* 0x000000ae95957220 */ /* 0x000fe20000410000 */
[----:B------:R-:W-:Y:S01]  /*5600*/  ISETP.NE.AND P2, PT, R74, RZ, PT ;  /* 0x000000ff4a00720c */ /* 0x000fe20003f45270 */
[----:B------:R-:W-:Y:S01]  /*5610*/  FMUL.FTZ R136, R136, R179 ;  /* 0x000000b388887220 */ /* 0x000fe20000410000 */
[----:B------:R-:W-:Y:S01]  /*5620*/  FMUL.FTZ R150, R150, R171 ;  /* 0x000000ab96967220 */ /* 0x000fe20000410000 */
[----:B------:R-:W-:Y:S01]  /*5630*/  BSSY B0, `(.L_x_6062) ;  /* 0x0000080000007945 */ /* 0x000fe20003800000 */
[----:B------:R-:W-:Y:S01]  /*5640*/  FFMA.FTZ R86, R103, R143, R86 ;  /* 0x0000008f67567223 */ /* 0x000fe20000010056 */
        /* <DEDUP_REMOVED lines=8> */
[----:B------:R-:W-:Y:S01]  /*56d0*/  FFMA.FTZ R101, R116, R136, R101 ;  /* 0x0000008874657223 */ /* 0x000fe20000010065 */
[----:B------:R-:W-:Y:S01]  /*56e0*/  FFMA.FTZ R93, R108, R150, R93 ;  /* 0x000000966c5d7223 */ /* 0x000fe2000001005d */
[----:B---3--:R-:W-:Y:S01]  /*56f0*/  @!P0 FADD.FTZ R3, R3, R12 ;  /* 0x0000000c03038221 */ /* 0x008fe20000010000 */
[----:B------:R-:W0:Y:S01]  /*5700*/  SHFL.DOWN PT, R17, R14, 0x2, 0x1f ;  /* 0x08401f000e117f89 */ /* 0x000e2200000e0000 */
[----:B------:R-:W-:Y:S01]  /*5710*/  ISETP.GT.AND P0, PT, R72, 0x1d, PT ;  /* 0x0000001d4800780c */ /* 0x000fe20003f04270 */
[----:B------:R-:W-:-:S02]  /*5720*/  FMUL.FTZ R13, R168, R13 ;  /* 0x0000000da80d7220 */ /* 0x000fc40000410000 */
[----:B------:R-:W3:Y:S02]  /*5730*/  SHFL.DOWN PT, R12, R3, 0x2, 0x1f ;  /* 0x08401f00030c7f89 */ /* 0x000ee400000e0000 */
[----:B------:R-:W-:-:S04]  /*5740*/  FFMA.FTZ R13, R152, R143, R13 ;  /* 0x0000008f980d7223 */ /* 0x000fc8000001000d */
[----:B------:R-:W-:Y:S01]  /*5750*/  FADD.FTZ R118, R13, R118 ;  /* 0x000000760d767221 */ /* 0x000fe20000010000 */
[----:B------:R-:W-:-:S04]  /*5760*/  FMUL.FTZ R13, R82, R214 ;  /* 0x000000d6520d7220 */ /* 0x000fc80000410000 */
[----:B------:R-:W-:-:S04]  /*5770*/  FMUL.FTZ R13, R180, R13 ;  /* 0x0000000db40d7220 */ /* 0x000fc80000410000 */
[----:B------:R-:W-:-:S04]  /*5780*/  FFMA.FTZ R13, R156, R145, R13 ;  /* 0x000000919c0d7223 */ /* 0x000fc8000001000d */
[----:B------:R-:W-:Y:S01]  /*5790*/  FADD.FTZ R122, R13, R122 ;  /* 0x0000007a0d7a7221 */ /* 0x000fe20000010000 */
[----:B0-----:R-:W-:Y:S01]  /*57a0*/  @!P0 FADD.FTZ R14, R14, R17 ;  /* 0x000000110e0e8221 */ /* 0x001fe20000010000 */
[----:B------:R-:W-:Y:S01]  /*57b0*/  FMUL.FTZ R13, R82, R188 ;  /* 0x000000bc520d7220 */ /* 0x000fe20000410000 */
[----:B---3--:R-:W-:-:S03]  /*57c0*/  @!P0 FADD.FTZ R3, R3, R12 ;  /* 0x0000000c03038221 */ /* 0x008fc60000010000 */
[----:B------:R-:W0:Y:S01]  /*57d0*/  SHFL.DOWN PT, R17, R14, 0x4, 0x1f ;  /* 0x08801f000e117f89 */ /* 0x000e2200000e0000 */
[----:B------:R-:W-:Y:S01]  /*57e0*/  ISETP.GT.AND P0, PT, R72, 0x1b, PT ;  /* 0x0000001b4800780c */ /* 0x000fe20003f04270 */
[----:B------:R-:W-:Y:S01]  /*57f0*/  FMUL.FTZ R12, R82, R213 ;  /* 0x000000d5520c7220 */ /* 0x000fe20000410000 */
[----:B------:R-:W-:Y:S01]  /*5800*/  FMUL.FTZ R13, R190, R13 ;  /* 0x0000000dbe0d7220 */ /* 0x000fe20000410000 */
[----:B-1----:R-:W1:Y:S02]  /*5810*/  SHFL.DOWN PT, R36, R3, 0x4, 0x1f ;  /* 0x08801f0003247f89 */ /* 0x002e6400000e0000 */
[----:B----4-:R-:W-:Y:S01]  /*5820*/  FMUL.FTZ R18, R15, R12 ;  /* 0x0000000c0f127220 */ /* 0x010fe20000410000 */
        /* <DEDUP_REMOVED lines=9> */
[-C--:B------:R-:W-:Y:S01]  /*58c0*/  FMUL.FTZ R16, R141, R205.reuse ;  /* 0x000000cd8d107220 */ /* 0x080fe20000410000 */
[C---:B------:R-:W-:Y:S01]  /*58d0*/  FMUL.FTZ R205, R82.reuse, R205 ;  /* 0x000000cd52cd7220 */ /* 0x040fe20000410000 */
[----:B------:R-:W-:Y:S01]  /*58e0*/  FMUL.FTZ R175, R175, R12 ;  /* 0x0000000cafaf7220 */ /* 0x000fe20000410000 */
[----:B------:R-:W-:Y:S01]  /*58f0*/  FMUL.FTZ R12, R82, R195 ;  /* 0x000000c3520c7220 */ /* 0x000fe20000410000 */
[-C--:B------:R-:W-:Y:S01]  /*5900*/  FFMA.FTZ R97, R112, R16.reuse, R97 ;  /* 0x0000001070617223 */ /* 0x080fe20000010061 */
[----:B------:R-:W-:Y:S01]  /*5910*/  FMUL.FTZ R186, R186, R205 ;  /* 0x000000cdbaba7220 */ /* 0x000fe20000410000 */
[----:B------:R-:W-:Y:S01]  /*5920*/  FFMA.FTZ R154, R154, R15, R175 ;  /* 0x0000000f9a9a7223 */ /* 0x000fe200000100af */
[-C--:B------:R-:W-:Y:S01]  /*5930*/  FMUL.FTZ R15, R140, R185.reuse ;  /* 0x000000b98c0f7220 */ /* 0x080fe20000410000 */
[----:B0-----:R-:W-:Y:S01]  /*5940*/  @!P0 FADD.FTZ R14, R14, R17 ;  /* 0x000000110e0e8221 */ /* 0x001fe20000010000 */
[----:B------:R-:W-:Y:S01]  /*5950*/  FFMA.FTZ R186, R155, R16, R186 ;  /* 0x000000109bba7223 */ /* 0x000fe200000100ba */
[----:B------:R-:W-:Y:S01]  /*5960*/  FMUL.FTZ R16, R187, R12 ;  /* 0x0000000cbb107220 */ /* 0x000fe20000410000 */
[----:B------:R-:W-:Y:S01]  /*5970*/  FMUL.FTZ R12, R82, R185 ;  /* 0x000000b9520c7220 */ /* 0x000fe20000410000 */
[----:B-1----:R-:W-:Y:S01]  /*5980*/  @!P0 FADD.FTZ R3, R3, R36 ;  /* 0x0000002403038221 */ /* 0x002fe20000010000 */
[----:B------:R-:W0:Y:S01]  /*5990*/  SHFL.DOWN PT, R17, R14, 0x8, 0x1f ;  /* 0x09001f000e117f89 */ /* 0x000e2200000e0000 */
[----:B------:R-:W-:Y:S01]  /*59a0*/  ISETP.GT.AND P0, PT, R72, 0x17, PT ;  /* 0x000000174800780c */ /* 0x000fe20003f04270 */
[----:B------:R-:W-:Y:S01]  /*59b0*/  FFMA.FTZ R157, R157, R146, R16 ;  /* 0x000000929d9d7223 */ /* 0x000fe20000010010 */
[-C--:B------:R-:W-:Y:S01]  /*59c0*/  FMUL.FTZ R16, R139, R191.reuse ;  /* 0x000000bf8b107220 */ /* 0x080fe20000410000 */
[----:B------:R-:W1:Y:S01]  /*59d0*/  SHFL.DOWN PT, R18, R3, 0x8, 0x1f ;  /* 0x09001f0003127f89 */ /* 0x000e6200000e0000 */
[C---:B------:R-:W-:Y:S01]  /*59e0*/  FMUL.FTZ R191, R82.reuse, R191 ;  /* 0x000000bf52bf7220 */ /* 0x040fe20000410000 */
[----:B------:R-:W-:Y:S01]  /*59f0*/  FMUL.FTZ R189, R189, R12 ;  /* 0x0000000cbdbd7220 */ /* 0x000fe20000410000 */
[----:B------:R-:W-:Y:S01]  /*5a00*/  FMUL.FTZ R12, R82, R181 ;  /* 0x000000b5520c7220 */ /* 0x000fe20000410000 */
[-C--:B------:R-:W-:Y:S01]  /*5a10*/  FFMA.FTZ R99, R114, R16.reuse, R99 ;  /* 0x0000001072637223 */ /* 0x080fe20000010063 */
[----:B------:R-:W-:Y:S01]  /*5a20*/  FMUL.FTZ R192, R192, R191 ;  /* 0x000000bfc0c07220 */ /* 0x000fe20000410000 */
[-C--:B------:R-:W-:Y:S01]  /*5a30*/  FFMA.FTZ R96, R113, R15.reuse, R96 ;  /* 0x0000000f71607223 */ /* 0x080fe20000010060 */
[----:B------:R-:W-:Y:S01]  /*5a40*/  FFMA.FTZ R158, R158, R15, R189 ;  /* 0x0000000f9e9e7223 */ /* 0x000fe200000100bd */
[-C--:B------:R-:W-:Y:S01]  /*5a50*/  FMUL.FTZ R15, R138, R183.reuse ;  /* 0x000000b78a0f7220 */ /* 0x080fe20000410000 */
[----:B------:R-:W-:Y:S01]  /*5a60*/  FFMA.FTZ R192, R159, R16, R192 ;  /* 0x000000109fc07223 */ /* 0x000fe200000100c0 */
[----:B------:R-:W-:Y:S01]  /*5a70*/  FMUL.FTZ R16, R197, R12 ;  /* 0x0000000cc5107220 */ /* 0x000fe20000410000 */
[C---:B------:R-:W-:Y:S01]  /*5a80*/  FMUL.FTZ R12, R82.reuse, R183 ;  /* 0x000000b7520c7220 */ /* 0x040fe20000410000 */
[----:B------:R-:W-:Y:S01]  /*5a90*/  FADD.FTZ R126, R13, R126 ;  /* 0x0000007e0d7e7221 */ /* 0x000fe20000010000 */
[C---:B------:R-:W-:Y:S01]  /*5aa0*/  FMUL.FTZ R13, R82.reuse, R174 ;  /* 0x000000ae520d7220 */ /* 0x040fe20000410000 */
[----:B------:R-:W-:Y:S01]  /*5ab0*/  FFMA.FTZ R98, R115, R15, R98 ;  /* 0x0000000f73627223 */ /* 0x000fe20000010062 */
[----:B------:R-:W-:Y:S01]  /*5ac0*/  FMUL.FTZ R201, R201, R12 ;  /* 0x0000000cc9c97220 */ /* 0x000fe20000410000 */
[----:B------:R-:W-:Y:S01]  /*5ad0*/  FFMA.FTZ R161, R161, R148, R16 ;  /* 0x00000094a1a17223 */ /* 0x000fe20000010010 */
[----:B------:R-:W-:Y:S01]  /*5ae0*/  FMUL.FTZ R16, R82, R179 ;  /* 0x000000b352107220 */ /* 0x000fe20000410000 */
[----:B------:R-:W-:Y:S01]  /*5af0*/  FADD.FTZ R120, R153, R120 ;  /* 0x0000007899787221 */ /* 0x000fe20000010000 */
[----:B------:R-:W-:Y:S01]  /*5b00*/  FFMA.FTZ R162, R162, R15, R201 ;  /* 0x0000000fa2a27223 */ /* 0x000fe200000100c9 */
[----:B0-----:R-:W-:Y:S01]  /*5b10*/  @!P0 FADD.FTZ R14, R14, R17 ;  /* 0x000000110e0e8221 */ /* 0x001fe20000010000 */
[----:B------:R-:W-:Y:S01]  /*5b20*/  FMUL.FTZ R15, R206, R13 ;  /* 0x0000000dce0f7220 */ /* 0x000fe20000410000 */
[----:B------:R-:W-:Y:S01]  /*5b30*/  FMUL.FTZ R16, R207, R16 ;  /* 0x00000010cf107220 */ /* 0x000fe20000410000 */
[----:B------:R-:W-:Y:S01]  /*5b40*/  FADD.FTZ R121, R154, R121 ;  /* 0x000000799a797221 */ /* 0x000fe20000010000 */
[----:B-1----:R-:W-:Y:S01]  /*5b50*/  @!P0 FADD.FTZ R3, R3, R18 ;  /* 0x0000001203038221 */ /* 0x002fe20000010000 */
[----:B------:R-:W0:Y:S01]  /*5b60*/  SHFL.DOWN PT, R17, R14, 0x10, 0x1f ;  /* 0x0a001f000e117f89 */ /* 0x000e2200000e0000 */
[----:B------:R-:W-:Y:S01]  /*5b70*/  ISETP.GT.AND P0, PT, R72, 0xf, PT ;  /* 0x0000000f4800780c */ /* 0x000fe20003f04270 */
[----:B------:R-:W-:Y:S01]  /*5b80*/  FFMA.FTZ R15, R164, R149, R15 ;  /* 0x00000095a40f7223 */ /* 0x000fe2000001000f */
[----:B------:R-:W-:Y:S01]  /*5b90*/  FFMA.FTZ R16, R163, R136, R16 ;  /* 0x00000088a3107223 */ /* 0x000fe20000010010 */
        /* <DEDUP_REMOVED lines=8> */
[----:B------:R-:W-:-:S02]  /*5c20*/  FADD.FTZ R131, R16, R131 ;  /* 0x0000008310837221 */ /* 0x000fc40000010000 */
[----:B0-----:R-:W-:Y:S01]  /*5c30*/  @!P0 FADD.FTZ R14, R14, R17 ;  /* 0x000000110e0e8221 */ /* 0x001fe20000010000 */
[----:B-1----:R-:W-:-:S04]  /*5c40*/  @!P0 FADD.FTZ R3, R3, R18 ;  /* 0x0000001203038221 */ /* 0x002fc80000010000 */
[----:B------:R-:W-:Y:S01]  /*5c50*/  MOV R12, R14 ;  /* 0x0000000e000c7202 */ /* 0x000fe20000000f00 */
[C---:B------:R-:W-:Y:S01]  /*5c60*/  FMUL.FTZ R14, R82.reuse, R171 ;  /* 0x000000ab520e7220 */ /* 0x040fe20000410000 */
[----:B------:R-:W-:Y:S01]  /*5c70*/  MOV R13, R3 ;  /* 0x00000003000d7202 */ /* 0x000fe20000000f00 */
[-C--:B------:R-:W-:Y:S01]  /*5c80*/  FMUL.FTZ R3, R82, R169.reuse ;  /* 0x000000a952037220 */ /* 0x080fe20000410000 */
[----:B------:R-:W-:Y:S01]  /*5c90*/  FMUL.FTZ R169, R134, R169 ;  /* 0x000000a986a97220 */ /* 0x000fe20000410000 */
[----:B------:R-:W-:Y:S02]  /*5ca0*/  FMUL.FTZ R14, R209, R14 ;  /* 0x0000000ed10e7220 */ /* 0x000fe40000410000 */
[----:B------:R-:W-:Y:S01]  /*5cb0*/  FMUL.FTZ R3, R2, R3 ;  /* 0x0000000302037220 */ /* 0x000fe20000410000 */
[----:B------:R0:W-:Y:S01]  /*5cc0*/  @!P1 STS.64 [R61+0x18d8], R12 ;  /* 0x0018d80c3d009388 */ /* 0x0001e20000000a00 */
[----:B------:R-:W-:Y:S01]  /*5cd0*/  FFMA.FTZ R165, R165, R150, R14 ;  /* 0x00000096a5a57223 */ /* 0x000fe2000001000e */
[-C--:B------:R-:W-:Y:S01]  /*5ce0*/  FFMA.FTZ R100, R117, R169.reuse, R100 ;  /* 0x000000a975647223 */ /* 0x080fe20000010064 */
[----:B------:R-:W-:-:S02]  /*5cf0*/  FFMA.FTZ R166, R166, R169, R3 ;  /* 0x000000a9a6a67223 */ /* 0x000fc40000010003 */
[----:B------:R-:W-:Y:S02]  /*5d00*/  FADD.FTZ R132, R165, R132 ;  /* 0x00000084a5847221 */ /* 0x000fe40000010000 */
        /* <DEDUP_REMOVED lines=11> */
[----:B------:R-:W3:Y:S01]  /*5dc0*/  @P0 LDS R15, [R16+0x2e10] ;  /* 0x002e1000100f0984 */ /* 0x000ee20000000800 */
[----:B0-----:R-:W-:Y:S01]  /*5dd0*/  FADD.FTZ R13, R13, R3 ;  /* 0x000000030d0d7221 */ /* 0x001fe20000010000 */
[----:B------:R-:W-:-:S03]  /*5de0*/  FADD.FTZ R12, R12, R2 ;  /* 0x000000020c0c7221 */ /* 0x000fc60000010000 */
[----:B-1----:R-:W-:Y:S01]  /*5df0*/  @P0 FADD.FTZ R13, R13, R14 ;  /* 0x0000000e0d0d0221 */ /* 0x002fe20000010000 */
[----:B---3--:R-:W-:-:S04]  /*5e00*/  @P0 FADD.FTZ R12, R12, R15 ;  /* 0x0000000f0c0c0221 */ /* 0x008fc80000010000 */
[----:B------:R1:W-:Y:S04]  /*5e10*/  STS [R16+0x3210], R13 ;  /* 0x0032100d10007388 */ /* 0x0003e80000000800 */
[----:B------:R1:W-:Y:S02]  /*5e20*/  STS [R16+0x2e10], R12 ;  /* 0x002e100c10007388 */ /* 0x0003e40000000800 */
.L_x_6063:
[----:B------:R-:W-:Y:S05]  /*5e30*/  BSYNC B0 ;  /* 0x0000000000007941 */ /* 0x000fea0003800000 */
.L_x_6062:
[----:B------:R-:W-:Y:S01]  /*5e40*/  IADD3 R84, R84, 0x1, RZ ;  /* 0x0000000154547810 */ /* 0x000fe20007ffe0ff */
[----:B------:R-:W-:-:S03]  /*5e50*/  UIADD3 UR5, UP0, UR5, 0x1, URZ ;  /* 0x0000000105057890 */ /* 0x000fc6000ff1e03f */
[----:B------:R-:W-:Y:S01]  /*5e60*/  ISETP.GE.AND P0, PT, R84, UR29, PT ;  /* 0x0000001d54007c0c */ /* 0x000fe2000bf06270 */
[----:B------:R-:W-:-:S12]  /*5e70*/  UIADD3.X UR6, URZ, UR6, URZ, UP0, !UPT ;  /* 0x000000063f067290 */ /* 0x000fd800087fe43f */
[----:B------:R-:W-:Y:S05]  /*5e80*/  @!P0 BRA `(.L_x_6064) ;  /* 0xffffffcc000c8947 */ /* 0x000fea000383ffff */
.L_x_6020:
[----:B------:R-:W-:Y:S01]  /*5e90*/  BAR.SYNC.DEFER_BLOCKING 0x0 ;  /* 0x0000000000007b1d */ /* 0x000fe20000010000 */
[----:B------:R-:W-:Y:S01]  /*5ea0*/  F2FP.BF16.F32.PACK_AB R101, R92, R101 ;  /* 0x000000655c65723e */ /* 0x000fe200000010ff */
[----:B------:R-:W-:Y:S01]  /*5eb0*/  FADD.FTZ R73, R73, R133 ;  /* 0x0000008549497221 */ /* 0x000fe20000010000 */
[----:B------:R-:W-:Y:S01]  /*5ec0*/  F2FP.BF16.F32.PACK_AB R100, R93, R100 ;  /* 0x000000645d64723e */ /* 0x000fe200000010ff */
[----:B------:R-:W-:Y:S01]  /*5ed0*/  UIADD3 UR4, UR4, -0x400, URZ ;  /* 0xfffffc0004047890 */ /* 0x000fe2000fffe03f */
[----:B------:R-:W-:-:S03]  /*5ee0*/  F2FP.BF16.F32.PACK_AB R103, R90, R99 ;  /* 0x000000635a67723e */ /* 0x000fc600000010ff */
        /* <DEDUP_REMOVED lines=8> */
[----:B-1----:R-:W1:Y:S01]  /*5f70*/  LDC.64 R16, c[0x0][0x3e0] ;  /* 0x0000f800ff107b82 */ /* 0x002e620000000a00 */
[----:B------:R-:W-:Y:S01]  /*5f80*/  F2FP.BF16.F32.PACK_AB R92, R89, R96 ;  /* 0x00000060595c723e */ /* 0x000fe200000010ff */
[----:B0-----:R-:W-:Y:S01]  /*5f90*/  IMAD R13, R81, UR7, R0 ;  /* 0x00000007510d7c24 */ /* 0x001fe2000f8e0200 */
[----:B--2---:R-:W-:Y:S01]  /*5fa0*/  F2FP.BF16.F32.PACK_AB R19, R118, R119 ;  /* 0x000000777613723e */ /* 0x004fe200000010ff */
[----:B------:R-:W-:Y:S01]  /*5fb0*/  ULDC.64 UR6, c[0x0][0x3b0] ;  /* 0x0000ec0000067ab9 */ /* 0x000fe20000000a00 */
[----:B------:R-:W-:Y:S01]  /*5fc0*/  F2FP.BF16.F32.PACK_AB R18, R120, R121 ;  /* 0x000000797812723e */ /* 0x000fe200000010ff */
[----:B------:R-:W-:Y:S01]  /*5fd0*/  IMAD R32, R80, UR6, RZ ;  /* 0x0000000650207c24 */ /* 0x000fe2000f8e02ff */
[----:B------:R-:W-:Y:S01]  /*5fe0*/  IADD3 R3, R3, R13, RZ ;  /* 0x0000000d03037210 */ /* 0x000fe20007ffe0ff */
[----:B------:R-:W0:Y:S01]  /*5ff0*/  LDC.64 R34, c[0x0][0x3a8] ;  /* 0x0000ea00ff227b82 */ /* 0x000e220000000a00 */
[----:B------:R-:W-:Y:S01]  /*6000*/  IADD3 R65, P1, R65, -0x800, RZ ;  /* 0xfffff80041417810 */ /* 0x000fe20007f3e0ff */
[----:B------:R-:W-:Y:S01]  /*6010*/  STS.128 [R42], R100 ;  /* 0x000000642a007388 */ /* 0x000fe20000000c00 */
[----:B------:R-:W-:-:S02]  /*6020*/  IADD3 R70, P2, R70, -0x800, RZ ;  /* 0xfffff80046467810 */ /* 0x000fc40007f5e0ff */
[----:B------:R-:W-:Y:S01]  /*6030*/  IADD3 R68, P3, R68, -0x800, RZ ;  /* 0xfffff80044447810 */ /* 0x000fe20007f7e0ff */
[----:B------:R-:W-:Y:S01]  /*6040*/  STS.128 [R42+0x10], R92 ;  /* 0x0000105c2a007388 */ /* 0x000fe20000000c00 */
[----:B------:R-:W-:-:S03]  /*6050*/  NOP ;  /* 0x0000000000007918 */ /* 0x000fc60000000000 */
[----:B------:R-:W2:Y:S01]  /*6060*/  LDS.128 R8, [R59] ;  /* 0x000000003b087984 */ /* 0x000ea20000000c00 */
[C---:B---3--:R-:W-:Y:S01]  /*6070*/  IMAD R0, R14.reuse, UR15, RZ ;  /* 0x0000000f0e007c24 */ /* 0x048fe2000f8e02ff */
[----:B------:R-:W3:Y:S01]  /*6080*/  LDC.64 R36, c[0x0][0x3f0] ;  /* 0x0000fc00ff247b82 */ /* 0x000ee20000000a00 */
[----:B------:R-:W-:Y:S01]  /*6090*/  IMAD.WIDE.U32 R2, R14, UR14, R2 ;  /* 0x0000000e0e027c25 */ /* 0x000fe2000f8e0002 */
[----:B------:R-:W4:Y:S01]  /*60a0*/  LDS.128 R4, [R59+0x200] ;  /* 0x000200003b047984 */ /* 0x000f220000000c00 */
[----:B------:R-:W-:Y:S02]  /*60b0*/  F2FP.BF16.F32.PACK_AB R14, R128, R129 ;  /* 0x00000081800e723e */ /* 0x000fe400000010ff */
[----:B------:R-:W-:Y:S02]  /*60c0*/  IMAD R13, R15, UR14, R0 ;  /* 0x0000000e0f0d7c24 */ /* 0x000fe4000f8e0200 */
[----:B------:R-:W-:Y:S01]  /*60d0*/  FADD.FTZ R0, R73, R132 ;  /* 0x0000008449007221 */ /* 0x000fe20000010000 */
[----:B-1----:R-:W-:-:S02]  /*60e0*/  LEA R12, P0, R2, R16, 0x1 ;  /* 0x00000010020c7211 */ /* 0x002fc400078008ff */
[----:B------:R-:W-:Y:S02]  /*60f0*/  F2FP.BF16.F32.PACK_AB R16, R124, R125 ;  /* 0x0000007d7c10723e */ /* 0x000fe400000010ff */
[----:B------:R-:W-:Y:S01]  /*6100*/  IADD3 R13, R3, R13, RZ ;  /* 0x0000000d030d7210 */ /* 0x000fe20007ffe0ff */
[----:B------:R-:W-:Y:S01]  /*6110*/  FADD.FTZ R3, R0, R131 ;  /* 0x0000008300037221 */ /* 0x000fe20000010000 */
[----:B------:R-:W-:Y:S02]  /*6120*/  IADD3 R66, P4, R66, -0x800, RZ ;  /* 0xfffff80042427810 */ /* 0x000fe40007f9e0ff */
[----:B------:R-:W-:Y:S01]  /*6130*/  LEA.HI.X R13, R2, R17, R13, 0x1, P0 ;  /* 0x00000011020d7211 */ /* 0x000fe200000f0c0d */
[----:B------:R-:W-:Y:S01]  /*6140*/  FADD.FTZ R0, R3, R130 ;  /* 0x0000008203007221 */ /* 0x000fe20000010000 */
[----:B------:R-:W-:Y:S02]  /*6150*/  F2FP.BF16.F32.PACK_AB R17, R122, R123 ;  /* 0x0000007b7a11723e */ /* 0x000fe400000010ff */
        /* <DEDUP_REMOVED lines=9> */
[----:B0-----:R-:W-:Y:S01]  /*61f0*/  IMAD R0, R34, UR15, RZ ;  /* 0x0000000f22007c24 */ /* 0x001fe2000f8e02ff */
[----:B------:R-:W-:-:S02]  /*6200*/  IADD3.X R69, R69, -0x1, RZ, P3, !PT ;  /* 0xffffffff45457810 */ /* 0x000fc40001ffe4ff */
[----:B------:R-:W-:Y:S01]  /*6210*/  FADD.FTZ R126, R127, R126 ;  /* 0x0000007e7f7e7221 */ /* 0x000fe20000010000 */
[----:B------:R-:W-:-:S03]  /*6220*/  IADD3.X R67, R67, -0x1, RZ, P4, !PT ;  /* 0xffffffff43437810 */ /* 0x000fc600027fe4ff */
[----:B------:R-:W-:Y:S01]  /*6230*/  FADD.FTZ R125, R126, R125 ;  /* 0x0000007d7e7d7221 */ /* 0x000fe20000010000 */
[----:B--2---:R-:W-:Y:S03]  /*6240*/  STG.E.128 desc[UR12][R2.64+-0x800], R8 ;  /* 0xfff8000802007986 */ /* 0x004fe6000c101d0c */
[----:B------:R-:W-:Y:S01]  /*6250*/  FADD.FTZ R124, R125, R124 ;  /* 0x0000007c7d7c7221 */ /* 0x000fe20000010000 */
[----:B----4-:R0:W-:Y:S03]  /*6260*/  STG.E.128 desc[UR12][R2.64+-0x600], R4 ;  /* 0xfffa000402007986 */ /* 0x0101e6000c101d0c */
        /* <DEDUP_REMOVED lines=26> */
.L_x_6018:
        /* <DEDUP_REMOVED lines=35> */
.L_x_6067:
[----:B------:R-:W-:Y:S05]  /*6640*/  BSYNC B0 ;  /* 0x0000000000007941 */ /* 0x000fea0003800000 */
.L_x_6066:
        /* <DEDUP_REMOVED lines=38> */
.L_x_6069:
[----:B------:R-:W2:Y:S02]  /*68b0*/  S2R R15, SR_TID.X ;  /* 0x00000000000f7919 */ /* 0x000ea40000002100 */
.L_x_6070:
[----:B------:R-:W-:Y:S05]  /*68c0*/  BSYNC B0 ;  /* 0x0000000000007941 */ /* 0x000fea0003800000 */
.L_x_6068:
        /* <DEDUP_REMOVED lines=13> */
[C---:B----4-:R-:W-:Y:S01]  /*69a0*/  IMAD R23, R81.reuse, UR7, R0 ;  /* 0x0000000751177c24 */ /* 0x050fe2000f8e0200 */
[----:B------:R-:W-:Y:S01]  /*69b0*/  ULDC.64 UR6, c[0x0][0x340] ;  /* 0x0000d00000067ab9 */ /* 0x000fe20000000a00 */
[----:B------:R-:W-:-:S02]  /*69c0*/  IMAD R21, R81, UR9, R80 ;  /* 0x0000000951157c24 */ /* 0x000fc4000f8e0250 */
[----:B-1----:R-:W-:Y:S01]  /*69d0*/  IMAD.WIDE.U32 R4, R81, UR8, RZ ;  /* 0x0000000851047c25 */ /* 0x002fe2000f8e00ff */
[----:B------:R-:W-:Y:S01]  /*69e0*/  IADD3 R23, R3, R23, RZ ;  /* 0x0000001703177210 */ /* 0x000fe20007ffe0ff */
[----:B------:R-:W-:-:S03]  /*69f0*/  ULDC.64 UR8, c[0x0][0x3c0] ;  /* 0x0000f00000087ab9 */ /* 0x000fc60000000a00 */
[----:B------:R-:W-:Y:S01]  /*6a00*/  IADD3 R21, R5, R21, RZ ;  /* 0x0000001505157210 */ /* 0x000fe20007ffe0ff */
[----:B--2---:R-:W-:-:S03]  /*6a10*/  ULEA UR4, UR5, UR4, 0x18 ;  /* 0x0000000405047291 */ /* 0x004fc6000f8ec03f */
[----:B------:R-:W-:-:S09]  /*6a20*/  ULDC UR5, c[0x0][0x0] ;  /* 0x0000000000057ab9 */ /* 0x000fd20000000800 */
.L_x_6072:
        /* <DEDUP_REMOVED lines=26> */
.L_x_6071:
[----:B------:R-:W-:Y:S05]  /*6bd0*/  EXIT ;  /* 0x000000000000794d */ /* 0x000fea0003800000 */
.L_x_6024:
[----:B------:R-:W-:Y:S01]  /*6be0*/  HFMA2.MMA R226, -RZ, RZ, 0, 5.9604644775390625e-08 ;  /* 0x00000001ffe27435 */ /* 0x000fe200000001ff */
[----:B------:R-:W-:Y:S02]  /*6bf0*/  MOV R233, R14 ;  /* 0x0000000e00e97202 */ /* 0x000fe40000000f00 */
[----:B------:R-:W-:Y:S02]  /*6c00*/  MOV R241, RZ ;  /* 0x000000ff00f17202 */ /* 0x000fe40000000f00 */
[----:B------:R-:W-:-:S07]  /*6c10*/  MOV R18, 0xffffffff ;  /* 0xffffffff00127802 */ /* 0x000fce0000000f00 */
[----:B-1----:R-:W-:Y:S05]  /*6c20*/  WARPSYNC.COLLECTIVE R18, `(.L_x_6073) ;  /* 0x0000000012087348 */ /* 0x002fea0003c00000 */
[----:B------:R0:W2:Y:S02]  /*6c30*/  SHFL.UP P3, R16, R233, R226, R241 ;  /* 0x040000e2e9107389 */ /* 0x0000a400000600f1 */
[----:B012---:R-:W-:Y:S01]  /*6c40*/  ENDCOLLECTIVE ;  /* 0x000000000000791b */ /* 0x007fe20003800000 */
.L_x_6073:
[----:B------:R-:W-:Y:S02]  /*6c50*/  MOV R233, R15 ;  /* 0x0000000f00e97202 */ /* 0x000fe40000000f00 */
[----:B------:R-:W-:-:S07]  /*6c60*/  MOV R17, R16 ;  /* 0x0000001000117202 */ /* 0x000fce0000000f00 */
[----:B------:R-:W-:Y:S05]  /*6c70*/  WARPSYNC.COLLECTIVE R18, `(.L_x_6074) ;  /* 0x0000000012087348 */ /* 0x000fea0003c00000 */
[----:B------:R0:W1:Y:S02]  /*6c80*/  SHFL.UP P3, R16, R233, R226, R241 ;  /* 0x040000e2e9107389 */ /* 0x00006400000600f1 */
[----:B01----:R-:W-:Y:S01]  /*6c90*/  ENDCOLLECTIVE ;  /* 0x000000000000791b */ /* 0x003fe20003800000 */
.L_x_6074:
        /* <DEDUP_REMOVED lines=8> */
.L_x_6075:
[----:B------:R-:W-:Y:S02]  /*6d20*/  MOV R233, R15 ;  /* 0x0000000f00e97202 */ /* 0x000fe40000000f00 */
[----:B------:R-:W-:-:S07]  /*6d30*/  MOV R17, R16 ;  /* 0x0000001000117202 */ /* 0x000fce0000000f00 */
[----:B------:R-:W-:Y:S05]  /*6d40*/  WARPSYNC.COLLECTIVE R18, `(.L_x_6076) ;  /* 0x0000000012087348 */ /* 0x000fea0003c00000 */
[----:B------:R0:W1:Y:S02]  /*6d50*/  SHFL.UP P3, R16, R233, R226, R241 ;  /* 0x040000e2e9107389 */ /* 0x00006400000600f1 */
[----:B01----:R-:W-:Y:S01]  /*6d60*/  ENDCOLLECTIVE ;  /* 0x000000000000791b */ /* 0x003fe20003800000 */
.L_x_6076:
        /* <DEDUP_REMOVED lines=8> */
.L_x_6077:
[----:B------:R-:W-:Y:S02]  /*6df0*/  MOV R233, R15 ;  /* 0x0000000f00e97202 */ /* 0x000fe40000000f00 */
[----:B------:R-:W-:-:S07]  /*6e00*/  MOV R17, R16 ;  /* 0x0000001000117202 */ /* 0x000fce0000000f00 */
[----:B------:R-:W-:Y:S05]  /*6e10*/  WARPSYNC.COLLECTIVE R18, `(.L_x_6078) ;  /* 0x0000000012087348 */ /* 0x000fea0003c00000 */
[----:B------:R0:W1:Y:S02]  /*6e20*/  SHFL.UP P3, R16, R233, R226, R241 ;  /* 0x040000e2e9107389 */ /* 0x00006400000600f1 */
[----:B01----:R-:W-:Y:S01]  /*6e30*/  ENDCOLLECTIVE ;  /* 0x000000000000791b */ /* 0x003fe20003800000 */
.L_x_6078:
        /* <DEDUP_REMOVED lines=8> */
.L_x_6079:
[----:B------:R-:W-:Y:S02]  /*6ec0*/  MOV R233, R15 ;  /* 0x0000000f00e97202 */ /* 0x000fe40000000f00 */
[----:B------:R-:W-:-:S07]  /*6ed0*/  MOV R17, R16 ;  /* 0x0000001000117202 */ /* 0x000fce0000000f00 */
[----:B------:R-:W-:Y:S05]  /*6ee0*/  WARPSYNC.COLLECTIVE R18, `(.L_x_6080) ;  /* 0x0000000012087348 */ /* 0x000fea0003c00000 */
[----:B------:R0:W1:Y:S02]  /*6ef0*/  SHFL.UP P3, R16, R233, R226, R241 ;  /* 0x040000e2e9107389 */ /* 0x00006400000600f1 */
[----:B01----:R-:W-:Y:S01]  /*6f00*/  ENDCOLLECTIVE ;  /* 0x000000000000791b */ /* 0x003fe20003800000 */
.L_x_6080:
        /* <DEDUP_REMOVED lines=8> */
.L_x_6081:
[----:B------:R-:W-:Y:S02]  /*6f90*/  MOV R233, R15 ;  /* 0x0000000f00e97202 */ /* 0x000fe40000000f00 */
[----:B------:R-:W-:-:S07]  /*6fa0*/  MOV R17, R16 ;  /* 0x0000001000117202 */ /* 0x000fce0000000f00 */
[----:B------:R-:W-:Y:S05]  /*6fb0*/  WARPSYNC.COLLECTIVE R18, `(.L_x_6082) ;  /* 0x0000000012087348 */ /* 0x000fea0003c00000 */
[----:B------:R0:W1:Y:S02]  /*6fc0*/  SHFL.UP P3, R16, R233, R226, R241 ;  /* 0x040000e2e9107389 */ /* 0x00006400000600f1 */
[----:B01----:R-:W-:Y:S01]  /*6fd0*/  ENDCOLLECTIVE ;  /* 0x000000000000791b */ /* 0x003fe20003800000 */
.L_x_6082:
[----:B------:R-:W-:Y:S05]  /*6fe0*/  BRA `(.L_x_6083) ;  /* 0xffffffc800c07947 */ /* 0x000fea000383ffff */
.L_x_6025:
        /* <DEDUP_REMOVED lines=8> */
.L_x_6085:
[----:B------:R-:W-:Y:S05]  /*7070*/  BSYNC B0 ;  /* 0x0000000000007941 */ /* 0x000fea0003800000 */
.L_x_6084:
[----:B------:R-:W-:Y:S05]  /*7080*/  BRA `(.L_x_6086) ;  /* 0xffffffc800ac7947 */ /* 0x000fea000383ffff */
.L_x_6026:
        /* <DEDUP_REMOVED lines=8> */
.L_x_6088:
[----:B------:R-:W-:Y:S05]  /*7110*/  BSYNC B0 ;  /* 0x0000000000007941 */ /* 0x000fea0003800000 */
.L_x_6087:
[----:B------:R-:W-:Y:S05]  /*7120*/  BRA `(.L_x_6089) ;  /* 0xffffffc8008c7947 */ /* 0x000fea000383ffff */
.L_x_6027:
        /* <DEDUP_REMOVED lines=8> */
.L_x_6091:
[----:B------:R-:W-:Y:S05]  /*71b0*/  BSYNC B0 ;  /* 0x0000000000007941 */ /* 0x000fea0003800000 */
.L_x_6090:
        /* <DEDUP_REMOVED lines=11> */
.L_x_6092:
[----:B------:R-:W-:Y:S05]  /*7270*/  WARPSYNC.COLLECTIVE R18, `(.L_x_6093) ;  /* 0x0000000012087348 */ /* 0x000fea0003c00000 */
[----:B------:R0:W1:Y:S02]  /*7280*/  SHFL.IDX P3, R17, R19, R236, R239 ;  /* 0x000000ec13117389 */ /* 0x00006400000600ef */
[----:B01----:R-:W-:Y:S01]  /*7290*/  ENDCOLLECTIVE ;  /* 0x000000000000791b */ /* 0x003fe20003800000 */
.L_x_6093:
[----:B------:R-:W-:Y:S02]  /*72a0*/  MOV R19, R3 ;  /* 0x0000000300137202 */ /* 0x000fe40000000f00 */
[----:B------:R-:W-:Y:S02]  /*72b0*/  MOV R15, R16 ;  /* 0x00000010000f7202 */ /* 0x000fe40000000f00 */
[----:B------:R-:W-:-:S07]  /*72c0*/  MOV R16, R17 ;  /* 0x0000001100107202 */ /* 0x000fce0000000f00 */
[----:B------:R-:W-:Y:S05]  /*72d0*/  WARPSYNC.COLLECTIVE R18, `(.L_x_6094) ;  /* 0x0000000012087348 */ /* 0x000fea0003c00000 */
[----:B------:R0:W1:Y:S02]  /*72e0*/  SHFL.IDX P3, R17, R19, R236, R239 ;  /* 0x000000ec13117389 */ /* 0x00006400000600ef */
[----:B01----:R-:W-:Y:S01]  /*72f0*/  ENDCOLLECTIVE ;  /* 0x000000000000791b */ /* 0x003fe20003800000 */
.L_x_6094:
[----:B------:R-:W-:Y:S05]  /*7300*/  BRA `(.L_x_6095) ;  /* 0xffffffc8002c7947 */ /* 0x000fea000383ffff */
.L_x_6029:
        /* <DEDUP_REMOVED lines=9> */
.L_x_6096:
[----:B------:R-:W-:Y:S02]  /*73a0*/  MOV R241, R13 ;  /* 0x0000000d00f17202 */ /* 0x000fe40000000f00 */
[----:B------:R-:W-:-:S07]  /*73b0*/  MOV R3, R237 ;  /* 0x000000ed00037202 */ /* 0x000fce0000000f00 */
[----:B------:R-:W-:Y:S05]  /*73c0*/  WARPSYNC.COLLECTIVE R18, `(.L_x_6097) ;  /* 0x0000000012087348 */ /* 0x000fea0003c00000 */
[----:B------:R0:W1:Y:S02]  /*73d0*/  SHFL.DOWN P6, R237, R241, R240, R243 ;  /* 0x080000f0f1ed7389 */ /* 0x00006400000c00f3 */
[----:B01----:R-:W-:Y:S01]  /*73e0*/  ENDCOLLECTIVE ;  /* 0x000000000000791b */ /* 0x003fe20003800000 */
.L_x_6097:
        /* <DEDUP_REMOVED lines=8> */
.L_x_6098:
[----:B------:R-:W-:Y:S02]  /*7470*/  MOV R241, R13 ;  /* 0x0000000d00f17202 */ /* 0x000fe40000000f00 */
[----:B------:R-:W-:-:S07]  /*7480*/  MOV R3, R237 ;  /* 0x000000ed00037202 */ /* 0x000fce0000000f00 */
[----:B------:R-:W-:Y:S05]  /*7490*/  WARPSYNC.COLLECTIVE R18, `(.L_x_6099) ;  /* 0x0000000012087348 */ /* 0x000fea0003c00000 */
[----:B------:R0:W1:Y:S02]  /*74a0*/  SHFL.DOWN P6, R237, R241, R240, R243 ;  /* 0x080000f0f1ed7389 */ /* 0x00006400000c00f3 */
[----:B01----:R-:W-:Y:S01]  /*74b0*/  ENDCOLLECTIVE ;  /* 0x000000000000791b */ /* 0x003fe20003800000 */
.L_x_6099:
        /* <DEDUP_REMOVED lines=8> */
.L_x_6100:
[----:B------:R-:W-:Y:S02]  /*7540*/  MOV R241, R13 ;  /* 0x0000000d00f17202 */ /* 0x000fe40000000f00 */
[----:B------:R-:W-:-:S07]  /*7550*/  MOV R3, R237 ;  /* 0x000000ed00037202 */ /* 0x000fce0000000f00 */
[----:B------:R-:W-:Y:S05]  /*7560*/  WARPSYNC.COLLECTIVE R18, `(.L_x_6101) ;  /* 0x0000000012087348 */ /* 0x000fea0003c00000 */
[----:B------:R0:W1:Y:S02]  /*7570*/  SHFL.DOWN P6, R237, R241, R240, R243 ;  /* 0x080000f0f1ed7389 */ /* 0x00006400000c00f3 */
[----:B01----:R-:W-:Y:S01]  /*7580*/  ENDCOLLECTIVE ;  /* 0x000000000000791b */ /* 0x003fe20003800000 */
.L_x_6101:
        /* <DEDUP_REMOVED lines=8> */
.L_x_6102:
[----:B------:R-:W-:Y:S02]  /*7610*/  MOV R241, R13 ;  /* 0x0000000d00f17202 */ /* 0x000fe40000000f00 */
[----:B------:R-:W-:-:S07]  /*7620*/  MOV R3, R237 ;  /* 0x000000ed00037202 */ /* 0x000fce0000000f00 */
[----:B------:R-:W-:Y:S05]  /*7630*/  WARPSYNC.COLLECTIVE R18, `(.L_x_6103) ;  /* 0x0000000012087348 */ /* 0x000fea0003c00000 */
[----:B------:R0:W1:Y:S02]  /*7640*/  SHFL.DOWN P6, R237, R241, R240, R243 ;  /* 0x080000f0f1ed7389 */ /* 0x00006400000c00f3 */
[----:B01----:R-:W-:Y:S01]  /*7650*/  ENDCOLLECTIVE ;  /* 0x000000000000791b */ /* 0x003fe20003800000 */
.L_x_6103:
        /* <DEDUP_REMOVED lines=8> */
.L_x_6104:
[----:B------:R-:W-:Y:S02]  /*76e0*/  MOV R241, R13 ;  /* 0x0000000d00f17202 */ /* 0x000fe40000000f00 */
[----:B------:R-:W-:-:S07]  /*76f0*/  MOV R3, R237 ;  /* 0x000000ed00037202 */ /* 0x000fce0000000f00 */
[----:B------:R-:W-:Y:S05]  /*7700*/  WARPSYNC.COLLECTIVE R18, `(.L_x_6105) ;  /* 0x0000000012087348 */ /* 0x000fea0003c00000 */
[----:B------:R0:W1:Y:S02]  /*7710*/  SHFL.DOWN P6, R237, R241, R240, R243 ;  /* 0x080000f0f1ed7389 */ /* 0x00006400000c00f3 */
[----:B01----:R-:W-:Y:S01]  /*7720*/  ENDCOLLECTIVE ;  /* 0x000000000000791b */ /* 0x003fe20003800000 */
.L_x_6105:
        /* <DEDUP_REMOVED lines=9> */
.L_x_6106:
[----:B------:R-:W-:Y:S02]  /*77c0*/  MOV R19, R13 ;  /* 0x0000000d00137202 */ /* 0x000fe40000000f00 */
[----:B------:R-:W-:-:S07]  /*77d0*/  MOV R3, R17 ;  /* 0x0000001100037202 */ /* 0x000fce0000000f00 */
[----:B------:R-:W-:Y:S05]  /*77e0*/  WARPSYNC.COLLECTIVE R18, `(.L_x_6107) ;  /* 0x0000000012087348 */ /* 0x000fea0003c00000 */
[----:B------:R0:W1:Y:S02]  /*77f0*/  SHFL.IDX P3, R17, R19, R236, R239 ;  /* 0x000000ec13117389 */ /* 0x00006400000600ef */
[----:B01----:R-:W-:Y:S01]  /*7800*/  ENDCOLLECTIVE ;  /* 0x000000000000791b */ /* 0x003fe20003800000 */
.L_x_6107:
[----:B------:R-:W-:Y:S05]  /*7810*/  WARPSYNC.COLLECTIVE R18, `(.L_x_6108) ;  /* 0x0000000012087348 */ /* 0x000fea0003c00000 */
[----:B------:R0:W1:Y:S02]  /*7820*/  SHFL.DOWN P6, R237, R241, R240, R243 ;  /* 0x080000f0f1ed7389 */ /* 0x00006400000c00f3 */
[----:B01----:R-:W-:Y:S01]  /*7830*/  ENDCOLLECTIVE ;  /* 0x000000000000791b */ /* 0x003fe20003800000 */
.L_x_6108:
[----:B------:R-:W-:Y:S02]  /*7840*/  MOV R19, R36 ;  /* 0x0000002400137202 */ /* 0x000fe40000000f00 */
[----:B------:R-:W-:Y:S02]  /*7850*/  MOV R241, R13 ;  /* 0x0000000d00f17202 */ /* 0x000fe40000000f00 */
[----:B------:R-:W-:Y:S02]  /*7860*/  MOV R234, R17 ;  /* 0x0000001100ea7202 */ /* 0x000fe40000000f00 */
[----:B------:R-:W-:-:S07]  /*7870*/  MOV R16, R237 ;  /* 0x000000ed00107202 */ /* 0x000fce0000000f00 */
[----:B------:R-:W-:Y:S05]  /*7880*/  WARPSYNC.COLLECTIVE R18, `(.L_x_6109) ;  /* 0x0000000012087348 */ /* 0x000fea0003c00000 */
[----:B------:R0:W1:Y:S02]  /*7890*/  SHFL.DOWN P6, R237, R241, R240, R243 ;  /* 0x080000f0f1ed7389 */ /* 0x00006400000c00f3 */
[----:B01----:R-:W-:Y:S01]  /*78a0*/  ENDCOLLECTIVE ;  /* 0x000000000000791b */ /* 0x003fe20003800000 */
.L_x_6109:
[----:B------:R-:W-:Y:S05]  /*78b0*/  WARPSYNC.COLLECTIVE R18, `(.L_x_6110) ;  /* 0x0000000012087348 */ /* 0x000fea0003c00000 */
[----:B------:R0:W1:Y:S02]  /*78c0*/  SHFL.IDX P3, R17, R19, R236, R239 ;  /* 0x000000ec13117389 */ /* 0x00006400000600ef */
[----:B01----:R-:W-:Y:S01]  /*78d0*/  ENDCOLLECTIVE ;  /* 0x000000000000791b */ /* 0x003fe20003800000 */
.L_x_6110:
[----:B------:R-:W-:Y:S02]  /*78e0*/  MOV R19, R37 ;  /* 0x0000002500137202 */ /* 0x000fe40000000f00 */
[----:B------:R-:W-:-:S07]  /*78f0*/  MOV R238, R17 ;  /* 0x0000001100ee7202 */ /* 0x000fce0000000f00 */
[----:B------:R-:W-:Y:S05]  /*7900*/  WARPSYNC.COLLECTIVE R18, `(.L_x_6111) ;  /* 0x0000000012087348 */ /* 0x000fea0003c00000 */
[----:B------:R0:W1:Y:S02]  /*7910*/  SHFL.IDX P3, R17, R19, R236, R239 ;  /* 0x000000ec13117389 */ /* 0x00006400000600ef */
[----:B01----:R-:W-:Y:S01]  /*7920*/  ENDCOLLECTIVE ;  /* 0x000000000000791b */ /* 0x003fe20003800000 */
.L_x_6111:
[----:B------:R-:W-:Y:S05]  /*7930*/  BRA `(.L_x_6112) ;  /* 0xffffffc800347947 */ /* 0x000fea000383ffff */
.L_x_6113:
        /* <DEDUP_REMOVED lines=12> */
.L_x_10969:


//--------------------- .text._Z25selective_scan_bwd_kernelI32Selective_Scan_bwd_kernel_traitsILi64ELi16ELb1ELb1ELb0ELb1ELb0EN3c108BFloat16EfEEv12SSMParamsBwd --------------------------
	.section	.text._Z25selective_scan_bwd_kernelI32Selective_Scan_bwd_kernel_traitsILi64ELi16ELb1ELb1ELb0ELb1ELb0EN3c108BFloat16EfEEv12SSMParamsBwd,"ax",@progbits
	.align	128
        .global         _Z25selective_scan_bwd_kernelI32Selective_Scan_bwd_kernel_traitsILi64ELi16ELb1ELb1ELb0ELb1ELb0EN3c108BFloat16EfEEv12SSMParamsBwd
        .type           _Z25selective_scan_bwd_kernelI32Selective_Scan_bwd_kernel_traitsILi64ELi16ELb1ELb1ELb0ELb1ELb0EN3c108BFloat16EfEEv12SSMParamsBwd,@function
        .size           _Z25selective_scan_bwd_kernelI32Selective_Scan_bwd_kernel_traitsILi64ELi16ELb1ELb1ELb0ELb1ELb0EN3c108BFloat16EfEEv12SSMParamsBwd,(.L_x_10970 - _Z25selective_scan_bwd_kernelI32Selective_Scan_bwd_kernel_traitsILi64ELi16ELb1ELb1ELb0ELb1ELb0EN3c108BFloat16EfEEv12SSMParamsBwd)
        .other          _Z25selective_scan_bwd_kernelI32Selective_Scan_bwd_kernel_traitsILi64ELi16ELb1ELb1ELb0ELb1ELb0EN3c108BFloat16EfEEv12SSMParamsBwd,@"STO_CUDA_ENTRY STV_DEFAULT"
_Z25selective_scan_bwd_kernelI32Selective_Scan_bwd_kernel_traitsILi64ELi16ELb1ELb1ELb0ELb1ELb0EN3c108BFloat16EfEEv12SSMParamsBwd:
.text._Z25selective_scan_bwd_kernelI32Selective_Scan_bwd_kernel_traitsILi64ELi16ELb1ELb1ELb0ELb1ELb0EN3c108BFloat16EfEEv12SSMParamsBwd:
        /* <DEDUP_REMOVED lines=23> */
[----:B------:R-:W-:Y:S02]  /*0170*/  @P1 LEA R4, P3, R38, R4, 0x2 ;  /* 0x0000000426041211 */ /* 0x000fe400078610ff */
        /* <DEDUP_REMOVED lines=12> */
[----:B------:R-:W-:Y:S02]  /*0240*/  IMAD R3, R8, R9, RZ ;  /* 0x0000000908037224 */ /* 0x000fe400078e02ff */
[----:B------:R-:W2:Y:S02]  /*0250*/  LDC.64 R4, c[0x0][0x298] ;  /* 0x0000a600ff047b82 */ /* 0x000ea40000000a00 */
[----:B------:R-:W-:-:S06]  /*0260*/  IMAD.HI.U32 R7, R7, R3, R6 ;  /* 0x0000000307077227 */ /* 0x000fcc00078e0006 */
[----:B------:R-:W3:Y:S01]  /*0270*/  LDC.64 R30, c[0x0][0x2f8] ;  /* 0x0000be00ff1e7b82 */ /* 0x000ee20000000a00 */
[----:B------:R-:W-:-:S05]  /*0280*/  IMAD.HI.U32 R43, R7, R2, RZ ;  /* 0x00000002072b7227 */ /* 0x000fca00078e00ff */
[----:B------:R-:W-:Y:S02]  /*0290*/  IADD3 R0, -R43, RZ, RZ ;  /* 0x000000ff2b007210 */ /* 0x000fe40007ffe1ff */
[----:B------:R-:W3:Y:S03]  /*02a0*/  LDC.64 R52, c[0x0][0x3b8] ;  /* 0x0000ee00ff347b82 */ /* 0x000ee60000000a00 */
[----:B------:R-:W-:-:S05]  /*02b0*/  IMAD R0, R9, R0, R2 ;  /* 0x0000000009007224 */ /* 0x000fca00078e0202 */
[----:B------:R-:W1:Y:S01]  /*02c0*/  LDC.64 R2, c[0x0][0x288] ;  /* 0x0000a200ff027b82 */ /* 0x000e620000000a00 */
[----:B------:R-:W-:Y:S01]  /*02d0*/  ISETP.GT.U32.AND P1, PT, R9, R0, PT ;  /* 0x000000000900720c */ /* 0x000fe20003f24070 */
[----:B------:R-:W-:Y:S02]  /*02e0*/  UIMAD UR6, UR14, UR8, URZ ;  /* 0x000000080e0672a4 */ /* 0x000fe4000f8e023f */
[----:B------:R-:W-:Y:S02]  /*02f0*/  UIMAD.WIDE.U32 UR4, UR15, UR8, URZ ;  /* 0x000000080f0472a5 */ /* 0x000fe4000f8e003f */
[----:B------:R-:W-:Y:S02]  /*0300*/  UIMAD UR8, UR15, UR9, UR6 ;  /* 0x000000090f0872a4 */ /* 0x000fe4000f8e0206 */
[----:B------:R-:W3:Y:S06]  /*0310*/  LDC.64 R32, c[0x0][0x2d8] ;  /* 0x0000b600ff207b82 */ /* 0x000eec0000000a00 */
[----:B------:R-:W-:Y:S01]  /*0320*/  @!P1 IADD3 R0, R0, -R9, RZ ;  /* 0x8000000900009210 */ /* 0x000fe20007ffe0ff */
[----:B------:R-:W-:-:S03]  /*0330*/  UIADD3 UR5, UR5, UR8, URZ ;  /* 0x0000000805057290 */ /* 0x000fc6000fffe03f */
[----:B------:R-:W-:Y:S01]  /*0340*/  ISETP.GE.U32.AND P0, PT, R0, R9, PT ;  /* 0x000000090000720c */ /* 0x000fe20003f06070 */
[----:B------:R-:W-:Y:S01]  /*0350*/  UIMAD UR9, UR14, UR10, URZ ;  /* 0x0000000a0e0972a4 */ /* 0x000fe2000f8e023f */
[----:B------:R-:W-:Y:S01]  /*0360*/  LOP3.LUT R6, R38, R11, RZ, 0x3c, !PT ;  /* 0x0000000b26067212 */ /* 0x000fe200078e3cff */
[----:B-1----:R-:W-:Y:S01]  /*0370*/  IMAD R0, R39, R2, RZ ;  /* 0x0000000227007224 */ /* 0x002fe200078e02ff */
[----:B------:R-:W-:-:S03]  /*0380*/  @!P1 IADD3 R43, R43, 0x1, RZ ;  /* 0x000000012b2b9810 */ /* 0x000fc60007ffe0ff */
[C---:B------:R-:W-:Y:S01]  /*0390*/  IMAD R0, R38.reuse, R3, R0 ;  /* 0x0000000326007224 */ /* 0x040fe200078e0200 */
[----:B------:R-:W-:Y:S01]  /*03a0*/  LEA R7, R21, 0xfffffc00, 0xa ;  /* 0xfffffc0015077811 */ /* 0x000fe200078e50ff */
[----:B------:R-:W-:Y:S01]  /*03b0*/  IMAD.WIDE.U32 R2, R38, R2, UR4 ;  /* 0x0000000426027e25 */ /* 0x000fe2000f8e0002 */
[----:B------:R-:W-:Y:S01]  /*03c0*/  UIMAD.WIDE.U32 UR6, UR15, UR10, URZ ;  /* 0x0000000a0f0672a5 */ /* 0x000fe2000f8e003f */
[----:B------:R-:W-:Y:S01]  /*03d0*/  ISETP.GE.AND P2, PT, R6, RZ, PT ;  /* 0x000000ff0600720c */ /* 0x000fe20003f46270 */
[----:B------:R-:W-:Y:S01]  /*03e0*/  UIMAD UR9, UR15, UR11, UR9 ;  /* 0x0000000b0f0972a4 */ /* 0x000fe2000f8e0209 */
[----:B------:R-:W-:Y:S02]  /*03f0*/  ISETP.NE.AND P1, PT, R11, RZ, PT ;  /* 0x000000ff0b00720c */ /* 0x000fe40003f25270 */
[----:B------:R-:W-:Y:S01]  /*0400*/  @P0 IADD3 R43, R43, 0x1, RZ ;  /* 0x000000012b2b0810 */ /* 0x000fe20007ffe0ff */
[----:B------:R-:W-:Y:S01]  /*0410*/  UIADD3 UR7, UR7, UR9, URZ ;  /* 0x0000000907077290 */ /* 0x000fe2000fffe03f */
[----:B------:R-:W-:Y:S01]  /*0420*/  SHF.R.S32.HI R9, RZ, 0x1f, R7 ;  /* 0x0000001fff097819 */ /* 0x000fe20000011407 */
[----:B------:R-:W-:Y:S01]  /*0430*/  ULDC.64 UR10, c[0x0][0x310] ;  /* 0x0000c400000a7ab9 */ /* 0x000fe20000000a00 */
[----:B------:R-:W-:Y:S01]  /*0440*/  IADD3 R49, P0, R7, R2, RZ ;  /* 0x0000000207317210 */ /* 0x000fe20007f1e0ff */
[----:B------:R-:W-:-:S03]  /*0450*/  ULDC.64 UR8, c[0x0][0x240] ;  /* 0x0000900000087ab9 */ /* 0x000fc60000000a00 */
[----:B------:R-:W-:Y:S02]  /*0460*/  IADD3.X R8, R9, R3, R0, P0, !PT ;  /* 0x0000000309087210 */ /* 0x000fe400007fe400 */
[----:B------:R-:W-:Y:S01]  /*0470*/  ISETP.NE.U32.AND P0, PT, RZ, UR10, PT ;  /* 0x0000000aff007c0c */ /* 0x000fe2000bf05070 */
[-C--:B--2---:R-:W-:Y:S02]  /*0480*/  IMAD R0, R39, R4.reuse, RZ ;  /* 0x0000000427007224 */ /* 0x084fe400078e02ff */
[C---:B------:R-:W-:Y:S01]  /*0490*/  IMAD.WIDE.U32 R2, R38.reuse, R4, UR6 ;  /* 0x0000000626027e25 */ /* 0x040fe2000f8e0004 */
[----:B------:R-:W-:Y:S02]  /*04a0*/  ISETP.NE.AND.EX P0, PT, RZ, UR11, PT, P0 ;  /* 0x0000000bff007c0c */ /* 0x000fe4000bf05300 */
[----:B------:R-:W-:Y:S01]  /*04b0*/  @!P2 IADD3 R43, -R43, RZ, RZ ;  /* 0x000000ff2b2ba210 */ /* 0x000fe20007ffe1ff */
[----:B------:R-:W-:Y:S01]  /*04c0*/  IMAD R0, R38, R5, R0 ;  /* 0x0000000526007224 */ /* 0x000fe200078e0200 */
[----:B------:R-:W-:Y:S01]  /*04d0*/  @!P1 LOP3.LUT R43, RZ, R11, RZ, 0x33, !PT ;  /* 0x0000000bff2b9212 */ /* 0x000fe200078e33ff */
[----:B------:R-:W-:Y:S01]  /*04e0*/  UIMAD UR4, UR14, UR8, URZ ;  /* 0x000000080e0472a4 */ /* 0x000fe2000f8e023f */
[----:B------:R-:W-:Y:S01]  /*04f0*/  IADD3 R51, P1, R7, R2, RZ ;  /* 0x0000000207337210 */ /* 0x000fe20007f3e0ff */
[----:B------:R-:W-:-:S03]  /*0500*/  ULDC.64 UR10, c[0x0][0x328] ;  /* 0x0000ca00000a7ab9 */ /* 0x000fc60000000a00 */
[----:B------:R-:W-:Y:S01]  /*0510*/  IADD3.X R6, R9, R3, R0, P1, !PT ;  /* 0x0000000309067210 */ /* 0x000fe20000ffe400 */
[----:B------:R-:W-:Y:S01]  /*0520*/  IMAD R0, R39, R12, RZ ;  /* 0x0000000c27007224 */ /* 0x000fe200078e02ff */
[----:B------:R-:W-:Y:S01]  /*0530*/  SHF.R.S32.HI R45, RZ, 0x1f, R43 ;  /* 0x0000001fff2d7819 */ /* 0x000fe2000001142b */
[----:B------:R-:W-:Y:S01]  /*0540*/  UIMAD.WIDE.U32 UR6, UR15, UR8, URZ ;  /* 0x000000080f0672a5 */ /* 0x000fe2000f8e003f */
[----:B----4-:R-:W-:Y:S01]  /*0550*/  ISETP.NE.U32.AND P2, PT, R16, RZ, PT ;  /* 0x000000ff1000720c */ /* 0x010fe20003f45070 */
[----:B------:R-:W-:Y:S01]  /*0560*/  UIMAD UR4, UR15, UR9, UR4 ;  /* 0x000000090f0472a4 */ /* 0x000fe2000f8e0204 */
[----:B------:R-:W-:Y:S01]  /*0570*/  IMAD R0, R38, R13, R0 ;  /* 0x0000000d26007224 */ /* 0x000fe200078e0200 */
[----:B------:R-:W-:Y:S01]  /*0580*/  UIMAD UR8, UR14, UR10, URZ ;  /* 0x0000000a0e0872a4 */ /* 0x000fe2000f8e023f */
[----:B------:R-:W1:Y:S01]  /*0590*/  @P0 LDC R13, c[0x0][0x214] ;  /* 0x00008500ff0d0b82 */ /* 0x000e620000000800 */
[----:B------:R-:W-:Y:S01]  /*05a0*/  UIADD3 UR7, UR7, UR4, URZ ;  /* 0x0000000407077290 */ /* 0x000fe2000fffe03f */
[----:B------:R-:W-:Y:S01]  /*05b0*/  IMAD R2, R45, R14, RZ ;  /* 0x0000000e2d027224 */ /* 0x000fe200078e02ff */
[----:B------:R-:W-:Y:S01]  /*05c0*/  UIMAD.WIDE.U32 UR4, UR15, UR10, URZ ;  /* 0x0000000a0f0472a5 */ /* 0x000fe2000f8e003f */
[----:B------:R-:W-:Y:S01]  /*05d0*/  ISETP.NE.AND.EX P2, PT, R17, RZ, PT, P2 ;  /* 0x000000ff1100720c */ /* 0x000fe20003f45320 */
[----:B------:R-:W-:Y:S01]  /*05e0*/  UIMAD UR8, UR15, UR11, UR8 ;  /* 0x0000000b0f0872a4 */ /* 0x000fe2000f8e0208 */
[----:B------:R-:W-:-:S02]  /*05f0*/  IMAD R11, R43, R15, R2 ;  /* 0x0000000f2b0b7224 */ /* 0x000fc400078e0202 */
[----:B------:R-:W2:Y:S01]  /*0600*/  @P0 LDC R15, c[0x0][0x21c] ;  /* 0x00008700ff0f0b82 */ /* 0x000ea20000000800 */
[----:B------:R-:W-:Y:S01]  /*0610*/  UIADD3 UR5, UR5, UR8, URZ ;  /* 0x0000000805057290 */ /* 0x000fe2000fffe03f */
[----:B------:R-:W-:Y:S01]  /*0620*/  ISETP.NE.U32.AND P1, PT, R18, RZ, PT ;  /* 0x000000ff1200720c */ /* 0x000fe20003f25070 */
[----:B------:R-:W-:Y:S01]  /*0630*/  IMAD.WIDE.U32 R4, R43, R14, UR6 ;  /* 0x000000062b047e25 */ /* 0x000fe2000f8e000e */
[----:B------:R-:W-:-:S04]  /*0640*/  CS2R R24, SRZ ;  /* 0x0000000000187805 */ /* 0x000fc8000001ff00 */
[----:B------:R-:W4:Y:S01]  /*0650*/  @P0 LDC.64 R26, c[0x0][0x310] ;  /* 0x0000c400ff1a0b82 */ /* 0x000f220000000a00 */
[C---:B------:R-:W-:Y:S01]  /*0660*/  IMAD.WIDE.U32 R2, R38.reuse, R12, UR4 ;  /* 0x0000000426027e25 */ /* 0x040fe2000f8e000c */
[----:B------:R-:W-:Y:S02]  /*0670*/  ISETP.NE.AND.EX P1, PT, R19, RZ, PT, P1 ;  /* 0x000000ff1300720c */ /* 0x000fe40003f25310 */
[C---:B------:R-:W-:Y:S02]  /*0680*/  @P2 LEA R24, P3, R38.reuse, R16, 0x2 ;  /* 0x0000001026182211 */ /* 0x040fe400078610ff */
[C---:B------:R-:W-:Y:S02]  /*0690*/  IADD3 R54, P5, R7.reuse, R4, RZ ;  /* 0x0000000407367210 */ /* 0x040fe40007fbe0ff */
[----:B------:R-:W-:Y:S02]  /*06a0*/  IADD3 R7, P4, R7, R2, RZ ;  /* 0x0000000207077210 */ /* 0x000fe40007f9e0ff */
[----:B------:R-:W-:-:S02]  /*06b0*/  @P2 LEA.HI.X R25, R38, R17, R39, 0x2, P3 ;  /* 0x0000001126192211 */ /* 0x000fc400018f1427 */
[----:B------:R-:W-:Y:S02]  /*06c0*/  ISETP.GE.AND P2, PT, R21, 0x1, PT ;  /* 0x000000011500780c */ /* 0x000fe40003f46270 */
[----:B------:R-:W-:Y:S01]  /*06d0*/  IADD3.X R2, R9, R3, R0, P4, !PT ;  /* 0x0000000309027210 */ /* 0x000fe200027fe400 */
[----:B-1----:R-:W-:Y:S01]  /*06e0*/  @P0 IMAD R0, R13, UR15, R38 ;  /* 0x0000000f0d000c24 */ /* 0x002fe2000f8e0226 */
[----:B------:R-:W-:Y:S02]  /*06f0*/  CS2R R22, SRZ ;  /* 0x0000000000167805 */ /* 0x000fe4000001ff00 */
[----:B0-----:R-:W-:Y:S02]  /*0700*/  LEA R48, P4, R49, R28, 0x1 ;  /* 0x0000001c31307211 */ /* 0x001fe400078808ff */
[----:B------:R-:W-:Y:S01]  /*0710*/  @P1 LEA R22, P3, R38, R18, 0x2 ;  /* 0x0000001226161211 */ /* 0x000fe200078610ff */
[----:B------:R-:W-:Y:S01]  /*0720*/  @P0 IMAD R0, R0, R21, RZ ;  /* 0x0000001500000224 */ /* 0x000fe200078e02ff */
[----:B------:R-:W-:-:S02]  /*0730*/  IADD3 R4, R5, R11, RZ ;  /* 0x0000000b05047210 */ /* 0x000fc40007ffe0ff */
[----:B------:R-:W-:Y:S01]  /*0740*/  @P1 LEA.HI.X R23, R38, R19, R39, 0x2, P3 ;  /* 0x0000001326171211 */ /* 0x000fe200018f1427 */
[----:B--2---:R-:W-:Y:S01]  /*0750*/  @P0 IMAD R3, R0, R15, RZ ;  /* 0x0000000f00030224 */ /* 0x004fe200078e02ff */
[----:B------:R-:W-:Y:S02]  /*0760*/  LEA.HI.X R49, R49, R29, R8, 0x1, P4 ;  /* 0x0000001d31317211 */ /* 0x000fe400020f0c08 */
[----:B------:R-:W-:Y:S02]  /*0770*/  IADD3.X R9, R9, R4, RZ, P5, !PT ;  /* 0x0000000409097210 */ /* 0x000fe40002ffe4ff */
[----:B---3--:R-:W-:Y:S02]  /*0780*/  LEA R50, P1, R51, R30, 0x1 ;  /* 0x0000001e33327211 */ /* 0x008fe400078208ff */
[----:B------:R-:W-:Y:S02]  /*0790*/  LEA R52, P3, R7, R52, 0x1 ;  /* 0x0000003407347211 */ /* 0x000fe400078608ff */
[----:B------:R-:W-:Y:S01]  /*07a0*/  LEA R47, P4, R54, R32, 0x1 ;  /* 0x00000020362f7211 */ /* 0x000fe200078808ff */
[----:B------:R-:W-:Y:S01]  /*07b0*/  HFMA2.MMA R42, -RZ, RZ, 0, 0 ;  /* 0x00000000ff2a7435 */ /* 0x000fe200000001ff */
[----:B----4-:R-:W-:Y:S01]  /*07c0*/  @P0 IMAD.WIDE R26, R3, 0x8, R26 ;  /* 0x00000008031a0825 */ /* 0x010fe200078e021a */
[----:B------:R-:W-:-:S02]  /*07d0*/  LEA.HI.X R51, R51, R31, R6, 0x1, P1 ;  /* 0x0000001f33337211 */ /* 0x000fc400008f0c06 */
[----:B------:R-:W-:Y:S02]  /*07e0*/  @!P0 CS2R R26, SRZ ;  /* 0x00000000001a8805 */ /* 0x000fe4000001ff00 */
        /* <DEDUP_REMOVED lines=19> */
.L_x_6192:
        /* <DEDUP_REMOVED lines=22> */
[----:B---3--:R1:W-:Y:S01]  /*0a80*/  STS.128 [R58+0x200], R60 ;  /* 0x0002003c3a007388 */ /* 0x0083e20000000c00 */
[----:B------:R-:W-:-:S03]  /*0a90*/  NOP ;  /* 0x0000000000007918 */ /* 0x000fc60000000000 */
[----:B------:R-:W-:Y:S04]  /*0aa0*/  LDS.128 R28, [R59] ;  /* 0x000000003b1c7984 */ /* 0x000fe80000000c00 */
[----:B------:R-:W2:Y:S01]  /*0ab0*/  LDS.128 R12, [R59+0x10] ;  /* 0x000010003b0c7984 */ /* 0x000ea20000000c00 */
[----:B------:R-:W-:Y:S06]  /*0ac0*/  BAR.SYNC.DEFER_BLOCKING 0x0 ;  /* 0x0000000000007b1d */ /* 0x000fec0000010000 */
[----:B------:R-:W3:Y:S04]  /*0ad0*/  LDG.E.128 R64, desc[UR12][R2.64] ;  /* 0x0000000c02407981 */ /* 0x000ee8000c1e1d00 */
[----:B------:R4:W3:Y:S01]  /*0ae0*/  LDG.E.128 R68, desc[UR12][R2.64+0x200] ;  /* 0x0002000c02447981 */ /* 0x0008e2000c1e1d00 */
[C---:B0-----:R-:W-:Y:S01]  /*0af0*/  SHF.L.U32 R36, R8.reuse, 0x10, RZ ;  /* 0x0000001008247819 */ /* 0x041fe200000006ff */
[----:B------:R-:W-:Y:S01]  /*0b00*/  BSSY B0, `(.L_x_6115) ;  /* 0x0000069000007945 */ /* 0x000fe20003800000 */
[----:B-1----:R-:W-:-:S02]  /*0b10*/  PRMT R60, R8, 0x7632, R60 ;  /* 0x00007632083c7816 */ /* 0x002fc4000000003c */
[----:B------:R-:W-:Y:S02]  /*0b20*/  PRMT R61, R9, 0x7632, R61 ;  /* 0x00007632093d7816 */ /* 0x000fe4000000003d */
[----:B------:R-:W-:Y:S02]  /*0b30*/  PRMT R189, R10, 0x7632, R189 ;  /* 0x000076320abd7816 */ /* 0x000fe400000000bd */
[----:B------:R-:W-:Y:S02]  /*0b40*/  PRMT R191, R11, 0x7632, R191 ;  /* 0x000076320bbf7816 */ /* 0x000fe400000000bf */
[----:B----4-:R-:W-:Y:S02]  /*0b50*/  SHF.L.U32 R2, R60, 0x10, RZ ;  /* 0x000000103c027819 */ /* 0x010fe400000006ff */
[----:B------:R-:W-:Y:S02]  /*0b60*/  SHF.L.U32 R3, R9, 0x10, RZ ;  /* 0x0000001009037819 */ /* 0x000fe400000006ff */
[----:B--2---:R-:W-:-:S02]  /*0b70*/  SHF.L.U32 R63, R12, 0x10, RZ ;  /* 0x000000100c3f7819 */ /* 0x004fc400000006ff */
[----:B------:R-:W-:Y:S02]  /*0b80*/  PRMT R193, R4, 0x7632, R193 ;  /* 0x0000763204c17816 */ /* 0x000fe400000000c1 */
[----:B------:R-:W-:Y:S01]  /*0b90*/  SHF.L.U32 R79, R13, 0x10, RZ ;  /* 0x000000100d4f7819 */ /* 0x000fe200000006ff */
[----:B-----5:R-:W-:Y:S01]  /*0ba0*/  FADD.FTZ R63, R63, R40 ;  /* 0x000000283f3f7221 */ /* 0x020fe20000010000 */
[----:B------:R-:W-:-:S03]  /*0bb0*/  PRMT R194, R5, 0x7632, R194 ;  /* 0x0000763205c27816 */ /* 0x000fc600000000c2 */
[----:B------:R-:W-:Y:S01]  /*0bc0*/  FADD.FTZ R79, R79, R40 ;  /* 0x000000284f4f7221 */ /* 0x000fe20000010000 */
[----:B------:R-:W-:Y:S01]  /*0bd0*/  FSETP.GTU.FTZ.AND P3, PT, R63, 20, PT ;  /* 0x41a000003f00780b */ /* 0x000fe20003f7c000 */
[----:B---3--:R0:W-:Y:S04]  /*0be0*/  STS.128 [R58], R64 ;  /* 0x000000403a007388 */ /* 0x0081e80000000c00 */
[----:B------:R1:W-:Y:S01]  /*0bf0*/  STS.128 [R58+0x200], R68 ;  /* 0x000200443a007388 */ /* 0x0003e20000000c00 */
[----:B------:R-:W-:-:S03]  /*0c00*/  NOP ;  /* 0x0000000000007918 */ /* 0x000fc60000000000 */
[----:B------:R-:W2:Y:S04]  /*0c10*/  LDS.128 R32, [R59] ;  /* 0x000000003b207984 */ /* 0x000ea80000000c00 */
[----:B------:R-:W3:Y:S01]  /*0c20*/  LDS.128 R16, [R59+0x10] ;  /* 0x000010003b107984 */ /* 0x000ee20000000c00 */
[----:B0-----:R-:W-:Y:S02]  /*0c30*/  SHF.L.U32 R67, R30, 0x10, RZ ;  /* 0x000000101e437819 */ /* 0x001fe400000006ff */
[----:B------:R-:W-:Y:S02]  /*0c40*/  SHF.L.U32 R65, R31, 0x10, RZ ;  /* 0x000000101f417819 */ /* 0x000fe400000006ff */
[C---:B-1----:R-:W-:Y:S01]  /*0c50*/  SHF.L.U32 R71, R28.reuse, 0x10, RZ ;  /* 0x000000101c477819 */ /* 0x042fe200000006ff */
[----:B------:R-:W-:Y:S01]  /*0c60*/  FADD.FTZ R67, R67, R40 ;  /* 0x0000002843437221 */ /* 0x000fe20000010000 */
[----:B------:R-:W-:Y:S01]  /*0c70*/  PRMT R28, R28, 0x7632, R28 ;  /* 0x000076321c1c7816 */ /* 0x000fe2000000001c */
[--C-:B------:R-:W-:Y:S01]  /*0c80*/  FADD.FTZ R65, R65, R40.reuse ;  /* 0x0000002841417221 */ /* 0x100fe20000010000 */
[----:B------:R-:W-:Y:S01]  /*0c90*/  SHF.L.U32 R69, R29, 0x10, RZ ;  /* 0x000000101d457819 */ /* 0x000fe200000006ff */
[----:B------:R-:W-:Y:S01]  /*0ca0*/  FADD.FTZ R71, R71, R40 ;  /* 0x0000002847477221 */ /* 0x000fe20000010000 */
[----:B------:R-:W-:-:S02]  /*0cb0*/  SHF.L.U32 R77, R28, 0x10, RZ ;  /* 0x000000101c4d7819 */ /* 0x000fc400000006ff */
[----:B------:R-:W-:Y:S01]  /*0cc0*/  PRMT R29, R29, 0x7632, R29 ;  /* 0x000076321d1d7816 */ /* 0x000fe2000000001d */
[--C-:B------:R-:W-:Y:S01]  /*0cd0*/  FADD.FTZ R69, R69, R40.reuse ;  /* 0x0000002845457221 */ /* 0x100fe20000010000 */
[----:B------:R-:W-:Y:S01]  /*0ce0*/  FSETP.GTU.FTZ.AND P2, PT, R71, 20, PT ;  /* 0x41a000004700780b */ /* 0x000fe20003f5c000 */
[----:B------:R-:W-:Y:S01]  /*0cf0*/  FADD.FTZ R77, R77, R40 ;  /* 0x000000284d4d7221 */ /* 0x000fe20000010000 */
[----:B------:R-:W-:Y:S02]  /*0d00*/  FSETP.GTU.FTZ.AND P0, PT, R67, 20, PT ;  /* 0x41a000004300780b */ /* 0x000fe40003f1c000 */
[----:B------:R-:W-:Y:S02]  /*0d10*/  FSETP.GTU.FTZ.AND P1, PT, R69, 20, PT ;  /* 0x41a000004500780b */ /* 0x000fe40003f3c000 */
[----:B------:R-:W-:Y:S02]  /*0d20*/  FSETP.GTU.FTZ.AND P4, PT, R65, 20, PT ;  /* 0x41a000004100780b */ /* 0x000fe40003f9c000 */
[----:B------:R-:W-:-:S02]  /*0d30*/  FSETP.GTU.FTZ.AND P6, PT, R77, 20, PT ;  /* 0x41a000004d00780b */ /* 0x000fc40003fdc000 */
[----:B------:R-:W-:Y:S02]  /*0d40*/  SHF.L.U32 R28, R5, 0x10, RZ ;  /* 0x00000010051c7819 */ /* 0x000fe400000006ff */
[----:B------:R-:W-:Y:S02]  /*0d50*/  SHF.L.U32 R29, R29, 0x10, RZ ;  /* 0x000000101d1d7819 */ /* 0x000fe400000006ff */
[C---:B--2---:R-:W-:Y:S02]  /*0d60*/  SHF.L.U32 R0, R32.reuse, 0x10, RZ ;  /* 0x0000001020007819 */ /* 0x044fe400000006ff */
[----:B------:R-:W-:Y:S02]  /*0d70*/  PRMT R62, R32, 0x7632, R62 ;  /* 0x00007632203e7816 */ /* 0x000fe4000000003e */
[----:B------:R-:W-:Y:S01]  /*0d80*/  SHF.L.U32 R64, R33, 0x10, RZ ;  /* 0x0000001021407819 */ /* 0x000fe200000006ff */
[----:B------:R-:W-:Y:S01]  /*0d90*/  FFMA.FTZ R75, R0, R36, R75 ;  /* 0x00000024004b7223 */ /* 0x000fe2000001004b */
[----:B------:R-:W-:-:S02]  /*0da0*/  SHF.L.U32 R62, R62, 0x10, RZ ;  /* 0x000000103e3e7819 */ /* 0x000fc400000006ff */
[----:B------:R-:W-:Y:S02]  /*0db0*/  PRMT R66, R33, 0x7632, R66 ;  /* 0x0000763221427816 */ /* 0x000fe40000000042 */
[----:B------:R-:W0:Y:S01]  /*0dc0*/  LDC R33, c[0x0][0x21c] ;  /* 0x00008700ff217b82 */ /* 0x000e220000000800 */
[----:B------:R-:W-:Y:S01]  /*0dd0*/  FFMA.FTZ R75, R62, R2, R75 ;  /* 0x000000023e4b7223 */ /* 0x000fe2000001004b */
[----:B------:R-:W-:Y:S02]  /*0de0*/  SHF.L.U32 R2, R61, 0x10, RZ ;  /* 0x000000103d027819 */ /* 0x000fe400000006ff */
[----:B------:R-:W-:Y:S01]  /*0df0*/  SHF.L.U32 R66, R66, 0x10, RZ ;  /* 0x0000001042427819 */ /* 0x000fe200000006ff */
[----:B------:R-:W-:Y:S01]  /*0e00*/  FFMA.FTZ R3, R64, R3, R75 ;  /* 0x0000000340037223 */ /* 0x000fe2000001004b */
[----:B------:R-:W-:Y:S02]  /*0e10*/  SHF.L.U32 R32, R10, 0x10, RZ ;  /* 0x000000100a207819 */ /* 0x000fe400000006ff */
[----:B------:R-:W-:Y:S01]  /*0e20*/  SHF.L.U32 R68, R34, 0x10, RZ ;  /* 0x0000001022447819 */ /* 0x000fe200000006ff */
[----:B------:R-:W-:Y:S01]  /*0e30*/  FFMA.FTZ R3, R66, R2, R3 ;  /* 0x0000000242037223 */ /* 0x000fe20000010003 */
[----:B------:R-:W-:-:S02]  /*0e40*/  PRMT R70, R34, 0x7632, R70 ;  /* 0x0000763222467816 */ /* 0x000fc40000000046 */
[----:B------:R-:W-:Y:S01]  /*0e50*/  SHF.L.U32 R2, R189, 0x10, RZ ;  /* 0x00000010bd027819 */ /* 0x000fe200000006ff */
[----:B------:R-:W-:Y:S01]  /*0e60*/  FFMA.FTZ R3, R68, R32, R3 ;  /* 0x0000002044037223 */ /* 0x000fe20000010003 */
[----:B------:R-:W-:Y:S02]  /*0e70*/  SHF.L.U32 R70, R70, 0x10, RZ ;  /* 0x0000001046467819 */ /* 0x000fe400000006ff */
[C---:B------:R-:W-:Y:S02]  /*0e80*/  SHF.L.U32 R72, R35.reuse, 0x10, RZ ;  /* 0x0000001023487819 */ /* 0x040fe400000006ff */
[----:B------:R-:W-:Y:S01]  /*0e90*/  PRMT R74, R35, 0x7632, R74 ;  /* 0x00007632234a7816 */ /* 0x000fe2000000004a */
[----:B------:R-:W-:Y:S01]  /*0ea0*/  FFMA.FTZ R3, R70, R2, R3 ;  /* 0x0000000246037223 */ /* 0x000fe20000010003 */
[----:B------:R-:W-:Y:S02]  /*0eb0*/  SHF.L.U32 R32, R11, 0x10, RZ ;  /* 0x000000100b207819 */ /* 0x000fe400000006ff */
[----:B------:R-:W-:-:S02]  /*0ec0*/  SHF.L.U32 R2, R191, 0x10, RZ ;  /* 0x00000010bf027819 */ /* 0x000fc400000006ff */
[----:B------:R-:W-:Y:S01]  /*0ed0*/  SHF.L.U32 R74, R74, 0x10, RZ ;  /* 0x000000104a4a7819 */ /* 0x000fe200000006ff */
[----:B------:R-:W-:Y:S01]  /*0ee0*/  FFMA.FTZ R3, R72, R32, R3 ;  /* 0x0000002048037223 */ /* 0x000fe20000010003 */
[----:B------:R-:W-:Y:S02]  /*0ef0*/  SHF.L.U32 R32, R4, 0x10, RZ ;  /* 0x0000001004207819 */ /* 0x000fe400000006ff */
[----:B---3--:R-:W-:Y:S01]  /*0f00*/  SHF.L.U32 R76, R16, 0x10, RZ ;  /* 0x00000010104c7819 */ /* 0x008fe200000006ff */
[----:B------:R-:W-:Y:S01]  /*0f10*/  FFMA.FTZ R3, R74, R2, R3 ;  /* 0x000000024a037223 */ /* 0x000fe20000010003 */
[----:B------:R-:W-:Y:S02]  /*0f20*/  PRMT R78, R16, 0x7632, R78 ;  /* 0x00007632104e7816 */ /* 0x000fe4000000004e */
[----:B------:R-:W-:Y:S01]  /*0f30*/  SHF.L.U32 R2, R193, 0x10, RZ ;  /* 0x00000010c1027819 */ /* 0x000fe200000006ff */
[----:B------:R-:W-:Y:S01]  /*0f40*/  FFMA.FTZ R3, R76, R32, R3 ;  /* 0x000000204c037223 */ /* 0x000fe20000010003 */
[----:B------:R-:W-:-:S02]  /*0f50*/  SHF.L.U32 R78, R78, 0x10, RZ ;  /* 0x000000104e4e7819 */ /* 0x000fc400000006ff */
[----:B0-----:R-:W-:Y:S02]  /*0f60*/  ISETP.GE.AND P5, PT, R33, 0x1, PT ;  /* 0x000000012100780c */ /* 0x001fe40003fa6270 */
[----:B------:R-:W-:Y:S01]  /*0f70*/  SHF.L.U32 R80, R17, 0x10, RZ ;  /* 0x0000001011507819 */ /* 0x000fe200000006ff */
[----:B------:R-:W-:Y:S01]  /*0f80*/  FFMA.FTZ R33, R78, R2, R3 ;  /* 0x000000024e217223 */ /* 0x000fe20000010003 */
        /* <DEDUP_REMOVED lines=32> */
.L_x_6116:
[----:B------:R-:W-:Y:S05]  /*1190*/  BSYNC B0 ;  /* 0x0000000000007941 */ /* 0x000fea0003800000 */
.L_x_6115:
[----:B------:R-:W-:Y:S01]  /*11a0*/  PRMT R84, R17, 0x7632, R84 ;  /* 0x0000763211547816 */ /* 0x000fe20000000054 */
[----:B------:R-:W-:Y:S01]  /*11b0*/  BSSY B0, `(.L_x_6117) ;  /* 0x0000027000007945 */ /* 0x000fe20003800000 */
[----:B------:R-:W-:Y:S01]  /*11c0*/  FSETP.GTU.FTZ.AND P2, PT, R79, 20, PT ;  /* 0x41a000004f00780b */ /* 0x000fe20003f5c000 */
[----:B------:R-:W-:Y:S01]  /*11d0*/  FFMA.FTZ R33, R80, R28, R33 ;  /* 0x0000001c50217223 */ /* 0x000fe20000010021 */
        /* <DEDUP_REMOVED lines=36> */
.L_x_6118:
[----:B------:R-:W-:Y:S05]  /*1420*/  BSYNC B0 ;  /* 0x0000000000007941 */ /* 0x000fea0003800000 */
.L_x_6117:
[----:B------:R-:W-:Y:S01]  /*1430*/  BSSY B0, `(.L_x_6119) ;  /* 0x0000027000007945 */ /* 0x000fe20003800000 */
[----:B------:R-:W-:Y:S01]  /*1440*/  FSETP.GTU.FTZ.AND P6, PT, R85, 20, PT ;  /* 0x41a000005500780b */ /* 0x000fe20003fdc000 */
[----:B------:R-:W-:Y:S01]  /*1450*/  FFMA.FTZ R17, R84, R17, R33 ;  /* 0x0000001154117223 */ /* 0x000fe20000010021 */
[----:B------:R-:W-:Y:S01]  /*1460*/  SHF.L.U32 R28, R6, 0x10, RZ ;  /* 0x00000010061c7819 */ /* 0x000fe200000006ff */
[----:B------:R-:W-:Y:S01]  /*1470*/  FADD.FTZ R83, R83, R40 ;  /* 0x0000002853537221 */ /* 0x000fe20000010000 */
[----:B------:R-:W-:Y:S02]  /*1480*/  PRMT R30, R30, 0x7632, R30 ;  /* 0x000076321e1e7816 */ /* 0x000fe4000000001e */
        /* <DEDUP_REMOVED lines=33> */
.L_x_6120:
[----:B------:R-:W-:Y:S05]  /*16a0*/  BSYNC B0 ;  /* 0x0000000000007941 */ /* 0x000fea0003800000 */
.L_x_6119:
[----:B------:R-:W-:Y:S01]  /*16b0*/  SHF.L.U32 R81, R30, 0x10, RZ ;  /* 0x000000101e517819 */ /* 0x000fe200000006ff */
[----:B------:R-:W-:Y:S01]  /*16c0*/  BSSY B0, `(.L_x_6121) ;  /* 0x0000027000007945 */ /* 0x000fe20003800000 */
[----:B------:R-:W-:Y:S01]  /*16d0*/  FSETP.GTU.FTZ.AND P1, PT, R83, 20, PT ;  /* 0x41a000005300780b */ /* 0x000fe20003f3c000 */
[----:B------:R-:W-:Y:S01]  /*16e0*/  FFMA.FTZ R17, R82, R28, R17 ;  /* 0x0000001c52117223 */ /* 0x000fe20000010011 */
[----:B------:R-:W-:Y:S01]  /*16f0*/  PRMT R31, R31, 0x7632, R31 ;  /* 0x000076321f1f7816 */ /* 0x000fe2000000001f */
        /* <DEDUP_REMOVED lines=35> */
.L_x_6122:
[----:B------:R-:W-:Y:S05]  /*1930*/  BSYNC B0 ;  /* 0x0000000000007941 */ /* 0x000fea0003800000 */
.L_x_6121:
[----:B------:R-:W-:Y:S01]  /*1940*/  PRMT R88, R18, 0x7632, R88 ;  /* 0x0000763212587816 */ /* 0x000fe20000000058 */
[----:B------:R-:W-:Y:S01]  /*1950*/  BSSY B0, `(.L_x_6123) ;  /* 0x0000027000007945 */ /* 0x000fe20003800000 */
[----:B------:R-:W-:Y:S01]  /*1960*/  FSETP.GTU.FTZ.AND P6, PT, R81, 20, PT ;  /* 0x41a000005100780b */ /* 0x000fe20003fdc000 */
[----:B------:R-:W-:Y:S01]  /*1970*/  FADD.FTZ R89, R89, R40 ;  /* 0x0000002859597221 */ /* 0x000fe20000010000 */
[----:B------:R-:W-:Y:S02]  /*1980*/  SHF.L.U32 R28, R195, 0x10, RZ ;  /* 0x00000010c31c7819 */ /* 0x000fe400000006ff */
[----:B------:R-:W-:Y:S02]  /*1990*/  PRMT R16, R12, 0x7632, R16 ;  /* 0x000076320c107816 */ /* 0x000fe40000000010 */
        /* <DEDUP_REMOVED lines=34> */
.L_x_6124:
[----:B------:R-:W-:Y:S05]  /*1bc0*/  BSYNC B0 ;  /* 0x0000000000007941 */ /* 0x000fea0003800000 */
.L_x_6123:
[----:B------:R-:W-:Y:S01]  /*1bd0*/  BSSY B0, `(.L_x_6125) ;  /* 0x0000028000007945 */ /* 0x000fe20003800000 */
[----:B------:R-:W-:Y:S01]  /*1be0*/  FSETP.GTU.FTZ.AND P0, PT, R89, 20, PT ;  /* 0x41a000005900780b */ /* 0x000fe20003f1c000 */
[----:B------:R-:W-:Y:S01]  /*1bf0*/  FFMA.FTZ R17, R88, R28, R17 ;  /* 0x0000001c58117223 */ /* 0x000fe20000010011 */
[----:B------:R-:W-:Y:S01]  /*1c00*/  SHF.L.U32 R18, R7, 0x10, RZ ;  /* 0x0000001007127819 */ /* 0x000fe200000006ff */
[----:B------:R-:W-:Y:S01]  /*1c10*/  FADD.FTZ R87, R31, R40 ;  /* 0x000000281f577221 */ /* 0x000fe20000010000 */
        /* <DEDUP_REMOVED lines=35> */
.L_x_6126:
[----:B------:R-:W-:Y:S05]  /*1e50*/  BSYNC B0 ;  /* 0x0000000000007941 */ /* 0x000fea0003800000 */
.L_x_6125:
[----:B------:R-:W-:Y:S01]  /*1e60*/  PRMT R90, R19, 0x7632, R90 ;  /* 0x00007632135a7816 */ /* 0x000fe2000000005a */
        /* <DEDUP_REMOVED lines=39> */
.L_x_6128:
[----:B------:R-:W-:Y:S05]  /*20e0*/  BSYNC B0 ;  /* 0x0000000000007941 */ /* 0x000fea0003800000 */
.L_x_6127:
[----:B------:R-:W-:Y:S01]  /*20f0*/  SHF.L.U32 R13, R13, 0x10, RZ ;  /* 0x000000100d0d7819 */ /* 0x000fe200000006ff */
[----:B------:R-:W-:Y:S01]  /*2100*/  BSSY B0, `(.L_x_6129) ;  /* 0x0000027000007945 */ /* 0x000fe20003800000 */
[----:B------:R-:W-:Y:S01]  /*2110*/  FSETP.GTU.FTZ.AND P4, PT, R91, 20, PT ;  /* 0x41a000005b00780b */ /* 0x000fe20003f9c000 */
[----:B------:R-:W-:Y:S01]  /*2120*/  FFMA.FTZ R75, R90, R75, R17 ;  /* 0x0000004b5a4b7223 */ /* 0x000fe20000010011 */
[----:B------:R-:W-:Y:S01]  /*2130*/  PRMT R14, R14, 0x7632, R14 ;  /* 0x000076320e0e7816 */ /* 0x000fe2000000000e */
[----:B------:R-:W-:Y:S01]  /*2140*/  FADD.FTZ R132, R13, R40 ;  /* 0x000000280d847221 */ /* 0x000fe20000010000 */
[----:B------:R-:W-:Y:S02]  /*2150*/  PRMT R15, R15, 0x7632, R15 ;  /* 0x000076320f0f7816 */ /* 0x000fe4000000000f */
[----:B------:R-:W-:Y:S01]  /*2160*/  MOV R134, RZ ;  /* 0x000000ff00867202 */ /* 0x000fe20000000f00 */
        /* <DEDUP_REMOVED lines=32> */
.L_x_6130:
[----:B------:R-:W-:Y:S05]  /*2370*/  BSYNC B0 ;  /* 0x0000000000007941 */ /* 0x000fea0003800000 */
.L_x_6129:
[----:B------:R-:W-:Y:S01]  /*2380*/  SHF.L.U32 R3, R14, 0x10, RZ ;  /* 0x000000100e037819 */ /* 0x000fe200000006ff */
[----:B------:R-:W-:Y:S01]  /*2390*/  BSSY B0, `(.L_x_6131) ;  /* 0x0000027000007945 */ /* 0x000fe20003800000 */
[----:B------:R-:W-:Y:S01]  /*23a0*/  HFMA2.MMA R123, -RZ, RZ, 0, 0 ;  /* 0x00000000ff7b7435 */ /* 0x000fe200000001ff */
[----:B------:R-:W-:Y:S01]  /*23b0*/  FSETP.GTU.FTZ.AND P6, PT, R132, 20, PT ;  /* 0x41a000008400780b */ /* 0x000fe20003fdc000 */
[----:B------:R-:W-:Y:S01]  /*23c0*/  HFMA2.MMA R121, -RZ, RZ, 0, 0 ;  /* 0x00000000ff797435 */ /* 0x000fe200000001ff */
[----:B------:R-:W-:Y:S01]  /*23d0*/  MOV R130, RZ ;  /* 0x000000ff00827202 */ /* 0x000fe20000000f00 */
[----:B------:R-:W-:Y:S01]  /*23e0*/  FADD.FTZ R126, R3, R40 ;  /* 0x00000028037e7221 */ /* 0x000fe20000010000 */
[----:B------:R-:W-:Y:S01]  /*23f0*/  MOV R128, RZ ;  /* 0x000000ff00807202 */ /* 0x000fe20000000f00 */
        /* <DEDUP_REMOVED lines=32> */
.L_x_6132:
[----:B------:R-:W-:Y:S05]  /*2600*/  BSYNC B0 ;  /* 0x0000000000007941 */ /* 0x000fea0003800000 */
.L_x_6131:
        /* <DEDUP_REMOVED lines=40> */
.L_x_6134:
[----:B------:R-:W-:Y:S05]  /*2890*/  BSYNC B0 ;  /* 0x0000000000007941 */ /* 0x000fea0003800000 */
.L_x_6133:
[----:B------:R-:W-:Y:S01]  /*28a0*/  BSSY B0, `(.L_x_6135) ;  /* 0x0000027000007945 */ /* 0x000fe20003800000 */
[----:B------:R-:W-:Y:S01]  /*28b0*/  HFMA2.MMA R118, -RZ, RZ, 0, 0 ;  /* 0x00000000ff767435 */ /* 0x000fe200000001ff */
[----:B------:R-:W-:Y:S01]  /*28c0*/  FSETP.GTU.FTZ.AND P4, PT, R120, 20, PT ;  /* 0x41a000007800780b */ /* 0x000fe20003f9c000 */
[----:B------:R-:W-:Y:S01]  /*28d0*/  HFMA2.MMA R116, -RZ, RZ, 0, 0 ;  /* 0x00000000ff747435 */ /* 0x000fe200000001ff */
[----:B------:R-:W-:Y:S02]  /*28e0*/  CS2R R114, SRZ ;  /* 0x0000000000727805 */ /* 0x000fe4000001ff00 */
[----:B------:R-:W-:Y:S02]  /*28f0*/  MOV R113, RZ ;  /* 0x000000ff00717202 */ /* 0x000fe40000000f00 */
[----:B------:R-:W-:Y:S01]  /*2900*/  MOV R111, RZ ;  /* 0x000000ff006f7202 */ /* 0x000fe20000000f00 */
        /* <DEDUP_REMOVED lines=32> */
.L_x_6136:
[----:B------:R-:W-:Y:S05]  /*2b10*/  BSYNC B0 ;  /* 0x0000000000007941 */ /* 0x000fea0003800000 */
.L_x_6135:
        /* <DEDUP_REMOVED lines=33> */
.L_x_6138:
[----:B------:R-:W-:Y:S05]  /*2d30*/  BSYNC B0 ;  /* 0x0000000000007941 */ /* 0x000fea0003800000 */
.L_x_6137:
        /* <DEDUP_REMOVED lines=33> */
.L_x_6140:
[----:B------:R-:W-:Y:S05]  /*2f50*/  BSYNC B0 ;  /* 0x0000000000007941 */ /* 0x000fea0003800000 */
.L_x_6139:
        /* <DEDUP_REMOVED lines=33> */
.L_x_6142:
[----:B------:R-:W-:Y:S05]  /*3170*/  BSYNC B0 ;  /* 0x0000000000007941 */ /* 0x000fea0003800000 */
.L_x_6141:
        /* <DEDUP_REMOVED lines=33> */
.L_x_6144:
[----:B------:R-:W-:Y:S05]  /*3390*/  BSYNC B0 ;  /* 0x0000000000007941 */ /* 0x000fea0003800000 */
.L_x_6143:
        /* <DEDUP_REMOVED lines=33> */
.L_x_6146:
[----:B------:R-:W-:Y:S05]  /*35b0*/  BSYNC B0 ;  /* 0x0000000000007941 */ /* 0x000fea0003800000 */
.L_x_6145:
        /* <DEDUP_REMOVED lines=20> */
[----:B------:R-:W-:Y:S01]  /*3700*/  MOV R94, RZ ;  /* 0x000000ff005e7202 */ /* 0x000fe20000000f00 */
[----:B------:R-:W-:Y:S01]  /*3710*/  UMOV UR5, URZ ;  /* 0x0000003f00057c82 */ /* 0x000fe20008000000 */
[----:B------:R-:W-:Y:S01]  /*3720*/  MOV R134, RZ ;  /* 0x000000ff00867202 */ /* 0x000fe20000000f00 */
[----:B------:R-:W-:Y:S01]  /*3730*/  UMOV UR6, URZ ;  /* 0x0000003f00067c82 */ /* 0x000fe20008000000 */
[----:B------:R-:W-:Y:S01]  /*3740*/  ULDC UR28, c[0x0][0x21c] ;  /* 0x00008700001c7ab9 */ /* 0x000fe20000000800 */
[----:B------:R-:W-:Y:S01]  /*3750*/  ULDC UR9, c[0x0][0x218] ;  /* 0x0000860000097ab9 */ /* 0x000fe20000000800 */
[----:B------:R-:W-:Y:S01]  /*3760*/  ULDC.64 UR26, c[0x0][0x3c8] ;  /* 0x0000f200001a7ab9 */ /* 0x000fe20000000a00 */
[----:B------:R-:W1:Y:S01]  /*3770*/  LDC.64 R28, c[0x0][0x2d0] ;  /* 0x0000b400ff1c7b82 */ /* 0x000e620000000a00 */
[----:B------:R-:W-:Y:S01]  /*3780*/  ULDC.64 UR18, c[0x0][0x250] ;  /* 0x0000940000127ab9 */ /* 0x000fe20000000a00 */
[----:B------:R-:W-:Y:S01]  /*3790*/  ULDC.64 UR16, c[0x0][0x238] ;  /* 0x00008e0000107ab9 */ /* 0x000fe20000000a00 */
[----:B------:R-:W-:Y:S01]  /*37a0*/  ULDC.64 UR10, c[0x0][0x230] ;  /* 0x00008c00000a7ab9 */ /* 0x000fe20000000a00 */
[----:B------:R-:W-:Y:S01]  /*37b0*/  ULDC.64 UR22, c[0x0][0x270] ;  /* 0x00009c0000167ab9 */ /* 0x000fe20000000a00 */
[----:B------:R-:W-:Y:S01]  /*37c0*/  ULDC.64 UR20, c[0x0][0x268] ;  /* 0x00009a0000147ab9 */ /* 0x000fe20000000a00 */
[----:B------:R-:W-:-:S02]  /*37d0*/  ULDC.64 UR24, c[0x0][0x350] ;  /* 0x0000d40000187ab9 */ /* 0x000fc40000000a00 */
[----:B------:R-:W2:Y:S08]  /*37e0*/  LDC.64 R30, c[0x0][0x2e0] ;  /* 0x0000b800ff1e7b82 */ /* 0x000eb00000000a00 */
[----:B------:R-:W3:Y:S08]  /*37f0*/  LDC.64 R32, c[0x0][0x348] ;  /* 0x0000d200ff207b82 */ /* 0x000ef00000000a00 */
[----:B------:R-:W4:Y:S02]  /*3800*/  LDC.64 R34, c[0x0][0x360] ;  /* 0x0000d800ff227b82 */ /* 0x000f240000000a00 */
.L_x_6191:
[----:B0--3--:R-:W-:Y:S01]  /*3810*/  IMAD R13, R39, UR10, RZ ;  /* 0x0000000a270d7c24 */ /* 0x009fe2000f8e02ff */
[----:B------:R-:W-:Y:S01]  /*3820*/  SHF.R.S32.HI R127, RZ, 0x1f, R94 ;  /* 0x0000001fff7f7819 */ /* 0x000fe2000001145e */
[----:B------:R-:W-:-:S04]  /*3830*/  IMAD.WIDE.U32 R2, R38, UR10, RZ ;  /* 0x0000000a26027c25 */ /* 0x000fc8000f8e00ff */
[----:B------:R-:W-:Y:S02]  /*3840*/  IMAD R13, R38, UR11, R13 ;  /* 0x0000000b260d7c24 */ /* 0x000fe4000f8e020d */
[C---:B------:R-:W-:Y:S02]  /*3850*/  IMAD R17, R127.reuse, UR18, RZ ;  /* 0x000000127f117c24 */ /* 0x040fe4000f8e02ff */
[----:B------:R-:W-:Y:S01]  /*3860*/  IMAD R15, R127, UR16, RZ ;  /* 0x000000107f0f7c24 */ /* 0x000fe2000f8e02ff */
[----:B------:R-:W-:Y:S01]  /*3870*/  IADD3 R3, R3, R13, RZ ;  /* 0x0000000d03037210 */ /* 0x000fe20007ffe0ff */
[----:B------:R-:W-:-:S04]  /*3880*/  IMAD.WIDE.U32 R12, R94, UR18, RZ ;  /* 0x000000125e0c7c25 */ /* 0x000fc8000f8e00ff */
[----:B------:R-:W-:Y:S01]  /*3890*/  IMAD R19, R94, UR19, R17 ;  /* 0x000000135e137c24 */ /* 0x000fe2000f8e0211 */
[----:B------:R-:W-:Y:S01]  /*38a0*/  LEA R14, P0, R12, R47, 0x1 ;  /* 0x0000002f0c0e7211 */ /* 0x000fe200078008ff */
[C---:B------:R-:W-:Y:S02]  /*38b0*/  IMAD R17, R94.reuse, UR17, R15 ;  /* 0x000000115e117c24 */ /* 0x040fe4000f8e020f */
[----:B------:R-:W-:Y:S01]  /*38c0*/  IMAD.WIDE.U32 R2, R94, UR16, R2 ;  /* 0x000000105e027c25 */ /* 0x000fe2000f8e0002 */
[----:B------:R-:W-:-:S04]  /*38d0*/  IADD3 R13, R13, R19, RZ ;  /* 0x000000130d0d7210 */ /* 0x000fc80007ffe0ff */
[----:B------:R-:W-:Y:S02]  /*38e0*/  LEA.HI.X R15, R12, R54, R13, 0x1, P0 ;  /* 0x000000360c0f7211 */ /* 0x000fe400000f0c0d */
[----:B------:R-:W-:Y:S02]  /*38f0*/  IADD3 R3, R3, R17, RZ ;  /* 0x0000001103037210 */ /* 0x000fe40007ffe0ff */
[----:B-1----:R-:W-:-:S04]  /*3900*/  LEA R36, P0, R2, R28, 0x2 ;  /* 0x0000001c02247211 */ /* 0x002fc800078010ff */
[----:B--2---:R-:W-:Y:S01]  /*3910*/  LEA.HI.X R37, R2, R29, R3, 0x2, P0 ;  /* 0x0000001d02257211 */ /* 0x004fe200000f1403 */
[----:B------:R-:W-:-:S04]  /*3920*/  IMAD.WIDE R2, R57, 0x10, R14 ;  /* 0x0000001039027825 */ /* 0x000fc800078e020e */
[----:B------:R1:W3:Y:S04]  /*3930*/  LDG.E R92, desc[UR12][R36.64] ;  /* 0x0000000c245c7981 */ /* 0x0002e8000c1e1900 */
[----:B------:R-:W4:Y:S04]  /*3940*/  LDG.E.128 R12, desc[UR12][R2.64] ;  /* 0x0000000c020c7981 */ /* 0x000f28000c1e1d00 */
[----:B------:R0:W4:Y:S01]  /*3950*/  LDG.E.128 R16, desc[UR12][R2.64+0x200] ;  /* 0x0002000c02107981 */ /* 0x000122000c1e1d00 */
[----:B------:R-:W-:Y:S01]  /*3960*/  IMAD R125, R39, UR20, RZ ;  /* 0x00000014277d7c24 */ /* 0x000fe2000f8e02ff */
[----:B------:R-:W-:Y:S01]  /*3970*/  LOP3.LUT P0, RZ, R44, 0x1f, RZ, 0xc0, !PT ;  /* 0x0000001f2cff7812 */ /* 0x000fe2000780c0ff */
[----:B------:R-:W-:-:S03]  /*3980*/  IMAD.WIDE.U32 R136, R38, UR20, RZ ;  /* 0x0000001426887c25 */ /* 0x000fc6000f8e00ff */
[----:B------:R-:W-:Y:S01]  /*3990*/  ISETP.LT.OR P2, PT, R55, 0x2, P0 ;  /* 0x000000023700780c */ /* 0x000fe20000741670 */
[----:B------:R-:W-:Y:S02]  /*39a0*/  IMAD R125, R38, UR21, R125 ;  /* 0x00000015267d7c24 */ /* 0x000fe4000f8e027d */
[----:B------:R-:W-:-:S03]  /*39b0*/  IMAD R129, R127, UR22, RZ ;  /* 0x000000167f817c24 */ /* 0x000fc6000f8e02ff */
[----:B------:R-:W-:Y:S01]  /*39c0*/  IADD3 R137, R137, R125, RZ ;  /* 0x0000007d89897210 */ /* 0x000fe20007ffe0ff */
[C---:B-1----:R-:W-:Y:S01]  /*39d0*/  IMAD R37, R94.reuse, UR23, R129 ;  /* 0x000000175e257c24 */ /* 0x042fe2000f8e0281 */
[----:B------:R-:W-:Y:S01]  /*39e0*/  IADD3 R125, R55, -0x1, RZ ;  /* 0xffffffff377d7810 */ /* 0x000fe20007ffe0ff */
[----:B0-----:R-:W-:-:S03]  /*39f0*/  IMAD.WIDE.U32 R2, R94, UR22, R136 ;  /* 0x000000165e027c25 */ /* 0x001fc6000f8e0088 */
[----:B------:R-:W-:Y:S01]  /*3a00*/  LEA.HI R36, R125, R125, RZ, 0x1 ;  /* 0x0000007d7d247211 */ /* 0x000fe200078f08ff */
[----:B------:R-:W0:Y:S03]  /*3a10*/  @!P2 LDC R137, c[0x0][0x21c] ;  /* 0x00008700ff89ab82 */ /* 0x000e260000000800 */
[----:B------:R-:W-:Y:S02]  /*3a20*/  LOP3.LUT R136, R36, 0xfffffe, RZ, 0xc0, !PT ;  /* 0x00fffffe24887812 */ /* 0x000fe400078ec0ff */
[----:B------:R-:W-:Y:S02]  /*3a30*/  IADD3 R37, R3, R37, RZ ;  /* 0x0000002503257210 */ /* 0x000fe40007ffe0ff */
[----:B--2---:R-:W-:Y:S02]  /*3a40*/  LEA R36, P1, R2, R30, 0x2 ;  /* 0x0000001e02247211 */ /* 0x004fe400078210ff */
[----:B------:R-:W-:-:S02]  /*3a50*/  IADD3 R3, R125, -R136, RZ ;  /* 0x800000887d037210 */ /* 0x000fc40007ffe0ff */
[----:B------:R-:W-:Y:S02]  /*3a60*/  LEA.HI.X R37, R2, R31, R37, 0x2, P1 ;  /* 0x0000001f02257211 */ /* 0x000fe400008f1425 */
[C---:B------:R-:W-:Y:S02]  /*3a70*/  ISETP.NE.AND P1, PT, R44.reuse, RZ, PT ;  /* 0x000000ff2c00720c */ /* 0x040fe40003f25270 */
[----:B------:R-:W-:Y:S02]  /*3a80*/  IADD3 R125, R44, 0x200, RZ ;  /* 0x000002002c7d7810 */ /* 0x000fe40007ffe0ff */
[----:B------:R-:W-:Y:S02]  /*3a90*/  LEA R2, R3, R94, 0x8 ;  /* 0x0000005e03027211 */ /* 0x000fe400078e40ff */
[----:B------:R-:W-:Y:S02]  /*3aa0*/  @!P2 IADD3 R3, R55, -0x2, RZ ;  /* 0xfffffffe3703a810 */ /* 0x000fe40007ffe0ff */
[----:B------:R-:W-:-:S04]  /*3ab0*/  SEL R2, R2, R125, !P1 ;  /* 0x0000007d02027207 */ /* 0x000fc80004800000 */
[----:B------:R-:W-:Y:S02]  /*3ac0*/  LEA R133, R2, R73, 0x2 ;  /* 0x0000004902857211 */ /* 0x000fe400078e10ff */
[----:B------:R-:W-:Y:S02]  /*3ad0*/  SHF.L.U32 R172, R8, 0x10, RZ ;  /* 0x0000001008ac7819 */ /* 0x000fe400000006ff */
[----:B------:R-:W-:Y:S01]  /*3ae0*/  SHF.L.U32 R170, R60, 0x10, RZ ;  /* 0x000000103caa7819 */ /* 0x000fe200000006ff */
[----:B------:R-:W-:Y:S01]  /*3af0*/  HFMA2.MMA R2, -RZ, RZ, 1.875, 0 ;  /* 0x3f800000ff027435 */ /* 0x000fe200000001ff */
[----:B0-----:R-:W-:Y:S01]  /*3b00*/  @!P2 IMAD R137, R3, R137, R94 ;  /* 0x000000890389a224 */ /* 0x001fe200078e025e */
[----:B------:R-:W-:Y:S01]  /*3b10*/  SHF.L.U32 R168, R9, 0x10, RZ ;  /* 0x0000001009a87819 */ /* 0x000fe200000006ff */
[----:B------:R-:W-:Y:S01]  /*3b20*/  FMUL.FTZ R200, R172, R71 ;  /* 0x00000047acc87220 */ /* 0x000fe20000410000 */
[----:B------:R-:W-:Y:S01]  /*3b30*/  FMUL.FTZ R199, R170, R77 ;  /* 0x0000004daac77220 */ /* 0x000fe20000410000 */
[----:B------:R-:W-:Y:S01]  /*3b40*/  MOV R3, RZ ;  /* 0x000000ff00037202 */ /* 0x000fe20000000f00 */
        /* <DEDUP_REMOVED lines=30> */
[----:B---3--:R-:W-:Y:S01]  /*3d30*/  FMUL.FTZ R140, R92, 1.4426950216293334961 ;  /* 0x3fb8aa3b5c8c7820 */ /* 0x008fe20000410000 */
[----:B----4-:R-:W-:Y:S03]  /*3d40*/  STS.128 [R58], R12 ;  /* 0x0000000c3a007388 */ /* 0x010fe60000000c00 */
[----:B------:R-:W-:Y:S01]  /*3d50*/  FMUL.FTZ R242, R140, R71 ;  /* 0x000000478cf27220 */ /* 0x000fe20000410000 */
[----:B------:R-:W-:Y:S01]  /*3d60*/  STS.128 [R58+0x200], R16 ;  /* 0x000200103a007388 */ /* 0x000fe20000000c00 */
[----:B------:R-:W-:-:S03]  /*3d70*/  NOP ;  /* 0x0000000000007918 */ /* 0x000fc60000000000 */
[----:B------:R-:W0:Y:S01]  /*3d80*/  LDS.128 R12, [R59] ;  /* 0x000000003b0c7984 */ /* 0x000e220000000c00 */
[----:B------:R-:W1:Y:S03]  /*3d90*/  MUFU.EX2 R242, R242 ;  /* 0x000000f200f27308 */ /* 0x000e660000000800 */
[----:B------:R-:W2:Y:S01]  /*3da0*/  LDS.128 R16, [R59+0x10] ;  /* 0x000010003b107984 */ /* 0x000ea20000000c00 */
[----:B------:R-:W-:-:S03]  /*3db0*/  FMUL.FTZ R155, R140, R77 ;  /* 0x0000004d8c9b7220 */ /* 0x000fc60000410000 */
[----:B------:R-:W5:Y:S01]  /*3dc0*/  LDG.E R201, desc[UR12][R36.64] ;  /* 0x0000000c24c97981 */ /* 0x000f62000c1e1900 */
[----:B------:R-:W-:-:S03]  /*3dd0*/  FMUL.FTZ R157, R140, R69 ;  /* 0x000000458c9d7220 */ /* 0x000fc60000410000 */
[----:B-1----:R1:W-:Y:S01]  /*3de0*/  STS [R133+0x1d10], R242 ;  /* 0x001d10f285007388 */ /* 0x0023e20000000800 */
[----:B------:R-:W-:Y:S01]  /*3df0*/  BAR.SYNC.DEFER_BLOCKING 0x0 ;  /* 0x0000000000007b1d */ /* 0x000fe20000010000 */
[----:B------:R-:W-:-:S05]  /*3e00*/  FMUL.FTZ R161, R140, R85 ;  /* 0x000000558ca17220 */ /* 0x000fca0000410000 */
[----:B------:R-:W3:Y:S01]  /*3e10*/  MUFU.EX2 R155, R155 ;  /* 0x0000009b009b7308 */ /* 0x000ee20000000800 */
[C---:B------:R-:W-:Y:S01]  /*3e20*/  FMUL.FTZ R167, R140.reuse, R67 ;  /* 0x000000438ca77220 */ /* 0x040fe20000410000 */
[----:B------:R-:W-:-:S06]  /*3e30*/  FMUL.FTZ R165, R140, R81 ;  /* 0x000000518ca57220 */ /* 0x000fcc0000410000 */
[----:B------:R-:W4:Y:S01]  /*3e40*/  MUFU.EX2 R157, R157 ;  /* 0x0000009d009d7308 */ /* 0x000f220000000800 */
[C---:B0-----:R-:W-:Y:S02]  /*3e50*/  PRMT R146, R12.reuse, 0x7632, R146 ;  /* 0x000076320c927816 */ /* 0x041fe40000000092 */
[----:B------:R-:W-:-:S05]  /*3e60*/  SHF.L.U32 R129, R12, 0x10, RZ ;  /* 0x000000100c817819 */ /* 0x000fca00000006ff */
[----:B------:R-:W0:Y:S01]  /*3e70*/  MUFU.EX2 R161, R161 ;  /* 0x000000a100a17308 */ /* 0x000e220000000800 */
[----:B------:R-:W-:Y:S01]  /*3e80*/  SHF.L.U32 R146, R146, 0x10, RZ ;  /* 0x0000001092927819 */ /* 0x000fe200000006ff */
[----:B------:R-:W-:Y:S01]  /*3e90*/  FMUL.FTZ R177, R140, R65 ;  /* 0x000000418cb17220 */ /* 0x000fe20000410000 */
[----:B------:R-:W-:Y:S01]  /*3ea0*/  PRMT R145, R13, 0x7632, R145 ;  /* 0x000076320d917816 */ /* 0x000fe20000000091 */
[----:B------:R-:W-:Y:S01]  /*3eb0*/  FMUL.FTZ R203, R129, R200 ;  /* 0x000000c881cb7220 */ /* 0x000fe20000410000 */
[----:B------:R-:W-:Y:S01]  /*3ec0*/  SHF.L.U32 R131, R13, 0x10, RZ ;  /* 0x000000100d837819 */ /* 0x000fe200000006ff */
[----:B------:R-:W-:Y:S01]  /*3ed0*/  FMUL.FTZ R202, R146, R199 ;  /* 0x000000c792ca7220 */ /* 0x000fe20000410000 */
[C---:B------:R-:W-:Y:S01]  /*3ee0*/  PRMT R144, R14.reuse, 0x7632, R144 ;  /* 0x000076320e907816 */ /* 0x040fe20000000090 */
[----:B------:R-:W2:Y:S01]  /*3ef0*/  MUFU.EX2 R167, R167 ;  /* 0x000000a700a77308 */ /* 0x000ea20000000800 */
[----:B-1----:R-:W-:Y:S01]  /*3f00*/  SHF.L.U32 R133, R14, 0x10, RZ ;  /* 0x000000100e857819 */ /* 0x002fe200000006ff */
[----:B------:R1:W5:Y:S01]  /*3f10*/  @!P2 LDG.E.64 R2, desc[UR12][R136.64] ;  /* 0x0000000c8802a981 */ /* 0x000362000c1e1b00 */
[----:B------:R-:W-:Y:S01]  /*3f20*/  SHF.L.U32 R145, R145, 0x10, RZ ;  /* 0x0000001091917819 */ /* 0x000fe200000006ff */
[-C--:B---3--:R-:W-:Y:S01]  /*3f30*/  FMUL.FTZ R14, R242, R155.reuse ;  /* 0x0000009bf20e7220 */ /* 0x088fe20000410000 */
[----:B------:R-:W-:Y:S01]  /*3f40*/  FMUL.FTZ R236, R131, R192 ;  /* 0x000000c083ec7220 */ /* 0x000fe20000410000 */
[----:B------:R-:W-:Y:S01]  /*3f50*/  FFMA.FTZ R13, R203, R155, R202 ;  /* 0x0000009bcb0d7223 */ /* 0x000fe200000100ca */
[----:B------:R-:W-:Y:S01]  /*3f60*/  ISETP.NE.AND P2, PT, R44, 0x3f, PT ;  /* 0x0000003f2c00780c */ /* 0x000fe20003f45270 */
[----:B------:R-:W3:Y:S01]  /*3f70*/  MUFU.EX2 R165, R165 ;  /* 0x000000a500a57308 */ /* 0x000ee20000000800 */
[C---:B------:R-:W-:Y:S01]  /*3f80*/  FMUL.FTZ R175, R140.reuse, R87 ;  /* 0x000000578caf7220 */ /* 0x040fe20000410000 */
[----:B----4-:R-:W-:Y:S01]  /*3f90*/  FMUL.FTZ R14, R157, R14 ;  /* 0x0000000e9d0e7220 */ /* 0x010fe20000410000 */
[----:B------:R-:W-:Y:S01]  /*3fa0*/  FMUL.FTZ R238, R145, R190 ;  /* 0x000000be91ee7220 */ /* 0x000fe20000410000 */
[----:B------:R-:W-:Y:S01]  /*3fb0*/  FFMA.FTZ R13, R157, R13, R236 ;  /* 0x0000000d9d0d7223 */ /* 0x000fe200000100ec */
[----:B------:R-:W-:Y:S01]  /*3fc0*/  FMUL.FTZ R173, R140, R63 ;  /* 0x0000003f8cad7220 */ /* 0x000fe20000410000 */
[----:B------:R-:W-:Y:S01]  /*3fd0*/  SHF.L.U32 R144, R144, 0x10, RZ ;  /* 0x0000001090907819 */ /* 0x000fe200000006ff */
[----:B------:R-:W-:Y:S01]  /*3fe0*/  FMUL.FTZ R240, R133, R188 ;  /* 0x000000bc85f07220 */ /* 0x000fe20000410000 */
[----:B------:R-:W4:Y:S01]  /*3ff0*/  MUFU.EX2 R177, R177 ;  /* 0x000000b100b17308 */ /* 0x000f220000000800 */
[C---:B0-----:R-:W-:Y:S01]  /*4000*/  FMUL.FTZ R14, R161.reuse, R14 ;  /* 0x0000000ea10e7220 */ /* 0x041fe20000410000 */
[----:B------:R-:W-:Y:S01]  /*4010*/  FFMA.FTZ R13, R161, R13, R238 ;  /* 0x0000000da10d7223 */ /* 0x000fe200000100ee */
[----:B------:R-:W-:Y:S01]  /*4020*/  FMUL.FTZ R179, R140, R91 ;  /* 0x0000005b8cb37220 */ /* 0x000fe20000410000 */
[C---:B------:R-:W-:Y:S01]  /*4030*/  PRMT R143, R15.reuse, 0x7632, R143 ;  /* 0x000076320f8f7816 */ /* 0x040fe2000000008f */
[----:B------:R-:W-:Y:S01]  /*4040*/  FMUL.FTZ R206, R144, R187 ;  /* 0x000000bb90ce7220 */ /* 0x000fe20000410000 */
[----:B------:R-:W-:Y:S01]  /*4050*/  SHF.L.U32 R135, R15, 0x10, RZ ;  /* 0x000000100f877819 */ /* 0x000fe200000006ff */
[C---:B--2---:R-:W-:Y:S01]  /*4060*/  FMUL.FTZ R14, R167.reuse, R14 ;  /* 0x0000000ea70e7220 */ /* 0x044fe20000410000 */
[----:B------:R-:W0:Y:S01]  /*4070*/  MUFU.EX2 R175, R175 ;  /* 0x000000af00af7308 */ /* 0x000e220000000800 */
[----:B------:R-:W-:Y:S01]  /*4080*/  FFMA.FTZ R13, R167, R13, R240 ;  /* 0x0000000da70d7223 */ /* 0x000fe200000100f0 */
[----:B------:R-:W-:Y:S01]  /*4090*/  FMUL.FTZ R181, R140, R79 ;  /* 0x0000004f8cb57220 */ /* 0x000fe20000410000 */
[----:B------:R-:W-:Y:S01]  /*40a0*/  @P2 LEA R228, R44, R73, 0x2 ;  /* 0x000000492ce42211 */ /* 0x000fe200078e10ff */
[----:B------:R-:W-:Y:S01]  /*40b0*/  FMUL.FTZ R226, R135, R184 ;  /* 0x000000b887e27220 */ /* 0x000fe20000410000 */
[----:B------:R-:W-:Y:S01]  /*40c0*/  SHF.L.U32 R143, R143, 0x10, RZ ;  /* 0x000000108f8f7819 */ /* 0x000fe200000006ff */
[C---:B---3--:R-:W-:Y:S01]  /*40d0*/  FMUL.FTZ R14, R165.reuse, R14 ;  /* 0x0000000ea50e7220 */ /* 0x048fe20000410000 */
[----:B------:R-:W-:Y:S01]  /*40e0*/  FFMA.FTZ R13, R165, R13, R206 ;  /* 0x0000000da50d7223 */ /* 0x000fe200000100ce */
[----:B------:R-:W2:Y:S01]  /*40f0*/  MUFU.EX2 R173, R173 ;  /* 0x000000ad00ad7308 */ /* 0x000ea20000000800 */
[----:B------:R-:W-:Y:S01]  /*4100*/  FMUL.FTZ R186, R140, R132 ;  /* 0x000000848cba7220 */ /* 0x000fe20000410000 */
[C---:B------:R-:W-:Y:S01]  /*4110*/  PRMT R142, R16.reuse, 0x7632, R142 ;  /* 0x00007632108e7816 */ /* 0x040fe2000000008e */
[----:B------:R-:W-:Y:S01]  /*4120*/  FMUL.FTZ R220, R143, R182 ;  /* 0x000000b68fdc7220 */ /* 0x000fe20000410000 */
[----:B-1----:R-:W-:Y:S01]  /*4130*/  SHF.L.U32 R136, R16, 0x10, RZ ;  /* 0x0000001010887819 */ /* 0x002fe200000006ff */
[C---:B----4-:R-:W-:Y:S01]  /*4140*/  FMUL.FTZ R14, R177.reuse, R14 ;  /* 0x0000000eb10e7220 */ /* 0x050fe20000410000 */
[----:B------:R-:W-:Y:S01]  /*4150*/  FFMA.FTZ R13, R177, R13, R226 ;  /* 0x0000000db10d7223 */ /* 0x000fe200000100e2 */
[----:B------:R-:W1:Y:S01]  /*4160*/  @P2 LDS R228, [R228+0x2514] ;  /* 0x00251400e4e42984 */ /* 0x000e620000000800 */
[----:B------:R-:W3:Y:S01]  /*4170*/  MUFU.EX2 R179, R179 ;  /* 0x000000b300b37308 */ /* 0x000ee20000000800 */
[----:B------:R-:W-:Y:S01]  /*4180*/  FMUL.FTZ R185, R140, R83 ;  /* 0x000000538cb97220 */ /* 0x000fe20000410000 */
[----:B------:R-:W-:Y:S01]  /*4190*/  SHF.L.U32 R142, R142, 0x10, RZ ;  /* 0x000000108e8e7819 */ /* 0x000fe200000006ff */
[----:B------:R-:W-:Y:S01]  /*41a0*/  FMUL.FTZ R252, R136, R171 ;  /* 0x000000ab88fc7220 */ /* 0x000fe20000410000 */
[C---:B0-----:R-:W-:Y:S01]  /*41b0*/  FMUL.FTZ R14, R175.reuse, R14 ;  /* 0x0000000eaf0e7220 */ /* 0x041fe20000410000 */
[----:B------:R-:W-:Y:S01]  /*41c0*/  FFMA.FTZ R13, R175, R13, R220 ;  /* 0x0000000daf0d7223 */ /* 0x000fe200000100dc */
[----:B------:R-:W-:Y:S01]  /*41d0*/  FMUL.FTZ R183, R140, R126 ;  /* 0x0000007e8cb77220 */ /* 0x000fe20000410000 */
[C---:B------:R-:W-:Y:S01]  /*41e0*/  PRMT R141, R17.reuse, 0x7632, R141 ;  /* 0x00007632118d7816 */ /* 0x040fe2000000008d */
[----:B------:R-:W0:Y:S01]  /*41f0*/  MUFU.EX2 R181, R181 ;  /* 0x000000b500b57308 */ /* 0x000e220000000800 */
[----:B------:R-:W-:Y:S01]  /*4200*/  SHF.L.U32 R137, R17, 0x10, RZ ;  /* 0x0000001011897819 */ /* 0x000fe200000006ff */
[----:B------:R-:W-:Y:S01]  /*4210*/  FMUL.FTZ R250, R142, R169 ;  /* 0x000000a98efa7220 */ /* 0x000fe20000410000 */
[C---:B--2---:R-:W-:Y:S01]  /*4220*/  FMUL.FTZ R14, R173.reuse, R14 ;  /* 0x0000000ead0e7220 */ /* 0x044fe20000410000 */
[----:B------:R-:W-:Y:S01]  /*4230*/  FFMA.FTZ R13, R173, R13, R252 ;  /* 0x0000000dad0d7223 */ /* 0x000fe200000100fc */
[C---:B------:R-:W-:Y:S01]  /*4240*/  FMUL.FTZ R198, R140.reuse, R89 ;  /* 0x000000598cc67220 */ /* 0x040fe20000410000 */
[----:B------:R-:W-:Y:S01]  /*4250*/  SHF.L.U32 R141, R141, 0x10, RZ ;  /* 0x000000108d8d7819 */ /* 0x000fe200000006ff */
[----:B------:R-:W-:Y:S01]  /*4260*/  FMUL.FTZ R222, R137, R180 ;  /* 0x000000b489de7220 */ /* 0x000fe20000410000 */
[----:B------:R-:W2:Y:S01]  /*4270*/  MUFU.EX2 R186, R186 ;  /* 0x000000ba00ba7308 */ /* 0x000ea20000000800 */
[C---:B---3--:R-:W-:Y:S01]  /*4280*/  FMUL.FTZ R14, R179.reuse, R14 ;  /* 0x0000000eb30e7220 */ /* 0x048fe20000410000 */
[----:B------:R-:W-:Y:S01]  /*4290*/  FFMA.FTZ R13, R179, R13, R250 ;  /* 0x0000000db30d7223 */ /* 0x000fe200000100fa */
[----:B------:R-:W-:Y:S01]  /*42a0*/  FMUL.FTZ R209, R140, R120 ;  /* 0x000000788cd17220 */ /* 0x000fe20000410000 */
[C---:B------:R-:W-:Y:S01]  /*42b0*/  PRMT R12, R18.reuse, 0x7632, R12 ;  /* 0x00007632120c7816 */ /* 0x040fe2000000000c */
[----:B------:R-:W-:Y:S01]  /*42c0*/  FMUL.FTZ R215, R141, R178 ;  /* 0x000000b28dd77220 */ /* 0x000fe20000410000 */
[----:B------:R-:W-:-:S02]  /*42d0*/  SHF.L.U32 R138, R18, 0x10, RZ ;  /* 0x00000010128a7819 */ /* 0x000fc400000006ff */
[----:B------:R-:W3:Y:S01]  /*42e0*/  MUFU.EX2 R185, R185 ;  /* 0x000000b900b97308 */ /* 0x000ee20000000800 */
[C---:B0-----:R-:W-:Y:S01]  /*42f0*/  FMUL.FTZ R15, R181.reuse, R14 ;  /* 0x0000000eb50f7220 */ /* 0x041fe20000410000 */
[----:B------:R-:W-:Y:S01]  /*4300*/  FFMA.FTZ R13, R181, R13, R222 ;  /* 0x0000000db50d7223 */ /* 0x000fe200000100de */
[----:B------:R-:W-:Y:S01]  /*4310*/  SHF.L.U32 R140, R12, 0x10, RZ ;  /* 0x000000100c8c7819 */ /* 0x000fe200000006ff */
[----:B------:R-:W-:Y:S01]  /*4320*/  FMUL.FTZ R246, R138, R163 ;  /* 0x000000a38af67220 */ /* 0x000fe20000410000 */
[C---:B------:R-:W-:Y:S02]  /*4330*/  PRMT R139, R19.reuse, 0x7632, R139 ;  /* 0x00007632138b7816 */ /* 0x040fe4000000008b */
        /* <DEDUP_REMOVED lines=8> */
[C---:B---3--:R-:W-:Y:S01]  /*43c0*/  FMUL.FTZ R12, R185.reuse, R12 ;  /* 0x0000000cb90c7220 */ /* 0x048fe20000410000 */
[----:B------:R-:W-:Y:S01]  /*43d0*/  FFMA.FTZ R13, R185, R13, R246 ;  /* 0x0000000db90d7223 */ /* 0x000fe200000100f6 */
[----:B------:R-:W-:-:S05]  /*43e0*/  FMUL.FTZ R196, R139, R174 ;  /* 0x000000ae8bc47220 */ /* 0x000fca0000410000 */
[----:B------:R-:W3:Y:S01]  /*43f0*/  MUFU.EX2 R209, R209 ;  /* 0x000000d100d17308 */ /* 0x000ee20000000800 */
[C---:B0-----:R-:W-:Y:S01]  /*4400*/  FMUL.FTZ R15, R183.reuse, R12 ;  /* 0x0000000cb70f7220 */ /* 0x041fe20000410000 */
[----:B------:R-:W-:-:S03]  /*4410*/  FFMA.FTZ R13, R183, R13, R212 ;  /* 0x0000000db70d7223 */ /* 0x000fc600000100d4 */
[C---:B--2---:R-:W-:Y:S01]  /*4420*/  FMUL.FTZ R12, R198.reuse, R15 ;  /* 0x0000000fc60c7220 */ /* 0x044fe20000410000 */
[----:B------:R-:W-:-:S03]  /*4430*/  FFMA.FTZ R13, R198, R13, R223 ;  /* 0x0000000dc60d7223 */ /* 0x000fc600000100df */
[C---:B---3--:R-:W-:Y:S01]  /*4440*/  FMUL.FTZ R12, R209.reuse, R12 ;  /* 0x0000000cd10c7220 */ /* 0x048fe20000410000 */
[----:B------:R-:W-:Y:S01]  /*4450*/  FFMA.FTZ R13, R209, R13, R196 ;  /* 0x0000000dd10d7223 */ /* 0x000fe200000100c4 */
[----:B-1----:R-:W-:Y:S06]  /*4460*/  @P2 BRA `(.L_x_6149) ;  /* 0x0000000000202947 */ /* 0x002fec0003800000 */
        /* <DEDUP_REMOVED lines=8> */
.L_x_6149:
[----:B------:R-:W-:Y:S05]  /*44f0*/  BSYNC B0 ;  /* 0x0000000000007941 */ /* 0x000fea0003800000 */
.L_x_6148:
        /* <DEDUP_REMOVED lines=32> */
.L_x_6210:
[----:B------:R-:W-:Y:S01]  /*4700*/  ISETP.GE.AND P3, PT, R46, 0x10, PT ;  /* 0x000000102e00780c */ /* 0x000fe20003f66270 */
[----:B------:R-:W-:-:S12]  /*4710*/  UMOV UR7, 0xffffffff ;  /* 0xffffffff00077882 */ /* 0x000fd80000000000 */
[C---:B0-2---:R-:W-:Y:S01]  /*4720*/  @P3 FFMA.FTZ R15, R14.reuse, R16, R15 ;  /* 0x000000100e0f3223 */ /* 0x045fe2000001000f */
[----:B---3--:R-:W-:Y:S01]  /*4730*/  @P3 FMUL.FTZ R14, R14, R17 ;  /* 0x000000110e0e3220 */ /* 0x008fe20000410000 */
[----:B------:R-:W-:Y:S06]  /*4740*/  BRA.DIV UR7, `(.L_x_6152) ;  /* 0x0000003e07cc7947 */ /* 0x000fec000b800000 */
.L_x_6213:
[----:B------:R-:W-:-:S03]  /*4750*/  UMOV UR7, 0xffffffff ;  /* 0xffffffff00077882 */ /* 0x000fc60000000000 */
[----:B------:R-:W-:Y:S05]  /*4760*/  BRA.DIV UR7, `(.L_x_6153) ;  /* 0x0000003e07ec7947 */ /* 0x000fea000b800000 */
.L_x_6216:
[----:B------:R-:W-:-:S03]  /*4770*/  UMOV UR7, 0xffffffff ;  /* 0xffffffff00077882 */ /* 0x000fc60000000000 */
[----:B------:R-:W-:Y:S05]  /*4780*/  BRA.DIV UR7, `(.L_x_6154) ;  /* 0x00000042070c7947 */ /* 0x000fea000b800000 */
[----:B------:R-:W0:Y:S04]  /*4790*/  SHFL.UP PT, R14, R14, 0x1, RZ ;  /* 0x042000000e0e7989 */ /* 0x000e2800000e00ff */
[----:B------:R-:W2:Y:S04]  /*47a0*/  SHFL.UP PT, R15, R15, 0x1, RZ ;  /* 0x042000000f0f7989 */ /* 0x000ea800000e00ff */
[----:B-----5:R3:W4:Y:S04]  /*47b0*/  SHFL.IDX PT, R16, R2, RZ, 0x1f ;  /* 0x00001fff02107589 */ /* 0x02072800000e0000 */
[----:B------:R3:W0:Y:S02]  /*47c0*/  SHFL.IDX PT, R17, R3, RZ, 0x1f ;  /* 0x00001fff03117589 */ /* 0x00062400000e0000 */
.L_x_6222:
[C---:B0-2---:R-:W-:Y:S01]  /*47d0*/  @P1 FFMA.FTZ R17, R14.reuse, R17, R15 ;  /* 0x000000110e111223 */ /* 0x045fe2000001000f */
[----:B----4-:R-:W-:-:S03]  /*47e0*/  @P1 FMUL.FTZ R16, R14, R16 ;  /* 0x000000100e101220 */ /* 0x010fc60000410000 */
[C---:B------:R-:W-:Y:S01]  /*47f0*/  FFMA.FTZ R19, R12.reuse, R17, R13 ;  /* 0x000000110c137223 */ /* 0x040fe2000001000d */
[----:B------:R-:W-:-:S05]  /*4800*/  FMUL.FTZ R18, R12, R16 ;  /* 0x000000100c127220 */ /* 0x000fca0000410000 */
[----:B------:R2:W-:Y:S02]  /*4810*/  STS.128 [R36+0x1900], R16 ;  /* 0x0019001024007388 */ /* 0x0005e40000000c00 */
.L_x_6150:
[----:B------:R-:W-:Y:S05]  /*4820*/  WARPSYNC.ALL ;  /* 0x0000000000007948 */ /* 0x000fea0003800000 */
[----:B------:R-:W-:Y:S01]  /*4830*/  BAR.SYNC.DEFER_BLOCKING 0x0 ;  /* 0x0000000000007b1d */ /* 0x000fe20000010000 */
[-C--:B-----5:R-:W-:Y:S01]  /*4840*/  FMUL.FTZ R244, R86, R201.reuse ;  /* 0x000000c956f47220 */ /* 0x0a0fe20000410000 */
[-C--:B------:R-:W-:Y:S01]  /*4850*/  FMUL.FTZ R225, R90, R201.reuse ;  /* 0x000000c95ae17220 */ /* 0x080fe20000410000 */
[C---:B-1----:R-:W-:Y:S01]  /*4860*/  FMUL.FTZ R13, R209.reuse, R228 ;  /* 0x000000e4d10d7220 */ /* 0x042fe20000410000 */
[-C--:B------:R-:W-:Y:S01]  /*4870*/  FMUL.FTZ R219, R88, R201.reuse ;  /* 0x000000c958db7220 */ /* 0x080fe20000410000 */
[----:B------:R-:W-:Y:S01]  /*4880*/  FMUL.FTZ R232, R82, R201 ;  /* 0x000000c952e87220 */ /* 0x000fe20000410000 */
[----:B---3--:R-:W-:Y:S01]  /*4890*/  FFMA.FTZ R3, R209, R225, R244 ;  /* 0x000000e1d1037223 */ /* 0x008fe200000100f4 */
[----:B------:R-:W-:Y:S01]  /*48a0*/  FMUL.FTZ R12, R198, R13 ;  /* 0x0000000dc60c7220 */ /* 0x000fe20000410000 */
[-C--:B------:R-:W-:Y:S01]  /*48b0*/  FMUL.FTZ R234, R84, R201.reuse ;  /* 0x000000c954ea7220 */ /* 0x080fe20000410000 */
[----:B------:R-:W-:Y:S01]  /*48c0*/  FMUL.FTZ R217, R80, R201 ;  /* 0x000000c950d97220 */ /* 0x000fe20000410000 */
[----:B------:R-:W-:Y:S01]  /*48d0*/  FFMA.FTZ R3, R198, R3, R219 ;  /* 0x00000003c6037223 */ /* 0x000fe200000100db */
[C---:B------:R-:W-:Y:S01]  /*48e0*/  FMUL.FTZ R12, R183.reuse, R12 ;  /* 0x0000000cb70c7220 */ /* 0x040fe20000410000 */
[-C--:B------:R-:W-:Y:S01]  /*48f0*/  FMUL.FTZ R230, R78, R201.reuse ;  /* 0x000000c94ee67220 */ /* 0x080fe20000410000 */
[----:B------:R-:W-:Y:S01]  /*4900*/  FMUL.FTZ R224, R76, R201 ;  /* 0x000000c94ce07220 */ /* 0x000fe20000410000 */
[----:B------:R-:W-:Y:S01]  /*4910*/  FFMA.FTZ R13, R183, R3, R232 ;  /* 0x00000003b70d7223 */ /* 0x000fe200000100e8 */
[C---:B------:R-:W-:Y:S01]  /*4920*/  FMUL.FTZ R15, R185.reuse, R12 ;  /* 0x0000000cb90f7220 */ /* 0x040fe20000410000 */
[-C--:B------:R-:W-:Y:S01]  /*4930*/  FMUL.FTZ R214, R74, R201.reuse ;  /* 0x000000c94ad67220 */ /* 0x080fe20000410000 */
[----:B------:R-:W-:Y:S01]  /*4940*/  FMUL.FTZ R216, R72, R201 ;  /* 0x000000c948d87220 */ /* 0x000fe20000410000 */
[----:B------:R-:W-:Y:S01]  /*4950*/  FFMA.FTZ R13, R185, R13, R234 ;  /* 0x0000000db90d7223 */ /* 0x000fe200000100ea */
[-C--:B------:R-:W-:Y:S01]  /*4960*/  FMUL.FTZ R218, R70, R201.reuse ;  /* 0x000000c946da7220 */ /* 0x080fe20000410000 */
[----:B------:R-:W-:Y:S01]  /*4970*/  ISETP.GE.OR P0, PT, R55, R96, P0 ;  /* 0x000000603700720c */ /* 0x000fe20000706670 */
[----:B------:R-:W-:Y:S01]  /*4980*/  FMUL.FTZ R204, R66, R201 ;  /* 0x000000c942cc7220 */ /* 0x000fe20000410000 */
[----:B------:R-:W-:Y:S01]  /*4990*/  FFMA.FTZ R13, R186, R13, R217 ;  /* 0x0000000dba0d7223 */ /* 0x000fe200000100d9 */
[----:B------:R-:W-:Y:S01]  /*49a0*/  HFMA2.MMA R37, -RZ, RZ, 0, 0 ;  /* 0x00000000ff257435 */ /* 0x000fe200000001ff */
[----:B------:R-:W1:Y:S01]  /*49b0*/  LDS R2, [R211+0x1904] ;  /* 0x00190400d3027984 */ /* 0x000e620000000800 */
[----:B--2---:R-:W-:Y:S01]  /*49c0*/  MOV R36, 0x3f800000 ;  /* 0x3f80000000247802 */ /* 0x004fe20000000f00 */
[----:B------:R-:W-:Y:S01]  /*49d0*/  FFMA.FTZ R13, R181, R13, R230 ;  /* 0x0000000db50d7223 */ /* 0x000fe200000100e6 */
[-C--:B------:R-:W-:Y:S01]  /*49e0*/  FMUL.FTZ R208, R62, R201.reuse ;  /* 0x000000c93ed07220 */ /* 0x080fe20000410000 */
[----:B------:R-:W-:-:S02]  /*49f0*/  FMUL.FTZ R210, R0, R201 ;  /* 0x000000c900d27220 */ /* 0x000fc40000410000 */
[----:B------:R-:W-:-:S03]  /*4a00*/  FFMA.FTZ R13, R179, R13, R224 ;  /* 0x0000000db30d7223 */ /* 0x000fc600000100e0 */
[----:B------:R-:W-:Y:S01]  /*4a10*/  @!P0 LEA R3, R94, R73, 0x3 ;  /* 0x000000495e038211 */ /* 0x000fe200078e18ff */
[----:B------:R-:W-:-:S04]  /*4a20*/  FFMA.FTZ R13, R173, R13, R214 ;  /* 0x0000000dad0d7223 */ /* 0x000fc800000100d6 */
[----:B------:R-:W-:Y:S01]  /*4a30*/  FFMA.FTZ R13, R175, R13, R216 ;  /* 0x0000000daf0d7223 */ /* 0x000fe200000100d8 */
[----:B------:R2:W3:Y:S03]  /*4a40*/  @!P0 LDS.64 R36, [R3+0x2610] ;  /* 0x0026100003248984 */ /* 0x0004e60000000a00 */
[----:B------:R-:W-:Y:S01]  /*4a50*/  FFMA.FTZ R13, R177, R13, R218 ;  /* 0x0000000db10d7223 */ /* 0x000fe200000100da */
[----:B-1----:R-:W-:Y:S01]  /*4a60*/  FFMA.FTZ R242, R242, R2, R203 ;  /* 0x00000002f2f27223 */ /* 0x002fe200000100cb */
[----:B------:R-:W-:-:S03]  /*4a70*/  FMUL.FTZ R2, R186, R15 ;  /* 0x0000000fba027220 */ /* 0x000fc60000410000 */
[----:B------:R-:W-:Y:S01]  /*4a80*/  FFMA.FTZ R221, R155, R242, R202 ;  /* 0x000000f29bdd7223 */ /* 0x000fe200000100ca */
        /* <DEDUP_REMOVED lines=11> */
[C---:B------:R-:W-:Y:S01]  /*4b40*/  FMUL.FTZ R2, R177.reuse, R2 ;  /* 0x00000002b1027220 */ /* 0x040fe20000410000 */
[----:B------:R-:W-:Y:S02]  /*4b50*/  FMUL.FTZ R206, R64, R201 ;  /* 0x000000c940ce7220 */ /* 0x000fe40000410000 */
[----:B------:R-:W-:Y:S01]  /*4b60*/  FFMA.FTZ R226, R177, R213, R226 ;  /* 0x000000d5b1e27223 */ /* 0x000fe200000100e2 */
[----:B------:R-:W-:Y:S01]  /*4b70*/  FMUL.FTZ R2, R165, R2 ;  /* 0x00000002a5027220 */ /* 0x000fe20000410000 */
[----:B------:R-:W-:Y:S02]  /*4b80*/  FFMA.FTZ R13, R161, R13, R206 ;  /* 0x0000000da10d7223 */ /* 0x000fe400000100ce */
[----:B------:R-:W-:Y:S01]  /*4b90*/  FFMA.FTZ R220, R175, R226, R220 ;  /* 0x000000e2afdc7223 */ /* 0x000fe200000100dc */
[----:B------:R-:W-:Y:S01]  /*4ba0*/  FMUL.FTZ R2, R167, R2 ;  /* 0x00000002a7027220 */ /* 0x000fe20000410000 */
[----:B--2---:R-:W-:-:S02]  /*4bb0*/  FFMA.FTZ R3, R157, R13, R208 ;  /* 0x0000000d9d037223 */ /* 0x004fc400000100d0 */
[----:B------:R-:W-:Y:S01]  /*4bc0*/  FFMA.FTZ R205, R173, R220, R252 ;  /* 0x000000dcadcd7223 */ /* 0x000fe200000100fc */
[----:B------:R-:W-:Y:S01]  /*4bd0*/  FMUL.FTZ R2, R161, R2 ;  /* 0x00000002a1027220 */ /* 0x000fe20000410000 */
[----:B------:R-:W-:Y:S02]  /*4be0*/  FFMA.FTZ R3, R155, R3, R210 ;  /* 0x000000039b037223 */ /* 0x000fe400000100d2 */
        /* <DEDUP_REMOVED lines=9> */
[----:B------:R-:W-:Y:S01]  /*4c80*/  FFMA.FTZ R196, R209, R212, R196 ;  /* 0x000000d4d1c47223 */ /* 0x000fe200000100c4 */
[----:B------:R-:W-:Y:S06]  /*4c90*/  BAR.SYNC.DEFER_BLOCKING 0x0 ;  /* 0x0000000000007b1d */ /* 0x000fec0000010000 */
[----:B-1-3--:R-:W-:Y:S05]  /*4ca0*/  @P2 BRA `(.L_x_6155) ;  /* 0x0000000000c02947 */ /* 0x00afea0003800000 */
        /* <DEDUP_REMOVED lines=39> */
.L_x_6239:
        /* <DEDUP_REMOVED lines=9> */
.L_x_6155:
        /* <DEDUP_REMOVED lines=31> */
[----:B------:R-:W-:Y:S01]  /*51a0*/  FMUL.FTZ R198, R228, R120 ;  /* 0x00000078e4c67220 */ /* 0x000fe20000410000 */
[----:B------:R-:W-:Y:S02]  /*51b0*/  IMAD R3, R33, UR15, R14 ;  /* 0x0000000f21037c24 */ /* 0x000fe4000f8e020e */
[----:B------:R-:W-:Y:S01]  /*51c0*/  FFMA.FTZ R183, R183, R219, R232 ;  /* 0x000000dbb7b77223 */ /* 0x000fe200000100e8 */
[----:B------:R-:W-:Y:S02]  /*51d0*/  IMAD R14, R45, UR24, RZ ;  /* 0x000000182d0e7c24 */ /* 0x000fe4000f8e02ff */
[----:B------:R-:W-:Y:S01]  /*51e0*/  FMUL.FTZ R200, R219, R126 ;  /* 0x0000007edbc87220 */ /* 0x000fe20000410000 */
[----:B------:R-:W-:Y:S01]  /*51f0*/  IADD3 R13, R13, R3, RZ ;  /* 0x000000030d0d7210 */ /* 0x000fe20007ffe0ff */
[----:B------:R-:W-:Y:S01]  /*5200*/  FFMA.FTZ R185, R185, R183, R234 ;  /* 0x000000b7b9b97223 */ /* 0x000fe200000100ea */
[----:B------:R-:W-:Y:S01]  /*5210*/  FFMA.FTZ R3, R68, R240, R15 ;  /* 0x000000f044037223 */ /* 0x000fe2000001000f */
[----:B------:R-:W-:-:S02]  /*5220*/  IMAD R17, R43, UR25, R14 ;  /* 0x000000192b117c24 */ /* 0x000fc4000f8e020e */
[----:B------:R-:W-:Y:S01]  /*5230*/  FFMA.FTZ R186, R186, R185, R217 ;  /* 0x000000b9baba7223 */ /* 0x000fe200000100d9 */
[----:B------:R-:W-:-:S04]  /*5240*/  IMAD.WIDE.U32 R14, R43, UR24, R12 ;  /* 0x000000182b0e7c25 */ /* 0x000fc8000f8e000c */
[----:B------:R-:W-:Y:S01]  /*5250*/  FFMA.FTZ R213, R70, R213, R3 ;  /* 0x000000d546d57223 */ /* 0x000fe20000010003 */
[----:B------:R-:W-:Y:S01]  /*5260*/  SHF.L.U32 R13, R44, 0x4, RZ ;  /* 0x000000042c0d7819 */ /* 0x000fe200000006ff */
[----:B------:R-:W-:Y:S01]  /*5270*/  FFMA.FTZ R181, R181, R186, R230 ;  /* 0x000000bab5b57223 */ /* 0x000fe200000100e6 */
[----:B------:R-:W-:Y:S01]  /*5280*/  FMUL.FTZ R223, R186, R79 ;  /* 0x0000004fbadf7220 */ /* 0x000fe20000410000 */
[----:B------:R-:W-:Y:S01]  /*5290*/  IADD3 R3, R15, R17, RZ ;  /* 0x000000110f037210 */ /* 0x000fe20007ffe0ff */
[----:B------:R-:W-:Y:S01]  /*52a0*/  FFMA.FTZ R213, R72, R226, R213 ;  /* 0x000000e248d57223 */ /* 0x000fe200000100d5 */
[----:B------:R-:W-:Y:S01]  /*52b0*/  FFMA.FTZ R179, R179, R181, R224 ;  /* 0x000000b5b3b37223 */ /* 0x000fe200000100e0 */
[----:B------:R-:W-:Y:S01]  /*52c0*/  LEA R16, P1, R14, UR26, 0x2 ;  /* 0x0000001a0e107c11 */ /* 0x000fe2000f8210ff */
[----:B------:R-:W-:Y:S01]  /*52d0*/  FMUL.FTZ R217, R181, R91 ;  /* 0x0000005bb5d97220 */ /* 0x000fe20000410000 */
[----:B------:R-:W-:Y:S01]  /*52e0*/  IADD3 R15, -R96, UR4, RZ ;  /* 0x00000004600f7c10 */ /* 0x000fe2000fffe1ff */
[----:B------:R-:W-:Y:S01]  /*52f0*/  FFMA.FTZ R214, R173, R179, R214 ;  /* 0x000000b3add67223 */ /* 0x000fe200000100d6 */
[----:B------:R-:W-:Y:S01]  /*5300*/  LEA.HI.X R17, R14, UR27, R3, 0x2, P1 ;  /* 0x0000001b0e117c11 */ /* 0x000fe200088f1403 */
[----:B------:R-:W-:Y:S01]  /*5310*/  FFMA.FTZ R213, R74, R220, R213 ;  /* 0x000000dc4ad57223 */ /* 0x000fe200000100d5 */
[----:B------:R-:W-:Y:S01]  /*5320*/  IADD3 R12, P0, R19, R14, RZ ;  /* 0x0000000e130c7210 */ /* 0x000fe20007f1e0ff */
[----:B------:R-:W-:Y:S01]  /*5330*/  FFMA.FTZ R216, R175, R214, R216 ;  /* 0x000000d6afd87223 */ /* 0x000fe200000100d8 */
[----:B------:R-:W-:Y:S01]  /*5340*/  IMAD R15, R15, -0x400, RZ ;  /* 0xfffffc000f0f7824 */ /* 0x000fe200078e02ff */
[----:B------:R-:W-:Y:S01]  /*5350*/  @!P2 LEA R175, R94, R73, 0x3 ;  /* 0x000000495eafa211 */ /* 0x000fe200078e18ff */
[----:B------:R-:W-:Y:S01]  /*5360*/  FFMA.FTZ R213, R76, R205, R213 ;  /* 0x000000cd4cd57223 */ /* 0x000fe200000100d5 */
[----:B------:R-:W-:Y:S01]  /*5370*/  FFMA.FTZ R177, R177, R216, R218 ;  /* 0x000000d8b1b17223 */ /* 0x000fe200000100da */
[----:B------:R-:W-:Y:S01]  /*5380*/  IMAD.WIDE R14, R15, 0x4, R16 ;  /* 0x000000040f0e7825 */ /* 0x000fe200078e0210 */
[----:B------:R-:W-:-:S03]  /*5390*/  LEA.HI.SX32 R16, R13, R13, 0x1b ;  /* 0x0000000d0d107211 */ /* 0x000fc600078fdaff */
[----:B------:R-:W-:Y:S01]  /*53a0*/  FMUL.FTZ R17, R147, R198 ;  /* 0x000000c693117220 */ /* 0x000fe20000410000 */
[----:B------:R-:W-:Y:S01]  /*53b0*/  FFMA.FTZ R202, R165, R177, R202 ;  /* 0x000000b1a5ca7223 */ /* 0x000fe200000100ca */
[----:B------:R-:W-:Y:S01]  /*53c0*/  FMUL.FTZ R165, R18, R89 ;  /* 0x0000005912a57220 */ /* 0x000fe20000410000 */
[----:B------:R-:W-:Y:S01]  /*53d0*/  LEA R16, R16, R73, 0x2 ;  /* 0x0000004910107211 */ /* 0x000fe200078e10ff */
[----:B------:R0:W-:Y:S01]  /*53e0*/  @!P2 STS.64 [R175+0x2610], R36 ;  /* 0x00261024af00a388 */ /* 0x0001e20000000a00 */
[----:B------:R-:W-:Y:S01]  /*53f0*/  FFMA.FTZ R204, R167, R202, R204 ;  /* 0x000000caa7cc7223 */ /* 0x000fe200000100cc */
[----:B------:R-:W-:Y:S01]  /*5400*/  FMUL.FTZ R13, R148, R165 ;  /* 0x000000a5940d7220 */ /* 0x000fe20000410000 */
[----:B------:R-:W-:Y:S01]  /*5410*/  FMUL.FTZ R167, R149, R200 ;  /* 0x000000c895a77220 */ /* 0x000fe20000410000 */
[----:B------:R1:W-:Y:S01]  /*5420*/  STS [R16+0x88c], R17 ;  /* 0x00088c1110007388 */ /* 0x0003e20000000800 */
[----:B------:R-:W-:Y:S01]  /*5430*/  FFMA.FTZ R206, R161, R204, R206 ;  /* 0x000000cca1ce7223 */ /* 0x000fe200000100ce */
[----:B------:R-:W-:Y:S01]  /*5440*/  FMUL.FTZ R161, R183, R83 ;  /* 0x00000053b7a17220 */ /* 0x000fe20000410000 */
[----:B------:R-:W-:Y:S01]  /*5450*/  FFMA.FTZ R213, R78, R207, R213 ;  /* 0x000000cf4ed57223 */ /* 0x000fe200000100d5 */
[----:B------:R-:W-:Y:S01]  /*5460*/  STS [R16+0x888], R13 ;  /* 0x0008880d10007388 */ /* 0x000fe20000000800 */
[----:B------:R-:W-:Y:S01]  /*5470*/  FFMA.FTZ R157, R157, R206, R208 ;  /* 0x000000ce9d9d7223 */ /* 0x000fe200000100d0 */
[----:B------:R-:W-:Y:S01]  /*5480*/  FMUL.FTZ R173, R150, R161 ;  /* 0x000000a196ad7220 */ /* 0x000fe20000410000 */
[----:B------:R-:W-:Y:S01]  /*5490*/  FMUL.FTZ R208, R185, R132 ;  /* 0x00000084b9d07220 */ /* 0x000fe20000410000 */
[----:B------:R2:W-:Y:S01]  /*54a0*/  STS [R16+0x884], R167 ;  /* 0x000884a710007388 */ /* 0x0005e20000000800 */
[----:B------:R-:W-:Y:S01]  /*54b0*/  FFMA.FTZ R210, R155, R157, R210 ;  /* 0x0000009d9bd27223 */ /* 0x000fe200000100d2 */
[----:B0-----:R-:W-:Y:S01]  /*54c0*/  FMUL.FTZ R37, R157, R77 ;  /* 0x0000004d9d257220 */ /* 0x001fe20000410000 */
[----:B------:R-:W-:Y:S01]  /*54d0*/  FMUL.FTZ R155, R206, R69 ;  /* 0x00000045ce9b7220 */ /* 0x000fe20000410000 */
[----:B------:R-:W-:Y:S01]  /*54e0*/  FMUL.FTZ R175, R152, R223 ;  /* 0x000000df98af7220 */ /* 0x000fe20000410000 */
[----:B-1----:R-:W-:Y:S01]  /*54f0*/  FMUL.FTZ R17, R210, R71 ;  /* 0x00000047d2117220 */ /* 0x002fe20000410000 */
[----:B------:R0:W-:Y:S01]  /*5500*/  STS [R16+0x880], R173 ;  /* 0x000880ad10007388 */ /* 0x0001e20000000800 */
[----:B------:R-:W-:Y:S01]  /*5510*/  FFMA.FTZ R213, R80, R203, R213 ;  /* 0x000000cb50d57223 */ /* 0x000fe200000100d5 */
[----:B------:R-:W-:Y:S01]  /*5520*/  FMUL.FTZ R203, R151, R208 ;  /* 0x000000d097cb7220 */ /* 0x000fe20000410000 */
[----:B------:R-:W-:Y:S01]  /*5530*/  FFMA.FTZ R36, R2, R17, RZ ;  /* 0x0000001102247223 */ /* 0x000fe200000100ff */
[----:B--2---:R-:W-:Y:S01]  /*5540*/  FMUL.FTZ R167, R204, R85 ;  /* 0x00000055cca77220 */ /* 0x004fe20000410000 */
[----:B------:R1:W-:Y:S01]  /*5550*/  STS [R16+0x878], R175 ;  /* 0x000878af10007388 */ /* 0x0003e20000000800 */
[----:B------:R-:W-:Y:S01]  /*5560*/  FMUL.FTZ R207, R214, R87 ;  /* 0x00000057d6cf7220 */ /* 0x000fe20000410000 */
[----:B------:R-:W-:Y:S01]  /*5570*/  FFMA.FTZ R13, R199, R37, R36 ;  /* 0x00000025c70d7223 */ /* 0x000fe20000010024 */
[----:B------:R-:W-:Y:S01]  /*5580*/  FFMA.FTZ R213, R84, R222, R213 ;  /* 0x000000de54d57223 */ /* 0x000fe200000100d5 */
[----:B------:R2:W-:Y:S01]  /*5590*/  STS [R16+0x87c], R203 ;  /* 0x00087ccb10007388 */ /* 0x0005e20000000800 */
[----:B0-----:R-:W-:Y:S01]  /*55a0*/  FMUL.FTZ R173, R202, R67 ;  /* 0x00000043caad7220 */ /* 0x001fe20000410000 */
[----:B------:R-:W-:Y:S01]  /*55b0*/  FFMA.FTZ R13, R192, R155, R13 ;  /* 0x0000009bc00d7223 */ /* 0x000fe2000001000d */
[----:B------:R-:W-:Y:S01]  /*55c0*/  FMUL.FTZ R211, R179, R63 ;  /* 0x0000003fb3d37220 */ /* 0x000fe20000410000 */
[----:B------:R-:W-:Y:S01]  /*55d0*/  FFMA.FTZ R215, R82, R215, R213 ;  /* 0x000000d752d77223 */ /* 0x000fe200000100d5 */
[----:B------:R-:W-:Y:S01]  /*55e0*/  FMUL.FTZ R221, R154, R217 ;  /* 0x000000d99add7220 */ /* 0x000fe20000410000 */
[----:B------:R-:W-:Y:S01]  /*55f0*/  FFMA.FTZ R13, R190, R167, R13 ;  /* 0x000000a7be0d7223 */ /* 0x000fe2000001000d */
[----:B-1----:R-:W-:Y:S01]  /*5600*/  FMUL.FTZ R175, R177, R81 ;  /* 0x00000051b1af7220 */ /* 0x002fe20000410000 */
[----:B------:R-:W-:Y:S01]  /*5610*/  FMUL.FTZ R213, R156, R211 ;  /* 0x000000d39cd57220 */ /* 0x000fe20000410000 */
[----:B------:R-:W-:Y:S01]  /*5620*/  FMUL.FTZ R209, R158, R207 ;  /* 0x000000cf9ed17220 */ /* 0x000fe20000410000 */
[----:B------:R-:W-:Y:S01]  /*5630*/  FFMA.FTZ R36, R188, R173, R13 ;  /* 0x000000adbc247223 */ /* 0x000fe2000001000d */
[----:B--2---:R-:W-:Y:S01]  /*5640*/  FMUL.FTZ R203, R216, R65 ;  /* 0x00000041d8cb7220 */ /* 0x004fe20000410000 */
        /* <DEDUP_REMOVED lines=11> */
[----:B------:R-:W-:-:S02]  /*5700*/  LEA.HI.X.SX32 R13, R19, R3, 0x1, P0 ;  /* 0x00000003130d7211 */ /* 0x000fc400000f0eff */
        /* <DEDUP_REMOVED lines=26> */
.L_x_6158:
[----:B------:R-:W-:Y:S05]  /*58b0*/  BSYNC B0 ;  /* 0x0000000000007941 */ /* 0x000fea0003800000 */
.L_x_6157:
[----:B------:R-:W-:Y:S01]  /*58c0*/  USHF.L.U32 UR7, UR5, 0x2, URZ ;  /* 0x0000000205077899 */ /* 0x000fe2000800063f */
[----:B01----:R-:W-:Y:S01]  /*58d0*/  IADD3 R17, R44, 0x40, RZ ;  /* 0x000000402c117810 */ /* 0x003fe20007ffe0ff */
[----:B------:R-:W-:Y:S01]  /*58e0*/  FFMA.FTZ R208, R178, R208, R217 ;  /* 0x000000d0b2d07223 */ /* 0x000fe200000100d9 */
[----:B------:R-:W-:Y:S01]  /*58f0*/  USHF.L.U64.HI UR8, UR5, 0x2, UR6 ;  /* 0x0000000205087899 */ /* 0x000fe20008010206 */
[----:B------:R-:W-:Y:S01]  /*5900*/  ISETP.GE.AND P0, PT, R19, 0x41, PT ;  /* 0x000000411300780c */ /* 0x000fe20003f06270 */
[----:B------:R-:W-:Y:S01]  /*5910*/  FFMA.FTZ R159, R140, -R159, R201 ;  /* 0x8000009f8c9f7223 */ /* 0x000fe200000100c9 */
[----:B------:R-:W-:Y:S01]  /*5920*/  IMAD.WIDE.U32 R12, R34, UR7, R14 ;  /* 0x00000007220c7c25 */ /* 0x000fe2000f8e000e */
[----:B------:R-:W-:-:S03]  /*5930*/  LEA.HI.SX32 R14, R17, R44, 0x1b ;  /* 0x0000002c110e7211 */ /* 0x000fc600078fdaff */
[----:B------:R-:W-:Y:S01]  /*5940*/  FFMA.FTZ R208, R163, R161, R208 ;  /* 0x000000a1a3d07223 */ /* 0x000fe200000100d0 */
[----:B------:R-:W-:Y:S01]  /*5950*/  FFMA.FTZ R215, R88, R201, R215 ;  /* 0x000000c958d77223 */ /* 0x000fe200000100d7 */
[----:B------:R-:W-:Y:S01]  /*5960*/  IMAD R16, R34, UR8, RZ ;  /* 0x0000000822107c24 */ /* 0x000fe2000f8e02ff */
[----:B------:R-:W-:Y:S01]  /*5970*/  LEA R17, R14, R73, 0x2 ;  /* 0x000000490e117211 */ /* 0x000fe200078e10ff */
[----:B------:R-:W-:Y:S01]  /*5980*/  FFMA.FTZ R176, R153, -R176, R212 ;  /* 0x800000b099b07223 */ /* 0x000fe200000100d4 */
[----:B------:R-:W-:Y:S01]  /*5990*/  FFMA.FTZ R3, R159, R200, R208 ;  /* 0x000000c89f037223 */ /* 0x000fe200000100d0 */
[----:B------:R-:W-:Y:S01]  /*59a0*/  FFMA.FTZ R15, R139, -R174, R196 ;  /* 0x800000ae8b0f7223 */ /* 0x000fe200000100c4 */
[----:B------:R-:W-:Y:S02]  /*59b0*/  IMAD R37, R35, UR7, R16 ;  /* 0x0000000723257c24 */ /* 0x000fe4000f8e0210 */
[----:B------:R-:W-:Y:S01]  /*59c0*/  FFMA.FTZ R215, R86, R212, R215 ;  /* 0x000000d456d77223 */ /* 0x000fe200000100d7 */
[----:B------:R-:W0:Y:S01]  /*59d0*/  LDS R17, [R17+0x950] ;  /* 0x0009500011117984 */ /* 0x000e220000000800 */
[----:B------:R-:W-:Y:S01]  /*59e0*/  FFMA.FTZ R165, R176, R165, R3 ;  /* 0x000000a5b0a57223 */ /* 0x000fe20000010003 */
[----:B------:R-:W-:Y:S01]  /*59f0*/  FMUL.FTZ R196, R90, R196 ;  /* 0x000000c45ac47220 */ /* 0x000fe20000410000 */
        /* <DEDUP_REMOVED lines=9> */
.L_x_6160:
[----:B------:R-:W-:Y:S05]  /*5a90*/  BSYNC B0 ;  /* 0x0000000000007941 */ /* 0x000fea0003800000 */
.L_x_6159:
        /* <DEDUP_REMOVED lines=18> */
.L_x_6162:
[----:B------:R-:W-:Y:S05]  /*5bc0*/  BSYNC B0 ;  /* 0x0000000000007941 */ /* 0x000fea0003800000 */
.L_x_6161:
[----:B01----:R0:W1:Y:S01]  /*5bd0*/  LDS R17, [R36+0xb50] ;  /* 0x000b500024117984 */ /* 0x0030620000000800 */
[----:B------:R-:W-:Y:S01]  /*5be0*/  BSSY B0, `(.L_x_6163) ;  /* 0x0000006000007945 */ /* 0x000fe20003800000 */
[----:B------:R-:W-:Y:S02]  /*5bf0*/  IADD3 R127, R44, 0x180, RZ ;  /* 0x000001802c7f7810 */ /* 0x000fe40007ffe0ff */
[----:B------:R-:W-:Y:S02]  /*5c00*/  LEA.HI.SX32 R16, R37, R44, 0x1b ;  /* 0x0000002c25107211 */ /* 0x000fe400078fdaff */
[----:B------:R-:W-:Y:S01]  /*5c10*/  LEA R174, R174, R73, 0x2 ;  /* 0x00000049aeae7211 */ /* 0x000fe200078e10ff */
[----:B------:R-:W-:Y:S06]  /*5c20*/  @!P0 BRA `(.L_x_6164) ;  /* 0x0000000000048947 */ /* 0x000fec0003800000 */
[----:B-1----:R2:W-:Y:S02]  /*5c30*/  REDG.E.ADD.F32.FTZ.RN.STRONG.GPU desc[UR12][R12.64+-0xd00], R17 ;  /* 0xfff300110c0079a6 */ /* 0x0025e4000c10f38c */
.L_x_6164:
[----:B------:R-:W-:Y:S05]  /*5c40*/  BSYNC B0 ;  /* 0x0000000000007941 */ /* 0x000fea0003800000 */
.L_x_6163:
[----:B-12---:R1:W2:Y:S01]  /*5c50*/  LDS R17, [R174+0xc50] ;  /* 0x000c5000ae117984 */ /* 0x0062a20000000800 */
[----:B------:R-:W-:Y:S01]  /*5c60*/  BSSY B0, `(.L_x_6165) ;  /* 0x0000006000007945 */ /* 0x000fe20003800000 */
[----:B0-----:R-:W-:Y:S02]  /*5c70*/  LEA.HI.SX32 R36, R127, R44, 0x1b ;  /* 0x0000002c7f247211 */ /* 0x001fe400078fdaff */
[----:B------:R-:W-:Y:S02]  /*5c80*/  IADD3 R37, R44, 0x1c0, RZ ;  /* 0x000001c02c257810 */ /* 0x000fe40007ffe0ff */
[----:B------:R-:W-:Y:S01]  /*5c90*/  LEA R127, R16, R73, 0x2 ;  /* 0x00000049107f7211 */ /* 0x000fe200078e10ff */
[----:B------:R-:W-:Y:S06]  /*5ca0*/  @!P1 BRA `(.L_x_6166) ;  /* 0x0000000000049947 */ /* 0x000fec0003800000 */
[----:B--2---:R0:W-:Y:S02]  /*5cb0*/  REDG.E.ADD.F32.FTZ.RN.STRONG.GPU desc[UR12][R12.64+-0xc00], R17 ;  /* 0xfff400110c0079a6 */ /* 0x0041e4000c10f38c */
.L_x_6166:
[----:B------:R-:W-:Y:S05]  /*5cc0*/  BSYNC B0 ;  /* 0x0000000000007941 */ /* 0x000fea0003800000 */
.L_x_6165:
[----:B0-2---:R0:W2:Y:S01]  /*5cd0*/  LDS R17, [R127+0xd50] ;  /* 0x000d50007f117984 */ /* 0x0050a20000000800 */
[----:B------:R-:W-:Y:S01]  /*5ce0*/  BSSY B0, `(.L_x_6167) ;  /* 0x0000005000007945 */ /* 0x000fe20003800000 */
[----:B------:R-:W-:Y:S02]  /*5cf0*/  LEA.HI.SX32 R16, R37, R44, 0x1b ;  /* 0x0000002c25107211 */ /* 0x000fe400078fdaff */
[----:B------:R-:W-:Y:S01]  /*5d00*/  LEA R37, R36, R73, 0x2 ;  /* 0x0000004924257211 */ /* 0x000fe200078e10ff */
[----:B------:R-:W-:Y:S06]  /*5d10*/  @!P2 BRA `(.L_x_6168) ;  /* 0x000000000004a947 */ /* 0x000fec0003800000 */
[----:B--2---:R3:W-:Y:S02]  /*5d20*/  REDG.E.ADD.F32.FTZ.RN.STRONG.GPU desc[UR12][R12.64+-0xb00], R17 ;  /* 0xfff500110c0079a6 */ /* 0x0047e4000c10f38c */
.L_x_6168:
[----:B------:R-:W-:Y:S05]  /*5d30*/  BSYNC B0 ;  /* 0x0000000000007941 */ /* 0x000fea0003800000 */
.L_x_6167:
[----:B--23--:R2:W3:Y:S01]  /*5d40*/  LDS R17, [R37+0xe50] ;  /* 0x000e500025117984 */ /* 0x00c4e20000000800 */
[----:B------:R-:W-:Y:S01]  /*5d50*/  BSSY B0, `(.L_x_6169) ;  /* 0x0000005000007945 */ /* 0x000fe20003800000 */
[----:B------:R-:W-:Y:S02]  /*5d60*/  LEA.HI.SX32 R36, R125, R44, 0x1b ;  /* 0x0000002c7d247211 */ /* 0x000fe400078fdaff */
[----:B------:R-:W-:Y:S01]  /*5d70*/  LEA R16, R16, R73, 0x2 ;  /* 0x0000004910107211 */ /* 0x000fe200078e10ff */
[----:B------:R-:W-:Y:S06]  /*5d80*/  @!P3 BRA `(.L_x_6170) ;  /* 0x000000000004b947 */ /* 0x000fec0003800000 */
[----:B---3--:R4:W-:Y:S02]  /*5d90*/  REDG.E.ADD.F32.FTZ.RN.STRONG.GPU desc[UR12][R12.64+-0xa00], R17 ;  /* 0xfff600110c0079a6 */ /* 0x0089e4000c10f38c */
.L_x_6170:
[----:B------:R-:W-:Y:S05]  /*5da0*/  BSYNC B0 ;  /* 0x0000000000007941 */ /* 0x000fea0003800000 */
.L_x_6169:
[----:B---34-:R3:W4:Y:S01]  /*5db0*/  LDS R17, [R16+0xf50] ;  /* 0x000f500010117984 */ /* 0x0187220000000800 */
[----:B------:R-:W-:Y:S01]  /*5dc0*/  BSSY B0, `(.L_x_6171) ;  /* 0x0000004000007945 */ /* 0x000fe20003800000 */
[----:B------:R-:W-:-:S03]  /*5dd0*/  LEA R36, R36, R73, 0x2 ;  /* 0x0000004924247211 */ /* 0x000fc600078e10ff */
[----:B------:R-:W-:Y:S05]  /*5de0*/  @!P4 BRA `(.L_x_6172) ;  /* 0x000000000004c947 */ /* 0x000fea0003800000 */
[----:B----4-:R4:W-:Y:S02]  /*5df0*/  REDG.E.ADD.F32.FTZ.RN.STRONG.GPU desc[UR12][R12.64+-0x900], R17 ;  /* 0xfff700110c0079a6 */ /* 0x0109e4000c10f38c */
.L_x_6172:
[----:B------:R-:W-:Y:S05]  /*5e00*/  BSYNC B0 ;  /* 0x0000000000007941 */ /* 0x000fea0003800000 */
.L_x_6171:
[----:B----4-:R4:W0:Y:S01]  /*5e10*/  LDS R17, [R36+0x1050] ;  /* 0x0010500024117984 */ /* 0x0108220000000800 */
[----:B------:R-:W-:Y:S01]  /*5e20*/  BSSY B0, `(.L_x_6173) ;  /* 0x0000005000007945 */ /* 0x000fe20003800000 */
[C---:B--2---:R-:W-:Y:S02]  /*5e30*/  IADD3 R37, R44.reuse, 0x240, RZ ;  /* 0x000002402c257810 */ /* 0x044fe40007ffe0ff */
[----:B------:R-:W-:Y:S01]  /*5e40*/  IADD3 R125, R44, 0x280, RZ ;  /* 0x000002802c7d7810 */ /* 0x000fe20007ffe0ff */
[----:B------:R-:W-:Y:S06]  /*5e50*/  @!P5 BRA `(.L_x_6174) ;  /* 0x000000000004d947 */ /* 0x000fec0003800000 */
[----:B0-----:R2:W-:Y:S02]  /*5e60*/  REDG.E.ADD.F32.FTZ.RN.STRONG.GPU desc[UR12][R12.64+-0x800], R17 ;  /* 0xfff800110c0079a6 */ /* 0x0015e4000c10f38c */
.L_x_6174:
[----:B------:R-:W-:Y:S05]  /*5e70*/  BSYNC B0 ;  /* 0x0000000000007941 */ /* 0x000fea0003800000 */
.L_x_6173:
        /* <DEDUP_REMOVED lines=18> */
.L_x_6176:
[----:B------:R-:W-:Y:S05]  /*5fa0*/  BSYNC B0 ;  /* 0x0000000000007941 */ /* 0x000fea0003800000 */
.L_x_6175:
[----:B01----:R0:W1:Y:S01]  /*5fb0*/  LDS R17, [R36+0x1250] ;  /* 0x0012500024117984 */ /* 0x0030620000000800 */
[----:B------:R-:W-:Y:S01]  /*5fc0*/  BSSY B0, `(.L_x_6177) ;  /* 0x0000006000007945 */ /* 0x000fe20003800000 */
[----:B------:R-:W-:Y:S02]  /*5fd0*/  IADD3 R19, R44, 0x340, RZ ;  /* 0x000003402c137810 */ /* 0x000fe40007ffe0ff */
[----:B------:R-:W-:Y:S02]  /*5fe0*/  LEA.HI.SX32 R16, R37, R44, 0x1b ;  /* 0x0000002c25107211 */ /* 0x000fe400078fdaff */
[----:B------:R-:W-:Y:S01]  /*5ff0*/  LEA R174, R174, R73, 0x2 ;  /* 0x00000049aeae7211 */ /* 0x000fe200078e10ff */
[----:B------:R-:W-:Y:S06]  /*6000*/  @!P0 BRA `(.L_x_6178) ;  /* 0x0000000000048947 */ /* 0x000fec0003800000 */
[----:B-1----:R2:W-:Y:S02]  /*6010*/  REDG.E.ADD.F32.FTZ.RN.STRONG.GPU desc[UR12][R12.64+-0x600], R17 ;  /* 0xfffa00110c0079a6 */ /* 0x0025e4000c10f38c */
.L_x_6178:
[----:B------:R-:W-:Y:S05]  /*6020*/  BSYNC B0 ;  /* 0x0000000000007941 */ /* 0x000fea0003800000 */
.L_x_6177:
[----:B-12---:R1:W2:Y:S01]  /*6030*/  LDS R17, [R174+0x1350] ;  /* 0x00135000ae117984 */ /* 0x0062a20000000800 */
[----:B------:R-:W-:Y:S01]  /*6040*/  BSSY B0, `(.L_x_6179) ;  /* 0x0000006000007945 */ /* 0x000fe20003800000 */
[----:B------:R-:W-:Y:S02]  /*6050*/  IADD3 R37, R44, 0x380, RZ ;  /* 0x000003802c257810 */ /* 0x000fe40007ffe0ff */
[----:B0-----:R-:W-:Y:S02]  /*6060*/  LEA.HI.SX32 R36, R19, R44, 0x1b ;  /* 0x0000002c13247211 */ /* 0x001fe400078fdaff */
[----:B------:R-:W-:Y:S01]  /*6070*/  LEA R125, R16, R73, 0x2 ;  /* 0x00000049107d7211 */ /* 0x000fe200078e10ff */
[----:B------:R-:W-:Y:S06]  /*6080*/  @!P1 BRA `(.L_x_6180) ;  /* 0x0000000000049947 */ /* 0x000fec0003800000 */
[----:B--2---:R0:W-:Y:S02]  /*6090*/  REDG.E.ADD.F32.FTZ.RN.STRONG.GPU desc[UR12][R12.64+-0x500], R17 ;  /* 0xfffb00110c0079a6 */ /* 0x0041e4000c10f38c */
.L_x_6180:
[----:B------:R-:W-:Y:S05]  /*60a0*/  BSYNC B0 ;  /* 0x0000000000007941 */ /* 0x000fea0003800000 */
.L_x_6179:
[----:B0-2---:R0:W2:Y:S01]  /*60b0*/  LDS R17, [R125+0x1450] ;  /* 0x001450007d117984 */ /* 0x0050a20000000800 */
[----:B------:R-:W-:Y:S01]  /*60c0*/  BSSY B0, `(.L_x_6181) ;  /* 0x0000006000007945 */ /* 0x000fe20003800000 */
[----:B------:R-:W-:Y:S02]  /*60d0*/  LEA.HI.SX32 R16, R37, R44, 0x1b ;  /* 0x0000002c25107211 */ /* 0x000fe400078fdaff */
[----:B------:R-:W-:Y:S02]  /*60e0*/  IADD3 R19, R44, 0x3c0, RZ ;  /* 0x000003c02c137810 */ /* 0x000fe40007ffe0ff */
[----:B------:R-:W-:Y:S01]  /*60f0*/  LEA R37, R36, R73, 0x2 ;  /* 0x0000004924257211 */ /* 0x000fe200078e10ff */
[----:B------:R-:W-:Y:S06]  /*6100*/  @!P2 BRA `(.L_x_6182) ;  /* 0x000000000004a947 */ /* 0x000fec0003800000 */
[----:B--2---:R3:W-:Y:S02]  /*6110*/  REDG.E.ADD.F32.FTZ.RN.STRONG.GPU desc[UR12][R12.64+-0x400], R17 ;  /* 0xfffc00110c0079a6 */ /* 0x0047e4000c10f38c */
.L_x_6182:
[----:B------:R-:W-:Y:S05]  /*6120*/  BSYNC B0 ;  /* 0x0000000000007941 */ /* 0x000fea0003800000 */
.L_x_6181:
[----:B--23--:R2:W3:Y:S01]  /*6130*/  LDS R17, [R37+0x1550] ;  /* 0x0015500025117984 */ /* 0x00c4e20000000800 */
[----:B------:R-:W-:Y:S01]  /*6140*/  BSSY B0, `(.L_x_6183) ;  /* 0x0000005000007945 */ /* 0x000fe20003800000 */
[----:B------:R-:W-:Y:S02]  /*6150*/  LEA.HI.SX32 R36, R19, R44, 0x1b ;  /* 0x0000002c13247211 */ /* 0x000fe400078fdaff */
[----:B------:R-:W-:Y:S01]  /*6160*/  LEA R16, R16, R73, 0x2 ;  /* 0x0000004910107211 */ /* 0x000fe200078e10ff */
[----:B------:R-:W-:Y:S06]  /*6170*/  @!P3 BRA `(.L_x_6184) ;  /* 0x000000000004b947 */ /* 0x000fec0003800000 */
[----:B---3--:R4:W-:Y:S02]  /*6180*/  REDG.E.ADD.F32.FTZ.RN.STRONG.GPU desc[UR12][R12.64+-0x300], R17 ;  /* 0xfffd00110c0079a6 */ /* 0x0089e4000c10f38c */
.L_x_6184:
[----:B------:R-:W-:Y:S05]  /*6190*/  BSYNC B0 ;  /* 0x0000000000007941 */ /* 0x000fea0003800000 */
.L_x_6183:
[----:B---34-:R3:W4:Y:S01]  /*61a0*/  LDS R17, [R16+0x1650] ;  /* 0x0016500010117984 */ /* 0x0187220000000800 */
[----:B------:R-:W-:Y:S01]  /*61b0*/  BSSY B0, `(.L_x_6185) ;  /* 0x0000004000007945 */ /* 0x000fe20003800000 */
[----:B------:R-:W-:-:S03]  /*61c0*/  LEA R36, R36, R73, 0x2 ;  /* 0x0000004924247211 */ /* 0x000fc600078e10ff */
[----:B------:R-:W-:Y:S05]  /*61d0*/  @!P4 BRA `(.L_x_6186) ;  /* 0x000000000004c947 */ /* 0x000fea0003800000 */
[----:B----4-:R4:W-:Y:S02]  /*61e0*/  REDG.E.ADD.F32.FTZ.RN.STRONG.GPU desc[UR12][R12.64+-0x200], R17 ;  /* 0xfffe00110c0079a6 */ /* 0x0109e4000c10f38c */
.L_x_6186:
[----:B------:R-:W-:Y:S05]  /*61f0*/  BSYNC B0 ;  /* 0x0000000000007941 */ /* 0x000fea0003800000 */
.L_x_6185:
[----:B----4-:R4:W0:Y:S01]  /*6200*/  LDS R17, [R36+0x1750] ;  /* 0x0017500024117984 */ /* 0x0108220000000800 */
[----:B------:R-:W-:Y:S04]  /*6210*/  BSSY B0, `(.L_x_6187) ;  /* 0x0000003000007945 */ /* 0x000fe80003800000 */
[----:B------:R-:W-:Y:S05]  /*6220*/  @!P5 BRA `(.L_x_6188) ;  /* 0x000000000004d947 */ /* 0x000fea0003800000 */
[----:B0-----:R0:W-:Y:S02]  /*6230*/  REDG.E.ADD.F32.FTZ.RN.STRONG.GPU desc[UR12][R12.64+-0x100], R17 ;  /* 0xffff00110c0079a6 */ /* 0x0011e4000c10f38c */
.L_x_6188:
[----:B------:R-:W-:Y:S05]  /*6240*/  BSYNC B0 ;  /* 0x0000000000007941 */ /* 0x000fea0003800000 */
.L_x_6187:
[----:B0-----:R-:W0:Y:S01]  /*6250*/  SHFL.DOWN PT, R13, R14, 0x1, 0x1f ;  /* 0x08201f000e0d7f89 */ /* 0x001e2200000e0000 */
[----:B------:R-:W-:Y:S01]  /*6260*/  ISETP.GT.AND P0, PT, R46, 0x1e, PT ;  /* 0x0000001e2e00780c */ /* 0x000fe20003f04270 */
[----:B------:R-:W-:Y:S01]  /*6270*/  FMUL.FTZ R140, R140, R219 ;  /* 0x000000db8c8c7220 */ /* 0x000fe20000410000 */
[----:B------:R-:W-:Y:S01]  /*6280*/  FMUL.FTZ R153, R153, R18 ;  /* 0x0000001299997220 */ /* 0x000fe20000410000 */
[----:B------:R-:W5:Y:S01]  /*6290*/  SHFL.DOWN PT, R12, R3, 0x1, 0x1f ;  /* 0x08201f00030c7f89 */ /* 0x000f6200000e0000 */
[----:B------:R-:W-:Y:S01]  /*62a0*/  FMUL.FTZ R137, R137, R186 ;  /* 0x000000ba89897220 */ /* 0x000fe20000410000 */
[----:B------:R-:W-:Y:S01]  /*62b0*/  FMUL.FTZ R143, R143, R214 ;  /* 0x000000d68f8f7220 */ /* 0x000fe20000410000 */
[----:B------:R-:W-:Y:S01]  /*62c0*/  ISETP.NE.AND P1, PT, R46, RZ, PT ;  /* 0x000000ff2e00720c */ /* 0x000fe20003f25270 */
[----:B------:R-:W-:Y:S01]  /*62d0*/  FMUL.FTZ R145, R145, R204 ;  /* 0x000000cc91917220 */ /* 0x000fe20000410000 */
[----:B------:R-:W-:Y:S01]  /*62e0*/  ISETP.NE.AND P2, PT, R44, RZ, PT ;  /* 0x000000ff2c00720c */ /* 0x000fe20003f45270 */
[----:B------:R-:W-:Y:S01]  /*62f0*/  FFMA.FTZ R100, R143, R87, R100 ;  /* 0x000000578f647223 */ /* 0x000fe20000010064 */
[----:B------:R-:W-:Y:S01]  /*6300*/  FMUL.FTZ R136, R136, R179 ;  /* 0x000000b388887220 */ /* 0x000fe20000410000 */
[----:B------:R-:W-:Y:S01]  /*6310*/  FFMA.FTZ R104, R145, R85, R104 ;  /* 0x0000005591687223 */ /* 0x000fe20000010068 */
[----:B------:R-:W-:Y:S01]  /*6320*/  BSSY B0, `(.L_x_6189) ;  /* 0x0000083000007945 */ /* 0x000fe20003800000 */
[----:B------:R-:W-:Y:S01]  /*6330*/  FFMA.FTZ R108, R153, R89, R108 ;  /* 0x00000059996c7223 */ /* 0x000fe2000001006c */
[----:B------:R-:W-:Y:S01]  /*6340*/  FFMA.FTZ R99, R136, R63, R99 ;  /* 0x0000003f88637223 */ /* 0x000fe20000010063 */
[----:B------:R-:W-:Y:S01]  /*6350*/  FFMA.FTZ R95, R140, R126, R95 ;  /* 0x0000007e8c5f7223 */ /* 0x000fe2000001005f */
[----:B------:R-:W-:Y:S01]  /*6360*/  FFMA.FTZ R112, R137, R79, R112 ;  /* 0x0000004f89707223 */ /* 0x000fe20000010070 */
[----:B0-----:R-:W-:Y:S01]  /*6370*/  @!P0 FADD.FTZ R14, R14, R13 ;  /* 0x0000000d0e0e8221 */ /* 0x001fe20000010000 */
[----:B-----5:R-:W-:-:S04]  /*6380*/  @!P0 FADD.FTZ R3, R3, R12 ;  /* 0x0000000c03038221 */ /* 0x020fc80000010000 */
[----:B------:R-:W0:Y:S01]  /*6390*/  SHFL.DOWN PT, R13, R14, 0x2, 0x1f ;  /* 0x08401f000e0d7f89 */ /* 0x000e2200000e0000 */
[----:B------:R-:W-:Y:S01]  /*63a0*/  ISETP.GT.AND P0, PT, R46, 0x1d, PT ;  /* 0x0000001d2e00780c */ /* 0x000fe20003f04270 */
[-C--:B------:R-:W-:Y:S01]  /*63b0*/  FMUL.FTZ R12, R92, R228.reuse ;  /* 0x000000e45c0c7220 */ /* 0x080fe20000410000 */
[----:B------:R-:W-:Y:S01]  /*63c0*/  FMUL.FTZ R228, R139, R228 ;  /* 0x000000e48be47220 */ /* 0x000fe20000410000 */
[----:B---3--:R-:W3:Y:S02]  /*63d0*/  SHFL.DOWN PT, R16, R3, 0x2, 0x1f ;  /* 0x08401f0003107f89 */ /* 0x008ee400000e0000 */
[----:B------:R-:W-:Y:S01]  /*63e0*/  FMUL.FTZ R12, R15, R12 ;  /* 0x0000000c0f0c7220 */ /* 0x000fe20000410000 */
[----:B------:R-:W-:-:S03]  /*63f0*/  FFMA.FTZ R93, R228, R120, R93 ;  /* 0x00000078e45d7223 */ /* 0x000fc6000001005d */
[----:B------:R-:W-:Y:S01]  /*6400*/  FFMA.FTZ R147, R147, R228, R12 ;  /* 0x000000e493937223 */ /* 0x000fe2000001000c */
[----:B------:R-:W-:-:S03]  /*6410*/  FMUL.FTZ R12, R92, R219 ;  /* 0x000000db5c0c7220 */ /* 0x000fc60000410000 */
        /* <DEDUP_REMOVED lines=8> */
[----:B----4-:R-:W3:Y:S01]  /*64a0*/  SHFL.DOWN PT, R36, R3, 0x4, 0x1f ;  /* 0x08801f0003247f89 */ /* 0x010ee200000e0000 */
[----:B------:R-:W-:Y:S01]  /*64b0*/  FMUL.FTZ R13, R176, R13 ;  /* 0x0000000db00d7220 */ /* 0x000fe20000410000 */
[----:B------:R-:W-:Y:S01]  /*64c0*/  FFMA.FTZ R149, R149, R140, R16 ;  /* 0x0000008c95957223 */ /* 0x000fe20000010010 */
[----:B------:R-:W-:Y:S01]  /*64d0*/  FMUL.FTZ R163, R163, R12 ;  /* 0x0000000ca3a37220 */ /* 0x000fe20000410000 */
[-C--:B------:R-:W-:Y:S01]  /*64e0*/  FMUL.FTZ R12, R141, R185.reuse ;  /* 0x000000b98d0c7220 */ /* 0x080fe20000410000 */
[----:B------:R-:W-:Y:S01]  /*64f0*/  FMUL.FTZ R185, R92, R185 ;  /* 0x000000b95cb97220 */ /* 0x000fe20000410000 */
[----:B------:R-:W-:Y:S01]  /*6500*/  FFMA.FTZ R148, R148, R153, R13 ;  /* 0x0000009994947223 */ /* 0x000fe2000001000d */
[----:B------:R-:W-:Y:S01]  /*6510*/  FMUL.FTZ R13, R138, R183 ;  /* 0x000000b78a0d7220 */ /* 0x000fe20000410000 */
[----:B------:R-:W-:Y:S01]  /*6520*/  FFMA.FTZ R97, R12, R132, R97 ;  /* 0x000000840c617223 */ /* 0x000fe20000010061 */
[----:B------:R-:W-:Y:S01]  /*6530*/  FMUL.FTZ R178, R178, R185 ;  /* 0x000000b9b2b27220 */ /* 0x000fe20000410000 */
[----:B------:R-:W-:Y:S01]  /*6540*/  FADD.FTZ R123, R148, R123 ;  /* 0x0000007b947b7221 */ /* 0x000fe20000010000 */
[----:B------:R-:W-:Y:S01]  /*6550*/  FFMA.FTZ R110, R13, R83, R110 ;  /* 0x000000530d6e7223 */ /* 0x000fe2000001006e */
[----:B------:R-:W-:Y:S01]  /*6560*/  FFMA.FTZ R150, R150, R13, R163 ;  /* 0x0000000d96967223 */ /* 0x000fe200000100a3 */
[C---:B------:R-:W-:Y:S01]  /*6570*/  FMUL.FTZ R13, R92.reuse, R186 ;  /* 0x000000ba5c0d7220 */ /* 0x040fe20000410000 */
[----:B------:R-:W-:Y:S01]  /*6580*/  FFMA.FTZ R151, R151, R12, R178 ;  /* 0x0000000c97977223 */ /* 0x000fe200000100b2 */
[----:B------:R-:W-:Y:S01]  /*6590*/  FMUL.FTZ R12, R92, R181 ;  /* 0x000000b55c0c7220 */ /* 0x000fe20000410000 */
[----:B------:R-:W-:Y:S01]  /*65a0*/  FADD.FTZ R130, R149, R130 ;  /* 0x0000008295827221 */ /* 0x000fe20000010000 */
[----:B------:R-:W-:Y:S01]  /*65b0*/  FADD.FTZ R121, R150, R121 ;  /* 0x0000007996797221 */ /* 0x000fe20000010000 */
[----:B------:R-:W-:Y:S01]  /*65c0*/  FADD.FTZ R128, R151, R128 ;  /* 0x0000008097807221 */ /* 0x000fe20000010000 */
        /* <DEDUP_REMOVED lines=8> */
[----:B------:R-:W-:Y:S01]  /*6650*/  FFMA.FTZ R98, R13, R91, R98 ;  /* 0x0000005b0d627223 */ /* 0x000fe20000010062 */
[----:B------:R-:W-:Y:S01]  /*6660*/  FFMA.FTZ R169, R154, R13, R169 ;  /* 0x0000000d9aa97223 */ /* 0x000fe200000100a9 */
[----:B------:R-:W3:Y:S01]  /*6670*/  SHFL.DOWN PT, R16, R3, 0x8, 0x1f ;  /* 0x09001f0003107f89 */ /* 0x000ee200000e0000 */
[----:B------:R-:W-:Y:S01]  /*6680*/  FMUL.FTZ R13, R92, R214 ;  /* 0x000000d65c0d7220 */ /* 0x000fe20000410000 */
[----:B------:R-:W-:Y:S01]  /*6690*/  FFMA.FTZ R152, R152, R137, R15 ;  /* 0x0000008998987223 */ /* 0x000fe2000001000f */
[----:B------:R-:W-:Y:S01]  /*66a0*/  FMUL.FTZ R171, R171, R12 ;  /* 0x0000000cabab7220 */ /* 0x000fe20000410000 */
[----:B------:R-:W-:Y:S01]  /*66b0*/  FMUL.FTZ R12, R92, R177 ;  /* 0x000000b15c0c7220 */ /* 0x000fe20000410000 */
        /* <DEDUP_REMOVED lines=15> */
[----:B0-----:R-:W-:Y:S01]  /*67b0*/  @!P0 FADD.FTZ R14, R14, R17 ;  /* 0x000000110e0e8221 */ /* 0x001fe20000010000 */
[----:B------:R-:W-:Y:S01]  /*67c0*/  FADD.FTZ R118, R187, R118 ;  /* 0x00000076bb767221 */ /* 0x000fe20000010000 */
[----:B---3--:R-:W-:-:S03]  /*67d0*/  @!P0 FADD.FTZ R3, R3, R16 ;  /* 0x0000001003038221 */ /* 0x008fc60000010000 */
[----:B------:R-:W0:Y:S01]  /*67e0*/  SHFL.DOWN PT, R17, R14, 0x10, 0x1f ;  /* 0x0a001f000e117f89 */ /* 0x000e2200000e0000 */
[----:B------:R-:W-:Y:S01]  /*67f0*/  ISETP.GT.AND P0, PT, R46, 0xf, PT ;  /* 0x0000000f2e00780c */ /* 0x000fe20003f04270 */
[----:B------:R-:W-:Y:S02]  /*6800*/  FMUL.FTZ R16, R135, R216 ;  /* 0x000000d887107220 */ /* 0x000fe40000410000 */
[----:B------:R-:W3:Y:S02]  /*6810*/  SHFL.DOWN PT, R18, R3, 0x10, 0x1f ;  /* 0x0a001f0003127f89 */ /* 0x000ee400000e0000 */
[----:B------:R-:W-:Y:S01]  /*6820*/  FFMA.FTZ R101, R16, R65, R101 ;  /* 0x0000004110657223 */ /* 0x000fe20000010065 */
[----:B------:R-:W-:Y:S01]  /*6830*/  FFMA.FTZ R16, R160, R16, R13 ;  /* 0x00000010a0107223 */ /* 0x000fe2000001000d */
[----:B------:R-:W-:-:S03]  /*6840*/  FMUL.FTZ R13, R92, R202 ;  /* 0x000000ca5c0d7220 */ /* 0x000fc60000410000 */
[----:B------:R-:W-:Y:S01]  /*6850*/  FADD.FTZ R115, R16, R115 ;  /* 0x0000007310737221 */ /* 0x000fe20000010000 */
[----:B------:R-:W-:Y:S01]  /*6860*/  FMUL.FTZ R15, R188, R13 ;  /* 0x0000000dbc0f7220 */ /* 0x000fe20000410000 */
[----:B------:R-:W-:Y:S01]  /*6870*/  FMUL.FTZ R13, R92, R204 ;  /* 0x000000cc5c0d7220 */ /* 0x000fe20000410000 */
[----:B------:R-:W-:Y:S02]  /*6880*/  FMUL.FTZ R16, R131, R206 ;  /* 0x000000ce83107220 */ /* 0x000fe40000410000 */
[----:B------:R-:W-:Y:S01]  /*6890*/  FFMA.FTZ R164, R164, R12, R15 ;  /* 0x0000000ca4a47223 */ /* 0x000fe2000001000f */
[----:B------:R-:W-:Y:S01]  /*68a0*/  FMUL.FTZ R15, R92, R206 ;  /* 0x000000ce5c0f7220 */ /* 0x000fe20000410000 */
[----:B------:R-:W-:Y:S02]  /*68b0*/  FFMA.FTZ R105, R16, R69, R105 ;  /* 0x0000004510697223 */ /* 0x000fe40000010069 */
[----:B------:R-:W-:Y:S01]  /*68c0*/  FADD.FTZ R113, R164, R113 ;  /* 0x00000071a4717221 */ /* 0x000fe20000010000 */
[----:B0-----:R-:W-:Y:S01]  /*68d0*/  @!P0 FADD.FTZ R14, R14, R17 ;  /* 0x000000110e0e8221 */ /* 0x001fe20000010000 */
[----:B------:R-:W-:Y:S01]  /*68e0*/  FMUL.FTZ R17, R190, R13 ;  /* 0x0000000dbe117220 */ /* 0x000fe20000410000 */
[----:B---3--:R-:W-:-:S03]  /*68f0*/  @!P0 FADD.FTZ R3, R3, R18 ;  /* 0x0000001203038221 */ /* 0x008fc60000010000 */
[----:B------:R-:W-:Y:S01]  /*6900*/  MOV R12, R14 ;  /* 0x0000000e000c7202 */ /* 0x000fe20000000f00 */
[----:B------:R-:W-:Y:S01]  /*6910*/  FMUL.FTZ R14, R92, R157 ;  /* 0x0000009d5c0e7220 */ /* 0x000fe20000410000 */
[----:B------:R-:W-:Y:S01]  /*6920*/  FFMA.FTZ R145, R166, R145, R17 ;  /* 0x00000091a6917223 */ /* 0x000fe20000010011 */
[----:B------:R-:W-:Y:S01]  /*6930*/  FMUL.FTZ R17, R192, R15 ;  /* 0x0000000fc0117220 */ /* 0x000fe20000410000 */
[----:B------:R-:W-:Y:S01]  /*6940*/  MOV R13, R3 ;  /* 0x00000003000d7202 */ /* 0x000fe20000000f00 */
[-C--:B------:R-:W-:Y:S01]  /*6950*/  FMUL.FTZ R3, R92, R210.reuse ;  /* 0x000000d25c037220 */ /* 0x080fe20000410000 */
[----:B------:R-:W-:Y:S01]  /*6960*/  FMUL.FTZ R15, R146, R157 ;  /* 0x0000009d920f7220 */ /* 0x000fe20000410000 */
[----:B------:R-:W-:Y:S01]  /*6970*/  FMUL.FTZ R210, R129, R210 ;  /* 0x000000d281d27220 */ /* 0x000fe20000410000 */
[----:B------:R-:W-:Y:S01]  /*6980*/  FMUL.FTZ R199, R199, R14 ;  /* 0x0000000ec7c77220 */ /* 0x000fe20000410000 */
[----:B------:R-:W-:Y:S01]  /*6990*/  FMUL.FTZ R3, R2, R3 ;  /* 0x0000000302037220 */ /* 0x000fe20000410000 */
[----:B------:R0:W-:Y:S01]  /*69a0*/  @!P1 STS.64 [R56+0x18d8], R12 ;  /* 0x0018d80c38009388 */ /* 0x0001e20000000a00 */
[----:B------:R-:W-:Y:S01]  /*69b0*/  FFMA.FTZ R16, R168, R16, R17 ;  /* 0x00000010a8107223 */ /* 0x000fe20000010011 */
[----:B------:R-:W-:Y:S01]  /*69c0*/  FFMA.FTZ R199, R170, R15, R199 ;  /* 0x0000000faac77223 */ /* 0x000fe200000100c7 */
[----:B------:R-:W-:Y:S01]  /*69d0*/  FFMA.FTZ R172, R172, R210, R3 ;  /* 0x000000d2acac7223 */ /* 0x000fe20000010003 */
[----:B------:R-:W-:Y:S01]  /*69e0*/  FADD.FTZ R116, R145, R116 ;  /* 0x0000007491747221 */ /* 0x000fe20000010000 */
[----:B------:R-:W-:Y:S01]  /*69f0*/  FFMA.FTZ R106, R15, R77, R106 ;  /* 0x0000004d0f6a7223 */ /* 0x000fe2000001006a */
[----:B------:R-:W-:Y:S01]  /*6a00*/  FFMA.FTZ R107, R210, R71, R107 ;  /* 0x00000047d26b7223 */ /* 0x000fe2000001006b */
[----:B------:R-:W-:Y:S01]  /*6a10*/  FADD.FTZ R111, R16, R111 ;  /* 0x0000006f106f7221 */ /* 0x000fe20000010000 */
[----:B------:R-:W-:Y:S01]  /*6a20*/  FADD.FTZ R114, R199, R114 ;  /* 0x00000072c7727221 */ /* 0x000fe20000010000 */
[----:B------:R-:W-:Y:S01]  /*6a30*/  FADD.FTZ R109, R172, R109 ;  /* 0x0000006dac6d7221 */ /* 0x000fe20000010000 */
[----:B------:R-:W-:Y:S06]  /*6a40*/  BAR.SYNC.DEFER_BLOCKING 0x0 ;  /* 0x0000000000007b1d */ /* 0x000fec0000010000 */
[----:B------:R-:W-:Y:S05]  /*6a50*/  @P2 BRA `(.L_x_6190) ;  /* 0x00000000003c2947 */ /* 0x000fea0003800000 */
[----:B------:R-:W3:Y:S01]  /*6a60*/  S2UR UR8, SR_CgaCtaId ;  /* 0x00000000000879c3 */ /* 0x000ee20000008800 */
[----:B------:R-:W-:Y:S01]  /*6a70*/  UMOV UR7, 0x400 ;  /* 0x0000040000077882 */ /* 0x000fe20000000000 */
[----:B------:R-:W-:Y:S01]  /*6a80*/  ISETP.NE.AND P0, PT, R55, R96, PT ;  /* 0x000000603700720c */ /* 0x000fe20003f05270 */
[----:B---3--:R-:W-:-:S06]  /*6a90*/  ULEA UR7, UR8, UR7, 0x18 ;  /* 0x0000000708077291 */ /* 0x008fcc000f8ec03f */
[----:B------:R-:W-:-:S04]  /*6aa0*/  MOV R73, UR7 ;  /* 0x0000000700497c02 */ /* 0x000fc80008000f00 */
[----:B------:R-:W-:Y:S01]  /*6ab0*/  LEA R16, R94, R73, 0x2 ;  /* 0x000000495e107211 */ /* 0x000fe200078e10ff */
[----:B------:R-:W0:Y:S04]  /*6ac0*/  LDS.64 R2, [R73+0x18e0] ;  /* 0x0018e00049027984 */ /* 0x000e280000000a00 */
[----:B------:R-:W3:Y:S04]  /*6ad0*/  @P0 LDS R14, [R16+0x3210] ;  /* 0x00321000100e0984 */ /* 0x000ee80000000800 */
[----:B------:R-:W4:Y:S01]  /*6ae0*/  @P0 LDS R15, [R16+0x2e10] ;  /* 0x002e1000100f0984 */ /* 0x000f220000000800 */
[----:B0-----:R-:W-:Y:S01]  /*6af0*/  FADD.FTZ R13, R13, R3 ;  /* 0x000000030d0d7221 */ /* 0x001fe20000010000 */
[----:B------:R-:W-:-:S03]  /*6b00*/  FADD.FTZ R12, R12, R2 ;  /* 0x000000020c0c7221 */ /* 0x000fc60000010000 */
[----:B---3--:R-:W-:Y:S01]  /*6b10*/  @P0 FADD.FTZ R13, R13, R14 ;  /* 0x0000000e0d0d0221 */ /* 0x008fe20000010000 */
[----:B----4-:R-:W-:-:S04]  /*6b20*/  @P0 FADD.FTZ R12, R12, R15 ;  /* 0x0000000f0c0c0221 */ /* 0x010fc80000010000 */
[----:B------:R3:W-:Y:S04]  /*6b30*/  STS [R16+0x3210], R13 ;  /* 0x0032100d10007388 */ /* 0x0007e80000000800 */
[----:B------:R3:W-:Y:S02]  /*6b40*/  STS [R16+0x2e10], R12 ;  /* 0x002e100c10007388 */ /* 0x0007e40000000800 */
.L_x_6190:
[----:B------:R-:W-:Y:S05]  /*6b50*/  BSYNC B0 ;  /* 0x0000000000007941 */ /* 0x000fea0003800000 */
.L_x_6189:
[----:B------:R-:W-:Y:S01]  /*6b60*/  IADD3 R94, R94, 0x1, RZ ;  /* 0x000000015e5e7810 */ /* 0x000fe20007ffe0ff */
[----:B------:R-:W-:-:S03]  /*6b70*/  UIADD3 UR5, UP0, UR5, 0x1, URZ ;  /* 0x0000000105057890 */ /* 0x000fc6000ff1e03f */
[----:B------:R-:W-:Y:S01]  /*6b80*/  ISETP.GE.AND P0, PT, R94, UR28, PT ;  /* 0x0000001c5e007c0c */ /* 0x000fe2000bf06270 */
[----:B------:R-:W-:-:S12]  /*6b90*/  UIADD3.X UR6, URZ, UR6, URZ, UP0, !UPT ;  /* 0x000000063f067290 */ /* 0x000fd800087fe43f */
[----:B------:R-:W-:Y:S05]  /*6ba0*/  @!P0 BRA `(.L_x_6191) ;  /* 0xffffffcc00188947 */ /* 0x000fea000383ffff */
.L_x_6147:
[----:B------:R-:W-:Y:S08]  /*6bb0*/  BAR.SYNC.DEFER_BLOCKING 0x0 ;  /* 0x0000000000007b1d */ /* 0x000ff00000010000 */
[----:B------:R-:W4:Y:S01]  /*6bc0*/  LDC.64 R34, c[0x0][0x388] ;  /* 0x0000e200ff227b82 */ /* 0x000f220000000a00 */
[----:B------:R-:W-:-:S07]  /*6bd0*/  ULDC.64 UR6, c[0x0][0x390] ;  /* 0x0000e40000067ab9 */ /* 0x000fce0000000a00 */
[----:B--2---:R-:W2:Y:S08]  /*6be0*/  LDC.64 R36, c[0x0][0x3e0] ;  /* 0x0000f800ff247b82 */ /* 0x004eb00000000a00 */
[----:B------:R-:W5:Y:S01]  /*6bf0*/  LDC.64 R64, c[0x0][0x3f0] ;  /* 0x0000fc00ff407b82 */ /* 0x000f620000000a00 */
[----:B------:R-:W4:Y:S04]  /*6c00*/  LDG.E.128 R8, desc[UR12][R20.64] ;  /* 0x0000000c14087981 */ /* 0x000f28000c1e1d00 */
[----:B0--3--:R-:W3:Y:S01]  /*6c10*/  LDG.E.128 R12, desc[UR12][R20.64+0x200] ;  /* 0x0002000c140c7981 */ /* 0x009ee2000c1e1d00 */
[----:B------:R-:W-:-:S03]  /*6c20*/  UIADD3 UR4, UR4, 0x1, URZ ;  /* 0x0000000104047890 */ /* 0x000fc6000fffe03f */
[----:B----4-:R-:W-:Y:S04]  /*6c30*/  STS.128 [R58], R8 ;  /* 0x000000083a007388 */ /* 0x010fe80000000c00 */
[----:B---3--:R-:W-:Y:S01]  /*6c40*/  STS.128 [R58+0x200], R12 ;  /* 0x0002000c3a007388 */ /* 0x008fe20000000c00 */
[----:B------:R-:W-:-:S03]  /*6c50*/  NOP ;  /* 0x0000000000007918 */ /* 0x000fc60000000000 */
[----:B------:R-:W0:Y:S04]  /*6c60*/  LDS.128 R4, [R59] ;  /* 0x000000003b047984 */ /* 0x000e280000000c00 */
[----:B------:R3:W4:Y:S02]  /*6c70*/  LDS.128 R8, [R59+0x10] ;  /* 0x000010003b087984 */ /* 0x0007240000000c00 */
[----:B---3--:R-:W-:Y:S02]  /*6c80*/  IADD3 R59, R55, -0x1, RZ ;  /* 0xffffffff373b7810 */ /* 0x008fe40007ffe0ff */
[C---:B0-----:R-:W-:Y:S02]  /*6c90*/  SHF.L.U32 R3, R4.reuse, 0x10, RZ ;  /* 0x0000001004037819 */ /* 0x041fe400000006ff */
[----:B------:R-:W-:-:S02]  /*6ca0*/  PRMT R4, R4, 0x7632, R4 ;  /* 0x0000763204047816 */ /* 0x000fc40000000004 */
[----:B------:R-:W-:Y:S01]  /*6cb0*/  SHF.L.U32 R13, R7, 0x10, RZ ;  /* 0x00000010070d7819 */ /* 0x000fe200000006ff */
[--C-:B------:R-:W-:Y:S01]  /*6cc0*/  FADD.FTZ R0, R3, R40.reuse ;  /* 0x0000002803007221 */ /* 0x100fe20000010000 */
[C---:B------:R-:W-:Y:S02]  /*6cd0*/  SHF.L.U32 R3, R5.reuse, 0x10, RZ ;  /* 0x0000001005037819 */ /* 0x040fe400000006ff */
[----:B------:R-:W-:Y:S01]  /*6ce0*/  PRMT R5, R5, 0x7632, R5 ;  /* 0x0000763205057816 */ /* 0x000fe20000000005 */
[--C-:B------:R-:W-:Y:S01]  /*6cf0*/  FADD.FTZ R15, R13, R40.reuse ;  /* 0x000000280d0f7221 */ /* 0x100fe20000010000 */
[----:B------:R-:W-:Y:S01]  /*6d00*/  BAR.SYNC.DEFER_BLOCKING 0x0 ;  /* 0x0000000000007b1d */ /* 0x000fe20000010000 */
[----:B------:R-:W-:Y:S01]  /*6d10*/  FADD.FTZ R2, R3, R40 ;  /* 0x0000002803027221 */ /* 0x000fe20000010000 */
[----:B------:R-:W-:Y:S02]  /*6d20*/  SHF.L.U32 R3, R4, 0x10, RZ ;  /* 0x0000001004037819 */ /* 0x000fe400000006ff */
[----:B------:R-:W-:-:S02]  /*6d30*/  FSETP.GTU.FTZ.AND P3, PT, R0, 20, PT ;  /* 0x41a000000000780b */ /* 0x000fc40003f7c000 */
[----:B------:R-:W-:Y:S01]  /*6d40*/  FSETP.GTU.FTZ.AND P2, PT, R2, 20, PT ;  /* 0x41a000000200780b */ /* 0x000fe20003f5c000 */
[----:B------:R-:W-:Y:S01]  /*6d50*/  FADD.FTZ R3, R3, R40 ;  /* 0x0000002803037221 */ /* 0x000fe20000010000 */
[----:B------:R-:W-:Y:S02]  /*6d60*/  FSETP.GTU.FTZ.AND P4, PT, R15, 20, PT ;  /* 0x41a000000f00780b */ /* 0x000fe40003f9c000 */
        /* <DEDUP_REMOVED lines=9> */
[----:B------:R-:W0:Y:S01]  /*6e00*/  @!P3 MUFU.EX2 R0, R0 ;  /* 0x000000000000b308 */ /* 0x000e220000000800 */
[----:B------:R-:W-:Y:S01]  /*6e10*/  SHF.L.U32 R7, R7, 0x10, RZ ;  /* 0x0000001007077819 */ /* 0x000fe200000006ff */
[----:B------:R-:W-:Y:S01]  /*6e20*/  @!P6 FMUL.FTZ R3, R3, -1.4426950216293334961 ;  /* 0xbfb8aa3b0303e820 */ /* 0x000fe20000410000 */
[----:B------:R-:W-:Y:S02]  /*6e30*/  FSETP.GTU.FTZ.AND P5, PT, R17, 20, PT ;  /* 0x41a000001100780b */ /* 0x000fe40003fbc000 */
[----:B------:R-:W-:-:S03]  /*6e40*/  PRMT R8, R8, 0x7632, R8 ;  /* 0x0000763208087816 */ /* 0x000fc60000000008 */
[----:B------:R-:W3:Y:S08]  /*6e50*/  @!P6 MUFU.EX2 R3, R3 ;  /* 0x000000030003e308 */ /* 0x000ef00000000800 */
[----:B------:R-:W4:Y:S01]  /*6e60*/  @!P2 MUFU.EX2 R4, R4 ;  /* 0x000000040004a308 */ /* 0x000f220000000800 */
[----:B0-----:R-:W-:Y:S01]  /*6e70*/  @!P3 FADD.FTZ R2, R0, 1 ;  /* 0x3f8000000002b421 */ /* 0x001fe20000010000 */
[----:B------:R-:W-:-:S06]  /*6e80*/  @!P5 FMUL.FTZ R12, R17, -1.4426950216293334961 ;  /* 0xbfb8aa3b110cd820 */ /* 0x000fcc0000410000 */
[----:B------:R0:W1:Y:S01]  /*6e90*/  @!P3 MUFU.RCP R14, R2 ;  /* 0x00000002000eb308 */ /* 0x0000620000001000 */
[----:B---3--:R-:W-:-:S07]  /*6ea0*/  @!P6 FADD.FTZ R3, R3, 1 ;  /* 0x3f8000000303e421 */ /* 0x008fce0000010000 */
[----:B------:R-:W3:Y:S01]  /*6eb0*/  @!P6 MUFU.RCP R3, R3 ;  /* 0x000000030003e308 */ /* 0x000ee20000001000 */
[----:B----4-:R-:W-:Y:S01]  /*6ec0*/  @!P2 FADD.FTZ R0, R4, 1 ;  /* 0x3f8000000400a421 */ /* 0x010fe20000010000 */
[----:B0-----:R-:W-:Y:S01]  /*6ed0*/  @!P4 FMUL.FTZ R2, R15, -1.4426950216293334961 ;  /* 0xbfb8aa3b0f02c820 */ /* 0x001fe20000410000 */
[--C-:B------:R-:W-:Y:S01]  /*6ee0*/  FADD.FTZ R15, R5, R40.reuse ;  /* 0x00000028050f7221 */ /* 0x100fe20000010000 */
[----:B------:R-:W-:Y:S01]  /*6ef0*/  SHF.L.U32 R5, R6, 0x10, RZ ;  /* 0x0000001006057819 */ /* 0x000fe200000006ff */
[--C-:B------:R-:W-:Y:S01]  /*6f00*/  FADD.FTZ R4, R13, R40.reuse ;  /* 0x000000280d047221 */ /* 0x100fe20000010000 */
[----:B------:R-:W-:Y:S02]  /*6f10*/  SHF.L.U32 R13, R9, 0x10, RZ ;  /* 0x00000010090d7819 */ /* 0x000fe400000006ff */
[----:B------:R-:W0:Y:S01]  /*6f20*/  @!P2 MUFU.RCP R0, R0 ;  /* 0x000000000000a308 */ /* 0x000e220000001000 */
[----:B-1----:R-:W-:Y:S01]  /*6f30*/  @!P3 FMUL.FTZ R109, R109, R14 ;  /* 0x0000000e6d6db220 */ /* 0x002fe20000410000 */
[--C-:B------:R-:W-:Y:S01]  /*6f40*/  FADD.FTZ R5, R5, R40.reuse ;  /* 0x0000002805057221 */ /* 0x100fe20000010000 */
[--C-:B------:R-:W-:Y:S01]  /*6f50*/  FADD.FTZ R14, R7, R40.reuse ;  /* 0x00000028070e7221 */ /* 0x100fe20000010000 */
[----:B------:R-:W-:Y:S01]  /*6f60*/  FSETP.GTU.FTZ.AND P3, PT, R15, 20, PT ;  /* 0x41a000000f00780b */ /* 0x000fe20003f7c000 */
[----:B------:R-:W-:Y:S01]  /*6f70*/  FADD.FTZ R16, R13, R40 ;  /* 0x000000280d107221 */ /* 0x000fe20000010000 */
[----:B------:R-:W-:-:S02]  /*6f80*/  FSETP.GTU.FTZ.AND P0, PT, R4, 20, PT ;  /* 0x41a000000400780b */ /* 0x000fc40003f1c000 */
[----:B------:R-:W1:Y:S01]  /*6f90*/  @!P5 MUFU.EX2 R12, R12 ;  /* 0x0000000c000cd308 */ /* 0x000e620000000800 */
[----:B---3--:R-:W-:Y:S01]  /*6fa0*/  @!P6 FMUL.FTZ R114, R114, R3 ;  /* 0x000000037272e220 */ /* 0x008fe20000410000 */
[----:B------:R-:W-:Y:S02]  /*6fb0*/  FSETP.GTU.FTZ.AND P6, PT, R5, 20, PT ;  /* 0x41a000000500780b */ /* 0x000fe40003fdc000 */
[----:B------:R-:W-:Y:S02]  /*6fc0*/  FSETP.GTU.FTZ.AND P1, PT, R16, 20, PT ;  /* 0x41a000001000780b */ /* 0x000fe40003f3c000 */
[----:B------:R-:W-:Y:S02]  /*6fd0*/  PRMT R9, R9, 0x7632, R9 ;  /* 0x0000763209097816 */ /* 0x000fe40000000009 */
[----:B------:R3:W4:Y:S01]  /*6fe0*/  @!P4 MUFU.EX2 R13, R2 ;  /* 0x00000002000dc308 */ /* 0x0007220000000800 */
[----:B0-----:R-:W-:Y:S01]  /*6ff0*/  @!P2 FMUL.FTZ R111, R111, R0 ;  /* 0x000000006f6fa220 */ /* 0x001fe20000410000 */
[----:B------:R-:W-:Y:S01]  /*7000*/  FSETP.GTU.FTZ.AND P2, PT, R14, 20, PT ;  /* 0x41a000000e00780b */ /* 0x000fe20003f5c000 */
[----:B------:R-:W-:Y:S01]  /*7010*/  @!P3 FMUL.FTZ R0, R15, -1.4426950216293334961 ;  /* 0xbfb8aa3b0f00b820 */ /* 0x000fe20000410000 */
[----:B------:R-:W-:Y:S01]  /*7020*/  @!P0 FMUL.FTZ R4, R4, -1.4426950216293334961 ;  /* 0xbfb8aa3b04048820 */ /* 0x000fe20000410000 */
[----:B------:R-:W-:-:S02]  /*7030*/  SHF.L.U32 R15, R10, 0x10, RZ ;  /* 0x000000100a0f7819 */ /* 0x000fc400000006ff */
[----:B------:R-:W-:Y:S01]  /*7040*/  @!P6 FMUL.FTZ R3, R5, -1.4426950216293334961 ;  /* 0xbfb8aa3b0503e820 */ /* 0x000fe20000410000 */
[----:B------:R-:W0:Y:S01]  /*7050*/  @!P0 MUFU.EX2 R6, R4 ;  /* 0x0000000400068308 */ /* 0x000e220000000800 */
[----:B---3--:R-:W-:Y:S01]  /*7060*/  @!P1 FMUL.FTZ R2, R16, -1.4426950216293334961 ;  /* 0xbfb8aa3b10029820 */ /* 0x008fe20000410000 */
[----:B-1----:R-:W-:Y:S01]  /*7070*/  @!P5 FADD.FTZ R12, R12, 1 ;  /* 0x3f8000000c0cd421 */ /* 0x002fe20000010000 */
[----:B------:R-:W-:Y:S01]  /*7080*/  PRMT R10, R10, 0x7632, R10 ;  /* 0x000076320a0a7816 */ /* 0x000fe2000000000a */
[--C-:B------:R-:W-:Y:S01]  /*7090*/  FADD.FTZ R15, R15, R40.reuse ;  /* 0x000000280f0f7221 */ /* 0x100fe20000010000 */
[----:B------:R-:W-:Y:S02]  /*70a0*/  SHF.L.U32 R9, R9, 0x10, RZ ;  /* 0x0000001009097819 */ /* 0x000fe400000006ff */
[----:B------:R-:W-:Y:S01]  /*70b0*/  @!P2 FMUL.FTZ R5, R14, -1.4426950216293334961 ;  /* 0xbfb8aa3b0e05a820 */ /* 0x000fe20000410000 */
[----:B------:R-:W-:Y:S01]  /*70c0*/  @!P3 MUFU.EX2 R0, R0 ;  /* 0x000000000000b308 */ /* 0x000fe20000000800 */
[----:B----4-:R-:W-:Y:S01]  /*70d0*/  @!P4 FADD.FTZ R13, R13, 1 ;  /* 0x3f8000000d0dc421 */ /* 0x010fe20000010000 */
[----:B------:R-:W-:Y:S01]  /*70e0*/  FADD.FTZ R9, R9, R40 ;  /* 0x0000002809097221 */ /* 0x000fe20000010000 */
[----:B------:R-:W-:-:S05]  /*70f0*/  SHF.L.U32 R16, R59, 0xa, RZ ;  /* 0x0000000a3b107819 */ /* 0x000fca00000006ff */
[----:B------:R-:W1:Y:S01]  /*7100*/  @!P6 MUFU.EX2 R3, R3 ;  /* 0x000000030003e308 */ /* 0x000e620000000800 */
[----:B0-----:R-:W-:-:S07]  /*7110*/  @!P0 FADD.FTZ R6, R6, 1 ;  /* 0x3f80000006068421 */ /* 0x001fce0000010000 */
[----:B------:R-:W0:Y:S08]  /*7120*/  @!P2 MUFU.EX2 R5, R5 ;  /* 0x000000050005a308 */ /* 0x000e300000000800 */
[----:B------:R3:W-:Y:S01]  /*7130*/  @!P1 MUFU.EX2 R7, R2 ;  /* 0x0000000200079308 */ /* 0x0007e20000000800 */
[----:B-1----:R-:W-:Y:S01]  /*7140*/  @!P6 FADD.FTZ R4, R3, 1 ;  /* 0x3f8000000304e421 */ /* 0x002fe20000010000 */
[----:B------:R-:W-:-:S02]  /*7150*/  SHF.L.U32 R3, R11, 0x10, RZ ;  /* 0x000000100b037819 */ /* 0x000fc400000006ff */
[----:B------:R-:W-:-:S04]  /*7160*/  PRMT R11, R11, 0x7632, R11 ;  /* 0x000076320b0b7816 */ /* 0x000fc8000000000b */
[----:B------:R-:W1:Y:S01]  /*7170*/  @!P5 MUFU.RCP R12, R12 ;  /* 0x0000000c000cd308 */ /* 0x000e620000001000 */
[----:B---3--:R-:W-:Y:S01]  /*7180*/  @!P3 FADD.FTZ R2, R0, 1 ;  /* 0x3f8000000002b421 */ /* 0x008fe20000010000 */
[----:B0-----:R-:W-:Y:S01]  /*7190*/  @!P2 FADD.FTZ R5, R5, 1 ;  /* 0x3f8000000505a421 */ /* 0x001fe20000010000 */
[----:B------:R-:W-:-:S05]  /*71a0*/  SHF.L.U32 R11, R11, 0x10, RZ ;  /* 0x000000100b0b7819 */ /* 0x000fca00000006ff */
[----:B------:R0:W3:Y:S01]  /*71b0*/  @!P3 MUFU.RCP R17, R2 ;  /* 0x000000020011b308 */ /* 0x0000e20000001000 */
[----:B------:R-:W-:-:S07]  /*71c0*/  FADD.FTZ R11, R11, R40 ;  /* 0x000000280b0b7221 */ /* 0x000fce0000010000 */
[----:B------:R-:W4:Y:S01]  /*71d0*/  @!P6 MUFU.RCP R19, R4 ;  /* 0x000000040013e308 */ /* 0x000f220000001000 */
[----:B0-----:R-:W-:Y:S01]  /*71e0*/  FADD.FTZ R2, R3, R40 ;  /* 0x0000002803027221 */ /* 0x001fe20000010000 */
[----:B------:R-:W-:Y:S01]  /*71f0*/  SHF.L.U32 R3, R8, 0x10, RZ ;  /* 0x0000001008037819 */ /* 0x000fe200000006ff */
[----:B-1----:R-:W-:-:S04]  /*7200*/  @!P5 FMUL.FTZ R113, R113, R12 ;  /* 0x0000000c7171d220 */ /* 0x002fc80000410000 */
[--C-:B------:R-:W-:Y:S01]  /*7210*/  FADD.FTZ R8, R3, R40.reuse ;  /* 0x0000002803087221 */ /* 0x100fe20000010000 */
[----:B------:R0:W1:Y:S01]  /*7220*/  @!P4 MUFU.RCP R14, R13 ;  /* 0x0000000d000ec308 */ /* 0x0000620000001000 */
[----:B------:R-:W-:Y:S01]  /*7230*/  SHF.L.U32 R3, R10, 0x10, RZ ;  /* 0x000000100a037819 */ /* 0x000fe200000006ff */
[----:B---3--:R-:W-:Y:S01]  /*7240*/  @!P3 FMUL.FTZ R116, R116, R17 ;  /* 0x000000117474b220 */ /* 0x008fe20000410000 */
[----:B------:R-:W-:Y:S02]  /*7250*/  FSETP.GTU.FTZ.AND P3, PT, R15, 20, PT ;  /* 0x41a000000f00780b */ /* 0x000fe40003f7c000 */
[----:B------:R-:W-:Y:S01]  /*7260*/  FSETP.GTU.FTZ.AND P5, PT, R8, 20, PT ;  /* 0x41a000000800780b */ /* 0x000fe20003fbc000 */
[----:B------:R-:W-:Y:S01]  /*7270*/  FADD.FTZ R12, R3, R40 ;  /* 0x00000028030c7221 */ /* 0x000fe20000010000 */
[----:B------:R-:W-:Y:S01]  /*7280*/  SHF.R.S32.HI R17, RZ, 0x1f, R16 ;  /* 0x0000001fff117819 */ /* 0x000fe20000011410 */
[----:B------:R-:W3:Y:S01]  /*7290*/  @!P2 MUFU.RCP R5, R5 ;  /* 0x000000050005a308 */ /* 0x000ee20000001000 */
[----:B----4-:R-:W-:Y:S01]  /*72a0*/  @!P6 FMUL.FTZ R118, R118, R19 ;  /* 0x000000137676e220 */ /* 0x010fe20000410000 */
[----:B------:R-:W-:-:S02]  /*72b0*/  FSETP.GTU.FTZ.AND P6, PT, R2, 20, PT ;  /* 0x41a000000200780b */ /* 0x000fc40003fdc000 */
[----:B0-----:R-:W-:-:S04]  /*72c0*/  F2FP.BF16.F32.PACK_AB R13, R97, R112 ;  /* 0x00000070610d723e */ /* 0x001fc800000010ff */
[----:B------:R-:W0:Y:S01]  /*72d0*/  @!P0 MUFU.RCP R6, R6 ;  /* 0x0000000600068308 */ /* 0x000e220000001000 */
[----:B-1----:R-:W-:Y:S01]  /*72e0*/  @!P4 FMUL.FTZ R115, R115, R14 ;  /* 0x0000000e7373c220 */ /* 0x002fe20000410000 */
[----:B------:R-:W-:Y:S01]  /*72f0*/  FSETP.GTU.FTZ.AND P4, PT, R9, 20, PT ;  /* 0x41a000000900780b */ /* 0x000fe20003f9c000 */
[----:B------:R-:W-:Y:S01]  /*7300*/  @!P3 FMUL.FTZ R0, R15, -1.4426950216293334961 ;  /* 0xbfb8aa3b0f00b820 */ /* 0x000fe20000410000 */
[----:B------:R-:W-:Y:S02]  /*7310*/  F2FP.BF16.F32.PACK_AB R15, R93, R108 ;  /* 0x0000006c5d0f723e */ /* 0x000fe400000010ff */
[----:B------:R-:W-:Y:S01]  /*7320*/  F2FP.BF16.F32.PACK_AB R14, R95, R110 ;  /* 0x0000006e5f0e723e */ /* 0x000fe200000010ff */
[----:B------:R-:W-:Y:S01]  /*7330*/  @!P6 FMUL.FTZ R2, R2, -1.4426950216293334961 ;  /* 0xbfb8aa3b0202e820 */ /* 0x000fe20000410000 */
[----:B------:R1:W4:Y:S01]  /*7340*/  @!P3 MUFU.EX2 R4, R0 ;  /* 0x000000000004b308 */ /* 0x0003220000000800 */
[----:B---3--:R-:W-:Y:S01]  /*7350*/  @!P2 FMUL.FTZ R122, R122, R5 ;  /* 0x000000057a7aa220 */ /* 0x008fe20000410000 */
[----:B------:R-:W-:-:S02]  /*7360*/  FSETP.GTU.FTZ.AND P2, PT, R12, 20, PT ;  /* 0x41a000000c00780b */ /* 0x000fc40003f5c000 */
[----:B------:R-:W-:-:S03]  /*7370*/  F2FP.BF16.F32.PACK_AB R5, R104, R105 ;  /* 0x000000696805723e */ /* 0x000fc600000010ff */
[----:B------:R-:W-:Y:S01]  /*7380*/  @!P4 FMUL.FTZ R3, R9, -1.4426950216293334961 ;  /* 0xbfb8aa3b0903c820 */ /* 0x000fe20000410000 */
[----:B------:R3:W2:Y:S01]  /*7390*/  @!P6 MUFU.EX2 R10, R2 ;  /* 0x00000002000ae308 */ /* 0x0006a20000000800 */
[----:B0-----:R-:W-:Y:S01]  /*73a0*/  @!P0 FMUL.FTZ R117, R117, R6 ;  /* 0x0000000675758220 */ /* 0x001fe20000410000 */
[----:B------:R-:W-:Y:S01]  /*73b0*/  FSETP.GTU.FTZ.AND P0, PT, R11, 20, PT ;  /* 0x41a000000b00780b */ /* 0x000fe20003f1c000 */
[----:B-1----:R-:W-:Y:S01]  /*73c0*/  @!P5 FMUL.FTZ R0, R8, -1.4426950216293334961 ;  /* 0xbfb8aa3b0800d820 */ /* 0x002fe20000410000 */
[----:B------:R-:W-:-:S03]  /*73d0*/  F2FP.BF16.F32.PACK_AB R6, R102, R103 ;  /* 0x000000676606723e */ /* 0x000fc600000010ff */
[----:B------:R-:W-:Y:S01]  /*73e0*/  @!P2 FMUL.FTZ R9, R12, -1.4426950216293334961 ;  /* 0xbfb8aa3b0c09a820 */ /* 0x000fe20000410000 */
[----:B------:R-:W-:Y:S01]  /*73f0*/  SHF.L.U32 R12, R44, 0x1, RZ ;  /* 0x000000012c0c7819 */ /* 0x000fe200000006ff */
[----:B---3--:R-:W-:Y:S01]  /*7400*/  @!P1 FADD.FTZ R2, R7, 1 ;  /* 0x3f80000007029421 */ /* 0x008fe20000010000 */
[----:B----4-:R-:W-:Y:S01]  /*7410*/  @!P3 FADD.FTZ R8, R4, 1 ;  /* 0x3f8000000408b421 */ /* 0x010fe20000010000 */
[----:B------:R-:W0:Y:S01]  /*7420*/  @!P4 MUFU.EX2 R3, R3 ;  /* 0x000000030003c308 */ /* 0x000e220000000800 */
[----:B------:R-:W-:Y:S02]  /*7430*/  F2FP.BF16.F32.PACK_AB R7, R100, R101 ;  /* 0x000000656407723e */ /* 0x000fe400000010ff */
[----:B------:R-:W-:Y:S01]  /*7440*/  F2FP.BF16.F32.PACK_AB R4, R106, R107 ;  /* 0x0000006b6a04723e */ /* 0x000fe200000010ff */
[----:B------:R-:W-:Y:S01]  /*7450*/  @!P0 FMUL.FTZ R11, R11, -1.4426950216293334961 ;  /* 0xbfb8aa3b0b0b8820 */ /* 0x000fe20000410000 */
[----:B--2---:R-:W-:-:S03]  /*7460*/  @!P6 FADD.FTZ R10, R10, 1 ;  /* 0x3f8000000a0ae421 */ /* 0x004fc60000010000 */
[----:B------:R-:W1:Y:S08]  /*7470*/  @!P2 MUFU.EX2 R9, R9 ;  /* 0x000000090009a308 */ /* 0x000e700000000800 */
[----:B------:R2:W3:Y:S01]  /*7480*/  @!P0 MUFU.EX2 R20, R11 ;  /* 0x0000000b00148308 */ /* 0x0004e20000000800 */
[----:B0-----:R-:W-:-:S07]  /*7490*/  @!P4 FADD.FTZ R18, R3, 1 ;  /* 0x3f8000000312c421 */ /* 0x001fce0000010000 */
[----:B------:R0:W4:Y:S01]  /*74a0*/  @!P1 MUFU.RCP R28, R2 ;  /* 0x00000002001c9308 */ /* 0x0001220000001000 */
[----:B--2---:R-:W-:Y:S01]  /*74b0*/  LOP3.LUT R11, R12, 0xffffffc0, RZ, 0xc0, !PT ;  /* 0xffffffc00c0b7812 */ /* 0x004fe200078ec0ff */
[----:B-1----:R-:W-:Y:S01]  /*74c0*/  @!P2 FADD.FTZ R19, R9, 1 ;  /* 0x3f8000000913a421 */ /* 0x002fe20000010000 */
[----:B------:R-:W-:-:S05]  /*74d0*/  F2FP.BF16.F32.PACK_AB R12, R98, R99 ;  /* 0x00000063620c723e */ /* 0x000fca00000010ff */
[----:B------:R-:W1:Y:S01]  /*74e0*/  @!P5 MUFU.EX2 R0, R0 ;  /* 0x000000000000d308 */ /* 0x000e620000000800 */
[----:B0-----:R-:W-:Y:S01]  /*74f0*/  LEA R2, R46, R11, 0x1 ;  /* 0x0000000b2e027211 */ /* 0x001fe200078e08ff */
[----:B---3--:R-:W-:-:S03]  /*7500*/  @!P0 FADD.FTZ R20, R20, 1 ;  /* 0x3f80000014148421 */ /* 0x008fc60000010000 */
[----:B------:R-:W-:Y:S01]  /*7510*/  LEA R21, R2, R73, 0x4 ;  /* 0x0000004902157211 */ /* 0x000fe200078e20ff */
[----:B------:R-:W-:Y:S02]  /*7520*/  IMAD R2, R34, UR14, RZ ;  /* 0x0000000e22027c24 */ /* 0x000fe4000f8e02ff */
[----:B------:R-:W0:Y:S01]  /*7530*/  @!P3 MUFU.RCP R30, R8 ;  /* 0x00000008001eb308 */ /* 0x000e220000001000 */
[----:B----4-:R-:W-:Y:S01]  /*7540*/  @!P1 FMUL.FTZ R119, R119, R28 ;  /* 0x0000001c77779220 */ /* 0x010fe20000410000 */
[----:B------:R-:W-:Y:S01]  /*7550*/  STS.128 [R21], R4 ;  /* 0x0000000415007388 */ /* 0x000fe20000000c00 */
[----:B------:R-:W-:Y:S01]  /*7560*/  IMAD R33, R35, UR15, R2 ;  /* 0x0000000f23217c24 */ /* 0x000fe2000f8e0202 */
[----:B------:R-:W-:Y:S01]  /*7570*/  F2FP.BF16.F32.PACK_AB R28, R114, R109 ;  /* 0x0000006d721c723e */ /* 0x000fe200000010ff */
[----:B------:R-:W-:Y:S01]  /*7580*/  IMAD.WIDE.U32 R2, R34, UR15, R16 ;  /* 0x0000000f22027c25 */ /* 0x000fe2000f8e0010 */
[----:B------:R2:W-:Y:S01]  /*7590*/  STS.128 [R21+0x10], R12 ;  /* 0x0000100c15007388 */ /* 0x0005e20000000c00 */
[----:B------:R-:W-:Y:S01]  /*75a0*/  NOP ;  /* 0x0000000000007918 */ /* 0x000fe20000000000 */
[----:B------:R3:W4:Y:S02]  /*75b0*/  @!P6 MUFU.RCP R32, R10 ;  /* 0x0000000a0020e308 */ /* 0x0007240000001000 */
[----:B------:R-:W5:Y:S01]  /*75c0*/  LDS.128 R4, [R58] ;  /* 0x000000003a047984 */ /* 0x000f620000000c00 */
[----:B-1----:R-:W-:Y:S01]  /*75d0*/  @!P5 FADD.FTZ R0, R0, 1 ;  /* 0x3f8000000000d421 */ /* 0x002fe20000010000 */
[----:B------:R-:W-:Y:S01]  /*75e0*/  IADD3 R3, R3, R33, RZ ;  /* 0x0000002103037210 */ /* 0x000fe20007ffe0ff */
[----:B------:R-:W-:-:S02]  /*75f0*/  IMAD R33, R39, UR6, RZ ;  /* 0x0000000627217c24 */ /* 0x000fc4000f8e02ff */
[----:B0-----:R-:W-:Y:S01]  /*7600*/  @!P3 FMUL.FTZ R121, R121, R30 ;  /* 0x0000001e7979b220 */ /* 0x001fe20000410000 */
[----:B------:R-:W-:Y:S01]  /*7610*/  F2FP.BF16.F32.PACK_AB R30, R118, R113 ;  /* 0x00000071761e723e */ /* 0x000fe200000010ff */
[----:B------:R0:W1:Y:S01]  /*7620*/  @!P5 MUFU.RCP R29, R0 ;  /* 0x00000000001dd308 */ /* 0x0000620000001000 */
[----:B---3--:R-:W3:Y:S01]  /*7630*/  LDS.128 R8, [R58+0x200] ;  /* 0x000200003a087984 */ /* 0x008ee20000000c00 */
[----:B--2---:R-:W-:Y:S01]  /*7640*/  FADD.FTZ R13, R109, R42 ;  /* 0x0000002a6d0d7221 */ /* 0x004fe20000010000 */
[----:B------:R-:W-:Y:S01]  /*7650*/  IMAD R33, R38, UR7, R33 ;  /* 0x0000000726217c24 */ /* 0x000fe2000f8e0221 */
[----:B------:R-:W-:Y:S01]  /*7660*/  IADD3 R48, P3, R48, -0x800, RZ ;  /* 0xfffff80030307810 */ /* 0x000fe20007f7e0ff */
[----:B------:R-:W-:Y:S01]  /*7670*/  IMAD.WIDE.U32 R2, R38, UR6, R2 ;  /* 0x0000000626027c25 */ /* 0x000fe2000f8e0002 */
[----:B------:R-:W-:Y:S02]  /*7680*/  ULDC.64 UR6, c[0x0][0x3b0] ;  /* 0x0000ec0000067ab9 */ /* 0x000fe40000000a00 */
[----:B------:R-:W2:Y:S01]  /*7690*/  @!P4 MUFU.RCP R31, R18 ;  /* 0x00000012001fc308 */ /* 0x000ea20000001000 */
[----:B0-----:R-:W-:Y:S01]  /*76a0*/  FADD.FTZ R0, R13, R114 ;  /* 0x000000720d007221 */ /* 0x001fe20000010000 */
[----:B------:R-:W-:Y:S01]  /*76b0*/  LEA R12, P1, R2, R36, 0x1 ;  /* 0x00000024020c7211 */ /* 0x000fe200078208ff */
[----:B----4-:R-:W-:Y:S01]  /*76c0*/  @!P6 FMUL.FTZ R123, R123, R32 ;  /* 0x000000207b7be220 */ /* 0x010fe20000410000 */
[----:B------:R-:W-:Y:S01]  /*76d0*/  IADD3.X R49, R49, -0x1, RZ, P3, !PT ;  /* 0xffffffff31317810 */ /* 0x000fe20001ffe4ff */
[----:B------:R-:W-:-:S03]  /*76e0*/  FADD.FTZ R13, R0, R111 ;  /* 0x0000006f000d7221 */ /* 0x000fc60000010000 */
[----:B------:R-:W0:Y:S01]  /*76f0*/  @!P2 MUFU.RCP R19, R19 ;  /* 0x000000130013a308 */ /* 0x000e220000001000 */
[----:B------:R-:W-:Y:S01]  /*7700*/  FADD.FTZ R0, R13, R116 ;  /* 0x000000740d007221 */ /* 0x000fe20000010000 */
[----:B------:R-:W-:Y:S01]  /*7710*/  IADD3 R13, R3, R33, RZ ;  /* 0x00000021030d7210 */ /* 0x000fe20007ffe0ff */
[----:B-1----:R-:W-:Y:S01]  /*7720*/  @!P5 FMUL.FTZ R124, R124, R29 ;  /* 0x0000001d7c7cd220 */ /* 0x002fe20000410000 */
[----:B------:R-:W-:Y:S01]  /*7730*/  F2FP.BF16.F32.PACK_AB R29, R116, R111 ;  /* 0x0000006f741d723e */ /* 0x000fe200000010ff */
[----:B------:R-:W-:Y:S01]  /*7740*/  FADD.FTZ R3, R0, R113 ;  /* 0x0000007100037221 */ /* 0x000fe20000010000 */
[----:B------:R-:W-:Y:S02]  /*7750*/  LEA.HI.X R13, R2, R37, R13, 0x1, P1 ;  /* 0x00000025020d7211 */ /* 0x000fe400008f0c0d */
[----:B------:R-:W1:Y:S01]  /*7760*/  @!P0 MUFU.RCP R15, R20 ;  /* 0x00000014000f8308 */ /* 0x000e620000001000 */
[----:B------:R-:W-:Y:S01]  /*7770*/  FADD.FTZ R0, R3, R118 ;  /* 0x0000007603007221 */ /* 0x000fe20000010000 */
[----:B------:R-:W4:Y:S01]  /*7780*/  LDC.64 R36, c[0x0][0x3a8] ;  /* 0x0000ea00ff247b82 */ /* 0x000f220000000a00 */
[----:B------:R-:W-:-:S04]  /*7790*/  IMAD.WIDE R2, R57, 0x10, R12 ;  /* 0x0000001039027825 */ /* 0x000fc800078e020c */
[----:B--2---:R-:W-:Y:S01]  /*77a0*/  @!P4 FMUL.FTZ R128, R128, R31 ;  /* 0x0000001f8080c220 */ /* 0x004fe20000410000 */
[----:B------:R-:W-:Y:S01]  /*77b0*/  F2FP.BF16.F32.PACK_AB R31, R122, R115 ;  /* 0x000000737a1f723e */ /* 0x000fe200000010ff */
[----:B------:R-:W-:Y:S01]  /*77c0*/  FADD.FTZ R115, R0, R115 ;  /* 0x0000007300737221 */ /* 0x000fe20000010000 */
[----:B------:R-:W-:Y:S01]  /*77d0*/  F2FP.BF16.F32.PACK_AB R12, R124, R117 ;  /* 0x000000757c0c723e */ /* 0x000fe200000010ff */
[----:B-----5:R2:W-:Y:S01]  /*77e0*/  STG.E.128 desc[UR12][R2.64], R4 ;  /* 0x0000000402007986 */ /* 0x0205e2000c101d0c */
[----:B0-----:R-:W-:Y:S01]  /*77f0*/  @!P2 FMUL.FTZ R130, R130, R19 ;  /* 0x000000138282a220 */ /* 0x001fe20000410000 */
[----:B------:R-:W-:Y:S01]  /*7800*/  F2FP.BF16.F32.PACK_AB R13, R128, R119 ;  /* 0x00000077800d723e */ /* 0x000fe200000010ff */
[----:B------:R-:W-:Y:S01]  /*7810*/  FADD.FTZ R122, R115, R122 ;  /* 0x0000007a737a7221 */ /* 0x000fe20000010000 */
[----:B------:R-:W-:Y:S02]  /*7820*/  IADD3 R50, P1, R50, -0x800, RZ ;  /* 0xfffff80032327810 */ /* 0x000fe40007f3e0ff */
[----:B------:R-:W-:Y:S01]  /*7830*/  F2FP.BF16.F32.PACK_AB R14, R130, R121 ;  /* 0x00000079820e723e */ /* 0x000fe200000010ff */
[----:B------:R-:W-:Y:S01]  /*7840*/  FADD.FTZ R117, R122, R117 ;  /* 0x000000757a757221 */ /* 0x000fe20000010000 */
[----:B---3--:R0:W-:Y:S01]  /*7850*/  STG.E.128 desc[UR12][R2.64+0x200], R8 ;  /* 0x0002000802007986 */ /* 0x0081e2000c101d0c */
[----:B-1----:R-:W-:Y:S01]  /*7860*/  @!P0 FMUL.FTZ R134, R134, R15 ;  /* 0x0000000f86868220 */ /* 0x002fe20000410000 */
[----:B------:R-:W-:Y:S01]  /*7870*/  IADD3 R47, P2, R47, -0x800, RZ ;  /* 0xfffff8002f2f7810 */ /* 0x000fe20007f5e0ff */
[----:B------:R-:W-:Y:S01]  /*7880*/  FADD.FTZ R124, R117, R124 ;  /* 0x0000007c757c7221 */ /* 0x000fe20000010000 */
[----:B------:R-:W-:Y:S01]  /*7890*/  BAR.SYNC.DEFER_BLOCKING 0x0 ;  /* 0x0000000000007b1d */ /* 0x000fe20000010000 */
[----:B------:R-:W-:-:S02]  /*78a0*/  IADD3 R52, P4, R52, -0x800, RZ ;  /* 0xfffff80034347810 */ /* 0x000fc40007f9e0ff */
[----:B------:R-:W-:Y:S01]  /*78b0*/  F2FP.BF16.F32.PACK_AB R15, R134, R123 ;  /* 0x0000007b860f723e */ /* 0x000fe200000010ff */
[----:B------:R-:W-:Y:S01]  /*78c0*/  FADD.FTZ R119, R124, R119 ;  /* 0x000000777c777221 */ /* 0x000fe20000010000 */
[C---:B----4-:R-:W-:Y:S01]  /*78d0*/  IMAD R18, R36.reuse, UR14, RZ ;  /* 0x0000000e24127c24 */ /* 0x050fe2000f8e02ff */
[----:B------:R-:W-:Y:S01]  /*78e0*/  IADD3.X R51, R51, -0x1, RZ, P1, !PT ;  /* 0xffffffff33337810 */ /* 0x000fe20000ffe4ff */
[----:B------:R-:W-:-:S04]  /*78f0*/  IMAD.WIDE.U32 R16, R36, UR15, R16 ;  /* 0x0000000f24107c25 */ /* 0x000fc8000f8e0010 */
[----:B------:R-:W-:Y:S01]  /*7900*/  FADD.FTZ R128, R119, R128 ;  /* 0x0000008077807221 */ /* 0x000fe20000010000 */
[----:B------:R-:W-:Y:S01]  /*7910*/  IADD3.X R54, R54, -0x1, RZ, P2, !PT ;  /* 0xffffffff36367810 */ /* 0x000fe200017fe4ff */
[----:B--2---:R-:W-:Y:S02]  /*7920*/  IMAD R5, R37, UR15, R18 ;  /* 0x0000000f25057c24 */ /* 0x004fe4000f8e0212 */
[----:B------:R-:W-:Y:S01]  /*7930*/  FADD.FTZ R121, R128, R121 ;  /* 0x0000007980797221 */ /* 0x000fe20000010000 */
[----:B------:R-:W-:Y:S01]  /*7940*/  IADD3.X R53, R53, -0x1, RZ, P4, !PT ;  /* 0xffffffff35357810 */ /* 0x000fe200027fe4ff */
[----:B0-----:R-:W-:Y:S01]  /*7950*/  IMAD R3, R39, UR6, RZ ;  /* 0x0000000627037c24 */ /* 0x001fe2000f8e02ff */
[----:B------:R-:W-:Y:S01]  /*7960*/  IADD3 R17, R17, R5, RZ ;  /* 0x0000000511117210 */ /* 0x000fe20007ffe0ff */
[----:B------:R-:W-:Y:S02]  /*7970*/  FADD.FTZ R130, R121, R130 ;  /* 0x0000008279827221 */ /* 0x000fe40000010000 */
[----:B------:R-:W-:-:S02]  /*7980*/  IMAD R5, R38, UR7, R3 ;  /* 0x0000000726057c24 */ /* 0x000fc4000f8e0203 */
[----:B------:R-:W-:-:S04]  /*7990*/  IMAD.WIDE.U32 R2, R38, UR6, R16 ;  /* 0x0000000626027c25 */ /* 0x000fc8000f8e0010 */
[----:B------:R-:W-:Y:S01]  /*79a0*/  FADD.FTZ R123, R130, R123 ;  /* 0x0000007b827b7221 */ /* 0x000fe20000010000 */
[----:B------:R-:W-:Y:S01]  /*79b0*/  STS.128 [R21], R28 ;  /* 0x0000001c15007388 */ /* 0x000fe20000000c00 */
[----:B------:R-:W-:Y:S02]  /*79c0*/  IADD3 R0, R3, R5, RZ ;  /* 0x0000000503007210 */ /* 0x000fe40007ffe0ff */
[----:B------:R-:W-:Y:S01]  /*79d0*/  FADD.FTZ R42, R123, R134 ;  /* 0x000000867b2a7221 */ /* 0x000fe20000010000 */
[----:B------:R-:W-:Y:S01]  /*79e0*/  STS.128 [R21+0x10], R12 ;  /* 0x0000100c15007388 */ /* 0x000fe20000000c00 */
[----:B------:R-:W-:-:S03]  /*79f0*/  NOP ;  /* 0x0000000000007918 */ /* 0x000fc60000000000 */
[----:B------:R-:W0:Y:S01]  /*7a00*/  LDS.128 R32, [R58] ;  /* 0x000000003a207984 */ /* 0x000e220000000c00 */
[----:B------:R-:W-:-:S03]  /*7a10*/  LEA R4, P0, R2, R64, 0x1 ;  /* 0x0000004002047211 */ /* 0x000fc600078008ff */
[----:B------:R-:W1:Y:S01]  /*7a20*/  LDS.128 R60, [R58+0x200] ;  /* 0x000200003a3c7984 */ /* 0x000e620000000c00 */
[----:B------:R-:W-:Y:S02]  /*7a30*/  LEA.HI.X R5, R2, R65, R0, 0x1, P0 ;  /* 0x0000004102057211 */ /* 0x000fe400000f0c00 */
[----:B------:R-:W-:Y:S02]  /*7a40*/  ISETP.GT.AND P0, PT, R55, 0x1, PT ;  /* 0x000000013700780c */ /* 0x000fe40003f04270 */
[----:B------:R-:W-:Y:S01]  /*7a50*/  MOV R55, R59 ;  /* 0x0000003b00377202 */ /* 0x000fe20000000f00 */
[----:B------:R-:W-:-:S05]  /*7a60*/  IMAD.WIDE R2, R57, 0x10, R4 ;  /* 0x0000001039027825 */ /* 0x000fca00078e0204 */
[----:B0-----:R0:W-:Y:S04]  /*7a70*/  STG.E.128 desc[UR12][R2.64], R32 ;  /* 0x0000002002007986 */ /* 0x0011e8000c101d0c */
[----:B-1----:R0:W-:Y:S01]  /*7a80*/  STG.E.128 desc[UR12][R2.64+0x200], R60 ;  /* 0x0002003c02007986 */ /* 0x0021e2000c101d0c */
[----:B------:R-:W-:Y:S05]  /*7a90*/  @P0 BRA `(.L_x_6192) ;  /* 0xffffff8c00a00947 */ /* 0x000fea000383ffff */
.L_x_6114:
        /* <DEDUP_REMOVED lines=35> */
.L_x_6194:
[----:B------:R-:W-:Y:S05]  /*7cd0*/  BSYNC B0 ;  /* 0x0000000000007941 */ /* 0x000fea0003800000 */
.L_x_6193:
        /* <DEDUP_REMOVED lines=38> */
.L_x_6196:
[----:B------:R-:W2:Y:S02]  /*7f40*/  S2R R13, SR_TID.X ;  /* 0x00000000000d7919 */ /* 0x000ea40000002100 */
.L_x_6197:
[----:B------:R-:W-:Y:S05]  /*7f50*/  BSYNC B0 ;  /* 0x0000000000007941 */ /* 0x000fea0003800000 */
.L_x_6195:
        /* <DEDUP_REMOVED lines=16> */
[----:B------:R-:W-:Y:S01]  /*8060*/  IMAD.WIDE.U32 R38, R38, UR8, RZ ;  /* 0x0000000826267c25 */ /* 0x000fe2000f8e00ff */
[----:B------:R-:W-:Y:S01]  /*8070*/  IADD3 R21, R3, R5, RZ ;  /* 0x0000000503157210 */ /* 0x000fe20007ffe0ff */
[----:B------:R-:W-:-:S03]  /*8080*/  ULDC.64 UR8, c[0x0][0x3c0] ;  /* 0x0000f00000087ab9 */ /* 0x000fc60000000a00 */
[----:B------:R-:W-:Y:S01]  /*8090*/  IADD3 R19, R39, R19, RZ ;  /* 0x0000001327137210 */ /* 0x000fe20007ffe0ff */
[----:B--2---:R-:W-:-:S03]  /*80a0*/  ULEA UR4, UR5, UR4, 0x18 ;  /* 0x0000000405047291 */ /* 0x004fc6000f8ec03f */
[----:B------:R-:W-:-:S09]  /*80b0*/  ULDC UR5, c[0x0][0x0] ;  /* 0x0000000000057ab9 */ /* 0x000fd20000000800 */
.L_x_6199:
[----:B------:R-:W-:Y:S02]  /*80c0*/  LEA R0, R13, UR4, 0x2 ;  /* 0x000000040d007c11 */ /* 0x000fe4000f8e10ff */
[----:B------:R-:W-:Y:S02]  /*80d0*/  SHF.R.S32.HI R8, RZ, 0x1f, R13 ;  /* 0x0000001fff087819 */ /* 0x000fe4000001140d */
[----:B0-----:R-:W-:Y:S01]  /*80e0*/  MOV R6, R2 ;  /* 0x0000000200067202 */ /* 0x001fe20000000f00 */
[----:B------:R-:W0:Y:S01]  /*80f0*/  LDS R15, [R0+0x2e10] ;  /* 0x002e1000000f7984 */ /* 0x000e220000000800 */
[----:B---34-:R-:W-:Y:S01]  /*8100*/  MOV R7, R21 ;  /* 0x0000001500077202 */ /* 0x018fe20000000f00 */
[C---:B------:R-:W-:Y:S01]  /*8110*/  IMAD R10, R8.reuse, UR6, RZ ;  /* 0x00000006080a7c24 */ /* 0x040fe2000f8e02ff */
[----:B-1----:R-:W-:Y:S01]  /*8120*/  MOV R4, R38 ;  /* 0x0000002600047202 */ /* 0x002fe20000000f00 */
        /* <DEDUP_REMOVED lines=19> */
.L_x_6198:
[----:B------:R-:W-:Y:S05]  /*8260*/  EXIT ;  /* 0x000000000000794d */ /* 0x000fea0003800000 */
.L_x_6151:
[----:B------:R-:W-:Y:S01]  /*8270*/  HFMA2.MMA R204, -RZ, RZ, 0, 5.9604644775390625e-08 ;  /* 0x00000001ffcc7435 */ /* 0x000fe200000001ff */
[----:B------:R-:W-:Y:S02]  /*8280*/  MOV R37, R14 ;  /* 0x0000000e00257202 */ /* 0x000fe40000000f00 */
[----:B------:R-:W-:Y:S02]  /*8290*/  MOV R205, RZ ;  /* 0x000000ff00cd7202 */ /* 0x000fe40000000f00 */
[----:B------:R-:W-:-:S07]  /*82a0*/  MOV R18, 0xffffffff ;  /* 0xffffffff00127802 */ /* 0x000fce0000000f00 */
[----:B-1---5:R-:W-:Y:S05]  /*82b0*/  WARPSYNC.COLLECTIVE R18, `(.L_x_6200) ;  /* 0x0000000012087348 */ /* 0x022fea0003c00000 */
[----:B------:R0:W2:Y:S02]  /*82c0*/  SHFL.UP P3, R16, R37, R204, R205 ;  /* 0x040000cc25107389 */ /* 0x0000a400000600cd */
[----:B012--5:R-:W-:Y:S01]  /*82d0*/  ENDCOLLECTIVE ;  /* 0x000000000000791b */ /* 0x027fe20003800000 */
.L_x_6200:
[----:B------:R-:W-:Y:S02]  /*82e0*/  MOV R37, R15 ;  /* 0x0000000f00257202 */ /* 0x000fe40000000f00 */
[----:B------:R-:W-:-:S07]  /*82f0*/  MOV R17, R16 ;  /* 0x0000001000117202 */ /* 0x000fce0000000f00 */
[----:B------:R-:W-:Y:S05]  /*8300*/  WARPSYNC.COLLECTIVE R18, `(.L_x_6201) ;  /* 0x0000000012087348 */ /* 0x000fea0003c00000 */
[----:B------:R0:W1:Y:S02]  /*8310*/  SHFL.UP P3, R16, R37, R204, R205 ;  /* 0x040000cc25107389 */ /* 0x00006400000600cd */
[----:B01----:R-:W-:Y:S01]  /*8320*/  ENDCOLLECTIVE ;  /* 0x000000000000791b */ /* 0x003fe20003800000 */
.L_x_6201:
        /* <DEDUP_REMOVED lines=8> */
.L_x_6202:
[----:B------:R-:W-:Y:S02]  /*83b0*/  MOV R37, R15 ;  /* 0x0000000f00257202 */ /* 0x000fe40000000f00 */
[----:B------:R-:W-:-:S07]  /*83c0*/  MOV R17, R16 ;  /* 0x0000001000117202 */ /* 0x000fce0000000f00 */
[----:B------:R-:W-:Y:S05]  /*83d0*/  WARPSYNC.COLLECTIVE R18, `(.L_x_6203) ;  /* 0x0000000012087348 */ /* 0x000fea0003c00000 */
[----:B------:R0:W1:Y:S02]  /*83e0*/  SHFL.UP P3, R16, R37, R204, R205 ;  /* 0x040000cc25107389 */ /* 0x00006400000600cd */
[----:B01----:R-:W-:Y:S01]  /*83f0*/  ENDCOLLECTIVE ;  /* 0x000000000000791b */ /* 0x003fe20003800000 */
.L_x_6203:
        /* <DEDUP_REMOVED lines=8> */
.L_x_6204:
[----:B------:R-:W-:Y:S02]  /*8480*/  MOV R37, R15 ;  /* 0x0000000f00257202 */ /* 0x000fe40000000f00 */
[----:B------:R-:W-:-:S07]  /*8490*/  MOV R17, R16 ;  /* 0x0000001000117202 */ /* 0x000fce0000000f00 */
[----:B------:R-:W-:Y:S05]  /*84a0*/  WARPSYNC.COLLECTIVE R18, `(.L_x_6205) ;  /* 0x0000000012087348 */ /* 0x000fea0003c00000 */
[----:B------:R0:W1:Y:S02]  /*84b0*/  SHFL.UP P3, R16, R37, R204, R205 ;  /* 0x040000cc25107389 */ /* 0x00006400000600cd */
[----:B01----:R-:W-:Y:S01]  /*84c0*/  ENDCOLLECTIVE ;  /* 0x000000000000791b */ /* 0x003fe20003800000 */
.L_x_6205:
        /* <DEDUP_REMOVED lines=8> */
.L_x_6206:
[----:B------:R-:W-:Y:S02]  /*8550*/  MOV R37, R15 ;  /* 0x0000000f00257202 */ /* 0x000fe40000000f00 */
[----:B------:R-:W-:-:S07]  /*8560*/  MOV R17, R16 ;  /* 0x0000001000117202 */ /* 0x000fce0000000f00 */
[----:B------:R-:W-:Y:S05]  /*8570*/  WARPSYNC.COLLECTIVE R18, `(.L_x_6207) ;  /* 0x0000000012087348 */ /* 0x000fea0003c00000 */
[----:B------:R0:W1:Y:S02]  /*8580*/  SHFL.UP P3, R16, R37, R204, R205 ;  /* 0x040000cc25107389 */ /* 0x00006400000600cd */
[----:B01----:R-:W-:Y:S01]  /*8590*/  ENDCOLLECTIVE ;  /* 0x000000000000791b */ /* 0x003fe20003800000 */
.L_x_6207:
        /* <DEDUP_REMOVED lines=8> */
.L_x_6208:
[----:B------:R-:W-:Y:S02]  /*8620*/  MOV R37, R15 ;  /* 0x0000000f00257202 */ /* 0x000fe40000000f00 */
[----:B------:R-:W-:-:S07]  /*8630*/  MOV R17, R16 ;  /* 0x0000001000117202 */ /* 0x000fce0000000f00 */
[----:B------:R-:W-:Y:S05]  /*8640*/  WARPSYNC.COLLECTIVE R18, `(.L_x_6209) ;  /* 0x0000000012087348 */ /* 0x000fea0003c00000 */
[----:B------:R0:W1:Y:S02]  /*8650*/  SHFL.UP P3, R16, R37, R204, R205 ;  /* 0x040000cc25107389 */ /* 0x00006400000600cd */
[----:B01----:R-:W-:Y:S01]  /*8660*/  ENDCOLLECTIVE ;  /* 0x000000000000791b */ /* 0x003fe20003800000 */
.L_x_6209:
[----:B------:R-:W-:Y:S05]  /*8670*/  BRA `(.L_x_6210) ;  /* 0xffffffc000207947 */ /* 0x000fea000383ffff */
.L_x_6152:
        /* <DEDUP_REMOVED lines=8> */
.L_x_6212:
[----:B------:R-:W-:Y:S05]  /*8700*/  BSYNC B0 ;  /* 0x0000000000007941 */ /* 0x000fea0003800000 */
.L_x_6211:
[----:B------:R-:W-:Y:S05]  /*8710*/  BRA `(.L_x_6213) ;  /* 0xffffffc0000c7947 */ /* 0x000fea000383ffff */
.L_x_6153:
        /* <DEDUP_REMOVED lines=8> */
.L_x_6215:
[----:B------:R-:W-:Y:S05]  /*87a0*/  BSYNC B0 ;  /* 0x0000000000007941 */ /* 0x000fea0003800000 */
.L_x_6214:
[----:B------:R-:W-:Y:S05]  /*87b0*/  BRA `(.L_x_6216) ;  /* 0xffffffbc00ec7947 */ /* 0x000fea000383ffff */
.L_x_6154:
        /* <DEDUP_REMOVED lines=8> */
.L_x_6218:
[----:B------:R-:W-:Y:S05]  /*8840*/  BSYNC B0 ;  /* 0x0000000000007941 */ /* 0x000fea0003800000 */
.L_x_6217:
        /* <DEDUP_REMOVED lines=11> */
.L_x_6219:
[----:B------:R-:W-:Y:S05]  /*8900*/  WARPSYNC.COLLECTIVE R18, `(.L_x_6220) ;  /* 0x0000000012087348 */ /* 0x000fea0003c00000 */
[----:B------:R0:W1:Y:S02]  /*8910*/  SHFL.IDX P3, R17, R19, R227, R248 ;  /* 0x000000e313117389 */ /* 0x00006400000600f8 */
[----:B01----:R-:W-:Y:S01]  /*8920*/  ENDCOLLECTIVE ;  /* 0x000000000000791b */ /* 0x003fe20003800000 */
.L_x_6220:
[----:B------:R-:W-:Y:S02]  /*8930*/  MOV R19, R3 ;  /* 0x0000000300137202 */ /* 0x000fe40000000f00 */
[----:B------:R-:W-:Y:S02]  /*8940*/  MOV R15, R16 ;  /* 0x00000010000f7202 */ /* 0x000fe40000000f00 */
[----:B------:R-:W-:-:S07]  /*8950*/  MOV R16, R17 ;  /* 0x0000001100107202 */ /* 0x000fce0000000f00 */
[----:B------:R-:W-:Y:S05]  /*8960*/  WARPSYNC.COLLECTIVE R18, `(.L_x_6221) ;  /* 0x0000000012087348 */ /* 0x000fea0003c00000 */
[----:B------:R0:W1:Y:S02]  /*8970*/  SHFL.IDX P3, R17, R19, R227, R248 ;  /* 0x000000e313117389 */ /* 0x00006400000600f8 */
[----:B01----:R-:W-:Y:S01]  /*8980*/  ENDCOLLECTIVE ;  /* 0x000000000000791b */ /* 0x003fe20003800000 */
.L_x_6221:
[----:B------:R-:W-:Y:S05]  /*8990*/  BRA `(.L_x_6222) ;  /* 0xffffffbc008c7947 */ /* 0x000fea000383ffff */
.L_x_6156:
        /* <DEDUP_REMOVED lines=9> */
.L_x_6223:
[----:B------:R-:W-:Y:S02]  /*8a30*/  MOV R231, R13 ;  /* 0x0000000d00e77202 */ /* 0x000fe40000000f00 */
[----:B------:R-:W-:-:S07]  /*8a40*/  MOV R3, R223 ;  /* 0x000000df00037202 */ /* 0x000fce0000000f00 */
[----:B------:R-:W-:Y:S05]  /*8a50*/  WARPSYNC.COLLECTIVE R18, `(.L_x_6224) ;  /* 0x0000000012087348 */ /* 0x000fea0003c00000 */
[----:B------:R0:W1:Y:S02]  /*8a60*/  SHFL.DOWN P6, R223, R231, R233, R250 ;  /* 0x080000e9e7df7389 */ /* 0x00006400000c00fa */
[----:B01----:R-:W-:Y:S01]  /*8a70*/  ENDCOLLECTIVE ;  /* 0x000000000000791b */ /* 0x003fe20003800000 */
.L_x_6224:
        /* <DEDUP_REMOVED lines=8> */
.L_x_6225:
[----:B------:R-:W-:Y:S02]  /*8b00*/  MOV R231, R13 ;  /* 0x0000000d00e77202 */ /* 0x000fe40000000f00 */
[----:B------:R-:W-:-:S07]  /*8b10*/  MOV R3, R223 ;  /* 0x000000df00037202 */ /* 0x000fce0000000f00 */
[----:B------:R-:W-:Y:S05]  /*8b20*/  WARPSYNC.COLLECTIVE R18, `(.L_x_6226) ;  /* 0x0000000012087348 */ /* 0x000fea0003c00000 */
[----:B------:R0:W1:Y:S02]  /*8b30*/  SHFL.DOWN P6, R223, R231, R233, R250 ;  /* 0x080000e9e7df7389 */ /* 0x00006400000c00fa */
[----:B01----:R-:W-:Y:S01]  /*8b40*/  ENDCOLLECTIVE ;  /* 0x000000000000791b */ /* 0x003fe20003800000 */
.L_x_6226:
        /* <DEDUP_REMOVED lines=8> */
.L_x_6227:
[----:B------:R-:W-:Y:S02]  /*8bd0*/  MOV R231, R13 ;  /* 0x0000000d00e77202 */ /* 0x000fe40000000f00 */
[----:B------:R-:W-:-:S07]  /*8be0*/  MOV R3, R223 ;  /* 0x000000df00037202 */ /* 0x000fce0000000f00 */
[----:B------:R-:W-:Y:S05]  /*8bf0*/  WARPSYNC.COLLECTIVE R18, `(.L_x_6228) ;  /* 0x0000000012087348 */ /* 0x000fea0003c00000 */
[----:B------:R0:W1:Y:S02]  /*8c00*/  SHFL.DOWN P6, R223, R231, R233, R250 ;  /* 0x080000e9e7df7389 */ /* 0x00006400000c00fa */
[----:B01----:R-:W-:Y:S01]  /*8c10*/  ENDCOLLECTIVE ;  /* 0x000000000000791b */ /* 0x003fe20003800000 */
.L_x_6228:
        /* <DEDUP_REMOVED lines=8> */
.L_x_6229:
[----:B------:R-:W-:Y:S02]  /*8ca0*/  MOV R231, R13 ;  /* 0x0000000d00e77202 */ /* 0x000fe40000000f00 */
[----:B------:R-:W-:-:S07]  /*8cb0*/  MOV R3, R223 ;  /* 0x000000df00037202 */ /* 0x000fce0000000f00 */
[----:B------:R-:W-:Y:S05]  /*8cc0*/  WARPSYNC.COLLECTIVE R18, `(.L_x_6230) ;  /* 0x0000000012087348 */ /* 0x000fea0003c00000 */
[----:B------:R0:W1:Y:S02]  /*8cd0*/  SHFL.DOWN P6, R223, R231, R233, R250 ;  /* 0x080000e9e7df7389 */ /* 0x00006400000c00fa */
[----:B01----:R-:W-:Y:S01]  /*8ce0*/  ENDCOLLECTIVE ;  /* 0x000000000000791b */ /* 0x003fe20003800000 */
.L_x_6230:
        /* <DEDUP_REMOVED lines=8> */
.L_x_6231:
[----:B------:R-:W-:Y:S02]  /*8d70*/  MOV R231, R13 ;  /* 0x0000000d00e77202 */ /* 0x000fe40000000f00 */
[----:B------:R-:W-:-:S07]  /*8d80*/  MOV R3, R223 ;  /* 0x000000df00037202 */ /* 0x000fce0000000f00 */
[----:B------:R-:W-:Y:S05]  /*8d90*/  WARPSYNC.COLLECTIVE R18, `(.L_x_6232) ;  /* 0x0000000012087348 */ /* 0x000fea0003c00000 */
[----:B------:R0:W1:Y:S02]  /*8da0*/  SHFL.DOWN P6, R223, R231, R233, R250 ;  /* 0x080000e9e7df7389 */ /* 0x00006400000c00fa */
[----:B01----:R-:W-:Y:S01]  /*8db0*/  ENDCOLLECTIVE ;  /* 0x000000000000791b */ /* 0x003fe20003800000 */
.L_x_6232:
        /* <DEDUP_REMOVED lines=9> */
.L_x_6233:
[----:B------:R-:W-:Y:S02]  /*8e50*/  MOV R19, R13 ;  /* 0x0000000d00137202 */ /* 0x000fe40000000f00 */
[----:B------:R-:W-:-:S07]  /*8e60*/  MOV R3, R17 ;  /* 0x0000001100037202 */ /* 0x000fce0000000f00 */
[----:B------:R-:W-:Y:S05]  /*8e70*/  WARPSYNC.COLLECTIVE R18, `(.L_x_6234) ;  /* 0x0000000012087348 */ /* 0x000fea0003c00000 */
[----:B------:R0:W1:Y:S02]  /*8e80*/  SHFL.IDX P3, R17, R19, R227, R248 ;  /* 0x000000e313117389 */ /* 0x00006400000600f8 */
[----:B01----:R-:W-:Y:S01]  /*8e90*/  ENDCOLLECTIVE ;  /* 0x000000000000791b */ /* 0x003fe20003800000 */
.L_x_6234:
[----:B------:R-:W-:Y:S05]  /*8ea0*/  WARPSYNC.COLLECTIVE R18, `(.L_x_6235) ;  /* 0x0000000012087348 */ /* 0x000fea0003c00000 */
[----:B------:R0:W1:Y:S02]  /*8eb0*/  SHFL.DOWN P6, R223, R231, R233, R250 ;  /* 0x080000e9e7df7389 */ /* 0x00006400000c00fa */
[----:B01----:R-:W-:Y:S01]  /*8ec0*/  ENDCOLLECTIVE ;  /* 0x000000000000791b */ /* 0x003fe20003800000 */
.L_x_6235:
[----:B------:R-:W-:Y:S02]  /*8ed0*/  MOV R19, R36 ;  /* 0x0000002400137202 */ /* 0x000fe40000000f00 */
[----:B------:R-:W-:Y:S02]  /*8ee0*/  MOV R231, R13 ;  /* 0x0000000d00e77202 */ /* 0x000fe40000000f00 */
[----:B------:R-:W-:Y:S02]  /*8ef0*/  MOV R246, R17 ;  /* 0x0000001100f67202 */ /* 0x000fe40000000f00 */
[----:B------:R-:W-:-:S07]  /*8f00*/  MOV R16, R223 ;  /* 0x000000df00107202 */ /* 0x000fce0000000f00 */
[----:B------:R-:W-:Y:S05]  /*8f10*/  WARPSYNC.COLLECTIVE R18, `(.L_x_6236) ;  /* 0x0000000012087348 */ /* 0x000fea0003c00000 */
[----:B------:R0:W1:Y:S02]  /*8f20*/  SHFL.DOWN P6, R223, R231, R233, R250 ;  /* 0x080000e9e7df7389 */ /* 0x00006400000c00fa */
[----:B01----:R-:W-:Y:S01]  /*8f30*/  ENDCOLLECTIVE ;  /* 0x000000000000791b */ /* 0x003fe20003800000 */
.L_x_6236:
[----:B------:R-:W-:Y:S05]  /*8f40*/  WARPSYNC.COLLECTIVE R18, `(.L_x_6237) ;  /* 0x0000000012087348 */ /* 0x000fea0003c00000 */
[----:B------:R0:W1:Y:S02]  /*8f50*/  SHFL.IDX P3, R17, R19, R227, R248 ;  /* 0x000000e313117389 */ /* 0x00006400000600f8 */
[----:B01----:R-:W-:Y:S01]  /*8f60*/  ENDCOLLECTIVE ;  /* 0x000000000000791b */ /* 0x003fe20003800000 */
.L_x_6237:
[----:B------:R-:W-:Y:S02]  /*8f70*/  MOV R19, R37 ;  /* 0x0000002500137202 */ /* 0x000fe40000000f00 */
[----:B------:R-:W-:-:S07]  /*8f80*/  MOV R229, R17 ;  /* 0x0000001100e57202 */ /* 0x000fce0000000f00 */
[----:B------:R-:W-:Y:S05]  /*8f90*/  WARPSYNC.COLLECTIVE R18, `(.L_x_6238) ;  /* 0x0000000012087348 */ /* 0x000fea0003c00000 */
[----:B------:R0:W1:Y:S02]  /*8fa0*/  SHFL.IDX P3, R17, R19, R227, R248 ;  /* 0x000000e313117389 */ /* 0x00006400000600f8 */
[----:B01----:R-:W-:Y:S01]  /*8fb0*/  ENDCOLLECTIVE ;  /* 0x000000000000791b */ /* 0x003fe20003800000 */
.L_x_6238:
[----:B------:R-:W-:Y:S05]  /*8fc0*/  BRA `(.L_x_6239) ;  /* 0xffffffbc00d47947 */ /* 0x000fea000383ffff */
.L_x_6240:
        /* <DEDUP_REMOVED lines=11> */
.L_x_10970:


//--------------------- .text._Z25selective_scan_bwd_kernelI32Selective_Scan_bwd_kernel_traitsILi64ELi16ELb1ELb1ELb0ELb1ELb1EN3c108BFloat16EfEEv12SSMParamsBwd --------------------------
	.section	.text._Z25selective_scan_bwd_kernelI32Selective_Scan_bwd_kernel_traitsILi64ELi16ELb1ELb1ELb0ELb1ELb1EN3c108BFloat16EfEEv12SSMParamsBwd,"ax",@progbits
	.align	128
        .global         _Z25selective_scan_bwd_kernelI32Selective_Scan_bwd_kernel_traitsILi64ELi16ELb1ELb1ELb0ELb1ELb1EN3c108BFloat16EfEEv12SSMParamsBwd
        .type           _Z25selective_scan_bwd_kernelI32Selective_Scan_bwd_kernel_traitsILi64ELi16ELb1ELb1ELb0ELb1ELb1EN3c108BFloat16EfEEv12SSMParamsBwd,@function
        .size           _Z25selective_scan_bwd_kernelI32Selective_Scan_bwd_kernel_traitsILi64ELi16ELb1ELb1ELb0ELb1ELb1EN3c108BFloat16EfEEv12SSMParamsBwd,(.L_x_10971 - _Z25selective_scan_bwd_kernelI32Selective_Scan_bwd_kernel_traitsILi64ELi16ELb1ELb1ELb0ELb1ELb1EN3c108BFloat16EfEEv12SSMParamsBwd)
        .other          _Z25selective_scan_bwd_kernelI32Selective_Scan_bwd_kernel_traitsILi64ELi16ELb1ELb1ELb0ELb1ELb1EN3c108BFloat16EfEEv12SSMParamsBwd,@"STO_CUDA_ENTRY STV_DEFAULT"
_Z25selective_scan_bwd_kernelI32Selective_Scan_bwd_kernel_traitsILi64ELi16ELb1ELb1ELb0ELb1ELb1EN3c108BFloat16EfEEv12SSMParamsBwd:
.text._Z25selective_scan_bwd_kernelI32Selective_Scan_bwd_kernel_traitsILi64ELi16ELb1ELb1ELb0ELb1ELb1EN3c108BFloat16EfEEv12SSMParamsBwd:
        /* <DEDUP_REMOVED lines=145> */
.L_x_6320:
        /* <DEDUP_REMOVED lines=31> */
[----:B------:R3:W4:Y:S01]  /*0b00*/  LDG.E.128 R72, desc[UR12][R24.64+0x200] ;  /* 0x0002000c18487981 */ /* 0x000722000c1e1d00 */
[----:B------:R-:W-:Y:S01]  /*0b10*/  BSSY B0, `(.L_x_6242) ;  /* 0x000003d000007945 */ /* 0x000fe20003800000 */
[----:B--2---:R-:W-:-:S02]  /*0b20*/  SHF.L.U32 R27, R16, 0x10, RZ ;  /* 0x00000010101b7819 */ /* 0x004fc400000006ff */
[----:B------:R-:W-:Y:S02]  /*0b30*/  PRMT R16, R16, 0x7632, R16 ;  /* 0x0000763210107816 */ /* 0x000fe40000000010 */
[----:B------:R-:W-:Y:S01]  /*0b40*/  SHF.L.U32 R85, R17, 0x10, RZ ;  /* 0x0000001011557819 */ /* 0x000fe200000006ff */
[----:B-----5:R-:W-:Y:S01]  /*0b50*/  FADD.FTZ R86, R27, R58 ;  /* 0x0000003a1b567221 */ /* 0x020fe20000010000 */
[----:B------:R-:W-:Y:S02]  /*0b60*/  PRMT R26, R17, 0x7632, R26 ;  /* 0x00007632111a7816 */ /* 0x000fe4000000001a */
[----:B------:R-:W-:Y:S01]  /*0b70*/  SHF.L.U32 R29, R18, 0x10, RZ ;  /* 0x00000010121d7819 */ /* 0x000fe200000006ff */
[--C-:B------:R-:W-:Y:S01]  /*0b80*/  FADD.FTZ R85, R85, R58.reuse ;  /* 0x0000003a55557221 */ /* 0x100fe20000010000 */
[----:B------:R-:W-:Y:S02]  /*0b90*/  FSETP.GTU.FTZ.AND P3, PT, R86, 20, PT ;  /* 0x41a000005600780b */ /* 0x000fe40003f7c000 */
[----:B------:R-:W-:Y:S01]  /*0ba0*/  SHF.L.U32 R83, R19, 0x10, RZ ;  /* 0x0000001013537819 */ /* 0x000fe200000006ff */
[----:B------:R-:W-:Y:S01]  /*0bb0*/  FADD.FTZ R84, R29, R58 ;  /* 0x0000003a1d547221 */ /* 0x000fe20000010000 */
[----:B---3--:R-:W-:-:S02]  /*0bc0*/  SHF.L.U32 R25, R12, 0x10, RZ ;  /* 0x000000100c197819 */ /* 0x008fc400000006ff */
[----:B------:R-:W-:Y:S01]  /*0bd0*/  SHF.L.U32 R81, R13, 0x10, RZ ;  /* 0x000000100d517819 */ /* 0x000fe200000006ff */
[--C-:B------:R-:W-:Y:S01]  /*0be0*/  FADD.FTZ R83, R83, R58.reuse ;  /* 0x0000003a53537221 */ /* 0x100fe20000010000 */
[----:B------:R-:W-:Y:S01]  /*0bf0*/  SHF.L.U32 R17, R16, 0x10, RZ ;  /* 0x0000001010117819 */ /* 0x000fe200000006ff */
[--C-:B------:R-:W-:Y:S01]  /*0c00*/  FADD.FTZ R82, R25, R58.reuse ;  /* 0x0000003a19527221 */ /* 0x100fe20000010000 */
[----:B------:R-:W-:Y:S01]  /*0c10*/  SHF.L.U32 R79, R14, 0x10, RZ ;  /* 0x000000100e4f7819 */ /* 0x000fe200000006ff */
[--C-:B------:R-:W-:Y:S01]  /*0c20*/  FADD.FTZ R81, R81, R58.reuse ;  /* 0x0000003a51517221 */ /* 0x100fe20000010000 */
[----:B------:R-:W-:Y:S01]  /*0c30*/  FSETP.GTU.FTZ.AND P4, PT, R85, 20, PT ;  /* 0x41a000005500780b */ /* 0x000fe20003f9c000 */
[--C-:B------:R-:W-:Y:S01]  /*0c40*/  FADD.FTZ R80, R17, R58.reuse ;  /* 0x0000003a11507221 */ /* 0x100fe20000010000 */
[----:B------:R-:W-:Y:S01]  /*0c50*/  FSETP.GTU.FTZ.AND P6, PT, R84, 20, PT ;  /* 0x41a000005400780b */ /* 0x000fe20003fdc000 */
[----:B------:R-:W-:Y:S01]  /*0c60*/  FADD.FTZ R79, R79, R58 ;  /* 0x0000003a4f4f7221 */ /* 0x000fe20000010000 */
        /* <DEDUP_REMOVED lines=39> */
.L_x_6243:
[----:B------:R-:W-:Y:S05]  /*0ee0*/  BSYNC B0 ;  /* 0x0000000000007941 */ /* 0x000fea0003800000 */
.L_x_6242:
        /* <DEDUP_REMOVED lines=36> */
.L_x_6245:
[----:B------:R-:W-:Y:S05]  /*1130*/  BSYNC B0 ;  /* 0x0000000000007941 */ /* 0x000fea0003800000 */
.L_x_6244:
        /* <DEDUP_REMOVED lines=37> */
.L_x_6247:
[----:B------:R-:W-:Y:S05]  /*1390*/  BSYNC B0 ;  /* 0x0000000000007941 */ /* 0x000fea0003800000 */
.L_x_6246:
        /* <DEDUP_REMOVED lines=37> */
.L_x_6249:
[----:B------:R-:W-:Y:S05]  /*15f0*/  BSYNC B0 ;  /* 0x0000000000007941 */ /* 0x000fea0003800000 */
.L_x_6248:
[----:B------:R-:W-:Y:S01]  /*1600*/  SHF.L.U32 R19, R19, 0x10, RZ ;  /* 0x0000001013137819 */ /* 0x000fe200000006ff */
[----:B------:R-:W-:Y:S01]  /*1610*/  BSSY B0, `(.L_x_6250) ;  /* 0x0000024000007945 */ /* 0x000fe20003800000 */
[----:B------:R-:W-:Y:S02]  /*1620*/  FSETP.GTU.FTZ.AND P5, PT, R76, 20, PT ;  /* 0x41a000004c00780b */ /* 0x000fe40003fbc000 */
[----:B------:R-:W-:Y:S01]  /*1630*/  PRMT R16, R12, 0x7632, R16 ;  /* 0x000076320c107816 */ /* 0x000fe20000000010 */
[----:B--2---:R-:W-:Y:S01]  /*1640*/  FADD.FTZ R75, R19, R58 ;  /* 0x0000003a134b7221 */ /* 0x004fe20000010000 */
        /* <DEDUP_REMOVED lines=32> */
.L_x_6251:
[----:B------:R-:W-:Y:S05]  /*1850*/  BSYNC B0 ;  /* 0x0000000000007941 */ /* 0x000fea0003800000 */
.L_x_6250:
        /* <DEDUP_REMOVED lines=37> */
.L_x_6253:
[----:B------:R-:W-:Y:S05]  /*1ab0*/  BSYNC B0 ;  /* 0x0000000000007941 */ /* 0x000fea0003800000 */
.L_x_6252:
        /* <DEDUP_REMOVED lines=38> */
.L_x_6255:
[----:B------:R-:W-:Y:S05]  /*1d20*/  BSYNC B0 ;  /* 0x0000000000007941 */ /* 0x000fea0003800000 */
.L_x_6254:
        /* <DEDUP_REMOVED lines=39> */
.L_x_6257:
[----:B------:R-:W-:Y:S05]  /*1fa0*/  BSYNC B0 ;  /* 0x0000000000007941 */ /* 0x000fea0003800000 */
.L_x_6256:
        /* <DEDUP_REMOVED lines=38> */
.L_x_6259:
[----:B------:R-:W-:Y:S05]  /*2210*/  BSYNC B0 ;  /* 0x0000000000007941 */ /* 0x000fea0003800000 */
.L_x_6258:
        /* <DEDUP_REMOVED lines=36> */
.L_x_6261:
[----:B------:R-:W-:Y:S05]  /*2460*/  BSYNC B0 ;  /* 0x0000000000007941 */ /* 0x000fea0003800000 */
.L_x_6260:
        /* <DEDUP_REMOVED lines=33> */
.L_x_6263:
[----:B------:R-:W-:Y:S05]  /*2680*/  BSYNC B0 ;  /* 0x0000000000007941 */ /* 0x000fea0003800000 */
.L_x_6262:
        /* <DEDUP_REMOVED lines=33> */
.L_x_6265:
[----:B------:R-:W-:Y:S05]  /*28a0*/  BSYNC B0 ;  /* 0x0000000000007941 */ /* 0x000fea0003800000 */
.L_x_6264:
        /* <DEDUP_REMOVED lines=33> */
.L_x_6267:
[----:B------:R-:W-:Y:S05]  /*2ac0*/  BSYNC B0 ;  /* 0x0000000000007941 */ /* 0x000fea0003800000 */
.L_x_6266:
        /* <DEDUP_REMOVED lines=33> */
.L_x_6269:
[----:B------:R-:W-:Y:S05]  /*2ce0*/  BSYNC B0 ;  /* 0x0000000000007941 */ /* 0x000fea0003800000 */
.L_x_6268:
        /* <DEDUP_REMOVED lines=33> */
.L_x_6271:
[----:B------:R-:W-:Y:S05]  /*2f00*/  BSYNC B0 ;  /* 0x0000000000007941 */ /* 0x000fea0003800000 */
.L_x_6270:
        /* <DEDUP_REMOVED lines=33> */
.L_x_6273:
[----:B------:R-:W-:Y:S05]  /*3120*/  BSYNC B0 ;  /* 0x0000000000007941 */ /* 0x000fea0003800000 */
.L_x_6272:
        /* <DEDUP_REMOVED lines=10> */
[----:B------:R-:W-:-:S04]  /*31d0*/  IADD3 R0, R13, R15, RZ ;  /* 0x0000000f0d007210 */ /* 0x000fc80007ffe0ff */
[----:B------:R-:W-:Y:S02]  /*31e0*/  LEA.HI.X R17, R12, R21, R0, 0x1, P0 ;  /* 0x000000150c117211 */ /* 0x000fe400000f0c00 */
[----:B------:R-:W2:Y:S01]  /*31f0*/  LDS.128 R12, [R41+0x10] ;  /* 0x00001000290c7984 */ /* 0x000ea20000000c00 */
[----:B------:R-:W3:Y:S01]  /*3200*/  LDC.64 R20, c[0x0][0x2b0] ;  /* 0x0000ac00ff147b82 */ /* 0x000ee20000000a00 */
[----:B------:R-:W-:-:S07]  /*3210*/  IMAD.WIDE R16, R43, 0x10, R16 ;  /* 0x000000102b107825 */ /* 0x000fce00078e0210 */
[----:B------:R-:W-:Y:S06]  /*3220*/  BAR.SYNC.DEFER_BLOCKING 0x0 ;  /* 0x0000000000007b1d */ /* 0x000fec0000010000 */
[----:B------:R-:W4:Y:S04]  /*3230*/  LDG.E.128 R96, desc[UR12][R16.64] ;  /* 0x0000000c10607981 */ /* 0x000f28000c1e1d00 */
[----:B------:R5:W2:Y:S01]  /*3240*/  LDG.E.128 R100, desc[UR12][R16.64+0x200] ;  /* 0x0002000c10647981 */ /* 0x000aa2000c1e1d00 */
[----:B---3--:R-:W-:-:S02]  /*3250*/  IMAD R0, R20, UR15, RZ ;  /* 0x0000000f14007c24 */ /* 0x008fc4000f8e02ff */
        /* <DEDUP_REMOVED lines=8> */
[----:B-1----:R-:W-:Y:S02]  /*32e0*/  LEA R38, P0, R18, R38, 0x1 ;  /* 0x0000002612267211 */ /* 0x002fe400078008ff */
[----:B------:R-:W-:-:S04]  /*32f0*/  IADD3 R0, R19, R17, RZ ;  /* 0x0000001113007210 */ /* 0x000fc80007ffe0ff */
[----:B------:R-:W-:-:S03]  /*3300*/  LEA.HI.X R39, R18, R39, R0, 0x1, P0 ;  /* 0x0000002712277211 */ /* 0x000fc600000f0c00 */
[----:B------:R-:W-:Y:S01]  /*3310*/  IMAD.WIDE R38, R43, 0x10, R38 ;  /* 0x000000102b267825 */ /* 0x000fe200078e0226 */
[----:B----4-:R-:W-:Y:S04]  /*3320*/  STS.128 [R42], R96 ;  /* 0x000000602a007388 */ /* 0x010fe80000000c00 */
[----:B--2---:R0:W-:Y:S01]  /*3330*/  STS.128 [R42+0x200], R100 ;  /* 0x000200642a007388 */ /* 0x0041e20000000c00 */
[----:B------:R-:W-:-:S03]  /*3340*/  NOP ;  /* 0x0000000000007918 */ /* 0x000fc60000000000 */
[----:B------:R-:W1:Y:S04]  /*3350*/  LDS.128 R88, [R41] ;  /* 0x0000000029587984 */ /* 0x000e680000000c00 */
[----:B------:R-:W2:Y:S01]  /*3360*/  LDS.128 R16, [R41+0x10] ;  /* 0x0000100029107984 */ /* 0x000ea20000000c00 */
[----:B------:R-:W-:Y:S06]  /*3370*/  BAR.SYNC.DEFER_BLOCKING 0x0 ;  /* 0x0000000000007b1d */ /* 0x000fec0000010000 */
[----:B------:R-:W3:Y:S04]  /*3380*/  LDG.E.128 R20, desc[UR12][R38.64] ;  /* 0x0000000c26147981 */ /* 0x000ee8000c1e1d00 */
[----:B------:R4:W5:Y:S01]  /*3390*/  LDG.E.128 R24, desc[UR12][R38.64+0x200] ;  /* 0x0002000c26187981 */ /* 0x000962000c1e1d00 */
[----:B------:R-:W-:-:S02]  /*33a0*/  SHF.L.U32 R115, R65, 0x10, RZ ;  /* 0x0000001041737819 */ /* 0x000fc400000006ff */
[----:B0-----:R-:W-:Y:S02]  /*33b0*/  SHF.L.U32 R102, R14, 0x10, RZ ;  /* 0x000000100e667819 */ /* 0x001fe400000006ff */
[C---:B-1----:R-:W-:Y:S02]  /*33c0*/  SHF.L.U32 R70, R88.reuse, 0x10, RZ ;  /* 0x0000001058467819 */ /* 0x042fe400000006ff */
[----:B------:R-:W-:Y:S02]  /*33d0*/  PRMT R88, R88, 0x7632, R88 ;  /* 0x0000763258587816 */ /* 0x000fe40000000058 */
[C---:B------:R-:W-:Y:S01]  /*33e0*/  SHF.L.U32 R105, R89.reuse, 0x10, RZ ;  /* 0x0000001059697819 */ /* 0x040fe200000006ff */
[----:B------:R-:W-:Y:S01]  /*33f0*/  FMUL.FTZ R0, R70, -1.4426950216293334961 ;  /* 0xbfb8aa3b46007820 */ /* 0x000fe20000410000 */
[----:B------:R-:W-:Y:S02]  /*3400*/  SHF.L.U32 R92, R88, 0x10, RZ ;  /* 0x00000010585c7819 */ /* 0x000fe400000006ff */
[----:B------:R-:W-:Y:S01]  /*3410*/  PRMT R89, R89, 0x7632, R89 ;  /* 0x0000763259597816 */ /* 0x000fe20000000059 */
[----:B------:R-:W-:Y:S01]  /*3420*/  FMUL.FTZ R62, R105, -1.4426950216293334961 ;  /* 0xbfb8aa3b693e7820 */ /* 0x000fe20000410000 */
[----:B------:R-:W-:Y:S01]  /*3430*/  SHF.L.U32 R97, R90, 0x10, RZ ;  /* 0x000000105a617819 */ /* 0x000fe200000006ff */
[----:B------:R-:W0:Y:S01]  /*3440*/  MUFU.EX2 R0, R0 ;  /* 0x0000000000007308 */ /* 0x000e220000000800 */
[----:B------:R-:W-:Y:S01]  /*3450*/  FMUL.FTZ R2, R92, -1.4426950216293334961 ;  /* 0xbfb8aa3b5c027820 */ /* 0x000fe20000410000 */
[----:B------:R-:W-:-:S02]  /*3460*/  SHF.L.U32 R106, R89, 0x10, RZ ;  /* 0x00000010596a7819 */ /* 0x000fc400000006ff */
[----:B------:R-:W-:Y:S01]  /*3470*/  PRMT R90, R90, 0x7632, R90 ;  /* 0x000076325a5a7816 */ /* 0x000fe2000000005a */
[----:B------:R-:W-:Y:S01]  /*3480*/  FMUL.FTZ R68, R97, -1.4426950216293334961 ;  /* 0xbfb8aa3b61447820 */ /* 0x000fe20000410000 */
[----:B------:R-:W-:Y:S01]  /*3490*/  SHF.L.U32 R103, R91, 0x10, RZ ;  /* 0x000000105b677819 */ /* 0x000fe200000006ff */
[----:B----4-:R-:W-:Y:S01]  /*34a0*/  FMUL.FTZ R38, R106, -1.4426950216293334961 ;  /* 0xbfb8aa3b6a267820 */ /* 0x010fe20000410000 */
[----:B------:R-:W1:Y:S01]  /*34b0*/  MUFU.EX2 R2, R2 ;  /* 0x0000000200027308 */ /* 0x000e620000000800 */
[----:B------:R-:W-:Y:S02]  /*34c0*/  SHF.L.U32 R107, R90, 0x10, RZ ;  /* 0x000000105a6b7819 */ /* 0x000fe400000006ff */
[----:B------:R-:W-:Y:S01]  /*34d0*/  FMUL.FTZ R87, R103, -1.4426950216293334961 ;  /* 0xbfb8aa3b67577820 */ /* 0x000fe20000410000 */
[----:B------:R-:W-:Y:S02]  /*34e0*/  PRMT R93, R14, 0x7632, R93 ;  /* 0x000076320e5d7816 */ /* 0x000fe4000000005d */
[----:B------:R-:W-:Y:S01]  /*34f0*/  FMUL.FTZ R89, R107, -1.4426950216293334961 ;  /* 0xbfb8aa3b6b597820 */ /* 0x000fe20000410000 */
[----:B------:R-:W-:Y:S01]  /*3500*/  PRMT R64, R64, 0x7632, R64 ;  /* 0x0000763240407816 */ /* 0x000fe20000000040 */
[----:B------:R-:W4:Y:S01]  /*3510*/  MUFU.EX2 R62, R62 ;  /* 0x0000003e003e7308 */ /* 0x000f220000000800 */
[----:B0-----:R-:W-:Y:S01]  /*3520*/  FADD.FTZ R0, R0, 1 ;  /* 0x3f80000000007421 */ /* 0x001fe20000010000 */
[----:B------:R-:W-:-:S02]  /*3530*/  SHF.L.U32 R120, R67, 0x10, RZ ;  /* 0x0000001043787819 */ /* 0x000fc400000006ff */
[----:B------:R-:W-:Y:S02]  /*3540*/  PRMT R88, R67, 0x7632, R88 ;  /* 0x0000763243587816 */ /* 0x000fe40000000058 */
[----:B------:R-:W-:Y:S02]  /*3550*/  PRMT R67, R4, 0x7632, R67 ;  /* 0x0000763204437816 */ /* 0x000fe40000000043 */
[----:B------:R-:W0:Y:S01]  /*3560*/  MUFU.RCP R123, R0 ;  /* 0x00000000007b7308 */ /* 0x000e220000001000 */
[----:B-1----:R-:W-:Y:S01]  /*3570*/  FADD.FTZ R101, R2, 1 ;  /* 0x3f80000002657421 */ /* 0x002fe20000010000 */
[----:B------:R-:W-:Y:S02]  /*3580*/  SHF.L.U32 R117, R64, 0x10, RZ ;  /* 0x0000001040757819 */ /* 0x000fe400000006ff */
[----:B------:R-:W-:Y:S02]  /*3590*/  SHF.L.U32 R96, R13, 0x10, RZ ;  /* 0x000000100d607819 */ /* 0x000fe400000006ff */
[----:B------:R-:W-:-:S02]  /*35a0*/  SHF.L.U32 R118, R66, 0x10, RZ ;  /* 0x0000001042767819 */ /* 0x000fc400000006ff */
[----:B------:R4:W1:Y:S01]  /*35b0*/  MUFU.EX2 R39, R38 ;  /* 0x0000002600277308 */ /* 0x0008620000000800 */
[----:B------:R-:W-:Y:S02]  /*35c0*/  PRMT R91, R91, 0x7632, R91 ;  /* 0x000076325b5b7816 */ /* 0x000fe4000000005b */
[----:B------:R-:W-:Y:S02]  /*35d0*/  SHF.L.U32 R64, R5, 0x10, RZ ;  /* 0x0000001005407819 */ /* 0x000fe400000006ff */
[C---:B------:R-:W-:Y:S02]  /*35e0*/  SHF.L.U32 R100, R12.reuse, 0x10, RZ ;  /* 0x000000100c647819 */ /* 0x040fe400000006ff */
[----:B------:R-:W-:Y:S01]  /*35f0*/  PRMT R94, R12, 0x7632, R94 ;  /* 0x000076320c5e7816 */ /* 0x000fe2000000005e */
[----:B------:R2:W1:Y:S01]  /*3600*/  MUFU.EX2 R72, R68 ;  /* 0x0000004400487308 */ /* 0x0004620000000800 */
[----:B----4-:R-:W-:Y:S01]  /*3610*/  FADD.FTZ R38, R62, 1 ;  /* 0x3f8000003e267421 */ /* 0x010fe20000010000 */
[----:B0-----:R-:W-:Y:S01]  /*3620*/  FMUL.FTZ R2, R70, R123 ;  /* 0x0000007b46027220 */ /* 0x001fe20000410000 */
[----:B------:R-:W-:Y:S01]  /*3630*/  PRMT R62, R13, 0x7632, R62 ;  /* 0x000076320d3e7816 */ /* 0x000fe2000000003e */
[----:B------:R-:W-:Y:S01]  /*3640*/  FADD.FTZ R13, -R123, 1 ;  /* 0x3f8000007b0d7421 */ /* 0x000fe20000010100 */
[----:B------:R-:W-:Y:S01]  /*3650*/  SHF.L.U32 R91, R91, 0x10, RZ ;  /* 0x000000105b5b7819 */ /* 0x000fe200000006ff */
[----:B------:R-:W-:Y:S01]  /*3660*/  FMUL.FTZ R0, R113, R2 ;  /* 0x0000000271007220 */ /* 0x000fe20000410000 */
[----:B------:R-:W-:Y:S01]  /*3670*/  SHF.L.U32 R98, R15, 0x10, RZ ;  /* 0x000000100f627819 */ /* 0x000fe200000006ff */
[----:B------:R-:W0:Y:S01]  /*3680*/  MUFU.RCP R101, R101 ;  /* 0x0000006500657308 */ /* 0x000e220000001000 */
[----:B--2---:R-:W-:Y:S01]  /*3690*/  PRMT R68, R65, 0x7632, R68 ;  /* 0x0000763241447816 */ /* 0x004fe20000000044 */
[----:B-1----:R-:W-:Y:S01]  /*36a0*/  FADD.FTZ R14, R39, 1 ;  /* 0x3f800000270e7421 */ /* 0x002fe20000010000 */
[----:B------:R-:W-:Y:S01]  /*36b0*/  SHF.L.U32 R65, R4, 0x10, RZ ;  /* 0x0000001004417819 */ /* 0x000fe200000006ff */
[----:B------:R-:W-:Y:S01]  /*36c0*/  FFMA.FTZ R125, R70, R13, 1 ;  /* 0x3f800000467d7423 */ /* 0x000fe2000001000d */
[----:B------:R-:W-:-:S02]  /*36d0*/  SHF.L.U32 R119, R68, 0x10, RZ ;  /* 0x0000001044777819 */ /* 0x000fc400000006ff */
[----:B------:R-:W-:Y:S01]  /*36e0*/  PRMT R104, R15, 0x7632, R104 ;  /* 0x000076320f687816 */ /* 0x000fe20000000068 */
[----:B------:R-:W1:Y:S01]  /*36f0*/  MUFU.EX2 R89, R89 ;  /* 0x0000005900597308 */ /* 0x000e620000000800 */
[----:B------:R-:W-:Y:S01]  /*3700*/  FFMA.FTZ R95, R0, R65, R95 ;  /* 0x00000041005f7223 */ /* 0x000fe2000001005f */
[----:B------:R-:W-:Y:S01]  /*3710*/  FADD.FTZ R65, R72, 1 ;  /* 0x3f80000048417421 */ /* 0x000fe20000010000 */
[----:B------:R-:W-:Y:S01]  /*3720*/  FMUL.FTZ R15, R91, -1.4426950216293334961 ;  /* 0xbfb8aa3b5b0f7820 */ /* 0x000fe20000410000 */
[C---:B------:R-:W-:Y:S02]  /*3730*/  SHF.L.U32 R109, R16.reuse, 0x10, RZ ;  /* 0x00000010106d7819 */ /* 0x040fe400000006ff */
[----:B------:R-:W-:Y:S02]  /*3740*/  PRMT R16, R16, 0x7632, R16 ;  /* 0x0000763210107816 */ /* 0x000fe40000000010 */
[----:B------:R2:W4:Y:S01]  /*3750*/  MUFU.RCP R122, R38 ;  /* 0x00000026007a7308 */ /* 0x0005220000001000 */
[----:B0-----:R-:W-:Y:S01]  /*3760*/  FADD.FTZ R13, -R101, 1 ;  /* 0x3f800000650d7421 */ /* 0x001fe20000010100 */
[----:B------:R-:W-:-:S02]  /*3770*/  SHF.L.U32 R110, R16, 0x10, RZ ;  /* 0x00000010106e7819 */ /* 0x000fc400000006ff */
[----:B------:R-:W-:Y:S01]  /*3780*/  SHF.L.U32 R16, R88, 0x10, RZ ;  /* 0x0000001058107819 */ /* 0x000fe200000006ff */
[C---:B------:R-:W-:Y:S01]  /*3790*/  FFMA.FTZ R127, R92.reuse, R13, 1 ;  /* 0x3f8000005c7f7423 */ /* 0x040fe2000001000d */
[----:B------:R-:W-:Y:S02]  /*37a0*/  SHF.L.U32 R140, R17, 0x10, RZ ;  /* 0x00000010118c7819 */ /* 0x000fe400000006ff */
[----:B------:R0:W4:Y:S01]  /*37b0*/  MUFU.EX2 R99, R87 ;  /* 0x0000005700637308 */ /* 0x0001220000000800 */
[----:B--2---:R-:W-:Y:S01]  /*37c0*/  FMUL.FTZ R38, R92, R101 ;  /* 0x000000655c267220 */ /* 0x004fe20000410000 */
[----:B-1----:R-:W-:Y:S01]  /*37d0*/  FADD.FTZ R89, R89, 1 ;  /* 0x3f80000059597421 */ /* 0x002fe20000010000 */
[----:B------:R-:W-:Y:S02]  /*37e0*/  PRMT R116, R18, 0x7632, R116 ;  /* 0x0000763212747816 */ /* 0x000fe40000000074 */
[----:B------:R-:W-:Y:S01]  /*37f0*/  FMUL.FTZ R72, R117, R38 ;  /* 0x0000002675487220 */ /* 0x000fe20000410000 */
[----:B------:R-:W-:-:S02]  /*3800*/  LEA R3, R54, R3, 0x1 ;  /* 0x0000000336037211 */ /* 0x000fc400078e08ff */
[----:B------:R-:W1:Y:S01]  /*3810*/  MUFU.RCP R131, R14 ;  /* 0x0000000e00837308 */ /* 0x000e620000001000 */
[----:B0-----:R-:W-:Y:S01]  /*3820*/  PRMT R87, R66, 0x7632, R87 ;  /* 0x0000763242577816 */ /* 0x001fe20000000057 */
[----:B----4-:R-:W-:Y:S01]  /*3830*/  FMUL.FTZ R39, R105, R122 ;  /* 0x0000007a69277220 */ /* 0x010fe20000410000 */
[----:B------:R-:W-:Y:S01]  /*3840*/  SHF.L.U32 R66, R67, 0x10, RZ ;  /* 0x0000001043427819 */ /* 0x000fe200000006ff */
[----:B------:R-:W-:Y:S01]  /*3850*/  FADD.FTZ R12, -R122, 1 ;  /* 0x3f8000007a0c7421 */ /* 0x000fe20000010100 */
[----:B------:R-:W-:Y:S01]  /*3860*/  SHF.L.U32 R121, R87, 0x10, RZ ;  /* 0x0000001057797819 */ /* 0x000fe200000006ff */
[----:B------:R-:W-:Y:S01]  /*3870*/  FMUL.FTZ R70, R115, R39 ;  /* 0x0000002773467220 */ /* 0x000fe20000410000 */
[----:B------:R-:W-:Y:S01]  /*3880*/  SHF.L.U32 R116, R116, 0x10, RZ ;  /* 0x0000001074747819 */ /* 0x000fe200000006ff */
[----:B------:R0:W2:Y:S01]  /*3890*/  MUFU.RCP R124, R65 ;  /* 0x00000041007c7308 */ /* 0x0000a20000001000 */
[----:B------:R-:W-:Y:S01]  /*38a0*/  FFMA.FTZ R95, R72, R66, R95 ;  /* 0x00000042485f7223 */ /* 0x000fe2000001005f */
[----:B------:R-:W-:Y:S01]  /*38b0*/  FADD.FTZ R99, R99, 1 ;  /* 0x3f80000063637421 */ /* 0x000fe20000010000 */
[----:B------:R-:W-:Y:S01]  /*38c0*/  FFMA.FTZ R129, R105, R12, 1 ;  /* 0x3f80000069817423 */ /* 0x000fe2000001000c */
[----:B------:R-:W-:Y:S01]  /*38d0*/  FMUL.FTZ R143, R116, -1.4426950216293334961 ;  /* 0xbfb8aa3b748f7820 */ /* 0x000fe20000410000 */
[----:B------:R-:W-:Y:S01]  /*38e0*/  FFMA.FTZ R13, R70, R64, R95 ;  /* 0x00000040460d7223 */ /* 0x000fe2000001005f */
[----:B------:R-:W-:-:S02]  /*38f0*/  PRMT R177, R10, 0x7632, R177 ;  /* 0x000076320ab17816 */ /* 0x000fc400000000b1 */
[----:B------:R4:W4:Y:S01]  /*3900*/  MUFU.RCP R128, R89 ;  /* 0x0000005900807308 */ /* 0x0009220000001000 */
[----:B0-----:R-:W-:Y:S01]  /*3910*/  PRMT R65, R5, 0x7632, R65 ;  /* 0x0000763205417816 */ /* 0x001fe20000000041 */
[----:B-1----:R-:W-:Y:S01]  /*3920*/  FMUL.FTZ R95, R106, R131 ;  /* 0x000000836a5f7220 */ /* 0x002fe20000410000 */
[----:B------:R-:W-:Y:S02]  /*3930*/  PRMT R175, R11, 0x7632, R175 ;  /* 0x000076320baf7816 */ /* 0x000fe400000000af */
[----:B------:R-:W-:Y:S01]  /*3940*/  SHF.L.U32 R14, R65, 0x10, RZ ;  /* 0x00000010410e7819 */ /* 0x000fe200000006ff */
[----:B------:R-:W-:Y:S02]  /*3950*/  FMUL.FTZ R68, R119, R95 ;  /* 0x0000005f77447220 */ /* 0x000fe40000410000 */
[----:B------:R0:W1:Y:S01]  /*3960*/  MUFU.RCP R130, R99 ;  /* 0x0000006300827308 */ /* 0x0000620000001000 */
[----:B--2---:R-:W-:Y:S01]  /*3970*/  FADD.FTZ R12, -R124, 1 ;  /* 0x3f8000007c0c7421 */ /* 0x004fe20000010100 */
[----:B------:R-:W-:Y:S01]  /*3980*/  FFMA.FTZ R105, R68, R14, R13 ;  /* 0x0000000e44697223 */ /* 0x000fe2000001000d */
[----:B------:R-:W-:Y:S01]  /*3990*/  FMUL.FTZ R13, R109, -1.4426950216293334961 ;  /* 0xbfb8aa3b6d0d7820 */ /* 0x000fe20000410000 */
[C---:B----4-:R-:W-:Y:S01]  /*39a0*/  PRMT R89, R6.reuse, 0x7632, R89 ;  /* 0x0000763206597816 */ /* 0x050fe20000000059 */
[C---:B------:R-:W-:Y:S01]  /*39b0*/  FFMA.FTZ R126, R97.reuse, R12, 1 ;  /* 0x3f800000617e7423 */ /* 0x040fe2000001000c */
[----:B------:R-:W-:Y:S01]  /*39c0*/  FMUL.FTZ R97, R97, R124 ;  /* 0x0000007c61617220 */ /* 0x000fe20000410000 */
[----:B------:R-:W-:Y:S01]  /*39d0*/  SHF.L.U32 R12, R6, 0x10, RZ ;  /* 0x00000010060c7819 */ /* 0x000fe200000006ff */
[----:B------:R-:W2:Y:S01]  /*39e0*/  MUFU.EX2 R15, R15 ;  /* 0x0000000f000f7308 */ /* 0x000ea20000000800 */
[----:B0-----:R-:W-:Y:S01]  /*39f0*/  FMUL.FTZ R99, R107, R128 ;  /* 0x000000806b637220 */ /* 0x001fe20000410000 */
[----:B------:R-:W-:Y:S01]  /*3a00*/  FMUL.FTZ R66, R118, R97 ;  /* 0x0000006176427220 */ /* 0x000fe20000410000 */
[----:B------:R-:W-:-:S02]  /*3a10*/  SHF.L.U32 R87, R89, 0x10, RZ ;  /* 0x0000001059577819 */ /* 0x000fc400000006ff */
[----:B------:R-:W-:Y:S01]  /*3a20*/  FMUL.FTZ R64, R121, R99 ;  /* 0x0000006379407220 */ /* 0x000fe20000410000 */
[----:B------:R-:W-:Y:S02]  /*3a30*/  FFMA.FTZ R105, R66, R12, R105 ;  /* 0x0000000c42697223 */ /* 0x000fe40000010069 */
[----:B------:R0:W4:Y:S01]  /*3a40*/  MUFU.EX2 R14, R13 ;  /* 0x0000000d000e7308 */ /* 0x0001220000000800 */
[----:B-1----:R-:W-:Y:S01]  /*3a50*/  FADD.FTZ R12, -R130, 1 ;  /* 0x3f800000820c7421 */ /* 0x002fe20000010100 */
[----:B------:R-:W-:Y:S01]  /*3a60*/  FFMA.FTZ R111, R64, R87, R105 ;  /* 0x00000057406f7223 */ /* 0x000fe20000010069 */
[----:B------:R-:W-:Y:S01]  /*3a70*/  FMUL.FTZ R105, R110, -1.4426950216293334961 ;  /* 0xbfb8aa3b6e697820 */ /* 0x000fe20000410000 */
[----:B------:R-:W-:Y:S01]  /*3a80*/  PRMT R87, R7, 0x7632, R87 ;  /* 0x0000763207577816 */ /* 0x000fe20000000057 */
[C---:B------:R-:W-:Y:S01]  /*3a90*/  FFMA.FTZ R132, R103.reuse, R12, 1 ;  /* 0x3f80000067847423 */ /* 0x040fe2000001000c */
[----:B------:R-:W-:Y:S01]  /*3aa0*/  FMUL.FTZ R103, R103, R130 ;  /* 0x0000008267677220 */ /* 0x000fe20000410000 */
[----:B------:R-:W-:Y:S01]  /*3ab0*/  SHF.L.U32 R12, R7, 0x10, RZ ;  /* 0x00000010070c7819 */ /* 0x000fe200000006ff */
[----:B------:R-:W1:Y:S01]  /*3ac0*/  MUFU.EX2 R143, R143 ;  /* 0x0000008f008f7308 */ /* 0x000e620000000800 */
[----:B0-----:R-:W-:Y:S01]  /*3ad0*/  FADD.FTZ R13, -R131, 1 ;  /* 0x3f800000830d7421 */ /* 0x001fe20000010100 */
[----:B--2---:R-:W-:Y:S01]  /*3ae0*/  FADD.FTZ R15, R15, 1 ;  /* 0x3f8000000f0f7421 */ /* 0x004fe20000010000 */
[----:B------:R-:W-:Y:S01]  /*3af0*/  FMUL.FTZ R90, R120, R103 ;  /* 0x00000067785a7220 */ /* 0x000fe20000410000 */
[----:B------:R-:W-:Y:S01]  /*3b00*/  SHF.L.U32 R108, R87, 0x10, RZ ;  /* 0x00000010576c7819 */ /* 0x000fe200000006ff */
[----:B------:R-:W-:-:S02]  /*3b10*/  FFMA.FTZ R133, R106, R13, 1 ;  /* 0x3f8000006a857423 */ /* 0x000fc4000001000d */
[----:B------:R-:W-:Y:S01]  /*3b20*/  FFMA.FTZ R111, R90, R12, R111 ;  /* 0x0000000c5a6f7223 */ /* 0x000fe2000001006f */
[----:B------:R-:W0:Y:S01]  /*3b30*/  MUFU.EX2 R106, R105 ;  /* 0x00000069006a7308 */ /* 0x000e220000000800 */
[----:B----4-:R-:W-:-:S07]  /*3b40*/  FADD.FTZ R92, R14, 1 ;  /* 0x3f8000000e5c7421 */ /* 0x010fce0000010000 */
[----:B------:R-:W2:Y:S01]  /*3b50*/  MUFU.RCP R134, R15 ;  /* 0x0000000f00867308 */ /* 0x000ea20000001000 */
[----:B-1----:R-:W-:-:S07]  /*3b60*/  FADD.FTZ R143, R143, 1 ;  /* 0x3f8000008f8f7421 */ /* 0x002fce0000010000 */
[----:B------:R-:W-:Y:S01]  /*3b70*/  MUFU.RCP R136, R92 ;  /* 0x0000005c00887308 */ /* 0x000fe20000001000 */
[----:B0-----:R-:W-:-:S07]  /*3b80*/  FADD.FTZ R106, R106, 1 ;  /* 0x3f8000006a6a7421 */ /* 0x001fce0000010000 */
[----:B------:R0:W1:Y:S01]  /*3b90*/  MUFU.RCP R137, R106 ;  /* 0x0000006a00897308 */ /* 0x0000620000001000 */
[----:B--2---:R-:W-:-:S04]  /*3ba0*/  FMUL.FTZ R105, R91, R134 ;  /* 0x000000865b697220 */ /* 0x004fc80000410000 */
[----:B------:R-:W-:-:S03]  /*3bb0*/  FMUL.FTZ R88, R16, R105 ;  /* 0x0000006910587220 */ /* 0x000fc60000410000 */
[----:B------:R-:W-:Y:S01]  /*3bc0*/  MUFU.RCP R143, R143 ;  /* 0x0000008f008f7308 */ /* 0x000fe20000001000 */
[----:B0-----:R-:W-:Y:S01]  /*3bd0*/  SHF.L.U32 R106, R19, 0x10, RZ ;  /* 0x00000010136a7819 */ /* 0x001fe200000006ff */
[----:B---3--:R0:W-:Y:S04]  /*3be0*/  STS.128 [R42], R20 ;  /* 0x000000142a007388 */ /* 0x0081e80000000c00 */
[----:B-----5:R2:W-:Y:S01]  /*3bf0*/  STS.128 [R42+0x200], R24 ;  /* 0x000200182a007388 */ /* 0x0205e20000000c00 */
[----:B------:R-:W-:-:S03]  /*3c00*/  NOP ;  /* 0x0000000000007918 */ /* 0x000fc60000000000 */
[----:B------:R-:W3:Y:S01]  /*3c10*/  LDS.128 R12, [R41] ;  /* 0x00000000290c7984 */ /* 0x000ee20000000c00 */
[----:B0-----:R-:W-:Y:S01]  /*3c20*/  FADD.FTZ R20, -R128, 1 ;  /* 0x3f80000080147421 */ /* 0x001fe20000010100 */
[----:B------:R-:W-:Y:S01]  /*3c30*/  FADD.FTZ R22, -R134, 1 ;  /* 0x3f80000086167421 */ /* 0x000fe20000010100 */
[----:B------:R-:W-:Y:S01]  /*3c40*/  FFMA.FTZ R23, R88, R108, R111 ;  /* 0x0000006c58177223 */ /* 0x000fe2000001006f */
[----:B-1----:R-:W-:Y:S01]  /*3c50*/  FMUL.FTZ R108, R110, R137 ;  /* 0x000000896e6c7220 */ /* 0x002fe20000410000 */
[----:B--2---:R-:W-:Y:S01]  /*3c60*/  FFMA.FTZ R26, R107, R20, 1 ;  /* 0x3f8000006b1a7423 */ /* 0x004fe20000010014 */
[----:B------:R-:W-:Y:S01]  /*3c70*/  FMUL.FTZ R107, R109, R136 ;  /* 0x000000886d6b7220 */ /* 0x000fe20000410000 */
[----:B------:R-:W-:Y:S01]  /*3c80*/  FFMA.FTZ R135, R91, R22, 1 ;  /* 0x3f8000005b877423 */ /* 0x000fe20000010016 */
[----:B------:R-:W-:Y:S01]  /*3c90*/  SHF.L.U32 R27, R8, 0x10, RZ ;  /* 0x00000010081b7819 */ /* 0x000fe200000006ff */
[----:B------:R-:W-:Y:S01]  /*3ca0*/  FMUL.FTZ R21, R140, -1.4426950216293334961 ;  /* 0xbfb8aa3b8c157820 */ /* 0x000fe20000410000 */
[----:B------:R-:W-:Y:S01]  /*3cb0*/  PRMT R20, R17, 0x7632, R20 ;  /* 0x0000763211147816 */ /* 0x000fe20000000014 */
[----:B------:R-:W-:Y:S01]  /*3cc0*/  FMUL.FTZ R92, R100, R107 ;  /* 0x0000006b645c7220 */ /* 0x000fe20000410000 */
[----:B------:R-:W-:Y:S01]  /*3cd0*/  PRMT R91, R8, 0x7632, R91 ;  /* 0x00007632085b7816 */ /* 0x000fe2000000005b */
[----:B------:R0:W-:Y:S01]  /*3ce0*/  MUFU.EX2 R24, R21 ;  /* 0x0000001500187308 */ /* 0x0001e20000000800 */
[----:B------:R-:W-:Y:S01]  /*3cf0*/  SHF.L.U32 R17, R94, 0x10, RZ ;  /* 0x000000105e117819 */ /* 0x000fe200000006ff */
[----:B------:R-:W-:Y:S01]  /*3d00*/  FFMA.FTZ R27, R92, R27, R23 ;  /* 0x0000001b5c1b7223 */ /* 0x000fe20000010017 */
[----:B------:R-:W-:Y:S01]  /*3d10*/  SHF.L.U32 R111, R18, 0x10, RZ ;  /* 0x00000010126f7819 */ /* 0x000fe200000006ff */
[----:B------:R-:W-:Y:S01]  /*3d20*/  FMUL.FTZ R23, R106, -1.4426950216293334961 ;  /* 0xbfb8aa3b6a177820 */ /* 0x000fe20000410000 */
[----:B------:R-:W-:Y:S01]  /*3d30*/  PRMT R25, R19, 0x7632, R25 ;  /* 0x0000763213197816 */ /* 0x000fe20000000019 */
[----:B------:R-:W-:Y:S01]  /*3d40*/  FADD.FTZ R18, -R136, 1 ;  /* 0x3f80000088127421 */ /* 0x000fe20000010100 */
[----:B------:R-:W-:Y:S01]  /*3d50*/  SHF.L.U32 R112, R91, 0x10, RZ ;  /* 0x000000105b707819 */ /* 0x000fe200000006ff */
[----:B------:R-:W-:Y:S01]  /*3d60*/  FADD.FTZ R19, -R137, 1 ;  /* 0x3f80000089137421 */ /* 0x000fe20000010100 */
[----:B------:R-:W-:Y:S01]  /*3d70*/  FMUL.FTZ R94, R17, R108 ;  /* 0x0000006c115e7220 */ /* 0x000fe20000410000 */
[----:B------:R-:W1:Y:S01]  /*3d80*/  MUFU.EX2 R144, R23 ;  /* 0x0000001700907308 */ /* 0x000e620000000800 */
[----:B------:R-:W-:Y:S01]  /*3d90*/  FFMA.FTZ R138, R109, R18, 1 ;  /* 0x3f8000006d8a7423 */ /* 0x000fe20000010012 */
[----:B------:R-:W-:Y:S01]  /*3da0*/  FFMA.FTZ R139, R110, R19, 1 ;  /* 0x3f8000006e8b7423 */ /* 0x000fe20000010013 */
[----:B0-----:R-:W-:Y:S01]  /*3db0*/  FFMA.FTZ R21, R94, R112, R27 ;  /* 0x000000705e157223 */ /* 0x001fe2000001001b */
[----:B------:R-:W-:Y:S01]  /*3dc0*/  FMUL.FTZ R22, R111, -1.4426950216293334961 ;  /* 0xbfb8aa3b6f167820 */ /* 0x000fe20000410000 */
[----:B------:R-:W-:-:S03]  /*3dd0*/  SHF.L.U32 R20, R20, 0x10, RZ ;  /* 0x0000001014147819 */ /* 0x000fc600000006ff */
[----:B------:R0:W2:Y:S01]  /*3de0*/  MUFU.EX2 R142, R22 ;  /* 0x00000016008e7308 */ /* 0x0000a20000000800 */
[C---:B---3--:R-:W-:Y:S02]  /*3df0*/  PRMT R18, R12.reuse, 0x7632, R18 ;  /* 0x000076320c127816 */ /* 0x048fe40000000012 */
[----:B------:R-:W-:Y:S02]  /*3e00*/  SHF.L.U32 R109, R12, 0x10, RZ ;  /* 0x000000100c6d7819 */ /* 0x000fe400000006ff */
[C---:B------:R-:W-:Y:S01]  /*3e10*/  PRMT R19, R13.reuse, 0x7632, R19 ;  /* 0x000076320d137816 */ /* 0x040fe20000000013 */
[----:B0-----:R-:W-:Y:S01]  /*3e20*/  FMUL.FTZ R22, R20, -1.4426950216293334961 ;  /* 0xbfb8aa3b14167820 */ /* 0x001fe20000410000 */
[----:B------:R-:W-:Y:S01]  /*3e30*/  SHF.L.U32 R110, R13, 0x10, RZ ;  /* 0x000000100d6e7819 */ /* 0x000fe200000006ff */
[----:B-1----:R-:W-:Y:S01]  /*3e40*/  FADD.FTZ R144, R144, 1 ;  /* 0x3f80000090907421 */ /* 0x002fe20000010000 */
[C---:B------:R-:W-:Y:S01]  /*3e50*/  PRMT R23, R14.reuse, 0x7632, R23 ;  /* 0x000076320e177816 */ /* 0x040fe20000000017 */
[----:B------:R0:W1:Y:S01]  /*3e60*/  MUFU.EX2 R141, R22 ;  /* 0x00000016008d7308 */ /* 0x0000620000000800 */
[----:B------:R-:W-:Y:S01]  /*3e70*/  SHF.L.U32 R112, R14, 0x10, RZ ;  /* 0x000000100e707819 */ /* 0x000fe200000006ff */
[----:B------:R-:W-:Y:S01]  /*3e80*/  FMUL.FTZ R115, R115, R110 ;  /* 0x0000006e73737220 */ /* 0x000fe20000410000 */
[C---:B------:R-:W-:Y:S01]  /*3e90*/  PRMT R27, R15.reuse, 0x7632, R27 ;  /* 0x000076320f1b7816 */ /* 0x040fe2000000001b */
[----:B--2---:R-:W-:Y:S01]  /*3ea0*/  FADD.FTZ R142, R142, 1 ;  /* 0x3f8000008e8e7421 */ /* 0x004fe20000010000 */
[----:B------:R-:W-:Y:S01]  /*3eb0*/  SHF.L.U32 R114, R15, 0x10, RZ ;  /* 0x000000100f727819 */ /* 0x000fe200000006ff */
[----:B------:R-:W-:Y:S01]  /*3ec0*/  FMUL.FTZ R122, R122, R115 ;  /* 0x000000737a7a7220 */ /* 0x000fe20000410000 */
[----:B------:R-:W2:Y:S01]  /*3ed0*/  LDS.128 R12, [R41+0x10] ;  /* 0x00001000290c7984 */ /* 0x000ea20000000c00 */
[----:B------:R-:W-:Y:S01]  /*3ee0*/  SHF.L.U32 R115, R18, 0x10, RZ ;  /* 0x0000001012737819 */ /* 0x000fe200000006ff */
[----:B0-----:R-:W-:Y:S01]  /*3ef0*/  FMUL.FTZ R22, R113, R109 ;  /* 0x0000006d71167220 */ /* 0x001fe20000410000 */
[----:B------:R-:W-:Y:S01]  /*3f00*/  SHF.L.U32 R113, R25, 0x10, RZ ;  /* 0x0000001019717819 */ /* 0x000fe200000006ff */
[----:B------:R-:W-:Y:S01]  /*3f10*/  FMUL.FTZ R25, R118, R112 ;  /* 0x0000007076197220 */ /* 0x000fe20000410000 */
[----:B------:R-:W-:Y:S01]  /*3f20*/  FMUL.FTZ R129, R122, R129 ;  /* 0x000000817a817220 */ /* 0x000fe20000410000 */
[----:B------:R-:W-:Y:S01]  /*3f30*/  FMUL.FTZ R18, R117, R115 ;  /* 0x0000007375127220 */ /* 0x000fe20000410000 */
[----:B------:R-:W-:Y:S01]  /*3f40*/  FMUL.FTZ R22, R123, R22 ;  /* 0x000000167b167220 */ /* 0x000fe20000410000 */
[----:B------:R-:W-:Y:S01]  /*3f50*/  FMUL.FTZ R25, R124, R25 ;  /* 0x000000197c197220 */ /* 0x000fe20000410000 */
[----:B------:R-:W-:Y:S01]  /*3f60*/  FADD.FTZ R124, R24, 1 ;  /* 0x3f800000187c7421 */ /* 0x000fe20000010000 */
[----:B------:R-:W-:Y:S01]  /*3f70*/  FMUL.FTZ R145, R113, -1.4426950216293334961 ;  /* 0xbfb8aa3b71917820 */ /* 0x000fe20000410000 */
[----:B------:R-:W-:Y:S01]  /*3f80*/  FMUL.FTZ R18, R101, R18 ;  /* 0x0000001265127220 */ /* 0x000fe20000410000 */
[----:B------:R-:W-:Y:S01]  /*3f90*/  FMUL.FTZ R123, R120, R114 ;  /* 0x00000072787b7220 */ /* 0x000fe20000410000 */
[----:B------:R-:W-:Y:S01]  /*3fa0*/  MUFU.RCP R101, R124 ;  /* 0x0000007c00657308 */ /* 0x000fe20000001000 */
[----:B------:R-:W-:Y:S01]  /*3fb0*/  SHF.L.U32 R120, R23, 0x10, RZ ;  /* 0x0000001017787819 */ /* 0x000fe200000006ff */
[----:B-1----:R-:W-:Y:S01]  /*3fc0*/  FADD.FTZ R141, R141, 1 ;  /* 0x3f8000008d8d7421 */ /* 0x002fe20000010000 */
[----:B------:R-:W-:Y:S01]  /*3fd0*/  SHF.L.U32 R122, R27, 0x10, RZ ;  /* 0x000000101b7a7819 */ /* 0x000fe200000006ff */
[----:B------:R-:W-:Y:S01]  /*3fe0*/  FMUL.FTZ R123, R130, R123 ;  /* 0x0000007b827b7220 */ /* 0x000fe20000410000 */
[----:B------:R-:W-:Y:S01]  /*3ff0*/  SHF.L.U32 R118, R19, 0x10, RZ ;  /* 0x0000001013767819 */ /* 0x000fe200000006ff */
[----:B------:R-:W-:Y:S01]  /*4000*/  FMUL.FTZ R121, R121, R120 ;  /* 0x0000007879797220 */ /* 0x000fe20000410000 */
[----:B------:R-:W-:Y:S01]  /*4010*/  FMUL.FTZ R22, R22, R125 ;  /* 0x0000007d16167220 */ /* 0x000fe20000410000 */
[----:B------:R-:W0:Y:S01]  /*4020*/  MUFU.EX2 R146, R145 ;  /* 0x0000009100927308 */ /* 0x000e220000000800 */
[----:B------:R-:W-:Y:S01]  /*4030*/  FMUL.FTZ R19, R16, R122 ;  /* 0x0000007a10137220 */ /* 0x000fe20000410000 */
[----:B------:R-:W-:Y:S01]  /*4040*/  FMUL.FTZ R121, R128, R121 ;  /* 0x0000007980797220 */ /* 0x000fe20000410000 */
[----:B------:R-:W-:Y:S01]  /*4050*/  FMUL.FTZ R24, R119, R118 ;  /* 0x0000007677187220 */ /* 0x000fe20000410000 */
[----:B------:R-:W-:Y:S01]  /*4060*/  FMUL.FTZ R132, R123, R132 ;  /* 0x000000847b847220 */ /* 0x000fe20000410000 */
[----:B------:R-:W-:Y:S01]  /*4070*/  FMUL.FTZ R134, R134, R19 ;  /* 0x0000001386867220 */ /* 0x000fe20000410000 */
[----:B------:R-:W-:Y:S01]  /*4080*/  FMUL.FTZ R26, R121, R26 ;  /* 0x0000001a791a7220 */ /* 0x000fe20000410000 */
[----:B------:R-:W-:Y:S01]  /*4090*/  FMUL.FTZ R19, R18, R127 ;  /* 0x0000007f12137220 */ /* 0x000fe20000410000 */
[----:B------:R-:W1:Y:S01]  /*40a0*/  MUFU.RCP R145, R144 ;  /* 0x0000009000917308 */ /* 0x000e620000001000 */
[----:B------:R-:W-:Y:S01]  /*40b0*/  FMUL.FTZ R24, R131, R24 ;  /* 0x0000001883187220 */ /* 0x000fe20000410000 */
[----:B------:R-:W-:Y:S01]  /*40c0*/  FMUL.FTZ R25, R25, R126 ;  /* 0x0000007e19197220 */ /* 0x000fe20000410000 */
[----:B------:R-:W-:Y:S01]  /*40d0*/  SHF.L.U32 R126, R62, 0x10, RZ ;  /* 0x000000103e7e7819 */ /* 0x000fe200000006ff */
[----:B------:R-:W-:Y:S01]  /*40e0*/  FMUL.FTZ R135, R134, R135 ;  /* 0x0000008786877220 */ /* 0x000fe20000410000 */
[----:B------:R-:W-:Y:S01]  /*40f0*/  FMUL.FTZ R24, R24, R133 ;  /* 0x0000008518187220 */ /* 0x000fe20000410000 */
[----:B------:R-:W-:-:S02]  /*4100*/  SHF.L.U32 R127, R93, 0x10, RZ ;  /* 0x000000105d7f7819 */ /* 0x000fc400000006ff */
[----:B------:R-:W3:Y:S01]  /*4110*/  MUFU.RCP R142, R142 ;  /* 0x0000008e008e7308 */ /* 0x000ee20000001000 */
[----:B0-----:R-:W-:Y:S01]  /*4120*/  FADD.FTZ R146, R146, 1 ;  /* 0x3f80000092927421 */ /* 0x001fe20000010000 */
[----:B------:R-:W-:Y:S02]  /*4130*/  SHF.L.U32 R128, R104, 0x10, RZ ;  /* 0x0000001068807819 */ /* 0x000fe400000006ff */
[----:B--2---:R-:W-:Y:S02]  /*4140*/  SHF.L.U32 R117, R13, 0x10, RZ ;  /* 0x000000100d757819 */ /* 0x004fe400000006ff */
[C---:B------:R-:W-:Y:S02]  /*4150*/  SHF.L.U32 R121, R12.reuse, 0x10, RZ ;  /* 0x000000100c797819 */ /* 0x040fe400000006ff */
[C---:B------:R-:W-:Y:S01]  /*4160*/  PRMT R124, R15.reuse, 0x7632, R124 ;  /* 0x000076320f7c7816 */ /* 0x040fe2000000007c */
[----:B------:R-:W0:Y:S01]  /*4170*/  MUFU.RCP R141, R141 ;  /* 0x0000008d008d7308 */ /* 0x000e220000001000 */
[----:B------:R-:W-:Y:S01]  /*4180*/  SHF.L.U32 R119, R15, 0x10, RZ ;  /* 0x000000100f777819 */ /* 0x000fe200000006ff */
[----:B------:R-:W-:Y:S01]  /*4190*/  FADD.FTZ R15, -R101, 1 ;  /* 0x3f800000650f7421 */ /* 0x000fe20000010100 */
[----:B------:R-:W-:Y:S01]  /*41a0*/  PRMT R16, R12, 0x7632, R16 ;  /* 0x000076320c107816 */ /* 0x000fe20000000010 */
[----:B------:R-:W-:Y:S01]  /*41b0*/  FMUL.FTZ R12, R96, R117 ;  /* 0x00000075600c7220 */ /* 0x000fe20000410000 */
[----:B------:R-:W-:Y:S01]  /*41c0*/  PRMT R18, R13, 0x7632, R18 ;  /* 0x000076320d127816 */ /* 0x000fe20000000012 */
[----:B------:R-:W-:Y:S01]  /*41d0*/  FMUL.FTZ R13, R100, R121 ;  /* 0x00000079640d7220 */ /* 0x000fe20000410000 */
[----:B------:R-:W-:Y:S01]  /*41e0*/  PRMT R23, R14, 0x7632, R23 ;  /* 0x000076320e177816 */ /* 0x000fe20000000017 */
[----:B------:R-:W-:Y:S01]  /*41f0*/  FMUL.FTZ R100, R98, R119 ;  /* 0x0000007762647220 */ /* 0x000fe20000410000 */
[----:B------:R-:W-:Y:S01]  /*4200*/  SHF.L.U32 R123, R14, 0x10, RZ ;  /* 0x000000100e7b7819 */ /* 0x000fe200000006ff */
[C---:B------:R-:W-:Y:S01]  /*4210*/  FFMA.FTZ R14, R140.reuse, R15, 1 ;  /* 0x3f8000008c0e7423 */ /* 0x040fe2000001000f */
[----:B------:R-:W-:Y:S01]  /*4220*/  FMUL.FTZ R140, R140, R101 ;  /* 0x000000658c8c7220 */ /* 0x000fe20000410000 */
[----:B-1----:R-:W-:Y:S01]  /*4230*/  FADD.FTZ R15, -R145, 1 ;  /* 0x3f800000910f7421 */ /* 0x002fe20000010100 */
[----:B------:R-:W-:Y:S01]  /*4240*/  FMUL.FTZ R101, R101, R12 ;  /* 0x0000000c65657220 */ /* 0x000fe20000410000 */
[----:B---3--:R-:W-:Y:S01]  /*4250*/  FADD.FTZ R12, -R142, 1 ;  /* 0x3f8000008e0c7421 */ /* 0x008fe20000010100 */
[----:B------:R-:W1:Y:S01]  /*4260*/  MUFU.RCP R146, R146 ;  /* 0x0000009200927308 */ /* 0x000e620000001000 */
[----:B------:R-:W-:Y:S01]  /*4270*/  SHF.L.U32 R130, R16, 0x10, RZ ;  /* 0x0000001010827819 */ /* 0x000fe200000006ff */
[----:B------:R-:W-:Y:S01]  /*4280*/  FMUL.FTZ R13, R136, R13 ;  /* 0x0000000d880d7220 */ /* 0x000fe20000410000 */
[----:B------:R-:W-:Y:S01]  /*4290*/  FMUL.FTZ R100, R145, R100 ;  /* 0x0000006491647220 */ /* 0x000fe20000410000 */
[----:B------:R-:W-:Y:S01]  /*42a0*/  FFMA.FTZ R15, R106, R15, 1 ;  /* 0x3f8000006a0f7423 */ /* 0x000fe2000001000f */
[----:B------:R-:W-:Y:S01]  /*42b0*/  FFMA.FTZ R16, R111, R12, 1 ;  /* 0x3f8000006f107423 */ /* 0x000fe2000001000c */
[----:B------:R-:W-:Y:S01]  /*42c0*/  FMUL.FTZ R138, R13, R138 ;  /* 0x0000008a0d8a7220 */ /* 0x000fe20000410000 */
[----:B------:R-:W-:Y:S01]  /*42d0*/  FMUL.FTZ R12, R17, R130 ;  /* 0x00000082110c7220 */ /* 0x000fe20000410000 */
[----:B------:R-:W-:Y:S01]  /*42e0*/  FMUL.FTZ R13, R102, R123 ;  /* 0x0000007b660d7220 */ /* 0x000fe20000410000 */
[----:B------:R-:W-:Y:S01]  /*42f0*/  FMUL.FTZ R17, R101, R14 ;  /* 0x0000000e65117220 */ /* 0x000fe20000410000 */
[----:B------:R-:W-:Y:S01]  /*4300*/  FMUL.FTZ R125, R100, R15 ;  /* 0x0000000f647d7220 */ /* 0x000fe20000410000 */
[----:B------:R-:W-:Y:S01]  /*4310*/  SHF.L.U32 R131, R18, 0x10, RZ ;  /* 0x0000001012837819 */ /* 0x000fe200000006ff */
[----:B------:R-:W2:Y:S01]  /*4320*/  LDC.64 R100, c[0x0][0x398] ;  /* 0x0000e600ff647b82 */ /* 0x000ea20000000a00 */
[----:B------:R-:W-:Y:S01]  /*4330*/  FMUL.FTZ R13, R142, R13 ;  /* 0x0000000d8e0d7220 */ /* 0x000fe20000410000 */
[----:B------:R-:W-:Y:S01]  /*4340*/  SHF.L.U32 R133, R23, 0x10, RZ ;  /* 0x0000001017857819 */ /* 0x000fe200000006ff */
[----:B------:R-:W-:Y:S01]  /*4350*/  FADD.FTZ R15, -R143, 1 ;  /* 0x3f8000008f0f7421 */ /* 0x000fe20000010100 */
[----:B------:R-:W-:Y:S01]  /*4360*/  SHF.L.U32 R134, R124, 0x10, RZ ;  /* 0x000000107c867819 */ /* 0x000fe200000006ff */
[----:B------:R-:W-:Y:S01]  /*4370*/  FMUL.FTZ R27, R13, R16 ;  /* 0x000000100d1b7220 */ /* 0x000fe20000410000 */
[----:B0-----:R-:W-:Y:S01]  /*4380*/  FADD.FTZ R13, -R141, 1 ;  /* 0x3f8000008d0d7421 */ /* 0x001fe20000010100 */
[----:B------:R-:W-:Y:S01]  /*4390*/  FMUL.FTZ R14, R126, R131 ;  /* 0x000000837e0e7220 */ /* 0x000fe20000410000 */
[----:B------:R-:W-:Y:S01]  /*43a0*/  FMUL.FTZ R16, R127, R133 ;  /* 0x000000857f107220 */ /* 0x000fe20000410000 */
[----:B-1----:R-:W-:Y:S01]  /*43b0*/  FADD.FTZ R62, -R146, 1 ;  /* 0x3f800000923e7421 */ /* 0x002fe20000010100 */
[----:B------:R-:W-:Y:S01]  /*43c0*/  FMUL.FTZ R23, R128, R134 ;  /* 0x0000008680177220 */ /* 0x000fe20000410000 */
[----:B------:R-:W-:Y:S01]  /*43d0*/  FFMA.FTZ R13, R20, R13, 1 ;  /* 0x3f800000140d7423 */ /* 0x000fe2000001000d */
        /* <DEDUP_REMOVED lines=17> */
[----:B--2---:R-:W-:Y:S01]  /*44f0*/  IMAD R24, R100, UR15, RZ ;  /* 0x0000000f64187c24 */ /* 0x004fe2000f8e02ff */
[----:B------:R-:W-:Y:S01]  /*4500*/  F2FP.BF16.F32.PACK_AB R14, R26, R25 ;  /* 0x000000191a0e723e */ /* 0x000fe200000010ff */
[----:B------:R-:W-:Y:S01]  /*4510*/  FMUL.FTZ R102, R102, R111 ;  /* 0x0000006f66667220 */ /* 0x000fe20000410000 */
[----:B------:R-:W-:Y:S01]  /*4520*/  F2FP.BF16.F32.PACK_AB R15, R135, R132 ;  /* 0x00000084870f723e */ /* 0x000fe200000010ff */
[----:B------:R-:W-:Y:S01]  /*4530*/  IMAD R135, R101, UR14, R24 ;  /* 0x0000000e65877c24 */ /* 0x000fe2000f8e0218 */
[----:B------:R-:W-:Y:S01]  /*4540*/  BAR.SYNC.DEFER_BLOCKING 0x0 ;  /* 0x0000000000007b1d */ /* 0x000fe20000010000 */
[----:B------:R-:W-:Y:S01]  /*4550*/  F2FP.BF16.F32.PACK_AB R16, R139, R138 ;  /* 0x0000008a8b10723e */ /* 0x000fe200000010ff */
[----:B------:R-:W-:Y:S01]  /*4560*/  IMAD.WIDE.U32 R100, R100, UR14, R28 ;  /* 0x0000000e64647c25 */ /* 0x000fe2000f8e001c */
[----:B------:R-:W-:-:S03]  /*4570*/  LEA R62, R3, R46, 0x4 ;  /* 0x0000002e033e7211 */ /* 0x000fc600078e20ff */
[----:B------:R-:W-:Y:S01]  /*4580*/  FMUL.FTZ R116, R116, R143 ;  /* 0x0000008f74747220 */ /* 0x000fe20000410000 */
[----:B------:R-:W-:Y:S01]  /*4590*/  F2FP.BF16.F32.PACK_AB R19, R104, R125 ;  /* 0x0000007d6813723e */ /* 0x000fe200000010ff */
[----:B------:R-:W-:Y:S01]  /*45a0*/  FMUL.FTZ R104, R126, R141 ;  /* 0x0000008d7e687220 */ /* 0x000fe20000410000 */
[C---:B------:R-:W-:Y:S01]  /*45b0*/  SHF.L.U32 R22, R9.reuse, 0x10, RZ ;  /* 0x0000001009167819 */ /* 0x040fe200000006ff */
[----:B------:R-:W0:Y:S01]  /*45c0*/  LDC.64 R124, c[0x0][0x3e8] ;  /* 0x0000fa00ff7c7b82 */ /* 0x000e220000000a00 */
[----:B------:R-:W-:Y:S01]  /*45d0*/  PRMT R93, R9, 0x7632, R93 ;  /* 0x00007632095d7816 */ /* 0x000fe2000000005d */
[----:B------:R-:W-:Y:S01]  /*45e0*/  FMUL.FTZ R145, R106, R145 ;  /* 0x000000916a917220 */ /* 0x000fe20000410000 */
[----:B------:R-:W-:Y:S01]  /*45f0*/  IADD3 R101, R101, R135, RZ ;  /* 0x0000008765657210 */ /* 0x000fe20007ffe0ff */
[----:B------:R-:W-:Y:S01]  /*4600*/  FFMA.FTZ R3, R96, R22, R21 ;  /* 0x0000001660037223 */ /* 0x000fe20000010015 */
[----:B------:R-:W-:Y:S01]  /*4610*/  SHF.L.U32 R129, R93, 0x10, RZ ;  /* 0x000000105d817819 */ /* 0x000fe200000006ff */
[----:B------:R-:W-:Y:S01]  /*4620*/  FMUL.FTZ R98, R98, R145 ;  /* 0x0000009162627220 */ /* 0x000fe20000410000 */
[----:B------:R-:W-:Y:S01]  /*4630*/  FMUL.FTZ R113, R113, R146 ;  /* 0x0000009271717220 */ /* 0x000fe20000410000 */
[----:B------:R-:W1:Y:S02]  /*4640*/  LDC R126, c[0x0][0x21c] ;  /* 0x00008700ff7e7b82 */ /* 0x000e640000000800 */
[----:B------:R-:W-:Y:S01]  /*4650*/  FFMA.FTZ R3, R104, R129, R3 ;  /* 0x0000008168037223 */ /* 0x000fe20000010003 */
[----:B------:R-:W-:Y:S01]  /*4660*/  FMUL.FTZ R106, R128, R113 ;  /* 0x00000071806a7220 */ /* 0x000fe20000410000 */
[----:B------:R2:W-:Y:S04]  /*4670*/  STS.128 [R62], R12 ;  /* 0x0000000c3e007388 */ /* 0x0005e80000000c00 */
[----:B------:R3:W-:Y:S01]  /*4680*/  STS.128 [R62+0x10], R16 ;  /* 0x000010103e007388 */ /* 0x0007e20000000c00 */
[----:B------:R-:W-:-:S03]  /*4690*/  NOP ;  /* 0x0000000000007918 */ /* 0x000fc60000000000 */
[----:B------:R-:W4:Y:S04]  /*46a0*/  LDS.128 R20, [R42] ;  /* 0x000000002a147984 */ /* 0x000f280000000c00 */
[----:B------:R-:W5:Y:S01]  /*46b0*/  LDS.128 R24, [R42+0x200] ;  /* 0x000200002a187984 */ /* 0x000f620000000c00 */
[----:B--2---:R-:W-:Y:S01]  /*46c0*/  SHF.L.U32 R14, R10, 0x10, RZ ;  /* 0x000000100a0e7819 */ /* 0x004fe200000006ff */
[----:B------:R-:W-:-:S04]  /*46d0*/  IMAD.WIDE.U32 R12, R63, UR6, R100 ;  /* 0x000000063f0c7c25 */ /* 0x000fc8000f8e0064 */
[----:B------:R-:W-:Y:S01]  /*46e0*/  FMUL.FTZ R100, R127, R116 ;  /* 0x000000747f647220 */ /* 0x000fe20000410000 */
[----:B---3--:R-:W-:Y:S02]  /*46f0*/  IMAD R16, R60, UR6, RZ ;  /* 0x000000063c107c24 */ /* 0x008fe4000f8e02ff */
[----:B------:R-:W-:Y:S01]  /*4700*/  FFMA.FTZ R3, R102, R14, R3 ;  /* 0x0000000e66037223 */ /* 0x000fe20000010003 */
[----:B0-----:R-:W-:Y:S01]  /*4710*/  LEA R124, P0, R12, R124, 0x1 ;  /* 0x0000007c0c7c7211 */ /* 0x001fe200078008ff */
[----:B------:R-:W-:Y:S01]  /*4720*/  IMAD R15, R63, UR7, R16 ;  /* 0x000000073f0f7c24 */ /* 0x000fe2000f8e0210 */
[----:B------:R-:W-:-:S04]  /*4730*/  ULDC.64 UR6, c[0x0][0x320] ;  /* 0x0000c80000067ab9 */ /* 0x000fc80000000a00 */
[----:B------:R-:W-:Y:S02]  /*4740*/  IADD3 R14, R13, R15, RZ ;  /* 0x0000000f0d0e7210 */ /* 0x000fe40007ffe0ff */
[----:B------:R-:W-:Y:S02]  /*4750*/  SHF.L.U32 R13, R177, 0x10, RZ ;  /* 0x00000010b10d7819 */ /* 0x000fe400000006ff */
[----:B------:R-:W-:Y:S02]  /*4760*/  LEA.HI.X R125, R12, R125, R14, 0x1, P0 ;  /* 0x0000007d0c7d7211 */ /* 0x000fe400000f0c0e */
[----:B------:R-:W-:Y:S01]  /*4770*/  ISETP.NE.U32.AND P0, PT, RZ, UR6, PT ;  /* 0x00000006ff007c0c */ /* 0x000fe2000bf05070 */
[----:B------:R-:W-:Y:S01]  /*4780*/  FFMA.FTZ R3, R100, R13, R3 ;  /* 0x0000000d64037223 */ /* 0x000fe20000010003 */
[----:B------:R-:W-:Y:S01]  /*4790*/  SHF.L.U32 R14, R11, 0x10, RZ ;  /* 0x000000100b0e7819 */ /* 0x000fe200000006ff */
[----:B------:R-:W-:Y:S01]  /*47a0*/  IMAD.WIDE R12, R43, 0x10, R124 ;  /* 0x000000102b0c7825 */ /* 0x000fe200078e027c */
[----:B------:R-:W-:-:S02]  /*47b0*/  ISETP.NE.AND.EX P0, PT, RZ, UR7, PT, P0 ;  /* 0x00000007ff007c0c */ /* 0x000fc4000bf05300 */
[----:B------:R-:W-:Y:S01]  /*47c0*/  SHF.L.U32 R124, R175, 0x10, RZ ;  /* 0x00000010af7c7819 */ /* 0x000fe200000006ff */
[----:B------:R-:W-:Y:S01]  /*47d0*/  FFMA.FTZ R101, R98, R14, R3 ;  /* 0x0000000e62657223 */ /* 0x000fe20000010003 */
[----:B----4-:R0:W-:Y:S04]  /*47e0*/  STG.E.128 desc[UR12][R12.64], R20 ;  /* 0x000000140c007986 */ /* 0x0101e8000c101d0c */
[----:B-----5:R0:W-:Y:S05]  /*47f0*/  STG.E.128 desc[UR12][R12.64+0x200], R24 ;  /* 0x000200180c007986 */ /* 0x0201ea000c101d0c */
[----:B-1----:R-:W-:Y:S05]  /*4800*/  @!P0 BRA `(.L_x_6274) ;  /* 0x0000000000b48947 */ /* 0x002fea0003800000 */
        /* <DEDUP_REMOVED lines=33> */
[----:B------:R-:W-:Y:S02]  /*4a20*/  IMAD R39, R109, UR14, R38 ;  /* 0x0000000e6d277c24 */ /* 0x000fe4000f8e0226 */
[----:B------:R-:W-:Y:S01]  /*4a30*/  IMAD R38, R60, UR8, RZ ;  /* 0x000000083c267c24 */ /* 0x000fe2000f8e02ff */
[----:B------:R-:W2:Y:S02]  /*4a40*/  LDS.128 R24, [R42+0x200] ;  /* 0x000200002a187984 */ /* 0x000ea40000000c00 */
[----:B------:R-:W-:Y:S01]  /*4a50*/  IADD3 R3, R3, R39, RZ ;  /* 0x0000002703037210 */ /* 0x000fe20007ffe0ff */
[C---:B-1----:R-:W-:Y:S02]  /*4a60*/  IMAD R13, R63.reuse, UR9, R38 ;  /* 0x000000093f0d7c24 */ /* 0x042fe4000f8e0226 */
[----:B------:R-:W-:-:S05]  /*4a70*/  IMAD.WIDE.U32 R2, R63, UR8, R2 ;  /* 0x000000083f027c25 */ /* 0x000fca000f8e0002 */
[----:B------:R-:W-:Y:S02]  /*4a80*/  IADD3 R3, R3, R13, RZ ;  /* 0x0000000d03037210 */ /* 0x000fe40007ffe0ff */
[----:B------:R-:W-:-:S04]  /*4a90*/  LEA R12, P0, R2, UR6, 0x1 ;  /* 0x00000006020c7c11 */ /* 0x000fc8000f8008ff */
[----:B------:R-:W-:-:S03]  /*4aa0*/  LEA.HI.X R13, R2, UR7, R3, 0x1, P0 ;  /* 0x00000007020d7c11 */ /* 0x000fc600080f0c03 */
[----:B------:R-:W-:-:S05]  /*4ab0*/  IMAD.WIDE R2, R43, 0x10, R12 ;  /* 0x000000102b027825 */ /* 0x000fca00078e020c */
[----:B0-----:R1:W-:Y:S04]  /*4ac0*/  STG.E.128 desc[UR12][R2.64], R20 ;  /* 0x0000001402007986 */ /* 0x0013e8000c101d0c */
[----:B--2---:R1:W-:Y:S02]  /*4ad0*/  STG.E.128 desc[UR12][R2.64+0x200], R24 ;  /* 0x0002001802007986 */ /* 0x0043e4000c101d0c */
.L_x_6274:
[----:B------:R-:W-:Y:S01]  /*4ae0*/  ISETP.GE.AND P0, PT, R126, 0x1, PT ;  /* 0x000000017e00780c */ /* 0x000fe20003f06270 */
[----:B------:R-:W-:Y:S01]  /*4af0*/  BAR.SYNC.DEFER_BLOCKING 0x0 ;  /* 0x0000000000007b1d */ /* 0x000fe20000010000 */
[----:B------:R-:W-:Y:S01]  /*4b00*/  FFMA.FTZ R95, R106, R124, R101 ;  /* 0x0000007c6a5f7223 */ /* 0x000fe20000010065 */
[----:B------:R-:W-:Y:S02]  /*4b10*/  CS2R R132, SRZ ;  /* 0x0000000000847805 */ /* 0x000fe4000001ff00 */
[----:B------:R-:W-:Y:S02]  /*4b20*/  CS2R R130, SRZ ;  /* 0x0000000000827805 */ /* 0x000fe4000001ff00 */
[----:B------:R-:W-:Y:S02]  /*4b30*/  CS2R R128, SRZ ;  /* 0x0000000000807805 */ /* 0x000fe4000001ff00 */
[----:B------:R-:W-:Y:S02]  /*4b40*/  CS2R R126, SRZ ;  /* 0x00000000007e7805 */ /* 0x000fe4000001ff00 */
[----:B------:R-:W-:-:S02]  /*4b50*/  CS2R R124, SRZ ;  /* 0x00000000007c7805 */ /* 0x000fc4000001ff00 */
[----:B------:R-:W-:Y:S02]  /*4b60*/  CS2R R122, SRZ ;  /* 0x00000000007a7805 */ /* 0x000fe4000001ff00 */
[----:B------:R-:W-:Y:S02]  /*4b70*/  CS2R R120, SRZ ;  /* 0x0000000000787805 */ /* 0x000fe4000001ff00 */
[----:B------:R-:W-:Y:S01]  /*4b80*/  CS2R R118, SRZ ;  /* 0x0000000000767805 */ /* 0x000fe2000001ff00 */
        /* <DEDUP_REMOVED lines=17> */
[----:B------:R-:W2:Y:S01]  /*4ca0*/  LDC R139, c[0x0][0x224] ;  /* 0x00008900ff8b7b82 */ /* 0x000ea20000000800 */
[----:B------:R-:W-:Y:S01]  /*4cb0*/  IADD3 R136, R40, -0x1, RZ ;  /* 0xffffffff28887810 */ /* 0x000fe20007ffe0ff */
[----:B------:R-:W-:Y:S01]  /*4cc0*/  HFMA2.MMA R137, -RZ, RZ, 0, 0 ;  /* 0x00000000ff897435 */ /* 0x000fe200000001ff */
[----:B------:R-:W-:Y:S01]  /*4cd0*/  MOV R133, RZ ;  /* 0x000000ff00857202 */ /* 0x000fe20000000f00 */
[----:B------:R-:W-:Y:S01]  /*4ce0*/  UMOV UR5, URZ ;  /* 0x0000003f00057c82 */ /* 0x000fe20008000000 */
[----:B-1----:R-:W-:Y:S01]  /*4cf0*/  LEA.HI R2, R136, R136, RZ, 0x1 ;  /* 0x0000008888027211 */ /* 0x002fe200078f08ff */
[----:B------:R-:W-:Y:S01]  /*4d00*/  UMOV UR6, URZ ;  /* 0x0000003f00067c82 */ /* 0x000fe20008000000 */
[----:B------:R-:W-:Y:S01]  /*4d10*/  ULDC UR28, c[0x0][0x21c] ;  /* 0x00008700001c7ab9 */ /* 0x000fe20000000800 */
[----:B0-----:R-:W0:Y:S01]  /*4d20*/  LDC.64 R20, c[0x0][0x2d0] ;  /* 0x0000b400ff147b82 */ /* 0x001e220000000a00 */
[----:B------:R-:W-:Y:S01]  /*4d30*/  LOP3.LUT R3, R2, 0xfffffe, RZ, 0xc0, !PT ;  /* 0x00fffffe02037812 */ /* 0x000fe200078ec0ff */
[----:B------:R-:W-:Y:S01]  /*4d40*/  ULDC UR9, c[0x0][0x218] ;  /* 0x0000860000097ab9 */ /* 0x000fe20000000800 */
[----:B------:R-:W-:Y:S01]  /*4d50*/  ULDC.64 UR26, c[0x0][0x3c8] ;  /* 0x0000f200001a7ab9 */ /* 0x000fe20000000a00 */
[----:B------:R-:W-:Y:S01]  /*4d60*/  ULDC.64 UR18, c[0x0][0x250] ;  /* 0x0000940000127ab9 */ /* 0x000fe20000000a00 */
[----:B------:R-:W-:Y:S01]  /*4d70*/  IADD3 R136, R136, -R3, RZ ;  /* 0x8000000388887210 */ /* 0x000fe20007ffe0ff */
[----:B------:R-:W-:Y:S01]  /*4d80*/  ULDC.64 UR16, c[0x0][0x238] ;  /* 0x00008e0000107ab9 */ /* 0x000fe20000000a00 */
[----:B------:R-:W-:Y:S01]  /*4d90*/  ULDC.64 UR10, c[0x0][0x230] ;  /* 0x00008c00000a7ab9 */ /* 0x000fe20000000a00 */
[----:B------:R-:W1:Y:S01]  /*4da0*/  LDC.64 R22, c[0x0][0x2e0] ;  /* 0x0000b800ff167b82 */ /* 0x000e620000000a00 */
[----:B------:R-:W-:Y:S01]  /*4db0*/  ULDC.64 UR22, c[0x0][0x270] ;  /* 0x00009c0000167ab9 */ /* 0x000fe20000000a00 */
[----:B------:R-:W-:Y:S01]  /*4dc0*/  ULDC.64 UR20, c[0x0][0x268] ;  /* 0x00009a0000147ab9 */ /* 0x000fe20000000a00 */
[----:B------:R-:W-:-:S05]  /*4dd0*/  ULDC.64 UR24, c[0x0][0x350] ;  /* 0x0000d40000187ab9 */ /* 0x000fca0000000a00 */
[----:B------:R-:W3:Y:S08]  /*4de0*/  LDC.64 R24, c[0x0][0x348] ;  /* 0x0000d200ff187b82 */ /* 0x000ef00000000a00 */
[----:B------:R-:W4:Y:S02]  /*4df0*/  LDC.64 R26, c[0x0][0x360] ;  /* 0x0000d800ff1a7b82 */ /* 0x000f240000000a00 */
.L_x_6319:
[----:B0--3--:R-:W-:Y:S01]  /*4e00*/  IMAD R12, R60, UR10, RZ ;  /* 0x0000000a3c0c7c24 */ /* 0x009fe2000f8e02ff */
[----:B-1----:R-:W-:Y:S01]  /*4e10*/  SHF.R.S32.HI R141, RZ, 0x1f, R137 ;  /* 0x0000001fff8d7819 */ /* 0x002fe20000011489 */
[----:B------:R-:W-:-:S04]  /*4e20*/  IMAD.WIDE.U32 R2, R63, UR10, RZ ;  /* 0x0000000a3f027c25 */ /* 0x000fc8000f8e00ff */
[----:B------:R-:W-:Y:S02]  /*4e30*/  IMAD R13, R63, UR11, R12 ;  /* 0x0000000b3f0d7c24 */ /* 0x000fe4000f8e020c */
[C---:B------:R-:W-:Y:S02]  /*4e40*/  IMAD R16, R141.reuse, UR18, RZ ;  /* 0x000000128d107c24 */ /* 0x040fe4000f8e02ff */
[----:B------:R-:W-:Y:S01]  /*4e50*/  IMAD R14, R141, UR16, RZ ;  /* 0x000000108d0e7c24 */ /* 0x000fe2000f8e02ff */
[----:B------:R-:W-:Y:S01]  /*4e60*/  IADD3 R3, R3, R13, RZ ;  /* 0x0000000d03037210 */ /* 0x000fe20007ffe0ff */
[----:B------:R-:W-:-:S04]  /*4e70*/  IMAD.WIDE.U32 R12, R137, UR18, RZ ;  /* 0x00000012890c7c25 */ /* 0x000fc8000f8e00ff */
[C---:B------:R-:W-:Y:S02]  /*4e80*/  IMAD R17, R137.reuse, UR19, R16 ;  /* 0x0000001389117c24 */ /* 0x040fe4000f8e0210 */
[C---:B------:R-:W-:Y:S01]  /*4e90*/  IMAD R15, R137.reuse, UR17, R14 ;  /* 0x00000011890f7c24 */ /* 0x040fe2000f8e020e */
[----:B------:R-:W-:Y:S01]  /*4ea0*/  LEA R14, P1, R12, R47, 0x1 ;  /* 0x0000002f0c0e7211 */ /* 0x000fe200078208ff */
[----:B------:R-:W-:Y:S01]  /*4eb0*/  IMAD.WIDE.U32 R2, R137, UR16, R2 ;  /* 0x0000001089027c25 */ /* 0x000fe2000f8e0002 */
[----:B------:R-:W-:-:S04]  /*4ec0*/  IADD3 R13, R13, R17, RZ ;  /* 0x000000110d0d7210 */ /* 0x000fc80007ffe0ff */
[----:B------:R-:W-:Y:S02]  /*4ed0*/  IADD3 R3, R3, R15, RZ ;  /* 0x0000000f03037210 */ /* 0x000fe40007ffe0ff */
[----:B0-----:R-:W-:Y:S02]  /*4ee0*/  LEA R38, P0, R2, R20, 0x2 ;  /* 0x0000001402267211 */ /* 0x001fe400078010ff */
[----:B------:R-:W-:Y:S02]  /*4ef0*/  LEA.HI.X R15, R12, R45, R13, 0x1, P1 ;  /* 0x0000002d0c0f7211 */ /* 0x000fe400008f0c0d */
[----:B------:R-:W-:Y:S01]  /*4f00*/  LEA.HI.X R39, R2, R21, R3, 0x2, P0 ;  /* 0x0000001502277211 */ /* 0x000fe200000f1403 */
[----:B------:R-:W-:-:S04]  /*4f10*/  IMAD.WIDE R2, R43, 0x10, R14 ;  /* 0x000000102b027825 */ /* 0x000fc800078e020e */
[----:B--2---:R-:W2:Y:S04]  /*4f20*/  LDG.E R135, desc[UR12][R38.64] ;  /* 0x0000000c26877981 */ /* 0x004ea8000c1e1900 */
[----:B------:R-:W3:Y:S04]  /*4f30*/  LDG.E.128 R12, desc[UR12][R2.64] ;  /* 0x0000000c020c7981 */ /* 0x000ee8000c1e1d00 */
[----:B------:R0:W4:Y:S01]  /*4f40*/  LDG.E.128 R16, desc[UR12][R2.64+0x200] ;  /* 0x0002000c02107981 */ /* 0x000122000c1e1d00 */
[----:B------:R-:W-:Y:S01]  /*4f50*/  IMAD R134, R60, UR20, RZ ;  /* 0x000000143c867c24 */ /* 0x000fe2000f8e02ff */
[----:B------:R-:W-:Y:S01]  /*4f60*/  LOP3.LUT P0, RZ, R55, 0x1f, RZ, 0xc0, !PT ;  /* 0x0000001f37ff7812 */ /* 0x000fe2000780c0ff */
[----:B------:R-:W-:-:S03]  /*4f70*/  IMAD.WIDE.U32 R142, R63, UR20, RZ ;  /* 0x000000143f8e7c25 */ /* 0x000fc6000f8e00ff */
[----:B------:R-:W-:Y:S01]  /*4f80*/  ISETP.LT.OR P2, PT, R40, 0x2, P0 ;  /* 0x000000022800780c */ /* 0x000fe20000741670 */
[----:B------:R-:W-:Y:S02]  /*4f90*/  IMAD R145, R63, UR21, R134 ;  /* 0x000000153f917c24 */ /* 0x000fe4000f8e0286 */
[----:B------:R-:W-:Y:S01]  /*4fa0*/  IMAD R134, R141, UR22, RZ ;  /* 0x000000168d867c24 */ /* 0x000fe2000f8e02ff */
[----:B0-----:R-:W-:Y:S02]  /*4fb0*/  LEA R3, R136, R137, 0x8 ;  /* 0x0000008988037211 */ /* 0x001fe400078e40ff */
[----:B------:R-:W-:Y:S01]  /*4fc0*/  IADD3 R143, R143, R145, RZ ;  /* 0x000000918f8f7210 */ /* 0x000fe20007ffe0ff */
[----:B------:R-:W-:Y:S01]  /*4fd0*/  IMAD R145, R137, UR23, R134 ;  /* 0x0000001789917c24 */ /* 0x000fe2000f8e0286 */
[----:B------:R-:W-:Y:S01]  /*4fe0*/  IADD3 R134, R55, 0x200, RZ ;  /* 0x0000020037867810 */ /* 0x000fe20007ffe0ff */
[----:B------:R-:W-:-:S04]  /*4ff0*/  IMAD.WIDE.U32 R38, R137, UR22, R142 ;  /* 0x0000001689267c25 */ /* 0x000fc8000f8e008e */
[----:B------:R-:W0:Y:S01]  /*5000*/  @!P2 LDC R149, c[0x0][0x21c] ;  /* 0x00008700ff95ab82 */ /* 0x000e220000000800 */
[----:B------:R-:W-:Y:S02]  /*5010*/  IADD3 R2, R39, R145, RZ ;  /* 0x0000009127027210 */ /* 0x000fe40007ffe0ff */
[----:B-1----:R-:W-:-:S04]  /*5020*/  LEA R142, P1, R38, R22, 0x2 ;  /* 0x00000016268e7211 */ /* 0x002fc800078210ff */
[----:B------:R-:W-:Y:S02]  /*5030*/  LEA.HI.X R143, R38, R23, R2, 0x2, P1 ;  /* 0x00000017268f7211 */ /* 0x000fe400008f1402 */
[----:B------:R-:W-:Y:S02]  /*5040*/  ISETP.NE.AND P1, PT, R55, RZ, PT ;  /* 0x000000ff3700720c */ /* 0x000fe40003f25270 */
[----:B------:R-:W-:Y:S02]  /*5050*/  @!P2 IADD3 R2, R40, -0x2, RZ ;  /* 0xfffffffe2802a810 */ /* 0x000fe40007ffe0ff */
[----:B------:R-:W-:-:S04]  /*5060*/  SEL R145, R3, R134, !P1 ;  /* 0x0000008603917207 */ /* 0x000fc80004800000 */
[----:B------:R-:W-:Y:S02]  /*5070*/  LEA R147, R145, R46, 0x2 ;  /* 0x0000002e91937211 */ /* 0x000fe400078e10ff */
[----:B------:R-:W-:Y:S02]  /*5080*/  SHF.L.U32 R159, R4, 0x10, RZ ;  /* 0x00000010049f7819 */ /* 0x000fe400000006ff */
[----:B------:R-:W-:Y:S01]  /*5090*/  SHF.L.U32 R157, R67, 0x10, RZ ;  /* 0x00000010439d7819 */ /* 0x000fe200000006ff */
[----:B0-----:R-:W-:Y:S01]  /*50a0*/  @!P2 IMAD R149, R2, R149, R137 ;  /* 0x000000950295a224 */ /* 0x001fe200078e0289 */
[----:B------:R-:W-:Y:S01]  /*50b0*/  SHF.L.U32 R164, R5, 0x10, RZ ;  /* 0x0000001005a47819 */ /* 0x000fe200000006ff */
[----:B------:R-:W-:Y:S02]  /*50c0*/  FMUL.FTZ R221, R159, R86 ;  /* 0x000000569fdd7220 */ /* 0x000fe40000410000 */
[----:B------:R-:W-:Y:S01]  /*50d0*/  FMUL.FTZ R216, R157, R80 ;  /* 0x000000509dd87220 */ /* 0x000fe20000410000 */
[----:B------:R-:W-:Y:S01]  /*50e0*/  MOV R3, RZ ;  /* 0x000000ff00037202 */ /* 0x000fe20000000f00 */
[----:B------:R-:W-:Y:S01]  /*50f0*/  @!P2 IMAD.WIDE R144, R149, 0x8, R34 ;  /* 0x000000089590a825 */ /* 0x000fe200078e0222 */
[----:B------:R-:W-:-:S03]  /*5100*/  MOV R2, 0x3f800000 ;  /* 0x3f80000000027802 */ /* 0x000fc60000000f00 */
        /* <DEDUP_REMOVED lines=27> */
[----:B--2---:R-:W-:Y:S01]  /*52c0*/  FMUL.FTZ R166, R135, 1.4426950216293334961 ;  /* 0x3fb8aa3b87a67820 */ /* 0x004fe20000410000 */
[----:B---3--:R-:W-:Y:S03]  /*52d0*/  STS.128 [R42], R12 ;  /* 0x0000000c2a007388 */ /* 0x008fe60000000c00 */
[----:B------:R-:W-:Y:S01]  /*52e0*/  FMUL.FTZ R38, R166, R86 ;  /* 0x00000056a6267220 */ /* 0x000fe20000410000 */
[----:B----4-:R-:W-:Y:S01]  /*52f0*/  STS.128 [R42+0x200], R16 ;  /* 0x000200102a007388 */ /* 0x010fe20000000c00 */
[----:B------:R-:W-:-:S03]  /*5300*/  NOP ;  /* 0x0000000000007918 */ /* 0x000fc60000000000 */
[----:B------:R-:W0:Y:S01]  /*5310*/  LDS.128 R12, [R41] ;  /* 0x00000000290c7984 */ /* 0x000e220000000c00 */
[----:B------:R-:W1:Y:S01]  /*5320*/  MUFU.EX2 R38, R38 ;  /* 0x0000002600267308 */ /* 0x000e620000000800 */
[C---:B------:R-:W-:Y:S02]  /*5330*/  FMUL.FTZ R163, R166.reuse, R80 ;  /* 0x00000050a6a37220 */ /* 0x040fe40000410000 */
[----:B------:R-:W2:Y:S04]  /*5340*/  LDS.128 R16, [R41+0x10] ;  /* 0x0000100029107984 */ /* 0x000ea80000000c00 */
[----:B------:R3:W5:Y:S01]  /*5350*/  LDG.E R39, desc[UR12][R142.64] ;  /* 0x0000000c8e277981 */ /* 0x000762000c1e1900 */
[C---:B------:R-:W-:Y:S01]  /*5360*/  FMUL.FTZ R174, R166.reuse, R85 ;  /* 0x00000055a6ae7220 */ /* 0x040fe20000410000 */
[----:B------:R-:W4:Y:S02]  /*5370*/  MUFU.EX2 R163, R163 ;  /* 0x000000a300a37308 */ /* 0x000f240000000800 */
[----:B-1----:R1:W-:Y:S01]  /*5380*/  STS [R147+0x1d10], R38 ;  /* 0x001d102693007388 */ /* 0x0023e20000000800 */
[----:B------:R-:W-:Y:S01]  /*5390*/  BAR.SYNC.DEFER_BLOCKING 0x0 ;  /* 0x0000000000007b1d */ /* 0x000fe20000010000 */
[C---:B------:R-:W-:Y:S01]  /*53a0*/  FMUL.FTZ R179, R166.reuse, R78 ;  /* 0x0000004ea6b37220 */ /* 0x040fe20000410000 */
[----:B------:R-:W-:-:S04]  /*53b0*/  FMUL.FTZ R184, R166, R84 ;  /* 0x00000054a6b87220 */ /* 0x000fc80000410000 */
[----:B------:R-:W1:Y:S01]  /*53c0*/  MUFU.EX2 R174, R174 ;  /* 0x000000ae00ae7308 */ /* 0x000e620000000800 */
[C---:B------:R-:W-:Y:S01]  /*53d0*/  FMUL.FTZ R182, R166.reuse, R76 ;  /* 0x0000004ca6b67220 */ /* 0x040fe20000410000 */
[----:B------:R-:W-:-:S06]  /*53e0*/  FMUL.FTZ R180, R166, R83 ;  /* 0x00000053a6b47220 */ /* 0x000fcc0000410000 */
[----:B------:R-:W2:Y:S01]  /*53f0*/  MUFU.EX2 R179, R179 ;  /* 0x000000b300b37308 */ /* 0x000ea20000000800 */
[C---:B0-----:R-:W-:Y:S02]  /*5400*/  PRMT R165, R12.reuse, 0x7632, R165 ;  /* 0x000076320ca57816 */ /* 0x041fe400000000a5 */
[----:B------:R-:W-:Y:S02]  /*5410*/  SHF.L.U32 R138, R12, 0x10, RZ ;  /* 0x000000100c8a7819 */ /* 0x000fe400000006ff */
[----:B------:R-:W-:-:S03]  /*5420*/  SHF.L.U32 R165, R165, 0x10, RZ ;  /* 0x00000010a5a57819 */ /* 0x000fc600000006ff */
[----:B------:R-:W0:Y:S01]  /*5430*/  MUFU.EX2 R184, R184 ;  /* 0x000000b800b87308 */ /* 0x000e220000000800 */
[C---:B------:R-:W-:Y:S01]  /*5440*/  PRMT R12, R13.reuse, 0x7632, R12 ;  /* 0x000076320d0c7816 */ /* 0x040fe2000000000c */
[----:B------:R-:W-:Y:S01]  /*5450*/  FMUL.FTZ R241, R138, R221 ;  /* 0x000000dd8af17220 */ /* 0x000fe20000410000 */
[----:B------:R-:W-:Y:S01]  /*5460*/  SHF.L.U32 R140, R13, 0x10, RZ ;  /* 0x000000100d8c7819 */ /* 0x000fe200000006ff */
[----:B------:R-:W-:Y:S01]  /*5470*/  FMUL.FTZ R234, R165, R216 ;  /* 0x000000d8a5ea7220 */ /* 0x000fe20000410000 */
[C---:B------:R-:W-:Y:S01]  /*5480*/  FMUL.FTZ R190, R166.reuse, R75 ;  /* 0x0000004ba6be7220 */ /* 0x040fe20000410000 */
[C---:B------:R-:W-:Y:S01]  /*5490*/  FMUL.FTZ R189, R166.reuse, R82 ;  /* 0x00000052a6bd7220 */ /* 0x040fe20000410000 */
[C---:B------:R-:W-:Y:S01]  /*54a0*/  FMUL.FTZ R185, R166.reuse, R74 ;  /* 0x0000004aa6b97220 */ /* 0x040fe20000410000 */
[----:B------:R-:W0:Y:S01]  /*54b0*/  MUFU.EX2 R182, R182 ;  /* 0x000000b600b67308 */ /* 0x000e220000000800 */
[C---:B------:R-:W-:Y:S01]  /*54c0*/  FMUL.FTZ R200, R166.reuse, R81 ;  /* 0x00000051a6c87220 */ /* 0x040fe20000410000 */
[C---:B------:R-:W-:Y:S01]  /*54d0*/  FMUL.FTZ R202, R166.reuse, R73 ;  /* 0x00000049a6ca7220 */ /* 0x040fe20000410000 */
[C---:B------:R-:W-:Y:S01]  /*54e0*/  FMUL.FTZ R208, R166.reuse, R79 ;  /* 0x0000004fa6d07220 */ /* 0x040fe20000410000 */
[C---:B------:R-:W-:Y:S01]  /*54f0*/  FMUL.FTZ R207, R166.reuse, R71 ;  /* 0x00000047a6cf7220 */ /* 0x040fe20000410000 */
[C---:B------:R-:W-:Y:S01]  /*5500*/  FMUL.FTZ R206, R166.reuse, R77 ;  /* 0x0000004da6ce7220 */ /* 0x040fe20000410000 */
[----:B------:R-:W-:Y:S01]  /*5510*/  FMUL.FTZ R214, R166, R69 ;  /* 0x00000045a6d67220 */ /* 0x000fe20000410000 */
[----:B----4-:R-:W-:Y:S01]  /*5520*/  FMUL.FTZ R13, R38, R163 ;  /* 0x000000a3260d7220 */ /* 0x010fe20000410000 */
[----:B------:R-:W-:Y:S01]  /*5530*/  SHF.L.U32 R166, R12, 0x10, RZ ;  /* 0x000000100ca67819 */ /* 0x000fe200000006ff */
[----:B------:R4:W5:Y:S01]  /*5540*/  @!P2 LDG.E.64 R2, desc[UR12][R144.64] ;  /* 0x0000000c9002a981 */ /* 0x000962000c1e1b00 */
[----:B------:R-:W-:Y:S01]  /*5550*/  FMUL.FTZ R239, R140, R213 ;  /* 0x000000d58cef7220 */ /* 0x000fe20000410000 */
[----:B------:R-:W-:Y:S01]  /*5560*/  FFMA.FTZ R12, R241, R163, R234 ;  /* 0x000000a3f10c7223 */ /* 0x000fe200000100ea */
[----:B------:R-:W-:Y:S01]  /*5570*/  ISETP.NE.AND P2, PT, R55, 0x3f, PT ;  /* 0x0000003f3700780c */ /* 0x000fe20003f45270 */
[----:B------:R-:W4:Y:S01]  /*5580*/  MUFU.EX2 R180, R180 ;  /* 0x000000b400b47308 */ /* 0x000f220000000800 */
[----:B------:R-:W-:Y:S01]  /*5590*/  PRMT R167, R14, 0x7632, R167 ;  /* 0x000076320ea77816 */ /* 0x000fe200000000a7 */
[----:B------:R-:W-:Y:S01]  /*55a0*/  FMUL.FTZ R224, R166, R211 ;  /* 0x000000d3a6e07220 */ /* 0x000fe20000410000 */
[----:B---3--:R-:W-:Y:S01]  /*55b0*/  SHF.L.U32 R142, R14, 0x10, RZ ;  /* 0x000000100e8e7819 */ /* 0x008fe200000006ff */
[C---:B-1----:R-:W-:Y:S01]  /*55c0*/  FMUL.FTZ R14, R174.reuse, R13 ;  /* 0x0000000dae0e7220 */ /* 0x042fe20000410000 */
[----:B------:R-:W-:Y:S01]  /*55d0*/  FFMA.FTZ R12, R174, R12, R239 ;  /* 0x0000000cae0c7223 */ /* 0x000fe200000100ef */
[----:B------:R-:W-:-:S02]  /*55e0*/  SHF.L.U32 R167, R167, 0x10, RZ ;  /* 0x00000010a7a77819 */ /* 0x000fc400000006ff */
[----:B------:R-:W1:Y:S01]  /*55f0*/  MUFU.EX2 R190, R190 ;  /* 0x000000be00be7308 */ /* 0x000e620000000800 */
[C---:B--2---:R-:W-:Y:S01]  /*5600*/  FMUL.FTZ R13, R179.reuse, R14 ;  /* 0x0000000eb30d7220 */ /* 0x044fe20000410000 */
[----:B------:R-:W-:Y:S01]  /*5610*/  FMUL.FTZ R235, R142, R209 ;  /* 0x000000d18eeb7220 */ /* 0x000fe20000410000 */
[----:B------:R-:W-:Y:S01]  /*5620*/  FFMA.FTZ R12, R179, R12, R224 ;  /* 0x0000000cb30c7223 */ /* 0x000fe200000100e0 */
[C---:B------:R-:W-:Y:S01]  /*5630*/  PRMT R168, R15.reuse, 0x7632, R168 ;  /* 0x000076320fa87816 */ /* 0x040fe200000000a8 */
[C---:B0-----:R-:W-:Y:S01]  /*5640*/  FMUL.FTZ R13, R184.reuse, R13 ;  /* 0x0000000db80d7220 */ /* 0x041fe20000410000 */
[----:B------:R-:W-:Y:S01]  /*5650*/  SHF.L.U32 R143, R15, 0x10, RZ ;  /* 0x000000100f8f7819 */ /* 0x000fe200000006ff */
[----:B------:R-:W-:Y:S01]  /*5660*/  FMUL.FTZ R249, R167, R210 ;  /* 0x000000d2a7f97220 */ /* 0x000fe20000410000 */
[----:B------:R-:W0:Y:S01]  /*5670*/  MUFU.EX2 R189, R189 ;  /* 0x000000bd00bd7308 */ /* 0x000e220000000800 */
[----:B------:R-:W-:Y:S01]  /*5680*/  FFMA.FTZ R12, R184, R12, R235 ;  /* 0x0000000cb80c7223 */ /* 0x000fe200000100eb */
[----:B------:R-:W-:Y:S01]  /*5690*/  @P2 LEA R231, R55, R46, 0x2 ;  /* 0x0000002e37e72211 */ /* 0x000fe200078e10ff */
[----:B------:R-:W-:Y:S01]  /*56a0*/  FMUL.FTZ R13, R182, R13 ;  /* 0x0000000db60d7220 */ /* 0x000fe20000410000 */
[----:B------:R-:W-:Y:S01]  /*56b0*/  SHF.L.U32 R168, R168, 0x10, RZ ;  /* 0x00000010a8a87819 */ /* 0x000fe200000006ff */
[----:B------:R-:W-:Y:S01]  /*56c0*/  FMUL.FTZ R225, R143, R204 ;  /* 0x000000cc8fe17220 */ /* 0x000fe20000410000 */
[----:B------:R-:W-:Y:S01]  /*56d0*/  FFMA.FTZ R12, R182, R12, R249 ;  /* 0x0000000cb60c7223 */ /* 0x000fe200000100f9 */
[C---:B------:R-:W-:Y:S01]  /*56e0*/  PRMT R169, R16.reuse, 0x7632, R169 ;  /* 0x0000763210a97816 */ /* 0x040fe200000000a9 */
[----:B------:R-:W2:Y:S01]  /*56f0*/  MUFU.EX2 R185, R185 ;  /* 0x000000b900b97308 */ /* 0x000ea20000000800 */
[----:B----4-:R-:W-:Y:S01]  /*5700*/  SHF.L.U32 R144, R16, 0x10, RZ ;  /* 0x0000001010907819 */ /* 0x010fe200000006ff */
[----:B------:R-:W-:Y:S01]  /*5710*/  FMUL.FTZ R13, R180, R13 ;  /* 0x0000000db40d7220 */ /* 0x000fe20000410000 */
[----:B------:R-:W-:Y:S01]  /*5720*/  SHF.L.U32 R147, R91, 0x10, RZ ;  /* 0x000000105b937819 */ /* 0x000fe200000006ff */
[----:B------:R-:W-:Y:S01]  /*5730*/  FMUL.FTZ R233, R168, R203 ;  /* 0x000000cba8e97220 */ /* 0x000fe20000410000 */
[----:B------:R-:W-:Y:S01]  /*5740*/  FFMA.FTZ R12, R180, R12, R225 ;  /* 0x0000000cb40c7223 */ /* 0x000fe200000100e1 */
[----:B------:R-:W3:Y:S01]  /*5750*/  @P2 LDS R231, [R231+0x2514] ;  /* 0x00251400e7e72984 */ /* 0x000ee20000000800 */
[----:B------:R-:W-:Y:S01]  /*5760*/  SHF.L.U32 R169, R169, 0x10, RZ ;  /* 0x00000010a9a97819 */ /* 0x000fe200000006ff */
[----:B------:R-:W4:Y:S01]  /*5770*/  MUFU.EX2 R200, R200 ;  /* 0x000000c800c87308 */ /* 0x000f220000000800 */
[----:B-1----:R-:W-:Y:S01]  /*5780*/  FMUL.FTZ R14, R190, R13 ;  /* 0x0000000dbe0e7220 */ /* 0x002fe20000410000 */
[----:B------:R-:W-:Y:S01]  /*5790*/  FMUL.FTZ R188, R147, R74 ;  /* 0x0000004a93bc7220 */ /* 0x000fe20000410000 */
[----:B------:R-:W-:Y:S01]  /*57a0*/  FMUL.FTZ R220, R144, R187 ;  /* 0x000000bb90dc7220 */ /* 0x000fe20000410000 */
[----:B------:R-:W-:Y:S01]  /*57b0*/  FFMA.FTZ R12, R190, R12, R233 ;  /* 0x0000000cbe0c7223 */ /* 0x000fe200000100e9 */
[----:B------:R-:W-:Y:S01]  /*57c0*/  PRMT R170, R17, 0x7632, R170 ;  /* 0x0000763211aa7816 */ /* 0x000fe200000000aa */
[----:B0-----:R-:W-:Y:S01]  /*57d0*/  FMUL.FTZ R14, R189, R14 ;  /* 0x0000000ebd0e7220 */ /* 0x001fe20000410000 */
[----:B------:R-:W-:Y:S01]  /*57e0*/  SHF.L.U32 R145, R17, 0x10, RZ ;  /* 0x0000001011917819 */ /* 0x000fe200000006ff */
[----:B------:R-:W0:Y:S01]  /*57f0*/  MUFU.EX2 R202, R202 ;  /* 0x000000ca00ca7308 */ /* 0x000e220000000800 */
[----:B------:R-:W-:Y:S01]  /*5800*/  FMUL.FTZ R222, R169, R188 ;  /* 0x000000bca9de7220 */ /* 0x000fe20000410000 */
[----:B------:R-:W-:Y:S01]  /*5810*/  FFMA.FTZ R12, R189, R12, R220 ;  /* 0x0000000cbd0c7223 */ /* 0x000fe200000100dc */
[----:B------:R-:W-:Y:S01]  /*5820*/  SHF.L.U32 R170, R170, 0x10, RZ ;  /* 0x00000010aaaa7819 */ /* 0x000fe200000006ff */
[----:B--2---:R-:W-:Y:S01]  /*5830*/  FMUL.FTZ R13, R185, R14 ;  /* 0x0000000eb90d7220 */ /* 0x004fe20000410000 */
[----:B------:R-:W-:Y:S01]  /*5840*/  FMUL.FTZ R245, R145, R186 ;  /* 0x000000ba91f57220 */ /* 0x000fe20000410000 */
[----:B------:R-:W-:Y:S01]  /*5850*/  FFMA.FTZ R12, R185, R12, R222 ;  /* 0x0000000cb90c7223 */ /* 0x000fe200000100de */
[C---:B------:R-:W-:Y:S01]  /*5860*/  PRMT R171, R18.reuse, 0x7632, R171 ;  /* 0x0000763212ab7816 */ /* 0x040fe200000000ab */
[----:B------:R-:W1:Y:S01]  /*5870*/  MUFU.EX2 R208, R208 ;  /* 0x000000d000d07308 */ /* 0x000e620000000800 */
[----:B------:R-:W-:Y:S01]  /*5880*/  SHF.L.U32 R146, R18, 0x10, RZ ;  /* 0x0000001012927819 */ /* 0x000fe200000006ff */
[----:B----4-:R-:W-:Y:S01]  /*5890*/  FMUL.FTZ R13, R200, R13 ;  /* 0x0000000dc80d7220 */ /* 0x010fe20000410000 */
[----:B------:R-:W-:Y:S01]  /*58a0*/  FMUL.FTZ R227, R170, R183 ;  /* 0x000000b7aae37220 */ /* 0x000fe20000410000 */
[----:B------:R-:W-:Y:S01]  /*58b0*/  FFMA.FTZ R12, R200, R12, R245 ;  /* 0x0000000cc80c7223 */ /* 0x000fe200000100f5 */
[----:B------:R-:W-:Y:S01]  /*58c0*/  SHF.L.U32 R171, R171, 0x10, RZ ;  /* 0x00000010abab7819 */ /* 0x000fe200000006ff */
[----:B------:R-:W-:Y:S01]  /*58d0*/  FMUL.FTZ R229, R146, R181 ;  /* 0x000000b592e57220 */ /* 0x000fe20000410000 */
[C---:B------:R-:W-:Y:S01]  /*58e0*/  PRMT R172, R19.reuse, 0x7632, R172 ;  /* 0x0000763213ac7816 */ /* 0x040fe200000000ac */
[----:B------:R-:W2:Y:S01]  /*58f0*/  MUFU.EX2 R207, R207 ;  /* 0x000000cf00cf7308 */ /* 0x000ea20000000800 */
[C---:B0-----:R-:W-:Y:S01]  /*5900*/  FMUL.FTZ R13, R202.reuse, R13 ;  /* 0x0000000dca0d7220 */ /* 0x041fe20000410000 */
[----:B------:R-:W-:Y:S01]  /*5910*/  FFMA.FTZ R12, R202, R12, R227 ;  /* 0x0000000cca0c7223 */ /* 0x000fe200000100e3 */
[----:B------:R-:W-:Y:S01]  /*5920*/  SHF.L.U32 R161, R19, 0x10, RZ ;  /* 0x0000001013a17819 */ /* 0x000fe200000006ff */
[----:B------:R-:W-:Y:S01]  /*5930*/  FMUL.FTZ R218, R171, R178 ;  /* 0x000000b2abda7220 */ /* 0x000fe20000410000 */
[----:B------:R-:W-:-:S03]  /*5940*/  SHF.L.U32 R172, R172, 0x10, RZ ;  /* 0x00000010acac7819 */ /* 0x000fc600000006ff */
[----:B------:R-:W0:Y:S01]  /*5950*/  MUFU.EX2 R206, R206 ;  /* 0x000000ce00ce7308 */ /* 0x000e220000000800 */
[C---:B-1----:R-:W-:Y:S01]  /*5960*/  FMUL.FTZ R14, R208.reuse, R13 ;  /* 0x0000000dd00e7220 */ /* 0x042fe20000410000 */
[----:B------:R-:W-:Y:S01]  /*5970*/  FFMA.FTZ R12, R208, R12, R229 ;  /* 0x0000000cd00c7223 */ /* 0x000fe200000100e5 */
[----:B------:R-:W-:Y:S01]  /*5980*/  FMUL.FTZ R243, R161, R176 ;  /* 0x000000b0a1f37220 */ /* 0x000fe20000410000 */
[----:B------:R-:W-:-:S04]  /*5990*/  FMUL.FTZ R215, R172, R173 ;  /* 0x000000adacd77220 */ /* 0x000fc80000410000 */
[----:B------:R-:W1:Y:S01]  /*59a0*/  MUFU.EX2 R214, R214 ;  /* 0x000000d600d67308 */ /* 0x000e620000000800 */
[C---:B--2---:R-:W-:Y:S01]  /*59b0*/  FMUL.FTZ R13, R207.reuse, R14 ;  /* 0x0000000ecf0d7220 */ /* 0x044fe20000410000 */
[----:B------:R-:W-:-:S03]  /*59c0*/  FFMA.FTZ R12, R207, R12, R218 ;  /* 0x0000000ccf0c7223 */ /* 0x000fc600000100da */
[C---:B0-----:R-:W-:Y:S01]  /*59d0*/  FMUL.FTZ R13, R206.reuse, R13 ;  /* 0x0000000dce0d7220 */ /* 0x041fe20000410000 */
[----:B------:R-:W-:-:S03]  /*59e0*/  FFMA.FTZ R14, R206, R12, R243 ;  /* 0x0000000cce0e7223 */ /* 0x000fc600000100f3 */
[C---:B-1----:R-:W-:Y:S01]  /*59f0*/  FMUL.FTZ R12, R214.reuse, R13 ;  /* 0x0000000dd60c7220 */ /* 0x042fe20000410000 */
[----:B------:R-:W-:Y:S01]  /*5a00*/  FFMA.FTZ R13, R214, R14, R215 ;  /* 0x0000000ed60d7223 */ /* 0x000fe200000100d7 */
        /* <DEDUP_REMOVED lines=11> */
.L_x_6277:
[----:B------:R-:W-:Y:S05]  /*5ac0*/  BSYNC B0 ;  /* 0x0000000000007941 */ /* 0x000fea0003800000 */
.L_x_6276:
        /* <DEDUP_REMOVED lines=48> */
.L_x_6338:
[----:B------:R-:W-:Y:S01]  /*5dd0*/  ISETP.GE.AND P3, PT, R54, 0x10, PT ;  /* 0x000000103600780c */ /* 0x000fe20003f66270 */
[----:B------:R-:W-:-:S12]  /*5de0*/  UMOV UR7, 0xffffffff ;  /* 0xffffffff00077882 */ /* 0x000fd80000000000 */
[C---:B0-2---:R-:W-:Y:S01]  /*5df0*/  @P3 FFMA.FTZ R15, R14.reuse, R16, R15 ;  /* 0x000000100e0f3223 */ /* 0x045fe2000001000f */
[----:B---3--:R-:W-:Y:S01]  /*5e00*/  @P3 FMUL.FTZ R14, R14, R17 ;  /* 0x000000110e0e3220 */ /* 0x008fe20000410000 */
[----:B------:R-:W-:Y:S06]  /*5e10*/  BRA.DIV UR7, `(.L_x_6280) ;  /* 0x0000003e07707947 */ /* 0x000fec000b800000 */
.L_x_6341:
[----:B------:R-:W-:-:S03]  /*5e20*/  UMOV UR7, 0xffffffff ;  /* 0xffffffff00077882 */ /* 0x000fc60000000000 */
[----:B------:R-:W-:Y:S05]  /*5e30*/  BRA.DIV UR7, `(.L_x_6281) ;  /* 0x0000003e07907947 */ /* 0x000fea000b800000 */
.L_x_6344:
[----:B------:R-:W-:-:S03]  /*5e40*/  UMOV UR7, 0xffffffff ;  /* 0xffffffff00077882 */ /* 0x000fc60000000000 */
[----:B------:R-:W-:Y:S05]  /*5e50*/  BRA.DIV UR7, `(.L_x_6282) ;  /* 0x0000003e07b07947 */ /* 0x000fea000b800000 */
[----:B------:R-:W0:Y:S04]  /*5e60*/  SHFL.UP PT, R14, R14, 0x1, RZ ;  /* 0x042000000e0e7989 */ /* 0x000e2800000e00ff */
[----:B------:R-:W2:Y:S04]  /*5e70*/  SHFL.UP PT, R15, R15, 0x1, RZ ;  /* 0x042000000f0f7989 */ /* 0x000ea800000e00ff */
[----:B------:R3:W4:Y:S04]  /*5e80*/  SHFL.IDX PT, R16, R2, RZ, 0x1f ;  /* 0x00001fff02107589 */ /* 0x00072800000e0000 */
[----:B------:R3:W0:Y:S02]  /*5e90*/  SHFL.IDX PT, R17, R3, RZ, 0x1f ;  /* 0x00001fff03117589 */ /* 0x00062400000e0000 */
.L_x_6350:
[C---:B0-2---:R-:W-:Y:S01]  /*5ea0*/  @P1 FFMA.FTZ R17, R14.reuse, R17, R15 ;  /* 0x000000110e111223 */ /* 0x045fe2000001000f */
[----:B----4-:R-:W-:-:S03]  /*5eb0*/  @P1 FMUL.FTZ R16, R14, R16 ;  /* 0x000000100e101220 */ /* 0x010fc60000410000 */
[C---:B------:R-:W-:Y:S01]  /*5ec0*/  FFMA.FTZ R19, R12.reuse, R17, R13 ;  /* 0x000000110c137223 */ /* 0x040fe2000001000d */
[----:B------:R-:W-:-:S05]  /*5ed0*/  FMUL.FTZ R18, R12, R16 ;  /* 0x000000100c127220 */ /* 0x000fca0000410000 */
[----:B------:R2:W-:Y:S02]  /*5ee0*/  STS.128 [R39+0x1900], R16 ;  /* 0x0019001027007388 */ /* 0x0005e40000000c00 */
.L_x_6278:
[----:B------:R-:W-:Y:S05]  /*5ef0*/  WARPSYNC.ALL ;  /* 0x0000000000007948 */ /* 0x000fea0003800000 */
[----:B------:R-:W-:Y:S01]  /*5f00*/  BAR.SYNC.DEFER_BLOCKING 0x0 ;  /* 0x0000000000007b1d */ /* 0x000fe20000010000 */
[C---:B-1----:R-:W-:Y:S01]  /*5f10*/  FMUL.FTZ R13, R214.reuse, R231 ;  /* 0x000000e7d60d7220 */ /* 0x042fe20000410000 */
[----:B---3--:R-:W-:Y:S01]  /*5f20*/  FFMA.FTZ R3, R214, R228, R223 ;  /* 0x000000e4d6037223 */ /* 0x008fe200000100df */
[----:B------:R-:W-:Y:S01]  /*5f30*/  ISETP.GE.OR P0, PT, R40, R139, P0 ;  /* 0x0000008b2800720c */ /* 0x000fe20000706670 */
[----:B--2---:R-:W-:Y:S01]  /*5f40*/  HFMA2.MMA R39, -RZ, RZ, 0, 0 ;  /* 0x00000000ff277435 */ /* 0x004fe200000001ff */
        /* <DEDUP_REMOVED lines=8> */
[----:B------:R-:W-:-:S04]  /*5fd0*/  FFMA.FTZ R3, R202, R3, R205 ;  /* 0x00000003ca037223 */ /* 0x000fc800000100cd */
[----:B------:R-:W-:Y:S01]  /*5fe0*/  FFMA.FTZ R3, R200, R3, R201 ;  /* 0x00000003c8037223 */ /* 0x000fe200000100c9 */
[----:B------:R-:W1:Y:S03]  /*5ff0*/  LDS R2, [R226+0x1904] ;  /* 0x00190400e2027984 */ /* 0x000e660000000800 */
[----:B------:R-:W-:-:S04]  /*6000*/  FFMA.FTZ R3, R185, R3, R196 ;  /* 0x00000003b9037223 */ /* 0x000fc800000100c4 */
        /* <DEDUP_REMOVED lines=8> */
[----:B------:R-:W-:Y:S01]  /*6090*/  FMUL.FTZ R13, R189, R2 ;  /* 0x00000002bd0d7220 */ /* 0x000fe20000410000 */
[----:B------:R-:W-:Y:S01]  /*60a0*/  FFMA.FTZ R2, R180, R3, R197 ;  /* 0x00000003b4027223 */ /* 0x000fe200000100c5 */
[----:B------:R1:W2:Y:S01]  /*60b0*/  @!P0 LDS.64 R38, [R12+0x2610] ;  /* 0x002610000c268984 */ /* 0x0002a20000000a00 */
[----:B------:R-:W-:Y:S01]  /*60c0*/  FFMA.FTZ R237, R179, R239, R224 ;  /* 0x000000efb3ed7223 */ /* 0x000fe200000100e0 */
[----:B------:R-:W-:Y:S01]  /*60d0*/  FMUL.FTZ R13, R190, R13 ;  /* 0x0000000dbe0d7220 */ /* 0x000fe20000410000 */
[----:B------:R-:W-:Y:S02]  /*60e0*/  FFMA.FTZ R2, R182, R2, R195 ;  /* 0x00000002b6027223 */ /* 0x000fe400000100c3 */
[----:B------:R-:W-:Y:S01]  /*60f0*/  FFMA.FTZ R235, R184, R237, R235 ;  /* 0x000000edb8eb7223 */ /* 0x000fe200000100eb */
[----:B------:R-:W-:Y:S01]  /*6100*/  FMUL.FTZ R13, R180, R13 ;  /* 0x0000000db40d7220 */ /* 0x000fe20000410000 */
[----:B------:R-:W-:-:S02]  /*6110*/  FFMA.FTZ R2, R184, R2, R193 ;  /* 0x00000002b8027223 */ /* 0x000fc400000100c1 */
[C---:B------:R-:W-:Y:S01]  /*6120*/  FFMA.FTZ R232, R182.reuse, R235, R249 ;  /* 0x000000ebb6e87223 */ /* 0x040fe200000100f9 */
[----:B------:R-:W-:Y:S01]  /*6130*/  FMUL.FTZ R13, R182, R13 ;  /* 0x0000000db60d7220 */ /* 0x000fe20000410000 */
[----:B------:R-:W-:Y:S02]  /*6140*/  FFMA.FTZ R2, R179, R2, R194 ;  /* 0x00000002b3027223 */ /* 0x000fe400000100c2 */
[----:B------:R-:W-:Y:S01]  /*6150*/  FFMA.FTZ R230, R180, R232, R225 ;  /* 0x000000e8b4e67223 */ /* 0x000fe200000100e1 */
[----:B------:R-:W-:-:S03]  /*6160*/  FMUL.FTZ R14, R184, R13 ;  /* 0x0000000db80e7220 */ /* 0x000fc60000410000 */
[----:B------:R-:W-:Y:S01]  /*6170*/  FFMA.FTZ R233, R190, R230, R233 ;  /* 0x000000e6bee97223 */ /* 0x000fe200000100e9 */
[----:B------:R-:W-:-:S03]  /*6180*/  FMUL.FTZ R3, R179, R14 ;  /* 0x0000000eb3037220 */ /* 0x000fc60000410000 */
        /* <DEDUP_REMOVED lines=54> */
.L_x_6367:
        /* <DEDUP_REMOVED lines=9> */
.L_x_6283:
[----:B------:R-:W-:Y:S01]  /*6580*/  ISETP.NE.AND P2, PT, R55, RZ, PT ;  /* 0x000000ff3700720c */ /* 0x000fe20003f45270 */
[----:B------:R-:W-:Y:S05]  /*6590*/  WARPSYNC.ALL ;  /* 0x0000000000007948 */ /* 0x000fea0003800000 */
[----:B-1----:R-:W-:Y:S01]  /*65a0*/  P2R R2, PR, RZ, 0x4 ;  /* 0x00000004ff027803 */ /* 0x002fe20000000000 */
[----:B------:R-:W-:Y:S01]  /*65b0*/  BAR.SYNC.DEFER_BLOCKING 0x0 ;  /* 0x0000000000007b1d */ /* 0x000fe20000010000 */
[----:B0-----:R-:W-:Y:S01]  /*65c0*/  FFMA.FTZ R13, R0, R241, RZ ;  /* 0x000000f1000d7223 */ /* 0x001fe200000100ff */
[----:B------:R-:W-:Y:S01]  /*65d0*/  MOV R2, R55 ;  /* 0x0000003700027202 */ /* 0x000fe20000000f00 */
[----:B------:R-:W-:-:S02]  /*65e0*/  IMAD R14, R24, UR15, RZ ;  /* 0x0000000f180e7c24 */ /* 0x000fc4000f8e02ff */
        /* <DEDUP_REMOVED lines=15> */
[----:B------:R-:W-:Y:S01]  /*66e0*/  BSSY B0, `(.L_x_6285) ;  /* 0x000007b000007945 */ /* 0x000fe20003800000 */
[----:B------:R-:W-:Y:S01]  /*66f0*/  FFMA.FTZ R183, R170, -R183, R227 ;  /* 0x800000b7aab77223 */ /* 0x000fe200000100e3 */
[----:B------:R-:W0:Y:S02]  /*6700*/  LDS R3, [R226+0x1b14] ;  /* 0x001b1400e2037984 */ /* 0x000e240000000800 */
[----:B0-----:R-:W-:Y:S01]  /*6710*/  FFMA.FTZ R228, R3, R231, R228 ;  /* 0x000000e703e47223 */ /* 0x001fe200000100e4 */
[----:B------:R-:W-:-:S03]  /*6720*/  HFMA2.MMA R3, -RZ, RZ, 0, 0 ;  /* 0x00000000ff037435 */ /* 0x000fc600000001ff */
[----:B------:R-:W-:Y:S01]  /*6730*/  FFMA.FTZ R214, R214, R228, R223 ;  /* 0x000000e4d6d67223 */ /* 0x000fe200000100df */
[----:B------:R-:W-:-:S03]  /*6740*/  FMUL.FTZ R19, R228, R69 ;  /* 0x00000045e4137220 */ /* 0x000fc60000410000 */
[----:B------:R-:W-:Y:S01]  /*6750*/  FFMA.FTZ R206, R206, R214, R217 ;  /* 0x000000d6cece7223 */ /* 0x000fe200000100d9 */
[----:B------:R-:W-:-:S04]  /*6760*/  IMAD.WIDE.U32 R12, R24, UR14, R2 ;  /* 0x0000000e180c7c25 */ /* 0x000fc8000f8e0002 */
[----:B------:R-:W-:Y:S01]  /*6770*/  FFMA.FTZ R212, R207, R206, R212 ;  /* 0x000000cecfd47223 */ /* 0x000fe200000100d4 */
[----:B------:R-:W-:Y:S01]  /*6780*/  FFMA.FTZ R2, R138, -R221, R241 ;  /* 0x800000dd8a027223 */ /* 0x000fe200000100f1 */
[----:B------:R-:W-:Y:S02]  /*6790*/  IMAD R3, R25, UR14, R14 ;  /* 0x0000000e19037c24 */ /* 0x000fe4000f8e020e */
[----:B------:R-:W-:Y:S01]  /*67a0*/  FFMA.FTZ R208, R208, R212, R219 ;  /* 0x000000d4d0d07223 */ /* 0x000fe200000100db */
[----:B------:R-:W-:Y:S02]  /*67b0*/  IMAD R14, R57, UR24, RZ ;  /* 0x00000018390e7c24 */ /* 0x000fe4000f8e02ff */
[----:B------:R-:W-:Y:S01]  /*67c0*/  FMUL.FTZ R18, R212, R79 ;  /* 0x0000004fd4127220 */ /* 0x000fe20000410000 */
[----:B------:R-:W-:Y:S01]  /*67d0*/  FFMA.FTZ R202, R202, R208, R205 ;  /* 0x000000d0caca7223 */ /* 0x000fe200000100cd */
[----:B------:R-:W-:Y:S01]  /*67e0*/  IADD3 R13, R13, R3, RZ ;  /* 0x000000030d0d7210 */ /* 0x000fe20007ffe0ff */
[----:B------:R-:W-:Y:S01]  /*67f0*/  FFMA.FTZ R3, R64, R232, R15 ;  /* 0x000000e840037223 */ /* 0x000fe2000001000f */
[----:B------:R-:W-:-:S02]  /*6800*/  IMAD R17, R59, UR25, R14 ;  /* 0x000000193b117c24 */ /* 0x000fc4000f8e020e */
[----:B------:R-:W-:Y:S01]  /*6810*/  FFMA.FTZ R200, R200, R202, R201 ;  /* 0x000000cac8c87223 */ /* 0x000fe200000100c9 */
[----:B------:R-:W-:Y:S01]  /*6820*/  FMUL.FTZ R223, R202, R81 ;  /* 0x00000051cadf7220 */ /* 0x000fe20000410000 */
[----:B------:R-:W-:-:S04]  /*6830*/  IMAD.WIDE.U32 R14, R59, UR24, R12 ;  /* 0x000000183b0e7c25 */ /* 0x000fc8000f8e000c */
[----:B------:R-:W-:Y:S01]  /*6840*/  FFMA.FTZ R13, R90, R230, R3 ;  /* 0x000000e65a0d7223 */ /* 0x000fe20000010003 */
[----:B------:R-:W-:Y:S01]  /*6850*/  FFMA.FTZ R185, R185, R200, R196 ;  /* 0x000000c8b9b97223 */ /* 0x000fe200000100c4 */
[----:B------:R-:W-:Y:S01]  /*6860*/  @!P2 LEA R196, R137, R46, 0x3 ;  /* 0x0000002e89c4a211 */ /* 0x000fe200078e18ff */
[----:B------:R-:W-:Y:S01]  /*6870*/  FMUL.FTZ R205, R148, R19 ;  /* 0x0000001394cd7220 */ /* 0x000fe20000410000 */
[----:B------:R-:W-:Y:S01]  /*6880*/  FFMA.FTZ R13, R88, R233, R13 ;  /* 0x000000e9580d7223 */ /* 0x000fe2000001000d */
[----:B------:R-:W-:Y:S01]  /*6890*/  FFMA.FTZ R198, R189, R185, R198 ;  /* 0x000000b9bdc67223 */ /* 0x000fe200000100c6 */
[----:B------:R-:W-:Y:S01]  /*68a0*/  IADD3 R3, R15, R17, RZ ;  /* 0x000000110f037210 */ /* 0x000fe20007ffe0ff */
[----:B------:R0:W-:Y:S01]  /*68b0*/  @!P2 STS.64 [R196+0x2610], R38 ;  /* 0x00261026c400a388 */ /* 0x0001e20000000a00 */
[----:B------:R-:W-:Y:S01]  /*68c0*/  FFMA.FTZ R13, R92, R225, R13 ;  /* 0x000000e15c0d7223 */ /* 0x000fe2000001000d */
[----:B------:R-:W-:Y:S01]  /*68d0*/  FFMA.FTZ R190, R190, R198, R199 ;  /* 0x000000c6bebe7223 */ /* 0x000fe200000100c7 */
[----:B------:R-:W-:Y:S01]  /*68e0*/  LEA R16, P0, R14, UR26, 0x2 ;  /* 0x0000001a0e107c11 */ /* 0x000fe2000f8010ff */
[----:B------:R-:W-:Y:S01]  /*68f0*/  FMUL.FTZ R189, R214, R77 ;  /* 0x0000004dd6bd7220 */ /* 0x000fe20000410000 */
[----:B------:R-:W-:Y:S01]  /*6900*/  IADD3 R15, -R139, UR4, RZ ;  /* 0x000000048b0f7c10 */ /* 0x000fe2000fffe1ff */
[----:B------:R-:W-:Y:S01]  /*6910*/  FFMA.FTZ R180, R180, R190, R197 ;  /* 0x000000beb4b47223 */ /* 0x000fe200000100c5 */
[----:B------:R-:W-:Y:S01]  /*6920*/  FFMA.FTZ R13, R94, R222, R13 ;  /* 0x000000de5e0d7223 */ /* 0x000fe2000001000d */
[----:B------:R-:W-:Y:S01]  /*6930*/  LEA.HI.X R17, R14, UR27, R3, 0x2, P0 ;  /* 0x0000001b0e117c11 */ /* 0x000fe200080f1403 */
[----:B------:R-:W-:Y:S01]  /*6940*/  FMUL.FTZ R197, R206, R71 ;  /* 0x00000047cec57220 */ /* 0x000fe20000410000 */
[----:B------:R-:W-:Y:S01]  /*6950*/  FFMA.FTZ R195, R182, R180, R195 ;  /* 0x000000b4b6c37223 */ /* 0x000fe200000100c3 */
[----:B------:R-:W-:-:S02]  /*6960*/  IMAD R15, R15, -0x400, RZ ;  /* 0xfffffc000f0f7824 */ /* 0x000fc400078e02ff */
[----:B------:R-:W-:Y:S01]  /*6970*/  FFMA.FTZ R13, R96, R224, R13 ;  /* 0x000000e0600d7223 */ /* 0x000fe2000001000d */
[----:B------:R-:W-:Y:S01]  /*6980*/  IADD3 R12, P1, R28, R14, RZ ;  /* 0x0000000e1c0c7210 */ /* 0x000fe20007f3e0ff */
[----:B------:R-:W-:Y:S01]  /*6990*/  FFMA.FTZ R193, R184, R195, R193 ;  /* 0x000000c3b8c17223 */ /* 0x000fe200000100c1 */
[----:B------:R-:W-:-:S04]  /*69a0*/  IMAD.WIDE R14, R15, 0x4, R16 ;  /* 0x000000040f0e7825 */ /* 0x000fc800078e0210 */
[----:B------:R-:W-:Y:S01]  /*69b0*/  FFMA.FTZ R13, R104, R227, R13 ;  /* 0x000000e3680d7223 */ /* 0x000fe2000001000d */
[----:B------:R-:W-:Y:S01]  /*69c0*/  SHF.L.U32 R16, R55, 0x4, RZ ;  /* 0x0000000437107819 */ /* 0x000fe200000006ff */
[----:B------:R-:W-:Y:S01]  /*69d0*/  FFMA.FTZ R194, R179, R193, R194 ;  /* 0x000000c1b3c27223 */ /* 0x000fe200000100c2 */
[----:B------:R-:W-:Y:S01]  /*69e0*/  FMUL.FTZ R17, R152, R197 ;  /* 0x000000c598117220 */ /* 0x000fe20000410000 */
[----:B------:R-:W-:Y:S01]  /*69f0*/  FFMA.FTZ R229, R102, R229, R13 ;  /* 0x000000e566e57223 */ /* 0x000fe2000001000d */
[----:B------:R-:W-:Y:S01]  /*6a00*/  LEA.HI.SX32 R13, R16, R16, 0x1b ;  /* 0x00000010100d7211 */ /* 0x000fe200078fdaff */
[----:B------:R-:W-:Y:S01]  /*6a10*/  FFMA.FTZ R174, R174, R194, R191 ;  /* 0x000000c2aeae7223 */ /* 0x000fe200000100bf */
[----:B------:R-:W-:Y:S01]  /*6a20*/  FMUL.FTZ R179, R154, R18 ;  /* 0x000000129ab37220 */ /* 0x000fe20000410000 */
[----:B------:R-:W-:Y:S01]  /*6a30*/  FMUL.FTZ R184, R193, R78 ;  /* 0x0000004ec1b87220 */ /* 0x000fe20000410000 */
[----:B------:R-:W-:Y:S01]  /*6a40*/  LEA R16, R13, R46, 0x2 ;  /* 0x0000002e0d107211 */ /* 0x000fe200078e10ff */
[----:B------:R-:W-:Y:S01]  /*6a50*/  FFMA.FTZ R163, R163, R174, R192 ;  /* 0x000000aea3a37223 */ /* 0x000fe200000100c0 */
[----:B------:R-:W-:Y:S01]  /*6a60*/  FMUL.FTZ R182, R174, R80 ;  /* 0x00000050aeb67220 */ /* 0x000fe20000410000 */
[----:B------:R-:W-:Y:S01]  /*6a70*/  FMUL.FTZ R199, R150, R189 ;  /* 0x000000bd96c77220 */ /* 0x000fe20000410000 */
[----:B------:R-:W-:Y:S01]  /*6a80*/  FMUL.FTZ R224, R200, R74 ;  /* 0x0000004ac8e07220 */ /* 0x000fe20000410000 */
[----:B------:R-:W-:Y:S01]  /*6a90*/  FMUL.FTZ R13, R163, R86 ;  /* 0x00000056a30d7220 */ /* 0x000fe20000410000 */
[----:B------:R1:W-:Y:S01]  /*6aa0*/  STS [R16+0x884], R17 ;  /* 0x0008841110007388 */ /* 0x0003e20000000800 */
[----:B------:R-:W-:Y:S01]  /*6ab0*/  FMUL.FTZ R192, R195, R84 ;  /* 0x00000054c3c07220 */ /* 0x000fe20000410000 */
[----:B------:R-:W-:Y:S01]  /*6ac0*/  FMUL.FTZ R191, R158, R223 ;  /* 0x000000df9ebf7220 */ /* 0x000fe20000410000 */
[----:B0-----:R-:W-:Y:S01]  /*6ad0*/  FMUL.FTZ R196, R180, R76 ;  /* 0x0000004cb4c47220 */ /* 0x001fe20000410000 */
[----:B------:R0:W-:Y:S01]  /*6ae0*/  STS [R16+0x880], R179 ;  /* 0x000880b310007388 */ /* 0x0001e20000000800 */
[----:B------:R-:W-:Y:S01]  /*6af0*/  FMUL.FTZ R217, R198, R75 ;  /* 0x0000004bc6d97220 */ /* 0x000fe20000410000 */
[----:B------:R-:W-:Y:S01]  /*6b00*/  FMUL.FTZ R39, R208, R73 ;  /* 0x00000049d0277220 */ /* 0x000fe20000410000 */
[----:B------:R-:W-:Y:S01]  /*6b10*/  FMUL.FTZ R222, R185, R82 ;  /* 0x00000052b9de7220 */ /* 0x000fe20000410000 */
[----:B------:R2:W-:Y:S01]  /*6b20*/  STS [R16+0x888], R199 ;  /* 0x000888c710007388 */ /* 0x0005e20000000800 */
[----:B------:R-:W-:Y:S01]  /*6b30*/  FMUL.FTZ R219, R160, R217 ;  /* 0x000000d9a0db7220 */ /* 0x000fe20000410000 */
[----:B-1----:R-:W-:Y:S01]  /*6b40*/  FFMA.FTZ R17, R2, R13, RZ ;  /* 0x0000000d02117223 */ /* 0x002fe200000100ff */
[----:B------:R-:W-:Y:S01]  /*6b50*/  FMUL.FTZ R201, R156, R39 ;  /* 0x000000279cc97220 */ /* 0x000fe20000410000 */
[----:B------:R1:W-:Y:S01]  /*6b60*/  STS [R16+0x878], R191 ;  /* 0x000878bf10007388 */ /* 0x0003e20000000800 */
[----:B------:R-:W-:Y:S01]  /*6b70*/  FMUL.FTZ R221, R149, R222 ;  /* 0x000000de95dd7220 */ /* 0x000fe20000410000 */
[----:B0-----:R-:W-:Y:S01]  /*6b80*/  FMUL.FTZ R179, R194, R85 ;  /* 0x00000055c2b37220 */ /* 0x001fe20000410000 */
[----:B------:R-:W-:Y:S01]  /*6b90*/  FFMA.FTZ R38, R216, R182, R17 ;  /* 0x000000b6d8267223 */ /* 0x000fe20000010011 */
[----:B------:R0:W-:Y:S01]  /*6ba0*/  STS [R16+0x88c], R205 ;  /* 0x00088ccd10007388 */ /* 0x0001e20000000800 */
[----:B--2---:R-:W-:-:S02]  /*6bb0*/  FMUL.FTZ R199, R147, R224 ;  /* 0x000000e093c77220 */ /* 0x004fc40000410000 */
[----:B------:R-:W-:Y:S01]  /*6bc0*/  FFMA.FTZ R38, R213, R179, R38 ;  /* 0x000000b3d5267223 */ /* 0x000fe20000010026 */
[----:B------:R2:W-:Y:S01]  /*6bd0*/  STS [R16+0x87c], R201 ;  /* 0x00087cc910007388 */ /* 0x0005e20000000800 */
[----:B-1----:R-:W-:Y:S02]  /*6be0*/  FMUL.FTZ R191, R190, R83 ;  /* 0x00000053bebf7220 */ /* 0x002fe40000410000 */
[----:B------:R-:W-:Y:S01]  /*6bf0*/  FFMA.FTZ R38, R211, R184, R38 ;  /* 0x000000b8d3267223 */ /* 0x000fe20000010026 */
[----:B------:R1:W-:Y:S01]  /*6c00*/  STS [R16+0x874], R199 ;  /* 0x000874c710007388 */ /* 0x0003e20000000800 */
[----:B0-----:R-:W-:Y:S02]  /*6c10*/  FMUL.FTZ R205, R151, R196 ;  /* 0x000000c497cd7220 */ /* 0x001fe40000410000 */
[-C--:B------:R-:W-:Y:S01]  /*6c20*/  FFMA.FTZ R17, R209, R192.reuse, R38 ;  /* 0x000000c0d1117223 */ /* 0x080fe20000010026 */
[----:B------:R-:W-:Y:S01]  /*6c30*/  FMUL.FTZ R207, R162, R191 ;  /* 0x000000bfa2cf7220 */ /* 0x000fe20000410000 */
[----:B------:R-:W-:Y:S01]  /*6c40*/  STS [R16+0x870], R221 ;  /* 0x000870dd10007388 */ /* 0x000fe20000000800 */
[----:B--2---:R-:W-:Y:S01]  /*6c50*/  FMUL.FTZ R201, R153, R192 ;  /* 0x000000c099c97220 */ /* 0x004fe20000410000 */
[----:B------:R-:W-:-:S02]  /*6c60*/  FFMA.FTZ R17, R210, R196, R17 ;  /* 0x000000c4d2117223 */ /* 0x000fc40000010011 */
[----:B------:R0:W-:Y:S01]  /*6c70*/  STS [R16+0x868], R207 ;  /* 0x000868cf10007388 */ /* 0x0001e20000000800 */
[----:B-1----:R-:W-:Y:S01]  /*6c80*/  IADD3 R199, R139, -UR4, RZ ;  /* 0x800000048bc77c10 */ /* 0x002fe2000fffe0ff */
[----:B------:R-:W-:Y:S01]  /*6c90*/  FFMA.FTZ R38, R204, R191, R17 ;  /* 0x000000bfcc267223 */ /* 0x000fe20000010011 */
[----:B------:R-:W-:Y:S01]  /*6ca0*/  FMUL.FTZ R191, R164, R179 ;  /* 0x000000b3a4bf7220 */ /* 0x000fe20000410000 */
[----:B------:R-:W-:Y:S01]  /*6cb0*/  FMUL.FTZ R179, R157, R182 ;  /* 0x000000b69db37220 */ /* 0x000fe20000410000 */
[----:B------:R-:W-:Y:S01]  /*6cc0*/  LEA R196, R199, 0xfffffc00, 0xa ;  /* 0xfffffc00c7c47811 */ /* 0x000fe200078e50ff */
[----:B------:R-:W-:Y:S01]  /*6cd0*/  FMUL.FTZ R199, R155, R184 ;  /* 0x000000b89bc77220 */ /* 0x000fe20000410000 */
[----:B------:R-:W-:Y:S01]  /*6ce0*/  FFMA.FTZ R184, R203, R217, R38 ;  /* 0x000000d9cbb87223 */ /* 0x000fe20000010026 */
[----:B------:R-:W-:Y:S01]  /*6cf0*/  FMUL.FTZ R17, R159, R13 ;  /* 0x0000000d9f117220 */ /* 0x000fe20000410000 */
[----:B------:R-:W-:Y:S01]  /*6d00*/  IADD3 R38, -R196, UR9, -R55 ;  /* 0x00000009c4267c10 */ /* 0x000fe2000fffe937 */
[----:B------:R1:W-:Y:S01]  /*6d10*/  STS [R16+0x86c], R219 ;  /* 0x00086cdb10007388 */ /* 0x0003e20000000800 */
[----:B0-----:R-:W-:Y:S01]  /*6d20*/  FFMA.FTZ R207, R187, R222, R184 ;  /* 0x000000debbcf7223 */ /* 0x001fe200000100b8 */
[----:B------:R-:W-:-:S02]  /*6d30*/  IADD3.X R13, R29, R3, RZ, P1, !PT ;  /* 0x000000031d0d7210 */ /* 0x000fc40000ffe4ff */
[----:B------:R-:W-:Y:S01]  /*6d40*/  ISETP.GE.AND P0, PT, R38, 0x1, PT ;  /* 0x000000012600780c */ /* 0x000fe20003f06270 */
[----:B------:R1:W-:Y:S01]  /*6d50*/  STS [R16+0x864], R205 ;  /* 0x000864cd10007388 */ /* 0x0003e20000000800 */
[----:B------:R-:W-:-:S03]  /*6d60*/  FFMA.FTZ R207, R188, R224, R207 ;  /* 0x000000e0bccf7223 */ /* 0x000fc600000100cf */
[----:B------:R1:W-:Y:S01]  /*6d70*/  STS [R16+0x860], R201 ;  /* 0x000860c910007388 */ /* 0x0003e20000000800 */
[----:B------:R-:W-:-:S03]  /*6d80*/  FFMA.FTZ R182, R186, R223, R207 ;  /* 0x000000dfbab67223 */ /* 0x000fc600000100cf */
[----:B------:R1:W-:Y:S04]  /*6d90*/  STS [R16+0x85c], R199 ;  /* 0x00085cc710007388 */ /* 0x0003e80000000800 */
[----:B------:R1:W-:Y:S04]  /*6da0*/  STS [R16+0x858], R191 ;  /* 0x000858bf10007388 */ /* 0x0003e80000000800 */
[----:B------:R1:W-:Y:S04]  /*6db0*/  STS [R16+0x854], R179 ;  /* 0x000854b310007388 */ /* 0x0003e80000000800 */
[----:B------:R1:W-:Y:S01]  /*6dc0*/  STS [R16+0x850], R17 ;  /* 0x0008501110007388 */ /* 0x0003e20000000800 */
[----:B------:R-:W-:Y:S06]  /*6dd0*/  BAR.SYNC.DEFER_BLOCKING 0x0 ;  /* 0x0000000000007b1d */ /* 0x000fec0000010000 */
[----:B------:R-:W-:Y:S05]  /*6de0*/  @!P0 BRA `(.L_x_6286) ;  /* 0x0000000000288947 */ /* 0x000fea0003800000 */
[----:B------:R-:W-:Y:S01]  /*6df0*/  LEA.HI.SX32 R3, R55, R55, 0x1b ;  /* 0x0000003737037211 */ /* 0x000fe200078fdaff */
[-C--:B-1----:R-:W-:Y:S02]  /*6e00*/  IMAD R16, R141, R26.reuse, RZ ;  /* 0x0000001a8d107224 */ /* 0x082fe400078e02ff */
        /* <DEDUP_REMOVED lines=8> */
.L_x_6286:
[----:B------:R-:W-:Y:S05]  /*6e90*/  BSYNC B0 ;  /* 0x0000000000007941 */ /* 0x000fea0003800000 */
.L_x_6285:
[----:B------:R-:W-:Y:S01]  /*6ea0*/  FFMA.FTZ R182, R183, R39, R182 ;  /* 0x00000027b7b67223 */ /* 0x000fe200000100b6 */
[----:B------:R-:W-:Y:S01]  /*6eb0*/  USHF.L.U32 UR7, UR5, 0x2, URZ ;  /* 0x0000000205077899 */ /* 0x000fe2000800063f */
[----:B------:R-:W-:Y:S01]  /*6ec0*/  ISETP.GE.AND P0, PT, R38, 0x41, PT ;  /* 0x000000412600780c */ /* 0x000fe20003f06270 */
[----:B------:R-:W-:Y:S01]  /*6ed0*/  USHF.L.U64.HI UR8, UR5, 0x2, UR6 ;  /* 0x0000000205087899 */ /* 0x000fe20008010206 */
[----:B0-----:R-:W-:Y:S01]  /*6ee0*/  FFMA.FTZ R3, R181, R18, R182 ;  /* 0x00000012b5037223 */ /* 0x001fe200000100b6 */
[----:B------:R-:W-:Y:S01]  /*6ef0*/  IADD3 R18, R55, 0x40, RZ ;  /* 0x0000004037127810 */ /* 0x000fe20007ffe0ff */
[----:B------:R-:W-:Y:S01]  /*6f00*/  FFMA.FTZ R178, R171, -R178, R218 ;  /* 0x800000b2abb27223 */ /* 0x000fe200000100da */
[----:B------:R-:W-:-:S04]  /*6f10*/  IMAD.WIDE.U32 R12, R26, UR7, R14 ;  /* 0x000000071a0c7c25 */ /* 0x000fc8000f8e000e */
[----:B------:R-:W-:Y:S01]  /*6f20*/  FFMA.FTZ R229, R100, R218, R229 ;  /* 0x000000da64e57223 */ /* 0x000fe200000100e5 */
[----:B------:R-:W-:Y:S01]  /*6f30*/  LEA.HI.SX32 R15, R18, R55, 0x1b ;  /* 0x00000037120f7211 */ /* 0x000fe200078fdaff */
[----:B------:R-:W-:Y:S01]  /*6f40*/  FFMA.FTZ R176, R161, -R176, R220 ;  /* 0x800000b0a1b07223 */ /* 0x000fe200000100dc */
[----:B-1----:R-:W-:Y:S02]  /*6f50*/  IMAD R16, R26, UR8, RZ ;  /* 0x000000081a107c24 */ /* 0x002fe4000f8e02ff */
[----:B------:R-:W-:Y:S01]  /*6f60*/  FFMA.FTZ R3, R178, R197, R3 ;  /* 0x000000c5b2037223 */ /* 0x000fe20000010003 */
[----:B------:R-:W-:Y:S01]  /*6f70*/  LEA R15, R15, R46, 0x2 ;  /* 0x0000002e0f0f7211 */ /* 0x000fe200078e10ff */
[----:B------:R-:W-:Y:S01]  /*6f80*/  FFMA.FTZ R229, R98, R220, R229 ;  /* 0x000000dc62e57223 */ /* 0x000fe200000100e5 */
[----:B------:R-:W-:Y:S02]  /*6f90*/  IMAD R17, R27, UR7, R16 ;  /* 0x000000071b117c24 */ /* 0x000fe4000f8e0210 */
[----:B------:R-:W-:Y:S01]  /*6fa0*/  FFMA.FTZ R16, R172, -R173, R215 ;  /* 0x800000adac107223 */ /* 0x000fe200000100d7 */
[----:B------:R-:W-:Y:S01]  /*6fb0*/  FMUL.FTZ R182, R106, R215 ;  /* 0x000000d76ab67220 */ /* 0x000fe20000410000 */
[----:B------:R-:W-:Y:S01]  /*6fc0*/  FFMA.FTZ R14, R176, R189, R3 ;  /* 0x000000bdb00e7223 */ /* 0x000fe20000010003 */
[----:B------:R-:W0:Y:S01]  /*6fd0*/  LDS R15, [R15+0x950] ;  /* 0x000950000f0f7984 */ /* 0x000e220000000800 */
[----:B------:R-:W-:Y:S01]  /*6fe0*/  FMUL.FTZ R19, R16, R19 ;  /* 0x0000001310137220 */ /* 0x000fe20000410000 */
[----:B------:R-:W-:Y:S01]  /*6ff0*/  BSSY B0, `(.L_x_6287) ;  /* 0x0000008000007945 */ /* 0x000fe20003800000 */
[----:B------:R-:W-:Y:S01]  /*7000*/  FADD.FTZ R3, R229, R182 ;  /* 0x000000b6e5037221 */ /* 0x000fe20000010000 */
[----:B------:R-:W-:Y:S01]  /*7010*/  IADD3 R13, R13, R17, RZ ;  /* 0x000000110d0d7210 */ /* 0x000fe20007ffe0ff */
[----:B------:R-:W-:Y:S01]  /*7020*/  FADD.FTZ R14, R14, R19 ;  /* 0x000000130e0e7221 */ /* 0x000fe20000010000 */
[----:B------:R-:W-:-:S02]  /*7030*/  IADD3 R18, R55, 0x80, RZ ;  /* 0x0000008037127810 */ /* 0x000fc40007ffe0ff */
[----:B------:R-:W-:Y:S01]  /*7040*/  IADD3 R182, R55, 0xc0, RZ ;  /* 0x000000c037b67810 */ /* 0x000fe20007ffe0ff */
[----:B------:R-:W-:Y:S06]  /*7050*/  @!P0 BRA `(.L_x_6288) ;  /* 0x0000000000048947 */ /* 0x000fec0003800000 */
[----:B0-----:R1:W-:Y:S02]  /*7060*/  REDG.E.ADD.F32.FTZ.RN.STRONG.GPU desc[UR12][R12.64+-0xf00], R15 ;  /* 0xfff1000f0c0079a6 */ /* 0x0013e4000c10f38c */
.L_x_6288:
[----:B------:R-:W-:Y:S05]  /*7070*/  BSYNC B0 ;  /* 0x0000000000007941 */ /* 0x000fea0003800000 */
.L_x_6287:
        /* <DEDUP_REMOVED lines=18> */
.L_x_6290:
[----:B------:R-:W-:Y:S05]  /*71a0*/  BSYNC B0 ;  /* 0x0000000000007941 */ /* 0x000fea0003800000 */
.L_x_6289:
[----:B01----:R0:W1:Y:S01]  /*71b0*/  LDS R15, [R39+0xb50] ;  /* 0x000b5000270f7984 */ /* 0x0030620000000800 */
[----:B------:R-:W-:Y:S01]  /*71c0*/  BSSY B0, `(.L_x_6291) ;  /* 0x0000006000007945 */ /* 0x000fe20003800000 */
[----:B------:R-:W-:Y:S02]  /*71d0*/  IADD3 R182, R55, 0x180, RZ ;  /* 0x0000018037b67810 */ /* 0x000fe40007ffe0ff */
[----:B------:R-:W-:Y:S02]  /*71e0*/  LEA.HI.SX32 R17, R18, R55, 0x1b ;  /* 0x0000003712117211 */ /* 0x000fe400078fdaff */
[----:B------:R-:W-:Y:S01]  /*71f0*/  LEA R141, R19, R46, 0x2 ;  /* 0x0000002e138d7211 */ /* 0x000fe200078e10ff */
[----:B------:R-:W-:Y:S06]  /*7200*/  @!P0 BRA `(.L_x_6292) ;  /* 0x0000000000048947 */ /* 0x000fec0003800000 */
[----:B-1----:R2:W-:Y:S02]  /*7210*/  REDG.E.ADD.F32.FTZ.RN.STRONG.GPU desc[UR12][R12.64+-0xd00], R15 ;  /* 0xfff3000f0c0079a6 */ /* 0x0025e4000c10f38c */
.L_x_6292:
[----:B------:R-:W-:Y:S05]  /*7220*/  BSYNC B0 ;  /* 0x0000000000007941 */ /* 0x000fea0003800000 */
.L_x_6291:
[----:B-12---:R1:W2:Y:S01]  /*7230*/  LDS R15, [R141+0xc50] ;  /* 0x000c50008d0f7984 */ /* 0x0062a20000000800 */
[----:B------:R-:W-:Y:S01]  /*7240*/  BSSY B0, `(.L_x_6293) ;  /* 0x0000006000007945 */ /* 0x000fe20003800000 */
[----:B------:R-:W-:Y:S02]  /*7250*/  IADD3 R18, R55, 0x1c0, RZ ;  /* 0x000001c037127810 */ /* 0x000fe40007ffe0ff */
[----:B------:R-:W-:Y:S02]  /*7260*/  LEA.HI.SX32 R19, R182, R55, 0x1b ;  /* 0x00000037b6137211 */ /* 0x000fe400078fdaff */
[----:B0-----:R-:W-:Y:S01]  /*7270*/  LEA R39, R17, R46, 0x2 ;  /* 0x0000002e11277211 */ /* 0x001fe200078e10ff */
[----:B------:R-:W-:Y:S06]  /*7280*/  @!P1 BRA `(.L_x_6294) ;  /* 0x0000000000049947 */ /* 0x000fec0003800000 */
[----:B--2---:R0:W-:Y:S02]  /*7290*/  REDG.E.ADD.F32.FTZ.RN.STRONG.GPU desc[UR12][R12.64+-0xc00], R15 ;  /* 0xfff4000f0c0079a6 */ /* 0x0041e4000c10f38c */
.L_x_6294:
[----:B------:R-:W-:Y:S05]  /*72a0*/  BSYNC B0 ;  /* 0x0000000000007941 */ /* 0x000fea0003800000 */
.L_x_6293:
[----:B0-2---:R0:W2:Y:S01]  /*72b0*/  LDS R15, [R39+0xd50] ;  /* 0x000d5000270f7984 */ /* 0x0050a20000000800 */
[----:B------:R-:W-:Y:S01]  /*72c0*/  BSSY B0, `(.L_x_6295) ;  /* 0x0000005000007945 */ /* 0x000fe20003800000 */
[----:B------:R-:W-:Y:S02]  /*72d0*/  LEA.HI.SX32 R17, R18, R55, 0x1b ;  /* 0x0000003712117211 */ /* 0x000fe400078fdaff */
[----:B------:R-:W-:Y:S01]  /*72e0*/  LEA R18, R19, R46, 0x2 ;  /* 0x0000002e13127211 */ /* 0x000fe200078e10ff */
[----:B------:R-:W-:Y:S06]  /*72f0*/  @!P2 BRA `(.L_x_6296) ;  /* 0x000000000004a947 */ /* 0x000fec0003800000 */
[----:B--2---:R3:W-:Y:S02]  /*7300*/  REDG.E.ADD.F32.FTZ.RN.STRONG.GPU desc[UR12][R12.64+-0xb00], R15 ;  /* 0xfff5000f0c0079a6 */ /* 0x0047e4000c10f38c */
.L_x_6296:
[----:B------:R-:W-:Y:S05]  /*7310*/  BSYNC B0 ;  /* 0x0000000000007941 */ /* 0x000fea0003800000 */
.L_x_6295:
[----:B--23--:R2:W3:Y:S01]  /*7320*/  LDS R15, [R18+0xe50] ;  /* 0x000e5000120f7984 */ /* 0x00c4e20000000800 */
[----:B------:R-:W-:Y:S01]  /*7330*/  BSSY B0, `(.L_x_6297) ;  /* 0x0000005000007945 */ /* 0x000fe20003800000 */
[----:B------:R-:W-:Y:S02]  /*7340*/  LEA.HI.SX32 R19, R134, R55, 0x1b ;  /* 0x0000003786137211 */ /* 0x000fe400078fdaff */
[----:B------:R-:W-:Y:S01]  /*7350*/  LEA R17, R17, R46, 0x2 ;  /* 0x0000002e11117211 */ /* 0x000fe200078e10ff */
[----:B------:R-:W-:Y:S06]  /*7360*/  @!P3 BRA `(.L_x_6298) ;  /* 0x000000000004b947 */ /* 0x000fec0003800000 */
[----:B---3--:R4:W-:Y:S02]  /*7370*/  REDG.E.ADD.F32.FTZ.RN.STRONG.GPU desc[UR12][R12.64+-0xa00], R15 ;  /* 0xfff6000f0c0079a6 */ /* 0x0089e4000c10f38c */
.L_x_6298:
[----:B------:R-:W-:Y:S05]  /*7380*/  BSYNC B0 ;  /* 0x0000000000007941 */ /* 0x000fea0003800000 */
.L_x_6297:
[----:B---34-:R3:W4:Y:S01]  /*7390*/  LDS R15, [R17+0xf50] ;  /* 0x000f5000110f7984 */ /* 0x0187220000000800 */
[----:B------:R-:W-:Y:S01]  /*73a0*/  BSSY B0, `(.L_x_6299) ;  /* 0x0000004000007945 */ /* 0x000fe20003800000 */
[----:B------:R-:W-:-:S03]  /*73b0*/  LEA R19, R19, R46, 0x2 ;  /* 0x0000002e13137211 */ /* 0x000fc600078e10ff */
[----:B------:R-:W-:Y:S05]  /*73c0*/  @!P4 BRA `(.L_x_6300) ;  /* 0x000000000004c947 */ /* 0x000fea0003800000 */
[----:B----4-:R4:W-:Y:S02]  /*73d0*/  REDG.E.ADD.F32.FTZ.RN.STRONG.GPU desc[UR12][R12.64+-0x900], R15 ;  /* 0xfff7000f0c0079a6 */ /* 0x0109e4000c10f38c */
.L_x_6300:
[----:B------:R-:W-:Y:S05]  /*73e0*/  BSYNC B0 ;  /* 0x0000000000007941 */ /* 0x000fea0003800000 */
.L_x_6299:
[----:B----4-:R4:W0:Y:S01]  /*73f0*/  LDS R15, [R19+0x1050] ;  /* 0x00105000130f7984 */ /* 0x0108220000000800 */
[----:B------:R-:W-:Y:S01]  /*7400*/  BSSY B0, `(.L_x_6301) ;  /* 0x0000005000007945 */ /* 0x000fe20003800000 */
[C---:B--2---:R-:W-:Y:S02]  /*7410*/  IADD3 R18, R55.reuse, 0x240, RZ ;  /* 0x0000024037127810 */ /* 0x044fe40007ffe0ff */
[----:B------:R-:W-:Y:S01]  /*7420*/  IADD3 R134, R55, 0x280, RZ ;  /* 0x0000028037867810 */ /* 0x000fe20007ffe0ff */
[----:B------:R-:W-:Y:S06]  /*7430*/  @!P5 BRA `(.L_x_6302) ;  /* 0x000000000004d947 */ /* 0x000fec0003800000 */
[----:B0-----:R2:W-:Y:S02]  /*7440*/  REDG.E.ADD.F32.FTZ.RN.STRONG.GPU desc[UR12][R12.64+-0x800], R15 ;  /* 0xfff8000f0c0079a6 */ /* 0x0015e4000c10f38c */
.L_x_6302:
[----:B------:R-:W-:Y:S05]  /*7450*/  BSYNC B0 ;  /* 0x0000000000007941 */ /* 0x000fea0003800000 */
.L_x_6301:
[-C--:B0-2---:R-:W-:Y:S01]  /*7460*/  LEA.HI.SX32 R15, R18, R55.reuse, 0x1b ;  /* 0x00000037120f7211 */ /* 0x085fe200078fdaff */
[----:B------:R-:W-:Y:S01]  /*7470*/  BSSY B0, `(.L_x_6303) ;  /* 0x0000011000007945 */ /* 0x000fe20003800000 */
[----:B------:R-:W-:Y:S02]  /*7480*/  ISETP.GE.AND P6, PT, R38, 0x241, PT ;  /* 0x000002412600780c */ /* 0x000fe40003fc6270 */
[----:B------:R-:W-:Y:S02]  /*7490*/  LEA R15, R15, R46, 0x2 ;  /* 0x0000002e0f0f7211 */ /* 0x000fe400078e10ff */
[C---:B------:R-:W-:Y:S02]  /*74a0*/  IADD3 R182, R55.reuse, 0x2c0, RZ ;  /* 0x000002c037b67810 */ /* 0x040fe40007ffe0ff */
[----:B---3--:R-:W-:Y:S02]  /*74b0*/  LEA.HI.SX32 R17, R134, R55, 0x1b ;  /* 0x0000003786117211 */ /* 0x008fe400078fdaff */
[----:B------:R-:W0:Y:S01]  /*74c0*/  LDS R15, [R15+0x1150] ;  /* 0x001150000f0f7984 */ /* 0x000e220000000800 */
[----:B------:R-:W-:-:S02]  /*74d0*/  IADD3 R18, R55, 0x300, RZ ;  /* 0x0000030037127810 */ /* 0x000fc40007ffe0ff */
[----:B----4-:R-:W-:Y:S02]  /*74e0*/  LEA.HI.SX32 R19, R182, R55, 0x1b ;  /* 0x00000037b6137211 */ /* 0x010fe400078fdaff */
        /* <DEDUP_REMOVED lines=9> */
.L_x_6304:
[----:B------:R-:W-:Y:S05]  /*7580*/  BSYNC B0 ;  /* 0x0000000000007941 */ /* 0x000fea0003800000 */
.L_x_6303:
[----:B0-2---:R0:W2:Y:S01]  /*7590*/  LDS R15, [R39+0x1250] ;  /* 0x00125000270f7984 */ /* 0x0050a20000000800 */
[----:B------:R-:W-:Y:S01]  /*75a0*/  BSSY B0, `(.L_x_6305) ;  /* 0x0000006000007945 */ /* 0x000fe20003800000 */
[----:B------:R-:W-:Y:S02]  /*75b0*/  IADD3 R38, R55, 0x340, RZ ;  /* 0x0000034037267810 */ /* 0x000fe40007ffe0ff */
[----:B------:R-:W-:Y:S02]  /*75c0*/  LEA.HI.SX32 R17, R18, R55, 0x1b ;  /* 0x0000003712117211 */ /* 0x000fe400078fdaff */
[----:B------:R-:W-:Y:S01]  /*75d0*/  LEA R134, R19, R46, 0x2 ;  /* 0x0000002e13867211 */ /* 0x000fe200078e10ff */
[----:B------:R-:W-:Y:S06]  /*75e0*/  @!P0 BRA `(.L_x_6306) ;  /* 0x0000000000048947 */ /* 0x000fec0003800000 */
[----:B--2---:R3:W-:Y:S02]  /*75f0*/  REDG.E.ADD.F32.FTZ.RN.STRONG.GPU desc[UR12][R12.64+-0x600], R15 ;  /* 0xfffa000f0c0079a6 */ /* 0x0047e4000c10f38c */
.L_x_6306:
[----:B------:R-:W-:Y:S05]  /*7600*/  BSYNC B0 ;  /* 0x0000000000007941 */ /* 0x000fea0003800000 */
.L_x_6305:
[----:B--23--:R2:W3:Y:S01]  /*7610*/  LDS R15, [R134+0x1350] ;  /* 0x00135000860f7984 */ /* 0x00c4e20000000800 */
[----:B------:R-:W-:Y:S01]  /*7620*/  BSSY B0, `(.L_x_6307) ;  /* 0x0000006000007945 */ /* 0x000fe20003800000 */
[----:B------:R-:W-:Y:S02]  /*7630*/  IADD3 R18, R55, 0x380, RZ ;  /* 0x0000038037127810 */ /* 0x000fe40007ffe0ff */
[----:B------:R-:W-:Y:S02]  /*7640*/  LEA.HI.SX32 R19, R38, R55, 0x1b ;  /* 0x0000003726137211 */ /* 0x000fe400078fdaff */
[----:B0-----:R-:W-:Y:S01]  /*7650*/  LEA R39, R17, R46, 0x2 ;  /* 0x0000002e11277211 */ /* 0x001fe200078e10ff */
[----:B------:R-:W-:Y:S06]  /*7660*/  @!P1 BRA `(.L_x_6308) ;  /* 0x0000000000049947 */ /* 0x000fec0003800000 */
[----:B---3--:R0:W-:Y:S02]  /*7670*/  REDG.E.ADD.F32.FTZ.RN.STRONG.GPU desc[UR12][R12.64+-0x500], R15 ;  /* 0xfffb000f0c0079a6 */ /* 0x0081e4000c10f38c */
.L_x_6308:
[----:B------:R-:W-:Y:S05]  /*7680*/  BSYNC B0 ;  /* 0x0000000000007941 */ /* 0x000fea0003800000 */
.L_x_6307:
[----:B0--3--:R0:W3:Y:S01]  /*7690*/  LDS R15, [R39+0x1450] ;  /* 0x00145000270f7984 */ /* 0x0090e20000000800 */
[----:B------:R-:W-:Y:S01]  /*76a0*/  BSSY B0, `(.L_x_6309) ;  /* 0x0000006000007945 */ /* 0x000fe20003800000 */
[----:B------:R-:W-:Y:S02]  /*76b0*/  LEA.HI.SX32 R17, R18, R55, 0x1b ;  /* 0x0000003712117211 */ /* 0x000fe400078fdaff */
[----:B------:R-:W-:Y:S02]  /*76c0*/  IADD3 R38, R55, 0x3c0, RZ ;  /* 0x000003c037267810 */ /* 0x000fe40007ffe0ff */
[----:B------:R-:W-:Y:S01]  /*76d0*/  LEA R18, R19, R46, 0x2 ;  /* 0x0000002e13127211 */ /* 0x000fe200078e10ff */
[----:B------:R-:W-:Y:S06]  /*76e0*/  @!P2 BRA `(.L_x_6310) ;  /* 0x000000000004a947 */ /* 0x000fec0003800000 */
[----:B---3--:R4:W-:Y:S02]  /*76f0*/  REDG.E.ADD.F32.FTZ.RN.STRONG.GPU desc[UR12][R12.64+-0x400], R15 ;  /* 0xfffc000f0c0079a6 */ /* 0x0089e4000c10f38c */
.L_x_6310:
[----:B------:R-:W-:Y:S05]  /*7700*/  BSYNC B0 ;  /* 0x0000000000007941 */ /* 0x000fea0003800000 */
.L_x_6309:
[----:B---34-:R3:W4:Y:S01]  /*7710*/  LDS R15, [R18+0x1550] ;  /* 0x00155000120f7984 */ /* 0x0187220000000800 */
[----:B------:R-:W-:Y:S01]  /*7720*/  BSSY B0, `(.L_x_6311) ;  /* 0x0000005000007945 */ /* 0x000fe20003800000 */
[----:B------:R-:W-:Y:S02]  /*7730*/  LEA.HI.SX32 R19, R38, R55, 0x1b ;  /* 0x0000003726137211 */ /* 0x000fe400078fdaff */
[----:B------:R-:W-:Y:S01]  /*7740*/  LEA R17, R17, R46, 0x2 ;  /* 0x0000002e11117211 */ /* 0x000fe200078e10ff */
[----:B------:R-:W-:Y:S06]  /*7750*/  @!P3 BRA `(.L_x_6312) ;  /* 0x000000000004b947 */ /* 0x000fec0003800000 */
[----:B----4-:R4:W-:Y:S02]  /*7760*/  REDG.E.ADD.F32.FTZ.RN.STRONG.GPU desc[UR12][R12.64+-0x300], R15 ;  /* 0xfffd000f0c0079a6 */ /* 0x0109e4000c10f38c */
.L_x_6312:
[----:B------:R-:W-:Y:S05]  /*7770*/  BSYNC B0 ;  /* 0x0000000000007941 */ /* 0x000fea0003800000 */
.L_x_6311:
[----:B----4-:R4:W0:Y:S01]  /*7780*/  LDS R15, [R17+0x1650] ;  /* 0x00165000110f7984 */ /* 0x0108220000000800 */
[----:B------:R-:W-:Y:S01]  /*7790*/  BSSY B0, `(.L_x_6313) ;  /* 0x0000004000007945 */ /* 0x000fe20003800000 */
[----:B------:R-:W-:-:S03]  /*77a0*/  LEA R19, R19, R46, 0x2 ;  /* 0x0000002e13137211 */ /* 0x000fc600078e10ff */
[----:B------:R-:W-:Y:S05]  /*77b0*/  @!P4 BRA `(.L_x_6314) ;  /* 0x000000000004c947 */ /* 0x000fea0003800000 */
[----:B0-----:R0:W-:Y:S02]  /*77c0*/  REDG.E.ADD.F32.FTZ.RN.STRONG.GPU desc[UR12][R12.64+-0x200], R15 ;  /* 0xfffe000f0c0079a6 */ /* 0x0011e4000c10f38c */
.L_x_6314:
[----:B------:R-:W-:Y:S05]  /*77d0*/  BSYNC B0 ;  /* 0x0000000000007941 */ /* 0x000fea0003800000 */
.L_x_6313:
[----:B0-----:R0:W0:Y:S01]  /*77e0*/  LDS R15, [R19+0x1750] ;  /* 0x00175000130f7984 */ /* 0x0010220000000800 */
[----:B------:R-:W-:Y:S04]  /*77f0*/  BSSY B0, `(.L_x_6315) ;  /* 0x0000003000007945 */ /* 0x000fe80003800000 */
[----:B------:R-:W-:Y:S05]  /*7800*/  @!P5 BRA `(.L_x_6316) ;  /* 0x000000000004d947 */ /* 0x000fea0003800000 */
[----:B0-----:R0:W-:Y:S02]  /*7810*/  REDG.E.ADD.F32.FTZ.RN.STRONG.GPU desc[UR12][R12.64+-0x100], R15 ;  /* 0xffff000f0c0079a6 */ /* 0x0011e4000c10f38c */
.L_x_6316:
[----:B------:R-:W-:Y:S05]  /*7820*/  BSYNC B0 ;  /* 0x0000000000007941 */ /* 0x000fea0003800000 */
.L_x_6315:
[----:B0-----:R-:W0:Y:S01]  /*7830*/  SHFL.DOWN PT, R12, R3, 0x1, 0x1f ;  /* 0x08201f00030c7f89 */ /* 0x001e2200000e0000 */
[----:B------:R-:W-:Y:S01]  /*7840*/  ISETP.GT.AND P0, PT, R54, 0x1e, PT ;  /* 0x0000001e3600780c */ /* 0x000fe20003f04270 */
[----:B------:R-:W-:Y:S01]  /*7850*/  FMUL.FTZ R171, R171, R206 ;  /* 0x000000ceabab7220 */ /* 0x000fe20000410000 */
[----:B------:R-:W-:Y:S01]  /*7860*/  FMUL.FTZ R144, R144, R185 ;  /* 0x000000b990907220 */ /* 0x000fe20000410000 */
[----:B------:R-:W5:Y:S01]  /*7870*/  SHFL.DOWN PT, R13, R14, 0x1, 0x1f ;  /* 0x08201f000e0d7f89 */ /* 0x000f6200000e0000 */
[----:B------:R-:W-:Y:S01]  /*7880*/  ISETP.NE.AND P1, PT, R54, RZ, PT ;  /* 0x000000ff3600720c */ /* 0x000fe20003f25270 */
[----:B------:R-:W-:Y:S01]  /*7890*/  FMUL.FTZ R142, R142, R195 ;  /* 0x000000c38e8e7220 */ /* 0x000fe20000410000 */
[----:B------:R-:W-:Y:S01]  /*78a0*/  ISETP.NE.AND P2, PT, R55, RZ, PT ;  /* 0x000000ff3700720c */ /* 0x000fe20003f45270 */
[-C--:B------:R-:W-:Y:S01]  /*78b0*/  FMUL.FTZ R146, R146, R212.reuse ;  /* 0x000000d492927220 */ /* 0x080fe20000410000 */
[----:B------:R-:W-:Y:S01]  /*78c0*/  FMUL.FTZ R212, R135, R212 ;  /* 0x000000d487d47220 */ /* 0x000fe20000410000 */
[----:B------:R-:W-:Y:S01]  /*78d0*/  FMUL.FTZ R166, R166, R193 ;  /* 0x000000c1a6a67220 */ /* 0x000fe20000410000 */
[----:B------:R-:W-:Y:S01]  /*78e0*/  FMUL.FTZ R138, R138, R163 ;  /* 0x000000a38a8a7220 */ /* 0x000fe20000410000 */
[----:B------:R-:W-:Y:S01]  /*78f0*/  BSSY B0, `(.L_x_6317) ;  /* 0x0000084000007945 */ /* 0x000fe20003800000 */
        /* <DEDUP_REMOVED lines=9> */
[----:B0-----:R-:W-:Y:S01]  /*7990*/  @!P0 FADD.FTZ R3, R3, R12 ;  /* 0x0000000c03038221 */ /* 0x001fe20000010000 */
[----:B-----5:R-:W-:-:S04]  /*79a0*/  @!P0 FADD.FTZ R14, R14, R13 ;  /* 0x0000000d0e0e8221 */ /* 0x020fc80000010000 */
[----:B------:R-:W0:Y:S01]  /*79b0*/  SHFL.DOWN PT, R12, R3, 0x2, 0x1f ;  /* 0x08401f00030c7f89 */ /* 0x000e2200000e0000 */
[----:B------:R-:W-:Y:S01]  /*79c0*/  ISETP.GT.AND P0, PT, R54, 0x1d, PT ;  /* 0x0000001d3600780c */ /* 0x000fe20003f04270 */
[C---:B------:R-:W-:Y:S02]  /*79d0*/  FMUL.FTZ R13, R135.reuse, R228 ;  /* 0x000000e4870d7220 */ /* 0x040fe40000410000 */
[----:B------:R-:W5:Y:S02]  /*79e0*/  SHFL.DOWN PT, R15, R14, 0x2, 0x1f ;  /* 0x08401f000e0f7f89 */ /* 0x000f6400000e0000 */
[----:B----4-:R-:W-:Y:S01]  /*79f0*/  FMUL.FTZ R17, R16, R13 ;  /* 0x0000000d10117220 */ /* 0x010fe20000410000 */
[-C--:B------:R-:W-:Y:S01]  /*7a00*/  FMUL.FTZ R13, R135, R214.reuse ;  /* 0x000000d6870d7220 */ /* 0x080fe20000410000 */
[----:B------:R-:W-:Y:S01]  /*7a10*/  FMUL.FTZ R214, R161, R214 ;  /* 0x000000d6a1d67220 */ /* 0x000fe20000410000 */
[----:B------:R-:W-:-:S03]  /*7a20*/  FMUL.FTZ R16, R169, R200 ;  /* 0x000000c8a9107220 */ /* 0x000fc60000410000 */
[----:B------:R-:W-:Y:S01]  /*7a30*/  FFMA.FTZ R105, R214, R77, R105 ;  /* 0x0000004dd6697223 */ /* 0x000fe20000010069 */
[----:B------:R-:W-:Y:S01]  /*7a40*/  FFMA.FTZ R97, R16, R74, R97 ;  /* 0x0000004a10617223 */ /* 0x000fe20000010061 */
[----:B0-----:R-:W-:Y:S01]  /*7a50*/  @!P0 FADD.FTZ R3, R3, R12 ;  /* 0x0000000c03038221 */ /* 0x001fe20000010000 */
[----:B-----5:R-:W-:-:S04]  /*7a60*/  @!P0 FADD.FTZ R14, R14, R15 ;  /* 0x0000000f0e0e8221 */ /* 0x020fc80000010000 */
[----:B------:R-:W0:Y:S01]  /*7a70*/  SHFL.DOWN PT, R12, R3, 0x4, 0x1f ;  /* 0x08801f00030c7f89 */ /* 0x000e2200000e0000 */
[----:B------:R-:W-:Y:S01]  /*7a80*/  ISETP.GT.AND P0, PT, R54, 0x1b, PT ;  /* 0x0000001b3600780c */ /* 0x000fe20003f04270 */
[----:B------:R-:W-:Y:S02]  /*7a90*/  FMUL.FTZ R15, R172, R228 ;  /* 0x000000e4ac0f7220 */ /* 0x000fe40000410000 */
[----:B------:R-:W4:Y:S02]  /*7aa0*/  SHFL.DOWN PT, R19, R14, 0x4, 0x1f ;  /* 0x08801f000e137f89 */ /* 0x000f2400000e0000 */
[----:B------:R-:W-:Y:S01]  /*7ab0*/  FFMA.FTZ R108, R15, R69, R108 ;  /* 0x000000450f6c7223 */ /* 0x000fe2000001006c */
[----:B------:R-:W-:Y:S01]  /*7ac0*/  FFMA.FTZ R148, R148, R15, R17 ;  /* 0x0000000f94947223 */ /* 0x000fe20000010011 */
[----:B------:R-:W-:Y:S01]  /*7ad0*/  FMUL.FTZ R15, R176, R13 ;  /* 0x0000000db00f7220 */ /* 0x000fe20000410000 */
[C---:B------:R-:W-:Y:S02]  /*7ae0*/  FMUL.FTZ R13, R135.reuse, R206 ;  /* 0x000000ce870d7220 */ /* 0x040fe40000410000 */
[----:B------:R-:W-:Y:S01]  /*7af0*/  FADD.FTZ R133, R148, R133 ;  /* 0x0000008594857221 */ /* 0x000fe20000010000 */
[----:B------:R-:W-:Y:S01]  /*7b00*/  FFMA.FTZ R17, R150, R214, R15 ;  /* 0x000000d696117223 */ /* 0x000fe2000001000f */
[-C--:B------:R-:W-:Y:S01]  /*7b10*/  FMUL.FTZ R15, R170, R208.reuse ;  /* 0x000000d0aa0f7220 */ /* 0x080fe20000410000 */
[----:B------:R-:W-:Y:S01]  /*7b20*/  FMUL.FTZ R13, R178, R13 ;  /* 0x0000000db20d7220 */ /* 0x000fe20000410000 */
[----:B------:R-:W-:Y:S01]  /*7b30*/  FMUL.FTZ R208, R135, R208 ;  /* 0x000000d087d07220 */ /* 0x000fe20000410000 */
[----:B------:R-:W-:Y:S01]  /*7b40*/  FADD.FTZ R132, R17, R132 ;  /* 0x0000008411847221 */ /* 0x000fe20000010000 */
[----:B------:R-:W-:Y:S01]  /*7b50*/  FFMA.FTZ R112, R15, R73, R112 ;  /* 0x000000490f707223 */ /* 0x000fe20000010070 */
[----:B------:R-:W-:Y:S01]  /*7b60*/  FFMA.FTZ R152, R152, R171, R13 ;  /* 0x000000ab98987223 */ /* 0x000fe2000001000d */
[----:B------:R-:W-:Y:S01]  /*7b70*/  FMUL.FTZ R183, R183, R208 ;  /* 0x000000d0b7b77220 */ /* 0x000fe20000410000 */
[----:B------:R-:W-:-:S02]  /*7b80*/  FMUL.FTZ R13, R135, R202 ;  /* 0x000000ca870d7220 */ /* 0x000fc40000410000 */
[----:B------:R-:W-:Y:S01]  /*7b90*/  FADD.FTZ R131, R152, R131 ;  /* 0x0000008398837221 */ /* 0x000fe20000010000 */
[----:B------:R-:W-:Y:S01]  /*7ba0*/  FFMA.FTZ R156, R156, R15, R183 ;  /* 0x0000000f9c9c7223 */ /* 0x000fe200000100b7 */
[----:B0-----:R-:W-:Y:S01]  /*7bb0*/  @!P0 FADD.FTZ R3, R3, R12 ;  /* 0x0000000c03038221 */ /* 0x001fe20000010000 */
[----:B------:R-:W-:Y:S01]  /*7bc0*/  FMUL.FTZ R12, R145, R202 ;  /* 0x000000ca910c7220 */ /* 0x000fe20000410000 */
[----:B------:R-:W-:Y:S01]  /*7bd0*/  FMUL.FTZ R15, R186, R13 ;  /* 0x0000000dba0f7220 */ /* 0x000fe20000410000 */
[----:B------:R-:W-:Y:S01]  /*7be0*/  FMUL.FTZ R13, R135, R200 ;  /* 0x000000c8870d7220 */ /* 0x000fe20000410000 */
[----:B----4-:R-:W-:Y:S01]  /*7bf0*/  @!P0 FADD.FTZ R14, R14, R19 ;  /* 0x000000130e0e8221 */ /* 0x010fe20000010000 */
[----:B---3--:R-:W0:Y:S01]  /*7c00*/  SHFL.DOWN PT, R18, R3, 0x8, 0x1f ;  /* 0x09001f0003127f89 */ /* 0x008e2200000e0000 */
[----:B------:R-:W-:Y:S01]  /*7c10*/  ISETP.GT.AND P0, PT, R54, 0x17, PT ;  /* 0x000000173600780c */ /* 0x000fe20003f04270 */
[----:B------:R-:W-:Y:S01]  /*7c20*/  FFMA.FTZ R17, R158, R12, R15 ;  /* 0x0000000c9e117223 */ /* 0x000fe2000001000f */
[-C--:B------:R-:W-:Y:S01]  /*7c30*/  FMUL.FTZ R15, R168, R198.reuse ;  /* 0x000000c6a80f7220 */ /* 0x080fe20000410000 */
[----:B------:R-:W3:Y:S01]  /*7c40*/  SHFL.DOWN PT, R19, R14, 0x8, 0x1f ;  /* 0x09001f000e137f89 */ /* 0x000ee200000e0000 */
[----:B------:R-:W-:Y:S01]  /*7c50*/  FFMA.FTZ R109, R12, R81, R109 ;  /* 0x000000510c6d7223 */ /* 0x000fe2000001006d */
[----:B------:R-:W-:Y:S01]  /*7c60*/  FADD.FTZ R128, R17, R128 ;  /* 0x0000008011807221 */ /* 0x000fe20000010000 */
[C---:B------:R-:W-:Y:S01]  /*7c70*/  FMUL.FTZ R198, R135.reuse, R198 ;  /* 0x000000c687c67220 */ /* 0x040fe20000410000 */
[C---:B------:R-:W-:Y:S01]  /*7c80*/  FMUL.FTZ R12, R135.reuse, R185 ;  /* 0x000000b9870c7220 */ /* 0x040fe20000410000 */
        /* <DEDUP_REMOVED lines=8> */
[----:B------:R-:W-:Y:S01]  /*7d10*/  FMUL.FTZ R15, R204, R13 ;  /* 0x0000000dcc0f7220 */ /* 0x000fe20000410000 */
[----:B------:R-:W-:Y:S01]  /*7d20*/  FMUL.FTZ R12, R143, R190 ;  /* 0x000000be8f0c7220 */ /* 0x000fe20000410000 */
[-C--:B------:R-:W-:Y:S01]  /*7d30*/  FMUL.FTZ R13, R135, R180.reuse ;  /* 0x000000b4870d7220 */ /* 0x080fe20000410000 */
[----:B------:R-:W-:Y:S01]  /*7d40*/  FMUL.FTZ R16, R167, R180 ;  /* 0x000000b4a7107220 */ /* 0x000fe20000410000 */
[----:B------:R-:W-:Y:S01]  /*7d50*/  FADD.FTZ R129, R156, R129 ;  /* 0x000000819c817221 */ /* 0x000fe20000010000 */
[----:B------:R-:W-:Y:S01]  /*7d60*/  FFMA.FTZ R113, R12, R83, R113 ;  /* 0x000000530c717223 */ /* 0x000fe20000010071 */
[----:B------:R-:W-:Y:S01]  /*7d70*/  FFMA.FTZ R15, R162, R12, R15 ;  /* 0x0000000ca20f7223 */ /* 0x000fe2000001000f */
[----:B0-----:R-:W-:Y:S01]  /*7d80*/  @!P0 FADD.FTZ R3, R3, R18 ;  /* 0x0000001203038221 */ /* 0x001fe20000010000 */
[----:B------:R-:W-:Y:S01]  /*7d90*/  FMUL.FTZ R210, R210, R13 ;  /* 0x0000000dd2d27220 */ /* 0x000fe20000410000 */
[----:B------:R-:W-:Y:S01]  /*7da0*/  FMUL.FTZ R12, R135, R195 ;  /* 0x000000c3870c7220 */ /* 0x000fe20000410000 */
[----:B------:R-:W-:Y:S01]  /*7db0*/  FFMA.FTZ R99, R16, R76, R99 ;  /* 0x0000004c10637223 */ /* 0x000fe20000010063 */
[----:B---3--:R-:W-:Y:S01]  /*7dc0*/  @!P0 FADD.FTZ R14, R14, R19 ;  /* 0x000000130e0e8221 */ /* 0x008fe20000010000 */
[----:B------:R-:W0:Y:S01]  /*7dd0*/  SHFL.DOWN PT, R18, R3, 0x10, 0x1f ;  /* 0x0a001f0003127f89 */ /* 0x000e2200000e0000 */
[----:B------:R-:W-:Y:S01]  /*7de0*/  ISETP.GT.AND P0, PT, R54, 0xf, PT ;  /* 0x0000000f3600780c */ /* 0x000fe20003f04270 */
[----:B------:R-:W-:Y:S01]  /*7df0*/  FFMA.FTZ R210, R151, R16, R210 ;  /* 0x0000001097d27223 */ /* 0x000fe200000100d2 */
[----:B------:R-:W-:Y:S01]  /*7e00*/  FMUL.FTZ R16, R209, R12 ;  /* 0x0000000cd1107220 */ /* 0x000fe20000410000 */
[----:B------:R-:W3:Y:S01]  /*7e10*/  SHFL.DOWN PT, R17, R14, 0x10, 0x1f ;  /* 0x0a001f000e117f89 */ /* 0x000ee200000e0000 */
[----:B------:R-:W-:Y:S01]  /*7e20*/  FADD.FTZ R124, R15, R124 ;  /* 0x0000007c0f7c7221 */ /* 0x000fe20000010000 */
[C---:B------:R-:W-:Y:S01]  /*7e30*/  FMUL.FTZ R12, R135.reuse, R193 ;  /* 0x000000c1870c7220 */ /* 0x040fe20000410000 */
[-C--:B------:R-:W-:Y:S01]  /*7e40*/  FMUL.FTZ R15, R140, R194.reuse ;  /* 0x000000c28c0f7220 */ /* 0x080fe20000410000 */
[----:B------:R-:W-:Y:S01]  /*7e50*/  FMUL.FTZ R194, R135, R194 ;  /* 0x000000c287c27220 */ /* 0x000fe20000410000 */
[----:B------:R-:W-:Y:S01]  /*7e60*/  FFMA.FTZ R153, R153, R142, R16 ;  /* 0x0000008e99997223 */ /* 0x000fe20000010010 */
[----:B------:R-:W-:Y:S01]  /*7e70*/  FMUL.FTZ R16, R211, R12 ;  /* 0x0000000cd3107220 */ /* 0x000fe20000410000 */
[----:B------:R-:W-:Y:S01]  /*7e80*/  FADD.FTZ R127, R188, R127 ;  /* 0x0000007fbc7f7221 */ /* 0x000fe20000010000 */
[----:B------:R-:W-:Y:S01]  /*7e90*/  FMUL.FTZ R213, R213, R194 ;  /* 0x000000c2d5d57220 */ /* 0x000fe20000410000 */
[----:B------:R-:W-:Y:S01]  /*7ea0*/  FADD.FTZ R126, R149, R126 ;  /* 0x0000007e957e7221 */ /* 0x000fe20000010000 */
[----:B------:R-:W-:Y:S01]  /*7eb0*/  FFMA.FTZ R16, R155, R166, R16 ;  /* 0x000000a69b107223 */ /* 0x000fe20000010010 */
[----:B------:R-:W-:Y:S01]  /*7ec0*/  FADD.FTZ R125, R160, R125 ;  /* 0x0000007da07d7221 */ /* 0x000fe20000010000 */
[----:B------:R-:W-:Y:S01]  /*7ed0*/  FFMA.FTZ R213, R164, R15, R213 ;  /* 0x0000000fa4d57223 */ /* 0x000fe200000100d5 */
[----:B------:R-:W-:Y:S01]  /*7ee0*/  FADD.FTZ R123, R210, R123 ;  /* 0x0000007bd27b7221 */ /* 0x000fe20000010000 */
[----:B------:R-:W-:Y:S01]  /*7ef0*/  FADD.FTZ R122, R153, R122 ;  /* 0x0000007a997a7221 */ /* 0x000fe20000010000 */
[----:B------:R-:W-:Y:S01]  /*7f00*/  FFMA.FTZ R116, R15, R85, R116 ;  /* 0x000000550f747223 */ /* 0x000fe20000010074 */
[----:B------:R-:W-:Y:S01]  /*7f10*/  FADD.FTZ R121, R16, R121 ;  /* 0x0000007910797221 */ /* 0x000fe20000010000 */
[----:B------:R-:W-:Y:S01]  /*7f20*/  FADD.FTZ R120, R213, R120 ;  /* 0x00000078d5787221 */ /* 0x000fe20000010000 */
[----:B0-----:R-:W-:Y:S01]  /*7f30*/  @!P0 FADD.FTZ R3, R3, R18 ;  /* 0x0000001203038221 */ /* 0x001fe20000010000 */
[----:B---3--:R-:W-:-:S04]  /*7f40*/  @!P0 FADD.FTZ R14, R14, R17 ;  /* 0x000000110e0e8221 */ /* 0x008fc80000010000 */
[----:B------:R-:W-:Y:S01]  /*7f50*/  MOV R13, R3 ;  /* 0x00000003000d7202 */ /* 0x000fe20000000f00 */
[C---:B------:R-:W-:Y:S01]  /*7f60*/  FMUL.FTZ R3, R135.reuse, R174 ;  /* 0x000000ae87037220 */ /* 0x040fe20000410000 */
[----:B------:R-:W-:Y:S01]  /*7f70*/  FMUL.FTZ R135, R135, R163 ;  /* 0x000000a387877220 */ /* 0x000fe20000410000 */
[----:B------:R-:W-:Y:S01]  /*7f80*/  MOV R12, R14 ;  /* 0x0000000e000c7202 */ /* 0x000fe20000000f00 */
[----:B------:R-:W-:Y:S01]  /*7f90*/  FMUL.FTZ R14, R165, R174 ;  /* 0x000000aea50e7220 */ /* 0x000fe20000410000 */
[----:B------:R-:W-:Y:S01]  /*7fa0*/  FMUL.FTZ R216, R216, R3 ;  /* 0x00000003d8d87220 */ /* 0x000fe20000410000 */
[----:B------:R-:W-:Y:S02]  /*7fb0*/  FMUL.FTZ R2, R2, R135 ;  /* 0x0000008702027220 */ /* 0x000fe40000410000 */
[----:B------:R0:W-:Y:S01]  /*7fc0*/  @!P1 STS.64 [R44+0x18d8], R12 ;  /* 0x0018d80c2c009388 */ /* 0x0001e20000000a00 */
[----:B------:R-:W-:Y:S01]  /*7fd0*/  FFMA.FTZ R157, R157, R14, R216 ;  /* 0x0000000e9d9d7223 */ /* 0x000fe200000100d8 */
[----:B------:R-:W-:Y:S01]  /*7fe0*/  FFMA.FTZ R2, R159, R138, R2 ;  /* 0x0000008a9f027223 */ /* 0x000fe20000010002 */
[----:B------:R-:W-:-:S02]  /*7ff0*/  FFMA.FTZ R103, R14, R80, R103 ;  /* 0x000000500e677223 */ /* 0x000fc40000010067 */
        /* <DEDUP_REMOVED lines=19> */
.L_x_6318:
[----:B------:R-:W-:Y:S05]  /*8130*/  BSYNC B0 ;  /* 0x0000000000007941 */ /* 0x000fea0003800000 */
.L_x_6317:
[----:B------:R-:W-:Y:S01]  /*8140*/  IADD3 R137, R137, 0x1, RZ ;  /* 0x0000000189897810 */ /* 0x000fe20007ffe0ff */
[----:B------:R-:W-:-:S03]  /*8150*/  UIADD3 UR5, UP0, UR5, 0x1, URZ ;  /* 0x0000000105057890 */ /* 0x000fc6000ff1e03f */
[----:B------:R-:W-:Y:S01]  /*8160*/  ISETP.GE.AND P0, PT, R137, UR28, PT ;  /* 0x0000001c89007c0c */ /* 0x000fe2000bf06270 */
[----:B------:R-:W-:-:S12]  /*8170*/  UIADD3.X UR6, URZ, UR6, URZ, UP0, !UPT ;  /* 0x000000063f067290 */ /* 0x000fd800087fe43f */
[----:B------:R-:W-:Y:S05]  /*8180*/  @!P0 BRA `(.L_x_6319) ;  /* 0xffffffcc001c8947 */ /* 0x000fea000383ffff */
.L_x_6275:
[----:B------:R-:W-:Y:S01]  /*8190*/  BAR.SYNC.DEFER_BLOCKING 0x0 ;  /* 0x0000000000007b1d */ /* 0x000fe20000010000 */
[----:B------:R-:W-:Y:S02]  /*81a0*/  F2FP.BF16.F32.PACK_AB R19, R108, R105 ;  /* 0x000000696c13723e */ /* 0x000fe400000010ff */
[----:B------:R-:W-:-:S05]  /*81b0*/  F2FP.BF16.F32.PACK_AB R18, R110, R107 ;  /* 0x0000006b6e12723e */ /* 0x000fca00000010ff */
[----:B------:R-:W4:Y:S01]  /*81c0*/  LDC.64 R38, c[0x0][0x3e0] ;  /* 0x0000f800ff267b82 */ /* 0x000f220000000a00 */
[----:B------:R-:W-:-:S07]  /*81d0*/  ULDC.64 UR6, c[0x0][0x390] ;  /* 0x0000e40000067ab9 */ /* 0x000fce0000000a00 */
[----:B------:R-:W5:Y:S01]  /*81e0*/  LDC.64 R64, c[0x0][0x3a8] ;  /* 0x0000ea00ff407b82 */ /* 0x000f620000000a00 */
[----:B------:R-:W2:Y:S04]  /*81f0*/  LDG.E.128 R4, desc[UR12][R36.64] ;  /* 0x0000000c24047981 */ /* 0x000ea8000c1e1d00 */
[----:B------:R0:W3:Y:S01]  /*8200*/  LDG.E.128 R8, desc[UR12][R36.64+0x200] ;  /* 0x0002000c24087981 */ /* 0x0000e2000c1e1d00 */
[----:B------:R-:W-:Y:S02]  /*8210*/  UIADD3 UR4, UR4, 0x1, URZ ;  /* 0x0000000104047890 */ /* 0x000fe4000fffe03f */
[----:B0-----:R-:W0:Y:S01]  /*8220*/  LDC.64 R36, c[0x0][0x388] ;  /* 0x0000e200ff247b82 */ /* 0x001e220000000a00 */
        /* <DEDUP_REMOVED lines=20> */
[----:B--2---:R-:W-:Y:S02]  /*8370*/  SHF.L.U32 R11, R4, 0x10, RZ ;  /* 0x00000010040b7819 */ /* 0x004fe400000006ff */
        /* <DEDUP_REMOVED lines=9> */
[----:B------:R-:W1:Y:S01]  /*8410*/  @!P3 MUFU.EX2 R0, R0 ;  /* 0x000000000000b308 */ /* 0x000e620000000800 */
[----:B------:R-:W-:Y:S01]  /*8420*/  SHF.L.U32 R15, R15, 0x10, RZ ;  /* 0x000000100f0f7819 */ /* 0x000fe200000006ff */
[----:B------:R-:W-:Y:S01]  /*8430*/  @!P6 FMUL.FTZ R3, R3, -1.4426950216293334961 ;  /* 0xbfb8aa3b0303e820 */ /* 0x000fe20000410000 */
[----:B------:R-:W-:-:S03]  /*8440*/  PRMT R4, R4, 0x7632, R4 ;  /* 0x0000763204047816 */ /* 0x000fc60000000004 */
[----:B------:R-:W-:Y:S02]  /*8450*/  FADD.FTZ R15, R15, R58 ;  /* 0x0000003a0f0f7221 */ /* 0x000fe40000010000 */
[----:B------:R-:W2:Y:S08]  /*8460*/  @!P6 MUFU.EX2 R3, R3 ;  /* 0x000000030003e308 */ /* 0x000eb00000000800 */
[----:B------:R-:W3:Y:S01]  /*8470*/  @!P2 MUFU.EX2 R8, R8 ;  /* 0x000000080008a308 */ /* 0x000ee20000000800 */
[----:B-1----:R-:W-:-:S07]  /*8480*/  @!P3 FADD.FTZ R2, R0, 1 ;  /* 0x3f8000000002b421 */ /* 0x002fce0000010000 */
[----:B------:R1:W4:Y:S01]  /*8490*/  @!P3 MUFU.RCP R12, R2 ;  /* 0x00000002000cb308 */ /* 0x0003220000001000 */
[----:B--2---:R-:W-:-:S07]  /*84a0*/  @!P6 FADD.FTZ R3, R3, 1 ;  /* 0x3f8000000303e421 */ /* 0x004fce0000010000 */
[----:B------:R-:W2:Y:S01]  /*84b0*/  @!P6 MUFU.RCP R3, R3 ;  /* 0x000000030003e308 */ /* 0x000ea20000001000 */
[----:B---3--:R-:W-:Y:S01]  /*84c0*/  @!P2 FADD.FTZ R0, R8, 1 ;  /* 0x3f8000000800a421 */ /* 0x008fe20000010000 */
[--C-:B------:R-:W-:Y:S01]  /*84d0*/  FADD.FTZ R8, R11, R58.reuse ;  /* 0x0000003a0b087221 */ /* 0x100fe20000010000 */
[C---:B------:R-:W-:Y:S01]  /*84e0*/  SHF.L.U32 R11, R5.reuse, 0x10, RZ ;  /* 0x00000010050b7819 */ /* 0x040fe200000006ff */
[----:B-1----:R-:W-:Y:S01]  /*84f0*/  @!P4 FMUL.FTZ R2, R10, -1.4426950216293334961 ;  /* 0xbfb8aa3b0a02c820 */ /* 0x002fe20000410000 */
[----:B------:R-:W-:Y:S02]  /*8500*/  PRMT R5, R5, 0x7632, R5 ;  /* 0x0000763205057816 */ /* 0x000fe40000000005 */
[----:B------:R-:W-:Y:S01]  /*8510*/  FSETP.GTU.FTZ.AND P0, PT, R8, 20, PT ;  /* 0x41a000000800780b */ /* 0x000fe20003f1c000 */
[----:B------:R-:W-:Y:S01]  /*8520*/  FADD.FTZ R16, R11, R58 ;  /* 0x0000003a0b107221 */ /* 0x000fe20000010000 */
[----:B------:R-:W-:Y:S01]  /*8530*/  SHF.L.U32 R11, R14, 0x10, RZ ;  /* 0x000000100e0b7819 */ /* 0x000fe200000006ff */
[----:B------:R1:W3:Y:S01]  /*8540*/  @!P2 MUFU.RCP R17, R0 ;  /* 0x000000000011a308 */ /* 0x0002e20000001000 */
[----:B----4-:R-:W-:Y:S01]  /*8550*/  @!P3 FMUL.FTZ R119, R119, R12 ;  /* 0x0000000c7777b220 */ /* 0x010fe20000410000 */
[----:B------:R-:W-:-:S02]  /*8560*/  SHF.L.U32 R5, R5, 0x10, RZ ;  /* 0x0000001005057819 */ /* 0x000fc400000006ff */
[--C-:B------:R-:W-:Y:S01]  /*8570*/  FADD.FTZ R11, R11, R58.reuse ;  /* 0x0000003a0b0b7221 */ /* 0x100fe20000010000 */
[----:B------:R-:W-:Y:S01]  /*8580*/  FSETP.GTU.FTZ.AND P1, PT, R16, 20, PT ;  /* 0x41a000001000780b */ /* 0x000fe20003f3c000 */
[----:B--2---:R-:W-:Y:S02]  /*8590*/  @!P6 FMUL.FTZ R118, R118, R3 ;  /* 0x000000037676e220 */ /* 0x004fe40000410000 */
[----:B------:R2:W4:Y:S01]  /*85a0*/  @!P4 MUFU.EX2 R10, R2 ;  /* 0x00000002000ac308 */ /* 0x0005220000000800 */
[----:B-1----:R-:W-:Y:S01]  /*85b0*/  FADD.FTZ R0, R13, R58 ;  /* 0x0000003a0d007221 */ /* 0x002fe20000010000 */
[----:B------:R-:W-:Y:S01]  /*85c0*/  FSETP.GTU.FTZ.AND P6, PT, R11, 20, PT ;  /* 0x41a000000b00780b */ /* 0x000fe20003fdc000 */
[----:B------:R-:W-:-:S03]  /*85d0*/  @!P0 FMUL.FTZ R8, R8, -1.4426950216293334961 ;  /* 0xbfb8aa3b08088820 */ /* 0x000fc60000410000 */
[----:B------:R-:W-:Y:S02]  /*85e0*/  FSETP.GTU.FTZ.AND P3, PT, R0, 20, PT ;  /* 0x41a000000000780b */ /* 0x000fe40003f7c000 */
[----:B------:R-:W1:Y:S01]  /*85f0*/  @!P5 MUFU.EX2 R9, R9 ;  /* 0x000000090009d308 */ /* 0x000e620000000800 */
[----:B---3--:R-:W-:Y:S01]  /*8600*/  @!P2 FMUL.FTZ R120, R120, R17 ;  /* 0x000000117878a220 */ /* 0x008fe20000410000 */
[----:B------:R-:W-:Y:S01]  /*8610*/  FSETP.GTU.FTZ.AND P2, PT, R15, 20, PT ;  /* 0x41a000000f00780b */ /* 0x000fe20003f5c000 */
[----:B--2---:R-:W-:Y:S01]  /*8620*/  @!P1 FMUL.FTZ R2, R16, -1.4426950216293334961 ;  /* 0xbfb8aa3b10029820 */ /* 0x004fe20000410000 */
[----:B------:R-:W-:-:S03]  /*8630*/  F2FP.BF16.F32.PACK_AB R16, R97, R111 ;  /* 0x0000006f6110723e */ /* 0x000fc600000010ff */
[----:B------:R-:W-:Y:S01]  /*8640*/  @!P6 FMUL.FTZ R3, R11, -1.4426950216293334961 ;  /* 0xbfb8aa3b0b03e820 */ /* 0x000fe20000410000 */
[----:B------:R-:W2:Y:S01]  /*8650*/  @!P1 MUFU.EX2 R13, R2 ;  /* 0x00000002000d9308 */ /* 0x000ea20000000800 */
[----:B----4-:R-:W-:Y:S02]  /*8660*/  @!P4 FADD.FTZ R10, R10, 1 ;  /* 0x3f8000000a0ac421 */ /* 0x010fe40000010000 */
[----:B------:R-:W-:-:S04]  /*8670*/  @!P3 FMUL.FTZ R0, R0, -1.4426950216293334961 ;  /* 0xbfb8aa3b0000b820 */ /* 0x000fc80000410000 */
[----:B------:R-:W-:Y:S01]  /*8680*/  @!P2 FMUL.FTZ R11, R15, -1.4426950216293334961 ;  /* 0xbfb8aa3b0f0ba820 */ /* 0x000fe20000410000 */
[----:B------:R-:W-:Y:S01]  /*8690*/  @!P6 MUFU.EX2 R3, R3 ;  /* 0x000000030003e308 */ /* 0x000fe20000000800 */
[----:B-1----:R-:W-:Y:S01]  /*86a0*/  @!P5 FADD.FTZ R9, R9, 1 ;  /* 0x3f8000000909d421 */ /* 0x002fe20000010000 */
[C---:B------:R-:W-:Y:S02]  /*86b0*/  SHF.L.U32 R15, R6.reuse, 0x10, RZ ;  /* 0x00000010060f7819 */ /* 0x040fe400000006ff */
[----:B------:R-:W-:-:S04]  /*86c0*/  PRMT R6, R6, 0x7632, R6 ;  /* 0x0000763206067816 */ /* 0x000fc80000000006 */
[----:B------:R-:W1:Y:S01]  /*86d0*/  @!P3 MUFU.EX2 R0, R0 ;  /* 0x000000000000b308 */ /* 0x000e620000000800 */
[----:B--2---:R-:W-:-:S07]  /*86e0*/  @!P1 FADD.FTZ R13, R13, 1 ;  /* 0x3f8000000d0d9421 */ /* 0x004fce0000010000 */
[----:B------:R-:W2:Y:S08]  /*86f0*/  @!P2 MUFU.EX2 R11, R11 ;  /* 0x0000000b000ba308 */ /* 0x000eb00000000800 */
[----:B------:R3:W4:Y:S01]  /*8700*/  @!P0 MUFU.EX2 R12, R8 ;  /* 0x00000008000c8308 */ /* 0x0007220000000800 */
[----:B-1----:R-:W-:Y:S01]  /*8710*/  @!P3 FADD.FTZ R2, R0, 1 ;  /* 0x3f8000000002b421 */ /* 0x002fe20000010000 */
[----:B------:R-:W-:-:S06]  /*8720*/  FADD.FTZ R0, R15, R58 ;  /* 0x0000003a0f007221 */ /* 0x000fcc0000010000 */
[----:B------:R-:W1:Y:S01]  /*8730*/  @!P3 MUFU.RCP R2, R2 ;  /* 0x000000020002b308 */ /* 0x000e620000001000 */
[----:B---3--:R-:W-:Y:S01]  /*8740*/  @!P6 FADD.FTZ R8, R3, 1 ;  /* 0x3f8000000308e421 */ /* 0x008fe20000010000 */
[----:B------:R-:W-:Y:S01]  /*8750*/  SHF.L.U32 R3, R7, 0x10, RZ ;  /* 0x0000001007037819 */ /* 0x000fe200000006ff */
[----:B--2---:R-:W-:-:S04]  /*8760*/  @!P2 FADD.FTZ R11, R11, 1 ;  /* 0x3f8000000b0ba421 */ /* 0x004fc80000010000 */
[----:B------:R-:W-:Y:S01]  /*8770*/  FADD.FTZ R14, R3, R58 ;  /* 0x0000003a030e7221 */ /* 0x000fe20000010000 */
[----:B------:R-:W2:Y:S01]  /*8780*/  @!P6 MUFU.RCP R8, R8 ;  /* 0x000000080008e308 */ /* 0x000ea20000001000 */
[----:B------:R-:W-:Y:S01]  /*8790*/  SHF.L.U32 R3, R4, 0x10, RZ ;  /* 0x0000001004037819 */ /* 0x000fe200000006ff */
[----:B----4-:R-:W-:-:S06]  /*87a0*/  @!P0 FADD.FTZ R12, R12, 1 ;  /* 0x3f8000000c0c8421 */ /* 0x010fcc0000010000 */
[----:B------:R-:W3:Y:S01]  /*87b0*/  @!P2 MUFU.RCP R4, R11 ;  /* 0x0000000b0004a308 */ /* 0x000ee20000001000 */
[----:B-1----:R-:W-:Y:S01]  /*87c0*/  @!P3 FMUL.FTZ R121, R121, R2 ;  /* 0x000000027979b220 */ /* 0x002fe20000410000 */
[----:B------:R-:W-:Y:S02]  /*87d0*/  PRMT R2, R7, 0x7632, R2 ;  /* 0x0000763207027816 */ /* 0x000fe40000000002 */
[----:B------:R-:W-:Y:S01]  /*87e0*/  SHF.L.U32 R7, R6, 0x10, RZ ;  /* 0x0000001006077819 */ /* 0x000fe200000006ff */
[--C-:B------:R-:W-:Y:S01]  /*87f0*/  FADD.FTZ R6, R5, R58.reuse ;  /* 0x0000003a05067221 */ /* 0x100fe20000010000 */
[----:B------:R-:W-:Y:S02]  /*8800*/  FSETP.GTU.FTZ.AND P3, PT, R0, 20, PT ;  /* 0x41a000000000780b */ /* 0x000fe40003f7c000 */
[----:B------:R-:W1:Y:S01]  /*8810*/  @!P5 MUFU.RCP R9, R9 ;  /* 0x000000090009d308 */ /* 0x000e620000001000 */
[----:B--2---:R-:W-:Y:S01]  /*8820*/  @!P6 FMUL.FTZ R123, R123, R8 ;  /* 0x000000087b7be220 */ /* 0x004fe20000410000 */
[----:B------:R-:W-:Y:S01]  /*8830*/  FSETP.GTU.FTZ.AND P6, PT, R14, 20, PT ;  /* 0x41a000000e00780b */ /* 0x000fe20003fdc000 */
[--C-:B------:R-:W-:Y:S01]  /*8840*/  FADD.FTZ R7, R7, R58.reuse ;  /* 0x0000003a07077221 */ /* 0x100fe20000010000 */
[----:B------:R-:W-:-:S04]  /*8850*/  FADD.FTZ R8, R3, R58 ;  /* 0x0000003a03087221 */ /* 0x000fc80000010000 */
[----:B------:R-:W2:Y:S01]  /*8860*/  @!P4 MUFU.RCP R17, R10 ;  /* 0x0000000a0011c308 */ /* 0x000ea20000001000 */
[----:B---3--:R-:W-:Y:S01]  /*8870*/  @!P2 FMUL.FTZ R125, R125, R4 ;  /* 0x000000047d7da220 */ /* 0x008fe20000410000 */
[----:B------:R-:W-:Y:S01]  /*8880*/  FSETP.GTU.FTZ.AND P2, PT, R7, 20, PT ;  /* 0x41a000000700780b */ /* 0x000fe20003f5c000 */
[----:B------:R-:W-:-:S04]  /*8890*/  @!P3 FMUL.FTZ R0, R0, -1.4426950216293334961 ;  /* 0xbfb8aa3b0000b820 */ /* 0x000fc80000410000 */
[----:B------:R-:W-:Y:S01]  /*88a0*/  @!P6 FMUL.FTZ R5, R14, -1.4426950216293334961 ;  /* 0xbfb8aa3b0e05e820 */ /* 0x000fe20000410000 */
[----:B------:R-:W3:Y:S01]  /*88b0*/  @!P0 MUFU.RCP R15, R12 ;  /* 0x0000000c000f8308 */ /* 0x000ee20000001000 */
[----:B-1----:R-:W-:Y:S01]  /*88c0*/  @!P5 FMUL.FTZ R122, R122, R9 ;  /* 0x000000097a7ad220 */ /* 0x002fe20000410000 */
[----:B------:R-:W-:Y:S02]  /*88d0*/  SHF.L.U32 R9, R2, 0x10, RZ ;  /* 0x0000001002097819 */ /* 0x000fe400000006ff */
[----:B------:R-:W-:-:S03]  /*88e0*/  FSETP.GTU.FTZ.AND P5, PT, R8, 20, PT ;  /* 0x41a000000800780b */ /* 0x000fc60003fbc000 */
[----:B------:R-:W-:Y:S01]  /*88f0*/  FADD.FTZ R9, R9, R58 ;  /* 0x0000003a09097221 */ /* 0x000fe20000010000 */
[----:B------:R-:W1:Y:S01]  /*8900*/  @!P6 MUFU.EX2 R5, R5 ;  /* 0x000000050005e308 */ /* 0x000e620000000800 */
[----:B--2---:R-:W-:Y:S01]  /*8910*/  @!P4 FMUL.FTZ R124, R124, R17 ;  /* 0x000000117c7cc220 */ /* 0x004fe20000410000 */
[----:B------:R-:W-:Y:S01]  /*8920*/  FSETP.GTU.FTZ.AND P4, PT, R6, 20, PT ;  /* 0x41a000000600780b */ /* 0x000fe20003f9c000 */
[----:B------:R-:W-:Y:S01]  /*8930*/  @!P2 FMUL.FTZ R4, R7, -1.4426950216293334961 ;  /* 0xbfb8aa3b0704a820 */ /* 0x000fe20000410000 */
[----:B------:R-:W-:Y:S02]  /*8940*/  F2FP.BF16.F32.PACK_AB R7, R114, R113 ;  /* 0x000000717207723e */ /* 0x000fe400000010ff */
[----:B------:R-:W-:Y:S02]  /*8950*/  F2FP.BF16.F32.PACK_AB R17, R112, R109 ;  /* 0x0000006d7011723e */ /* 0x000fe400000010ff */
[----:B------:R2:W4:Y:S01]  /*8960*/  @!P3 MUFU.EX2 R3, R0 ;  /* 0x000000000003b308 */ /* 0x0005220000000800 */
[----:B---3--:R-:W-:Y:S01]  /*8970*/  @!P0 FMUL.FTZ R126, R126, R15 ;  /* 0x0000000f7e7e8220 */ /* 0x008fe20000410000 */
[----:B------:R-:W-:Y:S01]  /*8980*/  FSETP.GTU.FTZ.AND P0, PT, R9, 20, PT ;  /* 0x41a000000900780b */ /* 0x000fe20003f1c000 */
[----:B------:R3:W-:Y:S04]  /*8990*/  STS.128 [R62+0x10], R16 ;  /* 0x000010103e007388 */ /* 0x0007e80000000c00 */
[----:B------:R-:W-:Y:S01]  /*89a0*/  @!P4 FMUL.FTZ R2, R6, -1.4426950216293334961 ;  /* 0xbfb8aa3b0602c820 */ /* 0x000fe20000410000 */
[----:B------:R-:W-:Y:S01]  /*89b0*/  F2FP.BF16.F32.PACK_AB R6, R99, R115 ;  /* 0x000000736306723e */ /* 0x000fe200000010ff */
[----:B--2---:R-:W-:Y:S01]  /*89c0*/  @!P5 FMUL.FTZ R0, R8, -1.4426950216293334961 ;  /* 0xbfb8aa3b0800d820 */ /* 0x004fe20000410000 */
[----:B------:R-:W2:Y:S05]  /*89d0*/  @!P1 MUFU.RCP R23, R13 ;  /* 0x0000000d00179308 */ /* 0x000eaa0000001000 */
[----:B------:R-:W-:Y:S01]  /*89e0*/  @!P0 FMUL.FTZ R10, R9, -1.4426950216293334961 ;  /* 0xbfb8aa3b090a8820 */ /* 0x000fe20000410000 */
[----:B-1----:R-:W-:Y:S01]  /*89f0*/  @!P6 FADD.FTZ R9, R5, 1 ;  /* 0x3f8000000509e421 */ /* 0x002fe20000010000 */
[----:B------:R-:W-:Y:S01]  /*8a00*/  F2FP.BF16.F32.PACK_AB R5, R101, R116 ;  /* 0x000000746505723e */ /* 0x000fe200000010ff */
[----:B------:R1:W5:Y:S01]  /*8a10*/  @!P2 MUFU.EX2 R8, R4 ;  /* 0x000000040008a308 */ /* 0x0003620000000800 */
[----:B----4-:R-:W-:Y:S01]  /*8a20*/  @!P3 FADD.FTZ R3, R3, 1 ;  /* 0x3f8000000303b421 */ /* 0x010fe20000010000 */
[----:B---3--:R-:W-:-:S02]  /*8a30*/  F2FP.BF16.F32.PACK_AB R17, R121, R120 ;  /* 0x000000787911723e */ /* 0x008fc400000010ff */
[----:B------:R-:W-:Y:S02]  /*8a40*/  F2FP.BF16.F32.PACK_AB R16, R118, R119 ;  /* 0x000000777610723e */ /* 0x000fe400000010ff */
[----:B------:R-:W-:Y:S02]  /*8a50*/  F2FP.BF16.F32.PACK_AB R19, R125, R124 ;  /* 0x0000007c7d13723e */ /* 0x000fe400000010ff */
[----:B------:R-:W3:Y:S01]  /*8a60*/  @!P5 MUFU.EX2 R0, R0 ;  /* 0x000000000000d308 */ /* 0x000ee20000000800 */
[----:B-1----:R-:W-:Y:S01]  /*8a70*/  F2FP.BF16.F32.PACK_AB R4, R103, R117 ;  /* 0x000000756704723e */ /* 0x002fe200000010ff */
[----:B--2---:R-:W-:Y:S01]  /*8a80*/  @!P1 FMUL.FTZ R128, R128, R23 ;  /* 0x0000001780809220 */ /* 0x004fe20000410000 */
[----:B------:R-:W-:-:S03]  /*8a90*/  F2FP.BF16.F32.PACK_AB R18, R123, R122 ;  /* 0x0000007a7b12723e */ /* 0x000fc600000010ff */
[----:B------:R1:W-:Y:S01]  /*8aa0*/  STS.128 [R62], R4 ;  /* 0x000000043e007388 */ /* 0x0003e20000000c00 */
[----:B------:R-:W-:Y:S01]  /*8ab0*/  NOP ;  /* 0x0000000000007918 */ /* 0x000fe20000000000 */
[----:B------:R-:W2:Y:S01]  /*8ac0*/  @!P4 MUFU.EX2 R2, R2 ;  /* 0x000000020002c308 */ /* 0x000ea20000000800 */
[----:B-----5:R-:W-:Y:S01]  /*8ad0*/  @!P2 FADD.FTZ R21, R8, 1 ;  /* 0x3f8000000815a421 */ /* 0x020fe20000010000 */
[----:B------:R-:W4:Y:S01]  /*8ae0*/  LDS.128 R12, [R42+0x200] ;  /* 0x000200002a0c7984 */ /* 0x000f220000000c00 */
[----:B---3--:R-:W-:-:S05]  /*8af0*/  @!P5 FADD.FTZ R0, R0, 1 ;  /* 0x3f8000000000d421 */ /* 0x008fca0000010000 */
[----:B------:R0:W3:Y:S01]  /*8b00*/  @!P0 MUFU.EX2 R22, R10 ;  /* 0x0000000a00168308 */ /* 0x0000e20000000800 */
[----:B-1----:R-:W-:Y:S02]  /*8b10*/  IMAD R4, R60, UR6, RZ ;  /* 0x000000063c047c24 */ /* 0x002fe4000f8e02ff */
[----:B------:R-:W-:Y:S02]  /*8b20*/  FADD.FTZ R5, R119, R56 ;  /* 0x0000003877057221 */ /* 0x000fe40000010000 */
[----:B------:R-:W-:Y:S02]  /*8b30*/  IMAD R7, R63, UR7, R4 ;  /* 0x000000073f077c24 */ /* 0x000fe4000f8e0204 */
[----:B------:R-:W-:Y:S01]  /*8b40*/  FADD.FTZ R5, R5, R118 ;  /* 0x0000007605057221 */ /* 0x000fe20000010000 */
[----:B------:R1:W5:Y:S01]  /*8b50*/  @!P6 MUFU.RCP R27, R9 ;  /* 0x00000009001be308 */ /* 0x0003620000001000 */
[----:B0-----:R-:W-:Y:S02]  /*8b60*/  IMAD R10, R36, UR15, RZ ;  /* 0x0000000f240a7c24 */ /* 0x001fe4000f8e02ff */
[----:B--2---:R-:W-:-:S02]  /*8b70*/  @!P4 FADD.FTZ R20, R2, 1 ;  /* 0x3f8000000214c421 */ /* 0x004fc40000010000 */
[----:B------:R-:W-:-:S03]  /*8b80*/  IMAD R37, R37, UR14, R10 ;  /* 0x0000000e25257c24 */ /* 0x000fc6000f8e020a */
[----:B------:R0:W2:Y:S01]  /*8b90*/  @!P3 MUFU.RCP R25, R3 ;  /* 0x000000030019b308 */ /* 0x0000a20000001000 */
[----:B-1----:R-:W1:Y:S01]  /*8ba0*/  LDS.128 R8, [R42] ;  /* 0x000000002a087984 */ /* 0x002e620000000c00 */
[----:B---3--:R-:W-:-:S06]  /*8bb0*/  @!P0 FADD.FTZ R22, R22, 1 ;  /* 0x3f80000016168421 */ /* 0x008fcc0000010000 */
[----:B------:R-:W3:Y:S01]  /*8bc0*/  @!P5 MUFU.RCP R0, R0 ;  /* 0x000000000000d308 */ /* 0x000ee20000001000 */
[----:B0-----:R-:W-:-:S04]  /*8bd0*/  IMAD.WIDE.U32 R2, R36, UR14, R28 ;  /* 0x0000000e24027c25 */ /* 0x001fc8000f8e001c */
[----:B-----5:R-:W-:Y:S01]  /*8be0*/  @!P6 FMUL.FTZ R132, R132, R27 ;  /* 0x0000001b8484e220 */ /* 0x020fe20000410000 */
[----:B------:R-:W-:Y:S02]  /*8bf0*/  IADD3 R3, R3, R37, RZ ;  /* 0x0000002503037210 */ /* 0x000fe40007ffe0ff */
[----:B------:R-:W0:Y:S01]  /*8c00*/  @!P4 MUFU.RCP R20, R20 ;  /* 0x000000140014c308 */ /* 0x000e220000001000 */
[----:B--2---:R-:W-:Y:S01]  /*8c10*/  @!P3 FMUL.FTZ R130, R130, R25 ;  /* 0x000000198282b220 */ /* 0x004fe20000410000 */
[----:B------:R-:W-:Y:S01]  /*8c20*/  IADD3 R48, P3, R48, -0x800, RZ ;  /* 0xfffff80030307810 */ /* 0x000fe20007f7e0ff */
[----:B------:R-:W-:Y:S01]  /*8c30*/  IMAD.WIDE.U32 R2, R63, UR6, R2 ;  /* 0x000000063f027c25 */ /* 0x000fe2000f8e0002 */
[----:B------:R-:W-:Y:S02]  /*8c40*/  ULDC.64 UR6, c[0x0][0x3b0] ;  /* 0x0000ec0000067ab9 */ /* 0x000fe40000000a00 */
[----:B------:R-:W-:Y:S02]  /*8c50*/  IADD3.X R49, R49, -0x1, RZ, P3, !PT ;  /* 0xffffffff31317810 */ /* 0x000fe40001ffe4ff */
[----:B------:R-:W-:Y:S01]  /*8c60*/  IADD3 R3, R3, R7, RZ ;  /* 0x0000000703037210 */ /* 0x000fe20007ffe0ff */
[----:B---3--:R-:W-:Y:S01]  /*8c70*/  @!P5 FMUL.FTZ R127, R127, R0 ;  /* 0x000000007f7fd220 */ /* 0x008fe20000410000 */
[C---:B------:R-:W-:Y:S01]  /*8c80*/  LEA R4, P1, R2.reuse, R38, 0x1 ;  /* 0x0000002602047211 */ /* 0x040fe200078208ff */
[----:B------:R-:W-:Y:S01]  /*8c90*/  FADD.FTZ R0, R5, R120 ;  /* 0x0000007805007221 */ /* 0x000fe20000010000 */
[----:B------:R2:W3:Y:S02]  /*8ca0*/  @!P2 MUFU.RCP R24, R21 ;  /* 0x000000150018a308 */ /* 0x0004e40000001000 */
        /* <DEDUP_REMOVED lines=8> */
[----:B--2---:R-:W-:Y:S01]  /*8d30*/  F2FP.BF16.F32.PACK_AB R21, R129, R128 ;  /* 0x000000808115723e */ /* 0x004fe200000010ff */
[----:B------:R-:W2:Y:S01]  /*8d40*/  LDC.64 R6, c[0x0][0x3f0] ;  /* 0x0000fc00ff067b82 */ /* 0x000ea20000000a00 */
[----:B----4-:R-:W-:Y:S01]  /*8d50*/  STG.E.128 desc[UR12][R2.64+0x200], R12 ;  /* 0x0002000c02007986 */ /* 0x010fe2000c101d0c */
[----:B------:R-:W-:-:S02]  /*8d60*/  IMAD R5, R65, UR14, R0 ;  /* 0x0000000e41057c24 */ /* 0x000fc4000f8e0200 */
[----:B------:R-:W-:Y:S01]  /*8d70*/  FADD.FTZ R123, R122, R123 ;  /* 0x0000007b7a7b7221 */ /* 0x000fe20000010000 */
[----:B------:R-:W-:Y:S01]  /*8d80*/  IMAD R0, R60, UR6, RZ ;  /* 0x000000063c007c24 */ /* 0x000fe2000f8e02ff */
[----:B-1----:R1:W-:Y:S01]  /*8d90*/  STG.E.128 desc[UR12][R2.64], R8 ;  /* 0x0000000802007986 */ /* 0x0023e2000c101d0c */
[----:B---3--:R-:W-:Y:S01]  /*8da0*/  @!P2 FMUL.FTZ R131, R131, R24 ;  /* 0x000000188383a220 */ /* 0x008fe20000410000 */
        /* <DEDUP_REMOVED lines=28> */
[----:B--2---:R-:W-:Y:S01]  /*8f70*/  LEA R4, P0, R2, R6, 0x1 ;  /* 0x0000000602047211 */ /* 0x004fe200078008ff */
        /* <DEDUP_REMOVED lines=8> */
.L_x_6241:
        /* <DEDUP_REMOVED lines=35> */
.L_x_6322:
[----:B------:R-:W-:Y:S05]  /*9230*/  BSYNC B0 ;  /* 0x0000000000007941 */ /* 0x000fea0003800000 */
.L_x_6321:
        /* <DEDUP_REMOVED lines=38> */
.L_x_6324:
[----:B------:R-:W2:Y:S02]  /*94a0*/  S2R R15, SR_TID.X ;  /* 0x00000000000f7919 */ /* 0x000ea40000002100 */
.L_x_6325:
[----:B------:R-:W-:Y:S05]  /*94b0*/  BSYNC B0 ;  /* 0x0000000000007941 */ /* 0x000fea0003800000 */
.L_x_6323:
        /* <DEDUP_REMOVED lines=22> */
.L_x_6327:
        /* <DEDUP_REMOVED lines=26> */
.L_x_6326:
[----:B------:R-:W-:Y:S05]  /*97c0*/  EXIT ;  /* 0x000000000000794d */ /* 0x000fea0003800000 */
.L_x_6279:
[----:B------:R-:W-:Y:S01]  /*97d0*/  HFMA2.MMA R230, -RZ, RZ, 0, 5.9604644775390625e-08 ;  /* 0x00000001ffe67435 */ /* 0x000fe200000001ff */
[----:B------:R-:W-:Y:S02]  /*97e0*/  MOV R237, R14 ;  /* 0x0000000e00ed7202 */ /* 0x000fe40000000f00 */
[----:B------:R-:W-:Y:S02]  /*97f0*/  MOV R251, RZ ;  /* 0x000000ff00fb7202 */ /* 0x000fe40000000f00 */
[----:B------:R-:W-:-:S07]  /*9800*/  MOV R18, 0xffffffff ;  /* 0xffffffff00127802 */ /* 0x000fce0000000f00 */
[----:B-1----:R-:W-:Y:S05]  /*9810*/  WARPSYNC.COLLECTIVE R18, `(.L_x_6328) ;  /* 0x0000000012087348 */ /* 0x002fea0003c00000 */
[----:B------:R0:W2:Y:S02]  /*9820*/  SHFL.UP P3, R16, R237, R230, R251 ;  /* 0x040000e6ed107389 */ /* 0x0000a400000600fb */
[----:B012---:R-:W-:Y:S01]  /*9830*/  ENDCOLLECTIVE ;  /* 0x000000000000791b */ /* 0x007fe20003800000 */
.L_x_6328:
[----:B------:R-:W-:Y:S02]  /*9840*/  MOV R237, R15 ;  /* 0x0000000f00ed7202 */ /* 0x000fe40000000f00 */
[----:B------:R-:W-:-:S07]  /*9850*/  MOV R17, R16 ;  /* 0x0000001000117202 */ /* 0x000fce0000000f00 */
[----:B------:R-:W-:Y:S05]  /*9860*/  WARPSYNC.COLLECTIVE R18, `(.L_x_6329) ;  /* 0x0000000012087348 */ /* 0x000fea0003c00000 */
[----:B------:R0:W1:Y:S02]  /*9870*/  SHFL.UP P3, R16, R237, R230, R251 ;  /* 0x040000e6ed107389 */ /* 0x00006400000600fb */
[----:B01----:R-:W-:Y:S01]  /*9880*/  ENDCOLLECTIVE ;  /* 0x000000000000791b */ /* 0x003fe20003800000 */
.L_x_6329:
        /* <DEDUP_REMOVED lines=8> */
.L_x_6330:
[----:B------:R-:W-:Y:S02]  /*9910*/  MOV R237, R15 ;  /* 0x0000000f00ed7202 */ /* 0x000fe40000000f00 */
[----:B------:R-:W-:-:S07]  /*9920*/  MOV R17, R16 ;  /* 0x0000001000117202 */ /* 0x000fce0000000f00 */
[----:B------:R-:W-:Y:S05]  /*9930*/  WARPSYNC.COLLECTIVE R18, `(.L_x_6331) ;  /* 0x0000000012087348 */ /* 0x000fea0003c00000 */
[----:B------:R0:W1:Y:S02]  /*9940*/  SHFL.UP P3, R16, R237, R230, R251 ;  /* 0x040000e6ed107389 */ /* 0x00006400000600fb */
[----:B01----:R-:W-:Y:S01]  /*9950*/  ENDCOLLECTIVE ;  /* 0x000000000000791b */ /* 0x003fe20003800000 */
.L_x_6331:
        /* <DEDUP_REMOVED lines=8> */
.L_x_6332:
[----:B------:R-:W-:Y:S02]  /*99e0*/  MOV R237, R15 ;  /* 0x0000000f00ed7202 */ /* 0x000fe40000000f00 */
[----:B------:R-:W-:-:S07]  /*99f0*/  MOV R17, R16 ;  /* 0x0000001000117202 */ /* 0x000fce0000000f00 */
[----:B------:R-:W-:Y:S05]  /*9a00*/  WARPSYNC.COLLECTIVE R18, `(.L_x_6333) ;  /* 0x0000000012087348 */ /* 0x000fea0003c00000 */
[----:B------:R0:W1:Y:S02]  /*9a10*/  SHFL.UP P3, R16, R237, R230, R251 ;  /* 0x040000e6ed107389 */ /* 0x00006400000600fb */
[----:B01----:R-:W-:Y:S01]  /*9a20*/  ENDCOLLECTIVE ;  /* 0x000000000000791b */ /* 0x003fe20003800000 */
.L_x_6333:
        /* <DEDUP_REMOVED lines=8> */
.L_x_6334:
[----:B------:R-:W-:Y:S02]  /*9ab0*/  MOV R237, R15 ;  /* 0x0000000f00ed7202 */ /* 0x000fe40000000f00 */
[----:B------:R-:W-:-:S07]  /*9ac0*/  MOV R17, R16 ;  /* 0x0000001000117202 */ /* 0x000fce0000000f00 */
[----:B------:R-:W-:Y:S05]  /*9ad0*/  WARPSYNC.COLLECTIVE R18, `(.L_x_6335) ;  /* 0x0000000012087348 */ /* 0x000fea0003c00000 */
[----:B------:R0:W1:Y:S02]  /*9ae0*/  SHFL.UP P3, R16, R237, R230, R251 ;  /* 0x040000e6ed107389 */ /* 0x00006400000600fb */
[----:B01----:R-:W-:Y:S01]  /*9af0*/  ENDCOLLECTIVE ;  /* 0x000000000000791b */ /* 0x003fe20003800000 */
.L_x_6335:
        /* <DEDUP_REMOVED lines=8> */
.L_x_6336:
[----:B------:R-:W-:Y:S02]  /*9b80*/  MOV R237, R15 ;  /* 0x0000000f00ed7202 */ /* 0x000fe40000000f00 */
[----:B------:R-:W-:-:S07]  /*9b90*/  MOV R17, R16 ;  /* 0x0000001000117202 */ /* 0x000fce0000000f00 */
[----:B------:R-:W-:Y:S05]  /*9ba0*/  WARPSYNC.COLLECTIVE R18, `(.L_x_6337) ;  /* 0x0000000012087348 */ /* 0x000fea0003c00000 */
[----:B------:R0:W1:Y:S02]  /*9bb0*/  SHFL.UP P3, R16, R237, R230, R251 ;  /* 0x040000e6ed107389 */ /* 0x00006400000600fb */
[----:B01----:R-:W-:Y:S01]  /*9bc0*/  ENDCOLLECTIVE ;  /* 0x000000000000791b */ /* 0x003fe20003800000 */
.L_x_6337:
[----:B------:R-:W-:Y:S05]  /*9bd0*/  BRA `(.L_x_6338) ;  /* 0xffffffc0007c7947 */ /* 0x000fea000383ffff */
.L_x_6280:
        /* <DEDUP_REMOVED lines=8> */
.L_x_6340:
[----:B------:R-:W-:Y:S05]  /*9c60*/  BSYNC B0 ;  /* 0x0000000000007941 */ /* 0x000fea0003800000 */
.L_x_6339:
[----:B------:R-:W-:Y:S05]  /*9c70*/  BRA `(.L_x_6341) ;  /* 0xffffffc000687947 */ /* 0x000fea000383ffff */
.L_x_6281:
        /* <DEDUP_REMOVED lines=8> */
.L_x_6343:
[----:B------:R-:W-:Y:S05]  /*9d00*/  BSYNC B0 ;  /* 0x0000000000007941 */ /* 0x000fea0003800000 */
.L_x_6342:
[----:B------:R-:W-:Y:S05]  /*9d10*/  BRA `(.L_x_6344) ;  /* 0xffffffc000487947 */ /* 0x000fea000383ffff */
.L_x_6282:
        /* <DEDUP_REMOVED lines=8> */
.L_x_6346:
[----:B------:R-:W-:Y:S05]  /*9da0*/  BSYNC B0 ;  /* 0x0000000000007941 */ /* 0x000fea0003800000 */
.L_x_6345:
        /* <DEDUP_REMOVED lines=11> */
.L_x_6347:
[----:B------:R-:W-:Y:S05]  /*9e60*/  WARPSYNC.COLLECTIVE R18, `(.L_x_6348) ;  /* 0x0000000012087348 */ /* 0x000fea0003c00000 */
[----:B------:R0:W1:Y:S02]  /*9e70*/  SHFL.IDX P3, R17, R19, R236, R247 ;  /* 0x000000ec13117389 */ /* 0x00006400000600f7 */
[----:B01----:R-:W-:Y:S01]  /*9e80*/  ENDCOLLECTIVE ;  /* 0x000000000000791b */ /* 0x003fe20003800000 */
.L_x_6348:
[----:B------:R-:W-:Y:S02]  /*9e90*/  MOV R19, R3 ;  /* 0x0000000300137202 */ /* 0x000fe40000000f00 */
[----:B------:R-:W-:Y:S02]  /*9ea0*/  MOV R15, R16 ;  /* 0x00000010000f7202 */ /* 0x000fe40000000f00 */
[----:B------:R-:W-:-:S07]  /*9eb0*/  MOV R16, R17 ;  /* 0x0000001100107202 */ /* 0x000fce0000000f00 */
[----:B------:R-:W-:Y:S05]  /*9ec0*/  WARPSYNC.COLLECTIVE R18, `(.L_x_6349) ;  /* 0x0000000012087348 */ /* 0x000fea0003c00000 */
[----:B------:R0:W1:Y:S02]  /*9ed0*/  SHFL.IDX P3, R17, R19, R236, R247 ;  /* 0x000000ec13117389 */ /* 0x00006400000600f7 */
[----:B01----:R-:W-:Y:S01]  /*9ee0*/  ENDCOLLECTIVE ;  /* 0x000000000000791b */ /* 0x003fe20003800000 */
.L_x_6349:
[----:B------:R-:W-:Y:S05]  /*9ef0*/  BRA `(.L_x_6350) ;  /* 0xffffffbc00e87947 */ /* 0x000fea000383ffff */
.L_x_6284:
        /* <DEDUP_REMOVED lines=9> */
.L_x_6351:
[----:B------:R-:W-:Y:S02]  /*9f90*/  MOV R245, R13 ;  /* 0x0000000d00f57202 */ /* 0x000fe40000000f00 */
[----:B------:R-:W-:-:S07]  /*9fa0*/  MOV R3, R243 ;  /* 0x000000f300037202 */ /* 0x000fce0000000f00 */
[----:B------:R-:W-:Y:S05]  /*9fb0*/  WARPSYNC.COLLECTIVE R18, `(.L_x_6352) ;  /* 0x0000000012087348 */ /* 0x000fea0003c00000 */
[----:B------:R0:W1:Y:S02]  /*9fc0*/  SHFL.DOWN P6, R243, R245, R242, R249 ;  /* 0x080000f2f5f37389 */ /* 0x00006400000c00f9 */
[----:B01----:R-:W-:Y:S01]  /*9fd0*/  ENDCOLLECTIVE ;  /* 0x000000000000791b */ /* 0x003fe20003800000 */
.L_x_6352:
        /* <DEDUP_REMOVED lines=8> */
.L_x_6353:
[----:B------:R-:W-:Y:S02]  /*a060*/  MOV R245, R13 ;  /* 0x0000000d00f57202 */ /* 0x000fe40000000f00 */
[----:B------:R-:W-:-:S07]  /*a070*/  MOV R3, R243 ;  /* 0x000000f300037202 */ /* 0x000fce0000000f00 */
[----:B------:R-:W-:Y:S05]  /*a080*/  WARPSYNC.COLLECTIVE R18, `(.L_x_6354) ;  /* 0x0000000012087348 */ /* 0x000fea0003c00000 */
[----:B------:R0:W1:Y:S02]  /*a090*/  SHFL.DOWN P6, R243, R245, R242, R249 ;  /* 0x080000f2f5f37389 */ /* 0x00006400000c00f9 */
[----:B01----:R-:W-:Y:S01]  /*a0a0*/  ENDCOLLECTIVE ;  /* 0x000000000000791b */ /* 0x003fe20003800000 */
.L_x_6354:
        /* <DEDUP_REMOVED lines=8> */
.L_x_6355:
[----:B------:R-:W-:Y:S02]  /*a130*/  MOV R245, R13 ;  /* 0x0000000d00f57202 */ /* 0x000fe40000000f00 */
[----:B------:R-:W-:-:S07]  /*a140*/  MOV R3, R243 ;  /* 0x000000f300037202 */ /* 0x000fce0000000f00 */
[----:B------:R-:W-:Y:S05]  /*a150*/  WARPSYNC.COLLECTIVE R18, `(.L_x_6356) ;  /* 0x0000000012087348 */ /* 0x000fea0003c00000 */
[----:B------:R0:W1:Y:S02]  /*a160*/  SHFL.DOWN P6, R243, R245, R242, R249 ;  /* 0x080000f2f5f37389 */ /* 0x00006400000c00f9 */
[----:B01----:R-:W-:Y:S01]  /*a170*/  ENDCOLLECTIVE ;  /* 0x000000000000791b */ /* 0x003fe20003800000 */
.L_x_6356:
        /* <DEDUP_REMOVED lines=8> */
.L_x_6357:
[----:B------:R-:W-:Y:S02]  /*a200*/  MOV R245, R13 ;  /* 0x0000000d00f57202 */ /* 0x000fe40000000f00 */
[----:B------:R-:W-:-:S07]  /*a210*/  MOV R3, R243 ;  /* 0x000000f300037202 */ /* 0x000fce0000000f00 */
[----:B------:R-:W-:Y:S05]  /*a220*/  WARPSYNC.COLLECTIVE R18, `(.L_x_6358) ;  /* 0x0000000012087348 */ /* 0x000fea0003c00000 */
[----:B------:R0:W1:Y:S02]  /*a230*/  SHFL.DOWN P6, R243, R245, R242, R249 ;  /* 0x080000f2f5f37389 */ /* 0x00006400000c00f9 */
[----:B01----:R-:W-:Y:S01]  /*a240*/  ENDCOLLECTIVE ;  /* 0x000000000000791b */ /* 0x003fe20003800000 */
.L_x_6358:
        /* <DEDUP_REMOVED lines=8> */
.L_x_6359:
[----:B------:R-:W-:Y:S02]  /*a2d0*/  MOV R245, R13 ;  /* 0x0000000d00f57202 */ /* 0x000fe40000000f00 */
[----:B------:R-:W-:-:S07]  /*a2e0*/  MOV R3, R243 ;  /* 0x000000f300037202 */ /* 0x000fce0000000f00 */
[----:B------:R-:W-:Y:S05]  /*a2f0*/  WARPSYNC.COLLECTIVE R18, `(.L_x_6360) ;  /* 0x0000000012087348 */ /* 0x000fea0003c00000 */
[----:B------:R0:W1:Y:S02]  /*a300*/  SHFL.DOWN P6, R243, R245, R242, R249 ;  /* 0x080000f2f5f37389 */ /* 0x00006400000c00f9 */
[----:B01----:R-:W-:Y:S01]  /*a310*/  ENDCOLLECTIVE ;  /* 0x000000000000791b */ /* 0x003fe20003800000 */
.L_x_6360:
        /* <DEDUP_REMOVED lines=9> */
.L_x_6361:
[----:B------:R-:W-:Y:S02]  /*a3b0*/  MOV R19, R13 ;  /* 0x0000000d00137202 */ /* 0x000fe40000000f00 */
[----:B------:R-:W-:-:S07]  /*a3c0*/  MOV R3, R17 ;  /* 0x0000001100037202 */ /* 0x000fce0000000f00 */
[----:B------:R-:W-:Y:S05]  /*a3d0*/  WARPSYNC.COLLECTIVE R18, `(.L_x_6362) ;  /* 0x0000000012087348 */ /* 0x000fea0003c00000 */
[----:B------:R0:W1:Y:S02]  /*a3e0*/  SHFL.IDX P3, R17, R19, R236, R247 ;  /* 0x000000ec13117389 */ /* 0x00006400000600f7 */
[----:B01----:R-:W-:Y:S01]  /*a3f0*/  ENDCOLLECTIVE ;  /* 0x000000000000791b */ /* 0x003fe20003800000 */
.L_x_6362:
[----:B------:R-:W-:Y:S05]  /*a400*/  WARPSYNC.COLLECTIVE R18, `(.L_x_6363) ;  /* 0x0000000012087348 */ /* 0x000fea0003c00000 */
[----:B------:R0:W1:Y:S02]  /*a410*/  SHFL.DOWN P6, R243, R245, R242, R249 ;  /* 0x080000f2f5f37389 */ /* 0x00006400000c00f9 */
[----:B01----:R-:W-:Y:S01]  /*a420*/  ENDCOLLECTIVE ;  /* 0x000000000000791b */ /* 0x003fe20003800000 */
.L_x_6363:
[----:B------:R-:W-:Y:S02]  /*a430*/  MOV R19, R38 ;  /* 0x0000002600137202 */ /* 0x000fe40000000f00 */
[----:B------:R-:W-:Y:S02]  /*a440*/  MOV R245, R13 ;  /* 0x0000000d00f57202 */ /* 0x000fe40000000f00 */
[----:B------:R-:W-:Y:S02]  /*a450*/  MOV R238, R17 ;  /* 0x0000001100ee7202 */ /* 0x000fe40000000f00 */
[----:B------:R-:W-:-:S07]  /*a460*/  MOV R16, R243 ;  /* 0x000000f300107202 */ /* 0x000fce0000000f00 */
[----:B------:R-:W-:Y:S05]  /*a470*/  WARPSYNC.COLLECTIVE R18, `(.L_x_6364) ;  /* 0x0000000012087348 */ /* 0x000fea0003c00000 */
[----:B------:R0:W1:Y:S02]  /*a480*/  SHFL.DOWN P6, R243, R245, R242, R249 ;  /* 0x080000f2f5f37389 */ /* 0x00006400000c00f9 */
[----:B01----:R-:W-:Y:S01]  /*a490*/  ENDCOLLECTIVE ;  /* 0x000000000000791b */ /* 0x003fe20003800000 */
.L_x_6364:
[----:B------:R-:W-:Y:S05]  /*a4a0*/  WARPSYNC.COLLECTIVE R18, `(.L_x_6365) ;  /* 0x0000000012087348 */ /* 0x000fea0003c00000 */
[----:B------:R0:W1:Y:S02]  /*a4b0*/  SHFL.IDX P3, R17, R19, R236, R247 ;  /* 0x000000ec13117389 */ /* 0x00006400000600f7 */
[----:B01----:R-:W-:Y:S01]  /*a4c0*/  ENDCOLLECTIVE ;  /* 0x000000000000791b */ /* 0x003fe20003800000 */
.L_x_6365:
[----:B------:R-:W-:Y:S02]  /*a4d0*/  MOV R19, R39 ;  /* 0x0000002700137202 */ /* 0x000fe40000000f00 */
[----:B------:R-:W-:-:S07]  /*a4e0*/  MOV R240, R17 ;  /* 0x0000001100f07202 */ /* 0x000fce0000000f00 */
[----:B------:R-:W-:Y:S05]  /*a4f0*/  WARPSYNC.COLLECTIVE R18, `(.L_x_6366) ;  /* 0x0000000012087348 */ /* 0x000fea0003c00000 */
[----:B------:R0:W1:Y:S02]  /*a500*/  SHFL.IDX P3, R17, R19, R236, R247 ;  /* 0x000000ec13117389 */ /* 0x00006400000600f7 */
[----:B01----:R-:W-:Y:S01]  /*a510*/  ENDCOLLECTIVE ;  /* 0x000000000000791b */ /* 0x003fe20003800000 */
.L_x_6366:
[----:B------:R-:W-:Y:S05]  /*a520*/  BRA `(.L_x_6367) ;  /* 0xffffffbc00f07947 */ /* 0x000fea000383ffff */
.L_x_6368:
        /* <DEDUP_REMOVED lines=13> */
.L_x_10971:


//--------------------- .text._Z25selective_scan_bwd_kernelI32Selective_Scan_bwd_kernel_traitsILi64ELi16ELb1ELb1ELb1ELb0ELb0EN3c108BFloat16EfEEv12SSMParamsBwd --------------------------
	.section	.text._Z25selective_scan_bwd_kernelI32Selective_Scan_bwd_kernel_traitsILi64ELi16ELb1ELb1ELb1ELb0ELb0EN3c108BFloat16EfEEv12SSMParamsBwd,"ax",@progbits
	.align	128
        .global         _Z25selective_scan_bwd_kernelI32Selective_Scan_bwd_kernel_traitsILi64ELi16ELb1ELb1ELb1ELb0ELb0EN3c108BFloat16EfEEv12SSMParamsBwd
        .type           _Z25selective_scan_bwd_kernelI32Selective_Scan_bwd_kernel_traitsILi64ELi16ELb1ELb1ELb1ELb0ELb0EN3c108BFloat16EfEEv12SSMParamsBwd,@function
        .size           _Z25selective_scan_bwd_kernelI32Selective_Scan_bwd_kernel_traitsILi64ELi16ELb1ELb1ELb1ELb0ELb0EN3c108BFloat16EfEEv12SSMParamsBwd,(.L_x_10972 - _Z25selective_scan_bwd_kernelI32Selective_Scan_bwd_kernel_traitsILi64ELi16ELb1ELb1ELb1ELb0ELb0EN3c108BFloat16EfEEv12SSMParamsBwd)
        .other          _Z25selective_scan_bwd_kernelI32Selective_Scan_bwd_kernel_traitsILi64ELi16ELb1ELb1ELb1ELb0ELb0EN3c108BFloat16EfEEv12SSMParamsBwd,@"STO_CUDA_ENTRY STV_DEFAULT"
_Z25selective_scan_bwd_kernelI32Selective_Scan_bwd_kernel_traitsILi64ELi16ELb1ELb1ELb1ELb0ELb0EN3c108BFloat16EfEEv12SSMParamsBwd:
.text._Z25selective_scan_bwd_kernelI32Selective_Scan_bwd_kernel_traitsILi64ELi16ELb1ELb1ELb1ELb0ELb0EN3c108BFloat16EfEEv12SSMParamsBwd:
        /* <DEDUP_REMOVED lines=33> */
[----:B0-----:R-:W-:-:S05]  /*0210*/  IABS R2, R157 ;  /* 0x0000009d00027213 */ /* 0x001fca0000000000 */
        /* <DEDUP_REMOVED lines=10> */
[----:B------:R-:W-:Y:S01]  /*02c0*/  ISETP.GT.U32.AND P1, PT, R9, R0, PT ;  /* 0x000000000900720c */ /* 0x000fe20003f24070 */
[----:B------:R-:W-:Y:S02]  /*02d0*/  USHF.R.S32.HI UR14, URZ, 0x1f, UR15 ;  /* 0x0000001f3f0e7899 */ /* 0x000fe4000801140f */
[----:B------:R-:W-:Y:S02]  /*02e0*/  UIMAD.WIDE.U32 UR4, UR15, UR6, URZ ;  /* 0x000000060f0472a5 */ /* 0x000fe4000f8e003f */
[----:B------:R-:W-:-:S04]  /*02f0*/  UIMAD UR6, UR14, UR6, URZ ;  /* 0x000000060e0672a4 */ /* 0x000fc8000f8e023f */
[----:B------:R-:W-:-:S04]  /*0300*/  UIMAD UR8, UR15, UR7, UR6 ;  /* 0x000000070f0872a4 */ /* 0x000fc8000f8e0206 */
[----:B------:R-:W-:Y:S01]  /*0310*/  @!P1 IADD3 R0, R0, -R9, RZ ;  /* 0x8000000900009210 */ /* 0x000fe20007ffe0ff */
[----:B------:R-:W-:-:S03]  /*0320*/  UIADD3 UR5, UR5, UR8, URZ ;  /* 0x0000000805057290 */ /* 0x000fc6000fffe03f */
[----:B------:R-:W-:Y:S02]  /*0330*/  ISETP.GE.U32.AND P0, PT, R0, R9, PT ;  /* 0x000000090000720c */ /* 0x000fe40003f06070 */
[----:B------:R-:W-:Y:S02]  /*0340*/  LOP3.LUT R0, R157, R8, RZ, 0x3c, !PT ;  /* 0x000000089d007212 */ /* 0x000fe400078e3cff */
[----:B------:R-:W-:Y:S01]  /*0350*/  SHF.L.U32 R151, R23, 0xa, RZ ;  /* 0x0000000a17977819 */ /* 0x000fe200000006ff */
[----:B------:R-:W-:Y:S01]  /*0360*/  UIMAD UR8, UR14, UR10, URZ ;  /* 0x0000000a0e0872a4 */ /* 0x000fe2000f8e023f */
[----:B------:R-:W-:Y:S01]  /*0370*/  ISETP.GE.AND P2, PT, R0, RZ, PT ;  /* 0x000000ff0000720c */ /* 0x000fe20003f46270 */
[-C--:B--2---:R-:W-:Y:S01]  /*0380*/  IMAD R0, R148, R4.reuse, RZ ;  /* 0x0000000494007224 */ /* 0x084fe200078e02ff */
[----:B------:R-:W-:Y:S01]  /*0390*/  @!P1 IADD3 R144, R144, 0x1, RZ ;  /* 0x0000000190909810 */ /* 0x000fe20007ffe0ff */
[----:B------:R-:W-:Y:S01]  /*03a0*/  IMAD.WIDE.U32 R2, R157, R4, UR4 ;  /* 0x000000049d027e25 */ /* 0x000fe2000f8e0004 */
[----:B------:R-:W-:Y:S01]  /*03b0*/  IADD3 R7, R151, -0x400, RZ ;  /* 0xfffffc0097077810 */ /* 0x000fe20007ffe0ff */
[----:B------:R-:W-:-:S02]  /*03c0*/  UIMAD.WIDE.U32 UR6, UR15, UR10, URZ ;  /* 0x0000000a0f0672a5 */ /* 0x000fc4000f8e003f */
[----:B------:R-:W-:Y:S01]  /*03d0*/  @P0 IADD3 R144, R144, 0x1, RZ ;  /* 0x0000000190900810 */ /* 0x000fe20007ffe0ff */
[----:B------:R-:W-:Y:S01]  /*03e0*/  IMAD R0, R157, R5, R0 ;  /* 0x000000059d007224 */ /* 0x000fe200078e0200 */
[----:B------:R-:W-:Y:S01]  /*03f0*/  UIMAD UR8, UR15, UR11, UR8 ;  /* 0x0000000b0f0872a4 */ /* 0x000fe2000f8e0208 */
[----:B------:R-:W-:Y:S02]  /*0400*/  SHF.R.S32.HI R9, RZ, 0x1f, R7 ;  /* 0x0000001fff097819 */ /* 0x000fe40000011407 */
[----:B------:R-:W-:Y:S01]  /*0410*/  IADD3 R141, P0, R7, R2, RZ ;  /* 0x00000002078d7210 */ /* 0x000fe20007f1e0ff */
[----:B------:R-:W-:Y:S01]  /*0420*/  UIADD3 UR7, UR7, UR8, URZ ;  /* 0x0000000807077290 */ /* 0x000fe2000fffe03f */
[----:B------:R-:W-:Y:S01]  /*0430*/  ISETP.NE.AND P1, PT, R8, RZ, PT ;  /* 0x000000ff0800720c */ /* 0x000fe20003f25270 */
[----:B------:R-:W-:Y:S01]  /*0440*/  ULDC.64 UR10, c[0x0][0x328] ;  /* 0x0000ca00000a7ab9 */ /* 0x000fe20000000a00 */
[----:B------:R-:W-:Y:S01]  /*0450*/  IADD3.X R10, R9, R3, R0, P0, !PT ;  /* 0x00000003090a7210 */ /* 0x000fe200007fe400 */
[-C--:B-1----:R-:W-:Y:S01]  /*0460*/  IMAD R0, R148, R12.reuse, RZ ;  /* 0x0000000c94007224 */ /* 0x082fe200078e02ff */
[----:B------:R-:W-:Y:S01]  /*0470*/  UIMAD UR8, UR14, UR10, URZ ;  /* 0x0000000a0e0872a4 */ /* 0x000fe2000f8e023f */
[----:B------:R-:W-:-:S04]  /*0480*/  IMAD.WIDE.U32 R2, R157, R12, UR6 ;  /* 0x000000069d027e25 */ /* 0x000fc8000f8e000c */
[----:B------:R-:W-:Y:S02]  /*0490*/  IMAD R0, R157, R13, R0 ;  /* 0x0000000d9d007224 */ /* 0x000fe400078e0200 */
[----:B------:R-:W1:Y:S01]  /*04a0*/  LDC.64 R12, c[0x0][0x278] ;  /* 0x00009e00ff0c7b82 */ /* 0x000e620000000a00 */
[----:B------:R-:W-:Y:S02]  /*04b0*/  UIMAD.WIDE.U32 UR4, UR15, UR10, URZ ;  /* 0x0000000a0f0472a5 */ /* 0x000fe4000f8e003f */
[----:B------:R-:W-:-:S03]  /*04c0*/  UIMAD UR8, UR15, UR11, UR8 ;  /* 0x0000000b0f0872a4 */ /* 0x000fc6000f8e0208 */
[----:B------:R-:W-:Y:S01]  /*04d0*/  ULDC.64 UR10, c[0x0][0x240] ;  /* 0x00009000000a7ab9 */ /* 0x000fe20000000a00 */
[----:B------:R-:W-:Y:S01]  /*04e0*/  @!P2 IADD3 R144, -R144, RZ, RZ ;  /* 0x000000ff9090a210 */ /* 0x000fe20007ffe1ff */
[----:B------:R-:W-:Y:S01]  /*04f0*/  UIMAD UR9, UR14, UR10, URZ ;  /* 0x0000000a0e0972a4 */ /* 0x000fe2000f8e023f */
[----:B------:R-:W-:Y:S01]  /*0500*/  @!P1 LOP3.LUT R144, RZ, R8, RZ, 0x33, !PT ;  /* 0x00000008ff909212 */ /* 0x000fe200078e33ff */
[----:B------:R-:W-:Y:S01]  /*0510*/  UIADD3 UR5, UR5, UR8, URZ ;  /* 0x0000000805057290 */ /* 0x000fe2000fffe03f */
[----:B------:R-:W-:Y:S01]  /*0520*/  IADD3 R139, P0, R7, R2, RZ ;  /* 0x00000002078b7210 */ /* 0x000fe20007f1e0ff */
[----:B------:R-:W-:Y:S02]  /*0530*/  UIMAD.WIDE.U32 UR6, UR15, UR10, URZ ;  /* 0x0000000a0f0672a5 */ /* 0x000fe4000f8e003f */
[----:B------:R-:W-:Y:S01]  /*0540*/  UIMAD UR9, UR15, UR11, UR9 ;  /* 0x0000000b0f0972a4 */ /* 0x000fe2000f8e0209 */
[----:B------:R-:W-:Y:S02]  /*0550*/  IADD3.X R8, R9, R3, R0, P0, !PT ;  /* 0x0000000309087210 */ /* 0x000fe400007fe400 */
[----:B------:R-:W-:Y:S01]  /*0560*/  ULDC.64 UR10, c[0x0][0x310] ;  /* 0x0000c400000a7ab9 */ /* 0x000fe20000000a00 */
[----:B------:R-:W-:Y:S01]  /*0570*/  SHF.R.S32.HI R149, RZ, 0x1f, R144 ;  /* 0x0000001fff957819 */ /* 0x000fe20000011490 */
[-C--:B----4-:R-:W-:Y:S01]  /*0580*/  IMAD R0, R148, R14.reuse, RZ ;  /* 0x0000000e94007224 */ /* 0x090fe200078e02ff */
[----:B------:R-:W-:Y:S01]  /*0590*/  ISETP.NE.U32.AND P0, PT, RZ, UR10, PT ;  /* 0x0000000aff007c0c */ /* 0x000fe2000bf05070 */
[----:B------:R-:W-:Y:S01]  /*05a0*/  IMAD.WIDE.U32 R2, R157, R14, UR4 ;  /* 0x000000049d027e25 */ /* 0x000fe2000f8e000e */
[----:B------:R-:W-:-:S02]  /*05b0*/  UIADD3 UR7, UR7, UR9, URZ ;  /* 0x0000000907077290 */ /* 0x000fc4000fffe03f */
[----:B------:R-:W-:Y:S01]  /*05c0*/  ISETP.NE.AND.EX P0, PT, RZ, UR11, PT, P0 ;  /* 0x0000000bff007c0c */ /* 0x000fe2000bf05300 */
[----:B------:R-:W-:Y:S01]  /*05d0*/  IMAD R4, R149, R16, RZ ;  /* 0x0000001095047224 */ /* 0x000fe200078e02ff */
[----:B------:R-:W-:Y:S01]  /*05e0*/  IADD3 R121, P1, R7, R2, RZ ;  /* 0x0000000207797210 */ /* 0x000fe20007f3e0ff */
[----:B------:R-:W-:Y:S01]  /*05f0*/  IMAD R0, R157, R15, R0 ;  /* 0x0000000f9d007224 */ /* 0x000fe200078e0200 */
[----:B------:R-:W-:Y:S01]  /*0600*/  ULDC.64 UR8, c[0x0][0x260] ;  /* 0x0000980000087ab9 */ /* 0x000fe20000000a00 */
[C---:B------:R-:W-:Y:S01]  /*0610*/  IMAD R11, R144.reuse, R17, R4 ;  /* 0x00000011900b7224 */ /* 0x040fe200078e0204 */
[----:B------:R-:W2:Y:S01]  /*0620*/  LDC.64 R14, c[0x0][0x2f0] ;  /* 0x0000bc00ff0e7b82 */ /* 0x000ea20000000a00 */
[C---:B------:R-:W-:Y:S01]  /*0630*/  IMAD.WIDE.U32 R4, R144.reuse, R16, UR6 ;  /* 0x0000000690047e25 */ /* 0x040fe2000f8e0010 */
[----:B------:R-:W-:Y:S01]  /*0640*/  IADD3.X R6, R9, R3, R0, P1, !PT ;  /* 0x0000000309067210 */ /* 0x000fe20000ffe400 */
[----:B------:R-:W-:Y:S02]  /*0650*/  UIMAD UR6, UR14, UR8, URZ ;  /* 0x000000080e0672a4 */ /* 0x000fe4000f8e023f */
[----:B-1----:R-:W-:Y:S01]  /*0660*/  IMAD R0, R149, R12, RZ ;  /* 0x0000000c95007224 */ /* 0x002fe200078e02ff */
[----:B------:R-:W-:Y:S01]  /*0670*/  IADD3 R118, P3, R7, R4, RZ ;  /* 0x0000000407767210 */ /* 0x000fe20007f7e0ff */
[----:B------:R-:W-:Y:S01]  /*0680*/  UIMAD.WIDE.U32 UR4, UR15, UR8, URZ ;  /* 0x000000080f0472a5 */ /* 0x000fe2000f8e003f */
[----:B------:R-:W-:Y:S01]  /*0690*/  IADD3 R4, R5, R11, RZ ;  /* 0x0000000b05047210 */ /* 0x000fe20007ffe0ff */
[----:B------:R-:W-:Y:S01]  /*06a0*/  UIMAD UR6, UR15, UR9, UR6 ;  /* 0x000000090f0672a4 */ /* 0x000fe2000f8e0206 */
[----:B------:R-:W-:Y:S01]  /*06b0*/  IMAD R5, R144, R13, R0 ;  /* 0x0000000d90057224 */ /* 0x000fe200078e0200 */
[----:B------:R-:W-:Y:S01]  /*06c0*/  ISETP.NE.U32.AND P1, PT, R18, RZ, PT ;  /* 0x000000ff1200720c */ /* 0x000fe20003f25070 */
[----:B------:R-:W1:Y:S01]  /*06d0*/  @P0 LDC R0, c[0x0][0x214] ;  /* 0x00008500ff000b82 */ /* 0x000e620000000800 */
[----:B------:R-:W-:-:S02]  /*06e0*/  UIADD3 UR5, UR5, UR6, URZ ;  /* 0x0000000605057290 */ /* 0x000fc4000fffe03f */
[----:B------:R-:W-:Y:S02]  /*06f0*/  ISETP.NE.AND.EX P1, PT, R19, RZ, PT, P1 ;  /* 0x000000ff1300720c */ /* 0x000fe40003f25310 */
[----:B0-----:R-:W-:-:S03]  /*0700*/  ISETP.NE.U32.AND P2, PT, R20, RZ, PT ;  /* 0x000000ff1400720c */ /* 0x001fc60003f45070 */
[----:B------:R-:W0:Y:S01]  /*0710*/  LDC.64 R16, c[0x0][0x2f8] ;  /* 0x0000be00ff107b82 */ /* 0x000e220000000a00 */
[----:B------:R-:W-:Y:S01]  /*0720*/  IMAD.WIDE.U32 R2, R144, R12, UR4 ;  /* 0x0000000490027e25 */ /* 0x000fe2000f8e000c */
[----:B------:R-:W-:-:S06]  /*0730*/  ISETP.NE.AND.EX P2, PT, R21, RZ, PT, P2 ;  /* 0x000000ff1500720c */ /* 0x000fcc0003f45320 */
[----:B------:R-:W4:Y:S01]  /*0740*/  @P0 LDC R11, c[0x0][0x21c] ;  /* 0x00008700ff0b0b82 */ /* 0x000f220000000800 */
[----:B------:R-:W-:-:S07]  /*0750*/  CS2R R124, SRZ ;  /* 0x00000000007c7805 */ /* 0x000fce000001ff00 */
[----:B------:R-:W3:Y:S01]  /*0760*/  LDC.64 R12, c[0x0][0x3b8] ;  /* 0x0000ee00ff0c7b82 */ /* 0x000ee20000000a00 */
[----:B------:R-:W-:-:S07]  /*0770*/  @P1 LEA R124, P4, R157, R18, 0x2 ;  /* 0x000000129d7c1211 */ /* 0x000fce00078810ff */
[----:B------:R-:W3:Y:S01]  /*0780*/  @P0 LDC.64 R126, c[0x0][0x310] ;  /* 0x0000c400ff7e0b82 */ /* 0x000ee20000000a00 */
[----:B------:R-:W-:Y:S02]  /*0790*/  CS2R R122, SRZ ;  /* 0x00000000007a7805 */ /* 0x000fe4000001ff00 */
[--C-:B------:R-:W-:Y:S02]  /*07a0*/  @P1 LEA.HI.X R125, R157, R19, R148.reuse, 0x2, P4 ;  /* 0x000000139d7d1211 */ /* 0x100fe400020f1494 */
[----:B------:R-:W-:Y:S02]  /*07b0*/  IADD3.X R4, R9, R4, RZ, P3, !PT ;  /* 0x0000000409047210 */ /* 0x000fe40001ffe4ff */
[----:B------:R-:W-:Y:S01]  /*07c0*/  ISETP.GE.AND P1, PT, R23, 0x1, PT ;  /* 0x000000011700780c */ /* 0x000fe20003f26270 */
[----:B-1----:R-:W-:Y:S01]  /*07d0*/  @P0 IMAD R0, R0, UR15, R157 ;  /* 0x0000000f00000c24 */ /* 0x002fe2000f8e029d */
[----:B------:R-:W-:Y:S02]  /*07e0*/  @P2 LEA R122, P3, R157, R20, 0x2 ;  /* 0x000000149d7a2211 */ /* 0x000fe400078610ff */
[----:B------:R-:W-:Y:S01]  /*07f0*/  IADD3 R7, P5, R7, R2, RZ ;  /* 0x0000000207077210 */ /* 0x000fe20007fbe0ff */
[----:B------:R-:W-:Y:S01]  /*0800*/  @P0 IMAD R0, R0, R23, RZ ;  /* 0x0000001700000224 */ /* 0x000fe200078e02ff */
[----:B------:R-:W-:-:S02]  /*0810*/  @P2 LEA.HI.X R123, R157, R21, R148, 0x2, P3 ;  /* 0x000000159d7b2211 */ /* 0x000fc400018f1494 */
[----:B--2---:R-:W-:Y:S02]  /*0820*/  LEA R140, P2, R141, R14, 0x1 ;  /* 0x0000000e8d8c7211 */ /* 0x004fe400078408ff */
[----:B0-----:R-:W-:Y:S02]  /*0830*/  LEA R138, P3, R139, R16, 0x1 ;  /* 0x000000108b8a7211 */ /* 0x001fe400078608ff */
[----:B------:R-:W-:Y:S01]  /*0840*/  IADD3 R2, R3, R5, RZ ;  /* 0x0000000503027210 */ /* 0x000fe20007ffe0ff */
[----:B----4-:R-:W-:Y:S01]  /*0850*/  @P0 IMAD R3, R0, R11, RZ ;  /* 0x0000000b00030224 */ /* 0x010fe200078e02ff */
[----:B------:R-:W-:Y:S02]  /*0860*/  LEA.HI.X R141, R141, R15, R10, 0x1, P2 ;  /* 0x0000000f8d8d7211 */ /* 0x000fe400010f0c0a */
[----:B------:R-:W-:Y:S02]  /*0870*/  LEA.HI.X R139, R139, R17, R8, 0x1, P3 ;  /* 0x000000118b8b7211 */ /* 0x000fe400018f0c08 */
[----:B------:R-:W-:-:S02]  /*0880*/  IADD3.X R2, R9, R2, RZ, P5, !PT ;  /* 0x0000000209027210 */ /* 0x000fc40002ffe4ff */
[----:B---3--:R-:W-:Y:S02]  /*0890*/  LEA R120, P2, R121, R12, 0x1 ;  /* 0x0000000c79787211 */ /* 0x008fe400078408ff */
[C---:B------:R-:W-:Y:S02]  /*08a0*/  LEA R119, P3, R118.reuse, R24, 0x1 ;  /* 0x0000001876777211 */ /* 0x040fe400078608ff */
[----:B------:R-:W-:Y:S01]  /*08b0*/  LEA R117, P4, R7, R114, 0x1 ;  /* 0x0000007207757211 */ /* 0x000fe200078808ff */
[----:B------:R-:W-:Y:S01]  /*08c0*/  HFMA2.MMA R145, -RZ, RZ, 0, 0 ;  /* 0x00000000ff917435 */ /* 0x000fe200000001ff */
[----:B------:R-:W-:Y:S01]  /*08d0*/  @P0 IMAD.WIDE R126, R3, 0x8, R126 ;  /* 0x00000008037e0825 */ /* 0x000fe200078e027e */
[----:B------:R-:W-:Y:S02]  /*08e0*/  LEA.HI.X R121, R121, R13, R6, 0x1, P2 ;  /* 0x0000000d79797211 */ /* 0x000fe400010f0c06 */
[----:B------:R-:W-:Y:S02]  /*08f0*/  @!P0 CS2R R126, SRZ ;  /* 0x00000000007e8805 */ /* 0x000fe4000001ff00 */
[----:B------:R-:W-:-:S02]  /*0900*/  LEA.HI.X R118, R118, R25, R4, 0x1, P3 ;  /* 0x0000001976767211 */ /* 0x000fc400018f0c04 */
        /* <DEDUP_REMOVED lines=17> */
.L_x_6416:
        /* <DEDUP_REMOVED lines=8> */
[----:B------:R-:W-:-:S04]  /*0aa0*/  IADD3 R13, R159, R142, RZ ;  /* 0x0000008e9f0d7210 */ /* 0x000fc80007ffe0ff */
[C---:B------:R-:W-:Y:S02]  /*0ab0*/  IADD3 R15, R13.reuse, R142, RZ ;  /* 0x0000008e0d0f7210 */ /* 0x040fe40007ffe0ff */
[-C--:B------:R-:W-:Y:S01]  /*0ac0*/  LEA R110, R13, R116.reuse, 0x4 ;  /* 0x000000740d6e7211 */ /* 0x080fe200078e20ff */
[----:B------:R-:W-:Y:S01]  /*0ad0*/  IMAD.WIDE R12, R111, 0x10, R138 ;  /* 0x000000106f0c7825 */ /* 0x000fe200078e028a */
[----:B------:R-:W-:-:S03]  /*0ae0*/  LEA R0, R15, R116, 0x4 ;  /* 0x000000740f007211 */ /* 0x000fc600078e20ff */
        /* <DEDUP_REMOVED lines=10> */
[----:B---3--:R0:W-:Y:S01]  /*0b90*/  STS.128 [R110+0x200], R20 ;  /* 0x000200146e007388 */ /* 0x0081e20000000c00 */
[----:B------:R-:W-:-:S03]  /*0ba0*/  NOP ;  /* 0x0000000000007918 */ /* 0x000fc60000000000 */
[----:B------:R-:W2:Y:S04]  /*0bb0*/  LDS.128 R8, [R0] ;  /* 0x0000000000087984 */ /* 0x000ea80000000c00 */
[----:B------:R-:W3:Y:S01]  /*0bc0*/  LDS.128 R4, [R0+0x10] ;  /* 0x0000100000047984 */ /* 0x000ee20000000c00 */
[----:B------:R-:W-:Y:S06]  /*0bd0*/  BAR.SYNC.DEFER_BLOCKING 0x0 ;  /* 0x0000000000007b1d */ /* 0x000fec0000010000 */
[----:B----4-:R-:W4:Y:S04]  /*0be0*/  LDG.E.128 R24, desc[UR12][R2.64] ;  /* 0x0000000c02187981 */ /* 0x010f28000c1e1d00 */
[----:B------:R1:W4:Y:S01]  /*0bf0*/  LDG.E.128 R28, desc[UR12][R2.64+0x200] ;  /* 0x0002000c021c7981 */ /* 0x000322000c1e1d00 */
[----:B0-----:R-:W-:-:S02]  /*0c00*/  SHF.L.U32 R20, R60, 0x10, RZ ;  /* 0x000000103c147819 */ /* 0x001fc400000006ff */
[----:B------:R-:W-:Y:S02]  /*0c10*/  PRMT R109, R60, 0x7632, R109 ;  /* 0x000076323c6d7816 */ /* 0x000fe4000000006d */
[----:B------:R-:W-:Y:S02]  /*0c20*/  PRMT R105, R61, 0x7632, R105 ;  /* 0x000076323d697816 */ /* 0x000fe40000000069 */
[----:B------:R-:W-:Y:S02]  /*0c30*/  PRMT R103, R62, 0x7632, R103 ;  /* 0x000076323e677816 */ /* 0x000fe40000000067 */
        /* <DEDUP_REMOVED lines=9> */
[----:B---3--:R-:W-:Y:S01]  /*0cd0*/  SHF.L.U32 R49, R4, 0x10, RZ ;  /* 0x0000001004317819 */ /* 0x008fe200000006ff */
[--C-:B-----5:R-:W-:Y:S01]  /*0ce0*/  FADD.FTZ R53, R53, R146.reuse ;  /* 0x0000009235357221 */ /* 0x120fe20000010000 */
[----:B------:R-:W-:Y:S01]  /*0cf0*/  SHF.L.U32 R47, R6, 0x10, RZ ;  /* 0x00000010062f7819 */ /* 0x000fe200000006ff */
[--C-:B------:R-:W-:Y:S02]  /*0d00*/  FADD.FTZ R51, R51, R146.reuse ;  /* 0x0000009233337221 */ /* 0x100fe40000010000 */
[--C-:B------:R-:W-:Y:S02]  /*0d10*/  FADD.FTZ R49, R49, R146.reuse ;  /* 0x0000009231317221 */ /* 0x100fe40000010000 */
[----:B------:R-:W-:Y:S01]  /*0d20*/  FADD.FTZ R47, R47, R146 ;  /* 0x000000922f2f7221 */ /* 0x000fe20000010000 */
[----:B----4-:R-:W-:Y:S04]  /*0d30*/  STS.128 [R110], R24 ;  /* 0x000000186e007388 */ /* 0x010fe80000000c00 */
[----:B------:R-:W-:Y:S01]  /*0d40*/  STS.128 [R110+0x200], R28 ;  /* 0x0002001c6e007388 */ /* 0x000fe20000000c00 */
[----:B------:R-:W-:-:S03]  /*0d50*/  NOP ;  /* 0x0000000000007918 */ /* 0x000fc60000000000 */
[----:B------:R-:W0:Y:S04]  /*0d60*/  LDS.128 R16, [R0] ;  /* 0x0000000000107984 */ /* 0x000e280000000c00 */
[----:B------:R1:W2:Y:S02]  /*0d70*/  LDS.128 R12, [R0+0x10] ;  /* 0x00001000000c7984 */ /* 0x0002a40000000c00 */
[----:B-1----:R-:W-:Y:S02]  /*0d80*/  SHF.L.U32 R0, R105, 0x10, RZ ;  /* 0x0000001069007819 */ /* 0x002fe400000006ff */
[C---:B0-----:R-:W-:Y:S02]  /*0d90*/  PRMT R107, R16.reuse, 0x7632, R107 ;  /* 0x00007632106b7816 */ /* 0x041fe4000000006b */
[----:B------:R-:W-:-:S02]  /*0da0*/  SHF.L.U32 R108, R16, 0x10, RZ ;  /* 0x00000010106c7819 */ /* 0x000fc400000006ff */
[----:B------:R-:W-:Y:S02]  /*0db0*/  SHF.L.U32 R16, R109, 0x10, RZ ;  /* 0x000000106d107819 */ /* 0x000fe400000006ff */
[----:B------:R-:W-:Y:S01]  /*0dc0*/  SHF.L.U32 R107, R107, 0x10, RZ ;  /* 0x000000106b6b7819 */ /* 0x000fe200000006ff */
[C---:B------:R-:W-:Y:S01]  /*0dd0*/  FFMA.FTZ R20, R108.reuse, R20, R147 ;  /* 0x000000146c147223 */ /* 0x040fe20000010093 */
[C---:B------:R-:W-:Y:S01]  /*0de0*/  SHF.L.U32 R106, R17.reuse, 0x10, RZ ;  /* 0x00000010116a7819 */ /* 0x040fe200000006ff */
[-C--:B------:R-:W-:Y:S01]  /*0df0*/  FMUL.FTZ R36, R108, R153.reuse ;  /* 0x000000996c247220 */ /* 0x080fe20000410000 */
[----:B------:R-:W-:Y:S01]  /*0e00*/  PRMT R104, R17, 0x7632, R104 ;  /* 0x0000763211687816 */ /* 0x000fe20000000068 */
[C---:B------:R-:W-:Y:S01]  /*0e10*/  FFMA.FTZ R3, R107.reuse, R16, R20 ;  /* 0x000000106b037223 */ /* 0x040fe20000010014 */
[----:B------:R-:W-:Y:S01]  /*0e20*/  PRMT R101, R18, 0x7632, R101 ;  /* 0x0000763212657816 */ /* 0x000fe20000000065 */
[-C--:B------:R-:W-:Y:S01]  /*0e30*/  FMUL.FTZ R37, R106, R153.reuse ;  /* 0x000000996a257220 */ /* 0x080fe20000410000 */
[----:B------:R-:W-:Y:S01]  /*0e40*/  SHF.L.U32 R104, R104, 0x10, RZ ;  /* 0x0000001068687819 */ /* 0x000fe200000006ff */
[----:B------:R-:W-:Y:S01]  /*0e50*/  FFMA.FTZ R3, R106, R2, R3 ;  /* 0x000000026a037223 */ /* 0x000fe20000010003 */
[----:B------:R-:W-:Y:S01]  /*0e60*/  SHF.L.U32 R2, R62, 0x10, RZ ;  /* 0x000000103e027819 */ /* 0x000fe200000006ff */
[-C--:B------:R-:W-:Y:S01]  /*0e70*/  FMUL.FTZ R29, R107, R153.reuse ;  /* 0x000000996b1d7220 */ /* 0x080fe20000410000 */
[----:B------:R-:W-:Y:S01]  /*0e80*/  SHF.L.U32 R102, R18, 0x10, RZ ;  /* 0x0000001012667819 */ /* 0x000fe200000006ff */
[C---:B------:R-:W-:Y:S01]  /*0e90*/  FFMA.FTZ R3, R104.reuse, R0, R3 ;  /* 0x0000000068037223 */ /* 0x040fe20000010003 */
[----:B------:R-:W-:Y:S01]  /*0ea0*/  SHF.L.U32 R0, R103, 0x10, RZ ;  /* 0x0000001067007819 */ /* 0x000fe200000006ff */
[-C--:B------:R-:W-:Y:S01]  /*0eb0*/  FMUL.FTZ R28, R104, R153.reuse ;  /* 0x00000099681c7220 */ /* 0x080fe20000410000 */
[----:B------:R-:W-:Y:S01]  /*0ec0*/  SHF.L.U32 R101, R101, 0x10, RZ ;  /* 0x0000001065657819 */ /* 0x000fe200000006ff */
[C---:B------:R-:W-:Y:S01]  /*0ed0*/  FFMA.FTZ R2, R102.reuse, R2, R3 ;  /* 0x0000000266027223 */ /* 0x040fe20000010003 */
        /* <DEDUP_REMOVED lines=9> */
[----:B------:R-:W-:Y:S01]  /*0f70*/  FMUL.FTZ R35, R100, R153 ;  /* 0x0000009964237220 */ /* 0x000fe20000410000 */
[----:B------:R-:W-:-:S02]  /*0f80*/  SHF.L.U32 R2, R64, 0x10, RZ ;  /* 0x0000001040027819 */ /* 0x000fc400000006ff */
[----:B--2---:R-:W-:Y:S01]  /*0f90*/  PRMT R95, R12, 0x7632, R95 ;  /* 0x000076320c5f7816 */ /* 0x004fe2000000005f */
[----:B------:R-:W-:Y:S01]  /*0fa0*/  FFMA.FTZ R3, R98, R0, R3 ;  /* 0x0000000062037223 */ /* 0x000fe20000010003 */
[----:B------:R-:W-:Y:S01]  /*0fb0*/  SHF.L.U32 R96, R12, 0x10, RZ ;  /* 0x000000100c607819 */ /* 0x000fe200000006ff */
[-C--:B------:R-:W-:Y:S01]  /*0fc0*/  FMUL.FTZ R26, R98, R153.reuse ;  /* 0x00000099621a7220 */ /* 0x080fe20000410000 */
        /* <DEDUP_REMOVED lines=11> */
[C---:B------:R-:W-:Y:S01]  /*1080*/  FFMA.FTZ R3, R93.reuse, R3, R0 ;  /* 0x000000035d037223 */ /* 0x040fe20000010000 */
[----:B------:R-:W-:Y:S01]  /*1090*/  SHF.L.U32 R0, R66, 0x10, RZ ;  /* 0x0000001042007819 */ /* 0x000fe200000006ff */
[-C--:B------:R-:W-:Y:S01]  /*10a0*/  FMUL.FTZ R33, R93, R153.reuse ;  /* 0x000000995d217220 */ /* 0x080fe20000410000 */
[----:B------:R-:W-:Y:S01]  /*10b0*/  PRMT R57, R14, 0x7632, R57 ;  /* 0x000076320e397816 */ /* 0x000fe20000000039 */
        /* <DEDUP_REMOVED lines=8> */
[----:B------:R-:W-:Y:S01]  /*1140*/  SHF.L.U32 R55, R15, 0x10, RZ ;  /* 0x000000100f377819 */ /* 0x000fe200000006ff */
[----:B------:R-:W-:Y:S01]  /*1150*/  FFMA.FTZ R12, R57, R2, R0 ;  /* 0x00000002390c7223 */ /* 0x000fe20000010000 */
[----:B------:R-:W-:Y:S01]  /*1160*/  PRMT R54, R15, 0x7632, R54 ;  /* 0x000076320f367816 */ /* 0x000fe20000000036 */
[----:B------:R-:W-:Y:S01]  /*1170*/  FMUL.FTZ R23, R57, R153 ;  /* 0x0000009939177220 */ /* 0x000fe20000410000 */
[----:B------:R-:W-:Y:S01]  /*1180*/  PRMT R2, R9, 0x7632, R2 ;  /* 0x0000763209027816 */ /* 0x000fe20000000002 */
[C---:B------:R-:W-:Y:S01]  /*1190*/  FFMA.FTZ R3, R55.reuse, R3, R12 ;  /* 0x0000000337037223 */ /* 0x040fe2000001000c */
[----:B------:R-:W-:Y:S01]  /*11a0*/  PRMT R0, R8, 0x7632, R0 ;  /* 0x0000763208007816 */ /* 0x000fe20000000000 */
[----:B------:R-:W-:Y:S01]  /*11b0*/  FMUL.FTZ R31, R55, R153 ;  /* 0x00000099371f7220 */ /* 0x000fe20000410000 */
[----:B------:R-:W-:-:S02]  /*11c0*/  SHF.L.U32 R9, R9, 0x10, RZ ;  /* 0x0000001009097819 */ /* 0x000fc400000006ff */
[----:B------:R-:W-:Y:S02]  /*11d0*/  SHF.L.U32 R147, R56, 0x10, RZ ;  /* 0x0000001038937819 */ /* 0x000fe400000006ff */
[----:B------:R-:W-:Y:S01]  /*11e0*/  SHF.L.U32 R54, R54, 0x10, RZ ;  /* 0x0000001036367819 */ /* 0x000fe200000006ff */
[----:B------:R-:W-:Y:S01]  /*11f0*/  FADD.FTZ R52, R9, R146 ;  /* 0x0000009209347221 */ /* 0x000fe20000010000 */
[----:B------:R-:W-:Y:S02]  /*1200*/  PRMT R8, R10, 0x7632, R8 ;  /* 0x000076320a087816 */ /* 0x000fe40000000008 */
[----:B------:R-:W-:Y:S01]  /*1210*/  PRMT R12, R4, 0x7632, R12 ;  /* 0x00007632040c7816 */ /* 0x000fe2000000000c */
[----:B------:R-:W-:Y:S01]  /*1220*/  FFMA.FTZ R147, R54, R147, R3 ;  /* 0x0000009336937223 */ /* 0x000fe20000010003 */
[----:B------:R-:W-:Y:S01]  /*1230*/  PRMT R14, R6, 0x7632, R14 ;  /* 0x00007632060e7816 */ /* 0x000fe2000000000e */
[----:B------:R-:W-:Y:S01]  /*1240*/  FMUL.FTZ R22, R54, R153 ;  /* 0x0000009936167220 */ /* 0x000fe20000410000 */
[----:B------:R-:W-:-:S02]  /*1250*/  PRMT R10, R11, 0x7632, R10 ;  /* 0x000076320b0a7816 */ /* 0x000fc4000000000a */
[----:B------:R-:W-:Y:S02]  /*1260*/  PRMT R4, R5, 0x7632, R4 ;  /* 0x0000763205047816 */ /* 0x000fe40000000004 */
[----:B------:R-:W-:Y:S02]  /*1270*/  PRMT R6, R7, 0x7632, R6 ;  /* 0x0000763207067816 */ /* 0x000fe40000000006 */
[----:B------:R-:W-:Y:S02]  /*1280*/  SHF.L.U32 R13, R5, 0x10, RZ ;  /* 0x00000010050d7819 */ /* 0x000fe400000006ff */
[----:B------:R-:W-:Y:S02]  /*1290*/  SHF.L.U32 R15, R7, 0x10, RZ ;  /* 0x00000010070f7819 */ /* 0x000fe400000006ff */
        /* <DEDUP_REMOVED lines=17> */
[----:B------:R-:W-:-:S02]  /*13b0*/  FADD.FTZ R41, R41, R146 ;  /* 0x0000009229297221 */ /* 0x000fc40000010000 */
[--C-:B------:R-:W-:Y:S02]  /*13c0*/  FADD.FTZ R38, R9, R146.reuse ;  /* 0x0000009209267221 */ /* 0x100fe40000010000 */
[----:B------:R-:W-:Y:S01]  /*13d0*/  FADD.FTZ R39, R39, R146 ;  /* 0x0000009227277221 */ /* 0x000fe20000010000 */
        /* <DEDUP_REMOVED lines=11> */
.L_x_6370:
[----:B------:R-:W0:Y:S01]  /*1490*/  LDC R4, c[0x0][0x224] ;  /* 0x00008900ff047b82 */ /* 0x000e220000000800 */
[----:B------:R-:W-:Y:S01]  /*14a0*/  IMAD.MOV.U32 R5, RZ, RZ, RZ ;  /* 0x000000ffff057224 */ /* 0x000fe200078e00ff */
        /* <DEDUP_REMOVED lines=22> */
[----:B------:R-:W3:Y:S01]  /*1610*/  LDC.64 R132, c[0x0][0x360] ;  /* 0x0000d800ff847b82 */ /* 0x000ee20000000a00 */
[----:B------:R-:W-:-:S07]  /*1620*/  ULDC.64 UR24, c[0x0][0x370] ;  /* 0x0000dc0000187ab9 */ /* 0x000fce0000000a00 */
[----:B------:R-:W4:Y:S08]  /*1630*/  LDC.64 R134, c[0x0][0x368] ;  /* 0x0000da00ff867b82 */ /* 0x000f300000000a00 */
[----:B------:R-:W0:Y:S02]  /*1640*/  LDC.64 R136, c[0x0][0x380] ;  /* 0x0000e000ff887b82 */ /* 0x000e240000000a00 */
.L_x_6415:
[----:B------:R-:W-:Y:S01]  /*1650*/  SHF.R.S32.HI R3, RZ, 0x1f, R5 ;  /* 0x0000001fff037819 */ /* 0x000fe20000011405 */
[----:B------:R-:W-:-:S04]  /*1660*/  IMAD.WIDE.U32 R68, R5, UR16, RZ ;  /* 0x0000001005447c25 */ /* 0x000fc8000f8e00ff */
[----:B------:R-:W-:Y:S01]  /*1670*/  IMAD R0, R3, UR16, RZ ;  /* 0x0000001003007c24 */ /* 0x000fe2000f8e02ff */
[----:B------:R-:W-:-:S03]  /*1680*/  LEA R78, P0, R68, R119, 0x1 ;  /* 0x00000077444e7211 */ /* 0x000fc600078008ff */
[----:B-1----:R-:W-:-:S05]  /*1690*/  IMAD R71, R5, UR17, R0 ;  /* 0x0000001105477c24 */ /* 0x002fca000f8e0200 */
[----:B------:R-:W-:-:S04]  /*16a0*/  IADD3 R69, R69, R71, RZ ;  /* 0x0000004745457210 */ /* 0x000fc80007ffe0ff */
[----:B------:R-:W-:-:S03]  /*16b0*/  LEA.HI.X R79, R68, R118, R69, 0x1, P0 ;  /* 0x00000076444f7211 */ /* 0x000fc600000f0c45 */
[----:B------:R-:W-:-:S05]  /*16c0*/  IMAD.WIDE R78, R111, 0x10, R78 ;  /* 0x000000106f4e7825 */ /* 0x000fca00078e024e */
[----:B--2---:R-:W2:Y:S04]  /*16d0*/  LDG.E.128 R68, desc[UR12][R78.64] ;  /* 0x0000000c4e447981 */ /* 0x004ea8000c1e1d00 */
[----:B0-----:R1:W3:Y:S01]  /*16e0*/  LDG.E.128 R72, desc[UR12][R78.64+0x200] ;  /* 0x0002000c4e487981 */ /* 0x0012e2000c1e1d00 */
[----:B------:R-:W-:Y:S02]  /*16f0*/  IMAD R0, R148, UR8, RZ ;  /* 0x0000000894007c24 */ /* 0x000fe4000f8e02ff */
[----:B------:R-:W-:-:S04]  /*1700*/  IMAD.WIDE.U32 R76, R157, UR8, RZ ;  /* 0x000000089d4c7c25 */ /* 0x000fc8000f8e00ff */
[----:B------:R-:W-:Y:S02]  /*1710*/  IMAD R81, R157, UR9, R0 ;  /* 0x000000099d517c24 */ /* 0x000fe4000f8e0200 */
[C---:B------:R-:W-:Y:S02]  /*1720*/  IMAD R0, R3.reuse, UR10, RZ ;  /* 0x0000000a03007c24 */ /* 0x040fe4000f8e02ff */
[----:B------:R-:W-:Y:S01]  /*1730*/  IMAD R2, R3, UR18, RZ ;  /* 0x0000001203027c24 */ /* 0x000fe2000f8e02ff */
[----:B------:R-:W-:Y:S01]  /*1740*/  IADD3 R77, R77, R81, RZ ;  /* 0x000000514d4d7210 */ /* 0x000fe20007ffe0ff */
[C---:B------:R-:W-:Y:S02]  /*1750*/  IMAD R83, R5.reuse, UR11, R0 ;  /* 0x0000000b05537c24 */ /* 0x040fe4000f8e0200 */
[C---:B-1----:R-:W-:Y:S02]  /*1760*/  IMAD R79, R5.reuse, UR19, R2 ;  /* 0x00000013054f7c24 */ /* 0x042fe4000f8e0202 */
[----:B------:R-:W-:-:S04]  /*1770*/  IMAD.WIDE.U32 R80, R5, UR10, R76 ;  /* 0x0000000a05507c25 */ /* 0x000fc8000f8e004c */
[----:B------:R-:W-:Y:S01]  /*1780*/  IMAD.WIDE.U32 R76, R5, UR18, RZ ;  /* 0x00000012054c7c25 */ /* 0x000fe2000f8e00ff */
[----:B------:R-:W-:Y:S02]  /*1790*/  IADD3 R0, R81, R83, RZ ;  /* 0x0000005351007210 */ /* 0x000fe40007ffe0ff */
[----:B------:R-:W-:-:S04]  /*17a0*/  LEA R84, P0, R80, R128, 0x2 ;  /* 0x0000008050547211 */ /* 0x000fc800078010ff */
[----:B------:R-:W-:Y:S02]  /*17b0*/  LEA.HI.X R85, R80, R129, R0, 0x2, P0 ;  /* 0x0000008150557211 */ /* 0x000fe400000f1400 */
[C---:B------:R-:W-:Y:S02]  /*17c0*/  LEA R86, P0, R76.reuse, R117, 0x1 ;  /* 0x000000754c567211 */ /* 0x040fe400078008ff */
[----:B------:R-:W-:Y:S01]  /*17d0*/  IADD3 R0, R77, R79, RZ ;  /* 0x0000004f4d007210 */ /* 0x000fe20007ffe0ff */
[----:B----4-:R-:W4:Y:S03]  /*17e0*/  LDG.E R2, desc[UR12][R84.64] ;  /* 0x0000000c54027981 */ /* 0x010f26000c1e1900 */
[----:B------:R-:W-:-:S03]  /*17f0*/  LEA.HI.X R87, R76, R115, R0, 0x1, P0 ;  /* 0x000000734c577211 */ /* 0x000fc600000f0c00 */
[----:B------:R-:W-:Y:S01]  /*1800*/  IMAD.WIDE R86, R111, 0x10, R86 ;  /* 0x000000106f567825 */ /* 0x000fe200078e0256 */
[----:B--2---:R1:W-:Y:S04]  /*1810*/  STS.128 [R110], R68 ;  /* 0x000000446e007388 */ /* 0x0043e80000000c00 */
[----:B---3--:R2:W-:Y:S01]  /*1820*/  STS.128 [R110+0x200], R72 ;  /* 0x000200486e007388 */ /* 0x0085e20000000c00 */
[----:B------:R-:W-:-:S03]  /*1830*/  NOP ;  /* 0x0000000000007918 */ /* 0x000fc60000000000 */
[----:B------:R-:W3:Y:S04]  /*1840*/  LDG.E.128 R76, desc[UR12][R86.64] ;  /* 0x0000000c564c7981 */ /* 0x000ee8000c1e1d00 */
[----:B------:R-:W3:Y:S01]  /*1850*/  LDG.E.128 R80, desc[UR12][R86.64+0x200] ;  /* 0x0002000c56507981 */ /* 0x000ee2000c1e1d00 */
[----:B------:R-:W-:-:S04]  /*1860*/  LOP3.LUT P0, RZ, R143, 0x1f, RZ, 0xc0, !PT ;  /* 0x0000001f8fff7812 */ /* 0x000fc8000780c0ff */
[C---:B------:R-:W-:Y:S02]  /*1870*/  ISETP.LT.OR P2, PT, R113.reuse, 0x2, P0 ;  /* 0x000000027100780c */ /* 0x040fe40000741670 */
[----:B------:R-:W-:Y:S02]  /*1880*/  IADD3 R0, R113, -0x1, RZ ;  /* 0xffffffff71007810 */ /* 0x000fe40007ffe0ff */
[----:B------:R-:W-:Y:S02]  /*1890*/  SHF.L.U32 R159, R143, 0x1, RZ ;  /* 0x000000018f9f7819 */ /* 0x000fe400000006ff */
[----:B------:R-:W-:Y:S02]  /*18a0*/  LEA.HI R88, R0, R0, RZ, 0x1 ;  /* 0x0000000000587211 */ /* 0x000fe400078f08ff */
[----:B------:R-:W-:Y:S02]  /*18b0*/  LOP3.LUT R159, R159, 0xffffffc0, RZ, 0xc0, !PT ;  /* 0xffffffc09f9f7812 */ /* 0x000fe400078ec0ff */
[----:B-1----:R-:W-:-:S03]  /*18c0*/  LOP3.LUT R69, R88, 0xfffffe, RZ, 0xc0, !PT ;  /* 0x00fffffe58457812 */ /* 0x002fc600078ec0ff */
[----:B------:R-:W1:Y:S01]  /*18d0*/  @!P2 LDC R161, c[0x0][0x21c] ;  /* 0x00008700ffa1ab82 */ /* 0x000e620000000800 */
[----:B------:R-:W-:Y:S02]  /*18e0*/  IADD3 R0, R0, -R69, RZ ;  /* 0x8000004500007210 */ /* 0x000fe40007ffe0ff */
[----:B------:R-:W-:Y:S01]  /*18f0*/  IADD3 R69, R142, R142, R159 ;  /* 0x0000008e8e457210 */ /* 0x000fe20007ffe09f */
[----:B----4-:R-:W-:-:S03]  /*1900*/  FMUL.FTZ R158, R2, 1.4426950216293334961 ;  /* 0x3fb8aa3b029e7820 */ /* 0x010fc60000410000 */
[----:B------:R-:W-:Y:S01]  /*1910*/  LEA R152, R69, R116, 0x4 ;  /* 0x0000007445987211 */ /* 0x000fe200078e20ff */
[----:B------:R-:W-:Y:S01]  /*1920*/  FMUL.FTZ R245, R53, R158 ;  /* 0x0000009e35f57220 */ /* 0x000fe20000410000 */
[----:B------:R-:W-:-:S03]  /*1930*/  IADD3 R71, R159, R142, RZ ;  /* 0x0000008e9f477210 */ /* 0x000fc60007ffe0ff */
[----:B------:R-:W4:Y:S01]  /*1940*/  LDS.128 R72, [R152] ;  /* 0x0000000098487984 */ /* 0x000f220000000c00 */
[C---:B------:R-:W-:Y:S02]  /*1950*/  ISETP.NE.AND P1, PT, R143.reuse, RZ, PT ;  /* 0x000000ff8f00720c */ /* 0x040fe40003f25270 */
[----:B------:R-:W-:Y:S02]  /*1960*/  IADD3 R150, R143, 0x200, RZ ;  /* 0x000002008f967810 */ /* 0x000fe40007ffe0ff */
[----:B------:R-:W-:Y:S01]  /*1970*/  LEA R85, R0, R5, 0x8 ;  /* 0x0000000500557211 */ /* 0x000fe200078e40ff */
[----:B------:R-:W0:Y:S01]  /*1980*/  MUFU.EX2 R245, R245 ;  /* 0x000000f500f57308 */ /* 0x000e220000000800 */
[----:B--2---:R-:W-:Y:S02]  /*1990*/  LEA R110, R71, R116, 0x4 ;  /* 0x00000074476e7211 */ /* 0x004fe400078e20ff */
[----:B------:R-:W-:Y:S01]  /*19a0*/  @!P2 IADD3 R84, R113, -0x2, RZ ;  /* 0xfffffffe7154a810 */ /* 0x000fe20007ffe0ff */
[----:B------:R-:W2:Y:S01]  /*19b0*/  LDS.128 R68, [R152+0x10] ;  /* 0x0000100098447984 */ /* 0x000ea20000000c00 */
[----:B------:R-:W-:-:S03]  /*19c0*/  SEL R85, R85, R150, !P1 ;  /* 0x0000009655557207 */ /* 0x000fc60004800000 */
[----:B-1----:R-:W-:Y:S01]  /*19d0*/  @!P2 IMAD R161, R84, R161, R5 ;  /* 0x000000a154a1a224 */ /* 0x002fe200078e0205 */
[----:B------:R-:W-:Y:S01]  /*19e0*/  LEA R156, R85, R116, 0x2 ;  /* 0x00000074559c7211 */ /* 0x000fe200078e10ff */
[-C--:B------:R-:W-:Y:S01]  /*19f0*/  FMUL.FTZ R0, R44, R158.reuse ;  /* 0x0000009e2c007220 */ /* 0x080fe20000410000 */
[-C--:B------:R-:W-:Y:S01]  /*1a00*/  FMUL.FTZ R188, R52, R158.reuse ;  /* 0x0000009e34bc7220 */ /* 0x080fe20000410000 */
[----:B------:R-:W-:Y:S01]  /*1a10*/  HFMA2.MMA R155, -RZ, RZ, 0, 0 ;  /* 0x00000000ff9b7435 */ /* 0x000fe200000001ff */
[----:B------:R-:W-:-:S03]  /*1a20*/  FMUL.FTZ R221, R45, R158 ;  /* 0x0000009e2ddd7220 */ /* 0x000fc60000410000 */
[----:B------:R-:W1:Y:S01]  /*1a30*/  MUFU.EX2 R0, R0 ;  /* 0x0000000000007308 */ /* 0x000e620000000800 */
[----:B------:R-:W-:Y:S02]  /*1a40*/  SHF.L.U32 R180, R60, 0x10, RZ ;  /* 0x000000103cb47819 */ /* 0x000fe400000006ff */
[----:B------:R-:W-:Y:S01]  /*1a50*/  SHF.L.U32 R183, R109, 0x10, RZ ;  /* 0x000000106db77819 */ /* 0x000fe200000006ff */
[----:B------:R-:W-:Y:S01]  /*1a60*/  @!P2 IMAD.WIDE R160, R161, 0x8, R126 ;  /* 0x00000008a1a0a825 */ /* 0x000fe200078e027e */
[----:B------:R-:W-:-:S03]  /*1a70*/  MOV R154, 0x3f800000 ;  /* 0x3f800000009a7802 */ /* 0x000fc60000000f00 */
[----:B------:R-:W-:Y:S01]  /*1a80*/  FMUL.FTZ R206, R51, R158 ;  /* 0x0000009e33ce7220 */ /* 0x000fe20000410000 */
[----:B------:R-:W1:Y:S01]  /*1a90*/  MUFU.EX2 R188, R188 ;  /* 0x000000bc00bc7308 */ /* 0x000e620000000800 */
[----:B------:R-:W-:Y:S01]  /*1aa0*/  SHF.L.U32 R181, R61, 0x10, RZ ;  /* 0x000000103db57819 */ /* 0x000fe200000006ff */
[----:B------:R-:W-:Y:S01]  /*1ab0*/  FMUL.FTZ R243, R53, R180 ;  /* 0x000000b435f37220 */ /* 0x000fe20000410000 */
[----:B------:R-:W-:Y:S01]  /*1ac0*/  FMUL.FTZ R241, R44, R183 ;  /* 0x000000b72cf17220 */ /* 0x000fe20000410000 */
[----:B------:R-:W-:Y:S01]  /*1ad0*/  FMUL.FTZ R190, R42, R158 ;  /* 0x0000009e2abe7220 */ /* 0x000fe20000410000 */
[----:B----4-:R-:W-:-:S03]  /*1ae0*/  PRMT R162, R72, 0x7632, R162 ;  /* 0x0000763248a27816 */ /* 0x010fc600000000a2 */
[----:B------:R-:W4:Y:S01]  /*1af0*/  MUFU.EX2 R221, R221 ;  /* 0x000000dd00dd7308 */ /* 0x000f220000000800 */
[----:B------:R-:W-:Y:S01]  /*1b00*/  SHF.L.U32 R162, R162, 0x10, RZ ;  /* 0x00000010a2a27819 */ /* 0x000fe200000006ff */
[----:B------:R-:W-:Y:S01]  /*1b10*/  FMUL.FTZ R200, R52, R181 ;  /* 0x000000b534c87220 */ /* 0x000fe20000410000 */
[----:B------:R-:W-:Y:S01]  /*1b20*/  SHF.L.U32 R178, R105, 0x10, RZ ;  /* 0x0000001069b27819 */ /* 0x000fe200000006ff */
[----:B------:R-:W-:-:S04]  /*1b30*/  FMUL.FTZ R194, R50, R158 ;  /* 0x0000009e32c27220 */ /* 0x000fc80000410000 */
[----:B------:R-:W4:Y:S01]  /*1b40*/  MUFU.EX2 R206, R206 ;  /* 0x000000ce00ce7308 */ /* 0x000f220000000800 */
[----:B------:R-:W-:Y:S01]  /*1b50*/  FMUL.FTZ R247, R162, R241 ;  /* 0x000000f1a2f77220 */ /* 0x000fe20000410000 */
[----:B------:R-:W-:Y:S01]  /*1b60*/  PRMT R184, R75, 0x7632, R184 ;  /* 0x000076324bb87816 */ /* 0x000fe200000000b8 */
[----:B------:R-:W-:Y:S01]  /*1b70*/  FMUL.FTZ R198, R45, R178 ;  /* 0x000000b22dc67220 */ /* 0x000fe20000410000 */
[----:B------:R-:W-:Y:S01]  /*1b80*/  SHF.L.U32 R176, R62, 0x10, RZ ;  /* 0x000000103eb07819 */ /* 0x000fe200000006ff */
[----:B------:R-:W-:-:S03]  /*1b90*/  FMUL.FTZ R195, R43, R158 ;  /* 0x0000009e2bc37220 */ /* 0x000fc60000410000 */
[----:B------:R-:W4:Y:S01]  /*1ba0*/  MUFU.EX2 R190, R190 ;  /* 0x000000be00be7308 */ /* 0x000f220000000800 */
[----:B------:R-:W-:Y:S01]  /*1bb0*/  SHF.L.U32 R179, R103, 0x10, RZ ;  /* 0x0000001067b37819 */ /* 0x000fe200000006ff */
[----:B------:R-:W-:Y:S01]  /*1bc0*/  FMUL.FTZ R239, R51, R176 ;  /* 0x000000b033ef7220 */ /* 0x000fe20000410000 */
[----:B------:R-:W-:Y:S01]  /*1bd0*/  FMUL.FTZ R196, R49, R158 ;  /* 0x0000009e31c47220 */ /* 0x000fe20000410000 */
[----:B------:R-:W-:-:S04]  /*1be0*/  SHF.L.U32 R177, R63, 0x10, RZ ;  /* 0x000000103fb17819 */ /* 0x000fc800000006ff */
[----:B------:R-:W4:Y:S01]  /*1bf0*/  MUFU.EX2 R194, R194 ;  /* 0x000000c200c27308 */ /* 0x000f220000000800 */
[----:B------:R-:W-:Y:S01]  /*1c00*/  FMUL.FTZ R237, R42, R179 ;  /* 0x000000b32aed7220 */ /* 0x000fe20000410000 */
[----:B------:R-:W-:Y:S01]  /*1c10*/  FMUL.FTZ R204, R40, R158 ;  /* 0x0000009e28cc7220 */ /* 0x000fe20000410000 */
[----:B--2---:R-:W-:-:S05]  /*1c20*/  PRMT R187, R68, 0x7632, R187 ;  /* 0x0000763244bb7816 */ /* 0x004fca00000000bb */
[----:B------:R-:W2:Y:S01]  /*1c30*/  MUFU.EX2 R195, R195 ;  /* 0x000000c300c37308 */ /* 0x000ea20000000800 */
[----:B------:R-:W-:Y:S01]  /*1c40*/  SHF.L.U32 R174, R99, 0x10, RZ ;  /* 0x0000001063ae7819 */ /* 0x000fe200000006ff */
[----:B------:R-:W-:Y:S01]  /*1c50*/  FMUL.FTZ R192, R50, R177 ;  /* 0x000000b132c07220 */ /* 0x000fe20000410000 */
[----:B------:R-:W-:Y:S01]  /*1c60*/  PRMT R197, R71, 0x7632, R197 ;  /* 0x0000763247c57816 */ /* 0x000fe200000000c5 */
[-C--:B------:R-:W-:Y:S01]  /*1c70*/  FMUL.FTZ R201, R48, R158.reuse ;  /* 0x0000009e30c97220 */ /* 0x080fe20000410000 */
[----:B------:R-:W-:-:S03]  /*1c80*/  FMUL.FTZ R203, R41, R158 ;  /* 0x0000009e29cb7220 */ /* 0x000fc60000410000 */
[----:B------:R-:W2:Y:S01]  /*1c90*/  MUFU.EX2 R196, R196 ;  /* 0x000000c400c47308 */ /* 0x000ea20000000800 */
[-C--:B------:R-:W-:Y:S01]  /*1ca0*/  FMUL.FTZ R208, R47, R158.reuse ;  /* 0x0000009e2fd07220 */ /* 0x080fe20000410000 */
[-C--:B------:R-:W-:Y:S01]  /*1cb0*/  FMUL.FTZ R210, R38, R158.reuse ;  /* 0x0000009e26d27220 */ /* 0x080fe20000410000 */
[-C--:B------:R-:W-:Y:S01]  /*1cc0*/  FMUL.FTZ R209, R46, R158.reuse ;  /* 0x0000009e2ed17220 */ /* 0x080fe20000410000 */
[----:B------:R-:W-:Y:S01]  /*1cd0*/  FMUL.FTZ R218, R39, R158 ;  /* 0x0000009e27da7220 */ /* 0x000fe20000410000 */
[----:B------:R-:W-:Y:S01]  /*1ce0*/  SHF.L.U32 R172, R64, 0x10, RZ ;  /* 0x0000001040ac7819 */ /* 0x000fe200000006ff */
[----:B------:R-:W-:Y:S01]  /*1cf0*/  FMUL.FTZ R235, R43, R174 ;  /* 0x000000ae2beb7220 */ /* 0x000fe20000410000 */
[----:B------:R-:W-:Y:S01]  /*1d00*/  SHF.L.U32 R158, R184, 0x10, RZ ;  /* 0x00000010b89e7819 */ /* 0x000fe200000006ff */
[----:B------:R-:W2:Y:S01]  /*1d10*/  MUFU.EX2 R204, R204 ;  /* 0x000000cc00cc7308 */ /* 0x000ea20000000800 */
[----:B------:R-:W-:Y:S01]  /*1d20*/  SHF.L.U32 R175, R97, 0x10, RZ ;  /* 0x0000001061af7819 */ /* 0x000fe200000006ff */
[----:B------:R-:W-:-:S02]  /*1d30*/  FMUL.FTZ R233, R49, R172 ;  /* 0x000000ac31e97220 */ /* 0x000fc40000410000 */
[----:B------:R-:W-:-:S04]  /*1d40*/  FMUL.FTZ R236, R158, R235 ;  /* 0x000000eb9eec7220 */ /* 0x000fc80000410000 */
[----:B------:R-:W2:Y:S01]  /*1d50*/  MUFU.EX2 R201, R201 ;  /* 0x000000c900c97308 */ /* 0x000ea20000000800 */
[----:B------:R-:W-:Y:S01]  /*1d60*/  SHF.L.U32 R173, R65, 0x10, RZ ;  /* 0x0000001041ad7819 */ /* 0x000fe200000006ff */
[----:B------:R-:W-:Y:S01]  /*1d70*/  FMUL.FTZ R212, R40, R175 ;  /* 0x000000af28d47220 */ /* 0x000fe20000410000 */
[----:B------:R-:W-:-:S05]  /*1d80*/  SHF.L.U32 R170, R94, 0x10, RZ ;  /* 0x000000105eaa7819 */ /* 0x000fca00000006ff */
[----:B------:R-:W2:Y:S01]  /*1d90*/  MUFU.EX2 R203, R203 ;  /* 0x000000cb00cb7308 */ /* 0x000ea20000000800 */
[----:B------:R-:W-:Y:S01]  /*1da0*/  FMUL.FTZ R182, R48, R173 ;  /* 0x000000ad30b67220 */ /* 0x000fe20000410000 */
[----:B------:R-:W-:Y:S01]  /*1db0*/  SHF.L.U32 R168, R66, 0x10, RZ ;  /* 0x0000001042a87819 */ /* 0x000fe200000006ff */
[----:B------:R-:W-:-:S05]  /*1dc0*/  FMUL.FTZ R185, R41, R170 ;  /* 0x000000aa29b97220 */ /* 0x000fca0000410000 */
[----:B------:R-:W2:Y:S01]  /*1dd0*/  MUFU.EX2 R208, R208 ;  /* 0x000000d000d07308 */ /* 0x000ea20000000800 */
[----:B------:R-:W-:Y:S01]  /*1de0*/  SHF.L.U32 R171, R59, 0x10, RZ ;  /* 0x000000103bab7819 */ /* 0x000fe200000006ff */
[----:B------:R-:W-:-:S06]  /*1df0*/  FMUL.FTZ R167, R47, R168 ;  /* 0x000000a82fa77220 */ /* 0x000fcc0000410000 */
[----:B------:R-:W2:Y:S01]  /*1e00*/  MUFU.EX2 R210, R210 ;  /* 0x000000d200d27308 */ /* 0x000ea20000000800 */
[----:B------:R-:W-:Y:S01]  /*1e10*/  SHF.L.U32 R169, R67, 0x10, RZ ;  /* 0x0000001043a97819 */ /* 0x000fe200000006ff */
[----:B------:R-:W-:-:S06]  /*1e20*/  FMUL.FTZ R164, R38, R171 ;  /* 0x000000ab26a47220 */ /* 0x000fcc0000410000 */
[----:B------:R-:W2:Y:S01]  /*1e30*/  MUFU.EX2 R209, R209 ;  /* 0x000000d100d17308 */ /* 0x000ea20000000800 */
[----:B------:R-:W-:Y:S01]  /*1e40*/  SHF.L.U32 R166, R56, 0x10, RZ ;  /* 0x0000001038a67819 */ /* 0x000fe200000006ff */
[----:B------:R-:W-:-:S06]  /*1e50*/  FMUL.FTZ R165, R46, R169 ;  /* 0x000000a92ea57220 */ /* 0x000fcc0000410000 */
[----:B------:R-:W2:Y:S01]  /*1e60*/  MUFU.EX2 R218, R218 ;  /* 0x000000da00da7308 */ /* 0x000ea20000000800 */
[----:B------:R-:W-:Y:S01]  /*1e70*/  FMUL.FTZ R163, R39, R166 ;  /* 0x000000a627a37220 */ /* 0x000fe20000410000 */
[----:B------:R-:W-:Y:S01]  /*1e80*/  BSSY B0, `(.L_x_6372) ;  /* 0x0000064000007945 */ /* 0x000fe20003800000 */
[----:B------:R-:W-:Y:S01]  /*1e90*/  LEA R224, R143, R116, 0x3 ;  /* 0x000000748fe07211 */ /* 0x000fe200078e18ff */
[----:B---3--:R3:W-:Y:S04]  /*1ea0*/  STS.128 [R110+0x840], R76 ;  /* 0x0008404c6e007388 */ /* 0x0087e80000000c00 */
[----:B------:R1:W-:Y:S01]  /*1eb0*/  STS.128 [R110+0xa40], R80 ;  /* 0x000a40506e007388 */ /* 0x0003e20000000c00 */
[----:B------:R-:W-:-:S03]  /*1ec0*/  NOP ;  /* 0x0000000000007918 */ /* 0x000fc60000000000 */
[----:B------:R-:W4:Y:S04]  /*1ed0*/  LDS.128 R84, [R152+0x840] ;  /* 0x0008400098547984 */ /* 0x000f280000000c00 */
[----:B------:R2:W2:Y:S04]  /*1ee0*/  LDS.128 R88, [R152+0x850] ;  /* 0x0008500098587984 */ /* 0x0004a80000000c00 */
[----:B0-----:R0:W-:Y:S01]  /*1ef0*/  STS [R156+0x35c0], R245 ;  /* 0x0035c0f59c007388 */ /* 0x0011e20000000800 */
[----:B------:R-:W-:Y:S01]  /*1f00*/  BAR.SYNC.DEFER_BLOCKING 0x0 ;  /* 0x0000000000007b1d */ /* 0x000fe20000010000 */
[----:B---3--:R-:W-:-:S02]  /*1f10*/  SHF.L.U32 R76, R72, 0x10, RZ ;  /* 0x00000010484c7819 */ /* 0x008fc400000006ff */
[----:B------:R-:W-:-:S03]  /*1f20*/  SHF.L.U32 R77, R73, 0x10, RZ ;  /* 0x00000010494d7819 */ /* 0x000fc600000006ff */
[----:B-1----:R-:W-:Y:S01]  /*1f30*/  FMUL.FTZ R80, R76, R243 ;  /* 0x000000f34c507220 */ /* 0x002fe20000410000 */
[----:B------:R-:W-:Y:S02]  /*1f40*/  SHF.L.U32 R78, R74, 0x10, RZ ;  /* 0x000000104a4e7819 */ /* 0x000fe400000006ff */
[----:B------:R-:W-:Y:S01]  /*1f50*/  SHF.L.U32 R79, R75, 0x10, RZ ;  /* 0x000000104b4f7819 */ /* 0x000fe200000006ff */
[----:B------:R-:W-:Y:S01]  /*1f60*/  FMUL.FTZ R81, R77, R200 ;  /* 0x000000c84d517220 */ /* 0x000fe20000410000 */
[----:B------:R1:W5:Y:S01]  /*1f70*/  @!P2 LDG.E.64 R154, desc[UR12][R160.64] ;  /* 0x0000000ca09aa981 */ /* 0x000362000c1e1b00 */
[----:B------:R-:W-:Y:S02]  /*1f80*/  ISETP.NE.AND P2, PT, R143, 0x3f, PT ;  /* 0x0000003f8f00780c */ /* 0x000fe40003f45270 */
[----:B----4-:R-:W-:Y:S02]  /*1f90*/  SHF.L.U32 R217, R84, 0x10, RZ ;  /* 0x0000001054d97819 */ /* 0x010fe400000006ff */
[----:B------:R-:W-:-:S02]  /*1fa0*/  SHF.L.U32 R75, R85, 0x10, RZ ;  /* 0x00000010554b7819 */ /* 0x000fc400000006ff */
[----:B-1----:R-:W-:Y:S02]  /*1fb0*/  PRMT R161, R73, 0x7632, R161 ;  /* 0x0000763249a17816 */ /* 0x002fe400000000a1 */
[----:B------:R-:W-:Y:S02]  /*1fc0*/  PRMT R160, R74, 0x7632, R160 ;  /* 0x000076324aa07816 */ /* 0x000fe400000000a0 */
[----:B------:R-:W-:Y:S01]  /*1fd0*/  PRMT R74, R84, 0x7632, R74 ;  /* 0x00007632544a7816 */ /* 0x000fe2000000004a */
[-C--:B------:R-:W-:Y:S01]  /*1fe0*/  FFMA.FTZ R84, R80, R0.reuse, R247 ;  /* 0x0000000050547223 */ /* 0x080fe200000100f7 */
[----:B------:R-:W-:Y:S01]  /*1ff0*/  PRMT R73, R85, 0x7632, R73 ;  /* 0x0000763255497816 */ /* 0x000fe20000000049 */
[----:B------:R-:W-:Y:S01]  /*2000*/  FMUL.FTZ R85, R245, R0 ;  /* 0x00000000f5557220 */ /* 0x000fe20000410000 */
[----:B------:R-:W-:Y:S01]  /*2010*/  SHF.L.U32 R161, R161, 0x10, RZ ;  /* 0x00000010a1a17819 */ /* 0x000fe200000006ff */
[----:B------:R-:W-:Y:S01]  /*2020*/  FFMA.FTZ R84, R188, R84, R81 ;  /* 0x00000054bc547223 */ /* 0x000fe20000010051 */
[----:B------:R-:W-:-:S02]  /*2030*/  PRMT R72, R86, 0x7632, R72 ;  /* 0x0000763256487816 */ /* 0x000fc40000000048 */
[----:B------:R-:W-:Y:S01]  /*2040*/  SHF.L.U32 R225, R86, 0x10, RZ ;  /* 0x0000001056e17819 */ /* 0x000fe200000006ff */
[----:B------:R-:W-:Y:S01]  /*2050*/  FMUL.FTZ R86, R188, R85 ;  /* 0x00000055bc567220 */ /* 0x000fe20000410000 */
[----:B------:R-:W-:Y:S01]  /*2060*/  FMUL.FTZ R186, R161, R198 ;  /* 0x000000c6a1ba7220 */ /* 0x000fe20000410000 */
[----:B------:R-:W-:Y:S01]  /*2070*/  SHF.L.U32 R160, R160, 0x10, RZ ;  /* 0x00000010a0a07819 */ /* 0x000fe200000006ff */
[----:B------:R-:W-:Y:S01]  /*2080*/  FMUL.FTZ R193, R78, R239 ;  /* 0x000000ef4ec17220 */ /* 0x000fe20000410000 */
[C---:B------:R-:W-:Y:S01]  /*2090*/  FMUL.FTZ R85, R221.reuse, R86 ;  /* 0x00000056dd557220 */ /* 0x040fe20000410000 */
[----:B------:R-:W-:Y:S01]  /*20a0*/  FFMA.FTZ R84, R221, R84, R186 ;  /* 0x00000054dd547223 */ /* 0x000fe200000100ba */
[----:B------:R-:W-:Y:S01]  /*20b0*/  SHF.L.U32 R82, R68, 0x10, RZ ;  /* 0x0000001044527819 */ /* 0x000fe200000006ff */
[----:B------:R-:W-:Y:S01]  /*20c0*/  FMUL.FTZ R191, R160, R237 ;  /* 0x000000eda0bf7220 */ /* 0x000fe20000410000 */
[C---:B------:R-:W-:Y:S01]  /*20d0*/  PRMT R68, R69.reuse, 0x7632, R68 ;  /* 0x0000763245447816 */ /* 0x040fe20000000044 */
[C---:B------:R-:W-:Y:S01]  /*20e0*/  FMUL.FTZ R85, R206.reuse, R85 ;  /* 0x00000055ce557220 */ /* 0x040fe20000410000 */
[----:B------:R-:W-:Y:S01]  /*20f0*/  SHF.L.U32 R83, R69, 0x10, RZ ;  /* 0x0000001045537819 */ /* 0x000fe200000006ff */
[----:B------:R-:W-:Y:S01]  /*2100*/  FFMA.FTZ R84, R206, R84, R193 ;  /* 0x00000054ce547223 */ /* 0x000fe200000100c1 */
[----:B------:R-:W-:-:S02]  /*2110*/  PRMT R69, R70, 0x7632, R69 ;  /* 0x0000763246457816 */ /* 0x000fc40000000045 */
[----:B--2---:R-:W-:Y:S02]  /*2120*/  SHF.L.U32 R152, R70, 0x10, RZ ;  /* 0x0000001046987819 */ /* 0x004fe400000006ff */
[----:B0-----:R-:W-:Y:S02]  /*2130*/  SHF.L.U32 R156, R71, 0x10, RZ ;  /* 0x00000010479c7819 */ /* 0x001fe400000006ff */
[C---:B------:R-:W-:Y:S02]  /*2140*/  PRMT R70, R87.reuse, 0x7632, R70 ;  /* 0x0000763257467816 */ /* 0x040fe40000000046 */
[----:B------:R-:W-:Y:S02]  /*2150*/  SHF.L.U32 R71, R87, 0x10, RZ ;  /* 0x0000001057477819 */ /* 0x000fe400000006ff */
[----:B------:R-:W-:Y:S01]  /*2160*/  @P2 LEA R213, R143, R116, 0x2 ;  /* 0x000000748fd52211 */ /* 0x000fe200078e10ff */
[----:B------:R-:W-:Y:S01]  /*2170*/  FMUL.FTZ R189, R79, R192 ;  /* 0x000000c04fbd7220 */ /* 0x000fe20000410000 */
[----:B------:R-:W-:Y:S01]  /*2180*/  SHF.L.U32 R87, R187, 0x10, RZ ;  /* 0x00000010bb577819 */ /* 0x000fe200000006ff */
[C---:B------:R-:W-:Y:S01]  /*2190*/  FMUL.FTZ R187, R190.reuse, R85 ;  /* 0x00000055bebb7220 */ /* 0x040fe20000410000 */
[----:B------:R-:W-:Y:S01]  /*21a0*/  FFMA.FTZ R84, R190, R84, R191 ;  /* 0x00000054be547223 */ /* 0x000fe200000100bf */
[----:B------:R-:W-:Y:S01]  /*21b0*/  SHF.L.U32 R86, R68, 0x10, RZ ;  /* 0x0000001044567819 */ /* 0x000fe200000006ff */
[----:B------:R-:W0:Y:S01]  /*21c0*/  @P2 LDS R213, [R213+0x3dc4] ;  /* 0x003dc400d5d52984 */ /* 0x000e220000000800 */
[----:B------:R-:W-:Y:S01]  /*21d0*/  SHF.L.U32 R85, R69, 0x10, RZ ;  /* 0x0000001045557819 */ /* 0x000fe200000006ff */
[C---:B------:R-:W-:Y:S01]  /*21e0*/  FMUL.FTZ R68, R194.reuse, R187 ;  /* 0x000000bbc2447220 */ /* 0x040fe20000410000 */
[----:B------:R-:W-:Y:S01]  /*21f0*/  FFMA.FTZ R69, R194, R84, R189 ;  /* 0x00000054c2457223 */ /* 0x000fe200000100bd */
[----:B------:R-:W-:Y:S01]  /*2200*/  SHF.L.U32 R84, R197, 0x10, RZ ;  /* 0x00000010c5547819 */ /* 0x000fe200000006ff */
[----:B------:R-:W-:Y:S01]  /*2210*/  FMUL.FTZ R187, R82, R233 ;  /* 0x000000e952bb7220 */ /* 0x000fe20000410000 */
[C---:B------:R-:W-:Y:S01]  /*2220*/  FMUL.FTZ R197, R195.reuse, R68 ;  /* 0x00000044c3c57220 */ /* 0x040fe20000410000 */
[----:B------:R-:W-:Y:S01]  /*2230*/  FFMA.FTZ R69, R195, R69, R236 ;  /* 0x00000045c3457223 */ /* 0x000fe200000100ec */
[----:B------:R-:W-:-:S02]  /*2240*/  FMUL.FTZ R215, R87, R212 ;  /* 0x000000d457d77220 */ /* 0x000fc40000410000 */
[C---:B------:R-:W-:Y:S01]  /*2250*/  FMUL.FTZ R197, R196.reuse, R197 ;  /* 0x000000c5c4c57220 */ /* 0x040fe20000410000 */
[----:B------:R-:W-:Y:S01]  /*2260*/  FFMA.FTZ R69, R196, R69, R187 ;  /* 0x00000045c4457223 */ /* 0x000fe200000100bb */
[----:B------:R-:W-:Y:S02]  /*2270*/  FMUL.FTZ R234, R83, R182 ;  /* 0x000000b653ea7220 */ /* 0x000fe40000410000 */
[C---:B------:R-:W-:Y:S01]  /*2280*/  FMUL.FTZ R68, R204.reuse, R197 ;  /* 0x000000c5cc447220 */ /* 0x040fe20000410000 */
[----:B------:R-:W-:Y:S01]  /*2290*/  FFMA.FTZ R69, R204, R69, R215 ;  /* 0x00000045cc457223 */ /* 0x000fe200000100d7 */
[----:B------:R-:W-:Y:S02]  /*22a0*/  FMUL.FTZ R232, R86, R185 ;  /* 0x000000b956e87220 */ /* 0x000fe40000410000 */
        /* <DEDUP_REMOVED lines=11> */
[----:B------:R-:W-:Y:S01]  /*2360*/  FMUL.FTZ R227, R84, R163 ;  /* 0x000000a354e37220 */ /* 0x000fe20000410000 */
[C---:B------:R-:W-:Y:S01]  /*2370*/  PRMT R184, R88.reuse, 0x7632, R184 ;  /* 0x0000763258b87816 */ /* 0x040fe200000000b8 */
[C---:B------:R-:W-:Y:S01]  /*2380*/  FMUL.FTZ R197, R209.reuse, R68 ;  /* 0x00000044d1c57220 */ /* 0x040fe20000410000 */
[----:B------:R-:W-:Y:S01]  /*2390*/  FFMA.FTZ R69, R209, R69, R230 ;  /* 0x00000045d1457223 */ /* 0x000fe200000100e6 */
[----:B------:R-:W-:-:S02]  /*23a0*/  SHF.L.U32 R199, R88, 0x10, RZ ;  /* 0x0000001058c77819 */ /* 0x000fc400000006ff */
[C---:B------:R-:W-:Y:S02]  /*23b0*/  PRMT R88, R89.reuse, 0x7632, R88 ;  /* 0x0000763259587816 */ /* 0x040fe40000000058 */
[----:B------:R-:W-:Y:S01]  /*23c0*/  SHF.L.U32 R222, R89, 0x10, RZ ;  /* 0x0000001059de7819 */ /* 0x000fe200000006ff */
[C---:B------:R-:W-:Y:S01]  /*23d0*/  IMAD.U32 R214, R91.reuse, 0x10000, RZ ;  /* 0x000100005bd67824 */ /* 0x040fe200078e00ff */
[----:B------:R-:W-:Y:S01]  /*23e0*/  PRMT R89, R90, 0x7632, R89 ;  /* 0x000076325a597816 */ /* 0x000fe20000000059 */
[----:B------:R-:W-:Y:S01]  /*23f0*/  FMUL.FTZ R68, R218, R197 ;  /* 0x000000c5da447220 */ /* 0x000fe20000410000 */
[----:B------:R-:W-:Y:S01]  /*2400*/  SHF.L.U32 R207, R90, 0x10, RZ ;  /* 0x000000105acf7819 */ /* 0x000fe200000006ff */
[----:B------:R-:W-:Y:S01]  /*2410*/  FFMA.FTZ R69, R218, R69, R227 ;  /* 0x00000045da457223 */ /* 0x000fe200000100e3 */
[----:B------:R-:W-:Y:S01]  /*2420*/  PRMT R90, R91, 0x7632, R90 ;  /* 0x000076325b5a7816 */ /* 0x000fe2000000005a */
[----:B0-----:R-:W-:Y:S06]  /*2430*/  @P2 BRA `(.L_x_6373) ;  /* 0x0000000000202947 */ /* 0x001fec0003800000 */
        /* <DEDUP_REMOVED lines=8> */
.L_x_6373:
[----:B------:R-:W-:Y:S05]  /*24c0*/  BSYNC B0 ;  /* 0x0000000000007941 */ /* 0x000fea0003800000 */
.L_x_6372:
[----:B------:R-:W-:Y:S01]  /*24d0*/  ISETP.GT.U32.AND P2, PT, R143, 0x1f, PT ;  /* 0x0000001f8f00780c */ /* 0x000fe20003f44070 */
        /* <DEDUP_REMOVED lines=15> */
[----:B--2---:R-:W-:Y:S01]  /*25d0*/  SHF.L.U32 R69, R90, 0x10, RZ ;  /* 0x000000105a457819 */ /* 0x004fe200000006ff */
        /* <DEDUP_REMOVED lines=13> */
[----:B------:R-:W2:Y:S02]  /*26b0*/  LDS.128 R68, [R88+0x31b0] ;  /* 0x0031b00058447984 */ /* 0x000ea40000000c00 */
[-C--:B--2---:R-:W-:Y:S01]  /*26c0*/  FFMA.FTZ R71, R69, R70.reuse, R71 ;  /* 0x0000004645477223 */ /* 0x084fe20000010047 */
[----:B------:R-:W-:Y:S01]  /*26d0*/  FMUL.FTZ R70, R68, R70 ;  /* 0x0000004644467220 */ /* 0x000fe20000410000 */
[----:B------:R-:W-:Y:S06]  /*26e0*/  BRA.DIV UR6, `(.L_x_6375) ;  /* 0x0000003606307947 */ /* 0x000fec000b800000 */
[----:B------:R-:W2:Y:S01]  /*26f0*/  SHFL.UP PT, R72, R71, 0x1, RZ ;  /* 0x0420000047487989 */ /* 0x000ea200000e00ff */
[----:B------:R-:W-:-:S03]  /*2700*/  ISETP.GE.AND P3, PT, R142, 0x1, PT ;  /* 0x000000018e00780c */ /* 0x000fc60003f66270 */
[----:B------:R-:W3:Y:S10]  /*2710*/  SHFL.UP PT, R73, R70, 0x1, RZ ;  /* 0x0420000046497989 */ /* 0x000ef400000e00ff */
[C---:B--2---:R-:W-:Y:S01]  /*2720*/  @P3 FFMA.FTZ R71, R70.reuse, R72, R71 ;  /* 0x0000004846473223 */ /* 0x044fe20000010047 */
[----:B---3--:R-:W-:-:S04]  /*2730*/  @P3 FMUL.FTZ R70, R70, R73 ;  /* 0x0000004946463220 */ /* 0x008fc80000410000 */
        /* <DEDUP_REMOVED lines=15> */
[----:B------:R2:W3:Y:S04]  /*2830*/  SHFL.UP PT, R72, R71, 0x10, RZ ;  /* 0x0600000047487989 */ /* 0x0004e800000e00ff */
[----:B------:R2:W4:Y:S02]  /*2840*/  SHFL.UP PT, R73, R70, 0x10, RZ ;  /* 0x0600000046497989 */ /* 0x00052400000e00ff */
.L_x_6433:
[----:B------:R-:W-:Y:S01]  /*2850*/  ISETP.GE.AND P3, PT, R142, 0x10, PT ;  /* 0x000000108e00780c */ /* 0x000fe20003f66270 */
[----:B------:R-:W-:-:S12]  /*2860*/  UMOV UR6, 0xffffffff ;  /* 0xffffffff00067882 */ /* 0x000fd80000000000 */
[C---:B--23--:R-:W-:Y:S01]  /*2870*/  @P3 FFMA.FTZ R71, R70.reuse, R72, R71 ;  /* 0x0000004846473223 */ /* 0x04cfe20000010047 */
[----:B----4-:R-:W-:Y:S01]  /*2880*/  @P3 FMUL.FTZ R70, R70, R73 ;  /* 0x0000004946463220 */ /* 0x010fe20000410000 */
[----:B------:R-:W-:Y:S06]  /*2890*/  BRA.DIV UR6, `(.L_x_6376) ;  /* 0x0000003606c87947 */ /* 0x000fec000b800000 */
.L_x_6436:
[----:B------:R-:W-:-:S03]  /*28a0*/  UMOV UR6, 0xffffffff ;  /* 0xffffffff00067882 */ /* 0x000fc60000000000 */
[----:B------:R-:W-:Y:S05]  /*28b0*/  BRA.DIV UR6, `(.L_x_6377) ;  /* 0x0000003606e87947 */ /* 0x000fea000b800000 */
.L_x_6439:
[----:B------:R-:W-:-:S03]  /*28c0*/  UMOV UR6, 0xffffffff ;  /* 0xffffffff00067882 */ /* 0x000fc60000000000 */
[----:B------:R-:W-:Y:S05]  /*28d0*/  BRA.DIV UR6, `(.L_x_6378) ;  /* 0x0000003a06087947 */ /* 0x000fea000b800000 */
[----:B------:R-:W2:Y:S04]  /*28e0*/  SHFL.UP PT, R70, R70, 0x1, RZ ;  /* 0x0420000046467989 */ /* 0x000ea800000e00ff */
[----:B------:R-:W3:Y:S04]  /*28f0*/  SHFL.UP PT, R71, R71, 0x1, RZ ;  /* 0x0420000047477989 */ /* 0x000ee800000e00ff */
[----:B-----5:R4:W0:Y:S04]  /*2900*/  SHFL.IDX PT, R72, R154, RZ, 0x1f ;  /* 0x00001fff9a487589 */ /* 0x02082800000e0000 */
[----:B------:R4:W0:Y:S02]  /*2910*/  SHFL.IDX PT, R73, R155, RZ, 0x1f ;  /* 0x00001fff9b497589 */ /* 0x00082400000e0000 */
.L_x_6445:
[C---:B0-23--:R-:W-:Y:S01]  /*2920*/  @P1 FFMA.FTZ R73, R70.reuse, R73, R71 ;  /* 0x0000004946491223 */ /* 0x04dfe20000010047 */
[----:B------:R-:W-:-:S03]  /*2930*/  @P1 FMUL.FTZ R72, R70, R72 ;  /* 0x0000004846481220 */ /* 0x000fc60000410000 */
[C---:B------:R-:W-:Y:S01]  /*2940*/  FFMA.FTZ R75, R68.reuse, R73, R69 ;  /* 0x00000049444b7223 */ /* 0x040fe20000010045 */
[----:B------:R-:W-:-:S05]  /*2950*/  FMUL.FTZ R74, R68, R72 ;  /* 0x00000048444a7220 */ /* 0x000fca0000410000 */
[----:B------:R2:W-:Y:S02]  /*2960*/  STS.128 [R88+0x31b0], R72 ;  /* 0x0031b04858007388 */ /* 0x0005e40000000c00 */
.L_x_6374:
[----:B------:R-:W-:Y:S05]  /*2970*/  WARPSYNC.ALL ;  /* 0x0000000000007948 */ /* 0x000fea0003800000 */
[----:B------:R-:W-:Y:S01]  /*2980*/  BAR.SYNC.DEFER_BLOCKING 0x0 ;  /* 0x0000000000007b1d */ /* 0x000fe20000010000 */
[C---:B-1----:R-:W-:Y:S01]  /*2990*/  FMUL.FTZ R70, R218.reuse, R213 ;  /* 0x000000d5da467220 */ /* 0x042fe20000410000 */
[----:B------:R-:W-:Y:S01]  /*29a0*/  FFMA.FTZ R69, R218, R228, R211 ;  /* 0x000000e4da457223 */ /* 0x000fe200000100d3 */
[----:B------:R-:W-:Y:S02]  /*29b0*/  ISETP.GE.OR P0, PT, R113, UR21, P0 ;  /* 0x0000001571007c0c */ /* 0x000fe40008706670 */
        /* <DEDUP_REMOVED lines=15> */
[----:B------:R-:W-:Y:S01]  /*2ab0*/  FFMA.FTZ R69, R195, R69, R216 ;  /* 0x00000045c3457223 */ /* 0x000fe200000100d8 */
[----:B-1----:R-:W-:Y:S01]  /*2ac0*/  FFMA.FTZ R245, R245, R68, R80 ;  /* 0x00000044f5f57223 */ /* 0x002fe20000010050 */
[----:B------:R-:W-:Y:S01]  /*2ad0*/  FMUL.FTZ R68, R196, R71 ;  /* 0x00000047c4447220 */ /* 0x000fe20000410000 */
[----:B------:R-:W-:Y:S02]  /*2ae0*/  MOV R80, 0x3f800000 ;  /* 0x3f80000000507802 */ /* 0x000fe40000000f00 */
[----:B------:R-:W-:Y:S01]  /*2af0*/  FFMA.FTZ R247, R0, R245, R247 ;  /* 0x000000f500f77223 */ /* 0x000fe200000100f7 */
[----:B------:R-:W-:Y:S01]  /*2b00*/  FMUL.FTZ R71, R195, R68 ;  /* 0x00000044c3477220 */ /* 0x000fe20000410000 */
[----:B------:R-:W-:Y:S02]  /*2b10*/  FFMA.FTZ R68, R194, R69, R229 ;  /* 0x00000045c2447223 */ /* 0x000fe400000100e5 */
[----:B------:R-:W-:Y:S01]  /*2b20*/  FFMA.FTZ R214, R188, R247, R81 ;  /* 0x000000f7bcd67223 */ /* 0x000fe20000010051 */
[----:B------:R-:W-:Y:S01]  /*2b30*/  FMUL.FTZ R71, R194, R71 ;  /* 0x00000047c2477220 */ /* 0x000fe20000410000 */
[C---:B------:R-:W-:Y:S01]  /*2b40*/  FFMA.FTZ R68, R190.reuse, R68, R225 ;  /* 0x00000044be447223 */ /* 0x040fe200000100e1 */
[----:B------:R-:W-:Y:S01]  /*2b50*/  HFMA2.MMA R81, -RZ, RZ, 0, 0 ;  /* 0x00000000ff517435 */ /* 0x000fe200000001ff */
[----:B------:R-:W-:Y:S01]  /*2b60*/  FFMA.FTZ R186, R221, R214, R186 ;  /* 0x000000d6ddba7223 */ /* 0x000fe200000100ba */
[----:B------:R-:W-:Y:S01]  /*2b70*/  FMUL.FTZ R71, R190, R71 ;  /* 0x00000047be477220 */ /* 0x000fe20000410000 */
[----:B------:R-:W-:-:S02]  /*2b80*/  FFMA.FTZ R68, R206, R68, R223 ;  /* 0x00000044ce447223 */ /* 0x000fc400000100df */
[C---:B------:R-:W-:Y:S01]  /*2b90*/  FFMA.FTZ R193, R206.reuse, R186, R193 ;  /* 0x000000bacec17223 */ /* 0x040fe200000100c1 */
[----:B--2---:R-:W-:Y:S01]  /*2ba0*/  FMUL.FTZ R72, R206, R71 ;  /* 0x00000047ce487220 */ /* 0x004fe20000410000 */
[C---:B------:R-:W-:Y:S02]  /*2bb0*/  FFMA.FTZ R68, R221.reuse, R68, R202 ;  /* 0x00000044dd447223 */ /* 0x040fe400000100ca */
[----:B------:R-:W-:Y:S01]  /*2bc0*/  FFMA.FTZ R191, R190, R193, R191 ;  /* 0x000000c1bebf7223 */ /* 0x000fe200000100bf */
[----:B------:R-:W-:Y:S01]  /*2bd0*/  FMUL.FTZ R69, R221, R72 ;  /* 0x00000048dd457220 */ /* 0x000fe20000410000 */
[----:B------:R-:W-:Y:S01]  /*2be0*/  FFMA.FTZ R71, R188, R68, R219 ;  /* 0x00000044bc477223 */ /* 0x000fe200000100db */
[----:B------:R1:W2:Y:S01]  /*2bf0*/  @!P0 LDS.64 R80, [R70+0x3ec0] ;  /* 0x003ec00046508984 */ /* 0x0002a20000000a00 */
[----:B------:R-:W-:Y:S01]  /*2c00*/  FFMA.FTZ R184, R194, R191, R189 ;  /* 0x000000bfc2b87223 */ /* 0x000fe200000100bd */
[----:B------:R-:W-:-:S03]  /*2c10*/  FMUL.FTZ R69, R188, R69 ;  /* 0x00000045bc457220 */ /* 0x000fc60000410000 */
[----:B------:R-:W-:Y:S01]  /*2c20*/  FFMA.FTZ R189, R195, R184, R236 ;  /* 0x000000b8c3bd7223 */ /* 0x000fe200000100ec */
[C---:B------:R-:W-:Y:S01]  /*2c30*/  FMUL.FTZ R68, R0.reuse, R69 ;  /* 0x0000004500447220 */ /* 0x040fe20000410000 */
[----:B------:R-:W-:Y:S02]  /*2c40*/  FFMA.FTZ R69, R0, R71, R217 ;  /* 0x0000004700457223 */ /* 0x000fe400000100d9 */
[----:B------:R-:W-:-:S03]  /*2c50*/  FFMA.FTZ R187, R196, R189, R187 ;  /* 0x000000bdc4bb7223 */ /* 0x000fc600000100bb */
[----:B------:R1:W-:Y:S01]  /*2c60*/  STS.64 [R224+0x33c0], R68 ;  /* 0x0033c044e0007388 */ /* 0x0003e20000000a00 */
[----:B----45:R-:W-:-:S04]  /*2c70*/  FFMA.FTZ R154, R204, R187, R215 ;  /* 0x000000bbcc9a7223 */ /* 0x030fc800000100d7 */
[----:B------:R-:W-:-:S04]  /*2c80*/  FFMA.FTZ R90, R201, R154, R234 ;  /* 0x0000009ac95a7223 */ /* 0x000fc800000100ea */
[----:B------:R-:W-:-:S04]  /*2c90*/  FFMA.FTZ R215, R203, R90, R232 ;  /* 0x0000005acbd77223 */ /* 0x000fc800000100e8 */
[----:B------:R-:W-:-:S04]  /*2ca0*/  FFMA.FTZ R155, R208, R215, R249 ;  /* 0x000000d7d09b7223 */ /* 0x000fc800000100f9 */
[----:B------:R-:W-:-:S04]  /*2cb0*/  FFMA.FTZ R88, R210, R155, R231 ;  /* 0x0000009bd2587223 */ /* 0x000fc800000100e7 */
[----:B0-----:R-:W-:-:S04]  /*2cc0*/  FFMA.FTZ R91, R209, R88, R230 ;  /* 0x00000058d15b7223 */ /* 0x001fc800000100e6 */
[----:B------:R-:W-:Y:S01]  /*2cd0*/  FFMA.FTZ R89, R218, R91, R227 ;  /* 0x0000005bda597223 */ /* 0x000fe200000100e3 */
[----:B------:R-:W-:Y:S06]  /*2ce0*/  BAR.SYNC.DEFER_BLOCKING 0x0 ;  /* 0x0000000000007b1d */ /* 0x000fec0000010000 */
[----:B-1----:R-:W-:Y:S05]  /*2cf0*/  @P2 BRA `(.L_x_6379) ;  /* 0x0000000000c02947 */ /* 0x002fea0003800000 */
        /* <DEDUP_REMOVED lines=15> */
[----:B--2---:R-:W-:Y:S01]  /*2df0*/  SHFL.IDX PT, R234, R80, RZ, 0x1f ;  /* 0x00001fff50ea7589 */ /* 0x004fe200000e0000 */
        /* <DEDUP_REMOVED lines=23> */
.L_x_6462:
[----:B0-----:R-:W-:Y:S01]  /*2f70*/  MOV R75, R73 ;  /* 0x00000049004b7202 */ /* 0x001fe20000000f00 */
        /* <DEDUP_REMOVED lines=8> */
.L_x_6379:
[C---:B------:R-:W-:Y:S01]  /*3000*/  ISETP.NE.AND P0, PT, R143.reuse, RZ, PT ;  /* 0x000000ff8f00720c */ /* 0x040fe20003f05270 */
[----:B------:R-:W-:Y:S05]  /*3010*/  WARPSYNC.ALL ;  /* 0x0000000000007948 */ /* 0x000fea0003800000 */
[----:B------:R-:W-:Y:S01]  /*3020*/  P2R R68, PR, RZ, 0x1 ;  /* 0x00000001ff447803 */ /* 0x000fe20000000000 */
[----:B------:R-:W-:Y:S01]  /*3030*/  BAR.SYNC.DEFER_BLOCKING 0x0 ;  /* 0x0000000000007b1d */ /* 0x000fe20000010000 */
[----:B------:R-:W-:Y:S01]  /*3040*/  SHF.L.U32 R68, R143, 0x4, RZ ;  /* 0x000000048f447819 */ /* 0x000fe200000006ff */
[----:B------:R-:W-:-:S04]  /*3050*/  FFMA.FTZ R200, R77, -R200, R214 ;  /* 0x800000c84dc87223 */ /* 0x000fc800000100d6 */
[----:B------:R-:W-:Y:S01]  /*3060*/  @!P0 LEA R71, R5, R116, 0x3 ;  /* 0x0000007405478211 */ /* 0x000fe200078e18ff */
[----:B------:R-:W-:Y:S01]  /*3070*/  FFMA.FTZ R198, R161, -R198, R186 ;  /* 0x800000c6a1c67223 */ /* 0x000fe200000100ba */
[----:B------:R-:W-:Y:S01]  /*3080*/  FFMA.FTZ R192, R79, -R192, R184 ;  /* 0x800000c04fc07223 */ /* 0x000fe200000100b8 */
[----:B------:R-:W-:Y:S01]  /*3090*/  IADD3 R230, R143, 0x3c0, RZ ;  /* 0x000003c08fe67810 */ /* 0x000fe20007ffe0ff */
[----:B------:R-:W-:Y:S01]  /*30a0*/  FMUL.FTZ R184, R100, R184 ;  /* 0x000000b864b87220 */ /* 0x000fe20000410000 */
[----:B------:R-:W-:Y:S02]  /*30b0*/  BSSY B0, `(.L_x_6381) ;  /* 0x00000e0000007945 */ /* 0x000fe40003800000 */
[----:B------:R-:W-:-:S04]  /*30c0*/  LEA.HI.SX32 R230, R230, R143, 0x1b ;  /* 0x0000008fe6e67211 */ /* 0x000fc800078fdaff */
[----:B------:R-:W-:Y:S01]  /*30d0*/  LEA R236, R230, R116, 0x2 ;  /* 0x00000074e6ec7211 */ /* 0x000fe200078e10ff */
[----:B------:R1:W3:Y:S04]  /*30e0*/  LDS R69, [R224+0x33c4] ;  /* 0x0033c400e0457984 */ /* 0x0002e80000000800 */
[----:B--2---:R2:W-:Y:S01]  /*30f0*/  @!P0 STS.64 [R71+0x3ec0], R80 ;  /* 0x003ec05047008388 */ /* 0x0045e20000000a00 */
[----:B-1----:R-:W-:-:S04]  /*3100*/  IADD3 R224, R143, 0x300, RZ ;  /* 0x000003008fe07810 */ /* 0x002fc80007ffe0ff */
[----:B------:R-:W-:-:S04]  /*3110*/  LEA.HI.SX32 R224, R224, R143, 0x1b ;  /* 0x0000008fe0e07211 */ /* 0x000fc800078fdaff */
[----:B------:R-:W-:Y:S01]  /*3120*/  LEA R240, R224, R116, 0x2 ;  /* 0x00000074e0f07211 */ /* 0x000fe200078e10ff */
[----:B---3--:R-:W-:Y:S01]  /*3130*/  FFMA.FTZ R213, R69, R213, R228 ;  /* 0x000000d545d57223 */ /* 0x008fe200000100e4 */
[----:B------:R-:W-:Y:S02]  /*3140*/  LEA.HI.SX32 R69, R68, R68, 0x1b ;  /* 0x0000004444457211 */ /* 0x000fe400078fdaff */
[----:B------:R-:W-:Y:S01]  /*3150*/  IADD3 R228, R143, 0x380, RZ ;  /* 0x000003808fe47810 */ /* 0x000fe20007ffe0ff */
[-C--:B------:R-:W-:Y:S01]  /*3160*/  FFMA.FTZ R211, R218, R213.reuse, R211 ;  /* 0x000000d5dad37223 */ /* 0x080fe200000100d3 */
[----:B------:R-:W-:Y:S01]  /*3170*/  LEA R70, R69, R116, 0x2 ;  /* 0x0000007445467211 */ /* 0x000fe200078e10ff */
[----:B------:R-:W-:Y:S01]  /*3180*/  FMUL.FTZ R231, R39, R213 ;  /* 0x000000d527e77220 */ /* 0x000fe20000410000 */
[----:B------:R-:W-:Y:S01]  /*3190*/  IADD3 R218, R143, 0x240, RZ ;  /* 0x000002408fda7810 */ /* 0x000fe20007ffe0ff */
[----:B------:R-:W-:Y:S01]  /*31a0*/  FFMA.FTZ R209, R209, R211, R226 ;  /* 0x000000d3d1d17223 */ /* 0x000fe200000100e2 */
[----:B------:R-:W-:Y:S01]  /*31b0*/  IADD3 R226, R143, 0x340, RZ ;  /* 0x000003408fe27810 */ /* 0x000fe20007ffe0ff */
[----:B0-----:R-:W-:Y:S01]  /*31c0*/  FMUL.FTZ R75, R166, R231 ;  /* 0x000000e7a64b7220 */ /* 0x001fe20000410000 */
[----:B------:R-:W-:Y:S01]  /*31d0*/  LEA.HI.SX32 R228, R228, R143, 0x1b ;  /* 0x0000008fe4e47211 */ /* 0x000fe200078fdaff */
[----:B------:R-:W-:Y:S01]  /*31e0*/  FFMA.FTZ R207, R210, R209, R207 ;  /* 0x000000d1d2cf7223 */ /* 0x000fe200000100cf */
[----:B------:R-:W-:Y:S01]  /*31f0*/  FMUL.FTZ R210, R46, R211 ;  /* 0x000000d32ed27220 */ /* 0x000fe20000410000 */
[----:B------:R-:W-:Y:S01]  /*3200*/  LEA.HI.SX32 R226, R226, R143, 0x1b ;  /* 0x0000008fe2e27211 */ /* 0x000fe200078fdaff */
[----:B------:R0:W-:Y:S01]  /*3210*/  STS [R70+0x10bc], R75 ;  /* 0x0010bc4b46007388 */ /* 0x0001e20000000800 */
[-C--:B------:R-:W-:Y:S01]  /*3220*/  FFMA.FTZ R205, R208, R207.reuse, R205 ;  /* 0x000000cfd0cd7223 */ /* 0x080fe200000100cd */
[----:B------:R-:W-:Y:S01]  /*3230*/  FMUL.FTZ R227, R47, R207 ;  /* 0x000000cf2fe37220 */ /* 0x000fe20000410000 */
[----:B------:R-:W-:Y:S01]  /*3240*/  FMUL.FTZ R208, R38, R209 ;  /* 0x000000d126d07220 */ /* 0x000fe20000410000 */
[----:B------:R-:W-:Y:S01]  /*3250*/  FMUL.FTZ R69, R169, R210 ;  /* 0x000000d2a9457220 */ /* 0x000fe20000410000 */
[----:B------:R-:W-:Y:S01]  /*3260*/  FFMA.FTZ R203, R203, R205, R222 ;  /* 0x000000cdcbcb7223 */ /* 0x000fe200000100de */
[----:B--2---:R-:W-:Y:S01]  /*3270*/  FMUL.FTZ R71, R168, R227 ;  /* 0x000000e3a8477220 */ /* 0x004fe20000410000 */
[----:B------:R-:W-:Y:S01]  /*3280*/  FMUL.FTZ R73, R171, R208 ;  /* 0x000000d0ab497220 */ /* 0x000fe20000410000 */
[----:B------:R-:W-:Y:S01]  /*3290*/  IADD3 R222, R143, 0x2c0, RZ ;  /* 0x000002c08fde7810 */ /* 0x000fe20007ffe0ff */
[----:B------:R-:W-:Y:S01]  /*32a0*/  FFMA.FTZ R201, R201, R203, R220 ;  /* 0x000000cbc9c97223 */ /* 0x000fe200000100dc */
[----:B------:R1:W-:Y:S01]  /*32b0*/  STS [R70+0x10b8], R69 ;  /* 0x0010b84546007388 */ /* 0x0003e20000000800 */
[----:B------:R-:W-:-:S02]  /*32c0*/  IADD3 R220, R143, 0x280, RZ ;  /* 0x000002808fdc7810 */ /* 0x000fc40007ffe0ff */
[-C--:B------:R-:W-:Y:S01]  /*32d0*/  FFMA.FTZ R199, R204, R201.reuse, R199 ;  /* 0x000000c9ccc77223 */ /* 0x080fe200000100c7 */
[----:B------:R-:W-:Y:S01]  /*32e0*/  STS [R70+0x10b0], R71 ;  /* 0x0010b04746007388 */ /* 0x000fe20000000800 */
[----:B------:R-:W-:Y:S01]  /*32f0*/  FMUL.FTZ R80, R40, R201 ;  /* 0x000000c928507220 */ /* 0x000fe20000410000 */
[----:B------:R-:W-:Y:S01]  /*3300*/  FMUL.FTZ R204, R48, R203 ;  /* 0x000000cb30cc7220 */ /* 0x000fe20000410000 */
[-C--:B------:R-:W-:Y:S01]  /*3310*/  FFMA.FTZ R197, R196, R199.reuse, R197 ;  /* 0x000000c7c4c57223 */ /* 0x080fe200000100c5 */
[----:B------:R-:W-:Y:S01]  /*3320*/  STS [R70+0x10b4], R73 ;  /* 0x0010b44946007388 */ /* 0x000fe20000000800 */
[----:B0-----:R-:W-:Y:S01]  /*3330*/  FMUL.FTZ R75, R175, R80 ;  /* 0x00000050af4b7220 */ /* 0x001fe20000410000 */
[----:B-1----:R-:W-:Y:S01]  /*3340*/  FMUL.FTZ R69, R49, R199 ;  /* 0x000000c731457220 */ /* 0x002fe20000410000 */
[----:B------:R-:W-:Y:S01]  /*3350*/  FFMA.FTZ R195, R195, R197, R216 ;  /* 0x000000c5c3c37223 */ /* 0x000fe200000100d8 */
[----:B------:R-:W-:Y:S01]  /*3360*/  FFMA.FTZ R196, R78, -R239, R193 ;  /* 0x800000ef4ec47223 */ /* 0x000fe200000100c1 */
[----:B------:R-:W-:Y:S01]  /*3370*/  FMUL.FTZ R249, R173, R204 ;  /* 0x000000ccadf97220 */ /* 0x000fe20000410000 */
[----:B------:R-:W-:Y:S01]  /*3380*/  FMUL.FTZ R81, R172, R69 ;  /* 0x00000045ac517220 */ /* 0x000fe20000410000 */
[----:B------:R-:W-:Y:S01]  /*3390*/  FFMA.FTZ R229, R194, R195, R229 ;  /* 0x000000c3c2e57223 */ /* 0x000fe200000100e5 */
[----:B------:R0:W-:Y:S01]  /*33a0*/  STS [R70+0x10a4], R75 ;  /* 0x0010a44b46007388 */ /* 0x0001e20000000800 */
[----:B------:R-:W-:Y:S01]  /*33b0*/  FFMA.FTZ R194, R160, -R237, R191 ;  /* 0x800000eda0c27223 */ /* 0x000fe200000100bf */
[----:B------:R-:W-:Y:S01]  /*33c0*/  IADD3 R216, R143, 0x1c0, RZ ;  /* 0x000001c08fd87810 */ /* 0x000fe20007ffe0ff */
[-C--:B------:R-:W-:Y:S01]  /*33d0*/  FFMA.FTZ R225, R190, R229.reuse, R225 ;  /* 0x000000e5bee17223 */ /* 0x080fe200000100e1 */
[----:B------:R1:W-:Y:S01]  /*33e0*/  STS [R70+0x10a0], R81 ;  /* 0x0010a05146007388 */ /* 0x0003e20000000800 */
[----:B------:R-:W-:Y:S01]  /*33f0*/  FMUL.FTZ R74, R42, R229 ;  /* 0x000000e52a4a7220 */ /* 0x000fe20000410000 */
[----:B------:R-:W-:Y:S01]  /*3400*/  FFMA.FTZ R190, R158, -R235, R189 ;  /* 0x800000eb9ebe7223 */ /* 0x000fe200000100bd */
[----:B------:R-:W-:Y:S01]  /*3410*/  FFMA.FTZ R206, R206, R225, R223 ;  /* 0x000000e1cece7223 */ /* 0x000fe200000100df */
[----:B------:R-:W-:Y:S01]  /*3420*/  FMUL.FTZ R223, R41, R205 ;  /* 0x000000cd29df7220 */ /* 0x000fe20000410000 */
[----:B------:R2:W-:Y:S01]  /*3430*/  STS [R70+0x10a8], R249 ;  /* 0x0010a8f946007388 */ /* 0x0005e20000000800 */
[----:B------:R-:W-:Y:S01]  /*3440*/  LEA.HI.SX32 R222, R222, R143, 0x1b ;  /* 0x0000008fdede7211 */ /* 0x000fe200078fdaff */
[-C--:B------:R-:W-:Y:S01]  /*3450*/  FFMA.FTZ R221, R221, R206.reuse, R202 ;  /* 0x000000cedddd7223 */ /* 0x080fe200000100ca */
[----:B------:R-:W-:Y:S01]  /*3460*/  FFMA.FTZ R202, R162, -R241, R247 ;  /* 0x800000f1a2ca7223 */ /* 0x000fe200000100f7 */
[----:B0-----:R-:W-:Y:S01]  /*3470*/  FMUL.FTZ R75, R45, R206 ;  /* 0x000000ce2d4b7220 */ /* 0x001fe20000410000 */
[----:B-1----:R-:W-:Y:S01]  /*3480*/  FMUL.FTZ R81, R51, R225 ;  /* 0x000000e133517220 */ /* 0x002fe20000410000 */
[-C--:B------:R-:W-:Y:S01]  /*3490*/  FFMA.FTZ R219, R188, R221.reuse, R219 ;  /* 0x000000ddbcdb7223 */ /* 0x080fe200000100db */
[----:B------:R-:W-:Y:S01]  /*34a0*/  FMUL.FTZ R72, R52, R221 ;  /* 0x000000dd34487220 */ /* 0x000fe20000410000 */
[----:B------:R-:W-:Y:S01]  /*34b0*/  FMUL.FTZ R251, R170, R223 ;  /* 0x000000dfaafb7220 */ /* 0x000fe20000410000 */
[----:B------:R-:W-:Y:S01]  /*34c0*/  FMUL.FTZ R188, R50, R195 ;  /* 0x000000c332bc7220 */ /* 0x000fe20000410000 */
[----:B------:R-:W-:Y:S01]  /*34d0*/  FFMA.FTZ R217, R0, R219, R217 ;  /* 0x000000db00d97223 */ /* 0x000fe200000100d9 */
[----:B------:R-:W-:Y:S01]  /*34e0*/  FFMA.FTZ R0, R76, -R243, R245 ;  /* 0x800000f34c007223 */ /* 0x000fe200000100f5 */
[----:B------:R-:W-:Y:S01]  /*34f0*/  FMUL.FTZ R68, R44, R219 ;  /* 0x000000db2c447220 */ /* 0x000fe20000410000 */
[----:B--2---:R-:W-:Y:S01]  /*3500*/  FMUL.FTZ R249, R43, R197 ;  /* 0x000000c52bf97220 */ /* 0x004fe20000410000 */
[----:B------:R-:W-:Y:S01]  /*3510*/  FMUL.FTZ R71, R53, R217 ;  /* 0x000000d935477220 */ /* 0x000fe20000410000 */
[----:B------:R-:W-:Y:S01]  /*3520*/  FMUL.FTZ R243, R177, R188 ;  /* 0x000000bcb1f37220 */ /* 0x000fe20000410000 */
[----:B------:R0:W-:Y:S01]  /*3530*/  STS [R70+0x10ac], R251 ;  /* 0x0010acfb46007388 */ /* 0x0001e20000000800 */
[----:B------:R-:W-:Y:S01]  /*3540*/  FMUL.FTZ R241, R179, R74 ;  /* 0x0000004ab3f17220 */ /* 0x000fe20000410000 */
[----:B------:R-:W-:Y:S01]  /*3550*/  FFMA.FTZ R73, R0, R71, RZ ;  /* 0x0000004700497223 */ /* 0x000fe200000100ff */
[----:B------:R-:W-:Y:S01]  /*3560*/  FMUL.FTZ R237, R176, R81 ;  /* 0x00000051b0ed7220 */ /* 0x000fe20000410000 */
[----:B------:R-:W-:Y:S01]  /*3570*/  FMUL.FTZ R235, R181, R72 ;  /* 0x00000048b5eb7220 */ /* 0x000fe20000410000 */
[----:B------:R1:W-:Y:S01]  /*3580*/  STS [R70+0x1098], R243 ;  /* 0x001098f346007388 */ /* 0x0003e20000000800 */
[----:B------:R-:W-:Y:S01]  /*3590*/  FFMA.FTZ R73, R202, R68, R73 ;  /* 0x00000044ca497223 */ /* 0x000fe20000010049 */
[----:B------:R-:W-:Y:S01]  /*35a0*/  LEA R238, R228, R116, 0x2 ;  /* 0x00000074e4ee7211 */ /* 0x000fe200078e10ff */
[----:B------:R-:W-:Y:S01]  /*35b0*/  FMUL.FTZ R189, R98, R189 ;  /* 0x000000bd62bd7220 */ /* 0x000fe20000410000 */
[----:B------:R-:W-:Y:S01]  /*35c0*/  STS [R70+0x1094], R241 ;  /* 0x001094f146007388 */ /* 0x000fe20000000800 */
[----:B------:R-:W-:Y:S01]  /*35d0*/  FFMA.FTZ R73, R200, R72, R73 ;  /* 0x00000048c8497223 */ /* 0x000fe20000010049 */
[----:B0-----:R-:W-:Y:S01]  /*35e0*/  FMUL.FTZ R251, R174, R249 ;  /* 0x000000f9aefb7220 */ /* 0x001fe20000410000 */
[----:B------:R-:W-:Y:S01]  /*35f0*/  IADD3 R72, R143, 0x80, RZ ;  /* 0x000000808f487810 */ /* 0x000fe20007ffe0ff */
[----:B------:R-:W-:Y:S01]  /*3600*/  STS [R70+0x1090], R237 ;  /* 0x001090ed46007388 */ /* 0x000fe20000000800 */
[----:B------:R-:W-:Y:S01]  /*3610*/  FFMA.FTZ R73, R198, R75, R73 ;  /* 0x0000004bc6497223 */ /* 0x000fe20000010049 */
[----:B-1----:R-:W-:Y:S01]  /*3620*/  LEA.HI.SX32 R243, R218, R143, 0x1b ;  /* 0x0000008fdaf37211 */ /* 0x002fe200078fdaff */
[----:B------:R-:W-:Y:S01]  /*3630*/  FMUL.FTZ R193, R102, R193 ;  /* 0x000000c166c17220 */ /* 0x000fe20000410000 */
[----:B------:R0:W-:Y:S01]  /*3640*/  STS [R70+0x109c], R251 ;  /* 0x00109cfb46007388 */ /* 0x0001e20000000800 */
[----:B------:R-:W-:Y:S01]  /*3650*/  FFMA.FTZ R73, R196, R81, R73 ;  /* 0x00000051c4497223 */ /* 0x000fe20000010049 */
[----:B------:R-:W-:Y:S01]  /*3660*/  FFMA.FTZ R81, R87, -R212, R154 ;  /* 0x800000d457517223 */ /* 0x000fe2000001009a */
[C---:B------:R-:W-:Y:S01]  /*3670*/  IADD3 R212, R143.reuse, 0x140, RZ ;  /* 0x000001408fd47810 */ /* 0x040fe20007ffe0ff */
[----:B------:R-:W-:Y:S01]  /*3680*/  STS [R70+0x1088], R235 ;  /* 0x001088eb46007388 */ /* 0x000fe20000000800 */
[----:B------:R-:W-:Y:S01]  /*3690*/  FFMA.FTZ R239, R194, R74, R73 ;  /* 0x0000004ac2ef7223 */ /* 0x000fe20000010049 */
[----:B------:R-:W-:Y:S01]  /*36a0*/  FMUL.FTZ R73, R178, R75 ;  /* 0x0000004bb2497220 */ /* 0x000fe20000410000 */
[----:B------:R-:W-:Y:S01]  /*36b0*/  FMUL.FTZ R75, R180, R71 ;  /* 0x00000047b44b7220 */ /* 0x000fe20000410000 */
[----:B------:R-:W-:Y:S01]  /*36c0*/  IADD3 R74, R143, 0xc0, RZ ;  /* 0x000000c08f4a7810 */ /* 0x000fe20007ffe0ff */
[----:B------:R-:W-:Y:S01]  /*36d0*/  FFMA.FTZ R239, R192, R188, R239 ;  /* 0x000000bcc0ef7223 */ /* 0x000fe200000100ef */
[----:B------:R-:W-:Y:S01]  /*36e0*/  FFMA.FTZ R188, R82, -R233, R187 ;  /* 0x800000e952bc7223 */ /* 0x000fe200000100bb */
[----:B------:R-:W-:Y:S01]  /*36f0*/  FMUL.FTZ R233, R183, R68 ;  /* 0x00000044b7e97220 */ /* 0x000fe20000410000 */
[----:B------:R1:W-:Y:S01]  /*3700*/  STS [R70+0x108c], R73 ;  /* 0x00108c4946007388 */ /* 0x0003e20000000800 */
[----:B------:R-:W-:Y:S01]  /*3710*/  FFMA.FTZ R239, R190, R249, R239 ;  /* 0x000000f9beef7223 */ /* 0x000fe200000100ef */
[----:B0-----:R-:W-:Y:S01]  /*3720*/  LEA.HI.SX32 R251, R150, R143, 0x1b ;  /* 0x0000008f96fb7211 */ /* 0x001fe200078fdaff */
[----:B------:R-:W-:Y:S01]  /*3730*/  FMUL.FTZ R71, R107, R247 ;  /* 0x000000f76b477220 */ /* 0x000fe20000410000 */
[----:B------:R-:W-:Y:S01]  /*3740*/  STS [R70+0x1084], R233 ;  /* 0x001084e946007388 */ /* 0x000fe20000000800 */
[----:B------:R-:W-:Y:S01]  /*3750*/  FFMA.FTZ R68, R188, R69, R239 ;  /* 0x00000045bc447223 */ /* 0x000fe200000100ef */
[----:B------:R-:W-:Y:S01]  /*3760*/  IADD3 R150, R143, 0x100, RZ ;  /* 0x000001008f967810 */ /* 0x000fe20007ffe0ff */
[----:B------:R-:W-:Y:S01]  /*3770*/  FMUL.FTZ R69, R108, R245 ;  /* 0x000000f56c457220 */ /* 0x000fe20000410000 */
[----:B------:R0:W-:Y:S01]  /*3780*/  STS [R70+0x1080], R75 ;  /* 0x0010804b46007388 */ /* 0x0001e20000000800 */
[----:B------:R-:W-:Y:S01]  /*3790*/  FFMA.FTZ R80, R81, R80, R68 ;  /* 0x0000005051507223 */ /* 0x000fe20000010044 */
[----:B-1----:R-:W-:Y:S01]  /*37a0*/  FMUL.FTZ R73, R106, R214 ;  /* 0x000000d66a497220 */ /* 0x002fe20000410000 */
[----:B------:R-:W-:Y:S01]  /*37b0*/  IADD3 R68, R143, 0x40, RZ ;  /* 0x000000408f447810 */ /* 0x000fe20007ffe0ff */
[----:B------:R-:W-:Y:S01]  /*37c0*/  FMUL.FTZ R191, R101, R191 ;  /* 0x000000bf65bf7220 */ /* 0x000fe20000410000 */
[----:B------:R-:W-:-:S02]  /*37d0*/  IADD3 R214, R143, 0x180, RZ ;  /* 0x000001808fd67810 */ /* 0x000fc40007ffe0ff */
[-C--:B------:R-:W-:Y:S01]  /*37e0*/  LEA.HI.SX32 R239, R216, R143.reuse, 0x1b ;  /* 0x0000008fd8ef7211 */ /* 0x080fe200078fdaff */
[----:B------:R-:W-:Y:S01]  /*37f0*/  BAR.SYNC.DEFER_BLOCKING 0x0 ;  /* 0x0000000000007b1d */ /* 0x000fe20000010000 */
[-C--:B------:R-:W-:Y:S02]  /*3800*/  LEA.HI.SX32 R241, R220, R143.reuse, 0x1b ;  /* 0x0000008fdcf17211 */ /* 0x080fe400078fdaff */
[-C--:B0-----:R-:W-:Y:S02]  /*3810*/  LEA.HI.SX32 R75, R143, R143.reuse, 0x1b ;  /* 0x0000008f8f4b7211 */ /* 0x081fe400078fdaff */
[-C--:B------:R-:W-:Y:S02]  /*3820*/  LEA.HI.SX32 R233, R68, R143.reuse, 0x1b ;  /* 0x0000008f44e97211 */ /* 0x080fe400078fdaff */
[-C--:B------:R-:W-:Y:S01]  /*3830*/  LEA.HI.SX32 R249, R72, R143.reuse, 0x1b ;  /* 0x0000008f48f97211 */ /* 0x080fe200078fdaff */
[----:B------:R-:W-:Y:S01]  /*3840*/  IMAD R72, R130, UR14, RZ ;  /* 0x0000000e82487c24 */ /* 0x000fe2000f8e02ff */
[-C--:B------:R-:W-:Y:S01]  /*3850*/  LEA.HI.SX32 R235, R74, R143.reuse, 0x1b ;  /* 0x0000008f4aeb7211 */ /* 0x080fe200078fdaff */
[----:B------:R-:W-:Y:S01]  /*3860*/  IMAD R74, R134, UR14, RZ ;  /* 0x0000000e864a7c24 */ /* 0x000fe2000f8e02ff */
[----:B------:R-:W-:-:S02]  /*3870*/  LEA.HI.SX32 R247, R150, R143, 0x1b ;  /* 0x0000008f96f77211 */ /* 0x000fc400078fdaff */
[-C--:B------:R-:W-:Y:S02]  /*3880*/  LEA.HI.SX32 R237, R212, R143.reuse, 0x1b ;  /* 0x0000008fd4ed7211 */ /* 0x080fe400078fdaff */
[----:B------:R-:W-:Y:S02]  /*3890*/  LEA.HI.SX32 R245, R214, R143, 0x1b ;  /* 0x0000008fd6f57211 */ /* 0x000fe400078fdaff */
[-C--:B------:R-:W-:Y:S02]  /*38a0*/  LEA R244, R239, R116.reuse, 0x2 ;  /* 0x00000074eff47211 */ /* 0x080fe400078e10ff */
[-C--:B------:R-:W-:Y:S02]  /*38b0*/  LEA R242, R241, R116.reuse, 0x2 ;  /* 0x00000074f1f27211 */ /* 0x080fe400078e10ff */
[-C--:B------:R-:W-:Y:S02]  /*38c0*/  LEA R251, R251, R116.reuse, 0x2 ;  /* 0x00000074fbfb7211 */ /* 0x080fe400078e10ff */
[-C--:B------:R-:W-:Y:S01]  /*38d0*/  LEA R252, R75, R116.reuse, 0x2 ;  /* 0x000000744bfc7211 */ /* 0x080fe200078e10ff */
[----:B------:R-:W0:Y:S01]  /*38e0*/  LDS R220, [R242+0x1a80] ;  /* 0x001a8000f2dc7984 */ /* 0x000e220000000800 */
[----:B------:R-:W-:Y:S01]  /*38f0*/  LEA R250, R233, R116, 0x2 ;  /* 0x00000074e9fa7211 */ /* 0x000fe200078e10ff */
[----:B------:R-:W-:Y:S01]  /*3900*/  FMUL.FTZ R75, R104, R186 ;  /* 0x000000ba684b7220 */ /* 0x000fe20000410000 */
        /* <DEDUP_REMOVED lines=11> */
[----:B------:R-:W-:-:S02]  /*39c0*/  LEA R239, R226, R116, 0x2 ;  /* 0x00000074e2ef7211 */ /* 0x000fc400078e10ff */
[----:B------:R-:W-:Y:S01]  /*39d0*/  MOV R68, R143 ;  /* 0x0000008f00447202 */ /* 0x000fe20000000f00 */
        /* <DEDUP_REMOVED lines=14> */
[----:B-----5:R-:W-:Y:S01]  /*3ac0*/  FMUL.FTZ R69, R96, R187 ;  /* 0x000000bb60457220 */ /* 0x020fe20000410000 */
[----:B------:R-:W-:Y:S01]  /*3ad0*/  FFMA.FTZ R187, R83, -R182, R90 ;  /* 0x800000b653bb7223 */ /* 0x000fe2000001005a */
[----:B------:R-:W-:Y:S01]  /*3ae0*/  FFMA.FTZ R182, R86, -R185, R215 ;  /* 0x800000b956b67223 */ /* 0x000fe200000100d7 */
[----:B------:R5:W-:Y:S01]  /*3af0*/  STS [R70+0x211c], R189 ;  /* 0x00211cbd46007388 */ /* 0x000be20000000800 */
[----:B-1----:R-:W-:Y:S01]  /*3b00*/  FMUL.FTZ R71, R95, R154 ;  /* 0x0000009a5f477220 */ /* 0x002fe20000410000 */
[----:B------:R-:W-:-:S02]  /*3b10*/  FMUL.FTZ R215, R92, R215 ;  /* 0x000000d75cd77220 */ /* 0x000fc40000410000 */
[----:B------:R1:W-:Y:S04]  /*3b20*/  STS [R70+0x2120], R69 ;  /* 0x0021204546007388 */ /* 0x0003e80000000800 */
[----:B------:R2:W-:Y:S01]  /*3b30*/  STS [R70+0x2124], R71 ;  /* 0x0021244746007388 */ /* 0x0005e20000000800 */
[----:B-----5:R-:W-:-:S03]  /*3b40*/  FMUL.FTZ R189, R57, R88 ;  /* 0x0000005839bd7220 */ /* 0x020fc60000410000 */
[----:B------:R5:W-:Y:S01]  /*3b50*/  STS [R70+0x2108], R73 ;  /* 0x0021084946007388 */ /* 0x000be20000000800 */
[----:B-1----:R-:W-:-:S03]  /*3b60*/  HFMA2.MMA R69, -RZ, RZ, 0, 0 ;  /* 0x00000000ff457435 */ /* 0x002fc600000001ff */
[----:B------:R-:W-:Y:S01]  /*3b70*/  STS [R70+0x2134], R189 ;  /* 0x002134bd46007388 */ /* 0x000fe20000000800 */
[----:B--2---:R-:W-:-:S03]  /*3b80*/  IMAD R71, R131, UR15, R72 ;  /* 0x0000000f83477c24 */ /* 0x004fc6000f8e0248 */
[----:B------:R1:W-:Y:S01]  /*3b90*/  STS [R70+0x210c], R75 ;  /* 0x00210c4b46007388 */ /* 0x0003e20000000800 */
[----:B-----5:R-:W-:Y:S01]  /*3ba0*/  FMUL.FTZ R73, R93, R90 ;  /* 0x0000005a5d497220 */ /* 0x020fe20000410000 */
[--C-:B------:R-:W-:Y:S02]  /*3bb0*/  IMAD.WIDE.U32 R184, R130, UR15, R68.reuse ;  /* 0x0000000f82b87c25 */ /* 0x100fe4000f8e0044 */
[----:B------:R2:W-:Y:S02]  /*3bc0*/  STS [R70+0x2110], R193 ;  /* 0x002110c146007388 */ /* 0x0005e40000000800 */
[----:B------:R-:W-:Y:S01]  /*3bd0*/  IMAD.WIDE.U32 R68, R134, UR15, R68 ;  /* 0x0000000f86447c25 */ /* 0x000fe2000f8e0044 */
[----:B------:R-:W-:Y:S01]  /*3be0*/  IADD3 R185, R185, R71, RZ ;  /* 0x00000047b9b97210 */ /* 0x000fe20007ffe0ff */
[----:B------:R5:W-:Y:S02]  /*3bf0*/  STS [R70+0x2128], R73 ;  /* 0x0021284946007388 */ /* 0x000be40000000800 */
[----:B-1----:R-:W-:Y:S01]  /*3c00*/  FMUL.FTZ R75, R58, R155 ;  /* 0x0000009b3a4b7220 */ /* 0x002fe20000410000 */
[----:B------:R-:W-:Y:S01]  /*3c10*/  IMAD R71, R149, UR22, RZ ;  /* 0x0000001695477c24 */ /* 0x000fe2000f8e02ff */
[----:B------:R1:W-:Y:S01]  /*3c20*/  STS [R70+0x2114], R191 ;  /* 0x002114bf46007388 */ /* 0x0003e20000000800 */
[----:B--2---:R-:W-:-:S02]  /*3c30*/  FMUL.FTZ R193, R54, R89 ;  /* 0x0000005936c17220 */ /* 0x004fc40000410000 */
[C---:B------:R-:W-:Y:S01]  /*3c40*/  IMAD R189, R144.reuse, UR23, R71 ;  /* 0x0000001790bd7c24 */ /* 0x040fe2000f8e0247 */
[----:B------:R-:W-:Y:S01]  /*3c50*/  LEA R71, R113, 0xfffffc00, 0xa ;  /* 0xfffffc0071477811 */ /* 0x000fe200078e50ff */
[----:B------:R-:W-:Y:S01]  /*3c60*/  IMAD.WIDE.U32 R184, R144, UR22, R184 ;  /* 0x0000001690b87c25 */ /* 0x000fe2000f8e00b8 */
[----:B------:R-:W-:Y:S02]  /*3c70*/  STS [R70+0x212c], R215 ;  /* 0x00212cd746007388 */ /* 0x000fe40000000800 */
[----:B------:R-:W-:Y:S01]  /*3c80*/  IADD3 R90, -R71, UR20, -R143 ;  /* 0x00000014475a7c10 */ /* 0x000fe2000fffe98f */
[----:B-----5:R-:W-:Y:S01]  /*3c90*/  IMAD R73, R135, UR15, R74 ;  /* 0x0000000f87497c24 */ /* 0x020fe2000f8e024a */
[----:B------:R-:W-:Y:S01]  /*3ca0*/  STS [R70+0x2130], R75 ;  /* 0x0021304b46007388 */ /* 0x000fe20000000800 */
[----:B-1----:R-:W-:Y:S01]  /*3cb0*/  FMUL.FTZ R191, R55, R91 ;  /* 0x0000005b37bf7220 */ /* 0x002fe20000410000 */
[----:B------:R-:W-:Y:S01]  /*3cc0*/  ISETP.GE.AND P0, PT, R90, 0x1, PT ;  /* 0x000000015a00780c */ /* 0x000fe20003f06270 */
[----:B------:R-:W-:Y:S01]  /*3cd0*/  IMAD.IADD R69, R69, 0x1, R73 ;  /* 0x0000000145457824 */ /* 0x000fe200078e0249 */
[----:B------:R-:W-:Y:S01]  /*3ce0*/  STS [R70+0x213c], R193 ;  /* 0x00213cc146007388 */ /* 0x000fe20000000800 */
[----:B------:R-:W-:Y:S01]  /*3cf0*/  IMAD R73, R149, UR24, RZ ;  /* 0x0000001895497c24 */ /* 0x000fe2000f8e02ff */
[----:B------:R-:W-:Y:S01]  /*3d00*/  IADD3 R189, R185, R189, RZ ;  /* 0x000000bdb9bd7210 */ /* 0x000fe20007ffe0ff */
[----:B------:R-:W-:Y:S01]  /*3d10*/  IMAD.WIDE.U32 R68, R144, UR24, R68 ;  /* 0x0000001890447c25 */ /* 0x000fe2000f8e0044 */
[----:B------:R1:W-:Y:S01]  /*3d20*/  STS [R70+0x2138], R191 ;  /* 0x002138bf46007388 */ /* 0x0003e20000000800 */
[----:B------:R-:W-:-:S02]  /*3d30*/  SHF.R.S32.HI R74, RZ, 0x1f, R71 ;  /* 0x0000001fff4a7819 */ /* 0x000fc40000011447 */
[----:B------:R-:W-:Y:S01]  /*3d40*/  IMAD R73, R144, UR25, R73 ;  /* 0x0000001990497c24 */ /* 0x000fe2000f8e0249 */
[----:B------:R-:W-:Y:S01]  /*3d50*/  BAR.SYNC.DEFER_BLOCKING 0x0 ;  /* 0x0000000000007b1d */ /* 0x000fe20000010000 */
[C---:B------:R-:W-:Y:S02]  /*3d60*/  IADD3 R72, P1, R71.reuse, R184, RZ ;  /* 0x000000b847487210 */ /* 0x040fe40007f3e0ff */
[----:B-1----:R-:W-:Y:S02]  /*3d70*/  IADD3 R70, P2, R71, R68, RZ ;  /* 0x0000004447467210 */ /* 0x002fe40007f5e0ff */
[----:B------:R-:W-:Y:S02]  /*3d80*/  IADD3 R191, R69, R73, RZ ;  /* 0x0000004945bf7210 */ /* 0x000fe40007ffe0ff */
[C---:B------:R-:W-:Y:S02]  /*3d90*/  IADD3.X R73, R74.reuse, R189, RZ, P1, !PT ;  /* 0x000000bd4a497210 */ /* 0x040fe40000ffe4ff */
[----:B------:R-:W-:Y:S01]  /*3da0*/  IADD3.X R71, R74, R191, RZ, P2, !PT ;  /* 0x000000bf4a477210 */ /* 0x000fe200017fe4ff */
[----:B0--34-:R-:W-:Y:S06]  /*3db0*/  @!P0 BRA `(.L_x_6382) ;  /* 0x00000000003c8947 */ /* 0x019fec0003800000 */
[----:B------:R-:W0:Y:S01]  /*3dc0*/  LDS R252, [R252+0x2100] ;  /* 0x00210000fcfc7984 */ /* 0x000e220000000800 */
[-C--:B------:R-:W-:Y:S02]  /*3dd0*/  IMAD R74, R3, R132.reuse, RZ ;  /* 0x00000084034a7224 */ /* 0x080fe400078e02ff */
[----:B------:R-:W-:-:S04]  /*3de0*/  IMAD.WIDE.U32 R72, R5, R132, R72 ;  /* 0x0000008405487225 */ /* 0x000fc800078e0048 */
[C---:B------:R-:W-:Y:S01]  /*3df0*/  IMAD R75, R5.reuse, R133, R74 ;  /* 0x00000085054b7224 */ /* 0x040fe200078e024a */
[----:B------:R-:W-:Y:S01]  /*3e00*/  LEA R74, P0, R72, UR26, 0x2 ;  /* 0x0000001a484a7c11 */ /* 0x000fe2000f8010ff */
[----:B------:R-:W-:-:S03]  /*3e10*/  IMAD.WIDE.U32 R70, R5, R136, R70 ;  /* 0x0000008805467225 */ /* 0x000fc600078e0046 */
[----:B------:R-:W-:-:S04]  /*3e20*/  IADD3 R75, R73, R75, RZ ;  /* 0x0000004b494b7210 */ /* 0x000fc80007ffe0ff */
[----:B------:R-:W-:Y:S01]  /*3e30*/  LEA.HI.X R75, R72, UR27, R75, 0x2, P0 ;  /* 0x0000001b484b7c11 */ /* 0x000fe200080f144b */
[----:B------:R-:W-:-:S04]  /*3e40*/  IMAD R72, R3, R136, RZ ;  /* 0x0000008803487224 */ /* 0x000fc800078e02ff */
[----:B------:R-:W-:Y:S01]  /*3e50*/  IMAD R3, R5, R137, R72 ;  /* 0x0000008905037224 */ /* 0x000fe200078e0248 */
[----:B------:R-:W-:Y:S01]  /*3e60*/  LEA R72, P0, R70, UR28, 0x2 ;  /* 0x0000001c46487c11 */ /* 0x000fe2000f8010ff */
[----:B------:R1:W-:Y:S03]  /*3e70*/  REDG.E.ADD.F32.FTZ.RN.STRONG.GPU desc[UR12][R74.64], R237 ;  /* 0x000000ed4a0079a6 */ /* 0x0003e6000c10f38c */
[----:B------:R-:W-:-:S04]  /*3e80*/  IADD3 R3, R71, R3, RZ ;  /* 0x0000000347037210 */ /* 0x000fc80007ffe0ff */
[----:B------:R-:W-:-:S05]  /*3e90*/  LEA.HI.X R73, R70, UR29, R3, 0x2, P0 ;  /* 0x0000001d46497c11 */ /* 0x000fca00080f1403 */
[----:B0-----:R1:W-:Y:S02]  /*3ea0*/  REDG.E.ADD.F32.FTZ.RN.STRONG.GPU desc[UR12][R72.64], R252 ;  /* 0x000000fc480079a6 */ /* 0x0013e4000c10f38c */
.L_x_6382:
[----:B------:R-:W-:Y:S05]  /*3eb0*/  BSYNC B0 ;  /* 0x0000000000007941 */ /* 0x000fea0003800000 */
.L_x_6381:
[----:B------:R-:W-:Y:S01]  /*3ec0*/  FFMA.FTZ R3, R187, R204, R80 ;  /* 0x000000ccbb037223 */ /* 0x000fe20000010050 */
[----:B-1----:R-:W-:Y:S01]  /*3ed0*/  FFMA.FTZ R74, R152, -R167, R155 ;  /* 0x800000a7984a7223 */ /* 0x002fe2000001009b */
[----:B------:R-:W-:Y:S01]  /*3ee0*/  LEA R70, P0, R184, UR26, 0x2 ;  /* 0x0000001ab8467c11 */ /* 0x000fe2000f8010ff */
[----:B------:R-:W-:Y:S02]  /*3ef0*/  IMAD R69, R114, -0x400, R151 ;  /* 0xfffffc0072457824 */ /* 0x000fe400078e0297 */
[----:B------:R-:W-:Y:S01]  /*3f00*/  FFMA.FTZ R223, R182, R223, R3 ;  /* 0x000000dfb6df7223 */ /* 0x000fe20000010003 */
[----:B------:R-:W-:Y:S01]  /*3f10*/  FFMA.FTZ R3, R85, -R164, R88 ;  /* 0x800000a455037223 */ /* 0x000fe20000010058 */
[----:B------:R-:W-:Y:S01]  /*3f20*/  LEA.HI.X R71, R184, UR27, R189, 0x2, P0 ;  /* 0x0000001bb8477c11 */ /* 0x000fe200080f14bd */
[----:B------:R-:W-:Y:S01]  /*3f30*/  USHF.L.U64.HI UR7, UR4, 0x2, UR5 ;  /* 0x0000000204077899 */ /* 0x000fe20008010205 */
[----:B------:R-:W-:Y:S01]  /*3f40*/  FFMA.FTZ R80, R74, R227, R223 ;  /* 0x000000e34a507223 */ /* 0x000fe200000100df */
[----:B------:R-:W-:Y:S01]  /*3f50*/  LEA R72, P0, R68, UR28, 0x2 ;  /* 0x0000001c44487c11 */ /* 0x000fe2000f8010ff */
[----:B------:R-:W-:Y:S01]  /*3f60*/  FFMA.FTZ R91, R156, -R165, R91 ;  /* 0x800000a59c5b7223 */ /* 0x000fe2000001005b */
[----:B------:R-:W-:-:S04]  /*3f70*/  IMAD.WIDE R70, R69, 0x4, R70 ;  /* 0x0000000445467825 */ /* 0x000fc800078e0246 */
[----:B------:R-:W-:Y:S01]  /*3f80*/  FFMA.FTZ R80, R3, R208, R80 ;  /* 0x000000d003507223 */ /* 0x000fe20000010050 */
[----:B------:R-:W-:Y:S01]  /*3f90*/  LEA.HI.X R73, R68, UR29, R191, 0x2, P0 ;  /* 0x0000001d44497c11 */ /* 0x000fe200080f14bf */
[----:B------:R-:W-:Y:S01]  /*3fa0*/  USHF.L.U32 UR6, UR4, 0x2, URZ ;  /* 0x0000000204067899 */ /* 0x000fe2000800063f */
[----:B------:R-:W-:Y:S01]  /*3fb0*/  ISETP.GE.AND P0, PT, R90, 0x41, PT ;  /* 0x000000415a00780c */ /* 0x000fe20003f06270 */
[----:B------:R-:W-:Y:S01]  /*3fc0*/  FFMA.FTZ R210, R91, R210, R80 ;  /* 0x000000d25bd27223 */ /* 0x000fe20000010050 */
[----:B------:R-:W-:Y:S02]  /*3fd0*/  IMAD R80, R132, UR7, RZ ;  /* 0x0000000784507c24 */ /* 0x000fe4000f8e02ff */
[----:B------:R-:W-:Y:S01]  /*3fe0*/  FFMA.FTZ R68, R84, -R163, R89 ;  /* 0x800000a354447223 */ /* 0x000fe20000010059 */
[----:B------:R-:W-:Y:S01]  /*3ff0*/  IMAD.WIDE R72, R69, 0x4, R72 ;  /* 0x0000000445487825 */ /* 0x000fe200078e0248 */
[----:B------:R-:W-:Y:S01]  /*4000*/  BSSY B0, `(.L_x_6383) ;  /* 0x0000010000007945 */ /* 0x000fe20003800000 */
[----:B------:R-:W-:-:S02]  /*4010*/  ISETP.GE.AND P1, PT, R90, 0x81, PT ;  /* 0x000000815a00780c */ /* 0x000fc40003f26270 */
[----:B------:R-:W-:Y:S01]  /*4020*/  FMUL.FTZ R231, R68, R231 ;  /* 0x000000e744e77220 */ /* 0x000fe20000410000 */
[----:B------:R-:W-:Y:S01]  /*4030*/  IMAD.WIDE.U32 R70, R132, UR6, R70 ;  /* 0x0000000684467c25 */ /* 0x000fe2000f8e0046 */
[----:B------:R-:W-:-:S03]  /*4040*/  ISETP.GE.AND P6, PT, R90, 0xc1, PT ;  /* 0x000000c15a00780c */ /* 0x000fc60003fc6270 */
[----:B------:R-:W-:Y:S02]  /*4050*/  IMAD R69, R133, UR6, R80 ;  /* 0x0000000685457c24 */ /* 0x000fe4000f8e0250 */
[C---:B------:R-:W-:Y:S02]  /*4060*/  IMAD R88, R136.reuse, UR7, RZ ;  /* 0x0000000788587c24 */ /* 0x040fe4000f8e02ff */
[----:B------:R-:W-:Y:S01]  /*4070*/  IMAD.WIDE.U32 R72, R136, UR6, R72 ;  /* 0x0000000688487c25 */ /* 0x000fe2000f8e0048 */
[----:B------:R-:W-:Y:S02]  /*4080*/  IADD3 R71, R71, R69, RZ ;  /* 0x0000004547477210 */ /* 0x000fe40007ffe0ff */
[----:B------:R0:W1:Y:S01]  /*4090*/  LDS R69, [R250+0x2200] ;  /* 0x00220000fa457984 */ /* 0x0000620000000800 */
[----:B------:R-:W-:-:S05]  /*40a0*/  IMAD R75, R137, UR6, R88 ;  /* 0x00000006894b7c24 */ /* 0x000fca000f8e0258 */
[----:B------:R-:W-:Y:S01]  /*40b0*/  IADD3 R73, R73, R75, RZ ;  /* 0x0000004b49497210 */ /* 0x000fe20007ffe0ff */
[----:B------:R-:W-:Y:S01]  /*40c0*/  FADD.FTZ R75, R210, R231 ;  /* 0x000000e7d24b7221 */ /* 0x000fe20000010000 */
[----:B0-----:R-:W-:Y:S06]  /*40d0*/  @!P0 BRA `(.L_x_6384) ;  /* 0x0000000000088947 */ /* 0x001fec0003800000 */
[----:B------:R0:W-:Y:S04]  /*40e0*/  REDG.E.ADD.F32.FTZ.RN.STRONG.GPU desc[UR12][R70.64+-0xf00], R235 ;  /* 0xfff100eb460079a6 */ /* 0x0001e8000c10f38c */
[----:B-1----:R0:W-:Y:S02]  /*40f0*/  REDG.E.ADD.F32.FTZ.RN.STRONG.GPU desc[UR12][R72.64+-0xf00], R69 ;  /* 0xfff10045480079a6 */ /* 0x0021e4000c10f38c */
.L_x_6384:
[----:B------:R-:W-:Y:S05]  /*4100*/  BSYNC B0 ;  /* 0x0000000000007941 */ /* 0x000fea0003800000 */
.L_x_6383:
[----:B------:R-:W2:Y:S01]  /*4110*/  LDS R249, [R249+0x2300] ;  /* 0x00230000f9f97984 */ /* 0x000ea20000000800 */
[----:B------:R-:W-:Y:S04]  /*4120*/  BSSY B0, `(.L_x_6385) ;  /* 0x0000004000007945 */ /* 0x000fe80003800000 */
[----:B------:R-:W-:Y:S05]  /*4130*/  @!P1 BRA `(.L_x_6386) ;  /* 0x0000000000089947 */ /* 0x000fea0003800000 */
[----:B------:R3:W-:Y:S04]  /*4140*/  REDG.E.ADD.F32.FTZ.RN.STRONG.GPU desc[UR12][R70.64+-0xe00], R234 ;  /* 0xfff200ea460079a6 */ /* 0x0007e8000c10f38c */
[----:B--2---:R3:W-:Y:S02]  /*4150*/  REDG.E.ADD.F32.FTZ.RN.STRONG.GPU desc[UR12][R72.64+-0xe00], R249 ;  /* 0xfff200f9480079a6 */ /* 0x0047e4000c10f38c */
.L_x_6386:
[----:B------:R-:W-:Y:S05]  /*4160*/  BSYNC B0 ;  /* 0x0000000000007941 */ /* 0x000fea0003800000 */
.L_x_6385:
[----:B01----:R0:W1:Y:S01]  /*4170*/  LDS R69, [R248+0x2400] ;  /* 0x00240000f8457984 */ /* 0x0030620000000800 */
        /* <DEDUP_REMOVED lines=9> */
[----:B-1----:R0:W-:Y:S02]  /*4210*/  REDG.E.ADD.F32.FTZ.RN.STRONG.GPU desc[UR12][R72.64+-0xd00], R69 ;  /* 0xfff30045480079a6 */ /* 0x0021e4000c10f38c */
.L_x_6388:
[----:B------:R-:W-:Y:S05]  /*4220*/  BSYNC B0 ;  /* 0x0000000000007941 */ /* 0x000fea0003800000 */
.L_x_6387:
[----:B------:R-:W4:Y:S01]  /*4230*/  LDS R247, [R247+0x2500] ;  /* 0x00250000f7f77984 */ /* 0x000f220000000800 */
[----:B------:R-:W-:Y:S04]  /*4240*/  BSSY B0, `(.L_x_6389) ;  /* 0x0000004000007945 */ /* 0x000fe80003800000 */
[----:B------:R-:W-:Y:S05]  /*4250*/  @!P1 BRA `(.L_x_6390) ;  /* 0x0000000000089947 */ /* 0x000fea0003800000 */
[----:B------:R0:W-:Y:S04]  /*4260*/  REDG.E.ADD.F32.FTZ.RN.STRONG.GPU desc[UR12][R70.64+-0xc00], R232 ;  /* 0xfff400e8460079a6 */ /* 0x0001e8000c10f38c */
[----:B----4-:R0:W-:Y:S02]  /*4270*/  REDG.E.ADD.F32.FTZ.RN.STRONG.GPU desc[UR12][R72.64+-0xc00], R247 ;  /* 0xfff400f7480079a6 */ /* 0x0101e4000c10f38c */
.L_x_6390:
[----:B------:R-:W-:Y:S05]  /*4280*/  BSYNC B0 ;  /* 0x0000000000007941 */ /* 0x000fea0003800000 */
.L_x_6389:
[----:B01----:R0:W1:Y:S01]  /*4290*/  LDS R69, [R246+0x2600] ;  /* 0x00260000f6457984 */ /* 0x0030620000000800 */
[----:B------:R-:W-:Y:S04]  /*42a0*/  BSSY B0, `(.L_x_6391) ;  /* 0x0000004000007945 */ /* 0x000fe80003800000 */
[----:B------:R-:W-:Y:S05]  /*42b0*/  @!P2 BRA `(.L_x_6392) ;  /* 0x000000000008a947 */ /* 0x000fea0003800000 */
[----:B------:R0:W-:Y:S04]  /*42c0*/  REDG.E.ADD.F32.FTZ.RN.STRONG.GPU desc[UR12][R70.64+-0xb00], R230 ;  /* 0xfff500e6460079a6 */ /* 0x0001e8000c10f38c */
[----:B-1----:R0:W-:Y:S02]  /*42d0*/  REDG.E.ADD.F32.FTZ.RN.STRONG.GPU desc[UR12][R72.64+-0xb00], R69 ;  /* 0xfff50045480079a6 */ /* 0x0021e4000c10f38c */
.L_x_6392:
[----:B------:R-:W-:Y:S05]  /*42e0*/  BSYNC B0 ;  /* 0x0000000000007941 */ /* 0x000fea0003800000 */
.L_x_6391:
[----:B------:R-:W0:Y:S01]  /*42f0*/  LDS R245, [R245+0x2700] ;  /* 0x00270000f5f57984 */ /* 0x000e220000000800 */
[----:B------:R-:W-:Y:S04]  /*4300*/  BSSY B0, `(.L_x_6393) ;  /* 0x0000004000007945 */ /* 0x000fe80003800000 */
[----:B------:R-:W-:Y:S05]  /*4310*/  @!P3 BRA `(.L_x_6394) ;  /* 0x000000000008b947 */ /* 0x000fea0003800000 */
[----:B------:R1:W-:Y:S04]  /*4320*/  REDG.E.ADD.F32.FTZ.RN.STRONG.GPU desc[UR12][R70.64+-0xa00], R228 ;  /* 0xfff600e4460079a6 */ /* 0x0003e8000c10f38c */
[----:B0-----:R0:W-:Y:S02]  /*4330*/  REDG.E.ADD.F32.FTZ.RN.STRONG.GPU desc[UR12][R72.64+-0xa00], R245 ;  /* 0xfff600f5480079a6 */ /* 0x0011e4000c10f38c */
.L_x_6394:
[----:B------:R-:W-:Y:S05]  /*4340*/  BSYNC B0 ;  /* 0x0000000000007941 */ /* 0x000fea0003800000 */
.L_x_6393:
[----:B01----:R0:W1:Y:S01]  /*4350*/  LDS R69, [R244+0x2800] ;  /* 0x00280000f4457984 */ /* 0x0030620000000800 */
[----:B------:R-:W-:Y:S04]  /*4360*/  BSSY B0, `(.L_x_6395) ;  /* 0x0000004000007945 */ /* 0x000fe80003800000 */
[----:B------:R-:W-:Y:S05]  /*4370*/  @!P4 BRA `(.L_x_6396) ;  /* 0x000000000008c947 */ /* 0x000fea0003800000 */
[----:B------:R0:W-:Y:S04]  /*4380*/  REDG.E.ADD.F32.FTZ.RN.STRONG.GPU desc[UR12][R70.64+-0x900], R226 ;  /* 0xfff700e2460079a6 */ /* 0x0001e8000c10f38c */
[----:B-1----:R0:W-:Y:S02]  /*4390*/  REDG.E.ADD.F32.FTZ.RN.STRONG.GPU desc[UR12][R72.64+-0x900], R69 ;  /* 0xfff70045480079a6 */ /* 0x0021e4000c10f38c */
.L_x_6396:
[----:B------:R-:W-:Y:S05]  /*43a0*/  BSYNC B0 ;  /* 0x0000000000007941 */ /* 0x000fea0003800000 */
.L_x_6395:
[----:B------:R-:W0:Y:S01]  /*43b0*/  LDS R251, [R251+0x2900] ;  /* 0x00290000fbfb7984 */ /* 0x000e220000000800 */
[----:B------:R-:W-:Y:S04]  /*43c0*/  BSSY B0, `(.L_x_6397) ;  /* 0x0000004000007945 */ /* 0x000fe80003800000 */
[----:B------:R-:W-:Y:S05]  /*43d0*/  @!P5 BRA `(.L_x_6398) ;  /* 0x000000000008d947 */ /* 0x000fea0003800000 */
[----:B------:R1:W-:Y:S04]  /*43e0*/  REDG.E.ADD.F32.FTZ.RN.STRONG.GPU desc[UR12][R70.64+-0x800], R224 ;  /* 0xfff800e0460079a6 */ /* 0x0003e8000c10f38c */
[----:B0-----:R0:W-:Y:S02]  /*43f0*/  REDG.E.ADD.F32.FTZ.RN.STRONG.GPU desc[UR12][R72.64+-0x800], R251 ;  /* 0xfff800fb480079a6 */ /* 0x0011e4000c10f38c */
.L_x_6398:
[----:B------:R-:W-:Y:S05]  /*4400*/  BSYNC B0 ;  /* 0x0000000000007941 */ /* 0x000fea0003800000 */
.L_x_6397:
[----:B------:R-:W0:Y:S01]  /*4410*/  LDS R243, [R243+0x2a00] ;  /* 0x002a0000f3f37984 */ /* 0x000e220000000800 */
        /* <DEDUP_REMOVED lines=10> */
.L_x_6400:
[----:B------:R-:W-:Y:S05]  /*44c0*/  BSYNC B0 ;  /* 0x0000000000007941 */ /* 0x000fea0003800000 */
.L_x_6399:
[----:B01----:R0:W1:Y:S01]  /*44d0*/  LDS R69, [R242+0x2b00] ;  /* 0x002b0000f2457984 */ /* 0x0030620000000800 */
[----:B------:R-:W-:Y:S04]  /*44e0*/  BSSY B0, `(.L_x_6401) ;  /* 0x0000004000007945 */ /* 0x000fe80003800000 */
[----:B------:R-:W-:Y:S05]  /*44f0*/  @!P1 BRA `(.L_x_6402) ;  /* 0x0000000000089947 */ /* 0x000fea0003800000 */
[----:B------:R0:W-:Y:S04]  /*4500*/  REDG.E.ADD.F32.FTZ.RN.STRONG.GPU desc[UR12][R70.64+-0x600], R220 ;  /* 0xfffa00dc460079a6 */ /* 0x0001e8000c10f38c */
[----:B-1----:R0:W-:Y:S02]  /*4510*/  REDG.E.ADD.F32.FTZ.RN.STRONG.GPU desc[UR12][R72.64+-0x600], R69 ;  /* 0xfffa0045480079a6 */ /* 0x0021e4000c10f38c */
.L_x_6402:
[----:B------:R-:W-:Y:S05]  /*4520*/  BSYNC B0 ;  /* 0x0000000000007941 */ /* 0x000fea0003800000 */
.L_x_6401:
[----:B------:R-:W0:Y:S01]  /*4530*/  LDS R241, [R241+0x2c00] ;  /* 0x002c0000f1f17984 */ /* 0x000e220000000800 */
[----:B------:R-:W-:Y:S04]  /*4540*/  BSSY B0, `(.L_x_6403) ;  /* 0x0000004000007945 */ /* 0x000fe80003800000 */
[----:B------:R-:W-:Y:S05]  /*4550*/  @!P2 BRA `(.L_x_6404) ;  /* 0x000000000008a947 */ /* 0x000fea0003800000 */
[----:B------:R1:W-:Y:S04]  /*4560*/  REDG.E.ADD.F32.FTZ.RN.STRONG.GPU desc[UR12][R70.64+-0x500], R218 ;  /* 0xfffb00da460079a6 */ /* 0x0003e8000c10f38c */
[----:B0-----:R0:W-:Y:S02]  /*4570*/  REDG.E.ADD.F32.FTZ.RN.STRONG.GPU desc[UR12][R72.64+-0x500], R241 ;  /* 0xfffb00f1480079a6 */ /* 0x0011e4000c10f38c */
.L_x_6404:
[----:B------:R-:W-:Y:S05]  /*4580*/  BSYNC B0 ;  /* 0x0000000000007941 */ /* 0x000fea0003800000 */
.L_x_6403:
[----:B01----:R0:W1:Y:S01]  /*4590*/  LDS R69, [R240+0x2d00] ;  /* 0x002d0000f0457984 */ /* 0x0030620000000800 */
[----:B------:R-:W-:Y:S04]  /*45a0*/  BSSY B0, `(.L_x_6405) ;  /* 0x0000004000007945 */ /* 0x000fe80003800000 */
[----:B------:R-:W-:Y:S05]  /*45b0*/  @!P3 BRA `(.L_x_6406) ;  /* 0x000000000008b947 */ /* 0x000fea0003800000 */
[----:B------:R0:W-:Y:S04]  /*45c0*/  REDG.E.ADD.F32.FTZ.RN.STRONG.GPU desc[UR12][R70.64+-0x400], R216 ;  /* 0xfffc00d8460079a6 */ /* 0x0001e8000c10f38c */
[----:B-1----:R0:W-:Y:S02]  /*45d0*/  REDG.E.ADD.F32.FTZ.RN.STRONG.GPU desc[UR12][R72.64+-0x400], R69 ;  /* 0xfffc0045480079a6 */ /* 0x0021e4000c10f38c */
.L_x_6406:
[----:B------:R-:W-:Y:S05]  /*45e0*/  BSYNC B0 ;  /* 0x0000000000007941 */ /* 0x000fea0003800000 */
.L_x_6405:
[----:B------:R-:W0:Y:S01]  /*45f0*/  LDS R239, [R239+0x2e00] ;  /* 0x002e0000efef7984 */ /* 0x000e220000000800 */
[----:B------:R-:W-:Y:S04]  /*4600*/  BSSY B0, `(.L_x_6407) ;  /* 0x0000004000007945 */ /* 0x000fe80003800000 */
[----:B------:R-:W-:Y:S05]  /*4610*/  @!P4 BRA `(.L_x_6408) ;  /* 0x000000000008c947 */ /* 0x000fea0003800000 */
[----:B------:R1:W-:Y:S04]  /*4620*/  REDG.E.ADD.F32.FTZ.RN.STRONG.GPU desc[UR12][R70.64+-0x300], R214 ;  /* 0xfffd00d6460079a6 */ /* 0x0003e8000c10f38c */
[----:B0-----:R0:W-:Y:S02]  /*4630*/  REDG.E.ADD.F32.FTZ.RN.STRONG.GPU desc[UR12][R72.64+-0x300], R239 ;  /* 0xfffd00ef480079a6 */ /* 0x0011e4000c10f38c */
.L_x_6408:
[----:B------:R-:W-:Y:S05]  /*4640*/  BSYNC B0 ;  /* 0x0000000000007941 */ /* 0x000fea0003800000 */
.L_x_6407:
[----:B01----:R0:W1:Y:S01]  /*4650*/  LDS R69, [R238+0x2f00] ;  /* 0x002f0000ee457984 */ /* 0x0030620000000800 */
[----:B------:R-:W-:Y:S04]  /*4660*/  BSSY B0, `(.L_x_6409) ;  /* 0x0000004000007945 */ /* 0x000fe80003800000 */
[----:B------:R-:W-:Y:S05]  /*4670*/  @!P5 BRA `(.L_x_6410) ;  /* 0x000000000008d947 */ /* 0x000fea0003800000 */
[----:B------:R0:W-:Y:S04]  /*4680*/  REDG.E.ADD.F32.FTZ.RN.STRONG.GPU desc[UR12][R70.64+-0x200], R212 ;  /* 0xfffe00d4460079a6 */ /* 0x0001e8000c10f38c */
[----:B-1----:R0:W-:Y:S02]  /*4690*/  REDG.E.ADD.F32.FTZ.RN.STRONG.GPU desc[UR12][R72.64+-0x200], R69 ;  /* 0xfffe0045480079a6 */ /* 0x0021e4000c10f38c */
.L_x_6410:
[----:B------:R-:W-:Y:S05]  /*46a0*/  BSYNC B0 ;  /* 0x0000000000007941 */ /* 0x000fea0003800000 */
.L_x_6409:
[----:B01----:R0:W1:Y:S01]  /*46b0*/  LDS R69, [R236+0x3000] ;  /* 0x00300000ec457984 */ /* 0x0030620000000800 */
[----:B------:R-:W-:Y:S04]  /*46c0*/  BSSY B0, `(.L_x_6411) ;  /* 0x0000004000007945 */ /* 0x000fe80003800000 */
[----:B------:R-:W-:Y:S05]  /*46d0*/  @!P6 BRA `(.L_x_6412) ;  /* 0x000000000008e947 */ /* 0x000fea0003800000 */
[----:B------:R0:W-:Y:S04]  /*46e0*/  REDG.E.ADD.F32.FTZ.RN.STRONG.GPU desc[UR12][R70.64+-0x100], R150 ;  /* 0xffff0096460079a6 */ /* 0x0001e8000c10f38c */
[----:B-1----:R0:W-:Y:S02]  /*46f0*/  REDG.E.ADD.F32.FTZ.RN.STRONG.GPU desc[UR12][R72.64+-0x100], R69 ;  /* 0xffff0045480079a6 */ /* 0x0021e4000c10f38c */
.L_x_6412:
[----:B------:R-:W-:Y:S05]  /*4700*/  BSYNC B0 ;  /* 0x0000000000007941 */ /* 0x000fea0003800000 */
.L_x_6411:
[----:B0--3--:R-:W0:Y:S01]  /*4710*/  SHFL.DOWN P0, R70, R75, 0x1, 0x1f ;  /* 0x08201f004b467f89 */ /* 0x009e220000000000 */
[-C--:B-1----:R-:W-:Y:S01]  /*4720*/  FMUL.FTZ R69, R2, R213.reuse ;  /* 0x000000d502457220 */ /* 0x082fe20000410000 */
[----:B------:R-:W-:Y:S01]  /*4730*/  FMUL.FTZ R213, R84, R213 ;  /* 0x000000d554d57220 */ /* 0x000fe20000410000 */
[----:B------:R-:W-:Y:S01]  /*4740*/  FMUL.FTZ R156, R156, R211 ;  /* 0x000000d39c9c7220 */ /* 0x000fe20000410000 */
[----:B------:R-:W-:Y:S01]  /*4750*/  ISETP.NE.AND P1, PT, R142, RZ, PT ;  /* 0x000000ff8e00720c */ /* 0x000fe20003f25270 */
[----:B------:R-:W-:Y:S01]  /*4760*/  FMUL.FTZ R69, R68, R69 ;  /* 0x0000004544457220 */ /* 0x000fe20000410000 */
[----:B------:R-:W-:Y:S01]  /*4770*/  FMUL.FTZ R68, R2, R211 ;  /* 0x000000d302447220 */ /* 0x000fe20000410000 */
[-C--:B------:R-:W-:Y:S01]  /*4780*/  FFMA.FTZ R22, R39, R213.reuse, R22 ;  /* 0x000000d527167223 */ /* 0x080fe20000010016 */
[----:B------:R-:W-:Y:S01]  /*4790*/  FMUL.FTZ R161, R161, R206 ;  /* 0x000000cea1a17220 */ /* 0x000fe20000410000 */
        /* <DEDUP_REMOVED lines=9> */
[----:B------:R-:W-:Y:S01]  /*4830*/  FADD.FTZ R7, R72, R7 ;  /* 0x0000000748077221 */ /* 0x000fe20000010000 */
[----:B------:R-:W-:Y:S01]  /*4840*/  FMUL.FTZ R72, R83, R203 ;  /* 0x000000cb53487220 */ /* 0x000fe20000410000 */
[----:B------:R-:W-:Y:S01]  /*4850*/  ISETP.NE.AND P2, PT, R143, RZ, PT ;  /* 0x000000ff8f00720c */ /* 0x000fe20003f45270 */
[----:B------:R-:W-:Y:S01]  /*4860*/  FFMA.FTZ R207, R168, R69, R207 ;  /* 0x00000045a8cf7223 */ /* 0x000fe200000100cf */
[-C--:B------:R-:W-:Y:S01]  /*4870*/  FMUL.FTZ R69, R82, R199.reuse ;  /* 0x000000c752457220 */ /* 0x080fe20000410000 */
[----:B------:R-:W-:Y:S01]  /*4880*/  FFMA.FTZ R33, R48, R72, R33 ;  /* 0x0000004830217223 */ /* 0x000fe20000010021 */
[----:B0-----:R-:W-:Y:S01]  /*4890*/  @P0 FADD R70, R75, R70 ;  /* 0x000000464b460221 */ /* 0x001fe20000000000 */
[----:B------:R-:W-:Y:S01]  /*48a0*/  FMUL.FTZ R199, R2, R199 ;  /* 0x000000c702c77220 */ /* 0x000fe20000410000 */
[----:B------:R-:W-:Y:S01]  /*48b0*/  FFMA.FTZ R32, R49, R69, R32 ;  /* 0x0000004531207223 */ /* 0x000fe20000010020 */
[----:B------:R-:W-:Y:S01]  /*48c0*/  FMUL.FTZ R160, R160, R229 ;  /* 0x000000e5a0a07220 */ /* 0x000fe20000410000 */
[----:B------:R-:W-:Y:S01]  /*48d0*/  FMUL.FTZ R162, R162, R219 ;  /* 0x000000dba2a27220 */ /* 0x000fe20000410000 */
[----:B------:R-:W0:Y:S01]  /*48e0*/  SHFL.DOWN P0, R71, R70, 0x2, 0x1f ;  /* 0x08401f0046477f89 */ /* 0x000e220000000000 */
[----:B------:R-:W-:Y:S01]  /*48f0*/  FMUL.FTZ R199, R188, R199 ;  /* 0x000000c7bcc77220 */ /* 0x000fe20000410000 */
[C---:B------:R-:W-:Y:S01]  /*4900*/  FMUL.FTZ R229, R2.reuse, R229 ;  /* 0x000000e502e57220 */ /* 0x040fe20000410000 */
[----:B------:R-:W-:Y:S01]  /*4910*/  FMUL.FTZ R219, R2, R219 ;  /* 0x000000db02db7220 */ /* 0x000fe20000410000 */
[----:B------:R-:W-:Y:S01]  /*4920*/  BSSY B0, `(.L_x_6413) ;  /* 0x000005a000007945 */ /* 0x000fe20003800000 */
[----:B------:R-:W-:Y:S01]  /*4930*/  FFMA.FTZ R199, R172, R69, R199 ;  /* 0x00000045acc77223 */ /* 0x000fe200000100c7 */
[-C--:B------:R-:W-:Y:S01]  /*4940*/  FMUL.FTZ R69, R78, R225.reuse ;  /* 0x000000e14e457220 */ /* 0x080fe20000410000 */
[----:B------:R-:W-:Y:S01]  /*4950*/  FMUL.FTZ R225, R2, R225 ;  /* 0x000000e102e17220 */ /* 0x000fe20000410000 */
[----:B------:R-:W-:Y:S01]  /*4960*/  FMUL.FTZ R194, R194, R229 ;  /* 0x000000e5c2c27220 */ /* 0x000fe20000410000 */
[----:B------:R-:W-:Y:S01]  /*4970*/  FMUL.FTZ R202, R202, R219 ;  /* 0x000000dbcaca7220 */ /* 0x000fe20000410000 */
[----:B------:R-:W-:Y:S01]  /*4980*/  FFMA.FTZ R31, R46, R156, R31 ;  /* 0x0000009c2e1f7223 */ /* 0x000fe2000001001f */
[----:B------:R-:W-:Y:S01]  /*4990*/  FMUL.FTZ R225, R196, R225 ;  /* 0x000000e1c4e17220 */ /* 0x000fe20000410000 */
[----:B------:R-:W-:Y:S01]  /*49a0*/  FFMA.FTZ R194, R179, R160, R194 ;  /* 0x000000a0b3c27223 */ /* 0x000fe200000100c2 */
[----:B------:R-:W-:Y:S01]  /*49b0*/  FFMA.FTZ R202, R183, R162, R202 ;  /* 0x000000a2b7ca7223 */ /* 0x000fe200000100ca */
[----:B------:R-:W-:Y:S01]  /*49c0*/  FADD.FTZ R6, R213, R6 ;  /* 0x00000006d5067221 */ /* 0x000fe20000010000 */
[-C--:B------:R-:W-:Y:S01]  /*49d0*/  FFMA.FTZ R225, R176, R69.reuse, R225 ;  /* 0x00000045b0e17223 */ /* 0x080fe200000100e1 */
[----:B------:R-:W-:Y:S01]  /*49e0*/  FADD.FTZ R20, R207, R20 ;  /* 0x00000014cf147221 */ /* 0x000fe20000010000 */
[----:B------:R-:W-:Y:S01]  /*49f0*/  FADD.FTZ R16, R199, R16 ;  /* 0x00000010c7107221 */ /* 0x000fe20000010000 */
[----:B------:R-:W-:Y:S01]  /*4a00*/  FFMA.FTZ R27, R42, R160, R27 ;  /* 0x000000a02a1b7223 */ /* 0x000fe2000001001b */
[----:B------:R-:W-:Y:S01]  /*4a10*/  FFMA.FTZ R34, R51, R69, R34 ;  /* 0x0000004533227223 */ /* 0x000fe20000010022 */
[----:B------:R-:W-:Y:S01]  /*4a20*/  FADD.FTZ R13, R194, R13 ;  /* 0x0000000dc20d7221 */ /* 0x000fe20000010000 */
[----:B------:R-:W-:Y:S01]  /*4a30*/  FFMA.FTZ R28, R45, R161, R28 ;  /* 0x000000a12d1c7223 */ /* 0x000fe2000001001c */
[----:B------:R-:W-:Y:S01]  /*4a40*/  FADD.FTZ R12, R225, R12 ;  /* 0x0000000ce10c7221 */ /* 0x000fe20000010000 */
[----:B------:R-:W-:Y:S01]  /*4a50*/  FFMA.FTZ R29, R44, R162, R29 ;  /* 0x000000a22c1d7223 */ /* 0x000fe2000001001d */
[----:B0-----:R-:W-:Y:S01]  /*4a60*/  @P0 FADD R71, R70, R71 ;  /* 0x0000004746470221 */ /* 0x001fe20000000000 */
[----:B------:R-:W-:Y:S01]  /*4a70*/  FMUL.FTZ R70, R2, R209 ;  /* 0x000000d102467220 */ /* 0x000fe20000410000 */
[----:B------:R-:W-:-:S03]  /*4a80*/  FADD.FTZ R9, R202, R9 ;  /* 0x00000009ca097221 */ /* 0x000fc60000010000 */
[----:B------:R-:W0:Y:S01]  /*4a90*/  SHFL.DOWN P0, R80, R71, 0x4, 0x1f ;  /* 0x08801f0047507f89 */ /* 0x000e220000000000 */
[----:B------:R-:W-:Y:S01]  /*4aa0*/  FMUL.FTZ R70, R3, R70 ;  /* 0x0000004603467220 */ /* 0x000fe20000410000 */
[-C--:B------:R-:W-:Y:S01]  /*4ab0*/  FMUL.FTZ R3, R86, R205.reuse ;  /* 0x000000cd56037220 */ /* 0x080fe20000410000 */
[C---:B------:R-:W-:Y:S02]  /*4ac0*/  FMUL.FTZ R205, R2.reuse, R205 ;  /* 0x000000cd02cd7220 */ /* 0x040fe40000410000 */
[----:B------:R-:W-:Y:S01]  /*4ad0*/  FFMA.FTZ R70, R171, R68, R70 ;  /* 0x00000044ab467223 */ /* 0x000fe20000010046 */
[----:B------:R-:W-:Y:S01]  /*4ae0*/  FMUL.FTZ R68, R2, R203 ;  /* 0x000000cb02447220 */ /* 0x000fe20000410000 */
[----:B------:R-:W-:Y:S01]  /*4af0*/  FMUL.FTZ R205, R182, R205 ;  /* 0x000000cdb6cd7220 */ /* 0x000fe20000410000 */
[-C--:B------:R-:W-:Y:S01]  /*4b00*/  FFMA.FTZ R24, R41, R3.reuse, R24 ;  /* 0x0000000329187223 */ /* 0x080fe20000010018 */
[----:B------:R-:W-:Y:S01]  /*4b10*/  FADD.FTZ R21, R70, R21 ;  /* 0x0000001546157221 */ /* 0x000fe20000010000 */
[----:B------:R-:W-:Y:S01]  /*4b20*/  FMUL.FTZ R74, R187, R68 ;  /* 0x00000044bb4a7220 */ /* 0x000fe20000410000 */
[----:B------:R-:W-:Y:S01]  /*4b30*/  FFMA.FTZ R170, R170, R3, R205 ;  /* 0x00000003aaaa7223 */ /* 0x000fe200000100cd */
[----:B------:R-:W-:Y:S01]  /*4b40*/  FMUL.FTZ R70, R2, R201 ;  /* 0x000000c902467220 */ /* 0x000fe20000410000 */
[-C--:B------:R-:W-:Y:S01]  /*4b50*/  FMUL.FTZ R3, R158, R197.reuse ;  /* 0x000000c59e037220 */ /* 0x080fe20000410000 */
[----:B------:R-:W-:Y:S01]  /*4b60*/  FFMA.FTZ R173, R173, R72, R74 ;  /* 0x00000048adad7223 */ /* 0x000fe2000001004a */
[----:B------:R-:W-:Y:S01]  /*4b70*/  FMUL.FTZ R197, R2, R197 ;  /* 0x000000c502c57220 */ /* 0x000fe20000410000 */
[----:B------:R-:W-:Y:S01]  /*4b80*/  FMUL.FTZ R68, R87, R201 ;  /* 0x000000c957447220 */ /* 0x000fe20000410000 */
[----:B------:R-:W-:Y:S01]  /*4b90*/  FMUL.FTZ R70, R81, R70 ;  /* 0x0000004651467220 */ /* 0x000fe20000410000 */
[----:B------:R-:W-:Y:S01]  /*4ba0*/  FFMA.FTZ R26, R43, R3, R26 ;  /* 0x000000032b1a7223 */ /* 0x000fe2000001001a */
[----:B------:R-:W-:Y:S01]  /*4bb0*/  FMUL.FTZ R197, R190, R197 ;  /* 0x000000c5bec57220 */ /* 0x000fe20000410000 */
[-C--:B------:R-:W-:Y:S01]  /*4bc0*/  FFMA.FTZ R25, R40, R68.reuse, R25 ;  /* 0x0000004428197223 */ /* 0x080fe20000010019 */
[----:B------:R-:W-:Y:S01]  /*4bd0*/  FFMA.FTZ R70, R175, R68, R70 ;  /* 0x00000044af467223 */ /* 0x000fe20000010046 */
[-C--:B------:R-:W-:Y:S01]  /*4be0*/  FMUL.FTZ R68, R79, R195.reuse ;  /* 0x000000c34f447220 */ /* 0x080fe20000410000 */
[----:B------:R-:W-:Y:S01]  /*4bf0*/  FMUL.FTZ R195, R2, R195 ;  /* 0x000000c302c37220 */ /* 0x000fe20000410000 */
[----:B0-----:R-:W-:Y:S01]  /*4c00*/  @P0 FADD R80, R71, R80 ;  /* 0x0000005047500221 */ /* 0x001fe20000000000 */
[----:B------:R-:W-:Y:S01]  /*4c10*/  FFMA.FTZ R174, R174, R3, R197 ;  /* 0x00000003aeae7223 */ /* 0x000fe200000100c5 */
[----:B------:R-:W-:Y:S01]  /*4c20*/  FMUL.FTZ R3, R2, R206 ;  /* 0x000000ce02037220 */ /* 0x000fe20000410000 */
[----:B------:R-:W-:Y:S01]  /*4c30*/  FMUL.FTZ R192, R192, R195 ;  /* 0x000000c3c0c07220 */ /* 0x000fe20000410000 */
[-C--:B------:R-:W-:Y:S01]  /*4c40*/  FFMA.FTZ R35, R50, R68.reuse, R35 ;  /* 0x0000004432237223 */ /* 0x080fe20000010023 */
[----:B------:R-:W0:Y:S01]  /*4c50*/  SHFL.DOWN P0, R71, R80, 0x8, 0x1f ;  /* 0x09001f0050477f89 */ /* 0x000e220000000000 */
[----:B------:R-:W-:Y:S01]  /*4c60*/  FMUL.FTZ R3, R198, R3 ;  /* 0x00000003c6037220 */ /* 0x000fe20000410000 */
[----:B------:R-:W-:Y:S01]  /*4c70*/  FFMA.FTZ R177, R177, R68, R192 ;  /* 0x00000044b1b17223 */ /* 0x000fe200000100c0 */
[-C--:B------:R-:W-:Y:S01]  /*4c80*/  FMUL.FTZ R68, R77, R221.reuse ;  /* 0x000000dd4d447220 */ /* 0x080fe20000410000 */
[----:B------:R-:W-:Y:S01]  /*4c90*/  FMUL.FTZ R221, R2, R221 ;  /* 0x000000dd02dd7220 */ /* 0x000fe20000410000 */
[----:B------:R-:W-:Y:S01]  /*4ca0*/  FFMA.FTZ R178, R178, R161, R3 ;  /* 0x000000a1b2b27223 */ /* 0x000fe20000010003 */
[-C--:B------:R-:W-:Y:S01]  /*4cb0*/  FMUL.FTZ R3, R2, R217.reuse ;  /* 0x000000d902037220 */ /* 0x080fe20000410000 */
[----:B------:R-:W-:Y:S01]  /*4cc0*/  FMUL.FTZ R217, R76, R217 ;  /* 0x000000d94cd97220 */ /* 0x000fe20000410000 */
[----:B------:R-:W-:Y:S01]  /*4cd0*/  FMUL.FTZ R200, R200, R221 ;  /* 0x000000ddc8c87220 */ /* 0x000fe20000410000 */
[----:B------:R-:W-:Y:S01]  /*4ce0*/  FADD.FTZ R19, R170, R19 ;  /* 0x00000013aa137221 */ /* 0x000fe20000010000 */
[----:B------:R-:W-:Y:S01]  /*4cf0*/  FMUL.FTZ R3, R0, R3 ;  /* 0x0000000300037220 */ /* 0x000fe20000410000 */
[----:B------:R-:W-:Y:S01]  /*4d00*/  FADD.FTZ R18, R173, R18 ;  /* 0x00000012ad127221 */ /* 0x000fe20000010000 */
[-C--:B------:R-:W-:Y:S01]  /*4d10*/  FFMA.FTZ R181, R181, R68.reuse, R200 ;  /* 0x00000044b5b57223 */ /* 0x080fe200000100c8 */
[----:B------:R-:W-:Y:S01]  /*4d20*/  FADD.FTZ R17, R70, R17 ;  /* 0x0000001146117221 */ /* 0x000fe20000010000 */
[-C--:B------:R-:W-:Y:S01]  /*4d30*/  FFMA.FTZ R3, R180, R217.reuse, R3 ;  /* 0x000000d9b4037223 */ /* 0x080fe20000010003 */
[----:B------:R-:W-:Y:S01]  /*4d40*/  FADD.FTZ R15, R174, R15 ;  /* 0x0000000fae0f7221 */ /* 0x000fe20000010000 */
[----:B------:R-:W-:Y:S01]  /*4d50*/  FADD.FTZ R14, R177, R14 ;  /* 0x0000000eb10e7221 */ /* 0x000fe20000010000 */
[----:B------:R-:W-:Y:S01]  /*4d60*/  FFMA.FTZ R37, R52, R68, R37 ;  /* 0x0000004434257223 */ /* 0x000fe20000010025 */
[----:B------:R-:W-:Y:S01]  /*4d70*/  FADD.FTZ R11, R178, R11 ;  /* 0x0000000bb20b7221 */ /* 0x000fe20000010000 */
[----:B------:R-:W-:Y:S01]  /*4d80*/  FFMA.FTZ R36, R53, R217, R36 ;  /* 0x000000d935247223 */ /* 0x000fe20000010024 */
        /* <DEDUP_REMOVED lines=14> */
[----:B------:R-:W0:Y:S04]  /*4e70*/  LDS R3, [R116+0x3188] ;  /* 0x0031880074037984 */ /* 0x000e280000000800 */
[----:B------:R-:W1:Y:S01]  /*4e80*/  @P0 LDS R69, [R71+0x46c0] ;  /* 0x0046c00047450984 */ /* 0x000e620000000800 */
[----:B0-----:R-:W-:-:S04]  /*4e90*/  FADD.FTZ R72, R72, R3 ;  /* 0x0000000348487221 */ /* 0x001fc80000010000 */
[----:B-1----:R-:W-:-:S05]  /*4ea0*/  @P0 FADD.FTZ R72, R72, R69 ;  /* 0x0000004548480221 */ /* 0x002fca0000010000 */
[----:B------:R1:W-:Y:S02]  /*4eb0*/  STS [R71+0x46c0], R72 ;  /* 0x0046c04847007388 */ /* 0x0003e40000000800 */
.L_x_6414:
[----:B------:R-:W-:Y:S05]  /*4ec0*/  BSYNC B0 ;  /* 0x0000000000007941 */ /* 0x000fea0003800000 */
.L_x_6413:
[----:B------:R-:W-:Y:S01]  /*4ed0*/  IADD3 R5, R5, 0x1, RZ ;  /* 0x0000000105057810 */ /* 0x000fe20007ffe0ff */
[----:B------:R-:W-:-:S03]  /*4ee0*/  UIADD3 UR4, UP0, UR4, 0x1, URZ ;  /* 0x0000000104047890 */ /* 0x000fc6000ff1e03f */
[----:B------:R-:W-:Y:S01]  /*4ef0*/  ISETP.GE.AND P0, PT, R5, UR30, PT ;  /* 0x0000001e05007c0c */ /* 0x000fe2000bf06270 */
[----:B------:R-:W-:-:S12]  /*4f00*/  UIADD3.X UR5, URZ, UR5, URZ, UP0, !UPT ;  /* 0x000000053f057290 */ /* 0x000fd800087fe43f */
[----:B------:R-:W-:Y:S05]  /*4f10*/  @!P0 BRA `(.L_x_6415) ;  /* 0xffffffc400cc8947 */ /* 0x000fea000383ffff */
.L_x_6371:
[----:B------:R-:W-:Y:S01]  /*4f20*/  BAR.SYNC.DEFER_BLOCKING 0x0 ;  /* 0x0000000000007b1d */ /* 0x000fe20000010000 */
[----:B------:R-:W-:Y:S02]  /*4f30*/  LEA R159, R142, R159, 0x1 ;  /* 0x0000009f8e9f7211 */ /* 0x000fe400078e08ff */
[----:B------:R-:W-:Y:S02]  /*4f40*/  F2FP.BF16.F32.PACK_AB R39, R26, R35 ;  /* 0x000000231a27723e */ /* 0x000fe400000010ff */
[----:B------:R-:W-:-:S03]  /*4f50*/  F2FP.BF16.F32.PACK_AB R38, R27, R34 ;  /* 0x000000221b26723e */ /* 0x000fc600000010ff */
[----:B------:R-:W3:Y:S01]  /*4f60*/  LDC.64 R2, c[0x0][0x388] ;  /* 0x0000e200ff027b82 */ /* 0x000ee20000000a00 */
[----:B------:R-:W-:Y:S01]  /*4f70*/  F2FP.BF16.F32.PACK_AB R37, R28, R37 ;  /* 0x000000251c25723e */ /* 0x000fe200000010ff */
[----:B------:R-:W-:Y:S01]  /*4f80*/  ULDC.64 UR4, c[0x0][0x390] ;  /* 0x0000e40000047ab9 */ /* 0x000fe20000000a00 */
[----:B------:R-:W-:Y:S02]  /*4f90*/  F2FP.BF16.F32.PACK_AB R36, R29, R36 ;  /* 0x000000241d24723e */ /* 0x000fe400000010ff */
[----:B------:R-:W-:Y:S01]  /*4fa0*/  F2FP.BF16.F32.PACK_AB R35, R22, R31 ;  /* 0x0000001f1623723e */ /* 0x000fe200000010ff */
[----:B------:R-:W-:Y:S01]  /*4fb0*/  IMAD R22, R148, UR4, RZ ;  /* 0x0000000494167c24 */ /* 0x000fe2000f8e02ff */
[----:B------:R-:W-:Y:S01]  /*4fc0*/  F2FP.BF16.F32.PACK_AB R34, R23, R30 ;  /* 0x0000001e1722723e */ /* 0x000fe200000010ff */
[----:B------:R-:W5:Y:S01]  /*4fd0*/  LDC.64 R40, c[0x0][0x3e0] ;  /* 0x0000f800ff287b82 */ /* 0x000f620000000a00 */
[----:B------:R-:W-:Y:S02]  /*4fe0*/  F2FP.BF16.F32.PACK_AB R33, R24, R33 ;  /* 0x000000211821723e */ /* 0x000fe400000010ff */
[----:B------:R-:W-:-:S02]  /*4ff0*/  LEA R159, R159, R116, 0x4 ;  /* 0x000000749f9f7211 */ /* 0x000fc400078e20ff */
[----:B------:R-:W-:Y:S02]  /*5000*/  F2FP.BF16.F32.PACK_AB R32, R25, R32 ;  /* 0x000000201920723e */ /* 0x000fe400000010ff */
[----:B------:R-:W-:Y:S01]  /*5010*/  IADD3 R46, R113, -0x1, RZ ;  /* 0xffffffff712e7810 */ /* 0x000fe20007ffe0ff */
[----:B------:R-:W0:Y:S01]  /*5020*/  LDC.64 R44, c[0x0][0x3a8] ;  /* 0x0000ea00ff2c7b82 */ /* 0x000e220000000a00 */
[----:B------:R-:W-:Y:S01]  /*5030*/  IADD3 R119, P1, R119, -0x800, RZ ;  /* 0xfffff80077777810 */ /* 0x000fe20007f3e0ff */
[----:B------:R-:W-:Y:S01]  /*5040*/  STS.128 [R159], R36 ;  /* 0x000000249f007388 */ /* 0x000fe20000000c00 */
[----:B------:R-:W-:Y:S02]  /*5050*/  SHF.L.U32 R4, R46, 0xa, RZ ;  /* 0x0000000a2e047819 */ /* 0x000fe400000006ff */
[----:B------:R-:W-:Y:S01]  /*5060*/  IADD3 R117, P2, R117, -0x800, RZ ;  /* 0xfffff80075757810 */ /* 0x000fe20007f5e0ff */
[----:B------:R1:W-:Y:S01]  /*5070*/  STS.128 [R159+0x10], R32 ;  /* 0x000010209f007388 */ /* 0x0003e20000000c00 */
[----:B------:R-:W-:-:S03]  /*5080*/  NOP ;  /* 0x0000000000007918 */ /* 0x000fc60000000000 */
[----:B------:R-:W2:Y:S01]  /*5090*/  LDS.128 R24, [R110] ;  /* 0x000000006e187984 */ /* 0x000ea20000000c00 */
[C---:B---3--:R-:W-:Y:S01]  /*50a0*/  IMAD R0, R2.reuse, UR14, RZ ;  /* 0x0000000e02007c24 */ /* 0x048fe2000f8e02ff */
[----:B------:R-:W-:Y:S02]  /*50b0*/  SHF.R.S32.HI R5, RZ, 0x1f, R4 ;  /* 0x0000001fff057819 */ /* 0x000fe40000011404 */
[----:B------:R-:W3:Y:S01]  /*50c0*/  LDS.128 R28, [R110+0x200] ;  /* 0x000200006e1c7984 */ /* 0x000ee20000000c00 */
[----:B------:R-:W-:Y:S02]  /*50d0*/  IMAD R23, R3, UR15, R0 ;  /* 0x0000000f03177c24 */ /* 0x000fe4000f8e0200 */
[----:B------:R-:W-:Y:S01]  /*50e0*/  FADD.FTZ R0, R145, R8 ;  /* 0x0000000891007221 */ /* 0x000fe20000010000 */
[----:B------:R-:W-:Y:S01]  /*50f0*/  IMAD.WIDE.U32 R2, R2, UR15, R4 ;  /* 0x0000000f02027c25 */ /* 0x000fe2000f8e0004 */
[----:B------:R-:W-:Y:S02]  /*5100*/  IADD3 R120, P3, R120, -0x800, RZ ;  /* 0xfffff80078787810 */ /* 0x000fe40007f7e0ff */
[----:B-1----:R-:W-:Y:S01]  /*5110*/  F2FP.BF16.F32.PACK_AB R32, R9, R8 ;  /* 0x000000080920723e */ /* 0x002fe200000010ff */
[----:B------:R-:W-:Y:S01]  /*5120*/  IMAD R33, R157, UR5, R22 ;  /* 0x000000059d217c24 */ /* 0x000fe2000f8e0216 */
[----:B------:R-:W-:Y:S01]  /*5130*/  IADD3 R3, R3, R23, RZ ;  /* 0x0000001703037210 */ /* 0x000fe20007ffe0ff */
[----:B------:R-:W-:Y:S01]  /*5140*/  FADD.FTZ R23, R0, R9 ;  /* 0x0000000900177221 */ /* 0x000fe20000010000 */
[----:B------:R-:W-:Y:S01]  /*5150*/  F2FP.BF16.F32.PACK_AB R34, R13, R12 ;  /* 0x0000000c0d22723e */ /* 0x000fe200000010ff */
[----:B0-----:R-:W-:Y:S01]  /*5160*/  IMAD.WIDE.U32 R4, R44, UR15, R4 ;  /* 0x0000000f2c047c25 */ /* 0x001fe2000f8e0004 */
[----:B------:R-:W-:-:S03]  /*5170*/  F2FP.BF16.F32.PACK_AB R35, R15, R14 ;  /* 0x0000000e0f23723e */ /* 0x000fc600000010ff */
[----:B------:R-:W-:Y:S01]  /*5180*/  FADD.FTZ R0, R23, R10 ;  /* 0x0000000a17007221 */ /* 0x000fe20000010000 */
[----:B------:R-:W-:Y:S01]  /*5190*/  F2FP.BF16.F32.PACK_AB R9, R19, R18 ;  /* 0x000000121309723e */ /* 0x000fe200000010ff */
[----:B------:R-:W-:Y:S01]  /*51a0*/  IMAD.WIDE.U32 R2, R157, UR4, R2 ;  /* 0x000000049d027c25 */ /* 0x000fe2000f8e0002 */
[----:B------:R-:W-:-:S03]  /*51b0*/  F2FP.BF16.F32.PACK_AB R8, R17, R16 ;  /* 0x000000101108723e */ /* 0x000fc600000010ff */
[----:B------:R-:W-:Y:S01]  /*51c0*/  FADD.FTZ R23, R0, R11 ;  /* 0x0000000b00177221 */ /* 0x000fe20000010000 */
[----:B------:R-:W-:Y:S01]  /*51d0*/  ULDC.64 UR4, c[0x0][0x3b0] ;  /* 0x0000ec0000047ab9 */ /* 0x000fe20000000a00 */
[----:B------:R-:W-:Y:S02]  /*51e0*/  IADD3 R138, P4, R138, -0x800, RZ ;  /* 0xfffff8008a8a7810 */ /* 0x000fe40007f9e0ff */
[----:B------:R-:W-:Y:S01]  /*51f0*/  IADD3 R3, R3, R33, RZ ;  /* 0x0000002103037210 */ /* 0x000fe20007ffe0ff */
[----:B------:R-:W-:Y:S01]  /*5200*/  FADD.FTZ R0, R23, R12 ;  /* 0x0000000c17007221 */ /* 0x000fe20000010000 */
[----:B-----5:R-:W-:Y:S01]  /*5210*/  LEA R22, P0, R2, R40, 0x1 ;  /* 0x0000002802167211 */ /* 0x020fe200078008ff */
[----:B------:R-:W-:Y:S01]  /*5220*/  IMAD R12, R44, UR14, RZ ;  /* 0x0000000e2c0c7c24 */ /* 0x000fe2000f8e02ff */
[----:B------:R-:W-:Y:S02]  /*5230*/  F2FP.BF16.F32.PACK_AB R33, R11, R10 ;  /* 0x0000000a0b21723e */ /* 0x000fe400000010ff */
[----:B------:R-:W-:Y:S01]  /*5240*/  LEA.HI.X R23, R2, R41, R3, 0x1, P0 ;  /* 0x0000002902177211 */ /* 0x000fe200000f0c03 */
[----:B------:R-:W-:Y:S01]  /*5250*/  FADD.FTZ R3, R0, R13 ;  /* 0x0000000d00037221 */ /* 0x000fe20000010000 */
[----:B------:R-:W-:Y:S01]  /*5260*/  F2FP.BF16.F32.PACK_AB R11, R6, R7 ;  /* 0x00000007060b723e */ /* 0x000fe200000010ff */
[----:B------:R-:W-:Y:S01]  /*5270*/  IMAD R13, R45, UR15, R12 ;  /* 0x0000000f2d0d7c24 */ /* 0x000fe2000f8e020c */
[----:B------:R-:W-:Y:S01]  /*5280*/  F2FP.BF16.F32.PACK_AB R10, R21, R20 ;  /* 0x00000014150a723e */ /* 0x000fe200000010ff */
[----:B------:R-:W-:Y:S01]  /*5290*/  FADD.FTZ R0, R3, R14 ;  /* 0x0000000e03007221 */ /* 0x000fe20000010000 */
[----:B------:R-:W-:Y:S01]  /*52a0*/  IMAD.WIDE R2, R111, 0x10, R22 ;  /* 0x000000106f027825 */ /* 0x000fe200078e0216 */
[----:B------:R-:W-:Y:S01]  /*52b0*/  IADD3 R140, P5, R140, -0x800, RZ ;  /* 0xfffff8008c8c7810 */ /* 0x000fe20007fbe0ff */
[----:B------:R-:W0:Y:S02]  /*52c0*/  LDC.64 R22, c[0x0][0x3f0] ;  /* 0x0000fc00ff167b82 */ /* 0x000e240000000a00 */
[----:B------:R-:W-:Y:S01]  /*52d0*/  FADD.FTZ R15, R0, R15 ;  /* 0x0000000f000f7221 */ /* 0x000fe20000010000 */
[----:B------:R-:W-:Y:S01]  /*52e0*/  IADD3 R5, R5, R13, RZ ;  /* 0x0000000d05057210 */ /* 0x000fe20007ffe0ff */
[----:B--2---:R-:W-:Y:S01]  /*52f0*/  STG.E.128 desc[UR12][R2.64], R24 ;  /* 0x0000001802007986 */ /* 0x004fe2000c101d0c */
[----:B------:R-:W-:-:S02]  /*5300*/  IMAD R0, R148, UR4, RZ ;  /* 0x0000000494007c24 */ /* 0x000fc4000f8e02ff */
[----:B------:R-:W-:Y:S01]  /*5310*/  FADD.FTZ R16, R15, R16 ;  /* 0x000000100f107221 */ /* 0x000fe20000010000 */
[----:B------:R-:W-:Y:S01]  /*5320*/  IADD3 R114, R114, 0x1, RZ ;  /* 0x0000000172727810 */ /* 0x000fe20007ffe0ff */
[----:B---3--:R1:W-:Y:S01]  /*5330*/  STG.E.128 desc[UR12][R2.64+0x200], R28 ;  /* 0x0002001c02007986 */ /* 0x0083e2000c101d0c */
[----:B------:R-:W-:Y:S01]  /*5340*/  IADD3.X R118, R118, -0x1, RZ, P1, !PT ;  /* 0xffffffff76767810 */ /* 0x000fe20000ffe4ff */
[----:B------:R-:W-:Y:S01]  /*5350*/  FADD.FTZ R17, R16, R17 ;  /* 0x0000001110117221 */ /* 0x000fe20000010000 */
[----:B------:R-:W-:Y:S01]  /*5360*/  IADD3.X R115, R115, -0x1, RZ, P2, !PT ;  /* 0xffffffff73737810 */ /* 0x000fe200017fe4ff */
[----:B------:R-:W-:Y:S01]  /*5370*/  BAR.SYNC.DEFER_BLOCKING 0x0 ;  /* 0x0000000000007b1d */ /* 0x000fe20000010000 */
[----:B------:R-:W-:Y:S01]  /*5380*/  IADD3.X R121, R121, -0x1, RZ, P3, !PT ;  /* 0xffffffff79797810 */ /* 0x000fe20001ffe4ff */
[----:B------:R-:W-:Y:S01]  /*5390*/  FADD.FTZ R18, R17, R18 ;  /* 0x0000001211127221 */ /* 0x000fe20000010000 */
[----:B------:R-:W-:Y:S02]  /*53a0*/  IADD3.X R139, R139, -0x1, RZ, P4, !PT ;  /* 0xffffffff8b8b7810 */ /* 0x000fe400027fe4ff */
[----:B------:R-:W-:Y:S01]  /*53b0*/  IADD3.X R141, R141, -0x1, RZ, P5, !PT ;  /* 0xffffffff8d8d7810 */ /* 0x000fe20002ffe4ff */
[----:B------:R-:W-:-:S04]  /*53c0*/  FADD.FTZ R19, R18, R19 ;  /* 0x0000001312137221 */ /* 0x000fc80000010000 */
[----:B------:R-:W-:Y:S01]  /*53d0*/  FADD.FTZ R20, R19, R20 ;  /* 0x0000001413147221 */ /* 0x000fe20000010000 */
[----:B-1----:R-:W-:-:S04]  /*53e0*/  IMAD.WIDE.U32 R2, R157, UR4, R4 ;  /* 0x000000049d027c25 */ /* 0x002fc8000f8e0004 */
[----:B------:R-:W-:Y:S01]  /*53f0*/  FADD.FTZ R20, R20, R21 ;  /* 0x0000001514147221 */ /* 0x000fe20000010000 */
[----:B0-----:R-:W-:-:S03]  /*5400*/  LEA R4, P0, R2, R22, 0x1 ;  /* 0x0000001602047211 */ /* 0x001fc600078008ff */
[----:B------:R-:W-:Y:S01]  /*5410*/  FADD.FTZ R7, R20, R7 ;  /* 0x0000000714077221 */ /* 0x000fe20000010000 */
[----:B------:R-:W-:Y:S03]  /*5420*/  STS.128 [R159], R32 ;  /* 0x000000209f007388 */ /* 0x000fe60000000c00 */
[----:B------:R-:W-:Y:S01]  /*5430*/  FADD.FTZ R145, R7, R6 ;  /* 0x0000000607917221 */ /* 0x000fe20000010000 */
[----:B------:R0:W-:Y:S01]  /*5440*/  STS.128 [R159+0x10], R8 ;  /* 0x000010089f007388 */ /* 0x0001e20000000c00 */
[----:B------:R-:W-:-:S03]  /*5450*/  NOP ;  /* 0x0000000000007918 */ /* 0x000fc60000000000 */
[----:B------:R-:W1:Y:S04]  /*5460*/  LDS.128 R36, [R110] ;  /* 0x000000006e247984 */ /* 0x000e680000000c00 */
[----:B------:R-:W2:Y:S01]  /*5470*/  LDS.128 R40, [R110+0x200] ;  /* 0x000200006e287984 */ /* 0x000ea20000000c00 */
[----:B0-----:R-:W-:-:S05]  /*5480*/  IMAD R9, R157, UR5, R0 ;  /* 0x000000059d097c24 */ /* 0x001fca000f8e0200 */
[----:B------:R-:W-:-:S04]  /*5490*/  IADD3 R0, R3, R9, RZ ;  /* 0x0000000903007210 */ /* 0x000fc80007ffe0ff */
[----:B------:R-:W-:Y:S02]  /*54a0*/  LEA.HI.X R5, R2, R23, R0, 0x1, P0 ;  /* 0x0000001702057211 */ /* 0x000fe400000f0c00 */
[----:B------:R-:W-:Y:S02]  /*54b0*/  ISETP.GT.AND P0, PT, R113, 0x1, PT ;  /* 0x000000017100780c */ /* 0x000fe40003f04270 */
[----:B------:R-:W-:Y:S01]  /*54c0*/  MOV R113, R46 ;  /* 0x0000002e00717202 */ /* 0x000fe20000000f00 */
[----:B------:R-:W-:-:S05]  /*54d0*/  IMAD.WIDE R2, R111, 0x10, R4 ;  /* 0x000000106f027825 */ /* 0x000fca00078e0204 */
[----:B-1----:R0:W-:Y:S04]  /*54e0*/  STG.E.128 desc[UR12][R2.64], R36 ;  /* 0x0000002402007986 */ /* 0x0021e8000c101d0c */
[----:B--2---:R0:W-:Y:S01]  /*54f0*/  STG.E.128 desc[UR12][R2.64+0x200], R40 ;  /* 0x0002002802007986 */ /* 0x0041e2000c101d0c */
[----:B------:R-:W-:Y:S05]  /*5500*/  @P0 BRA `(.L_x_6416) ;  /* 0xffffffb400440947 */ /* 0x000fea000383ffff */
.L_x_6369:
        /* <DEDUP_REMOVED lines=34> */
[----:B------:R1:W-:Y:S02]  /*5730*/  REDG.E.ADD.F32.FTZ.RN.STRONG.GPU desc[UR12][R124.64], R4 ;  /* 0x000000047c0079a6 */ /* 0x0003e4000c10f38c */
.L_x_6418:
[----:B------:R-:W-:Y:S05]  /*5740*/  BSYNC B0 ;  /* 0x0000000000007941 */ /* 0x000fea0003800000 */
.L_x_6417:
        /* <DEDUP_REMOVED lines=38> */
.L_x_6420:
[----:B------:R-:W2:Y:S02]  /*59b0*/  S2R R9, SR_TID.X ;  /* 0x0000000000097919 */ /* 0x000ea40000002100 */
.L_x_6421:
[----:B------:R-:W-:Y:S05]  /*59c0*/  BSYNC B0 ;  /* 0x0000000000007941 */ /* 0x000fea0003800000 */
.L_x_6419:
[----:B------:R-:W-:Y:S02]  /*59d0*/  ULDC UR10, c[0x0][0x21c] ;  /* 0x00008700000a7ab9 */ /* 0x000fe40000000800 */
[----:B--2---:R-:W-:-:S13]  /*59e0*/  ISETP.GE.AND P0, PT, R9, UR10, PT ;  /* 0x0000000a09007c0c */ /* 0x004fda000bf06270 */
[----:B------:R-:W-:Y:S05]  /*59f0*/  @P0 EXIT ;  /* 0x000000000000094d */ /* 0x000fea0003800000 */
[----:B------:R-:W2:Y:S01]  /*5a00*/  S2UR UR5, SR_CgaCtaId ;  /* 0x00000000000579c3 */ /* 0x000ea20000008800 */
[----:B------:R-:W-:Y:S01]  /*5a10*/  ULDC.64 UR6, c[0x0][0x338] ;  /* 0x0000ce0000067ab9 */ /* 0x000fe20000000a00 */
[----:B------:R-:W-:Y:S01]  /*5a20*/  UMOV UR4, 0x400 ;  /* 0x0000040000047882 */ /* 0x000fe20000000000 */
[----:B------:R-:W-:Y:S01]  /*5a30*/  IMAD R148, R148, UR6, RZ ;  /* 0x0000000694947c24 */ /* 0x000fe2000f8e02ff */
[----:B------:R-:W-:Y:S01]  /*5a40*/  ULDC.64 UR8, c[0x0][0x3c0] ;  /* 0x0000f00000087ab9 */ /* 0x000fe20000000a00 */
[----:B0--3--:R-:W-:-:S04]  /*5a50*/  IMAD.WIDE.U32 R2, R157, UR6, RZ ;  /* 0x000000069d027c25 */ /* 0x009fc8000f8e00ff */
[----:B------:R-:W-:Y:S01]  /*5a60*/  IMAD R13, R157, UR7, R148 ;  /* 0x000000079d0d7c24 */ /* 0x000fe2000f8e0294 */
[----:B------:R-:W-:-:S04]  /*5a70*/  ULDC.64 UR6, c[0x0][0x340] ;  /* 0x0000d00000067ab9 */ /* 0x000fc80000000a00 */
[----:B------:R-:W-:Y:S01]  /*5a80*/  IADD3 R13, R3, R13, RZ ;  /* 0x0000000d030d7210 */ /* 0x000fe20007ffe0ff */
[----:B--2---:R-:W-:-:S03]  /*5a90*/  ULEA UR4, UR5, UR4, 0x18 ;  /* 0x0000000405047291 */ /* 0x004fc6000f8ec03f */
[----:B------:R-:W-:-:S09]  /*5aa0*/  ULDC UR5, c[0x0][0x0] ;  /* 0x0000000000057ab9 */ /* 0x000fd20000000800 */
.L_x_6422:
[----:B------:R-:W-:Y:S02]  /*5ab0*/  LEA R0, R9, UR4, 0x2 ;  /* 0x0000000409007c11 */ /* 0x000fe4000f8e10ff */
[----:B-1----:R-:W-:Y:S02]  /*5ac0*/  SHF.R.S32.HI R4, RZ, 0x1f, R9 ;  /* 0x0000001fff047819 */ /* 0x002fe40000011409 */
[----:B------:R-:W-:Y:S01]  /*5ad0*/  MOV R5, R13 ;  /* 0x0000000d00057202 */ /* 0x000fe20000000f00 */
        /* <DEDUP_REMOVED lines=13> */
.L_x_6375:
[----:B------:R-:W-:Y:S01]  /*5bb0*/  HFMA2.MMA R90, -RZ, RZ, 0, 5.9604644775390625e-08 ;  /* 0x00000001ff5a7435 */ /* 0x000fe200000001ff */
[----:B------:R-:W-:Y:S02]  /*5bc0*/  MOV R89, R70 ;  /* 0x0000004600597202 */ /* 0x000fe40000000f00 */
[----:B0-----:R-:W-:Y:S02]  /*5bd0*/  MOV R91, RZ ;  /* 0x000000ff005b7202 */ /* 0x001fe40000000f00 */
[----:B------:R-:W-:-:S07]  /*5be0*/  MOV R74, 0xffffffff ;  /* 0xffffffff004a7802 */ /* 0x000fce0000000f00 */
[----:B-1---5:R-:W-:Y:S05]  /*5bf0*/  WARPSYNC.COLLECTIVE R74, `(.L_x_6423) ;  /* 0x000000004a087348 */ /* 0x022fea0003c00000 */
[----:B------:R0:W2:Y:S02]  /*5c00*/  SHFL.UP P3, R72, R89, R90, R91 ;  /* 0x0400005a59487389 */ /* 0x0000a4000006005b */
[----:B012--5:R-:W-:Y:S01]  /*5c10*/  ENDCOLLECTIVE ;  /* 0x000000000000791b */ /* 0x027fe20003800000 */
.L_x_6423:
[----:B------:R-:W-:Y:S02]  /*5c20*/  MOV R89, R71 ;  /* 0x0000004700597202 */ /* 0x000fe40000000f00 */
[----:B------:R-:W-:-:S07]  /*5c30*/  MOV R73, R72 ;  /* 0x0000004800497202 */ /* 0x000fce0000000f00 */
[----:B------:R-:W-:Y:S05]  /*5c40*/  WARPSYNC.COLLECTIVE R74, `(.L_x_6424) ;  /* 0x000000004a087348 */ /* 0x000fea0003c00000 */
[----:B------:R0:W1:Y:S02]  /*5c50*/  SHFL.UP P3, R72, R89, R90, R91 ;  /* 0x0400005a59487389 */ /* 0x000064000006005b */
[----:B01----:R-:W-:Y:S01]  /*5c60*/  ENDCOLLECTIVE ;  /* 0x000000000000791b */ /* 0x003fe20003800000 */
.L_x_6424:
        /* <DEDUP_REMOVED lines=8> */
.L_x_6425:
[----:B------:R-:W-:Y:S02]  /*5cf0*/  MOV R89, R71 ;  /* 0x0000004700597202 */ /* 0x000fe40000000f00 */
[----:B------:R-:W-:-:S07]  /*5d00*/  MOV R73, R72 ;  /* 0x0000004800497202 */ /* 0x000fce0000000f00 */
[----:B------:R-:W-:Y:S05]  /*5d10*/  WARPSYNC.COLLECTIVE R74, `(.L_x_6426) ;  /* 0x000000004a087348 */ /* 0x000fea0003c00000 */
[----:B------:R0:W1:Y:S02]  /*5d20*/  SHFL.UP P3, R72, R89, R90, R91 ;  /* 0x0400005a59487389 */ /* 0x000064000006005b */
[----:B01----:R-:W-:Y:S01]  /*5d30*/  ENDCOLLECTIVE ;  /* 0x000000000000791b */ /* 0x003fe20003800000 */
.L_x_6426:
        /* <DEDUP_REMOVED lines=8> */
.L_x_6427:
[----:B------:R-:W-:Y:S02]  /*5dc0*/  MOV R89, R71 ;  /* 0x0000004700597202 */ /* 0x000fe40000000f00 */
[----:B------:R-:W-:-:S07]  /*5dd0*/  MOV R73, R72 ;  /* 0x0000004800497202 */ /* 0x000fce0000000f00 */
[----:B------:R-:W-:Y:S05]  /*5de0*/  WARPSYNC.COLLECTIVE R74, `(.L_x_6428) ;  /* 0x000000004a087348 */ /* 0x000fea0003c00000 */
[----:B------:R0:W1:Y:S02]  /*5df0*/  SHFL.UP P3, R72, R89, R90, R91 ;  /* 0x0400005a59487389 */ /* 0x000064000006005b */
[----:B01----:R-:W-:Y:S01]  /*5e00*/  ENDCOLLECTIVE ;  /* 0x000000000000791b */ /* 0x003fe20003800000 */
.L_x_6428:
        /* <DEDUP_REMOVED lines=8> */
.L_x_6429:
[----:B------:R-:W-:Y:S02]  /*5e90*/  MOV R89, R71 ;  /* 0x0000004700597202 */ /* 0x000fe40000000f00 */
[----:B------:R-:W-:-:S07]  /*5ea0*/  MOV R73, R72 ;  /* 0x0000004800497202 */ /* 0x000fce0000000f00 */
[----:B------:R-:W-:Y:S05]  /*5eb0*/  WARPSYNC.COLLECTIVE R74, `(.L_x_6430) ;  /* 0x000000004a087348 */ /* 0x000fea0003c00000 */
[----:B------:R0:W1:Y:S02]  /*5ec0*/  SHFL.UP P3, R72, R89, R90, R91 ;  /* 0x0400005a59487389 */ /* 0x000064000006005b */
[----:B01----:R-:W-:Y:S01]  /*5ed0*/  ENDCOLLECTIVE ;  /* 0x000000000000791b */ /* 0x003fe20003800000 */
.L_x_6430:
        /* <DEDUP_REMOVED lines=8> */
.L_x_6431:
[----:B------:R-:W-:Y:S02]  /*5f60*/  MOV R89, R71 ;  /* 0x0000004700597202 */ /* 0x000fe40000000f00 */
[----:B------:R-:W-:-:S07]  /*5f70*/  MOV R73, R72 ;  /* 0x0000004800497202 */ /* 0x000fce0000000f00 */
[----:B------:R-:W-:Y:S05]  /*5f80*/  WARPSYNC.COLLECTIVE R74, `(.L_x_6432) ;  /* 0x000000004a087348 */ /* 0x000fea0003c00000 */
[----:B------:R0:W1:Y:S02]  /*5f90*/  SHFL.UP P3, R72, R89, R90, R91 ;  /* 0x0400005a59487389 */ /* 0x000064000006005b */
[----:B01----:R-:W-:Y:S01]  /*5fa0*/  ENDCOLLECTIVE ;  /* 0x000000000000791b */ /* 0x003fe20003800000 */
.L_x_6432:
[----:B------:R-:W-:Y:S05]  /*5fb0*/  BRA `(.L_x_6433) ;  /* 0xffffffc800247947 */ /* 0x000fea000383ffff */
.L_x_6376:
[----:B------:R-:W-:Y:S01]  /*5fc0*/  HFMA2.MMA R238, -RZ, RZ, 0, 1.847743988037109375e-06 ;  /* 0x0000001fffee7435 */ /* 0x000fe200000001ff */
[----:B------:R-:W-:Y:S01]  /*5fd0*/  BSSY B0, `(.L_x_6434) ;  /* 0x0000007000007945 */ /* 0x000fe20003800000 */
[----:B------:R-:W-:Y:S02]  /*5fe0*/  MOV R75, R70 ;  /* 0x00000046004b7202 */ /* 0x000fe40000000f00 */
[----:B------:R-:W-:Y:S02]  /*5ff0*/  MOV R251, 0x1f ;  /* 0x0000001f00fb7802 */ /* 0x000fe40000000f00 */
[----:B------:R-:W-:-:S07]  /*6000*/  MOV R74, 0xffffffff ;  /* 0xffffffff004a7802 */ /* 0x000fce0000000f00 */
[----:B01---5:R-:W-:Y:S05]  /*6010*/  WARPSYNC.COLLECTIVE R74, `(.L_x_6435) ;  /* 0x000000004a087348 */ /* 0x023fea0003c00000 */
[----:B------:R2:W3:Y:S02]  /*6020*/  SHFL.IDX P3, R73, R75, R238, R251 ;  /* 0x000000ee4b497389 */ /* 0x0004e400000600fb */
[----:B0123-5:R-:W-:Y:S01]  /*6030*/  ENDCOLLECTIVE ;  /* 0x000000000000791b */ /* 0x02ffe20003800000 */
.L_x_6435:
[----:B------:R-:W-:Y:S05]  /*6040*/  BSYNC B0 ;  /* 0x0000000000007941 */ /* 0x000fea0003800000 */
.L_x_6434:
[----:B------:R-:W-:Y:S05]  /*6050*/  BRA `(.L_x_6436) ;  /* 0xffffffc800107947 */ /* 0x000fea000383ffff */
.L_x_6377:
[----:B------:R-:W-:Y:S01]  /*6060*/  HFMA2.MMA R251, -RZ, RZ, 0, 1.847743988037109375e-06 ;  /* 0x0000001ffffb7435 */ /* 0x000fe200000001ff */
[----:B------:R-:W-:Y:S01]  /*6070*/  BSSY B0, `(.L_x_6437) ;  /* 0x0000007000007945 */ /* 0x000fe20003800000 */
[----:B------:R-:W-:Y:S01]  /*6080*/  MOV R75, R71 ;  /* 0x00000047004b7202 */ /* 0x000fe20000000f00 */
[----:B------:R-:W-:Y:S01]  /*6090*/  IMAD.MOV.U32 R238, RZ, RZ, 0x1f ;  /* 0x0000001fffee7424 */ /* 0x000fe200078e00ff */
[----:B------:R-:W-:-:S07]  /*60a0*/  MOV R74, 0xffffffff ;  /* 0xffffffff004a7802 */ /* 0x000fce0000000f00 */
[----:B01---5:R-:W-:Y:S05]  /*60b0*/  WARPSYNC.COLLECTIVE R74, `(.L_x_6438) ;  /* 0x000000004a087348 */ /* 0x023fea0003c00000 */
[----:B------:R2:W3:Y:S02]  /*60c0*/  SHFL.IDX P3, R73, R75, R238, R251 ;  /* 0x000000ee4b497389 */ /* 0x0004e400000600fb */
[----:B0123-5:R-:W-:Y:S01]  /*60d0*/  ENDCOLLECTIVE ;  /* 0x000000000000791b */ /* 0x02ffe20003800000 */
.L_x_6438:
[----:B------:R-:W-:Y:S05]  /*60e0*/  BSYNC B0 ;  /* 0x0000000000007941 */ /* 0x000fea0003800000 */
.L_x_6437:
[----:B------:R-:W-:Y:S05]  /*60f0*/  BRA `(.L_x_6439) ;  /* 0xffffffc400f07947 */ /* 0x000fea000383ffff */
.L_x_6378:
[----:B------:R-:W-:Y:S01]  /*6100*/  HFMA2.MMA R90, -RZ, RZ, 0, 5.9604644775390625e-08 ;  /* 0x00000001ff5a7435 */ /* 0x000fe200000001ff */
[----:B------:R-:W-:Y:S01]  /*6110*/  BSSY B0, `(.L_x_6440) ;  /* 0x0000007000007945 */ /* 0x000fe20003800000 */
[----:B------:R-:W-:Y:S02]  /*6120*/  MOV R89, R70 ;  /* 0x0000004600597202 */ /* 0x000fe40000000f00 */
[----:B0-----:R-:W-:Y:S02]  /*6130*/  MOV R91, RZ ;  /* 0x000000ff005b7202 */ /* 0x001fe40000000f00 */
[----:B------:R-:W-:-:S07]  /*6140*/  MOV R74, 0xffffffff ;  /* 0xffffffff004a7802 */ /* 0x000fce0000000f00 */
[----:B-1---5:R-:W-:Y:S05]  /*6150*/  WARPSYNC.COLLECTIVE R74, `(.L_x_6441) ;  /* 0x000000004a087348 */ /* 0x022fea0003c00000 */
[----:B------:R0:W2:Y:S02]  /*6160*/  SHFL.UP P3, R72, R89, R90, R91 ;  /* 0x0400005a59487389 */ /* 0x0000a4000006005b */
[----:B012--5:R-:W-:Y:S01]  /*6170*/  ENDCOLLECTIVE ;  /* 0x000000000000791b */ /* 0x027fe20003800000 */
.L_x_6441:
[----:B------:R-:W-:Y:S05]  /*6180*/  BSYNC B0 ;  /* 0x0000000000007941 */ /* 0x000fea0003800000 */
.L_x_6440:
        /* <DEDUP_REMOVED lines=11> */
.L_x_6442:
[----:B------:R-:W-:Y:S05]  /*6240*/  WARPSYNC.COLLECTIVE R74, `(.L_x_6443) ;  /* 0x000000004a087348 */ /* 0x000fea0003c00000 */
[----:B------:R0:W1:Y:S02]  /*6250*/  SHFL.IDX P3, R73, R75, R238, R251 ;  /* 0x000000ee4b497389 */ /* 0x00006400000600fb */
[----:B01----:R-:W-:Y:S01]  /*6260*/  ENDCOLLECTIVE ;  /* 0x000000000000791b */ /* 0x003fe20003800000 */
.L_x_6443:
[----:B------:R-:W-:Y:S02]  /*6270*/  MOV R75, R155 ;  /* 0x0000009b004b7202 */ /* 0x000fe40000000f00 */
[----:B------:R-:W-:Y:S02]  /*6280*/  MOV R71, R72 ;  /* 0x0000004800477202 */ /* 0x000fe40000000f00 */
[----:B------:R-:W-:-:S07]  /*6290*/  MOV R72, R73 ;  /* 0x0000004900487202 */ /* 0x000fce0000000f00 */
[----:B------:R-:W-:Y:S05]  /*62a0*/  WARPSYNC.COLLECTIVE R74, `(.L_x_6444) ;  /* 0x000000004a087348 */ /* 0x000fea0003c00000 */
[----:B------:R0:W1:Y:S02]  /*62b0*/  SHFL.IDX P3, R73, R75, R238, R251 ;  /* 0x000000ee4b497389 */ /* 0x00006400000600fb */
[----:B01----:R-:W-:Y:S01]  /*62c0*/  ENDCOLLECTIVE ;  /* 0x000000000000791b */ /* 0x003fe20003800000 */
.L_x_6444:
[----:B------:R-:W-:Y:S05]  /*62d0*/  BRA `(.L_x_6445) ;  /* 0xffffffc400907947 */ /* 0x000fea000383ffff */
.L_x_6380:
[----:B------:R-:W-:Y:S01]  /*62e0*/  HFMA2.MMA R236, -RZ, RZ, 0, 5.9604644775390625e-08 ;  /* 0x00000001ffec7435 */ /* 0x000fe200000001ff */
[----:B------:R-:W-:Y:S01]  /*62f0*/  MOV R249, R68 ;  /* 0x0000004400f97202 */ /* 0x000fe20000000f00 */
[----:B------:R-:W-:Y:S01]  /*6300*/  HFMA2.MMA R238, -RZ, RZ, 0, 0 ;  /* 0x00000000ffee7435 */ /* 0x000fe200000001ff */
[----:B------:R-:W-:Y:S02]  /*6310*/  MOV R240, 0x1f ;  /* 0x0000001f00f07802 */ /* 0x000fe40000000f00 */
[----:B------:R-:W-:Y:S02]  /*6320*/  MOV R74, 0xffffffff ;  /* 0xffffffff004a7802 */ /* 0x000fe40000000f00 */
[----:B------:R-:W-:-:S07]  /*6330*/  MOV R251, 0x1f ;  /* 0x0000001f00fb7802 */ /* 0x000fce0000000f00 */
[----:B--2---:R-:W-:Y:S05]  /*6340*/  WARPSYNC.COLLECTIVE R74, `(.L_x_6446) ;  /* 0x000000004a087348 */ /* 0x004fea0003c00000 */
[----:B------:R0:W1:Y:S02]  /*6350*/  SHFL.DOWN P6, R231, R249, R236, R240 ;  /* 0x080000ecf9e77389 */ /* 0x00006400000c00f0 */
[----:B012---:R-:W-:Y:S01]  /*6360*/  ENDCOLLECTIVE ;  /* 0x000000000000791b */ /* 0x007fe20003800000 */
.L_x_6446:
[----:B------:R-:W-:Y:S02]  /*6370*/  MOV R249, R69 ;  /* 0x0000004500f97202 */ /* 0x000fe40000000f00 */
[----:B------:R-:W-:-:S07]  /*6380*/  MOV R73, R231 ;  /* 0x000000e700497202 */ /* 0x000fce0000000f00 */
[----:B------:R-:W-:Y:S05]  /*6390*/  WARPSYNC.COLLECTIVE R74, `(.L_x_6447) ;  /* 0x000000004a087348 */ /* 0x000fea0003c00000 */
[----:B------:R0:W1:Y:S02]  /*63a0*/  SHFL.DOWN P6, R231, R249, R236, R240 ;  /* 0x080000ecf9e77389 */ /* 0x00006400000c00f0 */
[----:B01----:R-:W-:Y:S01]  /*63b0*/  ENDCOLLECTIVE ;  /* 0x000000000000791b */ /* 0x003fe20003800000 */
.L_x_6447:
        /* <DEDUP_REMOVED lines=8> */
.L_x_6448:
[----:B------:R-:W-:Y:S02]  /*6440*/  MOV R249, R69 ;  /* 0x0000004500f97202 */ /* 0x000fe40000000f00 */
[----:B------:R-:W-:-:S07]  /*6450*/  MOV R73, R231 ;  /* 0x000000e700497202 */ /* 0x000fce0000000f00 */
[----:B------:R-:W-:Y:S05]  /*6460*/  WARPSYNC.COLLECTIVE R74, `(.L_x_6449) ;  /* 0x000000004a087348 */ /* 0x000fea0003c00000 */
[----:B------:R0:W1:Y:S02]  /*6470*/  SHFL.DOWN P6, R231, R249, R236, R240 ;  /* 0x080000ecf9e77389 */ /* 0x00006400000c00f0 */
[----:B01----:R-:W-:Y:S01]  /*6480*/  ENDCOLLECTIVE ;  /* 0x000000000000791b */ /* 0x003fe20003800000 */
.L_x_6449:
        /* <DEDUP_REMOVED lines=8> */
.L_x_6450:
[----:B------:R-:W-:Y:S02]  /*6510*/  MOV R249, R69 ;  /* 0x0000004500f97202 */ /* 0x000fe40000000f00 */
[----:B------:R-:W-:-:S07]  /*6520*/  MOV R73, R231 ;  /* 0x000000e700497202 */ /* 0x000fce0000000f00 */
[----:B------:R-:W-:Y:S05]  /*6530*/  WARPSYNC.COLLECTIVE R74, `(.L_x_6451) ;  /* 0x000000004a087348 */ /* 0x000fea0003c00000 */
[----:B------:R0:W1:Y:S02]  /*6540*/  SHFL.DOWN P6, R231, R249, R236, R240 ;  /* 0x080000ecf9e77389 */ /* 0x00006400000c00f0 */
[----:B01----:R-:W-:Y:S01]  /*6550*/  ENDCOLLECTIVE ;  /* 0x000000000000791b */ /* 0x003fe20003800000 */
.L_x_6451:
        /* <DEDUP_REMOVED lines=8> */
.L_x_6452:
[----:B------:R-:W-:Y:S02]  /*65e0*/  MOV R249, R69 ;  /* 0x0000004500f97202 */ /* 0x000fe40000000f00 */
[----:B------:R-:W-:-:S07]  /*65f0*/  MOV R73, R231 ;  /* 0x000000e700497202 */ /* 0x000fce0000000f00 */
[----:B------:R-:W-:Y:S05]  /*6600*/  WARPSYNC.COLLECTIVE R74, `(.L_x_6453) ;  /* 0x000000004a087348 */ /* 0x000fea0003c00000 */
[----:B------:R0:W1:Y:S02]  /*6610*/  SHFL.DOWN P6, R231, R249, R236, R240 ;  /* 0x080000ecf9e77389 */ /* 0x00006400000c00f0 */
[----:B01----:R-:W-:Y:S01]  /*6620*/  ENDCOLLECTIVE ;  /* 0x000000000000791b */ /* 0x003fe20003800000 */
.L_x_6453:
        /* <DEDUP_REMOVED lines=8> */
.L_x_6454:
[----:B------:R-:W-:Y:S02]  /*66b0*/  MOV R249, R69 ;  /* 0x0000004500f97202 */ /* 0x000fe40000000f00 */
[----:B------:R-:W-:-:S07]  /*66c0*/  MOV R73, R231 ;  /* 0x000000e700497202 */ /* 0x000fce0000000f00 */
[----:B------:R-:W-:Y:S05]  /*66d0*/  WARPSYNC.COLLECTIVE R74, `(.L_x_6455) ;  /* 0x000000004a087348 */ /* 0x000fea0003c00000 */
[----:B------:R0:W1:Y:S02]  /*66e0*/  SHFL.DOWN P6, R231, R249, R236, R240 ;  /* 0x080000ecf9e77389 */ /* 0x00006400000c00f0 */
[----:B01----:R-:W-:Y:S01]  /*66f0*/  ENDCOLLECTIVE ;  /* 0x000000000000791b */ /* 0x003fe20003800000 */
.L_x_6455:
        /* <DEDUP_REMOVED lines=9> */
.L_x_6456:
[----:B------:R-:W-:Y:S02]  /*6790*/  MOV R75, R69 ;  /* 0x00000045004b7202 */ /* 0x000fe40000000f00 */
[----:B------:R-:W-:-:S07]  /*67a0*/  MOV R230, R73 ;  /* 0x0000004900e67202 */ /* 0x000fce0000000f00 */
[----:B------:R-:W-:Y:S05]  /*67b0*/  WARPSYNC.COLLECTIVE R74, `(.L_x_6457) ;  /* 0x000000004a087348 */ /* 0x000fea0003c00000 */
[----:B------:R0:W1:Y:S02]  /*67c0*/  SHFL.IDX P3, R73, R75, R238, R251 ;  /* 0x000000ee4b497389 */ /* 0x00006400000600fb */
[----:B01----:R-:W-:Y:S01]  /*67d0*/  ENDCOLLECTIVE ;  /* 0x000000000000791b */ /* 0x003fe20003800000 */
.L_x_6457:
[----:B------:R-:W-:Y:S05]  /*67e0*/  WARPSYNC.COLLECTIVE R74, `(.L_x_6458) ;  /* 0x000000004a087348 */ /* 0x000fea0003c00000 */
[----:B------:R0:W1:Y:S02]  /*67f0*/  SHFL.DOWN P6, R231, R249, R236, R240 ;  /* 0x080000ecf9e77389 */ /* 0x00006400000c00f0 */
[----:B01----:R-:W-:Y:S01]  /*6800*/  ENDCOLLECTIVE ;  /* 0x000000000000791b */ /* 0x003fe20003800000 */
.L_x_6458:
[----:B------:R-:W-:Y:S02]  /*6810*/  MOV R75, R80 ;  /* 0x00000050004b7202 */ /* 0x000fe40000000f00 */
[----:B------:R-:W-:Y:S02]  /*6820*/  MOV R249, R69 ;  /* 0x0000004500f97202 */ /* 0x000fe40000000f00 */
[----:B------:R-:W-:Y:S02]  /*6830*/  MOV R232, R73 ;  /* 0x0000004900e87202 */ /* 0x000fe40000000f00 */
[----:B------:R-:W-:-:S07]  /*6840*/  MOV R72, R231 ;  /* 0x000000e700487202 */ /* 0x000fce0000000f00 */
[----:B------:R-:W-:Y:S05]  /*6850*/  WARPSYNC.COLLECTIVE R74, `(.L_x_6459) ;  /* 0x000000004a087348 */ /* 0x000fea0003c00000 */
[----:B------:R0:W1:Y:S02]  /*6860*/  SHFL.DOWN P6, R231, R249, R236, R240 ;  /* 0x080000ecf9e77389 */ /* 0x00006400000c00f0 */
[----:B01----:R-:W-:Y:S01]  /*6870*/  ENDCOLLECTIVE ;  /* 0x000000000000791b */ /* 0x003fe20003800000 */
.L_x_6459:
[----:B------:R-:W-:Y:S05]  /*6880*/  WARPSYNC.COLLECTIVE R74, `(.L_x_6460) ;  /* 0x000000004a087348 */ /* 0x000fea0003c00000 */
[----:B------:R0:W1:Y:S02]  /*6890*/  SHFL.IDX P3, R73, R75, R238, R251 ;  /* 0x000000ee4b497389 */ /* 0x00006400000600fb */
[----:B01----:R-:W-:Y:S01]  /*68a0*/  ENDCOLLECTIVE ;  /* 0x000000000000791b */ /* 0x003fe20003800000 */
.L_x_6460:
[----:B------:R-:W-:Y:S02]  /*68b0*/  MOV R75, R81 ;  /* 0x00000051004b7202 */ /* 0x000fe40000000f00 */
[----:B------:R-:W-:-:S07]  /*68c0*/  MOV R234, R73 ;  /* 0x0000004900ea7202 */ /* 0x000fce0000000f00 */
[----:B------:R-:W-:Y:S05]  /*68d0*/  WARPSYNC.COLLECTIVE R74, `(.L_x_6461) ;  /* 0x000000004a087348 */ /* 0x000fea0003c00000 */
[----:B------:R0:W1:Y:S02]  /*68e0*/  SHFL.IDX P3, R73, R75, R238, R251 ;  /* 0x000000ee4b497389 */ /* 0x00006400000600fb */
[----:B01----:R-:W-:Y:S01]  /*68f0*/  ENDCOLLECTIVE ;  /* 0x000000000000791b */ /* 0x003fe20003800000 */
.L_x_6461:
[----:B------:R-:W-:Y:S05]  /*6900*/  BRA `(.L_x_6462) ;  /* 0xffffffc400987947 */ /* 0x000fea000383ffff */
.L_x_6463:
        /* <DEDUP_REMOVED lines=15> */
.L_x_10972:


//--------------------- .text._Z25selective_scan_bwd_kernelI32Selective_Scan_bwd_kernel_traitsILi64ELi16ELb1ELb1ELb1ELb0ELb1EN3c108BFloat16EfEEv12SSMParamsBwd --------------------------
	.section	.text._Z25selective_scan_bwd_kernelI32Selective_Scan_bwd_kernel_traitsILi64ELi16ELb1ELb1ELb1ELb0ELb1EN3c108BFloat16EfEEv12SSMParamsBwd,"ax",@progbits
	.align	128
        .global         _Z25selective_scan_bwd_kernelI32Selective_Scan_bwd_kernel_traitsILi64ELi16ELb1ELb1ELb1ELb0ELb1EN3c108BFloat16EfEEv12SSMParamsBwd
        .type           _Z25selective_scan_bwd_kernelI32Selective_Scan_bwd_kernel_traitsILi64ELi16ELb1ELb1ELb1ELb0ELb1EN3c108BFloat16EfEEv12SSMParamsBwd,@function
        .size           _Z25selective_scan_bwd_kernelI32Selective_Scan_bwd_kernel_traitsILi64ELi16ELb1ELb1ELb1ELb0ELb1EN3c108BFloat16EfEEv12SSMParamsBwd,(.L_x_10973 - _Z25selective_scan_bwd_kernelI32Selective_Scan_bwd_kernel_traitsILi64ELi16ELb1ELb1ELb1ELb0ELb1EN3c108BFloat16EfEEv12SSMParamsBwd)
        .other          _Z25selective_scan_bwd_kernelI32Selective_Scan_bwd_kernel_traitsILi64ELi16ELb1ELb1ELb1ELb0ELb1EN3c108BFloat16EfEEv12SSMParamsBwd,@"STO_CUDA_ENTRY STV_DEFAULT"
_Z25selective_scan_bwd_kernelI32Selective_Scan_bwd_kernel_traitsILi64ELi16ELb1ELb1ELb1ELb0ELb1EN3c108BFloat16EfEEv12SSMParamsBwd:
.text._Z25selective_scan_bwd_kernelI32Selective_Scan_bwd_kernel_traitsILi64ELi16ELb1ELb1ELb1ELb0ELb1EN3c108BFloat16EfEEv12SSMParamsBwd:
        /* <DEDUP_REMOVED lines=33> */
[----:B0-----:R-:W-:-:S06]  /*0210*/  IABS R2, R154 ;  /* 0x0000009a00027213 */ /* 0x001fcc0000000000 */
        /* <DEDUP_REMOVED lines=11> */
[----:B------:R-:W-:Y:S01]  /*02d0*/  USHF.R.S32.HI UR14, URZ, 0x1f, UR15 ;  /* 0x0000001f3f0e7899 */ /* 0x000fe2000801140f */
[----:B------:R-:W3:Y:S03]  /*02e0*/  LDC.64 R26, c[0x0][0x2e0] ;  /* 0x0000b800ff1a7b82 */ /* 0x000ee60000000a00 */
[----:B------:R-:W-:Y:S02]  /*02f0*/  UIMAD UR6, UR14, UR8, URZ ;  /* 0x000000080e0672a4 */ /* 0x000fe4000f8e023f */
[----:B------:R-:W-:Y:S02]  /*0300*/  UIMAD.WIDE.U32 UR4, UR15, UR8, URZ ;  /* 0x000000080f0472a5 */ /* 0x000fe4000f8e003f */
[----:B------:R-:W-:-:S03]  /*0310*/  UIMAD UR6, UR15, UR9, UR6 ;  /* 0x000000090f0672a4 */ /* 0x000fc6000f8e0206 */
[----:B------:R-:W-:Y:S01]  /*0320*/  ULDC.64 UR8, c[0x0][0x290] ;  /* 0x0000a40000087ab9 */ /* 0x000fe20000000a00 */
[----:B------:R-:W-:Y:S01]  /*0330*/  @!P1 IADD3 R0, R0, -R9, RZ ;  /* 0x8000000900009210 */ /* 0x000fe20007ffe0ff */
[----:B------:R-:W-:-:S03]  /*0340*/  UIADD3 UR5, UR5, UR6, URZ ;  /* 0x0000000605057290 */ /* 0x000fc6000fffe03f */
[----:B------:R-:W-:Y:S01]  /*0350*/  ISETP.GE.U32.AND P0, PT, R0, R9, PT ;  /* 0x000000090000720c */ /* 0x000fe20003f06070 */
[----:B------:R-:W-:Y:S01]  /*0360*/  UIMAD.WIDE.U32 UR6, UR15, UR8, URZ ;  /* 0x000000080f0672a5 */ /* 0x000fe2000f8e003f */
[----:B------:R-:W-:Y:S01]  /*0370*/  LOP3.LUT R0, R154, R11, RZ, 0x3c, !PT ;  /* 0x0000000b9a007212 */ /* 0x000fe200078e3cff */
[----:B------:R-:W-:Y:S01]  /*0380*/  UIMAD UR8, UR14, UR8, URZ ;  /* 0x000000080e0872a4 */ /* 0x000fe2000f8e023f */
[----:B------:R-:W-:Y:S01]  /*0390*/  @!P1 IADD3 R148, R148, 0x1, RZ ;  /* 0x0000000194949810 */ /* 0x000fe20007ffe0ff */
[-C--:B--2---:R-:W-:Y:S01]  /*03a0*/  IMAD.WIDE.U32 R2, R154, R4.reuse, UR4 ;  /* 0x000000049a027e25 */ /* 0x084fe2000f8e0004 */
[----:B------:R-:W-:Y:S01]  /*03b0*/  ISETP.GE.AND P2, PT, R0, RZ, PT ;  /* 0x000000ff0000720c */ /* 0x000fe20003f46270 */
[----:B------:R-:W-:Y:S01]  /*03c0*/  UIMAD UR8, UR15, UR9, UR8 ;  /* 0x000000090f0872a4 */ /* 0x000fe2000f8e0208 */
[----:B------:R-:W-:Y:S01]  /*03d0*/  LEA R7, R23, 0xfffffc00, 0xa ;  /* 0xfffffc0017077811 */ /* 0x000fe200078e50ff */
[----:B------:R-:W-:Y:S01]  /*03e0*/  IMAD R0, R151, R4, RZ ;  /* 0x0000000497007224 */ /* 0x000fe200078e02ff */
[----:B------:R-:W-:Y:S01]  /*03f0*/  ISETP.NE.AND P1, PT, R11, RZ, PT ;  /* 0x000000ff0b00720c */ /* 0x000fe20003f25270 */
[----:B------:R-:W-:Y:S01]  /*0400*/  UIADD3 UR7, UR7, UR8, URZ ;  /* 0x0000000807077290 */ /* 0x000fe2000fffe03f */
[----:B------:R-:W-:Y:S01]  /*0410*/  SHF.R.S32.HI R9, RZ, 0x1f, R7 ;  /* 0x0000001fff097819 */ /* 0x000fe20000011407 */
[----:B------:R-:W-:Y:S01]  /*0420*/  IMAD R0, R154, R5, R0 ;  /* 0x000000059a007224 */ /* 0x000fe200078e0200 */
[----:B------:R-:W-:Y:S01]  /*0430*/  @P0 IADD3 R148, R148, 0x1, RZ ;  /* 0x0000000194940810 */ /* 0x000fe20007ffe0ff */
[----:B------:R-:W-:Y:S01]  /*0440*/  UIMAD UR8, UR14, UR12, URZ ;  /* 0x0000000c0e0872a4 */ /* 0x000fe2000f8e023f */
[----:B------:R-:W-:Y:S01]  /*0450*/  IADD3 R141, P0, R7, R2, RZ ;  /* 0x00000002078d7210 */ /* 0x000fe20007f1e0ff */
[----:B------:R-:W-:-:S02]  /*0460*/  UIMAD.WIDE.U32 UR4, UR15, UR12, URZ ;  /* 0x0000000c0f0472a5 */ /* 0x000fc4000f8e003f */
[----:B------:R-:W-:Y:S01]  /*0470*/  UIMAD UR8, UR15, UR13, UR8 ;  /* 0x0000000d0f0872a4 */ /* 0x000fe2000f8e0208 */
[----:B------:R-:W-:Y:S01]  /*0480*/  IADD3.X R10, R9, R3, R0, P0, !PT ;  /* 0x00000003090a7210 */ /* 0x000fe200007fe400 */
[-C--:B-1----:R-:W-:Y:S01]  /*0490*/  IMAD R0, R151, R12.reuse, RZ ;  /* 0x0000000c97007224 */ /* 0x082fe200078e02ff */
[----:B------:R-:W-:Y:S01]  /*04a0*/  ULDC.64 UR12, c[0x0][0x240] ;  /* 0x00009000000c7ab9 */ /* 0x000fe20000000a00 */
[----:B------:R-:W-:Y:S01]  /*04b0*/  IMAD.WIDE.U32 R2, R154, R12, UR6 ;  /* 0x000000069a027e25 */ /* 0x000fe2000f8e000c */
[----:B------:R-:W-:Y:S01]  /*04c0*/  UIMAD UR9, UR14, UR12, URZ ;  /* 0x0000000c0e0972a4 */ /* 0x000fe2000f8e023f */
[----:B------:R-:W-:Y:S02]  /*04d0*/  @!P2 IADD3 R148, -R148, RZ, RZ ;  /* 0x000000ff9494a210 */ /* 0x000fe40007ffe1ff */
[----:B------:R-:W-:Y:S01]  /*04e0*/  IMAD R0, R154, R13, R0 ;  /* 0x0000000d9a007224 */ /* 0x000fe200078e0200 */
[----:B------:R-:W-:Y:S01]  /*04f0*/  IADD3 R139, P0, R7, R2, RZ ;  /* 0x00000002078b7210 */ /* 0x000fe20007f1e0ff */
[----:B------:R-:W1:Y:S01]  /*0500*/  LDC.64 R12, c[0x0][0x278] ;  /* 0x00009e00ff0c7b82 */ /* 0x000e620000000a00 */
[----:B------:R-:W-:Y:S01]  /*0510*/  @!P1 LOP3.LUT R148, RZ, R11, RZ, 0x33, !PT ;  /* 0x0000000bff949212 */ /* 0x000fe200078e33ff */
[----:B------:R-:W-:-:S02]  /*0520*/  UIMAD.WIDE.U32 UR6, UR15, UR12, URZ ;  /* 0x0000000c0f0672a5 */ /* 0x000fc4000f8e003f */
[----:B------:R-:W-:Y:S01]  /*0530*/  UIMAD UR9, UR15, UR13, UR9 ;  /* 0x0000000d0f0972a4 */ /* 0x000fe2000f8e0209 */
[----:B------:R-:W-:Y:S02]  /*0540*/  IADD3.X R8, R9, R3, R0, P0, !PT ;  /* 0x0000000309087210 */ /* 0x000fe400007fe400 */
[----:B------:R-:W-:Y:S01]  /*0550*/  ULDC.64 UR12, c[0x0][0x310] ;  /* 0x0000c400000c7ab9 */ /* 0x000fe20000000a00 */
[----:B------:R-:W-:Y:S01]  /*0560*/  SHF.R.S32.HI R147, RZ, 0x1f, R148 ;  /* 0x0000001fff937819 */ /* 0x000fe20000011494 */
[----:B------:R-:W-:Y:S01]  /*0570*/  UIADD3 UR5, UR5, UR8, URZ ;  /* 0x0000000805057290 */ /* 0x000fe2000fffe03f */
[----:B------:R-:W-:Y:S01]  /*0580*/  ISETP.NE.U32.AND P0, PT, RZ, UR12, PT ;  /* 0x0000000cff007c0c */ /* 0x000fe2000bf05070 */
[----:B------:R-:W-:Y:S02]  /*0590*/  UIADD3 UR7, UR7, UR9, URZ ;  /* 0x0000000907077290 */ /* 0x000fe4000fffe03f */
[----:B----4-:R-:W-:Y:S01]  /*05a0*/  IMAD R4, R147, R16, RZ ;  /* 0x0000001093047224 */ /* 0x010fe200078e02ff */
[----:B------:R-:W-:Y:S01]  /*05b0*/  ISETP.NE.AND.EX P0, PT, RZ, UR13, PT, P0 ;  /* 0x0000000dff007c0c */ /* 0x000fe2000bf05300 */
[-C--:B------:R-:W-:Y:S01]  /*05c0*/  IMAD R0, R151, R14.reuse, RZ ;  /* 0x0000000e97007224 */ /* 0x080fe200078e02ff */
[----:B------:R-:W-:Y:S01]  /*05d0*/  ULDC.64 UR8, c[0x0][0x260] ;  /* 0x0000980000087ab9 */ /* 0x000fe20000000a00 */
[----:B------:R-:W-:-:S04]  /*05e0*/  IMAD.WIDE.U32 R2, R154, R14, UR4 ;  /* 0x000000049a027e25 */ /* 0x000fc8000f8e000e */
[C---:B------:R-:W-:Y:S02]  /*05f0*/  IMAD R11, R148.reuse, R17, R4 ;  /* 0x00000011940b7224 */ /* 0x040fe400078e0204 */
[----:B------:R-:W-:Y:S01]  /*0600*/  IMAD.WIDE.U32 R4, R148, R16, UR6 ;  /* 0x0000000694047e25 */ /* 0x000fe2000f8e0010 */
[----:B------:R-:W-:-:S03]  /*0610*/  IADD3 R121, P1, R7, R2, RZ ;  /* 0x0000000207797210 */ /* 0x000fc60007f3e0ff */
[----:B------:R-:W-:Y:S01]  /*0620*/  IMAD R0, R154, R15, R0 ;  /* 0x0000000f9a007224 */ /* 0x000fe200078e0200 */
[----:B------:R-:W-:Y:S01]  /*0630*/  IADD3 R119, P3, R7, R4, RZ ;  /* 0x0000000407777210 */ /* 0x000fe20007f7e0ff */
[----:B------:R-:W-:Y:S01]  /*0640*/  UIMAD UR6, UR14, UR8, URZ ;  /* 0x000000080e0672a4 */ /* 0x000fe2000f8e023f */
[----:B------:R-:W-:Y:S01]  /*0650*/  IADD3 R4, R5, R11, RZ ;  /* 0x0000000b05047210 */ /* 0x000fe20007ffe0ff */
[----:B------:R-:W2:Y:S01]  /*0660*/  LDC.64 R14, c[0x0][0x2f8] ;  /* 0x0000be00ff0e7b82 */ /* 0x000ea20000000a00 */
[----:B------:R-:W-:Y:S02]  /*0670*/  IADD3.X R6, R9, R3, R0, P1, !PT ;  /* 0x0000000309067210 */ /* 0x000fe40000ffe400 */
[----:B------:R-:W-:Y:S01]  /*0680*/  ISETP.NE.U32.AND P1, PT, R18, RZ, PT ;  /* 0x000000ff1200720c */ /* 0x000fe20003f25070 */
[----:B-1----:R-:W-:-:S04]  /*0690*/  IMAD R0, R147, R12, RZ ;  /* 0x0000000c93007224 */ /* 0x002fc800078e02ff */
[----:B------:R-:W1:Y:S01]  /*06a0*/  @P0 LDC R11, c[0x0][0x214] ;  /* 0x00008500ff0b0b82 */ /* 0x000e620000000800 */
[----:B------:R-:W-:Y:S01]  /*06b0*/  ISETP.NE.AND.EX P1, PT, R19, RZ, PT, P1 ;  /* 0x000000ff1300720c */ /* 0x000fe20003f25310 */
[----:B------:R-:W-:Y:S01]  /*06c0*/  UIMAD.WIDE.U32 UR4, UR15, UR8, URZ ;  /* 0x000000080f0472a5 */ /* 0x000fe2000f8e003f */
[----:B0-----:R-:W-:Y:S01]  /*06d0*/  ISETP.NE.U32.AND P2, PT, R20, RZ, PT ;  /* 0x000000ff1400720c */ /* 0x001fe20003f45070 */
[----:B------:R-:W-:Y:S01]  /*06e0*/  UIMAD UR6, UR15, UR9, UR6 ;  /* 0x000000090f0672a4 */ /* 0x000fe2000f8e0206 */
[----:B------:R-:W-:-:S03]  /*06f0*/  IMAD R5, R148, R13, R0 ;  /* 0x0000000d94057224 */ /* 0x000fc600078e0200 */
[----:B------:R-:W0:Y:S01]  /*0700*/  @P0 LDC R13, c[0x0][0x21c] ;  /* 0x00008700ff0d0b82 */ /* 0x000e220000000800 */
[----:B------:R-:W-:Y:S01]  /*0710*/  UIADD3 UR5, UR5, UR6, URZ ;  /* 0x0000000605057290 */ /* 0x000fe2000fffe03f */
[----:B------:R-:W-:-:S06]  /*0720*/  ISETP.NE.AND.EX P2, PT, R21, RZ, PT, P2 ;  /* 0x000000ff1500720c */ /* 0x000fcc0003f45320 */
[----:B------:R-:W4:Y:S01]  /*0730*/  LDC.64 R16, c[0x0][0x3b8] ;  /* 0x0000ee00ff107b82 */ /* 0x000f220000000a00 */
[----:B------:R-:W-:Y:S01]  /*0740*/  CS2R R124, SRZ ;  /* 0x00000000007c7805 */ /* 0x000fe2000001ff00 */
[----:B------:R-:W-:Y:S01]  /*0750*/  IMAD.WIDE.U32 R2, R148, R12, UR4 ;  /* 0x0000000494027e25 */ /* 0x000fe2000f8e000c */
[----:B------:R-:W-:-:S05]  /*0760*/  @P1 LEA R124, P4, R154, R18, 0x2 ;  /* 0x000000129a7c1211 */ /* 0x000fca00078810ff */
[----:B------:R-:W4:Y:S01]  /*0770*/  @P0 LDC.64 R126, c[0x0][0x310] ;  /* 0x0000c400ff7e0b82 */ /* 0x000f220000000a00 */
[----:B------:R-:W-:Y:S02]  /*0780*/  CS2R R122, SRZ ;  /* 0x00000000007a7805 */ /* 0x000fe4000001ff00 */
[----:B------:R-:W-:Y:S02]  /*0790*/  IADD3 R7, P5, R7, R2, RZ ;  /* 0x0000000207077210 */ /* 0x000fe40007fbe0ff */
[C---:B------:R-:W-:Y:S02]  /*07a0*/  @P1 LEA.HI.X R125, R154.reuse, R19, R151, 0x2, P4 ;  /* 0x000000139a7d1211 */ /* 0x040fe400020f1497 */
[----:B------:R-:W-:Y:S02]  /*07b0*/  IADD3.X R2, R9, R4, RZ, P3, !PT ;  /* 0x0000000409027210 */ /* 0x000fe40001ffe4ff */
[----:B------:R-:W-:Y:S01]  /*07c0*/  ISETP.GE.AND P1, PT, R23, 0x1, PT ;  /* 0x000000011700780c */ /* 0x000fe20003f26270 */
[----:B-1----:R-:W-:Y:S01]  /*07d0*/  @P0 IMAD R0, R11, UR15, R154 ;  /* 0x0000000f0b000c24 */ /* 0x002fe2000f8e029a */
[----:B------:R-:W-:-:S02]  /*07e0*/  @P2 LEA R122, P3, R154, R20, 0x2 ;  /* 0x000000149a7a2211 */ /* 0x000fc400078610ff */
[----:B------:R-:W-:Y:S01]  /*07f0*/  IADD3 R116, R3, R5, RZ ;  /* 0x0000000503747210 */ /* 0x000fe20007ffe0ff */
[----:B------:R-:W-:Y:S01]  /*0800*/  @P0 IMAD R0, R0, R23, RZ ;  /* 0x0000001700000224 */ /* 0x000fe200078e02ff */
[----:B------:R-:W-:Y:S02]  /*0810*/  @P2 LEA.HI.X R123, R154, R21, R151, 0x2, P3 ;  /* 0x000000159a7b2211 */ /* 0x000fe400018f1497 */
[----:B---3--:R-:W-:Y:S02]  /*0820*/  LEA R142, P2, R141, R142, 0x1 ;  /* 0x0000008e8d8e7211 */ /* 0x008fe400078408ff */
[----:B--2---:R-:W-:Y:S01]  /*0830*/  LEA R140, P3, R139, R14, 0x1 ;  /* 0x0000000e8b8c7211 */ /* 0x004fe200078608ff */
[----:B0-----:R-:W-:Y:S01]  /*0840*/  @P0 IMAD R3, R0, R13, RZ ;  /* 0x0000000d00030224 */ /* 0x001fe200078e02ff */
[----:B------:R-:W-:Y:S02]  /*0850*/  LEA.HI.X R141, R141, R143, R10, 0x1, P2 ;  /* 0x0000008f8d8d7211 */ /* 0x000fe400010f0c0a */
[----:B------:R-:W-:-:S02]  /*0860*/  LEA.HI.X R139, R139, R15, R8, 0x1, P3 ;  /* 0x0000000f8b8b7211 */ /* 0x000fc400018f0c08 */
[----:B------:R-:W-:Y:S02]  /*0870*/  IADD3.X R116, R9, R116, RZ, P5, !PT ;  /* 0x0000007409747210 */ /* 0x000fe40002ffe4ff */
[----:B----4-:R-:W-:Y:S02]  /*0880*/  LEA R138, P2, R121, R16, 0x1 ;  /* 0x00000010798a7211 */ /* 0x010fe400078408ff */
[----:B------:R-:W-:Y:S02]  /*0890*/  LEA R120, P3, R119, R24, 0x1 ;  /* 0x0000001877787211 */ /* 0x000fe400078608ff */
[----:B------:R-:W-:Y:S01]  /*08a0*/  LEA R118, P4, R7, R26, 0x1 ;  /* 0x0000001a07767211 */ /* 0x000fe200078808ff */
[----:B------:R-:W-:Y:S01]  /*08b0*/  HFMA2.MMA R145, -RZ, RZ, 0, 0 ;  /* 0x00000000ff917435 */ /* 0x000fe200000001ff */
[----:B------:R-:W-:Y:S01]  /*08c0*/  @P0 IMAD.WIDE R126, R3, 0x8, R126 ;  /* 0x00000008037e0825 */ /* 0x000fe200078e027e */
        /* <DEDUP_REMOVED lines=21> */
.L_x_6511:
[----:B------:R-:W-:Y:S01]  /*0a20*/  BAR.SYNC.DEFER_BLOCKING 0x0 ;  /* 0x0000000000007b1d */ /* 0x000fe20000010000 */
[----:B------:R-:W-:Y:S02]  /*0a30*/  SHF.L.U32 R0, R144, 0x1, RZ ;  /* 0x0000000190007819 */ /* 0x000fe400000006ff */
[----:B0-----:R-:W-:Y:S02]  /*0a40*/  MOV R2, R142 ;  /* 0x0000008e00027202 */ /* 0x001fe40000000f00 */
[----:B------:R-:W-:-:S03]  /*0a50*/  LOP3.LUT R0, R0, 0xffffffc0, RZ, 0xc0, !PT ;  /* 0xffffffc000007812 */ /* 0x000fc600078ec0ff */
[----:B------:R-:W0:Y:S01]  /*0a60*/  LDC.64 R14, c[0x0][0x2a8] ;  /* 0x0000aa00ff0e7b82 */ /* 0x000e220000000a00 */
[----:B------:R-:W-:Y:S01]  /*0a70*/  MOV R3, R141 ;  /* 0x0000008d00037202 */ /* 0x000fe20000000f00 */
[----:B------:R-:W-:Y:S01]  /*0a80*/  ULDC UR8, c[0x0][0x224] ;  /* 0x0000890000087ab9 */ /* 0x000fe20000000800 */
[----:B------:R-:W-:Y:S01]  /*0a90*/  LOP3.LUT R113, R0, 0x1f, R144, 0xf8, !PT ;  /* 0x0000001f00717812 */ /* 0x000fe200078ef890 */
[----:B------:R-:W-:-:S04]  /*0aa0*/  ULDC.64 UR6, c[0x0][0x320] ;  /* 0x0000c80000067ab9 */ /* 0x000fc80000000a00 */
[----:B------:R-:W-:Y:S01]  /*0ab0*/  IMAD.WIDE R2, R113, 0x10, R2 ;  /* 0x0000001071027825 */ /* 0x000fe200078e0202 */
[----:B------:R-:W1:Y:S08]  /*0ac0*/  LDC.64 R28, c[0x0][0x2a0] ;  /* 0x0000a800ff1c7b82 */ /* 0x000e700000000a00 */
[----:B------:R-:W2:Y:S01]  /*0ad0*/  LDC.64 R48, c[0x0][0x3a0] ;  /* 0x0000e800ff307b82 */ /* 0x000ea20000000a00 */
[----:B------:R-:W3:Y:S04]  /*0ae0*/  LDG.E.128 R4, desc[UR10][R2.64] ;  /* 0x0000000a02047981 */ /* 0x000ee8000c1e1d00 */
[----:B------:R4:W2:Y:S01]  /*0af0*/  LDG.E.128 R8, desc[UR10][R2.64+0x200] ;  /* 0x0002000a02087981 */ /* 0x0008a2000c1e1d00 */
[----:B------:R-:W-:-:S02]  /*0b00*/  IADD3 R12, R0, R143, RZ ;  /* 0x0000008f000c7210 */ /* 0x000fc40007ffe0ff */
[----:B------:R-:W1:Y:S02]  /*0b10*/  LDC.64 R58, c[0x0][0x398] ;  /* 0x0000e600ff3a7b82 */ /* 0x000e640000000a00 */
[C---:B------:R-:W-:Y:S02]  /*0b20*/  IADD3 R36, R12.reuse, R143, RZ ;  /* 0x0000008f0c247210 */ /* 0x040fe40007ffe0ff */
[-C--:B------:R-:W-:Y:S02]  /*0b30*/  LEA R112, R12, R117.reuse, 0x4 ;  /* 0x000000750c707211 */ /* 0x080fe400078e20ff */
[----:B------:R-:W-:Y:S02]  /*0b40*/  LEA R36, R36, R117, 0x4 ;  /* 0x0000007524247211 */ /* 0x000fe400078e20ff */
[----:B----4-:R-:W-:Y:S02]  /*0b50*/  MOV R2, R140 ;  /* 0x0000008c00027202 */ /* 0x010fe40000000f00 */
[----:B------:R-:W-:-:S03]  /*0b60*/  MOV R3, R139 ;  /* 0x0000008b00037202 */ /* 0x000fc60000000f00 */
[----:B------:R-:W-:Y:S01]  /*0b70*/  IMAD.WIDE R12, R113, 0x10, R2 ;  /* 0x00000010710c7825 */ /* 0x000fe200078e0202 */
[----:B---3--:R-:W-:Y:S04]  /*0b80*/  STS.128 [R112], R4 ;  /* 0x0000000470007388 */ /* 0x008fe80000000c00 */
[----:B--2---:R-:W-:Y:S01]  /*0b90*/  STS.128 [R112+0x200], R8 ;  /* 0x0002000870007388 */ /* 0x004fe20000000c00 */
[----:B------:R-:W-:-:S03]  /*0ba0*/  NOP ;  /* 0x0000000000007918 */ /* 0x000fc60000000000 */
[----:B------:R-:W-:Y:S04]  /*0bb0*/  LDS.128 R60, [R36] ;  /* 0x00000000243c7984 */ /* 0x000fe80000000c00 */
[----:B------:R-:W-:Y:S01]  /*0bc0*/  LDS.128 R64, [R36+0x10] ;  /* 0x0000100024407984 */ /* 0x000fe20000000c00 */
[----:B------:R-:W-:Y:S06]  /*0bd0*/  BAR.SYNC.DEFER_BLOCKING 0x0 ;  /* 0x0000000000007b1d */ /* 0x000fec0000010000 */
[----:B------:R-:W2:Y:S04]  /*0be0*/  LDG.E.128 R16, desc[UR10][R12.64] ;  /* 0x0000000a0c107981 */ /* 0x000ea8000c1e1d00 */
[----:B------:R-:W3:Y:S01]  /*0bf0*/  LDG.E.128 R20, desc[UR10][R12.64+0x200] ;  /* 0x0002000a0c147981 */ /* 0x000ee2000c1e1d00 */
[----:B------:R-:W-:-:S02]  /*0c00*/  MOV R2, R138 ;  /* 0x0000008a00027202 */ /* 0x000fc40000000f00 */
[----:B------:R-:W-:-:S03]  /*0c10*/  MOV R3, R121 ;  /* 0x0000007900037202 */ /* 0x000fc60000000f00 */
[----:B------:R-:W-:Y:S01]  /*0c20*/  IMAD.WIDE R2, R113, 0x10, R2 ;  /* 0x0000001071027825 */ /* 0x000fe200078e0202 */
[----:B--2---:R2:W-:Y:S04]  /*0c30*/  STS.128 [R112], R16 ;  /* 0x0000001070007388 */ /* 0x0045e80000000c00 */
[----:B---3--:R3:W-:Y:S01]  /*0c40*/  STS.128 [R112+0x200], R20 ;  /* 0x0002001470007388 */ /* 0x0087e20000000c00 */
[----:B------:R-:W-:-:S03]  /*0c50*/  NOP ;  /* 0x0000000000007918 */ /* 0x000fc60000000000 */
[----:B------:R-:W-:Y:S04]  /*0c60*/  LDS.128 R8, [R36] ;  /* 0x0000000024087984 */ /* 0x000fe80000000c00 */
[----:B------:R-:W-:Y:S01]  /*0c70*/  LDS.128 R4, [R36+0x10] ;  /* 0x0000100024047984 */ /* 0x000fe20000000c00 */
[----:B------:R-:W-:Y:S01]  /*0c80*/  ULEA UR8, UR8, UR4, 0xa ;  /* 0x0000000408087291 */ /* 0x000fe2000f8e503f */
[----:B--2---:R-:W2:Y:S08]  /*0c90*/  LDC.64 R16, c[0x0][0x318] ;  /* 0x0000c600ff107b82 */ /* 0x004eb00000000a00 */
[----:B------:R-:W-:Y:S01]  /*0ca0*/  BAR.SYNC.DEFER_BLOCKING 0x0 ;  /* 0x0000000000007b1d */ /* 0x000fe20000010000 */
[----:B0-----:R-:W-:-:S07]  /*0cb0*/  IMAD R12, R151, R14, RZ ;  /* 0x0000000e970c7224 */ /* 0x001fce00078e02ff */
[----:B---3--:R-:W0:Y:S08]  /*0cc0*/  LDC.64 R20, c[0x0][0x2b0] ;  /* 0x0000ac00ff147b82 */ /* 0x008e300000000a00 */
[----:B------:R-:W3:Y:S01]  /*0cd0*/  LDC.64 R22, c[0x0][0x308] ;  /* 0x0000c200ff167b82 */ /* 0x000ee20000000a00 */
[----:B------:R-:W4:Y:S04]  /*0ce0*/  LDG.E.128 R24, desc[UR10][R2.64] ;  /* 0x0000000a02187981 */ /* 0x000f28000c1e1d00 */
[----:B------:R1:W3:Y:S01]  /*0cf0*/  LDG.E.128 R32, desc[UR10][R2.64+0x200] ;  /* 0x0002000a02207981 */ /* 0x0002e2000c1e1d00 */
[----:B------:R-:W-:Y:S01]  /*0d00*/  USHF.R.S32.HI UR9, URZ, 0x1f, UR8 ;  /* 0x0000001f3f097899 */ /* 0x000fe20008011408 */
[----:B------:R-:W-:-:S05]  /*0d10*/  IMAD R15, R154, R15, R12 ;  /* 0x0000000f9a0f7224 */ /* 0x000fca00078e020c */
[----:B------:R-:W-:-:S04]  /*0d20*/  IMAD.WIDE.U32 R12, R154, R14, UR8 ;  /* 0x000000089a0c7e25 */ /* 0x000fc8000f8e000e */
[----:B-1----:R-:W-:Y:S01]  /*0d30*/  IMAD R2, R28, UR14, RZ ;  /* 0x0000000e1c027c24 */ /* 0x002fe2000f8e02ff */
[----:B------:R-:W-:-:S03]  /*0d40*/  IADD3 R13, R13, R15, RZ ;  /* 0x0000000f0d0d7210 */ /* 0x000fc60007ffe0ff */
[----:B------:R-:W-:Y:S02]  /*0d50*/  IMAD R15, R29, UR15, R2 ;  /* 0x0000000f1d0f7c24 */ /* 0x000fe4000f8e0202 */
[----:B------:R-:W-:-:S05]  /*0d60*/  IMAD.WIDE.U32 R2, R28, UR15, R12 ;  /* 0x0000000f1c027c25 */ /* 0x000fca000f8e000c */
[----:B------:R-:W-:Y:S02]  /*0d70*/  IADD3 R3, R3, R15, RZ ;  /* 0x0000000f03037210 */ /* 0x000fe40007ffe0ff */
[C---:B--2---:R-:W-:Y:S01]  /*0d80*/  LEA R12, P0, R2.reuse, R16, 0x1 ;  /* 0x00000010020c7211 */ /* 0x044fe200078008ff */
[----:B------:R-:W1:Y:S03]  /*0d90*/  LDC.64 R14, c[0x0][0x2b8] ;  /* 0x0000ae00ff0e7b82 */ /* 0x000e660000000a00 */
[----:B------:R-:W-:-:S03]  /*0da0*/  LEA.HI.X R13, R2, R17, R3, 0x1, P0 ;  /* 0x00000011020d7211 */ /* 0x000fc600000f0c03 */
[----:B------:R-:W-:Y:S01]  /*0db0*/  IMAD.WIDE R2, R113, 0x10, R12 ;  /* 0x0000001071027825 */ /* 0x000fe200078e020c */
[----:B----4-:R-:W-:Y:S04]  /*0dc0*/  STS.128 [R112], R24 ;  /* 0x0000001870007388 */ /* 0x010fe80000000c00 */
[----:B---3--:R-:W-:Y:S01]  /*0dd0*/  STS.128 [R112+0x200], R32 ;  /* 0x0002002070007388 */ /* 0x008fe20000000c00 */
[----:B------:R-:W-:-:S03]  /*0de0*/  NOP ;  /* 0x0000000000007918 */ /* 0x000fc60000000000 */
[----:B------:R-:W2:Y:S04]  /*0df0*/  LDS.128 R28, [R36] ;  /* 0x00000000241c7984 */ /* 0x000ea80000000c00 */
[----:B------:R-:W-:Y:S01]  /*0e00*/  LDS.128 R16, [R36+0x10] ;  /* 0x0000100024107984 */ /* 0x000fe20000000c00 */
[----:B------:R-:W-:Y:S06]  /*0e10*/  BAR.SYNC.DEFER_BLOCKING 0x0 ;  /* 0x0000000000007b1d */ /* 0x000fec0000010000 */
[----:B------:R-:W3:Y:S04]  /*0e20*/  LDG.E.128 R40, desc[UR10][R2.64+-0x800] ;  /* 0xfff8000a02287981 */ /* 0x000ee8000c1e1d00 */
[----:B------:R4:W3:Y:S01]  /*0e30*/  LDG.E.128 R44, desc[UR10][R2.64+-0x600] ;  /* 0xfffa000a022c7981 */ /* 0x0008e2000c1e1d00 */
[----:B-1----:R-:W-:-:S04]  /*0e40*/  IMAD R12, R151, R14, RZ ;  /* 0x0000000e970c7224 */ /* 0x002fc800078e02ff */
[C---:B------:R-:W-:Y:S02]  /*0e50*/  IMAD R15, R154.reuse, R15, R12 ;  /* 0x0000000f9a0f7224 */ /* 0x040fe400078e020c */
[----:B------:R-:W-:-:S04]  /*0e60*/  IMAD.WIDE.U32 R12, R154, R14, UR8 ;  /* 0x000000089a0c7e25 */ /* 0x000fc8000f8e000e */
[----:B0-----:R-:W-:Y:S01]  /*0e70*/  IMAD R14, R20, UR14, RZ ;  /* 0x0000000e140e7c24 */ /* 0x001fe2000f8e02ff */
[----:B------:R-:W-:-:S03]  /*0e80*/  IADD3 R13, R13, R15, RZ ;  /* 0x0000000f0d0d7210 */ /* 0x000fc60007ffe0ff */
[----:B------:R-:W-:Y:S02]  /*0e90*/  IMAD R15, R21, UR15, R14 ;  /* 0x0000000f150f7c24 */ /* 0x000fe4000f8e020e */
[----:B----4-:R-:W-:-:S05]  /*0ea0*/  IMAD.WIDE.U32 R2, R20, UR15, R12 ;  /* 0x0000000f14027c25 */ /* 0x010fca000f8e000c */
[----:B------:R-:W-:Y:S02]  /*0eb0*/  IADD3 R3, R3, R15, RZ ;  /* 0x0000000f03037210 */ /* 0x000fe40007ffe0ff */
[----:B------:R-:W-:-:S04]  /*0ec0*/  LEA R12, P0, R2, R22, 0x1 ;  /* 0x00000016020c7211 */ /* 0x000fc800078008ff */
[----:B------:R-:W-:-:S03]  /*0ed0*/  LEA.HI.X R13, R2, R23, R3, 0x1, P0 ;  /* 0x00000017020d7211 */ /* 0x000fc600000f0c03 */
[----:B------:R-:W-:Y:S01]  /*0ee0*/  IMAD.WIDE R2, R113, 0x10, R12 ;  /* 0x0000001071027825 */ /* 0x000fe200078e020c */
[----:B--2---:R-:W-:Y:S01]  /*0ef0*/  SHF.L.U32 R52, R28, 0x10, RZ ;  /* 0x000000101c347819 */ /* 0x004fe200000006ff */
[----:B---3--:R-:W-:Y:S04]  /*0f00*/  STS.128 [R112], R40 ;  /* 0x0000002870007388 */ /* 0x008fe80000000c00 */
[----:B------:R0:W-:Y:S01]  /*0f10*/  STS.128 [R112+0x200], R44 ;  /* 0x0002002c70007388 */ /* 0x0001e20000000c00 */
[----:B------:R-:W-:-:S03]  /*0f20*/  NOP ;  /* 0x0000000000007918 */ /* 0x000fc60000000000 */
[----:B------:R-:W1:Y:S04]  /*0f30*/  LDS.128 R32, [R36] ;  /* 0x0000000024207984 */ /* 0x000e680000000c00 */
[----:B------:R-:W2:Y:S01]  /*0f40*/  LDS.128 R12, [R36+0x10] ;  /* 0x00001000240c7984 */ /* 0x000ea20000000c00 */
[----:B------:R-:W-:Y:S06]  /*0f50*/  BAR.SYNC.DEFER_BLOCKING 0x0 ;  /* 0x0000000000007b1d */ /* 0x000fec0000010000 */
[----:B------:R-:W3:Y:S04]  /*0f60*/  LDG.E.128 R24, desc[UR10][R2.64+-0x800] ;  /* 0xfff8000a02187981 */ /* 0x000ee8000c1e1d00 */
[----:B------:R4:W3:Y:S01]  /*0f70*/  LDG.E.128 R20, desc[UR10][R2.64+-0x600] ;  /* 0xfffa000a02147981 */ /* 0x0008e2000c1e1d00 */
[----:B0-----:R-:W-:-:S02]  /*0f80*/  SHF.L.U32 R44, R60, 0x10, RZ ;  /* 0x000000103c2c7819 */ /* 0x001fc400000006ff */
[----:B------:R-:W-:Y:S02]  /*0f90*/  PRMT R28, R28, 0x7632, R28 ;  /* 0x000076321c1c7816 */ /* 0x000fe4000000001c */
[C---:B-1----:R-:W-:Y:S02]  /*0fa0*/  SHF.L.U32 R38, R32.reuse, 0x10, RZ ;  /* 0x0000001020267819 */ /* 0x042fe400000006ff */
[----:B------:R-:W-:Y:S02]  /*0fb0*/  PRMT R32, R32, 0x7632, R32 ;  /* 0x0000763220207816 */ /* 0x000fe40000000020 */
[----:B------:R-:W-:Y:S01]  /*0fc0*/  SHF.L.U32 R50, R33, 0x10, RZ ;  /* 0x0000001021327819 */ /* 0x000fe200000006ff */
[----:B------:R-:W-:Y:S01]  /*0fd0*/  FMUL.FTZ R37, R38, -1.4426950216293334961 ;  /* 0xbfb8aa3b26257820 */ /* 0x000fe20000410000 */
[----:B------:R-:W-:Y:S01]  /*0fe0*/  SHF.L.U32 R40, R32, 0x10, RZ ;  /* 0x0000001020287819 */ /* 0x000fe200000006ff */
[----:B----4-:R-:W-:Y:S01]  /*0ff0*/  IMAD R2, R151, R48, RZ ;  /* 0x0000003097027224 */ /* 0x010fe200078e02ff */
[----:B------:R-:W-:Y:S01]  /*1000*/  PRMT R33, R33, 0x7632, R33 ;  /* 0x0000763221217816 */ /* 0x000fe20000000021 */
[----:B------:R-:W-:Y:S01]  /*1010*/  FMUL.FTZ R39, R50, -1.4426950216293334961 ;  /* 0xbfb8aa3b32277820 */ /* 0x000fe20000410000 */
[----:B------:R-:W-:Y:S01]  /*1020*/  SHF.L.U32 R43, R34, 0x10, RZ ;  /* 0x00000010222b7819 */ /* 0x000fe200000006ff */
[----:B------:R-:W0:Y:S01]  /*1030*/  MUFU.EX2 R37, R37 ;  /* 0x0000002500257308 */ /* 0x000e220000000800 */
[----:B------:R-:W-:Y:S01]  /*1040*/  FMUL.FTZ R32, R40, -1.4426950216293334961 ;  /* 0xbfb8aa3b28207820 */ /* 0x000fe20000410000 */
[----:B------:R-:W-:Y:S01]  /*1050*/  SHF.L.U32 R45, R33, 0x10, RZ ;  /* 0x00000010212d7819 */ /* 0x000fe200000006ff */
[----:B------:R-:W-:-:S02]  /*1060*/  IMAD R47, R154, R49, R2 ;  /* 0x000000319a2f7224 */ /* 0x000fc400078e0202 */
[----:B------:R-:W-:Y:S01]  /*1070*/  FMUL.FTZ R41, R43, -1.4426950216293334961 ;  /* 0xbfb8aa3b2b297820 */ /* 0x000fe20000410000 */
[----:B------:R-:W-:Y:S01]  /*1080*/  PRMT R34, R34, 0x7632, R34 ;  /* 0x0000763222227816 */ /* 0x000fe20000000022 */
[----:B------:R-:W-:-:S04]  /*1090*/  IMAD.WIDE.U32 R2, R154, R48, UR8 ;  /* 0x000000089a027e25 */ /* 0x000fc8000f8e0030 */
[----:B------:R-:W-:Y:S01]  /*10a0*/  FMUL.FTZ R33, R45, -1.4426950216293334961 ;  /* 0xbfb8aa3b2d217820 */ /* 0x000fe20000410000 */
[----:B------:R-:W1:Y:S01]  /*10b0*/  MUFU.EX2 R32, R32 ;  /* 0x0000002000207308 */ /* 0x000e620000000800 */
[----:B------:R-:W-:Y:S01]  /*10c0*/  SHF.L.U32 R46, R35, 0x10, RZ ;  /* 0x00000010232e7819 */ /* 0x000fe200000006ff */
[----:B------:R-:W-:Y:S01]  /*10d0*/  IMAD R48, R58, UR14, RZ ;  /* 0x0000000e3a307c24 */ /* 0x000fe2000f8e02ff */
[----:B------:R-:W-:Y:S02]  /*10e0*/  IADD3 R3, R3, R47, RZ ;  /* 0x0000002f03037210 */ /* 0x000fe40007ffe0ff */
[----:B------:R-:W-:Y:S01]  /*10f0*/  PRMT R110, R60, 0x7632, R110 ;  /* 0x000076323c6e7816 */ /* 0x000fe2000000006e */
[----:B------:R-:W-:Y:S01]  /*1100*/  FMUL.FTZ R42, R46, -1.4426950216293334961 ;  /* 0xbfb8aa3b2e2a7820 */ /* 0x000fe20000410000 */
[----:B------:R-:W-:Y:S01]  /*1110*/  SHF.L.U32 R54, R28, 0x10, RZ ;  /* 0x000000101c367819 */ /* 0x000fe200000006ff */
[----:B------:R-:W4:Y:S01]  /*1120*/  MUFU.EX2 R39, R39 ;  /* 0x0000002700277308 */ /* 0x000f220000000800 */
[----:B0-----:R-:W-:Y:S01]  /*1130*/  FADD.FTZ R37, R37, 1 ;  /* 0x3f80000025257421 */ /* 0x001fe20000010000 */
[C---:B------:R-:W-:Y:S01]  /*1140*/  SHF.L.U32 R53, R29.reuse, 0x10, RZ ;  /* 0x000000101d357819 */ /* 0x040fe200000006ff */
[----:B------:R-:W-:Y:S01]  /*1150*/  IMAD.WIDE.U32 R2, R58, UR15, R2 ;  /* 0x0000000f3a027c25 */ /* 0x000fe2000f8e0002 */
[----:B------:R-:W-:-:S02]  /*1160*/  PRMT R29, R29, 0x7632, R29 ;  /* 0x000076321d1d7816 */ /* 0x000fc4000000001d */
[----:B------:R-:W-:Y:S02]  /*1170*/  PRMT R35, R31, 0x7632, R35 ;  /* 0x000076321f237816 */ /* 0x000fe40000000023 */
[----:B------:R0:W0:Y:S01]  /*1180*/  MUFU.RCP R51, R37 ;  /* 0x0000002500337308 */ /* 0x0000220000001000 */
[----:B-1----:R-:W-:Y:S01]  /*1190*/  FADD.FTZ R49, R32, 1 ;  /* 0x3f80000020317421 */ /* 0x002fe20000010000 */
[----:B------:R-:W-:Y:S02]  /*11a0*/  PRMT R107, R61, 0x7632, R107 ;  /* 0x000076323d6b7816 */ /* 0x000fe4000000006b */
[----:B--2---:R-:W-:Y:S02]  /*11b0*/  SHF.L.U32 R58, R12, 0x10, RZ ;  /* 0x000000100c3a7819 */ /* 0x004fe400000006ff */
[----:B------:R-:W-:Y:S02]  /*11c0*/  SHF.L.U32 R68, R29, 0x10, RZ ;  /* 0x000000101d447819 */ /* 0x000fe400000006ff */
[----:B------:R-:W1:Y:S01]  /*11d0*/  MUFU.EX2 R33, R33 ;  /* 0x0000002100217308 */ /* 0x000e620000000800 */
[----:B----4-:R-:W-:Y:S01]  /*11e0*/  FADD.FTZ R39, R39, 1 ;  /* 0x3f80000027277421 */ /* 0x010fe20000010000 */
[C---:B------:R-:W-:Y:S01]  /*11f0*/  PRMT R12, R30.reuse, 0x7632, R12 ;  /* 0x000076321e0c7816 */ /* 0x040fe2000000000c */
[----:B0-----:R-:W-:Y:S01]  /*1200*/  IMAD R37, R59, UR15, R48 ;  /* 0x0000000f3b257c24 */ /* 0x001fe2000f8e0230 */
[----:B------:R-:W-:-:S02]  /*1210*/  SHF.L.U32 R70, R30, 0x10, RZ ;  /* 0x000000101e467819 */ /* 0x000fc400000006ff */
[----:B------:R-:W-:Y:S02]  /*1220*/  PRMT R30, R35, 0x7632, R30 ;  /* 0x00007632231e7816 */ /* 0x000fe4000000001e */
[----:B------:R-:W0:Y:S01]  /*1230*/  MUFU.EX2 R41, R41 ;  /* 0x0000002900297308 */ /* 0x000e220000000800 */
[----:B------:R-:W-:Y:S01]  /*1240*/  FMUL.FTZ R32, R38, R51 ;  /* 0x0000003326207220 */ /* 0x000fe20000410000 */
[----:B------:R-:W-:Y:S02]  /*1250*/  SHF.L.U32 R48, R107, 0x10, RZ ;  /* 0x000000106b307819 */ /* 0x000fe400000006ff */
[----:B------:R-:W-:Y:S01]  /*1260*/  SHF.L.U32 R55, R30, 0x10, RZ ;  /* 0x000000101e377819 */ /* 0x000fe200000006ff */
[----:B------:R-:W-:Y:S01]  /*1270*/  FMUL.FTZ R111, R52, R32 ;  /* 0x00000020346f7220 */ /* 0x000fe20000410000 */
[----:B------:R-:W-:Y:S02]  /*1280*/  SHF.L.U32 R69, R16, 0x10, RZ ;  /* 0x0000001010457819 */ /* 0x000fe400000006ff */
[----:B------:R-:W2:Y:S01]  /*1290*/  MUFU.RCP R49, R49 ;  /* 0x0000003100317308 */ /* 0x000ea20000001000 */
[----:B------:R-:W-:Y:S01]  /*12a0*/  FFMA.FTZ R146, R111, R44, R146 ;  /* 0x0000002c6f927223 */ /* 0x000fe20000010092 */
[----:B------:R-:W-:Y:S01]  /*12b0*/  SHF.L.U32 R44, R34, 0x10, RZ ;  /* 0x00000010222c7819 */ /* 0x000fe200000006ff */
[----:B-1----:R-:W-:Y:S01]  /*12c0*/  FADD.FTZ R56, R33, 1 ;  /* 0x3f80000021387421 */ /* 0x002fe20000010000 */
[----:B------:R-:W-:-:S02]  /*12d0*/  SHF.L.U32 R72, R31, 0x10, RZ ;  /* 0x000000101f487819 */ /* 0x000fc400000006ff */
[----:B------:R-:W-:Y:S01]  /*12e0*/  SHF.L.U32 R31, R62, 0x10, RZ ;  /* 0x000000103e1f7819 */ /* 0x000fe200000006ff */
[----:B------:R-:W-:Y:S01]  /*12f0*/  FMUL.FTZ R34, R44, -1.4426950216293334961 ;  /* 0xbfb8aa3b2c227820 */ /* 0x000fe20000410000 */
[----:B------:R1:W4:Y:S01]  /*1300*/  MUFU.RCP R77, R39 ;  /* 0x00000027004d7308 */ /* 0x0003220000001000 */
[----:B0-----:R-:W-:Y:S01]  /*1310*/  FADD.FTZ R41, R41, 1 ;  /* 0x3f80000029297421 */ /* 0x001fe20000010000 */
[----:B------:R-:W-:Y:S02]  /*1320*/  SHF.L.U32 R82, R13, 0x10, RZ ;  /* 0x000000100d527819 */ /* 0x000fe400000006ff */
[----:B------:R-:W-:Y:S02]  /*1330*/  PRMT R13, R12, 0x7632, R13 ;  /* 0x000076320c0d7816 */ /* 0x000fe4000000000d */
[----:B------:R-:W-:Y:S02]  /*1340*/  PRMT R104, R62, 0x7632, R104 ;  /* 0x000076323e687816 */ /* 0x000fe40000000068 */
[----:B------:R-:W0:Y:S01]  /*1350*/  MUFU.EX2 R34, R34 ;  /* 0x0000002200227308 */ /* 0x000e220000000800 */
[----:B--2---:R-:W-:Y:S01]  /*1360*/  FMUL.FTZ R28, R40, R49 ;  /* 0x00000031281c7220 */ /* 0x004fe20000410000 */
[----:B-1----:R-:W-:-:S02]  /*1370*/  SHF.L.U32 R39, R110, 0x10, RZ ;  /* 0x000000106e277819 */ /* 0x002fc400000006ff */
[----:B------:R-:W-:Y:S01]  /*1380*/  SHF.L.U32 R71, R12, 0x10, RZ ;  /* 0x000000100c477819 */ /* 0x000fe200000006ff */
[----:B------:R-:W-:Y:S01]  /*1390*/  FMUL.FTZ R109, R54, R28 ;  /* 0x0000001c366d7220 */ /* 0x000fe20000410000 */
[----:B------:R-:W-:Y:S02]  /*13a0*/  SHF.L.U32 R80, R13, 0x10, RZ ;  /* 0x000000100d507819 */ /* 0x000fe400000006ff */
[----:B------:R-:W1:Y:S01]  /*13b0*/  MUFU.RCP R56, R56 ;  /* 0x0000003800387308 */ /* 0x000e620000001000 */
[----:B----4-:R-:W-:Y:S01]  /*13c0*/  FMUL.FTZ R33, R50, R77 ;  /* 0x0000004d32217220 */ /* 0x010fe20000410000 */
[----:B------:R-:W-:Y:S01]  /*13d0*/  FFMA.FTZ R39, R109, R39, R146 ;  /* 0x000000276d277223 */ /* 0x000fe20000010092 */
[----:B------:R-:W-:Y:S02]  /*13e0*/  SHF.L.U32 R57, R19, 0x10, RZ ;  /* 0x0000001013397819 */ /* 0x000fe400000006ff */
[----:B------:R-:W-:Y:S01]  /*13f0*/  FMUL.FTZ R108, R53, R33 ;  /* 0x00000021356c7220 */ /* 0x000fe20000410000 */
[----:B------:R-:W-:-:S02]  /*1400*/  SHF.L.U32 R78, R104, 0x10, RZ ;  /* 0x00000010684e7819 */ /* 0x000fc400000006ff */
[----:B------:R2:W4:Y:S01]  /*1410*/  MUFU.EX2 R47, R42 ;  /* 0x0000002a002f7308 */ /* 0x0005220000000800 */
[----:B0-----:R-:W-:Y:S01]  /*1420*/  FADD.FTZ R34, R34, 1 ;  /* 0x3f80000022227421 */ /* 0x001fe20000010000 */
[----:B------:R-:W-:Y:S02]  /*1430*/  SHF.L.U32 R92, R18, 0x10, RZ ;  /* 0x00000010125c7819 */ /* 0x000fe400000006ff */
[----:B------:R-:W-:Y:S02]  /*1440*/  SHF.L.U32 R59, R17, 0x10, RZ ;  /* 0x00000010113b7819 */ /* 0x000fe400000006ff */
[----:B------:R-:W-:Y:S02]  /*1450*/  PRMT R101, R63, 0x7632, R101 ;  /* 0x000076323f657816 */ /* 0x000fe40000000065 */
[----:B------:R0:W0:Y:S01]  /*1460*/  MUFU.RCP R74, R41 ;  /* 0x00000029004a7308 */ /* 0x0000220000001000 */
[----:B--2---:R-:W-:Y:S01]  /*1470*/  SHF.L.U32 R42, R61, 0x10, RZ ;  /* 0x000000103d2a7819 */ /* 0x004fe200000006ff */
[----:B-1----:R-:W-:Y:S01]  /*1480*/  FMUL.FTZ R29, R45, R56 ;  /* 0x000000382d1d7220 */ /* 0x002fe20000410000 */
[----:B------:R-:W-:-:S02]  /*1490*/  PRMT R88, R15, 0x7632, R88 ;  /* 0x000076320f587816 */ /* 0x000fc40000000058 */
[----:B------:R-:W-:Y:S01]  /*14a0*/  PRMT R98, R64, 0x7632, R98 ;  /* 0x0000763240627816 */ /* 0x000fe20000000062 */
[----:B------:R-:W-:Y:S01]  /*14b0*/  FFMA.FTZ R39, R108, R42, R39 ;  /* 0x0000002a6c277223 */ /* 0x000fe20000010027 */
[----:B------:R-:W-:Y:S01]  /*14c0*/  FMUL.FTZ R106, R68, R29 ;  /* 0x0000001d446a7220 */ /* 0x000fe20000410000 */
[----:B------:R1:W2:Y:S01]  /*14d0*/  MUFU.RCP R81, R34 ;  /* 0x0000002200517308 */ /* 0x0002a20000001000 */
[----:B----4-:R-:W-:Y:S01]  /*14e0*/  FADD.FTZ R47, R47, 1 ;  /* 0x3f8000002f2f7421 */ /* 0x010fe20000010000 */
[----:B------:R-:W-:Y:S01]  /*14f0*/  FMUL.FTZ R42, R58, -1.4426950216293334961 ;  /* 0xbfb8aa3b3a2a7820 */ /* 0x000fe20000410000 */
[--C-:B------:R-:W-:Y:S01]  /*1500*/  FFMA.FTZ R76, R106, R48, R39.reuse ;  /* 0x000000306a4c7223 */ /* 0x100fe20000010027 */
[----:B------:R-:W-:Y:S01]  /*1510*/  PRMT R39, R16, 0x7632, R39 ;  /* 0x0000763210277816 */ /* 0x000fe20000000027 */
[----:B------:R-:W-:Y:S01]  /*1520*/  FMUL.FTZ R16, R55, -1.4426950216293334961 ;  /* 0xbfb8aa3b37107820 */ /* 0x000fe20000410000 */
[----:B0-----:R-:W-:Y:S01]  /*1530*/  PRMT R41, R18, 0x7632, R41 ;  /* 0x0000763212297816 */ /* 0x001fe20000000029 */
[----:B------:R-:W-:Y:S01]  /*1540*/  FMUL.FTZ R18, R80, -1.4426950216293334961 ;  /* 0xbfb8aa3b50127820 */ /* 0x000fe20000410000 */
[----:B------:R-:W0:Y:S01]  /*1550*/  MUFU.RCP R83, R47 ;  /* 0x0000002f00537308 */ /* 0x000e220000001000 */
[----:B------:R-:W-:Y:S01]  /*1560*/  FMUL.FTZ R30, R43, R74 ;  /* 0x0000004a2b1e7220 */ /* 0x000fe20000410000 */
[----:B------:R-:W-:Y:S01]  /*1570*/  PRMT R48, R17, 0x7632, R48 ;  /* 0x0000763211307816 */ /* 0x000fe20000000030 */
[----:B------:R-:W-:Y:S01]  /*1580*/  FADD.FTZ R17, -R51, 1 ;  /* 0x3f80000033117421 */ /* 0x000fe20000010100 */
[----:B------:R-:W-:Y:S01]  /*1590*/  FADD.FTZ R12, -R74, 1 ;  /* 0x3f8000004a0c7421 */ /* 0x000fe20000010100 */
[----:B------:R-:W-:Y:S01]  /*15a0*/  FMUL.FTZ R105, R70, R30 ;  /* 0x0000001e46697220 */ /* 0x000fe20000410000 */
[----:B------:R-:W-:Y:S01]  /*15b0*/  SHF.L.U32 R94, R48, 0x10, RZ ;  /* 0x00000010305e7819 */ /* 0x000fe200000006ff */
[----:B------:R-:W-:Y:S01]  /*15c0*/  FFMA.FTZ R75, R38, R17, 1 ;  /* 0x3f800000264b7423 */ /* 0x000fe20000010011 */
[----:B------:R-:W4:Y:S01]  /*15d0*/  MUFU.EX2 R16, R16 ;  /* 0x0000001000107308 */ /* 0x000f220000000800 */
[----:B-1----:R-:W-:Y:S01]  /*15e0*/  FFMA.FTZ R34, R105, R31, R76 ;  /* 0x0000001f69227223 */ /* 0x002fe2000001004c */
[----:B--2---:R-:W-:Y:S01]  /*15f0*/  FMUL.FTZ R31, R44, R81 ;  /* 0x000000512c1f7220 */ /* 0x004fe20000410000 */
[----:B------:R-:W-:Y:S01]  /*1600*/  FMUL.FTZ R76, R82, -1.4426950216293334961 ;  /* 0xbfb8aa3b524c7820 */ /* 0x000fe20000410000 */
[----:B------:R-:W-:-:S02]  /*1610*/  SHF.L.U32 R38, R63, 0x10, RZ ;  /* 0x000000103f267819 */ /* 0x000fc400000006ff */
[----:B------:R-:W-:Y:S01]  /*1620*/  FMUL.FTZ R103, R71, R31 ;  /* 0x0000001f47677220 */ /* 0x000fe20000410000 */
[----:B------:R-:W-:Y:S01]  /*1630*/  SHF.L.U32 R41, R41, 0x10, RZ ;  /* 0x0000001029297819 */ /* 0x000fe200000006ff */
[----:B------:R1:W2:Y:S01]  /*1640*/  MUFU.EX2 R73, R42 ;  /* 0x0000002a00497308 */ /* 0x0002a20000000800 */
[----:B0-----:R-:W-:Y:S01]  /*1650*/  FADD.FTZ R17, -R83, 1 ;  /* 0x3f80000053117421 */ /* 0x001fe20000010100 */
[----:B------:R-:W-:Y:S02]  /*1660*/  LEA R0, R143, R0, 0x1 ;  /* 0x000000008f007211 */ /* 0x000fe400078e08ff */
[----:B------:R-:W-:Y:S01]  /*1670*/  IADD3 R37, R3, R37, RZ ;  /* 0x0000002503257210 */ /* 0x000fe20007ffe0ff */
[----:B------:R-:W-:-:S03]  /*1680*/  FFMA.FTZ R85, R46, R17, 1 ;  /* 0x3f8000002e557423 */ /* 0x000fc60000010011 */
[----:B------:R-:W0:Y:S01]  /*1690*/  MUFU.EX2 R18, R18 ;  /* 0x0000001200127308 */ /* 0x000e220000000800 */
[----:B-1----:R-:W-:Y:S01]  /*16a0*/  PRMT R42, R19, 0x7632, R42 ;  /* 0x00007632132a7816 */ /* 0x002fe2000000002a */
[----:B------:R-:W-:Y:S01]  /*16b0*/  FADD.FTZ R19, -R77, 1 ;  /* 0x3f8000004d137421 */ /* 0x000fe20000010100 */
[----:B----4-:R-:W-:Y:S02]  /*16c0*/  FADD.FTZ R16, R16, 1 ;  /* 0x3f80000010107421 */ /* 0x010fe40000010000 */
[----:B------:R-:W-:Y:S01]  /*16d0*/  SHF.L.U32 R42, R42, 0x10, RZ ;  /* 0x000000102a2a7819 */ /* 0x000fe200000006ff */
[----:B------:R-:W-:Y:S01]  /*16e0*/  FFMA.FTZ R79, R50, R19, 1 ;  /* 0x3f800000324f7423 */ /* 0x000fe20000010013 */
[----:B------:R-:W-:Y:S01]  /*16f0*/  FFMA.FTZ R19, R103, R78, R34 ;  /* 0x0000004e67137223 */ /* 0x000fe20000010022 */
[----:B------:R-:W-:Y:S01]  /*1700*/  FMUL.FTZ R34, R46, R83 ;  /* 0x000000532e227220 */ /* 0x000fe20000410000 */
[----:B------:R1:W4:Y:S01]  /*1710*/  MUFU.EX2 R84, R76 ;  /* 0x0000004c00547308 */ /* 0x0003220000000800 */
[----:B------:R-:W-:-:S02]  /*1720*/  SHF.L.U32 R50, R101, 0x10, RZ ;  /* 0x0000001065327819 */ /* 0x000fc400000006ff */
[----:B------:R-:W-:-:S04]  /*1730*/  FMUL.FTZ R102, R72, R34 ;  /* 0x0000002248667220 */ /* 0x000fc80000410000 */
[----:B------:R-:W-:Y:S01]  /*1740*/  FFMA.FTZ R47, R102, R38, R19 ;  /* 0x00000026662f7223 */ /* 0x000fe20000010013 */
[----:B------:R-:W4:Y:S01]  /*1750*/  MUFU.RCP R78, R16 ;  /* 0x00000010004e7308 */ /* 0x000f220000001000 */
[----:B--2---:R-:W-:Y:S01]  /*1760*/  FADD.FTZ R38, R73, 1 ;  /* 0x3f80000049267421 */ /* 0x004fe20000010000 */
[----:B0-----:R-:W-:Y:S01]  /*1770*/  FADD.FTZ R46, R18, 1 ;  /* 0x3f800000122e7421 */ /* 0x001fe20000010000 */
[----:B------:R-:W-:Y:S01]  /*1780*/  SHF.L.U32 R73, R35, 0x10, RZ ;  /* 0x0000001023497819 */ /* 0x000fe200000006ff */
[----:B-1----:R-:W-:Y:S01]  /*1790*/  FFMA.FTZ R76, R43, R12, 1 ;  /* 0x3f8000002b4c7423 */ /* 0x002fe2000001000c */
[----:B------:R-:W-:Y:S01]  /*17a0*/  FADD.FTZ R12, -R56, 1 ;  /* 0x3f800000380c7421 */ /* 0x000fe20000010100 */
[----:B------:R-:W-:Y:S02]  /*17b0*/  FADD.FTZ R43, -R49, 1 ;  /* 0x3f800000312b7421 */ /* 0x000fe40000010100 */
[----:B------:R-:W0:Y:S01]  /*17c0*/  MUFU.RCP R87, R38 ;  /* 0x0000002600577308 */ /* 0x000e220000001000 */
[----:B----4-:R-:W-:-:S07]  /*17d0*/  FADD.FTZ R84, R84, 1 ;  /* 0x3f80000054547421 */ /* 0x010fce0000010000 */
[----:B------:R1:W-:Y:S01]  /*17e0*/  MUFU.RCP R89, R46 ;  /* 0x0000002e00597308 */ /* 0x0003e20000001000 */
[----:B------:R-:W-:-:S04]  /*17f0*/  FMUL.FTZ R35, R55, R78 ;  /* 0x0000004e37237220 */ /* 0x000fc80000410000 */
[----:B------:R-:W-:-:S03]  /*1800*/  FMUL.FTZ R100, R73, R35 ;  /* 0x0000002349647220 */ /* 0x000fc60000410000 */
[----:B------:R2:W4:Y:S01]  /*1810*/  MUFU.RCP R93, R84 ;  /* 0x00000054005d7308 */ /* 0x0005220000001000 */
[----:B0-----:R-:W-:Y:S01]  /*1820*/  FMUL.FTZ R38, R58, R87 ;  /* 0x000000573a267220 */ /* 0x001fe20000410000 */
[----:B------:R-:W-:Y:S01]  /*1830*/  FFMA.FTZ R50, R100, R50, R47 ;  /* 0x0000003264327223 */ /* 0x000fe2000001002f */
[----:B-1----:R-:W-:Y:S02]  /*1840*/  SHF.L.U32 R46, R15, 0x10, RZ ;  /* 0x000000100f2e7819 */ /* 0x002fe400000006ff */
[----:B------:R-:W-:-:S03]  /*1850*/  FMUL.FTZ R99, R69, R38 ;  /* 0x0000002645637220 */ /* 0x000fc60000410000 */
[----:B------:R-:W-:Y:S01]  /*1860*/  FMUL.FTZ R90, R46, -1.4426950216293334961 ;  /* 0xbfb8aa3b2e5a7820 */ /* 0x000fe20000410000 */
[----:B--2---:R-:W-:-:S05]  /*1870*/  PRMT R84, R14, 0x7632, R84 ;  /* 0x000076320e547816 */ /* 0x004fca0000000054 */
[----:B------:R-:W0:Y:S01]  /*1880*/  MUFU.EX2 R90, R90 ;  /* 0x0000005a005a7308 */ /* 0x000e220000000800 */
[----:B----4-:R-:W-:-:S04]  /*1890*/  FADD.FTZ R15, -R93, 1 ;  /* 0x3f8000005d0f7421 */ /* 0x010fc80000010100 */
[----:B------:R-:W-:Y:S01]  /*18a0*/  FFMA.FTZ R95, R82, R15, 1 ;  /* 0x3f800000525f7423 */ /* 0x000fe2000001000f */
[----:B0-----:R-:W-:Y:S01]  /*18b0*/  FADD.FTZ R90, R90, 1 ;  /* 0x3f8000005a5a7421 */ /* 0x001fe20000010000 */
[----:B---3--:R0:W-:Y:S04]  /*18c0*/  STS.128 [R112], R24 ;  /* 0x0000001870007388 */ /* 0x0081e80000000c00 */
[----:B------:R1:W-:Y:S01]  /*18d0*/  STS.128 [R112+0x200], R20 ;  /* 0x0002001470007388 */ /* 0x0003e20000000c00 */
[----:B------:R-:W-:-:S03]  /*18e0*/  NOP ;  /* 0x0000000000007918 */ /* 0x000fc60000000000 */
[----:B------:R-:W2:Y:S01]  /*18f0*/  LDS.128 R16, [R36] ;  /* 0x0000000024107984 */ /* 0x000ea20000000c00 */
[----:B0-----:R-:W-:Y:S01]  /*1900*/  FFMA.FTZ R24, R45, R12, 1 ;  /* 0x3f8000002d187423 */ /* 0x001fe2000001000c */
[----:B------:R-:W-:Y:S01]  /*1910*/  FADD.FTZ R12, -R78, 1 ;  /* 0x3f8000004e0c7421 */ /* 0x000fe20000010100 */
[----:B-1----:R-:W-:Y:S01]  /*1920*/  SHF.L.U32 R20, R64, 0x10, RZ ;  /* 0x0000001040147819 */ /* 0x002fe200000006ff */
[----:B------:R-:W-:Y:S02]  /*1930*/  FFMA.FTZ R22, R40, R43, 1 ;  /* 0x3f80000028167423 */ /* 0x000fe4000001002b */
[----:B------:R-:W-:Y:S01]  /*1940*/  FFMA.FTZ R26, R55, R12, 1 ;  /* 0x3f800000371a7423 */ /* 0x000fe2000001000c */
[----:B------:R-:W-:Y:S01]  /*1950*/  PRMT R12, R13, 0x7632, R12 ;  /* 0x000076320d0c7816 */ /* 0x000fe2000000000c */
[----:B------:R-:W-:Y:S01]  /*1960*/  FADD.FTZ R13, -R87, 1 ;  /* 0x3f800000570d7421 */ /* 0x000fe20000010100 */
[----:B------:R-:W-:Y:S01]  /*1970*/  FFMA.FTZ R40, R99, R20, R50 ;  /* 0x0000001463287223 */ /* 0x000fe20000010032 */
[----:B------:R-:W-:Y:S01]  /*1980*/  SHF.L.U32 R50, R14, 0x10, RZ ;  /* 0x000000100e327819 */ /* 0x000fe200000006ff */
[----:B------:R-:W-:Y:S01]  /*1990*/  FADD.FTZ R21, -R81, 1 ;  /* 0x3f80000051157421 */ /* 0x000fe20000010100 */
[----:B------:R-:W-:Y:S01]  /*19a0*/  FFMA.FTZ R27, R58, R13, 1 ;  /* 0x3f8000003a1b7423 */ /* 0x000fe2000001000d */
[----:B------:R-:W-:Y:S01]  /*19b0*/  SHF.L.U32 R20, R39, 0x10, RZ ;  /* 0x0000001027147819 */ /* 0x000fe200000006ff */
[----:B------:R-:W-:Y:S01]  /*19c0*/  FADD.FTZ R13, -R89, 1 ;  /* 0x3f800000590d7421 */ /* 0x000fe20000010100 */
[----:B------:R-:W-:Y:S01]  /*19d0*/  FMUL.FTZ R14, R50, -1.4426950216293334961 ;  /* 0xbfb8aa3b320e7820 */ /* 0x000fe20000410000 */
[----:B------:R-:W-:Y:S01]  /*19e0*/  FMUL.FTZ R39, R80, R89 ;  /* 0x0000005950277220 */ /* 0x000fe20000410000 */
[----:B------:R-:W-:Y:S01]  /*19f0*/  FFMA.FTZ R23, R44, R21, 1 ;  /* 0x3f8000002c177423 */ /* 0x000fe20000010015 */
[----:B------:R-:W-:Y:S01]  /*1a00*/  SHF.L.U32 R21, R98, 0x10, RZ ;  /* 0x0000001062157819 */ /* 0x000fe200000006ff */
[----:B------:R-:W-:Y:S01]  /*1a10*/  FFMA.FTZ R91, R80, R13, 1 ;  /* 0x3f800000505b7423 */ /* 0x000fe2000001000d */
[----:B------:R-:W-:Y:S01]  /*1a20*/  FMUL.FTZ R97, R20, R39 ;  /* 0x0000002714617220 */ /* 0x000fe20000410000 */
[----:B------:R0:W1:Y:S01]  /*1a30*/  MUFU.EX2 R86, R14 ;  /* 0x0000000e00567308 */ /* 0x0000620000000800 */
[----:B------:R-:W-:-:S02]  /*1a40*/  SHF.L.U32 R80, R12, 0x10, RZ ;  /* 0x000000100c507819 */ /* 0x000fc400000006ff */
[----:B------:R-:W-:Y:S01]  /*1a50*/  FFMA.FTZ R21, R97, R21, R40 ;  /* 0x0000001561157223 */ /* 0x000fe20000010028 */
[----:B------:R-:W-:Y:S01]  /*1a60*/  FMUL.FTZ R40, R82, R93 ;  /* 0x0000005d52287220 */ /* 0x000fe20000410000 */
[----:B------:R-:W-:Y:S01]  /*1a70*/  SHF.L.U32 R55, R65, 0x10, RZ ;  /* 0x0000001041377819 */ /* 0x000fe200000006ff */
[----:B------:R-:W-:Y:S01]  /*1a80*/  FMUL.FTZ R82, R80, -1.4426950216293334961 ;  /* 0xbfb8aa3b50527820 */ /* 0x000fe20000410000 */
[----:B------:R-:W-:Y:S01]  /*1a90*/  SHF.L.U32 R58, R84, 0x10, RZ ;  /* 0x00000010543a7819 */ /* 0x000fe200000006ff */
[----:B------:R-:W-:Y:S01]  /*1aa0*/  FMUL.FTZ R96, R59, R40 ;  /* 0x000000283b607220 */ /* 0x000fe20000410000 */
[----:B0-----:R0:W3:Y:S03]  /*1ab0*/  LDS.128 R12, [R36+0x10] ;  /* 0x00001000240c7984 */ /* 0x0010e60000000c00 */
[----:B------:R-:W-:Y:S01]  /*1ac0*/  FFMA.FTZ R55, R96, R55, R21 ;  /* 0x0000003760377223 */ /* 0x000fe20000010015 */
[----:B------:R-:W4:Y:S01]  /*1ad0*/  MUFU.EX2 R82, R82 ;  /* 0x0000005200527308 */ /* 0x000f220000000800 */
[----:B--2---:R-:W-:-:S02]  /*1ae0*/  SHF.L.U32 R43, R16, 0x10, RZ ;  /* 0x00000010102b7819 */ /* 0x004fc400000006ff */
[C---:B------:R-:W-:Y:S01]  /*1af0*/  SHF.L.U32 R44, R17.reuse, 0x10, RZ ;  /* 0x00000010112c7819 */ /* 0x040fe200000006ff */
[----:B-1----:R-:W-:Y:S01]  /*1b00*/  FADD.FTZ R86, R86, 1 ;  /* 0x3f80000056567421 */ /* 0x002fe20000010000 */
[----:B------:R-:W-:Y:S01]  /*1b10*/  SHF.L.U32 R45, R18, 0x10, RZ ;  /* 0x00000010122d7819 */ /* 0x000fe200000006ff */
[----:B------:R-:W-:Y:S01]  /*1b20*/  FMUL.FTZ R52, R52, R43 ;  /* 0x0000002b34347220 */ /* 0x000fe20000410000 */
[----:B------:R-:W-:Y:S02]  /*1b30*/  PRMT R21, R16, 0x7632, R21 ;  /* 0x0000763210157816 */ /* 0x000fe40000000015 */
[----:B------:R-:W-:Y:S01]  /*1b40*/  PRMT R16, R17, 0x7632, R16 ;  /* 0x0000763211107816 */ /* 0x000fe20000000010 */
[----:B------:R-:W-:Y:S01]  /*1b50*/  FMUL.FTZ R52, R51, R52 ;  /* 0x0000003433347220 */ /* 0x000fe20000410000 */
[----:B------:R-:W-:Y:S01]  /*1b60*/  PRMT R17, R18, 0x7632, R17 ;  /* 0x0000763212117816 */ /* 0x000fe20000000011 */
[----:B------:R-:W-:Y:S01]  /*1b70*/  FMUL.FTZ R18, R53, R44 ;  /* 0x0000002c35127220 */ /* 0x000fe20000410000 */
[C---:B------:R-:W-:Y:S01]  /*1b80*/  PRMT R25, R19.reuse, 0x7632, R25 ;  /* 0x0000763213197816 */ /* 0x040fe20000000019 */
[----:B------:R-:W-:Y:S01]  /*1b90*/  FMUL.FTZ R75, R52, R75 ;  /* 0x0000004b344b7220 */ /* 0x000fe20000410000 */
[----:B------:R-:W-:Y:S01]  /*1ba0*/  SHF.L.U32 R47, R19, 0x10, RZ ;  /* 0x00000010132f7819 */ /* 0x000fe200000006ff */
[----:B------:R-:W-:Y:S01]  /*1bb0*/  FMUL.FTZ R19, R70, R45 ;  /* 0x0000002d46137220 */ /* 0x000fe20000410000 */
[----:B------:R-:W-:Y:S01]  /*1bc0*/  SHF.L.U32 R53, R88, 0x10, RZ ;  /* 0x0000001058357819 */ /* 0x000fe200000006ff */
[----:B----4-:R-:W-:Y:S01]  /*1bd0*/  FADD.FTZ R82, R82, 1 ;  /* 0x3f80000052527421 */ /* 0x010fe20000010000 */
[----:B------:R-:W-:Y:S01]  /*1be0*/  SHF.L.U32 R51, R21, 0x10, RZ ;  /* 0x0000001015337819 */ /* 0x000fe200000006ff */
[----:B------:R-:W-:Y:S01]  /*1bf0*/  FMUL.FTZ R19, R74, R19 ;  /* 0x000000134a137220 */ /* 0x000fe20000410000 */
[----:B------:R-:W-:Y:S01]  /*1c00*/  FMUL.FTZ R21, R58, -1.4426950216293334961 ;  /* 0xbfb8aa3b3a157820 */ /* 0x000fe20000410000 */
[----:B------:R-:W-:Y:S01]  /*1c10*/  FMUL.FTZ R74, R53, -1.4426950216293334961 ;  /* 0xbfb8aa3b354a7820 */ /* 0x000fe20000410000 */
[----:B0-----:R-:W-:Y:S01]  /*1c20*/  SHF.L.U32 R36, R16, 0x10, RZ ;  /* 0x0000001010247819 */ /* 0x001fe200000006ff */
[----:B------:R-:W-:Y:S01]  /*1c30*/  FMUL.FTZ R54, R54, R51 ;  /* 0x0000003336367220 */ /* 0x000fe20000410000 */
[----:B------:R-:W0:Y:S01]  /*1c40*/  MUFU.EX2 R70, R21 ;  /* 0x0000001500467308 */ /* 0x000e220000000800 */
[----:B------:R-:W-:Y:S01]  /*1c50*/  SHF.L.U32 R52, R17, 0x10, RZ ;  /* 0x0000001011347819 */ /* 0x000fe200000006ff */
[----:B------:R-:W-:Y:S01]  /*1c60*/  FMUL.FTZ R19, R19, R76 ;  /* 0x0000004c13137220 */ /* 0x000fe20000410000 */
[----:B------:R-:W-:Y:S01]  /*1c70*/  FMUL.FTZ R49, R49, R54 ;  /* 0x0000003631317220 */ /* 0x000fe20000410000 */
[----:B------:R-:W-:Y:S01]  /*1c80*/  SHF.L.U32 R54, R25, 0x10, RZ ;  /* 0x0000001019367819 */ /* 0x000fe200000006ff */
[----:B------:R-:W-:Y:S01]  /*1c90*/  FMUL.FTZ R17, R68, R36 ;  /* 0x0000002444117220 */ /* 0x000fe20000410000 */
[----:B------:R-:W-:Y:S01]  /*1ca0*/  FMUL.FTZ R16, R71, R52 ;  /* 0x0000003447107220 */ /* 0x000fe20000410000 */
[----:B------:R-:W-:Y:S01]  /*1cb0*/  FMUL.FTZ R72, R72, R47 ;  /* 0x0000002f48487220 */ /* 0x000fe20000410000 */
[----:B------:R-:W1:Y:S01]  /*1cc0*/  MUFU.EX2 R74, R74 ;  /* 0x0000004a004a7308 */ /* 0x000e620000000800 */
[----:B------:R-:W-:Y:S01]  /*1cd0*/  FMUL.FTZ R17, R56, R17 ;  /* 0x0000001138117220 */ /* 0x000fe20000410000 */
[----:B------:R-:W-:Y:S01]  /*1ce0*/  FMUL.FTZ R73, R73, R54 ;  /* 0x0000003649497220 */ /* 0x000fe20000410000 */
[----:B------:R-:W-:Y:S01]  /*1cf0*/  FMUL.FTZ R16, R81, R16 ;  /* 0x0000001051107220 */ /* 0x000fe20000410000 */
[----:B---3--:R-:W-:Y:S01]  /*1d00*/  SHF.L.U32 R76, R12, 0x10, RZ ;  /* 0x000000100c4c7819 */ /* 0x008fe200000006ff */
[----:B------:R-:W-:Y:S01]  /*1d10*/  FMUL.FTZ R17, R17, R24 ;  /* 0x0000001811117220 */ /* 0x000fe20000410000 */
[----:B------:R-:W-:Y:S01]  /*1d20*/  FMUL.FTZ R73, R78, R73 ;  /* 0x000000494e497220 */ /* 0x000fe20000410000 */
[C---:B------:R-:W-:Y:S01]  /*1d30*/  PRMT R24, R13.reuse, 0x7632, R24 ;  /* 0x000076320d187816 */ /* 0x040fe20000000018 */
[----:B------:R-:W2:Y:S01]  /*1d40*/  MUFU.RCP R71, R86 ;  /* 0x0000005600477308 */ /* 0x000ea20000001000 */
[----:B------:R-:W-:Y:S01]  /*1d50*/  SHF.L.U32 R78, R13, 0x10, RZ ;  /* 0x000000100d4e7819 */ /* 0x000fe200000006ff */
[----:B0-----:R-:W-:Y:S01]  /*1d60*/  FADD.FTZ R70, R70, 1 ;  /* 0x3f80000046467421 */ /* 0x001fe20000010000 */
[----:B------:R-:W-:Y:S01]  /*1d70*/  FMUL.FTZ R16, R16, R23 ;  /* 0x0000001710107220 */ /* 0x000fe20000410000 */
[----:B------:R-:W-:Y:S01]  /*1d80*/  PRMT R21, R12, 0x7632, R21 ;  /* 0x000076320c157816 */ /* 0x000fe20000000015 */
[----:B------:R-:W-:Y:S01]  /*1d90*/  FMUL.FTZ R23, R73, R26 ;  /* 0x0000001a49177220 */ /* 0x000fe20000410000 */
[----:B------:R-:W-:Y:S01]  /*1da0*/  FMUL.FTZ R12, R69, R76 ;  /* 0x0000004c450c7220 */ /* 0x000fe20000410000 */
[----:B------:R-:W-:Y:S01]  /*1db0*/  FMUL.FTZ R22, R49, R22 ;  /* 0x0000001631167220 */ /* 0x000fe20000410000 */
[----:B------:R-:W0:Y:S01]  /*1dc0*/  MUFU.RCP R13, R82 ;  /* 0x00000052000d7308 */ /* 0x000e220000001000 */
[----:B-1----:R-:W-:Y:S01]  /*1dd0*/  FADD.FTZ R74, R74, 1 ;  /* 0x3f8000004a4a7421 */ /* 0x002fe20000010000 */
[----:B------:R-:W-:Y:S01]  /*1de0*/  PRMT R49, R15, 0x7632, R49 ;  /* 0x000076320f317816 */ /* 0x000fe20000000031 */
[----:B------:R-:W-:Y:S01]  /*1df0*/  FMUL.FTZ R72, R83, R72 ;  /* 0x0000004853487220 */ /* 0x000fe20000410000 */
[----:B------:R-:W-:Y:S01]  /*1e00*/  SHF.L.U32 R84, R15, 0x10, RZ ;  /* 0x000000100f547819 */ /* 0x000fe200000006ff */
[----:B------:R-:W-:Y:S01]  /*1e10*/  FMUL.FTZ R18, R77, R18 ;  /* 0x000000124d127220 */ /* 0x000fe20000410000 */
[----:B------:R-:W-:Y:S01]  /*1e20*/  SHF.L.U32 R83, R14, 0x10, RZ ;  /* 0x000000100e537819 */ /* 0x000fe200000006ff */
[----:B------:R-:W-:Y:S01]  /*1e30*/  FMUL.FTZ R12, R87, R12 ;  /* 0x0000000c570c7220 */ /* 0x000fe20000410000 */
[----:B------:R-:W1:Y:S01]  /*1e40*/  MUFU.RCP R73, R90 ;  /* 0x0000005a00497308 */ /* 0x000e620000001000 */
[----:B--2---:R-:W-:Y:S01]  /*1e50*/  FADD.FTZ R15, -R71, 1 ;  /* 0x3f800000470f7421 */ /* 0x004fe20000010100 */
[----:B------:R-:W-:Y:S01]  /*1e60*/  SHF.L.U32 R77, R21, 0x10, RZ ;  /* 0x00000010154d7819 */ /* 0x000fe200000006ff */
[----:B------:R-:W-:Y:S01]  /*1e70*/  FMUL.FTZ R26, R92, R83 ;  /* 0x000000535c1a7220 */ /* 0x000fe20000410000 */
[----:B------:R-:W-:Y:S01]  /*1e80*/  SHF.L.U32 R81, R24, 0x10, RZ ;  /* 0x0000001018517819 */ /* 0x000fe200000006ff */
[----:B------:R-:W-:Y:S01]  /*1e90*/  FFMA.FTZ R21, R50, R15, 1 ;  /* 0x3f80000032157423 */ /* 0x000fe2000001000f */
[----:B------:R-:W-:Y:S01]  /*1ea0*/  PRMT R25, R14, 0x7632, R25 ;  /* 0x000076320e197816 */ /* 0x000fe20000000019 */
[----:B------:R-:W-:Y:S01]  /*1eb0*/  FMUL.FTZ R18, R18, R79 ;  /* 0x0000004f12127220 */ /* 0x000fe20000410000 */
[----:B------:R-:W2:Y:S01]  /*1ec0*/  MUFU.RCP R69, R70 ;  /* 0x0000004600457308 */ /* 0x000ea20000001000 */
[----:B0-----:R-:W-:Y:S01]  /*1ed0*/  FADD.FTZ R15, -R13, 1 ;  /* 0x3f8000000d0f7421 */ /* 0x001fe20000010100 */
[----:B------:R-:W-:Y:S01]  /*1ee0*/  FMUL.FTZ R79, R80, R13 ;  /* 0x0000000d504f7220 */ /* 0x000fe20000410000 */
[----:B------:R-:W-:Y:S01]  /*1ef0*/  FMUL.FTZ R24, R94, R81 ;  /* 0x000000515e187220 */ /* 0x000fe20000410000 */
[----:B------:R-:W-:Y:S01]  /*1f00*/  FMUL.FTZ R26, R71, R26 ;  /* 0x0000001a471a7220 */ /* 0x000fe20000410000 */
[----:B------:R-:W-:Y:S01]  /*1f10*/  FFMA.FTZ R15, R80, R15, 1 ;  /* 0x3f800000500f7423 */ /* 0x000fe2000001000f */
[----:B------:R-:W-:Y:S01]  /*1f20*/  SHF.L.U32 R80, R25, 0x10, RZ ;  /* 0x0000001019507819 */ /* 0x000fe200000006ff */
[----:B------:R-:W-:Y:S01]  /*1f30*/  FMUL.FTZ R12, R12, R27 ;  /* 0x0000001b0c0c7220 */ /* 0x000fe20000410000 */
[----:B------:R-:W0:Y:S01]  /*1f40*/  MUFU.RCP R74, R74 ;  /* 0x0000004a004a7308 */ /* 0x000e220000001000 */
[----:B------:R-:W-:Y:S01]  /*1f50*/  SHF.L.U32 R82, R49, 0x10, RZ ;  /* 0x0000001031527819 */ /* 0x000fe200000006ff */
[----:B------:R-:W-:Y:S01]  /*1f60*/  FMUL.FTZ R24, R13, R24 ;  /* 0x000000180d187220 */ /* 0x000fe20000410000 */
[----:B------:R-:W-:Y:S01]  /*1f70*/  FMUL.FTZ R26, R26, R21 ;  /* 0x000000151a1a7220 */ /* 0x000fe20000410000 */
[----:B------:R-:W-:Y:S01]  /*1f80*/  FMUL.FTZ R14, R59, R78 ;  /* 0x0000004e3b0e7220 */ /* 0x000fe20000410000 */
[----:B------:R-:W-:Y:S01]  /*1f90*/  FMUL.FTZ R20, R20, R77 ;  /* 0x0000004d14147220 */ /* 0x000fe20000410000 */
[----:B-1----:R-:W-:Y:S01]  /*1fa0*/  FADD.FTZ R27, -R73, 1 ;  /* 0x3f800000491b7421 */ /* 0x002fe20000010100 */
[----:B------:R-:W-:Y:S01]  /*1fb0*/  FMUL.FTZ R48, R57, R84 ;  /* 0x0000005439307220 */ /* 0x000fe20000410000 */
[----:B------:R-:W-:Y:S01]  /*1fc0*/  FMUL.FTZ R56, R41, R80 ;  /* 0x0000005029387220 */ /* 0x000fe20000410000 */
[----:B--2---:R-:W-:Y:S01]  /*1fd0*/  FADD.FTZ R13, -R69, 1 ;  /* 0x3f800000450d7421 */ /* 0x004fe20000010100 */
[----:B------:R-:W-:Y:S01]  /*1fe0*/  FMUL.FTZ R21, R42, R82 ;  /* 0x000000522a157220 */ /* 0x000fe20000410000 */
[----:B------:R-:W-:Y:S01]  /*1ff0*/  FMUL.FTZ R14, R93, R14 ;  /* 0x0000000e5d0e7220 */ /* 0x000fe20000410000 */
[----:B------:R-:W-:Y:S01]  /*2000*/  FMUL.FTZ R20, R89, R20 ;  /* 0x0000001459147220 */ /* 0x000fe20000410000 */
[----:B------:R-:W-:Y:S01]  /*2010*/  FFMA.FTZ R27, R46, R27, 1 ;  /* 0x3f8000002e1b7423 */ /* 0x000fe2000001001b */
[----:B------:R-:W-:Y:S01]  /*2020*/  FMUL.FTZ R48, R73, R48 ;  /* 0x0000003049307220 */ /* 0x000fe20000410000 */
[----:B------:R-:W-:Y:S01]  /*2030*/  FFMA.FTZ R13, R58, R13, 1 ;  /* 0x3f8000003a0d7423 */ /* 0x000fe2000001000d */
[----:B------:R-:W-:Y:S01]  /*2040*/  FMUL.FTZ R56, R69, R56 ;  /* 0x0000003845387220 */ /* 0x000fe20000410000 */
[C---:B0-----:R-:W-:Y:S01]  /*2050*/  FADD.FTZ R68, -R74.reuse, 1 ;  /* 0x3f8000004a447421 */ /* 0x041fe20000010100 */
        /* <DEDUP_REMOVED lines=9> */
[----:B------:R-:W-:Y:S01]  /*20f0*/  PRMT R95, R65, 0x7632, R95 ;  /* 0x00007632415f7816 */ /* 0x000fe2000000005f */
[----:B------:R-:W-:Y:S01]  /*2100*/  FMUL.FTZ R94, R94, R79 ;  /* 0x0000004f5e5e7220 */ /* 0x000fe20000410000 */
[----:B------:R-:W-:Y:S01]  /*2110*/  F2FP.BF16.F32.PACK_AB R20, R22, R75 ;  /* 0x0000004b1614723e */ /* 0x000fe200000010ff */
[----:B------:R-:W0:Y:S01]  /*2120*/  LDC.64 R48, c[0x0][0x3e8] ;  /* 0x0000fa00ff307b82 */ /* 0x000e220000000a00 */
[----:B------:R-:W-:Y:S01]  /*2130*/  F2FP.BF16.F32.PACK_AB R21, R17, R18 ;  /* 0x000000121115723e */ /* 0x000fe200000010ff */
[----:B------:R-:W-:Y:S01]  /*2140*/  FMUL.FTZ R75, R50, R71 ;  /* 0x00000047324b7220 */ /* 0x000fe20000410000 */
[----:B------:R-:W-:-:S05]  /*2150*/  F2FP.BF16.F32.PACK_AB R22, R16, R19 ;  /* 0x000000131016723e */ /* 0x000fca00000010ff */
        /* <DEDUP_REMOVED lines=9> */
[----:B------:R-:W-:Y:S02]  /*21f0*/  LEA R93, R0, R117, 0x4 ;  /* 0x00000075005d7211 */ /* 0x000fe400078e20ff */
[----:B------:R-:W-:-:S02]  /*2200*/  F2FP.BF16.F32.PACK_AB R27, R68, R27 ;  /* 0x0000001b441b723e */ /* 0x000fc400000010ff */
[----:B------:R-:W-:Y:S02]  /*2210*/  SHF.L.U32 R12, R95, 0x10, RZ ;  /* 0x000000105f0c7819 */ /* 0x000fe400000006ff */
[C---:B------:R-:W-:Y:S02]  /*2220*/  SHF.L.U32 R0, R66.reuse, 0x10, RZ ;  /* 0x0000001042007819 */ /* 0x040fe400000006ff */
[----:B------:R-:W-:Y:S01]  /*2230*/  PRMT R59, R66, 0x7632, R59 ;  /* 0x00007632423b7816 */ /* 0x000fe2000000003b */
[----:B------:R-:W-:Y:S01]  /*2240*/  FFMA.FTZ R55, R94, R12, R55 ;  /* 0x0000000c5e377223 */ /* 0x000fe20000010037 */
[----:B------:R-:W-:Y:S02]  /*2250*/  PRMT R56, R67, 0x7632, R56 ;  /* 0x0000763243387816 */ /* 0x000fe40000000038 */
[----:B0-----:R-:W-:Y:S01]  /*2260*/  LEA R48, P0, R2, R48, 0x1 ;  /* 0x0000003002307211 */ /* 0x001fe200078008ff */
[----:B------:R-:W-:Y:S01]  /*2270*/  FFMA.FTZ R55, R92, R0, R55 ;  /* 0x000000005c377223 */ /* 0x000fe20000010037 */
[----:B------:R-:W-:Y:S01]  /*2280*/  SHF.L.U32 R3, R59, 0x10, RZ ;  /* 0x000000103b037819 */ /* 0x000fe200000006ff */
[----:B------:R0:W-:Y:S01]  /*2290*/  STS.128 [R93], R20 ;  /* 0x000000145d007388 */ /* 0x0001e20000000c00 */
[----:B------:R-:W-:Y:S01]  /*22a0*/  LEA.HI.X R49, R2, R49, R37, 0x1, P0 ;  /* 0x0000003102317211 */ /* 0x000fe200000f0c25 */
[----:B------:R-:W-:Y:S01]  /*22b0*/  FMUL.FTZ R2, R58, R69 ;  /* 0x000000453a027220 */ /* 0x000fe20000410000 */
[----:B------:R-:W1:Y:S01]  /*22c0*/  LDC R37, c[0x0][0x21c] ;  /* 0x00008700ff257b82 */ /* 0x000e620000000800 */
[----:B------:R2:W-:Y:S01]  /*22d0*/  STS.128 [R93+0x10], R24 ;  /* 0x000010185d007388 */ /* 0x0005e20000000c00 */
[----:B------:R-:W-:-:S03]  /*22e0*/  NOP ;  /* 0x0000000000007918 */ /* 0x000fc60000000000 */
[----:B------:R-:W3:Y:S01]  /*22f0*/  LDS.128 R12, [R112] ;  /* 0x00000000700c7984 */ /* 0x000ee20000000c00 */
[----:B------:R-:W-:Y:S01]  /*2300*/  IMAD.WIDE R48, R113, 0x10, R48 ;  /* 0x0000001071307825 */ /* 0x000fe200078e0230 */
[----:B------:R-:W-:-:S03]  /*2310*/  ISETP.NE.U32.AND P0, PT, RZ, UR6, PT ;  /* 0x00000006ff007c0c */ /* 0x000fc6000bf05070 */
[----:B------:R-:W-:Y:S01]  /*2320*/  FMUL.FTZ R58, R41, R2 ;  /* 0x00000002293a7220 */ /* 0x000fe20000410000 */
[----:B------:R-:W4:Y:S01]  /*2330*/  LDS.128 R16, [R112+0x200] ;  /* 0x0002000070107984 */ /* 0x000f220000000c00 */
[C---:B------:R-:W-:Y:S02]  /*2340*/  PRMT R0, R8.reuse, 0x7632, R0 ;  /* 0x0000763208007816 */ /* 0x040fe40000000000 */
[----:B------:R-:W-:Y:S02]  /*2350*/  ISETP.NE.AND.EX P0, PT, RZ, UR7, PT, P0 ;  /* 0x00000007ff007c0c */ /* 0x000fe4000bf05300 */
[----:B0-----:R-:W-:Y:S01]  /*2360*/  SHF.L.U32 R20, R8, 0x10, RZ ;  /* 0x0000001008147819 */ /* 0x001fe200000006ff */
[----:B------:R-:W-:Y:S01]  /*2370*/  FFMA.FTZ R8, R58, R3, R55 ;  /* 0x000000033a087223 */ /* 0x000fe20000010037 */
[----:B------:R-:W-:Y:S01]  /*2380*/  SHF.L.U32 R3, R67, 0x10, RZ ;  /* 0x0000001043037819 */ /* 0x000fe200000006ff */
[----:B------:R-:W-:Y:S01]  /*2390*/  FMUL.FTZ R55, R42, R53 ;  /* 0x000000352a377220 */ /* 0x000fe20000410000 */
[----:B------:R-:W-:-:S02]  /*23a0*/  SHF.L.U32 R146, R56, 0x10, RZ ;  /* 0x0000001038927819 */ /* 0x000fc400000006ff */
[----:B------:R-:W-:Y:S01]  /*23b0*/  PRMT R21, R9, 0x7632, R21 ;  /* 0x0000763209157816 */ /* 0x000fe20000000015 */
[----:B------:R-:W-:Y:S01]  /*23c0*/  FFMA.FTZ R8, R57, R3, R8 ;  /* 0x0000000339087223 */ /* 0x000fe20000010008 */
[----:B------:R-:W-:Y:S02]  /*23d0*/  SHF.L.U32 R22, R9, 0x10, RZ ;  /* 0x0000001009167819 */ /* 0x000fe400000006ff */
[C---:B------:R-:W-:Y:S01]  /*23e0*/  PRMT R23, R10.reuse, 0x7632, R23 ;  /* 0x000076320a177816 */ /* 0x040fe20000000017 */
[----:B------:R-:W-:Y:S01]  /*23f0*/  FFMA.FTZ R146, R55, R146, R8 ;  /* 0x0000009237927223 */ /* 0x000fe20000010008 */
[----:B--2---:R-:W-:Y:S02]  /*2400*/  SHF.L.U32 R24, R10, 0x10, RZ ;  /* 0x000000100a187819 */ /* 0x004fe400000006ff */
[C---:B------:R-:W-:Y:S02]  /*2410*/  PRMT R25, R11.reuse, 0x7632, R25 ;  /* 0x000076320b197816 */ /* 0x040fe40000000019 */
[----:B------:R-:W-:-:S02]  /*2420*/  SHF.L.U32 R26, R11, 0x10, RZ ;  /* 0x000000100b1a7819 */ /* 0x000fc400000006ff */
[C---:B------:R-:W-:Y:S02]  /*2430*/  PRMT R27, R4.reuse, 0x7632, R27 ;  /* 0x00007632041b7816 */ /* 0x040fe4000000001b */
[----:B------:R-:W-:Y:S02]  /*2440*/  SHF.L.U32 R68, R4, 0x10, RZ ;  /* 0x0000001004447819 */ /* 0x000fe400000006ff */
[C---:B------:R-:W-:Y:S02]  /*2450*/  PRMT R69, R5.reuse, 0x7632, R69 ;  /* 0x0000763205457816 */ /* 0x040fe40000000045 */
[----:B------:R-:W-:Y:S02]  /*2460*/  SHF.L.U32 R70, R5, 0x10, RZ ;  /* 0x0000001005467819 */ /* 0x000fe400000006ff */
[C---:B------:R-:W-:Y:S02]  /*2470*/  PRMT R71, R6.reuse, 0x7632, R71 ;  /* 0x0000763206477816 */ /* 0x040fe40000000047 */
[----:B------:R-:W-:-:S02]  /*2480*/  SHF.L.U32 R72, R6, 0x10, RZ ;  /* 0x0000001006487819 */ /* 0x000fc400000006ff */
[C---:B------:R-:W-:Y:S01]  /*2490*/  PRMT R73, R7.reuse, 0x7632, R73 ;  /* 0x0000763207497816 */ /* 0x040fe20000000049 */
[----:B---3--:R0:W-:Y:S01]  /*24a0*/  STG.E.128 desc[UR10][R48.64+-0x800], R12 ;  /* 0xfff8000c30007986 */ /* 0x0081e2000c101d0a */
[----:B------:R-:W-:-:S03]  /*24b0*/  SHF.L.U32 R74, R7, 0x10, RZ ;  /* 0x00000010074a7819 */ /* 0x000fc600000006ff */
[----:B----4-:R0:W-:Y:S01]  /*24c0*/  STG.E.128 desc[UR10][R48.64+-0x600], R16 ;  /* 0xfffa001030007986 */ /* 0x0101e2000c101d0a */
[----:B-1----:R-:W-:Y:S05]  /*24d0*/  @!P0 BRA `(.L_x_6465) ;  /* 0x0000000000b48947 */ /* 0x002fea0003800000 */
[----:B------:R-:W-:Y:S01]  /*24e0*/  BAR.SYNC.DEFER_BLOCKING 0x0 ;  /* 0x0000000000007b1d */ /* 0x000fe20000010000 */
[----:B------:R-:W-:Y:S01]  /*24f0*/  FMUL.FTZ R51, R28, R51 ;  /* 0x000000331c337220 */ /* 0x000fe20000410000 */
[----:B------:R-:W-:Y:S01]  /*2500*/  FMUL.FTZ R36, R29, R36 ;  /* 0x000000241d247220 */ /* 0x000fe20000410000 */
[----:B0-----:R-:W-:Y:S01]  /*2510*/  FMUL.FTZ R14, R30, R45 ;  /* 0x0000002d1e0e7220 */ /* 0x001fe20000410000 */
        /* <DEDUP_REMOVED lines=14> */
[----:B------:R-:W-:-:S02]  /*2600*/  F2FP.BF16.F32.PACK_AB R14, R31, R14 ;  /* 0x0000000e1f0e723e */ /* 0x000fc400000010ff */
[----:B------:R-:W-:Y:S01]  /*2610*/  F2FP.BF16.F32.PACK_AB R15, R54, R15 ;  /* 0x0000000f360f723e */ /* 0x000fe200000010ff */
[----:B------:R-:W1:Y:S01]  /*2620*/  LDC.64 R30, c[0x0][0x2c0] ;  /* 0x0000b000ff1e7b82 */ /* 0x000e620000000a00 */
[----:B------:R-:W-:Y:S02]  /*2630*/  F2FP.BF16.F32.PACK_AB R13, R36, R13 ;  /* 0x0000000d240d723e */ /* 0x000fe400000010ff */
[----:B------:R-:W-:Y:S02]  /*2640*/  F2FP.BF16.F32.PACK_AB R12, R51, R12 ;  /* 0x0000000c330c723e */ /* 0x000fe400000010ff */
[----:B------:R-:W-:Y:S02]  /*2650*/  F2FP.BF16.F32.PACK_AB R19, R82, R19 ;  /* 0x000000135213723e */ /* 0x000fe400000010ff */
[----:B------:R-:W-:Y:S01]  /*2660*/  F2FP.BF16.F32.PACK_AB R18, R3, R18 ;  /* 0x000000120312723e */ /* 0x000fe200000010ff */
[----:B------:R2:W-:Y:S01]  /*2670*/  STS.128 [R93], R12 ;  /* 0x0000000c5d007388 */ /* 0x0005e20000000c00 */
[----:B------:R-:W-:Y:S01]  /*2680*/  F2FP.BF16.F32.PACK_AB R17, R4, R17 ;  /* 0x000000110411723e */ /* 0x000fe200000010ff */
[----:B0-----:R-:W-:Y:S01]  /*2690*/  IMAD R2, R151, R28, RZ ;  /* 0x0000001c97027224 */ /* 0x001fe200078e02ff */
[----:B------:R-:W-:-:S03]  /*26a0*/  F2FP.BF16.F32.PACK_AB R16, R39, R16 ;  /* 0x000000102710723e */ /* 0x000fc600000010ff */
[----:B------:R-:W-:Y:S02]  /*26b0*/  IMAD R29, R154, R29, R2 ;  /* 0x0000001d9a1d7224 */ /* 0x000fe400078e0202 */
[----:B------:R-:W-:Y:S01]  /*26c0*/  STS.128 [R93+0x10], R16 ;  /* 0x000010105d007388 */ /* 0x000fe20000000c00 */
[----:B------:R-:W-:-:S03]  /*26d0*/  NOP ;  /* 0x0000000000007918 */ /* 0x000fc60000000000 */
[----:B------:R-:W0:Y:S01]  /*26e0*/  LDS.128 R4, [R112] ;  /* 0x0000000070047984 */ /* 0x000e220000000c00 */
[----:B------:R-:W-:-:S03]  /*26f0*/  IMAD.WIDE.U32 R2, R154, R28, UR8 ;  /* 0x000000089a027e25 */ /* 0x000fc6000f8e001c */
[----:B------:R-:W3:Y:S01]  /*2700*/  LDS.128 R8, [R112+0x200] ;  /* 0x0002000070087984 */ /* 0x000ee20000000c00 */
[----:B-1----:R-:W-:Y:S01]  /*2710*/  IMAD R28, R30, UR14, RZ ;  /* 0x0000000e1e1c7c24 */ /* 0x002fe2000f8e02ff */
[----:B------:R-:W-:-:S03]  /*2720*/  IADD3 R3, R3, R29, RZ ;  /* 0x0000001d03037210 */ /* 0x000fc60007ffe0ff */
[----:B--2---:R-:W-:Y:S02]  /*2730*/  IMAD R13, R31, UR15, R28 ;  /* 0x0000000f1f0d7c24 */ /* 0x004fe4000f8e021c */
[----:B------:R-:W-:-:S05]  /*2740*/  IMAD.WIDE.U32 R2, R30, UR15, R2 ;  /* 0x0000000f1e027c25 */ /* 0x000fca000f8e0002 */
[----:B------:R-:W-:Y:S02]  /*2750*/  IADD3 R3, R3, R13, RZ ;  /* 0x0000000d03037210 */ /* 0x000fe40007ffe0ff */
[----:B------:R-:W-:-:S04]  /*2760*/  LEA R12, P0, R2, UR6, 0x1 ;  /* 0x00000006020c7c11 */ /* 0x000fc8000f8008ff */
[----:B------:R-:W-:-:S03]  /*2770*/  LEA.HI.X R13, R2, UR7, R3, 0x1, P0 ;  /* 0x00000007020d7c11 */ /* 0x000fc600080f0c03 */
[----:B------:R-:W-:-:S05]  /*2780*/  IMAD.WIDE R2, R113, 0x10, R12 ;  /* 0x0000001071027825 */ /* 0x000fca00078e020c */
[----:B0-----:R1:W-:Y:S04]  /*2790*/  STG.E.128 desc[UR10][R2.64+-0x800], R4 ;  /* 0xfff8000402007986 */ /* 0x0013e8000c101d0a */
[----:B---3--:R1:W-:Y:S02]  /*27a0*/  STG.E.128 desc[UR10][R2.64+-0x600], R8 ;  /* 0xfffa000802007986 */ /* 0x0083e4000c101d0a */
.L_x_6465:
[----:B------:R-:W-:Y:S01]  /*27b0*/  ISETP.GE.AND P0, PT, R37, 0x1, PT ;  /* 0x000000012500780c */ /* 0x000fe20003f06270 */
[--C-:B-----5:R-:W-:Y:S01]  /*27c0*/  FADD.FTZ R36, R24, R149.reuse ;  /* 0x0000009518247221 */ /* 0x120fe20000010000 */
[--C-:B------:R-:W-:Y:S01]  /*27d0*/  FADD.FTZ R35, R26, R149.reuse ;  /* 0x000000951a237221 */ /* 0x100fe20000010000 */
[----:B------:R-:W-:Y:S01]  /*27e0*/  SHF.L.U32 R0, R0, 0x10, RZ ;  /* 0x0000001000007819 */ /* 0x000fe200000006ff */
[----:B------:R-:W-:Y:S01]  /*27f0*/  BAR.SYNC.DEFER_BLOCKING 0x0 ;  /* 0x0000000000007b1d */ /* 0x000fe20000010000 */
[----:B------:R-:W-:Y:S01]  /*2800*/  SHF.L.U32 R30, R21, 0x10, RZ ;  /* 0x00000010151e7819 */ /* 0x000fe200000006ff */
[----:B------:R-:W-:Y:S01]  /*2810*/  HFMA2.MMA R54, -RZ, RZ, 0, 0 ;  /* 0x00000000ff367435 */ /* 0x000fe200000001ff */
[----:B-1----:R-:W-:Y:S01]  /*2820*/  SHF.L.U32 R2, R23, 0x10, RZ ;  /* 0x0000001017027819 */ /* 0x002fe200000006ff */
[--C-:B------:R-:W-:Y:S01]  /*2830*/  FADD.FTZ R38, R20, R149.reuse ;  /* 0x0000009514267221 */ /* 0x100fe20000010000 */
[----:B------:R-:W-:Y:S01]  /*2840*/  SHF.L.U32 R28, R25, 0x10, RZ ;  /* 0x00000010191c7819 */ /* 0x000fe200000006ff */
[----:B------:R-:W-:Y:S01]  /*2850*/  FADD.FTZ R37, R22, R149 ;  /* 0x0000009516257221 */ /* 0x000fe20000010000 */
[----:B------:R-:W-:-:S02]  /*2860*/  SHF.L.U32 R4, R27, 0x10, RZ ;  /* 0x000000101b047819 */ /* 0x000fc400000006ff */
[----:B------:R-:W-:Y:S02]  /*2870*/  CS2R R52, SRZ ;  /* 0x0000000000347805 */ /* 0x000fe4000001ff00 */
[----:B------:R-:W-:Y:S02]  /*2880*/  SHF.L.U32 R26, R69, 0x10, RZ ;  /* 0x00000010451a7819 */ /* 0x000fe400000006ff */
[----:B------:R-:W-:Y:S02]  /*2890*/  CS2R R50, SRZ ;  /* 0x0000000000327805 */ /* 0x000fe4000001ff00 */
[----:B------:R-:W-:Y:S02]  /*28a0*/  SHF.L.U32 R6, R71, 0x10, RZ ;  /* 0x0000001047067819 */ /* 0x000fe400000006ff */
[----:B0-----:R-:W-:Y:S02]  /*28b0*/  CS2R R48, SRZ ;  /* 0x0000000000307805 */ /* 0x001fe4000001ff00 */
[----:B------:R-:W-:-:S02]  /*28c0*/  SHF.L.U32 R24, R73, 0x10, RZ ;  /* 0x0000001049187819 */ /* 0x000fc400000006ff */
[----:B------:R-:W-:Y:S02]  /*28d0*/  CS2R R46, SRZ ;  /* 0x00000000002e7805 */ /* 0x000fe4000001ff00 */
[----:B------:R-:W-:Y:S02]  /*28e0*/  CS2R R44, SRZ ;  /* 0x00000000002c7805 */ /* 0x000fe4000001ff00 */
[----:B------:R-:W-:Y:S02]  /*28f0*/  CS2R R42, SRZ ;  /* 0x00000000002a7805 */ /* 0x000fe4000001ff00 */
[----:B------:R-:W-:Y:S02]  /*2900*/  CS2R R40, SRZ ;  /* 0x0000000000287805 */ /* 0x000fe4000001ff00 */
[----:B------:R-:W-:Y:S01]  /*2910*/  MOV R39, RZ ;  /* 0x000000ff00277202 */ /* 0x000fe20000000f00 */
        /* <DEDUP_REMOVED lines=37> */
[----:B------:R-:W1:Y:S01]  /*2b70*/  LDC R5, c[0x0][0x218] ;  /* 0x00008600ff057b82 */ /* 0x000e620000000800 */
        /* <DEDUP_REMOVED lines=9> */
[----:B------:R-:W4:Y:S08]  /*2c10*/  LDC.64 R132, c[0x0][0x360] ;  /* 0x0000d800ff847b82 */ /* 0x000f300000000a00 */
[----:B------:R-:W0:Y:S08]  /*2c20*/  LDC.64 R134, c[0x0][0x368] ;  /* 0x0000da00ff867b82 */ /* 0x000e300000000a00 */
[----:B------:R-:W0:Y:S02]  /*2c30*/  LDC.64 R136, c[0x0][0x380] ;  /* 0x0000e000ff887b82 */ /* 0x000e240000000a00 */
.L_x_6510:
[----:B------:R-:W-:Y:S01]  /*2c40*/  SHF.R.S32.HI R3, RZ, 0x1f, R4 ;  /* 0x0000001fff037819 */ /* 0x000fe20000011404 */
[----:B-1----:R-:W-:-:S04]  /*2c50*/  IMAD.WIDE.U32 R68, R4, UR20, RZ ;  /* 0x0000001404447c25 */ /* 0x002fc8000f8e00ff */
[----:B0-----:R-:W-:Y:S01]  /*2c60*/  IMAD R71, R3, UR20, RZ ;  /* 0x0000001403477c24 */ /* 0x001fe2000f8e02ff */
[----:B------:R-:W-:-:S03]  /*2c70*/  LEA R78, P0, R68, R120, 0x1 ;  /* 0x00000078444e7211 */ /* 0x000fc600078008ff */
[----:B------:R-:W-:-:S05]  /*2c80*/  IMAD R71, R4, UR21, R71 ;  /* 0x0000001504477c24 */ /* 0x000fca000f8e0247 */
[----:B------:R-:W-:-:S04]  /*2c90*/  IADD3 R0, R69, R71, RZ ;  /* 0x0000004745007210 */ /* 0x000fc80007ffe0ff */
[----:B------:R-:W-:-:S03]  /*2ca0*/  LEA.HI.X R79, R68, R119, R0, 0x1, P0 ;  /* 0x00000077444f7211 */ /* 0x000fc600000f0c00 */
[----:B------:R-:W-:-:S05]  /*2cb0*/  IMAD.WIDE R78, R113, 0x10, R78 ;  /* 0x00000010714e7825 */ /* 0x000fca00078e024e */
[----:B------:R-:W3:Y:S04]  /*2cc0*/  LDG.E.128 R68, desc[UR10][R78.64] ;  /* 0x0000000a4e447981 */ /* 0x000ee8000c1e1d00 */
[----:B----4-:R1:W4:Y:S01]  /*2cd0*/  LDG.E.128 R72, desc[UR10][R78.64+0x200] ;  /* 0x0002000a4e487981 */ /* 0x010322000c1e1d00 */
[----:B------:R-:W-:Y:S02]  /*2ce0*/  IMAD R81, R151, UR24, RZ ;  /* 0x0000001897517c24 */ /* 0x000fe4000f8e02ff */
[----:B------:R-:W-:-:S04]  /*2cf0*/  IMAD.WIDE.U32 R76, R154, UR24, RZ ;  /* 0x000000189a4c7c25 */ /* 0x000fc8000f8e00ff */
[----:B------:R-:W-:Y:S02]  /*2d00*/  IMAD R81, R154, UR25, R81 ;  /* 0x000000199a517c24 */ /* 0x000fe4000f8e0251 */
[----:B------:R-:W-:-:S03]  /*2d10*/  IMAD R85, R3, UR26, RZ ;  /* 0x0000001a03557c24 */ /* 0x000fc6000f8e02ff */
[----:B------:R-:W-:Y:S01]  /*2d20*/  IADD3 R77, R77, R81, RZ ;  /* 0x000000514d4d7210 */ /* 0x000fe20007ffe0ff */
[----:B------:R-:W-:Y:S02]  /*2d30*/  IMAD R81, R3, UR22, RZ ;  /* 0x0000001603517c24 */ /* 0x000fe4000f8e02ff */
[C---:B-1----:R-:W-:Y:S02]  /*2d40*/  IMAD R79, R4.reuse, UR27, R85 ;  /* 0x0000001b044f7c24 */ /* 0x042fe4000f8e0255 */
[C---:B------:R-:W-:Y:S02]  /*2d50*/  IMAD R83, R4.reuse, UR23, R81 ;  /* 0x0000001704537c24 */ /* 0x040fe4000f8e0251 */
[----:B------:R-:W-:-:S04]  /*2d60*/  IMAD.WIDE.U32 R80, R4, UR22, R76 ;  /* 0x0000001604507c25 */ /* 0x000fc8000f8e004c */
[----:B------:R-:W-:Y:S01]  /*2d70*/  IMAD.WIDE.U32 R76, R4, UR26, RZ ;  /* 0x0000001a044c7c25 */ /* 0x000fe2000f8e00ff */
[----:B------:R-:W-:Y:S02]  /*2d80*/  IADD3 R0, R81, R83, RZ ;  /* 0x0000005351007210 */ /* 0x000fe40007ffe0ff */
[C---:B--2---:R-:W-:Y:S02]  /*2d90*/  LEA R84, P0, R80.reuse, R128, 0x2 ;  /* 0x0000008050547211 */ /* 0x044fe400078010ff */
[----:B------:R-:W-:Y:S02]  /*2da0*/  IADD3 R77, R77, R79, RZ ;  /* 0x0000004f4d4d7210 */ /* 0x000fe40007ffe0ff */
[----:B------:R-:W-:Y:S02]  /*2db0*/  LEA.HI.X R85, R80, R129, R0, 0x2, P0 ;  /* 0x0000008150557211 */ /* 0x000fe400000f1400 */
[----:B------:R-:W-:-:S03]  /*2dc0*/  LEA R86, P0, R76, R118, 0x1 ;  /* 0x000000764c567211 */ /* 0x000fc600078008ff */
[----:B------:R-:W2:Y:S01]  /*2dd0*/  LDG.E R2, desc[UR10][R84.64] ;  /* 0x0000000a54027981 */ /* 0x000ea2000c1e1900 */
[----:B------:R-:W-:-:S03]  /*2de0*/  LEA.HI.X R87, R76, R116, R77, 0x1, P0 ;  /* 0x000000744c577211 */ /* 0x000fc600000f0c4d */
[----:B------:R-:W-:Y:S01]  /*2df0*/  IMAD.WIDE R86, R113, 0x10, R86 ;  /* 0x0000001071567825 */ /* 0x000fe200078e0256 */
[----:B---3--:R1:W-:Y:S04]  /*2e00*/  STS.128 [R112], R68 ;  /* 0x0000004470007388 */ /* 0x0083e80000000c00 */
[----:B----4-:R3:W-:Y:S01]  /*2e10*/  STS.128 [R112+0x200], R72 ;  /* 0x0002004870007388 */ /* 0x0107e20000000c00 */
[----:B------:R-:W-:-:S03]  /*2e20*/  NOP ;  /* 0x0000000000007918 */ /* 0x000fc60000000000 */
[----:B------:R-:W4:Y:S04]  /*2e30*/  LDG.E.128 R76, desc[UR10][R86.64] ;  /* 0x0000000a564c7981 */ /* 0x000f28000c1e1d00 */
[----:B------:R-:W4:Y:S01]  /*2e40*/  LDG.E.128 R80, desc[UR10][R86.64+0x200] ;  /* 0x0002000a56507981 */ /* 0x000f22000c1e1d00 */
[----:B------:R-:W-:-:S04]  /*2e50*/  LOP3.LUT P0, RZ, R144, 0x1f, RZ, 0xc0, !PT ;  /* 0x0000001f90ff7812 */ /* 0x000fc8000780c0ff */
[C---:B------:R-:W-:Y:S02]  /*2e60*/  ISETP.LT.OR P2, PT, R115.reuse, 0x2, P0 ;  /* 0x000000027300780c */ /* 0x040fe40000741670 */
[----:B------:R-:W-:Y:S02]  /*2e70*/  IADD3 R0, R115, -0x1, RZ ;  /* 0xffffffff73007810 */ /* 0x000fe40007ffe0ff */
[----:B-1----:R-:W-:Y:S02]  /*2e80*/  SHF.L.U32 R68, R144, 0x1, RZ ;  /* 0x0000000190447819 */ /* 0x002fe400000006ff */
[----:B------:R-:W-:-:S07]  /*2e90*/  LEA.HI R88, R0, R0, RZ, 0x1 ;  /* 0x0000000000587211 */ /* 0x000fce00078f08ff */
[----:B------:R-:W1:Y:S01]  /*2ea0*/  @!P2 LDC R89, c[0x0][0x21c] ;  /* 0x00008700ff59ab82 */ /* 0x000e620000000800 */
[----:B------:R-:W-:Y:S02]  /*2eb0*/  LOP3.LUT R69, R88, 0xfffffe, RZ, 0xc0, !PT ;  /* 0x00fffffe58457812 */ /* 0x000fe400078ec0ff */
[----:B------:R-:W-:Y:S02]  /*2ec0*/  LOP3.LUT R68, R68, 0xffffffc0, RZ, 0xc0, !PT ;  /* 0xffffffc044447812 */ /* 0x000fe400078ec0ff */
[----:B------:R-:W-:Y:S02]  /*2ed0*/  IADD3 R69, R0, -R69, RZ ;  /* 0x8000004500457210 */ /* 0x000fe40007ffe0ff */
[----:B------:R-:W-:Y:S01]  /*2ee0*/  IADD3 R0, R143, R143, R68 ;  /* 0x0000008f8f007210 */ /* 0x000fe20007ffe044 */
[----:B--2---:R-:W-:-:S03]  /*2ef0*/  FMUL.FTZ R158, R2, 1.4426950216293334961 ;  /* 0x3fb8aa3b029e7820 */ /* 0x004fc60000410000 */
[----:B------:R-:W-:Y:S01]  /*2f00*/  LEA R0, R0, R117, 0x4 ;  /* 0x0000007500007211 */ /* 0x000fe200078e20ff */
[----:B------:R-:W-:Y:S01]  /*2f10*/  FMUL.FTZ R228, R38, R158 ;  /* 0x0000009e26e47220 */ /* 0x000fe20000410000 */
[----:B------:R-:W-:Y:S02]  /*2f20*/  IADD3 R68, R68, R143, RZ ;  /* 0x0000008f44447210 */ /* 0x000fe40007ffe0ff */
[----:B------:R-:W-:Y:S01]  /*2f30*/  @!P2 IADD3 R85, R115, -0x2, RZ ;  /* 0xfffffffe7355a810 */ /* 0x000fe20007ffe0ff */
[----:B------:R-:W2:Y:S01]  /*2f40*/  LDS.128 R72, [R0] ;  /* 0x0000000000487984 */ /* 0x000ea20000000c00 */
[C---:B------:R-:W-:Y:S02]  /*2f50*/  ISETP.NE.AND P1, PT, R144.reuse, RZ, PT ;  /* 0x000000ff9000720c */ /* 0x040fe40003f25270 */
[----:B------:R-:W-:Y:S02]  /*2f60*/  IADD3 R155, R144, 0x200, RZ ;  /* 0x00000200909b7810 */ /* 0x000fe40007ffe0ff */
[----:B------:R-:W-:-:S02]  /*2f70*/  LEA R84, R69, R4, 0x8 ;  /* 0x0000000445547211 */ /* 0x000fc400078e40ff */
[----:B---3--:R-:W-:Y:S01]  /*2f80*/  LEA R112, R68, R117, 0x4 ;  /* 0x0000007544707211 */ /* 0x008fe200078e20ff */
[----:B-1----:R-:W-:Y:S01]  /*2f90*/  @!P2 IMAD R85, R85, R89, R4 ;  /* 0x000000595555a224 */ /* 0x002fe200078e0204 */
[----:B------:R-:W-:Y:S01]  /*2fa0*/  SEL R84, R84, R155, !P1 ;  /* 0x0000009b54547207 */ /* 0x000fe20004800000 */
[----:B------:R-:W1:Y:S01]  /*2fb0*/  MUFU.EX2 R228, R228 ;  /* 0x000000e400e47308 */ /* 0x000e620000000800 */
[----:B------:R-:W3:Y:S01]  /*2fc0*/  LDS.128 R68, [R0+0x10] ;  /* 0x0000100000447984 */ /* 0x000ee20000000c00 */
[----:B------:R-:W-:Y:S01]  /*2fd0*/  @!P2 IMAD.WIDE R156, R85, 0x8, R126 ;  /* 0x00000008559ca825 */ /* 0x000fe200078e027e */
[----:B------:R-:W-:-:S03]  /*2fe0*/  LEA R159, R84, R117, 0x2 ;  /* 0x00000075549f7211 */ /* 0x000fc600078e10ff */
[-C--:B------:R-:W-:Y:S01]  /*2ff0*/  FMUL.FTZ R209, R29, R158.reuse ;  /* 0x0000009e1dd17220 */ /* 0x080fe20000410000 */
[-C--:B------:R-:W-:Y:S01]  /*3000*/  FMUL.FTZ R203, R37, R158.reuse ;  /* 0x0000009e25cb7220 */ /* 0x080fe20000410000 */
[----:B------:R-:W-:-:S04]  /*3010*/  FMUL.FTZ R212, R30, R158 ;  /* 0x0000009e1ed47220 */ /* 0x000fc80000410000 */
[----:B------:R-:W0:Y:S01]  /*3020*/  MUFU.EX2 R209, R209 ;  /* 0x000000d100d17308 */ /* 0x000e220000000800 */
[----:B------:R-:W-:Y:S01]  /*3030*/  HFMA2.MMA R153, -RZ, RZ, 0, 0 ;  /* 0x00000000ff997435 */ /* 0x000fe200000001ff */
[----:B------:R-:W-:Y:S02]  /*3040*/  SHF.L.U32 R183, R60, 0x10, RZ ;  /* 0x000000103cb77819 */ /* 0x000fe400000006ff */
[----:B------:R-:W-:-:S04]  /*3050*/  SHF.L.U32 R180, R110, 0x10, RZ ;  /* 0x000000106eb47819 */ /* 0x000fc800000006ff */
[----:B------:R-:W0:Y:S01]  /*3060*/  MUFU.EX2 R203, R203 ;  /* 0x000000cb00cb7308 */ /* 0x000e220000000800 */
[----:B------:R-:W-:Y:S01]  /*3070*/  MOV R152, 0x3f800000 ;  /* 0x3f80000000987802 */ /* 0x000fe20000000f00 */
[----:B------:R-:W-:Y:S01]  /*3080*/  FMUL.FTZ R215, R27, R158 ;  /* 0x0000009e1bd77220 */ /* 0x000fe20000410000 */
[----:B------:R-:W-:Y:S01]  /*3090*/  SHF.L.U32 R178, R61, 0x10, RZ ;  /* 0x000000103db27819 */ /* 0x000fe200000006ff */
[----:B------:R-:W-:Y:S01]  /*30a0*/  FMUL.FTZ R227, R38, R183 ;  /* 0x000000b726e37220 */ /* 0x000fe20000410000 */
[----:B------:R-:W-:-:S03]  /*30b0*/  FMUL.FTZ R208, R29, R180 ;  /* 0x000000b41dd07220 */ /* 0x000fc60000410000 */
[----:B------:R-:W0:Y:S01]  /*30c0*/  MUFU.EX2 R212, R212 ;  /* 0x000000d400d47308 */ /* 0x000e220000000800 */
[----:B--2---:R-:W-:-:S04]  /*30d0*/  PRMT R163, R72, 0x7632, R163 ;  /* 0x0000763248a37816 */ /* 0x004fc800000000a3 */
[----:B------:R-:W-:Y:S01]  /*30e0*/  SHF.L.U32 R163, R163, 0x10, RZ ;  /* 0x00000010a3a37819 */ /* 0x000fe200000006ff */
[----:B------:R-:W-:Y:S01]  /*30f0*/  FMUL.FTZ R207, R35, R158 ;  /* 0x0000009e23cf7220 */ /* 0x000fe20000410000 */
[----:B------:R-:W-:Y:S01]  /*3100*/  PRMT R160, R73, 0x7632, R160 ;  /* 0x0000763249a07816 */ /* 0x000fe200000000a0 */
[----:B------:R-:W-:Y:S01]  /*3110*/  FMUL.FTZ R206, R37, R178 ;  /* 0x000000b225ce7220 */ /* 0x000fe20000410000 */
[----:B------:R-:W-:Y:S01]  /*3120*/  SHF.L.U32 R181, R107, 0x10, RZ ;  /* 0x000000106bb57819 */ /* 0x000fe200000006ff */
[----:B------:R-:W-:Y:S01]  /*3130*/  FMUL.FTZ R194, R163, R208 ;  /* 0x000000d0a3c27220 */ /* 0x000fe20000410000 */
[----:B------:R-:W-:Y:S01]  /*3140*/  MUFU.EX2 R215, R215 ;  /* 0x000000d700d77308 */ /* 0x000fe20000000800 */
[----:B------:R-:W-:Y:S01]  /*3150*/  SHF.L.U32 R179, R62, 0x10, RZ ;  /* 0x000000103eb37819 */ /* 0x000fe200000006ff */
[-C--:B------:R-:W-:Y:S01]  /*3160*/  FMUL.FTZ R220, R28, R158.reuse ;  /* 0x0000009e1cdc7220 */ /* 0x080fe20000410000 */
[----:B------:R-:W-:Y:S01]  /*3170*/  SHF.L.U32 R160, R160, 0x10, RZ ;  /* 0x00000010a0a07819 */ /* 0x000fe200000006ff */
[----:B------:R-:W-:Y:S01]  /*3180*/  FMUL.FTZ R225, R30, R181 ;  /* 0x000000b51ee17220 */ /* 0x000fe20000410000 */
[----:B------:R-:W-:Y:S01]  /*3190*/  SHF.L.U32 R176, R104, 0x10, RZ ;  /* 0x0000001068b07819 */ /* 0x000fe200000006ff */
[----:B------:R-:W-:-:S02]  /*31a0*/  FMUL.FTZ R214, R34, R158 ;  /* 0x0000009e22d67220 */ /* 0x000fc40000410000 */
[----:B------:R-:W-:Y:S01]  /*31b0*/  MUFU.EX2 R207, R207 ;  /* 0x000000cf00cf7308 */ /* 0x000fe20000000800 */
[----:B------:R-:W-:Y:S01]  /*31c0*/  FMUL.FTZ R205, R36, R179 ;  /* 0x000000b324cd7220 */ /* 0x000fe20000410000 */
[----:B------:R-:W-:Y:S01]  /*31d0*/  FMUL.FTZ R191, R160, R225 ;  /* 0x000000e1a0bf7220 */ /* 0x000fe20000410000 */
[----:B------:R-:W-:Y:S01]  /*31e0*/  SHF.L.U32 R174, R63, 0x10, RZ ;  /* 0x000000103fae7819 */ /* 0x000fe200000006ff */
[----:B------:R-:W-:Y:S01]  /*31f0*/  FMUL.FTZ R195, R25, R158 ;  /* 0x0000009e19c37220 */ /* 0x000fe20000410000 */
[----:B------:R-:W-:-:S03]  /*3200*/  FMUL.FTZ R204, R27, R176 ;  /* 0x000000b01bcc7220 */ /* 0x000fc60000410000 */
[----:B------:R-:W-:Y:S01]  /*3210*/  MUFU.EX2 R220, R220 ;  /* 0x000000dc00dc7308 */ /* 0x000fe20000000800 */
[-C--:B------:R-:W-:Y:S01]  /*3220*/  FMUL.FTZ R193, R33, R158.reuse ;  /* 0x0000009e21c17220 */ /* 0x080fe20000410000 */
[-C--:B------:R-:W-:Y:S01]  /*3230*/  FMUL.FTZ R198, R26, R158.reuse ;  /* 0x0000009e1ac67220 */ /* 0x080fe20000410000 */
[-C--:B------:R-:W-:Y:S01]  /*3240*/  FMUL.FTZ R196, R32, R158.reuse ;  /* 0x0000009e20c47220 */ /* 0x080fe20000410000 */
[-C--:B------:R-:W-:Y:S01]  /*3250*/  FMUL.FTZ R199, R23, R158.reuse ;  /* 0x0000009e17c77220 */ /* 0x080fe20000410000 */
[-C--:B------:R-:W-:Y:S01]  /*3260*/  FMUL.FTZ R197, R31, R158.reuse ;  /* 0x0000009e1fc57220 */ /* 0x080fe20000410000 */
[----:B------:R-:W-:Y:S01]  /*3270*/  FMUL.FTZ R202, R24, R158 ;  /* 0x0000009e18ca7220 */ /* 0x000fe20000410000 */
[----:B------:R-:W-:Y:S01]  /*3280*/  SHF.L.U32 R177, R101, 0x10, RZ ;  /* 0x0000001065b17819 */ /* 0x000fe200000006ff */
[----:B------:R-:W-:Y:S01]  /*3290*/  MUFU.EX2 R214, R214 ;  /* 0x000000d600d67308 */ /* 0x000fe20000000800 */
[----:B------:R-:W-:Y:S01]  /*32a0*/  FMUL.FTZ R224, R35, R174 ;  /* 0x000000ae23e07220 */ /* 0x000fe20000410000 */
[----:B------:R-:W-:-:S02]  /*32b0*/  SHF.L.U32 R175, R64, 0x10, RZ ;  /* 0x0000001040af7819 */ /* 0x000fc400000006ff */
[----:B------:R-:W-:-:S04]  /*32c0*/  FMUL.FTZ R223, R28, R177 ;  /* 0x000000b11cdf7220 */ /* 0x000fc80000410000 */
[----:B------:R-:W-:Y:S01]  /*32d0*/  MUFU.EX2 R195, R195 ;  /* 0x000000c300c37308 */ /* 0x000fe20000000800 */
[----:B------:R-:W-:Y:S01]  /*32e0*/  SHF.L.U32 R172, R98, 0x10, RZ ;  /* 0x0000001062ac7819 */ /* 0x000fe200000006ff */
[----:B------:R-:W-:Y:S01]  /*32f0*/  FMUL.FTZ R221, R34, R175 ;  /* 0x000000af22dd7220 */ /* 0x000fe20000410000 */
[----:B------:R-:W-:-:S05]  /*3300*/  SHF.L.U32 R170, R65, 0x10, RZ ;  /* 0x0000001041aa7819 */ /* 0x000fca00000006ff */
[----:B------:R-:W-:Y:S01]  /*3310*/  MUFU.EX2 R193, R193 ;  /* 0x000000c100c17308 */ /* 0x000fe20000000800 */
[----:B------:R-:W-:Y:S01]  /*3320*/  FMUL.FTZ R184, R25, R172 ;  /* 0x000000ac19b87220 */ /* 0x000fe20000410000 */
[----:B------:R-:W-:-:S06]  /*3330*/  SHF.L.U32 R173, R95, 0x10, RZ ;  /* 0x000000105fad7819 */ /* 0x000fcc00000006ff */
        /* <DEDUP_REMOVED lines=14> */
[----:B------:R-:W-:Y:S01]  /*3420*/  FMUL.FTZ R161, R24, R169 ;  /* 0x000000a918a17220 */ /* 0x000fe20000410000 */
[----:B------:R-:W-:Y:S01]  /*3430*/  BSSY B0, `(.L_x_6467) ;  /* 0x0000068000007945 */ /* 0x000fe20003800000 */
[----:B------:R-:W-:Y:S01]  /*3440*/  LEA R233, R144, R117, 0x3 ;  /* 0x0000007590e97211 */ /* 0x000fe200078e18ff */
[----:B----4-:R2:W-:Y:S04]  /*3450*/  STS.128 [R112+0x840], R76 ;  /* 0x0008404c70007388 */ /* 0x0105e80000000c00 */
[----:B------:R-:W-:Y:S01]  /*3460*/  STS.128 [R112+0xa40], R80 ;  /* 0x000a405070007388 */ /* 0x000fe20000000c00 */
[----:B------:R-:W-:-:S03]  /*3470*/  NOP ;  /* 0x0000000000007918 */ /* 0x000fc60000000000 */
[----:B------:R-:W4:Y:S04]  /*3480*/  LDS.128 R84, [R0+0x840] ;  /* 0x0008400000547984 */ /* 0x000f280000000c00 */
[----:B------:R3:W0:Y:S04]  /*3490*/  LDS.128 R88, [R0+0x850] ;  /* 0x0008500000587984 */ /* 0x0006280000000c00 */
[----:B-1----:R1:W-:Y:S01]  /*34a0*/  STS [R159+0x35c0], R228 ;  /* 0x0035c0e49f007388 */ /* 0x0023e20000000800 */
[----:B------:R-:W-:Y:S01]  /*34b0*/  BAR.SYNC.DEFER_BLOCKING 0x0 ;  /* 0x0000000000007b1d */ /* 0x000fe20000010000 */
[----:B--2---:R-:W-:Y:S01]  /*34c0*/  FMUL.FTZ R77, R36, R158 ;  /* 0x0000009e244d7220 */ /* 0x004fe20000410000 */
[----:B------:R-:W-:-:S04]  /*34d0*/  SHF.L.U32 R76, R72, 0x10, RZ ;  /* 0x00000010484c7819 */ /* 0x000fc800000006ff */
[----:B---3--:R2:W3:Y:S01]  /*34e0*/  MUFU.EX2 R0, R77 ;  /* 0x0000004d00007308 */ /* 0x0084e20000000800 */
[----:B------:R-:W-:Y:S01]  /*34f0*/  FMUL.FTZ R81, R76, R227 ;  /* 0x000000e34c517220 */ /* 0x000fe20000410000 */
[----:B------:R-:W-:Y:S02]  /*3500*/  PRMT R80, R71, 0x7632, R80 ;  /* 0x0000763247507816 */ /* 0x000fe40000000050 */
[----:B--2---:R-:W-:Y:S02]  /*3510*/  SHF.L.U32 R77, R73, 0x10, RZ ;  /* 0x00000010494d7819 */ /* 0x004fe400000006ff */
[----:B-1----:R-:W-:-:S03]  /*3520*/  PRMT R159, R74, 0x7632, R159 ;  /* 0x000076324a9f7816 */ /* 0x002fc6000000009f */
[----:B------:R-:W-:Y:S01]  /*3530*/  FMUL.FTZ R192, R77, R206 ;  /* 0x000000ce4dc07220 */ /* 0x000fe20000410000 */
[----:B------:R1:W5:Y:S01]  /*3540*/  @!P2 LDG.E.64 R152, desc[UR10][R156.64] ;  /* 0x0000000a9c98a981 */ /* 0x000362000c1e1b00 */
[----:B------:R-:W-:Y:S02]  /*3550*/  ISETP.NE.AND P2, PT, R144, 0x3f, PT ;  /* 0x0000003f9000780c */ /* 0x000fe40003f45270 */
[----:B----4-:R-:W-:Y:S02]  /*3560*/  SHF.L.U32 R230, R86, 0x10, RZ ;  /* 0x0000001056e67819 */ /* 0x010fe400000006ff */
[C---:B------:R-:W-:Y:S02]  /*3570*/  PRMT R73, R84.reuse, 0x7632, R73 ;  /* 0x0000763254497816 */ /* 0x040fe40000000049 */
[----:B------:R-:W-:Y:S02]  /*3580*/  SHF.L.U32 R226, R84, 0x10, RZ ;  /* 0x0000001054e27819 */ /* 0x000fe400000006ff */
[----:B-1----:R-:W-:-:S02]  /*3590*/  SHF.L.U32 R157, R71, 0x10, RZ ;  /* 0x00000010479d7819 */ /* 0x002fc400000006ff */
[----:B------:R-:W-:Y:S01]  /*35a0*/  PRMT R71, R86, 0x7632, R71 ;  /* 0x0000763256477816 */ /* 0x000fe20000000047 */
[-C--:B0-----:R-:W-:Y:S01]  /*35b0*/  FMUL.FTZ R86, R228, R209.reuse ;  /* 0x000000d1e4567220 */ /* 0x081fe20000410000 */
[----:B------:R-:W-:Y:S01]  /*35c0*/  FFMA.FTZ R84, R81, R209, R194 ;  /* 0x000000d151547223 */ /* 0x000fe200000100c2 */
[C---:B------:R-:W-:Y:S02]  /*35d0*/  PRMT R72, R85.reuse, 0x7632, R72 ;  /* 0x0000763255487816 */ /* 0x040fe40000000048 */
[----:B------:R-:W-:Y:S01]  /*35e0*/  SHF.L.U32 R229, R85, 0x10, RZ ;  /* 0x0000001055e57819 */ /* 0x000fe200000006ff */
[C---:B------:R-:W-:Y:S01]  /*35f0*/  FMUL.FTZ R85, R203.reuse, R86 ;  /* 0x00000056cb557220 */ /* 0x040fe20000410000 */
[----:B------:R-:W-:Y:S01]  /*3600*/  SHF.L.U32 R78, R74, 0x10, RZ ;  /* 0x000000104a4e7819 */ /* 0x000fe200000006ff */
[----:B------:R-:W-:Y:S01]  /*3610*/  FFMA.FTZ R84, R203, R84, R192 ;  /* 0x00000054cb547223 */ /* 0x000fe200000100c0 */
[----:B------:R-:W-:Y:S01]  /*3620*/  PRMT R74, R75, 0x7632, R74 ;  /* 0x000076324b4a7816 */ /* 0x000fe2000000004a */
[----:B------:R-:W-:Y:S01]  /*3630*/  FMUL.FTZ R85, R212, R85 ;  /* 0x00000055d4557220 */ /* 0x000fe20000410000 */
[----:B------:R-:W-:Y:S01]  /*3640*/  SHF.L.U32 R159, R159, 0x10, RZ ;  /* 0x000000109f9f7819 */ /* 0x000fe200000006ff */
[----:B------:R-:W-:Y:S01]  /*3650*/  FMUL.FTZ R189, R78, R205 ;  /* 0x000000cd4ebd7220 */ /* 0x000fe20000410000 */
[----:B------:R-:W-:Y:S01]  /*3660*/  FFMA.FTZ R84, R212, R84, R191 ;  /* 0x00000054d4547223 */ /* 0x000fe200000100bf */
[----:B------:R-:W-:Y:S01]  /*3670*/  SHF.L.U32 R158, R74, 0x10, RZ ;  /* 0x000000104a9e7819 */ /* 0x000fe200000006ff */
[----:B---3--:R-:W-:Y:S01]  /*3680*/  FMUL.FTZ R74, R0, R85 ;  /* 0x00000055004a7220 */ /* 0x008fe20000410000 */
[----:B------:R-:W-:Y:S01]  /*3690*/  SHF.L.U32 R79, R75, 0x10, RZ ;  /* 0x000000104b4f7819 */ /* 0x000fe200000006ff */
[----:B------:R-:W-:Y:S01]  /*36a0*/  FMUL.FTZ R190, R159, R204 ;  /* 0x000000cc9fbe7220 */ /* 0x000fe20000410000 */
[----:B------:R-:W-:Y:S01]  /*36b0*/  PRMT R75, R68, 0x7632, R75 ;  /* 0x00007632444b7816 */ /* 0x000fe2000000004b */
[----:B------:R-:W-:Y:S01]  /*36c0*/  FFMA.FTZ R84, R0, R84, R189 ;  /* 0x0000005400547223 */ /* 0x000fe200000100bd */
[----:B------:R-:W-:-:S02]  /*36d0*/  SHF.L.U32 R82, R68, 0x10, RZ ;  /* 0x0000001044527819 */ /* 0x000fc400000006ff */
[C---:B------:R-:W-:Y:S02]  /*36e0*/  PRMT R68, R69.reuse, 0x7632, R68 ;  /* 0x0000763245447816 */ /* 0x040fe40000000044 */
[----:B------:R-:W-:Y:S01]  /*36f0*/  SHF.L.U32 R83, R69, 0x10, RZ ;  /* 0x0000001045537819 */ /* 0x000fe200000006ff */
[----:B------:R-:W-:Y:S01]  /*3700*/  FMUL.FTZ R74, R215, R74 ;  /* 0x0000004ad74a7220 */ /* 0x000fe20000410000 */
[----:B------:R-:W-:Y:S02]  /*3710*/  PRMT R69, R70, 0x7632, R69 ;  /* 0x0000763246457816 */ /* 0x000fe40000000045 */
[----:B------:R-:W-:Y:S01]  /*3720*/  @P2 LEA R201, R144, R117, 0x2 ;  /* 0x0000007590c92211 */ /* 0x000fe200078e10ff */
[----:B------:R-:W-:Y:S01]  /*3730*/  FMUL.FTZ R188, R79, R224 ;  /* 0x000000e04fbc7220 */ /* 0x000fe20000410000 */
[----:B------:R-:W-:Y:S01]  /*3740*/  FFMA.FTZ R84, R215, R84, R190 ;  /* 0x00000054d7547223 */ /* 0x000fe200000100be */
[----:B------:R-:W-:Y:S01]  /*3750*/  SHF.L.U32 R85, R69, 0x10, RZ ;  /* 0x0000001045557819 */ /* 0x000fe200000006ff */
[C---:B------:R-:W-:Y:S01]  /*3760*/  FMUL.FTZ R69, R207.reuse, R74 ;  /* 0x0000004acf457220 */ /* 0x040fe20000410000 */
[----:B------:R-:W-:Y:S01]  /*3770*/  SHF.L.U32 R86, R68, 0x10, RZ ;  /* 0x0000001044567819 */ /* 0x000fe200000006ff */
[----:B------:R-:W-:Y:S01]  /*3780*/  FMUL.FTZ R187, R158, R223 ;  /* 0x000000df9ebb7220 */ /* 0x000fe20000410000 */
[----:B------:R-:W-:Y:S01]  /*3790*/  FFMA.FTZ R68, R207, R84, R188 ;  /* 0x00000054cf447223 */ /* 0x000fe200000100bc */
[----:B------:R-:W0:Y:S01]  /*37a0*/  @P2 LDS R201, [R201+0x3dc4] ;  /* 0x003dc400c9c92984 */ /* 0x000e220000000800 */
[----:B------:R-:W-:Y:S01]  /*37b0*/  SHF.L.U32 R156, R70, 0x10, RZ ;  /* 0x00000010469c7819 */ /* 0x000fe200000006ff */
[----:B------:R-:W-:Y:S01]  /*37c0*/  FMUL.FTZ R69, R220, R69 ;  /* 0x00000045dc457220 */ /* 0x000fe20000410000 */
[----:B------:R-:W-:-:S02]  /*37d0*/  PRMT R70, R87, 0x7632, R70 ;  /* 0x0000763257467816 */ /* 0x000fc40000000046 */
[----:B------:R-:W-:Y:S01]  /*37e0*/  SHF.L.U32 R211, R87, 0x10, RZ ;  /* 0x0000001057d37819 */ /* 0x000fe200000006ff */
[----:B------:R-:W-:Y:S01]  /*37f0*/  FMUL.FTZ R185, R82, R221 ;  /* 0x000000dd52b97220 */ /* 0x000fe20000410000 */
[----:B------:R-:W-:Y:S01]  /*3800*/  SHF.L.U32 R87, R75, 0x10, RZ ;  /* 0x000000104b577819 */ /* 0x000fe200000006ff */
[----:B------:R-:W-:Y:S01]  /*3810*/  FFMA.FTZ R68, R220, R68, R187 ;  /* 0x00000044dc447223 */ /* 0x000fe200000100bb */
[----:B------:R-:W-:-:S03]  /*3820*/  FMUL.FTZ R74, R214, R69 ;  /* 0x00000045d64a7220 */ /* 0x000fc60000410000 */
[----:B------:R-:W-:Y:S01]  /*3830*/  FMUL.FTZ R186, R87, R184 ;  /* 0x000000b857ba7220 */ /* 0x000fe20000410000 */
[----:B------:R-:W-:Y:S01]  /*3840*/  FFMA.FTZ R68, R214, R68, R185 ;  /* 0x00000044d6447223 */ /* 0x000fe200000100b9 */
[----:B------:R-:W-:Y:S01]  /*3850*/  FMUL.FTZ R74, R195, R74 ;  /* 0x0000004ac34a7220 */ /* 0x000fe20000410000 */
[----:B------:R-:W-:Y:S02]  /*3860*/  FMUL.FTZ R240, R83, R182 ;  /* 0x000000b653f07220 */ /* 0x000fe40000410000 */
[----:B------:R-:W-:Y:S01]  /*3870*/  FFMA.FTZ R68, R195, R68, R186 ;  /* 0x00000044c3447223 */ /* 0x000fe200000100ba */
[C---:B------:R-:W-:Y:S01]  /*3880*/  FMUL.FTZ R69, R193.reuse, R74 ;  /* 0x0000004ac1457220 */ /* 0x040fe20000410000 */
[----:B------:R-:W-:Y:S02]  /*3890*/  FMUL.FTZ R241, R86, R167 ;  /* 0x000000a756f17220 */ /* 0x000fe40000410000 */
[----:B------:R-:W-:Y:S01]  /*38a0*/  FFMA.FTZ R68, R193, R68, R240 ;  /* 0x00000044c1447223 */ /* 0x000fe200000100f0 */
[----:B------:R-:W-:Y:S01]  /*38b0*/  FMUL.FTZ R69, R198, R69 ;  /* 0x00000045c6457220 */ /* 0x000fe20000410000 */
[----:B------:R-:W-:-:S02]  /*38c0*/  FMUL.FTZ R239, R156, R165 ;  /* 0x000000a59cef7220 */ /* 0x000fc40000410000 */
[----:B------:R-:W-:Y:S01]  /*38d0*/  FFMA.FTZ R68, R198, R68, R241 ;  /* 0x00000044c6447223 */ /* 0x000fe200000100f1 */
[C---:B------:R-:W-:Y:S02]  /*38e0*/  PRMT R74, R88.reuse, 0x7632, R74 ;  /* 0x00007632584a7816 */ /* 0x040fe4000000004a */
[----:B------:R-:W-:Y:S01]  /*38f0*/  SHF.L.U32 R218, R88, 0x10, RZ ;  /* 0x0000001058da7819 */ /* 0x000fe200000006ff */
[C---:B------:R-:W-:Y:S01]  /*3900*/  FMUL.FTZ R88, R196.reuse, R69 ;  /* 0x00000045c4587220 */ /* 0x040fe20000410000 */
[----:B------:R-:W-:Y:S01]  /*3910*/  FMUL.FTZ R238, R85, R164 ;  /* 0x000000a455ee7220 */ /* 0x000fe20000410000 */
[----:B------:R-:W-:Y:S01]  /*3920*/  FFMA.FTZ R68, R196, R68, R239 ;  /* 0x00000044c4447223 */ /* 0x000fe200000100ef */
[----:B------:R-:W-:Y:S01]  /*3930*/  SHF.L.U32 R84, R80, 0x10, RZ ;  /* 0x0000001050547819 */ /* 0x000fe200000006ff */
[----:B------:R-:W-:Y:S01]  /*3940*/  FMUL.FTZ R200, R199, R88 ;  /* 0x00000058c7c87220 */ /* 0x000fe20000410000 */
[----:B------:R-:W-:Y:S01]  /*3950*/  FMUL.FTZ R236, R157, R162 ;  /* 0x000000a29dec7220 */ /* 0x000fe20000410000 */
[----:B------:R-:W-:-:S02]  /*3960*/  FFMA.FTZ R68, R199, R68, R238 ;  /* 0x00000044c7447223 */ /* 0x000fc400000100ee */
[C---:B------:R-:W-:Y:S01]  /*3970*/  FMUL.FTZ R69, R197.reuse, R200 ;  /* 0x000000c8c5457220 */ /* 0x040fe20000410000 */
[----:B------:R-:W-:Y:S01]  /*3980*/  FMUL.FTZ R237, R84, R161 ;  /* 0x000000a154ed7220 */ /* 0x000fe20000410000 */
[----:B------:R-:W-:Y:S01]  /*3990*/  FFMA.FTZ R200, R197, R68, R236 ;  /* 0x00000044c5c87223 */ /* 0x000fe200000100ec */
[C---:B------:R-:W-:Y:S01]  /*39a0*/  PRMT R75, R89.reuse, 0x7632, R75 ;  /* 0x00007632594b7816 */ /* 0x040fe2000000004b */
[C---:B------:R-:W-:Y:S01]  /*39b0*/  FMUL.FTZ R68, R202.reuse, R69 ;  /* 0x00000045ca447220 */ /* 0x040fe20000410000 */
[----:B------:R-:W-:Y:S01]  /*39c0*/  SHF.L.U32 R219, R89, 0x10, RZ ;  /* 0x0000001059db7819 */ /* 0x000fe200000006ff */
[----:B------:R-:W-:Y:S01]  /*39d0*/  FFMA.FTZ R69, R202, R200, R237 ;  /* 0x000000c8ca457223 */ /* 0x000fe200000100ed */
[C---:B------:R-:W-:Y:S02]  /*39e0*/  PRMT R80, R90.reuse, 0x7632, R80 ;  /* 0x000076325a507816 */ /* 0x040fe40000000050 */
[----:B------:R-:W-:Y:S02]  /*39f0*/  SHF.L.U32 R89, R90, 0x10, RZ ;  /* 0x000000105a597819 */ /* 0x000fe400000006ff */
[----:B------:R-:W-:-:S02]  /*3a00*/  PRMT R88, R91, 0x7632, R88 ;  /* 0x000076325b587816 */ /* 0x000fc40000000058 */
[----:B------:R-:W-:Y:S01]  /*3a10*/  SHF.L.U32 R90, R91, 0x10, RZ ;  /* 0x000000105b5a7819 */ /* 0x000fe200000006ff */
        /* <DEDUP_REMOVED lines=9> */
.L_x_6468:
[----:B------:R-:W-:Y:S05]  /*3ab0*/  BSYNC B0 ;  /* 0x0000000000007941 */ /* 0x000fea0003800000 */
.L_x_6467:
        /* <DEDUP_REMOVED lines=56> */
.L_x_6528:
[----:B------:R-:W-:Y:S01]  /*3e40*/  ISETP.GE.AND P3, PT, R143, 0x10, PT ;  /* 0x000000108f00780c */ /* 0x000fe20003f66270 */
[----:B------:R-:W-:-:S12]  /*3e50*/  UMOV UR7, 0xffffffff ;  /* 0xffffffff00077882 */ /* 0x000fd80000000000 */
[C---:B0-2---:R-:W-:Y:S01]  /*3e60*/  @P3 FFMA.FTZ R71, R70.reuse, R72, R71 ;  /* 0x0000004846473223 */ /* 0x045fe20000010047 */
[----:B---3--:R-:W-:Y:S01]  /*3e70*/  @P3 FMUL.FTZ R70, R70, R73 ;  /* 0x0000004946463220 */ /* 0x008fe20000410000 */
[----:B------:R-:W-:Y:S06]  /*3e80*/  BRA.DIV UR7, `(.L_x_6471) ;  /* 0x0000003607c07947 */ /* 0x000fec000b800000 */
.L_x_6531:
[----:B------:R-:W-:-:S03]  /*3e90*/  UMOV UR7, 0xffffffff ;  /* 0xffffffff00077882 */ /* 0x000fc60000000000 */
[----:B------:R-:W-:Y:S05]  /*3ea0*/  BRA.DIV UR7, `(.L_x_6472) ;  /* 0x0000003607e07947 */ /* 0x000fea000b800000 */
.L_x_6534:
[----:B------:R-:W-:-:S03]  /*3eb0*/  UMOV UR7, 0xffffffff ;  /* 0xffffffff00077882 */ /* 0x000fc60000000000 */
[----:B------:R-:W-:Y:S05]  /*3ec0*/  BRA.DIV UR7, `(.L_x_6473) ;  /* 0x0000003a07007947 */ /* 0x000fea000b800000 */
[----:B------:R-:W0:Y:S04]  /*3ed0*/  SHFL.UP PT, R70, R70, 0x1, RZ ;  /* 0x0420000046467989 */ /* 0x000e2800000e00ff */
[----:B------:R-:W2:Y:S04]  /*3ee0*/  SHFL.UP PT, R71, R71, 0x1, RZ ;  /* 0x0420000047477989 */ /* 0x000ea800000e00ff */
[----:B-----5:R3:W4:Y:S04]  /*3ef0*/  SHFL.IDX PT, R72, R152, RZ, 0x1f ;  /* 0x00001fff98487589 */ /* 0x02072800000e0000 */
[----:B------:R3:W0:Y:S02]  /*3f00*/  SHFL.IDX PT, R73, R153, RZ, 0x1f ;  /* 0x00001fff99497589 */ /* 0x00062400000e0000 */
.L_x_6540:
[C---:B0-2---:R-:W-:Y:S01]  /*3f10*/  @P1 FFMA.FTZ R73, R70.reuse, R73, R71 ;  /* 0x0000004946491223 */ /* 0x045fe20000010047 */
[----:B----4-:R-:W-:-:S03]  /*3f20*/  @P1 FMUL.FTZ R72, R70, R72 ;  /* 0x0000004846481220 */ /* 0x010fc60000410000 */
[C---:B------:R-:W-:Y:S01]  /*3f30*/  FFMA.FTZ R75, R68.reuse, R73, R69 ;  /* 0x00000049444b7223 */ /* 0x040fe20000010045 */
[----:B------:R-:W-:-:S05]  /*3f40*/  FMUL.FTZ R74, R68, R72 ;  /* 0x00000048444a7220 */ /* 0x000fca0000410000 */
[----:B------:R0:W-:Y:S02]  /*3f50*/  STS.128 [R80+0x31b0], R72 ;  /* 0x0031b04850007388 */ /* 0x0001e40000000c00 */
.L_x_6469:
[----:B------:R-:W-:Y:S05]  /*3f60*/  WARPSYNC.ALL ;  /* 0x0000000000007948 */ /* 0x000fea0003800000 */
[----:B------:R-:W-:Y:S01]  /*3f70*/  BAR.SYNC.DEFER_BLOCKING 0x0 ;  /* 0x0000000000007b1d */ /* 0x000fe20000010000 */
[C---:B-1----:R-:W-:Y:S01]  /*3f80*/  FMUL.FTZ R70, R202.reuse, R201 ;  /* 0x000000c9ca467220 */ /* 0x042fe20000410000 */
[----:B------:R-:W-:Y:S01]  /*3f90*/  FFMA.FTZ R69, R202, R234, R235 ;  /* 0x000000eaca457223 */ /* 0x000fe200000100eb */
[----:B------:R-:W-:Y:S02]  /*3fa0*/  ISETP.GE.OR P0, PT, R115, UR33, P0 ;  /* 0x0000002173007c0c */ /* 0x000fe40008706670 */
[C---:B------:R-:W-:Y:S01]  /*3fb0*/  FMUL.FTZ R70, R197.reuse, R70 ;  /* 0x00000046c5467220 */ /* 0x040fe20000410000 */
[----:B------:R-:W-:Y:S01]  /*3fc0*/  FFMA.FTZ R69, R197, R69, R200 ;  /* 0x00000045c5457223 */ /* 0x000fe200000100c8 */
[----:B0-----:R-:W-:-:S02]  /*3fd0*/  MOV R80, 0x3f800000 ;  /* 0x3f80000000507802 */ /* 0x001fc40000000f00 */
        /* <DEDUP_REMOVED lines=10> */
[----:B------:R-:W-:Y:S01]  /*4080*/  FFMA.FTZ R69, R195, R69, R218 ;  /* 0x00000045c3457223 */ /* 0x000fe200000100da */
[----:B------:R-:W-:Y:S02]  /*4090*/  @!P0 LEA R70, R4, R117, 0x3 ;  /* 0x0000007504468211 */ /* 0x000fe400078e18ff */
        /* <DEDUP_REMOVED lines=8> */
[C---:B------:R-:W-:Y:S01]  /*4120*/  FFMA.FTZ R69, R209.reuse, R69, R226 ;  /* 0x00000045d1457223 */ /* 0x040fe200000100e2 */
[----:B0-----:R-:W-:Y:S01]  /*4130*/  FFMA.FTZ R228, R228, R68, R81 ;  /* 0x00000044e4e47223 */ /* 0x001fe20000010051 */
[----:B------:R-:W-:Y:S01]  /*4140*/  FMUL.FTZ R68, R220, R71 ;  /* 0x00000047dc447220 */ /* 0x000fe20000410000 */
[----:B------:R-:W-:Y:S02]  /*4150*/  HFMA2.MMA R81, -RZ, RZ, 0, 0 ;  /* 0x00000000ff517435 */ /* 0x000fe400000001ff */
[----:B------:R-:W-:Y:S01]  /*4160*/  FFMA.FTZ R194, R209, R228, R194 ;  /* 0x000000e4d1c27223 */ /* 0x000fe200000100c2 */
[----:B------:R-:W-:-:S03]  /*4170*/  FMUL.FTZ R68, R207, R68 ;  /* 0x00000044cf447220 */ /* 0x000fc60000410000 */
[----:B------:R-:W-:Y:S01]  /*4180*/  FFMA.FTZ R192, R203, R194, R192 ;  /* 0x000000c2cbc07223 */ /* 0x000fe200000100c0 */
[----:B------:R-:W-:-:S03]  /*4190*/  FMUL.FTZ R71, R215, R68 ;  /* 0x00000044d7477220 */ /* 0x000fc60000410000 */
[----:B------:R-:W-:Y:S01]  /*41a0*/  FFMA.FTZ R191, R212, R192, R191 ;  /* 0x000000c0d4bf7223 */ /* 0x000fe200000100bf */
[C---:B------:R-:W-:Y:S01]  /*41b0*/  FMUL.FTZ R71, R0.reuse, R71 ;  /* 0x0000004700477220 */ /* 0x040fe20000410000 */
[----:B------:R0:W1:Y:S02]  /*41c0*/  @!P0 LDS.64 R80, [R70+0x3ec0] ;  /* 0x003ec00046508984 */ /* 0x0000640000000a00 */
[----:B------:R-:W-:Y:S01]  /*41d0*/  FFMA.FTZ R189, R0, R191, R189 ;  /* 0x000000bf00bd7223 */ /* 0x000fe200000100bd */
[----:B------:R-:W-:-:S03]  /*41e0*/  FMUL.FTZ R68, R212, R71 ;  /* 0x00000047d4447220 */ /* 0x000fc60000410000 */
        /* <DEDUP_REMOVED lines=8> */
[----:B---3-5:R-:W-:-:S04]  /*4270*/  FFMA.FTZ R152, R193, R186, R240 ;  /* 0x000000bac1987223 */ /* 0x028fc800000100f0 */
        /* <DEDUP_REMOVED lines=46> */
.L_x_6557:
[----:B0-----:R-:W-:Y:S01]  /*4560*/  MOV R75, R73 ;  /* 0x00000049004b7202 */ /* 0x001fe20000000f00 */
        /* <DEDUP_REMOVED lines=8> */
.L_x_6474:
        /* <DEDUP_REMOVED lines=8> */
[----:B------:R-:W-:Y:S01]  /*4670*/  LEA.HI.SX32 R70, R68, R68, 0x1b ;  /* 0x0000004444467211 */ /* 0x000fe200078fdaff */
[----:B------:R-:W-:Y:S01]  /*4680*/  FFMA.FTZ R204, R159, -R204, R190 ;  /* 0x800000cc9fcc7223 */ /* 0x000fe200000100be */
[----:B------:R-:W-:Y:S01]  /*4690*/  IADD3 R237, R144, 0x300, RZ ;  /* 0x0000030090ed7810 */ /* 0x000fe20007ffe0ff */
[----:B------:R-:W-:Y:S01]  /*46a0*/  UIADD3 UR7, UP0, UR8, -0x400, URZ ;  /* 0xfffffc0008077890 */ /* 0x000fe2000ff1e03f */
[----:B------:R-:W-:Y:S01]  /*46b0*/  LEA R70, R70, R117, 0x2 ;  /* 0x0000007546467211 */ /* 0x000fe200078e10ff */
[----:B------:R-:W-:Y:S01]  /*46c0*/  BSSY B0, `(.L_x_6476) ;  /* 0x00000dd000007945 */ /* 0x000fe20003800000 */
[C---:B------:R-:W-:Y:S01]  /*46d0*/  IADD3 R239, R144.reuse, 0x340, RZ ;  /* 0x0000034090ef7810 */ /* 0x040fe20007ffe0ff */
[----:B------:R-:W-:Y:S01]  /*46e0*/  UIADD3.X UR12, UR9, -0x1, URZ, UP0, !UPT ;  /* 0xffffffff090c7890 */ /* 0x000fe200087fe43f */
[----:B------:R-:W-:-:S02]  /*46f0*/  IADD3 R241, R144, 0x380, RZ ;  /* 0x0000038090f17810 */ /* 0x000fc40007ffe0ff */
[C---:B------:R-:W-:Y:S02]  /*4700*/  IADD3 R243, R144.reuse, 0x3c0, RZ ;  /* 0x000003c090f37810 */ /* 0x040fe40007ffe0ff */
[-C--:B------:R-:W-:Y:S02]  /*4710*/  LEA.HI.SX32 R252, R144, R144.reuse, 0x1b ;  /* 0x0000009090fc7211 */ /* 0x080fe400078fdaff */
[-C--:B------:R-:W-:Y:S02]  /*4720*/  LEA.HI.SX32 R240, R237, R144.reuse, 0x1b ;  /* 0x00000090edf07211 */ /* 0x080fe400078fdaff */
[-C--:B------:R-:W-:Y:S02]  /*4730*/  LEA.HI.SX32 R238, R241, R144.reuse, 0x1b ;  /* 0x00000090f1ee7211 */ /* 0x080fe400078fdaff */
[----:B0-----:R-:W-:Y:S01]  /*4740*/  LEA.HI.SX32 R236, R243, R144, 0x1b ;  /* 0x00000090f3ec7211 */ /* 0x001fe200078fdaff */
[----:B------:R-:W0:Y:S01]  /*4750*/  LDS R233, [R233+0x33c4] ;  /* 0x0033c400e9e97984 */ /* 0x000e220000000800 */
[----:B------:R-:W-:-:S02]  /*4760*/  LEA R252, R252, R117, 0x2 ;  /* 0x00000075fcfc7211 */ /* 0x000fc400078e10ff */
[-C--:B------:R-:W-:Y:S01]  /*4770*/  LEA R240, R240, R117.reuse, 0x2 ;  /* 0x00000075f0f07211 */ /* 0x080fe200078e10ff */
[----:B------:R1:W-:Y:S01]  /*4780*/  @!P0 STS.64 [R69+0x3ec0], R80 ;  /* 0x003ec05045008388 */ /* 0x0003e20000000a00 */
[-C--:B------:R-:W-:Y:S02]  /*4790*/  LEA R238, R238, R117.reuse, 0x2 ;  /* 0x00000075eeee7211 */ /* 0x080fe400078e10ff */
[----:B------:R-:W-:Y:S01]  /*47a0*/  LEA R236, R236, R117, 0x2 ;  /* 0x00000075ecec7211 */ /* 0x000fe200078e10ff */
[----:B0-----:R-:W-:-:S04]  /*47b0*/  FFMA.FTZ R201, R233, R201, R234 ;  /* 0x000000c9e9c97223 */ /* 0x001fc800000100ea */
[----:B------:R-:W-:Y:S01]  /*47c0*/  FFMA.FTZ R202, R202, R201, R235 ;  /* 0x000000c9caca7223 */ /* 0x000fe200000100eb */
[----:B------:R-:W-:-:S03]  /*47d0*/  IADD3 R235, R144, 0x2c0, RZ ;  /* 0x000002c090eb7810 */ /* 0x000fc60007ffe0ff */
[----:B------:R-:W-:-:S04]  /*47e0*/  FFMA.FTZ R200, R197, R202, R200 ;  /* 0x000000cac5c87223 */ /* 0x000fc800000100c8 */
[----:B------:R-:W-:-:S04]  /*47f0*/  FFMA.FTZ R199, R199, R200, R232 ;  /* 0x000000c8c7c77223 */ /* 0x000fc800000100e8 */
[----:B------:R-:W-:-:S04]  /*4800*/  FFMA.FTZ R197, R196, R199, R231 ;  /* 0x000000c7c4c57223 */ /* 0x000fc800000100e7 */
[----:B------:R-:W-:Y:S01]  /*4810*/  FFMA.FTZ R198, R198, R197, R219 ;  /* 0x000000c5c6c67223 */ /* 0x000fe200000100db */
[----:B------:R-:W-:-:S03]  /*4820*/  FMUL.FTZ R219, R31, R202 ;  /* 0x000000ca1fdb7220 */ /* 0x000fc60000410000 */
[----:B------:R-:W-:Y:S01]  /*4830*/  FFMA.FTZ R196, R193, R198, R222 ;  /* 0x000000c6c1c47223 */ /* 0x000fe200000100de */
[----:B------:R-:W-:Y:S01]  /*4840*/  FMUL.FTZ R222, R24, R201 ;  /* 0x000000c918de7220 */ /* 0x000fe20000410000 */
[----:B------:R-:W-:Y:S02]  /*4850*/  FMUL.FTZ R73, R166, R219 ;  /* 0x000000dba6497220 */ /* 0x000fe40000410000 */
[----:B------:R-:W-:Y:S01]  /*4860*/  FFMA.FTZ R195, R195, R196, R218 ;  /* 0x000000c4c3c37223 */ /* 0x000fe200000100da */
[----:B------:R-:W-:Y:S01]  /*4870*/  FMUL.FTZ R218, R32, R199 ;  /* 0x000000c720da7220 */ /* 0x000fe20000410000 */
[----:B------:R-:W-:Y:S01]  /*4880*/  FMUL.FTZ R75, R169, R222 ;  /* 0x000000dea94b7220 */ /* 0x000fe20000410000 */
[----:B-1----:R-:W-:Y:S01]  /*4890*/  FMUL.FTZ R69, R25, R196 ;  /* 0x000000c419457220 */ /* 0x002fe20000410000 */
        /* <DEDUP_REMOVED lines=10> */
[----:B------:R-:W-:Y:S01]  /*4940*/  STS [R70+0x10b0], R71 ;  /* 0x0010b04746007388 */ /* 0x000fe20000000800 */
[----:B------:R-:W-:Y:S01]  /*4950*/  FMUL.FTZ R81, R175, R68 ;  /* 0x00000044af517220 */ /* 0x000fe20000410000 */
[----:B------:R-:W-:Y:S01]  /*4960*/  FFMA.FTZ R215, R215, R216, R230 ;  /* 0x000000d8d7d77223 */ /* 0x000fe200000100e6 */
[----:B0-----:R-:W-:Y:S01]  /*4970*/  FMUL.FTZ R73, R172, R69 ;  /* 0x00000045ac497220 */ /* 0x001fe20000410000 */
[----:B------:R0:W-:Y:S01]  /*4980*/  STS [R70+0x10ac], R207 ;  /* 0x0010accf46007388 */ /* 0x0001e20000000800 */
[----:B------:R-:W-:Y:S01]  /*4990*/  FMUL.FTZ R233, R35, R220 ;  /* 0x000000dc23e97220 */ /* 0x000fe20000410000 */
[----:B------:R-:W-:Y:S01]  /*49a0*/  FFMA.FTZ R213, R0, R215, R213 ;  /* 0x000000d700d57223 */ /* 0x000fe200000100d5 */
[----:B-1----:R-:W-:Y:S01]  /*49b0*/  FMUL.FTZ R75, R170, R211 ;  /* 0x000000d3aa4b7220 */ /* 0x002fe20000410000 */
[----:B------:R-:W-:Y:S01]  /*49c0*/  FFMA.FTZ R0, R76, -R227, R228 ;  /* 0x800000e34c007223 */ /* 0x000fe200000100e4 */
[----:B------:R-:W-:Y:S01]  /*49d0*/  STS [R70+0x10a4], R73 ;  /* 0x0010a44946007388 */ /* 0x000fe20000000800 */
[-C--:B------:R-:W-:Y:S01]  /*49e0*/  FFMA.FTZ R212, R212, R213.reuse, R229 ;  /* 0x000000d5d4d47223 */ /* 0x080fe200000100e5 */
[----:B------:R-:W-:Y:S01]  /*49f0*/  FMUL.FTZ R74, R30, R213 ;  /* 0x000000d51e4a7220 */ /* 0x000fe20000410000 */
[----:B------:R-:W-:Y:S01]  /*4a00*/  FMUL.FTZ R217, R23, R200 ;  /* 0x000000c817d97220 */ /* 0x000fe20000410000 */
[----:B------:R1:W-:Y:S01]  /*4a10*/  STS [R70+0x10a8], R75 ;  /* 0x0010a84b46007388 */ /* 0x0003e20000000800 */
[----:B------:R-:W-:Y:S01]  /*4a20*/  FFMA.FTZ R210, R203, R212, R210 ;  /* 0x000000d4cbd27223 */ /* 0x000fe200000100d2 */
[----:B0-----:R-:W-:Y:S01]  /*4a30*/  FFMA.FTZ R207, R77, -R206, R192 ;  /* 0x800000ce4dcf7223 */ /* 0x001fe200000100c0 */
[----:B------:R-:W-:Y:S01]  /*4a40*/  FFMA.FTZ R206, R160, -R225, R191 ;  /* 0x800000e1a0ce7223 */ /* 0x000fe200000100bf */
[----:B------:R0:W-:Y:S01]  /*4a50*/  STS [R70+0x10a0], R81 ;  /* 0x0010a05146007388 */ /* 0x0001e20000000800 */
[-C--:B------:R-:W-:Y:S01]  /*4a60*/  FFMA.FTZ R209, R209, R210.reuse, R226 ;  /* 0x000000d2d1d17223 */ /* 0x080fe200000100e2 */
[----:B------:R-:W-:Y:S01]  /*4a70*/  FMUL.FTZ R203, R174, R233 ;  /* 0x000000e9aecb7220 */ /* 0x000fe20000410000 */
[----:B------:R-:W-:Y:S01]  /*4a80*/  FMUL.FTZ R230, R28, R193 ;  /* 0x000000c11ce67220 */ /* 0x000fe20000410000 */
[----:B------:R-:W-:Y:S01]  /*4a90*/  FMUL.FTZ R80, R36, R215 ;  /* 0x000000d724507220 */ /* 0x000fe20000410000 */
[----:B------:R-:W-:Y:S01]  /*4aa0*/  FMUL.FTZ R71, R38, R209 ;  /* 0x000000d126477220 */ /* 0x000fe20000410000 */
[----:B-1----:R-:W-:Y:S01]  /*4ab0*/  FMUL.FTZ R75, R29, R210 ;  /* 0x000000d21d4b7220 */ /* 0x002fe20000410000 */
[----:B------:R-:W-:Y:S01]  /*4ac0*/  FMUL.FTZ R231, R168, R217 ;  /* 0x000000d9a8e77220 */ /* 0x000fe20000410000 */
[----:B------:R-:W-:Y:S01]  /*4ad0*/  STS [R70+0x1098], R203 ;  /* 0x001098cb46007388 */ /* 0x000fe20000000800 */
[----:B------:R-:W-:Y:S01]  /*4ae0*/  FFMA.FTZ R73, R0, R71, RZ ;  /* 0x0000004700497223 */ /* 0x000fe200000100ff */
[----:B0-----:R-:W-:Y:S01]  /*4af0*/  FMUL.FTZ R81, R37, R212 ;  /* 0x000000d425517220 */ /* 0x001fe20000410000 */
[----:B------:R-:W-:Y:S01]  /*4b00*/  FMUL.FTZ R227, R177, R230 ;  /* 0x000000e6b1e37220 */ /* 0x000fe20000410000 */
[----:B------:R-:W-:Y:S01]  /*4b10*/  FMUL.FTZ R225, R27, R216 ;  /* 0x000000d81be17220 */ /* 0x000fe20000410000 */
[----:B------:R-:W-:Y:S01]  /*4b20*/  FFMA.FTZ R72, R208, R75, R73 ;  /* 0x0000004bd0487223 */ /* 0x000fe20000010049 */
[----:B------:R0:W-:Y:S01]  /*4b30*/  STS [R70+0x10b4], R231 ;  /* 0x0010b4e746007388 */ /* 0x0001e20000000800 */
[----:B------:R-:W-:Y:S01]  /*4b40*/  FMUL.FTZ R229, R179, R80 ;  /* 0x00000050b3e57220 */ /* 0x000fe20000410000 */
[----:B------:R-:W-:Y:S01]  /*4b50*/  FMUL.FTZ R191, R106, R191 ;  /* 0x000000bf6abf7220 */ /* 0x000fe20000410000 */
[----:B------:R-:W-:Y:S01]  /*4b60*/  FFMA.FTZ R73, R207, R81, R72 ;  /* 0x00000051cf497223 */ /* 0x000fe20000010048 */
[----:B------:R1:W-:Y:S03]  /*4b70*/  STS [R70+0x109c], R227 ;  /* 0x00109ce346007388 */ /* 0x0003e60000000800 */
[-C--:B------:R-:W-:Y:S01]  /*4b80*/  FFMA.FTZ R72, R206, R74.reuse, R73 ;  /* 0x0000004ace487223 */ /* 0x080fe20000010049 */
[----:B------:R-:W-:Y:S01]  /*4b90*/  FMUL.FTZ R73, R181, R74 ;  /* 0x0000004ab5497220 */ /* 0x000fe20000410000 */
[----:B------:R-:W-:Y:S01]  /*4ba0*/  STS [R70+0x1090], R229 ;  /* 0x001090e546007388 */ /* 0x000fe20000000800 */
[----:B0-----:R-:W-:Y:S01]  /*4bb0*/  FMUL.FTZ R231, R176, R225 ;  /* 0x000000e1b0e77220 */ /* 0x001fe20000410000 */
[----:B------:R-:W-:Y:S01]  /*4bc0*/  FFMA.FTZ R203, R205, R80, R72 ;  /* 0x00000050cdcb7223 */ /* 0x000fe20000010048 */
[----:B------:R-:W-:Y:S01]  /*4bd0*/  FFMA.FTZ R80, R82, -R221, R185 ;  /* 0x800000dd52507223 */ /* 0x000fe200000100b9 */
[----:B------:R0:W-:Y:S01]  /*4be0*/  STS [R70+0x108c], R73 ;  /* 0x00108c4946007388 */ /* 0x0001e20000000800 */
[----:B-1----:R-:W-:Y:S01]  /*4bf0*/  FMUL.FTZ R227, R178, R81 ;  /* 0x00000051b2e37220 */ /* 0x002fe20000410000 */
[----:B------:R-:W-:Y:S01]  /*4c00*/  FFMA.FTZ R72, R204, R225, R203 ;  /* 0x000000e1cc487223 */ /* 0x000fe200000100cb */
[----:B------:R-:W-:Y:S01]  /*4c10*/  FMUL.FTZ R225, R180, R75 ;  /* 0x0000004bb4e17220 */ /* 0x000fe20000410000 */
[----:B------:R-:W-:Y:S01]  /*4c20*/  FMUL.FTZ R75, R183, R71 ;  /* 0x00000047b74b7220 */ /* 0x000fe20000410000 */
[----:B------:R-:W-:Y:S01]  /*4c30*/  STS [R70+0x1094], R231 ;  /* 0x001094e746007388 */ /* 0x000fe20000000800 */
[----:B------:R-:W-:Y:S01]  /*4c40*/  FFMA.FTZ R203, R79, -R224, R188 ;  /* 0x800000e04fcb7223 */ /* 0x000fe200000100bc */
[----:B------:R-:W-:Y:S01]  /*4c50*/  FFMA.FTZ R81, R158, -R223, R187 ;  /* 0x800000df9e517223 */ /* 0x000fe200000100bb */
[C---:B------:R-:W-:Y:S01]  /*4c60*/  IADD3 R221, R144.reuse, 0x80, RZ ;  /* 0x0000008090dd7810 */ /* 0x040fe20007ffe0ff */
[----:B------:R1:W-:Y:S01]  /*4c70*/  STS [R70+0x1088], R227 ;  /* 0x001088e346007388 */ /* 0x0003e20000000800 */
[----:B------:R-:W-:Y:S01]  /*4c80*/  FFMA.FTZ R72, R203, R233, R72 ;  /* 0x000000e9cb487223 */ /* 0x000fe20000010048 */
[----:B------:R-:W-:Y:S01]  /*4c90*/  IADD3 R223, R144, 0xc0, RZ ;  /* 0x000000c090df7810 */ /* 0x000fe20007ffe0ff */
[----:B0-----:R-:W-:Y:S01]  /*4ca0*/  FMUL.FTZ R73, R111, R228 ;  /* 0x000000e46f497220 */ /* 0x001fe20000410000 */
[----:B------:R0:W-:Y:S01]  /*4cb0*/  STS [R70+0x1084], R225 ;  /* 0x001084e146007388 */ /* 0x0001e20000000800 */
[----:B------:R-:W-:Y:S01]  /*4cc0*/  FFMA.FTZ R71, R81, R230, R72 ;  /* 0x000000e651477223 */ /* 0x000fe20000010048 */
[----:B------:R-:W-:Y:S01]  /*4cd0*/  LEA.HI.SX32 R72, R155, R144, 0x1b ;  /* 0x000000909b487211 */ /* 0x000fe200078fdaff */
[----:B------:R-:W-:Y:S01]  /*4ce0*/  FMUL.FTZ R187, R100, R187 ;  /* 0x000000bb64bb7220 */ /* 0x000fe20000410000 */
[----:B------:R2:W-:Y:S01]  /*4cf0*/  STS [R70+0x1080], R75 ;  /* 0x0010804b46007388 */ /* 0x0005e20000000800 */
[----:B------:R-:W-:Y:S01]  /*4d00*/  IADD3 R155, R144, 0x40, RZ ;  /* 0x00000040909b7810 */ /* 0x000fe20007ffe0ff */
[----:B------:R-:W-:Y:S01]  /*4d10*/  FFMA.FTZ R71, R80, R68, R71 ;  /* 0x0000004450477223 */ /* 0x000fe20000010047 */
[C---:B------:R-:W-:Y:S01]  /*4d20*/  IADD3 R229, R144.reuse, 0x100, RZ ;  /* 0x0000010090e57810 */ /* 0x040fe20007ffe0ff */
[----:B------:R-:W-:Y:S01]  /*4d30*/  BAR.SYNC.DEFER_BLOCKING 0x0 ;  /* 0x0000000000007b1d */ /* 0x000fe20000010000 */
[----:B-1----:R-:W-:Y:S01]  /*4d40*/  IADD3 R227, R144, 0x140, RZ ;  /* 0x0000014090e37810 */ /* 0x002fe20007ffe0ff */
[----:B------:R-:W-:Y:S01]  /*4d50*/  FMUL.FTZ R188, R102, R188 ;  /* 0x000000bc66bc7220 */ /* 0x000fe20000410000 */
[C---:B0-----:R-:W-:Y:S01]  /*4d60*/  IADD3 R225, R144.reuse, 0x180, RZ ;  /* 0x0000018090e17810 */ /* 0x041fe20007ffe0ff */
[----:B------:R-:W-:Y:S01]  /*4d70*/  FMUL.FTZ R185, R99, R185 ;  /* 0x000000b963b97220 */ /* 0x000fe20000410000 */
[----:B------:R-:W-:-:S02]  /*4d80*/  IADD3 R231, R144, 0x240, RZ ;  /* 0x0000024090e77810 */ /* 0x000fc40007ffe0ff */
[C---:B--2---:R-:W-:Y:S02]  /*4d90*/  IADD3 R75, R144.reuse, 0x1c0, RZ ;  /* 0x000001c0904b7810 */ /* 0x044fe40007ffe0ff */
[----:B------:R-:W-:Y:S02]  /*4da0*/  IADD3 R233, R144, 0x280, RZ ;  /* 0x0000028090e97810 */ /* 0x000fe40007ffe0ff */
[----:B------:R-:W-:Y:S01]  /*4db0*/  LEA.HI.SX32 R244, R75, R144, 0x1b ;  /* 0x000000904bf47211 */ /* 0x000fe200078fdaff */
[----:B------:R-:W-:Y:S01]  /*4dc0*/  FMUL.FTZ R75, R109, R194 ;  /* 0x000000c26d4b7220 */ /* 0x000fe20000410000 */
[----:B------:R-:W-:Y:S01]  /*4dd0*/  LEA R251, R72, R117, 0x2 ;  /* 0x0000007548fb7211 */ /* 0x000fe200078e10ff */
[----:B------:R-:W-:Y:S01]  /*4de0*/  FFMA.FTZ R194, R87, -R184, R186 ;  /* 0x800000b857c27223 */ /* 0x000fe200000100ba */
[-C--:B------:R-:W-:Y:S02]  /*4df0*/  LEA.HI.SX32 R250, R155, R144.reuse, 0x1b ;  /* 0x000000909bfa7211 */ /* 0x080fe400078fdaff */
[-C--:B------:R-:W-:Y:S01]  /*4e00*/  LEA.HI.SX32 R72, R221, R144.reuse, 0x1b ;  /* 0x00000090dd487211 */ /* 0x080fe200078fdaff */
[----:B------:R-:W-:Y:S01]  /*4e10*/  FFMA.FTZ R184, R194, R69, R71 ;  /* 0x00000045c2b87223 */ /* 0x000fe20000010047 */
[----:B------:R-:W-:Y:S01]  /*4e20*/  LEA.HI.SX32 R248, R223, R144, 0x1b ;  /* 0x00000090dff87211 */ /* 0x000fe200078fdaff */
[----:B------:R-:W-:Y:S01]  /*4e30*/  FMUL.FTZ R69, R108, R192 ;  /* 0x000000c06c457220 */ /* 0x000fe20000410000 */
[-C--:B------:R-:W-:Y:S01]  /*4e40*/  LEA.HI.SX32 R74, R229, R144.reuse, 0x1b ;  /* 0x00000090e54a7211 */ /* 0x080fe200078fdaff */
[----:B------:R-:W-:Y:S01]  /*4e50*/  FMUL.FTZ R71, R105, R189 ;  /* 0x000000bd69477220 */ /* 0x000fe20000410000 */
[-C--:B------:R-:W-:Y:S01]  /*4e60*/  LEA.HI.SX32 R246, R227, R144.reuse, 0x1b ;  /* 0x00000090e3f67211 */ /* 0x080fe200078fdaff */
[----:B------:R-:W0:Y:S01]  /*4e70*/  LDS R237, [R252+0x1080] ;  /* 0x00108000fced7984 */ /* 0x000e220000000800 */
[----:B------:R-:W-:Y:S01]  /*4e80*/  LEA.HI.SX32 R224, R225, R144, 0x1b ;  /* 0x00000090e1e07211 */ /* 0x000fe200078fdaff */
[----:B------:R-:W-:Y:S01]  /*4e90*/  FFMA.FTZ R189, R83, -R182, R152 ;  /* 0x800000b653bd7223 */ /* 0x000fe20000010098 */
[-C--:B------:R-:W-:Y:S01]  /*4ea0*/  LEA.HI.SX32 R226, R231, R144.reuse, 0x1b ;  /* 0x00000090e7e27211 */ /* 0x080fe200078fdaff */
[----:B------:R-:W1:Y:S01]  /*4eb0*/  LDS R221, [R238+0x1e80] ;  /* 0x001e8000eedd7984 */ /* 0x000e620000000800 */
[-C--:B------:R-:W-:Y:S01]  /*4ec0*/  LEA.HI.SX32 R242, R233, R144.reuse, 0x1b ;  /* 0x00000090e9f27211 */ /* 0x080fe200078fdaff */
[----:B------:R-:W-:Y:S01]  /*4ed0*/  IMAD R182, R134, UR14, RZ ;  /* 0x0000000e86b67c24 */ /* 0x000fe2000f8e02ff */
[-C--:B------:R-:W-:Y:S01]  /*4ee0*/  LEA.HI.SX32 R228, R235, R144.reuse, 0x1b ;  /* 0x00000090ebe47211 */ /* 0x080fe200078fdaff */
[----:B------:R-:W2:Y:S01]  /*4ef0*/  LDS R155, [R236+0x1f80] ;  /* 0x001f8000ec9b7984 */ /* 0x000ea20000000800 */
[----:B------:R-:W-:-:S02]  /*4f00*/  LEA.HI.SX32 R230, R239, R144, 0x1b ;  /* 0x00000090efe67211 */ /* 0x000fc400078fdaff */
[-C--:B------:R-:W-:Y:S02]  /*4f10*/  LEA R250, R250, R117.reuse, 0x2 ;  /* 0x00000075fafa7211 */ /* 0x080fe400078e10ff */
[-C--:B------:R-:W-:Y:S01]  /*4f20*/  LEA R249, R72, R117.reuse, 0x2 ;  /* 0x0000007548f97211 */ /* 0x080fe200078e10ff */
[----:B------:R-:W-:Y:S01]  /*4f30*/  FMUL.FTZ R72, R57, R88 ;  /* 0x0000005839487220 */ /* 0x000fe20000410000 */
[-C--:B------:R-:W-:Y:S01]  /*4f40*/  LEA R248, R248, R117.reuse, 0x2 ;  /* 0x00000075f8f87211 */ /* 0x080fe200078e10ff */
[----:B------:R-:W3:Y:S01]  /*4f50*/  LDS R235, [R250+0x1180] ;  /* 0x00118000faeb7984 */ /* 0x000ee20000000800 */
[----:B------:R-:W-:Y:S01]  /*4f60*/  LEA R247, R74, R117, 0x2 ;  /* 0x000000754af77211 */ /* 0x000fe200078e10ff */
[----:B------:R-:W-:Y:S01]  /*4f70*/  FMUL.FTZ R74, R55, R89 ;  /* 0x00000059374a7220 */ /* 0x000fe20000410000 */
[-C--:B------:R-:W-:Y:S01]  /*4f80*/  LEA R246, R246, R117.reuse, 0x2 ;  /* 0x00000075f6f67211 */ /* 0x080fe200078e10ff */
[----:B------:R-:W4:Y:S01]  /*4f90*/  LDS R234, [R249+0x1280] ;  /* 0x00128000f9ea7984 */ /* 0x000f220000000800 */
[----:B------:R-:W-:-:S02]  /*4fa0*/  LEA R245, R224, R117, 0x2 ;  /* 0x00000075e0f57211 */ /* 0x000fc400078e10ff */
[-C--:B------:R-:W-:Y:S01]  /*4fb0*/  LEA R244, R244, R117.reuse, 0x2 ;  /* 0x00000075f4f47211 */ /* 0x080fe200078e10ff */
[----:B------:R-:W0:Y:S01]  /*4fc0*/  LDS R233, [R248+0x1380] ;  /* 0x00138000f8e97984 */ /* 0x000e220000000800 */
[-C--:B------:R-:W-:Y:S02]  /*4fd0*/  LEA R243, R226, R117.reuse, 0x2 ;  /* 0x00000075e2f37211 */ /* 0x080fe400078e10ff */
[-C--:B------:R-:W-:Y:S01]  /*4fe0*/  LEA R242, R242, R117.reuse, 0x2 ;  /* 0x00000075f2f27211 */ /* 0x080fe200078e10ff */
[----:B------:R-:W0:Y:S01]  /*4ff0*/  LDS R232, [R247+0x1480] ;  /* 0x00148000f7e87984 */ /* 0x000e220000000800 */
[-C--:B------:R-:W-:Y:S02]  /*5000*/  LEA R241, R228, R117.reuse, 0x2 ;  /* 0x00000075e4f17211 */ /* 0x080fe400078e10ff */
[----:B------:R-:W-:Y:S01]  /*5010*/  LEA R239, R230, R117, 0x2 ;  /* 0x00000075e6ef7211 */ /* 0x000fe200078e10ff */
[----:B------:R-:W0:Y:S01]  /*5020*/  LDS R231, [R246+0x1580] ;  /* 0x00158000f6e77984 */ /* 0x000e220000000800 */
[----:B------:R-:W-:-:S03]  /*5030*/  MOV R68, R144 ;  /* 0x0000009000447202 */ /* 0x000fc60000000f00 */
        /* <DEDUP_REMOVED lines=11> */
[----:B-----5:R-:W-:-:S03]  /*50f0*/  FMUL.FTZ R69, R97, R186 ;  /* 0x000000ba61457220 */ /* 0x020fc60000410000 */
[----:B------:R5:W-:Y:S01]  /*5100*/  STS [R70+0x2104], R75 ;  /* 0x0021044b46007388 */ /* 0x000be20000000800 */
[----:B-1----:R-:W-:-:S03]  /*5110*/  FMUL.FTZ R73, R103, R190 ;  /* 0x000000be67497220 */ /* 0x002fc60000410000 */
[----:B------:R1:W-:Y:S01]  /*5120*/  STS [R70+0x2124], R69 ;  /* 0x0021244546007388 */ /* 0x0003e20000000800 */
[----:B--2---:R-:W-:-:S03]  /*5130*/  FMUL.FTZ R71, R94, R153 ;  /* 0x000000995e477220 */ /* 0x004fc60000410000 */
[----:B------:R2:W-:Y:S01]  /*5140*/  STS [R70+0x2114], R73 ;  /* 0x0021144946007388 */ /* 0x0005e20000000800 */
[----:B-----5:R-:W-:Y:S01]  /*5150*/  FMUL.FTZ R75, R96, R152 ;  /* 0x00000098604b7220 */ /* 0x020fe20000410000 */
[----:B------:R-:W-:Y:S02]  /*5160*/  IMAD R152, R130, UR14, RZ ;  /* 0x0000000e82987c24 */ /* 0x000fe4000f8e02ff */
[----:B------:R5:W-:Y:S01]  /*5170*/  STS [R70+0x211c], R187 ;  /* 0x00211cbb46007388 */ /* 0x000be20000000800 */
[----:B-1----:R-:W-:-:S03]  /*5180*/  HFMA2.MMA R69, -RZ, RZ, 0, 0 ;  /* 0x00000000ff457435 */ /* 0x002fc600000001ff */
[----:B------:R-:W-:Y:S01]  /*5190*/  STS [R70+0x212c], R71 ;  /* 0x00212c4746007388 */ /* 0x000fe20000000800 */
[----:B--2---:R-:W-:-:S03]  /*51a0*/  FMUL.FTZ R73, R92, R91 ;  /* 0x0000005b5c497220 */ /* 0x004fc60000410000 */
[----:B------:R1:W-:Y:S04]  /*51b0*/  STS [R70+0x210c], R191 ;  /* 0x00210cbf46007388 */ /* 0x0003e80000000800 */
[----:B------:R2:W-:Y:S01]  /*51c0*/  STS [R70+0x2130], R73 ;  /* 0x0021304946007388 */ /* 0x0005e20000000800 */
[----:B-----5:R-:W-:-:S03]  /*51d0*/  IMAD.WIDE.U32 R186, R130, UR15, R68 ;  /* 0x0000000f82ba7c25 */ /* 0x020fc6000f8e0044 */
[----:B------:R-:W-:Y:S01]  /*51e0*/  STS [R70+0x2118], R188 ;  /* 0x002118bc46007388 */ /* 0x000fe20000000800 */
[----:B------:R-:W-:-:S04]  /*51f0*/  IMAD.WIDE.U32 R68, R134, UR15, R68 ;  /* 0x0000000f86447c25 */ /* 0x000fc8000f8e0044 */
[----:B-1----:R-:W-:Y:S01]  /*5200*/  FMUL.FTZ R191, R58, R90 ;  /* 0x0000005a3abf7220 */ /* 0x002fe20000410000 */
[----:B------:R1:W-:Y:S01]  /*5210*/  STS [R70+0x2120], R185 ;  /* 0x002120b946007388 */ /* 0x0003e20000000800 */
[----:B------:R-:W-:Y:S01]  /*5220*/  IMAD R71, R131, UR15, R152 ;  /* 0x0000000f83477c24 */ /* 0x000fe2000f8e0298 */
[----:B------:R-:W-:Y:S01]  /*5230*/  IADD3 R152, R5, -UR7, -R144 ;  /* 0x8000000705987c10 */ /* 0x000fe2000fffe890 */
[----:B--2---:R-:W-:Y:S01]  /*5240*/  IMAD R73, R135, UR15, R182 ;  /* 0x0000000f87497c24 */ /* 0x004fe2000f8e02b6 */
[----:B------:R-:W-:Y:S02]  /*5250*/  STS [R70+0x2128], R75 ;  /* 0x0021284b46007388 */ /* 0x000fe40000000800 */
[----:B------:R-:W-:Y:S01]  /*5260*/  IADD3 R187, R187, R71, RZ ;  /* 0x00000047bbbb7210 */ /* 0x000fe20007ffe0ff */
[----:B------:R-:W-:Y:S01]  /*5270*/  IMAD R71, R147, UR28, RZ ;  /* 0x0000001c93477c24 */ /* 0x000fe2000f8e02ff */
[----:B------:R-:W-:Y:S01]  /*5280*/  IADD3 R69, R69, R73, RZ ;  /* 0x0000004945457210 */ /* 0x000fe20007ffe0ff */
[----:B------:R-:W-:Y:S01]  /*5290*/  IMAD R73, R147, UR30, RZ ;  /* 0x0000001e93497c24 */ /* 0x000fe2000f8e02ff */
[----:B------:R-:W-:Y:S01]  /*52a0*/  ISETP.GE.AND P0, PT, R152, 0x1, PT ;  /* 0x000000019800780c */ /* 0x000fe20003f06270 */
[C---:B------:R-:W-:Y:S01]  /*52b0*/  IMAD R71, R148.reuse, UR29, R71 ;  /* 0x0000001d94477c24 */ /* 0x040fe2000f8e0247 */
[----:B------:R2:W-:Y:S01]  /*52c0*/  STS [R70+0x2134], R191 ;  /* 0x002134bf46007388 */ /* 0x0005e20000000800 */
[----:B------:R-:W-:-:S02]  /*52d0*/  IMAD R73, R148, UR31, R73 ;  /* 0x0000001f94497c24 */ /* 0x000fc4000f8e0249 */
[C---:B------:R-:W-:Y:S01]  /*52e0*/  IMAD.WIDE.U32 R186, R148.reuse, UR28, R186 ;  /* 0x0000001c94ba7c25 */ /* 0x040fe2000f8e00ba */
[----:B------:R5:W-:Y:S03]  /*52f0*/  STS [R70+0x2138], R72 ;  /* 0x0021384846007388 */ /* 0x000be60000000800 */
[----:B------:R-:W-:Y:S01]  /*5300*/  IMAD.WIDE.U32 R68, R148, UR30, R68 ;  /* 0x0000001e94447c25 */ /* 0x000fe2000f8e0044 */
[----:B------:R3:W-:Y:S01]  /*5310*/  STS [R70+0x213c], R74 ;  /* 0x00213c4a46007388 */ /* 0x0007e20000000800 */
[----:B-1----:R-:W-:-:S03]  /*5320*/  IADD3 R185, R187, R71, RZ ;  /* 0x00000047bbb97210 */ /* 0x002fc60007ffe0ff */
[----:B--2---:R-:W-:Y:S01]  /*5330*/  IADD3 R191, R69, R73, RZ ;  /* 0x0000004945bf7210 */ /* 0x004fe20007ffe0ff */
[----:B------:R-:W-:Y:S01]  /*5340*/  BAR.SYNC.DEFER_BLOCKING 0x0 ;  /* 0x0000000000007b1d */ /* 0x000fe20000010000 */
[----:B-----5:R-:W-:Y:S02]  /*5350*/  IADD3 R72, P1, R186, UR7, RZ ;  /* 0x00000007ba487c10 */ /* 0x020fe4000ff3e0ff */
[----:B---3--:R-:W-:Y:S02]  /*5360*/  IADD3 R70, P2, R68, UR7, RZ ;  /* 0x0000000744467c10 */ /* 0x008fe4000ff5e0ff */
[----:B------:R-:W-:Y:S02]  /*5370*/  IADD3.X R73, R185, UR12, RZ, P1, !PT ;  /* 0x0000000cb9497c10 */ /* 0x000fe40008ffe4ff */
[----:B------:R-:W-:Y:S01]  /*5380*/  IADD3.X R71, R191, UR12, RZ, P2, !PT ;  /* 0x0000000cbf477c10 */ /* 0x000fe200097fe4ff */
[----:B0---4-:R-:W-:Y:S08]  /*5390*/  @!P0 BRA `(.L_x_6477) ;  /* 0x00000000003c8947 */ /* 0x011ff00003800000 */
[----:B------:R-:W0:Y:S01]  /*53a0*/  LDS R252, [R252+0x2100] ;  /* 0x00210000fcfc7984 */ /* 0x000e220000000800 */
[-C--:B------:R-:W-:Y:S02]  /*53b0*/  IMAD R74, R3, R132.reuse, RZ ;  /* 0x00000084034a7224 */ /* 0x080fe400078e02ff */
[----:B------:R-:W-:-:S04]  /*53c0*/  IMAD.WIDE.U32 R72, R4, R132, R72 ;  /* 0x0000008404487225 */ /* 0x000fc800078e0048 */
[----:B------:R-:W-:Y:S01]  /*53d0*/  IMAD R75, R4, R133, R74 ;  /* 0x00000085044b7224 */ /* 0x000fe200078e024a */
[----:B------:R-:W-:Y:S01]  /*53e0*/  LEA R74, P0, R72, UR16, 0x2 ;  /* 0x00000010484a7c11 */ /* 0x000fe2000f8010ff */
[-C--:B------:R-:W-:Y:S02]  /*53f0*/  IMAD R3, R3, R136.reuse, RZ ;  /* 0x0000008803037224 */ /* 0x080fe400078e02ff */
[----:B------:R-:W-:Y:S01]  /*5400*/  IMAD.WIDE.U32 R70, R4, R136, R70 ;  /* 0x0000008804467225 */ /* 0x000fe200078e0046 */
[----:B------:R-:W-:-:S03]  /*5410*/  IADD3 R75, R73, R75, RZ ;  /* 0x0000004b494b7210 */ /* 0x000fc60007ffe0ff */
[----:B------:R-:W-:Y:S01]  /*5420*/  IMAD R3, R4, R137, R3 ;  /* 0x0000008904037224 */ /* 0x000fe200078e0203 */
[----:B------:R-:W-:Y:S02]  /*5430*/  LEA.HI.X R75, R72, UR17, R75, 0x2, P0 ;  /* 0x00000011484b7c11 */ /* 0x000fe400080f144b */
[C---:B------:R-:W-:Y:S02]  /*5440*/  LEA R72, P0, R70.reuse, UR18, 0x2 ;  /* 0x0000001246487c11 */ /* 0x040fe4000f8010ff */
[----:B------:R-:W-:Y:S01]  /*5450*/  IADD3 R3, R71, R3, RZ ;  /* 0x0000000347037210 */ /* 0x000fe20007ffe0ff */
[----:B------:R1:W-:Y:S03]  /*5460*/  REDG.E.ADD.F32.FTZ.RN.STRONG.GPU desc[UR10][R74.64], R237 ;  /* 0x000000ed4a0079a6 */ /* 0x0003e6000c10f38a */
[----:B------:R-:W-:-:S05]  /*5470*/  LEA.HI.X R73, R70, UR19, R3, 0x2, P0 ;  /* 0x0000001346497c11 */ /* 0x000fca00080f1403 */
[----:B0-----:R1:W-:Y:S02]  /*5480*/  REDG.E.ADD.F32.FTZ.RN.STRONG.GPU desc[UR10][R72.64], R252 ;  /* 0x000000fc480079a6 */ /* 0x0013e4000c10f38a */
.L_x_6477:
[----:B------:R-:W-:Y:S05]  /*5490*/  BSYNC B0 ;  /* 0x0000000000007941 */ /* 0x000fea0003800000 */
.L_x_6476:
[----:B------:R-:W-:Y:S01]  /*54a0*/  LEA R70, P0, R186, UR16, 0x2 ;  /* 0x00000010ba467c11 */ /* 0x000fe2000f8010ff */
[----:B------:R-:W-:Y:S01]  /*54b0*/  FFMA.FTZ R153, R86, -R167, R153 ;  /* 0x800000a756997223 */ /* 0x000fe20000010099 */
[----:B------:R-:W-:Y:S01]  /*54c0*/  FFMA.FTZ R184, R189, R211, R184 ;  /* 0x000000d3bdb87223 */ /* 0x000fe200000100b8 */
[----:B------:R-:W-:Y:S01]  /*54d0*/  USHF.L.U32 UR7, UR8, 0x2, URZ ;  /* 0x0000000208077899 */ /* 0x000fe2000800063f */
[----:B------:R-:W-:Y:S01]  /*54e0*/  LEA.HI.X R185, R186, UR17, R185, 0x2, P0 ;  /* 0x00000011bab97c11 */ /* 0x000fe200080f14b9 */
[----:B------:R-:W-:Y:S01]  /*54f0*/  FFMA.FTZ R91, R156, -R165, R91 ;  /* 0x800000a59c5b7223 */ /* 0x000fe2000001005b */
[C---:B------:R-:W-:Y:S01]  /*5500*/  LEA R69, P0, R68.reuse, UR18, 0x2 ;  /* 0x0000001244457c11 */ /* 0x040fe2000f8010ff */
[----:B------:R-:W-:Y:S01]  /*5510*/  FFMA.FTZ R184, R153, R214, R184 ;  /* 0x000000d699b87223 */ /* 0x000fe200000100b8 */
[----:B------:R-:W-:Y:S01]  /*5520*/  USHF.L.U64.HI UR12, UR8, 0x2, UR9 ;  /* 0x00000002080c7899 */ /* 0x000fe20008010209 */
[----:B------:R-:W-:Y:S01]  /*5530*/  FFMA.FTZ R90, R85, -R164, R90 ;  /* 0x800000a4555a7223 */ /* 0x000fe2000001005a */
[----:B------:R-:W-:Y:S01]  /*5540*/  USHF.L.U64.HI UR32, UR5, 0x2, UR6 ;  /* 0x0000000205207899 */ /* 0x000fe20008010206 */
[----:B------:R-:W-:Y:S01]  /*5550*/  LEA.HI.X R191, R68, UR19, R191, 0x2, P0 ;  /* 0x0000001344bf7c11 */ /* 0x000fe200080f14bf */
[----:B------:R-:W-:Y:S01]  /*5560*/  FFMA.FTZ R3, R91, R218, R184 ;  /* 0x000000da5b037223 */ /* 0x000fe200000100b8 */
[----:B------:R-:W-:Y:S01]  /*5570*/  IADD3 R70, P0, R70, UR7, RZ ;  /* 0x0000000746467c10 */ /* 0x000fe2000ff1e0ff */
[----:B------:R-:W-:Y:S01]  /*5580*/  USHF.L.U32 UR13, UR5, 0x2, URZ ;  /* 0x00000002050d7899 */ /* 0x000fe2000800063f */
[----:B------:R-:W-:Y:S01]  /*5590*/  FFMA.FTZ R88, R157, -R162, R88 ;  /* 0x800000a29d587223 */ /* 0x000fe20000010058 */
[----:B------:R-:W-:Y:S01]  /*55a0*/  FFMA.FTZ R3, R90, R217, R3 ;  /* 0x000000d95a037223 */ /* 0x000fe20000010003 */
[----:B------:R-:W-:Y:S01]  /*55b0*/  IADD3.X R71, R185, UR12, RZ, P0, !PT ;  /* 0x0000000cb9477c10 */ /* 0x000fe200087fe4ff */
[----:B-1----:R-:W-:Y:S01]  /*55c0*/  IMAD R72, R132, UR32, RZ ;  /* 0x0000002084487c24 */ /* 0x002fe2000f8e02ff */
[----:B------:R-:W-:Y:S01]  /*55d0*/  ISETP.GE.AND P0, PT, R152, 0x41, PT ;  /* 0x000000419800780c */ /* 0x000fe20003f06270 */
[----:B------:R-:W-:Y:S01]  /*55e0*/  FFMA.FTZ R219, R88, R219, R3 ;  /* 0x000000db58db7223 */ /* 0x000fe20000010003 */
[----:B------:R-:W-:Y:S01]  /*55f0*/  IADD3 R68, P1, R69, UR7, RZ ;  /* 0x0000000745447c10 */ /* 0x000fe2000ff3e0ff */
[----:B------:R-:W-:-:S02]  /*5600*/  IMAD R3, R133, UR13, R72 ;  /* 0x0000000d85037c24 */ /* 0x000fc4000f8e0248 */
[----:B------:R-:W-:Y:S01]  /*5610*/  FFMA.FTZ R89, R84, -R161, R89 ;  /* 0x800000a154597223 */ /* 0x000fe20000010059 */
[----:B------:R-:W-:Y:S01]  /*5620*/  IMAD.WIDE.U32 R70, R132, UR13, R70 ;  /* 0x0000000d84467c25 */ /* 0x000fe2000f8e0046 */
[----:B------:R-:W-:Y:S01]  /*5630*/  IADD3.X R69, R191, UR12, RZ, P1, !PT ;  /* 0x0000000cbf457c10 */ /* 0x000fe20008ffe4ff */
[----:B------:R-:W-:Y:S02]  /*5640*/  BSSY B0, `(.L_x_6478) ;  /* 0x000000e000007945 */ /* 0x000fe40003800000 */
[----:B------:R-:W-:Y:S01]  /*5650*/  FMUL.FTZ R72, R89, R222 ;  /* 0x000000de59487220 */ /* 0x000fe20000410000 */
[C---:B------:R-:W-:Y:S01]  /*5660*/  IMAD R74, R136.reuse, UR32, RZ ;  /* 0x00000020884a7c24 */ /* 0x040fe2000f8e02ff */
[----:B------:R-:W-:Y:S01]  /*5670*/  IADD3 R71, R71, R3, RZ ;  /* 0x0000000347477210 */ /* 0x000fe20007ffe0ff */
[----:B------:R-:W-:Y:S01]  /*5680*/  IMAD.WIDE.U32 R68, R136, UR13, R68 ;  /* 0x0000000d88447c25 */ /* 0x000fe2000f8e0044 */
[----:B------:R0:W1:Y:S01]  /*5690*/  LDS R3, [R250+0x2200] ;  /* 0x00220000fa037984 */ /* 0x0000620000000800 */
[----:B------:R-:W-:-:S02]  /*56a0*/  ISETP.GE.AND P1, PT, R152, 0x81, PT ;  /* 0x000000819800780c */ /* 0x000fc40003f26270 */
[----:B------:R-:W-:Y:S01]  /*56b0*/  FADD.FTZ R72, R219, R72 ;  /* 0x00000048db487221 */ /* 0x000fe20000010000 */
[----:B------:R-:W-:Y:S01]  /*56c0*/  IMAD R73, R137, UR13, R74 ;  /* 0x0000000d89497c24 */ /* 0x000fe2000f8e024a */
[----:B------:R-:W-:-:S04]  /*56d0*/  ISETP.GE.AND P6, PT, R152, 0xc1, PT ;  /* 0x000000c19800780c */ /* 0x000fc80003fc6270 */
[----:B------:R-:W-:Y:S01]  /*56e0*/  IADD3 R69, R69, R73, RZ ;  /* 0x0000004945457210 */ /* 0x000fe20007ffe0ff */
[----:B0-----:R-:W-:Y:S08]  /*56f0*/  @!P0 BRA `(.L_x_6479) ;  /* 0x0000000000088947 */ /* 0x001ff00003800000 */
[----:B------:R0:W-:Y:S04]  /*5700*/  REDG.E.ADD.F32.FTZ.RN.STRONG.GPU desc[UR10][R70.64+-0xf00], R235 ;  /* 0xfff100eb460079a6 */ /* 0x0001e8000c10f38a */
[----:B-1----:R0:W-:Y:S02]  /*5710*/  REDG.E.ADD.F32.FTZ.RN.STRONG.GPU desc[UR10][R68.64+-0xf00], R3 ;  /* 0xfff10003440079a6 */ /* 0x0021e4000c10f38a */
.L_x_6479:
[----:B------:R-:W-:Y:S05]  /*5720*/  BSYNC B0 ;  /* 0x0000000000007941 */ /* 0x000fea0003800000 */
.L_x_6478:
[----:B------:R-:W2:Y:S01]  /*5730*/  LDS R249, [R249+0x2300] ;  /* 0x00230000f9f97984 */ /* 0x000ea20000000800 */
[----:B------:R-:W-:Y:S04]  /*5740*/  BSSY B0, `(.L_x_6480) ;  /* 0x0000004000007945 */ /* 0x000fe80003800000 */
[----:B------:R-:W-:Y:S05]  /*5750*/  @!P1 BRA `(.L_x_6481) ;  /* 0x0000000000089947 */ /* 0x000fea0003800000 */
[----:B------:R3:W-:Y:S04]  /*5760*/  REDG.E.ADD.F32.FTZ.RN.STRONG.GPU desc[UR10][R70.64+-0xe00], R234 ;  /* 0xfff200ea460079a6 */ /* 0x0007e8000c10f38a */
[----:B--2---:R3:W-:Y:S02]  /*5770*/  REDG.E.ADD.F32.FTZ.RN.STRONG.GPU desc[UR10][R68.64+-0xe00], R249 ;  /* 0xfff200f9440079a6 */ /* 0x0047e4000c10f38a */
.L_x_6481:
[----:B------:R-:W-:Y:S05]  /*5780*/  BSYNC B0 ;  /* 0x0000000000007941 */ /* 0x000fea0003800000 */
.L_x_6480:
        /* <DEDUP_REMOVED lines=11> */
.L_x_6483:
[----:B------:R-:W-:Y:S05]  /*5840*/  BSYNC B0 ;  /* 0x0000000000007941 */ /* 0x000fea0003800000 */
.L_x_6482:
[----:B------:R-:W4:Y:S01]  /*5850*/  LDS R247, [R247+0x2500] ;  /* 0x00250000f7f77984 */ /* 0x000f220000000800 */
[----:B------:R-:W-:Y:S04]  /*5860*/  BSSY B0, `(.L_x_6484) ;  /* 0x0000004000007945 */ /* 0x000fe80003800000 */
[----:B------:R-:W-:Y:S05]  /*5870*/  @!P1 BRA `(.L_x_6485) ;  /* 0x0000000000089947 */ /* 0x000fea0003800000 */
[----:B------:R0:W-:Y:S04]  /*5880*/  REDG.E.ADD.F32.FTZ.RN.STRONG.GPU desc[UR10][R70.64+-0xc00], R232 ;  /* 0xfff400e8460079a6 */ /* 0x0001e8000c10f38a */
[----:B----4-:R0:W-:Y:S02]  /*5890*/  REDG.E.ADD.F32.FTZ.RN.STRONG.GPU desc[UR10][R68.64+-0xc00], R247 ;  /* 0xfff400f7440079a6 */ /* 0x0101e4000c10f38a */
.L_x_6485:
[----:B------:R-:W-:Y:S05]  /*58a0*/  BSYNC B0 ;  /* 0x0000000000007941 */ /* 0x000fea0003800000 */
.L_x_6484:
[----:B01----:R0:W1:Y:S01]  /*58b0*/  LDS R3, [R246+0x2600] ;  /* 0x00260000f6037984 */ /* 0x0030620000000800 */
[----:B------:R-:W-:Y:S04]  /*58c0*/  BSSY B0, `(.L_x_6486) ;  /* 0x0000004000007945 */ /* 0x000fe80003800000 */
[----:B------:R-:W-:Y:S05]  /*58d0*/  @!P2 BRA `(.L_x_6487) ;  /* 0x000000000008a947 */ /* 0x000fea0003800000 */
[----:B------:R0:W-:Y:S04]  /*58e0*/  REDG.E.ADD.F32.FTZ.RN.STRONG.GPU desc[UR10][R70.64+-0xb00], R231 ;  /* 0xfff500e7460079a6 */ /* 0x0001e8000c10f38a */
[----:B-1----:R0:W-:Y:S02]  /*58f0*/  REDG.E.ADD.F32.FTZ.RN.STRONG.GPU desc[UR10][R68.64+-0xb00], R3 ;  /* 0xfff50003440079a6 */ /* 0x0021e4000c10f38a */
.L_x_6487:
[----:B------:R-:W-:Y:S05]  /*5900*/  BSYNC B0 ;  /* 0x0000000000007941 */ /* 0x000fea0003800000 */
.L_x_6486:
[----:B------:R-:W0:Y:S01]  /*5910*/  LDS R245, [R245+0x2700] ;  /* 0x00270000f5f57984 */ /* 0x000e220000000800 */
[----:B------:R-:W-:Y:S04]  /*5920*/  BSSY B0, `(.L_x_6488) ;  /* 0x0000004000007945 */ /* 0x000fe80003800000 */
[----:B------:R-:W-:Y:S05]  /*5930*/  @!P3 BRA `(.L_x_6489) ;  /* 0x000000000008b947 */ /* 0x000fea0003800000 */
[----:B------:R1:W-:Y:S04]  /*5940*/  REDG.E.ADD.F32.FTZ.RN.STRONG.GPU desc[UR10][R70.64+-0xa00], R230 ;  /* 0xfff600e6460079a6 */ /* 0x0003e8000c10f38a */
[----:B0-----:R0:W-:Y:S02]  /*5950*/  REDG.E.ADD.F32.FTZ.RN.STRONG.GPU desc[UR10][R68.64+-0xa00], R245 ;  /* 0xfff600f5440079a6 */ /* 0x0011e4000c10f38a */
.L_x_6489:
[----:B------:R-:W-:Y:S05]  /*5960*/  BSYNC B0 ;  /* 0x0000000000007941 */ /* 0x000fea0003800000 */
.L_x_6488:
[----:B01----:R0:W1:Y:S01]  /*5970*/  LDS R3, [R244+0x2800] ;  /* 0x00280000f4037984 */ /* 0x0030620000000800 */
[----:B------:R-:W-:Y:S04]  /*5980*/  BSSY B0, `(.L_x_6490) ;  /* 0x0000004000007945 */ /* 0x000fe80003800000 */
[----:B------:R-:W-:Y:S05]  /*5990*/  @!P4 BRA `(.L_x_6491) ;  /* 0x000000000008c947 */ /* 0x000fea0003800000 */
[----:B------:R0:W-:Y:S04]  /*59a0*/  REDG.E.ADD.F32.FTZ.RN.STRONG.GPU desc[UR10][R70.64+-0x900], R229 ;  /* 0xfff700e5460079a6 */ /* 0x0001e8000c10f38a */
[----:B-1----:R0:W-:Y:S02]  /*59b0*/  REDG.E.ADD.F32.FTZ.RN.STRONG.GPU desc[UR10][R68.64+-0x900], R3 ;  /* 0xfff70003440079a6 */ /* 0x0021e4000c10f38a */
.L_x_6491:
[----:B------:R-:W-:Y:S05]  /*59c0*/  BSYNC B0 ;  /* 0x0000000000007941 */ /* 0x000fea0003800000 */
.L_x_6490:
[----:B------:R-:W0:Y:S01]  /*59d0*/  LDS R251, [R251+0x2900] ;  /* 0x00290000fbfb7984 */ /* 0x000e220000000800 */
[----:B------:R-:W-:Y:S04]  /*59e0*/  BSSY B0, `(.L_x_6492) ;  /* 0x0000004000007945 */ /* 0x000fe80003800000 */
[----:B------:R-:W-:Y:S05]  /*59f0*/  @!P5 BRA `(.L_x_6493) ;  /* 0x000000000008d947 */ /* 0x000fea0003800000 */
[----:B------:R1:W-:Y:S04]  /*5a00*/  REDG.E.ADD.F32.FTZ.RN.STRONG.GPU desc[UR10][R70.64+-0x800], R228 ;  /* 0xfff800e4460079a6 */ /* 0x0003e8000c10f38a */
[----:B0-----:R0:W-:Y:S02]  /*5a10*/  REDG.E.ADD.F32.FTZ.RN.STRONG.GPU desc[UR10][R68.64+-0x800], R251 ;  /* 0xfff800fb440079a6 */ /* 0x0011e4000c10f38a */
.L_x_6493:
[----:B------:R-:W-:Y:S05]  /*5a20*/  BSYNC B0 ;  /* 0x0000000000007941 */ /* 0x000fea0003800000 */
.L_x_6492:
        /* <DEDUP_REMOVED lines=11> */
.L_x_6495:
[----:B------:R-:W-:Y:S05]  /*5ae0*/  BSYNC B0 ;  /* 0x0000000000007941 */ /* 0x000fea0003800000 */
.L_x_6494:
[----:B01----:R0:W1:Y:S01]  /*5af0*/  LDS R3, [R242+0x2b00] ;  /* 0x002b0000f2037984 */ /* 0x0030620000000800 */
[----:B------:R-:W-:Y:S04]  /*5b00*/  BSSY B0, `(.L_x_6496) ;  /* 0x0000004000007945 */ /* 0x000fe80003800000 */
[----:B------:R-:W-:Y:S05]  /*5b10*/  @!P1 BRA `(.L_x_6497) ;  /* 0x0000000000089947 */ /* 0x000fea0003800000 */
[----:B------:R0:W-:Y:S04]  /*5b20*/  REDG.E.ADD.F32.FTZ.RN.STRONG.GPU desc[UR10][R70.64+-0x600], R226 ;  /* 0xfffa00e2460079a6 */ /* 0x0001e8000c10f38a */
[----:B-1----:R0:W-:Y:S02]  /*5b30*/  REDG.E.ADD.F32.FTZ.RN.STRONG.GPU desc[UR10][R68.64+-0x600], R3 ;  /* 0xfffa0003440079a6 */ /* 0x0021e4000c10f38a */
.L_x_6497:
[----:B------:R-:W-:Y:S05]  /*5b40*/  BSYNC B0 ;  /* 0x0000000000007941 */ /* 0x000fea0003800000 */
.L_x_6496:
[----:B------:R-:W0:Y:S01]  /*5b50*/  LDS R241, [R241+0x2c00] ;  /* 0x002c0000f1f17984 */ /* 0x000e220000000800 */
[----:B------:R-:W-:Y:S04]  /*5b60*/  BSSY B0, `(.L_x_6498) ;  /* 0x0000004000007945 */ /* 0x000fe80003800000 */
[----:B------:R-:W-:Y:S05]  /*5b70*/  @!P2 BRA `(.L_x_6499) ;  /* 0x000000000008a947 */ /* 0x000fea0003800000 */
[----:B------:R1:W-:Y:S04]  /*5b80*/  REDG.E.ADD.F32.FTZ.RN.STRONG.GPU desc[UR10][R70.64+-0x500], R225 ;  /* 0xfffb00e1460079a6 */ /* 0x0003e8000c10f38a */
[----:B0-----:R0:W-:Y:S02]  /*5b90*/  REDG.E.ADD.F32.FTZ.RN.STRONG.GPU desc[UR10][R68.64+-0x500], R241 ;  /* 0xfffb00f1440079a6 */ /* 0x0011e4000c10f38a */
.L_x_6499:
[----:B------:R-:W-:Y:S05]  /*5ba0*/  BSYNC B0 ;  /* 0x0000000000007941 */ /* 0x000fea0003800000 */
.L_x_6498:
[----:B01----:R0:W1:Y:S01]  /*5bb0*/  LDS R3, [R240+0x2d00] ;  /* 0x002d0000f0037984 */ /* 0x0030620000000800 */
[----:B------:R-:W-:Y:S04]  /*5bc0*/  BSSY B0, `(.L_x_6500) ;  /* 0x0000004000007945 */ /* 0x000fe80003800000 */
[----:B------:R-:W-:Y:S05]  /*5bd0*/  @!P3 BRA `(.L_x_6501) ;  /* 0x000000000008b947 */ /* 0x000fea0003800000 */
[----:B------:R0:W-:Y:S04]  /*5be0*/  REDG.E.ADD.F32.FTZ.RN.STRONG.GPU desc[UR10][R70.64+-0x400], R224 ;  /* 0xfffc00e0460079a6 */ /* 0x0001e8000c10f38a */
[----:B-1----:R0:W-:Y:S02]  /*5bf0*/  REDG.E.ADD.F32.FTZ.RN.STRONG.GPU desc[UR10][R68.64+-0x400], R3 ;  /* 0xfffc0003440079a6 */ /* 0x0021e4000c10f38a */
.L_x_6501:
[----:B------:R-:W-:Y:S05]  /*5c00*/  BSYNC B0 ;  /* 0x0000000000007941 */ /* 0x000fea0003800000 */
.L_x_6500:
[----:B------:R-:W0:Y:S01]  /*5c10*/  LDS R239, [R239+0x2e00] ;  /* 0x002e0000efef7984 */ /* 0x000e220000000800 */
[----:B------:R-:W-:Y:S04]  /*5c20*/  BSSY B0, `(.L_x_6502) ;  /* 0x0000004000007945 */ /* 0x000fe80003800000 */
[----:B------:R-:W-:Y:S05]  /*5c30*/  @!P4 BRA `(.L_x_6503) ;  /* 0x000000000008c947 */ /* 0x000fea0003800000 */
[----:B------:R1:W-:Y:S04]  /*5c40*/  REDG.E.ADD.F32.FTZ.RN.STRONG.GPU desc[UR10][R70.64+-0x300], R223 ;  /* 0xfffd00df460079a6 */ /* 0x0003e8000c10f38a */
[----:B0-----:R0:W-:Y:S02]  /*5c50*/  REDG.E.ADD.F32.FTZ.RN.STRONG.GPU desc[UR10][R68.64+-0x300], R239 ;  /* 0xfffd00ef440079a6 */ /* 0x0011e4000c10f38a */
.L_x_6503:
[----:B------:R-:W-:Y:S05]  /*5c60*/  BSYNC B0 ;  /* 0x0000000000007941 */ /* 0x000fea0003800000 */
.L_x_6502:
[----:B01----:R0:W1:Y:S01]  /*5c70*/  LDS R3, [R238+0x2f00] ;  /* 0x002f0000ee037984 */ /* 0x0030620000000800 */
[----:B------:R-:W-:Y:S04]  /*5c80*/  BSSY B0, `(.L_x_6504) ;  /* 0x0000004000007945 */ /* 0x000fe80003800000 */
[----:B------:R-:W-:Y:S05]  /*5c90*/  @!P5 BRA `(.L_x_6505) ;  /* 0x000000000008d947 */ /* 0x000fea0003800000 */
[----:B------:R0:W-:Y:S04]  /*5ca0*/  REDG.E.ADD.F32.FTZ.RN.STRONG.GPU desc[UR10][R70.64+-0x200], R221 ;  /* 0xfffe00dd460079a6 */ /* 0x0001e8000c10f38a */
[----:B-1----:R0:W-:Y:S02]  /*5cb0*/  REDG.E.ADD.F32.FTZ.RN.STRONG.GPU desc[UR10][R68.64+-0x200], R3 ;  /* 0xfffe0003440079a6 */ /* 0x0021e4000c10f38a */
.L_x_6505:
[----:B------:R-:W-:Y:S05]  /*5cc0*/  BSYNC B0 ;  /* 0x0000000000007941 */ /* 0x000fea0003800000 */
.L_x_6504:
[----:B01----:R0:W1:Y:S01]  /*5cd0*/  LDS R3, [R236+0x3000] ;  /* 0x00300000ec037984 */ /* 0x0030620000000800 */
[----:B------:R-:W-:Y:S04]  /*5ce0*/  BSSY B0, `(.L_x_6506) ;  /* 0x0000004000007945 */ /* 0x000fe80003800000 */
[----:B------:R-:W-:Y:S05]  /*5cf0*/  @!P6 BRA `(.L_x_6507) ;  /* 0x000000000008e947 */ /* 0x000fea0003800000 */
[----:B------:R0:W-:Y:S04]  /*5d00*/  REDG.E.ADD.F32.FTZ.RN.STRONG.GPU desc[UR10][R70.64+-0x100], R155 ;  /* 0xffff009b460079a6 */ /* 0x0001e8000c10f38a */
[----:B-1----:R0:W-:Y:S02]  /*5d10*/  REDG.E.ADD.F32.FTZ.RN.STRONG.GPU desc[UR10][R68.64+-0x100], R3 ;  /* 0xffff0003440079a6 */ /* 0x0021e4000c10f38a */
.L_x_6507:
[----:B------:R-:W-:Y:S05]  /*5d20*/  BSYNC B0 ;  /* 0x0000000000007941 */ /* 0x000fea0003800000 */
.L_x_6506:
[----:B0--3--:R-:W0:Y:S01]  /*5d30*/  SHFL.DOWN P0, R71, R72, 0x1, 0x1f ;  /* 0x08201f0048477f89 */ /* 0x009e220000000000 */
[-C--:B------:R-:W-:Y:S01]  /*5d40*/  FMUL.FTZ R68, R2, R201.reuse ;  /* 0x000000c902447220 */ /* 0x080fe20000410000 */
[----:B------:R-:W-:Y:S01]  /*5d50*/  FMUL.FTZ R84, R84, R201 ;  /* 0x000000c954547220 */ /* 0x000fe20000410000 */
[----:B-1----:R-:W-:Y:S01]  /*5d60*/  FMUL.FTZ R3, R2, R202 ;  /* 0x000000ca02037220 */ /* 0x002fe20000410000 */
[----:B------:R-:W-:Y:S01]  /*5d70*/  FMUL.FTZ R85, R85, R200 ;  /* 0x000000c855557220 */ /* 0x000fe20000410000 */
[----:B------:R-:W-:Y:S01]  /*5d80*/  FMUL.FTZ R68, R89, R68 ;  /* 0x0000004459447220 */ /* 0x000fe20000410000 */
[----:B------:R-:W-:Y:S01]  /*5d90*/  FFMA.FTZ R7, R24, R84, R7 ;  /* 0x0000005418077223 */ /* 0x000fe20000010007 */
[----:B------:R-:W-:Y:S01]  /*5da0*/  FMUL.FTZ R69, R88, R3 ;  /* 0x0000000358457220 */ /* 0x000fe20000410000 */
[C---:B------:R-:W-:Y:S01]  /*5db0*/  FMUL.FTZ R3, R2.reuse, R200 ;  /* 0x000000c802037220 */ /* 0x040fe20000410000 */
[----:B------:R-:W-:Y:S01]  /*5dc0*/  FFMA.FTZ R84, R169, R84, R68 ;  /* 0x00000054a9547223 */ /* 0x000fe20000010044 */
[----:B------:R-:W-:Y:S01]  /*5dd0*/  FMUL.FTZ R68, R2, R199 ;  /* 0x000000c702447220 */ /* 0x000fe20000410000 */
        /* <DEDUP_REMOVED lines=13> */
[----:B0-----:R-:W-:Y:S01]  /*5eb0*/  @P0 FADD R71, R72, R71 ;  /* 0x0000004748470221 */ /* 0x001fe20000000000 */
[----:B------:R-:W-:Y:S01]  /*5ec0*/  FFMA.FTZ R172, R172, R87, R3 ;  /* 0x00000057acac7223 */ /* 0x000fe20000010003 */
[-C--:B------:R-:W-:Y:S01]  /*5ed0*/  FMUL.FTZ R3, R2, R216.reuse ;  /* 0x000000d802037220 */ /* 0x080fe20000410000 */
[----:B------:R-:W-:Y:S01]  /*5ee0*/  FADD.FTZ R43, R68, R43 ;  /* 0x0000002b442b7221 */ /* 0x000fe20000010000 */
[----:B------:R-:W-:Y:S01]  /*5ef0*/  FMUL.FTZ R68, R2, R193 ;  /* 0x000000c102447220 */ /* 0x000fe20000410000 */
[----:B------:R-:W0:Y:S01]  /*5f00*/  SHFL.DOWN P0, R74, R71, 0x2, 0x1f ;  /* 0x08401f00474a7f89 */ /* 0x000e220000000000 */
[----:B------:R-:W-:Y:S01]  /*5f10*/  FMUL.FTZ R159, R159, R216 ;  /* 0x000000d89f9f7220 */ /* 0x000fe20000410000 */
[----:B------:R-:W-:Y:S01]  /*5f20*/  FMUL.FTZ R3, R204, R3 ;  /* 0x00000003cc037220 */ /* 0x000fe20000410000 */
[----:B------:R-:W-:Y:S01]  /*5f30*/  FMUL.FTZ R68, R81, R68 ;  /* 0x0000004451447220 */ /* 0x000fe20000410000 */
[----:B------:R-:W-:Y:S01]  /*5f40*/  ISETP.NE.AND P1, PT, R143, RZ, PT ;  /* 0x000000ff8f00720c */ /* 0x000fe20003f25270 */
[----:B------:R-:W-:Y:S01]  /*5f50*/  FFMA.FTZ R11, R28, R158, R11 ;  /* 0x0000009e1c0b7223 */ /* 0x000fe2000001000b */
[----:B------:R-:W-:Y:S01]  /*5f60*/  ISETP.NE.AND P2, PT, R144, RZ, PT ;  /* 0x000000ff9000720c */ /* 0x000fe20003f45270 */
[----:B------:R-:W-:Y:S01]  /*5f70*/  FADD.FTZ R40, R69, R40 ;  /* 0x0000002845287221 */ /* 0x000fe20000010000 */
        /* <DEDUP_REMOVED lines=41> */
[----:B------:R-:W-:Y:S01]  /*6210*/  FFMA.FTZ R8, R23, R85, R8 ;  /* 0x0000005517087223 */ /* 0x000fe20000010008 */
[----:B------:R-:W-:Y:S01]  /*6220*/  FFMA.FTZ R15, R32, R156, R15 ;  /* 0x0000009c200f7223 */ /* 0x000fe2000001000f */
[----:B------:R-:W-:Y:S01]  /*6230*/  FADD.FTZ R41, R168, R41 ;  /* 0x00000029a8297221 */ /* 0x000fe20000010000 */
[----:B------:R-:W-:Y:S01]  /*6240*/  FFMA.FTZ R9, R26, R86, R9 ;  /* 0x000000561a097223 */ /* 0x000fe20000010009 */
[----:B0-----:R-:W-:Y:S01]  /*6250*/  @P0 FADD R73, R74, R73 ;  /* 0x000000494a490221 */ /* 0x001fe20000000000 */
[----:B------:R-:W-:Y:S01]  /*6260*/  FADD.FTZ R42, R171, R42 ;  /* 0x0000002aab2a7221 */ /* 0x000fe20000010000 */
[----:B------:R-:W-:Y:S01]  /*6270*/  FFMA.FTZ R18, R33, R83, R18 ;  /* 0x0000005321127223 */ /* 0x000fe20000010012 */
[----:B------:R-:W-:Y:S01]  /*6280*/  FFMA.FTZ R10, R25, R87, R10 ;  /* 0x00000057190a7223 */ /* 0x000fe2000001000a */
[----:B------:R-:W-:Y:S01]  /*6290*/  FADD.FTZ R44, R189, R44 ;  /* 0x0000002cbd2c7221 */ /* 0x000fe20000010000 */
[----:B------:R-:W0:Y:S01]  /*62a0*/  SHFL.DOWN P0, R72, R73, 0x8, 0x1f ;  /* 0x09001f0049487f89 */ /* 0x000e220000000000 */
[----:B------:R-:W-:Y:S01]  /*62b0*/  FFMA.FTZ R17, R34, R82, R17 ;  /* 0x0000005222117223 */ /* 0x000fe20000010011 */
        /* <DEDUP_REMOVED lines=34> */
.L_x_6509:
[----:B------:R-:W-:Y:S05]  /*64e0*/  BSYNC B0 ;  /* 0x0000000000007941 */ /* 0x000fea0003800000 */
.L_x_6508:
[----:B------:R-:W-:Y:S01]  /*64f0*/  IADD3 R4, R4, 0x1, RZ ;  /* 0x0000000104047810 */ /* 0x000fe20007ffe0ff */
[----:B------:R-:W-:-:S03]  /*6500*/  UIADD3 UR5, UP0, UR5, 0x1, URZ ;  /* 0x0000000105057890 */ /* 0x000fc6000ff1e03f */
[----:B------:R-:W-:Y:S01]  /*6510*/  ISETP.GE.AND P0, PT, R4, UR34, PT ;  /* 0x0000002204007c0c */ /* 0x000fe2000bf06270 */
[----:B------:R-:W-:-:S12]  /*6520*/  UIADD3.X UR6, URZ, UR6, URZ, UP0, !UPT ;  /* 0x000000063f067290 */ /* 0x000fd800087fe43f */
[----:B------:R-:W-:Y:S05]  /*6530*/  @!P0 BRA `(.L_x_6510) ;  /* 0xffffffc400c08947 */ /* 0x000fea000383ffff */
.L_x_6466:
[----:B------:R-:W3:Y:S01]  /*6540*/  LDC.64 R4, c[0x0][0x390] ;  /* 0x0000e400ff047b82 */ /* 0x000ee20000000a00 */
[----:B------:R-:W-:Y:S01]  /*6550*/  F2FP.BF16.F32.PACK_AB R25, R13, R22 ;  /* 0x000000160d19723e */ /* 0x000fe200000010ff */
[----:B------:R-:W-:Y:S01]  /*6560*/  UIADD3 UR4, UR4, -0x400, URZ ;  /* 0xfffffc0004047890 */ /* 0x000fe2000fffe03f */
[----:B------:R-:W-:Y:S02]  /*6570*/  F2FP.BF16.F32.PACK_AB R27, R11, R20 ;  /* 0x000000140b1b723e */ /* 0x000fe400000010ff */
[----:B------:R-:W-:Y:S02]  /*6580*/  F2FP.BF16.F32.PACK_AB R24, R14, R21 ;  /* 0x000000150e18723e */ /* 0x000fe400000010ff */
[----:B------:R-:W-:Y:S01]  /*6590*/  F2FP.BF16.F32.PACK_AB R22, R8, R15 ;  /* 0x0000000f0816723e */ /* 0x000fe200000010ff */
[----:B------:R-:W5:Y:S01]  /*65a0*/  LDC.64 R28, c[0x0][0x3a8] ;  /* 0x0000ea00ff1c7b82 */ /* 0x000f620000000a00 */
[----:B------:R-:W-:-:S07]  /*65b0*/  F2FP.BF16.F32.PACK_AB R26, R12, R19 ;  /* 0x000000130c1a723e */ /* 0x000fce00000010ff */
[----:B------:R-:W-:Y:S01]  /*65c0*/  BAR.SYNC.DEFER_BLOCKING 0x0 ;  /* 0x0000000000007b1d */ /* 0x000fe20000010000 */
[----:B------:R-:W-:Y:S02]  /*65d0*/  F2FP.BF16.F32.PACK_AB R23, R7, R16 ;  /* 0x000000100717723e */ /* 0x000fe400000010ff */
[----:B------:R-:W-:Y:S02]  /*65e0*/  F2FP.BF16.F32.PACK_AB R21, R9, R18 ;  /* 0x000000120915723e */ /* 0x000fe400000010ff */
[----:B------:R-:W-:-:S03]  /*65f0*/  F2FP.BF16.F32.PACK_AB R20, R10, R17 ;  /* 0x000000110a14723e */ /* 0x000fc600000010ff */
[----:B------:R-:W0:Y:S01]  /*6600*/  LDC.64 R14, c[0x0][0x388] ;  /* 0x0000e200ff0e7b82 */ /* 0x000e220000000a00 */
[----:B------:R-:W-:Y:S02]  /*6610*/  F2FP.BF16.F32.PACK_AB R19, R47, R48 ;  /* 0x000000302f13723e */ /* 0x000fe400000010ff */
[----:B------:R-:W-:Y:S02]  /*6620*/  F2FP.BF16.F32.PACK_AB R18, R49, R50 ;  /* 0x000000323112723e */ /* 0x000fe400000010ff */
[----:B------:R-:W-:Y:S02]  /*6630*/  IADD3 R120, P1, R120, -0x800, RZ ;  /* 0xfffff80078787810 */ /* 0x000fe40007f3e0ff */
[----:B------:R-:W-:Y:S01]  /*6640*/  IADD3 R118, P2, R118, -0x800, RZ ;  /* 0xfffff80076767810 */ /* 0x000fe20007f5e0ff */
[-C--:B---3--:R-:W-:Y:S01]  /*6650*/  IMAD R0, R151, R4.reuse, RZ ;  /* 0x0000000497007224 */ /* 0x088fe200078e02ff */
[----:B------:R-:W3:Y:S01]  /*6660*/  LDC.64 R16, c[0x0][0x3e0] ;  /* 0x0000f800ff107b82 */ /* 0x000ee20000000a00 */
[----:B------:R-:W-:Y:S01]  /*6670*/  IMAD.WIDE.U32 R2, R154, R4, UR8 ;  /* 0x000000089a027e25 */ /* 0x000fe2000f8e0004 */
[----:B------:R-:W-:-:S02]  /*6680*/  IADD3 R142, P3, R142, -0x800, RZ ;  /* 0xfffff8008e8e7810 */ /* 0x000fc40007f7e0ff */
[----:B------:R-:W-:Y:S01]  /*6690*/  IADD3 R140, P4, R140, -0x800, RZ ;  /* 0xfffff8008c8c7810 */ /* 0x000fe20007f9e0ff */
[----:B------:R-:W-:Y:S02]  /*66a0*/  IMAD R5, R154, R5, R0 ;  /* 0x000000059a057224 */ /* 0x000fe400078e0200 */
[----:B------:R-:W-:Y:S01]  /*66b0*/  FADD.FTZ R0, R145, R54 ;  /* 0x0000003691007221 */ /* 0x000fe20000010000 */
[----:B------:R-:W-:Y:S01]  /*66c0*/  IADD3 R138, P5, R138, -0x800, RZ ;  /* 0xfffff8008a8a7810 */ /* 0x000fe20007fbe0ff */
[----:B------:R-:W1:Y:S01]  /*66d0*/  LDC.64 R30, c[0x0][0x3f0] ;  /* 0x0000fc00ff1e7b82 */ /* 0x000e620000000a00 */
[----:B------:R-:W-:Y:S01]  /*66e0*/  STS.128 [R93], R24 ;  /* 0x000000185d007388 */ /* 0x000fe20000000c00 */
[----:B------:R-:W-:Y:S01]  /*66f0*/  IADD3 R3, R3, R5, RZ ;  /* 0x0000000503037210 */ /* 0x000fe20007ffe0ff */
[----:B------:R-:W-:Y:S01]  /*6700*/  FADD.FTZ R13, R0, R53 ;  /* 0x00000035000d7221 */ /* 0x000fe20000010000 */
[----:B------:R-:W-:Y:S01]  /*6710*/  IADD3.X R119, R119, -0x1, RZ, P1, !PT ;  /* 0xffffffff77777810 */ /* 0x000fe20000ffe4ff */
[----:B------:R2:W-:Y:S01]  /*6720*/  STS.128 [R93+0x10], R20 ;  /* 0x000010145d007388 */ /* 0x0005e20000000c00 */
[----:B------:R-:W-:-:S03]  /*6730*/  NOP ;  /* 0x0000000000007918 */ /* 0x000fc60000000000 */
[----:B------:R-:W4:Y:S01]  /*6740*/  LDS.128 R8, [R112] ;  /* 0x0000000070087984 */ /* 0x000f220000000c00 */
[C---:B0-----:R-:W-:Y:S02]  /*6750*/  IMAD R12, R14.reuse, UR14, RZ ;  /* 0x0000000e0e0c7c24 */ /* 0x041fe4000f8e02ff */
[----:B------:R-:W-:Y:S01]  /*6760*/  FADD.FTZ R0, R13, R52 ;  /* 0x000000340d007221 */ /* 0x000fe20000010000 */
[----:B------:R-:W-:Y:S01]  /*6770*/  IMAD.WIDE.U32 R2, R14, UR15, R2 ;  /* 0x0000000f0e027c25 */ /* 0x000fe2000f8e0002 */
[----:B------:R-:W0:Y:S01]  /*6780*/  LDS.128 R4, [R112+0x200] ;  /* 0x0002000070047984 */ /* 0x000e220000000c00 */
[----:B------:R-:W-:Y:S02]  /*6790*/  IADD3.X R116, R116, -0x1, RZ, P2, !PT ;  /* 0xffffffff74747810 */ /* 0x000fe400017fe4ff */
[----:B------:R-:W-:Y:S01]  /*67a0*/  IMAD R15, R15, UR15, R12 ;  /* 0x0000000f0f0f7c24 */ /* 0x000fe2000f8e020c */
[----:B---3--:R-:W-:Y:S02]  /*67b0*/  LEA R12, P0, R2, R16, 0x1 ;  /* 0x00000010020c7211 */ /* 0x008fe400078008ff */
[----:B------:R-:W-:-:S02]  /*67c0*/  F2FP.BF16.F32.PACK_AB R16, R53, R54 ;  /* 0x000000363510723e */ /* 0x000fc400000010ff */
[----:B------:R-:W-:Y:S01]  /*67d0*/  IADD3 R13, R3, R15, RZ ;  /* 0x0000000f030d7210 */ /* 0x000fe20007ffe0ff */
[----:B------:R-:W-:Y:S01]  /*67e0*/  FADD.FTZ R3, R0, R51 ;  /* 0x0000003300037221 */ /* 0x000fe20000010000 */
[----:B--2---:R-:W-:Y:S02]  /*67f0*/  F2FP.BF16.F32.PACK_AB R23, R39, R40 ;  /* 0x000000282717723e */ /* 0x004fe400000010ff */
[----:B------:R-:W-:Y:S01]  /*6800*/  LEA.HI.X R13, R2, R17, R13, 0x1, P0 ;  /* 0x00000011020d7211 */ /* 0x000fe200000f0c0d */
[----:B------:R-:W-:Y:S01]  /*6810*/  FADD.FTZ R0, R3, R50 ;  /* 0x0000003203007221 */ /* 0x000fe20000010000 */
[----:B------:R-:W-:Y:S02]  /*6820*/  F2FP.BF16.F32.PACK_AB R17, R51, R52 ;  /* 0x000000343311723e */ /* 0x000fe400000010ff */
[----:B------:R-:W-:Y:S01]  /*6830*/  F2FP.BF16.F32.PACK_AB R22, R41, R42 ;  /* 0x0000002a2916723e */ /* 0x000fe200000010ff */
[----:B------:R-:W-:-:S04]  /*6840*/  IMAD.WIDE R2, R113, 0x10, R12 ;  /* 0x0000001071027825 */ /* 0x000fc800078e020c */
[----:B------:R-:W-:Y:S01]  /*6850*/  FADD.FTZ R15, R0, R49 ;  /* 0x00000031000f7221 */ /* 0x000fe20000010000 */
[----:B------:R-:W-:Y:S02]  /*6860*/  F2FP.BF16.F32.PACK_AB R21, R43, R44 ;  /* 0x0000002c2b15723e */ /* 0x000fe400000010ff */
[----:B------:R-:W-:Y:S01]  /*6870*/  F2FP.BF16.F32.PACK_AB R20, R45, R46 ;  /* 0x0000002e2d14723e */ /* 0x000fe200000010ff */
[----:B------:R-:W-:Y:S01]  /*6880*/  FADD.FTZ R0, R15, R48 ;  /* 0x000000300f007221 */ /* 0x000fe20000010000 */
[----:B------:R-:W-:Y:S01]  /*6890*/  IADD3.X R141, R141, -0x1, RZ, P3, !PT ;  /* 0xffffffff8d8d7810 */ /* 0x000fe20001ffe4ff */
[----:B------:R-:W2:Y:S01]  /*68a0*/  LDC.64 R14, c[0x0][0x3b0] ;  /* 0x0000ec00ff0e7b82 */ /* 0x000ea20000000a00 */
[----:B------:R-:W-:Y:S01]  /*68b0*/  IADD3.X R139, R139, -0x1, RZ, P4, !PT ;  /* 0xffffffff8b8b7810 */ /* 0x000fe200027fe4ff */
[----:B------:R-:W-:Y:S01]  /*68c0*/  FADD.FTZ R13, R0, R47 ;  /* 0x0000002f000d7221 */ /* 0x000fe20000010000 */
[----:B------:R-:W-:-:S03]  /*68d0*/  IADD3.X R121, R121, -0x1, RZ, P5, !PT ;  /* 0xffffffff79797810 */ /* 0x000fc60002ffe4ff */
[----:B------:R-:W-:-:S04]  /*68e0*/  FADD.FTZ R46, R13, R46 ;  /* 0x0000002e0d2e7221 */ /* 0x000fc80000010000 */
[----:B------:R-:W-:Y:S01]  /*68f0*/  FADD.FTZ R45, R46, R45 ;  /* 0x0000002d2e2d7221 */ /* 0x000fe20000010000 */
[----:B----4-:R-:W-:Y:S03]  /*6900*/  STG.E.128 desc[UR10][R2.64+-0x800], R8 ;  /* 0xfff8000802007986 */ /* 0x010fe6000c101d0a */
[----:B------:R-:W-:Y:S01]  /*6910*/  FADD.FTZ R44, R45, R44 ;  /* 0x0000002c2d2c7221 */ /* 0x000fe20000010000 */
[----:B0-----:R0:W-:Y:S03]  /*6920*/  STG.E.128 desc[UR10][R2.64+-0x600], R4 ;  /* 0xfffa000402007986 */ /* 0x0011e6000c101d0a */
[----:B------:R-:W-:Y:S01]  /*6930*/  FADD.FTZ R43, R44, R43 ;  /* 0x0000002b2c2b7221 */ /* 0x000fe20000010000 */
[----:B------:R-:W-:Y:S03]  /*6940*/  BAR.SYNC.DEFER_BLOCKING 0x0 ;  /* 0x0000000000007b1d */ /* 0x000fe60000010000 */
[----:B------:R-:W-:Y:S01]  /*6950*/  FADD.FTZ R42, R43, R42 ;  /* 0x0000002a2b2a7221 */ /* 0x000fe20000010000 */
[----:B--2---:R-:W-:-:S03]  /*6960*/  IMAD R0, R151, R14, RZ ;  /* 0x0000000e97007224 */ /* 0x004fc600078e02ff */
[----:B------:R-:W-:-:S04]  /*6970*/  FADD.FTZ R41, R42, R41 ;  /* 0x000000292a297221 */ /* 0x000fc80000010000 */
[----:B------:R-:W-:Y:S01]  /*6980*/  FADD.FTZ R40, R41, R40 ;  /* 0x0000002829287221 */ /* 0x000fe20000010000 */
[----:B0-----:R-:W-:-:S03]  /*6990*/  IMAD R5, R154, R15, R0 ;  /* 0x0000000f9a057224 */ /* 0x001fc600078e0200 */
[----:B------:R-:W-:Y:S01]  /*69a0*/  FADD.FTZ R145, R40, R39 ;  /* 0x0000002728917221 */ /* 0x000fe20000010000 */
[----:B------:R-:W-:-:S04]  /*69b0*/  IMAD.WIDE.U32 R2, R154, R14, UR8 ;  /* 0x000000089a027e25 */ /* 0x000fc8000f8e000e */
[C---:B-----5:R-:W-:Y:S01]  /*69c0*/  IMAD R0, R28.reuse, UR14, RZ ;  /* 0x0000000e1c007c24 */ /* 0x060fe2000f8e02ff */
[----:B------:R-:W-:Y:S01]  /*69d0*/  IADD3 R3, R3, R5, RZ ;  /* 0x0000000503037210 */ /* 0x000fe20007ffe0ff */
[----:B------:R-:W-:Y:S02]  /*69e0*/  STS.128 [R93], R16 ;  /* 0x000000105d007388 */ /* 0x000fe40000000c00 */
[----:B------:R-:W-:Y:S02]  /*69f0*/  IMAD R5, R29, UR15, R0 ;  /* 0x0000000f1d057c24 */ /* 0x000fe4000f8e0200 */
[----:B------:R-:W-:Y:S01]  /*6a00*/  IMAD.WIDE.U32 R2, R28, UR15, R2 ;  /* 0x0000000f1c027c25 */ /* 0x000fe2000f8e0002 */
[----:B------:R-:W-:Y:S01]  /*6a10*/  STS.128 [R93+0x10], R20 ;  /* 0x000010145d007388 */ /* 0x000fe20000000c00 */
[----:B------:R-:W-:-:S03]  /*6a20*/  NOP ;  /* 0x0000000000007918 */ /* 0x000fc60000000000 */
[----:B------:R-:W0:Y:S01]  /*6a30*/  LDS.128 R8, [R112] ;  /* 0x0000000070087984 */ /* 0x000e220000000c00 */
[----:B------:R-:W-:Y:S02]  /*6a40*/  IADD3 R0, R3, R5, RZ ;  /* 0x0000000503007210 */ /* 0x000fe40007ffe0ff */
[C---:B-1----:R-:W-:Y:S01]  /*6a50*/  LEA R4, P0, R2.reuse, R30, 0x1 ;  /* 0x0000001e02047211 */ /* 0x042fe200078008ff */
[----:B------:R-:W1:Y:S03]  /*6a60*/  LDS.128 R24, [R112+0x200] ;  /* 0x0002000070187984 */ /* 0x000e660000000c00 */
[----:B------:R-:W-:Y:S02]  /*6a70*/  LEA.HI.X R5, R2, R31, R0, 0x1, P0 ;  /* 0x0000001f02057211 */ /* 0x000fe400000f0c00 */
[C---:B------:R-:W-:Y:S02]  /*6a80*/  ISETP.GT.AND P0, PT, R115.reuse, 0x1, PT ;  /* 0x000000017300780c */ /* 0x040fe40003f04270 */
[----:B------:R-:W-:Y:S01]  /*6a90*/  IADD3 R115, R115, -0x1, RZ ;  /* 0xffffffff73737810 */ /* 0x000fe20007ffe0ff */
[----:B------:R-:W-:-:S05]  /*6aa0*/  IMAD.WIDE R2, R113, 0x10, R4 ;  /* 0x0000001071027825 */ /* 0x000fca00078e0204 */
[----:B0-----:R0:W-:Y:S04]  /*6ab0*/  STG.E.128 desc[UR10][R2.64+-0x800], R8 ;  /* 0xfff8000802007986 */ /* 0x0011e8000c101d0a */
[----:B-1----:R0:W-:Y:S01]  /*6ac0*/  STG.E.128 desc[UR10][R2.64+-0x600], R24 ;  /* 0xfffa001802007986 */ /* 0x0021e2000c101d0a */
[----:B------:R-:W-:Y:S05]  /*6ad0*/  @P0 BRA `(.L_x_6511) ;  /* 0xffffff9c00d00947 */ /* 0x000fea000383ffff */
.L_x_6464:
        /* <DEDUP_REMOVED lines=35> */
.L_x_6513:
[----:B------:R-:W-:Y:S05]  /*6d10*/  BSYNC B0 ;  /* 0x0000000000007941 */ /* 0x000fea0003800000 */
.L_x_6512:
        /* <DEDUP_REMOVED lines=8> */
[----:B0-----:R-:W0:Y:S01]  /*6da0*/  S2R R9, SR_TID.X ;  /* 0x0000000000097919 */ /* 0x001e220000002100 */
[----:B--2---:R-:W-:-:S05]  /*6db0*/  @P0 FADD R0, R0, R145 ;  /* 0x0000009100000221 */ /* 0x004fca0000000000 */
[----:B------:R-:W2:Y:S01]  /*6dc0*/  SHFL.DOWN P0, R3, R0, 0x2, 0x1f ;  /* 0x08401f0000037f89 */ /* 0x000ea20000000000 */
[----:B---3--:R-:W-:-:S13]  /*6dd0*/  ISETP.NE.AND P1, PT, R4, RZ, PT ;  /* 0x000000ff0400720c */ /* 0x008fda0003f25270 */
[----:B-1----:R-:W1:Y:S01]  /*6de0*/  @!P1 S2R R7, SR_CgaCtaId ;  /* 0x0000000000079919 */ /* 0x002e620000008800 */
[----:B------:R-:W-:Y:S01]  /*6df0*/  @!P1 MOV R6, 0x400 ;  /* 0x0000040000069802 */ /* 0x000fe20000000f00 */
[----:B--2---:R-:W-:Y:S01]  /*6e00*/  @P0 FADD R3, R0, R3 ;  /* 0x0000000300030221 */ /* 0x004fe20000000000 */
[----:B0-----:R-:W-:-:S04]  /*6e10*/  @!P1 SHF.R.S32.HI R0, RZ, 0x1f, R9 ;  /* 0x0000001fff009819 */ /* 0x001fc80000011409 */
[----:B------:R-:W0:Y:S01]  /*6e20*/  SHFL.DOWN P0, R2, R3, 0x4, 0x1f ;  /* 0x08801f0003027f89 */ /* 0x000e220000000000 */
[----:B------:R-:W-:-:S04]  /*6e30*/  @!P1 LEA.HI R0, R0, R9, RZ, 0x5 ;  /* 0x0000000900009211 */ /* 0x000fc800078f28ff */
[----:B------:R-:W-:Y:S01]  /*6e40*/  @!P1 SHF.R.S32.HI R0, RZ, 0x5, R0 ;  /* 0x00000005ff009819 */ /* 0x000fe20000011400 */
[----:B0-----:R-:W-:Y:S01]  /*6e50*/  @P0 FADD R2, R3, R2 ;  /* 0x0000000203020221 */ /* 0x001fe20000000000 */
[----:B-1----:R-:W-:-:S04]  /*6e60*/  @!P1 LEA R3, R7, R6, 0x18 ;  /* 0x0000000607039211 */ /* 0x002fc800078ec0ff */
        /* <DEDUP_REMOVED lines=15> */
[----:B------:R-:W-:Y:S01]  /*6f60*/  MOV R9, RZ ;  /* 0x000000ff00097202 */ /* 0x000fe20000000f00 */
[----:B------:R-:W-:Y:S06]  /*6f70*/  BRA `(.L_x_6516) ;  /* 0x0000000000047947 */ /* 0x000fec0003800000 */
.L_x_6515:
[----:B0-----:R-:W0:Y:S02]  /*6f80*/  S2R R9, SR_TID.X ;  /* 0x0000000000097919 */ /* 0x001e240000002100 */
.L_x_6516:
[----:B------:R-:W-:Y:S05]  /*6f90*/  BSYNC B0 ;  /* 0x0000000000007941 */ /* 0x000fea0003800000 */
.L_x_6514:
[----:B------:R-:W-:Y:S02]  /*6fa0*/  ULDC UR12, c[0x0][0x21c] ;  /* 0x00008700000c7ab9 */ /* 0x000fe40000000800 */
[----:B0-----:R-:W-:-:S13]  /*6fb0*/  ISETP.GE.AND P0, PT, R9, UR12, PT ;  /* 0x0000000c09007c0c */ /* 0x001fda000bf06270 */
[----:B------:R-:W-:Y:S05]  /*6fc0*/  @P0 EXIT ;  /* 0x000000000000094d */ /* 0x000fea0003800000 */
[----:B------:R-:W0:Y:S01]  /*6fd0*/  S2UR UR5, SR_CgaCtaId ;  /* 0x00000000000579c3 */ /* 0x000e220000008800 */
[----:B------:R-:W-:Y:S01]  /*6fe0*/  ULDC.64 UR6, c[0x0][0x338] ;  /* 0x0000ce0000067ab9 */ /* 0x000fe20000000a00 */
[----:B------:R-:W-:Y:S01]  /*6ff0*/  UMOV UR4, 0x400 ;  /* 0x0000040000047882 */ /* 0x000fe20000000000 */
[----:B------:R-:W-:Y:S01]  /*7000*/  IMAD R151, R151, UR6, RZ ;  /* 0x0000000697977c24 */ /* 0x000fe2000f8e02ff */
[----:B------:R-:W-:Y:S01]  /*7010*/  ULDC.64 UR8, c[0x0][0x3c0] ;  /* 0x0000f00000087ab9 */ /* 0x000fe20000000a00 */
[----:B--2---:R-:W-:-:S04]  /*7020*/  IMAD.WIDE.U32 R2, R154, UR6, RZ ;  /* 0x000000069a027c25 */ /* 0x004fc8000f8e00ff */
[----:B------:R-:W-:Y:S01]  /*7030*/  IMAD R13, R154, UR7, R151 ;  /* 0x000000079a0d7c24 */ /* 0x000fe2000f8e0297 */
[----:B------:R-:W-:-:S04]  /*7040*/  ULDC.64 UR6, c[0x0][0x340] ;  /* 0x0000d00000067ab9 */ /* 0x000fc80000000a00 */
[----:B------:R-:W-:Y:S01]  /*7050*/  IADD3 R13, R3, R13, RZ ;  /* 0x0000000d030d7210 */ /* 0x000fe20007ffe0ff */
[----:B0-----:R-:W-:-:S03]  /*7060*/  ULEA UR4, UR5, UR4, 0x18 ;  /* 0x0000000405047291 */ /* 0x001fc6000f8ec03f */
[----:B------:R-:W-:-:S09]  /*7070*/  ULDC UR5, c[0x0][0x0] ;  /* 0x0000000000057ab9 */ /* 0x000fd20000000800 */
.L_x_6517:
[----:B------:R-:W-:Y:S02]  /*7080*/  LEA R0, R9, UR4, 0x2 ;  /* 0x0000000409007c11 */ /* 0x000fe4000f8e10ff */
[----:B---3--:R-:W-:Y:S02]  /*7090*/  SHF.R.S32.HI R4, RZ, 0x1f, R9 ;  /* 0x0000001fff047819 */ /* 0x008fe40000011409 */
[----:B------:R-:W-:Y:S01]  /*70a0*/  MOV R5, R13 ;  /* 0x0000000d00057202 */ /* 0x000fe20000000f00 */
[----:B0-----:R-:W0:Y:S02]  /*70b0*/  LDS R11, [R0+0x46c0] ;  /* 0x0046c000000b7984 */ /* 0x001e240000000800 */
[----:B------:R-:W-:Y:S01]  /*70c0*/  IMAD R6, R4, UR6, RZ ;  /* 0x0000000604067c24 */ /* 0x000fe2000f8e02ff */
[----:B------:R-:W-:-:S03]  /*70d0*/  MOV R4, R2 ;  /* 0x0000000200047202 */ /* 0x000fc60000000f00 */
[C---:B-1----:R-:W-:Y:S02]  /*70e0*/  IMAD R7, R9.reuse, UR7, R6 ;  /* 0x0000000709077c24 */ /* 0x042fe4000f8e0206 */
        /* <DEDUP_REMOVED lines=9> */
.L_x_6470:
[----:B------:R-:W-:Y:S01]  /*7180*/  HFMA2.MMA R88, -RZ, RZ, 0, 5.9604644775390625e-08 ;  /* 0x00000001ff587435 */ /* 0x000fe200000001ff */
[----:B------:R-:W-:Y:S02]  /*7190*/  MOV R89, R70 ;  /* 0x0000004600597202 */ /* 0x000fe40000000f00 */
[----:B------:R-:W-:Y:S02]  /*71a0*/  MOV R91, RZ ;  /* 0x000000ff005b7202 */ /* 0x000fe40000000f00 */
[----:B------:R-:W-:-:S07]  /*71b0*/  MOV R74, 0xffffffff ;  /* 0xffffffff004a7802 */ /* 0x000fce0000000f00 */
[----:B-1---5:R-:W-:Y:S05]  /*71c0*/  WARPSYNC.COLLECTIVE R74, `(.L_x_6518) ;  /* 0x000000004a087348 */ /* 0x022fea0003c00000 */
[----:B------:R0:W2:Y:S02]  /*71d0*/  SHFL.UP P3, R72, R89, R88, R91 ;  /* 0x0400005859487389 */ /* 0x0000a4000006005b */
[----:B012--5:R-:W-:Y:S01]  /*71e0*/  ENDCOLLECTIVE ;  /* 0x000000000000791b */ /* 0x027fe20003800000 */
.L_x_6518:
[----:B------:R-:W-:Y:S02]  /*71f0*/  MOV R89, R71 ;  /* 0x0000004700597202 */ /* 0x000fe40000000f00 */
[----:B------:R-:W-:-:S07]  /*7200*/  MOV R73, R72 ;  /* 0x0000004800497202 */ /* 0x000fce0000000f00 */
[----:B------:R-:W-:Y:S05]  /*7210*/  WARPSYNC.COLLECTIVE R74, `(.L_x_6519) ;  /* 0x000000004a087348 */ /* 0x000fea0003c00000 */
[----:B------:R0:W1:Y:S02]  /*7220*/  SHFL.UP P3, R72, R89, R88, R91 ;  /* 0x0400005859487389 */ /* 0x000064000006005b */
[----:B01----:R-:W-:Y:S01]  /*7230*/  ENDCOLLECTIVE ;  /* 0x000000000000791b */ /* 0x003fe20003800000 */
.L_x_6519:
        /* <DEDUP_REMOVED lines=8> */
.L_x_6520:
[----:B------:R-:W-:Y:S02]  /*72c0*/  MOV R89, R71 ;  /* 0x0000004700597202 */ /* 0x000fe40000000f00 */
[----:B------:R-:W-:-:S07]  /*72d0*/  MOV R73, R72 ;  /* 0x0000004800497202 */ /* 0x000fce0000000f00 */
[----:B------:R-:W-:Y:S05]  /*72e0*/  WARPSYNC.COLLECTIVE R74, `(.L_x_6521) ;  /* 0x000000004a087348 */ /* 0x000fea0003c00000 */
[----:B------:R0:W1:Y:S02]  /*72f0*/  SHFL.UP P3, R72, R89, R88, R91 ;  /* 0x0400005859487389 */ /* 0x000064000006005b */
[----:B01----:R-:W-:Y:S01]  /*7300*/  ENDCOLLECTIVE ;  /* 0x000000000000791b */ /* 0x003fe20003800000 */
.L_x_6521:
        /* <DEDUP_REMOVED lines=8> */
.L_x_6522:
[----:B------:R-:W-:Y:S02]  /*7390*/  MOV R89, R71 ;  /* 0x0000004700597202 */ /* 0x000fe40000000f00 */
[----:B------:R-:W-:-:S07]  /*73a0*/  MOV R73, R72 ;  /* 0x0000004800497202 */ /* 0x000fce0000000f00 */
[----:B------:R-:W-:Y:S05]  /*73b0*/  WARPSYNC.COLLECTIVE R74, `(.L_x_6523) ;  /* 0x000000004a087348 */ /* 0x000fea0003c00000 */
[----:B------:R0:W1:Y:S02]  /*73c0*/  SHFL.UP P3, R72, R89, R88, R91 ;  /* 0x0400005859487389 */ /* 0x000064000006005b */
[----:B01----:R-:W-:Y:S01]  /*73d0*/  ENDCOLLECTIVE ;  /* 0x000000000000791b */ /* 0x003fe20003800000 */
.L_x_6523:
        /* <DEDUP_REMOVED lines=8> */
.L_x_6524:
[----:B------:R-:W-:Y:S02]  /*7460*/  MOV R89, R71 ;  /* 0x0000004700597202 */ /* 0x000fe40000000f00 */
[----:B------:R-:W-:-:S07]  /*7470*/  MOV R73, R72 ;  /* 0x0000004800497202 */ /* 0x000fce0000000f00 */
[----:B------:R-:W-:Y:S05]  /*7480*/  WARPSYNC.COLLECTIVE R74, `(.L_x_6525) ;  /* 0x000000004a087348 */ /* 0x000fea0003c00000 */
[----:B------:R0:W1:Y:S02]  /*7490*/  SHFL.UP P3, R72, R89, R88, R91 ;  /* 0x0400005859487389 */ /* 0x000064000006005b */
[----:B01----:R-:W-:Y:S01]  /*74a0*/  ENDCOLLECTIVE ;  /* 0x000000000000791b */ /* 0x003fe20003800000 */
.L_x_6525:
        /* <DEDUP_REMOVED lines=8> */
.L_x_6526:
[----:B------:R-:W-:Y:S02]  /*7530*/  MOV R89, R71 ;  /* 0x0000004700597202 */ /* 0x000fe40000000f00 */
[----:B------:R-:W-:-:S07]  /*7540*/  MOV R73, R72 ;  /* 0x0000004800497202 */ /* 0x000fce0000000f00 */
[----:B------:R-:W-:Y:S05]  /*7550*/  WARPSYNC.COLLECTIVE R74, `(.L_x_6527) ;  /* 0x000000004a087348 */ /* 0x000fea0003c00000 */
[----:B------:R0:W1:Y:S02]  /*7560*/  SHFL.UP P3, R72, R89, R88, R91 ;  /* 0x0400005859487389 */ /* 0x000064000006005b */
[----:B01----:R-:W-:Y:S01]  /*7570*/  ENDCOLLECTIVE ;  /* 0x000000000000791b */ /* 0x003fe20003800000 */
.L_x_6527:
[----:B------:R-:W-:Y:S05]  /*7580*/  BRA `(.L_x_6528) ;  /* 0xffffffc8002c7947 */ /* 0x000fea000383ffff */
.L_x_6471:
        /* <DEDUP_REMOVED lines=8> */
.L_x_6530:
[----:B------:R-:W-:Y:S05]  /*7610*/  BSYNC B0 ;  /* 0x0000000000007941 */ /* 0x000fea0003800000 */
.L_x_6529:
[----:B------:R-:W-:Y:S05]  /*7620*/  BRA `(.L_x_6531) ;  /* 0xffffffc800187947 */ /* 0x000fea000383ffff */
.L_x_6472:
        /* <DEDUP_REMOVED lines=8> */
.L_x_6533:
[----:B------:R-:W-:Y:S05]  /*76b0*/  BSYNC B0 ;  /* 0x0000000000007941 */ /* 0x000fea0003800000 */
.L_x_6532:
[----:B------:R-:W-:Y:S05]  /*76c0*/  BRA `(.L_x_6534) ;  /* 0xffffffc400f87947 */ /* 0x000fea000383ffff */
.L_x_6473:
        /* <DEDUP_REMOVED lines=8> */
.L_x_6536:
[----:B------:R-:W-:Y:S05]  /*7750*/  BSYNC B0 ;  /* 0x0000000000007941 */ /* 0x000fea0003800000 */
.L_x_6535:
        /* <DEDUP_REMOVED lines=11> */
.L_x_6537:
[----:B------:R-:W-:Y:S05]  /*7810*/  WARPSYNC.COLLECTIVE R74, `(.L_x_6538) ;  /* 0x000000004a087348 */ /* 0x000fea0003c00000 */
[----:B------:R0:W1:Y:S02]  /*7820*/  SHFL.IDX P3, R73, R75, R242, R243 ;  /* 0x000000f24b497389 */ /* 0x00006400000600f3 */
[----:B01----:R-:W-:Y:S01]  /*7830*/  ENDCOLLECTIVE ;  /* 0x000000000000791b */ /* 0x003fe20003800000 */
.L_x_6538:
[----:B------:R-:W-:Y:S02]  /*7840*/  MOV R75, R153 ;  /* 0x00000099004b7202 */ /* 0x000fe40000000f00 */
[----:B------:R-:W-:Y:S02]  /*7850*/  MOV R71, R72 ;  /* 0x0000004800477202 */ /* 0x000fe40000000f00 */
[----:B------:R-:W-:-:S07]  /*7860*/  MOV R72, R73 ;  /* 0x0000004900487202 */ /* 0x000fce0000000f00 */
[----:B------:R-:W-:Y:S05]  /*7870*/  WARPSYNC.COLLECTIVE R74, `(.L_x_6539) ;  /* 0x000000004a087348 */ /* 0x000fea0003c00000 */
[----:B------:R0:W1:Y:S02]  /*7880*/  SHFL.IDX P3, R73, R75, R242, R243 ;  /* 0x000000f24b497389 */ /* 0x00006400000600f3 */
[----:B01----:R-:W-:Y:S01]  /*7890*/  ENDCOLLECTIVE ;  /* 0x000000000000791b */ /* 0x003fe20003800000 */
.L_x_6539:
[----:B------:R-:W-:Y:S05]  /*78a0*/  BRA `(.L_x_6540) ;  /* 0xffffffc400987947 */ /* 0x000fea000383ffff */
.L_x_6475:
        /* <DEDUP_REMOVED lines=9> */
.L_x_6541:
[----:B------:R-:W-:Y:S02]  /*7940*/  MOV R241, R69 ;  /* 0x0000004500f17202 */ /* 0x000fe40000000f00 */
[----:B------:R-:W-:-:S07]  /*7950*/  MOV R73, R239 ;  /* 0x000000ef00497202 */ /* 0x000fce0000000f00 */
[----:B------:R-:W-:Y:S05]  /*7960*/  WARPSYNC.COLLECTIVE R74, `(.L_x_6542) ;  /* 0x000000004a087348 */ /* 0x000fea0003c00000 */
[----:B------:R0:W1:Y:S02]  /*7970*/  SHFL.DOWN P6, R239, R241, R244, R245 ;  /* 0x080000f4f1ef7389 */ /* 0x00006400000c00f5 */
[----:B01----:R-:W-:Y:S01]  /*7980*/  ENDCOLLECTIVE ;  /* 0x000000000000791b */ /* 0x003fe20003800000 */
.L_x_6542:
        /* <DEDUP_REMOVED lines=8> */
.L_x_6543:
[----:B------:R-:W-:Y:S02]  /*7a10*/  MOV R241, R69 ;  /* 0x0000004500f17202 */ /* 0x000fe40000000f00 */
[----:B------:R-:W-:-:S07]  /*7a20*/  MOV R73, R239 ;  /* 0x000000ef00497202 */ /* 0x000fce0000000f00 */
[----:B------:R-:W-:Y:S05]  /*7a30*/  WARPSYNC.COLLECTIVE R74, `(.L_x_6544) ;  /* 0x000000004a087348 */ /* 0x000fea0003c00000 */
[----:B------:R0:W1:Y:S02]  /*7a40*/  SHFL.DOWN P6, R239, R241, R244, R245 ;  /* 0x080000f4f1ef7389 */ /* 0x00006400000c00f5 */
[----:B01----:R-:W-:Y:S01]  /*7a50*/  ENDCOLLECTIVE ;  /* 0x000000000000791b */ /* 0x003fe20003800000 */
.L_x_6544:
        /* <DEDUP_REMOVED lines=8> */
.L_x_6545:
[----:B------:R-:W-:Y:S02]  /*7ae0*/  MOV R241, R69 ;  /* 0x0000004500f17202 */ /* 0x000fe40000000f00 */
[----:B------:R-:W-:-:S07]  /*7af0*/  MOV R73, R239 ;  /* 0x000000ef00497202 */ /* 0x000fce0000000f00 */
[----:B------:R-:W-:Y:S05]  /*7b00*/  WARPSYNC.COLLECTIVE R74, `(.L_x_6546) ;  /* 0x000000004a087348 */ /* 0x000fea0003c00000 */
[----:B------:R0:W1:Y:S02]  /*7b10*/  SHFL.DOWN P6, R239, R241, R244, R245 ;  /* 0x080000f4f1ef7389 */ /* 0x00006400000c00f5 */
[----:B01----:R-:W-:Y:S01]  /*7b20*/  ENDCOLLECTIVE ;  /* 0x000000000000791b */ /* 0x003fe20003800000 */
.L_x_6546:
        /* <DEDUP_REMOVED lines=8> */
.L_x_6547:
[----:B------:R-:W-:Y:S02]  /*7bb0*/  MOV R241, R69 ;  /* 0x0000004500f17202 */ /* 0x000fe40000000f00 */
[----:B------:R-:W-:-:S07]  /*7bc0*/  MOV R73, R239 ;  /* 0x000000ef00497202 */ /* 0x000fce0000000f00 */
[----:B------:R-:W-:Y:S05]  /*7bd0*/  WARPSYNC.COLLECTIVE R74, `(.L_x_6548) ;  /* 0x000000004a087348 */ /* 0x000fea0003c00000 */
[----:B------:R0:W1:Y:S02]  /*7be0*/  SHFL.DOWN P6, R239, R241, R244, R245 ;  /* 0x080000f4f1ef7389 */ /* 0x00006400000c00f5 */
[----:B01----:R-:W-:Y:S01]  /*7bf0*/  ENDCOLLECTIVE ;  /* 0x000000000000791b */ /* 0x003fe20003800000 */
.L_x_6548:
        /* <DEDUP_REMOVED lines=8> */
.L_x_6549:
[----:B------:R-:W-:Y:S02]  /*7c80*/  MOV R241, R69 ;  /* 0x0000004500f17202 */ /* 0x000fe40000000f00 */
[----:B------:R-:W-:-:S07]  /*7c90*/  MOV R73, R239 ;  /* 0x000000ef00497202 */ /* 0x000fce0000000f00 */
[----:B------:R-:W-:Y:S05]  /*7ca0*/  WARPSYNC.COLLECTIVE R74, `(.L_x_6550) ;  /* 0x000000004a087348 */ /* 0x000fea0003c00000 */
[----:B------:R0:W1:Y:S02]  /*7cb0*/  SHFL.DOWN P6, R239, R241, R244, R245 ;  /* 0x080000f4f1ef7389 */ /* 0x00006400000c00f5 */
[----:B01----:R-:W-:Y:S01]  /*7cc0*/  ENDCOLLECTIVE ;  /* 0x000000000000791b */ /* 0x003fe20003800000 */
.L_x_6550:
        /* <DEDUP_REMOVED lines=9> */
.L_x_6551:
[----:B------:R-:W-:Y:S02]  /*7d60*/  MOV R75, R69 ;  /* 0x00000045004b7202 */ /* 0x000fe40000000f00 */
[----:B------:R-:W-:-:S07]  /*7d70*/  MOV R237, R73 ;  /* 0x0000004900ed7202 */ /* 0x000fce0000000f00 */
[----:B------:R-:W-:Y:S05]  /*7d80*/  WARPSYNC.COLLECTIVE R74, `(.L_x_6552) ;  /* 0x000000004a087348 */ /* 0x000fea0003c00000 */
[----:B------:R0:W1:Y:S02]  /*7d90*/  SHFL.IDX P3, R73, R75, R242, R243 ;  /* 0x000000f24b497389 */ /* 0x00006400000600f3 */
[----:B01----:R-:W-:Y:S01]  /*7da0*/  ENDCOLLECTIVE ;  /* 0x000000000000791b */ /* 0x003fe20003800000 */
.L_x_6552:
[----:B------:R-:W-:Y:S05]  /*7db0*/  WARPSYNC.COLLECTIVE R74, `(.L_x_6553) ;  /* 0x000000004a087348 */ /* 0x000fea0003c00000 */
[----:B------:R0:W1:Y:S02]  /*7dc0*/  SHFL.DOWN P6, R239, R241, R244, R245 ;  /* 0x080000f4f1ef7389 */ /* 0x00006400000c00f5 */
[----:B01----:R-:W-:Y:S01]  /*7dd0*/  ENDCOLLECTIVE ;  /* 0x000000000000791b */ /* 0x003fe20003800000 */
.L_x_6553:
[----:B------:R-:W-:Y:S02]  /*7de0*/  MOV R75, R80 ;  /* 0x00000050004b7202 */ /* 0x000fe40000000f00 */
[----:B------:R-:W-:Y:S02]  /*7df0*/  MOV R241, R69 ;  /* 0x0000004500f17202 */ /* 0x000fe40000000f00 */
[----:B------:R-:W-:Y:S02]  /*7e00*/  MOV R238, R73 ;  /* 0x0000004900ee7202 */ /* 0x000fe40000000f00 */
[----:B------:R-:W-:-:S07]  /*7e10*/  MOV R72, R239 ;  /* 0x000000ef00487202 */ /* 0x000fce0000000f00 */
[----:B------:R-:W-:Y:S05]  /*7e20*/  WARPSYNC.COLLECTIVE R74, `(.L_x_6554) ;  /* 0x000000004a087348 */ /* 0x000fea0003c00000 */
[----:B------:R0:W1:Y:S02]  /*7e30*/  SHFL.DOWN P6, R239, R241, R244, R245 ;  /* 0x080000f4f1ef7389 */ /* 0x00006400000c00f5 */
[----:B01----:R-:W-:Y:S01]  /*7e40*/  ENDCOLLECTIVE ;  /* 0x000000000000791b */ /* 0x003fe20003800000 */
.L_x_6554:
[----:B------:R-:W-:Y:S05]  /*7e50*/  WARPSYNC.COLLECTIVE R74, `(.L_x_6555) ;  /* 0x000000004a087348 */ /* 0x000fea0003c00000 */
[----:B------:R0:W1:Y:S02]  /*7e60*/  SHFL.IDX P3, R73, R75, R242, R243 ;  /* 0x000000f24b497389 */ /* 0x00006400000600f3 */
[----:B01----:R-:W-:Y:S01]  /*7e70*/  ENDCOLLECTIVE ;  /* 0x000000000000791b */ /* 0x003fe20003800000 */
.L_x_6555:
[----:B------:R-:W-:Y:S02]  /*7e80*/  MOV R75, R81 ;  /* 0x00000051004b7202 */ /* 0x000fe40000000f00 */
[----:B------:R-:W-:-:S07]  /*7e90*/  MOV R240, R73 ;  /* 0x0000004900f07202 */ /* 0x000fce0000000f00 */
[----:B------:R-:W-:Y:S05]  /*7ea0*/  WARPSYNC.COLLECTIVE R74, `(.L_x_6556) ;  /* 0x000000004a087348 */ /* 0x000fea0003c00000 */
[----:B------:R0:W1:Y:S02]  /*7eb0*/  SHFL.IDX P3, R73, R75, R242, R243 ;  /* 0x000000f24b497389 */ /* 0x00006400000600f3 */
[----:B01----:R-:W-:Y:S01]  /*7ec0*/  ENDCOLLECTIVE ;  /* 0x000000000000791b */ /* 0x003fe20003800000 */
.L_x_6556:
[----:B------:R-:W-:Y:S05]  /*7ed0*/  BRA `(.L_x_6557) ;  /* 0xffffffc400a07947 */ /* 0x000fea000383ffff */
.L_x_6558:
        /* <DEDUP_REMOVED lines=10> */
.L_x_10973:


//--------------------- .text._Z25selective_scan_bwd_kernelI32Selective_Scan_bwd_kernel_traitsILi64ELi16ELb1ELb1ELb1ELb1ELb0EN3c108BFloat16EfEEv12SSMParamsBwd --------------------------
	.section	.text._Z25selective_scan_bwd_kernelI32Selective_Scan_bwd_kernel_traitsILi64ELi16ELb1ELb1ELb1ELb1ELb0EN3c108BFloat16EfEEv12SSMParamsBwd,"ax",@progbits
	.align	128
        .global         _Z25selective_scan_bwd_kernelI32Selective_Scan_bwd_kernel_traitsILi64ELi16ELb1ELb1ELb1ELb1ELb0EN3c108BFloat16EfEEv12SSMParamsBwd
        .type           _Z25selective_scan_bwd_kernelI32Selective_Scan_bwd_kernel_traitsILi64ELi16ELb1ELb1ELb1ELb1ELb0EN3c108BFloat16EfEEv12SSMParamsBwd,@function
        .size           _Z25selective_scan_bwd_kernelI32Selective_Scan_bwd_kernel_traitsILi64ELi16ELb1ELb1ELb1ELb1ELb0EN3c108BFloat16EfEEv12SSMParamsBwd,(.L_x_10974 - _Z25selective_scan_bwd_kernelI32Selective_Scan_bwd_kernel_traitsILi64ELi16ELb1ELb1ELb1ELb1ELb0EN3c108BFloat16EfEEv12SSMParamsBwd)
        .other          _Z25selective_scan_bwd_kernelI32Selective_Scan_bwd_kernel_traitsILi64ELi16ELb1ELb1ELb1ELb1ELb0EN3c108BFloat16EfEEv12SSMParamsBwd,@"STO_CUDA_ENTRY STV_DEFAULT"
_Z25selective_scan_bwd_kernelI32Selective_Scan_bwd_kernel_traitsILi64ELi16ELb1ELb1ELb1ELb1ELb0EN3c108BFloat16EfEEv12SSMParamsBwd:
.text._Z25selective_scan_bwd_kernelI32Selective_Scan_bwd_kernel_traitsILi64ELi16ELb1ELb1ELb1ELb1ELb0EN3c108BFloat16EfEEv12SSMParamsBwd:
        /* <DEDUP_REMOVED lines=49> */
[----:B------:R-:W-:Y:S01]  /*0310*/  UIMAD UR6, UR15, UR9, UR6 ;  /* 0x000000090f0672a4 */ /* 0x000fe2000f8e0206 */
[----:B------:R-:W3:Y:S02]  /*0320*/  LDC.64 R38, c[0x0][0x2e0] ;  /* 0x0000b800ff267b82 */ /* 0x000ee40000000a00 */
[----:B------:R-:W-:Y:S01]  /*0330*/  ULDC.64 UR8, c[0x0][0x290] ;  /* 0x0000a40000087ab9 */ /* 0x000fe20000000a00 */
[----:B------:R-:W-:Y:S01]  /*0340*/  @!P1 IADD3 R0, R0, -R9, RZ ;  /* 0x8000000900009210 */ /* 0x000fe20007ffe0ff */
[----:B------:R-:W-:-:S03]  /*0350*/  UIADD3 UR5, UR5, UR6, URZ ;  /* 0x0000000605057290 */ /* 0x000fc6000fffe03f */
[----:B------:R-:W-:Y:S01]  /*0360*/  ISETP.GE.U32.AND P0, PT, R0, R9, PT ;  /* 0x000000090000720c */ /* 0x000fe20003f06070 */
[----:B------:R-:W-:Y:S01]  /*0370*/  UIMAD.WIDE.U32 UR6, UR15, UR8, URZ ;  /* 0x000000080f0672a5 */ /* 0x000fe2000f8e003f */
[C---:B------:R-:W-:Y:S01]  /*0380*/  LOP3.LUT R0, R25.reuse, R8, RZ, 0x3c, !PT ;  /* 0x0000000819007212 */ /* 0x040fe200078e3cff */
        /* <DEDUP_REMOVED lines=19> */
[C---:B------:R-:W-:Y:S01]  /*04c0*/  IMAD.WIDE.U32 R2, R25.reuse, R12, UR6 ;  /* 0x0000000619027e25 */ /* 0x040fe2000f8e000c */
[----:B------:R-:W-:Y:S01]  /*04d0*/  UIMAD UR9, UR14, UR10, URZ ;  /* 0x0000000a0e0972a4 */ /* 0x000fe2000f8e023f */
[----:B------:R-:W-:Y:S01]  /*04e0*/  @!P2 IADD3 R22, -R22, RZ, RZ ;  /* 0x000000ff1616a210 */ /* 0x000fe20007ffe1ff */
[----:B------:R-:W-:Y:S01]  /*04f0*/  UIADD3 UR5, UR5, UR8, URZ ;  /* 0x0000000805057290 */ /* 0x000fe2000fffe03f */
[----:B------:R-:W-:Y:S01]  /*0500*/  IMAD R0, R25, R13, R0 ;  /* 0x0000000d19007224 */ /* 0x000fe200078e0200 */
[----:B------:R-:W-:Y:S01]  /*0510*/  IADD3 R13, P0, R7, R2, RZ ;  /* 0x00000002070d7210 */ /* 0x000fe20007f1e0ff */
[----:B------:R-:W-:Y:S01]  /*0520*/  UIMAD.WIDE.U32 UR6, UR15, UR10, URZ ;  /* 0x0000000a0f0672a5 */ /* 0x000fe2000f8e003f */
[----:B------:R-:W-:Y:S01]  /*0530*/  @!P1 LOP3.LUT R22, RZ, R8, RZ, 0x33, !PT ;  /* 0x00000008ff169212 */ /* 0x000fe200078e33ff */
[----:B------:R-:W-:Y:S01]  /*0540*/  UIMAD UR9, UR15, UR11, UR9 ;  /* 0x0000000b0f0972a4 */ /* 0x000fe2000f8e0209 */
[----:B------:R-:W-:-:S02]  /*0550*/  IADD3.X R8, R9, R3, R0, P0, !PT ;  /* 0x0000000309087210 */ /* 0x000fc400007fe400 */
[----:B------:R-:W-:Y:S01]  /*0560*/  ULDC.64 UR10, c[0x0][0x310] ;  /* 0x0000c400000a7ab9 */ /* 0x000fe20000000a00 */
[----:B------:R-:W-:Y:S01]  /*0570*/  SHF.R.S32.HI R21, RZ, 0x1f, R22 ;  /* 0x0000001fff157819 */ /* 0x000fe20000011416 */
[-C--:B----4-:R-:W-:Y:S01]  /*0580*/  IMAD R0, R26, R16.reuse, RZ ;  /* 0x000000101a007224 */ /* 0x090fe200078e02ff */
[----:B------:R-:W-:Y:S01]  /*0590*/  ISETP.NE.U32.AND P0, PT, RZ, UR10, PT ;  /* 0x0000000aff007c0c */ /* 0x000fe2000bf05070 */
[----:B------:R-:W-:Y:S01]  /*05a0*/  IMAD.WIDE.U32 R2, R25, R16, UR4 ;  /* 0x0000000419027e25 */ /* 0x000fe2000f8e0010 */
[----:B------:R-:W-:Y:S02]  /*05b0*/  UIADD3 UR7, UR7, UR9, URZ ;  /* 0x0000000907077290 */ /* 0x000fe4000fffe03f */
[----:B------:R-:W-:Y:S01]  /*05c0*/  ISETP.NE.AND.EX P0, PT, RZ, UR11, PT, P0 ;  /* 0x0000000bff007c0c */ /* 0x000fe2000bf05300 */
[----:B------:R-:W-:Y:S01]  /*05d0*/  IMAD R4, R21, R18, RZ ;  /* 0x0000001215047224 */ /* 0x000fe200078e02ff */
[----:B------:R-:W-:Y:S01]  /*05e0*/  IADD3 R11, P1, R7, R2, RZ ;  /* 0x00000002070b7210 */ /* 0x000fe20007f3e0ff */
[----:B------:R-:W-:Y:S01]  /*05f0*/  IMAD R0, R25, R17, R0 ;  /* 0x0000001119007224 */ /* 0x000fe200078e0200 */
[----:B------:R-:W-:Y:S01]  /*0600*/  ULDC.64 UR8, c[0x0][0x260] ;  /* 0x0000980000087ab9 */ /* 0x000fe20000000a00 */
[----:B------:R-:W-:-:S02]  /*0610*/  IMAD R17, R22, R19, R4 ;  /* 0x0000001316117224 */ /* 0x000fc400078e0204 */
[C---:B------:R-:W-:Y:S01]  /*0620*/  IMAD.WIDE.U32 R4, R22.reuse, R18, UR6 ;  /* 0x0000000616047e25 */ /* 0x040fe2000f8e0012 */
[----:B------:R-:W-:Y:S01]  /*0630*/  IADD3.X R6, R9, R3, R0, P1, !PT ;  /* 0x0000000309067210 */ /* 0x000fe20000ffe400 */
[----:B------:R-:W-:Y:S01]  /*0640*/  UIMAD UR6, UR14, UR8, URZ ;  /* 0x000000080e0672a4 */ /* 0x000fe2000f8e023f */
[----:B------:R-:W1:Y:S01]  /*0650*/  LDC.64 R18, c[0x0][0x2f0] ;  /* 0x0000bc00ff127b82 */ /* 0x000e620000000a00 */
[----:B------:R-:W-:Y:S01]  /*0660*/  IMAD R0, R21, R28, RZ ;  /* 0x0000001c15007224 */ /* 0x000fe200078e02ff */
[----:B------:R-:W-:Y:S01]  /*0670*/  UIMAD.WIDE.U32 UR4, UR15, UR8, URZ ;  /* 0x000000080f0472a5 */ /* 0x000fe2000f8e003f */
[----:B------:R-:W-:Y:S01]  /*0680*/  IADD3 R12, R5, R17, RZ ;  /* 0x00000011050c7210 */ /* 0x000fe20007ffe0ff */
[----:B------:R-:W-:Y:S01]  /*0690*/  UIMAD UR6, UR15, UR9, UR6 ;  /* 0x000000090f0672a4 */ /* 0x000fe2000f8e0206 */
[----:B------:R-:W-:Y:S01]  /*06a0*/  IMAD R5, R22, R29, R0 ;  /* 0x0000001d16057224 */ /* 0x000fe200078e0200 */
[----:B0-----:R-:W-:Y:S02]  /*06b0*/  ISETP.NE.U32.AND P1, PT, R30, RZ, PT ;  /* 0x000000ff1e00720c */ /* 0x001fe40003f25070 */
[----:B------:R-:W0:Y:S01]  /*06c0*/  @P0 LDC R0, c[0x0][0x214] ;  /* 0x00008500ff000b82 */ /* 0x000e220000000800 */
[----:B------:R-:W-:Y:S01]  /*06d0*/  UIADD3 UR5, UR5, UR6, URZ ;  /* 0x0000000605057290 */ /* 0x000fe2000fffe03f */
[----:B------:R-:W-:-:S02]  /*06e0*/  ISETP.NE.AND.EX P1, PT, R31, RZ, PT, P1 ;  /* 0x000000ff1f00720c */ /* 0x000fc40003f25310 */
[----:B---3--:R-:W-:-:S03]  /*06f0*/  ISETP.NE.U32.AND P2, PT, R32, RZ, PT ;  /* 0x000000ff2000720c */ /* 0x008fc60003f45070 */
[----:B------:R-:W-:Y:S01]  /*0700*/  IMAD.WIDE.U32 R2, R22, R28, UR4 ;  /* 0x0000000416027e25 */ /* 0x000fe2000f8e001c */
[----:B------:R-:W2:Y:S01]  /*0710*/  @P0 LDC R17, c[0x0][0x21c] ;  /* 0x00008700ff110b82 */ /* 0x000ea20000000800 */
[----:B------:R-:W-:Y:S02]  /*0720*/  ISETP.NE.AND.EX P2, PT, R33, RZ, PT, P2 ;  /* 0x000000ff2100720c */ /* 0x000fe40003f45320 */
[----:B------:R-:W-:-:S05]  /*0730*/  CS2R R118, SRZ ;  /* 0x0000000000767805 */ /* 0x000fca000001ff00 */
[----:B------:R-:W3:Y:S01]  /*0740*/  LDC.64 R28, c[0x0][0x3b8] ;  /* 0x0000ee00ff1c7b82 */ /* 0x000ee20000000a00 */
[----:B------:R-:W-:-:S07]  /*0750*/  @P1 LEA R118, P4, R25, R30, 0x2 ;  /* 0x0000001e19761211 */ /* 0x000fce00078810ff */
[----:B------:R-:W4:Y:S01]  /*0760*/  @P0 LDC.64 R120, c[0x0][0x310] ;  /* 0x0000c400ff780b82 */ /* 0x000f220000000a00 */
[C---:B------:R-:W-:Y:S02]  /*0770*/  IADD3 R4, P3, R7.reuse, R4, RZ ;  /* 0x0000000407047210 */ /* 0x040fe40007f7e0ff */
[----:B------:R-:W-:Y:S02]  /*0780*/  CS2R R116, SRZ ;  /* 0x0000000000747805 */ /* 0x000fe4000001ff00 */
[----:B------:R-:W-:Y:S02]  /*0790*/  IADD3 R7, P5, R7, R2, RZ ;  /* 0x0000000207077210 */ /* 0x000fe40007fbe0ff */
[----:B------:R-:W-:Y:S02]  /*07a0*/  IADD3 R2, R3, R5, RZ ;  /* 0x0000000503027210 */ /* 0x000fe40007ffe0ff */
[----:B------:R-:W-:Y:S02]  /*07b0*/  @P1 LEA.HI.X R119, R25, R31, R26, 0x2, P4 ;  /* 0x0000001f19771211 */ /* 0x000fe400020f141a */
[----:B------:R-:W-:-:S02]  /*07c0*/  IADD3.X R5, R9, R12, RZ, P3, !PT ;  /* 0x0000000c09057210 */ /* 0x000fc40001ffe4ff */
[----:B------:R-:W-:Y:S01]  /*07d0*/  ISETP.GE.AND P1, PT, R27, 0x1, PT ;  /* 0x000000011b00780c */ /* 0x000fe20003f26270 */
[----:B0-----:R-:W-:Y:S01]  /*07e0*/  @P0 IMAD R0, R0, UR15, R25 ;  /* 0x0000000f00000c24 */ /* 0x001fe2000f8e0219 */
[----:B------:R-:W-:-:S03]  /*07f0*/  @P2 LEA R116, P3, R25, R32, 0x2 ;  /* 0x0000002019742211 */ /* 0x000fc600078610ff */
[----:B------:R-:W-:Y:S01]  /*0800*/  @P0 IMAD R0, R0, R27, RZ ;  /* 0x0000001b00000224 */ /* 0x000fe200078e02ff */
[----:B------:R-:W-:Y:S02]  /*0810*/  @P2 LEA.HI.X R117, R25, R33, R26, 0x2, P3 ;  /* 0x0000002119752211 */ /* 0x000fe400018f141a */
[----:B-1----:R-:W-:Y:S02]  /*0820*/  LEA R16, P2, R15, R18, 0x1 ;  /* 0x000000120f107211 */ /* 0x002fe400078408ff */
[----:B------:R-:W-:Y:S01]  /*0830*/  LEA R14, P3, R13, R34, 0x1 ;  /* 0x000000220d0e7211 */ /* 0x000fe200078608ff */
[----:B--2---:R-:W-:Y:S01]  /*0840*/  @P0 IMAD R3, R0, R17, RZ ;  /* 0x0000001100030224 */ /* 0x004fe200078e02ff */
[----:B------:R-:W-:Y:S02]  /*0850*/  LEA.HI.X R15, R15, R19, R10, 0x1, P2 ;  /* 0x000000130f0f7211 */ /* 0x000fe400010f0c0a */
[----:B------:R-:W-:Y:S02]  /*0860*/  LEA.HI.X R13, R13, R35, R8, 0x1, P3 ;  /* 0x000000230d0d7211 */ /* 0x000fe400018f0c08 */
[----:B------:R-:W-:-:S02]  /*0870*/  IADD3.X R2, R9, R2, RZ, P5, !PT ;  /* 0x0000000209027210 */ /* 0x000fc40002ffe4ff */
[----:B---3--:R-:W-:Y:S02]  /*0880*/  LEA R12, P2, R11, R28, 0x1 ;  /* 0x0000001c0b0c7211 */ /* 0x008fe400078408ff */
[C---:B------:R-:W-:Y:S02]  /*0890*/  LEA R10, P3, R4.reuse, R36, 0x1 ;  /* 0x00000024040a7211 */ /* 0x040fe400078608ff */
[----:B------:R-:W-:Y:S01]  /*08a0*/  LEA R8, P4, R7, R38, 0x1 ;  /* 0x0000002607087211 */ /* 0x000fe200078808ff */
[----:B------:R-:W-:Y:S01]  /*08b0*/  HFMA2.MMA R18, -RZ, RZ, 0, 0 ;  /* 0x00000000ff127435 */ /* 0x000fe200000001ff */
[----:B----4-:R-:W-:Y:S01]  /*08c0*/  @P0 IMAD.WIDE R120, R3, 0x8, R120 ;  /* 0x0000000803780825 */ /* 0x010fe200078e0278 */
        /* <DEDUP_REMOVED lines=21> */
.L_x_6637:
[----:B------:R-:W-:Y:S01]  /*0a20*/  BAR.SYNC.DEFER_BLOCKING 0x0 ;  /* 0x0000000000007b1d */ /* 0x000fe20000010000 */
[----:B------:R-:W-:Y:S02]  /*0a30*/  SHF.L.U32 R104, R19, 0x1, RZ ;  /* 0x0000000113687819 */ /* 0x000fe400000006ff */
[----:B------:R-:W-:Y:S02]  /*0a40*/  MOV R28, R16 ;  /* 0x00000010001c7202 */ /* 0x000fe40000000f00 */
[----:B------:R-:W-:Y:S02]  /*0a50*/  LOP3.LUT R104, R104, 0xffffffc0, RZ, 0xc0, !PT ;  /* 0xffffffc068687812 */ /* 0x000fe400078ec0ff */
[----:B------:R-:W-:Y:S02]  /*0a60*/  MOV R29, R15 ;  /* 0x0000000f001d7202 */ /* 0x000fe40000000f00 */
[----:B0-----:R-:W-:-:S05]  /*0a70*/  LOP3.LUT R3, R104, 0x1f, R19, 0xf8, !PT ;  /* 0x0000001f68037812 */ /* 0x001fca00078ef813 */
[----:B------:R-:W-:-:S05]  /*0a80*/  IMAD.WIDE R28, R3, 0x10, R28 ;  /* 0x00000010031c7825 */ /* 0x000fca00078e021c */
[----:B------:R-:W2:Y:S04]  /*0a90*/  LDG.E.128 R32, desc[UR12][R28.64] ;  /* 0x0000000c1c207981 */ /* 0x000ea8000c1e1d00 */
[----:B------:R0:W3:Y:S01]  /*0aa0*/  LDG.E.128 R36, desc[UR12][R28.64+0x200] ;  /* 0x0002000c1c247981 */ /* 0x0000e2000c1e1d00 */
[----:B------:R-:W-:-:S04]  /*0ab0*/  IADD3 R0, R104, R17, RZ ;  /* 0x0000001168007210 */ /* 0x000fc80007ffe0ff */
[C---:B------:R-:W-:Y:S02]  /*0ac0*/  IADD3 R27, R0.reuse, R17, RZ ;  /* 0x00000011001b7210 */ /* 0x040fe40007ffe0ff */
[-C--:B------:R-:W-:Y:S02]  /*0ad0*/  LEA R2, R0, R6.reuse, 0x4 ;  /* 0x0000000600027211 */ /* 0x080fe400078e20ff */
[----:B------:R-:W-:Y:S02]  /*0ae0*/  LEA R27, R27, R6, 0x4 ;  /* 0x000000061b1b7211 */ /* 0x000fe400078e20ff */
[----:B0-----:R-:W-:Y:S02]  /*0af0*/  MOV R28, R14 ;  /* 0x0000000e001c7202 */ /* 0x001fe40000000f00 */
[----:B------:R-:W-:-:S03]  /*0b00*/  MOV R29, R13 ;  /* 0x0000000d001d7202 */ /* 0x000fc60000000f00 */
[----:B------:R-:W-:Y:S01]  /*0b10*/  IMAD.WIDE R122, R3, 0x10, R28 ;  /* 0x00000010037a7825 */ /* 0x000fe200078e021c */
        /* <DEDUP_REMOVED lines=8> */
[----:B------:R-:W-:-:S02]  /*0ba0*/  MOV R28, R12 ;  /* 0x0000000c001c7202 */ /* 0x000fc40000000f00 */
[----:B------:R-:W-:-:S03]  /*0bb0*/  MOV R29, R11 ;  /* 0x0000000b001d7202 */ /* 0x000fc60000000f00 */
        /* <DEDUP_REMOVED lines=8> */
[----:B------:R4:W3:Y:S01]  /*0c40*/  LDG.E.128 R56, desc[UR12][R40.64+0x200] ;  /* 0x0002000c28387981 */ /* 0x0008e2000c1e1d00 */
[C---:B0-----:R-:W-:Y:S01]  /*0c50*/  SHF.L.U32 R0, R60.reuse, 0x10, RZ ;  /* 0x000000103c007819 */ /* 0x041fe200000006ff */
[----:B------:R-:W-:Y:S01]  /*0c60*/  BSSY B0, `(.L_x_6560) ;  /* 0x0000069000007945 */ /* 0x000fe20003800000 */
[----:B------:R-:W-:-:S02]  /*0c70*/  PRMT R92, R60, 0x7632, R92 ;  /* 0x000076323c5c7816 */ /* 0x000fc4000000005c */
[----:B------:R-:W-:Y:S02]  /*0c80*/  PRMT R90, R61, 0x7632, R90 ;  /* 0x000076323d5a7816 */ /* 0x000fe4000000005a */
[----:B------:R-:W-:Y:S02]  /*0c90*/  PRMT R88, R62, 0x7632, R88 ;  /* 0x000076323e587816 */ /* 0x000fe40000000058 */
[----:B------:R-:W-:Y:S01]  /*0ca0*/  PRMT R86, R63, 0x7632, R86 ;  /* 0x000076323f567816 */ /* 0x000fe20000000056 */
[----:B----4-:R-:W0:Y:S01]  /*0cb0*/  LDC R41, c[0x0][0x21c] ;  /* 0x00008700ff297b82 */ /* 0x010e220000000800 */
[----:B------:R-:W-:Y:S02]  /*0cc0*/  SHF.L.U32 R40, R61, 0x10, RZ ;  /* 0x000000103d287819 */ /* 0x000fe400000006ff */
[----:B-1----:R-:W-:Y:S02]  /*0cd0*/  SHF.L.U32 R96, R37, 0x10, RZ ;  /* 0x0000001025607819 */ /* 0x002fe400000006ff */
[----:B------:R-:W-:-:S02]  /*0ce0*/  SHF.L.U32 R94, R39, 0x10, RZ ;  /* 0x00000010275e7819 */ /* 0x000fc400000006ff */
[----:B------:R-:W-:Y:S01]  /*0cf0*/  PRMT R84, R64, 0x7632, R84 ;  /* 0x0000763240547816 */ /* 0x000fe20000000054 */
[--C-:B-----5:R-:W-:Y:S01]  /*0d00*/  FADD.FTZ R96, R96, R23.reuse ;  /* 0x0000001760607221 */ /* 0x120fe20000010000 */
[----:B--2---:R-:W-:Y:S01]  /*0d10*/  SHF.L.U32 R98, R33, 0x10, RZ ;  /* 0x0000001021627819 */ /* 0x004fe200000006ff */
[----:B------:R-:W-:Y:S01]  /*0d20*/  FADD.FTZ R94, R94, R23 ;  /* 0x000000175e5e7221 */ /* 0x000fe20000010000 */
[----:B------:R-:W-:Y:S02]  /*0d30*/  PRMT R37, R37, 0x7632, R37 ;  /* 0x0000763225257816 */ /* 0x000fe40000000025 */
[----:B------:R-:W-:Y:S01]  /*0d40*/  FSETP.GTU.FTZ.AND P1, PT, R96, 20, PT ;  /* 0x41a000006000780b */ /* 0x000fe20003f3c000 */
[----:B------:R-:W-:Y:S01]  /*0d50*/  FADD.FTZ R98, R98, R23 ;  /* 0x0000001762627221 */ /* 0x000fe20000010000 */
[----:B------:R-:W-:Y:S02]  /*0d60*/  FSETP.GTU.FTZ.AND P4, PT, R94, 20, PT ;  /* 0x41a000005e00780b */ /* 0x000fe40003f9c000 */
[----:B------:R-:W-:-:S02]  /*0d70*/  PRMT R100, R65, 0x7632, R100 ;  /* 0x0000763241647816 */ /* 0x000fc40000000064 */
[----:B0-----:R-:W-:Y:S02]  /*0d80*/  ISETP.GE.AND P5, PT, R41, 0x1, PT ;  /* 0x000000012900780c */ /* 0x001fe40003fa6270 */
[----:B------:R-:W-:Y:S01]  /*0d90*/  SHF.L.U32 R41, R84, 0x10, RZ ;  /* 0x0000001054297819 */ /* 0x000fe200000006ff */
[----:B---3--:R-:W-:Y:S04]  /*0da0*/  STS.128 [R2], R52 ;  /* 0x0000003402007388 */ /* 0x008fe80000000c00 */
[----:B------:R-:W-:Y:S01]  /*0db0*/  STS.128 [R2+0x200], R56 ;  /* 0x0002003802007388 */ /* 0x000fe20000000c00 */
        /* <DEDUP_REMOVED lines=8> */
[----:B------:R-:W-:Y:S02]  /*0e40*/  SHF.L.U32 R99, R99, 0x10, RZ ;  /* 0x0000001063637819 */ /* 0x000fe400000006ff */
[----:B------:R-:W-:Y:S02]  /*0e50*/  PRMT R95, R45, 0x7632, R95 ;  /* 0x000076322d5f7816 */ /* 0x000fe4000000005f */
[----:B------:R-:W-:Y:S01]  /*0e60*/  SHF.L.U32 R93, R46, 0x10, RZ ;  /* 0x000000102e5d7819 */ /* 0x000fe200000006ff */
[----:B------:R-:W-:Y:S01]  /*0e70*/  FFMA.FTZ R0, R99, R20, R0 ;  /* 0x0000001463007223 */ /* 0x000fe20000010000 */
[----:B------:R-:W-:Y:S02]  /*0e80*/  SHF.L.U32 R20, R90, 0x10, RZ ;  /* 0x000000105a147819 */ /* 0x000fe400000006ff */
[----:B------:R-:W-:Y:S01]  /*0e90*/  SHF.L.U32 R95, R95, 0x10, RZ ;  /* 0x000000105f5f7819 */ /* 0x000fe200000006ff */
[----:B------:R-:W-:Y:S01]  /*0ea0*/  FFMA.FTZ R0, R97, R40, R0 ;  /* 0x0000002861007223 */ /* 0x000fe20000010000 */
[----:B------:R-:W-:-:S02]  /*0eb0*/  SHF.L.U32 R40, R62, 0x10, RZ ;  /* 0x000000103e287819 */ /* 0x000fc400000006ff */
[----:B------:R-:W-:Y:S01]  /*0ec0*/  PRMT R91, R46, 0x7632, R91 ;  /* 0x000076322e5b7816 */ /* 0x000fe2000000005b */
[----:B------:R-:W-:Y:S01]  /*0ed0*/  FFMA.FTZ R0, R95, R20, R0 ;  /* 0x000000145f007223 */ /* 0x000fe20000010000 */
[----:B------:R-:W-:Y:S02]  /*0ee0*/  SHF.L.U32 R20, R88, 0x10, RZ ;  /* 0x0000001058147819 */ /* 0x000fe400000006ff */
[----:B------:R-:W-:Y:S01]  /*0ef0*/  SHF.L.U32 R91, R91, 0x10, RZ ;  /* 0x000000105b5b7819 */ /* 0x000fe200000006ff */
[----:B------:R-:W-:Y:S01]  /*0f00*/  FFMA.FTZ R0, R93, R40, R0 ;  /* 0x000000285d007223 */ /* 0x000fe20000010000 */
[C---:B------:R-:W-:Y:S02]  /*0f10*/  SHF.L.U32 R89, R47.reuse, 0x10, RZ ;  /* 0x000000102f597819 */ /* 0x040fe400000006ff */
[----:B------:R-:W-:Y:S01]  /*0f20*/  PRMT R87, R47, 0x7632, R87 ;  /* 0x000076322f577816 */ /* 0x000fe20000000057 */
[----:B------:R-:W-:Y:S01]  /*0f30*/  FFMA.FTZ R0, R91, R20, R0 ;  /* 0x000000145b007223 */ /* 0x000fe20000010000 */
[----:B------:R-:W-:-:S02]  /*0f40*/  SHF.L.U32 R40, R63, 0x10, RZ ;  /* 0x000000103f287819 */ /* 0x000fc400000006ff */
[----:B------:R-:W-:Y:S02]  /*0f50*/  SHF.L.U32 R20, R86, 0x10, RZ ;  /* 0x0000001056147819 */ /* 0x000fe400000006ff */
[----:B------:R-:W-:Y:S01]  /*0f60*/  SHF.L.U32 R87, R87, 0x10, RZ ;  /* 0x0000001057577819 */ /* 0x000fe200000006ff */
[----:B------:R-:W-:Y:S01]  /*0f70*/  FFMA.FTZ R0, R89, R40, R0 ;  /* 0x0000002859007223 */ /* 0x000fe20000010000 */
[----:B------:R-:W-:Y:S02]  /*0f80*/  SHF.L.U32 R40, R64, 0x10, RZ ;  /* 0x0000001040287819 */ /* 0x000fe400000006ff */
[----:B-1----:R-:W-:Y:S01]  /*0f90*/  SHF.L.U32 R85, R28, 0x10, RZ ;  /* 0x000000101c557819 */ /* 0x002fe200000006ff */
[----:B------:R-:W-:Y:S01]  /*0fa0*/  FFMA.FTZ R0, R87, R20, R0 ;  /* 0x0000001457007223 */ /* 0x000fe20000010000 */
[----:B------:R-:W-:Y:S02]  /*0fb0*/  SHF.L.U32 R20, R38, 0x10, RZ ;  /* 0x0000001026147819 */ /* 0x000fe400000006ff */
[----:B------:R-:W-:Y:S01]  /*0fc0*/  PRMT R111, R28, 0x7632, R111 ;  /* 0x000076321c6f7816 */ /* 0x000fe2000000006f */
[----:B------:R-:W-:Y:S01]  /*0fd0*/  FFMA.FTZ R42, R85, R40, R0 ;  /* 0x00000028552a7223 */ /* 0x000fe20000010000 */
[----:B------:R-:W-:Y:S01]  /*0fe0*/  SHF.L.U32 R0, R36, 0x10, RZ ;  /* 0x0000001024007819 */ /* 0x000fe200000006ff */
[----:B------:R-:W-:Y:S01]  /*0ff0*/  FADD.FTZ R105, R20, R23 ;  /* 0x0000001714697221 */ /* 0x000fe20000010000 */
[----:B------:R-:W-:-:S02]  /*1000*/  PRMT R36, R36, 0x7632, R36 ;  /* 0x0000763224247816 */ /* 0x000fc40000000024 */
[----:B------:R-:W-:Y:S01]  /*1010*/  SHF.L.U32 R40, R32, 0x10, RZ ;  /* 0x0000001020287819 */ /* 0x000fe200000006ff */
[--C-:B------:R-:W-:Y:S01]  /*1020*/  FADD.FTZ R107, R0, R23.reuse ;  /* 0x00000017006b7221 */ /* 0x100fe20000010000 */
[----:B------:R-:W-:Y:S02]  /*1030*/  SHF.L.U32 R36, R36, 0x10, RZ ;  /* 0x0000001024247819 */ /* 0x000fe400000006ff */
[----:B------:R-:W-:Y:S01]  /*1040*/  SHF.L.U32 R111, R111, 0x10, RZ ;  /* 0x000000106f6f7819 */ /* 0x000fe200000006ff */
[--C-:B------:R-:W-:Y:S01]  /*1050*/  FADD.FTZ R103, R40, R23.reuse ;  /* 0x0000001728677221 */ /* 0x100fe20000010000 */
[----:B------:R-:W-:Y:S01]  /*1060*/  FSETP.GTU.FTZ.AND P2, PT, R107, 20, PT ;  /* 0x41a000006b00780b */ /* 0x000fe20003f5c000 */
[----:B------:R-:W-:Y:S01]  /*1070*/  FADD.FTZ R102, R36, R23 ;  /* 0x0000001724667221 */ /* 0x000fe20000010000 */
[----:B------:R-:W-:Y:S01]  /*1080*/  FSETP.GTU.FTZ.AND P0, PT, R105, 20, PT ;  /* 0x41a000006900780b */ /* 0x000fe20003f1c000 */
[----:B------:R-:W-:Y:S01]  /*1090*/  FFMA.FTZ R42, R111, R41, R42 ;  /* 0x000000296f2a7223 */ /* 0x000fe2000001002a */
[----:B------:R-:W-:-:S02]  /*10a0*/  FSETP.GTU.FTZ.AND P3, PT, R103, 20, PT ;  /* 0x41a000006700780b */ /* 0x000fc40003f7c000 */
[----:B------:R-:W-:Y:S02]  /*10b0*/  FSETP.GTU.FTZ.AND P6, PT, R102, 20, PT ;  /* 0x41a000006600780b */ /* 0x000fe40003fdc000 */
        /* <DEDUP_REMOVED lines=35> */
.L_x_6561:
[----:B------:R-:W-:Y:S05]  /*12f0*/  BSYNC B0 ;  /* 0x0000000000007941 */ /* 0x000fea0003800000 */
.L_x_6560:
[----:B------:R-:W-:Y:S01]  /*1300*/  PRMT R113, R29, 0x7632, R113 ;  /* 0x000076321d717816 */ /* 0x000fe20000000071 */
[----:B------:R-:W-:Y:S01]  /*1310*/  BSSY B0, `(.L_x_6562) ;  /* 0x0000027000007945 */ /* 0x000fe20003800000 */
[----:B------:R-:W-:Y:S01]  /*1320*/  FFMA.FTZ R42, R109, R40, R42 ;  /* 0x000000286d2a7223 */ /* 0x000fe2000001002a */
[----:B------:R-:W-:Y:S01]  /*1330*/  FSETP.GTU.FTZ.AND P2, PT, R98, 20, PT ;  /* 0x41a000006200780b */ /* 0x000fe20003f5c000 */
        /* <DEDUP_REMOVED lines=36> */
.L_x_6563:
[----:B------:R-:W-:Y:S05]  /*1580*/  BSYNC B0 ;  /* 0x0000000000007941 */ /* 0x000fea0003800000 */
.L_x_6562:
        /* <DEDUP_REMOVED lines=39> */
.L_x_6565:
[----:B------:R-:W-:Y:S05]  /*1800*/  BSYNC B0 ;  /* 0x0000000000007941 */ /* 0x000fea0003800000 */
.L_x_6564:
        /* <DEDUP_REMOVED lines=40> */
.L_x_6567:
[----:B------:R-:W-:Y:S05]  /*1a90*/  BSYNC B0 ;  /* 0x0000000000007941 */ /* 0x000fea0003800000 */
.L_x_6566:
        /* <DEDUP_REMOVED lines=40> */
.L_x_6569:
[----:B------:R-:W-:Y:S05]  /*1d20*/  BSYNC B0 ;  /* 0x0000000000007941 */ /* 0x000fea0003800000 */
.L_x_6568:
[----:B------:R-:W-:Y:S01]  /*1d30*/  BSSY B0, `(.L_x_6570) ;  /* 0x0000028000007945 */ /* 0x000fe20003800000 */
[----:B------:R-:W-:Y:S01]  /*1d40*/  FFMA.FTZ R36, R143, R37, R36 ;  /* 0x000000258f247223 */ /* 0x000fe20000010024 */
[----:B------:R-:W-:Y:S01]  /*1d50*/  FSETP.GTU.FTZ.AND P0, PT, R112, 20, PT ;  /* 0x41a000007000780b */ /* 0x000fe20003f1c000 */
[----:B------:R-:W-:Y:S01]  /*1d60*/  FADD.FTZ R141, R30, R23 ;  /* 0x000000171e8d7221 */ /* 0x000fe20000010000 */
        /* <DEDUP_REMOVED lines=36> */
.L_x_6571:
[----:B------:R-:W-:Y:S05]  /*1fb0*/  BSYNC B0 ;  /* 0x0000000000007941 */ /* 0x000fea0003800000 */
.L_x_6570:
        /* <DEDUP_REMOVED lines=40> */
.L_x_6573:
[----:B------:R-:W-:Y:S05]  /*2240*/  BSYNC B0 ;  /* 0x0000000000007941 */ /* 0x000fea0003800000 */
.L_x_6572:
[----:B------:R-:W-:Y:S01]  /*2250*/  SHF.L.U32 R0, R33, 0x10, RZ ;  /* 0x0000001021007819 */ /* 0x000fe200000006ff */
[----:B------:R-:W-:Y:S01]  /*2260*/  BSSY B0, `(.L_x_6574) ;  /* 0x0000027000007945 */ /* 0x000fe20003800000 */
[----:B------:R-:W-:Y:S01]  /*2270*/  HFMA2.MMA R59, -RZ, RZ, 0, 0 ;  /* 0x00000000ff3b7435 */ /* 0x000fe200000001ff */
[----:B------:R-:W-:Y:S01]  /*2280*/  FSETP.GTU.FTZ.AND P4, PT, R114, 20, PT ;  /* 0x41a000007200780b */ /* 0x000fe20003f9c000 */
[----:B------:R-:W-:Y:S01]  /*2290*/  FFMA.FTZ R20, R145, R30, R36 ;  /* 0x0000001e91147223 */ /* 0x000fe20000010024 */
[----:B------:R-:W-:Y:S01]  /*22a0*/  PRMT R34, R34, 0x7632, R34 ;  /* 0x0000763222227816 */ /* 0x000fe20000000022 */
[----:B------:R-:W-:Y:S01]  /*22b0*/  FADD.FTZ R155, R0, R23 ;  /* 0x00000017009b7221 */ /* 0x000fe20000010000 */
        /* <DEDUP_REMOVED lines=33> */
.L_x_6575:
[----:B------:R-:W-:Y:S05]  /*24d0*/  BSYNC B0 ;  /* 0x0000000000007941 */ /* 0x000fea0003800000 */
.L_x_6574:
[----:B------:R-:W-:Y:S01]  /*24e0*/  SHF.L.U32 R34, R34, 0x10, RZ ;  /* 0x0000001022227819 */ /* 0x000fe200000006ff */
        /* <DEDUP_REMOVED lines=38> */
.L_x_6577:
[----:B------:R-:W-:Y:S05]  /*2750*/  BSYNC B0 ;  /* 0x0000000000007941 */ /* 0x000fea0003800000 */
.L_x_6576:
        /* <DEDUP_REMOVED lines=39> */
.L_x_6579:
[----:B------:R-:W-:Y:S05]  /*29d0*/  BSYNC B0 ;  /* 0x0000000000007941 */ /* 0x000fea0003800000 */
.L_x_6578:
        /* <DEDUP_REMOVED lines=38> */
.L_x_6581:
[----:B------:R-:W-:Y:S05]  /*2c40*/  BSYNC B0 ;  /* 0x0000000000007941 */ /* 0x000fea0003800000 */
.L_x_6580:
        /* <DEDUP_REMOVED lines=33> */
.L_x_6583:
[----:B------:R-:W-:Y:S05]  /*2e60*/  BSYNC B0 ;  /* 0x0000000000007941 */ /* 0x000fea0003800000 */
.L_x_6582:
        /* <DEDUP_REMOVED lines=33> */
.L_x_6585:
[----:B------:R-:W-:Y:S05]  /*3080*/  BSYNC B0 ;  /* 0x0000000000007941 */ /* 0x000fea0003800000 */
.L_x_6584:
        /* <DEDUP_REMOVED lines=33> */
.L_x_6587:
[----:B------:R-:W-:Y:S05]  /*32a0*/  BSYNC B0 ;  /* 0x0000000000007941 */ /* 0x000fea0003800000 */
.L_x_6586:
        /* <DEDUP_REMOVED lines=33> */
.L_x_6589:
[----:B------:R-:W-:Y:S05]  /*34c0*/  BSYNC B0 ;  /* 0x0000000000007941 */ /* 0x000fea0003800000 */
.L_x_6588:
        /* <DEDUP_REMOVED lines=33> */
.L_x_6591:
[----:B------:R-:W-:Y:S05]  /*36e0*/  BSYNC B0 ;  /* 0x0000000000007941 */ /* 0x000fea0003800000 */
.L_x_6590:
        /* <DEDUP_REMOVED lines=38> */
[----:B------:R-:W0:Y:S02]  /*3950*/  LDC.64 R136, c[0x0][0x380] ;  /* 0x0000e000ff887b82 */ /* 0x000e240000000a00 */
.L_x_6636:
[----:B------:R-:W-:Y:S01]  /*3960*/  SHF.R.S32.HI R147, RZ, 0x1f, R149 ;  /* 0x0000001fff937819 */ /* 0x000fe20000011495 */
[----:B------:R-:W-:-:S04]  /*3970*/  IMAD.WIDE.U32 R68, R149, UR18, RZ ;  /* 0x0000001295447c25 */ /* 0x000fc8000f8e00ff */
[----:B------:R-:W-:Y:S01]  /*3980*/  IMAD R0, R147, UR18, RZ ;  /* 0x0000001293007c24 */ /* 0x000fe2000f8e02ff */
[----:B------:R-:W-:-:S03]  /*3990*/  LEA R78, P0, R68, R10, 0x1 ;  /* 0x0000000a444e7211 */ /* 0x000fc600078008ff */
[----:B------:R-:W-:-:S05]  /*39a0*/  IMAD R71, R149, UR19, R0 ;  /* 0x0000001395477c24 */ /* 0x000fca000f8e0200 */
[----:B------:R-:W-:-:S04]  /*39b0*/  IADD3 R0, R69, R71, RZ ;  /* 0x0000004745007210 */ /* 0x000fc80007ffe0ff */
[----:B------:R-:W-:-:S03]  /*39c0*/  LEA.HI.X R79, R68, R9, R0, 0x1, P0 ;  /* 0x00000009444f7211 */ /* 0x000fc600000f0c00 */
[----:B------:R-:W-:-:S05]  /*39d0*/  IMAD.WIDE R78, R3, 0x10, R78 ;  /* 0x00000010034e7825 */ /* 0x000fca00078e024e */
[----:B-12---:R-:W2:Y:S04]  /*39e0*/  LDG.E.128 R68, desc[UR12][R78.64] ;  /* 0x0000000c4e447981 */ /* 0x006ea8000c1e1d00 */
[----:B0--3--:R1:W3:Y:S01]  /*39f0*/  LDG.E.128 R72, desc[UR12][R78.64+0x200] ;  /* 0x0002000c4e487981 */ /* 0x0092e2000c1e1d00 */
        /* <DEDUP_REMOVED lines=15> */
[----:B------:R-:W4:Y:S03]  /*3af0*/  LDG.E R124, desc[UR12][R152.64] ;  /* 0x0000000c987c7981 */ /* 0x000f26000c1e1900 */
[----:B------:R-:W-:-:S03]  /*3b00*/  LEA.HI.X R157, R76, R7, R0, 0x1, P0 ;  /* 0x000000074c9d7211 */ /* 0x000fc600000f0c00 */
[----:B------:R-:W-:Y:S01]  /*3b10*/  IMAD.WIDE R156, R3, 0x10, R156 ;  /* 0x00000010039c7825 */ /* 0x000fe200078e029c */
[----:B--2---:R-:W-:Y:S04]  /*3b20*/  STS.128 [R2], R68 ;  /* 0x0000004402007388 */ /* 0x004fe80000000c00 */
[----:B---3--:R1:W-:Y:S01]  /*3b30*/  STS.128 [R2+0x200], R72 ;  /* 0x0002004802007388 */ /* 0x0083e20000000c00 */
[----:B------:R-:W-:-:S03]  /*3b40*/  NOP ;  /* 0x0000000000007918 */ /* 0x000fc60000000000 */
[----:B------:R-:W2:Y:S04]  /*3b50*/  LDG.E.128 R76, desc[UR12][R156.64] ;  /* 0x0000000c9c4c7981 */ /* 0x000ea8000c1e1d00 */
[----:B------:R3:W2:Y:S01]  /*3b60*/  LDG.E.128 R80, desc[UR12][R156.64+0x200] ;  /* 0x0002000c9c507981 */ /* 0x0006a2000c1e1d00 */
[----:B------:R-:W-:Y:S02]  /*3b70*/  LOP3.LUT P0, RZ, R19, 0x1f, RZ, 0xc0, !PT ;  /* 0x0000001f13ff7812 */ /* 0x000fe4000780c0ff */
[C---:B------:R-:W-:Y:S01]  /*3b80*/  IADD3 R0, R5.reuse, -0x1, RZ ;  /* 0xffffffff05007810 */ /* 0x040fe20007ffe0ff */
[----:B------:R-:W0:Y:S01]  /*3b90*/  LDS.128 R72, [R27] ;  /* 0x000000001b487984 */ /* 0x000e220000000c00 */
[----:B------:R-:W-:Y:S02]  /*3ba0*/  ISETP.LT.OR P2, PT, R5, 0x2, P0 ;  /* 0x000000020500780c */ /* 0x000fe40000741670 */
[----:B------:R-:W-:-:S02]  /*3bb0*/  SHF.L.U32 R104, R19, 0x1, RZ ;  /* 0x0000000113687819 */ /* 0x000fc400000006ff */
[----:B-1----:R-:W-:-:S09]  /*3bc0*/  LEA.HI R2, R0, R0, RZ, 0x1 ;  /* 0x0000000000027211 */ /* 0x002fd200078f08ff */
[----:B------:R-:W1:Y:S01]  /*3bd0*/  @!P2 LDC R161, c[0x0][0x21c] ;  /* 0x00008700ffa1ab82 */ /* 0x000e620000000800 */
[----:B------:R-:W-:Y:S02]  /*3be0*/  LOP3.LUT R104, R104, 0xffffffc0, RZ, 0xc0, !PT ;  /* 0xffffffc068687812 */ /* 0x000fe400078ec0ff */
[----:B------:R-:W-:Y:S02]  /*3bf0*/  LOP3.LUT R69, R2, 0xfffffe, RZ, 0xc0, !PT ;  /* 0x00fffffe02457812 */ /* 0x000fe400078ec0ff */
[----:B------:R-:W-:Y:S02]  /*3c00*/  IADD3 R142, R104, R17, RZ ;  /* 0x00000011688e7210 */ /* 0x000fe40007ffe0ff */
[----:B------:R-:W-:Y:S02]  /*3c10*/  IADD3 R0, R0, -R69, RZ ;  /* 0x8000004500007210 */ /* 0x000fe40007ffe0ff */
[----:B------:R-:W-:Y:S01]  /*3c20*/  LEA R2, R142, R6, 0x4 ;  /* 0x000000068e027211 */ /* 0x000fe200078e20ff */
[----:B----4-:R-:W-:Y:S01]  /*3c30*/  FMUL.FTZ R159, R124, 1.4426950216293334961 ;  /* 0x3fb8aa3b7c9f7820 */ /* 0x010fe20000410000 */
[C---:B------:R-:W-:Y:S01]  /*3c40*/  ISETP.NE.AND P1, PT, R19.reuse, RZ, PT ;  /* 0x000000ff1300720c */ /* 0x040fe20003f25270 */
[----:B------:R4:W0:Y:S01]  /*3c50*/  LDS.128 R68, [R27+0x10] ;  /* 0x000010001b447984 */ /* 0x0008220000000c00 */
[----:B------:R-:W-:-:S02]  /*3c60*/  IADD3 R158, R19, 0x200, RZ ;  /* 0x00000200139e7810 */ /* 0x000fc40007ffe0ff */
[----:B---3--:R-:W-:Y:S02]  /*3c70*/  LEA R157, R0, R149, 0x8 ;  /* 0x00000095009d7211 */ /* 0x008fe400078e40ff */
[----:B------:R-:W-:Y:S01]  /*3c80*/  @!P2 IADD3 R140, R5, -0x2, RZ ;  /* 0xfffffffe058ca810 */ /* 0x000fe20007ffe0ff */
[----:B------:R-:W-:Y:S01]  /*3c90*/  FMUL.FTZ R251, R159, R107 ;  /* 0x0000006b9ffb7220 */ /* 0x000fe20000410000 */
[----:B----4-:R-:W-:-:S03]  /*3ca0*/  SEL R27, R157, R158, !P1 ;  /* 0x0000009e9d1b7207 */ /* 0x010fc60004800000 */
[----:B-1----:R-:W-:Y:S01]  /*3cb0*/  @!P2 IMAD R161, R140, R161, R149 ;  /* 0x000000a18ca1a224 */ /* 0x002fe200078e0295 */
[----:B------:R-:W-:Y:S01]  /*3cc0*/  LEA R140, R27, R6, 0x2 ;  /* 0x000000061b8c7211 */ /* 0x000fe200078e10ff */
[----:B------:R-:W1:Y:S01]  /*3cd0*/  MUFU.EX2 R251, R251 ;  /* 0x000000fb00fb7308 */ /* 0x000e620000000800 */
[C---:B------:R-:W-:Y:S01]  /*3ce0*/  FMUL.FTZ R0, R159.reuse, R102 ;  /* 0x000000669f007220 */ /* 0x040fe20000410000 */
[C---:B------:R-:W-:Y:S01]  /*3cf0*/  FMUL.FTZ R194, R159.reuse, R96 ;  /* 0x000000609fc27220 */ /* 0x040fe20000410000 */
[----:B------:R-:W-:Y:S01]  /*3d00*/  HFMA2.MMA R152, -RZ, RZ, 1.875, 0 ;  /* 0x3f800000ff987435 */ /* 0x000fe200000001ff */
[----:B------:R-:W-:-:S04]  /*3d10*/  FMUL.FTZ R196, R159, R115 ;  /* 0x000000739fc47220 */ /* 0x000fc80000410000 */
[----:B------:R-:W3:Y:S01]  /*3d20*/  MUFU.EX2 R0, R0 ;  /* 0x0000000000007308 */ /* 0x000ee20000000800 */
[----:B0-----:R-:W-:Y:S01]  /*3d30*/  PRMT R164, R72, 0x7632, R164 ;  /* 0x0000763248a47816 */ /* 0x001fe200000000a4 */
[----:B------:R-:W-:Y:S01]  /*3d40*/  FMUL.FTZ R198, R159, R105 ;  /* 0x000000699fc67220 */ /* 0x000fe20000410000 */
[----:B------:R-:W-:Y:S02]  /*3d50*/  SHF.L.U32 R182, R60, 0x10, RZ ;  /* 0x000000103cb67819 */ /* 0x000fe400000006ff */
[----:B------:R-:W-:-:S03]  /*3d60*/  SHF.L.U32 R183, R92, 0x10, RZ ;  /* 0x000000105cb77819 */ /* 0x000fc600000006ff */
[----:B------:R-:W0:Y:S01]  /*3d70*/  MUFU.EX2 R194, R194 ;  /* 0x000000c200c27308 */ /* 0x000e220000000800 */
[----:B------:R-:W-:Y:S01]  /*3d80*/  MOV R153, RZ ;  /* 0x000000ff00997202 */ /* 0x000fe20000000f00 */
[----:B------:R-:W-:Y:S01]  /*3d90*/  @!P2 IMAD.WIDE R156, R161, 0x8, R120 ;  /* 0x00000008a19ca825 */ /* 0x000fe200078e0278 */
[----:B------:R-:W-:-:S03]  /*3da0*/  SHF.L.U32 R181, R61, 0x10, RZ ;  /* 0x000000103db57819 */ /* 0x000fc600000006ff */
[----:B------:R-:W-:Y:S01]  /*3db0*/  FMUL.FTZ R200, R159, R106 ;  /* 0x0000006a9fc87220 */ /* 0x000fe20000410000 */
[----:B------:R-:W-:Y:S01]  /*3dc0*/  SHF.L.U32 R164, R164, 0x10, RZ ;  /* 0x00000010a4a47819 */ /* 0x000fe200000006ff */
[----:B------:R-:W-:Y:S01]  /*3dd0*/  FMUL.FTZ R249, R182, R107 ;  /* 0x0000006bb6f97220 */ /* 0x000fe20000410000 */
[----:B------:R-:W4:Y:S01]  /*3de0*/  MUFU.EX2 R196, R196 ;  /* 0x000000c400c47308 */ /* 0x000f220000000800 */
[----:B------:R-:W-:Y:S01]  /*3df0*/  FMUL.FTZ R247, R183, R102 ;  /* 0x00000066b7f77220 */ /* 0x000fe20000410000 */
[C---:B------:R-:W-:Y:S02]  /*3e00*/  PRMT R160, R75.reuse, 0x7632, R160 ;  /* 0x000076324ba07816 */ /* 0x040fe400000000a0 */
[----:B------:R-:W-:Y:S01]  /*3e10*/  SHF.L.U32 R146, R75, 0x10, RZ ;  /* 0x000000104b927819 */ /* 0x000fe200000006ff */
[----:B------:R-:W-:Y:S01]  /*3e20*/  FMUL.FTZ R199, R159, R94 ;  /* 0x0000005e9fc77220 */ /* 0x000fe20000410000 */
[----:B------:R-:W-:Y:S02]  /*3e30*/  PRMT R162, R73, 0x7632, R162 ;  /* 0x0000763249a27816 */ /* 0x000fe400000000a2 */
[----:B------:R-:W4:Y:S01]  /*3e40*/  MUFU.EX2 R198, R198 ;  /* 0x000000c600c67308 */ /* 0x000f220000000800 */
[----:B------:R-:W-:Y:S01]  /*3e50*/  SHF.L.U32 R148, R68, 0x10, RZ ;  /* 0x0000001044947819 */ /* 0x000fe200000006ff */
[----:B------:R-:W-:Y:S01]  /*3e60*/  FMUL.FTZ R245, R181, R96 ;  /* 0x00000060b5f57220 */ /* 0x000fe20000410000 */
[----:B------:R-:W-:Y:S01]  /*3e70*/  SHF.L.U32 R180, R90, 0x10, RZ ;  /* 0x000000105ab47819 */ /* 0x000fe200000006ff */
[----:B------:R-:W-:Y:S01]  /*3e80*/  FMUL.FTZ R214, R164, R247 ;  /* 0x000000f7a4d67220 */ /* 0x000fe20000410000 */
[----:B------:R-:W-:-:S02]  /*3e90*/  SHF.L.U32 R150, R69, 0x10, RZ ;  /* 0x0000001045967819 */ /* 0x000fc400000006ff */
[----:B------:R-:W-:Y:S01]  /*3ea0*/  SHF.L.U32 R154, R70, 0x10, RZ ;  /* 0x00000010469a7819 */ /* 0x000fe200000006ff */
[----:B------:R-:W4:Y:S01]  /*3eb0*/  MUFU.EX2 R200, R200 ;  /* 0x000000c800c87308 */ /* 0x000f220000000800 */
[C---:B------:R-:W-:Y:S02]  /*3ec0*/  PRMT R161, R74.reuse, 0x7632, R161 ;  /* 0x000076324aa17816 */ /* 0x040fe400000000a1 */
[----:B------:R-:W-:Y:S02]  /*3ed0*/  SHF.L.U32 R144, R74, 0x10, RZ ;  /* 0x000000104a907819 */ /* 0x000fe400000006ff */
[----:B------:R-:W-:Y:S01]  /*3ee0*/  PRMT R185, R71, 0x7632, R185 ;  /* 0x0000763247b97816 */ /* 0x000fe200000000b9 */
[C---:B------:R-:W-:Y:S01]  /*3ef0*/  FMUL.FTZ R186, R159.reuse, R141 ;  /* 0x0000008d9fba7220 */ /* 0x040fe20000410000 */
[----:B------:R-:W-:Y:S01]  /*3f00*/  SHF.L.U32 R178, R62, 0x10, RZ ;  /* 0x000000103eb27819 */ /* 0x000fe200000006ff */
[----:B------:R-:W-:Y:S01]  /*3f10*/  FMUL.FTZ R243, R180, R115 ;  /* 0x00000073b4f37220 */ /* 0x000fe20000410000 */
[----:B------:R-:W-:Y:S01]  /*3f20*/  SHF.L.U32 R162, R162, 0x10, RZ ;  /* 0x00000010a2a27819 */ /* 0x000fe200000006ff */
[----:B------:R-:W4:Y:S01]  /*3f30*/  MUFU.EX2 R199, R199 ;  /* 0x000000c700c77308 */ /* 0x000f220000000800 */
[----:B------:R-:W-:Y:S01]  /*3f40*/  SHF.L.U32 R179, R88, 0x10, RZ ;  /* 0x0000001058b37819 */ /* 0x000fe200000006ff */
[----:B------:R-:W-:Y:S01]  /*3f50*/  FMUL.FTZ R188, R159, R103 ;  /* 0x000000679fbc7220 */ /* 0x000fe20000410000 */
[----:B------:R-:W-:Y:S01]  /*3f60*/  FMUL.FTZ R241, R178, R105 ;  /* 0x00000069b2f17220 */ /* 0x000fe20000410000 */
[----:B------:R-:W-:Y:S01]  /*3f70*/  FMUL.FTZ R195, R162, R243 ;  /* 0x000000f3a2c37220 */ /* 0x000fe20000410000 */
[----:B------:R-:W-:Y:S01]  /*3f80*/  SHF.L.U32 R177, R63, 0x10, RZ ;  /* 0x000000103fb17819 */ /* 0x000fe200000006ff */
[----:B------:R-:W-:Y:S01]  /*3f90*/  FMUL.FTZ R204, R159, R114 ;  /* 0x000000729fcc7220 */ /* 0x000fe20000410000 */
[----:B------:R-:W-:Y:S01]  /*3fa0*/  SHF.L.U32 R161, R161, 0x10, RZ ;  /* 0x00000010a1a17819 */ /* 0x000fe200000006ff */
[----:B------:R-:W4:Y:S01]  /*3fb0*/  MUFU.EX2 R186, R186 ;  /* 0x000000ba00ba7308 */ /* 0x000f220000000800 */
[----:B------:R-:W-:Y:S01]  /*3fc0*/  FMUL.FTZ R202, R179, R106 ;  /* 0x0000006ab3ca7220 */ /* 0x000fe20000410000 */
[----:B------:R-:W-:Y:S01]  /*3fd0*/  FMUL.FTZ R193, R144, R241 ;  /* 0x000000f190c17220 */ /* 0x000fe20000410000 */
[----:B------:R-:W-:Y:S01]  /*3fe0*/  SHF.L.U32 R176, R86, 0x10, RZ ;  /* 0x0000001056b07819 */ /* 0x000fe200000006ff */
[C---:B------:R-:W-:Y:S01]  /*3ff0*/  FMUL.FTZ R209, R159.reuse, R98 ;  /* 0x000000629fd17220 */ /* 0x040fe20000410000 */
[C---:B------:R-:W-:Y:S01]  /*4000*/  FMUL.FTZ R211, R159.reuse, R155 ;  /* 0x0000009b9fd37220 */ /* 0x040fe20000410000 */
[----:B------:R-:W-:-:S02]  /*4010*/  FMUL.FTZ R190, R159, R127 ;  /* 0x0000007f9fbe7220 */ /* 0x000fc40000410000 */
[----:B------:R-:W4:Y:S01]  /*4020*/  MUFU.EX2 R188, R188 ;  /* 0x000000bc00bc7308 */ /* 0x000f220000000800 */
[----:B------:R-:W-:Y:S01]  /*4030*/  FMUL.FTZ R208, R159, R138 ;  /* 0x0000008a9fd07220 */ /* 0x000fe20000410000 */
[----:B------:R-:W-:Y:S01]  /*4040*/  FMUL.FTZ R239, R177, R94 ;  /* 0x0000005eb1ef7220 */ /* 0x000fe20000410000 */
[C---:B------:R-:W-:Y:S01]  /*4050*/  FMUL.FTZ R215, R159.reuse, R112 ;  /* 0x000000709fd77220 */ /* 0x040fe20000410000 */
[----:B------:R-:W-:Y:S01]  /*4060*/  FMUL.FTZ R210, R159, R151 ;  /* 0x000000979fd27220 */ /* 0x000fe20000410000 */
[----:B------:R-:W-:Y:S01]  /*4070*/  FMUL.FTZ R191, R161, R202 ;  /* 0x000000caa1bf7220 */ /* 0x000fe20000410000 */
[----:B------:R-:W-:Y:S02]  /*4080*/  SHF.L.U32 R174, R64, 0x10, RZ ;  /* 0x0000001040ae7819 */ /* 0x000fe400000006ff */
[----:B------:R-:W4:Y:S01]  /*4090*/  MUFU.EX2 R204, R204 ;  /* 0x000000cc00cc7308 */ /* 0x000f220000000800 */
[----:B------:R-:W-:Y:S01]  /*40a0*/  SHF.L.U32 R160, R160, 0x10, RZ ;  /* 0x00000010a0a07819 */ /* 0x000fe200000006ff */
[----:B------:R-:W-:Y:S01]  /*40b0*/  FMUL.FTZ R237, R176, R141 ;  /* 0x0000008db0ed7220 */ /* 0x000fe20000410000 */
[----:B------:R-:W-:Y:S01]  /*40c0*/  FMUL.FTZ R238, R146, R239 ;  /* 0x000000ef92ee7220 */ /* 0x000fe20000410000 */
[----:B------:R-:W-:Y:S01]  /*40d0*/  SHF.L.U32 R175, R84, 0x10, RZ ;  /* 0x0000001054af7819 */ /* 0x000fe200000006ff */
[----:B------:R-:W-:Y:S01]  /*40e0*/  FMUL.FTZ R235, R174, R103 ;  /* 0x00000067aeeb7220 */ /* 0x000fe20000410000 */
[----:B------:R-:W-:-:S02]  /*40f0*/  FMUL.FTZ R189, R160, R237 ;  /* 0x000000eda0bd7220 */ /* 0x000fc40000410000 */
[----:B------:R-:W4:Y:S01]  /*4100*/  MUFU.EX2 R209, R209 ;  /* 0x000000d100d17308 */ /* 0x000f220000000800 */
[----:B------:R-:W-:Y:S01]  /*4110*/  SHF.L.U32 R173, R65, 0x10, RZ ;  /* 0x0000001041ad7819 */ /* 0x000fe200000006ff */
[----:B------:R-:W-:Y:S01]  /*4120*/  FMUL.FTZ R212, R175, R114 ;  /* 0x00000072afd47220 */ /* 0x000fe20000410000 */
[----:B------:R-:W-:-:S05]  /*4130*/  FMUL.FTZ R187, R148, R235 ;  /* 0x000000eb94bb7220 */ /* 0x000fca0000410000 */
[----:B------:R-:W4:Y:S01]  /*4140*/  MUFU.EX2 R211, R211 ;  /* 0x000000d300d37308 */ /* 0x000f220000000800 */
[----:B------:R-:W-:Y:S01]  /*4150*/  SHF.L.U32 R172, R100, 0x10, RZ ;  /* 0x0000001064ac7819 */ /* 0x000fe200000006ff */
[----:B------:R-:W-:Y:S01]  /*4160*/  FMUL.FTZ R233, R173, R98 ;  /* 0x00000062ade97220 */ /* 0x000fe20000410000 */
[----:B------:R-:W-:-:S05]  /*4170*/  SHF.L.U32 R170, R66, 0x10, RZ ;  /* 0x0000001042aa7819 */ /* 0x000fca00000006ff */
[----:B------:R-:W4:Y:S01]  /*4180*/  MUFU.EX2 R190, R190 ;  /* 0x000000be00be7308 */ /* 0x000f220000000800 */
[----:B------:R-:W-:Y:S01]  /*4190*/  FMUL.FTZ R184, R172, R155 ;  /* 0x0000009bacb87220 */ /* 0x000fe20000410000 */
[----:B------:R-:W-:Y:S01]  /*41a0*/  FMUL.FTZ R232, R150, R233 ;  /* 0x000000e996e87220 */ /* 0x000fe20000410000 */
[----:B------:R-:W-:-:S05]  /*41b0*/  SHF.L.U32 R171, R108, 0x10, RZ ;  /* 0x000000106cab7819 */ /* 0x000fca00000006ff */
[----:B------:R-:W4:Y:S01]  /*41c0*/  MUFU.EX2 R208, R208 ;  /* 0x000000d000d07308 */ /* 0x000f220000000800 */
[----:B------:R-:W-:Y:S01]  /*41d0*/  FMUL.FTZ R167, R170, R127 ;  /* 0x0000007faaa77220 */ /* 0x000fe20000410000 */
[----:B------:R-:W-:-:S06]  /*41e0*/  SHF.L.U32 R169, R67, 0x10, RZ ;  /* 0x0000001043a97819 */ /* 0x000fcc00000006ff */
[----:B------:R-:W4:Y:S01]  /*41f0*/  MUFU.EX2 R215, R215 ;  /* 0x000000d700d77308 */ /* 0x000f220000000800 */
[----:B------:R-:W-:Y:S01]  /*4200*/  FMUL.FTZ R166, R171, R138 ;  /* 0x0000008aaba67220 */ /* 0x000fe20000410000 */
[----:B------:R-:W-:Y:S01]  /*4210*/  FMUL.FTZ R230, R154, R167 ;  /* 0x000000a79ae67220 */ /* 0x000fe20000410000 */
[----:B------:R-:W-:-:S05]  /*4220*/  SHF.L.U32 R168, R110, 0x10, RZ ;  /* 0x000000106ea87819 */ /* 0x000fca00000006ff */
[----:B------:R-:W4:Y:S01]  /*4230*/  MUFU.EX2 R210, R210 ;  /* 0x000000d200d27308 */ /* 0x000f220000000800 */
[----:B------:R-:W-:Y:S01]  /*4240*/  FMUL.FTZ R165, R169, R112 ;  /* 0x00000070a9a57220 */ /* 0x000fe20000410000 */
[----:B------:R-:W-:Y:S01]  /*4250*/  FMUL.FTZ R163, R168, R151 ;  /* 0x00000097a8a37220 */ /* 0x000fe20000410000 */
[----:B------:R-:W-:Y:S01]  /*4260*/  BSSY B0, `(.L_x_6593) ;  /* 0x0000057000007945 */ /* 0x000fe20003800000 */
[----:B------:R-:W-:Y:S01]  /*4270*/  LEA R222, R19, R6, 0x3 ;  /* 0x0000000613de7211 */ /* 0x000fe200078e18ff */
[----:B--2---:R2:W-:Y:S04]  /*4280*/  STS.128 [R2+0x840], R76 ;  /* 0x0008404c02007388 */ /* 0x0045e80000000c00 */
[----:B------:R-:W-:Y:S01]  /*4290*/  STS.128 [R2+0xa40], R80 ;  /* 0x000a405002007388 */ /* 0x000fe20000000c00 */
[----:B--2---:R-:W-:-:S04]  /*42a0*/  IADD3 R77, R142, R17, RZ ;  /* 0x000000118e4d7210 */ /* 0x004fc80007ffe0ff */
[----:B------:R-:W-:Y:S01]  /*42b0*/  LEA R27, R77, R6, 0x4 ;  /* 0x000000064d1b7211 */ /* 0x000fe200078e20ff */
[----:B------:R-:W-:-:S04]  /*42c0*/  NOP ;  /* 0x0000000000007918 */ /* 0x000fc80000000000 */
[----:B------:R-:W2:Y:S04]  /*42d0*/  LDS.128 R76, [R27+0x840] ;  /* 0x000840001b4c7984 */ /* 0x000ea80000000c00 */
[----:B------:R-:W4:Y:S04]  /*42e0*/  LDS.128 R80, [R27+0x850] ;  /* 0x000850001b507984 */ /* 0x000f280000000c00 */
[----:B-1----:R1:W-:Y:S01]  /*42f0*/  STS [R140+0x35c0], R251 ;  /* 0x0035c0fb8c007388 */ /* 0x0023e20000000800 */
[----:B------:R-:W-:Y:S01]  /*4300*/  BAR.SYNC.DEFER_BLOCKING 0x0 ;  /* 0x0000000000007b1d */ /* 0x000fe20000010000 */
[----:B------:R-:W-:-:S02]  /*4310*/  SHF.L.U32 R142, R73, 0x10, RZ ;  /* 0x00000010498e7819 */ /* 0x000fc400000006ff */
[----:B-1----:R-:W-:-:S03]  /*4320*/  SHF.L.U32 R140, R72, 0x10, RZ ;  /* 0x00000010488c7819 */ /* 0x002fc600000006ff */
[----:B------:R1:W5:Y:S01]  /*4330*/  @!P2 LDG.E.64 R152, desc[UR12][R156.64] ;  /* 0x0000000c9c98a981 */ /* 0x000362000c1e1b00 */
[C---:B--2---:R-:W-:Y:S02]  /*4340*/  PRMT R75, R76.reuse, 0x7632, R75 ;  /* 0x000076324c4b7816 */ /* 0x044fe4000000004b */
[----:B------:R-:W-:Y:S01]  /*4350*/  SHF.L.U32 R216, R76, 0x10, RZ ;  /* 0x000000104cd87819 */ /* 0x000fe200000006ff */
[----:B------:R-:W-:Y:S01]  /*4360*/  FMUL.FTZ R76, R140, R249 ;  /* 0x000000f98c4c7220 */ /* 0x000fe20000410000 */
[----:B-1----:R-:W-:Y:S02]  /*4370*/  PRMT R157, R68, 0x7632, R157 ;  /* 0x00007632449d7816 */ /* 0x002fe4000000009d */
[----:B------:R-:W-:Y:S02]  /*4380*/  PRMT R68, R69, 0x7632, R68 ;  /* 0x0000763245447816 */ /* 0x000fe40000000044 */
[----:B------:R-:W-:Y:S02]  /*4390*/  PRMT R69, R70, 0x7632, R69 ;  /* 0x0000763246457816 */ /* 0x000fe40000000045 */
[----:B------:R-:W-:-:S02]  /*43a0*/  SHF.L.U32 R156, R71, 0x10, RZ ;  /* 0x00000010479c7819 */ /* 0x000fc400000006ff */
[C---:B------:R-:W-:Y:S02]  /*43b0*/  PRMT R70, R79.reuse, 0x7632, R70 ;  /* 0x000076324f467816 */ /* 0x040fe40000000046 */
[----:B------:R-:W-:Y:S01]  /*43c0*/  SHF.L.U32 R72, R79, 0x10, RZ ;  /* 0x000000104f487819 */ /* 0x000fe200000006ff */
[-C--:B---3--:R-:W-:Y:S01]  /*43d0*/  FMUL.FTZ R79, R251, R0.reuse ;  /* 0x00000000fb4f7220 */ /* 0x088fe20000410000 */
[C---:B------:R-:W-:Y:S02]  /*43e0*/  PRMT R73, R77.reuse, 0x7632, R73 ;  /* 0x000076324d497816 */ /* 0x040fe40000000049 */
[----:B------:R-:W-:Y:S01]  /*43f0*/  SHF.L.U32 R206, R77, 0x10, RZ ;  /* 0x000000104dce7819 */ /* 0x000fe200000006ff */
[----:B------:R-:W-:Y:S01]  /*4400*/  FMUL.FTZ R77, R142, R245 ;  /* 0x000000f58e4d7220 */ /* 0x000fe20000410000 */
[C---:B------:R-:W-:Y:S02]  /*4410*/  PRMT R71, R78.reuse, 0x7632, R71 ;  /* 0x000076324e477816 */ /* 0x040fe40000000047 */
[----:B------:R-:W-:Y:S01]  /*4420*/  SHF.L.U32 R74, R78, 0x10, RZ ;  /* 0x000000104e4a7819 */ /* 0x000fe200000006ff */
[----:B------:R-:W-:Y:S01]  /*4430*/  FFMA.FTZ R78, R76, R0, R214 ;  /* 0x000000004c4e7223 */ /* 0x000fe200000100d6 */
[----:B------:R-:W-:Y:S01]  /*4440*/  ISETP.NE.AND P2, PT, R19, 0x3f, PT ;  /* 0x0000003f1300780c */ /* 0x000fe20003f45270 */
[----:B0-----:R-:W-:-:S02]  /*4450*/  FMUL.FTZ R79, R194, R79 ;  /* 0x0000004fc24f7220 */ /* 0x001fc40000410000 */
[----:B------:R-:W-:Y:S02]  /*4460*/  FFMA.FTZ R78, R194, R78, R77 ;  /* 0x0000004ec24e7223 */ /* 0x000fe4000001004d */
[C---:B----4-:R-:W-:Y:S02]  /*4470*/  FMUL.FTZ R79, R196.reuse, R79 ;  /* 0x0000004fc44f7220 */ /* 0x050fe40000410000 */
[----:B------:R-:W-:Y:S02]  /*4480*/  FFMA.FTZ R78, R196, R78, R195 ;  /* 0x0000004ec44e7223 */ /* 0x000fe400000100c3 */
[C---:B------:R-:W-:Y:S01]  /*4490*/  FMUL.FTZ R79, R198.reuse, R79 ;  /* 0x0000004fc64f7220 */ /* 0x040fe20000410000 */
[----:B------:R-:W-:Y:S01]  /*44a0*/  SHF.L.U32 R159, R157, 0x10, RZ ;  /* 0x000000109d9f7819 */ /* 0x000fe200000006ff */
[----:B------:R-:W-:Y:S01]  /*44b0*/  FFMA.FTZ R78, R198, R78, R193 ;  /* 0x0000004ec64e7223 */ /* 0x000fe200000100c1 */
[----:B------:R-:W-:Y:S01]  /*44c0*/  SHF.L.U32 R157, R68, 0x10, RZ ;  /* 0x00000010449d7819 */ /* 0x000fe200000006ff */
[C---:B------:R-:W-:Y:S01]  /*44d0*/  FMUL.FTZ R68, R200.reuse, R79 ;  /* 0x0000004fc8447220 */ /* 0x040fe20000410000 */
[----:B------:R-:W-:Y:S01]  /*44e0*/  @P2 LEA R219, R19, R6, 0x2 ;  /* 0x0000000613db2211 */ /* 0x000fe200078e10ff */
[----:B------:R-:W-:Y:S01]  /*44f0*/  FFMA.FTZ R78, R200, R78, R191 ;  /* 0x0000004ec84e7223 */ /* 0x000fe200000100bf */
[----:B------:R-:W-:Y:S01]  /*4500*/  SHF.L.U32 R79, R69, 0x10, RZ ;  /* 0x00000010454f7819 */ /* 0x000fe200000006ff */
[----:B------:R-:W-:-:S02]  /*4510*/  FMUL.FTZ R69, R199, R68 ;  /* 0x00000044c7457220 */ /* 0x000fc40000410000 */
[----:B------:R-:W-:Y:S01]  /*4520*/  FFMA.FTZ R68, R199, R78, R238 ;  /* 0x0000004ec7447223 */ /* 0x000fe200000100ee */
[----:B------:R-:W0:Y:S01]  /*4530*/  @P2 LDS R219, [R219+0x3dc4] ;  /* 0x003dc400dbdb2984 */ /* 0x000e220000000800 */
[C---:B------:R-:W-:Y:S02]  /*4540*/  FMUL.FTZ R69, R186.reuse, R69 ;  /* 0x00000045ba457220 */ /* 0x040fe40000410000 */
[----:B------:R-:W-:Y:S01]  /*4550*/  FFMA.FTZ R68, R186, R68, R189 ;  /* 0x00000044ba447223 */ /* 0x000fe200000100bd */
[----:B------:R-:W-:Y:S01]  /*4560*/  SHF.L.U32 R78, R185, 0x10, RZ ;  /* 0x00000010b94e7819 */ /* 0x000fe200000006ff */
[C---:B------:R-:W-:Y:S01]  /*4570*/  FMUL.FTZ R69, R188.reuse, R69 ;  /* 0x00000045bc457220 */ /* 0x040fe20000410000 */
[----:B------:R-:W-:Y:S01]  /*4580*/  FMUL.FTZ R185, R159, R212 ;  /* 0x000000d49fb97220 */ /* 0x000fe20000410000 */
[----:B------:R-:W-:Y:S02]  /*4590*/  FFMA.FTZ R68, R188, R68, R187 ;  /* 0x00000044bc447223 */ /* 0x000fe400000100bb */
[----:B------:R-:W-:-:S02]  /*45a0*/  FMUL.FTZ R218, R204, R69 ;  /* 0x00000045ccda7220 */ /* 0x000fc40000410000 */
[----:B------:R-:W-:Y:S01]  /*45b0*/  FFMA.FTZ R68, R204, R68, R185 ;  /* 0x00000044cc447223 */ /* 0x000fe200000100b9 */
[----:B------:R-:W-:Y:S01]  /*45c0*/  FMUL.FTZ R192, R157, R184 ;  /* 0x000000b89dc07220 */ /* 0x000fe20000410000 */
[C---:B------:R-:W-:Y:S02]  /*45d0*/  FMUL.FTZ R218, R209.reuse, R218 ;  /* 0x000000dad1da7220 */ /* 0x040fe40000410000 */
[----:B------:R-:W-:Y:S02]  /*45e0*/  FFMA.FTZ R68, R209, R68, R232 ;  /* 0x00000044d1447223 */ /* 0x000fe400000100e8 */
[C---:B------:R-:W-:Y:S02]  /*45f0*/  FMUL.FTZ R69, R211.reuse, R218 ;  /* 0x000000dad3457220 */ /* 0x040fe40000410000 */
[----:B------:R-:W-:Y:S01]  /*4600*/  FFMA.FTZ R197, R211, R68, R192 ;  /* 0x00000044d3c57223 */ /* 0x000fe200000100c0 */
[----:B------:R-:W-:Y:S01]  /*4610*/  FMUL.FTZ R229, R79, R166 ;  /* 0x000000a64fe57220 */ /* 0x000fe20000410000 */
[----:B------:R-:W-:-:S02]  /*4620*/  FMUL.FTZ R69, R190, R69 ;  /* 0x00000045be457220 */ /* 0x000fc40000410000 */
[----:B------:R-:W-:Y:S01]  /*4630*/  FFMA.FTZ R197, R190, R197, R230 ;  /* 0x000000c5bec57223 */ /* 0x000fe200000100e6 */
[----:B------:R-:W-:Y:S01]  /*4640*/  FMUL.FTZ R228, R156, R165 ;  /* 0x000000a59ce47220 */ /* 0x000fe20000410000 */
[C---:B------:R-:W-:Y:S02]  /*4650*/  FMUL.FTZ R68, R208.reuse, R69 ;  /* 0x00000045d0447220 */ /* 0x040fe40000410000 */
[----:B------:R-:W-:Y:S01]  /*4660*/  FFMA.FTZ R197, R208, R197, R229 ;  /* 0x000000c5d0c57223 */ /* 0x000fe200000100e5 */
[----:B------:R-:W-:Y:S01]  /*4670*/  FMUL.FTZ R225, R78, R163 ;  /* 0x000000a34ee17220 */ /* 0x000fe20000410000 */
[C---:B------:R-:W-:Y:S02]  /*4680*/  FMUL.FTZ R69, R215.reuse, R68 ;  /* 0x00000044d7457220 */ /* 0x040fe40000410000 */
[----:B------:R-:W-:Y:S01]  /*4690*/  FFMA.FTZ R197, R215, R197, R228 ;  /* 0x000000c5d7c57223 */ /* 0x000fe200000100e4 */
[C---:B------:R-:W-:Y:S01]  /*46a0*/  PRMT R205, R81.reuse, 0x7632, R205 ;  /* 0x0000763251cd7816 */ /* 0x040fe200000000cd */
[C---:B------:R-:W-:Y:S01]  /*46b0*/  FMUL.FTZ R68, R210.reuse, R69 ;  /* 0x00000045d2447220 */ /* 0x040fe20000410000 */
[----:B------:R-:W-:Y:S01]  /*46c0*/  SHF.L.U32 R220, R81, 0x10, RZ ;  /* 0x0000001051dc7819 */ /* 0x000fe200000006ff */
[----:B------:R-:W-:Y:S01]  /*46d0*/  FFMA.FTZ R69, R210, R197, R225 ;  /* 0x000000c5d2457223 */ /* 0x000fe200000100e1 */
[----:B------:R-:W-:-:S02]  /*46e0*/  PRMT R201, R80, 0x7632, R201 ;  /* 0x0000763250c97816 */ /* 0x000fc400000000c9 */
[----:B------:R-:W-:Y:S02]  /*46f0*/  SHF.L.U32 R218, R80, 0x10, RZ ;  /* 0x0000001050da7819 */ /* 0x000fe400000006ff */
[C---:B------:R-:W-:Y:S02]  /*4700*/  PRMT R81, R82.reuse, 0x7632, R81 ;  /* 0x0000763252517816 */ /* 0x040fe40000000051 */
[----:B------:R-:W-:Y:S02]  /*4710*/  SHF.L.U32 R224, R82, 0x10, RZ ;  /* 0x0000001052e07819 */ /* 0x000fe400000006ff */
[C---:B------:R-:W-:Y:S02]  /*4720*/  PRMT R80, R83.reuse, 0x7632, R80 ;  /* 0x0000763253507816 */ /* 0x040fe40000000050 */
        /* <DEDUP_REMOVED lines=10> */
.L_x_6594:
[----:B------:R-:W-:Y:S05]  /*47d0*/  BSYNC B0 ;  /* 0x0000000000007941 */ /* 0x000fea0003800000 */
.L_x_6593:
[----:B------:R-:W-:Y:S01]  /*47e0*/  ISETP.GT.U32.AND P2, PT, R19, 0x1f, PT ;  /* 0x0000001f1300780c */ /* 0x000fe20003f44070 */
[----:B------:R2:W-:Y:S01]  /*47f0*/  STS.64 [R222+0x31b0], R68 ;  /* 0x0031b044de007388 */ /* 0x0005e20000000a00 */
[----:B------:R-:W-:Y:S01]  /*4800*/  SHF.L.U32 R226, R75, 0x10, RZ ;  /* 0x000000104be27819 */ /* 0x000fe200000006ff */
[----:B------:R-:W-:Y:S01]  /*4810*/  FMUL.FTZ R221, R101, R216 ;  /* 0x000000d865dd7220 */ /* 0x000fe20000410000 */
[----:B------:R-:W-:Y:S01]  /*4820*/  FMUL.FTZ R227, R97, R206 ;  /* 0x000000ce61e37220 */ /* 0x000fe20000410000 */
[----:B------:R-:W-:Y:S01]  /*4830*/  FMUL.FTZ R197, R93, R74 ;  /* 0x0000004a5dc57220 */ /* 0x000fe20000410000 */
        /* <DEDUP_REMOVED lines=50> */
.L_x_6654:
[----:B------:R-:W-:Y:S01]  /*4b60*/  ISETP.GE.AND P3, PT, R17, 0x10, PT ;  /* 0x000000101100780c */ /* 0x000fe20003f66270 */
[----:B------:R-:W-:-:S12]  /*4b70*/  UMOV UR7, 0xffffffff ;  /* 0xffffffff00077882 */ /* 0x000fd80000000000 */
[C---:B--23--:R-:W-:Y:S01]  /*4b80*/  @P3 FFMA.FTZ R71, R70.reuse, R72, R71 ;  /* 0x0000004846473223 */ /* 0x04cfe20000010047 */
[----:B----4-:R-:W-:Y:S01]  /*4b90*/  @P3 FMUL.FTZ R70, R70, R73 ;  /* 0x0000004946463220 */ /* 0x010fe20000410000 */
[----:B------:R-:W-:Y:S06]  /*4ba0*/  BRA.DIV UR7, `(.L_x_6597) ;  /* 0x00000042070c7947 */ /* 0x000fec000b800000 */
.L_x_6657:
[----:B------:R-:W-:-:S03]  /*4bb0*/  UMOV UR7, 0xffffffff ;  /* 0xffffffff00077882 */ /* 0x000fc60000000000 */
[----:B------:R-:W-:Y:S05]  /*4bc0*/  BRA.DIV UR7, `(.L_x_6598) ;  /* 0x00000042072c7947 */ /* 0x000fea000b800000 */
.L_x_6660:
[----:B------:R-:W-:-:S03]  /*4bd0*/  UMOV UR7, 0xffffffff ;  /* 0xffffffff00077882 */ /* 0x000fc60000000000 */
[----:B------:R-:W-:Y:S05]  /*4be0*/  BRA.DIV UR7, `(.L_x_6599) ;  /* 0x00000042074c7947 */ /* 0x000fea000b800000 */
[----:B------:R-:W2:Y:S04]  /*4bf0*/  SHFL.UP PT, R70, R70, 0x1, RZ ;  /* 0x0420000046467989 */ /* 0x000ea800000e00ff */
[----:B------:R-:W3:Y:S04]  /*4c00*/  SHFL.UP PT, R71, R71, 0x1, RZ ;  /* 0x0420000047477989 */ /* 0x000ee800000e00ff */
[----:B-----5:R4:W0:Y:S04]  /*4c10*/  SHFL.IDX PT, R72, R152, RZ, 0x1f ;  /* 0x00001fff98487589 */ /* 0x02082800000e0000 */
[----:B------:R4:W0:Y:S02]  /*4c20*/  SHFL.IDX PT, R73, R153, RZ, 0x1f ;  /* 0x00001fff99497589 */ /* 0x00082400000e0000 */
.L_x_6666:
[C---:B0-23--:R-:W-:Y:S01]  /*4c30*/  @P1 FFMA.FTZ R73, R70.reuse, R73, R71 ;  /* 0x0000004946491223 */ /* 0x04dfe20000010047 */
[----:B------:R-:W-:-:S03]  /*4c40*/  @P1 FMUL.FTZ R72, R70, R72 ;  /* 0x0000004846481220 */ /* 0x000fc60000410000 */
[C---:B------:R-:W-:Y:S01]  /*4c50*/  FFMA.FTZ R75, R68.reuse, R73, R69 ;  /* 0x00000049444b7223 */ /* 0x040fe20000010045 */
[----:B------:R-:W-:-:S05]  /*4c60*/  FMUL.FTZ R74, R68, R72 ;  /* 0x00000048444a7220 */ /* 0x000fca0000410000 */
[----:B------:R2:W-:Y:S02]  /*4c70*/  STS.128 [R80+0x31b0], R72 ;  /* 0x0031b04850007388 */ /* 0x0005e40000000c00 */
.L_x_6595:
[----:B------:R-:W-:Y:S05]  /*4c80*/  WARPSYNC.ALL ;  /* 0x0000000000007948 */ /* 0x000fea0003800000 */
[----:B------:R-:W-:Y:S01]  /*4c90*/  BAR.SYNC.DEFER_BLOCKING 0x0 ;  /* 0x0000000000007b1d */ /* 0x000fe20000010000 */
[C---:B-1----:R-:W-:Y:S01]  /*4ca0*/  FMUL.FTZ R70, R210.reuse, R219 ;  /* 0x000000dbd2467220 */ /* 0x042fe20000410000 */
[----:B------:R-:W-:Y:S01]  /*4cb0*/  FFMA.FTZ R69, R210, R226, R217 ;  /* 0x000000e2d2457223 */ /* 0x000fe200000100d9 */
[----:B------:R-:W-:Y:S02]  /*4cc0*/  ISETP.GE.OR P0, PT, R5, R126, P0 ;  /* 0x0000007e0500720c */ /* 0x000fe40000706670 */
        /* <DEDUP_REMOVED lines=13> */
[----:B------:R-:W-:-:S03]  /*4da0*/  FFMA.FTZ R69, R204, R69, R207 ;  /* 0x00000045cc457223 */ /* 0x000fc600000100cf */
[C---:B------:R-:W-:Y:S01]  /*4db0*/  FMUL.FTZ R71, R188.reuse, R71 ;  /* 0x00000047bc477220 */ /* 0x040fe20000410000 */
[----:B------:R-:W-:-:S04]  /*4dc0*/  FFMA.FTZ R69, R188, R69, R205 ;  /* 0x00000045bc457223 */ /* 0x000fc800000100cd */
[C---:B------:R-:W-:Y:S01]  /*4dd0*/  FFMA.FTZ R69, R186.reuse, R69, R203 ;  /* 0x00000045ba457223 */ /* 0x040fe200000100cb */
[----:B-1----:R-:W-:Y:S01]  /*4de0*/  FFMA.FTZ R251, R251, R68, R76 ;  /* 0x00000044fbfb7223 */ /* 0x002fe2000001004c */
[----:B------:R-:W-:Y:S01]  /*4df0*/  FMUL.FTZ R68, R186, R71 ;  /* 0x00000047ba447220 */ /* 0x000fe20000410000 */
[----:B------:R-:W-:Y:S02]  /*4e00*/  MOV R76, 0x3f800000 ;  /* 0x3f800000004c7802 */ /* 0x000fe40000000f00 */
[----:B------:R-:W-:Y:S01]  /*4e10*/  FFMA.FTZ R214, R0, R251, R214 ;  /* 0x000000fb00d67223 */ /* 0x000fe200000100d6 */
[C---:B------:R-:W-:Y:S01]  /*4e20*/  FMUL.FTZ R71, R199.reuse, R68 ;  /* 0x00000044c7477220 */ /* 0x040fe20000410000 */
[----:B------:R-:W-:Y:S02]  /*4e30*/  FFMA.FTZ R68, R199, R69, R206 ;  /* 0x00000045c7447223 */ /* 0x000fe400000100ce */
[----:B------:R-:W-:Y:S01]  /*4e40*/  FFMA.FTZ R216, R194, R214, R77 ;  /* 0x000000d6c2d87223 */ /* 0x000fe2000001004d */
[C---:B------:R-:W-:Y:S01]  /*4e50*/  FMUL.FTZ R71, R200.reuse, R71 ;  /* 0x00000047c8477220 */ /* 0x040fe20000410000 */
[----:B------:R-:W-:Y:S01]  /*4e60*/  FFMA.FTZ R68, R200, R68, R197 ;  /* 0x00000044c8447223 */ /* 0x000fe200000100c5 */
[----:B------:R-:W-:Y:S01]  /*4e70*/  HFMA2.MMA R77, -RZ, RZ, 0, 0 ;  /* 0x00000000ff4d7435 */ /* 0x000fe200000001ff */
[----:B------:R-:W-:Y:S01]  /*4e80*/  FFMA.FTZ R195, R196, R216, R195 ;  /* 0x000000d8c4c37223 */ /* 0x000fe200000100c3 */
[C---:B------:R-:W-:Y:S01]  /*4e90*/  FMUL.FTZ R71, R198.reuse, R71 ;  /* 0x00000047c6477220 */ /* 0x040fe20000410000 */
[----:B------:R-:W-:-:S02]  /*4ea0*/  FFMA.FTZ R68, R198, R68, R231 ;  /* 0x00000044c6447223 */ /* 0x000fc400000100e7 */
[----:B------:R-:W-:Y:S01]  /*4eb0*/  FFMA.FTZ R193, R198, R195, R193 ;  /* 0x000000c3c6c17223 */ /* 0x000fe200000100c1 */
[C---:B------:R-:W-:Y:S01]  /*4ec0*/  FMUL.FTZ R71, R196.reuse, R71 ;  /* 0x00000047c4477220 */ /* 0x040fe20000410000 */
[----:B------:R-:W-:Y:S02]  /*4ed0*/  FFMA.FTZ R68, R196, R68, R227 ;  /* 0x00000044c4447223 */ /* 0x000fe400000100e3 */
[----:B----45:R-:W-:Y:S01]  /*4ee0*/  FFMA.FTZ R152, R200, R193, R191 ;  /* 0x000000c1c8987223 */ /* 0x030fe200000100bf */
[C---:B------:R-:W-:Y:S01]  /*4ef0*/  FMUL.FTZ R71, R194.reuse, R71 ;  /* 0x00000047c2477220 */ /* 0x040fe20000410000 */
[----:B------:R-:W-:Y:S01]  /*4f00*/  FFMA.FTZ R69, R194, R68, R223 ;  /* 0x00000044c2457223 */ /* 0x000fe200000100df */
[----:B------:R1:W3:Y:S01]  /*4f10*/  @!P0 LDS.64 R76, [R70+0x3ec0] ;  /* 0x003ec000464c8984 */ /* 0x0002e20000000a00 */
        /* <DEDUP_REMOVED lines=10> */
[----:B--2---:R-:W-:-:S04]  /*4fc0*/  FFMA.FTZ R80, R208, R153, R229 ;  /* 0x00000099d0507223 */ /* 0x004fc800000100e5 */
        /* <DEDUP_REMOVED lines=19> */
[----:B---3--:R-:W-:Y:S01]  /*5100*/  SHFL.IDX PT, R232, R76, RZ, 0x1f ;  /* 0x00001fff4ce87589 */ /* 0x008fe200000e0000 */
        /* <DEDUP_REMOVED lines=23> */
.L_x_6683:
        /* <DEDUP_REMOVED lines=9> */
.L_x_6600:
[C---:B------:R-:W-:Y:S01]  /*5310*/  ISETP.NE.AND P0, PT, R19.reuse, RZ, PT ;  /* 0x000000ff1300720c */ /* 0x040fe20003f05270 */
[----:B------:R-:W-:Y:S05]  /*5320*/  WARPSYNC.ALL ;  /* 0x0000000000007948 */ /* 0x000fea0003800000 */
[----:B------:R-:W-:Y:S01]  /*5330*/  P2R R68, PR, RZ, 0x1 ;  /* 0x00000001ff447803 */ /* 0x000fe20000000000 */
[----:B------:R-:W-:Y:S01]  /*5340*/  BAR.SYNC.DEFER_BLOCKING 0x0 ;  /* 0x0000000000007b1d */ /* 0x000fe20000010000 */
[----:B------:R-:W-:Y:S01]  /*5350*/  SHF.L.U32 R68, R19, 0x4, RZ ;  /* 0x0000000413447819 */ /* 0x000fe200000006ff */
[----:B------:R-:W-:-:S04]  /*5360*/  FFMA.FTZ R202, R161, -R202, R152 ;  /* 0x800000caa1ca7223 */ /* 0x000fc80000010098 */
[-C--:B0-----:R-:W-:Y:S02]  /*5370*/  @!P0 LEA R72, R149, R6.reuse, 0x3 ;  /* 0x0000000695488211 */ /* 0x081fe400078e18ff */
[C---:B------:R-:W-:Y:S01]  /*5380*/  IADD3 R228, R19.reuse, 0x380, RZ ;  /* 0x0000038013e47810 */ /* 0x040fe20007ffe0ff */
[----:B------:R-:W-:Y:S01]  /*5390*/  BSSY B0, `(.L_x_6602) ;  /* 0x00000e4000007945 */ /* 0x000fe20003800000 */
[----:B------:R-:W-:Y:S02]  /*53a0*/  IADD3 R230, R19, 0x3c0, RZ ;  /* 0x000003c013e67810 */ /* 0x000fe40007ffe0ff */
[-C--:B------:R-:W-:Y:S02]  /*53b0*/  LEA.HI.SX32 R228, R228, R19.reuse, 0x1b ;  /* 0x00000013e4e47211 */ /* 0x080fe400078fdaff */
[----:B------:R-:W-:Y:S02]  /*53c0*/  LEA.HI.SX32 R230, R230, R19, 0x1b ;  /* 0x00000013e6e67211 */ /* 0x000fe400078fdaff */
[----:B------:R-:W-:-:S02]  /*53d0*/  LEA R238, R228, R6, 0x2 ;  /* 0x00000006e4ee7211 */ /* 0x000fc400078e10ff */
[----:B------:R-:W-:Y:S01]  /*53e0*/  LEA R236, R230, R6, 0x2 ;  /* 0x00000006e6ec7211 */ /* 0x000fe200078e10ff */
[----:B------:R0:W1:Y:S04]  /*53f0*/  LDS R69, [R222+0x33c4] ;  /* 0x0033c400de457984 */ /* 0x0000680000000800 */
[----:B---3--:R2:W-:Y:S01]  /*5400*/  @!P0 STS.64 [R72+0x3ec0], R76 ;  /* 0x003ec04c48008388 */ /* 0x0085e20000000a00 */
[----:B0-----:R-:W-:-:S04]  /*5410*/  IADD3 R222, R19, 0x2c0, RZ ;  /* 0x000002c013de7810 */ /* 0x001fc80007ffe0ff */
[----:B------:R-:W-:Y:S01]  /*5420*/  LEA.HI.SX32 R222, R222, R19, 0x1b ;  /* 0x00000013dede7211 */ /* 0x000fe200078fdaff */
[----:B-1----:R-:W-:Y:S01]  /*5430*/  FFMA.FTZ R219, R69, R219, R226 ;  /* 0x000000db45db7223 */ /* 0x002fe200000100e2 */
[----:B------:R-:W-:Y:S02]  /*5440*/  LEA.HI.SX32 R69, R68, R68, 0x1b ;  /* 0x0000004444457211 */ /* 0x000fe400078fdaff */
[----:B------:R-:W-:Y:S01]  /*5450*/  IADD3 R226, R19, 0x340, RZ ;  /* 0x0000034013e27810 */ /* 0x000fe20007ffe0ff */
[----:B------:R-:W-:Y:S01]  /*5460*/  FFMA.FTZ R217, R210, R219, R217 ;  /* 0x000000dbd2d97223 */ /* 0x000fe200000100d9 */
[----:B------:R-:W-:Y:S01]  /*5470*/  LEA R70, R69, R6, 0x2 ;  /* 0x0000000645467211 */ /* 0x000fe200078e10ff */
[----:B------:R-:W-:Y:S01]  /*5480*/  FFMA.FTZ R210, R164, -R247, R214 ;  /* 0x800000f7a4d27223 */ /* 0x000fe200000100d6 */
[----:B------:R-:W-:Y:S01]  /*5490*/  LEA.HI.SX32 R226, R226, R19, 0x1b ;  /* 0x00000013e2e27211 */ /* 0x000fe200078fdaff */
[----:B------:R-:W-:Y:S01]  /*54a0*/  FFMA.FTZ R215, R215, R217, R224 ;  /* 0x000000d9d7d77223 */ /* 0x000fe200000100e0 */
[----:B------:R-:W-:-:S03]  /*54b0*/  IADD3 R224, R19, 0x300, RZ ;  /* 0x0000030013e07810 */ /* 0x000fc60007ffe0ff */
[----:B------:R-:W-:Y:S01]  /*54c0*/  FFMA.FTZ R213, R208, R215, R213 ;  /* 0x000000d7d0d57223 */ /* 0x000fe200000100d5 */
[----:B------:R-:W-:Y:S01]  /*54d0*/  FFMA.FTZ R208, R142, -R245, R216 ;  /* 0x800000f58ed07223 */ /* 0x000fe200000100d8 */
[----:B------:R-:W-:Y:S02]  /*54e0*/  LEA.HI.SX32 R224, R224, R19, 0x1b ;  /* 0x00000013e0e07211 */ /* 0x000fe400078fdaff */
        /* <DEDUP_REMOVED lines=8> */
[----:B------:R-:W-:Y:S01]  /*5570*/  FFMA.FTZ R209, R209, R211, R218 ;  /* 0x000000d3d1d17223 */ /* 0x000fe200000100da */
[----:B------:R-:W-:Y:S01]  /*5580*/  FMUL.FTZ R68, R211, R98 ;  /* 0x00000062d3447220 */ /* 0x000fe20000410000 */
[----:B------:R0:W-:Y:S01]  /*5590*/  STS [R70+0x10bc], R69 ;  /* 0x0010bc4546007388 */ /* 0x0001e20000000800 */
[----:B--2---:R-:W-:Y:S01]  /*55a0*/  FMUL.FTZ R76, R172, R225 ;  /* 0x000000e1ac4c7220 */ /* 0x004fe20000410000 */
[----:B------:R-:W-:Y:S01]  /*55b0*/  FFMA.FTZ R207, R204, R209, R207 ;  /* 0x000000d1cccf7223 */ /* 0x000fe200000100cf */
[----:B------:R-:W-:Y:S01]  /*55c0*/  FMUL.FTZ R75, R173, R68 ;  /* 0x00000044ad4b7220 */ /* 0x000fe20000410000 */
[----:B------:R-:W-:Y:S01]  /*55d0*/  STS [R70+0x10b0], R74 ;  /* 0x0010b04a46007388 */ /* 0x000fe20000000800 */
[----:B------:R-:W-:Y:S01]  /*55e0*/  FFMA.FTZ R204, R144, -R241, R193 ;  /* 0x800000f190cc7223 */ /* 0x000fe200000100c1 */
[----:B------:R-:W-:Y:S01]  /*55f0*/  FFMA.FTZ R205, R188, R207, R205 ;  /* 0x000000cfbccd7223 */ /* 0x000fe200000100cd */
[----:B------:R-:W-:Y:S01]  /*5600*/  FMUL.FTZ R188, R217, R112 ;  /* 0x00000070d9bc7220 */ /* 0x000fe20000410000 */
[----:B------:R1:W-:Y:S01]  /*5610*/  STS [R70+0x10a8], R75 ;  /* 0x0010a84b46007388 */ /* 0x0003e20000000800 */
[----:B------:R-:W-:Y:S01]  /*5620*/  FMUL.FTZ R218, R207, R103 ;  /* 0x00000067cfda7220 */ /* 0x000fe20000410000 */
[----:B------:R-:W-:Y:S01]  /*5630*/  FFMA.FTZ R203, R186, R205, R203 ;  /* 0x000000cdbacb7223 */ /* 0x000fe200000100cb */
[----:B------:R-:W-:Y:S01]  /*5640*/  FMUL.FTZ R186, R215, R138 ;  /* 0x0000008ad7ba7220 */ /* 0x000fe20000410000 */
[----:B------:R-:W-:Y:S01]  /*5650*/  FMUL.FTZ R73, R169, R188 ;  /* 0x000000bca9497220 */ /* 0x000fe20000410000 */
[----:B0-----:R-:W-:Y:S01]  /*5660*/  FMUL.FTZ R69, R209, R114 ;  /* 0x00000072d1457220 */ /* 0x001fe20000410000 */
[----:B------:R-:W-:Y:S01]  /*5670*/  FFMA.FTZ R199, R199, R203, R206 ;  /* 0x000000cbc7c77223 */ /* 0x000fe200000100ce */
[----:B------:R-:W-:Y:S01]  /*5680*/  FMUL.FTZ R71, R171, R186 ;  /* 0x000000baab477220 */ /* 0x000fe20000410000 */
[----:B------:R-:W-:Y:S01]  /*5690*/  FFMA.FTZ R206, R162, -R243, R195 ;  /* 0x800000f3a2ce7223 */ /* 0x000fe200000100c3 */
[----:B------:R-:W-:Y:S01]  /*56a0*/  STS [R70+0x10b8], R73 ;  /* 0x0010b84946007388 */ /* 0x000fe20000000800 */
[----:B------:R-:W-:Y:S01]  /*56b0*/  FFMA.FTZ R197, R200, R199, R197 ;  /* 0x000000c7c8c57223 */ /* 0x000fe200000100c5 */
[----:B------:R-:W-:Y:S01]  /*56c0*/  FMUL.FTZ R77, R175, R69 ;  /* 0x00000045af4d7220 */ /* 0x000fe20000410000 */
[----:B------:R-:W-:Y:S01]  /*56d0*/  FFMA.FTZ R200, R146, -R239, R191 ;  /* 0x800000ef92c87223 */ /* 0x000fe200000100bf */
[----:B------:R-:W-:Y:S01]  /*56e0*/  STS [R70+0x10b4], R71 ;  /* 0x0010b44746007388 */ /* 0x000fe20000000800 */
[----:B------:R-:W-:Y:S01]  /*56f0*/  FFMA.FTZ R231, R198, R197, R231 ;  /* 0x000000c5c6e77223 */ /* 0x000fe200000100e7 */
[----:B------:R-:W-:Y:S01]  /*5700*/  FMUL.FTZ R247, R205, R141 ;  /* 0x0000008dcdf77220 */ /* 0x000fe20000410000 */
[----:B------:R-:W-:Y:S01]  /*5710*/  FFMA.FTZ R198, R160, -R237, R189 ;  /* 0x800000eda0c67223 */ /* 0x000fe200000100bd */
[----:B------:R0:W-:Y:S01]  /*5720*/  STS [R70+0x10a4], R77 ;  /* 0x0010a44d46007388 */ /* 0x0001e20000000800 */
[----:B------:R-:W-:Y:S01]  /*5730*/  FFMA.FTZ R227, R196, R231, R227 ;  /* 0x000000e7c4e37223 */ /* 0x000fe200000100e3 */
[----:B-1----:R-:W-:Y:S01]  /*5740*/  FMUL.FTZ R75, R231, R115 ;  /* 0x00000073e74b7220 */ /* 0x002fe20000410000 */
[----:B------:R-:W-:Y:S01]  /*5750*/  FFMA.FTZ R196, R148, -R235, R187 ;  /* 0x800000eb94c47223 */ /* 0x000fe200000100bb */
[----:B------:R1:W-:Y:S01]  /*5760*/  STS [R70+0x10ac], R76 ;  /* 0x0010ac4c46007388 */ /* 0x0003e20000000800 */
[----:B------:R-:W-:Y:S01]  /*5770*/  FFMA.FTZ R223, R194, R227, R223 ;  /* 0x000000e3c2df7223 */ /* 0x000fe200000100df */
[----:B------:R-:W-:Y:S01]  /*5780*/  FMUL.FTZ R74, R227, R96 ;  /* 0x00000060e34a7220 */ /* 0x000fe20000410000 */
[----:B------:R-:W-:Y:S01]  /*5790*/  FMUL.FTZ R194, R203, R94 ;  /* 0x0000005ecbc27220 */ /* 0x000fe20000410000 */
[----:B------:R-:W-:Y:S01]  /*57a0*/  FMUL.FTZ R220, R174, R218 ;  /* 0x000000daaedc7220 */ /* 0x000fe20000410000 */
[----:B------:R-:W-:Y:S01]  /*57b0*/  FFMA.FTZ R221, R0, R223, R221 ;  /* 0x000000df00dd7223 */ /* 0x000fe200000100dd */
[----:B------:R-:W-:Y:S01]  /*57c0*/  FFMA.FTZ R0, R140, -R249, R251 ;  /* 0x800000f98c007223 */ /* 0x000fe200000100fb */
[----:B------:R-:W-:Y:S01]  /*57d0*/  FMUL.FTZ R72, R223, R102 ;  /* 0x00000066df487220 */ /* 0x000fe20000410000 */
[----:B0-----:R-:W-:Y:S01]  /*57e0*/  FMUL.FTZ R77, R197, R105 ;  /* 0x00000069c54d7220 */ /* 0x001fe20000410000 */
[----:B------:R-:W-:Y:S01]  /*57f0*/  FMUL.FTZ R71, R221, R107 ;  /* 0x0000006bdd477220 */ /* 0x000fe20000410000 */
[----:B-1----:R-:W-:Y:S01]  /*5800*/  FMUL.FTZ R76, R199, R106 ;  /* 0x0000006ac74c7220 */ /* 0x002fe20000410000 */
[----:B------:R-:W-:Y:S01]  /*5810*/  FMUL.FTZ R249, R176, R247 ;  /* 0x000000f7b0f97220 */ /* 0x000fe20000410000 */
[----:B------:R-:W-:Y:S01]  /*5820*/  FMUL.FTZ R245, R177, R194 ;  /* 0x000000c2b1f57220 */ /* 0x000fe20000410000 */
[----:B------:R-:W-:Y:S01]  /*5830*/  FFMA.FTZ R73, R0, R71, RZ ;  /* 0x0000004700497223 */ /* 0x000fe200000100ff */
[----:B------:R-:W-:Y:S01]  /*5840*/  FMUL.FTZ R241, R179, R76 ;  /* 0x0000004cb3f17220 */ /* 0x000fe20000410000 */
[----:B------:R-:W-:Y:S01]  /*5850*/  FMUL.FTZ R239, R178, R77 ;  /* 0x0000004db2ef7220 */ /* 0x000fe20000410000 */
[----:B------:R-:W-:Y:S01]  /*5860*/  FMUL.FTZ R237, R181, R74 ;  /* 0x0000004ab5ed7220 */ /* 0x000fe20000410000 */
[-C--:B------:R-:W-:Y:S01]  /*5870*/  FFMA.FTZ R73, R210, R72.reuse, R73 ;  /* 0x00000048d2497223 */ /* 0x080fe20000010049 */
[----:B------:R-:W-:Y:S01]  /*5880*/  FMUL.FTZ R235, R183, R72 ;  /* 0x00000048b7eb7220 */ /* 0x000fe20000410000 */
[----:B------:R0:W-:Y:S01]  /*5890*/  STS [R70+0x10a0], R220 ;  /* 0x0010a0dc46007388 */ /* 0x0001e20000000800 */
[C---:B------:R-:W-:Y:S01]  /*58a0*/  IADD3 R72, R19.reuse, 0x80, RZ ;  /* 0x0000008013487810 */ /* 0x040fe20007ffe0ff */
[----:B------:R-:W-:Y:S01]  /*58b0*/  FFMA.FTZ R73, R208, R74, R73 ;  /* 0x0000004ad0497223 */ /* 0x000fe20000010049 */
[----:B------:R-:W-:Y:S01]  /*58c0*/  IADD3 R74, R19, 0xc0, RZ ;  /* 0x000000c0134a7810 */ /* 0x000fe20007ffe0ff */
[----:B------:R-:W-:Y:S01]  /*58d0*/  STS [R70+0x109c], R249 ;  /* 0x00109cf946007388 */ /* 0x000fe20000000800 */
[----:B------:R-:W-:Y:S01]  /*58e0*/  FMUL.FTZ R189, R87, R189 ;  /* 0x000000bd57bd7220 */ /* 0x000fe20000410000 */
[----:B------:R-:W-:Y:S01]  /*58f0*/  FFMA.FTZ R73, R206, R75, R73 ;  /* 0x0000004bce497223 */ /* 0x000fe20000010049 */
[----:B------:R-:W-:Y:S01]  /*5900*/  FMUL.FTZ R193, R93, R193 ;  /* 0x000000c15dc17220 */ /* 0x000fe20000410000 */
[----:B------:R-:W-:Y:S01]  /*5910*/  STS [R70+0x1098], R245 ;  /* 0x001098f546007388 */ /* 0x000fe20000000800 */
[----:B------:R-:W-:Y:S01]  /*5920*/  FMUL.FTZ R191, R89, R191 ;  /* 0x000000bf59bf7220 */ /* 0x000fe20000410000 */
[----:B------:R-:W-:Y:S01]  /*5930*/  FFMA.FTZ R73, R204, R77, R73 ;  /* 0x0000004dcc497223 */ /* 0x000fe20000010049 */
[----:B------:R-:W-:Y:S01]  /*5940*/  FFMA.FTZ R77, R150, -R233, R185 ;  /* 0x800000e9964d7223 */ /* 0x000fe200000100b9 */
[----:B------:R-:W-:Y:S01]  /*5950*/  STS [R70+0x1094], R241 ;  /* 0x001094f146007388 */ /* 0x000fe20000000800 */
[----:B------:R-:W-:Y:S01]  /*5960*/  LEA.HI.SX32 R233, R158, R19, 0x1b ;  /* 0x000000139ee97211 */ /* 0x000fe200078fdaff */
[----:B------:R-:W-:Y:S01]  /*5970*/  FFMA.FTZ R73, R202, R76, R73 ;  /* 0x0000004cca497223 */ /* 0x000fe20000010049 */
[C---:B0-----:R-:W-:Y:S01]  /*5980*/  IADD3 R220, R19.reuse, 0x280, RZ ;  /* 0x0000028013dc7810 */ /* 0x041fe20007ffe0ff */
[----:B------:R-:W-:Y:S01]  /*5990*/  STS [R70+0x1090], R239 ;  /* 0x001090ef46007388 */ /* 0x000fe20000000800 */
[----:B------:R-:W-:Y:S01]  /*59a0*/  IADD3 R158, R19, 0x100, RZ ;  /* 0x00000100139e7810 */ /* 0x000fe20007ffe0ff */
[----:B------:R-:W-:Y:S01]  /*59b0*/  FFMA.FTZ R243, R200, R194, R73 ;  /* 0x000000c2c8f37223 */ /* 0x000fe20000010049 */
[----:B------:R-:W-:Y:S01]  /*59c0*/  FMUL.FTZ R73, R180, R75 ;  /* 0x0000004bb4497220 */ /* 0x000fe20000410000 */
[----:B------:R-:W-:Y:S01]  /*59d0*/  FMUL.FTZ R75, R182, R71 ;  /* 0x00000047b64b7220 */ /* 0x000fe20000410000 */
[----:B------:R-:W-:Y:S01]  /*59e0*/  STS [R70+0x1088], R237 ;  /* 0x001088ed46007388 */ /* 0x000fe20000000800 */
[----:B------:R-:W-:Y:S01]  /*59f0*/  FFMA.FTZ R243, R198, R247, R243 ;  /* 0x000000f7c6f37223 */ /* 0x000fe200000100f3 */
[----:B------:R-:W-:Y:S01]  /*5a00*/  FFMA.FTZ R194, R159, -R212, R82 ;  /* 0x800000d49fc27223 */ /* 0x000fe20000010052 */
[----:B------:R-:W-:Y:S01]  /*5a10*/  FMUL.FTZ R71, R99, R214 ;  /* 0x000000d663477220 */ /* 0x000fe20000410000 */
[----:B------:R0:W-:Y:S01]  /*5a20*/  STS [R70+0x108c], R73 ;  /* 0x00108c4946007388 */ /* 0x0001e20000000800 */
[----:B------:R-:W-:Y:S01]  /*5a30*/  FFMA.FTZ R243, R196, R218, R243 ;  /* 0x000000dac4f37223 */ /* 0x000fe200000100f3 */
[----:B------:R-:W-:Y:S01]  /*5a40*/  IADD3 R212, R19, 0x140, RZ ;  /* 0x0000014013d47810 */ /* 0x000fe20007ffe0ff */
[----:B------:R-:W-:Y:S01]  /*5a50*/  FMUL.FTZ R185, R109, R185 ;  /* 0x000000b96db97220 */ /* 0x000fe20000410000 */
[----:B------:R-:W-:Y:S01]  /*5a60*/  STS [R70+0x1084], R235 ;  /* 0x001084eb46007388 */ /* 0x000fe20000000800 */
[----:B------:R-:W-:Y:S01]  /*5a70*/  FFMA.FTZ R76, R194, R69, R243 ;  /* 0x00000045c24c7223 */ /* 0x000fe200000100f3 */
[----:B------:R-:W-:Y:S01]  /*5a80*/  IADD3 R214, R19, 0x180, RZ ;  /* 0x0000018013d67810 */ /* 0x000fe20007ffe0ff */
[----:B------:R-:W-:Y:S01]  /*5a90*/  FMUL.FTZ R69, R101, R251 ;  /* 0x000000fb65457220 */ /* 0x000fe20000410000 */
[----:B------:R1:W-:Y:S01]  /*5aa0*/  STS [R70+0x1080], R75 ;  /* 0x0010804b46007388 */ /* 0x0003e20000000800 */
[----:B------:R-:W-:Y:S01]  /*5ab0*/  FFMA.FTZ R76, R77, R68, R76 ;  /* 0x000000444d4c7223 */ /* 0x000fe2000001004c */
[----:B0-----:R-:W-:Y:S01]  /*5ac0*/  FMUL.FTZ R73, R97, R216 ;  /* 0x000000d861497220 */ /* 0x001fe20000410000 */
[----:B------:R-:W-:Y:S01]  /*5ad0*/  IADD3 R216, R19, 0x1c0, RZ ;  /* 0x000001c013d87810 */ /* 0x000fe20007ffe0ff */
[----:B------:R-:W-:Y:S01]  /*5ae0*/  FMUL.FTZ R195, R95, R195 ;  /* 0x000000c35fc37220 */ /* 0x000fe20000410000 */
[----:B------:R-:W-:-:S02]  /*5af0*/  IADD3 R68, R19, 0x40, RZ ;  /* 0x0000004013447810 */ /* 0x000fc40007ffe0ff */
[----:B------:R-:W-:Y:S02]  /*5b00*/  IADD3 R218, R19, 0x240, RZ ;  /* 0x0000024013da7810 */ /* 0x000fe40007ffe0ff */
[----:B------:R-:W-:Y:S01]  /*5b10*/  LEA R251, R233, R6, 0x2 ;  /* 0x00000006e9fb7211 */ /* 0x000fe200078e10ff */
[----:B------:R-:W-:Y:S01]  /*5b20*/  BAR.SYNC.DEFER_BLOCKING 0x0 ;  /* 0x0000000000007b1d */ /* 0x000fe20000010000 */
[-C--:B------:R-:W-:Y:S02]  /*5b30*/  LEA.HI.SX32 R239, R216, R19.reuse, 0x1b ;  /* 0x00000013d8ef7211 */ /* 0x080fe400078fdaff */
[-C--:B------:R-:W-:Y:S02]  /*5b40*/  LEA.HI.SX32 R241, R220, R19.reuse, 0x1b ;  /* 0x00000013dcf17211 */ /* 0x080fe400078fdaff */
[-C--:B-1----:R-:W-:Y:S02]  /*5b50*/  LEA.HI.SX32 R75, R19, R19.reuse, 0x1b ;  /* 0x00000013134b7211 */ /* 0x082fe400078fdaff */
[----:B------:R-:W-:-:S02]  /*5b60*/  LEA.HI.SX32 R233, R68, R19, 0x1b ;  /* 0x0000001344e97211 */ /* 0x000fc400078fdaff */
[-C--:B------:R-:W-:Y:S01]  /*5b70*/  LEA.HI.SX32 R249, R72, R19.reuse, 0x1b ;  /* 0x0000001348f97211 */ /* 0x080fe200078fdaff */
[----:B------:R-:W-:Y:S01]  /*5b80*/  IMAD R72, R130, UR14, RZ ;  /* 0x0000000e82487c24 */ /* 0x000fe2000f8e02ff */
[-C--:B------:R-:W-:Y:S01]  /*5b90*/  LEA.HI.SX32 R235, R74, R19.reuse, 0x1b ;  /* 0x000000134aeb7211 */ /* 0x080fe200078fdaff */
[----:B------:R-:W-:Y:S01]  /*5ba0*/  IMAD R74, R134, UR14, RZ ;  /* 0x0000000e864a7c24 */ /* 0x000fe2000f8e02ff */
[-C--:B------:R-:W-:Y:S02]  /*5bb0*/  LEA.HI.SX32 R247, R158, R19.reuse, 0x1b ;  /* 0x000000139ef77211 */ /* 0x080fe400078fdaff */
[-C--:B------:R-:W-:Y:S02]  /*5bc0*/  LEA.HI.SX32 R237, R212, R19.reuse, 0x1b ;  /* 0x00000013d4ed7211 */ /* 0x080fe400078fdaff */
[-C--:B------:R-:W-:Y:S02]  /*5bd0*/  LEA.HI.SX32 R245, R214, R19.reuse, 0x1b ;  /* 0x00000013d6f57211 */ /* 0x080fe400078fdaff */
[----:B------:R-:W-:-:S02]  /*5be0*/  LEA.HI.SX32 R243, R218, R19, 0x1b ;  /* 0x00000013daf37211 */ /* 0x000fc400078fdaff */
[-C--:B------:R-:W-:Y:S02]  /*5bf0*/  LEA R244, R239, R6.reuse, 0x2 ;  /* 0x00000006eff47211 */ /* 0x080fe400078e10ff */
[-C--:B------:R-:W-:Y:S01]  /*5c00*/  LEA R242, R241, R6.reuse, 0x2 ;  /* 0x00000006f1f27211 */ /* 0x080fe200078e10ff */
[----:B------:R-:W0:Y:S01]  /*5c10*/  LDS R224, [R251+0x1880] ;  /* 0x00188000fbe07984 */ /* 0x000e220000000800 */
[----:B------:R-:W-:Y:S01]  /*5c20*/  LEA R252, R75, R6, 0x2 ;  /* 0x000000064bfc7211 */ /* 0x000fe200078e10ff */
[----:B------:R-:W-:Y:S01]  /*5c30*/  FMUL.FTZ R75, R91, R152 ;  /* 0x000000985b4b7220 */ /* 0x000fe20000410000 */
[-C--:B------:R-:W-:Y:S01]  /*5c40*/  LEA R250, R233, R6.reuse, 0x2 ;  /* 0x00000006e9fa7211 */ /* 0x080fe200078e10ff */
[----:B------:R-:W1:Y:S01]  /*5c50*/  LDS R220, [R242+0x1a80] ;  /* 0x001a8000f2dc7984 */ /* 0x000e620000000800 */
[-C--:B------:R-:W-:Y:S02]  /*5c60*/  LEA R249, R249, R6.reuse, 0x2 ;  /* 0x00000006f9f97211 */ /* 0x080fe400078e10ff */
[-C--:B------:R-:W-:Y:S01]  /*5c70*/  LEA R248, R235, R6.reuse, 0x2 ;  /* 0x00000006ebf87211 */ /* 0x080fe200078e10ff */
[----:B------:R-:W2:Y:S01]  /*5c80*/  LDS R216, [R240+0x1c80] ;  /* 0x001c8000f0d87984 */ /* 0x000ea20000000800 */
[----:B------:R-:W-:-:S02]  /*5c90*/  LEA R247, R247, R6, 0x2 ;  /* 0x00000006f7f77211 */ /* 0x000fc400078e10ff */
[-C--:B------:R-:W-:Y:S01]  /*5ca0*/  LEA R246, R237, R6.reuse, 0x2 ;  /* 0x00000006edf67211 */ /* 0x080fe200078e10ff */
[----:B------:R-:W3:Y:S01]  /*5cb0*/  LDS R235, [R250+0x1180] ;  /* 0x00118000faeb7984 */ /* 0x000ee20000000800 */
[-C--:B------:R-:W-:Y:S02]  /*5cc0*/  LEA R245, R245, R6.reuse, 0x2 ;  /* 0x00000006f5f57211 */ /* 0x080fe400078e10ff */
[-C--:B------:R-:W-:Y:S01]  /*5cd0*/  LEA R243, R243, R6.reuse, 0x2 ;  /* 0x00000006f3f37211 */ /* 0x080fe200078e10ff */
[----:B------:R-:W4:Y:S01]  /*5ce0*/  LDS R237, [R252+0x1080] ;  /* 0x00108000fced7984 */ /* 0x000f220000000800 */
        /* <DEDUP_REMOVED lines=18> */
[----:B------:R-:W-:-:S02]  /*5e10*/  FFMA.FTZ R187, R157, -R184, R192 ;  /* 0x800000b89dbb7223 */ /* 0x000fc400000100c0 */
[----:B------:R5:W-:Y:S01]  /*5e20*/  STS [R70+0x211c], R189 ;  /* 0x00211cbd46007388 */ /* 0x000be20000000800 */
[----:B-1----:R-:W-:-:S03]  /*5e30*/  FMUL.FTZ R71, R111, R82 ;  /* 0x000000526f477220 */ /* 0x002fc60000410000 */
        /* <DEDUP_REMOVED lines=26> */
[----:B------:R-:W-:Y:S02]  /*5fe0*/  ISETP.GE.AND P0, PT, R82, 0x1, PT ;  /* 0x000000015200780c */ /* 0x000fe40003f06270 */
[----:B------:R-:W-:Y:S01]  /*5ff0*/  IADD3 R69, R69, R73, RZ ;  /* 0x0000004945457210 */ /* 0x000fe20007ffe0ff */
[----:B------:R-:W-:Y:S01]  /*6000*/  IMAD R73, R21, UR24, RZ ;  /* 0x0000001815497c24 */ /* 0x000fe2000f8e02ff */
[----:B------:R1:W-:Y:S01]  /*6010*/  STS [R70+0x2134], R191 ;  /* 0x002134bf46007388 */ /* 0x0003e20000000800 */
[----:B------:R-:W-:-:S02]  /*6020*/  IADD3 R189, R185, R189, RZ ;  /* 0x000000bdb9bd7210 */ /* 0x000fc40007ffe0ff */
[C---:B------:R-:W-:Y:S01]  /*6030*/  IMAD R73, R22.reuse, UR25, R73 ;  /* 0x0000001916497c24 */ /* 0x040fe2000f8e0249 */
[----:B------:R2:W-:Y:S01]  /*6040*/  STS [R70+0x213c], R193 ;  /* 0x00213cc146007388 */ /* 0x0005e20000000800 */
[----:B------:R-:W-:Y:S01]  /*6050*/  IMAD.WIDE.U32 R68, R22, UR24, R68 ;  /* 0x0000001816447c25 */ /* 0x000fe2000f8e0044 */
[----:B------:R-:W-:Y:S01]  /*6060*/  SHF.R.S32.HI R74, RZ, 0x1f, R71 ;  /* 0x0000001fff4a7819 */ /* 0x000fe20000011447 */
[----:B------:R-:W-:Y:S01]  /*6070*/  BAR.SYNC.DEFER_BLOCKING 0x0 ;  /* 0x0000000000007b1d */ /* 0x000fe20000010000 */
[----:B------:R-:W-:Y:S02]  /*6080*/  IADD3 R72, P1, R71, R184, RZ ;  /* 0x000000b847487210 */ /* 0x000fe40007f3e0ff */
[----:B-1----:R-:W-:Y:S02]  /*6090*/  IADD3 R191, R69, R73, RZ ;  /* 0x0000004945bf7210 */ /* 0x002fe40007ffe0ff */
[----:B------:R-:W-:Y:S02]  /*60a0*/  IADD3.X R73, R74, R189, RZ, P1, !PT ;  /* 0x000000bd4a497210 */ /* 0x000fe40000ffe4ff */
[----:B--2---:R-:W-:-:S04]  /*60b0*/  IADD3 R70, P2, R71, R68, RZ ;  /* 0x0000004447467210 */ /* 0x004fc80007f5e0ff */
[----:B------:R-:W-:Y:S01]  /*60c0*/  IADD3.X R71, R74, R191, RZ, P2, !PT ;  /* 0x000000bf4a477210 */ /* 0x000fe200017fe4ff */
[----:B0--34-:R-:W-:Y:S08]  /*60d0*/  @!P0 BRA `(.L_x_6603) ;  /* 0x00000000003c8947 */ /* 0x019ff00003800000 */
        /* <DEDUP_REMOVED lines=15> */
.L_x_6603:
[----:B------:R-:W-:Y:S05]  /*61d0*/  BSYNC B0 ;  /* 0x0000000000007941 */ /* 0x000fea0003800000 */
.L_x_6602:
[----:B-1----:R-:W-:Y:S01]  /*61e0*/  FFMA.FTZ R74, R154, -R167, R153 ;  /* 0x800000a79a4a7223 */ /* 0x002fe20000010099 */
[----:B------:R-:W-:Y:S01]  /*61f0*/  FFMA.FTZ R225, R187, R225, R76 ;  /* 0x000000e1bbe17223 */ /* 0x000fe2000001004c */
[----:B------:R-:W-:Y:S01]  /*6200*/  LEA R70, P0, R184, UR26, 0x2 ;  /* 0x0000001ab8467c11 */ /* 0x000fe2000f8010ff */
[----:B------:R-:W-:Y:S01]  /*6210*/  FFMA.FTZ R69, R79, -R166, R80 ;  /* 0x800000a64f457223 */ /* 0x000fe20000010050 */
[----:B------:R-:W-:Y:S01]  /*6220*/  IADD3 R75, -R126, UR4, RZ ;  /* 0x000000047e4b7c10 */ /* 0x000fe2000fffe1ff */
[----:B------:R-:W-:Y:S01]  /*6230*/  FFMA.FTZ R76, R74, R229, R225 ;  /* 0x000000e54a4c7223 */ /* 0x000fe200000100e1 */
[----:B------:R-:W-:Y:S01]  /*6240*/  LEA.HI.X R71, R184, UR27, R189, 0x2, P0 ;  /* 0x0000001bb8477c11 */ /* 0x000fe200080f14bd */
[----:B------:R-:W-:Y:S01]  /*6250*/  USHF.L.U64.HI UR8, UR5, 0x2, UR6 ;  /* 0x0000000205087899 */ /* 0x000fe20008010206 */
[----:B------:R-:W-:Y:S01]  /*6260*/  LEA R72, P0, R68, UR28, 0x2 ;  /* 0x0000001c44487c11 */ /* 0x000fe2000f8010ff */
[----:B------:R-:W-:Y:S02]  /*6270*/  IMAD R75, R75, -0x400, RZ ;  /* 0xfffffc004b4b7824 */ /* 0x000fe400078e02ff */
[----:B------:R-:W-:Y:S01]  /*6280*/  FFMA.FTZ R83, R156, -R165, R83 ;  /* 0x800000a59c537223 */ /* 0x000fe20000010053 */
[----:B------:R-:W-:Y:S01]  /*6290*/  FFMA.FTZ R76, R69, R186, R76 ;  /* 0x000000ba454c7223 */ /* 0x000fe2000001004c */
[----:B------:R-:W-:Y:S01]  /*62a0*/  LEA.HI.X R73, R68, UR29, R191, 0x2, P0 ;  /* 0x0000001d44497c11 */ /* 0x000fe200080f14bf */
[----:B------:R-:W-:Y:S01]  /*62b0*/  IMAD.WIDE R70, R75, 0x4, R70 ;  /* 0x000000044b467825 */ /* 0x000fe200078e0246 */
[----:B------:R-:W-:-:S03]  /*62c0*/  USHF.L.U32 UR7, UR5, 0x2, URZ ;  /* 0x0000000205077899 */ /* 0x000fc6000800063f */
[----:B------:R-:W-:Y:S01]  /*62d0*/  FFMA.FTZ R188, R83, R188, R76 ;  /* 0x000000bc53bc7223 */ /* 0x000fe2000001004c */
[----:B------:R-:W-:Y:S01]  /*62e0*/  ISETP.GE.AND P0, PT, R82, 0x41, PT ;  /* 0x000000415200780c */ /* 0x000fe20003f06270 */
[----:B------:R-:W-:Y:S02]  /*62f0*/  IMAD R76, R132, UR8, RZ ;  /* 0x00000008844c7c24 */ /* 0x000fe4000f8e02ff */
[----:B------:R-:W-:Y:S01]  /*6300*/  FFMA.FTZ R68, R78, -R163, R81 ;  /* 0x800000a34e447223 */ /* 0x000fe20000010051 */
[----:B------:R-:W-:Y:S01]  /*6310*/  IMAD.WIDE R72, R75, 0x4, R72 ;  /* 0x000000044b487825 */ /* 0x000fe200078e0248 */
[----:B------:R-:W-:Y:S01]  /*6320*/  BSSY B0, `(.L_x_6604) ;  /* 0x0000010000007945 */ /* 0x000fe20003800000 */
[----:B------:R-:W-:Y:S02]  /*6330*/  ISETP.GE.AND P1, PT, R82, 0x81, PT ;  /* 0x000000815200780c */ /* 0x000fe40003f26270 */
[----:B------:R-:W-:Y:S01]  /*6340*/  FMUL.FTZ R201, R68, R201 ;  /* 0x000000c944c97220 */ /* 0x000fe20000410000 */
[----:B------:R-:W-:Y:S01]  /*6350*/  IMAD.WIDE.U32 R70, R132, UR7, R70 ;  /* 0x0000000784467c25 */ /* 0x000fe2000f8e0046 */
[----:B------:R-:W-:-:S03]  /*6360*/  ISETP.GE.AND P6, PT, R82, 0xc1, PT ;  /* 0x000000c15200780c */ /* 0x000fc60003fc6270 */
[----:B------:R-:W-:Y:S02]  /*6370*/  IMAD R75, R133, UR7, R76 ;  /* 0x00000007854b7c24 */ /* 0x000fe4000f8e024c */
[----:B------:R-:W-:Y:S01]  /*6380*/  FADD.FTZ R76, R188, R201 ;  /* 0x000000c9bc4c7221 */ /* 0x000fe20000010000 */
[C---:B------:R-:W-:Y:S02]  /*6390*/  IMAD R80, R136.reuse, UR8, RZ ;  /* 0x0000000888507c24 */ /* 0x040fe4000f8e02ff */
[----:B------:R-:W-:Y:S01]  /*63a0*/  IMAD.WIDE.U32 R72, R136, UR7, R72 ;  /* 0x0000000788487c25 */ /* 0x000fe2000f8e0048 */
[----:B------:R-:W-:Y:S02]  /*63b0*/  IADD3 R71, R71, R75, RZ ;  /* 0x0000004b47477210 */ /* 0x000fe40007ffe0ff */
[----:B------:R0:W1:Y:S01]  /*63c0*/  LDS R75, [R250+0x2200] ;  /* 0x00220000fa4b7984 */ /* 0x0000620000000800 */
[----:B------:R-:W-:-:S05]  /*63d0*/  IMAD R81, R137, UR7, R80 ;  /* 0x0000000789517c24 */ /* 0x000fca000f8e0250 */
[----:B------:R-:W-:Y:S01]  /*63e0*/  IADD3 R73, R73, R81, RZ ;  /* 0x0000005149497210 */ /* 0x000fe20007ffe0ff */
[----:B------:R-:W-:Y:S06]  /*63f0*/  @!P0 BRA `(.L_x_6605) ;  /* 0x0000000000088947 */ /* 0x000fec0003800000 */
[----:B------:R2:W-:Y:S04]  /*6400*/  REDG.E.ADD.F32.FTZ.RN.STRONG.GPU desc[UR12][R70.64+-0xf00], R235 ;  /* 0xfff100eb460079a6 */ /* 0x0005e8000c10f38c */
[----:B-1----:R2:W-:Y:S02]  /*6410*/  REDG.E.ADD.F32.FTZ.RN.STRONG.GPU desc[UR12][R72.64+-0xf00], R75 ;  /* 0xfff1004b480079a6 */ /* 0x0025e4000c10f38c */
.L_x_6605:
[----:B------:R-:W-:Y:S05]  /*6420*/  BSYNC B0 ;  /* 0x0000000000007941 */ /* 0x000fea0003800000 */
.L_x_6604:
[----:B------:R-:W3:Y:S01]  /*6430*/  LDS R249, [R249+0x2300] ;  /* 0x00230000f9f97984 */ /* 0x000ee20000000800 */
[----:B------:R-:W-:Y:S04]  /*6440*/  BSSY B0, `(.L_x_6606) ;  /* 0x0000004000007945 */ /* 0x000fe80003800000 */
[----:B------:R-:W-:Y:S05]  /*6450*/  @!P1 BRA `(.L_x_6607) ;  /* 0x0000000000089947 */ /* 0x000fea0003800000 */
[----:B------:R4:W-:Y:S04]  /*6460*/  REDG.E.ADD.F32.FTZ.RN.STRONG.GPU desc[UR12][R70.64+-0xe00], R234 ;  /* 0xfff200ea460079a6 */ /* 0x0009e8000c10f38c */
[----:B---3--:R4:W-:Y:S02]  /*6470*/  REDG.E.ADD.F32.FTZ.RN.STRONG.GPU desc[UR12][R72.64+-0xe00], R249 ;  /* 0xfff200f9480079a6 */ /* 0x0089e4000c10f38c */
.L_x_6607:
[----:B------:R-:W-:Y:S05]  /*6480*/  BSYNC B0 ;  /* 0x0000000000007941 */ /* 0x000fea0003800000 */
.L_x_6606:
[----:B-12---:R1:W2:Y:S01]  /*6490*/  LDS R75, [R248+0x2400] ;  /* 0x00240000f84b7984 */ /* 0x0062a20000000800 */
[----:B------:R-:W-:Y:S01]  /*64a0*/  BSSY B0, `(.L_x_6608) ;  /* 0x000000a000007945 */ /* 0x000fe20003800000 */
[C---:B------:R-:W-:Y:S02]  /*64b0*/  ISETP.GE.AND P1, PT, R82.reuse, 0x101, PT ;  /* 0x000001015200780c */ /* 0x040fe40003f26270 */
[C---:B------:R-:W-:Y:S02]  /*64c0*/  ISETP.GE.AND P2, PT, R82.reuse, 0x141, PT ;  /* 0x000001415200780c */ /* 0x040fe40003f46270 */
[C---:B------:R-:W-:Y:S02]  /*64d0*/  ISETP.GE.AND P3, PT, R82.reuse, 0x181, PT ;  /* 0x000001815200780c */ /* 0x040fe40003f66270 */
[C---:B------:R-:W-:Y:S02]  /*64e0*/  ISETP.GE.AND P4, PT, R82.reuse, 0x1c1, PT ;  /* 0x000001c15200780c */ /* 0x040fe40003f86270 */
[----:B------:R-:W-:-:S02]  /*64f0*/  ISETP.GE.AND P5, PT, R82, 0x201, PT ;  /* 0x000002015200780c */ /* 0x000fc40003fa6270 */
[----:B------:R-:W-:Y:S01]  /*6500*/  ISETP.GE.AND P0, PT, R82, 0x241, PT ;  /* 0x000002415200780c */ /* 0x000fe20003f06270 */
[----:B-1----:R-:W-:-:S12]  /*6510*/  @!P6 BRA `(.L_x_6609) ;  /* 0x000000000008e947 */ /* 0x002fd80003800000 */
[----:B------:R1:W-:Y:S04]  /*6520*/  REDG.E.ADD.F32.FTZ.RN.STRONG.GPU desc[UR12][R70.64+-0xd00], R233 ;  /* 0xfff300e9460079a6 */ /* 0x0003e8000c10f38c */
[----:B--2---:R1:W-:Y:S02]  /*6530*/  REDG.E.ADD.F32.FTZ.RN.STRONG.GPU desc[UR12][R72.64+-0xd00], R75 ;  /* 0xfff3004b480079a6 */ /* 0x0043e4000c10f38c */
.L_x_6609:
[----:B------:R-:W-:Y:S05]  /*6540*/  BSYNC B0 ;  /* 0x0000000000007941 */ /* 0x000fea0003800000 */
.L_x_6608:
[----:B------:R-:W0:Y:S01]  /*6550*/  LDS R247, [R247+0x2500] ;  /* 0x00250000f7f77984 */ /* 0x000e220000000800 */
[----:B------:R-:W-:Y:S04]  /*6560*/  BSSY B0, `(.L_x_6610) ;  /* 0x0000004000007945 */ /* 0x000fe80003800000 */
[----:B------:R-:W-:Y:S05]  /*6570*/  @!P1 BRA `(.L_x_6611) ;  /* 0x0000000000089947 */ /* 0x000fea0003800000 */
[----:B------:R1:W-:Y:S04]  /*6580*/  REDG.E.ADD.F32.FTZ.RN.STRONG.GPU desc[UR12][R70.64+-0xc00], R232 ;  /* 0xfff400e8460079a6 */ /* 0x0003e8000c10f38c */
[----:B0-----:R1:W-:Y:S02]  /*6590*/  REDG.E.ADD.F32.FTZ.RN.STRONG.GPU desc[UR12][R72.64+-0xc00], R247 ;  /* 0xfff400f7480079a6 */ /* 0x0013e4000c10f38c */
.L_x_6611:
[----:B------:R-:W-:Y:S05]  /*65a0*/  BSYNC B0 ;  /* 0x0000000000007941 */ /* 0x000fea0003800000 */
.L_x_6610:
[----:B-12---:R1:W2:Y:S01]  /*65b0*/  LDS R75, [R246+0x2600] ;  /* 0x00260000f64b7984 */ /* 0x0062a20000000800 */
[----:B------:R-:W-:Y:S04]  /*65c0*/  BSSY B0, `(.L_x_6612) ;  /* 0x0000004000007945 */ /* 0x000fe80003800000 */
[----:B------:R-:W-:Y:S05]  /*65d0*/  @!P2 BRA `(.L_x_6613) ;  /* 0x000000000008a947 */ /* 0x000fea0003800000 */
[----:B------:R0:W-:Y:S04]  /*65e0*/  REDG.E.ADD.F32.FTZ.RN.STRONG.GPU desc[UR12][R70.64+-0xb00], R230 ;  /* 0xfff500e6460079a6 */ /* 0x0001e8000c10f38c */
[----:B--2---:R2:W-:Y:S02]  /*65f0*/  REDG.E.ADD.F32.FTZ.RN.STRONG.GPU desc[UR12][R72.64+-0xb00], R75 ;  /* 0xfff5004b480079a6 */ /* 0x0045e4000c10f38c */
.L_x_6613:
[----:B------:R-:W-:Y:S05]  /*6600*/  BSYNC B0 ;  /* 0x0000000000007941 */ /* 0x000fea0003800000 */
.L_x_6612:
[----:B------:R-:W0:Y:S01]  /*6610*/  LDS R245, [R245+0x2700] ;  /* 0x00270000f5f57984 */ /* 0x000e220000000800 */
[----:B------:R-:W-:Y:S04]  /*6620*/  BSSY B0, `(.L_x_6614) ;  /* 0x0000004000007945 */ /* 0x000fe80003800000 */
[----:B------:R-:W-:Y:S05]  /*6630*/  @!P3 BRA `(.L_x_6615) ;  /* 0x000000000008b947 */ /* 0x000fea0003800000 */
[----:B------:R1:W-:Y:S04]  /*6640*/  REDG.E.ADD.F32.FTZ.RN.STRONG.GPU desc[UR12][R70.64+-0xa00], R228 ;  /* 0xfff600e4460079a6 */ /* 0x0003e8000c10f38c */
[----:B0-----:R1:W-:Y:S02]  /*6650*/  REDG.E.ADD.F32.FTZ.RN.STRONG.GPU desc[UR12][R72.64+-0xa00], R245 ;  /* 0xfff600f5480079a6 */ /* 0x0013e4000c10f38c */
.L_x_6615:
[----:B------:R-:W-:Y:S05]  /*6660*/  BSYNC B0 ;  /* 0x0000000000007941 */ /* 0x000fea0003800000 */
.L_x_6614:
[----:B--2---:R2:W0:Y:S01]  /*6670*/  LDS R75, [R244+0x2800] ;  /* 0x00280000f44b7984 */ /* 0x0044220000000800 */
[----:B------:R-:W-:Y:S04]  /*6680*/  BSSY B0, `(.L_x_6616) ;  /* 0x0000004000007945 */ /* 0x000fe80003800000 */
[----:B------:R-:W-:Y:S05]  /*6690*/  @!P4 BRA `(.L_x_6617) ;  /* 0x000000000008c947 */ /* 0x000fea0003800000 */
[----:B------:R1:W-:Y:S04]  /*66a0*/  REDG.E.ADD.F32.FTZ.RN.STRONG.GPU desc[UR12][R70.64+-0x900], R226 ;  /* 0xfff700e2460079a6 */ /* 0x0003e8000c10f38c */
[----:B0-----:R1:W-:Y:S02]  /*66b0*/  REDG.E.ADD.F32.FTZ.RN.STRONG.GPU desc[UR12][R72.64+-0x900], R75 ;  /* 0xfff7004b480079a6 */ /* 0x0013e4000c10f38c */
.L_x_6617:
[----:B------:R-:W-:Y:S05]  /*66c0*/  BSYNC B0 ;  /* 0x0000000000007941 */ /* 0x000fea0003800000 */
.L_x_6616:
[----:B------:R-:W0:Y:S01]  /*66d0*/  LDS R251, [R251+0x2900] ;  /* 0x00290000fbfb7984 */ /* 0x000e220000000800 */
[----:B------:R-:W-:Y:S04]  /*66e0*/  BSSY B0, `(.L_x_6618) ;  /* 0x0000004000007945 */ /* 0x000fe80003800000 */
[----:B------:R-:W-:Y:S05]  /*66f0*/  @!P5 BRA `(.L_x_6619) ;  /* 0x000000000008d947 */ /* 0x000fea0003800000 */
[----:B------:R1:W-:Y:S04]  /*6700*/  REDG.E.ADD.F32.FTZ.RN.STRONG.GPU desc[UR12][R70.64+-0x800], R224 ;  /* 0xfff800e0460079a6 */ /* 0x0003e8000c10f38c */
[----:B0-----:R1:W-:Y:S02]  /*6710*/  REDG.E.ADD.F32.FTZ.RN.STRONG.GPU desc[UR12][R72.64+-0x800], R251 ;  /* 0xfff800fb480079a6 */ /* 0x0013e4000c10f38c */
.L_x_6619:
[----:B------:R-:W-:Y:S05]  /*6720*/  BSYNC B0 ;  /* 0x0000000000007941 */ /* 0x000fea0003800000 */
.L_x_6618:
        /* <DEDUP_REMOVED lines=11> */
.L_x_6621:
[----:B------:R-:W-:Y:S05]  /*67e0*/  BSYNC B0 ;  /* 0x0000000000007941 */ /* 0x000fea0003800000 */
.L_x_6620:
[----:B01----:R0:W1:Y:S01]  /*67f0*/  LDS R75, [R242+0x2b00] ;  /* 0x002b0000f24b7984 */ /* 0x0030620000000800 */
[----:B------:R-:W-:Y:S04]  /*6800*/  BSSY B0, `(.L_x_6622) ;  /* 0x0000004000007945 */ /* 0x000fe80003800000 */
[----:B------:R-:W-:Y:S05]  /*6810*/  @!P1 BRA `(.L_x_6623) ;  /* 0x0000000000089947 */ /* 0x000fea0003800000 */
[----:B------:R0:W-:Y:S04]  /*6820*/  REDG.E.ADD.F32.FTZ.RN.STRONG.GPU desc[UR12][R70.64+-0x600], R220 ;  /* 0xfffa00dc460079a6 */ /* 0x0001e8000c10f38c */
[----:B-1----:R0:W-:Y:S02]  /*6830*/  REDG.E.ADD.F32.FTZ.RN.STRONG.GPU desc[UR12][R72.64+-0x600], R75 ;  /* 0xfffa004b480079a6 */ /* 0x0021e4000c10f38c */
.L_x_6623:
[----:B------:R-:W-:Y:S05]  /*6840*/  BSYNC B0 ;  /* 0x0000000000007941 */ /* 0x000fea0003800000 */
.L_x_6622:
[----:B------:R-:W0:Y:S01]  /*6850*/  LDS R241, [R241+0x2c00] ;  /* 0x002c0000f1f17984 */ /* 0x000e220000000800 */
[----:B------:R-:W-:Y:S04]  /*6860*/  BSSY B0, `(.L_x_6624) ;  /* 0x0000004000007945 */ /* 0x000fe80003800000 */
[----:B------:R-:W-:Y:S05]  /*6870*/  @!P2 BRA `(.L_x_6625) ;  /* 0x000000000008a947 */ /* 0x000fea0003800000 */
[----:B------:R1:W-:Y:S04]  /*6880*/  REDG.E.ADD.F32.FTZ.RN.STRONG.GPU desc[UR12][R70.64+-0x500], R218 ;  /* 0xfffb00da460079a6 */ /* 0x0003e8000c10f38c */
[----:B0-----:R0:W-:Y:S02]  /*6890*/  REDG.E.ADD.F32.FTZ.RN.STRONG.GPU desc[UR12][R72.64+-0x500], R241 ;  /* 0xfffb00f1480079a6 */ /* 0x0011e4000c10f38c */
.L_x_6625:
[----:B------:R-:W-:Y:S05]  /*68a0*/  BSYNC B0 ;  /* 0x0000000000007941 */ /* 0x000fea0003800000 */
.L_x_6624:
[----:B01----:R0:W1:Y:S01]  /*68b0*/  LDS R75, [R240+0x2d00] ;  /* 0x002d0000f04b7984 */ /* 0x0030620000000800 */
[----:B------:R-:W-:Y:S04]  /*68c0*/  BSSY B0, `(.L_x_6626) ;  /* 0x0000004000007945 */ /* 0x000fe80003800000 */
[----:B------:R-:W-:Y:S05]  /*68d0*/  @!P3 BRA `(.L_x_6627) ;  /* 0x000000000008b947 */ /* 0x000fea0003800000 */
[----:B------:R0:W-:Y:S04]  /*68e0*/  REDG.E.ADD.F32.FTZ.RN.STRONG.GPU desc[UR12][R70.64+-0x400], R216 ;  /* 0xfffc00d8460079a6 */ /* 0x0001e8000c10f38c */
[----:B-1----:R0:W-:Y:S02]  /*68f0*/  REDG.E.ADD.F32.FTZ.RN.STRONG.GPU desc[UR12][R72.64+-0x400], R75 ;  /* 0xfffc004b480079a6 */ /* 0x0021e4000c10f38c */
.L_x_6627:
[----:B------:R-:W-:Y:S05]  /*6900*/  BSYNC B0 ;  /* 0x0000000000007941 */ /* 0x000fea0003800000 */
.L_x_6626:
[----:B------:R-:W0:Y:S01]  /*6910*/  LDS R239, [R239+0x2e00] ;  /* 0x002e0000efef7984 */ /* 0x000e220000000800 */
[----:B------:R-:W-:Y:S04]  /*6920*/  BSSY B0, `(.L_x_6628) ;  /* 0x0000004000007945 */ /* 0x000fe80003800000 */
[----:B------:R-:W-:Y:S05]  /*6930*/  @!P4 BRA `(.L_x_6629) ;  /* 0x000000000008c947 */ /* 0x000fea0003800000 */
[----:B------:R1:W-:Y:S04]  /*6940*/  REDG.E.ADD.F32.FTZ.RN.STRONG.GPU desc[UR12][R70.64+-0x300], R214 ;  /* 0xfffd00d6460079a6 */ /* 0x0003e8000c10f38c */
[----:B0-----:R0:W-:Y:S02]  /*6950*/  REDG.E.ADD.F32.FTZ.RN.STRONG.GPU desc[UR12][R72.64+-0x300], R239 ;  /* 0xfffd00ef480079a6 */ /* 0x0011e4000c10f38c */
.L_x_6629:
[----:B------:R-:W-:Y:S05]  /*6960*/  BSYNC B0 ;  /* 0x0000000000007941 */ /* 0x000fea0003800000 */
.L_x_6628:
[----:B01----:R0:W1:Y:S01]  /*6970*/  LDS R75, [R238+0x2f00] ;  /* 0x002f0000ee4b7984 */ /* 0x0030620000000800 */
[----:B------:R-:W-:Y:S04]  /*6980*/  BSSY B0, `(.L_x_6630) ;  /* 0x0000004000007945 */ /* 0x000fe80003800000 */
[----:B------:R-:W-:Y:S05]  /*6990*/  @!P5 BRA `(.L_x_6631) ;  /* 0x000000000008d947 */ /* 0x000fea0003800000 */
[----:B------:R0:W-:Y:S04]  /*69a0*/  REDG.E.ADD.F32.FTZ.RN.STRONG.GPU desc[UR12][R70.64+-0x200], R212 ;  /* 0xfffe00d4460079a6 */ /* 0x0001e8000c10f38c */
[----:B-1----:R0:W-:Y:S02]  /*69b0*/  REDG.E.ADD.F32.FTZ.RN.STRONG.GPU desc[UR12][R72.64+-0x200], R75 ;  /* 0xfffe004b480079a6 */ /* 0x0021e4000c10f38c */
.L_x_6631:
[----:B------:R-:W-:Y:S05]  /*69c0*/  BSYNC B0 ;  /* 0x0000000000007941 */ /* 0x000fea0003800000 */
.L_x_6630:
[----:B01----:R0:W1:Y:S01]  /*69d0*/  LDS R75, [R236+0x3000] ;  /* 0x00300000ec4b7984 */ /* 0x0030620000000800 */
[----:B------:R-:W-:Y:S04]  /*69e0*/  BSSY B0, `(.L_x_6632) ;  /* 0x0000004000007945 */ /* 0x000fe80003800000 */
[----:B------:R-:W-:Y:S05]  /*69f0*/  @!P6 BRA `(.L_x_6633) ;  /* 0x000000000008e947 */ /* 0x000fea0003800000 */
[----:B------:R0:W-:Y:S04]  /*6a00*/  REDG.E.ADD.F32.FTZ.RN.STRONG.GPU desc[UR12][R70.64+-0x100], R158 ;  /* 0xffff009e460079a6 */ /* 0x0001e8000c10f38c */
[----:B-1----:R0:W-:Y:S02]  /*6a10*/  REDG.E.ADD.F32.FTZ.RN.STRONG.GPU desc[UR12][R72.64+-0x100], R75 ;  /* 0xffff004b480079a6 */ /* 0x0021e4000c10f38c */
.L_x_6633:
[----:B------:R-:W-:Y:S05]  /*6a20*/  BSYNC B0 ;  /* 0x0000000000007941 */ /* 0x000fea0003800000 */
.L_x_6632:
[----:B0---4-:R-:W0:Y:S01]  /*6a30*/  SHFL.DOWN P0, R73, R76, 0x1, 0x1f ;  /* 0x08201f004c497f89 */ /* 0x011e220000000000 */
[----:B------:R-:W-:Y:S01]  /*6a40*/  FMUL.FTZ R71, R124, R219 ;  /* 0x000000db7c477220 */ /* 0x000fe20000410000 */
[----:B------:R-:W-:Y:S01]  /*6a50*/  FMUL.FTZ R156, R156, R217 ;  /* 0x000000d99c9c7220 */ /* 0x000fe20000410000 */
        /* <DEDUP_REMOVED lines=13> */
[----:B------:R-:W-:Y:S01]  /*6b30*/  FFMA.FTZ R70, R171, R68, R70 ;  /* 0x00000044ab467223 */ /* 0x000fe20000010046 */
[----:B------:R-:W-:Y:S01]  /*6b40*/  FFMA.FTZ R213, R170, R69, R213 ;  /* 0x00000045aad57223 */ /* 0x000fe200000100d5 */
[-C--:B------:R-:W-:Y:S01]  /*6b50*/  FMUL.FTZ R69, R160, R205.reuse ;  /* 0x000000cda0457220 */ /* 0x080fe20000410000 */
[C---:B------:R-:W-:Y:S01]  /*6b60*/  FMUL.FTZ R205, R124.reuse, R205 ;  /* 0x000000cd7ccd7220 */ /* 0x040fe20000410000 */
[----:B------:R-:W-:Y:S01]  /*6b70*/  FMUL.FTZ R68, R124, R211 ;  /* 0x000000d37c447220 */ /* 0x000fe20000410000 */
[----:B------:R-:W-:Y:S01]  /*6b80*/  FADD.FTZ R57, R70, R57 ;  /* 0x0000003946397221 */ /* 0x000fe20000010000 */
[----:B------:R-:W-:Y:S01]  /*6b90*/  FFMA.FTZ R168, R168, R219, R71 ;  /* 0x000000dba8a87223 */ /* 0x000fe20000010047 */
[----:B------:R-:W-:Y:S01]  /*6ba0*/  FMUL.FTZ R205, R198, R205 ;  /* 0x000000cdc6cd7220 */ /* 0x000fe20000410000 */
[----:B0-----:R-:W-:Y:S01]  /*6bb0*/  @P0 FADD R73, R76, R73 ;  /* 0x000000494c490221 */ /* 0x001fe20000000000 */
[----:B------:R-:W-:Y:S01]  /*6bc0*/  FMUL.FTZ R70, R77, R68 ;  /* 0x000000444d467220 */ /* 0x000fe20000410000 */
[----:B------:R-:W-:Y:S01]  /*6bd0*/  FMUL.FTZ R68, R159, R209 ;  /* 0x000000d19f447220 */ /* 0x000fe20000410000 */
[----:B------:R-:W-:Y:S01]  /*6be0*/  FMUL.FTZ R71, R148, R207 ;  /* 0x000000cf94477220 */ /* 0x000fe20000410000 */
[----:B------:R-:W-:Y:S01]  /*6bf0*/  FFMA.FTZ R32, R69, R141, R32 ;  /* 0x0000008d45207223 */ /* 0x000fe20000010020 */
[----:B------:R-:W0:Y:S01]  /*6c00*/  SHFL.DOWN P0, R80, R73, 0x2, 0x1f ;  /* 0x08401f0049507f89 */ /* 0x000e220000000000 */
[----:B------:R-:W-:Y:S01]  /*6c10*/  FFMA.FTZ R176, R176, R69, R205 ;  /* 0x00000045b0b07223 */ /* 0x000fe200000100cd */
[C---:B------:R-:W-:Y:S01]  /*6c20*/  FMUL.FTZ R209, R124.reuse, R209 ;  /* 0x000000d17cd17220 */ /* 0x040fe20000410000 */
[----:B------:R-:W-:Y:S01]  /*6c30*/  FMUL.FTZ R207, R124, R207 ;  /* 0x000000cf7ccf7220 */ /* 0x000fe20000410000 */
[-C--:B------:R-:W-:Y:S01]  /*6c40*/  FMUL.FTZ R69, R162, R231.reuse ;  /* 0x000000e7a2457220 */ /* 0x080fe20000410000 */
[----:B------:R-:W-:Y:S01]  /*6c50*/  FMUL.FTZ R231, R124, R231 ;  /* 0x000000e77ce77220 */ /* 0x000fe20000410000 */
[----:B------:R-:W-:Y:S01]  /*6c60*/  FMUL.FTZ R194, R194, R209 ;  /* 0x000000d1c2c27220 */ /* 0x000fe20000410000 */
[----:B------:R-:W-:Y:S01]  /*6c70*/  FMUL.FTZ R207, R196, R207 ;  /* 0x000000cfc4cf7220 */ /* 0x000fe20000410000 */
[----:B------:R-:W-:Y:S01]  /*6c80*/  ISETP.NE.AND P1, PT, R17, RZ, PT ;  /* 0x000000ff1100720c */ /* 0x000fe20003f25270 */
[----:B------:R-:W-:Y:S01]  /*6c90*/  FMUL.FTZ R231, R206, R231 ;  /* 0x000000e7cee77220 */ /* 0x000fe20000410000 */
[----:B------:R-:W-:Y:S01]  /*6ca0*/  ISETP.NE.AND P2, PT, R19, RZ, PT ;  /* 0x000000ff1300720c */ /* 0x000fe20003f45270 */
[----:B------:R-:W-:Y:S01]  /*6cb0*/  FFMA.FTZ R31, R68, R114, R31 ;  /* 0x00000072441f7223 */ /* 0x000fe2000001001f */
[----:B------:R-:W-:Y:S01]  /*6cc0*/  FFMA.FTZ R194, R175, R68, R194 ;  /* 0x00000044afc27223 */ /* 0x000fe200000100c2 */
[----:B------:R-:W-:Y:S01]  /*6cd0*/  FFMA.FTZ R38, R71, R103, R38 ;  /* 0x0000006747267223 */ /* 0x000fe20000010026 */
[----:B------:R-:W-:Y:S01]  /*6ce0*/  FFMA.FTZ R207, R174, R71, R207 ;  /* 0x00000047aecf7223 */ /* 0x000fe200000100cf */
[-C--:B------:R-:W-:Y:S01]  /*6cf0*/  FMUL.FTZ R157, R157, R190.reuse ;  /* 0x000000be9d9d7220 */ /* 0x080fe20000410000 */
[----:B------:R-:W-:Y:S01]  /*6d00*/  FMUL.FTZ R146, R146, R203 ;  /* 0x000000cb92927220 */ /* 0x000fe20000410000 */
[----:B------:R-:W-:Y:S01]  /*6d10*/  FMUL.FTZ R68, R161, R199 ;  /* 0x000000c7a1447220 */ /* 0x000fe20000410000 */
[----:B------:R-:W-:Y:S01]  /*6d20*/  FMUL.FTZ R71, R144, R197 ;  /* 0x000000c590477220 */ /* 0x000fe20000410000 */
[----:B------:R-:W-:Y:S01]  /*6d30*/  FMUL.FTZ R142, R142, R227 ;  /* 0x000000e38e8e7220 */ /* 0x000fe20000410000 */
[----:B------:R-:W-:Y:S01]  /*6d40*/  FFMA.FTZ R34, R69, R115, R34 ;  /* 0x0000007345227223 */ /* 0x000fe20000010022 */
[----:B------:R-:W-:Y:S01]  /*6d50*/  FFMA.FTZ R180, R180, R69, R231 ;  /* 0x00000045b4b47223 */ /* 0x000fe200000100e7 */
[----:B------:R-:W-:Y:S01]  /*6d60*/  FMUL.FTZ R164, R164, R223 ;  /* 0x000000dfa4a47220 */ /* 0x000fe20000410000 */
[C---:B------:R-:W-:Y:S01]  /*6d70*/  FMUL.FTZ R190, R124.reuse, R190 ;  /* 0x000000be7cbe7220 */ /* 0x040fe20000410000 */
[----:B0-----:R-:W-:Y:S01]  /*6d80*/  @P0 FADD R80, R73, R80 ;  /* 0x0000005049500221 */ /* 0x001fe20000000000 */
[C---:B------:R-:W-:Y:S01]  /*6d90*/  FMUL.FTZ R203, R124.reuse, R203 ;  /* 0x000000cb7ccb7220 */ /* 0x040fe20000410000 */
[C---:B------:R-:W-:Y:S01]  /*6da0*/  FMUL.FTZ R199, R124.reuse, R199 ;  /* 0x000000c77cc77220 */ /* 0x040fe20000410000 */
[C---:B------:R-:W-:Y:S01]  /*6db0*/  FMUL.FTZ R197, R124.reuse, R197 ;  /* 0x000000c57cc57220 */ /* 0x040fe20000410000 */
[C---:B------:R-:W-:Y:S01]  /*6dc0*/  FMUL.FTZ R227, R124.reuse, R227 ;  /* 0x000000e37ce37220 */ /* 0x040fe20000410000 */
[----:B-1----:R-:W0:Y:S01]  /*6dd0*/  SHFL.DOWN P0, R75, R80, 0x4, 0x1f ;  /* 0x08801f00504b7f89 */ /* 0x002e220000000000 */
        /* <DEDUP_REMOVED lines=22> */
[----:B------:R-:W-:Y:S01]  /*6f40*/  FADD.FTZ R59, R168, R59 ;  /* 0x0000003ba83b7221 */ /* 0x000fe20000010000 */
[----:B0-----:R-:W-:Y:S01]  /*6f50*/  @P0 FADD R75, R80, R75 ;  /* 0x0000004b504b0221 */ /* 0x001fe20000000000 */
[----:B------:R-:W-:Y:S01]  /*6f60*/  FADD.FTZ R58, R169, R58 ;  /* 0x0000003aa93a7221 */ /* 0x000fe20000010000 */
[----:B------:R-:W-:Y:S01]  /*6f70*/  FFMA.FTZ R30, R157, R155, R30 ;  /* 0x0000009b9d1e7223 */ /* 0x000fe2000001001e */
[----:B------:R-:W-:Y:S01]  /*6f80*/  FADD.FTZ R56, R213, R56 ;  /* 0x00000038d5387221 */ /* 0x000fe20000010000 */
[----:B------:R-:W-:Y:S01]  /*6f90*/  FFMA.FTZ R39, R150, R98, R39 ;  /* 0x0000006296277223 */ /* 0x000fe20000010027 */
[----:B------:R-:W0:Y:S01]  /*6fa0*/  SHFL.DOWN P0, R72, R75, 0x8, 0x1f ;  /* 0x09001f004b487f89 */ /* 0x000e220000000000 */
        /* <DEDUP_REMOVED lines=26> */
[----:B------:R-:W-:Y:S01]  /*7150*/  ISETP.NE.AND P0, PT, R5, R126, PT ;  /* 0x0000007e0500720c */ /* 0x000fe20003f05270 */
        /* <DEDUP_REMOVED lines=8> */
.L_x_6635:
[----:B------:R-:W-:Y:S05]  /*71e0*/  BSYNC B0 ;  /* 0x0000000000007941 */ /* 0x000fea0003800000 */
.L_x_6634:
[----:B------:R-:W-:Y:S01]  /*71f0*/  IADD3 R149, R149, 0x1, RZ ;  /* 0x0000000195957810 */ /* 0x000fe20007ffe0ff */
[----:B------:R-:W-:-:S03]  /*7200*/  UIADD3 UR5, UP0, UR5, 0x1, URZ ;  /* 0x0000000105057890 */ /* 0x000fc6000ff1e03f */
[----:B------:R-:W-:Y:S01]  /*7210*/  ISETP.GE.AND P0, PT, R149, UR30, PT ;  /* 0x0000001e95007c0c */ /* 0x000fe2000bf06270 */
[----:B------:R-:W-:-:S12]  /*7220*/  UIADD3.X UR6, URZ, UR6, URZ, UP0, !UPT ;  /* 0x000000063f067290 */ /* 0x000fd800087fe43f */
[----:B------:R-:W-:Y:S05]  /*7230*/  @!P0 BRA `(.L_x_6636) ;  /* 0xffffffc400c88947 */ /* 0x000fea000383ffff */
.L_x_6592:
[----:B------:R-:W-:Y:S06]  /*7240*/  BAR.SYNC.DEFER_BLOCKING 0x0 ;  /* 0x0000000000007b1d */ /* 0x000fec0000010000 */
[----:B------:R-:W-:Y:S01]  /*7250*/  ULDC.64 UR6, c[0x0][0x390] ;  /* 0x0000e40000067ab9 */ /* 0x000fe20000000a00 */
[----:B------:R-:W4:Y:S04]  /*7260*/  LDG.E.128 R60, desc[UR12][R122.64] ;  /* 0x0000000c7a3c7981 */ /* 0x000f28000c1e1d00 */
[----:B------:R-:W5:Y:S01]  /*7270*/  LDG.E.128 R64, desc[UR12][R122.64+0x200] ;  /* 0x0002000c7a407981 */ /* 0x000f62000c1e1d00 */
[----:B------:R-:W-:-:S03]  /*7280*/  UIADD3 UR4, UR4, 0x1, URZ ;  /* 0x0000000104047890 */ /* 0x000fc6000fffe03f */
[----:B----4-:R-:W-:Y:S04]  /*7290*/  STS.128 [R2], R60 ;  /* 0x0000003c02007388 */ /* 0x010fe80000000c00 */
[----:B-----5:R-:W-:Y:S01]  /*72a0*/  STS.128 [R2+0x200], R64 ;  /* 0x0002004002007388 */ /* 0x020fe20000000c00 */
[----:B------:R-:W-:-:S03]  /*72b0*/  NOP ;  /* 0x0000000000007918 */ /* 0x000fc60000000000 */
[----:B-1----:R-:W1:Y:S04]  /*72c0*/  LDS.128 R68, [R27] ;  /* 0x000000001b447984 */ /* 0x002e680000000c00 */
[----:B------:R-:W4:Y:S01]  /*72d0*/  LDS.128 R60, [R27+0x10] ;  /* 0x000010001b3c7984 */ /* 0x000f220000000c00 */
[C---:B-1----:R-:W-:Y:S02]  /*72e0*/  SHF.L.U32 R0, R68.reuse, 0x10, RZ ;  /* 0x0000001044007819 */ /* 0x042fe400000006ff */
[----:B------:R-:W-:Y:S02]  /*72f0*/  PRMT R68, R68, 0x7632, R68 ;  /* 0x0000763244447816 */ /* 0x000fe40000000044 */
[----:B------:R-:W-:Y:S01]  /*7300*/  SHF.L.U32 R72, R70, 0x10, RZ ;  /* 0x0000001046487819 */ /* 0x000fe200000006ff */
[----:B0-----:R-:W-:Y:S01]  /*7310*/  FADD.FTZ R73, R0, R23 ;  /* 0x0000001700497221 */ /* 0x001fe20000010000 */
[----:B------:R-:W-:-:S02]  /*7320*/  SHF.L.U32 R68, R68, 0x10, RZ ;  /* 0x0000001044447819 */ /* 0x000fc400000006ff */
[----:B------:R-:W-:Y:S01]  /*7330*/  SHF.L.U32 R0, R69, 0x10, RZ ;  /* 0x0000001045007819 */ /* 0x000fe200000006ff */
[--C-:B------:R-:W-:Y:S01]  /*7340*/  FADD.FTZ R72, R72, R23.reuse ;  /* 0x0000001748487221 */ /* 0x100fe20000010000 */
[----:B------:R-:W-:Y:S01]  /*7350*/  BAR.SYNC.DEFER_BLOCKING 0x0 ;  /* 0x0000000000007b1d */ /* 0x000fe20000010000 */
[----:B------:R-:W-:Y:S01]  /*7360*/  FSETP.GTU.FTZ.AND P3, PT, R73, 20, PT ;  /* 0x41a000004900780b */ /* 0x000fe20003f7c000 */
[--C-:B------:R-:W-:Y:S01]  /*7370*/  FADD.FTZ R68, R68, R23.reuse ;  /* 0x0000001744447221 */ /* 0x100fe20000010000 */
[----:B------:R-:W-:Y:S01]  /*7380*/  FADD.FTZ R74, R0, R23 ;  /* 0x00000017004a7221 */ /* 0x000fe20000010000 */
[----:B------:R-:W-:Y:S02]  /*7390*/  FSETP.GTU.FTZ.AND P5, PT, R72, 20, PT ;  /* 0x41a000004800780b */ /* 0x000fe40003fbc000 */
[----:B------:R-:W-:Y:S02]  /*73a0*/  PRMT R69, R69, 0x7632, R69 ;  /* 0x0000763245457816 */ /* 0x000fe40000000045 */
[----:B------:R-:W-:-:S02]  /*73b0*/  FSETP.GTU.FTZ.AND P6, PT, R68, 20, PT ;  /* 0x41a000004400780b */ /* 0x000fc40003fdc000 */
[----:B------:R-:W-:Y:S02]  /*73c0*/  FSETP.GTU.FTZ.AND P2, PT, R74, 20, PT ;  /* 0x41a000004a00780b */ /* 0x000fe40003f5c000 */
[----:B------:R-:W-:Y:S02]  /*73d0*/  PRMT R70, R70, 0x7632, R70 ;  /* 0x0000763246467816 */ /* 0x000fe40000000046 */
[----:B------:R-:W-:Y:S02]  /*73e0*/  @!P3 FMUL.FTZ R0, R73, -1.4426950216293334961 ;  /* 0xbfb8aa3b4900b820 */ /* 0x000fe40000410000 */
[----:B------:R-:W-:Y:S01]  /*73f0*/  SHF.L.U32 R70, R70, 0x10, RZ ;  /* 0x0000001046467819 */ /* 0x000fe200000006ff */
[----:B------:R-:W-:-:S03]  /*7400*/  @!P5 FMUL.FTZ R66, R72, -1.4426950216293334961 ;  /* 0xbfb8aa3b4842d820 */ /* 0x000fc60000410000 */
[----:B------:R-:W0:Y:S01]  /*7410*/  @!P3 MUFU.EX2 R0, R0 ;  /* 0x000000000000b308 */ /* 0x000e220000000800 */
[----:B------:R-:W-:Y:S01]  /*7420*/  @!P6 FMUL.FTZ R64, R68, -1.4426950216293334961 ;  /* 0xbfb8aa3b4440e820 */ /* 0x000fe20000410000 */
[C---:B------:R-:W-:Y:S01]  /*7430*/  SHF.L.U32 R68, R71.reuse, 0x10, RZ ;  /* 0x0000001047447819 */ /* 0x040fe200000006ff */
[----:B------:R-:W-:Y:S01]  /*7440*/  @!P2 FMUL.FTZ R65, R74, -1.4426950216293334961 ;  /* 0xbfb8aa3b4a41a820 */ /* 0x000fe20000410000 */
[----:B------:R-:W-:-:S03]  /*7450*/  PRMT R71, R71, 0x7632, R71 ;  /* 0x0000763247477816 */ /* 0x000fc60000000047 */
[----:B------:R-:W-:Y:S01]  /*7460*/  FADD.FTZ R74, R68, R23 ;  /* 0x00000017444a7221 */ /* 0x000fe20000010000 */
[----:B------:R-:W1:Y:S01]  /*7470*/  @!P6 MUFU.EX2 R64, R64 ;  /* 0x000000400040e308 */ /* 0x000e620000000800 */
[C---:B----4-:R-:W-:Y:S02]  /*7480*/  SHF.L.U32 R68, R60.reuse, 0x10, RZ ;  /* 0x000000103c447819 */ /* 0x050fe400000006ff */
[----:B------:R-:W-:Y:S02]  /*7490*/  PRMT R60, R60, 0x7632, R60 ;  /* 0x000076323c3c7816 */ /* 0x000fe4000000003c */
[----:B------:R-:W-:Y:S02]  /*74a0*/  FSETP.GTU.FTZ.AND P4, PT, R74, 20, PT ;  /* 0x41a000004a00780b */ /* 0x000fe40003f9c000 */
[----:B------:R-:W-:Y:S01]  /*74b0*/  SHF.L.U32 R60, R60, 0x10, RZ ;  /* 0x000000103c3c7819 */ /* 0x000fe200000006ff */
[----:B------:R-:W4:Y:S01]  /*74c0*/  @!P2 MUFU.EX2 R65, R65 ;  /* 0x000000410041a308 */ /* 0x000f220000000800 */
[----:B0-----:R-:W-:-:S07]  /*74d0*/  @!P3 FADD.FTZ R27, R0, 1 ;  /* 0x3f800000001bb421 */ /* 0x001fce0000010000 */
[----:B------:R0:W5:Y:S01]  /*74e0*/  @!P3 MUFU.RCP R72, R27 ;  /* 0x0000001b0048b308 */ /* 0x0001620000001000 */
[----:B-1----:R-:W-:-:S07]  /*74f0*/  @!P6 FADD.FTZ R64, R64, 1 ;  /* 0x3f8000004040e421 */ /* 0x002fce0000010000 */
[----:B------:R1:W2:Y:S01]  /*7500*/  @!P5 MUFU.EX2 R67, R66 ;  /* 0x000000420043d308 */ /* 0x0002a20000000800 */
[----:B----4-:R-:W-:Y:S01]  /*7510*/  @!P2 FADD.FTZ R0, R65, 1 ;  /* 0x3f8000004100a421 */ /* 0x010fe20000010000 */
[----:B------:R-:W-:Y:S01]  /*7520*/  FADD.FTZ R65, R68, R23 ;  /* 0x0000001744417221 */ /* 0x000fe20000010000 */
[----:B0-----:R-:W-:-:S04]  /*7530*/  @!P4 FMUL.FTZ R27, R74, -1.4426950216293334961 ;  /* 0xbfb8aa3b4a1bc820 */ /* 0x001fc80000410000 */
[----:B------:R-:W-:Y:S01]  /*7540*/  FSETP.GTU.FTZ.AND P0, PT, R65, 20, PT ;  /* 0x41a000004100780b */ /* 0x000fe20003f1c000 */
[----:B------:R0:W4:Y:S01]  /*7550*/  @!P6 MUFU.RCP R73, R64 ;  /* 0x000000400049e308 */ /* 0x0001220000001000 */
[----:B-1----:R-:W-:Y:S01]  /*7560*/  SHF.L.U32 R66, R61, 0x10, RZ ;  /* 0x000000103d427819 */ /* 0x002fe200000006ff */
[----:B-----5:R-:W-:Y:S01]  /*7570*/  @!P3 FMUL.FTZ R45, R45, R72 ;  /* 0x000000482d2db220 */ /* 0x020fe20000410000 */
[----:B------:R-:W-:-:S03]  /*7580*/  PRMT R61, R61, 0x7632, R61 ;  /* 0x000076323d3d7816 */ /* 0x000fc6000000003d */
[--C-:B------:R-:W-:Y:S01]  /*7590*/  FADD.FTZ R76, R66, R23.reuse ;  /* 0x00000017424c7221 */ /* 0x100fe20000010000 */
[----:B------:R-:W-:Y:S01]  /*75a0*/  SHF.L.U32 R66, R69, 0x10, RZ ;  /* 0x0000001045427819 */ /* 0x000fe200000006ff */
[----:B------:R1:W5:Y:S01]  /*75b0*/  @!P2 MUFU.RCP R75, R0 ;  /* 0x00000000004ba308 */ /* 0x0003620000001000 */
[--C-:B0-----:R-:W-:Y:S01]  /*75c0*/  FADD.FTZ R64, R70, R23.reuse ;  /* 0x0000001746407221 */ /* 0x101fe20000010000 */
[----:B--2---:R-:W-:Y:S01]  /*75d0*/  @!P5 FADD.FTZ R67, R67, 1 ;  /* 0x3f8000004343d421 */ /* 0x004fe20000010000 */
[----:B------:R-:W-:Y:S01]  /*75e0*/  FSETP.GTU.FTZ.AND P1, PT, R76, 20, PT ;  /* 0x41a000004c00780b */ /* 0x000fe20003f3c000 */
[----:B------:R-:W-:Y:S01]  /*75f0*/  FADD.FTZ R66, R66, R23 ;  /* 0x0000001742427221 */ /* 0x000fe20000010000 */
[----:B------:R-:W-:-:S03]  /*7600*/  @!P0 FMUL.FTZ R65, R65, -1.4426950216293334961 ;  /* 0xbfb8aa3b41418820 */ /* 0x000fc60000410000 */
[----:B------:R0:W2:Y:S01]  /*7610*/  @!P4 MUFU.EX2 R68, R27 ;  /* 0x0000001b0044c308 */ /* 0x0000a20000000800 */
[----:B------:R-:W-:Y:S01]  /*7620*/  FSETP.GTU.FTZ.AND P3, PT, R66, 20, PT ;  /* 0x41a000004200780b */ /* 0x000fe20003f7c000 */
[----:B----4-:R-:W-:Y:S01]  /*7630*/  @!P6 FMUL.FTZ R44, R44, R73 ;  /* 0x000000492c2ce220 */ /* 0x010fe20000410000 */
[----:B-1----:R-:W-:Y:S02]  /*7640*/  SHF.L.U32 R0, R71, 0x10, RZ ;  /* 0x0000001047007819 */ /* 0x002fe400000006ff */
[----:B------:R-:W-:-:S03]  /*7650*/  FSETP.GTU.FTZ.AND P6, PT, R64, 20, PT ;  /* 0x41a000004000780b */ /* 0x000fc60003fdc000 */
[----:B------:R-:W-:Y:S01]  /*7660*/  FADD.FTZ R71, R0, R23 ;  /* 0x0000001700477221 */ /* 0x000fe20000010000 */
[----:B-----5:R-:W-:Y:S01]  /*7670*/  @!P2 FMUL.FTZ R46, R46, R75 ;  /* 0x0000004b2e2ea220 */ /* 0x020fe20000410000 */
[----:B0-----:R-:W-:Y:S01]  /*7680*/  @!P1 FMUL.FTZ R27, R76, -1.4426950216293334961 ;  /* 0xbfb8aa3b4c1b9820 */ /* 0x001fe20000410000 */
[----:B------:R-:W0:Y:S01]  /*7690*/  @!P0 MUFU.EX2 R69, R65 ;  /* 0x0000004100458308 */ /* 0x000e220000000800 */
[----:B------:R-:W-:Y:S02]  /*76a0*/  IADD3 R76, R5, -0x1, RZ ;  /* 0xffffffff054c7810 */ /* 0x000fe40007ffe0ff */
[----:B------:R-:W-:Y:S01]  /*76b0*/  @!P3 FMUL.FTZ R0, R66, -1.4426950216293334961 ;  /* 0xbfb8aa3b4200b820 */ /* 0x000fe20000410000 */
[C---:B------:R-:W-:Y:S01]  /*76c0*/  FSETP.GTU.FTZ.AND P2, PT, R71.reuse, 20, PT ;  /* 0x41a000004700780b */ /* 0x040fe20003f5c000 */
[----:B--2---:R-:W-:Y:S02]  /*76d0*/  @!P4 FADD.FTZ R68, R68, 1 ;  /* 0x3f8000004444c421 */ /* 0x004fe40000010000 */
[----:B------:R-:W-:Y:S01]  /*76e0*/  @!P6 FMUL.FTZ R64, R64, -1.4426950216293334961 ;  /* 0xbfb8aa3b4040e820 */ /* 0x000fe20000410000 */
[----:B------:R-:W1:Y:S08]  /*76f0*/  @!P1 MUFU.EX2 R70, R27 ;  /* 0x0000001b00469308 */ /* 0x000e700000000800 */
[----:B------:R-:W2:Y:S01]  /*7700*/  @!P3 MUFU.EX2 R0, R0 ;  /* 0x000000000000b308 */ /* 0x000ea20000000800 */
[----:B------:R-:W-:Y:S01]  /*7710*/  @!P2 FMUL.FTZ R66, R71, -1.4426950216293334961 ;  /* 0xbfb8aa3b4742a820 */ /* 0x000fe20000410000 */
[----:B0-----:R-:W-:-:S06]  /*7720*/  @!P0 FADD.FTZ R69, R69, 1 ;  /* 0x3f80000045458421 */ /* 0x001fcc0000010000 */
[----:B------:R-:W0:Y:S01]  /*7730*/  @!P6 MUFU.EX2 R64, R64 ;  /* 0x000000400040e308 */ /* 0x000e220000000800 */
[----:B-1----:R-:W-:-:S07]  /*7740*/  @!P1 FADD.FTZ R70, R70, 1 ;  /* 0x3f80000046469421 */ /* 0x002fce0000010000 */
[----:B------:R-:W1:Y:S01]  /*7750*/  @!P2 MUFU.EX2 R66, R66 ;  /* 0x000000420042a308 */ /* 0x000e620000000800 */
[----:B--2---:R-:W-:Y:S01]  /*7760*/  @!P3 FADD.FTZ R27, R0, 1 ;  /* 0x3f800000001bb421 */ /* 0x004fe20000010000 */
[C---:B------:R-:W-:Y:S02]  /*7770*/  SHF.L.U32 R0, R62.reuse, 0x10, RZ ;  /* 0x000000103e007819 */ /* 0x040fe400000006ff */
[----:B------:R-:W-:-:S03]  /*7780*/  PRMT R62, R62, 0x7632, R62 ;  /* 0x000076323e3e7816 */ /* 0x000fc6000000003e */
[--C-:B------:R-:W-:Y:S01]  /*7790*/  FADD.FTZ R73, R0, R23.reuse ;  /* 0x0000001700497221 */ /* 0x100fe20000010000 */
[----:B------:R-:W2:Y:S01]  /*77a0*/  @!P3 MUFU.RCP R72, R27 ;  /* 0x0000001b0048b308 */ /* 0x000ea20000001000 */
[----:B0-----:R-:W-:Y:S01]  /*77b0*/  @!P6 FADD.FTZ R65, R64, 1 ;  /* 0x3f8000004041e421 */ /* 0x001fe20000010000 */
[C---:B------:R-:W-:Y:S01]  /*77c0*/  SHF.L.U32 R0, R63.reuse, 0x10, RZ ;  /* 0x000000103f007819 */ /* 0x040fe200000006ff */
[----:B------:R-:W-:Y:S01]  /*77d0*/  FADD.FTZ R64, R60, R23 ;  /* 0x000000173c407221 */ /* 0x000fe20000010000 */
[----:B------:R-:W-:Y:S02]  /*77e0*/  SHF.L.U32 R62, R62, 0x10, RZ ;  /* 0x000000103e3e7819 */ /* 0x000fe400000006ff */
[----:B------:R-:W-:Y:S02]  /*77f0*/  PRMT R63, R63, 0x7632, R63 ;  /* 0x000076323f3f7816 */ /* 0x000fe4000000003f */
[----:B------:R0:W4:Y:S01]  /*7800*/  @!P6 MUFU.RCP R74, R65 ;  /* 0x00000041004ae308 */ /* 0x0001220000001000 */
[----:B-1----:R-:W-:Y:S01]  /*7810*/  @!P2 FADD.FTZ R66, R66, 1 ;  /* 0x3f8000004242a421 */ /* 0x002fe20000010000 */
[----:B------:R-:W-:-:S06]  /*7820*/  FADD.FTZ R62, R62, R23 ;  /* 0x000000173e3e7221 */ /* 0x000fcc0000010000 */
[----:B------:R-:W1:Y:S01]  /*7830*/  @!P5 MUFU.RCP R67, R67 ;  /* 0x000000430043d308 */ /* 0x000e620000001000 */
[----:B--2---:R-:W-:Y:S01]  /*7840*/  @!P3 FMUL.FTZ R47, R47, R72 ;  /* 0x000000482f2fb220 */ /* 0x004fe20000410000 */
[----:B------:R-:W-:Y:S01]  /*7850*/  FSETP.GTU.FTZ.AND P3, PT, R73, 20, PT ;  /* 0x41a000004900780b */ /* 0x000fe20003f7c000 */
[----:B0-----:R-:W-:Y:S01]  /*7860*/  FADD.FTZ R65, R0, R23 ;  /* 0x0000001700417221 */ /* 0x001fe20000010000 */
[----:B------:R-:W-:-:S04]  /*7870*/  SHF.L.U32 R0, R61, 0x10, RZ ;  /* 0x000000103d007819 */ /* 0x000fc800000006ff */
[----:B------:R-:W0:Y:S01]  /*7880*/  @!P2 MUFU.RCP R66, R66 ;  /* 0x000000420042a308 */ /* 0x000e220000001000 */
[----:B----4-:R-:W-:Y:S01]  /*7890*/  @!P6 FMUL.FTZ R49, R49, R74 ;  /* 0x0000004a3131e220 */ /* 0x010fe20000410000 */
[----:B------:R-:W-:Y:S01]  /*78a0*/  FSETP.GTU.FTZ.AND P6, PT, R65, 20, PT ;  /* 0x41a000004100780b */ /* 0x000fe20003fdc000 */
[----:B------:R-:W2:Y:S04]  /*78b0*/  LDC.64 R74, c[0x0][0x3e0] ;  /* 0x0000f800ff4a7b82 */ /* 0x000ea80000000a00 */
[----:B------:R-:W-:Y:S01]  /*78c0*/  @!P3 FMUL.FTZ R27, R73, -1.4426950216293334961 ;  /* 0xbfb8aa3b491bb820 */ /* 0x000fe20000410000 */
[----:B------:R-:W4:Y:S01]  /*78d0*/  @!P4 MUFU.RCP R71, R68 ;  /* 0x000000440047c308 */ /* 0x000f220000001000 */
[----:B-1----:R-:W-:Y:S01]  /*78e0*/  @!P5 FMUL.FTZ R48, R48, R67 ;  /* 0x000000433030d220 */ /* 0x002fe20000410000 */
[----:B------:R-:W-:Y:S01]  /*78f0*/  FSETP.GTU.FTZ.AND P5, PT, R64, 20, PT ;  /* 0x41a000004000780b */ /* 0x000fe20003fbc000 */
[----:B------:R-:W1:Y:S01]  /*7900*/  LDC.64 R72, c[0x0][0x388] ;  /* 0x0000e200ff487b82 */ /* 0x000e620000000a00 */
[----:B------:R-:W-:Y:S01]  /*7910*/  FADD.FTZ R67, R0, R23 ;  /* 0x0000001700437221 */ /* 0x000fe20000010000 */
[----:B------:R-:W-:-:S02]  /*7920*/  SHF.L.U32 R0, R63, 0x10, RZ ;  /* 0x000000103f007819 */ /* 0x000fc400000006ff */
[----:B------:R-:W-:Y:S01]  /*7930*/  @!P6 FMUL.FTZ R61, R65, -1.4426950216293334961 ;  /* 0xbfb8aa3b413de820 */ /* 0x000fe20000410000 */
[----:B------:R-:W5:Y:S01]  /*7940*/  @!P3 MUFU.EX2 R60, R27 ;  /* 0x0000001b003cb308 */ /* 0x000f620000000800 */
[----:B0-----:R-:W-:Y:S01]  /*7950*/  @!P2 FMUL.FTZ R51, R51, R66 ;  /* 0x000000423333a220 */ /* 0x001fe20000410000 */
[----:B------:R-:W-:Y:S01]  /*7960*/  FSETP.GTU.FTZ.AND P2, PT, R62, 20, PT ;  /* 0x41a000003e00780b */ /* 0x000fe20003f5c000 */
[----:B------:R-:W-:Y:S01]  /*7970*/  FADD.FTZ R66, R0, R23 ;  /* 0x0000001700427221 */ /* 0x000fe20000010000 */
[----:B------:R-:W-:Y:S02]  /*7980*/  F2FP.BF16.F32.PACK_AB R63, R32, R41 ;  /* 0x00000029203f723e */ /* 0x000fe400000010ff */
[----:B------:R-:W-:Y:S01]  /*7990*/  F2FP.BF16.F32.PACK_AB R32, R31, R38 ;  /* 0x000000261f20723e */ /* 0x000fe200000010ff */
[----:B------:R-:W-:Y:S01]  /*79a0*/  @!P5 FMUL.FTZ R0, R64, -1.4426950216293334961 ;  /* 0xbfb8aa3b4000d820 */ /* 0x000fe20000410000 */
[----:B------:R-:W0:Y:S01]  /*79b0*/  @!P0 MUFU.RCP R69, R69 ;  /* 0x0000004500458308 */ /* 0x000e220000001000 */
[----:B----4-:R-:W-:Y:S01]  /*79c0*/  @!P4 FMUL.FTZ R50, R50, R71 ;  /* 0x000000473232c220 */ /* 0x010fe20000410000 */
[----:B------:R-:W-:-:S05]  /*79d0*/  FSETP.GTU.FTZ.AND P4, PT, R67, 20, PT ;  /* 0x41a000004300780b */ /* 0x000fca0003f9c000 */
[----:B------:R-:W-:Y:S01]  /*79e0*/  @!P2 FMUL.FTZ R64, R62, -1.4426950216293334961 ;  /* 0xbfb8aa3b3e40a820 */ /* 0x000fe20000410000 */
[----:B------:R4:W3:Y:S01]  /*79f0*/  @!P6 MUFU.EX2 R65, R61 ;  /* 0x0000003d0041e308 */ /* 0x0008e20000000800 */
[----:B-----5:R-:W-:Y:S01]  /*7a00*/  @!P3 FADD.FTZ R41, R60, 1 ;  /* 0x3f8000003c29b421 */ /* 0x020fe20000010000 */
[----:B------:R-:W-:Y:S02]  /*7a10*/  F2FP.BF16.F32.PACK_AB R62, R33, R40 ;  /* 0x00000028213e723e */ /* 0x000fe400000010ff */
[----:B------:R-:W-:Y:S02]  /*7a20*/  F2FP.BF16.F32.PACK_AB R60, R35, R42 ;  /* 0x0000002a233c723e */ /* 0x000fe400000010ff */
[----:B------:R-:W-:Y:S01]  /*7a30*/  F2FP.BF16.F32.PACK_AB R35, R28, R37 ;  /* 0x000000251c23723e */ /* 0x000fe200000010ff */
[----:B------:R-:W-:Y:S01]  /*7a40*/  @!P4 FMUL.FTZ R27, R67, -1.4426950216293334961 ;  /* 0xbfb8aa3b431bc820 */ /* 0x000fe20000410000 */
[----:B------:R-:W5:Y:S01]  /*7a50*/  @!P5 MUFU.EX2 R0, R0 ;  /* 0x000000000000d308 */ /* 0x000f620000000800 */
[----:B----4-:R-:W-:Y:S01]  /*7a60*/  F2FP.BF16.F32.PACK_AB R61, R34, R43 ;  /* 0x0000002b223d723e */ /* 0x010fe200000010ff */
[----:B-1----:R-:W-:Y:S01]  /*7a70*/  IMAD R28, R72, UR14, RZ ;  /* 0x0000000e481c7c24 */ /* 0x002fe2000f8e02ff */
[----:B------:R-:W-:Y:S01]  /*7a80*/  F2FP.BF16.F32.PACK_AB R34, R29, R36 ;  /* 0x000000241d22723e */ /* 0x000fe200000010ff */
[----:B0-----:R-:W-:Y:S01]  /*7a90*/  @!P0 FMUL.FTZ R52, R52, R69 ;  /* 0x0000004534348220 */ /* 0x001fe20000410000 */
[----:B------:R-:W-:Y:S01]  /*7aa0*/  LEA R29, R17, R104, 0x1 ;  /* 0x00000068111d7211 */ /* 0x000fe200078e08ff */
[----:B------:R-:W-:Y:S01]  /*7ab0*/  IMAD R73, R73, UR15, R28 ;  /* 0x0000000f49497c24 */ /* 0x000fe2000f8e021c */
[----:B------:R-:W-:Y:S01]  /*7ac0*/  F2FP.BF16.F32.PACK_AB R33, R30, R39 ;  /* 0x000000271e21723e */ /* 0x000fe200000010ff */
[----:B------:R-:W0:Y:S01]  /*7ad0*/  @!P1 MUFU.RCP R69, R70 ;  /* 0x0000004600459308 */ /* 0x000e220000001000 */
[----:B------:R-:W-:Y:S01]  /*7ae0*/  LEA R67, R29, R6, 0x4 ;  /* 0x000000061d437211 */ /* 0x000fe200078e20ff */
[----:B---3--:R-:W-:Y:S01]  /*7af0*/  @!P6 FADD.FTZ R65, R65, 1 ;  /* 0x3f8000004141e421 */ /* 0x008fe20000010000 */
[----:B------:R-:W-:-:S02]  /*7b00*/  FSETP.GTU.FTZ.AND P0, PT, R66, 20, PT ;  /* 0x41a000004200780b */ /* 0x000fc40003f1c000 */
[----:B------:R-:W-:Y:S01]  /*7b10*/  SHF.L.U32 R42, R76, 0xa, RZ ;  /* 0x0000000a4c2a7819 */ /* 0x000fe200000006ff */
[----:B------:R1:W-:Y:S02]  /*7b20*/  STS.128 [R67], R60 ;  /* 0x0000003c43007388 */ /* 0x0003e40000000c00 */
[----:B------:R3:W4:Y:S01]  /*7b30*/  @!P3 MUFU.RCP R71, R41 ;  /* 0x000000290047b308 */ /* 0x0007220000001000 */
[----:B------:R-:W-:Y:S01]  /*7b40*/  SHF.R.S32.HI R43, RZ, 0x1f, R42 ;  /* 0x0000001fff2b7819 */ /* 0x000fe2000001142a */
[----:B------:R2:W-:Y:S01]  /*7b50*/  STS.128 [R67+0x10], R32 ;  /* 0x0000102043007388 */ /* 0x0005e20000000c00 */
[----:B------:R-:W-:-:S03]  /*7b60*/  NOP ;  /* 0x0000000000007918 */ /* 0x000fc60000000000 */
[----:B------:R-:W2:Y:S02]  /*7b70*/  LDS.128 R28, [R2] ;  /* 0x00000000021c7984 */ /* 0x000ea40000000c00 */
[----:B------:R-:W-:Y:S01]  /*7b80*/  @!P0 FMUL.FTZ R66, R66, -1.4426950216293334961 ;  /* 0xbfb8aa3b42428820 */ /* 0x000fe20000410000 */
[----:B-----5:R-:W-:Y:S01]  /*7b90*/  @!P5 FADD.FTZ R0, R0, 1 ;  /* 0x3f8000000000d421 */ /* 0x020fe20000010000 */
[----:B---3--:R-:W-:Y:S01]  /*7ba0*/  IMAD.WIDE.U32 R40, R72, UR15, R42 ;  /* 0x0000000f48287c25 */ /* 0x008fe2000f8e002a */
[----:B------:R-:W3:Y:S01]  /*7bb0*/  LDS.128 R36, [R2+0x200] ;  /* 0x0002000002247984 */ /* 0x000ee20000000c00 */
[----:B------:R-:W5:Y:S02]  /*7bc0*/  @!P2 MUFU.EX2 R64, R64 ;  /* 0x000000400040a308 */ /* 0x000f640000000800 */
[----:B0-----:R-:W-:Y:S01]  /*7bd0*/  @!P1 FMUL.FTZ R54, R54, R69 ;  /* 0x0000004536369220 */ /* 0x001fe20000410000 */
[----:B-1----:R-:W-:Y:S01]  /*7be0*/  F2FP.BF16.F32.PACK_AB R61, R47, R46 ;  /* 0x0000002e2f3d723e */ /* 0x002fe200000010ff */
[----:B----4-:R-:W-:Y:S01]  /*7bf0*/  @!P3 FMUL.FTZ R56, R56, R71 ;  /* 0x000000473838b220 */ /* 0x010fe20000410000 */
[----:B--2---:R-:W-:Y:S01]  /*7c00*/  FADD.FTZ R33, R45, R18 ;  /* 0x000000122d217221 */ /* 0x004fe20000010000 */
[----:B------:R-:W-:-:S02]  /*7c10*/  IADD3 R41, R41, R73, RZ ;  /* 0x0000004929297210 */ /* 0x000fc40007ffe0ff */
[----:B------:R-:W-:Y:S01]  /*7c20*/  F2FP.BF16.F32.PACK_AB R60, R44, R45 ;  /* 0x0000002d2c3c723e */ /* 0x000fe200000010ff */
[----:B------:R0:W1:Y:S01]  /*7c30*/  @!P5 MUFU.RCP R68, R0 ;  /* 0x000000000044d308 */ /* 0x0000620000001000 */
[----:B------:R-:W-:Y:S01]  /*7c40*/  FADD.FTZ R33, R33, R44 ;  /* 0x0000002c21217221 */ /* 0x000fe20000010000 */
[----:B------:R-:W-:Y:S02]  /*7c50*/  F2FP.BF16.F32.PACK_AB R62, R49, R48 ;  /* 0x00000030313e723e */ /* 0x000fe400000010ff */
[----:B------:R-:W-:Y:S02]  /*7c60*/  F2FP.BF16.F32.PACK_AB R63, R51, R50 ;  /* 0x00000032333f723e */ /* 0x000fe400000010ff */
[----:B------:R-:W-:Y:S02]  /*7c70*/  IADD3 R8, P3, R8, -0x800, RZ ;  /* 0xfffff80008087810 */ /* 0x000fe40007f7e0ff */
[----:B------:R-:W2:Y:S01]  /*7c80*/  @!P0 MUFU.EX2 R66, R66 ;  /* 0x0000004200428308 */ /* 0x000ea20000000800 */
[----:B0-----:R-:W-:-:S02]  /*7c90*/  IMAD R0, R26, UR6, RZ ;  /* 0x000000061a007c24 */ /* 0x001fc4000f8e02ff */
[----:B-----5:R-:W-:Y:S01]  /*7ca0*/  @!P2 FADD.FTZ R64, R64, 1 ;  /* 0x3f8000004040a421 */ /* 0x020fe20000010000 */
[----:B------:R-:W-:Y:S01]  /*7cb0*/  IADD3.X R7, R7, -0x1, RZ, P3, !PT ;  /* 0xffffffff07077810 */ /* 0x000fe20001ffe4ff */
[----:B------:R-:W-:Y:S02]  /*7cc0*/  IMAD R35, R25, UR7, R0 ;  /* 0x0000000719237c24 */ /* 0x000fe4000f8e0200 */
[----:B------:R-:W-:Y:S01]  /*7cd0*/  FADD.FTZ R0, R33, R46 ;  /* 0x0000002e21007221 */ /* 0x000fe20000010000 */
[----:B------:R-:W-:Y:S01]  /*7ce0*/  IMAD.WIDE.U32 R32, R25, UR6, R40 ;  /* 0x0000000619207c25 */ /* 0x000fe2000f8e0028 */
[----:B------:R-:W0:Y:S01]  /*7cf0*/  @!P4 MUFU.EX2 R27, R27 ;  /* 0x0000001b001bc308 */ /* 0x000e220000000800 */
[----:B------:R-:W4:Y:S02]  /*7d00*/  LDC.64 R40, c[0x0][0x3a8] ;  /* 0x0000ea00ff287b82 */ /* 0x000f240000000a00 */
[----:B-1----:R-:W-:Y:S01]  /*7d10*/  @!P5 FMUL.FTZ R53, R53, R68 ;  /* 0x000000443535d220 */ /* 0x002fe20000410000 */
[----:B------:R-:W-:Y:S01]  /*7d20*/  ULDC.64 UR6, c[0x0][0x3b0] ;  /* 0x0000ec0000067ab9 */ /* 0x000fe20000000a00 */
[----:B------:R-:W-:-:S02]  /*7d30*/  IADD3 R18, R33, R35, RZ ;  /* 0x0000002321127210 */ /* 0x000fc40007ffe0ff */
[----:B------:R-:W-:Y:S01]  /*7d40*/  LEA R34, P1, R32, R74, 0x1 ;  /* 0x0000004a20227211 */ /* 0x000fe200078208ff */
[----:B------:R-:W1:Y:S01]  /*7d50*/  @!P6 MUFU.RCP R65, R65 ;  /* 0x000000410041e308 */ /* 0x000e620000001000 */
[----:B--2---:R-:W-:Y:S02]  /*7d60*/  @!P0 FADD.FTZ R66, R66, 1 ;  /* 0x3f80000042428421 */ /* 0x004fe40000010000 */
[----:B------:R-:W-:Y:S02]  /*7d70*/  LEA.HI.X R35, R32, R75, R18, 0x1, P1 ;  /* 0x0000004b20237211 */ /* 0x000fe400008f0c12 */
[----:B------:R-:W-:Y:S02]  /*7d80*/  F2FP.BF16.F32.PACK_AB R44, R53, R52 ;  /* 0x00000034352c723e */ /* 0x000fe400000010ff */
[----:B------:R-:W-:Y:S01]  /*7d90*/  IADD3 R14, P1, R14, -0x800, RZ ;  /* 0xfffff8000e0e7810 */ /* 0x000fe20007f3e0ff */
[----:B------:R-:W-:Y:S01]  /*7da0*/  IMAD.WIDE R32, R3, 0x10, R34 ;  /* 0x0000001003207825 */ /* 0x000fe200078e0222 */
[----:B------:R-:W2:Y:S03]  /*7db0*/  @!P2 MUFU.RCP R64, R64 ;  /* 0x000000400040a308 */ /* 0x000ea60000001000 */
[----:B0-----:R-:W-:Y:S01]  /*7dc0*/  @!P4 FADD.FTZ R27, R27, 1 ;  /* 0x3f8000001b1bc421 */ /* 0x001fe20000010000 */
[----:B------:R-:W0:Y:S01]  /*7dd0*/  LDC.64 R34, c[0x0][0x3f0] ;  /* 0x0000fc00ff227b82 */ /* 0x000e220000000a00 */
[----:B------:R-:W-:Y:S01]  /*7de0*/  IADD3 R12, P5, R12, -0x800, RZ ;  /* 0xfffff8000c0c7810 */ /* 0x000fe20007fbe0ff */
[----:B------:R5:W-:Y:S01]  /*7df0*/  STG.E.128 desc[UR12][R32.64], R28 ;  /* 0x0000001c20007986 */ /* 0x000be2000c101d0c */
[----:B------:R-:W-:-:S02]  /*7e00*/  IADD3.X R13, R13, -0x1, RZ, P1, !PT ;  /* 0xffffffff0d0d7810 */ /* 0x000fc40000ffe4ff */
[----:B------:R-:W-:Y:S01]  /*7e10*/  IADD3.X R11, R11, -0x1, RZ, P5, !PT ;  /* 0xffffffff0b0b7810 */ /* 0x000fe20002ffe4ff */
[----:B------:R2:W5:Y:S01]  /*7e20*/  @!P4 MUFU.RCP R70, R27 ;  /* 0x0000001b0046c308 */ /* 0x0005620000001000 */
[----:B---3--:R-:W-:Y:S01]  /*7e30*/  STG.E.128 desc[UR12][R32.64+0x200], R36 ;  /* 0x0002002420007986 */ /* 0x008fe2000c101d0c */
[----:B-1----:R-:W-:Y:S01]  /*7e40*/  @!P6 FMUL.FTZ R58, R58, R65 ;  /* 0x000000413a3ae220 */ /* 0x002fe20000410000 */
[C---:B----4-:R-:W-:Y:S01]  /*7e50*/  IMAD R18, R40.reuse, UR14, RZ ;  /* 0x0000000e28127c24 */ /* 0x050fe2000f8e02ff */
[----:B------:R-:W-:Y:S01]  /*7e60*/  BAR.SYNC.DEFER_BLOCKING 0x0 ;  /* 0x0000000000007b1d */ /* 0x000fe20000010000 */
[----:B------:R-:W-:-:S04]  /*7e70*/  IMAD.WIDE.U32 R42, R40, UR15, R42 ;  /* 0x0000000f282a7c25 */ /* 0x000fc8000f8e002a */
[----:B--2---:R-:W-:Y:S01]  /*7e80*/  @!P2 FMUL.FTZ R57, R57, R64 ;  /* 0x000000403939a220 */ /* 0x004fe20000410000 */
[----:B------:R-:W-:Y:S01]  /*7e90*/  FADD.FTZ R27, R0, R47 ;  /* 0x0000002f001b7221 */ /* 0x000fe20000010000 */
[----:B------:R-:W1:Y:S01]  /*7ea0*/  @!P0 MUFU.RCP R66, R66 ;  /* 0x0000004200428308 */ /* 0x000e620000001000 */
[----:B------:R-:W-:Y:S02]  /*7eb0*/  IADD3 R10, P2, R10, -0x800, RZ ;  /* 0xfffff8000a0a7810 */ /* 0x000fe40007f5e0ff */
[----:B------:R-:W-:Y:S01]  /*7ec0*/  F2FP.BF16.F32.PACK_AB R46, R57, R56 ;  /* 0x00000038392e723e */ /* 0x000fe200000010ff */
[----:B------:R-:W-:Y:S01]  /*7ed0*/  FADD.FTZ R0, R27, R48 ;  /* 0x000000301b007221 */ /* 0x000fe20000010000 */
[----:B------:R-:W-:Y:S01]  /*7ee0*/  IADD3.X R9, R9, -0x1, RZ, P2, !PT ;  /* 0xffffffff09097810 */ /* 0x000fe200017fe4ff */
[----:B-----5:R-:W-:Y:S01]  /*7ef0*/  @!P4 FMUL.FTZ R55, R55, R70 ;  /* 0x000000463737c220 */ /* 0x020fe20000410000 */
[----:B------:R-:W-:Y:S01]  /*7f00*/  IADD3 R16, P4, R16, -0x800, RZ ;  /* 0xfffff80010107810 */ /* 0x000fe20007f9e0ff */
[----:B------:R-:W-:-:S03]  /*7f10*/  FADD.FTZ R27, R0, R49 ;  /* 0x00000031001b7221 */ /* 0x000fc60000010000 */
[----:B------:R-:W-:Y:S01]  /*7f20*/  F2FP.BF16.F32.PACK_AB R45, R55, R54 ;  /* 0x00000036372d723e */ /* 0x000fe200000010ff */
[----:B------:R-:W-:Y:S01]  /*7f30*/  FADD.FTZ R0, R27, R50 ;  /* 0x000000321b007221 */ /* 0x000fe20000010000 */
[----:B------:R-:W-:Y:S01]  /*7f40*/  IMAD R27, R41, UR15, R18 ;  /* 0x0000000f291b7c24 */ /* 0x000fe2000f8e0212 */
[----:B------:R-:W-:Y:S02]  /*7f50*/  IADD3.X R15, R15, -0x1, RZ, P4, !PT ;  /* 0xffffffff0f0f7810 */ /* 0x000fe400027fe4ff */
[----:B------:R-:W-:Y:S01]  /*7f60*/  FADD.FTZ R51, R0, R51 ;  /* 0x0000003300337221 */ /* 0x000fe20000010000 */
[----:B-1----:R-:W-:Y:S01]  /*7f70*/  @!P0 FMUL.FTZ R59, R59, R66 ;  /* 0x000000423b3b8220 */ /* 0x002fe20000410000 */
[----:B------:R-:W-:Y:S01]  /*7f80*/  STS.128 [R67], R60 ;  /* 0x0000003c43007388 */ /* 0x000fe20000000c00 */
[----:B------:R-:W-:Y:S01]  /*7f90*/  IADD3 R43, R43, R27, RZ ;  /* 0x0000001b2b2b7210 */ /* 0x000fe20007ffe0ff */
[----:B------:R-:W-:Y:S02]  /*7fa0*/  IMAD R0, R26, UR6, RZ ;  /* 0x000000061a007c24 */ /* 0x000fe4000f8e02ff */
[----:B------:R-:W-:Y:S01]  /*7fb0*/  FADD.FTZ R52, R51, R52 ;  /* 0x0000003433347221 */ /* 0x000fe20000010000 */
[----:B------:R-:W-:Y:S01]  /*7fc0*/  F2FP.BF16.F32.PACK_AB R47, R59, R58 ;  /* 0x0000003a3b2f723e */ /* 0x000fe200000010ff */
[----:B------:R-:W-:-:S02]  /*7fd0*/  IMAD R27, R25, UR7, R0 ;  /* 0x00000007191b7c24 */ /* 0x000fc4000f8e0200 */
[----:B------:R-:W-:Y:S01]  /*7fe0*/  FADD.FTZ R53, R52, R53 ;  /* 0x0000003534357221 */ /* 0x000fe20000010000 */
[----:B------:R-:W-:Y:S01]  /*7ff0*/  IMAD.WIDE.U32 R28, R25, UR6, R42 ;  /* 0x00000006191c7c25 */ /* 0x000fe2000f8e002a */
[----:B------:R-:W-:Y:S01]  /*8000*/  STS.128 [R67+0x10], R44 ;  /* 0x0000102c43007388 */ /* 0x000fe20000000c00 */
[----:B------:R-:W-:-:S03]  /*8010*/  NOP ;  /* 0x0000000000007918 */ /* 0x000fc60000000000 */
[----:B------:R-:W1:Y:S01]  /*8020*/  LDS.128 R68, [R2] ;  /* 0x0000000002447984 */ /* 0x000e620000000c00 */
[----:B------:R-:W-:Y:S01]  /*8030*/  IADD3 R0, R29, R27, RZ ;  /* 0x0000001b1d007210 */ /* 0x000fe20007ffe0ff */
[----:B------:R-:W-:Y:S01]  /*8040*/  FADD.FTZ R54, R53, R54 ;  /* 0x0000003635367221 */ /* 0x000fe20000010000 */
[----:B0-----:R-:W-:Y:S01]  /*8050*/  LEA R30, P0, R28, R34, 0x1 ;  /* 0x000000221c1e7211 */ /* 0x001fe200078008ff */
[----:B------:R0:W2:Y:S02]  /*8060*/  LDS.128 R72, [R2+0x200] ;  /* 0x0002000002487984 */ /* 0x0000a40000000c00 */
[----:B------:R-:W-:Y:S01]  /*8070*/  FADD.FTZ R55, R54, R55 ;  /* 0x0000003736377221 */ /* 0x000fe20000010000 */
[----:B------:R-:W-:Y:S02]  /*8080*/  LEA.HI.X R31, R28, R35, R0, 0x1, P0 ;  /* 0x000000231c1f7211 */ /* 0x000fe400000f0c00 */
[----:B------:R-:W-:Y:S01]  /*8090*/  ISETP.GT.AND P0, PT, R5, 0x1, PT ;  /* 0x000000010500780c */ /* 0x000fe20003f04270 */
[----:B------:R-:W-:Y:S01]  /*80a0*/  FADD.FTZ R56, R55, R56 ;  /* 0x0000003837387221 */ /* 0x000fe20000010000 */
[----:B------:R-:W-:Y:S01]  /*80b0*/  MOV R5, R76 ;  /* 0x0000004c00057202 */ /* 0x000fe20000000f00 */
[----:B0-----:R-:W-:-:S04]  /*80c0*/  IMAD.WIDE R2, R3, 0x10, R30 ;  /* 0x0000001003027825 */ /* 0x001fc800078e021e */
[----:B------:R-:W-:-:S04]  /*80d0*/  FADD.FTZ R57, R56, R57 ;  /* 0x0000003938397221 */ /* 0x000fc80000010000 */
[----:B------:R-:W-:-:S04]  /*80e0*/  FADD.FTZ R18, R57, R58 ;  /* 0x0000003a39127221 */ /* 0x000fc80000010000 */
[----:B------:R-:W-:Y:S01]  /*80f0*/  FADD.FTZ R18, R18, R59 ;  /* 0x0000003b12127221 */ /* 0x000fe20000010000 */
[----:B-1----:R0:W-:Y:S04]  /*8100*/  STG.E.128 desc[UR12][R2.64], R68 ;  /* 0x0000004402007986 */ /* 0x0021e8000c101d0c */
[----:B--2---:R0:W-:Y:S01]  /*8110*/  STG.E.128 desc[UR12][R2.64+0x200], R72 ;  /* 0x0002004802007986 */ /* 0x0041e2000c101d0c */
[----:B------:R-:W-:Y:S05]  /*8120*/  @P0 BRA `(.L_x_6637) ;  /* 0xffffff88003c0947 */ /* 0x000fea000383ffff */
.L_x_6559:
        /* <DEDUP_REMOVED lines=35> */
.L_x_6639:
[----:B------:R-:W-:Y:S05]  /*8360*/  BSYNC B0 ;  /* 0x0000000000007941 */ /* 0x000fea0003800000 */
.L_x_6638:
[----:B------:R-:W-:Y:S01]  /*8370*/  ULDC.64 UR4, c[0x0][0x3f8] ;  /* 0x0000fe0000047ab9 */ /* 0x000fe20000000a00 */
[----:B------:R-:W-:Y:S01]  /*8380*/  BSSY B0, `(.L_x_6640) ;  /* 0x0000026000007945 */ /* 0x000fe20003800000 */
[----:B------:R-:W-:-:S04]  /*8390*/  ISETP.NE.U32.AND P0, PT, RZ, UR4, PT ;  /* 0x00000004ff007c0c */ /* 0x000fc8000bf05070 */
[----:B------:R-:W-:-:S13]  /*83a0*/  ISETP.NE.AND.EX P0, PT, RZ, UR5, PT, P0 ;  /* 0x00000005ff007c0c */ /* 0x000fda000bf05300 */
[----:B------:R-:W-:Y:S05]  /*83b0*/  @!P0 BRA `(.L_x_6641) ;  /* 0x0000000000848947 */ /* 0x000fea0003800000 */
[----:B------:R-:W-:Y:S06]  /*83c0*/  BAR.SYNC.DEFER_BLOCKING 0x0 ;  /* 0x0000000000007b1d */ /* 0x000fec0000010000 */
[----:B0-----:R-:W0:Y:S01]  /*83d0*/  SHFL.DOWN P0, R3, R18, 0x1, 0x1f ;  /* 0x08201f0012037f89 */ /* 0x001e220000000000 */
[----:B------:R-:W2:Y:S01]  /*83e0*/  S2R R4, SR_LANEID ;  /* 0x0000000000047919 */ /* 0x000ea20000000000 */
        /* <DEDUP_REMOVED lines=16> */
[----:B-1----:R-:W0:Y:S02]  /*84f0*/  SHFL.DOWN P0, R7, R2, 0x10, 0x1f ;  /* 0x0a001f0002077f89 */ /* 0x002e240000000000 */
        /* <DEDUP_REMOVED lines=11> */
[----:B------:R-:W-:Y:S01]  /*85b0*/  MOV R9, RZ ;  /* 0x000000ff00097202 */ /* 0x000fe20000000f00 */
[----:B------:R-:W-:Y:S06]  /*85c0*/  BRA `(.L_x_6642) ;  /* 0x0000000000047947 */ /* 0x000fec0003800000 */
.L_x_6641:
[----:B------:R-:W2:Y:S02]  /*85d0*/  S2R R9, SR_TID.X ;  /* 0x0000000000097919 */ /* 0x000ea40000002100 */
.L_x_6642:
[----:B------:R-:W-:Y:S05]  /*85e0*/  BSYNC B0 ;  /* 0x0000000000007941 */ /* 0x000fea0003800000 */
.L_x_6640:
        /* <DEDUP_REMOVED lines=8> */
[----:B0-----:R-:W-:-:S04]  /*8670*/  IMAD.WIDE.U32 R2, R25, UR6, RZ ;  /* 0x0000000619027c25 */ /* 0x001fc8000f8e00ff */
[----:B------:R-:W-:Y:S01]  /*8680*/  IMAD R13, R25, UR7, R26 ;  /* 0x00000007190d7c24 */ /* 0x000fe2000f8e021a */
[----:B------:R-:W-:-:S04]  /*8690*/  ULDC.64 UR6, c[0x0][0x340] ;  /* 0x0000d00000067ab9 */ /* 0x000fc80000000a00 */
[----:B------:R-:W-:Y:S01]  /*86a0*/  IADD3 R13, R3, R13, RZ ;  /* 0x0000000d030d7210 */ /* 0x000fe20007ffe0ff */
[----:B--2---:R-:W-:-:S03]  /*86b0*/  ULEA UR4, UR5, UR4, 0x18 ;  /* 0x0000000405047291 */ /* 0x004fc6000f8ec03f */
[----:B------:R-:W-:-:S09]  /*86c0*/  ULDC UR5, c[0x0][0x0] ;  /* 0x0000000000057ab9 */ /* 0x000fd20000000800 */
.L_x_6643:
[----:B------:R-:W-:Y:S02]  /*86d0*/  LEA R0, R9, UR4, 0x2 ;  /* 0x0000000409007c11 */ /* 0x000fe4000f8e10ff */
[----:B---3--:R-:W-:Y:S02]  /*86e0*/  SHF.R.S32.HI R4, RZ, 0x1f, R9 ;  /* 0x0000001fff047819 */ /* 0x008fe40000011409 */
[----:B------:R-:W-:Y:S01]  /*86f0*/  MOV R5, R13 ;  /* 0x0000000d00057202 */ /* 0x000fe20000000f00 */
[----:B0-----:R-:W0:Y:S02]  /*8700*/  LDS R11, [R0+0x46c0] ;  /* 0x0046c000000b7984 */ /* 0x001e240000000800 */
[----:B------:R-:W-:Y:S01]  /*8710*/  IMAD R6, R4, UR6, RZ ;  /* 0x0000000604067c24 */ /* 0x000fe2000f8e02ff */
[----:B------:R-:W-:-:S03]  /*8720*/  MOV R4, R2 ;  /* 0x0000000200047202 */ /* 0x000fc60000000f00 */
[C---:B-1--4-:R-:W-:Y:S02]  /*8730*/  IMAD R7, R9.reuse, UR7, R6 ;  /* 0x0000000709077c24 */ /* 0x052fe4000f8e0206 */
        /* <DEDUP_REMOVED lines=9> */
.L_x_6596:
[----:B------:R-:W-:Y:S01]  /*87d0*/  HFMA2.MMA R82, -RZ, RZ, 0, 5.9604644775390625e-08 ;  /* 0x00000001ff527435 */ /* 0x000fe200000001ff */
[----:B------:R-:W-:Y:S02]  /*87e0*/  MOV R81, R70 ;  /* 0x0000004600517202 */ /* 0x000fe40000000f00 */
[----:B0-----:R-:W-:Y:S02]  /*87f0*/  MOV R83, RZ ;  /* 0x000000ff00537202 */ /* 0x001fe40000000f00 */
[----:B------:R-:W-:-:S07]  /*8800*/  MOV R74, 0xffffffff ;  /* 0xffffffff004a7802 */ /* 0x000fce0000000f00 */
[----:B-1---5:R-:W-:Y:S05]  /*8810*/  WARPSYNC.COLLECTIVE R74, `(.L_x_6644) ;  /* 0x000000004a087348 */ /* 0x022fea0003c00000 */
[----:B------:R0:W2:Y:S02]  /*8820*/  SHFL.UP P3, R72, R81, R82, R83 ;  /* 0x0400005251487389 */ /* 0x0000a40000060053 */
[----:B012--5:R-:W-:Y:S01]  /*8830*/  ENDCOLLECTIVE ;  /* 0x000000000000791b */ /* 0x027fe20003800000 */
.L_x_6644:
[----:B------:R-:W-:Y:S02]  /*8840*/  MOV R81, R71 ;  /* 0x0000004700517202 */ /* 0x000fe40000000f00 */
[----:B------:R-:W-:-:S07]  /*8850*/  MOV R73, R72 ;  /* 0x0000004800497202 */ /* 0x000fce0000000f00 */
[----:B------:R-:W-:Y:S05]  /*8860*/  WARPSYNC.COLLECTIVE R74, `(.L_x_6645) ;  /* 0x000000004a087348 */ /* 0x000fea0003c00000 */
[----:B------:R0:W1:Y:S02]  /*8870*/  SHFL.UP P3, R72, R81, R82, R83 ;  /* 0x0400005251487389 */ /* 0x0000640000060053 */
[----:B01----:R-:W-:Y:S01]  /*8880*/  ENDCOLLECTIVE ;  /* 0x000000000000791b */ /* 0x003fe20003800000 */
.L_x_6645:
        /* <DEDUP_REMOVED lines=8> */
.L_x_6646:
[----:B------:R-:W-:Y:S02]  /*8910*/  MOV R81, R71 ;  /* 0x0000004700517202 */ /* 0x000fe40000000f00 */
[----:B------:R-:W-:-:S07]  /*8920*/  MOV R73, R72 ;  /* 0x0000004800497202 */ /* 0x000fce0000000f00 */
[----:B------:R-:W-:Y:S05]  /*8930*/  WARPSYNC.COLLECTIVE R74, `(.L_x_6647) ;  /* 0x000000004a087348 */ /* 0x000fea0003c00000 */
[----:B------:R0:W1:Y:S02]  /*8940*/  SHFL.UP P3, R72, R81, R82, R83 ;  /* 0x0400005251487389 */ /* 0x0000640000060053 */
[----:B01----:R-:W-:Y:S01]  /*8950*/  ENDCOLLECTIVE ;  /* 0x000000000000791b */ /* 0x003fe20003800000 */
.L_x_6647:
        /* <DEDUP_REMOVED lines=8> */
.L_x_6648:
[----:B------:R-:W-:Y:S02]  /*89e0*/  MOV R81, R71 ;  /* 0x0000004700517202 */ /* 0x000fe40000000f00 */
[----:B------:R-:W-:-:S07]  /*89f0*/  MOV R73, R72 ;  /* 0x0000004800497202 */ /* 0x000fce0000000f00 */
[----:B------:R-:W-:Y:S05]  /*8a00*/  WARPSYNC.COLLECTIVE R74, `(.L_x_6649) ;  /* 0x000000004a087348 */ /* 0x000fea0003c00000 */
[----:B------:R0:W1:Y:S02]  /*8a10*/  SHFL.UP P3, R72, R81, R82, R83 ;  /* 0x0400005251487389 */ /* 0x0000640000060053 */
[----:B01----:R-:W-:Y:S01]  /*8a20*/  ENDCOLLECTIVE ;  /* 0x000000000000791b */ /* 0x003fe20003800000 */
.L_x_6649:
        /* <DEDUP_REMOVED lines=8> */
.L_x_6650:
[----:B------:R-:W-:Y:S02]  /*8ab0*/  MOV R81, R71 ;  /* 0x0000004700517202 */ /* 0x000fe40000000f00 */
[----:B------:R-:W-:-:S07]  /*8ac0*/  MOV R73, R72 ;  /* 0x0000004800497202 */ /* 0x000fce0000000f00 */
[----:B------:R-:W-:Y:S05]  /*8ad0*/  WARPSYNC.COLLECTIVE R74, `(.L_x_6651) ;  /* 0x000000004a087348 */ /* 0x000fea0003c00000 */
[----:B------:R0:W1:Y:S02]  /*8ae0*/  SHFL.UP P3, R72, R81, R82, R83 ;  /* 0x0400005251487389 */ /* 0x0000640000060053 */
[----:B01----:R-:W-:Y:S01]  /*8af0*/  ENDCOLLECTIVE ;  /* 0x000000000000791b */ /* 0x003fe20003800000 */
.L_x_6651:
        /* <DEDUP_REMOVED lines=8> */
.L_x_6652:
[----:B------:R-:W-:Y:S02]  /*8b80*/  MOV R81, R71 ;  /* 0x0000004700517202 */ /* 0x000fe40000000f00 */
[----:B------:R-:W-:-:S07]  /*8b90*/  MOV R73, R72 ;  /* 0x0000004800497202 */ /* 0x000fce0000000f00 */
[----:B------:R-:W-:Y:S05]  /*8ba0*/  WARPSYNC.COLLECTIVE R74, `(.L_x_6653) ;  /* 0x000000004a087348 */ /* 0x000fea0003c00000 */
[----:B------:R0:W1:Y:S02]  /*8bb0*/  SHFL.UP P3, R72, R81, R82, R83 ;  /* 0x0400005251487389 */ /* 0x0000640000060053 */
[----:B01----:R-:W-:Y:S01]  /*8bc0*/  ENDCOLLECTIVE ;  /* 0x000000000000791b */ /* 0x003fe20003800000 */
.L_x_6653:
[----:B------:R-:W-:Y:S05]  /*8bd0*/  BRA `(.L_x_6654) ;  /* 0xffffffbc00e07947 */ /* 0x000fea000383ffff */
.L_x_6597:
        /* <DEDUP_REMOVED lines=8> */
.L_x_6656:
[----:B------:R-:W-:Y:S05]  /*8c60*/  BSYNC B0 ;  /* 0x0000000000007941 */ /* 0x000fea0003800000 */
.L_x_6655:
[----:B------:R-:W-:Y:S05]  /*8c70*/  BRA `(.L_x_6657) ;  /* 0xffffffbc00cc7947 */ /* 0x000fea000383ffff */
.L_x_6598:
        /* <DEDUP_REMOVED lines=8> */
.L_x_6659:
[----:B------:R-:W-:Y:S05]  /*8d00*/  BSYNC B0 ;  /* 0x0000000000007941 */ /* 0x000fea0003800000 */
.L_x_6658:
[----:B------:R-:W-:Y:S05]  /*8d10*/  BRA `(.L_x_6660) ;  /* 0xffffffbc00ac7947 */ /* 0x000fea000383ffff */
.L_x_6599:
        /* <DEDUP_REMOVED lines=8> */
.L_x_6662:
[----:B------:R-:W-:Y:S05]  /*8da0*/  BSYNC B0 ;  /* 0x0000000000007941 */ /* 0x000fea0003800000 */
.L_x_6661:
        /* <DEDUP_REMOVED lines=11> */
.L_x_6663:
[----:B------:R-:W-:Y:S05]  /*8e60*/  WARPSYNC.COLLECTIVE R74, `(.L_x_6664) ;  /* 0x000000004a087348 */ /* 0x000fea0003c00000 */
[----:B------:R0:W1:Y:S02]  /*8e70*/  SHFL.IDX P3, R73, R75, R234, R236 ;  /* 0x000000ea4b497389 */ /* 0x00006400000600ec */
[----:B01----:R-:W-:Y:S01]  /*8e80*/  ENDCOLLECTIVE ;  /* 0x000000000000791b */ /* 0x003fe20003800000 */
.L_x_6664:
[----:B------:R-:W-:Y:S02]  /*8e90*/  MOV R75, R153 ;  /* 0x00000099004b7202 */ /* 0x000fe40000000f00 */
[----:B------:R-:W-:Y:S02]  /*8ea0*/  MOV R71, R72 ;  /* 0x0000004800477202 */ /* 0x000fe40000000f00 */
[----:B------:R-:W-:-:S07]  /*8eb0*/  MOV R72, R73 ;  /* 0x0000004900487202 */ /* 0x000fce0000000f00 */
[----:B------:R-:W-:Y:S05]  /*8ec0*/  WARPSYNC.COLLECTIVE R74, `(.L_x_6665) ;  /* 0x000000004a087348 */ /* 0x000fea0003c00000 */
[----:B------:R0:W1:Y:S02]  /*8ed0*/  SHFL.IDX P3, R73, R75, R234, R236 ;  /* 0x000000ea4b497389 */ /* 0x00006400000600ec */
[----:B01----:R-:W-:Y:S01]  /*8ee0*/  ENDCOLLECTIVE ;  /* 0x000000000000791b */ /* 0x003fe20003800000 */
.L_x_6665:
[----:B------:R-:W-:Y:S05]  /*8ef0*/  BRA `(.L_x_6666) ;  /* 0xffffffbc004c7947 */ /* 0x000fea000383ffff */
.L_x_6601:
[----:B------:R-:W-:Y:S01]  /*8f00*/  HFMA2.MMA R240, -RZ, RZ, 0, 5.9604644775390625e-08 ;  /* 0x00000001fff07435 */ /* 0x000fe200000001ff */
[----:B------:R-:W-:Y:S01]  /*8f10*/  MOV R238, R68 ;  /* 0x0000004400ee7202 */ /* 0x000fe20000000f00 */
[----:B------:R-:W-:Y:S01]  /*8f20*/  HFMA2.MMA R234, -RZ, RZ, 0, 0 ;  /* 0x00000000ffea7435 */ /* 0x000fe200000001ff */
[----:B------:R-:W-:Y:S02]  /*8f30*/  MOV R242, 0x1f ;  /* 0x0000001f00f27802 */ /* 0x000fe40000000f00 */
[----:B------:R-:W-:Y:S02]  /*8f40*/  MOV R74, 0xffffffff ;  /* 0xffffffff004a7802 */ /* 0x000fe40000000f00 */
[----:B------:R-:W-:-:S07]  /*8f50*/  MOV R236, 0x1f ;  /* 0x0000001f00ec7802 */ /* 0x000fce0000000f00 */
[----:B---3--:R-:W-:Y:S05]  /*8f60*/  WARPSYNC.COLLECTIVE R74, `(.L_x_6667) ;  /* 0x000000004a087348 */ /* 0x008fea0003c00000 */
[----:B------:R0:W1:Y:S02]  /*8f70*/  SHFL.DOWN P6, R229, R238, R240, R242 ;  /* 0x080000f0eee57389 */ /* 0x00006400000c00f2 */
[----:B01-3--:R-:W-:Y:S01]  /*8f80*/  ENDCOLLECTIVE ;  /* 0x000000000000791b */ /* 0x00bfe20003800000 */
.L_x_6667:
[----:B------:R-:W-:Y:S02]  /*8f90*/  MOV R238, R69 ;  /* 0x0000004500ee7202 */ /* 0x000fe40000000f00 */
[----:B------:R-:W-:-:S07]  /*8fa0*/  MOV R73, R229 ;  /* 0x000000e500497202 */ /* 0x000fce0000000f00 */
[----:B------:R-:W-:Y:S05]  /*8fb0*/  WARPSYNC.COLLECTIVE R74, `(.L_x_6668) ;  /* 0x000000004a087348 */ /* 0x000fea0003c00000 */
[----:B------:R0:W1:Y:S02]  /*8fc0*/  SHFL.DOWN P6, R229, R238, R240, R242 ;  /* 0x080000f0eee57389 */ /* 0x00006400000c00f2 */
[----:B01----:R-:W-:Y:S01]  /*8fd0*/  ENDCOLLECTIVE ;  /* 0x000000000000791b */ /* 0x003fe20003800000 */
.L_x_6668:
        /* <DEDUP_REMOVED lines=8> */
.L_x_6669:
[----:B------:R-:W-:Y:S02]  /*9060*/  MOV R238, R69 ;  /* 0x0000004500ee7202 */ /* 0x000fe40000000f00 */
[----:B------:R-:W-:-:S07]  /*9070*/  MOV R73, R229 ;  /* 0x000000e500497202 */ /* 0x000fce0000000f00 */
[----:B------:R-:W-:Y:S05]  /*9080*/  WARPSYNC.COLLECTIVE R74, `(.L_x_6670) ;  /* 0x000000004a087348 */ /* 0x000fea0003c00000 */
[----:B------:R0:W1:Y:S02]  /*9090*/  SHFL.DOWN P6, R229, R238, R240, R242 ;  /* 0x080000f0eee57389 */ /* 0x00006400000c00f2 */
[----:B01----:R-:W-:Y:S01]  /*90a0*/  ENDCOLLECTIVE ;  /* 0x000000000000791b */ /* 0x003fe20003800000 */
.L_x_6670:
        /* <DEDUP_REMOVED lines=8> */
.L_x_6671:
[----:B------:R-:W-:Y:S02]  /*9130*/  MOV R238, R69 ;  /* 0x0000004500ee7202 */ /* 0x000fe40000000f00 */
[----:B------:R-:W-:-:S07]  /*9140*/  MOV R73, R229 ;  /* 0x000000e500497202 */ /* 0x000fce0000000f00 */
[----:B------:R-:W-:Y:S05]  /*9150*/  WARPSYNC.COLLECTIVE R74, `(.L_x_6672) ;  /* 0x000000004a087348 */ /* 0x000fea0003c00000 */
[----:B------:R0:W1:Y:S02]  /*9160*/  SHFL.DOWN P6, R229, R238, R240, R242 ;  /* 0x080000f0eee57389 */ /* 0x00006400000c00f2 */
[----:B01----:R-:W-:Y:S01]  /*9170*/  ENDCOLLECTIVE ;  /* 0x000000000000791b */ /* 0x003fe20003800000 */
.L_x_6672:
        /* <DEDUP_REMOVED lines=8> */
.L_x_6673:
[----:B------:R-:W-:Y:S02]  /*9200*/  MOV R238, R69 ;  /* 0x0000004500ee7202 */ /* 0x000fe40000000f00 */
[----:B------:R-:W-:-:S07]  /*9210*/  MOV R73, R229 ;  /* 0x000000e500497202 */ /* 0x000fce0000000f00 */
[----:B------:R-:W-:Y:S05]  /*9220*/  WARPSYNC.COLLECTIVE R74, `(.L_x_6674) ;  /* 0x000000004a087348 */ /* 0x000fea0003c00000 */
[----:B------:R0:W1:Y:S02]  /*9230*/  SHFL.DOWN P6, R229, R238, R240, R242 ;  /* 0x080000f0eee57389 */ /* 0x00006400000c00f2 */
[----:B01----:R-:W-:Y:S01]  /*9240*/  ENDCOLLECTIVE ;  /* 0x000000000000791b */ /* 0x003fe20003800000 */
.L_x_6674:
        /* <DEDUP_REMOVED lines=8> */
.L_x_6675:
[----:B------:R-:W-:Y:S02]  /*92d0*/  MOV R238, R69 ;  /* 0x0000004500ee7202 */ /* 0x000fe40000000f00 */
[----:B------:R-:W-:-:S07]  /*92e0*/  MOV R73, R229 ;  /* 0x000000e500497202 */ /* 0x000fce0000000f00 */
[----:B------:R-:W-:Y:S05]  /*92f0*/  WARPSYNC.COLLECTIVE R74, `(.L_x_6676) ;  /* 0x000000004a087348 */ /* 0x000fea0003c00000 */
[----:B------:R0:W1:Y:S02]  /*9300*/  SHFL.DOWN P6, R229, R238, R240, R242 ;  /* 0x080000f0eee57389 */ /* 0x00006400000c00f2 */
[----:B01----:R-:W-:Y:S01]  /*9310*/  ENDCOLLECTIVE ;  /* 0x000000000000791b */ /* 0x003fe20003800000 */
.L_x_6676:
        /* <DEDUP_REMOVED lines=9> */
.L_x_6677:
[----:B------:R-:W-:Y:S02]  /*93b0*/  MOV R75, R69 ;  /* 0x00000045004b7202 */ /* 0x000fe40000000f00 */
[----:B------:R-:W-:-:S07]  /*93c0*/  MOV R228, R73 ;  /* 0x0000004900e47202 */ /* 0x000fce0000000f00 */
[----:B------:R-:W-:Y:S05]  /*93d0*/  WARPSYNC.COLLECTIVE R74, `(.L_x_6678) ;  /* 0x000000004a087348 */ /* 0x000fea0003c00000 */
[----:B------:R0:W1:Y:S02]  /*93e0*/  SHFL.IDX P3, R73, R75, R234, R236 ;  /* 0x000000ea4b497389 */ /* 0x00006400000600ec */
[----:B01----:R-:W-:Y:S01]  /*93f0*/  ENDCOLLECTIVE ;  /* 0x000000000000791b */ /* 0x003fe20003800000 */
.L_x_6678:
[----:B------:R-:W-:Y:S05]  /*9400*/  WARPSYNC.COLLECTIVE R74, `(.L_x_6679) ;  /* 0x000000004a087348 */ /* 0x000fea0003c00000 */
[----:B------:R0:W1:Y:S02]  /*9410*/  SHFL.DOWN P6, R229, R238, R240, R242 ;  /* 0x080000f0eee57389 */ /* 0x00006400000c00f2 */
[----:B01----:R-:W-:Y:S01]  /*9420*/  ENDCOLLECTIVE ;  /* 0x000000000000791b */ /* 0x003fe20003800000 */
.L_x_6679:
[----:B------:R-:W-:Y:S02]  /*9430*/  MOV R75, R76 ;  /* 0x0000004c004b7202 */ /* 0x000fe40000000f00 */
[----:B------:R-:W-:Y:S02]  /*9440*/  MOV R238, R69 ;  /* 0x0000004500ee7202 */ /* 0x000fe40000000f00 */
[----:B------:R-:W-:Y:S02]  /*9450*/  MOV R230, R73 ;  /* 0x0000004900e67202 */ /* 0x000fe40000000f00 */
[----:B------:R-:W-:-:S07]  /*9460*/  MOV R72, R229 ;  /* 0x000000e500487202 */ /* 0x000fce0000000f00 */
[----:B------:R-:W-:Y:S05]  /*9470*/  WARPSYNC.COLLECTIVE R74, `(.L_x_6680) ;  /* 0x000000004a087348 */ /* 0x000fea0003c00000 */
[----:B------:R0:W1:Y:S02]  /*9480*/  SHFL.DOWN P6, R229, R238, R240, R242 ;  /* 0x080000f0eee57389 */ /* 0x00006400000c00f2 */
[----:B01----:R-:W-:Y:S01]  /*9490*/  ENDCOLLECTIVE ;  /* 0x000000000000791b */ /* 0x003fe20003800000 */
.L_x_6680:
[----:B------:R-:W-:Y:S05]  /*94a0*/  WARPSYNC.COLLECTIVE R74, `(.L_x_6681) ;  /* 0x000000004a087348 */ /* 0x000fea0003c00000 */
[----:B------:R0:W1:Y:S02]  /*94b0*/  SHFL.IDX P3, R73, R75, R234, R236 ;  /* 0x000000ea4b497389 */ /* 0x00006400000600ec */
[----:B01----:R-:W-:Y:S01]  /*94c0*/  ENDCOLLECTIVE ;  /* 0x000000000000791b */ /* 0x003fe20003800000 */
.L_x_6681:
[----:B------:R-:W-:Y:S02]  /*94d0*/  MOV R75, R77 ;  /* 0x0000004d004b7202 */ /* 0x000fe40000000f00 */
[----:B------:R-:W-:-:S07]  /*94e0*/  MOV R232, R73 ;  /* 0x0000004900e87202 */ /* 0x000fce0000000f00 */
[----:B------:R-:W-:Y:S05]  /*94f0*/  WARPSYNC.COLLECTIVE R74, `(.L_x_6682) ;  /* 0x000000004a087348 */ /* 0x000fea0003c00000 */
[----:B------:R0:W1:Y:S02]  /*9500*/  SHFL.IDX P3, R73, R75, R234, R236 ;  /* 0x000000ea4b497389 */ /* 0x00006400000600ec */
[----:B01----:R-:W-:Y:S01]  /*9510*/  ENDCOLLECTIVE ;  /* 0x000000000000791b */ /* 0x003fe20003800000 */
.L_x_6682:
[----:B------:R-:W-:Y:S05]  /*9520*/  BRA `(.L_x_6683) ;  /* 0xffffffbc00547947 */ /* 0x000fea000383ffff */
.L_x_6684:
        /* <DEDUP_REMOVED lines=13> */
.L_x_10974:


//--------------------- .text._Z25selective_scan_bwd_kernelI32Selective_Scan_bwd_kernel_traitsILi64ELi16ELb1ELb1ELb1ELb1ELb1EN3c108BFloat16EfEEv12SSMParamsBwd --------------------------
	.section	.text._Z25selective_scan_bwd_kernelI32Selective_Scan_bwd_kernel_traitsILi64ELi16ELb1ELb1ELb1ELb1ELb1EN3c108BFloat16EfEEv12SSMParamsBwd,"ax",@progbits
	.align	128
        .global         _Z25selective_scan_bwd_kernelI32Selective_Scan_bwd_kernel_traitsILi64ELi16ELb1ELb1ELb1ELb1ELb1EN3c108BFloat16EfEEv12SSMParamsBwd
        .type           _Z25selective_scan_bwd_kernelI32Selective_Scan_bwd_kernel_traitsILi64ELi16ELb1ELb1ELb1ELb1ELb1EN3c108BFloat16EfEEv12SSMParamsBwd,@function
        .size           _Z25selective_scan_bwd_kernelI32Selective_Scan_bwd_kernel_traitsILi64ELi16ELb1ELb1ELb1ELb1ELb1EN3c108BFloat16EfEEv12SSMParamsBwd,(.L_x_10975 - _Z25selective_scan_bwd_kernelI32Selective_Scan_bwd_kernel_traitsILi64ELi16ELb1ELb1ELb1ELb1ELb1EN3c108BFloat16EfEEv12SSMParamsBwd)
        .other          _Z25selective_scan_bwd_kernelI32Selective_Scan_bwd_kernel_traitsILi64ELi16ELb1ELb1ELb1ELb1ELb1EN3c108BFloat16EfEEv12SSMParamsBwd,@"STO_CUDA_ENTRY STV_DEFAULT"
_Z25selective_scan_bwd_kernelI32Selective_Scan_bwd_kernel_traitsILi64ELi16ELb1ELb1ELb1ELb1ELb1EN3c108BFloat16EfEEv12SSMParamsBwd:
.text._Z25selective_scan_bwd_kernelI32Selective_Scan_bwd_kernel_traitsILi64ELi16ELb1ELb1ELb1ELb1ELb1EN3c108BFloat16EfEEv12SSMParamsBwd:
[----:B------:R-:W-:Y:S08]  /*0000*/  LDC R1, c[0x0][0x28] ;  /* 0x00000a00ff017b82 */ /* 0x000ff00000000800 */
[----:B------:R-:W0:Y:S01]  /*0010*/  S2UR UR8, SR_CTAID.Y ;  /* 0x00000000000879c3 */ /* 0x000e220000002600 */
[----:B------:R-:W-:Y:S01]  /*0020*/  ULDC.64 UR6, c[0x0][0x300] ;  /* 0x0000c00000067ab9 */ /* 0x000fe20000000a00 */
[----:B------:R-:W-:Y:S01]  /*0030*/  MOV R119, RZ ;  /* 0x000000ff00777202 */ /* 0x000fe20000000f00 */
[----:B------:R-:W-:Y:S01]  /*0040*/  UISETP.NE.U32.AND UP1, UPT, UR6, URZ, UPT ;  /* 0x0000003f0600728c */ /* 0x000fe2000bf25070 */
[----:B------:R-:W-:Y:S01]  /*0050*/  HFMA2.MMA R121, -RZ, RZ, 0, 0 ;  /* 0x00000000ff797435 */ /* 0x000fe200000001ff */
[----:B------:R-:W-:Y:S01]  /*0060*/  ULDC.64 UR22, c[0x0][0x208] ;  /* 0x0000820000167ab9 */ /* 0x000fe20000000a00 */
[----:B------:R-:W-:Y:S01]  /*0070*/  ULDC UR34, c[0x0][0x228] ;  /* 0x00008a0000227ab9 */ /* 0x000fe20000000800 */
[----:B------:R-:W-:Y:S01]  /*0080*/  UISETP.NE.AND.EX UP1, UPT, UR7, URZ, UPT, UP1 ;  /* 0x0000003f0700728c */ /* 0x000fe2000bf25310 */
[----:B------:R-:W-:Y:S01]  /*0090*/  ULDC.64 UR4, c[0x0][0x2e8] ;  /* 0x0000ba0000047ab9 */ /* 0x000fe20000000a00 */
[----:B------:R-:W1:Y:S01]  /*00a0*/  S2UR UR10, SR_CTAID.X ;  /* 0x00000000000a79c3 */ /* 0x000e620000002500 */
[----:B------:R-:W-:Y:S01]  /*00b0*/  ULDC.64 UR28, c[0x0][0x3d8] ;  /* 0x0000f600001c7ab9 */ /* 0x000fe20000000a00 */
[----:B------:R-:W-:-:S02]  /*00c0*/  ULDC.64 UR42, c[0x0][0x3f8] ;  /* 0x0000fe00002a7ab9 */ /* 0x000fc40000000a00 */
[----:B------:R-:W-:Y:S01]  /*00d0*/  PLOP3.LUT P1, PT, PT, PT, UP1, 0x80, 0x0 ;  /* 0x000000000000781c */ /* 0x000fe20003f2f018 */
[----:B------:R-:W-:Y:S02]  /*00e0*/  UISETP.NE.U32.AND UP0, UPT, UR4, URZ, UPT ;  /* 0x0000003f0400728c */ /* 0x000fe4000bf05070 */
[----:B0-----:R-:W-:Y:S02]  /*00f0*/  USHF.R.S32.HI UR9, URZ, 0x1f, UR8 ;  /* 0x0000001f3f097899 */ /* 0x001fe40008011408 */
[----:B------:R-:W-:Y:S01]  /*0100*/  @UP1 ULEA UR6, UP3, UR8, UR6, 0x2 ;  /* 0x0000000608061291 */ /* 0x000fe2000f86103f */
[----:B------:R-:W-:Y:S01]  /*0110*/  MOV R0, UR34 ;  /* 0x0000002200007c02 */ /* 0x000fe20008000f00 */
[----:B------:R-:W-:Y:S02]  /*0120*/  UISETP.NE.AND.EX UP0, UPT, UR5, URZ, UPT, UP0 ;  /* 0x0000003f0500728c */ /* 0x000fe4000bf05300 */
[----:B------:R-:W-:Y:S02]  /*0130*/  @UP1 ULEA.HI.X UR7, UR8, UR7, UR9, 0x2, UP3 ;  /* 0x0000000708071291 */ /* 0x000fe400098f1409 */
[----:B------:R-:W-:-:S02]  /*0140*/  MOV R4, UR6 ;  /* 0x0000000600047c02 */ /* 0x000fc40008000f00 */
[----:B------:R-:W-:Y:S02]  /*0150*/  IABS R0, R0 ;  /* 0x0000000000007213 */ /* 0x000fe40000000000 */
[----:B------:R-:W-:Y:S01]  /*0160*/  MOV R5, UR7 ;  /* 0x0000000700057c02 */ /* 0x000fe20008000f00 */
[----:B-1----:R-:W-:Y:S01]  /*0170*/  USHF.R.S32.HI UR11, URZ, 0x1f, UR10 ;  /* 0x0000001f3f0b7899 */ /* 0x002fe2000801140a */
[----:B------:R-:W-:Y:S01]  /*0180*/  R2UR UR38, R0 ;  /* 0x00000000002672ca */ /* 0x000fe200000e0000 */
[----:B------:R-:W-:Y:S01]  /*0190*/  @UP0 ULEA UR4, UP2, UR8, UR4, 0x2 ;  /* 0x0000000408040291 */ /* 0x000fe2000f84103f */
[----:B------:R-:W-:Y:S01]  /*01a0*/  PLOP3.LUT P0, PT, PT, PT, UP0, 0x80, 0x0 ;  /* 0x000000000000781c */ /* 0x000fe20003f0f008 */
[----:B------:R0:W5:Y:S01]  /*01b0*/  @P1 LDG.E R119, desc[UR22][R4.64] ;  /* 0x0000001604771981 */ /* 0x000162000c1e1900 */
[----:B------:R-:W-:Y:S01]  /*01c0*/  ULDC.64 UR6, c[0x0][0x280] ;  /* 0x0000a00000067ab9 */ /* 0x000fe20000000a00 */
[----:B------:R-:W-:Y:S02]  /*01d0*/  @UP0 ULEA.HI.X UR5, UR8, UR5, UR9, 0x2, UP2 ;  /* 0x0000000508050291 */ /* 0x000fe400090f1409 */
[----:B------:R-:W-:Y:S01]  /*01e0*/  MOV R2, UR4 ;  /* 0x0000000400027c02 */ /* 0x000fe20008000f00 */
[----:B------:R-:W-:-:S03]  /*01f0*/  UMOV UR12, URZ ;  /* 0x0000003f000c7c82 */ /* 0x000fc60008000000 */
[----:B------:R-:W-:Y:S01]  /*0200*/  MOV R3, UR5 ;  /* 0x0000000500037c02 */ /* 0x000fe20008000f00 */
[----:B------:R-:W-:Y:S01]  /*0210*/  ULDC.64 UR4, c[0x0][0x310] ;  /* 0x0000c40000047ab9 */ /* 0x000fe20000000a00 */
[----:B------:R-:W1:Y:S01]  /*0220*/  I2F.RP R0, UR38 ;  /* 0x0000002600007d06 */ /* 0x000e620008209400 */
[----:B------:R-:W-:Y:S02]  /*0230*/  UISETP.NE.U32.AND UP1, UPT, UR28, URZ, UPT ;  /* 0x0000003f1c00728c */ /* 0x000fe4000bf25070 */
[----:B------:R-:W-:Y:S01]  /*0240*/  UIMAD.WIDE.U32 UR26, UR10, UR6, URZ ;  /* 0x000000060a1a72a5 */ /* 0x000fe2000f8e003f */
[----:B------:R0:W5:Y:S04]  /*0250*/  @P0 LDG.E R121, desc[UR22][R2.64] ;  /* 0x0000001602790981 */ /* 0x000168000c1e1900 */
[----:B-1----:R-:W1:Y:S02]  /*0260*/  MUFU.RCP R0, R0 ;  /* 0x0000000000007308 */ /* 0x002e640000001000 */
[----:B-1----:R-:W-:-:S06]  /*0270*/  IADD3 R0, R0, 0xffffffe, RZ ;  /* 0x0ffffffe00007810 */ /* 0x002fcc0007ffe0ff */
[----:B------:R-:W1:Y:S02]  /*0280*/  F2I.FTZ.U32.TRUNC.NTZ R0, R0 ;  /* 0x0000000000007305 */ /* 0x000e64000021f000 */
[----:B-1----:R-:W-:Y:S02]  /*0290*/  R2UR UR13, R0 ;  /* 0x00000000000d72ca */ /* 0x002fe400000e0000 */
[----:B------:R-:W-:-:S04]  /*02a0*/  IABS R0, UR8 ;  /* 0x0000000800007c13 */ /* 0x000fc80008000000 */
[----:B------:R-:W-:Y:S01]  /*02b0*/  R2UR UR40, R0 ;  /* 0x00000000002872ca */ /* 0x000fe200000e0000 */
[----:B------:R-:W-:-:S06]  /*02c0*/  UISETP.NE.U32.AND UP0, UPT, UR4, URZ, UPT ;  /* 0x0000003f0400728c */ /* 0x000fcc000bf05070 */
[----:B------:R-:W-:-:S04]  /*02d0*/  UIADD3 UR36, URZ, -UR13, URZ ;  /* 0x8000000d3f247290 */ /* 0x000fc8000fffe03f */
[----:B------:R-:W-:Y:S02]  /*02e0*/  UIMAD UR36, UR36, UR38, URZ ;  /* 0x00000026242472a4 */ /* 0x000fe4000f8e023f */
[----:B------:R-:W-:Y:S02]  /*02f0*/  UIMAD UR4, UR11, UR6, URZ ;  /* 0x000000060b0472a4 */ /* 0x000fe4000f8e023f */
[----:B------:R-:W-:Y:S02]  /*0300*/  UIMAD.WIDE.U32 UR36, UR13, UR36, UR12 ;  /* 0x000000240d2472a5 */ /* 0x000fe4000f8e000c */
[----:B------:R-:W-:Y:S02]  /*0310*/  UISETP.NE.AND.EX UP0, UPT, UR5, URZ, UPT, UP0 ;  /* 0x0000003f0500728c */ /* 0x000fe4000bf05300 */
[----:B------:R-:W-:Y:S02]  /*0320*/  UIMAD.WIDE.U32 UR36, UR37, UR40, URZ ;  /* 0x00000028252472a5 */ /* 0x000fe4000f8e003f */
[----:B------:R-:W-:-:S03]  /*0330*/  UIMAD UR30, UR10, UR7, UR4 ;  /* 0x000000070a1e72a4 */ /* 0x000fc6000f8e0204 */
[----:B------:R-:W-:Y:S01]  /*0340*/  ULDC.64 UR4, c[0x0][0x290] ;  /* 0x0000a40000047ab9 */ /* 0x000fe20000000a00 */
[----:B------:R-:W-:Y:S01]  /*0350*/  ULDC.64 UR6, c[0x0][0x328] ;  /* 0x0000ca0000067ab9 */ /* 0x000fe20000000a00 */
[----:B------:R-:W-:Y:S02]  /*0360*/  UIMAD UR31, UR11, UR4, URZ ;  /* 0x000000040b1f72a4 */ /* 0x000fe4000f8e023f */
[----:B------:R-:W-:Y:S01]  /*0370*/  UISETP.NE.AND.EX UP1, UPT, UR29, URZ, UPT, UP1 ;  /* 0x0000003f1d00728c */ /* 0x000fe2000bf25310 */
[----:B------:R-:W-:Y:S01]  /*0380*/  UMOV UR35, UR37 ;  /* 0x0000002500237c82 */ /* 0x000fe20008000000 */
[----:B------:R-:W-:Y:S02]  /*0390*/  UIMAD.WIDE.U32 UR24, UR10, UR4, URZ ;  /* 0x000000040a1872a5 */ /* 0x000fe4000f8e003f */
[----:B------:R-:W-:Y:S02]  /*03a0*/  UIMAD UR32, UR11, UR6, URZ ;  /* 0x000000060b2072a4 */ /* 0x000fe4000f8e023f */
[----:B------:R-:W-:-:S02]  /*03b0*/  UIMAD UR31, UR10, UR5, UR31 ;  /* 0x000000050a1f72a4 */ /* 0x000fc4000f8e021f */
[----:B------:R-:W-:Y:S01]  /*03c0*/  UIADD3 UR36, -UR35, URZ, URZ ;  /* 0x0000003f23247290 */ /* 0x000fe2000fffe13f */
[----:B------:R-:W-:Y:S01]  /*03d0*/  ULDC.64 UR4, c[0x0][0x240] ;  /* 0x0000900000047ab9 */ /* 0x000fe20000000a00 */
[----:B------:R-:W-:Y:S02]  /*03e0*/  UIMAD.WIDE.U32 UR20, UR10, UR6, URZ ;  /* 0x000000060a1472a5 */ /* 0x000fe4000f8e003f */
[----:B------:R-:W-:Y:S02]  /*03f0*/  UIMAD UR19, UR11, UR4, URZ ;  /* 0x000000040b1372a4 */ /* 0x000fe4000f8e023f */
[----:B------:R-:W-:Y:S02]  /*0400*/  UIMAD UR32, UR10, UR7, UR32 ;  /* 0x000000070a2072a4 */ /* 0x000fe4000f8e0220 */
[----:B------:R-:W-:Y:S01]  /*0410*/  UIMAD UR36, UR38, UR36, UR40 ;  /* 0x00000024262472a4 */ /* 0x000fe2000f8e0228 */
[----:B------:R-:W-:Y:S01]  /*0420*/  ULDC.64 UR6, c[0x0][0x260] ;  /* 0x0000980000067ab9 */ /* 0x000fe20000000a00 */
[----:B------:R-:W-:-:S02]  /*0430*/  UIMAD UR19, UR10, UR5, UR19 ;  /* 0x000000050a1372a4 */ /* 0x000fc4000f8e0213 */
[----:B------:R-:W-:Y:S01]  /*0440*/  UIMAD UR18, UR11, UR6, URZ ;  /* 0x000000060b1272a4 */ /* 0x000fe2000f8e023f */
[----:B------:R-:W-:Y:S01]  /*0450*/  UMOV UR5, URZ ;  /* 0x0000003f00057c82 */ /* 0x000fe20008000000 */
[----:B------:R-:W-:Y:S02]  /*0460*/  @UP1 ULEA UR5, UP3, UR8, UR28, 0x2 ;  /* 0x0000001c08051291 */ /* 0x000fe4000f86103f */
[----:B------:R-:W-:Y:S02]  /*0470*/  UISETP.GT.U32.AND UP4, UPT, UR38, UR36, UPT ;  /* 0x000000242600728c */ /* 0x000fe4000bf84070 */
[----:B------:R-:W-:Y:S02]  /*0480*/  UIMAD UR18, UR10, UR7, UR18 ;  /* 0x000000070a1272a4 */ /* 0x000fe4000f8e0212 */
[----:B------:R-:W-:Y:S01]  /*0490*/  UISETP.NE.U32.AND UP2, UPT, UR42, URZ, UPT ;  /* 0x0000003f2a00728c */ /* 0x000fe2000bf45070 */
[----:B------:R-:W-:Y:S01]  /*04a0*/  UMOV UR7, URZ ;  /* 0x0000003f00077c82 */ /* 0x000fe20008000000 */
[----:B------:R-:W-:-:S03]  /*04b0*/  @UP1 ULEA.HI.X UR7, UR8, UR29, UR9, 0x2, UP3 ;  /* 0x0000001d08071291 */ /* 0x000fc600098f1409 */
[----:B------:R-:W-:Y:S01]  /*04c0*/  ULDC.64 UR28, c[0x0][0x288] ;  /* 0x0000a200001c7ab9 */ /* 0x000fe20000000a00 */
[----:B------:R-:W-:Y:S02]  /*04d0*/  UISETP.NE.AND.EX UP1, UPT, UR43, URZ, UPT, UP2 ;  /* 0x0000003f2b00728c */ /* 0x000fe4000bf25320 */
[----:B------:R-:W-:Y:S02]  /*04e0*/  UIMAD UR33, UR9, UR28, URZ ;  /* 0x0000001c092172a4 */ /* 0x000fe4000f8e023f */
[----:B------:R-:W-:Y:S01]  /*04f0*/  UIADD3 UR13, UR27, UR30, URZ ;  /* 0x0000001e1b0d7290 */ /* 0x000fe2000fffe03f */
[----:B------:R-:W-:Y:S02]  /*0500*/  UMOV UR12, UR26 ;  /* 0x0000001a000c7c82 */ /* 0x000fe40008000000 */
[----:B------:R-:W-:Y:S01]  /*0510*/  ULDC.64 UR26, c[0x0][0x298] ;  /* 0x0000a600001a7ab9 */ /* 0x000fe20000000a00 */
[----:B------:R-:W-:Y:S02]  /*0520*/  UIMAD UR30, UR8, UR29, UR33 ;  /* 0x0000001d081e72a4 */ /* 0x000fe4000f8e0221 */
[----:B------:R-:W-:-:S02]  /*0530*/  @!UP4 UIADD3 UR36, UR36, -UR38, URZ ;  /* 0x800000262424c290 */ /* 0x000fc4000fffe03f */
[----:B------:R-:W-:Y:S02]  /*0540*/  UIMAD UR33, UR9, UR26, URZ ;  /* 0x0000001a092172a4 */ /* 0x000fe4000f8e023f */
[----:B------:R-:W-:Y:S02]  /*0550*/  UIADD3 UR25, UR25, UR31, URZ ;  /* 0x0000001f19197290 */ /* 0x000fe4000fffe03f */
[----:B------:R-:W-:Y:S02]  /*0560*/  UISETP.GE.U32.AND UP3, UPT, UR36, UR38, UPT ;  /* 0x000000262400728c */ /* 0x000fe4000bf66070 */
[----:B------:R-:W-:Y:S02]  /*0570*/  UIMAD.WIDE.U32 UR12, UR8, UR28, UR12 ;  /* 0x0000001c080c72a5 */ /* 0x000fe4000f8e000c */
[----:B------:R-:W-:Y:S02]  /*0580*/  UIMAD UR37, UR8, UR27, UR33 ;  /* 0x0000001b082572a4 */ /* 0x000fe4000f8e0221 */
[----:B------:R-:W-:Y:S01]  /*0590*/  UIMAD.WIDE.U32 UR14, UR10, UR6, URZ ;  /* 0x000000060a0e72a5 */ /* 0x000fe2000f8e003f */
[----:B------:R-:W-:Y:S01]  /*05a0*/  ULDC.64 UR28, c[0x0][0x330] ;  /* 0x0000cc00001c7ab9 */ /* 0x000fe20000000a00 */
[----:B------:R-:W-:Y:S01]  /*05b0*/  UIMAD.WIDE.U32 UR26, UR8, UR26, UR24 ;  /* 0x0000001a081a72a5 */ /* 0x000fe2000f8e0018 */
[----:B------:R-:W-:-:S02]  /*05c0*/  UMOV UR6, URZ ;  /* 0x0000003f00067c82 */ /* 0x000fc40008000000 */
[----:B------:R-:W-:Y:S01]  /*05d0*/  ULDC UR24, c[0x0][0x224] ;  /* 0x0000890000187ab9 */ /* 0x000fe20000000800 */
[----:B------:R-:W-:Y:S02]  /*05e0*/  @UP1 ULEA UR6, UP2, UR8, UR42, 0x2 ;  /* 0x0000002a08061291 */ /* 0x000fe4000f84103f */
[----:B------:R-:W-:Y:S02]  /*05f0*/  UIMAD UR39, UR9, UR28, URZ ;  /* 0x0000001c092772a4 */ /* 0x000fe4000f8e023f */
[----:B------:R-:W-:Y:S02]  /*0600*/  ULOP3.LUT UR25, UR8, UR34, URZ, 0x3c, !UPT ;  /* 0x0000002208197292 */ /* 0x000fe4000f8e3c3f */
[----:B------:R-:W-:Y:S02]  /*0610*/  ULEA UR31, UR24, 0xfffffc00, 0xa ;  /* 0xfffffc00181f7891 */ /* 0x000fe4000f8e503f */
[----:B------:R-:W-:Y:S02]  /*0620*/  UIMAD.WIDE.U32 UR16, UR10, UR4, URZ ;  /* 0x000000040a1072a5 */ /* 0x000fe4000f8e003f */
[----:B------:R-:W-:Y:S01]  /*0630*/  @!UP4 UIADD3 UR35, UR35, 0x1, URZ ;  /* 0x000000012323c890 */ /* 0x000fe2000fffe03f */
[----:B------:R-:W-:Y:S01]  /*0640*/  UMOV UR4, URZ ;  /* 0x0000003f00047c82 */ /* 0x000fe20008000000 */
[----:B------:R-:W-:-:S02]  /*0650*/  @UP1 ULEA.HI.X UR4, UR8, UR43, UR9, 0x2, UP2 ;  /* 0x0000002b08041291 */ /* 0x000fc400090f1409 */
[----:B------:R-:W-:Y:S02]  /*0660*/  UIMAD UR39, UR8, UR29, UR39 ;  /* 0x0000001d082772a4 */ /* 0x000fe4000f8e0227 */
[----:B------:R-:W-:Y:S02]  /*0670*/  UISETP.GE.AND UP2, UPT, UR25, URZ, UPT ;  /* 0x0000003f1900728c */ /* 0x000fe4000bf46270 */
[----:B------:R-:W-:Y:S02]  /*0680*/  USHF.R.S32.HI UR29, URZ, 0x1f, UR31 ;  /* 0x0000001f3f1d7899 */ /* 0x000fe4000801141f */
[----:B------:R-:W-:Y:S02]  /*0690*/  UIADD3 UR12, UP5, UR31, UR12, URZ ;  /* 0x0000000c1f0c7290 */ /* 0x000fe4000ffbe03f */
[----:B------:R-:W-:Y:S02]  /*06a0*/  UIADD3 UR21, UR21, UR32, URZ ;  /* 0x0000002015157290 */ /* 0x000fe4000fffe03f */
[----:B------:R-:W-:Y:S01]  /*06b0*/  UISETP.NE.AND UP1, UPT, UR34, URZ, UPT ;  /* 0x0000003f2200728c */ /* 0x000fe2000bf25270 */
[----:B------:R-:W-:Y:S01]  /*06c0*/  ULDC.64 UR32, c[0x0][0x2f0] ;  /* 0x0000bc0000207ab9 */ /* 0x000fe20000000a00 */
[----:B------:R-:W-:-:S02]  /*06d0*/  @UP3 UIADD3 UR35, UR35, 0x1, URZ ;  /* 0x0000000123233890 */ /* 0x000fc4000fffe03f */
[----:B------:R-:W-:Y:S02]  /*06e0*/  UIADD3.X UR30, UR29, UR13, UR30, UP5, !UPT ;  /* 0x0000000d1d1e7290 */ /* 0x000fe4000affe41e */
[----:B------:R-:W-:Y:S02]  /*06f0*/  ULEA UR25, UP4, UR12, UR32, 0x1 ;  /* 0x000000200c197291 */ /* 0x000fe4000f88083f */
[----:B------:R-:W-:Y:S02]  /*0700*/  UIMAD.WIDE.U32 UR20, UR8, UR28, UR20 ;  /* 0x0000001c081472a5 */ /* 0x000fe4000f8e0014 */
[----:B------:R-:W-:Y:S02]  /*0710*/  UIADD3 UR28, UP3, UR31, UR26, URZ ;  /* 0x0000001a1f1c7290 */ /* 0x000fe4000ff7e03f */
[----:B------:R-:W-:Y:S02]  /*0720*/  ULEA.HI.X UR26, UR12, UR33, UR30, 0x1, UP4 ;  /* 0x000000210c1a7291 */ /* 0x000fe4000a0f0c1e */
[----:B------:R-:W-:Y:S01]  /*0730*/  UIADD3.X UR13, UR29, UR27, UR37, UP3, !UPT ;  /* 0x0000001b1d0d7290 */ /* 0x000fe20009ffe425 */
[----:B------:R-:W-:Y:S01]  /*0740*/  ULDC.64 UR32, c[0x0][0x2f8] ;  /* 0x0000be0000207ab9 */ /* 0x000fe20000000a00 */
[----:B------:R-:W-:Y:S01]  /*0750*/  UMOV UR12, UR35 ;  /* 0x00000023000c7c82 */ /* 0x000fe20008000000 */
[----:B------:R-:W-:-:S02]  /*0760*/  ULEA UR27, UP3, UR28, UR32, 0x1 ;  /* 0x000000201c1b7291 */ /* 0x000fc4000f86083f */
[----:B------:R-:W-:Y:S02]  /*0770*/  @!UP2 UIADD3 UR12, -UR12, URZ, URZ ;  /* 0x0000003f0c0ca290 */ /* 0x000fe4000fffe13f */
[----:B------:R-:W-:Y:S02]  /*0780*/  @!UP1 ULOP3.LUT UR12, URZ, UR34, URZ, 0x33, !UPT ;  /* 0x000000223f0c9292 */ /* 0x000fe4000f8e333f */
[----:B------:R-:W-:Y:S02]  /*0790*/  UIADD3 UR35, UP2, UR31, UR20, URZ ;  /* 0x000000141f237290 */ /* 0x000fe4000ff5e03f */
[----:B------:R-:W-:Y:S02]  /*07a0*/  ULEA.HI.X UR28, UR28, UR33, UR13, 0x1, UP3 ;  /* 0x000000211c1c7291 */ /* 0x000fe400098f0c0d */
[----:B------:R-:W-:Y:S02]  /*07b0*/  UIADD3 UR17, UR17, UR19, URZ ;  /* 0x0000001311117290 */ /* 0x000fe4000fffe03f */
[----:B------:R-:W-:Y:S01]  /*07c0*/  USHF.R.S32.HI UR13, URZ, 0x1f, UR12 ;  /* 0x0000001f3f0d7899 */ /* 0x000fe2000801140c */
[----:B------:R-:W-:Y:S01]  /*07d0*/  ULDC.64 UR32, c[0x0][0x3b8] ;  /* 0x0000ee0000207ab9 */ /* 0x000fe20000000a00 */
[----:B------:R-:W-:-:S02]  /*07e0*/  UIADD3.X UR19, UR29, UR21, UR39, UP2, !UPT ;  /* 0x000000151d137290 */ /* 0x000fc400097fe427 */
[----:B------:R-:W-:Y:S01]  /*07f0*/  ULEA UR30, UP1, UR35, UR32, 0x1 ;  /* 0x00000020231e7291 */ /* 0x000fe2000f82083f */
[----:B------:R-:W-:Y:S02]  /*0800*/  ULDC.64 UR20, c[0x0][0x258] ;  /* 0x0000960000147ab9 */ /* 0x000fe40000000a00 */
[----:B------:R-:W-:Y:S02]  /*0810*/  UIMAD UR34, UR13, UR20, URZ ;  /* 0x000000140d2272a4 */ /* 0x000fe4000f8e023f */
[----:B------:R-:W-:Y:S02]  /*0820*/  ULEA.HI.X UR19, UR35, UR33, UR19, 0x1, UP1 ;  /* 0x0000002123137291 */ /* 0x000fe400088f0c13 */
[----:B------:R-:W-:Y:S02]  /*0830*/  UIMAD.WIDE.U32 UR32, UR12, UR20, UR16 ;  /* 0x000000140c2072a5 */ /* 0x000fe4000f8e0010 */
[----:B------:R-:W-:Y:S02]  /*0840*/  UIMAD UR34, UR12, UR21, UR34 ;  /* 0x000000150c2272a4 */ /* 0x000fe4000f8e0222 */
[----:B------:R-:W-:Y:S01]  /*0850*/  UIADD3 UR15, UR15, UR18, URZ ;  /* 0x000000120f0f7290 */ /* 0x000fe2000fffe03f */
[----:B------:R-:W-:Y:S01]  /*0860*/  ULDC.64 UR20, c[0x0][0x278] ;  /* 0x00009e0000147ab9 */ /* 0x000fe20000000a00 */
[----:B------:R-:W-:Y:S01]  /*0870*/  ULDC.64 UR16, c[0x0][0x2d8] ;  /* 0x0000b60000107ab9 */ /* 0x000fe20000000a00 */
[----:B------:R-:W-:-:S02]  /*0880*/  UIMAD UR18, UR13, UR20, URZ ;  /* 0x000000140d1272a4 */ /* 0x000fc4000f8e023f */
[----:B------:R-:W-:Y:S02]  /*0890*/  UIADD3 UR49, UP1, UR31, UR32, URZ ;  /* 0x000000201f317290 */ /* 0x000fe4000ff3e03f */
[----:B------:R-:W-:Y:S02]  /*08a0*/  UIADD3 UR34, UR33, UR34, URZ ;  /* 0x0000002221227290 */ /* 0x000fe4000fffe03f */
[----:B------:R-:W-:Y:S02]  /*08b0*/  UIMAD.WIDE.U32 UR14, UR12, UR20, UR14 ;  /* 0x000000140c0e72a5 */ /* 0x000fe4000f8e000e */
[----:B------:R-:W-:Y:S02]  /*08c0*/  UIMAD UR18, UR12, UR21, UR18 ;  /* 0x000000150c1272a4 */ /* 0x000fe4000f8e0212 */
[----:B------:R-:W-:Y:S02]  /*08d0*/  ULEA UR48, UP2, UR49, UR16, 0x1 ;  /* 0x0000001031307291 */ /* 0x000fe4000f84083f */
[----:B------:R-:W-:-:S02]  /*08e0*/  UIADD3.X UR16, UR29, UR34, URZ, UP1, !UPT ;  /* 0x000000221d107290 */ /* 0x000fc40008ffe43f */
[----:B------:R-:W-:Y:S02]  /*08f0*/  UIADD3 UR31, UP1, UR31, UR14, URZ ;  /* 0x0000000e1f1f7290 */ /* 0x000fe4000ff3e03f */
[----:B------:R-:W-:Y:S01]  /*0900*/  UIADD3 UR18, UR15, UR18, URZ ;  /* 0x000000120f127290 */ /* 0x000fe2000fffe03f */
[----:B------:R-:W-:Y:S02]  /*0910*/  @UP0 ULDC UR20, c[0x0][0x214] ;  /* 0x0000850000140ab9 */ /* 0x000fe40000000800 */
[----:B------:R-:W-:Y:S01]  /*0920*/  @UP0 ULDC UR15, c[0x0][0x21c] ;  /* 0x00008700000f0ab9 */ /* 0x000fe20000000800 */
[----:B------:R-:W-:Y:S02]  /*0930*/  @UP0 UIMAD UR14, UR10, UR20, UR8 ;  /* 0x000000140a0e02a4 */ /* 0x000fe4000f8e0208 */
[----:B------:R-:W-:Y:S02]  /*0940*/  UIADD3.X UR51, UR29, UR18, URZ, UP1, !UPT ;  /* 0x000000121d337290 */ /* 0x000fe40008ffe43f */
[----:B------:R-:W-:-:S02]  /*0950*/  UISETP.GE.AND UP1, UPT, UR24, 0x1, UPT ;  /* 0x000000011800788c */ /* 0x000fc4000bf26270 */
[----:B------:R-:W-:Y:S01]  /*0960*/  @UP0 UIMAD UR14, UR14, UR24, URZ ;  /* 0x000000180e0e02a4 */ /* 0x000fe2000f8e023f */
[----:B------:R-:W-:-:S03]  /*0970*/  @UP0 ULDC.64 UR20, c[0x0][0x310] ;  /* 0x0000c40000140ab9 */ /* 0x000fc60000000a00 */
[----:B------:R-:W-:Y:S01]  /*0980*/  PLOP3.LUT P0, PT, PT, PT, UP1, 0x80, 0x0 ;  /* 0x000000000000781c */ /* 0x000fe20003f0f018 */
[----:B------:R-:W-:Y:S02]  /*0990*/  @UP0 UIMAD UR14, UR14, UR15, URZ ;  /* 0x0000000f0e0e02a4 */ /* 0x000fe4000f8e023f */
[----:B------:R-:W-:Y:S02]  /*09a0*/  ULEA.HI.X UR49, UR49, UR17, UR16, 0x1, UP2 ;  /* 0x0000001131317291 */ /* 0x000fe400090f0c10 */
[----:B------:R-:W-:Y:S01]  /*09b0*/  @UP0 UIMAD.WIDE UR20, UR14, 0x8, UR20 ;  /* 0x000000080e1408a5 */ /* 0x000fe2000f8e0214 */
[----:B------:R-:W-:Y:S02]  /*09c0*/  ULDC.64 UR16, c[0x0][0x2e0] ;  /* 0x0000b80000107ab9 */ /* 0x000fe40000000a00 */
[----:B------:R-:W-:Y:S01]  /*09d0*/  ULEA UR50, UP2, UR31, UR16, 0x1 ;  /* 0x000000101f327291 */ /* 0x000fe2000f84083f */
[----:B------:R-:W-:Y:S01]  /*09e0*/  MOV R30, UR5 ;  /* 0x00000005001e7c02 */ /* 0x000fe20008000f00 */
[----:B------:R-:W-:Y:S01]  /*09f0*/  HFMA2.MMA R124, -RZ, RZ, 0, 0 ;  /* 0x00000000ff7c7435 */ /* 0x000fe200000001ff */
[----:B------:R-:W-:Y:S01]  /*0a00*/  MOV R28, UR6 ;  /* 0x00000006001c7c02 */ /* 0x000fe20008000f00 */
[----:B------:R-:W-:Y:S01]  /*0a10*/  ULEA.HI.X UR51, UR31, UR17, UR51, 0x1, UP2 ;  /* 0x000000111f337291 */ /* 0x000fe200090f0c33 */
[----:B------:R-:W-:Y:S01]  /*0a20*/  MOV R31, UR7 ;  /* 0x00000007001f7c02 */ /* 0x000fe20008000f00 */
[----:B------:R-:W-:Y:S01]  /*0a30*/  @!UP0 UMOV UR20, URZ ;  /* 0x0000003f00148c82 */ /* 0x000fe20008000000 */
[----:B------:R-:W-:Y:S01]  /*0a40*/  MOV R29, UR4 ;  /* 0x00000004001d7c02 */ /* 0x000fe20008000f00 */
[----:B------:R-:W-:Y:S01]  /*0a50*/  @!UP0 UMOV UR21, URZ ;  /* 0x0000003f00158c82 */ /* 0x000fe20008000000 */
[----:B------:R-:W-:Y:S01]  /*0a60*/  MOV R122, RZ ;  /* 0x000000ff007a7202 */ /* 0x000fe20000000f00 */
[----:B0-----:R-:W-:Y:S06]  /*0a70*/  @!P0 BRA `(.L_x_6685) ;  /* 0x0000008c00e88947 */ /* 0x001fec0003800000 */
        /* <DEDUP_REMOVED lines=18> */
.L_x_6764:
[----:B------:R-:W-:Y:S01]  /*0ba0*/  BAR.SYNC.DEFER_BLOCKING 0x0 ;  /* 0x0000000000007b1d */ /* 0x000fe20000010000 */
[----:B------:R-:W-:Y:S02]  /*0bb0*/  SHF.L.U32 R33, R120, 0x1, RZ ;  /* 0x0000000178217819 */ /* 0x000fe400000006ff */
[----:B------:R-:W-:Y:S02]  /*0bc0*/  MOV R4, UR14 ;  /* 0x0000000e00047c02 */ /* 0x000fe40008000f00 */
[----:B------:R-:W-:Y:S01]  /*0bd0*/  LOP3.LUT R33, R33, 0xffffffc0, RZ, 0xc0, !PT ;  /* 0xffffffc021217812 */ /* 0x000fe200078ec0ff */
[----:B------:R-:W-:Y:S01]  /*0be0*/  ULDC UR52, c[0x0][0x224] ;  /* 0x0000890000347ab9 */ /* 0x000fe20000000800 */
[----:B------:R-:W-:Y:S02]  /*0bf0*/  MOV R5, UR15 ;  /* 0x0000000f00057c02 */ /* 0x000fe40008000f00 */
[----:B------:R-:W-:-:S05]  /*0c00*/  LOP3.LUT R115, R33, 0x1f, R120, 0xf8, !PT ;  /* 0x0000001f21737812 */ /* 0x000fca00078ef878 */
[----:B------:R-:W-:-:S05]  /*0c10*/  IMAD.WIDE R4, R115, 0x10, R4 ;  /* 0x0000001073047825 */ /* 0x000fca00078e0204 */
[----:B0-----:R-:W2:Y:S04]  /*0c20*/  LDG.E.128 R12, desc[UR22][R4.64] ;  /* 0x00000016040c7981 */ /* 0x001ea8000c1e1d00 */
[----:B------:R-:W3:Y:S01]  /*0c30*/  LDG.E.128 R16, desc[UR22][R4.64+0x200] ;  /* 0x0002001604107981 */ /* 0x000ee2000c1e1d00 */
[-C--:B------:R-:W-:Y:S02]  /*0c40*/  IADD3 R0, R33, R118.reuse, RZ ;  /* 0x0000007621007210 */ /* 0x080fe40007ffe0ff */
[----:B------:R-:W-:Y:S02]  /*0c50*/  MOV R2, UR16 ;  /* 0x0000001000027c02 */ /* 0x000fe40008000f00 */
[C---:B------:R-:W-:Y:S02]  /*0c60*/  LEA R114, R0.reuse, R117, 0x4 ;  /* 0x0000007500727211 */ /* 0x040fe400078e20ff */
[----:B------:R-:W-:-:S02]  /*0c70*/  IADD3 R0, R0, R118, RZ ;  /* 0x0000007600007210 */ /* 0x000fc40007ffe0ff */
[----:B------:R-:W-:Y:S02]  /*0c80*/  MOV R3, UR17 ;  /* 0x0000001100037c02 */ /* 0x000fe40008000f00 */
[----:B------:R-:W-:Y:S01]  /*0c90*/  LEA R113, R0, R117, 0x4 ;  /* 0x0000007500717211 */ /* 0x000fe200078e20ff */
        /* <DEDUP_REMOVED lines=20> */
[----:B------:R-:W-:Y:S01]  /*0de0*/  UIADD3 UR52, -UR4, UR52, URZ ;  /* 0x0000003404347290 */ /* 0x000fe2000fffe13f */
[----:B------:R-:W-:Y:S01]  /*0df0*/  BSSY B0, `(.L_x_6686) ;  /* 0x000003d000007945 */ /* 0x000fe20003800000 */
[----:B0-----:R-:W-:-:S02]  /*0e00*/  SHF.L.U32 R112, R16, 0x10, RZ ;  /* 0x0000001010707819 */ /* 0x001fc400000006ff */
        /* <DEDUP_REMOVED lines=8> */
[----:B-1----:R-:W-:Y:S01]  /*0e90*/  SHF.L.U32 R108, R12, 0x10, RZ ;  /* 0x000000100c6c7819 */ /* 0x002fe200000006ff */
[----:B------:R-:W-:Y:S01]  /*0ea0*/  FADD.FTZ R109, R24, R119 ;  /* 0x00000077186d7221 */ /* 0x000fe20000010000 */
[----:B---3--:R-:W-:-:S02]  /*0eb0*/  SHF.L.U32 R20, R13, 0x10, RZ ;  /* 0x000000100d147819 */ /* 0x008fc400000006ff */
[----:B------:R-:W-:Y:S01]  /*0ec0*/  SHF.L.U32 R16, R16, 0x10, RZ ;  /* 0x0000001010107819 */ /* 0x000fe200000006ff */
[--C-:B------:R-:W-:Y:S01]  /*0ed0*/  FADD.FTZ R108, R108, R119.reuse ;  /* 0x000000776c6c7221 */ /* 0x100fe20000010000 */
[----:B------:R-:W-:Y:S01]  /*0ee0*/  SHF.L.U32 R106, R14, 0x10, RZ ;  /* 0x000000100e6a7819 */ /* 0x000fe200000006ff */
[--C-:B------:R-:W-:Y:S01]  /*0ef0*/  FADD.FTZ R107, R20, R119.reuse ;  /* 0x00000077146b7221 */ /* 0x100fe20000010000 */
        /* <DEDUP_REMOVED lines=9> */
[----:B--2---:R0:W-:Y:S04]  /*0f90*/  STS.128 [R114], R40 ;  /* 0x0000002872007388 */ /* 0x0041e80000000c00 */
        /* <DEDUP_REMOVED lines=34> */
.L_x_6687:
[----:B------:R-:W-:Y:S05]  /*11c0*/  BSYNC B0 ;  /* 0x0000000000007941 */ /* 0x000fea0003800000 */
.L_x_6686:
        /* <DEDUP_REMOVED lines=36> */
.L_x_6689:
[----:B------:R-:W-:Y:S05]  /*1410*/  BSYNC B0 ;  /* 0x0000000000007941 */ /* 0x000fea0003800000 */
.L_x_6688:
        /* <DEDUP_REMOVED lines=37> */
.L_x_6691:
[----:B------:R-:W-:Y:S05]  /*1670*/  BSYNC B0 ;  /* 0x0000000000007941 */ /* 0x000fea0003800000 */
.L_x_6690:
        /* <DEDUP_REMOVED lines=37> */
.L_x_6693:
[----:B------:R-:W-:Y:S05]  /*18d0*/  BSYNC B0 ;  /* 0x0000000000007941 */ /* 0x000fea0003800000 */
.L_x_6692:
        /* <DEDUP_REMOVED lines=37> */
.L_x_6695:
[----:B------:R-:W-:Y:S05]  /*1b30*/  BSYNC B0 ;  /* 0x0000000000007941 */ /* 0x000fea0003800000 */
.L_x_6694:
        /* <DEDUP_REMOVED lines=37> */
.L_x_6697:
[----:B------:R-:W-:Y:S05]  /*1d90*/  BSYNC B0 ;  /* 0x0000000000007941 */ /* 0x000fea0003800000 */
.L_x_6696:
        /* <DEDUP_REMOVED lines=37> */
.L_x_6699:
[----:B------:R-:W-:Y:S05]  /*1ff0*/  BSYNC B0 ;  /* 0x0000000000007941 */ /* 0x000fea0003800000 */
.L_x_6698:
        /* <DEDUP_REMOVED lines=37> */
.L_x_6701:
[----:B------:R-:W-:Y:S05]  /*2250*/  BSYNC B0 ;  /* 0x0000000000007941 */ /* 0x000fea0003800000 */
.L_x_6700:
        /* <DEDUP_REMOVED lines=36> */
.L_x_6703:
[----:B------:R-:W-:Y:S05]  /*24a0*/  BSYNC B0 ;  /* 0x0000000000007941 */ /* 0x000fea0003800000 */
.L_x_6702:
        /* <DEDUP_REMOVED lines=34> */
.L_x_6705:
[----:B------:R-:W-:Y:S05]  /*26d0*/  BSYNC B0 ;  /* 0x0000000000007941 */ /* 0x000fea0003800000 */
.L_x_6704:
        /* <DEDUP_REMOVED lines=33> */
.L_x_6707:
[----:B------:R-:W-:Y:S05]  /*28f0*/  BSYNC B0 ;  /* 0x0000000000007941 */ /* 0x000fea0003800000 */
.L_x_6706:
        /* <DEDUP_REMOVED lines=33> */
.L_x_6709:
[----:B------:R-:W-:Y:S05]  /*2b10*/  BSYNC B0 ;  /* 0x0000000000007941 */ /* 0x000fea0003800000 */
.L_x_6708:
        /* <DEDUP_REMOVED lines=33> */
.L_x_6711:
[----:B------:R-:W-:Y:S05]  /*2d30*/  BSYNC B0 ;  /* 0x0000000000007941 */ /* 0x000fea0003800000 */
.L_x_6710:
        /* <DEDUP_REMOVED lines=33> */
.L_x_6713:
[----:B------:R-:W-:Y:S05]  /*2f50*/  BSYNC B0 ;  /* 0x0000000000007941 */ /* 0x000fea0003800000 */
.L_x_6712:
        /* <DEDUP_REMOVED lines=33> */
.L_x_6715:
[----:B------:R-:W-:Y:S05]  /*3170*/  BSYNC B0 ;  /* 0x0000000000007941 */ /* 0x000fea0003800000 */
.L_x_6714:
        /* <DEDUP_REMOVED lines=33> */
.L_x_6717:
[----:B------:R-:W-:Y:S05]  /*3390*/  BSYNC B0 ;  /* 0x0000000000007941 */ /* 0x000fea0003800000 */
.L_x_6716:
[----:B------:R-:W-:Y:S01]  /*33a0*/  ULEA UR24, UR52, 0xfffffc00, 0xa ;  /* 0xfffffc0034187891 */ /* 0x000fe2000f8e503f */
[----:B0-----:R-:W-:Y:S01]  /*33b0*/  LDS.128 R40, [R113] ;  /* 0x0000000071287984 */ /* 0x001fe20000000c00 */
[----:B------:R-:W-:Y:S01]  /*33c0*/  ULDC.64 UR6, c[0x0][0x2a0] ;  /* 0x0000a80000067ab9 */ /* 0x000fe20000000a00 */
[----:B------:R-:W-:Y:S01]  /*33d0*/  ULDC.64 UR26, c[0x0][0x2a8] ;  /* 0x0000aa00001a7ab9 */ /* 0x000fe20000000a00 */
[----:B------:R-:W-:Y:S01]  /*33e0*/  UIMAD UR5, UR11, UR6, URZ ;  /* 0x000000060b0572a4 */ /* 0x000fe2000f8e023f */
[----:B------:R-:W0:Y:S01]  /*33f0*/  LDS.128 R16, [R113+0x10] ;  /* 0x0000100071107984 */ /* 0x000e220000000c00 */
[----:B------:R-:W-:Y:S02]  /*3400*/  USHF.R.S32.HI UR25, URZ, 0x1f, UR24 ;  /* 0x0000001f3f197899 */ /* 0x000fe40008011418 */
[----:B------:R-:W-:Y:S02]  /*3410*/  UIMAD UR5, UR10, UR7, UR5 ;  /* 0x000000070a0572a4 */ /* 0x000fe4000f8e0205 */
[----:B------:R-:W-:Y:S01]  /*3420*/  UIMAD.WIDE.U32 UR6, UR10, UR6, UR24 ;  /* 0x000000060a0672a5 */ /* 0x000fe2000f8e0018 */
[----:B------:R-:W-:Y:S01]  /*3430*/  PRMT R96, R8, 0x7632, R96 ;  /* 0x0000763208607816 */ /* 0x000fe20000000060 */
[----:B------:R-:W-:-:S02]  /*3440*/  ULDC.64 UR28, c[0x0][0x3e8] ;  /* 0x0000fa00001c7ab9 */ /* 0x000fc40000000a00 */
        /* <DEDUP_REMOVED lines=32> */
[----:B--2---:R-:W-:Y:S04]  /*3650*/  STS.128 [R114], R44 ;  /* 0x0000002c72007388 */ /* 0x004fe80000000c00 */
[----:B---3--:R0:W-:Y:S01]  /*3660*/  STS.128 [R114+0x200], R48 ;  /* 0x0002003072007388 */ /* 0x0081e20000000c00 */
[----:B------:R-:W-:-:S03]  /*3670*/  NOP ;  /* 0x0000000000007918 */ /* 0x000fc60000000000 */
[----:B------:R-:W1:Y:S04]  /*3680*/  LDS.128 R36, [R113] ;  /* 0x0000000071247984 */ /* 0x000e680000000c00 */
[----:B------:R-:W2:Y:S01]  /*3690*/  LDS.128 R12, [R113+0x10] ;  /* 0x00001000710c7984 */ /* 0x000ea20000000c00 */
[----:B------:R-:W-:Y:S06]  /*36a0*/  BAR.SYNC.DEFER_BLOCKING 0x0 ;  /* 0x0000000000007b1d */ /* 0x000fec0000010000 */
[----:B------:R-:W3:Y:S04]  /*36b0*/  LDG.E.128 R20, desc[UR22][R34.64] ;  /* 0x0000001622147981 */ /* 0x000ee8000c1e1d00 */
[----:B------:R4:W5:Y:S01]  /*36c0*/  LDG.E.128 R24, desc[UR22][R34.64+0x200] ;  /* 0x0002001622187981 */ /* 0x000962000c1e1d00 */
[----:B0-----:R-:W-:Y:S01]  /*36d0*/  SHF.L.U32 R49, R16, 0x10, RZ ;  /* 0x0000001010317819 */ /* 0x001fe200000006ff */
[----:B------:R-:W-:Y:S01]  /*36e0*/  UIMAD UR5, UR11, UR6, URZ ;  /* 0x000000060b0572a4 */ /* 0x000fe2000f8e023f */
[----:B------:R-:W-:-:S02]  /*36f0*/  SHF.L.U32 R78, R18, 0x10, RZ ;  /* 0x00000010124e7819 */ /* 0x000fc400000006ff */
[C---:B-1----:R-:W-:Y:S01]  /*3700*/  SHF.L.U32 R53, R36.reuse, 0x10, RZ ;  /* 0x0000001024357819 */ /* 0x042fe200000006ff */
[----:B------:R-:W-:Y:S01]  /*3710*/  UIMAD UR5, UR10, UR7, UR5 ;  /* 0x000000070a0572a4 */ /* 0x000fe2000f8e0205 */
[----:B------:R-:W-:Y:S01]  /*3720*/  PRMT R36, R36, 0x7632, R36 ;  /* 0x0000763224247816 */ /* 0x000fe20000000024 */
[----:B------:R-:W-:Y:S01]  /*3730*/  UIMAD.WIDE.U32 UR6, UR10, UR6, UR24 ;  /* 0x000000060a0672a5 */ /* 0x000fe2000f8e0018 */
[----:B------:R-:W-:Y:S01]  /*3740*/  SHF.L.U32 R57, R37, 0x10, RZ ;  /* 0x0000001025397819 */ /* 0x000fe200000006ff */
[----:B------:R-:W-:Y:S01]  /*3750*/  FMUL.FTZ R0, R53, -1.4426950216293334961 ;  /* 0xbfb8aa3b35007820 */ /* 0x000fe20000410000 */
[----:B------:R-:W-:Y:S01]  /*3760*/  SHF.L.U32 R44, R36, 0x10, RZ ;  /* 0x00000010242c7819 */ /* 0x000fe200000006ff */
[----:B------:R-:W-:Y:S01]  /*3770*/  UIADD3 UR7, UR7, UR5, URZ ;  /* 0x0000000507077290 */ /* 0x000fe2000fffe03f */
[----:B------:R-:W-:Y:S01]  /*3780*/  PRMT R37, R37, 0x7632, R37 ;  /* 0x0000763225257816 */ /* 0x000fe20000000025 */
[----:B------:R-:W-:Y:S01]  /*3790*/  FMUL.FTZ R45, R57, -1.4426950216293334961 ;  /* 0xbfb8aa3b392d7820 */ /* 0x000fe20000410000 */
[----:B------:R-:W-:Y:S01]  /*37a0*/  SHF.L.U32 R61, R38, 0x10, RZ ;  /* 0x00000010263d7819 */ /* 0x000fe200000006ff */
[----:B------:R-:W0:Y:S01]  /*37b0*/  MUFU.EX2 R0, R0 ;  /* 0x0000000000007308 */ /* 0x000e220000000800 */
[----:B------:R-:W-:Y:S01]  /*37c0*/  FMUL.FTZ R32, R44, -1.4426950216293334961 ;  /* 0xbfb8aa3b2c207820 */ /* 0x000fe20000410000 */
[----:B------:R-:W-:Y:S01]  /*37d0*/  SHF.L.U32 R59, R37, 0x10, RZ ;  /* 0x00000010253b7819 */ /* 0x000fe200000006ff */
[----:B------:R-:W-:Y:S01]  /*37e0*/  UIMAD UR5, UR9, UR26, URZ ;  /* 0x0000001a090572a4 */ /* 0x000fe2000f8e023f */
[----:B------:R-:W-:Y:S01]  /*37f0*/  FMUL.FTZ R46, R61, -1.4426950216293334961 ;  /* 0xbfb8aa3b3d2e7820 */ /* 0x000fe20000410000 */
[----:B------:R-:W-:Y:S01]  /*3800*/  SHF.L.U32 R65, R39, 0x10, RZ ;  /* 0x0000001027417819 */ /* 0x000fe200000006ff */
[----:B------:R-:W-:Y:S01]  /*3810*/  UIMAD.WIDE.U32 UR6, UR8, UR26, UR6 ;  /* 0x0000001a080672a5 */ /* 0x000fe2000f8e0006 */
[----:B----4-:R-:W-:Y:S01]  /*3820*/  FMUL.FTZ R35, R59, -1.4426950216293334961 ;  /* 0xbfb8aa3b3b237820 */ /* 0x010fe20000410000 */
[----:B------:R-:W1:Y:S01]  /*3830*/  MUFU.EX2 R32, R32 ;  /* 0x0000002000207308 */ /* 0x000e620000000800 */
[----:B------:R-:W-:Y:S01]  /*3840*/  PRMT R38, R38, 0x7632, R38 ;  /* 0x0000763226267816 */ /* 0x000fe20000000026 */
[----:B------:R-:W-:Y:S01]  /*3850*/  FMUL.FTZ R48, R65, -1.4426950216293334961 ;  /* 0xbfb8aa3b41307820 */ /* 0x000fe20000410000 */
[----:B------:R-:W-:Y:S01]  /*3860*/  SHF.L.U32 R52, R42, 0x10, RZ ;  /* 0x000000102a347819 */ /* 0x000fe200000006ff */
[----:B------:R-:W-:Y:S01]  /*3870*/  UIMAD UR5, UR8, UR27, UR5 ;  /* 0x0000001b080572a4 */ /* 0x000fe2000f8e0205 */
[----:B------:R-:W-:-:S02]  /*3880*/  SHF.L.U32 R63, R38, 0x10, RZ ;  /* 0x00000010263f7819 */ /* 0x000fc400000006ff */
[----:B------:R-:W-:Y:S01]  /*3890*/  PRMT R38, R18, 0x7632, R38 ;  /* 0x0000763212267816 */ /* 0x000fe20000000026 */
[----:B------:R4:W2:Y:S01]  /*38a0*/  MUFU.EX2 R47, R45 ;  /* 0x0000002d002f7308 */ /* 0x0008a20000000800 */
[----:B0-----:R-:W-:Y:S01]  /*38b0*/  FADD.FTZ R0, R0, 1 ;  /* 0x3f80000000007421 */ /* 0x001fe20000010000 */
[----:B------:R-:W-:Y:S01]  /*38c0*/  PRMT R37, R42, 0x7632, R37 ;  /* 0x000076322a257816 */ /* 0x000fe20000000025 */
[----:B------:R-:W-:Y:S01]  /*38d0*/  UIADD3 UR26, UR7, UR5, URZ ;  /* 0x00000005071a7290 */ /* 0x000fe2000fffe03f */
[----:B------:R-:W-:Y:S01]  /*38e0*/  SHF.L.U32 R18, R8, 0x10, RZ ;  /* 0x0000001008127819 */ /* 0x000fe200000006ff */
[----:B------:R-:W-:Y:S01]  /*38f0*/  ULEA UR5, UP0, UR6, UR28, 0x1 ;  /* 0x0000001c06057291 */ /* 0x000fe2000f80083f */
[----:B------:R-:W-:Y:S02]  /*3900*/  SHF.L.U32 R80, R17, 0x10, RZ ;  /* 0x0000001011507819 */ /* 0x000fe400000006ff */
[----:B------:R-:W-:Y:S01]  /*3910*/  MUFU.EX2 R51, R46 ;  /* 0x0000002e00337308 */ /* 0x000fe20000000800 */
[----:B-1----:R-:W-:Y:S01]  /*3920*/  FADD.FTZ R32, R32, 1 ;  /* 0x3f80000020207421 */ /* 0x002fe20000010000 */
[C---:B----4-:R-:W-:Y:S01]  /*3930*/  SHF.L.U32 R45, R40.reuse, 0x10, RZ ;  /* 0x00000010282d7819 */ /* 0x050fe200000006ff */
[----:B------:R-:W-:Y:S01]  /*3940*/  ULEA.HI.X UR26, UR6, UR29, UR26, 0x1, UP0 ;  /* 0x0000001d061a7291 */ /* 0x000fe200080f0c1a */
[----:B------:R-:W-:-:S02]  /*3950*/  PRMT R40, R40, 0x7632, R40 ;  /* 0x0000763228287816 */ /* 0x000fc40000000028 */
[----:B------:R-:W-:Y:S01]  /*3960*/  PRMT R42, R17, 0x7632, R42 ;  /* 0x00007632112a7816 */ /* 0x000fe2000000002a */
[----:B------:R-:W-:Y:S01]  /*3970*/  ULDC.64 UR6, c[0x0][0x320] ;  /* 0x0000c80000067ab9 */ /* 0x000fe20000000a00 */
[----:B------:R-:W0:Y:S01]  /*3980*/  MUFU.RCP R46, R0 ;  /* 0x00000000002e7308 */ /* 0x000e220000001000 */
[----:B--2---:R-:W-:Y:S01]  /*3990*/  FADD.FTZ R34, R47, 1 ;  /* 0x3f8000002f227421 */ /* 0x004fe20000010000 */
[----:B------:R-:W-:Y:S02]  /*39a0*/  SHF.L.U32 R50, R40, 0x10, RZ ;  /* 0x0000001028327819 */ /* 0x000fe400000006ff */
[C---:B------:R-:W-:Y:S02]  /*39b0*/  SHF.L.U32 R76, R19.reuse, 0x10, RZ ;  /* 0x00000010134c7819 */ /* 0x040fe400000006ff */
[----:B------:R-:W-:Y:S02]  /*39c0*/  PRMT R39, R19, 0x7632, R39 ;  /* 0x0000763213277816 */ /* 0x000fe40000000027 */
[----:B------:R-:W1:Y:S01]  /*39d0*/  MUFU.EX2 R35, R35 ;  /* 0x0000002300237308 */ /* 0x000e620000000800 */
[----:B------:R-:W-:-:S02]  /*39e0*/  SHF.L.U32 R47, R41, 0x10, RZ ;  /* 0x00000010292f7819 */ /* 0x000fc400000006ff */
[----:B------:R-:W-:Y:S02]  /*39f0*/  PRMT R41, R41, 0x7632, R41 ;  /* 0x0000763229297816 */ /* 0x000fe40000000029 */
[----:B------:R-:W-:Y:S02]  /*3a00*/  SHF.L.U32 R67, R12, 0x10, RZ ;  /* 0x000000100c437819 */ /* 0x000fe400000006ff */
[----:B------:R-:W-:Y:S01]  /*3a10*/  PRMT R12, R39, 0x7632, R12 ;  /* 0x00007632270c7816 */ /* 0x000fe2000000000c */
[----:B------:R-:W2:Y:S01]  /*3a20*/  MUFU.RCP R55, R32 ;  /* 0x0000002000377308 */ /* 0x000ea20000001000 */
[----:B0-----:R-:W-:Y:S01]  /*3a30*/  FMUL.FTZ R0, R53, R46 ;  /* 0x0000002e35007220 */ /* 0x001fe20000410000 */
[C---:B------:R-:W-:Y:S02]  /*3a40*/  SHF.L.U32 R36, R9.reuse, 0x10, RZ ;  /* 0x0000001009247819 */ /* 0x040fe400000006ff */
[----:B------:R-:W-:Y:S01]  /*3a50*/  PRMT R92, R9, 0x7632, R92 ;  /* 0x00007632095c7816 */ /* 0x000fe2000000005c */
[----:B------:R-:W-:Y:S01]  /*3a60*/  FMUL.FTZ R95, R45, R0 ;  /* 0x000000002d5f7220 */ /* 0x000fe20000410000 */
[----:B------:R-:W-:-:S02]  /*3a70*/  PRMT R89, R10, 0x7632, R89 ;  /* 0x000076320a597816 */ /* 0x000fc40000000059 */
[----:B------:R0:W-:Y:S01]  /*3a80*/  MUFU.EX2 R64, R48 ;  /* 0x0000003000407308 */ /* 0x0001e20000000800 */
[----:B-1----:R-:W-:Y:S01]  /*3a90*/  FADD.FTZ R35, R35, 1 ;  /* 0x3f80000023237421 */ /* 0x002fe20000010000 */
[----:B------:R-:W-:Y:S01]  /*3aa0*/  FFMA.FTZ R19, R95, R18, R124 ;  /* 0x000000125f137223 */ /* 0x000fe2000001007c */
[----:B------:R-:W-:Y:S02]  /*3ab0*/  SHF.L.U32 R18, R96, 0x10, RZ ;  /* 0x0000001060127819 */ /* 0x000fe400000006ff */
[----:B------:R-:W-:Y:S02]  /*3ac0*/  SHF.L.U32 R40, R92, 0x10, RZ ;  /* 0x000000105c287819 */ /* 0x000fe400000006ff */
[----:B------:R-:W-:Y:S01]  /*3ad0*/  SHF.L.U32 R71, R13, 0x10, RZ ;  /* 0x000000100d477819 */ /* 0x000fe200000006ff */
[----:B------:R-:W1:Y:S01]  /*3ae0*/  MUFU.RCP R58, R34 ;  /* 0x00000022003a7308 */ /* 0x000e620000001000 */
[----:B0-----:R-:W-:Y:S01]  /*3af0*/  PRMT R48, R16, 0x7632, R48 ;  /* 0x0000763210307816 */ /* 0x001fe20000000030 */
[----:B------:R-:W-:Y:S01]  /*3b00*/  FMUL.FTZ R16, R63, -1.4426950216293334961 ;  /* 0xbfb8aa3b3f107820 */ /* 0x000fe20000410000 */
[----:B--2---:R-:W-:Y:S01]  /*3b10*/  FMUL.FTZ R32, R44, R55 ;  /* 0x000000372c207220 */ /* 0x004fe20000410000 */
[----:B------:R-:W-:-:S02]  /*3b20*/  SHF.L.U32 R54, R43, 0x10, RZ ;  /* 0x000000102b367819 */ /* 0x000fc400000006ff */
[----:B------:R-:W-:Y:S01]  /*3b30*/  SHF.L.U32 R77, R11, 0x10, RZ ;  /* 0x000000100b4d7819 */ /* 0x000fe200000006ff */
[----:B------:R-:W-:Y:S01]  /*3b40*/  FMUL.FTZ R94, R50, R32 ;  /* 0x00000020325e7220 */ /* 0x000fe20000410000 */
[----:B------:R0:W2:Y:S01]  /*3b50*/  MUFU.EX2 R17, R16 ;  /* 0x0000001000117308 */ /* 0x0000a20000000800 */
[----:B------:R-:W-:Y:S02]  /*3b60*/  PRMT R43, R43, 0x7632, R43 ;  /* 0x000076322b2b7816 */ /* 0x000fe4000000002b */
[----:B------:R-:W-:Y:S01]  /*3b70*/  FFMA.FTZ R18, R94, R18, R19 ;  /* 0x000000125e127223 */ /* 0x000fe20000010013 */
[----:B------:R-:W-:Y:S01]  /*3b80*/  FMUL.FTZ R19, R67, -1.4426950216293334961 ;  /* 0xbfb8aa3b43137820 */ /* 0x000fe20000410000 */
[----:B------:R-:W-:Y:S02]  /*3b90*/  PRMT R13, R13, 0x7632, R13 ;  /* 0x000076320d0d7816 */ /* 0x000fe4000000000d */
[----:B------:R-:W-:Y:S01]  /*3ba0*/  PRMT R87, R11, 0x7632, R87 ;  /* 0x000076320b577816 */ /* 0x000fe20000000057 */
[----:B------:R-:W4:Y:S01]  /*3bb0*/  MUFU.RCP R62, R35 ;  /* 0x00000023003e7308 */ /* 0x000f220000001000 */
[----:B0-----:R-:W-:Y:S01]  /*3bc0*/  FADD.FTZ R16, R51, 1 ;  /* 0x3f80000033107421 */ /* 0x001fe20000010000 */
[----:B------:R-:W-:Y:S01]  /*3bd0*/  SHF.L.U32 R51, R41, 0x10, RZ ;  /* 0x0000001029337819 */ /* 0x000fe200000006ff */
[----:B-1----:R-:W-:Y:S01]  /*3be0*/  FMUL.FTZ R34, R57, R58 ;  /* 0x0000003a39227220 */ /* 0x002fe20000410000 */
[----:B------:R-:W-:-:S02]  /*3bf0*/  SHF.L.U32 R41, R12, 0x10, RZ ;  /* 0x000000100c297819 */ /* 0x000fc400000006ff */
[----:B------:R-:W-:Y:S01]  /*3c00*/  PRMT R12, R12, 0x7632, R12 ;  /* 0x000076320c0c7816 */ /* 0x000fe2000000000c */
[----:B------:R-:W-:Y:S01]  /*3c10*/  FMUL.FTZ R93, R47, R34 ;  /* 0x000000222f5d7220 */ /* 0x000fe20000410000 */
[----:B------:R0:W1:Y:S01]  /*3c20*/  MUFU.RCP R66, R16 ;  /* 0x0000001000427308 */ /* 0x0000620000001000 */
[----:B--2---:R-:W-:Y:S01]  /*3c30*/  FADD.FTZ R17, R17, 1 ;  /* 0x3f80000011117421 */ /* 0x004fe20000010000 */
[----:B------:R-:W-:Y:S01]  /*3c40*/  SHF.L.U32 R48, R48, 0x10, RZ ;  /* 0x0000001030307819 */ /* 0x000fe200000006ff */
[----:B------:R-:W-:Y:S01]  /*3c50*/  FFMA.FTZ R36, R93, R36, R18 ;  /* 0x000000245d247223 */ /* 0x000fe20000010012 */
[----:B------:R-:W-:Y:S01]  /*3c60*/  FADD.FTZ R18, -R58, 1 ;  /* 0x3f8000003a127421 */ /* 0x000fe20000010100 */
[----:B------:R-:W-:Y:S02]  /*3c70*/  SHF.L.U32 R42, R42, 0x10, RZ ;  /* 0x000000102a2a7819 */ /* 0x000fe400000006ff */
[----:B------:R-:W-:Y:S01]  /*3c80*/  SHF.L.U32 R38, R38, 0x10, RZ ;  /* 0x0000001026267819 */ /* 0x000fe200000006ff */
[----:B------:R2:W1:Y:S01]  /*3c90*/  MUFU.EX2 R69, R19 ;  /* 0x0000001300457308 */ /* 0x0004620000000800 */
[----:B----4-:R-:W-:Y:S01]  /*3ca0*/  FMUL.FTZ R35, R59, R62 ;  /* 0x0000003e3b237220 */ /* 0x010fe20000410000 */
[----:B0-----:R-:W-:Y:S01]  /*3cb0*/  FADD.FTZ R16, -R46, 1 ;  /* 0x3f8000002e107421 */ /* 0x001fe20000010100 */
[----:B------:R-:W-:Y:S01]  /*3cc0*/  FFMA.FTZ R60, R57, R18, 1 ;  /* 0x3f800000393c7423 */ /* 0x000fe20000010012 */
[----:B------:R-:W-:Y:S01]  /*3cd0*/  FADD.FTZ R18, R64, 1 ;  /* 0x3f80000040127421 */ /* 0x000fe20000010000 */
[----:B------:R-:W-:Y:S01]  /*3ce0*/  FMUL.FTZ R91, R51, R35 ;  /* 0x00000023335b7220 */ /* 0x000fe20000410000 */
[----:B------:R-:W-:Y:S01]  /*3cf0*/  FFMA.FTZ R56, R53, R16, 1 ;  /* 0x3f80000035387423 */ /* 0x000fe20000010010 */
[----:B------:R-:W-:Y:S01]  /*3d00*/  SHF.L.U32 R39, R39, 0x10, RZ ;  /* 0x0000001027277819 */ /* 0x000fe200000006ff */
[----:B------:R0:W4:Y:S01]  /*3d10*/  MUFU.RCP R70, R17 ;  /* 0x0000001100467308 */ /* 0x0001220000001000 */
[----:B--2---:R-:W-:Y:S01]  /*3d20*/  FMUL.FTZ R19, R41, -1.4426950216293334961 ;  /* 0xbfb8aa3b29137820 */ /* 0x004fe20000410000 */
[----:B------:R-:W-:Y:S01]  /*3d30*/  FFMA.FTZ R53, R91, R40, R36 ;  /* 0x000000285b357223 */ /* 0x000fe20000010024 */
[----:B-1----:R-:W-:Y:S01]  /*3d40*/  FMUL.FTZ R36, R61, R66 ;  /* 0x000000423d247220 */ /* 0x002fe20000410000 */
[----:B------:R-:W-:Y:S01]  /*3d50*/  FADD.FTZ R16, -R66, 1 ;  /* 0x3f80000042107421 */ /* 0x000fe20000010100 */
[----:B------:R-:W-:-:S02]  /*3d60*/  SHF.L.U32 R40, R10, 0x10, RZ ;  /* 0x000000100a287819 */ /* 0x000fc400000006ff */
[----:B------:R-:W-:Y:S01]  /*3d70*/  FMUL.FTZ R90, R52, R36 ;  /* 0x00000024345a7220 */ /* 0x000fe20000410000 */
[----:B------:R-:W1:Y:S01]  /*3d80*/  MUFU.EX2 R19, R19 ;  /* 0x0000001300137308 */ /* 0x000e620000000800 */
[----:B------:R-:W-:Y:S01]  /*3d90*/  FFMA.FTZ R68, R61, R16, 1 ;  /* 0x3f8000003d447423 */ /* 0x000fe20000010010 */
[----:B0-----:R-:W-:Y:S01]  /*3da0*/  FADD.FTZ R17, -R55, 1 ;  /* 0x3f80000037117421 */ /* 0x001fe20000010100 */
[----:B------:R-:W-:Y:S01]  /*3db0*/  FADD.FTZ R16, -R62, 1 ;  /* 0x3f8000003e107421 */ /* 0x000fe20000010100 */
[----:B------:R-:W-:Y:S01]  /*3dc0*/  FADD.FTZ R69, R69, 1 ;  /* 0x3f80000045457421 */ /* 0x000fe20000010000 */
[----:B------:R-:W-:Y:S01]  /*3dd0*/  FFMA.FTZ R75, R90, R40, R53 ;  /* 0x000000285a4b7223 */ /* 0x000fe20000010035 */
[----:B------:R-:W-:Y:S01]  /*3de0*/  SHF.L.U32 R53, R37, 0x10, RZ ;  /* 0x0000001025357819 */ /* 0x000fe200000006ff */
[----:B------:R-:W-:Y:S01]  /*3df0*/  FFMA.FTZ R57, R44, R17, 1 ;  /* 0x3f8000002c397423 */ /* 0x000fe20000010011 */
[----:B------:R-:W0:Y:S01]  /*3e00*/  MUFU.RCP R74, R18 ;  /* 0x00000012004a7308 */ /* 0x000e220000001000 */
[----:B----4-:R-:W-:Y:S01]  /*3e10*/  FMUL.FTZ R37, R63, R70 ;  /* 0x000000463f257220 */ /* 0x010fe20000410000 */
[----:B------:R-:W-:Y:S01]  /*3e20*/  FFMA.FTZ R64, R59, R16, 1 ;  /* 0x3f8000003b407423 */ /* 0x000fe20000010010 */
[----:B------:R-:W-:Y:S01]  /*3e30*/  SHF.L.U32 R40, R89, 0x10, RZ ;  /* 0x0000001059287819 */ /* 0x000fe200000006ff */
[----:B------:R-:W-:Y:S01]  /*3e40*/  FMUL.FTZ R61, R71, -1.4426950216293334961 ;  /* 0xbfb8aa3b473d7820 */ /* 0x000fe20000410000 */
[----:B------:R-:W-:Y:S01]  /*3e50*/  FMUL.FTZ R88, R53, R37 ;  /* 0x0000002535587220 */ /* 0x000fe20000410000 */
[----:B------:R-:W-:-:S02]  /*3e60*/  PRMT R171, R4, 0x7632, R171 ;  /* 0x0000763204ab7816 */ /* 0x000fc400000000ab */
[----:B------:R-:W2:Y:S01]  /*3e70*/  MUFU.RCP R128, R69 ;  /* 0x0000004500807308 */ /* 0x000ea20000001000 */
[----:B-1----:R-:W-:Y:S01]  /*3e80*/  FADD.FTZ R44, R19, 1 ;  /* 0x3f800000132c7421 */ /* 0x002fe20000010000 */
[----:B------:R-:W-:Y:S01]  /*3e90*/  FFMA.FTZ R59, R88, R40, R75 ;  /* 0x00000028583b7223 */ /* 0x000fe2000001004b */
[----:B------:R-:W-:Y:S02]  /*3ea0*/  SHF.L.U32 R75, R14, 0x10, RZ ;  /* 0x000000100e4b7819 */ /* 0x000fe400000006ff */
[----:B------:R-:W-:Y:S02]  /*3eb0*/  ISETP.NE.U32.AND P0, PT, RZ, UR6, PT ;  /* 0x00000006ff007c0c */ /* 0x000fe4000bf05070 */
[----:B------:R-:W-:Y:S01]  /*3ec0*/  PRMT R170, R6, 0x7632, R170 ;  /* 0x0000763206aa7816 */ /* 0x000fe200000000aa */
[----:B------:R1:W-:Y:S01]  /*3ed0*/  MUFU.RCP R124, R44 ;  /* 0x0000002c007c7308 */ /* 0x0003e20000001000 */
[----:B0-----:R-:W-:Y:S01]  /*3ee0*/  FADD.FTZ R40, -R74, 1 ;  /* 0x3f8000004a287421 */ /* 0x001fe20000010100 */
[----:B------:R-:W-:-:S02]  /*3ef0*/  ISETP.NE.AND.EX P0, PT, RZ, UR7, PT, P0 ;  /* 0x00000007ff007c0c */ /* 0x000fc4000bf05300 */
[----:B------:R-:W-:Y:S01]  /*3f00*/  PRMT R169, R7, 0x7632, R169 ;  /* 0x0000763207a97816 */ /* 0x000fe200000000a9 */
[C---:B------:R-:W-:Y:S01]  /*3f10*/  FFMA.FTZ R82, R65.reuse, R40, 1 ;  /* 0x3f80000041527423 */ /* 0x040fe20000010028 */
[----:B------:R-:W-:Y:S01]  /*3f20*/  FMUL.FTZ R40, R65, R74 ;  /* 0x0000004a41287220 */ /* 0x000fe20000410000 */
[----:B------:R-:W-:Y:S01]  /*3f30*/  SHF.L.U32 R65, R13, 0x10, RZ ;  /* 0x000000100d417819 */ /* 0x000fe200000006ff */
[----:B------:R0:W4:Y:S01]  /*3f40*/  MUFU.EX2 R73, R61 ;  /* 0x0000003d00497308 */ /* 0x0001220000000800 */
[----:B-1----:R-:W-:Y:S01]  /*3f50*/  PRMT R44, R14, 0x7632, R44 ;  /* 0x000076320e2c7816 */ /* 0x002fe2000000002c */
[----:B------:R-:W-:-:S03]  /*3f60*/  FMUL.FTZ R86, R54, R40 ;  /* 0x0000002836567220 */ /* 0x000fc60000410000 */
[----:B------:R-:W-:Y:S02]  /*3f70*/  SHF.L.U32 R44, R44, 0x10, RZ ;  /* 0x000000102c2c7819 */ /* 0x000fe400000006ff */
[----:B0-----:R-:W-:Y:S01]  /*3f80*/  SHF.L.U32 R61, R12, 0x10, RZ ;  /* 0x000000100c3d7819 */ /* 0x001fe200000006ff */
[----:B--2---:R-:W-:Y:S02]  /*3f90*/  FADD.FTZ R12, -R128, 1 ;  /* 0x3f800000800c7421 */ /* 0x004fe40000010100 */
[----:B------:R-:W-:Y:S02]  /*3fa0*/  FMUL.FTZ R69, R44, -1.4426950216293334961 ;  /* 0xbfb8aa3b2c457820 */ /* 0x000fe40000410000 */
[----:B------:R-:W-:Y:S02]  /*3fb0*/  FFMA.FTZ R130, R67, R12, 1 ;  /* 0x3f80000043827423 */ /* 0x000fe4000001000c */
[----:B------:R-:W0:Y:S01]  /*3fc0*/  MUFU.EX2 R79, R69 ;  /* 0x00000045004f7308 */ /* 0x000e220000000800 */
[----:B----4-:R-:W-:Y:S01]  /*3fd0*/  FADD.FTZ R73, R73, 1 ;  /* 0x3f80000049497421 */ /* 0x010fe20000010000 */
[----:B0-----:R-:W-:Y:S01]  /*3fe0*/  FADD.FTZ R79, R79, 1 ;  /* 0x3f8000004f4f7421 */ /* 0x001fe20000010000 */
[----:B---3--:R0:W-:Y:S04]  /*3ff0*/  STS.128 [R114], R20 ;  /* 0x0000001472007388 */ /* 0x0081e80000000c00 */
[----:B-----5:R1:W-:Y:S01]  /*4000*/  STS.128 [R114+0x200], R24 ;  /* 0x0002001872007388 */ /* 0x0203e20000000c00 */
[----:B------:R-:W-:-:S03]  /*4010*/  NOP ;  /* 0x0000000000007918 */ /* 0x000fc60000000000 */
[----:B------:R-:W2:Y:S01]  /*4020*/  LDS.128 R16, [R113] ;  /* 0x0000000071107984 */ /* 0x000ea20000000c00 */
[----:B0-----:R-:W-:Y:S01]  /*4030*/  FADD.FTZ R20, -R70, 1 ;  /* 0x3f80000046147421 */ /* 0x001fe20000010100 */
[----:B------:R-:W-:Y:S01]  /*4040*/  FMUL.FTZ R21, R75, -1.4426950216293334961 ;  /* 0xbfb8aa3b4b157820 */ /* 0x000fe20000410000 */
[----:B------:R-:W-:Y:S02]  /*4050*/  FADD.FTZ R22, -R124, 1 ;  /* 0x3f8000007c167421 */ /* 0x000fe40000010100 */
[----:B------:R-:W-:Y:S01]  /*4060*/  FFMA.FTZ R72, R63, R20, 1 ;  /* 0x3f8000003f487423 */ /* 0x000fe20000010014 */
[--C-:B-1----:R-:W-:Y:S01]  /*4070*/  FFMA.FTZ R26, R86, R77, R59.reuse ;  /* 0x0000004d561a7223 */ /* 0x102fe2000001003b */
[----:B------:R-:W-:Y:S01]  /*4080*/  SHF.L.U32 R20, R43, 0x10, RZ ;  /* 0x000000102b147819 */ /* 0x000fe200000006ff */
[----:B------:R-:W-:Y:S01]  /*4090*/  FMUL.FTZ R24, R41, R124 ;  /* 0x0000007c29187220 */ /* 0x000fe20000410000 */
[C---:B------:R-:W-:Y:S01]  /*40a0*/  SHF.L.U32 R25, R15.reuse, 0x10, RZ ;  /* 0x000000100f197819 */ /* 0x040fe200000006ff */
[----:B------:R0:W1:Y:S01]  /*40b0*/  MUFU.EX2 R77, R21 ;  /* 0x00000015004d7308 */ /* 0x0000620000000800 */
[----:B------:R-:W-:Y:S01]  /*40c0*/  PRMT R59, R15, 0x7632, R59 ;  /* 0x000076320f3b7816 */ /* 0x000fe2000000003b */
[----:B------:R-:W-:Y:S01]  /*40d0*/  FMUL.FTZ R85, R20, R24 ;  /* 0x0000001814557220 */ /* 0x000fe20000410000 */
[----:B------:R-:W3:Y:S01]  /*40e0*/  LDS.128 R12, [R113+0x10] ;  /* 0x00001000710c7984 */ /* 0x000ee20000000c00 */
[----:B------:R-:W-:Y:S01]  /*40f0*/  SHF.L.U32 R27, R87, 0x10, RZ ;  /* 0x00000010571b7819 */ /* 0x000fe200000006ff */
[----:B------:R-:W-:Y:S01]  /*4100*/  FFMA.FTZ R126, R41, R22, 1 ;  /* 0x3f800000297e7423 */ /* 0x000fe20000010016 */
[----:B------:R-:W-:Y:S01]  /*4110*/  SHF.L.U32 R22, R4, 0x10, RZ ;  /* 0x0000001004167819 */ /* 0x000fe200000006ff */
[----:B------:R-:W-:-:S02]  /*4120*/  FMUL.FTZ R23, R25, -1.4426950216293334961 ;  /* 0xbfb8aa3b19177820 */ /* 0x000fc40000410000 */
[----:B------:R-:W-:Y:S01]  /*4130*/  FFMA.FTZ R27, R85, R27, R26 ;  /* 0x0000001b551b7223 */ /* 0x000fe2000001001a */
[----:B------:R-:W-:Y:S01]  /*4140*/  FMUL.FTZ R26, R67, R128 ;  /* 0x00000080431a7220 */ /* 0x000fe20000410000 */
[----:B0-----:R-:W-:Y:S01]  /*4150*/  FMUL.FTZ R21, R61, -1.4426950216293334961 ;  /* 0xbfb8aa3b3d157820 */ /* 0x001fe20000410000 */
[----:B------:R0:W4:Y:S02]  /*4160*/  MUFU.EX2 R81, R23 ;  /* 0x0000001700517308 */ /* 0x0001240000000800 */
[----:B------:R-:W-:Y:S01]  /*4170*/  FMUL.FTZ R84, R49, R26 ;  /* 0x0000001a31547220 */ /* 0x000fe20000410000 */
[----:B-1----:R-:W-:-:S03]  /*4180*/  FADD.FTZ R77, R77, 1 ;  /* 0x3f8000004d4d7421 */ /* 0x002fc60000010000 */
[----:B------:R-:W-:Y:S02]  /*4190*/  FFMA.FTZ R123, R84, R22, R27 ;  /* 0x00000016547b7223 */ /* 0x000fe4000001001b */
[----:B------:R1:W5:Y:S01]  /*41a0*/  MUFU.EX2 R63, R21 ;  /* 0x00000015003f7308 */ /* 0x0003620000000800 */
[----:B0-----:R-:W-:Y:S01]  /*41b0*/  FMUL.FTZ R23, R65, -1.4426950216293334961 ;  /* 0xbfb8aa3b41177820 */ /* 0x001fe20000410000 */
[----:B--2---:R-:W-:Y:S02]  /*41c0*/  SHF.L.U32 R27, R16, 0x10, RZ ;  /* 0x00000010101b7819 */ /* 0x004fe400000006ff */
[----:B------:R-:W-:-:S04]  /*41d0*/  SHF.L.U32 R41, R17, 0x10, RZ ;  /* 0x0000001011297819 */ /* 0x000fc800000006ff */
[----:B------:R0:W-:Y:S01]  /*41e0*/  MUFU.EX2 R67, R23 ;  /* 0x0000001700437308 */ /* 0x0001e20000000800 */
[C---:B------:R-:W-:Y:S01]  /*41f0*/  SHF.L.U32 R43, R18.reuse, 0x10, RZ ;  /* 0x00000010122b7819 */ /* 0x040fe200000006ff */
[----:B----4-:R-:W-:Y:S01]  /*4200*/  FADD.FTZ R81, R81, 1 ;  /* 0x3f80000051517421 */ /* 0x010fe20000010000 */
[----:B------:R-:W-:Y:S02]  /*4210*/  PRMT R22, R18, 0x7632, R22 ;  /* 0x0000763212167816 */ /* 0x000fe40000000016 */
[----:B------:R-:W-:Y:S02]  /*4220*/  PRMT R16, R16, 0x7632, R16 ;  /* 0x0000763210107816 */ /* 0x000fe40000000010 */
[----:B-1----:R-:W-:Y:S01]  /*4230*/  PRMT R21, R17, 0x7632, R21 ;  /* 0x0000763211157816 */ /* 0x002fe20000000015 */
[----:B------:R-:W-:Y:S01]  /*4240*/  FMUL.FTZ R17, R45, R27 ;  /* 0x0000001b2d117220 */ /* 0x000fe20000410000 */
[C---:B------:R-:W-:Y:S01]  /*4250*/  PRMT R18, R19.reuse, 0x7632, R18 ;  /* 0x0000763213127816 */ /* 0x040fe20000000012 */
[----:B0-----:R-:W-:Y:S01]  /*4260*/  FMUL.FTZ R23, R52, R43 ;  /* 0x0000002b34177220 */ /* 0x001fe20000410000 */
[----:B------:R-:W-:Y:S01]  /*4270*/  SHF.L.U32 R45, R19, 0x10, RZ ;  /* 0x00000010132d7819 */ /* 0x000fe200000006ff */
[----:B------:R-:W-:Y:S01]  /*4280*/  FMUL.FTZ R19, R47, R41 ;  /* 0x000000292f137220 */ /* 0x000fe20000410000 */
[----:B------:R-:W-:Y:S01]  /*4290*/  SHF.L.U32 R47, R16, 0x10, RZ ;  /* 0x00000010102f7819 */ /* 0x000fe200000006ff */
[----:B------:R-:W-:Y:S01]  /*42a0*/  FMUL.FTZ R17, R46, R17 ;  /* 0x000000112e117220 */ /* 0x000fe20000410000 */
[----:B------:R-:W-:Y:S01]  /*42b0*/  SHF.L.U32 R52, R22, 0x10, RZ ;  /* 0x0000001016347819 */ /* 0x000fe200000006ff */
[----:B------:R-:W-:Y:S01]  /*42c0*/  FMUL.FTZ R19, R58, R19 ;  /* 0x000000133a137220 */ /* 0x000fe20000410000 */
[----:B------:R-:W0:Y:S01]  /*42d0*/  MUFU.RCP R22, R73 ;  /* 0x0000004900167308 */ /* 0x000e220000001000 */
[----:B------:R-:W-:Y:S01]  /*42e0*/  FMUL.FTZ R16, R50, R47 ;  /* 0x0000002f32107220 */ /* 0x000fe20000410000 */
[----:B------:R-:W-:Y:S01]  /*42f0*/  SHF.L.U32 R50, R21, 0x10, RZ ;  /* 0x0000001015327819 */ /* 0x000fe200000006ff */
[----:B------:R-:W-:Y:S01]  /*4300*/  FMUL.FTZ R53, R53, R52 ;  /* 0x0000003435357220 */ /* 0x000fe20000410000 */
[----:B------:R-:W-:Y:S01]  /*4310*/  SHF.L.U32 R46, R59, 0x10, RZ ;  /* 0x000000103b2e7819 */ /* 0x000fe200000006ff */
[----:B------:R-:W-:Y:S01]  /*4320*/  FMUL.FTZ R16, R55, R16 ;  /* 0x0000001037107220 */ /* 0x000fe20000410000 */
[----:B------:R-:W-:Y:S01]  /*4330*/  FMUL.FTZ R59, R54, R45 ;  /* 0x0000002d363b7220 */ /* 0x000fe20000410000 */
[----:B------:R-:W-:Y:S01]  /*4340*/  FMUL.FTZ R53, R70, R53 ;  /* 0x0000003546357220 */ /* 0x000fe20000410000 */
[----:B------:R-:W1:Y:S01]  /*4350*/  MUFU.RCP R58, R77 ;  /* 0x0000004d003a7308 */ /* 0x000e620000001000 */
[----:B------:R-:W-:Y:S01]  /*4360*/  FMUL.FTZ R21, R51, R50 ;  /* 0x0000003233157220 */ /* 0x000fe20000410000 */
[----:B------:R-:W-:Y:S01]  /*4370*/  SHF.L.U32 R51, R18, 0x10, RZ ;  /* 0x0000001012337819 */ /* 0x000fe200000006ff */
[----:B-----5:R-:W-:Y:S01]  /*4380*/  FADD.FTZ R63, R63, 1 ;  /* 0x3f8000003f3f7421 */ /* 0x020fe20000010000 */
[----:B------:R-:W-:Y:S01]  /*4390*/  FMUL.FTZ R54, R46, -1.4426950216293334961 ;  /* 0xbfb8aa3b2e367820 */ /* 0x000fe20000410000 */
[----:B------:R-:W-:Y:S01]  /*43a0*/  FMUL.FTZ R19, R19, R60 ;  /* 0x0000003c13137220 */ /* 0x000fe20000410000 */
[----:B------:R-:W-:Y:S01]  /*43b0*/  FMUL.FTZ R16, R16, R57 ;  /* 0x0000003910107220 */ /* 0x000fe20000410000 */
[----:B------:R-:W-:Y:S01]  /*43c0*/  FMUL.FTZ R72, R53, R72 ;  /* 0x0000004835487220 */ /* 0x000fe20000410000 */
[----:B---3--:R-:W-:Y:S01]  /*43d0*/  SHF.L.U32 R53, R12, 0x10, RZ ;  /* 0x000000100c357819 */ /* 0x008fe200000006ff */
[----:B------:R-:W-:Y:S01]  /*43e0*/  FMUL.FTZ R23, R66, R23 ;  /* 0x0000001742177220 */ /* 0x000fe20000410000 */
[----:B------:R-:W-:Y:S01]  /*43f0*/  PRMT R57, R14, 0x7632, R57 ;  /* 0x000076320e397816 */ /* 0x000fe20000000039 */
[----:B------:R-:W-:Y:S01]  /*4400*/  FMUL.FTZ R59, R74, R59 ;  /* 0x0000003b4a3b7220 */ /* 0x000fe20000410000 */
[----:B------:R-:W-:Y:S01]  /*4410*/  SHF.L.U32 R60, R14, 0x10, RZ ;  /* 0x000000100e3c7819 */ /* 0x000fe200000006ff */
[----:B------:R2:W-:Y:S01]  /*4420*/  MUFU.EX2 R74, R54 ;  /* 0x00000036004a7308 */ /* 0x0005e20000000800 */
[----:B------:R-:W-:Y:S01]  /*4430*/  FMUL.FTZ R55, R20, R51 ;  /* 0x0000003314377220 */ /* 0x000fe20000410000 */
[----:B0-----:R-:W-:Y:S01]  /*4440*/  FADD.FTZ R20, -R22, 1 ;  /* 0x3f80000016147421 */ /* 0x001fe20000010100 */
[----:B------:R-:W-:Y:S01]  /*4450*/  FADD.FTZ R67, R67, 1 ;  /* 0x3f80000043437421 */ /* 0x000fe20000010000 */
[----:B------:R-:W-:Y:S01]  /*4460*/  FMUL.FTZ R23, R23, R68 ;  /* 0x0000004417177220 */ /* 0x000fe20000410000 */
[----:B------:R-:W-:Y:S01]  /*4470*/  FMUL.FTZ R49, R49, R53 ;  /* 0x0000003531317220 */ /* 0x000fe20000410000 */
[----:B------:R-:W-:Y:S01]  /*4480*/  FMUL.FTZ R17, R17, R56 ;  /* 0x0000003811117220 */ /* 0x000fe20000410000 */
[----:B------:R-:W-:Y:S01]  /*4490*/  PRMT R68, R15, 0x7632, R68 ;  /* 0x000076320f447816 */ /* 0x000fe20000000044 */
[----:B------:R-:W0:Y:S01]  /*44a0*/  MUFU.RCP R14, R63 ;  /* 0x0000003f000e7308 */ /* 0x000e220000001000 */
[----:B--2---:R-:W-:Y:S01]  /*44b0*/  SHF.L.U32 R54, R13, 0x10, RZ ;  /* 0x000000100d367819 */ /* 0x004fe200000006ff */
[----:B------:R-:W-:Y:S01]  /*44c0*/  FMUL.FTZ R49, R128, R49 ;  /* 0x0000003180317220 */ /* 0x000fe20000410000 */
[----:B------:R-:W-:Y:S01]  /*44d0*/  SHF.L.U32 R70, R15, 0x10, RZ ;  /* 0x000000100f467819 */ /* 0x000fe200000006ff */
[----:B------:R-:W-:Y:S01]  /*44e0*/  FFMA.FTZ R15, R71, R20, 1 ;  /* 0x3f800000470f7423 */ /* 0x000fe20000010014 */
[----:B------:R-:W-:Y:S01]  /*44f0*/  PRMT R18, R13, 0x7632, R18 ;  /* 0x000076320d127816 */ /* 0x000fe20000000012 */
[----:B-1----:R-:W-:Y:S01]  /*4500*/  FADD.FTZ R20, -R58, 1 ;  /* 0x3f8000003a147421 */ /* 0x002fe20000010100 */
[----:B------:R-:W-:Y:S01]  /*4510*/  FMUL.FTZ R13, R80, R54 ;  /* 0x00000036500d7220 */ /* 0x000fe20000410000 */
[----:B------:R-:W1:Y:S01]  /*4520*/  MUFU.RCP R56, R67 ;  /* 0x0000004300387308 */ /* 0x000e620000001000 */
[----:B------:R-:W-:Y:S01]  /*4530*/  PRMT R12, R12, 0x7632, R12 ;  /* 0x000076320c0c7816 */ /* 0x000fe2000000000c */
[----:B------:R-:W-:Y:S01]  /*4540*/  FMUL.FTZ R71, R71, R22 ;  /* 0x0000001647477220 */ /* 0x000fe20000410000 */
[----:B------:R-:W-:Y:S01]  /*4550*/  FFMA.FTZ R73, R75, R20, 1 ;  /* 0x3f8000004b497423 */ /* 0x000fe20000010014 */
[----:B------:R-:W-:Y:S01]  /*4560*/  FMUL.FTZ R22, R22, R13 ;  /* 0x0000000d16167220 */ /* 0x000fe20000410000 */
[----:B------:R-:W-:Y:S01]  /*4570*/  FMUL.FTZ R20, R49, R130 ;  /* 0x0000008231147220 */ /* 0x000fe20000410000 */
[----:B------:R-:W-:Y:S01]  /*4580*/  FMUL.FTZ R13, R78, R60 ;  /* 0x0000003c4e0d7220 */ /* 0x000fe20000410000 */
[----:B------:R-:W-:Y:S01]  /*4590*/  SHF.L.U32 R49, R12, 0x10, RZ ;  /* 0x000000100c317819 */ /* 0x000fe200000006ff */
[----:B------:R-:W2:Y:S01]  /*45a0*/  MUFU.RCP R66, R81 ;  /* 0x0000005100427308 */ /* 0x000ea20000001000 */
[----:B------:R-:W-:Y:S01]  /*45b0*/  FMUL.FTZ R55, R124, R55 ;  /* 0x000000377c377220 */ /* 0x000fe20000410000 */
[----:B------:R-:W-:Y:S01]  /*45c0*/  FMUL.FTZ R69, R75, R58 ;  /* 0x0000003a4b457220 */ /* 0x000fe20000410000 */
[----:B------:R-:W-:Y:S01]  /*45d0*/  FMUL.FTZ R58, R58, R13 ;  /* 0x0000000d3a3a7220 */ /* 0x000fe20000410000 */
[----:B0-----:R-:W-:Y:S01]  /*45e0*/  FADD.FTZ R12, -R14, 1 ;  /* 0x3f8000000e0c7421 */ /* 0x001fe20000010100 */
[----:B------:R-:W-:Y:S01]  /*45f0*/  FADD.FTZ R74, R74, 1 ;  /* 0x3f8000004a4a7421 */ /* 0x000fe20000010000 */
[----:B------:R-:W-:Y:S01]  /*4600*/  FMUL.FTZ R13, R48, R49 ;  /* 0x00000031300d7220 */ /* 0x000fe20000410000 */
[----:B------:R-:W-:Y:S01]  /*4610*/  FMUL.FTZ R126, R55, R126 ;  /* 0x0000007e377e7220 */ /* 0x000fe20000410000 */
[----:B------:R-:W-:Y:S01]  /*4620*/  FMUL.FTZ R21, R62, R21 ;  /* 0x000000153e157220 */ /* 0x000fe20000410000 */
[----:B------:R-:W-:Y:S01]  /*4630*/  SHF.L.U32 R55, R18, 0x10, RZ ;  /* 0x0000001012377819 */ /* 0x000fe200000006ff */
[C---:B------:R-:W-:Y:S01]  /*4640*/  FFMA.FTZ R12, R61.reuse, R12, 1 ;  /* 0x3f8000003d0c7423 */ /* 0x040fe2000001000c */
        /* <DEDUP_REMOVED lines=8> */
[----:B------:R1:W3:Y:S01]  /*46d0*/  MUFU.RCP R75, R74 ;  /* 0x0000004a004b7308 */ /* 0x0002e20000001000 */
[----:B------:R-:W-:Y:S01]  /*46e0*/  FMUL.FTZ R65, R65, R56 ;  /* 0x0000003841417220 */ /* 0x000fe20000410000 */
[----:B------:R-:W-:Y:S01]  /*46f0*/  FMUL.FTZ R56, R56, R21 ;  /* 0x0000001538387220 */ /* 0x000fe20000410000 */
[----:B--2---:R-:W-:Y:S01]  /*4700*/  FADD.FTZ R14, -R66, 1 ;  /* 0x3f800000420e7421 */ /* 0x004fe20000010100 */
[----:B------:R-:W-:Y:S01]  /*4710*/  FMUL.FTZ R21, R76, R70 ;  /* 0x000000464c157220 */ /* 0x000fe20000410000 */
[----:B------:R-:W-:Y:S01]  /*4720*/  SHF.L.U32 R62, R57, 0x10, RZ ;  /* 0x00000010393e7819 */ /* 0x000fe200000006ff */
[----:B------:R-:W-:Y:S01]  /*4730*/  FMUL.FTZ R58, R58, R73 ;  /* 0x000000493a3a7220 */ /* 0x000fe20000410000 */
[----:B------:R-:W-:Y:S01]  /*4740*/  FFMA.FTZ R14, R25, R14, 1 ;  /* 0x3f800000190e7423 */ /* 0x000fe2000001000e */
[----:B------:R-:W-:Y:S01]  /*4750*/  FMUL.FTZ R21, R66, R21 ;  /* 0x0000001542157220 */ /* 0x000fe20000410000 */
[----:B------:R-:W-:Y:S01]  /*4760*/  SHF.L.U32 R68, R68, 0x10, RZ ;  /* 0x0000001044447819 */ /* 0x000fe200000006ff */
[----:B------:R-:W-:Y:S01]  /*4770*/  FMUL.FTZ R59, R59, R82 ;  /* 0x000000523b3b7220 */ /* 0x000fe20000410000 */
[----:B------:R-:W-:Y:S01]  /*4780*/  FMUL.FTZ R82, R48, R61 ;  /* 0x0000003d30527220 */ /* 0x000fe20000410000 */
[----:B------:R-:W-:Y:S01]  /*4790*/  FMUL.FTZ R18, R21, R14 ;  /* 0x0000000e15127220 */ /* 0x000fe20000410000 */
[----:B0-----:R-:W-:Y:S01]  /*47a0*/  FADD.FTZ R21, -R63, 1 ;  /* 0x3f8000003f157421 */ /* 0x001fe20000010100 */
[----:B------:R-:W-:Y:S01]  /*47b0*/  FMUL.FTZ R14, R38, R62 ;  /* 0x0000003e260e7220 */ /* 0x000fe20000410000 */
[----:B-1----:R-:W-:Y:S01]  /*47c0*/  FMUL.FTZ R74, R39, R68 ;  /* 0x00000044274a7220 */ /* 0x002fe20000410000 */
[----:B------:R-:W-:Y:S01]  /*47d0*/  PRMT R81, R5, 0x7632, R81 ;  /* 0x0000763205517816 */ /* 0x000fe20000000051 */
[----:B---3--:R-:W-:Y:S01]  /*47e0*/  FADD.FTZ R57, -R75, 1 ;  /* 0x3f8000004b397421 */ /* 0x008fe20000010100 */
        /* <DEDUP_REMOVED lines=28> */
[----:B------:R-:W-:-:S02]  /*49b0*/  SHF.L.U32 R16, R171, 0x10, RZ ;  /* 0x00000010ab107819 */ /* 0x000fc400000006ff */
[----:B------:R-:W-:Y:S01]  /*49c0*/  SHF.L.U32 R33, R5, 0x10, RZ ;  /* 0x0000001005217819 */ /* 0x000fe200000006ff */
[----:B------:R-:W-:Y:S02]  /*49d0*/  FMUL.FTZ R75, R39, R46 ;  /* 0x0000002e274b7220 */ /* 0x000fe40000410000 */
[----:B------:R-:W-:Y:S01]  /*49e0*/  FFMA.FTZ R123, R82, R16, R123 ;  /* 0x00000010527b7223 */ /* 0x000fe2000001007b */
[----:B------:R-:W-:Y:S04]  /*49f0*/  STS.128 [R83], R12 ;  /* 0x0000000c53007388 */ /* 0x000fe80000000c00 */
[----:B------:R1:W-:Y:S01]  /*4a00*/  STS.128 [R83+0x10], R20 ;  /* 0x0000101453007388 */ /* 0x0003e20000000c00 */
[----:B------:R-:W-:-:S03]  /*4a10*/  NOP ;  /* 0x0000000000007918 */ /* 0x000fc60000000000 */
[----:B------:R-:W2:Y:S04]  /*4a20*/  LDS.128 R16, [R114] ;  /* 0x0000000072107984 */ /* 0x000ea80000000c00 */
[----:B------:R-:W3:Y:S01]  /*4a30*/  LDS.128 R12, [R114+0x200] ;  /* 0x00020000720c7984 */ /* 0x000ee20000000c00 */
[----:B-1----:R-:W-:Y:S01]  /*4a40*/  SHF.L.U32 R21, R81, 0x10, RZ ;  /* 0x0000001051157819 */ /* 0x002fe200000006ff */
[----:B------:R-:W-:Y:S01]  /*4a50*/  FFMA.FTZ R20, R80, R33, R123 ;  /* 0x0000002150147223 */ /* 0x000fe2000001007b */
[----:B------:R-:W-:Y:S02]  /*4a60*/  SHF.L.U32 R23, R170, 0x10, RZ ;  /* 0x00000010aa177819 */ /* 0x000fe400000006ff */
[----:B------:R-:W-:Y:S01]  /*4a70*/  SHF.L.U32 R33, R169, 0x10, RZ ;  /* 0x00000010a9217819 */ /* 0x000fe200000006ff */
[----:B------:R-:W-:Y:S01]  /*4a80*/  FFMA.FTZ R21, R79, R21, R20 ;  /* 0x000000154f157223 */ /* 0x000fe20000010014 */
[----:B------:R-:W-:-:S05]  /*4a90*/  SHF.L.U32 R20, R6, 0x10, RZ ;  /* 0x0000001006147819 */ /* 0x000fca00000006ff */
[----:B------:R-:W-:Y:S01]  /*4aa0*/  FFMA.FTZ R22, R78, R20, R21 ;  /* 0x000000144e167223 */ /* 0x000fe20000010015 */
[----:B------:R-:W-:Y:S02]  /*4ab0*/  MOV R20, UR5 ;  /* 0x0000000500147c02 */ /* 0x000fe40008000f00 */
[----:B------:R-:W-:Y:S01]  /*4ac0*/  MOV R21, UR26 ;  /* 0x0000001a00157c02 */ /* 0x000fe20008000f00 */
[----:B------:R-:W-:Y:S01]  /*4ad0*/  FFMA.FTZ R23, R77, R23, R22 ;  /* 0x000000174d177223 */ /* 0x000fe20000010016 */
[----:B------:R-:W-:Y:S01]  /*4ae0*/  SHF.L.U32 R22, R7, 0x10, RZ ;  /* 0x0000001007167819 */ /* 0x000fe200000006ff */
[----:B------:R-:W-:-:S04]  /*4af0*/  IMAD.WIDE R20, R115, 0x10, R20 ;  /* 0x0000001073147825 */ /* 0x000fc800078e0214 */
[----:B------:R-:W-:Y:S01]  /*4b00*/  FFMA.FTZ R124, R76, R22, R23 ;  /* 0x000000164c7c7223 */ /* 0x000fe20000010017 */
        /* <DEDUP_REMOVED lines=50> */
.L_x_6718:
[----:B------:R-:W-:Y:S01]  /*4e30*/  ISETP.GE.AND P0, PT, R42, 0x1, PT ;  /* 0x000000012a00780c */ /* 0x000fe20003f06270 */
[----:B------:R-:W-:Y:S01]  /*4e40*/  BAR.SYNC.DEFER_BLOCKING 0x0 ;  /* 0x0000000000007b1d */ /* 0x000fe20000010000 */
[----:B------:R-:W-:Y:S01]  /*4e50*/  HFMA2.MMA R74, -RZ, RZ, 0, 0 ;  /* 0x00000000ff4a7435 */ /* 0x000fe200000001ff */
[----:B------:R-:W-:Y:S01]  /*4e60*/  FFMA.FTZ R124, R75, R33, R124 ;  /* 0x000000214b7c7223 */ /* 0x000fe2000001007c */
[----:B------:R-:W-:Y:S02]  /*4e70*/  CS2R R72, SRZ ;  /* 0x0000000000487805 */ /* 0x000fe4000001ff00 */
[----:B------:R-:W-:Y:S02]  /*4e80*/  CS2R R70, SRZ ;  /* 0x0000000000467805 */ /* 0x000fe4000001ff00 */
[----:B------:R-:W-:Y:S02]  /*4e90*/  CS2R R68, SRZ ;  /* 0x0000000000447805 */ /* 0x000fe4000001ff00 */
[----:B------:R-:W-:-:S02]  /*4ea0*/  CS2R R66, SRZ ;  /* 0x0000000000427805 */ /* 0x000fc4000001ff00 */
[----:B------:R-:W-:Y:S02]  /*4eb0*/  CS2R R64, SRZ ;  /* 0x0000000000407805 */ /* 0x000fe4000001ff00 */
[----:B------:R-:W-:Y:S02]  /*4ec0*/  CS2R R62, SRZ ;  /* 0x00000000003e7805 */ /* 0x000fe4000001ff00 */
[----:B------:R-:W-:Y:S02]  /*4ed0*/  CS2R R60, SRZ ;  /* 0x00000000003c7805 */ /* 0x000fe4000001ff00 */
        /* <DEDUP_REMOVED lines=19> */
[----:B------:R-:W-:Y:S01]  /*5010*/  UIADD3 UR55, UR52, -0x1, URZ ;  /* 0xffffffff34377890 */ /* 0x000fe2000fffe03f */
[----:B------:R-:W-:Y:S01]  /*5020*/  MOV R74, RZ ;  /* 0x000000ff004a7202 */ /* 0x000fe20000000f00 */
[----:B------:R-:W-:Y:S01]  /*5030*/  UMOV UR5, URZ ;  /* 0x0000003f00057c82 */ /* 0x000fe20008000000 */
[----:B------:R-:W-:Y:S01]  /*5040*/  UMOV UR6, URZ ;  /* 0x0000003f00067c82 */ /* 0x000fe20008000000 */
[----:B------:R-:W-:Y:S01]  /*5050*/  ULEA.HI UR26, UR55, UR55, URZ, 0x1 ;  /* 0x00000037371a7291 */ /* 0x000fe2000f8f083f */
[----:B------:R-:W-:Y:S02]  /*5060*/  UMOV UR7, URZ ;  /* 0x0000003f00077c82 */ /* 0x000fe40008000000 */
[----:B------:R-:W3:Y:S01]  /*5070*/  LDC.64 R32, c[0x0][0x348] ;  /* 0x0000d200ff207b82 */ /* 0x000ee20000000a00 */
[----:B------:R-:W-:Y:S01]  /*5080*/  ULOP3.LUT UR30, UR26, 0xfffffe, URZ, 0xc0, !UPT ;  /* 0x00fffffe1a1e7892 */ /* 0x000fe2000f8ec03f */
[----:B------:R-:W-:Y:S01]  /*5090*/  ULDC UR53, c[0x0][0x21c] ;  /* 0x0000870000357ab9 */ /* 0x000fe20000000800 */
[----:B------:R-:W-:-:S02]  /*50a0*/  ULDC UR54, c[0x0][0x218] ;  /* 0x0000860000367ab9 */ /* 0x000fc40000000800 */
[----:B------:R-:W-:Y:S01]  /*50b0*/  UIADD3 UR55, UR55, -UR30, URZ ;  /* 0x8000001e37377290 */ /* 0x000fe2000fffe03f */
[----:B------:R-:W-:Y:S02]  /*50c0*/  ULDC.64 UR26, c[0x0][0x3c8] ;  /* 0x0000f200001a7ab9 */ /* 0x000fe40000000a00 */
[----:B------:R-:W4:Y:S01]  /*50d0*/  LDC.64 R34, c[0x0][0x360] ;  /* 0x0000d800ff227b82 */ /* 0x000f220000000a00 */
[----:B------:R-:W-:Y:S01]  /*50e0*/  ULDC.64 UR28, c[0x0][0x3d0] ;  /* 0x0000f400001c7ab9 */ /* 0x000fe20000000a00 */
[----:B------:R-:W-:Y:S01]  /*50f0*/  ULDC.64 UR30, c[0x0][0x250] ;  /* 0x00009400001e7ab9 */ /* 0x000fe20000000a00 */
[----:B------:R-:W-:Y:S01]  /*5100*/  ULDC.64 UR32, c[0x0][0x2d0] ;  /* 0x0000b40000207ab9 */ /* 0x000fe20000000a00 */
[----:B------:R-:W-:Y:S01]  /*5110*/  ULDC.64 UR34, c[0x0][0x238] ;  /* 0x00008e0000227ab9 */ /* 0x000fe20000000a00 */
[----:B------:R-:W-:Y:S01]  /*5120*/  ULDC.64 UR36, c[0x0][0x230] ;  /* 0x00008c0000247ab9 */ /* 0x000fe20000000a00 */
[----:B------:R-:W-:Y:S01]  /*5130*/  ULDC.64 UR38, c[0x0][0x270] ;  /* 0x00009c0000267ab9 */ /* 0x000fe20000000a00 */
[----:B------:R-:W-:Y:S01]  /*5140*/  ULDC.64 UR40, c[0x0][0x350] ;  /* 0x0000d40000287ab9 */ /* 0x000fe20000000a00 */
[----:B------:R-:W0:Y:S01]  /*5150*/  LDC.64 R36, c[0x0][0x368] ;  /* 0x0000da00ff247b82 */ /* 0x000e220000000a00 */
[----:B------:R-:W-:-:S07]  /*5160*/  ULDC.64 UR42, c[0x0][0x370] ;  /* 0x0000dc00002a7ab9 */ /* 0x000fce0000000a00 */
[----:B------:R-:W0:Y:S02]  /*5170*/  LDC.64 R38, c[0x0][0x380] ;  /* 0x0000e000ff267b82 */ /* 0x000e240000000a00 */
.L_x_6763:
[----:B------:R-:W-:Y:S02]  /*5180*/  USHF.R.S32.HI UR56, URZ, 0x1f, UR5 ;  /* 0x0000001f3f387899 */ /* 0x000fe40008011405 */
[----:B------:R-:W-:Y:S02]  /*5190*/  UIMAD.WIDE.U32 UR44, UR5, UR30, URZ ;  /* 0x0000001e052c72a5 */ /* 0x000fe4000f8e003f */
[----:B------:R-:W-:Y:S02]  /*51a0*/  UIMAD UR46, UR56, UR30, URZ ;  /* 0x0000001e382e72a4 */ /* 0x000fe4000f8e023f */
[----:B------:R-:W-:Y:S02]  /*51b0*/  ULEA UR47, UP0, UR44, UR48, 0x1 ;  /* 0x000000302c2f7291 */ /* 0x000fe4000f80083f */
[----:B------:R-:W-:-:S04]  /*51c0*/  UIMAD UR46, UR5, UR31, UR46 ;  /* 0x0000001f052e72a4 */ /* 0x000fc8000f8e022e */
[----:B------:R-:W-:Y:S01]  /*51d0*/  UIADD3 UR45, UR45, UR46, URZ ;  /* 0x0000002e2d2d7290 */ /* 0x000fe2000fffe03f */
[----:B01----:R-:W-:-:S03]  /*51e0*/  MOV R20, UR47 ;  /* 0x0000002f00147c02 */ /* 0x003fc60008000f00 */
[----:B------:R-:W-:-:S06]  /*51f0*/  ULEA.HI.X UR44, UR44, UR49, UR45, 0x1, UP0 ;  /* 0x000000312c2c7291 */ /* 0x000fcc00080f0c2d */
[----:B------:R-:W-:-:S03]  /*5200*/  MOV R21, UR44 ;  /* 0x0000002c00157c02 */ /* 0x000fc60008000f00 */
[----:B------:R-:W-:-:S05]  /*5210*/  IMAD.WIDE R20, R115, 0x10, R20 ;  /* 0x0000001073147825 */ /* 0x000fca00078e0214 */
[----:B--2---:R-:W2:Y:S04]  /*5220*/  LDG.E.128 R12, desc[UR22][R20.64] ;  /* 0x00000016140c7981 */ /* 0x004ea8000c1e1d00 */
[----:B------:R-:W3:Y:S01]  /*5230*/  LDG.E.128 R16, desc[UR22][R20.64+0x200] ;  /* 0x0002001614107981 */ /* 0x000ee2000c1e1d00 */
[----:B------:R-:W-:Y:S02]  /*5240*/  UIMAD UR46, UR9, UR36, URZ ;  /* 0x00000024092e72a4 */ /* 0x000fe4000f8e023f */
[----:B------:R-:W-:Y:S02]  /*5250*/  UIMAD.WIDE.U32 UR44, UR8, UR36, URZ ;  /* 0x00000024082c72a5 */ /* 0x000fe4000f8e003f */
[----:B------:R-:W-:Y:S02]  /*5260*/  UIMAD UR46, UR8, UR37, UR46 ;  /* 0x00000025082e72a4 */ /* 0x000fe4000f8e022e */
[----:B------:R-:W-:-:S02]  /*5270*/  UIMAD UR58, UR56, UR34, URZ ;  /* 0x00000022383a72a4 */ /* 0x000fc4000f8e023f */
[----:B------:R-:W-:Y:S02]  /*5280*/  UIADD3 UR45, UR45, UR46, URZ ;  /* 0x0000002e2d2d7290 */ /* 0x000fe4000fffe03f */
[----:B------:R-:W-:Y:S02]  /*5290*/  UIMAD UR57, UR56, UR38, URZ ;  /* 0x00000026383972a4 */ /* 0x000fe4000f8e023f */
[----:B------:R-:W-:Y:S02]  /*52a0*/  UIMAD UR58, UR5, UR35, UR58 ;  /* 0x00000023053a72a4 */ /* 0x000fe4000f8e023a */
[----:B------:R-:W-:Y:S02]  /*52b0*/  UIMAD.WIDE.U32 UR44, UR5, UR34, UR44 ;  /* 0x00000022052c72a5 */ /* 0x000fe4000f8e002c */
[----:B------:R-:W-:Y:S02]  /*52c0*/  UIMAD.WIDE.U32 UR46, UR5, UR38, URZ ;  /* 0x00000026052e72a5 */ /* 0x000fe4000f8e003f */
[----:B------:R-:W-:-:S02]  /*52d0*/  UIMAD UR60, UR5, UR39, UR57 ;  /* 0x00000027053c72a4 */ /* 0x000fc4000f8e0239 */
[----:B------:R-:W-:Y:S02]  /*52e0*/  UIADD3 UR59, UR45, UR58, URZ ;  /* 0x0000003a2d3b7290 */ /* 0x000fe4000fffe03f */
[----:B------:R-:W-:Y:S02]  /*52f0*/  ULEA UR58, UP1, UR46, UR50, 0x1 ;  /* 0x000000322e3a7291 */ /* 0x000fe4000f82083f */
[----:B------:R-:W-:Y:S02]  /*5300*/  UIADD3 UR45, UR47, UR60, URZ ;  /* 0x0000003c2f2d7290 */ /* 0x000fe4000fffe03f */
[----:B------:R-:W-:Y:S02]  /*5310*/  ULEA UR57, UP0, UR44, UR32, 0x2 ;  /* 0x000000202c397291 */ /* 0x000fe4000f80103f */
[----:B------:R-:W-:Y:S01]  /*5320*/  ULEA.HI.X UR46, UR46, UR51, UR45, 0x1, UP1 ;  /* 0x000000332e2e7291 */ /* 0x000fe200088f0c2d */
[----:B------:R-:W-:Y:S01]  /*5330*/  MOV R40, UR58 ;  /* 0x0000003a00287c02 */ /* 0x000fe20008000f00 */
[----:B------:R-:W-:-:S02]  /*5340*/  ULEA.HI.X UR44, UR44, UR33, UR59, 0x2, UP0 ;  /* 0x000000212c2c7291 */ /* 0x000fc400080f143b */
[----:B------:R-:W-:Y:S02]  /*5350*/  MOV R126, UR57 ;  /* 0x00000039007e7c02 */ /* 0x000fe40008000f00 */
[----:B------:R-:W-:Y:S02]  /*5360*/  MOV R41, UR46 ;  /* 0x0000002e00297c02 */ /* 0x000fe40008000f00 */
[----:B------:R-:W-:Y:S01]  /*5370*/  MOV R127, UR44 ;  /* 0x0000002c007f7c02 */ /* 0x000fe20008000f00 */
[----:B------:R-:W-:-:S04]  /*5380*/  IMAD.WIDE R40, R115, 0x10, R40 ;  /* 0x0000001073287825 */ /* 0x000fc800078e0228 */
[----:B----4-:R0:W4:Y:S04]  /*5390*/  LDG.E R42, desc[UR22][R126.64] ;  /* 0x000000167e2a7981 */ /* 0x010128000c1e1900 */
[----:B--2---:R1:W-:Y:S04]  /*53a0*/  STS.128 [R114], R12 ;  /* 0x0000000c72007388 */ /* 0x0043e80000000c00 */
[----:B---3--:R2:W-:Y:S01]  /*53b0*/  STS.128 [R114+0x200], R16 ;  /* 0x0002001072007388 */ /* 0x0085e20000000c00 */
[----:B------:R-:W-:-:S03]  /*53c0*/  NOP ;  /* 0x0000000000007918 */ /* 0x000fc60000000000 */
[----:B------:R-:W3:Y:S04]  /*53d0*/  LDG.E.128 R20, desc[UR22][R40.64] ;  /* 0x0000001628147981 */ /* 0x000ee8000c1e1d00 */
[----:B------:R2:W3:Y:S01]  /*53e0*/  LDG.E.128 R24, desc[UR22][R40.64+0x200] ;  /* 0x0002001628187981 */ /* 0x0004e2000c1e1d00 */
[C---:B------:R-:W-:Y:S01]  /*53f0*/  LOP3.LUT P0, RZ, R120.reuse, 0x1f, RZ, 0xc0, !PT ;  /* 0x0000001f78ff7812 */ /* 0x040fe2000780c0ff */
[----:B------:R-:W-:Y:S01]  /*5400*/  ULEA UR44, UR55, UR5, 0x8 ;  /* 0x00000005372c7291 */ /* 0x000fe2000f8e403f */
[----:B------:R-:W-:Y:S01]  /*5410*/  MOV R0, UR52 ;  /* 0x0000003400007c02 */ /* 0x000fe20008000f00 */
[----:B------:R-:W-:Y:S01]  /*5420*/  LDS.128 R16, [R113+0x10] ;  /* 0x0000100071107984 */ /* 0x000fe20000000c00 */
[----:B------:R-:W-:Y:S01]  /*5430*/  ISETP.NE.AND P1, PT, R120, RZ, PT ;  /* 0x000000ff7800720c */ /* 0x000fe20003f25270 */
[----:B0-----:R-:W-:Y:S01]  /*5440*/  HFMA2.MMA R127, -RZ, RZ, 0, 4.76837158203125e-07 ;  /* 0x00000008ff7f7435 */ /* 0x001fe200000001ff */
[----:B------:R-:W-:-:S02]  /*5450*/  ISETP.LT.OR P2, PT, R0, 0x2, P0 ;  /* 0x000000020000780c */ /* 0x000fc40000741670 */
[C---:B------:R-:W-:Y:S02]  /*5460*/  SHF.L.U32 R0, R120.reuse, 0x1, RZ ;  /* 0x0000000178007819 */ /* 0x040fe400000006ff */
[----:B------:R-:W-:Y:S02]  /*5470*/  IADD3 R157, R120, 0x200, RZ ;  /* 0x00000200789d7810 */ /* 0x000fe40007ffe0ff */
[----:B-1----:R-:W-:Y:S02]  /*5480*/  LOP3.LUT R13, R0, 0xffffffc0, RZ, 0xc0, !PT ;  /* 0xffffffc0000d7812 */ /* 0x002fe400078ec0ff */
[----:B------:R-:W-:Y:S02]  /*5490*/  MOV R0, UR52 ;  /* 0x0000003400007c02 */ /* 0x000fe40008000f00 */
[----:B------:R-:W-:Y:S02]  /*54a0*/  IADD3 R123, R13, R118, RZ ;  /* 0x000000760d7b7210 */ /* 0x000fe40007ffe0ff */
[----:B------:R-:W0:Y:S01]  /*54b0*/  LDS.128 R12, [R113] ;  /* 0x00000000710c7984 */ /* 0x000e220000000c00 */
[----:B------:R-:W1:Y:S01]  /*54c0*/  @!P2 LDC R125, c[0x0][0x21c] ;  /* 0x00008700ff7dab82 */ /* 0x000e620000000800 */
[----:B--2---:R-:W-:-:S02]  /*54d0*/  LEA R114, R123, R117, 0x4 ;  /* 0x000000757b727211 */ /* 0x004fc400078e20ff */
[----:B------:R-:W-:Y:S02]  /*54e0*/  @!P2 IADD3 R0, R0, -0x2, RZ ;  /* 0xfffffffe0000a810 */ /* 0x000fe40007ffe0ff */
[----:B------:R-:W-:Y:S02]  /*54f0*/  MOV R40, UR44 ;  /* 0x0000002c00287c02 */ /* 0x000fe40008000f00 */
[----:B------:R-:W-:Y:S01]  /*5500*/  MOV R41, RZ ;  /* 0x000000ff00297202 */ /* 0x000fe20000000f00 */
[----:B----4-:R-:W-:-:S04]  /*5510*/  FMUL.FTZ R132, R42, 1.4426950216293334961 ;  /* 0x3fb8aa3b2a847820 */ /* 0x010fc80000410000 */
[----:B------:R-:W-:-:S06]  /*5520*/  FMUL.FTZ R187, R132, R112 ;  /* 0x0000007084bb7220 */ /* 0x000fcc0000410000 */
[----:B------:R-:W-:Y:S01]  /*5530*/  MUFU.EX2 R187, R187 ;  /* 0x000000bb00bb7308 */ /* 0x000fe20000000800 */
[----:B-1----:R-:W-:Y:S01]  /*5540*/  @!P2 IMAD R126, R0, R125, UR5 ;  /* 0x00000005007eae24 */ /* 0x002fe2000f8e027d */
[----:B------:R-:W-:Y:S01]  /*5550*/  SEL R0, R40, R157, !P1 ;  /* 0x0000009d28007207 */ /* 0x000fe20004800000 */
[C---:B------:R-:W-:Y:S01]  /*5560*/  FMUL.FTZ R158, R132.reuse, R105 ;  /* 0x00000069849e7220 */ /* 0x040fe20000410000 */
[C---:B------:R-:W-:Y:S01]  /*5570*/  FMUL.FTZ R156, R132.reuse, R111 ;  /* 0x0000006f849c7220 */ /* 0x040fe20000410000 */
[----:B------:R-:W-:Y:S01]  /*5580*/  FMUL.FTZ R159, R132, R110 ;  /* 0x0000006e849f7220 */ /* 0x000fe20000410000 */
[----:B------:R-:W-:Y:S01]  /*5590*/  LEA R128, R0, R117, 0x2 ;  /* 0x0000007500807211 */ /* 0x000fe200078e10ff */
[C---:B------:R-:W-:Y:S01]  /*55a0*/  FMUL.FTZ R0, R132.reuse, R104 ;  /* 0x0000006884007220 */ /* 0x040fe20000410000 */
[C---:B------:R-:W-:Y:S01]  /*55b0*/  FMUL.FTZ R160, R132.reuse, R101 ;  /* 0x0000006584a07220 */ /* 0x040fe20000410000 */
[----:B------:R-:W1:Y:S01]  /*55c0*/  MUFU.EX2 R158, R158 ;  /* 0x0000009e009e7308 */ /* 0x000e620000000800 */
[----:B------:R-:W-:Y:S01]  /*55d0*/  HFMA2.MMA R40, -RZ, RZ, 1.875, 0 ;  /* 0x3f800000ff287435 */ /* 0x000fe200000001ff */
[----:B------:R-:W-:Y:S01]  /*55e0*/  FMUL.FTZ R181, R132, R109 ;  /* 0x0000006d84b57220 */ /* 0x000fe20000410000 */
[----:B------:R-:W-:-:S05]  /*55f0*/  @!P2 IMAD.WIDE R126, R126, R127, UR20 ;  /* 0x000000147e7eae25 */ /* 0x000fca000f8e027f */
[----:B------:R-:W2:Y:S08]  /*5600*/  MUFU.EX2 R156, R156 ;  /* 0x0000009c009c7308 */ /* 0x000eb00000000800 */
[----:B------:R-:W4:Y:S01]  /*5610*/  MUFU.EX2 R0, R0 ;  /* 0x0000000000007308 */ /* 0x000f220000000800 */
[----:B-1----:R-:W-:Y:S01]  /*5620*/  FMUL.FTZ R185, R187, R158 ;  /* 0x0000009ebbb97220 */ /* 0x002fe20000410000 */
[----:B------:R-:W-:-:S06]  /*5630*/  FMUL.FTZ R202, R132, R102 ;  /* 0x0000006684ca7220 */ /* 0x000fcc0000410000 */
[----:B------:R-:W1:Y:S01]  /*5640*/  MUFU.EX2 R159, R159 ;  /* 0x0000009f009f7308 */ /* 0x000e620000000800 */
[----:B--2---:R-:W-:Y:S01]  /*5650*/  FMUL.FTZ R185, R156, R185 ;  /* 0x000000b99cb97220 */ /* 0x004fe20000410000 */
[----:B------:R-:W-:-:S06]  /*5660*/  FMUL.FTZ R206, R132, R108 ;  /* 0x0000006c84ce7220 */ /* 0x000fcc0000410000 */
[----:B------:R-:W2:Y:S01]  /*5670*/  MUFU.EX2 R160, R160 ;  /* 0x000000a000a07308 */ /* 0x000ea20000000800 */
[----:B0-----:R-:W-:Y:S02]  /*5680*/  PRMT R137, R14, 0x7632, R137 ;  /* 0x000076320e897816 */ /* 0x001fe40000000089 */
[----:B------:R-:W-:Y:S01]  /*5690*/  PRMT R136, R15, 0x7632, R136 ;  /* 0x000076320f887816 */ /* 0x000fe20000000088 */
[----:B------:R-:W-:-:S04]  /*56a0*/  FMUL.FTZ R183, R132, R99 ;  /* 0x0000006384b77220 */ /* 0x000fc80000410000 */
[----:B------:R-:W0:Y:S01]  /*56b0*/  MUFU.EX2 R181, R181 ;  /* 0x000000b500b57308 */ /* 0x000e220000000800 */
[C---:B------:R-:W-:Y:S01]  /*56c0*/  FMUL.FTZ R212, R132.reuse, R106 ;  /* 0x0000006a84d47220 */ /* 0x040fe20000410000 */
[C---:B------:R-:W-:Y:S01]  /*56d0*/  FMUL.FTZ R211, R132.reuse, R97 ;  /* 0x0000006184d37220 */ /* 0x040fe20000410000 */
[C---:B------:R-:W-:Y:S01]  /*56e0*/  FMUL.FTZ R213, R132.reuse, R103 ;  /* 0x0000006784d57220 */ /* 0x040fe20000410000 */
[----:B------:R-:W-:-:S04]  /*56f0*/  FMUL.FTZ R182, R132, R98 ;  /* 0x0000006284b67220 */ /* 0x000fc80000410000 */
[----:B------:R-:W0:Y:S08]  /*5700*/  MUFU.EX2 R202, R202 ;  /* 0x000000ca00ca7308 */ /* 0x000e300000000800 */
[----:B------:R-:W0:Y:S01]  /*5710*/  MUFU.EX2 R206, R206 ;  /* 0x000000ce00ce7308 */ /* 0x000e220000000800 */
[----:B------:R-:W-:-:S07]  /*5720*/  PRMT R139, R12, 0x7632, R139 ;  /* 0x000076320c8b7816 */ /* 0x000fce000000008b */
[----:B------:R-:W0:Y:S01]  /*5730*/  MUFU.EX2 R183, R183 ;  /* 0x000000b700b77308 */ /* 0x000e220000000800 */
[----:B------:R-:W-:Y:S02]  /*5740*/  SHF.L.U32 R155, R8, 0x10, RZ ;  /* 0x00000010089b7819 */ /* 0x000fe400000006ff */
[----:B------:R-:W-:Y:S02]  /*5750*/  SHF.L.U32 R154, R96, 0x10, RZ ;  /* 0x00000010609a7819 */ /* 0x000fe400000006ff */
[----:B------:R-:W-:-:S03]  /*5760*/  SHF.L.U32 R152, R9, 0x10, RZ ;  /* 0x0000001009987819 */ /* 0x000fc600000006ff */
[----:B------:R-:W-:Y:S01]  /*5770*/  MUFU.EX2 R212, R212 ;  /* 0x000000d400d47308 */ /* 0x000fe20000000800 */
[----:B------:R-:W-:Y:S01]  /*5780*/  SHF.L.U32 R139, R139, 0x10, RZ ;  /* 0x000000108b8b7819 */ /* 0x000fe200000006ff */
[----:B------:R-:W-:Y:S01]  /*5790*/  FMUL.FTZ R180, R155, R112 ;  /* 0x000000709bb47220 */ /* 0x000fe20000410000 */
[----:B------:R-:W-:Y:S01]  /*57a0*/  FMUL.FTZ R178, R154, R105 ;  /* 0x000000699ab27220 */ /* 0x000fe20000410000 */
[C---:B------:R-:W-:Y:S01]  /*57b0*/  PRMT R138, R13.reuse, 0x7632, R138 ;  /* 0x000076320d8a7816 */ /* 0x040fe2000000008a */
[----:B------:R-:W-:Y:S01]  /*57c0*/  FMUL.FTZ R176, R152, R111 ;  /* 0x0000006f98b07220 */ /* 0x000fe20000410000 */
[----:B------:R-:W-:Y:S02]  /*57d0*/  SHF.L.U32 R125, R13, 0x10, RZ ;  /* 0x000000100d7d7819 */ /* 0x000fe400000006ff */
[----:B------:R-:W-:Y:S01]  /*57e0*/  MUFU.EX2 R211, R211 ;  /* 0x000000d300d37308 */ /* 0x000fe20000000800 */
[----:B------:R-:W-:Y:S01]  /*57f0*/  SHF.L.U32 R153, R92, 0x10, RZ ;  /* 0x000000105c997819 */ /* 0x000fe200000006ff */
[----:B------:R-:W-:Y:S01]  /*5800*/  FMUL.FTZ R193, R139, R178 ;  /* 0x000000b28bc17220 */ /* 0x000fe20000410000 */
[----:B------:R-:W-:-:S02]  /*5810*/  PRMT R135, R16, 0x7632, R135 ;  /* 0x0000763210877816 */ /* 0x000fc40000000087 */
[C---:B------:R-:W-:Y:S02]  /*5820*/  PRMT R133, R18.reuse, 0x7632, R133 ;  /* 0x0000763212857816 */ /* 0x040fe40000000085 */
[----:B------:R-:W-:Y:S01]  /*5830*/  SHF.L.U32 R130, R18, 0x10, RZ ;  /* 0x0000001012827819 */ /* 0x000fe200000006ff */
[----:B------:R-:W-:Y:S01]  /*5840*/  MUFU.EX2 R213, R213 ;  /* 0x000000d500d57308 */ /* 0x000fe20000000800 */
[----:B------:R-:W-:Y:S01]  /*5850*/  SHF.L.U32 R151, R10, 0x10, RZ ;  /* 0x000000100a977819 */ /* 0x000fe200000006ff */
[----:B------:R-:W-:Y:S01]  /*5860*/  FMUL.FTZ R179, R153, R104 ;  /* 0x0000006899b37220 */ /* 0x000fe20000410000 */
[----:B------:R-:W-:Y:S02]  /*5870*/  SHF.L.U32 R138, R138, 0x10, RZ ;  /* 0x000000108a8a7819 */ /* 0x000fe400000006ff */
[----:B------:R-:W-:Y:S01]  /*5880*/  SHF.L.U32 R150, R89, 0x10, RZ ;  /* 0x0000001059967819 */ /* 0x000fe200000006ff */
[----:B------:R-:W-:Y:S02]  /*5890*/  FMUL.FTZ R177, R151, R110 ;  /* 0x0000006e97b17220 */ /* 0x000fe40000410000 */
[----:B------:R-:W-:Y:S01]  /*58a0*/  MUFU.EX2 R182, R182 ;  /* 0x000000b600b67308 */ /* 0x000fe20000000800 */
[----:B------:R-:W-:Y:S01]  /*58b0*/  FMUL.FTZ R191, R138, R179 ;  /* 0x000000b38abf7220 */ /* 0x000fe20000410000 */
[----:B------:R-:W-:Y:S01]  /*58c0*/  SHF.L.U32 R148, R11, 0x10, RZ ;  /* 0x000000100b947819 */ /* 0x000fe200000006ff */
[----:B------:R-:W-:Y:S01]  /*58d0*/  FMUL.FTZ R174, R150, R101 ;  /* 0x0000006596ae7220 */ /* 0x000fe20000410000 */
[----:B------:R-:W-:-:S02]  /*58e0*/  SHF.L.U32 R137, R137, 0x10, RZ ;  /* 0x0000001089897819 */ /* 0x000fc400000006ff */
[----:B------:R-:W-:Y:S01]  /*58f0*/  SHF.L.U32 R149, R87, 0x10, RZ ;  /* 0x0000001057957819 */ /* 0x000fe200000006ff */
[----:B------:R-:W-:Y:S02]  /*5900*/  FMUL.FTZ R172, R148, R109 ;  /* 0x0000006d94ac7220 */ /* 0x000fe40000410000 */
[----:B------:R-:W-:Y:S01]  /*5910*/  FMUL.FTZ R189, R137, R174 ;  /* 0x000000ae89bd7220 */ /* 0x000fe20000410000 */
[----:B------:R-:W-:Y:S01]  /*5920*/  SHF.L.U32 R131, R19, 0x10, RZ ;  /* 0x0000001013837819 */ /* 0x000fe200000006ff */
[----:B------:R-:W-:Y:S01]  /*5930*/  FMUL.FTZ R175, R149, R102 ;  /* 0x0000006695af7220 */ /* 0x000fe20000410000 */
[----:B------:R-:W-:Y:S02]  /*5940*/  SHF.L.U32 R147, R4, 0x10, RZ ;  /* 0x0000001004937819 */ /* 0x000fe400000006ff */
[----:B------:R-:W-:Y:S02]  /*5950*/  SHF.L.U32 R136, R136, 0x10, RZ ;  /* 0x0000001088887819 */ /* 0x000fe400000006ff */
[----:B------:R-:W-:Y:S01]  /*5960*/  SHF.L.U32 R146, R171, 0x10, RZ ;  /* 0x00000010ab927819 */ /* 0x000fe200000006ff */
[----:B------:R-:W-:-:S02]  /*5970*/  FMUL.FTZ R173, R147, R108 ;  /* 0x0000006c93ad7220 */ /* 0x000fc40000410000 */
[----:B------:R-:W-:Y:S01]  /*5980*/  FMUL.FTZ R217, R136, R175 ;  /* 0x000000af88d97220 */ /* 0x000fe20000410000 */
[----:B------:R-:W-:Y:S01]  /*5990*/  SHF.L.U32 R144, R5, 0x10, RZ ;  /* 0x0000001005907819 */ /* 0x000fe200000006ff */
[----:B------:R-:W-:Y:S01]  /*59a0*/  FMUL.FTZ R168, R146, R99 ;  /* 0x0000006392a87220 */ /* 0x000fe20000410000 */
[----:B------:R-:W-:Y:S02]  /*59b0*/  SHF.L.U32 R135, R135, 0x10, RZ ;  /* 0x0000001087877819 */ /* 0x000fe400000006ff */
[C---:B------:R-:W-:Y:S01]  /*59c0*/  PRMT R134, R17.reuse, 0x7632, R134 ;  /* 0x0000763211867816 */ /* 0x040fe20000000086 */
[----:B------:R-:W-:Y:S01]  /*59d0*/  FMUL.FTZ R166, R144, R107 ;  /* 0x0000006b90a67220 */ /* 0x000fe20000410000 */
[----:B------:R-:W-:Y:S01]  /*59e0*/  SHF.L.U32 R129, R17, 0x10, RZ ;  /* 0x0000001011817819 */ /* 0x000fe200000006ff */
[----:B------:R-:W-:Y:S01]  /*59f0*/  FMUL.FTZ R186, R135, R168 ;  /* 0x000000a887ba7220 */ /* 0x000fe20000410000 */
[----:B------:R-:W-:Y:S02]  /*5a00*/  SHF.L.U32 R145, R81, 0x10, RZ ;  /* 0x0000001051917819 */ /* 0x000fe400000006ff */
[----:B------:R-:W-:Y:S01]  /*5a10*/  SHF.L.U32 R143, R6, 0x10, RZ ;  /* 0x00000010068f7819 */ /* 0x000fe200000006ff */
[----:B------:R-:W-:Y:S01]  /*5a20*/  FMUL.FTZ R184, R129, R166 ;  /* 0x000000a681b87220 */ /* 0x000fe20000410000 */
[----:B------:R-:W-:Y:S01]  /*5a30*/  SHF.L.U32 R134, R134, 0x10, RZ ;  /* 0x0000001086867819 */ /* 0x000fe200000006ff */
[----:B------:R-:W-:Y:S01]  /*5a40*/  FMUL.FTZ R165, R145, R100 ;  /* 0x0000006491a57220 */ /* 0x000fe20000410000 */
[----:B---3--:R3:W-:Y:S04]  /*5a50*/  STS.128 [R114+0x840], R20 ;  /* 0x0008401472007388 */ /* 0x0087e80000000c00 */
[----:B------:R-:W-:Y:S01]  /*5a60*/  STS.128 [R114+0xa40], R24 ;  /* 0x000a401872007388 */ /* 0x000fe20000000c00 */
[----:B---3--:R-:W-:-:S04]  /*5a70*/  IADD3 R20, R123, R118, RZ ;  /* 0x000000767b147210 */ /* 0x008fc80007ffe0ff */
[----:B------:R-:W-:Y:S01]  /*5a80*/  LEA R113, R20, R117, 0x4 ;  /* 0x0000007514717211 */ /* 0x000fe200078e20ff */
[----:B------:R-:W-:-:S04]  /*5a90*/  NOP ;  /* 0x0000000000007918 */ /* 0x000fc80000000000 */
[----:B------:R-:W3:Y:S04]  /*5aa0*/  LDS.128 R20, [R113+0x840] ;  /* 0x0008400071147984 */ /* 0x000ee80000000c00 */
[----:B------:R-:W0:Y:S04]  /*5ab0*/  LDS.128 R24, [R113+0x850] ;  /* 0x0008500071187984 */ /* 0x000e280000000c00 */
[----:B------:R4:W-:Y:S01]  /*5ac0*/  STS [R128+0x35c0], R187 ;  /* 0x0035c0bb80007388 */ /* 0x0009e20000000800 */
[----:B------:R-:W-:Y:S01]  /*5ad0*/  BAR.SYNC.DEFER_BLOCKING 0x0 ;  /* 0x0000000000007b1d */ /* 0x000fe20000010000 */
[----:B------:R-:W-:-:S02]  /*5ae0*/  SHF.L.U32 R123, R12, 0x10, RZ ;  /* 0x000000100c7b7819 */ /* 0x000fc400000006ff */
[----:B------:R-:W-:-:S03]  /*5af0*/  PRMT R12, R19, 0x7632, R12 ;  /* 0x00007632130c7816 */ /* 0x000fc6000000000c */
[----:B------:R1:W5:Y:S01]  /*5b00*/  @!P2 LDG.E.64 R40, desc[UR22][R126.64] ;  /* 0x000000167e28a981 */ /* 0x000362000c1e1b00 */
[----:B------:R-:W-:Y:S01]  /*5b10*/  FMUL.FTZ R196, R123, R180 ;  /* 0x000000b47bc47220 */ /* 0x000fe20000410000 */
[----:B----4-:R-:W-:Y:S01]  /*5b20*/  SHF.L.U32 R128, R16, 0x10, RZ ;  /* 0x0000001010807819 */ /* 0x010fe200000006ff */
[----:B------:R-:W-:Y:S01]  /*5b30*/  FMUL.FTZ R163, R143, R106 ;  /* 0x0000006a8fa37220 */ /* 0x000fe20000410000 */
[----:B---3--:R-:W-:Y:S01]  /*5b40*/  SHF.L.U32 R207, R22, 0x10, RZ ;  /* 0x0000001016cf7819 */ /* 0x008fe200000006ff */
[----:B------:R-:W-:Y:S01]  /*5b50*/  FFMA.FTZ R13, R196, R158, R193 ;  /* 0x0000009ec40d7223 */ /* 0x000fe200000100c1 */
[----:B------:R-:W-:Y:S01]  /*5b60*/  SHF.L.U32 R209, R23, 0x10, RZ ;  /* 0x0000001017d17819 */ /* 0x000fe200000006ff */
[----:B------:R-:W-:Y:S01]  /*5b70*/  FMUL.FTZ R219, R128, R173 ;  /* 0x000000ad80db7220 */ /* 0x000fe20000410000 */
[----:B------:R-:W-:Y:S01]  /*5b80*/  PRMT R16, R21, 0x7632, R16 ;  /* 0x0000763215107816 */ /* 0x000fe20000000010 */
[----:B------:R-:W-:Y:S01]  /*5b90*/  FMUL.FTZ R195, R134, R165 ;  /* 0x000000a586c37220 */ /* 0x000fe20000410000 */
[----:B-1----:R-:W-:Y:S01]  /*5ba0*/  SHF.L.U32 R126, R14, 0x10, RZ ;  /* 0x000000100e7e7819 */ /* 0x002fe200000006ff */
[----:B------:R-:W-:Y:S01]  /*5bb0*/  FMUL.FTZ R197, R130, R163 ;  /* 0x000000a382c57220 */ /* 0x000fe20000410000 */
[----:B------:R-:W-:Y:S01]  /*5bc0*/  SHF.L.U32 R127, R15, 0x10, RZ ;  /* 0x000000100f7f7819 */ /* 0x000fe200000006ff */
[----:B------:R-:W-:Y:S01]  /*5bd0*/  BSSY B0, `(.L_x_6720) ;  /* 0x000004a000007945 */ /* 0x000fe20003800000 */
[----:B------:R-:W-:Y:S01]  /*5be0*/  PRMT R15, R22, 0x7632, R15 ;  /* 0x00007632160f7816 */ /* 0x000fe2000000000f */
[C---:B------:R-:W-:Y:S01]  /*5bf0*/  FMUL.FTZ R22, R132.reuse, R100 ;  /* 0x0000006484167220 */ /* 0x040fe20000410000 */
[----:B------:R-:W-:Y:S01]  /*5c00*/  PRMT R14, R23, 0x7632, R14 ;  /* 0x00007632170e7816 */ /* 0x000fe2000000000e */
[----:B------:R-:W-:Y:S01]  /*5c10*/  FMUL.FTZ R23, R132, R107 ;  /* 0x0000006b84177220 */ /* 0x000fe20000410000 */
[----:B------:R-:W-:Y:S01]  /*5c20*/  FMUL.FTZ R132, R0, R185 ;  /* 0x000000b900847220 */ /* 0x000fe20000410000 */
[----:B------:R-:W-:Y:S01]  /*5c30*/  SHF.L.U32 R18, R21, 0x10, RZ ;  /* 0x0000001015127819 */ /* 0x000fe200000006ff */
[----:B------:R-:W-:Y:S01]  /*5c40*/  FMUL.FTZ R21, R125, R176 ;  /* 0x000000b07d157220 */ /* 0x000fe20000410000 */
[----:B------:R-:W-:Y:S01]  /*5c50*/  MUFU.EX2 R22, R22 ;  /* 0x0000001600167308 */ /* 0x000fe20000000800 */
[----:B------:R-:W-:Y:S01]  /*5c60*/  FMUL.FTZ R185, R159, R132 ;  /* 0x000000849fb97220 */ /* 0x000fe20000410000 */
[----:B------:R-:W-:Y:S01]  /*5c70*/  ISETP.NE.AND P2, PT, R120, 0x3f, PT ;  /* 0x0000003f7800780c */ /* 0x000fe20003f45270 */
[----:B------:R-:W-:Y:S01]  /*5c80*/  FFMA.FTZ R13, R156, R13, R21 ;  /* 0x0000000d9c0d7223 */ /* 0x000fe20000010015 */
[----:B------:R-:W-:Y:S01]  /*5c90*/  FMUL.FTZ R190, R126, R177 ;  /* 0x000000b17ebe7220 */ /* 0x000fe20000410000 */
[----:B--2---:R-:W-:Y:S01]  /*5ca0*/  FMUL.FTZ R132, R160, R185 ;  /* 0x000000b9a0847220 */ /* 0x004fe20000410000 */
[----:B0-----:R-:W-:Y:S01]  /*5cb0*/  SHF.L.U32 R203, R24, 0x10, RZ ;  /* 0x0000001018cb7819 */ /* 0x001fe200000006ff */
[----:B------:R-:W-:Y:S01]  /*5cc0*/  FFMA.FTZ R13, R0, R13, R191 ;  /* 0x0000000d000d7223 */ /* 0x000fe200000100bf */
[----:B------:R-:W0:Y:S01]  /*5cd0*/  MUFU.EX2 R23, R23 ;  /* 0x0000001700177308 */ /* 0x000e220000000800 */
[----:B------:R-:W-:Y:S01]  /*5ce0*/  FMUL.FTZ R185, R181, R132 ;  /* 0x00000084b5b97220 */ /* 0x000fe20000410000 */
[----:B------:R-:W-:Y:S01]  /*5cf0*/  SHF.L.U32 R132, R12, 0x10, RZ ;  /* 0x000000100c847819 */ /* 0x000fe200000006ff */
[----:B------:R-:W-:Y:S01]  /*5d00*/  FFMA.FTZ R13, R159, R13, R190 ;  /* 0x0000000d9f0d7223 */ /* 0x000fe200000100be */
[----:B------:R-:W-:Y:S01]  /*5d10*/  SHF.L.U32 R215, R25, 0x10, RZ ;  /* 0x0000001019d77819 */ /* 0x000fe200000006ff */
[----:B------:R-:W-:Y:S01]  /*5d20*/  FMUL.FTZ R185, R202, R185 ;  /* 0x000000b9cab97220 */ /* 0x000fe20000410000 */
[----:B------:R-:W-:Y:S01]  /*5d30*/  FMUL.FTZ R188, R127, R172 ;  /* 0x000000ac7fbc7220 */ /* 0x000fe20000410000 */
[----:B------:R-:W-:Y:S01]  /*5d40*/  @P2 LEA R19, R120, R117, 0x2 ;  /* 0x0000007578132211 */ /* 0x000fe200078e10ff */
[----:B------:R-:W-:Y:S01]  /*5d50*/  FFMA.FTZ R13, R160, R13, R189 ;  /* 0x0000000da00d7223 */ /* 0x000fe200000100bd */
[----:B------:R-:W-:Y:S01]  /*5d60*/  FMUL.FTZ R12, R206, R185 ;  /* 0x000000b9ce0c7220 */ /* 0x000fe20000410000 */
[----:B------:R-:W-:-:S02]  /*5d70*/  PRMT R185, R24, 0x7632, R185 ;  /* 0x0000763218b97816 */ /* 0x000fc400000000b9 */
[----:B------:R-:W-:Y:S01]  /*5d80*/  PRMT R24, R25, 0x7632, R24 ;  /* 0x0000763219187816 */ /* 0x000fe20000000018 */
[----:B------:R-:W-:Y:S01]  /*5d90*/  FMUL.FTZ R12, R183, R12 ;  /* 0x0000000cb70c7220 */ /* 0x000fe20000410000 */
[----:B------:R-:W-:Y:S01]  /*5da0*/  FFMA.FTZ R13, R181, R13, R188 ;  /* 0x0000000db50d7223 */ /* 0x000fe200000100bc */
[----:B------:R-:W-:Y:S02]  /*5db0*/  SHF.L.U32 R142, R170, 0x10, RZ ;  /* 0x00000010aa8e7819 */ /* 0x000fe400000006ff */
[----:B0-----:R-:W-:Y:S01]  /*5dc0*/  FMUL.FTZ R201, R23, R12 ;  /* 0x0000000c17c97220 */ /* 0x001fe20000410000 */
        /* <DEDUP_REMOVED lines=14> */
[----:B------:R-:W-:Y:S01]  /*5eb0*/  FMUL.FTZ R161, R141, R98 ;  /* 0x000000628da17220 */ /* 0x000fe20000410000 */
[----:B------:R-:W-:Y:S01]  /*5ec0*/  FMUL.FTZ R25, R213, R12 ;  /* 0x0000000cd5197220 */ /* 0x000fe20000410000 */
[----:B------:R-:W-:Y:S01]  /*5ed0*/  FFMA.FTZ R13, R22, R13, R195 ;  /* 0x0000000d160d7223 */ /* 0x000fe200000100c3 */
[----:B------:R-:W-:Y:S01]  /*5ee0*/  PRMT R17, R20, 0x7632, R17 ;  /* 0x0000763214117816 */ /* 0x000fe20000000011 */
[----:B------:R-:W-:Y:S01]  /*5ef0*/  FMUL.FTZ R199, R132, R161 ;  /* 0x000000a184c77220 */ /* 0x000fe20000410000 */
[----:B------:R-:W-:Y:S01]  /*5f00*/  FMUL.FTZ R12, R182, R25 ;  /* 0x00000019b60c7220 */ /* 0x000fe20000410000 */
[----:B------:R-:W-:Y:S01]  /*5f10*/  FFMA.FTZ R13, R212, R13, R197 ;  /* 0x0000000dd40d7223 */ /* 0x000fe200000100c5 */
[----:B------:R0:W1:Y:S01]  /*5f20*/  @P2 LDS R25, [R19+0x3dc4] ;  /* 0x003dc40013192984 */ /* 0x0000620000000800 */
[----:B------:R-:W-:-:S02]  /*5f30*/  PRMT R194, R27, 0x7632, R194 ;  /* 0x000076321bc27816 */ /* 0x000fc400000000c2 */
[----:B------:R-:W-:Y:S01]  /*5f40*/  FFMA.FTZ R13, R211, R13, R198 ;  /* 0x0000000dd30d7223 */ /* 0x000fe200000100c6 */
[----:B------:R-:W-:Y:S02]  /*5f50*/  SHF.L.U32 R20, R20, 0x10, RZ ;  /* 0x0000001014147819 */ /* 0x000fe400000006ff */
[C---:B------:R-:W-:Y:S01]  /*5f60*/  PRMT R192, R26.reuse, 0x7632, R192 ;  /* 0x000076321ac07816 */ /* 0x040fe200000000c0 */
[----:B------:R-:W-:Y:S01]  /*5f70*/  FFMA.FTZ R13, R213, R13, R200 ;  /* 0x0000000dd50d7223 */ /* 0x000fe200000100c8 */
[----:B------:R-:W-:Y:S02]  /*5f80*/  SHF.L.U32 R221, R26, 0x10, RZ ;  /* 0x000000101add7819 */ /* 0x000fe400000006ff */
[----:B------:R-:W-:Y:S01]  /*5f90*/  SHF.L.U32 R27, R27, 0x10, RZ ;  /* 0x000000101b1b7819 */ /* 0x000fe200000006ff */
[----:B------:R-:W-:Y:S01]  /*5fa0*/  FFMA.FTZ R13, R182, R13, R199 ;  /* 0x0000000db60d7223 */ /* 0x000fe200000100c7 */
[----:B------:R-:W-:Y:S01]  /*5fb0*/  LEA R214, R120, R117, 0x3 ;  /* 0x0000007578d67211 */ /* 0x000fe200078e18ff */
[----:B0-----:R-:W-:Y:S06]  /*5fc0*/  @P2 BRA `(.L_x_6721) ;  /* 0x0000000000282947 */ /* 0x001fec0003800000 */
[----:B------:R-:W-:Y:S02]  /*5fd0*/  ISETP.NE.AND P2, PT, R167, UR52, PT ;  /* 0x00000034a7007c0c */ /* 0x000fe4000bf45270 */
[----:B-1----:R-:W-:-:S11]  /*5fe0*/  MOV R25, 0x3f800000 ;  /* 0x3f80000000197802 */ /* 0x002fd60000000f00 */
[----:B------:R-:W-:Y:S05]  /*5ff0*/  @!P2 BRA `(.L_x_6721) ;  /* 0x00000000001ca947 */ /* 0x000fea0003800000 */
[----:B------:R-:W-:-:S04]  /*6000*/  IADD3 R26, R167, -UR4, RZ ;  /* 0x80000004a71a7c10 */ /* 0x000fc8000fffe0ff */
[----:B------:R-:W-:-:S04]  /*6010*/  LEA.HI R19, R26, R26, RZ, 0x1 ;  /* 0x0000001a1a137211 */ /* 0x000fc800078f08ff */
[----:B------:R-:W-:-:S04]  /*6020*/  LOP3.LUT R19, R19, 0xfffffe, RZ, 0xc0, !PT ;  /* 0x00fffffe13137812 */ /* 0x000fc800078ec0ff */
[----:B------:R-:W-:-:S04]  /*6030*/  IADD3 R19, -R19, R26, RZ ;  /* 0x0000001a13137210 */ /* 0x000fc80007ffe1ff */
[----:B------:R-:W-:-:S04]  /*6040*/  LEA R26, R19, UR5, 0x8 ;  /* 0x00000005131a7c11 */ /* 0x000fc8000f8e40ff */
[----:B------:R-:W-:-:S05]  /*6050*/  LEA R26, R26, R117, 0x2 ;  /* 0x000000751a1a7211 */ /* 0x000fca00078e10ff */
[----:B------:R0:W2:Y:S02]  /*6060*/  LDS R25, [R26+0x35c0] ;  /* 0x0035c0001a197984 */ /* 0x0000a40000000800 */
.L_x_6721:
[----:B------:R-:W-:Y:S05]  /*6070*/  BSYNC B0 ;  /* 0x0000000000007941 */ /* 0x000fea0003800000 */
.L_x_6720:
[----:B------:R-:W-:Y:S01]  /*6080*/  ISETP.GT.U32.AND P2, PT, R120, 0x1f, PT ;  /* 0x0000001f7800780c */ /* 0x000fe20003f44070 */
[----:B------:R3:W-:Y:S01]  /*6090*/  STS.64 [R214+0x31b0], R12 ;  /* 0x0031b00cd6007388 */ /* 0x0007e20000000a00 */
[----:B------:R-:W-:Y:S01]  /*60a0*/  SHF.L.U32 R17, R17, 0x10, RZ ;  /* 0x0000001011117819 */ /* 0x000fe200000006ff */
[----:B------:R-:W-:Y:S01]  /*60b0*/  FMUL.FTZ R210, R84, R203 ;  /* 0x000000cb54d27220 */ /* 0x000fe20000410000 */
[----:B------:R-:W-:Y:S01]  /*60c0*/  SHF.L.U32 R16, R16, 0x10, RZ ;  /* 0x0000001010107819 */ /* 0x000fe200000006ff */
[----:B0-----:R-:W-:Y:S01]  /*60d0*/  FMUL.FTZ R26, R78, R221 ;  /* 0x000000dd4e1a7220 */ /* 0x001fe20000410000 */
        /* <DEDUP_REMOVED lines=8> */
[----:B---3--:R-:W-:Y:S01]  /*6160*/  SHF.L.U32 R13, R185, 0x10, RZ ;  /* 0x00000010b90d7819 */ /* 0x008fe200000006ff */
        /* <DEDUP_REMOVED lines=21> */
[----:B------:R-:W3:Y:S10]  /*62c0*/  SHFL.UP PT, R17, R14, 0x1, RZ ;  /* 0x042000000e117989 */ /* 0x000ef400000e00ff */
[C---:B0-----:R-:W-:Y:S01]  /*62d0*/  @P3 FFMA.FTZ R15, R14.reuse, R16, R15 ;  /* 0x000000100e0f3223 */ /* 0x041fe2000001000f */
[----:B---3--:R-:W-:-:S04]  /*62e0*/  @P3 FMUL.FTZ R14, R14, R17 ;  /* 0x000000110e0e3220 */ /* 0x008fc80000410000 */
        /* <DEDUP_REMOVED lines=15> */
[----:B------:R0:W3:Y:S04]  /*63e0*/  SHFL.UP PT, R16, R15, 0x10, RZ ;  /* 0x060000000f107989 */ /* 0x0000e800000e00ff */
[----:B------:R0:W4:Y:S02]  /*63f0*/  SHFL.UP PT, R17, R14, 0x10, RZ ;  /* 0x060000000e117989 */ /* 0x00012400000e00ff */
.L_x_6781:
[----:B------:R-:W-:Y:S01]  /*6400*/  ISETP.GE.AND P3, PT, R118, 0x10, PT ;  /* 0x000000107600780c */ /* 0x000fe20003f66270 */
[----:B------:R-:W-:-:S12]  /*6410*/  UMOV UR44, 0xffffffff ;  /* 0xffffffff002c7882 */ /* 0x000fd80000000000 */
[C---:B0--3--:R-:W-:Y:S01]  /*6420*/  @P3 FFMA.FTZ R15, R14.reuse, R16, R15 ;  /* 0x000000100e0f3223 */ /* 0x049fe2000001000f */
[----:B----4-:R-:W-:Y:S01]  /*6430*/  @P3 FMUL.FTZ R14, R14, R17 ;  /* 0x000000110e0e3220 */ /* 0x010fe20000410000 */
[----:B------:R-:W-:Y:S06]  /*6440*/  BRA.DIV UR44, `(.L_x_6724) ;  /* 0x000000422c287947 */ /* 0x000fec000b800000 */
.L_x_6784:
[----:B------:R-:W-:-:S03]  /*6450*/  UMOV UR44, 0xffffffff ;  /* 0xffffffff002c7882 */ /* 0x000fc60000000000 */
[----:B------:R-:W-:Y:S05]  /*6460*/  BRA.DIV UR44, `(.L_x_6725) ;  /* 0x000000422c487947 */ /* 0x000fea000b800000 */
.L_x_6787:
[----:B------:R-:W-:-:S03]  /*6470*/  UMOV UR44, 0xffffffff ;  /* 0xffffffff002c7882 */ /* 0x000fc60000000000 */
[----:B------:R-:W-:Y:S05]  /*6480*/  BRA.DIV UR44, `(.L_x_6726) ;  /* 0x000000422c687947 */ /* 0x000fea000b800000 */
[----:B------:R-:W0:Y:S04]  /*6490*/  SHFL.UP PT, R14, R14, 0x1, RZ ;  /* 0x042000000e0e7989 */ /* 0x000e2800000e00ff */
[----:B------:R-:W3:Y:S04]  /*64a0*/  SHFL.UP PT, R15, R15, 0x1, RZ ;  /* 0x042000000f0f7989 */ /* 0x000ee800000e00ff */
[----:B-----5:R4:W0:Y:S04]  /*64b0*/  SHFL.IDX PT, R16, R40, RZ, 0x1f ;  /* 0x00001fff28107589 */ /* 0x02082800000e0000 */
[----:B------:R4:W0:Y:S02]  /*64c0*/  SHFL.IDX PT, R17, R41, RZ, 0x1f ;  /* 0x00001fff29117589 */ /* 0x00082400000e0000 */
.L_x_6793:
[C---:B0--3--:R-:W-:Y:S01]  /*64d0*/  @P1 FFMA.FTZ R17, R14.reuse, R17, R15 ;  /* 0x000000110e111223 */ /* 0x049fe2000001000f */
[----:B------:R-:W-:-:S03]  /*64e0*/  @P1 FMUL.FTZ R16, R14, R16 ;  /* 0x000000100e101220 */ /* 0x000fc60000410000 */
[C---:B------:R-:W-:Y:S01]  /*64f0*/  FFMA.FTZ R19, R12.reuse, R17, R13 ;  /* 0x000000110c137223 */ /* 0x040fe2000001000d */
[----:B------:R-:W-:-:S05]  /*6500*/  FMUL.FTZ R18, R12, R16 ;  /* 0x000000100c127220 */ /* 0x000fca0000410000 */
[----:B------:R0:W-:Y:S02]  /*6510*/  STS.128 [R20+0x31b0], R16 ;  /* 0x0031b01014007388 */ /* 0x0001e40000000c00 */
.L_x_6722:
[----:B------:R-:W-:Y:S05]  /*6520*/  WARPSYNC.ALL ;  /* 0x0000000000007948 */ /* 0x000fea0003800000 */
[----:B------:R-:W-:Y:S01]  /*6530*/  BAR.SYNC.DEFER_BLOCKING 0x0 ;  /* 0x0000000000007b1d */ /* 0x000fe20000010000 */
[C---:B-12---:R-:W-:Y:S01]  /*6540*/  FMUL.FTZ R14, R182.reuse, R25 ;  /* 0x00000019b60e7220 */ /* 0x046fe20000410000 */
[----:B------:R-:W-:Y:S01]  /*6550*/  FFMA.FTZ R13, R182, R218, R27 ;  /* 0x000000dab60d7223 */ /* 0x000fe2000001001b */
[----:B------:R-:W-:Y:S02]  /*6560*/  ISETP.LE.OR P0, PT, R167, UR52, P0 ;  /* 0x00000034a7007c0c */ /* 0x000fe40008703670 */
        /* <DEDUP_REMOVED lines=14> */
[----:B------:R-:W-:Y:S02]  /*6650*/  MOV R14, UR5 ;  /* 0x00000005000e7c02 */ /* 0x000fe40008000f00 */
[C---:B------:R-:W-:Y:S01]  /*6660*/  FMUL.FTZ R15, R206.reuse, R15 ;  /* 0x0000000fce0f7220 */ /* 0x040fe20000410000 */
[----:B------:R-:W-:Y:S01]  /*6670*/  FFMA.FTZ R13, R206, R13, R185 ;  /* 0x0000000dce0d7223 */ /* 0x000fe200000100b9 */
[----:B------:R-:W-:-:S03]  /*6680*/  @!P0 LEA R14, R14, R117, 0x3 ;  /* 0x000000750e0e8211 */ /* 0x000fc600078e18ff */
[C---:B------:R-:W-:Y:S01]  /*6690*/  FFMA.FTZ R13, R202.reuse, R13, R209 ;  /* 0x0000000dca0d7223 */ /* 0x040fe200000100d1 */
[----:B0-----:R-:W-:Y:S01]  /*66a0*/  FFMA.FTZ R196, R187, R12, R196 ;  /* 0x0000000cbbc47223 */ /* 0x001fe200000100c4 */
[----:B------:R-:W-:-:S03]  /*66b0*/  FMUL.FTZ R12, R202, R15 ;  /* 0x0000000fca0c7220 */ /* 0x000fc60000410000 */
        /* <DEDUP_REMOVED lines=15> */
[----:B------:R-:W-:Y:S01]  /*67b0*/  FFMA.FTZ R15, R156, R12, R203 ;  /* 0x0000000c9c0f7223 */ /* 0x000fe200000100cb */
[----:B------:R0:W1:Y:S01]  /*67c0*/  @!P0 LDS.64 R20, [R14+0x3ec0] ;  /* 0x003ec0000e148984 */ /* 0x0000620000000a00 */
        /* <DEDUP_REMOVED lines=30> */
[----:B-1--45:R-:W-:Y:S04]  /*69b0*/  SHFL.IDX PT, R41, R20, RZ, 0x1f ;  /* 0x00001fff14297589 */ /* 0x032fe800000e0000 */
        /* <DEDUP_REMOVED lines=23> */
.L_x_6810:
        /* <DEDUP_REMOVED lines=8> */
.L_x_6727:
[----:B------:R-:W-:Y:S01]  /*6bb0*/  ISETP.NE.AND P3, PT, R120, RZ, PT ;  /* 0x000000ff7800720c */ /* 0x000fe20003f65270 */
[----:B------:R-:W-:Y:S05]  /*6bc0*/  WARPSYNC.ALL ;  /* 0x0000000000007948 */ /* 0x000fea0003800000 */
[----:B0-----:R-:W-:Y:S01]  /*6bd0*/  P2R R12, PR, RZ, 0x8 ;  /* 0x00000008ff0c7803 */ /* 0x001fe20000000000 */
[----:B------:R-:W-:Y:S01]  /*6be0*/  BAR.SYNC.DEFER_BLOCKING 0x0 ;  /* 0x0000000000007b1d */ /* 0x000fe20000010000 */
[----:B------:R-:W-:Y:S01]  /*6bf0*/  HFMA2.MMA R13, -RZ, RZ, 0, 0 ;  /* 0x00000000ff0d7435 */ /* 0x000fe200000001ff */
[----:B------:R-:W-:Y:S01]  /*6c00*/  IMAD R14, R32, UR11, RZ ;  /* 0x0000000b200e7c24 */ /* 0x000fe2000f8e02ff */
[----:B------:R-:W-:Y:S01]  /*6c10*/  MOV R12, R120 ;  /* 0x00000078000c7202 */ /* 0x000fe20000000f00 */
[----:B--2---:R-:W-:Y:S01]  /*6c20*/  IMAD R16, R36, UR11, RZ ;  /* 0x0000000b24107c24 */ /* 0x004fe2000f8e02ff */
[----:B------:R-:W-:Y:S01]  /*6c30*/  UIMAD UR44, UR13, UR40, URZ ;  /* 0x000000280d2c72a4 */ /* 0x000fe2000f8e023f */
[----:B------:R-:W-:Y:S01]  /*6c40*/  IMAD R17, R33, UR10, R14 ;  /* 0x0000000a21117c24 */ /* 0x000fe2000f8e020e */
[----:B------:R-:W-:Y:S01]  /*6c50*/  MOV R19, UR40 ;  /* 0x0000002800137c02 */ /* 0x000fe20008000f00 */
[----:B------:R-:W-:Y:S01]  /*6c60*/  UIMAD UR45, UR13, UR42, URZ ;  /* 0x0000002a0d2d72a4 */ /* 0x000fe2000f8e023f */
[----:B------:R-:W-:Y:S01]  /*6c70*/  MOV R18, UR5 ;  /* 0x0000000500127c02 */ /* 0x000fe20008000f00 */
[----:B------:R-:W-:Y:S01]  /*6c80*/  UIMAD UR44, UR12, UR41, UR44 ;  /* 0x000000290c2c72a4 */ /* 0x000fe2000f8e022c */
[----:B------:R-:W-:Y:S01]  /*6c90*/  IMAD.WIDE.U32 R14, R32, UR10, R12 ;  /* 0x0000000a200e7c25 */ /* 0x000fe2000f8e000c */
[----:B------:R-:W-:-:S03]  /*6ca0*/  UIMAD UR45, UR12, UR43, UR45 ;  /* 0x0000002b0c2d72a4 */ /* 0x000fc6000f8e022d */
[----:B------:R-:W-:Y:S01]  /*6cb0*/  FFMA.FTZ R178, R139, -R178, R193 ;  /* 0x800000b28bb27223 */ /* 0x000fe200000100c1 */
[----:B------:R-:W-:Y:S01]  /*6cc0*/  FFMA.FTZ R176, R125, -R176, R194 ;  /* 0x800000b07db07223 */ /* 0x000fe200000100c2 */
[----:B------:R-:W-:Y:S01]  /*6cd0*/  IMAD.WIDE.U32 R12, R36, UR10, R12 ;  /* 0x0000000a240c7c25 */ /* 0x000fe2000f8e000c */
[----:B------:R-:W-:-:S03]  /*6ce0*/  IADD3 R15, R15, R17, RZ ;  /* 0x000000110f0f7210 */ /* 0x000fc60007ffe0ff */
[----:B------:R-:W-:Y:S01]  /*6cf0*/  FFMA.FTZ R179, R138, -R179, R192 ;  /* 0x800000b38ab37223 */ /* 0x000fe200000100c0 */
[----:B------:R-:W-:Y:S01]  /*6d00*/  FFMA.FTZ R177, R126, -R177, R191 ;  /* 0x800000b17eb17223 */ /* 0x000fe200000100bf */
[----:B------:R-:W-:Y:S02]  /*6d10*/  IMAD R17, R37, UR10, R16 ;  /* 0x0000000a25117c24 */ /* 0x000fe4000f8e0210 */
[----:B------:R-:W-:Y:S01]  /*6d20*/  FFMA.FTZ R174, R137, -R174, R190 ;  /* 0x800000ae89ae7223 */ /* 0x000fe200000100be */
[----:B------:R-:W-:-:S04]  /*6d30*/  IMAD.WIDE.U32 R14, R19, UR12, R14 ;  /* 0x0000000c130e7c25 */ /* 0x000fc8000f8e000e */
[----:B------:R-:W-:Y:S01]  /*6d40*/  FFMA.FTZ R172, R127, -R172, R188 ;  /* 0x800000ac7fac7223 */ /* 0x000fe200000100bc */
[----:B------:R-:W-:Y:S01]  /*6d50*/  FFMA.FTZ R175, R136, -R175, R189 ;  /* 0x800000af88af7223 */ /* 0x000fe200000100bd */
[----:B----45:R-:W0:Y:S01]  /*6d60*/  LDS R41, [R214+0x33c4] ;  /* 0x0033c400d6297984 */ /* 0x030e220000000800 */
[----:B------:R-:W-:Y:S01]  /*6d70*/  IADD3 R13, R13, R17, RZ ;  /* 0x000000110d0d7210 */ /* 0x000fe20007ffe0ff */
[----:B------:R-:W-:Y:S01]  /*6d80*/  FFMA.FTZ R173, R128, -R173, R187 ;  /* 0x800000ad80ad7223 */ /* 0x000fe200000100bb */
[----:B------:R-:W-:Y:S01]  /*6d90*/  IADD3 R17, R15, UR44, RZ ;  /* 0x0000002c0f117c10 */ /* 0x000fe2000fffe0ff */
[----:B------:R-:W-:Y:S01]  /*6da0*/  FFMA.FTZ R168, R135, -R168, R186 ;  /* 0x800000a887a87223 */ /* 0x000fe200000100ba */
[----:B------:R-:W-:Y:S01]  /*6db0*/  IADD3 R16, P1, R14, UR24, RZ ;  /* 0x000000180e107c10 */ /* 0x000fe2000ff3e0ff */
[----:B------:R-:W-:Y:S01]  /*6dc0*/  FFMA.FTZ R166, R129, -R166, R184 ;  /* 0x800000a681a67223 */ /* 0x000fe200000100b8 */
[----:B------:R-:W-:Y:S01]  /*6dd0*/  FFMA.FTZ R165, R134, -R165, R195 ;  /* 0x800000a586a57223 */ /* 0x000fe200000100c3 */
[----:B------:R-:W-:Y:S01]  /*6de0*/  FFMA.FTZ R163, R130, -R163, R197 ;  /* 0x800000a382a37223 */ /* 0x000fe200000100c5 */
[----:B------:R-:W-:Y:S01]  /*6df0*/  FFMA.FTZ R164, R133, -R164, R198 ;  /* 0x800000a485a47223 */ /* 0x000fe200000100c6 */
[----:B------:R-:W-:Y:S01]  /*6e00*/  FMUL.FTZ R247, R90, R191 ;  /* 0x000000bf5af77220 */ /* 0x000fe20000410000 */
[----:B------:R-:W-:Y:S01]  /*6e10*/  FMUL.FTZ R243, R93, R194 ;  /* 0x000000c25df37220 */ /* 0x000fe20000410000 */
[C---:B------:R-:W-:Y:S01]  /*6e20*/  IADD3 R191, R120.reuse, 0x40, RZ ;  /* 0x0000004078bf7810 */ /* 0x040fe20007ffe0ff */
[----:B------:R-:W-:Y:S01]  /*6e30*/  FMUL.FTZ R245, R91, R192 ;  /* 0x000000c05bf57220 */ /* 0x000fe20000410000 */
[----:B------:R-:W-:Y:S01]  /*6e40*/  IADD3 R225, R120, 0x380, RZ ;  /* 0x0000038078e17810 */ /* 0x000fe20007ffe0ff */
[----:B------:R-:W-:Y:S01]  /*6e50*/  FMUL.FTZ R187, R84, R187 ;  /* 0x000000bb54bb7220 */ /* 0x000fe20000410000 */
[----:B------:R-:W-:Y:S01]  /*6e60*/  IADD3 R227, R120, 0x3c0, RZ ;  /* 0x000003c078e37810 */ /* 0x000fe20007ffe0ff */
[----:B------:R-:W-:Y:S01]  /*6e70*/  FMUL.FTZ R189, R85, R189 ;  /* 0x000000bd55bd7220 */ /* 0x000fe20000410000 */
[-C--:B------:R-:W-:Y:S01]  /*6e80*/  LEA.HI.SX32 R224, R225, R120.reuse, 0x1b ;  /* 0x00000078e1e07211 */ /* 0x080fe200078fdaff */
[----:B------:R-:W-:Y:S01]  /*6e90*/  FFMA.FTZ R161, R132, -R161, R199 ;  /* 0x800000a184a17223 */ /* 0x000fe200000100c7 */
[----:B------:R-:W-:Y:S01]  /*6ea0*/  LEA.HI.SX32 R226, R227, R120, 0x1b ;  /* 0x00000078e3e27211 */ /* 0x000fe200078fdaff */
[----:B------:R-:W-:Y:S01]  /*6eb0*/  FMUL.FTZ R251, R88, R190 ;  /* 0x000000be58fb7220 */ /* 0x000fe20000410000 */
[----:B------:R-:W-:Y:S01]  /*6ec0*/  FMUL.FTZ R188, R86, R188 ;  /* 0x000000bc56bc7220 */ /* 0x000fe20000410000 */
[----:B------:R-:W-:Y:S01]  /*6ed0*/  FMUL.FTZ R186, R82, R186 ;  /* 0x000000ba52ba7220 */ /* 0x000fe20000410000 */
[----:B------:R-:W-:Y:S01]  /*6ee0*/  FMUL.FTZ R195, R79, R195 ;  /* 0x000000c34fc37220 */ /* 0x000fe20000410000 */
[----:B------:R-:W-:Y:S01]  /*6ef0*/  FMUL.FTZ R197, R78, R197 ;  /* 0x000000c54ec57220 */ /* 0x000fe20000410000 */
[----:B------:R-:W-:Y:S01]  /*6f00*/  FMUL.FTZ R199, R75, R199 ;  /* 0x000000c74bc77220 */ /* 0x000fe20000410000 */
[----:B------:R-:W-:Y:S01]  /*6f10*/  BSSY B0, `(.L_x_6729) ;  /* 0x00000c5000007945 */ /* 0x000fe20003800000 */
[----:B0-----:R-:W-:-:S04]  /*6f20*/  FFMA.FTZ R41, R41, R25, R218 ;  /* 0x0000001929297223 */ /* 0x001fc800000100da */
        /* <DEDUP_REMOVED lines=9> */
[----:B------:R-:W-:Y:S01]  /*6fc0*/  FMUL.FTZ R217, R145, R216 ;  /* 0x000000d891d97220 */ /* 0x000fe20000410000 */
[----:B------:R-:W-:Y:S02]  /*6fd0*/  FFMA.FTZ R183, R183, R24, R210 ;  /* 0x00000018b7b77223 */ /* 0x000fe400000100d2 */
[----:B------:R-:W-:Y:S01]  /*6fe0*/  IMAD.WIDE.U32 R22, R23, UR12, R12 ;  /* 0x0000000c17167c25 */ /* 0x000fe2000f8e000c */
[----:B------:R-:W-:-:S03]  /*6ff0*/  LEA R12, P0, R14, UR26, 0x2 ;  /* 0x0000001a0e0c7c11 */ /* 0x000fc6000f8010ff */
[----:B------:R-:W-:Y:S01]  /*7000*/  FFMA.FTZ R185, R206, R183, R185 ;  /* 0x000000b7ceb97223 */ /* 0x000fe200000100b9 */
[----:B------:R-:W-:Y:S01]  /*7010*/  FMUL.FTZ R214, R183, R108 ;  /* 0x0000006cb7d67220 */ /* 0x000fe20000410000 */
[----:B------:R-:W-:Y:S01]  /*7020*/  FMUL.FTZ R215, R144, R223 ;  /* 0x000000df90d77220 */ /* 0x000fe20000410000 */
[----:B------:R-:W-:Y:S01]  /*7030*/  LEA.HI.X R13, R14, UR27, R17, 0x2, P0 ;  /* 0x0000001b0e0d7c11 */ /* 0x000fe200080f1411 */
[----:B------:R-:W-:Y:S01]  /*7040*/  FFMA.FTZ R202, R202, R185, R209 ;  /* 0x000000b9caca7223 */ /* 0x000fe200000100d1 */
[----:B------:R-:W-:Y:S01]  /*7050*/  IADD3 R19, R23, UR45, RZ ;  /* 0x0000002d17137c10 */ /* 0x000fe2000fffe0ff */
[----:B------:R-:W-:Y:S01]  /*7060*/  FMUL.FTZ R23, R40, R97 ;  /* 0x0000006128177220 */ /* 0x000fe20000410000 */
[----:B------:R-:W-:Y:S01]  /*7070*/  LEA R14, P0, R22, UR28, 0x2 ;  /* 0x0000001c160e7c11 */ /* 0x000fe2000f8010ff */
[----:B------:R-:W-:Y:S01]  /*7080*/  FFMA.FTZ R206, R181, R202, R208 ;  /* 0x000000cab5ce7223 */ /* 0x000fe200000100d0 */
[----:B------:R-:W-:Y:S01]  /*7090*/  @!P3 LEA R209, R18, R117, 0x3 ;  /* 0x0000007512d1b211 */ /* 0x000fe200078e18ff */
[----:B------:R-:W-:Y:S01]  /*70a0*/  FMUL.FTZ R208, R27, R106 ;  /* 0x0000006a1bd07220 */ /* 0x000fe20000410000 */
[----:B------:R-:W-:Y:S01]  /*70b0*/  IADD3 R18, P2, R22, UR24, RZ ;  /* 0x0000001816127c10 */ /* 0x000fe2000ff5e0ff */
[----:B------:R-:W-:Y:S01]  /*70c0*/  FFMA.FTZ R207, R160, R206, R207 ;  /* 0x000000cea0cf7223 */ /* 0x000fe200000100cf */
[----:B------:R-:W-:Y:S01]  /*70d0*/  SHF.L.U32 R160, R120, 0x4, RZ ;  /* 0x0000000478a07819 */ /* 0x000fe200000006ff */
[----:B-1----:R0:W-:Y:S01]  /*70e0*/  @!P3 STS.64 [R209+0x3ec0], R20 ;  /* 0x003ec014d100b388 */ /* 0x0021e20000000a00 */
[----:B------:R-:W-:Y:S01]  /*70f0*/  LEA.HI.X R15, R22, UR29, R19, 0x2, P0 ;  /* 0x0000001d160f7c11 */ /* 0x000fe200080f1413 */
[----:B------:R-:W-:Y:S01]  /*7100*/  FFMA.FTZ R159, R159, R207, R204 ;  /* 0x000000cf9f9f7223 */ /* 0x000fe200000100cc */
[----:B------:R-:W-:Y:S01]  /*7110*/  LEA.HI.SX32 R22, R160, R160, 0x1b ;  /* 0x000000a0a0167211 */ /* 0x000fe200078fdaff */
[----:B------:R-:W-:Y:S01]  /*7120*/  FMUL.FTZ R181, R182, R103 ;  /* 0x00000067b6b57220 */ /* 0x000fe20000410000 */
[----:B------:R-:W-:Y:S01]  /*7130*/  FMUL.FTZ R210, R207, R110 ;  /* 0x0000006ecfd27220 */ /* 0x000fe20000410000 */
[----:B------:R-:W-:Y:S01]  /*7140*/  FFMA.FTZ R160, R0, R159, R205 ;  /* 0x0000009f00a07223 */ /* 0x000fe200000100cd */
[----:B------:R-:W-:Y:S01]  /*7150*/  FFMA.FTZ R0, R123, -R180, R196 ;  /* 0x800000b47b007223 */ /* 0x000fe200000100c4 */
[----:B------:R-:W-:Y:S01]  /*7160*/  LEA R22, R22, R117, 0x2 ;  /* 0x0000007516167211 */ /* 0x000fe200078e10ff */
[----:B------:R-:W-:Y:S01]  /*7170*/  FMUL.FTZ R205, R142, R23 ;  /* 0x000000178ecd7220 */ /* 0x000fe20000410000 */
[----:B------:R-:W-:Y:S01]  /*7180*/  FFMA.FTZ R156, R156, R160, R203 ;  /* 0x000000a09c9c7223 */ /* 0x000fe200000100cb */
[----:B------:R-:W-:Y:S01]  /*7190*/  FMUL.FTZ R180, R159, R104 ;  /* 0x000000689fb47220 */ /* 0x000fe20000410000 */
[----:B0-----:R-:W-:Y:S01]  /*71a0*/  FMUL.FTZ R209, R143, R208 ;  /* 0x000000d08fd17220 */ /* 0x001fe20000410000 */
        /* <DEDUP_REMOVED lines=9> */
[----:B------:R-:W-:Y:S01]  /*7240*/  FFMA.FTZ R21, R0, R20, RZ ;  /* 0x0000001400157223 */ /* 0x000fe200000100ff */
[----:B------:R-:W-:Y:S01]  /*7250*/  FMUL.FTZ R219, R147, R214 ;  /* 0x000000d693db7220 */ /* 0x000fe20000410000 */
[----:B------:R2:W-:Y:S01]  /*7260*/  STS [R22+0x10b8], R211 ;  /* 0x0010b8d316007388 */ /* 0x0005e20000000800 */
[----:B------:R-:W-:Y:S01]  /*7270*/  IADD3.X R17, R17, UR25, RZ, P1, !PT ;  /* 0x0000001911117c10 */ /* 0x000fe20008ffe4ff */
[----:B0-----:R-:W-:Y:S01]  /*7280*/  FMUL.FTZ R205, R160, R111 ;  /* 0x0000006fa0cd7220 */ /* 0x001fe20000410000 */
[----:B------:R-:W-:Y:S01]  /*7290*/  FFMA.FTZ R21, R178, R203, R21 ;  /* 0x000000cbb2157223 */ /* 0x000fe20000010015 */
[----:B------:R0:W-:Y:S01]  /*72a0*/  STS [R22+0x10bc], R213 ;  /* 0x0010bcd516007388 */ /* 0x0001e20000000800 */
[----:B------:R-:W-:Y:S01]  /*72b0*/  IADD3.X R19, R19, UR25, RZ, P2, !PT ;  /* 0x0000001913137c10 */ /* 0x000fe200097fe4ff */
[----:B-1----:R-:W-:Y:S01]  /*72c0*/  FMUL.FTZ R209, R206, R101 ;  /* 0x00000065ced17220 */ /* 0x002fe20000410000 */
[----:B------:R-:W-:Y:S01]  /*72d0*/  FFMA.FTZ R158, R176, R205, R21 ;  /* 0x000000cdb09e7223 */ /* 0x000fe20000010015 */
[----:B------:R1:W-:Y:S01]  /*72e0*/  STS [R22+0x10a8], R215 ;  /* 0x0010a8d716007388 */ /* 0x0003e20000000800 */
[----:B--2---:R-:W-:-:S02]  /*72f0*/  FMUL.FTZ R211, R202, R109 ;  /* 0x0000006dcad37220 */ /* 0x004fc40000410000 */
[----:B------:R-:W-:Y:S01]  /*7300*/  FFMA.FTZ R158, R179, R180, R158 ;  /* 0x000000b4b39e7223 */ /* 0x000fe2000001009e */
[----:B------:R2:W-:Y:S01]  /*7310*/  STS [R22+0x10ac], R217 ;  /* 0x0010acd916007388 */ /* 0x0005e20000000800 */
[----:B0-----:R-:W-:Y:S02]  /*7320*/  FMUL.FTZ R213, R24, R99 ;  /* 0x0000006318d57220 */ /* 0x001fe40000410000 */
[----:B------:R-:W-:Y:S01]  /*7330*/  FFMA.FTZ R21, R177, R210, R158 ;  /* 0x000000d2b1157223 */ /* 0x000fe2000001009e */
[----:B------:R0:W-:Y:S01]  /*7340*/  STS [R22+0x10a0], R219 ;  /* 0x0010a0db16007388 */ /* 0x0001e20000000800 */
[----:B------:R-:W-:Y:S02]  /*7350*/  FMUL.FTZ R221, R146, R213 ;  /* 0x000000d592dd7220 */ /* 0x000fe40000410000 */
[----:B------:R-:W-:Y:S01]  /*7360*/  FFMA.FTZ R21, R174, R209, R21 ;  /* 0x000000d1ae157223 */ /* 0x000fe20000010015 */
[----:B-1----:R-:W-:Y:S01]  /*7370*/  FMUL.FTZ R215, R148, R211 ;  /* 0x000000d394d77220 */ /* 0x002fe20000410000 */
[----:B--2---:R-:W-:-:S02]  /*7380*/  FMUL.FTZ R217, R149, R212 ;  /* 0x000000d495d97220 */ /* 0x004fc40000410000 */
[----:B------:R-:W-:Y:S01]  /*7390*/  FFMA.FTZ R158, R172, R211, R21 ;  /* 0x000000d3ac9e7223 */ /* 0x000fe20000010015 */
[----:B------:R1:W-:Y:S01]  /*73a0*/  STS [R22+0x10a4], R221 ;  /* 0x0010a4dd16007388 */ /* 0x0003e20000000800 */
[----:B------:R-:W-:Y:S01]  /*73b0*/  FMUL.FTZ R211, R151, R210 ;  /* 0x000000d297d37220 */ /* 0x000fe20000410000 */
[----:B0-----:R-:W-:Y:S01]  /*73c0*/  IADD3 R219, R120, 0x2c0, RZ ;  /* 0x000002c078db7810 */ /* 0x001fe20007ffe0ff */
[----:B------:R-:W-:Y:S01]  /*73d0*/  FFMA.FTZ R158, R175, R212, R158 ;  /* 0x000000d4af9e7223 */ /* 0x000fe2000001009e */
[----:B------:R0:W-:Y:S02]  /*73e0*/  STS [R22+0x109c], R217 ;  /* 0x00109cd916007388 */ /* 0x0001e40000000800 */
[----:B------:R-:W-:Y:S01]  /*73f0*/  LEA.HI.SX32 R218, R219, R120, 0x1b ;  /* 0x00000078dbda7211 */ /* 0x000fe200078fdaff */
[----:B------:R-:W-:Y:S01]  /*7400*/  FFMA.FTZ R21, R173, R214, R158 ;  /* 0x000000d6ad157223 */ /* 0x000fe2000001009e */
[----:B------:R2:W-:Y:S03]  /*7410*/  STS [R22+0x1098], R215 ;  /* 0x001098d716007388 */ /* 0x0005e60000000800 */
[----:B-1----:R-:W-:Y:S01]  /*7420*/  FFMA.FTZ R221, R168, R213, R21 ;  /* 0x000000d5a8dd7223 */ /* 0x002fe20000010015 */
[----:B------:R-:W-:Y:S01]  /*7430*/  FMUL.FTZ R213, R150, R209 ;  /* 0x000000d196d57220 */ /* 0x000fe20000410000 */
[----:B------:R-:W-:Y:S01]  /*7440*/  FMUL.FTZ R209, R152, R205 ;  /* 0x000000cd98d17220 */ /* 0x000fe20000410000 */
[----:B------:R-:W-:Y:S01]  /*7450*/  FMUL.FTZ R205, R154, R203 ;  /* 0x000000cb9acd7220 */ /* 0x000fe20000410000 */
[----:B------:R-:W-:Y:S01]  /*7460*/  FMUL.FTZ R21, R153, R180 ;  /* 0x000000b499157220 */ /* 0x000fe20000410000 */
[----:B------:R-:W-:Y:S01]  /*7470*/  FMUL.FTZ R203, R155, R20 ;  /* 0x000000149bcb7220 */ /* 0x000fe20000410000 */
[----:B------:R-:W-:Y:S01]  /*7480*/  FFMA.FTZ R158, R166, R223, R221 ;  /* 0x000000dfa69e7223 */ /* 0x000fe200000100dd */
[----:B------:R-:W-:Y:S01]  /*7490*/  STS [R22+0x1094], R213 ;  /* 0x001094d516007388 */ /* 0x000fe20000000800 */
[----:B------:R-:W-:-:S02]  /*74a0*/  LEA.HI.SX32 R20, R157, R120, 0x1b ;  /* 0x000000789d147211 */ /* 0x000fc400078fdaff */
[----:B------:R-:W-:Y:S01]  /*74b0*/  FFMA.FTZ R158, R165, R216, R158 ;  /* 0x000000d8a59e7223 */ /* 0x000fe2000001009e */
[----:B------:R1:W-:Y:S01]  /*74c0*/  STS [R22+0x1090], R211 ;  /* 0x001090d316007388 */ /* 0x0003e20000000800 */
[C---:B0-----:R-:W-:Y:S02]  /*74d0*/  IADD3 R217, R120.reuse, 0x280, RZ ;  /* 0x0000028078d97810 */ /* 0x041fe40007ffe0ff */
[----:B--2---:R-:W-:Y:S01]  /*74e0*/  FFMA.FTZ R215, R163, R208, R158 ;  /* 0x000000d0a3d77223 */ /* 0x004fe2000001009e */
[----:B------:R0:W-:Y:S01]  /*74f0*/  STS [R22+0x108c], R21 ;  /* 0x00108c1516007388 */ /* 0x0001e20000000800 */
[----:B------:R-:W-:Y:S02]  /*7500*/  IADD3 R221, R120, 0x300, RZ ;  /* 0x0000030078dd7810 */ /* 0x000fe40007ffe0ff */
[----:B------:R-:W-:Y:S01]  /*7510*/  FFMA.FTZ R214, R164, R23, R215 ;  /* 0x00000017a4d67223 */ /* 0x000fe200000100d7 */
[----:B------:R2:W-:Y:S01]  /*7520*/  STS [R22+0x1088], R209 ;  /* 0x001088d116007388 */ /* 0x0005e20000000800 */
[----:B------:R-:W-:Y:S01]  /*7530*/  FMUL.FTZ R23, R94, R193 ;  /* 0x000000c15e177220 */ /* 0x000fe20000410000 */
[----:B-1----:R-:W-:-:S02]  /*7540*/  IADD3 R211, R120, 0x180, RZ ;  /* 0x0000018078d37810 */ /* 0x002fc40007ffe0ff */
[----:B------:R1:W-:Y:S01]  /*7550*/  STS [R22+0x1084], R205 ;  /* 0x001084cd16007388 */ /* 0x0003e20000000800 */
[C---:B------:R-:W-:Y:S01]  /*7560*/  IADD3 R213, R120.reuse, 0x1c0, RZ ;  /* 0x000001c078d57810 */ /* 0x040fe20007ffe0ff */
[----:B0-----:R-:W-:Y:S01]  /*7570*/  FMUL.FTZ R21, R95, R196 ;  /* 0x000000c45f157220 */ /* 0x001fe20000410000 */
[C---:B------:R-:W-:Y:S01]  /*7580*/  IADD3 R215, R120.reuse, 0x240, RZ ;  /* 0x0000024078d77810 */ /* 0x040fe20007ffe0ff */
[----:B------:R0:W-:Y:S01]  /*7590*/  STS [R22+0x1080], R203 ;  /* 0x001080cb16007388 */ /* 0x0001e20000000800 */
[C---:B------:R-:W-:Y:S02]  /*75a0*/  IADD3 R193, R120.reuse, 0x80, RZ ;  /* 0x0000008078c17810 */ /* 0x040fe40007ffe0ff */
[C---:B--2---:R-:W-:Y:S02]  /*75b0*/  IADD3 R209, R120.reuse, 0x140, RZ ;  /* 0x0000014078d17810 */ /* 0x044fe40007ffe0ff */
[C---:B------:R-:W-:Y:S02]  /*75c0*/  IADD3 R223, R120.reuse, 0x340, RZ ;  /* 0x0000034078df7810 */ /* 0x040fe40007ffe0ff */
[----:B-1----:R-:W-:-:S02]  /*75d0*/  IADD3 R205, R120, 0xc0, RZ ;  /* 0x000000c078cd7810 */ /* 0x002fc40007ffe0ff */
[-C--:B------:R-:W-:Y:S02]  /*75e0*/  LEA.HI.SX32 R194, R209, R120.reuse, 0x1b ;  /* 0x00000078d1c27211 */ /* 0x080fe400078fdaff */
[----:B0-----:R-:W-:Y:S02]  /*75f0*/  IADD3 R203, R120, 0x100, RZ ;  /* 0x0000010078cb7810 */ /* 0x001fe40007ffe0ff */
[-C--:B------:R-:W-:Y:S02]  /*7600*/  LEA.HI.SX32 R196, R211, R120.reuse, 0x1b ;  /* 0x00000078d3c47211 */ /* 0x080fe400078fdaff */
[----:B------:R-:W-:Y:S01]  /*7610*/  LEA R157, R20, R117, 0x2 ;  /* 0x00000075149d7211 */ /* 0x000fe200078e10ff */
[----:B------:R-:W-:Y:S01]  /*7620*/  BAR.SYNC.DEFER_BLOCKING 0x0 ;  /* 0x0000000000007b1d */ /* 0x000fe20000010000 */
        /* <DEDUP_REMOVED lines=31> */
[----:B------:R-:W-:Y:S02]  /*7820*/  LEA R212, R226, R117, 0x2 ;  /* 0x00000075e2d47211 */ /* 0x000fe400078e10ff */
[----:B------:R-:W-:Y:S01]  /*7830*/  IADD3 R20, R167, -UR4, RZ ;  /* 0x80000004a7147c10 */ /* 0x000fe2000fffe0ff */
        /* <DEDUP_REMOVED lines=12> */
[----:B-1----:R-:W-:-:S03]  /*7900*/  LEA R243, R20, 0xfffffc00, 0xa ;  /* 0xfffffc0014f37811 */ /* 0x002fc600078e50ff */
[----:B------:R1:W-:Y:S01]  /*7910*/  STS [R22+0x2104], R23 ;  /* 0x0021041716007388 */ /* 0x0003e20000000800 */
[----:B--2---:R-:W-:Y:S01]  /*7920*/  FFMA.FTZ R187, R131, -R162, R200 ;  /* 0x800000a283bb7223 */ /* 0x004fe200000100c8 */
[----:B------:R-:W-:Y:S02]  /*7930*/  IADD3 R162, -R243, UR54, -R120 ;  /* 0x00000036f3a27c10 */ /* 0x000fe4000fffe978 */
[----:B------:R2:W-:Y:S01]  /*7940*/  STS [R22+0x211c], R189 ;  /* 0x00211cbd16007388 */ /* 0x0005e20000000800 */
[----:B---3--:R-:W-:Y:S01]  /*7950*/  FMUL.FTZ R21, R80, R184 ;  /* 0x000000b850157220 */ /* 0x008fe20000410000 */
[----:B------:R-:W-:Y:S02]  /*7960*/  ISETP.GE.AND P0, PT, R162, 0x1, PT ;  /* 0x00000001a200780c */ /* 0x000fe40003f06270 */
[----:B------:R3:W-:Y:S01]  /*7970*/  STS [R22+0x210c], R245 ;  /* 0x00210cf516007388 */ /* 0x0007e20000000800 */
[----:B------:R-:W-:Y:S01]  /*7980*/  IADD3 R184, -R167, UR4, RZ ;  /* 0x00000004a7b87c10 */ /* 0x000fe2000fffe1ff */
[----:B-1----:R-:W-:-:S02]  /*7990*/  FMUL.FTZ R23, R77, R198 ;  /* 0x000000c64d177220 */ /* 0x002fc40000410000 */
[----:B------:R3:W-:Y:S01]  /*79a0*/  STS [R22+0x2110], R247 ;  /* 0x002110f716007388 */ /* 0x0007e20000000800 */
[----:B--2---:R-:W-:-:S03]  /*79b0*/  FMUL.FTZ R189, R76, R200 ;  /* 0x000000c84cbd7220 */ /* 0x004fc60000410000 */
        /* <DEDUP_REMOVED lines=10> */
[----:B0---4-:R-:W-:Y:S05]  /*7a60*/  @!P0 BRA `(.L_x_6730) ;  /* 0x00000000003c8947 */ /* 0x011fea0003800000 */
[----:B---3--:R-:W0:Y:S01]  /*7a70*/  LDS R189, [R216+0x2100] ;  /* 0x00210000d8bd7984 */ /* 0x008e220000000800 */
[----:B------:R-:W-:Y:S02]  /*7a80*/  IMAD R20, R34, UR56, RZ ;  /* 0x0000003822147c24 */ /* 0x000fe4000f8e02ff */
[----:B------:R-:W-:Y:S02]  /*7a90*/  IMAD R22, R38, UR56, RZ ;  /* 0x0000003826167c24 */ /* 0x000fe4000f8e02ff */
[----:B------:R-:W-:-:S04]  /*7aa0*/  IMAD.WIDE.U32 R16, R34, UR5, R16 ;  /* 0x0000000522107c25 */ /* 0x000fc8000f8e0010 */
[----:B------:R-:W-:Y:S01]  /*7ab0*/  IMAD R21, R35, UR5, R20 ;  /* 0x0000000523157c24 */ /* 0x000fe2000f8e0214 */
[----:B------:R-:W-:Y:S01]  /*7ac0*/  LEA R20, P0, R16, UR26, 0x2 ;  /* 0x0000001a10147c11 */ /* 0x000fe2000f8010ff */
[----:B------:R-:W-:-:S03]  /*7ad0*/  IMAD.WIDE.U32 R18, R38, UR5, R18 ;  /* 0x0000000526127c25 */ /* 0x000fc6000f8e0012 */
[----:B------:R-:W-:Y:S01]  /*7ae0*/  IADD3 R21, R17, R21, RZ ;  /* 0x0000001511157210 */ /* 0x000fe20007ffe0ff */
[----:B------:R-:W-:Y:S01]  /*7af0*/  IMAD R23, R39, UR5, R22 ;  /* 0x0000000527177c24 */ /* 0x000fe2000f8e0216 */
[----:B------:R-:W-:Y:S02]  /*7b00*/  LEA R22, P1, R18, UR28, 0x2 ;  /* 0x0000001c12167c11 */ /* 0x000fe4000f8210ff */
[----:B------:R-:W-:Y:S02]  /*7b10*/  LEA.HI.X R21, R16, UR27, R21, 0x2, P0 ;  /* 0x0000001b10157c11 */ /* 0x000fe400080f1415 */
[----:B------:R-:W-:-:S03]  /*7b20*/  IADD3 R23, R19, R23, RZ ;  /* 0x0000001713177210 */ /* 0x000fc60007ffe0ff */
[----:B------:R1:W-:Y:S01]  /*7b30*/  REDG.E.ADD.F32.FTZ.RN.STRONG.GPU desc[UR22][R20.64], R249 ;  /* 0x000000f9140079a6 */ /* 0x0003e2000c10f396 */
[----:B------:R-:W-:-:S05]  /*7b40*/  LEA.HI.X R23, R18, UR29, R23, 0x2, P1 ;  /* 0x0000001d12177c11 */ /* 0x000fca00088f1417 */
[----:B0-----:R1:W-:Y:S02]  /*7b50*/  REDG.E.ADD.F32.FTZ.RN.STRONG.GPU desc[UR22][R22.64], R189 ;  /* 0x000000bd160079a6 */ /* 0x0013e4000c10f396 */
.L_x_6730:
[----:B------:R-:W-:Y:S05]  /*7b60*/  BSYNC B0 ;  /* 0x0000000000007941 */ /* 0x000fea0003800000 */
.L_x_6729:
[----:B------:R-:W-:Y:S01]  /*7b70*/  IMAD R17, R184, -0x400, RZ ;  /* 0xfffffc00b8117824 */ /* 0x000fe200078e02ff */
[----:B------:R-:W-:Y:S01]  /*7b80*/  USHF.L.U64.HI UR45, UR6, 0x2, UR7 ;  /* 0x00000002062d7899 */ /* 0x000fe20008010207 */
[----:B------:R-:W-:Y:S01]  /*7b90*/  ISETP.GE.AND P0, PT, R162, 0x41, PT ;  /* 0x00000041a200780c */ /* 0x000fe20003f06270 */
[----:B------:R-:W-:Y:S01]  /*7ba0*/  USHF.L.U32 UR44, UR6, 0x2, URZ ;  /* 0x00000002062c7899 */ /* 0x000fe2000800063f */
[----:B------:R-:W-:-:S04]  /*7bb0*/  IMAD.WIDE R12, R17, 0x4, R12 ;  /* 0x00000004110c7825 */ /* 0x000fc800078e020c */
[----:B------:R-:W-:Y:S01]  /*7bc0*/  FFMA.FTZ R214, R187, R181, R214 ;  /* 0x000000b5bbd67223 */ /* 0x000fe200000100d6 */
[----:B-1-3--:R-:W-:Y:S01]  /*7bd0*/  FMUL.FTZ R21, R161, R204 ;  /* 0x000000cca1157220 */ /* 0x00afe20000410000 */
[----:B------:R-:W-:Y:S01]  /*7be0*/  BSSY B0, `(.L_x_6731) ;  /* 0x0000011000007945 */ /* 0x000fe20003800000 */
[----:B------:R-:W-:Y:S01]  /*7bf0*/  IMAD R16, R34, UR45, RZ ;  /* 0x0000002d22107c24 */ /* 0x000fe2000f8e02ff */
[C---:B------:R-:W-:Y:S01]  /*7c00*/  ISETP.GE.AND P1, PT, R162.reuse, 0x81, PT ;  /* 0x00000081a200780c */ /* 0x040fe20003f26270 */
[----:B------:R-:W-:Y:S01]  /*7c10*/  IMAD.WIDE R14, R17, 0x4, R14 ;  /* 0x00000004110e7825 */ /* 0x000fe200078e020e */
[----:B------:R-:W-:-:S03]  /*7c20*/  ISETP.GE.AND P6, PT, R162, 0xc1, PT ;  /* 0x000000c1a200780c */ /* 0x000fc60003fc6270 */
[----:B------:R-:W-:-:S04]  /*7c30*/  IMAD.WIDE.U32 R12, R34, UR44, R12 ;  /* 0x0000002c220c7c25 */ /* 0x000fc8000f8e000c */
        /* <DEDUP_REMOVED lines=11> */
.L_x_6732:
[----:B------:R-:W-:Y:S05]  /*7cf0*/  BSYNC B0 ;  /* 0x0000000000007941 */ /* 0x000fea0003800000 */
.L_x_6731:
[----:B-12---:R1:W2:Y:S01]  /*7d00*/  LDS R17, [R180+0x2300] ;  /* 0x00230000b4117984 */ /* 0x0062a20000000800 */
[----:B------:R-:W-:Y:S04]  /*7d10*/  BSSY B0, `(.L_x_6733) ;  /* 0x0000004000007945 */ /* 0x000fe80003800000 */
[----:B------:R-:W-:Y:S05]  /*7d20*/  @!P1 BRA `(.L_x_6734) ;  /* 0x0000000000089947 */ /* 0x000fea0003800000 */
[----:B------:R3:W-:Y:S04]  /*7d30*/  REDG.E.ADD.F32.FTZ.RN.STRONG.GPU desc[UR22][R12.64+-0xe00], R215 ;  /* 0xfff200d70c0079a6 */ /* 0x0007e8000c10f396 */
[----:B--2---:R3:W-:Y:S02]  /*7d40*/  REDG.E.ADD.F32.FTZ.RN.STRONG.GPU desc[UR22][R14.64+-0xe00], R17 ;  /* 0xfff200110e0079a6 */ /* 0x0047e4000c10f396 */
.L_x_6734:
[----:B------:R-:W-:Y:S05]  /*7d50*/  BSYNC B0 ;  /* 0x0000000000007941 */ /* 0x000fea0003800000 */
.L_x_6733:
[----:B------:R-:W4:Y:S01]  /*7d60*/  LDS R191, [R191+0x2400] ;  /* 0x00240000bfbf7984 */ /* 0x000f220000000800 */
        /* <DEDUP_REMOVED lines=9> */
[----:B----4-:R0:W-:Y:S02]  /*7e00*/  REDG.E.ADD.F32.FTZ.RN.STRONG.GPU desc[UR22][R14.64+-0xd00], R191 ;  /* 0xfff300bf0e0079a6 */ /* 0x0101e4000c10f396 */
.L_x_6736:
[----:B------:R-:W-:Y:S05]  /*7e10*/  BSYNC B0 ;  /* 0x0000000000007941 */ /* 0x000fea0003800000 */
.L_x_6735:
[----:B--23--:R2:W3:Y:S01]  /*7e20*/  LDS R17, [R192+0x2500] ;  /* 0x00250000c0117984 */ /* 0x00c4e20000000800 */
[----:B------:R-:W-:Y:S04]  /*7e30*/  BSSY B0, `(.L_x_6737) ;  /* 0x0000004000007945 */ /* 0x000fe80003800000 */
[----:B------:R-:W-:Y:S05]  /*7e40*/  @!P1 BRA `(.L_x_6738) ;  /* 0x0000000000089947 */ /* 0x000fea0003800000 */
[----:B------:R0:W-:Y:S04]  /*7e50*/  REDG.E.ADD.F32.FTZ.RN.STRONG.GPU desc[UR22][R12.64+-0xc00], R219 ;  /* 0xfff400db0c0079a6 */ /* 0x0001e8000c10f396 */
[----:B---3--:R0:W-:Y:S02]  /*7e60*/  REDG.E.ADD.F32.FTZ.RN.STRONG.GPU desc[UR22][R14.64+-0xc00], R17 ;  /* 0xfff400110e0079a6 */ /* 0x0081e4000c10f396 */
.L_x_6738:
[----:B------:R-:W-:Y:S05]  /*7e70*/  BSYNC B0 ;  /* 0x0000000000007941 */ /* 0x000fea0003800000 */
.L_x_6737:
[----:B------:R-:W0:Y:S01]  /*7e80*/  LDS R193, [R193+0x2600] ;  /* 0x00260000c1c17984 */ /* 0x000e220000000800 */
[----:B------:R-:W-:Y:S04]  /*7e90*/  BSSY B0, `(.L_x_6739) ;  /* 0x0000004000007945 */ /* 0x000fe80003800000 */
[----:B------:R-:W-:Y:S05]  /*7ea0*/  @!P2 BRA `(.L_x_6740) ;  /* 0x000000000008a947 */ /* 0x000fea0003800000 */
[----:B------:R1:W-:Y:S04]  /*7eb0*/  REDG.E.ADD.F32.FTZ.RN.STRONG.GPU desc[UR22][R12.64+-0xb00], R221 ;  /* 0xfff500dd0c0079a6 */ /* 0x0003e8000c10f396 */
[----:B0-----:R1:W-:Y:S02]  /*7ec0*/  REDG.E.ADD.F32.FTZ.RN.STRONG.GPU desc[UR22][R14.64+-0xb00], R193 ;  /* 0xfff500c10e0079a6 */ /* 0x0013e4000c10f396 */
.L_x_6740:
[----:B------:R-:W-:Y:S05]  /*7ed0*/  BSYNC B0 ;  /* 0x0000000000007941 */ /* 0x000fea0003800000 */
.L_x_6739:
[----:B0--3--:R0:W3:Y:S01]  /*7ee0*/  LDS R17, [R194+0x2700] ;  /* 0x00270000c2117984 */ /* 0x0090e20000000800 */
[----:B------:R-:W-:Y:S04]  /*7ef0*/  BSSY B0, `(.L_x_6741) ;  /* 0x0000004000007945 */ /* 0x000fe80003800000 */
[----:B------:R-:W-:Y:S05]  /*7f00*/  @!P3 BRA `(.L_x_6742) ;  /* 0x000000000008b947 */ /* 0x000fea0003800000 */
[----:B------:R0:W-:Y:S04]  /*7f10*/  REDG.E.ADD.F32.FTZ.RN.STRONG.GPU desc[UR22][R12.64+-0xa00], R223 ;  /* 0xfff600df0c0079a6 */ /* 0x0001e8000c10f396 */
[----:B---3--:R0:W-:Y:S02]  /*7f20*/  REDG.E.ADD.F32.FTZ.RN.STRONG.GPU desc[UR22][R14.64+-0xa00], R17 ;  /* 0xfff600110e0079a6 */ /* 0x0081e4000c10f396 */
.L_x_6742:
[----:B------:R-:W-:Y:S05]  /*7f30*/  BSYNC B0 ;  /* 0x0000000000007941 */ /* 0x000fea0003800000 */
.L_x_6741:
[----:B0--3--:R0:W3:Y:S01]  /*7f40*/  LDS R17, [R196+0x2800] ;  /* 0x00280000c4117984 */ /* 0x0090e20000000800 */
[----:B------:R-:W-:Y:S04]  /*7f50*/  BSSY B0, `(.L_x_6743) ;  /* 0x0000004000007945 */ /* 0x000fe80003800000 */
[----:B------:R-:W-:Y:S05]  /*7f60*/  @!P4 BRA `(.L_x_6744) ;  /* 0x000000000008c947 */ /* 0x000fea0003800000 */
[----:B------:R0:W-:Y:S04]  /*7f70*/  REDG.E.ADD.F32.FTZ.RN.STRONG.GPU desc[UR22][R12.64+-0x900], R225 ;  /* 0xfff700e10c0079a6 */ /* 0x0001e8000c10f396 */
[----:B---3--:R0:W-:Y:S02]  /*7f80*/  REDG.E.ADD.F32.FTZ.RN.STRONG.GPU desc[UR22][R14.64+-0x900], R17 ;  /* 0xfff700110e0079a6 */ /* 0x0081e4000c10f396 */
.L_x_6744:
[----:B------:R-:W-:Y:S05]  /*7f90*/  BSYNC B0 ;  /* 0x0000000000007941 */ /* 0x000fea0003800000 */
.L_x_6743:
[----:B------:R-:W0:Y:S01]  /*7fa0*/  LDS R157, [R157+0x2900] ;  /* 0x002900009d9d7984 */ /* 0x000e220000000800 */
[----:B------:R-:W-:Y:S04]  /*7fb0*/  BSSY B0, `(.L_x_6745) ;  /* 0x0000004000007945 */ /* 0x000fe80003800000 */
[----:B------:R-:W-:Y:S05]  /*7fc0*/  @!P5 BRA `(.L_x_6746) ;  /* 0x000000000008d947 */ /* 0x000fea0003800000 */
[----:B------:R1:W-:Y:S04]  /*7fd0*/  REDG.E.ADD.F32.FTZ.RN.STRONG.GPU desc[UR22][R12.64+-0x800], R227 ;  /* 0xfff800e30c0079a6 */ /* 0x0003e8000c10f396 */
[----:B0-----:R1:W-:Y:S02]  /*7fe0*/  REDG.E.ADD.F32.FTZ.RN.STRONG.GPU desc[UR22][R14.64+-0x800], R157 ;  /* 0xfff8009d0e0079a6 */ /* 0x0013e4000c10f396 */
.L_x_6746:
[----:B------:R-:W-:Y:S05]  /*7ff0*/  BSYNC B0 ;  /* 0x0000000000007941 */ /* 0x000fea0003800000 */
.L_x_6745:
        /* <DEDUP_REMOVED lines=11> */
.L_x_6748:
[----:B------:R-:W-:Y:S05]  /*80b0*/  BSYNC B0 ;  /* 0x0000000000007941 */ /* 0x000fea0003800000 */
.L_x_6747:
[----:B------:R-:W0:Y:S01]  /*80c0*/  LDS R205, [R205+0x2b00] ;  /* 0x002b0000cdcd7984 */ /* 0x000e220000000800 */
[----:B------:R-:W-:Y:S04]  /*80d0*/  BSSY B0, `(.L_x_6749) ;  /* 0x0000004000007945 */ /* 0x000fe80003800000 */
[----:B------:R-:W-:Y:S05]  /*80e0*/  @!P1 BRA `(.L_x_6750) ;  /* 0x0000000000089947 */ /* 0x000fea0003800000 */
[----:B------:R1:W-:Y:S04]  /*80f0*/  REDG.E.ADD.F32.FTZ.RN.STRONG.GPU desc[UR22][R12.64+-0x600], R231 ;  /* 0xfffa00e70c0079a6 */ /* 0x0003e8000c10f396 */
[----:B0-----:R1:W-:Y:S02]  /*8100*/  REDG.E.ADD.F32.FTZ.RN.STRONG.GPU desc[UR22][R14.64+-0x600], R205 ;  /* 0xfffa00cd0e0079a6 */ /* 0x0013e4000c10f396 */
.L_x_6750:
[----:B------:R-:W-:Y:S05]  /*8110*/  BSYNC B0 ;  /* 0x0000000000007941 */ /* 0x000fea0003800000 */
.L_x_6749:
[----:B0--3--:R0:W3:Y:S01]  /*8120*/  LDS R17, [R208+0x2c00] ;  /* 0x002c0000d0117984 */ /* 0x0090e20000000800 */
[----:B------:R-:W-:Y:S04]  /*8130*/  BSSY B0, `(.L_x_6751) ;  /* 0x0000004000007945 */ /* 0x000fe80003800000 */
[----:B------:R-:W-:Y:S05]  /*8140*/  @!P2 BRA `(.L_x_6752) ;  /* 0x000000000008a947 */ /* 0x000fea0003800000 */
[----:B------:R0:W-:Y:S04]  /*8150*/  REDG.E.ADD.F32.FTZ.RN.STRONG.GPU desc[UR22][R12.64+-0x500], R233 ;  /* 0xfffb00e90c0079a6 */ /* 0x0001e8000c10f396 */
[----:B---3--:R0:W-:Y:S02]  /*8160*/  REDG.E.ADD.F32.FTZ.RN.STRONG.GPU desc[UR22][R14.64+-0x500], R17 ;  /* 0xfffb00110e0079a6 */ /* 0x0081e4000c10f396 */
.L_x_6752:
[----:B------:R-:W-:Y:S05]  /*8170*/  BSYNC B0 ;  /* 0x0000000000007941 */ /* 0x000fea0003800000 */
.L_x_6751:
[----:B------:R-:W0:Y:S01]  /*8180*/  LDS R209, [R209+0x2d00] ;  /* 0x002d0000d1d17984 */ /* 0x000e220000000800 */
[----:B------:R-:W-:Y:S04]  /*8190*/  BSSY B0, `(.L_x_6753) ;  /* 0x0000004000007945 */ /* 0x000fe80003800000 */
[----:B------:R-:W-:Y:S05]  /*81a0*/  @!P3 BRA `(.L_x_6754) ;  /* 0x000000000008b947 */ /* 0x000fea0003800000 */
[----:B------:R1:W-:Y:S04]  /*81b0*/  REDG.E.ADD.F32.FTZ.RN.STRONG.GPU desc[UR22][R12.64+-0x400], R235 ;  /* 0xfffc00eb0c0079a6 */ /* 0x0003e8000c10f396 */
[----:B0-----:R1:W-:Y:S02]  /*81c0*/  REDG.E.ADD.F32.FTZ.RN.STRONG.GPU desc[UR22][R14.64+-0x400], R209 ;  /* 0xfffc00d10e0079a6 */ /* 0x0013e4000c10f396 */
.L_x_6754:
[----:B------:R-:W-:Y:S05]  /*81d0*/  BSYNC B0 ;  /* 0x0000000000007941 */ /* 0x000fea0003800000 */
.L_x_6753:
[----:B0--3--:R0:W3:Y:S01]  /*81e0*/  LDS R17, [R210+0x2e00] ;  /* 0x002e0000d2117984 */ /* 0x0090e20000000800 */
[----:B------:R-:W-:Y:S04]  /*81f0*/  BSSY B0, `(.L_x_6755) ;  /* 0x0000004000007945 */ /* 0x000fe80003800000 */
[----:B------:R-:W-:Y:S05]  /*8200*/  @!P4 BRA `(.L_x_6756) ;  /* 0x000000000008c947 */ /* 0x000fea0003800000 */
[----:B------:R0:W-:Y:S04]  /*8210*/  REDG.E.ADD.F32.FTZ.RN.STRONG.GPU desc[UR22][R12.64+-0x300], R237 ;  /* 0xfffd00ed0c0079a6 */ /* 0x0001e8000c10f396 */
[----:B---3--:R0:W-:Y:S02]  /*8220*/  REDG.E.ADD.F32.FTZ.RN.STRONG.GPU desc[UR22][R14.64+-0x300], R17 ;  /* 0xfffd00110e0079a6 */ /* 0x0081e4000c10f396 */
.L_x_6756:
[----:B------:R-:W-:Y:S05]  /*8230*/  BSYNC B0 ;  /* 0x0000000000007941 */ /* 0x000fea0003800000 */
.L_x_6755:
[----:B------:R-:W0:Y:S01]  /*8240*/  LDS R211, [R211+0x2f00] ;  /* 0x002f0000d3d37984 */ /* 0x000e220000000800 */
[----:B------:R-:W-:Y:S04]  /*8250*/  BSSY B0, `(.L_x_6757) ;  /* 0x0000004000007945 */ /* 0x000fe80003800000 */
[----:B------:R-:W-:Y:S05]  /*8260*/  @!P5 BRA `(.L_x_6758) ;  /* 0x000000000008d947 */ /* 0x000fea0003800000 */
[----:B------:R1:W-:Y:S04]  /*8270*/  REDG.E.ADD.F32.FTZ.RN.STRONG.GPU desc[UR22][R12.64+-0x200], R239 ;  /* 0xfffe00ef0c0079a6 */ /* 0x0003e8000c10f396 */
[----:B0-----:R1:W-:Y:S02]  /*8280*/  REDG.E.ADD.F32.FTZ.RN.STRONG.GPU desc[UR22][R14.64+-0x200], R211 ;  /* 0xfffe00d30e0079a6 */ /* 0x0013e4000c10f396 */
.L_x_6758:
[----:B------:R-:W-:Y:S05]  /*8290*/  BSYNC B0 ;  /* 0x0000000000007941 */ /* 0x000fea0003800000 */
.L_x_6757:
[----:B0--3--:R0:W3:Y:S01]  /*82a0*/  LDS R17, [R212+0x3000] ;  /* 0x00300000d4117984 */ /* 0x0090e20000000800 */
[----:B------:R-:W-:Y:S04]  /*82b0*/  BSSY B0, `(.L_x_6759) ;  /* 0x0000004000007945 */ /* 0x000fe80003800000 */
[----:B------:R-:W-:Y:S05]  /*82c0*/  @!P6 BRA `(.L_x_6760) ;  /* 0x000000000008e947 */ /* 0x000fea0003800000 */
[----:B------:R0:W-:Y:S04]  /*82d0*/  REDG.E.ADD.F32.FTZ.RN.STRONG.GPU desc[UR22][R12.64+-0x100], R241 ;  /* 0xffff00f10c0079a6 */ /* 0x0001e8000c10f396 */
[----:B---3--:R0:W-:Y:S02]  /*82e0*/  REDG.E.ADD.F32.FTZ.RN.STRONG.GPU desc[UR22][R14.64+-0x100], R17 ;  /* 0xffff00110e0079a6 */ /* 0x0081e4000c10f396 */
.L_x_6760:
[----:B------:R-:W-:Y:S05]  /*82f0*/  BSYNC B0 ;  /* 0x0000000000007941 */ /* 0x000fea0003800000 */
.L_x_6759:
[----:B01----:R-:W0:Y:S01]  /*8300*/  SHFL.DOWN P0, R13, R16, 0x1, 0x1f ;  /* 0x08201f00100d7f89 */ /* 0x003e220000000000 */
[-C--:B------:R-:W-:Y:S01]  /*8310*/  FMUL.FTZ R12, R42, R41.reuse ;  /* 0x000000292a0c7220 */ /* 0x080fe20000410000 */
[----:B------:R-:W-:Y:S01]  /*8320*/  FMUL.FTZ R132, R132, R41 ;  /* 0x0000002984847220 */ /* 0x000fe20000410000 */
[----:B------:R-:W-:Y:S01]  /*8330*/  FMUL.FTZ R133, R133, R40 ;  /* 0x0000002885857220 */ /* 0x000fe20000410000 */
[----:B------:R-:W-:Y:S01]  /*8340*/  FMUL.FTZ R134, R134, R25 ;  /* 0x0000001986867220 */ /* 0x000fe20000410000 */
[----:B------:R-:W-:Y:S01]  /*8350*/  FMUL.FTZ R14, R161, R12 ;  /* 0x0000000ca10e7220 */ /* 0x000fe20000410000 */
[----:B------:R-:W-:Y:S01]  /*8360*/  FMUL.FTZ R12, R42, R182 ;  /* 0x000000b62a0c7220 */ /* 0x000fe20000410000 */
[-C--:B------:R-:W-:Y:S01]  /*8370*/  FMUL.FTZ R130, R130, R27.reuse ;  /* 0x0000001b82827220 */ /* 0x080fe20000410000 */
[----:B------:R-:W-:Y:S01]  /*8380*/  FFMA.FTZ R45, R134, R100, R45 ;  /* 0x00000064862d7223 */ /* 0x000fe2000001002d */
        /* <DEDUP_REMOVED lines=9> */
[-C--:B------:R-:W-:Y:S01]  /*8420*/  FMUL.FTZ R128, R128, R183.reuse ;  /* 0x000000b780807220 */ /* 0x080fe20000410000 */
[----:B------:R-:W-:Y:S01]  /*8430*/  FFMA.FTZ R143, R143, R130, R14 ;  /* 0x000000828f8f7223 */ /* 0x000fe2000001000e */
[----:B------:R-:W-:Y:S01]  /*8440*/  FMUL.FTZ R12, R165, R12 ;  /* 0x0000000ca50c7220 */ /* 0x000fe20000410000 */
[----:B------:R-:W-:Y:S01]  /*8450*/  FFMA.FTZ R47, R136, R102, R47 ;  /* 0x00000066882f7223 */ /* 0x000fe2000001002f */
[----:B------:R-:W-:Y:S01]  /*8460*/  FMUL.FTZ R137, R137, R206 ;  /* 0x000000ce89897220 */ /* 0x000fe20000410000 */
[----:B------:R-:W-:Y:S01]  /*8470*/  FMUL.FTZ R127, R127, R202 ;  /* 0x000000ca7f7f7220 */ /* 0x000fe20000410000 */
[----:B0-----:R-:W-:Y:S01]  /*8480*/  @P0 FADD R13, R16, R13 ;  /* 0x0000000d100d0221 */ /* 0x001fe20000000000 */
[----:B------:R-:W-:Y:S01]  /*8490*/  FFMA.FTZ R134, R145, R134, R12 ;  /* 0x0000008691867223 */ /* 0x000fe2000001000c */
[----:B------:R-:W-:Y:S01]  /*84a0*/  FMUL.FTZ R12, R42, R183 ;  /* 0x000000b72a0c7220 */ /* 0x000fe20000410000 */
[----:B------:R-:W-:Y:S01]  /*84b0*/  FFMA.FTZ R48, R137, R101, R48 ;  /* 0x0000006589307223 */ /* 0x000fe20000010030 */
[----:B------:R-:W-:Y:S01]  /*84c0*/  ISETP.NE.AND P1, PT, R118, RZ, PT ;  /* 0x000000ff7600720c */ /* 0x000fe20003f25270 */
[----:B------:R-:W0:Y:S01]  /*84d0*/  SHFL.DOWN P0, R18, R13, 0x2, 0x1f ;  /* 0x08401f000d127f89 */ /* 0x000e220000000000 */
[----:B------:R-:W-:Y:S01]  /*84e0*/  FMUL.FTZ R14, R173, R12 ;  /* 0x0000000cad0e7220 */ /* 0x000fe20000410000 */
[----:B------:R-:W-:Y:S01]  /*84f0*/  FMUL.FTZ R12, R42, R185 ;  /* 0x000000b92a0c7220 */ /* 0x000fe20000410000 */
[----:B------:R-:W-:Y:S01]  /*8500*/  ISETP.NE.AND P2, PT, R120, RZ, PT ;  /* 0x000000ff7800720c */ /* 0x000fe20003f45270 */
[----:B------:R-:W-:Y:S01]  /*8510*/  FMUL.FTZ R138, R138, R159 ;  /* 0x0000009f8a8a7220 */ /* 0x000fe20000410000 */
[----:B------:R-:W-:Y:S01]  /*8520*/  FFMA.FTZ R147, R147, R128, R14 ;  /* 0x0000008093937223 */ /* 0x000fe2000001000e */
[----:B------:R-:W-:Y:S01]  /*8530*/  FMUL.FTZ R12, R175, R12 ;  /* 0x0000000caf0c7220 */ /* 0x000fe20000410000 */
[----:B------:R-:W-:Y:S01]  /*8540*/  FMUL.FTZ R131, R131, R182 ;  /* 0x000000b683837220 */ /* 0x000fe20000410000 */
[-C--:B------:R-:W-:Y:S01]  /*8550*/  FMUL.FTZ R126, R126, R207.reuse ;  /* 0x000000cf7e7e7220 */ /* 0x080fe20000410000 */
[----:B------:R-:W-:Y:S01]  /*8560*/  FMUL.FTZ R125, R125, R160 ;  /* 0x000000a07d7d7220 */ /* 0x000fe20000410000 */
[----:B------:R-:W-:Y:S01]  /*8570*/  FFMA.FTZ R136, R149, R136, R12 ;  /* 0x0000008895887223 */ /* 0x000fe2000001000c */
[----:B------:R-:W-:Y:S01]  /*8580*/  FMUL.FTZ R12, R42, R207 ;  /* 0x000000cf2a0c7220 */ /* 0x000fe20000410000 */
[----:B------:R-:W-:Y:S01]  /*8590*/  FMUL.FTZ R139, R139, R156 ;  /* 0x0000009c8b8b7220 */ /* 0x000fe20000410000 */
[----:B------:R-:W-:Y:S01]  /*85a0*/  FFMA.FTZ R187, R140, R131, R187 ;  /* 0x000000838cbb7223 */ /* 0x000fe200000100bb */
[----:B------:R-:W-:Y:S01]  /*85b0*/  BSSY B0, `(.L_x_6761) ;  /* 0x0000051000007945 */ /* 0x000fe20003800000 */
[----:B------:R-:W-:Y:S01]  /*85c0*/  FMUL.FTZ R14, R177, R12 ;  /* 0x0000000cb10e7220 */ /* 0x000fe20000410000 */
[----:B------:R-:W-:Y:S01]  /*85d0*/  FMUL.FTZ R12, R42, R159 ;  /* 0x0000009f2a0c7220 */ /* 0x000fe20000410000 */
[----:B------:R-:W-:Y:S01]  /*85e0*/  FFMA.FTZ R43, R132, R98, R43 ;  /* 0x00000062842b7223 */ /* 0x000fe2000001002b */
[----:B------:R-:W-:Y:S01]  /*85f0*/  FFMA.FTZ R52, R131, R103, R52 ;  /* 0x0000006783347223 */ /* 0x000fe20000010034 */
[----:B------:R-:W-:Y:S01]  /*8600*/  FFMA.FTZ R14, R151, R126, R14 ;  /* 0x0000007e970e7223 */ /* 0x000fe2000001000e */
[----:B------:R-:W-:Y:S01]  /*8610*/  FMUL.FTZ R12, R179, R12 ;  /* 0x0000000cb30c7220 */ /* 0x000fe20000410000 */
[----:B------:R-:W-:Y:S01]  /*8620*/  FFMA.FTZ R44, R133, R97, R44 ;  /* 0x00000061852c7223 */ /* 0x000fe2000001002c */
[----:B------:R-:W-:Y:S01]  /*8630*/  FADD.FTZ R60, R187, R60 ;  /* 0x0000003cbb3c7221 */ /* 0x000fe20000010000 */
[----:B------:R-:W-:Y:S01]  /*8640*/  FFMA.FTZ R51, R130, R106, R51 ;  /* 0x0000006a82337223 */ /* 0x000fe20000010033 */
[----:B0-----:R-:W-:Y:S01]  /*8650*/  @P0 FADD R18, R13, R18 ;  /* 0x000000120d120221 */ /* 0x001fe20000000000 */
[----:B------:R-:W-:Y:S01]  /*8660*/  FMUL.FTZ R13, R42, R40 ;  /* 0x000000282a0d7220 */ /* 0x000fe20000410000 */
[----:B------:R-:W-:Y:S01]  /*8670*/  FFMA.FTZ R153, R153, R138, R12 ;  /* 0x0000008a99997223 */ /* 0x000fe2000001000c */
[----:B------:R-:W-:Y:S01]  /*8680*/  FMUL.FTZ R12, R123, R201 ;  /* 0x000000c97b0c7220 */ /* 0x000fe20000410000 */
[----:B------:R-:W-:Y:S01]  /*8690*/  FADD.FTZ R62, R143, R62 ;  /* 0x0000003e8f3e7221 */ /* 0x000fe20000010000 */
[----:B---3--:R-:W0:Y:S01]  /*86a0*/  SHFL.DOWN P0, R17, R18, 0x4, 0x1f ;  /* 0x08801f0012117f89 */ /* 0x008e220000000000 */
[----:B------:R-:W-:Y:S01]  /*86b0*/  FMUL.FTZ R13, R164, R13 ;  /* 0x0000000da40d7220 */ /* 0x000fe20000410000 */
[----:B------:R-:W-:Y:S01]  /*86c0*/  FFMA.FTZ R54, R129, R107, R54 ;  /* 0x0000006b81367223 */ /* 0x000fe20000010036 */
[----:B------:R-:W-:Y:S01]  /*86d0*/  FADD.FTZ R63, R134, R63 ;  /* 0x0000003f863f7221 */ /* 0x000fe20000010000 */
[----:B------:R-:W-:Y:S01]  /*86e0*/  FFMA.FTZ R46, R135, R99, R46 ;  /* 0x00000063872e7223 */ /* 0x000fe2000001002e */
[----:B------:R-:W-:Y:S01]  /*86f0*/  FFMA.FTZ R142, R142, R133, R13 ;  /* 0x000000858e8e7223 */ /* 0x000fe2000001000d */
[----:B------:R-:W-:Y:S01]  /*8700*/  FMUL.FTZ R13, R42, R26 ;  /* 0x0000001a2a0d7220 */ /* 0x000fe20000410000 */
[----:B------:R-:W-:Y:S01]  /*8710*/  FFMA.FTZ R53, R128, R108, R53 ;  /* 0x0000006c80357223 */ /* 0x000fe20000010035 */
[----:B------:R-:W-:Y:S01]  /*8720*/  FADD.FTZ R66, R147, R66 ;  /* 0x0000004293427221 */ /* 0x000fe20000010000 */
[----:B------:R-:W-:Y:S01]  /*8730*/  FADD.FTZ R61, R142, R61 ;  /* 0x0000003d8e3d7221 */ /* 0x000fe20000010000 */
[----:B------:R-:W-:Y:S01]  /*8740*/  FMUL.FTZ R15, R166, R13 ;  /* 0x0000000da60f7220 */ /* 0x000fe20000410000 */
[----:B------:R-:W-:Y:S01]  /*8750*/  FMUL.FTZ R13, R42, R24 ;  /* 0x000000182a0d7220 */ /* 0x000fe20000410000 */
[----:B------:R-:W-:Y:S01]  /*8760*/  FFMA.FTZ R56, R127, R109, R56 ;  /* 0x0000006d7f387223 */ /* 0x000fe20000010038 */
[----:B------:R-:W-:Y:S01]  /*8770*/  FADD.FTZ R67, R136, R67 ;  /* 0x0000004388437221 */ /* 0x000fe20000010000 */
[----:B------:R-:W-:Y:S01]  /*8780*/  FFMA.FTZ R15, R144, R129, R15 ;  /* 0x00000081900f7223 */ /* 0x000fe2000001000f */
[----:B------:R-:W-:Y:S01]  /*8790*/  FMUL.FTZ R13, R168, R13 ;  /* 0x0000000da80d7220 */ /* 0x000fe20000410000 */
[----:B------:R-:W-:Y:S01]  /*87a0*/  FFMA.FTZ R55, R126, R110, R55 ;  /* 0x0000006e7e377223 */ /* 0x000fe20000010037 */
[----:B------:R-:W-:Y:S01]  /*87b0*/  FFMA.FTZ R49, R138, R104, R49 ;  /* 0x000000688a317223 */ /* 0x000fe20000010031 */
[----:B------:R-:W-:Y:S01]  /*87c0*/  FADD.FTZ R64, R15, R64 ;  /* 0x000000400f407221 */ /* 0x000fe20000010000 */
[----:B------:R-:W-:Y:S01]  /*87d0*/  FFMA.FTZ R146, R146, R135, R13 ;  /* 0x0000008792927223 */ /* 0x000fe2000001000d */
[----:B------:R-:W-:Y:S01]  /*87e0*/  FMUL.FTZ R13, R42, R202 ;  /* 0x000000ca2a0d7220 */ /* 0x000fe20000410000 */
[----:B------:R-:W-:Y:S01]  /*87f0*/  FADD.FTZ R73, R14, R73 ;  /* 0x000000490e497221 */ /* 0x000fe20000010000 */
[----:B------:R-:W-:Y:S01]  /*8800*/  FFMA.FTZ R58, R125, R111, R58 ;  /* 0x0000006f7d3a7223 */ /* 0x000fe2000001003a */
[----:B------:R-:W-:Y:S01]  /*8810*/  FADD.FTZ R65, R146, R65 ;  /* 0x0000004192417221 */ /* 0x000fe20000010000 */
[----:B0-----:R-:W-:Y:S01]  /*8820*/  @P0 FADD R17, R18, R17 ;  /* 0x0000001112110221 */ /* 0x001fe20000000000 */
[----:B------:R-:W-:Y:S01]  /*8830*/  FMUL.FTZ R15, R172, R13 ;  /* 0x0000000dac0f7220 */ /* 0x000fe20000410000 */
[----:B------:R-:W-:Y:S01]  /*8840*/  FMUL.FTZ R13, R42, R206 ;  /* 0x000000ce2a0d7220 */ /* 0x000fe20000410000 */
[----:B------:R-:W-:Y:S01]  /*8850*/  FADD.FTZ R72, R153, R72 ;  /* 0x0000004899487221 */ /* 0x000fe20000010000 */
[----:B------:R-:W-:Y:S01]  /*8860*/  FFMA.FTZ R50, R139, R105, R50 ;  /* 0x000000698b327223 */ /* 0x000fe20000010032 */
[----:B------:R-:W0:Y:S01]  /*8870*/  SHFL.DOWN P0, R16, R17, 0x8, 0x1f ;  /* 0x09001f0011107f89 */ /* 0x000e220000000000 */
[----:B------:R-:W-:Y:S01]  /*8880*/  FMUL.FTZ R13, R174, R13 ;  /* 0x0000000dae0d7220 */ /* 0x000fe20000410000 */
[----:B------:R-:W-:Y:S01]  /*8890*/  FFMA.FTZ R15, R148, R127, R15 ;  /* 0x0000007f940f7223 */ /* 0x000fe2000001000f */
[----:B------:R-:W-:-:S02]  /*88a0*/  FFMA.FTZ R57, R12, R112, R57 ;  /* 0x000000700c397223 */ /* 0x000fc40000010039 */
[----:B------:R-:W-:Y:S01]  /*88b0*/  FFMA.FTZ R137, R150, R137, R13 ;  /* 0x0000008996897223 */ /* 0x000fe2000001000d */
[C---:B------:R-:W-:Y:S01]  /*88c0*/  FMUL.FTZ R13, R42.reuse, R160 ;  /* 0x000000a02a0d7220 */ /* 0x040fe20000410000 */
[----:B------:R-:W-:Y:S01]  /*88d0*/  FADD.FTZ R68, R15, R68 ;  /* 0x000000440f447221 */ /* 0x000fe20000010000 */
[----:B------:R-:W-:Y:S01]  /*88e0*/  FMUL.FTZ R15, R42, R156 ;  /* 0x0000009c2a0f7220 */ /* 0x000fe20000410000 */
[----:B------:R-:W-:-:S03]  /*88f0*/  FADD.FTZ R74, R137, R74 ;  /* 0x0000004a894a7221 */ /* 0x000fc60000010000 */
[----:B------:R-:W-:-:S04]  /*8900*/  FMUL.FTZ R15, R178, R15 ;  /* 0x0000000fb20f7220 */ /* 0x000fc80000410000 */
[----:B------:R-:W-:-:S04]  /*8910*/  FFMA.FTZ R15, R154, R139, R15 ;  /* 0x0000008b9a0f7223 */ /* 0x000fc8000001000f */
[----:B------:R-:W-:Y:S01]  /*8920*/  FADD.FTZ R70, R15, R70 ;  /* 0x000000460f467221 */ /* 0x000fe20000010000 */
[----:B0-----:R-:W-:Y:S01]  /*8930*/  @P0 FADD R16, R17, R16 ;  /* 0x0000001011100221 */ /* 0x001fe20000000000 */
[----:B------:R-:W-:Y:S01]  /*8940*/  FMUL.FTZ R17, R176, R13 ;  /* 0x0000000db0117220 */ /* 0x000fe20000410000 */
[----:B------:R-:W-:-:S03]  /*8950*/  FMUL.FTZ R13, R42, R201 ;  /* 0x000000c92a0d7220 */ /* 0x000fc60000410000 */
[----:B------:R-:W0:Y:S01]  /*8960*/  SHFL.DOWN P0, R19, R16, 0x10, 0x1f ;  /* 0x0a001f0010137f89 */ /* 0x000e220000000000 */
[----:B------:R-:W-:Y:S01]  /*8970*/  FMUL.FTZ R0, R0, R13 ;  /* 0x0000000d00007220 */ /* 0x000fe20000410000 */
[----:B------:R-:W-:-:S03]  /*8980*/  FFMA.FTZ R152, R152, R125, R17 ;  /* 0x0000007d98987223 */ /* 0x000fc60000010011 */
[----:B------:R-:W-:Y:S01]  /*8990*/  FFMA.FTZ R0, R155, R12, R0 ;  /* 0x0000000c9b007223 */ /* 0x000fe20000010000 */
[----:B------:R-:W-:-:S03]  /*89a0*/  FADD.FTZ R71, R152, R71 ;  /* 0x0000004798477221 */ /* 0x000fc60000010000 */
[----:B------:R-:W-:Y:S01]  /*89b0*/  FADD.FTZ R69, R0, R69 ;  /* 0x0000004500457221 */ /* 0x000fe20000010000 */
        /* <DEDUP_REMOVED lines=16> */
.L_x_6762:
[----:B------:R-:W-:Y:S05]  /*8ac0*/  BSYNC B0 ;  /* 0x0000000000007941 */ /* 0x000fea0003800000 */
.L_x_6761:
[----:B------:R-:W-:Y:S02]  /*8ad0*/  UIADD3 UR5, UR5, 0x1, URZ ;  /* 0x0000000105057890 */ /* 0x000fe4000fffe03f */
[----:B------:R-:W-:Y:S02]  /*8ae0*/  UIADD3 UR6, UP1, UR6, 0x1, URZ ;  /* 0x0000000106067890 */ /* 0x000fe4000ff3e03f */
[----:B------:R-:W-:Y:S02]  /*8af0*/  UISETP.GE.AND UP0, UPT, UR5, UR53, UPT ;  /* 0x000000350500728c */ /* 0x000fe4000bf06270 */
[----:B------:R-:W-:-:S04]  /*8b00*/  UIADD3.X UR7, URZ, UR7, URZ, UP1, !UPT ;  /* 0x000000073f077290 */ /* 0x000fc80008ffe43f */
[----:B------:R-:W-:-:S13]  /*8b10*/  PLOP3.LUT P0, PT, PT, PT, UP0, 0x80, 0x0 ;  /* 0x000000000000781c */ /* 0x000fda0003f0f008 */
[----:B------:R-:W-:Y:S05]  /*8b20*/  @!P0 BRA `(.L_x_6763) ;  /* 0xffffffc400948947 */ /* 0x000fea000383ffff */
.L_x_6719:
[----:B------:R-:W-:Y:S01]  /*8b30*/  BAR.SYNC.DEFER_BLOCKING 0x0 ;  /* 0x0000000000007b1d */ /* 0x000fe20000010000 */
[----:B------:R-:W-:Y:S02]  /*8b40*/  F2FP.BF16.F32.PACK_AB R43, R43, R52 ;  /* 0x000000342b2b723e */ /* 0x000fe400000010ff */
[----:B------:R-:W-:Y:S02]  /*8b50*/  F2FP.BF16.F32.PACK_AB R42, R44, R51 ;  /* 0x000000332c2a723e */ /* 0x000fe400000010ff */
[----:B------:R-:W-:Y:S01]  /*8b60*/  F2FP.BF16.F32.PACK_AB R41, R45, R54 ;  /* 0x000000362d29723e */ /* 0x000fe200000010ff */
[----:B------:R-:W-:Y:S01]  /*8b70*/  ULDC.64 UR26, c[0x0][0x388] ;  /* 0x0000e200001a7ab9 */ /* 0x000fe20000000a00 */
[----:B------:R-:W-:Y:S01]  /*8b80*/  F2FP.BF16.F32.PACK_AB R40, R46, R53 ;  /* 0x000000352e28723e */ /* 0x000fe200000010ff */
[----:B------:R-:W-:Y:S01]  /*8b90*/  ULDC.64 UR28, c[0x0][0x390] ;  /* 0x0000e400001c7ab9 */ /* 0x000fe20000000a00 */
[----:B------:R-:W3:Y:S04]  /*8ba0*/  LDG.E.128 R4, desc[UR22][R2.64] ;  /* 0x0000001602047981 */ /* 0x000ee8000c1e1d00 */
[----:B01----:R-:W5:Y:S01]  /*8bb0*/  LDG.E.128 R12, desc[UR22][R2.64+0x200] ;  /* 0x00020016020c7981 */ /* 0x003f62000c1e1d00 */
[----:B------:R-:W-:-:S02]  /*8bc0*/  UIMAD UR5, UR11, UR26, URZ ;  /* 0x0000001a0b0572a4 */ /* 0x000fc4000f8e023f */
[----:B------:R-:W-:Y:S02]  /*8bd0*/  UIMAD.WIDE.U32 UR6, UR10, UR26, UR24 ;  /* 0x0000001a0a0672a5 */ /* 0x000fe4000f8e0018 */
[----:B------:R-:W-:Y:S02]  /*8be0*/  UIMAD UR5, UR10, UR27, UR5 ;  /* 0x0000001b0a0572a4 */ /* 0x000fe4000f8e0205 */
[----:B------:R-:W-:Y:S02]  /*8bf0*/  UIMAD UR26, UR9, UR28, URZ ;  /* 0x0000001c091a72a4 */ /* 0x000fe4000f8e023f */
[----:B------:R-:W-:Y:S02]  /*8c00*/  UIADD3 UR7, UR7, UR5, URZ ;  /* 0x0000000507077290 */ /* 0x000fe4000fffe03f */
[----:B------:R-:W-:Y:S02]  /*8c10*/  UIMAD UR26, UR8, UR29, UR26 ;  /* 0x0000001d081a72a4 */ /* 0x000fe4000f8e021a */
[----:B------:R-:W-:-:S02]  /*8c20*/  UIMAD.WIDE.U32 UR6, UR8, UR28, UR6 ;  /* 0x0000001c080672a5 */ /* 0x000fc4000f8e0006 */
[----:B------:R-:W-:Y:S01]  /*8c30*/  UIADD3 UR16, UP1, UR16, -0x800, URZ ;  /* 0xfffff80010107890 */ /* 0x000fe2000ff3e03f */
[----:B------:R-:W-:Y:S01]  /*8c40*/  ULDC.64 UR28, c[0x0][0x3e0] ;  /* 0x0000f800001c7ab9 */ /* 0x000fe20000000a00 */
[----:B------:R-:W-:Y:S02]  /*8c50*/  UIADD3 UR7, UR7, UR26, URZ ;  /* 0x0000001a07077290 */ /* 0x000fe4000fffe03f */
[----:B------:R-:W-:Y:S01]  /*8c60*/  ULEA UR5, UP0, UR6, UR28, 0x1 ;  /* 0x0000001c06057291 */ /* 0x000fe2000f80083f */
[----:B------:R-:W-:Y:S01]  /*8c70*/  ULDC.64 UR26, c[0x0][0x3b0] ;  /* 0x0000ec00001a7ab9 */ /* 0x000fe20000000a00 */
[----:B------:R-:W-:Y:S02]  /*8c80*/  UIADD3 UR48, UP2, UR48, -0x800, URZ ;  /* 0xfffff80030307890 */ /* 0x000fe4000ff5e03f */
[----:B------:R-:W-:Y:S02]  /*8c90*/  ULEA.HI.X UR6, UR6, UR29, UR7, 0x1, UP0 ;  /* 0x0000001d06067291 */ /* 0x000fe400080f0c07 */
[----:B------:R-:W-:-:S02]  /*8ca0*/  UIADD3 UR50, UP3, UR50, -0x800, URZ ;  /* 0xfffff80032327890 */ /* 0x000fc4000ff7e03f */
[----:B------:R-:W-:Y:S02]  /*8cb0*/  UIADD3 UR18, UP4, UR18, -0x800, URZ ;  /* 0xfffff80012127890 */ /* 0x000fe4000ff9e03f */
[----:B------:R-:W-:Y:S02]  /*8cc0*/  UIADD3 UR14, UP5, UR14, -0x800, URZ ;  /* 0xfffff8000e0e7890 */ /* 0x000fe4000ffbe03f */
[----:B------:R-:W-:Y:S02]  /*8cd0*/  UIADD3 UR4, UR4, 0x1, URZ ;  /* 0x0000000104047890 */ /* 0x000fe4000fffe03f */
[----:B------:R-:W-:Y:S02]  /*8ce0*/  UIADD3.X UR17, UR17, -0x1, URZ, UP1, !UPT ;  /* 0xffffffff11117890 */ /* 0x000fe40008ffe43f */
[----:B------:R-:W-:Y:S02]  /*8cf0*/  UIADD3.X UR49, UR49, -0x1, URZ, UP2, !UPT ;  /* 0xffffffff31317890 */ /* 0x000fe400097fe43f */
[----:B------:R-:W-:-:S02]  /*8d00*/  UIADD3.X UR51, UR51, -0x1, URZ, UP3, !UPT ;  /* 0xffffffff33337890 */ /* 0x000fc40009ffe43f */
[----:B------:R-:W-:Y:S02]  /*8d10*/  UIADD3.X UR19, UR19, -0x1, URZ, UP4, !UPT ;  /* 0xffffffff13137890 */ /* 0x000fe4000a7fe43f */
[----:B------:R-:W-:Y:S01]  /*8d20*/  UIADD3.X UR15, UR15, -0x1, URZ, UP5, !UPT ;  /* 0xffffffff0f0f7890 */ /* 0x000fe2000affe43f */
[----:B---3--:R-:W-:Y:S04]  /*8d30*/  STS.128 [R114], R4 ;  /* 0x0000000472007388 */ /* 0x008fe80000000c00 */
[----:B-----5:R-:W-:Y:S01]  /*8d40*/  STS.128 [R114+0x200], R12 ;  /* 0x0002000c72007388 */ /* 0x020fe20000000c00 */
[----:B------:R-:W-:-:S03]  /*8d50*/  NOP ;  /* 0x0000000000007918 */ /* 0x000fc60000000000 */
[----:B------:R-:W0:Y:S04]  /*8d60*/  LDS.128 R8, [R113] ;  /* 0x0000000071087984 */ /* 0x000e280000000c00 */
[----:B------:R-:W1:Y:S01]  /*8d70*/  LDS.128 R4, [R113+0x10] ;  /* 0x0000100071047984 */ /* 0x000e620000000c00 */
[----:B------:R-:W-:Y:S06]  /*8d80*/  BAR.SYNC.DEFER_BLOCKING 0x0 ;  /* 0x0000000000007b1d */ /* 0x000fec0000010000 */
[----:B------:R-:W-:Y:S01]  /*8d90*/  STS.128 [R83+0x10], R40 ;  /* 0x0000102853007388 */ /* 0x000fe20000000c00 */
[----:B0-----:R-:W-:-:S02]  /*8da0*/  SHF.L.U32 R0, R8, 0x10, RZ ;  /* 0x0000001008007819 */ /* 0x001fc400000006ff */
[----:B------:R-:W-:Y:S02]  /*8db0*/  PRMT R8, R8, 0x7632, R8 ;  /* 0x0000763208087816 */ /* 0x000fe40000000008 */
[----:B------:R-:W-:Y:S01]  /*8dc0*/  SHF.L.U32 R16, R10, 0x10, RZ ;  /* 0x000000100a107819 */ /* 0x000fe200000006ff */
[--C-:B------:R-:W-:Y:S01]  /*8dd0*/  FADD.FTZ R17, R0, R119.reuse ;  /* 0x0000007700117221 */ /* 0x100fe20000010000 */
[----:B------:R-:W-:Y:S02]  /*8de0*/  SHF.L.U32 R8, R8, 0x10, RZ ;  /* 0x0000001008087819 */ /* 0x000fe400000006ff */
[----:B------:R-:W-:Y:S01]  /*8df0*/  SHF.L.U32 R0, R9, 0x10, RZ ;  /* 0x0000001009007819 */ /* 0x000fe200000006ff */
[--C-:B------:R-:W-:Y:S01]  /*8e00*/  FADD.FTZ R16, R16, R119.reuse ;  /* 0x0000007710107221 */ /* 0x100fe20000010000 */
[----:B------:R-:W-:Y:S01]  /*8e10*/  FSETP.GTU.FTZ.AND P6, PT, R17, 20, PT ;  /* 0x41a000001100780b */ /* 0x000fe20003fdc000 */
[--C-:B------:R-:W-:Y:S01]  /*8e20*/  FADD.FTZ R3, R8, R119.reuse ;  /* 0x0000007708037221 */ /* 0x100fe20000010000 */
[----:B------:R-:W-:Y:S01]  /*8e30*/  SHF.L.U32 R14, R11, 0x10, RZ ;  /* 0x000000100b0e7819 */ /* 0x000fe200000006ff */
[----:B------:R-:W-:Y:S01]  /*8e40*/  FADD.FTZ R2, R0, R119 ;  /* 0x0000007700027221 */ /* 0x000fe20000010000 */
[----:B------:R-:W-:-:S02]  /*8e50*/  FSETP.GTU.FTZ.AND P3, PT, R16, 20, PT ;  /* 0x41a000001000780b */ /* 0x000fc40003f7c000 */
[----:B------:R-:W-:Y:S01]  /*8e60*/  FSETP.GTU.FTZ.AND P4, PT, R3, 20, PT ;  /* 0x41a000000300780b */ /* 0x000fe20003f9c000 */
[----:B------:R-:W-:Y:S01]  /*8e70*/  FADD.FTZ R13, R14, R119 ;  /* 0x000000770e0d7221 */ /* 0x000fe20000010000 */
[----:B------:R-:W-:Y:S02]  /*8e80*/  FSETP.GTU.FTZ.AND P5, PT, R2, 20, PT ;  /* 0x41a000000200780b */ /* 0x000fe40003fbc000 */
[----:B-1----:R-:W-:Y:S02]  /*8e90*/  SHF.L.U32 R14, R4, 0x10, RZ ;  /* 0x00000010040e7819 */ /* 0x002fe400000006ff */
[----:B------:R-:W-:Y:S01]  /*8ea0*/  PRMT R9, R9, 0x7632, R9 ;  /* 0x0000763209097816 */ /* 0x000fe20000000009 */
[----:B------:R-:W-:Y:S01]  /*8eb0*/  @!P6 FMUL.FTZ R0, R17, -1.4426950216293334961 ;  /* 0xbfb8aa3b1100e820 */ /* 0x000fe20000410000 */
[----:B------:R-:W-:Y:S01]  /*8ec0*/  PRMT R10, R10, 0x7632, R10 ;  /* 0x000076320a0a7816 */ /* 0x000fe2000000000a */
[----:B------:R-:W-:Y:S01]  /*8ed0*/  FADD.FTZ R15, R14, R119 ;  /* 0x000000770e0f7221 */ /* 0x000fe20000010000 */
[----:B------:R-:W-:Y:S01]  /*8ee0*/  PRMT R11, R11, 0x7632, R11 ;  /* 0x000076320b0b7816 */ /* 0x000fe2000000000b */
[----:B------:R-:W-:Y:S01]  /*8ef0*/  @!P3 FMUL.FTZ R12, R16, -1.4426950216293334961 ;  /* 0xbfb8aa3b100cb820 */ /* 0x000fe20000410000 */
[----:B------:R-:W-:Y:S01]  /*8f00*/  SHF.L.U32 R10, R10, 0x10, RZ ;  /* 0x000000100a0a7819 */ /* 0x000fe200000006ff */
[----:B------:R-:W-:Y:S01]  /*8f10*/  @!P4 FMUL.FTZ R3, R3, -1.4426950216293334961 ;  /* 0xbfb8aa3b0303c820 */ /* 0x000fe20000410000 */
[----:B------:R-:W0:Y:S01]  /*8f20*/  @!P6 MUFU.EX2 R0, R0 ;  /* 0x000000000000e308 */ /* 0x000e220000000800 */
[----:B------:R-:W-:Y:S01]  /*8f30*/  @!P5 FMUL.FTZ R8, R2, -1.4426950216293334961 ;  /* 0xbfb8aa3b0208d820 */ /* 0x000fe20000410000 */
[----:B------:R-:W-:Y:S01]  /*8f40*/  FSETP.GTU.FTZ.AND P1, PT, R15, 20, PT ;  /* 0x41a000000f00780b */ /* 0x000fe20003f3c000 */
[----:B------:R-:W-:Y:S01]  /*8f50*/  FADD.FTZ R10, R10, R119 ;  /* 0x000000770a0a7221 */ /* 0x000fe20000010000 */
[----:B------:R-:W-:-:S02]  /*8f60*/  FSETP.GTU.FTZ.AND P2, PT, R13, 20, PT ;  /* 0x41a000000d00780b */ /* 0x000fc40003f5c000 */
[----:B------:R-:W-:Y:S02]  /*8f70*/  PRMT R4, R4, 0x7632, R4 ;  /* 0x0000763204047816 */ /* 0x000fe40000000004 */
[----:B------:R-:W1:Y:S02]  /*8f80*/  @!P4 MUFU.EX2 R3, R3 ;  /* 0x000000030003c308 */ /* 0x000e640000000800 */
[----:B------:R-:W-:-:S05]  /*8f90*/  SHF.L.U32 R4, R4, 0x10, RZ ;  /* 0x0000001004047819 */ /* 0x000fca00000006ff */
[----:B------:R-:W-:Y:S01]  /*8fa0*/  FADD.FTZ R4, R4, R119 ;  /* 0x0000007704047221 */ /* 0x000fe20000010000 */
[----:B------:R-:W3:Y:S01]  /*8fb0*/  @!P5 MUFU.EX2 R8, R8 ;  /* 0x000000080008d308 */ /* 0x000ee20000000800 */
[----:B0-----:R-:W-:-:S07]  /*8fc0*/  @!P6 FADD.FTZ R2, R0, 1 ;  /* 0x3f8000000002e421 */ /* 0x001fce0000010000 */
[----:B------:R0:W5:Y:S01]  /*8fd0*/  @!P6 MUFU.RCP R16, R2 ;  /* 0x000000020010e308 */ /* 0x0001620000001000 */
[----:B-1----:R-:W-:-:S07]  /*8fe0*/  @!P4 FADD.FTZ R3, R3, 1 ;  /* 0x3f8000000303c421 */ /* 0x002fce0000010000 */
[----:B------:R-:W1:Y:S01]  /*8ff0*/  @!P4 MUFU.RCP R3, R3 ;  /* 0x000000030003c308 */ /* 0x000e620000001000 */
[----:B---3--:R-:W-:Y:S01]  /*9000*/  @!P5 FADD.FTZ R0, R8, 1 ;  /* 0x3f8000000800d421 */ /* 0x008fe20000010000 */
[----:B0-----:R-:W-:Y:S02]  /*9010*/  SHF.L.U32 R2, R9, 0x10, RZ ;  /* 0x0000001009027819 */ /* 0x001fe400000006ff */
[C---:B------:R-:W-:Y:S02]  /*9020*/  SHF.L.U32 R8, R5.reuse, 0x10, RZ ;  /* 0x0000001005087819 */ /* 0x040fe400000006ff */
[----:B------:R-:W-:Y:S01]  /*9030*/  PRMT R5, R5, 0x7632, R5 ;  /* 0x0000763205057816 */ /* 0x000fe20000000005 */
[--C-:B------:R-:W-:Y:S01]  /*9040*/  FADD.FTZ R14, R2, R119.reuse ;  /* 0x00000077020e7221 */ /* 0x100fe20000010000 */
[----:B------:R0:W3:Y:S01]  /*9050*/  @!P5 MUFU.RCP R18, R0 ;  /* 0x000000000012d308 */ /* 0x0000e20000001000 */
[----:B-----5:R-:W-:Y:S01]  /*9060*/  @!P6 FMUL.FTZ R69, R69, R16 ;  /* 0x000000104545e220 */ /* 0x020fe20000410000 */
[----:B------:R-:W-:Y:S01]  /*9070*/  @!P1 FMUL.FTZ R2, R15, -1.4426950216293334961 ;  /* 0xbfb8aa3b0f029820 */ /* 0x000fe20000410000 */
[----:B------:R-:W-:Y:S01]  /*9080*/  FADD.FTZ R17, R8, R119 ;  /* 0x0000007708117221 */ /* 0x000fe20000010000 */
[----:B------:R-:W-:Y:S01]  /*9090*/  FSETP.GTU.FTZ.AND P6, PT, R14, 20, PT ;  /* 0x41a000000e00780b */ /* 0x000fe20003fdc000 */
[----:B------:R-:W-:-:S03]  /*90a0*/  @!P2 FMUL.FTZ R8, R13, -1.4426950216293334961 ;  /* 0xbfb8aa3b0d08a820 */ /* 0x000fc60000410000 */
[----:B------:R-:W5:Y:S01]  /*90b0*/  @!P3 MUFU.EX2 R12, R12 ;  /* 0x0000000c000cb308 */ /* 0x000f620000000800 */
[----:B0-----:R-:W-:Y:S01]  /*90c0*/  SHF.L.U32 R0, R11, 0x10, RZ ;  /* 0x000000100b007819 */ /* 0x001fe200000006ff */
[----:B-1----:R-:W-:Y:S01]  /*90d0*/  @!P4 FMUL.FTZ R70, R70, R3 ;  /* 0x000000034646c220 */ /* 0x002fe20000410000 */
[----:B------:R-:W-:Y:S02]  /*90e0*/  FSETP.GTU.FTZ.AND P4, PT, R10, 20, PT ;  /* 0x41a000000a00780b */ /* 0x000fe40003f9c000 */
[----:B------:R-:W-:Y:S01]  /*90f0*/  FSETP.GTU.FTZ.AND P0, PT, R17, 20, PT ;  /* 0x41a000001100780b */ /* 0x000fe20003f1c000 */
[----:B------:R-:W-:Y:S02]  /*9100*/  FADD.FTZ R15, R0, R119 ;  /* 0x00000077000f7221 */ /* 0x000fe40000010000 */
[----:B------:R0:W1:Y:S01]  /*9110*/  @!P2 MUFU.EX2 R9, R8 ;  /* 0x000000080009a308 */ /* 0x0000620000000800 */
[----:B---3--:R-:W-:Y:S01]  /*9120*/  @!P5 FMUL.FTZ R71, R71, R18 ;  /* 0x000000124747d220 */ /* 0x008fe20000410000 */
[----:B------:R-:W-:Y:S01]  /*9130*/  @!P6 FMUL.FTZ R0, R14, -1.4426950216293334961 ;  /* 0xbfb8aa3b0e00e820 */ /* 0x000fe20000410000 */
[----:B------:R-:W-:-:S05]  /*9140*/  FSETP.GTU.FTZ.AND P5, PT, R15, 20, PT ;  /* 0x41a000000f00780b */ /* 0x000fca0003fbc000 */
[----:B------:R-:W3:Y:S01]  /*9150*/  @!P6 MUFU.EX2 R0, R0 ;  /* 0x000000000000e308 */ /* 0x000ee20000000800 */
[----:B------:R-:W-:Y:S01]  /*9160*/  @!P4 FMUL.FTZ R3, R10, -1.4426950216293334961 ;  /* 0xbfb8aa3b0a03c820 */ /* 0x000fe20000410000 */
[----:B0-----:R-:W-:Y:S01]  /*9170*/  @!P0 FMUL.FTZ R8, R17, -1.4426950216293334961 ;  /* 0xbfb8aa3b11088820 */ /* 0x001fe20000410000 */
[----:B-----5:R-:W-:-:S05]  /*9180*/  @!P3 FADD.FTZ R12, R12, 1 ;  /* 0x3f8000000c0cb421 */ /* 0x020fca0000010000 */
[----:B------:R-:W-:Y:S01]  /*9190*/  @!P5 FMUL.FTZ R10, R15, -1.4426950216293334961 ;  /* 0xbfb8aa3b0f0ad820 */ /* 0x000fe20000410000 */
[----:B------:R3:W0:Y:S01]  /*91a0*/  @!P1 MUFU.EX2 R11, R2 ;  /* 0x00000002000b9308 */ /* 0x0006220000000800 */
[----:B-1----:R-:W-:-:S07]  /*91b0*/  @!P2 FADD.FTZ R9, R9, 1 ;  /* 0x3f8000000909a421 */ /* 0x002fce0000010000 */
[----:B------:R-:W1:Y:S01]  /*91c0*/  @!P5 MUFU.EX2 R10, R10 ;  /* 0x0000000a000ad308 */ /* 0x000e620000000800 */
[----:B---3--:R-:W-:Y:S01]  /*91d0*/  @!P6 FADD.FTZ R2, R0, 1 ;  /* 0x3f8000000002e421 */ /* 0x008fe20000010000 */
[C---:B------:R-:W-:Y:S02]  /*91e0*/  SHF.L.U32 R0, R6.reuse, 0x10, RZ ;  /* 0x0000001006007819 */ /* 0x040fe400000006ff */
[----:B------:R-:W-:-:S04]  /*91f0*/  PRMT R6, R6, 0x7632, R6 ;  /* 0x0000763206067816 */ /* 0x000fc80000000006 */
[----:B------:R-:W3:Y:S01]  /*9200*/  @!P4 MUFU.EX2 R3, R3 ;  /* 0x000000030003c308 */ /* 0x000ee20000000800 */
[----:B0-----:R-:W-:Y:S01]  /*9210*/  @!P1 FADD.FTZ R11, R11, 1 ;  /* 0x3f8000000b0b9421 */ /* 0x001fe20000010000 */
[----:B------:R-:W-:-:S05]  /*9220*/  SHF.L.U32 R6, R6, 0x10, RZ ;  /* 0x0000001006067819 */ /* 0x000fca00000006ff */
[----:B------:R-:W-:Y:S01]  /*9230*/  FADD.FTZ R6, R6, R119 ;  /* 0x0000007706067221 */ /* 0x000fe20000010000 */
[----:B------:R-:W0:Y:S01]  /*9240*/  @!P6 MUFU.RCP R15, R2 ;  /* 0x00000002000fe308 */ /* 0x000e220000001000 */
[----:B-1----:R-:W-:-:S07]  /*9250*/  @!P5 FADD.FTZ R10, R10, 1 ;  /* 0x3f8000000a0ad421 */ /* 0x002fce0000010000 */
[----:B------:R3:W1:Y:S08]  /*9260*/  @!P0 MUFU.EX2 R13, R8 ;  /* 0x00000008000d8308 */ /* 0x0006700000000800 */
[----:B------:R-:W5:Y:S01]  /*9270*/  @!P2 MUFU.RCP R9, R9 ;  /* 0x000000090009a308 */ /* 0x000f620000001000 */
[----:B---3--:R-:W-:Y:S01]  /*9280*/  @!P4 FADD.FTZ R8, R3, 1 ;  /* 0x3f8000000308c421 */ /* 0x008fe20000010000 */
[----:B------:R-:W-:Y:S01]  /*9290*/  FADD.FTZ R3, R0, R119 ;  /* 0x0000007700037221 */ /* 0x000fe20000010000 */
[C---:B------:R-:W-:Y:S01]  /*92a0*/  SHF.L.U32 R0, R7.reuse, 0x10, RZ ;  /* 0x0000001007007819 */ /* 0x040fe200000006ff */
[----:B0-----:R-:W-:Y:S01]  /*92b0*/  @!P6 FMUL.FTZ R72, R72, R15 ;  /* 0x0000000f4848e220 */ /* 0x001fe20000410000 */
[----:B------:R-:W-:-:S02]  /*92c0*/  PRMT R7, R7, 0x7632, R7 ;  /* 0x0000763207077816 */ /* 0x000fc40000000007 */
[----:B------:R-:W-:Y:S01]  /*92d0*/  FSETP.GTU.FTZ.AND P6, PT, R3, 20, PT ;  /* 0x41a000000300780b */ /* 0x000fe20003fdc000 */
[----:B------:R-:W0:Y:S01]  /*92e0*/  @!P3 MUFU.RCP R12, R12 ;  /* 0x0000000c000cb308 */ /* 0x000e220000001000 */
[----:B------:R-:W-:Y:S01]  /*92f0*/  FADD.FTZ R14, R0, R119 ;  /* 0x00000077000e7221 */ /* 0x000fe20000010000 */
[----:B------:R-:W-:Y:S01]  /*9300*/  SHF.L.U32 R0, R5, 0x10, RZ ;  /* 0x0000001005007819 */ /* 0x000fe200000006ff */
[----:B-1----:R-:W-:-:S05]  /*9310*/  @!P0 FADD.FTZ R13, R13, 1 ;  /* 0x3f8000000d0d8421 */ /* 0x002fca0000010000 */
[----:B------:R-:W1:Y:S01]  /*9320*/  @!P5 MUFU.RCP R10, R10 ;  /* 0x0000000a000ad308 */ /* 0x000e620000001000 */
[----:B-----5:R-:W-:Y:S01]  /*9330*/  @!P2 FMUL.FTZ R68, R68, R9 ;  /* 0x000000094444a220 */ /* 0x020fe20000410000 */
[----:B------:R-:W-:Y:S02]  /*9340*/  F2FP.BF16.F32.PACK_AB R9, R49, R58 ;  /* 0x0000003a3109723e */ /* 0x000fe400000010ff */
[----:B------:R-:W-:-:S04]  /*9350*/  @!P6 FMUL.FTZ R2, R3, -1.4426950216293334961 ;  /* 0xbfb8aa3b0302e820 */ /* 0x000fc80000410000 */
[----:B------:R-:W3:Y:S01]  /*9360*/  @!P1 MUFU.RCP R11, R11 ;  /* 0x0000000b000b9308 */ /* 0x000ee20000001000 */
[----:B0-----:R-:W-:Y:S01]  /*9370*/  @!P3 FMUL.FTZ R73, R73, R12 ;  /* 0x0000000c4949b220 */ /* 0x001fe20000410000 */
[----:B------:R-:W-:-:S06]  /*9380*/  FSETP.GTU.FTZ.AND P3, PT, R4, 20, PT ;  /* 0x41a000000400780b */ /* 0x000fcc0003f7c000 */
[----:B------:R0:W5:Y:S01]  /*9390*/  @!P4 MUFU.RCP R17, R8 ;  /* 0x000000080011c308 */ /* 0x0001620000001000 */
[----:B-1----:R-:W-:Y:S01]  /*93a0*/  @!P5 FMUL.FTZ R67, R67, R10 ;  /* 0x0000000a4343d220 */ /* 0x002fe20000410000 */
[----:B------:R-:W-:Y:S02]  /*93b0*/  FSETP.GTU.FTZ.AND P5, PT, R6, 20, PT ;  /* 0x41a000000600780b */ /* 0x000fe40003fbc000 */
[----:B------:R-:W-:Y:S02]  /*93c0*/  F2FP.BF16.F32.PACK_AB R10, R48, R55 ;  /* 0x00000037300a723e */ /* 0x000fe400000010ff */
[----:B------:R-:W-:Y:S02]  /*93d0*/  F2FP.BF16.F32.PACK_AB R19, R67, R68 ;  /* 0x000000444313723e */ /* 0x000fe400000010ff */
[----:B------:R-:W1:Y:S01]  /*93e0*/  @!P6 MUFU.EX2 R3, R2 ;  /* 0x000000020003e308 */ /* 0x000e620000000800 */
[----:B0-----:R-:W-:Y:S01]  /*93f0*/  FADD.FTZ R8, R0, R119 ;  /* 0x0000007700087221 */ /* 0x001fe20000010000 */
[----:B------:R-:W-:Y:S01]  /*9400*/  SHF.L.U32 R0, R7, 0x10, RZ ;  /* 0x0000001007007819 */ /* 0x000fe200000006ff */
[----:B---3--:R-:W-:Y:S01]  /*9410*/  @!P1 FMUL.FTZ R66, R66, R11 ;  /* 0x0000000b42429220 */ /* 0x008fe20000410000 */
[----:B------:R-:W-:-:S02]  /*9420*/  F2FP.BF16.F32.PACK_AB R11, R47, R56 ;  /* 0x000000382f0b723e */ /* 0x000fc400000010ff */
[----:B------:R-:W-:Y:S01]  /*9430*/  FSETP.GTU.FTZ.AND P2, PT, R8, 20, PT ;  /* 0x41a000000800780b */ /* 0x000fe20003f5c000 */
[----:B------:R-:W-:Y:S01]  /*9440*/  FADD.FTZ R7, R0, R119 ;  /* 0x0000007700077221 */ /* 0x000fe20000010000 */
[----:B------:R-:W-:Y:S01]  /*9450*/  @!P3 FMUL.FTZ R0, R4, -1.4426950216293334961 ;  /* 0xbfb8aa3b0400b820 */ /* 0x000fe20000410000 */
[----:B-----5:R-:W-:Y:S01]  /*9460*/  @!P4 FMUL.FTZ R74, R74, R17 ;  /* 0x000000114a4ac220 */ /* 0x020fe20000410000 */
[----:B------:R-:W-:Y:S01]  /*9470*/  FSETP.GTU.FTZ.AND P4, PT, R14, 20, PT ;  /* 0x41a000000e00780b */ /* 0x000fe20003f9c000 */
[----:B------:R-:W-:Y:S01]  /*9480*/  @!P5 FMUL.FTZ R4, R6, -1.4426950216293334961 ;  /* 0xbfb8aa3b0604d820 */ /* 0x000fe20000410000 */
[----:B------:R-:W-:Y:S02]  /*9490*/  FSETP.GTU.FTZ.AND P1, PT, R7, 20, PT ;  /* 0x41a000000700780b */ /* 0x000fe40003f3c000 */
[----:B------:R-:W0:Y:S01]  /*94a0*/  @!P3 MUFU.EX2 R0, R0 ;  /* 0x000000000000b308 */ /* 0x000e220000000800 */
[----:B------:R-:W-:Y:S01]  /*94b0*/  F2FP.BF16.F32.PACK_AB R18, R74, R73 ;  /* 0x000000494a12723e */ /* 0x000fe200000010ff */
[----:B-1----:R-:W-:-:S03]  /*94c0*/  @!P6 FADD.FTZ R3, R3, 1 ;  /* 0x3f8000000303e421 */ /* 0x002fc60000010000 */
[----:B------:R-:W-:Y:S01]  /*94d0*/  @!P2 FMUL.FTZ R2, R8, -1.4426950216293334961 ;  /* 0xbfb8aa3b0802a820 */ /* 0x000fe20000410000 */
[----:B------:R-:W-:Y:S02]  /*94e0*/  F2FP.BF16.F32.PACK_AB R8, R50, R57 ;  /* 0x000000393208723e */ /* 0x000fe400000010ff */
[----:B------:R-:W1:Y:S01]  /*94f0*/  @!P5 MUFU.EX2 R4, R4 ;  /* 0x000000040004d308 */ /* 0x000e620000000800 */
[----:B------:R-:W-:Y:S02]  /*9500*/  @!P4 FMUL.FTZ R5, R14, -1.4426950216293334961 ;  /* 0xbfb8aa3b0e05c820 */ /* 0x000fe40000410000 */
[----:B------:R-:W-:Y:S01]  /*9510*/  @!P1 FMUL.FTZ R6, R7, -1.4426950216293334961 ;  /* 0xbfb8aa3b07069820 */ /* 0x000fe20000410000 */
[----:B------:R-:W-:Y:S01]  /*9520*/  STS.128 [R83], R8 ;  /* 0x0000000853007388 */ /* 0x000fe20000000c00 */
[----:B------:R-:W-:-:S03]  /*9530*/  NOP ;  /* 0x0000000000007918 */ /* 0x000fc60000000000 */
[----:B------:R3:W5:Y:S01]  /*9540*/  @!P0 MUFU.RCP R7, R13 ;  /* 0x0000000d00078308 */ /* 0x0007620000001000 */
[----:B------:R-:W2:Y:S01]  /*9550*/  LDS.128 R8, [R114] ;  /* 0x0000000072087984 */ /* 0x000ea20000000c00 */
[----:B0-----:R-:W-:Y:S01]  /*9560*/  @!P3 FADD.FTZ R0, R0, 1 ;  /* 0x3f8000000000b421 */ /* 0x001fe20000010000 */
[----:B-1----:R-:W-:-:S05]  /*9570*/  @!P5 FADD.FTZ R4, R4, 1 ;  /* 0x3f8000000404d421 */ /* 0x002fca0000010000 */
[----:B------:R-:W0:Y:S01]  /*9580*/  @!P2 MUFU.EX2 R2, R2 ;  /* 0x000000020002a308 */ /* 0x000e220000000800 */
[----:B---3--:R-:W1:Y:S07]  /*9590*/  LDS.128 R12, [R114+0x200] ;  /* 0x00020000720c7984 */ /* 0x008e6e0000000c00 */
[----:B------:R-:W3:Y:S01]  /*95a0*/  @!P4 MUFU.EX2 R5, R5 ;  /* 0x000000050005c308 */ /* 0x000ee20000000800 */
[----:B-----5:R-:W-:-:S07]  /*95b0*/  @!P0 FMUL.FTZ R64, R64, R7 ;  /* 0x0000000740408220 */ /* 0x020fce0000410000 */
[----:B------:R-:W5:Y:S01]  /*95c0*/  @!P1 MUFU.EX2 R6, R6 ;  /* 0x0000000600069308 */ /* 0x000f620000000800 */
[----:B0-----:R-:W-:-:S07]  /*95d0*/  @!P2 FADD.FTZ R2, R2, 1 ;  /* 0x3f8000000202a421 */ /* 0x001fce0000010000 */
[----:B------:R0:W4:Y:S01]  /*95e0*/  @!P6 MUFU.RCP R17, R3 ;  /* 0x000000030011e308 */ /* 0x0001220000001000 */
[----:B---3--:R-:W-:-:S07]  /*95f0*/  @!P4 FADD.FTZ R5, R5, 1 ;  /* 0x3f8000000505c421 */ /* 0x008fce0000010000 */
[----:B------:R3:W2:Y:S01]  /*9600*/  @!P2 MUFU.RCP R16, R2 ;  /* 0x000000020010a308 */ /* 0x0006a20000001000 */
[----:B0-----:R-:W-:Y:S01]  /*9610*/  MOV R3, UR6 ;  /* 0x0000000600037c02 */ /* 0x001fe20008000f00 */
[----:B-----5:R-:W-:Y:S01]  /*9620*/  @!P1 FADD.FTZ R6, R6, 1 ;  /* 0x3f80000006069421 */ /* 0x020fe20000010000 */
[----:B------:R-:W-:Y:S02]  /*9630*/  ULDC.64 UR6, c[0x0][0x3a8] ;  /* 0x0000ea0000067ab9 */ /* 0x000fe40000000a00 */
[----:B------:R-:W-:-:S03]  /*9640*/  UIMAD.WIDE.U32 UR24, UR10, UR6, UR24 ;  /* 0x000000060a1872a5 */ /* 0x000fc6000f8e0018 */
[----:B------:R-:W0:Y:S01]  /*9650*/  @!P4 MUFU.RCP R5, R5 ;  /* 0x000000050005c308 */ /* 0x000e220000001000 */
[----:B---3--:R-:W-:Y:S01]  /*9660*/  MOV R2, UR5 ;  /* 0x0000000500027c02 */ /* 0x008fe20008000f00 */
[----:B----4-:R-:W-:Y:S01]  /*9670*/  @!P6 FMUL.FTZ R62, R62, R17 ;  /* 0x000000113e3ee220 */ /* 0x010fe20000410000 */
[----:B------:R-:W-:Y:S01]  /*9680*/  F2FP.BF16.F32.PACK_AB R17, R72, R71 ;  /* 0x000000474811723e */ /* 0x000fe200000010ff */
[----:B------:R-:W-:Y:S02]  /*9690*/  UIMAD UR5, UR11, UR6, URZ ;  /* 0x000000060b0572a4 */ /* 0x000fe4000f8e023f */
[----:B------:R-:W-:Y:S01]  /*96a0*/  IMAD.WIDE R2, R115, 0x10, R2 ;  /* 0x0000001073027825 */ /* 0x000fe200078e0202 */
[----:B------:R-:W-:Y:S01]  /*96b0*/  UMOV UR6, UR24 ;  /* 0x0000001800067c82 */ /* 0x000fe20008000000 */
[----:B------:R-:W3:Y:S02]  /*96c0*/  @!P3 MUFU.RCP R0, R0 ;  /* 0x000000000000b308 */ /* 0x000ee40000001000 */
[----:B--2---:R-:W-:Y:S01]  /*96d0*/  @!P2 FMUL.FTZ R63, R63, R16 ;  /* 0x000000103f3fa220 */ /* 0x004fe20000410000 */
[----:B------:R-:W-:Y:S01]  /*96e0*/  F2FP.BF16.F32.PACK_AB R16, R70, R69 ;  /* 0x000000454610723e */ /* 0x000fe200000010ff */
[----:B------:R-:W-:Y:S01]  /*96f0*/  STG.E.128 desc[UR22][R2.64], R8 ;  /* 0x0000000802007986 */ /* 0x000fe2000c101d16 */
[----:B------:R-:W-:-:S02]  /*9700*/  UIMAD UR5, UR10, UR7, UR5 ;  /* 0x000000070a0572a4 */ /* 0x000fc4000f8e0205 */
[----:B------:R-:W-:Y:S01]  /*9710*/  F2FP.BF16.F32.PACK_AB R21, R63, R64 ;  /* 0x000000403f15723e */ /* 0x000fe200000010ff */
[----:B-1----:R1:W-:Y:S01]  /*9720*/  STG.E.128 desc[UR22][R2.64+0x200], R12 ;  /* 0x0002000c02007986 */ /* 0x0023e2000c101d16 */
[----:B------:R-:W2:Y:S01]  /*9730*/  @!P5 MUFU.RCP R4, R4 ;  /* 0x000000040004d308 */ /* 0x000ea20000001000 */
[----:B0-----:R-:W-:Y:S01]  /*9740*/  @!P4 FMUL.FTZ R60, R60, R5 ;  /* 0x000000053c3cc220 */ /* 0x001fe20000410000 */
[----:B------:R-:W-:Y:S01]  /*9750*/  FADD.FTZ R5, R69, R122 ;  /* 0x0000007a45057221 */ /* 0x000fe20000010000 */
[----:B------:R-:W-:Y:S01]  /*9760*/  BAR.SYNC.DEFER_BLOCKING 0x0 ;  /* 0x0000000000007b1d */ /* 0x000fe20000010000 */
[----:B------:R-:W-:Y:S02]  /*9770*/  UIADD3 UR7, UR25, UR5, URZ ;  /* 0x0000000519077290 */ /* 0x000fe4000fffe03f */
[----:B------:R-:W-:Y:S02]  /*9780*/  UIMAD UR5, UR9, UR26, URZ ;  /* 0x0000001a090572a4 */ /* 0x000fe4000f8e023f */
[----:B------:R-:W-:Y:S01]  /*9790*/  UIMAD.WIDE.U32 UR6, UR8, UR26, UR6 ;  /* 0x0000001a080672a5 */ /* 0x000fe2000f8e0006 */
[----:B------:R-:W0:Y:S01]  /*97a0*/  @!P1 MUFU.RCP R6, R6 ;  /* 0x0000000600069308 */ /* 0x000e220000001000 */
[----:B---3--:R-:W-:Y:S01]  /*97b0*/  @!P3 FMUL.FTZ R65, R65, R0 ;  /* 0x000000004141b220 */ /* 0x008fe20000410000 */
[----:B------:R-:W-:Y:S01]  /*97c0*/  FADD.FTZ R0, R5, R70 ;  /* 0x0000004605007221 */ /* 0x000fe20000010000 */
[----:B------:R-:W-:Y:S01]  /*97d0*/  UIMAD UR5, UR8, UR27, UR5 ;  /* 0x0000001b080572a4 */ /* 0x000fe2000f8e0205 */
[----:B------:R-:W-:-:S02]  /*97e0*/  ULDC.64 UR24, c[0x0][0x3f0] ;  /* 0x0000fc0000187ab9 */ /* 0x000fc40000000a00 */
[----:B------:R-:W-:Y:S01]  /*97f0*/  F2FP.BF16.F32.PACK_AB R20, R65, R66 ;  /* 0x000000424114723e */ /* 0x000fe200000010ff */
[----:B------:R-:W-:Y:S01]  /*9800*/  FADD.FTZ R5, R0, R71 ;  /* 0x0000004700057221 */ /* 0x000fe20000010000 */
[----:B--2---:R-:W-:Y:S01]  /*9810*/  @!P5 FMUL.FTZ R61, R61, R4 ;  /* 0x000000043d3dd220 */ /* 0x004fe20000410000 */
[----:B------:R-:W-:Y:S02]  /*9820*/  UIADD3 UR7, UR7, UR5, URZ ;  /* 0x0000000507077290 */ /* 0x000fe4000fffe03f */
[----:B------:R-:W-:Y:S01]  /*9830*/  FADD.FTZ R72, R5, R72 ;  /* 0x0000004805487221 */ /* 0x000fe20000010000 */
[----:B------:R-:W-:Y:S01]  /*9840*/  ULEA UR5, UP0, UR6, UR24, 0x1 ;  /* 0x0000001806057291 */ /* 0x000fe2000f80083f */
[----:B------:R-:W-:Y:S02]  /*9850*/  F2FP.BF16.F32.PACK_AB R22, R61, R62 ;  /* 0x0000003e3d16723e */ /* 0x000fe400000010ff */
[----:B------:R-:W-:Y:S01]  /*9860*/  FADD.FTZ R73, R72, R73 ;  /* 0x0000004948497221 */ /* 0x000fe20000010000 */
[----:B------:R-:W-:Y:S01]  /*9870*/  ULEA.HI.X UR6, UR6, UR25, UR7, 0x1, UP0 ;  /* 0x0000001906067291 */ /* 0x000fe200080f0c07 */
[----:B0-----:R-:W-:Y:S01]  /*9880*/  @!P1 FMUL.FTZ R59, R59, R6 ;  /* 0x000000063b3b9220 */ /* 0x001fe20000410000 */
[----:B------:R-:W-:Y:S01]  /*9890*/  STS.128 [R83], R16 ;  /* 0x0000001053007388 */ /* 0x000fe20000000c00 */
[----:B------:R-:W-:Y:S01]  /*98a0*/  FADD.FTZ R73, R73, R74 ;  /* 0x0000004a49497221 */ /* 0x000fe20000010000 */
[----:B-1----:R-:W-:Y:S01]  /*98b0*/  MOV R2, UR5 ;  /* 0x0000000500027c02 */ /* 0x002fe20008000f00 */
[----:B------:R-:W-:Y:S01]  /*98c0*/  UISETP.GT.AND UP0, UPT, UR52, 0x1, UPT ;  /* 0x000000013400788c */ /* 0x000fe2000bf04270 */
[----:B------:R-:W-:Y:S01]  /*98d0*/  F2FP.BF16.F32.PACK_AB R23, R59, R60 ;  /* 0x0000003c3b17723e */ /* 0x000fe200000010ff */
[----:B------:R-:W-:Y:S01]  /*98e0*/  FADD.FTZ R68, R73, R68 ;  /* 0x0000004449447221 */ /* 0x000fe20000010000 */
[----:B------:R-:W-:-:S03]  /*98f0*/  MOV R3, UR6 ;  /* 0x0000000600037c02 */ /* 0x000fc60008000f00 */
[----:B------:R-:W-:Y:S01]  /*9900*/  STS.128 [R83+0x10], R20 ;  /* 0x0000101453007388 */ /* 0x000fe20000000c00 */
[----:B------:R-:W-:-:S03]  /*9910*/  NOP ;  /* 0x0000000000007918 */ /* 0x000fc60000000000 */
[----:B------:R-:W0:Y:S01]  /*9920*/  LDS.128 R8, [R114] ;  /* 0x0000000072087984 */ /* 0x000e220000000c00 */
[----:B------:R-:W-:Y:S01]  /*9930*/  FADD.FTZ R67, R68, R67 ;  /* 0x0000004344437221 */ /* 0x000fe20000010000 */
[----:B------:R-:W-:Y:S01]  /*9940*/  IMAD.WIDE R2, R115, 0x10, R2 ;  /* 0x0000001073027825 */ /* 0x000fe200078e0202 */
[----:B------:R-:W-:Y:S01]  /*9950*/  PLOP3.LUT P0, PT, PT, PT, UP0, 0x80, 0x0 ;  /* 0x000000000000781c */ /* 0x000fe20003f0f008 */
[----:B------:R-:W1:Y:S02]  /*9960*/  LDS.128 R12, [R114+0x200] ;  /* 0x00020000720c7984 */ /* 0x000e640000000c00 */
        /* <DEDUP_REMOVED lines=9> */
[----:B-1----:R0:W-:Y:S01]  /*9a00*/  STG.E.128 desc[UR22][R2.64+0x200], R12 ;  /* 0x0002000c02007986 */ /* 0x0021e2000c101d16 */
[----:B------:R-:W-:Y:S05]  /*9a10*/  @P0 BRA `(.L_x_6764) ;  /* 0xffffff7000600947 */ /* 0x000fea000383ffff */
.L_x_6685:
        /* <DEDUP_REMOVED lines=35> */
.L_x_6766:
[----:B------:R-:W-:Y:S05]  /*9c50*/  BSYNC B0 ;  /* 0x0000000000007941 */ /* 0x000fea0003800000 */
.L_x_6765:
        /* <DEDUP_REMOVED lines=8> */
[----:B-1----:R-:W1:Y:S01]  /*9ce0*/  S2R R7, SR_TID.X ;  /* 0x0000000000077919 */ /* 0x002e620000002100 */
[----:B0-----:R-:W-:-:S05]  /*9cf0*/  @P0 FADD R3, R3, R122 ;  /* 0x0000007a03030221 */ /* 0x001fca0000000000 */
[----:B------:R-:W0:Y:S01]  /*9d00*/  SHFL.DOWN P0, R0, R3, 0x2, 0x1f ;  /* 0x08401f0003007f89 */ /* 0x000e220000000000 */
[----:B--2---:R-:W-:-:S13]  /*9d10*/  ISETP.NE.AND P1, PT, R4, RZ, PT ;  /* 0x000000ff0400720c */ /* 0x004fda0003f25270 */
[----:B------:R-:W2:Y:S01]  /*9d20*/  @!P1 S2R R6, SR_CgaCtaId ;  /* 0x0000000000069919 */ /* 0x000ea20000008800 */
[----:B-1----:R-:W-:Y:S01]  /*9d30*/  @!P1 SHF.R.S32.HI R4, RZ, 0x1f, R7 ;  /* 0x0000001fff049819 */ /* 0x002fe20000011407 */
        /* <DEDUP_REMOVED lines=19> */
[----:B------:R-:W1:Y:S02]  /*9e70*/  @!P0 LDS R0, [R0+0x3188] ;  /* 0x0031880000008984 */ /* 0x000e640000000800 */
[----:B-1----:R-:W-:-:S05]  /*9e80*/  @!P0 FADD.FTZ R9, R9, R0 ;  /* 0x0000000009098221 */ /* 0x002fca0000010000 */
[----:B------:R2:W-:Y:S01]  /*9e90*/  REDG.E.ADD.F32.FTZ.RN.STRONG.GPU desc[UR22][R28.64], R9 ;  /* 0x000000091c0079a6 */ /* 0x0005e2000c10f396 */
[----:B------:R-:W-:Y:S01]  /*9ea0*/  MOV R7, RZ ;  /* 0x000000ff00077202 */ /* 0x000fe20000000f00 */
[----:B------:R-:W-:Y:S06]  /*9eb0*/  BRA `(.L_x_6769) ;  /* 0x0000000000047947 */ /* 0x000fec0003800000 */
.L_x_6768:
[----:B01----:R-:W0:Y:S02]  /*9ec0*/  S2R R7, SR_TID.X ;  /* 0x0000000000077919 */ /* 0x003e240000002100 */
.L_x_6769:
[----:B------:R-:W-:Y:S05]  /*9ed0*/  BSYNC B0 ;  /* 0x0000000000007941 */ /* 0x000fea0003800000 */
.L_x_6767:
        /* <DEDUP_REMOVED lines=11> */
[----:B------:R-:W-:Y:S01]  /*9f90*/  ULDC UR8, c[0x0][0x0] ;  /* 0x0000000000087ab9 */ /* 0x000fe20000000800 */
[----:B0-----:R-:W-:-:S03]  /*9fa0*/  ULEA UR7, UR10, UR7, 0x18 ;  /* 0x000000070a077291 */ /* 0x001fc6000f8ec03f */
[----:B------:R-:W-:-:S09]  /*9fb0*/  ULDC.64 UR10, c[0x0][0x340] ;  /* 0x0000d000000a7ab9 */ /* 0x000fd20000000a00 */
.L_x_6770:
[C---:B------:R-:W-:Y:S02]  /*9fc0*/  LEA R0, R7.reuse, UR7, 0x2 ;  /* 0x0000000707007c11 */ /* 0x040fe4000f8e10ff */
[----:B------:R-:W-:Y:S02]  /*9fd0*/  SHF.R.S32.HI R2, RZ, 0x1f, R7 ;  /* 0x0000001fff027819 */ /* 0x000fe40000011407 */
[----:B01----:R-:W-:Y:S01]  /*9fe0*/  MOV R4, UR4 ;  /* 0x0000000400047c02 */ /* 0x003fe20008000f00 */
[----:B--2---:R-:W0:Y:S01]  /*9ff0*/  LDS R9, [R0+0x46c0] ;  /* 0x0046c00000097984 */ /* 0x004e220000000800 */
        /* <DEDUP_REMOVED lines=14> */
.L_x_6723:
[----:B------:R-:W-:Y:S01]  /*a0e0*/  HFMA2.MMA R192, -RZ, RZ, 0, 5.9604644775390625e-08 ;  /* 0x00000001ffc07435 */ /* 0x000fe200000001ff */
[----:B------:R-:W-:Y:S02]  /*a0f0*/  MOV R19, R14 ;  /* 0x0000000e00137202 */ /* 0x000fe40000000f00 */
[----:B------:R-:W-:Y:S02]  /*a100*/  MOV R223, RZ ;  /* 0x000000ff00df7202 */ /* 0x000fe40000000f00 */
[----:B------:R-:W-:-:S07]  /*a110*/  MOV R18, 0xffffffff ;  /* 0xffffffff00127802 */ /* 0x000fce0000000f00 */
[----:B-12--5:R-:W-:Y:S05]  /*a120*/  WARPSYNC.COLLECTIVE R18, `(.L_x_6771) ;  /* 0x0000000012087348 */ /* 0x026fea0003c00000 */
[----:B------:R0:W3:Y:S02]  /*a130*/  SHFL.UP P3, R16, R19, R192, R223 ;  /* 0x040000c013107389 */ /* 0x0000e400000600df */
[----:B0123-5:R-:W-:Y:S01]  /*a140*/  ENDCOLLECTIVE ;  /* 0x000000000000791b */ /* 0x02ffe20003800000 */
.L_x_6771:
[----:B------:R-:W-:Y:S02]  /*a150*/  MOV R19, R15 ;  /* 0x0000000f00137202 */ /* 0x000fe40000000f00 */
[----:B------:R-:W-:-:S07]  /*a160*/  MOV R17, R16 ;  /* 0x0000001000117202 */ /* 0x000fce0000000f00 */
[----:B------:R-:W-:Y:S05]  /*a170*/  WARPSYNC.COLLECTIVE R18, `(.L_x_6772) ;  /* 0x0000000012087348 */ /* 0x000fea0003c00000 */
[----:B------:R0:W1:Y:S02]  /*a180*/  SHFL.UP P3, R16, R19, R192, R223 ;  /* 0x040000c013107389 */ /* 0x00006400000600df */
[----:B01----:R-:W-:Y:S01]  /*a190*/  ENDCOLLECTIVE ;  /* 0x000000000000791b */ /* 0x003fe20003800000 */
.L_x_6772:
        /* <DEDUP_REMOVED lines=8> */
.L_x_6773:
[----:B------:R-:W-:Y:S02]  /*a220*/  MOV R19, R15 ;  /* 0x0000000f00137202 */ /* 0x000fe40000000f00 */
[----:B------:R-:W-:-:S07]  /*a230*/  MOV R17, R16 ;  /* 0x0000001000117202 */ /* 0x000fce0000000f00 */
[----:B------:R-:W-:Y:S05]  /*a240*/  WARPSYNC.COLLECTIVE R18, `(.L_x_6774) ;  /* 0x0000000012087348 */ /* 0x000fea0003c00000 */
[----:B------:R0:W1:Y:S02]  /*a250*/  SHFL.UP P3, R16, R19, R192, R223 ;  /* 0x040000c013107389 */ /* 0x00006400000600df */
[----:B01----:R-:W-:Y:S01]  /*a260*/  ENDCOLLECTIVE ;  /* 0x000000000000791b */ /* 0x003fe20003800000 */
.L_x_6774:
        /* <DEDUP_REMOVED lines=8> */
.L_x_6775:
[----:B------:R-:W-:Y:S02]  /*a2f0*/  MOV R19, R15 ;  /* 0x0000000f00137202 */ /* 0x000fe40000000f00 */
[----:B------:R-:W-:-:S07]  /*a300*/  MOV R17, R16 ;  /* 0x0000001000117202 */ /* 0x000fce0000000f00 */
[----:B------:R-:W-:Y:S05]  /*a310*/  WARPSYNC.COLLECTIVE R18, `(.L_x_6776) ;  /* 0x0000000012087348 */ /* 0x000fea0003c00000 */
[----:B------:R0:W1:Y:S02]  /*a320*/  SHFL.UP P3, R16, R19, R192, R223 ;  /* 0x040000c013107389 */ /* 0x00006400000600df */
[----:B01----:R-:W-:Y:S01]  /*a330*/  ENDCOLLECTIVE ;  /* 0x000000000000791b */ /* 0x003fe20003800000 */
.L_x_6776:
        /* <DEDUP_REMOVED lines=8> */
.L_x_6777:
[----:B------:R-:W-:Y:S02]  /*a3c0*/  MOV R19, R15 ;  /* 0x0000000f00137202 */ /* 0x000fe40000000f00 */
[----:B------:R-:W-:-:S07]  /*a3d0*/  MOV R17, R16 ;  /* 0x0000001000117202 */ /* 0x000fce0000000f00 */
[----:B------:R-:W-:Y:S05]  /*a3e0*/  WARPSYNC.COLLECTIVE R18, `(.L_x_6778) ;  /* 0x0000000012087348 */ /* 0x000fea0003c00000 */
[----:B------:R0:W1:Y:S02]  /*a3f0*/  SHFL.UP P3, R16, R19, R192, R223 ;  /* 0x040000c013107389 */ /* 0x00006400000600df */
[----:B01----:R-:W-:Y:S01]  /*a400*/  ENDCOLLECTIVE ;  /* 0x000000000000791b */ /* 0x003fe20003800000 */
.L_x_6778:
        /* <DEDUP_REMOVED lines=8> */
.L_x_6779:
[----:B------:R-:W-:Y:S02]  /*a490*/  MOV R19, R15 ;  /* 0x0000000f00137202 */ /* 0x000fe40000000f00 */
[----:B------:R-:W-:-:S07]  /*a4a0*/  MOV R17, R16 ;  /* 0x0000001000117202 */ /* 0x000fce0000000f00 */
[----:B------:R-:W-:Y:S05]  /*a4b0*/  WARPSYNC.COLLECTIVE R18, `(.L_x_6780) ;  /* 0x0000000012087348 */ /* 0x000fea0003c00000 */
[----:B------:R0:W1:Y:S02]  /*a4c0*/  SHFL.UP P3, R16, R19, R192, R223 ;  /* 0x040000c013107389 */ /* 0x00006400000600df */
[----:B01----:R-:W-:Y:S01]  /*a4d0*/  ENDCOLLECTIVE ;  /* 0x000000000000791b */ /* 0x003fe20003800000 */
.L_x_6780:
[----:B------:R-:W-:Y:S05]  /*a4e0*/  BRA `(.L_x_6781) ;  /* 0xffffffbc00c47947 */ /* 0x000fea000383ffff */
.L_x_6724:
[----:B------:R-:W-:Y:S01]  /*a4f0*/  HFMA2.MMA R224, -RZ, RZ, 0, 1.847743988037109375e-06 ;  /* 0x0000001fffe07435 */ /* 0x000fe200000001ff */
[----:B------:R-:W-:Y:S01]  /*a500*/  BSSY B0, `(.L_x_6782) ;  /* 0x0000007000007945 */ /* 0x000fe20003800000 */
[----:B------:R-:W-:Y:S02]  /*a510*/  MOV R225, R14 ;  /* 0x0000000e00e17202 */ /* 0x000fe40000000f00 */
[----:B------:R-:W-:Y:S02]  /*a520*/  MOV R227, 0x1f ;  /* 0x0000001f00e37802 */ /* 0x000fe40000000f00 */
[----:B------:R-:W-:-:S07]  /*a530*/  MOV R18, 0xffffffff ;  /* 0xffffffff00127802 */ /* 0x000fce0000000f00 */
[----:B-12--5:R-:W-:Y:S05]  /*a540*/  WARPSYNC.COLLECTIVE R18, `(.L_x_6783) ;  /* 0x0000000012087348 */ /* 0x026fea0003c00000 */
[----:B------:R0:W3:Y:S02]  /*a550*/  SHFL.IDX P3, R222, R225, R224, R227 ;  /* 0x000000e0e1de7389 */ /* 0x0000e400000600e3 */
[----:B0123-5:R-:W-:Y:S01]  /*a560*/  ENDCOLLECTIVE ;  /* 0x000000000000791b */ /* 0x02ffe20003800000 */
.L_x_6783:
[----:B------:R-:W-:Y:S05]  /*a570*/  BSYNC B0 ;  /* 0x0000000000007941 */ /* 0x000fea0003800000 */
.L_x_6782:
[----:B------:R-:W-:Y:S05]  /*a580*/  BRA `(.L_x_6784) ;  /* 0xffffffbc00b07947 */ /* 0x000fea000383ffff */
.L_x_6725:
        /* <DEDUP_REMOVED lines=8> */
.L_x_6786:
[----:B------:R-:W-:Y:S05]  /*a610*/  BSYNC B0 ;  /* 0x0000000000007941 */ /* 0x000fea0003800000 */
.L_x_6785:
[----:B------:R-:W-:Y:S05]  /*a620*/  BRA `(.L_x_6787) ;  /* 0xffffffbc00907947 */ /* 0x000fea000383ffff */
.L_x_6726:
[----:B------:R-:W-:Y:S01]  /*a630*/  HFMA2.MMA R192, -RZ, RZ, 0, 5.9604644775390625e-08 ;  /* 0x00000001ffc07435 */ /* 0x000fe200000001ff */
[----:B------:R-:W-:Y:S01]  /*a640*/  BSSY B0, `(.L_x_6788) ;  /* 0x0000007000007945 */ /* 0x000fe20003800000 */
[----:B------:R-:W-:Y:S02]  /*a650*/  MOV R19, R14 ;  /* 0x0000000e00137202 */ /* 0x000fe40000000f00 */
[----:B------:R-:W-:Y:S02]  /*a660*/  MOV R223, RZ ;  /* 0x000000ff00df7202 */ /* 0x000fe40000000f00 */
[----:B------:R-:W-:-:S07]  /*a670*/  MOV R18, 0xffffffff ;  /* 0xffffffff00127802 */ /* 0x000fce0000000f00 */
[----:B-12--5:R-:W-:Y:S05]  /*a680*/  WARPSYNC.COLLECTIVE R18, `(.L_x_6789) ;  /* 0x0000000012087348 */ /* 0x026fea0003c00000 */
[----:B------:R0:W3:Y:S02]  /*a690*/  SHFL.UP P3, R16, R19, R192, R223 ;  /* 0x040000c013107389 */ /* 0x0000e400000600df */
[----:B0123-5:R-:W-:Y:S01]  /*a6a0*/  ENDCOLLECTIVE ;  /* 0x000000000000791b */ /* 0x02ffe20003800000 */
.L_x_6789:
[----:B------:R-:W-:Y:S05]  /*a6b0*/  BSYNC B0 ;  /* 0x0000000000007941 */ /* 0x000fea0003800000 */
.L_x_6788:
        /* <DEDUP_REMOVED lines=11> */
.L_x_6790:
[----:B------:R-:W-:Y:S05]  /*a770*/  WARPSYNC.COLLECTIVE R18, `(.L_x_6791) ;  /* 0x0000000012087348 */ /* 0x000fea0003c00000 */
[----:B------:R0:W1:Y:S02]  /*a780*/  SHFL.IDX P3, R222, R225, R224, R227 ;  /* 0x000000e0e1de7389 */ /* 0x00006400000600e3 */
[----:B01----:R-:W-:Y:S01]  /*a790*/  ENDCOLLECTIVE ;  /* 0x000000000000791b */ /* 0x003fe20003800000 */
.L_x_6791:
[----:B------:R-:W-:Y:S02]  /*a7a0*/  MOV R225, R41 ;  /* 0x0000002900e17202 */ /* 0x000fe40000000f00 */
[----:B------:R-:W-:Y:S02]  /*a7b0*/  MOV R15, R16 ;  /* 0x00000010000f7202 */ /* 0x000fe40000000f00 */
[----:B------:R-:W-:-:S07]  /*a7c0*/  MOV R16, R222 ;  /* 0x000000de00107202 */ /* 0x000fce0000000f00 */
[----:B------:R-:W-:Y:S05]  /*a7d0*/  WARPSYNC.COLLECTIVE R18, `(.L_x_6792) ;  /* 0x0000000012087348 */ /* 0x000fea0003c00000 */
[----:B------:R0:W1:Y:S02]  /*a7e0*/  SHFL.IDX P3, R222, R225, R224, R227 ;  /* 0x000000e0e1de7389 */ /* 0x00006400000600e3 */
[----:B01----:R-:W-:Y:S01]  /*a7f0*/  ENDCOLLECTIVE ;  /* 0x000000000000791b */ /* 0x003fe20003800000 */
.L_x_6792:
[----:B------:R-:W-:Y:S01]  /*a800*/  MOV R17, R222 ;  /* 0x000000de00117202 */ /* 0x000fe20000000f00 */
[----:B------:R-:W-:Y:S06]  /*a810*/  BRA `(.L_x_6793) ;  /* 0xffffffbc002c7947 */ /* 0x000fec000383ffff */
.L_x_6728:
[----:B------:R-:W-:Y:S01]  /*a820*/  HFMA2.MMA R223, -RZ, RZ, 0, 5.9604644775390625e-08 ;  /* 0x00000001ffdf7435 */ /* 0x000fe200000001ff */
[----:B------:R-:W-:Y:S01]  /*a830*/  MOV R219, R12 ;  /* 0x0000000c00db7202 */ /* 0x000fe20000000f00 */
[----:B------:R-:W-:Y:S01]  /*a840*/  HFMA2.MMA R224, -RZ, RZ, 0, 0 ;  /* 0x00000000ffe07435 */ /* 0x000fe200000001ff */
[----:B------:R-:W-:Y:S02]  /*a850*/  MOV R226, 0x1f ;  /* 0x0000001f00e27802 */ /* 0x000fe40000000f00 */
[----:B------:R-:W-:Y:S02]  /*a860*/  MOV R18, 0xffffffff ;  /* 0xffffffff00127802 */ /* 0x000fe40000000f00 */
[----:B------:R-:W-:-:S07]  /*a870*/  MOV R227, 0x1f ;  /* 0x0000001f00e37802 */ /* 0x000fce0000000f00 */
[----:B-1--45:R-:W-:Y:S05]  /*a880*/  WARPSYNC.COLLECTIVE R18, `(.L_x_6794) ;  /* 0x0000000012087348 */ /* 0x032fea0003c00000 */
[----:B------:R0:W2:Y:S02]  /*a890*/  SHFL.DOWN P6, R19, R219, R223, R226 ;  /* 0x080000dfdb137389 */ /* 0x0000a400000c00e2 */
[----:B012-45:R-:W-:Y:S01]  /*a8a0*/  ENDCOLLECTIVE ;  /* 0x000000000000791b */ /* 0x037fe20003800000 */
.L_x_6794:
[----:B------:R-:W-:Y:S02]  /*a8b0*/  MOV R219, R13 ;  /* 0x0000000d00db7202 */ /* 0x000fe40000000f00 */
[----:B------:R-:W-:-:S07]  /*a8c0*/  MOV R17, R19 ;  /* 0x0000001300117202 */ /* 0x000fce0000000f00 */
[----:B------:R-:W-:Y:S05]  /*a8d0*/  WARPSYNC.COLLECTIVE R18, `(.L_x_6795) ;  /* 0x0000000012087348 */ /* 0x000fea0003c00000 */
[----:B------:R0:W1:Y:S02]  /*a8e0*/  SHFL.DOWN P6, R19, R219, R223, R226 ;  /* 0x080000dfdb137389 */ /* 0x00006400000c00e2 */
[----:B01----:R-:W-:Y:S01]  /*a8f0*/  ENDCOLLECTIVE ;  /* 0x000000000000791b */ /* 0x003fe20003800000 */
.L_x_6795:
        /* <DEDUP_REMOVED lines=8> */
.L_x_6796:
[----:B------:R-:W-:Y:S02]  /*a980*/  MOV R219, R13 ;  /* 0x0000000d00db7202 */ /* 0x000fe40000000f00 */
[----:B------:R-:W-:-:S07]  /*a990*/  MOV R17, R19 ;  /* 0x0000001300117202 */ /* 0x000fce0000000f00 */
[----:B------:R-:W-:Y:S05]  /*a9a0*/  WARPSYNC.COLLECTIVE R18, `(.L_x_6797) ;  /* 0x0000000012087348 */ /* 0x000fea0003c00000 */
[----:B------:R0:W1:Y:S02]  /*a9b0*/  SHFL.DOWN P6, R19, R219, R223, R226 ;  /* 0x080000dfdb137389 */ /* 0x00006400000c00e2 */
[----:B01----:R-:W-:Y:S01]  /*a9c0*/  ENDCOLLECTIVE ;  /* 0x000000000000791b */ /* 0x003fe20003800000 */
.L_x_6797:
        /* <DEDUP_REMOVED lines=8> */
.L_x_6798:
[----:B------:R-:W-:Y:S02]  /*aa50*/  MOV R219, R13 ;  /* 0x0000000d00db7202 */ /* 0x000fe40000000f00 */
[----:B------:R-:W-:-:S07]  /*aa60*/  MOV R17, R19 ;  /* 0x0000001300117202 */ /* 0x000fce0000000f00 */
[----:B------:R-:W-:Y:S05]  /*aa70*/  WARPSYNC.COLLECTIVE R18, `(.L_x_6799) ;  /* 0x0000000012087348 */ /* 0x000fea0003c00000 */
[----:B------:R0:W1:Y:S02]  /*aa80*/  SHFL.DOWN P6, R19, R219, R223, R226 ;  /* 0x080000dfdb137389 */ /* 0x00006400000c00e2 */
[----:B01----:R-:W-:Y:S01]  /*aa90*/  ENDCOLLECTIVE ;  /* 0x000000000000791b */ /* 0x003fe20003800000 */
.L_x_6799:
        /* <DEDUP_REMOVED lines=8> */
.L_x_6800:
[----:B------:R-:W-:Y:S02]  /*ab20*/  MOV R219, R13 ;  /* 0x0000000d00db7202 */ /* 0x000fe40000000f00 */
[----:B------:R-:W-:-:S07]  /*ab30*/  MOV R17, R19 ;  /* 0x0000001300117202 */ /* 0x000fce0000000f00 */
[----:B------:R-:W-:Y:S05]  /*ab40*/  WARPSYNC.COLLECTIVE R18, `(.L_x_6801) ;  /* 0x0000000012087348 */ /* 0x000fea0003c00000 */
[----:B------:R0:W1:Y:S02]  /*ab50*/  SHFL.DOWN P6, R19, R219, R223, R226 ;  /* 0x080000dfdb137389 */ /* 0x00006400000c00e2 */
[----:B01----:R-:W-:Y:S01]  /*ab60*/  ENDCOLLECTIVE ;  /* 0x000000000000791b */ /* 0x003fe20003800000 */
.L_x_6801:
        /* <DEDUP_REMOVED lines=8> */
.L_x_6802:
[----:B------:R-:W-:Y:S02]  /*abf0*/  MOV R219, R13 ;  /* 0x0000000d00db7202 */ /* 0x000fe40000000f00 */
[----:B------:R-:W-:-:S07]  /*ac00*/  MOV R17, R19 ;  /* 0x0000001300117202 */ /* 0x000fce0000000f00 */
[----:B------:R-:W-:Y:S05]  /*ac10*/  WARPSYNC.COLLECTIVE R18, `(.L_x_6803) ;  /* 0x0000000012087348 */ /* 0x000fea0003c00000 */
[----:B------:R0:W1:Y:S02]  /*ac20*/  SHFL.DOWN P6, R19, R219, R223, R226 ;  /* 0x080000dfdb137389 */ /* 0x00006400000c00e2 */
[----:B01----:R-:W-:Y:S01]  /*ac30*/  ENDCOLLECTIVE ;  /* 0x000000000000791b */ /* 0x003fe20003800000 */
.L_x_6803:
        /* <DEDUP_REMOVED lines=9> */
.L_x_6804:
[----:B------:R-:W-:Y:S02]  /*acd0*/  MOV R225, R13 ;  /* 0x0000000d00e17202 */ /* 0x000fe40000000f00 */
[----:B------:R-:W-:-:S07]  /*ace0*/  MOV R40, R222 ;  /* 0x000000de00287202 */ /* 0x000fce0000000f00 */
[----:B------:R-:W-:Y:S05]  /*acf0*/  WARPSYNC.COLLECTIVE R18, `(.L_x_6805) ;  /* 0x0000000012087348 */ /* 0x000fea0003c00000 */
[----:B------:R0:W1:Y:S02]  /*ad00*/  SHFL.IDX P3, R222, R225, R224, R227 ;  /* 0x000000e0e1de7389 */ /* 0x00006400000600e3 */
[----:B01----:R-:W-:Y:S01]  /*ad10*/  ENDCOLLECTIVE ;  /* 0x000000000000791b */ /* 0x003fe20003800000 */
.L_x_6805:
[----:B------:R-:W-:Y:S05]  /*ad20*/  WARPSYNC.COLLECTIVE R18, `(.L_x_6806) ;  /* 0x0000000012087348 */ /* 0x000fea0003c00000 */
[----:B------:R0:W1:Y:S02]  /*ad30*/  SHFL.DOWN P6, R19, R219, R223, R226 ;  /* 0x080000dfdb137389 */ /* 0x00006400000c00e2 */
[----:B01----:R-:W-:Y:S01]  /*ad40*/  ENDCOLLECTIVE ;  /* 0x000000000000791b */ /* 0x003fe20003800000 */
.L_x_6806:
[----:B------:R-:W-:Y:S02]  /*ad50*/  MOV R225, R20 ;  /* 0x0000001400e17202 */ /* 0x000fe40000000f00 */
[----:B------:R-:W-:Y:S02]  /*ad60*/  MOV R219, R13 ;  /* 0x0000000d00db7202 */ /* 0x000fe40000000f00 */
[----:B------:R-:W-:Y:S02]  /*ad70*/  MOV R220, R222 ;  /* 0x000000de00dc7202 */ /* 0x000fe40000000f00 */
[----:B------:R-:W-:-:S07]  /*ad80*/  MOV R16, R19 ;  /* 0x0000001300107202 */ /* 0x000fce0000000f00 */
[----:B------:R-:W-:Y:S05]  /*ad90*/  WARPSYNC.COLLECTIVE R18, `(.L_x_6807) ;  /* 0x0000000012087348 */ /* 0x000fea0003c00000 */
[----:B------:R0:W1:Y:S02]  /*ada0*/  SHFL.DOWN P6, R19, R219, R223, R226 ;  /* 0x080000dfdb137389 */ /* 0x00006400000c00e2 */
[----:B01----:R-:W-:Y:S01]  /*adb0*/  ENDCOLLECTIVE ;  /* 0x000000000000791b */ /* 0x003fe20003800000 */
.L_x_6807:
[----:B------:R-:W-:Y:S05]  /*adc0*/  WARPSYNC.COLLECTIVE R18, `(.L_x_6808) ;  /* 0x0000000012087348 */ /* 0x000fea0003c00000 */
[----:B------:R0:W1:Y:S02]  /*add0*/  SHFL.IDX P3, R222, R225, R224, R227 ;  /* 0x000000e0e1de7389 */ /* 0x00006400000600e3 */
[----:B01----:R-:W-:Y:S01]  /*ade0*/  ENDCOLLECTIVE ;  /* 0x000000000000791b */ /* 0x003fe20003800000 */
.L_x_6808:
[----:B------:R-:W-:Y:S02]  /*adf0*/  MOV R225, R21 ;  /* 0x0000001500e17202 */ /* 0x000fe40000000f00 */
[----:B------:R-:W-:Y:S02]  /*ae00*/  MOV R17, R19 ;  /* 0x0000001300117202 */ /* 0x000fe40000000f00 */
[----:B------:R-:W-:-:S07]  /*ae10*/  MOV R41, R222 ;  /* 0x000000de00297202 */ /* 0x000fce0000000f00 */
[----:B------:R-:W-:Y:S05]  /*ae20*/  WARPSYNC.COLLECTIVE R18, `(.L_x_6809) ;  /* 0x0000000012087348 */ /* 0x000fea0003c00000 */
[----:B------:R0:W1:Y:S02]  /*ae30*/  SHFL.IDX P3, R222, R225, R224, R227 ;  /* 0x000000e0e1de7389 */ /* 0x00006400000600e3 */
[----:B01----:R-:W-:Y:S01]  /*ae40*/  ENDCOLLECTIVE ;  /* 0x000000000000791b */ /* 0x003fe20003800000 */
.L_x_6809:
[----:B------:R-:W-:Y:S01]  /*ae50*/  MOV R19, R222 ;  /* 0x000000de00137202 */ /* 0x000fe20000000f00 */
[----:B------:R-:W-:Y:S06]  /*ae60*/  BRA `(.L_x_6810) ;  /* 0xffffffbc00307947 */ /* 0x000fec000383ffff */
.L_x_6811:
        /* <DEDUP_REMOVED lines=9> */
.L_x_10975:


//--------------------- .text._Z25selective_scan_bwd_kernelI32Selective_Scan_bwd_kernel_traitsILi32ELi16ELb0ELb0ELb0ELb0ELb0EN3c108BFloat16EfEEv12SSMParamsBwd --------------------------
	.section	.text._Z25selective_scan_bwd_kernelI32Selective_Scan_bwd_kernel_traitsILi32ELi16ELb0ELb0ELb0ELb0ELb0EN3c108BFloat16EfEEv12SSMParamsBwd,"ax",@progbits
	.align	128
        .global         _Z25selective_scan_bwd_kernelI32Selective_Scan_bwd_kernel_traitsILi32ELi16ELb0ELb0ELb0ELb0ELb0EN3c108BFloat16EfEEv12SSMParamsBwd
        .type           _Z25selective_scan_bwd_kernelI32Selective_Scan_bwd_kernel_traitsILi32ELi16ELb0ELb0ELb0ELb0ELb0EN3c108BFloat16EfEEv12SSMParamsBwd,@function
        .size           _Z25selective_scan_bwd_kernelI32Selective_Scan_bwd_kernel_traitsILi32ELi16ELb0ELb0ELb0ELb0ELb0EN3c108BFloat16EfEEv12SSMParamsBwd,(.L_x_10976 - _Z25selective_scan_bwd_kernelI32Selective_Scan_bwd_kernel_traitsILi32ELi16ELb0ELb0ELb0ELb0ELb0EN3c108BFloat16EfEEv12SSMParamsBwd)
        .other          _Z25selective_scan_bwd_kernelI32Selective_Scan_bwd_kernel_traitsILi32ELi16ELb0ELb0ELb0ELb0ELb0EN3c108BFloat16EfEEv12SSMParamsBwd,@"STO_CUDA_ENTRY STV_DEFAULT"
_Z25selective_scan_bwd_kernelI32Selective_Scan_bwd_kernel_traitsILi32ELi16ELb0ELb0ELb0ELb0ELb0EN3c108BFloat16EfEEv12SSMParamsBwd:
.text._Z25selective_scan_bwd_kernelI32Selective_Scan_bwd_kernel_traitsILi32ELi16ELb0ELb0ELb0ELb0ELb0EN3c108BFloat16EfEEv12SSMParamsBwd:
        /* <DEDUP_REMOVED lines=13> */
[----:B--2---:R-:W-:-:S05]  /*00d0*/  ISETP.NE.U32.AND P1, PT, R4, RZ, PT ;  /* 0x000000ff0400720c */ /* 0x004fca0003f25070 */
[----:B------:R-:W2:Y:S01]  /*00e0*/  LDC R29, c[0x0][0x224] ;  /* 0x00008900ff1d7b82 */ /* 0x000ea20000000800 */
[----:B-1----:R-:W-:Y:S02]  /*00f0*/  SHF.R.S32.HI R23, RZ, 0x1f, R22 ;  /* 0x0000001fff177819 */ /* 0x002fe40000011416 */
[----:B------:R-:W-:-:S03]  /*0100*/  ISETP.NE.AND.EX P1, PT, R5, RZ, PT, P1 ;  /* 0x000000ff0500720c */ /* 0x000fc60003f25310 */
[C---:B------:R-:W-:Y:S02]  /*0110*/  @P0 LEA R2, P2, R22.reuse, R2, 0x2 ;  /* 0x0000000216020211 */ /* 0x040fe400078410ff */
[----:B------:R-:W1:Y:S02]  /*0120*/  LDC.64 R6, c[0x0][0x288] ;  /* 0x0000a200ff067b82 */ /* 0x000e640000000a00 */
[----:B------:R-:W-:-:S06]  /*0130*/  @P0 LEA.HI.X R3, R22, R3, R23, 0x2, P2 ;  /* 0x0000000316030211 */ /* 0x000fcc00010f1417 */
[----:B------:R-:W4:Y:S01]  /*0140*/  LDC.64 R18, c[0x0][0x3d8] ;  /* 0x0000f600ff127b82 */ /* 0x000f220000000a00 */
[----:B------:R1:W5:Y:S01]  /*0150*/  @P0 LDG.E R25, desc[UR14][R2.64] ;  /* 0x0000000e02190981 */ /* 0x000362000c1e1900 */
[----:B---3--:R-:W-:Y:S01]  /*0160*/  ISETP.NE.U32.AND P0, PT, R8, RZ, PT ;  /* 0x000000ff0800720c */ /* 0x008fe20003f05070 */
[----:B0-----:R-:W-:Y:S01]  /*0170*/  USHF.R.S32.HI UR17, URZ, 0x1f, UR16 ;  /* 0x0000001f3f117899 */ /* 0x001fe20008011410 */
[C---:B------:R-:W-:Y:S02]  /*0180*/  @P1 LEA R4, P3, R22.reuse, R4, 0x2 ;  /* 0x0000000416041211 */ /* 0x040fe400078610ff */
[----:B------:R-:W-:Y:S02]  /*0190*/  ISETP.NE.AND.EX P0, PT, R9, RZ, PT, P0 ;  /* 0x000000ff0900720c */ /* 0x000fe40003f05300 */
[----:B------:R-:W0:Y:S01]  /*01a0*/  LDC.64 R20, c[0x0][0x3f8] ;  /* 0x0000fe00ff147b82 */ /* 0x000e220000000a00 */
[----:B------:R-:W-:Y:S01]  /*01b0*/  UIMAD.WIDE.U32 UR4, UR16, UR6, URZ ;  /* 0x00000006100472a5 */ /* 0x000fe2000f8e003f */
[----:B------:R-:W-:Y:S01]  /*01c0*/  @P1 LEA.HI.X R5, R22, R5, R23, 0x2, P3 ;  /* 0x0000000516051211 */ /* 0x000fe200018f1417 */
[----:B------:R-:W-:-:S05]  /*01d0*/  UIMAD UR6, UR17, UR6, URZ ;  /* 0x00000006110672a4 */ /* 0x000fca000f8e023f */
[----:B------:R-:W3:Y:S01]  /*01e0*/  LDC.64 R14, c[0x0][0x298] ;  /* 0x0000a600ff0e7b82 */ /* 0x000ee20000000a00 */
[----:B------:R-:W-:-:S07]  /*01f0*/  UIMAD UR8, UR16, UR7, UR6 ;  /* 0x00000007100872a4 */ /* 0x000fce000f8e0206 */
[----:B------:R-:W3:Y:S01]  /*0200*/  LDC.64 R16, c[0x0][0x330] ;  /* 0x0000cc00ff107b82 */ /* 0x000ee20000000a00 */
[----:B------:R-:W-:Y:S01]  /*0210*/  UIMAD UR9, UR17, UR10, URZ ;  /* 0x0000000a110972a4 */ /* 0x000fe2000f8e023f */
[----:B--2---:R-:W-:Y:S01]  /*0220*/  SHF.L.U32 R26, R29, 0x9, RZ ;  /* 0x000000091d1a7819 */ /* 0x004fe200000006ff */
[----:B------:R-:W-:Y:S01]  /*0230*/  UIMAD.WIDE.U32 UR6, UR16, UR10, URZ ;  /* 0x0000000a100672a5 */ /* 0x000fe2000f8e003f */
[-C--:B-1----:R-:W-:Y:S01]  /*0240*/  IMAD R0, R23, R6.reuse, RZ ;  /* 0x0000000617007224 */ /* 0x082fe200078e02ff */
[----:B------:R-:W-:Y:S01]  /*0250*/  UIADD3 UR5, UR5, UR8, URZ ;  /* 0x0000000805057290 */ /* 0x000fe2000fffe03f */
[----:B------:R1:W5:Y:S01]  /*0260*/  @P1 LDG.E R24, desc[UR14][R4.64] ;  /* 0x0000000e04181981 */ /* 0x000362000c1e1900 */
[----:B------:R-:W-:Y:S01]  /*0270*/  UIMAD UR10, UR16, UR11, UR9 ;  /* 0x0000000b100a72a4 */ /* 0x000fe2000f8e0209 */
[----:B------:R-:W2:Y:S01]  /*0280*/  @P0 LDC R27, c[0x0][0x214] ;  /* 0x00008500ff1b0b82 */ /* 0x000ea20000000800 */
[----:B------:R-:W-:Y:S01]  /*0290*/  UIMAD UR11, UR17, UR12, URZ ;  /* 0x0000000c110b72a4 */ /* 0x000fe2000f8e023f */
[----:B------:R-:W-:Y:S01]  /*02a0*/  IADD3 R11, R26, -0x200, RZ ;  /* 0xfffffe001a0b7810 */ /* 0x000fe20007ffe0ff */
[----:B------:R-:W-:Y:S01]  /*02b0*/  UIMAD.WIDE.U32 UR8, UR16, UR12, URZ ;  /* 0x0000000c100872a5 */ /* 0x000fe2000f8e003f */
[----:B------:R-:W-:Y:S01]  /*02c0*/  IMAD.WIDE.U32 R2, R22, R6, UR4 ;  /* 0x0000000416027e25 */ /* 0x000fe2000f8e0006 */
[----:B------:R-:W-:-:S02]  /*02d0*/  UIMAD UR11, UR16, UR13, UR11 ;  /* 0x0000000d100b72a4 */ /* 0x000fc4000f8e020b */
[----:B------:R-:W-:Y:S01]  /*02e0*/  UIADD3 UR7, UR7, UR10, URZ ;  /* 0x0000000a07077290 */ /* 0x000fe2000fffe03f */
[----:B------:R-:W2:Y:S01]  /*02f0*/  LDC.64 R36, c[0x0][0x2f0] ;  /* 0x0000bc00ff247b82 */ /* 0x000ea20000000a00 */
[----:B----4-:R-:W-:Y:S01]  /*0300*/  ISETP.NE.U32.AND P1, PT, R18, RZ, PT ;  /* 0x000000ff1200720c */ /* 0x010fe20003f25070 */
[----:B------:R-:W-:Y:S01]  /*0310*/  IMAD R0, R22, R7, R0 ;  /* 0x0000000716007224 */ /* 0x000fe200078e0200 */
[----:B0-----:R-:W-:Y:S01]  /*0320*/  ISETP.NE.U32.AND P2, PT, R20, RZ, PT ;  /* 0x000000ff1400720c */ /* 0x001fe20003f45070 */
[----:B------:R-:W-:Y:S01]  /*0330*/  UIADD3 UR9, UR9, UR11, URZ ;  /* 0x0000000b09097290 */ /* 0x000fe2000fffe03f */
[----:B------:R-:W-:-:S03]  /*0340*/  SHF.R.S32.HI R13, RZ, 0x1f, R11 ;  /* 0x0000001fff0d7819 */ /* 0x000fc6000001140b */
[----:B------:R-:W0:Y:S01]  /*0350*/  LDC.64 R38, c[0x0][0x2f8] ;  /* 0x0000be00ff267b82 */ /* 0x000e220000000a00 */
[----:B------:R-:W-:Y:S01]  /*0360*/  IADD3 R33, P3, R11, R2, RZ ;  /* 0x000000020b217210 */ /* 0x000fe20007f7e0ff */
[-C--:B---3--:R-:W-:Y:S01]  /*0370*/  IMAD R10, R23, R14.reuse, RZ ;  /* 0x0000000e170a7224 */ /* 0x088fe200078e02ff */
[----:B------:R-:W-:Y:S01]  /*0380*/  ISETP.NE.AND.EX P1, PT, R19, RZ, PT, P1 ;  /* 0x000000ff1300720c */ /* 0x000fe20003f25310 */
[----:B-1----:R-:W-:-:S04]  /*0390*/  IMAD.WIDE.U32 R4, R22, R14, UR6 ;  /* 0x0000000616047e25 */ /* 0x002fc8000f8e000e */
[----:B------:R-:W1:Y:S01]  /*03a0*/  LDC.64 R40, c[0x0][0x3b8] ;  /* 0x0000ee00ff287b82 */ /* 0x000e620000000a00 */
[----:B------:R-:W-:-:S07]  /*03b0*/  ISETP.NE.AND.EX P2, PT, R21, RZ, PT, P2 ;  /* 0x000000ff1500720c */ /* 0x000fce0003f45320 */
[----:B------:R-:W3:Y:S01]  /*03c0*/  @P0 LDC R31, c[0x0][0x21c] ;  /* 0x00008700ff1f0b82 */ /* 0x000ee20000000800 */
[-C--:B------:R-:W-:Y:S01]  /*03d0*/  IMAD R12, R23, R16.reuse, RZ ;  /* 0x00000010170c7224 */ /* 0x080fe200078e02ff */
[----:B------:R-:W-:Y:S01]  /*03e0*/  IADD3.X R2, R13, R3, R0, P3, !PT ;  /* 0x000000030d027210 */ /* 0x000fe20001ffe400 */
[----:B------:R-:W-:-:S05]  /*03f0*/  IMAD.WIDE.U32 R6, R22, R16, UR8 ;  /* 0x0000000816067e25 */ /* 0x000fca000f8e0010 */
[----:B------:R-:W4:Y:S01]  /*0400*/  @P0 LDC.64 R8, c[0x0][0x310] ;  /* 0x0000c400ff080b82 */ /* 0x000f220000000a00 */
[C---:B------:R-:W-:Y:S01]  /*0410*/  IMAD R0, R22.reuse, R15, R10 ;  /* 0x0000000f16007224 */ /* 0x040fe200078e020a */
[C---:B------:R-:W-:Y:S01]  /*0420*/  IADD3 R35, P3, R11.reuse, R4, RZ ;  /* 0x000000040b237210 */ /* 0x040fe20007f7e0ff */
[----:B------:R-:W-:Y:S01]  /*0430*/  IMAD R3, R22, R17, R12 ;  /* 0x0000001116037224 */ /* 0x000fe200078e020c */
[----:B------:R-:W-:Y:S01]  /*0440*/  HFMA2.MMA R12, -RZ, RZ, 0, 0 ;  /* 0x00000000ff0c7435 */ /* 0x000fe200000001ff */
[----:B------:R-:W-:Y:S02]  /*0450*/  IADD3 R11, P4, R11, R6, RZ ;  /* 0x000000060b0b7210 */ /* 0x000fe40007f9e0ff */
[----:B------:R-:W-:Y:S02]  /*0460*/  IADD3.X R4, R13, R5, R0, P3, !PT ;  /* 0x000000050d047210 */ /* 0x000fe40001ffe400 */
[----:B------:R-:W-:Y:S01]  /*0470*/  ISETP.GE.AND P3, PT, R29, 0x1, PT ;  /* 0x000000011d00780c */ /* 0x000fe20003f66270 */
[----:B--2---:R-:W-:Y:S01]  /*0480*/  @P0 IMAD R0, R27, UR16, R22 ;  /* 0x000000101b000c24 */ /* 0x004fe2000f8e0216 */
[----:B------:R-:W-:Y:S01]  /*0490*/  IADD3.X R6, R13, R7, R3, P4, !PT ;  /* 0x000000070d067210 */ /* 0x000fe200027fe403 */
[----:B------:R-:W-:Y:S01]  /*04a0*/  HFMA2.MMA R5, -RZ, RZ, 0, 0 ;  /* 0x00000000ff057435 */ /* 0x000fe200000001ff */
[----:B------:R-:W-:-:S02]  /*04b0*/  MOV R10, RZ ;  /* 0x000000ff000a7202 */ /* 0x000fc40000000f00 */
[----:B------:R-:W-:Y:S01]  /*04c0*/  @P1 LEA R12, P4, R22, R18, 0x2 ;  /* 0x00000012160c1211 */ /* 0x000fe200078810ff */
[----:B------:R-:W-:Y:S01]  /*04d0*/  @P0 IMAD R0, R0, R29, RZ ;  /* 0x0000001d00000224 */ /* 0x000fe200078e02ff */
[C---:B------:R-:W-:Y:S01]  /*04e0*/  @P2 LEA R10, P5, R22.reuse, R20, 0x2 ;  /* 0x00000014160a2211 */ /* 0x040fe200078a10ff */
[----:B------:R-:W-:Y:S01]  /*04f0*/  IMAD.MOV.U32 R7, RZ, RZ, RZ ;  /* 0x000000ffff077224 */ /* 0x000fe200078e00ff */
[--C-:B------:R-:W-:Y:S01]  /*0500*/  @P1 LEA.HI.X R7, R22, R19, R23.reuse, 0x2, P4 ;  /* 0x0000001316071211 */ /* 0x100fe200020f1417 */
[----:B---3--:R-:W-:Y:S01]  /*0510*/  @P0 IMAD R3, R0, R31, RZ ;  /* 0x0000001f00030224 */ /* 0x008fe200078e02ff */
[----:B------:R-:W-:Y:S02]  /*0520*/  @P2 LEA.HI.X R5, R22, R21, R23, 0x2, P5 ;  /* 0x0000001516052211 */ /* 0x000fe400028f1417 */
[----:B------:R-:W-:Y:S02]  /*0530*/  LEA R32, P1, R33, R36, 0x1 ;  /* 0x0000002421207211 */ /* 0x000fe400078208ff */
[----:B0-----:R-:W-:-:S02]  /*0540*/  LEA R34, P2, R35, R38, 0x1 ;  /* 0x0000002623227211 */ /* 0x001fc400078408ff */
[----:B-1----:R-:W-:Y:S01]  /*0550*/  LEA R36, P4, R11, R40, 0x1 ;  /* 0x000000280b247211 */ /* 0x002fe200078808ff */
[----:B------:R-:W-:Y:S01]  /*0560*/  HFMA2.MMA R28, -RZ, RZ, 0, 0 ;  /* 0x00000000ff1c7435 */ /* 0x000fe200000001ff */
[----:B------:R-:W-:Y:S01]  /*0570*/  LEA.HI.X R33, R33, R37, R2, 0x1, P1 ;  /* 0x0000002521217211 */ /* 0x000fe200008f0c02 */
[----:B----4-:R-:W-:Y:S01]  /*0580*/  @P0 IMAD.WIDE R8, R3, 0x8, R8 ;  /* 0x0000000803080825 */ /* 0x010fe200078e0208 */
[----:B------:R-:W-:Y:S02]  /*0590*/  LEA.HI.X R35, R35, R39, R4, 0x1, P2 ;  /* 0x0000002723237211 */ /* 0x000fe400010f0c04 */
[----:B------:R-:W-:Y:S02]  /*05a0*/  @!P0 CS2R R8, SRZ ;  /* 0x0000000000088805 */ /* 0x000fe4000001ff00 */
[----:B------:R-:W-:Y:S01]  /*05b0*/  LEA.HI.X R37, R11, R41, R6, 0x1, P4 ;  /* 0x000000290b257211 */ /* 0x000fe200020f0c06 */
[----:B------:R-:W-:Y:S01]  /*05c0*/  IMAD.MOV.U32 R4, RZ, RZ, R10 ;  /* 0x000000ffff047224 */ /* 0x000fe200078e000a */
[----:B------:R-:W-:-:S02]  /*05d0*/  MOV R27, RZ ;  /* 0x000000ff001b7202 */ /* 0x000fc40000000f00 */
[----:B------:R-:W-:Y:S01]  /*05e0*/  MOV R6, R12 ;  /* 0x0000000c00067202 */ /* 0x000fe20000000f00 */
[----:B------:R-:W-:Y:S06]  /*05f0*/  @!P3 BRA `(.L_x_6812) ;  /* 0x0000004c00a8b947 */ /* 0x000fec0003800000 */
[----:B------:R-:W0:Y:S01]  /*0600*/  S2R R29, SR_TID.X ;  /* 0x00000000001d7919 */ /* 0x000e220000002100 */
[----:B------:R-:W-:Y:S02]  /*0610*/  MOV R28, RZ ;  /* 0x000000ff001c7202 */ /* 0x000fe40000000f00 */
[----:B------:R-:W-:Y:S01]  /*0620*/  MOV R31, RZ ;  /* 0x000000ff001f7202 */ /* 0x000fe20000000f00 */
[----:B------:R-:W1:Y:S01]  /*0630*/  S2R R30, SR_LANEID ;  /* 0x00000000001e7919 */ /* 0x000e620000000000 */
[----:B------:R-:W-:Y:S02]  /*0640*/  MOV R27, RZ ;  /* 0x000000ff001b7202 */ /* 0x000fe40000000f00 */
[----:B0-----:R-:W-:-:S04]  /*0650*/  SHF.L.U32 R38, R29, 0x4, RZ ;  /* 0x000000041d267819 */ /* 0x001fc800000006ff */
[----:B-1----:R-:W-:-:S07]  /*0660*/  LOP3.LUT R38, R38, 0xfffffe00, RZ, 0xc0, !PT ;  /* 0xfffffe0026267812 */ /* 0x002fce00078ec0ff */
.L_x_6823:
[----:B0-----:R-:W0:Y:S01]  /*0670*/  LDC R0, c[0x0][0x224] ;  /* 0x00008900ff007b82 */ /* 0x001e220000000800 */
[----:B------:R-:W-:Y:S01]  /*0680*/  ULDC UR4, c[0x0][0x218] ;  /* 0x0000860000047ab9 */ /* 0x000fe20000000800 */
[----:B------:R-:W-:-:S04]  /*0690*/  LOP3.LUT R41, R38, 0x1f, R29, 0xf8, !PT ;  /* 0x0000001f26297812 */ /* 0x000fc800078ef81d */
[C---:B------:R-:W-:Y:S01]  /*06a0*/  LOP3.LUT R75, R41.reuse, 0x20, RZ, 0xfc, !PT ;  /* 0x00000020294b7812 */ /* 0x040fe200078efcff */
[C---:B------:R-:W-:Y:S01]  /*06b0*/  IMAD.WIDE R2, R41.reuse, 0x2, R32 ;  /* 0x0000000229027825 */ /* 0x040fe200078e0220 */
[C---:B------:R-:W-:Y:S02]  /*06c0*/  LOP3.LUT R76, R41.reuse, 0x40, RZ, 0xfc, !PT ;  /* 0x00000040294c7812 */ /* 0x040fe400078efcff */
[----:B------:R-:W-:Y:S01]  /*06d0*/  LOP3.LUT R77, R41, 0x60, RZ, 0xfc, !PT ;  /* 0x00000060294d7812 */ /* 0x000fe200078efcff */
[----:B0-----:R-:W-:Y:S01]  /*06e0*/  IMAD.IADD R39, R0, 0x1, -R31 ;  /* 0x0000000100277824 */ /* 0x001fe200078e0a1f */
[----:B------:R-:W-:-:S04]  /*06f0*/  PRMT R0, RZ, 0x7610, R0 ;  /* 0x00007610ff007816 */ /* 0x000fc80000000000 */
[----:B------:R-:W-:-:S04]  /*0700*/  LEA R40, R39, 0xfffffe00, 0x9 ;  /* 0xfffffe0027287811 */ /* 0x000fc800078e48ff */
[----:B------:R-:W-:-:S04]  /*0710*/  IADD3 R92, -R40, UR4, RZ ;  /* 0x00000004285c7c10 */ /* 0x000fc8000fffe1ff */
[-C--:B------:R-:W-:Y:S01]  /*0720*/  ISETP.GE.AND P0, PT, R41, R92.reuse, PT ;  /* 0x0000005c2900720c */ /* 0x080fe20003f06270 */
[----:B------:R-:W-:Y:S01]  /*0730*/  BAR.SYNC.DEFER_BLOCKING 0x0 ;  /* 0x0000000000007b1d */ /* 0x000fe20000010000 */
[-C--:B------:R-:W-:Y:S02]  /*0740*/  ISETP.GE.AND P1, PT, R76, R92.reuse, PT ;  /* 0x0000005c4c00720c */ /* 0x080fe40003f26270 */
[----:B------:R-:W-:Y:S02]  /*0750*/  ISETP.GE.AND P2, PT, R77, R92, PT ;  /* 0x0000005c4d00720c */ /* 0x000fe40003f46270 */
[C---:B------:R-:W-:Y:S02]  /*0760*/  LOP3.LUT R78, R41.reuse, 0x80, RZ, 0xfc, !PT ;  /* 0x00000080294e7812 */ /* 0x040fe400078efcff */
[----:B------:R-:W-:Y:S02]  /*0770*/  LOP3.LUT R79, R41, 0xa0, RZ, 0xfc, !PT ;  /* 0x000000a0294f7812 */ /* 0x000fe400078efcff */
[----:B------:R-:W-:-:S02]  /*0780*/  PRMT R11, RZ, 0x7610, R11 ;  /* 0x00007610ff0b7816 */ /* 0x000fc4000000000b */
[----:B------:R-:W-:Y:S02]  /*0790*/  PRMT R10, RZ, 0x7610, R10 ;  /* 0x00007610ff0a7816 */ /* 0x000fe4000000000a */
[-C--:B------:R-:W-:Y:S01]  /*07a0*/  ISETP.GE.AND P3, PT, R78, R92.reuse, PT ;  /* 0x0000005c4e00720c */ /* 0x080fe20003f66270 */
[----:B------:R-:W2:Y:S01]  /*07b0*/  @!P0 LDG.E.U16 R0, desc[UR14][R2.64] ;  /* 0x0000000e02008981 */ /* 0x000ea2000c1e1500 */
[-C--:B------:R-:W-:Y:S02]  /*07c0*/  ISETP.GE.AND P0, PT, R75, R92.reuse, PT ;  /* 0x0000005c4b00720c */ /* 0x080fe40003f06270 */
[----:B------:R-:W-:Y:S01]  /*07d0*/  PRMT R13, RZ, 0x7610, R13 ;  /* 0x00007610ff0d7816 */ /* 0x000fe2000000000d */
[----:B------:R-:W3:Y:S01]  /*07e0*/  @!P1 LDG.E.U16 R10, desc[UR14][R2.64+0x80] ;  /* 0x0000800e020a9981 */ /* 0x000ee2000c1e1500 */
[----:B------:R-:W-:Y:S02]  /*07f0*/  ISETP.GE.AND P4, PT, R79, R92, PT ;  /* 0x0000005c4f00720c */ /* 0x000fe40003f86270 */
[----:B------:R-:W-:-:S02]  /*0800*/  LOP3.LUT R80, R41, 0xc0, RZ, 0xfc, !PT ;  /* 0x000000c029507812 */ /* 0x000fc400078efcff */
[C---:B------:R-:W-:Y:S01]  /*0810*/  LOP3.LUT R81, R41.reuse, 0xe0, RZ, 0xfc, !PT ;  /* 0x000000e029517812 */ /* 0x040fe200078efcff */
[----:B------:R-:W4:Y:S01]  /*0820*/  @!P2 LDG.E.U16 R13, desc[UR14][R2.64+0xc0] ;  /* 0x0000c00e020da981 */ /* 0x000f22000c1e1500 */
[----:B------:R-:W-:Y:S02]  /*0830*/  LOP3.LUT R82, R41, 0x100, RZ, 0xfc, !PT ;  /* 0x0000010029527812 */ /* 0x000fe400078efcff */
[----:B------:R-:W-:Y:S01]  /*0840*/  PRMT R12, RZ, 0x7610, R12 ;  /* 0x00007610ff0c7816 */ /* 0x000fe2000000000c */
[----:B------:R-:W3:Y:S01]  /*0850*/  @!P0 LDG.E.U16 R11, desc[UR14][R2.64+0x40] ;  /* 0x0000400e020b8981 */ /* 0x000ee2000c1e1500 */
[-C--:B------:R-:W-:Y:S02]  /*0860*/  ISETP.GE.AND P0, PT, R80, R92.reuse, PT ;  /* 0x0000005c5000720c */ /* 0x080fe40003f06270 */
[-C--:B------:R-:W-:Y:S02]  /*0870*/  ISETP.GE.AND P1, PT, R81, R92.reuse, PT ;  /* 0x0000005c5100720c */ /* 0x080fe40003f26270 */
[----:B------:R-:W-:Y:S01]  /*0880*/  ISETP.GE.AND P2, PT, R82, R92, PT ;  /* 0x0000005c5200720c */ /* 0x000fe20003f46270 */
[----:B------:R-:W4:Y:S01]  /*0890*/  @!P3 LDG.E.U16 R12, desc[UR14][R2.64+0x100] ;  /* 0x0001000e020cb981 */ /* 0x000f22000c1e1500 */
[----:B------:R-:W-:-:S02]  /*08a0*/  PRMT R15, RZ, 0x7610, R15 ;  /* 0x00007610ff0f7816 */ /* 0x000fc4000000000f */
[C---:B------:R-:W-:Y:S02]  /*08b0*/  LOP3.LUT R83, R41.reuse, 0x120, RZ, 0xfc, !PT ;  /* 0x0000012029537812 */ /* 0x040fe400078efcff */
[----:B------:R-:W-:Y:S02]  /*08c0*/  LOP3.LUT R84, R41, 0x140, RZ, 0xfc, !PT ;  /* 0x0000014029547812 */ /* 0x000fe400078efcff */
[----:B------:R-:W-:Y:S01]  /*08d0*/  PRMT R14, RZ, 0x7610, R14 ;  /* 0x00007610ff0e7816 */ /* 0x000fe2000000000e */
[----:B------:R-:W4:Y:S01]  /*08e0*/  @!P4 LDG.E.U16 R15, desc[UR14][R2.64+0x140] ;  /* 0x0001400e020fc981 */ /* 0x000f22000c1e1500 */
[----:B------:R-:W-:Y:S02]  /*08f0*/  PRMT R17, RZ, 0x7610, R17 ;  /* 0x00007610ff117816 */ /* 0x000fe40000000011 */
[-C--:B------:R-:W-:Y:S02]  /*0900*/  ISETP.GE.AND P3, PT, R83, R92.reuse, PT ;  /* 0x0000005c5300720c */ /* 0x080fe40003f66270 */
[----:B------:R-:W-:Y:S01]  /*0910*/  PRMT R16, RZ, 0x7610, R16 ;  /* 0x00007610ff107816 */ /* 0x000fe20000000010 */
[----:B------:R-:W4:Y:S01]  /*0920*/  @!P0 LDG.E.U16 R14, desc[UR14][R2.64+0x180] ;  /* 0x0001800e020e8981 */ /* 0x000f22000c1e1500 */
[----:B------:R-:W-:-:S02]  /*0930*/  ISETP.GE.AND P4, PT, R84, R92, PT ;  /* 0x0000005c5400720c */ /* 0x000fc40003f86270 */
[C---:B------:R-:W-:Y:S01]  /*0940*/  LOP3.LUT R85, R41.reuse, 0x160, RZ, 0xfc, !PT ;  /* 0x0000016029557812 */ /* 0x040fe200078efcff */
[----:B------:R-:W4:Y:S01]  /*0950*/  @!P1 LDG.E.U16 R17, desc[UR14][R2.64+0x1c0] ;  /* 0x0001c00e02119981 */ /* 0x000f22000c1e1500 */
[C---:B------:R-:W-:Y:S02]  /*0960*/  LOP3.LUT R86, R41.reuse, 0x180, RZ, 0xfc, !PT ;  /* 0x0000018029567812 */ /* 0x040fe400078efcff */
[----:B------:R-:W-:Y:S01]  /*0970*/  LOP3.LUT R87, R41, 0x1a0, RZ, 0xfc, !PT ;  /* 0x000001a029577812 */ /* 0x000fe200078efcff */
[----:B------:R-:W4:Y:S01]  /*0980*/  @!P2 LDG.E.U16 R16, desc[UR14][R2.64+0x200] ;  /* 0x0002000e0210a981 */ /* 0x000f22000c1e1500 */
[-C--:B------:R-:W-:Y:S02]  /*0990*/  ISETP.GE.AND P0, PT, R85, R92.reuse, PT ;  /* 0x0000005c5500720c */ /* 0x080fe40003f06270 */
[----:B------:R-:W-:Y:S02]  /*09a0*/  ISETP.GE.AND P1, PT, R86, R92, PT ;  /* 0x0000005c5600720c */ /* 0x000fe40003f26270 */
[----:B------:R-:W-:-:S02]  /*09b0*/  PRMT R19, RZ, 0x7610, R19 ;  /* 0x00007610ff137816 */ /* 0x000fc40000000013 */
[----:B------:R-:W-:Y:S02]  /*09c0*/  ISETP.GE.AND P2, PT, R87, R92, PT ;  /* 0x0000005c5700720c */ /* 0x000fe40003f46270 */
[----:B------:R-:W-:Y:S02]  /*09d0*/  PRMT R18, RZ, 0x7610, R18 ;  /* 0x00007610ff127816 */ /* 0x000fe40000000012 */
[C---:B------:R-:W-:Y:S01]  /*09e0*/  LOP3.LUT R88, R41.reuse, 0x1c0, RZ, 0xfc, !PT ;  /* 0x000001c029587812 */ /* 0x040fe200078efcff */
[----:B------:R-:W4:Y:S01]  /*09f0*/  @!P3 LDG.E.U16 R19, desc[UR14][R2.64+0x240] ;  /* 0x0002400e0213b981 */ /* 0x000f22000c1e1500 */
[----:B------:R-:W-:Y:S02]  /*0a00*/  LOP3.LUT R89, R41, 0x1e0, RZ, 0xfc, !PT ;  /* 0x000001e029597812 */ /* 0x000fe400078efcff */
[----:B------:R-:W-:Y:S01]  /*0a10*/  PRMT R21, RZ, 0x7610, R21 ;  /* 0x00007610ff157816 */ /* 0x000fe20000000015 */
[----:B------:R-:W4:Y:S01]  /*0a20*/  @!P4 LDG.E.U16 R18, desc[UR14][R2.64+0x280] ;  /* 0x0002800e0212c981 */ /* 0x000f22000c1e1500 */
[----:B------:R-:W-:-:S02]  /*0a30*/  PRMT R20, RZ, 0x7610, R20 ;  /* 0x00007610ff147816 */ /* 0x000fc40000000014 */
[-C--:B------:R-:W-:Y:S02]  /*0a40*/  ISETP.GE.AND P3, PT, R88, R92.reuse, PT ;  /* 0x0000005c5800720c */ /* 0x080fe40003f66270 */
[----:B------:R-:W-:Y:S01]  /*0a50*/  PRMT R59, RZ, 0x7610, R59 ;  /* 0x00007610ff3b7816 */ /* 0x000fe2000000003b */
[----:B------:R-:W4:Y:S01]  /*0a60*/  @!P0 LDG.E.U16 R21, desc[UR14][R2.64+0x2c0] ;  /* 0x0002c00e02158981 */ /* 0x000f22000c1e1500 */
[----:B------:R-:W-:-:S03]  /*0a70*/  ISETP.GE.AND P4, PT, R89, R92, PT ;  /* 0x0000005c5900720c */ /* 0x000fc60003f86270 */
[----:B------:R-:W4:Y:S01]  /*0a80*/  @!P1 LDG.E.U16 R20, desc[UR14][R2.64+0x300] ;  /* 0x0003000e02149981 */ /* 0x000f22000c1e1500 */
[----:B------:R-:W-:-:S03]  /*0a90*/  PRMT R60, RZ, 0x7610, R60 ;  /* 0x00007610ff3c7816 */ /* 0x000fc6000000003c */
[----:B------:R-:W4:Y:S01]  /*0aa0*/  @!P2 LDG.E.U16 R59, desc[UR14][R2.64+0x340] ;  /* 0x0003400e023ba981 */ /* 0x000f22000c1e1500 */
[----:B------:R-:W-:-:S03]  /*0ab0*/  PRMT R61, RZ, 0x7610, R61 ;  /* 0x00007610ff3d7816 */ /* 0x000fc6000000003d */
[----:B------:R-:W4:Y:S04]  /*0ac0*/  @!P3 LDG.E.U16 R60, desc[UR14][R2.64+0x380] ;  /* 0x0003800e023cb981 */ /* 0x000f28000c1e1500 */
[----:B------:R0:W4:Y:S01]  /*0ad0*/  @!P4 LDG.E.U16 R61, desc[UR14][R2.64+0x3c0] ;  /* 0x0003c00e023dc981 */ /* 0x000122000c1e1500 */
[----:B------:R-:W1:Y:S01]  /*0ae0*/  S2UR UR5, SR_CgaCtaId ;  /* 0x00000000000579c3 */ /* 0x000e620000008800 */
[----:B------:R-:W-:Y:S01]  /*0af0*/  UMOV UR4, 0x400 ;  /* 0x0000040000047882 */ /* 0x000fe20000000000 */
[C---:B------:R-:W-:Y:S01]  /*0b00*/  IADD3 R45, R30.reuse, 0x20, RZ ;  /* 0x000000201e2d7810 */ /* 0x040fe20007ffe0ff */
[C---:B------:R-:W-:Y:S01]  /*0b10*/  VIADD R49, R30.reuse, 0x60 ;  /* 0x000000601e317836 */ /* 0x040fe20000000000 */
[----:B------:R-:W-:Y:S02]  /*0b20*/  IADD3 R47, R30, 0x40, RZ ;  /* 0x000000401e2f7810 */ /* 0x000fe40007ffe0ff */
[----:B------:R-:W-:-:S02]  /*0b30*/  LEA.HI.SX32 R45, R45, R30, 0x1b ;  /* 0x0000001e2d2d7211 */ /* 0x000fc400078fdaff */
[C---:B0-----:R-:W-:Y:S02]  /*0b40*/  IADD3 R3, R30.reuse, 0x80, RZ ;  /* 0x000000801e037810 */ /* 0x041fe40007ffe0ff */
[CC--:B------:R-:W-:Y:S02]  /*0b50*/  LEA.HI.SX32 R43, R30.reuse, R30.reuse, 0x1b ;  /* 0x0000001e1e2b7211 */ /* 0x0c0fe400078fdaff */
[-C--:B------:R-:W-:Y:S02]  /*0b60*/  LEA.HI.SX32 R47, R47, R30.reuse, 0x1b ;  /* 0x0000001e2f2f7211 */ /* 0x080fe400078fdaff */
[----:B------:R-:W-:Y:S01]  /*0b70*/  IADD3 R51, R30, 0xa0, RZ ;  /* 0x000000a01e337810 */ /* 0x000fe20007ffe0ff */
[----:B-1----:R-:W-:Y:S01]  /*0b80*/  ULEA UR4, UR5, UR4, 0x18 ;  /* 0x0000000405047291 */ /* 0x002fe2000f8ec03f */
[-C--:B------:R-:W-:Y:S02]  /*0b90*/  LEA.HI.SX32 R49, R49, R30.reuse, 0x1b ;  /* 0x0000001e31317211 */ /* 0x080fe400078fdaff */
[----:B------:R-:W-:-:S03]  /*0ba0*/  LEA.HI.SX32 R3, R3, R30, 0x1b ;  /* 0x0000001e03037211 */ /* 0x000fc600078fdaff */
[----:B------:R-:W-:Y:S02]  /*0bb0*/  MOV R42, UR4 ;  /* 0x00000004002a7c02 */ /* 0x000fe40008000f00 */
[----:B------:R-:W-:Y:S02]  /*0bc0*/  LEA.HI.SX32 R51, R51, R30, 0x1b ;  /* 0x0000001e33337211 */ /* 0x000fe400078fdaff */
[-C--:B------:R-:W-:Y:S02]  /*0bd0*/  LEA R44, R45, R42.reuse, 0x1 ;  /* 0x0000002a2d2c7211 */ /* 0x080fe400078e08ff */
[-C--:B------:R-:W-:Y:S02]  /*0be0*/  LEA R43, R43, R42.reuse, 0x1 ;  /* 0x0000002a2b2b7211 */ /* 0x080fe400078e08ff */
[-C--:B------:R-:W-:Y:S01]  /*0bf0*/  LEA R45, R47, R42.reuse, 0x1 ;  /* 0x0000002a2f2d7211 */ /* 0x080fe200078e08ff */
[----:B------:R-:W-:Y:S01]  /*0c00*/  IMAD R46, R49, 0x2, R42 ;  /* 0x00000002312e7824 */ /* 0x000fe200078e022a */
[----:B------:R-:W-:-:S02]  /*0c10*/  LEA R47, R3, R42, 0x1 ;  /* 0x0000002a032f7211 */ /* 0x000fc400078e08ff */
[C---:B------:R-:W-:Y:S02]  /*0c20*/  IADD3 R3, R30.reuse, 0xc0, RZ ;  /* 0x000000c01e037810 */ /* 0x040fe40007ffe0ff */
[C---:B------:R-:W-:Y:S02]  /*0c30*/  IADD3 R49, R30.reuse, 0xe0, RZ ;  /* 0x000000e01e317810 */ /* 0x040fe40007ffe0ff */
[----:B------:R-:W-:Y:S01]  /*0c40*/  LEA R48, R51, R42, 0x1 ;  /* 0x0000002a33307211 */ /* 0x000fe200078e08ff */
[C---:B------:R-:W-:Y:S01]  /*0c50*/  VIADD R51, R30.reuse, 0x100 ;  /* 0x000001001e337836 */ /* 0x040fe20000000000 */
[----:B------:R-:W-:Y:S02]  /*0c60*/  LEA.HI.SX32 R3, R3, R30, 0x1b ;  /* 0x0000001e03037211 */ /* 0x000fe400078fdaff */
[C---:B------:R-:W-:Y:S02]  /*0c70*/  IADD3 R53, R30.reuse, 0x120, RZ ;  /* 0x000001201e357810 */ /* 0x040fe40007ffe0ff */
[----:B------:R-:W-:-:S02]  /*0c80*/  IADD3 R55, R30, 0x140, RZ ;  /* 0x000001401e377810 */ /* 0x000fc40007ffe0ff */
[-C--:B------:R-:W-:Y:S02]  /*0c90*/  LEA.HI.SX32 R51, R51, R30.reuse, 0x1b ;  /* 0x0000001e33337211 */ /* 0x080fe400078fdaff */
[-C--:B------:R-:W-:Y:S02]  /*0ca0*/  LEA.HI.SX32 R53, R53, R30.reuse, 0x1b ;  /* 0x0000001e35357211 */ /* 0x080fe400078fdaff */
[----:B------:R-:W-:Y:S01]  /*0cb0*/  LEA.HI.SX32 R55, R55, R30, 0x1b ;  /* 0x0000001e37377211 */ /* 0x000fe200078fdaff */
[----:B------:R-:W-:Y:S01]  /*0cc0*/  IMAD R51, R51, 0x2, R42 ;  /* 0x0000000233337824 */ /* 0x000fe200078e022a */
[-C--:B------:R-:W-:Y:S02]  /*0cd0*/  LEA R52, R53, R42.reuse, 0x1 ;  /* 0x0000002a35347211 */ /* 0x080fe400078e08ff */
[----:B------:R-:W-:Y:S02]  /*0ce0*/  LEA R53, R55, R42, 0x1 ;  /* 0x0000002a37357211 */ /* 0x000fe400078e08ff */
[----:B------:R-:W-:-:S02]  /*0cf0*/  IADD3 R57, R30, 0x1e0, RZ ;  /* 0x000001e01e397810 */ /* 0x000fc40007ffe0ff */
[-C--:B------:R-:W-:Y:S02]  /*0d00*/  ISETP.GE.AND P2, PT, R41, R92.reuse, PT ;  /* 0x0000005c2900720c */ /* 0x080fe40003f46270 */
        /* <DEDUP_REMOVED lines=8> */
[----:B------:R-:W-:Y:S01]  /*0d90*/  PRMT R93, RZ, 0x7610, R93 ;  /* 0x00007610ff5d7816 */ /* 0x000fe2000000005d */
[----:B--2---:R-:W-:Y:S04]  /*0da0*/  STS.U16 [R43], R0 ;  /* 0x000000002b007388 */ /* 0x004fe80000000400 */
[----:B---3--:R0:W-:Y:S04]  /*0db0*/  STS.U16 [R44+0x40], R11 ;  /* 0x0000400b2c007388 */ /* 0x0081e80000000400 */
[----:B------:R-:W-:Y:S01]  /*0dc0*/  STS.U16 [R45+0x80], R10 ;  /* 0x0000800a2d007388 */ /* 0x000fe20000000400 */
[----:B0-----:R-:W-:-:S03]  /*0dd0*/  LEA.HI.SX32 R11, R49, R30, 0x1b ;  /* 0x0000001e310b7211 */ /* 0x001fc600078fdaff */
[----:B----4-:R0:W-:Y:S01]  /*0de0*/  STS.U16 [R46+0xc0], R13 ;  /* 0x0000c00d2e007388 */ /* 0x0101e20000000400 */
[-C--:B------:R-:W-:Y:S02]  /*0df0*/  LEA R49, R3, R42.reuse, 0x1 ;  /* 0x0000002a03317211 */ /* 0x080fe400078e08ff */
[----:B------:R-:W-:Y:S02]  /*0e00*/  LEA R50, R11, R42, 0x1 ;  /* 0x0000002a0b327211 */ /* 0x000fe400078e08ff */
[C---:B------:R-:W-:Y:S02]  /*0e10*/  IADD3 R3, R30.reuse, 0x160, RZ ;  /* 0x000001601e037810 */ /* 0x040fe40007ffe0ff */
[C---:B------:R-:W-:Y:S01]  /*0e20*/  IADD3 R11, R30.reuse, 0x180, RZ ;  /* 0x000001801e0b7810 */ /* 0x040fe20007ffe0ff */
[----:B0-----:R-:W-:Y:S01]  /*0e30*/  VIADD R13, R30, 0x1a0 ;  /* 0x000001a01e0d7836 */ /* 0x001fe20000000000 */
[-C--:B------:R-:W-:Y:S01]  /*0e40*/  LEA.HI.SX32 R3, R3, R30.reuse, 0x1b ;  /* 0x0000001e03037211 */ /* 0x080fe200078fdaff */
[----:B------:R-:W-:Y:S01]  /*0e50*/  STS.U16 [R47+0x100], R12 ;  /* 0x0001000c2f007388 */ /* 0x000fe20000000400 */
[----:B------:R-:W-:-:S02]  /*0e60*/  LEA.HI.SX32 R11, R11, R30, 0x1b ;  /* 0x0000001e0b0b7211 */ /* 0x000fc400078fdaff */
[----:B------:R-:W-:Y:S01]  /*0e70*/  LEA.HI.SX32 R13, R13, R30, 0x1b ;  /* 0x0000001e0d0d7211 */ /* 0x000fe200078fdaff */
[----:B------:R0:W-:Y:S01]  /*0e80*/  STS.U16 [R48+0x140], R15 ;  /* 0x0001400f30007388 */ /* 0x0001e20000000400 */
[-C--:B------:R-:W-:Y:S02]  /*0e90*/  LEA R54, R3, R42.reuse, 0x1 ;  /* 0x0000002a03367211 */ /* 0x080fe400078e08ff */
[----:B------:R-:W-:Y:S01]  /*0ea0*/  LEA R55, R11, R42, 0x1 ;  /* 0x0000002a0b377211 */ /* 0x000fe200078e08ff */
[----:B------:R-:W-:Y:S01]  /*0eb0*/  STS.U16 [R49+0x180], R14 ;  /* 0x0001800e31007388 */ /* 0x000fe20000000400 */
[----:B------:R-:W-:-:S03]  /*0ec0*/  IMAD R56, R13, 0x2, R42 ;  /* 0x000000020d387824 */ /* 0x000fc600078e022a */
[----:B------:R-:W-:Y:S01]  /*0ed0*/  STS.U16 [R50+0x1c0], R17 ;  /* 0x0001c01132007388 */ /* 0x000fe20000000400 */
[----:B0-----:R-:W-:-:S03]  /*0ee0*/  IADD3 R15, R30, 0x1c0, RZ ;  /* 0x000001c01e0f7810 */ /* 0x001fc60007ffe0ff */
[----:B------:R-:W-:Y:S01]  /*0ef0*/  STS.U16 [R51+0x200], R16 ;  /* 0x0002001033007388 */ /* 0x000fe20000000400 */
[----:B------:R-:W-:-:S03]  /*0f00*/  SHF.L.U32 R0, R30, 0x4, RZ ;  /* 0x000000041e007819 */ /* 0x000fc600000006ff */
[----:B------:R-:W-:Y:S01]  /*0f10*/  STS.U16 [R52+0x240], R19 ;  /* 0x0002401334007388 */ /* 0x000fe20000000400 */
[----:B------:R-:W-:-:S03]  /*0f20*/  LEA.HI.SX32 R15, R15, R30, 0x1b ;  /* 0x0000001e0f0f7211 */ /* 0x000fc600078fdaff */
[----:B------:R-:W-:Y:S01]  /*0f30*/  STS.U16 [R53+0x280], R18 ;  /* 0x0002801235007388 */ /* 0x000fe20000000400 */
[----:B------:R-:W-:-:S03]  /*0f40*/  LEA.HI.SX32 R3, R57, R30, 0x1b ;  /* 0x0000001e39037211 */ /* 0x000fc600078fdaff */
[----:B------:R-:W-:Y:S01]  /*0f50*/  STS.U16 [R54+0x2c0], R21 ;  /* 0x0002c01536007388 */ /* 0x000fe20000000400 */
[----:B------:R-:W-:-:S03]  /*0f60*/  LEA R57, R15, R42, 0x1 ;  /* 0x0000002a0f397211 */ /* 0x000fc600078e08ff */
[----:B------:R-:W-:Y:S01]  /*0f70*/  STS.U16 [R55+0x300], R20 ;  /* 0x0003001437007388 */ /* 0x000fe20000000400 */
[----:B------:R-:W-:-:S03]  /*0f80*/  LEA R58, R3, R42, 0x1 ;  /* 0x0000002a033a7211 */ /* 0x000fc600078e08ff */
[----:B------:R0:W-:Y:S04]  /*0f90*/  STS.U16 [R56+0x340], R59 ;  /* 0x0003403b38007388 */ /* 0x0001e80000000400 */
[----:B------:R-:W-:Y:S01]  /*0fa0*/  STS.U16 [R57+0x380], R60 ;  /* 0x0003803c39007388 */ /* 0x000fe20000000400 */
[----:B0-----:R-:W-:-:S03]  /*0fb0*/  LEA.HI.SX32 R59, R0, R0, 0x1b ;  /* 0x00000000003b7211 */ /* 0x001fc600078fdaff */
[----:B------:R-:W-:Y:S01]  /*0fc0*/  STS.U16 [R58+0x3c0], R61 ;  /* 0x0003c03d3a007388 */ /* 0x000fe20000000400 */
[----:B------:R-:W-:Y:S01]  /*0fd0*/  LEA R59, R59, R42, 0x1 ;  /* 0x0000002a3b3b7211 */ /* 0x000fe200078e08ff */
[----:B------:R-:W-:-:S04]  /*0fe0*/  NOP ;  /* 0x0000000000007918 */ /* 0x000fc80000000000 */
        /* <DEDUP_REMOVED lines=16> */
[----:B------:R-:W-:Y:S01]  /*10f0*/  PRMT R10, RZ, 0x7610, R10 ;  /* 0x00007610ff0a7816 */ /* 0x000fe2000000000a */
[----:B------:R-:W-:Y:S01]  /*1100*/  IMAD.WIDE R2, R41, 0x2, R34 ;  /* 0x0000000229027825 */ /* 0x000fe200078e0222 */
[----:B------:R-:W-:Y:S01]  /*1110*/  BAR.SYNC.DEFER_BLOCKING 0x0 ;  /* 0x0000000000007b1d */ /* 0x000fe20000010000 */
        /* <DEDUP_REMOVED lines=25> */
[-C--:B------:R-:W-:Y:S02]  /*12b0*/  ISETP.GE.AND P1, PT, R89, R92.reuse, PT ;  /* 0x0000005c5900720c */ /* 0x080fe40003f26270 */
        /* <DEDUP_REMOVED lines=14> */
[-C--:B------:R-:W-:Y:S01]  /*13a0*/  ISETP.GE.AND P4, PT, R77, R92.reuse, PT ;  /* 0x0000005c4d00720c */ /* 0x080fe20003f86270 */
[----:B0-----:R-:W-:Y:S01]  /*13b0*/  IMAD.WIDE R2, R41, 0x2, R36 ;  /* 0x0000000229027825 */ /* 0x001fe200078e0224 */
[-C--:B------:R-:W-:Y:S02]  /*13c0*/  ISETP.GE.AND P6, PT, R78, R92.reuse, PT ;  /* 0x0000005c4e00720c */ /* 0x080fe40003fc6270 */
[-C--:B------:R-:W-:Y:S02]  /*13d0*/  ISETP.GE.AND P5, PT, R79, R92.reuse, PT ;  /* 0x0000005c4f00720c */ /* 0x080fe40003fa6270 */
[----:B------:R-:W-:-:S02]  /*13e0*/  ISETP.GE.AND P3, PT, R80, R92, PT ;  /* 0x0000005c5000720c */ /* 0x000fc40003f66270 */
[----:B------:R-:W-:Y:S02]  /*13f0*/  PRMT R75, RZ, 0x7610, R75 ;  /* 0x00007610ff4b7816 */ /* 0x000fe4000000004b */
[----:B------:R-:W-:Y:S02]  /*1400*/  PRMT R76, RZ, 0x7610, R76 ;  /* 0x00007610ff4c7816 */ /* 0x000fe4000000004c */
[----:B------:R-:W-:Y:S01]  /*1410*/  PRMT R77, RZ, 0x7610, R77 ;  /* 0x00007610ff4d7816 */ /* 0x000fe2000000004d */
[----:B--2---:R0:W-:Y:S04]  /*1420*/  STS.U16 [R43], R10 ;  /* 0x0000000a2b007388 */ /* 0x0041e80000000400 */
        /* <DEDUP_REMOVED lines=34> */
[----:B--2---:R-:W-:-:S02]  /*1650*/  PRMT R11, RZ, 0x7610, R11 ;  /* 0x00007610ff0b7816 */ /* 0x004fc4000000000b */
[----:B---3--:R-:W-:Y:S02]  /*1660*/  PRMT R0, RZ, 0x7610, R0 ;  /* 0x00007610ff007816 */ /* 0x008fe40000000000 */
        /* <DEDUP_REMOVED lines=24> */
[----:B------:R-:W-:Y:S02]  /*17f0*/  PRMT R19, RZ, 0x7610, R19 ;  /* 0x00007610ff137816 */ /* 0x000fe40000000013 */
[----:B------:R-:W-:Y:S01]  /*1800*/  PRMT R18, RZ, 0x7610, R18 ;  /* 0x00007610ff127816 */ /* 0x000fe20000000012 */
[----:B------:R-:W3:Y:S01]  /*1810*/  @!P3 LDG.E.U16 R75, desc[UR14][R2.64+0x340] ;  /* 0x0003400e024bb981 */ /* 0x000ee2000c1e1500 */
[----:B----4-:R-:W-:Y:S02]  /*1820*/  PRMT R21, RZ, 0x7610, R21 ;  /* 0x00007610ff157816 */ /* 0x010fe40000000015 */
[----:B-1----:R-:W-:Y:S01]  /*1830*/  PRMT R20, RZ, 0x7610, R20 ;  /* 0x00007610ff147816 */ /* 0x002fe20000000014 */
[----:B------:R-:W4:Y:S04]  /*1840*/  @!P0 LDG.E.U16 R19, desc[UR14][R2.64+0x240] ;  /* 0x0002400e02138981 */ /* 0x000f28000c1e1500 */
[----:B------:R-:W4:Y:S04]  /*1850*/  @!P4 LDG.E.U16 R18, desc[UR14][R2.64+0x280] ;  /* 0x0002800e0212c981 */ /* 0x000f28000c1e1500 */
[----:B------:R-:W4:Y:S04]  /*1860*/  @!P6 LDG.E.U16 R21, desc[UR14][R2.64+0x2c0] ;  /* 0x0002c00e0215e981 */ /* 0x000f28000c1e1500 */
[----:B------:R-:W4:Y:S04]  /*1870*/  @!P5 LDG.E.U16 R20, desc[UR14][R2.64+0x300] ;  /* 0x0003000e0214d981 */ /* 0x000f28000c1e1500 */
[----:B------:R-:W4:Y:S04]  /*1880*/  @!P2 LDG.E.U16 R76, desc[UR14][R2.64+0x380] ;  /* 0x0003800e024ca981 */ /* 0x000f28000c1e1500 */
[----:B------:R-:W4:Y:S01]  /*1890*/  @!P1 LDG.E.U16 R77, desc[UR14][R2.64+0x3c0] ;  /* 0x0003c00e024d9981 */ /* 0x000f22000c1e1500 */
[----:B------:R-:W-:-:S02]  /*18a0*/  SHF.L.U32 R176, R195, 0x10, RZ ;  /* 0x00000010c3b07819 */ /* 0x000fc400000006ff */
[----:B------:R-:W-:Y:S02]  /*18b0*/  SHF.L.U32 R174, R60, 0x10, RZ ;  /* 0x000000103cae7819 */ /* 0x000fe400000006ff */
[----:B------:R-:W-:Y:S02]  /*18c0*/  SHF.L.U32 R172, R61, 0x10, RZ ;  /* 0x000000103dac7819 */ /* 0x000fe400000006ff */
[----:B------:R-:W-:Y:S02]  /*18d0*/  SHF.L.U32 R170, R62, 0x10, RZ ;  /* 0x000000103eaa7819 */ /* 0x000fe400000006ff */
[----:B------:R-:W-:Y:S01]  /*18e0*/  SHF.L.U32 R168, R63, 0x10, RZ ;  /* 0x000000103fa87819 */ /* 0x000fe200000006ff */
[----:B------:R-:W-:Y:S01]  /*18f0*/  IMAD.U32 R166, R64, 0x10000, RZ ;  /* 0x0001000040a67824 */ /* 0x000fe200078e00ff */
[----:B------:R-:W-:Y:S02]  /*1900*/  SHF.L.U32 R164, R65, 0x10, RZ ;  /* 0x0000001041a47819 */ /* 0x000fe400000006ff */
        /* <DEDUP_REMOVED lines=8> */
[----:B------:R-:W-:Y:S01]  /*1990*/  IMAD.U32 R147, R74, 0x10000, RZ ;  /* 0x000100004a937824 */ /* 0x000fe200078e00ff */
[----:B------:R-:W-:-:S02]  /*19a0*/  HFMA2.MMA R130, -RZ, RZ, 0, 0 ;  /* 0x00000000ff827435 */ /* 0x000fc400000001ff */
[----:B------:R-:W-:Y:S02]  /*19b0*/  HFMA2.MMA R93, -RZ, RZ, 0, 0 ;  /* 0x00000000ff5d7435 */ /* 0x000fe400000001ff */
[----:B------:R-:W-:Y:S02]  /*19c0*/  HFMA2.MMA R86, -RZ, RZ, 0, 0 ;  /* 0x00000000ff567435 */ /* 0x000fe400000001ff */
[----:B------:R-:W-:Y:S02]  /*19d0*/  HFMA2.MMA R128, -RZ, RZ, 0, 0 ;  /* 0x00000000ff807435 */ /* 0x000fe400000001ff */
[----:B------:R-:W-:Y:S01]  /*19e0*/  HFMA2.MMA R89, -RZ, RZ, 0, 0 ;  /* 0x00000000ff597435 */ /* 0x000fe200000001ff */
[----:B------:R-:W-:Y:S01]  /*19f0*/  IMAD.MOV.U32 R136, RZ, RZ, RZ ;  /* 0x000000ffff887224 */ /* 0x000fe200078e00ff */
[----:B------:R-:W-:Y:S02]  /*1a00*/  CS2R R84, SRZ ;  /* 0x0000000000547805 */ /* 0x000fe4000001ff00 */
[----:B------:R-:W-:Y:S01]  /*1a10*/  MOV R81, RZ ;  /* 0x000000ff00517202 */ /* 0x000fe20000000f00 */
[----:B------:R-:W-:Y:S01]  /*1a20*/  IMAD.MOV.U32 R105, RZ, RZ, RZ ;  /* 0x000000ffff697224 */ /* 0x000fe200078e00ff */
[----:B------:R-:W-:-:S02]  /*1a30*/  MOV R132, RZ ;  /* 0x000000ff00847202 */ /* 0x000fc40000000f00 */
[----:B------:R-:W-:Y:S02]  /*1a40*/  CS2R R82, SRZ ;  /* 0x0000000000527805 */ /* 0x000fe4000001ff00 */
[----:B------:R-:W-:Y:S01]  /*1a50*/  MOV R107, RZ ;  /* 0x000000ff006b7202 */ /* 0x000fe20000000f00 */
[----:B------:R-:W-:Y:S01]  /*1a60*/  IMAD.MOV.U32 R126, RZ, RZ, RZ ;  /* 0x000000ffff7e7224 */ /* 0x000fe200078e00ff */
[----:B------:R-:W-:Y:S01]  /*1a70*/  MOV R103, RZ ;  /* 0x000000ff00677202 */ /* 0x000fe20000000f00 */
[----:B--2---:R-:W-:Y:S04]  /*1a80*/  STS.U16 [R43], R10 ;  /* 0x0000000a2b007388 */ /* 0x004fe80000000400 */
[----:B---3--:R-:W-:Y:S04]  /*1a90*/  STS.U16 [R44+0x40], R11 ;  /* 0x0000400b2c007388 */ /* 0x008fe80000000400 */
[----:B------:R-:W-:Y:S04]  /*1aa0*/  STS.U16 [R45+0x80], R0 ;  /* 0x000080002d007388 */ /* 0x000fe80000000400 */
[----:B------:R-:W-:Y:S04]  /*1ab0*/  STS.U16 [R46+0xc0], R13 ;  /* 0x0000c00d2e007388 */ /* 0x000fe80000000400 */
[----:B------:R-:W-:Y:S04]  /*1ac0*/  STS.U16 [R47+0x100], R12 ;  /* 0x0001000c2f007388 */ /* 0x000fe80000000400 */
[----:B------:R0:W-:Y:S04]  /*1ad0*/  STS.U16 [R48+0x140], R15 ;  /* 0x0001400f30007388 */ /* 0x0001e80000000400 */
[----:B------:R-:W-:Y:S04]  /*1ae0*/  STS.U16 [R49+0x180], R14 ;  /* 0x0001800e31007388 */ /* 0x000fe80000000400 */
[----:B------:R-:W-:Y:S01]  /*1af0*/  STS.U16 [R50+0x1c0], R17 ;  /* 0x0001c01132007388 */ /* 0x000fe20000000400 */
[----:B0-----:R-:W0:Y:S03]  /*1b00*/  LDC R15, c[0x0][0x21c] ;  /* 0x00008700ff0f7b82 */ /* 0x001e260000000800 */
[----:B------:R-:W-:Y:S04]  /*1b10*/  STS.U16 [R51+0x200], R16 ;  /* 0x0002001033007388 */ /* 0x000fe80000000400 */
[----:B----4-:R-:W-:Y:S04]  /*1b20*/  STS.U16 [R52+0x240], R19 ;  /* 0x0002401334007388 */ /* 0x010fe80000000400 */
        /* <DEDUP_REMOVED lines=17> */
[----:B------:R-:W0:Y:S01]  /*1c40*/  LDS.U16 R106, [R59+0x14] ;  /* 0x000014003b6a7984 */ /* 0x000e220000000400 */
[----:B-1----:R-:W-:-:S03]  /*1c50*/  SHF.L.U32 R0, R0, 0x10, RZ ;  /* 0x0000001000007819 */ /* 0x002fc600000006ff */
[----:B------:R-:W1:Y:S01]  /*1c60*/  LDS.U16 R108, [R59+0x16] ;  /* 0x000016003b6c7984 */ /* 0x000e620000000400 */
[----:B--2---:R-:W-:Y:S02]  /*1c70*/  IMAD.U32 R88, R88, 0x10000, RZ ;  /* 0x0001000058587824 */ /* 0x004fe400078e00ff */
[----:B------:R-:W-:Y:S01]  /*1c80*/  FFMA.FTZ R27, R0, R176, R27 ;  /* 0x000000b0001b7223 */ /* 0x000fe2000001001b */
[----:B---3--:R-:W-:Y:S01]  /*1c90*/  SHF.L.U32 R90, R90, 0x10, RZ ;  /* 0x000000105a5a7819 */ /* 0x008fe200000006ff */
[----:B------:R-:W2:Y:S02]  /*1ca0*/  LDS.U16 R110, [R59+0x18] ;  /* 0x000018003b6e7984 */ /* 0x000ea40000000400 */
[----:B------:R-:W-:Y:S01]  /*1cb0*/  FFMA.FTZ R27, R88, R174, R27 ;  /* 0x000000ae581b7223 */ /* 0x000fe2000001001b */
[----:B----4-:R-:W-:Y:S01]  /*1cc0*/  SHF.L.U32 R92, R92, 0x10, RZ ;  /* 0x000000105c5c7819 */ /* 0x010fe200000006ff */
[----:B------:R-:W3:Y:S02]  /*1cd0*/  LDS.U16 R112, [R59+0x1a] ;  /* 0x00001a003b707984 */ /* 0x000ee40000000400 */
[----:B------:R-:W-:Y:S01]  /*1ce0*/  FFMA.FTZ R27, R90, R172, R27 ;  /* 0x000000ac5a1b7223 */ /* 0x000fe2000001001b */
[----:B0-----:R-:W-:Y:S01]  /*1cf0*/  SHF.L.U32 R94, R94, 0x10, RZ ;  /* 0x000000105e5e7819 */ /* 0x001fe200000006ff */
[----:B------:R-:W0:Y:S02]  /*1d00*/  LDS.U16 R114, [R59+0x1c] ;  /* 0x00001c003b727984 */ /* 0x000e240000000400 */
[----:B------:R-:W-:Y:S01]  /*1d10*/  FFMA.FTZ R27, R92, R170, R27 ;  /* 0x000000aa5c1b7223 */ /* 0x000fe2000001001b */
[----:B------:R-:W-:Y:S01]  /*1d20*/  SHF.L.U32 R96, R96, 0x10, RZ ;  /* 0x0000001060607819 */ /* 0x000fe200000006ff */
[----:B------:R-:W4:Y:S02]  /*1d30*/  LDS.U16 R116, [R59+0x1e] ;  /* 0x00001e003b747984 */ /* 0x000f240000000400 */
[----:B------:R-:W-:Y:S01]  /*1d40*/  FFMA.FTZ R27, R94, R168, R27 ;  /* 0x000000a85e1b7223 */ /* 0x000fe2000001001b */
[----:B------:R-:W-:-:S03]  /*1d50*/  IMAD.U32 R98, R98, 0x10000, RZ ;  /* 0x0001000062627824 */ /* 0x000fc600078e00ff */
[----:B------:R-:W-:Y:S01]  /*1d60*/  FFMA.FTZ R27, R96, R166, R27 ;  /* 0x000000a6601b7223 */ /* 0x000fe2000001001b */
[----:B------:R-:W-:-:S03]  /*1d70*/  SHF.L.U32 R100, R100, 0x10, RZ ;  /* 0x0000001064647819 */ /* 0x000fc600000006ff */
[----:B------:R-:W-:Y:S01]  /*1d80*/  FFMA.FTZ R27, R98, R164, R27 ;  /* 0x000000a4621b7223 */ /* 0x000fe2000001001b */
[----:B------:R-:W-:-:S03]  /*1d90*/  SHF.L.U32 R102, R102, 0x10, RZ ;  /* 0x0000001066667819 */ /* 0x000fc600000006ff */
[----:B------:R-:W-:Y:S01]  /*1da0*/  FFMA.FTZ R27, R100, R160, R27 ;  /* 0x000000a0641b7223 */ /* 0x000fe2000001001b */
[----:B------:R-:W-:-:S03]  /*1db0*/  SHF.L.U32 R104, R104, 0x10, RZ ;  /* 0x0000001068687819 */ /* 0x000fc600000006ff */
[----:B------:R-:W-:Y:S01]  /*1dc0*/  FFMA.FTZ R27, R102, R158, R27 ;  /* 0x0000009e661b7223 */ /* 0x000fe2000001001b */
[----:B------:R-:W-:-:S03]  /*1dd0*/  SHF.L.U32 R106, R106, 0x10, RZ ;  /* 0x000000106a6a7819 */ /* 0x000fc600000006ff */
[----:B------:R-:W-:Y:S01]  /*1de0*/  FFMA.FTZ R27, R104, R156, R27 ;  /* 0x0000009c681b7223 */ /* 0x000fe2000001001b */
[----:B-1----:R-:W-:-:S03]  /*1df0*/  SHF.L.U32 R108, R108, 0x10, RZ ;  /* 0x000000106c6c7819 */ /* 0x002fc600000006ff */
[----:B------:R-:W-:Y:S01]  /*1e00*/  FFMA.FTZ R27, R106, R154, R27 ;  /* 0x0000009a6a1b7223 */ /* 0x000fe2000001001b */
[----:B------:R-:W-:Y:S01]  /*1e10*/  ISETP.GE.AND P0, PT, R15, 0x1, PT ;  /* 0x000000010f00780c */ /* 0x000fe20003f06270 */
[----:B--2---:R-:W-:Y:S02]  /*1e20*/  IMAD.U32 R110, R110, 0x10000, RZ ;  /* 0x000100006e6e7824 */ /* 0x004fe400078e00ff */
[----:B------:R-:W-:Y:S01]  /*1e30*/  FFMA.FTZ R27, R108, R151, R27 ;  /* 0x000000976c1b7223 */ /* 0x000fe2000001001b */
[----:B---3--:R-:W-:-:S03]  /*1e40*/  SHF.L.U32 R112, R112, 0x10, RZ ;  /* 0x0000001070707819 */ /* 0x008fc600000006ff */
[----:B------:R-:W-:Y:S01]  /*1e50*/  FFMA.FTZ R27, R110, R162, R27 ;  /* 0x000000a26e1b7223 */ /* 0x000fe2000001001b */
[----:B0-----:R-:W-:-:S03]  /*1e60*/  SHF.L.U32 R114, R114, 0x10, RZ ;  /* 0x0000001072727819 */ /* 0x001fc600000006ff */
[----:B------:R-:W-:Y:S01]  /*1e70*/  FFMA.FTZ R27, R112, R149, R27 ;  /* 0x00000095701b7223 */ /* 0x000fe2000001001b */
[----:B----4-:R-:W-:-:S03]  /*1e80*/  SHF.L.U32 R116, R116, 0x10, RZ ;  /* 0x0000001074747819 */ /* 0x010fc600000006ff */
        /* <DEDUP_REMOVED lines=21> */
[C---:B------:R-:W-:Y:S01]  /*1fe0*/  IADD3 R10, R39.reuse, -0x1, RZ ;  /* 0xffffffff270a7810 */ /* 0x040fe20007ffe0ff */
[----:B------:R-:W-:Y:S01]  /*1ff0*/  ULDC.64 UR4, c[0x0][0x230] ;  /* 0x00008c0000047ab9 */ /* 0x000fe20000000a00 */
[----:B------:R-:W-:Y:S01]  /*2000*/  ULDC.64 UR6, c[0x0][0x248] ;  /* 0x0000920000067ab9 */ /* 0x000fe20000000a00 */
[----:B------:R-:W-:Y:S01]  /*2010*/  ULDC.64 UR8, c[0x0][0x268] ;  /* 0x00009a0000087ab9 */ /* 0x000fe20000000a00 */
[C---:B------:R-:W-:Y:S01]  /*2020*/  LEA.HI R11, R10.reuse, R10, RZ, 0x1 ;  /* 0x0000000a0a0b7211 */ /* 0x040fe200078f08ff */
[----:B------:R-:W-:Y:S01]  /*2030*/  VIADD R14, R39, 0xfffffffe ;  /* 0xfffffffe270e7836 */ /* 0x000fe20000000000 */
[----:B------:R-:W-:Y:S01]  /*2040*/  SHF.L.U32 R157, R127, 0x10, RZ ;  /* 0x000000107f9d7819 */ /* 0x000fe200000006ff */
[----:B------:R-:W1:Y:S01]  /*2050*/  LDC.64 R2, c[0x0][0x2e0] ;  /* 0x0000b800ff027b82 */ /* 0x000e620000000a00 */
[----:B------:R-:W-:Y:S01]  /*2060*/  LOP3.LUT R11, R11, 0xfffffe, RZ, 0xc0, !PT ;  /* 0x00fffffe0b0b7812 */ /* 0x000fe200078ec0ff */
[----:B------:R-:W-:Y:S01]  /*2070*/  IMAD R109, R23, UR6, RZ ;  /* 0x00000006176d7c24 */ /* 0x000fe2000f8e02ff */
[----:B------:R-:W-:Y:S01]  /*2080*/  SHF.L.U32 R159, R129, 0x10, RZ ;  /* 0x00000010819f7819 */ /* 0x000fe200000006ff */
[C---:B------:R-:W-:Y:S01]  /*2090*/  IMAD R111, R23.reuse, UR8, RZ ;  /* 0x00000008176f7c24 */ /* 0x040fe2000f8e02ff */
[----:B------:R-:W-:Y:S01]  /*20a0*/  IADD3 R148, R10, -R11, RZ ;  /* 0x8000000b0a947210 */ /* 0x000fe20007ffe0ff */
[----:B------:R-:W-:Y:S01]  /*20b0*/  IMAD R11, R23, UR4, RZ ;  /* 0x00000004170b7c24 */ /* 0x000fe2000f8e02ff */
[----:B------:R-:W-:Y:S01]  /*20c0*/  SHF.L.U32 R161, R131, 0x10, RZ ;  /* 0x0000001083a17819 */ /* 0x000fe200000006ff */
[----:B------:R-:W2:Y:S01]  /*20d0*/  LDC.64 R16, c[0x0][0x2d0] ;  /* 0x0000b400ff107b82 */ /* 0x000ea20000000a00 */
[----:B------:R-:W-:Y:S01]  /*20e0*/  IMAD R21, R14, R15, RZ ;  /* 0x0000000f0e157224 */ /* 0x000fe200078e02ff */
[----:B------:R-:W-:Y:S01]  /*20f0*/  SHF.L.U32 R163, R133, 0x10, RZ ;  /* 0x0000001085a37819 */ /* 0x000fe200000006ff */
[C---:B------:R-:W-:Y:S01]  /*2100*/  IMAD R143, R22.reuse, UR5, R11 ;  /* 0x00000005168f7c24 */ /* 0x040fe2000f8e020b */
[----:B------:R-:W-:Y:S01]  /*2110*/  SHF.L.U32 R167, R137, 0x10, RZ ;  /* 0x0000001089a77819 */ /* 0x000fe200000006ff */
[----:B------:R-:W-:Y:S01]  /*2120*/  IMAD.WIDE.U32 R14, R22, UR6, RZ ;  /* 0x00000006160e7c25 */ /* 0x000fe2000f8e00ff */
[----:B------:R-:W-:-:S03]  /*2130*/  SHF.L.U32 R169, R139, 0x10, RZ ;  /* 0x000000108ba97819 */ /* 0x000fc600000006ff */
[----:B------:R-:W-:Y:S01]  /*2140*/  FADD.FTZ R131, R157, R24 ;  /* 0x000000189d837221 */ /* 0x000fe20000010000 */
[----:B------:R-:W3:Y:S01]  /*2150*/  LDC R197, c[0x0][0x21c] ;  /* 0x00008700ffc57b82 */ /* 0x000ee20000000800 */
[----:B------:R-:W-:Y:S01]  /*2160*/  IMAD R145, R22, UR7, R109 ;  /* 0x0000000716917c24 */ /* 0x000fe2000f8e026d */
[----:B------:R-:W-:Y:S01]  /*2170*/  SHF.L.U32 R171, R140, 0x10, RZ ;  /* 0x000000108cab7819 */ /* 0x000fe200000006ff */
[----:B------:R-:W-:Y:S01]  /*2180*/  IMAD.WIDE.U32 R10, R22, UR8, RZ ;  /* 0x00000008160a7c25 */ /* 0x000fe2000f8e00ff */
[----:B------:R-:W-:-:S03]  /*2190*/  SHF.L.U32 R173, R141, 0x10, RZ ;  /* 0x000000108dad7819 */ /* 0x000fc600000006ff */
[----:B------:R-:W-:Y:S01]  /*21a0*/  FADD.FTZ R133, R159, R24 ;  /* 0x000000189f857221 */ /* 0x000fe20000010000 */
[----:B------:R-:W-:Y:S01]  /*21b0*/  IADD3 R134, R15, R145, RZ ;  /* 0x000000910f867210 */ /* 0x000fe20007ffe0ff */
[----:B------:R-:W-:Y:S01]  /*21c0*/  IMAD R153, R22, UR9, R111 ;  /* 0x0000000916997c24 */ /* 0x000fe2000f8e026f */
[----:B0-----:R-:W-:Y:S01]  /*21d0*/  LEA R111, P1, R14, R12, 0x2 ;  /* 0x0000000c0e6f7211 */ /* 0x001fe200078210ff */
[----:B------:R-:W-:Y:S01]  /*21e0*/  IMAD.WIDE.U32 R18, R22, UR4, RZ ;  /* 0x0000000416127c25 */ /* 0x000fe2000f8e00ff */
[----:B-1----:R-:W-:-:S03]  /*21f0*/  LEA R113, P2, R10, R2, 0x2 ;  /* 0x000000020a717211 */ /* 0x002fc600078410ff */
[----:B------:R-:W-:Y:S01]  /*2200*/  FADD.FTZ R137, R163, R24 ;  /* 0x00000018a3897221 */ /* 0x000fe20000010000 */
[----:B------:R-:W-:Y:S01]  /*2210*/  IADD3 R138, R11, R153, RZ ;  /* 0x000000990b8a7210 */ /* 0x000fe20007ffe0ff */
[----:B------:R-:W-:Y:S01]  /*2220*/  IMAD.U32 R155, R125, 0x10000, RZ ;  /* 0x000100007d9b7824 */ /* 0x000fe200078e00ff */
[----:B------:R-:W-:Y:S01]  /*2230*/  LEA.HI.X R134, R14, R13, R134, 0x2, P1 ;  /* 0x0000000d0e867211 */ /* 0x000fe200008f1486 */
[----:B------:R-:W-:Y:S01]  /*2240*/  IMAD.U32 R165, R135, 0x10000, RZ ;  /* 0x0001000087a57824 */ /* 0x000fe200078e00ff */
[----:B------:R-:W-:Y:S01]  /*2250*/  LEA.HI.X R138, R10, R3, R138, 0x2, P2 ;  /* 0x000000030a8a7211 */ /* 0x000fe200010f148a */
[----:B------:R-:W0:Y:S01]  /*2260*/  LDC.64 R12, c[0x0][0x250] ;  /* 0x00009400ff0c7b82 */ /* 0x000e220000000a00 */
[----:B--2---:R-:W-:Y:S01]  /*2270*/  LEA R109, P0, R18, R16, 0x2 ;  /* 0x00000010126d7211 */ /* 0x004fe200078010ff */
[----:B------:R-:W-:Y:S01]  /*2280*/  IMAD.U32 R3, R115, 0x10000, RZ ;  /* 0x0001000073037824 */ /* 0x000fe200078e00ff */
[----:B------:R-:W-:Y:S01]  /*2290*/  IADD3 R2, R19, R143, RZ ;  /* 0x0000008f13027210 */ /* 0x000fe20007ffe0ff */
[----:B------:R-:W-:Y:S01]  /*22a0*/  IMAD.U32 R175, R142, 0x10000, RZ ;  /* 0x000100008eaf7824 */ /* 0x000fe200078e00ff */
[----:B------:R-:W-:Y:S01]  /*22b0*/  SHF.L.U32 R143, R119, 0x10, RZ ;  /* 0x00000010778f7819 */ /* 0x000fe200000006ff */
[----:B------:R-:W-:Y:S01]  /*22c0*/  IMAD.WIDE R20, R21, 0x8, R8 ;  /* 0x0000000815147825 */ /* 0x000fe200078e0208 */
[----:B------:R-:W-:Y:S01]  /*22d0*/  LEA.HI.X R18, R18, R17, R2, 0x2, P0 ;  /* 0x0000001112127211 */ /* 0x000fe200000f1402 */
[----:B------:R-:W1:Y:S01]  /*22e0*/  LDC.64 R10, c[0x0][0x270] ;  /* 0x00009c00ff0a7b82 */ /* 0x000e620000000a00 */
[----:B------:R-:W-:Y:S01]  /*22f0*/  LEA.HI R2, R39, R39, RZ, 0x1 ;  /* 0x0000002727027211 */ /* 0x000fe200078f08ff */
[--C-:B------:R-:W-:Y:S01]  /*2300*/  FADD.FTZ R119, R3, R24.reuse ;  /* 0x0000001803777221 */ /* 0x100fe20000010000 */
[----:B------:R-:W-:Y:S01]  /*2310*/  SHF.L.U32 R17, R117, 0x10, RZ ;  /* 0x0000001075117819 */ /* 0x000fe200000006ff */
[--C-:B------:R-:W-:Y:S01]  /*2320*/  FADD.FTZ R129, R155, R24.reuse ;  /* 0x000000189b817221 */ /* 0x100fe20000010000 */
[----:B------:R-:W-:Y:S01]  /*2330*/  LOP3.LUT R2, R2, 0x3ffffe, RZ, 0xc0, !PT ;  /* 0x003ffffe02027812 */ /* 0x000fe200078ec0ff */
[----:B------:R-:W-:Y:S01]  /*2340*/  FADD.FTZ R135, R161, R24 ;  /* 0x00000018a1877221 */ /* 0x000fe20000010000 */
[----:B------:R-:W-:Y:S01]  /*2350*/  SHF.L.U32 R145, R121, 0x10, RZ ;  /* 0x0000001079917819 */ /* 0x000fe200000006ff */
[----:B------:R-:W2:Y:S01]  /*2360*/  LDC.64 R14, c[0x0][0x238] ;  /* 0x00008e00ff0e7b82 */ /* 0x000ea20000000a00 */
[----:B------:R-:W-:Y:S01]  /*2370*/  SHF.L.U32 R153, R123, 0x10, RZ ;  /* 0x000000107b997819 */ /* 0x000fe200000006ff */
[----:B------:R-:W-:-:S02]  /*2380*/  IMAD.IADD R2, R39, 0x1, -R2 ;  /* 0x0000000127027824 */ /* 0x000fc400078e0a02 */
[--C-:B------:R-:W-:Y:S01]  /*2390*/  FADD.FTZ R123, R143, R24.reuse ;  /* 0x000000188f7b7221 */ /* 0x100fe20000010000 */
[----:B------:R-:W-:Y:S01]  /*23a0*/  ISETP.NE.AND P1, PT, R29, RZ, PT ;  /* 0x000000ff1d00720c */ /* 0x000fe20003f25270 */
[--C-:B------:R-:W-:Y:S01]  /*23b0*/  FADD.FTZ R121, R17, R24.reuse ;  /* 0x0000001811797221 */ /* 0x100fe20000010000 */
[----:B------:R-:W-:Y:S01]  /*23c0*/  ISETP.NE.AND P2, PT, R29, 0x1f, PT ;  /* 0x0000001f1d00780c */ /* 0x000fe20003f45270 */
[--C-:B------:R-:W-:Y:S01]  /*23d0*/  FADD.FTZ R125, R145, R24.reuse ;  /* 0x00000018917d7221 */ /* 0x100fe20000010000 */
[-C--:B------:R-:W-:Y:S01]  /*23e0*/  MOV R19, R42.reuse ;  /* 0x0000002a00137202 */ /* 0x080fe20000000f00 */
[--C-:B------:R-:W-:Y:S01]  /*23f0*/  FADD.FTZ R127, R153, R24.reuse ;  /* 0x00000018997f7221 */ /* 0x100fe20000010000 */
[----:B------:R-:W-:Y:S01]  /*2400*/  MOV R136, RZ ;  /* 0x000000ff00887202 */ /* 0x000fe20000000f00 */
[--C-:B------:R-:W-:Y:S01]  /*2410*/  FADD.FTZ R139, R165, R24.reuse ;  /* 0x00000018a58b7221 */ /* 0x100fe20000010000 */
[----:B------:R-:W-:Y:S01]  /*2420*/  MOV R115, R42 ;  /* 0x0000002a00737202 */ /* 0x000fe20000000f00 */
[--C-:B------:R-:W-:Y:S01]  /*2430*/  FADD.FTZ R140, R167, R24.reuse ;  /* 0x00000018a78c7221 */ /* 0x100fe20000010000 */
[----:B------:R-:W-:Y:S01]  /*2440*/  IADD3 R117, R29, 0x200, RZ ;  /* 0x000002001d757810 */ /* 0x000fe20007ffe0ff */
[--C-:B------:R-:W-:Y:S01]  /*2450*/  FADD.FTZ R141, R169, R24.reuse ;  /* 0x00000018a98d7221 */ /* 0x100fe20000010000 */
[--C-:B------:R-:W-:Y:S01]  /*2460*/  FADD.FTZ R142, R171, R24.reuse ;  /* 0x00000018ab8e7221 */ /* 0x100fe20000010000 */
[--C-:B------:R-:W-:Y:S01]  /*2470*/  FADD.FTZ R143, R173, R24.reuse ;  /* 0x00000018ad8f7221 */ /* 0x100fe20000010000 */
[----:B------:R-:W-:Y:S01]  /*2480*/  FADD.FTZ R144, R175, R24 ;  /* 0x00000018af907221 */ /* 0x000fe20000010000 */
[----:B-1----:R-:W-:Y:S01]  /*2490*/  SHF.L.U64.HI R11, R10, 0x2, R11 ;  /* 0x000000020a0b7819 */ /* 0x002fe2000001020b */
[----:B------:R-:W-:Y:S01]  /*24a0*/  UMOV UR4, URZ ;  /* 0x0000003f00047c82 */ /* 0x000fe20008000000 */
[----:B0-----:R-:W-:Y:S01]  /*24b0*/  SHF.L.U64.HI R13, R12, 0x2, R13 ;  /* 0x000000020c0d7819 */ /* 0x001fe2000001020d */
[----:B------:R-:W-:Y:S01]  /*24c0*/  ULDC UR5, c[0x0][0x224] ;  /* 0x0000890000057ab9 */ /* 0x000fe20000000800 */
[----:B------:R-:W-:-:S02]  /*24d0*/  LEA R146, R2, 0x668, 0xa ;  /* 0x0000066802927811 */ /* 0x000fc400078e50ff */
[----:B--2---:R-:W-:Y:S02]  /*24e0*/  SHF.L.U64.HI R15, R14, 0x2, R15 ;  /* 0x000000020e0f7819 */ /* 0x004fe4000001020f */
[----:B---3--:R-:W-:-:S07]  /*24f0*/  SHF.L.U32 R148, R148, 0x8, RZ ;  /* 0x0000000894947819 */ /* 0x008fce00000006ff */
.L_x_6818:
[----:B------:R-:W-:Y:S02]  /*2500*/  MOV R2, R109 ;  /* 0x0000006d00027202 */ /* 0x000fe40000000f00 */
[----:B------:R-:W-:-:S05]  /*2510*/  MOV R3, R18 ;  /* 0x0000001200037202 */ /* 0x000fca0000000f00 */
[----:B0-----:R0:W2:Y:S01]  /*2520*/  LDG.E R145, desc[UR14][R2.64] ;  /* 0x0000000e02917981 */ /* 0x0010a2000c1e1900 */
[----:B------:R-:W-:Y:S02]  /*2530*/  MOV R16, R113 ;  /* 0x0000007100107202 */ /* 0x000fe40000000f00 */
[----:B------:R-:W-:-:S05]  /*2540*/  MOV R17, R138 ;  /* 0x0000008a00117202 */ /* 0x000fca0000000f00 */
[----:B------:R-:W3:Y:S01]  /*2550*/  LDG.E R16, desc[UR14][R16.64] ;  /* 0x0000000e10107981 */ /* 0x000ee2000c1e1900 */
[----:B0-----:R-:W-:Y:S01]  /*2560*/  MOV R2, R111 ;  /* 0x0000006f00027202 */ /* 0x001fe20000000f00 */
[----:B------:R-:W-:-:S05]  /*2570*/  IMAD.MOV.U32 R3, RZ, RZ, R134 ;  /* 0x000000ffff037224 */ /* 0x000fca00078e0086 */
[----:B------:R0:W3:Y:S01]  /*2580*/  LDG.E R167, desc[UR14][R2.64] ;  /* 0x0000000e02a77981 */ /* 0x0000e2000c1e1900 */
[----:B------:R-:W-:-:S04]  /*2590*/  SEL R153, R148, R117, !P1 ;  /* 0x0000007594997207 */ /* 0x000fc80004800000 */
[----:B------:R-:W-:Y:S01]  /*25a0*/  LEA R159, R153, R42, 0x2 ;  /* 0x0000002a999f7211 */ /* 0x000fe200078e10ff */
[----:B------:R-:W1:Y:S01]  /*25b0*/  @P2 S2R R180, SR_CgaCtaId ;  /* 0x0000000000b42919 */ /* 0x000e620000008800 */
[----:B------:R-:W-:-:S04]  /*25c0*/  LOP3.LUT P0, RZ, R29, 0x1f, RZ, 0xc0, !PT ;  /* 0x0000001f1dff7812 */ /* 0x000fc8000780c0ff */
[----:B------:R-:W-:Y:S01]  /*25d0*/  ISETP.LT.OR P3, PT, R39, 0x2, P0 ;  /* 0x000000022700780c */ /* 0x000fe20000761670 */
[----:B------:R-:W-:-:S12]  /*25e0*/  HFMA2.MMA R169, -RZ, RZ, 0, 0 ;  /* 0x00000000ffa97435 */ /* 0x000fd800000001ff */
[----:B0-----:R-:W-:Y:S01]  /*25f0*/  @!P3 IMAD.MOV.U32 R2, RZ, RZ, R20 ;  /* 0x000000ffff02b224 */ /* 0x001fe200078e0014 */
[----:B------:R-:W-:Y:S01]  /*2600*/  @!P3 MOV R3, R21 ;  /* 0x000000150003b202 */ /* 0x000fe20000000f00 */
        /* <DEDUP_REMOVED lines=9> */
[----:B------:R-:W-:Y:S01]  /*26a0*/  BSSY B0, `(.L_x_6814) ;  /* 0x0000054000007945 */ /* 0x000fe20003800000 */
[----:B------:R-:W-:Y:S01]  /*26b0*/  FMUL.FTZ R158, R142, R149 ;  /* 0x000000958e9e7220 */ /* 0x000fe20000410000 */
[----:B------:R-:W-:Y:S01]  /*26c0*/  FMUL.FTZ R173, R139, R154 ;  /* 0x0000009a8bad7220 */ /* 0x000fe20000410000 */
[----:B------:R-:W-:Y:S01]  /*26d0*/  FMUL.FTZ R149, R143, R152 ;  /* 0x000000988f957220 */ /* 0x000fe20000410000 */
[----:B------:R-:W-:Y:S01]  /*26e0*/  FMUL.FTZ R162, R141, R162 ;  /* 0x000000a28da27220 */ /* 0x000fe20000410000 */
[----:B------:R-:W-:Y:S01]  /*26f0*/  FMUL.FTZ R147, R144, R147 ;  /* 0x0000009390937220 */ /* 0x000fe20000410000 */
[----:B--2---:R-:W-:-:S04]  /*2700*/  FMUL.FTZ R150, R145, 1.4426950216293334961 ;  /* 0x3fb8aa3b91967820 */ /* 0x004fc80000410000 */
[----:B------:R-:W-:-:S06]  /*2710*/  FMUL.FTZ R178, R119, R150 ;  /* 0x0000009677b27220 */ /* 0x000fcc0000410000 */
[----:B------:R-:W0:Y:S02]  /*2720*/  MUFU.EX2 R178, R178 ;  /* 0x000000b200b27308 */ /* 0x000e240000000800 */
[----:B0-----:R0:W-:Y:S01]  /*2730*/  STS [R159+0x668], R178 ;  /* 0x000668b29f007388 */ /* 0x0011e20000000800 */
[----:B------:R-:W-:Y:S01]  /*2740*/  BAR.SYNC.DEFER_BLOCKING 0x0 ;  /* 0x0000000000007b1d */ /* 0x000fe20000010000 */
[-C--:B------:R-:W-:Y:S01]  /*2750*/  FMUL.FTZ R153, R121, R150.reuse ;  /* 0x0000009679997220 */ /* 0x080fe20000410000 */
[-C--:B------:R-:W-:Y:S01]  /*2760*/  FMUL.FTZ R155, R123, R150.reuse ;  /* 0x000000967b9b7220 */ /* 0x080fe20000410000 */
[----:B------:R-:W-:-:S04]  /*2770*/  FMUL.FTZ R157, R125, R150 ;  /* 0x000000967d9d7220 */ /* 0x000fc80000410000 */
[----:B------:R-:W2:Y:S01]  /*2780*/  MUFU.EX2 R153, R153 ;  /* 0x0000009900997308 */ /* 0x000ea20000000800 */
[----:B0-----:R-:W-:-:S07]  /*2790*/  FMUL.FTZ R159, R127, R150 ;  /* 0x000000967f9f7220 */ /* 0x001fce0000410000 */
[----:B------:R-:W0:Y:S01]  /*27a0*/  MUFU.EX2 R155, R155 ;  /* 0x0000009b009b7308 */ /* 0x000e220000000800 */
[----:B------:R4:W5:Y:S07]  /*27b0*/  @!P3 LDG.E R169, desc[UR14][R2.64+0x4] ;  /* 0x0000040e02a9b981 */ /* 0x00096e000c1e1900 */
[----:B------:R-:W0:Y:S01]  /*27c0*/  MUFU.EX2 R157, R157 ;  /* 0x0000009d009d7308 */ /* 0x000e220000000800 */
[----:B----4-:R-:W-:-:S04]  /*27d0*/  @P2 MOV R3, 0x400 ;  /* 0x0000040000032802 */ /* 0x010fc80000000f00 */
[----:B-1----:R-:W-:-:S04]  /*27e0*/  @P2 LEA R42, R180, R3, 0x18 ;  /* 0x00000003b42a2211 */ /* 0x002fc800078ec0ff */
[----:B------:R-:W-:Y:S01]  /*27f0*/  @P2 LEA R191, R29, R42, 0x2 ;  /* 0x0000002a1dbf2211 */ /* 0x000fe200078e10ff */
[----:B---3--:R-:W-:Y:S01]  /*2800*/  FMUL.FTZ R3, R167, R16 ;  /* 0x00000010a7037220 */ /* 0x008fe20000410000 */
[----:B------:R-:W1:Y:S01]  /*2810*/  MUFU.EX2 R159, R159 ;  /* 0x0000009f009f7308 */ /* 0x000e620000000800 */
[-C--:B------:R-:W-:Y:S01]  /*2820*/  FMUL.FTZ R17, R129, R150.reuse ;  /* 0x0000009681117220 */ /* 0x080fe20000410000 */
[-C--:B------:R-:W-:Y:S01]  /*2830*/  FMUL.FTZ R16, R139, R150.reuse ;  /* 0x000000968b107220 */ /* 0x080fe20000410000 */
[----:B------:R-:W-:Y:S01]  /*2840*/  FMUL.FTZ R161, R131, R150 ;  /* 0x0000009683a17220 */ /* 0x000fe20000410000 */
[----:B------:R-:W3:Y:S01]  /*2850*/  @P2 LDS R191, [R191+0xe6c] ;  /* 0x000e6c00bfbf2984 */ /* 0x000ee20000000800 */
[----:B------:R-:W-:Y:S01]  /*2860*/  FMUL.FTZ R180, R123, R172 ;  /* 0x000000ac7bb47220 */ /* 0x000fe20000410000 */
[----:B------:R-:W-:Y:S01]  /*2870*/  FMUL.FTZ R172, R131, R164 ;  /* 0x000000a483ac7220 */ /* 0x000fe20000410000 */
[----:B--2---:R-:W-:Y:S01]  /*2880*/  FMUL.FTZ R188, R178, R153 ;  /* 0x00000099b2bc7220 */ /* 0x004fe20000410000 */
[----:B------:R2:W4:Y:S01]  /*2890*/  MUFU.EX2 R2, R17 ;  /* 0x0000001100027308 */ /* 0x0005220000000800 */
[-C--:B------:R-:W-:Y:S01]  /*28a0*/  FMUL.FTZ R163, R133, R150.reuse ;  /* 0x0000009685a37220 */ /* 0x080fe20000410000 */
[----:B------:R-:W-:Y:S01]  /*28b0*/  FMUL.FTZ R168, R144, R150 ;  /* 0x0000009690a87220 */ /* 0x000fe20000410000 */
[----:B0-----:R-:W-:-:S05]  /*28c0*/  FMUL.FTZ R188, R155, R188 ;  /* 0x000000bc9bbc7220 */ /* 0x001fca0000410000 */
[----:B------:R0:W-:Y:S01]  /*28d0*/  MUFU.EX2 R164, R16 ;  /* 0x0000001000a47308 */ /* 0x0001e20000000800 */
[-C--:B------:R-:W-:Y:S01]  /*28e0*/  FMUL.FTZ R165, R135, R150.reuse ;  /* 0x0000009687a57220 */ /* 0x080fe20000410000 */
[----:B--2---:R-:W-:Y:S01]  /*28f0*/  FMUL.FTZ R17, R140, R150 ;  /* 0x000000968c117220 */ /* 0x004fe20000410000 */
[----:B0-----:R-:W-:-:S05]  /*2900*/  FFMA.FTZ R16, R153, R175, R182 ;  /* 0x000000af99107223 */ /* 0x001fca00000100b6 */
[----:B------:R-:W0:Y:S01]  /*2910*/  MUFU.EX2 R161, R161 ;  /* 0x000000a100a17308 */ /* 0x000e220000000800 */
[----:B------:R-:W-:Y:S01]  /*2920*/  FFMA.FTZ R16, R155, R16, R180 ;  /* 0x000000109b107223 */ /* 0x000fe200000100b4 */
[----:B------:R-:W-:Y:S01]  /*2930*/  FMUL.FTZ R166, R143, R150 ;  /* 0x000000968fa67220 */ /* 0x000fe20000410000 */
[C---:B------:R-:W-:Y:S02]  /*2940*/  FMUL.FTZ R190, R157.reuse, R188 ;  /* 0x000000bc9dbe7220 */ /* 0x040fe40000410000 */
[----:B------:R-:W-:-:S03]  /*2950*/  FFMA.FTZ R16, R157, R16, R176 ;  /* 0x000000109d107223 */ /* 0x000fc600000100b0 */
[----:B------:R-:W2:Y:S01]  /*2960*/  MUFU.EX2 R163, R163 ;  /* 0x000000a300a37308 */ /* 0x000ea20000000800 */
[----:B------:R-:W-:Y:S01]  /*2970*/  FMUL.FTZ R171, R137, R150 ;  /* 0x0000009689ab7220 */ /* 0x000fe20000410000 */
[----:B-1----:R-:W-:Y:S01]  /*2980*/  FFMA.FTZ R16, R159, R16, R174 ;  /* 0x000000109f107223 */ /* 0x002fe200000100ae */
[----:B------:R-:W-:-:S05]  /*2990*/  FMUL.FTZ R181, R141, R150 ;  /* 0x000000968db57220 */ /* 0x000fca0000410000 */
[----:B------:R-:W1:Y:S01]  /*29a0*/  MUFU.EX2 R168, R168 ;  /* 0x000000a800a87308 */ /* 0x000e620000000800 */
[----:B------:R-:W-:Y:S01]  /*29b0*/  FMUL.FTZ R183, R142, R150 ;  /* 0x000000968eb77220 */ /* 0x000fe20000410000 */
[----:B----4-:R-:W-:-:S06]  /*29c0*/  FFMA.FTZ R16, R2, R16, R177 ;  /* 0x0000001002107223 */ /* 0x010fcc00000100b1 */
[----:B------:R-:W4:Y:S08]  /*29d0*/  MUFU.EX2 R165, R165 ;  /* 0x000000a500a57308 */ /* 0x000f300000000800 */
[----:B------:R3:W-:Y:S01]  /*29e0*/  MUFU.EX2 R151, R17 ;  /* 0x0000001100977308 */ /* 0x0007e20000000800 */
[----:B0-----:R-:W-:Y:S01]  /*29f0*/  FFMA.FTZ R16, R161, R16, R172 ;  /* 0x00000010a1107223 */ /* 0x001fe200000100ac */
[----:B---3--:R-:W-:-:S06]  /*2a00*/  FMUL.FTZ R17, R159, R190 ;  /* 0x000000be9f117220 */ /* 0x008fcc0000410000 */
[----:B------:R-:W0:Y:S01]  /*2a10*/  MUFU.EX2 R166, R166 ;  /* 0x000000a600a67308 */ /* 0x000e220000000800 */
[----:B------:R-:W-:-:S07]  /*2a20*/  FMUL.FTZ R190, R2, R17 ;  /* 0x0000001102be7220 */ /* 0x000fce0000410000 */
[----:B------:R3:W3:Y:S01]  /*2a30*/  MUFU.EX2 R167, R171 ;  /* 0x000000ab00a77308 */ /* 0x0006e20000000800 */
[----:B------:R-:W-:Y:S01]  /*2a40*/  FMUL.FTZ R190, R161, R190 ;  /* 0x000000bea1be7220 */ /* 0x000fe20000410000 */
[-C--:B------:R-:W-:Y:S01]  /*2a50*/  FMUL.FTZ R185, R114, R3.reuse ;  /* 0x0000000372b97220 */ /* 0x080fe20000410000 */
[----:B------:R-:W-:Y:S01]  /*2a60*/  FMUL.FTZ R189, R116, R3 ;  /* 0x0000000374bd7220 */ /* 0x000fe20000410000 */
[----:B--2---:R-:W-:-:S04]  /*2a70*/  FFMA.FTZ R16, R163, R16, R186 ;  /* 0x00000010a3107223 */ /* 0x004fc800000100ba */
[----:B------:R-:W2:Y:S01]  /*2a80*/  MUFU.EX2 R181, R181 ;  /* 0x000000b500b57308 */ /* 0x000ea20000000800 */
[----:B------:R-:W-:-:S07]  /*2a90*/  FMUL.FTZ R190, R163, R190 ;  /* 0x000000bea3be7220 */ /* 0x000fce0000410000 */
[----:B------:R-:W2:Y:S01]  /*2aa0*/  MUFU.EX2 R183, R183 ;  /* 0x000000b700b77308 */ /* 0x000ea20000000800 */
[----:B------:R-:W-:Y:S01]  /*2ab0*/  FMUL.FTZ R187, R112, R3 ;  /* 0x0000000370bb7220 */ /* 0x000fe20000410000 */
[----:B-1----:R-:W-:Y:S01]  /*2ac0*/  FFMA.FTZ R17, R168, R189, R185 ;  /* 0x000000bda8117223 */ /* 0x002fe200000100b9 */
[C---:B----4-:R-:W-:Y:S01]  /*2ad0*/  FMUL.FTZ R150, R165.reuse, R190 ;  /* 0x000000bea5967220 */ /* 0x050fe20000410000 */
[----:B------:R-:W-:Y:S01]  /*2ae0*/  FFMA.FTZ R16, R165, R16, R184 ;  /* 0x00000010a5107223 */ /* 0x000fe200000100b8 */
[----:B------:R-:W-:Y:S01]  /*2af0*/  FMUL.FTZ R152, R96, R3 ;  /* 0x0000000360987220 */ /* 0x000fe20000410000 */
[----:B0-----:R-:W-:Y:S01]  /*2b00*/  FFMA.FTZ R192, R166, R17, R187 ;  /* 0x00000011a6c07223 */ /* 0x001fe200000100bb */
[-C--:B------:R-:W-:Y:S01]  /*2b10*/  FMUL.FTZ R154, R100, R3.reuse ;  /* 0x00000003649a7220 */ /* 0x080fe20000410000 */
[-C--:B------:R-:W-:Y:S01]  /*2b20*/  FMUL.FTZ R156, R102, R3.reuse ;  /* 0x00000003669c7220 */ /* 0x080fe20000410000 */
[-C--:B---3--:R-:W-:Y:S01]  /*2b30*/  FMUL.FTZ R171, R104, R3.reuse ;  /* 0x0000000368ab7220 */ /* 0x088fe20000410000 */
[-C--:B------:R-:W-:Y:S01]  /*2b40*/  FMUL.FTZ R188, R106, R3.reuse ;  /* 0x000000036abc7220 */ /* 0x080fe20000410000 */
[-C--:B------:R-:W-:Y:S01]  /*2b50*/  FMUL.FTZ R179, R108, R3.reuse ;  /* 0x000000036cb37220 */ /* 0x080fe20000410000 */
[----:B------:R-:W-:Y:S01]  /*2b60*/  FMUL.FTZ R190, R110, R3 ;  /* 0x000000036ebe7220 */ /* 0x000fe20000410000 */
[C---:B------:R-:W-:Y:S01]  /*2b70*/  FMUL.FTZ R17, R167.reuse, R150 ;  /* 0x00000096a7117220 */ /* 0x040fe20000410000 */
[----:B------:R-:W-:Y:S01]  /*2b80*/  FFMA.FTZ R16, R167, R16, R170 ;  /* 0x00000010a7107223 */ /* 0x000fe200000100aa */
[----:B------:R-:W-:Y:S06]  /*2b90*/  @P2 BRA `(.L_x_6815) ;  /* 0x0000000000102947 */ /* 0x000fec0003800000 */
[----:B------:R-:W-:Y:S02]  /*2ba0*/  ISETP.NE.AND P2, PT, R39, UR5, PT ;  /* 0x0000000527007c0c */ /* 0x000fe4000bf45270 */
[----:B------:R-:W-:-:S11]  /*2bb0*/  MOV R191, 0x3f800000 ;  /* 0x3f80000000bf7802 */ /* 0x000fd60000000f00 */
[----:B------:R-:W-:-:S05]  /*2bc0*/  @P2 IADD3 R150, R146, R115, RZ ;  /* 0x0000007392962210 */ /* 0x000fca0007ffe0ff */
[----:B------:R0:W1:Y:S02]  /*2bd0*/  @P2 LDS R191, [R150] ;  /* 0x0000000096bf2984 */ /* 0x0000640000000800 */
.L_x_6815:
[----:B------:R-:W-:Y:S05]  /*2be0*/  BSYNC B0 ;  /* 0x0000000000007941 */ /* 0x000fea0003800000 */
.L_x_6814:
[----:B-1----:R-:W-:Y:S01]  /*2bf0*/  FMUL.FTZ R193, R168, R191 ;  /* 0x000000bfa8c17220 */ /* 0x002fe20000410000 */
[C---:B0-----:R-:W-:Y:S01]  /*2c00*/  FFMA.FTZ R150, R164.reuse, R16, R173 ;  /* 0x00000010a4967223 */ /* 0x041fe200000100ad */
[----:B------:R-:W-:Y:S01]  /*2c10*/  FMUL.FTZ R16, R164, R17 ;  /* 0x00000011a4107220 */ /* 0x000fe20000410000 */
[----:B--2---:R-:W-:Y:S01]  /*2c20*/  FFMA.FTZ R194, R183, R192, R190 ;  /* 0x000000c0b7c27223 */ /* 0x004fe200000100be */
[----:B------:R-:W-:Y:S01]  /*2c30*/  FMUL.FTZ R192, R166, R193 ;  /* 0x000000c1a6c07220 */ /* 0x000fe20000410000 */
[C---:B------:R-:W-:Y:S01]  /*2c40*/  FFMA.FTZ R17, R151.reuse, R150, R160 ;  /* 0x0000009697117223 */ /* 0x040fe200000100a0 */
[----:B------:R-:W-:Y:S01]  /*2c50*/  FMUL.FTZ R16, R151, R16 ;  /* 0x0000001097107220 */ /* 0x000fe20000410000 */
[----:B------:R-:W-:Y:S01]  /*2c60*/  FFMA.FTZ R194, R181, R194, R179 ;  /* 0x000000c2b5c27223 */ /* 0x000fe200000100b3 */
        /* <DEDUP_REMOVED lines=11> */
[C---:B------:R-:W-:Y:S01]  /*2d20*/  FFMA.FTZ R194, R167.reuse, R194, R156 ;  /* 0x000000c2a7c27223 */ /* 0x040fe2000001009c */
[----:B------:R-:W-:Y:S01]  /*2d30*/  FMUL.FTZ R16, R164, R193 ;  /* 0x000000c1a4107220 */ /* 0x000fe20000410000 */
[C---:B------:R-:W-:Y:S01]  /*2d40*/  FFMA.FTZ R199, R168.reuse, R150, R147 ;  /* 0x00000096a8c77223 */ /* 0x040fe20000010093 */
[----:B------:R-:W-:Y:S01]  /*2d50*/  FMUL.FTZ R202, R168, R17 ;  /* 0x00000011a8ca7220 */ /* 0x000fe20000410000 */
[-C--:B------:R-:W-:Y:S01]  /*2d60*/  FMUL.FTZ R192, R98, R3.reuse ;  /* 0x0000000362c07220 */ /* 0x080fe20000410000 */
[----:B------:R-:W-:Y:S01]  /*2d70*/  FMUL.FTZ R150, R167, R16 ;  /* 0x00000010a7967220 */ /* 0x000fe20000410000 */
[C---:B------:R-:W-:Y:S01]  /*2d80*/  FFMA.FTZ R194, R165.reuse, R194, R154 ;  /* 0x000000c2a5c27223 */ /* 0x040fe2000001009a */
[----:B------:R-:W0:Y:S01]  /*2d90*/  SHFL.UP PT, R16, R199, 0x1, RZ ;  /* 0x04200000c7107989 */ /* 0x000e2200000e00ff */
[-C--:B------:R-:W-:Y:S01]  /*2da0*/  FMUL.FTZ R193, R94, R3.reuse ;  /* 0x000000035ec17220 */ /* 0x080fe20000410000 */
[----:B------:R-:W-:Y:S01]  /*2db0*/  FMUL.FTZ R150, R165, R150 ;  /* 0x00000096a5967220 */ /* 0x000fe20000410000 */
[C---:B------:R-:W-:Y:S01]  /*2dc0*/  FFMA.FTZ R194, R163.reuse, R194, R192 ;  /* 0x000000c2a3c27223 */ /* 0x040fe200000100c0 */
[----:B------:R-:W1:Y:S01]  /*2dd0*/  SHFL.UP PT, R17, R202, 0x1, RZ ;  /* 0x04200000ca117989 */ /* 0x000e6200000e00ff */
[----:B------:R-:W-:Y:S01]  /*2de0*/  ISETP.GE.AND P2, PT, R30, 0x1, PT ;  /* 0x000000011e00780c */ /* 0x000fe20003f46270 */
[----:B------:R-:W-:Y:S01]  /*2df0*/  FMUL.FTZ R150, R163, R150 ;  /* 0x00000096a3967220 */ /* 0x000fe20000410000 */
[----:B------:R-:W-:Y:S01]  /*2e00*/  FFMA.FTZ R196, R161, R194, R152 ;  /* 0x000000c2a1c47223 */ /* 0x000fe20000010098 */
[-C--:B------:R-:W-:Y:S01]  /*2e10*/  FMUL.FTZ R194, R92, R3.reuse ;  /* 0x000000035cc27220 */ /* 0x080fe20000410000 */
[----:B------:R-:W-:Y:S01]  /*2e20*/  LOP3.LUT R206, R29, 0x1f, RZ, 0xc0, !PT ;  /* 0x0000001f1dce7812 */ /* 0x000fe200078ec0ff */
[----:B------:R-:W-:Y:S01]  /*2e30*/  FMUL.FTZ R201, R161, R150 ;  /* 0x00000096a1c97220 */ /* 0x000fe20000410000 */
[----:B------:R-:W-:Y:S01]  /*2e40*/  FFMA.FTZ R198, R2, R196, R193 ;  /* 0x000000c402c67223 */ /* 0x000fe200000100c1 */
[----:B------:R-:W-:Y:S01]  /*2e50*/  FMUL.FTZ R196, R90, R3 ;  /* 0x000000035ac47220 */ /* 0x000fe20000410000 */
[----:B------:R-:W-:Y:S01]  /*2e60*/  ISETP.NE.AND P3, PT, R206, 0x1f, PT ;  /* 0x0000001fce00780c */ /* 0x000fe20003f65270 */
[----:B------:R-:W-:Y:S01]  /*2e70*/  FMUL.FTZ R150, R2, R201 ;  /* 0x000000c902967220 */ /* 0x000fe20000410000 */
[----:B------:R-:W-:Y:S01]  /*2e80*/  FFMA.FTZ R200, R159, R198, R194 ;  /* 0x000000c69fc87223 */ /* 0x000fe200000100c2 */
[-C--:B------:R-:W-:Y:S01]  /*2e90*/  FMUL.FTZ R198, R88, R3.reuse ;  /* 0x0000000358c67220 */ /* 0x080fe20000410000 */
[----:B------:R-:W-:Y:S01]  /*2ea0*/  ISETP.GE.OR P0, PT, R39, UR5, P0 ;  /* 0x0000000527007c0c */ /* 0x000fe20008706670 */
[----:B------:R-:W-:Y:S01]  /*2eb0*/  FMUL.FTZ R150, R159, R150 ;  /* 0x000000969f967220 */ /* 0x000fe20000410000 */
[C---:B------:R-:W-:Y:S01]  /*2ec0*/  FFMA.FTZ R201, R157.reuse, R200, R196 ;  /* 0x000000c89dc97223 */ /* 0x040fe200000100c4 */
[----:B------:R-:W-:Y:S01]  /*2ed0*/  FMUL.FTZ R200, R0, R3 ;  /* 0x0000000300c87220 */ /* 0x000fe20000410000 */
[----:B-----5:R-:W-:Y:S01]  /*2ee0*/  SHFL.IDX PT, R214, R169, RZ, 0x1f ;  /* 0x00001fffa9d67589 */ /* 0x020fe200000e0000 */
[----:B------:R-:W-:Y:S01]  /*2ef0*/  FMUL.FTZ R204, R157, R150 ;  /* 0x000000969dcc7220 */ /* 0x000fe20000410000 */
[C---:B------:R-:W-:Y:S01]  /*2f00*/  FFMA.FTZ R201, R155.reuse, R201, R198 ;  /* 0x000000c99bc97223 */ /* 0x040fe200000100c6 */
[----:B0-----:R-:W-:Y:S01]  /*2f10*/  @P2 FFMA.FTZ R199, R202, R16, R199 ;  /* 0x00000010cac72223 */ /* 0x001fe200000100c7 */
[----:B------:R-:W-:Y:S01]  /*2f20*/  ISETP.GT.AND P5, PT, R30, 0x1d, PT ;  /* 0x0000001d1e00780c */ /* 0x000fe20003fa4270 */
[----:B------:R-:W-:Y:S01]  /*2f30*/  FMUL.FTZ R204, R155, R204 ;  /* 0x000000cc9bcc7220 */ /* 0x000fe20000410000 */
[C---:B------:R-:W-:Y:S01]  /*2f40*/  FFMA.FTZ R150, R153.reuse, R201, R200 ;  /* 0x000000c999967223 */ /* 0x040fe200000100c8 */
[----:B-1----:R-:W-:Y:S01]  /*2f50*/  @P2 FMUL.FTZ R202, R202, R17 ;  /* 0x00000011caca2220 */ /* 0x002fe20000410000 */
[----:B------:R-:W0:Y:S01]  /*2f60*/  SHFL.UP PT, R16, R199, 0x2, RZ ;  /* 0x04400000c7107989 */ /* 0x000e2200000e00ff */
[----:B------:R-:W-:Y:S01]  /*2f70*/  FMUL.FTZ R3, R153, R204 ;  /* 0x000000cc99037220 */ /* 0x000fe20000410000 */
[----:B------:R-:W-:Y:S01]  /*2f80*/  ISETP.GE.AND P2, PT, R30, 0x2, PT ;  /* 0x000000021e00780c */ /* 0x000fe20003f46270 */
[----:B------:R-:W-:Y:S01]  /*2f90*/  BSSY B0, `(.L_x_6816) ;  /* 0x0000124000007945 */ /* 0x000fe20003800000 */
[----:B------:R-:W1:Y:S01]  /*2fa0*/  SHFL.UP PT, R17, R202, 0x2, RZ ;  /* 0x04400000ca117989 */ /* 0x000e6200000e00ff */
[----:B------:R-:W-:-:S02]  /*2fb0*/  ISETP.NE.AND P6, PT, R29, RZ, PT ;  /* 0x000000ff1d00720c */ /* 0x000fc40003fc5270 */
[----:B------:R-:W-:Y:S01]  /*2fc0*/  ISETP.GT.AND P4, PT, R30, 0x17, PT ;  /* 0x000000171e00780c */ /* 0x000fe20003f84270 */
[----:B------:R-:W2:Y:S04]  /*2fd0*/  SHFL.DOWN PT, R201, R150, 0x1, 0x1f ;  /* 0x08201f0096c97f89 */ /* 0x000ea800000e0000 */
[----:B------:R-:W3:Y:S03]  /*2fe0*/  SHFL.DOWN PT, R204, R3, 0x1, 0x1f ;  /* 0x08201f0003cc7f89 */ /* 0x000ee600000e0000 */
[C---:B0-----:R-:W-:Y:S01]  /*2ff0*/  @P2 FFMA.FTZ R199, R202.reuse, R16, R199 ;  /* 0x00000010cac72223 */ /* 0x041fe200000100c7 */
[----:B-1----:R-:W-:-:S04]  /*3000*/  @P2 FMUL.FTZ R202, R202, R17 ;  /* 0x00000011caca2220 */ /* 0x002fc80000410000 */
[----:B------:R-:W0:Y:S01]  /*3010*/  SHFL.UP PT, R16, R199, 0x4, RZ ;  /* 0x04800000c7107989 */ /* 0x000e2200000e00ff */
[----:B------:R-:W-:Y:S01]  /*3020*/  ISETP.GE.AND P2, PT, R30, 0x4, PT ;  /* 0x000000041e00780c */ /* 0x000fe20003f46270 */
[C---:B--2---:R-:W-:Y:S02]  /*3030*/  @P3 FFMA.FTZ R150, R3.reuse, R201, R150 ;  /* 0x000000c903963223 */ /* 0x044fe40000010096 */
[----:B------:R-:W1:Y:S01]  /*3040*/  SHFL.UP PT, R17, R202, 0x4, RZ ;  /* 0x04800000ca117989 */ /* 0x000e6200000e00ff */
[----:B---3--:R-:W-:-:S03]  /*3050*/  @P3 FMUL.FTZ R3, R3, R204 ;  /* 0x000000cc03033220 */ /* 0x008fc60000410000 */
[----:B------:R-:W2:Y:S01]  /*3060*/  SHFL.DOWN PT, R201, R150, 0x2, 0x1f ;  /* 0x08401f0096c97f89 */ /* 0x000ea200000e0000 */
[----:B------:R-:W-:-:S03]  /*3070*/  ISETP.GE.U32.AND P3, PT, R206, 0x1e, PT ;  /* 0x0000001ece00780c */ /* 0x000fc60003f66070 */
[----:B------:R-:W3:Y:S02]  /*3080*/  SHFL.DOWN PT, R204, R3, 0x2, 0x1f ;  /* 0x08401f0003cc7f89 */ /* 0x000ee400000e0000 */
[C---:B0-----:R-:W-:Y:S01]  /*3090*/  @P2 FFMA.FTZ R199, R202.reuse, R16, R199 ;  /* 0x00000010cac72223 */ /* 0x041fe200000100c7 */
[----:B-1----:R-:W-:-:S04]  /*30a0*/  @P2 FMUL.FTZ R202, R202, R17 ;  /* 0x00000011caca2220 */ /* 0x002fc80000410000 */
[----:B------:R-:W0:Y:S01]  /*30b0*/  SHFL.UP PT, R16, R199, 0x8, RZ ;  /* 0x05000000c7107989 */ /* 0x000e2200000e00ff */
[----:B------:R-:W-:Y:S02]  /*30c0*/  ISETP.GE.AND P2, PT, R30, 0x8, PT ;  /* 0x000000081e00780c */ /* 0x000fe40003f46270 */
[C---:B--2---:R-:W-:Y:S01]  /*30d0*/  @!P3 FFMA.FTZ R150, R3.reuse, R201, R150 ;  /* 0x000000c90396b223 */ /* 0x044fe20000010096 */
[----:B------:R-:W1:Y:S01]  /*30e0*/  SHFL.UP PT, R17, R202, 0x8, RZ ;  /* 0x05000000ca117989 */ /* 0x000e6200000e00ff */
[----:B---3--:R-:W-:-:S03]  /*30f0*/  @!P3 FMUL.FTZ R3, R3, R204 ;  /* 0x000000cc0303b220 */ /* 0x008fc60000410000 */
[----:B------:R-:W2:Y:S01]  /*3100*/  SHFL.DOWN PT, R201, R150, 0x4, 0x1f ;  /* 0x08801f0096c97f89 */ /* 0x000ea200000e0000 */
[----:B------:R-:W-:-:S03]  /*3110*/  ISETP.GE.U32.AND P3, PT, R206, 0x1c, PT ;  /* 0x0000001cce00780c */ /* 0x000fc60003f66070 */
[----:B------:R-:W3:Y:S02]  /*3120*/  SHFL.DOWN PT, R204, R3, 0x4, 0x1f ;  /* 0x08801f0003cc7f89 */ /* 0x000ee400000e0000 */
[C---:B0-----:R-:W-:Y:S01]  /*3130*/  @P2 FFMA.FTZ R199, R202.reuse, R16, R199 ;  /* 0x00000010cac72223 */ /* 0x041fe200000100c7 */
[----:B------:R-:W-:Y:S01]  /*3140*/  HFMA2.MMA R16, -RZ, RZ, 1.875, 0 ;  /* 0x3f800000ff107435 */ /* 0x000fe200000001ff */
[----:B-1----:R-:W-:-:S03]  /*3150*/  @P2 FMUL.FTZ R202, R202, R17 ;  /* 0x00000011caca2220 */ /* 0x002fc60000410000 */
[----:B------:R-:W0:Y:S01]  /*3160*/  SHFL.UP PT, R203, R199, 0x10, RZ ;  /* 0x06000000c7cb7989 */ /* 0x000e2200000e00ff */
[----:B------:R-:W-:Y:S01]  /*3170*/  ISETP.GE.AND P2, PT, R30, 0x10, PT ;  /* 0x000000101e00780c */ /* 0x000fe20003f46270 */
[----:B------:R-:W-:Y:S02]  /*3180*/  IMAD.MOV.U32 R17, RZ, RZ, RZ ;  /* 0x000000ffff117224 */ /* 0x000fe400078e00ff */
[C---:B--2---:R-:W-:Y:S02]  /*3190*/  @!P3 FFMA.FTZ R150, R3.reuse, R201, R150 ;  /* 0x000000c90396b223 */ /* 0x044fe40000010096 */
[----:B------:R-:W1:Y:S01]  /*31a0*/  SHFL.UP PT, R201, R202, 0x10, RZ ;  /* 0x06000000cac97989 */ /* 0x000e6200000e00ff */
[----:B---3--:R-:W-:Y:S01]  /*31b0*/  @!P3 FMUL.FTZ R3, R3, R204 ;  /* 0x000000cc0303b220 */ /* 0x008fe20000410000 */
[C---:B------:R-:W-:Y:S02]  /*31c0*/  ISETP.GE.U32.AND P3, PT, R206.reuse, 0x18, PT ;  /* 0x00000018ce00780c */ /* 0x040fe40003f66070 */
[----:B------:R-:W2:Y:S04]  /*31d0*/  SHFL.DOWN PT, R205, R150, 0x8, 0x1f ;  /* 0x09001f0096cd7f89 */ /* 0x000ea800000e0000 */
[----:B------:R-:W3:Y:S04]  /*31e0*/  SHFL.DOWN PT, R204, R3, 0x8, 0x1f ;  /* 0x09001f0003cc7f89 */ /* 0x000ee800000e0000 */
[----:B------:R-:W-:Y:S01]  /*31f0*/  @!P0 LDS.64 R16, [R19+0xee8] ;  /* 0x000ee80013108984 */ /* 0x000fe20000000a00 */
[----:B------:R-:W-:Y:S01]  /*3200*/  ISETP.GE.U32.AND P0, PT, R206, 0x10, PT ;  /* 0x00000010ce00780c */ /* 0x000fe20003f06070 */
[C---:B0-----:R-:W-:Y:S01]  /*3210*/  @P2 FFMA.FTZ R199, R202.reuse, R203, R199 ;  /* 0x000000cbcac72223 */ /* 0x041fe200000100c7 */
[----:B-1----:R-:W-:-:S05]  /*3220*/  @P2 FMUL.FTZ R202, R202, R201 ;  /* 0x000000c9caca2220 */ /* 0x002fca0000410000 */
[----:B------:R-:W-:Y:S01]  /*3230*/  SHFL.UP PT, R199, R199, 0x1, RZ ;  /* 0x04200000c7c77989 */ /* 0x000fe200000e00ff */
[----:B------:R-:W-:Y:S01]  /*3240*/  ISETP.NE.AND P2, PT, R29, 0x1f, PT ;  /* 0x0000001f1d00780c */ /* 0x000fe20003f45270 */
[C---:B--2---:R-:W-:Y:S02]  /*3250*/  @!P3 FFMA.FTZ R150, R3.reuse, R205, R150 ;  /* 0x000000cd0396b223 */ /* 0x044fe40000010096 */
[----:B------:R-:W0:Y:S01]  /*3260*/  SHFL.UP PT, R202, R202, 0x1, RZ ;  /* 0x04200000caca7989 */ /* 0x000e2200000e00ff */
[----:B---3--:R-:W-:Y:S01]  /*3270*/  @!P3 FMUL.FTZ R3, R3, R204 ;  /* 0x000000cc0303b220 */ /* 0x008fe20000410000 */
[----:B------:R-:W-:Y:S02]  /*3280*/  ISETP.GT.AND P3, PT, R30, 0x1e, PT ;  /* 0x0000001e1e00780c */ /* 0x000fe40003f64270 */
[----:B------:R-:W1:Y:S04]  /*3290*/  SHFL.DOWN PT, R201, R150, 0x10, 0x1f ;  /* 0x0a001f0096c97f89 */ /* 0x000e6800000e0000 */
[----:B------:R-:W2:Y:S01]  /*32a0*/  SHFL.DOWN PT, R204, R3, 0x10, 0x1f ;  /* 0x0a001f0003cc7f89 */ /* 0x000ea200000e0000 */
[----:B0-----:R-:W-:Y:S01]  /*32b0*/  @P1 FFMA.FTZ R214, R202, R214, R199 ;  /* 0x000000d6cad61223 */ /* 0x001fe200000100c7 */
[----:B-1----:R-:W-:-:S03]  /*32c0*/  @!P0 FFMA.FTZ R150, R3, R201, R150 ;  /* 0x000000c903968223 */ /* 0x002fc60000010096 */
[----:B------:R-:W-:Y:S02]  /*32d0*/  FFMA.FTZ R214, R178, R214, R175 ;  /* 0x000000d6b2d67223 */ /* 0x000fe400000100af */
[----:B------:R-:W-:Y:S01]  /*32e0*/  SHFL.IDX PT, R178, R17, RZ, 0x1f ;  /* 0x00001fff11b27589 */ /* 0x000fe200000e0000 */
[----:B--2---:R-:W-:Y:S01]  /*32f0*/  @!P0 FMUL.FTZ R3, R3, R204 ;  /* 0x000000cc03038220 */ /* 0x004fe20000410000 */
[-C--:B------:R-:W-:Y:S01]  /*3300*/  FFMA.FTZ R234, R153, R214.reuse, R182 ;  /* 0x000000d699ea7223 */ /* 0x080fe200000100b6 */
[----:B------:R-:W-:Y:S01]  /*3310*/  FFMA.FTZ R169, R0, R214, RZ ;  /* 0x000000d600a97223 */ /* 0x000fe200000100ff */
[----:B------:R-:W-:Y:S01]  /*3320*/  SHFL.DOWN PT, R182, R150, 0x1, 0x1f ;  /* 0x08201f0096b67f89 */ /* 0x000fe200000e0000 */
[----:B------:R-:W-:Y:S01]  /*3330*/  ISETP.GT.AND P0, PT, R30, 0x1b, PT ;  /* 0x0000001b1e00780c */ /* 0x000fe20003f04270 */
[-C--:B------:R-:W-:Y:S01]  /*3340*/  FFMA.FTZ R226, R155, R234.reuse, R180 ;  /* 0x000000ea9be27223 */ /* 0x080fe200000100b4 */
[----:B------:R-:W-:Y:S01]  /*3350*/  FFMA.FTZ R169, R88, R234, R169 ;  /* 0x000000ea58a97223 */ /* 0x000fe200000100a9 */
[----:B------:R-:W0:Y:S02]  /*3360*/  SHFL.DOWN PT, R175, R3, 0x1, 0x1f ;  /* 0x08201f0003af7f89 */ /* 0x000e2400000e0000 */
[-C--:B------:R-:W-:Y:S01]  /*3370*/  FFMA.FTZ R232, R157, R226.reuse, R176 ;  /* 0x000000e29de87223 */ /* 0x080fe200000100b0 */
[----:B------:R-:W-:Y:S01]  /*3380*/  FFMA.FTZ R169, R90, R226, R169 ;  /* 0x000000e25aa97223 */ /* 0x000fe200000100a9 */
[----:B------:R-:W-:Y:S01]  /*3390*/  SHF.L.U32 R176, R195, 0x10, RZ ;  /* 0x00000010c3b07819 */ /* 0x000fe200000006ff */
[----:B------:R-:W-:Y:S01]  /*33a0*/  SHFL.IDX PT, R150, R150, RZ, 0x1f ;  /* 0x00001fff96967589 */ /* 0x000fe200000e0000 */
[-C--:B------:R-:W-:Y:S01]  /*33b0*/  FFMA.FTZ R230, R159, R232.reuse, R174 ;  /* 0x000000e89fe67223 */ /* 0x080fe200000100ae */
[----:B------:R-:W-:Y:S01]  /*33c0*/  FFMA.FTZ R169, R92, R232, R169 ;  /* 0x000000e85ca97223 */ /* 0x000fe200000100a9 */
[----:B------:R-:W-:Y:S01]  /*33d0*/  SHF.L.U32 R174, R60, 0x10, RZ ;  /* 0x000000103cae7819 */ /* 0x000fe200000006ff */
[----:B------:R-:W-:Y:S01]  /*33e0*/  SHFL.IDX PT, R3, R3, RZ, 0x1f ;  /* 0x00001fff03037589 */ /* 0x000fe200000e0000 */
[-C--:B------:R-:W-:Y:S01]  /*33f0*/  FFMA.FTZ R224, R2, R230.reuse, R177 ;  /* 0x000000e602e07223 */ /* 0x080fe200000100b1 */
[----:B------:R-:W-:-:S03]  /*3400*/  FFMA.FTZ R169, R94, R230, R169 ;  /* 0x000000e65ea97223 */ /* 0x000fc600000100a9 */
[-C--:B------:R-:W-:Y:S01]  /*3410*/  FFMA.FTZ R204, R161, R224.reuse, R172 ;  /* 0x000000e0a1cc7223 */ /* 0x080fe200000100ac */
[----:B------:R-:W-:Y:S01]  /*3420*/  FFMA.FTZ R169, R96, R224, R169 ;  /* 0x000000e060a97223 */ /* 0x000fe200000100a9 */
[----:B------:R-:W-:Y:S02]  /*3430*/  SHF.L.U32 R172, R61, 0x10, RZ ;  /* 0x000000103dac7819 */ /* 0x000fe400000006ff */
[-C--:B------:R-:W-:Y:S01]  /*3440*/  FFMA.FTZ R202, R163, R204.reuse, R186 ;  /* 0x000000cca3ca7223 */ /* 0x080fe200000100ba */
[----:B------:R-:W-:-:S03]  /*3450*/  FFMA.FTZ R169, R98, R204, R169 ;  /* 0x000000cc62a97223 */ /* 0x000fc600000100a9 */
[-C--:B------:R-:W-:Y:S01]  /*3460*/  FFMA.FTZ R186, R165, R202.reuse, R184 ;  /* 0x000000caa5ba7223 */ /* 0x080fe200000100b8 */
[----:B------:R-:W-:Y:S01]  /*3470*/  FFMA.FTZ R169, R100, R202, R169 ;  /* 0x000000ca64a97223 */ /* 0x000fe200000100a9 */
[----:B0-----:R-:W-:Y:S02]  /*3480*/  @P2 FFMA.FTZ R178, R175, R178, R182 ;  /* 0x000000b2afb22223 */ /* 0x001fe400000100b6 */
[-C--:B------:R-:W-:Y:S01]  /*3490*/  FFMA.FTZ R206, R167, R186.reuse, R170 ;  /* 0x000000baa7ce7223 */ /* 0x080fe200000100aa */
[----:B------:R-:W-:Y:S01]  /*34a0*/  FFMA.FTZ R169, R102, R186, R169 ;  /* 0x000000ba66a97223 */ /* 0x000fe200000100a9 */
[----:B------:R-:W-:Y:S01]  /*34b0*/  FFMA.FTZ R178, R178, R191, R189 ;  /* 0x000000bfb2b27223 */ /* 0x000fe200000100bd */
[----:B------:R-:W-:Y:S02]  /*34c0*/  IMAD.U32 R170, R62, 0x10000, RZ ;  /* 0x000100003eaa7824 */ /* 0x000fe400078e00ff */
[-C--:B------:R-:W-:Y:S01]  /*34d0*/  FFMA.FTZ R208, R164, R206.reuse, R173 ;  /* 0x000000cea4d07223 */ /* 0x080fe200000100ad */
[----:B------:R-:W-:Y:S01]  /*34e0*/  FFMA.FTZ R173, R104, R206, R169 ;  /* 0x000000ce68ad7223 */ /* 0x000fe200000100a9 */
[-C--:B------:R-:W-:Y:S01]  /*34f0*/  FFMA.FTZ R180, R168, R178.reuse, R185 ;  /* 0x000000b2a8b47223 */ /* 0x080fe200000100b9 */
[----:B------:R-:W-:Y:S01]  /*3500*/  FMUL.FTZ R191, R144, R178 ;  /* 0x000000b290bf7220 */ /* 0x000fe20000410000 */
[-C--:B------:R-:W-:Y:S01]  /*3510*/  FFMA.FTZ R169, R151, R208.reuse, R160 ;  /* 0x000000d097a97223 */ /* 0x080fe200000100a0 */
[----:B------:R-:W-:Y:S01]  /*3520*/  FFMA.FTZ R173, R106, R208, R173 ;  /* 0x000000d06aad7223 */ /* 0x000fe200000100ad */
[----:B------:R-:W-:Y:S01]  /*3530*/  FFMA.FTZ R182, R166, R180, R187 ;  /* 0x000000b4a6b67223 */ /* 0x000fe200000100bb */
[----:B------:R-:W-:Y:S01]  /*3540*/  SHF.L.U32 R160, R66, 0x10, RZ ;  /* 0x0000001042a07819 */ /* 0x000fe200000006ff */
[-C--:B------:R-:W-:Y:S01]  /*3550*/  FFMA.FTZ R222, R181, R169.reuse, R162 ;  /* 0x000000a9b5de7223 */ /* 0x080fe200000100a2 */
[----:B------:R-:W-:Y:S01]  /*3560*/  FFMA.FTZ R173, R108, R169, R173 ;  /* 0x000000a96cad7223 */ /* 0x000fe200000100ad */
[----:B------:R-:W-:Y:S01]  /*3570*/  FFMA.FTZ R190, R183, R182, R190 ;  /* 0x000000b6b7be7223 */ /* 0x000fe200000100be */
[----:B------:R-:W-:Y:S01]  /*3580*/  SHF.L.U32 R162, R71, 0x10, RZ ;  /* 0x0000001047a27819 */ /* 0x000fe200000006ff */
[-C--:B------:R-:W-:Y:S01]  /*3590*/  FFMA.FTZ R183, R183, R222.reuse, R158 ;  /* 0x000000deb7b77223 */ /* 0x080fe2000001009e */
[----:B------:R-:W-:Y:S01]  /*35a0*/  FFMA.FTZ R173, R110, R222, R173 ;  /* 0x000000de6ead7223 */ /* 0x000fe200000100ad */
[----:B------:R-:W-:Y:S01]  /*35b0*/  FFMA.FTZ R184, R181, R190, R179 ;  /* 0x000000beb5b87223 */ /* 0x000fe200000100b3 */
[----:B------:R-:W-:-:S02]  /*35c0*/  IMAD.U32 R158, R67, 0x10000, RZ ;  /* 0x00010000439e7824 */ /* 0x000fc400078e00ff */
[-C--:B------:R-:W-:Y:S01]  /*35d0*/  FFMA.FTZ R228, R166, R183.reuse, R149 ;  /* 0x000000b7a6e47223 */ /* 0x080fe20000010095 */
[----:B------:R-:W-:Y:S01]  /*35e0*/  FFMA.FTZ R173, R112, R183, R173 ;  /* 0x000000b770ad7223 */ /* 0x000fe200000100ad */
[----:B------:R-:W-:Y:S01]  /*35f0*/  FFMA.FTZ R188, R151, R184, R188 ;  /* 0x000000b897bc7223 */ /* 0x000fe200000100bc */
[----:B------:R-:W-:Y:S01]  /*3600*/  SHF.L.U32 R166, R64, 0x10, RZ ;  /* 0x0000001040a67819 */ /* 0x000fe200000006ff */
[----:B------:R-:W-:Y:S01]  /*3610*/  FFMA.FTZ R202, -R133, R160, R202 ;  /* 0x000000a085ca7223 */ /* 0x000fe200000101ca */
[----:B------:R-:W-:Y:S01]  /*3620*/  FFMA.FTZ R173, R114, R228, R173 ;  /* 0x000000e472ad7223 */ /* 0x000fe200000100ad */
[----:B------:R-:W-:Y:S01]  /*3630*/  FFMA.FTZ R210, R164, R188, R171 ;  /* 0x000000bca4d27223 */ /* 0x000fe200000100ab */
[----:B------:R-:W-:Y:S01]  /*3640*/  FFMA.FTZ R171, R168, R228, R147 ;  /* 0x000000e4a8ab7223 */ /* 0x000fe20000010093 */
[----:B------:R-:W-:Y:S01]  /*3650*/  SHF.L.U32 R168, R63, 0x10, RZ ;  /* 0x000000103fa87819 */ /* 0x000fe200000006ff */
[----:B------:R-:W-:Y:S01]  /*3660*/  FFMA.FTZ R224, -R129, R166, R224 ;  /* 0x000000a681e07223 */ /* 0x000fe200000101e0 */
[----:B------:R-:W-:Y:S01]  /*3670*/  FFMA.FTZ R220, R167, R210, R156 ;  /* 0x000000d2a7dc7223 */ /* 0x000fe2000001009c */
[----:B------:R-:W-:Y:S01]  /*3680*/  FFMA.FTZ R167, R116, R171, R173 ;  /* 0x000000ab74a77223 */ /* 0x000fe200000100ad */
[----:B------:R-:W-:Y:S01]  /*3690*/  SHF.L.U32 R164, R65, 0x10, RZ ;  /* 0x0000001041a47819 */ /* 0x000fe200000006ff */
[----:B------:R-:W-:Y:S01]  /*36a0*/  FFMA.FTZ R230, -R127, R168, R230 ;  /* 0x000000a87fe67223 */ /* 0x000fe200000101e6 */
[----:B------:R-:W-:Y:S01]  /*36b0*/  FFMA.FTZ R218, R165, R220, R154 ;  /* 0x000000dca5da7223 */ /* 0x000fe2000001009a */
[----:B------:R-:W-:Y:S01]  /*36c0*/  SHF.L.U32 R156, R68, 0x10, RZ ;  /* 0x00000010449c7819 */ /* 0x000fe200000006ff */
[----:B------:R-:W0:Y:S01]  /*36d0*/  SHFL.DOWN PT, R154, R167, 0x1, 0x1f ;  /* 0x08201f00a79a7f89 */ /* 0x000e2200000e0000 */
[----:B------:R-:W-:Y:S01]  /*36e0*/  FFMA.FTZ R204, -R131, R164, R204 ;  /* 0x000000a483cc7223 */ /* 0x000fe200000101cc */
[-C--:B------:R-:W-:Y:S01]  /*36f0*/  FFMA.FTZ R216, R163, R218.reuse, R192 ;  /* 0x000000daa3d87223 */ /* 0x080fe200000100c0 */
[----:B------:R-:W-:Y:S01]  /*3700*/  FMUL.FTZ R175, R133, R218 ;  /* 0x000000da85af7220 */ /* 0x000fe20000410000 */
[C---:B------:R-:W-:Y:S01]  /*3710*/  FFMA.FTZ R186, -R135.reuse, R158, R186 ;  /* 0x0000009e87ba7223 */ /* 0x040fe200000101ba */
[----:B------:R-:W-:Y:S01]  /*3720*/  FMUL.FTZ R177, R135, R220 ;  /* 0x000000dc87b17220 */ /* 0x000fe20000410000 */
[-C--:B------:R-:W-:Y:S01]  /*3730*/  FFMA.FTZ R212, R161, R216.reuse, R152 ;  /* 0x000000d8a1d47223 */ /* 0x080fe20000010098 */
[----:B------:R-:W-:Y:S01]  /*3740*/  FMUL.FTZ R173, R131, R216 ;  /* 0x000000d883ad7220 */ /* 0x000fe20000410000 */
[C---:B------:R-:W-:Y:S01]  /*3750*/  FFMA.FTZ R206, -R137.reuse, R156, R206 ;  /* 0x0000009c89ce7223 */ /* 0x040fe200000101ce */
[----:B------:R-:W-:Y:S01]  /*3760*/  FMUL.FTZ R179, R137, R210 ;  /* 0x000000d289b37220 */ /* 0x000fe20000410000 */
[-C--:B------:R-:W-:Y:S01]  /*3770*/  FFMA.FTZ R192, R2, R212.reuse, R193 ;  /* 0x000000d402c07223 */ /* 0x080fe200000100c1 */
[----:B------:R-:W-:Y:S01]  /*3780*/  FMUL.FTZ R165, R129, R212 ;  /* 0x000000d481a57220 */ /* 0x000fe20000410000 */
[----:B------:R-:W-:Y:S01]  /*3790*/  SHF.L.U32 R151, R70, 0x10, RZ ;  /* 0x0000001046977819 */ /* 0x000fe200000006ff */
[----:B------:R-:W-:Y:S01]  /*37a0*/  FMUL.FTZ R181, R139, R188 ;  /* 0x000000bc8bb57220 */ /* 0x000fe20000410000 */
[----:B------:R-:W-:Y:S01]  /*37b0*/  FFMA.FTZ R194, R159, R192, R194 ;  /* 0x000000c09fc27223 */ /* 0x000fe200000100c2 */
[----:B------:R-:W-:Y:S01]  /*37c0*/  FFMA.FTZ R159, -R125, R170, R232 ;  /* 0x000000aa7d9f7223 */ /* 0x000fe200000101e8 */
[----:B------:R-:W-:Y:S01]  /*37d0*/  FMUL.FTZ R163, R127, R192 ;  /* 0x000000c07fa37220 */ /* 0x000fe20000410000 */
[C---:B------:R-:W-:Y:S01]  /*37e0*/  FMUL.FTZ R185, R140.reuse, R184 ;  /* 0x000000b88cb97220 */ /* 0x040fe20000410000 */
[----:B------:R-:W-:Y:S01]  /*37f0*/  FFMA.FTZ R196, R157, R194, R196 ;  /* 0x000000c29dc47223 */ /* 0x000fe200000100c4 */
[----:B------:R-:W-:Y:S01]  /*3800*/  FFMA.FTZ R157, -R123, R172, R226 ;  /* 0x000000ac7b9d7223 */ /* 0x000fe200000101e2 */
[----:B------:R-:W-:Y:S01]  /*3810*/  FMUL.FTZ R161, R125, R194 ;  /* 0x000000c27da17220 */ /* 0x000fe20000410000 */
[----:B------:R-:W-:Y:S01]  /*3820*/  FFMA.FTZ R187, -R140, R151, R169 ;  /* 0x000000978cbb7223 */ /* 0x000fe200000101a9 */
[----:B------:R-:W-:Y:S01]  /*3830*/  FFMA.FTZ R198, R155, R196, R198 ;  /* 0x000000c49bc67223 */ /* 0x000fe200000100c6 */
[----:B------:R-:W-:Y:S01]  /*3840*/  FFMA.FTZ R155, -R121, R174, R234 ;  /* 0x000000ae799b7223 */ /* 0x000fe200000101ea */
[----:B------:R-:W-:Y:S01]  /*3850*/  FMUL.FTZ R226, R123, R196 ;  /* 0x000000c47be27220 */ /* 0x000fe20000410000 */
[----:B0-----:R-:W-:Y:S01]  /*3860*/  @!P3 FADD.FTZ R167, R167, R154 ;  /* 0x0000009aa7a7b221 */ /* 0x001fe20000010000 */
[----:B------:R-:W-:Y:S01]  /*3870*/  FFMA.FTZ R200, R153, R198, R200 ;  /* 0x000000c699c87223 */ /* 0x000fe200000100c8 */
[----:B------:R-:W-:Y:S01]  /*3880*/  FFMA.FTZ R153, -R119, R176, R214 ;  /* 0x000000b077997223 */ /* 0x000fe200000101d6 */
[----:B------:R-:W-:Y:S01]  /*3890*/  FMUL.FTZ R214, R121, R198 ;  /* 0x000000c679d67220 */ /* 0x000fe20000410000 */
[----:B------:R-:W-:Y:S01]  /*38a0*/  SHF.L.U32 R154, R69, 0x10, RZ ;  /* 0x00000010459a7819 */ /* 0x000fe200000006ff */
[----:B------:R-:W-:Y:S01]  /*38b0*/  FMUL.FTZ R2, R119, R200 ;  /* 0x000000c877027220 */ /* 0x000fe20000410000 */
[----:B------:R-:W-:-:S02]  /*38c0*/  IMAD.U32 R149, R72, 0x10000, RZ ;  /* 0x0001000048957824 */ /* 0x000fc400078e00ff */
[C---:B------:R-:W-:Y:S01]  /*38d0*/  FMUL.FTZ R232, R141.reuse, R190 ;  /* 0x000000be8de87220 */ /* 0x040fe20000410000 */
[----:B------:R-:W-:Y:S01]  /*38e0*/  FFMA.FTZ R222, -R141, R162, R222 ;  /* 0x000000a28dde7223 */ /* 0x000fe200000101de */
[----:B------:R-:W-:Y:S01]  /*38f0*/  FFMA.FTZ R147, R2, R153, RZ ;  /* 0x0000009902937223 */ /* 0x000fe200000100ff */
[----:B------:R-:W-:Y:S01]  /*3900*/  FFMA.FTZ R208, -R139, R154, R208 ;  /* 0x0000009a8bd07223 */ /* 0x000fe200000101d0 */
[C---:B------:R-:W-:Y:S01]  /*3910*/  FMUL.FTZ R189, R142.reuse, R182 ;  /* 0x000000b68ebd7220 */ /* 0x040fe20000410000 */
[----:B------:R-:W-:Y:S01]  /*3920*/  FFMA.FTZ R183, -R142, R149, R183 ;  /* 0x000000958eb77223 */ /* 0x000fe200000101b7 */
[----:B------:R-:W-:Y:S01]  /*3930*/  FFMA.FTZ R147, R214, R155, R147 ;  /* 0x0000009bd6937223 */ /* 0x000fe20000010093 */
[----:B------:R-:W-:Y:S01]  /*3940*/  FMUL.FTZ R236, R143, R180 ;  /* 0x000000b48fec7220 */ /* 0x000fe20000410000 */
[----:B------:R-:W0:Y:S01]  /*3950*/  SHFL.DOWN PT, R238, R167, 0x2, 0x1f ;  /* 0x08401f00a7ee7f89 */ /* 0x000e2200000e0000 */
[C---:B------:R-:W-:Y:S01]  /*3960*/  FFMA.FTZ R17, R3.reuse, R17, R150 ;  /* 0x0000001103117223 */ /* 0x040fe20000010096 */
[----:B------:R-:W-:Y:S01]  /*3970*/  FFMA.FTZ R152, R226, R157, R147 ;  /* 0x0000009de2987223 */ /* 0x000fe20000010093 */
[----:B------:R-:W-:Y:S01]  /*3980*/  FMUL.FTZ R16, R3, R16 ;  /* 0x0000001003107220 */ /* 0x000fe20000410000 */
[----:B------:R-:W-:Y:S01]  /*3990*/  FMUL.FTZ R3, R145, R220 ;  /* 0x000000dc91037220 */ /* 0x000fe20000410000 */
[----:B------:R-:W-:Y:S01]  /*39a0*/  FADD.FTZ R120, R177, R120 ;  /* 0x00000078b1787221 */ /* 0x000fe20000010000 */
[----:B------:R-:W-:Y:S01]  /*39b0*/  FFMA.FTZ R152, R161, R159, R152 ;  /* 0x0000009fa1987223 */ /* 0x000fe20000010098 */
[----:B------:R-:W-:Y:S01]  /*39c0*/  FADD.FTZ R78, R175, R78 ;  /* 0x0000004eaf4e7221 */ /* 0x000fe20000010000 */
[----:B------:R1:W-:Y:S01]  /*39d0*/  @!P6 STS.64 [R19+0xee8], R16 ;  /* 0x000ee8101300e388 */ /* 0x0003e20000000a00 */
[----:B------:R-:W-:Y:S01]  /*39e0*/  FADD.FTZ R95, R173, R95 ;  /* 0x0000005fad5f7221 */ /* 0x000fe20000010000 */
        /* <DEDUP_REMOVED lines=8> */
[----:B------:R-:W-:Y:S01]  /*3a70*/  FFMA.FTZ R152, R173, R204, R152 ;  /* 0x000000ccad987223 */ /* 0x000fe20000010098 */
[----:B------:R-:W-:Y:S01]  /*3a80*/  FADD.FTZ R80, R189, R80 ;  /* 0x00000050bd507221 */ /* 0x000fe20000010000 */
[----:B-1----:R-:W-:Y:S01]  /*3a90*/  FMUL.FTZ R16, R145, R184 ;  /* 0x000000b891107220 */ /* 0x002fe20000410000 */
[----:B------:R-:W-:Y:S01]  /*3aa0*/  FADD.FTZ R99, R232, R99 ;  /* 0x00000063e8637221 */ /* 0x000fe20000010000 */
[----:B------:R-:W-:Y:S01]  /*3ab0*/  FFMA.FTZ R152, R175, R202, R152 ;  /* 0x000000caaf987223 */ /* 0x000fe20000010098 */
[----:B------:R-:W-:Y:S01]  /*3ac0*/  FMUL.FTZ R175, R145, R190 ;  /* 0x000000be91af7220 */ /* 0x000fe20000410000 */
[----:B0-----:R-:W-:Y:S01]  /*3ad0*/  @!P5 FADD.FTZ R167, R167, R238 ;  /* 0x000000eea7a7d221 */ /* 0x001fe20000010000 */
[----:B------:R-:W-:Y:S01]  /*3ae0*/  FMUL.FTZ R16, R187, R16 ;  /* 0x00000010bb107220 */ /* 0x000fe20000410000 */
[----:B------:R-:W-:Y:S01]  /*3af0*/  FFMA.FTZ R152, R177, R186, R152 ;  /* 0x000000bab1987223 */ /* 0x000fe20000010098 */
[----:B------:R-:W-:Y:S01]  /*3b00*/  FMUL.FTZ R177, R186, R3 ;  /* 0x00000003bab17220 */ /* 0x000fe20000410000 */
[----:B------:R-:W-:Y:S01]  /*3b10*/  FMUL.FTZ R3, R145, R218 ;  /* 0x000000da91037220 */ /* 0x000fe20000410000 */
[----:B------:R-:W0:Y:S01]  /*3b20*/  SHFL.DOWN PT, R238, R167, 0x4, 0x1f ;  /* 0x08801f00a7ee7f89 */ /* 0x000e2200000e0000 */
[----:B------:R-:W-:Y:S01]  /*3b30*/  FFMA.FTZ R152, R179, R206, R152 ;  /* 0x000000ceb3987223 */ /* 0x000fe20000010098 */
        /* <DEDUP_REMOVED lines=8> */
[----:B------:R-:W-:Y:S01]  /*3bc0*/  SHF.L.U32 R152, R73, 0x10, RZ ;  /* 0x0000001049987819 */ /* 0x000fe200000006ff */
[----:B------:R-:W-:Y:S01]  /*3bd0*/  FMUL.FTZ R3, R145, R212 ;  /* 0x000000d491037220 */ /* 0x000fe20000410000 */
[----:B------:R-:W-:Y:S01]  /*3be0*/  FADD.FTZ R93, R16, R93 ;  /* 0x0000005d105d7221 */ /* 0x000fe20000010000 */
[----:B------:R-:W-:Y:S01]  /*3bf0*/  FFMA.FTZ R234, R232, R222, R147 ;  /* 0x000000dee8ea7223 */ /* 0x000fe20000010093 */
[----:B------:R-:W-:Y:S01]  /*3c00*/  SHF.L.U32 R147, R74, 0x10, RZ ;  /* 0x000000104a937819 */ /* 0x000fe200000006ff */
[----:B------:R-:W-:Y:S01]  /*3c10*/  FFMA.FTZ R228, -R143, R152, R228 ;  /* 0x000000988fe47223 */ /* 0x000fe200000101e4 */
[----:B------:R-:W-:Y:S01]  /*3c20*/  FMUL.FTZ R17, R224, R3 ;  /* 0x00000003e0117220 */ /* 0x000fe20000410000 */
[----:B------:R-:W-:Y:S01]  /*3c30*/  FFMA.FTZ R169, R189, R183, R234 ;  /* 0x000000b7bda97223 */ /* 0x000fe200000100ea */
[C---:B------:R-:W-:Y:S01]  /*3c40*/  FMUL.FTZ R3, R145.reuse, R192 ;  /* 0x000000c091037220 */ /* 0x040fe20000410000 */
[----:B------:R-:W-:Y:S01]  /*3c50*/  FFMA.FTZ R171, -R144, R147, R171 ;  /* 0x0000009390ab7223 */ /* 0x000fe200000101ab */
[----:B------:R-:W-:Y:S01]  /*3c60*/  FFMA.FTZ R17, R166, R212, R17 ;  /* 0x000000d4a6117223 */ /* 0x000fe20000010011 */
[----:B------:R-:W-:Y:S01]  /*3c70*/  FFMA.FTZ R234, R236, R228, R169 ;  /* 0x000000e4ecea7223 */ /* 0x000fe200000100a9 */
[----:B------:R-:W-:Y:S01]  /*3c80*/  FMUL.FTZ R3, R230, R3 ;  /* 0x00000003e6037220 */ /* 0x000fe20000410000 */
[----:B------:R-:W-:Y:S01]  /*3c90*/  FMUL.FTZ R16, R145, R194 ;  /* 0x000000c291107220 */ /* 0x000fe20000410000 */
[----:B0-----:R-:W-:Y:S01]  /*3ca0*/  @!P0 FADD.FTZ R167, R167, R238 ;  /* 0x000000eea7a78221 */ /* 0x001fe20000010000 */
[----:B------:R-:W-:Y:S01]  /*3cb0*/  FFMA.FTZ R169, R191, R171, R234 ;  /* 0x000000abbfa97223 */ /* 0x000fe200000100ea */
[----:B------:R-:W-:Y:S01]  /*3cc0*/  FFMA.FTZ R192, R168, R192, R3 ;  /* 0x000000c0a8c07223 */ /* 0x000fe20000010003 */
[----:B------:R-:W-:Y:S01]  /*3cd0*/  FFMA.FTZ R216, R164, R216, R173 ;  /* 0x000000d8a4d87223 */ /* 0x000fe200000100ad */
[C---:B------:R-:W-:Y:S01]  /*3ce0*/  FMUL.FTZ R181, R145.reuse, R210 ;  /* 0x000000d291b57220 */ /* 0x040fe20000410000 */
[----:B------:R-:W0:Y:S01]  /*3cf0*/  SHFL.DOWN PT, R238, R167, 0x8, 0x1f ;  /* 0x09001f00a7ee7f89 */ /* 0x000e2200000e0000 */
[C---:B------:R-:W-:Y:S01]  /*3d00*/  FMUL.FTZ R185, R145.reuse, R188 ;  /* 0x000000bc91b97220 */ /* 0x040fe20000410000 */
[----:B------:R-:W-:Y:S01]  /*3d10*/  FMUL.FTZ R173, R145, R180 ;  /* 0x000000b491ad7220 */ /* 0x000fe20000410000 */
[----:B------:R-:W-:Y:S01]  /*3d20*/  FMUL.FTZ R159, R159, R16 ;  /* 0x000000109f9f7220 */ /* 0x000fe20000410000 */
[----:B------:R-:W1:Y:S01]  /*3d30*/  SHFL.DOWN PT, R234, R169, 0x1, 0x1f ;  /* 0x08201f00a9ea7f89 */ /* 0x000e6200000e0000 */
[----:B------:R-:W-:Y:S01]  /*3d40*/  FADD.FTZ R128, R17, R128 ;  /* 0x0000008011807221 */ /* 0x000fe20000010000 */
        /* <DEDUP_REMOVED lines=20> */
[----:B------:R-:W-:Y:S01]  /*3e90*/  FADD.FTZ R103, R192, R103 ;  /* 0x00000067c0677221 */ /* 0x000fe20000010000 */
[----:B------:R-:W-:Y:S01]  /*3ea0*/  FADD.FTZ R75, R214, R75 ;  /* 0x0000004bd64b7221 */ /* 0x000fe20000010000 */
[----:B-1----:R-:W-:Y:S01]  /*3eb0*/  @!P3 FADD.FTZ R169, R169, R234 ;  /* 0x000000eaa9a9b221 */ /* 0x002fe20000010000 */
[----:B------:R-:W-:Y:S01]  /*3ec0*/  ISETP.NE.AND P3, PT, R30, RZ, PT ;  /* 0x000000ff1e00720c */ /* 0x000fe20003f65270 */
[----:B------:R-:W-:Y:S01]  /*3ed0*/  SHFL.DOWN PT, R238, R167, 0x10, 0x1f ;  /* 0x0a001f00a7ee7f89 */ /* 0x000fe200000e0000 */
[----:B------:R-:W-:Y:S01]  /*3ee0*/  FADD.FTZ R126, R159, R126 ;  /* 0x0000007e9f7e7221 */ /* 0x000fe20000010000 */
[----:B------:R-:W-:-:S02]  /*3ef0*/  FADD.FTZ R101, R2, R101 ;  /* 0x0000006502657221 */ /* 0x000fc40000010000 */
[----:B------:R-:W0:Y:S08]  /*3f00*/  SHFL.DOWN PT, R234, R169, 0x2, 0x1f ;  /* 0x08401f00a9ea7f89 */ /* 0x000e3000000e0000 */
[----:B------:R-:W1:Y:S01]  /*3f10*/  @!P3 S2R R240, SR_CgaCtaId ;  /* 0x0000000000f0b919 */ /* 0x000e620000008800 */
[----:B------:R-:W-:Y:S01]  /*3f20*/  @!P3 MOV R193, 0x400 ;  /* 0x0000040000c1b802 */ /* 0x000fe20000000f00 */
[----:B0-----:R-:W-:Y:S01]  /*3f30*/  @!P5 FADD.FTZ R169, R169, R234 ;  /* 0x000000eaa9a9d221 */ /* 0x001fe20000010000 */
[----:B------:R-:W-:-:S04]  /*3f40*/  ISETP.GT.AND P5, PT, R30, 0xf, PT ;  /* 0x0000000f1e00780c */ /* 0x000fc80003fa4270 */
[----:B------:R-:W0:Y:S09]  /*3f50*/  SHFL.DOWN PT, R234, R169, 0x4, 0x1f ;  /* 0x08801f00a9ea7f89 */ /* 0x000e3200000e0000 */
[----:B------:R-:W-:Y:S01]  /*3f60*/  @!P5 FADD.FTZ R167, R167, R238 ;  /* 0x000000eea7a7d221 */ /* 0x000fe20000010000 */
[----:B-1----:R-:W-:-:S04]  /*3f70*/  @!P3 LEA R42, R240, R193, 0x18 ;  /* 0x000000c1f02ab211 */ /* 0x002fc800078ec0ff */
[----:B------:R-:W-:Y:S01]  /*3f80*/  MOV R17, R167 ;  /* 0x000000a700117202 */ /* 0x000fe20000000f00 */
[----:B0-----:R-:W-:-:S05]  /*3f90*/  @!P0 FADD.FTZ R169, R169, R234 ;  /* 0x000000eaa9a98221 */ /* 0x001fca0000010000 */
[----:B------:R-:W0:Y:S02]  /*3fa0*/  SHFL.DOWN PT, R150, R169, 0x8, 0x1f ;  /* 0x09001f00a9967f89 */ /* 0x000e2400000e0000 */
[----:B0-----:R-:W-:Y:S01]  /*3fb0*/  @!P4 FADD.FTZ R169, R169, R150 ;  /* 0x00000096a9a9c221 */ /* 0x001fe20000010000 */
[----:B------:R-:W-:-:S04]  /*3fc0*/  FMUL.FTZ R150, R145, R182 ;  /* 0x000000b691967220 */ /* 0x000fc80000410000 */
[----:B------:R-:W0:Y:S01]  /*3fd0*/  SHFL.DOWN PT, R184, R169, 0x10, 0x1f ;  /* 0x0a001f00a9b87f89 */ /* 0x000e2200000e0000 */
[----:B------:R-:W-:-:S04]  /*3fe0*/  FMUL.FTZ R150, R183, R150 ;  /* 0x00000096b7967220 */ /* 0x000fc80000410000 */
[----:B------:R-:W-:Y:S01]  /*3ff0*/  FFMA.FTZ R165, R149, R182, R150 ;  /* 0x000000b695a57223 */ /* 0x000fe20000010096 */
[----:B------:R-:W-:-:S03]  /*4000*/  FMUL.FTZ R150, R145, R178 ;  /* 0x000000b291967220 */ /* 0x000fc60000410000 */
[----:B------:R-:W-:Y:S01]  /*4010*/  FADD.FTZ R130, R165, R130 ;  /* 0x00000082a5827221 */ /* 0x000fe20000010000 */
[----:B------:R-:W-:-:S04]  /*4020*/  FMUL.FTZ R150, R171, R150 ;  /* 0x00000096ab967220 */ /* 0x000fc80000410000 */
[----:B------:R-:W-:Y:S01]  /*4030*/  FFMA.FTZ R3, R147, R178, R150 ;  /* 0x000000b293037223 */ /* 0x000fe20000010096 */
[C---:B------:R-:W-:Y:S01]  /*4040*/  FMUL.FTZ R150, R145.reuse, R196 ;  /* 0x000000c491967220 */ /* 0x040fe20000410000 */
[----:B------:R-:W-:Y:S02]  /*4050*/  FMUL.FTZ R178, R145, R198 ;  /* 0x000000c691b27220 */ /* 0x000fe40000410000 */
[----:B------:R-:W-:Y:S01]  /*4060*/  FADD.FTZ R136, R3, R136 ;  /* 0x0000008803887221 */ /* 0x000fe20000010000 */
[----:B------:R-:W-:Y:S01]  /*4070*/  FMUL.FTZ R157, R157, R150 ;  /* 0x000000969d9d7220 */ /* 0x000fe20000410000 */
[----:B------:R-:W-:Y:S01]  /*4080*/  FMUL.FTZ R150, R145, R200 ;  /* 0x000000c891967220 */ /* 0x000fe20000410000 */
[----:B------:R-:W-:Y:S02]  /*4090*/  FMUL.FTZ R155, R155, R178 ;  /* 0x000000b29b9b7220 */ /* 0x000fe40000410000 */
[----:B------:R-:W-:Y:S01]  /*40a0*/  FFMA.FTZ R196, R172, R196, R157 ;  /* 0x000000c4acc47223 */ /* 0x000fe2000001009d */
[----:B0-----:R-:W-:Y:S01]  /*40b0*/  @!P5 FADD.FTZ R169, R169, R184 ;  /* 0x000000b8a9a9d221 */ /* 0x001fe20000010000 */
[----:B------:R-:W-:Y:S01]  /*40c0*/  FMUL.FTZ R153, R153, R150 ;  /* 0x0000009699997220 */ /* 0x000fe20000410000 */
[----:B------:R-:W-:Y:S01]  /*40d0*/  FFMA.FTZ R198, R174, R198, R155 ;  /* 0x000000c6aec67223 */ /* 0x000fe2000001009b */
[----:B------:R-:W-:-:S02]  /*40e0*/  FADD.FTZ R89, R196, R89 ;  /* 0x00000059c4597221 */ /* 0x000fc40000010000 */
[----:B------:R-:W-:Y:S01]  /*40f0*/  MOV R16, R169 ;  /* 0x000000a900107202 */ /* 0x000fe20000000f00 */
[----:B------:R-:W-:Y:S01]  /*4100*/  FFMA.FTZ R153, R176, R200, R153 ;  /* 0x000000c8b0997223 */ /* 0x000fe20000010099 */
[----:B------:R-:W-:-:S03]  /*4110*/  FADD.FTZ R83, R198, R83 ;  /* 0x00000053c6537221 */ /* 0x000fc60000010000 */
[----:B------:R0:W-:Y:S01]  /*4120*/  @!P3 STS.64 [R42+0x438], R16 ;  /* 0x000438102a00b388 */ /* 0x0001e20000000a00 */
[----:B------:R-:W-:Y:S01]  /*4130*/  FADD.FTZ R84, R153, R84 ;  /* 0x0000005499547221 */ /* 0x000fe20000010000 */
[----:B------:R-:W-:Y:S06]  /*4140*/  BAR.SYNC.DEFER_BLOCKING 0x0 ;  /* 0x0000000000007b1d */ /* 0x000fec0000010000 */
[----:B------:R-:W-:Y:S05]  /*4150*/  @P6 BRA `(.L_x_6817) ;  /* 0x00000000001c6947 */ /* 0x000fea0003800000 */
[----:B------:R-:W-:-:S13]  /*4160*/  ISETP.NE.AND P0, PT, R39, UR5, PT ;  /* 0x0000000527007c0c */ /* 0x000fda000bf05270 */
[----:B------:R-:W0:Y:S04]  /*4170*/  @P0 LDS R2, [R115+0x1ae8] ;  /* 0x001ae80073020984 */ /* 0x000e280000000800 */
[----:B------:R-:W1:Y:S01]  /*4180*/  @P0 LDS R3, [R115+0x16e8] ;  /* 0x0016e80073030984 */ /* 0x000e620000000800 */
[----:B0-----:R-:W-:Y:S01]  /*4190*/  @P0 FADD.FTZ R17, R17, R2 ;  /* 0x0000000211110221 */ /* 0x001fe20000010000 */
[----:B-1----:R-:W-:-:S04]  /*41a0*/  @P0 FADD.FTZ R16, R16, R3 ;  /* 0x0000000310100221 */ /* 0x002fc80000010000 */
[----:B------:R1:W-:Y:S04]  /*41b0*/  STS [R115+0x1ae8], R17 ;  /* 0x001ae81173007388 */ /* 0x0003e80000000800 */
[----:B------:R1:W-:Y:S02]  /*41c0*/  STS [R115+0x16e8], R16 ;  /* 0x0016e81073007388 */ /* 0x0003e40000000800 */
.L_x_6817:
[----:B------:R-:W-:Y:S05]  /*41d0*/  BSYNC B0 ;  /* 0x0000000000007941 */ /* 0x000fea0003800000 */
.L_x_6816:
[----:B------:R-:W-:Y:S01]  /*41e0*/  UIADD3 UR4, UR4, 0x1, URZ ;  /* 0x0000000104047890 */ /* 0x000fe2000fffe03f */
[----:B------:R-:W-:Y:S01]  /*41f0*/  LEA R109, P5, R14, R109, 0x2 ;  /* 0x0000006d0e6d7211 */ /* 0x000fe200078a10ff */
[----:B-1----:R-:W-:Y:S01]  /*4200*/  VIADD R115, R115, 0x4 ;  /* 0x0000000473737836 */ /* 0x002fe20000000000 */
[----:B------:R-:W-:Y:S02]  /*4210*/  LEA R113, P3, R10, R113, 0x2 ;  /* 0x000000710a717211 */ /* 0x000fe400078610ff */
[----:B------:R-:W-:Y:S01]  /*4220*/  LEA R111, P4, R12, R111, 0x2 ;  /* 0x0000006f0c6f7211 */ /* 0x000fe200078810ff */
[----:B------:R-:W-:Y:S01]  /*4230*/  IMAD.X R18, R18, 0x1, R15, P5 ;  /* 0x0000000112127824 */ /* 0x000fe200028e060f */
[----:B------:R-:W-:Y:S02]  /*4240*/  ISETP.LE.AND P0, PT, R197, UR4, PT ;  /* 0x00000004c5007c0c */ /* 0x000fe4000bf03270 */
[----:B------:R-:W-:Y:S02]  /*4250*/  IADD3 R20, P6, R20, 0x8, RZ ;  /* 0x0000000814147810 */ /* 0x000fe40007fde0ff */
[----:B------:R-:W-:-:S02]  /*4260*/  IADD3 R19, R19, 0x8, RZ ;  /* 0x0000000813137810 */ /* 0x000fc40007ffe0ff */
[----:B------:R-:W-:Y:S02]  /*4270*/  IADD3 R148, R148, 0x1, RZ ;  /* 0x0000000194947810 */ /* 0x000fe40007ffe0ff */
[----:B------:R-:W-:Y:S02]  /*4280*/  IADD3.X R138, R138, R11, RZ, P3, !PT ;  /* 0x0000000b8a8a7210 */ /* 0x000fe40001ffe4ff */
[----:B------:R-:W-:Y:S02]  /*4290*/  IADD3.X R134, R134, R13, RZ, P4, !PT ;  /* 0x0000000d86867210 */ /* 0x000fe400027fe4ff */
[----:B------:R-:W-:Y:S01]  /*42a0*/  IADD3.X R21, RZ, R21, RZ, P6, !PT ;  /* 0x00000015ff157210 */ /* 0x000fe200037fe4ff */
[----:B------:R-:W-:Y:S06]  /*42b0*/  @!P0 BRA `(.L_x_6818) ;  /* 0xffffffe000908947 */ /* 0x000fec000383ffff */
.L_x_6813:
[----:B------:R-:W-:Y:S01]  /*42c0*/  BAR.SYNC.DEFER_BLOCKING 0x0 ;  /* 0x0000000000007b1d */ /* 0x000fe20000010000 */
[----:B------:R-:W-:Y:S02]  /*42d0*/  F2FP.BF16.F32.PACK_AB R75, R75, R101 ;  /* 0x000000654b4b723e */ /* 0x000fe400000010ff */
[----:B------:R-:W-:Y:S02]  /*42e0*/  F2FP.BF16.F32.PACK_AB R76, R76, R91 ;  /* 0x0000005b4c4c723e */ /* 0x000fe400000010ff */
[----:B------:R-:W-:-:S03]  /*42f0*/  F2FP.BF16.F32.PACK_AB R77, R118, R77 ;  /* 0x0000004d764d723e */ /* 0x000fc600000010ff */
[----:B------:R-:W1:Y:S01]  /*4300*/  S2UR UR5, SR_CgaCtaId ;  /* 0x00000000000579c3 */ /* 0x000e620000008800 */
[----:B------:R-:W-:Y:S01]  /*4310*/  PRMT R0, R75, 0x7632, R0 ;  /* 0x000076324b007816 */ /* 0x000fe20000000000 */
[----:B------:R-:W-:Y:S01]  /*4320*/  UMOV UR4, 0x400 ;  /* 0x0000040000047882 */ /* 0x000fe20000000000 */
[----:B------:R-:W-:Y:S01]  /*4330*/  PRMT R2, R76, 0x7632, R2 ;  /* 0x000076324c027816 */ /* 0x000fe20000000002 */
[----:B------:R-:W-:Y:S01]  /*4340*/  ULDC UR6, c[0x0][0x218] ;  /* 0x0000860000067ab9 */ /* 0x000fe20000000800 */
[----:B------:R-:W-:Y:S01]  /*4350*/  PRMT R3, R77, 0x7632, R3 ;  /* 0x000076324d037816 */ /* 0x000fe20000000003 */
[----:B------:R-:W-:Y:S01]  /*4360*/  BSSY B0, `(.L_x_6819) ;  /* 0x0000047000007945 */ /* 0x000fe20003800000 */
[----:B------:R-:W-:Y:S01]  /*4370*/  ISETP.NE.AND P0, PT, R29, RZ, PT ;  /* 0x000000ff1d00720c */ /* 0x000fe20003f05270 */
[----:B------:R-:W2:Y:S01]  /*4380*/  LDC.64 R14, c[0x0][0x388] ;  /* 0x0000e200ff0e7b82 */ /* 0x000ea20000000a00 */
        /* <DEDUP_REMOVED lines=10> */
[----:B-1----:R-:W-:Y:S01]  /*4430*/  ULEA UR4, UR5, UR4, 0x18 ;  /* 0x0000000405047291 */ /* 0x002fe2000f8ec03f */
[----:B0-----:R-:W-:Y:S01]  /*4440*/  SHF.R.S32.HI R16, RZ, 0x1f, R41 ;  /* 0x0000001fff107819 */ /* 0x001fe20000011429 */
[----:B------:R0:W-:Y:S01]  /*4450*/  STS.U16 [R59+0xa], R3 ;  /* 0x00000a033b007388 */ /* 0x0001e20000000400 */
[----:B---3--:R-:W-:-:S03]  /*4460*/  PRMT R0, R78, 0x7632, R0 ;  /* 0x000076324e007816 */ /* 0x008fc60000000000 */
[----:B------:R-:W-:Y:S01]  /*4470*/  STS.U16 [R59], R75 ;  /* 0x0000004b3b007388 */ /* 0x000fe20000000400 */
[----:B----4-:R-:W-:-:S03]  /*4480*/  PRMT R2, R97, 0x7632, R2 ;  /* 0x0000763261027816 */ /* 0x010fc60000000002 */
        /* <DEDUP_REMOVED lines=11> */
[----:B--2---:R-:W-:-:S03]  /*4540*/  IMAD R2, R14, UR17, RZ ;  /* 0x000000110e027c24 */ /* 0x004fc6000f8e02ff */
[----:B------:R-:W-:Y:S01]  /*4550*/  STS.U16 [R59+0x1c], R87 ;  /* 0x00001c573b007388 */ /* 0x000fe20000000400 */
[----:B------:R-:W-:Y:S01]  /*4560*/  IMAD R15, R15, UR16, R2 ;  /* 0x000000100f0f7c24 */ /* 0x000fe2000f8e0202 */
[----:B------:R-:W-:Y:S02]  /*4570*/  IADD3 R2, P2, R41, R40, RZ ;  /* 0x0000002829027210 */ /* 0x000fe40007f5e0ff */
[----:B------:R1:W-:Y:S01]  /*4580*/  STS.U16 [R59+0x1e], R11 ;  /* 0x00001e0b3b007388 */ /* 0x0003e20000000400 */
[----:B------:R-:W-:-:S03]  /*4590*/  NOP ;  /* 0x0000000000007918 */ /* 0x000fc60000000000 */
[----:B------:R-:W-:Y:S01]  /*45a0*/  LDS.U16 R17, [R43] ;  /* 0x000000002b117984 */ /* 0x000fe20000000400 */
[----:B0-----:R-:W-:Y:S01]  /*45b0*/  LEA.HI.X.SX32 R3, R40, R16, 0x1, P2 ;  /* 0x0000001028037211 */ /* 0x001fe200010f0eff */
[----:B-1----:R-:W-:Y:S02]  /*45c0*/  IMAD.WIDE.U32 R10, R14, UR16, RZ ;  /* 0x000000100e0a7c25 */ /* 0x002fe4000f8e00ff */
        /* <DEDUP_REMOVED lines=32> */
.L_x_6820:
[----:B------:R-:W-:Y:S05]  /*47d0*/  BSYNC B0 ;  /* 0x0000000000007941 */ /* 0x000fea0003800000 */
.L_x_6819:
[----:B------:R-:W-:Y:S01]  /*47e0*/  IMAD.MOV.U32 R11, RZ, RZ, R97 ;  /* 0x000000ffff0b7224 */ /* 0x000fe200078e0061 */
[----:B------:R-:W-:Y:S01]  /*47f0*/  ULDC.64 UR8, c[0x0][0x390] ;  /* 0x0000e40000087ab9 */ /* 0x000fe20000000a00 */
[----:B------:R-:W-:Y:S01]  /*4800*/  IMAD R99, R31, -0x200, R26 ;  /* 0xfffffe001f637824 */ /* 0x000fe200078e021a */
[----:B------:R-:W-:Y:S01]  /*4810*/  ULDC.64 UR6, c[0x0][0x3e0] ;  /* 0x0000f80000067ab9 */ /* 0x000fe20000000a00 */
[----:B------:R-:W-:Y:S01]  /*4820*/  IMAD R13, R23, UR8, RZ ;  /* 0x00000008170d7c24 */ /* 0x000fe2000f8e02ff */
[----:B------:R-:W-:Y:S01]  /*4830*/  LOP3.LUT R101, R41, 0x20, RZ, 0xfc, !PT ;  /* 0x0000002029657812 */ /* 0x000fe200078efcff */
[----:B------:R-:W-:Y:S01]  /*4840*/  IMAD.WIDE.U32 R10, R22, UR8, R10 ;  /* 0x00000008160a7c25 */ /* 0x000fe2000f8e000a */
[----:B------:R-:W-:-:S03]  /*4850*/  SHF.R.S32.HI R97, RZ, 0x1f, R99 ;  /* 0x0000001fff617819 */ /* 0x000fc60000011463 */
[----:B------:R-:W-:Y:S01]  /*4860*/  FADD.FTZ R28, R84, R28 ;  /* 0x0000001c541c7221 */ /* 0x000fe20000010000 */
[C---:B------:R-:W-:Y:S01]  /*4870*/  LOP3.LUT R109, R41.reuse, 0x40, RZ, 0xfc, !PT ;  /* 0x00000040296d7812 */ /* 0x040fe200078efcff */
[----:B0-----:R-:W-:Y:S01]  /*4880*/  IMAD R15, R22, UR9, R13 ;  /* 0x00000009160f7c24 */ /* 0x001fe2000f8e020d */
[----:B------:R-:W-:Y:S01]  /*4890*/  LEA R13, P1, R41, UR6, 0x1 ;  /* 0x00000006290d7c11 */ /* 0x000fe2000f8208ff */
[----:B------:R-:W-:Y:S01]  /*48a0*/  FADD.FTZ R28, R28, R83 ;  /* 0x000000531c1c7221 */ /* 0x000fe20000010000 */
[----:B------:R-:W-:Y:S01]  /*48b0*/  IADD3 R12, P2, R99, R10, RZ ;  /* 0x0000000a630c7210 */ /* 0x000fe20007f5e0ff */
[----:B------:R-:W-:Y:S01]  /*48c0*/  BSSY B0, `(.L_x_6821) ;  /* 0x0000089000007945 */ /* 0x000fe20003800000 */
[----:B------:R-:W-:Y:S02]  /*48d0*/  LEA.HI.X R14, R41, UR7, R16, 0x1, P1 ;  /* 0x00000007290e7c11 */ /* 0x000fe400088f0c10 */
[----:B------:R-:W-:Y:S02]  /*48e0*/  IADD3.X R11, R97, R15, R11, P2, !PT ;  /* 0x0000000f610b7210 */ /* 0x000fe400017fe40b */
[----:B------:R-:W-:Y:S01]  /*48f0*/  LEA R10, P1, R12, R13, 0x1 ;  /* 0x0000000d0c0a7211 */ /* 0x000fe200078208ff */
[----:B------:R-:W-:Y:S01]  /*4900*/  FADD.FTZ R13, R28, R89 ;  /* 0x000000591c0d7221 */ /* 0x000fe20000010000 */
[----:B------:R-:W-:-:S02]  /*4910*/  LOP3.LUT R117, R41, 0xc0, RZ, 0xfc, !PT ;  /* 0x000000c029757812 */ /* 0x000fc400078efcff */
[----:B------:R-:W-:Y:S02]  /*4920*/  LEA.HI.X R11, R12, R14, R11, 0x1, P1 ;  /* 0x0000000e0c0b7211 */ /* 0x000fe400008f0c0b */
[-C--:B------:R-:W-:Y:S02]  /*4930*/  ISETP.GE.AND P2, PT, R101, R0.reuse, PT ;  /* 0x000000006500720c */ /* 0x080fe40003f46270 */
[-C--:B------:R-:W-:Y:S02]  /*4940*/  ISETP.GE.AND P1, PT, R109, R0.reuse, PT ;  /* 0x000000006d00720c */ /* 0x080fe40003f26270 */
[----:B------:R-:W-:Y:S02]  /*4950*/  ISETP.GE.AND P6, PT, R117, R0, PT ;  /* 0x000000007500720c */ /* 0x000fe40003fc6270 */
[C---:B------:R-:W-:Y:S02]  /*4960*/  LOP3.LUT R111, R41.reuse, 0x60, RZ, 0xfc, !PT ;  /* 0x00000060296f7812 */ /* 0x040fe400078efcff */
[----:B------:R-:W-:-:S02]  /*4970*/  LOP3.LUT R113, R41, 0x80, RZ, 0xfc, !PT ;  /* 0x0000008029717812 */ /* 0x000fc400078efcff */
        /* <DEDUP_REMOVED lines=8> */
[----:B------:R-:W-:Y:S01]  /*4a00*/  @!P6 STG.E.U16 desc[UR14][R10.64+-0x280], R67 ;  /* 0xfffd80430a00e986 */ /* 0x000fe2000c10150e */
        /* <DEDUP_REMOVED lines=21> */
[----:B------:R-:W-:Y:S01]  /*4b60*/  ISETP.GE.AND P6, PT, R135, R0, PT ;  /* 0x000000008700720c */ /* 0x000fe20003fc6270 */
[----:B------:R-:W-:Y:S01]  /*4b70*/  FADD.FTZ R0, R13, R126 ;  /* 0x0000007e0d007221 */ /* 0x000fe20000010000 */
[----:B------:R-:W-:Y:S01]  /*4b80*/  F2FP.BF16.F32.PACK_AB R83, R83, R84 ;  /* 0x000000545353723e */ /* 0x000fe200000010ff */
[----:B------:R-:W-:Y:S01]  /*4b90*/  @!P5 STG.E.U16 desc[UR14][R10.64+-0x140], R77 ;  /* 0xfffec04d0a00d986 */ /* 0x000fe2000c10150e */
[----:B------:R-:W-:Y:S01]  /*4ba0*/  F2FP.BF16.F32.PACK_AB R89, R126, R89 ;  /* 0x000000597e59723e */ /* 0x000fe200000010ff */
[----:B------:R-:W-:Y:S01]  /*4bb0*/  FADD.FTZ R13, R0, R103 ;  /* 0x00000067000d7221 */ /* 0x000fe20000010000 */
[----:B------:R-:W-:Y:S01]  /*4bc0*/  PRMT R12, R83, 0x7632, R12 ;  /* 0x00007632530c7816 */ /* 0x000fe2000000000c */
[----:B------:R-:W-:Y:S01]  /*4bd0*/  @!P2 STG.E.U16 desc[UR14][R10.64+-0x180], R75 ;  /* 0xfffe804b0a00a986 */ /* 0x000fe2000c10150e */
[----:B------:R-:W-:-:S02]  /*4be0*/  F2FP.BF16.F32.PACK_AB R0, R86, R107 ;  /* 0x0000006b5600723e */ /* 0x000fc400000010ff */
[----:B------:R-:W-:Y:S01]  /*4bf0*/  PRMT R14, R89, 0x7632, R14 ;  /* 0x00007632590e7816 */ /* 0x000fe2000000000e */
[----:B------:R-:W-:Y:S01]  /*4c00*/  @!P4 STG.E.U16 desc[UR14][R10.64+-0x100], R79 ;  /* 0xffff004f0a00c986 */ /* 0x000fe2000c10150e */
[----:B------:R-:W-:Y:S02]  /*4c10*/  PRMT R17, R0, 0x7610, R17 ;  /* 0x0000761000117816 */ /* 0x000fe40000000011 */
[----:B------:R-:W-:Y:S01]  /*4c20*/  F2FP.BF16.F32.PACK_AB R103, R128, R103 ;  /* 0x000000678067723e */ /* 0x000fe200000010ff */
[----:B------:R-:W-:Y:S01]  /*4c30*/  @!P3 STG.E.U16 desc[UR14][R10.64+-0xc0], R87 ;  /* 0xffff40570a00b986 */ /* 0x000fe2000c10150e */
[----:B------:R-:W-:Y:S02]  /*4c40*/  FADD.FTZ R128, R13, R128 ;  /* 0x000000800d807221 */ /* 0x000fe40000010000 */
[----:B------:R-:W-:Y:S01]  /*4c50*/  PRMT R15, R103, 0x7632, R15 ;  /* 0x00007632670f7816 */ /* 0x000fe2000000000f */
[----:B------:R-:W-:Y:S01]  /*4c60*/  @!P1 STG.E.U16 desc[UR14][R10.64+-0x80], R91 ;  /* 0xffff805b0a009986 */ /* 0x000fe2000c10150e */
[----:B------:R-:W-:-:S03]  /*4c70*/  FADD.FTZ R107, R128, R107 ;  /* 0x0000006b806b7221 */ /* 0x000fc60000010000 */
[----:B------:R0:W-:Y:S01]  /*4c80*/  @!P6 STG.E.U16 desc[UR14][R10.64+-0x40], R95 ;  /* 0xffffc05f0a00e986 */ /* 0x0001e2000c10150e */
[----:B------:R-:W-:Y:S01]  /*4c90*/  FADD.FTZ R107, R107, R86 ;  /* 0x000000566b6b7221 */ /* 0x000fe20000010000 */
[----:B------:R-:W-:Y:S01]  /*4ca0*/  BAR.SYNC.DEFER_BLOCKING 0x0 ;  /* 0x0000000000007b1d */ /* 0x000fe20000010000 */
[----:B0-----:R-:W-:Y:S02]  /*4cb0*/  F2FP.BF16.F32.PACK_AB R10, R105, R82 ;  /* 0x00000052690a723e */ /* 0x001fe400000010ff */
[----:B------:R-:W-:Y:S01]  /*4cc0*/  FADD.FTZ R82, R107, R82 ;  /* 0x000000526b527221 */ /* 0x000fe20000010000 */
[----:B------:R-:W-:Y:S02]  /*4cd0*/  F2FP.BF16.F32.PACK_AB R11, R93, R132 ;  /* 0x000000845d0b723e */ /* 0x000fe400000010ff */
[----:B------:R-:W-:Y:S01]  /*4ce0*/  PRMT R19, R10, 0x7610, R19 ;  /* 0x000076100a137816 */ /* 0x000fe20000000013 */
[----:B------:R-:W-:Y:S01]  /*4cf0*/  FADD.FTZ R105, R82, R105 ;  /* 0x0000006952697221 */ /* 0x000fe20000010000 */
[----:B------:R-:W-:-:S02]  /*4d00*/  PRMT R20, R10, 0x7632, R20 ;  /* 0x000076320a147816 */ /* 0x000fc40000000014 */
[----:B------:R-:W-:Y:S01]  /*4d10*/  F2FP.BF16.F32.PACK_AB R10, R136, R85 ;  /* 0x00000055880a723e */ /* 0x000fe200000010ff */
[----:B------:R-:W-:-:S03]  /*4d20*/  FADD.FTZ R132, R105, R132 ;  /* 0x0000008469847221 */ /* 0x000fc60000010000 */
[----:B------:R-:W-:Y:S01]  /*4d30*/  PRMT R28, R10, 0x7632, R28 ;  /* 0x000076320a1c7816 */ /* 0x000fe2000000001c */
[----:B------:R-:W-:Y:S01]  /*4d40*/  FADD.FTZ R132, R132, R93 ;  /* 0x0000005d84847221 */ /* 0x000fe20000010000 */
[----:B------:R0:W-:Y:S04]  /*4d50*/  STS.U16 [R59+0x2], R12 ;  /* 0x0000020c3b007388 */ /* 0x0001e80000000400 */
[----:B------:R1:W-:Y:S04]  /*4d60*/  STS.U16 [R59+0x6], R14 ;  /* 0x0000060e3b007388 */ /* 0x0003e80000000400 */
[----:B------:R-:W-:Y:S01]  /*4d70*/  STS.U16 [R59], R83 ;  /* 0x000000533b007388 */ /* 0x000fe20000000400 */
[----:B0-----:R-:W-:-:S02]  /*4d80*/  PRMT R12, R0, 0x7632, R12 ;  /* 0x00007632000c7816 */ /* 0x001fc4000000000c */
[----:B------:R-:W-:Y:S01]  /*4d90*/  F2FP.BF16.F32.PACK_AB R0, R130, R81 ;  /* 0x000000518200723e */ /* 0x000fe200000010ff */
[----:B------:R-:W-:Y:S01]  /*4da0*/  STS.U16 [R59+0x4], R89 ;  /* 0x000004593b007388 */ /* 0x000fe20000000400 */
[----:B-1----:R-:W-:Y:S01]  /*4db0*/  PRMT R14, R11, 0x7632, R14 ;  /* 0x000076320b0e7816 */ /* 0x002fe2000000000e */
[----:B------:R-:W-:Y:S01]  /*4dc0*/  FADD.FTZ R81, R132, R81 ;  /* 0x0000005184517221 */ /* 0x000fe20000010000 */
[----:B------:R-:W-:Y:S01]  /*4dd0*/  PRMT R21, R0, 0x7632, R21 ;  /* 0x0000763200157816 */ /* 0x000fe20000000015 */
[----:B------:R-:W-:Y:S02]  /*4de0*/  STS.U16 [R59+0x8], R103 ;  /* 0x000008673b007388 */ /* 0x000fe40000000400 */
[----:B------:R-:W-:Y:S02]  /*4df0*/  FADD.FTZ R130, R81, R130 ;  /* 0x0000008251827221 */ /* 0x000fe40000010000 */
[----:B------:R-:W-:Y:S02]  /*4e00*/  STS.U16 [R59+0xa], R15 ;  /* 0x00000a0f3b007388 */ /* 0x000fe40000000400 */
[----:B------:R-:W-:-:S02]  /*4e10*/  FADD.FTZ R85, R130, R85 ;  /* 0x0000005582557221 */ /* 0x000fc40000010000 */
[----:B------:R-:W-:Y:S04]  /*4e20*/  STS.U16 [R59+0xc], R17 ;  /* 0x00000c113b007388 */ /* 0x000fe80000000400 */
[----:B------:R0:W-:Y:S04]  /*4e30*/  STS.U16 [R59+0xe], R12 ;  /* 0x00000e0c3b007388 */ /* 0x0001e80000000400 */
[----:B------:R-:W-:Y:S04]  /*4e40*/  STS.U16 [R59+0x10], R19 ;  /* 0x000010133b007388 */ /* 0x000fe80000000400 */
[----:B------:R-:W-:Y:S01]  /*4e50*/  STS.U16 [R59+0x12], R20 ;  /* 0x000012143b007388 */ /* 0x000fe20000000400 */
[----:B0-----:R-:W0:Y:S03]  /*4e60*/  LDC.64 R12, c[0x0][0x3a8] ;  /* 0x0000ea00ff0c7b82 */ /* 0x001e260000000a00 */
        /* <DEDUP_REMOVED lines=8> */
[C---:B0-----:R-:W-:Y:S02]  /*4ef0*/  IMAD R10, R12.reuse, UR17, RZ ;  /* 0x000000110c0a7c24 */ /* 0x041fe4000f8e02ff */
[----:B-1----:R-:W-:Y:S01]  /*4f00*/  FADD.FTZ R28, R85, R136 ;  /* 0x00000088551c7221 */ /* 0x002fe20000010000 */
[----:B------:R-:W-:Y:S01]  /*4f10*/  LDS.U16 R15, [R44+0x40] ;  /* 0x000040002c0f7984 */ /* 0x000fe20000000400 */
[----:B------:R-:W-:Y:S02]  /*4f20*/  IMAD R13, R13, UR16, R10 ;  /* 0x000000100d0d7c24 */ /* 0x000fe4000f8e020a */
[----:B------:R-:W-:Y:S01]  /*4f30*/  IMAD.WIDE.U32 R10, R12, UR16, RZ ;  /* 0x000000100c0a7c25 */ /* 0x000fe2000f8e00ff */
        /* <DEDUP_REMOVED lines=33> */
.L_x_6822:
[----:B------:R-:W-:Y:S05]  /*5150*/  BSYNC B0 ;  /* 0x0000000000007941 */ /* 0x000fea0003800000 */
.L_x_6821:
[----:B------:R-:W-:Y:S01]  /*5160*/  MOV R2, R10 ;  /* 0x0000000a00027202 */ /* 0x000fe20000000f00 */
[----:B------:R-:W-:Y:S01]  /*5170*/  IMAD.MOV.U32 R3, RZ, RZ, R67 ;  /* 0x000000ffff037224 */ /* 0x000fe200078e0043 */
[----:B------:R-:W-:Y:S01]  /*5180*/  ULDC.64 UR4, c[0x0][0x3b0] ;  /* 0x0000ec0000047ab9 */ /* 0x000fe20000000a00 */
[----:B------:R-:W-:Y:S01]  /*5190*/  ULDC.64 UR6, c[0x0][0x3f0] ;  /* 0x0000fc0000067ab9 */ /* 0x000fe20000000a00 */
[----:B------:R-:W-:Y:S01]  /*51a0*/  IMAD R11, R23, UR4, RZ ;  /* 0x00000004170b7c24 */ /* 0x000fe2000f8e02ff */
[----:B------:R-:W-:Y:S01]  /*51b0*/  LEA R10, P1, R41, UR6, 0x1 ;  /* 0x00000006290a7c11 */ /* 0x000fe2000f8208ff */
[C---:B------:R-:W-:Y:S01]  /*51c0*/  IMAD.WIDE.U32 R2, R22.reuse, UR4, R2 ;  /* 0x0000000416027c25 */ /* 0x040fe2000f8e0002 */
[-C--:B------:R-:W-:Y:S02]  /*51d0*/  ISETP.GE.AND P4, PT, R109, R0.reuse, PT ;  /* 0x000000006d00720c */ /* 0x080fe40003f86270 */
        /* <DEDUP_REMOVED lines=44> */
.L_x_6812:
        /* <DEDUP_REMOVED lines=12> */
[----:B0-----:R-:W-:Y:S01]  /*5560*/  @P0 FADD R3, R0, R3 ;  /* 0x0000000300030221 */ /* 0x001fe20000000000 */
[----:B------:R-:W-:-:S04]  /*5570*/  @!P1 MOV R0, 0x400 ;  /* 0x0000040000009802 */ /* 0x000fc80000000f00 */
[----:B------:R-:W0:Y:S01]  /*5580*/  SHFL.DOWN P0, R2, R3, 0x4, 0x1f ;  /* 0x08801f0003027f89 */ /* 0x000e220000000000 */
[----:B-1----:R-:W-:Y:S01]  /*5590*/  @!P1 LEA R11, R11, R0, 0x18 ;  /* 0x000000000b0b9211 */ /* 0x002fe200078ec0ff */
[----:B0-----:R-:W-:-:S05]  /*55a0*/  @P0 FADD R2, R3, R2 ;  /* 0x0000000203020221 */ /* 0x001fca0000000000 */
[----:B------:R-:W0:Y:S02]  /*55b0*/  SHFL.DOWN P0, R9, R2, 0x8, 0x1f ;  /* 0x09001f0002097f89 */ /* 0x000e240000000000 */
[----:B0-----:R-:W-:-:S05]  /*55c0*/  @P0 FADD R9, R2, R9 ;  /* 0x0000000902090221 */ /* 0x001fca0000000000 */
[----:B------:R-:W0:Y:S02]  /*55d0*/  SHFL.DOWN P0, R8, R9, 0x10, 0x1f ;  /* 0x0a001f0009087f89 */ /* 0x000e240000000000 */
[----:B0-----:R-:W-:Y:S01]  /*55e0*/  @P0 FADD R8, R9, R8 ;  /* 0x0000000809080221 */ /* 0x001fe20000000000 */
[----:B---3--:R-:W-:-:S04]  /*55f0*/  ISETP.NE.AND P0, PT, R10, RZ, PT ;  /* 0x000000ff0a00720c */ /* 0x008fc80003f05270 */
[----:B------:R0:W-:Y:S01]  /*5600*/  @!P1 STS [R11+0x434], R8 ;  /* 0x000434080b009388 */ /* 0x0001e20000000800 */
[----:B------:R-:W-:Y:S08]  /*5610*/  BAR.SYNC.DEFER_BLOCKING 0x0 ;  /* 0x0000000000007b1d */ /* 0x000ff00000010000 */
[----:B------:R-:W-:Y:S05]  /*5620*/  @P0 BRA `(.L_x_6825) ;  /* 0x0000000000040947 */ /* 0x000fea0003800000 */
[----:B------:R1:W-:Y:S02]  /*5630*/  REDG.E.ADD.F32.FTZ.RN.STRONG.GPU desc[UR14][R6.64], R8 ;  /* 0x00000008060079a6 */ /* 0x0003e4000c10f38e */
.L_x_6825:
[----:B------:R-:W-:Y:S05]  /*5640*/  BSYNC B0 ;  /* 0x0000000000007941 */ /* 0x000fea0003800000 */
.L_x_6824:
        /* <DEDUP_REMOVED lines=22> */
[----:B--2---:R-:W-:-:S04]  /*57b0*/  ISETP.NE.AND P0, PT, R19, RZ, PT ;  /* 0x000000ff1300720c */ /* 0x004fc80003f05270 */
[----:B------:R2:W-:Y:S01]  /*57c0*/  @!P1 STS [R6+0x434], R9 ;  /* 0x0004340906009388 */ /* 0x0005e20000000800 */
[----:B------:R-:W-:Y:S08]  /*57d0*/  BAR.SYNC.DEFER_BLOCKING 0x0 ;  /* 0x0000000000007b1d */ /* 0x000ff00000010000 */
[----:B------:R-:W-:Y:S05]  /*57e0*/  @P0 BRA `(.L_x_6828) ;  /* 0x0000000000100947 */ /* 0x000fea0003800000 */
[----:B------:R3:W-:Y:S01]  /*57f0*/  REDG.E.ADD.F32.FTZ.RN.STRONG.GPU desc[UR14][R4.64], R9 ;  /* 0x00000009040079a6 */ /* 0x0007e2000c10f38e */
[----:B------:R-:W-:Y:S01]  /*5800*/  HFMA2.MMA R19, -RZ, RZ, 0, 0 ;  /* 0x00000000ff137435 */ /* 0x000fe200000001ff */
[----:B------:R-:W-:Y:S10]  /*5810*/  BRA `(.L_x_6828) ;  /* 0x0000000000047947 */ /* 0x000ff40003800000 */
.L_x_6827:
[----:B0-----:R-:W0:Y:S02]  /*5820*/  S2R R19, SR_TID.X ;  /* 0x0000000000137919 */ /* 0x001e240000002100 */
.L_x_6828:
[----:B------:R-:W-:Y:S05]  /*5830*/  BSYNC B0 ;  /* 0x0000000000007941 */ /* 0x000fea0003800000 */
.L_x_6826:
[----:B------:R-:W-:Y:S02]  /*5840*/  ULDC UR22, c[0x0][0x21c] ;  /* 0x0000870000167ab9 */ /* 0x000fe40000000800 */
[----:B0-----:R-:W-:-:S13]  /*5850*/  ISETP.GE.AND P0, PT, R19, UR22, PT ;  /* 0x0000001613007c0c */ /* 0x001fda000bf06270 */
[----:B------:R-:W-:Y:S05]  /*5860*/  @P0 EXIT ;  /* 0x000000000000094d */ /* 0x000fea0003800000 */
[----:B------:R-:W-:Y:S01]  /*5870*/  ULDC.64 UR6, c[0x0][0x378] ;  /* 0x0000de0000067ab9 */ /* 0x000fe20000000a00 */
[----:B------:R-:W0:Y:S01]  /*5880*/  S2UR UR5, SR_CgaCtaId ;  /* 0x00000000000579c3 */ /* 0x000e220000008800 */
[C---:B---3--:R-:W-:Y:S01]  /*5890*/  IMAD R5, R23.reuse, UR6, RZ ;  /* 0x0000000617057c24 */ /* 0x048fe2000f8e02ff */
[----:B------:R-:W-:Y:S01]  /*58a0*/  ULDC.64 UR8, c[0x0][0x248] ;  /* 0x0000920000087ab9 */ /* 0x000fe20000000a00 */
[C---:B------:R-:W-:Y:S01]  /*58b0*/  IMAD.WIDE.U32 R2, R22.reuse, UR6, RZ ;  /* 0x0000000616027c25 */ /* 0x040fe2000f8e00ff */
        /* <DEDUP_REMOVED lines=11> */
[C---:B--2---:R-:W-:Y:S01]  /*5970*/  IMAD R9, R22.reuse, UR9, R5 ;  /* 0x0000000916097c24 */ /* 0x044fe2000f8e0205 */
[----:B------:R-:W-:Y:S01]  /*5980*/  ULDC.64 UR8, c[0x0][0x358] ;  /* 0x0000d60000087ab9 */ /* 0x000fe20000000a00 */
[C---:B-1----:R-:W-:Y:S01]  /*5990*/  IMAD R7, R23.reuse, UR6, RZ ;  /* 0x0000000617077c24 */ /* 0x042fe2000f8e02ff */
[----:B------:R-:W-:Y:S01]  /*59a0*/  ULDC.64 UR28, c[0x0][0x250] ;  /* 0x00009400001c7ab9 */ /* 0x000fe20000000a00 */
[----:B------:R-:W-:Y:S01]  /*59b0*/  IMAD R11, R23, UR10, RZ ;  /* 0x0000000a170b7c24 */ /* 0x000fe2000f8e02ff */
[----:B------:R-:W-:Y:S01]  /*59c0*/  IADD3 R37, R15, R9, RZ ;  /* 0x000000090f257210 */ /* 0x000fe20007ffe0ff */
[----:B------:R-:W-:Y:S01]  /*59d0*/  IMAD R23, R23, UR8, RZ ;  /* 0x0000000817177c24 */ /* 0x000fe2000f8e02ff */
[----:B------:R-:W-:Y:S01]  /*59e0*/  ULDC.64 UR12, c[0x0][0x3c0] ;  /* 0x0000f000000c7ab9 */ /* 0x000fe20000000a00 */
[C---:B------:R-:W-:Y:S01]  /*59f0*/  IMAD.WIDE.U32 R4, R22.reuse, UR6, RZ ;  /* 0x0000000616047c25 */ /* 0x040fe2000f8e00ff */
[----:B------:R-:W-:Y:S01]  /*5a00*/  ULDC UR6, c[0x0][0x0] ;  /* 0x0000000000067ab9 */ /* 0x000fe20000000800 */
[----:B------:R-:W-:Y:S01]  /*5a10*/  ULDC.64 UR16, c[0x0][0x360] ;  /* 0x0000d80000107ab9 */ /* 0x000fe20000000a00 */
[----:B------:R-:W-:Y:S01]  /*5a20*/  ULDC.64 UR18, c[0x0][0x3c8] ;  /* 0x0000f20000127ab9 */ /* 0x000fe20000000a00 */
[C---:B------:R-:W-:Y:S01]  /*5a30*/  IMAD R7, R22.reuse, UR7, R7 ;  /* 0x0000000716077c24 */ /* 0x040fe2000f8e0207 */
[----:B0-----:R-:W-:Y:S01]  /*5a40*/  ULEA UR4, UR5, UR4, 0x18 ;  /* 0x0000000405047291 */ /* 0x001fe2000f8ec03f */
[----:B------:R-:W-:Y:S01]  /*5a50*/  IMAD.WIDE.U32 R16, R22, UR10, RZ ;  /* 0x0000000a16107c25 */ /* 0x000fe2000f8e00ff */
[----:B------:R-:W-:-:S02]  /*5a60*/  ULDC.64 UR20, c[0x0][0x3d0] ;  /* 0x0000f40000147ab9 */ /* 0x000fc40000000a00 */
[----:B------:R-:W-:Y:S01]  /*5a70*/  IADD3 R29, R5, R7, RZ ;  /* 0x00000007051d7210 */ /* 0x000fe20007ffe0ff */
[C---:B------:R-:W-:Y:S01]  /*5a80*/  IMAD R11, R22.reuse, UR11, R11 ;  /* 0x0000000b160b7c24 */ /* 0x040fe2000f8e020b */
[----:B------:R-:W-:Y:S01]  /*5a90*/  ULDC.64 UR10, c[0x0][0x340] ;  /* 0x0000d000000a7ab9 */ /* 0x000fe20000000a00 */
[C---:B------:R-:W-:Y:S02]  /*5aa0*/  IMAD R27, R22.reuse, UR9, R23 ;  /* 0x00000009161b7c24 */ /* 0x040fe4000f8e0217 */
[----:B------:R-:W-:Y:S01]  /*5ab0*/  IMAD.WIDE.U32 R22, R22, UR8, RZ ;  /* 0x0000000816167c25 */ /* 0x000fe2000f8e00ff */
[----:B------:R-:W-:-:S03]  /*5ac0*/  ULDC.64 UR8, c[0x0][0x380] ;  /* 0x0000e00000087ab9 */ /* 0x000fc60000000a00 */
[----:B------:R-:W-:Y:S01]  /*5ad0*/  IMAD.IADD R39, R17, 0x1, R11 ;  /* 0x0000000111277824 */ /* 0x000fe200078e020b */
[----:B------:R-:W-:-:S07]  /*5ae0*/  IADD3 R27, R23, R27, RZ ;  /* 0x0000001b171b7210 */ /* 0x000fce0007ffe0ff */
.L_x_6830:
        /* <DEDUP_REMOVED lines=10> */
[----:B-----5:R-:W1:Y:S03]  /*5b90*/  LDS R25, [R0+0x1ae8] ;  /* 0x001ae80000197984 */ /* 0x020e660000000800 */
[----:B------:R-:W-:-:S04]  /*5ba0*/  IMAD.WIDE.U32 R6, R19, UR10, R6 ;  /* 0x0000000a13067c25 */ /* 0x000fc8000f8e0006 */
[C---:B------:R-:W-:Y:S01]  /*5bb0*/  IMAD R9, R19.reuse, UR11, R12 ;  /* 0x0000000b13097c24 */ /* 0x040fe2000f8e020c */
[----:B------:R-:W-:Y:S01]  /*5bc0*/  LEA R8, P0, R6, UR12, 0x2 ;  /* 0x0000000c06087c11 */ /* 0x000fe2000f8010ff */
        /* <DEDUP_REMOVED lines=18> */
[----:B------:R-:W-:-:S03]  /*5cf0*/  LEA R8, P0, R6, UR18, 0x2 ;  /* 0x0000001206087c11 */ /* 0x000fc6000f8010ff */
[----:B------:R-:W-:Y:S01]  /*5d00*/  IMAD.IADD R9, R7, 0x1, R33 ;  /* 0x0000000107097824 */ /* 0x000fe200078e0221 */
[----:B--2---:R-:W-:Y:S02]  /*5d10*/  LEA R12, P1, R10, UR30, 0x2 ;  /* 0x0000001e0a0c7c11 */ /* 0x004fe4000f8210ff */
        /* <DEDUP_REMOVED lines=20> */
.L_x_6829:
[----:B------:R-:W-:Y:S05]  /*5e60*/  EXIT ;  /* 0x000000000000794d */ /* 0x000fea0003800000 */
.L_x_6831:
        /* <DEDUP_REMOVED lines=9> */
.L_x_10976:


//--------------------- .text._Z25selective_scan_bwd_kernelI32Selective_Scan_bwd_kernel_traitsILi32ELi16ELb0ELb0ELb0ELb0ELb1EN3c108BFloat16EfEEv12SSMParamsBwd --------------------------
	.section	.text._Z25selective_scan_bwd_kernelI32Selective_Scan_bwd_kernel_traitsILi32ELi16ELb0ELb0ELb0ELb0ELb1EN3c108BFloat16EfEEv12SSMParamsBwd,"ax",@progbits
	.align	128
        .global         _Z25selective_scan_bwd_kernelI32Selective_Scan_bwd_kernel_traitsILi32ELi16ELb0ELb0ELb0ELb0ELb1EN3c108BFloat16EfEEv12SSMParamsBwd
        .type           _Z25selective_scan_bwd_kernelI32Selective_Scan_bwd_kernel_traitsILi32ELi16ELb0ELb0ELb0ELb0ELb1EN3c108BFloat16EfEEv12SSMParamsBwd,@function
        .size           _Z25selective_scan_bwd_kernelI32Selective_Scan_bwd_kernel_traitsILi32ELi16ELb0ELb0ELb0ELb0ELb1EN3c108BFloat16EfEEv12SSMParamsBwd,(.L_x_10977 - _Z25selective_scan_bwd_kernelI32Selective_Scan_bwd_kernel_traitsILi32ELi16ELb0ELb0ELb0ELb0ELb1EN3c108BFloat16EfEEv12SSMParamsBwd)
        .other          _Z25selective_scan_bwd_kernelI32Selective_Scan_bwd_kernel_traitsILi32ELi16ELb0ELb0ELb0ELb0ELb1EN3c108BFloat16EfEEv12SSMParamsBwd,@"STO_CUDA_ENTRY STV_DEFAULT"
_Z25selective_scan_bwd_kernelI32Selective_Scan_bwd_kernel_traitsILi32ELi16ELb0ELb0ELb0ELb0ELb1EN3c108BFloat16EfEEv12SSMParamsBwd:
.text._Z25selective_scan_bwd_kernelI32Selective_Scan_bwd_kernel_traitsILi32ELi16ELb0ELb0ELb0ELb0ELb1EN3c108BFloat16EfEEv12SSMParamsBwd:
        /* <DEDUP_REMOVED lines=8> */
[----:B------:R-:W-:Y:S01]  /*0080*/  CS2R R76, SRZ ;  /* 0x00000000004c7805 */ /* 0x000fe2000001ff00 */
[----:B------:R-:W2:Y:S08]  /*0090*/  LDC.64 R4, c[0x0][0x300] ;  /* 0x0000c000ff047b82 */ /* 0x000eb00000000a00 */
[----:B------:R-:W3:Y:S01]  /*00a0*/  LDC.64 R8, c[0x0][0x310] ;  /* 0x0000c400ff087b82 */ /* 0x000ee20000000a00 */
[----:B0-----:R-:W-:-:S07]  /*00b0*/  ISETP.NE.U32.AND P0, PT, R2, RZ, PT ;  /* 0x000000ff0200720c */ /* 0x001fce0003f05070 */
[----:B------:R-:W0:Y:S01]  /*00c0*/  S2UR UR16, SR_CTAID.X ;  /* 0x00000000001079c3 */ /* 0x000e220000002500 */
[----:B------:R-:W-:Y:S02]  /*00d0*/  ISETP.NE.AND.EX P0, PT, R3, RZ, PT, P0 ;  /* 0x000000ff0300720c */ /* 0x000fe40003f05300 */
[----:B--2---:R-:W-:-:S05]  /*00e0*/  ISETP.NE.U32.AND P1, PT, R4, RZ, PT ;  /* 0x000000ff0400720c */ /* 0x004fca0003f25070 */
[----:B------:R-:W2:Y:S01]  /*00f0*/  LDC.64 R6, c[0x0][0x288] ;  /* 0x0000a200ff067b82 */ /* 0x000ea20000000a00 */
[----:B-1----:R-:W-:Y:S02]  /*0100*/  SHF.R.S32.HI R78, RZ, 0x1f, R81 ;  /* 0x0000001fff4e7819 */ /* 0x002fe40000011451 */
[----:B------:R-:W-:-:S03]  /*0110*/  ISETP.NE.AND.EX P1, PT, R5, RZ, PT, P1 ;  /* 0x000000ff0500720c */ /* 0x000fc60003f25310 */
[C---:B------:R-:W-:Y:S02]  /*0120*/  @P0 LEA R2, P2, R81.reuse, R2, 0x2 ;  /* 0x0000000251020211 */ /* 0x040fe400078410ff */
[----:B------:R-:W1:Y:S02]  /*0130*/  LDC R23, c[0x0][0x224] ;  /* 0x00008900ff177b82 */ /* 0x000e640000000800 */
[----:B------:R-:W-:-:S06]  /*0140*/  @P0 LEA.HI.X R3, R81, R3, R78, 0x2, P2 ;  /* 0x0000000351030211 */ /* 0x000fcc00010f144e */
[----:B------:R-:W4:Y:S01]  /*0150*/  LDC.64 R18, c[0x0][0x3d8] ;  /* 0x0000f600ff127b82 */ /* 0x000f220000000a00 */
[----:B------:R1:W5:Y:S01]  /*0160*/  @P0 LDG.E R79, desc[UR14][R2.64] ;  /* 0x0000000e024f0981 */ /* 0x000362000c1e1900 */
[----:B---3--:R-:W-:Y:S01]  /*0170*/  ISETP.NE.U32.AND P0, PT, R8, RZ, PT ;  /* 0x000000ff0800720c */ /* 0x008fe20003f05070 */
[----:B0-----:R-:W-:Y:S01]  /*0180*/  USHF.R.S32.HI UR17, URZ, 0x1f, UR16 ;  /* 0x0000001f3f117899 */ /* 0x001fe20008011410 */
[----:B------:R-:W-:Y:S02]  /*0190*/  @P1 LEA R4, P3, R81, R4, 0x2 ;  /* 0x0000000451041211 */ /* 0x000fe400078610ff */
[----:B------:R-:W-:Y:S02]  /*01a0*/  ISETP.NE.AND.EX P0, PT, R9, RZ, PT, P0 ;  /* 0x000000ff0900720c */ /* 0x000fe40003f05300 */
[----:B------:R-:W0:Y:S01]  /*01b0*/  LDC.64 R20, c[0x0][0x3f8] ;  /* 0x0000fe00ff147b82 */ /* 0x000e220000000a00 */
[----:B------:R-:W-:Y:S01]  /*01c0*/  UIMAD UR6, UR17, UR8, URZ ;  /* 0x00000008110672a4 */ /* 0x000fe2000f8e023f */
[----:B------:R-:W-:-:S06]  /*01d0*/  @P1 LEA.HI.X R5, R81, R5, R78, 0x2, P3 ;  /* 0x0000000551051211 */ /* 0x000fcc00018f144e */
[----:B------:R-:W3:Y:S01]  /*01e0*/  LDC.64 R14, c[0x0][0x298] ;  /* 0x0000a600ff0e7b82 */ /* 0x000ee20000000a00 */
[----:B------:R-:W-:-:S07]  /*01f0*/  UIMAD.WIDE.U32 UR4, UR16, UR8, URZ ;  /* 0x00000008100472a5 */ /* 0x000fce000f8e003f */
[----:B------:R-:W0:Y:S01]  /*0200*/  LDC.64 R16, c[0x0][0x330] ;  /* 0x0000cc00ff107b82 */ /* 0x000e220000000a00 */
[----:B------:R-:W-:Y:S01]  /*0210*/  UIMAD UR8, UR16, UR9, UR6 ;  /* 0x00000009100872a4 */ /* 0x000fe2000f8e0206 */
[-C--:B--2---:R-:W-:Y:S01]  /*0220*/  IMAD R0, R78, R6.reuse, RZ ;  /* 0x000000064e007224 */ /* 0x084fe200078e02ff */
[----:B------:R-:W-:Y:S01]  /*0230*/  UIMAD UR9, UR17, UR10, URZ ;  /* 0x0000000a110972a4 */ /* 0x000fe2000f8e023f */
[----:B-1----:R-:W-:Y:S01]  /*0240*/  LEA R9, R23, 0xfffffe00, 0x9 ;  /* 0xfffffe0017097811 */ /* 0x002fe200078e48ff */
[----:B------:R-:W-:Y:S01]  /*0250*/  UIADD3 UR5, UR5, UR8, URZ ;  /* 0x0000000805057290 */ /* 0x000fe2000fffe03f */
[----:B------:R1:W5:Y:S01]  /*0260*/  @P1 LDG.E R76, desc[UR14][R4.64] ;  /* 0x0000000e044c1981 */ /* 0x000362000c1e1900 */
[----:B------:R-:W-:Y:S01]  /*0270*/  UIMAD.WIDE.U32 UR6, UR16, UR10, URZ ;  /* 0x0000000a100672a5 */ /* 0x000fe2000f8e003f */
[----:B------:R-:W2:Y:S01]  /*0280*/  @P0 LDC R22, c[0x0][0x214] ;  /* 0x00008500ff160b82 */ /* 0x000ea20000000800 */
[----:B------:R-:W-:Y:S02]  /*0290*/  UIMAD UR10, UR16, UR11, UR9 ;  /* 0x0000000b100a72a4 */ /* 0x000fe4000f8e0209 */
[----:B------:R-:W-:Y:S01]  /*02a0*/  UIMAD UR11, UR17, UR12, URZ ;  /* 0x0000000c110b72a4 */ /* 0x000fe2000f8e023f */
[----:B------:R-:W-:Y:S01]  /*02b0*/  IMAD.WIDE.U32 R2, R81, R6, UR4 ;  /* 0x0000000451027e25 */ /* 0x000fe2000f8e0006 */
[----:B------:R-:W-:-:S02]  /*02c0*/  UIADD3 UR7, UR7, UR10, URZ ;  /* 0x0000000a07077290 */ /* 0x000fc4000fffe03f */
[----:B------:R-:W-:Y:S01]  /*02d0*/  UIMAD.WIDE.U32 UR8, UR16, UR12, URZ ;  /* 0x0000000c100872a5 */ /* 0x000fe2000f8e003f */
[----:B------:R-:W2:Y:S01]  /*02e0*/  LDC.64 R66, c[0x0][0x3b8] ;  /* 0x0000ee00ff427b82 */ /* 0x000ea20000000a00 */
[----:B------:R-:W-:Y:S01]  /*02f0*/  UIMAD UR11, UR16, UR13, UR11 ;  /* 0x0000000d100b72a4 */ /* 0x000fe2000f8e020b */
[----:B------:R-:W-:Y:S01]  /*0300*/  IMAD R0, R81, R7, R0 ;  /* 0x0000000751007224 */ /* 0x000fe200078e0200 */
[----:B----4-:R-:W-:Y:S01]  /*0310*/  ISETP.NE.U32.AND P1, PT, R18, RZ, PT ;  /* 0x000000ff1200720c */ /* 0x010fe20003f25070 */
[----:B---3--:R-:W-:Y:S01]  /*0320*/  IMAD R8, R78, R14, RZ ;  /* 0x0000000e4e087224 */ /* 0x008fe200078e02ff */
[----:B0-----:R-:W-:-:S03]  /*0330*/  ISETP.NE.U32.AND P2, PT, R20, RZ, PT ;  /* 0x000000ff1400720c */ /* 0x001fc60003f45070 */
[----:B------:R-:W0:Y:S01]  /*0340*/  @P0 LDC R25, c[0x0][0x21c] ;  /* 0x00008700ff190b82 */ /* 0x000e220000000800 */
[----:B------:R-:W-:Y:S01]  /*0350*/  SHF.R.S32.HI R11, RZ, 0x1f, R9 ;  /* 0x0000001fff0b7819 */ /* 0x000fe20000011409 */
[----:B------:R-:W-:Y:S01]  /*0360*/  UIADD3 UR9, UR9, UR11, URZ ;  /* 0x0000000b09097290 */ /* 0x000fe2000fffe03f */
[----:B------:R-:W-:Y:S01]  /*0370*/  IADD3 R70, P3, R9, R2, RZ ;  /* 0x0000000209467210 */ /* 0x000fe20007f7e0ff */
[----:B-1----:R-:W-:-:S04]  /*0380*/  IMAD.WIDE.U32 R4, R81, R14, UR6 ;  /* 0x0000000651047e25 */ /* 0x002fc8000f8e000e */
[----:B------:R-:W1:Y:S01]  /*0390*/  LDC.64 R26, c[0x0][0x2f0] ;  /* 0x0000bc00ff1a7b82 */ /* 0x000e620000000a00 */
[----:B------:R-:W-:-:S07]  /*03a0*/  ISETP.NE.AND.EX P1, PT, R19, RZ, PT, P1 ;  /* 0x000000ff1300720c */ /* 0x000fce0003f25310 */
[----:B------:R-:W3:Y:S01]  /*03b0*/  LDC.64 R28, c[0x0][0x2f8] ;  /* 0x0000be00ff1c7b82 */ /* 0x000ee20000000a00 */
[----:B------:R-:W-:Y:S02]  /*03c0*/  ISETP.NE.AND.EX P2, PT, R21, RZ, PT, P2 ;  /* 0x000000ff1500720c */ /* 0x000fe40003f45320 */
[----:B------:R-:W-:Y:S01]  /*03d0*/  IADD3.X R2, R11, R3, R0, P3, !PT ;  /* 0x000000030b027210 */ /* 0x000fe20001ffe400 */
[----:B------:R-:W-:-:S04]  /*03e0*/  IMAD R0, R81, R15, R8 ;  /* 0x0000000f51007224 */ /* 0x000fc800078e0208 */
[----:B------:R-:W4:Y:S01]  /*03f0*/  @P0 LDC.64 R12, c[0x0][0x310] ;  /* 0x0000c400ff0c0b82 */ /* 0x000f220000000a00 */
[----:B------:R-:W-:Y:S01]  /*0400*/  IMAD R10, R78, R16, RZ ;  /* 0x000000104e0a7224 */ /* 0x000fe200078e02ff */
[----:B------:R-:W-:Y:S01]  /*0410*/  IADD3 R68, P3, R9, R4, RZ ;  /* 0x0000000409447210 */ /* 0x000fe20007f7e0ff */
[----:B------:R-:W-:Y:S01]  /*0420*/  IMAD.WIDE.U32 R6, R81, R16, UR8 ;  /* 0x0000000851067e25 */ /* 0x000fe2000f8e0010 */
[----:B------:R-:W-:Y:S02]  /*0430*/  HFMA2.MMA R8, -RZ, RZ, 0, 0 ;  /* 0x00000000ff087435 */ /* 0x000fe400000001ff */
[----:B------:R-:W-:Y:S01]  /*0440*/  IADD3.X R4, R11, R5, R0, P3, !PT ;  /* 0x000000050b047210 */ /* 0x000fe20001ffe400 */
[----:B------:R-:W-:Y:S01]  /*0450*/  IMAD R3, R81, R17, R10 ;  /* 0x0000001151037224 */ /* 0x000fe200078e020a */
[----:B------:R-:W-:Y:S02]  /*0460*/  IADD3 R9, P4, R9, R6, RZ ;  /* 0x0000000609097210 */ /* 0x000fe40007f9e0ff */
[----:B------:R-:W-:Y:S01]  /*0470*/  ISETP.GE.AND P3, PT, R23, 0x1, PT ;  /* 0x000000011700780c */ /* 0x000fe20003f66270 */
[----:B--2---:R-:W-:Y:S01]  /*0480*/  @P0 IMAD R0, R22, UR16, R81 ;  /* 0x0000001016000c24 */ /* 0x004fe2000f8e0251 */
[----:B------:R-:W-:-:S02]  /*0490*/  MOV R10, RZ ;  /* 0x000000ff000a7202 */ /* 0x000fc40000000f00 */
[----:B------:R-:W-:Y:S01]  /*04a0*/  IADD3.X R6, R11, R7, R3, P4, !PT ;  /* 0x000000070b067210 */ /* 0x000fe200027fe403 */
[----:B------:R-:W-:Y:S01]  /*04b0*/  @P0 IMAD R0, R0, R23, RZ ;  /* 0x0000001700000224 */ /* 0x000fe200078e02ff */
[C---:B------:R-:W-:Y:S02]  /*04c0*/  @P1 LEA R10, P4, R81.reuse, R18, 0x2 ;  /* 0x00000012510a1211 */ /* 0x040fe400078810ff */
[C---:B------:R-:W-:Y:S01]  /*04d0*/  @P2 LEA R8, P5, R81.reuse, R20, 0x2 ;  /* 0x0000001451082211 */ /* 0x040fe200078a10ff */
[----:B------:R-:W-:Y:S01]  /*04e0*/  IMAD.MOV.U32 R5, RZ, RZ, RZ ;  /* 0x000000ffff057224 */ /* 0x000fe200078e00ff */
[----:B------:R-:W-:Y:S01]  /*04f0*/  MOV R11, RZ ;  /* 0x000000ff000b7202 */ /* 0x000fe20000000f00 */
[----:B0-----:R-:W-:Y:S01]  /*0500*/  @P0 IMAD R3, R0, R25, RZ ;  /* 0x0000001900030224 */ /* 0x001fe200078e02ff */
[C-C-:B------:R-:W-:Y:S02]  /*0510*/  @P1 LEA.HI.X R11, R81.reuse, R19, R78.reuse, 0x2, P4 ;  /* 0x00000013510b1211 */ /* 0x140fe400020f144e */
[----:B------:R-:W-:-:S02]  /*0520*/  @P2 LEA.HI.X R5, R81, R21, R78, 0x2, P5 ;  /* 0x0000001551052211 */ /* 0x000fc400028f144e */
[----:B------:R-:W-:Y:S02]  /*0530*/  LEA R69, P4, R9, R66, 0x1 ;  /* 0x0000004209457211 */ /* 0x000fe400078808ff */
[----:B-1----:R-:W-:Y:S02]  /*0540*/  LEA R73, P1, R70, R26, 0x1 ;  /* 0x0000001a46497211 */ /* 0x002fe400078208ff */
[----:B---3--:R-:W-:Y:S01]  /*0550*/  LEA R71, P2, R68, R28, 0x1 ;  /* 0x0000001c44477211 */ /* 0x008fe200078408ff */
[----:B------:R-:W-:Y:S01]  /*0560*/  HFMA2.MMA R74, -RZ, RZ, 0, 0 ;  /* 0x00000000ff4a7435 */ /* 0x000fe200000001ff */
[----:B----4-:R-:W-:Y:S01]  /*0570*/  @P0 IMAD.WIDE R12, R3, 0x8, R12 ;  /* 0x00000008030c0825 */ /* 0x010fe200078e020c */
[----:B------:R-:W-:Y:S02]  /*0580*/  LEA.HI.X R67, R9, R67, R6, 0x1, P4 ;  /* 0x0000004309437211 */ /* 0x000fe400020f0c06 */
[----:B------:R-:W-:Y:S02]  /*0590*/  @!P0 CS2R R12, SRZ ;  /* 0x00000000000c8805 */ /* 0x000fe4000001ff00 */
[----:B------:R-:W-:-:S02]  /*05a0*/  LEA.HI.X R70, R70, R27, R2, 0x1, P1 ;  /* 0x0000001b46467211 */ /* 0x000fc400008f0c02 */
[----:B------:R-:W-:Y:S02]  /*05b0*/  LEA.HI.X R68, R68, R29, R4, 0x1, P2 ;  /* 0x0000001d44447211 */ /* 0x000fe400010f0c04 */
[----:B------:R-:W-:Y:S01]  /*05c0*/  MOV R9, R5 ;  /* 0x0000000500097202 */ /* 0x000fe20000000f00 */
[----:B------:R-:W-:Y:S06]  /*05d0*/  @!P3 BRA `(.L_x_6832) ;  /* 0x000000780028b947 */ /* 0x000fec0003800000 */
[----:B------:R-:W0:Y:S01]  /*05e0*/  S2R R75, SR_TID.X ;  /* 0x00000000004b7919 */ /* 0x000e220000002100 */
[----:B------:R-:W-:Y:S01]  /*05f0*/  IMAD.MOV.U32 R74, RZ, RZ, RZ ;  /* 0x000000ffff4a7224 */ /* 0x000fe200078e00ff */
[----:B------:R-:W-:Y:S01]  /*0600*/  MOV R64, RZ ;  /* 0x000000ff00407202 */ /* 0x000fe20000000f00 */
[----:B------:R-:W1:Y:S01]  /*0610*/  S2R R72, SR_LANEID ;  /* 0x0000000000487919 */ /* 0x000e620000000000 */
[----:B------:R-:W-:Y:S02]  /*0620*/  MOV R77, RZ ;  /* 0x000000ff004d7202 */ /* 0x000fe40000000f00 */
[C---:B0-----:R-:W-:Y:S02]  /*0630*/  SHF.L.U32 R0, R75.reuse, 0x4, RZ ;  /* 0x000000044b007819 */ /* 0x041fe400000006ff */
[----:B------:R-:W-:Y:S02]  /*0640*/  LOP3.LUT R163, R75, 0x1f, RZ, 0xc0, !PT ;  /* 0x0000001f4ba37812 */ /* 0x000fe400078ec0ff */
[----:B------:R-:W-:-:S04]  /*0650*/  LOP3.LUT R0, R0, 0xfffffe00, RZ, 0xc0, !PT ;  /* 0xfffffe0000007812 */ /* 0x000fc800078ec0ff */
[----:B------:R-:W-:-:S04]  /*0660*/  LOP3.LUT R66, R0, 0x1f, R75, 0xf8, !PT ;  /* 0x0000001f00427812 */ /* 0x000fc800078ef84b */
[----:B-1----:R-:W-:-:S07]  /*0670*/  SHF.R.S32.HI R65, RZ, 0x1f, R66 ;  /* 0x0000001fff417819 */ /* 0x002fce0000011442 */
.L_x_6848:
[----:B0-----:R-:W0:Y:S01]  /*0680*/  LDC R115, c[0x0][0x224] ;  /* 0x00008900ff737b82 */ /* 0x001e220000000800 */
[----:B------:R-:W-:Y:S01]  /*0690*/  ULDC UR4, c[0x0][0x218] ;  /* 0x0000860000047ab9 */ /* 0x000fe20000000800 */
[C---:B------:R-:W-:Y:S02]  /*06a0*/  LEA R2, P1, R66.reuse, R73, 0x1 ;  /* 0x0000004942027211 */ /* 0x040fe400078208ff */
[----:B------:R-:W-:Y:S02]  /*06b0*/  PRMT R0, RZ, 0x7610, R0 ;  /* 0x00007610ff007816 */ /* 0x000fe40000000000 */
[C---:B------:R-:W-:Y:S02]  /*06c0*/  LOP3.LUT R18, R66.reuse, 0x20, RZ, 0xfc, !PT ;  /* 0x0000002042127812 */ /* 0x040fe400078efcff */
[C---:B------:R-:W-:Y:S02]  /*06d0*/  LOP3.LUT R19, R66.reuse, 0x40, RZ, 0xfc, !PT ;  /* 0x0000004042137812 */ /* 0x040fe400078efcff */
[----:B------:R-:W-:-:S02]  /*06e0*/  LOP3.LUT R20, R66, 0x60, RZ, 0xfc, !PT ;  /* 0x0000006042147812 */ /* 0x000fc400078efcff */
[C---:B------:R-:W-:Y:S02]  /*06f0*/  LOP3.LUT R21, R66.reuse, 0x80, RZ, 0xfc, !PT ;  /* 0x0000008042157812 */ /* 0x040fe400078efcff */
[----:B------:R-:W-:Y:S02]  /*0700*/  LOP3.LUT R22, R66, 0xa0, RZ, 0xfc, !PT ;  /* 0x000000a042167812 */ /* 0x000fe400078efcff */
[----:B------:R-:W-:Y:S02]  /*0710*/  PRMT R5, RZ, 0x7610, R5 ;  /* 0x00007610ff057816 */ /* 0x000fe40000000005 */
[----:B------:R-:W-:Y:S02]  /*0720*/  PRMT R4, RZ, 0x7610, R4 ;  /* 0x00007610ff047816 */ /* 0x000fe40000000004 */
[----:B------:R-:W-:Y:S02]  /*0730*/  PRMT R7, RZ, 0x7610, R7 ;  /* 0x00007610ff077816 */ /* 0x000fe40000000007 */
[----:B------:R-:W-:-:S02]  /*0740*/  PRMT R14, RZ, 0x7610, R14 ;  /* 0x00007610ff0e7816 */ /* 0x000fc4000000000e */
[C---:B------:R-:W-:Y:S02]  /*0750*/  LOP3.LUT R23, R66.reuse, 0xc0, RZ, 0xfc, !PT ;  /* 0x000000c042177812 */ /* 0x040fe400078efcff */
[----:B------:R-:W-:Y:S02]  /*0760*/  PRMT R15, RZ, 0x7610, R15 ;  /* 0x00007610ff0f7816 */ /* 0x000fe4000000000f */
[C---:B------:R-:W-:Y:S02]  /*0770*/  LOP3.LUT R24, R66.reuse, 0xe0, RZ, 0xfc, !PT ;  /* 0x000000e042187812 */ /* 0x040fe400078efcff */
[C---:B------:R-:W-:Y:S02]  /*0780*/  LOP3.LUT R25, R66.reuse, 0x100, RZ, 0xfc, !PT ;  /* 0x0000010042197812 */ /* 0x040fe400078efcff */
[C---:B------:R-:W-:Y:S02]  /*0790*/  LOP3.LUT R26, R66.reuse, 0x120, RZ, 0xfc, !PT ;  /* 0x00000120421a7812 */ /* 0x040fe400078efcff */
[----:B------:R-:W-:-:S02]  /*07a0*/  LOP3.LUT R27, R66, 0x140, RZ, 0xfc, !PT ;  /* 0x00000140421b7812 */ /* 0x000fc400078efcff */
[----:B------:R-:W-:Y:S02]  /*07b0*/  PRMT R16, RZ, 0x7610, R16 ;  /* 0x00007610ff107816 */ /* 0x000fe40000000010 */
[----:B------:R-:W-:Y:S02]  /*07c0*/  PRMT R17, RZ, 0x7610, R17 ;  /* 0x00007610ff117816 */ /* 0x000fe40000000011 */
[----:B------:R-:W-:Y:S02]  /*07d0*/  PRMT R30, RZ, 0x7610, R30 ;  /* 0x00007610ff1e7816 */ /* 0x000fe4000000001e */
[----:B------:R-:W-:Y:S02]  /*07e0*/  PRMT R31, RZ, 0x7610, R31 ;  /* 0x00007610ff1f7816 */ /* 0x000fe4000000001f */
[----:B------:R-:W-:Y:S02]  /*07f0*/  LOP3.LUT R28, R66, 0x160, RZ, 0xfc, !PT ;  /* 0x00000160421c7812 */ /* 0x000fe400078efcff */
[----:B------:R-:W-:-:S02]  /*0800*/  PRMT R32, RZ, 0x7610, R32 ;  /* 0x00007610ff207816 */ /* 0x000fc40000000020 */
[C---:B------:R-:W-:Y:S02]  /*0810*/  LOP3.LUT R29, R66.reuse, 0x180, RZ, 0xfc, !PT ;  /* 0x00000180421d7812 */ /* 0x040fe400078efcff */
[C---:B------:R-:W-:Y:S02]  /*0820*/  LOP3.LUT R99, R66.reuse, 0x1a0, RZ, 0xfc, !PT ;  /* 0x000001a042637812 */ /* 0x040fe400078efcff */
[C---:B------:R-:W-:Y:S02]  /*0830*/  LOP3.LUT R101, R66.reuse, 0x1c0, RZ, 0xfc, !PT ;  /* 0x000001c042657812 */ /* 0x040fe400078efcff */
[----:B------:R-:W-:Y:S02]  /*0840*/  LOP3.LUT R103, R66, 0x1e0, RZ, 0xfc, !PT ;  /* 0x000001e042677812 */ /* 0x000fe400078efcff */
[----:B------:R-:W-:Y:S02]  /*0850*/  PRMT R33, RZ, 0x7610, R33 ;  /* 0x00007610ff217816 */ /* 0x000fe40000000021 */
[----:B------:R-:W-:-:S02]  /*0860*/  PRMT R34, RZ, 0x7610, R34 ;  /* 0x00007610ff227816 */ /* 0x000fc40000000022 */
[----:B------:R-:W-:Y:S02]  /*0870*/  PRMT R35, RZ, 0x7610, R35 ;  /* 0x00007610ff237816 */ /* 0x000fe40000000023 */
[----:B------:R-:W-:Y:S02]  /*0880*/  PRMT R36, RZ, 0x7610, R36 ;  /* 0x00007610ff247816 */ /* 0x000fe40000000024 */
[----:B------:R-:W-:Y:S01]  /*0890*/  PRMT R37, RZ, 0x7610, R37 ;  /* 0x00007610ff257816 */ /* 0x000fe20000000025 */
[----:B------:R-:W-:Y:S01]  /*08a0*/  BAR.SYNC.DEFER_BLOCKING 0x0 ;  /* 0x0000000000007b1d */ /* 0x000fe20000010000 */
[----:B0-----:R-:W-:Y:S02]  /*08b0*/  IADD3 R63, -R64, R115, RZ ;  /* 0x00000073403f7210 */ /* 0x001fe40007ffe1ff */
[----:B------:R-:W-:Y:S02]  /*08c0*/  LEA.HI.X R3, R66, R70, R65, 0x1, P1 ;  /* 0x0000004642037211 */ /* 0x000fe400008f0c41 */
[----:B------:R-:W-:-:S03]  /*08d0*/  LEA R6, R63, 0xfffffe00, 0x9 ;  /* 0xfffffe003f067811 */ /* 0x000fc600078e48ff */
[----:B------:R-:W0:Y:S01]  /*08e0*/  S2UR UR5, SR_CgaCtaId ;  /* 0x00000000000579c3 */ /* 0x000e220000008800 */
[C---:B------:R-:W-:Y:S01]  /*08f0*/  IADD3 R39, R72.reuse, 0x20, RZ ;  /* 0x0000002048277810 */ /* 0x040fe20007ffe0ff */
[----:B------:R-:W-:Y:S01]  /*0900*/  VIADD R43, R72, 0x60 ;  /* 0x00000060482b7836 */ /* 0x000fe20000000000 */
[----:B------:R-:W-:Y:S01]  /*0910*/  IADD3 R130, -R6, UR4, RZ ;  /* 0x0000000406827c10 */ /* 0x000fe2000fffe1ff */
[----:B------:R-:W-:-:S03]  /*0920*/  ULDC.64 UR6, c[0x0][0x318] ;  /* 0x0000c60000067ab9 */ /* 0x000fc60000000a00 */
[-C--:B------:R-:W-:Y:S01]  /*0930*/  ISETP.GE.AND P0, PT, R66, R130.reuse, PT ;  /* 0x000000824200720c */ /* 0x080fe20003f06270 */
[----:B------:R-:W1:Y:S01]  /*0940*/  LDC.64 R112, c[0x0][0x2a0] ;  /* 0x0000a800ff707b82 */ /* 0x000e620000000a00 */
[-C--:B------:R-:W-:Y:S02]  /*0950*/  ISETP.GE.AND P1, PT, R19, R130.reuse, PT ;  /* 0x000000821300720c */ /* 0x080fe40003f26270 */
[-C--:B------:R-:W-:Y:S02]  /*0960*/  ISETP.GE.AND P2, PT, R20, R130.reuse, PT ;  /* 0x000000821400720c */ /* 0x080fe40003f46270 */
[-C--:B------:R-:W-:Y:S02]  /*0970*/  ISETP.GE.AND P3, PT, R21, R130.reuse, PT ;  /* 0x000000821500720c */ /* 0x080fe40003f66270 */
[-C--:B------:R-:W-:Y:S01]  /*0980*/  ISETP.GE.AND P4, PT, R22, R130.reuse, PT ;  /* 0x000000821600720c */ /* 0x080fe20003f86270 */
[----:B------:R-:W2:Y:S04]  /*0990*/  LDC.64 R116, c[0x0][0x2b0] ;  /* 0x0000ac00ff747b82 */ /* 0x000ea80000000a00 */
[----:B------:R-:W3:Y:S01]  /*09a0*/  @!P0 LDG.E.U16 R0, desc[UR14][R2.64] ;  /* 0x0000000e02008981 */ /* 0x000ee2000c1e1500 */
[----:B------:R-:W-:-:S03]  /*09b0*/  ISETP.GE.AND P0, PT, R18, R130, PT ;  /* 0x000000821200720c */ /* 0x000fc60003f06270 */
[----:B------:R-:W4:Y:S01]  /*09c0*/  @!P1 LDG.E.U16 R4, desc[UR14][R2.64+0x80] ;  /* 0x0000800e02049981 */ /* 0x000f22000c1e1500 */
[----:B------:R-:W-:-:S03]  /*09d0*/  ISETP.GE.AND P1, PT, R24, R130, PT ;  /* 0x000000821800720c */ /* 0x000fc60003f26270 */
[----:B------:R-:W2:Y:S01]  /*09e0*/  @!P2 LDG.E.U16 R7, desc[UR14][R2.64+0xc0] ;  /* 0x0000c00e0207a981 */ /* 0x000ea2000c1e1500 */
[----:B------:R-:W-:-:S03]  /*09f0*/  ISETP.GE.AND P2, PT, R25, R130, PT ;  /* 0x000000821900720c */ /* 0x000fc60003f46270 */
[----:B------:R-:W2:Y:S04]  /*0a00*/  @!P3 LDG.E.U16 R14, desc[UR14][R2.64+0x100] ;  /* 0x0001000e020eb981 */ /* 0x000ea8000c1e1500 */
[----:B------:R-:W4:Y:S01]  /*0a10*/  @!P0 LDG.E.U16 R5, desc[UR14][R2.64+0x40] ;  /* 0x0000400e02058981 */ /* 0x000f22000c1e1500 */
[-C--:B------:R-:W-:Y:S02]  /*0a20*/  ISETP.GE.AND P0, PT, R23, R130.reuse, PT ;  /* 0x000000821700720c */ /* 0x080fe40003f06270 */
[-C--:B------:R-:W-:Y:S01]  /*0a30*/  ISETP.GE.AND P3, PT, R26, R130.reuse, PT ;  /* 0x000000821a00720c */ /* 0x080fe20003f66270 */
[----:B------:R-:W2:Y:S01]  /*0a40*/  @!P4 LDG.E.U16 R15, desc[UR14][R2.64+0x140] ;  /* 0x0001400e020fc981 */ /* 0x000ea2000c1e1500 */
[----:B------:R-:W-:-:S03]  /*0a50*/  ISETP.GE.AND P4, PT, R27, R130, PT ;  /* 0x000000821b00720c */ /* 0x000fc60003f86270 */
        /* <DEDUP_REMOVED lines=10> */
[----:B------:R-:W2:Y:S04]  /*0b00*/  @!P1 LDG.E.U16 R34, desc[UR14][R2.64+0x300] ;  /* 0x0003000e02229981 */ /* 0x000ea8000c1e1500 */
[----:B------:R-:W2:Y:S04]  /*0b10*/  @!P0 LDG.E.U16 R33, desc[UR14][R2.64+0x2c0] ;  /* 0x0002c00e02218981 */ /* 0x000ea8000c1e1500 */
[----:B------:R-:W2:Y:S04]  /*0b20*/  @!P2 LDG.E.U16 R35, desc[UR14][R2.64+0x340] ;  /* 0x0003400e0223a981 */ /* 0x000ea8000c1e1500 */
[----:B------:R-:W2:Y:S04]  /*0b30*/  @!P3 LDG.E.U16 R36, desc[UR14][R2.64+0x380] ;  /* 0x0003800e0224b981 */ /* 0x000ea8000c1e1500 */
[----:B------:R1:W2:Y:S01]  /*0b40*/  @!P4 LDG.E.U16 R37, desc[UR14][R2.64+0x3c0] ;  /* 0x0003c00e0225c981 */ /* 0x0002a2000c1e1500 */
[----:B------:R-:W-:-:S02]  /*0b50*/  UMOV UR4, 0x400 ;  /* 0x0000040000047882 */ /* 0x000fc40000000000 */
[----:B0-----:R-:W-:Y:S01]  /*0b60*/  ULEA UR4, UR5, UR4, 0x18 ;  /* 0x0000000405047291 */ /* 0x001fe2000f8ec03f */
[C---:B------:R-:W-:Y:S02]  /*0b70*/  IADD3 R41, R72.reuse, 0x40, RZ ;  /* 0x0000004048297810 */ /* 0x040fe40007ffe0ff */
[----:B-1----:R-:W-:-:S03]  /*0b80*/  IADD3 R3, R72, 0x80, RZ ;  /* 0x0000008048037810 */ /* 0x002fc60007ffe0ff */
[----:B------:R-:W-:Y:S01]  /*0b90*/  IMAD.U32 R62, RZ, RZ, UR4 ;  /* 0x00000004ff3e7e24 */ /* 0x000fe2000f8e00ff */
[CC--:B------:R-:W-:Y:S02]  /*0ba0*/  LEA.HI.SX32 R61, R72.reuse, R72.reuse, 0x1b ;  /* 0x00000048483d7211 */ /* 0x0c0fe400078fdaff */
[-C--:B------:R-:W-:Y:S02]  /*0bb0*/  LEA.HI.SX32 R39, R39, R72.reuse, 0x1b ;  /* 0x0000004827277211 */ /* 0x080fe400078fdaff */
[----:B------:R-:W-:Y:S02]  /*0bc0*/  IADD3 R45, R72, 0xa0, RZ ;  /* 0x000000a0482d7810 */ /* 0x000fe40007ffe0ff */
[----:B------:R-:W-:Y:S02]  /*0bd0*/  LEA.HI.SX32 R43, R43, R72, 0x1b ;  /* 0x000000482b2b7211 */ /* 0x000fe400078fdaff */
        /* <DEDUP_REMOVED lines=17> */
[----:B------:R-:W-:Y:S01]  /*0cf0*/  IMAD R104, R112, UR17, RZ ;  /* 0x0000001170687c24 */ /* 0x000fe2000f8e02ff */
[-C--:B------:R-:W-:Y:S01]  /*0d00*/  LEA.HI.SX32 R3, R3, R72.reuse, 0x1b ;  /* 0x0000004803037211 */ /* 0x080fe200078fdaff */
[----:B------:R-:W-:Y:S01]  /*0d10*/  ULDC.64 UR4, c[0x0][0x2a8] ;  /* 0x0000aa0000047ab9 */ /* 0x000fe20000000a00 */
[----:B------:R-:W-:Y:S02]  /*0d20*/  LEA.HI.SX32 R41, R41, R72, 0x1b ;  /* 0x0000004829297211 */ /* 0x000fe400078fdaff */
[----:B------:R-:W-:-:S02]  /*0d30*/  LEA R57, R3, R62, 0x1 ;  /* 0x0000003e03397211 */ /* 0x000fc400078e08ff */
[C---:B------:R-:W-:Y:S02]  /*0d40*/  IADD3 R3, R72.reuse, 0xc0, RZ ;  /* 0x000000c048037810 */ /* 0x040fe40007ffe0ff */
[-C--:B------:R-:W-:Y:S02]  /*0d50*/  LEA R61, R61, R62.reuse, 0x1 ;  /* 0x0000003e3d3d7211 */ /* 0x080fe400078e08ff */
[----:B------:R-:W-:Y:S01]  /*0d60*/  LEA R60, R39, R62, 0x1 ;  /* 0x0000003e273c7211 */ /* 0x000fe200078e08ff */
[----:B------:R-:W-:Y:S01]  /*0d70*/  VIADD R39, R72, 0xe0 ;  /* 0x000000e048277836 */ /* 0x000fe20000000000 */
[----:B------:R-:W-:Y:S01]  /*0d80*/  LEA.HI.SX32 R45, R45, R72, 0x1b ;  /* 0x000000482d2d7211 */ /* 0x000fe200078fdaff */
[----:B------:R-:W-:Y:S01]  /*0d90*/  IMAD R59, R41, 0x2, R62 ;  /* 0x00000002293b7824 */ /* 0x000fe200078e023e */
[----:B------:R-:W-:Y:S02]  /*0da0*/  LEA R58, R43, R62, 0x1 ;  /* 0x0000003e2b3a7211 */ /* 0x000fe400078e08ff */
[----:B------:R-:W-:-:S02]  /*0db0*/  LEA.HI.SX32 R3, R3, R72, 0x1b ;  /* 0x0000004803037211 */ /* 0x000fc400078fdaff */
[----:B------:R-:W-:Y:S02]  /*0dc0*/  LEA R56, R45, R62, 0x1 ;  /* 0x0000003e2d387211 */ /* 0x000fe400078e08ff */
[C---:B------:R-:W-:Y:S02]  /*0dd0*/  IADD3 R41, R72.reuse, 0x100, RZ ;  /* 0x0000010048297810 */ /* 0x040fe40007ffe0ff */
[C---:B------:R-:W-:Y:S02]  /*0de0*/  IADD3 R43, R72.reuse, 0x120, RZ ;  /* 0x00000120482b7810 */ /* 0x040fe40007ffe0ff */
[----:B------:R-:W-:Y:S02]  /*0df0*/  LEA.HI.SX32 R39, R39, R72, 0x1b ;  /* 0x0000004827277211 */ /* 0x000fe400078fdaff */
[----:B------:R-:W-:Y:S02]  /*0e00*/  IADD3 R45, R72, 0x140, RZ ;  /* 0x00000140482d7810 */ /* 0x000fe40007ffe0ff */
[----:B------:R-:W-:-:S02]  /*0e10*/  LEA R55, R3, R62, 0x1 ;  /* 0x0000003e03377211 */ /* 0x000fc400078e08ff */
[C---:B------:R-:W-:Y:S02]  /*0e20*/  IADD3 R3, R72.reuse, 0x160, RZ ;  /* 0x0000016048037810 */ /* 0x040fe40007ffe0ff */
[-C--:B------:R-:W-:Y:S01]  /*0e30*/  LEA.HI.SX32 R41, R41, R72.reuse, 0x1b ;  /* 0x0000004829297211 */ /* 0x080fe200078fdaff */
[----:B------:R-:W-:Y:S01]  /*0e40*/  IMAD R54, R39, 0x2, R62 ;  /* 0x0000000227367824 */ /* 0x000fe200078e023e */
[-C--:B------:R-:W-:Y:S02]  /*0e50*/  LEA.HI.SX32 R43, R43, R72.reuse, 0x1b ;  /* 0x000000482b2b7211 */ /* 0x080fe400078fdaff */
[-C--:B------:R-:W-:Y:S02]  /*0e60*/  LEA.HI.SX32 R45, R45, R72.reuse, 0x1b ;  /* 0x000000482d2d7211 */ /* 0x080fe400078fdaff */
[----:B------:R-:W-:Y:S02]  /*0e70*/  IADD3 R39, R72, 0x1e0, RZ ;  /* 0x000001e048277810 */ /* 0x000fe40007ffe0ff */
[----:B------:R-:W-:-:S02]  /*0e80*/  LEA.HI.SX32 R3, R3, R72, 0x1b ;  /* 0x0000004803037211 */ /* 0x000fc400078fdaff */
[-C--:B------:R-:W-:Y:S02]  /*0e90*/  LEA R53, R41, R62.reuse, 0x1 ;  /* 0x0000003e29357211 */ /* 0x080fe400078e08ff */
[-C--:B------:R-:W-:Y:S02]  /*0ea0*/  LEA R52, R43, R62.reuse, 0x1 ;  /* 0x0000003e2b347211 */ /* 0x080fe400078e08ff */
[-C--:B------:R-:W-:Y:S02]  /*0eb0*/  LEA R51, R45, R62.reuse, 0x1 ;  /* 0x0000003e2d337211 */ /* 0x080fe400078e08ff */
[----:B------:R-:W-:Y:S02]  /*0ec0*/  LEA R50, R3, R62, 0x1 ;  /* 0x0000003e03327211 */ /* 0x000fe400078e08ff */
[----:B------:R-:W-:-:S04]  /*0ed0*/  LEA.HI.SX32 R39, R39, R72, 0x1b ;  /* 0x0000004827277211 */ /* 0x000fc800078fdaff */
[----:B------:R-:W-:Y:S02]  /*0ee0*/  LEA R46, R39, R62, 0x1 ;  /* 0x0000003e272e7211 */ /* 0x000fe400078e08ff */
[-C--:B------:R-:W-:Y:S02]  /*0ef0*/  ISETP.GE.AND P2, PT, R66, R130.reuse, PT ;  /* 0x000000824200720c */ /* 0x080fe40003f46270 */
[-C--:B------:R-:W-:Y:S02]  /*0f00*/  ISETP.GE.AND P1, PT, R18, R130.reuse, PT ;  /* 0x000000821200720c */ /* 0x080fe40003f26270 */
[----:B------:R-:W-:Y:S02]  /*0f10*/  LEA R2, P0, R66, R71, 0x1 ;  /* 0x0000004742027211 */ /* 0x000fe400078008ff */
[----:B------:R-:W-:Y:S02]  /*0f20*/  ISETP.GE.AND P4, PT, R20, R130, PT ;  /* 0x000000821400720c */ /* 0x000fe40003f86270 */
[----:B------:R-:W-:-:S02]  /*0f30*/  LEA.HI.X R3, R66, R68, R65, 0x1, P0 ;  /* 0x0000004442037211 */ /* 0x000fc400000f0c41 */
[-C--:B------:R-:W-:Y:S02]  /*0f40*/  ISETP.GE.AND P0, PT, R19, R130.reuse, PT ;  /* 0x000000821300720c */ /* 0x080fe40003f06270 */
[----:B------:R-:W-:Y:S01]  /*0f50*/  ISETP.GE.AND P3, PT, R23, R130, PT ;  /* 0x000000821700720c */ /* 0x000fe20003f66270 */
[----:B---3--:R-:W-:Y:S04]  /*0f60*/  STS.U16 [R61], R0 ;  /* 0x000000003d007388 */ /* 0x008fe80000000400 */
[----:B----4-:R0:W-:Y:S04]  /*0f70*/  STS.U16 [R60+0x40], R5 ;  /* 0x000040053c007388 */ /* 0x0101e80000000400 */
[----:B------:R-:W-:Y:S04]  /*0f80*/  STS.U16 [R59+0x80], R4 ;  /* 0x000080043b007388 */ /* 0x000fe80000000400 */
[----:B--2---:R1:W-:Y:S01]  /*0f90*/  STS.U16 [R58+0xc0], R7 ;  /* 0x0000c0073a007388 */ /* 0x0043e20000000400 */
[----:B0-----:R-:W-:-:S03]  /*0fa0*/  VIADD R5, R72, 0x180 ;  /* 0x0000018048057836 */ /* 0x001fc60000000000 */
[----:B------:R-:W-:Y:S01]  /*0fb0*/  STS.U16 [R57+0x100], R14 ;  /* 0x0001000e39007388 */ /* 0x000fe20000000400 */
[----:B------:R-:W-:-:S03]  /*0fc0*/  SHF.L.U32 R0, R72, 0x4, RZ ;  /* 0x0000000448007819 */ /* 0x000fc600000006ff */
[----:B------:R0:W-:Y:S01]  /*0fd0*/  STS.U16 [R56+0x140], R15 ;  /* 0x0001400f38007388 */ /* 0x0001e20000000400 */
[C---:B-1----:R-:W-:Y:S02]  /*0fe0*/  IADD3 R7, R72.reuse, 0x1a0, RZ ;  /* 0x000001a048077810 */ /* 0x042fe40007ffe0ff */
[-C--:B------:R-:W-:Y:S02]  /*0ff0*/  LEA.HI.SX32 R5, R5, R72.reuse, 0x1b ;  /* 0x0000004805057211 */ /* 0x080fe400078fdaff */
[-C--:B------:R-:W-:Y:S02]  /*1000*/  LEA.HI.SX32 R7, R7, R72.reuse, 0x1b ;  /* 0x0000004807077211 */ /* 0x080fe400078fdaff */
[----:B0-----:R-:W-:Y:S01]  /*1010*/  IADD3 R15, R72, 0x1c0, RZ ;  /* 0x000001c0480f7810 */ /* 0x001fe20007ffe0ff */
[----:B------:R0:W-:Y:S01]  /*1020*/  STS.U16 [R55+0x180], R16 ;  /* 0x0001801037007388 */ /* 0x0001e20000000400 */
[----:B------:R-:W-:Y:S02]  /*1030*/  IMAD R49, R5, 0x2, R62 ;  /* 0x0000000205317824 */ /* 0x000fe400078e023e */
[----:B------:R-:W-:Y:S01]  /*1040*/  LEA.HI.SX32 R15, R15, R72, 0x1b ;  /* 0x000000480f0f7211 */ /* 0x000fe200078fdaff */
[----:B------:R1:W-:Y:S01]  /*1050*/  STS.U16 [R54+0x1c0], R17 ;  /* 0x0001c01136007388 */ /* 0x0003e20000000400 */
[----:B------:R-:W-:-:S02]  /*1060*/  LEA.HI.SX32 R45, R0, R0, 0x1b ;  /* 0x00000000002d7211 */ /* 0x000fc400078fdaff */
[-C--:B------:R-:W-:Y:S01]  /*1070*/  LEA R48, R7, R62.reuse, 0x1 ;  /* 0x0000003e07307211 */ /* 0x080fe200078e08ff */
[----:B------:R-:W-:Y:S01]  /*1080*/  STS.U16 [R53+0x200], R30 ;  /* 0x0002001e35007388 */ /* 0x000fe20000000400 */
[----:B------:R-:W-:-:S03]  /*1090*/  LEA R47, R15, R62, 0x1 ;  /* 0x0000003e0f2f7211 */ /* 0x000fc600078e08ff */
[----:B------:R-:W-:Y:S01]  /*10a0*/  STS.U16 [R52+0x240], R31 ;  /* 0x0002401f34007388 */ /* 0x000fe20000000400 */
[----:B------:R-:W-:-:S03]  /*10b0*/  IMAD R45, R45, 0x2, R62 ;  /* 0x000000022d2d7824 */ /* 0x000fc600078e023e */
        /* <DEDUP_REMOVED lines=24> */
[----:B------:R-:W-:-:S02]  /*1240*/  PRMT R4, RZ, 0x7610, R4 ;  /* 0x00007610ff047816 */ /* 0x000fc40000000004 */
[----:B------:R-:W-:Y:S02]  /*1250*/  PRMT R5, RZ, 0x7610, R5 ;  /* 0x00007610ff057816 */ /* 0x000fe40000000005 */
[----:B------:R-:W-:Y:S02]  /*1260*/  PRMT R14, RZ, 0x7610, R14 ;  /* 0x00007610ff0e7816 */ /* 0x000fe4000000000e */
[----:B------:R-:W-:Y:S02]  /*1270*/  PRMT R7, RZ, 0x7610, R7 ;  /* 0x00007610ff077816 */ /* 0x000fe40000000007 */
[----:B0-----:R-:W-:Y:S02]  /*1280*/  PRMT R16, RZ, 0x7610, R16 ;  /* 0x00007610ff107816 */ /* 0x001fe40000000010 */
[----:B------:R-:W-:Y:S02]  /*1290*/  PRMT R15, RZ, 0x7610, R15 ;  /* 0x00007610ff0f7816 */ /* 0x000fe4000000000f */
[----:B-1----:R-:W-:Y:S01]  /*12a0*/  PRMT R17, RZ, 0x7610, R17 ;  /* 0x00007610ff117816 */ /* 0x002fe20000000011 */
        /* <DEDUP_REMOVED lines=18> */
[----:B------:R-:W-:Y:S01]  /*13d0*/  PRMT R0, RZ, 0x7610, R0 ;  /* 0x00007610ff007816 */ /* 0x000fe20000000000 */
[----:B------:R-:W4:Y:S04]  /*13e0*/  @!P0 LDG.E.U16 R83, desc[UR14][R2.64+0x240] ;  /* 0x0002400e02538981 */ /* 0x000f28000c1e1500 */
[----:B------:R-:W4:Y:S04]  /*13f0*/  @!P6 LDG.E.U16 R85, desc[UR14][R2.64+0x2c0] ;  /* 0x0002c00e0255e981 */ /* 0x000f28000c1e1500 */
[----:B------:R-:W4:Y:S04]  /*1400*/  @!P4 LDG.E.U16 R0, desc[UR14][R2.64+0x280] ;  /* 0x0002800e0200c981 */ /* 0x000f28000c1e1500 */
[----:B------:R-:W4:Y:S04]  /*1410*/  @!P5 LDG.E.U16 R84, desc[UR14][R2.64+0x300] ;  /* 0x0003000e0254d981 */ /* 0x000f28000c1e1500 */
[----:B------:R-:W4:Y:S04]  /*1420*/  @!P3 LDG.E.U16 R87, desc[UR14][R2.64+0x340] ;  /* 0x0003400e0257b981 */ /* 0x000f28000c1e1500 */
[----:B------:R-:W4:Y:S04]  /*1430*/  @!P2 LDG.E.U16 R86, desc[UR14][R2.64+0x380] ;  /* 0x0003800e0256a981 */ /* 0x000f28000c1e1500 */
[----:B------:R0:W4:Y:S01]  /*1440*/  @!P1 LDG.E.U16 R89, desc[UR14][R2.64+0x3c0] ;  /* 0x0003c00e02599981 */ /* 0x000122000c1e1500 */
[----:B------:R-:W-:-:S02]  /*1450*/  ISETP.GE.AND P3, PT, R18, R130, PT ;  /* 0x000000821200720c */ /* 0x000fc40003f66270 */
[----:B------:R-:W-:Y:S02]  /*1460*/  ISETP.GE.AND P2, PT, R19, R130, PT ;  /* 0x000000821300720c */ /* 0x000fe40003f46270 */
[----:B0-----:R-:W-:-:S04]  /*1470*/  LEA R2, P0, R66, R69, 0x1 ;  /* 0x0000004542027211 */ /* 0x001fc800078008ff */
[C---:B------:R-:W-:Y:S02]  /*1480*/  LEA.HI.X R3, R66.reuse, R67, R65, 0x1, P0 ;  /* 0x0000004342037211 */ /* 0x040fe400000f0c41 */
[-C--:B------:R-:W-:Y:S02]  /*1490*/  ISETP.GE.AND P0, PT, R66, R130.reuse, PT ;  /* 0x000000824200720c */ /* 0x080fe40003f06270 */
[-C--:B------:R-:W-:Y:S02]  /*14a0*/  ISETP.GE.AND P6, PT, R20, R130.reuse, PT ;  /* 0x000000821400720c */ /* 0x080fe40003fc6270 */
[-C--:B------:R-:W-:Y:S02]  /*14b0*/  ISETP.GE.AND P5, PT, R21, R130.reuse, PT ;  /* 0x000000821500720c */ /* 0x080fe40003fa6270 */
[-C--:B------:R-:W-:Y:S02]  /*14c0*/  ISETP.GE.AND P1, PT, R22, R130.reuse, PT ;  /* 0x000000821600720c */ /* 0x080fe40003f26270 */
[----:B------:R-:W-:Y:S01]  /*14d0*/  ISETP.GE.AND P4, PT, R23, R130, PT ;  /* 0x000000821700720c */ /* 0x000fe20003f86270 */
        /* <DEDUP_REMOVED lines=51> */
[----:B------:R-:W4:Y:S04]  /*1810*/  @!P5 LDG.E.U16 R16, desc[UR14][R2.64+0x100] ;  /* 0x0001000e0210d981 */ /* 0x000f28000c1e1500 */
[----:B------:R-:W4:Y:S04]  /*1820*/  @!P1 LDG.E.U16 R15, desc[UR14][R2.64+0x140] ;  /* 0x0001400e020f9981 */ /* 0x000f28000c1e1500 */
[----:B------:R-:W4:Y:S01]  /*1830*/  @!P4 LDG.E.U16 R80, desc[UR14][R2.64+0x180] ;  /* 0x0001800e0250c981 */ /* 0x000f22000c1e1500 */
[-C--:B------:R-:W-:Y:S02]  /*1840*/  ISETP.GE.AND P5, PT, R28, R130.reuse, PT ;  /* 0x000000821c00720c */ /* 0x080fe40003fa6270 */
[-C--:B------:R-:W-:Y:S01]  /*1850*/  ISETP.GE.AND P1, PT, R29, R130.reuse, PT ;  /* 0x000000821d00720c */ /* 0x080fe20003f26270 */
[----:B------:R-:W4:Y:S01]  /*1860*/  @!P0 LDG.E.U16 R17, desc[UR14][R2.64+0x1c0] ;  /* 0x0001c00e02118981 */ /* 0x000f22000c1e1500 */
[----:B------:R-:W-:-:S03]  /*1870*/  ISETP.GE.AND P0, PT, R99, R130, PT ;  /* 0x000000826300720c */ /* 0x000fc60003f06270 */
[----:B------:R-:W4:Y:S04]  /*1880*/  @!P3 LDG.E.U16 R82, desc[UR14][R2.64+0x200] ;  /* 0x0002000e0252b981 */ /* 0x000f28000c1e1500 */
[----:B------:R-:W4:Y:S04]  /*1890*/  @!P2 LDG.E.U16 R105, desc[UR14][R2.64+0x240] ;  /* 0x0002400e0269a981 */ /* 0x000f28000c1e1500 */
[----:B------:R-:W4:Y:S01]  /*18a0*/  @!P6 LDG.E.U16 R98, desc[UR14][R2.64+0x280] ;  /* 0x0002800e0262e981 */ /* 0x000f22000c1e1500 */
[----:B------:R-:W-:-:S03]  /*18b0*/  ISETP.GE.AND P2, PT, R101, R130, PT ;  /* 0x000000826500720c */ /* 0x000fc60003f46270 */
[----:B------:R-:W4:Y:S04]  /*18c0*/  @!P5 LDG.E.U16 R107, desc[UR14][R2.64+0x2c0] ;  /* 0x0002c00e026bd981 */ /* 0x000f28000c1e1500 */
[----:B------:R-:W4:Y:S04]  /*18d0*/  @!P1 LDG.E.U16 R100, desc[UR14][R2.64+0x300] ;  /* 0x0003000e02649981 */ /* 0x000f28000c1e1500 */
[----:B------:R-:W4:Y:S01]  /*18e0*/  @!P0 LDG.E.U16 R109, desc[UR14][R2.64+0x340] ;  /* 0x0003400e026d8981 */ /* 0x000f22000c1e1500 */
[----:B------:R-:W-:-:S03]  /*18f0*/  ISETP.GE.AND P0, PT, R103, R130, PT ;  /* 0x000000826700720c */ /* 0x000fc60003f06270 */
[----:B------:R-:W4:Y:S10]  /*1900*/  @!P2 LDG.E.U16 R102, desc[UR14][R2.64+0x380] ;  /* 0x0003800e0266a981 */ /* 0x000f34000c1e1500 */
[----:B------:R0:W4:Y:S01]  /*1910*/  @!P0 LDG.E.U16 R111, desc[UR14][R2.64+0x3c0] ;  /* 0x0003c00e026f8981 */ /* 0x000122000c1e1500 */
[----:B------:R-:W-:Y:S01]  /*1920*/  ISETP.GE.AND P0, PT, R66, R130, PT ;  /* 0x000000824200720c */ /* 0x000fe20003f06270 */
[----:B------:R-:W-:-:S02]  /*1930*/  IMAD R113, R113, UR16, R104 ;  /* 0x0000001071717c24 */ /* 0x000fc4000f8e0268 */
[----:B0-----:R-:W-:-:S05]  /*1940*/  IMAD.WIDE.U32 R2, R112, UR16, RZ ;  /* 0x0000001070027c25 */ /* 0x001fca000f8e00ff */
[----:B------:R-:W-:Y:S02]  /*1950*/  IADD3 R3, R3, R113, RZ ;  /* 0x0000007103037210 */ /* 0x000fe40007ffe0ff */
[-C--:B------:R-:W-:Y:S02]  /*1960*/  ISETP.GE.AND P4, PT, R23, R130.reuse, PT ;  /* 0x000000821700720c */ /* 0x080fe40003f86270 */
[-C--:B------:R-:W-:Y:S02]  /*1970*/  ISETP.GE.AND P5, PT, R21, R130.reuse, PT ;  /* 0x000000821500720c */ /* 0x080fe40003fa6270 */
[----:B------:R-:W-:Y:S02]  /*1980*/  ISETP.GE.AND P6, PT, R22, R130, PT ;  /* 0x000000821600720c */ /* 0x000fe40003fc6270 */
[----:B------:R-:W-:Y:S02]  /*1990*/  PRMT R114, RZ, 0x7610, R114 ;  /* 0x00007610ff727816 */ /* 0x000fe40000000072 */
[----:B------:R-:W-:-:S02]  /*19a0*/  PRMT R118, RZ, 0x7610, R118 ;  /* 0x00007610ff767816 */ /* 0x000fc40000000076 */
[----:B------:R-:W-:Y:S02]  /*19b0*/  PRMT R120, RZ, 0x7610, R120 ;  /* 0x00007610ff787816 */ /* 0x000fe40000000078 */
[----:B------:R-:W-:Y:S01]  /*19c0*/  PRMT R127, RZ, 0x7610, R127 ;  /* 0x00007610ff7f7816 */ /* 0x000fe2000000007f */
[----:B--2---:R-:W-:Y:S04]  /*19d0*/  STS.U16 [R61], R4 ;  /* 0x000000043d007388 */ /* 0x004fe80000000400 */
[----:B---3--:R-:W-:Y:S04]  /*19e0*/  STS.U16 [R60+0x40], R5 ;  /* 0x000040053c007388 */ /* 0x008fe80000000400 */
[----:B----4-:R-:W-:Y:S04]  /*19f0*/  STS.U16 [R59+0x80], R14 ;  /* 0x0000800e3b007388 */ /* 0x010fe80000000400 */
[----:B------:R0:W-:Y:S04]  /*1a00*/  STS.U16 [R58+0xc0], R7 ;  /* 0x0000c0073a007388 */ /* 0x0001e80000000400 */
[----:B------:R-:W-:Y:S04]  /*1a10*/  STS.U16 [R57+0x100], R16 ;  /* 0x0001001039007388 */ /* 0x000fe80000000400 */
[----:B------:R-:W-:Y:S01]  /*1a20*/  STS.U16 [R56+0x140], R15 ;  /* 0x0001400f38007388 */ /* 0x000fe20000000400 */
[----:B0-----:R-:W-:-:S03]  /*1a30*/  SHF.R.S32.HI R7, RZ, 0x1f, R6 ;  /* 0x0000001fff077819 */ /* 0x001fc60000011406 */
[----:B------:R0:W-:Y:S01]  /*1a40*/  STS.U16 [R55+0x180], R80 ;  /* 0x0001805037007388 */ /* 0x0001e20000000400 */
[----:B------:R-:W-:-:S03]  /*1a50*/  IMAD.WIDE.U32 R4, R81, UR4, R2 ;  /* 0x0000000451047c25 */ /* 0x000fc6000f8e0002 */
[----:B------:R-:W-:Y:S01]  /*1a60*/  STS.U16 [R54+0x1c0], R17 ;  /* 0x0001c01136007388 */ /* 0x000fe20000000400 */
[----:B0-----:R-:W-:Y:S01]  /*1a70*/  IADD3 R80, R64, -R115, RZ ;  /* 0x8000007340507210 */ /* 0x001fe20007ffe0ff */
[----:B------:R-:W-:Y:S02]  /*1a80*/  IMAD R14, R78, UR4, RZ ;  /* 0x000000044e0e7c24 */ /* 0x000fe4000f8e02ff */
[----:B------:R0:W-:Y:S01]  /*1a90*/  STS.U16 [R53+0x200], R82 ;  /* 0x0002005235007388 */ /* 0x0001e20000000400 */
[----:B------:R-:W-:-:S04]  /*1aa0*/  @!P0 IMAD.WIDE.U32 R2, R112, UR16, R6 ;  /* 0x0000001070028c25 */ /* 0x000fc8000f8e0006 */
[----:B------:R-:W-:Y:S01]  /*1ab0*/  IMAD R80, R80, -0x200, RZ ;  /* 0xfffffe0050507824 */ /* 0x000fe200078e02ff */
[----:B------:R-:W-:Y:S01]  /*1ac0*/  STS.U16 [R52+0x240], R105 ;  /* 0x0002406934007388 */ /* 0x000fe20000000400 */
[----:B------:R-:W-:Y:S01]  /*1ad0*/  IMAD R115, R81, UR5, R14 ;  /* 0x0000000551737c24 */ /* 0x000fe2000f8e020e */
[----:B------:R-:W-:Y:S02]  /*1ae0*/  @!P0 IADD3 R3, R113, R3, RZ ;  /* 0x0000000371038210 */ /* 0x000fe40007ffe0ff */
[----:B------:R1:W-:Y:S01]  /*1af0*/  STS.U16 [R51+0x280], R98 ;  /* 0x0002806233007388 */ /* 0x0003e20000000400 */
[----:B0-----:R-:W-:Y:S01]  /*1b00*/  SHF.R.S32.HI R82, RZ, 0x1f, R80 ;  /* 0x0000001fff527819 */ /* 0x001fe20000011450 */
[----:B------:R-:W-:Y:S01]  /*1b10*/  @!P0 IMAD.MOV.U32 R17, RZ, RZ, R7 ;  /* 0x000000ffff118224 */ /* 0x000fe200078e0007 */
[----:B------:R-:W-:Y:S02]  /*1b20*/  @!P0 MOV R16, R6 ;  /* 0x0000000600108202 */ /* 0x000fe40000000f00 */
[----:B-1----:R-:W-:Y:S01]  /*1b30*/  IADD3 R98, P1, R80, R4, RZ ;  /* 0x0000000450627210 */ /* 0x002fe20007f3e0ff */
[----:B------:R-:W-:-:S03]  /*1b40*/  IMAD R4, R116, UR17, RZ ;  /* 0x0000001174047c24 */ /* 0x000fc6000f8e02ff */
[----:B------:R-:W-:Y:S01]  /*1b50*/  IADD3.X R105, R82, R115, R5, P1, !PT ;  /* 0x0000007352697210 */ /* 0x000fe20000ffe405 */
[----:B------:R-:W-:Y:S02]  /*1b60*/  IMAD R113, R117, UR16, R4 ;  /* 0x0000001075717c24 */ /* 0x000fe4000f8e0204 */
[----:B------:R-:W-:Y:S01]  /*1b70*/  @!P0 IMAD.WIDE.U32 R4, R81, UR4, R2 ;  /* 0x0000000451048c25 */ /* 0x000fe2000f8e0002 */
[----:B------:R-:W-:Y:S01]  /*1b80*/  LEA R3, P1, R66, UR6, 0x1 ;  /* 0x0000000642037c11 */ /* 0x000fe2000f8208ff */
[----:B------:R-:W-:Y:S01]  /*1b90*/  STS.U16 [R50+0x2c0], R107 ;  /* 0x0002c06b32007388 */ /* 0x000fe20000000400 */
[----:B------:R-:W-:Y:S01]  /*1ba0*/  ULDC.64 UR4, c[0x0][0x2b8] ;  /* 0x0000ae0000047ab9 */ /* 0x000fe20000000a00 */
[----:B------:R-:W-:Y:S01]  /*1bb0*/  @!P0 IMAD.WIDE.U32 R16, R116, UR16, R16 ;  /* 0x0000001074108c25 */ /* 0x000fe2000f8e0010 */
[----:B------:R-:W-:Y:S01]  /*1bc0*/  LEA R2, P2, R98, R3, 0x1 ;  /* 0x0000000362027211 */ /* 0x000fe200078408ff */
[----:B------:R0:W-:Y:S02]  /*1bd0*/  STS.U16 [R49+0x300], R100 ;  /* 0x0003006431007388 */ /* 0x0001e40000000400 */
[----:B------:R-:W-:Y:S01]  /*1be0*/  IMAD.WIDE.U32 R14, R116, UR16, RZ ;  /* 0x00000010740e7c25 */ /* 0x000fe2000f8e00ff */
[----:B------:R-:W-:-:S04]  /*1bf0*/  @!P0 IADD3 R17, R113, R17, RZ ;  /* 0x0000001171118210 */ /* 0x000fc80007ffe0ff */
[----:B------:R-:W-:Y:S02]  /*1c00*/  IADD3 R15, R15, R113, RZ ;  /* 0x000000710f0f7210 */ /* 0x000fe40007ffe0ff */
[C---:B0-----:R-:W-:Y:S02]  /*1c10*/  LEA.HI.X R100, R66.reuse, UR7, R65, 0x1, P1 ;  /* 0x0000000742647c11 */ /* 0x041fe400088f0c41 */
[----:B------:R-:W-:Y:S02]  /*1c20*/  @!P0 IADD3 R107, P1, R66, R4, RZ ;  /* 0x00000004426b8210 */ /* 0x000fe40007f3e0ff */
[----:B------:R-:W-:Y:S01]  /*1c30*/  LEA.HI.X R3, R98, R100, R105, 0x1, P2 ;  /* 0x0000006462037211 */ /* 0x000fe200010f0c69 */
[----:B------:R-:W-:Y:S01]  /*1c40*/  IMAD R100, R78, UR4, RZ ;  /* 0x000000044e647c24 */ /* 0x000fe2000f8e02ff */
[----:B------:R-:W-:Y:S01]  /*1c50*/  @!P0 IADD3.X R98, R65, R5, R115, P1, !PT ;  /* 0x0000000541628210 */ /* 0x000fe20000ffe473 */
[----:B------:R-:W-:Y:S01]  /*1c60*/  @!P0 IMAD.WIDE.U32 R4, R81, UR4, R16 ;  /* 0x0000000451048c25 */ /* 0x000fe2000f8e0010 */
[----:B------:R-:W-:Y:S01]  /*1c70*/  @!P0 LEA R104, P1, R107, UR6, 0x1 ;  /* 0x000000066b688c11 */ /* 0x000fe2000f8208ff */
[----:B------:R0:W-:Y:S02]  /*1c80*/  STS.U16 [R48+0x340], R109 ;  /* 0x0003406d30007388 */ /* 0x0001e40000000400 */
[----:B------:R-:W-:Y:S01]  /*1c90*/  IMAD.WIDE.U32 R14, R81, UR4, R14 ;  /* 0x00000004510e7c25 */ /* 0x000fe2000f8e000e */
[----:B------:R-:W-:Y:S01]  /*1ca0*/  @!P0 LEA.HI.X R105, R107, UR7, R98, 0x1, P1 ;  /* 0x000000076b698c11 */ /* 0x000fe200088f0c62 */
[----:B------:R1:W-:Y:S01]  /*1cb0*/  STS.U16 [R47+0x380], R102 ;  /* 0x000380662f007388 */ /* 0x0003e20000000400 */
[----:B------:R-:W-:Y:S01]  /*1cc0*/  @!P0 IADD3 R106, P2, R66, R4, RZ ;  /* 0x00000004426a8210 */ /* 0x000fe20007f5e0ff */
[----:B0-----:R-:W-:Y:S01]  /*1cd0*/  IMAD R109, R81, UR5, R100 ;  /* 0x00000005516d7c24 */ /* 0x001fe2000f8e0264 */
[----:B------:R-:W-:-:S02]  /*1ce0*/  ULDC.64 UR4, c[0x0][0x308] ;  /* 0x0000c20000047ab9 */ /* 0x000fc40000000a00 */
[----:B------:R-:W-:Y:S02]  /*1cf0*/  LEA R17, P1, R66, UR4, 0x1 ;  /* 0x0000000442117c11 */ /* 0x000fe4000f8208ff */
[----:B-1----:R-:W-:Y:S01]  /*1d00*/  IADD3 R102, P3, R80, R14, RZ ;  /* 0x0000000e50667210 */ /* 0x002fe20007f7e0ff */
[----:B------:R0:W-:Y:S01]  /*1d10*/  STS.U16 [R46+0x3c0], R111 ;  /* 0x0003c06f2e007388 */ /* 0x0001e20000000400 */
[----:B------:R-:W-:Y:S01]  /*1d20*/  @!P0 IADD3.X R107, R65, R5, R109, P2, !PT ;  /* 0x00000005416b8210 */ /* 0x000fe200017fe46d */
[----:B------:R-:W-:Y:S01]  /*1d30*/  NOP ;  /* 0x0000000000007918 */ /* 0x000fe20000000000 */
[----:B------:R-:W-:Y:S01]  /*1d40*/  LEA R4, P2, R102, R17, 0x1 ;  /* 0x0000001166047211 */ /* 0x000fe200078408ff */
        /* <DEDUP_REMOVED lines=17> */
[----:B------:R-:W-:-:S02]  /*1e60*/  IADD3.X R15, R82, R109, R15, P3, !PT ;  /* 0x0000006d520f7210 */ /* 0x000fc40001ffe40f */
[----:B------:R-:W-:Y:S02]  /*1e70*/  LEA.HI.X R5, R66, UR5, R65, 0x1, P1 ;  /* 0x0000000542057c11 */ /* 0x000fe400088f0c41 */
[----:B------:R-:W-:Y:S02]  /*1e80*/  @!P0 LEA R14, P1, R106, UR4, 0x1 ;  /* 0x000000046a0e8c11 */ /* 0x000fe4000f8208ff */
[----:B------:R-:W-:Y:S02]  /*1e90*/  LEA.HI.X R5, R102, R5, R15, 0x1, P2 ;  /* 0x0000000566057211 */ /* 0x000fe400010f0c0f */
[--C-:B------:R-:W-:Y:S02]  /*1ea0*/  @!P0 LEA.HI.X R15, R106, UR5, R107.reuse, 0x1, P1 ;  /* 0x000000056a0f8c11 */ /* 0x100fe400088f0c6b */
[----:B------:R-:W-:Y:S02]  /*1eb0*/  ISETP.GE.AND P1, PT, R18, R130, PT ;  /* 0x000000821200720c */ /* 0x000fe40003f26270 */
[----:B------:R-:W-:-:S02]  /*1ec0*/  PRMT R107, RZ, 0x7610, R107 ;  /* 0x00007610ff6b7816 */ /* 0x000fc4000000006b */
[----:B------:R-:W-:-:S09]  /*1ed0*/  PRMT R113, RZ, 0x7610, R113 ;  /* 0x00007610ff717816 */ /* 0x000fd20000000071 */
[----:B------:R-:W2:Y:S01]  /*1ee0*/  @!P1 LDG.E.U16 R107, desc[UR14][R2.64+-0x3c0] ;  /* 0xfffc400e026b9981 */ /* 0x000ea2000c1e1500 */
[-C--:B------:R-:W-:Y:S02]  /*1ef0*/  ISETP.GE.AND P1, PT, R24, R130.reuse, PT ;  /* 0x000000821800720c */ /* 0x080fe40003f26270 */
[----:B------:R-:W-:Y:S01]  /*1f00*/  PRMT R116, RZ, 0x7610, R116 ;  /* 0x00007610ff747816 */ /* 0x000fe20000000074 */
[----:B------:R-:W3:Y:S10]  /*1f10*/  @!P4 LDG.E.U16 R114, desc[UR14][R2.64+-0x280] ;  /* 0xfffd800e0272c981 */ /* 0x000ef4000c1e1500 */
[----:B------:R-:W4:Y:S01]  /*1f20*/  @!P1 LDG.E.U16 R113, desc[UR14][R2.64+-0x240] ;  /* 0xfffdc00e02719981 */ /* 0x000f22000c1e1500 */
[----:B------:R-:W-:-:S02]  /*1f30*/  ISETP.GE.AND P1, PT, R25, R130, PT ;  /* 0x000000821900720c */ /* 0x000fc40003f26270 */
[----:B------:R-:W-:Y:S02]  /*1f40*/  PRMT R98, RZ, 0x7610, R98 ;  /* 0x00007610ff627816 */ /* 0x000fe40000000062 */
[-C--:B------:R-:W-:Y:S02]  /*1f50*/  ISETP.GE.AND P2, PT, R19, R130.reuse, PT ;  /* 0x000000821300720c */ /* 0x080fe40003f46270 */
[-C--:B------:R-:W-:Y:S02]  /*1f60*/  ISETP.GE.AND P3, PT, R20, R130.reuse, PT ;  /* 0x000000821400720c */ /* 0x080fe40003f66270 */
[----:B------:R1:W2:Y:S05]  /*1f70*/  @!P0 LDG.E.U16 R98, desc[UR14][R104.64] ;  /* 0x0000000e68628981 */ /* 0x0002aa000c1e1500 */
[----:B------:R-:W4:Y:S01]  /*1f80*/  @!P1 LDG.E.U16 R116, desc[UR14][R2.64+-0x200] ;  /* 0xfffe000e02749981 */ /* 0x000f22000c1e1500 */
[----:B------:R-:W-:-:S02]  /*1f90*/  ISETP.GE.AND P1, PT, R26, R130, PT ;  /* 0x000000821a00720c */ /* 0x000fc40003f26270 */
[----:B------:R-:W-:Y:S02]  /*1fa0*/  PRMT R102, RZ, 0x7610, R102 ;  /* 0x00007610ff667816 */ /* 0x000fe40000000066 */
[----:B-1----:R-:W-:Y:S02]  /*1fb0*/  PRMT R105, RZ, 0x7610, R105 ;  /* 0x00007610ff697816 */ /* 0x002fe40000000069 */
[----:B------:R-:W-:Y:S02]  /*1fc0*/  PRMT R109, RZ, 0x7610, R109 ;  /* 0x00007610ff6d7816 */ /* 0x000fe4000000006d */
[----:B------:R-:W-:Y:S01]  /*1fd0*/  PRMT R106, RZ, 0x7610, R106 ;  /* 0x00007610ff6a7816 */ /* 0x000fe2000000006a */
[----:B------:R-:W3:Y:S01]  /*1fe0*/  @!P2 LDG.E.U16 R102, desc[UR14][R2.64+-0x380] ;  /* 0xfffc800e0266a981 */ /* 0x000ee2000c1e1500 */
[----:B0-----:R-:W-:-:S03]  /*1ff0*/  PRMT R111, RZ, 0x7610, R111 ;  /* 0x00007610ff6f7816 */ /* 0x001fc6000000006f */
[----:B------:R-:W4:Y:S01]  /*2000*/  @!P1 LDG.E.U16 R105, desc[UR14][R2.64+-0x1c0] ;  /* 0xfffe400e02699981 */ /* 0x000f22000c1e1500 */
[-C--:B------:R-:W-:Y:S02]  /*2010*/  ISETP.GE.AND P1, PT, R27, R130.reuse, PT ;  /* 0x000000821b00720c */ /* 0x080fe40003f26270 */
[-C--:B------:R-:W-:Y:S01]  /*2020*/  ISETP.GE.AND P2, PT, R28, R130.reuse, PT ;  /* 0x000000821c00720c */ /* 0x080fe20003f46270 */
[----:B------:R-:W4:Y:S01]  /*2030*/  @!P3 LDG.E.U16 R109, desc[UR14][R2.64+-0x340] ;  /* 0xfffcc00e026db981 */ /* 0x000f22000c1e1500 */
[-C--:B------:R-:W-:Y:S02]  /*2040*/  ISETP.GE.AND P3, PT, R29, R130.reuse, PT ;  /* 0x000000821d00720c */ /* 0x080fe40003f66270 */
[-C--:B------:R-:W-:Y:S01]  /*2050*/  ISETP.GE.AND P4, PT, R99, R130.reuse, PT ;  /* 0x000000826300720c */ /* 0x080fe20003f86270 */
[----:B------:R-:W4:Y:S01]  /*2060*/  @!P5 LDG.E.U16 R106, desc[UR14][R2.64+-0x300] ;  /* 0xfffd000e026ad981 */ /* 0x000f22000c1e1500 */
[----:B------:R-:W-:-:S03]  /*2070*/  ISETP.GE.AND P5, PT, R101, R130, PT ;  /* 0x000000826500720c */ /* 0x000fc60003fa6270 */
[----:B------:R-:W4:Y:S01]  /*2080*/  @!P6 LDG.E.U16 R111, desc[UR14][R2.64+-0x2c0] ;  /* 0xfffd400e026fe981 */ /* 0x000f22000c1e1500 */
[----:B------:R-:W-:Y:S02]  /*2090*/  ISETP.GE.AND P6, PT, R103, R130, PT ;  /* 0x000000826700720c */ /* 0x000fe40003fc6270 */
        /* <DEDUP_REMOVED lines=21> */
[----:B---3--:R-:W-:Y:S04]  /*21f0*/  STS.U16 [R59+0x80], R102 ;  /* 0x000080663b007388 */ /* 0x008fe80000000400 */
        /* <DEDUP_REMOVED lines=14> */
[----:B------:R-:W2:Y:S04]  /*22e0*/  LDS.U16 R102, [R45] ;  /* 0x000000002d667984 */ /* 0x000ea80000000400 */
[----:B------:R-:W-:Y:S04]  /*22f0*/  LDS.U16 R98, [R45+0x2] ;  /* 0x000002002d627984 */ /* 0x000fe80000000400 */
[----:B------:R-:W-:Y:S04]  /*2300*/  LDS.U16 R2, [R45+0x4] ;  /* 0x000004002d027984 */ /* 0x000fe80000000400 */
        /* <DEDUP_REMOVED lines=11> */
[----:B------:R-:W4:Y:S04]  /*23c0*/  LDS.U16 R131, [R45+0x1c] ;  /* 0x00001c002d837984 */ /* 0x000f280000000400 */
[----:B------:R-:W4:Y:S01]  /*23d0*/  LDS.U16 R132, [R45+0x1e] ;  /* 0x00001e002d847984 */ /* 0x000f220000000400 */
[----:B------:R-:W-:Y:S01]  /*23e0*/  BAR.SYNC.DEFER_BLOCKING 0x0 ;  /* 0x0000000000007b1d */ /* 0x000fe20000010000 */
[----:B0-----:R-:W-:-:S05]  /*23f0*/  PRMT R105, RZ, 0x7610, R105 ;  /* 0x00007610ff697816 */ /* 0x001fca0000000069 */
[----:B------:R0:W4:Y:S01]  /*2400*/  @!P0 LDG.E.U16 R142, desc[UR14][R14.64] ;  /* 0x0000000e0e8e8981 */ /* 0x000122000c1e1500 */
[----:B------:R-:W-:-:S03]  /*2410*/  ISETP.GE.AND P0, PT, R19, R130, PT ;  /* 0x000000821300720c */ /* 0x000fc60003f06270 */
[----:B------:R-:W4:Y:S01]  /*2420*/  @!P1 LDG.E.U16 R105, desc[UR14][R4.64+-0x3c0] ;  /* 0xfffc400e04699981 */ /* 0x000f22000c1e1500 */
[-C--:B------:R-:W-:Y:S02]  /*2430*/  ISETP.GE.AND P1, PT, R20, R130.reuse, PT ;  /* 0x000000821400720c */ /* 0x080fe40003f26270 */
[----:B------:R-:W-:Y:S01]  /*2440*/  PRMT R107, RZ, 0x7610, R107 ;  /* 0x00007610ff6b7816 */ /* 0x000fe2000000006b */
[----:B------:R-:W4:Y:S01]  /*2450*/  @!P3 LDG.E.U16 R152, desc[UR14][R4.64+-0x100] ;  /* 0xffff000e0498b981 */ /* 0x000f22000c1e1500 */
[----:B------:R-:W-:Y:S02]  /*2460*/  PRMT R109, RZ, 0x7610, R109 ;  /* 0x00007610ff6d7816 */ /* 0x000fe4000000006d */
[----:B------:R-:W-:Y:S01]  /*2470*/  PRMT R111, RZ, 0x7610, R111 ;  /* 0x00007610ff6f7816 */ /* 0x000fe2000000006f */
[----:B------:R-:W4:Y:S04]  /*2480*/  @!P5 LDG.E.U16 R154, desc[UR14][R4.64+-0x80] ;  /* 0xffff800e049ad981 */ /* 0x000f28000c1e1500 */
[----:B------:R-:W4:Y:S01]  /*2490*/  @!P0 LDG.E.U16 R144, desc[UR14][R4.64+-0x380] ;  /* 0xfffc800e04908981 */ /* 0x000f22000c1e1500 */
[----:B------:R-:W-:-:S03]  /*24a0*/  ISETP.GE.AND P0, PT, R21, R130, PT ;  /* 0x000000821500720c */ /* 0x000fc60003f06270 */
[----:B------:R-:W4:Y:S01]  /*24b0*/  @!P1 LDG.E.U16 R107, desc[UR14][R4.64+-0x340] ;  /* 0xfffcc00e046b9981 */ /* 0x000f22000c1e1500 */
[-C--:B------:R-:W-:Y:S02]  /*24c0*/  ISETP.GE.AND P1, PT, R22, R130.reuse, PT ;  /* 0x000000821600720c */ /* 0x080fe40003f26270 */
[----:B------:R-:W-:Y:S01]  /*24d0*/  PRMT R113, RZ, 0x7610, R113 ;  /* 0x00007610ff717816 */ /* 0x000fe20000000071 */
[----:B------:R-:W4:Y:S01]  /*24e0*/  @!P6 LDG.E.U16 R143, desc[UR14][R4.64+-0x40] ;  /* 0xffffc00e048fe981 */ /* 0x000f22000c1e1500 */
[----:B0-----:R-:W-:Y:S02]  /*24f0*/  PRMT R14, RZ, 0x7610, R14 ;  /* 0x00007610ff0e7816 */ /* 0x001fe4000000000e */
[----:B------:R-:W-:Y:S02]  /*2500*/  PRMT R15, RZ, 0x7610, R15 ;  /* 0x00007610ff0f7816 */ /* 0x000fe4000000000f */
[----:B-1----:R-:W-:Y:S01]  /*2510*/  PRMT R115, RZ, 0x7610, R115 ;  /* 0x00007610ff737816 */ /* 0x002fe20000000073 */
        /* <DEDUP_REMOVED lines=9> */
[----:B------:R-:W-:-:S09]  /*25b0*/  ISETP.NE.AND P1, PT, R135, RZ, PT ;  /* 0x000000ff8700720c */ /* 0x000fd20003f25270 */
[----:B------:R-:W4:Y:S01]  /*25c0*/  @!P0 LDG.E.U16 R148, desc[UR14][R4.64+-0x200] ;  /* 0xfffe000e04948981 */ /* 0x000f22000c1e1500 */
[----:B------:R-:W-:-:S03]  /*25d0*/  ISETP.GE.AND P0, PT, R26, R130, PT ;  /* 0x000000821a00720c */ /* 0x000fc60003f06270 */
[----:B------:R-:W4:Y:S10]  /*25e0*/  @!P1 LDG.E.U16 R150, desc[UR14][R4.64+-0x180] ;  /* 0xfffe800e04969981 */ /* 0x000f34000c1e1500 */
[----:B------:R0:W4:Y:S01]  /*25f0*/  @!P0 LDG.E.U16 R111, desc[UR14][R4.64+-0x1c0] ;  /* 0xfffe400e046f8981 */ /* 0x000122000c1e1500 */
[----:B--2---:R-:W-:-:S05]  /*2600*/  SHF.L.U32 R102, R102, 0x10, RZ ;  /* 0x0000001066667819 */ /* 0x004fca00000006ff */
[----:B------:R-:W-:-:S04]  /*2610*/  FMUL.FTZ R3, R102, -1.4426950216293334961 ;  /* 0xbfb8aa3b66037820 */ /* 0x000fc80000410000 */
[----:B------:R-:W1:Y:S01]  /*2620*/  MUFU.EX2 R135, R3 ;  /* 0x0000000300877308 */ /* 0x000e620000000800 */
[----:B---3--:R-:W-:Y:S02]  /*2630*/  SHF.L.U32 R114, R114, 0x10, RZ ;  /* 0x0000001072727819 */ /* 0x008fe400000006ff */
[----:B------:R-:W-:Y:S02]  /*2640*/  SHF.L.U32 R106, R106, 0x10, RZ ;  /* 0x000000106a6a7819 */ /* 0x000fe400000006ff */
[----:B------:R-:W-:Y:S01]  /*2650*/  SHF.L.U32 R98, R98, 0x10, RZ ;  /* 0x0000001062627819 */ /* 0x000fe200000006ff */
[----:B0-----:R-:W-:Y:S02]  /*2660*/  FMUL.FTZ R5, R114, -1.4426950216293334961 ;  /* 0xbfb8aa3b72057820 */ /* 0x001fe40000410000 */
[----:B------:R-:W-:Y:S01]  /*2670*/  FMUL.FTZ R4, R106, -1.4426950216293334961 ;  /* 0xbfb8aa3b6a047820 */ /* 0x000fe20000410000 */
[----:B------:R-:W-:Y:S02]  /*2680*/  IMAD.U32 R104, R2, 0x10000, RZ ;  /* 0x0001000002687824 */ /* 0x000fe400078e00ff */
[----:B------:R-:W-:Y:S01]  /*2690*/  FMUL.FTZ R2, R98, -1.4426950216293334961 ;  /* 0xbfb8aa3b62027820 */ /* 0x000fe20000410000 */
[----:B------:R-:W-:Y:S01]  /*26a0*/  MUFU.EX2 R145, R5 ;  /* 0x0000000500917308 */ /* 0x000fe20000000800 */
[----:B------:R-:W-:Y:S01]  /*26b0*/  FMUL.FTZ R139, R104, -1.4426950216293334961 ;  /* 0xbfb8aa3b688b7820 */ /* 0x000fe20000410000 */
[----:B-1----:R-:W-:-:S06]  /*26c0*/  FADD.FTZ R135, R135, 1 ;  /* 0x3f80000087877421 */ /* 0x002fcc0000010000 */
[----:B------:R-:W0:Y:S01]  /*26d0*/  MUFU.EX2 R4, R4 ;  /* 0x0000000400047308 */ /* 0x000e220000000800 */
[----:B----4-:R-:W-:-:S07]  /*26e0*/  IMAD.U32 R118, R118, 0x10000, RZ ;  /* 0x0001000076767824 */ /* 0x010fce00078e00ff */
[----:B------:R1:W2:Y:S01]  /*26f0*/  MUFU.EX2 R137, R2 ;  /* 0x0000000200897308 */ /* 0x0002a20000000800 */
[----:B------:R-:W-:Y:S01]  /*2700*/  SHF.L.U32 R116, R116, 0x10, RZ ;  /* 0x0000001074747819 */ /* 0x000fe200000006ff */
[----:B------:R-:W-:-:S06]  /*2710*/  FMUL.FTZ R141, R118, -1.4426950216293334961 ;  /* 0xbfb8aa3b768d7820 */ /* 0x000fcc0000410000 */
[----:B------:R-:W-:Y:S01]  /*2720*/  MUFU.RCP R135, R135 ;  /* 0x0000008700877308 */ /* 0x000fe20000001000 */
[----:B------:R-:W-:-:S07]  /*2730*/  SHF.L.U32 R127, R127, 0x10, RZ ;  /* 0x000000107f7f7819 */ /* 0x000fce00000006ff */
[----:B------:R-:W3:Y:S01]  /*2740*/  MUFU.EX2 R139, R139 ;  /* 0x0000008b008b7308 */ /* 0x000ee20000000800 */
[----:B------:R-:W-:Y:S01]  /*2750*/  SHF.L.U32 R117, R117, 0x10, RZ ;  /* 0x0000001075757819 */ /* 0x000fe200000006ff */
[----:B-1----:R-:W-:Y:S01]  /*2760*/  FMUL.FTZ R2, R116, -1.4426950216293334961 ;  /* 0xbfb8aa3b74027820 */ /* 0x002fe20000410000 */
[----:B0-----:R-:W-:Y:S01]  /*2770*/  FADD.FTZ R4, R4, 1 ;  /* 0x3f80000004047421 */ /* 0x001fe20000010000 */
[----:B------:R-:W-:-:S04]  /*2780*/  SHF.L.U32 R112, R112, 0x10, RZ ;  /* 0x0000001070707819 */ /* 0x000fc800000006ff */
[----:B------:R0:W-:Y:S01]  /*2790*/  MUFU.EX2 R151, R141 ;  /* 0x0000008d00977308 */ /* 0x0001e20000000800 */
[----:B--2---:R-:W-:Y:S01]  /*27a0*/  FADD.FTZ R137, R137, 1 ;  /* 0x3f80000089897421 */ /* 0x004fe20000010000 */
[----:B------:R-:W-:Y:S01]  /*27b0*/  FMUL.FTZ R3, R117, -1.4426950216293334961 ;  /* 0xbfb8aa3b75037820 */ /* 0x000fe20000410000 */
[----:B------:R-:W-:Y:S01]  /*27c0*/  SHF.L.U32 R120, R120, 0x10, RZ ;  /* 0x0000001078787819 */ /* 0x000fe200000006ff */
[----:B0-----:R-:W-:-:S04]  /*27d0*/  FMUL.FTZ R141, R127, -1.4426950216293334961 ;  /* 0xbfb8aa3b7f8d7820 */ /* 0x001fc80000410000 */
[----:B------:R-:W-:Y:S01]  /*27e0*/  MUFU.EX2 R147, R2 ;  /* 0x0000000200937308 */ /* 0x000fe20000000800 */
[----:B---3--:R-:W-:Y:S01]  /*27f0*/  FADD.FTZ R139, R139, 1 ;  /* 0x3f8000008b8b7421 */ /* 0x008fe20000010000 */
[----:B------:R-:W-:-:S06]  /*2800*/  FMUL.FTZ R153, R120, -1.4426950216293334961 ;  /* 0xbfb8aa3b78997820 */ /* 0x000fcc0000410000 */
[----:B------:R-:W-:Y:S08]  /*2810*/  MUFU.EX2 R160, R141 ;  /* 0x0000008d00a07308 */ /* 0x000ff00000000800 */
[----:B------:R-:W-:Y:S08]  /*2820*/  MUFU.RCP R141, R4 ;  /* 0x00000004008d7308 */ /* 0x000ff00000001000 */
[----:B------:R-:W0:Y:S08]  /*2830*/  MUFU.EX2 R149, R3 ;  /* 0x0000000300957308 */ /* 0x000e300000000800 */
[----:B------:R-:W-:Y:S08]  /*2840*/  MUFU.RCP R137, R137 ;  /* 0x0000008900897308 */ /* 0x000ff00000001000 */
[----:B------:R-:W-:Y:S01]  /*2850*/  MUFU.RCP R139, R139 ;  /* 0x0000008b008b7308 */ /* 0x000fe20000001000 */
[----:B------:R-:W-:Y:S01]  /*2860*/  IMAD.U32 R110, R110, 0x10000, RZ ;  /* 0x000100006e6e7824 */ /* 0x000fe200078e00ff */
[----:B------:R-:W-:-:S06]  /*2870*/  SHF.L.U32 R126, R126, 0x10, RZ ;  /* 0x000000107e7e7819 */ /* 0x000fcc00000006ff */
[----:B------:R-:W1:Y:S01]  /*2880*/  MUFU.EX2 R153, R153 ;  /* 0x0000009900997308 */ /* 0x000e620000000800 */
[----:B------:R-:W-:Y:S01]  /*2890*/  SHF.L.U32 R108, R108, 0x10, RZ ;  /* 0x000000106c6c7819 */ /* 0x000fe200000006ff */
[----:B------:R-:W-:Y:S01]  /*28a0*/  FMUL.FTZ R156, R126, -1.4426950216293334961 ;  /* 0xbfb8aa3b7e9c7820 */ /* 0x000fe20000410000 */
[----:B------:R-:W-:Y:S01]  /*28b0*/  IMAD.U32 R136, R136, 0x10000, RZ ;  /* 0x0001000088887824 */ /* 0x000fe200078e00ff */
[----:B------:R-:W-:Y:S01]  /*28c0*/  SHF.L.U32 R129, R129, 0x10, RZ ;  /* 0x0000001081817819 */ /* 0x000fe200000006ff */
[----:B------:R-:W-:Y:S01]  /*28d0*/  IMAD.U32 R128, R128, 0x10000, RZ ;  /* 0x0001000080807824 */ /* 0x000fe200078e00ff */
[----:B------:R-:W-:Y:S02]  /*28e0*/  SHF.L.U32 R138, R138, 0x10, RZ ;  /* 0x000000108a8a7819 */ /* 0x000fe400000006ff */
[----:B------:R-:W2:Y:S01]  /*28f0*/  MUFU.EX2 R156, R156 ;  /* 0x0000009c009c7308 */ /* 0x000ea20000000800 */
[----:B------:R-:W-:Y:S01]  /*2900*/  FMUL.FTZ R5, R129, -1.4426950216293334961 ;  /* 0xbfb8aa3b81057820 */ /* 0x000fe20000410000 */
[----:B------:R-:W-:Y:S01]  /*2910*/  FMUL.FTZ R157, R128, -1.4426950216293334961 ;  /* 0xbfb8aa3b809d7820 */ /* 0x000fe20000410000 */
[----:B------:R-:W-:Y:S01]  /*2920*/  SHF.L.U32 R140, R140, 0x10, RZ ;  /* 0x000000108c8c7819 */ /* 0x000fe200000006ff */
[----:B------:R-:W-:Y:S04]  /*2930*/  STS.U16 [R61], R142 ;  /* 0x0000008e3d007388 */ /* 0x000fe80000000400 */
        /* <DEDUP_REMOVED lines=17> */
[----:B------:R-:W2:Y:S04]  /*2a50*/  LDS.U16 R107, [R45+0x2] ;  /* 0x000002002d6b7984 */ /* 0x000ea80000000400 */
[----:B------:R-:W2:Y:S04]  /*2a60*/  LDS.U16 R109, [R45+0x4] ;  /* 0x000004002d6d7984 */ /* 0x000ea80000000400 */
[----:B------:R-:W2:Y:S04]  /*2a70*/  LDS.U16 R111, [R45+0x6] ;  /* 0x000006002d6f7984 */ /* 0x000ea80000000400 */
[----:B------:R-:W2:Y:S01]  /*2a80*/  LDS.U16 R113, [R45+0x8] ;  /* 0x000008002d717984 */ /* 0x000ea20000000400 */
[----:B---3--:R-:W-:-:S03]  /*2a90*/  FADD.FTZ R14, R145, 1 ;  /* 0x3f800000910e7421 */ /* 0x008fc60000010000 */
[----:B------:R-:W3:Y:S01]  /*2aa0*/  LDS.U16 R115, [R45+0xa] ;  /* 0x00000a002d737984 */ /* 0x000ee20000000400 */
[----:B----4-:R4:W3:Y:S01]  /*2ab0*/  MUFU.RCP R143, R14 ;  /* 0x0000000e008f7308 */ /* 0x0108e20000001000 */
[----:B------:R-:W-:Y:S01]  /*2ac0*/  FADD.FTZ R15, -R135, 1 ;  /* 0x3f800000870f7421 */ /* 0x000fe20000010100 */
[----:B0-----:R-:W-:Y:S01]  /*2ad0*/  FADD.FTZ R144, R149, 1 ;  /* 0x3f80000095907421 */ /* 0x001fe20000010000 */
[----:B-1----:R-:W-:Y:S01]  /*2ae0*/  FADD.FTZ R150, R153, 1 ;  /* 0x3f80000099967421 */ /* 0x002fe20000010000 */
[----:B------:R-:W-:Y:S01]  /*2af0*/  SHF.L.U32 R131, R131, 0x10, RZ ;  /* 0x0000001083837819 */ /* 0x000fe200000006ff */
[----:B------:R-:W-:Y:S04]  /*2b00*/  LDS.U16 R148, [R45+0x10] ;  /* 0x000010002d947984 */ /* 0x000fe80000000400 */
[----:B----4-:R-:W0:Y:S01]  /*2b10*/  LDS.U16 R14, [R45+0xc] ;  /* 0x00000c002d0e7984 */ /* 0x010e220000000400 */
[----:B------:R-:W-:Y:S01]  /*2b20*/  FFMA.FTZ R15, R102, R15, 1 ;  /* 0x3f800000660f7423 */ /* 0x000fe2000001000f */
[----:B------:R-:W-:Y:S01]  /*2b30*/  MUFU.EX2 R162, R157 ;  /* 0x0000009d00a27308 */ /* 0x000fe20000000800 */
[----:B------:R-:W-:Y:S01]  /*2b40*/  SHF.L.U32 R122, R122, 0x10, RZ ;  /* 0x000000107a7a7819 */ /* 0x000fe200000006ff */
[----:B--2---:R-:W-:Y:S01]  /*2b50*/  FADD.FTZ R156, R156, 1 ;  /* 0x3f8000009c9c7421 */ /* 0x004fe20000010000 */
[----:B------:R-:W-:Y:S01]  /*2b60*/  LDS.U16 R154, [R45+0x16] ;  /* 0x000016002d9a7984 */ /* 0x000fe20000000400 */
[----:B------:R-:W-:-:S03]  /*2b70*/  SHF.L.U32 R132, R132, 0x10, RZ ;  /* 0x0000001084847819 */ /* 0x000fc600000006ff */
[----:B------:R-:W-:Y:S01]  /*2b80*/  LDS.U16 R167, [R45+0x1e] ;  /* 0x00001e002da77984 */ /* 0x000fe20000000400 */
[----:B------:R-:W-:-:S05]  /*2b90*/  SHF.L.U32 R105, R105, 0x10, RZ ;  /* 0x0000001069697819 */ /* 0x000fca00000006ff */
[----:B------:R-:W-:-:S04]  /*2ba0*/  FMUL.FTZ R4, R112, R105 ;  /* 0x0000006970047220 */ /* 0x000fc80000410000 */
[----:B------:R-:W-:-:S04]  /*2bb0*/  FMUL.FTZ R4, R135, R4 ;  /* 0x0000000487047220 */ /* 0x000fc80000410000 */
[----:B------:R-:W-:Y:S02]  /*2bc0*/  FMUL.FTZ R158, R4, R15 ;  /* 0x0000000f049e7220 */ /* 0x000fe40000410000 */
[----:B------:R-:W1:Y:S01]  /*2bd0*/  LDS.U16 R15, [R45+0xe] ;  /* 0x00000e002d0f7984 */ /* 0x000e620000000400 */
[----:B------:R-:W-:Y:S01]  /*2be0*/  FADD.FTZ R145, R147, 1 ;  /* 0x3f80000093917421 */ /* 0x000fe20000010000 */
[----:B------:R-:W-:Y:S01]  /*2bf0*/  SHF.L.U32 R107, R107, 0x10, RZ ;  /* 0x000000106b6b7819 */ /* 0x000fe200000006ff */
[----:B------:R-:W-:Y:S01]  /*2c00*/  FADD.FTZ R147, -R137, 1 ;  /* 0x3f80000089937421 */ /* 0x000fe20000010100 */
[----:B------:R-:W-:-:S03]  /*2c10*/  SHF.L.U32 R109, R109, 0x10, RZ ;  /* 0x000000106d6d7819 */ /* 0x000fc600000006ff */
[----:B------:R-:W-:Y:S01]  /*2c20*/  FMUL.FTZ R142, R110, R107 ;  /* 0x0000006b6e8e7220 */ /* 0x000fe20000410000 */
[----:B------:R-:W2:Y:S01]  /*2c30*/  MUFU.RCP R145, R145 ;  /* 0x0000009100917308 */ /* 0x000ea20000001000 */
[----:B------:R-:W-:Y:S01]  /*2c40*/  FADD.FTZ R149, R151, 1 ;  /* 0x3f80000097957421 */ /* 0x000fe20000010000 */
[----:B------:R-:W-:Y:S01]  /*2c50*/  FFMA.FTZ R147, R98, R147, 1 ;  /* 0x3f80000062937423 */ /* 0x000fe20000010093 */
[----:B------:R-:W-:Y:S01]  /*2c60*/  FMUL.FTZ R142, R137, R142 ;  /* 0x0000008e898e7220 */ /* 0x000fe20000410000 */
[----:B------:R-:W-:Y:S01]  /*2c70*/  SHF.L.U32 R111, R111, 0x10, RZ ;  /* 0x000000106f6f7819 */ /* 0x000fe200000006ff */
[C---:B------:R-:W-:Y:S01]  /*2c80*/  FADD.FTZ R151, -R139.reuse, 1 ;  /* 0x3f8000008b977421 */ /* 0x040fe20000010100 */
[----:B------:R-:W-:Y:S02]  /*2c90*/  FMUL.FTZ R146, R108, R109 ;  /* 0x0000006d6c927220 */ /* 0x000fe40000410000 */
[----:B------:R-:W4:Y:S01]  /*2ca0*/  MUFU.RCP R144, R144 ;  /* 0x0000009000907308 */ /* 0x000f220000001000 */
[----:B------:R-:W-:Y:S01]  /*2cb0*/  FMUL.FTZ R159, R142, R147 ;  /* 0x000000938e9f7220 */ /* 0x000fe20000410000 */
[----:B------:R-:W-:Y:S01]  /*2cc0*/  FFMA.FTZ R153, R104, R151, 1 ;  /* 0x3f80000068997423 */ /* 0x000fe20000010097 */
[----:B------:R-:W-:Y:S01]  /*2cd0*/  FMUL.FTZ R146, R139, R146 ;  /* 0x000000928b927220 */ /* 0x000fe20000410000 */
[----:B------:R-:W-:Y:S01]  /*2ce0*/  FADD.FTZ R147, -R141, 1 ;  /* 0x3f8000008d937421 */ /* 0x000fe20000010100 */
[----:B------:R-:W-:Y:S01]  /*2cf0*/  SHF.L.U32 R113, R113, 0x10, RZ ;  /* 0x0000001071717819 */ /* 0x000fe200000006ff */
[----:B------:R-:W-:Y:S01]  /*2d00*/  FMUL.FTZ R142, R136, R111 ;  /* 0x0000006f888e7220 */ /* 0x000fe20000410000 */
[----:B------:R-:W-:Y:S01]  /*2d10*/  FMUL.FTZ R4, R146, R153 ;  /* 0x0000009992047220 */ /* 0x000fe20000410000 */
[----:B------:R-:W-:Y:S01]  /*2d20*/  FFMA.FTZ R147, R106, R147, 1 ;  /* 0x3f8000006a937423 */ /* 0x000fe20000010093 */
[----:B---3--:R-:W-:Y:S01]  /*2d30*/  FADD.FTZ R153, -R143, 1 ;  /* 0x3f8000008f997421 */ /* 0x008fe20000010100 */
[----:B------:R-:W-:Y:S01]  /*2d40*/  FMUL.FTZ R142, R141, R142 ;  /* 0x0000008e8d8e7220 */ /* 0x000fe20000410000 */
[----:B------:R-:W-:-:S02]  /*2d50*/  IMAD.U32 R115, R115, 0x10000, RZ ;  /* 0x0001000073737824 */ /* 0x000fc400078e00ff */
[----:B------:R-:W-:Y:S01]  /*2d60*/  FMUL.FTZ R146, R138, R113 ;  /* 0x000000718a927220 */ /* 0x000fe20000410000 */
[----:B------:R-:W3:Y:S01]  /*2d70*/  MUFU.EX2 R5, R5 ;  /* 0x0000000500057308 */ /* 0x000ee20000000800 */
[----:B------:R-:W-:Y:S01]  /*2d80*/  FMUL.FTZ R173, R142, R147 ;  /* 0x000000938ead7220 */ /* 0x000fe20000410000 */
[----:B--2---:R-:W-:Y:S01]  /*2d90*/  FADD.FTZ R157, -R145, 1 ;  /* 0x3f800000919d7421 */ /* 0x004fe20000010100 */
[----:B------:R-:W-:Y:S01]  /*2da0*/  FFMA.FTZ R153, R114, R153, 1 ;  /* 0x3f80000072997423 */ /* 0x000fe20000010099 */
[----:B------:R-:W-:Y:S01]  /*2db0*/  FMUL.FTZ R146, R143, R146 ;  /* 0x000000928f927220 */ /* 0x000fe20000410000 */
[----:B------:R-:W-:-:S03]  /*2dc0*/  SHF.L.U32 R142, R123, 0x10, RZ ;  /* 0x000000107b8e7819 */ /* 0x000fc600000006ff */
[----:B------:R2:W-:Y:S01]  /*2dd0*/  MUFU.RCP R151, R150 ;  /* 0x0000009600977308 */ /* 0x0005e20000001000 */
[----:B0-----:R-:W-:Y:S01]  /*2de0*/  SHF.L.U32 R123, R14, 0x10, RZ ;  /* 0x000000100e7b7819 */ /* 0x001fe200000006ff */
[----:B------:R-:W-:Y:S01]  /*2df0*/  FMUL.FTZ R3, R131, -1.4426950216293334961 ;  /* 0xbfb8aa3b83037820 */ /* 0x000fe20000410000 */
[----:B------:R-:W-:Y:S01]  /*2e00*/  FFMA.FTZ R165, R116, R157, 1 ;  /* 0x3f80000074a57423 */ /* 0x000fe2000001009d */
[----:B------:R-:W-:-:S04]  /*2e10*/  FMUL.FTZ R166, R146, R153 ;  /* 0x0000009992a67220 */ /* 0x000fc80000410000 */
[----:B------:R-:W0:Y:S01]  /*2e20*/  MUFU.RCP R149, R149 ;  /* 0x0000009500957308 */ /* 0x000e220000001000 */
[----:B--2---:R-:W-:Y:S01]  /*2e30*/  FMUL.FTZ R150, R140, R115 ;  /* 0x000000738c967220 */ /* 0x004fe20000410000 */
[----:B----4-:R-:W-:Y:S01]  /*2e40*/  FADD.FTZ R146, -R144, 1 ;  /* 0x3f80000090927421 */ /* 0x010fe20000010100 */
[----:B------:R-:W-:Y:S01]  /*2e50*/  FMUL.FTZ R147, R142, R123 ;  /* 0x0000007b8e937220 */ /* 0x000fe20000410000 */
[----:B------:R-:W-:Y:S01]  /*2e60*/  FMUL.FTZ R2, R122, -1.4426950216293334961 ;  /* 0xbfb8aa3b7a027820 */ /* 0x000fe20000410000 */
[----:B------:R-:W-:Y:S01]  /*2e70*/  FMUL.FTZ R150, R145, R150 ;  /* 0x0000009691967220 */ /* 0x000fe20000410000 */
[----:B------:R-:W2:Y:S02]  /*2e80*/  LDS.U16 R153, [R45+0x14] ;  /* 0x000014002d997984 */ /* 0x000ea40000000400 */
[----:B------:R-:W4:Y:S01]  /*2e90*/  MUFU.EX2 R3, R3 ;  /* 0x0000000300037308 */ /* 0x000f220000000800 */
[----:B------:R-:W-:Y:S01]  /*2ea0*/  FMUL.FTZ R175, R150, R165 ;  /* 0x000000a596af7220 */ /* 0x000fe20000410000 */
[----:B------:R-:W-:Y:S01]  /*2eb0*/  FFMA.FTZ R165, R117, R146, 1 ;  /* 0x3f80000075a57423 */ /* 0x000fe20000010092 */
[----:B------:R-:W-:Y:S01]  /*2ec0*/  FMUL.FTZ R146, R144, R147 ;  /* 0x0000009390927220 */ /* 0x000fe20000410000 */
[----:B------:R-:W-:Y:S01]  /*2ed0*/  SHF.L.U32 R147, R134, 0x10, RZ ;  /* 0x0000001086937819 */ /* 0x000fe200000006ff */
[----:B------:R-:W-:Y:S01]  /*2ee0*/  FADD.FTZ R169, R162, 1 ;  /* 0x3f800000a2a97421 */ /* 0x000fe20000010000 */
[----:B-1----:R-:W-:Y:S01]  /*2ef0*/  SHF.L.U32 R134, R15, 0x10, RZ ;  /* 0x000000100f867819 */ /* 0x002fe200000006ff */
[----:B------:R-:W-:Y:S01]  /*2f00*/  LDS.U16 R14, [R45+0x12] ;  /* 0x000012002d0e7984 */ /* 0x000fe20000000400 */
[----:B------:R1:W-:Y:S01]  /*2f10*/  MUFU.RCP R157, R156 ;  /* 0x0000009c009d7308 */ /* 0x0003e20000001000 */
[----:B---3--:R-:W-:Y:S01]  /*2f20*/  FADD.FTZ R162, R5, 1 ;  /* 0x3f80000005a27421 */ /* 0x008fe20000010000 */
[----:B0-----:R-:W-:Y:S01]  /*2f30*/  FADD.FTZ R5, -R149, 1 ;  /* 0x3f80000095057421 */ /* 0x001fe20000010100 */
[----:B------:R-:W-:-:S05]  /*2f40*/  FMUL.FTZ R150, R147, R134 ;  /* 0x0000008693967220 */ /* 0x000fca0000410000 */
[----:B------:R0:W3:Y:S01]  /*2f50*/  MUFU.EX2 R155, R2 ;  /* 0x00000002009b7308 */ /* 0x0000e20000000800 */
[----:B-1----:R-:W1:Y:S01]  /*2f60*/  LDS.U16 R156, [R45+0x18] ;  /* 0x000018002d9c7984 */ /* 0x002e620000000400 */
[----:B------:R-:W-:Y:S01]  /*2f70*/  FMUL.FTZ R15, R146, R165 ;  /* 0x000000a5920f7220 */ /* 0x000fe20000410000 */
[----:B------:R-:W-:Y:S01]  /*2f80*/  FFMA.FTZ R5, R118, R5, 1 ;  /* 0x3f80000076057423 */ /* 0x000fe20000010005 */
[----:B------:R-:W-:Y:S01]  /*2f90*/  FMUL.FTZ R150, R149, R150 ;  /* 0x0000009695967220 */ /* 0x000fe20000410000 */
[----:B------:R-:W-:Y:S01]  /*2fa0*/  FADD.FTZ R165, -R151, 1 ;  /* 0x3f80000097a57421 */ /* 0x000fe20000010100 */
[----:B----4-:R-:W-:Y:S02]  /*2fb0*/  FADD.FTZ R164, R3, 1 ;  /* 0x3f80000003a47421 */ /* 0x010fe40000010000 */
[----:B------:R-:W-:Y:S01]  /*2fc0*/  FMUL.FTZ R168, R150, R5 ;  /* 0x0000000596a87220 */ /* 0x000fe20000410000 */
[----:B0-----:R-:W-:Y:S01]  /*2fd0*/  FMUL.FTZ R2, R132, -1.4426950216293334961 ;  /* 0xbfb8aa3b84027820 */ /* 0x001fe20000410000 */
[----:B------:R-:W-:Y:S01]  /*2fe0*/  FFMA.FTZ R5, R120, R165, 1 ;  /* 0x3f80000078057423 */ /* 0x000fe200000100a5 */
[----:B------:R-:W0:Y:S04]  /*2ff0*/  LDS.U16 R3, [R45+0x1a] ;  /* 0x00001a002d037984 */ /* 0x000e280000000400 */
[----:B------:R-:W4:Y:S01]  /*3000*/  LDS.U16 R165, [R45+0x1c] ;  /* 0x00001c002da57984 */ /* 0x000f220000000400 */
[----:B---3--:R-:W-:Y:S01]  /*3010*/  FADD.FTZ R155, R155, 1 ;  /* 0x3f8000009b9b7421 */ /* 0x008fe20000010000 */
[----:B------:R-:W3:Y:S01]  /*3020*/  MUFU.EX2 R2, R2 ;  /* 0x0000000200027308 */ /* 0x000ee20000000800 */
[----:B------:R-:W-:Y:S01]  /*3030*/  FADD.FTZ R160, R160, 1 ;  /* 0x3f800000a0a07421 */ /* 0x000fe20000010000 */
[----:B------:R-:W-:-:S06]  /*3040*/  IMAD.U32 R146, R133, 0x10000, RZ ;  /* 0x0001000085927824 */ /* 0x000fcc00078e00ff */
[----:B------:R-:W1:Y:S01]  /*3050*/  MUFU.RCP R155, R155 ;  /* 0x0000009b009b7308 */ /* 0x000e620000001000 */
[----:B------:R-:W-:Y:S02]  /*3060*/  SHF.L.U32 R133, R148, 0x10, RZ ;  /* 0x0000001094857819 */ /* 0x000fe400000006ff */
[----:B------:R-:W-:-:S05]  /*3070*/  SHF.L.U32 R150, R121, 0x10, RZ ;  /* 0x0000001079967819 */ /* 0x000fca00000006ff */
[----:B------:R-:W0:Y:S01]  /*3080*/  MUFU.RCP R160, R160 ;  /* 0x000000a000a07308 */ /* 0x000e220000001000 */
[----:B------:R-:W-:Y:S01]  /*3090*/  FMUL.FTZ R148, R146, R133 ;  /* 0x0000008592947220 */ /* 0x000fe20000410000 */
[----:B------:R-:W-:-:S06]  /*30a0*/  FADD.FTZ R121, -R157, 1 ;  /* 0x3f8000009d797421 */ /* 0x000fcc0000010100 */
[----:B------:R-:W4:Y:S01]  /*30b0*/  MUFU.RCP R169, R169 ;  /* 0x000000a900a97308 */ /* 0x000f220000001000 */
[----:B---3--:R-:W-:Y:S01]  /*30c0*/  FADD.FTZ R171, R2, 1 ;  /* 0x3f80000002ab7421 */ /* 0x008fe20000010000 */
[----:B------:R-:W-:Y:S01]  /*30d0*/  FMUL.FTZ R148, R151, R148 ;  /* 0x0000009497947220 */ /* 0x000fe20000410000 */
[----:B------:R-:W-:Y:S01]  /*30e0*/  FFMA.FTZ R179, R126, R121, 1 ;  /* 0x3f8000007eb37423 */ /* 0x000fe20000010079 */
[----:B------:R-:W-:Y:S01]  /*30f0*/  IMAD.U32 R152, R119, 0x10000, RZ ;  /* 0x0001000077987824 */ /* 0x000fe200078e00ff */
[----:B--2---:R-:W-:Y:S01]  /*3100*/  SHF.L.U32 R121, R153, 0x10, RZ ;  /* 0x0000001099797819 */ /* 0x004fe200000006ff */
[----:B-1----:R-:W-:Y:S01]  /*3110*/  FADD.FTZ R119, -R155, 1 ;  /* 0x3f8000009b777421 */ /* 0x002fe20000010100 */
[----:B------:R-:W-:Y:S01]  /*3120*/  SHF.L.U32 R153, R156, 0x10, RZ ;  /* 0x000000109c997819 */ /* 0x000fe200000006ff */
[----:B------:R-:W1:Y:S01]  /*3130*/  MUFU.RCP R162, R162 ;  /* 0x000000a200a27308 */ /* 0x000e620000001000 */
[----:B------:R-:W-:Y:S01]  /*3140*/  FMUL.FTZ R5, R148, R5 ;  /* 0x0000000594057220 */ /* 0x000fe20000410000 */
[----:B------:R-:W-:Y:S01]  /*3150*/  SHF.L.U32 R148, R125, 0x10, RZ ;  /* 0x000000107d947819 */ /* 0x000fe200000006ff */
[----:B------:R-:W-:Y:S01]  /*3160*/  FFMA.FTZ R177, R122, R119, 1 ;  /* 0x3f8000007ab17423 */ /* 0x000fe20000010077 */
[----:B------:R-:W-:Y:S01]  /*3170*/  SHF.L.U32 R125, R154, 0x10, RZ ;  /* 0x000000109a7d7819 */ /* 0x000fe200000006ff */
[----:B0-----:R-:W-:-:S03]  /*3180*/  FADD.FTZ R2, -R160, 1 ;  /* 0x3f800000a0027421 */ /* 0x001fc60000010100 */
[----:B------:R-:W0:Y:S01]  /*3190*/  MUFU.RCP R164, R164 ;  /* 0x000000a400a47308 */ /* 0x000e220000001000 */
[----:B----4-:R-:W-:Y:S01]  /*31a0*/  FADD.FTZ R181, -R169, 1 ;  /* 0x3f800000a9b57421 */ /* 0x010fe20000010100 */
[----:B------:R-:W-:Y:S01]  /*31b0*/  SHF.L.U32 R119, R14, 0x10, RZ ;  /* 0x000000100e777819 */ /* 0x000fe200000006ff */
[----:B------:R-:W-:-:S05]  /*31c0*/  FMUL.FTZ R154, R152, R153 ;  /* 0x00000099989a7220 */ /* 0x000fca0000410000 */
[----:B------:R-:W2:Y:S01]  /*31d0*/  MUFU.RCP R171, R171 ;  /* 0x000000ab00ab7308 */ /* 0x000ea20000001000 */
[----:B------:R-:W-:Y:S01]  /*31e0*/  FFMA.FTZ R170, R127, R2, 1 ;  /* 0x3f8000007faa7423 */ /* 0x000fe20000010002 */
[----:B------:R-:W-:Y:S01]  /*31f0*/  FFMA.FTZ R183, R128, R181, 1 ;  /* 0x3f80000080b77423 */ /* 0x000fe200000100b5 */
[----:B------:R-:W-:Y:S01]  /*3200*/  FMUL.FTZ R154, R169, R154 ;  /* 0x0000009aa99a7220 */ /* 0x000fe20000410000 */
[----:B------:R-:W-:Y:S01]  /*3210*/  FMUL.FTZ R2, R148, R119 ;  /* 0x0000007794027220 */ /* 0x000fe20000410000 */
[----:B------:R-:W-:Y:S01]  /*3220*/  FMUL.FTZ R181, R150, R125 ;  /* 0x0000007d96b57220 */ /* 0x000fe20000410000 */
[----:B------:R-:W-:Y:S01]  /*3230*/  F2FP.BF16.F32.PACK_AB R172, R159, R158 ;  /* 0x0000009e9fac723e */ /* 0x000fe200000010ff */
[----:B------:R-:W-:Y:S01]  /*3240*/  BAR.SYNC.DEFER_BLOCKING 0x0 ;  /* 0x0000000000007b1d */ /* 0x000fe20000010000 */
[----:B------:R-:W-:Y:S01]  /*3250*/  FMUL.FTZ R183, R154, R183 ;  /* 0x000000b79ab77220 */ /* 0x000fe20000410000 */
[----:B------:R-:W-:Y:S01]  /*3260*/  SHF.L.U32 R124, R124, 0x10, RZ ;  /* 0x000000107c7c7819 */ /* 0x000fe200000006ff */
[----:B------:R-:W-:Y:S01]  /*3270*/  FMUL.FTZ R2, R155, R2 ;  /* 0x000000029b027220 */ /* 0x000fe20000410000 */
[----:B------:R-:W-:Y:S01]  /*3280*/  FMUL.FTZ R181, R160, R181 ;  /* 0x000000b5a0b57220 */ /* 0x000fe20000410000 */
[----:B------:R-:W-:Y:S01]  /*3290*/  SHF.L.U32 R158, R17, 0x10, RZ ;  /* 0x00000010119e7819 */ /* 0x000fe200000006ff */
[----:B------:R-:W-:Y:S01]  /*32a0*/  IMAD.U32 R159, R100, 0x10000, RZ ;  /* 0x00010000649f7824 */ /* 0x000fe200078e00ff */
[----:B------:R-:W-:Y:S01]  /*32b0*/  SHF.L.U32 R156, R16, 0x10, RZ ;  /* 0x00000010109c7819 */ /* 0x000fe200000006ff */
[----:B------:R-:W-:Y:S01]  /*32c0*/  IMAD.U32 R167, R167, 0x10000, RZ ;  /* 0x00010000a7a77824 */ /* 0x000fe200078e00ff */
[----:B------:R-:W-:-:S02]  /*32d0*/  SHF.L.U32 R154, R3, 0x10, RZ ;  /* 0x00000010039a7819 */ /* 0x000fc400000006ff */
[----:B------:R-:W-:Y:S01]  /*32e0*/  SHF.L.U32 R165, R165, 0x10, RZ ;  /* 0x00000010a5a57819 */ /* 0x000fe200000006ff */
[----:B------:R-:W-:Y:S01]  /*32f0*/  FMUL.FTZ R2, R2, R177 ;  /* 0x000000b102027220 */ /* 0x000fe20000410000 */
[----:B------:R-:W-:Y:S01]  /*3300*/  FMUL.FTZ R181, R181, R170 ;  /* 0x000000aab5b57220 */ /* 0x000fe20000410000 */
[----:B------:R-:W-:Y:S01]  /*3310*/  FMUL.FTZ R14, R124, R121 ;  /* 0x000000797c0e7220 */ /* 0x000fe20000410000 */
[----:B-1----:R-:W-:Y:S01]  /*3320*/  FADD.FTZ R16, -R162, 1 ;  /* 0x3f800000a2107421 */ /* 0x002fe20000010100 */
[----:B0-----:R-:W-:Y:S01]  /*3330*/  FADD.FTZ R100, -R164, 1 ;  /* 0x3f800000a4647421 */ /* 0x001fe20000010100 */
[----:B--2---:R-:W-:Y:S01]  /*3340*/  FADD.FTZ R177, -R171, 1 ;  /* 0x3f800000abb17421 */ /* 0x004fe20000010100 */
[----:B------:R-:W-:Y:S01]  /*3350*/  FMUL.FTZ R3, R159, R154 ;  /* 0x0000009a9f037220 */ /* 0x000fe20000410000 */
[----:B------:R-:W-:Y:S01]  /*3360*/  FMUL.FTZ R17, R158, R165 ;  /* 0x000000a59e117220 */ /* 0x000fe20000410000 */
[----:B------:R-:W-:Y:S01]  /*3370*/  FMUL.FTZ R170, R156, R167 ;  /* 0x000000a79caa7220 */ /* 0x000fe20000410000 */
[----:B------:R-:W-:Y:S01]  /*3380*/  FMUL.FTZ R14, R157, R14 ;  /* 0x0000000e9d0e7220 */ /* 0x000fe20000410000 */
[----:B------:R-:W-:Y:S01]  /*3390*/  FFMA.FTZ R16, R129, R16, 1 ;  /* 0x3f80000081107423 */ /* 0x000fe20000010010 */
[----:B------:R-:W-:Y:S01]  /*33a0*/  FFMA.FTZ R100, R131, R100, 1 ;  /* 0x3f80000083647423 */ /* 0x000fe20000010064 */
[----:B------:R-:W-:Y:S01]  /*33b0*/  FMUL.FTZ R3, R162, R3 ;  /* 0x00000003a2037220 */ /* 0x000fe20000410000 */
[----:B------:R-:W-:Y:S01]  /*33c0*/  FMUL.FTZ R17, R164, R17 ;  /* 0x00000011a4117220 */ /* 0x000fe20000410000 */
[----:B------:R-:W-:Y:S01]  /*33d0*/  FFMA.FTZ R177, R132, R177, 1 ;  /* 0x3f80000084b17423 */ /* 0x000fe200000100b1 */
[----:B------:R-:W-:Y:S01]  /*33e0*/  FMUL.FTZ R170, R171, R170 ;  /* 0x000000aaabaa7220 */ /* 0x000fe20000410000 */
[----:B------:R-:W-:Y:S01]  /*33f0*/  F2FP.BF16.F32.PACK_AB R4, R173, R4 ;  /* 0x00000004ad04723e */ /* 0x000fe200000010ff */
[----:B------:R-:W-:Y:S01]  /*3400*/  FMUL.FTZ R14, R14, R179 ;  /* 0x000000b30e0e7220 */ /* 0x000fe20000410000 */
[----:B------:R-:W-:Y:S01]  /*3410*/  FMUL.FTZ R16, R3, R16 ;  /* 0x0000001003107220 */ /* 0x000fe20000410000 */
[----:B------:R-:W-:Y:S01]  /*3420*/  FMUL.FTZ R17, R17, R100 ;  /* 0x0000006411117220 */ /* 0x000fe20000410000 */
[----:B------:R-:W-:Y:S01]  /*3430*/  FMUL.FTZ R170, R170, R177 ;  /* 0x000000b1aaaa7220 */ /* 0x000fe20000410000 */
[----:B------:R-:W-:-:S02]  /*3440*/  PRMT R3, R172, 0x7632, R3 ;  /* 0x00007632ac037816 */ /* 0x000fc40000000003 */
[----:B------:R-:W-:Y:S02]  /*3450*/  PRMT R100, R4, 0x7632, R100 ;  /* 0x0000763204647816 */ /* 0x000fe40000000064 */
[----:B------:R-:W-:Y:S02]  /*3460*/  F2FP.BF16.F32.PACK_AB R15, R168, R15 ;  /* 0x0000000fa80f723e */ /* 0x000fe400000010ff */
[----:B------:R-:W-:Y:S02]  /*3470*/  ISETP.NE.AND P1, PT, R75, RZ, PT ;  /* 0x000000ff4b00720c */ /* 0x000fe40003f25270 */
[----:B------:R-:W-:Y:S02]  /*3480*/  F2FP.BF16.F32.PACK_AB R166, R175, R166 ;  /* 0x000000a6afa6723e */ /* 0x000fe400000010ff */
[----:B------:R-:W-:Y:S02]  /*3490*/  F2FP.BF16.F32.PACK_AB R2, R2, R5 ;  /* 0x000000050202723e */ /* 0x000fe400000010ff */
[----:B------:R-:W-:-:S02]  /*34a0*/  F2FP.BF16.F32.PACK_AB R14, R181, R14 ;  /* 0x0000000eb50e723e */ /* 0x000fc400000010ff */
[----:B------:R-:W-:Y:S02]  /*34b0*/  F2FP.BF16.F32.PACK_AB R16, R16, R183 ;  /* 0x000000b71010723e */ /* 0x000fe400000010ff */
[----:B------:R-:W-:Y:S01]  /*34c0*/  F2FP.BF16.F32.PACK_AB R17, R170, R17 ;  /* 0x00000011aa11723e */ /* 0x000fe200000010ff */
[----:B------:R0:W-:Y:S01]  /*34d0*/  STS.U16 [R45+0x2], R3 ;  /* 0x000002032d007388 */ /* 0x0001e20000000400 */
[----:B------:R-:W-:Y:S02]  /*34e0*/  PRMT R173, R166, 0x7632, R173 ;  /* 0x00007632a6ad7816 */ /* 0x000fe400000000ad */
[----:B------:R-:W-:Y:S01]  /*34f0*/  PRMT R5, R2, 0x7632, R5 ;  /* 0x0000763202057816 */ /* 0x000fe20000000005 */
[----:B------:R1:W-:Y:S04]  /*3500*/  STS.U16 [R45+0x4], R4 ;  /* 0x000004042d007388 */ /* 0x0003e80000000400 */
[----:B------:R2:W-:Y:S01]  /*3510*/  STS.U16 [R45+0x6], R100 ;  /* 0x000006642d007388 */ /* 0x0005e20000000400 */
[----:B0-----:R-:W-:-:S03]  /*3520*/  PRMT R3, R15, 0x7632, R3 ;  /* 0x000076320f037816 */ /* 0x001fc60000000003 */
[----:B------:R0:W-:Y:S01]  /*3530*/  STS.U16 [R45+0xc], R15 ;  /* 0x00000c0f2d007388 */ /* 0x0001e20000000400 */
[----:B-1----:R-:W-:Y:S02]  /*3540*/  PRMT R4, R14, 0x7632, R4 ;  /* 0x000076320e047816 */ /* 0x002fe40000000004 */
[----:B--2---:R-:W-:Y:S02]  /*3550*/  PRMT R100, R16, 0x7632, R100 ;  /* 0x0000763210647816 */ /* 0x004fe40000000064 */
[----:B0-----:R-:W-:Y:S01]  /*3560*/  PRMT R15, R17, 0x7632, R15 ;  /* 0x00007632110f7816 */ /* 0x001fe2000000000f */
        /* <DEDUP_REMOVED lines=32> */
[----:B------:R-:W1:Y:S01]  /*3770*/  LDS R100, [R62+0x420] ;  /* 0x000420003e647984 */ /* 0x000e620000000800 */
[----:B0-----:R-:W-:-:S02]  /*3780*/  IMAD R4, R14, UR17, RZ ;  /* 0x000000110e047c24 */ /* 0x001fc4000f8e02ff */
[----:B------:R-:W-:Y:S01]  /*3790*/  IMAD.WIDE.U32 R2, R14, UR16, RZ ;  /* 0x000000100e027c25 */ /* 0x000fe2000f8e00ff */
[----:B------:R-:W-:Y:S03]  /*37a0*/  BSSY B0, `(.L_x_6833) ;  /* 0x0000012000007945 */ /* 0x000fe60003800000 */
[----:B------:R-:W-:Y:S01]  /*37b0*/  IMAD R17, R15, UR16, R4 ;  /* 0x000000100f117c24 */ /* 0x000fe2000f8e0204 */
[----:B------:R-:W-:-:S04]  /*37c0*/  IADD3 R4, P2, R66, R6, RZ ;  /* 0x0000000642047210 */ /* 0x000fc80007f5e0ff */
[----:B------:R-:W-:Y:S02]  /*37d0*/  IADD3 R205, R3, R17, RZ ;  /* 0x0000001103cd7210 */ /* 0x000fe40007ffe0ff */
[----:B------:R-:W-:Y:S02]  /*37e0*/  IADD3.X R5, R65, R7, RZ, P2, !PT ;  /* 0x0000000741057210 */ /* 0x000fe400017fe4ff */
        /* <DEDUP_REMOVED lines=13> */
.L_x_6834:
[----:B------:R-:W-:Y:S05]  /*38c0*/  BSYNC B0 ;  /* 0x0000000000007941 */ /* 0x000fea0003800000 */
.L_x_6833:
[----:B------:R-:W-:Y:S01]  /*38d0*/  IMAD.MOV.U32 R3, RZ, RZ, R205 ;  /* 0x000000ffff037224 */ /* 0x000fe200078e00cd */
[----:B------:R-:W-:Y:S01]  /*38e0*/  ULDC.64 UR6, c[0x0][0x3a0] ;  /* 0x0000e80000067ab9 */ /* 0x000fe20000000a00 */
[----:B------:R-:W-:Y:S01]  /*38f0*/  ULDC.64 UR4, c[0x0][0x3e8] ;  /* 0x0000fa0000047ab9 */ /* 0x000fe20000000a00 */
[----:B------:R-:W-:Y:S01]  /*3900*/  IMAD R14, R78, UR6, RZ ;  /* 0x000000064e0e7c24 */ /* 0x000fe2000f8e02ff */
[-C--:B------:R-:W-:Y:S01]  /*3910*/  ISETP.GE.AND P0, PT, R19, R100.reuse, PT ;  /* 0x000000641300720c */ /* 0x080fe20003f06270 */
[----:B------:R-:W-:Y:S01]  /*3920*/  IMAD.WIDE.U32 R2, R81, UR6, R2 ;  /* 0x0000000651027c25 */ /* 0x000fe2000f8e0002 */
[----:B------:R-:W-:-:S03]  /*3930*/  ISETP.GE.AND P4, PT, R23, R100, PT ;  /* 0x000000641700720c */ /* 0x000fc60003f86270 */
[----:B0-----:R-:W-:Y:S01]  /*3940*/  FMUL.FTZ R16, R98, R137 ;  /* 0x0000008962107220 */ /* 0x001fe20000410000 */
[----:B------:R-:W-:Y:S01]  /*3950*/  ISETP.GE.AND P5, PT, R24, R100, PT ;  /* 0x000000641800720c */ /* 0x000fe20003fa6270 */
[----:B------:R-:W-:Y:S01]  /*3960*/  IMAD R17, R81, UR7, R14 ;  /* 0x0000000751117c24 */ /* 0x000fe2000f8e020e */
        /* <DEDUP_REMOVED lines=8> */
[C---:B------:R-:W-:Y:S01]  /*39f0*/  LEA R2, P2, R15.reuse, R2, 0x1 ;  /* 0x000000020f027211 */ /* 0x040fe200078408ff */
        /* <DEDUP_REMOVED lines=19> */
[----:B------:R-:W-:Y:S01]  /*3b30*/  FMUL.FTZ R157, R126, R157 ;  /* 0x0000009d7e9d7220 */ /* 0x000fe20000410000 */
        /* <DEDUP_REMOVED lines=18> */
[----:B------:R-:W-:Y:S01]  /*3c60*/  IMAD.U32 R117, R83, 0x10000, RZ ;  /* 0x0001000053757824 */ /* 0x000fe200078e00ff */
[----:B------:R-:W-:Y:S01]  /*3c70*/  SHF.L.U32 R131, R86, 0x10, RZ ;  /* 0x0000001056837819 */ /* 0x000fe200000006ff */
[----:B------:R-:W-:Y:S01]  /*3c80*/  @!P0 STG.E.U16 desc[UR14][R2.64+-0x140], R195 ;  /* 0xfffec0c302008986 */ /* 0x000fe2000c10150e */
[----:B------:R-:W-:Y:S01]  /*3c90*/  ISETP.NE.U32.AND P0, PT, RZ, UR4, PT ;  /* 0x00000004ff007c0c */ /* 0x000fe2000bf05070 */
[----:B------:R-:W-:Y:S01]  /*3ca0*/  IMAD.U32 R145, R93, 0x10000, RZ ;  /* 0x000100005d917824 */ /* 0x000fe200078e00ff */
[----:B------:R-:W-:Y:S01]  /*3cb0*/  SHF.L.U32 R135, R87, 0x10, RZ ;  /* 0x0000001057877819 */ /* 0x000fe200000006ff */
[----:B------:R-:W-:Y:S01]  /*3cc0*/  @!P2 STG.E.U16 desc[UR14][R2.64+-0x180], R193 ;  /* 0xfffe80c10200a986 */ /* 0x000fe2000c10150e */
[----:B------:R-:W-:Y:S01]  /*3cd0*/  ISETP.GE.AND P2, PT, R101, R100, PT ;  /* 0x000000646500720c */ /* 0x000fe20003f46270 */
[--C-:B-----5:R-:W-:Y:S01]  /*3ce0*/  FADD.FTZ R83, R97, R76.reuse ;  /* 0x0000004c61537221 */ /* 0x120fe20000010000 */
[----:B------:R-:W-:Y:S01]  /*3cf0*/  ISETP.NE.AND.EX P0, PT, RZ, UR5, PT, P0 ;  /* 0x00000005ff007c0c */ /* 0x000fe2000bf05300 */
[----:B------:R-:W-:Y:S01]  /*3d00*/  @!P5 STG.E.U16 desc[UR14][R2.64+-0x100], R197 ;  /* 0xffff00c50200d986 */ /* 0x000fe2000c10150e */
[----:B------:R-:W-:Y:S01]  /*3d10*/  SHF.L.U32 R137, R89, 0x10, RZ ;  /* 0x0000001059897819 */ /* 0x000fe200000006ff */
[--C-:B------:R-:W-:Y:S01]  /*3d20*/  FADD.FTZ R85, R95, R76.reuse ;  /* 0x0000004c5f557221 */ /* 0x100fe20000010000 */
[----:B------:R-:W-:Y:S01]  /*3d30*/  SHF.L.U32 R139, R90, 0x10, RZ ;  /* 0x000000105a8b7819 */ /* 0x000fe200000006ff */
[----:B------:R-:W-:Y:S01]  /*3d40*/  @!P6 STG.E.U16 desc[UR14][R2.64+-0xc0], R199 ;  /* 0xffff40c70200e986 */ /* 0x000fe2000c10150e */
[----:B------:R-:W-:Y:S01]  /*3d50*/  SHF.L.U32 R141, R91, 0x10, RZ ;  /* 0x000000105b8d7819 */ /* 0x000fe200000006ff */
[----:B------:R-:W-:Y:S01]  /*3d60*/  FMUL.FTZ R0, R112, R14 ;  /* 0x0000000e70007220 */ /* 0x000fe20000410000 */
[----:B------:R-:W-:Y:S01]  /*3d70*/  SHF.L.U32 R143, R92, 0x10, RZ ;  /* 0x000000105c8f7819 */ /* 0x000fe200000006ff */
[----:B------:R-:W-:Y:S01]  /*3d80*/  @!P3 STG.E.U16 desc[UR14][R2.64+-0x3c0], R175 ;  /* 0xfffc40af0200b986 */ /* 0x000fe2000c10150e */
[----:B------:R-:W-:Y:S01]  /*3d90*/  SHF.L.U32 R149, R94, 0x10, RZ ;  /* 0x000000105e957819 */ /* 0x000fe200000006ff */
[----:B------:R-:W-:Y:S01]  /*3da0*/  FMUL.FTZ R100, R110, R16 ;  /* 0x000000106e647220 */ /* 0x000fe20000410000 */
[----:B------:R-:W-:Y:S01]  /*3db0*/  FMUL.FTZ R104, R108, R166 ;  /* 0x000000a66c687220 */ /* 0x000fe20000410000 */
[----:B------:R-:W-:Y:S01]  /*3dc0*/  @!P2 STG.E.U16 desc[UR14][R2.64+-0x80], R201 ;  /* 0xffff80c90200a986 */ /* 0x000fe2000c10150e */
[----:B------:R-:W-:Y:S01]  /*3dd0*/  FMUL.FTZ R118, R124, R157 ;  /* 0x0000009d7c767220 */ /* 0x000fe20000410000 */
        /* <DEDUP_REMOVED lines=13> */
[----:B------:R-:W-:Y:S01]  /*3eb0*/  FMUL.FTZ R102, R136, R168 ;  /* 0x000000a888667220 */ /* 0x000fe20000410000 */
[----:B0-----:R-:W-:-:S02]  /*3ec0*/  IMAD.U32 R3, R88, 0x10000, RZ ;  /* 0x0001000058037824 */ /* 0x001fc400078e00ff */
[--C-:B------:R-:W-:Y:S01]  /*3ed0*/  FADD.FTZ R88, R127, R76.reuse ;  /* 0x0000004c7f587221 */ /* 0x100fe20000010000 */
        /* <DEDUP_REMOVED lines=48> */
[----:B-1----:R-:W-:Y:S01]  /*41e0*/  PRMT R3, R123, 0x7632, R3 ;  /* 0x000076327b037816 */ /* 0x002fe20000000003 */
[----:B------:R-:W-:Y:S01]  /*41f0*/  STS.U16 [R45+0x4], R109 ;  /* 0x0000046d2d007388 */ /* 0x000fe20000000400 */
[----:B--2---:R-:W-:-:S03]  /*4200*/  PRMT R15, R121, 0x7632, R15 ;  /* 0x00007632790f7816 */ /* 0x004fc6000000000f */
[----:B------:R-:W-:Y:S01]  /*4210*/  STS.U16 [R45+0x8], R113 ;  /* 0x000008712d007388 */ /* 0x000fe20000000400 */
[----:B0-----:R-:W-:-:S03]  /*4220*/  PRMT R16, R153, 0x7632, R16 ;  /* 0x0000763299107816 */ /* 0x001fc60000000010 */
        /* <DEDUP_REMOVED lines=10> */
[----:B------:R0:W-:Y:S01]  /*42d0*/  STS.U16 [R45+0x1e], R17 ;  /* 0x00001e112d007388 */ /* 0x0001e20000000400 */
        /* <DEDUP_REMOVED lines=8> */
[----:B0-----:R-:W-:-:S03]  /*4360*/  IMAD R17, R15, UR16, R16 ;  /* 0x000000100f117c24 */ /* 0x001fc6000f8e0210 */
        /* <DEDUP_REMOVED lines=27> */
.L_x_6837:
[----:B------:R-:W-:Y:S05]  /*4520*/  BSYNC B0 ;  /* 0x0000000000007941 */ /* 0x000fea0003800000 */
.L_x_6836:
[----:B------:R-:W-:Y:S01]  /*4530*/  IMAD.MOV.U32 R3, RZ, RZ, R137 ;  /* 0x000000ffff037224 */ /* 0x000fe200078e0089 */
[----:B------:R-:W-:Y:S01]  /*4540*/  ULDC.64 UR6, c[0x0][0x2c8] ;  /* 0x0000b20000067ab9 */ /* 0x000fe20000000a00 */
[----:B------:R-:W-:Y:S01]  /*4550*/  LEA R15, P0, R66, UR4, 0x1 ;  /* 0x00000004420f7c11 */ /* 0x000fe2000f8008ff */
[----:B------:R-:W-:Y:S01]  /*4560*/  IMAD R14, R78, UR6, RZ ;  /* 0x000000064e0e7c24 */ /* 0x000fe2000f8e02ff */
[-C--:B------:R-:W-:Y:S01]  /*4570*/  ISETP.GE.AND P4, PT, R18, R132.reuse, PT ;  /* 0x000000841200720c */ /* 0x080fe20003f86270 */
[----:B------:R-:W-:Y:S01]  /*4580*/  IMAD.WIDE.U32 R2, R81, UR6, R2 ;  /* 0x0000000651027c25 */ /* 0x000fe2000f8e0002 */
[----:B------:R-:W-:Y:S02]  /*4590*/  ISETP.GE.AND P3, PT, R19, R132, PT ;  /* 0x000000841300720c */ /* 0x000fe40003f66270 */
[----:B0-----:R-:W-:Y:S01]  /*45a0*/  LEA.HI.X R16, R66, UR5, R65, 0x1, P0 ;  /* 0x0000000542107c11 */ /* 0x001fe200080f0c41 */
        /* <DEDUP_REMOVED lines=33> */
.L_x_6835:
[----:B------:R-:W-:Y:S01]  /*47c0*/  SHF.L.U32 R178, R161, 0x10, RZ ;  /* 0x00000010a1b27819 */ /* 0x000fe200000006ff */
[----:B------:R-:W-:Y:S01]  /*47d0*/  IMAD.U32 R174, R41, 0x10000, RZ ;  /* 0x0001000029ae7824 */ /* 0x000fe200078e00ff */
[----:B------:R-:W-:Y:S01]  /*47e0*/  SHF.L.U32 R157, R44, 0x10, RZ ;  /* 0x000000102c9d7819 */ /* 0x000fe200000006ff */
[----:B------:R-:W1:Y:S01]  /*47f0*/  LDC R18, c[0x0][0x21c] ;  /* 0x00008700ff127b82 */ /* 0x000e620000000800 */
[----:B------:R-:W-:Y:S01]  /*4800*/  SHF.L.U32 R176, R43, 0x10, RZ ;  /* 0x000000102bb07819 */ /* 0x000fe200000006ff */
[----:B------:R-:W-:Y:S01]  /*4810*/  FFMA.FTZ R77, R0, R178, R77 ;  /* 0x000000b2004d7223 */ /* 0x000fe2000001004d */
[----:B------:R-:W-:Y:S01]  /*4820*/  SHF.L.U32 R155, R42, 0x10, RZ ;  /* 0x000000102a9b7819 */ /* 0x000fe200000006ff */
[----:B------:R-:W-:Y:S01]  /*4830*/  IMAD.U32 R147, R36, 0x10000, RZ ;  /* 0x0001000024937824 */ /* 0x000fe200078e00ff */
[----:B------:R-:W-:Y:S01]  /*4840*/  SHF.L.U32 R153, R40, 0x10, RZ ;  /* 0x0000001028997819 */ /* 0x000fe200000006ff */
[----:B------:R-:W-:Y:S01]  /*4850*/  FFMA.FTZ R77, R100, R157, R77 ;  /* 0x0000009d644d7223 */ /* 0x000fe2000001004d */
[----:B------:R-:W-:Y:S01]  /*4860*/  SHF.L.U32 R172, R39, 0x10, RZ ;  /* 0x0000001027ac7819 */ /* 0x000fe200000006ff */
[----:B------:R-:W-:Y:S01]  /*4870*/  IMAD.U32 R164, R31, 0x10000, RZ ;  /* 0x000100001fa47824 */ /* 0x000fe200078e00ff */
[----:B------:R-:W-:Y:S01]  /*4880*/  SHF.L.U32 R149, R38, 0x10, RZ ;  /* 0x0000001026957819 */ /* 0x000fe200000006ff */
[----:B------:R-:W-:Y:S01]  /*4890*/  FFMA.FTZ R77, R104, R176, R77 ;  /* 0x000000b0684d7223 */ /* 0x000fe2000001004d */
[----:B------:R-:W-:Y:S01]  /*48a0*/  SHF.L.U32 R168, R37, 0x10, RZ ;  /* 0x0000001025a87819 */ /* 0x000fe200000006ff */
[----:B------:R-:W-:Y:S01]  /*48b0*/  HFMA2.MMA R22, -RZ, RZ, 0, 0 ;  /* 0x00000000ff167435 */ /* 0x000fe200000001ff */
        /* <DEDUP_REMOVED lines=10> */
[----:B0-----:R-:W-:Y:S01]  /*4960*/  HFMA2.MMA R123, -RZ, RZ, 0, 0 ;  /* 0x00000000ff7b7435 */ /* 0x001fe200000001ff */
[----:B-1----:R-:W-:Y:S01]  /*4970*/  ISETP.GE.AND P0, PT, R18, 0x1, PT ;  /* 0x000000011200780c */ /* 0x002fe20003f06270 */
[----:B------:R-:W-:Y:S01]  /*4980*/  HFMA2.MMA R148, -RZ, RZ, 0, 0 ;  /* 0x00000000ff947435 */ /* 0x000fe200000001ff */
[----:B------:R-:W-:Y:S01]  /*4990*/  FFMA.FTZ R77, R110, R172, R77 ;  /* 0x000000ac6e4d7223 */ /* 0x000fe2000001004d */
[----:B------:R-:W-:Y:S01]  /*49a0*/  HFMA2.MMA R144, -RZ, RZ, 0, 0 ;  /* 0x00000000ff907435 */ /* 0x000fe200000001ff */
[----:B------:R-:W-:Y:S01]  /*49b0*/  FMUL.FTZ R133, R0, R79 ;  /* 0x0000004f00857220 */ /* 0x000fe20000410000 */
[----:B------:R-:W-:Y:S01]  /*49c0*/  HFMA2.MMA R127, -RZ, RZ, 0, 0 ;  /* 0x00000000ff7f7435 */ /* 0x000fe200000001ff */
        /* <DEDUP_REMOVED lines=12> */
[C---:B------:R-:W-:Y:S01]  /*4a90*/  FFMA.FTZ R77, R118.reuse, R166, R77 ;  /* 0x000000a6764d7223 */ /* 0x040fe2000001004d */
        /* <DEDUP_REMOVED lines=8> */
[----:B------:R-:W-:Y:S01]  /*4b20*/  MOV R129, RZ ;  /* 0x000000ff00817202 */ /* 0x000fe20000000f00 */
[----:B------:R-:W-:Y:S01]  /*4b30*/  IMAD.MOV.U32 R121, RZ, RZ, RZ ;  /* 0x000000ffff797224 */ /* 0x000fe200078e00ff */
[----:B------:R-:W-:Y:S01]  /*4b40*/  MOV R107, RZ ;  /* 0x000000ff006b7202 */ /* 0x000fe20000000f00 */
        /* <DEDUP_REMOVED lines=9> */
[----:B------:R-:W-:Y:S06]  /*4be0*/  BAR.SYNC.DEFER_BLOCKING 0x0 ;  /* 0x0000000000007b1d */ /* 0x000fec0000010000 */
[----:B------:R-:W-:Y:S05]  /*4bf0*/  @!P0 BRA `(.L_x_6838) ;  /* 0x00000020003c8947 */ /* 0x000fea0003800000 */
[----:B------:R-:W0:Y:S01]  /*4c00*/  LDC.64 R2, c[0x0][0x2d0] ;  /* 0x0000b400ff027b82 */ /* 0x000e220000000a00 */
[C---:B------:R-:W-:Y:S01]  /*4c10*/  IADD3 R16, R63.reuse, -0x1, RZ ;  /* 0xffffffff3f107810 */ /* 0x040fe20007ffe0ff */
[----:B------:R-:W-:Y:S01]  /*4c20*/  ULDC.64 UR4, c[0x0][0x230] ;  /* 0x00008c0000047ab9 */ /* 0x000fe20000000a00 */
[----:B------:R-:W-:Y:S01]  /*4c30*/  IADD3 R15, R63, -0x2, RZ ;  /* 0xfffffffe3f0f7810 */ /* 0x000fe20007ffe0ff */
[----:B------:R-:W-:Y:S01]  /*4c40*/  ULDC.64 UR6, c[0x0][0x268] ;  /* 0x00009a0000067ab9 */ /* 0x000fe20000000a00 */
[----:B------:R-:W-:Y:S01]  /*4c50*/  LEA.HI R14, R16, R16, RZ, 0x1 ;  /* 0x00000010100e7211 */ /* 0x000fe200078f08ff */
[----:B------:R-:W-:Y:S02]  /*4c60*/  IMAD R162, R78, UR6, RZ ;  /* 0x000000064ea27c24 */ /* 0x000fe4000f8e02ff */
[----:B------:R-:W1:Y:S01]  /*4c70*/  LDC.64 R22, c[0x0][0x2e0] ;  /* 0x0000b800ff167b82 */ /* 0x000e620000000a00 */
[----:B------:R-:W-:Y:S01]  /*4c80*/  LOP3.LUT R17, R14, 0xfffffe, RZ, 0xc0, !PT ;  /* 0x00fffffe0e117812 */ /* 0x000fe200078ec0ff */
[----:B------:R-:W-:-:S02]  /*4c90*/  IMAD R15, R15, R18, RZ ;  /* 0x000000120f0f7224 */ /* 0x000fc400078e02ff */
[----:B------:R-:W-:-:S04]  /*4ca0*/  IMAD.WIDE.U32 R24, R81, UR4, RZ ;  /* 0x0000000451187c25 */ /* 0x000fc8000f8e00ff */
[----:B------:R-:W-:Y:S01]  /*4cb0*/  IMAD.IADD R160, R16, 0x1, -R17 ;  /* 0x0000000110a07824 */ /* 0x000fe200078e0a11 */
[----:B------:R-:W2:Y:S01]  /*4cc0*/  LDC.64 R20, c[0x0][0x2d8] ;  /* 0x0000b600ff147b82 */ /* 0x000ea20000000a00 */
[----:B------:R-:W-:-:S03]  /*4cd0*/  IMAD.WIDE R14, R15, 0x8, R12 ;  /* 0x000000080f0e7825 */ /* 0x000fc600078e020c */
[----:B------:R-:W-:Y:S01]  /*4ce0*/  SHF.L.U32 R160, R160, 0x8, RZ ;  /* 0x00000008a0a07819 */ /* 0x000fe200000006ff */
[----:B------:R-:W-:Y:S01]  /*4cf0*/  IMAD R16, R78, UR4, RZ ;  /* 0x000000044e107c24 */ /* 0x000fe2000f8e02ff */
[----:B------:R-:W-:Y:S01]  /*4d00*/  MOV R131, R14 ;  /* 0x0000000e00837202 */ /* 0x000fe20000000f00 */
[C---:B------:R-:W-:Y:S01]  /*4d10*/  IMAD.WIDE.U32 R28, R81.reuse, UR6, RZ ;  /* 0x00000006511c7c25 */ /* 0x040fe2000f8e00ff */
[----:B------:R-:W-:Y:S01]  /*4d20*/  MOV R156, R15 ;  /* 0x0000000f009c7202 */ /* 0x000fe20000000f00 */
[----:B------:R-:W3:Y:S01]  /*4d30*/  LDC.64 R18, c[0x0][0x238] ;  /* 0x00008e00ff127b82 */ /* 0x000ee20000000a00 */
[----:B0-----:R-:W-:Y:S01]  /*4d40*/  LEA R137, P0, R24, R2, 0x2 ;  /* 0x0000000218897211 */ /* 0x001fe200078010ff */
[C---:B------:R-:W-:Y:S01]  /*4d50*/  IMAD R159, R81.reuse, UR5, R16 ;  /* 0x00000005519f7c24 */ /* 0x040fe2000f8e0210 */
[----:B------:R-:W-:Y:S01]  /*4d60*/  ULDC.64 UR4, c[0x0][0x248] ;  /* 0x0000920000047ab9 */ /* 0x000fe20000000a00 */
[----:B------:R-:W-:Y:S01]  /*4d70*/  IMAD R167, R81, UR7, R162 ;  /* 0x0000000751a77c24 */ /* 0x000fe2000f8e02a2 */
[----:B-1----:R-:W-:Y:S01]  /*4d80*/  LEA R141, P3, R28, R22, 0x2 ;  /* 0x000000161c8d7211 */ /* 0x002fe200078610ff */
[----:B------:R-:W-:-:S02]  /*4d90*/  IMAD R158, R78, UR4, RZ ;  /* 0x000000044e9e7c24 */ /* 0x000fc4000f8e02ff */
[----:B------:R-:W0:Y:S01]  /*4da0*/  LDC.64 R14, c[0x0][0x270] ;  /* 0x00009c00ff0e7b82 */ /* 0x000e220000000a00 */
[----:B------:R-:W-:Y:S01]  /*4db0*/  IMAD.IADD R2, R29, 0x1, R167 ;  /* 0x000000011d027824 */ /* 0x000fe200078e02a7 */
[----:B------:R-:W-:Y:S01]  /*4dc0*/  IADD3 R22, R25, R159, RZ ;  /* 0x0000009f19167210 */ /* 0x000fe20007ffe0ff */
[C---:B------:R-:W-:Y:S01]  /*4dd0*/  IMAD.WIDE.U32 R26, R81.reuse, UR4, RZ ;  /* 0x00000004511a7c25 */ /* 0x040fe2000f8e00ff */
[----:B------:R-:W-:Y:S01]  /*4de0*/  MOV R25, R62 ;  /* 0x0000003e00197202 */ /* 0x000fe20000000f00 */
[----:B------:R-:W-:Y:S01]  /*4df0*/  UMOV UR4, URZ ;  /* 0x0000003f00047c82 */ /* 0x000fe20008000000 */
[----:B------:R-:W-:Y:S01]  /*4e00*/  LEA.HI.X R28, R28, R23, R2, 0x2, P3 ;  /* 0x000000171c1c7211 */ /* 0x000fe200018f1402 */
[----:B------:R-:W-:Y:S01]  /*4e10*/  IMAD R165, R81, UR5, R158 ;  /* 0x0000000551a57c24 */ /* 0x000fe2000f8e029e */
[----:B------:R-:W1:Y:S01]  /*4e20*/  LDC.64 R16, c[0x0][0x250] ;  /* 0x00009400ff107b82 */ /* 0x000e620000000a00 */
[----:B------:R-:W-:Y:S01]  /*4e30*/  LEA.HI R2, R63, R63, RZ, 0x1 ;  /* 0x0000003f3f027211 */ /* 0x000fe200078f08ff */
[----:B------:R-:W-:Y:S01]  /*4e40*/  ULDC UR5, c[0x0][0x224] ;  /* 0x0000890000057ab9 */ /* 0x000fe20000000800 */
[----:B--2---:R-:W-:-:S02]  /*4e50*/  LEA R139, P2, R26, R20, 0x2 ;  /* 0x000000141a8b7211 */ /* 0x004fc400078410ff */
[----:B------:R-:W-:Y:S02]  /*4e60*/  LOP3.LUT R2, R2, 0x3ffffe, RZ, 0xc0, !PT ;  /* 0x003ffffe02027812 */ /* 0x000fe400078ec0ff */
[----:B------:R-:W-:Y:S01]  /*4e70*/  IADD3 R20, R27, R165, RZ ;  /* 0x000000a51b147210 */ /* 0x000fe20007ffe0ff */
[----:B------:R-:W2:Y:S01]  /*4e80*/  LDC R195, c[0x0][0x21c] ;  /* 0x00008700ffc37b82 */ /* 0x000ea20000000800 */
[----:B------:R-:W-:Y:S01]  /*4e90*/  LEA.HI.X R24, R24, R3, R22, 0x2, P0 ;  /* 0x0000000318187211 */ /* 0x000fe200000f1416 */
[----:B------:R-:W-:Y:S01]  /*4ea0*/  IMAD.IADD R2, R63, 0x1, -R2 ;  /* 0x000000013f027824 */ /* 0x000fe200078e0a02 */
[----:B------:R-:W-:Y:S02]  /*4eb0*/  LEA.HI.X R26, R26, R21, R20, 0x2, P2 ;  /* 0x000000151a1a7211 */ /* 0x000fe400010f1414 */
[C---:B------:R-:W-:Y:S02]  /*4ec0*/  ISETP.NE.AND P3, PT, R75.reuse, 0x1f, PT ;  /* 0x0000001f4b00780c */ /* 0x040fe40003f65270 */
[----:B------:R-:W-:-:S02]  /*4ed0*/  ISETP.NE.AND P2, PT, R75, RZ, PT ;  /* 0x000000ff4b00720c */ /* 0x000fc40003f45270 */
[----:B------:R-:W-:Y:S02]  /*4ee0*/  MOV R23, R62 ;  /* 0x0000003e00177202 */ /* 0x000fe40000000f00 */
[----:B------:R-:W-:Y:S02]  /*4ef0*/  MOV R22, RZ ;  /* 0x000000ff00167202 */ /* 0x000fe40000000f00 */
[----:B------:R-:W-:Y:S02]  /*4f00*/  IADD3 R27, R75, 0x200, RZ ;  /* 0x000002004b1b7810 */ /* 0x000fe40007ffe0ff */
[----:B0-----:R-:W-:Y:S02]  /*4f10*/  SHF.L.U64.HI R15, R14, 0x2, R15 ;  /* 0x000000020e0f7819 */ /* 0x001fe4000001020f */
[----:B-1----:R-:W-:Y:S02]  /*4f20*/  SHF.L.U64.HI R17, R16, 0x2, R17 ;  /* 0x0000000210117819 */ /* 0x002fe40000010211 */
[----:B---3--:R-:W-:-:S02]  /*4f30*/  SHF.L.U64.HI R19, R18, 0x2, R19 ;  /* 0x0000000212137819 */ /* 0x008fc40000010213 */
[----:B------:R-:W-:-:S07]  /*4f40*/  LEA R158, R2, 0x668, 0xa ;  /* 0x00000668029e7811 */ /* 0x000fce00078e50ff */
.L_x_6843:
[----:B------:R-:W-:Y:S02]  /*4f50*/  MOV R2, R137 ;  /* 0x0000008900027202 */ /* 0x000fe40000000f00 */
[----:B------:R-:W-:-:S05]  /*4f60*/  MOV R3, R24 ;  /* 0x0000001800037202 */ /* 0x000fca0000000f00 */
[----:B0-----:R0:W3:Y:S01]  /*4f70*/  LDG.E R29, desc[UR14][R2.64] ;  /* 0x0000000e021d7981 */ /* 0x0010e2000c1e1900 */
[----:B------:R-:W-:Y:S02]  /*4f80*/  MOV R20, R141 ;  /* 0x0000008d00147202 */ /* 0x000fe40000000f00 */
[----:B------:R-:W-:-:S05]  /*4f90*/  MOV R21, R28 ;  /* 0x0000001c00157202 */ /* 0x000fca0000000f00 */
[----:B------:R-:W4:Y:S01]  /*4fa0*/  LDG.E R20, desc[UR14][R20.64] ;  /* 0x0000000e14147981 */ /* 0x000f22000c1e1900 */
[----:B0-----:R-:W-:Y:S01]  /*4fb0*/  MOV R2, R139 ;  /* 0x0000008b00027202 */ /* 0x001fe20000000f00 */
[----:B------:R-:W-:-:S05]  /*4fc0*/  IMAD.MOV.U32 R3, RZ, RZ, R26 ;  /* 0x000000ffff037224 */ /* 0x000fca00078e001a */
[----:B------:R0:W4:Y:S01]  /*4fd0*/  LDG.E R177, desc[UR14][R2.64] ;  /* 0x0000000e02b17981 */ /* 0x000122000c1e1900 */
[----:B------:R-:W-:-:S04]  /*4fe0*/  SEL R159, R160, R27, !P2 ;  /* 0x0000001ba09f7207 */ /* 0x000fc80005000000 */
[----:B------:R-:W-:Y:S01]  /*4ff0*/  LEA R169, R159, R62, 0x2 ;  /* 0x0000003e9fa97211 */ /* 0x000fe200078e10ff */
[----:B------:R-:W1:Y:S01]  /*5000*/  @P3 S2R R182, SR_CgaCtaId ;  /* 0x0000000000b63919 */ /* 0x000e620000008800 */
[----:B------:R-:W-:-:S04]  /*5010*/  ISETP.NE.AND P0, PT, R163, RZ, PT ;  /* 0x000000ffa300720c */ /* 0x000fc80003f05270 */
        /* <DEDUP_REMOVED lines=19> */
[----:B---3--:R-:W-:-:S04]  /*5150*/  FMUL.FTZ R162, R29, 1.4426950216293334961 ;  /* 0x3fb8aa3b1da27820 */ /* 0x008fc80000410000 */
[----:B------:R-:W-:-:S06]  /*5160*/  FMUL.FTZ R180, R83, R162 ;  /* 0x000000a253b47220 */ /* 0x000fcc0000410000 */
[----:B------:R-:W0:Y:S02]  /*5170*/  MUFU.EX2 R180, R180 ;  /* 0x000000b400b47308 */ /* 0x000e240000000800 */
[----:B0-----:R0:W-:Y:S01]  /*5180*/  STS [R169+0x668], R180 ;  /* 0x000668b4a9007388 */ /* 0x0011e20000000800 */
[----:B------:R-:W-:Y:S01]  /*5190*/  BAR.SYNC.DEFER_BLOCKING 0x0 ;  /* 0x0000000000007b1d */ /* 0x000fe20000010000 */
[-C--:B------:R-:W-:Y:S01]  /*51a0*/  FMUL.FTZ R159, R84, R162.reuse ;  /* 0x000000a2549f7220 */ /* 0x080fe20000410000 */
[-C--:B------:R-:W-:Y:S01]  /*51b0*/  FMUL.FTZ R165, R85, R162.reuse ;  /* 0x000000a255a57220 */ /* 0x080fe20000410000 */
[----:B------:R-:W-:-:S04]  /*51c0*/  FMUL.FTZ R167, R86, R162 ;  /* 0x000000a256a77220 */ /* 0x000fc80000410000 */
[----:B------:R-:W3:Y:S01]  /*51d0*/  MUFU.EX2 R159, R159 ;  /* 0x0000009f009f7308 */ /* 0x000ee20000000800 */
[----:B0-----:R-:W-:-:S07]  /*51e0*/  FMUL.FTZ R169, R87, R162 ;  /* 0x000000a257a97220 */ /* 0x001fce0000410000 */
[----:B------:R-:W0:Y:S01]  /*51f0*/  MUFU.EX2 R165, R165 ;  /* 0x000000a500a57308 */ /* 0x000e220000000800 */
[----:B------:R2:W5:Y:S07]  /*5200*/  @!P4 LDG.E R179, desc[UR14][R2.64+0x4] ;  /* 0x0000040e02b3c981 */ /* 0x00056e000c1e1900 */
[----:B------:R-:W0:Y:S01]  /*5210*/  MUFU.EX2 R167, R167 ;  /* 0x000000a700a77308 */ /* 0x000e220000000800 */
[----:B--2---:R-:W-:-:S04]  /*5220*/  @P3 MOV R3, 0x400 ;  /* 0x0000040000033802 */ /* 0x004fc80000000f00 */
[----:B-1----:R-:W-:-:S04]  /*5230*/  @P3 LEA R62, R182, R3, 0x18 ;  /* 0x00000003b63e3211 */ /* 0x002fc800078ec0ff */
[----:B------:R-:W-:Y:S01]  /*5240*/  @P3 LEA R191, R75, R62, 0x2 ;  /* 0x0000003e4bbf3211 */ /* 0x000fe200078e10ff */
[----:B----4-:R-:W-:Y:S01]  /*5250*/  FMUL.FTZ R3, R177, R20 ;  /* 0x00000014b1037220 */ /* 0x010fe20000410000 */
[----:B------:R-:W1:Y:S01]  /*5260*/  MUFU.EX2 R169, R169 ;  /* 0x000000a900a97308 */ /* 0x000e620000000800 */
[-C--:B------:R-:W-:Y:S01]  /*5270*/  FMUL.FTZ R21, R88, R162.reuse ;  /* 0x000000a258157220 */ /* 0x080fe20000410000 */
[-C--:B------:R-:W-:Y:S01]  /*5280*/  FMUL.FTZ R20, R93, R162.reuse ;  /* 0x000000a25d147220 */ /* 0x080fe20000410000 */
[-C--:B------:R-:W-:Y:S01]  /*5290*/  FMUL.FTZ R171, R89, R162.reuse ;  /* 0x000000a259ab7220 */ /* 0x080fe20000410000 */
[----:B------:R-:W2:Y:S01]  /*52a0*/  @P3 LDS R191, [R191+0xe6c] ;  /* 0x000e6c00bfbf3984 */ /* 0x000ea20000000800 */
[----:B------:R-:W-:Y:S01]  /*52b0*/  FMUL.FTZ R182, R86, R155 ;  /* 0x0000009b56b67220 */ /* 0x000fe20000410000 */
[----:B------:R-:W-:Y:S01]  /*52c0*/  FMUL.FTZ R155, R88, R153 ;  /* 0x00000099589b7220 */ /* 0x000fe20000410000 */
[----:B---3--:R-:W-:Y:S01]  /*52d0*/  FMUL.FTZ R164, R180, R159 ;  /* 0x0000009fb4a47220 */ /* 0x008fe20000410000 */
[----:B------:R-:W3:Y:S01]  /*52e0*/  MUFU.EX2 R2, R21 ;  /* 0x0000001500027308 */ /* 0x000ee20000000800 */
[-C--:B------:R-:W-:Y:S01]  /*52f0*/  FMUL.FTZ R173, R90, R162.reuse ;  /* 0x000000a25aad7220 */ /* 0x080fe20000410000 */
[----:B------:R-:W-:Y:S01]  /*5300*/  FMUL.FTZ R175, R91, R162 ;  /* 0x000000a25baf7220 */ /* 0x000fe20000410000 */
[----:B0-----:R-:W-:-:S05]  /*5310*/  FMUL.FTZ R164, R165, R164 ;  /* 0x000000a4a5a47220 */ /* 0x001fca0000410000 */
[----:B------:R0:W-:Y:S01]  /*5320*/  MUFU.EX2 R153, R20 ;  /* 0x0000001400997308 */ /* 0x0001e20000000800 */
[----:B------:R-:W-:Y:S01]  /*5330*/  FMUL.FTZ R192, R98, R162 ;  /* 0x000000a262c07220 */ /* 0x000fe20000410000 */
[----:B0-----:R-:W-:-:S06]  /*5340*/  FFMA.FTZ R20, R159, R181, R194 ;  /* 0x000000b59f147223 */ /* 0x001fcc00000100c2 */
[----:B------:R-:W0:Y:S01]  /*5350*/  MUFU.EX2 R171, R171 ;  /* 0x000000ab00ab7308 */ /* 0x000e220000000800 */
[----:B------:R-:W-:Y:S01]  /*5360*/  FFMA.FTZ R20, R165, R20, R188 ;  /* 0x00000014a5147223 */ /* 0x000fe200000100bc */
[----:B------:R-:W-:Y:S01]  /*5370*/  FMUL.FTZ R164, R167, R164 ;  /* 0x000000a4a7a47220 */ /* 0x000fe20000410000 */
[----:B------:R-:W-:Y:S02]  /*5380*/  FMUL.FTZ R174, R97, R162 ;  /* 0x000000a261ae7220 */ /* 0x000fe40000410000 */
[----:B------:R-:W-:-:S03]  /*5390*/  FFMA.FTZ R20, R167, R20, R182 ;  /* 0x00000014a7147223 */ /* 0x000fc600000100b6 */
[----:B------:R-:W4:Y:S01]  /*53a0*/  MUFU.EX2 R173, R173 ;  /* 0x000000ad00ad7308 */ /* 0x000f220000000800 */
[----:B------:R-:W-:Y:S01]  /*53b0*/  FMUL.FTZ R183, R92, R162 ;  /* 0x000000a25cb77220 */ /* 0x000fe20000410000 */
[C---:B-1----:R-:W-:Y:S01]  /*53c0*/  FMUL.FTZ R21, R169.reuse, R164 ;  /* 0x000000a4a9157220 */ /* 0x042fe20000410000 */
[----:B------:R-:W-:Y:S01]  /*53d0*/  FFMA.FTZ R20, R169, R20, R184 ;  /* 0x00000014a9147223 */ /* 0x000fe200000100b8 */
[-C--:B------:R-:W-:Y:S01]  /*53e0*/  FMUL.FTZ R147, R94, R162.reuse ;  /* 0x000000a25e937220 */ /* 0x080fe20000410000 */
[----:B------:R-:W-:-:S03]  /*53f0*/  FMUL.FTZ R202, R95, R162 ;  /* 0x000000a25fca7220 */ /* 0x000fc60000410000 */
[----:B------:R-:W-:Y:S01]  /*5400*/  MUFU.EX2 R175, R175 ;  /* 0x000000af00af7308 */ /* 0x000fe20000000800 */
[----:B------:R-:W-:Y:S01]  /*5410*/  FMUL.FTZ R204, R96, R162 ;  /* 0x000000a260cc7220 */ /* 0x000fe20000410000 */
[C---:B---3--:R-:W-:Y:S01]  /*5420*/  FMUL.FTZ R164, R2.reuse, R21 ;  /* 0x0000001502a47220 */ /* 0x048fe20000410000 */
[----:B------:R-:W-:-:S05]  /*5430*/  FFMA.FTZ R20, R2, R20, R155 ;  /* 0x0000001402147223 */ /* 0x000fca000001009b */
[----:B------:R-:W1:Y:S01]  /*5440*/  MUFU.EX2 R192, R192 ;  /* 0x000000c000c07308 */ /* 0x000e620000000800 */
[C---:B0-----:R-:W-:Y:S01]  /*5450*/  FMUL.FTZ R164, R171.reuse, R164 ;  /* 0x000000a4aba47220 */ /* 0x041fe20000410000 */
[----:B------:R-:W-:-:S06]  /*5460*/  FFMA.FTZ R20, R171, R20, R186 ;  /* 0x00000014ab147223 */ /* 0x000fcc00000100ba */
[----:B------:R0:W-:Y:S08]  /*5470*/  MUFU.EX2 R177, R183 ;  /* 0x000000b700b17308 */ /* 0x0001f00000000800 */
[----:B------:R-:W3:Y:S01]  /*5480*/  MUFU.EX2 R174, R174 ;  /* 0x000000ae00ae7308 */ /* 0x000ee20000000800 */
[-C--:B0-----:R-:W-:Y:S01]  /*5490*/  FMUL.FTZ R183, R126, R3.reuse ;  /* 0x000000037eb77220 */ /* 0x081fe20000410000 */
[----:B------:R-:W-:Y:S01]  /*54a0*/  FMUL.FTZ R189, R128, R3 ;  /* 0x0000000380bd7220 */ /* 0x000fe20000410000 */
[C---:B----4-:R-:W-:Y:S01]  /*54b0*/  FMUL.FTZ R164, R173.reuse, R164 ;  /* 0x000000a4ada47220 */ /* 0x050fe20000410000 */
[----:B------:R-:W-:-:S04]  /*54c0*/  FFMA.FTZ R20, R173, R20, R198 ;  /* 0x00000014ad147223 */ /* 0x000fc800000100c6 */
[----:B------:R-:W0:Y:S08]  /*54d0*/  MUFU.EX2 R147, R147 ;  /* 0x0000009300937308 */ /* 0x000e300000000800 */
[----:B------:R-:W4:Y:S08]  /*54e0*/  MUFU.EX2 R202, R202 ;  /* 0x000000ca00ca7308 */ /* 0x000f300000000800 */
[----:B------:R-:W0:Y:S01]  /*54f0*/  MUFU.EX2 R204, R204 ;  /* 0x000000cc00cc7308 */ /* 0x000e220000000800 */
[----:B------:R-:W-:Y:S01]  /*5500*/  FMUL.FTZ R185, R124, R3 ;  /* 0x000000037cb97220 */ /* 0x000fe20000410000 */
[----:B-1----:R-:W-:Y:S01]  /*5510*/  FFMA.FTZ R21, R192, R189, R183 ;  /* 0x000000bdc0157223 */ /* 0x002fe200000100b7 */
[C---:B------:R-:W-:Y:S01]  /*5520*/  FMUL.FTZ R164, R175.reuse, R164 ;  /* 0x000000a4afa47220 */ /* 0x040fe20000410000 */
[----:B------:R-:W-:Y:S01]  /*5530*/  FFMA.FTZ R20, R175, R20, R196 ;  /* 0x00000014af147223 */ /* 0x000fe200000100c4 */
[-C--:B------:R-:W-:Y:S01]  /*5540*/  FMUL.FTZ R166, R108, R3.reuse ;  /* 0x000000036ca67220 */ /* 0x080fe20000410000 */
[-C--:B------:R-:W-:Y:S01]  /*5550*/  FMUL.FTZ R168, R112, R3.reuse ;  /* 0x0000000370a87220 */ /* 0x080fe20000410000 */
[-C--:B------:R-:W-:Y:S01]  /*5560*/  FMUL.FTZ R170, R114, R3.reuse ;  /* 0x0000000372aa7220 */ /* 0x080fe20000410000 */
[-C--:B------:R-:W-:Y:S01]  /*5570*/  FMUL.FTZ R176, R116, R3.reuse ;  /* 0x0000000374b07220 */ /* 0x080fe20000410000 */
[-C--:B------:R-:W-:Y:S01]  /*5580*/  FMUL.FTZ R200, R118, R3.reuse ;  /* 0x0000000376c87220 */ /* 0x080fe20000410000 */
[-C--:B------:R-:W-:Y:S01]  /*5590*/  FMUL.FTZ R157, R120, R3.reuse ;  /* 0x00000003789d7220 */ /* 0x080fe20000410000 */
[----:B------:R-:W-:Y:S01]  /*55a0*/  FMUL.FTZ R187, R122, R3 ;  /* 0x000000037abb7220 */ /* 0x000fe20000410000 */
[----:B---3--:R-:W-:Y:S01]  /*55b0*/  FFMA.FTZ R162, R174, R21, R185 ;  /* 0x00000015aea27223 */ /* 0x008fe200000100b9 */
[C---:B------:R-:W-:Y:S01]  /*55c0*/  FMUL.FTZ R164, R177.reuse, R164 ;  /* 0x000000a4b1a47220 */ /* 0x040fe20000410000 */
[----:B------:R-:W-:Y:S01]  /*55d0*/  FFMA.FTZ R20, R177, R20, R190 ;  /* 0x00000014b1147223 */ /* 0x000fe200000100be */
[----:B--2-4-:R-:W-:Y:S06]  /*55e0*/  @P3 BRA `(.L_x_6840) ;  /* 0x0000000000103947 */ /* 0x014fec0003800000 */
[----:B------:R-:W-:Y:S02]  /*55f0*/  ISETP.NE.AND P3, PT, R63, UR5, PT ;  /* 0x000000053f007c0c */ /* 0x000fe4000bf65270 */
[----:B------:R-:W-:-:S11]  /*5600*/  MOV R191, 0x3f800000 ;  /* 0x3f80000000bf7802 */ /* 0x000fd60000000f00 */
[----:B------:R-:W-:-:S05]  /*5610*/  @P3 IADD3 R21, R158, R25, RZ ;  /* 0x000000199e153210 */ /* 0x000fca0007ffe0ff */
[----:B------:R1:W2:Y:S02]  /*5620*/  @P3 LDS R191, [R21] ;  /* 0x0000000015bf3984 */ /* 0x0002a40000000800 */
.L_x_6840:
[----:B------:R-:W-:Y:S05]  /*5630*/  BSYNC B0 ;  /* 0x0000000000007941 */ /* 0x000fea0003800000 */
.L_x_6839:
[----:B-12---:R-:W-:Y:S01]  /*5640*/  FMUL.FTZ R21, R192, R191 ;  /* 0x000000bfc0157220 */ /* 0x006fe20000410000 */
[C---:B------:R-:W-:Y:S01]  /*5650*/  FFMA.FTZ R20, R153.reuse, R20, R178 ;  /* 0x0000001499147223 */ /* 0x040fe200000100b2 */
[----:B------:R-:W-:Y:S01]  /*5660*/  FMUL.FTZ R164, R153, R164 ;  /* 0x000000a499a47220 */ /* 0x000fe20000410000 */
[----:B0-----:R-:W-:Y:S01]  /*5670*/  FFMA.FTZ R162, R204, R162, R187 ;  /* 0x000000a2cca27223 */ /* 0x001fe200000100bb */
[----:B------:R-:W-:Y:S01]  /*5680*/  FMUL.FTZ R193, R174, R21 ;  /* 0x00000015aec17220 */ /* 0x000fe20000410000 */
[C---:B------:R-:W-:Y:S01]  /*5690*/  FFMA.FTZ R20, R147.reuse, R20, R172 ;  /* 0x0000001493147223 */ /* 0x040fe200000100ac */
[C---:B------:R-:W-:Y:S01]  /*56a0*/  FMUL.FTZ R21, R147.reuse, R164 ;  /* 0x000000a493157220 */ /* 0x040fe20000410000 */
[----:B------:R-:W-:Y:S01]  /*56b0*/  FFMA.FTZ R162, R202, R162, R157 ;  /* 0x000000a2caa27223 */ /* 0x000fe2000001009d */
[----:B------:R-:W-:Y:S01]  /*56c0*/  FMUL.FTZ R193, R204, R193 ;  /* 0x000000c1ccc17220 */ /* 0x000fe20000410000 */
[C---:B------:R-:W-:Y:S01]  /*56d0*/  FFMA.FTZ R20, R202.reuse, R20, R149 ;  /* 0x00000014ca147223 */ /* 0x040fe20000010095 */
[C---:B------:R-:W-:Y:S01]  /*56e0*/  FMUL.FTZ R21, R202.reuse, R21 ;  /* 0x00000015ca157220 */ /* 0x040fe20000410000 */
        /* <DEDUP_REMOVED lines=12> */
[----:B------:R-:W-:Y:S01]  /*57b0*/  FMUL.FTZ R206, R110, R3 ;  /* 0x000000036ece7220 */ /* 0x000fe20000410000 */
[----:B------:R-:W-:Y:S01]  /*57c0*/  FFMA.FTZ R193, R175, R193, R168 ;  /* 0x000000c1afc17223 */ /* 0x000fe200000100a8 */
[----:B------:R-:W-:Y:S01]  /*57d0*/  FMUL.FTZ R162, R177, R162 ;  /* 0x000000a2b1a27220 */ /* 0x000fe20000410000 */
[----:B------:R-:W0:Y:S01]  /*57e0*/  SHFL.UP PT, R21, R164, 0x1, RZ ;  /* 0x04200000a4157989 */ /* 0x000e2200000e00ff */
[----:B------:R-:W-:Y:S01]  /*57f0*/  ISETP.GE.AND P3, PT, R72, 0x1, PT ;  /* 0x000000014800780c */ /* 0x000fe20003f66270 */
[----:B------:R-:W-:Y:S01]  /*5800*/  FFMA.FTZ R199, R173, R193, R206 ;  /* 0x000000c1adc77223 */ /* 0x000fe200000100ce */
[----:B------:R-:W-:Y:S01]  /*5810*/  FMUL.FTZ R162, R175, R162 ;  /* 0x000000a2afa27220 */ /* 0x000fe20000410000 */
[----:B------:R-:W1:Y:S01]  /*5820*/  SHFL.UP PT, R20, R197, 0x1, RZ ;  /* 0x04200000c5147989 */ /* 0x000e6200000e00ff */
        /* <DEDUP_REMOVED lines=11> */
[----:B------:R-:W-:Y:S01]  /*58e0*/  ISETP.NE.AND P4, PT, R163, 0x1f, PT ;  /* 0x0000001fa300780c */ /* 0x000fe20003f85270 */
[----:B-----5:R-:W-:Y:S01]  /*58f0*/  SHFL.IDX PT, R220, R179, RZ, 0x1f ;  /* 0x00001fffb3dc7589 */ /* 0x020fe200000e0000 */
[----:B------:R-:W-:Y:S01]  /*5900*/  FFMA.FTZ R201, R167, R201, R210 ;  /* 0x000000c9a7c97223 */ /* 0x000fe200000100d2 */
[----:B------:R-:W-:Y:S01]  /*5910*/  FMUL.FTZ R162, R169, R162 ;  /* 0x000000a2a9a27220 */ /* 0x000fe20000410000 */
[----:B------:R-:W-:Y:S01]  /*5920*/  ISETP.GE.OR P0, PT, R63, UR5, P0 ;  /* 0x000000053f007c0c */ /* 0x000fe20008706670 */
[----:B------:R-:W-:Y:S01]  /*5930*/  BSSY B0, `(.L_x_6841) ;  /* 0x000012d000007945 */ /* 0x000fe20003800000 */
[----:B------:R-:W-:Y:S01]  /*5940*/  FFMA.FTZ R201, R165, R201, R212 ;  /* 0x000000c9a5c97223 */ /* 0x000fe200000100d4 */
[----:B------:R-:W-:Y:S01]  /*5950*/  FMUL.FTZ R216, R167, R162 ;  /* 0x000000a2a7d87220 */ /* 0x000fe20000410000 */
[----:B0-----:R-:W-:Y:S01]  /*5960*/  @P3 FFMA.FTZ R164, R197, R21, R164 ;  /* 0x00000015c5a43223 */ /* 0x001fe200000100a4 */
[C---:B------:R-:W-:Y:S01]  /*5970*/  ISETP.GT.AND P5, PT, R72.reuse, 0x1e, PT ;  /* 0x0000001e4800780c */ /* 0x040fe20003fa4270 */
[----:B------:R-:W-:Y:S01]  /*5980*/  FFMA.FTZ R162, R159, R201, R214 ;  /* 0x000000c99fa27223 */ /* 0x000fe200000100d6 */
[----:B------:R-:W-:Y:S01]  /*5990*/  FMUL.FTZ R216, R165, R216 ;  /* 0x000000d8a5d87220 */ /* 0x000fe20000410000 */
[----:B-1----:R-:W-:Y:S01]  /*59a0*/  @P3 FMUL.FTZ R197, R197, R20 ;  /* 0x00000014c5c53220 */ /* 0x002fe20000410000 */
[----:B------:R-:W0:Y:S01]  /*59b0*/  SHFL.UP PT, R21, R164, 0x2, RZ ;  /* 0x04400000a4157989 */ /* 0x000e2200000e00ff */
[C---:B------:R-:W-:Y:S01]  /*59c0*/  ISETP.GE.AND P3, PT, R72.reuse, 0x2, PT ;  /* 0x000000024800780c */ /* 0x040fe20003f66270 */
[----:B------:R-:W-:Y:S01]  /*59d0*/  FMUL.FTZ R3, R159, R216 ;  /* 0x000000d89f037220 */ /* 0x000fe20000410000 */
[----:B------:R-:W-:Y:S01]  /*59e0*/  ISETP.GT.AND P6, PT, R72, 0x17, PT ;  /* 0x000000174800780c */ /* 0x000fe20003fc4270 */
[----:B------:R-:W1:Y:S04]  /*59f0*/  SHFL.UP PT, R20, R197, 0x2, RZ ;  /* 0x04400000c5147989 */ /* 0x000e6800000e00ff */
[----:B------:R-:W2:Y:S04]  /*5a00*/  SHFL.DOWN PT, R199, R162, 0x1, 0x1f ;  /* 0x08201f00a2c77f89 */ /* 0x000ea800000e0000 */
[----:B------:R-:W3:Y:S02]  /*5a10*/  SHFL.DOWN PT, R216, R3, 0x1, 0x1f ;  /* 0x08201f0003d87f89 */ /* 0x000ee400000e0000 */
        /* <DEDUP_REMOVED lines=21> */
[----:B------:R-:W-:Y:S02]  /*5b70*/  IMAD.MOV.U32 R21, RZ, RZ, RZ ;  /* 0x000000ffff157224 */ /* 0x000fe400078e00ff */
[----:B-1----:R-:W-:Y:S01]  /*5b80*/  @P3 FMUL.FTZ R197, R197, R20 ;  /* 0x00000014c5c53220 */ /* 0x002fe20000410000 */
[----:B------:R-:W-:Y:S01]  /*5b90*/  ISETP.GE.AND P3, PT, R72, 0x10, PT ;  /* 0x000000104800780c */ /* 0x000fe20003f66270 */
[----:B------:R-:W-:-:S03]  /*5ba0*/  HFMA2.MMA R20, -RZ, RZ, 1.875, 0 ;  /* 0x3f800000ff147435 */ /* 0x000fc600000001ff */
[C---:B--2---:R-:W-:Y:S01]  /*5bb0*/  @!P4 FFMA.FTZ R162, R3.reuse, R199, R162 ;  /* 0x000000c703a2c223 */ /* 0x044fe200000100a2 */
[----:B------:R-:W-:Y:S01]  /*5bc0*/  SHFL.UP PT, R216, R197, 0x10, RZ ;  /* 0x06000000c5d87989 */ /* 0x000fe200000e00ff */
[----:B---3--:R-:W-:-:S03]  /*5bd0*/  @!P4 FMUL.FTZ R3, R3, R218 ;  /* 0x000000da0303c220 */ /* 0x008fc60000410000 */
[----:B------:R-:W0:Y:S01]  /*5be0*/  SHFL.UP PT, R199, R164, 0x10, RZ ;  /* 0x06000000a4c77989 */ /* 0x000e2200000e00ff */
[----:B------:R-:W-:-:S03]  /*5bf0*/  ISETP.GE.U32.AND P4, PT, R163, 0x18, PT ;  /* 0x00000018a300780c */ /* 0x000fc60003f86070 */
[----:B------:R-:W1:Y:S04]  /*5c00*/  SHFL.DOWN PT, R201, R162, 0x8, 0x1f ;  /* 0x09001f00a2c97f89 */ /* 0x000e6800000e0000 */
[----:B------:R-:W2:Y:S04]  /*5c10*/  SHFL.DOWN PT, R218, R3, 0x8, 0x1f ;  /* 0x09001f0003da7f89 */ /* 0x000ea800000e0000 */
[----:B------:R-:W-:Y:S01]  /*5c20*/  @!P0 LDS.64 R20, [R23+0xee8] ;  /* 0x000ee80017148984 */ /* 0x000fe20000000a00 */
[----:B------:R-:W-:Y:S01]  /*5c30*/  ISETP.GE.U32.AND P0, PT, R163, 0x10, PT ;  /* 0x00000010a300780c */ /* 0x000fe20003f06070 */
[C---:B0-----:R-:W-:Y:S01]  /*5c40*/  @P3 FFMA.FTZ R164, R197.reuse, R199, R164 ;  /* 0x000000c7c5a43223 */ /* 0x041fe200000100a4 */
[----:B------:R-:W-:Y:S01]  /*5c50*/  @P3 FMUL.FTZ R197, R197, R216 ;  /* 0x000000d8c5c53220 */ /* 0x000fe20000410000 */
[----:B------:R-:W-:Y:S01]  /*5c60*/  ISETP.NE.AND P3, PT, R75, 0x1f, PT ;  /* 0x0000001f4b00780c */ /* 0x000fe20003f65270 */
[----:B-1----:R-:W-:-:S03]  /*5c70*/  @!P4 FFMA.FTZ R162, R3, R201, R162 ;  /* 0x000000c903a2c223 */ /* 0x002fc600000100a2 */
[----:B------:R-:W-:Y:S01]  /*5c80*/  SHFL.UP PT, R164, R164, 0x1, RZ ;  /* 0x04200000a4a47989 */ /* 0x000fe200000e00ff */
[----:B--2---:R-:W-:Y:S01]  /*5c90*/  @!P4 FMUL.FTZ R3, R3, R218 ;  /* 0x000000da0303c220 */ /* 0x004fe20000410000 */
[----:B------:R-:W-:Y:S02]  /*5ca0*/  ISETP.GT.AND P4, PT, R72, 0x1b, PT ;  /* 0x0000001b4800780c */ /* 0x000fe40003f84270 */
[----:B------:R-:W0:Y:S04]  /*5cb0*/  SHFL.UP PT, R197, R197, 0x1, RZ ;  /* 0x04200000c5c57989 */ /* 0x000e2800000e00ff */
        /* <DEDUP_REMOVED lines=16> */
[----:B------:R-:W-:Y:S02]  /*5dc0*/  SHFL.IDX PT, R162, R162, RZ, 0x1f ;  /* 0x00001fffa2a27589 */ /* 0x000fe400000e0000 */
[-C--:B------:R-:W-:Y:S01]  /*5dd0*/  FFMA.FTZ R218, R169, R199.reuse, R184 ;  /* 0x000000c7a9da7223 */ /* 0x080fe200000100b8 */
[----:B------:R-:W-:Y:S01]  /*5de0*/  FFMA.FTZ R179, R102, R199, R179 ;  /* 0x000000c766b37223 */ /* 0x000fe200000100b3 */
[----:B------:R-:W-:Y:S02]  /*5df0*/  SHFL.IDX PT, R3, R3, RZ, 0x1f ;  /* 0x00001fff03037589 */ /* 0x000fe400000e0000 */
[-C--:B------:R-:W-:Y:S01]  /*5e00*/  FFMA.FTZ R197, R2, R218.reuse, R155 ;  /* 0x000000da02c57223 */ /* 0x080fe2000001009b */
[----:B------:R-:W-:-:S03]  /*5e10*/  FFMA.FTZ R179, R106, R218, R179 ;  /* 0x000000da6ab37223 */ /* 0x000fc600000100b3 */
[-C--:B------:R-:W-:Y:S01]  /*5e20*/  FFMA.FTZ R216, R171, R197.reuse, R186 ;  /* 0x000000c5abd87223 */ /* 0x080fe200000100ba */
[----:B------:R-:W-:-:S03]  /*5e30*/  FFMA.FTZ R155, R108, R197, R179 ;  /* 0x000000c56c9b7223 */ /* 0x000fc600000100b3 */
[-C--:B------:R-:W-:Y:S01]  /*5e40*/  FFMA.FTZ R179, R173, R216.reuse, R198 ;  /* 0x000000d8adb37223 */ /* 0x080fe200000100c6 */
[----:B------:R-:W-:-:S04]  /*5e50*/  FFMA.FTZ R155, R110, R216, R155 ;  /* 0x000000d86e9b7223 */ /* 0x000fc8000001009b */
[-C--:B------:R-:W-:Y:S01]  /*5e60*/  FFMA.FTZ R155, R112, R179.reuse, R155 ;  /* 0x000000b3709b7223 */ /* 0x080fe2000001009b */
[----:B0-----:R-:W-:Y:S01]  /*5e70*/  @P3 FFMA.FTZ R180, R181, R180, R164 ;  /* 0x000000b4b5b43223 */ /* 0x001fe200000100a4 */
[----:B------:R-:W-:-:S03]  /*5e80*/  FFMA.FTZ R164, R175, R179, R196 ;  /* 0x000000b3afa47223 */ /* 0x000fc600000100c4 */
[----:B------:R-:W-:Y:S01]  /*5e90*/  FFMA.FTZ R180, R180, R191, R189 ;  /* 0x000000bfb4b47223 */ /* 0x000fe200000100bd */
[-C--:B------:R-:W-:Y:S01]  /*5ea0*/  FFMA.FTZ R181, R177, R164.reuse, R190 ;  /* 0x000000a4b1b57223 */ /* 0x080fe200000100be */
[----:B------:R-:W-:Y:S02]  /*5eb0*/  FFMA.FTZ R155, R114, R164, R155 ;  /* 0x000000a4729b7223 */ /* 0x000fe4000001009b */
[----:B------:R-:W-:Y:S01]  /*5ec0*/  FFMA.FTZ R182, R192, R180, R183 ;  /* 0x000000b4c0b67223 */ /* 0x000fe200000100b7 */
[-C--:B------:R-:W-:Y:S01]  /*5ed0*/  FFMA.FTZ R194, R153, R181.reuse, R178 ;  /* 0x000000b599c27223 */ /* 0x080fe200000100b2 */
[----:B------:R-:W-:Y:S01]  /*5ee0*/  FFMA.FTZ R155, R116, R181, R155 ;  /* 0x000000b5749b7223 */ /* 0x000fe2000001009b */
[----:B------:R-:W-:Y:S01]  /*5ef0*/  SHF.L.U32 R178, R161, 0x10, RZ ;  /* 0x00000010a1b27819 */ /* 0x000fe200000006ff */
        /* <DEDUP_REMOVED lines=21> */
[----:B------:R-:W-:Y:S01]  /*6050*/  SHF.L.U32 R153, R40, 0x10, RZ ;  /* 0x0000001028997819 */ /* 0x000fe200000006ff */
[----:B------:R-:W-:Y:S01]  /*6060*/  FFMA.FTZ R177, R128, R187, R155 ;  /* 0x000000bb80b17223 */ /* 0x000fe2000001009b */
[----:B------:R-:W-:-:S02]  /*6070*/  IMAD.U32 R155, R42, 0x10000, RZ ;  /* 0x000100002a9b7824 */ /* 0x000fc400078e00ff */
[----:B------:R-:W-:Y:S01]  /*6080*/  FFMA.FTZ R204, R175, R192, R168 ;  /* 0x000000c0afcc7223 */ /* 0x000fe200000100a8 */
[----:B------:R-:W-:Y:S01]  /*6090*/  FFMA.FTZ R218, -R87, R174, R218 ;  /* 0x000000ae57da7223 */ /* 0x000fe200000101da */
[----:B------:R-:W-:Y:S01]  /*60a0*/  FFMA.FTZ R197, -R88, R153, R197 ;  /* 0x0000009958c57223 */ /* 0x000fe200000101c5 */
[----:B------:R-:W0:Y:S01]  /*60b0*/  SHFL.DOWN PT, R168, R177, 0x1, 0x1f ;  /* 0x08201f00b1a87f89 */ /* 0x000e2200000e0000 */
[----:B------:R-:W-:Y:S01]  /*60c0*/  FFMA.FTZ R206, R173, R204, R206 ;  /* 0x000000ccadce7223 */ /* 0x000fe200000100ce */
[----:B------:R-:W-:Y:S01]  /*60d0*/  FFMA.FTZ R199, -R86, R155, R199 ;  /* 0x0000009b56c77223 */ /* 0x000fe200000101c7 */
[----:B------:R-:W-:Y:S01]  /*60e0*/  FFMA.FTZ R216, -R89, R172, R216 ;  /* 0x000000ac59d87223 */ /* 0x000fe200000101d8 */
[C---:B------:R-:W-:Y:S01]  /*60f0*/  FFMA.FTZ R179, -R90.reuse, R149, R179 ;  /* 0x000000955ab37223 */ /* 0x040fe200000101b3 */
[-C--:B------:R-:W-:Y:S01]  /*6100*/  FFMA.FTZ R202, R171, R206.reuse, R166 ;  /* 0x000000ceabca7223 */ /* 0x080fe200000100a6 */
[----:B------:R-:W-:Y:S01]  /*6110*/  FMUL.FTZ R173, R89, R206 ;  /* 0x000000ce59ad7220 */ /* 0x000fe20000410000 */
[----:B------:R-:W-:Y:S01]  /*6120*/  FMUL.FTZ R189, R90, R204 ;  /* 0x000000cc5abd7220 */ /* 0x000fe20000410000 */
[----:B------:R-:W-:Y:S01]  /*6130*/  SHF.L.U32 R147, R36, 0x10, RZ ;  /* 0x0000001024937819 */ /* 0x000fe200000006ff */
[-C--:B------:R-:W-:Y:S01]  /*6140*/  FFMA.FTZ R200, R2, R202.reuse, R193 ;  /* 0x000000ca02c87223 */ /* 0x080fe200000100c1 */
[----:B------:R-:W-:Y:S01]  /*6150*/  FMUL.FTZ R226, R88, R202 ;  /* 0x000000ca58e27220 */ /* 0x000fe20000410000 */
[----:B------:R-:W-:Y:S01]  /*6160*/  FMUL.FTZ R228, R91, R192 ;  /* 0x000000c05be47220 */ /* 0x000fe20000410000 */
[C---:B------:R-:W-:Y:S01]  /*6170*/  FMUL.FTZ R230, R92.reuse, R196 ;  /* 0x000000c45ce67220 */ /* 0x040fe20000410000 */
[-C--:B------:R-:W-:Y:S01]  /*6180*/  FFMA.FTZ R208, R169, R200.reuse, R208 ;  /* 0x000000c8a9d07223 */ /* 0x080fe200000100d0 */
[----:B------:R-:W-:Y:S01]  /*6190*/  FMUL.FTZ R171, R87, R200 ;  /* 0x000000c857ab7220 */ /* 0x000fe20000410000 */
[----:B------:R-:W-:Y:S01]  /*61a0*/  FFMA.FTZ R181, -R92, R147, R181 ;  /* 0x000000935cb57223 */ /* 0x000fe200000101b5 */
[----:B------:R-:W-:Y:S01]  /*61b0*/  SHF.L.U32 R151, R34, 0x10, RZ ;  /* 0x0000001022977819 */ /* 0x000fe200000006ff */
[----:B------:R-:W-:Y:S01]  /*61c0*/  FFMA.FTZ R210, R167, R208, R210 ;  /* 0x000000d0a7d27223 */ /* 0x000fe200000100d2 */
[----:B------:R-:W-:Y:S01]  /*61d0*/  FFMA.FTZ R167, -R85, R176, R224 ;  /* 0x000000b055a77223 */ /* 0x000fe200000101e0 */
[----:B------:R-:W-:Y:S01]  /*61e0*/  FMUL.FTZ R169, R86, R208 ;  /* 0x000000d056a97220 */ /* 0x000fe20000410000 */
[----:B------:R-:W-:Y:S01]  /*61f0*/  FMUL.FTZ R232, R93, R190 ;  /* 0x000000be5de87220 */ /* 0x000fe20000410000 */
[-C--:B------:R-:W-:Y:S01]  /*6200*/  FFMA.FTZ R212, R165, R210.reuse, R212 ;  /* 0x000000d2a5d47223 */ /* 0x080fe200000100d4 */
[C---:B------:R-:W-:Y:S01]  /*6210*/  FFMA.FTZ R165, -R84.reuse, R157, R201 ;  /* 0x0000009d54a57223 */ /* 0x040fe200000101c9 */
[----:B------:R-:W-:Y:S01]  /*6220*/  FMUL.FTZ R224, R85, R210 ;  /* 0x000000d255e07220 */ /* 0x000fe20000410000 */
[----:B0-----:R-:W-:Y:S01]  /*6230*/  @!P5 FADD.FTZ R177, R177, R168 ;  /* 0x000000a8b1b1d221 */ /* 0x001fe20000010000 */
[----:B------:R-:W-:Y:S01]  /*6240*/  FFMA.FTZ R214, R159, R212, R214 ;  /* 0x000000d49fd67223 */ /* 0x000fe200000100d6 */
[----:B------:R-:W-:Y:S01]  /*6250*/  FFMA.FTZ R159, -R83, R178, R220 ;  /* 0x000000b2539f7223 */ /* 0x000fe200000101dc */
[----:B------:R-:W-:Y:S01]  /*6260*/  FMUL.FTZ R220, R84, R212 ;  /* 0x000000d454dc7220 */ /* 0x000fe20000410000 */
[----:B------:R-:W-:-:S02]  /*6270*/  IMAD.U32 R168, R37, 0x10000, RZ ;  /* 0x0001000025a87824 */ /* 0x000fc400078e00ff */
[----:B------:R-:W-:Y:S01]  /*6280*/  FMUL.FTZ R2, R83, R214 ;  /* 0x000000d653027220 */ /* 0x000fe20000410000 */
[C---:B------:R-:W-:Y:S01]  /*6290*/  FMUL.FTZ R193, R94.reuse, R188 ;  /* 0x000000bc5ec17220 */ /* 0x040fe20000410000 */
[----:B------:R-:W-:Y:S01]  /*62a0*/  FFMA.FTZ R183, -R94, R151, R183 ;  /* 0x000000975eb77223 */ /* 0x000fe200000101b7 */
[----:B------:R-:W-:Y:S01]  /*62b0*/  FFMA.FTZ R191, -R91, R168, R164 ;  /* 0x000000a85bbf7223 */ /* 0x000fe200000101a4 */
[----:B------:R-:W-:Y:S01]  /*62c0*/  FFMA.FTZ R143, R2, R159, RZ ;  /* 0x0000009f028f7223 */ /* 0x000fe200000100ff */
[----:B------:R-:W-:Y:S02]  /*62d0*/  IMAD.U32 R145, R32, 0x10000, RZ ;  /* 0x0001000020917824 */ /* 0x000fe400078e00ff */
[----:B------:R-:W-:Y:S01]  /*62e0*/  FMUL.FTZ R234, R95, R186 ;  /* 0x000000ba5fea7220 */ /* 0x000fe20000410000 */
[----:B------:R-:W-:Y:S01]  /*62f0*/  FMUL.FTZ R201, R96, R184 ;  /* 0x000000b860c97220 */ /* 0x000fe20000410000 */
[----:B------:R-:W-:Y:S01]  /*6300*/  FFMA.FTZ R143, R220, R165, R143 ;  /* 0x000000a5dc8f7223 */ /* 0x000fe2000001008f */
[----:B------:R-:W-:Y:S01]  /*6310*/  FFMA.FTZ R185, -R96, R145, R185 ;  /* 0x0000009160b97223 */ /* 0x000fe200000101b9 */
[----:B------:R-:W-:Y:S01]  /*6320*/  FMUL.FTZ R238, R97, R182 ;  /* 0x000000b661ee7220 */ /* 0x000fe20000410000 */
[----:B------:R-:W-:Y:S01]  /*6330*/  FMUL.FTZ R203, R98, R180 ;  /* 0x000000b462cb7220 */ /* 0x000fe20000410000 */
[----:B------:R-:W-:Y:S01]  /*6340*/  FFMA.FTZ R166, R224, R167, R143 ;  /* 0x000000a7e0a67223 */ /* 0x000fe2000001008f */
[----:B------:R-:W0:Y:S01]  /*6350*/  SHFL.DOWN PT, R240, R177, 0x2, 0x1f ;  /* 0x08401f00b1f07f89 */ /* 0x000e2200000e0000 */
[----:B------:R-:W-:Y:S01]  /*6360*/  FADD.FTZ R115, R232, R115 ;  /* 0x00000073e8737221 */ /* 0x000fe20000010000 */
[----:B------:R-:W-:Y:S01]  /*6370*/  FFMA.FTZ R21, R3, R21, R162 ;  /* 0x0000001503157223 */ /* 0x000fe200000100a2 */
[----:B------:R-:W-:Y:S01]  /*6380*/  FFMA.FTZ R166, R169, R199, R166 ;  /* 0x000000c7a9a67223 */ /* 0x000fe200000100a6 */
[----:B------:R-:W-:Y:S01]  /*6390*/  FMUL.FTZ R20, R3, R20 ;  /* 0x0000001403147220 */ /* 0x000fe20000410000 */
[C---:B------:R-:W-:Y:S01]  /*63a0*/  FMUL.FTZ R3, R29.reuse, R190 ;  /* 0x000000be1d037220 */ /* 0x040fe20000410000 */
[----:B------:R-:W-:Y:S01]  /*63b0*/  FMUL.FTZ R162, R29, R196 ;  /* 0x000000c41da27220 */ /* 0x000fe20000410000 */
[----:B------:R-:W-:Y:S01]  /*63c0*/  FFMA.FTZ R143, R171, R218, R166 ;  /* 0x000000daab8f7223 */ /* 0x000fe200000100a6 */
[----:B------:R-:W-:Y:S01]  /*63d0*/  FADD.FTZ R111, R173, R111 ;  /* 0x0000006fad6f7221 */ /* 0x000fe20000010000 */
[----:B------:R1:W-:Y:S01]  /*63e0*/  @!P1 STS.64 [R23+0xee8], R20 ;  /* 0x000ee81417009388 */ /* 0x0003e20000000a00 */
[----:B------:R-:W-:Y:S01]  /*63f0*/  FMUL.FTZ R162, R181, R162 ;  /* 0x000000a2b5a27220 */ /* 0x000fe20000410000 */
[----:B------:R-:W-:Y:S01]  /*6400*/  FFMA.FTZ R166, R226, R197, R143 ;  /* 0x000000c5e2a67223 */ /* 0x000fe2000001008f */
        /* <DEDUP_REMOVED lines=8> */
[----:B------:R-:W-:Y:S01]  /*6490*/  SHF.L.U32 R170, R33, 0x10, RZ ;  /* 0x0000001021aa7819 */ /* 0x000fe200000006ff */
[----:B------:R-:W-:Y:S01]  /*64a0*/  FFMA.FTZ R194, -R93, R166, R194 ;  /* 0x000000a65dc27223 */ /* 0x000fe200000101c2 */
[----:B-1----:R-:W-:Y:S01]  /*64b0*/  FMUL.FTZ R20, R29, R192 ;  /* 0x000000c01d147220 */ /* 0x002fe20000410000 */
[----:B------:R-:W-:Y:S01]  /*64c0*/  FFMA.FTZ R143, R228, R191, R143 ;  /* 0x000000bfe48f7223 */ /* 0x000fe2000001008f */
[----:B0-----:R-:W-:Y:S01]  /*64d0*/  @!P0 FADD.FTZ R177, R177, R240 ;  /* 0x000000f0b1b18221 */ /* 0x001fe20000010000 */
[----:B------:R-:W-:Y:S01]  /*64e0*/  FFMA.FTZ R198, -R95, R170, R198 ;  /* 0x000000aa5fc67223 */ /* 0x000fe200000101c6 */
[----:B------:R-:W-:Y:S01]  /*64f0*/  FMUL.FTZ R21, R194, R3 ;  /* 0x00000003c2157220 */ /* 0x000fe20000410000 */
[----:B------:R-:W-:Y:S01]  /*6500*/  FFMA.FTZ R143, R230, R181, R143 ;  /* 0x000000b5e68f7223 */ /* 0x000fe2000001008f */
[----:B------:R-:W-:Y:S01]  /*6510*/  FMUL.FTZ R191, R191, R20 ;  /* 0x00000014bfbf7220 */ /* 0x000fe20000410000 */
[----:B------:R-:W0:Y:S01]  /*6520*/  SHFL.DOWN PT, R240, R177, 0x4, 0x1f ;  /* 0x08801f00b1f07f89 */ /* 0x000e2200000e0000 */
[C---:B------:R-:W-:Y:S01]  /*6530*/  FMUL.FTZ R20, R29.reuse, R204 ;  /* 0x000000cc1d147220 */ /* 0x040fe20000410000 */
[----:B------:R-:W-:Y:S01]  /*6540*/  FFMA.FTZ R164, R232, R194, R143 ;  /* 0x000000c2e8a47223 */ /* 0x000fe2000001008f */
[----:B------:R-:W-:Y:S01]  /*6550*/  FMUL.FTZ R194, R29, R188 ;  /* 0x000000bc1dc27220 */ /* 0x000fe20000410000 */
[----:B------:R-:W-:Y:S01]  /*6560*/  FFMA.FTZ R21, R166, R190, R21 ;  /* 0x000000bea6157223 */ /* 0x000fe20000010015 */
[----:B------:R-:W-:Y:S01]  /*6570*/  FMUL.FTZ R20, R179, R20 ;  /* 0x00000014b3147220 */ /* 0x000fe20000410000 */
[----:B------:R-:W-:Y:S01]  /*6580*/  FFMA.FTZ R143, R193, R183, R164 ;  /* 0x000000b7c18f7223 */ /* 0x000fe200000100a4 */
[----:B------:R-:W-:Y:S01]  /*6590*/  SHF.L.U32 R164, R31, 0x10, RZ ;  /* 0x000000101fa47819 */ /* 0x000fe200000006ff */
[----:B------:R-:W-:Y:S01]  /*65a0*/  FMUL.FTZ R194, R183, R194 ;  /* 0x000000c2b7c27220 */ /* 0x000fe20000410000 */
[----:B------:R-:W-:Y:S01]  /*65b0*/  FFMA.FTZ R3, R147, R196, R162 ;  /* 0x000000c493037223 */ /* 0x000fe200000100a2 */
[----:B------:R-:W-:Y:S01]  /*65c0*/  FFMA.FTZ R236, R234, R198, R143 ;  /* 0x000000c6eaec7223 */ /* 0x000fe2000001008f */
[----:B------:R-:W-:Y:S01]  /*65d0*/  SHF.L.U32 R143, R30, 0x10, RZ ;  /* 0x000000101e8f7819 */ /* 0x000fe200000006ff */
[----:B------:R-:W-:Y:S01]  /*65e0*/  FFMA.FTZ R222, -R97, R164, R222 ;  /* 0x000000a461de7223 */ /* 0x000fe200000101de */
[----:B------:R-:W-:Y:S01]  /*65f0*/  FFMA.FTZ R194, R151, R188, R194 ;  /* 0x000000bc97c27223 */ /* 0x000fe200000100c2 */
[----:B------:R-:W-:Y:S01]  /*6600*/  FFMA.FTZ R175, R201, R185, R236 ;  /* 0x000000b9c9af7223 */ /* 0x000fe200000100ec */
[----:B------:R-:W-:Y:S01]  /*6610*/  FMUL.FTZ R179, R29, R186 ;  /* 0x000000ba1db37220 */ /* 0x000fe20000410000 */
[----:B------:R-:W-:Y:S01]  /*6620*/  FFMA.FTZ R187, -R98, R143, R187 ;  /* 0x0000008f62bb7223 */ /* 0x000fe200000101bb */
[----:B------:R-:W-:Y:S01]  /*6630*/  FADD.FTZ R154, R21, R154 ;  /* 0x0000009a159a7221 */ /* 0x000fe20000010000 */
[----:B------:R-:W-:Y:S01]  /*6640*/  FFMA.FTZ R236, R238, R222, R175 ;  /* 0x000000deeeec7223 */ /* 0x000fe200000100af */
[C---:B------:R-:W-:Y:S01]  /*6650*/  FMUL.FTZ R162, R29.reuse, R184 ;  /* 0x000000b81da27220 */ /* 0x040fe20000410000 */
[----:B------:R-:W-:Y:S01]  /*6660*/  FMUL.FTZ R21, R29, R182 ;  /* 0x000000b61d157220 */ /* 0x000fe20000410000 */
[----:B------:R-:W-:Y:S01]  /*6670*/  FMUL.FTZ R179, R198, R179 ;  /* 0x000000b3c6b37220 */ /* 0x000fe20000410000 */
[----:B------:R-:W-:Y:S01]  /*6680*/  FFMA.FTZ R175, R203, R187, R236 ;  /* 0x000000bbcbaf7223 */ /* 0x000fe200000100ec */
[----:B------:R-:W-:Y:S01]  /*6690*/  FMUL.FTZ R162, R185, R162 ;  /* 0x000000a2b9a27220 */ /* 0x000fe20000410000 */
[----:B0-----:R-:W-:Y:S01]  /*66a0*/  @!P4 FADD.FTZ R177, R177, R240 ;  /* 0x000000f0b1b1c221 */ /* 0x001fe20000010000 */
[----:B------:R-:W-:Y:S01]  /*66b0*/  FMUL.FTZ R181, R222, R21 ;  /* 0x00000015deb57220 */ /* 0x000fe20000410000 */
[----:B------:R-:W-:Y:S01]  /*66c0*/  FFMA.FTZ R204, R149, R204, R20 ;  /* 0x000000cc95cc7223 */ /* 0x000fe20000010014 */
[----:B------:R-:W0:Y:S01]  /*66d0*/  SHFL.DOWN PT, R236, R175, 0x1, 0x1f ;  /* 0x08201f00afec7f89 */ /* 0x000e2200000e0000 */
[----:B------:R-:W-:Y:S01]  /*66e0*/  FFMA.FTZ R186, R170, R186, R179 ;  /* 0x000000baaaba7223 */ /* 0x000fe200000100b3 */
[----:B------:R-:W-:Y:S01]  /*66f0*/  FADD.FTZ R146, R3, R146 ;  /* 0x0000009203927221 */ /* 0x000fe20000010000 */
[----:B------:R-:W-:Y:S01]  /*6700*/  FMUL.FTZ R20, R29, R202 ;  /* 0x000000ca1d147220 */ /* 0x000fe20000410000 */
[----:B------:R-:W1:Y:S01]  /*6710*/  SHFL.DOWN PT, R240, R177, 0x8, 0x1f ;  /* 0x09001f00b1f07f89 */ /* 0x000e6200000e0000 */
[----:B------:R-:W-:Y:S01]  /*6720*/  FFMA.FTZ R179, R145, R184, R162 ;  /* 0x000000b891b37223 */ /* 0x000fe200000100a2 */
[C---:B------:R-:W-:Y:S01]  /*6730*/  FMUL.FTZ R3, R29.reuse, R206 ;  /* 0x000000ce1d037220 */ /* 0x040fe20000410000 */
[----:B------:R-:W-:Y:S01]  /*6740*/  FFMA.FTZ R162, R164, R182, R181 ;  /* 0x000000b6a4a27223 */ /* 0x000fe200000100b5 */
[----:B------:R-:W-:Y:S01]  /*6750*/  FMUL.FTZ R184, R29, R180 ;  /* 0x000000b41db87220 */ /* 0x000fe20000410000 */
[----:B------:R-:W-:Y:S01]  /*6760*/  FMUL.FTZ R20, R197, R20 ;  /* 0x00000014c5147220 */ /* 0x000fe20000410000 */
[----:B------:R-:W-:Y:S01]  /*6770*/  FMUL.FTZ R3, R216, R3 ;  /* 0x00000003d8037220 */ /* 0x000fe20000410000 */
[----:B------:R-:W-:Y:S01]  /*6780*/  FADD.FTZ R129, R162, R129 ;  /* 0x00000081a2817221 */ /* 0x000fe20000010000 */
[----:B------:R-:W-:Y:S01]  /*6790*/  FMUL.FTZ R184, R187, R184 ;  /* 0x000000b8bbb87220 */ /* 0x000fe20000410000 */
[----:B------:R-:W-:Y:S01]  /*67a0*/  FMUL.FTZ R162, R29, R210 ;  /* 0x000000d21da27220 */ /* 0x000fe20000410000 */
[----:B------:R-:W-:Y:S01]  /*67b0*/  FFMA.FTZ R21, R153, R202, R20 ;  /* 0x000000ca99157223 */ /* 0x000fe20000010014 */
[----:B------:R-:W-:Y:S01]  /*67c0*/  FFMA.FTZ R173, R172, R206, R3 ;  /* 0x000000ceacad7223 */ /* 0x000fe20000010003 */
[C---:B------:R-:W-:Y:S01]  /*67d0*/  FMUL.FTZ R20, R29.reuse, R208 ;  /* 0x000000d01d147220 */ /* 0x040fe20000410000 */
[----:B------:R-:W-:Y:S01]  /*67e0*/  FMUL.FTZ R3, R29, R200 ;  /* 0x000000c81d037220 */ /* 0x000fe20000410000 */
[----:B------:R-:W-:Y:S01]  /*67f0*/  FFMA.FTZ R169, R143, R180, R184 ;  /* 0x000000b48fa97223 */ /* 0x000fe200000100b8 */
[----:B------:R-:W-:Y:S01]  /*6800*/  FMUL.FTZ R167, R167, R162 ;  /* 0x000000a2a7a77220 */ /* 0x000fe20000410000 */
[C---:B------:R-:W-:Y:S01]  /*6810*/  FMUL.FTZ R180, R29.reuse, R212 ;  /* 0x000000d41db47220 */ /* 0x040fe20000410000 */
[----:B------:R-:W-:Y:S01]  /*6820*/  FMUL.FTZ R162, R29, R214 ;  /* 0x000000d61da27220 */ /* 0x000fe20000410000 */
[----:B------:R-:W-:Y:S01]  /*6830*/  FMUL.FTZ R182, R199, R20 ;  /* 0x00000014c7b67220 */ /* 0x000fe20000410000 */
[----:B------:R-:W-:Y:S01]  /*6840*/  FADD.FTZ R148, R21, R148 ;  /* 0x0000009415947221 */ /* 0x000fe20000010000 */
[----:B0-----:R-:W-:Y:S01]  /*6850*/  @!P5 FADD.FTZ R175, R175, R236 ;  /* 0x000000ecafafd221 */ /* 0x001fe20000010000 */
[----:B------:R-:W-:Y:S01]  /*6860*/  ISETP.NE.AND P5, PT, R72, RZ, PT ;  /* 0x000000ff4800720c */ /* 0x000fe20003fa5270 */
[----:B------:R-:W-:Y:S01]  /*6870*/  FMUL.FTZ R3, R218, R3 ;  /* 0x00000003da037220 */ /* 0x000fe20000410000 */
[----:B------:R-:W-:Y:S01]  /*6880*/  FMUL.FTZ R180, R165, R180 ;  /* 0x000000b4a5b47220 */ /* 0x000fe20000410000 */
[----:B-1----:R-:W-:Y:S01]  /*6890*/  @!P6 FADD.FTZ R177, R177, R240 ;  /* 0x000000f0b1b1e221 */ /* 0x002fe20000010000 */
[----:B------:R-:W0:Y:S01]  /*68a0*/  SHFL.DOWN PT, R236, R175, 0x2, 0x1f ;  /* 0x08401f00afec7f89 */ /* 0x000e2200000e0000 */
[----:B------:R-:W-:Y:S01]  /*68b0*/  FMUL.FTZ R159, R159, R162 ;  /* 0x000000a29f9f7220 */ /* 0x000fe20000410000 */
[----:B------:R-:W-:Y:S01]  /*68c0*/  FFMA.FTZ R200, R174, R200, R3 ;  /* 0x000000c8aec87223 */ /* 0x000fe20000010003 */
[----:B------:R-:W-:Y:S01]  /*68d0*/  FFMA.FTZ R192, R168, R192, R191 ;  /* 0x000000c0a8c07223 */ /* 0x000fe200000100bf */
[----:B------:R-:W1:Y:S01]  /*68e0*/  SHFL.DOWN PT, R240, R177, 0x10, 0x1f ;  /* 0x0a001f00b1f07f89 */ /* 0x000e6200000e0000 */
[----:B------:R-:W-:Y:S01]  /*68f0*/  FFMA.FTZ R3, R155, R208, R182 ;  /* 0x000000d09b037223 */ /* 0x000fe200000100b6 */
[----:B------:R-:W-:Y:S01]  /*6900*/  FFMA.FTZ R210, R176, R210, R167 ;  /* 0x000000d2b0d27223 */ /* 0x000fe200000100a7 */
[----:B------:R-:W-:Y:S01]  /*6910*/  FFMA.FTZ R180, R157, R212, R180 ;  /* 0x000000d49db47223 */ /* 0x000fe200000100b4 */
[----:B------:R-:W-:Y:S01]  /*6920*/  FFMA.FTZ R214, R178, R214, R159 ;  /* 0x000000d6b2d67223 */ /* 0x000fe2000001009f */
[----:B------:R-:W2:Y:S01]  /*6930*/  @!P5 S2R R242, SR_CgaCtaId ;  /* 0x0000000000f2d919 */ /* 0x000ea20000008800 */
[----:B------:R-:W-:Y:S01]  /*6940*/  @!P5 MOV R205, 0x400 ;  /* 0x0000040000cdd802 */ /* 0x000fe20000000f00 */
        /* <DEDUP_REMOVED lines=20> */
[----:B------:R-:W-:Y:S01]  /*6a90*/  FADD.FTZ R133, R2, R133 ;  /* 0x0000008502857221 */ /* 0x000fe20000010000 */
[----:B------:R-:W-:Y:S01]  /*6aa0*/  FADD.FTZ R103, R210, R103 ;  /* 0x00000067d2677221 */ /* 0x000fe20000010000 */
[----:B------:R-:W-:Y:S01]  /*6ab0*/  FADD.FTZ R125, R180, R125 ;  /* 0x0000007db47d7221 */ /* 0x000fe20000010000 */
[----:B------:R-:W-:-:S04]  /*6ac0*/  FADD.FTZ R127, R214, R127 ;  /* 0x0000007fd67f7221 */ /* 0x000fc80000010000 */
[----:B-1----:R-:W-:Y:S01]  /*6ad0*/  @!P0 FADD.FTZ R177, R177, R240 ;  /* 0x000000f0b1b18221 */ /* 0x002fe20000010000 */
[----:B--2---:R-:W-:-:S04]  /*6ae0*/  @!P5 LEA R62, R242, R205, 0x18 ;  /* 0x000000cdf23ed211 */ /* 0x004fc800078ec0ff */
[----:B------:R-:W-:Y:S01]  /*6af0*/  MOV R21, R177 ;  /* 0x000000b100157202 */ /* 0x000fe20000000f00 */
[----:B0-----:R-:W-:-:S05]  /*6b00*/  @!P4 FADD.FTZ R175, R175, R236 ;  /* 0x000000ecafafc221 */ /* 0x001fca0000010000 */
[----:B------:R-:W0:Y:S02]  /*6b10*/  SHFL.DOWN PT, R232, R175, 0x8, 0x1f ;  /* 0x09001f00afe87f89 */ /* 0x000e2400000e0000 */
[----:B0-----:R-:W-:-:S05]  /*6b20*/  @!P6 FADD.FTZ R175, R175, R232 ;  /* 0x000000e8afafe221 */ /* 0x001fca0000010000 */
[----:B------:R-:W0:Y:S02]  /*6b30*/  SHFL.DOWN PT, R188, R175, 0x10, 0x1f ;  /* 0x0a001f00afbc7f89 */ /* 0x000e2400000e0000 */
[----:B0-----:R-:W-:-:S05]  /*6b40*/  @!P0 FADD.FTZ R175, R175, R188 ;  /* 0x000000bcafaf8221 */ /* 0x001fca0000010000 */
[----:B------:R-:W-:-:S05]  /*6b50*/  MOV R20, R175 ;  /* 0x000000af00147202 */ /* 0x000fca0000000f00 */
[----:B------:R0:W-:Y:S01]  /*6b60*/  @!P5 STS.64 [R62+0x438], R20 ;  /* 0x000438143e00d388 */ /* 0x0001e20000000a00 */
        /* <DEDUP_REMOVED lines=9> */
.L_x_6842:
[----:B------:R-:W-:Y:S05]  /*6c00*/  BSYNC B0 ;  /* 0x0000000000007941 */ /* 0x000fea0003800000 */
.L_x_6841:
[----:B------:R-:W-:Y:S01]  /*6c10*/  UIADD3 UR4, UR4, 0x1, URZ ;  /* 0x0000000104047890 */ /* 0x000fe2000fffe03f */
[----:B------:R-:W-:Y:S02]  /*6c20*/  LEA R141, P6, R14, R141, 0x2 ;  /* 0x0000008d0e8d7211 */ /* 0x000fe400078c10ff */
[----:B------:R-:W-:Y:S02]  /*6c30*/  LEA R137, P4, R18, R137, 0x2 ;  /* 0x0000008912897211 */ /* 0x000fe400078810ff */
[----:B------:R-:W-:Y:S01]  /*6c40*/  LEA R139, P0, R16, R139, 0x2 ;  /* 0x0000008b108b7211 */ /* 0x000fe200078010ff */
[----:B------:R-:W-:Y:S01]  /*6c50*/  IMAD.X R28, R28, 0x1, R15, P6 ;  /* 0x000000011c1c7824 */ /* 0x000fe200030e060f */
[----:B------:R-:W-:Y:S01]  /*6c60*/  ISETP.LE.AND P6, PT, R195, UR4, PT ;  /* 0x00000004c3007c0c */ /* 0x000fe2000bfc3270 */
[----:B------:R-:W-:Y:S01]  /*6c70*/  IMAD.X R24, R24, 0x1, R19, P4 ;  /* 0x0000000118187824 */ /* 0x000fe200020e0613 */
[----:B------:R-:W-:Y:S02]  /*6c80*/  IADD3 R131, P5, R131, 0x8, RZ ;  /* 0x0000000883837810 */ /* 0x000fe40007fbe0ff */
[----:B-1----:R-:W-:-:S02]  /*6c90*/  IADD3 R25, R25, 0x4, RZ ;  /* 0x0000000419197810 */ /* 0x002fc40007ffe0ff */
[----:B------:R-:W-:Y:S02]  /*6ca0*/  IADD3 R23, R23, 0x8, RZ ;  /* 0x0000000817177810 */ /* 0x000fe40007ffe0ff */
[----:B------:R-:W-:Y:S02]  /*6cb0*/  IADD3 R160, R160, 0x1, RZ ;  /* 0x00000001a0a07810 */ /* 0x000fe40007ffe0ff */
[----:B------:R-:W-:Y:S02]  /*6cc0*/  IADD3.X R26, R26, R17, RZ, P0, !PT ;  /* 0x000000111a1a7210 */ /* 0x000fe400007fe4ff */
[----:B------:R-:W-:Y:S01]  /*6cd0*/  IADD3.X R156, RZ, R156, RZ, P5, !PT ;  /* 0x0000009cff9c7210 */ /* 0x000fe20002ffe4ff */
[----:B------:R-:W-:Y:S06]  /*6ce0*/  @!P6 BRA `(.L_x_6843) ;  /* 0xffffffe00098e947 */ /* 0x000fec000383ffff */
.L_x_6838:
        /* <DEDUP_REMOVED lines=11> */
[----:B------:R-:W-:Y:S02]  /*6da0*/  F2FP.BF16.F32.PACK_AB R111, R138, R111 ;  /* 0x0000006f8a6f723e */ /* 0x000fe400000010ff */
[----:B------:R-:W-:Y:S02]  /*6db0*/  F2FP.BF16.F32.PACK_AB R113, R140, R113 ;  /* 0x000000718c71723e */ /* 0x000fe400000010ff */
[----:B------:R-:W-:-:S02]  /*6dc0*/  F2FP.BF16.F32.PACK_AB R115, R130, R115 ;  /* 0x000000738273723e */ /* 0x000fc400000010ff */
[----:B------:R-:W-:Y:S02]  /*6dd0*/  F2FP.BF16.F32.PACK_AB R117, R142, R117 ;  /* 0x000000758e75723e */ /* 0x000fe400000010ff */
[----:B------:R-:W-:Y:S02]  /*6de0*/  F2FP.BF16.F32.PACK_AB R101, R101, R132 ;  /* 0x000000846565723e */ /* 0x000fe400000010ff */
[----:B------:R-:W-:Y:S01]  /*6df0*/  PRMT R7, R113, 0x7632, R7 ;  /* 0x0000763271077816 */ /* 0x000fe20000000007 */
[----:B------:R2:W-:Y:S01]  /*6e00*/  STS.U16 [R45+0x2], R0 ;  /* 0x000002002d007388 */ /* 0x0005e20000000400 */
[----:B------:R-:W-:Y:S02]  /*6e10*/  PRMT R14, R101, 0x7632, R14 ;  /* 0x00007632650e7816 */ /* 0x000fe4000000000e */
[----:B------:R-:W-:Y:S01]  /*6e20*/  IADD3 R16, -R6, UR6, RZ ;  /* 0x0000000606107c10 */ /* 0x000fe2000fffe1ff */
[----:B------:R3:W-:Y:S01]  /*6e30*/  STS.U16 [R45+0x6], R2 ;  /* 0x000006022d007388 */ /* 0x0007e20000000400 */
[----:B-1----:R-:W-:-:S03]  /*6e40*/  ULEA UR4, UR5, UR4, 0x18 ;  /* 0x0000000405047291 */ /* 0x002fc6000f8ec03f */
[----:B------:R1:W-:Y:S01]  /*6e50*/  STS.U16 [R45+0xa], R3 ;  /* 0x00000a032d007388 */ /* 0x0003e20000000400 */
[----:B--2---:R-:W-:-:S03]  /*6e60*/  PRMT R0, R111, 0x7632, R0 ;  /* 0x000076326f007816 */ /* 0x004fc60000000000 */
[----:B------:R-:W-:Y:S01]  /*6e70*/  STS.U16 [R45], R119 ;  /* 0x000000772d007388 */ /* 0x000fe20000000400 */
[----:B---3--:R-:W-:-:S03]  /*6e80*/  PRMT R2, R115, 0x7632, R2 ;  /* 0x0000763273027816 */ /* 0x008fc60000000002 */
        /* <DEDUP_REMOVED lines=15> */
[----:B-1----:R-:W1:Y:S03]  /*6f80*/  LDC.64 R14, c[0x0][0x388] ;  /* 0x0000e200ff0e7b82 */ /* 0x002e660000000a00 */
[----:B------:R-:W-:Y:S04]  /*6f90*/  LDS.U16 R19, [R60+0x40] ;  /* 0x000040003c137984 */ /* 0x000fe80000000400 */
[----:B0-----:R-:W-:Y:S04]  /*6fa0*/  LDS.U16 R21, [R59+0x80] ;  /* 0x000080003b157984 */ /* 0x001fe80000000400 */
[----:B------:R-:W-:Y:S04]  /*6fb0*/  LDS.U16 R23, [R58+0xc0] ;  /* 0x0000c0003a177984 */ /* 0x000fe80000000400 */
[----:B------:R-:W-:Y:S04]  /*6fc0*/  LDS.U16 R25, [R57+0x100] ;  /* 0x0001000039197984 */ /* 0x000fe80000000400 */
[----:B------:R-:W-:Y:S04]  /*6fd0*/  LDS.U16 R27, [R56+0x140] ;  /* 0x00014000381b7984 */ /* 0x000fe80000000400 */
[----:B------:R-:W-:Y:S01]  /*6fe0*/  LDS.U16 R29, [R55+0x180] ;  /* 0x00018000371d7984 */ /* 0x000fe20000000400 */
[----:B-1----:R-:W-:-:S03]  /*6ff0*/  IMAD R0, R14, UR17, RZ ;  /* 0x000000110e007c24 */ /* 0x002fc6000f8e02ff */
[----:B------:R-:W-:Y:S01]  /*7000*/  LDS.U16 R31, [R54+0x1c0] ;  /* 0x0001c000361f7984 */ /* 0x000fe20000000400 */
[----:B------:R-:W-:-:S03]  /*7010*/  IMAD.WIDE.U32 R2, R14, UR16, RZ ;  /* 0x000000100e027c25 */ /* 0x000fc6000f8e00ff */
        /* <DEDUP_REMOVED lines=16> */
[----:B------:R-:W-:Y:S01]  /*7120*/  ULDC.64 UR6, c[0x0][0x390] ;  /* 0x0000e40000067ab9 */ /* 0x000fe20000000a00 */
[----:B------:R-:W-:Y:S01]  /*7130*/  MOV R7, R5 ;  /* 0x0000000500077202 */ /* 0x000fe20000000f00 */
[----:B------:R-:W-:Y:S02]  /*7140*/  IMAD R0, R78, UR6, RZ ;  /* 0x000000064e007c24 */ /* 0x000fe4000f8e02ff */
[----:B------:R-:W-:-:S04]  /*7150*/  IMAD.WIDE.U32 R6, R14, UR16, R6 ;  /* 0x000000100e067c25 */ /* 0x000fc8000f8e0006 */
        /* <DEDUP_REMOVED lines=8> */
.L_x_6845:
[----:B------:R-:W-:Y:S05]  /*71e0*/  BSYNC B0 ;  /* 0x0000000000007941 */ /* 0x000fea0003800000 */
.L_x_6844:
[----:B------:R-:W-:Y:S01]  /*71f0*/  MOV R3, R89 ;  /* 0x0000005900037202 */ /* 0x000fe20000000f00 */
[----:B------:R-:W-:Y:S01]  /*7200*/  ULDC.64 UR8, c[0x0][0x390] ;  /* 0x0000e40000087ab9 */ /* 0x000fe20000000a00 */
[----:B------:R-:W-:Y:S01]  /*7210*/  ULDC.64 UR6, c[0x0][0x3e0] ;  /* 0x0000f80000067ab9 */ /* 0x000fe20000000a00 */
[----:B------:R-:W-:Y:S01]  /*7220*/  IMAD R0, R78, UR8, RZ ;  /* 0x000000084e007c24 */ /* 0x000fe2000f8e02ff */
[C---:B------:R-:W-:Y:S01]  /*7230*/  LEA R7, P0, R66.reuse, UR6, 0x1 ;  /* 0x0000000642077c11 */ /* 0x040fe2000f8008ff */
[----:B------:R-:W-:Y:S01]  /*7240*/  IMAD.WIDE.U32 R2, R81, UR8, R2 ;  /* 0x0000000851027c25 */ /* 0x000fe2000f8e0002 */
[----:B------:R-:W-:-:S03]  /*7250*/  LOP3.LUT R18, R66, 0x20, RZ, 0xfc, !PT ;  /* 0x0000002042127812 */ /* 0x000fc600078efcff */
[----:B------:R-:W-:Y:S01]  /*7260*/  FADD.FTZ R74, R127, R74 ;  /* 0x0000004a7f4a7221 */ /* 0x000fe20000010000 */
[----:B------:R-:W-:Y:S01]  /*7270*/  LEA.HI.X R6, R66, UR7, R65, 0x1, P0 ;  /* 0x0000000742067c11 */ /* 0x000fe200080f0c41 */
[----:B0-----:R-:W-:Y:S01]  /*7280*/  IMAD R15, R81, UR9, R0 ;  /* 0x00000009510f7c24 */ /* 0x001fe2000f8e0200 */
[----:B------:R-:W-:Y:S01]  /*7290*/  IADD3 R0, P2, R80, R2, RZ ;  /* 0x0000000250007210 */ /* 0x000fe20007f5e0ff */
[----:B------:R-:W-:Y:S01]  /*72a0*/  FADD.FTZ R74, R74, R125 ;  /* 0x0000007d4a4a7221 */ /* 0x000fe20000010000 */
[----:B------:R-:W-:Y:S01]  /*72b0*/  LOP3.LUT R20, R66, 0x40, RZ, 0xfc, !PT ;  /* 0x0000004042147812 */ /* 0x000fe200078efcff */
[----:B------:R-:W-:Y:S01]  /*72c0*/  BSSY B0, `(.L_x_6846) ;  /* 0x0000088000007945 */ /* 0x000fe20003800000 */
[----:B------:R-:W-:Y:S02]  /*72d0*/  IADD3.X R3, R82, R15, R3, P2, !PT ;  /* 0x0000000f52037210 */ /* 0x000fe400017fe403 */
[----:B------:R-:W-:Y:S01]  /*72e0*/  LEA R2, P0, R0, R7, 0x1 ;  /* 0x0000000700027211 */ /* 0x000fe200078008ff */
[----:B------:R-:W-:Y:S01]  /*72f0*/  FADD.FTZ R7, R74, R103 ;  /* 0x000000674a077221 */ /* 0x000fe20000010000 */
[----:B------:R-:W-:-:S02]  /*7300*/  LOP3.LUT R30, R66, 0xc0, RZ, 0xfc, !PT ;  /* 0x000000c0421e7812 */ /* 0x000fc400078efcff */
[----:B------:R-:W-:Y:S01]  /*7310*/  LEA.HI.X R3, R0, R6, R3, 0x1, P0 ;  /* 0x0000000600037211 */ /* 0x000fe200000f0c03 */
[----:B------:R-:W-:Y:S01]  /*7320*/  FADD.FTZ R0, R7, R144 ;  /* 0x0000009007007221 */ /* 0x000fe20000010000 */
[-C--:B------:R-:W-:Y:S02]  /*7330*/  ISETP.GE.AND P2, PT, R18, R87.reuse, PT ;  /* 0x000000571200720c */ /* 0x080fe40003f46270 */
[-C--:B------:R-:W-:Y:S01]  /*7340*/  ISETP.GE.AND P0, PT, R20, R87.reuse, PT ;  /* 0x000000571400720c */ /* 0x080fe20003f06270 */
[----:B------:R-:W-:Y:S01]  /*7350*/  FADD.FTZ R7, R0, R135 ;  /* 0x0000008700077221 */ /* 0x000fe20000010000 */
[----:B------:R-:W-:Y:S02]  /*7360*/  ISETP.GE.AND P6, PT, R30, R87, PT ;  /* 0x000000571e00720c */ /* 0x000fe40003fc6270 */
[C---:B------:R-:W-:Y:S01]  /*7370*/  LOP3.LUT R24, R66.reuse, 0x60, RZ, 0xfc, !PT ;  /* 0x0000006042187812 */ /* 0x040fe200078efcff */
[----:B------:R-:W-:Y:S01]  /*7380*/  FADD.FTZ R7, R7, R148 ;  /* 0x0000009407077221 */ /* 0x000fe20000010000 */
        /* <DEDUP_REMOVED lines=32> */
[----:B------:R-:W-:Y:S01]  /*7590*/  F2FP.BF16.F32.PACK_AB R125, R125, R127 ;  /* 0x0000007f7d7d723e */ /* 0x000fe200000010ff */
[----:B------:R-:W-:Y:S01]  /*75a0*/  @!P5 STG.E.U16 desc[UR14][R2.64+-0x140], R39 ;  /* 0xfffec0270200d986 */ /* 0x000fe2000c10150e */
[----:B------:R-:W-:Y:S02]  /*75b0*/  F2FP.BF16.F32.PACK_AB R103, R144, R103 ;  /* 0x000000679067723e */ /* 0x000fe400000010ff */
[----:B------:R-:W-:Y:S01]  /*75c0*/  PRMT R6, R125, 0x7632, R6 ;  /* 0x000076327d067816 */ /* 0x000fe20000000006 */
[----:B------:R-:W-:Y:S01]  /*75d0*/  @!P2 STG.E.U16 desc[UR14][R2.64+-0x180], R37 ;  /* 0xfffe80250200a986 */ /* 0x000fe2000c10150e */
[----:B------:R-:W-:Y:S01]  /*75e0*/  F2FP.BF16.F32.PACK_AB R0, R99, R150 ;  /* 0x000000966300723e */ /* 0x000fe200000010ff */
[----:B------:R-:W-:Y:S01]  /*75f0*/  FADD.FTZ R150, R7, R150 ;  /* 0x0000009607967221 */ /* 0x000fe20000010000 */
[----:B------:R-:W-:Y:S01]  /*7600*/  PRMT R14, R103, 0x7632, R14 ;  /* 0x00007632670e7816 */ /* 0x000fe2000000000e */
[----:B------:R-:W-:Y:S01]  /*7610*/  @!P4 STG.E.U16 desc[UR14][R2.64+-0x100], R41 ;  /* 0xffff00290200c986 */ /* 0x000fe2000c10150e */
[----:B------:R-:W-:Y:S01]  /*7620*/  PRMT R17, R0, 0x7610, R17 ;  /* 0x0000761000117816 */ /* 0x000fe20000000011 */
[----:B------:R-:W-:Y:S01]  /*7630*/  FADD.FTZ R150, R150, R99 ;  /* 0x0000006396967221 */ /* 0x000fe20000010000 */
[----:B------:R-:W-:Y:S01]  /*7640*/  F2FP.BF16.F32.PACK_AB R135, R148, R135 ;  /* 0x000000879487723e */ /* 0x000fe200000010ff */
[----:B------:R-:W-:Y:S03]  /*7650*/  @!P3 STG.E.U16 desc[UR14][R2.64+-0xc0], R43 ;  /* 0xffff402b0200b986 */ /* 0x000fe6000c10150e */
[----:B------:R-:W-:Y:S01]  /*7660*/  PRMT R15, R135, 0x7632, R15 ;  /* 0x00007632870f7816 */ /* 0x000fe2000000000f */
[----:B------:R-:W-:Y:S04]  /*7670*/  @!P0 STG.E.U16 desc[UR14][R2.64+-0x80], R83 ;  /* 0xffff805302008986 */ /* 0x000fe8000c10150e */
[----:B------:R0:W-:Y:S01]  /*7680*/  @!P6 STG.E.U16 desc[UR14][R2.64+-0x40], R85 ;  /* 0xffffc0550200e986 */ /* 0x0001e2000c10150e */
[----:B------:R-:W-:Y:S01]  /*7690*/  BAR.SYNC.DEFER_BLOCKING 0x0 ;  /* 0x0000000000007b1d */ /* 0x000fe20000010000 */
[----:B0-----:R-:W-:Y:S01]  /*76a0*/  F2FP.BF16.F32.PACK_AB R2, R146, R123 ;  /* 0x0000007b9202723e */ /* 0x001fe200000010ff */
[----:B------:R-:W-:Y:S01]  /*76b0*/  FADD.FTZ R123, R150, R123 ;  /* 0x0000007b967b7221 */ /* 0x000fe20000010000 */
[----:B------:R-:W-:-:S02]  /*76c0*/  F2FP.BF16.F32.PACK_AB R3, R107, R154 ;  /* 0x0000009a6b03723e */ /* 0x000fc400000010ff */
[C---:B------:R-:W-:Y:S01]  /*76d0*/  PRMT R19, R2.reuse, 0x7610, R19 ;  /* 0x0000761002137816 */ /* 0x040fe20000000013 */
[----:B------:R-:W-:Y:S01]  /*76e0*/  FADD.FTZ R123, R123, R146 ;  /* 0x000000927b7b7221 */ /* 0x000fe20000010000 */
[----:B------:R-:W-:Y:S02]  /*76f0*/  PRMT R21, R2, 0x7632, R21 ;  /* 0x0000763202157816 */ /* 0x000fe40000000015 */
        /* <DEDUP_REMOVED lines=17> */
[----:B------:R-:W-:Y:S02]  /*7810*/  STS.U16 [R45+0xc], R17 ;  /* 0x00000c112d007388 */ /* 0x000fe40000000400 */
[----:B------:R-:W-:Y:S02]  /*7820*/  FADD.FTZ R74, R129, R22 ;  /* 0x00000016814a7221 */ /* 0x000fe40000010000 */
[----:B------:R0:W-:Y:S04]  /*7830*/  STS.U16 [R45+0xe], R6 ;  /* 0x00000e062d007388 */ /* 0x0001e80000000400 */
[----:B------:R-:W-:Y:S04]  /*7840*/  STS.U16 [R45+0x10], R19 ;  /* 0x000010132d007388 */ /* 0x000fe80000000400 */
[----:B------:R-:W-:Y:S01]  /*7850*/  STS.U16 [R45+0x12], R21 ;  /* 0x000012152d007388 */ /* 0x000fe20000000400 */
[----:B0-----:R-:W0:Y:S03]  /*7860*/  LDC.64 R6, c[0x0][0x3a8] ;  /* 0x0000ea00ff067b82 */ /* 0x001e260000000a00 */
[----:B------:R-:W-:Y:S04]  /*7870*/  STS.U16 [R45+0x14], R3 ;  /* 0x000014032d007388 */ /* 0x000fe80000000400 */
[----:B------:R-:W-:Y:S04]  /*7880*/  STS.U16 [R45+0x16], R14 ;  /* 0x0000160e2d007388 */ /* 0x000fe80000000400 */
[----:B------:R0:W-:Y:S04]  /*7890*/  STS.U16 [R45+0x18], R0 ;  /* 0x000018002d007388 */ /* 0x0001e80000000400 */
[----:B------:R-:W-:Y:S04]  /*78a0*/  STS.U16 [R45+0x1a], R23 ;  /* 0x00001a172d007388 */ /* 0x000fe80000000400 */
[----:B------:R1:W-:Y:S04]  /*78b0*/  STS.U16 [R45+0x1c], R2 ;  /* 0x00001c022d007388 */ /* 0x0003e80000000400 */
[----:B------:R-:W-:Y:S01]  /*78c0*/  STS.U16 [R45+0x1e], R25 ;  /* 0x00001e192d007388 */ /* 0x000fe20000000400 */
[----:B------:R-:W-:-:S03]  /*78d0*/  NOP ;  /* 0x0000000000007918 */ /* 0x000fc60000000000 */
[----:B------:R-:W-:Y:S01]  /*78e0*/  LDS.U16 R61, [R61] ;  /* 0x000000003d3d7984 */ /* 0x000fe20000000400 */
[C---:B0-----:R-:W-:Y:S02]  /*78f0*/  IMAD R0, R6.reuse, UR17, RZ ;  /* 0x0000001106007c24 */ /* 0x041fe4000f8e02ff */
[----:B-1----:R-:W-:Y:S01]  /*7900*/  IMAD.WIDE.U32 R2, R6, UR16, RZ ;  /* 0x0000001006027c25 */ /* 0x002fe2000f8e00ff */
        /* <DEDUP_REMOVED lines=19> */
[----:B------:R-:W-:-:S04]  /*7a40*/  IADD3 R14, P1, R66, -0x1e0, RZ ;  /* 0xfffffe20420e7810 */ /* 0x000fc80007f3e0ff */
[----:B------:R-:W-:Y:S01]  /*7a50*/  IADD3.X R33, R65, -0x1, RZ, P1, !PT ;  /* 0xffffffff41217810 */ /* 0x000fe20000ffe4ff */
        /* <DEDUP_REMOVED lines=14> */
.L_x_6847:
[----:B------:R-:W-:Y:S05]  /*7b40*/  BSYNC B0 ;  /* 0x0000000000007941 */ /* 0x000fea0003800000 */
.L_x_6846:
[----:B------:R-:W-:Y:S01]  /*7b50*/  MOV R3, R35 ;  /* 0x0000002300037202 */ /* 0x000fe20000000f00 */
        /* <DEDUP_REMOVED lines=50> */
.L_x_6832:
        /* <DEDUP_REMOVED lines=26> */
.L_x_6850:
[----:B------:R-:W-:Y:S05]  /*8020*/  BSYNC B0 ;  /* 0x0000000000007941 */ /* 0x000fea0003800000 */
.L_x_6849:
        /* <DEDUP_REMOVED lines=29> */
.L_x_6852:
[----:B0-----:R-:W0:Y:S02]  /*8200*/  S2R R21, SR_TID.X ;  /* 0x0000000000157919 */ /* 0x001e240000002100 */
.L_x_6853:
[----:B------:R-:W-:Y:S05]  /*8210*/  BSYNC B0 ;  /* 0x0000000000007941 */ /* 0x000fea0003800000 */
.L_x_6851:
[----:B------:R-:W-:Y:S02]  /*8220*/  ULDC UR22, c[0x0][0x21c] ;  /* 0x0000870000167ab9 */ /* 0x000fe40000000800 */
[----:B0-----:R-:W-:-:S13]  /*8230*/  ISETP.GE.AND P0, PT, R21, UR22, PT ;  /* 0x0000001615007c0c */ /* 0x001fda000bf06270 */
[----:B------:R-:W-:Y:S05]  /*8240*/  @P0 EXIT ;  /* 0x000000000000094d */ /* 0x000fea0003800000 */
[----:B------:R-:W0:Y:S01]  /*8250*/  S2UR UR5, SR_CgaCtaId ;  /* 0x00000000000579c3 */ /* 0x000e220000008800 */
[----:B------:R-:W-:Y:S01]  /*8260*/  ULDC.64 UR6, c[0x0][0x378] ;  /* 0x0000de0000067ab9 */ /* 0x000fe20000000a00 */
[----:B------:R-:W-:Y:S01]  /*8270*/  ULDC.64 UR8, c[0x0][0x248] ;  /* 0x0000920000087ab9 */ /* 0x000fe20000000a00 */
[C---:B------:R-:W-:Y:S01]  /*8280*/  IMAD R0, R78.reuse, UR6, RZ ;  /* 0x000000064e007c24 */ /* 0x040fe2000f8e02ff */
[----:B------:R-:W-:Y:S01]  /*8290*/  ULDC.64 UR10, c[0x0][0x268] ;  /* 0x00009a00000a7ab9 */ /* 0x000fe20000000a00 */
[C---:B-12---:R-:W-:Y:S01]  /*82a0*/  IMAD R4, R78.reuse, UR8, RZ ;  /* 0x000000084e047c24 */ /* 0x046fe2000f8e02ff */
[----:B------:R-:W-:Y:S01]  /*82b0*/  BSSY B0, `(.L_x_6854) ;  /* 0x0000058000007945 */ /* 0x000fe20003800000 */
[C---:B------:R-:W-:Y:S01]  /*82c0*/  IMAD.WIDE.U32 R2, R81.reuse, UR6, RZ ;  /* 0x0000000651027c25 */ /* 0x040fe2000f8e00ff */
        /* <DEDUP_REMOVED lines=9> */
[C---:B---3--:R-:W-:Y:S01]  /*8360*/  IMAD R9, R81.reuse, UR9, R4 ;  /* 0x0000000951097c24 */ /* 0x048fe2000f8e0204 */
[----:B------:R-:W-:Y:S01]  /*8370*/  ULDC.64 UR8, c[0x0][0x358] ;  /* 0x0000d60000087ab9 */ /* 0x000fe20000000a00 */
[C---:B------:R-:W-:Y:S01]  /*8380*/  IMAD R0, R78.reuse, UR6, RZ ;  /* 0x000000064e007c24 */ /* 0x040fe2000f8e02ff */
[----:B------:R-:W-:Y:S01]  /*8390*/  ULDC.64 UR12, c[0x0][0x3c0] ;  /* 0x0000f000000c7ab9 */ /* 0x000fe20000000a00 */
[C---:B------:R-:W-:Y:S01]  /*83a0*/  IMAD R6, R78.reuse, UR10, RZ ;  /* 0x0000000a4e067c24 */ /* 0x040fe2000f8e02ff */
[----:B------:R-:W-:Y:S01]  /*83b0*/  ULDC.64 UR16, c[0x0][0x360] ;  /* 0x0000d80000107ab9 */ /* 0x000fe20000000a00 */
[----:B------:R-:W-:Y:S01]  /*83c0*/  IMAD R78, R78, UR8, RZ ;  /* 0x000000084e4e7c24 */ /* 0x000fe2000f8e02ff */
[----:B------:R-:W-:Y:S01]  /*83d0*/  ULDC.64 UR18, c[0x0][0x3c8] ;  /* 0x0000f20000127ab9 */ /* 0x000fe20000000a00 */
[C---:B------:R-:W-:Y:S01]  /*83e0*/  IMAD R11, R81.reuse, UR11, R6 ;  /* 0x0000000b510b7c24 */ /* 0x040fe2000f8e0206 */
[----:B0-----:R-:W-:Y:S01]  /*83f0*/  ULEA UR4, UR5, UR4, 0x18 ;  /* 0x0000000405047291 */ /* 0x001fe2000f8ec03f */
[----:B------:R-:W-:Y:S01]  /*8400*/  IMAD.WIDE.U32 R4, R81, UR6, RZ ;  /* 0x0000000651047c25 */ /* 0x000fe2000f8e00ff */
[----:B------:R-:W-:Y:S01]  /*8410*/  ULDC UR6, c[0x0][0x0] ;  /* 0x0000000000067ab9 */ /* 0x000fe20000000800 */
[----:B------:R-:W-:-:S02]  /*8420*/  ULDC.64 UR20, c[0x0][0x3d0] ;  /* 0x0000f40000147ab9 */ /* 0x000fc40000000a00 */
[C---:B------:R-:W-:Y:S02]  /*8430*/  IMAD R29, R81.reuse, UR7, R0 ;  /* 0x00000007511d7c24 */ /* 0x040fe4000f8e0200 */
[----:B------:R-:W-:Y:S01]  /*8440*/  IMAD.WIDE.U32 R18, R81, UR10, RZ ;  /* 0x0000000a51127c25 */ /* 0x000fe2000f8e00ff */
[----:B------:R-:W-:Y:S02]  /*8450*/  ULDC.64 UR10, c[0x0][0x340] ;  /* 0x0000d000000a7ab9 */ /* 0x000fe40000000a00 */
[----:B------:R-:W-:Y:S01]  /*8460*/  IADD3 R29, R5, R29, RZ ;  /* 0x0000001d051d7210 */ /* 0x000fe20007ffe0ff */
[----:B------:R-:W-:Y:S01]  /*8470*/  IMAD R27, R81, UR9, R78 ;  /* 0x00000009511b7c24 */ /* 0x000fe2000f8e024e */
[----:B------:R-:W-:Y:S01]  /*8480*/  IADD3 R39, R19, R11, RZ ;  /* 0x0000000b13277210 */ /* 0x000fe20007ffe0ff */
[----:B------:R-:W-:Y:S01]  /*8490*/  IMAD.WIDE.U32 R6, R81, UR8, RZ ;  /* 0x0000000851067c25 */ /* 0x000fe2000f8e00ff */
[----:B------:R-:W-:-:S03]  /*84a0*/  ULDC.64 UR8, c[0x0][0x380] ;  /* 0x0000e00000087ab9 */ /* 0x000fc60000000a00 */
[----:B------:R-:W-:Y:S01]  /*84b0*/  IMAD.IADD R37, R17, 0x1, R9 ;  /* 0x0000000111257824 */ /* 0x000fe200078e0209 */
[----:B------:R-:W-:-:S07]  /*84c0*/  IADD3 R27, R7, R27, RZ ;  /* 0x0000001b071b7210 */ /* 0x000fce0007ffe0ff */
.L_x_6855:
        /* <DEDUP_REMOVED lines=55> */
.L_x_6854:
[----:B------:R-:W-:Y:S05]  /*8840*/  EXIT ;  /* 0x000000000000794d */ /* 0x000fea0003800000 */
.L_x_6856:
        /* <DEDUP_REMOVED lines=11> */
.L_x_10977:


//--------------------- .text._Z25selective_scan_bwd_kernelI32Selective_Scan_bwd_kernel_traitsILi32ELi16ELb0ELb0ELb0ELb1ELb0EN3c108BFloat16EfEEv12SSMParamsBwd --------------------------
	.section	.text._Z25selective_scan_bwd_kernelI32Selective_Scan_bwd_kernel_traitsILi32ELi16ELb0ELb0ELb0ELb1ELb0EN3c108BFloat16EfEEv12SSMParamsBwd,"ax",@progbits
	.align	128
        .global         _Z25selective_scan_bwd_kernelI32Selective_Scan_bwd_kernel_traitsILi32ELi16ELb0ELb0ELb0ELb1ELb0EN3c108BFloat16EfEEv12SSMParamsBwd
        .type           _Z25selective_scan_bwd_kernelI32Selective_Scan_bwd_kernel_traitsILi32ELi16ELb0ELb0ELb0ELb1ELb0EN3c108BFloat16EfEEv12SSMParamsBwd,@function
        .size           _Z25selective_scan_bwd_kernelI32Selective_Scan_bwd_kernel_traitsILi32ELi16ELb0ELb0ELb0ELb1ELb0EN3c108BFloat16EfEEv12SSMParamsBwd,(.L_x_10978 - _Z25selective_scan_bwd_kernelI32Selective_Scan_bwd_kernel_traitsILi32ELi16ELb0ELb0ELb0ELb1ELb0EN3c108BFloat16EfEEv12SSMParamsBwd)
        .other          _Z25selective_scan_bwd_kernelI32Selective_Scan_bwd_kernel_traitsILi32ELi16ELb0ELb0ELb0ELb1ELb0EN3c108BFloat16EfEEv12SSMParamsBwd,@"STO_CUDA_ENTRY STV_DEFAULT"
_Z25selective_scan_bwd_kernelI32Selective_Scan_bwd_kernel_traitsILi32ELi16ELb0ELb0ELb0ELb1ELb0EN3c108BFloat16EfEEv12SSMParamsBwd:
.text._Z25selective_scan_bwd_kernelI32Selective_Scan_bwd_kernel_traitsILi32ELi16ELb0ELb0ELb0ELb1ELb0EN3c108BFloat16EfEEv12SSMParamsBwd:
        /* <DEDUP_REMOVED lines=28> */
[----:B------:R-:W-:-:S07]  /*01c0*/  UIMAD.WIDE.U32 UR4, UR16, UR6, URZ ;  /* 0x00000006100472a5 */ /* 0x000fce000f8e003f */
[----:B------:R-:W3:Y:S01]  /*01d0*/  LDC.64 R14, c[0x0][0x298] ;  /* 0x0000a600ff0e7b82 */ /* 0x000ee20000000a00 */
[----:B------:R-:W-:-:S07]  /*01e0*/  UIMAD UR6, UR17, UR6, URZ ;  /* 0x00000006110672a4 */ /* 0x000fce000f8e023f */
[----:B------:R-:W3:Y:S01]  /*01f0*/  LDC.64 R16, c[0x0][0x330] ;  /* 0x0000cc00ff107b82 */ /* 0x000ee20000000a00 */
[----:B------:R-:W-:Y:S01]  /*0200*/  UIMAD UR8, UR16, UR7, UR6 ;  /* 0x00000007100872a4 */ /* 0x000fe2000f8e0206 */
[----:B--2---:R-:W-:Y:S01]  /*0210*/  SHF.L.U32 R85, R23, 0x9, RZ ;  /* 0x0000000917557819 */ /* 0x004fe200000006ff */
[----:B------:R-:W-:Y:S01]  /*0220*/  UIMAD UR9, UR17, UR10, URZ ;  /* 0x0000000a110972a4 */ /* 0x000fe2000f8e023f */
[----:B------:R-:W-:Y:S01]  /*0230*/  @P1 LEA.HI.X R5, R89, R5, R84, 0x2, P3 ;  /* 0x0000000559051211 */ /* 0x000fe200018f1454 */
[----:B------:R-:W-:Y:S02]  /*0240*/  UIMAD.WIDE.U32 UR6, UR16, UR10, URZ ;  /* 0x0000000a100672a5 */ /* 0x000fe4000f8e003f */
[----:B------:R-:W-:Y:S01]  /*0250*/  UIADD3 UR5, UR5, UR8, URZ ;  /* 0x0000000805057290 */ /* 0x000fe2000fffe03f */
[----:B------:R-:W2:Y:S01]  /*0260*/  @P0 LDC R22, c[0x0][0x214] ;  /* 0x00008500ff160b82 */ /* 0x000ea20000000800 */
[----:B------:R-:W-:Y:S01]  /*0270*/  UIMAD UR10, UR16, UR11, UR9 ;  /* 0x0000000b100a72a4 */ /* 0x000fe2000f8e0209 */
[-C--:B-1----:R-:W-:Y:S01]  /*0280*/  IMAD R0, R84, R6.reuse, RZ ;  /* 0x0000000654007224 */ /* 0x082fe200078e02ff */
[----:B------:R-:W-:Y:S01]  /*0290*/  UIMAD UR11, UR17, UR12, URZ ;  /* 0x0000000c110b72a4 */ /* 0x000fe2000f8e023f */
[----:B------:R-:W-:Y:S01]  /*02a0*/  IADD3 R9, R85, -0x200, RZ ;  /* 0xfffffe0055097810 */ /* 0x000fe20007ffe0ff */
[----:B------:R-:W-:Y:S01]  /*02b0*/  UIMAD.WIDE.U32 UR8, UR16, UR12, URZ ;  /* 0x0000000c100872a5 */ /* 0x000fe2000f8e003f */
[C---:B------:R-:W-:Y:S01]  /*02c0*/  IMAD.WIDE.U32 R2, R89.reuse, R6, UR4 ;  /* 0x0000000459027e25 */ /* 0x040fe2000f8e0006 */
[----:B------:R-:W-:Y:S01]  /*02d0*/  UIMAD UR11, UR16, UR13, UR11 ;  /* 0x0000000d100b72a4 */ /* 0x000fe2000f8e020b */
[----:B------:R-:W1:Y:S01]  /*02e0*/  LDC.64 R72, c[0x0][0x3b8] ;  /* 0x0000ee00ff487b82 */ /* 0x000e620000000a00 */
[----:B------:R-:W-:Y:S01]  /*02f0*/  UIADD3 UR7, UR7, UR10, URZ ;  /* 0x0000000a07077290 */ /* 0x000fe2000fffe03f */
[----:B------:R3:W5:Y:S01]  /*0300*/  @P1 LDG.E R82, desc[UR14][R4.64] ;  /* 0x0000000e04521981 */ /* 0x000762000c1e1900 */
[----:B------:R-:W-:Y:S01]  /*0310*/  IMAD R0, R89, R7, R0 ;  /* 0x0000000759007224 */ /* 0x000fe200078e0200 */
[----:B----4-:R-:W-:Y:S01]  /*0320*/  ISETP.NE.U32.AND P1, PT, R18, RZ, PT ;  /* 0x000000ff1200720c */ /* 0x010fe20003f25070 */
[----:B------:R-:W-:-:S03]  /*0330*/  UIADD3 UR9, UR9, UR11, URZ ;  /* 0x0000000b09097290 */ /* 0x000fc6000fffe03f */
[----:B------:R-:W4:Y:S01]  /*0340*/  @P0 LDC R25, c[0x0][0x21c] ;  /* 0x00008700ff190b82 */ /* 0x000f220000000800 */
[----:B0-----:R-:W-:Y:S01]  /*0350*/  ISETP.NE.U32.AND P2, PT, R20, RZ, PT ;  /* 0x000000ff1400720c */ /* 0x001fe20003f45070 */
[-C--:B---3--:R-:W-:Y:S01]  /*0360*/  IMAD R8, R84, R14.reuse, RZ ;  /* 0x0000000e54087224 */ /* 0x088fe200078e02ff */
[----:B------:R-:W-:Y:S01]  /*0370*/  SHF.R.S32.HI R13, RZ, 0x1f, R9 ;  /* 0x0000001fff0d7819 */ /* 0x000fe20000011409 */
[----:B------:R-:W-:Y:S01]  /*0380*/  IMAD.WIDE.U32 R4, R89, R14, UR6 ;  /* 0x0000000659047e25 */ /* 0x000fe2000f8e000e */
[----:B------:R-:W-:-:S03]  /*0390*/  IADD3 R77, P3, R9, R2, RZ ;  /* 0x00000002094d7210 */ /* 0x000fc60007f7e0ff */
[----:B------:R-:W0:Y:S01]  /*03a0*/  LDC.64 R78, c[0x0][0x2f0] ;  /* 0x0000bc00ff4e7b82 */ /* 0x000e220000000a00 */
[----:B------:R-:W-:-:S07]  /*03b0*/  ISETP.NE.AND.EX P1, PT, R19, RZ, PT, P1 ;  /* 0x000000ff1300720c */ /* 0x000fce0003f25310 */
[----:B------:R-:W3:Y:S01]  /*03c0*/  LDC.64 R26, c[0x0][0x2f8] ;  /* 0x0000be00ff1a7b82 */ /* 0x000ee20000000a00 */
[----:B------:R-:W-:Y:S01]  /*03d0*/  ISETP.NE.AND.EX P2, PT, R21, RZ, PT, P2 ;  /* 0x000000ff1500720c */ /* 0x000fe20003f45320 */
[-C--:B------:R-:W-:Y:S01]  /*03e0*/  IMAD R12, R84, R16.reuse, RZ ;  /* 0x00000010540c7224 */ /* 0x080fe200078e02ff */
[----:B------:R-:W-:Y:S01]  /*03f0*/  IADD3.X R2, R13, R3, R0, P3, !PT ;  /* 0x000000030d027210 */ /* 0x000fe20001ffe400 */
[----:B------:R-:W-:-:S04]  /*0400*/  IMAD.WIDE.U32 R6, R89, R16, UR8 ;  /* 0x0000000859067e25 */ /* 0x000fc8000f8e0010 */
[----:B------:R-:W3:Y:S01]  /*0410*/  @P0 LDC.64 R10, c[0x0][0x310] ;  /* 0x0000c400ff0a0b82 */ /* 0x000ee20000000a00 */
[----:B------:R-:W-:Y:S01]  /*0420*/  IMAD R0, R89, R15, R8 ;  /* 0x0000000f59007224 */ /* 0x000fe200078e0208 */
[----:B------:R-:W-:Y:S01]  /*0430*/  IADD3 R75, P3, R9, R4, RZ ;  /* 0x00000004094b7210 */ /* 0x000fe20007f7e0ff */
[----:B------:R-:W-:Y:S01]  /*0440*/  IMAD R3, R89, R17, R12 ;  /* 0x0000001159037224 */ /* 0x000fe200078e020c */
[----:B------:R-:W-:Y:S01]  /*0450*/  IADD3 R9, P4, R9, R6, RZ ;  /* 0x0000000609097210 */ /* 0x000fe20007f9e0ff */
[----:B------:R-:W-:Y:S01]  /*0460*/  HFMA2.MMA R12, -RZ, RZ, 0, 0 ;  /* 0x00000000ff0c7435 */ /* 0x000fe200000001ff */
[----:B------:R-:W-:Y:S02]  /*0470*/  IADD3.X R4, R13, R5, R0, P3, !PT ;  /* 0x000000050d047210 */ /* 0x000fe40001ffe400 */
[----:B------:R-:W-:Y:S01]  /*0480*/  ISETP.GE.AND P3, PT, R23, 0x1, PT ;  /* 0x000000011700780c */ /* 0x000fe20003f66270 */
[----:B--2---:R-:W-:Y:S01]  /*0490*/  @P0 IMAD R0, R22, UR16, R89 ;  /* 0x0000001016000c24 */ /* 0x004fe2000f8e0259 */
[----:B------:R-:W-:Y:S01]  /*04a0*/  IADD3.X R6, R13, R7, R3, P4, !PT ;  /* 0x000000070d067210 */ /* 0x000fe200027fe403 */
[----:B------:R-:W-:Y:S01]  /*04b0*/  HFMA2.MMA R7, -RZ, RZ, 0, 0 ;  /* 0x00000000ff077435 */ /* 0x000fe200000001ff */
[----:B------:R-:W-:Y:S01]  /*04c0*/  MOV R8, RZ ;  /* 0x000000ff00087202 */ /* 0x000fe20000000f00 */
[----:B------:R-:W-:Y:S01]  /*04d0*/  @P0 IMAD R0, R0, R23, RZ ;  /* 0x0000001700000224 */ /* 0x000fe200078e02ff */
[----:B------:R-:W-:-:S02]  /*04e0*/  @P1 LEA R8, P4, R89, R18, 0x2 ;  /* 0x0000001259081211 */ /* 0x000fc400078810ff */
[C---:B------:R-:W-:Y:S02]  /*04f0*/  @P2 LEA R12, P5, R89.reuse, R20, 0x2 ;  /* 0x00000014590c2211 */ /* 0x040fe400078a10ff */
[----:B------:R-:W-:Y:S01]  /*0500*/  MOV R5, RZ ;  /* 0x000000ff00057202 */ /* 0x000fe20000000f00 */
[----:B----4-:R-:W-:Y:S01]  /*0510*/  @P0 IMAD R3, R0, R25, RZ ;  /* 0x0000001900030224 */ /* 0x010fe200078e02ff */
[C-C-:B------:R-:W-:Y:S02]  /*0520*/  @P1 LEA.HI.X R5, R89.reuse, R19, R84.reuse, 0x2, P4 ;  /* 0x0000001359051211 */ /* 0x140fe400020f1454 */
[----:B------:R-:W-:Y:S02]  /*0530*/  @P2 LEA.HI.X R7, R89, R21, R84, 0x2, P5 ;  /* 0x0000001559072211 */ /* 0x000fe400028f1454 */
[----:B-1----:R-:W-:Y:S02]  /*0540*/  LEA R74, P4, R9, R72, 0x1 ;  /* 0x00000048094a7211 */ /* 0x002fe400078808ff */
[----:B0-----:R-:W-:-:S02]  /*0550*/  LEA R78, P1, R77, R78, 0x1 ;  /* 0x0000004e4d4e7211 */ /* 0x001fc400078208ff */
[----:B---3--:R-:W-:Y:S01]  /*0560*/  LEA R76, P2, R75, R26, 0x1 ;  /* 0x0000001a4b4c7211 */ /* 0x008fe200078408ff */
[----:B------:R-:W-:Y:S01]  /*0570*/  @P0 IMAD.WIDE R10, R3, 0x8, R10 ;  /* 0x00000008030a0825 */ /* 0x000fe200078e020a */
[----:B------:R-:W-:Y:S02]  /*0580*/  LEA.HI.X R73, R9, R73, R6, 0x1, P4 ;  /* 0x0000004909497211 */ /* 0x000fe400020f0c06 */
[----:B------:R-:W-:Y:S02]  /*0590*/  @!P0 CS2R R10, SRZ ;  /* 0x00000000000a8805 */ /* 0x000fe4000001ff00 */
[----:B------:R-:W-:Y:S02]  /*05a0*/  LEA.HI.X R77, R77, R79, R2, 0x1, P1 ;  /* 0x0000004f4d4d7211 */ /* 0x000fe400008f0c02 */
[----:B------:R-:W-:Y:S02]  /*05b0*/  LEA.HI.X R75, R75, R27, R4, 0x1, P2 ;  /* 0x0000001b4b4b7211 */ /* 0x000fe400010f0c04 */
[----:B------:R-:W-:-:S02]  /*05c0*/  MOV R81, RZ ;  /* 0x000000ff00517202 */ /* 0x000fc40000000f00 */
[----:B------:R-:W-:Y:S02]  /*05d0*/  MOV R9, R5 ;  /* 0x0000000500097202 */ /* 0x000fe40000000f00 */
[----:B------:R-:W-:Y:S01]  /*05e0*/  MOV R6, R12 ;  /* 0x0000000c00067202 */ /* 0x000fe20000000f00 */
[----:B------:R-:W-:Y:S06]  /*05f0*/  @!P3 BRA `(.L_x_6857) ;  /* 0x000000800054b947 */ /* 0x000fec0003800000 */
[----:B------:R-:W0:Y:S01]  /*0600*/  S2R R80, SR_TID.X ;  /* 0x0000000000507919 */ /* 0x000e220000002100 */
[----:B------:R-:W-:Y:S02]  /*0610*/  MOV R81, RZ ;  /* 0x000000ff00517202 */ /* 0x000fe40000000f00 */
[----:B------:R-:W-:Y:S01]  /*0620*/  MOV R72, RZ ;  /* 0x000000ff00487202 */ /* 0x000fe20000000f00 */
[----:B------:R-:W1:Y:S01]  /*0630*/  S2R R79, SR_LANEID ;  /* 0x00000000004f7919 */ /* 0x000e620000000000 */
[----:B------:R-:W-:Y:S01]  /*0640*/  MOV R83, RZ ;  /* 0x000000ff00537202 */ /* 0x000fe20000000f00 */
[----:B0-----:R-:W-:-:S05]  /*0650*/  IMAD.SHL.U32 R71, R80, 0x10, RZ ;  /* 0x0000001050477824 */ /* 0x001fca00078e00ff */
[----:B-1----:R-:W-:-:S07]  /*0660*/  LOP3.LUT R71, R71, 0xfffffe00, RZ, 0xc0, !PT ;  /* 0xfffffe0047477812 */ /* 0x002fce00078ec0ff */
.L_x_6900:
[----:B0-----:R-:W0:Y:S01]  /*0670*/  LDC R3, c[0x0][0x224] ;  /* 0x00008900ff037b82 */ /* 0x001e220000000800 */
[----:B------:R-:W-:Y:S01]  /*0680*/  ULDC UR4, c[0x0][0x218] ;  /* 0x0000860000047ab9 */ /* 0x000fe20000000800 */
[----:B------:R-:W-:Y:S02]  /*0690*/  LOP3.LUT R68, R71, 0x1f, R80, 0xf8, !PT ;  /* 0x0000001f47447812 */ /* 0x000fe400078ef850 */
[----:B------:R-:W-:Y:S02]  /*06a0*/  MOV R2, R78 ;  /* 0x0000004e00027202 */ /* 0x000fe40000000f00 */
[----:B------:R-:W-:Y:S02]  /*06b0*/  PRMT R5, RZ, 0x7610, R5 ;  /* 0x00007610ff057816 */ /* 0x000fe40000000005 */
[C---:B------:R-:W-:Y:S02]  /*06c0*/  LOP3.LUT R24, R68.reuse, 0x20, RZ, 0xfc, !PT ;  /* 0x0000002044187812 */ /* 0x040fe400078efcff */
[----:B------:R-:W-:-:S02]  /*06d0*/  LOP3.LUT R26, R68, 0x40, RZ, 0xfc, !PT ;  /* 0x00000040441a7812 */ /* 0x000fc400078efcff */
[----:B------:R-:W-:Y:S02]  /*06e0*/  LOP3.LUT R27, R68, 0x60, RZ, 0xfc, !PT ;  /* 0x00000060441b7812 */ /* 0x000fe400078efcff */
[----:B0-----:R-:W-:Y:S02]  /*06f0*/  IADD3 R70, -R72, R3, RZ ;  /* 0x0000000348467210 */ /* 0x001fe40007ffe1ff */
[----:B------:R-:W-:Y:S02]  /*0700*/  MOV R3, R77 ;  /* 0x0000004d00037202 */ /* 0x000fe40000000f00 */
[----:B------:R-:W-:Y:S01]  /*0710*/  LEA R69, R70, 0xfffffe00, 0x9 ;  /* 0xfffffe0046457811 */ /* 0x000fe200078e48ff */
[----:B------:R-:W-:-:S03]  /*0720*/  IMAD.WIDE R2, R68, 0x2, R2 ;  /* 0x0000000244027825 */ /* 0x000fc600078e0202 */
[----:B------:R-:W-:-:S04]  /*0730*/  IADD3 R93, -R69, UR4, RZ ;  /* 0x00000004455d7c10 */ /* 0x000fc8000fffe1ff */
[CC--:B------:R-:W-:Y:S01]  /*0740*/  ISETP.GE.AND P0, PT, R68.reuse, R93.reuse, PT ;  /* 0x0000005d4400720c */ /* 0x0c0fe20003f06270 */
[----:B------:R-:W-:Y:S01]  /*0750*/  BAR.SYNC.DEFER_BLOCKING 0x0 ;  /* 0x0000000000007b1d */ /* 0x000fe20000010000 */
[C---:B------:R-:W-:Y:S02]  /*0760*/  LOP3.LUT R28, R68.reuse, 0x80, RZ, 0xfc, !PT ;  /* 0x00000080441c7812 */ /* 0x040fe400078efcff */
[----:B------:R-:W-:Y:S02]  /*0770*/  LOP3.LUT R29, R68, 0xa0, RZ, 0xfc, !PT ;  /* 0x000000a0441d7812 */ /* 0x000fe400078efcff */
[-C--:B------:R-:W-:Y:S02]  /*0780*/  ISETP.GE.AND P1, PT, R26, R93.reuse, PT ;  /* 0x0000005d1a00720c */ /* 0x080fe40003f26270 */
[-C--:B------:R-:W-:Y:S02]  /*0790*/  ISETP.GE.AND P2, PT, R27, R93.reuse, PT ;  /* 0x0000005d1b00720c */ /* 0x080fe40003f46270 */
[----:B------:R-:W-:-:S02]  /*07a0*/  ISETP.GE.AND P3, PT, R28, R93, PT ;  /* 0x0000005d1c00720c */ /* 0x000fc40003f66270 */
[-C--:B------:R-:W-:Y:S02]  /*07b0*/  ISETP.GE.AND P4, PT, R29, R93.reuse, PT ;  /* 0x0000005d1d00720c */ /* 0x080fe40003f86270 */
[----:B------:R-:W-:Y:S02]  /*07c0*/  PRMT R0, RZ, 0x7610, R0 ;  /* 0x00007610ff007816 */ /* 0x000fe40000000000 */
[----:B------:R-:W-:Y:S01]  /*07d0*/  PRMT R13, RZ, 0x7610, R13 ;  /* 0x00007610ff0d7816 */ /* 0x000fe2000000000d */
[----:B------:R-:W2:Y:S01]  /*07e0*/  @!P0 LDG.E.U16 R5, desc[UR14][R2.64] ;  /* 0x0000000e02058981 */ /* 0x000ea2000c1e1500 */
[----:B------:R-:W-:Y:S02]  /*07f0*/  ISETP.GE.AND P0, PT, R24, R93, PT ;  /* 0x0000005d1800720c */ /* 0x000fe40003f06270 */
[----:B------:R-:W-:Y:S02]  /*0800*/  PRMT R4, RZ, 0x7610, R4 ;  /* 0x00007610ff047816 */ /* 0x000fe40000000004 */
[----:B------:R-:W3:Y:S01]  /*0810*/  @!P1 LDG.E.U16 R13, desc[UR14][R2.64+0x80] ;  /* 0x0000800e020d9981 */ /* 0x000ee2000c1e1500 */
[----:B------:R-:W-:-:S02]  /*0820*/  PRMT R15, RZ, 0x7610, R15 ;  /* 0x00007610ff0f7816 */ /* 0x000fc4000000000f */
[C---:B------:R-:W-:Y:S02]  /*0830*/  LOP3.LUT R30, R68.reuse, 0xc0, RZ, 0xfc, !PT ;  /* 0x000000c0441e7812 */ /* 0x040fe400078efcff */
[----:B------:R-:W-:Y:S01]  /*0840*/  PRMT R12, RZ, 0x7610, R12 ;  /* 0x00007610ff0c7816 */ /* 0x000fe2000000000c */
[----:B------:R-:W4:Y:S01]  /*0850*/  @!P2 LDG.E.U16 R4, desc[UR14][R2.64+0xc0] ;  /* 0x0000c00e0204a981 */ /* 0x000f22000c1e1500 */
[C---:B------:R-:W-:Y:S02]  /*0860*/  LOP3.LUT R31, R68.reuse, 0xe0, RZ, 0xfc, !PT ;  /* 0x000000e0441f7812 */ /* 0x040fe400078efcff */
[C---:B------:R-:W-:Y:S01]  /*0870*/  LOP3.LUT R32, R68.reuse, 0x100, RZ, 0xfc, !PT ;  /* 0x0000010044207812 */ /* 0x040fe200078efcff */
[----:B------:R-:W3:Y:S01]  /*0880*/  @!P0 LDG.E.U16 R0, desc[UR14][R2.64+0x40] ;  /* 0x0000400e02008981 */ /* 0x000ee2000c1e1500 */
[C---:B------:R-:W-:Y:S02]  /*0890*/  LOP3.LUT R33, R68.reuse, 0x120, RZ, 0xfc, !PT ;  /* 0x0000012044217812 */ /* 0x040fe400078efcff */
[----:B------:R-:W-:Y:S01]  /*08a0*/  LOP3.LUT R34, R68, 0x140, RZ, 0xfc, !PT ;  /* 0x0000014044227812 */ /* 0x000fe200078efcff */
[----:B------:R-:W4:Y:S01]  /*08b0*/  @!P3 LDG.E.U16 R15, desc[UR14][R2.64+0x100] ;  /* 0x0001000e020fb981 */ /* 0x000f22000c1e1500 */
[----:B------:R-:W-:-:S02]  /*08c0*/  ISETP.GE.AND P0, PT, R30, R93, PT ;  /* 0x0000005d1e00720c */ /* 0x000fc40003f06270 */
[-C--:B------:R-:W-:Y:S01]  /*08d0*/  ISETP.GE.AND P1, PT, R31, R93.reuse, PT ;  /* 0x0000005d1f00720c */ /* 0x080fe20003f26270 */
[----:B------:R-:W4:Y:S01]  /*08e0*/  @!P4 LDG.E.U16 R12, desc[UR14][R2.64+0x140] ;  /* 0x0001400e020cc981 */ /* 0x000f22000c1e1500 */
[-C--:B------:R-:W-:Y:S02]  /*08f0*/  ISETP.GE.AND P2, PT, R32, R93.reuse, PT ;  /* 0x0000005d2000720c */ /* 0x080fe40003f46270 */
[-C--:B------:R-:W-:Y:S02]  /*0900*/  ISETP.GE.AND P3, PT, R33, R93.reuse, PT ;  /* 0x0000005d2100720c */ /* 0x080fe40003f66270 */
[----:B------:R-:W-:Y:S02]  /*0910*/  ISETP.GE.AND P4, PT, R34, R93, PT ;  /* 0x0000005d2200720c */ /* 0x000fe40003f86270 */
[----:B------:R-:W-:Y:S02]  /*0920*/  PRMT R17, RZ, 0x7610, R17 ;  /* 0x00007610ff117816 */ /* 0x000fe40000000011 */
[----:B------:R-:W-:-:S02]  /*0930*/  PRMT R14, RZ, 0x7610, R14 ;  /* 0x00007610ff0e7816 */ /* 0x000fc4000000000e */
[----:B------:R-:W-:Y:S02]  /*0940*/  PRMT R19, RZ, 0x7610, R19 ;  /* 0x00007610ff137816 */ /* 0x000fe40000000013 */
[----:B------:R-:W-:Y:S01]  /*0950*/  PRMT R16, RZ, 0x7610, R16 ;  /* 0x00007610ff107816 */ /* 0x000fe20000000010 */
[----:B------:R-:W4:Y:S01]  /*0960*/  @!P0 LDG.E.U16 R17, desc[UR14][R2.64+0x180] ;  /* 0x0001800e02118981 */ /* 0x000f22000c1e1500 */
[C---:B------:R-:W-:Y:S02]  /*0970*/  LOP3.LUT R86, R68.reuse, 0x160, RZ, 0xfc, !PT ;  /* 0x0000016044567812 */ /* 0x040fe400078efcff */
[----:B------:R-:W-:Y:S01]  /*0980*/  PRMT R21, RZ, 0x7610, R21 ;  /* 0x00007610ff157816 */ /* 0x000fe20000000015 */
[----:B------:R-:W4:Y:S01]  /*0990*/  @!P1 LDG.E.U16 R14, desc[UR14][R2.64+0x1c0] ;  /* 0x0001c00e020e9981 */ /* 0x000f22000c1e1500 */
[C---:B------:R-:W-:Y:S02]  /*09a0*/  LOP3.LUT R88, R68.reuse, 0x180, RZ, 0xfc, !PT ;  /* 0x0000018044587812 */ /* 0x040fe400078efcff */
[C---:B------:R-:W-:Y:S01]  /*09b0*/  LOP3.LUT R90, R68.reuse, 0x1a0, RZ, 0xfc, !PT ;  /* 0x000001a0445a7812 */ /* 0x040fe200078efcff */
[----:B------:R-:W4:Y:S01]  /*09c0*/  @!P2 LDG.E.U16 R19, desc[UR14][R2.64+0x200] ;  /* 0x0002000e0213a981 */ /* 0x000f22000c1e1500 */
[----:B------:R-:W-:-:S02]  /*09d0*/  LOP3.LUT R91, R68, 0x1c0, RZ, 0xfc, !PT ;  /* 0x000001c0445b7812 */ /* 0x000fc400078efcff */
[----:B------:R-:W-:Y:S01]  /*09e0*/  LOP3.LUT R92, R68, 0x1e0, RZ, 0xfc, !PT ;  /* 0x000001e0445c7812 */ /* 0x000fe200078efcff */
[----:B------:R-:W4:Y:S01]  /*09f0*/  @!P3 LDG.E.U16 R16, desc[UR14][R2.64+0x240] ;  /* 0x0002400e0210b981 */ /* 0x000f22000c1e1500 */
[-C--:B------:R-:W-:Y:S02]  /*0a00*/  ISETP.GE.AND P0, PT, R86, R93.reuse, PT ;  /* 0x0000005d5600720c */ /* 0x080fe40003f06270 */
[-C--:B------:R-:W-:Y:S01]  /*0a10*/  ISETP.GE.AND P1, PT, R88, R93.reuse, PT ;  /* 0x0000005d5800720c */ /* 0x080fe20003f26270 */
[----:B------:R-:W4:Y:S01]  /*0a20*/  @!P4 LDG.E.U16 R21, desc[UR14][R2.64+0x280] ;  /* 0x0002800e0215c981 */ /* 0x000f22000c1e1500 */
[-C--:B------:R-:W-:Y:S02]  /*0a30*/  ISETP.GE.AND P2, PT, R90, R93.reuse, PT ;  /* 0x0000005d5a00720c */ /* 0x080fe40003f46270 */
[-C--:B------:R-:W-:Y:S02]  /*0a40*/  ISETP.GE.AND P3, PT, R91, R93.reuse, PT ;  /* 0x0000005d5b00720c */ /* 0x080fe40003f66270 */
[----:B------:R-:W-:-:S02]  /*0a50*/  ISETP.GE.AND P4, PT, R92, R93, PT ;  /* 0x0000005d5c00720c */ /* 0x000fc40003f86270 */
        /* <DEDUP_REMOVED lines=10> */
[----:B------:R-:W1:Y:S01]  /*0b00*/  S2UR UR5, SR_CgaCtaId ;  /* 0x00000000000579c3 */ /* 0x000e620000008800 */
[----:B------:R-:W-:Y:S01]  /*0b10*/  UMOV UR4, 0x400 ;  /* 0x0000040000047882 */ /* 0x000fe20000000000 */
[----:B------:R-:W-:-:S02]  /*0b20*/  ISETP.GE.AND P3, PT, R24, R93, PT ;  /* 0x0000005d1800720c */ /* 0x000fc40003f66270 */
[----:B------:R-:W-:Y:S01]  /*0b30*/  ISETP.GE.AND P2, PT, R26, R93, PT ;  /* 0x0000005d1a00720c */ /* 0x000fe20003f46270 */
[C---:B------:R-:W-:Y:S01]  /*0b40*/  VIADD R26, R79.reuse, 0x60 ;  /* 0x000000604f1a7836 */ /* 0x040fe20000000000 */
[C---:B------:R-:W-:Y:S02]  /*0b50*/  IADD3 R24, R79.reuse, 0x40, RZ ;  /* 0x000000404f187810 */ /* 0x040fe40007ffe0ff */
[C---:B0-----:R-:W-:Y:S02]  /*0b60*/  IADD3 R2, R79.reuse, 0x20, RZ ;  /* 0x000000204f027810 */ /* 0x041fe40007ffe0ff */
[----:B------:R-:W-:Y:S02]  /*0b70*/  LEA.HI.SX32 R66, R79, R79, 0x1b ;  /* 0x0000004f4f427211 */ /* 0x000fe400078fdaff */
[----:B------:R-:W-:Y:S02]  /*0b80*/  ISETP.GE.AND P0, PT, R28, R93, PT ;  /* 0x0000005d1c00720c */ /* 0x000fe40003f06270 */
[----:B------:R-:W-:Y:S01]  /*0b90*/  LEA.HI.SX32 R2, R2, R79, 0x1b ;  /* 0x0000004f02027211 */ /* 0x000fe200078fdaff */
[----:B-1----:R-:W-:Y:S01]  /*0ba0*/  ULEA UR4, UR5, UR4, 0x18 ;  /* 0x0000000405047291 */ /* 0x002fe2000f8ec03f */
[----:B------:R-:W-:-:S02]  /*0bb0*/  ISETP.GE.AND P5, PT, R30, R93, PT ;  /* 0x0000005d1e00720c */ /* 0x000fc40003fa6270 */
[----:B------:R-:W-:-:S03]  /*0bc0*/  IADD3 R28, R79, 0x80, RZ ;  /* 0x000000804f1c7810 */ /* 0x000fc60007ffe0ff */
[----:B------:R-:W-:Y:S02]  /*0bd0*/  MOV R67, UR4 ;  /* 0x0000000400437c02 */ /* 0x000fe40008000f00 */
[----:B------:R-:W-:Y:S02]  /*0be0*/  IADD3 R30, R79, 0xa0, RZ ;  /* 0x000000a04f1e7810 */ /* 0x000fe40007ffe0ff */
[----:B------:R-:W-:Y:S02]  /*0bf0*/  LEA.HI.SX32 R24, R24, R79, 0x1b ;  /* 0x0000004f18187211 */ /* 0x000fe400078fdaff */
[----:B------:R-:W-:Y:S02]  /*0c00*/  LEA R66, R66, R67, 0x1 ;  /* 0x0000004342427211 */ /* 0x000fe400078e08ff */
[----:B------:R-:W-:Y:S02]  /*0c10*/  LEA.HI.SX32 R26, R26, R79, 0x1b ;  /* 0x0000004f1a1a7211 */ /* 0x000fe400078fdaff */
[----:B------:R-:W-:-:S02]  /*0c20*/  LEA R65, R2, R67, 0x1 ;  /* 0x0000004302417211 */ /* 0x000fc400078e08ff */
[-C--:B------:R-:W-:Y:S02]  /*0c30*/  LEA.HI.SX32 R28, R28, R79.reuse, 0x1b ;  /* 0x0000004f1c1c7211 */ /* 0x080fe400078fdaff */
[C---:B------:R-:W-:Y:S02]  /*0c40*/  IADD3 R2, R79.reuse, 0xc0, RZ ;  /* 0x000000c04f027810 */ /* 0x040fe40007ffe0ff */
[----:B------:R-:W-:Y:S02]  /*0c50*/  LEA.HI.SX32 R30, R30, R79, 0x1b ;  /* 0x0000004f1e1e7211 */ /* 0x000fe400078fdaff */
[-C--:B------:R-:W-:Y:S02]  /*0c60*/  LEA R64, R24, R67.reuse, 0x1 ;  /* 0x0000004318407211 */ /* 0x080fe400078e08ff */
[----:B------:R-:W-:Y:S02]  /*0c70*/  IADD3 R24, R79, 0xe0, RZ ;  /* 0x000000e04f187810 */ /* 0x000fe40007ffe0ff */
[----:B------:R-:W-:-:S02]  /*0c80*/  LEA R63, R26, R67, 0x1 ;  /* 0x000000431a3f7211 */ /* 0x000fc400078e08ff */
[----:B------:R-:W-:Y:S01]  /*0c90*/  LEA R62, R28, R67, 0x1 ;  /* 0x000000431c3e7211 */ /* 0x000fe200078e08ff */
[C---:B------:R-:W-:Y:S01]  /*0ca0*/  VIADD R28, R79.reuse, 0x120 ;  /* 0x000001204f1c7836 */ /* 0x040fe20000000000 */
[----:B------:R-:W-:Y:S02]  /*0cb0*/  LEA.HI.SX32 R2, R2, R79, 0x1b ;  /* 0x0000004f02027211 */ /* 0x000fe400078fdaff */
[----:B------:R-:W-:Y:S02]  /*0cc0*/  LEA R61, R30, R67, 0x1 ;  /* 0x000000431e3d7211 */ /* 0x000fe400078e08ff */
[C---:B------:R-:W-:Y:S02]  /*0cd0*/  IADD3 R26, R79.reuse, 0x100, RZ ;  /* 0x000001004f1a7810 */ /* 0x040fe40007ffe0ff */
[----:B------:R-:W-:Y:S02]  /*0ce0*/  LEA.HI.SX32 R24, R24, R79, 0x1b ;  /* 0x0000004f18187211 */ /* 0x000fe400078fdaff */
[----:B------:R-:W-:-:S02]  /*0cf0*/  IADD3 R30, R79, 0x140, RZ ;  /* 0x000001404f1e7810 */ /* 0x000fc40007ffe0ff */
[----:B------:R-:W-:Y:S02]  /*0d00*/  LEA R60, R2, R67, 0x1 ;  /* 0x00000043023c7211 */ /* 0x000fe400078e08ff */
[-C--:B------:R-:W-:Y:S02]  /*0d10*/  LEA.HI.SX32 R26, R26, R79.reuse, 0x1b ;  /* 0x0000004f1a1a7211 */ /* 0x080fe400078fdaff */
[C---:B------:R-:W-:Y:S02]  /*0d20*/  IADD3 R2, R79.reuse, 0x180, RZ ;  /* 0x000001804f027810 */ /* 0x040fe40007ffe0ff */
[----:B------:R-:W-:Y:S02]  /*0d30*/  LEA.HI.SX32 R28, R28, R79, 0x1b ;  /* 0x0000004f1c1c7211 */ /* 0x000fe400078fdaff */
[----:B------:R-:W-:Y:S01]  /*0d40*/  LEA R59, R24, R67, 0x1 ;  /* 0x00000043183b7211 */ /* 0x000fe200078e08ff */
[----:B------:R-:W-:Y:S01]  /*0d50*/  VIADD R24, R79, 0x1e0 ;  /* 0x000001e04f187836 */ /* 0x000fe20000000000 */
[----:B------:R-:W-:-:S02]  /*0d60*/  LEA.HI.SX32 R30, R30, R79, 0x1b ;  /* 0x0000004f1e1e7211 */ /* 0x000fc400078fdaff */
[----:B------:R-:W-:Y:S02]  /*0d70*/  LEA R58, R26, R67, 0x1 ;  /* 0x000000431a3a7211 */ /* 0x000fe400078e08ff */
[----:B------:R-:W-:Y:S02]  /*0d80*/  LEA.HI.SX32 R2, R2, R79, 0x1b ;  /* 0x0000004f02027211 */ /* 0x000fe400078fdaff */
[-C--:B------:R-:W-:Y:S02]  /*0d90*/  LEA R57, R28, R67.reuse, 0x1 ;  /* 0x000000431c397211 */ /* 0x080fe400078e08ff */
[----:B------:R-:W-:Y:S02]  /*0da0*/  LEA R56, R30, R67, 0x1 ;  /* 0x000000431e387211 */ /* 0x000fe400078e08ff */
[----:B------:R-:W-:Y:S02]  /*0db0*/  LEA.HI.SX32 R24, R24, R79, 0x1b ;  /* 0x0000004f18187211 */ /* 0x000fe400078fdaff */
[----:B------:R-:W-:-:S02]  /*0dc0*/  LEA R54, R2, R67, 0x1 ;  /* 0x0000004302367211 */ /* 0x000fc400078e08ff */
[----:B------:R-:W-:Y:S02]  /*0dd0*/  LEA R51, R24, R67, 0x1 ;  /* 0x0000004318337211 */ /* 0x000fe400078e08ff */
[----:B------:R-:W-:Y:S02]  /*0de0*/  MOV R2, R76 ;  /* 0x0000004c00027202 */ /* 0x000fe40000000f00 */
[----:B------:R-:W-:Y:S02]  /*0df0*/  MOV R3, R75 ;  /* 0x0000004b00037202 */ /* 0x000fe40000000f00 */
[----:B------:R-:W-:Y:S02]  /*0e00*/  P2R R99, PR, RZ, 0x1 ;  /* 0x00000001ff637803 */ /* 0x000fe40000000000 */
[-C--:B------:R-:W-:Y:S02]  /*0e10*/  ISETP.GE.AND P1, PT, R27, R93.reuse, PT ;  /* 0x0000005d1b00720c */ /* 0x080fe40003f26270 */
[----:B------:R-:W-:-:S02]  /*0e20*/  ISETP.GE.AND P4, PT, R68, R93, PT ;  /* 0x0000005d4400720c */ /* 0x000fc40003f86270 */
[----:B------:R-:W-:Y:S02]  /*0e30*/  ISETP.GE.AND P6, PT, R29, R93, PT ;  /* 0x0000005d1d00720c */ /* 0x000fe40003fc6270 */
[----:B------:R-:W-:Y:S02]  /*0e40*/  P2R R29, PR, RZ, 0x2 ;  /* 0x00000002ff1d7803 */ /* 0x000fe40000000000 */
[----:B------:R-:W-:Y:S02]  /*0e50*/  P2R R98, PR, RZ, 0x4 ;  /* 0x00000004ff627803 */ /* 0x000fe40000000000 */
[----:B------:R-:W-:Y:S02]  /*0e60*/  P2R R97, PR, RZ, 0x8 ;  /* 0x00000008ff617803 */ /* 0x000fe40000000000 */
[----:B------:R-:W-:Y:S02]  /*0e70*/  P2R R101, PR, RZ, 0x20 ;  /* 0x00000020ff657803 */ /* 0x000fe40000000000 */
[----:B------:R-:W-:-:S02]  /*0e80*/  P2R R100, PR, RZ, 0x40 ;  /* 0x00000040ff647803 */ /* 0x000fc40000000000 */
[----:B------:R-:W-:Y:S02]  /*0e90*/  PRMT R24, RZ, 0x7610, R24 ;  /* 0x00007610ff187816 */ /* 0x000fe40000000018 */
[----:B------:R-:W-:Y:S01]  /*0ea0*/  PRMT R27, RZ, 0x7610, R27 ;  /* 0x00007610ff1b7816 */ /* 0x000fe2000000001b */
[----:B--2---:R-:W-:Y:S04]  /*0eb0*/  STS.U16 [R66], R5 ;  /* 0x0000000542007388 */ /* 0x004fe80000000400 */
[----:B---3--:R0:W-:Y:S04]  /*0ec0*/  STS.U16 [R65+0x40], R0 ;  /* 0x0000400041007388 */ /* 0x0081e80000000400 */
[----:B------:R-:W-:Y:S01]  /*0ed0*/  STS.U16 [R64+0x80], R13 ;  /* 0x0000800d40007388 */ /* 0x000fe20000000400 */
[----:B0-----:R-:W-:-:S03]  /*0ee0*/  IADD3 R0, R79, 0x160, RZ ;  /* 0x000001604f007810 */ /* 0x001fc60007ffe0ff */
[----:B----4-:R0:W-:Y:S01]  /*0ef0*/  STS.U16 [R63+0xc0], R4 ;  /* 0x0000c0043f007388 */ /* 0x0101e20000000400 */
[----:B------:R-:W-:-:S03]  /*0f00*/  LEA.HI.SX32 R0, R0, R79, 0x1b ;  /* 0x0000004f00007211 */ /* 0x000fc600078fdaff */
[----:B------:R-:W-:Y:S04]  /*0f10*/  STS.U16 [R62+0x100], R15 ;  /* 0x0001000f3e007388 */ /* 0x000fe80000000400 */
[----:B------:R1:W-:Y:S01]  /*0f20*/  STS.U16 [R61+0x140], R12 ;  /* 0x0001400c3d007388 */ /* 0x0003e20000000400 */
[C---:B0-----:R-:W-:Y:S02]  /*0f30*/  IADD3 R4, R79.reuse, 0x1a0, RZ ;  /* 0x000001a04f047810 */ /* 0x041fe40007ffe0ff */
[----:B------:R-:W-:Y:S02]  /*0f40*/  LEA R55, R0, R67, 0x1 ;  /* 0x0000004300377211 */ /* 0x000fe400078e08ff */
[----:B------:R-:W-:Y:S02]  /*0f50*/  LEA.HI.SX32 R4, R4, R79, 0x1b ;  /* 0x0000004f04047211 */ /* 0x000fe400078fdaff */
[----:B-1----:R-:W-:-:S02]  /*0f60*/  IADD3 R12, R79, 0x1c0, RZ ;  /* 0x000001c04f0c7810 */ /* 0x002fc40007ffe0ff */
[----:B------:R-:W-:Y:S01]  /*0f70*/  SHF.L.U32 R0, R79, 0x4, RZ ;  /* 0x000000044f007819 */ /* 0x000fe200000006ff */
[----:B------:R0:W-:Y:S01]  /*0f80*/  STS.U16 [R60+0x180], R17 ;  /* 0x000180113c007388 */ /* 0x0001e20000000400 */
[----:B------:R-:W-:Y:S02]  /*0f90*/  LEA.HI.SX32 R12, R12, R79, 0x1b ;  /* 0x0000004f0c0c7211 */ /* 0x000fe400078fdaff */
[-C--:B------:R-:W-:Y:S01]  /*0fa0*/  LEA R53, R4, R67.reuse, 0x1 ;  /* 0x0000004304357211 */ /* 0x080fe200078e08ff */
[----:B------:R-:W-:Y:S01]  /*0fb0*/  STS.U16 [R59+0x1c0], R14 ;  /* 0x0001c00e3b007388 */ /* 0x000fe20000000400 */
[----:B------:R-:W-:Y:S02]  /*0fc0*/  LEA.HI.SX32 R50, R0, R0, 0x1b ;  /* 0x0000000000327211 */ /* 0x000fe400078fdaff */
[-C--:B------:R-:W-:Y:S01]  /*0fd0*/  LEA R52, R12, R67.reuse, 0x1 ;  /* 0x000000430c347211 */ /* 0x080fe200078e08ff */
[----:B------:R-:W-:Y:S01]  /*0fe0*/  STS.U16 [R58+0x200], R19 ;  /* 0x000200133a007388 */ /* 0x000fe20000000400 */
[----:B------:R-:W-:-:S03]  /*0ff0*/  LEA R50, R50, R67, 0x1 ;  /* 0x0000004332327211 */ /* 0x000fc600078e08ff */
        /* <DEDUP_REMOVED lines=28> */
[----:B------:R-:W4:Y:S01]  /*11c0*/  @!P0 LDG.E.U16 R17, desc[UR14][R4.64+0x100] ;  /* 0x0001000e04118981 */ /* 0x000f22000c1e1500 */
[----:B------:R-:W-:-:S04]  /*11d0*/  ISETP.GE.AND P0, PT, R31, R93, PT ;  /* 0x0000005d1f00720c */ /* 0x000fc80003f06270 */
[----:B------:R-:W-:-:S09]  /*11e0*/  P2R R2, PR, RZ, 0x1 ;  /* 0x00000001ff027803 */ /* 0x000fd20000000000 */
[----:B------:R-:W4:Y:S01]  /*11f0*/  @!P0 LDG.E.U16 R18, desc[UR14][R4.64+0x1c0] ;  /* 0x0001c00e04128981 */ /* 0x000f22000c1e1500 */
[----:B------:R-:W-:Y:S02]  /*1200*/  ISETP.GE.AND P0, PT, R32, R93, PT ;  /* 0x0000005d2000720c */ /* 0x000fe40003f06270 */
[----:B------:R-:W-:Y:S02]  /*1210*/  PRMT R21, RZ, 0x7610, R21 ;  /* 0x00007610ff157816 */ /* 0x000fe40000000015 */
        /* <DEDUP_REMOVED lines=8> */
[----:B------:R-:W-:Y:S02]  /*12a0*/  P2R R3, PR, RZ, 0x1 ;  /* 0x00000001ff037803 */ /* 0x000fe40000000000 */
[-C--:B------:R-:W-:Y:S01]  /*12b0*/  ISETP.GE.AND P0, PT, R33, R93.reuse, PT ;  /* 0x0000005d2100720c */ /* 0x080fe20003f06270 */
[----:B------:R-:W4:Y:S01]  /*12c0*/  @!P2 LDG.E.U16 R15, desc[UR14][R4.64+0x80] ;  /* 0x0000800e040fa981 */ /* 0x000f22000c1e1500 */
[-C--:B------:R-:W-:Y:S02]  /*12d0*/  ISETP.GE.AND P1, PT, R34, R93.reuse, PT ;  /* 0x0000005d2200720c */ /* 0x080fe40003f26270 */
[-C--:B------:R-:W-:Y:S01]  /*12e0*/  ISETP.GE.AND P2, PT, R86, R93.reuse, PT ;  /* 0x0000005d5600720c */ /* 0x080fe20003f46270 */
        /* <DEDUP_REMOVED lines=8> */
[----:B--2---:R-:W-:Y:S02]  /*1370*/  PRMT R20, RZ, 0x7610, R20 ;  /* 0x00007610ff147816 */ /* 0x004fe40000000014 */
[----:B------:R-:W-:Y:S01]  /*1380*/  PRMT R23, RZ, 0x7610, R23 ;  /* 0x00007610ff177816 */ /* 0x000fe20000000017 */
[----:B------:R-:W2:Y:S01]  /*1390*/  @!P4 LDG.E.U16 R24, desc[UR14][R4.64+0x340] ;  /* 0x0003400e0418c981 */ /* 0x000ea2000c1e1500 */
[----:B---3--:R-:W-:Y:S02]  /*13a0*/  PRMT R22, RZ, 0x7610, R22 ;  /* 0x00007610ff167816 */ /* 0x008fe40000000016 */
[----:B------:R-:W-:Y:S01]  /*13b0*/  PRMT R25, RZ, 0x7610, R25 ;  /* 0x00007610ff197816 */ /* 0x000fe20000000019 */
[----:B------:R-:W3:Y:S01]  /*13c0*/  @!P0 LDG.E.U16 R20, desc[UR14][R4.64+0x240] ;  /* 0x0002400e04148981 */ /* 0x000ee2000c1e1500 */
[----:B------:R-:W-:-:S03]  /*13d0*/  PRMT R0, RZ, 0x7610, R0 ;  /* 0x00007610ff007816 */ /* 0x000fc60000000000 */
        /* <DEDUP_REMOVED lines=12> */
[----:B------:R-:W-:Y:S01]  /*14a0*/  ISETP.NE.AND P0, PT, R100, RZ, PT ;  /* 0x000000ff6400720c */ /* 0x000fe20003f05270 */
[----:B------:R-:W-:-:S03]  /*14b0*/  IMAD.MOV.U32 R3, RZ, RZ, R73 ;  /* 0x000000ffff037224 */ /* 0x000fc600078e0049 */
[----:B------:R-:W-:Y:S02]  /*14c0*/  P2R R32, PR, RZ, 0x1 ;  /* 0x00000001ff207803 */ /* 0x000fe40000000000 */
[----:B------:R-:W-:Y:S02]  /*14d0*/  ISETP.NE.AND P0, PT, R99, RZ, PT ;  /* 0x000000ff6300720c */ /* 0x000fe40003f05270 */
[----:B------:R-:W-:Y:S02]  /*14e0*/  MOV R2, R74 ;  /* 0x0000004a00027202 */ /* 0x000fe40000000f00 */
        /* <DEDUP_REMOVED lines=16> */
[----:B----4-:R-:W-:Y:S04]  /*15f0*/  STS.U16 [R66], R13 ;  /* 0x0000000d42007388 */ /* 0x010fe80000000400 */
        /* <DEDUP_REMOVED lines=9> */
[----:B--2---:R-:W-:Y:S04]  /*1690*/  STS.U16 [R56+0x280], R23 ;  /* 0x0002801738007388 */ /* 0x004fe80000000400 */
        /* <DEDUP_REMOVED lines=12> */
[----:B------:R-:W-:Y:S04]  /*1760*/  LDS.U16 R22, [R50+0xa] ;  /* 0x00000a0032167984 */ /* 0x000fe80000000400 */
        /* <DEDUP_REMOVED lines=10> */
[----:B------:R-:W-:Y:S01]  /*1810*/  BAR.SYNC.DEFER_BLOCKING 0x0 ;  /* 0x0000000000007b1d */ /* 0x000fe20000010000 */
[----:B0-----:R-:W-:-:S05]  /*1820*/  PRMT R27, RZ, 0x7610, R27 ;  /* 0x00007610ff1b7816 */ /* 0x001fca000000001b */
[----:B------:R-:W4:Y:S01]  /*1830*/  @!P0 LDG.E.U16 R29, desc[UR14][R14.64] ;  /* 0x0000000e0e1d8981 */ /* 0x000f22000c1e1500 */
[----:B------:R-:W-:Y:S02]  /*1840*/  ISETP.NE.AND P0, PT, R26, RZ, PT ;  /* 0x000000ff1a00720c */ /* 0x000fe40003f05270 */
[----:B------:R-:W-:Y:S01]  /*1850*/  PRMT R26, RZ, 0x7610, R26 ;  /* 0x00007610ff1a7816 */ /* 0x000fe2000000001a */
[----:B------:R-:W4:Y:S04]  /*1860*/  @!P1 LDG.E.U16 R93, desc[UR14][R14.64+0x280] ;  /* 0x0002800e0e5d9981 */ /* 0x000f28000c1e1500 */
[----:B------:R-:W4:Y:S04]  /*1870*/  @!P2 LDG.E.U16 R88, desc[UR14][R14.64+0x2c0] ;  /* 0x0002c00e0e58a981 */ /* 0x000f28000c1e1500 */
[----:B------:R-:W4:Y:S04]  /*1880*/  @!P4 LDG.E.U16 R100, desc[UR14][R14.64+0x340] ;  /* 0x0003400e0e64c981 */ /* 0x000f28000c1e1500 */
[----:B------:R-:W4:Y:S01]  /*1890*/  @!P0 LDG.E.U16 R26, desc[UR14][R14.64+0x40] ;  /* 0x0000400e0e1a8981 */ /* 0x000f22000c1e1500 */
[----:B------:R-:W-:-:S02]  /*18a0*/  ISETP.NE.AND P0, PT, R28, RZ, PT ;  /* 0x000000ff1c00720c */ /* 0x000fc40003f05270 */
[----:B------:R-:W-:Y:S01]  /*18b0*/  PRMT R28, RZ, 0x7610, R28 ;  /* 0x00007610ff1c7816 */ /* 0x000fe2000000001c */
[----:B------:R-:W4:Y:S04]  /*18c0*/  @!P5 LDG.E.U16 R97, desc[UR14][R14.64+0x380] ;  /* 0x0003800e0e61d981 */ /* 0x000f28000c1e1500 */
[----:B------:R-:W4:Y:S06]  /*18d0*/  @!P6 LDG.E.U16 R106, desc[UR14][R14.64+0x3c0] ;  /* 0x0003c00e0e6ae981 */ /* 0x000f2c000c1e1500 */
        /* <DEDUP_REMOVED lines=16> */
[----:B------:R-:W-:-:S06]  /*19e0*/  PRMT R95, RZ, 0x7610, R95 ;  /* 0x00007610ff5f7816 */ /* 0x000fcc000000005f */
[----:B------:R-:W4:Y:S05]  /*19f0*/  @!P3 LDG.E.U16 R95, desc[UR14][R14.64+0x300] ;  /* 0x0003000e0e5fb981 */ /* 0x000f2a000c1e1500 */
[----:B------:R-:W4:Y:S01]  /*1a00*/  @!P0 LDG.E.U16 R91, desc[UR14][R14.64+0x200] ;  /* 0x0002000e0e5b8981 */ /* 0x000f22000c1e1500 */
[----:B------:R-:W-:-:S13]  /*1a10*/  ISETP.NE.AND P0, PT, R96, RZ, PT ;  /* 0x000000ff6000720c */ /* 0x000fda0003f05270 */
[----:B------:R0:W4:Y:S01]  /*1a20*/  @!P0 LDG.E.U16 R34, desc[UR14][R14.64+0x240] ;  /* 0x0002400e0e228981 */ /* 0x000122000c1e1500 */
[----:B-1----:R-:W-:Y:S01]  /*1a30*/  SHF.L.U32 R17, R17, 0x10, RZ ;  /* 0x0000001011117819 */ /* 0x002fe200000006ff */
[----:B0-----:R-:W0:Y:S01]  /*1a40*/  LDC R14, c[0x0][0x21c] ;  /* 0x00008700ff0e7b82 */ /* 0x001e220000000800 */
[----:B--2---:R-:W-:Y:S02]  /*1a50*/  SHF.L.U32 R19, R19, 0x10, RZ ;  /* 0x0000001013137819 */ /* 0x004fe400000006ff */
[----:B---3--:R-:W-:Y:S02]  /*1a60*/  SHF.L.U32 R21, R21, 0x10, RZ ;  /* 0x0000001015157819 */ /* 0x008fe400000006ff */
[----:B----4-:R-:W-:Y:S01]  /*1a70*/  SHF.L.U32 R23, R23, 0x10, RZ ;  /* 0x0000001017177819 */ /* 0x010fe200000006ff */
[----:B------:R-:W-:Y:S01]  /*1a80*/  BSSY B0, `(.L_x_6858) ;  /* 0x000005c000007945 */ /* 0x000fe20003800000 */
[----:B------:R-:W-:Y:S02]  /*1a90*/  HFMA2.MMA R116, -RZ, RZ, 0, 0 ;  /* 0x00000000ff747435 */ /* 0x000fe400000001ff */
[----:B------:R-:W-:-:S02]  /*1aa0*/  HFMA2.MMA R114, -RZ, RZ, 0, 0 ;  /* 0x00000000ff727435 */ /* 0x000fc400000001ff */
[----:B------:R-:W-:Y:S02]  /*1ab0*/  HFMA2.MMA R112, -RZ, RZ, 0, 0 ;  /* 0x00000000ff707435 */ /* 0x000fe400000001ff */
[----:B------:R-:W-:Y:S02]  /*1ac0*/  HFMA2.MMA R110, -RZ, RZ, 0, 0 ;  /* 0x00000000ff6e7435 */ /* 0x000fe400000001ff */
[----:B------:R-:W-:Y:S01]  /*1ad0*/  HFMA2.MMA R108, -RZ, RZ, 0, 0 ;  /* 0x00000000ff6c7435 */ /* 0x000fe200000001ff */
[----:B------:R-:W-:Y:S02]  /*1ae0*/  MOV R107, RZ ;  /* 0x000000ff006b7202 */ /* 0x000fe40000000f00 */
[----:B------:R-:W-:Y:S02]  /*1af0*/  MOV R105, RZ ;  /* 0x000000ff00697202 */ /* 0x000fe40000000f00 */
[----:B------:R-:W-:Y:S02]  /*1b00*/  MOV R103, RZ ;  /* 0x000000ff00677202 */ /* 0x000fe40000000f00 */
[----:B------:R-:W-:-:S02]  /*1b10*/  MOV R101, RZ ;  /* 0x000000ff00657202 */ /* 0x000fc40000000f00 */
        /* <DEDUP_REMOVED lines=18> */
[----:B------:R1:W2:Y:S04]  /*1c40*/  LDS.U16 R15, [R50] ;  /* 0x00000000320f7984 */ /* 0x0002a80000000400 */
[----:B------:R1:W3:Y:S04]  /*1c50*/  LDS.U16 R90, [R50+0x2] ;  /* 0x00000200325a7984 */ /* 0x0002e80000000400 */
[----:B------:R1:W4:Y:S04]  /*1c60*/  LDS.U16 R92, [R50+0x4] ;  /* 0x00000400325c7984 */ /* 0x0003280000000400 */
        /* <DEDUP_REMOVED lines=13> */
[----:B0----5:R-:W-:-:S05]  /*1d40*/  FADD.FTZ R34, R17, R82 ;  /* 0x0000005211227221 */ /* 0x021fca0000010000 */
[----:B------:R-:W-:Y:S01]  /*1d50*/  FSETP.GTU.FTZ.AND P4, PT, R34, 20, PT ;  /* 0x41a000002200780b */ /* 0x000fe20003f9c000 */
[----:B------:R-:W-:Y:S01]  /*1d60*/  IMAD.U32 R29, R22, 0x10000, RZ ;  /* 0x00010000161d7824 */ /* 0x000fe200078e00ff */
[----:B------:R-:W-:Y:S02]  /*1d70*/  SHF.L.U32 R33, R18, 0x10, RZ ;  /* 0x0000001012217819 */ /* 0x000fe400000006ff */
[----:B------:R-:W-:Y:S01]  /*1d80*/  SHF.L.U32 R31, R20, 0x10, RZ ;  /* 0x00000010141f7819 */ /* 0x000fe200000006ff */
[--C-:B------:R-:W-:Y:S01]  /*1d90*/  FADD.FTZ R32, R19, R82.reuse ;  /* 0x0000005213207221 */ /* 0x100fe20000010000 */
[--C-:B------:R-:W-:Y:S01]  /*1da0*/  FADD.FTZ R30, R21, R82.reuse ;  /* 0x00000052151e7221 */ /* 0x100fe20000010000 */
[--C-:B------:R-:W-:Y:S01]  /*1db0*/  FADD.FTZ R33, R33, R82.reuse ;  /* 0x0000005221217221 */ /* 0x100fe20000010000 */
[--C-:B------:R-:W-:Y:S01]  /*1dc0*/  FADD.FTZ R29, R29, R82.reuse ;  /* 0x000000521d1d7221 */ /* 0x100fe20000010000 */
[--C-:B------:R-:W-:Y:S01]  /*1dd0*/  FADD.FTZ R31, R31, R82.reuse ;  /* 0x000000521f1f7221 */ /* 0x100fe20000010000 */
[----:B------:R-:W-:Y:S01]  /*1de0*/  FSETP.GTU.FTZ.AND P2, PT, R32, 20, PT ;  /* 0x41a000002000780b */ /* 0x000fe20003f5c000 */
[----:B------:R-:W-:Y:S01]  /*1df0*/  FADD.FTZ R28, R23, R82 ;  /* 0x00000052171c7221 */ /* 0x000fe20000010000 */
[----:B------:R-:W-:-:S02]  /*1e00*/  FSETP.GTU.FTZ.AND P3, PT, R33, 20, PT ;  /* 0x41a000002100780b */ /* 0x000fc40003f7c000 */
[----:B------:R-:W-:Y:S02]  /*1e10*/  FSETP.GTU.FTZ.AND P1, PT, R31, 20, PT ;  /* 0x41a000001f00780b */ /* 0x000fe40003f3c000 */
[----:B------:R-:W-:Y:S02]  /*1e20*/  FSETP.GTU.FTZ.AND P0, PT, R30, 20, PT ;  /* 0x41a000001e00780b */ /* 0x000fe40003f1c000 */
[----:B------:R-:W-:Y:S01]  /*1e30*/  FSETP.GTU.FTZ.AND P6, PT, R29, 20, PT ;  /* 0x41a000001d00780b */ /* 0x000fe20003fdc000 */
[----:B--234-:R-:W-:-:S12]  /*1e40*/  @P4 BRA `(.L_x_6859) ;  /* 0x00000000007c4947 */ /* 0x01cfd80003800000 */
        /* <DEDUP_REMOVED lines=31> */
.L_x_6859:
[----:B------:R-:W-:Y:S05]  /*2040*/  BSYNC B0 ;  /* 0x0000000000007941 */ /* 0x000fea0003800000 */
.L_x_6858:
[----:B------:R-:W-:Y:S01]  /*2050*/  IMAD.U32 R27, R24, 0x10000, RZ ;  /* 0x00010000181b7824 */ /* 0x000fe200078e00ff */
[----:B------:R-:W-:Y:S01]  /*2060*/  BSSY B0, `(.L_x_6860) ;  /* 0x0000027000007945 */ /* 0x000fe20003800000 */
[----:B------:R-:W-:Y:S01]  /*2070*/  HFMA2.MMA R99, -RZ, RZ, 0, 0 ;  /* 0x00000000ff637435 */ /* 0x000fe200000001ff */
[----:B------:R-:W-:Y:S01]  /*2080*/  FSETP.GTU.FTZ.AND P4, PT, R28, 20, PT ;  /* 0x41a000001c00780b */ /* 0x000fe20003f9c000 */
[----:B-1----:R-:W-:Y:S01]  /*2090*/  HFMA2.MMA R97, -RZ, RZ, 0, 0 ;  /* 0x00000000ff617435 */ /* 0x002fe200000001ff */
        /* <DEDUP_REMOVED lines=35> */
.L_x_6861:
[----:B------:R-:W-:Y:S05]  /*22d0*/  BSYNC B0 ;  /* 0x0000000000007941 */ /* 0x000fea0003800000 */
.L_x_6860:
[----:B------:R-:W-:Y:S01]  /*22e0*/  SHF.L.U32 R25, R25, 0x10, RZ ;  /* 0x0000001019197819 */ /* 0x000fe200000006ff */
[----:B------:R-:W-:Y:S01]  /*22f0*/  BSSY B0, `(.L_x_6862) ;  /* 0x0000026000007945 */ /* 0x000fe20003800000 */
[----:B------:R-:W-:Y:S01]  /*2300*/  FSETP.GTU.FTZ.AND P3, PT, R27, 20, PT ;  /* 0x41a000001b00780b */ /* 0x000fe20003f7c000 */
[----:B------:R-:W-:Y:S01]  /*2310*/  IMAD.MOV.U32 R22, RZ, RZ, RZ ;  /* 0x000000ffff167224 */ /* 0x000fe200078e00ff */
[----:B------:R-:W-:Y:S02]  /*2320*/  CS2R R20, SRZ ;  /* 0x0000000000147805 */ /* 0x000fe4000001ff00 */
[----:B------:R-:W-:Y:S01]  /*2330*/  SHF.L.U32 R155, R177, 0x10, RZ ;  /* 0x00000010b19b7819 */ /* 0x000fe200000006ff */
[----:B------:R-:W-:Y:S01]  /*2340*/  FADD.FTZ R26, R25, R82 ;  /* 0x00000052191a7221 */ /* 0x000fe20000010000 */
        /* <DEDUP_REMOVED lines=32> */
.L_x_6863:
[----:B------:R-:W-:Y:S05]  /*2550*/  BSYNC B0 ;  /* 0x0000000000007941 */ /* 0x000fea0003800000 */
.L_x_6862:
        /* <DEDUP_REMOVED lines=40> */
.L_x_6865:
[----:B------:R-:W-:Y:S05]  /*27e0*/  BSYNC B0 ;  /* 0x0000000000007941 */ /* 0x000fea0003800000 */
.L_x_6864:
        /* <DEDUP_REMOVED lines=40> */
.L_x_6867:
[----:B------:R-:W-:Y:S05]  /*2a70*/  BSYNC B0 ;  /* 0x0000000000007941 */ /* 0x000fea0003800000 */
.L_x_6866:
        /* <DEDUP_REMOVED lines=40> */
.L_x_6869:
[----:B------:R-:W-:Y:S05]  /*2d00*/  BSYNC B0 ;  /* 0x0000000000007941 */ /* 0x000fea0003800000 */
.L_x_6868:
        /* <DEDUP_REMOVED lines=40> */
.L_x_6871:
[----:B------:R-:W-:Y:S05]  /*2f90*/  BSYNC B0 ;  /* 0x0000000000007941 */ /* 0x000fea0003800000 */
.L_x_6870:
        /* <DEDUP_REMOVED lines=40> */
.L_x_6873:
[----:B------:R-:W-:Y:S05]  /*3220*/  BSYNC B0 ;  /* 0x0000000000007941 */ /* 0x000fea0003800000 */
.L_x_6872:
[----:B------:R-:W-:Y:S02]  /*3230*/  IMAD.U32 R94, R94, 0x10000, RZ ;  /* 0x000100005e5e7824 */ /* 0x000fe400078e00ff */
        /* <DEDUP_REMOVED lines=39> */
.L_x_6875:
[----:B------:R-:W-:Y:S05]  /*34b0*/  BSYNC B0 ;  /* 0x0000000000007941 */ /* 0x000fea0003800000 */
.L_x_6874:
        /* <DEDUP_REMOVED lines=40> */
.L_x_6877:
[----:B------:R-:W-:Y:S05]  /*3740*/  BSYNC B0 ;  /* 0x0000000000007941 */ /* 0x000fea0003800000 */
.L_x_6876:
[----:B------:R-:W-:Y:S01]  /*3750*/  SHF.L.U32 R102, R102, 0x10, RZ ;  /* 0x0000001066667819 */ /* 0x000fe200000006ff */
[----:B------:R-:W-:Y:S01]  /*3760*/  FFMA.FTZ R83, R100, R141, R83 ;  /* 0x0000008d64537223 */ /* 0x000fe20000010053 */
[----:B------:R-:W-:Y:S01]  /*3770*/  SHF.L.U32 R104, R104, 0x10, RZ ;  /* 0x0000001068687819 */ /* 0x000fe200000006ff */
[----:B------:R-:W-:Y:S01]  /*3780*/  BSSY B0, `(.L_x_6878) ;  /* 0x0000031000007945 */ /* 0x000fe20003800000 */
[----:B------:R-:W-:Y:S01]  /*3790*/  SHF.L.U32 R118, R118, 0x10, RZ ;  /* 0x0000001076767819 */ /* 0x000fe200000006ff */
[----:B------:R-:W-:Y:S01]  /*37a0*/  FFMA.FTZ R83, R102, R156, R83 ;  /* 0x0000009c66537223 */ /* 0x000fe20000010053 */
[----:B------:R-:W-:Y:S01]  /*37b0*/  SHF.L.U32 R120, R120, 0x10, RZ ;  /* 0x0000001078787819 */ /* 0x000fe200000006ff */
[----:B------:R-:W-:Y:S01]  /*37c0*/  IMAD.U32 R126, R126, 0x10000, RZ ;  /* 0x000100007e7e7824 */ /* 0x000fe200078e00ff */
[----:B------:R-:W-:Y:S01]  /*37d0*/  FSETP.GTU.FTZ.AND P1, PT, R95, 20, PT ;  /* 0x41a000005f00780b */ /* 0x000fe20003f3c000 */
[----:B------:R-:W-:Y:S01]  /*37e0*/  FFMA.FTZ R83, R104, R135, R83 ;  /* 0x0000008768537223 */ /* 0x000fe20000010053 */
[----:B------:R-:W-:Y:S01]  /*37f0*/  SHF.L.U32 R122, R122, 0x10, RZ ;  /* 0x000000107a7a7819 */ /* 0x000fe200000006ff */
[-C--:B------:R-:W-:Y:S01]  /*3800*/  FMUL.FTZ R125, R0, R87.reuse ;  /* 0x00000057007d7220 */ /* 0x080fe20000410000 */
        /* <DEDUP_REMOVED lines=40> */
.L_x_6879:
[----:B------:R-:W-:Y:S05]  /*3a90*/  BSYNC B0 ;  /* 0x0000000000007941 */ /* 0x000fea0003800000 */
.L_x_6878:
        /* <DEDUP_REMOVED lines=33> */
.L_x_6881:
[----:B------:R-:W-:Y:S05]  /*3cb0*/  BSYNC B0 ;  /* 0x0000000000007941 */ /* 0x000fea0003800000 */
.L_x_6880:
        /* <DEDUP_REMOVED lines=33> */
.L_x_6883:
[----:B------:R-:W-:Y:S05]  /*3ed0*/  BSYNC B0 ;  /* 0x0000000000007941 */ /* 0x000fea0003800000 */
.L_x_6882:
        /* <DEDUP_REMOVED lines=33> */
.L_x_6885:
[----:B------:R-:W-:Y:S05]  /*40f0*/  BSYNC B0 ;  /* 0x0000000000007941 */ /* 0x000fea0003800000 */
.L_x_6884:
        /* <DEDUP_REMOVED lines=33> */
.L_x_6887:
[----:B------:R-:W-:Y:S05]  /*4310*/  BSYNC B0 ;  /* 0x0000000000007941 */ /* 0x000fea0003800000 */
.L_x_6886:
        /* <DEDUP_REMOVED lines=33> */
.L_x_6889:
[----:B------:R-:W-:Y:S05]  /*4530*/  BSYNC B0 ;  /* 0x0000000000007941 */ /* 0x000fea0003800000 */
.L_x_6888:
        /* <DEDUP_REMOVED lines=21> */
[----:B------:R-:W-:Y:S01]  /*4690*/  IADD3 R17, R70, -0x2, RZ ;  /* 0xfffffffe46117810 */ /* 0x000fe20007ffe0ff */
[----:B------:R-:W-:Y:S01]  /*46a0*/  ULDC.64 UR4, c[0x0][0x230] ;  /* 0x00008c0000047ab9 */ /* 0x000fe20000000a00 */
[----:B------:R-:W-:Y:S01]  /*46b0*/  LEA.HI R16, R15, R15, RZ, 0x1 ;  /* 0x0000000f0f107211 */ /* 0x000fe200078f08ff */
[----:B------:R-:W-:Y:S01]  /*46c0*/  ULDC.64 UR6, c[0x0][0x248] ;  /* 0x0000920000067ab9 */ /* 0x000fe20000000a00 */
[----:B------:R-:W-:Y:S01]  /*46d0*/  ULDC.64 UR8, c[0x0][0x268] ;  /* 0x00009a0000087ab9 */ /* 0x000fe20000000a00 */
[----:B------:R-:W-:Y:S01]  /*46e0*/  IMAD R23, R17, R14, RZ ;  /* 0x0000000e11177224 */ /* 0x000fe200078e02ff */
[----:B------:R-:W-:Y:S01]  /*46f0*/  LOP3.LUT R16, R16, 0xfffffe, RZ, 0xc0, !PT ;  /* 0x00fffffe10107812 */ /* 0x000fe200078ec0ff */
[----:B------:R-:W1:Y:S01]  /*4700*/  LDC.64 R12, c[0x0][0x2e0] ;  /* 0x0000b800ff0c7b82 */ /* 0x000e620000000a00 */
[C---:B------:R-:W-:Y:S01]  /*4710*/  IMAD R14, R84.reuse, UR4, RZ ;  /* 0x00000004540e7c24 */ /* 0x040fe2000f8e02ff */
[----:B------:R-:W-:Y:S01]  /*4720*/  HFMA2.MMA R116, -RZ, RZ, 0, 0 ;  /* 0x00000000ff747435 */ /* 0x000fe200000001ff */
[C---:B------:R-:W-:Y:S01]  /*4730*/  IMAD R22, R84.reuse, UR8, RZ ;  /* 0x0000000854167c24 */ /* 0x040fe2000f8e02ff */
[----:B------:R-:W-:Y:S01]  /*4740*/  HFMA2.MMA R114, -RZ, RZ, 0, 0 ;  /* 0x00000000ff727435 */ /* 0x000fe200000001ff */
[----:B------:R-:W-:Y:S01]  /*4750*/  IMAD.IADD R170, R15, 0x1, -R16 ;  /* 0x000000010faa7824 */ /* 0x000fe200078e0a10 */
[----:B------:R-:W-:Y:S01]  /*4760*/  HFMA2.MMA R112, -RZ, RZ, 0, 0 ;  /* 0x00000000ff707435 */ /* 0x000fe200000001ff */
[----:B------:R-:W-:Y:S01]  /*4770*/  IMAD R16, R84, UR6, RZ ;  /* 0x0000000654107c24 */ /* 0x000fe2000f8e02ff */
[----:B------:R-:W2:Y:S01]  /*4780*/  LDC.64 R18, c[0x0][0x2d0] ;  /* 0x0000b400ff127b82 */ /* 0x000ea20000000a00 */
[C---:B------:R-:W-:Y:S01]  /*4790*/  IMAD R97, R89.reuse, UR5, R14 ;  /* 0x0000000559617c24 */ /* 0x040fe2000f8e020e */
[-C--:B------:R-:W-:Y:S01]  /*47a0*/  MOV R147, R67.reuse ;  /* 0x0000004300937202 */ /* 0x080fe20000000f00 */
[C---:B------:R-:W-:Y:S01]  /*47b0*/  IMAD R99, R89.reuse, UR7, R16 ;  /* 0x0000000759637c24 */ /* 0x040fe2000f8e0210 */
[----:B------:R-:W-:Y:S01]  /*47c0*/  MOV R149, R67 ;  /* 0x0000004300957202 */ /* 0x000fe20000000f00 */
[----:B------:R-:W-:Y:S01]  /*47d0*/  IMAD.WIDE.U32 R14, R89, UR6, RZ ;  /* 0x00000006590e7c25 */ /* 0x000fe2000f8e00ff */
[----:B------:R-:W-:-:S02]  /*47e0*/  CS2R R106, SRZ ;  /* 0x00000000006a7805 */ /* 0x000fc4000001ff00 */
[----:B------:R-:W-:Y:S01]  /*47f0*/  MOV R105, RZ ;  /* 0x000000ff00697202 */ /* 0x000fe20000000f00 */
[----:B------:R-:W3:Y:S01]  /*4800*/  LDC R191, c[0x0][0x21c] ;  /* 0x00008700ffbf7b82 */ /* 0x000ee20000000800 */
[----:B------:R-:W-:Y:S01]  /*4810*/  IMAD.WIDE.U32 R16, R89, UR8, RZ ;  /* 0x0000000859107c25 */ /* 0x000fe2000f8e00ff */
[----:B0-----:R-:W-:Y:S01]  /*4820*/  LEA R129, P1, R14, R2, 0x2 ;  /* 0x000000020e817211 */ /* 0x001fe200078210ff */
[----:B------:R-:W-:Y:S01]  /*4830*/  ULDC UR5, c[0x0][0x224] ;  /* 0x0000890000057ab9 */ /* 0x000fe20000000800 */
[----:B------:R-:W-:Y:S01]  /*4840*/  IADD3 R158, R15, R99, RZ ;  /* 0x000000630f9e7210 */ /* 0x000fe20007ffe0ff */
[C---:B------:R-:W-:Y:S01]  /*4850*/  IMAD R101, R89.reuse, UR9, R22 ;  /* 0x0000000959657c24 */ /* 0x040fe2000f8e0216 */
[----:B------:R-:W-:Y:S01]  /*4860*/  LEA.HI R2, R70, R70, RZ, 0x1 ;  /* 0x0000004646027211 */ /* 0x000fe200078f08ff */
[----:B------:R-:W-:Y:S01]  /*4870*/  IMAD.WIDE.U32 R20, R89, UR4, RZ ;  /* 0x0000000459147c25 */ /* 0x000fe2000f8e00ff */
[----:B-1----:R-:W-:Y:S01]  /*4880*/  LEA R131, P2, R16, R12, 0x2 ;  /* 0x0000000c10837211 */ /* 0x002fe200078410ff */
[----:B------:R-:W-:Y:S01]  /*4890*/  HFMA2.MMA R99, -RZ, RZ, 0, 0 ;  /* 0x00000000ff637435 */ /* 0x000fe200000001ff */
[----:B------:R-:W-:Y:S01]  /*48a0*/  IADD3 R164, R17, R101, RZ ;  /* 0x0000006511a47210 */ /* 0x000fe20007ffe0ff */
[----:B------:R-:W-:Y:S01]  /*48b0*/  IMAD.WIDE R22, R23, 0x8, R10 ;  /* 0x0000000817167825 */ /* 0x000fe200078e020a */
[----:B------:R-:W-:Y:S01]  /*48c0*/  LEA.HI.X R158, R14, R3, R158, 0x2, P1 ;  /* 0x000000030e9e7211 */ /* 0x000fe200008f149e */
[----:B------:R-:W-:Y:S01]  /*48d0*/  HFMA2.MMA R101, -RZ, RZ, 0, 0 ;  /* 0x00000000ff657435 */ /* 0x000fe200000001ff */
[----:B------:R-:W-:Y:S01]  /*48e0*/  LEA.HI.X R164, R16, R13, R164, 0x2, P2 ;  /* 0x0000000d10a47211 */ /* 0x000fe200010f14a4 */
[----:B------:R-:W0:Y:S01]  /*48f0*/  LDC.64 R14, c[0x0][0x250] ;  /* 0x00009400ff0e7b82 */ /* 0x000e220000000a00 */
[----:B------:R-:W-:Y:S01]  /*4900*/  LOP3.LUT R3, R2, 0x3ffffe, RZ, 0xc0, !PT ;  /* 0x003ffffe02037812 */ /* 0x000fe200078ec0ff */
[----:B------:R-:W-:Y:S01]  /*4910*/  IMAD.MOV.U32 R103, RZ, RZ, RZ ;  /* 0x000000ffff677224 */ /* 0x000fe200078e00ff */
[----:B--2---:R-:W-:Y:S01]  /*4920*/  LEA R127, P0, R20, R18, 0x2 ;  /* 0x00000012147f7211 */ /* 0x004fe200078010ff */
[----:B------:R-:W-:Y:S01]  /*4930*/  UMOV UR4, URZ ;  /* 0x0000003f00047c82 */ /* 0x000fe20008000000 */
[----:B------:R-:W-:-:S02]  /*4940*/  IADD3 R152, R21, R97, RZ ;  /* 0x0000006115987210 */ /* 0x000fc40007ffe0ff */
[----:B------:R-:W-:Y:S01]  /*4950*/  IADD3 R3, R70, -R3, RZ ;  /* 0x8000000346037210 */ /* 0x000fe20007ffe0ff */
[----:B------:R-:W1:Y:S01]  /*4960*/  LDC.64 R12, c[0x0][0x270] ;  /* 0x00009c00ff0c7b82 */ /* 0x000e620000000a00 */
[----:B------:R-:W-:Y:S02]  /*4970*/  MOV R133, R22 ;  /* 0x0000001600857202 */ /* 0x000fe40000000f00 */
[----:B------:R-:W-:Y:S02]  /*4980*/  MOV R146, R23 ;  /* 0x0000001700927202 */ /* 0x000fe40000000f00 */
[----:B------:R-:W-:Y:S02]  /*4990*/  CS2R R22, SRZ ;  /* 0x0000000000167805 */ /* 0x000fe4000001ff00 */
[----:B------:R-:W-:Y:S02]  /*49a0*/  LEA.HI.X R152, R20, R19, R152, 0x2, P0 ;  /* 0x0000001314987211 */ /* 0x000fe400000f1498 */
[----:B------:R-:W-:-:S02]  /*49b0*/  CS2R R20, SRZ ;  /* 0x0000000000147805 */ /* 0x000fc4000001ff00 */
[C---:B------:R-:W-:Y:S01]  /*49c0*/  ISETP.NE.AND P1, PT, R80.reuse, RZ, PT ;  /* 0x000000ff5000720c */ /* 0x040fe20003f25270 */
[----:B------:R-:W2:Y:S01]  /*49d0*/  LDC.64 R16, c[0x0][0x238] ;  /* 0x00008e00ff107b82 */ /* 0x000ea20000000a00 */
[C---:B------:R-:W-:Y:S02]  /*49e0*/  ISETP.NE.AND P2, PT, R80.reuse, 0x1f, PT ;  /* 0x0000001f5000780c */ /* 0x040fe40003f45270 */
[----:B------:R-:W-:Y:S02]  /*49f0*/  MOV R110, RZ ;  /* 0x000000ff006e7202 */ /* 0x000fe40000000f00 */
[----:B------:R-:W-:Y:S02]  /*4a00*/  MOV R108, RZ ;  /* 0x000000ff006c7202 */ /* 0x000fe40000000f00 */
[----:B------:R-:W-:Y:S02]  /*4a10*/  MOV R97, RZ ;  /* 0x000000ff00617202 */ /* 0x000fe40000000f00 */
[----:B------:R-:W-:-:S02]  /*4a20*/  IADD3 R151, R80, 0x200, RZ ;  /* 0x0000020050977810 */ /* 0x000fc40007ffe0ff */
[----:B0-----:R-:W-:Y:S02]  /*4a30*/  SHF.L.U64.HI R15, R14, 0x2, R15 ;  /* 0x000000020e0f7819 */ /* 0x001fe4000001020f */
[----:B------:R-:W-:Y:S02]  /*4a40*/  LEA R168, R3, 0x668, 0xa ;  /* 0x0000066803a87811 */ /* 0x000fe400078e50ff */
[----:B------:R-:W-:Y:S02]  /*4a50*/  SHF.L.U32 R170, R170, 0x8, RZ ;  /* 0x00000008aaaa7819 */ /* 0x000fe400000006ff */
[----:B-1----:R-:W-:Y:S02]  /*4a60*/  SHF.L.U64.HI R13, R12, 0x2, R13 ;  /* 0x000000020c0d7819 */ /* 0x002fe4000001020d */
[----:B--23--:R-:W-:-:S07]  /*4a70*/  SHF.L.U64.HI R17, R16, 0x2, R17 ;  /* 0x0000000210117819 */ /* 0x00cfce0000010211 */
.L_x_6895:
        /* <DEDUP_REMOVED lines=10> */
[----:B------:R-:W-:Y:S02]  /*4b20*/  LEA R165, R178, R67, 0x2 ;  /* 0x00000043b2a57211 */ /* 0x000fe400078e10ff */
[----:B------:R-:W1:Y:S01]  /*4b30*/  @P2 S2R R178, SR_CgaCtaId ;  /* 0x0000000000b22919 */ /* 0x000e620000008800 */
[----:B------:R-:W-:-:S04]  /*4b40*/  LOP3.LUT P0, RZ, R80, 0x1f, RZ, 0xc0, !PT ;  /* 0x0000001f50ff7812 */ /* 0x000fc8000780c0ff */
[----:B------:R-:W-:Y:S02]  /*4b50*/  ISETP.LT.OR P3, PT, R70, 0x2, P0 ;  /* 0x000000024600780c */ /* 0x000fe40000761670 */
[----:B------:R-:W-:-:S11]  /*4b60*/  MOV R173, RZ ;  /* 0x000000ff00ad7202 */ /* 0x000fd60000000f00 */
[----:B0-----:R-:W-:Y:S02]  /*4b70*/  @!P3 MOV R2, R133 ;  /* 0x000000850002b202 */ /* 0x001fe40000000f00 */
        /* <DEDUP_REMOVED lines=21> */
[C---:B------:R-:W-:Y:S01]  /*4cd0*/  FMUL.FTZ R159, R174.reuse, R33 ;  /* 0x00000021ae9f7220 */ /* 0x040fe20000410000 */
[C---:B------:R-:W-:Y:S01]  /*4ce0*/  FMUL.FTZ R161, R174.reuse, R32 ;  /* 0x00000020aea17220 */ /* 0x040fe20000410000 */
        /* <DEDUP_REMOVED lines=11> */
[C---:B------:R-:W-:Y:S01]  /*4da0*/  FMUL.FTZ R19, R174.reuse, R29 ;  /* 0x0000001dae137220 */ /* 0x040fe20000410000 */
[C---:B------:R-:W-:Y:S01]  /*4db0*/  FMUL.FTZ R18, R174.reuse, R24 ;  /* 0x00000018ae127220 */ /* 0x040fe20000410000 */
[----:B------:R-:W-:Y:S01]  /*4dc0*/  FMUL.FTZ R175, R155, R34 ;  /* 0x000000229baf7220 */ /* 0x000fe20000410000 */
[----:B------:R-:W3:Y:S01]  /*4dd0*/  @P2 LDS R202, [R202+0xe6c] ;  /* 0x000e6c00caca2984 */ /* 0x000ee20000000800 */
[----:B------:R-:W-:Y:S01]  /*4de0*/  FMUL.FTZ R167, R174, R28 ;  /* 0x0000001caea77220 */ /* 0x000fe20000410000 */
[----:B------:R-:W-:Y:S01]  /*4df0*/  FMUL.FTZ R178, R162, R31 ;  /* 0x0000001fa2b27220 */ /* 0x000fe20000410000 */
[----:B--2---:R-:W-:Y:S01]  /*4e00*/  FMUL.FTZ R162, R176, R159 ;  /* 0x0000009fb0a27220 */ /* 0x004fe20000410000 */
[----:B------:R-:W2:Y:S01]  /*4e10*/  MUFU.EX2 R2, R19 ;  /* 0x0000001300027308 */ /* 0x000ea20000000800 */
[C---:B------:R-:W-:Y:S01]  /*4e20*/  FMUL.FTZ R169, R174.reuse, R27 ;  /* 0x0000001baea97220 */ /* 0x040fe20000410000 */
[----:B------:R-:W-:Y:S01]  /*4e30*/  FMUL.FTZ R171, R174, R26 ;  /* 0x0000001aaeab7220 */ /* 0x000fe20000410000 */
[----:B0-----:R-:W-:-:S05]  /*4e40*/  FMUL.FTZ R194, R161, R162 ;  /* 0x000000a2a1c27220 */ /* 0x001fca0000410000 */
[----:B------:R0:W-:Y:S01]  /*4e50*/  MUFU.EX2 R141, R18 ;  /* 0x00000012008d7308 */ /* 0x0001e20000000800 */
[----:B------:R-:W-:Y:S01]  /*4e60*/  FMUL.FTZ R145, R174, R95 ;  /* 0x0000005fae917220 */ /* 0x000fe20000410000 */
[----:B0-----:R-:W-:-:S06]  /*4e70*/  FFMA.FTZ R18, R159, R175, R188 ;  /* 0x000000af9f127223 */ /* 0x001fcc00000100bc */
[----:B------:R-:W0:Y:S01]  /*4e80*/  MUFU.EX2 R167, R167 ;  /* 0x000000a700a77308 */ /* 0x000e220000000800 */
[----:B------:R-:W-:Y:S01]  /*4e90*/  FFMA.FTZ R18, R161, R18, R184 ;  /* 0x00000012a1127223 */ /* 0x000fe200000100b8 */
[C---:B------:R-:W-:Y:S01]  /*4ea0*/  FMUL.FTZ R198, R163.reuse, R194 ;  /* 0x000000c2a3c67220 */ /* 0x040fe20000410000 */
[----:B------:R-:W-:Y:S02]  /*4eb0*/  FMUL.FTZ R160, R174, R93 ;  /* 0x0000005daea07220 */ /* 0x000fe40000410000 */
[----:B------:R-:W-:-:S03]  /*4ec0*/  FFMA.FTZ R18, R163, R18, R178 ;  /* 0x00000012a3127223 */ /* 0x000fc600000100b2 */
[----:B------:R-:W4:Y:S01]  /*4ed0*/  MUFU.EX2 R169, R169 ;  /* 0x000000a900a97308 */ /* 0x000f220000000800 */
[C---:B------:R-:W-:Y:S01]  /*4ee0*/  FMUL.FTZ R179, R174.reuse, R25 ;  /* 0x00000019aeb37220 */ /* 0x040fe20000410000 */
[C---:B-1----:R-:W-:Y:S01]  /*4ef0*/  FMUL.FTZ R19, R165.reuse, R198 ;  /* 0x000000c6a5137220 */ /* 0x042fe20000410000 */
[----:B------:R-:W-:Y:S01]  /*4f00*/  FFMA.FTZ R18, R165, R18, R180 ;  /* 0x00000012a5127223 */ /* 0x000fe200000100b4 */
[C---:B------:R-:W-:Y:S01]  /*4f10*/  FMUL.FTZ R135, R174.reuse, R86 ;  /* 0x00000056ae877220 */ /* 0x040fe20000410000 */
[----:B------:R-:W-:-:S03]  /*4f20*/  FMUL.FTZ R196, R174, R88 ;  /* 0x00000058aec47220 */ /* 0x000fc60000410000 */
[----:B------:R-:W-:Y:S01]  /*4f30*/  MUFU.EX2 R171, R171 ;  /* 0x000000ab00ab7308 */ /* 0x000fe20000000800 */
[----:B------:R-:W-:Y:S01]  /*4f40*/  FMUL.FTZ R198, R174, R91 ;  /* 0x0000005baec67220 */ /* 0x000fe20000410000 */
[C---:B--2---:R-:W-:Y:S01]  /*4f50*/  FMUL.FTZ R204, R2.reuse, R19 ;  /* 0x0000001302cc7220 */ /* 0x044fe20000410000 */
[----:B------:R-:W-:-:S05]  /*4f60*/  FFMA.FTZ R18, R2, R18, R153 ;  /* 0x0000001202127223 */ /* 0x000fca0000010099 */
[----:B------:R-:W1:Y:S01]  /*4f70*/  MUFU.EX2 R145, R145 ;  /* 0x0000009100917308 */ /* 0x000e620000000800 */
[C---:B0-----:R-:W-:Y:S01]  /*4f80*/  FMUL.FTZ R204, R167.reuse, R204 ;  /* 0x000000cca7cc7220 */ /* 0x041fe20000410000 */
[----:B------:R-:W-:-:S06]  /*4f90*/  FFMA.FTZ R18, R167, R18, R182 ;  /* 0x00000012a7127223 */ /* 0x000fcc00000100b6 */
[----:B------:R0:W-:Y:S08]  /*4fa0*/  MUFU.EX2 R155, R179 ;  /* 0x000000b3009b7308 */ /* 0x0001f00000000800 */
[----:B------:R-:W2:Y:S01]  /*4fb0*/  MUFU.EX2 R160, R160 ;  /* 0x000000a000a07308 */ /* 0x000ea20000000800 */
[-C--:B------:R-:W-:Y:S01]  /*4fc0*/  FMUL.FTZ R200, R128, R3.reuse ;  /* 0x0000000380c87220 */ /* 0x080fe20000410000 */
[----:B------:R-:W-:Y:S01]  /*4fd0*/  FMUL.FTZ R185, R138, R3 ;  /* 0x000000038ab97220 */ /* 0x000fe20000410000 */
[C---:B----4-:R-:W-:Y:S01]  /*4fe0*/  FMUL.FTZ R204, R169.reuse, R204 ;  /* 0x000000cca9cc7220 */ /* 0x050fe20000410000 */
[----:B------:R-:W-:-:S04]  /*4ff0*/  FFMA.FTZ R18, R169, R18, R192 ;  /* 0x00000012a9127223 */ /* 0x000fc800000100c0 */
[----:B------:R-:W4:Y:S08]  /*5000*/  MUFU.EX2 R135, R135 ;  /* 0x0000008700877308 */ /* 0x000f300000000800 */
[----:B------:R-:W0:Y:S08]  /*5010*/  MUFU.EX2 R196, R196 ;  /* 0x000000c400c47308 */ /* 0x000e300000000800 */
[----:B------:R-:W3:Y:S01]  /*5020*/  MUFU.EX2 R198, R198 ;  /* 0x000000c600c67308 */ /* 0x000ee20000000800 */
        /* <DEDUP_REMOVED lines=9> */
[-C--:B0-----:R-:W-:Y:S01]  /*50c0*/  FMUL.FTZ R179, R122, R3.reuse ;  /* 0x000000037ab37220 */ /* 0x081fe20000410000 */
[----:B------:R-:W-:Y:S01]  /*50d0*/  FMUL.FTZ R183, R124, R3 ;  /* 0x000000037cb77220 */ /* 0x000fe20000410000 */
[----:B--2---:R-:W-:Y:S01]  /*50e0*/  FFMA.FTZ R174, R160, R19, R181 ;  /* 0x00000013a0ae7223 */ /* 0x004fe200000100b5 */
[C---:B------:R-:W-:Y:S01]  /*50f0*/  FMUL.FTZ R204, R155.reuse, R204 ;  /* 0x000000cc9bcc7220 */ /* 0x040fe20000410000 */
[----:B------:R-:W-:Y:S01]  /*5100*/  FFMA.FTZ R18, R155, R18, R186 ;  /* 0x000000129b127223 */ /* 0x000fe200000100ba */
[----:B----4-:R-:W-:Y:S06]  /*5110*/  @P2 BRA `(.L_x_6892) ;  /* 0x0000000000102947 */ /* 0x010fec0003800000 */
[----:B------:R-:W-:Y:S01]  /*5120*/  ISETP.NE.AND P2, PT, R70, UR5, PT ;  /* 0x0000000546007c0c */ /* 0x000fe2000bf45270 */
[----:B---3--:R-:W-:-:S12]  /*5130*/  HFMA2.MMA R202, -RZ, RZ, 1.875, 0 ;  /* 0x3f800000ffca7435 */ /* 0x008fd800000001ff */
[----:B------:R-:W-:-:S05]  /*5140*/  @P2 IADD3 R19, R168, R149, RZ ;  /* 0x00000095a8132210 */ /* 0x000fca0007ffe0ff */
[----:B------:R0:W1:Y:S02]  /*5150*/  @P2 LDS R202, [R19] ;  /* 0x0000000013ca2984 */ /* 0x0000640000000800 */
.L_x_6892:
[----:B------:R-:W-:Y:S05]  /*5160*/  BSYNC B0 ;  /* 0x0000000000007941 */ /* 0x000fea0003800000 */
.L_x_6891:
[----:B01-3--:R-:W-:Y:S01]  /*5170*/  FMUL.FTZ R19, R145, R202 ;  /* 0x000000ca91137220 */ /* 0x00bfe20000410000 */
[C---:B------:R-:W-:Y:S01]  /*5180*/  FFMA.FTZ R18, R141.reuse, R18, R166 ;  /* 0x000000128d127223 */ /* 0x040fe200000100a6 */
[----:B------:R-:W-:Y:S01]  /*5190*/  FMUL.FTZ R204, R141, R204 ;  /* 0x000000cc8dcc7220 */ /* 0x000fe20000410000 */
[----:B------:R-:W-:Y:S01]  /*51a0*/  FFMA.FTZ R174, R198, R174, R183 ;  /* 0x000000aec6ae7223 */ /* 0x000fe200000100b7 */
        /* <DEDUP_REMOVED lines=23> */
[-C--:B------:R-:W-:Y:S01]  /*5320*/  FMUL.FTZ R187, R96, R3.reuse ;  /* 0x0000000360bb7220 */ /* 0x080fe20000410000 */
[----:B------:R-:W-:Y:S01]  /*5330*/  FFMA.FTZ R174, R169, R174, R204 ;  /* 0x000000aea9ae7223 */ /* 0x000fe200000100cc */
[----:B------:R-:W-:Y:S01]  /*5340*/  FMUL.FTZ R206, R171, R206 ;  /* 0x000000ceabce7220 */ /* 0x000fe20000410000 */
[----:B------:R-:W1:Y:S01]  /*5350*/  SHFL.UP PT, R19, R214, 0x1, RZ ;  /* 0x04200000d6137989 */ /* 0x000e6200000e00ff */
[----:B------:R-:W-:Y:S01]  /*5360*/  ISETP.GE.AND P2, PT, R79, 0x1, PT ;  /* 0x000000014f00780c */ /* 0x000fe20003f46270 */
        /* <DEDUP_REMOVED lines=10> */
[----:B------:R-:W-:Y:S01]  /*5410*/  LOP3.LUT R199, R80, 0x1f, RZ, 0xc0, !PT ;  /* 0x0000001f50c77812 */ /* 0x000fe200078ec0ff */
[----:B-----5:R-:W-:Y:S01]  /*5420*/  SHFL.IDX PT, R224, R173, RZ, 0x1f ;  /* 0x00001fffade07589 */ /* 0x020fe200000e0000 */
[----:B------:R-:W-:Y:S01]  /*5430*/  FFMA.FTZ R195, R163, R195, R208 ;  /* 0x000000c3a3c37223 */ /* 0x000fe200000100d0 */
[----:B------:R-:W-:Y:S01]  /*5440*/  FMUL.FTZ R174, R165, R174 ;  /* 0x000000aea5ae7220 */ /* 0x000fe20000410000 */
[----:B------:R-:W-:Y:S01]  /*5450*/  ISETP.NE.AND P3, PT, R199, 0x1f, PT ;  /* 0x0000001fc700780c */ /* 0x000fe20003f65270 */
[----:B------:R-:W-:Y:S01]  /*5460*/  BSSY B0, `(.L_x_6893) ;  /* 0x000012f000007945 */ /* 0x000fe20003800000 */
[----:B------:R-:W-:Y:S01]  /*5470*/  FFMA.FTZ R195, R161, R195, R210 ;  /* 0x000000c3a1c37223 */ /* 0x000fe200000100d2 */
[----:B------:R-:W-:Y:S01]  /*5480*/  FMUL.FTZ R216, R163, R174 ;  /* 0x000000aea3d87220 */ /* 0x000fe20000410000 */
[----:B0-----:R-:W-:Y:S01]  /*5490*/  @P2 FFMA.FTZ R189, R214, R18, R189 ;  /* 0x00000012d6bd2223 */ /* 0x001fe200000100bd */
[----:B------:R-:W-:Y:S01]  /*54a0*/  ISETP.GE.OR P0, PT, R70, UR5, P0 ;  /* 0x0000000546007c0c */ /* 0x000fe20008706670 */
[----:B------:R-:W-:Y:S01]  /*54b0*/  FFMA.FTZ R174, R159, R195, R212 ;  /* 0x000000c39fae7223 */ /* 0x000fe200000100d4 */
[----:B------:R-:W-:Y:S01]  /*54c0*/  FMUL.FTZ R216, R161, R216 ;  /* 0x000000d8a1d87220 */ /* 0x000fe20000410000 */
[----:B-1----:R-:W-:Y:S01]  /*54d0*/  @P2 FMUL.FTZ R214, R214, R19 ;  /* 0x00000013d6d62220 */ /* 0x002fe20000410000 */
[----:B------:R-:W0:Y:S01]  /*54e0*/  SHFL.UP PT, R18, R189, 0x2, RZ ;  /* 0x04400000bd127989 */ /* 0x000e2200000e00ff */
[----:B------:R-:W-:Y:S01]  /*54f0*/  ISETP.GE.AND P2, PT, R79, 0x2, PT ;  /* 0x000000024f00780c */ /* 0x000fe20003f46270 */
[----:B------:R-:W-:Y:S01]  /*5500*/  FMUL.FTZ R3, R159, R216 ;  /* 0x000000d89f037220 */ /* 0x000fe20000410000 */
[C---:B------:R-:W-:Y:S01]  /*5510*/  ISETP.GT.AND P5, PT, R79.reuse, 0x1d, PT ;  /* 0x0000001d4f00780c */ /* 0x040fe20003fa4270 */
[----:B------:R-:W1:Y:S01]  /*5520*/  SHFL.UP PT, R19, R214, 0x2, RZ ;  /* 0x04400000d6137989 */ /* 0x000e6200000e00ff */
[----:B------:R-:W-:-:S02]  /*5530*/  ISETP.GT.AND P4, PT, R79, 0x17, PT ;  /* 0x000000174f00780c */ /* 0x000fc40003f84270 */
[----:B------:R-:W-:Y:S01]  /*5540*/  ISETP.NE.AND P6, PT, R80, RZ, PT ;  /* 0x000000ff5000720c */ /* 0x000fe20003fc5270 */
        /* <DEDUP_REMOVED lines=26> */
[----:B------:R-:W-:Y:S02]  /*56f0*/  ISETP.GE.AND P2, PT, R79, 0x10, PT ;  /* 0x000000104f00780c */ /* 0x000fe40003f46270 */
[C---:B--2---:R-:W-:Y:S01]  /*5700*/  @!P3 FFMA.FTZ R174, R3.reuse, R193, R174 ;  /* 0x000000c103aeb223 */ /* 0x044fe200000100ae */
[----:B------:R-:W-:Y:S01]  /*5710*/  MOV R19, RZ ;  /* 0x000000ff00137202 */ /* 0x000fe20000000f00 */
        /* <DEDUP_REMOVED lines=40> */
[----:B------:R-:W-:-:S03]  /*59a0*/  FFMA.FTZ R153, R100, R184, R153 ;  /* 0x000000b864997223 */ /* 0x000fc60000010099 */
[-C--:B------:R-:W-:Y:S01]  /*59b0*/  FFMA.FTZ R190, R171, R173.reuse, R190 ;  /* 0x000000adabbe7223 */ /* 0x080fe200000100be */
[----:B------:R-:W-:Y:S01]  /*59c0*/  FFMA.FTZ R153, R102, R173, R153 ;  /* 0x000000ad66997223 */ /* 0x000fe20000010099 */
[----:B0-----:R-:W-:-:S03]  /*59d0*/  @P2 FFMA.FTZ R176, R175, R176, R188 ;  /* 0x000000b0afb02223 */ /* 0x001fc600000100bc */
[----:B------:R-:W-:Y:S01]  /*59e0*/  FFMA.FTZ R153, R104, R190, R153 ;  /* 0x000000be68997223 */ /* 0x000fe20000010099 */
[----:B------:R-:W-:Y:S01]  /*59f0*/  FFMA.FTZ R176, R176, R202, R185 ;  /* 0x000000cab0b07223 */ /* 0x000fe200000100b9 */
[----:B------:R-:W-:-:S03]  /*5a00*/  FFMA.FTZ R185, R155, R190, R186 ;  /* 0x000000be9bb97223 */ /* 0x000fc600000100ba */
        /* <DEDUP_REMOVED lines=11> */
[----:B------:R-:W-:Y:S01]  /*5ac0*/  FMUL.FTZ R199, R180, R91 ;  /* 0x0000005bb4c77220 */ /* 0x000fe20000410000 */
[----:B------:R-:W-:Y:S01]  /*5ad0*/  FFMA.FTZ R196, R196, R182, R179 ;  /* 0x000000b6c4c47223 */ /* 0x000fe200000100b3 */
[-C--:B------:R-:W-:Y:S01]  /*5ae0*/  FFMA.FTZ R179, R198, R202.reuse, R139 ;  /* 0x000000cac6b37223 */ /* 0x080fe2000001008b */
[----:B------:R-:W-:Y:S01]  /*5af0*/  FFMA.FTZ R153, R124, R202, R153 ;  /* 0x000000ca7c997223 */ /* 0x000fe20000010099 */
[----:B------:R-:W-:Y:S01]  /*5b00*/  FMUL.FTZ R230, R182, R88 ;  /* 0x00000058b6e67220 */ /* 0x000fe20000410000 */
        /* <DEDUP_REMOVED lines=9> */
[----:B------:R-:W-:-:S02]  /*5ba0*/  IMAD.U32 R155, R177, 0x10000, RZ ;  /* 0x00010000b19b7824 */ /* 0x000fc400078e00ff */
[----:B------:R-:W-:Y:S01]  /*5bb0*/  FFMA.FTZ R175, R138, R183, R153 ;  /* 0x000000b78aaf7223 */ /* 0x000fe20000010099 */
[----:B------:R-:W-:Y:S01]  /*5bc0*/  SHF.L.U32 R153, R48, 0x10, RZ ;  /* 0x0000001030997819 */ /* 0x000fe200000006ff */
[----:B------:R-:W-:Y:S01]  /*5bd0*/  FFMA.FTZ R216, R171, R218, R150 ;  /* 0x000000daabd87223 */ /* 0x000fe20000010096 */
[----:B------:R-:W-:Y:S01]  /*5be0*/  SHF.L.U32 R145, R46, 0x10, RZ ;  /* 0x000000102e917819 */ /* 0x000fe200000006ff */
[----:B------:R-:W-:Y:S01]  /*5bf0*/  FFMA.FTZ R189, R160, -R29, R189 ;  /* 0x8000001da0bd7223 */ /* 0x000fe200000100bd */
[----:B------:R-:W-:Y:S01]  /*5c00*/  SHF.L.U32 R141, R44, 0x10, RZ ;  /* 0x000000102c8d7819 */ /* 0x000fe200000006ff */
[----:B------:R-:W-:Y:S01]  /*5c10*/  FFMA.FTZ R214, R169, R216, R204 ;  /* 0x000000d8a9d67223 */ /* 0x000fe200000100cc */
[----:B------:R-:W-:Y:S01]  /*5c20*/  FFMA.FTZ R220, R153, -R32, R220 ;  /* 0x8000002099dc7223 */ /* 0x000fe200000100dc */
[----:B------:R-:W-:Y:S01]  /*5c30*/  FFMA.FTZ R222, R145, -R30, R222 ;  /* 0x8000001e91de7223 */ /* 0x000fe200000100de */
[----:B------:R-:W0:Y:S01]  /*5c40*/  SHFL.DOWN PT, R150, R175, 0x1, 0x1f ;  /* 0x08201f00af967f89 */ /* 0x000e2200000e0000 */
[----:B------:R-:W-:Y:S01]  /*5c50*/  FFMA.FTZ R200, R167, R214, R148 ;  /* 0x000000d6a7c87223 */ /* 0x000fe20000010094 */
[-C--:B------:R-:W-:Y:S01]  /*5c60*/  FFMA.FTZ R184, R141, -R28.reuse, R184 ;  /* 0x8000001c8db87223 */ /* 0x080fe200000100b8 */
[----:B------:R-:W-:Y:S01]  /*5c70*/  FMUL.FTZ R171, R214, R28 ;  /* 0x0000001cd6ab7220 */ /* 0x000fe20000410000 */
[----:B------:R-:W-:Y:S01]  /*5c80*/  FMUL.FTZ R226, R216, R27 ;  /* 0x0000001bd8e27220 */ /* 0x000fe20000410000 */
[----:B------:R-:W-:Y:S01]  /*5c90*/  FFMA.FTZ R188, R2, R200, R187 ;  /* 0x000000c802bc7223 */ /* 0x000fe200000100bb */
[----:B------:R-:W-:Y:S01]  /*5ca0*/  FMUL.FTZ R169, R200, R29 ;  /* 0x0000001dc8a97220 */ /* 0x000fe20000410000 */
[----:B------:R-:W-:Y:S01]  /*5cb0*/  FFMA.FTZ R187, R156, -R27, R173 ;  /* 0x8000001b9cbb7223 */ /* 0x000fe200000100ad */
[----:B------:R-:W-:Y:S01]  /*5cc0*/  SHF.L.U32 R154, R41, 0x10, RZ ;  /* 0x00000010299a7819 */ /* 0x000fe200000006ff */
[----:B------:R-:W-:Y:S01]  /*5cd0*/  FFMA.FTZ R206, R165, R188, R206 ;  /* 0x000000bca5ce7223 */ /* 0x000fe200000100ce */
[----:B------:R-:W-:Y:S01]  /*5ce0*/  FFMA.FTZ R165, R162, -R31, R193 ;  /* 0x8000001fa2a57223 */ /* 0x000fe200000100c1 */
[----:B------:R-:W-:Y:S01]  /*5cf0*/  FMUL.FTZ R167, R188, R30 ;  /* 0x0000001ebca77220 */ /* 0x000fe20000410000 */
[----:B------:R-:W-:Y:S01]  /*5d00*/  SHF.L.U32 R137, R40, 0x10, RZ ;  /* 0x0000001028897819 */ /* 0x000fe200000006ff */
[----:B------:R-:W-:Y:S01]  /*5d10*/  FFMA.FTZ R208, R163, R206, R208 ;  /* 0x000000cea3d07223 */ /* 0x000fe200000100d0 */
[-C--:B------:R-:W-:Y:S01]  /*5d20*/  FFMA.FTZ R185, R154, -R25.reuse, R185 ;  /* 0x800000199ab97223 */ /* 0x080fe200000100b9 */
[----:B------:R-:W-:Y:S01]  /*5d30*/  FMUL.FTZ R228, R198, R25 ;  /* 0x00000019c6e47220 */ /* 0x000fe20000410000 */
[----:B------:R-:W-:Y:S01]  /*5d40*/  FMUL.FTZ R197, R196, R86 ;  /* 0x00000056c4c57220 */ /* 0x000fe20000410000 */
        /* <DEDUP_REMOVED lines=8> */
[----:B------:R-:W-:Y:S01]  /*5dd0*/  FMUL.FTZ R2, R212, R34 ;  /* 0x00000022d4027220 */ /* 0x000fe20000410000 */
[----:B------:R-:W-:Y:S01]  /*5de0*/  FFMA.FTZ R186, R137, -R24, R186 ;  /* 0x8000001889ba7223 */ /* 0x000fe200000100ba */
[----:B0-----:R-:W-:Y:S01]  /*5df0*/  @!P3 FADD.FTZ R175, R175, R150 ;  /* 0x00000096afafb221 */ /* 0x001fe20000010000 */
[----:B------:R-:W-:Y:S01]  /*5e00*/  SHF.L.U32 R150, R37, 0x10, RZ ;  /* 0x0000001025967819 */ /* 0x000fe200000006ff */
[----:B------:R-:W-:Y:S01]  /*5e10*/  FFMA.FTZ R135, R2, R159, RZ ;  /* 0x0000009f02877223 */ /* 0x000fe200000100ff */
[----:B------:R-:W-:Y:S01]  /*5e20*/  SHF.L.U32 R172, R35, 0x10, RZ ;  /* 0x0000001023ac7819 */ /* 0x000fe200000006ff */
[----:B------:R-:W-:Y:S01]  /*5e30*/  FMUL.FTZ R201, R178, R93 ;  /* 0x0000005db2c97220 */ /* 0x000fe20000410000 */
[----:B------:R-:W-:Y:S01]  /*5e40*/  FMUL.FTZ R203, R176, R95 ;  /* 0x0000005fb0cb7220 */ /* 0x000fe20000410000 */
[----:B------:R-:W-:Y:S01]  /*5e50*/  FFMA.FTZ R148, R204, R161, R135 ;  /* 0x000000a1cc947223 */ /* 0x000fe20000010087 */
[----:B------:R-:W-:Y:S01]  /*5e60*/  FFMA.FTZ R179, R150, -R91, R179 ;  /* 0x8000005b96b37223 */ /* 0x000fe200000100b3 */
[----:B------:R-:W-:Y:S01]  /*5e70*/  FFMA.FTZ R183, R172, -R95, R183 ;  /* 0x8000005facb77223 */ /* 0x000fe200000100b7 */
[----:B------:R-:W0:Y:S01]  /*5e80*/  SHFL.DOWN PT, R234, R175, 0x2, 0x1f ;  /* 0x08401f00afea7f89 */ /* 0x000e2200000e0000 */
[----:B------:R-:W-:Y:S01]  /*5e90*/  FFMA.FTZ R135, R163, R220, R148 ;  /* 0x000000dca3877223 */ /* 0x000fe20000010094 */
[----:B------:R-:W-:Y:S01]  /*5ea0*/  FADD.FTZ R115, R230, R115 ;  /* 0x00000073e6737221 */ /* 0x000fe20000010000 */
[C---:B------:R-:W-:Y:S01]  /*5eb0*/  FFMA.FTZ R19, R3.reuse, R19, R174 ;  /* 0x0000001303137223 */ /* 0x040fe200000100ae */
[----:B------:R-:W-:Y:S01]  /*5ec0*/  FMUL.FTZ R18, R3, R18 ;  /* 0x0000001203127220 */ /* 0x000fe20000410000 */
[----:B------:R-:W-:Y:S01]  /*5ed0*/  FFMA.FTZ R148, R224, R165, R135 ;  /* 0x000000a5e0947223 */ /* 0x000fe20000010087 */
[----:B------:R-:W-:Y:S01]  /*5ee0*/  SHF.L.U32 R135, R42, 0x10, RZ ;  /* 0x000000102a877819 */ /* 0x000fe200000006ff */
[C---:B------:R-:W-:Y:S01]  /*5ef0*/  FMUL.FTZ R3, R157.reuse, R194 ;  /* 0x000000c29d037220 */ /* 0x040fe20000410000 */
[----:B------:R-:W-:Y:S01]  /*5f00*/  FMUL.FTZ R174, R157, R198 ;  /* 0x000000c69dae7220 */ /* 0x000fe20000410000 */
[----:B------:R-:W-:Y:S01]  /*5f10*/  FFMA.FTZ R148, R167, R222, R148 ;  /* 0x000000dea7947223 */ /* 0x000fe20000010094 */
[----:B------:R1:W-:Y:S01]  /*5f20*/  @!P6 STS.64 [R147+0xee8], R18 ;  /* 0x000ee8129300e388 */ /* 0x0003e20000000a00 */
[-C--:B------:R-:W-:Y:S01]  /*5f30*/  FFMA.FTZ R193, R135, -R26.reuse, R190 ;  /* 0x8000001a87c17223 */ /* 0x080fe200000100be */
[----:B------:R-:W-:Y:S01]  /*5f40*/  FMUL.FTZ R190, R218, R26 ;  /* 0x0000001adabe7220 */ /* 0x000fe20000410000 */
        /* <DEDUP_REMOVED lines=9> */
[----:B-1----:R-:W-:Y:S01]  /*5fe0*/  FMUL.FTZ R18, R157, R218 ;  /* 0x000000da9d127220 */ /* 0x002fe20000410000 */
[C---:B------:R-:W-:Y:S01]  /*5ff0*/  FADD.FTZ R111, R190.reuse, R111 ;  /* 0x0000006fbe6f7221 */ /* 0x040fe20000010000 */
[----:B0-----:R-:W-:Y:S01]  /*6000*/  @!P5 FADD.FTZ R175, R175, R234 ;  /* 0x000000eaafafd221 */ /* 0x001fe20000010000 */
[----:B------:R-:W-:Y:S01]  /*6010*/  FFMA.FTZ R143, R190, R193, R139 ;  /* 0x000000c1be8f7223 */ /* 0x000fe2000001008b */
[----:B------:R-:W-:Y:S01]  /*6020*/  SHF.L.U32 R139, R39, 0x10, RZ ;  /* 0x00000010278b7819 */ /* 0x000fe200000006ff */
[----:B------:R-:W-:Y:S01]  /*6030*/  FADD.FTZ R109, R226, R109 ;  /* 0x0000006de26d7221 */ /* 0x000fe20000010000 */
[----:B------:R-:W-:Y:S01]  /*6040*/  FADD.FTZ R144, R171, R144 ;  /* 0x00000090ab907221 */ /* 0x000fe20000010000 */
[----:B------:R-:W-:Y:S01]  /*6050*/  FFMA.FTZ R148, R228, R185, R143 ;  /* 0x000000b9e4947223 */ /* 0x000fe2000001008f */
[----:B------:R-:W-:-:S02]  /*6060*/  IMAD.U32 R143, R38, 0x10000, RZ ;  /* 0x00010000268f7824 */ /* 0x000fc400078e00ff */
[----:B------:R-:W-:Y:S01]  /*6070*/  FFMA.FTZ R192, R139, -R86, R192 ;  /* 0x800000568bc07223 */ /* 0x000fe200000100c0 */
[----:B------:R-:W0:Y:S01]  /*6080*/  SHFL.DOWN PT, R234, R175, 0x4, 0x1f ;  /* 0x08801f00afea7f89 */ /* 0x000e2200000e0000 */
[----:B------:R-:W-:Y:S01]  /*6090*/  FFMA.FTZ R148, R195, R186, R148 ;  /* 0x000000bac3947223 */ /* 0x000fe20000010094 */
[----:B------:R-:W-:Y:S01]  /*60a0*/  FFMA.FTZ R202, R143, -R88, R202 ;  /* 0x800000588fca7223 */ /* 0x000fe200000100ca */
[----:B------:R-:W-:Y:S01]  /*60b0*/  FMUL.FTZ R186, R186, R3 ;  /* 0x00000003baba7220 */ /* 0x000fe20000410000 */
[----:B------:R-:W-:Y:S01]  /*60c0*/  FMUL.FTZ R185, R185, R174 ;  /* 0x000000aeb9b97220 */ /* 0x000fe20000410000 */
[----:B------:R-:W-:Y:S01]  /*60d0*/  FFMA.FTZ R173, R197, R192, R148 ;  /* 0x000000c0c5ad7223 */ /* 0x000fe20000010094 */
[----:B------:R-:W-:Y:S01]  /*60e0*/  SHF.L.U32 R148, R36, 0x10, RZ ;  /* 0x0000001024947819 */ /* 0x000fe200000006ff */
[----:B------:R-:W-:Y:S01]  /*60f0*/  FFMA.FTZ R186, R137, R194, R186 ;  /* 0x000000c289ba7223 */ /* 0x000fe200000100ba */
[----:B------:R-:W-:Y:S01]  /*6100*/  FMUL.FTZ R174, R193, R18 ;  /* 0x00000012c1ae7220 */ /* 0x000fe20000410000 */
[----:B------:R-:W-:Y:S01]  /*6110*/  FFMA.FTZ R232, R230, R202, R173 ;  /* 0x000000cae6e87223 */ /* 0x000fe200000100ad */
[----:B------:R-:W-:Y:S01]  /*6120*/  FMUL.FTZ R18, R157, R216 ;  /* 0x000000d89d127220 */ /* 0x000fe20000410000 */
[----:B------:R-:W-:Y:S01]  /*6130*/  FFMA.FTZ R181, R148, -R93, R181 ;  /* 0x8000005d94b57223 */ /* 0x000fe200000100b5 */
[----:B------:R-:W-:Y:S01]  /*6140*/  FADD.FTZ R103, R186, R103 ;  /* 0x00000067ba677221 */ /* 0x000fe20000010000 */
[----:B------:R-:W-:Y:S01]  /*6150*/  FFMA.FTZ R232, R199, R179, R232 ;  /* 0x000000b3c7e87223 */ /* 0x000fe200000100e8 */
[----:B------:R-:W-:Y:S01]  /*6160*/  FFMA.FTZ R174, R135, R218, R174 ;  /* 0x000000da87ae7223 */ /* 0x000fe200000100ae */
[----:B------:R-:W-:Y:S01]  /*6170*/  FMUL.FTZ R3, R157, R196 ;  /* 0x000000c49d037220 */ /* 0x000fe20000410000 */
[----:B------:R-:W-:Y:S01]  /*6180*/  FMUL.FTZ R187, R187, R18 ;  /* 0x00000012bbbb7220 */ /* 0x000fe20000410000 */
[----:B------:R-:W-:Y:S01]  /*6190*/  FFMA.FTZ R232, R201, R181, R232 ;  /* 0x000000b5c9e87223 */ /* 0x000fe200000100e8 */
[----:B------:R-:W-:Y:S01]  /*61a0*/  FADD.FTZ R101, R174, R101 ;  /* 0x00000065ae657221 */ /* 0x000fe20000010000 */
[C---:B------:R-:W-:Y:S01]  /*61b0*/  FMUL.FTZ R174, R157.reuse, R180 ;  /* 0x000000b49dae7220 */ /* 0x040fe20000410000 */
[----:B------:R-:W-:Y:S01]  /*61c0*/  FMUL.FTZ R18, R157, R200 ;  /* 0x000000c89d127220 */ /* 0x000fe20000410000 */
[----:B------:R-:W-:Y:S01]  /*61d0*/  FFMA.FTZ R173, R203, R183, R232 ;  /* 0x000000b7cbad7223 */ /* 0x000fe200000100e8 */
[----:B------:R-:W-:Y:S01]  /*61e0*/  FMUL.FTZ R192, R192, R3 ;  /* 0x00000003c0c07220 */ /* 0x000fe20000410000 */
[----:B------:R-:W-:Y:S01]  /*61f0*/  FMUL.FTZ R3, R157, R214 ;  /* 0x000000d69d037220 */ /* 0x000fe20000410000 */
[----:B0-----:R-:W-:Y:S01]  /*6200*/  @!P0 FADD.FTZ R175, R175, R234 ;  /* 0x000000eaafaf8221 */ /* 0x001fe20000010000 */
[----:B------:R-:W-:Y:S01]  /*6210*/  FMUL.FTZ R179, R179, R174 ;  /* 0x000000aeb3b37220 */ /* 0x000fe20000410000 */
[----:B------:R-:W0:Y:S01]  /*6220*/  SHFL.DOWN PT, R232, R173, 0x1, 0x1f ;  /* 0x08201f00ade87f89 */ /* 0x000e2200000e0000 */
[----:B------:R-:W-:Y:S01]  /*6230*/  FMUL.FTZ R174, R157, R176 ;  /* 0x000000b09dae7220 */ /* 0x000fe20000410000 */
[----:B------:R-:W-:Y:S01]  /*6240*/  FMUL.FTZ R189, R189, R18 ;  /* 0x00000012bdbd7220 */ /* 0x000fe20000410000 */
[C---:B------:R-:W-:Y:S01]  /*6250*/  FMUL.FTZ R18, R157.reuse, R178 ;  /* 0x000000b29d127220 */ /* 0x040fe20000410000 */
[----:B------:R-:W1:Y:S01]  /*6260*/  SHFL.DOWN PT, R234, R175, 0x8, 0x1f ;  /* 0x09001f00afea7f89 */ /* 0x000e6200000e0000 */
[----:B------:R-:W-:Y:S01]  /*6270*/  FMUL.FTZ R184, R184, R3 ;  /* 0x00000003b8b87220 */ /* 0x000fe20000410000 */
[----:B------:R-:W-:Y:S01]  /*6280*/  FFMA.FTZ R185, R154, R198, R185 ;  /* 0x000000c69ab97223 */ /* 0x000fe200000100b9 */
[----:B------:R-:W-:Y:S01]  /*6290*/  FMUL.FTZ R3, R157, R188 ;  /* 0x000000bc9d037220 */ /* 0x000fe20000410000 */
[----:B------:R-:W-:Y:S01]  /*62a0*/  FMUL.FTZ R183, R183, R174 ;  /* 0x000000aeb7b77220 */ /* 0x000fe20000410000 */
[----:B------:R-:W-:Y:S01]  /*62b0*/  FMUL.FTZ R181, R181, R18 ;  /* 0x00000012b5b57220 */ /* 0x000fe20000410000 */
[----:B------:R-:W-:Y:S01]  /*62c0*/  FFMA.FTZ R19, R139, R196, R192 ;  /* 0x000000c48b137223 */ /* 0x000fe200000100c0 */
[----:B------:R-:W-:Y:S01]  /*62d0*/  FMUL.FTZ R18, R157, R206 ;  /* 0x000000ce9d127220 */ /* 0x000fe20000410000 */
[----:B------:R-:W-:Y:S01]  /*62e0*/  FADD.FTZ R110, R185, R110 ;  /* 0x0000006eb96e7221 */ /* 0x000fe20000010000 */
[----:B------:R-:W-:Y:S01]  /*62f0*/  FMUL.FTZ R222, R222, R3 ;  /* 0x00000003dede7220 */ /* 0x000fe20000410000 */
[----:B------:R-:W-:Y:S01]  /*6300*/  FFMA.FTZ R183, R172, R176, R183 ;  /* 0x000000b0acb77223 */ /* 0x000fe200000100b7 */
[C---:B------:R-:W-:Y:S01]  /*6310*/  FMUL.FTZ R185, R157.reuse, R182 ;  /* 0x000000b69db97220 */ /* 0x040fe20000410000 */
[C---:B------:R-:W-:Y:S01]  /*6320*/  FMUL.FTZ R3, R157.reuse, R208 ;  /* 0x000000d09d037220 */ /* 0x040fe20000410000 */
[C---:B------:R-:W-:Y:S01]  /*6330*/  FMUL.FTZ R176, R157.reuse, R210 ;  /* 0x000000d29db07220 */ /* 0x040fe20000410000 */
[----:B------:R-:W-:Y:S01]  /*6340*/  FMUL.FTZ R174, R157, R212 ;  /* 0x000000d49dae7220 */ /* 0x000fe20000410000 */
[----:B------:R-:W-:Y:S01]  /*6350*/  FADD.FTZ R112, R19, R112 ;  /* 0x0000007013707221 */ /* 0x000fe20000010000 */
[----:B------:R-:W-:Y:S01]  /*6360*/  FMUL.FTZ R165, R165, R18 ;  /* 0x00000012a5a57220 */ /* 0x000fe20000410000 */
[----:B------:R-:W-:Y:S01]  /*6370*/  FMUL.FTZ R202, R202, R185 ;  /* 0x000000b9caca7220 */ /* 0x000fe20000410000 */
[----:B------:R-:W-:Y:S01]  /*6380*/  FMUL.FTZ R220, R220, R3 ;  /* 0x00000003dcdc7220 */ /* 0x000fe20000410000 */
[----:B------:R-:W-:Y:S01]  /*6390*/  FMUL.FTZ R161, R161, R176 ;  /* 0x000000b0a1a17220 */ /* 0x000fe20000410000 */
[----:B0-----:R-:W-:Y:S01]  /*63a0*/  @!P3 FADD.FTZ R173, R173, R232 ;  /* 0x000000e8adadb221 */ /* 0x001fe20000010000 */
[----:B------:R-:W-:Y:S01]  /*63b0*/  ISETP.NE.AND P3, PT, R79, RZ, PT ;  /* 0x000000ff4f00720c */ /* 0x000fe20003f65270 */
[----:B------:R-:W-:Y:S01]  /*63c0*/  FMUL.FTZ R174, R159, R174 ;  /* 0x000000ae9fae7220 */ /* 0x000fe20000410000 */
[----:B------:R-:W-:Y:S01]  /*63d0*/  FFMA.FTZ R187, R156, R216, R187 ;  /* 0x000000d89cbb7223 */ /* 0x000fe200000100bb */
[----:B-1----:R-:W-:Y:S01]  /*63e0*/  @!P4 FADD.FTZ R175, R175, R234 ;  /* 0x000000eaafafc221 */ /* 0x002fe20000010000 */
[----:B------:R-:W0:Y:S01]  /*63f0*/  SHFL.DOWN PT, R232, R173, 0x2, 0x1f ;  /* 0x08401f00ade87f89 */ /* 0x000e2200000e0000 */
[----:B------:R-:W-:Y:S01]  /*6400*/  FFMA.FTZ R202, R143, R182, R202 ;  /* 0x000000b68fca7223 */ /* 0x000fe200000100ca */
        /* <DEDUP_REMOVED lines=52> */
.L_x_6894:
[----:B------:R-:W-:Y:S05]  /*6750*/  BSYNC B0 ;  /* 0x0000000000007941 */ /* 0x000fea0003800000 */
.L_x_6893:
[----:B------:R-:W-:Y:S01]  /*6760*/  UIADD3 UR4, UR4, 0x1, URZ ;  /* 0x0000000104047890 */ /* 0x000fe2000fffe03f */
[----:B------:R-:W-:Y:S02]  /*6770*/  IADD3 R133, P6, R133, 0x8, RZ ;  /* 0x0000000885857810 */ /* 0x000fe40007fde0ff */
[----:B------:R-:W-:Y:S02]  /*6780*/  LEA R131, P3, R12, R131, 0x2 ;  /* 0x000000830c837211 */ /* 0x000fe400078610ff */
[----:B------:R-:W-:Y:S01]  /*6790*/  LEA R129, P4, R14, R129, 0x2 ;  /* 0x000000810e817211 */ /* 0x000fe200078810ff */
[----:B------:R-:W-:Y:S01]  /*67a0*/  IMAD.X R146, RZ, RZ, R146, P6 ;  /* 0x000000ffff927224 */ /* 0x000fe200030e0692 */
[----:B------:R-:W-:Y:S02]  /*67b0*/  ISETP.LE.AND P0, PT, R191, UR4, PT ;  /* 0x00000004bf007c0c */ /* 0x000fe4000bf03270 */
[----:B------:R-:W-:Y:S02]  /*67c0*/  LEA R127, P5, R16, R127, 0x2 ;  /* 0x0000007f107f7211 */ /* 0x000fe400078a10ff */
[----:B-1----:R-:W-:-:S02]  /*67d0*/  IADD3 R149, R149, 0x4, RZ ;  /* 0x0000000495957810 */ /* 0x002fc40007ffe0ff */
[----:B------:R-:W-:Y:S02]  /*67e0*/  IADD3 R147, R147, 0x8, RZ ;  /* 0x0000000893937810 */ /* 0x000fe40007ffe0ff */
[----:B------:R-:W-:Y:S02]  /*67f0*/  IADD3 R170, R170, 0x1, RZ ;  /* 0x00000001aaaa7810 */ /* 0x000fe40007ffe0ff */
[----:B------:R-:W-:Y:S02]  /*6800*/  IADD3.X R164, R164, R13, RZ, P3, !PT ;  /* 0x0000000da4a47210 */ /* 0x000fe40001ffe4ff */
[----:B------:R-:W-:Y:S02]  /*6810*/  IADD3.X R158, R158, R15, RZ, P4, !PT ;  /* 0x0000000f9e9e7210 */ /* 0x000fe400027fe4ff */
[----:B------:R-:W-:Y:S01]  /*6820*/  IADD3.X R152, R152, R17, RZ, P5, !PT ;  /* 0x0000001198987210 */ /* 0x000fe20002ffe4ff */
[----:B------:R-:W-:Y:S06]  /*6830*/  @!P0 BRA `(.L_x_6895) ;  /* 0xffffffe000908947 */ /* 0x000fec000383ffff */
.L_x_6890:
        /* <DEDUP_REMOVED lines=11> */
[C---:B0-----:R-:W-:Y:S02]  /*68f0*/  LOP3.LUT R19, R68.reuse, 0xa0, RZ, 0xfc, !PT ;  /* 0x000000a044137812 */ /* 0x041fe400078efcff */
[----:B------:R-:W-:Y:S02]  /*6900*/  LOP3.LUT R18, R68, 0xc0, RZ, 0xfc, !PT ;  /* 0x000000c044127812 */ /* 0x000fe400078efcff */
        /* <DEDUP_REMOVED lines=26> */
[C---:B------:R-:W-:Y:S01]  /*6ab0*/  LOP3.LUT R3, R68.reuse, 0x1a0, RZ, 0xfc, !PT ;  /* 0x000001a044037812 */ /* 0x040fe200078efcff */
[----:B------:R-:W5:Y:S01]  /*6ac0*/  @!P3 LDG.E.U16 R37, desc[UR14][R4.64+0x180] ;  /* 0x0001800e0425b981 */ /* 0x000f62000c1e1500 */
[-C--:B------:R-:W-:Y:S02]  /*6ad0*/  ISETP.GE.AND P0, PT, R15, R29.reuse, PT ;  /* 0x0000001d0f00720c */ /* 0x080fe40003f06270 */
[----:B------:R-:W-:Y:S01]  /*6ae0*/  LOP3.LUT R2, R68, 0x1c0, RZ, 0xfc, !PT ;  /* 0x000001c044027812 */ /* 0x000fe200078efcff */
        /* <DEDUP_REMOVED lines=48> */
[----:B-1----:R-:W-:-:S03]  /*6df0*/  SHF.L.U32 R31, R4, 0x10, RZ ;  /* 0x00000010041f7819 */ /* 0x002fc600000006ff */
[----:B------:R-:W1:Y:S02]  /*6e00*/  LDS.U16 R4, [R50+0x8] ;  /* 0x0000080032047984 */ /* 0x000e640000000400 */
[--C-:B------:R-:W-:Y:S01]  /*6e10*/  FADD.FTZ R33, R31, R82.reuse ;  /* 0x000000521f217221 */ /* 0x100fe20000010000 */
[----:B--2---:R-:W-:Y:S02]  /*6e20*/  SHF.L.U32 R5, R5, 0x10, RZ ;  /* 0x0000001005057819 */ /* 0x004fe400000006ff */
[----:B---3--:R-:W-:Y:S02]  /*6e30*/  SHF.L.U32 R31, R28, 0x10, RZ ;  /* 0x000000101c1f7819 */ /* 0x008fe400000006ff */
[----:B------:R-:W-:Y:S01]  /*6e40*/  FSETP.GTU.FTZ.AND P1, PT, R33, 20, PT ;  /* 0x41a000002100780b */ /* 0x000fe20003f3c000 */
[--C-:B------:R-:W-:Y:S01]  /*6e50*/  FADD.FTZ R34, R5, R82.reuse ;  /* 0x0000005205227221 */ /* 0x100fe20000010000 */
[----:B------:R-:W-:Y:S01]  /*6e60*/  LDS.U16 R28, [R50+0xc] ;  /* 0x00000c00321c7984 */ /* 0x000fe20000000400 */
[----:B------:R-:W-:-:S03]  /*6e70*/  FADD.FTZ R35, R31, R82 ;  /* 0x000000521f237221 */ /* 0x000fc60000010000 */
[----:B------:R-:W2:Y:S02]  /*6e80*/  LDS.U16 R5, [R50+0xa] ;  /* 0x00000a0032057984 */ /* 0x000ea40000000400 */
[----:B------:R-:W-:-:S05]  /*6e90*/  FSETP.GTU.FTZ.AND P5, PT, R35, 20, PT ;  /* 0x41a000002300780b */ /* 0x000fca0003fbc000 */
[----:B------:R-:W-:Y:S01]  /*6ea0*/  @!P1 FMUL.FTZ R33, R33, -1.4426950216293334961 ;  /* 0xbfb8aa3b21219820 */ /* 0x000fe20000410000 */
[----:B----4-:R-:W-:Y:S02]  /*6eb0*/  SHF.L.U32 R31, R30, 0x10, RZ ;  /* 0x000000101e1f7819 */ /* 0x010fe400000006ff */
[C---:B------:R-:W-:Y:S01]  /*6ec0*/  FSETP.GTU.FTZ.AND P6, PT, R34.reuse, 20, PT ;  /* 0x41a000002200780b */ /* 0x040fe20003fdc000 */
[----:B------:R-:W3:Y:S02]  /*6ed0*/  LDS.U16 R30, [R50+0xe] ;  /* 0x00000e00321e7984 */ /* 0x000ee40000000400 */
[----:B------:R-:W4:Y:S02]  /*6ee0*/  @!P1 MUFU.EX2 R33, R33 ;  /* 0x0000002100219308 */ /* 0x000f240000000800 */
[----:B------:R-:W-:Y:S01]  /*6ef0*/  @!P5 FMUL.FTZ R35, R35, -1.4426950216293334961 ;  /* 0xbfb8aa3b2323d820 */ /* 0x000fe20000410000 */
[----:B------:R-:W-:Y:S02]  /*6f00*/  FADD.FTZ R36, R31, R82 ;  /* 0x000000521f247221 */ /* 0x000fe40000010000 */
[----:B------:R-:W5:Y:S03]  /*6f10*/  LDS.U16 R31, [R50+0x10] ;  /* 0x00001000321f7984 */ /* 0x000f660000000400 */
[----:B------:R-:W0:Y:S02]  /*6f20*/  @!P5 MUFU.EX2 R35, R35 ;  /* 0x000000230023d308 */ /* 0x000e240000000800 */
[----:B------:R-:W-:Y:S01]  /*6f30*/  @!P6 FMUL.FTZ R34, R34, -1.4426950216293334961 ;  /* 0xbfb8aa3b2222e820 */ /* 0x000fe20000410000 */
[----:B----4-:R-:W-:-:S05]  /*6f40*/  @!P1 FADD.FTZ R33, R33, 1 ;  /* 0x3f80000021219421 */ /* 0x010fca0000010000 */
[----:B------:R-:W4:Y:S01]  /*6f50*/  @!P6 MUFU.EX2 R34, R34 ;  /* 0x000000220022e308 */ /* 0x000f220000000800 */
[----:B-1----:R-:W-:-:S07]  /*6f60*/  SHF.L.U32 R37, R4, 0x10, RZ ;  /* 0x0000001004257819 */ /* 0x002fce00000006ff */
[----:B------:R-:W1:Y:S01]  /*6f70*/  @!P1 MUFU.RCP R33, R33 ;  /* 0x0000002100219308 */ /* 0x000e620000001000 */
[----:B--2---:R-:W-:Y:S01]  /*6f80*/  SHF.L.U32 R5, R5, 0x10, RZ ;  /* 0x0000001005057819 */ /* 0x004fe200000006ff */
[----:B0-----:R-:W-:Y:S01]  /*6f90*/  @!P5 FADD.FTZ R35, R35, 1 ;  /* 0x3f8000002323d421 */ /* 0x001fe20000010000 */
[----:B------:R-:W-:-:S03]  /*6fa0*/  FADD.FTZ R37, R37, R82 ;  /* 0x0000005225257221 */ /* 0x000fc60000010000 */
[--C-:B------:R-:W-:Y:S01]  /*6fb0*/  FADD.FTZ R38, R5, R82.reuse ;  /* 0x0000005205267221 */ /* 0x100fe20000010000 */
[----:B------:R-:W-:Y:S01]  /*6fc0*/  SHF.L.U32 R5, R28, 0x10, RZ ;  /* 0x000000101c057819 */ /* 0x000fe200000006ff */
[----:B------:R-:W0:Y:S01]  /*6fd0*/  @!P5 MUFU.RCP R35, R35 ;  /* 0x000000230023d308 */ /* 0x000e220000001000 */
[----:B------:R-:W-:Y:S01]  /*6fe0*/  FSETP.GTU.FTZ.AND P4, PT, R37, 20, PT ;  /* 0x41a000002500780b */ /* 0x000fe20003f9c000 */
[----:B----4-:R-:W-:Y:S02]  /*6ff0*/  @!P6 FADD.FTZ R34, R34, 1 ;  /* 0x3f8000002222e421 */ /* 0x010fe40000010000 */
[----:B------:R-:W-:Y:S01]  /*7000*/  FADD.FTZ R28, R5, R82 ;  /* 0x00000052051c7221 */ /* 0x000fe20000010000 */
[----:B---3--:R-:W-:Y:S01]  /*7010*/  SHF.L.U32 R5, R30, 0x10, RZ ;  /* 0x000000101e057819 */ /* 0x008fe200000006ff */
[----:B-1----:R-:W-:Y:S01]  /*7020*/  @!P1 FMUL.FTZ R20, R20, R33 ;  /* 0x0000002114149220 */ /* 0x002fe20000410000 */
[----:B------:R-:W-:Y:S01]  /*7030*/  SHF.L.U32 R33, R32, 0x10, RZ ;  /* 0x0000001020217819 */ /* 0x000fe200000006ff */
[----:B------:R-:W1:Y:S01]  /*7040*/  @!P6 MUFU.RCP R34, R34 ;  /* 0x000000220022e308 */ /* 0x000e620000001000 */
[----:B------:R-:W-:-:S02]  /*7050*/  FSETP.GTU.FTZ.AND P3, PT, R38, 20, PT ;  /* 0x41a000002600780b */ /* 0x000fc40003f7c000 */
[----:B------:R-:W-:Y:S01]  /*7060*/  FSETP.GTU.FTZ.AND P2, PT, R28, 20, PT ;  /* 0x41a000001c00780b */ /* 0x000fe20003f5c000 */
[--C-:B------:R-:W-:Y:S01]  /*7070*/  FADD.FTZ R30, R5, R82.reuse ;  /* 0x00000052051e7221 */ /* 0x100fe20000010000 */
[--C-:B------:R-:W-:Y:S01]  /*7080*/  FADD.FTZ R33, R33, R82.reuse ;  /* 0x0000005221217221 */ /* 0x100fe20000010000 */
[----:B------:R-:W-:Y:S01]  /*7090*/  @!P4 FMUL.FTZ R4, R37, -1.4426950216293334961 ;  /* 0xbfb8aa3b2504c820 */ /* 0x000fe20000410000 */
[----:B0-----:R-:W-:Y:S01]  /*70a0*/  @!P5 FMUL.FTZ R22, R22, R35 ;  /* 0x000000231616d220 */ /* 0x001fe20000410000 */
[----:B-----5:R-:W-:Y:S02]  /*70b0*/  SHF.L.U32 R31, R31, 0x10, RZ ;  /* 0x000000101f1f7819 */ /* 0x020fe400000006ff */
[----:B------:R-:W-:Y:S02]  /*70c0*/  FSETP.GTU.FTZ.AND P1, PT, R30, 20, PT ;  /* 0x41a000001e00780b */ /* 0x000fe40003f3c000 */
[----:B------:R-:W-:Y:S01]  /*70d0*/  FSETP.GTU.FTZ.AND P5, PT, R33, 20, PT ;  /* 0x41a000002100780b */ /* 0x000fe20003fbc000 */
[----:B------:R-:W0:Y:S01]  /*70e0*/  @!P4 MUFU.EX2 R4, R4 ;  /* 0x000000040004c308 */ /* 0x000e220000000800 */
[----:B------:R-:W-:Y:S01]  /*70f0*/  @!P3 FMUL.FTZ R5, R38, -1.4426950216293334961 ;  /* 0xbfb8aa3b2605b820 */ /* 0x000fe20000410000 */
[----:B------:R-:W-:Y:S01]  /*7100*/  FADD.FTZ R31, R31, R82 ;  /* 0x000000521f1f7221 */ /* 0x000fe20000010000 */
[----:B------:R-:W-:Y:S01]  /*7110*/  @!P2 FMUL.FTZ R28, R28, -1.4426950216293334961 ;  /* 0xbfb8aa3b1c1ca820 */ /* 0x000fe20000410000 */
[----:B-1----:R-:W-:-:S03]  /*7120*/  @!P6 FMUL.FTZ R21, R21, R34 ;  /* 0x000000221515e220 */ /* 0x002fc60000410000 */
[----:B------:R-:W-:Y:S01]  /*7130*/  FSETP.GTU.FTZ.AND P6, PT, R31, 20, PT ;  /* 0x41a000001f00780b */ /* 0x000fe20003fdc000 */
[----:B------:R-:W1:Y:S02]  /*7140*/  @!P3 MUFU.EX2 R5, R5 ;  /* 0x000000050005b308 */ /* 0x000e640000000800 */
[----:B------:R-:W-:Y:S02]  /*7150*/  @!P1 FMUL.FTZ R30, R30, -1.4426950216293334961 ;  /* 0xbfb8aa3b1e1e9820 */ /* 0x000fe40000410000 */
[----:B------:R-:W-:-:S04]  /*7160*/  @!P5 FMUL.FTZ R32, R33, -1.4426950216293334961 ;  /* 0xbfb8aa3b2120d820 */ /* 0x000fc80000410000 */
[----:B------:R-:W2:Y:S01]  /*7170*/  @!P2 MUFU.EX2 R28, R28 ;  /* 0x0000001c001ca308 */ /* 0x000ea20000000800 */
[----:B------:R-:W-:Y:S01]  /*7180*/  FSETP.GTU.FTZ.AND P0, PT, R36, 20, PT ;  /* 0x41a000002400780b */ /* 0x000fe20003f1c000 */
[----:B0-----:R-:W-:Y:S02]  /*7190*/  @!P4 FADD.FTZ R4, R4, 1 ;  /* 0x3f8000000404c421 */ /* 0x001fe40000010000 */
[----:B------:R-:W-:-:S04]  /*71a0*/  @!P6 FMUL.FTZ R31, R31, -1.4426950216293334961 ;  /* 0xbfb8aa3b1f1fe820 */ /* 0x000fc80000410000 */
[----:B------:R-:W0:Y:S08]  /*71b0*/  @!P1 MUFU.EX2 R30, R30 ;  /* 0x0000001e001e9308 */ /* 0x000e300000000800 */
[----:B------:R-:W3:Y:S01]  /*71c0*/  @!P5 MUFU.EX2 R32, R32 ;  /* 0x000000200020d308 */ /* 0x000ee20000000800 */
[----:B------:R-:W-:Y:S01]  /*71d0*/  @!P0 FMUL.FTZ R36, R36, -1.4426950216293334961 ;  /* 0xbfb8aa3b24248820 */ /* 0x000fe20000410000 */
[----:B-1----:R-:W-:Y:S01]  /*71e0*/  @!P3 FADD.FTZ R5, R5, 1 ;  /* 0x3f8000000505b421 */ /* 0x002fe20000010000 */
[----:B--2---:R-:W-:-:S05]  /*71f0*/  @!P2 FADD.FTZ R28, R28, 1 ;  /* 0x3f8000001c1ca421 */ /* 0x004fca0000010000 */
[----:B------:R-:W1:Y:S01]  /*7200*/  @!P4 MUFU.RCP R4, R4 ;  /* 0x000000040004c308 */ /* 0x000e620000001000 */
[----:B0-----:R-:W-:-:S07]  /*7210*/  @!P1 FADD.FTZ R30, R30, 1 ;  /* 0x3f8000001e1e9421 */ /* 0x001fce0000010000 */
[----:B------:R-:W0:Y:S01]  /*7220*/  @!P6 MUFU.EX2 R31, R31 ;  /* 0x0000001f001fe308 */ /* 0x000e220000000800 */
[----:B---3--:R-:W-:-:S07]  /*7230*/  @!P5 FADD.FTZ R32, R32, 1 ;  /* 0x3f8000002020d421 */ /* 0x008fce0000010000 */
[----:B------:R-:W2:Y:S08]  /*7240*/  @!P0 MUFU.EX2 R36, R36 ;  /* 0x0000002400248308 */ /* 0x000eb00000000800 */
[----:B------:R-:W3:Y:S08]  /*7250*/  @!P3 MUFU.RCP R5, R5 ;  /* 0x000000050005b308 */ /* 0x000ef00000001000 */
[----:B------:R-:W4:Y:S01]  /*7260*/  @!P2 MUFU.RCP R28, R28 ;  /* 0x0000001c001ca308 */ /* 0x000f220000001000 */
[----:B-1----:R-:W-:-:S02]  /*7270*/  @!P4 FMUL.FTZ R97, R97, R4 ;  /* 0x000000046161c220 */ /* 0x002fc40000410000 */
[----:B------:R-:W-:Y:S05]  /*7280*/  LDS.U16 R4, [R50+0x14] ;  /* 0x0000140032047984 */ /* 0x000fea0000000400 */
[----:B------:R1:W5:Y:S01]  /*7290*/  @!P1 MUFU.RCP R33, R30 ;  /* 0x0000001e00219308 */ /* 0x0003620000001000 */
[----:B0-----:R-:W-:-:S07]  /*72a0*/  @!P6 FADD.FTZ R31, R31, 1 ;  /* 0x3f8000001f1fe421 */ /* 0x001fce0000010000 */
[----:B------:R0:W-:Y:S01]  /*72b0*/  @!P5 MUFU.RCP R35, R32 ;  /* 0x000000200023d308 */ /* 0x0001e20000001000 */
[----:B-1----:R-:W1:Y:S04]  /*72c0*/  LDS.U16 R30, [R50+0x1a] ;  /* 0x00001a00321e7984 */ /* 0x002e680000000400 */
[----:B0-----:R-:W0:Y:S01]  /*72d0*/  LDS.U16 R32, [R50+0x1e] ;  /* 0x00001e0032207984 */ /* 0x001e220000000400 */
[----:B--2---:R-:W-:Y:S02]  /*72e0*/  @!P0 FADD.FTZ R36, R36, 1 ;  /* 0x3f80000024248421 */ /* 0x004fe40000010000 */
[----:B------:R2:W5:Y:S01]  /*72f0*/  @!P6 MUFU.RCP R34, R31 ;  /* 0x0000001f0022e308 */ /* 0x0005620000001000 */
[----:B---3--:R-:W-:Y:S01]  /*7300*/  @!P3 FMUL.FTZ R106, R106, R5 ;  /* 0x000000056a6ab220 */ /* 0x008fe20000410000 */
[----:B----4-:R-:W-:Y:S01]  /*7310*/  @!P2 FMUL.FTZ R99, R99, R28 ;  /* 0x0000001c6363a220 */ /* 0x010fe20000410000 */
[----:B------:R-:W3:Y:S04]  /*7320*/  LDS.U16 R5, [R50+0x16] ;  /* 0x0000160032057984 */ /* 0x000ee80000000400 */
[----:B------:R-:W-:Y:S04]  /*7330*/  LDS.U16 R28, [R50+0x18] ;  /* 0x00001800321c7984 */ /* 0x000fe80000000400 */
[----:B--2---:R-:W2:Y:S01]  /*7340*/  LDS.U16 R31, [R50+0x1c] ;  /* 0x00001c00321f7984 */ /* 0x004ea20000000400 */
[----:B------:R-:W-:Y:S06]  /*7350*/  BAR.SYNC.DEFER_BLOCKING 0x0 ;  /* 0x0000000000007b1d */ /* 0x000fec0000010000 */
[----:B------:R-:W4:Y:S01]  /*7360*/  @!P0 MUFU.RCP R36, R36 ;  /* 0x0000002400248308 */ /* 0x000f220000001000 */
[----:B-----5:R-:W-:Y:S01]  /*7370*/  @!P1 FMUL.FTZ R108, R108, R33 ;  /* 0x000000216c6c9220 */ /* 0x020fe20000410000 */
[----:B------:R-:W-:-:S02]  /*7380*/  F2FP.BF16.F32.PACK_AB R109, R109, R144 ;  /* 0x000000906d6d723e */ /* 0x000fc400000010ff */
[----:B------:R-:W-:Y:S01]  /*7390*/  PRMT R33, R119, 0x7632, R33 ;  /* 0x0000763277217816 */ /* 0x000fe20000000021 */
[----:B------:R-:W-:Y:S01]  /*73a0*/  @!P6 FMUL.FTZ R101, R101, R34 ;  /* 0x000000226565e220 */ /* 0x000fe20000410000 */
[----:B------:R-:W-:Y:S02]  /*73b0*/  F2FP.BF16.F32.PACK_AB R111, R130, R111 ;  /* 0x0000006f826f723e */ /* 0x000fe400000010ff */
[----:B------:R-:W-:Y:S01]  /*73c0*/  PRMT R34, R121, 0x7632, R34 ;  /* 0x0000763279227816 */ /* 0x000fe20000000022 */
[----:B------:R-:W-:Y:S01]  /*73d0*/  UMOV UR4, 0x400 ;  /* 0x0000040000047882 */ /* 0x000fe20000000000 */
[----:B------:R-:W-:Y:S02]  /*73e0*/  F2FP.BF16.F32.PACK_AB R123, R142, R123 ;  /* 0x0000007b8e7b723e */ /* 0x000fe400000010ff */
[----:B------:R-:W-:Y:S02]  /*73f0*/  F2FP.BF16.F32.PACK_AB R113, R132, R113 ;  /* 0x000000718471723e */ /* 0x000fe400000010ff */
[----:B------:R-:W-:Y:S01]  /*7400*/  F2FP.BF16.F32.PACK_AB R115, R134, R115 ;  /* 0x000000738673723e */ /* 0x000fe200000010ff */
[----:B----4-:R-:W-:Y:S01]  /*7410*/  @!P0 FMUL.FTZ R23, R23, R36 ;  /* 0x0000002417178220 */ /* 0x010fe20000410000 */
[----:B------:R-:W-:Y:S01]  /*7420*/  PRMT R36, R109, 0x7632, R36 ;  /* 0x000076326d247816 */ /* 0x000fe20000000024 */
[----:B------:R4:W-:Y:S01]  /*7430*/  STS.U16 [R50+0x2], R33 ;  /* 0x0000022132007388 */ /* 0x0009e20000000400 */
[----:B------:R-:W-:-:S02]  /*7440*/  ISETP.NE.AND P0, PT, R80, RZ, PT ;  /* 0x000000ff5000720c */ /* 0x000fc40003f05270 */
[----:B------:R-:W-:Y:S01]  /*7450*/  F2FP.BF16.F32.PACK_AB R117, R136, R117 ;  /* 0x000000758875723e */ /* 0x000fe200000010ff */
[----:B------:R-:W-:Y:S01]  /*7460*/  @!P5 FMUL.FTZ R110, R110, R35 ;  /* 0x000000236e6ed220 */ /* 0x000fe20000410000 */
[----:B------:R5:W-:Y:S01]  /*7470*/  STS.U16 [R50+0x6], R34 ;  /* 0x0000062232007388 */ /* 0x000be20000000400 */
[----:B------:R-:W-:Y:S01]  /*7480*/  ULEA UR4, UR5, UR4, 0x18 ;  /* 0x0000000405047291 */ /* 0x000fe2000f8ec03f */
[----:B------:R-:W-:Y:S02]  /*7490*/  PRMT R35, R123, 0x7632, R35 ;  /* 0x000076327b237816 */ /* 0x000fe40000000023 */
[----:B----4-:R-:W-:Y:S01]  /*74a0*/  PRMT R33, R111, 0x7632, R33 ;  /* 0x000076326f217816 */ /* 0x010fe20000000021 */
[----:B------:R4:W-:Y:S01]  /*74b0*/  STS.U16 [R50+0xe], R36 ;  /* 0x00000e2432007388 */ /* 0x0009e20000000400 */
[----:B------:R-:W-:Y:S02]  /*74c0*/  PRMT R38, R115, 0x7632, R38 ;  /* 0x0000763273267816 */ /* 0x000fe40000000026 */
[----:B-1----:R-:W-:-:S02]  /*74d0*/  SHF.L.U32 R37, R30, 0x10, RZ ;  /* 0x000000101e257819 */ /* 0x002fc400000006ff */
[----:B-----5:R-:W-:Y:S01]  /*74e0*/  PRMT R34, R113, 0x7632, R34 ;  /* 0x0000763271227816 */ /* 0x020fe20000000022 */
[----:B------:R1:W-:Y:S01]  /*74f0*/  STS.U16 [R50+0x12], R33 ;  /* 0x0000122132007388 */ /* 0x0003e20000000400 */
[----:B0-----:R-:W-:Y:S02]  /*7500*/  SHF.L.U32 R39, R32, 0x10, RZ ;  /* 0x0000001020277819 */ /* 0x001fe400000006ff */
[----:B----4-:R-:W-:Y:S01]  /*7510*/  PRMT R36, R117, 0x7632, R36 ;  /* 0x0000763275247816 */ /* 0x010fe20000000024 */
[----:B------:R-:W-:Y:S01]  /*7520*/  STS.U16 [R50], R119 ;  /* 0x0000007732007388 */ /* 0x000fe20000000400 */
[--C-:B------:R-:W-:Y:S01]  /*7530*/  FADD.FTZ R32, R37, R82.reuse ;  /* 0x0000005225207221 */ /* 0x100fe20000010000 */
[----:B-1----:R-:W-:Y:S02]  /*7540*/  SHF.L.U32 R33, R4, 0x10, RZ ;  /* 0x0000001004217819 */ /* 0x002fe400000006ff */
[----:B------:R-:W-:Y:S04]  /*7550*/  STS.U16 [R50+0x4], R121 ;  /* 0x0000047932007388 */ /* 0x000fe80000000400 */
[----:B------:R-:W-:Y:S01]  /*7560*/  STS.U16 [R50+0x8], R123 ;  /* 0x0000087b32007388 */ /* 0x000fe20000000400 */
[----:B------:R-:W-:-:S03]  /*7570*/  FADD.FTZ R33, R33, R82 ;  /* 0x0000005221217221 */ /* 0x000fc60000010000 */
        /* <DEDUP_REMOVED lines=11> */
[----:B---3--:R-:W-:Y:S01]  /*7630*/  IMAD.U32 R5, R5, 0x10000, RZ ;  /* 0x0001000005057824 */ /* 0x008fe200078e00ff */
[----:B------:R-:W-:Y:S01]  /*7640*/  FSETP.GTU.FTZ.AND P1, PT, R32, 20, PT ;  /* 0x41a000002000780b */ /* 0x000fe20003f3c000 */
[--C-:B0-----:R-:W-:Y:S01]  /*7650*/  FADD.FTZ R36, R39, R82.reuse ;  /* 0x0000005227247221 */ /* 0x101fe20000010000 */
[----:B------:R-:W-:Y:S01]  /*7660*/  LDS.U16 R41, [R64+0x80] ;  /* 0x0000800040297984 */ /* 0x000fe20000000400 */
[----:B--2---:R-:W-:Y:S01]  /*7670*/  SHF.L.U32 R31, R31, 0x10, RZ ;  /* 0x000000101f1f7819 */ /* 0x004fe200000006ff */
[----:B------:R-:W0:Y:S02]  /*7680*/  LDC.64 R122, c[0x0][0x388] ;  /* 0x0000e200ff7a7b82 */ /* 0x000e240000000a00 */
        /* <DEDUP_REMOVED lines=21> */
[----:B------:R-:W-:-:S05]  /*77e0*/  FADD.FTZ R35, R35, R82 ;  /* 0x0000005223237221 */ /* 0x000fca0000010000 */
[----:B------:R-:W1:Y:S01]  /*77f0*/  @!P6 MUFU.EX2 R4, R4 ;  /* 0x000000040004e308 */ /* 0x000e620000000800 */
[----:B------:R-:W2:Y:S01]  /*7800*/  LDS R119, [UR4+0x420] ;  /* 0x00042004ff777984 */ /* 0x000ea20008000800 */
[----:B------:R-:W-:Y:S01]  /*7810*/  FSETP.GTU.FTZ.AND P2, PT, R35, 20, PT ;  /* 0x41a000002300780b */ /* 0x000fe20003f5c000 */
[----:B------:R-:W-:Y:S01]  /*7820*/  @!P5 FMUL.FTZ R5, R5, -1.4426950216293334961 ;  /* 0xbfb8aa3b0505d820 */ /* 0x000fe20000410000 */
[----:B------:R-:W-:Y:S01]  /*7830*/  FADD.FTZ R34, R31, R82 ;  /* 0x000000521f227221 */ /* 0x000fe20000010000 */
[----:B------:R-:W-:-:S04]  /*7840*/  @!P1 FMUL.FTZ R31, R32, -1.4426950216293334961 ;  /* 0xbfb8aa3b201f9820 */ /* 0x000fc80000410000 */
[----:B------:R-:W3:Y:S01]  /*7850*/  @!P5 MUFU.EX2 R5, R5 ;  /* 0x000000050005d308 */ /* 0x000ee20000000800 */
[----:B------:R-:W-:Y:S01]  /*7860*/  FSETP.GTU.FTZ.AND P3, PT, R34, 20, PT ;  /* 0x41a000002200780b */ /* 0x000fe20003f7c000 */
[----:B-1----:R-:W-:-:S04]  /*7870*/  @!P6 FADD.FTZ R4, R4, 1 ;  /* 0x3f8000000404e421 */ /* 0x002fc80000010000 */
[----:B------:R-:W-:Y:S02]  /*7880*/  @!P2 FMUL.FTZ R28, R35, -1.4426950216293334961 ;  /* 0xbfb8aa3b231ca820 */ /* 0x000fe40000410000 */
        /* <DEDUP_REMOVED lines=37> */
.L_x_6897:
[----:B------:R-:W-:Y:S05]  /*7ae0*/  BSYNC B0 ;  /* 0x0000000000007941 */ /* 0x000fea0003800000 */
.L_x_6896:
[----:B------:R-:W-:Y:S01]  /*7af0*/  IADD3 R31, R31, R123, RZ ;  /* 0x0000007b1f1f7210 */ /* 0x000fe20007ffe0ff */
[----:B------:R-:W-:Y:S01]  /*7b00*/  ULDC.64 UR6, c[0x0][0x390] ;  /* 0x0000e40000067ab9 */ /* 0x000fe20000000a00 */
[----:B------:R-:W-:Y:S02]  /*7b10*/  IMAD R69, R72, -0x200, R85 ;  /* 0xfffffe0048457824 */ /* 0x000fe400078e0255 */
[----:B------:R-:W-:Y:S01]  /*7b20*/  @!P4 FADD.FTZ R36, R36, 1 ;  /* 0x3f8000002424c421 */ /* 0x000fe20000010000 */
[----:B------:R-:W-:Y:S02]  /*7b30*/  IMAD R32, R84, UR6, RZ ;  /* 0x0000000654207c24 */ /* 0x000fe4000f8e02ff */
[----:B------:R-:W-:Y:S01]  /*7b40*/  @!P2 FMUL.FTZ R105, R105, R38 ;  /* 0x000000266969a220 */ /* 0x000fe20000410000 */
[C---:B------:R-:W-:Y:S01]  /*7b50*/  IMAD.WIDE.U32 R30, R89.reuse, UR6, R30 ;  /* 0x00000006591e7c25 */ /* 0x040fe2000f8e001e */
[----:B------:R-:W-:Y:S01]  /*7b60*/  SHF.R.S32.HI R123, RZ, 0x1f, R69 ;  /* 0x0000001fff7b7819 */ /* 0x000fe20000011445 */
[----:B------:R-:W1:Y:S02]  /*7b70*/  @!P3 MUFU.RCP R28, R28 ;  /* 0x0000001c001cb308 */ /* 0x000e640000001000 */
[----:B---3--:R-:W-:Y:S01]  /*7b80*/  @!P1 FMUL.FTZ R114, R114, R121 ;  /* 0x0000007972729220 */ /* 0x008fe20000410000 */
[----:B0-----:R-:W-:Y:S01]  /*7b90*/  IMAD R34, R89, UR7, R32 ;  /* 0x0000000759227c24 */ /* 0x001fe2000f8e0220 */
[----:B------:R-:W-:Y:S01]  /*7ba0*/  ULDC.64 UR6, c[0x0][0x3e0] ;  /* 0x0000f80000067ab9 */ /* 0x000fe20000000a00 */
[----:B------:R-:W-:Y:S01]  /*7bb0*/  IADD3 R32, P5, R69, R30, RZ ;  /* 0x0000001e45207210 */ /* 0x000fe20007fbe0ff */
[----:B------:R-:W-:Y:S01]  /*7bc0*/  BSSY B0, `(.L_x_6898) ;  /* 0x0000084000007945 */ /* 0x000fe20003800000 */
[----:B------:R-:W-:Y:S01]  /*7bd0*/  LEA R35, P2, R68, UR6, 0x1 ;  /* 0x0000000644237c11 */ /* 0x000fe2000f8408ff */
[----:B------:R-:W0:Y:S01]  /*7be0*/  @!P4 MUFU.RCP R33, R36 ;  /* 0x000000240021c308 */ /* 0x000e220000001000 */
[----:B------:R-:W-:-:S02]  /*7bf0*/  IADD3.X R31, R123, R34, R31, P5, !PT ;  /* 0x000000227b1f7210 */ /* 0x000fc40002ffe41f */
[----:B------:R-:W-:Y:S02]  /*7c00*/  LEA.HI.X R34, R68, UR7, R40, 0x1, P2 ;  /* 0x0000000744227c11 */ /* 0x000fe400090f0c28 */
[-C--:B------:R-:W-:Y:S02]  /*7c10*/  ISETP.GE.AND P5, PT, R26, R119.reuse, PT ;  /* 0x000000771a00720c */ /* 0x080fe40003fa6270 */
[-C--:B------:R-:W-:Y:S02]  /*7c20*/  ISETP.GE.AND P1, PT, R25, R119.reuse, PT ;  /* 0x000000771900720c */ /* 0x080fe40003f26270 */
[----:B------:R-:W-:Y:S01]  /*7c30*/  ISETP.GE.AND P2, PT, R24, R119, PT ;  /* 0x000000771800720c */ /* 0x000fe20003f46270 */
[----:B-1----:R-:W-:Y:S01]  /*7c40*/  @!P3 FMUL.FTZ R107, R107, R28 ;  /* 0x0000001c6b6bb220 */ /* 0x002fe20000410000 */
[----:B------:R-:W-:Y:S01]  /*7c50*/  LEA R30, P6, R32, R35, 0x1 ;  /* 0x00000023201e7211 */ /* 0x000fe200078c08ff */
[----:B------:R-:W-:Y:S01]  /*7c60*/  FADD.FTZ R28, R20, R81 ;  /* 0x00000051141c7221 */ /* 0x000fe20000010000 */
[----:B------:R-:W-:-:S02]  /*7c70*/  ISETP.GE.AND P3, PT, R19, R119, PT ;  /* 0x000000771300720c */ /* 0x000fc40003f66270 */
[----:B------:R-:W-:Y:S01]  /*7c80*/  LEA.HI.X R31, R32, R34, R31, 0x1, P6 ;  /* 0x00000022201f7211 */ /* 0x000fe200030f0c1f */
[----:B0-----:R-:W-:Y:S01]  /*7c90*/  @!P4 FMUL.FTZ R116, R116, R33 ;  /* 0x000000217474c220 */ /* 0x001fe20000410000 */
[-C--:B------:R-:W-:Y:S01]  /*7ca0*/  ISETP.GE.AND P4, PT, R18, R119.reuse, PT ;  /* 0x000000771200720c */ /* 0x080fe20003f86270 */
[----:B------:R-:W-:Y:S02]  /*7cb0*/  FADD.FTZ R33, R28, R21 ;  /* 0x000000151c217221 */ /* 0x000fe40000010000 */
[----:B------:R-:W-:Y:S01]  /*7cc0*/  @!P5 STG.E.U16 desc[UR14][R30.64+-0x380], R41 ;  /* 0xfffc80291e00d986 */ /* 0x000fe2000c10150e */
[-C--:B------:R-:W-:Y:S02]  /*7cd0*/  ISETP.GE.AND P6, PT, R17, R119.reuse, PT ;  /* 0x000000771100720c */ /* 0x080fe40003fc6270 */
[-C--:B------:R-:W-:Y:S01]  /*7ce0*/  ISETP.GE.AND P5, PT, R16, R119.reuse, PT ;  /* 0x000000771000720c */ /* 0x080fe20003fa6270 */
        /* <DEDUP_REMOVED lines=13> */
[C---:B------:R-:W-:Y:S01]  /*7dc0*/  PRMT R32, R22.reuse, 0x7610, R32 ;  /* 0x0000761016207816 */ /* 0x040fe20000000020 */
[----:B------:R-:W-:Y:S01]  /*7dd0*/  @!P6 STG.E.U16 desc[UR14][R30.64+-0x240], R67 ;  /* 0xfffdc0431e00e986 */ /* 0x000fe2000c10150e */
[-C--:B------:R-:W-:Y:S02]  /*7de0*/  ISETP.GE.AND P6, PT, R3, R119.reuse, PT ;  /* 0x000000770300720c */ /* 0x080fe40003fc6270 */
[----:B------:R-:W-:Y:S01]  /*7df0*/  PRMT R33, R22, 0x7632, R33 ;  /* 0x0000763216217816 */ /* 0x000fe20000000021 */
[----:B------:R-:W-:Y:S01]  /*7e00*/  @!P5 STG.E.U16 desc[UR14][R30.64+-0x200], R91 ;  /* 0xfffe005b1e00d986 */ /* 0x000fe2000c10150e */
[----:B------:R-:W-:Y:S02]  /*7e10*/  ISETP.GE.AND P5, PT, R2, R119, PT ;  /* 0x000000770200720c */ /* 0x000fe40003fa6270 */
[----:B------:R-:W-:Y:S01]  /*7e20*/  F2FP.BF16.F32.PACK_AB R22, R110, R101 ;  /* 0x000000656e16723e */ /* 0x000fe200000010ff */
[----:B------:R-:W-:Y:S01]  /*7e30*/  @!P1 STG.E.U16 desc[UR14][R30.64+-0x1c0], R93 ;  /* 0xfffe405d1e009986 */ /* 0x000fe2000c10150e */
[----:B------:R-:W-:-:S02]  /*7e40*/  ISETP.GE.AND P1, PT, R27, R119, PT ;  /* 0x000000771b00720c */ /* 0x000fc40003f26270 */
[----:B------:R-:W-:Y:S01]  /*7e50*/  PRMT R34, R22, 0x7610, R34 ;  /* 0x0000761016227816 */ /* 0x000fe20000000022 */
[----:B------:R-:W-:Y:S01]  /*7e60*/  @!P2 STG.E.U16 desc[UR14][R30.64+-0x180], R95 ;  /* 0xfffe805f1e00a986 */ /* 0x000fe2000c10150e */
[----:B------:R-:W-:Y:S02]  /*7e70*/  ISETP.GE.AND P2, PT, R0, R119, PT ;  /* 0x000000770000720c */ /* 0x000fe40003f46270 */
[----:B------:R-:W-:Y:S01]  /*7e80*/  PRMT R35, R22, 0x7632, R35 ;  /* 0x0000763216237816 */ /* 0x000fe20000000023 */
[----:B------:R-:W-:Y:S01]  /*7e90*/  @!P3 STG.E.U16 desc[UR14][R30.64+-0x140], R109 ;  /* 0xfffec06d1e00b986 */ /* 0x000fe2000c10150e */
[----:B------:R-:W-:Y:S02]  /*7ea0*/  F2FP.BF16.F32.PACK_AB R23, R112, R103 ;  /* 0x000000677017723e */ /* 0x000fe400000010ff */
[----:B------:R-:W-:Y:S01]  /*7eb0*/  F2FP.BF16.F32.PACK_AB R22, R116, R107 ;  /* 0x0000006b7416723e */ /* 0x000fe200000010ff */
[----:B------:R-:W-:Y:S04]  /*7ec0*/  @!P4 STG.E.U16 desc[UR14][R30.64+-0x100], R111 ;  /* 0xffff006f1e00c986 */ /* 0x000fe8000c10150e */
[----:B------:R-:W-:Y:S04]  /*7ed0*/  @!P6 STG.E.U16 desc[UR14][R30.64+-0xc0], R113 ;  /* 0xffff40711e00e986 */ /* 0x000fe8000c10150e */
[----:B------:R-:W-:Y:S04]  /*7ee0*/  @!P5 STG.E.U16 desc[UR14][R30.64+-0x80], R115 ;  /* 0xffff80731e00d986 */ /* 0x000fe8000c10150e */
[----:B------:R-:W-:Y:S04]  /*7ef0*/  @!P1 STG.E.U16 desc[UR14][R30.64+-0x3c0], R39 ;  /* 0xfffc40271e009986 */ /* 0x000fe8000c10150e */
[----:B------:R0:W-:Y:S01]  /*7f00*/  @!P2 STG.E.U16 desc[UR14][R30.64+-0x40], R117 ;  /* 0xffffc0751e00a986 */ /* 0x0001e2000c10150e */
[----:B------:R-:W-:Y:S01]  /*7f10*/  BAR.SYNC.DEFER_BLOCKING 0x0 ;  /* 0x0000000000007b1d */ /* 0x000fe20000010000 */
[----:B0-----:R-:W-:Y:S01]  /*7f20*/  PRMT R31, R21, 0x7632, R31 ;  /* 0x00007632151f7816 */ /* 0x001fe2000000001f */
[----:B------:R-:W-:Y:S01]  /*7f30*/  FADD.FTZ R21, R20, R97 ;  /* 0x0000006114157221 */ /* 0x000fe20000010000 */
[----:B------:R-:W-:-:S02]  /*7f40*/  F2FP.BF16.F32.PACK_AB R97, R106, R97 ;  /* 0x000000616a61723e */ /* 0x000fc400000010ff */
[----:B------:R-:W-:Y:S01]  /*7f50*/  F2FP.BF16.F32.PACK_AB R20, R108, R99 ;  /* 0x000000636c14723e */ /* 0x000fe200000010ff */
        /* <DEDUP_REMOVED lines=8> */
[----:B------:R2:W-:Y:S03]  /*7fe0*/  STS.U16 [R50+0x4], R32 ;  /* 0x0000042032007388 */ /* 0x0005e60000000400 */
[----:B------:R-:W-:Y:S01]  /*7ff0*/  FADD.FTZ R103, R110, R103 ;  /* 0x000000676e677221 */ /* 0x000fe20000010000 */
[C---:B0-----:R-:W-:Y:S01]  /*8000*/  PRMT R28, R20.reuse, 0x7610, R28 ;  /* 0x00007610141c7816 */ /* 0x041fe2000000001c */
[----:B------:R0:W-:Y:S02]  /*8010*/  STS.U16 [R50+0xa], R30 ;  /* 0x00000a1e32007388 */ /* 0x0001e40000000400 */
[----:B------:R-:W-:Y:S01]  /*8020*/  FADD.FTZ R112, R103, R112 ;  /* 0x0000007067707221 */ /* 0x000fe20000010000 */
[----:B-1----:R-:W-:-:S02]  /*8030*/  PRMT R31, R20, 0x7632, R31 ;  /* 0x00007632141f7816 */ /* 0x002fc4000000001f */
[----:B------:R-:W-:Y:S01]  /*8040*/  F2FP.BF16.F32.PACK_AB R20, R114, R105 ;  /* 0x000000697214723e */ /* 0x000fe200000010ff */
[----:B------:R1:W-:Y:S01]  /*8050*/  STS.U16 [R50+0xc], R28 ;  /* 0x00000c1c32007388 */ /* 0x0003e20000000400 */
[----:B------:R-:W-:Y:S02]  /*8060*/  FADD.FTZ R105, R112, R105 ;  /* 0x0000006970697221 */ /* 0x000fe40000010000 */
[----:B--2---:R-:W-:Y:S01]  /*8070*/  PRMT R32, R20, 0x7632, R32 ;  /* 0x0000763214207816 */ /* 0x004fe20000000020 */
[----:B------:R-:W-:Y:S01]  /*8080*/  STS.U16 [R50+0x6], R33 ;  /* 0x0000062132007388 */ /* 0x000fe20000000400 */
[----:B0-----:R-:W-:Y:S01]  /*8090*/  PRMT R30, R23, 0x7632, R30 ;  /* 0x00007632171e7816 */ /* 0x001fe2000000001e */
[----:B------:R-:W-:Y:S02]  /*80a0*/  FADD.FTZ R114, R105, R114 ;  /* 0x0000007269727221 */ /* 0x000fe40000010000 */
        /* <DEDUP_REMOVED lines=53> */
.L_x_6899:
[----:B------:R-:W-:Y:S05]  /*8400*/  BSYNC B0 ;  /* 0x0000000000007941 */ /* 0x000fea0003800000 */
.L_x_6898:
[----:B------:R-:W-:Y:S01]  /*8410*/  MOV R4, R20 ;  /* 0x0000001400047202 */ /* 0x000fe20000000f00 */
[----:B------:R-:W-:Y:S01]  /*8420*/  IMAD.MOV.U32 R5, RZ, RZ, R49 ;  /* 0x000000ffff057224 */ /* 0x000fe200078e0031 */
[----:B------:R-:W-:Y:S01]  /*8430*/  ULDC.64 UR4, c[0x0][0x3b0] ;  /* 0x0000ec0000047ab9 */ /* 0x000fe20000000a00 */
[----:B------:R-:W-:Y:S01]  /*8440*/  ULDC.64 UR6, c[0x0][0x3f0] ;  /* 0x0000fc0000067ab9 */ /* 0x000fe20000000a00 */
[----:B0-----:R-:W-:Y:S01]  /*8450*/  IMAD R22, R84, UR4, RZ ;  /* 0x0000000454167c24 */ /* 0x001fe2000f8e02ff */
[----:B------:R-:W-:Y:S01]  /*8460*/  LEA R20, P1, R68, UR6, 0x1 ;  /* 0x0000000644147c11 */ /* 0x000fe2000f8208ff */
[C---:B------:R-:W-:Y:S01]  /*8470*/  IMAD.WIDE.U32 R4, R89.reuse, UR4, R4 ;  /* 0x0000000459047c25 */ /* 0x040fe2000f8e0004 */
[----:B------:R-:W-:Y:S02]  /*8480*/  ISETP.GE.AND P4, PT, R26, R47, PT ;  /* 0x0000002f1a00720c */ /* 0x000fe40003f86270 */
[----:B------:R-:W-:Y:S01]  /*8490*/  LEA.HI.X R21, R68, UR7, R29, 0x1, P1 ;  /* 0x0000000744157c11 */ /* 0x000fe200088f0c1d */
[----:B------:R-:W-:Y:S01]  /*84a0*/  IMAD R23, R89, UR5, R22 ;  /* 0x0000000559177c24 */ /* 0x000fe2000f8e0216 */
[----:B------:R-:W-:-:S02]  /*84b0*/  IADD3 R22, P0, R69, R4, RZ ;  /* 0x0000000445167210 */ /* 0x000fc40007f1e0ff */
[----:B------:R-:W-:Y:S02]  /*84c0*/  ISETP.GE.AND P5, PT, R25, R47, PT ;  /* 0x0000002f1900720c */ /* 0x000fe40003fa6270 */
        /* <DEDUP_REMOVED lines=40> */
.L_x_6857:
[----:B------:R-:W-:Y:S02]  /*8750*/  ULDC.64 UR4, c[0x0][0x3d8] ;  /* 0x0000f60000047ab9 */ /* 0x000fe40000000a00 */
[----:B------:R-:W-:-:S04]  /*8760*/  ISETP.NE.U32.AND P0, PT, RZ, UR4, PT ;  /* 0x00000004ff007c0c */ /* 0x000fc8000bf05070 */
[----:B------:R-:W-:-:S13]  /*8770*/  ISETP.NE.AND.EX P0, PT, RZ, UR5, PT, P0 ;  /* 0x00000005ff007c0c */ /* 0x000fda000bf05300 */
[----:B------:R-:W-:Y:S05]  /*8780*/  @!P0 BRA `(.L_x_6901) ;  /* 0x00000000005c8947 */ /* 0x000fea0003800000 */
[----:B------:R-:W1:Y:S01]  /*8790*/  SHFL.DOWN P0, R0, R83, 0x1, 0x1f ;  /* 0x08201f0053007f89 */ /* 0x000e620000000000 */
[----:B------:R-:W-:Y:S01]  /*87a0*/  BSSY B0, `(.L_x_6901) ;  /* 0x0000015000007945 */ /* 0x000fe20003800000 */
[----:B0-----:R-:W0:Y:S01]  /*87b0*/  S2R R4, SR_LANEID ;  /* 0x0000000000047919 */ /* 0x001e220000000000 */
[----:B------:R-:W2:Y:S01]  /*87c0*/  S2R R10, SR_TID.X ;  /* 0x00000000000a7919 */ /* 0x000ea20000002100 */
[----:B-1----:R-:W-:-:S05]  /*87d0*/  @P0 FADD R0, R0, R83 ;  /* 0x0000005300000221 */ /* 0x002fca0000000000 */
[----:B------:R-:W1:Y:S01]  /*87e0*/  SHFL.DOWN P0, R3, R0, 0x2, 0x1f ;  /* 0x08401f0000037f89 */ /* 0x000e620000000000 */
[----:B0-----:R-:W-:-:S13]  /*87f0*/  ISETP.NE.AND P1, PT, R4, RZ, PT ;  /* 0x000000ff0400720c */ /* 0x001fda0003f25270 */
[----:B------:R-:W0:Y:S01]  /*8800*/  @!P1 S2R R11, SR_CgaCtaId ;  /* 0x00000000000b9919 */ /* 0x000e220000008800 */
[----:B-1----:R-:W-:Y:S01]  /*8810*/  @P0 FADD R3, R0, R3 ;  /* 0x0000000300030221 */ /* 0x002fe20000000000 */
[----:B------:R-:W-:-:S04]  /*8820*/  @!P1 MOV R0, 0x400 ;  /* 0x0000040000009802 */ /* 0x000fc80000000f00 */
[----:B------:R-:W1:Y:S01]  /*8830*/  SHFL.DOWN P0, R2, R3, 0x4, 0x1f ;  /* 0x08801f0003027f89 */ /* 0x000e620000000000 */
[----:B0-----:R-:W-:Y:S01]  /*8840*/  @!P1 LEA R11, R11, R0, 0x18 ;  /* 0x000000000b0b9211 */ /* 0x001fe200078ec0ff */
[----:B-1----:R-:W-:-:S05]  /*8850*/  @P0 FADD R2, R3, R2 ;  /* 0x0000000203020221 */ /* 0x002fca0000000000 */
        /* <DEDUP_REMOVED lines=8> */
[----:B------:R1:W-:Y:S02]  /*88e0*/  REDG.E.ADD.F32.FTZ.RN.STRONG.GPU desc[UR14][R8.64], R4 ;  /* 0x00000004080079a6 */ /* 0x0003e4000c10f38e */
.L_x_6902:
[----:B------:R-:W-:Y:S05]  /*88f0*/  BSYNC B0 ;  /* 0x0000000000007941 */ /* 0x000fea0003800000 */
.L_x_6901:
        /* <DEDUP_REMOVED lines=13> */
[----:B--2---:R-:W-:Y:S01]  /*89d0*/  @P0 FADD R3, R0, R3 ;  /* 0x0000000300030221 */ /* 0x004fe20000000000 */
[----:B------:R-:W-:-:S04]  /*89e0*/  @!P1 MOV R0, 0x400 ;  /* 0x0000040000009802 */ /* 0x000fc80000000f00 */
[----:B------:R-:W2:Y:S01]  /*89f0*/  SHFL.DOWN P0, R2, R3, 0x4, 0x1f ;  /* 0x08801f0003027f89 */ /* 0x000ea20000000000 */
[----:B0-----:R-:W-:Y:S01]  /*8a00*/  @!P1 LEA R9, R9, R0, 0x18 ;  /* 0x0000000009099211 */ /* 0x001fe200078ec0ff */
[----:B--2---:R-:W-:-:S05]  /*8a10*/  @P0 FADD R2, R3, R2 ;  /* 0x0000000203020221 */ /* 0x004fca0000000000 */
[----:B------:R-:W0:Y:S02]  /*8a20*/  SHFL.DOWN P0, R5, R2, 0x8, 0x1f ;  /* 0x09001f0002057f89 */ /* 0x000e240000000000 */
[----:B0-----:R-:W-:-:S05]  /*8a30*/  @P0 FADD R5, R2, R5 ;  /* 0x0000000502050221 */ /* 0x001fca0000000000 */
[----:B------:R-:W0:Y:S02]  /*8a40*/  SHFL.DOWN P0, R4, R5, 0x10, 0x1f ;  /* 0x0a001f0005047f89 */ /* 0x000e240000000000 */
[----:B0-----:R-:W-:Y:S01]  /*8a50*/  @P0 FADD R4, R5, R4 ;  /* 0x0000000405040221 */ /* 0x001fe20000000000 */
[----:B-1----:R-:W-:-:S04]  /*8a60*/  ISETP.NE.AND P0, PT, R21, RZ, PT ;  /* 0x000000ff1500720c */ /* 0x002fc80003f05270 */
[----:B------:R3:W-:Y:S01]  /*8a70*/  @!P1 STS [R9+0x434], R4 ;  /* 0x0004340409009388 */ /* 0x0007e20000000800 */
[----:B------:R-:W-:Y:S08]  /*8a80*/  BAR.SYNC.DEFER_BLOCKING 0x0 ;  /* 0x0000000000007b1d */ /* 0x000ff00000010000 */
[----:B------:R-:W-:Y:S05]  /*8a90*/  @P0 BRA `(.L_x_6905) ;  /* 0x0000000000100947 */ /* 0x000fea0003800000 */
[----:B------:R4:W-:Y:S01]  /*8aa0*/  REDG.E.ADD.F32.FTZ.RN.STRONG.GPU desc[UR14][R6.64], R4 ;  /* 0x00000004060079a6 */ /* 0x0009e2000c10f38e */
[----:B------:R-:W-:Y:S01]  /*8ab0*/  HFMA2.MMA R21, -RZ, RZ, 0, 0 ;  /* 0x00000000ff157435 */ /* 0x000fe200000001ff */
[----:B------:R-:W-:Y:S10]  /*8ac0*/  BRA `(.L_x_6905) ;  /* 0x0000000000047947 */ /* 0x000ff40003800000 */
.L_x_6904:
[----:B------:R-:W2:Y:S02]  /*8ad0*/  S2R R21, SR_TID.X ;  /* 0x0000000000157919 */ /* 0x000ea40000002100 */
.L_x_6905:
[----:B------:R-:W-:Y:S05]  /*8ae0*/  BSYNC B0 ;  /* 0x0000000000007941 */ /* 0x000fea0003800000 */
.L_x_6903:
[----:B------:R-:W-:Y:S02]  /*8af0*/  ULDC UR22, c[0x0][0x21c] ;  /* 0x0000870000167ab9 */ /* 0x000fe40000000800 */
[----:B--2---:R-:W-:-:S13]  /*8b00*/  ISETP.GE.AND P0, PT, R21, UR22, PT ;  /* 0x0000001615007c0c */ /* 0x004fda000bf06270 */
[----:B------:R-:W-:Y:S05]  /*8b10*/  @P0 EXIT ;  /* 0x000000000000094d */ /* 0x000fea0003800000 */
[----:B------:R-:W2:Y:S01]  /*8b20*/  S2UR UR5, SR_CgaCtaId ;  /* 0x00000000000579c3 */ /* 0x000ea20000008800 */
[----:B------:R-:W-:Y:S01]  /*8b30*/  ULDC.64 UR6, c[0x0][0x378] ;  /* 0x0000de0000067ab9 */ /* 0x000fe20000000a00 */
[----:B------:R-:W-:Y:S01]  /*8b40*/  ULDC.64 UR8, c[0x0][0x248] ;  /* 0x0000920000087ab9 */ /* 0x000fe20000000a00 */
[C---:B------:R-:W-:Y:S01]  /*8b50*/  IMAD R0, R84.reuse, UR6, RZ ;  /* 0x0000000654007c24 */ /* 0x040fe2000f8e02ff */
[----:B------:R-:W-:Y:S01]  /*8b60*/  ULDC.64 UR10, c[0x0][0x268] ;  /* 0x00009a00000a7ab9 */ /* 0x000fe20000000a00 */
[C---:B01-34-:R-:W-:Y:S01]  /*8b70*/  IMAD R4, R84.reuse, UR8, RZ ;  /* 0x0000000854047c24 */ /* 0x05bfe2000f8e02ff */
        /* <DEDUP_REMOVED lines=23> */
[----:B--2---:R-:W-:-:S02]  /*8cf0*/  ULEA UR4, UR5, UR4, 0x18 ;  /* 0x0000000405047291 */ /* 0x004fc4000f8ec03f */
        /* <DEDUP_REMOVED lines=10> */
.L_x_6907:
        /* <DEDUP_REMOVED lines=55> */
.L_x_6906:
[----:B------:R-:W-:Y:S05]  /*9110*/  EXIT ;  /* 0x000000000000794d */ /* 0x000fea0003800000 */
.L_x_6908:
        /* <DEDUP_REMOVED lines=14> */
.L_x_10978:


//--------------------- .text._Z25selective_scan_bwd_kernelI32Selective_Scan_bwd_kernel_traitsILi32ELi16ELb0ELb0ELb0ELb1ELb1EN3c108BFloat16EfEEv12SSMParamsBwd --------------------------
	.section	.text._Z25selective_scan_bwd_kernelI32Selective_Scan_bwd_kernel_traitsILi32ELi16ELb0ELb0ELb0ELb1ELb1EN3c108BFloat16EfEEv12SSMParamsBwd,"ax",@progbits
	.align	128
        .global         _Z25selective_scan_bwd_kernelI32Selective_Scan_bwd_kernel_traitsILi32ELi16ELb0ELb0ELb0ELb1ELb1EN3c108BFloat16EfEEv12SSMParamsBwd
        .type           _Z25selective_scan_bwd_kernelI32Selective_Scan_bwd_kernel_traitsILi32ELi16ELb0ELb0ELb0ELb1ELb1EN3c108BFloat16EfEEv12SSMParamsBwd,@function
        .size           _Z25selective_scan_bwd_kernelI32Selective_Scan_bwd_kernel_traitsILi32ELi16ELb0ELb0ELb0ELb1ELb1EN3c108BFloat16EfEEv12SSMParamsBwd,(.L_x_10979 - _Z25selective_scan_bwd_kernelI32Selective_Scan_bwd_kernel_traitsILi32ELi16ELb0ELb0ELb0ELb1ELb1EN3c108BFloat16EfEEv12SSMParamsBwd)
        .other          _Z25selective_scan_bwd_kernelI32Selective_Scan_bwd_kernel_traitsILi32ELi16ELb0ELb0ELb0ELb1ELb1EN3c108BFloat16EfEEv12SSMParamsBwd,@"STO_CUDA_ENTRY STV_DEFAULT"
_Z25selective_scan_bwd_kernelI32Selective_Scan_bwd_kernel_traitsILi32ELi16ELb0ELb0ELb0ELb1ELb1EN3c108BFloat16EfEEv12SSMParamsBwd:
.text._Z25selective_scan_bwd_kernelI32Selective_Scan_bwd_kernel_traitsILi32ELi16ELb0ELb0ELb0ELb1ELb1EN3c108BFloat16EfEEv12SSMParamsBwd:
        /* <DEDUP_REMOVED lines=32> */
[----:B------:R-:W3:Y:S01]  /*0200*/  LDC.64 R16, c[0x0][0x330] ;  /* 0x0000cc00ff107b82 */ /* 0x000ee20000000a00 */
[----:B------:R-:W-:Y:S01]  /*0210*/  UIMAD UR8, UR16, UR9, UR6 ;  /* 0x00000009100872a4 */ /* 0x000fe2000f8e0206 */
[----:B--2---:R-:W-:Y:S01]  /*0220*/  IMAD R0, R76, R6, RZ ;  /* 0x000000064c007224 */ /* 0x004fe200078e02ff */
[----:B------:R-:W-:Y:S01]  /*0230*/  UIMAD UR9, UR17, UR10, URZ ;  /* 0x0000000a110972a4 */ /* 0x000fe2000f8e023f */
[----:B-1----:R-:W-:Y:S01]  /*0240*/  LEA R9, R23, 0xfffffe00, 0x9 ;  /* 0xfffffe0017097811 */ /* 0x002fe200078e48ff */
[----:B------:R-:W-:Y:S01]  /*0250*/  UIMAD.WIDE.U32 UR6, UR16, UR10, URZ ;  /* 0x0000000a100672a5 */ /* 0x000fe2000f8e003f */
[----:B------:R1:W5:Y:S01]  /*0260*/  @P1 LDG.E R74, desc[UR14][R4.64] ;  /* 0x0000000e044a1981 */ /* 0x000362000c1e1900 */
[----:B------:R-:W-:Y:S01]  /*0270*/  UIADD3 UR5, UR5, UR8, URZ ;  /* 0x0000000805057290 */ /* 0x000fe2000fffe03f */
[----:B------:R-:W2:Y:S01]  /*0280*/  @P0 LDC R22, c[0x0][0x214] ;  /* 0x00008500ff160b82 */ /* 0x000ea20000000800 */
[----:B------:R-:W-:Y:S02]  /*0290*/  UIMAD UR10, UR16, UR11, UR9 ;  /* 0x0000000b100a72a4 */ /* 0x000fe4000f8e0209 */
[----:B------:R-:W-:-:S02]  /*02a0*/  UIMAD UR11, UR17, UR12, URZ ;  /* 0x0000000c110b72a4 */ /* 0x000fc4000f8e023f */
[----:B------:R-:W-:Y:S01]  /*02b0*/  UIMAD.WIDE.U32 UR8, UR16, UR12, URZ ;  /* 0x0000000c100872a5 */ /* 0x000fe2000f8e003f */
[C---:B------:R-:W-:Y:S01]  /*02c0*/  IMAD.WIDE.U32 R2, R79.reuse, R6, UR4 ;  /* 0x000000044f027e25 */ /* 0x040fe2000f8e0006 */
[----:B------:R-:W-:Y:S01]  /*02d0*/  UIMAD UR11, UR16, UR13, UR11 ;  /* 0x0000000d100b72a4 */ /* 0x000fe2000f8e020b */
[----:B------:R-:W2:Y:S01]  /*02e0*/  LDC.64 R64, c[0x0][0x3b8] ;  /* 0x0000ee00ff407b82 */ /* 0x000ea20000000a00 */
[----:B------:R-:W-:Y:S01]  /*02f0*/  UIADD3 UR7, UR7, UR10, URZ ;  /* 0x0000000a07077290 */ /* 0x000fe2000fffe03f */
[----:B------:R-:W-:Y:S01]  /*0300*/  IMAD R0, R79, R7, R0 ;  /* 0x000000074f007224 */ /* 0x000fe200078e0200 */
[----:B----4-:R-:W-:Y:S01]  /*0310*/  ISETP.NE.U32.AND P1, PT, R18, RZ, PT ;  /* 0x000000ff1200720c */ /* 0x010fe20003f25070 */
[----:B------:R-:W-:Y:S01]  /*0320*/  UIADD3 UR9, UR9, UR11, URZ ;  /* 0x0000000b09097290 */ /* 0x000fe2000fffe03f */
[----:B0-----:R-:W-:-:S03]  /*0330*/  ISETP.NE.U32.AND P2, PT, R20, RZ, PT ;  /* 0x000000ff1400720c */ /* 0x001fc60003f45070 */
[----:B------:R-:W0:Y:S01]  /*0340*/  @P0 LDC R25, c[0x0][0x21c] ;  /* 0x00008700ff190b82 */ /* 0x000e220000000800 */
[----:B------:R-:W-:Y:S01]  /*0350*/  SHF.R.S32.HI R13, RZ, 0x1f, R9 ;  /* 0x0000001fff0d7819 */ /* 0x000fe20000011409 */
[----:B---3--:R-:W-:Y:S01]  /*0360*/  IMAD R8, R76, R14, RZ ;  /* 0x0000000e4c087224 */ /* 0x008fe200078e02ff */
[----:B------:R-:W-:Y:S01]  /*0370*/  IADD3 R68, P3, R9, R2, RZ ;  /* 0x0000000209447210 */ /* 0x000fe20007f7e0ff */
[----:B-1----:R-:W-:-:S04]  /*0380*/  IMAD.WIDE.U32 R4, R79, R14, UR6 ;  /* 0x000000064f047e25 */ /* 0x002fc8000f8e000e */
[----:B------:R-:W1:Y:S01]  /*0390*/  LDC.64 R26, c[0x0][0x2f0] ;  /* 0x0000bc00ff1a7b82 */ /* 0x000e620000000a00 */
[----:B------:R-:W-:-:S07]  /*03a0*/  ISETP.NE.AND.EX P1, PT, R19, RZ, PT, P1 ;  /* 0x000000ff1300720c */ /* 0x000fce0003f25310 */
[----:B------:R-:W3:Y:S01]  /*03b0*/  LDC.64 R28, c[0x0][0x2f8] ;  /* 0x0000be00ff1c7b82 */ /* 0x000ee20000000a00 */
[----:B------:R-:W-:Y:S01]  /*03c0*/  ISETP.NE.AND.EX P2, PT, R21, RZ, PT, P2 ;  /* 0x000000ff1500720c */ /* 0x000fe20003f45320 */
[-C--:B------:R-:W-:Y:S01]  /*03d0*/  IMAD R12, R76, R16.reuse, RZ ;  /* 0x000000104c0c7224 */ /* 0x080fe200078e02ff */
[----:B------:R-:W-:Y:S01]  /*03e0*/  IADD3.X R2, R13, R3, R0, P3, !PT ;  /* 0x000000030d027210 */ /* 0x000fe20001ffe400 */
[----:B------:R-:W-:-:S04]  /*03f0*/  IMAD.WIDE.U32 R6, R79, R16, UR8 ;  /* 0x000000084f067e25 */ /* 0x000fc8000f8e0010 */
[----:B------:R-:W4:Y:S01]  /*0400*/  @P0 LDC.64 R10, c[0x0][0x310] ;  /* 0x0000c400ff0a0b82 */ /* 0x000f220000000a00 */
        /* <DEDUP_REMOVED lines=15> */
[----:B0-----:R-:W-:Y:S01]  /*0500*/  @P0 IMAD R3, R0, R25, RZ ;  /* 0x0000001900030224 */ /* 0x001fe200078e02ff */
[C-C-:B------:R-:W-:Y:S02]  /*0510*/  @P1 LEA.HI.X R5, R79.reuse, R19, R76.reuse, 0x2, P4 ;  /* 0x000000134f051211 */ /* 0x140fe400020f144c */
[----:B------:R-:W-:Y:S02]  /*0520*/  @P2 LEA.HI.X R7, R79, R21, R76, 0x2, P5 ;  /* 0x000000154f072211 */ /* 0x000fe400028f144c */
[----:B------:R-:W-:Y:S02]  /*0530*/  LEA R67, P4, R9, R64, 0x1 ;  /* 0x0000004009437211 */ /* 0x000fe400078808ff */
[----:B-1----:R-:W-:-:S02]  /*0540*/  LEA R71, P1, R68, R26, 0x1 ;  /* 0x0000001a44477211 */ /* 0x002fc400078208ff */
[----:B---3--:R-:W-:Y:S01]  /*0550*/  LEA R69, P2, R66, R28, 0x1 ;  /* 0x0000001c42457211 */ /* 0x008fe200078408ff */
[----:B----4-:R-:W-:Y:S01]  /*0560*/  @P0 IMAD.WIDE R10, R3, 0x8, R10 ;  /* 0x00000008030a0825 */ /* 0x010fe200078e020a */
        /* <DEDUP_REMOVED lines=18> */
.L_x_6957:
[----:B0-----:R-:W0:Y:S01]  /*0690*/  LDC R17, c[0x0][0x224] ;  /* 0x00008900ff117b82 */ /* 0x001e220000000800 */
[----:B------:R-:W-:Y:S01]  /*06a0*/  ULDC UR4, c[0x0][0x218] ;  /* 0x0000860000047ab9 */ /* 0x000fe20000000800 */
[C---:B------:R-:W-:Y:S02]  /*06b0*/  LEA R2, P1, R64.reuse, R71, 0x1 ;  /* 0x0000004740027211 */ /* 0x040fe400078208ff */
[----:B------:R-:W-:Y:S02]  /*06c0*/  PRMT R0, RZ, 0x7610, R0 ;  /* 0x00007610ff007816 */ /* 0x000fe40000000000 */
[C---:B------:R-:W-:Y:S02]  /*06d0*/  LEA.HI.X R3, R64.reuse, R68, R63, 0x1, P1 ;  /* 0x0000004440037211 */ /* 0x040fe400008f0c3f */
[C---:B------:R-:W-:Y:S02]  /*06e0*/  LOP3.LUT R20, R64.reuse, 0x20, RZ, 0xfc, !PT ;  /* 0x0000002040147812 */ /* 0x040fe400078efcff */
[----:B------:R-:W-:-:S02]  /*06f0*/  LOP3.LUT R21, R64, 0x40, RZ, 0xfc, !PT ;  /* 0x0000004040157812 */ /* 0x000fc400078efcff */
[----:B------:R-:W-:Y:S02]  /*0700*/  LOP3.LUT R22, R64, 0x60, RZ, 0xfc, !PT ;  /* 0x0000006040167812 */ /* 0x000fe400078efcff */
[----:B0-----:R-:W-:-:S04]  /*0710*/  IADD3 R61, -R62, R17, RZ ;  /* 0x000000113e3d7210 */ /* 0x001fc80007ffe1ff */
[----:B------:R-:W-:-:S04]  /*0720*/  LEA R4, R61, 0xfffffe00, 0x9 ;  /* 0xfffffe003d047811 */ /* 0x000fc800078e48ff */
        /* <DEDUP_REMOVED lines=63> */
[----:B------:R-:W-:-:S02]  /*0b20*/  IADD3 R39, R70, 0x20, RZ ;  /* 0x0000002046277810 */ /* 0x000fc40007ffe0ff */
[C---:B------:R-:W-:Y:S02]  /*0b30*/  IADD3 R41, R70.reuse, 0x40, RZ ;  /* 0x0000004046297810 */ /* 0x040fe40007ffe0ff */
[C---:B0-----:R-:W-:Y:S02]  /*0b40*/  IADD3 R3, R70.reuse, 0x80, RZ ;  /* 0x0000008046037810 */ /* 0x041fe40007ffe0ff */
[CC--:B------:R-:W-:Y:S02]  /*0b50*/  LEA.HI.SX32 R59, R70.reuse, R70.reuse, 0x1b ;  /* 0x00000046463b7211 */ /* 0x0c0fe400078fdaff */
[----:B------:R-:W-:Y:S02]  /*0b60*/  LEA.HI.SX32 R3, R3, R70, 0x1b ;  /* 0x0000004603037211 */ /* 0x000fe400078fdaff */
[C---:B------:R-:W-:Y:S01]  /*0b70*/  IADD3 R43, R70.reuse, 0x60, RZ ;  /* 0x00000060462b7810 */ /* 0x040fe20007ffe0ff */
[----:B-1----:R-:W-:Y:S01]  /*0b80*/  ULEA UR4, UR5, UR4, 0x18 ;  /* 0x0000000405047291 */ /* 0x002fe2000f8ec03f */
[----:B------:R-:W-:-:S02]  /*0b90*/  IADD3 R45, R70, 0xa0, RZ ;  /* 0x000000a0462d7810 */ /* 0x000fc40007ffe0ff */
[----:B------:R-:W-:-:S03]  /*0ba0*/  LEA.HI.SX32 R39, R39, R70, 0x1b ;  /* 0x0000004627277211 */ /* 0x000fc600078fdaff */
[----:B------:R-:W-:Y:S02]  /*0bb0*/  MOV R60, UR4 ;  /* 0x00000004003c7c02 */ /* 0x000fe40008000f00 */
[----:B------:R-:W-:Y:S02]  /*0bc0*/  LEA.HI.SX32 R41, R41, R70, 0x1b ;  /* 0x0000004629297211 */ /* 0x000fe400078fdaff */
[----:B------:R-:W-:Y:S01]  /*0bd0*/  LEA R55, R3, R60, 0x1 ;  /* 0x0000003c03377211 */ /* 0x000fe200078e08ff */
[----:B------:R-:W-:Y:S01]  /*0be0*/  IMAD R59, R59, 0x2, R60 ;  /* 0x000000023b3b7824 */ /* 0x000fe200078e023c */
[-C--:B------:R-:W-:Y:S02]  /*0bf0*/  LEA.HI.SX32 R43, R43, R70.reuse, 0x1b ;  /* 0x000000462b2b7211 */ /* 0x080fe400078fdaff */
[----:B------:R-:W-:Y:S02]  /*0c00*/  IADD3 R3, R70, 0xc0, RZ ;  /* 0x000000c046037810 */ /* 0x000fe40007ffe0ff */
[----:B------:R-:W-:-:S02]  /*0c10*/  LEA.HI.SX32 R45, R45, R70, 0x1b ;  /* 0x000000462d2d7211 */ /* 0x000fc400078fdaff */
[-C--:B------:R-:W-:Y:S02]  /*0c20*/  LEA R58, R39, R60.reuse, 0x1 ;  /* 0x0000003c273a7211 */ /* 0x080fe400078e08ff */
[-C--:B------:R-:W-:Y:S02]  /*0c30*/  LEA R57, R41, R60.reuse, 0x1 ;  /* 0x0000003c29397211 */ /* 0x080fe400078e08ff */
[----:B------:R-:W-:Y:S02]  /*0c40*/  LEA R56, R43, R60, 0x1 ;  /* 0x0000003c2b387211 */ /* 0x000fe400078e08ff */
[C---:B------:R-:W-:Y:S02]  /*0c50*/  IADD3 R39, R70.reuse, 0xe0, RZ ;  /* 0x000000e046277810 */ /* 0x040fe40007ffe0ff */
[----:B------:R-:W-:Y:S01]  /*0c60*/  LEA.HI.SX32 R3, R3, R70, 0x1b ;  /* 0x0000004603037211 */ /* 0x000fe200078fdaff */
[----:B------:R-:W-:Y:S01]  /*0c70*/  VIADD R43, R70, 0x120 ;  /* 0x00000120462b7836 */ /* 0x000fe20000000000 */
[----:B------:R-:W-:-:S02]  /*0c80*/  LEA R54, R45, R60, 0x1 ;  /* 0x0000003c2d367211 */ /* 0x000fc400078e08ff */
[C---:B------:R-:W-:Y:S02]  /*0c90*/  IADD3 R41, R70.reuse, 0x100, RZ ;  /* 0x0000010046297810 */ /* 0x040fe40007ffe0ff */
[C---:B------:R-:W-:Y:S02]  /*0ca0*/  IADD3 R45, R70.reuse, 0x140, RZ ;  /* 0x00000140462d7810 */ /* 0x040fe40007ffe0ff */
[----:B------:R-:W-:Y:S02]  /*0cb0*/  LEA.HI.SX32 R39, R39, R70, 0x1b ;  /* 0x0000004627277211 */ /* 0x000fe400078fdaff */
[----:B------:R-:W-:Y:S02]  /*0cc0*/  LEA R53, R3, R60, 0x1 ;  /* 0x0000003c03357211 */ /* 0x000fe400078e08ff */
[----:B------:R-:W-:Y:S02]  /*0cd0*/  IADD3 R3, R70, 0x160, RZ ;  /* 0x0000016046037810 */ /* 0x000fe40007ffe0ff */
[----:B------:R-:W-:-:S02]  /*0ce0*/  LEA.HI.SX32 R41, R41, R70, 0x1b ;  /* 0x0000004629297211 */ /* 0x000fc400078fdaff */
[-C--:B------:R-:W-:Y:S02]  /*0cf0*/  LEA.HI.SX32 R43, R43, R70.reuse, 0x1b ;  /* 0x000000462b2b7211 */ /* 0x080fe400078fdaff */
[----:B------:R-:W-:Y:S02]  /*0d00*/  LEA.HI.SX32 R45, R45, R70, 0x1b ;  /* 0x000000462d2d7211 */ /* 0x000fe400078fdaff */
[----:B------:R-:W-:Y:S02]  /*0d10*/  LEA R52, R39, R60, 0x1 ;  /* 0x0000003c27347211 */ /* 0x000fe400078e08ff */
[----:B------:R-:W-:Y:S02]  /*0d20*/  IADD3 R39, R70, 0x1e0, RZ ;  /* 0x000001e046277810 */ /* 0x000fe40007ffe0ff */
[----:B------:R-:W-:Y:S02]  /*0d30*/  LEA.HI.SX32 R3, R3, R70, 0x1b ;  /* 0x0000004603037211 */ /* 0x000fe400078fdaff */
[----:B------:R-:W-:-:S02]  /*0d40*/  LEA R51, R41, R60, 0x1 ;  /* 0x0000003c29337211 */ /* 0x000fc400078e08ff */
[-C--:B------:R-:W-:Y:S02]  /*0d50*/  LEA R50, R43, R60.reuse, 0x1 ;  /* 0x0000003c2b327211 */ /* 0x080fe400078e08ff */
[-C--:B------:R-:W-:Y:S02]  /*0d60*/  LEA R49, R45, R60.reuse, 0x1 ;  /* 0x0000003c2d317211 */ /* 0x080fe400078e08ff */
[----:B------:R-:W-:Y:S02]  /*0d70*/  LEA R48, R3, R60, 0x1 ;  /* 0x0000003c03307211 */ /* 0x000fe400078e08ff */
[----:B------:R-:W-:-:S04]  /*0d80*/  LEA.HI.SX32 R39, R39, R70, 0x1b ;  /* 0x0000004627277211 */ /* 0x000fc800078fdaff */
[----:B------:R-:W-:Y:S02]  /*0d90*/  LEA R44, R39, R60, 0x1 ;  /* 0x0000003c272c7211 */ /* 0x000fe400078e08ff */
[----:B------:R-:W-:Y:S02]  /*0da0*/  PRMT R83, RZ, 0x7610, R83 ;  /* 0x00007610ff537816 */ /* 0x000fe40000000053 */
[C---:B------:R-:W-:Y:S02]  /*0db0*/  LEA R2, P1, R64.reuse, R67, 0x1 ;  /* 0x0000004340027211 */ /* 0x040fe400078208ff */
[-C--:B------:R-:W-:Y:S02]  /*0dc0*/  ISETP.GE.AND P2, PT, R23, R128.reuse, PT ;  /* 0x000000801700720c */ /* 0x080fe40003f46270 */
[C---:B------:R-:W-:Y:S02]  /*0dd0*/  LEA.HI.X R3, R64.reuse, R65, R63, 0x1, P1 ;  /* 0x0000004140037211 */ /* 0x040fe400008f0c3f */
        /* <DEDUP_REMOVED lines=15> */
[----:B--2---:R-:W-:Y:S04]  /*0ed0*/  STS.U16 [R59], R0 ;  /* 0x000000003b007388 */ /* 0x004fe80000000400 */
[----:B---3--:R0:W-:Y:S04]  /*0ee0*/  STS.U16 [R58+0x40], R13 ;  /* 0x0000400d3a007388 */ /* 0x0081e80000000400 */
[----:B------:R-:W-:Y:S04]  /*0ef0*/  STS.U16 [R57+0x80], R12 ;  /* 0x0000800c39007388 */ /* 0x000fe80000000400 */
[----:B----4-:R1:W-:Y:S01]  /*0f00*/  STS.U16 [R56+0xc0], R15 ;  /* 0x0000c00f38007388 */ /* 0x0103e20000000400 */
[----:B0-----:R-:W-:-:S03]  /*0f10*/  IADD3 R13, R70, 0x180, RZ ;  /* 0x00000180460d7810 */ /* 0x001fc60007ffe0ff */
[----:B------:R-:W-:Y:S04]  /*0f20*/  STS.U16 [R55+0x100], R14 ;  /* 0x0001000e37007388 */ /* 0x000fe80000000400 */
[----:B------:R0:W-:Y:S01]  /*0f30*/  STS.U16 [R54+0x140], R19 ;  /* 0x0001401336007388 */ /* 0x0001e20000000400 */
[C---:B-1----:R-:W-:Y:S02]  /*0f40*/  IADD3 R15, R70.reuse, 0x1a0, RZ ;  /* 0x000001a0460f7810 */ /* 0x042fe40007ffe0ff */
[-C--:B------:R-:W-:Y:S02]  /*0f50*/  LEA.HI.SX32 R13, R13, R70.reuse, 0x1b ;  /* 0x000000460d0d7211 */ /* 0x080fe400078fdaff */
[----:B------:R-:W-:Y:S02]  /*0f60*/  LEA.HI.SX32 R15, R15, R70, 0x1b ;  /* 0x000000460f0f7211 */ /* 0x000fe400078fdaff */
[----:B0-----:R-:W-:-:S02]  /*0f70*/  IADD3 R19, R70, 0x1c0, RZ ;  /* 0x000001c046137810 */ /* 0x001fc40007ffe0ff */
[----:B------:R-:W-:Y:S01]  /*0f80*/  SHF.L.U32 R0, R70, 0x4, RZ ;  /* 0x0000000446007819 */ /* 0x000fe200000006ff */
[----:B------:R-:W-:Y:S01]  /*0f90*/  STS.U16 [R53+0x180], R16 ;  /* 0x0001801035007388 */ /* 0x000fe20000000400 */
[----:B------:R-:W-:Y:S01]  /*0fa0*/  LEA.HI.SX32 R19, R19, R70, 0x1b ;  /* 0x0000004613137211 */ /* 0x000fe200078fdaff */
[----:B------:R-:W-:Y:S01]  /*0fb0*/  IMAD R46, R15, 0x2, R60 ;  /* 0x000000020f2e7824 */ /* 0x000fe200078e023c */
[----:B------:R-:W-:Y:S01]  /*0fc0*/  LEA R47, R13, R60, 0x1 ;  /* 0x0000003c0d2f7211 */ /* 0x000fe200078e08ff */
[----:B------:R-:W-:Y:S01]  /*0fd0*/  STS.U16 [R52+0x1c0], R29 ;  /* 0x0001c01d34007388 */ /* 0x000fe20000000400 */
[----:B------:R-:W-:Y:S02]  /*0fe0*/  LEA.HI.SX32 R43, R0, R0, 0x1b ;  /* 0x00000000002b7211 */ /* 0x000fe400078fdaff */
[-C--:B------:R-:W-:Y:S01]  /*0ff0*/  LEA R45, R19, R60.reuse, 0x1 ;  /* 0x0000003c132d7211 */ /* 0x080fe200078e08ff */
[----:B------:R0:W-:Y:S01]  /*1000*/  STS.U16 [R51+0x200], R18 ;  /* 0x0002001233007388 */ /* 0x0001e20000000400 */
[----:B------:R-:W-:-:S03]  /*1010*/  LEA R43, R43, R60, 0x1 ;  /* 0x0000003c2b2b7211 */ /* 0x000fc600078e08ff */
        /* <DEDUP_REMOVED lines=24> */
[----:B------:R-:W-:-:S04]  /*11a0*/  LEA R12, P0, R64, R69, 0x1 ;  /* 0x00000045400c7211 */ /* 0x000fc800078008ff */
[----:B------:R-:W-:Y:S01]  /*11b0*/  LEA.HI.X R13, R64, R66, R63, 0x1, P0 ;  /* 0x00000042400d7211 */ /* 0x000fe200000f0c3f */
[----:B------:R-:W-:Y:S01]  /*11c0*/  BAR.SYNC.DEFER_BLOCKING 0x0 ;  /* 0x0000000000007b1d */ /* 0x000fe20000010000 */
[----:B------:R-:W-:Y:S02]  /*11d0*/  ISETP.GE.AND P0, PT, R20, R128, PT ;  /* 0x000000801400720c */ /* 0x000fe40003f06270 */
[----:B------:R-:W-:-:S11]  /*11e0*/  PRMT R15, RZ, 0x7610, R15 ;  /* 0x00007610ff0f7816 */ /* 0x000fd6000000000f */
[----:B------:R-:W2:Y:S01]  /*11f0*/  @!P0 LDG.E.U16 R15, desc[UR14][R12.64+0x40] ;  /* 0x0000400e0c0f8981 */ /* 0x000ea2000c1e1500 */
[----:B------:R-:W-:Y:S02]  /*1200*/  ISETP.GE.AND P0, PT, R26, R128, PT ;  /* 0x000000801a00720c */ /* 0x000fe40003f06270 */
[----:B------:R-:W-:Y:S01]  /*1210*/  PRMT R14, RZ, 0x7610, R14 ;  /* 0x00007610ff0e7816 */ /* 0x000fe2000000000e */
[----:B------:R-:W3:Y:S01]  /*1220*/  @!P5 LDG.E.U16 R78, desc[UR14][R12.64+0x180] ;  /* 0x0001800e0c4ed981 */ /* 0x000ee2000c1e1500 */
[----:B0-----:R-:W-:Y:S02]  /*1230*/  PRMT R18, RZ, 0x7610, R18 ;  /* 0x00007610ff127816 */ /* 0x001fe40000000012 */
[----:B------:R-:W-:Y:S01]  /*1240*/  PRMT R19, RZ, 0x7610, R19 ;  /* 0x00007610ff137816 */ /* 0x000fe20000000013 */
[----:B------:R-:W4:Y:S01]  /*1250*/  @!P6 LDG.E.U16 R81, desc[UR14][R12.64+0x140] ;  /* 0x0001400e0c51e981 */ /* 0x000f22000c1e1500 */
[----:B------:R-:W-:-:S03]  /*1260*/  PRMT R16, RZ, 0x7610, R16 ;  /* 0x00007610ff107816 */ /* 0x000fc60000000010 */
[----:B------:R-:W2:Y:S04]  /*1270*/  @!P1 LDG.E.U16 R14, desc[UR14][R12.64] ;  /* 0x0000000e0c0e9981 */ /* 0x000ea8000c1e1500 */
[----:B------:R-:W3:Y:S01]  /*1280*/  @!P0 LDG.E.U16 R83, desc[UR14][R12.64+0x1c0] ;  /* 0x0001c00e0c538981 */ /* 0x000ee2000c1e1500 */
[-C--:B------:R-:W-:Y:S02]  /*1290*/  ISETP.GE.AND P0, PT, R27, R128.reuse, PT ;  /* 0x000000801b00720c */ /* 0x080fe40003f06270 */
[-C--:B------:R-:W-:Y:S01]  /*12a0*/  ISETP.GE.AND P1, PT, R99, R128.reuse, PT ;  /* 0x000000806300720c */ /* 0x080fe20003f26270 */
[----:B------:R-:W4:Y:S01]  /*12b0*/  @!P2 LDG.E.U16 R18, desc[UR14][R12.64+0x100] ;  /* 0x0001000e0c12a981 */ /* 0x000f22000c1e1500 */
[----:B------:R-:W-:-:S03]  /*12c0*/  ISETP.GE.AND P2, PT, R101, R128, PT ;  /* 0x000000806500720c */ /* 0x000fc60003f46270 */
[----:B------:R-:W3:Y:S01]  /*12d0*/  @!P3 LDG.E.U16 R19, desc[UR14][R12.64+0xc0] ;  /* 0x0000c00e0c13b981 */ /* 0x000ee2000c1e1500 */
[----:B------:R-:W-:-:S03]  /*12e0*/  ISETP.GE.AND P3, PT, R103, R128, PT ;  /* 0x000000806700720c */ /* 0x000fc60003f66270 */
[----:B------:R-:W4:Y:S04]  /*12f0*/  @!P4 LDG.E.U16 R16, desc[UR14][R12.64+0x80] ;  /* 0x0000800e0c10c981 */ /* 0x000f28000c1e1500 */
[----:B------:R-:W3:Y:S01]  /*1300*/  @!P0 LDG.E.U16 R80, desc[UR14][R12.64+0x200] ;  /* 0x0002000e0c508981 */ /* 0x000ee2000c1e1500 */
[-C--:B------:R-:W-:Y:S02]  /*1310*/  ISETP.GE.AND P0, PT, R97, R128.reuse, PT ;  /* 0x000000806100720c */ /* 0x080fe40003f06270 */
[-C--:B------:R-:W-:Y:S01]  /*1320*/  ISETP.GE.AND P4, PT, R105, R128.reuse, PT ;  /* 0x000000806900720c */ /* 0x080fe20003f86270 */
[----:B------:R-:W3:Y:S01]  /*1330*/  @!P1 LDG.E.U16 R82, desc[UR14][R12.64+0x280] ;  /* 0x0002800e0c529981 */ /* 0x000ee2000c1e1500 */
[-C--:B------:R-:W-:Y:S02]  /*1340*/  ISETP.GE.AND P5, PT, R107, R128.reuse, PT ;  /* 0x000000806b00720c */ /* 0x080fe40003fa6270 */
[----:B------:R-:W-:Y:S01]  /*1350*/  ISETP.GE.AND P6, PT, R109, R128, PT ;  /* 0x000000806d00720c */ /* 0x000fe20003fc6270 */
[----:B------:R-:W3:Y:S04]  /*1360*/  @!P2 LDG.E.U16 R87, desc[UR14][R12.64+0x2c0] ;  /* 0x0002c00e0c57a981 */ /* 0x000ee8000c1e1500 */
[----:B------:R-:W3:Y:S04]  /*1370*/  @!P3 LDG.E.U16 R84, desc[UR14][R12.64+0x300] ;  /* 0x0003000e0c54b981 */ /* 0x000ee8000c1e1500 */
[----:B------:R-:W3:Y:S04]  /*1380*/  @!P0 LDG.E.U16 R85, desc[UR14][R12.64+0x240] ;  /* 0x0002400e0c558981 */ /* 0x000ee8000c1e1500 */
[----:B------:R-:W3:Y:S04]  /*1390*/  @!P4 LDG.E.U16 R89, desc[UR14][R12.64+0x340] ;  /* 0x0003400e0c59c981 */ /* 0x000ee8000c1e1500 */
[----:B------:R-:W3:Y:S04]  /*13a0*/  @!P5 LDG.E.U16 R86, desc[UR14][R12.64+0x380] ;  /* 0x0003800e0c56d981 */ /* 0x000ee8000c1e1500 */
[----:B------:R-:W3:Y:S01]  /*13b0*/  @!P6 LDG.E.U16 R91, desc[UR14][R12.64+0x3c0] ;  /* 0x0003c00e0c5be981 */ /* 0x000ee2000c1e1500 */
        /* <DEDUP_REMOVED lines=15> */
[----:B--2---:R0:W-:Y:S04]  /*14b0*/  STS.U16 [R59], R14 ;  /* 0x0000000e3b007388 */ /* 0x0041e80000000400 */
[----:B------:R1:W-:Y:S04]  /*14c0*/  STS.U16 [R58+0x40], R15 ;  /* 0x0000400f3a007388 */ /* 0x0003e80000000400 */
        /* <DEDUP_REMOVED lines=17> */
[----:B------:R-:W3:Y:S04]  /*15e0*/  LDS.U16 R81, [R43+0x4] ;  /* 0x000004002b517984 */ /* 0x000ee80000000400 */
[----:B------:R-:W-:Y:S04]  /*15f0*/  LDS.U16 R82, [R43+0x6] ;  /* 0x000006002b527984 */ /* 0x000fe80000000400 */
[----:B------:R-:W4:Y:S04]  /*1600*/  LDS.U16 R83, [R43+0x8] ;  /* 0x000008002b537984 */ /* 0x000f280000000400 */
[----:B------:R-:W-:Y:S04]  /*1610*/  LDS.U16 R84, [R43+0xa] ;  /* 0x00000a002b547984 */ /* 0x000fe80000000400 */
[----:B------:R-:W4:Y:S04]  /*1620*/  LDS.U16 R85, [R43+0xc] ;  /* 0x00000c002b557984 */ /* 0x000f280000000400 */
[----:B------:R-:W3:Y:S04]  /*1630*/  LDS.U16 R86, [R43+0xe] ;  /* 0x00000e002b567984 */ /* 0x000ee80000000400 */
        /* <DEDUP_REMOVED lines=9> */
[----:B0-----:R-:W-:-:S02]  /*16d0*/  PRMT R14, RZ, 0x7610, R14 ;  /* 0x00007610ff0e7816 */ /* 0x001fc4000000000e */
[----:B-1----:R-:W-:Y:S02]  /*16e0*/  PRMT R15, RZ, 0x7610, R15 ;  /* 0x00007610ff0f7816 */ /* 0x002fe4000000000f */
[----:B--2---:R-:W-:Y:S02]  /*16f0*/  PRMT R91, RZ, 0x7610, R91 ;  /* 0x00007610ff5b7816 */ /* 0x004fe4000000005b */
        /* <DEDUP_REMOVED lines=16> */
[----:B------:R-:W2:Y:S06]  /*1800*/  @!P6 LDG.E.U16 R117, desc[UR14][R2.64+0x3c0] ;  /* 0x0003c00e0275e981 */ /* 0x000eac000c1e1500 */
[----:B------:R-:W2:Y:S01]  /*1810*/  @!P0 LDG.E.U16 R96, desc[UR14][R2.64+0x180] ;  /* 0x0001800e02608981 */ /* 0x000ea2000c1e1500 */
[----:B------:R-:W-:-:S03]  /*1820*/  ISETP.GE.AND P0, PT, R27, R128, PT ;  /* 0x000000801b00720c */ /* 0x000fc60003f06270 */
[----:B------:R-:W2:Y:S01]  /*1830*/  @!P1 LDG.E.U16 R95, desc[UR14][R2.64+0x1c0] ;  /* 0x0001c00e025f9981 */ /* 0x000ea2000c1e1500 */
[----:B------:R-:W-:Y:S02]  /*1840*/  ISETP.NE.AND P1, PT, R98, RZ, PT ;  /* 0x000000ff6200720c */ /* 0x000fe40003f25270 */
[----:B------:R-:W-:-:S07]  /*1850*/  PRMT R98, RZ, 0x7610, R98 ;  /* 0x00007610ff627816 */ /* 0x000fce0000000062 */
[----:B------:R-:W2:Y:S01]  /*1860*/  @!P0 LDG.E.U16 R98, desc[UR14][R2.64+0x200] ;  /* 0x0002000e02628981 */ /* 0x000ea2000c1e1500 */
[----:B------:R-:W-:Y:S02]  /*1870*/  ISETP.NE.AND P0, PT, R100, RZ, PT ;  /* 0x000000ff6400720c */ /* 0x000fe40003f05270 */
[----:B------:R-:W-:-:S06]  /*1880*/  PRMT R100, RZ, 0x7610, R100 ;  /* 0x00007610ff647816 */ /* 0x000fcc0000000064 */
[----:B------:R-:W2:Y:S05]  /*1890*/  @!P1 LDG.E.U16 R100, desc[UR14][R2.64+0x280] ;  /* 0x0002800e02649981 */ /* 0x000eaa000c1e1500 */
[----:B------:R0:W2:Y:S02]  /*18a0*/  @!P0 LDG.E.U16 R111, desc[UR14][R2.64+0x240] ;  /* 0x0002400e026f8981 */ /* 0x0000a4000c1e1500 */
[----:B0-----:R-:W0:Y:S01]  /*18b0*/  LDC.64 R2, c[0x0][0x2b0] ;  /* 0x0000ac00ff027b82 */ /* 0x001e220000000a00 */
[----:B---3--:R-:W-:Y:S02]  /*18c0*/  SHF.L.U32 R81, R81, 0x10, RZ ;  /* 0x0000001051517819 */ /* 0x008fe400000006ff */
[----:B----4-:R-:W-:-:S02]  /*18d0*/  SHF.L.U32 R83, R83, 0x10, RZ ;  /* 0x0000001053537819 */ /* 0x010fc400000006ff */
[----:B------:R-:W-:Y:S01]  /*18e0*/  SHF.L.U32 R85, R85, 0x10, RZ ;  /* 0x0000001055557819 */ /* 0x000fe200000006ff */
[--C-:B-----5:R-:W-:Y:S02]  /*18f0*/  FADD.FTZ R81, R81, R74.reuse ;  /* 0x0000004a51517221 */ /* 0x120fe40000010000 */
[--C-:B------:R-:W-:Y:S01]  /*1900*/  FADD.FTZ R83, R83, R74.reuse ;  /* 0x0000004a53537221 */ /* 0x100fe20000010000 */
[----:B------:R-:W-:Y:S01]  /*1910*/  BSSY B0, `(.L_x_6910) ;  /* 0x0000043000007945 */ /* 0x000fe20003800000 */
[----:B------:R-:W-:Y:S01]  /*1920*/  ISETP.GE.AND P0, PT, R64, R128, PT ;  /* 0x000000804000720c */ /* 0x000fe20003f06270 */
[----:B------:R-:W-:Y:S01]  /*1930*/  FADD.FTZ R85, R85, R74 ;  /* 0x0000004a55557221 */ /* 0x000fe20000010000 */
[----:B------:R-:W-:Y:S02]  /*1940*/  FSETP.GTU.FTZ.AND P3, PT, R81, 20, PT ;  /* 0x41a000005100780b */ /* 0x000fe40003f7c000 */
[----:B------:R-:W-:Y:S01]  /*1950*/  FSETP.GTU.FTZ.AND P1, PT, R83, 20, PT ;  /* 0x41a000005300780b */ /* 0x000fe20003f3c000 */
[----:B--2---:R-:W-:Y:S04]  /*1960*/  STS.U16 [R59], R14 ;  /* 0x0000000e3b007388 */ /* 0x004fe80000000400 */
[----:B------:R1:W-:Y:S02]  /*1970*/  STS.U16 [R58+0x40], R15 ;  /* 0x0000400f3a007388 */ /* 0x0003e40000000400 */
[----:B-1----:R-:W1:Y:S02]  /*1980*/  LDC.64 R14, c[0x0][0x2a0] ;  /* 0x0000a800ff0e7b82 */ /* 0x002e640000000a00 */
[----:B------:R-:W-:Y:S04]  /*1990*/  STS.U16 [R57+0x80], R92 ;  /* 0x0000805c39007388 */ /* 0x000fe80000000400 */
[----:B------:R2:W-:Y:S02]  /*19a0*/  STS.U16 [R56+0xc0], R91 ;  /* 0x0000c05b38007388 */ /* 0x0005e40000000400 */
[----:B--2---:R-:W-:-:S05]  /*19b0*/  SHF.L.U32 R91, R78, 0x10, RZ ;  /* 0x000000104e5b7819 */ /* 0x004fca00000006ff */
[----:B------:R-:W-:Y:S01]  /*19c0*/  FADD.FTZ R78, R91, R74 ;  /* 0x0000004a5b4e7221 */ /* 0x000fe20000010000 */
[----:B------:R-:W-:Y:S04]  /*19d0*/  STS.U16 [R55+0x100], R94 ;  /* 0x0001005e37007388 */ /* 0x000fe80000000400 */
[----:B------:R2:W-:Y:S01]  /*19e0*/  STS.U16 [R54+0x140], R93 ;  /* 0x0001405d36007388 */ /* 0x0005e20000000400 */
[----:B------:R-:W-:-:S03]  /*19f0*/  FSETP.GTU.FTZ.AND P5, PT, R78, 20, PT ;  /* 0x41a000004e00780b */ /* 0x000fc60003fbc000 */
[----:B------:R-:W-:Y:S04]  /*1a00*/  STS.U16 [R53+0x180], R96 ;  /* 0x0001806035007388 */ /* 0x000fe80000000400 */
[----:B------:R3:W-:Y:S01]  /*1a10*/  STS.U16 [R52+0x1c0], R95 ;  /* 0x0001c05f34007388 */ /* 0x0007e20000000400 */
[----:B--2---:R-:W-:-:S03]  /*1a20*/  SHF.L.U32 R93, R80, 0x10, RZ ;  /* 0x00000010505d7819 */ /* 0x004fc600000006ff */
[----:B------:R-:W-:Y:S01]  /*1a30*/  STS.U16 [R51+0x200], R98 ;  /* 0x0002006233007388 */ /* 0x000fe20000000400 */
[----:B---3--:R-:W-:Y:S01]  /*1a40*/  SHF.L.U32 R95, R82, 0x10, RZ ;  /* 0x00000010525f7819 */ /* 0x008fe200000006ff */
[----:B------:R-:W-:-:S04]  /*1a50*/  FADD.FTZ R80, R93, R74 ;  /* 0x0000004a5d507221 */ /* 0x000fc80000010000 */
[----:B------:R-:W-:Y:S01]  /*1a60*/  FADD.FTZ R82, R95, R74 ;  /* 0x0000004a5f527221 */ /* 0x000fe20000010000 */
[----:B------:R2:W-:Y:S04]  /*1a70*/  STS.U16 [R50+0x240], R111 ;  /* 0x0002406f32007388 */ /* 0x0005e80000000400 */
[----:B------:R3:W-:Y:S04]  /*1a80*/  STS.U16 [R49+0x280], R100 ;  /* 0x0002806431007388 */ /* 0x0007e80000000400 */
[----:B------:R3:W-:Y:S01]  /*1a90*/  STS.U16 [R48+0x2c0], R113 ;  /* 0x0002c07130007388 */ /* 0x0007e20000000400 */
[----:B--2---:R-:W-:-:S03]  /*1aa0*/  SHF.L.U32 R111, R84, 0x10, RZ ;  /* 0x00000010546f7819 */ /* 0x004fc600000006ff */
[----:B------:R3:W-:Y:S02]  /*1ab0*/  STS.U16 [R47+0x300], R102 ;  /* 0x000300662f007388 */ /* 0x0007e40000000400 */
[----:B------:R-:W-:Y:S02]  /*1ac0*/  FADD.FTZ R84, R111, R74 ;  /* 0x0000004a6f547221 */ /* 0x000fe40000010000 */
[----:B------:R3:W-:Y:S04]  /*1ad0*/  STS.U16 [R46+0x340], R115 ;  /* 0x000340732e007388 */ /* 0x0007e80000000400 */
[----:B------:R3:W-:Y:S04]  /*1ae0*/  STS.U16 [R45+0x380], R104 ;  /* 0x000380682d007388 */ /* 0x0007e80000000400 */
[----:B------:R3:W-:Y:S01]  /*1af0*/  STS.U16 [R44+0x3c0], R117 ;  /* 0x0003c0752c007388 */ /* 0x0007e20000000400 */
[----:B------:R-:W-:-:S02]  /*1b00*/  FSETP.GTU.FTZ.AND P4, PT, R80, 20, PT ;  /* 0x41a000005000780b */ /* 0x000fc40003f9c000 */
[----:B------:R-:W-:Y:S02]  /*1b10*/  FSETP.GTU.FTZ.AND P2, PT, R82, 20, PT ;  /* 0x41a000005200780b */ /* 0x000fe40003f5c000 */
[----:B------:R-:W-:Y:S01]  /*1b20*/  FSETP.GTU.FTZ.AND P6, PT, R84, 20, PT ;  /* 0x41a000005400780b */ /* 0x000fe20003fdc000 */
[----:B------:R-:W-:Y:S01]  /*1b30*/  NOP ;  /* 0x0000000000007918 */ /* 0x000fe20000000000 */
[----:B01----:R-:W-:Y:S11]  /*1b40*/  @P5 BRA `(.L_x_6911) ;  /* 0x00000000007c5947 */ /* 0x003ff60003800000 */
        /* <DEDUP_REMOVED lines=31> */
.L_x_6911:
[----:B------:R-:W-:Y:S05]  /*1d40*/  BSYNC B0 ;  /* 0x0000000000007941 */ /* 0x000fea0003800000 */
.L_x_6910:
        /* <DEDUP_REMOVED lines=36> */
.L_x_6913:
[----:B------:R-:W-:Y:S05]  /*1f90*/  BSYNC B0 ;  /* 0x0000000000007941 */ /* 0x000fea0003800000 */
.L_x_6912:
        /* <DEDUP_REMOVED lines=36> */
.L_x_6915:
[----:B------:R-:W-:Y:S05]  /*21e0*/  BSYNC B0 ;  /* 0x0000000000007941 */ /* 0x000fea0003800000 */
.L_x_6914:
        /* <DEDUP_REMOVED lines=36> */
.L_x_6917:
[----:B------:R-:W-:Y:S05]  /*2430*/  BSYNC B0 ;  /* 0x0000000000007941 */ /* 0x000fea0003800000 */
.L_x_6916:
        /* <DEDUP_REMOVED lines=36> */
.L_x_6919:
[----:B------:R-:W-:Y:S05]  /*2680*/  BSYNC B0 ;  /* 0x0000000000007941 */ /* 0x000fea0003800000 */
.L_x_6918:
        /* <DEDUP_REMOVED lines=36> */
.L_x_6921:
[----:B------:R-:W-:Y:S05]  /*28d0*/  BSYNC B0 ;  /* 0x0000000000007941 */ /* 0x000fea0003800000 */
.L_x_6920:
        /* <DEDUP_REMOVED lines=36> */
.L_x_6923:
[----:B------:R-:W-:Y:S05]  /*2b20*/  BSYNC B0 ;  /* 0x0000000000007941 */ /* 0x000fea0003800000 */
.L_x_6922:
        /* <DEDUP_REMOVED lines=38> */
.L_x_6925:
[----:B------:R-:W-:Y:S05]  /*2d90*/  BSYNC B0 ;  /* 0x0000000000007941 */ /* 0x000fea0003800000 */
.L_x_6924:
        /* <DEDUP_REMOVED lines=9> */
[----:B------:R-:W-:Y:S01]  /*2e30*/  MOV R96, 0x3e800000 ;  /* 0x3e80000000607802 */ /* 0x000fe20000000f00 */
[----:B---3--:R-:W-:Y:S02]  /*2e40*/  HFMA2.MMA R115, -RZ, RZ, 1.3056640625, -1.8671875 ;  /* 0x3d39bf78ff737435 */ /* 0x008fe400000001ff */
        /* <DEDUP_REMOVED lines=28> */
.L_x_6927:
[----:B------:R-:W-:Y:S05]  /*3010*/  BSYNC B0 ;  /* 0x0000000000007941 */ /* 0x000fea0003800000 */
.L_x_6926:
[----:B------:R-:W-:Y:S01]  /*3020*/  SHF.L.U32 R95, R0, 0x10, RZ ;  /* 0x00000010005f7819 */ /* 0x000fe200000006ff */
[----:B------:R-:W-:Y:S01]  /*3030*/  BSSY B0, `(.L_x_6928) ;  /* 0x0000026000007945 */ /* 0x000fe20003800000 */
[----:B---3--:R-:W-:Y:S02]  /*3040*/  IADD3 R113, R15, R111, RZ ;  /* 0x0000006f0f717210 */ /* 0x008fe40007ffe0ff */
[----:B------:R-:W-:Y:S01]  /*3050*/  FSETP.GTU.FTZ.AND P3, PT, R93, 20, PT ;  /* 0x41a000005d00780b */ /* 0x000fe20003f7c000 */
[----:B------:R-:W-:Y:S01]  /*3060*/  FADD.FTZ R94, R95, R74 ;  /* 0x0000004a5f5e7221 */ /* 0x000fe20000010000 */
[----:B------:R-:W-:Y:S02]  /*3070*/  IADD3 R96, R62, -R17, RZ ;  /* 0x800000113e607210 */ /* 0x000fe40007ffe0ff */
[----:B------:R-:W-:Y:S01]  /*3080*/  @!P0 IADD3 R111, R111, R19, RZ ;  /* 0x000000136f6f8210 */ /* 0x000fe20007ffe0ff */
        /* <DEDUP_REMOVED lines=32> */
.L_x_6929:
[----:B------:R-:W-:Y:S05]  /*3290*/  BSYNC B0 ;  /* 0x0000000000007941 */ /* 0x000fea0003800000 */
.L_x_6928:
[----:B------:R-:W-:Y:S01]  /*32a0*/  IMAD R0, R2, UR17, RZ ;  /* 0x0000001102007c24 */ /* 0x000fe2000f8e02ff */
[----:B------:R-:W-:Y:S01]  /*32b0*/  BSSY B0, `(.L_x_6930) ;  /* 0x0000026000007945 */ /* 0x000fe20003800000 */
[----:B------:R-:W-:Y:S01]  /*32c0*/  FSETP.GTU.FTZ.AND P2, PT, R94, 20, PT ;  /* 0x41a000005e00780b */ /* 0x000fe20003f5c000 */
[----:B------:R-:W-:Y:S01]  /*32d0*/  IMAD R95, R96, -0x200, RZ ;  /* 0xfffffe00605f7824 */ /* 0x000fe200078e02ff */
[----:B------:R-:W-:Y:S01]  /*32e0*/  MOV R15, R113 ;  /* 0x00000071000f7202 */ /* 0x000fe20000000f00 */
[----:B------:R-:W-:Y:S01]  /*32f0*/  IMAD R3, R3, UR16, R0 ;  /* 0x0000001003037c24 */ /* 0x000fe2000f8e0200 */
[----:B------:R-:W-:Y:S01]  /*3300*/  @!P0 MOV R19, R111 ;  /* 0x0000006f00138202 */ /* 0x000fe20000000f00 */
        /* <DEDUP_REMOVED lines=32> */
.L_x_6931:
[----:B------:R-:W-:Y:S05]  /*3510*/  BSYNC B0 ;  /* 0x0000000000007941 */ /* 0x000fea0003800000 */
.L_x_6930:
        /* <DEDUP_REMOVED lines=33> */
.L_x_6933:
[----:B------:R-:W-:Y:S05]  /*3730*/  BSYNC B0 ;  /* 0x0000000000007941 */ /* 0x000fea0003800000 */
.L_x_6932:
        /* <DEDUP_REMOVED lines=33> */
.L_x_6935:
[----:B------:R-:W-:Y:S05]  /*3950*/  BSYNC B0 ;  /* 0x0000000000007941 */ /* 0x000fea0003800000 */
.L_x_6934:
        /* <DEDUP_REMOVED lines=33> */
.L_x_6937:
[----:B------:R-:W-:Y:S05]  /*3b70*/  BSYNC B0 ;  /* 0x0000000000007941 */ /* 0x000fea0003800000 */
.L_x_6936:
        /* <DEDUP_REMOVED lines=33> */
.L_x_6939:
[----:B------:R-:W-:Y:S05]  /*3d90*/  BSYNC B0 ;  /* 0x0000000000007941 */ /* 0x000fea0003800000 */
.L_x_6938:
        /* <DEDUP_REMOVED lines=33> */
.L_x_6941:
[----:B------:R-:W-:Y:S05]  /*3fb0*/  BSYNC B0 ;  /* 0x0000000000007941 */ /* 0x000fea0003800000 */
.L_x_6940:
        /* <DEDUP_REMOVED lines=18> */
[----:B------:R-:W-:Y:S01]  /*40e0*/  IMAD R2, R76, UR6, RZ ;  /* 0x000000064c027c24 */ /* 0x000fe2000f8e02ff */
[----:B------:R-:W-:Y:S01]  /*40f0*/  @!P0 IADD3.X R113, R63, R19, R115, P1, !PT ;  /* 0x000000133f718210 */ /* 0x000fe20000ffe473 */
[----:B------:R-:W-:Y:S01]  /*4100*/  LDS.U16 R138, [R43+0x8] ;  /* 0x000008002b8a7984 */ /* 0x000fe20000000400 */
[----:B------:R-:W-:Y:S01]  /*4110*/  IADD3.X R19, R96, R115, R15, P2, !PT ;  /* 0x0000007360137210 */ /* 0x000fe200017fe40f */
[C---:B------:R-:W-:Y:S01]  /*4120*/  @!P0 IMAD.WIDE.U32 R14, R79.reuse, UR6, R110 ;  /* 0x000000064f0e8c25 */ /* 0x040fe2000f8e006e */
[C---:B------:R-:W-:Y:S01]  /*4130*/  LEA R3, P1, R64.reuse, UR4, 0x1 ;  /* 0x0000000440037c11 */ /* 0x040fe2000f8208ff */
[----:B------:R-:W-:Y:S02]  /*4140*/  LDS.U16 R136, [R43+0xa] ;  /* 0x00000a002b887984 */ /* 0x000fe40000000400 */
[C---:B------:R-:W-:Y:S01]  /*4150*/  IMAD.WIDE.U32 R16, R79.reuse, UR6, R16 ;  /* 0x000000064f107c25 */ /* 0x040fe2000f8e0010 */
[----:B------:R-:W-:Y:S01]  /*4160*/  LEA.HI.X R18, R64, UR5, R63, 0x1, P1 ;  /* 0x0000000540127c11 */ /* 0x000fe200088f0c3f */
[----:B------:R-:W-:Y:S01]  /*4170*/  LDS.U16 R126, [R43+0xc] ;  /* 0x00000c002b7e7984 */ /* 0x000fe20000000400 */
[----:B------:R-:W-:Y:S01]  /*4180*/  @!P0 LEA R114, P1, R98, UR4, 0x1 ;  /* 0x0000000462728c11 */ /* 0x000fe2000f8208ff */
[----:B------:R-:W-:Y:S01]  /*4190*/  IMAD R111, R79, UR7, R2 ;  /* 0x000000074f6f7c24 */ /* 0x000fe2000f8e0202 */
[----:B------:R-:W-:Y:S01]  /*41a0*/  LEA R2, P2, R0, R3, 0x1 ;  /* 0x0000000300027211 */ /* 0x000fe200078408ff */
[----:B------:R-:W-:Y:S01]  /*41b0*/  LDS.U16 R125, [R43+0xe] ;  /* 0x00000e002b7d7984 */ /* 0x000fe20000000400 */
[----:B------:R-:W-:-:S02]  /*41c0*/  @!P0 IADD3 R104, P3, R64, R14, RZ ;  /* 0x0000000e40688210 */ /* 0x000fc40007f7e0ff */
[----:B------:R-:W-:Y:S01]  /*41d0*/  IADD3 R100, P4, R95, R16, RZ ;  /* 0x000000105f647210 */ /* 0x000fe20007f9e0ff */
[----:B------:R-:W-:Y:S01]  /*41e0*/  LDS.U16 R124, [R43+0x10] ;  /* 0x000010002b7c7984 */ /* 0x000fe20000000400 */
[----:B------:R-:W-:Y:S02]  /*41f0*/  LEA.HI.X R3, R0, R18, R19, 0x1, P2 ;  /* 0x0000001200037211 */ /* 0x000fe400010f0c13 */
[----:B------:R-:W-:Y:S01]  /*4200*/  @!P0 LEA.HI.X R115, R98, UR5, R113, 0x1, P1 ;  /* 0x0000000562738c11 */ /* 0x000fe200088f0c71 */
[----:B------:R-:W-:Y:S01]  /*4210*/  LDS.U16 R118, [R43+0x12] ;  /* 0x000012002b767984 */ /* 0x000fe20000000400 */
[----:B------:R-:W-:Y:S01]  /*4220*/  @!P0 IADD3.X R117, R63, R15, R111, P3, !PT ;  /* 0x0000000f3f758210 */ /* 0x000fe20001ffe46f */
[----:B------:R-:W-:Y:S01]  /*4230*/  ULDC.64 UR4, c[0x0][0x308] ;  /* 0x0000c20000047ab9 */ /* 0x000fe20000000a00 */
[----:B------:R-:W-:Y:S01]  /*4240*/  IADD3.X R17, R96, R111, R17, P4, !PT ;  /* 0x0000006f60117210 */ /* 0x000fe200027fe411 */
[----:B------:R-:W-:Y:S01]  /*4250*/  LDS.U16 R116, [R43+0x14] ;  /* 0x000014002b747984 */ /* 0x000fe20000000400 */
[----:B------:R-:W-:-:S02]  /*4260*/  LEA R15, P1, R64, UR4, 0x1 ;  /* 0x00000004400f7c11 */ /* 0x000fc4000f8208ff */
[----:B------:R-:W-:Y:S01]  /*4270*/  PRMT R123, RZ, 0x7610, R123 ;  /* 0x00007610ff7b7816 */ /* 0x000fe2000000007b */
[----:B------:R-:W-:Y:S01]  /*4280*/  LDS.U16 R113, [R43+0x16] ;  /* 0x000016002b717984 */ /* 0x000fe20000000400 */
[----:B------:R-:W-:Y:S02]  /*4290*/  LEA.HI.X R102, R64, UR5, R63, 0x1, P1 ;  /* 0x0000000540667c11 */ /* 0x000fe400088f0c3f */
[----:B------:R-:W-:Y:S01]  /*42a0*/  LEA R14, P2, R100, R15, 0x1 ;  /* 0x0000000f640e7211 */ /* 0x000fe200078408ff */
[----:B------:R-:W-:Y:S01]  /*42b0*/  LDS.U16 R111, [R43+0x18] ;  /* 0x000018002b6f7984 */ /* 0x000fe20000000400 */
[----:B------:R-:W-:-:S03]  /*42c0*/  @!P0 LEA R16, P1, R104, UR4, 0x1 ;  /* 0x0000000468108c11 */ /* 0x000fc6000f8208ff */
[----:B------:R-:W-:Y:S04]  /*42d0*/  LDS.U16 R19, [R43+0x1a] ;  /* 0x00001a002b137984 */ /* 0x000fe80000000400 */
[----:B------:R-:W-:Y:S04]  /*42e0*/  LDS.U16 R18, [R43+0x1c] ;  /* 0x00001c002b127984 */ /* 0x000fe80000000400 */
[----:B------:R-:W-:Y:S01]  /*42f0*/  LDS.U16 R0, [R43+0x1e] ;  /* 0x00001e002b007984 */ /* 0x000fe20000000400 */
[----:B------:R-:W-:Y:S02]  /*4300*/  LEA.HI.X R15, R100, R102, R17, 0x1, P2 ;  /* 0x00000066640f7211 */ /* 0x000fe400010f0c11 */
[----:B------:R-:W-:-:S02]  /*4310*/  @!P0 LEA.HI.X R17, R104, UR5, R117, 0x1, P1 ;  /* 0x0000000568118c11 */ /* 0x000fc400088f0c75 */
[----:B------:R-:W-:Y:S02]  /*4320*/  ISETP.GE.AND P1, PT, R20, R128, PT ;  /* 0x000000801400720c */ /* 0x000fe40003f26270 */
[----:B------:R-:W-:Y:S01]  /*4330*/  PRMT R117, RZ, 0x7610, R117 ;  /* 0x00007610ff757816 */ /* 0x000fe20000000075 */
[----:B------:R-:W-:Y:S01]  /*4340*/  BAR.SYNC.DEFER_BLOCKING 0x0 ;  /* 0x0000000000007b1d */ /* 0x000fe20000010000 */
[----:B------:R-:W-:Y:S02]  /*4350*/  PRMT R106, RZ, 0x7610, R106 ;  /* 0x00007610ff6a7816 */ /* 0x000fe4000000006a */
[----:B------:R-:W-:-:S07]  /*4360*/  PRMT R98, RZ, 0x7610, R98 ;  /* 0x00007610ff627816 */ /* 0x000fce0000000062 */
        /* <DEDUP_REMOVED lines=74> */
[----:B------:R-:W2:Y:S04]  /*4810*/  LDS.U16 R102, [R43+0x4] ;  /* 0x000004002b667984 */ /* 0x000ea80000000400 */
[----:B------:R-:W3:Y:S04]  /*4820*/  LDS.U16 R104, [R43+0x6] ;  /* 0x000006002b687984 */ /* 0x000ee80000000400 */
[----:B------:R-:W4:Y:S04]  /*4830*/  LDS.U16 R106, [R43+0x8] ;  /* 0x000008002b6a7984 */ /* 0x000f280000000400 */
[----:B------:R-:W5:Y:S04]  /*4840*/  LDS.U16 R108, [R43+0xa] ;  /* 0x00000a002b6c7984 */ /* 0x000f680000000400 */
[----:B------:R-:W-:Y:S04]  /*4850*/  LDS.U16 R110, [R43+0xc] ;  /* 0x00000c002b6e7984 */ /* 0x000fe80000000400 */
[----:B------:R-:W5:Y:S04]  /*4860*/  LDS.U16 R112, [R43+0xe] ;  /* 0x00000e002b707984 */ /* 0x000f680000000400 */
[----:B------:R-:W-:Y:S04]  /*4870*/  LDS.U16 R114, [R43+0x10] ;  /* 0x000010002b727984 */ /* 0x000fe80000000400 */
[----:B------:R-:W-:Y:S04]  /*4880*/  LDS.U16 R115, [R43+0x12] ;  /* 0x000012002b737984 */ /* 0x000fe80000000400 */
[----:B------:R-:W5:Y:S04]  /*4890*/  LDS.U16 R117, [R43+0x14] ;  /* 0x000014002b757984 */ /* 0x000f680000000400 */
[----:B------:R-:W-:Y:S04]  /*48a0*/  LDS.U16 R119, [R43+0x16] ;  /* 0x000016002b777984 */ /* 0x000fe80000000400 */
[----:B------:R-:W5:Y:S04]  /*48b0*/  LDS.U16 R120, [R43+0x18] ;  /* 0x000018002b787984 */ /* 0x000f680000000400 */
[----:B------:R-:W5:Y:S04]  /*48c0*/  LDS.U16 R121, [R43+0x1a] ;  /* 0x00001a002b797984 */ /* 0x000f680000000400 */
[----:B------:R-:W5:Y:S04]  /*48d0*/  LDS.U16 R122, [R43+0x1c] ;  /* 0x00001c002b7a7984 */ /* 0x000f680000000400 */
[----:B------:R-:W-:Y:S01]  /*48e0*/  LDS.U16 R123, [R43+0x1e] ;  /* 0x00001e002b7b7984 */ /* 0x000fe20000000400 */
[----:B------:R-:W-:Y:S01]  /*48f0*/  BAR.SYNC.DEFER_BLOCKING 0x0 ;  /* 0x0000000000007b1d */ /* 0x000fe20000010000 */
[----:B0-----:R-:W-:-:S05]  /*4900*/  PRMT R127, RZ, 0x7610, R127 ;  /* 0x00007610ff7f7816 */ /* 0x001fca000000007f */
[----:B------:R0:W5:Y:S01]  /*4910*/  @!P0 LDG.E.U16 R130, desc[UR14][R16.64] ;  /* 0x0000000e10828981 */ /* 0x000162000c1e1500 */
[----:B------:R-:W-:-:S03]  /*4920*/  ISETP.GE.AND P0, PT, R21, R128, PT ;  /* 0x000000801500720c */ /* 0x000fc60003f06270 */
[----:B------:R-:W5:Y:S01]  /*4930*/  @!P1 LDG.E.U16 R127, desc[UR14][R14.64+-0x3c0] ;  /* 0xfffc400e0e7f9981 */ /* 0x000f62000c1e1500 */
[-C--:B------:R-:W-:Y:S02]  /*4940*/  ISETP.GE.AND P1, PT, R22, R128.reuse, PT ;  /* 0x000000801600720c */ /* 0x080fe40003f26270 */
[----:B-1----:R-:W-:Y:S01]  /*4950*/  PRMT R129, RZ, 0x7610, R129 ;  /* 0x00007610ff817816 */ /* 0x002fe20000000081 */
        /* <DEDUP_REMOVED lines=24> */
[----:B--2---:R-:W-:Y:S02]  /*4ae0*/  SHF.L.U32 R102, R102, 0x10, RZ ;  /* 0x0000001066667819 */ /* 0x004fe400000006ff */
[----:B------:R-:W-:Y:S02]  /*4af0*/  SHF.L.U32 R100, R100, 0x10, RZ ;  /* 0x0000001064647819 */ /* 0x000fe400000006ff */
[----:B------:R-:W-:Y:S01]  /*4b00*/  SHF.L.U32 R98, R98, 0x10, RZ ;  /* 0x0000001062627819 */ /* 0x000fe200000006ff */
[----:B------:R-:W-:-:S02]  /*4b10*/  FMUL.FTZ R147, R102, -1.4426950216293334961 ;  /* 0xbfb8aa3b66937820 */ /* 0x000fc40000410000 */
[----:B------:R-:W-:Y:S02]  /*4b20*/  FMUL.FTZ R2, R100, -1.4426950216293334961 ;  /* 0xbfb8aa3b64027820 */ /* 0x000fe40000410000 */
[----:B------:R-:W-:Y:S02]  /*4b30*/  FMUL.FTZ R3, R98, -1.4426950216293334961 ;  /* 0xbfb8aa3b62037820 */ /* 0x000fe40000410000 */
[----:B------:R1:W2:Y:S01]  /*4b40*/  MUFU.EX2 R131, R2 ;  /* 0x0000000200837308 */ /* 0x0002a20000000800 */
[----:B---3--:R-:W-:-:S07]  /*4b50*/  SHF.L.U32 R104, R104, 0x10, RZ ;  /* 0x0000001068687819 */ /* 0x008fce00000006ff */
[----:B------:R-:W-:Y:S01]  /*4b60*/  MUFU.EX2 R147, R147 ;  /* 0x0000009300937308 */ /* 0x000fe20000000800 */
[----:B----4-:R-:W-:-:S07]  /*4b70*/  SHF.L.U32 R106, R106, 0x10, RZ ;  /* 0x000000106a6a7819 */ /* 0x010fce00000006ff */
[----:B------:R3:W4:Y:S01]  /*4b80*/  MUFU.EX2 R143, R3 ;  /* 0x00000003008f7308 */ /* 0x0007220000000800 */
[----:B-----5:R-:W-:Y:S01]  /*4b90*/  SHF.L.U32 R108, R108, 0x10, RZ ;  /* 0x000000106c6c7819 */ /* 0x020fe200000006ff */
[----:B0-----:R-:W-:Y:S01]  /*4ba0*/  FMUL.FTZ R14, R104, -1.4426950216293334961 ;  /* 0xbfb8aa3b680e7820 */ /* 0x001fe20000410000 */
[----:B------:R-:W-:Y:S01]  /*4bb0*/  SHF.L.U32 R112, R112, 0x10, RZ ;  /* 0x0000001070707819 */ /* 0x000fe200000006ff */
[----:B------:R-:W-:Y:S01]  /*4bc0*/  FMUL.FTZ R151, R106, -1.4426950216293334961 ;  /* 0xbfb8aa3b6a977820 */ /* 0x000fe20000410000 */
[----:B------:R-:W-:Y:S01]  /*4bd0*/  SHF.L.U32 R110, R110, 0x10, RZ ;  /* 0x000000106e6e7819 */ /* 0x000fe200000006ff */
[----:B-1----:R-:W-:Y:S02]  /*4be0*/  FMUL.FTZ R2, R108, -1.4426950216293334961 ;  /* 0xbfb8aa3b6c027820 */ /* 0x002fe40000410000 */
[----:B------:R0:W1:Y:S01]  /*4bf0*/  MUFU.EX2 R15, R14 ;  /* 0x0000000e000f7308 */ /* 0x0000620000000800 */
[----:B--2---:R-:W-:Y:S01]  /*4c00*/  FADD.FTZ R131, R131, 1 ;  /* 0x3f80000083837421 */ /* 0x004fe20000010000 */
[----:B---3--:R-:W-:Y:S01]  /*4c10*/  FMUL.FTZ R3, R110, -1.4426950216293334961 ;  /* 0xbfb8aa3b6e037820 */ /* 0x008fe20000410000 */
[----:B0-----:R-:W-:-:S05]  /*4c20*/  FMUL.FTZ R14, R112, -1.4426950216293334961 ;  /* 0xbfb8aa3b700e7820 */ /* 0x001fca0000410000 */
[----:B------:R-:W-:Y:S01]  /*4c30*/  MUFU.EX2 R151, R151 ;  /* 0x0000009700977308 */ /* 0x000fe20000000800 */
[----:B----4-:R-:W-:-:S07]  /*4c40*/  FADD.FTZ R143, R143, 1 ;  /* 0x3f8000008f8f7421 */ /* 0x010fce0000010000 */
[----:B------:R0:W-:Y:S01]  /*4c50*/  MUFU.EX2 R152, R2 ;  /* 0x0000000200987308 */ /* 0x0001e20000000800 */
[----:B------:R-:W-:-:S07]  /*4c60*/  IMAD.U32 R117, R117, 0x10000, RZ ;  /* 0x0001000075757824 */ /* 0x000fce00078e00ff */
[----:B------:R-:W-:Y:S08]  /*4c70*/  MUFU.EX2 R154, R14 ;  /* 0x0000000e009a7308 */ /* 0x000ff00000000800 */
[----:B------:R-:W-:Y:S08]  /*4c80*/  MUFU.EX2 R153, R3 ;  /* 0x0000000300997308 */ /* 0x000ff00000000800 */
[----:B------:R-:W-:Y:S01]  /*4c90*/  MUFU.RCP R131, R131 ;  /* 0x0000008300837308 */ /* 0x000fe20000001000 */
[----:B------:R-:W-:Y:S01]  /*4ca0*/  SHF.L.U32 R114, R114, 0x10, RZ ;  /* 0x0000001072727819 */ /* 0x000fe200000006ff */
[----:B------:R-:W-:Y:S01]  /*4cb0*/  FMUL.FTZ R157, R117, -1.4426950216293334961 ;  /* 0xbfb8aa3b759d7820 */ /* 0x000fe20000410000 */
[----:B------:R-:W-:Y:S01]  /*4cc0*/  SHF.L.U32 R115, R115, 0x10, RZ ;  /* 0x0000001073737819 */ /* 0x000fe200000006ff */
[----:B-1----:R-:W-:Y:S01]  /*4cd0*/  FADD.FTZ R15, R15, 1 ;  /* 0x3f8000000f0f7421 */ /* 0x002fe20000010000 */
[----:B------:R-:W-:Y:S01]  /*4ce0*/  SHF.L.U32 R132, R132, 0x10, RZ ;  /* 0x0000001084847819 */ /* 0x000fe200000006ff */
[----:B------:R-:W-:Y:S01]  /*4cf0*/  FMUL.FTZ R155, R114, -1.4426950216293334961 ;  /* 0xbfb8aa3b729b7820 */ /* 0x000fe20000410000 */
[----:B------:R-:W-:Y:S01]  /*4d00*/  SHF.L.U32 R145, R145, 0x10, RZ ;  /* 0x0000001091917819 */ /* 0x000fe200000006ff */
[----:B0-----:R-:W-:Y:S01]  /*4d10*/  FMUL.FTZ R2, R115, -1.4426950216293334961 ;  /* 0xbfb8aa3b73027820 */ /* 0x001fe20000410000 */
[----:B------:R-:W0:Y:S01]  /*4d20*/  MUFU.EX2 R157, R157 ;  /* 0x0000009d009d7308 */ /* 0x000e220000000800 */
[----:B------:R-:W-:-:S07]  /*4d30*/  SHF.L.U32 R134, R134, 0x10, RZ ;  /* 0x0000001086867819 */ /* 0x000fce00000006ff */
[----:B------:R-:W-:Y:S01]  /*4d40*/  MUFU.EX2 R156, R2 ;  /* 0x00000002009c7308 */ /* 0x000fe20000000800 */
[----:B------:R-:W-:-:S07]  /*4d50*/  SHF.L.U32 R120, R120, 0x10, RZ ;  /* 0x0000001078787819 */ /* 0x000fce00000006ff */
[----:B------:R-:W1:Y:S01]  /*4d60*/  MUFU.EX2 R155, R155 ;  /* 0x0000009b009b7308 */ /* 0x000e620000000800 */
[----:B------:R-:W-:Y:S02]  /*4d70*/  SHF.L.U32 R119, R119, 0x10, RZ ;  /* 0x0000001077777819 */ /* 0x000fe400000006ff */
[----:B------:R-:W-:Y:S01]  /*4d80*/  SHF.L.U32 R149, R149, 0x10, RZ ;  /* 0x0000001095957819 */ /* 0x000fe200000006ff */
[----:B------:R-:W-:Y:S01]  /*4d90*/  FMUL.FTZ R159, R120, -1.4426950216293334961 ;  /* 0xbfb8aa3b789f7820 */ /* 0x000fe20000410000 */
[----:B------:R-:W-:Y:S01]  /*4da0*/  SHF.L.U32 R121, R121, 0x10, RZ ;  /* 0x0000001079797819 */ /* 0x000fe200000006ff */
[----:B0-----:R-:W-:Y:S01]  /*4db0*/  FADD.FTZ R160, R157, 1 ;  /* 0x3f8000009da07421 */ /* 0x001fe20000010000 */
[----:B------:R-:W-:Y:S01]  /*4dc0*/  FMUL.FTZ R158, R119, -1.4426950216293334961 ;  /* 0xbfb8aa3b779e7820 */ /* 0x000fe20000410000 */
[----:B------:R-:W-:Y:S02]  /*4dd0*/  MUFU.EX2 R162, R159 ;  /* 0x0000009f00a27308 */ /* 0x000fe40000000800 */
[----:B------:R-:W-:Y:S01]  /*4de0*/  FMUL.FTZ R14, R121, -1.4426950216293334961 ;  /* 0xbfb8aa3b790e7820 */ /* 0x000fe20000410000 */
[----:B------:R-:W-:-:S05]  /*4df0*/  SHF.L.U32 R122, R122, 0x10, RZ ;  /* 0x000000107a7a7819 */ /* 0x000fca00000006ff */
[----:B------:R-:W-:Y:S01]  /*4e00*/  MUFU.EX2 R161, R158 ;  /* 0x0000009e00a17308 */ /* 0x000fe20000000800 */
[----:B-1----:R-:W-:Y:S01]  /*4e10*/  FADD.FTZ R155, R155, 1 ;  /* 0x3f8000009b9b7421 */ /* 0x002fe20000010000 */
[----:B------:R-:W-:-:S06]  /*4e20*/  FMUL.FTZ R3, R122, -1.4426950216293334961 ;  /* 0xbfb8aa3b7a037820 */ /* 0x000fcc0000410000 */
[----:B------:R-:W-:Y:S08]  /*4e30*/  MUFU.EX2 R14, R14 ;  /* 0x0000000e000e7308 */ /* 0x000ff00000000800 */
[----:B------:R-:W0:Y:S01]  /*4e40*/  MUFU.RCP R155, R155 ;  /* 0x0000009b009b7308 */ /* 0x000e220000001000 */
        /* <DEDUP_REMOVED lines=14> */
[----:B------:R-:W-:Y:S04]  /*4f30*/  STS.U16 [R45+0x380], R150 ;  /* 0x000380962d007388 */ /* 0x000fe80000000400 */
[----:B------:R3:W-:Y:S01]  /*4f40*/  STS.U16 [R44+0x3c0], R141 ;  /* 0x0003c08d2c007388 */ /* 0x0007e20000000400 */
[----:B------:R-:W-:-:S03]  /*4f50*/  NOP ;  /* 0x0000000000007918 */ /* 0x000fc60000000000 */
[----:B------:R-:W4:Y:S04]  /*4f60*/  LDS.U16 R127, [R43] ;  /* 0x000000002b7f7984 */ /* 0x000f280000000400 */
[----:B------:R-:W5:Y:S04]  /*4f70*/  LDS.U16 R130, [R43+0x4] ;  /* 0x000004002b827984 */ /* 0x000f680000000400 */
[----:B------:R-:W0:Y:S04]  /*4f80*/  LDS.U16 R129, [R43+0x2] ;  /* 0x000002002b817984 */ /* 0x000e280000000400 */
[----:B------:R-:W0:Y:S04]  /*4f90*/  LDS.U16 R17, [R43+0x6] ;  /* 0x000006002b117984 */ /* 0x000e280000000400 */
[----:B------:R-:W0:Y:S04]  /*4fa0*/  LDS.U16 R140, [R43+0x8] ;  /* 0x000008002b8c7984 */ /* 0x000e280000000400 */
[----:B------:R-:W0:Y:S01]  /*4fb0*/  LDS.U16 R144, [R43+0xa] ;  /* 0x00000a002b907984 */ /* 0x000e220000000400 */
[----:B-1----:R-:W-:Y:S01]  /*4fc0*/  FADD.FTZ R135, R147, 1 ;  /* 0x3f80000093877421 */ /* 0x002fe20000010000 */
[----:B------:R1:W-:Y:S02]  /*4fd0*/  MUFU.RCP R133, R143 ;  /* 0x0000008f00857308 */ /* 0x0003e40000001000 */
[----:B------:R-:W0:Y:S01]  /*4fe0*/  LDS.U16 R146, [R43+0xc] ;  /* 0x00000c002b927984 */ /* 0x000e220000000400 */
[----:B--2---:R-:W-:Y:S01]  /*4ff0*/  FADD.FTZ R139, R151, 1 ;  /* 0x3f800000978b7421 */ /* 0x004fe20000010000 */
[----:B---3--:R-:W-:Y:S01]  /*5000*/  FADD.FTZ R141, R152, 1 ;  /* 0x3f800000988d7421 */ /* 0x008fe20000010000 */
[----:B------:R-:W-:Y:S01]  /*5010*/  FADD.FTZ R147, R154, 1 ;  /* 0x3f8000009a937421 */ /* 0x000fe20000010000 */
[----:B------:R-:W2:Y:S02]  /*5020*/  LDS.U16 R152, [R43+0xe] ;  /* 0x00000e002b987984 */ /* 0x000ea40000000400 */
[----:B------:R-:W3:Y:S02]  /*5030*/  MUFU.RCP R135, R135 ;  /* 0x0000008700877308 */ /* 0x000ee40000001000 */
[----:B------:R-:W2:Y:S01]  /*5040*/  LDS.U16 R154, [R43+0x10] ;  /* 0x000010002b9a7984 */ /* 0x000ea20000000400 */
[----:B-1----:R-:W-:-:S03]  /*5050*/  FADD.FTZ R143, R153, 1 ;  /* 0x3f800000998f7421 */ /* 0x002fc60000010000 */
[----:B------:R-:W1:Y:S01]  /*5060*/  LDS.U16 R165, [R43+0x14] ;  /* 0x000014002ba57984 */ /* 0x000e620000000400 */
[----:B----4-:R-:W-:Y:S01]  /*5070*/  SHF.L.U32 R127, R127, 0x10, RZ ;  /* 0x000000107f7f7819 */ /* 0x010fe200000006ff */
[----:B------:R4:W2:Y:S08]  /*5080*/  MUFU.RCP R137, R15 ;  /* 0x0000000f00897308 */ /* 0x0008b00000001000 */
[----:B------:R-:W-:Y:S01]  /*5090*/  MUFU.EX2 R3, R3 ;  /* 0x0000000300037308 */ /* 0x000fe20000000800 */
[----:B-----5:R-:W-:Y:S01]  /*50a0*/  SHF.L.U32 R130, R130, 0x10, RZ ;  /* 0x0000001082827819 */ /* 0x020fe200000006ff */
[----:B0-----:R-:W-:Y:S01]  /*50b0*/  FADD.FTZ R175, -R155, 1 ;  /* 0x3f8000009baf7421 */ /* 0x001fe20000010100 */
[----:B------:R-:W-:Y:S01]  /*50c0*/  SHF.L.U32 R129, R129, 0x10, RZ ;  /* 0x0000001081817819 */ /* 0x000fe200000006ff */
[----:B----4-:R-:W-:Y:S01]  /*50d0*/  FADD.FTZ R15, -R131, 1 ;  /* 0x3f800000830f7421 */ /* 0x010fe20000010100 */
[----:B------:R-:W-:Y:S01]  /*50e0*/  FMUL.FTZ R16, R132, R127 ;  /* 0x0000007f84107220 */ /* 0x000fe20000410000 */
[----:B---3--:R-:W-:Y:S01]  /*50f0*/  FADD.FTZ R153, -R135, 1 ;  /* 0x3f80000087997421 */ /* 0x008fe20000010100 */
[----:B------:R-:W-:Y:S01]  /*5100*/  FMUL.FTZ R148, R145, R130 ;  /* 0x0000008291947220 */ /* 0x000fe20000410000 */
[----:B------:R-:W0:Y:S01]  /*5110*/  MUFU.RCP R139, R139 ;  /* 0x0000008b008b7308 */ /* 0x000e220000001000 */
[----:B------:R-:W-:Y:S01]  /*5120*/  FADD.FTZ R151, -R133, 1 ;  /* 0x3f80000085977421 */ /* 0x000fe20000010100 */
[----:B------:R-:W-:Y:S01]  /*5130*/  FMUL.FTZ R142, R134, R129 ;  /* 0x00000081868e7220 */ /* 0x000fe20000410000 */
[----:B------:R-:W-:Y:S01]  /*5140*/  FFMA.FTZ R15, R100, R15, 1 ;  /* 0x3f800000640f7423 */ /* 0x000fe2000001000f */
[----:B------:R-:W-:Y:S01]  /*5150*/  FMUL.FTZ R16, R131, R16 ;  /* 0x0000001083107220 */ /* 0x000fe20000410000 */
[----:B------:R-:W-:Y:S01]  /*5160*/  FFMA.FTZ R153, R102, R153, 1 ;  /* 0x3f80000066997423 */ /* 0x000fe20000010099 */
[----:B------:R-:W-:Y:S01]  /*5170*/  FMUL.FTZ R148, R135, R148 ;  /* 0x0000009487947220 */ /* 0x000fe20000410000 */
[----:B------:R-:W-:Y:S01]  /*5180*/  LDS.U16 R163, [R43+0x12] ;  /* 0x000012002ba37984 */ /* 0x000fe20000000400 */
[----:B------:R-:W3:Y:S01]  /*5190*/  MUFU.RCP R141, R141 ;  /* 0x0000008d008d7308 */ /* 0x000ee20000001000 */
[----:B------:R-:W-:Y:S01]  /*51a0*/  FFMA.FTZ R151, R98, R151, 1 ;  /* 0x3f80000062977423 */ /* 0x000fe20000010097 */
[----:B------:R-:W-:Y:S01]  /*51b0*/  FMUL.FTZ R142, R133, R142 ;  /* 0x0000008e858e7220 */ /* 0x000fe20000410000 */
[----:B------:R-:W-:Y:S01]  /*51c0*/  FMUL.FTZ R16, R16, R15 ;  /* 0x0000000f10107220 */ /* 0x000fe20000410000 */
[----:B------:R-:W-:Y:S01]  /*51d0*/  FMUL.FTZ R15, R148, R153 ;  /* 0x00000099940f7220 */ /* 0x000fe20000410000 */
[----:B------:R-:W-:Y:S01]  /*51e0*/  SHF.L.U32 R153, R136, 0x10, RZ ;  /* 0x0000001088997819 */ /* 0x000fe200000006ff */
[----:B------:R-:W-:Y:S01]  /*51f0*/  FMUL.FTZ R169, R142, R151 ;  /* 0x000000978ea97220 */ /* 0x000fe20000410000 */
[----:B------:R-:W-:Y:S01]  /*5200*/  SHF.L.U32 R151, R138, 0x10, RZ ;  /* 0x000000108a977819 */ /* 0x000fe200000006ff */
[----:B------:R-:W-:Y:S01]  /*5210*/  IMAD.U32 R136, R17, 0x10000, RZ ;  /* 0x0001000011887824 */ /* 0x000fe200078e00ff */
[----:B------:R-:W4:Y:S01]  /*5220*/  MUFU.RCP R143, R143 ;  /* 0x0000008f008f7308 */ /* 0x000f220000001000 */
[----:B------:R-:W-:-:S02]  /*5230*/  SHF.L.U32 R138, R140, 0x10, RZ ;  /* 0x000000108c8a7819 */ /* 0x000fc400000006ff */
[----:B------:R-:W-:Y:S01]  /*5240*/  SHF.L.U32 R140, R144, 0x10, RZ ;  /* 0x00000010908c7819 */ /* 0x000fe200000006ff */
[----:B--2---:R-:W-:Y:S01]  /*5250*/  FADD.FTZ R157, -R137, 1 ;  /* 0x3f800000899d7421 */ /* 0x004fe20000010100 */
[----:B------:R-:W-:Y:S01]  /*5260*/  FMUL.FTZ R144, R149, R136 ;  /* 0x0000008895907220 */ /* 0x000fe20000410000 */
[----:B------:R-:W-:Y:S01]  /*5270*/  FADD.FTZ R142, R156, 1 ;  /* 0x3f8000009c8e7421 */ /* 0x000fe20000010000 */
[----:B0-----:R-:W-:Y:S01]  /*5280*/  FADD.FTZ R159, -R139, 1 ;  /* 0x3f8000008b9f7421 */ /* 0x001fe20000010100 */
[----:B------:R-:W-:Y:S01]  /*5290*/  FMUL.FTZ R156, R153, R140 ;  /* 0x0000008c999c7220 */ /* 0x000fe20000410000 */
[----:B------:R-:W-:Y:S01]  /*52a0*/  FFMA.FTZ R157, R104, R157, 1 ;  /* 0x3f800000689d7423 */ /* 0x000fe2000001009d */
[----:B------:R-:W-:Y:S01]  /*52b0*/  FMUL.FTZ R144, R137, R144 ;  /* 0x0000009089907220 */ /* 0x000fe20000410000 */
[C---:B---3--:R-:W-:Y:S01]  /*52c0*/  FADD.FTZ R17, -R141.reuse, 1 ;  /* 0x3f8000008d117421 */ /* 0x048fe20000010100 */
[----:B------:R-:W-:Y:S01]  /*52d0*/  FMUL.FTZ R158, R141, R156 ;  /* 0x0000009c8d9e7220 */ /* 0x000fe20000410000 */
[----:B------:R-:W-:Y:S01]  /*52e0*/  FFMA.FTZ R150, R106, R159, 1 ;  /* 0x3f8000006a967423 */ /* 0x000fe2000001009f */
[----:B------:R-:W-:Y:S01]  /*52f0*/  FMUL.FTZ R156, R144, R157 ;  /* 0x0000009d909c7220 */ /* 0x000fe20000410000 */
[----:B------:R-:W-:Y:S01]  /*5300*/  FFMA.FTZ R159, R108, R17, 1 ;  /* 0x3f8000006c9f7423 */ /* 0x000fe20000010011 */
[----:B------:R-:W-:Y:S01]  /*5310*/  SHF.L.U32 R157, R126, 0x10, RZ ;  /* 0x000000107e9d7819 */ /* 0x000fe200000006ff */
[----:B------:R-:W0:Y:S01]  /*5320*/  MUFU.RCP R147, R147 ;  /* 0x0000009300937308 */ /* 0x000e220000001000 */
[----:B------:R-:W-:Y:S01]  /*5330*/  SHF.L.U32 R144, R146, 0x10, RZ ;  /* 0x0000001092907819 */ /* 0x000fe200000006ff */
[----:B------:R-:W-:Y:S01]  /*5340*/  FMUL.FTZ R148, R151, R138 ;  /* 0x0000008a97947220 */ /* 0x000fe20000410000 */
[----:B------:R-:W-:Y:S01]  /*5350*/  FMUL.FTZ R166, R158, R159 ;  /* 0x0000009f9ea67220 */ /* 0x000fe20000410000 */
[----:B----4-:R-:W-:-:S02]  /*5360*/  FADD.FTZ R159, -R143, 1 ;  /* 0x3f8000008f9f7421 */ /* 0x010fc40000010100 */
[----:B------:R-:W-:Y:S01]  /*5370*/  FMUL.FTZ R126, R157, R144 ;  /* 0x000000909d7e7220 */ /* 0x000fe20000410000 */
[----:B------:R-:W-:Y:S01]  /*5380*/  FMUL.FTZ R17, R139, R148 ;  /* 0x000000948b117220 */ /* 0x000fe20000410000 */
[----:B------:R-:W-:Y:S02]  /*5390*/  FFMA.FTZ R159, R110, R159, 1 ;  /* 0x3f8000006e9f7423 */ /* 0x000fe4000001009f */
[----:B------:R-:W-:Y:S01]  /*53a0*/  FMUL.FTZ R146, R143, R126 ;  /* 0x0000007e8f927220 */ /* 0x000fe20000410000 */
[----:B------:R-:W-:Y:S01]  /*53b0*/  FMUL.FTZ R17, R17, R150 ;  /* 0x0000009611117220 */ /* 0x000fe20000410000 */
[----:B------:R-:W-:Y:S01]  /*53c0*/  FADD.FTZ R150, R161, 1 ;  /* 0x3f800000a1967421 */ /* 0x000fe20000010000 */
[----:B------:R-:W-:Y:S01]  /*53d0*/  SHF.L.U32 R126, R125, 0x10, RZ ;  /* 0x000000107d7e7819 */ /* 0x000fe200000006ff */
[----:B------:R-:W-:Y:S01]  /*53e0*/  FADD.FTZ R161, R162, 1 ;  /* 0x3f800000a2a17421 */ /* 0x000fe20000010000 */
[----:B------:R-:W-:Y:S01]  /*53f0*/  SHF.L.U32 R125, R152, 0x10, RZ ;  /* 0x00000010987d7819 */ /* 0x000fe200000006ff */
[----:B------:R-:W-:Y:S01]  /*5400*/  FMUL.FTZ R168, R146, R159 ;  /* 0x0000009f92a87220 */ /* 0x000fe20000410000 */
[----:B------:R-:W2:Y:S01]  /*5410*/  LDS.U16 R162, [R43+0x18] ;  /* 0x000018002ba27984 */ /* 0x000ea20000000400 */
[----:B------:R-:W-:-:S02]  /*5420*/  SHF.L.U32 R159, R124, 0x10, RZ ;  /* 0x000000107c9f7819 */ /* 0x000fc400000006ff */
[----:B------:R-:W-:Y:S01]  /*5430*/  SHF.L.U32 R146, R154, 0x10, RZ ;  /* 0x000000109a927819 */ /* 0x000fe200000006ff */
[----:B------:R3:W4:Y:S01]  /*5440*/  MUFU.RCP R148, R160 ;  /* 0x000000a000947308 */ /* 0x0007220000001000 */
[----:B------:R-:W-:Y:S01]  /*5450*/  FADD.FTZ R124, R14, 1 ;  /* 0x3f8000000e7c7421 */ /* 0x000fe20000010000 */
[----:B0-----:R-:W-:Y:S01]  /*5460*/  FADD.FTZ R167, -R147, 1 ;  /* 0x3f80000093a77421 */ /* 0x001fe20000010100 */
[----:B------:R-:W-:Y:S01]  /*5470*/  FMUL.FTZ R14, R126, R125 ;  /* 0x0000007d7e0e7220 */ /* 0x000fe20000410000 */
[----:B------:R-:W-:Y:S01]  /*5480*/  FMUL.FTZ R152, R159, R146 ;  /* 0x000000929f987220 */ /* 0x000fe20000410000 */
[----:B------:R-:W-:Y:S01]  /*5490*/  SHF.L.U32 R123, R123, 0x10, RZ ;  /* 0x000000107b7b7819 */ /* 0x000fe200000006ff */
[----:B---3--:R-:W0:Y:S01]  /*54a0*/  LDS.U16 R160, [R43+0x16] ;  /* 0x000016002ba07984 */ /* 0x008e220000000400 */
[----:B------:R-:W-:Y:S01]  /*54b0*/  FFMA.FTZ R167, R112, R167, 1 ;  /* 0x3f80000070a77423 */ /* 0x000fe200000100a7 */
[----:B------:R-:W-:Y:S01]  /*54c0*/  FMUL.FTZ R14, R147, R14 ;  /* 0x0000000e930e7220 */ /* 0x000fe20000410000 */
[----:B------:R-:W-:Y:S01]  /*54d0*/  FFMA.FTZ R177, R114, R175, 1 ;  /* 0x3f80000072b17423 */ /* 0x000fe200000100af */
[----:B------:R-:W-:Y:S01]  /*54e0*/  FMUL.FTZ R152, R155, R152 ;  /* 0x000000989b987220 */ /* 0x000fe20000410000 */
[----:B------:R-:W-:Y:S01]  /*54f0*/  FMUL.FTZ R2, R123, -1.4426950216293334961 ;  /* 0xbfb8aa3b7b027820 */ /* 0x000fe20000410000 */
[----:B------:R-:W-:Y:S01]  /*5500*/  FMUL.FTZ R179, R14, R167 ;  /* 0x000000a70eb37220 */ /* 0x000fe20000410000 */
[----:B------:R-:W-:Y:S01]  /*5510*/  FADD.FTZ R154, R3, 1 ;  /* 0x3f800000039a7421 */ /* 0x000fe20000010000 */
[----:B------:R-:W-:Y:S01]  /*5520*/  FMUL.FTZ R14, R152, R177 ;  /* 0x000000b1980e7220 */ /* 0x000fe20000410000 */
[----:B------:R-:W3:Y:S04]  /*5530*/  LDS.U16 R3, [R43+0x1a] ;  /* 0x00001a002b037984 */ /* 0x000ee80000000400 */
[----:B------:R-:W5:Y:S04]  /*5540*/  LDS.U16 R175, [R43+0x1c] ;  /* 0x00001c002baf7984 */ /* 0x000f680000000400 */
[----:B------:R-:W5:Y:S01]  /*5550*/  LDS.U16 R177, [R43+0x1e] ;  /* 0x00001e002bb17984 */ /* 0x000f620000000400 */
[----:B------:R-:W-:Y:S08]  /*5560*/  MUFU.RCP R150, R150 ;  /* 0x0000009600967308 */ /* 0x000ff00000001000 */
[----:B------:R-:W1:Y:S08]  /*5570*/  MUFU.EX2 R2, R2 ;  /* 0x0000000200027308 */ /* 0x000e700000000800 */
[----:B------:R-:W3:Y:S01]  /*5580*/  MUFU.RCP R161, R161 ;  /* 0x000000a100a17308 */ /* 0x000ee20000001000 */
[----:B----4-:R-:W-:-:S07]  /*5590*/  FADD.FTZ R152, -R148, 1 ;  /* 0x3f80000094987421 */ /* 0x010fce0000010100 */
[----:B------:R-:W4:Y:S01]  /*55a0*/  MUFU.RCP R142, R142 ;  /* 0x0000008e008e7308 */ /* 0x000f220000001000 */
[----:B-1----:R-:W-:Y:S01]  /*55b0*/  FADD.FTZ R158, R2, 1 ;  /* 0x3f800000029e7421 */ /* 0x002fe20000010000 */
[----:B------:R-:W-:-:S06]  /*55c0*/  SHF.L.U32 R116, R116, 0x10, RZ ;  /* 0x0000001074747819 */ /* 0x000fcc00000006ff */
[----:B------:R1:W-:Y:S01]  /*55d0*/  MUFU.RCP R167, R154 ;  /* 0x0000009a00a77308 */ /* 0x0003e20000001000 */
[----:B------:R-:W-:Y:S02]  /*55e0*/  SHF.L.U32 R111, R111, 0x10, RZ ;  /* 0x000000106f6f7819 */ /* 0x000fe400000006ff */
[----:B------:R-:W-:Y:S01]  /*55f0*/  SHF.L.U32 R165, R165, 0x10, RZ ;  /* 0x00000010a5a57819 */ /* 0x000fe200000006ff */
[----:B-1----:R-:W-:-:S04]  /*5600*/  FADD.FTZ R154, -R150, 1 ;  /* 0x3f800000969a7421 */ /* 0x002fc80000010100 */
[----:B------:R-:W1:Y:S01]  /*5610*/  MUFU.RCP R124, R124 ;  /* 0x0000007c007c7308 */ /* 0x000e620000001000 */
[----:B------:R-:W-:Y:S01]  /*5620*/  FFMA.FTZ R170, R119, R154, 1 ;  /* 0x3f80000077aa7423 */ /* 0x000fe2000001009a */
[----:B--2---:R-:W-:Y:S01]  /*5630*/  SHF.L.U32 R154, R162, 0x10, RZ ;  /* 0x00000010a29a7819 */ /* 0x004fe200000006ff */
[----:B------:R-:W-:Y:S01]  /*5640*/  FFMA.FTZ R164, R117, R152, 1 ;  /* 0x3f80000075a47423 */ /* 0x000fe20000010098 */
[----:B0-----:R-:W-:-:S04]  /*5650*/  IMAD.U32 R152, R160, 0x10000, RZ ;  /* 0x00010000a0987824 */ /* 0x001fc800078e00ff */
[----:B------:R-:W0:Y:S01]  /*5660*/  MUFU.RCP R158, R158 ;  /* 0x0000009e009e7308 */ /* 0x000e220000001000 */
[----:B------:R-:W-:Y:S01]  /*5670*/  SHF.L.U32 R118, R118, 0x10, RZ ;  /* 0x0000001076767819 */ /* 0x000fe200000006ff */
[----:B---3--:R-:W-:Y:S01]  /*5680*/  FADD.FTZ R181, -R161, 1 ;  /* 0x3f800000a1b57421 */ /* 0x008fe20000010100 */
[----:B------:R-:W-:Y:S01]  /*5690*/  SHF.L.U32 R113, R113, 0x10, RZ ;  /* 0x0000001071717819 */ /* 0x000fe200000006ff */
[----:B------:R-:W-:Y:S01]  /*56a0*/  FMUL.FTZ R183, R116, R165 ;  /* 0x000000a574b77220 */ /* 0x000fe20000410000 */
[----:B------:R-:W-:Y:S01]  /*56b0*/  SHF.L.U32 R163, R163, 0x10, RZ ;  /* 0x00000010a3a37819 */ /* 0x000fe200000006ff */
[----:B------:R-:W-:Y:S01]  /*56c0*/  FMUL.FTZ R160, R111, R154 ;  /* 0x0000009a6fa07220 */ /* 0x000fe20000410000 */
[----:B------:R-:W-:Y:S01]  /*56d0*/  FFMA.FTZ R187, R120, R181, 1 ;  /* 0x3f80000078bb7423 */ /* 0x000fe200000100b5 */
[----:B------:R-:W-:Y:S01]  /*56e0*/  FMUL.FTZ R183, R148, R183 ;  /* 0x000000b794b77220 */ /* 0x000fe20000410000 */
[----:B----4-:R-:W-:Y:S01]  /*56f0*/  FADD.FTZ R2, -R142, 1 ;  /* 0x3f8000008e027421 */ /* 0x010fe20000010100 */
[----:B------:R-:W-:Y:S01]  /*5700*/  FMUL.FTZ R160, R161, R160 ;  /* 0x000000a0a1a07220 */ /* 0x000fe20000410000 */
[----:B------:R-:W-:Y:S01]  /*5710*/  FMUL.FTZ R181, R118, R163 ;  /* 0x000000a376b57220 */ /* 0x000fe20000410000 */
[----:B------:R-:W-:Y:S01]  /*5720*/  FMUL.FTZ R185, R113, R152 ;  /* 0x0000009871b97220 */ /* 0x000fe20000410000 */
[----:B------:R-:W-:Y:S01]  /*5730*/  FMUL.FTZ R183, R183, R164 ;  /* 0x000000a4b7b77220 */ /* 0x000fe20000410000 */
[----:B------:R-:W-:Y:S01]  /*5740*/  FMUL.FTZ R187, R160, R187 ;  /* 0x000000bba0bb7220 */ /* 0x000fe20000410000 */
[----:B------:R-:W-:Y:S01]  /*5750*/  F2FP.BF16.F32.PACK_AB R172, R169, R16 ;  /* 0x00000010a9ac723e */ /* 0x000fe200000010ff */
[----:B------:R-:W-:Y:S01]  /*5760*/  BAR.SYNC.DEFER_BLOCKING 0x0 ;  /* 0x0000000000007b1d */ /* 0x000fe20000010000 */
[----:B------:R-:W-:Y:S01]  /*5770*/  FFMA.FTZ R2, R115, R2, 1 ;  /* 0x3f80000073027423 */ /* 0x000fe20000010002 */
[----:B------:R-:W-:Y:S01]  /*5780*/  FMUL.FTZ R181, R142, R181 ;  /* 0x000000b58eb57220 */ /* 0x000fe20000410000 */
[----:B------:R-:W-:Y:S01]  /*5790*/  FMUL.FTZ R185, R150, R185 ;  /* 0x000000b996b97220 */ /* 0x000fe20000410000 */
[----:B------:R-:W-:-:S02]  /*57a0*/  SHF.L.U32 R169, R19, 0x10, RZ ;  /* 0x0000001013a97819 */ /* 0x000fc400000006ff */
[----:B------:R-:W-:Y:S02]  /*57b0*/  SHF.L.U32 R164, R18, 0x10, RZ ;  /* 0x0000001012a47819 */ /* 0x000fe400000006ff */
[----:B------:R-:W-:Y:S02]  /*57c0*/  SHF.L.U32 R162, R0, 0x10, RZ ;  /* 0x0000001000a27819 */ /* 0x000fe400000006ff */
[----:B------:R-:W-:Y:S02]  /*57d0*/  SHF.L.U32 R160, R3, 0x10, RZ ;  /* 0x0000001003a07819 */ /* 0x000fe400000006ff */
[----:B-----5:R-:W-:Y:S02]  /*57e0*/  SHF.L.U32 R175, R175, 0x10, RZ ;  /* 0x00000010afaf7819 */ /* 0x020fe400000006ff */
[----:B------:R-:W-:Y:S01]  /*57f0*/  SHF.L.U32 R177, R177, 0x10, RZ ;  /* 0x00000010b1b17819 */ /* 0x000fe200000006ff */
[----:B------:R-:W-:Y:S01]  /*5800*/  FMUL.FTZ R181, R181, R2 ;  /* 0x00000002b5b57220 */ /* 0x000fe20000410000 */
[----:B------:R-:W-:Y:S01]  /*5810*/  FMUL.FTZ R170, R185, R170 ;  /* 0x000000aab9aa7220 */ /* 0x000fe20000410000 */
[----:B-1----:R-:W-:Y:S01]  /*5820*/  FADD.FTZ R0, -R124, 1 ;  /* 0x3f8000007c007421 */ /* 0x002fe20000010100 */
[----:B------:R-:W-:Y:S01]  /*5830*/  FADD.FTZ R19, -R167, 1 ;  /* 0x3f800000a7137421 */ /* 0x000fe20000010100 */
[----:B0-----:R-:W-:Y:S01]  /*5840*/  FADD.FTZ R16, -R158, 1 ;  /* 0x3f8000009e107421 */ /* 0x001fe20000010100 */
        /* <DEDUP_REMOVED lines=13> */
[----:B------:R-:W-:-:S02]  /*5920*/  PRMT R3, R172, 0x7632, R3 ;  /* 0x00007632ac037816 */ /* 0x000fc40000000003 */
[----:B------:R-:W-:Y:S02]  /*5930*/  F2FP.BF16.F32.PACK_AB R17, R166, R17 ;  /* 0x00000011a611723e */ /* 0x000fe400000010ff */
[----:B------:R-:W-:Y:S02]  /*5940*/  PRMT R16, R15, 0x7632, R16 ;  /* 0x000076320f107816 */ /* 0x000fe40000000010 */
        /* <DEDUP_REMOVED lines=69> */
.L_x_6943:
[----:B------:R-:W-:Y:S05]  /*5da0*/  BSYNC B0 ;  /* 0x0000000000007941 */ /* 0x000fea0003800000 */
.L_x_6942:
        /* <DEDUP_REMOVED lines=71> */
[----:B------:R-:W-:Y:S01]  /*6220*/  FMUL.FTZ R122, R169, R121 ;  /* 0x00000079a97a7220 */ /* 0x000fe20000410000 */
[----:B------:R-:W-:Y:S01]  /*6230*/  FMUL.FTZ R124, R164, R167 ;  /* 0x000000a7a47c7220 */ /* 0x000fe20000410000 */
[----:B------:R0:W-:Y:S01]  /*6240*/  @!P2 STG.E.U16 desc[UR14][R2.64+-0x80], R207 ;  /* 0xffff80cf0200a986 */ /* 0x0001e2000c10150e */
[----:B------:R-:W-:-:S03]  /*6250*/  FMUL.FTZ R126, R162, R123 ;  /* 0x0000007ba27e7220 */ /* 0x000fc60000410000 */
[----:B------:R0:W-:Y:S04]  /*6260*/  @!P3 STG.E.U16 desc[UR14][R2.64+-0x3c0], R181 ;  /* 0xfffc40b50200b986 */ /* 0x0001e8000c10150e */
[----:B------:R0:W-:Y:S01]  /*6270*/  @!P4 STG.E.U16 desc[UR14][R2.64+-0x40], R209 ;  /* 0xffffc0d10200c986 */ /* 0x0001e2000c10150e */
[----:B------:R-:W-:Y:S05]  /*6280*/  @!P0 BRA `(.L_x_6944) ;  /* 0x0000000800088947 */ /* 0x000fea0003800000 */
[----:B------:R-:W-:Y:S01]  /*6290*/  BAR.SYNC.DEFER_BLOCKING 0x0 ;  /* 0x0000000000007b1d */ /* 0x000fe20000010000 */
[----:B------:R-:W-:Y:S01]  /*62a0*/  FMUL.FTZ R127, R131, R127 ;  /* 0x0000007f837f7220 */ /* 0x000fe20000410000 */
[----:B0-----:R-:W-:Y:S01]  /*62b0*/  FMUL.FTZ R2, R133, R129 ;  /* 0x0000008185027220 */ /* 0x001fe20000410000 */
        /* <DEDUP_REMOVED lines=33> */
[----:B------:R-:W-:Y:S01]  /*64d0*/  STS.U16 [R43], R127 ;  /* 0x0000007f2b007388 */ /* 0x000fe20000000400 */
[C---:B------:R-:W-:Y:S02]  /*64e0*/  PRMT R125, R121.reuse, 0x7632, R125 ;  /* 0x00007632797d7816 */ /* 0x040fe4000000007d */
        /* <DEDUP_REMOVED lines=50> */
.L_x_6946:
[----:B------:R-:W-:Y:S05]  /*6810*/  BSYNC B0 ;  /* 0x0000000000007941 */ /* 0x000fea0003800000 */
.L_x_6945:
[----:B------:R-:W-:Y:S01]  /*6820*/  MOV R3, R143 ;  /* 0x0000008f00037202 */ /* 0x000fe20000000f00 */
        /* <DEDUP_REMOVED lines=40> */
.L_x_6944:
[----:B------:R-:W-:Y:S01]  /*6ab0*/  SHF.L.U32 R163, R171, 0x10, RZ ;  /* 0x00000010aba37819 */ /* 0x000fe200000006ff */
[----:B------:R-:W2:Y:S01]  /*6ac0*/  LDC R27, c[0x0][0x21c] ;  /* 0x00008700ff1b7b82 */ /* 0x000ea20000000800 */
[----:B------:R-:W-:Y:S01]  /*6ad0*/  SHF.L.U32 R161, R42, 0x10, RZ ;  /* 0x000000102aa17819 */ /* 0x000fe200000006ff */
[----:B------:R-:W-:Y:S01]  /*6ae0*/  IMAD.U32 R147, R30, 0x10000, RZ ;  /* 0x000100001e937824 */ /* 0x000fe200078e00ff */
[----:B------:R-:W-:Y:S01]  /*6af0*/  SHF.L.U32 R178, R41, 0x10, RZ ;  /* 0x0000001029b27819 */ /* 0x000fe200000006ff */
[----:B------:R-:W-:Y:S01]  /*6b00*/  FFMA.FTZ R75, R0, R163, R75 ;  /* 0x000000a3004b7223 */ /* 0x000fe2000001004b */
[----:B------:R-:W-:Y:S01]  /*6b10*/  SHF.L.U32 R157, R40, 0x10, RZ ;  /* 0x00000010289d7819 */ /* 0x000fe200000006ff */
[----:B-1----:R-:W-:Y:S01]  /*6b20*/  HFMA2.MMA R129, -RZ, RZ, 0, 0 ;  /* 0x00000000ff817435 */ /* 0x002fe200000001ff */
        /* <DEDUP_REMOVED lines=18> */
[----:B--2---:R-:W-:Y:S01]  /*6c50*/  ISETP.GE.AND P0, PT, R27, 0x1, PT ;  /* 0x000000011b00780c */ /* 0x004fe20003f06270 */
[----:B------:R-:W-:Y:S01]  /*6c60*/  HFMA2.MMA R152, -RZ, RZ, 0, 0 ;  /* 0x00000000ff987435 */ /* 0x000fe200000001ff */
[----:B------:R-:W-:Y:S01]  /*6c70*/  SHF.L.U32 R166, R29, 0x10, RZ ;  /* 0x000000101da67819 */ /* 0x000fe200000006ff */
[----:B------:R-:W-:Y:S01]  /*6c80*/  FFMA.FTZ R75, R108, R174, R75 ;  /* 0x000000ae6c4b7223 */ /* 0x000fe2000001004b */
[----:B------:R-:W-:Y:S01]  /*6c90*/  SHF.L.U32 R145, R28, 0x10, RZ ;  /* 0x000000101c917819 */ /* 0x000fe200000006ff */
[----:B------:R-:W-:Y:S01]  /*6ca0*/  HFMA2.MMA R121, -RZ, RZ, 0, 0 ;  /* 0x00000000ff797435 */ /* 0x000fe200000001ff */
[----:B------:R-:W-:Y:S01]  /*6cb0*/  FMUL.FTZ R113, R0, R77 ;  /* 0x0000004d00717220 */ /* 0x000fe20000410000 */
[----:B------:R-:W-:Y:S01]  /*6cc0*/  FFMA.FTZ R75, R110, R151, R75 ;  /* 0x000000976e4b7223 */ /* 0x000fe2000001004b */
[----:B------:R-:W-:Y:S01]  /*6cd0*/  HFMA2.MMA R133, -RZ, RZ, 0, 0 ;  /* 0x00000000ff857435 */ /* 0x000fe200000001ff */
        /* <DEDUP_REMOVED lines=13> */
[C---:B------:R-:W-:Y:S01]  /*6db0*/  FMUL.FTZ R101, R120.reuse, R77 ;  /* 0x0000004d78657220 */ /* 0x040fe20000410000 */
[----:B------:R-:W-:Y:S01]  /*6dc0*/  FFMA.FTZ R75, R120, R153, R75 ;  /* 0x00000099784b7223 */ /* 0x000fe2000001004b */
[-C--:B------:R-:W-:Y:S01]  /*6dd0*/  FMUL.FTZ R130, R118, R77.reuse ;  /* 0x0000004d76827220 */ /* 0x080fe20000410000 */
[-C--:B------:R-:W-:Y:S01]  /*6de0*/  FMUL.FTZ R99, R122, R77.reuse ;  /* 0x0000004d7a637220 */ /* 0x080fe20000410000 */
[-C--:B------:R-:W-:Y:S01]  /*6df0*/  FMUL.FTZ R128, R124, R77.reuse ;  /* 0x0000004d7c807220 */ /* 0x080fe20000410000 */
[----:B------:R-:W-:Y:S01]  /*6e00*/  FFMA.FTZ R75, R118, R172, R75 ;  /* 0x000000ac764b7223 */ /* 0x000fe2000001004b */
[----:B------:R-:W-:Y:S01]  /*6e10*/  FMUL.FTZ R97, R126, R77 ;  /* 0x0000004d7e617220 */ /* 0x000fe20000410000 */
[----:B------:R-:W-:Y:S01]  /*6e20*/  MOV R144, RZ ;  /* 0x000000ff00907202 */ /* 0x000fe20000000f00 */
[----:B------:R-:W-:-:S02]  /*6e30*/  IMAD.MOV.U32 R148, RZ, RZ, RZ ;  /* 0x000000ffff947224 */ /* 0x000fc400078e00ff */
[----:B------:R-:W-:Y:S01]  /*6e40*/  FFMA.FTZ R75, R122, R147, R75 ;  /* 0x000000937a4b7223 */ /* 0x000fe2000001004b */
[----:B------:R-:W-:Y:S02]  /*6e50*/  MOV R125, RZ ;  /* 0x000000ff007d7202 */ /* 0x000fe40000000f00 */
[----:B------:R-:W-:Y:S01]  /*6e60*/  MOV R158, RZ ;  /* 0x000000ff009e7202 */ /* 0x000fe20000000f00 */
[----:B------:R-:W-:Y:S01]  /*6e70*/  FFMA.FTZ R75, R124, R166, R75 ;  /* 0x000000a67c4b7223 */ /* 0x000fe2000001004b */
[----:B------:R-:W-:Y:S02]  /*6e80*/  MOV R127, RZ ;  /* 0x000000ff007f7202 */ /* 0x000fe40000000f00 */
[----:B------:R-:W-:Y:S01]  /*6e90*/  MOV R154, RZ ;  /* 0x000000ff009a7202 */ /* 0x000fe20000000f00 */
[----:B------:R-:W-:Y:S01]  /*6ea0*/  FFMA.FTZ R75, R126, R145, R75 ;  /* 0x000000917e4b7223 */ /* 0x000fe2000001004b */
[----:B------:R-:W-:Y:S02]  /*6eb0*/  MOV R141, RZ ;  /* 0x000000ff008d7202 */ /* 0x000fe40000000f00 */
[----:B------:R-:W-:Y:S01]  /*6ec0*/  MOV R131, RZ ;  /* 0x000000ff00837202 */ /* 0x000fe20000000f00 */
[----:B------:R-:W-:Y:S06]  /*6ed0*/  BAR.SYNC.DEFER_BLOCKING 0x0 ;  /* 0x0000000000007b1d */ /* 0x000fec0000010000 */
[----:B------:R-:W-:Y:S05]  /*6ee0*/  @!P0 BRA `(.L_x_6947) ;  /* 0x0000002000708947 */ /* 0x000fea0003800000 */
[----:B------:R-:W1:Y:S01]  /*6ef0*/  LDC.64 R18, c[0x0][0x2d8] ;  /* 0x0000b600ff127b82 */ /* 0x000e620000000a00 */
[C---:B------:R-:W-:Y:S01]  /*6f00*/  IADD3 R16, R61.reuse, -0x1, RZ ;  /* 0xffffffff3d107810 */ /* 0x040fe20007ffe0ff */
[----:B------:R-:W-:Y:S01]  /*6f10*/  ULDC.64 UR4, c[0x0][0x230] ;  /* 0x00008c0000047ab9 */ /* 0x000fe20000000a00 */
[----:B------:R-:W-:Y:S01]  /*6f20*/  IADD3 R20, R61, -0x2, RZ ;  /* 0xfffffffe3d147810 */ /* 0x000fe20007ffe0ff */
[----:B------:R-:W-:Y:S01]  /*6f30*/  ULDC.64 UR6, c[0x0][0x248] ;  /* 0x0000920000067ab9 */ /* 0x000fe20000000a00 */
[----:B------:R-:W-:Y:S01]  /*6f40*/  LEA.HI R17, R16, R16, RZ, 0x1 ;  /* 0x0000001010117211 */ /* 0x000fe200078f08ff */
[----:B------:R-:W-:Y:S01]  /*6f50*/  ULDC.64 UR8, c[0x0][0x268] ;  /* 0x00009a0000087ab9 */ /* 0x000fe20000000a00 */
[C---:B------:R-:W-:Y:S01]  /*6f60*/  IMAD R26, R76.reuse, UR6, RZ ;  /* 0x000000064c1a7c24 */ /* 0x040fe2000f8e02ff */
[----:B0-----:R-:W0:Y:S01]  /*6f70*/  LDC.64 R2, c[0x0][0x2e0] ;  /* 0x0000b800ff027b82 */ /* 0x001e220000000a00 */
[----:B------:R-:W-:Y:S01]  /*6f80*/  LOP3.LUT R17, R17, 0xfffffe, RZ, 0xc0, !PT ;  /* 0x00fffffe11117812 */ /* 0x000fe200078ec0ff */
[----:B------:R-:W-:Y:S01]  /*6f90*/  IMAD R142, R76, UR8, RZ ;  /* 0x000000084c8e7c24 */ /* 0x000fe2000f8e02ff */
[-C--:B------:R-:W-:Y:S01]  /*6fa0*/  MOV R135, R60.reuse ;  /* 0x0000003c00877202 */ /* 0x080fe20000000f00 */
[----:B------:R-:W-:Y:S01]  /*6fb0*/  IMAD R27, R20, R27, RZ ;  /* 0x0000001b141b7224 */ /* 0x000fe200078e02ff */
[----:B------:R-:W-:Y:S01]  /*6fc0*/  IADD3 R162, R16, -R17, RZ ;  /* 0x8000001110a27210 */ /* 0x000fe20007ffe0ff */
[----:B------:R-:W-:Y:S01]  /*6fd0*/  IMAD R16, R76, UR4, RZ ;  /* 0x000000044c107c24 */ /* 0x000fe2000f8e02ff */
[----:B------:R-:W-:Y:S01]  /*6fe0*/  MOV R129, RZ ;  /* 0x000000ff00817202 */ /* 0x000fe20000000f00 */
[----:B------:R-:W2:Y:S01]  /*6ff0*/  LDC.64 R22, c[0x0][0x2d0] ;  /* 0x0000b400ff167b82 */ /* 0x000ea20000000a00 */
[----:B------:R-:W-:Y:S01]  /*7000*/  IMAD.WIDE.U32 R20, R79, UR6, RZ ;  /* 0x000000064f147c25 */ /* 0x000fe2000f8e00ff */
[----:B------:R-:W-:-:S02]  /*7010*/  MOV R137, R60 ;  /* 0x0000003c00897202 */ /* 0x000fc40000000f00 */
[----:B------:R-:W-:Y:S01]  /*7020*/  MOV R144, RZ ;  /* 0x000000ff00907202 */ /* 0x000fe20000000f00 */
[C---:B------:R-:W-:Y:S01]  /*7030*/  IMAD R121, R79.reuse, UR5, R16 ;  /* 0x000000054f797c24 */ /* 0x040fe2000f8e0210 */
[----:B------:R-:W-:Y:S01]  /*7040*/  MOV R156, RZ ;  /* 0x000000ff009c7202 */ /* 0x000fe20000000f00 */
[C---:B------:R-:W-:Y:S01]  /*7050*/  IMAD R123, R79.reuse, UR7, R26 ;  /* 0x000000074f7b7c24 */ /* 0x040fe2000f8e021a */
[----:B-1----:R-:W-:Y:S01]  /*7060*/  LEA R117, P2, R20, R18, 0x2 ;  /* 0x0000001214757211 */ /* 0x002fe200078410ff */
[C---:B------:R-:W-:Y:S01]  /*7070*/  IMAD.WIDE.U32 R16, R79.reuse, UR8, RZ ;  /* 0x000000084f107c25 */ /* 0x040fe2000f8e00ff */
[----:B------:R-:W1:Y:S01]  /*7080*/  LDC R199, c[0x0][0x21c] ;  /* 0x00008700ffc77b82 */ /* 0x000e620000000800 */
[----:B------:R-:W-:Y:S01]  /*7090*/  MOV R158, RZ ;  /* 0x000000ff009e7202 */ /* 0x000fe20000000f00 */
[----:B------:R-:W-:Y:S01]  /*70a0*/  ULDC UR5, c[0x0][0x224] ;  /* 0x0000890000057ab9 */ /* 0x000fe20000000800 */
[----:B------:R-:W-:Y:S01]  /*70b0*/  IMAD R125, R79, UR9, R142 ;  /* 0x000000094f7d7c24 */ /* 0x000fe2000f8e028e */
[----:B------:R-:W-:Y:S01]  /*70c0*/  IADD3 R142, R21, R123, RZ ;  /* 0x0000007b158e7210 */ /* 0x000fe20007ffe0ff */
[----:B------:R-:W-:Y:S01]  /*70d0*/  IMAD.WIDE.U32 R24, R79, UR4, RZ ;  /* 0x000000044f187c25 */ /* 0x000fe2000f8e00ff */
[----:B0-----:R-:W-:Y:S01]  /*70e0*/  LEA R119, P3, R16, R2, 0x2 ;  /* 0x0000000210777211 */ /* 0x001fe200078610ff */
[----:B------:R-:W-:Y:S01]  /*70f0*/  UMOV UR4, URZ ;  /* 0x0000003f00047c82 */ /* 0x000fe20008000000 */
[----:B------:R-:W-:Y:S01]  /*7100*/  IADD3 R146, R17, R125, RZ ;  /* 0x0000007d11927210 */ /* 0x000fe20007ffe0ff */
[----:B------:R-:W-:Y:S01]  /*7110*/  IMAD.WIDE R26, R27, 0x8, R10 ;  /* 0x000000081b1a7825 */ /* 0x000fe200078e020a */
[----:B------:R-:W-:-:S02]  /*7120*/  LEA.HI.X R142, R20, R19, R142, 0x2, P2 ;  /* 0x00000013148e7211 */ /* 0x000fc400010f148e */
[----:B------:R-:W-:Y:S01]  /*7130*/  LEA.HI.X R146, R16, R3, R146, 0x2, P3 ;  /* 0x0000000310927211 */ /* 0x000fe200018f1492 */
[----:B------:R-:W0:Y:S01]  /*7140*/  LDC.64 R18, c[0x0][0x250] ;  /* 0x00009400ff127b82 */ /* 0x000e220000000a00 */
[----:B--2---:R-:W-:Y:S01]  /*7150*/  LEA R115, P0, R24, R22, 0x2 ;  /* 0x0000001618737211 */ /* 0x004fe200078010ff */
[----:B------:R-:W-:Y:S01]  /*7160*/  IMAD.MOV.U32 R125, RZ, RZ, RZ ;  /* 0x000000ffff7d7224 */ /* 0x000fe200078e00ff */
[----:B------:R-:W-:Y:S01]  /*7170*/  IADD3 R2, R25, R121, RZ ;  /* 0x0000007919027210 */ /* 0x000fe20007ffe0ff */
[----:B------:R-:W-:Y:S01]  /*7180*/  IMAD.SHL.U32 R162, R162, 0x100, RZ ;  /* 0x00000100a2a27824 */ /* 0x000fe200078e00ff */
[----:B------:R-:W-:Y:S02]  /*7190*/  ISETP.NE.AND P3, PT, R73, 0x1f, PT ;  /* 0x0000001f4900780c */ /* 0x000fe40003f65270 */
[----:B------:R-:W-:Y:S01]  /*71a0*/  LEA.HI.X R24, R24, R23, R2, 0x2, P0 ;  /* 0x0000001718187211 */ /* 0x000fe200000f1402 */
[----:B------:R-:W2:Y:S01]  /*71b0*/  LDC.64 R16, c[0x0][0x270] ;  /* 0x00009c00ff107b82 */ /* 0x000ea20000000a00 */
[----:B------:R-:W-:-:S02]  /*71c0*/  LEA.HI R2, R61, R61, RZ, 0x1 ;  /* 0x0000003d3d027211 */ /* 0x000fc400078f08ff */
[----:B------:R-:W-:Y:S02]  /*71d0*/  ISETP.NE.AND P2, PT, R73, RZ, PT ;  /* 0x000000ff4900720c */ /* 0x000fe40003f45270 */
[----:B------:R-:W-:Y:S02]  /*71e0*/  LOP3.LUT R2, R2, 0x3ffffe, RZ, 0xc0, !PT ;  /* 0x003ffffe02027812 */ /* 0x000fe400078ec0ff */
[----:B------:R-:W-:Y:S01]  /*71f0*/  MOV R123, RZ ;  /* 0x000000ff007b7202 */ /* 0x000fe20000000f00 */
[----:B------:R-:W3:Y:S01]  /*7200*/  LDC.64 R20, c[0x0][0x238] ;  /* 0x00008e00ff147b82 */ /* 0x000ee20000000a00 */
[----:B------:R-:W-:Y:S02]  /*7210*/  IADD3 R2, R61, -R2, RZ ;  /* 0x800000023d027210 */ /* 0x000fe40007ffe0ff */
        /* <DEDUP_REMOVED lines=10> */
[----:B------:R-:W-:Y:S02]  /*72c0*/  IADD3 R139, R73, 0x200, RZ ;  /* 0x00000200498b7810 */ /* 0x000fe40007ffe0ff */
[----:B--2---:R-:W-:Y:S02]  /*72d0*/  SHF.L.U64.HI R17, R16, 0x2, R17 ;  /* 0x0000000210117819 */ /* 0x004fe40000010211 */
[----:B0-----:R-:W-:Y:S02]  /*72e0*/  SHF.L.U64.HI R19, R18, 0x2, R19 ;  /* 0x0000000212137819 */ /* 0x001fe40000010213 */
[----:B---3--:R-:W-:-:S02]  /*72f0*/  SHF.L.U64.HI R21, R20, 0x2, R21 ;  /* 0x0000000214157819 */ /* 0x008fc40000010215 */
[----:B-1----:R-:W-:-:S07]  /*7300*/  LEA R160, R2, 0x668, 0xa ;  /* 0x0000066802a07811 */ /* 0x002fce00078e50ff */
.L_x_6952:
[----:B------:R-:W-:Y:S02]  /*7310*/  MOV R2, R115 ;  /* 0x0000007300027202 */ /* 0x000fe40000000f00 */
[----:B------:R-:W-:-:S05]  /*7320*/  MOV R3, R24 ;  /* 0x0000001800037202 */ /* 0x000fca0000000f00 */
[----:B0-----:R0:W2:Y:S01]  /*7330*/  LDG.E R143, desc[UR14][R2.64] ;  /* 0x0000000e028f7981 */ /* 0x0010a2000c1e1900 */
[----:B------:R-:W-:Y:S02]  /*7340*/  MOV R23, R146 ;  /* 0x0000009200177202 */ /* 0x000fe40000000f00 */
[----:B------:R-:W-:-:S05]  /*7350*/  MOV R22, R119 ;  /* 0x0000007700167202 */ /* 0x000fca0000000f00 */
[----:B------:R-:W3:Y:S01]  /*7360*/  LDG.E R23, desc[UR14][R22.64] ;  /* 0x0000000e16177981 */ /* 0x000ee2000c1e1900 */
[----:B0-----:R-:W-:Y:S02]  /*7370*/  MOV R2, R117 ;  /* 0x0000007500027202 */ /* 0x001fe40000000f00 */
[----:B------:R-:W-:-:S05]  /*7380*/  MOV R3, R142 ;  /* 0x0000008e00037202 */ /* 0x000fca0000000f00 */
[----:B------:R0:W3:Y:S01]  /*7390*/  LDG.E R164, desc[UR14][R2.64] ;  /* 0x0000000e02a47981 */ /* 0x0000e2000c1e1900 */
[----:B------:R-:W-:-:S04]  /*73a0*/  SEL R159, R162, R139, !P2 ;  /* 0x0000008ba29f7207 */ /* 0x000fc80005000000 */
[----:B------:R-:W-:Y:S01]  /*73b0*/  LEA R175, R159, R60, 0x2 ;  /* 0x0000003c9faf7211 */ /* 0x000fe200078e10ff */
[----:B------:R-:W1:Y:S01]  /*73c0*/  @P3 S2R R182, SR_CgaCtaId ;  /* 0x0000000000b63919 */ /* 0x000e620000008800 */
[----:B------:R-:W-:-:S04]  /*73d0*/  ISETP.NE.AND P0, PT, R173, RZ, PT ;  /* 0x000000ffad00720c */ /* 0x000fc80003f05270 */
[----:B------:R-:W-:Y:S01]  /*73e0*/  ISETP.LT.OR P4, PT, R61, 0x2, P0 ;  /* 0x000000023d00780c */ /* 0x000fe20000781670 */
[----:B------:R-:W-:-:S12]  /*73f0*/  HFMA2.MMA R169, -RZ, RZ, 0, 0 ;  /* 0x00000000ffa97435 */ /* 0x000fd800000001ff */
        /* <DEDUP_REMOVED lines=26> */
[C---:B0-----:R-:W-:Y:S01]  /*75a0*/  FMUL.FTZ R175, R191.reuse, R83 ;  /* 0x00000053bfaf7220 */ /* 0x041fe20000410000 */
[----:B------:R-:W-:-:S06]  /*75b0*/  FMUL.FTZ R22, R191, R84 ;  /* 0x00000054bf167220 */ /* 0x000fcc0000410000 */
[----:B------:R-:W0:Y:S01]  /*75c0*/  MUFU.EX2 R165, R165 ;  /* 0x000000a500a57308 */ /* 0x000e220000000800 */
[----:B------:R4:W5:Y:S07]  /*75d0*/  @!P4 LDG.E R169, desc[UR14][R2.64+0x4] ;  /* 0x0000040e02a9c981 */ /* 0x00096e000c1e1900 */
[----:B------:R-:W0:Y:S01]  /*75e0*/  MUFU.EX2 R167, R167 ;  /* 0x000000a700a77308 */ /* 0x000e220000000800 */
[----:B----4-:R-:W-:-:S04]  /*75f0*/  @P3 MOV R3, 0x400 ;  /* 0x0000040000033802 */ /* 0x010fc80000000f00 */
[----:B-1----:R-:W-:-:S04]  /*7600*/  @P3 LEA R60, R182, R3, 0x18 ;  /* 0x00000003b63c3211 */ /* 0x002fc800078ec0ff */
[----:B------:R-:W-:Y:S01]  /*7610*/  @P3 LEA R195, R73, R60, 0x2 ;  /* 0x0000003c49c33211 */ /* 0x000fe200078e10ff */
[----:B------:R1:W-:Y:S01]  /*7620*/  MUFU.EX2 R2, R22 ;  /* 0x0000001600027308 */ /* 0x0003e20000000800 */
[----:B------:R-:W-:Y:S01]  /*7630*/  FMUL.FTZ R177, R191, R85 ;  /* 0x00000055bfb17220 */ /* 0x000fe20000410000 */
[----:B---3--:R-:W-:-:S03]  /*7640*/  FMUL.FTZ R3, R164, R23 ;  /* 0x00000017a4037220 */ /* 0x008fc60000410000 */
[----:B------:R-:W3:Y:S03]  /*7650*/  @P3 LDS R195, [R195+0xe6c] ;  /* 0x000e6c00c3c33984 */ /* 0x000ee60000000800 */
[----:B------:R-:W4:Y:S01]  /*7660*/  MUFU.EX2 R175, R175 ;  /* 0x000000af00af7308 */ /* 0x000f220000000800 */
[C---:B-1----:R-:W-:Y:S01]  /*7670*/  FMUL.FTZ R22, R191.reuse, R89 ;  /* 0x00000059bf167220 */ /* 0x042fe20000410000 */
[----:B--2---:R-:W-:Y:S01]  /*7680*/  FMUL.FTZ R164, R180, R159 ;  /* 0x0000009fb4a47220 */ /* 0x004fe20000410000 */
[----:B------:R-:W-:-:S05]  /*7690*/  FMUL.FTZ R179, R191, R86 ;  /* 0x00000056bfb37220 */ /* 0x000fca0000410000 */
[----:B------:R1:W-:Y:S01]  /*76a0*/  MUFU.EX2 R155, R22 ;  /* 0x00000016009b7308 */ /* 0x0003e20000000800 */
[----:B------:R-:W-:Y:S01]  /*76b0*/  FMUL.FTZ R182, R157, R82 ;  /* 0x000000529db67220 */ /* 0x000fe20000410000 */
[----:B0-----:R-:W-:Y:S01]  /*76c0*/  FMUL.FTZ R164, R165, R164 ;  /* 0x000000a4a5a47220 */ /* 0x001fe20000410000 */
[C---:B------:R-:W-:Y:S01]  /*76d0*/  FMUL.FTZ R181, R191.reuse, R87 ;  /* 0x00000057bfb57220 */ /* 0x040fe20000410000 */
[----:B------:R-:W-:Y:S01]  /*76e0*/  FMUL.FTZ R196, R191, R94 ;  /* 0x0000005ebfc47220 */ /* 0x000fe20000410000 */
[----:B-1----:R-:W-:-:S03]  /*76f0*/  FFMA.FTZ R22, R159, R163, R198 ;  /* 0x000000a39f167223 */ /* 0x002fc600000100c6 */
[----:B------:R-:W0:Y:S01]  /*7700*/  MUFU.EX2 R177, R177 ;  /* 0x000000b100b17308 */ /* 0x000e220000000800 */
[----:B------:R-:W-:Y:S01]  /*7710*/  FFMA.FTZ R22, R165, R22, R192 ;  /* 0x00000016a5167223 */ /* 0x000fe200000100c0 */
[----:B------:R-:W-:Y:S01]  /*7720*/  FMUL.FTZ R164, R167, R164 ;  /* 0x000000a4a7a47220 */ /* 0x000fe20000410000 */
[C---:B------:R-:W-:Y:S01]  /*7730*/  FMUL.FTZ R194, R191.reuse, R88 ;  /* 0x00000058bfc27220 */ /* 0x040fe20000410000 */
[----:B------:R-:W-:Y:S01]  /*7740*/  FMUL.FTZ R176, R191, R93 ;  /* 0x0000005dbfb07220 */ /* 0x000fe20000410000 */
[----:B------:R-:W-:-:S03]  /*7750*/  FFMA.FTZ R22, R167, R22, R182 ;  /* 0x00000016a7167223 */ /* 0x000fc600000100b6 */
[----:B------:R-:W1:Y:S01]  /*7760*/  MUFU.EX2 R179, R179 ;  /* 0x000000b300b37308 */ /* 0x000e620000000800 */
[----:B----4-:R-:W-:Y:S01]  /*7770*/  FMUL.FTZ R23, R175, R164 ;  /* 0x000000a4af177220 */ /* 0x010fe20000410000 */
[----:B------:R-:W-:Y:S01]  /*7780*/  FMUL.FTZ R190, R191, R90 ;  /* 0x0000005abfbe7220 */ /* 0x000fe20000410000 */
[----:B------:R-:W-:Y:S01]  /*7790*/  FFMA.FTZ R22, R175, R22, R186 ;  /* 0x00000016af167223 */ /* 0x000fe200000100ba */
[C---:B------:R-:W-:Y:S01]  /*77a0*/  FMUL.FTZ R204, R191.reuse, R91 ;  /* 0x0000005bbfcc7220 */ /* 0x040fe20000410000 */
[----:B------:R-:W-:-:S03]  /*77b0*/  FMUL.FTZ R191, R191, R92 ;  /* 0x0000005cbfbf7220 */ /* 0x000fc60000410000 */
[----:B------:R-:W-:Y:S01]  /*77c0*/  MUFU.EX2 R181, R181 ;  /* 0x000000b500b57308 */ /* 0x000fe20000000800 */
[C---:B------:R-:W-:Y:S01]  /*77d0*/  FMUL.FTZ R164, R2.reuse, R23 ;  /* 0x0000001702a47220 */ /* 0x040fe20000410000 */
[----:B------:R-:W-:-:S06]  /*77e0*/  FFMA.FTZ R22, R2, R22, R183 ;  /* 0x0000001602167223 */ /* 0x000fcc00000100b7 */
[----:B------:R-:W2:Y:S01]  /*77f0*/  MUFU.EX2 R196, R196 ;  /* 0x000000c400c47308 */ /* 0x000ea20000000800 */
[C---:B0-----:R-:W-:Y:S01]  /*7800*/  FMUL.FTZ R164, R177.reuse, R164 ;  /* 0x000000a4b1a47220 */ /* 0x041fe20000410000 */
[----:B------:R-:W-:-:S06]  /*7810*/  FFMA.FTZ R22, R177, R22, R188 ;  /* 0x00000016b1167223 */ /* 0x000fcc00000100bc */
[----:B------:R-:W-:Y:S08]  /*7820*/  MUFU.EX2 R194, R194 ;  /* 0x000000c200c27308 */ /* 0x000ff00000000800 */
[----:B------:R-:W0:Y:S01]  /*7830*/  MUFU.EX2 R176, R176 ;  /* 0x000000b000b07308 */ /* 0x000e220000000800 */
[----:B------:R-:W-:Y:S01]  /*7840*/  FMUL.FTZ R157, R172, R91 ;  /* 0x0000005bac9d7220 */ /* 0x000fe20000410000 */
[-C--:B------:R-:W-:Y:S01]  /*7850*/  FMUL.FTZ R147, R124, R3.reuse ;  /* 0x000000037c937220 */ /* 0x080fe20000410000 */
[----:B------:R-:W-:Y:S01]  /*7860*/  FMUL.FTZ R172, R126, R3 ;  /* 0x000000037eac7220 */ /* 0x000fe20000410000 */
[----:B-1----:R-:W-:-:S04]  /*7870*/  FMUL.FTZ R164, R179, R164 ;  /* 0x000000a4b3a47220 */ /* 0x002fc80000410000 */
[----:B------:R-:W1:Y:S01]  /*7880*/  MUFU.EX2 R190, R190 ;  /* 0x000000be00be7308 */ /* 0x000e620000000800 */
[----:B------:R-:W-:-:S07]  /*7890*/  FFMA.FTZ R22, R179, R22, R202 ;  /* 0x00000016b3167223 */ /* 0x000fce00000100ca */
[----:B------:R-:W4:Y:S08]  /*78a0*/  MUFU.EX2 R204, R204 ;  /* 0x000000cc00cc7308 */ /* 0x000f300000000800 */
[----:B------:R-:W1:Y:S01]  /*78b0*/  MUFU.EX2 R191, R191 ;  /* 0x000000bf00bf7308 */ /* 0x000e620000000800 */
[-C--:B------:R-:W-:Y:S01]  /*78c0*/  FMUL.FTZ R193, R122, R3.reuse ;  /* 0x000000037ac17220 */ /* 0x080fe20000410000 */
[----:B--2---:R-:W-:Y:S01]  /*78d0*/  FFMA.FTZ R145, R196, R172, R147 ;  /* 0x000000acc4917223 */ /* 0x004fe20000010093 */
        /* <DEDUP_REMOVED lines=9> */
[----:B0-----:R-:W-:Y:S01]  /*7970*/  FFMA.FTZ R166, R176, R145, R193 ;  /* 0x00000091b0a67223 */ /* 0x001fe200000100c1 */
[C---:B------:R-:W-:Y:S01]  /*7980*/  FMUL.FTZ R164, R194.reuse, R23 ;  /* 0x00000017c2a47220 */ /* 0x040fe20000410000 */
[----:B------:R-:W-:Y:S01]  /*7990*/  FFMA.FTZ R22, R194, R22, R185 ;  /* 0x00000016c2167223 */ /* 0x000fe200000100b9 */
[----:B---34-:R-:W-:Y:S06]  /*79a0*/  @P3 BRA `(.L_x_6949) ;  /* 0x0000000000103947 */ /* 0x018fec0003800000 */
[----:B------:R-:W-:Y:S02]  /*79b0*/  ISETP.NE.AND P3, PT, R61, UR5, PT ;  /* 0x000000053d007c0c */ /* 0x000fe4000bf65270 */
[----:B------:R-:W-:-:S11]  /*79c0*/  MOV R195, 0x3f800000 ;  /* 0x3f80000000c37802 */ /* 0x000fd60000000f00 */
[----:B------:R-:W-:-:S05]  /*79d0*/  @P3 IADD3 R23, R160, R137, RZ ;  /* 0x00000089a0173210 */ /* 0x000fca0007ffe0ff */
[----:B------:R0:W2:Y:S02]  /*79e0*/  @P3 LDS R195, [R23] ;  /* 0x0000000017c33984 */ /* 0x0000a40000000800 */
.L_x_6949:
[----:B------:R-:W-:Y:S05]  /*79f0*/  BSYNC B0 ;  /* 0x0000000000007941 */ /* 0x000fea0003800000 */
.L_x_6948:
[----:B--2---:R-:W-:Y:S01]  /*7a00*/  FMUL.FTZ R145, R196, R195 ;  /* 0x000000c3c4917220 */ /* 0x004fe20000410000 */
[C---:B------:R-:W-:Y:S01]  /*7a10*/  FFMA.FTZ R22, R155.reuse, R22, R184 ;  /* 0x000000169b167223 */ /* 0x040fe200000100b8 */
[----:B0-----:R-:W-:Y:S01]  /*7a20*/  FMUL.FTZ R23, R155, R164 ;  /* 0x000000a49b177220 */ /* 0x001fe20000410000 */
[C---:B-1----:R-:W-:Y:S01]  /*7a30*/  FFMA.FTZ R166, R191.reuse, R166, R210 ;  /* 0x000000a6bfa67223 */ /* 0x042fe200000100d2 */
[----:B------:R-:W-:Y:S01]  /*7a40*/  FMUL.FTZ R164, R176, R145 ;  /* 0x00000091b0a47220 */ /* 0x000fe20000410000 */
[C---:B------:R-:W-:Y:S01]  /*7a50*/  FFMA.FTZ R22, R190.reuse, R22, R161 ;  /* 0x00000016be167223 */ /* 0x040fe200000100a1 */
[----:B------:R-:W-:Y:S01]  /*7a60*/  FMUL.FTZ R23, R190, R23 ;  /* 0x00000017be177220 */ /* 0x000fe20000410000 */
[C---:B------:R-:W-:Y:S01]  /*7a70*/  FFMA.FTZ R166, R204.reuse, R166, R189 ;  /* 0x000000a6cca67223 */ /* 0x040fe200000100bd */
[C---:B------:R-:W-:Y:S01]  /*7a80*/  FMUL.FTZ R197, R191.reuse, R164 ;  /* 0x000000a4bfc57220 */ /* 0x040fe20000410000 */
        /* <DEDUP_REMOVED lines=18> */
[----:B------:R-:W-:Y:S01]  /*7bb0*/  FMUL.FTZ R197, R104, R3 ;  /* 0x0000000368c57220 */ /* 0x000fe20000410000 */
        /* <DEDUP_REMOVED lines=23> */
[----:B------:R-:W-:Y:S01]  /*7d30*/  ISETP.GT.AND P5, PT, R70, 0x1e, PT ;  /* 0x0000001e4600780c */ /* 0x000fe20003fa4270 */
        /* <DEDUP_REMOVED lines=31> */
[----:B------:R-:W-:Y:S02]  /*7f30*/  IMAD.MOV.U32 R22, RZ, RZ, 0x3f800000 ;  /* 0x3f800000ff167424 */ /* 0x000fe400078e00ff */
[----:B-1----:R-:W-:Y:S02]  /*7f40*/  @P3 FMUL.FTZ R166, R166, R23 ;  /* 0x00000017a6a63220 */ /* 0x002fe40000410000 */
[----:B------:R-:W0:Y:S01]  /*7f50*/  SHFL.UP PT, R203, R145, 0x10, RZ ;  /* 0x0600000091cb7989 */ /* 0x000e2200000e00ff */
[----:B------:R-:W-:Y:S01]  /*7f60*/  ISETP.GE.AND P3, PT, R70, 0x10, PT ;  /* 0x000000104600780c */ /* 0x000fe20003f66270 */
[----:B------:R-:W-:Y:S01]  /*7f70*/  HFMA2.MMA R23, -RZ, RZ, 0, 0 ;  /* 0x00000000ff177435 */ /* 0x000fe200000001ff */
[----:B--2---:R-:W-:-:S02]  /*7f80*/  @!P4 FFMA.FTZ R164, R3, R201, R164 ;  /* 0x000000c903a4c223 */ /* 0x004fc400000100a4 */
        /* <DEDUP_REMOVED lines=34> */
[----:B------:R-:W1:Y:S02]  /*81b0*/  SHFL.IDX PT, R3, R3, RZ, 0x1f ;  /* 0x00001fff03037589 */ /* 0x000e6400000e0000 */
        /* <DEDUP_REMOVED lines=11> */
[----:B------:R-:W-:Y:S01]  /*8270*/  FFMA.FTZ R172, R194, R145, R185 ;  /* 0x00000091c2ac7223 */ /* 0x000fe200000100b9 */
[----:B------:R-:W-:Y:S02]  /*8280*/  SHF.L.U32 R163, R171, 0x10, RZ ;  /* 0x00000010aba37819 */ /* 0x000fe400000006ff */
[----:B------:R-:W-:Y:S01]  /*8290*/  FFMA.FTZ R182, R196, R180, R147 ;  /* 0x000000b4c4b67223 */ /* 0x000fe20000010093 */
[-C--:B------:R-:W-:Y:S01]  /*82a0*/  FFMA.FTZ R147, R155, R172.reuse, R184 ;  /* 0x000000ac9b937223 */ /* 0x080fe200000100b8 */
[----:B------:R-:W-:Y:S01]  /*82b0*/  FFMA.FTZ R169, R114, R172, R169 ;  /* 0x000000ac72a97223 */ /* 0x000fe200000100a9 */
[----:B-1----:R-:W-:Y:S01]  /*82c0*/  FFMA.FTZ R23, R3, R23, R164 ;  /* 0x0000001703177223 */ /* 0x002fe200000100a4 */
[----:B------:R-:W-:Y:S01]  /*82d0*/  FFMA.FTZ R184, R176, R182, R193 ;  /* 0x000000b6b0b87223 */ /* 0x000fe200000100c1 */
[-C--:B------:R-:W-:Y:S01]  /*82e0*/  FFMA.FTZ R192, R190, R147.reuse, R161 ;  /* 0x00000093bec07223 */ /* 0x080fe200000100a1 */
[----:B------:R-:W-:Y:S01]  /*82f0*/  FFMA.FTZ R161, R116, R147, R169 ;  /* 0x0000009374a17223 */ /* 0x000fe200000100a9 */
[----:B------:R-:W-:Y:S01]  /*8300*/  FMUL.FTZ R211, R182, R93 ;  /* 0x0000005db6d37220 */ /* 0x000fe20000410000 */
[C---:B------:R-:W-:Y:S01]  /*8310*/  FFMA.FTZ R186, R191.reuse, R184, R210 ;  /* 0x000000b8bfba7223 */ /* 0x040fe200000100d2 */
        /* <DEDUP_REMOVED lines=16> */
[----:B------:R-:W-:Y:S01]  /*8420*/  FFMA.FTZ R220, R157, -R82, R220 ;  /* 0x800000529ddc7223 */ /* 0x000fe200000100dc */
[----:B------:R-:W-:Y:S01]  /*8430*/  FFMA.FTZ R185, R126, R222, R161 ;  /* 0x000000de7eb97223 */ /* 0x000fe200000100a1 */
[----:B------:R-:W-:Y:S01]  /*8440*/  SHF.L.U32 R161, R42, 0x10, RZ ;  /* 0x000000102aa17819 */ /* 0x000fe200000006ff */
[----:B------:R-:W-:Y:S01]  /*8450*/  FFMA.FTZ R196, R181, R194, R170 ;  /* 0x000000c2b5c47223 */ /* 0x000fe200000100aa */
[----:B------:R-:W-:Y:S01]  /*8460*/  SHF.L.U32 R155, R38, 0x10, RZ ;  /* 0x00000010269b7819 */ /* 0x000fe200000006ff */
[----:B------:R-:W-:Y:S01]  /*8470*/  FFMA.FTZ R201, R176, -R83, R201 ;  /* 0x80000053b0c97223 */ /* 0x000fe200000100c9 */
[----:B------:R-:W0:Y:S01]  /*8480*/  SHFL.DOWN PT, R170, R185, 0x1, 0x1f ;  /* 0x08201f00b9aa7f89 */ /* 0x000e2200000e0000 */
[----:B------:R-:W-:Y:S01]  /*8490*/  FFMA.FTZ R212, R179, R196, R212 ;  /* 0x000000c4b3d47223 */ /* 0x000fe200000100d4 */
[----:B------:R-:W-:Y:S01]  /*84a0*/  SHF.L.U32 R151, R36, 0x10, RZ ;  /* 0x0000001024977819 */ /* 0x000fe200000006ff */
[----:B------:R-:W-:Y:S01]  /*84b0*/  FFMA.FTZ R218, R155, -R84, R218 ;  /* 0x800000549bda7223 */ /* 0x000fe200000100da */
[-C--:B------:R-:W-:Y:S01]  /*84c0*/  FFMA.FTZ R183, R174, -R85.reuse, R183 ;  /* 0x80000055aeb77223 */ /* 0x080fe200000100b7 */
[----:B------:R-:W-:Y:S01]  /*84d0*/  FFMA.FTZ R204, R177, R212, R168 ;  /* 0x000000d4b1cc7223 */ /* 0x000fe200000100a8 */
[----:B------:R-:W-:Y:S01]  /*84e0*/  FMUL.FTZ R181, R212, R85 ;  /* 0x00000055d4b57220 */ /* 0x000fe20000410000 */
[----:B------:R-:W-:Y:S01]  /*84f0*/  FFMA.FTZ R189, R151, -R86, R166 ;  /* 0x8000005697bd7223 */ /* 0x000fe200000100a6 */
        /* <DEDUP_REMOVED lines=14> */
[----:B------:R-:W-:Y:S01]  /*85e0*/  FFMA.FTZ R165, R161, -R80, R226 ;  /* 0x80000050a1a57223 */ /* 0x000fe200000100e2 */
[-C--:B------:R-:W-:Y:S01]  /*85f0*/  FMUL.FTZ R167, R216, R81.reuse ;  /* 0x00000051d8a77220 */ /* 0x080fe20000410000 */
[----:B0-----:R-:W-:Y:S01]  /*8600*/  @!P5 FADD.FTZ R185, R185, R170 ;  /* 0x000000aab9b9d221 */ /* 0x001fe20000010000 */
[----:B------:R-:W-:Y:S01]  /*8610*/  FFMA.FTZ R206, R159, R208, R206 ;  /* 0x000000d09fce7223 */ /* 0x000fe200000100ce */
[----:B------:R-:W-:Y:S01]  /*8620*/  FFMA.FTZ R159, R163, -R78, R224 ;  /* 0x8000004ea39f7223 */ /* 0x000fe200000100e0 */
[----:B------:R-:W-:Y:S01]  /*8630*/  FMUL.FTZ R210, R208, R80 ;  /* 0x00000050d0d27220 */ /* 0x000fe20000410000 */
[----:B------:R-:W-:Y:S01]  /*8640*/  FFMA.FTZ R224, R178, -R81, R203 ;  /* 0x80000051b2e07223 */ /* 0x000fe200000100cb */
[----:B------:R-:W-:Y:S01]  /*8650*/  FMUL.FTZ R2, R206, R78 ;  /* 0x0000004ece027220 */ /* 0x000fe20000410000 */
[----:B------:R-:W-:Y:S01]  /*8660*/  SHF.L.U32 R170, R35, 0x10, RZ ;  /* 0x0000001023aa7819 */ /* 0x000fe200000006ff */
[----:B------:R-:W-:Y:S01]  /*8670*/  FMUL.FTZ R226, R196, R86 ;  /* 0x00000056c4e27220 */ /* 0x000fe20000410000 */
[----:B------:R-:W0:Y:S01]  /*8680*/  SHFL.DOWN PT, R234, R185, 0x2, 0x1f ;  /* 0x08401f00b9ea7f89 */ /* 0x000e2200000e0000 */
[----:B------:R-:W-:Y:S01]  /*8690*/  FFMA.FTZ R149, R2, R159, RZ ;  /* 0x0000009f02957223 */ /* 0x000fe200000100ff */
[----:B------:R-:W-:Y:S01]  /*86a0*/  FMUL.FTZ R203, R198, R88 ;  /* 0x00000058c6cb7220 */ /* 0x000fe20000410000 */
[----:B------:R-:W-:Y:S01]  /*86b0*/  FFMA.FTZ R193, R170, -R87, R145 ;  /* 0x80000057aac17223 */ /* 0x000fe20000010091 */
[----:B------:R1:W-:Y:S01]  /*86c0*/  @!P1 STS.64 [R135+0xee8], R22 ;  /* 0x000ee81687009388 */ /* 0x0003e20000000a00 */
[----:B------:R-:W-:Y:S01]  /*86d0*/  FFMA.FTZ R168, R210, R165, R149 ;  /* 0x000000a5d2a87223 */ /* 0x000fe20000010095 */
[----:B------:R-:W-:Y:S01]  /*86e0*/  SHF.L.U32 R149, R34, 0x10, RZ ;  /* 0x0000001022957819 */ /* 0x000fe200000006ff */
[----:B------:R-:W-:Y:S01]  /*86f0*/  FADD.FTZ R101, R228, R101 ;  /* 0x00000065e4657221 */ /* 0x000fe20000010000 */
[----:B------:R-:W-:Y:S01]  /*8700*/  FADD.FTZ R138, R177, R138 ;  /* 0x0000008ab18a7221 */ /* 0x000fe20000010000 */
[C---:B------:R-:W-:Y:S01]  /*8710*/  FFMA.FTZ R168, R167.reuse, R224, R168 ;  /* 0x000000e0a7a87223 */ /* 0x040fe200000100a8 */
[----:B------:R-:W-:Y:S01]  /*8720*/  FADD.FTZ R140, R167, R140 ;  /* 0x0000008ca78c7221 */ /* 0x000fe20000010000 */
[----:B------:R-:W-:Y:S01]  /*8730*/  FFMA.FTZ R197, R149, -R88, R172 ;  /* 0x8000005895c57223 */ /* 0x000fe200000100ac */
[----:B------:R-:W-:Y:S01]  /*8740*/  SHF.L.U32 R172, R31, 0x10, RZ ;  /* 0x000000101fac7819 */ /* 0x000fe200000006ff */
[----:B------:R-:W-:Y:S01]  /*8750*/  FFMA.FTZ R168, R175, R220, R168 ;  /* 0x000000dcafa87223 */ /* 0x000fe200000100a8 */
[----:B------:R-:W-:Y:S01]  /*8760*/  FADD.FTZ R128, R211, R128 ;  /* 0x00000080d3807221 */ /* 0x000fe20000010000 */
[----:B------:R-:W-:Y:S01]  /*8770*/  FMUL.FTZ R164, R197, R164 ;  /* 0x000000a4c5a47220 */ /* 0x000fe20000410000 */
[----:B-1----:R-:W-:Y:S01]  /*8780*/  FMUL.FTZ R23, R143, R188 ;  /* 0x000000bc8f177220 */ /* 0x002fe20000410000 */
[----:B------:R-:W-:Y:S01]  /*8790*/  FFMA.FTZ R168, R177, R201, R168 ;  /* 0x000000c9b1a87223 */ /* 0x000fe200000100a8 */
[----:B------:R-:W-:Y:S01]  /*87a0*/  FFMA.FTZ R191, R172, -R91, R169 ;  /* 0x8000005bacbf7223 */ /* 0x000fe200000100a9 */
[----:B------:R-:W-:Y:S01]  /*87b0*/  FMUL.FTZ R22, R143, R194 ;  /* 0x000000c28f167220 */ /* 0x000fe20000410000 */
[----:B------:R-:W-:Y:S01]  /*87c0*/  FFMA.FTZ R3, R149, R198, R164 ;  /* 0x000000c695037223 */ /* 0x000fe200000100a4 */
[----:B------:R-:W-:Y:S01]  /*87d0*/  FFMA.FTZ R168, R179, R218, R168 ;  /* 0x000000dab3a87223 */ /* 0x000fe200000100a8 */
[----:B------:R-:W-:Y:S01]  /*87e0*/  FMUL.FTZ R177, R143, R180 ;  /* 0x000000b48fb17220 */ /* 0x000fe20000410000 */
[----:B------:R-:W-:Y:S01]  /*87f0*/  FADD.FTZ R99, R232, R99 ;  /* 0x00000063e8637221 */ /* 0x000fe20000010000 */
[----:B0-----:R-:W-:Y:S01]  /*8800*/  @!P0 FADD.FTZ R185, R185, R234 ;  /* 0x000000eab9b98221 */ /* 0x001fe20000010000 */
[----:B------:R-:W-:Y:S01]  /*8810*/  FFMA.FTZ R153, R181, R183, R168 ;  /* 0x000000b7b5997223 */ /* 0x000fe200000100a8 */
[----:B------:R-:W-:Y:S01]  /*8820*/  SHF.L.U32 R168, R33, 0x10, RZ ;  /* 0x0000001021a87819 */ /* 0x000fe200000006ff */
[----:B------:R-:W-:Y:S01]  /*8830*/  FMUL.FTZ R234, R180, R94 ;  /* 0x0000005eb4ea7220 */ /* 0x000fe20000410000 */
[----:B------:R-:W-:Y:S01]  /*8840*/  FADD.FTZ R150, R3, R150 ;  /* 0x0000009603967221 */ /* 0x000fe20000010000 */
[----:B------:R-:W-:Y:S01]  /*8850*/  FFMA.FTZ R166, R226, R189, R153 ;  /* 0x000000bde2a67223 */ /* 0x000fe20000010099 */
[----:B------:R-:W-:Y:S01]  /*8860*/  SHF.L.U32 R153, R32, 0x10, RZ ;  /* 0x0000001020997819 */ /* 0x000fe200000006ff */
[----:B------:R-:W-:Y:S01]  /*8870*/  FFMA.FTZ R207, R168, -R89, R147 ;  /* 0x80000059a8cf7223 */ /* 0x000fe20000010093 */
[----:B------:R-:W-:Y:S01]  /*8880*/  SHF.L.U32 R147, R30, 0x10, RZ ;  /* 0x000000101e937819 */ /* 0x000fe200000006ff */
[----:B------:R-:W-:Y:S01]  /*8890*/  FFMA.FTZ R166, R195, R193, R166 ;  /* 0x000000c1c3a67223 */ /* 0x000fe200000100a6 */
[----:B------:R-:W0:Y:S01]  /*88a0*/  SHFL.DOWN PT, R236, R185, 0x4, 0x1f ;  /* 0x08801f00b9ec7f89 */ /* 0x000e2200000e0000 */
[----:B------:R-:W-:Y:S01]  /*88b0*/  FFMA.FTZ R192, R153, -R90, R192 ;  /* 0x8000005a99c07223 */ /* 0x000fe200000100c0 */
[----:B------:R-:W-:Y:S01]  /*88c0*/  FMUL.FTZ R193, R193, R22 ;  /* 0x00000016c1c17220 */ /* 0x000fe20000410000 */
[----:B------:R-:W-:Y:S01]  /*88d0*/  FFMA.FTZ R166, R203, R197, R166 ;  /* 0x000000c5cba67223 */ /* 0x000fe200000100a6 */
[----:B------:R-:W-:Y:S01]  /*88e0*/  FFMA.FTZ R200, R147, -R92, R200 ;  /* 0x8000005c93c87223 */ /* 0x000fe200000100c8 */
[C---:B------:R-:W-:Y:S01]  /*88f0*/  FMUL.FTZ R22, R143.reuse, R196 ;  /* 0x000000c48f167220 */ /* 0x040fe20000410000 */
[----:B------:R-:W-:Y:S01]  /*8900*/  FMUL.FTZ R3, R143, R204 ;  /* 0x000000cc8f037220 */ /* 0x000fe20000410000 */
[----:B------:R-:W-:Y:S01]  /*8910*/  FFMA.FTZ R145, R205, R207, R166 ;  /* 0x000000cfcd917223 */ /* 0x000fe200000100a6 */
[----:B------:R-:W-:-:S02]  /*8920*/  IMAD.U32 R166, R29, 0x10000, RZ ;  /* 0x000100001da67824 */ /* 0x000fc400078e00ff */
[----:B------:R-:W-:Y:S01]  /*8930*/  FMUL.FTZ R164, R189, R22 ;  /* 0x00000016bda47220 */ /* 0x000fe20000410000 */
[----:B------:R-:W-:Y:S01]  /*8940*/  FMUL.FTZ R218, R218, R3 ;  /* 0x00000003dada7220 */ /* 0x000fe20000410000 */
[----:B------:R-:W-:Y:S01]  /*8950*/  FFMA.FTZ R230, R228, R192, R145 ;  /* 0x000000c0e4e67223 */ /* 0x000fe20000010091 */
[----:B------:R-:W-:Y:S01]  /*8960*/  SHF.L.U32 R145, R28, 0x10, RZ ;  /* 0x000000101c917819 */ /* 0x000fe200000006ff */
[----:B------:R-:W-:Y:S01]  /*8970*/  FFMA.FTZ R187, R166, -R93, R187 ;  /* 0x8000005da6bb7223 */ /* 0x000fe200000100bb */
[----:B------:R-:W-:Y:S01]  /*8980*/  FMUL.FTZ R192, R192, R23 ;  /* 0x00000017c0c07220 */ /* 0x000fe20000410000 */
[----:B------:R-:W-:Y:S01]  /*8990*/  FFMA.FTZ R169, R209, R191, R230 ;  /* 0x000000bfd1a97223 */ /* 0x000fe200000100e6 */
[----:B------:R-:W-:Y:S01]  /*89a0*/  FMUL.FTZ R23, R143, R184 ;  /* 0x000000b88f177220 */ /* 0x000fe20000410000 */
[----:B------:R-:W-:Y:S01]  /*89b0*/  FFMA.FTZ R222, R145, -R94, R222 ;  /* 0x8000005e91de7223 */ /* 0x000fe200000100de */
[----:B------:R-:W-:Y:S01]  /*89c0*/  FFMA.FTZ R192, R153, R188, R192 ;  /* 0x000000bc99c07223 */ /* 0x000fe200000100c0 */
[----:B------:R-:W-:Y:S01]  /*89d0*/  FFMA.FTZ R230, R232, R200, R169 ;  /* 0x000000c8e8e67223 */ /* 0x000fe200000100a9 */
[----:B------:R-:W-:Y:S01]  /*89e0*/  FMUL.FTZ R200, R200, R23 ;  /* 0x00000017c8c87220 */ /* 0x000fe20000410000 */
[----:B------:R-:W-:Y:S01]  /*89f0*/  FFMA.FTZ R164, R151, R196, R164 ;  /* 0x000000c497a47223 */ /* 0x000fe200000100a4 */
[----:B------:R-:W-:Y:S01]  /*8a00*/  FMUL.FTZ R228, R143, R190 ;  /* 0x000000be8fe47220 */ /* 0x000fe20000410000 */
[----:B------:R-:W-:Y:S01]  /*8a10*/  FFMA.FTZ R169, R211, R187, R230 ;  /* 0x000000bbd3a97223 */ /* 0x000fe200000100e6 */
[----:B0-----:R-:W-:Y:S01]  /*8a20*/  @!P4 FADD.FTZ R185, R185, R236 ;  /* 0x000000ecb9b9c221 */ /* 0x001fe20000010000 */
[----:B------:R-:W-:Y:S01]  /*8a30*/  FFMA.FTZ R3, R147, R184, R200 ;  /* 0x000000b893037223 */ /* 0x000fe200000100c8 */
[----:B------:R-:W-:Y:S01]  /*8a40*/  FMUL.FTZ R22, R143, R212 ;  /* 0x000000d48f167220 */ /* 0x000fe20000410000 */
[----:B------:R-:W-:Y:S01]  /*8a50*/  FFMA.FTZ R169, R234, R222, R169 ;  /* 0x000000deeaa97223 */ /* 0x000fe200000100a9 */
[----:B------:R-:W-:Y:S01]  /*8a60*/  FADD.FTZ R25, R164, R25 ;  /* 0x00000019a4197221 */ /* 0x000fe20000010000 */
[----:B------:R-:W0:Y:S01]  /*8a70*/  SHFL.DOWN PT, R236, R185, 0x8, 0x1f ;  /* 0x09001f00b9ec7f89 */ /* 0x000e2200000e0000 */
[----:B------:R-:W-:Y:S01]  /*8a80*/  FADD.FTZ R156, R3, R156 ;  /* 0x0000009c039c7221 */ /* 0x000fe20000010000 */
[----:B------:R-:W-:Y:S01]  /*8a90*/  FMUL.FTZ R207, R207, R228 ;  /* 0x000000e4cfcf7220 */ /* 0x000fe20000410000 */
[C---:B------:R-:W-:Y:S01]  /*8aa0*/  FMUL.FTZ R164, R143.reuse, R182 ;  /* 0x000000b68fa47220 */ /* 0x040fe20000410000 */
[----:B------:R-:W1:Y:S01]  /*8ab0*/  SHFL.DOWN PT, R230, R169, 0x1, 0x1f ;  /* 0x08201f00a9e67f89 */ /* 0x000e6200000e0000 */
        /* <DEDUP_REMOVED lines=9> */
[C---:B------:R-:W-:Y:S01]  /*8b50*/  FMUL.FTZ R190, R143.reuse, R186 ;  /* 0x000000ba8fbe7220 */ /* 0x040fe20000410000 */
[C---:B------:R-:W-:Y:S01]  /*8b60*/  FMUL.FTZ R3, R143.reuse, R216 ;  /* 0x000000d88f037220 */ /* 0x040fe20000410000 */
[C---:B------:R-:W-:Y:S01]  /*8b70*/  FMUL.FTZ R180, R143.reuse, R208 ;  /* 0x000000d08fb47220 */ /* 0x040fe20000410000 */
[----:B------:R-:W-:Y:S01]  /*8b80*/  FMUL.FTZ R164, R143, R206 ;  /* 0x000000ce8fa47220 */ /* 0x000fe20000410000 */
[----:B------:R-:W-:Y:S01]  /*8b90*/  FMUL.FTZ R201, R201, R22 ;  /* 0x00000016c9c97220 */ /* 0x000fe20000410000 */
[----:B------:R-:W-:Y:S01]  /*8ba0*/  FADD.FTZ R152, R23, R152 ;  /* 0x0000009817987221 */ /* 0x000fe20000010000 */
[----:B------:R-:W-:Y:S01]  /*8bb0*/  FMUL.FTZ R191, R191, R190 ;  /* 0x000000bebfbf7220 */ /* 0x000fe20000410000 */
[----:B------:R-:W-:Y:S01]  /*8bc0*/  FMUL.FTZ R3, R224, R3 ;  /* 0x00000003e0037220 */ /* 0x000fe20000410000 */
[----:B------:R-:W-:Y:S01]  /*8bd0*/  FMUL.FTZ R180, R165, R180 ;  /* 0x000000b4a5b47220 */ /* 0x000fe20000410000 */
[----:B------:R-:W-:Y:S01]  /*8be0*/  FMUL.FTZ R164, R159, R164 ;  /* 0x000000a49fa47220 */ /* 0x000fe20000410000 */
[----:B0-----:R-:W-:Y:S01]  /*8bf0*/  @!P6 FADD.FTZ R185, R185, R236 ;  /* 0x000000ecb9b9e221 */ /* 0x001fe20000010000 */
[----:B------:R-:W-:Y:S01]  /*8c00*/  FFMA.FTZ R194, R170, R194, R193 ;  /* 0x000000c2aac27223 */ /* 0x000fe200000100c1 */
[----:B------:R-:W-:Y:S01]  /*8c10*/  FFMA.FTZ R186, R172, R186, R191 ;  /* 0x000000baacba7223 */ /* 0x000fe200000100bf */
[----:B------:R-:W-:Y:S01]  /*8c20*/  FFMA.FTZ R183, R174, R212, R183 ;  /* 0x000000d4aeb77223 */ /* 0x000fe200000100b7 */
[----:B-1----:R-:W-:Y:S01]  /*8c30*/  @!P5 FADD.FTZ R169, R169, R230 ;  /* 0x000000e6a9a9d221 */ /* 0x002fe20000010000 */
[----:B------:R-:W-:Y:S01]  /*8c40*/  ISETP.NE.AND P5, PT, R70, RZ, PT ;  /* 0x000000ff4600720c */ /* 0x000fe20003fa5270 */
[----:B------:R-:W-:Y:S01]  /*8c50*/  SHFL.DOWN PT, R236, R185, 0x10, 0x1f ;  /* 0x0a001f00b9ec7f89 */ /* 0x000fe200000e0000 */
[----:B------:R-:W-:Y:S01]  /*8c60*/  FFMA.FTZ R187, R166, R182, R187 ;  /* 0x000000b6a6bb7223 */ /* 0x000fe200000100bb */
[----:B------:R-:W-:Y:S01]  /*8c70*/  FFMA.FTZ R202, R176, R202, R201 ;  /* 0x000000cab0ca7223 */ /* 0x000fe200000100c9 */
[----:B------:R-:W-:Y:S01]  /*8c80*/  FFMA.FTZ R167, R157, R214, R220 ;  /* 0x000000d69da77223 */ /* 0x000fe200000100dc */
[----:B------:R-:W0:Y:S01]  /*8c90*/  SHFL.DOWN PT, R230, R169, 0x2, 0x1f ;  /* 0x08401f00a9e67f89 */ /* 0x000e2200000e0000 */
[----:B------:R-:W-:Y:S01]  /*8ca0*/  FFMA.FTZ R216, R178, R216, R3 ;  /* 0x000000d8b2d87223 */ /* 0x000fe20000010003 */
[----:B------:R-:W-:Y:S01]  /*8cb0*/  FFMA.FTZ R180, R161, R208, R180 ;  /* 0x000000d0a1b47223 */ /* 0x000fe200000100b4 */
[----:B------:R-:W-:Y:S01]  /*8cc0*/  FFMA.FTZ R164, R163, R206, R164 ;  /* 0x000000cea3a47223 */ /* 0x000fe200000100a4 */
[----:B------:R-:W-:Y:S01]  /*8cd0*/  FADD.FTZ R97, R234, R97 ;  /* 0x00000061ea617221 */ /* 0x000fe20000010000 */
[----:B------:R-:W-:Y:S01]  /*8ce0*/  FADD.FTZ R130, R209, R130 ;  /* 0x00000082d1827221 */ /* 0x000fe20000010000 */
[----:B------:R-:W-:Y:S01]  /*8cf0*/  FADD.FTZ R132, R205, R132 ;  /* 0x00000084cd847221 */ /* 0x000fe20000010000 */
[----:B------:R-:W-:Y:S01]  /*8d00*/  FADD.FTZ R103, R203, R103 ;  /* 0x00000067cb677221 */ /* 0x000fe20000010000 */
[----:B------:R-:W1:Y:S01]  /*8d10*/  @!P5 S2R R238, SR_CgaCtaId ;  /* 0x0000000000eed919 */ /* 0x000e620000008800 */
        /* <DEDUP_REMOVED lines=23> */
[----:B------:R-:W-:Y:S01]  /*8e90*/  @!P0 FADD.FTZ R185, R185, R236 ;  /* 0x000000ecb9b98221 */ /* 0x000fe20000010000 */
[----:B-1----:R-:W-:-:S04]  /*8ea0*/  @!P5 LEA R60, R238, R213, 0x18 ;  /* 0x000000d5ee3cd211 */ /* 0x002fc800078ec0ff */
        /* <DEDUP_REMOVED lines=17> */
.L_x_6951:
[----:B------:R-:W-:Y:S05]  /*8fc0*/  BSYNC B0 ;  /* 0x0000000000007941 */ /* 0x000fea0003800000 */
.L_x_6950:
[----:B------:R-:W-:Y:S01]  /*8fd0*/  UIADD3 UR4, UR4, 0x1, URZ ;  /* 0x0000000104047890 */ /* 0x000fe2000fffe03f */
[----:B------:R-:W-:Y:S02]  /*8fe0*/  LEA R119, P6, R16, R119, 0x2 ;  /* 0x0000007710777211 */ /* 0x000fe400078c10ff */
[----:B------:R-:W-:Y:S02]  /*8ff0*/  LEA R117, P0, R18, R117, 0x2 ;  /* 0x0000007512757211 */ /* 0x000fe400078010ff */
[----:B------:R-:W-:Y:S02]  /*9000*/  IADD3.X R146, R146, R17, RZ, P6, !PT ;  /* 0x0000001192927210 */ /* 0x000fe400037fe4ff */
[----:B------:R-:W-:Y:S02]  /*9010*/  ISETP.LE.AND P6, PT, R199, UR4, PT ;  /* 0x00000004c7007c0c */ /* 0x000fe4000bfc3270 */
[----:B------:R-:W-:Y:S02]  /*9020*/  LEA R115, P4, R20, R115, 0x2 ;  /* 0x0000007314737211 */ /* 0x000fe400078810ff */
[----:B------:R-:W-:-:S02]  /*9030*/  IADD3 R26, P5, R26, 0x8, RZ ;  /* 0x000000081a1a7810 */ /* 0x000fc40007fbe0ff */
[----:B-1----:R-:W-:Y:S02]  /*9040*/  IADD3 R137, R137, 0x4, RZ ;  /* 0x0000000489897810 */ /* 0x002fe40007ffe0ff */
[----:B------:R-:W-:Y:S02]  /*9050*/  IADD3 R135, R135, 0x8, RZ ;  /* 0x0000000887877810 */ /* 0x000fe40007ffe0ff */
[----:B------:R-:W-:Y:S02]  /*9060*/  IADD3 R162, R162, 0x1, RZ ;  /* 0x00000001a2a27810 */ /* 0x000fe40007ffe0ff */
[----:B------:R-:W-:Y:S02]  /*9070*/  IADD3.X R142, R142, R19, RZ, P0, !PT ;  /* 0x000000138e8e7210 */ /* 0x000fe400007fe4ff */
[----:B------:R-:W-:Y:S02]  /*9080*/  IADD3.X R24, R24, R21, RZ, P4, !PT ;  /* 0x0000001518187210 */ /* 0x000fe400027fe4ff */
[----:B------:R-:W-:Y:S01]  /*9090*/  IADD3.X R27, RZ, R27, RZ, P5, !PT ;  /* 0x0000001bff1b7210 */ /* 0x000fe20002ffe4ff */
[----:B------:R-:W-:Y:S06]  /*90a0*/  @!P6 BRA `(.L_x_6952) ;  /* 0xffffffe00098e947 */ /* 0x000fec000383ffff */
.L_x_6947:
[----:B------:R-:W-:Y:S01]  /*90b0*/  BAR.SYNC.DEFER_BLOCKING 0x0 ;  /* 0x0000000000007b1d */ /* 0x000fe20000010000 */
[C---:B------:R-:W-:Y:S02]  /*90c0*/  LOP3.LUT R26, R64.reuse, 0x20, RZ, 0xfc, !PT ;  /* 0x00000020401a7812 */ /* 0x040fe400078efcff */
        /* <DEDUP_REMOVED lines=10> */
[----:B0-----:R-:W-:Y:S02]  /*9170*/  LOP3.LUT R2, R64, 0x80, RZ, 0xfc, !PT ;  /* 0x0000008040027812 */ /* 0x001fe400078efcff */
        /* <DEDUP_REMOVED lines=53> */
[----:B------:R-:W0:Y:S03]  /*94d0*/  S2UR UR5, SR_CgaCtaId ;  /* 0x00000000000579c3 */ /* 0x000e260000008800 */
        /* <DEDUP_REMOVED lines=20> */
[----:B------:R-:W4:Y:S01]  /*9620*/  LDS.U16 R13, [R43+0x2] ;  /* 0x000002002b0d7984 */ /* 0x000f220000000400 */
[----:B-1----:R-:W-:-:S03]  /*9630*/  SHF.L.U32 R31, R12, 0x10, RZ ;  /* 0x000000100c1f7819 */ /* 0x002fc600000006ff */
[----:B------:R-:W1:Y:S02]  /*9640*/  LDS.U16 R12, [R43+0x8] ;  /* 0x000008002b0c7984 */ /* 0x000e640000000400 */
[--C-:B------:R-:W-:Y:S01]  /*9650*/  FADD.FTZ R30, R31, R74.reuse ;  /* 0x0000004a1f1e7221 */ /* 0x100fe20000010000 */
[----:B--2---:R-:W-:Y:S02]  /*9660*/  SHF.L.U32 R31, R28, 0x10, RZ ;  /* 0x000000101c1f7819 */ /* 0x004fe400000006ff */
[----:B---3--:R-:W-:Y:S01]  /*9670*/  SHF.L.U32 R29, R29, 0x10, RZ ;  /* 0x000000101d1d7819 */ /* 0x008fe200000006ff */
[----:B------:R-:W-:Y:S01]  /*9680*/  LDS.U16 R28, [R43+0xc] ;  /* 0x00000c002b1c7984 */ /* 0x000fe20000000400 */
[----:B------:R-:W-:Y:S01]  /*9690*/  FSETP.GTU.FTZ.AND P5, PT, R30, 20, PT ;  /* 0x41a000001e00780b */ /* 0x000fe20003fbc000 */
[--C-:B------:R-:W-:Y:S01]  /*96a0*/  FADD.FTZ R34, R31, R74.reuse ;  /* 0x0000004a1f227221 */ /* 0x100fe20000010000 */
[----:B----4-:R-:W-:Y:S01]  /*96b0*/  SHF.L.U32 R13, R13, 0x10, RZ ;  /* 0x000000100d0d7819 */ /* 0x010fe200000006ff */
[----:B------:R-:W-:-:S02]  /*96c0*/  FADD.FTZ R35, R29, R74 ;  /* 0x0000004a1d237221 */ /* 0x000fc40000010000 */
[----:B------:R-:W-:Y:S01]  /*96d0*/  LDS.U16 R29, [R43+0xe] ;  /* 0x00000e002b1d7984 */ /* 0x000fe20000000400 */
[----:B------:R-:W-:Y:S01]  /*96e0*/  FSETP.GTU.FTZ.AND P0, PT, R34, 20, PT ;  /* 0x41a000002200780b */ /* 0x000fe20003f1c000 */
[----:B------:R-:W-:Y:S01]  /*96f0*/  FADD.FTZ R33, R13, R74 ;  /* 0x0000004a0d217221 */ /* 0x000fe20000010000 */
[----:B------:R-:W-:Y:S01]  /*9700*/  FSETP.GTU.FTZ.AND P2, PT, R35, 20, PT ;  /* 0x41a000002300780b */ /* 0x000fe20003f5c000 */
[----:B------:R-:W2:Y:S03]  /*9710*/  LDS.U16 R13, [R43+0xa] ;  /* 0x00000a002b0d7984 */ /* 0x000ea60000000400 */
[----:B------:R-:W-:Y:S01]  /*9720*/  FSETP.GTU.FTZ.AND P6, PT, R33, 20, PT ;  /* 0x41a000002100780b */ /* 0x000fe20003fdc000 */
[----:B------:R-:W-:Y:S02]  /*9730*/  @!P5 FMUL.FTZ R31, R30, -1.4426950216293334961 ;  /* 0xbfb8aa3b1e1fd820 */ /* 0x000fe40000410000 */
[----:B------:R-:W3:Y:S04]  /*9740*/  LDS.U16 R30, [R43+0x10] ;  /* 0x000010002b1e7984 */ /* 0x000ee80000000400 */
[----:B------:R-:W-:Y:S01]  /*9750*/  @!P0 FMUL.FTZ R34, R34, -1.4426950216293334961 ;  /* 0xbfb8aa3b22228820 */ /* 0x000fe20000410000 */
[----:B------:R4:W-:Y:S01]  /*9760*/  @!P5 MUFU.EX2 R32, R31 ;  /* 0x0000001f0020d308 */ /* 0x0009e20000000800 */
[----:B------:R-:W-:Y:S01]  /*9770*/  @!P2 FMUL.FTZ R35, R35, -1.4426950216293334961 ;  /* 0xbfb8aa3b2323a820 */ /* 0x000fe20000410000 */
[----:B----4-:R-:W4:Y:S06]  /*9780*/  LDS.U16 R31, [R43+0x12] ;  /* 0x000012002b1f7984 */ /* 0x010f2c0000000400 */
[----:B------:R-:W5:Y:S01]  /*9790*/  @!P0 MUFU.EX2 R34, R34 ;  /* 0x0000002200228308 */ /* 0x000f620000000800 */
[----:B------:R-:W-:-:S07]  /*97a0*/  @!P6 FMUL.FTZ R33, R33, -1.4426950216293334961 ;  /* 0xbfb8aa3b2121e820 */ /* 0x000fce0000410000 */
[----:B------:R-:W0:Y:S08]  /*97b0*/  @!P2 MUFU.EX2 R35, R35 ;  /* 0x000000230023a308 */ /* 0x000e300000000800 */
[----:B------:R-:W1:Y:S01]  /*97c0*/  @!P6 MUFU.EX2 R33, R33 ;  /* 0x000000210021e308 */ /* 0x000e620000000800 */
[----:B-----5:R-:W-:-:S07]  /*97d0*/  @!P0 FADD.FTZ R34, R34, 1 ;  /* 0x3f80000022228421 */ /* 0x020fce0000010000 */
[----:B------:R-:W5:Y:S01]  /*97e0*/  @!P0 MUFU.RCP R34, R34 ;  /* 0x0000002200228308 */ /* 0x000f620000001000 */
[----:B0-----:R-:W-:Y:S01]  /*97f0*/  @!P2 FADD.FTZ R35, R35, 1 ;  /* 0x3f8000002323a421 */ /* 0x001fe20000010000 */
[----:B-1----:R-:W-:-:S06]  /*9800*/  @!P6 FADD.FTZ R33, R33, 1 ;  /* 0x3f8000002121e421 */ /* 0x002fcc0000010000 */
[----:B------:R-:W0:Y:S01]  /*9810*/  @!P2 MUFU.RCP R35, R35 ;  /* 0x000000230023a308 */ /* 0x000e220000001000 */
[----:B------:R-:W-:-:S07]  /*9820*/  IMAD.U32 R37, R12, 0x10000, RZ ;  /* 0x000100000c257824 */ /* 0x000fce00078e00ff */
[----:B------:R3:W-:Y:S01]  /*9830*/  @!P6 MUFU.RCP R36, R33 ;  /* 0x000000210024e308 */ /* 0x0007e20000001000 */
[----:B--2---:R-:W-:Y:S02]  /*9840*/  SHF.L.U32 R13, R13, 0x10, RZ ;  /* 0x000000100d0d7819 */ /* 0x004fe400000006ff */
[----:B---3--:R-:W-:Y:S02]  /*9850*/  SHF.L.U32 R33, R30, 0x10, RZ ;  /* 0x000000101e217819 */ /* 0x008fe400000006ff */
[----:B----4-:R-:W-:-:S03]  /*9860*/  SHF.L.U32 R31, R31, 0x10, RZ ;  /* 0x000000101f1f7819 */ /* 0x010fc600000006ff */
[--C-:B------:R-:W-:Y:S01]  /*9870*/  FADD.FTZ R33, R33, R74.reuse ;  /* 0x0000004a21217221 */ /* 0x100fe20000010000 */
[--C-:B------:R-:W-:Y:S01]  /*9880*/  FADD.FTZ R37, R37, R74.reuse ;  /* 0x0000004a25257221 */ /* 0x100fe20000010000 */
[----:B-----5:R-:W-:Y:S01]  /*9890*/  @!P0 FMUL.FTZ R121, R121, R34 ;  /* 0x0000002279798220 */ /* 0x020fe20000410000 */
[----:B------:R-:W-:Y:S02]  /*98a0*/  @!P5 FADD.FTZ R32, R32, 1 ;  /* 0x3f8000002020d421 */ /* 0x000fe40000010000 */
[----:B------:R-:W-:Y:S01]  /*98b0*/  FSETP.GTU.FTZ.AND P0, PT, R33, 20, PT ;  /* 0x41a000002100780b */ /* 0x000fe20003f1c000 */
[--C-:B------:R-:W-:Y:S01]  /*98c0*/  FADD.FTZ R38, R13, R74.reuse ;  /* 0x0000004a0d267221 */ /* 0x100fe20000010000 */
[----:B------:R-:W-:Y:S01]  /*98d0*/  FADD.FTZ R31, R31, R74 ;  /* 0x0000004a1f1f7221 */ /* 0x000fe20000010000 */
[----:B------:R-:W-:Y:S01]  /*98e0*/  FSETP.GTU.FTZ.AND P3, PT, R37, 20, PT ;  /* 0x41a000002500780b */ /* 0x000fe20003f7c000 */
[----:B0-----:R-:W-:Y:S01]  /*98f0*/  @!P2 FMUL.FTZ R148, R148, R35 ;  /* 0x000000239494a220 */ /* 0x001fe20000410000 */
[----:B------:R-:W0:Y:S01]  /*9900*/  @!P5 MUFU.RCP R32, R32 ;  /* 0x000000200020d308 */ /* 0x000e220000001000 */
[----:B------:R-:W-:-:S02]  /*9910*/  FSETP.GTU.FTZ.AND P4, PT, R38, 20, PT ;  /* 0x41a000002600780b */ /* 0x000fc40003f9c000 */
[----:B------:R-:W-:Y:S02]  /*9920*/  FSETP.GTU.FTZ.AND P2, PT, R31, 20, PT ;  /* 0x41a000001f00780b */ /* 0x000fe40003f5c000 */
[----:B------:R-:W-:-:S03]  /*9930*/  SHF.L.U32 R13, R28, 0x10, RZ ;  /* 0x000000101c0d7819 */ /* 0x000fc600000006ff */
[----:B------:R-:W-:Y:S01]  /*9940*/  @!P0 FMUL.FTZ R30, R33, -1.4426950216293334961 ;  /* 0xbfb8aa3b211e8820 */ /* 0x000fe20000410000 */
[----:B------:R-:W-:Y:S02]  /*9950*/  SHF.L.U32 R29, R29, 0x10, RZ ;  /* 0x000000101d1d7819 */ /* 0x000fe400000006ff */
[----:B------:R-:W-:Y:S01]  /*9960*/  @!P3 FMUL.FTZ R12, R37, -1.4426950216293334961 ;  /* 0xbfb8aa3b250cb820 */ /* 0x000fe20000410000 */
[--C-:B------:R-:W-:Y:S02]  /*9970*/  FADD.FTZ R28, R13, R74.reuse ;  /* 0x0000004a0d1c7221 */ /* 0x100fe40000010000 */
[----:B------:R-:W1:Y:S01]  /*9980*/  @!P0 MUFU.EX2 R30, R30 ;  /* 0x0000001e001e8308 */ /* 0x000e620000000800 */
[----:B------:R-:W-:Y:S01]  /*9990*/  FADD.FTZ R29, R29, R74 ;  /* 0x0000004a1d1d7221 */ /* 0x000fe20000010000 */
[----:B------:R-:W-:Y:S01]  /*99a0*/  @!P4 FMUL.FTZ R13, R38, -1.4426950216293334961 ;  /* 0xbfb8aa3b260dc820 */ /* 0x000fe20000410000 */
[----:B------:R-:W-:Y:S01]  /*99b0*/  @!P2 FMUL.FTZ R31, R31, -1.4426950216293334961 ;  /* 0xbfb8aa3b1f1fa820 */ /* 0x000fe20000410000 */
[----:B0-----:R-:W-:Y:S01]  /*99c0*/  @!P5 FMUL.FTZ R133, R133, R32 ;  /* 0x000000208585d220 */ /* 0x001fe20000410000 */
[----:B------:R-:W-:Y:S01]  /*99d0*/  @!P6 FMUL.FTZ R131, R131, R36 ;  /* 0x000000248383e220 */ /* 0x000fe20000410000 */
[----:B------:R-:W-:-:S02]  /*99e0*/  FSETP.GTU.FTZ.AND P5, PT, R28, 20, PT ;  /* 0x41a000001c00780b */ /* 0x000fc40003fbc000 */
[----:B------:R-:W0:Y:S01]  /*99f0*/  @!P3 MUFU.EX2 R12, R12 ;  /* 0x0000000c000cb308 */ /* 0x000e220000000800 */
[----:B------:R-:W-:-:S07]  /*9a00*/  FSETP.GTU.FTZ.AND P6, PT, R29, 20, PT ;  /* 0x41a000001d00780b */ /* 0x000fce0003fdc000 */
[----:B------:R-:W2:Y:S08]  /*9a10*/  @!P4 MUFU.EX2 R13, R13 ;  /* 0x0000000d000dc308 */ /* 0x000eb00000000800 */
[----:B------:R-:W3:Y:S01]  /*9a20*/  @!P2 MUFU.EX2 R31, R31 ;  /* 0x0000001f001fa308 */ /* 0x000ee20000000800 */
[----:B-1----:R-:W-:Y:S01]  /*9a30*/  @!P0 FADD.FTZ R30, R30, 1 ;  /* 0x3f8000001e1e8421 */ /* 0x002fe20000010000 */
[----:B------:R-:W-:Y:S01]  /*9a40*/  @!P5 FMUL.FTZ R28, R28, -1.4426950216293334961 ;  /* 0xbfb8aa3b1c1cd820 */ /* 0x000fe20000410000 */
[----:B------:R-:W-:Y:S01]  /*9a50*/  @!P6 FMUL.FTZ R29, R29, -1.4426950216293334961 ;  /* 0xbfb8aa3b1d1de820 */ /* 0x000fe20000410000 */
[----:B0-----:R-:W-:-:S04]  /*9a60*/  @!P3 FADD.FTZ R12, R12, 1 ;  /* 0x3f8000000c0cb421 */ /* 0x001fc80000010000 */
[----:B------:R-:W0:Y:S01]  /*9a70*/  @!P0 MUFU.RCP R30, R30 ;  /* 0x0000001e001e8308 */ /* 0x000e220000001000 */
[----:B--2---:R-:W-:-:S07]  /*9a80*/  @!P4 FADD.FTZ R13, R13, 1 ;  /* 0x3f8000000d0dc421 */ /* 0x004fce0000010000 */
[----:B------:R-:W1:Y:S01]  /*9a90*/  @!P5 MUFU.EX2 R28, R28 ;  /* 0x0000001c001cd308 */ /* 0x000e620000000800 */
[----:B---3--:R-:W-:-:S07]  /*9aa0*/  @!P2 FADD.FTZ R31, R31, 1 ;  /* 0x3f8000001f1fa421 */ /* 0x008fce0000010000 */
[----:B------:R-:W2:Y:S08]  /*9ab0*/  @!P6 MUFU.EX2 R29, R29 ;  /* 0x0000001d001de308 */ /* 0x000eb00000000800 */
[----:B------:R-:W3:Y:S08]  /*9ac0*/  @!P3 MUFU.RCP R12, R12 ;  /* 0x0000000c000cb308 */ /* 0x000ef00000001000 */
[----:B------:R-:W4:Y:S08]  /*9ad0*/  @!P4 MUFU.RCP R13, R13 ;  /* 0x0000000d000dc308 */ /* 0x000f300000001000 */
[----:B------:R-:W5:Y:S01]  /*9ae0*/  @!P2 MUFU.RCP R31, R31 ;  /* 0x0000001f001fa308 */ /* 0x000f620000001000 */
[----:B0-----:R-:W-:Y:S01]  /*9af0*/  @!P0 FMUL.FTZ R127, R127, R30 ;  /* 0x0000001e7f7f8220 */ /* 0x001fe20000410000 */
[----:B-1----:R-:W-:Y:S01]  /*9b00*/  @!P5 FADD.FTZ R28, R28, 1 ;  /* 0x3f8000001c1cd421 */ /* 0x002fe20000010000 */
[----:B------:R-:W0:Y:S01]  /*9b10*/  LDS.U16 R30, [R43+0x1c] ;  /* 0x00001c002b1e7984 */ /* 0x000e220000000400 */
[----:B--2---:R-:W-:Y:S01]  /*9b20*/  @!P6 FADD.FTZ R29, R29, 1 ;  /* 0x3f8000001d1de421 */ /* 0x004fe20000010000 */
[----:B---3--:R-:W-:-:S02]  /*9b30*/  @!P3 FMUL.FTZ R141, R141, R12 ;  /* 0x0000000c8d8db220 */ /* 0x008fc40000410000 */
[----:B------:R-:W1:Y:S01]  /*9b40*/  LDS.U16 R12, [R43+0x14] ;  /* 0x000014002b0c7984 */ /* 0x000e620000000400 */
[----:B------:R2:W-:Y:S01]  /*9b50*/  @!P5 MUFU.RCP R33, R28 ;  /* 0x0000001c0021d308 */ /* 0x0005e20000001000 */
[----:B----4-:R-:W-:Y:S02]  /*9b60*/  @!P4 FMUL.FTZ R152, R152, R13 ;  /* 0x0000000d9898c220 */ /* 0x010fe40000410000 */
[----:B------:R-:W3:Y:S05]  /*9b70*/  LDS.U16 R13, [R43+0x16] ;  /* 0x000016002b0d7984 */ /* 0x000eea0000000400 */
[----:B------:R4:W4:Y:S01]  /*9b80*/  @!P6 MUFU.RCP R32, R29 ;  /* 0x0000001d0020e308 */ /* 0x0009220000001000 */
[----:B-----5:R-:W-:Y:S01]  /*9b90*/  @!P2 FMUL.FTZ R150, R150, R31 ;  /* 0x0000001f9696a220 */ /* 0x020fe20000410000 */
[----:B--2---:R-:W-:Y:S04]  /*9ba0*/  LDS.U16 R28, [R43+0x18] ;  /* 0x000018002b1c7984 */ /* 0x004fe80000000400 */
[----:B------:R-:W-:Y:S04]  /*9bb0*/  LDS.U16 R31, [R43+0x1e] ;  /* 0x00001e002b1f7984 */ /* 0x000fe80000000400 */
[----:B----4-:R-:W2:Y:S01]  /*9bc0*/  LDS.U16 R29, [R43+0x1a] ;  /* 0x00001a002b1d7984 */ /* 0x010ea20000000400 */
[----:B------:R-:W-:-:S02]  /*9bd0*/  F2FP.BF16.F32.PACK_AB R111, R111, R113 ;  /* 0x000000716f6f723e */ /* 0x000fc400000010ff */
[----:B------:R-:W-:Y:S01]  /*9be0*/  F2FP.BF16.F32.PACK_AB R107, R107, R138 ;  /* 0x0000008a6b6b723e */ /* 0x000fe200000010ff */
[----:B------:R-:W-:Y:S01]  /*9bf0*/  BAR.SYNC.DEFER_BLOCKING 0x0 ;  /* 0x0000000000007b1d */ /* 0x000fe20000010000 */
[----:B------:R-:W-:Y:S01]  /*9c00*/  @!P6 FMUL.FTZ R25, R25, R32 ;  /* 0x000000201919e220 */ /* 0x000fe20000410000 */
[----:B------:R-:W-:Y:S02]  /*9c10*/  PRMT R32, R111, 0x7632, R32 ;  /* 0x000076326f207816 */ /* 0x000fe40000000020 */
[----:B------:R-:W-:Y:S02]  /*9c20*/  F2FP.BF16.F32.PACK_AB R105, R105, R136 ;  /* 0x000000886969723e */ /* 0x000fe400000010ff */
[----:B------:R-:W-:Y:S02]  /*9c30*/  F2FP.BF16.F32.PACK_AB R103, R103, R134 ;  /* 0x000000866767723e */ /* 0x000fe400000010ff */
[----:B------:R-:W-:Y:S01]  /*9c40*/  F2FP.BF16.F32.PACK_AB R109, R109, R140 ;  /* 0x0000008c6d6d723e */ /* 0x000fe200000010ff */
[----:B------:R-:W-:Y:S01]  /*9c50*/  UMOV UR4, 0x400 ;  /* 0x0000040000047882 */ /* 0x000fe20000000000 */
[----:B------:R-:W-:-:S02]  /*9c60*/  PRMT R34, R107, 0x7632, R34 ;  /* 0x000076326b227816 */ /* 0x000fc40000000022 */
[----:B------:R-:W-:Y:S02]  /*9c70*/  F2FP.BF16.F32.PACK_AB R101, R101, R132 ;  /* 0x000000846565723e */ /* 0x000fe400000010ff */
[----:B------:R-:W-:Y:S02]  /*9c80*/  F2FP.BF16.F32.PACK_AB R99, R99, R130 ;  /* 0x000000826363723e */ /* 0x000fe400000010ff */
[----:B------:R-:W-:Y:S01]  /*9c90*/  F2FP.BF16.F32.PACK_AB R97, R97, R128 ;  /* 0x000000806161723e */ /* 0x000fe200000010ff */
[----:B------:R-:W-:Y:S01]  /*9ca0*/  @!P5 FMUL.FTZ R154, R154, R33 ;  /* 0x000000219a9ad220 */ /* 0x000fe20000410000 */
[----:B------:R-:W-:Y:S01]  /*9cb0*/  PRMT R35, R103, 0x7632, R35 ;  /* 0x0000763267237816 */ /* 0x000fe20000000023 */
[----:B------:R-:W4:Y:S01]  /*9cc0*/  LDC.64 R112, c[0x0][0x388] ;  /* 0x0000e200ff707b82 */ /* 0x000f220000000a00 */
[----:B------:R5:W-:Y:S01]  /*9cd0*/  STS.U16 [R43+0x2], R32 ;  /* 0x000002202b007388 */ /* 0x000be20000000400 */
[----:B------:R-:W-:Y:S01]  /*9ce0*/  PRMT R33, R109, 0x7632, R33 ;  /* 0x000076326d217816 */ /* 0x000fe20000000021 */
[----:B------:R-:W-:Y:S01]  /*9cf0*/  ULEA UR4, UR5, UR4, 0x18 ;  /* 0x0000000405047291 */ /* 0x000fe2000f8ec03f */
[----:B------:R-:W-:Y:S01]  /*9d00*/  PRMT R36, R101, 0x7632, R36 ;  /* 0x0000763265247816 */ /* 0x000fe20000000024 */
[----:B------:R0:W-:Y:S01]  /*9d10*/  STS.U16 [R43+0xa], R34 ;  /* 0x00000a222b007388 */ /* 0x0001e20000000400 */
[----:B-----5:R-:W-:-:S03]  /*9d20*/  PRMT R32, R105, 0x7632, R32 ;  /* 0x0000763269207816 */ /* 0x020fc60000000020 */
[----:B------:R5:W-:Y:S01]  /*9d30*/  STS.U16 [R43+0x12], R35 ;  /* 0x000012232b007388 */ /* 0x000be20000000400 */
[----:B0-----:R-:W-:-:S03]  /*9d40*/  PRMT R34, R99, 0x7632, R34 ;  /* 0x0000763263227816 */ /* 0x001fc60000000022 */
[----:B------:R0:W-:Y:S01]  /*9d50*/  STS.U16 [R43+0xe], R32 ;  /* 0x00000e202b007388 */ /* 0x0001e20000000400 */
[----:B-----5:R-:W-:Y:S02]  /*9d60*/  SHF.L.U32 R35, R30, 0x10, RZ ;  /* 0x000000101e237819 */ /* 0x020fe400000006ff */
[----:B0-----:R-:W-:Y:S01]  /*9d70*/  PRMT R32, R97, 0x7632, R32 ;  /* 0x0000763261207816 */ /* 0x001fe20000000020 */
[----:B------:R1:W-:Y:S04]  /*9d80*/  STS.U16 [R43+0x6], R33 ;  /* 0x000006212b007388 */ /* 0x0003e80000000400 */
[----:B------:R-:W-:Y:S04]  /*9d90*/  STS.U16 [R43], R111 ;  /* 0x0000006f2b007388 */ /* 0x000fe80000000400 */
[----:B------:R-:W-:Y:S01]  /*9da0*/  STS.U16 [R43+0x4], R109 ;  /* 0x0000046d2b007388 */ /* 0x000fe20000000400 */
[----:B-1----:R-:W-:-:S03]  /*9db0*/  SHF.L.U32 R33, R12, 0x10, RZ ;  /* 0x000000100c217819 */ /* 0x002fc600000006ff */
        /* <DEDUP_REMOVED lines=10> */
[----:B------:R-:W-:Y:S01]  /*9e60*/  LDS.U16 R37, [R58+0x40] ;  /* 0x000040003a257984 */ /* 0x000fe20000000400 */
[----:B0-----:R-:W-:-:S03]  /*9e70*/  FADD.FTZ R32, R35, R74 ;  /* 0x0000004a23207221 */ /* 0x001fc60000010000 */
[----:B------:R-:W-:Y:S01]  /*9e80*/  LDS.U16 R39, [R57+0x80] ;  /* 0x0000800039277984 */ /* 0x000fe20000000400 */
[----:B------:R-:W-:-:S03]  /*9e90*/  FADD.FTZ R12, R33, R74 ;  /* 0x0000004a210c7221 */ /* 0x000fc60000010000 */
        /* <DEDUP_REMOVED lines=16> */
[----:B------:R-:W-:-:S02]  /*9fa0*/  FSETP.GTU.FTZ.AND P6, PT, R12, 20, PT ;  /* 0x41a000000c00780b */ /* 0x000fc40003fdc000 */
[----:B---3--:R-:W-:Y:S02]  /*9fb0*/  SHF.L.U32 R13, R13, 0x10, RZ ;  /* 0x000000100d0d7819 */ /* 0x008fe400000006ff */
[----:B--2---:R-:W-:Y:S02]  /*9fc0*/  SHF.L.U32 R29, R29, 0x10, RZ ;  /* 0x000000101d1d7819 */ /* 0x004fe400000006ff */
[----:B------:R-:W-:Y:S01]  /*9fd0*/  SHF.L.U32 R33, R28, 0x10, RZ ;  /* 0x000000101c217819 */ /* 0x000fe200000006ff */
[--C-:B------:R-:W-:Y:S02]  /*9fe0*/  FADD.FTZ R13, R13, R74.reuse ;  /* 0x0000004a0d0d7221 */ /* 0x100fe40000010000 */
[----:B------:R-:W-:-:S04]  /*9ff0*/  FADD.FTZ R29, R29, R74 ;  /* 0x0000004a1d1d7221 */ /* 0x000fc80000010000 */
[----:B------:R-:W-:Y:S01]  /*a000*/  @!P6 FMUL.FTZ R12, R12, -1.4426950216293334961 ;  /* 0xbfb8aa3b0c0ce820 */ /* 0x000fe20000410000 */
[----:B------:R-:W-:Y:S01]  /*a010*/  FADD.FTZ R33, R33, R74 ;  /* 0x0000004a21217221 */ /* 0x000fe20000010000 */
[----:B------:R-:W-:Y:S02]  /*a020*/  FSETP.GTU.FTZ.AND P3, PT, R32, 20, PT ;  /* 0x41a000002000780b */ /* 0x000fe40003f7c000 */
[----:B------:R-:W-:Y:S02]  /*a030*/  FSETP.GTU.FTZ.AND P0, PT, R13, 20, PT ;  /* 0x41a000000d00780b */ /* 0x000fe40003f1c000 */
[----:B------:R-:W0:Y:S01]  /*a040*/  @!P6 MUFU.EX2 R12, R12 ;  /* 0x0000000c000ce308 */ /* 0x000e220000000800 */
[----:B------:R-:W-:Y:S01]  /*a050*/  FSETP.GTU.FTZ.AND P5, PT, R29, 20, PT ;  /* 0x41a000001d00780b */ /* 0x000fe20003fbc000 */
[----:B------:R-:W1:Y:S01]  /*a060*/  LDS R107, [UR4+0x420] ;  /* 0x00042004ff6b7984 */ /* 0x000e620008000800 */
[----:B------:R-:W-:Y:S02]  /*a070*/  FSETP.GTU.FTZ.AND P2, PT, R33, 20, PT ;  /* 0x41a000002100780b */ /* 0x000fe40003f5c000 */
[----:B------:R-:W-:-:S05]  /*a080*/  SHF.L.U32 R31, R31, 0x10, RZ ;  /* 0x000000101f1f7819 */ /* 0x000fca00000006ff */
[----:B------:R-:W-:Y:S01]  /*a090*/  FADD.FTZ R34, R31, R74 ;  /* 0x0000004a1f227221 */ /* 0x000fe20000010000 */
[----:B------:R-:W-:Y:S01]  /*a0a0*/  @!P3 FMUL.FTZ R31, R32, -1.4426950216293334961 ;  /* 0xbfb8aa3b201fb820 */ /* 0x000fe20000410000 */
[----:B------:R-:W-:Y:S02]  /*a0b0*/  @!P0 FMUL.FTZ R13, R13, -1.4426950216293334961 ;  /* 0xbfb8aa3b0d0d8820 */ /* 0x000fe40000410000 */
[----:B------:R-:W-:Y:S01]  /*a0c0*/  @!P5 FMUL.FTZ R30, R29, -1.4426950216293334961 ;  /* 0xbfb8aa3b1d1ed820 */ /* 0x000fe20000410000 */
[----:B0-----:R-:W-:Y:S01]  /*a0d0*/  @!P6 FADD.FTZ R12, R12, 1 ;  /* 0x3f8000000c0ce421 */ /* 0x001fe20000010000 */
[----:B------:R-:W-:Y:S01]  /*a0e0*/  @!P2 FMUL.FTZ R28, R33, -1.4426950216293334961 ;  /* 0xbfb8aa3b211ca820 */ /* 0x000fe20000410000 */
[----:B------:R-:W0:Y:S01]  /*a0f0*/  @!P3 MUFU.EX2 R31, R31 ;  /* 0x0000001f001fb308 */ /* 0x000e220000000800 */
[----:B------:R-:W-:-:S07]  /*a100*/  FSETP.GTU.FTZ.AND P4, PT, R34, 20, PT ;  /* 0x41a000002200780b */ /* 0x000fce0003f9c000 */
[----:B------:R-:W2:Y:S08]  /*a110*/  @!P0 MUFU.EX2 R13, R13 ;  /* 0x0000000d000d8308 */ /* 0x000eb00000000800 */
[----:B------:R2:W3:Y:S08]  /*a120*/  @!P2 MUFU.EX2 R29, R28 ;  /* 0x0000001c001da308 */ /* 0x0004f00000000800 */
[----:B------:R-:W5:Y:S08]  /*a130*/  @!P5 MUFU.EX2 R30, R30 ;  /* 0x0000001e001ed308 */ /* 0x000f700000000800 */
[----:B------:R-:W4:Y:S01]  /*a140*/  @!P6 MUFU.RCP R109, R12 ;  /* 0x0000000c006de308 */ /* 0x000f220000001000 */
[----:B------:R-:W-:Y:S01]  /*a150*/  @!P4 FMUL.FTZ R34, R34, -1.4426950216293334961 ;  /* 0xbfb8aa3b2222c820 */ /* 0x000fe20000410000 */
[----:B0-----:R-:W-:Y:S01]  /*a160*/  @!P3 FADD.FTZ R33, R31, 1 ;  /* 0x3f8000001f21b421 */ /* 0x001fe20000010000 */
[----:B--2---:R-:W-:Y:S01]  /*a170*/  @!P0 FADD.FTZ R28, R13, 1 ;  /* 0x3f8000000d1c8421 */ /* 0x004fe20000010000 */
[----:B---3--:R-:W-:Y:S01]  /*a180*/  @!P2 FADD.FTZ R29, R29, 1 ;  /* 0x3f8000001d1da421 */ /* 0x008fe20000010000 */
[----:B-----5:R-:W-:-:S03]  /*a190*/  @!P5 FADD.FTZ R32, R30, 1 ;  /* 0x3f8000001e20d421 */ /* 0x020fc60000010000 */
[----:B------:R-:W0:Y:S01]  /*a1a0*/  @!P4 MUFU.EX2 R34, R34 ;  /* 0x000000220022c308 */ /* 0x000e220000000800 */
[----:B----4-:R-:W-:Y:S01]  /*a1b0*/  @!P6 FMUL.FTZ R158, R158, R109 ;  /* 0x0000006d9e9ee220 */ /* 0x010fe20000410000 */
[----:B-1----:R-:W-:-:S06]  /*a1c0*/  ISETP.GE.AND P6, PT, R64, R107, PT ;  /* 0x0000006b4000720c */ /* 0x002fcc0003fc6270 */
[----:B------:R1:W2:Y:S01]  /*a1d0*/  @!P0 MUFU.RCP R36, R28 ;  /* 0x0000001c00248308 */ /* 0x0002a20000001000 */
[----:B------:R-:W-:-:S07]  /*a1e0*/  IMAD R30, R112, UR17, RZ ;  /* 0x00000011701e7c24 */ /* 0x000fce000f8e02ff */
[----:B------:R1:W3:Y:S01]  /*a1f0*/  @!P2 MUFU.RCP R38, R29 ;  /* 0x0000001d0026a308 */ /* 0x0002e20000001000 */
[----:B------:R-:W-:-:S07]  /*a200*/  IMAD R113, R113, UR16, R30 ;  /* 0x0000001071717c24 */ /* 0x000fce000f8e021e */
[----:B------:R1:W4:Y:S01]  /*a210*/  @!P5 MUFU.RCP R111, R32 ;  /* 0x00000020006fd308 */ /* 0x0003220000001000 */
[----:B------:R-:W-:-:S07]  /*a220*/  IMAD.WIDE.U32 R12, R112, UR16, RZ ;  /* 0x00000010700c7c25 */ /* 0x000fce000f8e00ff */
[----:B------:R-:W0:Y:S01]  /*a230*/  @!P3 MUFU.RCP R33, R33 ;  /* 0x000000210021b308 */ /* 0x000e220000001000 */
[----:B------:R-:W-:Y:S01]  /*a240*/  BSSY B0, `(.L_x_6953) ;  /* 0x0000011000007945 */ /* 0x000fe20003800000 */
[----:B------:R-:W-:Y:S02]  /*a250*/  IADD3 R31, R13, R113, RZ ;  /* 0x000000710d1f7210 */ /* 0x000fe40007ffe0ff */
[----:B------:R-:W-:Y:S01]  /*a260*/  MOV R30, R12 ;  /* 0x0000000c001e7202 */ /* 0x000fe20000000f00 */
[----:B-123--:R-:W-:Y:S06]  /*a270*/  @P6 BRA `(.L_x_6954) ;  /* 0x0000000000346947 */ /* 0x00efec0003800000 */
[----:B------:R-:W-:Y:S01]  /*a280*/  MOV R12, R14 ;  /* 0x0000000e000c7202 */ /* 0x000fe20000000f00 */
[----:B------:R-:W-:Y:S01]  /*a290*/  IMAD.MOV.U32 R13, RZ, RZ, R15 ;  /* 0x000000ffff0d7224 */ /* 0x000fe200078e000f */
[----:B------:R-:W-:Y:S02]  /*a2a0*/  ULDC.64 UR6, c[0x0][0x390] ;  /* 0x0000e40000067ab9 */ /* 0x000fe40000000a00 */
[----:B------:R-:W-:Y:S02]  /*a2b0*/  IMAD R28, R76, UR6, RZ ;  /* 0x000000064c1c7c24 */ /* 0x000fe4000f8e02ff */
[----:B------:R-:W-:-:S04]  /*a2c0*/  IMAD.WIDE.U32 R12, R112, UR16, R12 ;  /* 0x00000010700c7c25 */ /* 0x000fc8000f8e000c */
[----:B------:R-:W-:Y:S01]  /*a2d0*/  IMAD R29, R79, UR7, R28 ;  /* 0x000000074f1d7c24 */ /* 0x000fe2000f8e021c */
[----:B------:R-:W-:-:S03]  /*a2e0*/  IADD3 R13, R113, R13, RZ ;  /* 0x0000000d710d7210 */ /* 0x000fc60007ffe0ff */
[----:B------:R-:W-:Y:S01]  /*a2f0*/  IMAD.WIDE.U32 R12, R79, UR6, R12 ;  /* 0x000000064f0c7c25 */ /* 0x000fe2000f8e000c */
[----:B------:R-:W-:-:S04]  /*a300*/  ULDC.64 UR6, c[0x0][0x3e0] ;  /* 0x0000f80000067ab9 */ /* 0x000fc80000000a00 */
[----:B------:R-:W-:Y:S02]  /*a310*/  IADD3 R13, R13, R29, RZ ;  /* 0x0000001d0d0d7210 */ /* 0x000fe40007ffe0ff */
[----:B------:R-:W-:-:S04]  /*a320*/  LEA R28, P6, R12, UR6, 0x1 ;  /* 0x000000060c1c7c11 */ /* 0x000fc8000f8c08ff */
[----:B------:R-:W-:-:S05]  /*a330*/  LEA.HI.X R29, R12, UR7, R13, 0x1, P6 ;  /* 0x000000070c1d7c11 */ /* 0x000fca000b0f0c0d */
[----:B------:R1:W-:Y:S04]  /*a340*/  STG.E.U16 desc[UR14][R28.64], R35 ;  /* 0x000000231c007986 */ /* 0x0003e8000c10150e */
.L_x_6954:
[----:B------:R-:W-:Y:S05]  /*a350*/  BSYNC B0 ;  /* 0x0000000000007941 */ /* 0x000fea0003800000 */
.L_x_6953:
[----:B------:R-:W-:Y:S01]  /*a360*/  ULDC.64 UR6, c[0x0][0x390] ;  /* 0x0000e40000067ab9 */ /* 0x000fe20000000a00 */
[----:B0-----:R-:W-:Y:S01]  /*a370*/  @!P4 FADD.FTZ R34, R34, 1 ;  /* 0x3f8000002222c421 */ /* 0x001fe20000010000 */
[----:B-1----:R-:W-:Y:S02]  /*a380*/  IMAD R28, R76, UR6, RZ ;  /* 0x000000064c1c7c24 */ /* 0x002fe4000f8e02ff */
[----:B------:R-:W-:Y:S01]  /*a390*/  @!P0 FMUL.FTZ R123, R123, R36 ;  /* 0x000000247b7b8220 */ /* 0x000fe20000410000 */
[----:B------:R-:W-:-:S04]  /*a3a0*/  IMAD.WIDE.U32 R12, R79, UR6, R30 ;  /* 0x000000064f0c7c25 */ /* 0x000fc8000f8e001e */
[----:B------:R-:W-:Y:S01]  /*a3b0*/  @!P2 FMUL.FTZ R125, R125, R38 ;  /* 0x000000267d7da220 */ /* 0x000fe20000410000 */
[----:B----4-:R-:W-:Y:S01]  /*a3c0*/  @!P5 FMUL.FTZ R156, R156, R111 ;  /* 0x0000006f9c9cd220 */ /* 0x010fe20000410000 */
[----:B------:R-:W0:Y:S01]  /*a3d0*/  @!P4 MUFU.RCP R34, R34 ;  /* 0x000000220022c308 */ /* 0x000e220000001000 */
[----:B------:R-:W-:Y:S01]  /*a3e0*/  IMAD R31, R79, UR7, R28 ;  /* 0x000000074f1f7c24 */ /* 0x000fe2000f8e021c */
[----:B------:R-:W-:Y:S01]  /*a3f0*/  ULDC.64 UR6, c[0x0][0x3e0] ;  /* 0x0000f80000067ab9 */ /* 0x000fe20000000a00 */
[----:B------:R-:W-:Y:S01]  /*a400*/  IADD3 R28, P6, R95, R12, RZ ;  /* 0x0000000c5f1c7210 */ /* 0x000fe20007fde0ff */
[----:B------:R-:W-:Y:S01]  /*a410*/  @!P3 FMUL.FTZ R144, R144, R33 ;  /* 0x000000219090b220 */ /* 0x000fe20000410000 */
[----:B------:R-:W-:Y:S01]  /*a420*/  LEA R29, P0, R64, UR6, 0x1 ;  /* 0x00000006401d7c11 */ /* 0x000fe2000f8008ff */
[----:B------:R-:W-:Y:S01]  /*a430*/  FADD.FTZ R72, R133, R72 ;  /* 0x0000004885487221 */ /* 0x000fe20000010000 */
[-C--:B------:R-:W-:Y:S01]  /*a440*/  ISETP.GE.AND P5, PT, R24, R107.reuse, PT ;  /* 0x0000006b1800720c */ /* 0x080fe20003fa6270 */
[----:B------:R-:W-:Y:S01]  /*a450*/  BSSY B0, `(.L_x_6955) ;  /* 0x000007d000007945 */ /* 0x000fe20003800000 */
[----:B------:R-:W-:Y:S01]  /*a460*/  LEA.HI.X R30, R64, UR7, R63, 0x1, P0 ;  /* 0x00000007401e7c11 */ /* 0x000fe200080f0c3f */
[----:B------:R-:W-:Y:S01]  /*a470*/  FADD.FTZ R72, R72, R131 ;  /* 0x0000008348487221 */ /* 0x000fe20000010000 */
[----:B------:R-:W-:-:S02]  /*a480*/  ISETP.GE.AND P0, PT, R0, R107, PT ;  /* 0x0000006b0000720c */ /* 0x000fc40003f06270 */
[----:B------:R-:W-:Y:S02]  /*a490*/  ISETP.GE.AND P2, PT, R2, R107, PT ;  /* 0x0000006b0200720c */ /* 0x000fe40003f46270 */
[----:B------:R-:W-:Y:S02]  /*a4a0*/  IADD3.X R13, R96, R31, R13, P6, !PT ;  /* 0x0000001f600d7210 */ /* 0x000fe400037fe40d */
[----:B------:R-:W-:Y:S01]  /*a4b0*/  LEA R12, P6, R28, R29, 0x1 ;  /* 0x0000001d1c0c7211 */ /* 0x000fe200078c08ff */
[----:B0-----:R-:W-:Y:S01]  /*a4c0*/  @!P4 FMUL.FTZ R129, R129, R34 ;  /* 0x000000228181c220 */ /* 0x001fe20000410000 */
[-C--:B------:R-:W-:Y:S01]  /*a4d0*/  ISETP.GE.AND P3, PT, R3, R107.reuse, PT ;  /* 0x0000006b0300720c */ /* 0x080fe20003f66270 */
[----:B------:R-:W-:Y:S01]  /*a4e0*/  FADD.FTZ R29, R72, R121 ;  /* 0x00000079481d7221 */ /* 0x000fe20000010000 */
[----:B------:R-:W-:Y:S02]  /*a4f0*/  LEA.HI.X R13, R28, R30, R13, 0x1, P6 ;  /* 0x0000001e1c0d7211 */ /* 0x000fe400030f0c0d */
        /* <DEDUP_REMOVED lines=22> */
[----:B------:R-:W-:Y:S01]  /*a660*/  F2FP.BF16.F32.PACK_AB R28, R123, R158 ;  /* 0x0000009e7b1c723e */ /* 0x000fe200000010ff */
[----:B------:R-:W-:Y:S01]  /*a670*/  @!P5 STG.E.U16 desc[UR14][R12.64+-0x200], R89 ;  /* 0xfffe00590c00d986 */ /* 0x000fe2000c10150e */
[-C--:B------:R-:W-:Y:S02]  /*a680*/  ISETP.GE.AND P5, PT, R16, R107.reuse, PT ;  /* 0x0000006b1000720c */ /* 0x080fe40003fa6270 */
        /* <DEDUP_REMOVED lines=17> */
[C---:B------:R-:W-:Y:S02]  /*a7a0*/  PRMT R34, R13.reuse, 0x7610, R34 ;  /* 0x000076100d227816 */ /* 0x040fe40000000022 */
[----:B------:R-:W-:Y:S01]  /*a7b0*/  PRMT R35, R13, 0x7632, R35 ;  /* 0x000076320d237816 */ /* 0x000fe20000000023 */
[----:B------:R-:W-:Y:S01]  /*a7c0*/  FADD.FTZ R127, R154, R127 ;  /* 0x0000007f9a7f7221 */ /* 0x000fe20000010000 */
[----:B------:R-:W-:-:S03]  /*a7d0*/  F2FP.BF16.F32.PACK_AB R13, R129, R144 ;  /* 0x00000090810d723e */ /* 0x000fc600000010ff */
[----:B------:R-:W-:Y:S01]  /*a7e0*/  FADD.FTZ R127, R127, R150 ;  /* 0x000000967f7f7221 */ /* 0x000fe20000010000 */
[----:B------:R-:W-:Y:S01]  /*a7f0*/  PRMT R38, R13, 0x7632, R38 ;  /* 0x000076320d267816 */ /* 0x000fe20000000026 */
[----:B------:R0:W-:Y:S02]  /*a800*/  STS.U16 [R43+0x2], R30 ;  /* 0x0000021e2b007388 */ /* 0x0001e40000000400 */
[----:B------:R-:W-:Y:S02]  /*a810*/  FADD.FTZ R158, R127, R158 ;  /* 0x0000009e7f9e7221 */ /* 0x000fe40000010000 */
[----:B------:R1:W-:Y:S02]  /*a820*/  STS.U16 [R43+0xa], R32 ;  /* 0x00000a202b007388 */ /* 0x0003e40000000400 */
[----:B------:R-:W-:Y:S02]  /*a830*/  FADD.FTZ R158, R158, R123 ;  /* 0x0000007b9e9e7221 */ /* 0x000fe40000010000 */
        /* <DEDUP_REMOVED lines=21> */
[----:B------:R0:W-:Y:S04]  /*a990*/  STS.U16 [R43+0x1c], R13 ;  /* 0x00001c0d2b007388 */ /* 0x0001e80000000400 */
[----:B------:R-:W-:Y:S01]  /*a9a0*/  STS.U16 [R43+0x1e], R38 ;  /* 0x00001e262b007388 */ /* 0x000fe20000000400 */
[----:B------:R-:W-:-:S03]  /*a9b0*/  NOP ;  /* 0x0000000000007918 */ /* 0x000fc60000000000 */
[----:B------:R-:W-:Y:S04]  /*a9c0*/  LDS.U16 R59, [R59] ;  /* 0x000000003b3b7984 */ /* 0x000fe80000000400 */
[----:B------:R-:W-:Y:S01]  /*a9d0*/  LDS.U16 R31, [R58+0x40] ;  /* 0x000040003a1f7984 */ /* 0x000fe20000000400 */
[----:B-1----:R-:W-:-:S03]  /*a9e0*/  IMAD R12, R28, UR17, RZ ;  /* 0x000000111c0c7c24 */ /* 0x002fc6000f8e02ff */
[----:B------:R-:W-:Y:S01]  /*a9f0*/  LDS.U16 R57, [R57+0x80] ;  /* 0x0000800039397984 */ /* 0x000fe20000000400 */
[----:B------:R-:W-:-:S03]  /*aa00*/  IMAD R29, R29, UR16, R12 ;  /* 0x000000101d1d7c24 */ /* 0x000fc6000f8e020c */
[----:B------:R-:W-:Y:S01]  /*aa10*/  LDS.U16 R33, [R56+0xc0] ;  /* 0x0000c00038217984 */ /* 0x000fe20000000400 */
[----:B0-----:R-:W-:-:S03]  /*aa20*/  IMAD.WIDE.U32 R12, R28, UR16, RZ ;  /* 0x000000101c0c7c25 */ /* 0x001fc6000f8e00ff */
        /* <DEDUP_REMOVED lines=14> */
[----:B------:R-:W-:-:S02]  /*ab10*/  IADD3 R25, P1, R64, -0x1e0, RZ ;  /* 0xfffffe2040197810 */ /* 0x000fc40007f3e0ff */
[----:B0-----:R-:W-:Y:S02]  /*ab20*/  IADD3 R27, R13, R29, RZ ;  /* 0x0000001d0d1b7210 */ /* 0x001fe40007ffe0ff */
        /* <DEDUP_REMOVED lines=15> */
.L_x_6956:
[----:B------:R-:W-:Y:S05]  /*ac20*/  BSYNC B0 ;  /* 0x0000000000007941 */ /* 0x000fea0003800000 */
.L_x_6955:
[----:B------:R-:W-:Y:S01]  /*ac30*/  MOV R13, R27 ;  /* 0x0000001b000d7202 */ /* 0x000fe20000000f00 */
[----:B------:R-:W-:Y:S01]  /*ac40*/  ULDC.64 UR4, c[0x0][0x3b0] ;  /* 0x0000ec0000047ab9 */ /* 0x000fe20000000a00 */
[----:B------:R-:W-:Y:S01]  /*ac50*/  ULDC.64 UR6, c[0x0][0x3f0] ;  /* 0x0000fc0000067ab9 */ /* 0x000fe20000000a00 */
[----:B0-----:R-:W-:Y:S01]  /*ac60*/  IMAD R28, R76, UR4, RZ ;  /* 0x000000044c1c7c24 */ /* 0x001fe2000f8e02ff */
[----:B------:R-:W-:Y:S01]  /*ac70*/  LEA R14, P1, R25, UR6, 0x1 ;  /* 0x00000006190e7c11 */ /* 0x000fe2000f8208ff */
[----:B------:R-:W-:Y:S01]  /*ac80*/  IMAD.WIDE.U32 R12, R79, UR4, R12 ;  /* 0x000000044f0c7c25 */ /* 0x000fe2000f8e000c */
[----:B------:R-:W-:Y:S02]  /*ac90*/  ISETP.GE.AND P4, PT, R24, R83, PT ;  /* 0x000000531800720c */ /* 0x000fe40003f86270 */
[----:B------:R-:W-:Y:S01]  /*aca0*/  LEA.HI.X R15, R25, UR7, R30, 0x1, P1 ;  /* 0x00000007190f7c11 */ /* 0x000fe200088f0c1e */
[----:B------:R-:W-:Y:S01]  /*acb0*/  IMAD R27, R79, UR5, R28 ;  /* 0x000000054f1b7c24 */ /* 0x000fe2000f8e021c */
[----:B------:R-:W-:-:S02]  /*acc0*/  IADD3 R95, P0, R95, R12, RZ ;  /* 0x0000000c5f5f7210 */ /* 0x000fc40007f1e0ff */
[----:B------:R-:W-:Y:S02]  /*acd0*/  ISETP.GE.AND P5, PT, R0, R83, PT ;  /* 0x000000530000720c */ /* 0x000fe40003fa6270 */
        /* <DEDUP_REMOVED lines=40> */
.L_x_6909:
        /* <DEDUP_REMOVED lines=12> */
[----:B-1----:R-:W-:Y:S01]  /*b020*/  @P0 FADD R3, R0, R3 ;  /* 0x0000000300030221 */ /* 0x002fe20000000000 */
[----:B------:R-:W-:-:S04]  /*b030*/  @!P1 MOV R0, 0x400 ;  /* 0x0000040000009802 */ /* 0x000fc80000000f00 */
[----:B------:R-:W1:Y:S01]  /*b040*/  SHFL.DOWN P0, R2, R3, 0x4, 0x1f ;  /* 0x08801f0003027f89 */ /* 0x000e620000000000 */
[----:B--2---:R-:W-:Y:S01]  /*b050*/  @!P1 LEA R11, R11, R0, 0x18 ;  /* 0x000000000b0b9211 */ /* 0x004fe200078ec0ff */
[----:B-1----:R-:W-:-:S05]  /*b060*/  @P0 FADD R2, R3, R2 ;  /* 0x0000000203020221 */ /* 0x002fca0000000000 */
[----:B------:R-:W1:Y:S02]  /*b070*/  SHFL.DOWN P0, R5, R2, 0x8, 0x1f ;  /* 0x09001f0002057f89 */ /* 0x000e640000000000 */
[----:B-1----:R-:W-:-:S05]  /*b080*/  @P0 FADD R5, R2, R5 ;  /* 0x0000000502050221 */ /* 0x002fca0000000000 */
[----:B------:R-:W1:Y:S02]  /*b090*/  SHFL.DOWN P0, R4, R5, 0x10, 0x1f ;  /* 0x0a001f0005047f89 */ /* 0x000e640000000000 */
[----:B-1----:R-:W-:Y:S01]  /*b0a0*/  @P0 FADD R4, R5, R4 ;  /* 0x0000000405040221 */ /* 0x002fe20000000000 */
[----:B---3--:R-:W-:-:S04]  /*b0b0*/  ISETP.NE.AND P0, PT, R10, RZ, PT ;  /* 0x000000ff0a00720c */ /* 0x008fc80003f05270 */
[----:B------:R1:W-:Y:S01]  /*b0c0*/  @!P1 STS [R11+0x434], R4 ;  /* 0x000434040b009388 */ /* 0x0003e20000000800 */
[----:B------:R-:W-:Y:S08]  /*b0d0*/  BAR.SYNC.DEFER_BLOCKING 0x0 ;  /* 0x0000000000007b1d */ /* 0x000ff00000010000 */
[----:B------:R-:W-:Y:S05]  /*b0e0*/  @P0 BRA `(.L_x_6959) ;  /* 0x0000000000040947 */ /* 0x000fea0003800000 */
[----:B------:R2:W-:Y:S02]  /*b0f0*/  REDG.E.ADD.F32.FTZ.RN.STRONG.GPU desc[UR14][R8.64], R4 ;  /* 0x00000004080079a6 */ /* 0x0005e4000c10f38e */
.L_x_6959:
[----:B------:R-:W-:Y:S05]  /*b100*/  BSYNC B0 ;  /* 0x0000000000007941 */ /* 0x000fea0003800000 */
.L_x_6958:
        /* <DEDUP_REMOVED lines=13> */
[----:B---3--:R-:W-:Y:S01]  /*b1e0*/  @P0 FADD R0, R3, R0 ;  /* 0x0000000003000221 */ /* 0x008fe20000000000 */
[----:B------:R-:W-:-:S04]  /*b1f0*/  @!P1 MOV R3, 0x400 ;  /* 0x0000040000039802 */ /* 0x000fc80000000f00 */
[----:B------:R-:W3:Y:S01]  /*b200*/  SHFL.DOWN P0, R5, R0, 0x4, 0x1f ;  /* 0x08801f0000057f89 */ /* 0x000ee20000000000 */
[----:B-1----:R-:W-:Y:S01]  /*b210*/  @!P1 LEA R4, R4, R3, 0x18 ;  /* 0x0000000304049211 */ /* 0x002fe200078ec0ff */
[----:B---3--:R-:W-:-:S05]  /*b220*/  @P0 FADD R5, R0, R5 ;  /* 0x0000000500050221 */ /* 0x008fca0000000000 */
[----:B------:R-:W1:Y:S02]  /*b230*/  SHFL.DOWN P0, R2, R5, 0x8, 0x1f ;  /* 0x09001f0005027f89 */ /* 0x000e640000000000 */
[----:B-1----:R-:W-:-:S05]  /*b240*/  @P0 FADD R2, R5, R2 ;  /* 0x0000000205020221 */ /* 0x002fca0000000000 */
[----:B------:R-:W1:Y:S02]  /*b250*/  SHFL.DOWN P0, R9, R2, 0x10, 0x1f ;  /* 0x0a001f0002097f89 */ /* 0x000e640000000000 */
[----:B-1----:R-:W-:Y:S01]  /*b260*/  @P0 FADD R9, R2, R9 ;  /* 0x0000000902090221 */ /* 0x002fe20000000000 */
[----:B--2---:R-:W-:-:S04]  /*b270*/  ISETP.NE.AND P0, PT, R21, RZ, PT ;  /* 0x000000ff1500720c */ /* 0x004fc80003f05270 */
[----:B------:R4:W-:Y:S01]  /*b280*/  @!P1 STS [R4+0x434], R9 ;  /* 0x0004340904009388 */ /* 0x0009e20000000800 */
[----:B------:R-:W-:Y:S08]  /*b290*/  BAR.SYNC.DEFER_BLOCKING 0x0 ;  /* 0x0000000000007b1d */ /* 0x000ff00000010000 */
[----:B------:R-:W-:Y:S05]  /*b2a0*/  @P0 BRA `(.L_x_6962) ;  /* 0x0000000000100947 */ /* 0x000fea0003800000 */
[----:B------:R1:W-:Y:S01]  /*b2b0*/  REDG.E.ADD.F32.FTZ.RN.STRONG.GPU desc[UR14][R6.64], R9 ;  /* 0x00000009060079a6 */ /* 0x0003e2000c10f38e */
[----:B------:R-:W-:Y:S01]  /*b2c0*/  HFMA2.MMA R21, -RZ, RZ, 0, 0 ;  /* 0x00000000ff157435 */ /* 0x000fe200000001ff */
[----:B------:R-:W-:Y:S10]  /*b2d0*/  BRA `(.L_x_6962) ;  /* 0x0000000000047947 */ /* 0x000ff40003800000 */
.L_x_6961:
[----:B------:R-:W3:Y:S02]  /*b2e0*/  S2R R21, SR_TID.X ;  /* 0x0000000000157919 */ /* 0x000ee40000002100 */
.L_x_6962:
[----:B------:R-:W-:Y:S05]  /*b2f0*/  BSYNC B0 ;  /* 0x0000000000007941 */ /* 0x000fea0003800000 */
.L_x_6960:
        /* <DEDUP_REMOVED lines=8> */
[C---:B-12-4-:R-:W-:Y:S01]  /*b380*/  IMAD R4, R76.reuse, UR8, RZ ;  /* 0x000000084c047c24 */ /* 0x056fe2000f8e02ff */
[----:B------:R-:W-:Y:S01]  /*b390*/  BSSY B0, `(.L_x_6963) ;  /* 0x0000058000007945 */ /* 0x000fe20003800000 */
[C---:B------:R-:W-:Y:S01]  /*b3a0*/  IMAD.WIDE.U32 R2, R79.reuse, UR6, RZ ;  /* 0x000000064f027c25 */ /* 0x040fe2000f8e00ff */
[----:B------:R-:W-:Y:S01]  /*b3b0*/  UMOV UR4, 0x400 ;  /* 0x0000040000047882 */ /* 0x000fe20000000000 */
[----:B------:R-:W-:Y:S01]  /*b3c0*/  ULDC.64 UR30, c[0x0][0x2d8] ;  /* 0x0000b600001e7ab9 */ /* 0x000fe20000000a00 */
[----:B------:R-:W-:Y:S01]  /*b3d0*/  ULDC.64 UR26, c[0x0][0x2e0] ;  /* 0x0000b800001a7ab9 */ /* 0x000fe20000000a00 */
[C---:B0-----:R-:W-:Y:S01]  /*b3e0*/  IMAD R31, R79.reuse, UR7, R0 ;  /* 0x000000074f1f7c24 */ /* 0x041fe2000f8e0200 */
        /* <DEDUP_REMOVED lines=28> */
.L_x_6964:
        /* <DEDUP_REMOVED lines=55> */
.L_x_6963:
[----:B------:R-:W-:Y:S05]  /*b920*/  EXIT ;  /* 0x000000000000794d */ /* 0x000fea0003800000 */
.L_x_6965:
        /* <DEDUP_REMOVED lines=13> */
.L_x_10979:


//--------------------- .text._Z25selective_scan_bwd_kernelI32Selective_Scan_bwd_kernel_traitsILi32ELi16ELb0ELb0ELb1ELb0ELb0EN3c108BFloat16EfEEv12SSMParamsBwd --------------------------
	.section	.text._Z25selective_scan_bwd_kernelI32Selective_Scan_bwd_kernel_traitsILi32ELi16ELb0ELb0ELb1ELb0ELb0EN3c108BFloat16EfEEv12SSMParamsBwd,"ax",@progbits
	.align	128
        .global         _Z25selective_scan_bwd_kernelI32Selective_Scan_bwd_kernel_traitsILi32ELi16ELb0ELb0ELb1ELb0ELb0EN3c108BFloat16EfEEv12SSMParamsBwd
        .type           _Z25selective_scan_bwd_kernelI32Selective_Scan_bwd_kernel_traitsILi32ELi16ELb0ELb0ELb1ELb0ELb0EN3c108BFloat16EfEEv12SSMParamsBwd,@function
        .size           _Z25selective_scan_bwd_kernelI32Selective_Scan_bwd_kernel_traitsILi32ELi16ELb0ELb0ELb1ELb0ELb0EN3c108BFloat16EfEEv12SSMParamsBwd,(.L_x_10980 - _Z25selective_scan_bwd_kernelI32Selective_Scan_bwd_kernel_traitsILi32ELi16ELb0ELb0ELb1ELb0ELb0EN3c108BFloat16EfEEv12SSMParamsBwd)
        .other          _Z25selective_scan_bwd_kernelI32Selective_Scan_bwd_kernel_traitsILi32ELi16ELb0ELb0ELb1ELb0ELb0EN3c108BFloat16EfEEv12SSMParamsBwd,@"STO_CUDA_ENTRY STV_DEFAULT"
_Z25selective_scan_bwd_kernelI32Selective_Scan_bwd_kernel_traitsILi32ELi16ELb0ELb0ELb1ELb0ELb0EN3c108BFloat16EfEEv12SSMParamsBwd:
.text._Z25selective_scan_bwd_kernelI32Selective_Scan_bwd_kernel_traitsILi32ELi16ELb0ELb0ELb1ELb0ELb0EN3c108BFloat16EfEEv12SSMParamsBwd:
[----:B------:R-:W-:Y:S08]  /*0000*/  LDC R1, c[0x0][0x28] ;  /* 0x00000a00ff017b82 */ /* 0x000ff00000000800 */
[----:B------:R-:W0:Y:S01]  /*0010*/  LDC R8, c[0x0][0x228] ;  /* 0x00008a00ff087b82 */ /* 0x000e220000000800 */
[----:B------:R-:W-:Y:S01]  /*0020*/  ULDC.64 UR4, c[0x0][0x2e8] ;  /* 0x0000ba0000047ab9 */ /* 0x000fe20000000a00 */
[----:B------:R-:W-:Y:S01]  /*0030*/  ULDC.64 UR6, c[0x0][0x300] ;  /* 0x0000c00000067ab9 */ /* 0x000fe20000000a00 */
[----:B------:R-:W-:Y:S01]  /*0040*/  UISETP.NE.U32.AND UP0, UPT, UR4, URZ, UPT ;  /* 0x0000003f0400728c */ /* 0x000fe2000bf05070 */
[----:B------:R-:W-:Y:S01]  /*0050*/  HFMA2.MMA R145, -RZ, RZ, 0, 0 ;  /* 0x00000000ff917435 */ /* 0x000fe200000001ff */
[----:B------:R-:W-:Y:S01]  /*0060*/  UISETP.NE.U32.AND UP1, UPT, UR6, URZ, UPT ;  /* 0x0000003f0600728c */ /* 0x000fe2000bf25070 */
[----:B------:R-:W-:Y:S01]  /*0070*/  MOV R134, RZ ;  /* 0x000000ff00867202 */ /* 0x000fe20000000f00 */
        /* <DEDUP_REMOVED lines=13> */
[----:B------:R-:W0:Y:S01]  /*0150*/  LDC.64 R132, c[0x0][0x2e0] ;  /* 0x0000b800ff847b82 */ /* 0x000e220000000a00 */
[----:B------:R-:W3:Y:S01]  /*0160*/  I2F.RP R0, R7 ;  /* 0x0000000700007306 */ /* 0x000ee20000209400 */
[----:B-1----:R-:W-:Y:S02]  /*0170*/  USHF.R.S32.HI UR15, URZ, 0x1f, UR14 ;  /* 0x0000001f3f0f7899 */ /* 0x002fe4000801140e */
[----:B------:R-:W-:Y:S02]  /*0180*/  @UP0 ULEA UR4, UP2, UR14, UR4, 0x2 ;  /* 0x000000040e040291 */ /* 0x000fe4000f84103f */
[----:B------:R-:W-:Y:S02]  /*0190*/  @UP1 ULEA UR6, UP3, UR14, UR6, 0x2 ;  /* 0x000000060e061291 */ /* 0x000fe4000f86103f */
[----:B------:R-:W-:Y:S02]  /*01a0*/  @UP0 ULEA.HI.X UR5, UR14, UR5, UR15, 0x2, UP2 ;  /* 0x000000050e050291 */ /* 0x000fe400090f140f */
[----:B------:R-:W-:Y:S01]  /*01b0*/  IMAD.U32 R2, RZ, RZ, UR4 ;  /* 0x00000004ff027e24 */ /* 0x000fe2000f8e00ff */
[----:B------:R-:W-:Y:S01]  /*01c0*/  @UP1 ULEA.HI.X UR7, UR14, UR7, UR15, 0x2, UP3 ;  /* 0x000000070e071291 */ /* 0x000fe200098f140f */
[----:B------:R-:W-:Y:S01]  /*01d0*/  MOV R4, UR6 ;  /* 0x0000000600047c02 */ /* 0x000fe20008000f00 */
[----:B---3--:R-:W1:Y:S01]  /*01e0*/  MUFU.RCP R0, R0 ;  /* 0x0000000000007308 */ /* 0x008e620000001000 */
[----:B------:R-:W-:Y:S01]  /*01f0*/  MOV R3, UR5 ;  /* 0x0000000500037c02 */ /* 0x000fe20008000f00 */
[----:B--2---:R-:W-:-:S02]  /*0200*/  USHF.R.S32.HI UR47, URZ, 0x1f, UR46 ;  /* 0x0000001f3f2f7899 */ /* 0x004fc4000801142e */
[----:B------:R-:W-:Y:S01]  /*0210*/  IMAD.U32 R5, RZ, RZ, UR7 ;  /* 0x00000007ff057e24 */ /* 0x000fe2000f8e00ff */
[----:B------:R-:W-:Y:S01]  /*0220*/  ULDC.64 UR4, c[0x0][0x310] ;  /* 0x0000c40000047ab9 */ /* 0x000fe20000000a00 */
[----:B------:R2:W5:Y:S01]  /*0230*/  @P0 LDG.E R145, desc[UR24][R2.64] ;  /* 0x0000001802910981 */ /* 0x000562000c1e1900 */
[----:B------:R-:W-:Y:S01]  /*0240*/  UISETP.NE.U32.AND UP1, UPT, UR26, URZ, UPT ;  /* 0x0000003f1a00728c */ /* 0x000fe2000bf25070 */
[----:B------:R-:W-:Y:S02]  /*0250*/  ULDC.64 UR6, c[0x0][0x328] ;  /* 0x0000ca0000067ab9 */ /* 0x000fe40000000a00 */
[----:B------:R3:W5:Y:S01]  /*0260*/  @P1 LDG.E R134, desc[UR24][R4.64] ;  /* 0x0000001804861981 */ /* 0x000762000c1e1900 */
[----:B------:R-:W-:Y:S01]  /*0270*/  UISETP.NE.U32.AND UP0, UPT, UR4, URZ, UPT ;  /* 0x0000003f0400728c */ /* 0x000fe2000bf05070 */
[----:B------:R-:W-:Y:S01]  /*0280*/  HFMA2.MMA R139, -RZ, RZ, 0, 0 ;  /* 0x00000000ff8b7435 */ /* 0x000fe200000001ff */
[----:B------:R-:W-:Y:S01]  /*0290*/  UIMAD UR4, UR47, UR18, URZ ;  /* 0x000000122f0472a4 */ /* 0x000fe2000f8e023f */
[----:B------:R-:W-:Y:S01]  /*02a0*/  IMAD.MOV.U32 R137, RZ, RZ, RZ ;  /* 0x000000ffff897224 */ /* 0x000fe200078e00ff */
[----:B------:R-:W-:Y:S01]  /*02b0*/  UISETP.NE.AND.EX UP0, UPT, UR5, URZ, UPT, UP0 ;  /* 0x0000003f0500728c */ /* 0x000fe2000bf05300 */
[----:B--2---:R-:W-:Y:S01]  /*02c0*/  IMAD.MOV.U32 R2, RZ, RZ, RZ ;  /* 0x000000ffff027224 */ /* 0x004fe200078e00ff */
[----:B-1----:R-:W-:Y:S01]  /*02d0*/  IADD3 R6, R0, 0xffffffe, RZ ;  /* 0x0ffffffe00067810 */ /* 0x002fe20007ffe0ff */
[----:B------:R-:W-:-:S02]  /*02e0*/  UIMAD UR19, UR46, UR19, UR4 ;  /* 0x000000132e1372a4 */ /* 0x000fc4000f8e0204 */
[----:B------:R-:W-:Y:S01]  /*02f0*/  UISETP.NE.U32.AND UP2, UPT, UR28, URZ, UPT ;  /* 0x0000003f1c00728c */ /* 0x000fe2000bf45070 */
[----:B------:R-:W1:Y:S01]  /*0300*/  F2I.FTZ.U32.TRUNC.NTZ R3, R6 ;  /* 0x0000000600037305 */ /* 0x000e62000021f000 */
[----:B------:R-:W-:Y:S02]  /*0310*/  UIMAD UR5, UR47, UR20, URZ ;  /* 0x000000142f0572a4 */ /* 0x000fe4000f8e023f */
[----:B------:R-:W-:Y:S02]  /*0320*/  UIMAD UR4, UR47, UR6, URZ ;  /* 0x000000062f0472a4 */ /* 0x000fe4000f8e023f */
[----:B------:R-:W-:Y:S02]  /*0330*/  UISETP.NE.AND.EX UP1, UPT, UR27, URZ, UPT, UP1 ;  /* 0x0000003f1b00728c */ /* 0x000fe4000bf25310 */
[----:B------:R-:W-:Y:S02]  /*0340*/  UISETP.NE.AND.EX UP2, UPT, UR29, URZ, UPT, UP2 ;  /* 0x0000003f1d00728c */ /* 0x000fe4000bf45320 */
[----:B------:R-:W-:-:S02]  /*0350*/  UIMAD UR21, UR46, UR21, UR5 ;  /* 0x000000152e1572a4 */ /* 0x000fc4000f8e0205 */
[----:B------:R-:W-:Y:S02]  /*0360*/  UIMAD UR22, UR46, UR7, UR4 ;  /* 0x000000072e1672a4 */ /* 0x000fe4000f8e0204 */
[----:B------:R-:W-:Y:S01]  /*0370*/  UIMAD.WIDE.U32 UR16, UR46, UR18, URZ ;  /* 0x000000122e1072a5 */ /* 0x000fe2000f8e003f */
[----:B-1----:R-:W-:Y:S01]  /*0380*/  IADD3 R0, RZ, -R3, RZ ;  /* 0x80000003ff007210 */ /* 0x002fe20007ffe0ff */
[----:B------:R-:W-:Y:S01]  /*0390*/  ULDC.64 UR4, c[0x0][0x260] ;  /* 0x0000980000047ab9 */ /* 0x000fe20000000a00 */
[----:B------:R-:W-:Y:S02]  /*03a0*/  UIMAD.WIDE.U32 UR10, UR46, UR6, URZ ;  /* 0x000000062e0a72a5 */ /* 0x000fe4000f8e003f */
[----:B------:R-:W-:Y:S01]  /*03b0*/  UIMAD UR18, UR47, UR4, URZ ;  /* 0x000000042f1272a4 */ /* 0x000fe2000f8e023f */
[----:B---3--:R-:W-:Y:S01]  /*03c0*/  IMAD R5, R0, R7, RZ ;  /* 0x0000000700057224 */ /* 0x008fe200078e02ff */
[----:B------:R-:W-:Y:S01]  /*03d0*/  IABS R0, UR14 ;  /* 0x0000000e00007c13 */ /* 0x000fe20008000000 */
[----:B------:R-:W-:Y:S01]  /*03e0*/  UMOV UR6, URZ ;  /* 0x0000003f00067c82 */ /* 0x000fe20008000000 */
[----:B------:R-:W-:Y:S01]  /*03f0*/  @UP1 ULEA UR6, UP3, UR14, UR26, 0x2 ;  /* 0x0000001a0e061291 */ /* 0x000fe2000f86103f */
[----:B------:R-:W-:Y:S01]  /*0400*/  IMAD.HI.U32 R2, R3, R5, R2 ;  /* 0x0000000503027227 */ /* 0x000fe200078e0002 */
[----:B------:R-:W-:Y:S01]  /*0410*/  UIMAD.WIDE.U32 UR12, UR46, UR20, URZ ;  /* 0x000000142e0c72a5 */ /* 0x000fe2000f8e003f */
[----:B------:R-:W1:Y:S01]  /*0420*/  LDC.64 R4, c[0x0][0x278] ;  /* 0x00009e00ff047b82 */ /* 0x000e620000000a00 */
[----:B------:R-:W-:Y:S01]  /*0430*/  UIMAD UR18, UR46, UR5, UR18 ;  /* 0x000000052e1272a4 */ /* 0x000fe2000f8e0212 */
[----:B------:R-:W-:-:S02]  /*0440*/  UMOV UR7, URZ ;  /* 0x0000003f00077c82 */ /* 0x000fc40008000000 */
[----:B------:R-:W-:Y:S01]  /*0450*/  IMAD.HI.U32 R143, R2, R0, RZ ;  /* 0x00000000028f7227 */ /* 0x000fe200078e00ff */
[----:B------:R-:W-:Y:S01]  /*0460*/  UMOV UR5, URZ ;  /* 0x0000003f00057c82 */ /* 0x000fe20008000000 */
[----:B------:R-:W-:Y:S02]  /*0470*/  @UP2 ULEA UR7, UP4, UR14, UR28, 0x2 ;  /* 0x0000001c0e072291 */ /* 0x000fe4000f88103f */
[----:B------:R-:W-:Y:S01]  /*0480*/  @UP1 ULEA.HI.X UR5, UR14, UR27, UR15, 0x2, UP3 ;  /* 0x0000001b0e051291 */ /* 0x000fe200098f140f */
[----:B------:R-:W-:Y:S01]  /*0490*/  IADD3 R2, -R143, RZ, RZ ;  /* 0x000000ff8f027210 */ /* 0x000fe20007ffe1ff */
[----:B------:R-:W-:Y:S01]  /*04a0*/  UIMAD.WIDE.U32 UR8, UR46, UR4, URZ ;  /* 0x000000042e0872a5 */ /* 0x000fe2000f8e003f */
[----:B------:R-:W-:Y:S02]  /*04b0*/  ULDC.64 UR26, c[0x0][0x288] ;  /* 0x0000a200001a7ab9 */ /* 0x000fe40000000a00 */
[----:B------:R-:W-:Y:S01]  /*04c0*/  UMOV UR4, URZ ;  /* 0x0000003f00047c82 */ /* 0x000fe20008000000 */
[C---:B------:R-:W-:Y:S01]  /*04d0*/  IMAD R0, R7.reuse, R2, R0 ;  /* 0x0000000207007224 */ /* 0x040fe200078e0200 */
[----:B------:R-:W-:Y:S01]  /*04e0*/  UIADD3 UR13, UR13, UR21, URZ ;  /* 0x000000150d0d7290 */ /* 0x000fe2000fffe03f */
[----:B------:R-:W-:Y:S01]  /*04f0*/  MOV R6, UR7 ;  /* 0x0000000700067c02 */ /* 0x000fe20008000f00 */
[----:B------:R-:W-:Y:S01]  /*0500*/  @UP2 ULEA.HI.X UR4, UR14, UR29, UR15, 0x2, UP4 ;  /* 0x0000001d0e042291 */ /* 0x000fe2000a0f140f */
[----:B------:R-:W-:Y:S01]  /*0510*/  IMAD.U32 R9, RZ, RZ, UR5 ;  /* 0x00000005ff097e24 */ /* 0x000fe2000f8e00ff */
[----:B------:R-:W-:Y:S01]  /*0520*/  ISETP.GT.U32.AND P1, PT, R7, R0, PT ;  /* 0x000000000700720c */ /* 0x000fe20003f24070 */
[----:B------:R-:W-:Y:S01]  /*0530*/  UIMAD UR20, UR15, UR26, URZ ;  /* 0x0000001a0f1472a4 */ /* 0x000fe2000f8e023f */
[----:B------:R-:W-:Y:S01]  /*0540*/  ULDC.64 UR28, c[0x0][0x298] ;  /* 0x0000a600001c7ab9 */ /* 0x000fe20000000a00 */
[----:B------:R-:W-:-:S02]  /*0550*/  UIADD3 UR17, UR17, UR19, URZ ;  /* 0x0000001311117290 */ /* 0x000fc4000fffe03f */
[----:B------:R-:W-:Y:S02]  /*0560*/  UIMAD UR19, UR15, UR28, URZ ;  /* 0x0000001c0f1372a4 */ /* 0x000fe4000f8e023f */
[----:B------:R-:W-:Y:S02]  /*0570*/  UIMAD.WIDE.U32 UR12, UR14, UR28, UR12 ;  /* 0x0000001c0e0c72a5 */ /* 0x000fe4000f8e000c */
[----:B------:R-:W-:Y:S01]  /*0580*/  UIMAD UR23, UR14, UR27, UR20 ;  /* 0x0000001b0e1772a4 */ /* 0x000fe2000f8e0214 */
[----:B------:R-:W-:-:S03]  /*0590*/  ULDC UR28, c[0x0][0x224] ;  /* 0x00008900001c7ab9 */ /* 0x000fc60000000800 */
[-C--:B------:R-:W-:Y:S01]  /*05a0*/  @!P1 IADD3 R0, R0, -R7.reuse, RZ ;  /* 0x8000000700009210 */ /* 0x080fe20007ffe0ff */
[----:B------:R-:W-:Y:S01]  /*05b0*/  USHF.L.U32 UR45, UR28, 0x9, URZ ;  /* 0x000000091c2d7899 */ /* 0x000fe2000800063f */
[----:B------:R-:W-:Y:S01]  /*05c0*/  @!P1 VIADD R143, R143, 0x1 ;  /* 0x000000018f8f9836 */ /* 0x000fe20000000000 */
[----:B------:R-:W-:Y:S01]  /*05d0*/  UIMAD.WIDE.U32 UR16, UR14, UR26, UR16 ;  /* 0x0000001a0e1072a5 */ /* 0x000fe2000f8e0010 */
[----:B------:R-:W-:Y:S01]  /*05e0*/  ISETP.GE.U32.AND P0, PT, R0, R7, PT ;  /* 0x000000070000720c */ /* 0x000fe20003f06070 */
[----:B------:R-:W-:Y:S01]  /*05f0*/  ULDC.64 UR20, c[0x0][0x330] ;  /* 0x0000cc0000147ab9 */ /* 0x000fe20000000a00 */
[C---:B------:R-:W-:Y:S01]  /*0600*/  LOP3.LUT R0, R8.reuse, UR14, RZ, 0x3c, !PT ;  /* 0x0000000e08007c12 */ /* 0x040fe2000f8e3cff */
[----:B------:R-:W-:Y:S01]  /*0610*/  UIMAD UR26, UR14, UR29, UR19 ;  /* 0x0000001d0e1a72a4 */ /* 0x000fe2000f8e0213 */
[----:B------:R-:W-:Y:S01]  /*0620*/  ISETP.NE.AND P1, PT, R8, RZ, PT ;  /* 0x000000ff0800720c */ /* 0x000fe20003f25270 */
[----:B------:R-:W-:Y:S01]  /*0630*/  UIMAD UR19, UR15, UR20, URZ ;  /* 0x000000140f1372a4 */ /* 0x000fe2000f8e023f */
[----:B------:R-:W-:Y:S01]  /*0640*/  ISETP.GE.AND P2, PT, R0, RZ, PT ;  /* 0x000000ff0000720c */ /* 0x000fe20003f46270 */
[----:B------:R-:W-:Y:S01]  /*0650*/  UIADD3 UR29, UR45, -0x200, URZ ;  /* 0xfffffe002d1d7890 */ /* 0x000fe2000fffe03f */
[----:B------:R-:W-:Y:S01]  /*0660*/  MOV R7, UR4 ;  /* 0x0000000400077c02 */ /* 0x000fe20008000f00 */
[----:B------:R-:W-:-:S02]  /*0670*/  UIADD3 UR11, UR11, UR22, URZ ;  /* 0x000000160b0b7290 */ /* 0x000fc4000fffe03f */
[----:B------:R-:W-:Y:S02]  /*0680*/  UIMAD UR27, UR14, UR21, UR19 ;  /* 0x000000150e1b72a4 */ /* 0x000fe4000f8e0213 */
[----:B------:R-:W-:Y:S01]  /*0690*/  USHF.R.S32.HI UR32, URZ, 0x1f, UR29 ;  /* 0x0000001f3f207899 */ /* 0x000fe2000801141d */
[----:B------:R-:W-:Y:S01]  /*06a0*/  @P0 IADD3 R143, R143, 0x1, RZ ;  /* 0x000000018f8f0810 */ /* 0x000fe20007ffe0ff */
[----:B------:R-:W-:Y:S02]  /*06b0*/  UIADD3 UR19, UP2, UR29, UR12, URZ ;  /* 0x0000000c1d137290 */ /* 0x000fe4000ff5e03f */
[----:B------:R-:W-:Y:S02]  /*06c0*/  UIMAD.WIDE.U32 UR10, UR14, UR20, UR10 ;  /* 0x000000140e0a72a5 */ /* 0x000fe4000f8e000a */
[----:B------:R-:W-:Y:S01]  /*06d0*/  UIADD3 UR22, UP1, UR29, UR16, URZ ;  /* 0x000000101d167290 */ /* 0x000fe2000ff3e03f */
[----:B------:R-:W-:Y:S01]  /*06e0*/  @!P2 IADD3 R143, -R143, RZ, RZ ;  /* 0x000000ff8f8fa210 */ /* 0x000fe20007ffe1ff */
[----:B------:R-:W-:Y:S01]  /*06f0*/  ULDC.64 UR20, c[0x0][0x2f8] ;  /* 0x0000be0000147ab9 */ /* 0x000fe20000000a00 */
[----:B------:R-:W-:Y:S01]  /*0700*/  UIADD3.X UR13, UR32, UR13, UR26, UP2, !UPT ;  /* 0x0000000d200d7290 */ /* 0x000fe200097fe41a */
[----:B------:R-:W-:Y:S01]  /*0710*/  @!P1 LOP3.LUT R143, RZ, R8, RZ, 0x33, !PT ;  /* 0x00000008ff8f9212 */ /* 0x000fe200078e33ff */
[----:B------:R-:W-:Y:S01]  /*0720*/  ULEA UR12, UP2, UR19, UR20, 0x1 ;  /* 0x00000014130c7291 */ /* 0x000fe2000f84083f */
[----:B------:R-:W-:Y:S01]  /*0730*/  MOV R8, UR6 ;  /* 0x0000000600087c02 */ /* 0x000fe20008000f00 */
[----:B------:R-:W-:Y:S01]  /*0740*/  UIADD3.X UR17, UR32, UR17, UR23, UP1, !UPT ;  /* 0x0000001120117290 */ /* 0x000fe20008ffe417 */
[----:B------:R-:W-:Y:S01]  /*0750*/  SHF.R.S32.HI R141, RZ, 0x1f, R143 ;  /* 0x0000001fff8d7819 */ /* 0x000fe2000001148f */
[----:B------:R-:W-:-:S02]  /*0760*/  ULEA UR16, UP1, UR22, UR30, 0x1 ;  /* 0x0000001e16107291 */ /* 0x000fc4000f82083f */
[----:B------:R-:W-:Y:S02]  /*0770*/  ULEA.HI.X UR19, UR19, UR21, UR13, 0x1, UP2 ;  /* 0x0000001513137291 */ /* 0x000fe400090f0c0d */
[----:B------:R-:W-:Y:S01]  /*0780*/  UIADD3 UR9, UR9, UR18, URZ ;  /* 0x0000001209097290 */ /* 0x000fe2000fffe03f */
[-C--:B-1----:R-:W-:Y:S01]  /*0790*/  IMAD R0, R141, R4.reuse, RZ ;  /* 0x000000048d007224 */ /* 0x082fe200078e02ff */
[----:B------:R-:W-:Y:S02]  /*07a0*/  UIADD3 UR21, UP2, UR29, UR10, URZ ;  /* 0x0000000a1d157290 */ /* 0x000fe4000ff5e03f */
[----:B------:R-:W-:Y:S01]  /*07b0*/  ULEA.HI.X UR17, UR22, UR31, UR17, 0x1, UP1 ;  /* 0x0000001f16117291 */ /* 0x000fe200088f0c11 */
[C---:B------:R-:W-:Y:S01]  /*07c0*/  IMAD R5, R143.reuse, R5, R0 ;  /* 0x000000058f057224 */ /* 0x040fe200078e0200 */
[----:B------:R-:W-:Y:S01]  /*07d0*/  @UP0 ULDC UR13, c[0x0][0x214] ;  /* 0x00008500000d0ab9 */ /* 0x000fe20000000800 */
[----:B------:R-:W-:Y:S01]  /*07e0*/  ULDC.64 UR22, c[0x0][0x3b8] ;  /* 0x0000ee0000167ab9 */ /* 0x000fe20000000a00 */
[----:B------:R-:W-:Y:S01]  /*07f0*/  UIADD3.X UR10, UR32, UR11, UR27, UP2, !UPT ;  /* 0x0000000b200a7290 */ /* 0x000fe200097fe41b */
[----:B------:R-:W-:Y:S01]  /*0800*/  IMAD.WIDE.U32 R2, R143, R4, UR8 ;  /* 0x000000088f027e25 */ /* 0x000fe2000f8e0004 */
[----:B------:R-:W-:-:S02]  /*0810*/  ULEA UR20, UP2, UR21, UR22, 0x1 ;  /* 0x0000001615147291 */ /* 0x000fc4000f84083f */
[----:B------:R-:W-:Y:S01]  /*0820*/  @UP0 UIMAD UR8, UR46, UR13, UR14 ;  /* 0x0000000d2e0802a4 */ /* 0x000fe2000f8e020e */
[----:B------:R-:W-:Y:S01]  /*0830*/  IMAD.IADD R0, R3, 0x1, R5 ;  /* 0x0000000103007824 */ /* 0x000fe200078e0205 */
[----:B------:R-:W-:Y:S01]  /*0840*/  UISETP.GE.AND UP1, UPT, UR28, 0x1, UPT ;  /* 0x000000011c00788c */ /* 0x000fe2000bf26270 */
[----:B------:R-:W-:Y:S01]  /*0850*/  IADD3 R131, P0, R2, UR29, RZ ;  /* 0x0000001d02837c10 */ /* 0x000fe2000ff1e0ff */
[----:B------:R-:W-:Y:S02]  /*0860*/  ULEA.HI.X UR21, UR21, UR23, UR10, 0x1, UP2 ;  /* 0x0000001715157291 */ /* 0x000fe400090f0c0a */
[----:B------:R-:W-:Y:S01]  /*0870*/  @UP0 UIMAD UR10, UR8, UR28, URZ ;  /* 0x0000001c080a02a4 */ /* 0x000fe2000f8e023f */
[----:B0-----:R-:W-:Y:S01]  /*0880*/  LEA R132, P1, R131, R132, 0x1 ;  /* 0x0000008483847211 */ /* 0x001fe200078208ff */
[----:B------:R-:W-:Y:S01]  /*0890*/  @UP0 ULDC UR11, c[0x0][0x21c] ;  /* 0x00008700000b0ab9 */ /* 0x000fe20000000800 */
[----:B------:R-:W-:Y:S01]  /*08a0*/  PLOP3.LUT P2, PT, PT, PT, UP1, 0x80, 0x0 ;  /* 0x000000000000781c */ /* 0x000fe20003f4f018 */
[----:B------:R-:W-:Y:S01]  /*08b0*/  @UP0 UIMAD UR10, UR10, UR11, URZ ;  /* 0x0000000b0a0a02a4 */ /* 0x000fe2000f8e023f */
[----:B------:R-:W-:Y:S01]  /*08c0*/  IADD3.X R0, R0, UR32, RZ, P0, !PT ;  /* 0x0000002000007c10 */ /* 0x000fe200087fe4ff */
[----:B------:R-:W-:-:S02]  /*08d0*/  @UP0 ULDC.64 UR8, c[0x0][0x310] ;  /* 0x0000c40000080ab9 */ /* 0x000fc40000000a00 */
[----:B------:R-:W-:Y:S01]  /*08e0*/  @UP0 UIMAD.WIDE UR8, UR10, 0x8, UR8 ;  /* 0x000000080a0808a5 */ /* 0x000fe2000f8e0208 */
[----:B------:R-:W-:-:S06]  /*08f0*/  LEA.HI.X R131, R131, R133, R0, 0x1, P1 ;  /* 0x0000008583837211 */ /* 0x000fcc00008f0c00 */
[----:B------:R-:W-:Y:S01]  /*0900*/  @!UP0 UMOV UR8, URZ ;  /* 0x0000003f00088c82 */ /* 0x000fe20008000000 */
[----:B------:R-:W-:Y:S01]  /*0910*/  @!UP0 UMOV UR9, URZ ;  /* 0x0000003f00098c82 */ /* 0x000fe20008000000 */
[----:B------:R-:W-:Y:S05]  /*0920*/  @!P2 BRA `(.L_x_6966) ;  /* 0x0000006400d4a947 */ /* 0x000fea0003800000 */
[----:B------:R-:W0:Y:S01]  /*0930*/  S2R R135, SR_TID.X ;  /* 0x0000000000877919 */ /* 0x000e220000002100 */
[----:B------:R-:W-:Y:S01]  /*0940*/  MOV R137, RZ ;  /* 0x000000ff00897202 */ /* 0x000fe20000000f00 */
[----:B------:R-:W-:Y:S01]  /*0950*/  IMAD.MOV.U32 R139, RZ, RZ, RZ ;  /* 0x000000ffff8b7224 */ /* 0x000fe200078e00ff */
[----:B------:R-:W-:Y:S01]  /*0960*/  UMOV UR18, UR12 ;  /* 0x0000000c00127c82 */ /* 0x000fe20008000000 */
[----:B------:R-:W1:Y:S01]  /*0970*/  S2R R133, SR_LANEID ;  /* 0x0000000000857919 */ /* 0x000e620000000000 */
[----:B------:R-:W-:Y:S01]  /*0980*/  UMOV UR4, URZ ;  /* 0x0000003f00047c82 */ /* 0x000fe20008000000 */
[----:B0-----:R-:W-:-:S04]  /*0990*/  SHF.L.U32 R130, R135, 0x4, RZ ;  /* 0x0000000487827819 */ /* 0x001fc800000006ff */
[----:B-1----:R-:W-:-:S07]  /*09a0*/  LOP3.LUT R130, R130, 0xfffffe00, RZ, 0xc0, !PT ;  /* 0xfffffe0082827812 */ /* 0x002fce00078ec0ff */
.L_x_7010:
[----:B------:R-:W-:Y:S01]  /*09b0*/  ULDC UR22, c[0x0][0x224] ;  /* 0x0000890000167ab9 */ /* 0x000fe20000000800 */
[----:B------:R-:W-:Y:S01]  /*09c0*/  ULDC UR23, c[0x0][0x218] ;  /* 0x0000860000177ab9 */ /* 0x000fe20000000800 */
[----:B------:R-:W-:Y:S01]  /*09d0*/  UIADD3 UR22, -UR4, UR22, URZ ;  /* 0x0000001604167290 */ /* 0x000fe2000fffe13f */
[----:B------:R-:W-:Y:S02]  /*09e0*/  LOP3.LUT R4, R130, 0x1f, R135, 0xf8, !PT ;  /* 0x0000001f82047812 */ /* 0x000fe400078ef887 */
[----:B0-----:R-:W-:Y:S01]  /*09f0*/  MOV R2, UR16 ;  /* 0x0000001000027c02 */ /* 0x001fe20008000f00 */
[----:B------:R-:W-:Y:S01]  /*0a00*/  ULEA UR48, UR22, 0xfffffe00, 0x9 ;  /* 0xfffffe0016307891 */ /* 0x000fe2000f8e483f */
[----:B------:R-:W-:Y:S02]  /*0a10*/  MOV R3, UR17 ;  /* 0x0000001100037c02 */ /* 0x000fe40008000f00 */
[----:B------:R-:W-:Y:S01]  /*0a20*/  PRMT R11, RZ, 0x7610, R11 ;  /* 0x00007610ff0b7816 */ /* 0x000fe2000000000b */
[----:B------:R-:W-:Y:S01]  /*0a30*/  UIADD3 UR49, -UR48, UR23, URZ ;  /* 0x0000001730317290 */ /* 0x000fe2000fffe13f */
[C---:B------:R-:W-:Y:S01]  /*0a40*/  LOP3.LUT R129, R4.reuse, 0x20, RZ, 0xfc, !PT ;  /* 0x0000002004817812 */ /* 0x040fe200078efcff */
[C---:B------:R-:W-:Y:S01]  /*0a50*/  IMAD.WIDE R2, R4.reuse, 0x2, R2 ;  /* 0x0000000204027825 */ /* 0x040fe200078e0202 */
[----:B------:R-:W-:-:S02]  /*0a60*/  LOP3.LUT R128, R4, 0x40, RZ, 0xfc, !PT ;  /* 0x0000004004807812 */ /* 0x000fc400078efcff */
[C---:B------:R-:W-:Y:S02]  /*0a70*/  LOP3.LUT R127, R4.reuse, 0x60, RZ, 0xfc, !PT ;  /* 0x00000060047f7812 */ /* 0x040fe400078efcff */
[C---:B------:R-:W-:Y:S01]  /*0a80*/  ISETP.GE.AND P0, PT, R4.reuse, UR49, PT ;  /* 0x0000003104007c0c */ /* 0x040fe2000bf06270 */
[----:B------:R-:W-:Y:S01]  /*0a90*/  BAR.SYNC.DEFER_BLOCKING 0x0 ;  /* 0x0000000000007b1d */ /* 0x000fe20000010000 */
[C---:B------:R-:W-:Y:S02]  /*0aa0*/  LOP3.LUT R126, R4.reuse, 0x80, RZ, 0xfc, !PT ;  /* 0x00000080047e7812 */ /* 0x040fe400078efcff */
[----:B------:R-:W-:Y:S02]  /*0ab0*/  LOP3.LUT R125, R4, 0xa0, RZ, 0xfc, !PT ;  /* 0x000000a0047d7812 */ /* 0x000fe400078efcff */
[----:B------:R-:W-:Y:S02]  /*0ac0*/  ISETP.GE.AND P1, PT, R128, UR49, PT ;  /* 0x0000003180007c0c */ /* 0x000fe4000bf26270 */
[----:B------:R-:W-:-:S02]  /*0ad0*/  ISETP.GE.AND P2, PT, R127, UR49, PT ;  /* 0x000000317f007c0c */ /* 0x000fc4000bf46270 */
[----:B------:R-:W-:Y:S02]  /*0ae0*/  ISETP.GE.AND P3, PT, R126, UR49, PT ;  /* 0x000000317e007c0c */ /* 0x000fe4000bf66270 */
[----:B------:R-:W-:Y:S02]  /*0af0*/  ISETP.GE.AND P4, PT, R125, UR49, PT ;  /* 0x000000317d007c0c */ /* 0x000fe4000bf86270 */
[----:B------:R-:W-:Y:S02]  /*0b00*/  PRMT R0, RZ, 0x7610, R0 ;  /* 0x00007610ff007816 */ /* 0x000fe40000000000 */
[----:B------:R-:W-:Y:S01]  /*0b10*/  PRMT R13, RZ, 0x7610, R13 ;  /* 0x00007610ff0d7816 */ /* 0x000fe2000000000d */
[----:B--2---:R-:W2:Y:S01]  /*0b20*/  @!P0 LDG.E.U16 R11, desc[UR24][R2.64] ;  /* 0x00000018020b8981 */ /* 0x004ea2000c1e1500 */
[----:B------:R-:W-:Y:S02]  /*0b30*/  ISETP.GE.AND P0, PT, R129, UR49, PT ;  /* 0x0000003181007c0c */ /* 0x000fe4000bf06270 */
[----:B------:R-:W-:-:S02]  /*0b40*/  PRMT R10, RZ, 0x7610, R10 ;  /* 0x00007610ff0a7816 */ /* 0x000fc4000000000a */
[----:B---3--:R-:W3:Y:S01]  /*0b50*/  @!P1 LDG.E.U16 R13, desc[UR24][R2.64+0x80] ;  /* 0x00008018020d9981 */ /* 0x008ee2000c1e1500 */
[----:B------:R-:W-:Y:S02]  /*0b60*/  PRMT R15, RZ, 0x7610, R15 ;  /* 0x00007610ff0f7816 */ /* 0x000fe4000000000f */
[C---:B------:R-:W-:Y:S02]  /*0b70*/  LOP3.LUT R124, R4.reuse, 0xc0, RZ, 0xfc, !PT ;  /* 0x000000c0047c7812 */ /* 0x040fe400078efcff */
[----:B------:R-:W-:Y:S01]  /*0b80*/  PRMT R12, RZ, 0x7610, R12 ;  /* 0x00007610ff0c7816 */ /* 0x000fe2000000000c */
[----:B------:R-:W4:Y:S01]  /*0b90*/  @!P2 LDG.E.U16 R10, desc[UR24][R2.64+0xc0] ;  /* 0x0000c018020aa981 */ /* 0x000f22000c1e1500 */
[C---:B------:R-:W-:Y:S02]  /*0ba0*/  LOP3.LUT R123, R4.reuse, 0xe0, RZ, 0xfc, !PT ;  /* 0x000000e0047b7812 */ /* 0x040fe400078efcff */
[C---:B------:R-:W-:Y:S01]  /*0bb0*/  LOP3.LUT R122, R4.reuse, 0x100, RZ, 0xfc, !PT ;  /* 0x00000100047a7812 */ /* 0x040fe200078efcff */
[----:B------:R-:W3:Y:S01]  /*0bc0*/  @!P0 LDG.E.U16 R0, desc[UR24][R2.64+0x40] ;  /* 0x0000401802008981 */ /* 0x000ee2000c1e1500 */
[----:B------:R-:W-:-:S02]  /*0bd0*/  LOP3.LUT R121, R4, 0x120, RZ, 0xfc, !PT ;  /* 0x0000012004797812 */ /* 0x000fc400078efcff */
[----:B------:R-:W-:Y:S01]  /*0be0*/  LOP3.LUT R120, R4, 0x140, RZ, 0xfc, !PT ;  /* 0x0000014004787812 */ /* 0x000fe200078efcff */
[----:B------:R-:W4:Y:S01]  /*0bf0*/  @!P3 LDG.E.U16 R15, desc[UR24][R2.64+0x100] ;  /* 0x00010018020fb981 */ /* 0x000f22000c1e1500 */
[----:B------:R-:W-:Y:S02]  /*0c00*/  ISETP.GE.AND P0, PT, R124, UR49, PT ;  /* 0x000000317c007c0c */ /* 0x000fe4000bf06270 */
[----:B------:R-:W-:Y:S01]  /*0c10*/  ISETP.GE.AND P1, PT, R123, UR49, PT ;  /* 0x000000317b007c0c */ /* 0x000fe2000bf26270 */
[----:B------:R-:W4:Y:S01]  /*0c20*/  @!P4 LDG.E.U16 R12, desc[UR24][R2.64+0x140] ;  /* 0x00014018020cc981 */ /* 0x000f22000c1e1500 */
[----:B------:R-:W-:Y:S02]  /*0c30*/  ISETP.GE.AND P2, PT, R122, UR49, PT ;  /* 0x000000317a007c0c */ /* 0x000fe4000bf46270 */
[----:B------:R-:W-:Y:S02]  /*0c40*/  ISETP.GE.AND P3, PT, R121, UR49, PT ;  /* 0x0000003179007c0c */ /* 0x000fe4000bf66270 */
        /* <DEDUP_REMOVED lines=10> */
[C---:B------:R-:W-:Y:S01]  /*0cf0*/  LOP3.LUT R117, R4.reuse, 0x1a0, RZ, 0xfc, !PT ;  /* 0x000001a004757812 */ /* 0x040fe200078efcff */
        /* <DEDUP_REMOVED lines=20> */
[----:B-1----:R-:W1:Y:S01]  /*0e40*/  S2UR UR5, SR_CgaCtaId ;  /* 0x00000000000579c3 */ /* 0x002e620000008800 */
[----:B------:R-:W-:Y:S01]  /*0e50*/  UMOV UR12, 0x400 ;  /* 0x00000400000c7882 */ /* 0x000fe20000000000 */
[C---:B------:R-:W-:Y:S01]  /*0e60*/  VIADD R24, R133.reuse, 0x20 ;  /* 0x0000002085187836 */ /* 0x040fe20000000000 */
[C---:B------:R-:W-:Y:S01]  /*0e70*/  LEA.HI.SX32 R114, R133.reuse, R133, 0x1b ;  /* 0x0000008585727211 */ /* 0x040fe200078fdaff */
[C---:B------:R-:W-:Y:S01]  /*0e80*/  VIADD R30, R133.reuse, 0x80 ;  /* 0x00000080851e7836 */ /* 0x040fe20000000000 */
[----:B------:R-:W-:-:S02]  /*0e90*/  IADD3 R26, R133, 0x40, RZ ;  /* 0x00000040851a7810 */ /* 0x000fc40007ffe0ff */
[C---:B0-----:R-:W-:Y:S02]  /*0ea0*/  IADD3 R2, R133.reuse, 0xa0, RZ ;  /* 0x000000a085027810 */ /* 0x041fe40007ffe0ff */
[-C--:B------:R-:W-:Y:S02]  /*0eb0*/  LEA.HI.SX32 R24, R24, R133.reuse, 0x1b ;  /* 0x0000008518187211 */ /* 0x080fe400078fdaff */
[----:B------:R-:W-:Y:S02]  /*0ec0*/  IADD3 R28, R133, 0x60, RZ ;  /* 0x00000060851c7810 */ /* 0x000fe40007ffe0ff */
[-C--:B------:R-:W-:Y:S02]  /*0ed0*/  LEA.HI.SX32 R2, R2, R133.reuse, 0x1b ;  /* 0x0000008502027211 */ /* 0x080fe400078fdaff */
[-C--:B------:R-:W-:Y:S01]  /*0ee0*/  LEA.HI.SX32 R26, R26, R133.reuse, 0x1b ;  /* 0x000000851a1a7211 */ /* 0x080fe200078fdaff */
[----:B-1----:R-:W-:Y:S01]  /*0ef0*/  ULEA UR12, UR5, UR12, 0x18 ;  /* 0x0000000c050c7291 */ /* 0x002fe2000f8ec03f */
[----:B------:R-:W-:-:S02]  /*0f00*/  LEA.HI.SX32 R28, R28, R133, 0x1b ;  /* 0x000000851c1c7211 */ /* 0x000fc400078fdaff */
[----:B------:R-:W-:Y:S01]  /*0f10*/  LEA.HI.SX32 R30, R30, R133, 0x1b ;  /* 0x000000851e1e7211 */ /* 0x000fe200078fdaff */
[----:B------:R-:W-:Y:S02]  /*0f20*/  ULDC UR5, c[0x0][0x21c] ;  /* 0x0000870000057ab9 */ /* 0x000fe40000000800 */
[----:B------:R-:W-:Y:S02]  /*0f30*/  LEA R114, R114, UR12, 0x1 ;  /* 0x0000000c72727c11 */ /* 0x000fe4000f8e08ff */
[----:B------:R-:W-:Y:S02]  /*0f40*/  LEA R113, R24, UR12, 0x1 ;  /* 0x0000000c18717c11 */ /* 0x000fe4000f8e08ff */
[----:B------:R-:W-:Y:S02]  /*0f50*/  LEA R109, R2, UR12, 0x1 ;  /* 0x0000000c026d7c11 */ /* 0x000fe4000f8e08ff */
[C---:B------:R-:W-:Y:S01]  /*0f60*/  IADD3 R2, R133.reuse, 0xc0, RZ ;  /* 0x000000c085027810 */ /* 0x040fe20007ffe0ff */
[----:B------:R-:W-:Y:S01]  /*0f70*/  VIADD R24, R133, 0xe0 ;  /* 0x000000e085187836 */ /* 0x000fe20000000000 */
[----:B------:R-:W-:-:S02]  /*0f80*/  LEA R112, R26, UR12, 0x1 ;  /* 0x0000000c1a707c11 */ /* 0x000fc4000f8e08ff */
[----:B------:R-:W-:Y:S02]  /*0f90*/  LEA R111, R28, UR12, 0x1 ;  /* 0x0000000c1c6f7c11 */ /* 0x000fe4000f8e08ff */
[----:B------:R-:W-:Y:S02]  /*0fa0*/  LEA R110, R30, UR12, 0x1 ;  /* 0x0000000c1e6e7c11 */ /* 0x000fe4000f8e08ff */
[-C--:B------:R-:W-:Y:S01]  /*0fb0*/  LEA.HI.SX32 R2, R2, R133.reuse, 0x1b ;  /* 0x0000008502027211 */ /* 0x080fe200078fdaff */
[C---:B------:R-:W-:Y:S01]  /*0fc0*/  VIADD R30, R133.reuse, 0x140 ;  /* 0x00000140851e7836 */ /* 0x040fe20000000000 */
[C---:B------:R-:W-:Y:S02]  /*0fd0*/  IADD3 R26, R133.reuse, 0x100, RZ ;  /* 0x00000100851a7810 */ /* 0x040fe40007ffe0ff */
[----:B------:R-:W-:Y:S02]  /*0fe0*/  IADD3 R28, R133, 0x120, RZ ;  /* 0x00000120851c7810 */ /* 0x000fe40007ffe0ff */
[----:B------:R-:W-:-:S02]  /*0ff0*/  LEA.HI.SX32 R24, R24, R133, 0x1b ;  /* 0x0000008518187211 */ /* 0x000fc400078fdaff */
[----:B------:R-:W-:Y:S02]  /*1000*/  LEA R108, R2, UR12, 0x1 ;  /* 0x0000000c026c7c11 */ /* 0x000fe4000f8e08ff */
[-C--:B------:R-:W-:Y:S02]  /*1010*/  LEA.HI.SX32 R26, R26, R133.reuse, 0x1b ;  /* 0x000000851a1a7211 */ /* 0x080fe400078fdaff */
[----:B------:R-:W-:Y:S02]  /*1020*/  IADD3 R2, R133, 0x180, RZ ;  /* 0x0000018085027810 */ /* 0x000fe40007ffe0ff */
[-C--:B------:R-:W-:Y:S02]  /*1030*/  LEA.HI.SX32 R28, R28, R133.reuse, 0x1b ;  /* 0x000000851c1c7211 */ /* 0x080fe400078fdaff */
[----:B------:R-:W-:Y:S02]  /*1040*/  LEA.HI.SX32 R30, R30, R133, 0x1b ;  /* 0x000000851e1e7211 */ /* 0x000fe400078fdaff */
[----:B------:R-:W-:-:S02]  /*1050*/  LEA R107, R24, UR12, 0x1 ;  /* 0x0000000c186b7c11 */ /* 0x000fc4000f8e08ff */
[----:B------:R-:W-:Y:S02]  /*1060*/  IADD3 R24, R133, 0x1e0, RZ ;  /* 0x000001e085187810 */ /* 0x000fe40007ffe0ff */
[----:B------:R-:W-:Y:S02]  /*1070*/  LEA R106, R26, UR12, 0x1 ;  /* 0x0000000c1a6a7c11 */ /* 0x000fe4000f8e08ff */
[-C--:B------:R-:W-:Y:S02]  /*1080*/  LEA.HI.SX32 R2, R2, R133.reuse, 0x1b ;  /* 0x0000008502027211 */ /* 0x080fe400078fdaff */
[----:B------:R-:W-:Y:S02]  /*1090*/  LEA R105, R28, UR12, 0x1 ;  /* 0x0000000c1c697c11 */ /* 0x000fe4000f8e08ff */
[----:B------:R-:W-:Y:S02]  /*10a0*/  LEA R104, R30, UR12, 0x1 ;  /* 0x0000000c1e687c11 */ /* 0x000fe4000f8e08ff */
[----:B------:R-:W-:-:S02]  /*10b0*/  LEA.HI.SX32 R24, R24, R133, 0x1b ;  /* 0x0000008518187211 */ /* 0x000fc400078fdaff */
[----:B------:R-:W-:Y:S02]  /*10c0*/  LEA R102, R2, UR12, 0x1 ;  /* 0x0000000c02667c11 */ /* 0x000fe4000f8e08ff */
[----:B------:R-:W-:Y:S02]  /*10d0*/  LEA R99, R24, UR12, 0x1 ;  /* 0x0000000c18637c11 */ /* 0x000fe4000f8e08ff */
[----:B------:R-:W-:Y:S02]  /*10e0*/  ISETP.GE.AND P2, PT, R4, UR49, PT ;  /* 0x0000003104007c0c */ /* 0x000fe4000bf46270 */
[----:B------:R-:W-:Y:S02]  /*10f0*/  ISETP.GE.AND P1, PT, R129, UR49, PT ;  /* 0x0000003181007c0c */ /* 0x000fe4000bf26270 */
[----:B------:R-:W-:Y:S02]  /*1100*/  MOV R2, UR18 ;  /* 0x0000001200027c02 */ /* 0x000fe40008000f00 */
[----:B------:R-:W-:-:S02]  /*1110*/  MOV R3, UR19 ;  /* 0x0000001300037c02 */ /* 0x000fc40008000f00 */
[----:B------:R-:W-:Y:S01]  /*1120*/  ISETP.GE.AND P0, PT, R128, UR49, PT ;  /* 0x0000003180007c0c */ /* 0x000fe2000bf06270 */
[----:B------:R-:W-:Y:S01]  /*1130*/  IMAD.WIDE R2, R4, 0x2, R2 ;  /* 0x0000000204027825 */ /* 0x000fe200078e0202 */
[----:B------:R-:W-:Y:S02]  /*1140*/  ISETP.GE.AND P4, PT, R127, UR49, PT ;  /* 0x000000317f007c0c */ /* 0x000fe4000bf86270 */
[----:B------:R-:W-:Y:S02]  /*1150*/  ISETP.GE.AND P6, PT, R126, UR49, PT ;  /* 0x000000317e007c0c */ /* 0x000fe4000bfc6270 */
[----:B------:R-:W-:Y:S02]  /*1160*/  ISETP.GE.AND P5, PT, R125, UR49, PT ;  /* 0x000000317d007c0c */ /* 0x000fe4000bfa6270 */
[----:B------:R-:W-:Y:S01]  /*1170*/  ISETP.GE.AND P3, PT, R124, UR49, PT ;  /* 0x000000317c007c0c */ /* 0x000fe2000bf66270 */
        /* <DEDUP_REMOVED lines=8> */
[C---:B0-----:R-:W-:Y:S01]  /*1200*/  VIADD R10, R133.reuse, 0x1a0 ;  /* 0x000001a0850a7836 */ /* 0x041fe20000000000 */
[----:B------:R-:W-:Y:S01]  /*1210*/  LEA R103, R0, UR12, 0x1 ;  /* 0x0000000c00677c11 */ /* 0x000fe2000f8e08ff */
[----:B------:R-:W-:Y:S01]  /*1220*/  IMAD.SHL.U32 R0, R133, 0x10, RZ ;  /* 0x0000001085007824 */ /* 0x000fe200078e00ff */
[----:B------:R-:W-:Y:S02]  /*1230*/  STS.U16 [R108+0x180], R17 ;  /* 0x000180116c007388 */ /* 0x000fe40000000400 */
[----:B------:R-:W-:-:S02]  /*1240*/  LEA.HI.SX32 R10, R10, R133, 0x1b ;  /* 0x000000850a0a7211 */ /* 0x000fc400078fdaff */
[----:B-1----:R-:W-:Y:S01]  /*1250*/  IADD3 R12, R133, 0x1c0, RZ ;  /* 0x000001c0850c7810 */ /* 0x002fe20007ffe0ff */
[----:B------:R0:W-:Y:S03]  /*1260*/  STS.U16 [R107+0x1c0], R14 ;  /* 0x0001c00e6b007388 */ /* 0x0001e60000000400 */
[----:B------:R-:W-:Y:S01]  /*1270*/  LEA.HI.SX32 R12, R12, R133, 0x1b ;  /* 0x000000850c0c7211 */ /* 0x000fe200078fdaff */
[----:B------:R-:W-:Y:S01]  /*1280*/  STS.U16 [R106+0x200], R19 ;  /* 0x000200136a007388 */ /* 0x000fe20000000400 */
[----:B------:R-:W-:Y:S02]  /*1290*/  LEA R101, R10, UR12, 0x1 ;  /* 0x0000000c0a657c11 */ /* 0x000fe4000f8e08ff */
[----:B------:R-:W-:Y:S01]  /*12a0*/  LEA.HI.SX32 R98, R0, R0, 0x1b ;  /* 0x0000000000627211 */ /* 0x000fe200078fdaff */
[----:B------:R1:W-:Y:S01]  /*12b0*/  STS.U16 [R105+0x240], R16 ;  /* 0x0002401069007388 */ /* 0x0003e20000000400 */
[----:B------:R-:W-:-:S03]  /*12c0*/  LEA R100, R12, UR12, 0x1 ;  /* 0x0000000c0c647c11 */ /* 0x000fc6000f8e08ff */
[----:B------:R-:W-:Y:S01]  /*12d0*/  STS.U16 [R104+0x280], R21 ;  /* 0x0002801568007388 */ /* 0x000fe20000000400 */
[----:B------:R-:W-:-:S03]  /*12e0*/  LEA R98, R98, UR12, 0x1 ;  /* 0x0000000c62627c11 */ /* 0x000fc6000f8e08ff */
        /* <DEDUP_REMOVED lines=24> */
[----:B------:R-:W-:-:S02]  /*1470*/  PRMT R10, RZ, 0x7610, R10 ;  /* 0x00007610ff0a7816 */ /* 0x000fc4000000000a */
[----:B------:R-:W-:Y:S02]  /*1480*/  PRMT R13, RZ, 0x7610, R13 ;  /* 0x00007610ff0d7816 */ /* 0x000fe4000000000d */
[----:B------:R-:W-:Y:S02]  /*1490*/  PRMT R12, RZ, 0x7610, R12 ;  /* 0x00007610ff0c7816 */ /* 0x000fe4000000000c */
[----:B------:R-:W-:Y:S02]  /*14a0*/  PRMT R15, RZ, 0x7610, R15 ;  /* 0x00007610ff0f7816 */ /* 0x000fe4000000000f */
[----:B0-----:R-:W-:Y:S02]  /*14b0*/  PRMT R14, RZ, 0x7610, R14 ;  /* 0x00007610ff0e7816 */ /* 0x001fe4000000000e */
[----:B------:R-:W-:Y:S02]  /*14c0*/  PRMT R17, RZ, 0x7610, R17 ;  /* 0x00007610ff117816 */ /* 0x000fe40000000011 */
[----:B-1----:R-:W-:-:S02]  /*14d0*/  PRMT R16, RZ, 0x7610, R16 ;  /* 0x00007610ff107816 */ /* 0x002fc40000000010 */
[----:B------:R-:W-:Y:S01]  /*14e0*/  PRMT R19, RZ, 0x7610, R19 ;  /* 0x00007610ff137816 */ /* 0x000fe20000000013 */
        /* <DEDUP_REMOVED lines=18> */
[----:B--2---:R-:W-:Y:S02]  /*1610*/  PRMT R18, RZ, 0x7610, R18 ;  /* 0x00007610ff127816 */ /* 0x004fe40000000012 */
[----:B------:R-:W-:Y:S02]  /*1620*/  PRMT R21, RZ, 0x7610, R21 ;  /* 0x00007610ff157816 */ /* 0x000fe40000000015 */
[----:B------:R-:W-:Y:S02]  /*1630*/  PRMT R0, RZ, 0x7610, R0 ;  /* 0x00007610ff007816 */ /* 0x000fe40000000000 */
[----:B---3--:R-:W-:Y:S01]  /*1640*/  PRMT R23, RZ, 0x7610, R23 ;  /* 0x00007610ff177816 */ /* 0x008fe20000000017 */
[----:B------:R-:W2:Y:S01]  /*1650*/  @!P0 LDG.E.U16 R18, desc[UR24][R2.64+0x240] ;  /* 0x0002401802128981 */ /* 0x000ea2000c1e1500 */
[----:B----4-:R-:W-:-:S02]  /*1660*/  PRMT R20, RZ, 0x7610, R20 ;  /* 0x00007610ff147816 */ /* 0x010fc40000000014 */
[----:B------:R-:W-:Y:S01]  /*1670*/  PRMT R25, RZ, 0x7610, R25 ;  /* 0x00007610ff197816 */ /* 0x000fe20000000019 */
[----:B------:R-:W3:Y:S01]  /*1680*/  @!P4 LDG.E.U16 R21, desc[UR24][R2.64+0x280] ;  /* 0x000280180215c981 */ /* 0x000ee2000c1e1500 */
[----:B------:R-:W-:-:S03]  /*1690*/  PRMT R22, RZ, 0x7610, R22 ;  /* 0x00007610ff167816 */ /* 0x000fc60000000016 */
        /* <DEDUP_REMOVED lines=39> */
[----:B--2---:R-:W-:Y:S04]  /*1910*/  STS.U16 [R105+0x240], R18 ;  /* 0x0002401269007388 */ /* 0x004fe80000000400 */
[----:B---3--:R-:W-:Y:S04]  /*1920*/  STS.U16 [R104+0x280], R21 ;  /* 0x0002801568007388 */ /* 0x008fe80000000400 */
[----:B----4-:R0:W-:Y:S04]  /*1930*/  STS.U16 [R103+0x2c0], R0 ;  /* 0x0002c00067007388 */ /* 0x0101e80000000400 */
[----:B------:R-:W-:Y:S04]  /*1940*/  STS.U16 [R102+0x300], R23 ;  /* 0x0003001766007388 */ /* 0x000fe80000000400 */
[----:B------:R-:W-:Y:S04]  /*1950*/  STS.U16 [R101+0x340], R20 ;  /* 0x0003401465007388 */ /* 0x000fe80000000400 */
[----:B------:R-:W-:Y:S04]  /*1960*/  STS.U16 [R100+0x380], R25 ;  /* 0x0003801964007388 */ /* 0x000fe80000000400 */
[----:B------:R-:W-:Y:S01]  /*1970*/  STS.U16 [R99+0x3c0], R22 ;  /* 0x0003c01663007388 */ /* 0x000fe20000000400 */
[----:B------:R-:W-:-:S03]  /*1980*/  NOP ;  /* 0x0000000000007918 */ /* 0x000fc60000000000 */
[----:B------:R-:W-:Y:S04]  /*1990*/  LDS.U16 R10, [R98] ;  /* 0x00000000620a7984 */ /* 0x000fe80000000400 */
[----:B------:R-:W-:Y:S04]  /*19a0*/  LDS.U16 R11, [R98+0x2] ;  /* 0x00000200620b7984 */ /* 0x000fe80000000400 */
[----:B------:R-:W1:Y:S04]  /*19b0*/  LDS.U16 R12, [R98+0x4] ;  /* 0x00000400620c7984 */ /* 0x000e680000000400 */
[----:B------:R-:W-:Y:S04]  /*19c0*/  LDS.U16 R13, [R98+0x6] ;  /* 0x00000600620d7984 */ /* 0x000fe80000000400 */
[----:B------:R-:W-:Y:S04]  /*19d0*/  LDS.U16 R14, [R98+0x8] ;  /* 0x00000800620e7984 */ /* 0x000fe80000000400 */
[----:B------:R-:W2:Y:S04]  /*19e0*/  LDS.U16 R15, [R98+0xa] ;  /* 0x00000a00620f7984 */ /* 0x000ea80000000400 */
        /* <DEDUP_REMOVED lines=8> */
[----:B------:R-:W4:Y:S04]  /*1a70*/  LDS.U16 R24, [R98+0x1c] ;  /* 0x00001c0062187984 */ /* 0x000f280000000400 */
[----:B------:R-:W4:Y:S01]  /*1a80*/  LDS.U16 R25, [R98+0x1e] ;  /* 0x00001e0062197984 */ /* 0x000f220000000400 */
        /* <DEDUP_REMOVED lines=31> */
[----:B------:R-:W-:Y:S01]  /*1c80*/  SHF.L.U32 R67, R10, 0x10, RZ ;  /* 0x000000100a437819 */ /* 0x000fe200000006ff */
[----:B--2---:R-:W-:Y:S01]  /*1c90*/  IMAD.U32 R15, R15, 0x10000, RZ ;  /* 0x000100000f0f7824 */ /* 0x004fe200078e00ff */
[----:B------:R-:W-:Y:S01]  /*1ca0*/  SHF.L.U32 R11, R11, 0x10, RZ ;  /* 0x000000100b0b7819 */ /* 0x000fe200000006ff */
        /* <DEDUP_REMOVED lines=58> */
[----:B-1----:R-:W-:Y:S01]  /*2050*/  SHF.L.U32 R82, R82, 0x10, RZ ;  /* 0x0000001052527819 */ /* 0x002fe200000006ff */
[----:B------:R-:W-:Y:S01]  /*2060*/  FFMA.FTZ R139, R0, R2, R139 ;  /* 0x00000002008b7223 */ /* 0x000fe2000001008b */
[----:B------:R-:W-:Y:S01]  /*2070*/  IMAD.U32 R26, R96, 0x10000, RZ ;  /* 0x00010000601a7824 */ /* 0x000fe200078e00ff */
[----:B--2---:R-:W-:Y:S01]  /*2080*/  SHF.L.U32 R81, R81, 0x10, RZ ;  /* 0x0000001051517819 */ /* 0x004fe200000006ff */
[----:B------:R-:W1:Y:S01]  /*2090*/  LDS.U16 R71, [R98+0x18] ;  /* 0x0000180062477984 */ /* 0x000e620000000400 */
[----:B------:R-:W-:Y:S01]  /*20a0*/  FFMA.FTZ R2, R82, R3, R139 ;  /* 0x0000000352027223 */ /* 0x000fe2000001008b */
[----:B------:R-:W-:Y:S01]  /*20b0*/  SHF.L.U32 R27, R95, 0x10, RZ ;  /* 0x000000105f1b7819 */ /* 0x000fe200000006ff */
[----:B---3--:R-:W-:Y:S01]  /*20c0*/  IMAD.U32 R80, R80, 0x10000, RZ ;  /* 0x0001000050507824 */ /* 0x008fe200078e00ff */
[----:B------:R-:W2:Y:S01]  /*20d0*/  LDS.U16 R70, [R98+0x1a] ;  /* 0x00001a0062467984 */ /* 0x000ea20000000400 */
[----:B------:R-:W-:Y:S01]  /*20e0*/  FFMA.FTZ R3, R81, R26, R2 ;  /* 0x0000001a51037223 */ /* 0x000fe20000010002 */
[----:B------:R-:W-:-:S02]  /*20f0*/  SHF.L.U32 R26, R94, 0x10, RZ ;  /* 0x000000105e1a7819 */ /* 0x000fc400000006ff */
[----:B------:R-:W3:Y:S01]  /*2100*/  LDS.U16 R69, [R98+0x1c] ;  /* 0x00001c0062457984 */ /* 0x000ee20000000400 */
[----:B----4-:R-:W-:Y:S01]  /*2110*/  SHF.L.U32 R79, R79, 0x10, RZ ;  /* 0x000000104f4f7819 */ /* 0x010fe200000006ff */
[----:B------:R-:W-:Y:S01]  /*2120*/  FFMA.FTZ R2, R80, R27, R3 ;  /* 0x0000001b50027223 */ /* 0x000fe20000010003 */
[----:B------:R-:W-:Y:S01]  /*2130*/  SHF.L.U32 R78, R78, 0x10, RZ ;  /* 0x000000104e4e7819 */ /* 0x000fe200000006ff */
[----:B------:R-:W-:Y:S01]  /*2140*/  IMAD.U32 R27, R93, 0x10000, RZ ;  /* 0x000100005d1b7824 */ /* 0x000fe200078e00ff */
[----:B------:R-:W4:Y:S01]  /*2150*/  LDS.U16 R68, [R98+0x1e] ;  /* 0x00001e0062447984 */ /* 0x000f220000000400 */
[----:B------:R-:W-:Y:S01]  /*2160*/  FFMA.FTZ R3, R79, R26, R2 ;  /* 0x0000001a4f037223 */ /* 0x000fe20000010002 */
[----:B------:R-:W-:Y:S01]  /*2170*/  SHF.L.U32 R26, R92, 0x10, RZ ;  /* 0x000000105c1a7819 */ /* 0x000fe200000006ff */
[----:B------:R-:W-:Y:S02]  /*2180*/  IMAD.U32 R77, R77, 0x10000, RZ ;  /* 0x000100004d4d7824 */ /* 0x000fe400078e00ff */
[----:B------:R-:W-:Y:S01]  /*2190*/  FFMA.FTZ R2, R78, R27, R3 ;  /* 0x0000001b4e027223 */ /* 0x000fe20000010003 */
[----:B------:R-:W-:-:S02]  /*21a0*/  SHF.L.U32 R27, R91, 0x10, RZ ;  /* 0x000000105b1b7819 */ /* 0x000fc400000006ff */
[----:B------:R-:W-:Y:S01]  /*21b0*/  SHF.L.U32 R76, R76, 0x10, RZ ;  /* 0x000000104c4c7819 */ /* 0x000fe200000006ff */
[----:B------:R-:W-:Y:S01]  /*21c0*/  FFMA.FTZ R3, R77, R26, R2 ;  /* 0x0000001a4d037223 */ /* 0x000fe20000010002 */
[----:B------:R-:W-:Y:S01]  /*21d0*/  SHF.L.U32 R75, R75, 0x10, RZ ;  /* 0x000000104b4b7819 */ /* 0x000fe200000006ff */
[----:B------:R-:W-:Y:S02]  /*21e0*/  IMAD.U32 R26, R90, 0x10000, RZ ;  /* 0x000100005a1a7824 */ /* 0x000fe400078e00ff */
[----:B------:R-:W-:Y:S01]  /*21f0*/  FFMA.FTZ R2, R76, R27, R3 ;  /* 0x0000001b4c027223 */ /* 0x000fe20000010003 */
[----:B------:R-:W-:Y:S01]  /*2200*/  SHF.L.U32 R27, R89, 0x10, RZ ;  /* 0x00000010591b7819 */ /* 0x000fe200000006ff */
[----:B------:R-:W-:Y:S02]  /*2210*/  IMAD.U32 R74, R74, 0x10000, RZ ;  /* 0x000100004a4a7824 */ /* 0x000fe400078e00ff */
[----:B------:R-:W-:Y:S01]  /*2220*/  FFMA.FTZ R3, R75, R26, R2 ;  /* 0x0000001a4b037223 */ /* 0x000fe20000010002 */
[----:B------:R-:W-:-:S02]  /*2230*/  SHF.L.U32 R26, R88, 0x10, RZ ;  /* 0x00000010581a7819 */ /* 0x000fc400000006ff */
[----:B------:R-:W-:Y:S01]  /*2240*/  SHF.L.U32 R73, R73, 0x10, RZ ;  /* 0x0000001049497819 */ /* 0x000fe200000006ff */
[----:B------:R-:W-:Y:S01]  /*2250*/  FFMA.FTZ R2, R74, R27, R3 ;  /* 0x0000001b4a027223 */ /* 0x000fe20000010003 */
[----:B0-----:R-:W-:Y:S01]  /*2260*/  SHF.L.U32 R72, R72, 0x10, RZ ;  /* 0x0000001048487819 */ /* 0x001fe200000006ff */
[----:B------:R-:W-:Y:S02]  /*2270*/  IMAD.U32 R27, R87, 0x10000, RZ ;  /* 0x00010000571b7824 */ /* 0x000fe400078e00ff */
[----:B------:R-:W-:Y:S01]  /*2280*/  FFMA.FTZ R3, R73, R26, R2 ;  /* 0x0000001a49037223 */ /* 0x000fe20000010002 */
[----:B------:R-:W-:Y:S01]  /*2290*/  SHF.L.U32 R26, R86, 0x10, RZ ;  /* 0x00000010561a7819 */ /* 0x000fe200000006ff */
[----:B-1----:R-:W-:Y:S02]  /*22a0*/  IMAD.U32 R71, R71, 0x10000, RZ ;  /* 0x0001000047477824 */ /* 0x002fe400078e00ff */
[----:B------:R-:W-:Y:S01]  /*22b0*/  FFMA.FTZ R2, R72, R27, R3 ;  /* 0x0000001b48027223 */ /* 0x000fe20000010003 */
[----:B------:R-:W-:-:S02]  /*22c0*/  SHF.L.U32 R27, R85, 0x10, RZ ;  /* 0x00000010551b7819 */ /* 0x000fc400000006ff */
[----:B--2---:R-:W-:Y:S01]  /*22d0*/  SHF.L.U32 R70, R70, 0x10, RZ ;  /* 0x0000001046467819 */ /* 0x004fe200000006ff */
[----:B------:R-:W-:Y:S01]  /*22e0*/  FFMA.FTZ R3, R71, R26, R2 ;  /* 0x0000001a47037223 */ /* 0x000fe20000010002 */
[----:B------:R-:W-:Y:S01]  /*22f0*/  IMAD.U32 R26, R84, 0x10000, RZ ;  /* 0x00010000541a7824 */ /* 0x000fe200078e00ff */
[----:B---3--:R-:W-:Y:S02]  /*2300*/  SHF.L.U32 R69, R69, 0x10, RZ ;  /* 0x0000001045457819 */ /* 0x008fe400000006ff */
[----:B------:R-:W-:Y:S01]  /*2310*/  FFMA.FTZ R2, R70, R27, R3 ;  /* 0x0000001b46027223 */ /* 0x000fe20000010003 */
[----:B------:R-:W-:Y:S01]  /*2320*/  SHF.L.U32 R3, R83, 0x10, RZ ;  /* 0x0000001053037819 */ /* 0x000fe200000006ff */
[----:B----4-:R-:W-:Y:S02]  /*2330*/  IMAD.U32 R68, R68, 0x10000, RZ ;  /* 0x0001000044447824 */ /* 0x010fe400078e00ff */
        /* <DEDUP_REMOVED lines=29> */
.L_x_6967:
[----:B------:R-:W0:Y:S01]  /*2510*/  LDC.64 R10, c[0x0][0x368] ;  /* 0x0000da00ff0a7b82 */ /* 0x000e220000000a00 */
[----:B------:R-:W-:Y:S01]  /*2520*/  ULDC.64 UR42, c[0x0][0x230] ;  /* 0x00008c00002a7ab9 */ /* 0x000fe20000000a00 */
[----:B------:R-:W-:Y:S01]  /*2530*/  ULDC.64 UR12, c[0x0][0x248] ;  /* 0x00009200000c7ab9 */ /* 0x000fe20000000a00 */
[----:B------:R-:W-:Y:S01]  /*2540*/  UIMAD.WIDE.U32 UR26, UR14, UR42, URZ ;  /* 0x0000002a0e1a72a5 */ /* 0x000fe2000f8e003f */
[----:B------:R-:W-:Y:S01]  /*2550*/  ISETP.GE.AND P0, PT, R4, UR49, PT ;  /* 0x0000003104007c0c */ /* 0x000fe2000bf06270 */
[----:B------:R-:W-:Y:S01]  /*2560*/  UIMAD UR5, UR15, UR42, URZ ;  /* 0x0000002a0f0572a4 */ /* 0x000fe2000f8e023f */
[----:B------:R-:W-:Y:S01]  /*2570*/  CS2R R34, SRZ ;  /* 0x0000000000227805 */ /* 0x000fe2000001ff00 */
[----:B------:R-:W-:Y:S01]  /*2580*/  UIADD3 UR42, UR22, -0x1, URZ ;  /* 0xffffffff162a7890 */ /* 0x000fe2000fffe03f */
[----:B------:R-:W1:Y:S01]  /*2590*/  LDC.64 R12, c[0x0][0x380] ;  /* 0x0000e000ff0c7b82 */ /* 0x000e620000000a00 */
[----:B------:R-:W-:Y:S01]  /*25a0*/  UIMAD UR6, UR15, UR12, URZ ;  /* 0x0000000c0f0672a4 */ /* 0x000fe2000f8e023f */
[----:B------:R-:W-:Y:S01]  /*25b0*/  P2R R204, PR, RZ, 0x1 ;  /* 0x00000001ffcc7803 */ /* 0x000fe20000000000 */
        /* <DEDUP_REMOVED lines=29> */
.L_x_7005:
        /* <DEDUP_REMOVED lines=18> */
[----:B------:R-:W-:Y:S02]  /*28b0*/  ISETP.NE.AND P6, PT, R204, RZ, PT ;  /* 0x000000ffcc00720c */ /* 0x000fe40003fc5270 */
[----:B------:R-:W-:Y:S01]  /*28c0*/  PRMT R16, RZ, 0x7610, R16 ;  /* 0x00007610ff107816 */ /* 0x000fe20000000010 */
[----:B------:R-:W-:Y:S01]  /*28d0*/  ULEA UR54, UP0, UR12, UR32, 0x2 ;  /* 0x000000200c367291 */ /* 0x000fe2000f80103f */
[----:B------:R-:W-:Y:S01]  /*28e0*/  LOP3.LUT R126, R4, 0x80, RZ, 0xfc, !PT ;  /* 0x00000080047e7812 */ /* 0x000fe200078efcff */
[----:B------:R-:W-:Y:S01]  /*28f0*/  UIADD3 UR13, UR13, UR53, URZ ;  /* 0x000000350d0d7290 */ /* 0x000fe2000fffe03f */
[----:B------:R-:W-:-:S02]  /*2900*/  LEA.HI.X R3, R14, R131, R3, 0x1, P0 ;  /* 0x000000830e037211 */ /* 0x000fc400000f0c03 */
[----:B------:R-:W-:Y:S01]  /*2910*/  PRMT R19, RZ, 0x7610, R19 ;  /* 0x00007610ff137816 */ /* 0x000fe20000000013 */
[----:B------:R-:W-:Y:S01]  /*2920*/  ULEA.HI.X UR12, UR12, UR33, UR13, 0x2, UP0 ;  /* 0x000000210c0c7291 */ /* 0x000fe200080f140d */
[C---:B------:R-:W-:Y:S01]  /*2930*/  LOP3.LUT R125, R4.reuse, 0xa0, RZ, 0xfc, !PT ;  /* 0x000000a0047d7812 */ /* 0x040fe200078efcff */
[----:B--2---:R-:W2:Y:S01]  /*2940*/  @!P3 LDG.E.U16 R16, desc[UR24][R2.64+0x40] ;  /* 0x000040180210b981 */ /* 0x004ea2000c1e1500 */
[----:B------:R-:W-:Y:S02]  /*2950*/  PRMT R18, RZ, 0x7610, R18 ;  /* 0x00007610ff127816 */ /* 0x000fe40000000012 */
[C---:B------:R-:W-:Y:S01]  /*2960*/  LOP3.LUT R124, R4.reuse, 0xc0, RZ, 0xfc, !PT ;  /* 0x000000c0047c7812 */ /* 0x040fe200078efcff */
[----:B---3--:R-:W3:Y:S01]  /*2970*/  @!P2 LDG.E.U16 R19, desc[UR24][R2.64+0x80] ;  /* 0x000080180213a981 */ /* 0x008ee2000c1e1500 */
[C---:B------:R-:W-:Y:S02]  /*2980*/  LOP3.LUT R123, R4.reuse, 0xe0, RZ, 0xfc, !PT ;  /* 0x000000e0047b7812 */ /* 0x040fe400078efcff */
[----:B------:R-:W-:Y:S01]  /*2990*/  LOP3.LUT R122, R4, 0x100, RZ, 0xfc, !PT ;  /* 0x00000100047a7812 */ /* 0x000fe200078efcff */
[----:B------:R-:W4:Y:S01]  /*29a0*/  @!P1 LDG.E.U16 R18, desc[UR24][R2.64+0xc0] ;  /* 0x0000c01802129981 */ /* 0x000f22000c1e1500 */
[----:B------:R-:W-:-:S02]  /*29b0*/  ISETP.GE.AND P0, PT, R126, UR49, PT ;  /* 0x000000317e007c0c */ /* 0x000fc4000bf06270 */
[----:B------:R-:W-:Y:S02]  /*29c0*/  LOP3.LUT R121, R4, 0x120, RZ, 0xfc, !PT ;  /* 0x0000012004797812 */ /* 0x000fe400078efcff */
[----:B------:R-:W-:Y:S02]  /*29d0*/  PRMT R17, RZ, 0x7610, R17 ;  /* 0x00007610ff117816 */ /* 0x000fe40000000011 */
[----:B------:R-:W-:Y:S02]  /*29e0*/  ISETP.GE.AND P5, PT, R125, UR49, PT ;  /* 0x000000317d007c0c */ /* 0x000fe4000bfa6270 */
[----:B------:R-:W-:Y:S02]  /*29f0*/  ISETP.GE.AND P4, PT, R124, UR49, PT ;  /* 0x000000317c007c0c */ /* 0x000fe4000bf86270 */
[----:B------:R-:W-:Y:S01]  /*2a00*/  ISETP.GE.AND P3, PT, R123, UR49, PT ;  /* 0x000000317b007c0c */ /* 0x000fe2000bf66270 */
[----:B------:R-:W2:Y:S01]  /*2a10*/  @!P6 LDG.E.U16 R17, desc[UR24][R2.64] ;  /* 0x000000180211e981 */ /* 0x000ea2000c1e1500 */
[----:B------:R-:W-:-:S02]  /*2a20*/  MOV R14, UR54 ;  /* 0x00000036000e7c02 */ /* 0x000fc40008000f00 */
[----:B------:R-:W-:Y:S02]  /*2a30*/  MOV R15, UR12 ;  /* 0x0000000c000f7c02 */ /* 0x000fe40008000f00 */
[----:B------:R-:W-:Y:S02]  /*2a40*/  ISETP.GE.AND P2, PT, R122, UR49, PT ;  /* 0x000000317a007c0c */ /* 0x000fe4000bf46270 */
[----:B------:R-:W-:Y:S01]  /*2a50*/  ISETP.GE.AND P1, PT, R121, UR49, PT ;  /* 0x0000003179007c0c */ /* 0x000fe2000bf26270 */
[----:B------:R0:W3:Y:S01]  /*2a60*/  LDG.E R136, desc[UR24][R14.64] ;  /* 0x000000180e887981 */ /* 0x0000e2000c1e1900 */
[----:B------:R-:W-:Y:S02]  /*2a70*/  PRMT R147, RZ, 0x7610, R147 ;  /* 0x00007610ff937816 */ /* 0x000fe40000000093 */
[----:B------:R-:W-:Y:S02]  /*2a80*/  PRMT R138, RZ, 0x7610, R138 ;  /* 0x00007610ff8a7816 */ /* 0x000fe4000000008a */
[----:B------:R-:W-:-:S02]  /*2a90*/  PRMT R149, RZ, 0x7610, R149 ;  /* 0x00007610ff957816 */ /* 0x000fc40000000095 */
[----:B------:R-:W-:Y:S01]  /*2aa0*/  PRMT R140, RZ, 0x7610, R140 ;  /* 0x00007610ff8c7816 */ /* 0x000fe2000000008c */
[----:B------:R-:W4:Y:S01]  /*2ab0*/  @!P0 LDG.E.U16 R147, desc[UR24][R2.64+0x100] ;  /* 0x0001001802938981 */ /* 0x000f22000c1e1500 */
[C---:B------:R-:W-:Y:S02]  /*2ac0*/  LOP3.LUT R120, R4.reuse, 0x140, RZ, 0xfc, !PT ;  /* 0x0000014004787812 */ /* 0x040fe400078efcff */
        /* <DEDUP_REMOVED lines=8> */
[----:B------:R-:W-:Y:S02]  /*2b50*/  LOP3.LUT R116, R4, 0x1c0, RZ, 0xfc, !PT ;  /* 0x000001c004747812 */ /* 0x000fe400078efcff */
        /* <DEDUP_REMOVED lines=8> */
[----:B------:R-:W-:Y:S02]  /*2be0*/  ISETP.GE.AND P1, PT, R115, UR49, PT ;  /* 0x0000003173007c0c */ /* 0x000fe4000bf26270 */
[----:B------:R-:W-:Y:S02]  /*2bf0*/  PRMT R153, RZ, 0x7610, R153 ;  /* 0x00007610ff997816 */ /* 0x000fe40000000099 */
[----:B------:R-:W-:Y:S02]  /*2c00*/  PRMT R144, RZ, 0x7610, R144 ;  /* 0x00007610ff907816 */ /* 0x000fe40000000090 */
[----:B------:R-:W-:-:S02]  /*2c10*/  PRMT R155, RZ, 0x7610, R155 ;  /* 0x00007610ff9b7816 */ /* 0x000fc4000000009b */
        /* <DEDUP_REMOVED lines=8> */
[----:B-1----:R1:W4:Y:S01]  /*2ca0*/  @!P1 LDG.E.U16 R148, desc[UR24][R2.64+0x3c0] ;  /* 0x0003c01802949981 */ /* 0x002322000c1e1500 */
[----:B------:R-:W-:Y:S01]  /*2cb0*/  UIMAD UR53, UR52, UR34, URZ ;  /* 0x00000022343572a4 */ /* 0x000fe2000f8e023f */
[----:B------:R-:W-:Y:S01]  /*2cc0*/  UMOV UR12, UR10 ;  /* 0x0000000a000c7c82 */ /* 0x000fe20008000000 */
[----:B------:R-:W-:-:S02]  /*2cd0*/  UMOV UR13, UR44 ;  /* 0x0000002c000d7c82 */ /* 0x000fc40008000000 */
[----:B------:R-:W-:Y:S02]  /*2ce0*/  UIMAD UR53, UR5, UR35, UR53 ;  /* 0x00000023053572a4 */ /* 0x000fe4000f8e0235 */
[----:B------:R-:W-:Y:S01]  /*2cf0*/  UIMAD.WIDE.U32 UR12, UR5, UR34, UR12 ;  /* 0x00000022050c72a5 */ /* 0x000fe2000f8e000c */
[----:B------:R-:W-:Y:S01]  /*2d00*/  IMAD.U32 R150, RZ, RZ, UR22 ;  /* 0x00000016ff967e24 */ /* 0x000fe2000f8e00ff */
[----:B------:R-:W-:Y:S02]  /*2d10*/  LOP3.LUT P0, RZ, R135, 0x1f, RZ, 0xc0, !PT ;  /* 0x0000001f87ff7812 */ /* 0x000fe4000780c0ff */
[----:B------:R-:W-:Y:S02]  /*2d20*/  UIADD3 UR13, UR13, UR53, URZ ;  /* 0x000000350d0d7290 */ /* 0x000fe4000fffe03f */
[----:B------:R-:W-:Y:S01]  /*2d30*/  ISETP.LT.OR P1, PT, R150, 0x2, P0 ;  /* 0x000000029600780c */ /* 0x000fe20000721670 */
[----:B------:R-:W-:-:S04]  /*2d40*/  ULEA UR54, UP0, UR12, UR36, 0x2 ;  /* 0x000000240c367291 */ /* 0x000fc8000f80103f */
[----:B------:R-:W-:-:S04]  /*2d50*/  ULEA.HI.X UR12, UR12, UR37, UR13, 0x2, UP0 ;  /* 0x000000250c0c7291 */ /* 0x000fc800080f140d */
[----:B------:R-:W1:Y:S08]  /*2d60*/  S2UR UR13, SR_CgaCtaId ;  /* 0x00000000000d79c3 */ /* 0x000e700000008800 */
[----:B0-----:R-:W0:Y:S01]  /*2d70*/  @!P1 LDC R14, c[0x0][0x21c] ;  /* 0x00008700ff0e9b82 */ /* 0x001e220000000800 */
[----:B------:R-:W-:Y:S02]  /*2d80*/  ISETP.NE.AND P2, PT, R135, RZ, PT ;  /* 0x000000ff8700720c */ /* 0x000fe40003f45270 */
[----:B-1----:R-:W-:-:S02]  /*2d90*/  MOV R2, UR54 ;  /* 0x0000003600027c02 */ /* 0x002fc40008000f00 */
[----:B------:R-:W-:Y:S01]  /*2da0*/  MOV R3, UR12 ;  /* 0x0000000c00037c02 */ /* 0x000fe20008000f00 */
[----:B------:R-:W-:-:S04]  /*2db0*/  UMOV UR12, 0x400 ;  /* 0x00000400000c7882 */ /* 0x000fc80000000000 */
[----:B------:R1:W5:Y:S01]  /*2dc0*/  LDG.E R156, desc[UR24][R2.64] ;  /* 0x00000018029c7981 */ /* 0x000362000c1e1900 */
[----:B------:R-:W-:Y:S01]  /*2dd0*/  ULEA UR12, UR13, UR12, 0x18 ;  /* 0x0000000c0d0c7291 */ /* 0x000fe2000f8ec03f */
[----:B-1----:R-:W-:Y:S01]  /*2de0*/  IMAD.U32 R2, RZ, RZ, UR42 ;  /* 0x0000002aff027e24 */ /* 0x002fe2000f8e00ff */
[----:B------:R-:W-:-:S04]  /*2df0*/  MOV R3, UR22 ;  /* 0x0000001600037c02 */ /* 0x000fc80008000f00 */
[----:B------:R-:W-:Y:S02]  /*2e00*/  @!P1 IADD3 R3, R3, -0x2, RZ ;  /* 0xfffffffe03039810 */ /* 0x000fe40007ffe0ff */
[----:B------:R-:W-:Y:S02]  /*2e10*/  LEA R2, R2, UR5, 0x8 ;  /* 0x0000000502027c11 */ /* 0x000fe4000f8e40ff */
[----:B------:R-:W-:Y:S01]  /*2e20*/  @P2 IADD3 R2, R135, 0x200, RZ ;  /* 0x0000020087022810 */ /* 0x000fe20007ffe0ff */
[----:B0-----:R-:W-:-:S03]  /*2e30*/  @!P1 IMAD R3, R3, R14, UR5 ;  /* 0x0000000503039e24 */ /* 0x001fc6000f8e020e */
[----:B------:R-:W-:Y:S01]  /*2e40*/  LEA R15, R2, UR12, 0x2 ;  /* 0x0000000c020f7c11 */ /* 0x000fe2000f8e10ff */
[----:B------:R-:W-:Y:S01]  /*2e50*/  HFMA2.MMA R14, -RZ, RZ, 0, 0 ;  /* 0x00000000ff0e7435 */ /* 0x000fe200000001ff */
[----:B------:R-:W-:Y:S02]  /*2e60*/  SHF.L.U32 R152, R94, 0x10, RZ ;  /* 0x000000105e987819 */ /* 0x000fe400000006ff */
[----:B------:R-:W-:-:S03]  /*2e70*/  SHF.L.U32 R159, R93, 0x10, RZ ;  /* 0x000000105d9f7819 */ /* 0x000fc600000006ff */
[----:B------:R-:W-:Y:S01]  /*2e80*/  FMUL.FTZ R176, R63, R152 ;  /* 0x000000983fb07220 */ /* 0x000fe20000410000 */
[----:B------:R-:W-:Y:S02]  /*2e90*/  IMAD.U32 R150, R92, 0x10000, RZ ;  /* 0x000100005c967824 */ /* 0x000fe400078e00ff */
[----:B------:R-:W-:Y:S02]  /*2ea0*/  FMUL.FTZ R185, R62, R159 ;  /* 0x0000009f3eb97220 */ /* 0x000fe40000410000 */
[----:B------:R-:W-:Y:S01]  /*2eb0*/  FMUL.FTZ R217, R61, R150 ;  /* 0x000000963dd97220 */ /* 0x000fe20000410000 */
[----:B------:R-:W-:Y:S01]  /*2ec0*/  BSSY B0, `(.L_x_6969) ;  /* 0x000008f000007945 */ /* 0x000fe20003800000 */
[----:B--2---:R3:W-:Y:S02]  /*2ed0*/  STS.U16 [R114], R17 ;  /* 0x0000001172007388 */ /* 0x0047e40000000400 */
[----:B---3--:R-:W-:-:S04]  /*2ee0*/  FMUL.FTZ R17, R136, 1.4426950216293334961 ;  /* 0x3fb8aa3b88117820 */ /* 0x008fc80000410000 */
[----:B------:R-:W-:Y:S01]  /*2ef0*/  FMUL.FTZ R158, R67, R17 ;  /* 0x00000011439e7220 */ /* 0x000fe20000410000 */
[----:B------:R0:W-:Y:S04]  /*2f00*/  STS.U16 [R113+0x40], R16 ;  /* 0x0000401071007388 */ /* 0x0001e80000000400 */
[----:B------:R-:W-:Y:S01]  /*2f10*/  STS.U16 [R112+0x80], R19 ;  /* 0x0000801370007388 */ /* 0x000fe20000000400 */
[----:B------:R-:W1:Y:S03]  /*2f20*/  MUFU.EX2 R158, R158 ;  /* 0x0000009e009e7308 */ /* 0x000e660000000800 */
[----:B----4-:R-:W-:Y:S04]  /*2f30*/  STS.U16 [R111+0xc0], R18 ;  /* 0x0000c0126f007388 */ /* 0x010fe80000000400 */
[----:B------:R-:W-:Y:S04]  /*2f40*/  STS.U16 [R110+0x100], R147 ;  /* 0x000100936e007388 */ /* 0x000fe80000000400 */
[----:B------:R-:W-:Y:S04]  /*2f50*/  STS.U16 [R109+0x140], R138 ;  /* 0x0001408a6d007388 */ /* 0x000fe80000000400 */
[----:B------:R2:W-:Y:S04]  /*2f60*/  STS.U16 [R108+0x180], R149 ;  /* 0x000180956c007388 */ /* 0x0005e80000000400 */
[----:B------:R3:W-:Y:S01]  /*2f70*/  STS.U16 [R107+0x1c0], R140 ;  /* 0x0001c08c6b007388 */ /* 0x0007e20000000400 */
[----:B0-----:R-:W-:-:S03]  /*2f80*/  IMAD.MOV.U32 R16, RZ, RZ, 0x8 ;  /* 0x00000008ff107424 */ /* 0x001fc600078e00ff */
[----:B------:R-:W-:Y:S04]  /*2f90*/  STS.U16 [R106+0x200], R151 ;  /* 0x000200976a007388 */ /* 0x000fe80000000400 */
[----:B------:R-:W-:Y:S04]  /*2fa0*/  STS.U16 [R105+0x240], R142 ;  /* 0x0002408e69007388 */ /* 0x000fe80000000400 */
[----:B------:R-:W-:Y:S04]  /*2fb0*/  STS.U16 [R104+0x280], R153 ;  /* 0x0002809968007388 */ /* 0x000fe80000000400 */
[----:B------:R-:W-:Y:S04]  /*2fc0*/  STS.U16 [R103+0x2c0], R144 ;  /* 0x0002c09067007388 */ /* 0x000fe80000000400 */
[----:B------:R-:W-:Y:S01]  /*2fd0*/  STS.U16 [R102+0x300], R155 ;  /* 0x0003009b66007388 */ /* 0x000fe20000000400 */
[----:B------:R-:W-:-:S03]  /*2fe0*/  @!P1 IMAD.WIDE R2, R3, R16, UR8 ;  /* 0x0000000803029e25 */ /* 0x000fc6000f8e0210 */
[----:B------:R-:W-:Y:S04]  /*2ff0*/  STS.U16 [R101+0x340], R146 ;  /* 0x0003409265007388 */ /* 0x000fe80000000400 */
[----:B------:R-:W-:Y:S04]  /*3000*/  STS.U16 [R100+0x380], R157 ;  /* 0x0003809d64007388 */ /* 0x000fe80000000400 */
[----:B------:R-:W-:Y:S01]  /*3010*/  STS.U16 [R99+0x3c0], R148 ;  /* 0x0003c09463007388 */ /* 0x000fe20000000400 */
[----:B------:R-:W-:-:S03]  /*3020*/  NOP ;  /* 0x0000000000007918 */ /* 0x000fc60000000000 */
[----:B------:R-:W0:Y:S04]  /*3030*/  LDS.U16 R179, [R98] ;  /* 0x0000000062b37984 */ /* 0x000e280000000400 */
        /* <DEDUP_REMOVED lines=15> */
[----:B------:R-:W-:-:S03]  /*3130*/  FMUL.FTZ R169, R66, R17 ;  /* 0x0000001142a97220 */ /* 0x000fc60000410000 */
[----:B-1----:R1:W-:Y:S01]  /*3140*/  STS [R15+0xea8], R158 ;  /* 0x000ea89e0f007388 */ /* 0x0023e20000000800 */
[----:B------:R-:W-:Y:S01]  /*3150*/  BAR.SYNC.DEFER_BLOCKING 0x0 ;  /* 0x0000000000007b1d */ /* 0x000fe20000010000 */
[-C--:B------:R-:W-:Y:S01]  /*3160*/  FMUL.FTZ R166, R65, R17.reuse ;  /* 0x0000001141a67220 */ /* 0x080fe20000410000 */
[----:B------:R-:W-:-:S04]  /*3170*/  FMUL.FTZ R167, R64, R17 ;  /* 0x0000001140a77220 */ /* 0x000fc80000410000 */
[----:B------:R-:W4:Y:S01]  /*3180*/  MUFU.EX2 R169, R169 ;  /* 0x000000a900a97308 */ /* 0x000f220000000800 */
[----:B------:R-:W-:Y:S01]  /*3190*/  FMUL.FTZ R165, R63, R17 ;  /* 0x000000113fa57220 */ /* 0x000fe20000410000 */
[----:B--2---:R-:W-:Y:S01]  /*31a0*/  SHF.L.U32 R149, R97, 0x10, RZ ;  /* 0x0000001061957819 */ /* 0x004fe200000006ff */
[----:B---3--:R-:W-:-:S05]  /*31b0*/  IMAD.U32 R140, R206, 0x10000, RZ ;  /* 0x00010000ce8c7824 */ /* 0x008fca00078e00ff */
[----:B------:R-:W2:Y:S01]  /*31c0*/  MUFU.EX2 R166, R166 ;  /* 0x000000a600a67308 */ /* 0x000ea20000000800 */
[----:B------:R-:W-:Y:S01]  /*31d0*/  FMUL.FTZ R164, R62, R17 ;  /* 0x000000113ea47220 */ /* 0x000fe20000410000 */
[----:B------:R-:W-:Y:S01]  /*31e0*/  SHF.L.U32 R138, R96, 0x10, RZ ;  /* 0x00000010608a7819 */ /* 0x000fe200000006ff */
[----:B------:R-:W-:-:S05]  /*31f0*/  FMUL.FTZ R163, R67, R140 ;  /* 0x0000008c43a37220 */ /* 0x000fca0000410000 */
[----:B------:R-:W3:Y:S01]  /*3200*/  MUFU.EX2 R167, R167 ;  /* 0x000000a700a77308 */ /* 0x000ee20000000800 */
[----:B------:R-:W-:Y:S01]  /*3210*/  FMUL.FTZ R154, R66, R149 ;  /* 0x00000095429a7220 */ /* 0x000fe20000410000 */
[----:B------:R-:W-:Y:S01]  /*3220*/  FMUL.FTZ R162, R61, R17 ;  /* 0x000000113da27220 */ /* 0x000fe20000410000 */
[----:B------:R2:W5:Y:S05]  /*3230*/  @!P1 LDG.E R14, desc[UR24][R2.64+0x4] ;  /* 0x00000418020e9981 */ /* 0x00056a000c1e1900 */
[----:B------:R-:W0:Y:S01]  /*3240*/  MUFU.EX2 R165, R165 ;  /* 0x000000a500a57308 */ /* 0x000e220000000800 */
[----:B------:R-:W-:Y:S02]  /*3250*/  IMAD.U32 R147, R95, 0x10000, RZ ;  /* 0x000100005f937824 */ /* 0x000fe400078e00ff */
[----:B----4-:R-:W-:Y:S01]  /*3260*/  FMUL.FTZ R161, R158, R169 ;  /* 0x000000a99ea17220 */ /* 0x010fe20000410000 */
[----:B-1----:R-:W-:Y:S01]  /*3270*/  FFMA.FTZ R15, R169, R163, R154 ;  /* 0x000000a3a90f7223 */ /* 0x002fe2000001009a */
[----:B------:R-:W-:Y:S01]  /*3280*/  FMUL.FTZ R160, R60, R17 ;  /* 0x000000113ca07220 */ /* 0x000fe20000410000 */
[----:B--2---:R-:W-:Y:S01]  /*3290*/  FMUL.FTZ R3, R65, R138 ;  /* 0x0000008a41037220 */ /* 0x004fe20000410000 */
[----:B------:R-:W-:Y:S01]  /*32a0*/  ISETP.NE.AND P1, PT, R135, 0x1f, PT ;  /* 0x0000001f8700780c */ /* 0x000fe20003f25270 */
[----:B------:R-:W1:Y:S01]  /*32b0*/  MUFU.EX2 R164, R164 ;  /* 0x000000a400a47308 */ /* 0x000e620000000800 */
[----:B------:R-:W-:Y:S01]  /*32c0*/  FMUL.FTZ R2, R64, R147 ;  /* 0x0000009340027220 */ /* 0x000fe20000410000 */
[C---:B------:R-:W-:Y:S01]  /*32d0*/  FMUL.FTZ R168, R166.reuse, R161 ;  /* 0x000000a1a6a87220 */ /* 0x040fe20000410000 */
[----:B------:R-:W-:Y:S01]  /*32e0*/  FFMA.FTZ R15, R166, R15, R3 ;  /* 0x0000000fa60f7223 */ /* 0x000fe20000010003 */
[----:B------:R-:W-:-:S04]  /*32f0*/  FMUL.FTZ R174, R59, R17 ;  /* 0x000000113bae7220 */ /* 0x000fc80000410000 */
[----:B------:R-:W2:Y:S01]  /*3300*/  MUFU.EX2 R162, R162 ;  /* 0x000000a200a27308 */ /* 0x000ea20000000800 */
[C---:B---3--:R-:W-:Y:S01]  /*3310*/  FMUL.FTZ R168, R167.reuse, R168 ;  /* 0x000000a8a7a87220 */ /* 0x048fe20000410000 */
[----:B------:R-:W-:Y:S01]  /*3320*/  FFMA.FTZ R15, R167, R15, R2 ;  /* 0x0000000fa70f7223 */ /* 0x000fe20000010002 */
[----:B------:R-:W-:-:S05]  /*3330*/  FMUL.FTZ R178, R58, R17 ;  /* 0x000000113ab27220 */ /* 0x000fca0000410000 */
[----:B------:R-:W3:Y:S01]  /*3340*/  MUFU.EX2 R160, R160 ;  /* 0x000000a000a07308 */ /* 0x000ee20000000800 */
[C---:B0-----:R-:W-:Y:S01]  /*3350*/  FMUL.FTZ R161, R165.reuse, R168 ;  /* 0x000000a8a5a17220 */ /* 0x041fe20000410000 */
[----:B------:R-:W-:Y:S01]  /*3360*/  FFMA.FTZ R15, R165, R15, R176 ;  /* 0x0000000fa50f7223 */ /* 0x000fe200000100b0 */
[----:B------:R-:W-:Y:S01]  /*3370*/  FMUL.FTZ R180, R57, R17 ;  /* 0x0000001139b47220 */ /* 0x000fe20000410000 */
[----:B------:R-:W-:-:S04]  /*3380*/  @P1 LEA R199, R135, UR12, 0x2 ;  /* 0x0000000c87c71c11 */ /* 0x000fc8000f8e10ff */
[----:B------:R-:W0:Y:S01]  /*3390*/  MUFU.EX2 R174, R174 ;  /* 0x000000ae00ae7308 */ /* 0x000e220000000800 */
[----:B------:R-:W-:Y:S01]  /*33a0*/  SHF.L.U32 R157, R91, 0x10, RZ ;  /* 0x000000105b9d7819 */ /* 0x000fe200000006ff */
[C---:B-1----:R-:W-:Y:S01]  /*33b0*/  FMUL.FTZ R161, R164.reuse, R161 ;  /* 0x000000a1a4a17220 */ /* 0x042fe20000410000 */
[----:B------:R-:W-:Y:S01]  /*33c0*/  FFMA.FTZ R15, R164, R15, R185 ;  /* 0x0000000fa40f7223 */ /* 0x000fe200000100b9 */
[----:B------:R-:W-:Y:S01]  /*33d0*/  FMUL.FTZ R182, R56, R17 ;  /* 0x0000001138b67220 */ /* 0x000fe20000410000 */
[----:B------:R-:W-:-:S03]  /*33e0*/  SHF.L.U32 R148, R90, 0x10, RZ ;  /* 0x000000105a947819 */ /* 0x000fc600000006ff */
[----:B------:R-:W1:Y:S01]  /*33f0*/  MUFU.EX2 R178, R178 ;  /* 0x000000b200b27308 */ /* 0x000e620000000800 */
[----:B------:R-:W-:Y:S01]  /*3400*/  FMUL.FTZ R213, R60, R157 ;  /* 0x0000009d3cd57220 */ /* 0x000fe20000410000 */
[C---:B--2---:R-:W-:Y:S01]  /*3410*/  FMUL.FTZ R161, R162.reuse, R161 ;  /* 0x000000a1a2a17220 */ /* 0x044fe20000410000 */
[----:B------:R-:W-:Y:S01]  /*3420*/  FFMA.FTZ R168, R162, R15, R217 ;  /* 0x0000000fa2a87223 */ /* 0x000fe200000100d9 */
[----:B------:R-:W2:Y:S01]  /*3430*/  @P1 LDS R199, [R199+0x16ac] ;  /* 0x0016ac00c7c71984 */ /* 0x000ea20000000800 */
[----:B------:R-:W-:-:S03]  /*3440*/  FMUL.FTZ R184, R55, R17 ;  /* 0x0000001137b87220 */ /* 0x000fc60000410000 */
[----:B------:R-:W4:Y:S01]  /*3450*/  MUFU.EX2 R180, R180 ;  /* 0x000000b400b47308 */ /* 0x000f220000000800 */
[----:B------:R-:W-:Y:S02]  /*3460*/  IMAD.U32 R155, R89, 0x10000, RZ ;  /* 0x00010000599b7824 */ /* 0x000fe400078e00ff */
[----:B------:R-:W-:Y:S01]  /*3470*/  FMUL.FTZ R15, R59, R148 ;  /* 0x000000943b0f7220 */ /* 0x000fe20000410000 */
        /* <DEDUP_REMOVED lines=18> */
[C---:B----4-:R-:W-:Y:S01]  /*35a0*/  FMUL.FTZ R161, R180.reuse, R161 ;  /* 0x000000a1b4a17220 */ /* 0x050fe20000410000 */
[----:B------:R-:W-:-:S03]  /*35b0*/  FFMA.FTZ R168, R180, R168, R211 ;  /* 0x000000a8b4a87223 */ /* 0x000fc600000100d3 */
[----:B------:R-:W4:Y:S01]  /*35c0*/  MUFU.EX2 R188, R188 ;  /* 0x000000bc00bc7308 */ /* 0x000f220000000800 */
[----:B------:R-:W-:Y:S01]  /*35d0*/  SHF.L.U32 R151, R85, 0x10, RZ ;  /* 0x0000001055977819 */ /* 0x000fe200000006ff */
[----:B------:R-:W-:Y:S01]  /*35e0*/  FMUL.FTZ R205, R55, R144 ;  /* 0x0000009037cd7220 */ /* 0x000fe20000410000 */
[C---:B---3--:R-:W-:Y:S01]  /*35f0*/  FMUL.FTZ R171, R182.reuse, R161 ;  /* 0x000000a1b6ab7220 */ /* 0x048fe20000410000 */
[----:B------:R-:W-:-:S04]  /*3600*/  FFMA.FTZ R168, R182, R168, R207 ;  /* 0x000000a8b6a87223 */ /* 0x000fc800000100cf */
[----:B------:R-:W3:Y:S01]  /*3610*/  MUFU.EX2 R190, R190 ;  /* 0x000000be00be7308 */ /* 0x000ee20000000800 */
[----:B------:R-:W-:Y:S01]  /*3620*/  SHF.L.U32 R142, R84, 0x10, RZ ;  /* 0x00000010548e7819 */ /* 0x000fe200000006ff */
[----:B------:R-:W-:Y:S01]  /*3630*/  FMUL.FTZ R17, R54, R151 ;  /* 0x0000009736117220 */ /* 0x000fe20000410000 */
[C---:B0-----:R-:W-:Y:S01]  /*3640*/  FMUL.FTZ R171, R184.reuse, R171 ;  /* 0x000000abb8ab7220 */ /* 0x041fe20000410000 */
[----:B------:R-:W-:Y:S01]  /*3650*/  FFMA.FTZ R168, R184, R168, R205 ;  /* 0x000000a8b8a87223 */ /* 0x000fe200000100cd */
[----:B------:R-:W-:Y:S02]  /*3660*/  IMAD.U32 R161, R83, 0x10000, RZ ;  /* 0x0001000053a17824 */ /* 0x000fe400078e00ff */
[----:B------:R-:W-:Y:S01]  /*3670*/  FMUL.FTZ R203, R53, R142 ;  /* 0x0000008e35cb7220 */ /* 0x000fe20000410000 */
[C---:B-1----:R-:W-:Y:S01]  /*3680*/  FMUL.FTZ R171, R186.reuse, R171 ;  /* 0x000000abbaab7220 */ /* 0x042fe20000410000 */
[----:B------:R-:W-:Y:S01]  /*3690*/  FFMA.FTZ R168, R186, R168, R17 ;  /* 0x000000a8baa87223 */ /* 0x000fe20000010011 */
[----:B------:R-:W-:-:S02]  /*36a0*/  FMUL.FTZ R201, R52, R161 ;  /* 0x000000a134c97220 */ /* 0x000fc40000410000 */
[C---:B----4-:R-:W-:Y:S01]  /*36b0*/  FMUL.FTZ R171, R188.reuse, R171 ;  /* 0x000000abbcab7220 */ /* 0x050fe20000410000 */
[----:B------:R-:W-:-:S03]  /*36c0*/  FFMA.FTZ R168, R188, R168, R203 ;  /* 0x000000a8bca87223 */ /* 0x000fc600000100cb */
[C---:B---3--:R-:W-:Y:S01]  /*36d0*/  FMUL.FTZ R231, R190.reuse, R171 ;  /* 0x000000abbee77220 */ /* 0x048fe20000410000 */
[----:B------:R-:W-:Y:S01]  /*36e0*/  FFMA.FTZ R202, R190, R168, R201 ;  /* 0x000000a8beca7223 */ /* 0x000fe200000100c9 */
[----:B--2---:R-:W-:Y:S06]  /*36f0*/  @P1 BRA `(.L_x_6970) ;  /* 0x00000000002c1947 */ /* 0x004fec0003800000 */
        /* <DEDUP_REMOVED lines=8> */
[----:B------:R-:W-:-:S04]  /*3780*/  ULEA UR13, UR13, UR5, 0x8 ;  /* 0x000000050d0d7291 */ /* 0x000fc8000f8e403f */
[----:B------:R-:W-:-:S09]  /*3790*/  ULEA UR13, UR13, UR12, 0x2 ;  /* 0x0000000c0d0d7291 */ /* 0x000fd2000f8e103f */
[----:B------:R-:W0:Y:S03]  /*37a0*/  LDS R199, [UR13+0xea8] ;  /* 0x000ea80dffc77984 */ /* 0x000e260008000800 */
.L_x_6970:
[----:B------:R-:W-:Y:S05]  /*37b0*/  BSYNC B0 ;  /* 0x0000000000007941 */ /* 0x000fea0003800000 */
.L_x_6969:
[----:B------:R-:W1:Y:S01]  /*37c0*/  SHFL.UP PT, R170, R202, 0x1, RZ ;  /* 0x04200000caaa7989 */ /* 0x000e6200000e00ff */
[----:B------:R-:W-:Y:S01]  /*37d0*/  ISETP.GE.AND P3, PT, R133, 0x1, PT ;  /* 0x000000018500780c */ /* 0x000fe20003f66270 */
[----:B------:R-:W-:Y:S01]  /*37e0*/  IMAD.U32 R16, R16, 0x10000, RZ ;  /* 0x0001000010107824 */ /* 0x000fe200078e00ff */
[----:B------:R-:W-:Y:S01]  /*37f0*/  SHF.L.U32 R209, R209, 0x10, RZ ;  /* 0x00000010d1d17819 */ /* 0x000fe200000006ff */
[----:B------:R-:W2:Y:S01]  /*3800*/  SHFL.UP PT, R168, R231, 0x1, RZ ;  /* 0x04200000e7a87989 */ /* 0x000ea200000e00ff */
[----:B------:R-:W-:Y:S01]  /*3810*/  SHF.L.U32 R19, R19, 0x10, RZ ;  /* 0x0000001013137819 */ /* 0x000fe200000006ff */
[----:B------:R-:W-:Y:S01]  /*3820*/  IMAD.U32 R219, R219, 0x10000, RZ ;  /* 0x00010000dbdb7824 */ /* 0x000fe200078e00ff */
[----:B------:R-:W-:Y:S01]  /*3830*/  SHF.L.U32 R18, R18, 0x10, RZ ;  /* 0x0000001012127819 */ /* 0x000fe200000006ff */
[C---:B-----5:R-:W-:Y:S01]  /*3840*/  FMUL.FTZ R191, R156.reuse, R16 ;  /* 0x000000109cbf7220 */ /* 0x060fe20000410000 */
[----:B------:R-:W-:Y:S01]  /*3850*/  SHF.L.U32 R221, R221, 0x10, RZ ;  /* 0x00000010dddd7819 */ /* 0x000fe200000006ff */
[----:B------:R-:W-:Y:S01]  /*3860*/  FMUL.FTZ R171, R156, R19 ;  /* 0x000000139cab7220 */ /* 0x000fe20000410000 */
[----:B------:R-:W-:Y:S01]  /*3870*/  SHF.L.U32 R198, R198, 0x10, RZ ;  /* 0x00000010c6c67819 */ /* 0x000fe200000006ff */
[----:B------:R-:W-:Y:S01]  /*3880*/  FMUL.FTZ R195, R156, R18 ;  /* 0x000000129cc37220 */ /* 0x000fe20000410000 */
[----:B------:R-:W-:Y:S01]  /*3890*/  FMUL.FTZ R191, R72, R191 ;  /* 0x000000bf48bf7220 */ /* 0x000fe20000410000 */
[----:B------:R-:W-:Y:S01]  /*38a0*/  FMUL.FTZ R192, R68, R171 ;  /* 0x000000ab44c07220 */ /* 0x000fe20000410000 */
[----:B0-----:R-:W-:Y:S01]  /*38b0*/  FMUL.FTZ R171, R190, R199 ;  /* 0x000000c7beab7220 */ /* 0x001fe20000410000 */
[----:B------:R-:W-:Y:S01]  /*38c0*/  FMUL.FTZ R195, R70, R195 ;  /* 0x000000c346c37220 */ /* 0x000fe20000410000 */
[----:B------:R-:W-:Y:S01]  /*38d0*/  SHF.L.U32 R225, R225, 0x10, RZ ;  /* 0x00000010e1e17819 */ /* 0x000fe200000006ff */
[----:B------:R-:W-:Y:S01]  /*38e0*/  FMUL.FTZ R187, R156, R198 ;  /* 0x000000c69cbb7220 */ /* 0x000fe20000410000 */
[----:B------:R-:W-:Y:S01]  /*38f0*/  FMUL.FTZ R171, R188, R171 ;  /* 0x000000abbcab7220 */ /* 0x000fe20000410000 */
[----:B------:R-:W-:Y:S01]  /*3900*/  IMAD.U32 R196, R196, 0x10000, RZ ;  /* 0x00010000c4c47824 */ /* 0x000fe200078e00ff */
[----:B------:R-:W-:Y:S01]  /*3910*/  SHF.L.U32 R223, R223, 0x10, RZ ;  /* 0x00000010dfdf7819 */ /* 0x000fe200000006ff */
[----:B------:R-:W-:Y:S01]  /*3920*/  FMUL.FTZ R187, R74, R187 ;  /* 0x000000bb4abb7220 */ /* 0x000fe20000410000 */
[----:B------:R-:W-:Y:S01]  /*3930*/  FMUL.FTZ R171, R186, R171 ;  /* 0x000000abbaab7220 */ /* 0x000fe20000410000 */
[C---:B-1----:R-:W-:Y:S01]  /*3940*/  @P3 FFMA.FTZ R202, R231.reuse, R170, R202 ;  /* 0x000000aae7ca3223 */ /* 0x042fe200000100ca */
[----:B------:R-:W-:Y:S01]  /*3950*/  FMUL.FTZ R181, R156, R196 ;  /* 0x000000c49cb57220 */ /* 0x000fe20000410000 */
[----:B------:R-:W-:Y:S01]  /*3960*/  SHF.L.U32 R194, R194, 0x10, RZ ;  /* 0x00000010c2c27819 */ /* 0x000fe200000006ff */
[----:B------:R-:W-:Y:S01]  /*3970*/  FMUL.FTZ R171, R184, R171 ;  /* 0x000000abb8ab7220 */ /* 0x000fe20000410000 */
[----:B--2---:R-:W-:Y:S01]  /*3980*/  @P3 FMUL.FTZ R231, R231, R168 ;  /* 0x000000a8e7e73220 */ /* 0x004fe20000410000 */
[----:B------:R-:W0:Y:S01]  /*3990*/  SHFL.UP PT, R170, R202, 0x2, RZ ;  /* 0x04400000caaa7989 */ /* 0x000e2200000e00ff */
[----:B------:R-:W-:Y:S01]  /*39a0*/  ISETP.GE.AND P3, PT, R133, 0x2, PT ;  /* 0x000000028500780c */ /* 0x000fe20003f66270 */
[----:B------:R-:W-:Y:S01]  /*39b0*/  FMUL.FTZ R171, R182, R171 ;  /* 0x000000abb6ab7220 */ /* 0x000fe20000410000 */
[----:B------:R-:W-:Y:S01]  /*39c0*/  FMUL.FTZ R181, R76, R181 ;  /* 0x000000b54cb57220 */ /* 0x000fe20000410000 */
[----:B------:R-:W1:Y:S01]  /*39d0*/  SHFL.UP PT, R168, R231, 0x2, RZ ;  /* 0x04400000e7a87989 */ /* 0x000e6200000e00ff */
[----:B------:R-:W-:-:S02]  /*39e0*/  IMAD.U32 R227, R227, 0x10000, RZ ;  /* 0x00010000e3e37824 */ /* 0x000fc400078e00ff */
[----:B------:R-:W-:Y:S01]  /*39f0*/  FMUL.FTZ R171, R180, R171 ;  /* 0x000000abb4ab7220 */ /* 0x000fe20000410000 */
[----:B------:R-:W-:Y:S01]  /*3a00*/  FMUL.FTZ R173, R156, R194 ;  /* 0x000000c29cad7220 */ /* 0x000fe20000410000 */
[----:B------:R-:W-:Y:S01]  /*3a10*/  SHF.L.U32 R200, R200, 0x10, RZ ;  /* 0x00000010c8c87819 */ /* 0x000fe200000006ff */
[----:B------:R-:W-:Y:S02]  /*3a20*/  IMAD.U32 R208, R208, 0x10000, RZ ;  /* 0x00010000d0d07824 */ /* 0x000fe400078e00ff */
[----:B------:R-:W-:Y:S01]  /*3a30*/  FMUL.FTZ R175, R178, R171 ;  /* 0x000000abb2af7220 */ /* 0x000fe20000410000 */
[----:B------:R-:W-:Y:S01]  /*3a40*/  FMUL.FTZ R173, R78, R173 ;  /* 0x000000ad4ead7220 */ /* 0x000fe20000410000 */
[----:B------:R-:W-:Y:S01]  /*3a50*/  SHF.L.U32 R229, R229, 0x10, RZ ;  /* 0x00000010e5e57819 */ /* 0x000fe200000006ff */
[----:B------:R-:W-:Y:S01]  /*3a60*/  FMUL.FTZ R235, R156, R200 ;  /* 0x000000c89ceb7220 */ /* 0x000fe20000410000 */
[----:B------:R-:W-:Y:S01]  /*3a70*/  FMUL.FTZ R175, R174, R175 ;  /* 0x000000afaeaf7220 */ /* 0x000fe20000410000 */
[----:B------:R-:W-:Y:S01]  /*3a80*/  SHF.L.U32 R179, R179, 0x10, RZ ;  /* 0x00000010b3b37819 */ /* 0x000fe200000006ff */
[----:B------:R-:W-:Y:S01]  /*3a90*/  FMUL.FTZ R177, R156, R208 ;  /* 0x000000d09cb17220 */ /* 0x000fe20000410000 */
[----:B------:R-:W-:Y:S01]  /*3aa0*/  LOP3.LUT R212, R135, 0x1f, RZ, 0xc0, !PT ;  /* 0x0000001f87d47812 */ /* 0x000fe200078ec0ff */
[----:B------:R-:W-:Y:S01]  /*3ab0*/  FMUL.FTZ R237, R160, R175 ;  /* 0x000000afa0ed7220 */ /* 0x000fe20000410000 */
[----:B------:R-:W-:Y:S01]  /*3ac0*/  UIMAD UR53, UR4, -0x200, UR45 ;  /* 0xfffffe00043578a4 */ /* 0x000fe2000f8e022d */
[----:B------:R-:W-:Y:S01]  /*3ad0*/  FMUL.FTZ R233, R156, R179 ;  /* 0x000000b39ce97220 */ /* 0x000fe20000410000 */
[----:B------:R-:W-:Y:S01]  /*3ae0*/  FMUL.FTZ R177, R82, R177 ;  /* 0x000000b152b17220 */ /* 0x000fe20000410000 */
[----:B------:R-:W-:Y:S01]  /*3af0*/  FMUL.FTZ R237, R162, R237 ;  /* 0x000000eda2ed7220 */ /* 0x000fe20000410000 */
[----:B------:R-:W-:Y:S01]  /*3b00*/  ISETP.NE.AND P4, PT, R212, 0x1f, PT ;  /* 0x0000001fd400780c */ /* 0x000fe20003f85270 */
[C---:B0-----:R-:W-:Y:S01]  /*3b10*/  @P3 FFMA.FTZ R202, R231.reuse, R170, R202 ;  /* 0x000000aae7ca3223 */ /* 0x041fe200000100ca */
[----:B------:R-:W-:Y:S01]  /*3b20*/  USHF.R.S32.HI UR54, URZ, 0x1f, UR53 ;  /* 0x0000001f3f367899 */ /* 0x000fe20008011435 */
[----:B------:R-:W-:Y:S01]  /*3b30*/  BSSY B0, `(.L_x_6971) ;  /* 0x00000fb000007945 */ /* 0x000fe20003800000 */
[----:B-1----:R-:W-:-:S02]  /*3b40*/  @P3 FMUL.FTZ R231, R231, R168 ;  /* 0x000000a8e7e73220 */ /* 0x002fc40000410000 */
[----:B------:R-:W0:Y:S01]  /*3b50*/  SHFL.UP PT, R170, R202, 0x4, RZ ;  /* 0x04800000caaa7989 */ /* 0x000e2200000e00ff */
[----:B------:R-:W-:-:S03]  /*3b60*/  ISETP.GE.AND P3, PT, R133, 0x4, PT ;  /* 0x000000048500780c */ /* 0x000fc60003f66270 */
[----:B------:R-:W1:Y:S10]  /*3b70*/  SHFL.UP PT, R168, R231, 0x4, RZ ;  /* 0x04800000e7a87989 */ /* 0x000e7400000e00ff */
[C---:B0-----:R-:W-:Y:S01]  /*3b80*/  @P3 FFMA.FTZ R202, R231.reuse, R170, R202 ;  /* 0x000000aae7ca3223 */ /* 0x041fe200000100ca */
[----:B-1----:R-:W-:Y:S01]  /*3b90*/  @P3 FMUL.FTZ R231, R231, R168 ;  /* 0x000000a8e7e73220 */ /* 0x002fe20000410000 */
[----:B------:R-:W-:-:S03]  /*3ba0*/  FMUL.FTZ R168, R156, R209 ;  /* 0x000000d19ca87220 */ /* 0x000fc60000410000 */
[----:B------:R-:W0:Y:S01]  /*3bb0*/  SHFL.UP PT, R216, R202, 0x8, RZ ;  /* 0x05000000cad87989 */ /* 0x000e2200000e00ff */
[----:B------:R-:W-:Y:S01]  /*3bc0*/  ISETP.GE.AND P3, PT, R133, 0x8, PT ;  /* 0x000000088500780c */ /* 0x000fe20003f66270 */
[----:B------:R-:W-:Y:S01]  /*3bd0*/  FMUL.FTZ R197, R69, R168 ;  /* 0x000000a845c57220 */ /* 0x000fe20000410000 */
[----:B------:R-:W-:Y:S01]  /*3be0*/  FMUL.FTZ R168, R156, R221 ;  /* 0x000000dd9ca87220 */ /* 0x000fe20000410000 */
[----:B------:R-:W1:Y:S02]  /*3bf0*/  SHFL.UP PT, R214, R231, 0x8, RZ ;  /* 0x05000000e7d67989 */ /* 0x000e6400000e00ff */
[----:B------:R-:W-:Y:S01]  /*3c00*/  FFMA.FTZ R170, R190, R192, R197 ;  /* 0x000000c0beaa7223 */ /* 0x000fe200000100c5 */
[----:B------:R-:W-:Y:S01]  /*3c10*/  FMUL.FTZ R193, R71, R168 ;  /* 0x000000a847c17220 */ /* 0x000fe20000410000 */
[----:B------:R-:W-:Y:S02]  /*3c20*/  FMUL.FTZ R168, R156, R219 ;  /* 0x000000db9ca87220 */ /* 0x000fe40000410000 */
[----:B------:R-:W-:-:S02]  /*3c30*/  FFMA.FTZ R170, R188, R170, R195 ;  /* 0x000000aabcaa7223 */ /* 0x000fc400000100c3 */
[----:B------:R-:W-:Y:S01]  /*3c40*/  FMUL.FTZ R189, R73, R168 ;  /* 0x000000a849bd7220 */ /* 0x000fe20000410000 */
[----:B------:R-:W-:Y:S01]  /*3c50*/  FMUL.FTZ R168, R156, R225 ;  /* 0x000000e19ca87220 */ /* 0x000fe20000410000 */
[----:B------:R-:W-:-:S03]  /*3c60*/  FFMA.FTZ R170, R186, R170, R193 ;  /* 0x000000aabaaa7223 */ /* 0x000fc600000100c1 */
[----:B------:R-:W-:Y:S01]  /*3c70*/  FMUL.FTZ R183, R75, R168 ;  /* 0x000000a84bb77220 */ /* 0x000fe20000410000 */
[----:B------:R-:W-:Y:S01]  /*3c80*/  FFMA.FTZ R170, R184, R170, R191 ;  /* 0x000000aab8aa7223 */ /* 0x000fe200000100bf */
[----:B------:R-:W-:-:S03]  /*3c90*/  FMUL.FTZ R168, R156, R223 ;  /* 0x000000df9ca87220 */ /* 0x000fc60000410000 */
[----:B------:R-:W-:Y:S01]  /*3ca0*/  FFMA.FTZ R170, R182, R170, R189 ;  /* 0x000000aab6aa7223 */ /* 0x000fe200000100bd */
[----:B------:R-:W-:Y:S01]  /*3cb0*/  FMUL.FTZ R171, R77, R168 ;  /* 0x000000a84dab7220 */ /* 0x000fe20000410000 */
[----:B------:R-:W-:Y:S01]  /*3cc0*/  FMUL.FTZ R168, R156, R227 ;  /* 0x000000e39ca87220 */ /* 0x000fe20000410000 */
[----:B0-----:R-:W-:Y:S01]  /*3cd0*/  @P3 FFMA.FTZ R202, R231, R216, R202 ;  /* 0x000000d8e7ca3223 */ /* 0x001fe200000100ca */
[----:B------:R-:W-:Y:S02]  /*3ce0*/  FFMA.FTZ R170, R180, R170, R187 ;  /* 0x000000aab4aa7223 */ /* 0x000fe400000100bb */
[----:B------:R-:W-:Y:S01]  /*3cf0*/  FMUL.FTZ R175, R79, R168 ;  /* 0x000000a84faf7220 */ /* 0x000fe20000410000 */
[----:B------:R-:W-:Y:S01]  /*3d00*/  FMUL.FTZ R168, R80, R235 ;  /* 0x000000eb50a87220 */ /* 0x000fe20000410000 */
[----:B------:R-:W-:Y:S01]  /*3d10*/  FFMA.FTZ R170, R178, R170, R183 ;  /* 0x000000aab2aa7223 */ /* 0x000fe200000100b7 */
[----:B-1----:R-:W-:Y:S01]  /*3d20*/  @P3 FMUL.FTZ R231, R231, R214 ;  /* 0x000000d6e7e73220 */ /* 0x002fe20000410000 */
[----:B------:R-:W0:Y:S01]  /*3d30*/  SHFL.UP PT, R216, R202, 0x10, RZ ;  /* 0x06000000cad87989 */ /* 0x000e2200000e00ff */
[----:B------:R-:W-:Y:S01]  /*3d40*/  ISETP.GE.AND P3, PT, R133, 0x10, PT ;  /* 0x000000108500780c */ /* 0x000fe20003f66270 */
[----:B------:R-:W-:-:S02]  /*3d50*/  FFMA.FTZ R170, R174, R170, R181 ;  /* 0x000000aaaeaa7223 */ /* 0x000fc400000100b5 */
[----:B------:R-:W1:Y:S02]  /*3d60*/  SHFL.UP PT, R214, R231, 0x10, RZ ;  /* 0x06000000e7d67989 */ /* 0x000e6400000e00ff */
[----:B------:R-:W-:-:S04]  /*3d70*/  FFMA.FTZ R170, R160, R170, R171 ;  /* 0x000000aaa0aa7223 */ /* 0x000fc800000100ab */
[----:B------:R-:W-:Y:S01]  /*3d80*/  FFMA.FTZ R172, R162, R170, R173 ;  /* 0x000000aaa2ac7223 */ /* 0x000fe200000100ad */
[----:B------:R-:W-:-:S03]  /*3d90*/  FMUL.FTZ R170, R156, R229 ;  /* 0x000000e59caa7220 */ /* 0x000fc60000410000 */
[C---:B------:R-:W-:Y:S01]  /*3da0*/  FFMA.FTZ R210, R164.reuse, R172, R175 ;  /* 0x000000aca4d27223 */ /* 0x040fe200000100af */
[----:B------:R-:W-:Y:S01]  /*3db0*/  FMUL.FTZ R172, R164, R237 ;  /* 0x000000eda4ac7220 */ /* 0x000fe20000410000 */
[----:B------:R-:W-:Y:S02]  /*3dc0*/  FMUL.FTZ R170, R81, R170 ;  /* 0x000000aa51aa7220 */ /* 0x000fe40000410000 */
[C---:B------:R-:W-:Y:S01]  /*3dd0*/  FFMA.FTZ R210, R165.reuse, R210, R168 ;  /* 0x000000d2a5d27223 */ /* 0x040fe200000100a8 */
[----:B------:R-:W-:-:S03]  /*3de0*/  FMUL.FTZ R172, R165, R172 ;  /* 0x000000aca5ac7220 */ /* 0x000fc60000410000 */
[C---:B------:R-:W-:Y:S01]  /*3df0*/  FFMA.FTZ R210, R167.reuse, R210, R170 ;  /* 0x000000d2a7d27223 */ /* 0x040fe200000100aa */
[----:B------:R-:W-:Y:S01]  /*3e00*/  FMUL.FTZ R235, R167, R172 ;  /* 0x000000aca7eb7220 */ /* 0x000fe20000410000 */
[----:B------:R-:W-:Y:S01]  /*3e10*/  FMUL.FTZ R172, R0, R233 ;  /* 0x000000e900ac7220 */ /* 0x000fe20000410000 */
[C---:B0-----:R-:W-:Y:S01]  /*3e20*/  @P3 FFMA.FTZ R202, R231.reuse, R216, R202 ;  /* 0x000000d8e7ca3223 */ /* 0x041fe200000100ca */
[C---:B------:R-:W-:Y:S01]  /*3e30*/  FFMA.FTZ R233, R166.reuse, R210, R177 ;  /* 0x000000d2a6e97223 */ /* 0x040fe200000100b1 */
[----:B------:R-:W-:Y:S01]  /*3e40*/  FMUL.FTZ R210, R166, R235 ;  /* 0x000000eba6d27220 */ /* 0x000fe20000410000 */
[----:B-1----:R-:W-:Y:S01]  /*3e50*/  @P3 FMUL.FTZ R231, R231, R214 ;  /* 0x000000d6e7e73220 */ /* 0x002fe20000410000 */
[----:B------:R-:W-:Y:S01]  /*3e60*/  ISETP.GE.U32.AND P3, PT, R212, 0x1e, PT ;  /* 0x0000001ed400780c */ /* 0x000fe20003f66070 */
[C---:B------:R-:W-:Y:S01]  /*3e70*/  FFMA.FTZ R233, R169.reuse, R233, R172 ;  /* 0x000000e9a9e97223 */ /* 0x040fe200000100ac */
[----:B------:R-:W-:Y:S01]  /*3e80*/  FMUL.FTZ R210, R169, R210 ;  /* 0x000000d2a9d27220 */ /* 0x000fe20000410000 */
[----:B------:R-:W-:Y:S04]  /*3e90*/  SHFL.IDX PT, R214, R14, RZ, 0x1f ;  /* 0x00001fff0ed67589 */ /* 0x000fe800000e0000 */
[----:B------:R-:W0:Y:S04]  /*3ea0*/  SHFL.DOWN PT, R218, R233, 0x1, 0x1f ;  /* 0x08201f00e9da7f89 */ /* 0x000e2800000e0000 */
[----:B------:R-:W1:Y:S04]  /*3eb0*/  SHFL.DOWN PT, R235, R210, 0x1, 0x1f ;  /* 0x08201f00d2eb7f89 */ /* 0x000e6800000e0000 */
[----:B------:R-:W-:Y:S04]  /*3ec0*/  SHFL.UP PT, R202, R202, 0x1, RZ ;  /* 0x04200000caca7989 */ /* 0x000fe800000e00ff */
[----:B------:R-:W2:Y:S01]  /*3ed0*/  SHFL.UP PT, R231, R231, 0x1, RZ ;  /* 0x04200000e7e77989 */ /* 0x000ea200000e00ff */
[C---:B0-----:R-:W-:Y:S01]  /*3ee0*/  @P4 FFMA.FTZ R233, R210.reuse, R218, R233 ;  /* 0x000000dad2e94223 */ /* 0x041fe200000100e9 */
[----:B-1----:R-:W-:-:S04]  /*3ef0*/  @P4 FMUL.FTZ R210, R210, R235 ;  /* 0x000000ebd2d24220 */ /* 0x002fc80000410000 */
[----:B------:R-:W0:Y:S04]  /*3f00*/  SHFL.DOWN PT, R218, R233, 0x2, 0x1f ;  /* 0x08401f00e9da7f89 */ /* 0x000e2800000e0000 */
[----:B------:R-:W1:Y:S01]  /*3f10*/  SHFL.DOWN PT, R235, R210, 0x2, 0x1f ;  /* 0x08401f00d2eb7f89 */ /* 0x000e6200000e0000 */
[----:B--2---:R-:W-:Y:S01]  /*3f20*/  @P2 FFMA.FTZ R214, R231, R214, R202 ;  /* 0x000000d6e7d62223 */ /* 0x004fe200000100ca */
[----:B------:R-:W-:-:S03]  /*3f30*/  ISETP.GE.U32.AND P2, PT, R212, 0x1c, PT ;  /* 0x0000001cd400780c */ /* 0x000fc60003f46070 */
[----:B------:R-:W-:Y:S01]  /*3f40*/  FFMA.FTZ R158, R158, R214, R163 ;  /* 0x000000d69e9e7223 */ /* 0x000fe200000100a3 */
[----:B------:R-:W-:-:S03]  /*3f50*/  IMAD.U32 R214, RZ, RZ, UR50 ;  /* 0x00000032ffd67e24 */ /* 0x000fc6000f8e00ff */
[-C--:B------:R-:W-:Y:S01]  /*3f60*/  FFMA.FTZ R163, R169, R158.reuse, R154 ;  /* 0x0000009ea9a37223 */ /* 0x080fe2000001009a */
[----:B------:R-:W-:Y:S01]  /*3f70*/  FMUL.FTZ R179, R179, R158 ;  /* 0x0000009eb3b37220 */ /* 0x000fe20000410000 */
[----:B------:R-:W-:Y:S02]  /*3f80*/  ISETP.LE.OR P0, PT, R214, UR22, P0 ;  /* 0x00000016d6007c0c */ /* 0x000fe40008703670 */
[----:B------:R-:W-:Y:S01]  /*3f90*/  FFMA.FTZ R154, R166, R163, R3 ;  /* 0x000000a3a69a7223 */ /* 0x000fe20000010003 */
[----:B------:R-:W-:Y:S01]  /*3fa0*/  FFMA.FTZ R179, R0, R179, RZ ;  /* 0x000000b300b37223 */ /* 0x000fe200000100ff */
[----:B------:R-:W-:Y:S02]  /*3fb0*/  FMUL.FTZ R208, R208, R163 ;  /* 0x000000a3d0d07220 */ /* 0x000fe40000410000 */
[----:B------:R-:W-:Y:S01]  /*3fc0*/  FMUL.FTZ R229, R229, R154 ;  /* 0x0000009ae5e57220 */ /* 0x000fe20000410000 */
[----:B0-----:R-:W-:Y:S01]  /*3fd0*/  @!P3 FFMA.FTZ R233, R210, R218, R233 ;  /* 0x000000dad2e9b223 */ /* 0x001fe200000100e9 */
[----:B------:R-:W-:Y:S01]  /*3fe0*/  FFMA.FTZ R208, R82, R208, R179 ;  /* 0x000000d052d07223 */ /* 0x000fe200000100b3 */
[----:B------:R-:W-:Y:S01]  /*3ff0*/  FFMA.FTZ R179, R167, R154, R2 ;  /* 0x0000009aa7b37223 */ /* 0x000fe20000010002 */
[----:B------:R-:W-:Y:S01]  /*4000*/  HFMA2.MMA R2, -RZ, RZ, 1.875, 0 ;  /* 0x3f800000ff027435 */ /* 0x000fe200000001ff */
[----:B-1----:R-:W-:Y:S01]  /*4010*/  @!P3 FMUL.FTZ R210, R210, R235 ;  /* 0x000000ebd2d2b220 */ /* 0x002fe20000410000 */
[----:B------:R-:W0:Y:S01]  /*4020*/  SHFL.DOWN PT, R216, R233, 0x4, 0x1f ;  /* 0x08801f00e9d87f89 */ /* 0x000e2200000e0000 */
[----:B------:R-:W-:Y:S01]  /*4030*/  FFMA.FTZ R3, R81, R229, R208 ;  /* 0x000000e551037223 */ /* 0x000fe200000100d0 */
[----:B------:R-:W-:Y:S01]  /*4040*/  VOTEU.ALL UP0, P0 ;  /* 0x00000000003f7886 */ /* 0x000fe20000000000 */
[-C--:B------:R-:W-:Y:S01]  /*4050*/  FMUL.FTZ R200, R200, R179.reuse ;  /* 0x000000b3c8c87220 */ /* 0x080fe20000410000 */
[----:B------:R-:W1:Y:S01]  /*4060*/  SHFL.DOWN PT, R235, R210, 0x4, 0x1f ;  /* 0x08801f00d2eb7f89 */ /* 0x000e6200000e0000 */
[----:B------:R-:W-:Y:S01]  /*4070*/  FFMA.FTZ R176, R165, R179, R176 ;  /* 0x000000b3a5b07223 */ /* 0x000fe200000100b0 */
[----:B------:R-:W-:Y:S01]  /*4080*/  IMAD R208, R10, UR47, RZ ;  /* 0x0000002f0ad07c24 */ /* 0x000fe2000f8e02ff */
[----:B------:R-:W-:Y:S01]  /*4090*/  @!UP0 ULEA UR13, UR5, UR12, 0x3 ;  /* 0x0000000c050d8291 */ /* 0x000fe2000f8e183f */
[----:B------:R-:W-:Y:S01]  /*40a0*/  FFMA.FTZ R200, R80, R200, R3 ;  /* 0x000000c850c87223 */ /* 0x000fe20000010003 */
[----:B------:R-:W-:Y:S01]  /*40b0*/  MOV R3, RZ ;  /* 0x000000ff00037202 */ /* 0x000fe20000000f00 */
[-C--:B------:R-:W-:Y:S01]  /*40c0*/  FMUL.FTZ R227, R227, R176.reuse ;  /* 0x000000b0e3e37220 */ /* 0x080fe20000410000 */
[----:B------:R-:W-:-:S03]  /*40d0*/  FFMA.FTZ R185, R164, R176, R185 ;  /* 0x000000b0a4b97223 */ /* 0x000fc600000100b9 */
[----:B------:R-:W-:Y:S01]  /*40e0*/  FFMA.FTZ R227, R79, R227, R200 ;  /* 0x000000e34fe37223 */ /* 0x000fe200000100c8 */
[-C--:B------:R-:W-:Y:S01]  /*40f0*/  FMUL.FTZ R200, R194, R185.reuse ;  /* 0x000000b9c2c87220 */ /* 0x080fe20000410000 */
[----:B------:R-:W-:Y:S01]  /*4100*/  @!P0 LDS.64 R2, [UR13+0x1728] ;  /* 0x0017280dff028984 */ /* 0x000fe20008000a00 */
[----:B------:R-:W-:Y:S01]  /*4110*/  FFMA.FTZ R194, R162, R185, R217 ;  /* 0x000000b9a2c27223 */ /* 0x000fe200000100d9 */
[----:B------:R-:W-:Y:S01]  /*4120*/  ISETP.GE.U32.AND P0, PT, R212, 0x10, PT ;  /* 0x00000010d400780c */ /* 0x000fe20003f06070 */
[----:B------:R-:W-:Y:S02]  /*4130*/  FFMA.FTZ R200, R78, R200, R227 ;  /* 0x000000c84ec87223 */ /* 0x000fe400000100e3 */
[-C--:B------:R-:W-:Y:S01]  /*4140*/  FFMA.FTZ R213, R160, R194.reuse, R213 ;  /* 0x000000c2a0d57223 */ /* 0x080fe200000100d5 */
[----:B------:R-:W-:Y:S01]  /*4150*/  FMUL.FTZ R223, R223, R194 ;  /* 0x000000c2dfdf7220 */ /* 0x000fe20000410000 */
[----:B0-----:R-:W-:Y:S01]  /*4160*/  @!P2 FFMA.FTZ R233, R210, R216, R233 ;  /* 0x000000d8d2e9a223 */ /* 0x001fe200000100e9 */
[----:B------:R-:W-:-:S02]  /*4170*/  MOV R216, UR54 ;  /* 0x0000003600d87c02 */ /* 0x000fc40008000f00 */
[----:B------:R-:W-:Y:S01]  /*4180*/  FFMA.FTZ R223, R77, R223, R200 ;  /* 0x000000df4ddf7223 */ /* 0x000fe200000100c8 */
[----:B-1----:R-:W-:Y:S01]  /*4190*/  @!P2 FMUL.FTZ R210, R210, R235 ;  /* 0x000000ebd2d2a220 */ /* 0x002fe20000410000 */
[----:B------:R-:W0:Y:S01]  /*41a0*/  SHFL.DOWN PT, R14, R233, 0x8, 0x1f ;  /* 0x09001f00e90e7f89 */ /* 0x000e2200000e0000 */
[----:B------:R-:W-:-:S03]  /*41b0*/  ISETP.GE.U32.AND P2, PT, R212, 0x18, PT ;  /* 0x00000018d400780c */ /* 0x000fc60003f46070 */
[----:B------:R-:W1:Y:S10]  /*41c0*/  SHFL.DOWN PT, R229, R210, 0x8, 0x1f ;  /* 0x09001f00d2e57f89 */ /* 0x000e7400000e0000 */
[----:B0-----:R-:W-:Y:S01]  /*41d0*/  @!P2 FFMA.FTZ R233, R210, R14, R233 ;  /* 0x0000000ed2e9a223 */ /* 0x001fe200000100e9 */
[-C--:B------:R-:W-:Y:S01]  /*41e0*/  FMUL.FTZ R14, R196, R213.reuse ;  /* 0x000000d5c40e7220 */ /* 0x080fe20000410000 */
[----:B------:R-:W-:Y:S01]  /*41f0*/  FFMA.FTZ R196, R174, R213, R15 ;  /* 0x000000d5aec47223 */ /* 0x000fe2000001000f */
[----:B------:R-:W-:Y:S01]  /*4200*/  MOV R15, RZ ;  /* 0x000000ff000f7202 */ /* 0x000fe20000000f00 */
[----:B-1----:R-:W-:Y:S01]  /*4210*/  @!P2 FMUL.FTZ R210, R210, R229 ;  /* 0x000000e5d2d2a220 */ /* 0x002fe20000410000 */
[----:B------:R-:W0:Y:S01]  /*4220*/  SHFL.DOWN PT, R202, R233, 0x10, 0x1f ;  /* 0x0a001f00e9ca7f89 */ /* 0x000e2200000e0000 */
[----:B------:R-:W-:Y:S01]  /*4230*/  FFMA.FTZ R215, R178, R196, R215 ;  /* 0x000000c4b2d77223 */ /* 0x000fe200000100d7 */
[----:B------:R-:W-:Y:S01]  /*4240*/  FFMA.FTZ R14, R76, R14, R223 ;  /* 0x0000000e4c0e7223 */ /* 0x000fe200000100df */
[----:B------:R-:W-:Y:S01]  /*4250*/  FMUL.FTZ R225, R225, R196 ;  /* 0x000000c4e1e17220 */ /* 0x000fe20000410000 */
[----:B------:R-:W1:Y:S01]  /*4260*/  SHFL.DOWN PT, R217, R210, 0x10, 0x1f ;  /* 0x0a001f00d2d97f89 */ /* 0x000e6200000e0000 */
[-C--:B------:R-:W-:Y:S01]  /*4270*/  FMUL.FTZ R200, R198, R215.reuse ;  /* 0x000000d7c6c87220 */ /* 0x080fe20000410000 */
[----:B------:R-:W-:Y:S01]  /*4280*/  FFMA.FTZ R198, R180, R215, R211 ;  /* 0x000000d7b4c67223 */ /* 0x000fe200000100d3 */
[----:B------:R-:W-:Y:S01]  /*4290*/  FFMA.FTZ R225, R75, R225, R14 ;  /* 0x000000e14be17223 */ /* 0x000fe2000001000e */
[----:B------:R-:W-:-:S02]  /*42a0*/  IMAD.MOV.U32 R14, RZ, RZ, R135 ;  /* 0x000000ffff0e7224 */ /* 0x000fc400078e0087 */
[----:B------:R-:W-:Y:S01]  /*42b0*/  FMUL.FTZ R219, R219, R198 ;  /* 0x000000c6dbdb7220 */ /* 0x000fe20000410000 */
[----:B------:R-:W-:Y:S01]  /*42c0*/  FFMA.FTZ R200, R74, R200, R225 ;  /* 0x000000c84ac87223 */ /* 0x000fe200000100e1 */
[----:B------:R-:W-:Y:S01]  /*42d0*/  FFMA.FTZ R207, R182, R198, R207 ;  /* 0x000000c6b6cf7223 */ /* 0x000fe200000100cf */
[----:B------:R-:W-:-:S04]  /*42e0*/  IMAD.WIDE.U32 R14, R10, UR46, R14 ;  /* 0x0000002e0a0e7c25 */ /* 0x000fc8000f8e000e */
[----:B------:R-:W-:Y:S01]  /*42f0*/  FFMA.FTZ R219, R73, R219, R200 ;  /* 0x000000db49db7223 */ /* 0x000fe200000100c8 */
[-C--:B------:R-:W-:Y:S01]  /*4300*/  FMUL.FTZ R16, R16, R207.reuse ;  /* 0x000000cf10107220 */ /* 0x080fe20000410000 */
[----:B------:R-:W-:Y:S02]  /*4310*/  IMAD R211, R11, UR46, R208 ;  /* 0x0000002e0bd37c24 */ /* 0x000fe4000f8e02d0 */
[----:B------:R-:W-:Y:S01]  /*4320*/  FFMA.FTZ R200, R184, R207, R205 ;  /* 0x000000cfb8c87223 */ /* 0x000fe200000100cd */
[----:B------:R-:W-:Y:S02]  /*4330*/  IMAD R208, R141, UR40, RZ ;  /* 0x000000288dd07c24 */ /* 0x000fe4000f8e02ff */
[----:B------:R-:W-:Y:S01]  /*4340*/  FFMA.FTZ R16, R72, R16, R219 ;  /* 0x0000001048107223 */ /* 0x000fe200000100db */
[----:B------:R-:W-:Y:S01]  /*4350*/  IADD3 R15, R15, R211, RZ ;  /* 0x000000d30f0f7210 */ /* 0x000fe20007ffe0ff */
[----:B------:R-:W-:Y:S01]  /*4360*/  FMUL.FTZ R221, R221, R200 ;  /* 0x000000c8dddd7220 */ /* 0x000fe20000410000 */
[----:B0-----:R-:W-:Y:S01]  /*4370*/  @!P0 FFMA.FTZ R233, R210, R202, R233 ;  /* 0x000000cad2e98223 */ /* 0x001fe200000100e9 */
[----:B------:R-:W-:Y:S01]  /*4380*/  FFMA.FTZ R205, R186, R200, R17 ;  /* 0x000000c8bacd7223 */ /* 0x000fe20000010011 */
[----:B------:R-:W-:-:S02]  /*4390*/  IMAD R211, R143, UR41, R208 ;  /* 0x000000298fd37c24 */ /* 0x000fc4000f8e02d0 */
[----:B------:R-:W-:Y:S01]  /*43a0*/  FFMA.FTZ R221, R71, R221, R16 ;  /* 0x000000dd47dd7223 */ /* 0x000fe20000010010 */
[----:B-1----:R-:W-:Y:S01]  /*43b0*/  @!P0 FMUL.FTZ R210, R210, R217 ;  /* 0x000000d9d2d28220 */ /* 0x002fe20000410000 */
[----:B------:R-:W-:Y:S01]  /*43c0*/  SHFL.DOWN PT, R219, R233, 0x1, 0x1f ;  /* 0x08201f00e9db7f89 */ /* 0x000fe200000e0000 */
[----:B------:R-:W-:-:S04]  /*43d0*/  IMAD.WIDE.U32 R16, R143, UR40, R14 ;  /* 0x000000288f107c25 */ /* 0x000fc8000f8e000e */
[-C--:B------:R-:W-:Y:S01]  /*43e0*/  FFMA.FTZ R202, R188, R205.reuse, R203 ;  /* 0x000000cdbcca7223 */ /* 0x080fe200000100cb */
[----:B------:R-:W-:Y:S01]  /*43f0*/  FMUL.FTZ R18, R18, R205 ;  /* 0x000000cd12127220 */ /* 0x000fe20000410000 */
[----:B------:R-:W-:Y:S01]  /*4400*/  SHFL.IDX PT, R217, R3, RZ, 0x1f ;  /* 0x00001fff03d97589 */ /* 0x000fe200000e0000 */
[----:B------:R-:W-:Y:S01]  /*4410*/  IMAD.IADD R17, R17, 0x1, R211 ;  /* 0x0000000111117824 */ /* 0x000fe200078e02d3 */
[----:B------:R-:W-:Y:S01]  /*4420*/  LEA R14, P0, R16, UR28, 0x2 ;  /* 0x0000001c100e7c11 */ /* 0x000fe2000f8010ff */
[----:B------:R-:W-:Y:S01]  /*4430*/  FFMA.FTZ R203, R190, R202, R201 ;  /* 0x000000cabecb7223 */ /* 0x000fe200000100c9 */
[----:B------:R-:W0:Y:S01]  /*4440*/  SHFL.DOWN PT, R214, R210, 0x1, 0x1f ;  /* 0x08201f00d2d67f89 */ /* 0x000e2200000e0000 */
[----:B------:R-:W-:Y:S01]  /*4450*/  FFMA.FTZ R212, R70, R18, R221 ;  /* 0x0000001246d47223 */ /* 0x000fe200000100dd */
[C---:B------:R-:W-:Y:S01]  /*4460*/  LEA.HI.X R15, R16.reuse, UR29, R17, 0x2, P0 ;  /* 0x0000001d100f7c11 */ /* 0x040fe200080f1411 */
[----:B------:R-:W-:Y:S01]  /*4470*/  FMUL.FTZ R209, R209, R202 ;  /* 0x000000cad1d17220 */ /* 0x000fe20000410000 */
[----:B------:R-:W-:Y:S01]  /*4480*/  SHFL.IDX PT, R211, R233, RZ, 0x1f ;  /* 0x00001fffe9d37589 */ /* 0x000fe200000e0000 */
[----:B------:R-:W-:Y:S01]  /*4490*/  ISETP.NE.AND P0, PT, R135, RZ, PT ;  /* 0x000000ff8700720c */ /* 0x000fe20003f05270 */
[----:B------:R-:W-:Y:S01]  /*44a0*/  FMUL.FTZ R19, R19, R203 ;  /* 0x000000cb13137220 */ /* 0x000fe20000410000 */
[----:B------:R-:W-:Y:S01]  /*44b0*/  MOV R201, UR53 ;  /* 0x0000003500c97c02 */ /* 0x000fe20008000f00 */
[----:B------:R1:W2:Y:S01]  /*44c0*/  SHFL.IDX PT, R208, R210, RZ, 0x1f ;  /* 0x00001fffd2d07589 */ /* 0x0002a200000e0000 */
[----:B------:R-:W-:Y:S01]  /*44d0*/  FFMA.FTZ R209, R69, R209, R212 ;  /* 0x000000d145d17223 */ /* 0x000fe200000100d4 */
[----:B------:R-:W-:Y:S01]  /*44e0*/  IADD3 R18, P2, R16, UR48, RZ ;  /* 0x0000003010127c10 */ /* 0x000fe2000ff5e0ff */
[----:B------:R-:W-:Y:S01]  /*44f0*/  IMAD.U32 R221, RZ, RZ, UR53 ;  /* 0x00000035ffdd7e24 */ /* 0x000fe2000f8e00ff */
[----:B------:R-:W-:-:S02]  /*4500*/  LEA R16, P3, R201, R14, 0x2 ;  /* 0x0000000ec9107211 */ /* 0x000fc400078610ff */
[----:B------:R-:W-:Y:S01]  /*4510*/  MOV R212, UR48 ;  /* 0x0000003000d47c02 */ /* 0x000fe20008000f00 */
[----:B-1----:R-:W-:-:S03]  /*4520*/  FMUL.FTZ R210, R68, R19 ;  /* 0x0000001344d27220 */ /* 0x002fc60000410000 */
[----:B------:R-:W-:Y:S01]  /*4530*/  VOTEU.ALL UP0, P0 ;  /* 0x00000000003f7886 */ /* 0x000fe20000000000 */
[----:B------:R-:W-:Y:S01]  /*4540*/  LEA.HI.X.SX32 R19, R212, R17, 0x1, P2 ;  /* 0x00000011d4137211 */ /* 0x000fe200010f0eff */
[----:B------:R-:W-:Y:S01]  /*4550*/  FADD.FTZ R201, R209, R210 ;  /* 0x000000d2d1c97221 */ /* 0x000fe20000010000 */
[----:B------:R-:W-:Y:S01]  /*4560*/  FMUL.FTZ R209, R156, R158 ;  /* 0x0000009e9cd17220 */ /* 0x000fe20000410000 */
[----:B------:R-:W-:Y:S01]  /*4570*/  LEA.HI.X R17, R221, R15, R216, 0x2, P3 ;  /* 0x0000000fdd117211 */ /* 0x000fe200018f14d8 */
[----:B------:R-:W-:Y:S01]  /*4580*/  @!UP0 ULEA UR13, UR5, UR12, 0x3 ;  /* 0x0000000c050d8291 */ /* 0x000fe2000f8e183f */
[----:B0-----:R-:W-:Y:S01]  /*4590*/  @P1 FFMA.FTZ R217, R214, R217, R219 ;  /* 0x000000d9d6d91223 */ /* 0x001fe200000100db */
[----:B------:R-:W-:Y:S01]  /*45a0*/  FMUL.FTZ R209, R0, R209 ;  /* 0x000000d100d17220 */ /* 0x000fe20000410000 */
[C---:B------:R-:W-:Y:S01]  /*45b0*/  FMUL.FTZ R219, R156.reuse, R179 ;  /* 0x000000b39cdb7220 */ /* 0x040fe20000410000 */
[----:B------:R-:W-:Y:S01]  /*45c0*/  FMUL.FTZ R221, R156, R185 ;  /* 0x000000b99cdd7220 */ /* 0x000fe20000410000 */
[----:B------:R-:W-:Y:S01]  /*45d0*/  FFMA.FTZ R199, R217, R199, R192 ;  /* 0x000000c7d9c77223 */ /* 0x000fe200000100c0 */
[----:B------:R-:W-:Y:S01]  /*45e0*/  SHF.L.U32 R192, R135, 0x4, RZ ;  /* 0x0000000487c07819 */ /* 0x000fe200000006ff */
[----:B------:R-:W-:Y:S01]  /*45f0*/  FMUL.FTZ R219, R80, R219 ;  /* 0x000000db50db7220 */ /* 0x000fe20000410000 */
[----:B------:R-:W-:Y:S01]  /*4600*/  FMUL.FTZ R221, R78, R221 ;  /* 0x000000dd4edd7220 */ /* 0x000fe20000410000 */
[----:B------:R-:W-:Y:S01]  /*4610*/  FFMA.FTZ R197, R190, R199, R197 ;  /* 0x000000c7bec57223 */ /* 0x000fe200000100c5 */
[C---:B--2---:R-:W-:Y:S01]  /*4620*/  FFMA.FTZ R3, R208.reuse, R3, R211 ;  /* 0x00000003d0037223 */ /* 0x044fe200000100d3 */
[----:B------:R-:W-:Y:S01]  /*4630*/  FMUL.FTZ R2, R208, R2 ;  /* 0x00000002d0027220 */ /* 0x000fe20000410000 */
[----:B------:R-:W-:Y:S01]  /*4640*/  LEA.HI.SX32 R190, R192, R192, 0x1b ;  /* 0x000000c0c0be7211 */ /* 0x000fe200078fdaff */
[----:B------:R-:W-:Y:S01]  /*4650*/  FFMA.FTZ R195, R188, R197, R195 ;  /* 0x000000c5bcc37223 */ /* 0x000fe200000100c3 */
[----:B------:R-:W-:-:S02]  /*4660*/  FMUL.FTZ R211, R156, R163 ;  /* 0x000000a39cd37220 */ /* 0x000fc40000410000 */
[----:B------:R-:W-:Y:S01]  /*4670*/  LEA R188, R190, UR12, 0x2 ;  /* 0x0000000cbebc7c11 */ /* 0x000fe2000f8e10ff */
[----:B------:R-:W-:Y:S01]  /*4680*/  FFMA.FTZ R193, R186, R195, R193 ;  /* 0x000000c3bac17223 */ /* 0x000fe200000100c1 */
[----:B------:R-:W-:Y:S01]  /*4690*/  FMUL.FTZ R190, R156, R154 ;  /* 0x0000009a9cbe7220 */ /* 0x000fe20000410000 */
[----:B------:R0:W-:Y:S01]  /*46a0*/  @!P0 STS.64 [UR13+0x1728], R2 ;  /* 0x00172802ff008988 */ /* 0x0001e20008000a0d */
[----:B------:R-:W-:Y:S01]  /*46b0*/  FMUL.FTZ R211, R82, R211 ;  /* 0x000000d352d37220 */ /* 0x000fe20000410000 */
[----:B------:R-:W-:Y:S01]  /*46c0*/  FFMA.FTZ R191, R184, R193, R191 ;  /* 0x000000c1b8bf7223 */ /* 0x000fe200000100bf */
[----:B------:R-:W-:Y:S01]  /*46d0*/  FMUL.FTZ R217, R81, R190 ;  /* 0x000000be51d97220 */ /* 0x000fe20000410000 */
[----:B------:R1:W-:Y:S02]  /*46e0*/  STS [R188+0x430], R209 ;  /* 0x000430d1bc007388 */ /* 0x0003e40000000800 */
[----:B------:R-:W-:Y:S01]  /*46f0*/  FFMA.FTZ R189, R182, R191, R189 ;  /* 0x000000bfb6bd7223 */ /* 0x000fe200000100bd */
[----:B------:R-:W-:Y:S01]  /*4700*/  FMUL.FTZ R182, R156, R176 ;  /* 0x000000b09cb67220 */ /* 0x000fe20000410000 */
[----:B------:R2:W-:Y:S02]  /*4710*/  STS [R188+0x434], R211 ;  /* 0x000434d3bc007388 */ /* 0x0005e40000000800 */
[----:B------:R-:W-:Y:S01]  /*4720*/  FFMA.FTZ R187, R180, R189, R187 ;  /* 0x000000bdb4bb7223 */ /* 0x000fe200000100bb */
[----:B0-----:R-:W-:Y:S01]  /*4730*/  FMUL.FTZ R2, R156, R194 ;  /* 0x000000c29c027220 */ /* 0x001fe20000410000 */
[----:B------:R0:W-:Y:S01]  /*4740*/  STS [R188+0x438], R217 ;  /* 0x000438d9bc007388 */ /* 0x0001e20000000800 */
[----:B------:R-:W-:Y:S01]  /*4750*/  FMUL.FTZ R3, R79, R182 ;  /* 0x000000b64f037220 */ /* 0x000fe20000410000 */
[----:B------:R-:W-:Y:S01]  /*4760*/  FFMA.FTZ R183, R178, R187, R183 ;  /* 0x000000bbb2b77223 */ /* 0x000fe200000100b7 */
[----:B-1----:R-:W-:Y:S01]  /*4770*/  FMUL.FTZ R209, R77, R2 ;  /* 0x000000024dd17220 */ /* 0x002fe20000410000 */
[----:B------:R-:W-:Y:S01]  /*4780*/  FMUL.FTZ R2, R156, R196 ;  /* 0x000000c49c027220 */ /* 0x000fe20000410000 */
[----:B------:R1:W-:Y:S01]  /*4790*/  STS [R188+0x43c], R219 ;  /* 0x00043cdbbc007388 */ /* 0x0003e20000000800 */
[----:B------:R-:W-:Y:S01]  /*47a0*/  FFMA.FTZ R181, R174, R183, R181 ;  /* 0x000000b7aeb57223 */ /* 0x000fe200000100b5 */
[----:B--2---:R-:W-:-:S02]  /*47b0*/  FMUL.FTZ R211, R156, R213 ;  /* 0x000000d59cd37220 */ /* 0x004fc40000410000 */
[----:B------:R2:W-:Y:S01]  /*47c0*/  STS [R188+0x440], R3 ;  /* 0x00044003bc007388 */ /* 0x0005e20000000800 */
[----:B------:R-:W-:Y:S01]  /*47d0*/  FFMA.FTZ R171, R160, R181, R171 ;  /* 0x000000b5a0ab7223 */ /* 0x000fe200000100ab */
[----:B0-----:R-:W-:Y:S01]  /*47e0*/  FMUL.FTZ R217, R75, R2 ;  /* 0x000000024bd97220 */ /* 0x001fe20000410000 */
[----:B------:R-:W-:Y:S02]  /*47f0*/  IMAD.U32 R160, RZ, RZ, UR23 ;  /* 0x00000017ffa07e24 */ /* 0x000fe4000f8e00ff */
[----:B------:R-:W-:Y:S01]  /*4800*/  FMUL.FTZ R2, R156, R198 ;  /* 0x000000c69c027220 */ /* 0x000fe20000410000 */
[----:B------:R-:W-:Y:S01]  /*4810*/  FMUL.FTZ R211, R76, R211 ;  /* 0x000000d34cd37220 */ /* 0x000fe20000410000 */
[----:B-1----:R-:W-:Y:S01]  /*4820*/  FMUL.FTZ R219, R156, R215 ;  /* 0x000000d79cdb7220 */ /* 0x002fe20000410000 */
[----:B------:R-:W-:Y:S01]  /*4830*/  FFMA.FTZ R173, R162, R171, R173 ;  /* 0x000000aba2ad7223 */ /* 0x000fe200000100ad */
[----:B------:R-:W-:Y:S01]  /*4840*/  IADD3 R160, R160, -UR48, -R135 ;  /* 0x80000030a0a07c10 */ /* 0x000fe2000fffe887 */
[----:B------:R0:W-:Y:S01]  /*4850*/  STS [R188+0x448], R209 ;  /* 0x000448d1bc007388 */ /* 0x0001e20000000800 */
[----:B------:R-:W-:Y:S01]  /*4860*/  FMUL.FTZ R219, R74, R219 ;  /* 0x000000db4adb7220 */ /* 0x000fe20000410000 */
[----:B--2---:R-:W-:Y:S01]  /*4870*/  FMUL.FTZ R3, R73, R2 ;  /* 0x0000000249037220 */ /* 0x004fe20000410000 */
[----:B------:R-:W-:Y:S01]  /*4880*/  FMUL.FTZ R2, R156, R200 ;  /* 0x000000c89c027220 */ /* 0x000fe20000410000 */
[----:B------:R-:W-:Y:S01]  /*4890*/  FFMA.FTZ R175, R164, R173, R175 ;  /* 0x000000ada4af7223 */ /* 0x000fe200000100af */
[----:B------:R1:W-:Y:S01]  /*48a0*/  STS [R188+0x44c], R211 ;  /* 0x00044cd3bc007388 */ /* 0x0003e20000000800 */
[----:B------:R-:W-:-:S02]  /*48b0*/  ISETP.GE.AND P1, PT, R160, 0x1, PT ;  /* 0x00000001a000780c */ /* 0x000fc40003f26270 */
[----:B------:R-:W-:Y:S01]  /*48c0*/  FFMA.FTZ R165, R165, R175, R168 ;  /* 0x000000afa5a57223 */ /* 0x000fe200000100a8 */
[----:B------:R2:W-:Y:S01]  /*48d0*/  STS [R188+0x450], R217 ;  /* 0x000450d9bc007388 */ /* 0x0005e20000000800 */
[----:B0-----:R-:W-:Y:S02]  /*48e0*/  FMUL.FTZ R209, R156, R207 ;  /* 0x000000cf9cd17220 */ /* 0x001fe40000410000 */
[----:B------:R-:W-:Y:S01]  /*48f0*/  FFMA.FTZ R167, R167, R165, R170 ;  /* 0x000000a5a7a77223 */ /* 0x000fe200000100aa */
[----:B------:R0:W-:Y:S01]  /*4900*/  STS [R188+0x454], R219 ;  /* 0x000454dbbc007388 */ /* 0x0001e20000000800 */
[----:B------:R-:W-:Y:S01]  /*4910*/  FMUL.FTZ R209, R72, R209 ;  /* 0x000000d148d17220 */ /* 0x000fe20000410000 */
        /* <DEDUP_REMOVED lines=8> */
[----:B------:R-:W-:Y:S01]  /*49a0*/  FMUL.FTZ R217, R70, R217 ;  /* 0x000000d946d97220 */ /* 0x000fe20000410000 */
[----:B------:R2:W-:Y:S01]  /*49b0*/  STS [R188+0x45c], R209 ;  /* 0x00045cd1bc007388 */ /* 0x0005e20000000800 */
[----:B-1----:R-:W-:Y:S01]  /*49c0*/  FMUL.FTZ R3, R69, R2 ;  /* 0x0000000245037220 */ /* 0x002fe20000410000 */
[----:B------:R-:W-:Y:S02]  /*49d0*/  FMUL.FTZ R219, R68, R219 ;  /* 0x000000db44db7220 */ /* 0x000fe40000410000 */
[----:B------:R2:W-:Y:S04]  /*49e0*/  STS [R188+0x460], R211 ;  /* 0x000460d3bc007388 */ /* 0x0005e80000000800 */
[----:B------:R2:W-:Y:S04]  /*49f0*/  STS [R188+0x464], R217 ;  /* 0x000464d9bc007388 */ /* 0x0005e80000000800 */
[----:B------:R2:W-:Y:S04]  /*4a00*/  STS [R188+0x468], R3 ;  /* 0x00046803bc007388 */ /* 0x0005e80000000800 */
[----:B------:R2:W-:Y:S01]  /*4a10*/  STS [R188+0x46c], R219 ;  /* 0x00046cdbbc007388 */ /* 0x0005e20000000800 */
[----:B------:R-:W-:Y:S06]  /*4a20*/  BAR.SYNC.DEFER_BLOCKING 0x0 ;  /* 0x0000000000007b1d */ /* 0x000fec0000010000 */
[----:B------:R-:W-:Y:S05]  /*4a30*/  @!P1 BRA `(.L_x_6972) ;  /* 0x0000000000289947 */ /* 0x000fea0003800000 */
[----:B------:R-:W-:Y:S01]  /*4a40*/  LEA.HI.SX32 R2, R135, R135, 0x1b ;  /* 0x0000008787027211 */ /* 0x000fe200078fdaff */
[----:B------:R-:W-:-:S03]  /*4a50*/  IMAD.WIDE.U32 R18, R12, UR5, R18 ;  /* 0x000000050c127c25 */ /* 0x000fc6000f8e0012 */
[----:B------:R-:W-:Y:S01]  /*4a60*/  LEA R156, R2, UR12, 0x2 ;  /* 0x0000000c029c7c11 */ /* 0x000fe2000f8e10ff */
[----:B------:R-:W-:-:S04]  /*4a70*/  IMAD R2, R12, UR52, RZ ;  /* 0x000000340c027c24 */ /* 0x000fc8000f8e02ff */
[----:B--2---:R-:W0:Y:S01]  /*4a80*/  LDS R209, [R156+0x430] ;  /* 0x000430009cd17984 */ /* 0x004e220000000800 */
[----:B------:R-:W-:Y:S01]  /*4a90*/  IMAD R3, R13, UR5, R2 ;  /* 0x000000050d037c24 */ /* 0x000fe2000f8e0202 */
[----:B------:R-:W-:-:S04]  /*4aa0*/  LEA R2, P1, R18, UR28, 0x2 ;  /* 0x0000001c12027c11 */ /* 0x000fc8000f8210ff */
[----:B------:R-:W-:-:S04]  /*4ab0*/  IADD3 R3, R19, R3, RZ ;  /* 0x0000000313037210 */ /* 0x000fc80007ffe0ff */
[----:B------:R-:W-:-:S05]  /*4ac0*/  LEA.HI.X R3, R18, UR29, R3, 0x2, P1 ;  /* 0x0000001d12037c11 */ /* 0x000fca00088f1403 */
[----:B0-----:R0:W-:Y:S02]  /*4ad0*/  REDG.E.ADD.F32.FTZ.RN.STRONG.GPU desc[UR24][R2.64], R209 ;  /* 0x000000d1020079a6 */ /* 0x0011e4000c10f398 */
.L_x_6972:
[----:B------:R-:W-:Y:S05]  /*4ae0*/  BSYNC B0 ;  /* 0x0000000000007941 */ /* 0x000fea0003800000 */
.L_x_6971:
[C---:B------:R-:W-:Y:S01]  /*4af0*/  FFMA.FTZ R19, -R67.reuse, R140, R158 ;  /* 0x0000008c43137223 */ /* 0x040fe2000001019e */
[----:B0-----:R-:W-:Y:S01]  /*4b00*/  FMUL.FTZ R2, R67, R169 ;  /* 0x000000a943027220 */ /* 0x001fe20000410000 */
[C---:B------:R-:W-:Y:S01]  /*4b10*/  FFMA.FTZ R18, -R66.reuse, R149, R163 ;  /* 0x0000009542127223 */ /* 0x040fe200000101a3 */
[----:B--2---:R-:W-:Y:S01]  /*4b20*/  FMUL.FTZ R3, R66, R177 ;  /* 0x000000b142037220 */ /* 0x004fe20000410000 */
[C---:B------:R-:W-:Y:S01]  /*4b30*/  FFMA.FTZ R154, -R65.reuse, R138, R154 ;  /* 0x0000008a419a7223 */ /* 0x040fe2000001019a */
[----:B------:R-:W-:Y:S01]  /*4b40*/  FFMA.FTZ R158, R2, R19, RZ ;  /* 0x00000013029e7223 */ /* 0x000fe200000100ff */
[----:B------:R-:W-:Y:S01]  /*4b50*/  FMUL.FTZ R156, R65, R167 ;  /* 0x000000a7419c7220 */ /* 0x000fe20000410000 */
[C---:B------:R-:W-:Y:S01]  /*4b60*/  FMUL.FTZ R163, R64.reuse, R165 ;  /* 0x000000a540a37220 */ /* 0x040fe20000410000 */
[----:B------:R-:W-:Y:S01]  /*4b70*/  IADD3 R166, R135, 0x20, RZ ;  /* 0x0000002087a67810 */ /* 0x000fe20007ffe0ff */
[----:B------:R-:W-:Y:S01]  /*4b80*/  FFMA.FTZ R209, R3, R18, R158 ;  /* 0x0000001203d17223 */ /* 0x000fe2000001009e */
[----:B------:R-:W-:Y:S01]  /*4b90*/  FFMA.FTZ R158, -R64, R147, R179 ;  /* 0x00000093409e7223 */ /* 0x000fe200000101b3 */
[C---:B------:R-:W-:Y:S01]  /*4ba0*/  FFMA.FTZ R176, -R63.reuse, R152, R176 ;  /* 0x000000983fb07223 */ /* 0x040fe200000101b0 */
[----:B------:R-:W-:Y:S01]  /*4bb0*/  FMUL.FTZ R162, R63, R175 ;  /* 0x000000af3fa27220 */ /* 0x000fe20000410000 */
[----:B------:R-:W-:Y:S01]  /*4bc0*/  FFMA.FTZ R164, R156, R154, R209 ;  /* 0x0000009a9ca47223 */ /* 0x000fe200000100d1 */
[----:B------:R-:W-:Y:S01]  /*4bd0*/  LEA.HI.SX32 R190, R166, R135, 0x1b ;  /* 0x00000087a6be7211 */ /* 0x000fe200078fdaff */
[C---:B------:R-:W-:Y:S01]  /*4be0*/  FMUL.FTZ R179, R62.reuse, R173 ;  /* 0x000000ad3eb37220 */ /* 0x040fe20000410000 */
[----:B------:R-:W-:Y:S01]  /*4bf0*/  FMUL.FTZ R166, R61, R171 ;  /* 0x000000ab3da67220 */ /* 0x000fe20000410000 */
[----:B------:R-:W-:Y:S01]  /*4c00*/  FFMA.FTZ R209, R163, R158, R164 ;  /* 0x0000009ea3d17223 */ /* 0x000fe200000100a4 */
[----:B------:R-:W-:Y:S01]  /*4c10*/  FFMA.FTZ R164, -R62, R159, R185 ;  /* 0x0000009f3ea47223 */ /* 0x000fe200000101b9 */
[----:B------:R-:W-:Y:S01]  /*4c20*/  LEA R190, R190, UR12, 0x2 ;  /* 0x0000000cbebe7c11 */ /* 0x000fe2000f8e10ff */
[----:B------:R-:W-:Y:S01]  /*4c30*/  FFMA.FTZ R185, -R61, R150, R194 ;  /* 0x000000963db97223 */ /* 0x000fe200000101c2 */
[----:B------:R-:W-:Y:S01]  /*4c40*/  FFMA.FTZ R168, R162, R176, R209 ;  /* 0x000000b0a2a87223 */ /* 0x000fe200000100d1 */
[----:B------:R-:W-:Y:S01]  /*4c50*/  FFMA.FTZ R188, -R52, R161, R203 ;  /* 0x000000a134bc7223 */ /* 0x000fe200000101cb */
[C---:B------:R-:W-:Y:S01]  /*4c60*/  FMUL.FTZ R209, R60.reuse, R181 ;  /* 0x000000b53cd17220 */ /* 0x040fe20000410000 */
[----:B------:R0:W1:Y:S01]  /*4c70*/  LDS R203, [R190+0x4b0] ;  /* 0x0004b000becb7984 */ /* 0x0000620000000800 */
[----:B------:R-:W-:Y:S01]  /*4c80*/  FFMA.FTZ R211, R179, R164, R168 ;  /* 0x000000a4b3d37223 */ /* 0x000fe200000100a8 */
[----:B------:R-:W-:Y:S01]  /*4c90*/  FFMA.FTZ R168, -R60, R157, R213 ;  /* 0x0000009d3ca87223 */ /* 0x000fe200000101d5 */
[C---:B------:R-:W-:Y:S01]  /*4ca0*/  FMUL.FTZ R170, R59.reuse, R183 ;  /* 0x000000b73baa7220 */ /* 0x040fe20000410000 */
[----:B------:R-:W-:Y:S01]  /*4cb0*/  FFMA.FTZ R174, -R58, R155, R215 ;  /* 0x0000009b3aae7223 */ /* 0x000fe200000101d7 */
[----:B------:R-:W-:Y:S01]  /*4cc0*/  FFMA.FTZ R172, R166, R185, R211 ;  /* 0x000000b9a6ac7223 */ /* 0x000fe200000100d3 */
[----:B------:R-:W-:Y:S01]  /*4cd0*/  FFMA.FTZ R211, -R59, R148, R196 ;  /* 0x000000943bd37223 */ /* 0x000fe200000101c4 */
        /* <DEDUP_REMOVED lines=9> */
[----:B------:R-:W-:Y:S01]  /*4d70*/  ISETP.GE.AND P1, PT, R160, 0x21, PT ;  /* 0x00000021a000780c */ /* 0x000fe20003f26270 */
[----:B------:R-:W-:Y:S01]  /*4d80*/  FFMA.FTZ R217, R213, R174, R172 ;  /* 0x000000aed5d97223 */ /* 0x000fe200000100ac */
[----:B------:R-:W-:Y:S01]  /*4d90*/  USHF.L.U64.HI UR13, UR6, 0x2, UR7 ;  /* 0x00000002060d7899 */ /* 0x000fe20008010207 */
[C---:B------:R-:W-:Y:S01]  /*4da0*/  FFMA.FTZ R205, -R54.reuse, R151, R205 ;  /* 0x0000009736cd7223 */ /* 0x040fe200000101cd */
[----:B------:R-:W-:Y:S01]  /*4db0*/  FMUL.FTZ R184, R54, R195 ;  /* 0x000000c336b87220 */ /* 0x000fe20000410000 */
[----:B------:R-:W-:Y:S01]  /*4dc0*/  FFMA.FTZ R172, R178, R215, R217 ;  /* 0x000000d7b2ac7223 */ /* 0x000fe200000100d9 */
[----:B------:R-:W-:Y:S01]  /*4dd0*/  USHF.L.U32 UR52, UR6, 0x2, URZ ;  /* 0x0000000206347899 */ /* 0x000fe2000800063f */
[----:B------:R-:W-:-:S02]  /*4de0*/  VIADD R192, R135, 0x40 ;  /* 0x0000004087c07836 */ /* 0x000fc40000000000 */
[----:B------:R-:W-:Y:S01]  /*4df0*/  FFMA.FTZ R202, -R53, R142, R202 ;  /* 0x0000008e35ca7223 */ /* 0x000fe200000101ca */
[----:B------:R-:W-:Y:S01]  /*4e00*/  FFMA.FTZ R219, R207, R180, R172 ;  /* 0x000000b4cfdb7223 */ /* 0x000fe200000100ac */
[----:B------:R-:W-:Y:S02]  /*4e10*/  IMAD R172, R12, UR13, RZ ;  /* 0x0000000d0cac7c24 */ /* 0x000fe4000f8e02ff */
[----:B------:R-:W-:Y:S01]  /*4e20*/  FMUL.FTZ R217, R52, R199 ;  /* 0x000000c734d97220 */ /* 0x000fe20000410000 */
[----:B------:R-:W-:Y:S01]  /*4e30*/  FMUL.FTZ R186, R53, R197 ;  /* 0x000000c535ba7220 */ /* 0x000fe20000410000 */
[----:B------:R-:W-:Y:S01]  /*4e40*/  FFMA.FTZ R219, R182, R200, R219 ;  /* 0x000000c8b6db7223 */ /* 0x000fe200000100db */
[----:B------:R-:W-:Y:S01]  /*4e50*/  IMAD.WIDE.U32 R16, R12, UR52, R16 ;  /* 0x000000340c107c25 */ /* 0x000fe2000f8e0010 */
[----:B------:R-:W-:Y:S01]  /*4e60*/  IADD3 R208, R135, 0x60, RZ ;  /* 0x0000006087d07810 */ /* 0x000fe20007ffe0ff */
[----:B------:R-:W-:Y:S02]  /*4e70*/  BSSY B0, `(.L_x_6973) ;  /* 0x0000012000007945 */ /* 0x000fe40003800000 */
[----:B------:R-:W-:Y:S01]  /*4e80*/  FFMA.FTZ R219, R184, R205, R219 ;  /* 0x000000cdb8db7223 */ /* 0x000fe200000100db */
[----:B------:R-:W-:-:S02]  /*4e90*/  IMAD R221, R13, UR52, R172 ;  /* 0x000000340ddd7c24 */ /* 0x000fc4000f8e02ac */
[----:B------:R-:W-:Y:S01]  /*4ea0*/  FMUL.FTZ R172, R217, R188 ;  /* 0x000000bcd9ac7220 */ /* 0x000fe20000410000 */
[----:B------:R-:W-:Y:S01]  /*4eb0*/  LEA.HI.SX32 R192, R192, R135, 0x1b ;  /* 0x00000087c0c07211 */ /* 0x000fe200078fdaff */
[----:B------:R-:W-:Y:S01]  /*4ec0*/  FFMA.FTZ R219, R186, R202, R219 ;  /* 0x000000cabadb7223 */ /* 0x000fe200000100db */
[C---:B------:R-:W-:Y:S02]  /*4ed0*/  ISETP.GE.AND P2, PT, R160.reuse, 0x41, PT ;  /* 0x00000041a000780c */ /* 0x040fe40003f46270 */
[----:B------:R-:W-:Y:S01]  /*4ee0*/  ISETP.GE.AND P3, PT, R160, 0x61, PT ;  /* 0x00000061a000780c */ /* 0x000fe20003f66270 */
[----:B------:R-:W-:Y:S01]  /*4ef0*/  FADD.FTZ R172, R219, R172 ;  /* 0x000000acdbac7221 */ /* 0x000fe20000010000 */
[----:B------:R-:W-:Y:S02]  /*4f00*/  IADD3 R17, R221, R17, RZ ;  /* 0x00000011dd117210 */ /* 0x000fe40007ffe0ff */
[----:B------:R-:W-:Y:S02]  /*4f10*/  LEA.HI.SX32 R208, R208, R135, 0x1b ;  /* 0x00000087d0d07211 */ /* 0x000fe400078fdaff */
[----:B------:R-:W-:Y:S01]  /*4f20*/  LEA R192, R192, UR12, 0x2 ;  /* 0x0000000cc0c07c11 */ /* 0x000fe2000f8e10ff */
[----:B01----:R-:W-:Y:S06]  /*4f30*/  @!P1 BRA `(.L_x_6974) ;  /* 0x0000000000149947 */ /* 0x003fec0003800000 */
[----:B------:R-:W-:-:S04]  /*4f40*/  IMAD.U32 R219, RZ, RZ, UR53 ;  /* 0x00000035ffdb7e24 */ /* 0x000fc8000f8e00ff */
[----:B------:R-:W-:-:S04]  /*4f50*/  IMAD.WIDE R14, R219, 0x4, R14 ;  /* 0x00000004db0e7825 */ /* 0x000fc800078e020e */
[----:B------:R-:W-:-:S05]  /*4f60*/  IMAD.WIDE.U32 R14, R12, UR52, R14 ;  /* 0x000000340c0e7c25 */ /* 0x000fca000f8e000e */
[----:B------:R-:W-:-:S05]  /*4f70*/  IADD3 R15, R15, R221, RZ ;  /* 0x000000dd0f0f7210 */ /* 0x000fca0007ffe0ff */
[----:B------:R0:W-:Y:S02]  /*4f80*/  REDG.E.ADD.F32.FTZ.RN.STRONG.GPU desc[UR24][R14.64+-0x780], R203 ;  /* 0xfff880cb0e0079a6 */ /* 0x0001e4000c10f398 */
.L_x_6974:
[----:B------:R-:W-:Y:S05]  /*4f90*/  BSYNC B0 ;  /* 0x0000000000007941 */ /* 0x000fea0003800000 */
.L_x_6973:
[----:B0-----:R0:W1:Y:S01]  /*4fa0*/  LDS R15, [R192+0x530] ;  /* 0x00053000c00f7984 */ /* 0x0010620000000800 */
[----:B------:R-:W-:Y:S01]  /*4fb0*/  BSSY B0, `(.L_x_6975) ;  /* 0x0000004000007945 */ /* 0x000fe20003800000 */
[----:B------:R-:W-:-:S03]  /*4fc0*/  LEA R208, R208, UR12, 0x2 ;  /* 0x0000000cd0d07c11 */ /* 0x000fc6000f8e10ff */
[----:B------:R-:W-:Y:S05]  /*4fd0*/  @!P2 BRA `(.L_x_6976) ;  /* 0x000000000004a947 */ /* 0x000fea0003800000 */
[----:B-1----:R2:W-:Y:S02]  /*4fe0*/  REDG.E.ADD.F32.FTZ.RN.STRONG.GPU desc[UR24][R16.64+-0x700], R15 ;  /* 0xfff9000f100079a6 */ /* 0x0025e4000c10f398 */
.L_x_6976:
[----:B------:R-:W-:Y:S05]  /*4ff0*/  BSYNC B0 ;  /* 0x0000000000007941 */ /* 0x000fea0003800000 */
.L_x_6975:
[----:B-12---:R1:W2:Y:S01]  /*5000*/  LDS R15, [R208+0x5b0] ;  /* 0x0005b000d00f7984 */ /* 0x0062a20000000800 */
[----:B------:R-:W-:Y:S01]  /*5010*/  BSSY B0, `(.L_x_6977) ;  /* 0x0000005000007945 */ /* 0x000fe20003800000 */
[C---:B------:R-:W-:Y:S01]  /*5020*/  IADD3 R14, R135.reuse, 0x80, RZ ;  /* 0x00000080870e7810 */ /* 0x040fe20007ffe0ff */
[----:B------:R-:W-:Y:S02]  /*5030*/  VIADD R190, R135, 0xa0 ;  /* 0x000000a087be7836 */ /* 0x000fe40000000000 */
[----:B------:R-:W-:Y:S05]  /*5040*/  @!P3 BRA `(.L_x_6978) ;  /* 0x000000000004b947 */ /* 0x000fea0003800000 */
[----:B--2---:R3:W-:Y:S02]  /*5050*/  REDG.E.ADD.F32.FTZ.RN.STRONG.GPU desc[UR24][R16.64+-0x680], R15 ;  /* 0xfff9800f100079a6 */ /* 0x0047e4000c10f398 */
.L_x_6978:
[----:B------:R-:W-:Y:S05]  /*5060*/  BSYNC B0 ;  /* 0x0000000000007941 */ /* 0x000fea0003800000 */
.L_x_6977:
[-C--:B------:R-:W-:Y:S01]  /*5070*/  LEA.HI.SX32 R14, R14, R135.reuse, 0x1b ;  /* 0x000000870e0e7211 */ /* 0x080fe200078fdaff */
[----:B------:R-:W-:Y:S01]  /*5080*/  BSSY B0, `(.L_x_6979) ;  /* 0x0000010000007945 */ /* 0x000fe20003800000 */
[----:B------:R-:W-:Y:S02]  /*5090*/  ISETP.GE.AND P6, PT, R160, 0x81, PT ;  /* 0x00000081a000780c */ /* 0x000fe40003fc6270 */
[----:B------:R-:W-:Y:S02]  /*50a0*/  LEA R14, R14, UR12, 0x2 ;  /* 0x0000000c0e0e7c11 */ /* 0x000fe4000f8e10ff */
[C---:B0-----:R-:W-:Y:S02]  /*50b0*/  IADD3 R192, R135.reuse, 0xc0, RZ ;  /* 0x000000c087c07810 */ /* 0x041fe40007ffe0ff */
[----:B------:R-:W-:Y:S01]  /*50c0*/  LEA.HI.SX32 R190, R190, R135, 0x1b ;  /* 0x00000087bebe7211 */ /* 0x000fe200078fdaff */
[----:B--23--:R0:W2:Y:S01]  /*50d0*/  LDS R15, [R14+0x630] ;  /* 0x000630000e0f7984 */ /* 0x00c0a20000000800 */
[----:B------:R-:W-:-:S02]  /*50e0*/  IADD3 R194, R135, 0xe0, RZ ;  /* 0x000000e087c27810 */ /* 0x000fc40007ffe0ff */
[----:B------:R-:W-:Y:S02]  /*50f0*/  LEA.HI.SX32 R192, R192, R135, 0x1b ;  /* 0x00000087c0c07211 */ /* 0x000fe400078fdaff */
[----:B------:R-:W-:Y:S02]  /*5100*/  LEA R190, R190, UR12, 0x2 ;  /* 0x0000000cbebe7c11 */ /* 0x000fe4000f8e10ff */
[C---:B------:R-:W-:Y:S02]  /*5110*/  ISETP.GE.AND P1, PT, R160.reuse, 0xa1, PT ;  /* 0x000000a1a000780c */ /* 0x040fe40003f26270 */
[C---:B------:R-:W-:Y:S02]  /*5120*/  ISETP.GE.AND P2, PT, R160.reuse, 0xc1, PT ;  /* 0x000000c1a000780c */ /* 0x040fe40003f46270 */
[C---:B------:R-:W-:Y:S02]  /*5130*/  ISETP.GE.AND P3, PT, R160.reuse, 0xe1, PT ;  /* 0x000000e1a000780c */ /* 0x040fe40003f66270 */
[----:B------:R-:W-:-:S02]  /*5140*/  ISETP.GE.AND P4, PT, R160, 0x101, PT ;  /* 0x00000101a000780c */ /* 0x000fc40003f86270 */
[----:B------:R-:W-:Y:S01]  /*5150*/  ISETP.GE.AND P5, PT, R160, 0x121, PT ;  /* 0x00000121a000780c */ /* 0x000fe20003fa6270 */
[----:B0-----:R-:W-:-:S12]  /*5160*/  @!P6 BRA `(.L_x_6980) ;  /* 0x000000000004e947 */ /* 0x001fd80003800000 */
[----:B--2---:R0:W-:Y:S02]  /*5170*/  REDG.E.ADD.F32.FTZ.RN.STRONG.GPU desc[UR24][R16.64+-0x600], R15 ;  /* 0xfffa000f100079a6 */ /* 0x0041e4000c10f398 */
.L_x_6980:
[----:B------:R-:W-:Y:S05]  /*5180*/  BSYNC B0 ;  /* 0x0000000000007941 */ /* 0x000fea0003800000 */
.L_x_6979:
[----:B0-2---:R0:W2:Y:S01]  /*5190*/  LDS R15, [R190+0x6b0] ;  /* 0x0006b000be0f7984 */ /* 0x0050a20000000800 */
[----:B------:R-:W-:Y:S01]  /*51a0*/  BSSY B0, `(.L_x_6981) ;  /* 0x0000006000007945 */ /* 0x000fe20003800000 */
[----:B------:R-:W-:Y:S01]  /*51b0*/  VIADD R14, R135, 0x100 ;  /* 0x00000100870e7836 */ /* 0x000fe20000000000 */
[----:B------:R-:W-:Y:S02]  /*51c0*/  LEA.HI.SX32 R194, R194, R135, 0x1b ;  /* 0x00000087c2c27211 */ /* 0x000fe400078fdaff */
[----:B------:R-:W-:Y:S01]  /*51d0*/  LEA R192, R192, UR12, 0x2 ;  /* 0x0000000cc0c07c11 */ /* 0x000fe2000f8e10ff */
[----:B------:R-:W-:Y:S06]  /*51e0*/  @!P1 BRA `(.L_x_6982) ;  /* 0x0000000000049947 */ /* 0x000fec0003800000 */
[----:B--2---:R3:W-:Y:S02]  /*51f0*/  REDG.E.ADD.F32.FTZ.RN.STRONG.GPU desc[UR24][R16.64+-0x580], R15 ;  /* 0xfffa800f100079a6 */ /* 0x0047e4000c10f398 */
.L_x_6982:
[----:B------:R-:W-:Y:S05]  /*5200*/  BSYNC B0 ;  /* 0x0000000000007941 */ /* 0x000fea0003800000 */
.L_x_6981:
[----:B--23--:R2:W3:Y:S01]  /*5210*/  LDS R15, [R192+0x730] ;  /* 0x00073000c00f7984 */ /* 0x00c4e20000000800 */
[----:B------:R-:W-:Y:S01]  /*5220*/  BSSY B0, `(.L_x_6983) ;  /* 0x0000006000007945 */ /* 0x000fe20003800000 */
[----:B0-----:R-:W-:Y:S02]  /*5230*/  IADD3 R190, R135, 0x120, RZ ;  /* 0x0000012087be7810 */ /* 0x001fe40007ffe0ff */
[----:B------:R-:W-:Y:S02]  /*5240*/  LEA.HI.SX32 R14, R14, R135, 0x1b ;  /* 0x000000870e0e7211 */ /* 0x000fe400078fdaff */
[----:B------:R-:W-:Y:S01]  /*5250*/  LEA R194, R194, UR12, 0x2 ;  /* 0x0000000cc2c27c11 */ /* 0x000fe2000f8e10ff */
[----:B------:R-:W-:Y:S06]  /*5260*/  @!P2 BRA `(.L_x_6984) ;  /* 0x000000000004a947 */ /* 0x000fec0003800000 */
[----:B---3--:R0:W-:Y:S02]  /*5270*/  REDG.E.ADD.F32.FTZ.RN.STRONG.GPU desc[UR24][R16.64+-0x500], R15 ;  /* 0xfffb000f100079a6 */ /* 0x0081e4000c10f398 */
.L_x_6984:
[----:B------:R-:W-:Y:S05]  /*5280*/  BSYNC B0 ;  /* 0x0000000000007941 */ /* 0x000fea0003800000 */
.L_x_6983:
[----:B0--3--:R0:W3:Y:S01]  /*5290*/  LDS R15, [R194+0x7b0] ;  /* 0x0007b000c20f7984 */ /* 0x0090e20000000800 */
[----:B------:R-:W-:Y:S01]  /*52a0*/  BSSY B0, `(.L_x_6985) ;  /* 0x0000005000007945 */ /* 0x000fe20003800000 */
[----:B------:R-:W-:Y:S02]  /*52b0*/  LEA.HI.SX32 R190, R190, R135, 0x1b ;  /* 0x00000087bebe7211 */ /* 0x000fe400078fdaff */
[----:B------:R-:W-:Y:S01]  /*52c0*/  LEA R14, R14, UR12, 0x2 ;  /* 0x0000000c0e0e7c11 */ /* 0x000fe2000f8e10ff */
[----:B------:R-:W-:Y:S06]  /*52d0*/  @!P3 BRA `(.L_x_6986) ;  /* 0x000000000004b947 */ /* 0x000fec0003800000 */
[----:B---3--:R4:W-:Y:S02]  /*52e0*/  REDG.E.ADD.F32.FTZ.RN.STRONG.GPU desc[UR24][R16.64+-0x480], R15 ;  /* 0xfffb800f100079a6 */ /* 0x0089e4000c10f398 */
.L_x_6986:
[----:B------:R-:W-:Y:S05]  /*52f0*/  BSYNC B0 ;  /* 0x0000000000007941 */ /* 0x000fea0003800000 */
.L_x_6985:
[----:B---34-:R3:W4:Y:S01]  /*5300*/  LDS R15, [R14+0x830] ;  /* 0x000830000e0f7984 */ /* 0x0187220000000800 */
[----:B------:R-:W-:Y:S01]  /*5310*/  BSSY B0, `(.L_x_6987) ;  /* 0x0000004000007945 */ /* 0x000fe20003800000 */
[----:B--2---:R-:W-:-:S03]  /*5320*/  LEA R192, R190, UR12, 0x2 ;  /* 0x0000000cbec07c11 */ /* 0x004fc6000f8e10ff */
[----:B------:R-:W-:Y:S05]  /*5330*/  @!P4 BRA `(.L_x_6988) ;  /* 0x000000000004c947 */ /* 0x000fea0003800000 */
[----:B----4-:R2:W-:Y:S02]  /*5340*/  REDG.E.ADD.F32.FTZ.RN.STRONG.GPU desc[UR24][R16.64+-0x400], R15 ;  /* 0xfffc000f100079a6 */ /* 0x0105e4000c10f398 */
.L_x_6988:
[----:B------:R-:W-:Y:S05]  /*5350*/  BSYNC B0 ;  /* 0x0000000000007941 */ /* 0x000fea0003800000 */
.L_x_6987:
[----:B--2-4-:R2:W4:Y:S01]  /*5360*/  LDS R15, [R192+0x8b0] ;  /* 0x0008b000c00f7984 */ /* 0x0145220000000800 */
[----:B------:R-:W-:Y:S01]  /*5370*/  BSSY B0, `(.L_x_6989) ;  /* 0x0000005000007945 */ /* 0x000fe20003800000 */
[C---:B---3--:R-:W-:Y:S01]  /*5380*/  IADD3 R14, R135.reuse, 0x140, RZ ;  /* 0x00000140870e7810 */ /* 0x048fe20007ffe0ff */
[----:B------:R-:W-:Y:S02]  /*5390*/  VIADD R190, R135, 0x160 ;  /* 0x0000016087be7836 */ /* 0x000fe40000000000 */
[----:B------:R-:W-:Y:S05]  /*53a0*/  @!P5 BRA `(.L_x_6990) ;  /* 0x000000000004d947 */ /* 0x000fea0003800000 */
[----:B----4-:R3:W-:Y:S02]  /*53b0*/  REDG.E.ADD.F32.FTZ.RN.STRONG.GPU desc[UR24][R16.64+-0x380], R15 ;  /* 0xfffc800f100079a6 */ /* 0x0107e4000c10f398 */
.L_x_6990:
[----:B------:R-:W-:Y:S05]  /*53c0*/  BSYNC B0 ;  /* 0x0000000000007941 */ /* 0x000fea0003800000 */
.L_x_6989:
[-C--:B------:R-:W-:Y:S01]  /*53d0*/  LEA.HI.SX32 R14, R14, R135.reuse, 0x1b ;  /* 0x000000870e0e7211 */ /* 0x080fe200078fdaff */
[----:B------:R-:W-:Y:S01]  /*53e0*/  BSSY B0, `(.L_x_6991) ;  /* 0x0000010000007945 */ /* 0x000fe20003800000 */
[----:B------:R-:W-:Y:S02]  /*53f0*/  ISETP.GE.AND P6, PT, R160, 0x141, PT ;  /* 0x00000141a000780c */ /* 0x000fe40003fc6270 */
[----:B------:R-:W-:Y:S02]  /*5400*/  LEA R14, R14, UR12, 0x2 ;  /* 0x0000000c0e0e7c11 */ /* 0x000fe4000f8e10ff */
[C---:B--2---:R-:W-:Y:S02]  /*5410*/  IADD3 R192, R135.reuse, 0x180, RZ ;  /* 0x0000018087c07810 */ /* 0x044fe40007ffe0ff */
[----:B------:R-:W-:Y:S01]  /*5420*/  LEA.HI.SX32 R190, R190, R135, 0x1b ;  /* 0x00000087bebe7211 */ /* 0x000fe200078fdaff */
[----:B---34-:R2:W3:Y:S01]  /*5430*/  LDS R15, [R14+0x930] ;  /* 0x000930000e0f7984 */ /* 0x0184e20000000800 */
[----:B0-----:R-:W-:-:S02]  /*5440*/  IADD3 R194, R135, 0x1a0, RZ ;  /* 0x000001a087c27810 */ /* 0x001fc40007ffe0ff */
[----:B------:R-:W-:Y:S02]  /*5450*/  LEA.HI.SX32 R192, R192, R135, 0x1b ;  /* 0x00000087c0c07211 */ /* 0x000fe400078fdaff */
[----:B------:R-:W-:Y:S02]  /*5460*/  LEA R190, R190, UR12, 0x2 ;  /* 0x0000000cbebe7c11 */ /* 0x000fe4000f8e10ff */
[C---:B------:R-:W-:Y:S02]  /*5470*/  ISETP.GE.AND P1, PT, R160.reuse, 0x161, PT ;  /* 0x00000161a000780c */ /* 0x040fe40003f26270 */
[C---:B------:R-:W-:Y:S02]  /*5480*/  ISETP.GE.AND P2, PT, R160.reuse, 0x181, PT ;  /* 0x00000181a000780c */ /* 0x040fe40003f46270 */
[C---:B------:R-:W-:Y:S02]  /*5490*/  ISETP.GE.AND P3, PT, R160.reuse, 0x1a1, PT ;  /* 0x000001a1a000780c */ /* 0x040fe40003f66270 */
[----:B------:R-:W-:-:S02]  /*54a0*/  ISETP.GE.AND P4, PT, R160, 0x1c1, PT ;  /* 0x000001c1a000780c */ /* 0x000fc40003f86270 */
[----:B------:R-:W-:Y:S01]  /*54b0*/  ISETP.GE.AND P5, PT, R160, 0x1e1, PT ;  /* 0x000001e1a000780c */ /* 0x000fe20003fa6270 */
[----:B--2---:R-:W-:-:S12]  /*54c0*/  @!P6 BRA `(.L_x_6992) ;  /* 0x000000000004e947 */ /* 0x004fd80003800000 */
[----:B---3--:R0:W-:Y:S02]  /*54d0*/  REDG.E.ADD.F32.FTZ.RN.STRONG.GPU desc[UR24][R16.64+-0x300], R15 ;  /* 0xfffd000f100079a6 */ /* 0x0081e4000c10f398 */
.L_x_6992:
[----:B------:R-:W-:Y:S05]  /*54e0*/  BSYNC B0 ;  /* 0x0000000000007941 */ /* 0x000fea0003800000 */
.L_x_6991:
[----:B0--3--:R0:W2:Y:S01]  /*54f0*/  LDS R15, [R190+0x9b0] ;  /* 0x0009b000be0f7984 */ /* 0x0090a20000000800 */
[----:B------:R-:W-:Y:S01]  /*5500*/  BSSY B0, `(.L_x_6993) ;  /* 0x0000006000007945 */ /* 0x000fe20003800000 */
[----:B------:R-:W-:Y:S01]  /*5510*/  VIADD R14, R135, 0x1c0 ;  /* 0x000001c0870e7836 */ /* 0x000fe20000000000 */
[----:B------:R-:W-:Y:S02]  /*5520*/  LEA.HI.SX32 R194, R194, R135, 0x1b ;  /* 0x00000087c2c27211 */ /* 0x000fe400078fdaff */
[----:B------:R-:W-:Y:S01]  /*5530*/  LEA R192, R192, UR12, 0x2 ;  /* 0x0000000cc0c07c11 */ /* 0x000fe2000f8e10ff */
[----:B------:R-:W-:Y:S06]  /*5540*/  @!P1 BRA `(.L_x_6994) ;  /* 0x0000000000049947 */ /* 0x000fec0003800000 */
[----:B--2---:R3:W-:Y:S02]  /*5550*/  REDG.E.ADD.F32.FTZ.RN.STRONG.GPU desc[UR24][R16.64+-0x280], R15 ;  /* 0xfffd800f100079a6 */ /* 0x0047e4000c10f398 */
.L_x_6994:
[----:B------:R-:W-:Y:S05]  /*5560*/  BSYNC B0 ;  /* 0x0000000000007941 */ /* 0x000fea0003800000 */
.L_x_6993:
[----:B--23--:R2:W3:Y:S01]  /*5570*/  LDS R15, [R192+0xa30] ;  /* 0x000a3000c00f7984 */ /* 0x00c4e20000000800 */
[----:B------:R-:W-:Y:S01]  /*5580*/  BSSY B0, `(.L_x_6995) ;  /* 0x0000006000007945 */ /* 0x000fe20003800000 */
[----:B------:R-:W-:Y:S02]  /*5590*/  IADD3 R160, R135, 0x1e0, RZ ;  /* 0x000001e087a07810 */ /* 0x000fe40007ffe0ff */
[----:B------:R-:W-:Y:S02]  /*55a0*/  LEA.HI.SX32 R14, R14, R135, 0x1b ;  /* 0x000000870e0e7211 */ /* 0x000fe400078fdaff */
[----:B------:R-:W-:Y:S01]  /*55b0*/  LEA R194, R194, UR12, 0x2 ;  /* 0x0000000cc2c27c11 */ /* 0x000fe2000f8e10ff */
[----:B------:R-:W-:Y:S06]  /*55c0*/  @!P2 BRA `(.L_x_6996) ;  /* 0x000000000004a947 */ /* 0x000fec0003800000 */
[----:B---3--:R4:W-:Y:S02]  /*55d0*/  REDG.E.ADD.F32.FTZ.RN.STRONG.GPU desc[UR24][R16.64+-0x200], R15 ;  /* 0xfffe000f100079a6 */ /* 0x0089e4000c10f398 */
.L_x_6996:
[----:B------:R-:W-:Y:S05]  /*55e0*/  BSYNC B0 ;  /* 0x0000000000007941 */ /* 0x000fea0003800000 */
.L_x_6995:
[----:B---34-:R3:W4:Y:S01]  /*55f0*/  LDS R15, [R194+0xab0] ;  /* 0x000ab000c20f7984 */ /* 0x0187220000000800 */
[----:B------:R-:W-:Y:S01]  /*5600*/  BSSY B0, `(.L_x_6997) ;  /* 0x0000005000007945 */ /* 0x000fe20003800000 */
[----:B------:R-:W-:Y:S02]  /*5610*/  LEA.HI.SX32 R160, R160, R135, 0x1b ;  /* 0x00000087a0a07211 */ /* 0x000fe400078fdaff */
[----:B------:R-:W-:Y:S01]  /*5620*/  LEA R14, R14, UR12, 0x2 ;  /* 0x0000000c0e0e7c11 */ /* 0x000fe2000f8e10ff */
[----:B------:R-:W-:Y:S06]  /*5630*/  @!P3 BRA `(.L_x_6998) ;  /* 0x000000000004b947 */ /* 0x000fec0003800000 */
[----:B----4-:R4:W-:Y:S02]  /*5640*/  REDG.E.ADD.F32.FTZ.RN.STRONG.GPU desc[UR24][R16.64+-0x180], R15 ;  /* 0xfffe800f100079a6 */ /* 0x0109e4000c10f398 */
.L_x_6998:
[----:B------:R-:W-:Y:S05]  /*5650*/  BSYNC B0 ;  /* 0x0000000000007941 */ /* 0x000fea0003800000 */
.L_x_6997:
[----:B----4-:R4:W0:Y:S01]  /*5660*/  LDS R15, [R14+0xb30] ;  /* 0x000b30000e0f7984 */ /* 0x0108220000000800 */
[----:B------:R-:W-:Y:S01]  /*5670*/  BSSY B0, `(.L_x_6999) ;  /* 0x0000004000007945 */ /* 0x000fe20003800000 */
[----:B------:R-:W-:-:S03]  /*5680*/  LEA R160, R160, UR12, 0x2 ;  /* 0x0000000ca0a07c11 */ /* 0x000fc6000f8e10ff */
[----:B------:R-:W-:Y:S05]  /*5690*/  @!P4 BRA `(.L_x_7000) ;  /* 0x000000000004c947 */ /* 0x000fea0003800000 */
[----:B0-----:R0:W-:Y:S02]  /*56a0*/  REDG.E.ADD.F32.FTZ.RN.STRONG.GPU desc[UR24][R16.64+-0x100], R15 ;  /* 0xffff000f100079a6 */ /* 0x0011e4000c10f398 */
.L_x_7000:
[----:B------:R-:W-:Y:S05]  /*56b0*/  BSYNC B0 ;  /* 0x0000000000007941 */ /* 0x000fea0003800000 */
.L_x_6999:
[----:B0-----:R0:W0:Y:S01]  /*56c0*/  LDS R15, [R160+0xbb0] ;  /* 0x000bb000a00f7984 */ /* 0x0010220000000800 */
[----:B------:R-:W-:Y:S04]  /*56d0*/  BSSY B0, `(.L_x_7001) ;  /* 0x0000003000007945 */ /* 0x000fe80003800000 */
[----:B------:R-:W-:Y:S05]  /*56e0*/  @!P5 BRA `(.L_x_7002) ;  /* 0x000000000004d947 */ /* 0x000fea0003800000 */
[----:B0-----:R0:W-:Y:S02]  /*56f0*/  REDG.E.ADD.F32.FTZ.RN.STRONG.GPU desc[UR24][R16.64+-0x80], R15 ;  /* 0xffff800f100079a6 */ /* 0x0011e4000c10f398 */
.L_x_7002:
[----:B------:R-:W-:Y:S05]  /*5700*/  BSYNC B0 ;  /* 0x0000000000007941 */ /* 0x000fea0003800000 */
.L_x_7001:
[----:B0-----:R-:W0:Y:S01]  /*5710*/  SHFL.DOWN PT, R15, R172, 0x1, 0x1f ;  /* 0x08201f00ac0f7f89 */ /* 0x001e2200000e0000 */
[C---:B------:R-:W-:Y:S01]  /*5720*/  ISETP.GT.AND P1, PT, R133.reuse, 0x1e, PT ;  /* 0x0000001e8500780c */ /* 0x040fe20003f24270 */
[----:B------:R-:W-:Y:S01]  /*5730*/  FMUL.FTZ R17, R136, R199 ;  /* 0x000000c788117220 */ /* 0x000fe20000410000 */
[----:B------:R-:W-:Y:S01]  /*5740*/  ISETP.NE.AND P2, PT, R133, RZ, PT ;  /* 0x000000ff8500720c */ /* 0x000fe20003f45270 */
[----:B----4-:R-:W4:Y:S01]  /*5750*/  SHFL.DOWN PT, R14, R201, 0x1, 0x1f ;  /* 0x08201f00c90e7f89 */ /* 0x010f2200000e0000 */
        /* <DEDUP_REMOVED lines=21> */
[----:B----4-:R-:W-:-:S03]  /*58b0*/  @!P1 FADD.FTZ R201, R201, R14 ;  /* 0x0000000ec9c99221 */ /* 0x010fc60000010000 */
[----:B------:R-:W0:Y:S01]  /*58c0*/  SHFL.DOWN PT, R15, R172, 0x2, 0x1f ;  /* 0x08401f00ac0f7f89 */ /* 0x000e2200000e0000 */
[----:B------:R-:W-:-:S03]  /*58d0*/  ISETP.GT.AND P1, PT, R133, 0x1d, PT ;  /* 0x0000001d8500780c */ /* 0x000fc60003f24270 */
[----:B------:R-:W4:Y:S10]  /*58e0*/  SHFL.DOWN PT, R14, R201, 0x2, 0x1f ;  /* 0x08401f00c90e7f89 */ /* 0x000f3400000e0000 */
[----:B0-----:R-:W-:Y:S01]  /*58f0*/  @!P1 FADD.FTZ R172, R172, R15 ;  /* 0x0000000facac9221 */ /* 0x001fe20000010000 */
[----:B------:R-:W-:Y:S01]  /*5900*/  FMUL.FTZ R15, R136, R197 ;  /* 0x000000c5880f7220 */ /* 0x000fe20000410000 */
[----:B----4-:R-:W-:-:S03]  /*5910*/  @!P1 FADD.FTZ R201, R201, R14 ;  /* 0x0000000ec9c99221 */ /* 0x010fc60000010000 */
[----:B------:R-:W0:Y:S01]  /*5920*/  SHFL.DOWN PT, R203, R172, 0x4, 0x1f ;  /* 0x08801f00accb7f89 */ /* 0x000e2200000e0000 */
[----:B------:R-:W-:Y:S01]  /*5930*/  ISETP.GT.AND P1, PT, R133, 0x1b, PT ;  /* 0x0000001b8500780c */ /* 0x000fe20003f24270 */
[----:B------:R-:W-:Y:S01]  /*5940*/  FMUL.FTZ R15, R202, R15 ;  /* 0x0000000fca0f7220 */ /* 0x000fe20000410000 */
[----:B------:R-:W-:Y:S01]  /*5950*/  FMUL.FTZ R14, R136, R195 ;  /* 0x000000c3880e7220 */ /* 0x000fe20000410000 */
[----:B------:R-:W4:Y:S02]  /*5960*/  SHFL.DOWN PT, R16, R201, 0x4, 0x1f ;  /* 0x08801f00c9107f89 */ /* 0x000f2400000e0000 */
[----:B------:R-:W-:Y:S01]  /*5970*/  FFMA.FTZ R197, R142, R197, R15 ;  /* 0x000000c58ec57223 */ /* 0x000fe2000001000f */
[----:B------:R-:W-:Y:S01]  /*5980*/  FMUL.FTZ R15, R136, R193 ;  /* 0x000000c1880f7220 */ /* 0x000fe20000410000 */
[----:B------:R-:W-:Y:S02]  /*5990*/  FMUL.FTZ R14, R205, R14 ;  /* 0x0000000ecd0e7220 */ /* 0x000fe40000410000 */
        /* <DEDUP_REMOVED lines=10> */
[----:B0-----:R-:W-:Y:S02]  /*5a40*/  @!P1 FADD.FTZ R172, R172, R203 ;  /* 0x000000cbacac9221 */ /* 0x001fe40000010000 */
[----:B------:R-:W-:Y:S01]  /*5a50*/  FFMA.FTZ R174, R155, R187, R174 ;  /* 0x000000bb9bae7223 */ /* 0x000fe200000100ae */
[----:B------:R-:W-:Y:S01]  /*5a60*/  FMUL.FTZ R168, R168, R15 ;  /* 0x0000000fa8a87220 */ /* 0x000fe20000410000 */
[C---:B------:R-:W-:Y:S01]  /*5a70*/  FMUL.FTZ R15, R136.reuse, R173 ;  /* 0x000000ad880f7220 */ /* 0x040fe20000410000 */
[----:B----4-:R-:W-:Y:S01]  /*5a80*/  @!P1 FADD.FTZ R201, R201, R16 ;  /* 0x00000010c9c99221 */ /* 0x010fe20000010000 */
[----:B------:R-:W0:Y:S01]  /*5a90*/  SHFL.DOWN PT, R161, R172, 0x8, 0x1f ;  /* 0x09001f00aca17f89 */ /* 0x000e2200000e0000 */
[----:B------:R-:W-:Y:S01]  /*5aa0*/  ISETP.GT.AND P1, PT, R133, 0x17, PT ;  /* 0x000000178500780c */ /* 0x000fe20003f24270 */
[----:B------:R-:W-:Y:S01]  /*5ab0*/  FFMA.FTZ R16, R151, R195, R14 ;  /* 0x000000c397107223 */ /* 0x000fe2000001000e */
[----:B------:R-:W-:Y:S01]  /*5ac0*/  FMUL.FTZ R14, R136, R189 ;  /* 0x000000bd880e7220 */ /* 0x000fe20000410000 */
[----:B------:R-:W4:Y:S01]  /*5ad0*/  SHFL.DOWN PT, R142, R201, 0x8, 0x1f ;  /* 0x09001f00c98e7f89 */ /* 0x000f2200000e0000 */
[----:B------:R-:W-:Y:S01]  /*5ae0*/  FMUL.FTZ R164, R164, R15 ;  /* 0x0000000fa4a47220 */ /* 0x000fe20000410000 */
[----:B------:R-:W-:Y:S01]  /*5af0*/  FADD.FTZ R33, R16, R33 ;  /* 0x0000002110217221 */ /* 0x000fe20000010000 */
[----:B------:R-:W-:Y:S01]  /*5b00*/  FMUL.FTZ R215, R215, R14 ;  /* 0x0000000ed7d77220 */ /* 0x000fe20000410000 */
[C---:B------:R-:W-:Y:S01]  /*5b10*/  FMUL.FTZ R14, R136.reuse, R183 ;  /* 0x000000b7880e7220 */ /* 0x040fe20000410000 */
        /* <DEDUP_REMOVED lines=13> */
[----:B------:R-:W-:Y:S01]  /*5bf0*/  FADD.FTZ R29, R174, R29 ;  /* 0x0000001dae1d7221 */ /* 0x000fe20000010000 */
[----:B------:R-:W-:Y:S01]  /*5c00*/  FADD.FTZ R28, R211, R28 ;  /* 0x0000001cd31c7221 */ /* 0x000fe20000010000 */
[----:B0-----:R-:W-:Y:S01]  /*5c10*/  @!P1 FADD.FTZ R172, R172, R161 ;  /* 0x000000a1acac9221 */ /* 0x001fe20000010000 */
[----:B------:R-:W-:Y:S01]  /*5c20*/  FADD.FTZ R27, R168, R27 ;  /* 0x0000001ba81b7221 */ /* 0x000fe20000010000 */
[----:B------:R-:W-:Y:S01]  /*5c30*/  FADD.FTZ R26, R185, R26 ;  /* 0x0000001ab91a7221 */ /* 0x000fe20000010000 */
[----:B------:R-:W-:Y:S01]  /*5c40*/  FADD.FTZ R25, R164, R25 ;  /* 0x00000019a4197221 */ /* 0x000fe20000010000 */
[----:B----4-:R-:W-:Y:S01]  /*5c50*/  @!P1 FADD.FTZ R201, R201, R142 ;  /* 0x0000008ec9c99221 */ /* 0x010fe20000010000 */
[----:B------:R-:W0:Y:S01]  /*5c60*/  SHFL.DOWN PT, R17, R172, 0x10, 0x1f ;  /* 0x0a001f00ac117f89 */ /* 0x000e2200000e0000 */
[----:B------:R-:W-:Y:S01]  /*5c70*/  ISETP.GT.AND P1, PT, R133, 0xf, PT ;  /* 0x0000000f8500780c */ /* 0x000fe20003f24270 */
[----:B------:R-:W-:-:S02]  /*5c80*/  FADD.FTZ R24, R175, R24 ;  /* 0x00000018af187221 */ /* 0x000fc40000010000 */
[----:B------:R-:W4:Y:S10]  /*5c90*/  SHFL.DOWN PT, R16, R201, 0x10, 0x1f ;  /* 0x0a001f00c9107f89 */ /* 0x000f3400000e0000 */
[----:B0-----:R-:W-:Y:S01]  /*5ca0*/  @!P1 FADD.FTZ R172, R172, R17 ;  /* 0x00000011acac9221 */ /* 0x001fe20000010000 */
[----:B------:R-:W-:Y:S01]  /*5cb0*/  FMUL.FTZ R17, R136, R165 ;  /* 0x000000a588117220 */ /* 0x000fe20000410000 */
[----:B----4-:R-:W-:-:S03]  /*5cc0*/  @!P1 FADD.FTZ R201, R201, R16 ;  /* 0x00000010c9c99221 */ /* 0x010fc60000010000 */
[----:B------:R-:W-:Y:S01]  /*5cd0*/  FMUL.FTZ R158, R158, R17 ;  /* 0x000000119e9e7220 */ /* 0x000fe20000410000 */
[----:B------:R-:W-:Y:S01]  /*5ce0*/  FMUL.FTZ R17, R136, R167 ;  /* 0x000000a788117220 */ /* 0x000fe20000410000 */
[----:B------:R-:W-:Y:S01]  /*5cf0*/  MOV R14, R172 ;  /* 0x000000ac000e7202 */ /* 0x000fe20000000f00 */
[----:B------:R-:W-:Y:S02]  /*5d00*/  IMAD.MOV.U32 R15, RZ, RZ, R201 ;  /* 0x000000ffff0f7224 */ /* 0x000fe400078e00c9 */
[----:B------:R-:W-:Y:S01]  /*5d10*/  FFMA.FTZ R158, R147, R165, R158 ;  /* 0x000000a5939e7223 */ /* 0x000fe2000001009e */
[----:B------:R-:W-:Y:S01]  /*5d20*/  FMUL.FTZ R147, R154, R17 ;  /* 0x000000119a937220 */ /* 0x000fe20000410000 */
[C---:B------:R-:W-:Y:S01]  /*5d30*/  FMUL.FTZ R17, R136.reuse, R177 ;  /* 0x000000b188117220 */ /* 0x040fe20000410000 */
[----:B------:R-:W-:Y:S01]  /*5d40*/  FMUL.FTZ R136, R136, R169 ;  /* 0x000000a988887220 */ /* 0x000fe20000410000 */
[----:B------:R0:W-:Y:S01]  /*5d50*/  @!P2 STS.64 [UR12+0xc78], R14 ;  /* 0x000c780eff00a988 */ /* 0x0001e20008000a0c */
        /* <DEDUP_REMOVED lines=11> */
[----:B------:R-:W-:Y:S02]  /*5e10*/  UISETP.NE.AND UP0, UPT, UR22, UR50, UPT ;  /* 0x000000321600728c */ /* 0x000fe4000bf05270 */
[----:B------:R-:W-:-:S04]  /*5e20*/  ULEA UR13, UR5, UR12, 0x2 ;  /* 0x0000000c050d7291 */ /* 0x000fc8000f8e103f */
[----:B------:R-:W-:-:S13]  /*5e30*/  PLOP3.LUT P0, PT, PT, PT, UP0, 0x80, 0x0 ;  /* 0x000000000000781c */ /* 0x000fda0003f0f008 */
[----:B------:R-:W0:Y:S04]  /*5e40*/  @P0 LDS R2, [UR13+0x2328] ;  /* 0x0023280dff020984 */ /* 0x000e280008000800 */
[----:B------:R-:W4:Y:S01]  /*5e50*/  @P0 LDS R3, [UR13+0x1f28] ;  /* 0x001f280dff030984 */ /* 0x000f220008000800 */
[----:B0-----:R-:W-:Y:S01]  /*5e60*/  @P0 FADD.FTZ R15, R15, R2 ;  /* 0x000000020f0f0221 */ /* 0x001fe20000010000 */
[----:B----4-:R-:W-:-:S04]  /*5e70*/  @P0 FADD.FTZ R14, R14, R3 ;  /* 0x000000030e0e0221 */ /* 0x010fc80000010000 */
[----:B------:R0:W-:Y:S04]  /*5e80*/  STS [UR13+0x2328], R15 ;  /* 0x0023280fff007988 */ /* 0x0001e8000800080d */
[----:B------:R0:W-:Y:S02]  /*5e90*/  STS [UR13+0x1f28], R14 ;  /* 0x001f280eff007988 */ /* 0x0001e4000800080d */
.L_x_7004:
[----:B------:R-:W-:Y:S05]  /*5ea0*/  BSYNC B0 ;  /* 0x0000000000007941 */ /* 0x000fea0003800000 */
.L_x_7003:
[----:B------:R-:W-:Y:S02]  /*5eb0*/  UIADD3 UR5, UR5, 0x1, URZ ;  /* 0x0000000105057890 */ /* 0x000fe4000fffe03f */
[----:B------:R-:W-:Y:S02]  /*5ec0*/  UIADD3 UR6, UP1, UR6, 0x1, URZ ;  /* 0x0000000106067890 */ /* 0x000fe4000ff3e03f */
[----:B------:R-:W-:Y:S02]  /*5ed0*/  UISETP.GE.AND UP0, UPT, UR5, UR51, UPT ;  /* 0x000000330500728c */ /* 0x000fe4000bf06270 */
[----:B------:R-:W-:-:S04]  /*5ee0*/  UIADD3.X UR7, URZ, UR7, URZ, UP1, !UPT ;  /* 0x000000073f077290 */ /* 0x000fc80008ffe43f */
[----:B------:R-:W-:-:S13]  /*5ef0*/  PLOP3.LUT P0, PT, PT, PT, UP0, 0x80, 0x0 ;  /* 0x000000000000781c */ /* 0x000fda0003f0f008 */
[----:B------:R-:W-:Y:S05]  /*5f00*/  @!P0 BRA `(.L_x_7005) ;  /* 0xffffffc800208947 */ /* 0x000fea000383ffff */
.L_x_6968:
[----:B------:R-:W-:Y:S01]  /*5f10*/  BAR.SYNC.DEFER_BLOCKING 0x0 ;  /* 0x0000000000007b1d */ /* 0x000fe20000010000 */
[----:B------:R-:W-:Y:S01]  /*5f20*/  F2FP.BF16.F32.PACK_AB R50, R50, R51 ;  /* 0x000000333232723e */ /* 0x000fe200000010ff */
[----:B------:R-:W-:Y:S01]  /*5f30*/  UIADD3 UR28, -UR48, UR23, URZ ;  /* 0x00000017301c7290 */ /* 0x000fe2000fffe13f */
[----:B------:R-:W-:Y:S01]  /*5f40*/  F2FP.BF16.F32.PACK_AB R48, R48, R49 ;  /* 0x000000313030723e */ /* 0x000fe200000010ff */
[----:B------:R-:W-:Y:S01]  /*5f50*/  UIMAD UR5, UR4, -0x200, UR45 ;  /* 0xfffffe00040578a4 */ /* 0x000fe2000f8e022d */
[----:B------:R-:W-:Y:S01]  /*5f60*/  PRMT R49, R50, 0x7632, R49 ;  /* 0x0000763232317816 */ /* 0x000fe20000000031 */
[----:B------:R-:W-:Y:S01]  /*5f70*/  ULDC.64 UR30, c[0x0][0x388] ;  /* 0x0000e200001e7ab9 */ /* 0x000fe20000000a00 */
[----:B------:R-:W-:Y:S01]  /*5f80*/  F2FP.BF16.F32.PACK_AB R46, R46, R47 ;  /* 0x0000002f2e2e723e */ /* 0x000fe200000010ff */
[----:B------:R-:W-:Y:S01]  /*5f90*/  UIMAD UR10, UR47, UR30, URZ ;  /* 0x0000001e2f0a72a4 */ /* 0x000fe2000f8e023f */
[----:B------:R-:W-:Y:S01]  /*5fa0*/  F2FP.BF16.F32.PACK_AB R44, R44, R45 ;  /* 0x0000002d2c2c723e */ /* 0x000fe200000010ff */
[----:B------:R-:W-:Y:S01]  /*5fb0*/  ULDC.64 UR26, c[0x0][0x3a8] ;  /* 0x0000ea00001a7ab9 */ /* 0x000fe20000000a00 */
[----:B------:R-:W-:Y:S01]  /*5fc0*/  PRMT R0, R48, 0x7632, R0 ;  /* 0x0000763230007816 */ /* 0x000fe20000000000 */
[----:B------:R-:W-:Y:S01]  /*5fd0*/  UIMAD.WIDE.U32 UR6, UR46, UR30, URZ ;  /* 0x0000001e2e0672a5 */ /* 0x000fe2000f8e003f */
[----:B------:R-:W-:Y:S01]  /*5fe0*/  PRMT R2, R46, 0x7632, R2 ;  /* 0x000076322e027816 */ /* 0x000fe20000000002 */
[----:B------:R-:W-:Y:S01]  /*5ff0*/  UIMAD UR13, UR47, UR26, URZ ;  /* 0x0000001a2f0d72a4 */ /* 0x000fe2000f8e023f */
[----:B------:R-:W-:Y:S01]  /*6000*/  ISETP.NE.AND P0, PT, R135, RZ, PT ;  /* 0x000000ff8700720c */ /* 0x000fe20003f05270 */
[----:B------:R-:W-:Y:S01]  /*6010*/  UIMAD UR11, UR46, UR31, UR10 ;  /* 0x0000001f2e0b72a4 */ /* 0x000fe2000f8e020a */
[----:B------:R-:W-:Y:S01]  /*6020*/  F2FP.BF16.F32.PACK_AB R42, R42, R43 ;  /* 0x0000002b2a2a723e */ /* 0x000fe200000010ff */
[----:B------:R-:W-:Y:S01]  /*6030*/  UIMAD UR13, UR46, UR27, UR13 ;  /* 0x0000001b2e0d72a4 */ /* 0x000fe2000f8e020d */
[----:B------:R-:W-:Y:S01]  /*6040*/  F2FP.BF16.F32.PACK_AB R40, R40, R41 ;  /* 0x000000292828723e */ /* 0x000fe200000010ff */
[----:B------:R-:W-:Y:S01]  /*6050*/  UIADD3 UR10, UR7, UR11, URZ ;  /* 0x0000000b070a7290 */ /* 0x000fe2000fffe03f */
[----:B------:R-:W-:Y:S01]  /*6060*/  F2FP.BF16.F32.PACK_AB R38, R38, R39 ;  /* 0x000000272626723e */ /* 0x000fe200000010ff */
[----:B------:R-:W-:Y:S01]  /*6070*/  BSSY B0, `(.L_x_7006) ;  /* 0x000003f000007945 */ /* 0x000fe20003800000 */
[----:B------:R-:W-:Y:S01]  /*6080*/  F2FP.BF16.F32.PACK_AB R36, R36, R37 ;  /* 0x000000252424723e */ /* 0x000fe200000010ff */
[----:B------:R4:W-:Y:S01]  /*6090*/  STS.U16 [R98+0x2], R49 ;  /* 0x0000023162007388 */ /* 0x0009e20000000400 */
[----:B------:R-:W-:-:S02]  /*60a0*/  PRMT R3, R42, 0x7632, R3 ;  /* 0x000076322a037816 */ /* 0x000fc40000000003 */
[----:B0-----:R-:W-:Y:S01]  /*60b0*/  MOV R14, UR28 ;  /* 0x0000001c000e7c02 */ /* 0x001fe20008000f00 */
[----:B------:R0:W-:Y:S01]  /*60c0*/  STS.U16 [R98+0x6], R0 ;  /* 0x0000060062007388 */ /* 0x0001e20000000400 */
[----:B------:R-:W-:Y:S02]  /*60d0*/  SHF.R.S32.HI R63, RZ, 0x1f, R4 ;  /* 0x0000001fff3f7819 */ /* 0x000fe40000011404 */
[----:B------:R-:W-:Y:S01]  /*60e0*/  MOV R10, UR48 ;  /* 0x00000030000a7c02 */ /* 0x000fe20008000f00 */
[----:B------:R5:W-:Y:S01]  /*60f0*/  STS.U16 [R98+0xa], R2 ;  /* 0x00000a0262007388 */ /* 0x000be20000000400 */
[----:B----4-:R-:W-:-:S03]  /*6100*/  PRMT R49, R44, 0x7632, R49 ;  /* 0x000076322c317816 */ /* 0x010fc60000000031 */
[----:B------:R-:W-:Y:S01]  /*6110*/  STS.U16 [R98], R50 ;  /* 0x0000003262007388 */ /* 0x000fe20000000400 */
[----:B0-----:R-:W-:-:S03]  /*6120*/  PRMT R0, R40, 0x7632, R0 ;  /* 0x0000763228007816 */ /* 0x001fc60000000000 */
[----:B------:R0:W-:Y:S01]  /*6130*/  STS.U16 [R98+0xe], R49 ;  /* 0x00000e3162007388 */ /* 0x0001e20000000400 */
[----:B-----5:R-:W-:-:S03]  /*6140*/  PRMT R2, R38, 0x7632, R2 ;  /* 0x0000763226027816 */ /* 0x020fc60000000002 */
        /* <DEDUP_REMOVED lines=49> */
.L_x_7007:
[----:B------:R-:W-:Y:S05]  /*6460*/  BSYNC B0 ;  /* 0x0000000000007941 */ /* 0x000fea0003800000 */
.L_x_7006:
[----:B------:R-:W-:Y:S01]  /*6470*/  ULDC.64 UR28, c[0x0][0x390] ;  /* 0x0000e400001c7ab9 */ /* 0x000fe20000000a00 */
[----:B------:R-:W-:Y:S01]  /*6480*/  UMOV UR7, UR10 ;  /* 0x0000000a00077c82 */ /* 0x000fe20008000000 */
[----:B------:R-:W-:Y:S01]  /*6490*/  UIMAD UR11, UR15, UR28, URZ ;  /* 0x0000001c0f0b72a4 */ /* 0x000fe2000f8e023f */
[-C--:B------:R-:W-:Y:S01]  /*64a0*/  ISETP.GE.AND P2, PT, R128, R0.reuse, PT ;  /* 0x000000008000720c */ /* 0x080fe20003f46270 */
[----:B------:R-:W-:Y:S01]  /*64b0*/  UIMAD.WIDE.U32 UR6, UR14, UR28, UR6 ;  /* 0x0000001c0e0672a5 */ /* 0x000fe2000f8e0006 */
[-C--:B------:R-:W-:Y:S01]  /*64c0*/  ISETP.GE.AND P3, PT, R127, R0.reuse, PT ;  /* 0x000000007f00720c */ /* 0x080fe20003f66270 */
[----:B------:R-:W-:Y:S01]  /*64d0*/  USHF.R.S32.HI UR23, URZ, 0x1f, UR5 ;  /* 0x0000001f3f177899 */ /* 0x000fe20008011405 */
[-C--:B------:R-:W-:Y:S01]  /*64e0*/  ISETP.GE.AND P4, PT, R126, R0.reuse, PT ;  /* 0x000000007e00720c */ /* 0x080fe20003f86270 */
[----:B------:R-:W-:Y:S01]  /*64f0*/  UIADD3 UR10, UP0, UR5, UR6, URZ ;  /* 0x00000006050a7290 */ /* 0x000fe2000ff1e03f */
[-C--:B------:R-:W-:Y:S01]  /*6500*/  ISETP.GE.AND P5, PT, R125, R0.reuse, PT ;  /* 0x000000007d00720c */ /* 0x080fe20003fa6270 */
[----:B------:R-:W-:Y:S01]  /*6510*/  UIMAD UR11, UR14, UR29, UR11 ;  /* 0x0000001d0e0b72a4 */ /* 0x000fe2000f8e020b */
[----:B------:R-:W-:Y:S01]  /*6520*/  ISETP.GE.AND P6, PT, R124, R0, PT ;  /* 0x000000007c00720c */ /* 0x000fe20003fc6270 */
[----:B------:R-:W-:Y:S01]  /*6530*/  BSSY B0, `(.L_x_7008) ;  /* 0x000007c000007945 */ /* 0x000fe20003800000 */
[----:B------:R-:W-:Y:S01]  /*6540*/  ULDC.64 UR28, c[0x0][0x3e0] ;  /* 0x0000f800001c7ab9 */ /* 0x000fe20000000a00 */
[----:B------:R-:W-:Y:S01]  /*6550*/  UIADD3.X UR6, UR23, UR11, UR7, UP0, !UPT ;  /* 0x0000000b17067290 */ /* 0x000fe200087fe407 */
[----:B------:R-:W-:Y:S01]  /*6560*/  LEA R10, P1, R4, UR28, 0x1 ;  /* 0x0000001c040a7c11 */ /* 0x000fe2000f8208ff */
[----:B------:R-:W-:-:S03]  /*6570*/  IMAD.U32 R11, RZ, RZ, UR10 ;  /* 0x0000000aff0b7e24 */ /* 0x000fc6000f8e00ff */
[----:B------:R-:W-:Y:S02]  /*6580*/  LEA.HI.X R5, R4, UR29, R63, 0x1, P1 ;  /* 0x0000001d04057c11 */ /* 0x000fe400088f0c3f */
[----:B------:R-:W-:Y:S02]  /*6590*/  LEA R10, P1, R11, R10, 0x1 ;  /* 0x0000000a0b0a7211 */ /* 0x000fe400078208ff */
[----:B0-----:R-:W-:Y:S01]  /*65a0*/  MOV R12, UR6 ;  /* 0x00000006000c7c02 */ /* 0x001fe20008000f00 */
[----:B------:R-:W-:-:S03]  /*65b0*/  UIMAD.WIDE.U32 UR6, UR46, UR26, URZ ;  /* 0x0000001a2e0672a5 */ /* 0x000fc6000f8e003f */
[----:B------:R-:W-:Y:S01]  /*65c0*/  LEA.HI.X R11, R11, R5, R12, 0x1, P1 ;  /* 0x000000050b0b7211 */ /* 0x000fe200008f0c0c */
[----:B------:R-:W-:Y:S01]  /*65d0*/  UIADD3 UR10, UR7, UR13, URZ ;  /* 0x0000000d070a7290 */ /* 0x000fe2000fffe03f */
        /* <DEDUP_REMOVED lines=16> */
[----:B------:R-:W-:-:S03]  /*66e0*/  ISETP.GE.AND P3, PT, R129, R0, PT ;  /* 0x000000008100720c */ /* 0x000fc60003f66270 */
[----:B------:R-:W-:Y:S01]  /*66f0*/  @!P4 STG.E.U16 desc[UR24][R10.64+-0x180], R51 ;  /* 0xfffe80330a00c986 */ /* 0x000fe2000c101518 */
[----:B------:R-:W-:Y:S01]  /*6700*/  ISETP.GE.AND P4, PT, R115, R0, PT ;  /* 0x000000007300720c */ /* 0x000fe20003f86270 */
[----:B------:R-:W-:Y:S01]  /*6710*/  FADD.FTZ R0, R20, R137 ;  /* 0x0000008914007221 */ /* 0x000fe20000010000 */
[----:B------:R-:W-:Y:S01]  /*6720*/  F2FP.BF16.F32.PACK_AB R20, R21, R20 ;  /* 0x000000141514723e */ /* 0x000fe200000010ff */
[----:B------:R-:W-:Y:S02]  /*6730*/  @!P5 STG.E.U16 desc[UR24][R10.64+-0x140], R53 ;  /* 0xfffec0350a00d986 */ /* 0x000fe4000c101518 */
[----:B------:R-:W-:Y:S02]  /*6740*/  FADD.FTZ R5, R0, R21 ;  /* 0x0000001500057221 */ /* 0x000fe40000010000 */
[----:B------:R-:W-:Y:S01]  /*6750*/  @!P6 STG.E.U16 desc[UR24][R10.64+-0x100], R55 ;  /* 0xffff00370a00e986 */ /* 0x000fe2000c101518 */
[----:B0-----:R-:W-:Y:S01]  /*6760*/  PRMT R49, R20, 0x7632, R49 ;  /* 0x0000763214317816 */ /* 0x001fe20000000031 */
[----:B------:R-:W-:Y:S01]  /*6770*/  FADD.FTZ R0, R5, R22 ;  /* 0x0000001605007221 */ /* 0x000fe20000010000 */
[----:B------:R-:W-:Y:S01]  /*6780*/  F2FP.BF16.F32.PACK_AB R22, R23, R22 ;  /* 0x000000161716723e */ /* 0x000fe200000010ff */
[----:B------:R-:W-:Y:S02]  /*6790*/  @!P1 STG.E.U16 desc[UR24][R10.64+-0xc0], R57 ;  /* 0xffff40390a009986 */ /* 0x000fe4000c101518 */
[----:B------:R-:W-:Y:S01]  /*67a0*/  FADD.FTZ R5, R0, R23 ;  /* 0x0000001700057221 */ /* 0x000fe20000010000 */
[----:B------:R-:W-:Y:S01]  /*67b0*/  PRMT R12, R22, 0x7632, R12 ;  /* 0x00007632160c7816 */ /* 0x000fe2000000000c */
[----:B------:R-:W-:Y:S02]  /*67c0*/  @!P2 STG.E.U16 desc[UR24][R10.64+-0x80], R59 ;  /* 0xffff803b0a00a986 */ /* 0x000fe4000c101518 */
[----:B------:R-:W-:Y:S01]  /*67d0*/  FADD.FTZ R0, R5, R24 ;  /* 0x0000001805007221 */ /* 0x000fe20000010000 */
[----:B------:R-:W-:Y:S01]  /*67e0*/  F2FP.BF16.F32.PACK_AB R5, R27, R26 ;  /* 0x0000001a1b05723e */ /* 0x000fe200000010ff */
[----:B------:R-:W-:Y:S01]  /*67f0*/  @!P3 STG.E.U16 desc[UR24][R10.64+-0x3c0], R17 ;  /* 0xfffc40110a00b986 */ /* 0x000fe2000c101518 */
[----:B------:R-:W-:Y:S01]  /*6800*/  F2FP.BF16.F32.PACK_AB R24, R25, R24 ;  /* 0x000000181918723e */ /* 0x000fe200000010ff */
[----:B------:R-:W-:Y:S01]  /*6810*/  FADD.FTZ R25, R0, R25 ;  /* 0x0000001900197221 */ /* 0x000fe20000010000 */
[----:B------:R-:W-:Y:S01]  /*6820*/  PRMT R15, R5, 0x7610, R15 ;  /* 0x00007610050f7816 */ /* 0x000fe2000000000f */
[----:B------:R0:W-:Y:S01]  /*6830*/  @!P4 STG.E.U16 desc[UR24][R10.64+-0x40], R61 ;  /* 0xffffc03d0a00c986 */ /* 0x0001e2000c101518 */
[----:B------:R-:W-:Y:S01]  /*6840*/  PRMT R13, R24, 0x7632, R13 ;  /* 0x00007632180d7816 */ /* 0x000fe2000000000d */
[----:B------:R-:W-:Y:S01]  /*6850*/  FADD.FTZ R26, R25, R26 ;  /* 0x0000001a191a7221 */ /* 0x000fe20000010000 */
[----:B------:R-:W-:Y:S01]  /*6860*/  BAR.SYNC.DEFER_BLOCKING 0x0 ;  /* 0x0000000000007b1d */ /* 0x000fe20000010000 */
[----:B------:R-:W-:-:S02]  /*6870*/  IADD3 R0, P1, R4, -0x1e0, RZ ;  /* 0xfffffe2004007810 */ /* 0x000fc40007f3e0ff */
[----:B------:R-:W-:Y:S02]  /*6880*/  FADD.FTZ R27, R26, R27 ;  /* 0x0000001b1a1b7221 */ /* 0x000fe40000010000 */
[----:B------:R-:W-:Y:S02]  /*6890*/  IADD3.X R25, R63, -0x1, RZ, P1, !PT ;  /* 0xffffffff3f197810 */ /* 0x000fe40000ffe4ff */
[----:B0-----:R-:W-:Y:S01]  /*68a0*/  F2FP.BF16.F32.PACK_AB R10, R29, R28 ;  /* 0x0000001c1d0a723e */ /* 0x001fe200000010ff */
[----:B------:R-:W-:Y:S01]  /*68b0*/  FADD.FTZ R28, R27, R28 ;  /* 0x0000001c1b1c7221 */ /* 0x000fe20000010000 */
[----:B------:R-:W-:Y:S02]  /*68c0*/  F2FP.BF16.F32.PACK_AB R11, R31, R30 ;  /* 0x0000001e1f0b723e */ /* 0x000fe400000010ff */
[----:B------:R-:W-:Y:S01]  /*68d0*/  PRMT R16, R10, 0x7610, R16 ;  /* 0x000076100a107816 */ /* 0x000fe20000000010 */
[----:B------:R-:W-:Y:S01]  /*68e0*/  FADD.FTZ R29, R28, R29 ;  /* 0x0000001d1c1d7221 */ /* 0x000fe20000010000 */
[----:B------:R-:W-:-:S02]  /*68f0*/  PRMT R17, R10, 0x7632, R17 ;  /* 0x000076320a117816 */ /* 0x000fc40000000011 */
[----:B------:R-:W-:Y:S01]  /*6900*/  F2FP.BF16.F32.PACK_AB R10, R35, R34 ;  /* 0x00000022230a723e */ /* 0x000fe200000010ff */
[----:B------:R-:W-:-:S04]  /*6910*/  FADD.FTZ R30, R29, R30 ;  /* 0x0000001e1d1e7221 */ /* 0x000fc80000010000 */
[----:B------:R-:W-:Y:S01]  /*6920*/  FADD.FTZ R31, R30, R31 ;  /* 0x0000001f1e1f7221 */ /* 0x000fe20000010000 */
[----:B------:R0:W-:Y:S04]  /*6930*/  STS.U16 [R98+0x2], R49 ;  /* 0x0000023162007388 */ /* 0x0001e80000000400 */
[----:B------:R4:W-:Y:S04]  /*6940*/  STS.U16 [R98], R20 ;  /* 0x0000001462007388 */ /* 0x0009e80000000400 */
[----:B------:R5:W-:Y:S01]  /*6950*/  STS.U16 [R98+0x6], R12 ;  /* 0x0000060c62007388 */ /* 0x000be20000000400 */
[----:B0-----:R-:W-:-:S02]  /*6960*/  PRMT R49, R5, 0x7632, R49 ;  /* 0x0000763205317816 */ /* 0x001fc40000000031 */
[----:B------:R-:W-:Y:S01]  /*6970*/  F2FP.BF16.F32.PACK_AB R5, R33, R32 ;  /* 0x000000202105723e */ /* 0x000fe200000010ff */
[----:B------:R-:W-:Y:S01]  /*6980*/  STS.U16 [R98+0x4], R22 ;  /* 0x0000041662007388 */ /* 0x000fe20000000400 */
[----:B----4-:R-:W-:Y:S01]  /*6990*/  PRMT R20, R10, 0x7632, R20 ;  /* 0x000076320a147816 */ /* 0x010fe20000000014 */
[----:B------:R-:W-:Y:S01]  /*69a0*/  FADD.FTZ R32, R31, R32 ;  /* 0x000000201f207221 */ /* 0x000fe20000010000 */
[----:B------:R-:W-:Y:S01]  /*69b0*/  PRMT R18, R5, 0x7632, R18 ;  /* 0x0000763205127816 */ /* 0x000fe20000000012 */
[----:B------:R-:W-:Y:S01]  /*69c0*/  STS.U16 [R98+0x8], R24 ;  /* 0x0000081862007388 */ /* 0x000fe20000000400 */
[----:B-----5:R-:W-:Y:S01]  /*69d0*/  PRMT R12, R11, 0x7632, R12 ;  /* 0x000076320b0c7816 */ /* 0x020fe2000000000c */
        /* <DEDUP_REMOVED lines=49> */
.L_x_7009:
[----:B------:R-:W-:Y:S05]  /*6cf0*/  BSYNC B0 ;  /* 0x0000000000007941 */ /* 0x000fea0003800000 */
.L_x_7008:
        /* <DEDUP_REMOVED lines=56> */
.L_x_6966:
[----:B------:R-:W-:Y:S02]  /*7080*/  ULDC.64 UR4, c[0x0][0x3d8] ;  /* 0x0000f60000047ab9 */ /* 0x000fe40000000a00 */
[----:B------:R-:W-:-:S04]  /*7090*/  ISETP.NE.U32.AND P0, PT, RZ, UR4, PT ;  /* 0x00000004ff007c0c */ /* 0x000fc8000bf05070 */
[----:B------:R-:W-:-:S13]  /*70a0*/  ISETP.NE.AND.EX P0, PT, RZ, UR5, PT, P0 ;  /* 0x00000005ff007c0c */ /* 0x000fda000bf05300 */
[----:B------:R-:W-:Y:S05]  /*70b0*/  @!P0 BRA `(.L_x_7011) ;  /* 0x00000000005c8947 */ /* 0x000fea0003800000 */
[----:B------:R-:W4:Y:S01]  /*70c0*/  SHFL.DOWN P0, R0, R139, 0x1, 0x1f ;  /* 0x08201f008b007f89 */ /* 0x000f220000000000 */
[----:B------:R-:W-:Y:S01]  /*70d0*/  BSSY B0, `(.L_x_7011) ;  /* 0x0000015000007945 */ /* 0x000fe20003800000 */
[----:B------:R-:W1:Y:S01]  /*70e0*/  S2R R4, SR_LANEID ;  /* 0x0000000000047919 */ /* 0x000e620000000000 */
[----:B------:R-:W2:Y:S01]  /*70f0*/  S2R R10, SR_TID.X ;  /* 0x00000000000a7919 */ /* 0x000ea20000002100 */
[----:B----4-:R-:W-:-:S05]  /*7100*/  @P0 FADD R0, R0, R139 ;  /* 0x0000008b00000221 */ /* 0x010fca0000000000 */
[----:B0-----:R-:W0:Y:S01]  /*7110*/  SHFL.DOWN P0, R3, R0, 0x2, 0x1f ;  /* 0x08401f0000037f89 */ /* 0x001e220000000000 */
        /* <DEDUP_REMOVED lines=16> */
.L_x_7012:
[----:B------:R-:W-:Y:S05]  /*7220*/  BSYNC B0 ;  /* 0x0000000000007941 */ /* 0x000fea0003800000 */
.L_x_7011:
[----:B------:R-:W-:Y:S01]  /*7230*/  ULDC.64 UR4, c[0x0][0x3f8] ;  /* 0x0000fe0000047ab9 */ /* 0x000fe20000000a00 */
[----:B------:R-:W-:Y:S01]  /*7240*/  BSSY B0, `(.L_x_7013) ;  /* 0x000001d000007945 */ /* 0x000fe20003800000 */
[----:B------:R-:W-:-:S04]  /*7250*/  ISETP.NE.U32.AND P0, PT, RZ, UR4, PT ;  /* 0x00000004ff007c0c */ /* 0x000fc8000bf05070 */
[----:B------:R-:W-:-:S13]  /*7260*/  ISETP.NE.AND.EX P0, PT, RZ, UR5, PT, P0 ;  /* 0x00000005ff007c0c */ /* 0x000fda000bf05300 */
[----:B------:R-:W-:Y:S05]  /*7270*/  @!P0 BRA `(.L_x_7014) ;  /* 0x0000000000608947 */ /* 0x000fea0003800000 */
[----:B------:R-:W-:Y:S06]  /*7280*/  BAR.SYNC.DEFER_BLOCKING 0x0 ;  /* 0x0000000000007b1d */ /* 0x000fec0000010000 */
[----:B------:R-:W4:Y:S01]  /*7290*/  SHFL.DOWN P0, R0, R137, 0x1, 0x1f ;  /* 0x08201f0089007f89 */ /* 0x000f220000000000 */
[----:B01----:R-:W0:Y:S01]  /*72a0*/  S2R R4, SR_LANEID ;  /* 0x0000000000047919 */ /* 0x003e220000000000 */
[----:B------:R-:W1:Y:S01]  /*72b0*/  S2R R11, SR_TID.X ;  /* 0x00000000000b7919 */ /* 0x000e620000002100 */
[----:B----4-:R-:W-:-:S05]  /*72c0*/  @P0 FADD R0, R0, R137 ;  /* 0x0000008900000221 */ /* 0x010fca0000000000 */
[----:B------:R-:W4:Y:S01]  /*72d0*/  SHFL.DOWN P0, R3, R0, 0x2, 0x1f ;  /* 0x08401f0000037f89 */ /* 0x000f220000000000 */
[----:B0-----:R-:W-:-:S13]  /*72e0*/  ISETP.NE.AND P1, PT, R4, RZ, PT ;  /* 0x000000ff0400720c */ /* 0x001fda0003f25270 */
[----:B------:R-:W0:Y:S01]  /*72f0*/  @!P1 S2R R9, SR_CgaCtaId ;  /* 0x0000000000099919 */ /* 0x000e220000008800 */
[----:B----4-:R-:W-:Y:S01]  /*7300*/  @P0 FADD R3, R0, R3 ;  /* 0x0000000300030221 */ /* 0x010fe20000000000 */
[----:B------:R-:W-:-:S04]  /*7310*/  @!P1 MOV R0, 0x400 ;  /* 0x0000040000009802 */ /* 0x000fc80000000f00 */
[----:B------:R-:W4:Y:S01]  /*7320*/  SHFL.DOWN P0, R2, R3, 0x4, 0x1f ;  /* 0x08801f0003027f89 */ /* 0x000f220000000000 */
[----:B0-----:R-:W-:Y:S01]  /*7330*/  @!P1 LEA R9, R9, R0, 0x18 ;  /* 0x0000000009099211 */ /* 0x001fe200078ec0ff */
[----:B----4-:R-:W-:-:S05]  /*7340*/  @P0 FADD R2, R3, R2 ;  /* 0x0000000203020221 */ /* 0x010fca0000000000 */
        /* <DEDUP_REMOVED lines=9> */
[----:B------:R-:W-:Y:S01]  /*73e0*/  IMAD.MOV.U32 R11, RZ, RZ, RZ ;  /* 0x000000ffff0b7224 */ /* 0x000fe200078e00ff */
[----:B------:R-:W-:Y:S06]  /*73f0*/  BRA `(.L_x_7015) ;  /* 0x0000000000047947 */ /* 0x000fec0003800000 */
.L_x_7014:
[----:B0-----:R-:W0:Y:S02]  /*7400*/  S2R R11, SR_TID.X ;  /* 0x00000000000b7919 */ /* 0x001e240000002100 */
.L_x_7015:
[----:B------:R-:W-:Y:S05]  /*7410*/  BSYNC B0 ;  /* 0x0000000000007941 */ /* 0x000fea0003800000 */
.L_x_7013:
[----:B------:R-:W-:Y:S02]  /*7420*/  ULDC UR20, c[0x0][0x21c] ;  /* 0x0000870000147ab9 */ /* 0x000fe40000000800 */
[----:B0-----:R-:W-:-:S13]  /*7430*/  ISETP.GE.AND P0, PT, R11, UR20, PT ;  /* 0x000000140b007c0c */ /* 0x001fda000bf06270 */
[----:B------:R-:W-:Y:S05]  /*7440*/  @P0 EXIT ;  /* 0x000000000000094d */ /* 0x000fea0003800000 */
[----:B------:R-:W0:Y:S01]  /*7450*/  S2UR UR10, SR_CgaCtaId ;  /* 0x00000000000a79c3 */ /* 0x000e220000008800 */
[----:B------:R-:W-:Y:S01]  /*7460*/  ULDC.64 UR6, c[0x0][0x358] ;  /* 0x0000d60000067ab9 */ /* 0x000fe20000000a00 */
[----:B------:R-:W-:Y:S01]  /*7470*/  ULDC.64 UR8, c[0x0][0x338] ;  /* 0x0000ce0000087ab9 */ /* 0x000fe20000000a00 */
[----:B------:R-:W-:Y:S01]  /*7480*/  UIMAD UR4, UR15, UR6, URZ ;  /* 0x000000060f0472a4 */ /* 0x000fe2000f8e023f */
[----:B------:R-:W-:Y:S01]  /*7490*/  BSSY B0, `(.L_x_7016) ;  /* 0x000002c000007945 */ /* 0x000fe20003800000 */
[----:B------:R-:W-:Y:S02]  /*74a0*/  UIMAD UR15, UR15, UR8, URZ ;  /* 0x000000080f0f72a4 */ /* 0x000fe4000f8e023f */
[----:B------:R-:W-:Y:S02]  /*74b0*/  UIMAD.WIDE.U32 UR12, UR14, UR6, URZ ;  /* 0x000000060e0c72a5 */ /* 0x000fe4000f8e003f */
[----:B------:R-:W-:Y:S02]  /*74c0*/  UIMAD UR7, UR14, UR7, UR4 ;  /* 0x000000070e0772a4 */ /* 0x000fe4000f8e0204 */
[----:B------:R-:W-:-:S02]  /*74d0*/  UIMAD.WIDE.U32 UR4, UR14, UR8, URZ ;  /* 0x000000080e0472a5 */ /* 0x000fc4000f8e003f */
[----:B------:R-:W-:Y:S01]  /*74e0*/  UIMAD UR6, UR14, UR9, UR15 ;  /* 0x000000090e0672a4 */ /* 0x000fe2000f8e020f */
[----:B------:R-:W-:Y:S01]  /*74f0*/  UMOV UR8, 0x400 ;  /* 0x0000040000087882 */ /* 0x000fe20000000000 */
[----:B------:R-:W-:Y:S02]  /*7500*/  UIADD3 UR7, UR13, UR7, URZ ;  /* 0x000000070d077290 */ /* 0x000fe4000fffe03f */
[----:B------:R-:W-:Y:S01]  /*7510*/  UIADD3 UR6, UR5, UR6, URZ ;  /* 0x0000000605067290 */ /* 0x000fe2000fffe03f */
[----:B------:R-:W-:Y:S01]  /*7520*/  ULDC UR9, c[0x0][0x0] ;  /* 0x0000000000097ab9 */ /* 0x000fe20000000800 */
[----:B------:R-:W-:Y:S01]  /*7530*/  ULDC.64 UR14, c[0x0][0x3c0] ;  /* 0x0000f000000e7ab9 */ /* 0x000fe20000000a00 */
[----:B------:R-:W-:Y:S01]  /*7540*/  ULDC.64 UR16, c[0x0][0x360] ;  /* 0x0000d80000107ab9 */ /* 0x000fe20000000a00 */
[----:B------:R-:W-:Y:S01]  /*7550*/  ULDC.64 UR18, c[0x0][0x3c8] ;  /* 0x0000f20000127ab9 */ /* 0x000fe20000000a00 */
[----:B0-----:R-:W-:-:S03]  /*7560*/  ULEA UR8, UR10, UR8, 0x18 ;  /* 0x000000080a087291 */ /* 0x001fc6000f8ec03f */
[----:B------:R-:W-:-:S09]  /*7570*/  ULDC.64 UR10, c[0x0][0x340] ;  /* 0x0000d000000a7ab9 */ /* 0x000fd20000000a00 */
.L_x_7017:
[----:B------:R-:W-:Y:S01]  /*7580*/  LEA R0, R11, UR8, 0x2 ;  /* 0x000000080b007c11 */ /* 0x000fe2000f8e10ff */
[----:B------:R-:W-:Y:S01]  /*7590*/  IMAD.U32 R7, RZ, RZ, UR7 ;  /* 0x00000007ff077e24 */ /* 0x000fe2000f8e00ff */
[----:B0-----:R-:W-:Y:S02]  /*75a0*/  MOV R5, UR5 ;  /* 0x0000000500057c02 */ /* 0x001fe40008000f00 */
[----:B-1--4-:R-:W-:Y:S01]  /*75b0*/  MOV R4, UR4 ;  /* 0x0000000400047c02 */ /* 0x012fe20008000f00 */
        /* <DEDUP_REMOVED lines=26> */
.L_x_7016:
[----:B------:R-:W-:Y:S05]  /*7760*/  EXIT ;  /* 0x000000000000794d */ /* 0x000fea0003800000 */
.L_x_7018:
        /* <DEDUP_REMOVED lines=9> */
.L_x_10980:


//--------------------- .text._Z25selective_scan_bwd_kernelI32Selective_Scan_bwd_kernel_traitsILi32ELi16ELb0ELb0ELb1ELb0ELb1EN3c108BFloat16EfEEv12SSMParamsBwd --------------------------
	.section	.text._Z25selective_scan_bwd_kernelI32Selective_Scan_bwd_kernel_traitsILi32ELi16ELb0ELb0ELb1ELb0ELb1EN3c108BFloat16EfEEv12SSMParamsBwd,"ax",@progbits
	.align	128
        .global         _Z25selective_scan_bwd_kernelI32Selective_Scan_bwd_kernel_traitsILi32ELi16ELb0ELb0ELb1ELb0ELb1EN3c108BFloat16EfEEv12SSMParamsBwd
        .type           _Z25selective_scan_bwd_kernelI32Selective_Scan_bwd_kernel_traitsILi32ELi16ELb0ELb0ELb1ELb0ELb1EN3c108BFloat16EfEEv12SSMParamsBwd,@function
        .size           _Z25selective_scan_bwd_kernelI32Selective_Scan_bwd_kernel_traitsILi32ELi16ELb0ELb0ELb1ELb0ELb1EN3c108BFloat16EfEEv12SSMParamsBwd,(.L_x_10981 - _Z25selective_scan_bwd_kernelI32Selective_Scan_bwd_kernel_traitsILi32ELi16ELb0ELb0ELb1ELb0ELb1EN3c108BFloat16EfEEv12SSMParamsBwd)
        .other          _Z25selective_scan_bwd_kernelI32Selective_Scan_bwd_kernel_traitsILi32ELi16ELb0ELb0ELb1ELb0ELb1EN3c108BFloat16EfEEv12SSMParamsBwd,@"STO_CUDA_ENTRY STV_DEFAULT"
_Z25selective_scan_bwd_kernelI32Selective_Scan_bwd_kernel_traitsILi32ELi16ELb0ELb0ELb1ELb0ELb1EN3c108BFloat16EfEEv12SSMParamsBwd:
.text._Z25selective_scan_bwd_kernelI32Selective_Scan_bwd_kernel_traitsILi32ELi16ELb0ELb0ELb1ELb0ELb1EN3c108BFloat16EfEEv12SSMParamsBwd:
        /* <DEDUP_REMOVED lines=19> */
[----:B------:R-:W-:-:S04]  /*0130*/  UMOV UR5, URZ ;  /* 0x0000003f00057c82 */ /* 0x000fc80008000000 */
[----:B------:R-:W1:Y:S01]  /*0140*/  LDC.64 R22, c[0x0][0x330] ;  /* 0x0000cc00ff167b82 */ /* 0x000e620000000a00 */
[----:B------:R5:W5:Y:S01]  /*0150*/  @P1 LDG.E R6, desc[UR14][R2.64] ;  /* 0x0000000e02061981 */ /* 0x000b62000c1e1900 */
[----:B--2---:R-:W-:Y:S01]  /*0160*/  ISETP.NE.U32.AND P0, PT, R4, RZ, PT ;  /* 0x000000ff0400720c */ /* 0x004fe20003f05070 */
[----:B------:R-:W-:Y:S01]  /*0170*/  HFMA2.MMA R17, -RZ, RZ, 0, 0 ;  /* 0x00000000ff117435 */ /* 0x000fe200000001ff */
[----:B------:R-:W-:Y:S01]  /*0180*/  ULDC.64 UR18, c[0x0][0x328] ;  /* 0x0000ca0000127ab9 */ /* 0x000fe20000000a00 */
[----:B------:R-:W-:Y:S01]  /*0190*/  ULDC.64 UR20, c[0x0][0x260] ;  /* 0x0000980000147ab9 */ /* 0x000fe20000000a00 */
[----:B------:R-:W-:Y:S02]  /*01a0*/  ISETP.NE.AND.EX P0, PT, R5, RZ, PT, P0 ;  /* 0x000000ff0500720c */ /* 0x000fe40003f05300 */
[----:B------:R-:W2:Y:S08]  /*01b0*/  LDC R27, c[0x0][0x224] ;  /* 0x00008900ff1b7b82 */ /* 0x000eb00000000800 */
[----:B------:R-:W2:Y:S03]  /*01c0*/  LDC.64 R30, c[0x0][0x2f0] ;  /* 0x0000bc00ff1e7b82 */ /* 0x000ea60000000a00 */
[----:B------:R-:W-:-:S04]  /*01d0*/  @P0 LEA R4, P2, R132, R4, 0x2 ;  /* 0x0000000484040211 */ /* 0x000fc800078410ff */
[----:B------:R-:W-:Y:S01]  /*01e0*/  @P0 LEA.HI.X R5, R132, R5, R7, 0x2, P2 ;  /* 0x0000000584050211 */ /* 0x000fe200010f1407 */
[----:B------:R-:W2:Y:S04]  /*01f0*/  LDC.64 R32, c[0x0][0x2f8] ;  /* 0x0000be00ff207b82 */ /* 0x000ea80000000a00 */
[----:B------:R1:W2:Y:S01]  /*0200*/  @P0 LDG.E R4, desc[UR14][R4.64] ;  /* 0x0000000e04040981 */ /* 0x0002a2000c1e1900 */
[----:B---3--:R-:W-:Y:S01]  /*0210*/  IABS R9, R11 ;  /* 0x0000000b00097213 */ /* 0x008fe20000000000 */
[----:B0-----:R-:W-:Y:S01]  /*0220*/  USHF.R.S32.HI UR16, URZ, 0x1f, UR17 ;  /* 0x0000001f3f107899 */ /* 0x001fe20008011411 */
[----:B----4-:R-:W-:Y:S01]  /*0230*/  ISETP.NE.U32.AND P2, PT, R20, RZ, PT ;  /* 0x000000ff1400720c */ /* 0x010fe20003f45070 */
[----:B------:R-:W-:Y:S01]  /*0240*/  UIMAD.WIDE.U32 UR6, UR17, UR8, URZ ;  /* 0x00000008110672a5 */ /* 0x000fe2000f8e003f */
[----:B------:R-:W0:Y:S01]  /*0250*/  I2F.RP R0, R9 ;  /* 0x0000000900007306 */ /* 0x000e220000209400 */
[----:B-----5:R-:W-:Y:S01]  /*0260*/  ISETP.NE.U32.AND P3, PT, R24, RZ, PT ;  /* 0x000000ff1800720c */ /* 0x020fe20003f65070 */
[----:B------:R-:W-:Y:S01]  /*0270*/  UIMAD UR4, UR16, UR8, URZ ;  /* 0x00000008100472a4 */ /* 0x000fe2000f8e023f */
[----:B------:R-:W-:Y:S01]  /*0280*/  ISETP.NE.AND.EX P2, PT, R21, RZ, PT, P2 ;  /* 0x000000ff1500720c */ /* 0x000fe20003f45320 */
[----:B------:R-:W3:Y:S01]  /*0290*/  LDC.64 R128, c[0x0][0x2e0] ;  /* 0x0000b800ff807b82 */ /* 0x000ee20000000a00 */
[----:B------:R-:W-:Y:S01]  /*02a0*/  ISETP.NE.AND.EX P3, PT, R25, RZ, PT, P3 ;  /* 0x000000ff1900720c */ /* 0x000fe20003f65330 */
[----:B------:R-:W-:Y:S01]  /*02b0*/  UIMAD UR12, UR17, UR9, UR4 ;  /* 0x00000009110c72a4 */ /* 0x000fe2000f8e0204 */
[----:B------:R-:W-:Y:S01]  /*02c0*/  HFMA2.MMA R135, -RZ, RZ, 0, 0 ;  /* 0x00000000ff877435 */ /* 0x000fe200000001ff */
[----:B------:R-:W-:Y:S01]  /*02d0*/  UIMAD UR4, UR16, UR10, URZ ;  /* 0x0000000a100472a4 */ /* 0x000fe2000f8e023f */
[----:B------:R-:W-:Y:S01]  /*02e0*/  MOV R130, RZ ;  /* 0x000000ff00827202 */ /* 0x000fe20000000f00 */
[----:B------:R-:W-:-:S02]  /*02f0*/  UIMAD.WIDE.U32 UR8, UR17, UR10, URZ ;  /* 0x0000000a110872a5 */ /* 0x000fc4000f8e003f */
[----:B------:R-:W-:Y:S01]  /*0300*/  UIMAD UR13, UR17, UR11, UR4 ;  /* 0x0000000b110d72a4 */ /* 0x000fe2000f8e0204 */
[----:B------:R-:W4:Y:S01]  /*0310*/  LDC.64 R34, c[0x0][0x3b8] ;  /* 0x0000ee00ff227b82 */ /* 0x000f220000000a00 */
[----:B------:R-:W-:Y:S01]  /*0320*/  UIMAD UR4, UR16, UR18, URZ ;  /* 0x00000012100472a4 */ /* 0x000fe2000f8e023f */
[----:B0-----:R-:W0:Y:S01]  /*0330*/  MUFU.RCP R0, R0 ;  /* 0x0000000000007308 */ /* 0x001e220000001000 */
[----:B------:R-:W-:Y:S01]  /*0340*/  ULDC.64 UR10, c[0x0][0x310] ;  /* 0x0000c400000a7ab9 */ /* 0x000fe20000000a00 */
[----:B------:R-:W-:Y:S01]  /*0350*/  UIADD3 UR7, UR7, UR12, URZ ;  /* 0x0000000c07077290 */ /* 0x000fe2000fffe03f */
[C---:B------:R-:W-:Y:S01]  /*0360*/  @P3 LEA R17, P5, R132.reuse, R24, 0x2 ;  /* 0x0000001884113211 */ /* 0x040fe200078a10ff */
[----:B------:R-:W-:Y:S02]  /*0370*/  UIADD3 UR9, UR9, UR13, URZ ;  /* 0x0000000d09097290 */ /* 0x000fe4000fffe03f */
[----:B------:R-:W-:Y:S01]  /*0380*/  UIMAD.WIDE.U32 UR12, UR17, UR20, URZ ;  /* 0x00000014110c72a5 */ /* 0x000fe2000f8e003f */
[----:B------:R-:W-:-:S02]  /*0390*/  @P3 LEA.HI.X R18, R132, R25, R7, 0x2, P5 ;  /* 0x0000001984123211 */ /* 0x000fc400028f1407 */
[----:B------:R-:W5:Y:S01]  /*03a0*/  LDC.64 R24, c[0x0][0x278] ;  /* 0x00009e00ff187b82 */ /* 0x000f620000000a00 */
[----:B------:R-:W-:Y:S02]  /*03b0*/  ISETP.NE.AND P3, PT, R11, RZ, PT ;  /* 0x000000ff0b00720c */ /* 0x000fe40003f65270 */
[----:B0-----:R-:W-:Y:S02]  /*03c0*/  IADD3 R2, R0, 0xffffffe, RZ ;  /* 0x0ffffffe00027810 */ /* 0x001fe40007ffe0ff */
[----:B------:R-:W-:Y:S02]  /*03d0*/  IABS R0, R132 ;  /* 0x0000008400007213 */ /* 0x000fe40000000000 */
[----:B------:R0:W1:Y:S02]  /*03e0*/  F2I.FTZ.U32.TRUNC.NTZ R3, R2 ;  /* 0x0000000200037305 */ /* 0x000064000021f000 */
[----:B0-----:R-:W-:Y:S01]  /*03f0*/  IMAD.MOV.U32 R2, RZ, RZ, RZ ;  /* 0x000000ffff027224 */ /* 0x001fe200078e00ff */
[----:B-1----:R-:W-:-:S05]  /*0400*/  IADD3 R8, RZ, -R3, RZ ;  /* 0x80000003ff087210 */ /* 0x002fca0007ffe0ff */
[----:B------:R-:W-:-:S04]  /*0410*/  IMAD R5, R8, R9, RZ ;  /* 0x0000000908057224 */ /* 0x000fc800078e02ff */
[----:B------:R-:W-:-:S06]  /*0420*/  IMAD.HI.U32 R3, R3, R5, R2 ;  /* 0x0000000503037227 */ /* 0x000fcc00078e0002 */
[----:B------:R-:W-:-:S05]  /*0430*/  IMAD.HI.U32 R139, R3, R0, RZ ;  /* 0x00000000038b7227 */ /* 0x000fca00078e00ff */
[----:B------:R-:W-:-:S05]  /*0440*/  IADD3 R2, -R139, RZ, RZ ;  /* 0x000000ff8b027210 */ /* 0x000fca0007ffe1ff */
        /* <DEDUP_REMOVED lines=8> */
[----:B------:R-:W-:Y:S01]  /*04d0*/  IMAD.WIDE.U32 R2, R132, R12, UR6 ;  /* 0x0000000684027e25 */ /* 0x000fe2000f8e000c */
[----:B------:R-:W-:Y:S02]  /*04e0*/  @!P4 IADD3 R0, R0, -R9, RZ ;  /* 0x800000090000c210 */ /* 0x000fe40007ffe0ff */
[----:B------:R-:W-:Y:S02]  /*04f0*/  @!P4 IADD3 R139, R139, 0x1, RZ ;  /* 0x000000018b8bc810 */ /* 0x000fe40007ffe0ff */
[----:B------:R-:W-:Y:S02]  /*0500*/  @P1 R2UR UR5, R6 ;  /* 0x00000000060512ca */ /* 0x000fe400000e0000 */
[----:B------:R-:W-:Y:S01]  /*0510*/  @P2 LEA R19, P1, R132, R20, 0x2 ;  /* 0x0000001484132211 */ /* 0x000fe200078210ff */
[----:B------:R-:W-:-:S03]  /*0520*/  IMAD.MOV.U32 R20, RZ, RZ, RZ ;  /* 0x000000ffff147224 */ /* 0x000fc600078e00ff */
[----:B------:R-:W-:Y:S01]  /*0530*/  @P2 LEA.HI.X R20, R132, R21, R7, 0x2, P1 ;  /* 0x0000001584142211 */ /* 0x000fe200008f1407 */
[----:B------:R-:W-:Y:S01]  /*0540*/  IMAD R7, R7, R22, RZ ;  /* 0x0000001607077224 */ /* 0x000fe200078e02ff */
[----:B------:R-:W-:Y:S02]  /*0550*/  ISETP.NE.U32.AND P1, PT, RZ, UR10, PT ;  /* 0x0000000aff007c0c */ /* 0x000fe4000bf25070 */
[----:B------:R-:W-:Y:S01]  /*0560*/  ISETP.GE.U32.AND P2, PT, R0, R9, PT ;  /* 0x000000090000720c */ /* 0x000fe20003f46070 */
[----:B------:R-:W-:Y:S01]  /*0570*/  IMAD R15, R132, R23, R7 ;  /* 0x00000017840f7224 */ /* 0x000fe200078e0207 */
[----:B------:R-:W-:Y:S01]  /*0580*/  ISETP.NE.AND.EX P1, PT, RZ, UR11, PT, P1 ;  /* 0x0000000bff007c0c */ /* 0x000fe2000bf25310 */
[----:B------:R-:W-:Y:S01]  /*0590*/  UIMAD.WIDE.U32 UR10, UR17, UR18, URZ ;  /* 0x00000012110a72a5 */ /* 0x000fe2000f8e003f */
[----:B--2---:R-:W-:Y:S01]  /*05a0*/  LEA R9, R27, 0xfffffe00, 0x9 ;  /* 0xfffffe001b097811 */ /* 0x004fe200078e48ff */
[----:B------:R-:W-:Y:S02]  /*05b0*/  UIMAD UR18, UR17, UR19, UR4 ;  /* 0x00000013111272a4 */ /* 0x000fe4000f8e0204 */
[----:B------:R-:W-:Y:S01]  /*05c0*/  UIMAD UR19, UR16, UR20, URZ ;  /* 0x00000014101372a4 */ /* 0x000fe2000f8e023f */
[----:B------:R-:W-:Y:S01]  /*05d0*/  UMOV UR4, URZ ;  /* 0x0000003f00047c82 */ /* 0x000fe20008000000 */
[----:B------:R-:W-:-:S02]  /*05e0*/  UIADD3 UR11, UR11, UR18, URZ ;  /* 0x000000120b0b7290 */ /* 0x000fc4000fffe03f */
[----:B------:R-:W-:Y:S02]  /*05f0*/  UIMAD UR19, UR17, UR21, UR19 ;  /* 0x00000015111372a4 */ /* 0x000fe4000f8e0213 */
[----:B------:R-:W-:Y:S02]  /*0600*/  @P2 VIADD R139, R139, 0x1 ;  /* 0x000000018b8b2836 */ /* 0x000fe40000000000 */
[----:B------:R-:W0:Y:S01]  /*0610*/  @P1 LDC R23, c[0x0][0x214] ;  /* 0x00008500ff171b82 */ /* 0x000e220000000800 */
[----:B------:R-:W-:Y:S01]  /*0620*/  UIADD3 UR13, UR13, UR19, URZ ;  /* 0x000000130d0d7290 */ /* 0x000fe2000fffe03f */
[----:B------:R-:W-:Y:S01]  /*0630*/  @P0 R2UR UR4, R4 ;  /* 0x00000000040402ca */ /* 0x000fe200000e0000 */
[C---:B------:R-:W-:Y:S01]  /*0640*/  IMAD.WIDE.U32 R4, R132.reuse, R14, UR8 ;  /* 0x0000000884047e25 */ /* 0x040fe2000f8e000e */
[----:B------:R-:W-:Y:S02]  /*0650*/  @!P5 IADD3 R139, -R139, RZ, RZ ;  /* 0x000000ff8b8bd210 */ /* 0x000fe40007ffe1ff */
[----:B------:R-:W-:Y:S01]  /*0660*/  @!P3 LOP3.LUT R139, RZ, R11, RZ, 0x33, !PT ;  /* 0x0000000bff8bb212 */ /* 0x000fe200078e33ff */
[----:B------:R-:W-:Y:S01]  /*0670*/  IMAD.WIDE.U32 R6, R132, R22, UR10 ;  /* 0x0000000a84067e25 */ /* 0x000fe2000f8e0016 */
[----:B------:R-:W1:Y:S01]  /*0680*/  @P1 LDC R29, c[0x0][0x21c] ;  /* 0x00008700ff1d1b82 */ /* 0x000e620000000800 */
[----:B------:R-:W-:-:S02]  /*0690*/  SHF.R.S32.HI R11, RZ, 0x1f, R9 ;  /* 0x0000001fff0b7819 */ /* 0x000fc40000011409 */
[----:B------:R-:W-:Y:S02]  /*06a0*/  IADD3 R16, P0, R9, R2, RZ ;  /* 0x0000000209107210 */ /* 0x000fe40007f1e0ff */
[----:B------:R-:W-:Y:S02]  /*06b0*/  SHF.R.S32.HI R137, RZ, 0x1f, R139 ;  /* 0x0000001fff897819 */ /* 0x000fe4000001148b */
[----:B------:R-:W-:Y:S01]  /*06c0*/  IADD3.X R10, R11, R3, R10, P0, !PT ;  /* 0x000000030b0a7210 */ /* 0x000fe200007fe40a */
[----:B------:R-:W2:Y:S01]  /*06d0*/  @P1 LDC.64 R12, c[0x0][0x310] ;  /* 0x0000c400ff0c1b82 */ /* 0x000ea20000000a00 */
[----:B------:R-:W-:Y:S01]  /*06e0*/  IADD3 R14, P0, R9, R4, RZ ;  /* 0x00000004090e7210 */ /* 0x000fe20007f1e0ff */
[----:B-----5:R-:W-:Y:S01]  /*06f0*/  IMAD R0, R137, R24, RZ ;  /* 0x0000001889007224 */ /* 0x020fe200078e02ff */
[----:B------:R-:W-:Y:S01]  /*0700*/  IADD3 R6, P2, R9, R6, RZ ;  /* 0x0000000609067210 */ /* 0x000fe20007f5e0ff */
[----:B------:R-:W-:Y:S01]  /*0710*/  IMAD.WIDE.U32 R2, R139, R24, UR12 ;  /* 0x0000000c8b027e25 */ /* 0x000fe2000f8e0018 */
[----:B------:R-:W-:-:S02]  /*0720*/  IADD3.X R8, R11, R5, R8, P0, !PT ;  /* 0x000000050b087210 */ /* 0x000fc400007fe408 */
[----:B------:R-:W-:Y:S01]  /*0730*/  ISETP.GE.AND P0, PT, R27, 0x1, PT ;  /* 0x000000011b00780c */ /* 0x000fe20003f06270 */
[----:B------:R-:W-:Y:S01]  /*0740*/  IMAD R21, R139, R25, R0 ;  /* 0x000000198b157224 */ /* 0x000fe200078e0200 */
[----:B------:R-:W-:Y:S01]  /*0750*/  IADD3 R9, P3, R9, R2, RZ ;  /* 0x0000000209097210 */ /* 0x000fe20007f7e0ff */
[----:B0-----:R-:W-:Y:S01]  /*0760*/  @P1 IMAD R0, R23, UR17, R132 ;  /* 0x0000001117001c24 */ /* 0x001fe2000f8e0284 */
[----:B------:R-:W-:Y:S02]  /*0770*/  IADD3.X R7, R11, R7, R15, P2, !PT ;  /* 0x000000070b077210 */ /* 0x000fe400017fe40f */
[----:B------:R-:W-:Y:S01]  /*0780*/  IADD3 R2, R3, R21, RZ ;  /* 0x0000001503027210 */ /* 0x000fe20007ffe0ff */
[----:B------:R-:W-:Y:S01]  /*0790*/  @P1 IMAD R0, R0, R27, RZ ;  /* 0x0000001b00001224 */ /* 0x000fe200078e02ff */
[C---:B------:R-:W-:Y:S02]  /*07a0*/  LEA R15, P2, R16.reuse, R30, 0x1 ;  /* 0x0000001e100f7211 */ /* 0x040fe400078408ff */
[----:B---3--:R-:W-:Y:S01]  /*07b0*/  LEA R131, P4, R9, R128, 0x1 ;  /* 0x0000008009837211 */ /* 0x008fe200078808ff */
[----:B------:R-:W-:Y:S01]  /*07c0*/  IMAD.X R2, R11, 0x1, R2, P3 ;  /* 0x000000010b027824 */ /* 0x000fe200018e0602 */
[----:B------:R-:W-:Y:S01]  /*07d0*/  LEA.HI.X R16, R16, R31, R10, 0x1, P2 ;  /* 0x0000001f10107211 */ /* 0x000fe200010f0c0a */
[----:B-1----:R-:W-:Y:S01]  /*07e0*/  @P1 IMAD R3, R0, R29, RZ ;  /* 0x0000001d00031224 */ /* 0x002fe200078e02ff */
[----:B------:R-:W-:Y:S01]  /*07f0*/  LEA R5, P2, R14, R32, 0x1 ;  /* 0x000000200e057211 */ /* 0x000fe200078408ff */
[----:B------:R-:W-:Y:S01]  /*0800*/  IMAD.MOV.U32 R10, RZ, RZ, R19 ;  /* 0x000000ffff0a7224 */ /* 0x000fe200078e0013 */
[----:B----4-:R-:W-:Y:S01]  /*0810*/  LEA R4, P3, R6, R34, 0x1 ;  /* 0x0000002206047211 */ /* 0x010fe200078608ff */
[----:B--2---:R-:W-:Y:S01]  /*0820*/  @P1 IMAD.WIDE R12, R3, 0x8, R12 ;  /* 0x00000008030c1825 */ /* 0x004fe200078e020c */
[----:B------:R-:W-:-:S02]  /*0830*/  LEA.HI.X R14, R14, R33, R8, 0x1, P2 ;  /* 0x000000210e0e7211 */ /* 0x000fc400010f0c08 */
[----:B------:R-:W-:Y:S02]  /*0840*/  @!P1 CS2R R12, SRZ ;  /* 0x00000000000c9805 */ /* 0x000fe4000001ff00 */
[----:B------:R-:W-:Y:S01]  /*0850*/  LEA.HI.X R129, R9, R129, R2, 0x1, P4 ;  /* 0x0000008109817211 */ /* 0x000fe200020f0c02 */
[----:B------:R-:W-:Y:S01]  /*0860*/  IMAD.MOV.U32 R9, RZ, RZ, R18 ;  /* 0x000000ffff097224 */ /* 0x000fe200078e0012 */
[----:B------:R-:W-:Y:S02]  /*0870*/  LEA.HI.X R3, R6, R35, R7, 0x1, P3 ;  /* 0x0000002306037211 */ /* 0x000fe400018f0c07 */
[----:B------:R-:W-:Y:S02]  /*0880*/  MOV R11, R20 ;  /* 0x00000014000b7202 */ /* 0x000fe40000000f00 */
[----:B------:R-:W-:Y:S01]  /*0890*/  MOV R8, R17 ;  /* 0x0000001100087202 */ /* 0x000fe20000000f00 */
[----:B------:R-:W-:Y:S06]  /*08a0*/  @!P0 BRA `(.L_x_7019) ;  /* 0x0000008c00f48947 */ /* 0x000fec0003800000 */
[----:B------:R-:W0:Y:S01]  /*08b0*/  S2R R133, SR_TID.X ;  /* 0x0000000000857919 */ /* 0x000e220000002100 */
[----:B------:R-:W-:Y:S01]  /*08c0*/  R2UR UR37, R15 ;  /* 0x000000000f2572ca */ /* 0x000fe200000e0000 */
[----:B------:R-:W-:Y:S01]  /*08d0*/  IMAD.MOV.U32 R135, RZ, RZ, RZ ;  /* 0x000000ffff877224 */ /* 0x000fe200078e00ff */
[----:B------:R-:W-:Y:S01]  /*08e0*/  R2UR UR36, R16 ;  /* 0x00000000102472ca */ /* 0x000fe200000e0000 */
[----:B------:R-:W1:Y:S01]  /*08f0*/  S2R R128, SR_LANEID ;  /* 0x0000000000807919 */ /* 0x000e620000000000 */
[----:B------:R-:W-:Y:S01]  /*0900*/  R2UR UR35, R5 ;  /* 0x00000000052372ca */ /* 0x000fe200000e0000 */
[----:B------:R-:W-:Y:S01]  /*0910*/  UMOV UR6, URZ ;  /* 0x0000003f00067c82 */ /* 0x000fe20008000000 */
[----:B------:R-:W-:Y:S02]  /*0920*/  R2UR UR34, R14 ;  /* 0x000000000e2272ca */ /* 0x000fe400000e0000 */
[----:B------:R-:W-:Y:S02]  /*0930*/  R2UR UR33, R4 ;  /* 0x00000000042172ca */ /* 0x000fe400000e0000 */
[----:B------:R-:W-:-:S02]  /*0940*/  R2UR UR32, R3 ;  /* 0x00000000032072ca */ /* 0x000fc400000e0000 */
[----:B------:R-:W-:Y:S02]  /*0950*/  MOV R130, RZ ;  /* 0x000000ff00827202 */ /* 0x000fe40000000f00 */
[C---:B0-----:R-:W-:Y:S02]  /*0960*/  SHF.L.U32 R0, R133.reuse, 0x4, RZ ;  /* 0x0000000485007819 */ /* 0x041fe400000006ff */
[----:B------:R-:W-:Y:S02]  /*0970*/  LOP3.LUT R205, R133, 0x1f, RZ, 0xc0, !PT ;  /* 0x0000001f85cd7812 */ /* 0x000fe400078ec0ff */
[----:B------:R-:W-:-:S04]  /*0980*/  LOP3.LUT R0, R0, 0xfffffe00, RZ, 0xc0, !PT ;  /* 0xfffffe0000007812 */ /* 0x000fc800078ec0ff */
[----:B------:R-:W-:-:S04]  /*0990*/  LOP3.LUT R6, R0, 0x1f, R133, 0xf8, !PT ;  /* 0x0000001f00067812 */ /* 0x000fc800078ef885 */
[----:B-1----:R-:W-:-:S07]  /*09a0*/  SHF.R.S32.HI R7, RZ, 0x1f, R6 ;  /* 0x0000001fff077819 */ /* 0x002fce0000011406 */
.L_x_7067:
[----:B0-----:R-:W0:Y:S01]  /*09b0*/  LDC R97, c[0x0][0x224] ;  /* 0x00008900ff617b82 */ /* 0x001e220000000800 */
[----:B------:R-:W-:Y:S01]  /*09c0*/  ULDC UR12, c[0x0][0x218] ;  /* 0x00008600000c7ab9 */ /* 0x000fe20000000800 */
[C---:B--2---:R-:W-:Y:S02]  /*09d0*/  LEA R2, P1, R6.reuse, UR37, 0x1 ;  /* 0x0000002506027c11 */ /* 0x044fe4000f8208ff */
        /* <DEDUP_REMOVED lines=32> */
[----:B0-----:R-:W-:Y:S02]  /*0be0*/  IADD3 R203, R97, -UR6, RZ ;  /* 0x8000000661cb7c10 */ /* 0x001fe4000fffe0ff */
[----:B------:R-:W-:Y:S02]  /*0bf0*/  LEA.HI.X R3, R6, UR36, R7, 0x1, P1 ;  /* 0x0000002406037c11 */ /* 0x000fe400088f0c07 */
[----:B------:R-:W-:-:S03]  /*0c00*/  LEA R4, R203, 0xfffffe00, 0x9 ;  /* 0xfffffe00cb047811 */ /* 0x000fc600078e48ff */
[----:B------:R-:W0:Y:S01]  /*0c10*/  S2UR UR7, SR_CgaCtaId ;  /* 0x00000000000779c3 */ /* 0x000e220000008800 */
[----:B------:R-:W-:Y:S01]  /*0c20*/  UMOV UR10, 0x400 ;  /* 0x00000400000a7882 */ /* 0x000fe20000000000 */
[C---:B------:R-:W-:Y:S01]  /*0c30*/  LEA.HI.SX32 R126, R128.reuse, R128, 0x1b ;  /* 0x00000080807e7211 */ /* 0x040fe200078fdaff */
[----:B------:R-:W-:Y:S01]  /*0c40*/  VIADD R31, R128, 0x40 ;  /* 0x00000040801f7836 */ /* 0x000fe20000000000 */
[----:B------:R-:W-:Y:S01]  /*0c50*/  IADD3 R127, -R4, UR12, RZ ;  /* 0x0000000c047f7c10 */ /* 0x000fe2000fffe1ff */
[----:B------:R-:W-:Y:S01]  /*0c60*/  ULDC.64 UR8, c[0x0][0x2a8] ;  /* 0x0000aa0000087ab9 */ /* 0x000fe20000000a00 */
[----:B------:R-:W-:Y:S01]  /*0c70*/  IADD3 R29, R128, 0x20, RZ ;  /* 0x00000020801d7810 */ /* 0x000fe20007ffe0ff */
[----:B------:R-:W-:Y:S01]  /*0c80*/  ULDC.64 UR18, c[0x0][0x318] ;  /* 0x0000c60000127ab9 */ /* 0x000fe20000000a00 */
[-C--:B------:R-:W-:Y:S01]  /*0c90*/  ISETP.GE.AND P0, PT, R6, R127.reuse, PT ;  /* 0x0000007f0600720c */ /* 0x080fe20003f06270 */
[----:B-1----:R-:W1:Y:S01]  /*0ca0*/  LDC.64 R46, c[0x0][0x2a0] ;  /* 0x0000a800ff2e7b82 */ /* 0x002e620000000a00 */
[----:B------:R-:W-:-:S02]  /*0cb0*/  ISETP.GE.AND P1, PT, R160, R127, PT ;  /* 0x0000007fa000720c */ /* 0x000fc40003f26270 */
        /* <DEDUP_REMOVED lines=8> */
[----:B------:R-:W5:Y:S01]  /*0d40*/  @!P2 LDG.E.U16 R14, desc[UR14][R2.64+0xc0] ;  /* 0x0000c00e020ea981 */ /* 0x000f62000c1e1500 */
        /* <DEDUP_REMOVED lines=22> */
[----:B0-----:R-:W-:Y:S01]  /*0eb0*/  ULEA UR10, UR7, UR10, 0x18 ;  /* 0x0000000a070a7291 */ /* 0x001fe2000f8ec03f */
[C---:B------:R-:W-:Y:S01]  /*0ec0*/  IADD3 R33, R128.reuse, 0x60, RZ ;  /* 0x0000006080217810 */ /* 0x040fe20007ffe0ff */
[----:B-1----:R-:W-:-:S04]  /*0ed0*/  VIADD R3, R128, 0xa0 ;  /* 0x000000a080037836 */ /* 0x002fc80000000000 */
[----:B------:R-:W-:Y:S02]  /*0ee0*/  LEA R126, R126, UR10, 0x1 ;  /* 0x0000000a7e7e7c11 */ /* 0x000fe4000f8e08ff */
[-C--:B------:R-:W-:Y:S02]  /*0ef0*/  LEA.HI.SX32 R3, R3, R128.reuse, 0x1b ;  /* 0x0000008003037211 */ /* 0x080fe400078fdaff */
[----:B------:R-:W-:Y:S02]  /*0f00*/  IADD3 R35, R128, 0x80, RZ ;  /* 0x0000008080237810 */ /* 0x000fe40007ffe0ff */
[-C--:B------:R-:W-:Y:S02]  /*0f10*/  LEA.HI.SX32 R29, R29, R128.reuse, 0x1b ;  /* 0x000000801d1d7211 */ /* 0x080fe400078fdaff */
[----:B------:R-:W-:Y:S02]  /*0f20*/  LEA R121, R3, UR10, 0x1 ;  /* 0x0000000a03797c11 */ /* 0x000fe4000f8e08ff */
[----:B------:R-:W-:-:S02]  /*0f30*/  LEA.HI.SX32 R31, R31, R128, 0x1b ;  /* 0x000000801f1f7211 */ /* 0x000fc400078fdaff */
[C---:B------:R-:W-:Y:S02]  /*0f40*/  IADD3 R3, R128.reuse, 0xc0, RZ ;  /* 0x000000c080037810 */ /* 0x040fe40007ffe0ff */
[-C--:B------:R-:W-:Y:S02]  /*0f50*/  LEA.HI.SX32 R33, R33, R128.reuse, 0x1b ;  /* 0x0000008021217211 */ /* 0x080fe400078fdaff */
[-C--:B------:R-:W-:Y:S02]  /*0f60*/  LEA.HI.SX32 R35, R35, R128.reuse, 0x1b ;  /* 0x0000008023237211 */ /* 0x080fe400078fdaff */
[----:B------:R-:W-:Y:S01]  /*0f70*/  LEA R125, R29, UR10, 0x1 ;  /* 0x0000000a1d7d7c11 */ /* 0x000fe2000f8e08ff */
[----:B------:R-:W-:Y:S01]  /*0f80*/  VIADD R29, R128, 0x100 ;  /* 0x00000100801d7836 */ /* 0x000fe20000000000 */
[----:B------:R-:W-:Y:S02]  /*0f90*/  LEA R124, R31, UR10, 0x1 ;  /* 0x0000000a1f7c7c11 */ /* 0x000fe4000f8e08ff */
[----:B------:R-:W-:-:S02]  /*0fa0*/  LEA.HI.SX32 R3, R3, R128, 0x1b ;  /* 0x0000008003037211 */ /* 0x000fc400078fdaff */
[----:B------:R-:W-:Y:S02]  /*0fb0*/  LEA R123, R33, UR10, 0x1 ;  /* 0x0000000a217b7c11 */ /* 0x000fe4000f8e08ff */
[----:B------:R-:W-:Y:S02]  /*0fc0*/  LEA R122, R35, UR10, 0x1 ;  /* 0x0000000a237a7c11 */ /* 0x000fe4000f8e08ff */
[C---:B------:R-:W-:Y:S02]  /*0fd0*/  IADD3 R31, R128.reuse, 0x120, RZ ;  /* 0x00000120801f7810 */ /* 0x040fe40007ffe0ff */
[----:B------:R-:W-:Y:S01]  /*0fe0*/  LEA R120, R3, UR10, 0x1 ;  /* 0x0000000a03787c11 */ /* 0x000fe2000f8e08ff */
[C---:B------:R-:W-:Y:S01]  /*0ff0*/  VIADD R3, R128.reuse, 0x160 ;  /* 0x0000016080037836 */ /* 0x040fe20000000000 */
[----:B------:R-:W-:Y:S02]  /*1000*/  IADD3 R33, R128, 0x140, RZ ;  /* 0x0000014080217810 */ /* 0x000fe40007ffe0ff */
[----:B------:R-:W-:-:S02]  /*1010*/  LEA.HI.SX32 R29, R29, R128, 0x1b ;  /* 0x000000801d1d7211 */ /* 0x000fc400078fdaff */
[-C--:B------:R-:W-:Y:S02]  /*1020*/  LEA.HI.SX32 R31, R31, R128.reuse, 0x1b ;  /* 0x000000801f1f7211 */ /* 0x080fe400078fdaff */
[-C--:B------:R-:W-:Y:S02]  /*1030*/  LEA.HI.SX32 R33, R33, R128.reuse, 0x1b ;  /* 0x0000008021217211 */ /* 0x080fe400078fdaff */
[----:B------:R-:W-:Y:S02]  /*1040*/  LEA R118, R29, UR10, 0x1 ;  /* 0x0000000a1d767c11 */ /* 0x000fe4000f8e08ff */
[----:B------:R-:W-:Y:S02]  /*1050*/  IADD3 R29, R128, 0x1e0, RZ ;  /* 0x000001e0801d7810 */ /* 0x000fe40007ffe0ff */
[----:B------:R-:W-:Y:S02]  /*1060*/  LEA.HI.SX32 R3, R3, R128, 0x1b ;  /* 0x0000008003037211 */ /* 0x000fe400078fdaff */
[----:B------:R-:W-:-:S02]  /*1070*/  LEA R117, R31, UR10, 0x1 ;  /* 0x0000000a1f757c11 */ /* 0x000fc4000f8e08ff */
[----:B------:R-:W-:Y:S02]  /*1080*/  LEA R116, R33, UR10, 0x1 ;  /* 0x0000000a21747c11 */ /* 0x000fe4000f8e08ff */
[----:B------:R-:W-:Y:S02]  /*1090*/  LEA R115, R3, UR10, 0x1 ;  /* 0x0000000a03737c11 */ /* 0x000fe4000f8e08ff */
[----:B------:R-:W-:-:S04]  /*10a0*/  LEA.HI.SX32 R29, R29, R128, 0x1b ;  /* 0x000000801d1d7211 */ /* 0x000fc800078fdaff */
        /* <DEDUP_REMOVED lines=10> */
[----:B---3--:R0:W-:Y:S02]  /*1150*/  STS.U16 [R126], R5 ;  /* 0x000000057e007388 */ /* 0x0081e40000000400 */
[----:B0-----:R-:W-:-:S04]  /*1160*/  IADD3 R5, R128, 0xe0, RZ ;  /* 0x000000e080057810 */ /* 0x001fc80007ffe0ff */
[----:B------:R-:W-:Y:S01]  /*1170*/  LEA.HI.SX32 R5, R5, R128, 0x1b ;  /* 0x0000008005057211 */ /* 0x000fe200078fdaff */
[----:B----4-:R-:W-:Y:S03]  /*1180*/  STS.U16 [R125+0x40], R0 ;  /* 0x000040007d007388 */ /* 0x010fe60000000400 */
[----:B------:R-:W-:Y:S01]  /*1190*/  LEA R119, R5, UR10, 0x1 ;  /* 0x0000000a05777c11 */ /* 0x000fe2000f8e08ff */
[----:B------:R0:W-:Y:S01]  /*11a0*/  STS.U16 [R124+0x80], R15 ;  /* 0x0000800f7c007388 */ /* 0x0001e20000000400 */
[----:B------:R-:W-:-:S03]  /*11b0*/  IADD3 R5, R128, 0x180, RZ ;  /* 0x0000018080057810 */ /* 0x000fc60007ffe0ff */
[----:B-----5:R-:W-:Y:S04]  /*11c0*/  STS.U16 [R123+0xc0], R14 ;  /* 0x0000c00e7b007388 */ /* 0x020fe80000000400 */
[----:B--2---:R1:W-:Y:S01]  /*11d0*/  STS.U16 [R122+0x100], R17 ;  /* 0x000100117a007388 */ /* 0x0043e20000000400 */
[C---:B0-----:R-:W-:Y:S02]  /*11e0*/  IADD3 R15, R128.reuse, 0x1a0, RZ ;  /* 0x000001a0800f7810 */ /* 0x041fe40007ffe0ff */
[-C--:B------:R-:W-:Y:S01]  /*11f0*/  LEA.HI.SX32 R5, R5, R128.reuse, 0x1b ;  /* 0x0000008005057211 */ /* 0x080fe200078fdaff */
[----:B------:R0:W-:Y:S01]  /*1200*/  STS.U16 [R121+0x140], R16 ;  /* 0x0001401079007388 */ /* 0x0001e20000000400 */
[----:B------:R-:W-:Y:S01]  /*1210*/  LEA.HI.SX32 R15, R15, R128, 0x1b ;  /* 0x000000800f0f7211 */ /* 0x000fe200078fdaff */
[C---:B-1----:R-:W-:Y:S01]  /*1220*/  VIADD R17, R128.reuse, 0x1c0 ;  /* 0x000001c080117836 */ /* 0x042fe20000000000 */
[----:B------:R-:W-:Y:S01]  /*1230*/  SHF.L.U32 R0, R128, 0x4, RZ ;  /* 0x0000000480007819 */ /* 0x000fe200000006ff */
[----:B------:R-:W-:Y:S01]  /*1240*/  STS.U16 [R120+0x180], R19 ;  /* 0x0001801378007388 */ /* 0x000fe20000000400 */
[----:B------:R-:W-:-:S02]  /*1250*/  LEA R114, R5, UR10, 0x1 ;  /* 0x0000000a05727c11 */ /* 0x000fc4000f8e08ff */
[----:B------:R-:W-:Y:S01]  /*1260*/  LEA.HI.SX32 R17, R17, R128, 0x1b ;  /* 0x0000008011117211 */ /* 0x000fe200078fdaff */
[----:B------:R1:W-:Y:S01]  /*1270*/  STS.U16 [R119+0x1c0], R18 ;  /* 0x0001c01277007388 */ /* 0x0003e20000000400 */
[----:B------:R-:W-:Y:S02]  /*1280*/  LEA R113, R15, UR10, 0x1 ;  /* 0x0000000a0f717c11 */ /* 0x000fe4000f8e08ff */
[----:B------:R-:W-:Y:S01]  /*1290*/  LEA.HI.SX32 R110, R0, R0, 0x1b ;  /* 0x00000000006e7211 */ /* 0x000fe200078fdaff */
[----:B------:R-:W-:Y:S01]  /*12a0*/  STS.U16 [R118+0x200], R21 ;  /* 0x0002001576007388 */ /* 0x000fe20000000400 */
[----:B------:R-:W-:-:S03]  /*12b0*/  LEA R112, R17, UR10, 0x1 ;  /* 0x0000000a11707c11 */ /* 0x000fc6000f8e08ff */
[----:B------:R2:W-:Y:S01]  /*12c0*/  STS.U16 [R117+0x240], R20 ;  /* 0x0002401475007388 */ /* 0x0005e20000000400 */
[----:B------:R-:W-:-:S03]  /*12d0*/  LEA R110, R110, UR10, 0x1 ;  /* 0x0000000a6e6e7c11 */ /* 0x000fc6000f8e08ff */
        /* <DEDUP_REMOVED lines=27> */
[----:B0-----:R-:W-:Y:S02]  /*1490*/  PRMT R16, RZ, 0x7610, R16 ;  /* 0x00007610ff107816 */ /* 0x001fe40000000010 */
[----:B------:R-:W-:Y:S02]  /*14a0*/  PRMT R17, RZ, 0x7610, R17 ;  /* 0x00007610ff117816 */ /* 0x000fe40000000011 */
[----:B-1----:R-:W-:Y:S02]  /*14b0*/  PRMT R18, RZ, 0x7610, R18 ;  /* 0x00007610ff127816 */ /* 0x002fe40000000012 */
[----:B------:R-:W-:Y:S02]  /*14c0*/  PRMT R19, RZ, 0x7610, R19 ;  /* 0x00007610ff137816 */ /* 0x000fe40000000013 */
[----:B--2---:R-:W-:-:S02]  /*14d0*/  PRMT R20, RZ, 0x7610, R20 ;  /* 0x00007610ff147816 */ /* 0x004fc40000000014 */
[----:B------:R-:W-:Y:S01]  /*14e0*/  PRMT R21, RZ, 0x7610, R21 ;  /* 0x00007610ff157816 */ /* 0x000fe20000000015 */
        /* <DEDUP_REMOVED lines=17> */
[----:B------:R-:W-:Y:S02]  /*1600*/  ISETP.GE.AND P1, PT, R134, R127, PT ;  /* 0x0000007f8600720c */ /* 0x000fe40003f26270 */
[----:B------:R-:W-:Y:S02]  /*1610*/  PRMT R0, RZ, 0x7610, R0 ;  /* 0x00007610ff007816 */ /* 0x000fe40000000000 */
[----:B---3--:R-:W-:Y:S02]  /*1620*/  PRMT R23, RZ, 0x7610, R23 ;  /* 0x00007610ff177816 */ /* 0x008fe40000000017 */
[----:B----4-:R-:W-:Y:S02]  /*1630*/  PRMT R22, RZ, 0x7610, R22 ;  /* 0x00007610ff167816 */ /* 0x010fe40000000016 */
[----:B-----5:R-:W-:Y:S01]  /*1640*/  PRMT R25, RZ, 0x7610, R25 ;  /* 0x00007610ff197816 */ /* 0x020fe20000000019 */
[----:B------:R-:W3:Y:S01]  /*1650*/  @!P0 LDG.E.U16 R0, desc[UR14][R2.64+0x240] ;  /* 0x0002400e02008981 */ /* 0x000ee2000c1e1500 */
[----:B------:R-:W-:-:S02]  /*1660*/  PRMT R24, RZ, 0x7610, R24 ;  /* 0x00007610ff187816 */ /* 0x000fc40000000018 */
        /* <DEDUP_REMOVED lines=8> */
[----:B------:R-:W-:-:S02]  /*16f0*/  ISETP.GE.AND P4, PT, R6, R127, PT ;  /* 0x0000007f0600720c */ /* 0x000fc40003f86270 */
[----:B0-----:R-:W-:-:S04]  /*1700*/  LEA R2, P0, R6, UR33, 0x1 ;  /* 0x0000002106027c11 */ /* 0x001fc8000f8008ff */
[----:B------:R-:W-:Y:S02]  /*1710*/  LEA.HI.X R3, R6, UR32, R7, 0x1, P0 ;  /* 0x0000002006037c11 */ /* 0x000fe400080f0c07 */
        /* <DEDUP_REMOVED lines=15> */
[----:B--2---:R0:W-:Y:S04]  /*1810*/  STS.U16 [R126], R5 ;  /* 0x000000057e007388 */ /* 0x0041e80000000400 */
        /* <DEDUP_REMOVED lines=35> */
[----:B------:R-:W-:Y:S02]  /*1a50*/  PRMT R14, RZ, 0x7610, R14 ;  /* 0x00007610ff0e7816 */ /* 0x000fe4000000000e */
[----:B------:R-:W-:Y:S02]  /*1a60*/  PRMT R15, RZ, 0x7610, R15 ;  /* 0x00007610ff0f7816 */ /* 0x000fe4000000000f */
[----:B--2---:R-:W-:Y:S02]  /*1a70*/  PRMT R17, RZ, 0x7610, R17 ;  /* 0x00007610ff117816 */ /* 0x004fe40000000011 */
        /* <DEDUP_REMOVED lines=10> */
[----:B------:R-:W3:Y:S01]  /*1b20*/  @!P1 LDG.E.U16 R17, desc[UR14][R2.64+0x100] ;  /* 0x0001000e02119981 */ /* 0x000ee2000c1e1500 */
[----:B------:R-:W-:-:S03]  /*1b30*/  ISETP.GE.AND P1, PT, R142, R127, PT ;  /* 0x0000007f8e00720c */ /* 0x000fc60003f26270 */
[----:B------:R-:W3:Y:S04]  /*1b40*/  @!P2 LDG.E.U16 R18, desc[UR14][R2.64+0x140] ;  /* 0x0001400e0212a981 */ /* 0x000ee8000c1e1500 */
[----:B------:R-:W3:Y:S01]  /*1b50*/  @!P3 LDG.E.U16 R19, desc[UR14][R2.64+0x180] ;  /* 0x0001800e0213b981 */ /* 0x000ee2000c1e1500 */
[----:B------:R-:W-:-:S03]  /*1b60*/  ISETP.GE.AND P2, PT, R140, R127, PT ;  /* 0x0000007f8c00720c */ /* 0x000fc60003f46270 */
[----:B------:R-:W3:Y:S04]  /*1b70*/  @!P4 LDG.E.U16 R36, desc[UR14][R2.64+0x1c0] ;  /* 0x0001c00e0224c981 */ /* 0x000ee8000c1e1500 */
[----:B------:R-:W3:Y:S01]  /*1b80*/  @!P0 LDG.E.U16 R39, desc[UR14][R2.64+0x280] ;  /* 0x0002800e02278981 */ /* 0x000ee2000c1e1500 */
[----:B------:R-:W-:-:S03]  /*1b90*/  ISETP.GE.AND P0, PT, R138, R127, PT ;  /* 0x0000007f8a00720c */ /* 0x000fc60003f06270 */
[----:B------:R-:W3:Y:S04]  /*1ba0*/  @!P5 LDG.E.U16 R37, desc[UR14][R2.64+0x200] ;  /* 0x0002000e0225d981 */ /* 0x000ee8000c1e1500 */
[----:B------:R-:W3:Y:S04]  /*1bb0*/  @!P6 LDG.E.U16 R38, desc[UR14][R2.64+0x240] ;  /* 0x0002400e0226e981 */ /* 0x000ee8000c1e1500 */
[----:B------:R-:W3:Y:S01]  /*1bc0*/  @!P1 LDG.E.U16 R40, desc[UR14][R2.64+0x2c0] ;  /* 0x0002c00e02289981 */ /* 0x000ee2000c1e1500 */
[----:B------:R-:W-:-:S03]  /*1bd0*/  ISETP.GE.AND P1, PT, R136, R127, PT ;  /* 0x0000007f8800720c */ /* 0x000fc60003f26270 */
[----:B------:R-:W3:Y:S01]  /*1be0*/  @!P0 LDG.E.U16 R42, desc[UR14][R2.64+0x340] ;  /* 0x0003400e022a8981 */ /* 0x000ee2000c1e1500 */
[----:B------:R-:W-:-:S03]  /*1bf0*/  ISETP.GE.AND P0, PT, R134, R127, PT ;  /* 0x0000007f8600720c */ /* 0x000fc60003f06270 */
[----:B------:R-:W3:Y:S06]  /*1c00*/  @!P2 LDG.E.U16 R41, desc[UR14][R2.64+0x300] ;  /* 0x0003000e0229a981 */ /* 0x000eec000c1e1500 */
[----:B------:R-:W3:Y:S04]  /*1c10*/  @!P1 LDG.E.U16 R43, desc[UR14][R2.64+0x380] ;  /* 0x0003800e022b9981 */ /* 0x000ee8000c1e1500 */
[----:B------:R0:W3:Y:S01]  /*1c20*/  @!P0 LDG.E.U16 R44, desc[UR14][R2.64+0x3c0] ;  /* 0x0003c00e022c8981 */ /* 0x0000e2000c1e1500 */
[----:B------:R-:W-:Y:S01]  /*1c30*/  IMAD R20, R46, UR16, RZ ;  /* 0x000000102e147c24 */ /* 0x000fe2000f8e02ff */
[----:B------:R-:W-:-:S03]  /*1c40*/  ISETP.GE.AND P0, PT, R6, R127, PT ;  /* 0x0000007f0600720c */ /* 0x000fc60003f06270 */
[----:B------:R-:W-:Y:S01]  /*1c50*/  IMAD R45, R47, UR17, R20 ;  /* 0x000000112f2d7c24 */ /* 0x000fe2000f8e0214 */
[----:B------:R-:W-:Y:S01]  /*1c60*/  IADD3 R97, -R97, UR6, RZ ;  /* 0x0000000661617c10 */ /* 0x000fe2000fffe1ff */
[----:B0-----:R-:W-:Y:S01]  /*1c70*/  IMAD.WIDE.U32 R2, R46, UR17, RZ ;  /* 0x000000112e027c25 */ /* 0x001fe2000f8e00ff */
[----:B------:R-:W-:-:S03]  /*1c80*/  SHF.R.S32.HI R20, RZ, 0x1f, R132 ;  /* 0x0000001fff147819 */ /* 0x000fc60000011484 */
        /* <DEDUP_REMOVED lines=10> */
[----:B------:R-:W-:Y:S02]  /*1d30*/  PRMT R55, RZ, 0x7610, R55 ;  /* 0x00007610ff377816 */ /* 0x000fe40000000037 */
[----:B------:R-:W-:Y:S01]  /*1d40*/  PRMT R60, RZ, 0x7610, R60 ;  /* 0x00007610ff3c7816 */ /* 0x000fe2000000003c */
[----:B--2---:R0:W-:Y:S04]  /*1d50*/  STS.U16 [R126], R5 ;  /* 0x000000057e007388 */ /* 0x0041e80000000400 */
[----:B----4-:R-:W-:Y:S01]  /*1d60*/  STS.U16 [R125+0x40], R14 ;  /* 0x0000400e7d007388 */ /* 0x010fe20000000400 */
[----:B0-----:R-:W-:-:S03]  /*1d70*/  SHF.R.S32.HI R5, RZ, 0x1f, R4 ;  /* 0x0000001fff057819 */ /* 0x001fc60000011404 */
[----:B-----5:R0:W-:Y:S04]  /*1d80*/  STS.U16 [R124+0x80], R15 ;  /* 0x0000800f7c007388 */ /* 0x0201e80000000400 */
[----:B---3--:R-:W-:Y:S04]  /*1d90*/  STS.U16 [R123+0xc0], R16 ;  /* 0x0000c0107b007388 */ /* 0x008fe80000000400 */
[----:B------:R1:W-:Y:S01]  /*1da0*/  STS.U16 [R122+0x100], R17 ;  /* 0x000100117a007388 */ /* 0x0003e20000000400 */
[----:B0-----:R-:W-:-:S03]  /*1db0*/  IMAD.WIDE.U32 R14, R132, UR8, R2 ;  /* 0x00000008840e7c25 */ /* 0x001fc6000f8e0002 */
[----:B------:R0:W-:Y:S01]  /*1dc0*/  STS.U16 [R121+0x140], R18 ;  /* 0x0001401279007388 */ /* 0x0001e20000000400 */
[----:B------:R-:W-:-:S03]  /*1dd0*/  @!P0 IMAD.WIDE.U32 R2, R46, UR17, R4 ;  /* 0x000000112e028c25 */ /* 0x000fc6000f8e0004 */
[----:B------:R2:W-:Y:S01]  /*1de0*/  STS.U16 [R120+0x180], R19 ;  /* 0x0001801378007388 */ /* 0x0005e20000000400 */
[----:B-1----:R-:W-:-:S03]  /*1df0*/  IMAD R17, R20, UR8, RZ ;  /* 0x0000000814117c24 */ /* 0x002fc6000f8e02ff */
[----:B------:R1:W-:Y:S01]  /*1e00*/  STS.U16 [R119+0x1c0], R36 ;  /* 0x0001c02477007388 */ /* 0x0003e20000000400 */
[----:B------:R-:W-:Y:S01]  /*1e10*/  @!P0 IADD3 R3, R45, R3, RZ ;  /* 0x000000032d038210 */ /* 0x000fe20007ffe0ff */
[----:B------:R-:W-:Y:S01]  /*1e20*/  IMAD R47, R132, UR9, R17 ;  /* 0x00000009842f7c24 */ /* 0x000fe2000f8e0211 */
[----:B0-----:R-:W-:Y:S01]  /*1e30*/  @!P0 MOV R18, R4 ;  /* 0x0000000400128202 */ /* 0x001fe20000000f00 */
[----:B------:R0:W-:Y:S01]  /*1e40*/  STS.U16 [R118+0x200], R37 ;  /* 0x0002002576007388 */ /* 0x0001e20000000400 */
[----:B--2---:R-:W-:Y:S01]  /*1e50*/  @!P0 IMAD.MOV.U32 R19, RZ, RZ, R5 ;  /* 0x000000ffff138224 */ /* 0x004fe200078e0005 */
[----:B-1----:R-:W-:Y:S01]  /*1e60*/  IADD3 R36, P1, R97, R14, RZ ;  /* 0x0000000e61247210 */ /* 0x002fe20007f3e0ff */
[----:B------:R-:W-:-:S03]  /*1e70*/  IMAD R14, R48, UR16, RZ ;  /* 0x00000010300e7c24 */ /* 0x000fc6000f8e02ff */
[----:B0-----:R-:W-:Y:S01]  /*1e80*/  IADD3.X R37, R95, R47, R15, P1, !PT ;  /* 0x0000002f5f257210 */ /* 0x001fe20000ffe40f */
[----:B------:R-:W-:Y:S02]  /*1e90*/  IMAD R45, R49, UR17, R14 ;  /* 0x00000011312d7c24 */ /* 0x000fe4000f8e020e */
[----:B------:R-:W-:Y:S01]  /*1ea0*/  @!P0 IMAD.WIDE.U32 R14, R132, UR8, R2 ;  /* 0x00000008840e8c25 */ /* 0x000fe2000f8e0002 */
[----:B------:R-:W-:-:S03]  /*1eb0*/  LEA R3, P1, R6, UR18, 0x1 ;  /* 0x0000001206037c11 */ /* 0x000fc6000f8208ff */
[C---:B------:R-:W-:Y:S01]  /*1ec0*/  IMAD.WIDE.U32 R16, R48.reuse, UR17, RZ ;  /* 0x0000001130107c25 */ /* 0x040fe2000f8e00ff */
[----:B------:R0:W-:Y:S03]  /*1ed0*/  STS.U16 [R117+0x240], R38 ;  /* 0x0002402675007388 */ /* 0x0001e60000000400 */
[----:B------:R-:W-:Y:S01]  /*1ee0*/  @!P0 IMAD.WIDE.U32 R18, R48, UR17, R18 ;  /* 0x0000001130128c25 */ /* 0x000fe2000f8e0012 */
[----:B------:R-:W-:Y:S01]  /*1ef0*/  LEA R2, P2, R36, R3, 0x1 ;  /* 0x0000000324027211 */ /* 0x000fe200078408ff */
[----:B------:R1:W-:Y:S01]  /*1f00*/  STS.U16 [R116+0x280], R39 ;  /* 0x0002802774007388 */ /* 0x0003e20000000400 */
[----:B------:R-:W-:Y:S01]  /*1f10*/  IADD3 R17, R17, R45, RZ ;  /* 0x0000002d11117210 */ /* 0x000fe20007ffe0ff */
[----:B------:R-:W-:Y:S01]  /*1f20*/  ULDC.64 UR8, c[0x0][0x2b8] ;  /* 0x0000ae0000087ab9 */ /* 0x000fe20000000a00 */
[----:B------:R-:W-:Y:S02]  /*1f30*/  @!P0 IADD3 R19, R45, R19, RZ ;  /* 0x000000132d138210 */ /* 0x000fe40007ffe0ff */
[C---:B0-----:R-:W-:Y:S01]  /*1f40*/  LEA.HI.X R38, R6.reuse, UR19, R7, 0x1, P1 ;  /* 0x0000001306267c11 */ /* 0x041fe200088f0c07 */
[----:B------:R-:W-:Y:S01]  /*1f50*/  STS.U16 [R115+0x2c0], R40 ;  /* 0x0002c02873007388 */ /* 0x000fe20000000400 */
[----:B-1----:R-:W-:-:S03]  /*1f60*/  @!P0 IADD3 R39, P1, R6, R14, RZ ;  /* 0x0000000e06278210 */ /* 0x002fc60007f3e0ff */
[----:B------:R0:W-:Y:S01]  /*1f70*/  STS.U16 [R114+0x300], R41 ;  /* 0x0003002972007388 */ /* 0x0001e20000000400 */
[----:B------:R-:W-:Y:S01]  /*1f80*/  LEA.HI.X R3, R36, R38, R37, 0x1, P2 ;  /* 0x0000002624037211 */ /* 0x000fe200010f0c25 */
[----:B------:R-:W-:Y:S02]  /*1f90*/  IMAD R37, R20, UR8, RZ ;  /* 0x0000000814257c24 */ /* 0x000fe4000f8e02ff */
[----:B------:R1:W-:Y:S01]  /*1fa0*/  STS.U16 [R113+0x340], R42 ;  /* 0x0003402a71007388 */ /* 0x0003e20000000400 */
[----:B------:R-:W-:-:S04]  /*1fb0*/  IMAD.WIDE.U32 R16, R132, UR8, R16 ;  /* 0x0000000884107c25 */ /* 0x000fc8000f8e0010 */
[C---:B0-----:R-:W-:Y:S01]  /*1fc0*/  IMAD R41, R132.reuse, UR9, R37 ;  /* 0x0000000984297c24 */ /* 0x041fe2000f8e0225 */
[----:B-1----:R-:W-:Y:S01]  /*1fd0*/  @!P0 IADD3.X R42, R7, R15, R47, P1, !PT ;  /* 0x0000000f072a8210 */ /* 0x002fe20000ffe42f */
[----:B------:R-:W-:Y:S01]  /*1fe0*/  @!P0 IMAD.WIDE.U32 R14, R132, UR8, R18 ;  /* 0x00000008840e8c25 */ /* 0x000fe2000f8e0012 */
[----:B------:R-:W-:Y:S01]  /*1ff0*/  @!P0 LEA R36, P1, R39, UR18, 0x1 ;  /* 0x0000001227248c11 */ /* 0x000fe2000f8208ff */
[----:B------:R-:W-:Y:S01]  /*2000*/  ULDC.64 UR8, c[0x0][0x308] ;  /* 0x0000c20000087ab9 */ /* 0x000fe20000000a00 */
[----:B------:R-:W-:Y:S02]  /*2010*/  IADD3 R38, P3, R97, R16, RZ ;  /* 0x0000001061267210 */ /* 0x000fe40007f7e0ff */
[----:B------:R-:W-:Y:S02]  /*2020*/  @!P0 LEA.HI.X R37, R39, UR19, R42, 0x1, P1 ;  /* 0x0000001327258c11 */ /* 0x000fe400088f0c2a */
[C---:B------:R-:W-:Y:S02]  /*2030*/  @!P0 IADD3 R40, P2, R6.reuse, R14, RZ ;  /* 0x0000000e06288210 */ /* 0x040fe40007f5e0ff */
[----:B------:R-:W-:Y:S01]  /*2040*/  LEA R19, P1, R6, UR8, 0x1 ;  /* 0x0000000806137c11 */ /* 0x000fe2000f8208ff */
[----:B------:R-:W-:Y:S01]  /*2050*/  STS.U16 [R112+0x380], R43 ;  /* 0x0003802b70007388 */ /* 0x000fe20000000400 */
[----:B------:R-:W-:-:S02]  /*2060*/  IADD3.X R17, R95, R41, R17, P3, !PT ;  /* 0x000000295f117210 */ /* 0x000fc40001ffe411 */
[----:B------:R-:W-:Y:S01]  /*2070*/  @!P0 IADD3.X R41, R7, R15, R41, P2, !PT ;  /* 0x0000000f07298210 */ /* 0x000fe200017fe429 */
[----:B------:R0:W-:Y:S01]  /*2080*/  STS.U16 [R111+0x3c0], R44 ;  /* 0x0003c02c6f007388 */ /* 0x0001e20000000400 */
        /* <DEDUP_REMOVED lines=33> */
[----:B------:R1:W4:Y:S05]  /*22a0*/  @!P0 LDG.E.U16 R39, desc[UR14][R36.64] ;  /* 0x0000000e24278981 */ /* 0x00032a000c1e1500 */
[----:B------:R-:W5:Y:S01]  /*22b0*/  @!P1 LDG.E.U16 R51, desc[UR14][R2.64+-0x200] ;  /* 0xfffe000e02339981 */ /* 0x000f62000c1e1500 */
[----:B------:R-:W-:-:S02]  /*22c0*/  ISETP.GE.AND P1, PT, R146, R127, PT ;  /* 0x0000007f9200720c */ /* 0x000fc40003f26270 */
[----:B------:R-:W-:Y:S02]  /*22d0*/  PRMT R41, RZ, 0x7610, R41 ;  /* 0x00007610ff297816 */ /* 0x000fe40000000029 */
[----:B-1----:R-:W-:Y:S02]  /*22e0*/  PRMT R36, RZ, 0x7610, R36 ;  /* 0x00007610ff247816 */ /* 0x002fe40000000024 */
[----:B------:R-:W-:Y:S02]  /*22f0*/  PRMT R40, RZ, 0x7610, R40 ;  /* 0x00007610ff287816 */ /* 0x000fe40000000028 */
[----:B------:R-:W-:Y:S01]  /*2300*/  PRMT R45, RZ, 0x7610, R45 ;  /* 0x00007610ff2d7816 */ /* 0x000fe2000000002d */
[----:B------:R-:W3:Y:S01]  /*2310*/  @!P2 LDG.E.U16 R41, desc[UR14][R2.64+-0x380] ;  /* 0xfffc800e0229a981 */ /* 0x000ee2000c1e1500 */
[----:B0-----:R-:W-:Y:S02]  /*2320*/  PRMT R44, RZ, 0x7610, R44 ;  /* 0x00007610ff2c7816 */ /* 0x001fe4000000002c */
[----:B------:R-:W-:Y:S01]  /*2330*/  PRMT R43, RZ, 0x7610, R43 ;  /* 0x00007610ff2b7816 */ /* 0x000fe2000000002b */
[----:B------:R-:W5:Y:S01]  /*2340*/  @!P1 LDG.E.U16 R36, desc[UR14][R2.64+-0x1c0] ;  /* 0xfffe400e02249981 */ /* 0x000f62000c1e1500 */
[----:B------:R-:W-:-:S02]  /*2350*/  ISETP.GE.AND P1, PT, R144, R127, PT ;  /* 0x0000007f9000720c */ /* 0x000fc40003f26270 */
[-C--:B------:R-:W-:Y:S01]  /*2360*/  ISETP.GE.AND P2, PT, R142, R127.reuse, PT ;  /* 0x0000007f8e00720c */ /* 0x080fe20003f46270 */
        /* <DEDUP_REMOVED lines=9> */
[----:B------:R-:W5:Y:S04]  /*2400*/  @!P2 LDG.E.U16 R50, desc[UR14][R2.64+-0x140] ;  /* 0xfffec00e0232a981 */ /* 0x000f68000c1e1500 */
[----:B------:R-:W5:Y:S04]  /*2410*/  @!P3 LDG.E.U16 R53, desc[UR14][R2.64+-0x100] ;  /* 0xffff000e0235b981 */ /* 0x000f68000c1e1500 */
[----:B------:R-:W5:Y:S04]  /*2420*/  @!P1 LDG.E.U16 R37, desc[UR14][R2.64+-0x180] ;  /* 0xfffe800e02259981 */ /* 0x000f68000c1e1500 */
[----:B------:R-:W5:Y:S04]  /*2430*/  @!P4 LDG.E.U16 R58, desc[UR14][R2.64+-0xc0] ;  /* 0xffff400e023ac981 */ /* 0x000f68000c1e1500 */
[----:B------:R-:W5:Y:S04]  /*2440*/  @!P5 LDG.E.U16 R55, desc[UR14][R2.64+-0x80] ;  /* 0xffff800e0237d981 */ /* 0x000f68000c1e1500 */
[----:B------:R-:W5:Y:S01]  /*2450*/  @!P6 LDG.E.U16 R60, desc[UR14][R2.64+-0x40] ;  /* 0xffffc00e023ce981 */ /* 0x000f62000c1e1500 */
        /* <DEDUP_REMOVED lines=12> */
[----:B----4-:R-:W-:Y:S04]  /*2520*/  STS.U16 [R126], R39 ;  /* 0x000000277e007388 */ /* 0x010fe80000000400 */
[----:B--2---:R-:W-:Y:S04]  /*2530*/  STS.U16 [R125+0x40], R38 ;  /* 0x000040267d007388 */ /* 0x004fe80000000400 */
[----:B---3--:R-:W-:Y:S04]  /*2540*/  STS.U16 [R124+0x80], R41 ;  /* 0x000080297c007388 */ /* 0x008fe80000000400 */
        /* <DEDUP_REMOVED lines=14> */
[----:B------:R-:W-:Y:S04]  /*2630*/  LDS.U16 R41, [R110] ;  /* 0x000000006e297984 */ /* 0x000fe80000000400 */
        /* <DEDUP_REMOVED lines=11> */
[----:B------:R-:W5:Y:S04]  /*26f0*/  LDS.U16 R59, [R110+0x18] ;  /* 0x000018006e3b7984 */ /* 0x000f680000000400 */
[----:B------:R-:W-:Y:S04]  /*2700*/  LDS.U16 R61, [R110+0x1a] ;  /* 0x00001a006e3d7984 */ /* 0x000fe80000000400 */
[----:B------:R-:W5:Y:S04]  /*2710*/  LDS.U16 R62, [R110+0x1c] ;  /* 0x00001c006e3e7984 */ /* 0x000f680000000400 */
[----:B------:R-:W5:Y:S01]  /*2720*/  LDS.U16 R63, [R110+0x1e] ;  /* 0x00001e006e3f7984 */ /* 0x000f620000000400 */
[----:B------:R-:W-:Y:S01]  /*2730*/  BAR.SYNC.DEFER_BLOCKING 0x0 ;  /* 0x0000000000007b1d */ /* 0x000fe20000010000 */
[----:B0-----:R-:W-:-:S02]  /*2740*/  PRMT R37, RZ, 0x7610, R37 ;  /* 0x00007610ff257816 */ /* 0x001fc40000000025 */
[----:B------:R-:W-:-:S03]  /*2750*/  PRMT R36, RZ, 0x7610, R36 ;  /* 0x00007610ff247816 */ /* 0x000fc60000000024 */
[----:B------:R0:W5:Y:S01]  /*2760*/  @!P0 LDG.E.U16 R69, desc[UR14][R16.64] ;  /* 0x0000000e10458981 */ /* 0x000162000c1e1500 */
[----:B------:R-:W-:-:S03]  /*2770*/  ISETP.GE.AND P0, PT, R160, R127, PT ;  /* 0x0000007fa000720c */ /* 0x000fc60003f06270 */
[----:B------:R-:W5:Y:S01]  /*2780*/  @!P1 LDG.E.U16 R36, desc[UR14][R14.64+-0x3c0] ;  /* 0xfffc400e0e249981 */ /* 0x000f62000c1e1500 */
[----:B------:R-:W-:Y:S02]  /*2790*/  ISETP.GE.AND P1, PT, R158, R127, PT ;  /* 0x0000007f9e00720c */ /* 0x000fe40003f26270 */
[----:B------:R-:W-:Y:S01]  /*27a0*/  PRMT R38, RZ, 0x7610, R38 ;  /* 0x00007610ff267816 */ /* 0x000fe20000000026 */
[----:B------:R-:W5:Y:S01]  /*27b0*/  @!P2 LDG.E.U16 R76, desc[UR14][R14.64+-0x140] ;  /* 0xfffec00e0e4ca981 */ /* 0x000f62000c1e1500 */
[----:B-1----:R-:W-:-:S03]  /*27c0*/  PRMT R60, RZ, 0x7610, R60 ;  /* 0x00007610ff3c7816 */ /* 0x002fc6000000003c */
        /* <DEDUP_REMOVED lines=19> */
[----:B------:R-:W-:-:S08]  /*2900*/  ISETP.GE.AND P0, PT, R146, R127, PT ;  /* 0x0000007f9200720c */ /* 0x000fd00003f06270 */
[----:B------:R-:W5:Y:S05]  /*2910*/  @!P1 LDG.E.U16 R77, desc[UR14][R14.64+-0x180] ;  /* 0xfffe800e0e4d9981 */ /* 0x000f6a000c1e1500 */
[----:B------:R0:W5:Y:S01]  /*2920*/  @!P0 LDG.E.U16 R74, desc[UR14][R14.64+-0x1c0] ;  /* 0xfffe400e0e4a8981 */ /* 0x000162000c1e1500 */
[----:B--2---:R-:W-:Y:S01]  /*2930*/  SHF.L.U32 R39, R39, 0x10, RZ ;  /* 0x0000001027277819 */ /* 0x004fe200000006ff */
[----:B------:R-:W-:Y:S01]  /*2940*/  IMAD.U32 R41, R41, 0x10000, RZ ;  /* 0x0001000029297824 */ /* 0x000fe200078e00ff */
[----:B---3--:R-:W-:-:S03]  /*2950*/  SHF.L.U32 R40, R40, 0x10, RZ ;  /* 0x0000001028287819 */ /* 0x008fc600000006ff */
[----:B------:R-:W-:Y:S01]  /*2960*/  FMUL.FTZ R2, R41, -1.4426950216293334961 ;  /* 0xbfb8aa3b29027820 */ /* 0x000fe20000410000 */
[----:B------:R-:W-:Y:S01]  /*2970*/  FMUL.FTZ R3, R39, -1.4426950216293334961 ;  /* 0xbfb8aa3b27037820 */ /* 0x000fe20000410000 */
[----:B------:R-:W-:Y:S01]  /*2980*/  FMUL.FTZ R82, R40, -1.4426950216293334961 ;  /* 0xbfb8aa3b28527820 */ /* 0x000fe20000410000 */
[----:B----4-:R-:W-:Y:S01]  /*2990*/  IMAD.U32 R43, R43, 0x10000, RZ ;  /* 0x000100002b2b7824 */ /* 0x010fe200078e00ff */
[----:B------:R1:W2:Y:S01]  /*29a0*/  MUFU.EX2 R68, R2 ;  /* 0x0000000200447308 */ /* 0x0002a20000000800 */
[----:B-----5:R-:W-:Y:S02]  /*29b0*/  SHF.L.U32 R44, R44, 0x10, RZ ;  /* 0x000000102c2c7819 */ /* 0x020fe400000006ff */
[----:B0-----:R-:W-:-:S05]  /*29c0*/  FMUL.FTZ R14, R43, -1.4426950216293334961 ;  /* 0xbfb8aa3b2b0e7820 */ /* 0x001fca0000410000 */
[----:B------:R0:W3:Y:S01]  /*29d0*/  MUFU.EX2 R70, R3 ;  /* 0x0000000300467308 */ /* 0x0000e20000000800 */
[----:B------:R-:W-:Y:S01]  /*29e0*/  SHF.L.U32 R45, R45, 0x10, RZ ;  /* 0x000000102d2d7819 */ /* 0x000fe200000006ff */
[----:B------:R-:W-:-:S06]  /*29f0*/  FMUL.FTZ R15, R44, -1.4426950216293334961 ;  /* 0xbfb8aa3b2c0f7820 */ /* 0x000fcc0000410000 */
[----:B------:R-:W-:Y:S01]  /*2a00*/  MUFU.EX2 R82, R82 ;  /* 0x0000005200527308 */ /* 0x000fe20000000800 */
[----:B------:R-:W-:Y:S02]  /*2a10*/  IMAD.U32 R48, R48, 0x10000, RZ ;  /* 0x0001000030307824 */ /* 0x000fe400078e00ff */
[----:B-1----:R-:W-:Y:S01]  /*2a20*/  FMUL.FTZ R2, R45, -1.4426950216293334961 ;  /* 0xbfb8aa3b2d027820 */ /* 0x002fe20000410000 */
[----:B------:R-:W-:Y:S01]  /*2a30*/  SHF.L.U32 R50, R50, 0x10, RZ ;  /* 0x0000001032327819 */ /* 0x000fe200000006ff */
[----:B0-----:R-:W-:-:S03]  /*2a40*/  FMUL.FTZ R3, R48, -1.4426950216293334961 ;  /* 0xbfb8aa3b30037820 */ /* 0x001fc60000410000 */
[----:B------:R-:W0:Y:S01]  /*2a50*/  MUFU.EX2 R14, R14 ;  /* 0x0000000e000e7308 */ /* 0x000e220000000800 */
[----:B------:R-:W-:Y:S01]  /*2a60*/  FMUL.FTZ R85, R50, -1.4426950216293334961 ;  /* 0xbfb8aa3b32557820 */ /* 0x000fe20000410000 */
[----:B--2---:R-:W-:Y:S01]  /*2a70*/  FADD.FTZ R68, R68, 1 ;  /* 0x3f80000044447421 */ /* 0x004fe20000010000 */
[----:B---3--:R-:W-:Y:S01]  /*2a80*/  FADD.FTZ R70, R70, 1 ;  /* 0x3f80000046467421 */ /* 0x008fe20000010000 */
[----:B------:R-:W-:-:S04]  /*2a90*/  SHF.L.U32 R51, R51, 0x10, RZ ;  /* 0x0000001033337819 */ /* 0x000fc800000006ff */
[----:B------:R-:W1:Y:S08]  /*2aa0*/  MUFU.EX2 R15, R15 ;  /* 0x0000000f000f7308 */ /* 0x000e700000000800 */
[----:B------:R-:W-:Y:S01]  /*2ab0*/  MUFU.EX2 R83, R2 ;  /* 0x0000000200537308 */ /* 0x000fe20000000800 */
[----:B------:R-:W-:-:S07]  /*2ac0*/  FMUL.FTZ R86, R51, -1.4426950216293334961 ;  /* 0xbfb8aa3b33567820 */ /* 0x000fce0000410000 */
[----:B------:R-:W-:Y:S01]  /*2ad0*/  MUFU.EX2 R84, R3 ;  /* 0x0000000300547308 */ /* 0x000fe20000000800 */
[----:B0-----:R-:W-:-:S07]  /*2ae0*/  FADD.FTZ R14, R14, 1 ;  /* 0x3f8000000e0e7421 */ /* 0x001fce0000010000 */
[----:B------:R-:W-:Y:S01]  /*2af0*/  MUFU.EX2 R85, R85 ;  /* 0x0000005500557308 */ /* 0x000fe20000000800 */
[----:B------:R-:W-:-:S07]  /*2b00*/  SHF.L.U32 R55, R55, 0x10, RZ ;  /* 0x0000001037377819 */ /* 0x000fce00000006ff */
[----:B------:R-:W-:Y:S08]  /*2b10*/  MUFU.RCP R68, R68 ;  /* 0x0000004400447308 */ /* 0x000ff00000001000 */
[----:B------:R-:W-:Y:S01]  /*2b20*/  MUFU.RCP R70, R70 ;  /* 0x0000004600467308 */ /* 0x000fe20000001000 */
[----:B-1----:R-:W-:Y:S01]  /*2b30*/  FADD.FTZ R15, R15, 1 ;  /* 0x3f8000000f0f7421 */ /* 0x002fe20000010000 */
[----:B------:R-:W-:-:S06]  /*2b40*/  FMUL.FTZ R88, R55, -1.4426950216293334961 ;  /* 0xbfb8aa3b37587820 */ /* 0x000fcc0000410000 */
[----:B------:R-:W0:Y:S01]  /*2b50*/  MUFU.EX2 R86, R86 ;  /* 0x0000005600567308 */ /* 0x000e220000000800 */
[----:B------:R-:W-:Y:S02]  /*2b60*/  SHF.L.U32 R49, R49, 0x10, RZ ;  /* 0x0000001031317819 */ /* 0x000fe400000006ff */
[----:B------:R-:W-:Y:S01]  /*2b70*/  SHF.L.U32 R46, R46, 0x10, RZ ;  /* 0x000000102e2e7819 */ /* 0x000fe200000006ff */
[----:B------:R-:W-:Y:S02]  /*2b80*/  IMAD.U32 R59, R59, 0x10000, RZ ;  /* 0x000100003b3b7824 */ /* 0x000fe400078e00ff */
[----:B------:R-:W-:Y:S02]  /*2b90*/  IMAD.U32 R47, R47, 0x10000, RZ ;  /* 0x000100002f2f7824 */ /* 0x000fe400078e00ff */
[----:B------:R-:W1:Y:S01]  /*2ba0*/  MUFU.EX2 R88, R88 ;  /* 0x0000005800587308 */ /* 0x000e620000000800 */
[----:B------:R-:W-:Y:S01]  /*2bb0*/  FMUL.FTZ R90, R59, -1.4426950216293334961 ;  /* 0xbfb8aa3b3b5a7820 */ /* 0x000fe20000410000 */
[----:B------:R-:W-:-:S02]  /*2bc0*/  SHF.L.U32 R73, R73, 0x10, RZ ;  /* 0x0000001049497819 */ /* 0x000fc400000006ff */
[----:B------:R-:W-:Y:S01]  /*2bd0*/  SHF.L.U32 R72, R72, 0x10, RZ ;  /* 0x0000001048487819 */ /* 0x000fe200000006ff */
[----:B------:R-:W-:-:S03]  /*2be0*/  IMAD.U32 R66, R66, 0x10000, RZ ;  /* 0x0001000042427824 */ /* 0x000fc600078e00ff */
[----:B------:R-:W-:Y:S01]  /*2bf0*/  MUFU.EX2 R91, R90 ;  /* 0x0000005a005b7308 */ /* 0x000fe20000000800 */
[----:B0-----:R-:W-:Y:S01]  /*2c00*/  FADD.FTZ R86, R86, 1 ;  /* 0x3f80000056567421 */ /* 0x001fe20000010000 */
[----:B------:R-:W-:Y:S01]  /*2c10*/  SHF.L.U32 R58, R58, 0x10, RZ ;  /* 0x000000103a3a7819 */ /* 0x000fe200000006ff */
[----:B------:R-:W-:Y:S02]  /*2c20*/  IMAD.U32 R53, R53, 0x10000, RZ ;  /* 0x0001000035357824 */ /* 0x000fe400078e00ff */
[----:B------:R-:W-:Y:S01]  /*2c30*/  IMAD.U32 R166, R65, 0x10000, RZ ;  /* 0x0001000041a67824 */ /* 0x000fe200078e00ff */
[----:B------:R-:W-:Y:S01]  /*2c40*/  SHF.L.U32 R62, R62, 0x10, RZ ;  /* 0x000000103e3e7819 */ /* 0x000fe200000006ff */
[----:B-1----:R-:W-:Y:S01]  /*2c50*/  FADD.FTZ R88, R88, 1 ;  /* 0x3f80000058587421 */ /* 0x002fe20000010000 */
[----:B------:R-:W-:Y:S01]  /*2c60*/  FMUL.FTZ R89, R58, -1.4426950216293334961 ;  /* 0xbfb8aa3b3a597820 */ /* 0x000fe20000410000 */
[----:B------:R-:W-:Y:S02]  /*2c70*/  FMUL.FTZ R2, R53, -1.4426950216293334961 ;  /* 0xbfb8aa3b35027820 */ /* 0x000fe40000410000 */
[----:B------:R-:W-:Y:S01]  /*2c80*/  FMUL.FTZ R3, R62, -1.4426950216293334961 ;  /* 0xbfb8aa3b3e037820 */ /* 0x000fe20000410000 */
[----:B------:R-:W-:Y:S01]  /*2c90*/  SHF.L.U32 R61, R61, 0x10, RZ ;  /* 0x000000103d3d7819 */ /* 0x000fe200000006ff */
[----:B------:R-:W-:Y:S01]  /*2ca0*/  IMAD.U32 R63, R63, 0x10000, RZ ;  /* 0x000100003f3f7824 */ /* 0x000fe200078e00ff */
[----:B------:R0:W-:Y:S01]  /*2cb0*/  MUFU.EX2 R87, R2 ;  /* 0x0000000200577308 */ /* 0x0001e20000000800 */
[----:B------:R-:W-:-:S02]  /*2cc0*/  SHF.L.U32 R164, R67, 0x10, RZ ;  /* 0x0000001043a47819 */ /* 0x000fc400000006ff */
[----:B------:R-:W-:-:S05]  /*2cd0*/  FMUL.FTZ R93, R61, -1.4426950216293334961 ;  /* 0xbfb8aa3b3d5d7820 */ /* 0x000fca0000410000 */
[----:B------:R-:W-:Y:S01]  /*2ce0*/  MUFU.EX2 R89, R89 ;  /* 0x0000005900597308 */ /* 0x000fe20000000800 */
[----:B0-----:R-:W-:Y:S01]  /*2cf0*/  FMUL.FTZ R2, R63, -1.4426950216293334961 ;  /* 0xbfb8aa3b3f027820 */ /* 0x001fe20000410000 */
[----:B------:R0:W-:Y:S04]  /*2d00*/  STS.U16 [R126], R69 ;  /* 0x000000457e007388 */ /* 0x0001e80000000400 */
        /* <DEDUP_REMOVED lines=21> */
[----:B------:R-:W5:Y:S01]  /*2e60*/  LDS.U16 R143, [R110+0xa] ;  /* 0x00000a006e8f7984 */ /* 0x000f620000000400 */
[----:B0-----:R-:W-:-:S03]  /*2e70*/  FADD.FTZ R69, R82, 1 ;  /* 0x3f80000052457421 */ /* 0x001fc60000010000 */
[----:B------:R-:W0:Y:S03]  /*2e80*/  LDS.U16 R147, [R110+0xe] ;  /* 0x00000e006e937984 */ /* 0x000e260000000400 */
[----:B------:R-:W4:Y:S01]  /*2e90*/  MUFU.RCP R69, R69 ;  /* 0x0000004500457308 */ /* 0x000f220000001000 */
[----:B-1----:R-:W-:Y:S01]  /*2ea0*/  FADD.FTZ R76, R83, 1 ;  /* 0x3f800000534c7421 */ /* 0x002fe20000010000 */
[----:B------:R-:W1:Y:S01]  /*2eb0*/  LDS.U16 R145, [R110+0xc] ;  /* 0x00000c006e917984 */ /* 0x000e620000000400 */
[----:B------:R-:W-:-:S05]  /*2ec0*/  FADD.FTZ R75, R84, 1 ;  /* 0x3f800000544b7421 */ /* 0x000fca0000010000 */
[----:B------:R3:W5:Y:S01]  /*2ed0*/  MUFU.RCP R74, R14 ;  /* 0x0000000e004a7308 */ /* 0x0007620000001000 */
[----:B------:R-:W-:Y:S01]  /*2ee0*/  FADD.FTZ R77, R85, 1 ;  /* 0x3f800000554d7421 */ /* 0x000fe20000010000 */
[----:B------:R-:W-:Y:S01]  /*2ef0*/  FADD.FTZ R16, -R70, 1 ;  /* 0x3f80000046107421 */ /* 0x000fe20000010100 */
[----:B------:R-:W1:Y:S01]  /*2f00*/  LDS.U16 R149, [R110+0x10] ;  /* 0x000010006e957984 */ /* 0x000e620000000400 */
[----:B--2---:R-:W-:-:S03]  /*2f10*/  SHF.L.U32 R36, R36, 0x10, RZ ;  /* 0x0000001024247819 */ /* 0x004fc600000006ff */
[----:B------:R-:W-:Y:S01]  /*2f20*/  LDS.U16 R168, [R110+0x18] ;  /* 0x000018006ea87984 */ /* 0x000fe20000000400 */
[----:B------:R2:W0:Y:S01]  /*2f30*/  MUFU.RCP R71, R15 ;  /* 0x0000000f00477308 */ /* 0x0004220000001000 */
[----:B---3--:R-:W-:Y:S01]  /*2f40*/  SHF.L.U32 R37, R37, 0x10, RZ ;  /* 0x0000001025257819 */ /* 0x008fe200000006ff */
[----:B------:R-:W-:Y:S01]  /*2f50*/  FADD.FTZ R14, -R68, 1 ;  /* 0x3f800000440e7421 */ /* 0x000fe20000010100 */
[----:B------:R-:W-:Y:S01]  /*2f60*/  LDS.U16 R172, [R110+0x1e] ;  /* 0x00001e006eac7984 */ /* 0x000fe20000000400 */
[----:B----4-:R-:W-:-:S03]  /*2f70*/  IMAD.U32 R38, R38, 0x10000, RZ ;  /* 0x0001000026267824 */ /* 0x010fc600078e00ff */
[----:B------:R-:W-:Y:S01]  /*2f80*/  LDS.U16 R159, [R110+0x1a] ;  /* 0x00001a006e9f7984 */ /* 0x000fe20000000400 */
[----:B------:R-:W3:Y:S01]  /*2f90*/  MUFU.RCP R76, R76 ;  /* 0x0000004c004c7308 */ /* 0x000ee20000001000 */
[----:B--2---:R-:W-:Y:S01]  /*2fa0*/  FMUL.FTZ R15, R49, R36 ;  /* 0x00000024310f7220 */ /* 0x004fe20000410000 */
[----:B------:R-:W-:Y:S01]  /*2fb0*/  FMUL.FTZ R17, R46, R37 ;  /* 0x000000252e117220 */ /* 0x000fe20000410000 */
[----:B------:R-:W-:Y:S01]  /*2fc0*/  FADD.FTZ R79, -R69, 1 ;  /* 0x3f800000454f7421 */ /* 0x000fe20000010100 */
[----:B------:R-:W-:Y:S01]  /*2fd0*/  FFMA.FTZ R14, R41, R14, 1 ;  /* 0x3f800000290e7423 */ /* 0x000fe2000001000e */
[----:B------:R-:W-:-:S03]  /*2fe0*/  FFMA.FTZ R16, R39, R16, 1 ;  /* 0x3f80000027107423 */ /* 0x000fc60000010010 */
[----:B------:R-:W2:Y:S01]  /*2ff0*/  MUFU.RCP R75, R75 ;  /* 0x0000004b004b7308 */ /* 0x000ea20000001000 */
[----:B------:R-:W-:Y:S01]  /*3000*/  FMUL.FTZ R78, R47, R38 ;  /* 0x000000262f4e7220 */ /* 0x000fe20000410000 */
[----:B------:R-:W-:Y:S01]  /*3010*/  FMUL.FTZ R15, R68, R15 ;  /* 0x0000000f440f7220 */ /* 0x000fe20000410000 */
[----:B------:R-:W-:Y:S01]  /*3020*/  FMUL.FTZ R17, R70, R17 ;  /* 0x0000001146117220 */ /* 0x000fe20000410000 */
[----:B-----5:R-:W-:Y:S01]  /*3030*/  SHF.L.U32 R60, R60, 0x10, RZ ;  /* 0x000000103c3c7819 */ /* 0x020fe200000006ff */
[----:B------:R-:W-:Y:S01]  /*3040*/  FFMA.FTZ R80, R40, R79, 1 ;  /* 0x3f80000028507423 */ /* 0x000fe2000001004f */
[----:B------:R-:W-:Y:S02]  /*3050*/  FMUL.FTZ R81, R15, R14 ;  /* 0x0000000e0f517220 */ /* 0x000fe40000410000 */
[----:B------:R-:W4:Y:S01]  /*3060*/  MUFU.RCP R77, R77 ;  /* 0x0000004d004d7308 */ /* 0x000f220000001000 */
[----:B------:R-:W-:Y:S01]  /*3070*/  FMUL.FTZ R90, R17, R16 ;  /* 0x00000010115a7220 */ /* 0x000fe20000410000 */
[----:B------:R-:W-:Y:S01]  /*3080*/  SHF.L.U32 R141, R141, 0x10, RZ ;  /* 0x000000108d8d7819 */ /* 0x000fe200000006ff */
[----:B------:R-:W-:Y:S01]  /*3090*/  FMUL.FTZ R79, R69, R78 ;  /* 0x0000004e454f7220 */ /* 0x000fe20000410000 */
[----:B------:R-:W-:Y:S01]  /*30a0*/  FADD.FTZ R16, -R74, 1 ;  /* 0x3f8000004a107421 */ /* 0x000fe20000010100 */
[----:B------:R-:W-:Y:S01]  /*30b0*/  FMUL.FTZ R15, R73, R60 ;  /* 0x0000003c490f7220 */ /* 0x000fe20000410000 */
[----:B------:R-:W-:-:S02]  /*30c0*/  IMAD.U32 R143, R143, 0x10000, RZ ;  /* 0x000100008f8f7824 */ /* 0x000fc400078e00ff */
[----:B------:R3:W5:Y:S01]  /*30d0*/  MUFU.RCP R78, R86 ;  /* 0x00000056004e7308 */ /* 0x0007620000001000 */
[----:B0-----:R-:W-:Y:S01]  /*30e0*/  FADD.FTZ R17, -R71, 1 ;  /* 0x3f80000047117421 */ /* 0x001fe20000010100 */
[----:B------:R-:W-:Y:S01]  /*30f0*/  FMUL.FTZ R14, R79, R80 ;  /* 0x000000504f0e7220 */ /* 0x000fe20000410000 */
[----:B------:R-:W-:Y:S01]  /*3100*/  FFMA.FTZ R16, R43, R16, 1 ;  /* 0x3f8000002b107423 */ /* 0x000fe20000010010 */
[----:B------:R-:W-:Y:S01]  /*3110*/  FMUL.FTZ R82, R72, R141 ;  /* 0x0000008d48527220 */ /* 0x000fe20000410000 */
[----:B------:R-:W-:Y:S01]  /*3120*/  FMUL.FTZ R15, R74, R15 ;  /* 0x0000000f4a0f7220 */ /* 0x000fe20000410000 */
[----:B------:R-:W-:Y:S01]  /*3130*/  FMUL.FTZ R79, R66, R143 ;  /* 0x0000008f424f7220 */ /* 0x000fe20000410000 */
[----:B------:R-:W-:Y:S01]  /*3140*/  FFMA.FTZ R84, R44, R17, 1 ;  /* 0x3f8000002c547423 */ /* 0x000fe20000010011 */
[C---:B---3--:R-:W-:Y:S01]  /*3150*/  FADD.FTZ R86, -R76.reuse, 1 ;  /* 0x3f8000004c567421 */ /* 0x048fe20000010100 */
[----:B------:R-:W-:Y:S01]  /*3160*/  FMUL.FTZ R17, R71, R82 ;  /* 0x0000005247117220 */ /* 0x000fe20000410000 */
[----:B------:R-:W-:Y:S01]  /*3170*/  FMUL.FTZ R83, R15, R16 ;  /* 0x000000100f537220 */ /* 0x000fe20000410000 */
[----:B------:R-:W-:Y:S01]  /*3180*/  FMUL.FTZ R79, R76, R79 ;  /* 0x0000004f4c4f7220 */ /* 0x000fe20000410000 */
[----:B------:R-:W-:Y:S01]  /*3190*/  FFMA.FTZ R86, R45, R86, 1 ;  /* 0x3f8000002d567423 */ /* 0x000fe20000010056 */
[----:B--2---:R-:W-:Y:S01]  /*31a0*/  FADD.FTZ R15, -R75, 1 ;  /* 0x3f8000004b0f7421 */ /* 0x004fe20000010100 */
[----:B------:R-:W-:Y:S01]  /*31b0*/  SHF.L.U32 R147, R147, 0x10, RZ ;  /* 0x0000001093937819 */ /* 0x000fe200000006ff */
[----:B------:R0:W-:Y:S01]  /*31c0*/  MUFU.RCP R82, R88 ;  /* 0x0000005800527308 */ /* 0x0001e20000001000 */
[----:B------:R-:W-:Y:S01]  /*31d0*/  FMUL.FTZ R85, R17, R84 ;  /* 0x0000005411557220 */ /* 0x000fe20000410000 */
[----:B------:R-:W-:Y:S01]  /*31e0*/  FMUL.FTZ R174, R79, R86 ;  /* 0x000000564fae7220 */ /* 0x000fe20000410000 */
[----:B------:R-:W-:Y:S01]  /*31f0*/  FFMA.FTZ R86, R48, R15, 1 ;  /* 0x3f80000030567423 */ /* 0x000fe2000001000f */
[----:B------:R-:W2:Y:S01]  /*3200*/  LDS.U16 R17, [R110+0x16] ;  /* 0x000016006e117984 */ /* 0x000ea20000000400 */
[----:B----4-:R-:W-:-:S03]  /*3210*/  FADD.FTZ R65, -R77, 1 ;  /* 0x3f8000004d417421 */ /* 0x010fc60000010100 */
[----:B------:R-:W3:Y:S01]  /*3220*/  LDS.U16 R15, [R110+0x12] ;  /* 0x000012006e0f7984 */ /* 0x000ee20000000400 */
[----:B0-----:R-:W-:Y:S01]  /*3230*/  FMUL.FTZ R88, R166, R147 ;  /* 0x00000093a6587220 */ /* 0x001fe20000410000 */
[----:B------:R-:W-:Y:S02]  /*3240*/  FFMA.FTZ R65, R50, R65, 1 ;  /* 0x3f80000032417423 */ /* 0x000fe40000010041 */
[----:B------:R-:W0:Y:S01]  /*3250*/  LDS.U16 R16, [R110+0x14] ;  /* 0x000014006e107984 */ /* 0x000e220000000400 */
[----:B------:R-:W-:Y:S01]  /*3260*/  FMUL.FTZ R88, R77, R88 ;  /* 0x000000584d587220 */ /* 0x000fe20000410000 */
[----:B-----5:R-:W-:Y:S01]  /*3270*/  FADD.FTZ R170, -R78, 1 ;  /* 0x3f8000004eaa7421 */ /* 0x020fe20000010100 */
[----:B------:R-:W4:Y:S01]  /*3280*/  MUFU.EX2 R3, R3 ;  /* 0x0000000300037308 */ /* 0x000f220000000800 */
[----:B-1----:R-:W-:Y:S01]  /*3290*/  SHF.L.U32 R145, R145, 0x10, RZ ;  /* 0x0000001091917819 */ /* 0x002fe200000006ff */
[----:B------:R-:W-:Y:S01]  /*32a0*/  FMUL.FTZ R176, R88, R65 ;  /* 0x0000004158b07220 */ /* 0x000fe20000410000 */
[----:B------:R-:W-:-:S02]  /*32b0*/  FFMA.FTZ R88, R51, R170, 1 ;  /* 0x3f80000033587423 */ /* 0x000fc400000100aa */
[----:B------:R-:W1:Y:S01]  /*32c0*/  LDS.U16 R170, [R110+0x1c] ;  /* 0x00001c006eaa7984 */ /* 0x000e620000000400 */
[----:B------:R-:W-:Y:S02]  /*32d0*/  FMUL.FTZ R84, R164, R145 ;  /* 0x00000091a4547220 */ /* 0x000fe40000410000 */
[----:B------:R-:W5:Y:S01]  /*32e0*/  MUFU.EX2 R93, R93 ;  /* 0x0000005d005d7308 */ /* 0x000f620000000800 */
[----:B------:R-:W-:Y:S01]  /*32f0*/  SHF.L.U32 R64, R64, 0x10, RZ ;  /* 0x0000001040407819 */ /* 0x000fe200000006ff */
[----:B------:R-:W-:Y:S01]  /*3300*/  FMUL.FTZ R79, R75, R84 ;  /* 0x000000544b4f7220 */ /* 0x000fe20000410000 */
[----:B------:R-:W-:-:S05]  /*3310*/  IMAD.U32 R149, R149, 0x10000, RZ ;  /* 0x0001000095957824 */ /* 0x000fca00078e00ff */
[----:B------:R-:W2:Y:S01]  /*3320*/  MUFU.EX2 R2, R2 ;  /* 0x0000000200027308 */ /* 0x000ea20000000800 */
[----:B------:R-:W-:Y:S01]  /*3330*/  FADD.FTZ R80, R87, 1 ;  /* 0x3f80000057507421 */ /* 0x000fe20000010000 */
[----:B------:R-:W-:Y:S01]  /*3340*/  FADD.FTZ R67, R89, 1 ;  /* 0x3f80000059437421 */ /* 0x000fe20000010000 */
[----:B------:R-:W-:Y:S01]  /*3350*/  FMUL.FTZ R87, R79, R86 ;  /* 0x000000564f577220 */ /* 0x000fe20000410000 */
[----:B------:R-:W-:Y:S01]  /*3360*/  FMUL.FTZ R79, R64, R149 ;  /* 0x00000095404f7220 */ /* 0x000fe20000410000 */
[----:B----4-:R-:W-:-:S03]  /*3370*/  FADD.FTZ R89, R3, 1 ;  /* 0x3f80000003597421 */ /* 0x010fc60000010000 */
[----:B------:R-:W-:Y:S01]  /*3380*/  FMUL.FTZ R3, R78, R79 ;  /* 0x0000004f4e037220 */ /* 0x000fe20000410000 */
[----:B------:R-:W4:Y:S01]  /*3390*/  MUFU.RCP R67, R67 ;  /* 0x0000004300437308 */ /* 0x000f220000001000 */
[----:B-----5:R-:W-:Y:S02]  /*33a0*/  FADD.FTZ R86, R93, 1 ;  /* 0x3f8000005d567421 */ /* 0x020fe40000010000 */
[----:B------:R-:W-:-:S05]  /*33b0*/  FMUL.FTZ R3, R3, R88 ;  /* 0x0000005803037220 */ /* 0x000fca0000410000 */
[----:B------:R-:W5:Y:S01]  /*33c0*/  MUFU.RCP R80, R80 ;  /* 0x0000005000507308 */ /* 0x000f620000001000 */
[----:B--2---:R-:W-:Y:S01]  /*33d0*/  FADD.FTZ R88, R2, 1 ;  /* 0x3f80000002587421 */ /* 0x004fe20000010000 */
[----:B------:R-:W-:Y:S01]  /*33e0*/  FADD.FTZ R91, R91, 1 ;  /* 0x3f8000005b5b7421 */ /* 0x000fe20000010000 */
[----:B------:R-:W-:Y:S01]  /*33f0*/  SHF.L.U32 R151, R52, 0x10, RZ ;  /* 0x0000001034977819 */ /* 0x000fe200000006ff */
[----:B------:R-:W-:Y:S01]  /*3400*/  FADD.FTZ R52, -R82, 1 ;  /* 0x3f80000052347421 */ /* 0x000fe20000010100 */
[----:B------:R-:W-:-:S03]  /*3410*/  SHF.L.U32 R153, R56, 0x10, RZ ;  /* 0x0000001038997819 */ /* 0x000fc600000006ff */
[----:B------:R-:W2:Y:S01]  /*3420*/  MUFU.RCP R84, R91 ;  /* 0x0000005b00547308 */ /* 0x000ea20000001000 */
[----:B------:R-:W-:Y:S01]  /*3430*/  FFMA.FTZ R178, R55, R52, 1 ;  /* 0x3f80000037b27423 */ /* 0x000fe20000010034 */
[----:B------:R-:W-:Y:S01]  /*3440*/  SHF.L.U32 R56, R17, 0x10, RZ ;  /* 0x0000001011387819 */ /* 0x000fe200000006ff */
[----:B------:R-:W-:Y:S01]  /*3450*/  IMAD.U32 R65, R54, 0x10000, RZ ;  /* 0x0001000036417824 */ /* 0x000fe200078e00ff */
[----:B------:R-:W-:-:S04]  /*3460*/  SHF.L.U32 R57, R57, 0x10, RZ ;  /* 0x0000001039397819 */ /* 0x000fc800000006ff */
[----:B------:R-:W2:Y:S01]  /*3470*/  MUFU.RCP R86, R86 ;  /* 0x0000005600567308 */ /* 0x000ea20000001000 */
[----:B---3--:R-:W-:Y:S01]  /*3480*/  SHF.L.U32 R52, R15, 0x10, RZ ;  /* 0x000000100f347819 */ /* 0x008fe200000006ff */
[----:B0-----:R-:W-:-:S06]  /*3490*/  IMAD.U32 R54, R16, 0x10000, RZ ;  /* 0x0001000010367824 */ /* 0x001fcc00078e00ff */
[----:B------:R4:W0:Y:S01]  /*34a0*/  MUFU.RCP R79, R89 ;  /* 0x00000059004f7308 */ /* 0x0008220000001000 */
[----:B------:R-:W-:-:S07]  /*34b0*/  FMUL.FTZ R16, R65, R56 ;  /* 0x0000003841107220 */ /* 0x000fce0000410000 */
[----:B------:R-:W3:Y:S01]  /*34c0*/  MUFU.RCP R88, R88 ;  /* 0x0000005800587308 */ /* 0x000ee20000001000 */
[----:B----4-:R-:W-:Y:S01]  /*34d0*/  FADD.FTZ R89, -R67, 1 ;  /* 0x3f80000043597421 */ /* 0x010fe20000010100 */
[----:B-----5:R-:W-:Y:S01]  /*34e0*/  FADD.FTZ R2, -R80, 1 ;  /* 0x3f80000050027421 */ /* 0x020fe20000010100 */
[----:B------:R-:W-:Y:S01]  /*34f0*/  FMUL.FTZ R15, R57, R52 ;  /* 0x00000034390f7220 */ /* 0x000fe20000410000 */
[----:B------:R-:W-:Y:S01]  /*3500*/  FMUL.FTZ R17, R153, R54 ;  /* 0x0000003699117220 */ /* 0x000fe20000410000 */
[----:B------:R-:W-:Y:S01]  /*3510*/  FFMA.FTZ R89, R58, R89, 1 ;  /* 0x3f8000003a597423 */ /* 0x000fe20000010059 */
[----:B------:R-:W-:Y:S01]  /*3520*/  FMUL.FTZ R16, R67, R16 ;  /* 0x0000001043107220 */ /* 0x000fe20000410000 */
[----:B------:R-:W-:Y:S01]  /*3530*/  FFMA.FTZ R2, R53, R2, 1 ;  /* 0x3f80000035027423 */ /* 0x000fe20000010002 */
[----:B------:R-:W-:Y:S01]  /*3540*/  SHF.L.U32 R168, R168, 0x10, RZ ;  /* 0x00000010a8a87819 */ /* 0x000fe200000006ff */
[----:B------:R-:W-:Y:S01]  /*3550*/  FMUL.FTZ R15, R80, R15 ;  /* 0x0000000f500f7220 */ /* 0x000fe20000410000 */
[----:B------:R-:W-:Y:S01]  /*3560*/  FMUL.FTZ R17, R82, R17 ;  /* 0x0000001152117220 */ /* 0x000fe20000410000 */
[----:B------:R-:W-:Y:S01]  /*3570*/  SHF.L.U32 R155, R19, 0x10, RZ ;  /* 0x00000010139b7819 */ /* 0x000fe200000006ff */
[----:B------:R-:W-:Y:S01]  /*3580*/  IMAD.U32 R42, R42, 0x10000, RZ ;  /* 0x000100002a2a7824 */ /* 0x000fe200078e00ff */
[----:B------:R-:W-:Y:S01]  /*3590*/  SHF.L.U32 R157, R18, 0x10, RZ ;  /* 0x00000010129d7819 */ /* 0x000fe200000006ff */
[----:B------:R-:W-:Y:S01]  /*35a0*/  IMAD.U32 R159, R159, 0x10000, RZ ;  /* 0x000100009f9f7824 */ /* 0x000fe200078e00ff */
[----:B-1----:R-:W-:-:S02]  /*35b0*/  SHF.L.U32 R170, R170, 0x10, RZ ;  /* 0x00000010aaaa7819 */ /* 0x002fc400000006ff */
[----:B------:R-:W-:Y:S01]  /*35c0*/  SHF.L.U32 R172, R172, 0x10, RZ ;  /* 0x00000010acac7819 */ /* 0x000fe200000006ff */
[----:B------:R-:W-:Y:S01]  /*35d0*/  FMUL.FTZ R16, R16, R89 ;  /* 0x0000005910107220 */ /* 0x000fe20000410000 */
[----:B------:R-:W-:Y:S01]  /*35e0*/  FMUL.FTZ R2, R15, R2 ;  /* 0x000000020f027220 */ /* 0x000fe20000410000 */
[----:B------:R-:W-:Y:S01]  /*35f0*/  FMUL.FTZ R17, R17, R178 ;  /* 0x000000b211117220 */ /* 0x000fe20000410000 */
[----:B------:R-:W-:Y:S01]  /*3600*/  F2FP.BF16.F32.PACK_AB R89, R90, R81 ;  /* 0x000000515a59723e */ /* 0x000fe200000010ff */
[----:B------:R-:W-:Y:S01]  /*3610*/  BAR.SYNC.DEFER_BLOCKING 0x0 ;  /* 0x0000000000007b1d */ /* 0x000fe20000010000 */
[----:B--2---:R-:W-:Y:S01]  /*3620*/  FADD.FTZ R180, -R84, 1 ;  /* 0x3f80000054b47421 */ /* 0x004fe20000010100 */
[----:B------:R-:W-:Y:S01]  /*3630*/  FMUL.FTZ R91, R151, R168 ;  /* 0x000000a8975b7220 */ /* 0x000fe20000410000 */
[----:B------:R-:W-:Y:S01]  /*3640*/  FADD.FTZ R18, -R86, 1 ;  /* 0x3f80000056127421 */ /* 0x000fe20000010100 */
[----:B0-----:R-:W-:Y:S01]  /*3650*/  FADD.FTZ R19, -R79, 1 ;  /* 0x3f8000004f137421 */ /* 0x001fe20000010100 */
[----:B---3--:R-:W-:Y:S01]  /*3660*/  FADD.FTZ R178, -R88, 1 ;  /* 0x3f80000058b27421 */ /* 0x008fe20000010100 */
[----:B------:R-:W-:Y:S01]  /*3670*/  FMUL.FTZ R15, R42, R159 ;  /* 0x0000009f2a0f7220 */ /* 0x000fe20000410000 */
[----:B------:R-:W-:Y:S01]  /*3680*/  FMUL.FTZ R90, R155, R170 ;  /* 0x000000aa9b5a7220 */ /* 0x000fe20000410000 */
[----:B------:R-:W-:Y:S01]  /*3690*/  FMUL.FTZ R81, R157, R172 ;  /* 0x000000ac9d517220 */ /* 0x000fe20000410000 */
[----:B------:R-:W-:Y:S01]  /*36a0*/  FFMA.FTZ R180, R59, R180, 1 ;  /* 0x3f8000003bb47423 */ /* 0x000fe200000100b4 */
[----:B------:R-:W-:Y:S01]  /*36b0*/  FMUL.FTZ R91, R84, R91 ;  /* 0x0000005b545b7220 */ /* 0x000fe20000410000 */
[----:B------:R-:W-:Y:S01]  /*36c0*/  FFMA.FTZ R18, R61, R18, 1 ;  /* 0x3f8000003d127423 */ /* 0x000fe20000010012 */
        /* <DEDUP_REMOVED lines=9> */
[----:B------:R-:W-:-:S02]  /*3760*/  F2FP.BF16.F32.PACK_AB R14, R83, R14 ;  /* 0x0000000e530e723e */ /* 0x000fc400000010ff */
[----:B------:R-:W-:Y:S02]  /*3770*/  PRMT R15, R89, 0x7632, R15 ;  /* 0x00007632590f7816 */ /* 0x000fe4000000000f */
[----:B------:R-:W-:Y:S02]  /*3780*/  ISETP.NE.AND P6, PT, R133, RZ, PT ;  /* 0x000000ff8500720c */ /* 0x000fe40003fc5270 */
[----:B------:R-:W-:Y:S02]  /*3790*/  F2FP.BF16.F32.PACK_AB R85, R174, R85 ;  /* 0x00000055ae55723e */ /* 0x000fe400000010ff */
        /* <DEDUP_REMOVED lines=8> */
[----:B------:R1:W-:Y:S01]  /*3820*/  STS.U16 [R110+0x4], R14 ;  /* 0x0000040e6e007388 */ /* 0x0003e20000000400 */
[----:B------:R-:W-:Y:S02]  /*3830*/  PRMT R3, R87, 0x7632, R3 ;  /* 0x0000763257037816 */ /* 0x000fe40000000003 */
[----:B------:R-:W-:-:S02]  /*3840*/  PRMT R17, R18, 0x7632, R17 ;  /* 0x0000763212117816 */ /* 0x000fc40000000011 */
[----:B------:R-:W-:Y:S02]  /*3850*/  PRMT R90, R19, 0x7632, R90 ;  /* 0x00007632135a7816 */ /* 0x000fe4000000005a */
[----:B0-----:R-:W-:Y:S02]  /*3860*/  PRMT R15, R2, 0x7632, R15 ;  /* 0x00007632020f7816 */ /* 0x001fe4000000000f */
[----:B-1----:R-:W-:Y:S01]  /*3870*/  PRMT R14, R16, 0x7632, R14 ;  /* 0x00007632100e7816 */ /* 0x002fe2000000000e */
        /* <DEDUP_REMOVED lines=34> */
[----:B------:R-:W2:Y:S01]  /*3aa0*/  LDS R181, [UR10+0x420] ;  /* 0x0004200affb57984 */ /* 0x000ea20008000800 */
[----:B------:R-:W-:Y:S01]  /*3ab0*/  P2R R2, PR, RZ, 0x40 ;  /* 0x00000040ff027803 */ /* 0x000fe20000000000 */
[C---:B0-----:R-:W-:Y:S01]  /*3ac0*/  IMAD R2, R16.reuse, UR16, RZ ;  /* 0x0000001010027c24 */ /* 0x041fe2000f8e02ff */
[----:B------:R-:W-:Y:S01]  /*3ad0*/  BSSY B0, `(.L_x_7020) ;  /* 0x0000014000007945 */ /* 0x000fe20003800000 */
[----:B------:R-:W-:-:S04]  /*3ae0*/  IMAD.WIDE.U32 R14, R16, UR17, RZ ;  /* 0x00000011100e7c25 */ /* 0x000fc8000f8e00ff */
[----:B-1----:R-:W-:Y:S01]  /*3af0*/  IMAD R19, R17, UR17, R2 ;  /* 0x0000001111137c24 */ /* 0x002fe2000f8e0202 */
[----:B------:R-:W-:-:S03]  /*3b00*/  IADD3 R2, P1, R6, R4, RZ ;  /* 0x0000000406027210 */ /* 0x000fc60007f3e0ff */
[----:B------:R-:W-:Y:S01]  /*3b10*/  IMAD.IADD R183, R15, 0x1, R19 ;  /* 0x000000010fb77824 */ /* 0x000fe200078e0213 */
[----:B------:R-:W-:Y:S02]  /*3b20*/  IADD3.X R93, R7, R5, RZ, P1, !PT ;  /* 0x00000005075d7210 */ /* 0x000fe40000ffe4ff */
[----:B--2---:R-:W-:-:S13]  /*3b30*/  ISETP.GE.AND P0, PT, R6, R181, PT ;  /* 0x000000b50600720c */ /* 0x004fda0003f06270 */
[----:B------:R-:W-:Y:S05]  /*3b40*/  @P0 BRA `(.L_x_7021) ;  /* 0x0000000000300947 */ /* 0x000fea0003800000 */
[----:B------:R-:W-:Y:S01]  /*3b50*/  MOV R3, R93 ;  /* 0x0000005d00037202 */ /* 0x000fe20000000f00 */
[----:B------:R-:W-:Y:S02]  /*3b60*/  ULDC.64 UR8, c[0x0][0x3a0] ;  /* 0x0000e80000087ab9 */ /* 0x000fe40000000a00 */
        /* <DEDUP_REMOVED lines=10> */
.L_x_7021:
[----:B------:R-:W-:Y:S05]  /*3c10*/  BSYNC B0 ;  /* 0x0000000000007941 */ /* 0x000fea0003800000 */
.L_x_7020:
        /* <DEDUP_REMOVED lines=13> */
[----:B------:R-:W-:Y:S01]  /*3cf0*/  IMAD.U32 R0, R0, 0x10000, RZ ;  /* 0x0001000000007824 */ /* 0x000fe200078e00ff */
        /* <DEDUP_REMOVED lines=47> */
[----:B------:R-:W-:Y:S01]  /*3ff0*/  FMUL.FTZ R18, R63, R88 ;  /* 0x000000583f127220 */ /* 0x000fe20000410000 */
[----:B------:R-:W-:Y:S01]  /*4000*/  SHF.L.U32 R24, R24, 0x10, RZ ;  /* 0x0000001018187819 */ /* 0x000fe200000006ff */
[----:B------:R-:W-:Y:S01]  /*4010*/  @!P4 STG.E.U16 desc[UR14][R14.64+-0x100], R173 ;  /* 0xffff00ad0e00c986 */ /* 0x000fe2000c10150e */
[----:B------:R-:W-:Y:S01]  /*4020*/  ISETP.NE.AND.EX P0, PT, RZ, UR9, PT, P0 ;  /* 0x00000009ff007c0c */ /* 0x000fe2000bf05300 */
[----:B------:R-:W-:Y:S01]  /*4030*/  IMAD.U32 R35, R35, 0x10000, RZ ;  /* 0x0001000023237824 */ /* 0x000fe200078e00ff */
[----:B------:R-:W-:Y:S01]  /*4040*/  SHF.L.U32 R25, R25, 0x10, RZ ;  /* 0x0000001019197819 */ /* 0x000fe200000006ff */
[----:B------:R-:W-:Y:S01]  /*4050*/  @!P5 STG.E.U16 desc[UR14][R14.64+-0xc0], R175 ;  /* 0xffff40af0e00d986 */ /* 0x000fe2000c10150e */
[----:B------:R-:W-:-:S02]  /*4060*/  IMAD.U32 R32, R32, 0x10000, RZ ;  /* 0x0001000020207824 */ /* 0x000fc400078e00ff */
[----:B------:R-:W-:Y:S01]  /*4070*/  FADD.FTZ R82, R0, UR4 ;  /* 0x0000000400527e21 */ /* 0x000fe20008010000 */
[----:B------:R-:W-:Y:S01]  /*4080*/  IMAD.U32 R29, R29, 0x10000, RZ ;  /* 0x000100001d1d7824 */ /* 0x000fe200078e00ff */
[----:B------:R-:W-:Y:S01]  /*4090*/  @!P1 STG.E.U16 desc[UR14][R14.64+-0x80], R177 ;  /* 0xffff80b10e009986 */ /* 0x000fe2000c10150e */
[----:B------:R-:W-:Y:S02]  /*40a0*/  IMAD.U32 R23, R23, 0x10000, RZ ;  /* 0x0001000017177824 */ /* 0x000fe400078e00ff */
[----:B------:R-:W-:Y:S01]  /*40b0*/  FMUL.FTZ R71, R66, R45 ;  /* 0x0000002d42477220 */ /* 0x000fe20000410000 */
[----:B------:R-:W-:Y:S01]  /*40c0*/  IMAD.U32 R26, R26, 0x10000, RZ ;  /* 0x000100001a1a7824 */ /* 0x000fe200078e00ff */
[----:B------:R-:W-:Y:S01]  /*40d0*/  @!P3 STG.E.U16 desc[UR14][R14.64+-0x40], R179 ;  /* 0xffffc0b30e00b986 */ /* 0x000fe2000c10150e */
[----:B------:R-:W-:Y:S01]  /*40e0*/  FMUL.FTZ R68, R64, R51 ;  /* 0x0000003340447220 */ /* 0x000fe20000410000 */
[----:B0-----:R-:W-:Y:S01]  /*40f0*/  FADD.FTZ R91, R35, UR4 ;  /* 0x00000004235b7e21 */ /* 0x001fe20008010000 */
[----:B------:R-:W-:Y:S01]  /*4100*/  FADD.FTZ R90, R34, UR4 ;  /* 0x00000004225a7e21 */ /* 0x000fe20008010000 */
[----:B------:R-:W-:Y:S01]  /*4110*/  @!P2 STG.E.U16 desc[UR14][R14.64+-0x1c0], R167 ;  /* 0xfffe40a70e00a986 */ /* 0x000fe2000c10150e */
[----:B------:R-:W-:Y:S01]  /*4120*/  ISETP.GE.AND P2, PT, R162, R181, PT ;  /* 0x000000b5a200720c */ /* 0x000fe20003f46270 */
[----:B------:R-:W-:Y:S01]  /*4130*/  FADD.FTZ R89, R33, UR4 ;  /* 0x0000000421597e21 */ /* 0x000fe20008010000 */
[----:B------:R-:W-:Y:S01]  /*4140*/  FADD.FTZ R88, R32, UR4 ;  /* 0x0000000420587e21 */ /* 0x000fe20008010000 */
[----:B-1----:R-:W-:Y:S01]  /*4150*/  FADD.FTZ R87, R31, UR4 ;  /* 0x000000041f577e21 */ /* 0x002fe20008010000 */
        /* <DEDUP_REMOVED lines=53> */
[----:B------:R-:W-:Y:S01]  /*44b0*/  F2FP.BF16.F32.PACK_AB R15, R15, R54 ;  /* 0x000000360f0f723e */ /* 0x000fe200000010ff */
[----:B------:R-:W2:Y:S01]  /*44c0*/  LDC.64 R52, c[0x0][0x2c0] ;  /* 0x0000b000ff347b82 */ /* 0x000ea20000000a00 */
[----:B------:R-:W-:Y:S01]  /*44d0*/  F2FP.BF16.F32.PACK_AB R16, R16, R59 ;  /* 0x0000003b1010723e */ /* 0x000fe200000010ff */
[----:B------:R-:W-:Y:S01]  /*44e0*/  STS.U16 [R110], R36 ;  /* 0x000000246e007388 */ /* 0x000fe20000000400 */
[----:B------:R-:W-:-:S02]  /*44f0*/  F2FP.BF16.F32.PACK_AB R17, R18, R17 ;  /* 0x000000111211723e */ /* 0x000fc400000010ff */
[----:B------:R-:W-:Y:S01]  /*4500*/  PRMT R19, R44, 0x7632, R19 ;  /* 0x000076322c137816 */ /* 0x000fe20000000013 */
[----:B------:R-:W-:Y:S01]  /*4510*/  STS.U16 [R110+0x4], R38 ;  /* 0x000004266e007388 */ /* 0x000fe20000000400 */
[----:B0-----:R-:W-:Y:S02]  /*4520*/  PRMT R55, R48, 0x7632, R55 ;  /* 0x0000763230377816 */ /* 0x001fe40000000037 */
[----:B------:R-:W-:Y:S01]  /*4530*/  PRMT R21, R51, 0x7632, R21 ;  /* 0x0000763233157816 */ /* 0x000fe20000000015 */
[----:B------:R-:W-:Y:S01]  /*4540*/  STS.U16 [R110+0x8], R44 ;  /* 0x0000082c6e007388 */ /* 0x000fe20000000400 */
[----:B-1----:R-:W-:Y:S02]  /*4550*/  PRMT R14, R15, 0x7632, R14 ;  /* 0x000076320f0e7816 */ /* 0x002fe4000000000e */
[----:B------:R-:W-:Y:S01]  /*4560*/  PRMT R18, R16, 0x7632, R18 ;  /* 0x0000763210127816 */ /* 0x000fe20000000012 */
[----:B------:R-:W-:Y:S01]  /*4570*/  STS.U16 [R110+0xa], R19 ;  /* 0x00000a136e007388 */ /* 0x000fe20000000400 */
[----:B------:R-:W-:-:S03]  /*4580*/  PRMT R22, R17, 0x7632, R22 ;  /* 0x0000763211167816 */ /* 0x000fc60000000016 */
        /* <DEDUP_REMOVED lines=8> */
[----:B--2---:R-:W-:-:S03]  /*4610*/  IMAD.WIDE.U32 R14, R52, UR17, RZ ;  /* 0x00000011340e7c25 */ /* 0x004fc6000f8e00ff */
[----:B------:R1:W-:Y:S01]  /*4620*/  STS.U16 [R110+0x1c], R17 ;  /* 0x00001c116e007388 */ /* 0x0003e20000000400 */
[----:B0-----:R-:W-:-:S03]  /*4630*/  IMAD R16, R52, UR16, RZ ;  /* 0x0000001034107c24 */ /* 0x001fc6000f8e02ff */
[----:B------:R-:W-:Y:S01]  /*4640*/  STS.U16 [R110+0x1e], R22 ;  /* 0x00001e166e007388 */ /* 0x000fe20000000400 */
[----:B------:R-:W-:-:S03]  /*4650*/  NOP ;  /* 0x0000000000007918 */ /* 0x000fc60000000000 */
[----:B------:R-:W-:Y:S01]  /*4660*/  LDS.U16 R19, [R126] ;  /* 0x000000007e137984 */ /* 0x000fe20000000400 */
[----:B-1----:R-:W-:-:S03]  /*4670*/  IMAD R17, R53, UR17, R16 ;  /* 0x0000001135117c24 */ /* 0x002fc6000f8e0210 */
        /* <DEDUP_REMOVED lines=22> */
[----:B------:R-:W-:Y:S02]  /*47e0*/  ULDC.64 UR18, c[0x0][0x2c8] ;  /* 0x0000b20000127ab9 */ /* 0x000fe40000000a00 */
[----:B------:R-:W-:Y:S02]  /*47f0*/  IMAD R55, R20, UR18, RZ ;  /* 0x0000001214377c24 */ /* 0x000fe4000f8e02ff */
[----:B------:R-:W-:-:S04]  /*4800*/  IMAD.WIDE.U32 R2, R52, UR17, R2 ;  /* 0x0000001134027c25 */ /* 0x000fc8000f8e0002 */
[----:B------:R-:W-:Y:S02]  /*4810*/  IMAD.IADD R3, R17, 0x1, R3 ;  /* 0x0000000111037824 */ /* 0x000fe400078e0203 */
[C---:B------:R-:W-:Y:S02]  /*4820*/  IMAD R55, R132.reuse, UR19, R55 ;  /* 0x0000001384377c24 */ /* 0x040fe4000f8e0237 */
[----:B------:R-:W-:-:S05]  /*4830*/  IMAD.WIDE.U32 R2, R132, UR18, R2 ;  /* 0x0000001284027c25 */ /* 0x000fca000f8e0002 */
[----:B------:R-:W-:Y:S02]  /*4840*/  IADD3 R3, R3, R55, RZ ;  /* 0x0000003703037210 */ /* 0x000fe40007ffe0ff */
[----:B------:R-:W-:-:S04]  /*4850*/  LEA R16, P0, R2, UR8, 0x1 ;  /* 0x0000000802107c11 */ /* 0x000fc8000f8008ff */
[----:B------:R-:W-:-:S05]  /*4860*/  LEA.HI.X R17, R2, UR9, R3, 0x1, P0 ;  /* 0x0000000902117c11 */ /* 0x000fca00080f0c03 */
[----:B------:R0:W-:Y:S04]  /*4870*/  STG.E.U16 desc[UR14][R16.64], R19 ;  /* 0x0000001310007986 */ /* 0x0001e8000c10150e */
.L_x_7024:
[----:B------:R-:W-:Y:S05]  /*4880*/  BSYNC B0 ;  /* 0x0000000000007941 */ /* 0x000fea0003800000 */
.L_x_7023:
        /* <DEDUP_REMOVED lines=42> */
.L_x_7022:
[----:B0-----:R-:W-:Y:S01]  /*4b30*/  SHF.L.U32 R2, R201, 0x10, RZ ;  /* 0x00000010c9027819 */ /* 0x001fe200000006ff */
[----:B------:R-:W-:Y:S01]  /*4b40*/  IMAD.U32 R14, R108, 0x10000, RZ ;  /* 0x000100006c0e7824 */ /* 0x000fe200078e00ff */
[----:B------:R-:W-:Y:S01]  /*4b50*/  SHF.L.U32 R3, R109, 0x10, RZ ;  /* 0x000000106d037819 */ /* 0x000fe200000006ff */
[----:B------:R-:W0:Y:S01]  /*4b60*/  LDC R16, c[0x0][0x21c] ;  /* 0x00008700ff107b82 */ /* 0x000e220000000800 */
[----:B------:R-:W-:Y:S01]  /*4b70*/  SHF.L.U32 R15, R106, 0x10, RZ ;  /* 0x000000106a0f7819 */ /* 0x000fe200000006ff */
[----:B------:R-:W-:Y:S01]  /*4b80*/  FFMA.FTZ R2, R0, R2, R135 ;  /* 0x0000000200027223 */ /* 0x000fe20000010087 */
[----:B------:R-:W-:Y:S01]  /*4b90*/  SHF.L.U32 R135, R92, 0x10, RZ ;  /* 0x000000105c877819 */ /* 0x000fe200000006ff */
[----:B------:R-:W-:Y:S01]  /*4ba0*/  HFMA2.MMA R44, -RZ, RZ, 0, 0 ;  /* 0x00000000ff2c7435 */ /* 0x000fe200000001ff */
[----:B------:R-:W-:Y:S01]  /*4bb0*/  FMUL.FTZ R60, R0, UR5 ;  /* 0x00000005003c7c20 */ /* 0x000fe20008410000 */
[----:B------:R-:W-:Y:S01]  /*4bc0*/  FFMA.FTZ R3, R75, R3, R2 ;  /* 0x000000034b037223 */ /* 0x000fe20000010002 */
[----:B------:R-:W-:Y:S01]  /*4bd0*/  SHF.L.U32 R2, R107, 0x10, RZ ;  /* 0x000000106b027819 */ /* 0x000fe200000006ff */
[----:B------:R-:W-:Y:S01]  /*4be0*/  FMUL.FTZ R59, R75, UR5 ;  /* 0x000000054b3b7c20 */ /* 0x000fe20008410000 */
[C---:B------:R-:W-:Y:S01]  /*4bf0*/  FMUL.FTZ R58, R74.reuse, UR5 ;  /* 0x000000054a3a7c20 */ /* 0x040fe20008410000 */
[----:B------:R-:W-:Y:S01]  /*4c00*/  FFMA.FTZ R14, R74, R14, R3 ;  /* 0x0000000e4a0e7223 */ /* 0x000fe20000010003 */
[----:B------:R-:W-:Y:S01]  /*4c10*/  FMUL.FTZ R57, R73, UR5 ;  /* 0x0000000549397c20 */ /* 0x000fe20008410000 */
        /* <DEDUP_REMOVED lines=13> */
[----:B0-----:R-:W-:Y:S01]  /*4cf0*/  ISETP.GE.AND P0, PT, R16, 0x1, PT ;  /* 0x000000011000780c */ /* 0x001fe20003f06270 */
        /* <DEDUP_REMOVED lines=21> */
[----:B------:R-:W-:Y:S02]  /*4e50*/  SHF.L.U32 R14, R96, 0x10, RZ ;  /* 0x00000010600e7819 */ /* 0x000fe400000006ff */
[----:B------:R-:W-:-:S02]  /*4e60*/  CS2R R32, SRZ ;  /* 0x0000000000207805 */ /* 0x000fc4000001ff00 */
[----:B------:R-:W-:Y:S01]  /*4e70*/  CS2R R30, SRZ ;  /* 0x00000000001e7805 */ /* 0x000fe2000001ff00 */
[----:B------:R-:W-:Y:S01]  /*4e80*/  FFMA.FTZ R2, R64, R15, R3 ;  /* 0x0000000f40027223 */ /* 0x000fe20000010003 */
[----:B------:R-:W-:Y:S02]  /*4e90*/  IMAD.U32 R15, R94, 0x10000, RZ ;  /* 0x000100005e0f7824 */ /* 0x000fe400078e00ff */
[----:B------:R-:W-:Y:S02]  /*4ea0*/  IMAD.MOV.U32 R29, RZ, RZ, RZ ;  /* 0x000000ffff1d7224 */ /* 0x000fe400078e00ff */
[----:B------:R-:W-:-:S04]  /*4eb0*/  FFMA.FTZ R3, R63, R14, R2 ;  /* 0x0000000e3f037223 */ /* 0x000fc80000010002 */
[----:B------:R-:W-:-:S04]  /*4ec0*/  FFMA.FTZ R2, R62, R15, R3 ;  /* 0x0000000f3e027223 */ /* 0x000fc80000010003 */
[----:B------:R-:W-:Y:S01]  /*4ed0*/  FFMA.FTZ R135, R61, R135, R2 ;  /* 0x000000873d877223 */ /* 0x000fe20000010002 */
[----:B------:R-:W-:Y:S06]  /*4ee0*/  BAR.SYNC.DEFER_BLOCKING 0x0 ;  /* 0x0000000000007b1d */ /* 0x000fec0000010000 */
[----:B------:R-:W-:Y:S05]  /*4ef0*/  @!P0 BRA `(.L_x_7025) ;  /* 0x0000003800348947 */ /* 0x000fea0003800000 */
[----:B------:R-:W-:Y:S01]  /*4f00*/  ULDC.64 UR8, c[0x0][0x230] ;  /* 0x00008c0000087ab9 */ /* 0x000fe20000000a00 */
[----:B------:R-:W-:Y:S01]  /*4f10*/  IADD3 R28, R203, -0x1, RZ ;  /* 0xffffffffcb1c7810 */ /* 0x000fe20007ffe0ff */
[----:B------:R-:W-:Y:S01]  /*4f20*/  IMAD R17, R20, UR8, RZ ;  /* 0x0000000814117c24 */ /* 0x000fe2000f8e02ff */
[----:B------:R-:W0:Y:S01]  /*4f30*/  LDC.64 R18, c[0x0][0x380] ;  /* 0x0000e000ff127b82 */ /* 0x000e220000000a00 */
[----:B------:R-:W-:Y:S01]  /*4f40*/  ULDC.64 UR10, c[0x0][0x248] ;  /* 0x00009200000a7ab9 */ /* 0x000fe20000000a00 */
[----:B------:R-:W-:Y:S01]  /*4f50*/  LEA.HI R2, R28, R28, RZ, 0x1 ;  /* 0x0000001c1c027211 */ /* 0x000fe200078f08ff */
[----:B------:R-:W-:Y:S01]  /*4f60*/  IMAD R27, R132, UR9, R17 ;  /* 0x00000009841b7c24 */ /* 0x000fe2000f8e0211 */
[----:B------:R-:W-:Y:S01]  /*4f70*/  ISETP.GE.AND P0, PT, R6, R127, PT ;  /* 0x0000007f0600720c */ /* 0x000fe20003f06270 */
[----:B------:R-:W-:Y:S01]  /*4f80*/  IMAD.WIDE.U32 R14, R132, UR8, RZ ;  /* 0x00000008840e7c25 */ /* 0x000fe2000f8e00ff */
[----:B------:R-:W-:Y:S01]  /*4f90*/  LOP3.LUT R3, R2, 0xfffffe, RZ, 0xc0, !PT ;  /* 0x00fffffe02037812 */ /* 0x000fe200078ec0ff */
[----:B------:R-:W-:Y:S01]  /*4fa0*/  UMOV UR7, URZ ;  /* 0x0000003f00077c82 */ /* 0x000fe20008000000 */
[----:B------:R-:W1:Y:S01]  /*4fb0*/  LDC.64 R16, c[0x0][0x368] ;  /* 0x0000da00ff107b82 */ /* 0x000e620000000a00 */
[----:B------:R-:W-:Y:S01]  /*4fc0*/  IMAD.MOV.U32 R44, RZ, RZ, RZ ;  /* 0x000000ffff2c7224 */ /* 0x000fe200078e00ff */
[----:B------:R-:W-:Y:S01]  /*4fd0*/  IADD3 R28, R28, -R3, RZ ;  /* 0x800000031c1c7210 */ /* 0x000fe20007ffe0ff */
[----:B------:R-:W-:Y:S01]  /*4fe0*/  IMAD R3, R20, UR10, RZ ;  /* 0x0000000a14037c24 */ /* 0x000fe2000f8e02ff */
[----:B------:R-:W-:Y:S01]  /*4ff0*/  IADD3 R27, R15, R27, RZ ;  /* 0x0000001b0f1b7210 */ /* 0x000fe20007ffe0ff */
[C---:B------:R-:W-:Y:S01]  /*5000*/  IMAD.WIDE.U32 R20, R132.reuse, UR10, RZ ;  /* 0x0000000a84147c25 */ /* 0x040fe2000f8e00ff */
[----:B------:R-:W-:Y:S01]  /*5010*/  UMOV UR8, URZ ;  /* 0x0000003f00087c82 */ /* 0x000fe20008000000 */
[----:B------:R-:W-:Y:S01]  /*5020*/  UMOV UR9, URZ ;  /* 0x0000003f00097c82 */ /* 0x000fe20008000000 */
[----:B------:R-:W-:Y:S01]  /*5030*/  ULDC UR39, c[0x0][0x224] ;  /* 0x0000890000277ab9 */ /* 0x000fe20000000800 */
[----:B------:R-:W-:Y:S01]  /*5040*/  IMAD R3, R132, UR11, R3 ;  /* 0x0000000b84037c24 */ /* 0x000fe2000f8e0203 */
[----:B------:R-:W-:Y:S01]  /*5050*/  ULDC UR40, c[0x0][0x21c] ;  /* 0x0000870000287ab9 */ /* 0x000fe20000000800 */
[----:B------:R-:W-:Y:S01]  /*5060*/  ULDC UR12, c[0x0][0x218] ;  /* 0x00008600000c7ab9 */ /* 0x000fe20000000800 */
[----:B------:R-:W-:Y:S01]  /*5070*/  ULDC.64 UR18, c[0x0][0x3d0] ;  /* 0x0000f40000127ab9 */ /* 0x000fe20000000a00 */
[----:B------:R-:W-:Y:S01]  /*5080*/  ULDC.64 UR20, c[0x0][0x238] ;  /* 0x00008e0000147ab9 */ /* 0x000fe20000000a00 */
[----:B------:R-:W-:Y:S01]  /*5090*/  IADD3 R26, R21, R3, RZ ;  /* 0x00000003151a7210 */ /* 0x000fe20007ffe0ff */
[----:B------:R-:W-:Y:S01]  /*50a0*/  ULDC.64 UR22, c[0x0][0x2d0] ;  /* 0x0000b40000167ab9 */ /* 0x000fe20000000a00 */
[----:B------:R-:W-:Y:S01]  /*50b0*/  ULDC.64 UR24, c[0x0][0x250] ;  /* 0x0000940000187ab9 */ /* 0x000fe20000000a00 */
[----:B------:R-:W-:Y:S01]  /*50c0*/  ULDC.64 UR26, c[0x0][0x2d8] ;  /* 0x0000b600001a7ab9 */ /* 0x000fe20000000a00 */
[----:B------:R-:W-:Y:S01]  /*50d0*/  ULDC.64 UR28, c[0x0][0x270] ;  /* 0x00009c00001c7ab9 */ /* 0x000fe20000000a00 */
[----:B------:R-:W-:-:S05]  /*50e0*/  ULDC.64 UR30, c[0x0][0x370] ;  /* 0x0000dc00001e7ab9 */ /* 0x000fca0000000a00 */
.L_x_7062:
[----:B------:R-:W-:Y:S01]  /*50f0*/  USHF.R.S32.HI UR38, URZ, 0x1f, UR7 ;  /* 0x0000001f3f267899 */ /* 0x000fe20008011407 */
[----:B0-----:R-:W-:Y:S01]  /*5100*/  IMAD.U32 R23, RZ, RZ, UR28 ;  /* 0x0000001cff177e24 */ /* 0x001fe2000f8e00ff */
[----:B------:R-:W-:Y:S02]  /*5110*/  R2UR UR11, R15 ;  /* 0x000000000f0b72ca */ /* 0x000fe400000e0000 */
[----:B------:R-:W-:Y:S01]  /*5120*/  UIMAD UR10, UR38, UR28, URZ ;  /* 0x0000001c260a72a4 */ /* 0x000fe2000f8e023f */
[----:B------:R-:W-:Y:S01]  /*5130*/  IMAD.WIDE.U32 R22, R23, UR7, R6 ;  /* 0x0000000717167c25 */ /* 0x000fe2000f8e0006 */
[----:B------:R-:W-:Y:S02]  /*5140*/  R2UR UR11, R27 ;  /* 0x000000001b0b72ca */ /* 0x000fe400000e0000 */
[----:B------:R-:W-:Y:S01]  /*5150*/  UIMAD UR10, UR7, UR29, UR10 ;  /* 0x0000001d070a72a4 */ /* 0x000fe2000f8e020a */
[----:B------:R-:W-:Y:S02]  /*5160*/  LOP3.LUT R162, R6, 0x20, RZ, 0xfc, !PT ;  /* 0x0000002006a27812 */ /* 0x000fe400078efcff */
[----:B------:R-:W-:-:S02]  /*5170*/  LEA R2, P1, R22, R131, 0x1 ;  /* 0x0000008316027211 */ /* 0x000fc400078208ff */
[----:B------:R-:W-:Y:S02]  /*5180*/  LOP3.LUT R160, R6, 0x40, RZ, 0xfc, !PT ;  /* 0x0000004006a07812 */ /* 0x000fe400078efcff */
[----:B------:R-:W-:Y:S02]  /*5190*/  IADD3 R3, R23, UR10, RZ ;  /* 0x0000000a17037c10 */ /* 0x000fe4000fffe0ff */
[----:B------:R-:W-:Y:S01]  /*51a0*/  R2UR UR10, R14 ;  /* 0x000000000e0a72ca */ /* 0x000fe200000e0000 */
[----:B------:R-:W-:Y:S01]  /*51b0*/  UIMAD UR13, UR38, UR20, URZ ;  /* 0x00000014260d72a4 */ /* 0x000fe2000f8e023f */
[----:B------:R-:W-:Y:S02]  /*51c0*/  LOP3.LUT R158, R6, 0x60, RZ, 0xfc, !PT ;  /* 0x00000060069e7812 */ /* 0x000fe400078efcff */
[----:B------:R-:W-:Y:S02]  /*51d0*/  LEA.HI.X R3, R22, R129, R3, 0x1, P1 ;  /* 0x0000008116037211 */ /* 0x000fe400008f0c03 */
[----:B------:R-:W-:-:S02]  /*51e0*/  LOP3.LUT R156, R6, 0x80, RZ, 0xfc, !PT ;  /* 0x00000080069c7812 */ /* 0x000fc400078efcff */
[----:B------:R-:W-:Y:S02]  /*51f0*/  LOP3.LUT R154, R6, 0xa0, RZ, 0xfc, !PT ;  /* 0x000000a0069a7812 */ /* 0x000fe400078efcff */
[-C--:B------:R-:W-:Y:S01]  /*5200*/  ISETP.GE.AND P1, PT, R162, R127.reuse, PT ;  /* 0x0000007fa200720c */ /* 0x080fe20003f26270 */
[----:B------:R-:W-:Y:S01]  /*5210*/  UIMAD UR13, UR7, UR21, UR13 ;  /* 0x00000015070d72a4 */ /* 0x000fe2000f8e020d */
[-C--:B------:R-:W-:Y:S01]  /*5220*/  ISETP.GE.AND P2, PT, R160, R127.reuse, PT ;  /* 0x0000007fa000720c */ /* 0x080fe20003f46270 */
[----:B------:R-:W-:Y:S01]  /*5230*/  UIMAD.WIDE.U32 UR10, UR7, UR20, UR10 ;  /* 0x00000014070a72a5 */ /* 0x000fe2000f8e000a */
[-C--:B------:R-:W-:Y:S02]  /*5240*/  ISETP.GE.AND P3, PT, R158, R127.reuse, PT ;  /* 0x0000007f9e00720c */ /* 0x080fe40003f66270 */
[-C--:B------:R-:W-:Y:S02]  /*5250*/  ISETP.GE.AND P4, PT, R156, R127.reuse, PT ;  /* 0x0000007f9c00720c */ /* 0x080fe40003f86270 */
[----:B------:R-:W-:Y:S01]  /*5260*/  ISETP.GE.AND P5, PT, R154, R127, PT ;  /* 0x0000007f9a00720c */ /* 0x000fe20003fa6270 */
[----:B------:R-:W-:Y:S01]  /*5270*/  ULEA UR41, UP0, UR10, UR22, 0x2 ;  /* 0x000000160a297291 */ /* 0x000fe2000f80103f */
[----:B------:R-:W-:Y:S01]  /*5280*/  PRMT R24, RZ, 0x7610, R24 ;  /* 0x00007610ff187816 */ /* 0x000fe20000000018 */
[----:B------:R-:W-:Y:S01]  /*5290*/  UIADD3 UR11, UR11, UR13, URZ ;  /* 0x0000000d0b0b7290 */ /* 0x000fe2000fffe03f */
[----:B------:R-:W-:-:S02]  /*52a0*/  PRMT R143, RZ, 0x7610, R143 ;  /* 0x00007610ff8f7816 */ /* 0x000fc4000000008f */
[----:B------:R-:W-:Y:S01]  /*52b0*/  PRMT R164, RZ, 0x7610, R164 ;  /* 0x00007610ffa47816 */ /* 0x000fe200000000a4 */
[----:B------:R-:W-:Y:S01]  /*52c0*/  ULEA.HI.X UR10, UR10, UR23, UR11, 0x2, UP0 ;  /* 0x000000170a0a7291 */ /* 0x000fe200080f140b */
[----:B------:R-:W-:Y:S01]  /*52d0*/  PRMT R145, RZ, 0x7610, R145 ;  /* 0x00007610ff917816 */ /* 0x000fe20000000091 */
[----:B------:R-:W2:Y:S01]  /*52e0*/  @!P1 LDG.E.U16 R24, desc[UR14][R2.64+0x40] ;  /* 0x0000400e02189981 */ /* 0x000ea2000c1e1500 */
[C---:B------:R-:W-:Y:S02]  /*52f0*/  LOP3.LUT R152, R6.reuse, 0xc0, RZ, 0xfc, !PT ;  /* 0x000000c006987812 */ /* 0x040fe400078efcff */
[----:B------:R-:W-:Y:S01]  /*5300*/  PRMT R166, RZ, 0x7610, R166 ;  /* 0x00007610ffa67816 */ /* 0x000fe200000000a6 */
[----:B------:R-:W3:Y:S01]  /*5310*/  @!P2 LDG.E.U16 R143, desc[UR14][R2.64+0x80] ;  /* 0x0000800e028fa981 */ /* 0x000ee2000c1e1500 */
[C---:B------:R-:W-:Y:S02]  /*5320*/  LOP3.LUT R150, R6.reuse, 0xe0, RZ, 0xfc, !PT ;  /* 0x000000e006967812 */ /* 0x040fe400078efcff */
[C---:B------:R-:W-:Y:S01]  /*5330*/  LOP3.LUT R148, R6.reuse, 0x100, RZ, 0xfc, !PT ;  /* 0x0000010006947812 */ /* 0x040fe200078efcff */
[----:B------:R-:W4:Y:S01]  /*5340*/  @!P3 LDG.E.U16 R164, desc[UR14][R2.64+0xc0] ;  /* 0x0000c00e02a4b981 */ /* 0x000f22000c1e1500 */
[----:B------:R-:W-:-:S02]  /*5350*/  LOP3.LUT R146, R6, 0x120, RZ, 0xfc, !PT ;  /* 0x0000012006927812 */ /* 0x000fc400078efcff */
[----:B------:R-:W-:Y:S01]  /*5360*/  LOP3.LUT R144, R6, 0x140, RZ, 0xfc, !PT ;  /* 0x0000014006907812 */ /* 0x000fe200078efcff */
[----:B------:R-:W4:Y:S01]  /*5370*/  @!P4 LDG.E.U16 R145, desc[UR14][R2.64+0x100] ;  /* 0x0001000e0291c981 */ /* 0x000f22000c1e1500 */
[-C--:B------:R-:W-:Y:S01]  /*5380*/  ISETP.GE.AND P1, PT, R152, R127.reuse, PT ;  /* 0x0000007f9800720c */ /* 0x080fe20003f26270 */
[----:B------:R-:W-:Y:S01]  /*5390*/  IMAD.U32 R23, RZ, RZ, UR10 ;  /* 0x0000000aff177e24 */ /* 0x000fe2000f8e00ff */
[-C--:B------:R-:W-:Y:S01]  /*53a0*/  ISETP.GE.AND P2, PT, R150, R127.reuse, PT ;  /* 0x0000007f9600720c */ /* 0x080fe20003f46270 */
[----:B------:R-:W4:Y:S01]  /*53b0*/  @!P5 LDG.E.U16 R166, desc[UR14][R2.64+0x140] ;  /* 0x0001400e02a6d981 */ /* 0x000f22000c1e1500 */
[-C--:B------:R-:W-:Y:S02]  /*53c0*/  ISETP.GE.AND P3, PT, R148, R127.reuse, PT ;  /* 0x0000007f9400720c */ /* 0x080fe40003f66270 */
[----:B------:R-:W-:Y:S02]  /*53d0*/  MOV R22, UR41 ;  /* 0x0000002900167c02 */ /* 0x000fe40008000f00 */
[----:B------:R-:W-:-:S02]  /*53e0*/  ISETP.GE.AND P4, PT, R146, R127, PT ;  /* 0x0000007f9200720c */ /* 0x000fc40003f86270 */
[----:B------:R-:W-:Y:S01]  /*53f0*/  ISETP.GE.AND P5, PT, R144, R127, PT ;  /* 0x0000007f9000720c */ /* 0x000fe20003fa6270 */
[----:B------:R-:W2:Y:S01]  /*5400*/  LDG.E R141, desc[UR14][R22.64] ;  /* 0x0000000e168d7981 */ /* 0x000ea2000c1e1900 */
        /* <DEDUP_REMOVED lines=12> */
[----:B------:R-:W-:Y:S01]  /*54d0*/  LOP3.LUT R136, R6, 0x1c0, RZ, 0xfc, !PT ;  /* 0x000001c006887812 */ /* 0x000fe200078efcff */
[----:B------:R-:W3:Y:S01]  /*54e0*/  @!P0 LDG.E.U16 R25, desc[UR14][R2.64] ;  /* 0x0000000e02198981 */ /* 0x000ee2000c1e1500 */
[----:B------:R-:W-:-:S02]  /*54f0*/  ISETP.GE.AND P1, PT, R142, R127, PT ;  /* 0x0000007f8e00720c */ /* 0x000fc40003f26270 */
[----:B------:R-:W-:Y:S01]  /*5500*/  LOP3.LUT R134, R6, 0x1e0, RZ, 0xfc, !PT ;  /* 0x000001e006867812 */ /* 0x000fe200078efcff */
        /* <DEDUP_REMOVED lines=16> */
[----:B------:R-:W-:-:S02]  /*5610*/  R2UR UR11, R21 ;  /* 0x00000000150b72ca */ /* 0x000fc400000e0000 */
[----:B------:R-:W-:Y:S02]  /*5620*/  R2UR UR10, R20 ;  /* 0x00000000140a72ca */ /* 0x000fe400000e0000 */
[----:B------:R-:W-:Y:S01]  /*5630*/  R2UR UR11, R26 ;  /* 0x000000001a0b72ca */ /* 0x000fe200000e0000 */
[----:B------:R-:W-:-:S04]  /*5640*/  UIMAD UR13, UR38, UR24, URZ ;  /* 0x00000018260d72a4 */ /* 0x000fc8000f8e023f */
[----:B------:R-:W-:-:S08]  /*5650*/  UIMAD UR13, UR7, UR25, UR13 ;  /* 0x00000019070d72a4 */ /* 0x000fd0000f8e020d */
[----:B------:R-:W-:-:S04]  /*5660*/  UIMAD.WIDE.U32 UR10, UR7, UR24, UR10 ;  /* 0x00000018070a72a5 */ /* 0x000fc8000f8e000a */
[----:B------:R-:W-:Y:S02]  /*5670*/  ULEA UR41, UP0, UR10, UR26, 0x2 ;  /* 0x0000001a0a297291 */ /* 0x000fe4000f80103f */
[----:B------:R-:W-:-:S04]  /*5680*/  UIADD3 UR11, UR11, UR13, URZ ;  /* 0x0000000d0b0b7290 */ /* 0x000fc8000fffe03f */
[----:B------:R-:W-:Y:S01]  /*5690*/  ULEA.HI.X UR10, UR10, UR27, UR11, 0x2, UP0 ;  /* 0x0000001b0a0a7291 */ /* 0x000fe200080f140b */
[----:B0-----:R-:W-:-:S05]  /*56a0*/  MOV R2, UR41 ;  /* 0x0000002900027c02 */ /* 0x001fca0008000f00 */
[----:B------:R-:W-:-:S05]  /*56b0*/  MOV R3, UR10 ;  /* 0x0000000a00037c02 */ /* 0x000fca0008000f00 */
[----:B------:R0:W4:Y:S01]  /*56c0*/  LDG.E R165, desc[UR14][R2.64] ;  /* 0x0000000e02a57981 */ /* 0x000122000c1e1900 */
[----:B-1----:R-:W1:Y:S01]  /*56d0*/  S2UR UR11, SR_CgaCtaId ;  /* 0x00000000000b79c3 */ /* 0x002e620000008800 */
[----:B------:R-:W-:Y:S02]  /*56e0*/  ISETP.NE.AND P1, PT, R205, RZ, PT ;  /* 0x000000ffcd00720c */ /* 0x000fe40003f25270 */
[----:B------:R-:W-:Y:S02]  /*56f0*/  ISETP.NE.AND P3, PT, R133, RZ, PT ;  /* 0x000000ff8500720c */ /* 0x000fe40003f65270 */
[----:B------:R-:W-:Y:S01]  /*5700*/  ISETP.LT.OR P2, PT, R203, 0x2, P1 ;  /* 0x00000002cb00780c */ /* 0x000fe20000f41670 */
[----:B------:R-:W-:Y:S01]  /*5710*/  UMOV UR10, 0x400 ;  /* 0x00000400000a7882 */ /* 0x000fe20000000000 */
[----:B0-----:R-:W-:-:S09]  /*5720*/  LEA R2, R28, UR7, 0x8 ;  /* 0x000000071c027c11 */ /* 0x001fd2000f8e40ff */
[----:B------:R-:W-:Y:S02]  /*5730*/  @P3 IADD3 R2, R133, 0x200, RZ ;  /* 0x0000020085023810 */ /* 0x000fe40007ffe0ff */
[----:B------:R-:W0:Y:S01]  /*5740*/  @!P2 LDC R22, c[0x0][0x21c] ;  /* 0x00008700ff16ab82 */ /* 0x000e220000000800 */
[----:B-1----:R-:W-:-:S06]  /*5750*/  ULEA UR10, UR11, UR10, 0x18 ;  /* 0x0000000a0b0a7291 */ /* 0x002fcc000f8ec03f */
[----:B------:R-:W-:Y:S01]  /*5760*/  LEA R23, R2, UR10, 0x2 ;  /* 0x0000000a02177c11 */ /* 0x000fe2000f8e10ff */
[----:B------:R-:W-:Y:S01]  /*5770*/  @!P2 VIADD R3, R203, 0xfffffffe ;  /* 0xfffffffecb03a836 */ /* 0x000fe20000000000 */
[----:B------:R-:W-:-:S03]  /*5780*/  MOV R161, RZ ;  /* 0x000000ff00a17202 */ /* 0x000fc60000000f00 */
[----:B0-----:R-:W-:-:S04]  /*5790*/  @!P2 IMAD R3, R3, R22, UR7 ;  /* 0x000000070303ae24 */ /* 0x001fc8000f8e0216 */
[----:B------:R-:W-:Y:S01]  /*57a0*/  @!P2 IMAD.WIDE R2, R3, 0x8, R12 ;  /* 0x000000080302a825 */ /* 0x000fe200078e020c */
[----:B------:R-:W-:-:S05]  /*57b0*/  SHF.L.U32 R178, R106, 0x10, RZ ;  /* 0x000000106ab27819 */ /* 0x000fca00000006ff */
[----:B------:R-:W-:Y:S01]  /*57c0*/  FMUL.FTZ R175, R87, R178 ;  /* 0x000000b257af7220 */ /* 0x000fe20000410000 */
[----:B------:R-:W-:Y:S01]  /*57d0*/  BSSY B0, `(.L_x_7026) ;  /* 0x0000091000007945 */ /* 0x000fe20003800000 */
[----:B--2---:R-:W-:-:S04]  /*57e0*/  FMUL.FTZ R157, R141, 1.4426950216293334961 ;  /* 0x3fb8aa3b8d9d7820 */ /* 0x004fc80000410000 */
[----:B------:R-:W-:-:S06]  /*57f0*/  FMUL.FTZ R186, R91, R157 ;  /* 0x0000009d5bba7220 */ /* 0x000fcc0000410000 */
[----:B------:R-:W0:Y:S01]  /*5800*/  MUFU.EX2 R186, R186 ;  /* 0x000000ba00ba7308 */ /* 0x000e220000000800 */
[----:B---3--:R-:W-:Y:S04]  /*5810*/  STS.U16 [R126], R25 ;  /* 0x000000197e007388 */ /* 0x008fe80000000400 */
[----:B------:R-:W-:Y:S04]  /*5820*/  STS.U16 [R125+0x40], R24 ;  /* 0x000040187d007388 */ /* 0x000fe80000000400 */
[----:B------:R-:W-:Y:S04]  /*5830*/  STS.U16 [R124+0x80], R143 ;  /* 0x0000808f7c007388 */ /* 0x000fe80000000400 */
[----:B----4-:R-:W-:Y:S04]  /*5840*/  STS.U16 [R123+0xc0], R164 ;  /* 0x0000c0a47b007388 */ /* 0x010fe80000000400 */
        /* <DEDUP_REMOVED lines=22> */
[----:B------:R-:W3:Y:S04]  /*59b0*/  LDS.U16 R236, [R110+0x12] ;  /* 0x000012006eec7984 */ /* 0x000ee80000000400 */
        /* <DEDUP_REMOVED lines=11> */
[----:B------:R-:W0:Y:S01]  /*5a70*/  MUFU.EX2 R159, R159 ;  /* 0x0000009f009f7308 */ /* 0x000e220000000800 */
[----:B------:R-:W-:Y:S01]  /*5a80*/  FMUL.FTZ R190, R87, R157 ;  /* 0x0000009d57be7220 */ /* 0x000fe20000410000 */
[----:B-1----:R-:W-:Y:S01]  /*5a90*/  SHF.L.U32 R145, R109, 0x10, RZ ;  /* 0x000000106d917819 */ /* 0x002fe200000006ff */
[----:B--2---:R-:W-:-:S05]  /*5aa0*/  IMAD.U32 R166, R201, 0x10000, RZ ;  /* 0x00010000c9a67824 */ /* 0x004fca00078e00ff */
[----:B------:R-:W1:Y:S01]  /*5ab0*/  MUFU.EX2 R182, R182 ;  /* 0x000000b600b67308 */ /* 0x000e620000000800 */
[----:B------:R-:W-:Y:S01]  /*5ac0*/  FMUL.FTZ R25, R86, R157 ;  /* 0x0000009d56197220 */ /* 0x000fe20000410000 */
[----:B------:R-:W-:-:S06]  /*5ad0*/  SHF.L.U32 R164, R108, 0x10, RZ ;  /* 0x000000106ca47819 */ /* 0x000fcc00000006ff */
[----:B------:R-:W2:Y:S01]  /*5ae0*/  MUFU.EX2 R163, R163 ;  /* 0x000000a300a37308 */ /* 0x000ea20000000800 */
[----:B------:R4:W5:Y:S01]  /*5af0*/  @!P2 LDG.E R161, desc[UR14][R2.64+0x4] ;  /* 0x0000040e02a1a981 */ /* 0x000962000c1e1900 */
[----:B------:R-:W-:Y:S01]  /*5b00*/  FMUL.FTZ R24, R85, R157 ;  /* 0x0000009d55187220 */ /* 0x000fe20000410000 */
[----:B------:R-:W-:-:S05]  /*5b10*/  IMAD.U32 R143, R107, 0x10000, RZ ;  /* 0x000100006b8f7824 */ /* 0x000fca00078e00ff */
[----:B------:R-:W3:Y:S01]  /*5b20*/  MUFU.EX2 R190, R190 ;  /* 0x000000be00be7308 */ /* 0x000ee20000000800 */
[----:B----4-:R-:W-:Y:S01]  /*5b30*/  FMUL.FTZ R3, R91, R166 ;  /* 0x000000a65b037220 */ /* 0x010fe20000410000 */
[----:B------:R-:W-:Y:S01]  /*5b40*/  FMUL.FTZ R2, R90, R145 ;  /* 0x000000915a027220 */ /* 0x000fe20000410000 */
[----:B------:R-:W-:Y:S01]  /*5b50*/  FMUL.FTZ R173, R89, R164 ;  /* 0x000000a459ad7220 */ /* 0x000fe20000410000 */
[----:B0-----:R-:W-:-:S04]  /*5b60*/  FMUL.FTZ R23, R186, R159 ;  /* 0x0000009fba177220 */ /* 0x001fc80000410000 */
[----:B------:R-:W0:Y:S01]  /*5b70*/  MUFU.EX2 R25, R25 ;  /* 0x0000001900197308 */ /* 0x000e220000000800 */
[----:B------:R-:W-:Y:S01]  /*5b80*/  FFMA.FTZ R22, R159, R3, R2 ;  /* 0x000000039f167223 */ /* 0x000fe20000010002 */
[----:B------:R-:W-:Y:S01]  /*5b90*/  FMUL.FTZ R179, R84, R157 ;  /* 0x0000009d54b37220 */ /* 0x000fe20000410000 */
[----:B------:R-:W-:Y:S01]  /*5ba0*/  ISETP.NE.AND P2, PT, R133, 0x1f, PT ;  /* 0x0000001f8500780c */ /* 0x000fe20003f45270 */
[----:B------:R-:W-:Y:S01]  /*5bb0*/  FMUL.FTZ R192, R88, R143 ;  /* 0x0000008f58c07220 */ /* 0x000fe20000410000 */
[C---:B-1----:R-:W-:Y:S01]  /*5bc0*/  FMUL.FTZ R180, R182.reuse, R23 ;  /* 0x00000017b6b47220 */ /* 0x042fe20000410000 */
[----:B------:R-:W-:Y:S02]  /*5bd0*/  FFMA.FTZ R22, R182, R22, R173 ;  /* 0x00000016b6167223 */ /* 0x000fe400000100ad */
[----:B------:R-:W1:Y:S01]  /*5be0*/  MUFU.EX2 R24, R24 ;  /* 0x0000001800187308 */ /* 0x000e620000000800 */
[-C--:B------:R-:W-:Y:S01]  /*5bf0*/  FMUL.FTZ R202, R83, R157.reuse ;  /* 0x0000009d53ca7220 */ /* 0x080fe20000410000 */
[----:B------:R-:W-:Y:S01]  /*5c00*/  SHF.L.U32 R155, R105, 0x10, RZ ;  /* 0x00000010699b7819 */ /* 0x000fe200000006ff */
[C---:B--2---:R-:W-:Y:S01]  /*5c10*/  FMUL.FTZ R23, R163.reuse, R180 ;  /* 0x000000b4a3177220 */ /* 0x044fe20000410000 */
[----:B------:R-:W-:Y:S01]  /*5c20*/  FFMA.FTZ R22, R163, R22, R192 ;  /* 0x00000016a3167223 */ /* 0x000fe200000100c0 */
[----:B------:R-:W-:-:S03]  /*5c30*/  FMUL.FTZ R189, R82, R157 ;  /* 0x0000009d52bd7220 */ /* 0x000fc60000410000 */
[----:B------:R-:W2:Y:S01]  /*5c40*/  MUFU.EX2 R179, R179 ;  /* 0x000000b300b37308 */ /* 0x000ea20000000800 */
[----:B------:R-:W-:Y:S02]  /*5c50*/  IMAD.U32 R176, R104, 0x10000, RZ ;  /* 0x0001000068b07824 */ /* 0x000fe400078e00ff */
[----:B------:R-:W-:Y:S01]  /*5c60*/  FMUL.FTZ R196, R86, R155 ;  /* 0x0000009b56c47220 */ /* 0x000fe20000410000 */
[C---:B---3--:R-:W-:Y:S01]  /*5c70*/  FMUL.FTZ R180, R190.reuse, R23 ;  /* 0x00000017beb47220 */ /* 0x048fe20000410000 */
[----:B------:R-:W-:Y:S01]  /*5c80*/  FFMA.FTZ R22, R190, R22, R175 ;  /* 0x00000016be167223 */ /* 0x000fe200000100af */
[-C--:B------:R-:W-:Y:S02]  /*5c90*/  FMUL.FTZ R200, R81, R157.reuse ;  /* 0x0000009d51c87220 */ /* 0x080fe40000410000 */
[----:B------:R-:W3:Y:S01]  /*5ca0*/  MUFU.EX2 R202, R202 ;  /* 0x000000ca00ca7308 */ /* 0x000ee20000000800 */
[----:B------:R-:W-:Y:S01]  /*5cb0*/  @P2 LEA R218, R133, UR10, 0x2 ;  /* 0x0000000a85da2c11 */ /* 0x000fe2000f8e10ff */
[----:B------:R-:W-:Y:S01]  /*5cc0*/  FMUL.FTZ R181, R85, R176 ;  /* 0x000000b055b57220 */ /* 0x000fe20000410000 */
[----:B------:R-:W-:Y:S01]  /*5cd0*/  SHF.L.U32 R153, R103, 0x10, RZ ;  /* 0x0000001067997819 */ /* 0x000fe200000006ff */
[C---:B0-----:R-:W-:Y:S01]  /*5ce0*/  FMUL.FTZ R23, R25.reuse, R180 ;  /* 0x000000b419177220 */ /* 0x041fe20000410000 */
[----:B------:R-:W-:Y:S01]  /*5cf0*/  FFMA.FTZ R22, R25, R22, R196 ;  /* 0x0000001619167223 */ /* 0x000fe200000100c4 */
[----:B------:R-:W-:Y:S01]  /*5d00*/  FMUL.FTZ R187, R80, R157 ;  /* 0x0000009d50bb7220 */ /* 0x000fe20000410000 */
[----:B------:R-:W-:Y:S01]  /*5d10*/  SHF.L.U32 R174, R102, 0x10, RZ ;  /* 0x0000001066ae7819 */ /* 0x000fe200000006ff */
[----:B------:R-:W0:Y:S01]  /*5d20*/  MUFU.EX2 R189, R189 ;  /* 0x000000bd00bd7308 */ /* 0x000e220000000800 */
[----:B------:R-:W-:Y:S01]  /*5d30*/  FMUL.FTZ R212, R84, R153 ;  /* 0x0000009954d47220 */ /* 0x000fe20000410000 */
[C---:B-1----:R-:W-:Y:S01]  /*5d40*/  FMUL.FTZ R180, R24.reuse, R23 ;  /* 0x0000001718b47220 */ /* 0x042fe20000410000 */
[----:B------:R-:W-:Y:S01]  /*5d50*/  FFMA.FTZ R22, R24, R22, R181 ;  /* 0x0000001618167223 */ /* 0x000fe200000100b5 */
[----:B------:R-:W1:Y:S01]  /*5d60*/  @P2 LDS R218, [R218+0x16ac] ;  /* 0x0016ac00dada2984 */ /* 0x000e620000000800 */
[----:B------:R-:W-:-:S03]  /*5d70*/  FMUL.FTZ R185, R79, R157 ;  /* 0x0000009d4fb97220 */ /* 0x000fc60000410000 */
[----:B------:R-:W4:Y:S01]  /*5d80*/  MUFU.EX2 R200, R200 ;  /* 0x000000c800c87308 */ /* 0x000f220000000800 */
[----:B------:R-:W-:Y:S02]  /*5d90*/  IMAD.U32 R151, R101, 0x10000, RZ ;  /* 0x0001000065977824 */ /* 0x000fe400078e00ff */
[----:B------:R-:W-:Y:S01]  /*5da0*/  FMUL.FTZ R183, R83, R174 ;  /* 0x000000ae53b77220 */ /* 0x000fe20000410000 */
[C---:B--2---:R-:W-:Y:S01]  /*5db0*/  FMUL.FTZ R23, R179.reuse, R180 ;  /* 0x000000b4b3177220 */ /* 0x044fe20000410000 */
[----:B------:R-:W-:Y:S01]  /*5dc0*/  FFMA.FTZ R22, R179, R22, R212 ;  /* 0x00000016b3167223 */ /* 0x000fe200000100d4 */
[----:B------:R-:W-:Y:S02]  /*5dd0*/  FMUL.FTZ R195, R78, R157 ;  /* 0x0000009d4ec37220 */ /* 0x000fe40000410000 */
[----:B------:R-:W2:Y:S01]  /*5de0*/  MUFU.EX2 R187, R187 ;  /* 0x000000bb00bb7308 */ /* 0x000ea20000000800 */
[----:B------:R-:W-:Y:S01]  /*5df0*/  SHF.L.U32 R172, R100, 0x10, RZ ;  /* 0x0000001064ac7819 */ /* 0x000fe200000006ff */
[----:B------:R-:W-:Y:S01]  /*5e00*/  FMUL.FTZ R210, R82, R151 ;  /* 0x0000009752d27220 */ /* 0x000fe20000410000 */
[C---:B---3--:R-:W-:Y:S01]  /*5e10*/  FMUL.FTZ R180, R202.reuse, R23 ;  /* 0x00000017cab47220 */ /* 0x048fe20000410000 */
[----:B------:R-:W-:Y:S01]  /*5e20*/  FFMA.FTZ R22, R202, R22, R183 ;  /* 0x00000016ca167223 */ /* 0x000fe200000100b7 */
[----:B------:R-:W-:-:S03]  /*5e30*/  FMUL.FTZ R220, R77, R157 ;  /* 0x0000009d4ddc7220 */ /* 0x000fc60000410000 */
[----:B------:R-:W3:Y:S01]  /*5e40*/  MUFU.EX2 R185, R185 ;  /* 0x000000b900b97308 */ /* 0x000ee20000000800 */
[----:B------:R-:W-:Y:S01]  /*5e50*/  SHF.L.U32 R149, R99, 0x10, RZ ;  /* 0x0000001063957819 */ /* 0x000fe200000006ff */
[----:B------:R-:W-:Y:S01]  /*5e60*/  FMUL.FTZ R23, R81, R172 ;  /* 0x000000ac51177220 */ /* 0x000fe20000410000 */
[C---:B0-----:R-:W-:Y:S01]  /*5e70*/  FMUL.FTZ R171, R189.reuse, R180 ;  /* 0x000000b4bdab7220 */ /* 0x041fe20000410000 */
[----:B------:R-:W-:Y:S01]  /*5e80*/  FFMA.FTZ R177, R189, R22, R210 ;  /* 0x00000016bdb17223 */ /* 0x000fe200000100d2 */
[----:B------:R-:W-:-:S03]  /*5e90*/  FMUL.FTZ R209, R76, R157 ;  /* 0x0000009d4cd17220 */ /* 0x000fc60000410000 */
[----:B------:R-:W0:Y:S01]  /*5ea0*/  MUFU.EX2 R195, R195 ;  /* 0x000000c300c37308 */ /* 0x000e220000000800 */
[----:B------:R-:W-:Y:S02]  /*5eb0*/  IMAD.U32 R170, R98, 0x10000, RZ ;  /* 0x0001000062aa7824 */ /* 0x000fe400078e00ff */
[----:B------:R-:W-:Y:S01]  /*5ec0*/  FMUL.FTZ R22, R80, R149 ;  /* 0x0000009550167220 */ /* 0x000fe20000410000 */
[C---:B----4-:R-:W-:Y:S01]  /*5ed0*/  FMUL.FTZ R180, R200.reuse, R171 ;  /* 0x000000abc8b47220 */ /* 0x050fe20000410000 */
[----:B------:R-:W-:-:S03]  /*5ee0*/  FFMA.FTZ R177, R200, R177, R23 ;  /* 0x000000b1c8b17223 */ /* 0x000fc60000010017 */
[----:B------:R-:W4:Y:S01]  /*5ef0*/  MUFU.EX2 R220, R220 ;  /* 0x000000dc00dc7308 */ /* 0x000f220000000800 */
[----:B------:R-:W-:Y:S01]  /*5f00*/  SHF.L.U32 R147, R96, 0x10, RZ ;  /* 0x0000001060937819 */ /* 0x000fe200000006ff */
[----:B------:R-:W-:Y:S01]  /*5f10*/  FMUL.FTZ R216, R79, R170 ;  /* 0x000000aa4fd87220 */ /* 0x000fe20000410000 */
[C---:B--2---:R-:W-:Y:S01]  /*5f20*/  FMUL.FTZ R180, R187.reuse, R180 ;  /* 0x000000b4bbb47220 */ /* 0x044fe20000410000 */
[----:B------:R-:W-:-:S04]  /*5f30*/  FFMA.FTZ R177, R187, R177, R22 ;  /* 0x000000b1bbb17223 */ /* 0x000fc80000010016 */
[----:B------:R-:W2:Y:S01]  /*5f40*/  MUFU.EX2 R209, R209 ;  /* 0x000000d100d17308 */ /* 0x000ea20000000800 */
[----:B------:R-:W-:Y:S01]  /*5f50*/  SHF.L.U32 R168, R94, 0x10, RZ ;  /* 0x000000105ea87819 */ /* 0x000fe200000006ff */
[----:B------:R-:W-:Y:S01]  /*5f60*/  FMUL.FTZ R228, R78, R147 ;  /* 0x000000934ee47220 */ /* 0x000fe20000410000 */
[C---:B---3--:R-:W-:Y:S01]  /*5f70*/  FMUL.FTZ R180, R185.reuse, R180 ;  /* 0x000000b4b9b47220 */ /* 0x048fe20000410000 */
[----:B------:R-:W-:Y:S01]  /*5f80*/  FFMA.FTZ R177, R185, R177, R216 ;  /* 0x000000b1b9b17223 */ /* 0x000fe200000100d8 */
[----:B------:R-:W-:Y:S02]  /*5f90*/  IMAD.U32 R157, R92, 0x10000, RZ ;  /* 0x000100005c9d7824 */ /* 0x000fe400078e00ff */
[----:B------:R-:W-:Y:S01]  /*5fa0*/  FMUL.FTZ R211, R77, R168 ;  /* 0x000000a84dd37220 */ /* 0x000fe20000410000 */
[C---:B0-----:R-:W-:Y:S01]  /*5fb0*/  FMUL.FTZ R171, R195.reuse, R180 ;  /* 0x000000b4c3ab7220 */ /* 0x041fe20000410000 */
[----:B------:R-:W-:Y:S01]  /*5fc0*/  FFMA.FTZ R177, R195, R177, R228 ;  /* 0x000000b1c3b17223 */ /* 0x000fe200000100e4 */
[----:B------:R-:W-:Y:S01]  /*5fd0*/  FMUL.FTZ R224, R76, R157 ;  /* 0x0000009d4ce07220 */ /* 0x000fe20000410000 */
[----:B------:R-:W-:Y:S01]  /*5fe0*/  R2UR UR41, R165 ;  /* 0x00000000a52972ca */ /* 0x000fe200000e0000 */
[C---:B----4-:R-:W-:Y:S01]  /*5ff0*/  FMUL.FTZ R188, R220.reuse, R171 ;  /* 0x000000abdcbc7220 */ /* 0x050fe20000410000 */
[----:B------:R-:W-:-:S03]  /*6000*/  FFMA.FTZ R177, R220, R177, R211 ;  /* 0x000000b1dcb17223 */ /* 0x000fc600000100d3 */
[C---:B--2---:R-:W-:Y:S01]  /*6010*/  FMUL.FTZ R188, R209.reuse, R188 ;  /* 0x000000bcd1bc7220 */ /* 0x044fe20000410000 */
[----:B------:R-:W-:Y:S01]  /*6020*/  FFMA.FTZ R223, R209, R177, R224 ;  /* 0x000000b1d1df7223 */ /* 0x000fe200000100e0 */
[----:B-1----:R-:W-:Y:S08]  /*6030*/  @P2 BRA `(.L_x_7027) ;  /* 0x0000000000282947 */ /* 0x002ff00003800000 */
[----:B------:R-:W-:Y:S01]  /*6040*/  ISETP.NE.AND P4, PT, R203, UR39, PT ;  /* 0x00000027cb007c0c */ /* 0x000fe2000bf85270 */
[----:B------:R-:W-:-:S12]  /*6050*/  HFMA2.MMA R218, -RZ, RZ, 1.875, 0 ;  /* 0x3f800000ffda7435 */ /* 0x000fd800000001ff */
        /* <DEDUP_REMOVED lines=8> */
.L_x_7027:
[----:B------:R-:W-:Y:S05]  /*60e0*/  BSYNC B0 ;  /* 0x0000000000007941 */ /* 0x000fea0003800000 */
.L_x_7026:
        /* <DEDUP_REMOVED lines=8> */
[----:B------:R-:W-:Y:S01]  /*6170*/  FMUL.FTZ R184, R167, UR41 ;  /* 0x00000029a7b87c20 */ /* 0x000fe20008410000 */
[----:B------:R-:W-:Y:S01]  /*6180*/  SHF.L.U32 R225, R225, 0x10, RZ ;  /* 0x00000010e1e17819 */ /* 0x000fe200000006ff */
[----:B------:R-:W-:Y:S01]  /*6190*/  FMUL.FTZ R180, R226, UR41 ;  /* 0x00000029e2b47c20 */ /* 0x000fe20008410000 */
[----:B------:R-:W-:Y:S01]  /*61a0*/  SHF.L.U32 R236, R236, 0x10, RZ ;  /* 0x00000010ecec7819 */ /* 0x000fe200000006ff */
[----:B------:R-:W-:Y:S01]  /*61b0*/  FMUL.FTZ R213, R61, R184 ;  /* 0x000000b83dd57220 */ /* 0x000fe20000410000 */
[----:B------:R-:W-:Y:S01]  /*61c0*/  FMUL.FTZ R204, R240, UR41 ;  /* 0x00000029f0cc7c20 */ /* 0x000fe20008410000 */
[----:B------:R-:W-:Y:S01]  /*61d0*/  FMUL.FTZ R207, R63, R180 ;  /* 0x000000b43fcf7220 */ /* 0x000fe20000410000 */
[----:B------:R-:W-:-:S02]  /*61e0*/  IMAD.U32 R234, R234, 0x10000, RZ ;  /* 0x00010000eaea7824 */ /* 0x000fc400078e00ff */
[----:B------:R-:W-:Y:S01]  /*61f0*/  FMUL.FTZ R180, R236, UR41 ;  /* 0x00000029ecb47c20 */ /* 0x000fe20008410000 */
[----:B------:R-:W-:Y:S01]  /*6200*/  FMUL.FTZ R204, R65, R204 ;  /* 0x000000cc41cc7220 */ /* 0x000fe20000410000 */
[----:B------:R-:W-:Y:S01]  /*6210*/  SHF.L.U32 R217, R217, 0x10, RZ ;  /* 0x00000010d9d97819 */ /* 0x000fe200000006ff */
[----:B------:R-:W-:Y:S02]  /*6220*/  IMAD.U32 R215, R215, 0x10000, RZ ;  /* 0x00010000d7d77824 */ /* 0x000fe400078e00ff */
[----:B------:R-:W-:Y:S01]  /*6230*/  FMUL.FTZ R191, R67, R180 ;  /* 0x000000b443bf7220 */ /* 0x000fe20000410000 */
[----:B------:R-:W-:Y:S01]  /*6240*/  FMUL.FTZ R180, R234, UR41 ;  /* 0x00000029eab47c20 */ /* 0x000fe20008410000 */
[----:B------:R-:W-:Y:S01]  /*6250*/  SHF.L.U32 R232, R232, 0x10, RZ ;  /* 0x00000010e8e87819 */ /* 0x000fe200000006ff */
[----:B------:R-:W-:Y:S02]  /*6260*/  IMAD.U32 R238, R238, 0x10000, RZ ;  /* 0x00010000eeee7824 */ /* 0x000fe400078e00ff */
[----:B-1----:R-:W-:Y:S01]  /*6270*/  @P4 FFMA.FTZ R223, R188, R171, R223 ;  /* 0x000000abbcdf4223 */ /* 0x002fe200000100df */
[----:B------:R-:W-:Y:S01]  /*6280*/  FMUL.FTZ R193, R69, R180 ;  /* 0x000000b445c17220 */ /* 0x000fe20000410000 */
[----:B------:R-:W-:Y:S01]  /*6290*/  SHF.L.U32 R230, R230, 0x10, RZ ;  /* 0x00000010e6e67819 */ /* 0x000fe200000006ff */
[----:B------:R-:W-:Y:S01]  /*62a0*/  FMUL.FTZ R180, R232, UR41 ;  /* 0x00000029e8b47c20 */ /* 0x000fe20008410000 */
[----:B--2---:R-:W-:Y:S01]  /*62b0*/  @P4 FMUL.FTZ R188, R188, R165 ;  /* 0x000000a5bcbc4220 */ /* 0x004fe20000410000 */
[----:B------:R-:W1:Y:S01]  /*62c0*/  SHFL.UP PT, R171, R223, 0x2, RZ ;  /* 0x04400000dfab7989 */ /* 0x000e6200000e00ff */
[----:B------:R-:W-:Y:S01]  /*62d0*/  ISETP.GE.AND P4, PT, R128, 0x2, PT ;  /* 0x000000028000780c */ /* 0x000fe20003f86270 */
[----:B------:R-:W-:Y:S01]  /*62e0*/  BSSY B0, `(.L_x_7028) ;  /* 0x00000fd000007945 */ /* 0x000fe20003800000 */
[----:B------:R-:W-:Y:S01]  /*62f0*/  SHF.L.U32 R197, R197, 0x10, RZ ;  /* 0x00000010c5c57819 */ /* 0x000fe200000006ff */
[----:B------:R-:W2:Y:S01]  /*6300*/  SHFL.UP PT, R165, R188, 0x2, RZ ;  /* 0x04400000bca57989 */ /* 0x000ea200000e00ff */
[----:B------:R-:W-:-:S02]  /*6310*/  SHF.L.U32 R219, R219, 0x10, RZ ;  /* 0x00000010dbdb7819 */ /* 0x000fc400000006ff */
[----:B------:R-:W-:Y:S02]  /*6320*/  ISETP.GE.OR P1, PT, R203, UR39, P1 ;  /* 0x00000027cb007c0c */ /* 0x000fe40008f26670 */
[----:B------:R-:W-:-:S11]  /*6330*/  ISETP.NE.AND P5, PT, R133, RZ, PT ;  /* 0x000000ff8500720c */ /* 0x000fd60003fa5270 */
[----:B------:R-:W-:Y:S01]  /*6340*/  VOTEU.ALL UP0, P1 ;  /* 0x00000000003f7886 */ /* 0x000fe20000800000 */
[----:B-1----:R-:W-:-:S04]  /*6350*/  @P4 FFMA.FTZ R223, R188, R171, R223 ;  /* 0x000000abbcdf4223 */ /* 0x002fc800000100df */
[----:B------:R-:W-:Y:S01]  /*6360*/  @!UP0 ULEA UR11, UR7, UR10, 0x3 ;  /* 0x0000000a070b8291 */ /* 0x000fe2000f8e183f */
[----:B------:R-:W-:Y:S01]  /*6370*/  VOTEU.ALL UP0, P5 ;  /* 0x00000000003f7886 */ /* 0x000fe20002800000 */
[----:B--2---:R-:W-:Y:S01]  /*6380*/  @P4 FMUL.FTZ R188, R188, R165 ;  /* 0x000000a5bcbc4220 */ /* 0x004fe20000410000 */
[----:B------:R-:W1:Y:S01]  /*6390*/  SHFL.UP PT, R171, R223, 0x4, RZ ;  /* 0x04800000dfab7989 */ /* 0x000e6200000e00ff */
[----:B------:R-:W-:-:S03]  /*63a0*/  ISETP.GE.AND P4, PT, R128, 0x4, PT ;  /* 0x000000048000780c */ /* 0x000fc60003f86270 */
[----:B------:R-:W2:Y:S10]  /*63b0*/  SHFL.UP PT, R165, R188, 0x4, RZ ;  /* 0x04800000bca57989 */ /* 0x000eb400000e00ff */
[C---:B-1----:R-:W-:Y:S01]  /*63c0*/  @P4 FFMA.FTZ R223, R188.reuse, R171, R223 ;  /* 0x000000abbcdf4223 */ /* 0x042fe200000100df */
[----:B--2---:R-:W-:Y:S01]  /*63d0*/  @P4 FMUL.FTZ R188, R188, R165 ;  /* 0x000000a5bcbc4220 */ /* 0x004fe20000410000 */
[----:B------:R-:W-:-:S03]  /*63e0*/  SHF.L.U32 R165, R169, 0x10, RZ ;  /* 0x00000010a9a57819 */ /* 0x000fc600000006ff */
[----:B------:R-:W1:Y:S01]  /*63f0*/  SHFL.UP PT, R231, R223, 0x8, RZ ;  /* 0x05000000dfe77989 */ /* 0x000e6200000e00ff */
[----:B------:R-:W-:Y:S01]  /*6400*/  ISETP.GE.AND P4, PT, R128, 0x8, PT ;  /* 0x000000088000780c */ /* 0x000fe20003f86270 */
[----:B------:R-:W-:-:S04]  /*6410*/  FMUL.FTZ R169, R165, UR41 ;  /* 0x00000029a5a97c20 */ /* 0x000fc80008410000 */
[----:B------:R-:W-:Y:S01]  /*6420*/  FMUL.FTZ R222, R62, R169 ;  /* 0x000000a93ede7220 */ /* 0x000fe20000410000 */
[----:B------:R-:W-:-:S03]  /*6430*/  FMUL.FTZ R169, R199, UR41 ;  /* 0x00000029c7a97c20 */ /* 0x000fc60008410000 */
[----:B------:R-:W-:Y:S01]  /*6440*/  FFMA.FTZ R171, R209, R213, R222 ;  /* 0x000000d5d1ab7223 */ /* 0x000fe200000100de */
[----:B------:R-:W-:Y:S01]  /*6450*/  FMUL.FTZ R214, R64, R169 ;  /* 0x000000a940d67220 */ /* 0x000fe20000410000 */
[----:B------:R-:W-:Y:S02]  /*6460*/  FMUL.FTZ R169, R225, UR41 ;  /* 0x00000029e1a97c20 */ /* 0x000fe40008410000 */
[----:B------:R-:W-:Y:S01]  /*6470*/  FFMA.FTZ R177, R220, R171, R207 ;  /* 0x000000abdcb17223 */ /* 0x000fe200000100cf */
[----:B0-----:R-:W-:Y:S01]  /*6480*/  FMUL.FTZ R171, R209, R218 ;  /* 0x000000dad1ab7220 */ /* 0x001fe20000410000 */
[----:B------:R-:W-:Y:S01]  /*6490*/  FMUL.FTZ R206, R66, R169 ;  /* 0x000000a942ce7220 */ /* 0x000fe20000410000 */
[----:B------:R-:W-:Y:S01]  /*64a0*/  FMUL.FTZ R169, R221, UR41 ;  /* 0x00000029dda97c20 */ /* 0x000fe20008410000 */
[----:B------:R-:W-:Y:S01]  /*64b0*/  FFMA.FTZ R177, R195, R177, R214 ;  /* 0x000000b1c3b17223 */ /* 0x000fe200000100d6 */
[----:B------:R-:W-:Y:S02]  /*64c0*/  FMUL.FTZ R184, R220, R171 ;  /* 0x000000abdcb87220 */ /* 0x000fe40000410000 */
[----:B------:R-:W-:Y:S01]  /*64d0*/  FMUL.FTZ R208, R68, R169 ;  /* 0x000000a944d07220 */ /* 0x000fe20000410000 */
[----:B------:R-:W-:Y:S01]  /*64e0*/  FFMA.FTZ R177, R185, R177, R204 ;  /* 0x000000b1b9b17223 */ /* 0x000fe200000100cc */
[----:B------:R-:W-:Y:S01]  /*64f0*/  FMUL.FTZ R184, R195, R184 ;  /* 0x000000b8c3b87220 */ /* 0x000fe20000410000 */
[----:B------:R-:W-:Y:S01]  /*6500*/  FMUL.FTZ R169, R217, UR41 ;  /* 0x00000029d9a97c20 */ /* 0x000fe20008410000 */
[----:B-1----:R-:W-:Y:S01]  /*6510*/  @P4 FFMA.FTZ R223, R188, R231, R223 ;  /* 0x000000e7bcdf4223 */ /* 0x002fe200000100df */
[----:B------:R-:W-:Y:S01]  /*6520*/  FFMA.FTZ R177, R187, R177, R206 ;  /* 0x000000b1bbb17223 */ /* 0x000fe200000100ce */
[----:B------:R-:W-:Y:S01]  /*6530*/  FMUL.FTZ R184, R185, R184 ;  /* 0x000000b8b9b87220 */ /* 0x000fe20000410000 */
[----:B------:R-:W-:Y:S01]  /*6540*/  FMUL.FTZ R198, R70, R169 ;  /* 0x000000a946c67220 */ /* 0x000fe20000410000 */
[----:B------:R-:W-:Y:S01]  /*6550*/  FMUL.FTZ R169, R215, UR41 ;  /* 0x00000029d7a97c20 */ /* 0x000fe20008410000 */
[C---:B------:R-:W-:Y:S01]  /*6560*/  FFMA.FTZ R177, R200.reuse, R177, R191 ;  /* 0x000000b1c8b17223 */ /* 0x040fe200000100bf */
[----:B------:R-:W-:Y:S01]  /*6570*/  FMUL.FTZ R171, R187, R184 ;  /* 0x000000b8bbab7220 */ /* 0x000fe20000410000 */
[----:B------:R-:W-:Y:S02]  /*6580*/  SHFL.UP PT, R231, R223, 0x10, RZ ;  /* 0x06000000dfe77989 */ /* 0x000fe400000e00ff */
[----:B------:R-:W-:Y:S01]  /*6590*/  FFMA.FTZ R177, R189, R177, R208 ;  /* 0x000000b1bdb17223 */ /* 0x000fe200000100d0 */
[----:B------:R-:W-:-:S03]  /*65a0*/  FMUL.FTZ R184, R200, R171 ;  /* 0x000000abc8b87220 */ /* 0x000fc60000410000 */
[----:B------:R-:W-:Y:S01]  /*65b0*/  FFMA.FTZ R194, R202, R177, R193 ;  /* 0x000000b1cac27223 */ /* 0x000fe200000100c1 */
[----:B------:R-:W-:Y:S01]  /*65c0*/  FMUL.FTZ R171, R189, R184 ;  /* 0x000000b8bdab7220 */ /* 0x000fe20000410000 */
[----:B------:R-:W-:Y:S01]  /*65d0*/  FMUL.FTZ R177, R71, R180 ;  /* 0x000000b447b17220 */ /* 0x000fe20000410000 */
[----:B------:R-:W-:Y:S01]  /*65e0*/  FMUL.FTZ R180, R230, UR41 ;  /* 0x00000029e6b47c20 */ /* 0x000fe20008410000 */
[----:B------:R-:W-:Y:S01]  /*65f0*/  FFMA.FTZ R227, R179, R194, R198 ;  /* 0x000000c2b3e37223 */ /* 0x000fe200000100c6 */
[----:B------:R-:W-:Y:S01]  /*6600*/  FMUL.FTZ R184, R202, R171 ;  /* 0x000000abcab87220 */ /* 0x000fe20000410000 */
[----:B------:R-:W-:Y:S01]  /*6610*/  FMUL.FTZ R194, R72, R169 ;  /* 0x000000a948c27220 */ /* 0x000fe20000410000 */
[----:B------:R-:W-:Y:S01]  /*6620*/  FMUL.FTZ R171, R73, R180 ;  /* 0x000000b449ab7220 */ /* 0x000fe20000410000 */
[----:B------:R-:W-:Y:S01]  /*6630*/  FFMA.FTZ R229, R24, R227, R177 ;  /* 0x000000e318e57223 */ /* 0x000fe200000100b1 */
[----:B------:R-:W-:Y:S01]  /*6640*/  FMUL.FTZ R227, R179, R184 ;  /* 0x000000b8b3e37220 */ /* 0x000fe20000410000 */
[----:B------:R-:W-:Y:S01]  /*6650*/  FMUL.FTZ R169, R197, UR41 ;  /* 0x00000029c5a97c20 */ /* 0x000fe20008410000 */
[----:B------:R-:W-:Y:S01]  /*6660*/  FMUL.FTZ R180, R238, UR41 ;  /* 0x00000029eeb47c20 */ /* 0x000fe20008410000 */
[----:B------:R-:W-:Y:S01]  /*6670*/  FFMA.FTZ R229, R25, R229, R194 ;  /* 0x000000e519e57223 */ /* 0x000fe200000100c2 */
[----:B------:R-:W-:Y:S01]  /*6680*/  FMUL.FTZ R242, R24, R227 ;  /* 0x000000e318f27220 */ /* 0x000fe20000410000 */
[----:B------:R-:W-:Y:S01]  /*6690*/  FMUL.FTZ R184, R74, R169 ;  /* 0x000000a94ab87220 */ /* 0x000fe20000410000 */
[----:B------:R-:W-:Y:S01]  /*66a0*/  FMUL.FTZ R169, R75, R180 ;  /* 0x000000b44ba97220 */ /* 0x000fe20000410000 */
[----:B------:R-:W-:Y:S01]  /*66b0*/  FFMA.FTZ R229, R190, R229, R171 ;  /* 0x000000e5bee57223 */ /* 0x000fe200000100ab */
[----:B------:R-:W-:-:S03]  /*66c0*/  FMUL.FTZ R227, R25, R242 ;  /* 0x000000f219e37220 */ /* 0x000fc60000410000 */
[----:B------:R-:W-:Y:S01]  /*66d0*/  FFMA.FTZ R235, R163, R229, R184 ;  /* 0x000000e5a3eb7223 */ /* 0x000fe200000100b8 */
[----:B------:R-:W-:Y:S01]  /*66e0*/  FMUL.FTZ R180, R190, R227 ;  /* 0x000000e3beb47220 */ /* 0x000fe20000410000 */
[----:B------:R-:W0:Y:S01]  /*66f0*/  SHFL.UP PT, R229, R188, 0x8, RZ ;  /* 0x05000000bce57989 */ /* 0x000e2200000e00ff */
[----:B------:R-:W-:Y:S01]  /*6700*/  FMUL.FTZ R227, R219, UR41 ;  /* 0x00000029dbe37c20 */ /* 0x000fe20008410000 */
[----:B------:R-:W-:Y:S01]  /*6710*/  FFMA.FTZ R235, R182, R235, R169 ;  /* 0x000000ebb6eb7223 */ /* 0x000fe200000100a9 */
[----:B------:R-:W-:Y:S02]  /*6720*/  FMUL.FTZ R233, R163, R180 ;  /* 0x000000b4a3e97220 */ /* 0x000fe40000410000 */
[----:B------:R-:W-:Y:S02]  /*6730*/  FMUL.FTZ R180, R0, R227 ;  /* 0x000000e300b47220 */ /* 0x000fe40000410000 */
[----:B------:R-:W-:Y:S02]  /*6740*/  FMUL.FTZ R244, R182, R233 ;  /* 0x000000e9b6f47220 */ /* 0x000fe40000410000 */
[----:B------:R-:W-:-:S02]  /*6750*/  FFMA.FTZ R242, R159, R235, R180 ;  /* 0x000000eb9ff27223 */ /* 0x000fc400000100b4 */
[----:B------:R-:W-:-:S03]  /*6760*/  FMUL.FTZ R227, R159, R244 ;  /* 0x000000f49fe37220 */ /* 0x000fc60000410000 */
[----:B------:R-:W1:Y:S04]  /*6770*/  SHFL.DOWN PT, R233, R242, 0x1, 0x1f ;  /* 0x08201f00f2e97f89 */ /* 0x000e6800000e0000 */
[----:B------:R-:W2:Y:S01]  /*6780*/  SHFL.DOWN PT, R244, R227, 0x1, 0x1f ;  /* 0x08201f00e3f47f89 */ /* 0x000ea200000e0000 */
[----:B0-----:R-:W-:Y:S01]  /*6790*/  @P4 FMUL.FTZ R188, R188, R229 ;  /* 0x000000e5bcbc4220 */ /* 0x001fe20000410000 */
[----:B------:R-:W-:-:S04]  /*67a0*/  ISETP.NE.AND P4, PT, R205, 0x1f, PT ;  /* 0x0000001fcd00780c */ /* 0x000fc80003f85270 */
[----:B------:R-:W0:Y:S09]  /*67b0*/  SHFL.UP PT, R229, R188, 0x10, RZ ;  /* 0x06000000bce57989 */ /* 0x000e3200000e00ff */
[C---:B-1----:R-:W-:Y:S01]  /*67c0*/  @P4 FFMA.FTZ R242, R227.reuse, R233, R242 ;  /* 0x000000e9e3f24223 */ /* 0x042fe200000100f2 */
[----:B--2---:R-:W-:Y:S01]  /*67d0*/  @P4 FMUL.FTZ R227, R227, R244 ;  /* 0x000000f4e3e34220 */ /* 0x004fe20000410000 */
[----:B------:R-:W-:-:S03]  /*67e0*/  ISETP.GE.AND P4, PT, R128, 0x10, PT ;  /* 0x000000108000780c */ /* 0x000fc60003f86270 */
[----:B------:R-:W1:Y:S04]  /*67f0*/  SHFL.DOWN PT, R233, R242, 0x2, 0x1f ;  /* 0x08401f00f2e97f89 */ /* 0x000e6800000e0000 */
[----:B------:R-:W2:Y:S06]  /*6800*/  SHFL.DOWN PT, R244, R227, 0x2, 0x1f ;  /* 0x08401f00e3f47f89 */ /* 0x000eac00000e0000 */
[C---:B------:R-:W-:Y:S01]  /*6810*/  @P4 FFMA.FTZ R223, R188.reuse, R231, R223 ;  /* 0x000000e7bcdf4223 */ /* 0x040fe200000100df */
[----:B0-----:R-:W-:Y:S01]  /*6820*/  @P4 FMUL.FTZ R188, R188, R229 ;  /* 0x000000e5bcbc4220 */ /* 0x001fe20000410000 */
[----:B------:R-:W-:Y:S01]  /*6830*/  ISETP.GE.U32.AND P4, PT, R205, 0x1e, PT ;  /* 0x0000001ecd00780c */ /* 0x000fe20003f86070 */
[----:B-----5:R-:W-:Y:S04]  /*6840*/  SHFL.IDX PT, R229, R161, RZ, 0x1f ;  /* 0x00001fffa1e57589 */ /* 0x020fe800000e0000 */
[----:B------:R-:W-:Y:S04]  /*6850*/  SHFL.UP PT, R223, R223, 0x1, RZ ;  /* 0x04200000dfdf7989 */ /* 0x000fe800000e00ff */
[----:B------:R-:W0:Y:S04]  /*6860*/  SHFL.UP PT, R188, R188, 0x1, RZ ;  /* 0x04200000bcbc7989 */ /* 0x000e2800000e00ff */
[C---:B-1----:R-:W-:Y:S01]  /*6870*/  @!P4 FFMA.FTZ R242, R227.reuse, R233, R242 ;  /* 0x000000e9e3f2c223 */ /* 0x042fe200000100f2 */
[----:B--2---:R-:W-:Y:S01]  /*6880*/  @!P4 FMUL.FTZ R227, R227, R244 ;  /* 0x000000f4e3e3c220 */ /* 0x004fe20000410000 */
[----:B------:R-:W-:-:S03]  /*6890*/  ISETP.GE.U32.AND P4, PT, R205, 0x1c, PT ;  /* 0x0000001ccd00780c */ /* 0x000fc60003f86070 */
[----:B------:R-:W1:Y:S04]  /*68a0*/  SHFL.DOWN PT, R231, R242, 0x4, 0x1f ;  /* 0x08801f00f2e77f89 */ /* 0x000e6800000e0000 */
[----:B------:R-:W2:Y:S01]  /*68b0*/  SHFL.DOWN PT, R244, R227, 0x4, 0x1f ;  /* 0x08801f00e3f47f89 */ /* 0x000ea200000e0000 */
[----:B0-----:R-:W-:Y:S01]  /*68c0*/  @P3 FFMA.FTZ R229, R188, R229, R223 ;  /* 0x000000e5bce53223 */ /* 0x001fe200000100df */
[----:B------:R-:W-:-:S03]  /*68d0*/  ISETP.GE.U32.AND P3, PT, R205, 0x18, PT ;  /* 0x00000018cd00780c */ /* 0x000fc60003f66070 */
[----:B------:R-:W-:Y:S01]  /*68e0*/  FFMA.FTZ R186, R186, R229, R3 ;  /* 0x000000e5baba7223 */ /* 0x000fe20000010003 */
[----:B------:R-:W-:-:S03]  /*68f0*/  IMAD.MOV.U32 R3, RZ, RZ, RZ ;  /* 0x000000ffff037224 */ /* 0x000fc600078e00ff */
[-C--:B------:R-:W-:Y:S01]  /*6900*/  FMUL.FTZ R219, R219, R186.reuse ;  /* 0x000000badbdb7220 */ /* 0x080fe20000410000 */
[----:B-1----:R-:W-:Y:S01]  /*6910*/  @!P4 FFMA.FTZ R242, R227, R231, R242 ;  /* 0x000000e7e3f2c223 */ /* 0x002fe200000100f2 */
[----:B------:R-:W-:Y:S02]  /*6920*/  FFMA.FTZ R161, R159, R186, R2 ;  /* 0x000000ba9fa17223 */ /* 0x000fe40000010002 */
[----:B------:R-:W-:Y:S01]  /*6930*/  FFMA.FTZ R2, R0, R219, RZ ;  /* 0x000000db00027223 */ /* 0x000fe200000100ff */
[----:B--2---:R-:W-:Y:S01]  /*6940*/  @!P4 FMUL.FTZ R227, R227, R244 ;  /* 0x000000f4e3e3c220 */ /* 0x004fe20000410000 */
[----:B------:R-:W0:Y:S01]  /*6950*/  SHFL.DOWN PT, R223, R242, 0x8, 0x1f ;  /* 0x09001f00f2df7f89 */ /* 0x000e2200000e0000 */
[-C--:B------:R-:W-:Y:S01]  /*6960*/  FMUL.FTZ R238, R238, R161.reuse ;  /* 0x000000a1eeee7220 */ /* 0x080fe20000410000 */
[----:B------:R-:W-:Y:S02]  /*6970*/  FFMA.FTZ R188, R182, R161, R173 ;  /* 0x000000a1b6bc7223 */ /* 0x000fe400000100ad */
[----:B------:R-:W1:Y:S01]  /*6980*/  SHFL.DOWN PT, R244, R227, 0x8, 0x1f ;  /* 0x09001f00e3f47f89 */ /* 0x000e6200000e0000 */
[----:B------:R-:W-:Y:S01]  /*6990*/  FFMA.FTZ R219, R75, R238, R2 ;  /* 0x000000ee4bdb7223 */ /* 0x000fe20000010002 */
[----:B------:R-:W-:Y:S01]  /*69a0*/  MOV R2, 0x3f800000 ;  /* 0x3f80000000027802 */ /* 0x000fe20000000f00 */
[-C--:B------:R-:W-:Y:S01]  /*69b0*/  FFMA.FTZ R173, R163, R188.reuse, R192 ;  /* 0x000000bca3ad7223 */ /* 0x080fe200000100c0 */
[----:B------:R-:W-:-:S03]  /*69c0*/  FMUL.FTZ R197, R197, R188 ;  /* 0x000000bcc5c57220 */ /* 0x000fc60000410000 */
[----:B------:R-:W-:Y:S01]  /*69d0*/  FMUL.FTZ R230, R230, R173 ;  /* 0x000000ade6e67220 */ /* 0x000fe20000410000 */
[----:B------:R-:W-:Y:S01]  /*69e0*/  @!P1 LDS.64 R2, [UR11+0x1728] ;  /* 0x0017280bff029984 */ /* 0x000fe20008000a00 */
[----:B------:R-:W-:Y:S01]  /*69f0*/  FFMA.FTZ R238, R74, R197, R219 ;  /* 0x000000c54aee7223 */ /* 0x000fe200000100db */
[----:B------:R-:W-:Y:S01]  /*6a00*/  FFMA.FTZ R192, R190, R173, R175 ;  /* 0x000000adbec07223 */ /* 0x000fe200000100af */
[----:B------:R-:W-:Y:S01]  /*6a10*/  ISETP.GE.U32.AND P1, PT, R205, 0x10, PT ;  /* 0x00000010cd00780c */ /* 0x000fe20003f26070 */
[----:B------:R-:W-:Y:S01]  /*6a20*/  @!UP0 ULEA UR11, UR7, UR10, 0x3 ;  /* 0x0000000a070b8291 */ /* 0x000fe2000f8e183f */
[----:B------:R-:W-:Y:S01]  /*6a30*/  FFMA.FTZ R219, R73, R230, R238 ;  /* 0x000000e649db7223 */ /* 0x000fe200000100ee */
[-C--:B------:R-:W-:Y:S01]  /*6a40*/  FFMA.FTZ R175, R25, R192.reuse, R196 ;  /* 0x000000c019af7223 */ /* 0x080fe200000100c4 */
[----:B------:R-:W-:-:S03]  /*6a50*/  FMUL.FTZ R215, R215, R192 ;  /* 0x000000c0d7d77220 */ /* 0x000fc60000410000 */
[----:B------:R-:W-:Y:S01]  /*6a60*/  FFMA.FTZ R196, R24, R175, R181 ;  /* 0x000000af18c47223 */ /* 0x000fe200000100b5 */
[----:B------:R-:W-:Y:S01]  /*6a70*/  FFMA.FTZ R238, R72, R215, R219 ;  /* 0x000000d748ee7223 */ /* 0x000fe200000100db */
[----:B0-----:R-:W-:Y:S01]  /*6a80*/  @!P3 FFMA.FTZ R242, R227, R223, R242 ;  /* 0x000000dfe3f2b223 */ /* 0x001fe200000100f2 */
[----:B------:R-:W-:Y:S01]  /*6a90*/  FMUL.FTZ R232, R232, R175 ;  /* 0x000000afe8e87220 */ /* 0x000fe20000410000 */
[-C--:B------:R-:W-:Y:S01]  /*6aa0*/  FFMA.FTZ R181, R179, R196.reuse, R212 ;  /* 0x000000c4b3b57223 */ /* 0x080fe200000100d4 */
[----:B------:R-:W-:Y:S01]  /*6ab0*/  FMUL.FTZ R217, R217, R196 ;  /* 0x000000c4d9d97220 */ /* 0x000fe20000410000 */
[----:B-1----:R-:W-:Y:S01]  /*6ac0*/  @!P3 FMUL.FTZ R227, R227, R244 ;  /* 0x000000f4e3e3b220 */ /* 0x002fe20000410000 */
[----:B------:R-:W0:Y:S01]  /*6ad0*/  SHFL.DOWN PT, R197, R242, 0x10, 0x1f ;  /* 0x0a001f00f2c57f89 */ /* 0x000e2200000e0000 */
[----:B------:R-:W-:Y:S01]  /*6ae0*/  FFMA.FTZ R215, R71, R232, R238 ;  /* 0x000000e847d77223 */ /* 0x000fe200000100ee */
[-C--:B------:R-:W-:Y:S01]  /*6af0*/  FFMA.FTZ R212, R202, R181.reuse, R183 ;  /* 0x000000b5cad47223 */ /* 0x080fe200000100b7 */
[----:B------:R-:W-:Y:S01]  /*6b00*/  FMUL.FTZ R234, R234, R181 ;  /* 0x000000b5eaea7220 */ /* 0x000fe20000410000 */
[----:B------:R-:W1:Y:S01]  /*6b10*/  SHFL.DOWN PT, R230, R227, 0x10, 0x1f ;  /* 0x0a001f00e3e67f89 */ /* 0x000e6200000e0000 */
[----:B------:R-:W-:Y:S01]  /*6b20*/  FFMA.FTZ R232, R70, R217, R215 ;  /* 0x000000d946e87223 */ /* 0x000fe200000100d7 */
[----:B------:R-:W-:-:S03]  /*6b30*/  FMUL.FTZ R221, R221, R212 ;  /* 0x000000d4dddd7220 */ /* 0x000fc60000410000 */
[----:B------:R-:W-:-:S04]  /*6b40*/  FFMA.FTZ R183, R69, R234, R232 ;  /* 0x000000ea45b77223 */ /* 0x000fc800000100e8 */
[----:B------:R-:W-:Y:S01]  /*6b50*/  FFMA.FTZ R234, R68, R221, R183 ;  /* 0x000000dd44ea7223 */ /* 0x000fe200000100b7 */
[----:B------:R-:W-:-:S04]  /*6b60*/  FFMA.FTZ R183, R189, R212, R210 ;  /* 0x000000d4bdb77223 */ /* 0x000fc800000100d2 */
[-C--:B------:R-:W-:Y:S01]  /*6b70*/  FFMA.FTZ R210, R200, R183.reuse, R23 ;  /* 0x000000b7c8d27223 */ /* 0x080fe20000010017 */
[----:B------:R-:W-:-:S03]  /*6b80*/  FMUL.FTZ R236, R236, R183 ;  /* 0x000000b7ecec7220 */ /* 0x000fc60000410000 */
[----:B------:R-:W-:Y:S01]  /*6b90*/  FMUL.FTZ R225, R225, R210 ;  /* 0x000000d2e1e17220 */ /* 0x000fe20000410000 */
[----:B------:R-:W-:Y:S01]  /*6ba0*/  FFMA.FTZ R23, R67, R236, R234 ;  /* 0x000000ec43177223 */ /* 0x000fe200000100ea */
[----:B0-----:R-:W-:Y:S01]  /*6bb0*/  @!P1 FFMA.FTZ R242, R227, R197, R242 ;  /* 0x000000c5e3f29223 */ /* 0x001fe200000100f2 */
[----:B------:R-:W-:Y:S01]  /*6bc0*/  FFMA.FTZ R197, R187, R210, R22 ;  /* 0x000000d2bbc57223 */ /* 0x000fe20000010016 */
[----:B------:R-:W-:Y:S02]  /*6bd0*/  IMAD R234, R16, UR16, RZ ;  /* 0x0000001010ea7c24 */ /* 0x000fe4000f8e02ff */
[----:B------:R-:W-:Y:S01]  /*6be0*/  FFMA.FTZ R22, R66, R225, R23 ;  /* 0x000000e142167223 */ /* 0x000fe20000010017 */
[----:B-1----:R-:W-:Y:S01]  /*6bf0*/  @!P1 FMUL.FTZ R227, R227, R230 ;  /* 0x000000e6e3e39220 */ /* 0x002fe20000410000 */
[----:B------:R-:W-:Y:S01]  /*6c00*/  SHFL.DOWN PT, R238, R242, 0x1, 0x1f ;  /* 0x08201f00f2ee7f89 */ /* 0x000fe200000e0000 */
[-C--:B------:R-:W-:Y:S01]  /*6c10*/  FMUL.FTZ R240, R240, R197.reuse ;  /* 0x000000c5f0f07220 */ /* 0x080fe20000410000 */
[----:B------:R-:W-:Y:S01]  /*6c20*/  FFMA.FTZ R216, R185, R197, R216 ;  /* 0x000000c5b9d87223 */ /* 0x000fe200000100d8 */
[----:B------:R-:W-:Y:S01]  /*6c30*/  HFMA2.MMA R23, -RZ, RZ, 0, 0 ;  /* 0x00000000ff177435 */ /* 0x000fe200000001ff */
[----:B------:R-:W-:Y:S01]  /*6c40*/  SHFL.IDX PT, R230, R3, RZ, 0x1f ;  /* 0x00001fff03e67589 */ /* 0x000fe200000e0000 */
[----:B------:R-:W-:Y:S01]  /*6c50*/  FFMA.FTZ R217, R65, R240, R22 ;  /* 0x000000f041d97223 */ /* 0x000fe20000010016 */
[----:B------:R-:W-:Y:S01]  /*6c60*/  FMUL.FTZ R199, R199, R216 ;  /* 0x000000d8c7c77220 */ /* 0x000fe20000410000 */
[----:B------:R-:W-:Y:S01]  /*6c70*/  MOV R22, R133 ;  /* 0x0000008500167202 */ /* 0x000fe20000000f00 */
[----:B------:R-:W0:Y:S01]  /*6c80*/  SHFL.DOWN PT, R221, R227, 0x1, 0x1f ;  /* 0x08201f00e3dd7f89 */ /* 0x000e2200000e0000 */
[----:B------:R-:W-:-:S02]  /*6c90*/  IMAD R219, R17, UR17, R234 ;  /* 0x0000001111db7c24 */ /* 0x000fc4000f8e02ea */
[----:B------:R-:W-:Y:S01]  /*6ca0*/  FFMA.FTZ R234, R64, R199, R217 ;  /* 0x000000c740ea7223 */ /* 0x000fe200000100d9 */
[----:B------:R-:W-:Y:S01]  /*6cb0*/  FFMA.FTZ R199, R195, R216, R228 ;  /* 0x000000d8c3c77223 */ /* 0x000fe200000100e4 */
[----:B------:R-:W-:Y:S01]  /*6cc0*/  SHFL.IDX PT, R232, R242, RZ, 0x1f ;  /* 0x00001ffff2e87589 */ /* 0x000fe200000e0000 */
[----:B------:R-:W-:-:S04]  /*6cd0*/  IMAD.WIDE.U32 R22, R16, UR17, R22 ;  /* 0x0000001110167c25 */ /* 0x000fc8000f8e0016 */
[----:B------:R-:W-:Y:S01]  /*6ce0*/  FMUL.FTZ R217, R186, UR41 ;  /* 0x00000029bad97c20 */ /* 0x000fe20008410000 */
[----:B------:R-:W-:Y:S01]  /*6cf0*/  FMUL.FTZ R226, R226, R199 ;  /* 0x000000c7e2e27220 */ /* 0x000fe20000410000 */
[----:B------:R-:W1:Y:S01]  /*6d00*/  SHFL.IDX PT, R215, R227, RZ, 0x1f ;  /* 0x00001fffe3d77589 */ /* 0x000e6200000e0000 */
[----:B------:R-:W-:Y:S01]  /*6d10*/  IMAD.IADD R23, R23, 0x1, R219 ;  /* 0x0000000117177824 */ /* 0x000fe200078e02db */
[----:B------:R-:W-:Y:S01]  /*6d20*/  SHF.L.U32 R219, R133, 0x4, RZ ;  /* 0x0000000485db7819 */ /* 0x000fe200000006ff */
[----:B------:R-:W-:Y:S01]  /*6d30*/  FMUL.FTZ R228, R0, R217 ;  /* 0x000000d900e47220 */ /* 0x000fe20000410000 */
[----:B------:R-:W-:Y:S02]  /*6d40*/  FMUL.FTZ R217, R188, UR41 ;  /* 0x00000029bcd97c20 */ /* 0x000fe40008410000 */
[----:B------:R-:W-:Y:S01]  /*6d50*/  LEA.HI.SX32 R219, R219, R219, 0x1b ;  /* 0x000000dbdbdb7211 */ /* 0x000fe200078fdaff */
[----:B0-----:R-:W-:-:S04]  /*6d60*/  @P2 FFMA.FTZ R230, R221, R230, R238 ;  /* 0x000000e6dde62223 */ /* 0x001fc800000100ee */
[----:B------:R-:W-:Y:S01]  /*6d70*/  FFMA.FTZ R218, R230, R218, R213 ;  /* 0x000000dae6da7223 */ /* 0x000fe200000100d5 */
[----:B------:R-:W-:Y:S01]  /*6d80*/  FMUL.FTZ R230, R161, UR41 ;  /* 0x00000029a1e67c20 */ /* 0x000fe20008410000 */
[----:B------:R-:W-:Y:S01]  /*6d90*/  LEA R213, R219, UR10, 0x2 ;  /* 0x0000000adbd57c11 */ /* 0x000fe2000f8e10ff */
[C---:B-1----:R-:W-:Y:S01]  /*6da0*/  FFMA.FTZ R3, R215.reuse, R3, R232 ;  /* 0x00000003d7037223 */ /* 0x042fe200000100e8 */
[----:B------:R-:W-:Y:S01]  /*6db0*/  FMUL.FTZ R2, R215, R2 ;  /* 0x00000002d7027220 */ /* 0x000fe20000410000 */
[----:B------:R-:W-:Y:S01]  /*6dc0*/  FFMA.FTZ R222, R209, R218, R222 ;  /* 0x000000dad1de7223 */ /* 0x000fe200000100de */
[----:B------:R-:W-:Y:S01]  /*6dd0*/  FFMA.FTZ R215, R63, R226, R234 ;  /* 0x000000e23fd77223 */ /* 0x000fe200000100ea */
[C---:B------:R-:W-:Y:S01]  /*6de0*/  FFMA.FTZ R226, R220.reuse, R199, R211 ;  /* 0x000000c7dce27223 */ /* 0x040fe200000100d3 */
[----:B------:R-:W-:Y:S01]  /*6df0*/  FMUL.FTZ R230, R75, R230 ;  /* 0x000000e64be67220 */ /* 0x000fe20000410000 */
[----:B------:R-:W-:Y:S01]  /*6e00*/  FFMA.FTZ R220, R220, R222, R207 ;  /* 0x000000dedcdc7223 */ /* 0x000fe200000100cf */
[----:B------:R0:W-:Y:S01]  /*6e10*/  @!P5 STS.64 [UR11+0x1728], R2 ;  /* 0x00172802ff00d988 */ /* 0x0001e20008000a0b */
[----:B------:R-:W-:Y:S01]  /*6e20*/  FFMA.FTZ R211, R209, R226, R224 ;  /* 0x000000e2d1d37223 */ /* 0x000fe200000100e0 */
[----:B------:R-:W-:Y:S01]  /*6e30*/  FMUL.FTZ R224, R74, R217 ;  /* 0x000000d94ae07220 */ /* 0x000fe20000410000 */
[----:B------:R-:W-:Y:S01]  /*6e40*/  FFMA.FTZ R214, R195, R220, R214 ;  /* 0x000000dcc3d67223 */ /* 0x000fe200000100d6 */
[----:B------:R-:W-:Y:S01]  /*6e50*/  FMUL.FTZ R234, R175, UR41 ;  /* 0x00000029afea7c20 */ /* 0x000fe20008410000 */
[----:B------:R1:W-:Y:S02]  /*6e60*/  STS [R213+0x430], R228 ;  /* 0x000430e4d5007388 */ /* 0x0003e40000000800 */
[----:B------:R-:W-:Y:S01]  /*6e70*/  FFMA.FTZ R204, R185, R214, R204 ;  /* 0x000000d6b9cc7223 */ /* 0x000fe200000100cc */
[----:B------:R-:W-:Y:S01]  /*6e80*/  FMUL.FTZ R234, R71, R234 ;  /* 0x000000ea47ea7220 */ /* 0x000fe20000410000 */
[----:B------:R2:W-:Y:S01]  /*6e90*/  STS [R213+0x438], R224 ;  /* 0x000438e0d5007388 */ /* 0x0005e20000000800 */
[----:B0-----:R-:W-:Y:S01]  /*6ea0*/  FMUL.FTZ R3, R192, UR41 ;  /* 0x00000029c0037c20 */ /* 0x001fe20008410000 */
[----:B------:R-:W-:Y:S01]  /*6eb0*/  FMUL.FTZ R2, R173, UR41 ;  /* 0x00000029ad027c20 */ /* 0x000fe20008410000 */
[----:B------:R-:W-:Y:S01]  /*6ec0*/  FFMA.FTZ R206, R187, R204, R206 ;  /* 0x000000ccbbce7223 */ /* 0x000fe200000100ce */
[----:B------:R0:W-:Y:S01]  /*6ed0*/  STS [R213+0x434], R230 ;  /* 0x000434e6d5007388 */ /* 0x0001e20000000800 */
[----:B------:R-:W-:Y:S01]  /*6ee0*/  FMUL.FTZ R232, R72, R3 ;  /* 0x0000000348e87220 */ /* 0x000fe20000410000 */
[----:B------:R-:W-:Y:S01]  /*6ef0*/  FMUL.FTZ R3, R196, UR41 ;  /* 0x00000029c4037c20 */ /* 0x000fe20008410000 */
[----:B------:R-:W-:Y:S01]  /*6f00*/  FMUL.FTZ R2, R73, R2 ;  /* 0x0000000249027220 */ /* 0x000fe20000410000 */
[----:B------:R-:W-:Y:S01]  /*6f10*/  FMUL.FTZ R185, R210, UR41 ;  /* 0x00000029d2b97c20 */ /* 0x000fe20008410000 */
[----:B------:R-:W-:Y:S01]  /*6f20*/  FFMA.FTZ R200, R200, R206, R191 ;  /* 0x000000cec8c87223 */ /* 0x000fe200000100bf */
[----:B-1----:R-:W-:Y:S01]  /*6f30*/  FMUL.FTZ R228, R70, R3 ;  /* 0x0000000346e47220 */ /* 0x002fe20000410000 */
[----:B--2---:R-:W-:Y:S01]  /*6f40*/  FMUL.FTZ R224, R181, UR41 ;  /* 0x00000029b5e07c20 */ /* 0x004fe20008410000 */
[----:B------:R-:W-:Y:S01]  /*6f50*/  FMUL.FTZ R3, R212, UR41 ;  /* 0x00000029d4037c20 */ /* 0x000fe20008410000 */
[----:B------:R1:W-:Y:S01]  /*6f60*/  STS [R213+0x43c], R2 ;  /* 0x00043c02d5007388 */ /* 0x0003e20000000800 */
[----:B0-----:R-:W-:Y:S01]  /*6f70*/  FMUL.FTZ R230, R183, UR41 ;  /* 0x00000029b7e67c20 */ /* 0x001fe20008410000 */
[----:B------:R-:W-:Y:S01]  /*6f80*/  FMUL.FTZ R224, R69, R224 ;  /* 0x000000e045e07220 */ /* 0x000fe20000410000 */
[----:B------:R-:W-:Y:S01]  /*6f90*/  FFMA.FTZ R208, R189, R200, R208 ;  /* 0x000000c8bdd07223 */ /* 0x000fe200000100d0 */
[----:B------:R0:W-:Y:S01]  /*6fa0*/  STS [R213+0x440], R232 ;  /* 0x000440e8d5007388 */ /* 0x0001e20000000800 */
[----:B------:R-:W-:-:S02]  /*6fb0*/  FMUL.FTZ R230, R67, R230 ;  /* 0x000000e643e67220 */ /* 0x000fc40000410000 */
[----:B------:R-:W-:Y:S01]  /*6fc0*/  FFMA.FTZ R202, R202, R208, R193 ;  /* 0x000000d0caca7223 */ /* 0x000fe200000100c1 */
[----:B------:R2:W-:Y:S01]  /*6fd0*/  STS [R213+0x444], R234 ;  /* 0x000444ead5007388 */ /* 0x0005e20000000800 */
[----:B-1----:R-:W-:Y:S01]  /*6fe0*/  FMUL.FTZ R2, R68, R3 ;  /* 0x0000000344027220 */ /* 0x002fe20000410000 */
[----:B------:R-:W-:Y:S02]  /*6ff0*/  FMUL.FTZ R3, R216, UR41 ;  /* 0x00000029d8037c20 */ /* 0x000fe40008410000 */
[----:B------:R1:W-:Y:S01]  /*7000*/  STS [R213+0x44c], R224 ;  /* 0x00044ce0d5007388 */ /* 0x0003e20000000800 */
[----:B------:R-:W-:Y:S01]  /*7010*/  FFMA.FTZ R198, R179, R202, R198 ;  /* 0x000000cab3c67223 */ /* 0x000fe200000100c6 */
[----:B0-----:R-:W-:Y:S01]  /*7020*/  FMUL.FTZ R232, R66, R185 ;  /* 0x000000b942e87220 */ /* 0x001fe20000410000 */
[----:B------:R-:W-:Y:S01]  /*7030*/  IADD3 R185, -R4, UR12, -R133 ;  /* 0x0000000c04b97c10 */ /* 0x000fe2000fffe985 */
[----:B------:R0:W-:Y:S01]  /*7040*/  STS [R213+0x450], R2 ;  /* 0x00045002d5007388 */ /* 0x0001e20000000800 */
[----:B--2---:R-:W-:-:S02]  /*7050*/  IMAD R234, R137, UR30, RZ ;  /* 0x0000001e89ea7c24 */ /* 0x004fc4000f8e02ff */
[----:B------:R-:W-:Y:S01]  /*7060*/  ISETP.GE.AND P1, PT, R185, 0x1, PT ;  /* 0x00000001b900780c */ /* 0x000fe20003f26270 */
[----:B------:R2:W-:Y:S01]  /*7070*/  STS [R213+0x448], R228 ;  /* 0x000448e4d5007388 */ /* 0x0005e20000000800 */
[----:B-1----:R-:W-:Y:S01]  /*7080*/  FMUL.FTZ R224, R64, R3 ;  /* 0x0000000340e07220 */ /* 0x002fe20000410000 */
[----:B------:R-:W-:Y:S02]  /*7090*/  IMAD R187, R139, UR31, R234 ;  /* 0x0000001f8bbb7c24 */ /* 0x000fe4000f8e02ea */
[----:B------:R1:W-:Y:S01]  /*70a0*/  STS [R213+0x454], R230 ;  /* 0x000454e6d5007388 */ /* 0x0003e20000000800 */
[----:B------:R-:W-:Y:S01]  /*70b0*/  FMUL.FTZ R234, R211, UR41 ;  /* 0x00000029d3ea7c20 */ /* 0x000fe20008410000 */
[----:B0-----:R-:W-:-:S04]  /*70c0*/  IMAD.WIDE.U32 R2, R139, UR30, R22 ;  /* 0x0000001e8b027c25 */ /* 0x001fc8000f8e0016 */
[----:B------:R-:W-:Y:S01]  /*70d0*/  FMUL.FTZ R23, R226, UR41 ;  /* 0x00000029e2177c20 */ /* 0x000fe20008410000 */
[----:B------:R0:W-:Y:S01]  /*70e0*/  STS [R213+0x458], R232 ;  /* 0x000458e8d5007388 */ /* 0x0001e20000000800 */
[----:B------:R-:W-:Y:S01]  /*70f0*/  FMUL.FTZ R234, R61, R234 ;  /* 0x000000ea3dea7220 */ /* 0x000fe20000410000 */
[----:B--2---:R-:W-:Y:S01]  /*7100*/  FMUL.FTZ R228, R197, UR41 ;  /* 0x00000029c5e47c20 */ /* 0x004fe20008410000 */
[----:B------:R-:W-:Y:S01]  /*7110*/  IADD3 R179, R3, R187, RZ ;  /* 0x000000bb03b37210 */ /* 0x000fe20007ffe0ff */
[----:B------:R2:W-:Y:S01]  /*7120*/  STS [R213+0x460], R224 ;  /* 0x000460e0d5007388 */ /* 0x0005e20000000800 */
[----:B------:R-:W-:Y:S01]  /*7130*/  IADD3 R22, P2, R4, R2, RZ ;  /* 0x0000000204167210 */ /* 0x000fe20007f5e0ff */
[----:B-1----:R-:W-:Y:S01]  /*7140*/  FMUL.FTZ R230, R199, UR41 ;  /* 0x00000029c7e67c20 */ /* 0x002fe20008410000 */
[----:B------:R-:W-:Y:S01]  /*7150*/  FMUL.FTZ R228, R65, R228 ;  /* 0x000000e441e47220 */ /* 0x000fe20000410000 */
[----:B------:R1:W-:Y:S02]  /*7160*/  STS [R213+0x46c], R234 ;  /* 0x00046cead5007388 */ /* 0x0003e40000000800 */
[----:B------:R-:W-:Y:S01]  /*7170*/  FMUL.FTZ R230, R63, R230 ;  /* 0x000000e63fe67220 */ /* 0x000fe20000410000 */
[----:B0-----:R-:W-:Y:S01]  /*7180*/  FMUL.FTZ R232, R62, R23 ;  /* 0x000000173ee87220 */ /* 0x001fe20000410000 */
[----:B------:R1:W-:Y:S01]  /*7190*/  STS [R213+0x45c], R228 ;  /* 0x00045ce4d5007388 */ /* 0x0003e20000000800 */
[----:B------:R-:W-:Y:S01]  /*71a0*/  IADD3.X R23, R5, R179, RZ, P2, !PT ;  /* 0x000000b305177210 */ /* 0x000fe200017fe4ff */
[----:B--2---:R-:W-:-:S02]  /*71b0*/  FFMA.FTZ R224, R24, R198, R177 ;  /* 0x000000c618e07223 */ /* 0x004fc400000100b1 */
[----:B------:R1:W-:Y:S02]  /*71c0*/  STS [R213+0x464], R230 ;  /* 0x000464e6d5007388 */ /* 0x0003e40000000800 */
[----:B------:R-:W-:Y:S02]  /*71d0*/  FFMA.FTZ R194, R25, R224, R194 ;  /* 0x000000e019c27223 */ /* 0x000fe400000100c2 */
[----:B------:R1:W-:Y:S01]  /*71e0*/  STS [R213+0x468], R232 ;  /* 0x000468e8d5007388 */ /* 0x0003e20000000800 */
[----:B------:R-:W-:Y:S06]  /*71f0*/  BAR.SYNC.DEFER_BLOCKING 0x0 ;  /* 0x0000000000007b1d */ /* 0x000fec0000010000 */
[----:B------:R-:W-:Y:S05]  /*7200*/  @!P1 BRA `(.L_x_7029) ;  /* 0x0000000000289947 */ /* 0x000fea0003800000 */
[----:B------:R-:W-:Y:S01]  /*7210*/  LEA.HI.SX32 R24, R133, R133, 0x1b ;  /* 0x0000008585187211 */ /* 0x000fe200078fdaff */
[----:B------:R-:W-:-:S03]  /*7220*/  IMAD.WIDE.U32 R22, R18, UR7, R22 ;  /* 0x0000000712167c25 */ /* 0x000fc6000f8e0016 */
[----:B------:R-:W-:Y:S01]  /*7230*/  LEA R177, R24, UR10, 0x2 ;  /* 0x0000000a18b17c11 */ /* 0x000fe2000f8e10ff */
[----:B------:R-:W-:-:S04]  /*7240*/  IMAD R24, R18, UR38, RZ ;  /* 0x0000002612187c24 */ /* 0x000fc8000f8e02ff */
[----:B------:R-:W-:Y:S01]  /*7250*/  IMAD R25, R19, UR7, R24 ;  /* 0x0000000713197c24 */ /* 0x000fe2000f8e0218 */
[----:B------:R-:W0:Y:S01]  /*7260*/  LDS R177, [R177+0x430] ;  /* 0x00043000b1b17984 */ /* 0x000e220000000800 */
[----:B------:R-:W-:Y:S02]  /*7270*/  LEA R24, P1, R22, UR18, 0x2 ;  /* 0x0000001216187c11 */ /* 0x000fe4000f8210ff */
[----:B------:R-:W-:-:S05]  /*7280*/  IMAD.IADD R25, R23, 0x1, R25 ;  /* 0x0000000117197824 */ /* 0x000fca00078e0219 */
[----:B------:R-:W-:-:S05]  /*7290*/  LEA.HI.X R25, R22, UR19, R25, 0x2, P1 ;  /* 0x0000001316197c11 */ /* 0x000fca00088f1419 */
[----:B0-----:R0:W-:Y:S02]  /*72a0*/  REDG.E.ADD.F32.FTZ.RN.STRONG.GPU desc[UR14][R24.64], R177 ;  /* 0x000000b1180079a6 */ /* 0x0011e4000c10f38e */
.L_x_7029:
[----:B------:R-:W-:Y:S05]  /*72b0*/  BSYNC B0 ;  /* 0x0000000000007941 */ /* 0x000fea0003800000 */
.L_x_7028:
[----:B------:R-:W-:Y:S01]  /*72c0*/  FFMA.FTZ R190, R190, R194, R171 ;  /* 0x000000c2bebe7223 */ /* 0x000fe200000100ab */
[C---:B0-----:R-:W-:Y:S01]  /*72d0*/  LEA R24, P1, R2.reuse, UR18, 0x2 ;  /* 0x0000001202187c11 */ /* 0x041fe2000f8210ff */
[----:B------:R-:W-:Y:S01]  /*72e0*/  FMUL.FTZ R165, R165, R226 ;  /* 0x000000e2a5a57220 */ /* 0x000fe20000410000 */
[----:B------:R-:W-:Y:S01]  /*72f0*/  FMUL.FTZ R22, R167, R211 ;  /* 0x000000d3a7167220 */ /* 0x000fe20000410000 */
[----:B------:R-:W-:Y:S01]  /*7300*/  FFMA.FTZ R184, R163, R190, R184 ;  /* 0x000000bea3b87223 */ /* 0x000fe200000100b8 */
[----:B------:R-:W-:Y:S01]  /*7310*/  LEA.HI.X R25, R2, UR19, R179, 0x2, P1 ;  /* 0x0000001302197c11 */ /* 0x000fe200088f14b3 */
[----:B------:R-:W-:Y:S01]  /*7320*/  FFMA.FTZ R165, R62, R165, R215 ;  /* 0x000000a53ea57223 */ /* 0x000fe200000100d7 */
[----:B------:R-:W-:Y:S01]  /*7330*/  FMUL.FTZ R22, R61, R22 ;  /* 0x000000163d167220 */ /* 0x000fe20000410000 */
[----:B------:R-:W-:Y:S01]  /*7340*/  FFMA.FTZ R182, R182, R184, R169 ;  /* 0x000000b8b6b67223 */ /* 0x000fe200000100a9 */
[C---:B------:R-:W-:Y:S01]  /*7350*/  FFMA.FTZ R161, -R90.reuse, R145, R161 ;  /* 0x000000915aa17223 */ /* 0x040fe200000101a1 */
[----:B-1----:R-:W-:Y:S01]  /*7360*/  IADD3 R228, R133, 0x20, RZ ;  /* 0x0000002085e47810 */ /* 0x002fe20007ffe0ff */
[----:B------:R-:W-:Y:S01]  /*7370*/  FADD.FTZ R3, R165, R22 ;  /* 0x00000016a5037221 */ /* 0x000fe20000010000 */
[----:B------:R-:W-:Y:S01]  /*7380*/  FFMA.FTZ R180, R159, R182, R180 ;  /* 0x000000b69fb47223 */ /* 0x000fe200000100b4 */
[----:B------:R-:W-:Y:S01]  /*7390*/  FFMA.FTZ R159, -R91, R166, R186 ;  /* 0x000000a65b9f7223 */ /* 0x000fe200000101ba */
[----:B------:R-:W-:Y:S01]  /*73a0*/  FMUL.FTZ R186, R90, R182 ;  /* 0x000000b65aba7220 */ /* 0x000fe20000410000 */
[----:B------:R-:W-:Y:S01]  /*73b0*/  FFMA.FTZ R188, -R89, R164, R188 ;  /* 0x000000a459bc7223 */ /* 0x000fe200000101bc */
[----:B------:R-:W-:Y:S01]  /*73c0*/  FMUL.FTZ R2, R91, R180 ;  /* 0x000000b45b027220 */ /* 0x000fe20000410000 */
[----:B------:R-:W-:Y:S01]  /*73d0*/  FMUL.FTZ R163, R89, R184 ;  /* 0x000000b859a37220 */ /* 0x000fe20000410000 */
[----:B------:R-:W-:Y:S01]  /*73e0*/  LEA.HI.SX32 R171, R228, R133, 0x1b ;  /* 0x00000085e4ab7211 */ /* 0x000fe200078fdaff */
[----:B------:R-:W-:Y:S01]  /*73f0*/  FFMA.FTZ R173, -R88, R143, R173 ;  /* 0x0000008f58ad7223 */ /* 0x000fe200000101ad */
[----:B------:R-:W-:Y:S01]  /*7400*/  FFMA.FTZ R165, R2, R159, RZ ;  /* 0x0000009f02a57223 */ /* 0x000fe200000100ff */
[----:B------:R-:W-:Y:S01]  /*7410*/  FMUL.FTZ R228, R88, R190 ;  /* 0x000000be58e47220 */ /* 0x000fe20000410000 */
[C---:B------:R-:W-:Y:S01]  /*7420*/  FFMA.FTZ R192, -R87.reuse, R178, R192 ;  /* 0x000000b257c07223 */ /* 0x040fe200000101c0 */
[----:B------:R-:W-:Y:S01]  /*7430*/  FFMA.FTZ R175, -R86, R155, R175 ;  /* 0x0000009b56af7223 */ /* 0x000fe200000101af */
[----:B------:R-:W-:Y:S01]  /*7440*/  FFMA.FTZ R230, R186, R161, R165 ;  /* 0x000000a1bae67223 */ /* 0x000fe200000100a5 */
[----:B------:R-:W-:Y:S01]  /*7450*/  FMUL.FTZ R165, R87, R194 ;  /* 0x000000c257a57220 */ /* 0x000fe20000410000 */
[----:B------:R-:W-:Y:S01]  /*7460*/  FFMA.FTZ R196, -R85, R176, R196 ;  /* 0x000000b055c47223 */ /* 0x000fe200000101c4 */
        /* <DEDUP_REMOVED lines=18> */
[----:B------:R-:W-:Y:S01]  /*7590*/  FMUL.FTZ R238, R82, R200 ;  /* 0x000000c852ee7220 */ /* 0x000fe20000410000 */
[----:B------:R-:W-:Y:S01]  /*75a0*/  UIADD3 UR11, UR6, -UR39, URZ ;  /* 0x80000027060b7290 */ /* 0x000fe2000fffe03f */
[----:B------:R-:W-:Y:S01]  /*75b0*/  ISETP.GE.AND P1, PT, R185, 0x21, PT ;  /* 0x00000021b900780c */ /* 0x000fe20003f26270 */
[----:B------:R-:W-:Y:S01]  /*75c0*/  FFMA.FTZ R240, R232, R181, R177 ;  /* 0x000000b5e8f07223 */ /* 0x000fe200000100b1 */
[----:B------:R-:W-:Y:S01]  /*75d0*/  FMUL.FTZ R177, R81, R206 ;  /* 0x000000ce51b17220 */ /* 0x000fe20000410000 */
[----:B------:R-:W-:Y:S01]  /*75e0*/  UIMAD UR11, UR11, -0x200, URZ ;  /* 0xfffffe000b0b78a4 */ /* 0x000fe2000f8e023f */
[----:B------:R-:W-:Y:S01]  /*75f0*/  IADD3 R236, R133, 0x40, RZ ;  /* 0x0000004085ec7810 */ /* 0x000fe20007ffe0ff */
[----:B------:R-:W-:Y:S01]  /*7600*/  FFMA.FTZ R179, R169, R212, R240 ;  /* 0x000000d4a9b37223 */ /* 0x000fe200000100f0 */
[----:B------:R-:W-:Y:S01]  /*7610*/  USHF.L.U32 UR13, UR8, 0x2, URZ ;  /* 0x00000002080d7899 */ /* 0x000fe2000800063f */
[----:B------:R-:W-:Y:S01]  /*7620*/  FFMA.FTZ R211, -R76, R157, R211 ;  /* 0x0000009d4cd37223 */ /* 0x000fe200000101d3 */
[----:B------:R-:W-:-:S02]  /*7630*/  VIADD R234, R133, 0x60 ;  /* 0x0000006085ea7836 */ /* 0x000fc40000000000 */
[----:B------:R-:W-:Y:S01]  /*7640*/  FFMA.FTZ R240, R238, R183, R179 ;  /* 0x000000b7eef07223 */ /* 0x000fe200000100b3 */
[----:B------:R-:W-:Y:S01]  /*7650*/  FFMA.FTZ R179, -R79, R170, R216 ;  /* 0x000000aa4fb37223 */ /* 0x000fe200000101d8 */
[----:B------:R-:W-:Y:S01]  /*7660*/  FMUL.FTZ R216, R80, R204 ;  /* 0x000000cc50d87220 */ /* 0x000fe20000410000 */
[----:B------:R-:W-:Y:S01]  /*7670*/  MOV R23, UR11 ;  /* 0x0000000b00177c02 */ /* 0x000fe20008000f00 */
[----:B------:R-:W-:Y:S01]  /*7680*/  FFMA.FTZ R191, R177, R210, R240 ;  /* 0x000000d2b1bf7223 */ /* 0x000fe200000100f0 */
[----:B------:R-:W-:Y:S01]  /*7690*/  USHF.L.U64.HI UR11, UR8, 0x2, UR9 ;  /* 0x00000002080b7899 */ /* 0x000fe20008010209 */
[----:B------:R-:W-:Y:S01]  /*76a0*/  FMUL.FTZ R240, R76, R218 ;  /* 0x000000da4cf07220 */ /* 0x000fe20000410000 */
[----:B------:R-:W-:Y:S01]  /*76b0*/  LEA.HI.SX32 R236, R236, R133, 0x1b ;  /* 0x00000085ecec7211 */ /* 0x000fe200078fdaff */
[----:B------:R-:W-:Y:S01]  /*76c0*/  FFMA.FTZ R242, R216, R197, R191 ;  /* 0x000000c5d8f27223 */ /* 0x000fe200000100bf */
[----:B------:R-:W-:Y:S01]  /*76d0*/  IMAD.WIDE R22, R23, 0x4, R24 ;  /* 0x0000000417167825 */ /* 0x000fe200078e0218 */
[----:B------:R-:W-:-:S03]  /*76e0*/  LEA R24, P2, R97, R24, 0x2 ;  /* 0x0000001861187211 */ /* 0x000fc600078410ff */
[----:B------:R-:W-:Y:S01]  /*76f0*/  FMUL.FTZ R191, R77, R222 ;  /* 0x000000de4dbf7220 */ /* 0x000fe20000410000 */
[----:B------:R-:W-:Y:S01]  /*7700*/  FFMA.FTZ R193, R187, R179, R242 ;  /* 0x000000b3bbc17223 */ /* 0x000fe200000100f2 */
[----:B------:R-:W-:Y:S01]  /*7710*/  IMAD R244, R18, UR11, RZ ;  /* 0x0000000b12f47c24 */ /* 0x000fe2000f8e02ff */
[----:B------:R-:W-:Y:S01]  /*7720*/  LEA.HI.X R25, R97, R25, R95, 0x2, P2 ;  /* 0x0000001961197211 */ /* 0x000fe200010f145f */
[----:B------:R-:W-:Y:S01]  /*7730*/  FMUL.FTZ R207, R240, R211 ;  /* 0x000000d3f0cf7220 */ /* 0x000fe20000410000 */
[----:B------:R-:W-:Y:S01]  /*7740*/  FFMA.FTZ R242, R226, R199, R193 ;  /* 0x000000c7e2f27223 */ /* 0x000fe200000100c1 */
[----:B------:R-:W-:Y:S01]  /*7750*/  LEA R193, R171, UR10, 0x2 ;  /* 0x0000000aabc17c11 */ /* 0x000fe2000f8e10ff */
[----:B------:R-:W-:Y:S01]  /*7760*/  IMAD R195, R19, UR13, R244 ;  /* 0x0000000d13c37c24 */ /* 0x000fe2000f8e02f4 */
[----:B------:R-:W-:Y:S01]  /*7770*/  BSSY B0, `(.L_x_7030) ;  /* 0x000000e000007945 */ /* 0x000fe20003800000 */
[----:B------:R-:W-:-:S04]  /*7780*/  IMAD.WIDE.U32 R24, R18, UR13, R24 ;  /* 0x0000000d12187c25 */ /* 0x000fc8000f8e0018 */
[----:B------:R-:W-:Y:S01]  /*7790*/  FFMA.FTZ R242, R191, R189, R242 ;  /* 0x000000bdbff27223 */ /* 0x000fe200000100f2 */
[C---:B------:R-:W-:Y:S01]  /*77a0*/  ISETP.GE.AND P2, PT, R185.reuse, 0x41, PT ;  /* 0x00000041b900780c */ /* 0x040fe20003f46270 */
[----:B------:R-:W0:Y:S01]  /*77b0*/  LDS R193, [R193+0x4b0] ;  /* 0x0004b000c1c17984 */ /* 0x000e220000000800 */
[----:B------:R-:W-:Y:S01]  /*77c0*/  ISETP.GE.AND P3, PT, R185, 0x61, PT ;  /* 0x00000061b900780c */ /* 0x000fe20003f66270 */
[----:B------:R-:W-:Y:S01]  /*77d0*/  FADD.FTZ R171, R242, R207 ;  /* 0x000000cff2ab7221 */ /* 0x000fe20000010000 */
[----:B------:R-:W-:Y:S02]  /*77e0*/  IADD3 R25, R195, R25, RZ ;  /* 0x00000019c3197210 */ /* 0x000fe40007ffe0ff */
[----:B------:R-:W-:Y:S02]  /*77f0*/  LEA.HI.SX32 R234, R234, R133, 0x1b ;  /* 0x00000085eaea7211 */ /* 0x000fe400078fdaff */
[----:B------:R-:W-:Y:S01]  /*7800*/  LEA R236, R236, UR10, 0x2 ;  /* 0x0000000aecec7c11 */ /* 0x000fe2000f8e10ff */
[----:B------:R-:W-:Y:S06]  /*7810*/  @!P1 BRA `(.L_x_7031) ;  /* 0x00000000000c9947 */ /* 0x000fec0003800000 */
[----:B------:R-:W-:-:S05]  /*7820*/  IMAD.WIDE.U32 R22, R18, UR13, R22 ;  /* 0x0000000d12167c25 */ /* 0x000fca000f8e0016 */
[----:B------:R-:W-:-:S05]  /*7830*/  IADD3 R23, R23, R195, RZ ;  /* 0x000000c317177210 */ /* 0x000fca0007ffe0ff */
[----:B0-----:R1:W-:Y:S02]  /*7840*/  REDG.E.ADD.F32.FTZ.RN.STRONG.GPU desc[UR14][R22.64+-0x780], R193 ;  /* 0xfff880c1160079a6 */ /* 0x0013e4000c10f38e */
.L_x_7031:
[----:B------:R-:W-:Y:S05]  /*7850*/  BSYNC B0 ;  /* 0x0000000000007941 */ /* 0x000fea0003800000 */
.L_x_7030:
[----:B-1----:R1:W2:Y:S01]  /*7860*/  LDS R23, [R236+0x530] ;  /* 0x00053000ec177984 */ /* 0x0022a20000000800 */
[----:B------:R-:W-:Y:S01]  /*7870*/  BSSY B0, `(.L_x_7032) ;  /* 0x0000004000007945 */ /* 0x000fe20003800000 */
[----:B0-----:R-:W-:-:S03]  /*7880*/  LEA R193, R234, UR10, 0x2 ;  /* 0x0000000aeac17c11 */ /* 0x001fc6000f8e10ff */
[----:B------:R-:W-:Y:S05]  /*7890*/  @!P2 BRA `(.L_x_7033) ;  /* 0x000000000004a947 */ /* 0x000fea0003800000 */
[----:B--2---:R0:W-:Y:S02]  /*78a0*/  REDG.E.ADD.F32.FTZ.RN.STRONG.GPU desc[UR14][R24.64+-0x700], R23 ;  /* 0xfff90017180079a6 */ /* 0x0041e4000c10f38e */
.L_x_7033:
[----:B------:R-:W-:Y:S05]  /*78b0*/  BSYNC B0 ;  /* 0x0000000000007941 */ /* 0x000fea0003800000 */
.L_x_7032:
[----:B0-2---:R0:W2:Y:S01]  /*78c0*/  LDS R23, [R193+0x5b0] ;  /* 0x0005b000c1177984 */ /* 0x0050a20000000800 */
[----:B------:R-:W-:Y:S01]  /*78d0*/  BSSY B0, `(.L_x_7034) ;  /* 0x0000005000007945 */ /* 0x000fe20003800000 */
[C---:B------:R-:W-:Y:S01]  /*78e0*/  IADD3 R22, R133.reuse, 0x80, RZ ;  /* 0x0000008085167810 */ /* 0x040fe20007ffe0ff */
[----:B------:R-:W-:Y:S02]  /*78f0*/  VIADD R234, R133, 0xa0 ;  /* 0x000000a085ea7836 */ /* 0x000fe40000000000 */
[----:B------:R-:W-:Y:S05]  /*7900*/  @!P3 BRA `(.L_x_7035) ;  /* 0x000000000004b947 */ /* 0x000fea0003800000 */
[----:B--2---:R3:W-:Y:S02]  /*7910*/  REDG.E.ADD.F32.FTZ.RN.STRONG.GPU desc[UR14][R24.64+-0x680], R23 ;  /* 0xfff98017180079a6 */ /* 0x0047e4000c10f38e */
.L_x_7035:
[----:B------:R-:W-:Y:S05]  /*7920*/  BSYNC B0 ;  /* 0x0000000000007941 */ /* 0x000fea0003800000 */
.L_x_7034:
[-C--:B------:R-:W-:Y:S01]  /*7930*/  LEA.HI.SX32 R22, R22, R133.reuse, 0x1b ;  /* 0x0000008516167211 */ /* 0x080fe200078fdaff */
[----:B------:R-:W-:Y:S01]  /*7940*/  BSSY B0, `(.L_x_7036) ;  /* 0x0000010000007945 */ /* 0x000fe20003800000 */
[----:B------:R-:W-:Y:S02]  /*7950*/  ISETP.GE.AND P6, PT, R185, 0x81, PT ;  /* 0x00000081b900780c */ /* 0x000fe40003fc6270 */
[----:B------:R-:W-:Y:S02]  /*7960*/  LEA R22, R22, UR10, 0x2 ;  /* 0x0000000a16167c11 */ /* 0x000fe4000f8e10ff */
[C---:B-1----:R-:W-:Y:S02]  /*7970*/  IADD3 R236, R133.reuse, 0xc0, RZ ;  /* 0x000000c085ec7810 */ /* 0x042fe40007ffe0ff */
        /* <DEDUP_REMOVED lines=10> */
[----:B-1----:R-:W-:-:S12]  /*7a20*/  @!P6 BRA `(.L_x_7037) ;  /* 0x000000000004e947 */ /* 0x002fd80003800000 */
[----:B--2---:R1:W-:Y:S02]  /*7a30*/  REDG.E.ADD.F32.FTZ.RN.STRONG.GPU desc[UR14][R24.64+-0x600], R23 ;  /* 0xfffa0017180079a6 */ /* 0x0043e4000c10f38e */
.L_x_7037:
[----:B------:R-:W-:Y:S05]  /*7a40*/  BSYNC B0 ;  /* 0x0000000000007941 */ /* 0x000fea0003800000 */
.L_x_7036:
[----:B-12---:R1:W2:Y:S01]  /*7a50*/  LDS R23, [R234+0x6b0] ;  /* 0x0006b000ea177984 */ /* 0x0062a20000000800 */
[----:B------:R-:W-:Y:S01]  /*7a60*/  BSSY B0, `(.L_x_7038) ;  /* 0x0000006000007945 */ /* 0x000fe20003800000 */
[----:B------:R-:W-:Y:S02]  /*7a70*/  IADD3 R22, R133, 0x100, RZ ;  /* 0x0000010085167810 */ /* 0x000fe40007ffe0ff */
[----:B------:R-:W-:Y:S02]  /*7a80*/  LEA.HI.SX32 R242, R242, R133, 0x1b ;  /* 0x00000085f2f27211 */ /* 0x000fe400078fdaff */
[----:B------:R-:W-:Y:S01]  /*7a90*/  LEA R236, R236, UR10, 0x2 ;  /* 0x0000000aecec7c11 */ /* 0x000fe2000f8e10ff */
[----:B------:R-:W-:Y:S06]  /*7aa0*/  @!P1 BRA `(.L_x_7039) ;  /* 0x0000000000049947 */ /* 0x000fec0003800000 */
[----:B--2---:R3:W-:Y:S02]  /*7ab0*/  REDG.E.ADD.F32.FTZ.RN.STRONG.GPU desc[UR14][R24.64+-0x580], R23 ;  /* 0xfffa8017180079a6 */ /* 0x0047e4000c10f38e */
.L_x_7039:
[----:B------:R-:W-:Y:S05]  /*7ac0*/  BSYNC B0 ;  /* 0x0000000000007941 */ /* 0x000fea0003800000 */
.L_x_7038:
[----:B--23--:R2:W3:Y:S01]  /*7ad0*/  LDS R23, [R236+0x730] ;  /* 0x00073000ec177984 */ /* 0x00c4e20000000800 */
[----:B------:R-:W-:Y:S01]  /*7ae0*/  BSSY B0, `(.L_x_7040) ;  /* 0x0000006000007945 */ /* 0x000fe20003800000 */
[----:B-1----:R-:W-:Y:S01]  /*7af0*/  VIADD R234, R133, 0x120 ;  /* 0x0000012085ea7836 */ /* 0x002fe20000000000 */
[----:B------:R-:W-:Y:S02]  /*7b00*/  LEA.HI.SX32 R22, R22, R133, 0x1b ;  /* 0x0000008516167211 */ /* 0x000fe400078fdaff */
[----:B------:R-:W-:Y:S01]  /*7b10*/  LEA R242, R242, UR10, 0x2 ;  /* 0x0000000af2f27c11 */ /* 0x000fe2000f8e10ff */
[----:B------:R-:W-:Y:S06]  /*7b20*/  @!P2 BRA `(.L_x_7041) ;  /* 0x000000000004a947 */ /* 0x000fec0003800000 */
[----:B---3--:R1:W-:Y:S02]  /*7b30*/  REDG.E.ADD.F32.FTZ.RN.STRONG.GPU desc[UR14][R24.64+-0x500], R23 ;  /* 0xfffb0017180079a6 */ /* 0x0083e4000c10f38e */
.L_x_7041:
[----:B------:R-:W-:Y:S05]  /*7b40*/  BSYNC B0 ;  /* 0x0000000000007941 */ /* 0x000fea0003800000 */
.L_x_7040:
[----:B-1-3--:R1:W3:Y:S01]  /*7b50*/  LDS R23, [R242+0x7b0] ;  /* 0x0007b000f2177984 */ /* 0x00a2e20000000800 */
[----:B------:R-:W-:Y:S01]  /*7b60*/  BSSY B0, `(.L_x_7042) ;  /* 0x0000005000007945 */ /* 0x000fe20003800000 */
[----:B------:R-:W-:Y:S02]  /*7b70*/  LEA.HI.SX32 R234, R234, R133, 0x1b ;  /* 0x00000085eaea7211 */ /* 0x000fe400078fdaff */
[----:B------:R-:W-:Y:S01]  /*7b80*/  LEA R22, R22, UR10, 0x2 ;  /* 0x0000000a16167c11 */ /* 0x000fe2000f8e10ff */
[----:B------:R-:W-:Y:S06]  /*7b90*/  @!P3 BRA `(.L_x_7043) ;  /* 0x000000000004b947 */ /* 0x000fec0003800000 */
[----:B---3--:R4:W-:Y:S02]  /*7ba0*/  REDG.E.ADD.F32.FTZ.RN.STRONG.GPU desc[UR14][R24.64+-0x480], R23 ;  /* 0xfffb8017180079a6 */ /* 0x0089e4000c10f38e */
.L_x_7043:
[----:B------:R-:W-:Y:S05]  /*7bb0*/  BSYNC B0 ;  /* 0x0000000000007941 */ /* 0x000fea0003800000 */
.L_x_7042:
[----:B---34-:R3:W4:Y:S01]  /*7bc0*/  LDS R23, [R22+0x830] ;  /* 0x0008300016177984 */ /* 0x0187220000000800 */
[----:B------:R-:W-:Y:S01]  /*7bd0*/  BSSY B0, `(.L_x_7044) ;  /* 0x0000004000007945 */ /* 0x000fe20003800000 */
[----:B0-----:R-:W-:-:S03]  /*7be0*/  LEA R193, R234, UR10, 0x2 ;  /* 0x0000000aeac17c11 */ /* 0x001fc6000f8e10ff */
[----:B------:R-:W-:Y:S05]  /*7bf0*/  @!P4 BRA `(.L_x_7045) ;  /* 0x000000000004c947 */ /* 0x000fea0003800000 */
[----:B----4-:R0:W-:Y:S02]  /*7c00*/  REDG.E.ADD.F32.FTZ.RN.STRONG.GPU desc[UR14][R24.64+-0x400], R23 ;  /* 0xfffc0017180079a6 */ /* 0x0101e4000c10f38e */
.L_x_7045:
[----:B------:R-:W-:Y:S05]  /*7c10*/  BSYNC B0 ;  /* 0x0000000000007941 */ /* 0x000fea0003800000 */
.L_x_7044:
[----:B0---4-:R0:W4:Y:S01]  /*7c20*/  LDS R23, [R193+0x8b0] ;  /* 0x0008b000c1177984 */ /* 0x0111220000000800 */
[----:B------:R-:W-:Y:S01]  /*7c30*/  BSSY B0, `(.L_x_7046) ;  /* 0x0000005000007945 */ /* 0x000fe20003800000 */
[C---:B---3--:R-:W-:Y:S02]  /*7c40*/  IADD3 R22, R133.reuse, 0x140, RZ ;  /* 0x0000014085167810 */ /* 0x048fe40007ffe0ff */
[----:B------:R-:W-:Y:S01]  /*7c50*/  IADD3 R234, R133, 0x160, RZ ;  /* 0x0000016085ea7810 */ /* 0x000fe20007ffe0ff */
[----:B------:R-:W-:Y:S06]  /*7c60*/  @!P5 BRA `(.L_x_7047) ;  /* 0x000000000004d947 */ /* 0x000fec0003800000 */
[----:B----4-:R3:W-:Y:S02]  /*7c70*/  REDG.E.ADD.F32.FTZ.RN.STRONG.GPU desc[UR14][R24.64+-0x380], R23 ;  /* 0xfffc8017180079a6 */ /* 0x0107e4000c10f38e */
.L_x_7047:
[----:B------:R-:W-:Y:S05]  /*7c80*/  BSYNC B0 ;  /* 0x0000000000007941 */ /* 0x000fea0003800000 */
.L_x_7046:
[-C--:B------:R-:W-:Y:S01]  /*7c90*/  LEA.HI.SX32 R22, R22, R133.reuse, 0x1b ;  /* 0x0000008516167211 */ /* 0x080fe200078fdaff */
[----:B------:R-:W-:Y:S01]  /*7ca0*/  BSSY B0, `(.L_x_7048) ;  /* 0x0000010000007945 */ /* 0x000fe20003800000 */
[----:B------:R-:W-:Y:S01]  /*7cb0*/  ISETP.GE.AND P6, PT, R185, 0x141, PT ;  /* 0x00000141b900780c */ /* 0x000fe20003fc6270 */
[C---:B-1----:R-:W-:Y:S01]  /*7cc0*/  VIADD R242, R133.reuse, 0x1a0 ;  /* 0x000001a085f27836 */ /* 0x042fe20000000000 */
[----:B------:R-:W-:Y:S02]  /*7cd0*/  LEA R22, R22, UR10, 0x2 ;  /* 0x0000000a16167c11 */ /* 0x000fe4000f8e10ff */
[----:B--2---:R-:W-:Y:S02]  /*7ce0*/  IADD3 R236, R133, 0x180, RZ ;  /* 0x0000018085ec7810 */ /* 0x004fe40007ffe0ff */
[-C--:B------:R-:W-:Y:S01]  /*7cf0*/  LEA.HI.SX32 R234, R234, R133.reuse, 0x1b ;  /* 0x00000085eaea7211 */ /* 0x080fe200078fdaff */
[----:B---34-:R1:W2:Y:S01]  /*7d00*/  LDS R23, [R22+0x930] ;  /* 0x0009300016177984 */ /* 0x0182a20000000800 */
[----:B------:R-:W-:-:S02]  /*7d10*/  LEA.HI.SX32 R236, R236, R133, 0x1b ;  /* 0x00000085ecec7211 */ /* 0x000fc400078fdaff */
[----:B------:R-:W-:Y:S02]  /*7d20*/  LEA R234, R234, UR10, 0x2 ;  /* 0x0000000aeaea7c11 */ /* 0x000fe4000f8e10ff */
[C---:B------:R-:W-:Y:S02]  /*7d30*/  ISETP.GE.AND P1, PT, R185.reuse, 0x161, PT ;  /* 0x00000161b900780c */ /* 0x040fe40003f26270 */
[C---:B------:R-:W-:Y:S02]  /*7d40*/  ISETP.GE.AND P2, PT, R185.reuse, 0x181, PT ;  /* 0x00000181b900780c */ /* 0x040fe40003f46270 */
[C---:B------:R-:W-:Y:S02]  /*7d50*/  ISETP.GE.AND P3, PT, R185.reuse, 0x1a1, PT ;  /* 0x000001a1b900780c */ /* 0x040fe40003f66270 */
[C---:B------:R-:W-:Y:S02]  /*7d60*/  ISETP.GE.AND P4, PT, R185.reuse, 0x1c1, PT ;  /* 0x000001c1b900780c */ /* 0x040fe40003f86270 */
[----:B------:R-:W-:Y:S01]  /*7d70*/  ISETP.GE.AND P5, PT, R185, 0x1e1, PT ;  /* 0x000001e1b900780c */ /* 0x000fe20003fa6270 */
[----:B-1----:R-:W-:-:S12]  /*7d80*/  @!P6 BRA `(.L_x_7049) ;  /* 0x000000000004e947 */ /* 0x002fd80003800000 */
[----:B--2---:R1:W-:Y:S02]  /*7d90*/  REDG.E.ADD.F32.FTZ.RN.STRONG.GPU desc[UR14][R24.64+-0x300], R23 ;  /* 0xfffd0017180079a6 */ /* 0x0043e4000c10f38e */
.L_x_7049:
[----:B------:R-:W-:Y:S05]  /*7da0*/  BSYNC B0 ;  /* 0x0000000000007941 */ /* 0x000fea0003800000 */
.L_x_7048:
[----:B-12---:R1:W2:Y:S01]  /*7db0*/  LDS R23, [R234+0x9b0] ;  /* 0x0009b000ea177984 */ /* 0x0062a20000000800 */
[----:B------:R-:W-:Y:S01]  /*7dc0*/  BSSY B0, `(.L_x_7050) ;  /* 0x0000006000007945 */ /* 0x000fe20003800000 */
[----:B------:R-:W-:Y:S02]  /*7dd0*/  IADD3 R22, R133, 0x1c0, RZ ;  /* 0x000001c085167810 */ /* 0x000fe40007ffe0ff */
[----:B------:R-:W-:Y:S02]  /*7de0*/  LEA.HI.SX32 R242, R242, R133, 0x1b ;  /* 0x00000085f2f27211 */ /* 0x000fe400078fdaff */
[----:B------:R-:W-:Y:S01]  /*7df0*/  LEA R236, R236, UR10, 0x2 ;  /* 0x0000000aecec7c11 */ /* 0x000fe2000f8e10ff */
[----:B------:R-:W-:Y:S06]  /*7e00*/  @!P1 BRA `(.L_x_7051) ;  /* 0x0000000000049947 */ /* 0x000fec0003800000 */
[----:B--2---:R3:W-:Y:S02]  /*7e10*/  REDG.E.ADD.F32.FTZ.RN.STRONG.GPU desc[UR14][R24.64+-0x280], R23 ;  /* 0xfffd8017180079a6 */ /* 0x0047e4000c10f38e */
.L_x_7051:
[----:B------:R-:W-:Y:S05]  /*7e20*/  BSYNC B0 ;  /* 0x0000000000007941 */ /* 0x000fea0003800000 */
.L_x_7050:
[----:B--23--:R2:W3:Y:S01]  /*7e30*/  LDS R23, [R236+0xa30] ;  /* 0x000a3000ec177984 */ /* 0x00c4e20000000800 */
[----:B------:R-:W-:Y:S01]  /*7e40*/  BSSY B0, `(.L_x_7052) ;  /* 0x0000006000007945 */ /* 0x000fe20003800000 */
[----:B-1----:R-:W-:Y:S02]  /*7e50*/  IADD3 R234, R133, 0x1e0, RZ ;  /* 0x000001e085ea7810 */ /* 0x002fe40007ffe0ff */
[----:B------:R-:W-:Y:S02]  /*7e60*/  LEA.HI.SX32 R22, R22, R133, 0x1b ;  /* 0x0000008516167211 */ /* 0x000fe400078fdaff */
[----:B------:R-:W-:Y:S01]  /*7e70*/  LEA R242, R242, UR10, 0x2 ;  /* 0x0000000af2f27c11 */ /* 0x000fe2000f8e10ff */
[----:B------:R-:W-:Y:S06]  /*7e80*/  @!P2 BRA `(.L_x_7053) ;  /* 0x000000000004a947 */ /* 0x000fec0003800000 */
[----:B---3--:R1:W-:Y:S02]  /*7e90*/  REDG.E.ADD.F32.FTZ.RN.STRONG.GPU desc[UR14][R24.64+-0x200], R23 ;  /* 0xfffe0017180079a6 */ /* 0x0083e4000c10f38e */
.L_x_7053:
[----:B------:R-:W-:Y:S05]  /*7ea0*/  BSYNC B0 ;  /* 0x0000000000007941 */ /* 0x000fea0003800000 */
.L_x_7052:
[----:B-1-3--:R1:W3:Y:S01]  /*7eb0*/  LDS R23, [R242+0xab0] ;  /* 0x000ab000f2177984 */ /* 0x00a2e20000000800 */
[----:B------:R-:W-:Y:S01]  /*7ec0*/  BSSY B0, `(.L_x_7054) ;  /* 0x0000005000007945 */ /* 0x000fe20003800000 */
[----:B------:R-:W-:Y:S02]  /*7ed0*/  LEA.HI.SX32 R234, R234, R133, 0x1b ;  /* 0x00000085eaea7211 */ /* 0x000fe400078fdaff */
[----:B------:R-:W-:Y:S01]  /*7ee0*/  LEA R22, R22, UR10, 0x2 ;  /* 0x0000000a16167c11 */ /* 0x000fe2000f8e10ff */
[----:B------:R-:W-:Y:S06]  /*7ef0*/  @!P3 BRA `(.L_x_7055) ;  /* 0x000000000004b947 */ /* 0x000fec0003800000 */
[----:B---3--:R4:W-:Y:S02]  /*7f00*/  REDG.E.ADD.F32.FTZ.RN.STRONG.GPU desc[UR14][R24.64+-0x180], R23 ;  /* 0xfffe8017180079a6 */ /* 0x0089e4000c10f38e */
.L_x_7055:
[----:B------:R-:W-:Y:S05]  /*7f10*/  BSYNC B0 ;  /* 0x0000000000007941 */ /* 0x000fea0003800000 */
.L_x_7054:
[----:B---34-:R3:W4:Y:S01]  /*7f20*/  LDS R23, [R22+0xb30] ;  /* 0x000b300016177984 */ /* 0x0187220000000800 */
[----:B------:R-:W-:Y:S01]  /*7f30*/  BSSY B0, `(.L_x_7056) ;  /* 0x0000004000007945 */ /* 0x000fe20003800000 */
[----:B------:R-:W-:-:S03]  /*7f40*/  LEA R234, R234, UR10, 0x2 ;  /* 0x0000000aeaea7c11 */ /* 0x000fc6000f8e10ff */
[----:B------:R-:W-:Y:S05]  /*7f50*/  @!P4 BRA `(.L_x_7057) ;  /* 0x000000000004c947 */ /* 0x000fea0003800000 */
[----:B----4-:R4:W-:Y:S02]  /*7f60*/  REDG.E.ADD.F32.FTZ.RN.STRONG.GPU desc[UR14][R24.64+-0x100], R23 ;  /* 0xffff0017180079a6 */ /* 0x0109e4000c10f38e */
.L_x_7057:
[----:B------:R-:W-:Y:S05]  /*7f70*/  BSYNC B0 ;  /* 0x0000000000007941 */ /* 0x000fea0003800000 */
.L_x_7056:
[----:B----4-:R4:W0:Y:S01]  /*7f80*/  LDS R23, [R234+0xbb0] ;  /* 0x000bb000ea177984 */ /* 0x0108220000000800 */
[----:B------:R-:W-:Y:S04]  /*7f90*/  BSSY B0, `(.L_x_7058) ;  /* 0x0000003000007945 */ /* 0x000fe80003800000 */
[----:B------:R-:W-:Y:S05]  /*7fa0*/  @!P5 BRA `(.L_x_7059) ;  /* 0x000000000004d947 */ /* 0x000fea0003800000 */
[----:B0-----:R0:W-:Y:S02]  /*7fb0*/  REDG.E.ADD.F32.FTZ.RN.STRONG.GPU desc[UR14][R24.64+-0x80], R23 ;  /* 0xffff8017180079a6 */ /* 0x0011e4000c10f38e */
.L_x_7059:
[----:B------:R-:W-:Y:S05]  /*7fc0*/  BSYNC B0 ;  /* 0x0000000000007941 */ /* 0x000fea0003800000 */
.L_x_7058:
[----:B---3--:R-:W3:Y:S01]  /*7fd0*/  SHFL.DOWN PT, R22, R171, 0x1, 0x1f ;  /* 0x08201f00ab167f89 */ /* 0x008ee200000e0000 */
[C---:B------:R-:W-:Y:S01]  /*7fe0*/  ISETP.GT.AND P1, PT, R128.reuse, 0x1e, PT ;  /* 0x0000001e8000780c */ /* 0x040fe20003f24270 */
[-C--:B0-----:R-:W-:Y:S01]  /*7ff0*/  FMUL.FTZ R23, R141, R206.reuse ;  /* 0x000000ce8d177220 */ /* 0x081fe20000410000 */
[----:B------:R-:W-:Y:S01]  /*8000*/  ISETP.NE.AND P2, PT, R128, RZ, PT ;  /* 0x000000ff8000720c */ /* 0x000fe20003f45270 */
[----:B------:R-:W0:Y:S01]  /*8010*/  SHFL.DOWN PT, R24, R3, 0x1, 0x1f ;  /* 0x08201f0003187f89 */ /* 0x000e2200000e0000 */
[----:B------:R-:W-:Y:S01]  /*8020*/  ISETP.NE.AND P3, PT, R133, RZ, PT ;  /* 0x000000ff8500720c */ /* 0x000fe20003f65270 */
[----:B------:R-:W-:Y:S01]  /*8030*/  FMUL.FTZ R23, R210, R23 ;  /* 0x00000017d2177220 */ /* 0x000fe20000410000 */
[----:B------:R-:W-:Y:S01]  /*8040*/  BSSY B0, `(.L_x_7060) ;  /* 0x0000072000007945 */ /* 0x000fe20003800000 */
[----:B------:R-:W-:Y:S01]  /*8050*/  FADD.FTZ R45, R240, R45 ;  /* 0x0000002df02d7221 */ /* 0x000fe20000010000 */
[----:B------:R-:W-:Y:S01]  /*8060*/  FADD.FTZ R46, R191, R46 ;  /* 0x0000002ebf2e7221 */ /* 0x000fe20000010000 */
[----:B------:R-:W-:Y:S01]  /*8070*/  FFMA.FTZ R172, R172, R206, R23 ;  /* 0x000000ceacac7223 */ /* 0x000fe20000010017 */
[-C--:B------:R-:W-:Y:S01]  /*8080*/  FMUL.FTZ R23, R141, R208.reuse ;  /* 0x000000d08d177220 */ /* 0x080fe20000410000 */
[----:B------:R-:W-:Y:S01]  /*8090*/  FADD.FTZ R47, R226, R47 ;  /* 0x0000002fe22f7221 */ /* 0x000fe20000010000 */
[----:B------:R-:W-:Y:S01]  /*80a0*/  FADD.FTZ R48, R187, R48 ;  /* 0x00000030bb307221 */ /* 0x000fe20000010000 */
[----:B------:R-:W-:Y:S01]  /*80b0*/  FADD.FTZ R49, R216, R49 ;  /* 0x00000031d8317221 */ /* 0x000fe20000010000 */
[----:B------:R-:W-:Y:S01]  /*80c0*/  FMUL.FTZ R23, R212, R23 ;  /* 0x00000017d4177220 */ /* 0x000fe20000410000 */
[----:B------:R-:W-:Y:S01]  /*80d0*/  FADD.FTZ R50, R177, R50 ;  /* 0x00000032b1327221 */ /* 0x000fe20000010000 */
[----:B------:R-:W-:Y:S01]  /*80e0*/  FADD.FTZ R51, R238, R51 ;  /* 0x00000033ee337221 */ /* 0x000fe20000010000 */
[----:B------:R-:W-:Y:S01]  /*80f0*/  FADD.FTZ R52, R169, R52 ;  /* 0x00000034a9347221 */ /* 0x000fe20000010000 */
[----:B------:R-:W-:Y:S01]  /*8100*/  FFMA.FTZ R174, R174, R208, R23 ;  /* 0x000000d0aeae7223 */ /* 0x000fe20000010017 */
[-C--:B------:R-:W-:Y:S01]  /*8110*/  FMUL.FTZ R23, R141, R198.reuse ;  /* 0x000000c68d177220 */ /* 0x080fe20000410000 */
[----:B------:R-:W-:Y:S01]  /*8120*/  FADD.FTZ R39, R172, R39 ;  /* 0x00000027ac277221 */ /* 0x000fe20000010000 */
[----:B------:R-:W-:Y:S01]  /*8130*/  FADD.FTZ R53, R232, R53 ;  /* 0x00000035e8357221 */ /* 0x000fe20000010000 */
[----:B------:R-:W-:Y:S01]  /*8140*/  FADD.FTZ R54, R167, R54 ;  /* 0x00000036a7367221 */ /* 0x000fe20000010000 */
[----:B---3--:R-:W-:Y:S01]  /*8150*/  @!P1 FADD.FTZ R171, R171, R22 ;  /* 0x00000016abab9221 */ /* 0x008fe20000010000 */
[----:B------:R-:W-:Y:S01]  /*8160*/  FMUL.FTZ R23, R196, R23 ;  /* 0x00000017c4177220 */ /* 0x000fe20000410000 */
[----:B------:R-:W-:Y:S01]  /*8170*/  FADD.FTZ R37, R174, R37 ;  /* 0x00000025ae257221 */ /* 0x000fe20000010000 */
[----:B------:R-:W-:Y:S01]  /*8180*/  FADD.FTZ R55, R230, R55 ;  /* 0x00000037e6377221 */ /* 0x000fe20000010000 */
[----:B0-----:R-:W-:Y:S01]  /*8190*/  @!P1 FADD.FTZ R3, R3, R24 ;  /* 0x0000001803039221 */ /* 0x001fe20000010000 */
[----:B------:R-:W0:Y:S01]  /*81a0*/  SHFL.DOWN PT, R22, R171, 0x2, 0x1f ;  /* 0x08401f00ab167f89 */ /* 0x000e2200000e0000 */
[----:B------:R-:W-:Y:S01]  /*81b0*/  ISETP.GT.AND P1, PT, R128, 0x1d, PT ;  /* 0x0000001d8000780c */ /* 0x000fe20003f24270 */
[----:B------:R-:W-:Y:S01]  /*81c0*/  FFMA.FTZ R176, R176, R198, R23 ;  /* 0x000000c6b0b07223 */ /* 0x000fe20000010017 */
[-C--:B------:R-:W-:Y:S01]  /*81d0*/  FMUL.FTZ R23, R141, R194.reuse ;  /* 0x000000c28d177220 */ /* 0x080fe20000410000 */
[----:B------:R-:W3:Y:S01]  /*81e0*/  SHFL.DOWN PT, R24, R3, 0x2, 0x1f ;  /* 0x08401f0003187f89 */ /* 0x000ee200000e0000 */
[----:B------:R-:W-:Y:S01]  /*81f0*/  FADD.FTZ R56, R165, R56 ;  /* 0x00000038a5387221 */ /* 0x000fe20000010000 */
[----:B------:R-:W-:Y:S01]  /*8200*/  FADD.FTZ R35, R176, R35 ;  /* 0x00000023b0237221 */ /* 0x000fe20000010000 */
[----:B------:R-:W-:Y:S01]  /*8210*/  FMUL.FTZ R23, R192, R23 ;  /* 0x00000017c0177220 */ /* 0x000fe20000410000 */
[----:B------:R-:W-:Y:S01]  /*8220*/  FADD.FTZ R57, R228, R57 ;  /* 0x00000039e4397221 */ /* 0x000fe20000010000 */
[----:B------:R-:W-:Y:S01]  /*8230*/  FADD.FTZ R58, R163, R58 ;  /* 0x0000003aa33a7221 */ /* 0x000fe20000010000 */
[----:B------:R-:W-:Y:S01]  /*8240*/  FADD.FTZ R59, R186, R59 ;  /* 0x0000003bba3b7221 */ /* 0x000fe20000010000 */
[----:B------:R-:W-:Y:S01]  /*8250*/  FFMA.FTZ R178, R178, R194, R23 ;  /* 0x000000c2b2b27223 */ /* 0x000fe20000010017 */
[----:B------:R-:W-:-:S03]  /*8260*/  FADD.FTZ R60, R2, R60 ;  /* 0x0000003c023c7221 */ /* 0x000fc60000010000 */
[----:B------:R-:W-:Y:S01]  /*8270*/  FADD.FTZ R33, R178, R33 ;  /* 0x00000021b2217221 */ /* 0x000fe20000010000 */
[----:B0-----:R-:W-:Y:S01]  /*8280*/  @!P1 FADD.FTZ R171, R171, R22 ;  /* 0x00000016abab9221 */ /* 0x001fe20000010000 */
[----:B------:R-:W-:Y:S01]  /*8290*/  FMUL.FTZ R22, R141, R222 ;  /* 0x000000de8d167220 */ /* 0x000fe20000410000 */
[----:B---3--:R-:W-:-:S03]  /*82a0*/  @!P1 FADD.FTZ R3, R3, R24 ;  /* 0x0000001803039221 */ /* 0x008fc60000010000 */
[----:B----4-:R-:W0:Y:S01]  /*82b0*/  SHFL.DOWN PT, R234, R171, 0x4, 0x1f ;  /* 0x08801f00abea7f89 */ /* 0x010e2200000e0000 */
[----:B------:R-:W-:Y:S01]  /*82c0*/  ISETP.GT.AND P1, PT, R128, 0x1b, PT ;  /* 0x0000001b8000780c */ /* 0x000fe20003f24270 */
[----:B------:R-:W-:Y:S01]  /*82d0*/  FMUL.FTZ R24, R141, R218 ;  /* 0x000000da8d187220 */ /* 0x000fe20000410000 */
[----:B------:R-:W-:Y:S01]  /*82e0*/  FMUL.FTZ R189, R189, R22 ;  /* 0x00000016bdbd7220 */ /* 0x000fe20000410000 */
[----:B--2---:R-:W2:Y:S01]  /*82f0*/  SHFL.DOWN PT, R236, R3, 0x4, 0x1f ;  /* 0x08801f0003ec7f89 */ /* 0x004ea200000e0000 */
[----:B------:R-:W-:Y:S01]  /*8300*/  FMUL.FTZ R22, R141, R220 ;  /* 0x000000dc8d167220 */ /* 0x000fe20000410000 */
[----:B------:R-:W-:Y:S01]  /*8310*/  FMUL.FTZ R24, R211, R24 ;  /* 0x00000018d3187220 */ /* 0x000fe20000410000 */
[----:B------:R-:W-:-:S03]  /*8320*/  FFMA.FTZ R168, R168, R222, R189 ;  /* 0x000000dea8a87223 */ /* 0x000fc600000100bd */
[----:B------:R-:W-:Y:S01]  /*8330*/  FFMA.FTZ R157, R157, R218, R24 ;  /* 0x000000da9d9d7223 */ /* 0x000fe20000010018 */
[----:B------:R-:W-:Y:S01]  /*8340*/  FMUL.FTZ R24, R199, R22 ;  /* 0x00000016c7187220 */ /* 0x000fe20000410000 */
[----:B------:R-:W-:Y:S01]  /*8350*/  FMUL.FTZ R22, R141, R214 ;  /* 0x000000d68d167220 */ /* 0x000fe20000410000 */
[----:B------:R-:W-:Y:S01]  /*8360*/  FADD.FTZ R43, R168, R43 ;  /* 0x0000002ba82b7221 */ /* 0x000fe20000010000 */
        /* <DEDUP_REMOVED lines=11> */
[----:B--2---:R-:W-:Y:S01]  /*8420*/  @!P1 FADD.FTZ R3, R3, R236 ;  /* 0x000000ec03039221 */ /* 0x004fe20000010000 */
[----:B------:R-:W0:Y:S01]  /*8430*/  SHFL.DOWN PT, R218, R171, 0x8, 0x1f ;  /* 0x09001f00abda7f89 */ /* 0x000e2200000e0000 */
[----:B------:R-:W-:Y:S01]  /*8440*/  ISETP.GT.AND P1, PT, R128, 0x17, PT ;  /* 0x000000178000780c */ /* 0x000fe20003f24270 */
[----:B------:R-:W-:Y:S01]  /*8450*/  FMUL.FTZ R22, R183, R22 ;  /* 0x00000016b7167220 */ /* 0x000fe20000410000 */
[----:B------:R-:W-:Y:S01]  /*8460*/  FADD.FTZ R40, R149, R40 ;  /* 0x0000002895287221 */ /* 0x000fe20000010000 */
[----:B------:R-:W2:Y:S02]  /*8470*/  SHFL.DOWN PT, R222, R3, 0x8, 0x1f ;  /* 0x09001f0003de7f89 */ /* 0x000ea400000e0000 */
        /* <DEDUP_REMOVED lines=8> */
[----:B0-----:R-:W-:-:S03]  /*8500*/  @!P1 FADD.FTZ R171, R171, R218 ;  /* 0x000000daabab9221 */ /* 0x001fc60000010000 */
[----:B------:R-:W-:Y:S01]  /*8510*/  FFMA.FTZ R155, R155, R224, R22 ;  /* 0x000000e09b9b7223 */ /* 0x000fe20000010016 */
[----:B--2---:R-:W-:Y:S01]  /*8520*/  @!P1 FADD.FTZ R3, R3, R222 ;  /* 0x000000de03039221 */ /* 0x004fe20000010000 */
[----:B------:R-:W0:Y:S01]  /*8530*/  SHFL.DOWN PT, R24, R171, 0x10, 0x1f ;  /* 0x0a001f00ab187f89 */ /* 0x000e2200000e0000 */
[----:B------:R-:W-:Y:S01]  /*8540*/  ISETP.GT.AND P1, PT, R128, 0xf, PT ;  /* 0x0000000f8000780c */ /* 0x000fe20003f24270 */
[----:B------:R-:W-:Y:S02]  /*8550*/  FADD.FTZ R34, R155, R34 ;  /* 0x000000229b227221 */ /* 0x000fe40000010000 */
[----:B------:R-:W2:Y:S10]  /*8560*/  SHFL.DOWN PT, R168, R3, 0x10, 0x1f ;  /* 0x0a001f0003a87f89 */ /* 0x000eb400000e0000 */
[----:B0-----:R-:W-:Y:S01]  /*8570*/  @!P1 FADD.FTZ R171, R171, R24 ;  /* 0x00000018abab9221 */ /* 0x001fe20000010000 */
[----:B------:R-:W-:Y:S01]  /*8580*/  FMUL.FTZ R24, R141, R190 ;  /* 0x000000be8d187220 */ /* 0x000fe20000410000 */
[----:B--2---:R-:W-:-:S03]  /*8590*/  @!P1 FADD.FTZ R3, R3, R168 ;  /* 0x000000a803039221 */ /* 0x004fc60000010000 */
[----:B------:R-:W-:Y:S01]  /*85a0*/  FMUL.FTZ R24, R173, R24 ;  /* 0x00000018ad187220 */ /* 0x000fe20000410000 */
[----:B------:R-:W-:Y:S01]  /*85b0*/  FMUL.FTZ R168, R141, R182 ;  /* 0x000000b68da87220 */ /* 0x000fe20000410000 */
[----:B------:R-:W-:Y:S01]  /*85c0*/  MOV R22, R171 ;  /* 0x000000ab00167202 */ /* 0x000fe20000000f00 */
[----:B------:R-:W-:Y:S02]  /*85d0*/  IMAD.MOV.U32 R23, RZ, RZ, R3 ;  /* 0x000000ffff177224 */ /* 0x000fe400078e0003 */
[----:B------:R-:W-:Y:S01]  /*85e0*/  FFMA.FTZ R143, R143, R190, R24 ;  /* 0x000000be8f8f7223 */ /* 0x000fe20000010018 */
[C---:B------:R-:W-:Y:S01]  /*85f0*/  FMUL.FTZ R3, R141.reuse, R184 ;  /* 0x000000b88d037220 */ /* 0x040fe20000410000 */
[----:B------:R-:W-:Y:S01]  /*8600*/  FMUL.FTZ R24, R141, R180 ;  /* 0x000000b48d187220 */ /* 0x000fe20000410000 */
[----:B------:R-:W-:Y:S01]  /*8610*/  FMUL.FTZ R168, R161, R168 ;  /* 0x000000a8a1a87220 */ /* 0x000fe20000410000 */
[----:B------:R0:W-:Y:S01]  /*8620*/  @!P2 STS.64 [UR10+0xc78], R22 ;  /* 0x000c7816ff00a988 */ /* 0x0001e20008000a0a */
[----:B------:R-:W-:Y:S01]  /*8630*/  FMUL.FTZ R3, R188, R3 ;  /* 0x00000003bc037220 */ /* 0x000fe20000410000 */
[----:B------:R-:W-:Y:S01]  /*8640*/  FMUL.FTZ R159, R159, R24 ;  /* 0x000000189f9f7220 */ /* 0x000fe20000410000 */
[----:B------:R-:W-:Y:S01]  /*8650*/  FFMA.FTZ R145, R145, R182, R168 ;  /* 0x000000b691917223 */ /* 0x000fe200000100a8 */
[----:B------:R-:W-:Y:S01]  /*8660*/  FADD.FTZ R32, R143, R32 ;  /* 0x000000208f207221 */ /* 0x000fe20000010000 */
[----:B------:R-:W-:Y:S01]  /*8670*/  FFMA.FTZ R164, R164, R184, R3 ;  /* 0x000000b8a4a47223 */ /* 0x000fe20000010003 */
[----:B------:R-:W-:Y:S01]  /*8680*/  FFMA.FTZ R166, R166, R180, R159 ;  /* 0x000000b4a6a67223 */ /* 0x000fe2000001009f */
[----:B------:R-:W-:-:S02]  /*8690*/  FADD.FTZ R30, R145, R30 ;  /* 0x0000001e911e7221 */ /* 0x000fc40000010000 */
[----:B------:R-:W-:Y:S01]  /*86a0*/  FADD.FTZ R31, R164, R31 ;  /* 0x0000001fa41f7221 */ /* 0x000fe20000010000 */
[----:B------:R-:W-:Y:S01]  /*86b0*/  FADD.FTZ R29, R166, R29 ;  /* 0x0000001da61d7221 */ /* 0x000fe20000010000 */
[----:B------:R-:W-:Y:S06]  /*86c0*/  BAR.SYNC.DEFER_BLOCKING 0x0 ;  /* 0x0000000000007b1d */ /* 0x000fec0000010000 */
[----:B0-----:R-:W-:Y:S05]  /*86d0*/  @P3 BRA `(.L_x_7061) ;  /* 0x0000000000203947 */ /* 0x001fea0003800000 */
[----:B------:R-:W-:Y:S01]  /*86e0*/  ISETP.NE.AND P1, PT, R203, UR39, PT ;  /* 0x00000027cb007c0c */ /* 0x000fe2000bf25270 */
[----:B------:R-:W-:-:S12]  /*86f0*/  ULEA UR11, UR7, UR10, 0x2 ;  /* 0x0000000a070b7291 */ /* 0x000fd8000f8e103f */
[----:B------:R-:W0:Y:S04]  /*8700*/  @P1 LDS R2, [UR11+0x2328] ;  /* 0x0023280bff021984 */ /* 0x000e280008000800 */
[----:B------:R-:W2:Y:S01]  /*8710*/  @P1 LDS R3, [UR11+0x1f28] ;  /* 0x001f280bff031984 */ /* 0x000ea20008000800 */
[----:B0-----:R-:W-:Y:S01]  /*8720*/  @P1 FADD.FTZ R23, R23, R2 ;  /* 0x0000000217171221 */ /* 0x001fe20000010000 */
[----:B--2---:R-:W-:-:S04]  /*8730*/  @P1 FADD.FTZ R22, R22, R3 ;  /* 0x0000000316161221 */ /* 0x004fc80000010000 */
[----:B------:R0:W-:Y:S04]  /*8740*/  STS [UR11+0x2328], R23 ;  /* 0x00232817ff007988 */ /* 0x0001e8000800080b */
[----:B------:R0:W-:Y:S02]  /*8750*/  STS [UR11+0x1f28], R22 ;  /* 0x001f2816ff007988 */ /* 0x0001e4000800080b */
.L_x_7061:
[----:B------:R-:W-:Y:S05]  /*8760*/  BSYNC B0 ;  /* 0x0000000000007941 */ /* 0x000fea0003800000 */
.L_x_7060:
[----:B------:R-:W-:Y:S02]  /*8770*/  UIADD3 UR7, UR7, 0x1, URZ ;  /* 0x0000000107077890 */ /* 0x000fe4000fffe03f */
[----:B------:R-:W-:Y:S02]  /*8780*/  UIADD3 UR8, UP1, UR8, 0x1, URZ ;  /* 0x0000000108087890 */ /* 0x000fe4000ff3e03f */
[----:B------:R-:W-:Y:S02]  /*8790*/  UISETP.GE.AND UP0, UPT, UR7, UR40, UPT ;  /* 0x000000280700728c */ /* 0x000fe4000bf06270 */
[----:B------:R-:W-:-:S04]  /*87a0*/  UIADD3.X UR9, URZ, UR9, URZ, UP1, !UPT ;  /* 0x000000093f097290 */ /* 0x000fc80008ffe43f */
[----:B------:R-:W-:-:S13]  /*87b0*/  PLOP3.LUT P1, PT, PT, PT, UP0, 0x80, 0x0 ;  /* 0x000000000000781c */ /* 0x000fda0003f2f008 */
[----:B------:R-:W-:Y:S05]  /*87c0*/  @!P1 BRA `(.L_x_7062) ;  /* 0xffffffc800489947 */ /* 0x000fea000383ffff */
.L_x_7025:
[----:B------:R-:W-:Y:S01]  /*87d0*/  BAR.SYNC.DEFER_BLOCKING 0x0 ;  /* 0x0000000000007b1d */ /* 0x000fe20000010000 */
[----:B------:R-:W-:Y:S02]  /*87e0*/  F2FP.BF16.F32.PACK_AB R59, R59, R60 ;  /* 0x0000003c3b3b723e */ /* 0x000fe400000010ff */
[----:B------:R-:W-:Y:S02]  /*87f0*/  F2FP.BF16.F32.PACK_AB R57, R57, R58 ;  /* 0x0000003a3939723e */ /* 0x000fe400000010ff */
[----:B------:R-:W-:Y:S01]  /*8800*/  F2FP.BF16.F32.PACK_AB R55, R55, R56 ;  /* 0x000000383737723e */ /* 0x000fe200000010ff */
[----:B------:R-:W-:Y:S01]  /*8810*/  BSSY B0, `(.L_x_7063) ;  /* 0x000004a000007945 */ /* 0x000fe20003800000 */
[----:B------:R-:W-:Y:S02]  /*8820*/  PRMT R0, R59, 0x7632, R0 ;  /* 0x000076323b007816 */ /* 0x000fe40000000000 */
[----:B------:R-:W-:Y:S02]  /*8830*/  PRMT R2, R57, 0x7632, R2 ;  /* 0x0000763239027816 */ /* 0x000fe40000000002 */
[----:B------:R-:W-:-:S02]  /*8840*/  PRMT R3, R55, 0x7632, R3 ;  /* 0x0000763237037816 */ /* 0x000fc40000000003 */
[----:B------:R-:W-:Y:S02]  /*8850*/  ISETP.NE.AND P6, PT, R133, RZ, PT ;  /* 0x000000ff8500720c */ /* 0x000fe40003fc5270 */
[----:B------:R-:W-:Y:S02]  /*8860*/  F2FP.BF16.F32.PACK_AB R53, R53, R54 ;  /* 0x000000363535723e */ /* 0x000fe400000010ff */
[----:B------:R-:W-:Y:S02]  /*8870*/  F2FP.BF16.F32.PACK_AB R51, R51, R52 ;  /* 0x000000343333723e */ /* 0x000fe400000010ff */
[----:B------:R-:W-:Y:S02]  /*8880*/  F2FP.BF16.F32.PACK_AB R49, R49, R50 ;  /* 0x000000323131723e */ /* 0x000fe400000010ff */
[----:B------:R-:W-:Y:S02]  /*8890*/  F2FP.BF16.F32.PACK_AB R47, R47, R48 ;  /* 0x000000302f2f723e */ /* 0x000fe400000010ff */
[----:B------:R-:W-:Y:S01]  /*88a0*/  F2FP.BF16.F32.PACK_AB R45, R45, R46 ;  /* 0x0000002e2d2d723e */ /* 0x000fe200000010ff */
[----:B------:R2:W-:Y:S01]  /*88b0*/  STS.U16 [R110+0x2], R0 ;  /* 0x000002006e007388 */ /* 0x0005e20000000400 */
[----:B------:R-:W-:-:S02]  /*88c0*/  PRMT R5, R51, 0x7632, R5 ;  /* 0x0000763233057816 */ /* 0x000fc40000000005 */
[----:B------:R-:W-:Y:S01]  /*88d0*/  PRMT R14, R45, 0x7632, R14 ;  /* 0x000076322d0e7816 */ /* 0x000fe2000000000e */
[----:B------:R3:W-:Y:S01]  /*88e0*/  STS.U16 [R110+0x6], R2 ;  /* 0x000006026e007388 */ /* 0x0007e20000000400 */
[----:B------:R-:W-:Y:S02]  /*88f0*/  IADD3 R16, -R4, UR12, RZ ;  /* 0x0000000c04107c10 */ /* 0x000fe4000fffe1ff */
[----:B------:R-:W-:Y:S01]  /*8900*/  SHF.R.S32.HI R18, RZ, 0x1f, R132 ;  /* 0x0000001fff127819 */ /* 0x000fe20000011484 */
[----:B------:R4:W-:Y:S01]  /*8910*/  STS.U16 [R110+0x8], R55 ;  /* 0x000008376e007388 */ /* 0x0009e20000000400 */
[----:B--2---:R-:W-:-:S03]  /*8920*/  PRMT R0, R53, 0x7632, R0 ;  /* 0x0000763235007816 */ /* 0x004fc60000000000 */
[----:B------:R2:W-:Y:S01]  /*8930*/  STS.U16 [R110+0xa], R3 ;  /* 0x00000a036e007388 */ /* 0x0005e20000000400 */
[----:B---3--:R-:W-:-:S03]  /*8940*/  PRMT R2, R47, 0x7632, R2 ;  /* 0x000076322f027816 */ /* 0x008fc60000000002 */
[----:B------:R-:W-:Y:S01]  /*8950*/  STS.U16 [R110], R59 ;  /* 0x0000003b6e007388 */ /* 0x000fe20000000400 */
[----:B----4-:R-:W-:-:S03]  /*8960*/  PRMT R55, R49, 0x7632, R55 ;  /* 0x0000763231377816 */ /* 0x010fc60000000037 */
        /* <DEDUP_REMOVED lines=8> */
[----:B--2---:R-:W-:-:S03]  /*89f0*/  LEA R5, R203, 0xfffffe00, 0x9 ;  /* 0xfffffe00cb057811 */ /* 0x004fc600078e48ff */
[----:B------:R-:W-:Y:S01]  /*8a00*/  STS.U16 [R110+0x18], R47 ;  /* 0x0000182f6e007388 */ /* 0x000fe20000000400 */
[----:B------:R-:W-:-:S03]  /*8a10*/  IADD3 R92, R6, R5, RZ ;  /* 0x00000005065c7210 */ /* 0x000fc60007ffe0ff */
[----:B------:R-:W-:Y:S04]  /*8a20*/  STS.U16 [R110+0x1a], R2 ;  /* 0x00001a026e007388 */ /* 0x000fe80000000400 */
[----:B------:R-:W-:Y:S04]  /*8a30*/  STS.U16 [R110+0x1c], R3 ;  /* 0x00001c036e007388 */ /* 0x000fe80000000400 */
[----:B------:R2:W-:Y:S01]  /*8a40*/  STS.U16 [R110+0x1e], R14 ;  /* 0x00001e0e6e007388 */ /* 0x0005e20000000400 */
[----:B------:R-:W-:-:S03]  /*8a50*/  NOP ;  /* 0x0000000000007918 */ /* 0x000fc60000000000 */
[----:B------:R-:W-:Y:S01]  /*8a60*/  LDS.U16 R17, [R126] ;  /* 0x000000007e117984 */ /* 0x000fe20000000400 */
[----:B--2---:R-:W2:Y:S03]  /*8a70*/  LDC.64 R14, c[0x0][0x388] ;  /* 0x0000e200ff0e7b82 */ /* 0x004ea60000000a00 */
[----:B------:R-:W-:Y:S04]  /*8a80*/  LDS.U16 R19, [R125+0x40] ;  /* 0x000040007d137984 */ /* 0x000fe80000000400 */
[----:B------:R-:W-:Y:S04]  /*8a90*/  LDS.U16 R21, [R124+0x80] ;  /* 0x000080007c157984 */ /* 0x000fe80000000400 */
[----:B0-----:R-:W-:Y:S04]  /*8aa0*/  LDS.U16 R23, [R123+0xc0] ;  /* 0x0000c0007b177984 */ /* 0x001fe80000000400 */
[----:B------:R-:W-:Y:S04]  /*8ab0*/  LDS.U16 R25, [R122+0x100] ;  /* 0x000100007a197984 */ /* 0x000fe80000000400 */
[----:B------:R-:W-:Y:S04]  /*8ac0*/  LDS.U16 R27, [R121+0x140] ;  /* 0x00014000791b7984 */ /* 0x000fe80000000400 */
[----:B------:R-:W-:Y:S01]  /*8ad0*/  LDS.U16 R45, [R120+0x180] ;  /* 0x00018000782d7984 */ /* 0x000fe20000000400 */
[----:B--2---:R-:W-:-:S03]  /*8ae0*/  IMAD R0, R14, UR16, RZ ;  /* 0x000000100e007c24 */ /* 0x004fc6000f8e02ff */
        /* <DEDUP_REMOVED lines=28> */
.L_x_7064:
[----:B------:R-:W-:Y:S05]  /*8cb0*/  BSYNC B0 ;  /* 0x0000000000007941 */ /* 0x000fea0003800000 */
.L_x_7063:
[----:B------:R-:W-:Y:S01]  /*8cc0*/  MOV R3, R67 ;  /* 0x0000004300037202 */ /* 0x000fe20000000f00 */
[----:B------:R-:W-:Y:S01]  /*8cd0*/  ULDC.64 UR12, c[0x0][0x390] ;  /* 0x0000e400000c7ab9 */ /* 0x000fe20000000a00 */
[----:B------:R-:W-:Y:S01]  /*8ce0*/  ULDC.64 UR8, c[0x0][0x3e0] ;  /* 0x0000f80000087ab9 */ /* 0x000fe20000000a00 */
[----:B0-----:R-:W-:Y:S01]  /*8cf0*/  IMAD R15, R18, UR12, RZ ;  /* 0x0000000c120f7c24 */ /* 0x001fe2000f8e02ff */
[----:B------:R-:W-:Y:S01]  /*8d00*/  LEA R5, P0, R6, UR8, 0x1 ;  /* 0x0000000806057c11 */ /* 0x000fe2000f8008ff */
[----:B------:R-:W-:Y:S01]  /*8d10*/  IMAD.WIDE.U32 R2, R132, UR12, R2 ;  /* 0x0000000c84027c25 */ /* 0x000fe2000f8e0002 */
        /* <DEDUP_REMOVED lines=8> */
[----:B------:R-:W-:Y:S01]  /*8da0*/  LEA R2, P0, R0, R5, 0x1 ;  /* 0x0000000500027211 */ /* 0x000fe200078008ff */
[----:B------:R-:W-:Y:S01]  /*8db0*/  FADD.FTZ R5, R29, R130 ;  /* 0x000000821d057221 */ /* 0x000fe20000010000 */
[-C--:B------:R-:W-:Y:S02]  /*8dc0*/  ISETP.GE.AND P4, PT, R154, R65.reuse, PT ;  /* 0x000000419a00720c */ /* 0x080fe40003f86270 */
[----:B------:R-:W-:Y:S01]  /*8dd0*/  LEA.HI.X R3, R0, R4, R3, 0x1, P0 ;  /* 0x0000000400037211 */ /* 0x000fe200000f0c03 */
[----:B------:R-:W-:Y:S01]  /*8de0*/  FADD.FTZ R0, R5, R30 ;  /* 0x0000001e05007221 */ /* 0x000fe20000010000 */
[----:B------:R-:W-:-:S02]  /*8df0*/  ISETP.GE.AND P5, PT, R152, R65, PT ;  /* 0x000000419800720c */ /* 0x000fc40003fa6270 */
        /* <DEDUP_REMOVED lines=29> */
[----:B------:R-:W-:-:S03]  /*8fd0*/  ISETP.GE.AND P2, PT, R162, R65, PT ;  /* 0x00000041a200720c */ /* 0x000fc60003f46270 */
[----:B------:R-:W-:Y:S01]  /*8fe0*/  @!P3 STG.E.U16 desc[UR14][R2.64+-0x180], R53 ;  /* 0xfffe80350200b986 */ /* 0x000fe2000c10150e */
[----:B------:R-:W-:-:S03]  /*8ff0*/  ISETP.GE.AND P3, PT, R134, R65, PT ;  /* 0x000000418600720c */ /* 0x000fc60003f66270 */
[----:B------:R0:W-:Y:S04]  /*9000*/  @!P4 STG.E.U16 desc[UR14][R2.64+-0x140], R55 ;  /* 0xfffec0370200c986 */ /* 0x0001e8000c10150e */
[----:B------:R-:W-:Y:S04]  /*9010*/  @!P5 STG.E.U16 desc[UR14][R2.64+-0x100], R57 ;  /* 0xffff00390200d986 */ /* 0x000fe8000c10150e */
[----:B------:R-:W-:Y:S04]  /*9020*/  @!P0 STG.E.U16 desc[UR14][R2.64+-0xc0], R59 ;  /* 0xffff403b02008986 */ /* 0x000fe8000c10150e */
[----:B------:R-:W-:Y:S01]  /*9030*/  @!P1 STG.E.U16 desc[UR14][R2.64+-0x80], R61 ;  /* 0xffff803d02009986 */ /* 0x000fe2000c10150e */
[----:B0-----:R-:W-:-:S03]  /*9040*/  PRMT R55, R29, 0x7632, R55 ;  /* 0x000076321d377816 */ /* 0x001fc60000000037 */
[----:B------:R-:W-:Y:S04]  /*9050*/  @!P2 STG.E.U16 desc[UR14][R2.64+-0x3c0], R19 ;  /* 0xfffc40130200a986 */ /* 0x000fe8000c10150e */
[----:B------:R0:W-:Y:S01]  /*9060*/  @!P3 STG.E.U16 desc[UR14][R2.64+-0x40], R63 ;  /* 0xffffc03f0200b986 */ /* 0x0001e2000c10150e */
[----:B------:R-:W-:Y:S01]  /*9070*/  BAR.SYNC.DEFER_BLOCKING 0x0 ;  /* 0x0000000000007b1d */ /* 0x000fe20000010000 */
[----:B0-----:R-:W-:Y:S01]  /*9080*/  F2FP.BF16.F32.PACK_AB R2, R38, R37 ;  /* 0x000000252602723e */ /* 0x001fe200000010ff */
[----:B------:R-:W-:Y:S01]  /*9090*/  FADD.FTZ R37, R36, R37 ;  /* 0x0000002524257221 */ /* 0x000fe20000010000 */
[----:B------:R-:W-:Y:S02]  /*90a0*/  F2FP.BF16.F32.PACK_AB R3, R40, R39 ;  /* 0x000000272803723e */ /* 0x000fe400000010ff */
[C---:B------:R-:W-:Y:S01]  /*90b0*/  PRMT R17, R2.reuse, 0x7610, R17 ;  /* 0x0000761002117816 */ /* 0x040fe20000000011 */
[----:B------:R-:W-:Y:S01]  /*90c0*/  FADD.FTZ R38, R37, R38 ;  /* 0x0000002625267221 */ /* 0x000fe20000010000 */
[----:B------:R-:W-:-:S02]  /*90d0*/  PRMT R19, R2, 0x7632, R19 ;  /* 0x0000763202137816 */ /* 0x000fc40000000013 */
[----:B------:R-:W-:Y:S01]  /*90e0*/  F2FP.BF16.F32.PACK_AB R2, R44, R43 ;  /* 0x0000002b2c02723e */ /* 0x000fe200000010ff */
[----:B------:R-:W-:-:S04]  /*90f0*/  FADD.FTZ R39, R38, R39 ;  /* 0x0000002726277221 */ /* 0x000fc80000010000 */
[----:B------:R-:W-:Y:S01]  /*9100*/  FADD.FTZ R40, R39, R40 ;  /* 0x0000002827287221 */ /* 0x000fe20000010000 */
[----:B------:R0:W-:Y:S04]  /*9110*/  STS.U16 [R110+0x2], R55 ;  /* 0x000002376e007388 */ /* 0x0001e80000000400 */
[----:B------:R2:W-:Y:S04]  /*9120*/  STS.U16 [R110+0x6], R4 ;  /* 0x000006046e007388 */ /* 0x0005e80000000400 */
[----:B------:R3:W-:Y:S01]  /*9130*/  STS.U16 [R110+0xa], R14 ;  /* 0x00000a0e6e007388 */ /* 0x0007e20000000400 */
[----:B0-----:R-:W-:-:S02]  /*9140*/  PRMT R55, R0, 0x7632, R55 ;  /* 0x0000763200377816 */ /* 0x001fc40000000037 */
[----:B------:R-:W-:Y:S01]  /*9150*/  F2FP.BF16.F32.PACK_AB R0, R42, R41 ;  /* 0x000000292a00723e */ /* 0x000fe200000010ff */
[----:B------:R0:W-:Y:S01]  /*9160*/  STS.U16 [R110+0xc], R15 ;  /* 0x00000c0f6e007388 */ /* 0x0001e20000000400 */
[----:B--2---:R-:W-:Y:S01]  /*9170*/  PRMT R4, R3, 0x7632, R4 ;  /* 0x0000763203047816 */ /* 0x004fe20000000004 */
[----:B------:R-:W-:Y:S02]  /*9180*/  FADD.FTZ R41, R40, R41 ;  /* 0x0000002928297221 */ /* 0x000fe40000010000 */
[----:B------:R-:W-:Y:S01]  /*9190*/  STS.U16 [R110], R29 ;  /* 0x0000001d6e007388 */ /* 0x000fe20000000400 */
[----:B---3--:R-:W-:Y:S01]  /*91a0*/  PRMT R14, R0, 0x7632, R14 ;  /* 0x00007632000e7816 */ /* 0x008fe2000000000e */
[----:B------:R-:W-:Y:S02]  /*91b0*/  FADD.FTZ R42, R41, R42 ;  /* 0x0000002a292a7221 */ /* 0x000fe40000010000 */
[----:B------:R-:W-:Y:S01]  /*91c0*/  STS.U16 [R110+0x4], R31 ;  /* 0x0000041f6e007388 */ /* 0x000fe20000000400 */
[----:B0-----:R-:W-:Y:S01]  /*91d0*/  PRMT R15, R2, 0x7632, R15 ;  /* 0x00007632020f7816 */ /* 0x001fe2000000000f */
        /* <DEDUP_REMOVED lines=52> */
.L_x_7066:
[----:B------:R-:W-:Y:S05]  /*9520*/  BSYNC B0 ;  /* 0x0000000000007941 */ /* 0x000fea0003800000 */
.L_x_7065:
[----:B------:R-:W-:Y:S01]  /*9530*/  MOV R3, R37 ;  /* 0x0000002500037202 */ /* 0x000fe20000000f00 */
        /* <DEDUP_REMOVED lines=52> */
.L_x_7019:
[----:B------:R-:W-:Y:S02]  /*9880*/  ULDC.64 UR4, c[0x0][0x3d8] ;  /* 0x0000f60000047ab9 */ /* 0x000fe40000000a00 */
[----:B------:R-:W-:-:S04]  /*9890*/  ISETP.NE.U32.AND P0, PT, RZ, UR4, PT ;  /* 0x00000004ff007c0c */ /* 0x000fc8000bf05070 */
[----:B------:R-:W-:-:S13]  /*98a0*/  ISETP.NE.AND.EX P0, PT, RZ, UR5, PT, P0 ;  /* 0x00000005ff007c0c */ /* 0x000fda000bf05300 */
[----:B------:R-:W-:Y:S05]  /*98b0*/  @!P0 BRA `(.L_x_7068) ;  /* 0x00000000005c8947 */ /* 0x000fea0003800000 */
[----:B------:R-:W3:Y:S01]  /*98c0*/  SHFL.DOWN P0, R0, R135, 0x1, 0x1f ;  /* 0x08201f0087007f89 */ /* 0x000ee20000000000 */
[----:B------:R-:W-:Y:S01]  /*98d0*/  BSSY B0, `(.L_x_7068) ;  /* 0x0000015000007945 */ /* 0x000fe20003800000 */
[----:B------:R-:W4:Y:S01]  /*98e0*/  S2R R4, SR_LANEID ;  /* 0x0000000000047919 */ /* 0x000f220000000000 */
[----:B------:R-:W5:Y:S01]  /*98f0*/  S2R R6, SR_TID.X ;  /* 0x0000000000067919 */ /* 0x000f620000002100 */
[----:B---3--:R-:W-:-:S05]  /*9900*/  @P0 FADD R0, R0, R135 ;  /* 0x0000008700000221 */ /* 0x008fca0000000000 */
[----:B--2---:R-:W2:Y:S01]  /*9910*/  SHFL.DOWN P0, R3, R0, 0x2, 0x1f ;  /* 0x08401f0000037f89 */ /* 0x004ea20000000000 */
[----:B----4-:R-:W-:-:S13]  /*9920*/  ISETP.NE.AND P1, PT, R4, RZ, PT ;  /* 0x000000ff0400720c */ /* 0x010fda0003f25270 */
[----:B------:R-:W3:Y:S01]  /*9930*/  @!P1 S2R R7, SR_CgaCtaId ;  /* 0x0000000000079919 */ /* 0x000ee20000008800 */
[----:B--2---:R-:W-:Y:S01]  /*9940*/  @P0 FADD R3, R0, R3 ;  /* 0x0000000300030221 */ /* 0x004fe20000000000 */
[----:B------:R-:W-:-:S04]  /*9950*/  @!P1 MOV R0, 0x400 ;  /* 0x0000040000009802 */ /* 0x000fc80000000f00 */
[----:B------:R-:W2:Y:S01]  /*9960*/  SHFL.DOWN P0, R2, R3, 0x4, 0x1f ;  /* 0x08801f0003027f89 */ /* 0x000ea20000000000 */
[----:B---3--:R-:W-:Y:S01]  /*9970*/  @!P1 LEA R7, R7, R0, 0x18 ;  /* 0x0000000007079211 */ /* 0x008fe200078ec0ff */
[----:B--2---:R-:W-:-:S05]  /*9980*/  @P0 FADD R2, R3, R2 ;  /* 0x0000000203020221 */ /* 0x004fca0000000000 */
[----:B------:R-:W2:Y:S02]  /*9990*/  SHFL.DOWN P0, R5, R2, 0x8, 0x1f ;  /* 0x09001f0002057f89 */ /* 0x000ea40000000000 */
[----:B--2---:R-:W-:-:S05]  /*99a0*/  @P0 FADD R5, R2, R5 ;  /* 0x0000000502050221 */ /* 0x004fca0000000000 */
[----:B------:R-:W2:Y:S02]  /*99b0*/  SHFL.DOWN P0, R4, R5, 0x10, 0x1f ;  /* 0x0a001f0005047f89 */ /* 0x000ea40000000000 */
[----:B--2---:R-:W-:Y:S01]  /*99c0*/  @P0 FADD R4, R5, R4 ;  /* 0x0000000405040221 */ /* 0x004fe20000000000 */
[----:B-----5:R-:W-:-:S04]  /*99d0*/  ISETP.NE.AND P0, PT, R6, RZ, PT ;  /* 0x000000ff0600720c */ /* 0x020fc80003f05270 */
[----:B------:R2:W-:Y:S01]  /*99e0*/  @!P1 STS [R7+0xc74], R4 ;  /* 0x000c740407009388 */ /* 0x0005e20000000800 */
[----:B------:R-:W-:Y:S08]  /*99f0*/  BAR.SYNC.DEFER_BLOCKING 0x0 ;  /* 0x0000000000007b1d */ /* 0x000ff00000010000 */
[----:B------:R-:W-:Y:S05]  /*9a00*/  @P0 BRA `(.L_x_7069) ;  /* 0x0000000000040947 */ /* 0x000fea0003800000 */
[----:B------:R3:W-:Y:S02]  /*9a10*/  REDG.E.ADD.F32.FTZ.RN.STRONG.GPU desc[UR14][R10.64], R4 ;  /* 0x000000040a0079a6 */ /* 0x0007e4000c10f38e */
.L_x_7069:
[----:B------:R-:W-:Y:S05]  /*9a20*/  BSYNC B0 ;  /* 0x0000000000007941 */ /* 0x000fea0003800000 */
.L_x_7068:
[----:B------:R-:W-:Y:S01]  /*9a30*/  ULDC.64 UR4, c[0x0][0x3f8] ;  /* 0x0000fe0000047ab9 */ /* 0x000fe20000000a00 */
[----:B------:R-:W-:Y:S01]  /*9a40*/  BSSY B0, `(.L_x_7070) ;  /* 0x000001d000007945 */ /* 0x000fe20003800000 */
[----:B------:R-:W-:-:S04]  /*9a50*/  ISETP.NE.U32.AND P0, PT, RZ, UR4, PT ;  /* 0x00000004ff007c0c */ /* 0x000fc8000bf05070 */
[----:B------:R-:W-:-:S13]  /*9a60*/  ISETP.NE.AND.EX P0, PT, RZ, UR5, PT, P0 ;  /* 0x00000005ff007c0c */ /* 0x000fda000bf05300 */
[----:B------:R-:W-:Y:S05]  /*9a70*/  @!P0 BRA `(.L_x_7071) ;  /* 0x0000000000608947 */ /* 0x000fea0003800000 */
[----:B------:R-:W-:Y:S06]  /*9a80*/  BAR.SYNC.DEFER_BLOCKING 0x0 ;  /* 0x0000000000007b1d */ /* 0x000fec0000010000 */
[----:B--2---:R-:W2:Y:S01]  /*9a90*/  SHFL.DOWN P0, R3, R130, 0x1, 0x1f ;  /* 0x08201f0082037f89 */ /* 0x004ea20000000000 */
[----:B---3--:R-:W3:Y:S01]  /*9aa0*/  S2R R4, SR_LANEID ;  /* 0x0000000000047919 */ /* 0x008ee20000000000 */
[----:B------:R-:W4:Y:S01]  /*9ab0*/  S2R R13, SR_TID.X ;  /* 0x00000000000d7919 */ /* 0x000f220000002100 */
[----:B--2---:R-:W-:-:S05]  /*9ac0*/  @P0 FADD R3, R3, R130 ;  /* 0x0000008203030221 */ /* 0x004fca0000000000 */
[----:B------:R-:W2:Y:S01]  /*9ad0*/  SHFL.DOWN P0, R0, R3, 0x2, 0x1f ;  /* 0x08401f0003007f89 */ /* 0x000ea20000000000 */
[----:B---3--:R-:W-:-:S13]  /*9ae0*/  ISETP.NE.AND P1, PT, R4, RZ, PT ;  /* 0x000000ff0400720c */ /* 0x008fda0003f25270 */
        /* <DEDUP_REMOVED lines=10> */
[----:B----4-:R-:W-:-:S04]  /*9b90*/  ISETP.NE.AND P0, PT, R13, RZ, PT ;  /* 0x000000ff0d00720c */ /* 0x010fc80003f05270 */
[----:B------:R2:W-:Y:S01]  /*9ba0*/  @!P1 STS [R4+0xc74], R7 ;  /* 0x000c740704009388 */ /* 0x0005e20000000800 */
[----:B------:R-:W-:Y:S08]  /*9bb0*/  BAR.SYNC.DEFER_BLOCKING 0x0 ;  /* 0x0000000000007b1d */ /* 0x000ff00000010000 */
[----:B------:R-:W-:Y:S05]  /*9bc0*/  @P0 BRA `(.L_x_7072) ;  /* 0x0000000000100947 */ /* 0x000fea0003800000 */
[----:B------:R3:W-:Y:S01]  /*9bd0*/  REDG.E.ADD.F32.FTZ.RN.STRONG.GPU desc[UR14][R8.64], R7 ;  /* 0x00000007080079a6 */ /* 0x0007e2000c10f38e */
[----:B------:R-:W-:Y:S01]  /*9be0*/  HFMA2.MMA R13, -RZ, RZ, 0, 0 ;  /* 0x00000000ff0d7435 */ /* 0x000fe200000001ff */
[----:B------:R-:W-:Y:S10]  /*9bf0*/  BRA `(.L_x_7072) ;  /* 0x0000000000047947 */ /* 0x000ff40003800000 */
.L_x_7071:
[----:B------:R-:W4:Y:S02]  /*9c00*/  S2R R13, SR_TID.X ;  /* 0x00000000000d7919 */ /* 0x000f240000002100 */
.L_x_7072:
[----:B------:R-:W-:Y:S05]  /*9c10*/  BSYNC B0 ;  /* 0x0000000000007941 */ /* 0x000fea0003800000 */
.L_x_7070:
[----:B------:R-:W-:Y:S02]  /*9c20*/  ULDC UR16, c[0x0][0x21c] ;  /* 0x0000870000107ab9 */ /* 0x000fe40000000800 */
[----:B----4-:R-:W-:-:S13]  /*9c30*/  ISETP.GE.AND P0, PT, R13, UR16, PT ;  /* 0x000000100d007c0c */ /* 0x010fda000bf06270 */
[----:B------:R-:W-:Y:S05]  /*9c40*/  @P0 EXIT ;  /* 0x000000000000094d */ /* 0x000fea0003800000 */
[----:B------:R-:W4:Y:S01]  /*9c50*/  S2UR UR5, SR_CgaCtaId ;  /* 0x00000000000579c3 */ /* 0x000f220000008800 */
[----:B--23--:R-:W-:Y:S01]  /*9c60*/  SHF.R.S32.HI R7, RZ, 0x1f, R132 ;  /* 0x0000001fff077819 */ /* 0x00cfe20000011484 */
        /* <DEDUP_REMOVED lines=16> */
[----:B----4-:R-:W-:-:S03]  /*9d70*/  ULEA UR4, UR5, UR4, 0x18 ;  /* 0x0000000405047291 */ /* 0x010fc6000f8ec03f */
[----:B------:R-:W-:-:S09]  /*9d80*/  ULDC UR5, c[0x0][0x0] ;  /* 0x0000000000057ab9 */ /* 0x000fd20000000800 */
.L_x_7074:
[----:B------:R-:W-:Y:S01]  /*9d90*/  LEA R0, R13, UR4, 0x2 ;  /* 0x000000040d007c11 */ /* 0x000fe2000f8e10ff */
[----:B---3--:R-:W-:Y:S01]  /*9da0*/  IMAD.MOV.U32 R7, RZ, RZ, R21 ;  /* 0x000000ffff077224 */ /* 0x008fe200078e0015 */
[----:B------:R-:W-:Y:S02]  /*9db0*/  SHF.R.S32.HI R8, RZ, 0x1f, R13 ;  /* 0x0000001fff087819 */ /* 0x000fe4000001140d */
[----:B------:R-:W-:Y:S01]  /*9dc0*/  MOV R6, R2 ;  /* 0x0000000200067202 */ /* 0x000fe20000000f00 */
[----:B0-----:R-:W0:Y:S01]  /*9dd0*/  LDS R15, [R0+0x1f28] ;  /* 0x001f2800000f7984 */ /* 0x001e220000000800 */
[----:B------:R-:W-:Y:S01]  /*9de0*/  MOV R4, R132 ;  /* 0x0000008400047202 */ /* 0x000fe20000000f00 */
[C---:B------:R-:W-:Y:S01]  /*9df0*/  IMAD R10, R8.reuse, UR6, RZ ;  /* 0x00000006080a7c24 */ /* 0x040fe2000f8e02ff */
[----:B------:R-:W-:Y:S01]  /*9e00*/  MOV R5, R19 ;  /* 0x0000001300057202 */ /* 0x000fe20000000f00 */
[----:B------:R-:W2:Y:S01]  /*9e10*/  LDS R17, [R0+0x2328] ;  /* 0x0023280000117984 */ /* 0x000ea20000000800 */
        /* <DEDUP_REMOVED lines=17> */
.L_x_7073:
[----:B------:R-:W-:Y:S05]  /*9f30*/  EXIT ;  /* 0x000000000000794d */ /* 0x000fea0003800000 */
.L_x_7075:
        /* <DEDUP_REMOVED lines=12> */
.L_x_10981:


//--------------------- .text._Z25selective_scan_bwd_kernelI32Selective_Scan_bwd_kernel_traitsILi32ELi16ELb0ELb0ELb1ELb1ELb0EN3c108BFloat16EfEEv12SSMParamsBwd --------------------------
	.section	.text._Z25selective_scan_bwd_kernelI32Selective_Scan_bwd_kernel_traitsILi32ELi16ELb0ELb0ELb1ELb1ELb0EN3c108BFloat16EfEEv12SSMParamsBwd,"ax",@progbits
	.align	128
        .global         _Z25selective_scan_bwd_kernelI32Selective_Scan_bwd_kernel_traitsILi32ELi16ELb0ELb0ELb1ELb1ELb0EN3c108BFloat16EfEEv12SSMParamsBwd
        .type           _Z25selective_scan_bwd_kernelI32Selective_Scan_bwd_kernel_traitsILi32ELi16ELb0ELb0ELb1ELb1ELb0EN3c108BFloat16EfEEv12SSMParamsBwd,@function
        .size           _Z25selective_scan_bwd_kernelI32Selective_Scan_bwd_kernel_traitsILi32ELi16ELb0ELb0ELb1ELb1ELb0EN3c108BFloat16EfEEv12SSMParamsBwd,(.L_x_10982 - _Z25selective_scan_bwd_kernelI32Selective_Scan_bwd_kernel_traitsILi32ELi16ELb0ELb0ELb1ELb1ELb0EN3c108BFloat16EfEEv12SSMParamsBwd)
        .other          _Z25selective_scan_bwd_kernelI32Selective_Scan_bwd_kernel_traitsILi32ELi16ELb0ELb0ELb1ELb1ELb0EN3c108BFloat16EfEEv12SSMParamsBwd,@"STO_CUDA_ENTRY STV_DEFAULT"
_Z25selective_scan_bwd_kernelI32Selective_Scan_bwd_kernel_traitsILi32ELi16ELb0ELb0ELb1ELb1ELb0EN3c108BFloat16EfEEv12SSMParamsBwd:
.text._Z25selective_scan_bwd_kernelI32Selective_Scan_bwd_kernel_traitsILi32ELi16ELb0ELb0ELb1ELb1ELb0EN3c108BFloat16EfEEv12SSMParamsBwd:
[----:B------:R-:W-:Y:S08]  /*0000*/  LDC R1, c[0x0][0x28] ;  /* 0x00000a00ff017b82 */ /* 0x000ff00000000800 */
[----:B------:R-:W0:Y:S01]  /*0010*/  LDC R8, c[0x0][0x228] ;  /* 0x00008a00ff087b82 */ /* 0x000e220000000800 */
[----:B------:R-:W-:Y:S01]  /*0020*/  ULDC.64 UR4, c[0x0][0x2e8] ;  /* 0x0000ba0000047ab9 */ /* 0x000fe20000000a00 */
[----:B------:R-:W-:Y:S01]  /*0030*/  ULDC.64 UR6, c[0x0][0x300] ;  /* 0x0000c00000067ab9 */ /* 0x000fe20000000a00 */
[----:B------:R-:W-:Y:S01]  /*0040*/  UISETP.NE.U32.AND UP0, UPT, UR4, URZ, UPT ;  /* 0x0000003f0400728c */ /* 0x000fe2000bf05070 */
[----:B------:R-:W-:Y:S01]  /*0050*/  CS2R R138, SRZ ;  /* 0x00000000008a7805 */ /* 0x000fe2000001ff00 */
[----:B------:R-:W-:Y:S01]  /*0060*/  UISETP.NE.U32.AND UP1, UPT, UR6, URZ, UPT ;  /* 0x0000003f0600728c */ /* 0x000fe2000bf25070 */
[----:B------:R-:W-:Y:S01]  /*0070*/  HFMA2.MMA R136, -RZ, RZ, 0, 0 ;  /* 0x00000000ff887435 */ /* 0x000fe200000001ff */
        /* <DEDUP_REMOVED lines=19> */
[----:B------:R-:W-:Y:S01]  /*01b0*/  MOV R2, UR4 ;  /* 0x0000000400027c02 */ /* 0x000fe20008000f00 */
[----:B------:R-:W-:Y:S01]  /*01c0*/  @UP1 ULEA.HI.X UR7, UR14, UR7, UR15, 0x2, UP3 ;  /* 0x000000070e071291 */ /* 0x000fe200098f140f */
[----:B------:R-:W-:Y:S01]  /*01d0*/  MOV R4, UR6 ;  /* 0x0000000600047c02 */ /* 0x000fe20008000f00 */
[----:B---3--:R-:W1:Y:S01]  /*01e0*/  MUFU.RCP R0, R0 ;  /* 0x0000000000007308 */ /* 0x008e620000001000 */
[----:B------:R-:W-:Y:S01]  /*01f0*/  MOV R3, UR5 ;  /* 0x0000000500037c02 */ /* 0x000fe20008000f00 */
[----:B--2---:R-:W-:-:S02]  /*0200*/  USHF.R.S32.HI UR47, URZ, 0x1f, UR46 ;  /* 0x0000001f3f2f7899 */ /* 0x004fc4000801142e */
[----:B------:R-:W-:Y:S01]  /*0210*/  MOV R5, UR7 ;  /* 0x0000000700057c02 */ /* 0x000fe20008000f00 */
[----:B------:R-:W-:Y:S01]  /*0220*/  ULDC.64 UR4, c[0x0][0x310] ;  /* 0x0000c40000047ab9 */ /* 0x000fe20000000a00 */
[----:B------:R2:W5:Y:S01]  /*0230*/  @P0 LDG.E R138, desc[UR24][R2.64] ;  /* 0x00000018028a0981 */ /* 0x000562000c1e1900 */
[----:B------:R-:W-:Y:S01]  /*0240*/  UISETP.NE.U32.AND UP1, UPT, UR26, URZ, UPT ;  /* 0x0000003f1a00728c */ /* 0x000fe2000bf25070 */
[----:B------:R-:W-:Y:S02]  /*0250*/  ULDC.64 UR6, c[0x0][0x328] ;  /* 0x0000ca0000067ab9 */ /* 0x000fe40000000a00 */
[----:B------:R3:W5:Y:S01]  /*0260*/  @P1 LDG.E R136, desc[UR24][R4.64] ;  /* 0x0000001804881981 */ /* 0x000762000c1e1900 */
[----:B------:R-:W-:Y:S01]  /*0270*/  UISETP.NE.U32.AND UP0, UPT, UR4, URZ, UPT ;  /* 0x0000003f0400728c */ /* 0x000fe2000bf05070 */
[----:B------:R-:W-:Y:S01]  /*0280*/  HFMA2.MMA R141, -RZ, RZ, 0, 0 ;  /* 0x00000000ff8d7435 */ /* 0x000fe200000001ff */
[----:B------:R-:W-:Y:S02]  /*0290*/  UIMAD UR4, UR47, UR18, URZ ;  /* 0x000000122f0472a4 */ /* 0x000fe4000f8e023f */
[----:B------:R-:W-:Y:S01]  /*02a0*/  UISETP.NE.AND.EX UP0, UPT, UR5, URZ, UPT, UP0 ;  /* 0x0000003f0500728c */ /* 0x000fe2000bf05300 */
[----:B--2---:R-:W-:Y:S01]  /*02b0*/  MOV R2, RZ ;  /* 0x000000ff00027202 */ /* 0x004fe20000000f00 */
[----:B------:R-:W-:Y:S01]  /*02c0*/  UIMAD UR19, UR46, UR19, UR4 ;  /* 0x000000132e1372a4 */ /* 0x000fe2000f8e0204 */
[----:B-1----:R-:W-:Y:S01]  /*02d0*/  IADD3 R6, R0, 0xffffffe, RZ ;  /* 0x0ffffffe00067810 */ /* 0x002fe20007ffe0ff */
[----:B------:R-:W-:-:S02]  /*02e0*/  UISETP.NE.U32.AND UP2, UPT, UR28, URZ, UPT ;  /* 0x0000003f1c00728c */ /* 0x000fc4000bf45070 */
[----:B------:R-:W-:Y:S01]  /*02f0*/  UIMAD UR5, UR47, UR20, URZ ;  /* 0x000000142f0572a4 */ /* 0x000fe2000f8e023f */
[----:B------:R-:W1:Y:S01]  /*0300*/  F2I.FTZ.U32.TRUNC.NTZ R3, R6 ;  /* 0x0000000600037305 */ /* 0x000e62000021f000 */
[----:B------:R-:W-:Y:S02]  /*0310*/  UIMAD UR4, UR47, UR6, URZ ;  /* 0x000000062f0472a4 */ /* 0x000fe4000f8e023f */
[----:B------:R-:W-:Y:S02]  /*0320*/  UISETP.NE.AND.EX UP1, UPT, UR27, URZ, UPT, UP1 ;  /* 0x0000003f1b00728c */ /* 0x000fe4000bf25310 */
[----:B------:R-:W-:Y:S02]  /*0330*/  UISETP.NE.AND.EX UP2, UPT, UR29, URZ, UPT, UP2 ;  /* 0x0000003f1d00728c */ /* 0x000fe4000bf45320 */
[----:B------:R-:W-:Y:S02]  /*0340*/  UIMAD UR21, UR46, UR21, UR5 ;  /* 0x000000152e1572a4 */ /* 0x000fe4000f8e0205 */
[----:B------:R-:W-:-:S02]  /*0350*/  UIMAD UR22, UR46, UR7, UR4 ;  /* 0x000000072e1672a4 */ /* 0x000fc4000f8e0204 */
[----:B------:R-:W-:Y:S01]  /*0360*/  UIMAD.WIDE.U32 UR16, UR46, UR18, URZ ;  /* 0x000000122e1072a5 */ /* 0x000fe2000f8e003f */
[----:B------:R-:W-:Y:S01]  /*0370*/  ULDC.64 UR4, c[0x0][0x260] ;  /* 0x0000980000047ab9 */ /* 0x000fe20000000a00 */
[----:B------:R-:W-:Y:S01]  /*0380*/  UIMAD.WIDE.U32 UR10, UR46, UR6, URZ ;  /* 0x000000062e0a72a5 */ /* 0x000fe2000f8e003f */
[----:B-1----:R-:W-:Y:S01]  /*0390*/  IADD3 R0, RZ, -R3, RZ ;  /* 0x80000003ff007210 */ /* 0x002fe20007ffe0ff */
[----:B------:R-:W-:Y:S01]  /*03a0*/  UIMAD UR18, UR47, UR4, URZ ;  /* 0x000000042f1272a4 */ /* 0x000fe2000f8e023f */
[----:B------:R-:W-:Y:S01]  /*03b0*/  UMOV UR6, URZ ;  /* 0x0000003f00067c82 */ /* 0x000fe20008000000 */
[----:B------:R-:W-:Y:S02]  /*03c0*/  @UP1 ULEA UR6, UP3, UR14, UR26, 0x2 ;  /* 0x0000001a0e061291 */ /* 0x000fe4000f86103f */
[----:B---3--:R-:W-:Y:S01]  /*03d0*/  IMAD R5, R0, R7, RZ ;  /* 0x0000000700057224 */ /* 0x008fe200078e02ff */
[----:B------:R-:W-:Y:S01]  /*03e0*/  IABS R0, UR14 ;  /* 0x0000000e00007c13 */ /* 0x000fe20008000000 */
[----:B------:R-:W-:-:S02]  /*03f0*/  UIMAD.WIDE.U32 UR12, UR46, UR20, URZ ;  /* 0x000000142e0c72a5 */ /* 0x000fc4000f8e003f */
[----:B------:R-:W-:Y:S01]  /*0400*/  IMAD.HI.U32 R2, R3, R5, R2 ;  /* 0x0000000503027227 */ /* 0x000fe200078e0002 */
[----:B------:R-:W-:Y:S01]  /*0410*/  UIMAD UR18, UR46, UR5, UR18 ;  /* 0x000000052e1272a4 */ /* 0x000fe2000f8e0212 */
[----:B------:R-:W1:Y:S01]  /*0420*/  LDC.64 R4, c[0x0][0x278] ;  /* 0x00009e00ff047b82 */ /* 0x000e620000000a00 */
[----:B------:R-:W-:Y:S01]  /*0430*/  UMOV UR7, URZ ;  /* 0x0000003f00077c82 */ /* 0x000fe20008000000 */
[----:B------:R-:W-:Y:S01]  /*0440*/  UMOV UR5, URZ ;  /* 0x0000003f00057c82 */ /* 0x000fe20008000000 */
[----:B------:R-:W-:Y:S01]  /*0450*/  @UP2 ULEA UR7, UP4, UR14, UR28, 0x2 ;  /* 0x0000001c0e072291 */ /* 0x000fe2000f88103f */
[----:B------:R-:W-:Y:S01]  /*0460*/  IMAD.HI.U32 R145, R2, R0, RZ ;  /* 0x0000000002917227 */ /* 0x000fe200078e00ff */
[----:B------:R-:W-:Y:S02]  /*0470*/  @UP1 ULEA.HI.X UR5, UR14, UR27, UR15, 0x2, UP3 ;  /* 0x0000001b0e051291 */ /* 0x000fe400098f140f */
[----:B------:R-:W-:Y:S01]  /*0480*/  UIMAD.WIDE.U32 UR8, UR46, UR4, URZ ;  /* 0x000000042e0872a5 */ /* 0x000fe2000f8e003f */
[----:B------:R-:W-:Y:S01]  /*0490*/  IMAD.MOV R2, RZ, RZ, -R145 ;  /* 0x000000ffff027224 */ /* 0x000fe200078e0a91 */
[----:B------:R-:W-:Y:S01]  /*04a0*/  ULDC.64 UR26, c[0x0][0x288] ;  /* 0x0000a200001a7ab9 */ /* 0x000fe20000000a00 */
[----:B------:R-:W-:Y:S01]  /*04b0*/  UMOV UR4, URZ ;  /* 0x0000003f00047c82 */ /* 0x000fe20008000000 */
[----:B------:R-:W-:Y:S01]  /*04c0*/  UIADD3 UR13, UR13, UR21, URZ ;  /* 0x000000150d0d7290 */ /* 0x000fe2000fffe03f */
[C---:B------:R-:W-:Y:S01]  /*04d0*/  IMAD R0, R7.reuse, R2, R0 ;  /* 0x0000000207007224 */ /* 0x040fe200078e0200 */
[----:B------:R-:W-:Y:S01]  /*04e0*/  @UP2 ULEA.HI.X UR4, UR14, UR29, UR15, 0x2, UP4 ;  /* 0x0000001d0e042291 */ /* 0x000fe2000a0f140f */
[----:B------:R-:W-:Y:S01]  /*04f0*/  MOV R6, UR7 ;  /* 0x0000000700067c02 */ /* 0x000fe20008000f00 */
[----:B------:R-:W-:Y:S01]  /*0500*/  UIMAD UR20, UR15, UR26, URZ ;  /* 0x0000001a0f1472a4 */ /* 0x000fe2000f8e023f */
[----:B------:R-:W-:Y:S01]  /*0510*/  IMAD.U32 R9, RZ, RZ, UR5 ;  /* 0x00000005ff097e24 */ /* 0x000fe2000f8e00ff */
[----:B------:R-:W-:Y:S01]  /*0520*/  ISETP.GT.U32.AND P1, PT, R7, R0, PT ;  /* 0x000000000700720c */ /* 0x000fe20003f24070 */
[----:B------:R-:W-:Y:S01]  /*0530*/  ULDC.64 UR28, c[0x0][0x298] ;  /* 0x0000a600001c7ab9 */ /* 0x000fe20000000a00 */
[----:B------:R-:W-:-:S02]  /*0540*/  UIADD3 UR17, UR17, UR19, URZ ;  /* 0x0000001311117290 */ /* 0x000fc4000fffe03f */
[----:B------:R-:W-:Y:S02]  /*0550*/  UIMAD UR19, UR15, UR28, URZ ;  /* 0x0000001c0f1372a4 */ /* 0x000fe4000f8e023f */
[----:B------:R-:W-:Y:S02]  /*0560*/  UIMAD.WIDE.U32 UR12, UR14, UR28, UR12 ;  /* 0x0000001c0e0c72a5 */ /* 0x000fe4000f8e000c */
[----:B------:R-:W-:Y:S01]  /*0570*/  UIMAD UR23, UR14, UR27, UR20 ;  /* 0x0000001b0e1772a4 */ /* 0x000fe2000f8e0214 */
[----:B------:R-:W-:Y:S01]  /*0580*/  ULDC UR28, c[0x0][0x224] ;  /* 0x00008900001c7ab9 */ /* 0x000fe20000000800 */
[----:B------:R-:W-:-:S03]  /*0590*/  UIMAD.WIDE.U32 UR16, UR14, UR26, UR16 ;  /* 0x0000001a0e1072a5 */ /* 0x000fc6000f8e0010 */
[-C--:B------:R-:W-:Y:S01]  /*05a0*/  @!P1 IADD3 R0, R0, -R7.reuse, RZ ;  /* 0x8000000700009210 */ /* 0x080fe20007ffe0ff */
[----:B------:R-:W-:Y:S01]  /*05b0*/  USHF.L.U32 UR45, UR28, 0x9, URZ ;  /* 0x000000091c2d7899 */ /* 0x000fe2000800063f */
[----:B------:R-:W-:Y:S01]  /*05c0*/  @!P1 IADD3 R145, R145, 0x1, RZ ;  /* 0x0000000191919810 */ /* 0x000fe20007ffe0ff */
[----:B------:R-:W-:Y:S01]  /*05d0*/  ULDC.64 UR20, c[0x0][0x330] ;  /* 0x0000cc0000147ab9 */ /* 0x000fe20000000a00 */
[----:B------:R-:W-:Y:S01]  /*05e0*/  ISETP.GE.U32.AND P0, PT, R0, R7, PT ;  /* 0x000000070000720c */ /* 0x000fe20003f06070 */
[----:B------:R-:W-:Y:S02]  /*05f0*/  UIMAD UR26, UR14, UR29, UR19 ;  /* 0x0000001d0e1a72a4 */ /* 0x000fe4000f8e0213 */
[C---:B------:R-:W-:Y:S01]  /*0600*/  LOP3.LUT R0, R8.reuse, UR14, RZ, 0x3c, !PT ;  /* 0x0000000e08007c12 */ /* 0x040fe2000f8e3cff */
[----:B------:R-:W-:Y:S01]  /*0610*/  UIMAD UR19, UR15, UR20, URZ ;  /* 0x000000140f1372a4 */ /* 0x000fe2000f8e023f */
[----:B------:R-:W-:Y:S01]  /*0620*/  ISETP.NE.AND P1, PT, R8, RZ, PT ;  /* 0x000000ff0800720c */ /* 0x000fe20003f25270 */
[----:B------:R-:W-:Y:S01]  /*0630*/  UIADD3 UR29, UR45, -0x200, URZ ;  /* 0xfffffe002d1d7890 */ /* 0x000fe2000fffe03f */
[----:B------:R-:W-:Y:S01]  /*0640*/  ISETP.GE.AND P2, PT, R0, RZ, PT ;  /* 0x000000ff0000720c */ /* 0x000fe20003f46270 */
[----:B------:R-:W-:Y:S01]  /*0650*/  UIADD3 UR11, UR11, UR22, URZ ;  /* 0x000000160b0b7290 */ /* 0x000fe2000fffe03f */
[----:B------:R-:W-:Y:S01]  /*0660*/  MOV R7, UR4 ;  /* 0x0000000400077c02 */ /* 0x000fe20008000f00 */
[----:B------:R-:W-:-:S02]  /*0670*/  UIMAD UR27, UR14, UR21, UR19 ;  /* 0x000000150e1b72a4 */ /* 0x000fc4000f8e0213 */
[----:B------:R-:W-:Y:S02]  /*0680*/  USHF.R.S32.HI UR32, URZ, 0x1f, UR29 ;  /* 0x0000001f3f207899 */ /* 0x000fe4000801141d */
[----:B------:R-:W-:Y:S01]  /*0690*/  UIADD3 UR19, UP2, UR29, UR12, URZ ;  /* 0x0000000c1d137290 */ /* 0x000fe2000ff5e03f */
[----:B------:R-:W-:Y:S01]  /*06a0*/  @P0 IADD3 R145, R145, 0x1, RZ ;  /* 0x0000000191910810 */ /* 0x000fe20007ffe0ff */
[----:B------:R-:W-:Y:S02]  /*06b0*/  UIMAD.WIDE.U32 UR10, UR14, UR20, UR10 ;  /* 0x000000140e0a72a5 */ /* 0x000fe4000f8e000a */
[----:B------:R-:W-:Y:S01]  /*06c0*/  UIADD3 UR22, UP1, UR29, UR16, URZ ;  /* 0x000000101d167290 */ /* 0x000fe2000ff3e03f */
[----:B------:R-:W-:Y:S01]  /*06d0*/  ULDC.64 UR20, c[0x0][0x2f8] ;  /* 0x0000be0000147ab9 */ /* 0x000fe20000000a00 */
[----:B------:R-:W-:Y:S01]  /*06e0*/  UIADD3.X UR13, UR32, UR13, UR26, UP2, !UPT ;  /* 0x0000000d200d7290 */ /* 0x000fe200097fe41a */
[----:B------:R-:W-:Y:S01]  /*06f0*/  @!P2 IADD3 R145, -R145, RZ, RZ ;  /* 0x000000ff9191a210 */ /* 0x000fe20007ffe1ff */
[----:B------:R-:W-:Y:S01]  /*0700*/  ULEA UR12, UP2, UR19, UR20, 0x1 ;  /* 0x00000014130c7291 */ /* 0x000fe2000f84083f */
[----:B------:R-:W-:Y:S01]  /*0710*/  @!P1 LOP3.LUT R145, RZ, R8, RZ, 0x33, !PT ;  /* 0x00000008ff919212 */ /* 0x000fe200078e33ff */
[----:B------:R-:W-:Y:S01]  /*0720*/  UIADD3.X UR17, UR32, UR17, UR23, UP1, !UPT ;  /* 0x0000001120117290 */ /* 0x000fe20008ffe417 */
[----:B------:R-:W-:Y:S01]  /*0730*/  MOV R8, UR6 ;  /* 0x0000000600087c02 */ /* 0x000fe20008000f00 */
[----:B------:R-:W-:Y:S01]  /*0740*/  ULEA UR16, UP1, UR22, UR30, 0x1 ;  /* 0x0000001e16107291 */ /* 0x000fe2000f82083f */
[----:B------:R-:W-:Y:S01]  /*0750*/  SHF.R.S32.HI R143, RZ, 0x1f, R145 ;  /* 0x0000001fff8f7819 */ /* 0x000fe20000011491 */
[----:B------:R-:W-:-:S02]  /*0760*/  ULEA.HI.X UR19, UR19, UR21, UR13, 0x1, UP2 ;  /* 0x0000001513137291 */ /* 0x000fc400090f0c0d */
[----:B------:R-:W-:Y:S02]  /*0770*/  UIADD3 UR9, UR9, UR18, URZ ;  /* 0x0000001209097290 */ /* 0x000fe4000fffe03f */
[----:B------:R-:W-:Y:S01]  /*0780*/  UIADD3 UR21, UP2, UR29, UR10, URZ ;  /* 0x0000000a1d157290 */ /* 0x000fe2000ff5e03f */
[-C--:B-1----:R-:W-:Y:S01]  /*0790*/  IMAD R0, R143, R4.reuse, RZ ;  /* 0x000000048f007224 */ /* 0x082fe200078e02ff */
[----:B------:R-:W-:Y:S01]  /*07a0*/  ULEA.HI.X UR17, UR22, UR31, UR17, 0x1, UP1 ;  /* 0x0000001f16117291 */ /* 0x000fe200088f0c11 */
[----:B------:R-:W-:Y:S02]  /*07b0*/  @UP0 ULDC UR13, c[0x0][0x214] ;  /* 0x00008500000d0ab9 */ /* 0x000fe40000000800 */
[----:B------:R-:W-:Y:S01]  /*07c0*/  ULDC.64 UR22, c[0x0][0x3b8] ;  /* 0x0000ee0000167ab9 */ /* 0x000fe20000000a00 */
[----:B------:R-:W-:Y:S01]  /*07d0*/  UIADD3.X UR10, UR32, UR11, UR27, UP2, !UPT ;  /* 0x0000000b200a7290 */ /* 0x000fe200097fe41b */
[----:B------:R-:W-:Y:S01]  /*07e0*/  IMAD.WIDE.U32 R2, R145, R4, UR8 ;  /* 0x0000000891027e25 */ /* 0x000fe2000f8e0004 */
[----:B------:R-:W-:-:S02]  /*07f0*/  ULEA UR20, UP2, UR21, UR22, 0x1 ;  /* 0x0000001615147291 */ /* 0x000fc4000f84083f */
[----:B------:R-:W-:Y:S01]  /*0800*/  @UP0 UIMAD UR8, UR46, UR13, UR14 ;  /* 0x0000000d2e0802a4 */ /* 0x000fe2000f8e020e */
[----:B------:R-:W-:Y:S01]  /*0810*/  IMAD R5, R145, R5, R0 ;  /* 0x0000000591057224 */ /* 0x000fe200078e0200 */
[----:B------:R-:W-:Y:S01]  /*0820*/  UISETP.GE.AND UP1, UPT, UR28, 0x1, UPT ;  /* 0x000000011c00788c */ /* 0x000fe2000bf26270 */
[----:B------:R-:W-:Y:S01]  /*0830*/  IADD3 R133, P0, R2, UR29, RZ ;  /* 0x0000001d02857c10 */ /* 0x000fe2000ff1e0ff */
[----:B------:R-:W-:Y:S02]  /*0840*/  ULEA.HI.X UR21, UR21, UR23, UR10, 0x1, UP2 ;  /* 0x0000001715157291 */ /* 0x000fe400090f0c0a */
[----:B------:R-:W-:Y:S01]  /*0850*/  @UP0 UIMAD UR10, UR8, UR28, URZ ;  /* 0x0000001c080a02a4 */ /* 0x000fe2000f8e023f */
[----:B------:R-:W-:Y:S01]  /*0860*/  IADD3 R0, R3, R5, RZ ;  /* 0x0000000503007210 */ /* 0x000fe20007ffe0ff */
[----:B------:R-:W-:Y:S01]  /*0870*/  @UP0 ULDC UR11, c[0x0][0x21c] ;  /* 0x00008700000b0ab9 */ /* 0x000fe20000000800 */
[----:B------:R-:W-:Y:S01]  /*0880*/  PLOP3.LUT P2, PT, PT, PT, UP1, 0x80, 0x0 ;  /* 0x000000000000781c */ /* 0x000fe20003f4f018 */
[----:B------:R-:W-:Y:S01]  /*0890*/  @UP0 UIMAD UR10, UR10, UR11, URZ ;  /* 0x0000000b0a0a02a4 */ /* 0x000fe2000f8e023f */
[----:B0-----:R-:W-:Y:S01]  /*08a0*/  LEA R134, P1, R133, R134, 0x1 ;  /* 0x0000008685867211 */ /* 0x001fe200078208ff */
[----:B------:R-:W-:Y:S01]  /*08b0*/  @UP0 ULDC.64 UR8, c[0x0][0x310] ;  /* 0x0000c40000080ab9 */ /* 0x000fe20000000a00 */
[----:B------:R-:W-:Y:S01]  /*08c0*/  IADD3.X R0, R0, UR32, RZ, P0, !PT ;  /* 0x0000002000007c10 */ /* 0x000fe200087fe4ff */
[----:B------:R-:W-:-:S03]  /*08d0*/  @UP0 UIMAD.WIDE UR8, UR10, 0x8, UR8 ;  /* 0x000000080a0808a5 */ /* 0x000fc6000f8e0208 */
[----:B------:R-:W-:-:S04]  /*08e0*/  LEA.HI.X R133, R133, R135, R0, 0x1, P1 ;  /* 0x0000008785857211 */ /* 0x000fc800008f0c00 */
[----:B------:R-:W-:Y:S01]  /*08f0*/  @!UP0 UMOV UR8, URZ ;  /* 0x0000003f00088c82 */ /* 0x000fe20008000000 */
[----:B------:R-:W-:Y:S01]  /*0900*/  @!UP0 UMOV UR9, URZ ;  /* 0x0000003f00098c82 */ /* 0x000fe20008000000 */
[----:B------:R-:W-:Y:S05]  /*0910*/  @!P2 BRA `(.L_x_7076) ;  /* 0x0000009400e0a947 */ /* 0x000fea0003800000 */
[----:B------:R-:W0:Y:S01]  /*0920*/  S2R R137, SR_TID.X ;  /* 0x0000000000897919 */ /* 0x000e220000002100 */
[----:B------:R-:W-:Y:S01]  /*0930*/  MOV R139, RZ ;  /* 0x000000ff008b7202 */ /* 0x000fe20000000f00 */
[----:B------:R-:W-:Y:S01]  /*0940*/  UMOV UR18, UR12 ;  /* 0x0000000c00127c82 */ /* 0x000fe20008000000 */
[----:B------:R-:W-:Y:S01]  /*0950*/  MOV R141, RZ ;  /* 0x000000ff008d7202 */ /* 0x000fe20000000f00 */
[----:B------:R-:W1:Y:S01]  /*0960*/  S2R R135, SR_LANEID ;  /* 0x0000000000877919 */ /* 0x000e620000000000 */
[----:B------:R-:W-:Y:S01]  /*0970*/  UMOV UR4, URZ ;  /* 0x0000003f00047c82 */ /* 0x000fe20008000000 */
[----:B0-----:R-:W-:-:S04]  /*0980*/  SHF.L.U32 R132, R137, 0x4, RZ ;  /* 0x0000000489847819 */ /* 0x001fc800000006ff */
[----:B-1----:R-:W-:-:S07]  /*0990*/  LOP3.LUT R132, R132, 0xfffffe00, RZ, 0xc0, !PT ;  /* 0xfffffe0084847812 */ /* 0x002fce00078ec0ff */
.L_x_7151:
        /* <DEDUP_REMOVED lines=23> */
[----:B------:R-:W2:Y:S01]  /*0b10*/  @!P0 LDG.E.U16 R11, desc[UR24][R2.64] ;  /* 0x00000018020b8981 */ /* 0x000ea2000c1e1500 */
[----:B------:R-:W-:Y:S02]  /*0b20*/  ISETP.GE.AND P0, PT, R131, UR48, PT ;  /* 0x0000003083007c0c */ /* 0x000fe4000bf06270 */
[----:B------:R-:W-:-:S02]  /*0b30*/  PRMT R10, RZ, 0x7610, R10 ;  /* 0x00007610ff0a7816 */ /* 0x000fc4000000000a */
[----:B------:R-:W3:Y:S01]  /*0b40*/  @!P1 LDG.E.U16 R13, desc[UR24][R2.64+0x80] ;  /* 0x00008018020d9981 */ /* 0x000ee2000c1e1500 */
        /* <DEDUP_REMOVED lines=48> */
[C---:B------:R-:W-:Y:S01]  /*0e50*/  IADD3 R24, R135.reuse, 0x20, RZ ;  /* 0x0000002087187810 */ /* 0x040fe20007ffe0ff */
[C---:B------:R-:W-:Y:S01]  /*0e60*/  VIADD R26, R135.reuse, 0x40 ;  /* 0x00000040871a7836 */ /* 0x040fe20000000000 */
[----:B------:R-:W-:-:S02]  /*0e70*/  LEA.HI.SX32 R116, R135, R135, 0x1b ;  /* 0x0000008787747211 */ /* 0x000fc400078fdaff */
[-C--:B------:R-:W-:Y:S02]  /*0e80*/  LEA.HI.SX32 R24, R24, R135.reuse, 0x1b ;  /* 0x0000008718187211 */ /* 0x080fe400078fdaff */
[C---:B0-----:R-:W-:Y:S02]  /*0e90*/  IADD3 R2, R135.reuse, 0xa0, RZ ;  /* 0x000000a087027810 */ /* 0x041fe40007ffe0ff */
[C---:B------:R-:W-:Y:S02]  /*0ea0*/  IADD3 R28, R135.reuse, 0x60, RZ ;  /* 0x00000060871c7810 */ /* 0x040fe40007ffe0ff */
[-C--:B------:R-:W-:Y:S02]  /*0eb0*/  LEA.HI.SX32 R2, R2, R135.reuse, 0x1b ;  /* 0x0000008702027211 */ /* 0x080fe400078fdaff */
[----:B------:R-:W-:Y:S02]  /*0ec0*/  IADD3 R30, R135, 0x80, RZ ;  /* 0x00000080871e7810 */ /* 0x000fe40007ffe0ff */
[-C--:B------:R-:W-:Y:S01]  /*0ed0*/  LEA.HI.SX32 R26, R26, R135.reuse, 0x1b ;  /* 0x000000871a1a7211 */ /* 0x080fe200078fdaff */
[----:B-1----:R-:W-:Y:S01]  /*0ee0*/  ULEA UR12, UR5, UR12, 0x18 ;  /* 0x0000000c050c7291 */ /* 0x002fe2000f8ec03f */
[----:B------:R-:W-:-:S02]  /*0ef0*/  LEA.HI.SX32 R28, R28, R135, 0x1b ;  /* 0x000000871c1c7211 */ /* 0x000fc400078fdaff */
[----:B------:R-:W-:-:S03]  /*0f00*/  LEA.HI.SX32 R30, R30, R135, 0x1b ;  /* 0x000000871e1e7211 */ /* 0x000fc600078fdaff */
[----:B------:R-:W-:Y:S02]  /*0f10*/  LEA R116, R116, UR12, 0x1 ;  /* 0x0000000c74747c11 */ /* 0x000fe4000f8e08ff */
[----:B------:R-:W-:Y:S02]  /*0f20*/  LEA R115, R24, UR12, 0x1 ;  /* 0x0000000c18737c11 */ /* 0x000fe4000f8e08ff */
[----:B------:R-:W-:Y:S02]  /*0f30*/  LEA R111, R2, UR12, 0x1 ;  /* 0x0000000c026f7c11 */ /* 0x000fe4000f8e08ff */
[----:B------:R-:W-:Y:S02]  /*0f40*/  IADD3 R2, R135, 0xc0, RZ ;  /* 0x000000c087027810 */ /* 0x000fe40007ffe0ff */
[----:B------:R-:W-:Y:S02]  /*0f50*/  LEA R114, R26, UR12, 0x1 ;  /* 0x0000000c1a727c11 */ /* 0x000fe4000f8e08ff */
[----:B------:R-:W-:-:S02]  /*0f60*/  LEA R113, R28, UR12, 0x1 ;  /* 0x0000000c1c717c11 */ /* 0x000fc4000f8e08ff */
[C---:B------:R-:W-:Y:S02]  /*0f70*/  IADD3 R24, R135.reuse, 0xe0, RZ ;  /* 0x000000e087187810 */ /* 0x040fe40007ffe0ff */
[----:B------:R-:W-:Y:S02]  /*0f80*/  LEA R112, R30, UR12, 0x1 ;  /* 0x0000000c1e707c11 */ /* 0x000fe4000f8e08ff */
[----:B------:R-:W-:Y:S02]  /*0f90*/  LEA.HI.SX32 R2, R2, R135, 0x1b ;  /* 0x0000008702027211 */ /* 0x000fe400078fdaff */
[C---:B------:R-:W-:Y:S02]  /*0fa0*/  IADD3 R26, R135.reuse, 0x100, RZ ;  /* 0x00000100871a7810 */ /* 0x040fe40007ffe0ff */
[C---:B------:R-:W-:Y:S02]  /*0fb0*/  IADD3 R28, R135.reuse, 0x120, RZ ;  /* 0x00000120871c7810 */ /* 0x040fe40007ffe0ff */
[----:B------:R-:W-:-:S02]  /*0fc0*/  IADD3 R30, R135, 0x140, RZ ;  /* 0x00000140871e7810 */ /* 0x000fc40007ffe0ff */
[-C--:B------:R-:W-:Y:S02]  /*0fd0*/  LEA.HI.SX32 R24, R24, R135.reuse, 0x1b ;  /* 0x0000008718187211 */ /* 0x080fe400078fdaff */
[----:B------:R-:W-:Y:S02]  /*0fe0*/  LEA R110, R2, UR12, 0x1 ;  /* 0x0000000c026e7c11 */ /* 0x000fe4000f8e08ff */
[-C--:B------:R-:W-:Y:S02]  /*0ff0*/  LEA.HI.SX32 R26, R26, R135.reuse, 0x1b ;  /* 0x000000871a1a7211 */ /* 0x080fe400078fdaff */
[----:B------:R-:W-:Y:S02]  /*1000*/  IADD3 R2, R135, 0x180, RZ ;  /* 0x0000018087027810 */ /* 0x000fe40007ffe0ff */
[-C--:B------:R-:W-:Y:S02]  /*1010*/  LEA.HI.SX32 R28, R28, R135.reuse, 0x1b ;  /* 0x000000871c1c7211 */ /* 0x080fe400078fdaff */
[----:B------:R-:W-:-:S02]  /*1020*/  LEA.HI.SX32 R30, R30, R135, 0x1b ;  /* 0x000000871e1e7211 */ /* 0x000fc400078fdaff */
[----:B------:R-:W-:Y:S02]  /*1030*/  LEA R109, R24, UR12, 0x1 ;  /* 0x0000000c186d7c11 */ /* 0x000fe4000f8e08ff */
[----:B------:R-:W-:Y:S02]  /*1040*/  IADD3 R24, R135, 0x1e0, RZ ;  /* 0x000001e087187810 */ /* 0x000fe40007ffe0ff */
[----:B------:R-:W-:Y:S02]  /*1050*/  LEA R108, R26, UR12, 0x1 ;  /* 0x0000000c1a6c7c11 */ /* 0x000fe4000f8e08ff */
[----:B------:R-:W-:Y:S02]  /*1060*/  LEA.HI.SX32 R2, R2, R135, 0x1b ;  /* 0x0000008702027211 */ /* 0x000fe400078fdaff */
[----:B------:R-:W-:Y:S02]  /*1070*/  LEA R107, R28, UR12, 0x1 ;  /* 0x0000000c1c6b7c11 */ /* 0x000fe4000f8e08ff */
[----:B------:R-:W-:-:S02]  /*1080*/  LEA R106, R30, UR12, 0x1 ;  /* 0x0000000c1e6a7c11 */ /* 0x000fc4000f8e08ff */
[----:B------:R-:W-:Y:S02]  /*1090*/  LEA.HI.SX32 R24, R24, R135, 0x1b ;  /* 0x0000008718187211 */ /* 0x000fe400078fdaff */
[----:B------:R-:W-:Y:S02]  /*10a0*/  LEA R104, R2, UR12, 0x1 ;  /* 0x0000000c02687c11 */ /* 0x000fe4000f8e08ff */
[----:B------:R-:W-:Y:S02]  /*10b0*/  LEA R101, R24, UR12, 0x1 ;  /* 0x0000000c18657c11 */ /* 0x000fe4000f8e08ff */
[----:B------:R-:W-:Y:S02]  /*10c0*/  ISETP.GE.AND P0, PT, R128, UR48, PT ;  /* 0x0000003080007c0c */ /* 0x000fe4000bf06270 */
[----:B------:R-:W-:Y:S02]  /*10d0*/  ISETP.GE.AND P1, PT, R129, UR48, PT ;  /* 0x0000003081007c0c */ /* 0x000fe4000bf26270 */
        /* <DEDUP_REMOVED lines=8> */
[----:B---3--:R0:W-:Y:S04]  /*1160*/  STS.U16 [R115+0x40], R0 ;  /* 0x0000400073007388 */ /* 0x0081e80000000400 */
[----:B------:R-:W-:Y:S01]  /*1170*/  STS.U16 [R114+0x80], R13 ;  /* 0x0000800d72007388 */ /* 0x000fe20000000400 */
[----:B0-----:R-:W-:-:S03]  /*1180*/  VIADD R0, R135, 0x160 ;  /* 0x0000016087007836 */ /* 0x001fc60000000000 */
[----:B----4-:R0:W-:Y:S04]  /*1190*/  STS.U16 [R113+0xc0], R10 ;  /* 0x0000c00a71007388 */ /* 0x0101e80000000400 */
[----:B------:R-:W-:Y:S01]  /*11a0*/  STS.U16 [R112+0x100], R15 ;  /* 0x0001000f70007388 */ /* 0x000fe20000000400 */
[----:B------:R-:W-:-:S03]  /*11b0*/  LEA.HI.SX32 R0, R0, R135, 0x1b ;  /* 0x0000008700007211 */ /* 0x000fc600078fdaff */
[----:B------:R1:W-:Y:S01]  /*11c0*/  STS.U16 [R111+0x140], R12 ;  /* 0x0001400c6f007388 */ /* 0x0003e20000000400 */
[C---:B0-----:R-:W-:Y:S02]  /*11d0*/  IADD3 R10, R135.reuse, 0x1a0, RZ ;  /* 0x000001a0870a7810 */ /* 0x041fe40007ffe0ff */
[----:B------:R-:W-:Y:S02]  /*11e0*/  LEA R105, R0, UR12, 0x1 ;  /* 0x0000000c00697c11 */ /* 0x000fe4000f8e08ff */
[-C--:B------:R-:W-:Y:S02]  /*11f0*/  LEA.HI.SX32 R10, R10, R135.reuse, 0x1b ;  /* 0x000000870a0a7211 */ /* 0x080fe400078fdaff */
[C---:B-1----:R-:W-:Y:S02]  /*1200*/  IADD3 R12, R135.reuse, 0x1c0, RZ ;  /* 0x000001c0870c7810 */ /* 0x042fe40007ffe0ff */
[----:B------:R-:W-:Y:S01]  /*1210*/  SHF.L.U32 R0, R135, 0x4, RZ ;  /* 0x0000000487007819 */ /* 0x000fe200000006ff */
[----:B------:R-:W-:Y:S01]  /*1220*/  STS.U16 [R110+0x180], R17 ;  /* 0x000180116e007388 */ /* 0x000fe20000000400 */
[----:B------:R-:W-:-:S02]  /*1230*/  LEA.HI.SX32 R12, R12, R135, 0x1b ;  /* 0x000000870c0c7211 */ /* 0x000fc400078fdaff */
[----:B------:R-:W-:Y:S01]  /*1240*/  LEA R103, R10, UR12, 0x1 ;  /* 0x0000000c0a677c11 */ /* 0x000fe2000f8e08ff */
[----:B------:R-:W-:Y:S01]  /*1250*/  STS.U16 [R109+0x1c0], R14 ;  /* 0x0001c00e6d007388 */ /* 0x000fe20000000400 */
[----:B------:R-:W-:Y:S02]  /*1260*/  LEA.HI.SX32 R100, R0, R0, 0x1b ;  /* 0x0000000000647211 */ /* 0x000fe400078fdaff */
[----:B------:R-:W-:Y:S01]  /*1270*/  LEA R102, R12, UR12, 0x1 ;  /* 0x0000000c0c667c11 */ /* 0x000fe2000f8e08ff */
        /* <DEDUP_REMOVED lines=26> */
[----:B------:R-:W-:-:S02]  /*1420*/  MOV R10, UR18 ;  /* 0x00000012000a7c02 */ /* 0x000fc40008000f00 */
[----:B------:R-:W-:Y:S02]  /*1430*/  MOV R11, UR19 ;  /* 0x00000013000b7c02 */ /* 0x000fe40008000f00 */
[----:B------:R-:W-:Y:S01]  /*1440*/  PRMT R15, RZ, 0x7610, R15 ;  /* 0x00007610ff0f7816 */ /* 0x000fe2000000000f */
[----:B------:R-:W-:Y:S01]  /*1450*/  IMAD.WIDE R10, R4, 0x2, R10 ;  /* 0x00000002040a7825 */ /* 0x000fe200078e020a */
[----:B------:R-:W-:Y:S01]  /*1460*/  BAR.SYNC.DEFER_BLOCKING 0x0 ;  /* 0x0000000000007b1d */ /* 0x000fe20000010000 */
[----:B0-----:R-:W-:-:S05]  /*1470*/  PRMT R16, RZ, 0x7610, R16 ;  /* 0x00007610ff107816 */ /* 0x001fca0000000010 */
[----:B------:R-:W4:Y:S01]  /*1480*/  @!P0 LDG.E.U16 R15, desc[UR24][R10.64+0x100] ;  /* 0x000100180a0f8981 */ /* 0x000f22000c1e1500 */
[----:B------:R-:W-:Y:S02]  /*1490*/  ISETP.GE.AND P0, PT, R125, UR48, PT ;  /* 0x000000307d007c0c */ /* 0x000fe4000bf06270 */
[----:B------:R-:W-:Y:S01]  /*14a0*/  PRMT R19, RZ, 0x7610, R19 ;  /* 0x00007610ff137816 */ /* 0x000fe20000000013 */
[----:B------:R-:W4:Y:S01]  /*14b0*/  @!P3 LDG.E.U16 R2, desc[UR24][R10.64+0x40] ;  /* 0x000040180a02b981 */ /* 0x000f22000c1e1500 */
[----:B------:R-:W-:Y:S02]  /*14c0*/  PRMT R12, RZ, 0x7610, R12 ;  /* 0x00007610ff0c7816 */ /* 0x000fe4000000000c */
[----:B------:R-:W-:Y:S01]  /*14d0*/  PRMT R13, RZ, 0x7610, R13 ;  /* 0x00007610ff0d7816 */ /* 0x000fe2000000000d */
[----:B------:R-:W4:Y:S06]  /*14e0*/  @!P4 LDG.E.U16 R3, desc[UR24][R10.64] ;  /* 0x000000180a03c981 */ /* 0x000f2c000c1e1500 */
[----:B------:R-:W4:Y:S01]  /*14f0*/  @!P0 LDG.E.U16 R16, desc[UR24][R10.64+0x1c0] ;  /* 0x0001c0180a108981 */ /* 0x000f22000c1e1500 */
[----:B------:R-:W-:-:S02]  /*1500*/  ISETP.GE.AND P0, PT, R124, UR48, PT ;  /* 0x000000307c007c0c */ /* 0x000fc4000bf06270 */
[----:B------:R-:W-:Y:S01]  /*1510*/  PRMT R17, RZ, 0x7610, R17 ;  /* 0x00007610ff117816 */ /* 0x000fe20000000011 */
[----:B------:R-:W4:Y:S01]  /*1520*/  @!P1 LDG.E.U16 R12, desc[UR24][R10.64+0xc0] ;  /* 0x0000c0180a0c9981 */ /* 0x000f22000c1e1500 */
[----:B------:R-:W-:Y:S02]  /*1530*/  PRMT R14, RZ, 0x7610, R14 ;  /* 0x00007610ff0e7816 */ /* 0x000fe4000000000e */
[----:B------:R-:W-:Y:S01]  /*1540*/  ISETP.GE.AND P1, PT, R122, UR48, PT ;  /* 0x000000307a007c0c */ /* 0x000fe2000bf26270 */
[----:B------:R-:W4:Y:S01]  /*1550*/  @!P2 LDG.E.U16 R13, desc[UR24][R10.64+0x80] ;  /* 0x000080180a0da981 */ /* 0x000f22000c1e1500 */
[----:B------:R-:W-:Y:S02]  /*1560*/  ISETP.GE.AND P2, PT, R121, UR48, PT ;  /* 0x0000003079007c0c */ /* 0x000fe4000bf46270 */
[----:B------:R-:W-:Y:S01]  /*1570*/  ISETP.GE.AND P3, PT, R120, UR48, PT ;  /* 0x0000003078007c0c */ /* 0x000fe2000bf66270 */
[----:B------:R-:W4:Y:S04]  /*1580*/  @!P5 LDG.E.U16 R17, desc[UR24][R10.64+0x180] ;  /* 0x000180180a11d981 */ /* 0x000f28000c1e1500 */
[----:B------:R-:W4:Y:S01]  /*1590*/  @!P0 LDG.E.U16 R19, desc[UR24][R10.64+0x200] ;  /* 0x000200180a138981 */ /* 0x000f22000c1e1500 */
[----:B------:R-:W-:-:S02]  /*15a0*/  ISETP.GE.AND P0, PT, R123, UR48, PT ;  /* 0x000000307b007c0c */ /* 0x000fc4000bf06270 */
[----:B------:R-:W-:Y:S01]  /*15b0*/  ISETP.GE.AND P4, PT, R119, UR48, PT ;  /* 0x0000003077007c0c */ /* 0x000fe2000bf86270 */
[----:B------:R-:W4:Y:S01]  /*15c0*/  @!P6 LDG.E.U16 R14, desc[UR24][R10.64+0x140] ;  /* 0x000140180a0ee981 */ /* 0x000f22000c1e1500 */
[----:B------:R-:W-:Y:S02]  /*15d0*/  ISETP.GE.AND P5, PT, R118, UR48, PT ;  /* 0x0000003076007c0c */ /* 0x000fe4000bfa6270 */
[----:B------:R-:W-:Y:S02]  /*15e0*/  ISETP.GE.AND P6, PT, R117, UR48, PT ;  /* 0x0000003075007c0c */ /* 0x000fe4000bfc6270 */
[----:B-1----:R-:W-:Y:S02]  /*15f0*/  PRMT R18, RZ, 0x7610, R18 ;  /* 0x00007610ff127816 */ /* 0x002fe40000000012 */
[----:B------:R-:W-:Y:S02]  /*1600*/  PRMT R21, RZ, 0x7610, R21 ;  /* 0x00007610ff157816 */ /* 0x000fe40000000015 */
[----:B--2---:R-:W-:-:S02]  /*1610*/  PRMT R20, RZ, 0x7610, R20 ;  /* 0x00007610ff147816 */ /* 0x004fc40000000014 */
[----:B------:R-:W-:Y:S01]  /*1620*/  PRMT R23, RZ, 0x7610, R23 ;  /* 0x00007610ff177816 */ /* 0x000fe20000000017 */
[----:B------:R-:W2:Y:S01]  /*1630*/  @!P0 LDG.E.U16 R18, desc[UR24][R10.64+0x240] ;  /* 0x000240180a128981 */ /* 0x000ea2000c1e1500 */
[----:B---3--:R-:W-:Y:S02]  /*1640*/  PRMT R22, RZ, 0x7610, R22 ;  /* 0x00007610ff167816 */ /* 0x008fe40000000016 */
[----:B------:R-:W-:Y:S01]  /*1650*/  PRMT R25, RZ, 0x7610, R25 ;  /* 0x00007610ff197816 */ /* 0x000fe20000000019 */
[----:B------:R-:W3:Y:S01]  /*1660*/  @!P1 LDG.E.U16 R21, desc[UR24][R10.64+0x280] ;  /* 0x000280180a159981 */ /* 0x000ee2000c1e1500 */
[----:B------:R-:W-:-:S03]  /*1670*/  PRMT R0, RZ, 0x7610, R0 ;  /* 0x00007610ff007816 */ /* 0x000fc60000000000 */
[----:B------:R-:W3:Y:S04]  /*1680*/  @!P2 LDG.E.U16 R20, desc[UR24][R10.64+0x2c0] ;  /* 0x0002c0180a14a981 */ /* 0x000ee8000c1e1500 */
[----:B------:R-:W3:Y:S04]  /*1690*/  @!P3 LDG.E.U16 R23, desc[UR24][R10.64+0x300] ;  /* 0x000300180a17b981 */ /* 0x000ee8000c1e1500 */
[----:B------:R-:W3:Y:S04]  /*16a0*/  @!P4 LDG.E.U16 R22, desc[UR24][R10.64+0x340] ;  /* 0x000340180a16c981 */ /* 0x000ee8000c1e1500 */
[----:B------:R-:W3:Y:S04]  /*16b0*/  @!P5 LDG.E.U16 R25, desc[UR24][R10.64+0x380] ;  /* 0x000380180a19d981 */ /* 0x000ee8000c1e1500 */
[----:B------:R-:W3:Y:S01]  /*16c0*/  @!P6 LDG.E.U16 R0, desc[UR24][R10.64+0x3c0] ;  /* 0x0003c0180a00e981 */ /* 0x000ee2000c1e1500 */
        /* <DEDUP_REMOVED lines=18> */
[----:B------:R0:W-:Y:S04]  /*17f0*/  STS.U16 [R115+0x40], R2 ;  /* 0x0000400273007388 */ /* 0x0001e80000000400 */
[----:B------:R-:W-:Y:S04]  /*1800*/  STS.U16 [R114+0x80], R13 ;  /* 0x0000800d72007388 */ /* 0x000fe80000000400 */
[----:B------:R-:W-:Y:S04]  /*1810*/  STS.U16 [R113+0xc0], R12 ;  /* 0x0000c00c71007388 */ /* 0x000fe80000000400 */
[----:B------:R-:W-:Y:S04]  /*1820*/  STS.U16 [R112+0x100], R15 ;  /* 0x0001000f70007388 */ /* 0x000fe80000000400 */
[----:B------:R-:W-:Y:S04]  /*1830*/  STS.U16 [R111+0x140], R14 ;  /* 0x0001400e6f007388 */ /* 0x000fe80000000400 */
[----:B------:R-:W-:Y:S04]  /*1840*/  STS.U16 [R110+0x180], R17 ;  /* 0x000180116e007388 */ /* 0x000fe80000000400 */
[----:B------:R1:W-:Y:S01]  /*1850*/  STS.U16 [R109+0x1c0], R16 ;  /* 0x0001c0106d007388 */ /* 0x0003e20000000400 */
[----:B0-----:R-:W-:-:S03]  /*1860*/  MOV R2, UR20 ;  /* 0x0000001400027c02 */ /* 0x001fc60008000f00 */
[----:B------:R-:W-:Y:S01]  /*1870*/  STS.U16 [R108+0x200], R19 ;  /* 0x000200136c007388 */ /* 0x000fe20000000400 */
[----:B------:R-:W-:-:S03]  /*1880*/  IMAD.U32 R3, RZ, RZ, UR21 ;  /* 0x00000015ff037e24 */ /* 0x000fc6000f8e00ff */
[----:B--2---:R-:W-:Y:S04]  /*1890*/  STS.U16 [R107+0x240], R18 ;  /* 0x000240126b007388 */ /* 0x004fe80000000400 */
[----:B---3--:R-:W-:Y:S04]  /*18a0*/  STS.U16 [R106+0x280], R21 ;  /* 0x000280156a007388 */ /* 0x008fe80000000400 */
[----:B------:R-:W-:Y:S04]  /*18b0*/  STS.U16 [R105+0x2c0], R20 ;  /* 0x0002c01469007388 */ /* 0x000fe80000000400 */
[----:B------:R-:W-:Y:S01]  /*18c0*/  STS.U16 [R104+0x300], R23 ;  /* 0x0003001768007388 */ /* 0x000fe20000000400 */
[----:B-1----:R-:W-:-:S03]  /*18d0*/  IMAD.WIDE R16, R4, 0x2, R2 ;  /* 0x0000000204107825 */ /* 0x002fc600078e0202 */
[----:B------:R-:W-:Y:S04]  /*18e0*/  STS.U16 [R103+0x340], R22 ;  /* 0x0003401667007388 */ /* 0x000fe80000000400 */
[----:B------:R-:W-:Y:S04]  /*18f0*/  STS.U16 [R102+0x380], R25 ;  /* 0x0003801966007388 */ /* 0x000fe80000000400 */
[----:B------:R0:W-:Y:S01]  /*1900*/  STS.U16 [R101+0x3c0], R0 ;  /* 0x0003c00065007388 */ /* 0x0001e20000000400 */
        /* <DEDUP_REMOVED lines=50> */
[----:B------:R-:W-:Y:S02]  /*1c30*/  FSETP.GTU.FTZ.AND P4, PT, R77, 20, PT ;  /* 0x41a000004d00780b */ /* 0x000fe40003f9c000 */
[----:B--2---:R-:W-:Y:S02]  /*1c40*/  SHF.L.U32 R19, R19, 0x10, RZ ;  /* 0x0000001013137819 */ /* 0x004fe400000006ff */
[----:B---3--:R-:W-:Y:S02]  /*1c50*/  SHF.L.U32 R21, R21, 0x10, RZ ;  /* 0x0000001015157819 */ /* 0x008fe400000006ff */
[----:B----4-:R-:W-:Y:S01]  /*1c60*/  SHF.L.U32 R23, R23, 0x10, RZ ;  /* 0x0000001017177819 */ /* 0x010fe200000006ff */
[--C-:B------:R-:W-:Y:S02]  /*1c70*/  FADD.FTZ R75, R19, R136.reuse ;  /* 0x00000088134b7221 */ /* 0x100fe40000010000 */
[--C-:B------:R-:W-:Y:S01]  /*1c80*/  FADD.FTZ R73, R21, R136.reuse ;  /* 0x0000008815497221 */ /* 0x100fe20000010000 */
[----:B------:R-:W-:Y:S01]  /*1c90*/  BSSY B0, `(.L_x_7077) ;  /* 0x000006c000007945 */ /* 0x000fe20003800000 */
[----:B------:R-:W-:Y:S01]  /*1ca0*/  IMAD.U32 R19, R24, 0x10000, RZ ;  /* 0x0001000018137824 */ /* 0x000fe200078e00ff */
[----:B------:R-:W-:Y:S01]  /*1cb0*/  FSETP.GTU.FTZ.AND P2, PT, R75, 20, PT ;  /* 0x41a000004b00780b */ /* 0x000fe20003f5c000 */
[----:B------:R-:W-:Y:S01]  /*1cc0*/  FADD.FTZ R70, R23, R136 ;  /* 0x0000008817467221 */ /* 0x000fe20000010000 */
[----:B------:R-:W-:Y:S01]  /*1cd0*/  FSETP.GTU.FTZ.AND P0, PT, R73, 20, PT ;  /* 0x41a000004900780b */ /* 0x000fe20003f1c000 */
        /* <DEDUP_REMOVED lines=31> */
[----:B--2---:R-:W-:Y:S01]  /*1ed0*/  SHF.L.U32 R84, R84, 0x10, RZ ;  /* 0x0000001054547819 */ /* 0x004fe200000006ff */
[----:B------:R-:W-:Y:S02]  /*1ee0*/  FFMA.FTZ R141, R0, R16, R141 ;  /* 0x00000010008d7223 */ /* 0x000fe4000001008d */
[----:B------:R2:W1:Y:S01]  /*1ef0*/  LDS.U16 R65, [R100+0x16] ;  /* 0x0000160064417984 */ /* 0x0004620000000400 */
[----:B---3--:R-:W-:Y:S01]  /*1f00*/  SHF.L.U32 R83, R83, 0x10, RZ ;  /* 0x0000001053537819 */ /* 0x008fe200000006ff */
[----:B------:R-:W-:Y:S02]  /*1f10*/  FFMA.FTZ R16, R84, R17, R141 ;  /* 0x0000001154107223 */ /* 0x000fe4000001008d */
[----:B------:R2:W3:Y:S01]  /*1f20*/  LDS.U16 R63, [R100+0x18] ;  /* 0x00001800643f7984 */ /* 0x0004e20000000400 */
[----:B------:R-:W-:-:S03]  /*1f30*/  SHF.L.U32 R29, R97, 0x10, RZ ;  /* 0x00000010611d7819 */ /* 0x000fc600000006ff */
[----:B------:R2:W1:Y:S01]  /*1f40*/  LDS.U16 R61, [R100+0x1a] ;  /* 0x00001a00643d7984 */ /* 0x0004620000000400 */
[----:B----4-:R-:W-:-:S03]  /*1f50*/  SHF.L.U32 R82, R82, 0x10, RZ ;  /* 0x0000001052527819 */ /* 0x010fc600000006ff */
[----:B------:R2:W4:Y:S04]  /*1f60*/  LDS.U16 R59, [R100+0x1c] ;  /* 0x00001c00643b7984 */ /* 0x0005280000000400 */
[----:B------:R2:W1:Y:S01]  /*1f70*/  LDS.U16 R56, [R100+0x1e] ;  /* 0x00001e0064387984 */ /* 0x0004620000000400 */
[----:B------:R-:W-:Y:S01]  /*1f80*/  FFMA.FTZ R17, R83, R28, R16 ;  /* 0x0000001c53117223 */ /* 0x000fe20000010010 */
[----:B0-----:R-:W-:-:S03]  /*1f90*/  SHF.L.U32 R81, R81, 0x10, RZ ;  /* 0x0000001051517819 */ /* 0x001fc600000006ff */
[----:B------:R-:W-:Y:S01]  /*1fa0*/  FFMA.FTZ R16, R82, R29, R17 ;  /* 0x0000001d52107223 */ /* 0x000fe20000010011 */
[----:B------:R-:W-:Y:S01]  /*1fb0*/  IMAD.U32 R17, R96, 0x10000, RZ ;  /* 0x0001000060117824 */ /* 0x000fe200078e00ff */
[----:B------:R-:W-:Y:S02]  /*1fc0*/  SHF.L.U32 R28, R95, 0x10, RZ ;  /* 0x000000105f1c7819 */ /* 0x000fe400000006ff */
[----:B------:R-:W-:Y:S01]  /*1fd0*/  SHF.L.U32 R80, R80, 0x10, RZ ;  /* 0x0000001050507819 */ /* 0x000fe200000006ff */
[----:B------:R-:W-:Y:S01]  /*1fe0*/  FFMA.FTZ R17, R81, R17, R16 ;  /* 0x0000001151117223 */ /* 0x000fe20000010010 */
[----:B------:R-:W-:Y:S02]  /*1ff0*/  SHF.L.U32 R16, R94, 0x10, RZ ;  /* 0x000000105e107819 */ /* 0x000fe400000006ff */
[----:B------:R-:W-:Y:S01]  /*2000*/  SHF.L.U32 R79, R79, 0x10, RZ ;  /* 0x000000104f4f7819 */ /* 0x000fe200000006ff */
[----:B------:R-:W-:Y:S01]  /*2010*/  FFMA.FTZ R28, R80, R28, R17 ;  /* 0x0000001c501c7223 */ /* 0x000fe20000010011 */
[----:B------:R-:W-:-:S02]  /*2020*/  SHF.L.U32 R29, R93, 0x10, RZ ;  /* 0x000000105d1d7819 */ /* 0x000fc400000006ff */
[----:B------:R-:W-:Y:S01]  /*2030*/  SHF.L.U32 R78, R78, 0x10, RZ ;  /* 0x000000104e4e7819 */ /* 0x000fe200000006ff */
[----:B------:R-:W-:Y:S01]  /*2040*/  FFMA.FTZ R17, R79, R16, R28 ;  /* 0x000000104f117223 */ /* 0x000fe2000001001c */
[----:B------:R-:W-:-:S03]  /*2050*/  SHF.L.U32 R31, R22, 0x10, RZ ;  /* 0x00000010161f7819 */ /* 0x000fc600000006ff */
[----:B------:R-:W-:Y:S01]  /*2060*/  FFMA.FTZ R16, R78, R29, R17 ;  /* 0x0000001d4e107223 */ /* 0x000fe20000010011 */
[----:B------:R-:W-:Y:S02]  /*2070*/  SHF.L.U32 R17, R18, 0x10, RZ ;  /* 0x0000001012117819 */ /* 0x000fe400000006ff */
[----:B------:R-:W-:Y:S01]  /*2080*/  SHF.L.U32 R29, R20, 0x10, RZ ;  /* 0x00000010141d7819 */ /* 0x000fe200000006ff */
[--C-:B------:R-:W-:Y:S01]  /*2090*/  FADD.FTZ R72, R31, R136.reuse ;  /* 0x000000881f487221 */ /* 0x100fe20000010000 */
[----:B------:R-:W-:Y:S01]  /*20a0*/  SHF.L.U32 R28, R92, 0x10, RZ ;  /* 0x000000105c1c7819 */ /* 0x000fe200000006ff */
[--C-:B------:R-:W-:Y:S01]  /*20b0*/  FADD.FTZ R76, R17, R136.reuse ;  /* 0x00000088114c7221 */ /* 0x100fe20000010000 */
[----:B------:R-:W-:Y:S01]  /*20c0*/  SHF.L.U32 R71, R71, 0x10, RZ ;  /* 0x0000001047477819 */ /* 0x000fe200000006ff */
[----:B------:R-:W-:Y:S01]  /*20d0*/  FADD.FTZ R74, R29, R136 ;  /* 0x000000881d4a7221 */ /* 0x000fe20000010000 */
[----:B------:R-:W-:Y:S02]  /*20e0*/  ISETP.GE.AND P5, PT, R30, 0x1, PT ;  /* 0x000000011e00780c */ /* 0x000fe40003fa6270 */
[----:B------:R-:W-:Y:S01]  /*20f0*/  FSETP.GTU.FTZ.AND P3, PT, R76, 20, PT ;  /* 0x41a000004c00780b */ /* 0x000fe20003f7c000 */
[----:B------:R-:W-:Y:S01]  /*2100*/  FFMA.FTZ R28, R71, R28, R16 ;  /* 0x0000001c471c7223 */ /* 0x000fe20000010010 */
[----:B------:R-:W-:-:S02]  /*2110*/  FSETP.GTU.FTZ.AND P1, PT, R74, 20, PT ;  /* 0x41a000004a00780b */ /* 0x000fc40003f3c000 */
[----:B------:R-:W-:Y:S02]  /*2120*/  FSETP.GTU.FTZ.AND P6, PT, R72, 20, PT ;  /* 0x41a000004800780b */ /* 0x000fe40003fdc000 */
[----:B------:R-:W-:Y:S02]  /*2130*/  SHF.L.U32 R18, R91, 0x10, RZ ;  /* 0x000000105b127819 */ /* 0x000fe400000006ff */
[----:B------:R-:W-:Y:S01]  /*2140*/  SHF.L.U32 R69, R69, 0x10, RZ ;  /* 0x0000001045457819 */ /* 0x000fe200000006ff */
[----:B-1234-:R-:W-:Y:S08]  /*2150*/  @P4 BRA `(.L_x_7078) ;  /* 0x00000000007c4947 */ /* 0x01eff00003800000 */
        /* <DEDUP_REMOVED lines=31> */
.L_x_7078:
[----:B------:R-:W-:Y:S05]  /*2350*/  BSYNC B0 ;  /* 0x0000000000007941 */ /* 0x000fea0003800000 */
.L_x_7077:
        /* <DEDUP_REMOVED lines=39> */
.L_x_7080:
[----:B------:R-:W-:Y:S05]  /*25d0*/  BSYNC B0 ;  /* 0x0000000000007941 */ /* 0x000fea0003800000 */
.L_x_7079:
        /* <DEDUP_REMOVED lines=39> */
.L_x_7082:
[----:B------:R-:W-:Y:S05]  /*2850*/  BSYNC B0 ;  /* 0x0000000000007941 */ /* 0x000fea0003800000 */
.L_x_7081:
        /* <DEDUP_REMOVED lines=39> */
.L_x_7084:
[----:B------:R-:W-:Y:S05]  /*2ad0*/  BSYNC B0 ;  /* 0x0000000000007941 */ /* 0x000fea0003800000 */
.L_x_7083:
        /* <DEDUP_REMOVED lines=39> */
.L_x_7086:
[----:B------:R-:W-:Y:S05]  /*2d50*/  BSYNC B0 ;  /* 0x0000000000007941 */ /* 0x000fea0003800000 */
.L_x_7085:
        /* <DEDUP_REMOVED lines=39> */
.L_x_7088:
[----:B------:R-:W-:Y:S05]  /*2fd0*/  BSYNC B0 ;  /* 0x0000000000007941 */ /* 0x000fea0003800000 */
.L_x_7087:
        /* <DEDUP_REMOVED lines=38> */
.L_x_7090:
[----:B------:R-:W-:Y:S05]  /*3240*/  BSYNC B0 ;  /* 0x0000000000007941 */ /* 0x000fea0003800000 */
.L_x_7089:
[----:B------:R-:W-:Y:S01]  /*3250*/  IMAD.U32 R55, R12, 0x10000, RZ ;  /* 0x000100000c377824 */ /* 0x000fe200078e00ff */
[----:B------:R-:W-:Y:S01]  /*3260*/  BSSY B0, `(.L_x_7091) ;  /* 0x0000025000007945 */ /* 0x000fe20003800000 */
[----:B------:R-:W-:Y:S01]  /*3270*/  HFMA2.MMA R57, -RZ, RZ, 0, 0 ;  /* 0x00000000ff397435 */ /* 0x000fe200000001ff */
[----:B------:R-:W-:Y:S01]  /*3280*/  FSETP.GTU.FTZ.AND P4, PT, R58, 20, PT ;  /* 0x41a000003a00780b */ /* 0x000fe20003f9c000 */
[----:B------:R-:W-:Y:S01]  /*3290*/  FFMA.FTZ R141, R56, R16, R141 ;  /* 0x00000010388d7223 */ /* 0x000fe2000001008d */
[----:B------:R-:W-:Y:S01]  /*32a0*/  FADD.FTZ R55, R55, R136 ;  /* 0x0000008837377221 */ /* 0x000fe20000010000 */
[----:B------:R-:W-:Y:S10]  /*32b0*/  @P3 BRA `(.L_x_7092) ;  /* 0x00000000007c3947 */ /* 0x000ff40003800000 */
        /* <DEDUP_REMOVED lines=31> */
.L_x_7092:
[----:B------:R-:W-:Y:S05]  /*34b0*/  BSYNC B0 ;  /* 0x0000000000007941 */ /* 0x000fea0003800000 */
.L_x_7091:
[----:B------:R-:W-:Y:S01]  /*34c0*/  SHF.L.U32 R3, R3, 0x10, RZ ;  /* 0x0000001003037819 */ /* 0x000fe200000006ff */
[----:B------:R-:W-:Y:S01]  /*34d0*/  BSSY B0, `(.L_x_7093) ;  /* 0x0000026000007945 */ /* 0x000fe20003800000 */
[----:B------:R-:W-:Y:S01]  /*34e0*/  HFMA2.MMA R54, -RZ, RZ, 0, 0 ;  /* 0x00000000ff367435 */ /* 0x000fe200000001ff */
[----:B------:R-:W-:Y:S02]  /*34f0*/  FSETP.GTU.FTZ.AND P3, PT, R55, 20, PT ;  /* 0x41a000003700780b */ /* 0x000fe40003f7c000 */
[----:B------:R-:W-:Y:S01]  /*3500*/  CS2R R52, SRZ ;  /* 0x0000000000347805 */ /* 0x000fe2000001ff00 */
[----:B------:R-:W-:Y:S02]  /*3510*/  IMAD.MOV.U32 R51, RZ, RZ, RZ ;  /* 0x000000ffff337224 */ /* 0x000fe400078e00ff */
        /* <DEDUP_REMOVED lines=33> */
.L_x_7094:
[----:B------:R-:W-:Y:S05]  /*3730*/  BSYNC B0 ;  /* 0x0000000000007941 */ /* 0x000fea0003800000 */
.L_x_7093:
        /* <DEDUP_REMOVED lines=38> */
.L_x_7096:
[----:B------:R-:W-:Y:S05]  /*39a0*/  BSYNC B0 ;  /* 0x0000000000007941 */ /* 0x000fea0003800000 */
.L_x_7095:
        /* <DEDUP_REMOVED lines=38> */
.L_x_7098:
[----:B------:R-:W-:Y:S05]  /*3c10*/  BSYNC B0 ;  /* 0x0000000000007941 */ /* 0x000fea0003800000 */
.L_x_7097:
        /* <DEDUP_REMOVED lines=33> */
.L_x_7100:
[----:B------:R-:W-:Y:S05]  /*3e30*/  BSYNC B0 ;  /* 0x0000000000007941 */ /* 0x000fea0003800000 */
.L_x_7099:
        /* <DEDUP_REMOVED lines=33> */
.L_x_7102:
[----:B------:R-:W-:Y:S05]  /*4050*/  BSYNC B0 ;  /* 0x0000000000007941 */ /* 0x000fea0003800000 */
.L_x_7101:
        /* <DEDUP_REMOVED lines=33> */
.L_x_7104:
[----:B------:R-:W-:Y:S05]  /*4270*/  BSYNC B0 ;  /* 0x0000000000007941 */ /* 0x000fea0003800000 */
.L_x_7103:
        /* <DEDUP_REMOVED lines=33> */
.L_x_7106:
[----:B------:R-:W-:Y:S05]  /*4490*/  BSYNC B0 ;  /* 0x0000000000007941 */ /* 0x000fea0003800000 */
.L_x_7105:
        /* <DEDUP_REMOVED lines=33> */
.L_x_7108:
[----:B------:R-:W-:Y:S05]  /*46b0*/  BSYNC B0 ;  /* 0x0000000000007941 */ /* 0x000fea0003800000 */
.L_x_7107:
        /* <DEDUP_REMOVED lines=20> */
[----:B------:R-:W-:Y:S01]  /*4800*/  ULDC.64 UR42, c[0x0][0x230] ;  /* 0x00008c00002a7ab9 */ /* 0x000fe20000000a00 */
[----:B------:R-:W-:Y:S01]  /*4810*/  ULDC.64 UR12, c[0x0][0x248] ;  /* 0x00009200000c7ab9 */ /* 0x000fe20000000a00 */
[----:B------:R-:W-:Y:S01]  /*4820*/  UIMAD.WIDE.U32 UR26, UR14, UR42, URZ ;  /* 0x0000002a0e1a72a5 */ /* 0x000fe2000f8e003f */
[----:B------:R-:W-:Y:S01]  /*4830*/  ISETP.GE.AND P0, PT, R4, UR48, PT ;  /* 0x0000003004007c0c */ /* 0x000fe2000bf06270 */
[----:B------:R-:W-:Y:S01]  /*4840*/  UIMAD UR5, UR15, UR42, URZ ;  /* 0x0000002a0f0572a4 */ /* 0x000fe2000f8e023f */
[----:B------:R-:W-:Y:S01]  /*4850*/  HFMA2.MMA R54, -RZ, RZ, 0, 0 ;  /* 0x00000000ff367435 */ /* 0x000fe200000001ff */
[----:B------:R-:W-:Y:S01]  /*4860*/  UIADD3 UR42, UR22, -0x1, URZ ;  /* 0xffffffff162a7890 */ /* 0x000fe2000fffe03f */
[----:B------:R-:W1:Y:S01]  /*4870*/  LDC.64 R14, c[0x0][0x380] ;  /* 0x0000e000ff0e7b82 */ /* 0x000e620000000a00 */
[----:B------:R-:W-:Y:S01]  /*4880*/  UIMAD UR6, UR15, UR12, URZ ;  /* 0x0000000c0f0672a4 */ /* 0x000fe2000f8e023f */
[----:B------:R-:W-:Y:S01]  /*4890*/  HFMA2.MMA R44, -RZ, RZ, 0, 0 ;  /* 0x00000000ff2c7435 */ /* 0x000fe200000001ff */
[----:B------:R-:W-:Y:S01]  /*48a0*/  UIMAD.WIDE.U32 UR10, UR14, UR12, URZ ;  /* 0x0000000c0e0a72a5 */ /* 0x000fe2000f8e003f */
[----:B------:R-:W-:Y:S01]  /*48b0*/  P2R R206, PR, RZ, 0x1 ;  /* 0x00000001ffce7803 */ /* 0x000fe20000000000 */
[----:B------:R-:W-:Y:S01]  /*48c0*/  ULEA.HI UR12, UR42, UR42, URZ, 0x1 ;  /* 0x0000002a2a0c7291 */ /* 0x000fe2000f8f083f */
[----:B------:R-:W-:Y:S01]  /*48d0*/  IMAD.MOV.U32 R57, RZ, RZ, RZ ;  /* 0x000000ffff397224 */ /* 0x000fe200078e00ff */
[----:B------:R-:W-:Y:S01]  /*48e0*/  UIMAD UR43, UR14, UR43, UR5 ;  /* 0x0000002b0e2b72a4 */ /* 0x000fe2000f8e0205 */
[----:B------:R-:W-:Y:S01]  /*48f0*/  CS2R R52, SRZ ;  /* 0x0000000000347805 */ /* 0x000fe2000001ff00 */
[----:B------:R-:W-:Y:S01]  /*4900*/  UIMAD UR44, UR14, UR13, UR6 ;  /* 0x0000000d0e2c72a4 */ /* 0x000fe2000f8e0206 */
[----:B------:R-:W-:Y:S01]  /*4910*/  MOV R51, RZ ;  /* 0x000000ff00337202 */ /* 0x000fe20000000f00 */
[----:B------:R-:W-:Y:S01]  /*4920*/  ULOP3.LUT UR12, UR12, 0xfffffe, URZ, 0xc0, !UPT ;  /* 0x00fffffe0c0c7892 */ /* 0x000fe2000f8ec03f */
[----:B------:R-:W-:-:S02]  /*4930*/  CS2R R48, SRZ ;  /* 0x0000000000307805 */ /* 0x000fc4000001ff00 */
[----:B------:R-:W-:Y:S02]  /*4940*/  CS2R R46, SRZ ;  /* 0x00000000002e7805 */ /* 0x000fe4000001ff00 */
        /* <DEDUP_REMOVED lines=20> */
.L_x_7146:
[----:B------:R-:W-:Y:S01]  /*4a90*/  USHF.R.S32.HI UR52, URZ, 0x1f, UR5 ;  /* 0x0000001f3f347899 */ /* 0x000fe20008011405 */
[----:B0--3--:R-:W-:Y:S01]  /*4aa0*/  MOV R17, UR38 ;  /* 0x0000002600117c02 */ /* 0x009fe20008000f00 */
        /* <DEDUP_REMOVED lines=28> */
[----:B------:R-:W3:Y:S01]  /*4c70*/  @!P2 LDG.E.U16 R21, desc[UR24][R2.64+0x80] ;  /* 0x000080180215a981 */ /* 0x000ee2000c1e1500 */
[C---:B------:R-:W-:Y:S02]  /*4c80*/  LOP3.LUT R125, R4.reuse, 0xe0, RZ, 0xfc, !PT ;  /* 0x000000e0047d7812 */ /* 0x040fe400078efcff */
[----:B------:R-:W-:Y:S01]  /*4c90*/  LOP3.LUT R124, R4, 0x100, RZ, 0xfc, !PT ;  /* 0x00000100047c7812 */ /* 0x000fe200078efcff */
[----:B----4-:R-:W4:Y:S01]  /*4ca0*/  @!P1 LDG.E.U16 R20, desc[UR24][R2.64+0xc0] ;  /* 0x0000c01802149981 */ /* 0x010f22000c1e1500 */
        /* <DEDUP_REMOVED lines=53> */
[----:B------:R-:W-:Y:S02]  /*5000*/  LOP3.LUT P0, RZ, R137, 0x1f, RZ, 0xc0, !PT ;  /* 0x0000001f89ff7812 */ /* 0x000fe4000780c0ff */
[----:B------:R-:W-:Y:S01]  /*5010*/  MOV R154, UR22 ;  /* 0x00000016009a7c02 */ /* 0x000fe20008000f00 */
[----:B------:R-:W-:-:S03]  /*5020*/  UIADD3 UR13, UR13, UR53, URZ ;  /* 0x000000350d0d7290 */ /* 0x000fc6000fffe03f */
[----:B------:R-:W-:Y:S01]  /*5030*/  ISETP.LT.OR P1, PT, R154, 0x2, P0 ;  /* 0x000000029a00780c */ /* 0x000fe20000721670 */
[----:B------:R-:W-:-:S04]  /*5040*/  ULEA UR54, UP0, UR12, UR36, 0x2 ;  /* 0x000000240c367291 */ /* 0x000fc8000f80103f */
[----:B------:R-:W-:-:S03]  /*5050*/  ULEA.HI.X UR12, UR12, UR37, UR13, 0x2, UP0 ;  /* 0x000000250c0c7291 */ /* 0x000fc600080f140d */
[----:B------:R-:W1:Y:S08]  /*5060*/  S2UR UR13, SR_CgaCtaId ;  /* 0x00000000000d79c3 */ /* 0x000e700000008800 */
[----:B0-----:R-:W0:Y:S01]  /*5070*/  @!P1 LDC R16, c[0x0][0x21c] ;  /* 0x00008700ff109b82 */ /* 0x001e220000000800 */
[----:B------:R-:W-:Y:S01]  /*5080*/  ISETP.NE.AND P2, PT, R137, RZ, PT ;  /* 0x000000ff8900720c */ /* 0x000fe20003f45270 */
[----:B-1----:R-:W-:Y:S01]  /*5090*/  IMAD.U32 R2, RZ, RZ, UR54 ;  /* 0x00000036ff027e24 */ /* 0x002fe2000f8e00ff */
[----:B------:R-:W-:Y:S01]  /*50a0*/  MOV R3, UR12 ;  /* 0x0000000c00037c02 */ /* 0x000fe20008000f00 */
[----:B------:R-:W-:-:S04]  /*50b0*/  UMOV UR12, 0x400 ;  /* 0x00000400000c7882 */ /* 0x000fc80000000000 */
[----:B------:R1:W5:Y:S02]  /*50c0*/  LDG.E R156, desc[UR24][R2.64] ;  /* 0x00000018029c7981 */ /* 0x000364000c1e1900 */
[----:B-1----:R-:W-:Y:S02]  /*50d0*/  MOV R3, UR22 ;  /* 0x0000001600037c02 */ /* 0x002fe40008000f00 */
[----:B------:R-:W-:Y:S01]  /*50e0*/  MOV R2, UR42 ;  /* 0x0000002a00027c02 */ /* 0x000fe20008000f00 */
[----:B------:R-:W-:Y:S01]  /*50f0*/  ULEA UR12, UR13, UR12, 0x18 ;  /* 0x0000000c0d0c7291 */ /* 0x000fe2000f8ec03f */
[----:B------:R-:W-:Y:S02]  /*5100*/  @!P1 IADD3 R3, R3, -0x2, RZ ;  /* 0xfffffffe03039810 */ /* 0x000fe40007ffe0ff */
[----:B------:R-:W-:Y:S02]  /*5110*/  LEA R2, R2, UR5, 0x8 ;  /* 0x0000000502027c11 */ /* 0x000fe4000f8e40ff */
[----:B------:R-:W-:Y:S01]  /*5120*/  @P2 IADD3 R2, R137, 0x200, RZ ;  /* 0x0000020089022810 */ /* 0x000fe20007ffe0ff */
[----:B0-----:R-:W-:Y:S01]  /*5130*/  @!P1 IMAD R3, R3, R16, UR5 ;  /* 0x0000000503039e24 */ /* 0x001fe2000f8e0210 */
[----:B------:R-:W-:-:S02]  /*5140*/  MOV R16, RZ ;  /* 0x000000ff00107202 */ /* 0x000fc40000000f00 */
[----:B------:R-:W-:Y:S02]  /*5150*/  SHF.L.U32 R167, R95, 0x10, RZ ;  /* 0x000000105fa77819 */ /* 0x000fe400000006ff */
[----:B------:R-:W-:Y:S02]  /*5160*/  SHF.L.U32 R165, R94, 0x10, RZ ;  /* 0x000000105ea57819 */ /* 0x000fe400000006ff */
[----:B------:R-:W-:-:S03]  /*5170*/  SHF.L.U32 R163, R93, 0x10, RZ ;  /* 0x000000105da37819 */ /* 0x000fc600000006ff */
[----:B------:R-:W-:Y:S01]  /*5180*/  FMUL.FTZ R176, R165, R70 ;  /* 0x00000046a5b07220 */ /* 0x000fe20000410000 */
[----:B------:R-:W-:Y:S01]  /*5190*/  SHF.L.U32 R161, R92, 0x10, RZ ;  /* 0x000000105ca17819 */ /* 0x000fe200000006ff */
[----:B------:R-:W-:Y:S01]  /*51a0*/  FMUL.FTZ R221, R163, R68 ;  /* 0x00000044a3dd7220 */ /* 0x000fe20000410000 */
[----:B------:R-:W-:-:S03]  /*51b0*/  SHF.L.U32 R159, R91, 0x10, RZ ;  /* 0x000000105b9f7819 */ /* 0x000fc600000006ff */
[----:B------:R-:W-:Y:S01]  /*51c0*/  FMUL.FTZ R219, R161, R66 ;  /* 0x00000042a1db7220 */ /* 0x000fe20000410000 */
[----:B------:R-:W-:Y:S01]  /*51d0*/  BSSY B0, `(.L_x_7110) ;  /* 0x000008e000007945 */ /* 0x000fe20003800000 */
[----:B--2---:R3:W-:Y:S02]  /*51e0*/  STS.U16 [R116], R19 ;  /* 0x0000001374007388 */ /* 0x0047e40000000400 */
[----:B---3--:R-:W-:-:S04]  /*51f0*/  FMUL.FTZ R19, R140, 1.4426950216293334961 ;  /* 0x3fb8aa3b8c137820 */ /* 0x008fc80000410000 */
[----:B------:R-:W-:Y:S01]  /*5200*/  FMUL.FTZ R173, R19, R77 ;  /* 0x0000004d13ad7220 */ /* 0x000fe20000410000 */
[----:B------:R-:W-:Y:S04]  /*5210*/  STS.U16 [R115+0x40], R18 ;  /* 0x0000401273007388 */ /* 0x000fe80000000400 */
[----:B------:R-:W-:Y:S01]  /*5220*/  STS.U16 [R114+0x80], R21 ;  /* 0x0000801572007388 */ /* 0x000fe20000000400 */
[----:B------:R-:W0:Y:S03]  /*5230*/  MUFU.EX2 R173, R173 ;  /* 0x000000ad00ad7308 */ /* 0x000e260000000800 */
[----:B----4-:R1:W-:Y:S04]  /*5240*/  STS.U16 [R113+0xc0], R20 ;  /* 0x0000c01471007388 */ /* 0x0103e80000000400 */
[----:B------:R-:W-:Y:S04]  /*5250*/  STS.U16 [R112+0x100], R147 ;  /* 0x0001009370007388 */ /* 0x000fe80000000400 */
[----:B------:R-:W-:Y:S04]  /*5260*/  STS.U16 [R111+0x140], R142 ;  /* 0x0001408e6f007388 */ /* 0x000fe80000000400 */
[----:B------:R-:W-:Y:S04]  /*5270*/  STS.U16 [R110+0x180], R149 ;  /* 0x000180956e007388 */ /* 0x000fe80000000400 */
[----:B------:R2:W-:Y:S01]  /*5280*/  STS.U16 [R109+0x1c0], R144 ;  /* 0x0001c0906d007388 */ /* 0x0005e20000000400 */
[----:B-1----:R-:W-:-:S03]  /*5290*/  MOV R20, 0x8 ;  /* 0x0000000800147802 */ /* 0x002fc60000000f00 */
[----:B------:R-:W-:Y:S04]  /*52a0*/  STS.U16 [R108+0x200], R151 ;  /* 0x000200976c007388 */ /* 0x000fe80000000400 */
[----:B------:R-:W-:Y:S01]  /*52b0*/  STS.U16 [R107+0x240], R146 ;  /* 0x000240926b007388 */ /* 0x000fe20000000400 */
[----:B------:R-:W-:-:S03]  /*52c0*/  LEA R18, R2, UR12, 0x2 ;  /* 0x0000000c02127c11 */ /* 0x000fc6000f8e10ff */
[----:B------:R-:W-:Y:S04]  /*52d0*/  STS.U16 [R106+0x280], R153 ;  /* 0x000280996a007388 */ /* 0x000fe80000000400 */
[----:B------:R-:W-:Y:S04]  /*52e0*/  STS.U16 [R105+0x2c0], R148 ;  /* 0x0002c09469007388 */ /* 0x000fe80000000400 */
[----:B------:R-:W-:Y:S01]  /*52f0*/  STS.U16 [R104+0x300], R155 ;  /* 0x0003009b68007388 */ /* 0x000fe20000000400 */
[----:B------:R-:W-:-:S03]  /*5300*/  @!P1 IMAD.WIDE R2, R3, R20, UR8 ;  /* 0x0000000803029e25 */ /* 0x000fc6000f8e0214 */
[----:B------:R-:W-:Y:S04]  /*5310*/  STS.U16 [R103+0x340], R150 ;  /* 0x0003409667007388 */ /* 0x000fe80000000400 */
[----:B------:R-:W-:Y:S04]  /*5320*/  STS.U16 [R102+0x380], R157 ;  /* 0x0003809d66007388 */ /* 0x000fe80000000400 */
[----:B------:R1:W-:Y:S01]  /*5330*/  STS.U16 [R101+0x3c0], R152 ;  /* 0x0003c09865007388 */ /* 0x0003e20000000400 */
        /* <DEDUP_REMOVED lines=11> */
[----:B------:R-:W3:Y:S04]  /*53f0*/  LDS.U16 R223, [R100+0x14] ;  /* 0x0000140064df7984 */ /* 0x000ee80000000400 */
[----:B------:R-:W3:Y:S04]  /*5400*/  LDS.U16 R225, [R100+0x16] ;  /* 0x0000160064e17984 */ /* 0x000ee80000000400 */
[----:B------:R-:W3:Y:S04]  /*5410*/  LDS.U16 R227, [R100+0x18] ;  /* 0x0000180064e37984 */ /* 0x000ee80000000400 */
[----:B------:R-:W3:Y:S04]  /*5420*/  LDS.U16 R20, [R100+0x1a] ;  /* 0x00001a0064147984 */ /* 0x000ee80000000400 */
[----:B------:R-:W3:Y:S04]  /*5430*/  LDS.U16 R209, [R100+0x1c] ;  /* 0x00001c0064d17984 */ /* 0x000ee80000000400 */
[----:B------:R-:W3:Y:S01]  /*5440*/  LDS.U16 R21, [R100+0x1e] ;  /* 0x00001e0064157984 */ /* 0x000ee20000000400 */
[----:B------:R-:W-:-:S03]  /*5450*/  FMUL.FTZ R162, R19, R76 ;  /* 0x0000004c13a27220 */ /* 0x000fc60000410000 */
[----:B0-----:R0:W-:Y:S01]  /*5460*/  STS [R18+0xea8], R173 ;  /* 0x000ea8ad12007388 */ /* 0x0011e20000000800 */
[----:B------:R-:W-:Y:S01]  /*5470*/  BAR.SYNC.DEFER_BLOCKING 0x0 ;  /* 0x0000000000007b1d */ /* 0x000fe20000010000 */
[C---:B------:R-:W-:Y:S01]  /*5480*/  FMUL.FTZ R177, R19.reuse, R75 ;  /* 0x0000004b13b17220 */ /* 0x040fe20000410000 */
[----:B------:R-:W-:-:S04]  /*5490*/  FMUL.FTZ R160, R19, R74 ;  /* 0x0000004a13a07220 */ /* 0x000fc80000410000 */
[----:B------:R-:W4:Y:S01]  /*54a0*/  MUFU.EX2 R162, R162 ;  /* 0x000000a200a27308 */ /* 0x000f220000000800 */
[----:B------:R-:W-:Y:S01]  /*54b0*/  FMUL.FTZ R179, R19, R73 ;  /* 0x0000004913b37220 */ /* 0x000fe20000410000 */
[----:B--2---:R-:W-:Y:S01]  /*54c0*/  SHF.L.U32 R144, R208, 0x10, RZ ;  /* 0x00000010d0907819 */ /* 0x004fe200000006ff */
[----:B------:R-:W-:-:S05]  /*54d0*/  IMAD.U32 R149, R99, 0x10000, RZ ;  /* 0x0001000063957824 */ /* 0x000fca00078e00ff */
[----:B------:R-:W2:Y:S01]  /*54e0*/  MUFU.EX2 R177, R177 ;  /* 0x000000b100b17308 */ /* 0x000ea20000000800 */
[----:B------:R-:W-:Y:S01]  /*54f0*/  FMUL.FTZ R164, R19, R72 ;  /* 0x0000004813a47220 */ /* 0x000fe20000410000 */
[----:B------:R-:W-:Y:S01]  /*5500*/  SHF.L.U32 R142, R98, 0x10, RZ ;  /* 0x00000010628e7819 */ /* 0x000fe200000006ff */
[----:B-1----:R-:W-:-:S05]  /*5510*/  FMUL.FTZ R152, R144, R77 ;  /* 0x0000004d90987220 */ /* 0x002fca0000410000 */
[----:B------:R-:W1:Y:S01]  /*5520*/  MUFU.EX2 R160, R160 ;  /* 0x000000a000a07308 */ /* 0x000e620000000800 */
[----:B------:R-:W-:Y:S01]  /*5530*/  FMUL.FTZ R171, R149, R76 ;  /* 0x0000004c95ab7220 */ /* 0x000fe20000410000 */
[----:B------:R-:W-:Y:S01]  /*5540*/  FMUL.FTZ R175, R19, R70 ;  /* 0x0000004613af7220 */ /* 0x000fe20000410000 */
[----:B------:R2:W5:Y:S01]  /*5550*/  @!P1 LDG.E R16, desc[UR24][R2.64+0x4] ;  /* 0x0000041802109981 */ /* 0x000562000c1e1900 */
[----:B------:R-:W-:-:S04]  /*5560*/  SHF.L.U32 R147, R97, 0x10, RZ ;  /* 0x0000001061937819 */ /* 0x000fc800000006ff */
[----:B------:R-:W3:Y:S01]  /*5570*/  MUFU.EX2 R179, R179 ;  /* 0x000000b300b37308 */ /* 0x000ee20000000800 */
[----:B0-----:R-:W-:Y:S01]  /*5580*/  FMUL.FTZ R18, R142, R75 ;  /* 0x0000004b8e127220 */ /* 0x001fe20000410000 */
[----:B----4-:R-:W-:Y:S01]  /*5590*/  FMUL.FTZ R146, R173, R162 ;  /* 0x000000a2ad927220 */ /* 0x010fe20000410000 */
[----:B------:R-:W-:Y:S01]  /*55a0*/  FMUL.FTZ R172, R19, R68 ;  /* 0x0000004413ac7220 */ /* 0x000fe20000410000 */
[----:B------:R-:W-:Y:S01]  /*55b0*/  ISETP.NE.AND P1, PT, R137, 0x1f, PT ;  /* 0x0000001f8900780c */ /* 0x000fe20003f25270 */
[----:B--2---:R-:W-:-:S03]  /*55c0*/  FFMA.FTZ R2, R162, R152, R171 ;  /* 0x00000098a2027223 */ /* 0x004fc600000100ab */
[----:B------:R-:W0:Y:S01]  /*55d0*/  MUFU.EX2 R164, R164 ;  /* 0x000000a400a47308 */ /* 0x000e220000000800 */
[----:B------:R-:W-:Y:S01]  /*55e0*/  SHF.L.U32 R150, R96, 0x10, RZ ;  /* 0x0000001060967819 */ /* 0x000fe200000006ff */
[----:B------:R-:W-:Y:S01]  /*55f0*/  FMUL.FTZ R169, R147, R74 ;  /* 0x0000004a93a97220 */ /* 0x000fe20000410000 */
[C---:B------:R-:W-:Y:S01]  /*5600*/  FMUL.FTZ R3, R177.reuse, R146 ;  /* 0x00000092b1037220 */ /* 0x040fe20000410000 */
[----:B------:R-:W-:Y:S01]  /*5610*/  FFMA.FTZ R17, R177, R2, R18 ;  /* 0x00000002b1117223 */ /* 0x000fe20000010012 */
[----:B------:R-:W-:-:S03]  /*5620*/  FMUL.FTZ R174, R19, R66 ;  /* 0x0000004213ae7220 */ /* 0x000fc60000410000 */
[----:B------:R-:W2:Y:S01]  /*5630*/  MUFU.EX2 R175, R175 ;  /* 0x000000af00af7308 */ /* 0x000ea20000000800 */
[----:B------:R-:W-:Y:S01]  /*5640*/  FMUL.FTZ R2, R150, R73 ;  /* 0x0000004996027220 */ /* 0x000fe20000410000 */
[C---:B-1----:R-:W-:Y:S01]  /*5650*/  FMUL.FTZ R146, R160.reuse, R3 ;  /* 0x00000003a0927220 */ /* 0x042fe20000410000 */
[----:B------:R-:W-:Y:S01]  /*5660*/  FFMA.FTZ R17, R160, R17, R169 ;  /* 0x00000011a0117223 */ /* 0x000fe200000100a9 */
[----:B------:R-:W-:-:S04]  /*5670*/  FMUL.FTZ R178, R19, R64 ;  /* 0x0000004013b27220 */ /* 0x000fc80000410000 */
[----:B------:R-:W1:Y:S01]  /*5680*/  MUFU.EX2 R172, R172 ;  /* 0x000000ac00ac7308 */ /* 0x000e620000000800 */
[----:B------:R-:W-:Y:S01]  /*5690*/  FMUL.FTZ R3, R167, R72 ;  /* 0x00000048a7037220 */ /* 0x000fe20000410000 */
[C---:B---3--:R-:W-:Y:S01]  /*56a0*/  FMUL.FTZ R181, R179.reuse, R146 ;  /* 0x00000092b3b57220 */ /* 0x048fe20000410000 */
[----:B------:R-:W-:Y:S01]  /*56b0*/  FFMA.FTZ R17, R179, R17, R2 ;  /* 0x00000011b3117223 */ /* 0x000fe20000010002 */
[----:B------:R-:W-:Y:S01]  /*56c0*/  FMUL.FTZ R180, R19, R62 ;  /* 0x0000003e13b47220 */ /* 0x000fe20000410000 */
[----:B------:R-:W-:-:S03]  /*56d0*/  @P1 LEA R205, R137, UR12, 0x2 ;  /* 0x0000000c89cd1c11 */ /* 0x000fc6000f8e10ff */
[----:B------:R-:W3:Y:S01]  /*56e0*/  MUFU.EX2 R174, R174 ;  /* 0x000000ae00ae7308 */ /* 0x000ee20000000800 */
[C---:B0-----:R-:W-:Y:S01]  /*56f0*/  FMUL.FTZ R146, R164.reuse, R181 ;  /* 0x000000b5a4927220 */ /* 0x041fe20000410000 */
[----:B------:R-:W-:Y:S01]  /*5700*/  FFMA.FTZ R17, R164, R17, R3 ;  /* 0x00000011a4117223 */ /* 0x000fe20000010003 */
[----:B------:R-:W-:Y:S01]  /*5710*/  FMUL.FTZ R182, R19, R60 ;  /* 0x0000003c13b67220 */ /* 0x000fe20000410000 */
[----:B------:R-:W0:Y:S04]  /*5720*/  @P1 LDS R205, [R205+0x16ac] ;  /* 0x0016ac00cdcd1984 */ /* 0x000e280000000800 */
        /* <DEDUP_REMOVED lines=17> */
[C---:B----4-:R-:W-:Y:S01]  /*5840*/  FMUL.FTZ R181, R178.reuse, R181 ;  /* 0x000000b5b2b57220 */ /* 0x050fe20000410000 */
[----:B------:R-:W-:Y:S01]  /*5850*/  FFMA.FTZ R146, R178, R146, R17 ;  /* 0x00000092b2927223 */ /* 0x000fe20000010011 */
[----:B------:R-:W-:-:S03]  /*5860*/  FMUL.FTZ R192, R19, R45 ;  /* 0x0000002d13c07220 */ /* 0x000fc60000410000 */
        /* <DEDUP_REMOVED lines=8> */
[C---:B-1----:R-:W-:Y:S01]  /*58f0*/  FMUL.FTZ R181, R182.reuse, R181 ;  /* 0x000000b5b6b57220 */ /* 0x042fe20000410000 */
[----:B------:R-:W-:-:S04]  /*5900*/  FFMA.FTZ R166, R182, R146, R215 ;  /* 0x00000092b6a67223 */ /* 0x000fc800000100d7 */
[----:B------:R-:W1:Y:S01]  /*5910*/  MUFU.EX2 R192, R192 ;  /* 0x000000c000c07308 */ /* 0x000e620000000800 */
[----:B------:R-:W-:Y:S01]  /*5920*/  SHF.L.U32 R151, R86, 0x10, RZ ;  /* 0x0000001056977819 */ /* 0x000fe200000006ff */
[----:B------:R-:W-:Y:S01]  /*5930*/  FMUL.FTZ R19, R148, R55 ;  /* 0x0000003794137220 */ /* 0x000fe20000410000 */
[C---:B---3--:R-:W-:Y:S01]  /*5940*/  FMUL.FTZ R181, R186.reuse, R181 ;  /* 0x000000b5bab57220 */ /* 0x048fe20000410000 */
[----:B------:R-:W-:Y:S01]  /*5950*/  FFMA.FTZ R166, R186, R166, R213 ;  /* 0x000000a6baa67223 */ /* 0x000fe200000100d5 */
[----:B------:R-:W-:Y:S01]  /*5960*/  SHF.L.U32 R146, R85, 0x10, RZ ;  /* 0x0000001055927819 */ /* 0x000fe200000006ff */
[----:B------:R-:W-:Y:S01]  /*5970*/  FMUL.FTZ R211, R151, R50 ;  /* 0x0000003297d37220 */ /* 0x000fe20000410000 */
[C---:B----4-:R-:W-:Y:S01]  /*5980*/  FMUL.FTZ R181, R188.reuse, R181 ;  /* 0x000000b5bcb57220 */ /* 0x050fe20000410000 */
[----:B------:R-:W-:Y:S02]  /*5990*/  FFMA.FTZ R166, R188, R166, R19 ;  /* 0x000000a6bca67223 */ /* 0x000fe40000010013 */
[----:B------:R-:W-:Y:S01]  /*59a0*/  FMUL.FTZ R207, R146, R45 ;  /* 0x0000002d92cf7220 */ /* 0x000fe20000410000 */
[C---:B--2---:R-:W-:Y:S01]  /*59b0*/  FMUL.FTZ R181, R190.reuse, R181 ;  /* 0x000000b5beb57220 */ /* 0x044fe20000410000 */
[----:B------:R-:W-:-:S03]  /*59c0*/  FFMA.FTZ R166, R190, R166, R211 ;  /* 0x000000a6bea67223 */ /* 0x000fc600000100d3 */
[C---:B-1----:R-:W-:Y:S01]  /*59d0*/  FMUL.FTZ R243, R192.reuse, R181 ;  /* 0x000000b5c0f37220 */ /* 0x042fe20000410000 */
[----:B------:R-:W-:Y:S01]  /*59e0*/  FFMA.FTZ R196, R192, R166, R207 ;  /* 0x000000a6c0c47223 */ /* 0x000fe200000100cf */
[----:B0-----:R-:W-:Y:S06]  /*59f0*/  @P1 BRA `(.L_x_7111) ;  /* 0x00000000002c1947 */ /* 0x001fec0003800000 */
        /* <DEDUP_REMOVED lines=11> */
.L_x_7111:
[----:B------:R-:W-:Y:S05]  /*5ab0*/  BSYNC B0 ;  /* 0x0000000000007941 */ /* 0x000fea0003800000 */
.L_x_7110:
        /* <DEDUP_REMOVED lines=8> */
[----:B-----5:R-:W-:Y:S01]  /*5b40*/  FMUL.FTZ R181, R156, R21 ;  /* 0x000000159cb57220 */ /* 0x020fe20000410000 */
[----:B------:R-:W-:Y:S01]  /*5b50*/  SHF.L.U32 R225, R225, 0x10, RZ ;  /* 0x00000010e1e17819 */ /* 0x000fe200000006ff */
[----:B------:R-:W-:Y:S01]  /*5b60*/  IMAD R214, R143, UR40, RZ ;  /* 0x000000288fd67c24 */ /* 0x000fe2000f8e02ff */
[----:B------:R-:W-:Y:S01]  /*5b70*/  SHF.L.U32 R223, R223, 0x10, RZ ;  /* 0x00000010dfdf7819 */ /* 0x000fe200000006ff */
[----:B------:R-:W-:Y:S01]  /*5b80*/  FMUL.FTZ R194, R56, R181 ;  /* 0x000000b538c27220 */ /* 0x000fe20000410000 */
[----:B0-----:R-:W-:Y:S01]  /*5b90*/  FMUL.FTZ R181, R192, R205 ;  /* 0x000000cdc0b57220 */ /* 0x001fe20000410000 */
[----:B------:R-:W-:Y:S01]  /*5ba0*/  SHF.L.U32 R229, R229, 0x10, RZ ;  /* 0x00000010e5e57819 */ /* 0x000fe200000006ff */
[----:B------:R-:W-:Y:S01]  /*5bb0*/  UIMAD UR53, UR4, -0x200, UR45 ;  /* 0xfffffe00043578a4 */ /* 0x000fe2000f8e022d */
[----:B------:R-:W-:Y:S01]  /*5bc0*/  SHF.L.U32 R237, R237, 0x10, RZ ;  /* 0x00000010eded7819 */ /* 0x000fe200000006ff */
[----:B------:R-:W-:Y:S01]  /*5bd0*/  FMUL.FTZ R181, R190, R181 ;  /* 0x000000b5beb57220 */ /* 0x000fe20000410000 */
[----:B------:R-:W-:Y:S01]  /*5be0*/  SHF.L.U32 R233, R233, 0x10, RZ ;  /* 0x00000010e9e97819 */ /* 0x000fe200000006ff */
[----:B------:R-:W-:Y:S01]  /*5bf0*/  USHF.R.S32.HI UR54, URZ, 0x1f, UR53 ;  /* 0x0000001f3f367899 */ /* 0x000fe20008011435 */
[----:B------:R-:W-:Y:S01]  /*5c00*/  SHF.L.U32 R231, R231, 0x10, RZ ;  /* 0x00000010e7e77819 */ /* 0x000fe200000006ff */
[----:B------:R-:W-:Y:S01]  /*5c10*/  FMUL.FTZ R181, R188, R181 ;  /* 0x000000b5bcb57220 */ /* 0x000fe20000410000 */
[----:B------:R-:W-:Y:S01]  /*5c20*/  SHF.L.U32 R235, R235, 0x10, RZ ;  /* 0x00000010ebeb7819 */ /* 0x000fe200000006ff */
        /* <DEDUP_REMOVED lines=9> */
[----:B------:R-:W-:Y:S01]  /*5cc0*/  SHF.L.U32 R239, R239, 0x10, RZ ;  /* 0x00000010efef7819 */ /* 0x000fe200000006ff */
[----:B------:R-:W1:Y:S01]  /*5cd0*/  SHFL.UP PT, R166, R243, 0x2, RZ ;  /* 0x04400000f3a67989 */ /* 0x000e6200000e00ff */
[----:B------:R-:W-:Y:S01]  /*5ce0*/  SHF.L.U32 R241, R241, 0x10, RZ ;  /* 0x00000010f1f17819 */ /* 0x000fe200000006ff */
[----:B------:R-:W-:Y:S01]  /*5cf0*/  FMUL.FTZ R187, R180, R181 ;  /* 0x000000b5b4bb7220 */ /* 0x000fe20000410000 */
[----:B------:R-:W-:Y:S01]  /*5d00*/  FMUL.FTZ R181, R156, R235 ;  /* 0x000000eb9cb57220 */ /* 0x000fe20000410000 */
[----:B------:R-:W-:Y:S01]  /*5d10*/  SHF.L.U32 R154, R154, 0x10, RZ ;  /* 0x000000109a9a7819 */ /* 0x000fe200000006ff */
[----:B------:R-:W-:Y:S01]  /*5d20*/  BSSY B0, `(.L_x_7112) ;  /* 0x000010c000007945 */ /* 0x000fe20003800000 */
[----:B------:R-:W-:Y:S01]  /*5d30*/  FMUL.FTZ R245, R178, R187 ;  /* 0x000000bbb2f57220 */ /* 0x000fe20000410000 */
[C---:B------:R-:W-:Y:S01]  /*5d40*/  FMUL.FTZ R183, R156.reuse, R241 ;  /* 0x000000f19cb77220 */ /* 0x040fe20000410000 */
[----:B------:R-:W-:Y:S01]  /*5d50*/  MOV R220, UR49 ;  /* 0x0000003100dc7c02 */ /* 0x000fe20008000f00 */
[----:B------:R-:W-:Y:S01]  /*5d60*/  FMUL.FTZ R185, R156, R154 ;  /* 0x0000009a9cb97220 */ /* 0x000fe20000410000 */
[----:B------:R-:W-:Y:S01]  /*5d70*/  FMUL.FTZ R247, R174, R245 ;  /* 0x000000f5aef77220 */ /* 0x000fe20000410000 */
[----:B------:R-:W-:-:S02]  /*5d80*/  FMUL.FTZ R245, R156, R239 ;  /* 0x000000ef9cf57220 */ /* 0x000fc40000410000 */
[----:B------:R-:W-:Y:S01]  /*5d90*/  FMUL.FTZ R185, R0, R185 ;  /* 0x000000b900b97220 */ /* 0x000fe20000410000 */
[C---:B0-----:R-:W-:Y:S01]  /*5da0*/  @P3 FFMA.FTZ R196, R243.reuse, R168, R196 ;  /* 0x000000a8f3c43223 */ /* 0x041fe200000100c4 */
[----:B-1----:R-:W-:-:S04]  /*5db0*/  @P3 FMUL.FTZ R243, R243, R166 ;  /* 0x000000a6f3f33220 */ /* 0x002fc80000410000 */
[----:B------:R-:W0:Y:S01]  /*5dc0*/  SHFL.UP PT, R168, R196, 0x4, RZ ;  /* 0x04800000c4a87989 */ /* 0x000e2200000e00ff */
[----:B------:R-:W-:-:S03]  /*5dd0*/  ISETP.GE.AND P3, PT, R135, 0x4, PT ;  /* 0x000000048700780c */ /* 0x000fc60003f66270 */
[----:B------:R-:W1:Y:S10]  /*5de0*/  SHFL.UP PT, R166, R243, 0x4, RZ ;  /* 0x04800000f3a67989 */ /* 0x000e7400000e00ff */
[C---:B0-----:R-:W-:Y:S01]  /*5df0*/  @P3 FFMA.FTZ R196, R243.reuse, R168, R196 ;  /* 0x000000a8f3c43223 */ /* 0x041fe200000100c4 */
[C---:B------:R-:W-:Y:S01]  /*5e00*/  FMUL.FTZ R168, R156.reuse, R20 ;  /* 0x000000149ca87220 */ /* 0x040fe20000410000 */
[----:B-1----:R-:W-:Y:S01]  /*5e10*/  @P3 FMUL.FTZ R243, R243, R166 ;  /* 0x000000a6f3f33220 */ /* 0x002fe20000410000 */
[----:B------:R-:W-:-:S02]  /*5e20*/  FMUL.FTZ R166, R156, R209 ;  /* 0x000000d19ca67220 */ /* 0x000fc40000410000 */
[----:B------:R-:W-:Y:S01]  /*5e30*/  FMUL.FTZ R201, R61, R168 ;  /* 0x000000a83dc97220 */ /* 0x000fe20000410000 */
[C---:B------:R-:W-:Y:S01]  /*5e40*/  FMUL.FTZ R168, R156.reuse, R225 ;  /* 0x000000e19ca87220 */ /* 0x040fe20000410000 */
[----:B------:R-:W-:Y:S01]  /*5e50*/  ISETP.GE.AND P3, PT, R135, 0x8, PT ;  /* 0x000000088700780c */ /* 0x000fe20003f66270 */
[----:B------:R-:W-:Y:S01]  /*5e60*/  FMUL.FTZ R203, R59, R166 ;  /* 0x000000a63bcb7220 */ /* 0x000fe20000410000 */
        /* <DEDUP_REMOVED lines=23> */
[C---:B------:R-:W-:Y:S01]  /*5fe0*/  FFMA.FTZ R198, R172.reuse, R170, R187 ;  /* 0x000000aaacc67223 */ /* 0x040fe200000100bb */
[----:B------:R-:W-:-:S03]  /*5ff0*/  FMUL.FTZ R170, R172, R247 ;  /* 0x000000f7acaa7220 */ /* 0x000fc60000410000 */
[C---:B------:R-:W-:Y:S01]  /*6000*/  FFMA.FTZ R200, R175.reuse, R198, R166 ;  /* 0x000000c6afc87223 */ /* 0x040fe200000100a6 */
[----:B------:R-:W-:Y:S01]  /*6010*/  FMUL.FTZ R247, R175, R170 ;  /* 0x000000aaaff77220 */ /* 0x000fe20000410000 */
[----:B------:R-:W-:Y:S01]  /*6020*/  FMUL.FTZ R198, R156, R184 ;  /* 0x000000b89cc67220 */ /* 0x000fe20000410000 */
[----:B------:R-:W-:Y:S01]  /*6030*/  FMUL.FTZ R170, R84, R183 ;  /* 0x000000b754aa7220 */ /* 0x000fe20000410000 */
[C---:B------:R-:W-:Y:S01]  /*6040*/  FFMA.FTZ R202, R164.reuse, R200, R181 ;  /* 0x000000c8a4ca7223 */ /* 0x040fe200000100b5 */
[----:B------:R-:W-:Y:S01]  /*6050*/  FMUL.FTZ R200, R164, R247 ;  /* 0x000000f7a4c87220 */ /* 0x000fe20000410000 */
[----:B------:R-:W-:Y:S02]  /*6060*/  FMUL.FTZ R183, R83, R198 ;  /* 0x000000c653b77220 */ /* 0x000fe40000410000 */
[C---:B------:R-:W-:Y:S01]  /*6070*/  FFMA.FTZ R198, R179.reuse, R202, R168 ;  /* 0x000000cab3c67223 */ /* 0x040fe200000100a8 */
[----:B------:R-:W-:Y:S01]  /*6080*/  FMUL.FTZ R245, R179, R200 ;  /* 0x000000c8b3f57220 */ /* 0x000fe20000410000 */
[----:B------:R-:W0:Y:S02]  /*6090*/  SHFL.UP PT, R202, R196, 0x8, RZ ;  /* 0x05000000c4ca7989 */ /* 0x000e2400000e00ff */
[C---:B------:R-:W-:Y:S01]  /*60a0*/  FFMA.FTZ R204, R160.reuse, R198, R183 ;  /* 0x000000c6a0cc7223 */ /* 0x040fe200000100b7 */
[----:B------:R-:W-:Y:S01]  /*60b0*/  FMUL.FTZ R198, R160, R245 ;  /* 0x000000f5a0c67220 */ /* 0x000fe20000410000 */
[----:B------:R-:W1:Y:S02]  /*60c0*/  SHFL.UP PT, R200, R243, 0x8, RZ ;  /* 0x05000000f3c87989 */ /* 0x000e6400000e00ff */
[C---:B------:R-:W-:Y:S01]  /*60d0*/  FFMA.FTZ R204, R177.reuse, R204, R170 ;  /* 0x000000ccb1cc7223 */ /* 0x040fe200000100aa */
[----:B------:R-:W-:Y:S01]  /*60e0*/  FMUL.FTZ R247, R177, R198 ;  /* 0x000000c6b1f77220 */ /* 0x000fe20000410000 */
[----:B------:R-:W-:-:S02]  /*60f0*/  LOP3.LUT R198, R137, 0x1f, RZ, 0xc0, !PT ;  /* 0x0000001f89c67812 */ /* 0x000fc400078ec0ff */
[C---:B------:R-:W-:Y:S01]  /*6100*/  FFMA.FTZ R245, R162.reuse, R204, R185 ;  /* 0x000000cca2f57223 */ /* 0x040fe200000100b9 */
[----:B------:R-:W-:Y:S01]  /*6110*/  FMUL.FTZ R212, R162, R247 ;  /* 0x000000f7a2d47220 */ /* 0x000fe20000410000 */
[----:B------:R-:W-:-:S03]  /*6120*/  ISETP.NE.AND P4, PT, R198, 0x1f, PT ;  /* 0x0000001fc600780c */ /* 0x000fc60003f85270 */
[----:B------:R-:W2:Y:S04]  /*6130*/  SHFL.DOWN PT, R204, R245, 0x1, 0x1f ;  /* 0x08201f00f5cc7f89 */ /* 0x000ea800000e0000 */
[----:B------:R-:W3:Y:S01]  /*6140*/  SHFL.DOWN PT, R247, R212, 0x1, 0x1f ;  /* 0x08201f00d4f77f89 */ /* 0x000ee200000e0000 */
[C---:B0-----:R-:W-:Y:S01]  /*6150*/  @P3 FFMA.FTZ R196, R243.reuse, R202, R196 ;  /* 0x000000caf3c43223 */ /* 0x041fe200000100c4 */
[----:B-1----:R-:W-:-:S04]  /*6160*/  @P3 FMUL.FTZ R243, R243, R200 ;  /* 0x000000c8f3f33220 */ /* 0x002fc80000410000 */
[----:B------:R-:W0:Y:S01]  /*6170*/  SHFL.UP PT, R202, R196, 0x10, RZ ;  /* 0x06000000c4ca7989 */ /* 0x000e2200000e00ff */
[----:B------:R-:W-:-:S03]  /*6180*/  ISETP.GE.AND P3, PT, R135, 0x10, PT ;  /* 0x000000108700780c */ /* 0x000fc60003f66270 */
[----:B------:R-:W1:Y:S01]  /*6190*/  SHFL.UP PT, R200, R243, 0x10, RZ ;  /* 0x06000000f3c87989 */ /* 0x000e6200000e00ff */
[C---:B--2---:R-:W-:Y:S01]  /*61a0*/  @P4 FFMA.FTZ R245, R212.reuse, R204, R245 ;  /* 0x000000ccd4f54223 */ /* 0x044fe200000100f5 */
[----:B---3--:R-:W-:-:S04]  /*61b0*/  @P4 FMUL.FTZ R212, R212, R247 ;  /* 0x000000f7d4d44220 */ /* 0x008fc80000410000 */
[----:B------:R-:W2:Y:S04]  /*61c0*/  SHFL.DOWN PT, R204, R245, 0x2, 0x1f ;  /* 0x08401f00f5cc7f89 */ /* 0x000ea800000e0000 */
[----:B------:R-:W3:Y:S01]  /*61d0*/  SHFL.DOWN PT, R247, R212, 0x2, 0x1f ;  /* 0x08401f00d4f77f89 */ /* 0x000ee200000e0000 */
[C---:B0-----:R-:W-:Y:S01]  /*61e0*/  @P3 FFMA.FTZ R196, R243.reuse, R202, R196 ;  /* 0x000000caf3c43223 */ /* 0x041fe200000100c4 */
[----:B-1----:R-:W-:Y:S01]  /*61f0*/  @P3 FMUL.FTZ R243, R243, R200 ;  /* 0x000000c8f3f33220 */ /* 0x002fe20000410000 */
[----:B------:R-:W-:Y:S01]  /*6200*/  ISETP.GE.U32.AND P3, PT, R198, 0x1e, PT ;  /* 0x0000001ec600780c */ /* 0x000fe20003f66070 */
[----:B------:R-:W-:Y:S04]  /*6210*/  SHFL.IDX PT, R200, R16, RZ, 0x1f ;  /* 0x00001fff10c87589 */ /* 0x000fe800000e0000 */
[----:B------:R-:W-:Y:S04]  /*6220*/  SHFL.UP PT, R196, R196, 0x1, RZ ;  /* 0x04200000c4c47989 */ /* 0x000fe800000e00ff */
[----:B------:R-:W0:Y:S04]  /*6230*/  SHFL.UP PT, R243, R243, 0x1, RZ ;  /* 0x04200000f3f37989 */ /* 0x000e2800000e00ff */
[C---:B--2---:R-:W-:Y:S01]  /*6240*/  @!P3 FFMA.FTZ R245, R212.reuse, R204, R245 ;  /* 0x000000ccd4f5b223 */ /* 0x044fe200000100f5 */
[----:B---3--:R-:W-:Y:S01]  /*6250*/  @!P3 FMUL.FTZ R212, R212, R247 ;  /* 0x000000f7d4d4b220 */ /* 0x008fe20000410000 */
[----:B------:R-:W-:-:S03]  /*6260*/  IMAD R204, R12, UR47, RZ ;  /* 0x0000002f0ccc7c24 */ /* 0x000fc6000f8e02ff */
[----:B------:R-:W1:Y:S04]  /*6270*/  SHFL.DOWN PT, R202, R245, 0x4, 0x1f ;  /* 0x08801f00f5ca7f89 */ /* 0x000e6800000e0000 */
[----:B------:R-:W2:Y:S01]  /*6280*/  SHFL.DOWN PT, R247, R212, 0x4, 0x1f ;  /* 0x08801f00d4f77f89 */ /* 0x000ea200000e0000 */
[----:B0-----:R-:W-:Y:S01]  /*6290*/  @P2 FFMA.FTZ R200, R243, R200, R196 ;  /* 0x000000c8f3c82223 */ /* 0x001fe200000100c4 */
[----:B------:R-:W-:-:S03]  /*62a0*/  ISETP.GE.U32.AND P2, PT, R198, 0x1c, PT ;  /* 0x0000001cc600780c */ /* 0x000fc60003f46070 */
[----:B------:R-:W-:Y:S01]  /*62b0*/  FFMA.FTZ R173, R173, R200, R152 ;  /* 0x000000c8adad7223 */ /* 0x000fe20000010098 */
[----:B------:R-:W-:-:S03]  /*62c0*/  MOV R152, UR50 ;  /* 0x0000003200987c02 */ /* 0x000fc60008000f00 */
[-C--:B------:R-:W-:Y:S01]  /*62d0*/  FMUL.FTZ R249, R154, R173.reuse ;  /* 0x000000ad9af97220 */ /* 0x080fe20000410000 */
[----:B------:R-:W-:Y:S01]  /*62e0*/  FFMA.FTZ R154, R162, R173, R171 ;  /* 0x000000ada29a7223 */ /* 0x000fe200000100ab */
[----:B------:R-:W-:Y:S02]  /*62f0*/  ISETP.LE.OR P0, PT, R152, UR22, P0 ;  /* 0x0000001698007c0c */ /* 0x000fe40008703670 */
[----:B------:R-:W-:Y:S01]  /*6300*/  FFMA.FTZ R249, R0, R249, RZ ;  /* 0x000000f900f97223 */ /* 0x000fe200000100ff */
[-C--:B------:R-:W-:Y:S01]  /*6310*/  FMUL.FTZ R241, R241, R154.reuse ;  /* 0x0000009af1f17220 */ /* 0x080fe20000410000 */
[----:B------:R-:W-:Y:S01]  /*6320*/  FFMA.FTZ R171, R177, R154, R18 ;  /* 0x0000009ab1ab7223 */ /* 0x000fe20000010012 */
[C---:B-1----:R-:W-:Y:S01]  /*6330*/  @!P2 FFMA.FTZ R245, R212.reuse, R202, R245 ;  /* 0x000000cad4f5a223 */ /* 0x042fe200000100f5 */
[----:B--2---:R-:W-:Y:S01]  /*6340*/  @!P2 FMUL.FTZ R212, R212, R247 ;  /* 0x000000f7d4d4a220 */ /* 0x004fe20000410000 */
[----:B------:R-:W-:Y:S01]  /*6350*/  FFMA.FTZ R18, R84, R241, R249 ;  /* 0x000000f154127223 */ /* 0x000fe200000100f9 */
[-C--:B------:R-:W-:Y:S01]  /*6360*/  FMUL.FTZ R184, R184, R171.reuse ;  /* 0x000000abb8b87220 */ /* 0x080fe20000410000 */
[----:B------:R-:W-:Y:S01]  /*6370*/  FFMA.FTZ R152, R160, R171, R169 ;  /* 0x000000aba0987223 */ /* 0x000fe200000100a9 */
[----:B------:R-:W0:Y:S01]  /*6380*/  SHFL.DOWN PT, R16, R245, 0x8, 0x1f ;  /* 0x09001f00f5107f89 */ /* 0x000e2200000e0000 */
[----:B------:R-:W-:Y:S01]  /*6390*/  ISETP.GE.U32.AND P2, PT, R198, 0x18, PT ;  /* 0x00000018c600780c */ /* 0x000fe20003f46070 */
[----:B------:R-:W-:Y:S01]  /*63a0*/  FFMA.FTZ R241, R83, R184, R18 ;  /* 0x000000b853f17223 */ /* 0x000fe20000010012 */
[-C--:B------:R-:W-:Y:S01]  /*63b0*/  FMUL.FTZ R18, R239, R152.reuse ;  /* 0x00000098ef127220 */ /* 0x080fe20000410000 */
[----:B------:R-:W-:Y:S01]  /*63c0*/  FFMA.FTZ R169, R179, R152, R2 ;  /* 0x00000098b3a97223 */ /* 0x000fe20000010002 */
[----:B------:R-:W1:Y:S01]  /*63d0*/  SHFL.DOWN PT, R239, R212, 0x8, 0x1f ;  /* 0x09001f00d4ef7f89 */ /* 0x000e6200000e0000 */
[----:B------:R-:W-:Y:S01]  /*63e0*/  VOTEU.ALL UP0, P0 ;  /* 0x00000000003f7886 */ /* 0x000fe20000000000 */
[----:B------:R-:W-:Y:S01]  /*63f0*/  FFMA.FTZ R18, R82, R18, R241 ;  /* 0x0000001252127223 */ /* 0x000fe200000100f1 */
[-C--:B------:R-:W-:Y:S01]  /*6400*/  FMUL.FTZ R2, R158, R169.reuse ;  /* 0x000000a99e027220 */ /* 0x080fe20000410000 */
[----:B------:R-:W-:Y:S01]  /*6410*/  FFMA.FTZ R158, R164, R169, R3 ;  /* 0x000000a9a49e7223 */ /* 0x000fe20000010003 */
[----:B------:R-:W-:Y:S01]  /*6420*/  HFMA2.MMA R3, -RZ, RZ, 0, 0 ;  /* 0x00000000ff037435 */ /* 0x000fe200000001ff */
[----:B------:R-:W-:Y:S01]  /*6430*/  @!UP0 ULEA UR13, UR5, UR12, 0x3 ;  /* 0x0000000c050d8291 */ /* 0x000fe2000f8e183f */
[----:B------:R-:W-:Y:S01]  /*6440*/  FFMA.FTZ R241, R81, R2, R18 ;  /* 0x0000000251f17223 */ /* 0x000fe20000010012 */
[----:B------:R-:W-:Y:S01]  /*6450*/  MOV R2, 0x3f800000 ;  /* 0x3f80000000027802 */ /* 0x000fe20000000f00 */
[-C--:B------:R-:W-:Y:S01]  /*6460*/  FMUL.FTZ R235, R235, R158.reuse ;  /* 0x0000009eebeb7220 */ /* 0x080fe20000410000 */
[----:B------:R-:W-:-:S03]  /*6470*/  FFMA.FTZ R176, R175, R158, R176 ;  /* 0x0000009eafb07223 */ /* 0x000fc600000100b0 */
[----:B------:R-:W-:Y:S01]  /*6480*/  FFMA.FTZ R18, R80, R235, R241 ;  /* 0x000000eb50127223 */ /* 0x000fe200000100f1 */
[-C--:B------:R-:W-:Y:S01]  /*6490*/  FMUL.FTZ R231, R231, R176.reuse ;  /* 0x000000b0e7e77220 */ /* 0x080fe20000410000 */
[----:B------:R-:W-:Y:S01]  /*64a0*/  @!P0 LDS.64 R2, [UR13+0x1728] ;  /* 0x0017280dff028984 */ /* 0x000fe20008000a00 */
[----:B------:R-:W-:Y:S01]  /*64b0*/  FFMA.FTZ R184, R172, R176, R221 ;  /* 0x000000b0acb87223 */ /* 0x000fe200000100dd */
[----:B------:R-:W-:Y:S01]  /*64c0*/  ISETP.GE.U32.AND P0, PT, R198, 0x10, PT ;  /* 0x00000010c600780c */ /* 0x000fe20003f06070 */
[----:B------:R-:W-:Y:S01]  /*64d0*/  FFMA.FTZ R231, R79, R231, R18 ;  /* 0x000000e74fe77223 */ /* 0x000fe20000010012 */
[----:B0-----:R-:W-:Y:S01]  /*64e0*/  @!P2 FFMA.FTZ R245, R212, R16, R245 ;  /* 0x00000010d4f5a223 */ /* 0x001fe200000100f5 */
[-C--:B------:R-:W-:Y:S01]  /*64f0*/  FFMA.FTZ R196, R174, R184.reuse, R219 ;  /* 0x000000b8aec47223 */ /* 0x080fe200000100db */
[----:B------:R-:W-:Y:S01]  /*6500*/  FMUL.FTZ R233, R233, R184 ;  /* 0x000000b8e9e97220 */ /* 0x000fe20000410000 */
[----:B------:R-:W-:Y:S01]  /*6510*/  FMUL.FTZ R221, R156, R158 ;  /* 0x0000009e9cdd7220 */ /* 0x000fe20000410000 */
[----:B-1----:R-:W-:Y:S01]  /*6520*/  @!P2 FMUL.FTZ R212, R212, R239 ;  /* 0x000000efd4d4a220 */ /* 0x002fe20000410000 */
[----:B------:R-:W0:Y:S01]  /*6530*/  SHFL.DOWN PT, R18, R245, 0x10, 0x1f ;  /* 0x0a001f00f5127f89 */ /* 0x000e2200000e0000 */
[----:B------:R-:W-:Y:S01]  /*6540*/  FFMA.FTZ R16, R78, R233, R231 ;  /* 0x000000e94e107223 */ /* 0x000fe200000100e7 */
[-C--:B------:R-:W-:Y:S01]  /*6550*/  FMUL.FTZ R237, R237, R196.reuse ;  /* 0x000000c4eded7220 */ /* 0x080fe20000410000 */
[----:B------:R-:W-:Y:S01]  /*6560*/  FFMA.FTZ R198, R178, R196, R17 ;  /* 0x000000c4b2c67223 */ /* 0x000fe20000010011 */
[----:B------:R-:W1:Y:S01]  /*6570*/  SHFL.DOWN PT, R219, R212, 0x10, 0x1f ;  /* 0x0a001f00d4db7f89 */ /* 0x000e6200000e0000 */
[----:B------:R-:W-:-:S02]  /*6580*/  IMAD.MOV.U32 R17, RZ, RZ, RZ ;  /* 0x000000ffff117224 */ /* 0x000fc400078e00ff */
[----:B------:R-:W-:Y:S01]  /*6590*/  FFMA.FTZ R202, R71, R237, R16 ;  /* 0x000000ed47ca7223 */ /* 0x000fe20000010010 */
[-C--:B------:R-:W-:Y:S01]  /*65a0*/  FMUL.FTZ R229, R229, R198.reuse ;  /* 0x000000c6e5e57220 */ /* 0x080fe20000410000 */
[----:B------:R-:W-:Y:S01]  /*65b0*/  FFMA.FTZ R200, R180, R198, R217 ;  /* 0x000000c6b4c87223 */ /* 0x000fe200000100d9 */
[----:B------:R-:W-:Y:S01]  /*65c0*/  IMAD R217, R13, UR46, R204 ;  /* 0x0000002e0dd97c24 */ /* 0x000fe2000f8e02cc */
[----:B------:R-:W-:Y:S01]  /*65d0*/  MOV R16, R137 ;  /* 0x0000008900107202 */ /* 0x000fe20000000f00 */
[----:B------:R-:W-:Y:S01]  /*65e0*/  FFMA.FTZ R204, R69, R229, R202 ;  /* 0x000000e545cc7223 */ /* 0x000fe200000100ca */
[-C--:B------:R-:W-:Y:S01]  /*65f0*/  FFMA.FTZ R202, R182, R200.reuse, R215 ;  /* 0x000000c8b6ca7223 */ /* 0x080fe200000100d7 */
[----:B------:R-:W-:Y:S01]  /*6600*/  FMUL.FTZ R223, R223, R200 ;  /* 0x000000c8dfdf7220 */ /* 0x000fe20000410000 */
[----:B------:R-:W-:Y:S01]  /*6610*/  FMUL.FTZ R221, R80, R221 ;  /* 0x000000dd50dd7220 */ /* 0x000fe20000410000 */
[----:B------:R-:W-:-:S04]  /*6620*/  IMAD.WIDE.U32 R16, R12, UR46, R16 ;  /* 0x0000002e0c107c25 */ /* 0x000fc8000f8e0010 */
[-C--:B------:R-:W-:Y:S01]  /*6630*/  FMUL.FTZ R225, R225, R202.reuse ;  /* 0x000000cae1e17220 */ /* 0x080fe20000410000 */
[----:B------:R-:W-:Y:S01]  /*6640*/  FFMA.FTZ R210, R67, R223, R204 ;  /* 0x000000df43d27223 */ /* 0x000fe200000100cc */
[----:B------:R-:W-:Y:S01]  /*6650*/  FFMA.FTZ R204, R186, R202, R213 ;  /* 0x000000cabacc7223 */ /* 0x000fe200000100d5 */
[----:B------:R-:W-:Y:S02]  /*6660*/  IADD3 R17, R17, R217, RZ ;  /* 0x000000d911117210 */ /* 0x000fe40007ffe0ff */
[----:B------:R-:W-:Y:S01]  /*6670*/  FFMA.FTZ R210, R65, R225, R210 ;  /* 0x000000e141d27223 */ /* 0x000fe200000100d2 */
[-C--:B------:R-:W-:Y:S01]  /*6680*/  FMUL.FTZ R227, R227, R204.reuse ;  /* 0x000000cce3e37220 */ /* 0x080fe20000410000 */
[----:B------:R-:W-:Y:S01]  /*6690*/  FFMA.FTZ R213, R188, R204, R19 ;  /* 0x000000ccbcd57223 */ /* 0x000fe20000010013 */
[----:B0-----:R-:W-:Y:S01]  /*66a0*/  @!P0 FFMA.FTZ R245, R212, R18, R245 ;  /* 0x00000012d4f58223 */ /* 0x001fe200000100f5 */
[----:B------:R-:W-:Y:S02]  /*66b0*/  IMAD R217, R145, UR41, R214 ;  /* 0x0000002991d97c24 */ /* 0x000fe4000f8e02d6 */
[----:B------:R-:W-:Y:S01]  /*66c0*/  FFMA.FTZ R210, R63, R227, R210 ;  /* 0x000000e33fd27223 */ /* 0x000fe200000100d2 */
[----:B------:R-:W-:-:S04]  /*66d0*/  IMAD.WIDE.U32 R18, R145, UR40, R16 ;  /* 0x0000002891127c25 */ /* 0x000fc8000f8e0010 */
[----:B-1----:R-:W-:Y:S01]  /*66e0*/  @!P0 FMUL.FTZ R212, R212, R219 ;  /* 0x000000dbd4d48220 */ /* 0x002fe20000410000 */
[----:B------:R-:W-:Y:S01]  /*66f0*/  FMUL.FTZ R20, R20, R213 ;  /* 0x000000d514147220 */ /* 0x000fe20000410000 */
[----:B------:R-:W-:Y:S01]  /*6700*/  SHFL.IDX PT, R215, R3, RZ, 0x1f ;  /* 0x00001fff03d77589 */ /* 0x000fe200000e0000 */
[----:B------:R-:W-:Y:S02]  /*6710*/  IADD3 R19, R19, R217, RZ ;  /* 0x000000d913137210 */ /* 0x000fe40007ffe0ff */
[----:B------:R-:W-:Y:S01]  /*6720*/  FFMA.FTZ R216, R61, R20, R210 ;  /* 0x000000143dd87223 */ /* 0x000fe200000100d2 */
[----:B------:R-:W-:Y:S01]  /*6730*/  SHFL.DOWN PT, R219, R245, 0x1, 0x1f ;  /* 0x08201f00f5db7f89 */ /* 0x000fe200000e0000 */
[----:B------:R-:W-:Y:S01]  /*6740*/  LEA R16, P0, R18, UR28, 0x2 ;  /* 0x0000001c12107c11 */ /* 0x000fe2000f8010ff */
[----:B------:R-:W-:Y:S01]  /*6750*/  FFMA.FTZ R210, R190, R213, R211 ;  /* 0x000000d5bed27223 */ /* 0x000fe200000100d3 */
[C---:B------:R-:W-:Y:S01]  /*6760*/  IADD3 R20, P2, R18.reuse, UR49, RZ ;  /* 0x0000003112147c10 */ /* 0x040fe2000ff5e0ff */
[----:B------:R-:W0:Y:S01]  /*6770*/  SHFL.DOWN PT, R218, R212, 0x1, 0x1f ;  /* 0x08201f00d4da7f89 */ /* 0x000e2200000e0000 */
[----:B------:R-:W-:Y:S01]  /*6780*/  LEA.HI.X R17, R18, UR29, R19, 0x2, P0 ;  /* 0x0000001d12117c11 */ /* 0x000fe200080f1413 */
[-C--:B------:R-:W-:Y:S01]  /*6790*/  FMUL.FTZ R209, R209, R210.reuse ;  /* 0x000000d2d1d17220 */ /* 0x080fe20000410000 */
[----:B------:R-:W-:Y:S01]  /*67a0*/  ISETP.NE.AND P0, PT, R137, RZ, PT ;  /* 0x000000ff8900720c */ /* 0x000fe20003f05270 */
[----:B------:R-:W-:Y:S01]  /*67b0*/  SHFL.IDX PT, R214, R245, RZ, 0x1f ;  /* 0x00001ffff5d67589 */ /* 0x000fe200000e0000 */
[----:B------:R-:W-:Y:S01]  /*67c0*/  MOV R217, UR53 ;  /* 0x0000003500d97c02 */ /* 0x000fe20008000f00 */
[----:B------:R-:W-:Y:S01]  /*67d0*/  FFMA.FTZ R216, R59, R209, R216 ;  /* 0x000000d13bd87223 */ /* 0x000fe200000100d8 */
[----:B------:R-:W-:Y:S01]  /*67e0*/  FFMA.FTZ R209, R192, R210, R207 ;  /* 0x000000d2c0d17223 */ /* 0x000fe200000100cf */
[----:B------:R1:W2:Y:S01]  /*67f0*/  SHFL.IDX PT, R211, R212, RZ, 0x1f ;  /* 0x00001fffd4d37589 */ /* 0x0002a200000e0000 */
[----:B------:R-:W-:-:S02]  /*6800*/  MOV R207, UR53 ;  /* 0x0000003500cf7c02 */ /* 0x000fc40008000f00 */
[----:B------:R-:W-:Y:S02]  /*6810*/  FMUL.FTZ R21, R21, R209 ;  /* 0x000000d115157220 */ /* 0x000fe40000410000 */
[----:B------:R-:W-:Y:S02]  /*6820*/  LEA R18, P3, R207, R16, 0x2 ;  /* 0x00000010cf127211 */ /* 0x000fe400078610ff */
[----:B------:R-:W-:Y:S01]  /*6830*/  FMUL.FTZ R207, R56, R21 ;  /* 0x0000001538cf7220 */ /* 0x000fe20000410000 */
[----:B------:R-:W-:Y:S01]  /*6840*/  VOTEU.ALL UP0, P0 ;  /* 0x00000000003f7886 */ /* 0x000fe20000000000 */
[----:B-1----:R-:W-:Y:S02]  /*6850*/  MOV R212, UR54 ;  /* 0x0000003600d47c02 */ /* 0x002fe40008000f00 */
[----:B------:R-:W-:Y:S01]  /*6860*/  LEA.HI.X.SX32 R21, R220, R19, 0x1, P2 ;  /* 0x00000013dc157211 */ /* 0x000fe200010f0eff */
[----:B------:R-:W-:Y:S01]  /*6870*/  FADD.FTZ R207, R216, R207 ;  /* 0x000000cfd8cf7221 */ /* 0x000fe20000010000 */
[----:B------:R-:W-:Y:S01]  /*6880*/  @!UP0 ULEA UR13, UR5, UR12, 0x3 ;  /* 0x0000000c050d8291 */ /* 0x000fe2000f8e183f */
[----:B------:R-:W-:Y:S01]  /*6890*/  LEA.HI.X R19, R217, R17, R212, 0x2, P3 ;  /* 0x00000011d9137211 */ /* 0x000fe200018f14d4 */
[----:B0-----:R-:W-:Y:S01]  /*68a0*/  @P1 FFMA.FTZ R215, R218, R215, R219 ;  /* 0x000000d7dad71223 */ /* 0x001fe200000100db */
[----:B------:R-:W-:-:S03]  /*68b0*/  FMUL.FTZ R219, R156, R152 ;  /* 0x000000989cdb7220 */ /* 0x000fc60000410000 */
        /* <DEDUP_REMOVED lines=9> */
[----:B------:R-:W-:Y:S01]  /*6950*/  FMUL.FTZ R211, R156, R173 ;  /* 0x000000ad9cd37220 */ /* 0x000fe20000410000 */
[----:B------:R-:W-:Y:S01]  /*6960*/  FMUL.FTZ R215, R84, R215 ;  /* 0x000000d754d77220 */ /* 0x000fe20000410000 */
[----:B------:R-:W-:Y:S01]  /*6970*/  LEA R190, R192, UR12, 0x2 ;  /* 0x0000000cc0be7c11 */ /* 0x000fe2000f8e10ff */
[----:B------:R-:W-:Y:S01]  /*6980*/  FFMA.FTZ R199, R188, R201, R199 ;  /* 0x000000c9bcc77223 */ /* 0x000fe200000100c7 */
[----:B------:R-:W-:Y:S01]  /*6990*/  FMUL.FTZ R211, R0, R211 ;  /* 0x000000d300d37220 */ /* 0x000fe20000410000 */
[----:B------:R-:W-:Y:S01]  /*69a0*/  FMUL.FTZ R192, R156, R171 ;  /* 0x000000ab9cc07220 */ /* 0x000fe20000410000 */
[----:B------:R0:W-:Y:S01]  /*69b0*/  @!P0 STS.64 [UR13+0x1728], R2 ;  /* 0x00172802ff008988 */ /* 0x0001e20008000a0d */
[----:B------:R-:W-:-:S02]  /*69c0*/  FFMA.FTZ R197, R186, R199, R197 ;  /* 0x000000c7bac57223 */ /* 0x000fc400000100c5 */
[----:B------:R-:W-:Y:S01]  /*69d0*/  FMUL.FTZ R217, R83, R192 ;  /* 0x000000c053d97220 */ /* 0x000fe20000410000 */
[----:B------:R1:W-:Y:S01]  /*69e0*/  STS [R190+0x430], R211 ;  /* 0x000430d3be007388 */ /* 0x0003e20000000800 */
[----:B------:R-:W-:Y:S01]  /*69f0*/  FFMA.FTZ R195, R182, R197, R195 ;  /* 0x000000c5b6c37223 */ /* 0x000fe200000100c3 */
[----:B------:R-:W-:Y:S02]  /*6a00*/  FMUL.FTZ R182, R156, R169 ;  /* 0x000000a99cb67220 */ /* 0x000fe40000410000 */
[----:B------:R2:W-:Y:S01]  /*6a10*/  STS [R190+0x438], R217 ;  /* 0x000438d9be007388 */ /* 0x0005e20000000800 */
[----:B------:R-:W-:Y:S01]  /*6a20*/  FFMA.FTZ R193, R180, R195, R193 ;  /* 0x000000c3b4c17223 */ /* 0x000fe200000100c1 */
[----:B0-----:R-:W-:Y:S01]  /*6a30*/  FMUL.FTZ R2, R156, R176 ;  /* 0x000000b09c027220 */ /* 0x001fe20000410000 */
[----:B------:R-:W-:Y:S01]  /*6a40*/  FMUL.FTZ R3, R81, R182 ;  /* 0x000000b651037220 */ /* 0x000fe20000410000 */
[----:B------:R0:W-:Y:S01]  /*6a50*/  STS [R190+0x43c], R219 ;  /* 0x00043cdbbe007388 */ /* 0x0001e20000000800 */
[----:B------:R-:W-:Y:S01]  /*6a60*/  FFMA.FTZ R191, R178, R193, R191 ;  /* 0x000000c1b2bf7223 */ /* 0x000fe200000100bf */
[----:B-1----:R-:W-:Y:S01]  /*6a70*/  FMUL.FTZ R211, R79, R2 ;  /* 0x000000024fd37220 */ /* 0x002fe20000410000 */
[----:B------:R-:W-:Y:S01]  /*6a80*/  FMUL.FTZ R2, R156, R196 ;  /* 0x000000c49c027220 */ /* 0x000fe20000410000 */
[----:B------:R1:W-:Y:S01]  /*6a90*/  STS [R190+0x440], R3 ;  /* 0x00044003be007388 */ /* 0x0003e20000000800 */
[----:B------:R-:W-:-:S02]  /*6aa0*/  FFMA.FTZ R189, R174, R191, R189 ;  /* 0x000000bfaebd7223 */ /* 0x000fc400000100bd */
[----:B--2---:R-:W-:Y:S01]  /*6ab0*/  FMUL.FTZ R217, R71, R2 ;  /* 0x0000000247d97220 */ /* 0x004fe20000410000 */
[----:B------:R-:W-:Y:S01]  /*6ac0*/  FMUL.FTZ R2, R156, R200 ;  /* 0x000000c89c027220 */ /* 0x000fe20000410000 */
[----:B------:R-:W-:Y:S01]  /*6ad0*/  FFMA.FTZ R187, R172, R189, R187 ;  /* 0x000000bdacbb7223 */ /* 0x000fe200000100bb */
[C---:B------:R-:W-:Y:S01]  /*6ae0*/  FMUL.FTZ R172, R156.reuse, R198 ;  /* 0x000000c69cac7220 */ /* 0x040fe20000410000 */
[----:B------:R2:W-:Y:S01]  /*6af0*/  STS [R190+0x434], R215 ;  /* 0x000434d7be007388 */ /* 0x0005e20000000800 */
[----:B0-----:R-:W-:Y:S01]  /*6b00*/  FMUL.FTZ R219, R67, R2 ;  /* 0x0000000243db7220 */ /* 0x001fe20000410000 */
[----:B------:R-:W-:Y:S01]  /*6b10*/  FFMA.FTZ R175, R175, R187, R166 ;  /* 0x000000bbafaf7223 */ /* 0x000fe200000100a6 */
[----:B------:R-:W-:Y:S01]  /*6b20*/  FMUL.FTZ R2, R156, R202 ;  /* 0x000000ca9c027220 */ /* 0x000fe20000410000 */
[----:B------:R0:W-:Y:S01]  /*6b30*/  STS [R190+0x448], R211 ;  /* 0x000448d3be007388 */ /* 0x0001e20000000800 */
[----:B-1----:R-:W-:Y:S01]  /*6b40*/  FMUL.FTZ R3, R69, R172 ;  /* 0x000000ac45037220 */ /* 0x002fe20000410000 */
[----:B------:R-:W-:Y:S01]  /*6b50*/  FFMA.FTZ R181, R164, R175, R181 ;  /* 0x000000afa4b57223 */ /* 0x000fe200000100b5 */
[----:B------:R-:W-:Y:S01]  /*6b60*/  MOV R164, UR23 ;  /* 0x0000001700a47c02 */ /* 0x000fe20008000f00 */
[----:B------:R1:W-:Y:S02]  /*6b70*/  STS [R190+0x458], R219 ;  /* 0x000458dbbe007388 */ /* 0x0003e40000000800 */
[----:B------:R-:W-:Y:S01]  /*6b80*/  FFMA.FTZ R179, R179, R181, R168 ;  /* 0x000000b5b3b37223 */ /* 0x000fe200000100a8 */
[----:B--2---:R-:W-:Y:S01]  /*6b90*/  FMUL.FTZ R215, R156, R184 ;  /* 0x000000b89cd77220 */ /* 0x004fe20000410000 */
[----:B------:R2:W-:Y:S02]  /*6ba0*/  STS [R190+0x454], R3 ;  /* 0x00045403be007388 */ /* 0x0005e40000000800 */
[----:B------:R-:W-:Y:S01]  /*6bb0*/  FFMA.FTZ R183, R160, R179, R183 ;  /* 0x000000b3a0b77223 */ /* 0x000fe200000100b7 */
[----:B0-----:R-:W-:Y:S01]  /*6bc0*/  FMUL.FTZ R211, R65, R2 ;  /* 0x0000000241d37220 */ /* 0x001fe20000410000 */
[----:B------:R-:W-:Y:S01]  /*6bd0*/  IADD3 R160, R164, -UR49, -R137 ;  /* 0x80000031a4a07c10 */ /* 0x000fe2000fffe889 */
[----:B------:R-:W-:Y:S01]  /*6be0*/  FMUL.FTZ R2, R156, R204 ;  /* 0x000000cc9c027220 */ /* 0x000fe20000410000 */
[----:B------:R-:W-:Y:S01]  /*6bf0*/  FMUL.FTZ R215, R78, R215 ;  /* 0x000000d74ed77220 */ /* 0x000fe20000410000 */
[----:B------:R-:W-:Y:S01]  /*6c00*/  FMUL.FTZ R164, R156, R210 ;  /* 0x000000d29ca47220 */ /* 0x000fe20000410000 */
[----:B------:R-:W-:Y:S01]  /*6c10*/  ISETP.GE.AND P1, PT, R160, 0x1, PT ;  /* 0x00000001a000780c */ /* 0x000fe20003f26270 */
[C---:B-1----:R-:W-:Y:S01]  /*6c20*/  FMUL.FTZ R219, R156.reuse, R209 ;  /* 0x000000d19cdb7220 */ /* 0x042fe20000410000 */
[----:B--2---:R-:W-:Y:S01]  /*6c30*/  FMUL.FTZ R3, R63, R2 ;  /* 0x000000023f037220 */ /* 0x004fe20000410000 */
[----:B------:R-:W-:Y:S01]  /*6c40*/  FMUL.FTZ R2, R156, R213 ;  /* 0x000000d59c027220 */ /* 0x000fe20000410000 */
[----:B------:R0:W-:Y:S01]  /*6c50*/  STS [R190+0x44c], R215 ;  /* 0x00044cd7be007388 */ /* 0x0001e20000000800 */
[----:B------:R-:W-:Y:S01]  /*6c60*/  FMUL.FTZ R219, R56, R219 ;  /* 0x000000db38db7220 */ /* 0x000fe20000410000 */
[----:B------:R-:W-:-:S02]  /*6c70*/  FFMA.FTZ R177, R177, R183, R170 ;  /* 0x000000b7b1b17223 */ /* 0x000fc400000100aa */
[----:B------:R1:W-:Y:S02]  /*6c80*/  STS [R190+0x450], R217 ;  /* 0x000450d9be007388 */ /* 0x0003e40000000800 */
[----:B------:R-:W-:Y:S02]  /*6c90*/  FFMA.FTZ R185, R162, R177, R185 ;  /* 0x000000b1a2b97223 */ /* 0x000fe400000100b9 */
[----:B------:R2:W-:Y:S01]  /*6ca0*/  STS [R190+0x444], R221 ;  /* 0x000444ddbe007388 */ /* 0x0005e20000000800 */
[----:B0-----:R-:W-:-:S03]  /*6cb0*/  FMUL.FTZ R215, R61, R2 ;  /* 0x000000023dd77220 */ /* 0x001fc60000410000 */
[----:B------:R2:W-:Y:S01]  /*6cc0*/  STS [R190+0x45c], R211 ;  /* 0x00045cd3be007388 */ /* 0x0005e20000000800 */
[----:B-1----:R-:W-:-:S03]  /*6cd0*/  FMUL.FTZ R217, R59, R164 ;  /* 0x000000a43bd97220 */ /* 0x002fc60000410000 */
        /* <DEDUP_REMOVED lines=12> */
[----:B------:R-:W-:-:S03]  /*6da0*/  LEA R2, P1, R20, UR28, 0x2 ;  /* 0x0000001c14027c11 */ /* 0x000fc6000f8210ff */
[----:B------:R-:W-:-:S05]  /*6db0*/  IMAD.IADD R3, R21, 0x1, R3 ;  /* 0x0000000115037824 */ /* 0x000fca00078e0203 */
[----:B------:R-:W-:-:S05]  /*6dc0*/  LEA.HI.X R3, R20, UR29, R3, 0x2, P1 ;  /* 0x0000001d14037c11 */ /* 0x000fca00088f1403 */
[----:B0-----:R0:W-:Y:S02]  /*6dd0*/  REDG.E.ADD.F32.FTZ.RN.STRONG.GPU desc[UR24][R2.64], R211 ;  /* 0x000000d3020079a6 */ /* 0x0011e4000c10f398 */
.L_x_7113:
[----:B------:R-:W-:Y:S05]  /*6de0*/  BSYNC B0 ;  /* 0x0000000000007941 */ /* 0x000fea0003800000 */
.L_x_7112:
[-C--:B------:R-:W-:Y:S01]  /*6df0*/  FFMA.FTZ R173, R144, -R77.reuse, R173 ;  /* 0x8000004d90ad7223 */ /* 0x080fe200000100ad */
[----:B0-----:R-:W-:Y:S01]  /*6e00*/  FMUL.FTZ R2, R185, R77 ;  /* 0x0000004db9027220 */ /* 0x001fe20000410000 */
[-C--:B------:R-:W-:Y:S01]  /*6e10*/  FFMA.FTZ R154, R149, -R76.reuse, R154 ;  /* 0x8000004c959a7223 */ /* 0x080fe2000001009a */
[----:B--2---:R-:W-:Y:S01]  /*6e20*/  FMUL.FTZ R3, R177, R76 ;  /* 0x0000004cb1037220 */ /* 0x004fe20000410000 */
[----:B------:R-:W-:Y:S01]  /*6e30*/  FFMA.FTZ R171, R142, -R75, R171 ;  /* 0x8000004b8eab7223 */ /* 0x000fe200000100ab */
[----:B------:R-:W-:Y:S01]  /*6e40*/  FFMA.FTZ R156, R2, R173, RZ ;  /* 0x000000ad029c7223 */ /* 0x000fe200000100ff */
[----:B------:R-:W-:Y:S01]  /*6e50*/  FMUL.FTZ R20, R183, R75 ;  /* 0x0000004bb7147220 */ /* 0x000fe20000410000 */
[-C--:B------:R-:W-:Y:S01]  /*6e60*/  FFMA.FTZ R152, R147, -R74.reuse, R152 ;  /* 0x8000004a93987223 */ /* 0x080fe20000010098 */
[----:B------:R-:W-:Y:S01]  /*6e70*/  FMUL.FTZ R21, R179, R74 ;  /* 0x0000004ab3157220 */ /* 0x000fe20000410000 */
[----:B------:R-:W-:Y:S01]  /*6e80*/  FFMA.FTZ R211, R3, R154, R156 ;  /* 0x0000009a03d37223 */ /* 0x000fe2000001009c */
[----:B------:R-:W-:Y:S01]  /*6e90*/  IADD3 R164, R137, 0x20, RZ ;  /* 0x0000002089a47810 */ /* 0x000fe20007ffe0ff */
[-C--:B------:R-:W-:Y:S01]  /*6ea0*/  FFMA.FTZ R169, R150, -R73.reuse, R169 ;  /* 0x8000004996a97223 */ /* 0x080fe200000100a9 */
[----:B------:R-:W-:Y:S01]  /*6eb0*/  FMUL.FTZ R156, R181, R73 ;  /* 0x00000049b59c7220 */ /* 0x000fe20000410000 */
[----:B------:R-:W-:Y:S01]  /*6ec0*/  FFMA.FTZ R162, R20, R171, R211 ;  /* 0x000000ab14a27223 */ /* 0x000fe200000100d3 */
[----:B------:R-:W-:Y:S01]  /*6ed0*/  LEA.HI.SX32 R178, R164, R137, 0x1b ;  /* 0x00000089a4b27211 */ /* 0x000fe200078fdaff */
[-C--:B------:R-:W-:Y:S01]  /*6ee0*/  FFMA.FTZ R158, R167, -R72.reuse, R158 ;  /* 0x80000048a79e7223 */ /* 0x080fe2000001009e */
[----:B------:R-:W-:Y:S01]  /*6ef0*/  FMUL.FTZ R211, R175, R72 ;  /* 0x00000048afd37220 */ /* 0x000fe20000410000 */
[----:B------:R-:W-:Y:S01]  /*6f00*/  FFMA.FTZ R215, R21, R152, R162 ;  /* 0x0000009815d77223 */ /* 0x000fe200000100a2 */
[----:B------:R-:W-:Y:S01]  /*6f10*/  LEA R178, R178, UR12, 0x2 ;  /* 0x0000000cb2b27c11 */ /* 0x000fe2000f8e10ff */
[----:B------:R-:W-:Y:S01]  /*6f20*/  FMUL.FTZ R162, R187, R70 ;  /* 0x00000046bba27220 */ /* 0x000fe20000410000 */
[----:B------:R-:W-:Y:S01]  /*6f30*/  FFMA.FTZ R184, R163, -R68, R184 ;  /* 0x80000044a3b87223 */ /* 0x000fe200000100b8 */
[----:B------:R-:W-:Y:S01]  /*6f40*/  FFMA.FTZ R164, R156, R169, R215 ;  /* 0x000000a99ca47223 */ /* 0x000fe200000100d7 */
[----:B------:R-:W-:Y:S01]  /*6f50*/  FFMA.FTZ R215, R165, -R70, R176 ;  /* 0x80000046a5d77223 */ /* 0x000fe200000100b0 */
[----:B------:R-:W-:Y:S01]  /*6f60*/  FFMA.FTZ R176, R146, -R45, R209 ;  /* 0x8000002d92b07223 */ /* 0x000fe200000100d1 */
[----:B------:R-:W-:Y:S01]  /*6f70*/  FMUL.FTZ R217, R189, R68 ;  /* 0x00000044bdd97220 */ /* 0x000fe20000410000 */
[----:B------:R-:W-:Y:S01]  /*6f80*/  FFMA.FTZ R219, R211, R158, R164 ;  /* 0x0000009ed3db7223 */ /* 0x000fe200000100a4 */
[----:B------:R0:W1:Y:S01]  /*6f90*/  LDS R209, [R178+0x4b0] ;  /* 0x0004b000b2d17984 */ /* 0x0000620000000800 */
[----:B------:R-:W-:Y:S01]  /*6fa0*/  FMUL.FTZ R164, R191, R66 ;  /* 0x00000042bfa47220 */ /* 0x000fe20000410000 */
[----:B------:R-:W-:Y:S01]  /*6fb0*/  FFMA.FTZ R198, R159, -R64, R198 ;  /* 0x800000409fc67223 */ /* 0x000fe200000100c6 */
[----:B------:R-:W-:Y:S01]  /*6fc0*/  FFMA.FTZ R166, R162, R215, R219 ;  /* 0x000000d7a2a67223 */ /* 0x000fe200000100db */
[----:B------:R-:W-:Y:S01]  /*6fd0*/  FFMA.FTZ R219, R161, -R66, R196 ;  /* 0x80000042a1db7223 */ /* 0x000fe200000100c4 */
[----:B------:R-:W-:Y:S01]  /*6fe0*/  FMUL.FTZ R221, R193, R64 ;  /* 0x00000040c1dd7220 */ /* 0x000fe20000410000 */
[----:B------:R-:W-:Y:S01]  /*6ff0*/  FFMA.FTZ R200, R157, -R62, R200 ;  /* 0x8000003e9dc87223 */ /* 0x000fe200000100c8 */
[----:B------:R-:W-:Y:S01]  /*7000*/  FFMA.FTZ R223, R217, R184, R166 ;  /* 0x000000b8d9df7223 */ /* 0x000fe200000100a6 */
[----:B------:R-:W-:Y:S01]  /*7010*/  FMUL.FTZ R168, R195, R62 ;  /* 0x0000003ec3a87220 */ /* 0x000fe20000410000 */
[----:B------:R-:W-:Y:S01]  /*7020*/  FFMA.FTZ R202, R155, -R60, R202 ;  /* 0x8000003c9bca7223 */ /* 0x000fe200000100ca */
[----:B------:R-:W-:Y:S01]  /*7030*/  FFMA.FTZ R204, R153, -R58, R204 ;  /* 0x8000003a99cc7223 */ /* 0x000fe200000100cc */
[----:B------:R-:W-:Y:S01]  /*7040*/  FFMA.FTZ R166, R164, R219, R223 ;  /* 0x000000dba4a67223 */ /* 0x000fe200000100df */
[----:B------:R-:W-:Y:S01]  /*7050*/  FMUL.FTZ R223, R197, R60 ;  /* 0x0000003cc5df7220 */ /* 0x000fe20000410000 */
[----:B------:R-:W-:Y:S01]  /*7060*/  FMUL.FTZ R170, R199, R58 ;  /* 0x0000003ac7aa7220 */ /* 0x000fe20000410000 */
[----:B------:R-:W-:Y:S01]  /*7070*/  ISETP.GE.AND P1, PT, R160, 0x21, PT ;  /* 0x00000021a000780c */ /* 0x000fe20003f26270 */
[----:B------:R-:W-:Y:S01]  /*7080*/  FFMA.FTZ R225, R221, R198, R166 ;  /* 0x000000c6dde17223 */ /* 0x000fe200000100a6 */
[----:B------:R-:W-:Y:S01]  /*7090*/  USHF.L.U64.HI UR13, UR6, 0x2, UR7 ;  /* 0x00000002060d7899 */ /* 0x000fe20008010207 */
[-C--:B------:R-:W-:Y:S01]  /*70a0*/  FFMA.FTZ R213, R148, -R55.reuse, R213 ;  /* 0x8000003794d57223 */ /* 0x080fe200000100d5 */
[----:B------:R-:W-:Y:S01]  /*70b0*/  FMUL.FTZ R172, R201, R55 ;  /* 0x00000037c9ac7220 */ /* 0x000fe20000410000 */
[----:B------:R-:W-:Y:S01]  /*70c0*/  FFMA.FTZ R166, R168, R200, R225 ;  /* 0x000000c8a8a67223 */ /* 0x000fe200000100e1 */
[----:B------:R-:W-:Y:S01]  /*70d0*/  USHF.L.U32 UR52, UR6, 0x2, URZ ;  /* 0x0000000206347899 */ /* 0x000fe2000800063f */
[----:B------:R-:W-:Y:S01]  /*70e0*/  IADD3 R180, R137, 0x40, RZ ;  /* 0x0000004089b47810 */ /* 0x000fe20007ffe0ff */
[----:B------:R-:W-:Y:S01]  /*70f0*/  FFMA.FTZ R210, R151, -R50, R210 ;  /* 0x8000003297d27223 */ /* 0x000fe200000100d2 */
[----:B------:R-:W-:Y:S01]  /*7100*/  FFMA.FTZ R227, R223, R202, R166 ;  /* 0x000000cadfe37223 */ /* 0x000fe200000100a6 */
[----:B------:R-:W-:-:S02]  /*7110*/  IMAD R166, R14, UR13, RZ ;  /* 0x0000000d0ea67c24 */ /* 0x000fc4000f8e02ff */
[----:B------:R-:W-:Y:S01]  /*7120*/  FMUL.FTZ R225, R205, R45 ;  /* 0x0000002dcde17220 */ /* 0x000fe20000410000 */
[----:B------:R-:W-:Y:S01]  /*7130*/  FMUL.FTZ R174, R203, R50 ;  /* 0x00000032cbae7220 */ /* 0x000fe20000410000 */
[----:B------:R-:W-:Y:S01]  /*7140*/  FFMA.FTZ R227, R170, R204, R227 ;  /* 0x000000ccaae37223 */ /* 0x000fe200000100e3 */
[----:B------:R-:W-:Y:S01]  /*7150*/  IMAD.WIDE.U32 R18, R14, UR52, R18 ;  /* 0x000000340e127c25 */ /* 0x000fe2000f8e0012 */
[----:B------:R-:W-:Y:S01]  /*7160*/  IADD3 R182, R137, 0x60, RZ ;  /* 0x0000006089b67810 */ /* 0x000fe20007ffe0ff */
[----:B------:R-:W-:Y:S02]  /*7170*/  BSSY B0, `(.L_x_7114) ;  /* 0x0000012000007945 */ /* 0x000fe40003800000 */
[----:B------:R-:W-:Y:S01]  /*7180*/  FFMA.FTZ R227, R172, R213, R227 ;  /* 0x000000d5ace37223 */ /* 0x000fe200000100e3 */
[----:B------:R-:W-:Y:S02]  /*7190*/  IMAD R229, R15, UR52, R166 ;  /* 0x000000340fe57c24 */ /* 0x000fe4000f8e02a6 */
[----:B------:R-:W-:Y:S01]  /*71a0*/  FMUL.FTZ R166, R225, R176 ;  /* 0x000000b0e1a67220 */ /* 0x000fe20000410000 */
[----:B------:R-:W-:Y:S01]  /*71b0*/  LEA.HI.SX32 R180, R180, R137, 0x1b ;  /* 0x00000089b4b47211 */ /* 0x000fe200078fdaff */
[----:B------:R-:W-:Y:S01]  /*71c0*/  FFMA.FTZ R227, R174, R210, R227 ;  /* 0x000000d2aee37223 */ /* 0x000fe200000100e3 */
[----:B------:R-:W-:-:S02]  /*71d0*/  ISETP.GE.AND P2, PT, R160, 0x41, PT ;  /* 0x00000041a000780c */ /* 0x000fc40003f46270 */
[----:B------:R-:W-:Y:S01]  /*71e0*/  ISETP.GE.AND P3, PT, R160, 0x61, PT ;  /* 0x00000061a000780c */ /* 0x000fe20003f66270 */
[----:B------:R-:W-:Y:S01]  /*71f0*/  FADD.FTZ R166, R227, R166 ;  /* 0x000000a6e3a67221 */ /* 0x000fe20000010000 */
[----:B------:R-:W-:Y:S02]  /*7200*/  IADD3 R19, R229, R19, RZ ;  /* 0x00000013e5137210 */ /* 0x000fe40007ffe0ff */
[----:B------:R-:W-:Y:S02]  /*7210*/  LEA.HI.SX32 R182, R182, R137, 0x1b ;  /* 0x00000089b6b67211 */ /* 0x000fe400078fdaff */
[----:B------:R-:W-:Y:S01]  /*7220*/  LEA R180, R180, UR12, 0x2 ;  /* 0x0000000cb4b47c11 */ /* 0x000fe2000f8e10ff */
[----:B01----:R-:W-:Y:S06]  /*7230*/  @!P1 BRA `(.L_x_7115) ;  /* 0x0000000000149947 */ /* 0x003fec0003800000 */
[----:B------:R-:W-:-:S05]  /*7240*/  MOV R227, UR53 ;  /* 0x0000003500e37c02 */ /* 0x000fca0008000f00 */
[----:B------:R-:W-:-:S04]  /*7250*/  IMAD.WIDE R16, R227, 0x4, R16 ;  /* 0x00000004e3107825 */ /* 0x000fc800078e0210 */
[----:B------:R-:W-:-:S05]  /*7260*/  IMAD.WIDE.U32 R16, R14, UR52, R16 ;  /* 0x000000340e107c25 */ /* 0x000fca000f8e0010 */
[----:B------:R-:W-:-:S05]  /*7270*/  IADD3 R17, R17, R229, RZ ;  /* 0x000000e511117210 */ /* 0x000fca0007ffe0ff */
[----:B------:R0:W-:Y:S02]  /*7280*/  REDG.E.ADD.F32.FTZ.RN.STRONG.GPU desc[UR24][R16.64+-0x780], R209 ;  /* 0xfff880d1100079a6 */ /* 0x0001e4000c10f398 */
.L_x_7115:
[----:B------:R-:W-:Y:S05]  /*7290*/  BSYNC B0 ;  /* 0x0000000000007941 */ /* 0x000fea0003800000 */
.L_x_7114:
[----:B0-----:R0:W1:Y:S01]  /*72a0*/  LDS R17, [R180+0x530] ;  /* 0x00053000b4117984 */ /* 0x0010620000000800 */
[----:B------:R-:W-:Y:S01]  /*72b0*/  BSSY B0, `(.L_x_7116) ;  /* 0x0000004000007945 */ /* 0x000fe20003800000 */
[----:B------:R-:W-:-:S03]  /*72c0*/  LEA R182, R182, UR12, 0x2 ;  /* 0x0000000cb6b67c11 */ /* 0x000fc6000f8e10ff */
[----:B------:R-:W-:Y:S05]  /*72d0*/  @!P2 BRA `(.L_x_7117) ;  /* 0x000000000004a947 */ /* 0x000fea0003800000 */
[----:B-1----:R2:W-:Y:S02]  /*72e0*/  REDG.E.ADD.F32.FTZ.RN.STRONG.GPU desc[UR24][R18.64+-0x700], R17 ;  /* 0xfff90011120079a6 */ /* 0x0025e4000c10f398 */
.L_x_7117:
[----:B------:R-:W-:Y:S05]  /*72f0*/  BSYNC B0 ;  /* 0x0000000000007941 */ /* 0x000fea0003800000 */
.L_x_7116:
[----:B-12---:R1:W2:Y:S01]  /*7300*/  LDS R17, [R182+0x5b0] ;  /* 0x0005b000b6117984 */ /* 0x0062a20000000800 */
[----:B------:R-:W-:Y:S01]  /*7310*/  BSSY B0, `(.L_x_7118) ;  /* 0x0000005000007945 */ /* 0x000fe20003800000 */
[C---:B------:R-:W-:Y:S02]  /*7320*/  IADD3 R16, R137.reuse, 0x80, RZ ;  /* 0x0000008089107810 */ /* 0x040fe40007ffe0ff */
[----:B------:R-:W-:Y:S01]  /*7330*/  IADD3 R178, R137, 0xa0, RZ ;  /* 0x000000a089b27810 */ /* 0x000fe20007ffe0ff */
[----:B------:R-:W-:Y:S06]  /*7340*/  @!P3 BRA `(.L_x_7119) ;  /* 0x000000000004b947 */ /* 0x000fec0003800000 */
[----:B--2---:R3:W-:Y:S02]  /*7350*/  REDG.E.ADD.F32.FTZ.RN.STRONG.GPU desc[UR24][R18.64+-0x680], R17 ;  /* 0xfff98011120079a6 */ /* 0x0047e4000c10f398 */
.L_x_7119:
[----:B------:R-:W-:Y:S05]  /*7360*/  BSYNC B0 ;  /* 0x0000000000007941 */ /* 0x000fea0003800000 */
.L_x_7118:
[-C--:B------:R-:W-:Y:S01]  /*7370*/  LEA.HI.SX32 R16, R16, R137.reuse, 0x1b ;  /* 0x0000008910107211 */ /* 0x080fe200078fdaff */
[C---:B0-----:R-:W-:Y:S01]  /*7380*/  VIADD R180, R137.reuse, 0xc0 ;  /* 0x000000c089b47836 */ /* 0x041fe20000000000 */
[----:B------:R-:W-:Y:S01]  /*7390*/  ISETP.GE.AND P6, PT, R160, 0x81, PT ;  /* 0x00000081a000780c */ /* 0x000fe20003fc6270 */
[----:B------:R-:W-:Y:S01]  /*73a0*/  BSSY B0, `(.L_x_7120) ;  /* 0x000000e000007945 */ /* 0x000fe20003800000 */
[----:B------:R-:W-:Y:S02]  /*73b0*/  LEA R16, R16, UR12, 0x2 ;  /* 0x0000000c10107c11 */ /* 0x000fe4000f8e10ff */
[-C--:B------:R-:W-:Y:S02]  /*73c0*/  LEA.HI.SX32 R178, R178, R137.reuse, 0x1b ;  /* 0x00000089b2b27211 */ /* 0x080fe400078fdaff */
[----:B-1----:R-:W-:Y:S01]  /*73d0*/  IADD3 R182, R137, 0xe0, RZ ;  /* 0x000000e089b67810 */ /* 0x002fe20007ffe0ff */
[----:B--23--:R0:W1:Y:S01]  /*73e0*/  LDS R17, [R16+0x630] ;  /* 0x0006300010117984 */ /* 0x00c0620000000800 */
[----:B------:R-:W-:-:S02]  /*73f0*/  LEA.HI.SX32 R180, R180, R137, 0x1b ;  /* 0x00000089b4b47211 */ /* 0x000fc400078fdaff */
[----:B------:R-:W-:Y:S02]  /*7400*/  LEA R178, R178, UR12, 0x2 ;  /* 0x0000000cb2b27c11 */ /* 0x000fe4000f8e10ff */
[C---:B------:R-:W-:Y:S02]  /*7410*/  ISETP.GE.AND P1, PT, R160.reuse, 0xa1, PT ;  /* 0x000000a1a000780c */ /* 0x040fe40003f26270 */
[C---:B------:R-:W-:Y:S02]  /*7420*/  ISETP.GE.AND P2, PT, R160.reuse, 0xc1, PT ;  /* 0x000000c1a000780c */ /* 0x040fe40003f46270 */
[C---:B------:R-:W-:Y:S02]  /*7430*/  ISETP.GE.AND P3, PT, R160.reuse, 0xe1, PT ;  /* 0x000000e1a000780c */ /* 0x040fe40003f66270 */
[C---:B------:R-:W-:Y:S02]  /*7440*/  ISETP.GE.AND P4, PT, R160.reuse, 0x101, PT ;  /* 0x00000101a000780c */ /* 0x040fe40003f86270 */
[----:B------:R-:W-:Y:S01]  /*7450*/  ISETP.GE.AND P5, PT, R160, 0x121, PT ;  /* 0x00000121a000780c */ /* 0x000fe20003fa6270 */
[----:B0-----:R-:W-:-:S12]  /*7460*/  @!P6 BRA `(.L_x_7121) ;  /* 0x000000000004e947 */ /* 0x001fd80003800000 */
[----:B-1----:R0:W-:Y:S02]  /*7470*/  REDG.E.ADD.F32.FTZ.RN.STRONG.GPU desc[UR24][R18.64+-0x600], R17 ;  /* 0xfffa0011120079a6 */ /* 0x0021e4000c10f398 */
.L_x_7121:
[----:B------:R-:W-:Y:S05]  /*7480*/  BSYNC B0 ;  /* 0x0000000000007941 */ /* 0x000fea0003800000 */
.L_x_7120:
[----:B01----:R0:W1:Y:S01]  /*7490*/  LDS R17, [R178+0x6b0] ;  /* 0x0006b000b2117984 */ /* 0x0030620000000800 */
[----:B------:R-:W-:Y:S01]  /*74a0*/  BSSY B0, `(.L_x_7122) ;  /* 0x0000006000007945 */ /* 0x000fe20003800000 */
[----:B------:R-:W-:Y:S02]  /*74b0*/  IADD3 R16, R137, 0x100, RZ ;  /* 0x0000010089107810 */ /* 0x000fe40007ffe0ff */
[----:B------:R-:W-:Y:S02]  /*74c0*/  LEA.HI.SX32 R182, R182, R137, 0x1b ;  /* 0x00000089b6b67211 */ /* 0x000fe400078fdaff */
[----:B------:R-:W-:Y:S01]  /*74d0*/  LEA R180, R180, UR12, 0x2 ;  /* 0x0000000cb4b47c11 */ /* 0x000fe2000f8e10ff */
[----:B------:R-:W-:Y:S06]  /*74e0*/  @!P1 BRA `(.L_x_7123) ;  /* 0x0000000000049947 */ /* 0x000fec0003800000 */
[----:B-1----:R2:W-:Y:S02]  /*74f0*/  REDG.E.ADD.F32.FTZ.RN.STRONG.GPU desc[UR24][R18.64+-0x580], R17 ;  /* 0xfffa8011120079a6 */ /* 0x0025e4000c10f398 */
.L_x_7123:
[----:B------:R-:W-:Y:S05]  /*7500*/  BSYNC B0 ;  /* 0x0000000000007941 */ /* 0x000fea0003800000 */
.L_x_7122:
[----:B-12---:R1:W2:Y:S01]  /*7510*/  LDS R17, [R180+0x730] ;  /* 0x00073000b4117984 */ /* 0x0062a20000000800 */
[----:B------:R-:W-:Y:S01]  /*7520*/  BSSY B0, `(.L_x_7124) ;  /* 0x0000006000007945 */ /* 0x000fe20003800000 */
[----:B0-----:R-:W-:Y:S02]  /*7530*/  IADD3 R178, R137, 0x120, RZ ;  /* 0x0000012089b27810 */ /* 0x001fe40007ffe0ff */
[----:B------:R-:W-:Y:S02]  /*7540*/  LEA.HI.SX32 R16, R16, R137, 0x1b ;  /* 0x0000008910107211 */ /* 0x000fe400078fdaff */
[----:B------:R-:W-:Y:S01]  /*7550*/  LEA R182, R182, UR12, 0x2 ;  /* 0x0000000cb6b67c11 */ /* 0x000fe2000f8e10ff */
[----:B------:R-:W-:Y:S06]  /*7560*/  @!P2 BRA `(.L_x_7125) ;  /* 0x000000000004a947 */ /* 0x000fec0003800000 */
[----:B--2---:R0:W-:Y:S02]  /*7570*/  REDG.E.ADD.F32.FTZ.RN.STRONG.GPU desc[UR24][R18.64+-0x500], R17 ;  /* 0xfffb0011120079a6 */ /* 0x0041e4000c10f398 */
.L_x_7125:
[----:B------:R-:W-:Y:S05]  /*7580*/  BSYNC B0 ;  /* 0x0000000000007941 */ /* 0x000fea0003800000 */
.L_x_7124:
[----:B0-2---:R0:W2:Y:S01]  /*7590*/  LDS R17, [R182+0x7b0] ;  /* 0x0007b000b6117984 */ /* 0x0050a20000000800 */
[----:B------:R-:W-:Y:S01]  /*75a0*/  BSSY B0, `(.L_x_7126) ;  /* 0x0000005000007945 */ /* 0x000fe20003800000 */
[----:B------:R-:W-:Y:S02]  /*75b0*/  LEA.HI.SX32 R178, R178, R137, 0x1b ;  /* 0x00000089b2b27211 */ /* 0x000fe400078fdaff */
[----:B------:R-:W-:Y:S01]  /*75c0*/  LEA R16, R16, UR12, 0x2 ;  /* 0x0000000c10107c11 */ /* 0x000fe2000f8e10ff */
[----:B------:R-:W-:Y:S06]  /*75d0*/  @!P3 BRA `(.L_x_7127) ;  /* 0x000000000004b947 */ /* 0x000fec0003800000 */
[----:B--2---:R3:W-:Y:S02]  /*75e0*/  REDG.E.ADD.F32.FTZ.RN.STRONG.GPU desc[UR24][R18.64+-0x480], R17 ;  /* 0xfffb8011120079a6 */ /* 0x0047e4000c10f398 */
.L_x_7127:
[----:B------:R-:W-:Y:S05]  /*75f0*/  BSYNC B0 ;  /* 0x0000000000007941 */ /* 0x000fea0003800000 */
.L_x_7126:
[----:B--23--:R2:W3:Y:S01]  /*7600*/  LDS R17, [R16+0x830] ;  /* 0x0008300010117984 */ /* 0x00c4e20000000800 */
[----:B------:R-:W-:Y:S01]  /*7610*/  BSSY B0, `(.L_x_7128) ;  /* 0x0000004000007945 */ /* 0x000fe20003800000 */
[----:B-1----:R-:W-:-:S03]  /*7620*/  LEA R180, R178, UR12, 0x2 ;  /* 0x0000000cb2b47c11 */ /* 0x002fc6000f8e10ff */
[----:B------:R-:W-:Y:S05]  /*7630*/  @!P4 BRA `(.L_x_7129) ;  /* 0x000000000004c947 */ /* 0x000fea0003800000 */
[----:B---3--:R1:W-:Y:S02]  /*7640*/  REDG.E.ADD.F32.FTZ.RN.STRONG.GPU desc[UR24][R18.64+-0x400], R17 ;  /* 0xfffc0011120079a6 */ /* 0x0083e4000c10f398 */
.L_x_7129:
[----:B------:R-:W-:Y:S05]  /*7650*/  BSYNC B0 ;  /* 0x0000000000007941 */ /* 0x000fea0003800000 */
.L_x_7128:
[----:B-1-3--:R1:W3:Y:S01]  /*7660*/  LDS R17, [R180+0x8b0] ;  /* 0x0008b000b4117984 */ /* 0x00a2e20000000800 */
[----:B------:R-:W-:Y:S01]  /*7670*/  BSSY B0, `(.L_x_7130) ;  /* 0x0000005000007945 */ /* 0x000fe20003800000 */
[C---:B--2---:R-:W-:Y:S02]  /*7680*/  IADD3 R16, R137.reuse, 0x140, RZ ;  /* 0x0000014089107810 */ /* 0x044fe40007ffe0ff */
[----:B------:R-:W-:Y:S01]  /*7690*/  IADD3 R178, R137, 0x160, RZ ;  /* 0x0000016089b27810 */ /* 0x000fe20007ffe0ff */
[----:B------:R-:W-:Y:S06]  /*76a0*/  @!P5 BRA `(.L_x_7131) ;  /* 0x000000000004d947 */ /* 0x000fec0003800000 */
[----:B---3--:R2:W-:Y:S02]  /*76b0*/  REDG.E.ADD.F32.FTZ.RN.STRONG.GPU desc[UR24][R18.64+-0x380], R17 ;  /* 0xfffc8011120079a6 */ /* 0x0085e4000c10f398 */
.L_x_7131:
[----:B------:R-:W-:Y:S05]  /*76c0*/  BSYNC B0 ;  /* 0x0000000000007941 */ /* 0x000fea0003800000 */
.L_x_7130:
[-C--:B------:R-:W-:Y:S01]  /*76d0*/  LEA.HI.SX32 R16, R16, R137.reuse, 0x1b ;  /* 0x0000008910107211 */ /* 0x080fe200078fdaff */
[----:B------:R-:W-:Y:S01]  /*76e0*/  BSSY B0, `(.L_x_7132) ;  /* 0x0000010000007945 */ /* 0x000fe20003800000 */
[----:B------:R-:W-:Y:S02]  /*76f0*/  ISETP.GE.AND P6, PT, R160, 0x141, PT ;  /* 0x00000141a000780c */ /* 0x000fe40003fc6270 */
[----:B------:R-:W-:Y:S02]  /*7700*/  LEA R16, R16, UR12, 0x2 ;  /* 0x0000000c10107c11 */ /* 0x000fe4000f8e10ff */
[C---:B-1----:R-:W-:Y:S02]  /*7710*/  IADD3 R180, R137.reuse, 0x180, RZ ;  /* 0x0000018089b47810 */ /* 0x042fe40007ffe0ff */
[----:B------:R-:W-:Y:S01]  /*7720*/  LEA.HI.SX32 R178, R178, R137, 0x1b ;  /* 0x00000089b2b27211 */ /* 0x000fe200078fdaff */
[----:B--23--:R1:W2:Y:S01]  /*7730*/  LDS R17, [R16+0x930] ;  /* 0x0009300010117984 */ /* 0x00c2a20000000800 */
        /* <DEDUP_REMOVED lines=10> */
.L_x_7133:
[----:B------:R-:W-:Y:S05]  /*77e0*/  BSYNC B0 ;  /* 0x0000000000007941 */ /* 0x000fea0003800000 */
.L_x_7132:
[----:B0-2---:R0:W1:Y:S01]  /*77f0*/  LDS R17, [R178+0x9b0] ;  /* 0x0009b000b2117984 */ /* 0x0050620000000800 */
[----:B------:R-:W-:Y:S01]  /*7800*/  BSSY B0, `(.L_x_7134) ;  /* 0x0000006000007945 */ /* 0x000fe20003800000 */
[----:B------:R-:W-:Y:S02]  /*7810*/  IADD3 R16, R137, 0x1c0, RZ ;  /* 0x000001c089107810 */ /* 0x000fe40007ffe0ff */
[----:B------:R-:W-:Y:S02]  /*7820*/  LEA.HI.SX32 R182, R182, R137, 0x1b ;  /* 0x00000089b6b67211 */ /* 0x000fe400078fdaff */
[----:B------:R-:W-:Y:S01]  /*7830*/  LEA R180, R180, UR12, 0x2 ;  /* 0x0000000cb4b47c11 */ /* 0x000fe2000f8e10ff */
[----:B------:R-:W-:Y:S06]  /*7840*/  @!P1 BRA `(.L_x_7135) ;  /* 0x0000000000049947 */ /* 0x000fec0003800000 */
[----:B-1----:R2:W-:Y:S02]  /*7850*/  REDG.E.ADD.F32.FTZ.RN.STRONG.GPU desc[UR24][R18.64+-0x280], R17 ;  /* 0xfffd8011120079a6 */ /* 0x0025e4000c10f398 */
.L_x_7135:
[----:B------:R-:W-:Y:S05]  /*7860*/  BSYNC B0 ;  /* 0x0000000000007941 */ /* 0x000fea0003800000 */
.L_x_7134:
[----:B-12---:R1:W2:Y:S01]  /*7870*/  LDS R17, [R180+0xa30] ;  /* 0x000a3000b4117984 */ /* 0x0062a20000000800 */
[----:B------:R-:W-:Y:S01]  /*7880*/  BSSY B0, `(.L_x_7136) ;  /* 0x0000006000007945 */ /* 0x000fe20003800000 */
[----:B------:R-:W-:Y:S01]  /*7890*/  VIADD R160, R137, 0x1e0 ;  /* 0x000001e089a07836 */ /* 0x000fe20000000000 */
[----:B------:R-:W-:Y:S02]  /*78a0*/  LEA.HI.SX32 R16, R16, R137, 0x1b ;  /* 0x0000008910107211 */ /* 0x000fe400078fdaff */
[----:B------:R-:W-:Y:S01]  /*78b0*/  LEA R182, R182, UR12, 0x2 ;  /* 0x0000000cb6b67c11 */ /* 0x000fe2000f8e10ff */
[----:B------:R-:W-:Y:S06]  /*78c0*/  @!P2 BRA `(.L_x_7137) ;  /* 0x000000000004a947 */ /* 0x000fec0003800000 */
[----:B--2---:R3:W-:Y:S02]  /*78d0*/  REDG.E.ADD.F32.FTZ.RN.STRONG.GPU desc[UR24][R18.64+-0x200], R17 ;  /* 0xfffe0011120079a6 */ /* 0x0047e4000c10f398 */
.L_x_7137:
[----:B------:R-:W-:Y:S05]  /*78e0*/  BSYNC B0 ;  /* 0x0000000000007941 */ /* 0x000fea0003800000 */
.L_x_7136:
[----:B--23--:R2:W3:Y:S01]  /*78f0*/  LDS R17, [R182+0xab0] ;  /* 0x000ab000b6117984 */ /* 0x00c4e20000000800 */
[----:B------:R-:W-:Y:S01]  /*7900*/  BSSY B0, `(.L_x_7138) ;  /* 0x0000005000007945 */ /* 0x000fe20003800000 */
[----:B------:R-:W-:Y:S02]  /*7910*/  LEA.HI.SX32 R160, R160, R137, 0x1b ;  /* 0x00000089a0a07211 */ /* 0x000fe400078fdaff */
[----:B------:R-:W-:Y:S01]  /*7920*/  LEA R16, R16, UR12, 0x2 ;  /* 0x0000000c10107c11 */ /* 0x000fe2000f8e10ff */
[----:B------:R-:W-:Y:S06]  /*7930*/  @!P3 BRA `(.L_x_7139) ;  /* 0x000000000004b947 */ /* 0x000fec0003800000 */
[----:B---3--:R4:W-:Y:S02]  /*7940*/  REDG.E.ADD.F32.FTZ.RN.STRONG.GPU desc[UR24][R18.64+-0x180], R17 ;  /* 0xfffe8011120079a6 */ /* 0x0089e4000c10f398 */
.L_x_7139:
[----:B------:R-:W-:Y:S05]  /*7950*/  BSYNC B0 ;  /* 0x0000000000007941 */ /* 0x000fea0003800000 */
.L_x_7138:
[----:B---34-:R3:W4:Y:S01]  /*7960*/  LDS R17, [R16+0xb30] ;  /* 0x000b300010117984 */ /* 0x0187220000000800 */
[----:B------:R-:W-:Y:S01]  /*7970*/  BSSY B0, `(.L_x_7140) ;  /* 0x0000004000007945 */ /* 0x000fe20003800000 */
[----:B------:R-:W-:-:S03]  /*7980*/  LEA R160, R160, UR12, 0x2 ;  /* 0x0000000ca0a07c11 */ /* 0x000fc6000f8e10ff */
[----:B------:R-:W-:Y:S05]  /*7990*/  @!P4 BRA `(.L_x_7141) ;  /* 0x000000000004c947 */ /* 0x000fea0003800000 */
[----:B----4-:R4:W-:Y:S02]  /*79a0*/  REDG.E.ADD.F32.FTZ.RN.STRONG.GPU desc[UR24][R18.64+-0x100], R17 ;  /* 0xffff0011120079a6 */ /* 0x0109e4000c10f398 */
.L_x_7141:
[----:B------:R-:W-:Y:S05]  /*79b0*/  BSYNC B0 ;  /* 0x0000000000007941 */ /* 0x000fea0003800000 */
.L_x_7140:
[----:B----4-:R4:W0:Y:S01]  /*79c0*/  LDS R17, [R160+0xbb0] ;  /* 0x000bb000a0117984 */ /* 0x0108220000000800 */
[----:B------:R-:W-:Y:S04]  /*79d0*/  BSSY B0, `(.L_x_7142) ;  /* 0x0000003000007945 */ /* 0x000fe80003800000 */
[----:B------:R-:W-:Y:S05]  /*79e0*/  @!P5 BRA `(.L_x_7143) ;  /* 0x000000000004d947 */ /* 0x000fea0003800000 */
[----:B0-----:R0:W-:Y:S02]  /*79f0*/  REDG.E.ADD.F32.FTZ.RN.STRONG.GPU desc[UR24][R18.64+-0x80], R17 ;  /* 0xffff8011120079a6 */ /* 0x0011e4000c10f398 */
.L_x_7143:
[----:B------:R-:W-:Y:S05]  /*7a00*/  BSYNC B0 ;  /* 0x0000000000007941 */ /* 0x000fea0003800000 */
.L_x_7142:
[----:B0-----:R-:W0:Y:S01]  /*7a10*/  SHFL.DOWN PT, R17, R166, 0x1, 0x1f ;  /* 0x08201f00a6117f89 */ /* 0x001e2200000e0000 */
[C---:B------:R-:W-:Y:S01]  /*7a20*/  ISETP.GT.AND P1, PT, R135.reuse, 0x1e, PT ;  /* 0x0000001e8700780c */ /* 0x040fe20003f24270 */
[----:B------:R-:W-:Y:S01]  /*7a30*/  FMUL.FTZ R19, R140, R205 ;  /* 0x000000cd8c137220 */ /* 0x000fe20000410000 */
[----:B------:R-:W-:Y:S01]  /*7a40*/  ISETP.NE.AND P2, PT, R135, RZ, PT ;  /* 0x000000ff8700720c */ /* 0x000fe20003f45270 */
[----:B---3--:R-:W3:Y:S01]  /*7a50*/  SHFL.DOWN PT, R16, R207, 0x1, 0x1f ;  /* 0x08201f00cf107f89 */ /* 0x008ee200000e0000 */
        /* <DEDUP_REMOVED lines=21> */
[----:B---3--:R-:W-:-:S03]  /*7bb0*/  @!P1 FADD.FTZ R207, R207, R16 ;  /* 0x00000010cfcf9221 */ /* 0x008fc60000010000 */
[----:B------:R-:W0:Y:S01]  /*7bc0*/  SHFL.DOWN PT, R17, R166, 0x2, 0x1f ;  /* 0x08401f00a6117f89 */ /* 0x000e2200000e0000 */
[----:B------:R-:W-:-:S03]  /*7bd0*/  ISETP.GT.AND P1, PT, R135, 0x1d, PT ;  /* 0x0000001d8700780c */ /* 0x000fc60003f24270 */
[----:B------:R-:W3:Y:S10]  /*7be0*/  SHFL.DOWN PT, R16, R207, 0x2, 0x1f ;  /* 0x08401f00cf107f89 */ /* 0x000ef400000e0000 */
[----:B0-----:R-:W-:Y:S01]  /*7bf0*/  @!P1 FADD.FTZ R166, R166, R17 ;  /* 0x00000011a6a69221 */ /* 0x001fe20000010000 */
[----:B------:R-:W-:Y:S01]  /*7c00*/  FMUL.FTZ R17, R140, R203 ;  /* 0x000000cb8c117220 */ /* 0x000fe20000410000 */
[----:B---3--:R-:W-:-:S03]  /*7c10*/  @!P1 FADD.FTZ R207, R207, R16 ;  /* 0x00000010cfcf9221 */ /* 0x008fc60000010000 */
[----:B------:R-:W0:Y:S01]  /*7c20*/  SHFL.DOWN PT, R209, R166, 0x4, 0x1f ;  /* 0x08801f00a6d17f89 */ /* 0x000e2200000e0000 */
[----:B------:R-:W-:Y:S01]  /*7c30*/  ISETP.GT.AND P1, PT, R135, 0x1b, PT ;  /* 0x0000001b8700780c */ /* 0x000fe20003f24270 */
[----:B------:R-:W-:Y:S01]  /*7c40*/  FMUL.FTZ R210, R210, R17 ;  /* 0x00000011d2d27220 */ /* 0x000fe20000410000 */
[C---:B------:R-:W-:Y:S01]  /*7c50*/  FMUL.FTZ R17, R140.reuse, R199 ;  /* 0x000000c78c117220 */ /* 0x040fe20000410000 */
[----:B------:R-:W3:Y:S01]  /*7c60*/  SHFL.DOWN PT, R18, R207, 0x4, 0x1f ;  /* 0x08801f00cf127f89 */ /* 0x000ee200000e0000 */
[----:B------:R-:W-:Y:S01]  /*7c70*/  FMUL.FTZ R16, R140, R201 ;  /* 0x000000c98c107220 */ /* 0x000fe20000410000 */
[----:B------:R-:W-:Y:S01]  /*7c80*/  FFMA.FTZ R151, R151, R203, R210 ;  /* 0x000000cb97977223 */ /* 0x000fe200000100d2 */
        /* <DEDUP_REMOVED lines=11> */
[C---:B------:R-:W-:Y:S01]  /*7d40*/  FMUL.FTZ R17, R140.reuse, R193 ;  /* 0x000000c18c117220 */ /* 0x040fe20000410000 */
[----:B------:R-:W-:Y:S01]  /*7d50*/  FFMA.FTZ R161, R161, R191, R16 ;  /* 0x000000bfa1a17223 */ /* 0x000fe20000010010 */
[----:B------:R-:W-:Y:S01]  /*7d60*/  FMUL.FTZ R16, R140, R187 ;  /* 0x000000bb8c107220 */ /* 0x000fe20000410000 */
[----:B------:R-:W-:Y:S01]  /*7d70*/  FFMA.FTZ R157, R157, R195, R200 ;  /* 0x000000c39d9d7223 */ /* 0x000fe200000100c8 */
[----:B------:R-:W-:Y:S01]  /*7d80*/  FMUL.FTZ R198, R198, R17 ;  /* 0x00000011c6c67220 */ /* 0x000fe20000410000 */
[----:B------:R-:W-:Y:S01]  /*7d90*/  FMUL.FTZ R17, R140, R189 ;  /* 0x000000bd8c117220 */ /* 0x000fe20000410000 */
        /* <DEDUP_REMOVED lines=8> */
[C---:B------:R-:W-:Y:S01]  /*7e20*/  FMUL.FTZ R17, R140.reuse, R175 ;  /* 0x000000af8c117220 */ /* 0x040fe20000410000 */
[----:B------:R-:W3:Y:S01]  /*7e30*/  SHFL.DOWN PT, R18, R207, 0x8, 0x1f ;  /* 0x09001f00cf127f89 */ /* 0x000ee200000e0000 */
        /* <DEDUP_REMOVED lines=18> */
[----:B---3--:R-:W-:-:S04]  /*7f60*/  @!P1 FADD.FTZ R207, R207, R18 ;  /* 0x00000012cfcf9221 */ /* 0x008fc80000010000 */
[----:B------:R-:W0:Y:S01]  /*7f70*/  SHFL.DOWN PT, R19, R166, 0x10, 0x1f ;  /* 0x0a001f00a6137f89 */ /* 0x000e2200000e0000 */
[----:B------:R-:W-:-:S03]  /*7f80*/  ISETP.GT.AND P1, PT, R135, 0xf, PT ;  /* 0x0000000f8700780c */ /* 0x000fc60003f24270 */
[----:B------:R-:W3:Y:S10]  /*7f90*/  SHFL.DOWN PT, R18, R207, 0x10, 0x1f ;  /* 0x0a001f00cf127f89 */ /* 0x000ef400000e0000 */
[----:B0-----:R-:W-:Y:S01]  /*7fa0*/  @!P1 FADD.FTZ R166, R166, R19 ;  /* 0x00000013a6a69221 */ /* 0x001fe20000010000 */
[----:B------:R-:W-:Y:S01]  /*7fb0*/  FMUL.FTZ R19, R140, R179 ;  /* 0x000000b38c137220 */ /* 0x000fe20000410000 */
[----:B---3--:R-:W-:-:S03]  /*7fc0*/  @!P1 FADD.FTZ R207, R207, R18 ;  /* 0x00000012cfcf9221 */ /* 0x008fc60000010000 */
        /* <DEDUP_REMOVED lines=11> */
[----:B------:R0:W-:Y:S01]  /*8080*/  @!P2 STS.64 [UR12+0xc78], R16 ;  /* 0x000c7810ff00a988 */ /* 0x0001e20008000a0c */
        /* <DEDUP_REMOVED lines=8> */
[----:B------:R-:W-:Y:S02]  /*8110*/  UISETP.NE.AND UP0, UPT, UR22, UR50, UPT ;  /* 0x000000321600728c */ /* 0x000fe4000bf05270 */
[----:B------:R-:W-:-:S04]  /*8120*/  ULEA UR13, UR5, UR12, 0x2 ;  /* 0x0000000c050d7291 */ /* 0x000fc8000f8e103f */
[----:B------:R-:W-:-:S13]  /*8130*/  PLOP3.LUT P0, PT, PT, PT, UP0, 0x80, 0x0 ;  /* 0x000000000000781c */ /* 0x000fda0003f0f008 */
[----:B------:R-:W0:Y:S04]  /*8140*/  @P0 LDS R2, [UR13+0x2328] ;  /* 0x0023280dff020984 */ /* 0x000e280008000800 */
[----:B------:R-:W3:Y:S01]  /*8150*/  @P0 LDS R3, [UR13+0x1f28] ;  /* 0x001f280dff030984 */ /* 0x000ee20008000800 */
[----:B0-----:R-:W-:Y:S01]  /*8160*/  @P0 FADD.FTZ R17, R17, R2 ;  /* 0x0000000211110221 */ /* 0x001fe20000010000 */
[----:B---3--:R-:W-:-:S04]  /*8170*/  @P0 FADD.FTZ R16, R16, R3 ;  /* 0x0000000310100221 */ /* 0x008fc80000010000 */
[----:B------:R3:W-:Y:S04]  /*8180*/  STS [UR13+0x2328], R17 ;  /* 0x00232811ff007988 */ /* 0x0007e8000800080d */
[----:B------:R3:W-:Y:S02]  /*8190*/  STS [UR13+0x1f28], R16 ;  /* 0x001f2810ff007988 */ /* 0x0007e4000800080d */
.L_x_7145:
[----:B------:R-:W-:Y:S05]  /*81a0*/  BSYNC B0 ;  /* 0x0000000000007941 */ /* 0x000fea0003800000 */
.L_x_7144:
[----:B------:R-:W-:Y:S02]  /*81b0*/  UIADD3 UR5, UR5, 0x1, URZ ;  /* 0x0000000105057890 */ /* 0x000fe4000fffe03f */
[----:B------:R-:W-:Y:S02]  /*81c0*/  UIADD3 UR6, UP1, UR6, 0x1, URZ ;  /* 0x0000000106067890 */ /* 0x000fe4000ff3e03f */
[----:B------:R-:W-:Y:S02]  /*81d0*/  UISETP.GE.AND UP0, UPT, UR5, UR51, UPT ;  /* 0x000000330500728c */ /* 0x000fe4000bf06270 */
[----:B------:R-:W-:-:S04]  /*81e0*/  UIADD3.X UR7, URZ, UR7, URZ, UP1, !UPT ;  /* 0x000000073f077290 */ /* 0x000fc80008ffe43f */
[----:B------:R-:W-:-:S13]  /*81f0*/  PLOP3.LUT P0, PT, PT, PT, UP0, 0x80, 0x0 ;  /* 0x000000000000781c */ /* 0x000fda0003f0f008 */
[----:B------:R-:W-:Y:S05]  /*8200*/  @!P0 BRA `(.L_x_7146) ;  /* 0xffffffc800208947 */ /* 0x000fea000383ffff */
.L_x_7109:
[----:B------:R-:W-:Y:S01]  /*8210*/  BAR.SYNC.DEFER_BLOCKING 0x0 ;  /* 0x0000000000007b1d */ /* 0x000fe20000010000 */
[----:B------:R-:W-:Y:S01]  /*8220*/  UIADD3 UR23, -UR49, UR23, URZ ;  /* 0x0000001731177290 */ /* 0x000fe2000fffe13f */
[----:B------:R-:W-:Y:S02]  /*8230*/  PRMT R3, RZ, 0x7610, R3 ;  /* 0x00007610ff037816 */ /* 0x000fe40000000003 */
[----:B------:R-:W-:Y:S02]  /*8240*/  PRMT R0, RZ, 0x7610, R0 ;  /* 0x00007610ff007816 */ /* 0x000fe40000000000 */
[----:B------:R-:W-:Y:S01]  /*8250*/  PRMT R13, RZ, 0x7610, R13 ;  /* 0x00007610ff0d7816 */ /* 0x000fe2000000000d */
[----:B------:R-:W-:Y:S01]  /*8260*/  ULDC.64 UR28, c[0x0][0x388] ;  /* 0x0000e200001c7ab9 */ /* 0x000fe20000000a00 */
[----:B------:R-:W-:Y:S01]  /*8270*/  ISETP.GE.AND P2, PT, R4, UR23, PT ;  /* 0x0000001704007c0c */ /* 0x000fe2000bf46270 */
[----:B------:R-:W-:Y:S01]  /*8280*/  ULDC.64 UR26, c[0x0][0x3a8] ;  /* 0x0000ea00001a7ab9 */ /* 0x000fe20000000a00 */
[----:B------:R-:W-:-:S02]  /*8290*/  ISETP.GE.AND P1, PT, R131, UR23, PT ;  /* 0x0000001783007c0c */ /* 0x000fc4000bf26270 */
[----:B------:R-:W-:Y:S02]  /*82a0*/  ISETP.GE.AND P0, PT, R130, UR23, PT ;  /* 0x0000001782007c0c */ /* 0x000fe4000bf06270 */
[----:B------:R-:W-:Y:S02]  /*82b0*/  ISETP.GE.AND P4, PT, R129, UR23, PT ;  /* 0x0000001781007c0c */ /* 0x000fe4000bf86270 */
[----:B------:R-:W-:Y:S02]  /*82c0*/  ISETP.GE.AND P6, PT, R128, UR23, PT ;  /* 0x0000001780007c0c */ /* 0x000fe4000bfc6270 */
[----:B------:R-:W-:Y:S02]  /*82d0*/  ISETP.GE.AND P5, PT, R127, UR23, PT ;  /* 0x000000177f007c0c */ /* 0x000fe4000bfa6270 */
[----:B------:R-:W-:Y:S02]  /*82e0*/  ISETP.GE.AND P3, PT, R126, UR23, PT ;  /* 0x000000177e007c0c */ /* 0x000fe4000bf66270 */
[----:B------:R-:W-:Y:S01]  /*82f0*/  PRMT R2, RZ, 0x7610, R2 ;  /* 0x00007610ff027816 */ /* 0x000fe20000000002 */
[----:B------:R-:W5:Y:S01]  /*8300*/  @!P2 LDG.E.U16 R3, desc[UR24][R10.64] ;  /* 0x000000180a03a981 */ /* 0x000f62000c1e1500 */
[----:B------:R-:W-:-:S02]  /*8310*/  ISETP.GE.AND P2, PT, R125, UR23, PT ;  /* 0x000000177d007c0c */ /* 0x000fc4000bf46270 */
[----:B------:R-:W-:Y:S01]  /*8320*/  PRMT R15, RZ, 0x7610, R15 ;  /* 0x00007610ff0f7816 */ /* 0x000fe2000000000f */
[----:B------:R-:W2:Y:S01]  /*8330*/  @!P1 LDG.E.U16 R0, desc[UR24][R10.64+0x40] ;  /* 0x000040180a009981 */ /* 0x000ea2000c1e1500 */
[----:B------:R-:W-:Y:S02]  /*8340*/  ISETP.GE.AND P1, PT, R124, UR23, PT ;  /* 0x000000177c007c0c */ /* 0x000fe4000bf26270 */
[----:B------:R-:W-:Y:S01]  /*8350*/  PRMT R12, RZ, 0x7610, R12 ;  /* 0x00007610ff0c7816 */ /* 0x000fe2000000000c */
[----:B------:R-:W4:Y:S01]  /*8360*/  @!P0 LDG.E.U16 R13, desc[UR24][R10.64+0x80] ;  /* 0x000080180a0d8981 */ /* 0x000f22000c1e1500 */
[----:B0--3--:R-:W-:Y:S02]  /*8370*/  PRMT R17, RZ, 0x7610, R17 ;  /* 0x00007610ff117816 */ /* 0x009fe40000000011 */
[----:B------:R-:W-:Y:S01]  /*8380*/  PRMT R14, RZ, 0x7610, R14 ;  /* 0x00007610ff0e7816 */ /* 0x000fe2000000000e */
[----:B------:R-:W3:Y:S01]  /*8390*/  @!P4 LDG.E.U16 R2, desc[UR24][R10.64+0xc0] ;  /* 0x0000c0180a02c981 */ /* 0x000ee2000c1e1500 */
[----:B------:R-:W-:-:S02]  /*83a0*/  PRMT R19, RZ, 0x7610, R19 ;  /* 0x00007610ff137816 */ /* 0x000fc40000000013 */
[----:B------:R-:W-:Y:S01]  /*83b0*/  ISETP.GE.AND P0, PT, R123, UR23, PT ;  /* 0x000000177b007c0c */ /* 0x000fe2000bf06270 */
[----:B------:R-:W3:Y:S01]  /*83c0*/  @!P6 LDG.E.U16 R15, desc[UR24][R10.64+0x100] ;  /* 0x000100180a0fe981 */ /* 0x000ee2000c1e1500 */
[----:B------:R-:W-:Y:S02]  /*83d0*/  ISETP.GE.AND P4, PT, R122, UR23, PT ;  /* 0x000000177a007c0c */ /* 0x000fe4000bf86270 */
[----:B------:R-:W-:Y:S01]  /*83e0*/  ISETP.GE.AND P6, PT, R121, UR23, PT ;  /* 0x0000001779007c0c */ /* 0x000fe2000bfc6270 */
[----:B------:R-:W3:Y:S01]  /*83f0*/  @!P5 LDG.E.U16 R12, desc[UR24][R10.64+0x140] ;  /* 0x000140180a0cd981 */ /* 0x000ee2000c1e1500 */
[----:B------:R-:W-:Y:S02]  /*8400*/  ISETP.GE.AND P5, PT, R120, UR23, PT ;  /* 0x0000001778007c0c */ /* 0x000fe4000bfa6270 */
[----:B------:R-:W-:Y:S01]  /*8410*/  PRMT R16, RZ, 0x7610, R16 ;  /* 0x00007610ff107816 */ /* 0x000fe20000000010 */
[----:B------:R-:W3:Y:S01]  /*8420*/  @!P3 LDG.E.U16 R17, desc[UR24][R10.64+0x180] ;  /* 0x000180180a11b981 */ /* 0x000ee2000c1e1500 */
[----:B------:R-:W-:-:S03]  /*8430*/  ISETP.GE.AND P3, PT, R119, UR23, PT ;  /* 0x0000001777007c0c */ /* 0x000fc6000bf66270 */
[----:B------:R-:W3:Y:S01]  /*8440*/  @!P2 LDG.E.U16 R14, desc[UR24][R10.64+0x1c0] ;  /* 0x0001c0180a0ea981 */ /* 0x000ee2000c1e1500 */
[----:B------:R-:W-:-:S03]  /*8450*/  ISETP.GE.AND P2, PT, R118, UR23, PT ;  /* 0x0000001776007c0c */ /* 0x000fc6000bf46270 */
[----:B------:R-:W3:Y:S01]  /*8460*/  @!P1 LDG.E.U16 R19, desc[UR24][R10.64+0x200] ;  /* 0x000200180a139981 */ /* 0x000ee2000c1e1500 */
[----:B------:R-:W-:Y:S02]  /*8470*/  ISETP.GE.AND P1, PT, R117, UR23, PT ;  /* 0x0000001775007c0c */ /* 0x000fe4000bf26270 */
[----:B------:R-:W-:Y:S01]  /*8480*/  PRMT R21, RZ, 0x7610, R21 ;  /* 0x00007610ff157816 */ /* 0x000fe20000000015 */
[----:B------:R-:W3:Y:S01]  /*8490*/  @!P0 LDG.E.U16 R16, desc[UR24][R10.64+0x240] ;  /* 0x000240180a108981 */ /* 0x000ee2000c1e1500 */
[----:B------:R-:W-:Y:S02]  /*84a0*/  PRMT R18, RZ, 0x7610, R18 ;  /* 0x00007610ff127816 */ /* 0x000fe40000000012 */
[----:B------:R-:W-:Y:S02]  /*84b0*/  PRMT R45, RZ, 0x7610, R45 ;  /* 0x00007610ff2d7816 */ /* 0x000fe4000000002d */
[----:B------:R-:W-:Y:S01]  /*84c0*/  PRMT R20, RZ, 0x7610, R20 ;  /* 0x00007610ff147816 */ /* 0x000fe20000000014 */
[----:B------:R-:W3:Y:S01]  /*84d0*/  @!P4 LDG.E.U16 R21, desc[UR24][R10.64+0x280] ;  /* 0x000280180a15c981 */ /* 0x000ee2000c1e1500 */
[----:B------:R-:W-:-:S02]  /*84e0*/  PRMT R55, RZ, 0x7610, R55 ;  /* 0x00007610ff377816 */ /* 0x000fc40000000037 */
[----:B------:R-:W-:Y:S01]  /*84f0*/  PRMT R50, RZ, 0x7610, R50 ;  /* 0x00007610ff327816 */ /* 0x000fe20000000032 */
[----:B------:R-:W3:Y:S04]  /*8500*/  @!P6 LDG.E.U16 R18, desc[UR24][R10.64+0x2c0] ;  /* 0x0002c0180a12e981 */ /* 0x000ee8000c1e1500 */
[----:B------:R-:W3:Y:S04]  /*8510*/  @!P5 LDG.E.U16 R45, desc[UR24][R10.64+0x300] ;  /* 0x000300180a2dd981 */ /* 0x000ee8000c1e1500 */
[----:B------:R-:W3:Y:S04]  /*8520*/  @!P3 LDG.E.U16 R20, desc[UR24][R10.64+0x340] ;  /* 0x000340180a14b981 */ /* 0x000ee8000c1e1500 */
[----:B------:R-:W3:Y:S04]  /*8530*/  @!P2 LDG.E.U16 R55, desc[UR24][R10.64+0x380] ;  /* 0x000380180a37a981 */ /* 0x000ee8000c1e1500 */
[----:B------:R-:W3:Y:S01]  /*8540*/  @!P1 LDG.E.U16 R50, desc[UR24][R10.64+0x3c0] ;  /* 0x0003c0180a329981 */ /* 0x000ee2000c1e1500 */
[----:B------:R-:W-:-:S02]  /*8550*/  F2FP.BF16.F32.PACK_AB R28, R28, R29 ;  /* 0x0000001d1c1c723e */ /* 0x000fc400000010ff */
[----:B------:R-:W-:Y:S02]  /*8560*/  F2FP.BF16.F32.PACK_AB R36, R36, R37 ;  /* 0x000000252424723e */ /* 0x000fe400000010ff */
[----:B------:R-:W-:Y:S01]  /*8570*/  F2FP.BF16.F32.PACK_AB R32, R32, R33 ;  /* 0x000000212020723e */ /* 0x000fe200000010ff */
        /* <DEDUP_REMOVED lines=18> */
[----:B------:R-:W2:Y:S04]  /*86a0*/  LDS.U16 R3, [R100+0x4] ;  /* 0x0000040064037984 */ /* 0x000ea80000000400 */
[----:B------:R-:W3:Y:S04]  /*86b0*/  LDS.U16 R2, [R100+0x2] ;  /* 0x0000020064027984 */ /* 0x000ee80000000400 */
[----:B------:R-:W4:Y:S04]  /*86c0*/  LDS.U16 R10, [R100+0x6] ;  /* 0x00000600640a7984 */ /* 0x000f280000000400 */
[----:B------:R-:W-:Y:S01]  /*86d0*/  LDS.U16 R12, [R100+0x12] ;  /* 0x00001200640c7984 */ /* 0x000fe20000000400 */
[----:B0-----:R-:W-:-:S03]  /*86e0*/  SHF.L.U32 R11, R0, 0x10, RZ ;  /* 0x00000010000b7819 */ /* 0x001fc600000006ff */
[----:B------:R-:W-:Y:S02]  /*86f0*/  LDS.U16 R0, [R100+0x8] ;  /* 0x0000080064007984 */ /* 0x000fe40000000400 */
[----:B------:R-:W-:Y:S01]  /*8700*/  FADD.FTZ R13, R11, R136 ;  /* 0x000000880b0d7221 */ /* 0x000fe20000010000 */
[----:B--2---:R-:W-:-:S04]  /*8710*/  SHF.L.U32 R3, R3, 0x10, RZ ;  /* 0x0000001003037819 */ /* 0x004fc800000006ff */
[----:B------:R-:W-:Y:S01]  /*8720*/  FSETP.GTU.FTZ.AND P1, PT, R13, 20, PT ;  /* 0x41a000000d00780b */ /* 0x000fe20003f3c000 */
[--C-:B------:R-:W-:Y:S01]  /*8730*/  FADD.FTZ R15, R3, R136.reuse ;  /* 0x00000088030f7221 */ /* 0x100fe20000010000 */
[----:B---3--:R-:W-:Y:S01]  /*8740*/  SHF.L.U32 R11, R2, 0x10, RZ ;  /* 0x00000010020b7819 */ /* 0x008fe200000006ff */
[----:B------:R-:W0:Y:S04]  /*8750*/  LDS.U16 R3, [R100+0xc] ;  /* 0x00000c0064037984 */ /* 0x000e280000000400 */
[----:B------:R-:W-:Y:S01]  /*8760*/  FADD.FTZ R14, R11, R136 ;  /* 0x000000880b0e7221 */ /* 0x000fe20000010000 */
[----:B----4-:R-:W-:Y:S01]  /*8770*/  SHF.L.U32 R11, R10, 0x10, RZ ;  /* 0x000000100a0b7819 */ /* 0x010fe200000006ff */
[----:B------:R-:W-:Y:S04]  /*8780*/  LDS.U16 R2, [R100+0xa] ;  /* 0x00000a0064027984 */ /* 0x000fe80000000400 */
[----:B------:R-:W2:Y:S01]  /*8790*/  LDS.U16 R10, [R100+0xe] ;  /* 0x00000e00640a7984 */ /* 0x000ea20000000400 */
[----:B------:R-:W-:Y:S01]  /*87a0*/  @!P1 FMUL.FTZ R13, R13, -1.4426950216293334961 ;  /* 0xbfb8aa3b0d0d9820 */ /* 0x000fe20000410000 */
[----:B------:R-:W-:-:S02]  /*87b0*/  FSETP.GTU.FTZ.AND P6, PT, R14, 20, PT ;  /* 0x41a000000e00780b */ /* 0x000fc40003fdc000 */
[----:B------:R-:W-:-:S03]  /*87c0*/  FSETP.GTU.FTZ.AND P5, PT, R15, 20, PT ;  /* 0x41a000000f00780b */ /* 0x000fc60003fbc000 */
[----:B------:R-:W3:Y:S01]  /*87d0*/  @!P1 MUFU.EX2 R13, R13 ;  /* 0x0000000d000d9308 */ /* 0x000ee20000000800 */
[----:B------:R-:W-:Y:S02]  /*87e0*/  FADD.FTZ R16, R11, R136 ;  /* 0x000000880b107221 */ /* 0x000fe40000010000 */
[----:B------:R-:W4:Y:S05]  /*87f0*/  LDS.U16 R11, [R100+0x10] ;  /* 0x00001000640b7984 */ /* 0x000f2a0000000400 */
[----:B------:R-:W-:Y:S02]  /*8800*/  @!P6 FMUL.FTZ R14, R14, -1.4426950216293334961 ;  /* 0xbfb8aa3b0e0ee820 */ /* 0x000fe40000410000 */
[----:B------:R-:W-:-:S04]  /*8810*/  @!P5 FMUL.FTZ R15, R15, -1.4426950216293334961 ;  /* 0xbfb8aa3b0f0fd820 */ /* 0x000fc80000410000 */
[----:B------:R-:W5:Y:S01]  /*8820*/  @!P6 MUFU.EX2 R14, R14 ;  /* 0x0000000e000ee308 */ /* 0x000f620000000800 */
[----:B---3--:R-:W-:-:S07]  /*8830*/  @!P1 FADD.FTZ R13, R13, 1 ;  /* 0x3f8000000d0d9421 */ /* 0x008fce0000010000 */
[----:B------:R-:W3:Y:S01]  /*8840*/  @!P5 MUFU.EX2 R15, R15 ;  /* 0x0000000f000fd308 */ /* 0x000ee20000000800 */
[----:B0-----:R-:W-:-:S07]  /*8850*/  IMAD.U32 R3, R3, 0x10000, RZ ;  /* 0x0001000003037824 */ /* 0x001fce00078e00ff */
[----:B------:R-:W0:Y:S01]  /*8860*/  @!P1 MUFU.RCP R13, R13 ;  /* 0x0000000d000d9308 */ /* 0x000e220000001000 */
[----:B------:R-:W-:Y:S01]  /*8870*/  FADD.FTZ R18, R3, R136 ;  /* 0x0000008803127221 */ /* 0x000fe20000010000 */
[----:B-----5:R-:W-:Y:S01]  /*8880*/  @!P6 FADD.FTZ R14, R14, 1 ;  /* 0x3f8000000e0ee421 */ /* 0x020fe20000010000 */
[----:B--2---:R-:W-:Y:S01]  /*8890*/  SHF.L.U32 R3, R10, 0x10, RZ ;  /* 0x000000100a037819 */ /* 0x004fe200000006ff */
[----:B---3--:R-:W-:-:S04]  /*88a0*/  @!P5 FADD.FTZ R15, R15, 1 ;  /* 0x3f8000000f0fd421 */ /* 0x008fc80000010000 */
[----:B------:R-:W-:Y:S01]  /*88b0*/  FADD.FTZ R10, R3, R136 ;  /* 0x00000088030a7221 */ /* 0x000fe20000010000 */
[----:B------:R-:W2:Y:S01]  /*88c0*/  @!P6 MUFU.RCP R14, R14 ;  /* 0x0000000e000ee308 */ /* 0x000ea20000001000 */
[----:B------:R-:W-:Y:S02]  /*88d0*/  SHF.L.U32 R17, R0, 0x10, RZ ;  /* 0x0000001000117819 */ /* 0x000fe400000006ff */
[----:B------:R-:W-:-:S05]  /*88e0*/  FSETP.GTU.FTZ.AND P2, PT, R18, 20, PT ;  /* 0x41a000001200780b */ /* 0x000fca0003f5c000 */
[----:B------:R-:W3:Y:S01]  /*88f0*/  @!P5 MUFU.RCP R15, R15 ;  /* 0x0000000f000fd308 */ /* 0x000ee20000001000 */
[----:B0-----:R-:W-:Y:S01]  /*8900*/  @!P1 FMUL.FTZ R38, R38, R13 ;  /* 0x0000000d26269220 */ /* 0x001fe20000410000 */
[----:B------:R-:W-:Y:S01]  /*8910*/  FSETP.GTU.FTZ.AND P1, PT, R10, 20, PT ;  /* 0x41a000000a00780b */ /* 0x000fe20003f3c000 */
[--C-:B------:R-:W-:Y:S01]  /*8920*/  FADD.FTZ R0, R17, R136.reuse ;  /* 0x0000008811007221 */ /* 0x100fe20000010000 */
[----:B------:R-:W-:Y:S02]  /*8930*/  SHF.L.U32 R17, R2, 0x10, RZ ;  /* 0x0000001002117819 */ /* 0x000fe400000006ff */
[----:B----4-:R-:W-:Y:S02]  /*8940*/  SHF.L.U32 R11, R11, 0x10, RZ ;  /* 0x000000100b0b7819 */ /* 0x010fe400000006ff */
[----:B------:R-:W-:Y:S01]  /*8950*/  SHF.L.U32 R3, R12, 0x10, RZ ;  /* 0x000000100c037819 */ /* 0x000fe200000006ff */
[--C-:B------:R-:W-:Y:S02]  /*8960*/  FADD.FTZ R17, R17, R136.reuse ;  /* 0x0000008811117221 */ /* 0x100fe40000010000 */
[----:B------:R-:W-:-:S02]  /*8970*/  FADD.FTZ R11, R11, R136 ;  /* 0x000000880b0b7221 */ /* 0x000fc40000010000 */
[----:B------:R-:W-:Y:S01]  /*8980*/  FADD.FTZ R12, R3, R136 ;  /* 0x00000088030c7221 */ /* 0x000fe20000010000 */
[----:B------:R-:W-:Y:S01]  /*8990*/  @!P2 FMUL.FTZ R3, R18, -1.4426950216293334961 ;  /* 0xbfb8aa3b1203a820 */ /* 0x000fe20000410000 */
[----:B--2---:R-:W-:Y:S01]  /*89a0*/  @!P6 FMUL.FTZ R39, R39, R14 ;  /* 0x0000000e2727e220 */ /* 0x004fe20000410000 */
[----:B------:R-:W-:Y:S01]  /*89b0*/  @!P1 FMUL.FTZ R10, R10, -1.4426950216293334961 ;  /* 0xbfb8aa3b0a0a9820 */ /* 0x000fe20000410000 */
[----:B---3--:R-:W-:Y:S01]  /*89c0*/  @!P5 FMUL.FTZ R40, R40, R15 ;  /* 0x0000000f2828d220 */ /* 0x008fe20000410000 */
[----:B------:R-:W-:Y:S02]  /*89d0*/  FSETP.GTU.FTZ.AND P3, PT, R17, 20, PT ;  /* 0x41a000001100780b */ /* 0x000fe40003f7c000 */
[----:B------:R-:W-:Y:S02]  /*89e0*/  FSETP.GTU.FTZ.AND P6, PT, R11, 20, PT ;  /* 0x41a000000b00780b */ /* 0x000fe40003fdc000 */
[----:B------:R-:W-:Y:S01]  /*89f0*/  FSETP.GTU.FTZ.AND P5, PT, R12, 20, PT ;  /* 0x41a000000c00780b */ /* 0x000fe20003fbc000 */
[----:B------:R-:W0:Y:S08]  /*8a00*/  @!P2 MUFU.EX2 R3, R3 ;  /* 0x000000030003a308 */ /* 0x000e300000000800 */
[----:B------:R-:W2:Y:S01]  /*8a10*/  @!P1 MUFU.EX2 R10, R10 ;  /* 0x0000000a000a9308 */ /* 0x000ea20000000800 */
[----:B------:R-:W-:Y:S01]  /*8a20*/  @!P3 FMUL.FTZ R2, R17, -1.4426950216293334961 ;  /* 0xbfb8aa3b1102b820 */ /* 0x000fe20000410000 */
[----:B------:R-:W-:-:S02]  /*8a30*/  @!P6 FMUL.FTZ R11, R11, -1.4426950216293334961 ;  /* 0xbfb8aa3b0b0be820 */ /* 0x000fc40000410000 */
[----:B------:R-:W-:Y:S01]  /*8a40*/  @!P5 FMUL.FTZ R12, R12, -1.4426950216293334961 ;  /* 0xbfb8aa3b0c0cd820 */ /* 0x000fe20000410000 */
[----:B------:R-:W-:-:S03]  /*8a50*/  FSETP.GTU.FTZ.AND P4, PT, R0, 20, PT ;  /* 0x41a000000000780b */ /* 0x000fc60003f9c000 */
[----:B------:R-:W3:Y:S01]  /*8a60*/  @!P3 MUFU.EX2 R2, R2 ;  /* 0x000000020002b308 */ /* 0x000ee20000000800 */
[----:B0-----:R-:W-:-:S07]  /*8a70*/  @!P2 FADD.FTZ R3, R3, 1 ;  /* 0x3f8000000303a421 */ /* 0x001fce0000010000 */
[----:B------:R-:W0:Y:S01]  /*8a80*/  @!P6 MUFU.EX2 R11, R11 ;  /* 0x0000000b000be308 */ /* 0x000e220000000800 */
[----:B--2---:R-:W-:-:S07]  /*8a90*/  @!P1 FADD.FTZ R10, R10, 1 ;  /* 0x3f8000000a0a9421 */ /* 0x004fce0000010000 */
[----:B------:R-:W2:Y:S01]  /*8aa0*/  @!P5 MUFU.EX2 R12, R12 ;  /* 0x0000000c000cd308 */ /* 0x000ea20000000800 */
[----:B------:R-:W-:-:S07]  /*8ab0*/  @!P4 FMUL.FTZ R0, R0, -1.4426950216293334961 ;  /* 0xbfb8aa3b0000c820 */ /* 0x000fce0000410000 */
[----:B------:R-:W4:Y:S08]  /*8ac0*/  @!P2 MUFU.RCP R3, R3 ;  /* 0x000000030003a308 */ /* 0x000f300000001000 */
[----:B------:R-:W5:Y:S01]  /*8ad0*/  @!P1 MUFU.RCP R10, R10 ;  /* 0x0000000a000a9308 */ /* 0x000f620000001000 */
[----:B---3--:R-:W-:Y:S01]  /*8ae0*/  @!P3 FADD.FTZ R2, R2, 1 ;  /* 0x3f8000000202b421 */ /* 0x008fe20000010000 */
[----:B0-----:R-:W-:Y:S01]  /*8af0*/  @!P6 FADD.FTZ R11, R11, 1 ;  /* 0x3f8000000b0be421 */ /* 0x001fe20000010000 */
[----:B--2---:R-:W-:Y:S01]  /*8b00*/  @!P5 FADD.FTZ R12, R12, 1 ;  /* 0x3f8000000c0cd421 */ /* 0x004fe20000010000 */
[----:B------:R-:W-:-:S04]  /*8b10*/  FSETP.GTU.FTZ.AND P0, PT, R16, 20, PT ;  /* 0x41a000001000780b */ /* 0x000fc80003f1c000 */
[----:B------:R-:W0:Y:S01]  /*8b20*/  @!P4 MUFU.EX2 R0, R0 ;  /* 0x000000000000c308 */ /* 0x000e220000000800 */
[----:B----4-:R-:W-:Y:S02]  /*8b30*/  @!P2 FMUL.FTZ R44, R44, R3 ;  /* 0x000000032c2ca220 */ /* 0x010fe40000410000 */
[----:B------:R-:W2:Y:S05]  /*8b40*/  LDS.U16 R3, [R100+0x18] ;  /* 0x0000180064037984 */ /* 0x000eaa0000000400 */
[----:B------:R-:W3:Y:S01]  /*8b50*/  @!P3 MUFU.RCP R2, R2 ;  /* 0x000000020002b308 */ /* 0x000ee20000001000 */
[----:B-----5:R-:W-:Y:S02]  /*8b60*/  @!P1 FMUL.FTZ R47, R47, R10 ;  /* 0x0000000a2f2f9220 */ /* 0x020fe40000410000 */
[----:B------:R-:W4:Y:S05]  /*8b70*/  LDS.U16 R10, [R100+0x1a] ;  /* 0x00001a00640a7984 */ /* 0x000f2a0000000400 */
[----:B------:R-:W5:Y:S08]  /*8b80*/  @!P6 MUFU.RCP R11, R11 ;  /* 0x0000000b000be308 */ /* 0x000f700000001000 */
[----:B------:R-:W1:Y:S01]  /*8b90*/  @!P5 MUFU.RCP R12, R12 ;  /* 0x0000000c000cd308 */ /* 0x000e620000001000 */
[----:B------:R-:W-:Y:S01]  /*8ba0*/  @!P0 FMUL.FTZ R16, R16, -1.4426950216293334961 ;  /* 0xbfb8aa3b10108820 */ /* 0x000fe20000410000 */
[----:B0-----:R-:W-:Y:S01]  /*8bb0*/  @!P4 FADD.FTZ R0, R0, 1 ;  /* 0x3f8000000000c421 */ /* 0x001fe20000010000 */
[----:B---3--:R-:W-:-:S02]  /*8bc0*/  @!P3 FMUL.FTZ R43, R43, R2 ;  /* 0x000000022b2bb220 */ /* 0x008fc40000410000 */
[----:B------:R-:W-:Y:S03]  /*8bd0*/  LDS.U16 R2, [R100+0x16] ;  /* 0x0000160064027984 */ /* 0x000fe60000000400 */
[----:B------:R-:W0:Y:S01]  /*8be0*/  @!P0 MUFU.EX2 R16, R16 ;  /* 0x0000001000108308 */ /* 0x000e220000000800 */
[----:B-----5:R-:W-:Y:S02]  /*8bf0*/  @!P6 FMUL.FTZ R46, R46, R11 ;  /* 0x0000000b2e2ee220 */ /* 0x020fe40000410000 */
[----:B------:R-:W-:Y:S05]  /*8c00*/  LDS.U16 R11, [R100+0x1c] ;  /* 0x00001c00640b7984 */ /* 0x000fea0000000400 */
[----:B------:R3:W5:Y:S01]  /*8c10*/  @!P4 MUFU.RCP R13, R0 ;  /* 0x00000000000dc308 */ /* 0x0007620000001000 */
[----:B-1----:R-:W-:-:S02]  /*8c20*/  @!P5 FMUL.FTZ R49, R49, R12 ;  /* 0x0000000c3131d220 */ /* 0x002fc40000410000 */
[----:B------:R-:W1:Y:S04]  /*8c30*/  LDS.U16 R12, [R100+0x1e] ;  /* 0x00001e00640c7984 */ /* 0x000e680000000400 */
[----:B---3--:R-:W3:Y:S01]  /*8c40*/  LDS.U16 R0, [R100+0x14] ;  /* 0x0000140064007984 */ /* 0x008ee20000000400 */
[----:B------:R-:W-:Y:S01]  /*8c50*/  BAR.SYNC.DEFER_BLOCKING 0x0 ;  /* 0x0000000000007b1d */ /* 0x000fe20000010000 */
[----:B0-----:R-:W-:Y:S01]  /*8c60*/  @!P0 FADD.FTZ R16, R16, 1 ;  /* 0x3f80000010108421 */ /* 0x001fe20000010000 */
[----:B------:R-:W-:-:S05]  /*8c70*/  PRMT R15, R28, 0x7632, R15 ;  /* 0x000076321c0f7816 */ /* 0x000fca000000000f */
[----:B------:R-:W0:Y:S01]  /*8c80*/  @!P0 MUFU.RCP R16, R16 ;  /* 0x0000001000108308 */ /* 0x000e220000001000 */
[----:B--2---:R-:W-:Y:S02]  /*8c90*/  SHF.L.U32 R3, R3, 0x10, RZ ;  /* 0x0000001003037819 */ /* 0x004fe400000006ff */
[----:B------:R-:W-:Y:S02]  /*8ca0*/  PRMT R50, R36, 0x7632, R50 ;  /* 0x0000763224327816 */ /* 0x000fe40000000032 */
[----:B------:R-:W-:Y:S02]  /*8cb0*/  F2FP.BF16.F32.PACK_AB R34, R34, R35 ;  /* 0x000000232222723e */ /* 0x000fe400000010ff */
[----:B------:R-:W-:Y:S01]  /*8cc0*/  F2FP.BF16.F32.PACK_AB R30, R30, R31 ;  /* 0x0000001f1e1e723e */ /* 0x000fe200000010ff */
[----:B------:R4:W-:Y:S01]  /*8cd0*/  STS.U16 [R100+0x12], R15 ;  /* 0x0000120f64007388 */ /* 0x0009e20000000400 */
[----:B------:R-:W-:Y:S02]  /*8ce0*/  PRMT R14, R32, 0x7632, R14 ;  /* 0x00007632200e7816 */ /* 0x000fe4000000000e */
[----:B----4-:R-:W-:Y:S01]  /*8cf0*/  SHF.L.U32 R15, R10, 0x10, RZ ;  /* 0x000000100a0f7819 */ /* 0x010fe200000006ff */
[----:B------:R-:W-:-:S04]  /*8d00*/  FADD.FTZ R10, R3, R136 ;  /* 0x00000088030a7221 */ /* 0x000fc80000010000 */
[----:B------:R-:W-:Y:S01]  /*8d10*/  FADD.FTZ R15, R15, R136 ;  /* 0x000000880f0f7221 */ /* 0x000fe20000010000 */
[----:B------:R-:W-:Y:S01]  /*8d20*/  FSETP.GTU.FTZ.AND P2, PT, R10, 20, PT ;  /* 0x41a000000a00780b */ /* 0x000fe20003f5c000 */
[----:B-----5:R-:W-:Y:S01]  /*8d30*/  @!P4 FMUL.FTZ R42, R42, R13 ;  /* 0x0000000d2a2ac220 */ /* 0x020fe20000410000 */
[----:B------:R2:W-:Y:S01]  /*8d40*/  STS.U16 [R100+0x2], R50 ;  /* 0x0000023264007388 */ /* 0x0005e20000000400 */
[----:B0-----:R-:W-:Y:S01]  /*8d50*/  @!P0 FMUL.FTZ R41, R41, R16 ;  /* 0x0000001029298220 */ /* 0x001fe20000410000 */
[----:B------:R-:W-:Y:S02]  /*8d60*/  FSETP.GTU.FTZ.AND P5, PT, R15, 20, PT ;  /* 0x41a000000f00780b */ /* 0x000fe40003fbc000 */
[----:B------:R-:W-:Y:S02]  /*8d70*/  PRMT R13, R34, 0x7632, R13 ;  /* 0x00007632220d7816 */ /* 0x000fe4000000000d */
[----:B------:R-:W-:Y:S02]  /*8d80*/  F2FP.BF16.F32.PACK_AB R22, R22, R23 ;  /* 0x000000171616723e */ /* 0x000fe400000010ff */
[----:B------:R-:W-:-:S02]  /*8d90*/  ISETP.NE.AND P0, PT, R137, RZ, PT ;  /* 0x000000ff8900720c */ /* 0x000fc40003f05270 */
[----:B--2---:R-:W-:Y:S01]  /*8da0*/  PRMT R50, R30, 0x7632, R50 ;  /* 0x000076321e327816 */ /* 0x004fe20000000032 */
[----:B------:R0:W-:Y:S01]  /*8db0*/  STS.U16 [R100+0xa], R14 ;  /* 0x00000a0e64007388 */ /* 0x0001e20000000400 */
[----:B------:R-:W-:Y:S02]  /*8dc0*/  F2FP.BF16.F32.PACK_AB R26, R26, R27 ;  /* 0x0000001b1a1a723e */ /* 0x000fe400000010ff */
[----:B------:R-:W-:Y:S01]  /*8dd0*/  F2FP.BF16.F32.PACK_AB R24, R24, R25 ;  /* 0x000000191818723e */ /* 0x000fe200000010ff */
[----:B------:R3:W-:Y:S01]  /*8de0*/  STS.U16 [R100+0x6], R13 ;  /* 0x0000060d64007388 */ /* 0x0007e20000000400 */
[----:B------:R-:W-:Y:S01]  /*8df0*/  PRMT R16, R26, 0x7632, R16 ;  /* 0x000076321a107816 */ /* 0x000fe20000000010 */
[----:B-1----:R-:W-:Y:S02]  /*8e00*/  IMAD.U32 R3, R12, 0x10000, RZ ;  /* 0x000100000c037824 */ /* 0x002fe400078e00ff */
[----:B------:R1:W-:Y:S01]  /*8e10*/  STS.U16 [R100+0xe], R50 ;  /* 0x00000e3264007388 */ /* 0x0003e20000000400 */
[----:B0-----:R-:W-:-:S03]  /*8e20*/  PRMT R14, R22, 0x7632, R14 ;  /* 0x00007632160e7816 */ /* 0x001fc6000000000e */
[----:B------:R0:W-:Y:S01]  /*8e30*/  STS.U16 [R100+0x1c], R22 ;  /* 0x00001c1664007388 */ /* 0x0001e20000000400 */
[----:B---3--:R-:W-:Y:S02]  /*8e40*/  SHF.L.U32 R13, R0, 0x10, RZ ;  /* 0x00000010000d7819 */ /* 0x008fe400000006ff */
[----:B-1----:R-:W-:Y:S01]  /*8e50*/  PRMT R50, R24, 0x7632, R50 ;  /* 0x0000763218327816 */ /* 0x002fe20000000032 */
[----:B------:R1:W-:Y:S02]  /*8e60*/  STS.U16 [R100+0x1e], R14 ;  /* 0x00001e0e64007388 */ /* 0x0003e40000000400 */
[--C-:B------:R-:W-:Y:S01]  /*8e70*/  FADD.FTZ R0, R13, R136.reuse ;  /* 0x000000880d007221 */ /* 0x100fe20000010000 */
[----:B0-----:R-:W-:Y:S01]  /*8e80*/  MOV R22, UR23 ;  /* 0x0000001700167c02 */ /* 0x001fe20008000f00 */
[----:B------:R-:W-:Y:S04]  /*8e90*/  STS.U16 [R100], R36 ;  /* 0x0000002464007388 */ /* 0x000fe80000000400 */
[----:B------:R-:W-:Y:S01]  /*8ea0*/  STS.U16 [R100+0x4], R34 ;  /* 0x0000042264007388 */ /* 0x000fe20000000400 */
[----:B-1----:R-:W-:Y:S01]  /*8eb0*/  FADD.FTZ R14, R3, R136 ;  /* 0x00000088030e7221 */ /* 0x002fe20000010000 */
[----:B------:R-:W-:-:S02]  /*8ec0*/  @!P2 FMUL.FTZ R3, R10, -1.4426950216293334961 ;  /* 0xbfb8aa3b0a03a820 */ /* 0x000fc40000410000 */
[----:B------:R-:W-:Y:S01]  /*8ed0*/  STS.U16 [R100+0x8], R32 ;  /* 0x0000082064007388 */ /* 0x000fe20000000400 */
[----:B------:R-:W-:-:S03]  /*8ee0*/  @!P5 FMUL.FTZ R10, R15, -1.4426950216293334961 ;  /* 0xbfb8aa3b0f0ad820 */ /* 0x000fc60000410000 */
[----:B------:R-:W-:Y:S04]  /*8ef0*/  STS.U16 [R100+0xc], R30 ;  /* 0x00000c1e64007388 */ /* 0x000fe80000000400 */
[----:B------:R-:W-:Y:S04]  /*8f00*/  STS.U16 [R100+0x10], R28 ;  /* 0x0000101c64007388 */ /* 0x000fe80000000400 */
[----:B------:R-:W-:Y:S04]  /*8f10*/  STS.U16 [R100+0x14], R26 ;  /* 0x0000141a64007388 */ /* 0x000fe80000000400 */
        /* <DEDUP_REMOVED lines=24> */
[----:B------:R-:W-:-:S04]  /*90a0*/  @!P6 FMUL.FTZ R0, R0, -1.4426950216293334961 ;  /* 0xbfb8aa3b0000e820 */ /* 0x000fc80000410000 */
[--C-:B------:R-:W-:Y:S02]  /*90b0*/  FADD.FTZ R13, R13, R136.reuse ;  /* 0x000000880d0d7221 */ /* 0x100fe40000010000 */
[----:B------:R-:W0:Y:S03]  /*90c0*/  @!P6 MUFU.EX2 R0, R0 ;  /* 0x000000000000e308 */ /* 0x000e260000000800 */
[----:B------:R-:W-:Y:S02]  /*90d0*/  FSETP.GTU.FTZ.AND P1, PT, R13, 20, PT ;  /* 0x41a000000d00780b */ /* 0x000fe40003f3c000 */
[----:B------:R-:W-:Y:S01]  /*90e0*/  SHF.L.U32 R11, R11, 0x10, RZ ;  /* 0x000000100b0b7819 */ /* 0x000fe200000006ff */
[----:B------:R-:W1:Y:S10]  /*90f0*/  LDS R16, [UR12+0x420] ;  /* 0x0004200cff107984 */ /* 0x000e740008000800 */
[----:B------:R-:W-:Y:S01]  /*9100*/  @!P1 FMUL.FTZ R2, R13, -1.4426950216293334961 ;  /* 0xbfb8aa3b0d029820 */ /* 0x000fe20000410000 */
[----:B0-----:R-:W-:Y:S01]  /*9110*/  @!P6 FADD.FTZ R0, R0, 1 ;  /* 0x3f8000000000e421 */ /* 0x001fe20000010000 */
[----:B------:R-:W-:-:S03]  /*9120*/  FADD.FTZ R11, R11, R136 ;  /* 0x000000880b0b7221 */ /* 0x000fc60000010000 */
[----:B------:R-:W0:Y:S02]  /*9130*/  @!P6 MUFU.RCP R63, R0 ;  /* 0x00000000003fe308 */ /* 0x000e240000001000 */
[----:B------:R-:W-:-:S06]  /*9140*/  FSETP.GTU.FTZ.AND P3, PT, R11, 20, PT ;  /* 0x41a000000b00780b */ /* 0x000fcc0003f7c000 */
[----:B------:R-:W2:Y:S01]  /*9150*/  @!P1 MUFU.EX2 R2, R2 ;  /* 0x0000000200029308 */ /* 0x000ea20000000800 */
[----:B------:R-:W-:-:S07]  /*9160*/  FSETP.GTU.FTZ.AND P4, PT, R14, 20, PT ;  /* 0x41a000000e00780b */ /* 0x000fce0003f9c000 */
[----:B------:R-:W3:Y:S08]  /*9170*/  @!P2 MUFU.EX2 R3, R3 ;  /* 0x000000030003a308 */ /* 0x000ef00000000800 */
[----:B------:R2:W4:Y:S01]  /*9180*/  @!P5 MUFU.EX2 R12, R10 ;  /* 0x0000000a000cd308 */ /* 0x0005220000000800 */
[----:B------:R-:W-:Y:S01]  /*9190*/  @!P3 FMUL.FTZ R13, R11, -1.4426950216293334961 ;  /* 0xbfb8aa3b0b0db820 */ /* 0x000fe20000410000 */
[----:B0-----:R-:W-:Y:S01]  /*91a0*/  @!P6 FMUL.FTZ R48, R48, R63 ;  /* 0x0000003f3030e220 */ /* 0x001fe20000410000 */
[----:B------:R-:W-:-:S02]  /*91b0*/  SHF.R.S32.HI R65, RZ, 0x1f, R4 ;  /* 0x0000001fff417819 */ /* 0x000fc40000011404 */
[----:B------:R-:W-:Y:S01]  /*91c0*/  MOV R0, UR49 ;  /* 0x0000003100007c02 */ /* 0x000fe20008000f00 */
[----:B------:R-:W-:Y:S01]  /*91d0*/  @!P4 FMUL.FTZ R14, R14, -1.4426950216293334961 ;  /* 0xbfb8aa3b0e0ec820 */ /* 0x000fe20000410000 */
[----:B--2---:R-:W-:Y:S01]  /*91e0*/  @!P1 FADD.FTZ R10, R2, 1 ;  /* 0x3f800000020a9421 */ /* 0x004fe20000010000 */
[----:B------:R-:W-:Y:S01]  /*91f0*/  IADD3 R2, P6, R4, UR49, RZ ;  /* 0x0000003104027c10 */ /* 0x000fe2000ffde0ff */
[----:B------:R-:W0:Y:S01]  /*9200*/  @!P3 MUFU.EX2 R13, R13 ;  /* 0x0000000d000db308 */ /* 0x000e220000000800 */
[----:B---3--:R-:W-:Y:S02]  /*9210*/  @!P2 FADD.FTZ R11, R3, 1 ;  /* 0x3f800000030ba421 */ /* 0x008fe40000010000 */
[----:B------:R-:W-:Y:S02]  /*9220*/  LEA.HI.X.SX32 R3, R0, R65, 0x1, P6 ;  /* 0x0000004100037211 */ /* 0x000fe400030f0eff */
[----:B-1----:R-:W-:Y:S01]  /*9230*/  ISETP.GE.AND P6, PT, R4, R16, PT ;  /* 0x000000100400720c */ /* 0x002fe20003fc6270 */
[----:B----4-:R-:W-:Y:S01]  /*9240*/  @!P5 FADD.FTZ R12, R12, 1 ;  /* 0x3f8000000c0cd421 */ /* 0x010fe20000010000 */
[----:B------:R-:W-:Y:S01]  /*9250*/  UIMAD UR5, UR47, UR28, URZ ;  /* 0x0000001c2f0572a4 */ /* 0x000fe2000f8e023f */
[----:B------:R-:W1:Y:S01]  /*9260*/  @!P4 MUFU.EX2 R14, R14 ;  /* 0x0000000e000ec308 */ /* 0x000e620000000800 */
[----:B------:R-:W-:-:S02]  /*9270*/  UIMAD.WIDE.U32 UR6, UR46, UR28, URZ ;  /* 0x0000001c2e0672a5 */ /* 0x000fc4000f8e003f */
[----:B------:R-:W-:-:S05]  /*9280*/  UIMAD UR11, UR47, UR26, URZ ;  /* 0x0000001a2f0b72a4 */ /* 0x000fca000f8e023f */
[----:B------:R2:W3:Y:S01]  /*9290*/  @!P1 MUFU.RCP R18, R10 ;  /* 0x0000000a00129308 */ /* 0x0004e20000001000 */
[----:B------:R-:W-:-:S07]  /*92a0*/  UIMAD UR10, UR46, UR29, UR5 ;  /* 0x0000001d2e0a72a4 */ /* 0x000fce000f8e0205 */
[----:B------:R2:W4:Y:S08]  /*92b0*/  @!P2 MUFU.RCP R63, R11 ;  /* 0x0000000b003fa308 */ /* 0x0005300000001000 */
[----:B------:R2:W1:Y:S01]  /*92c0*/  @!P5 MUFU.RCP R20, R12 ;  /* 0x0000000c0014d308 */ /* 0x0004620000001000 */
[----:B------:R-:W-:Y:S01]  /*92d0*/  UIMAD UR11, UR46, UR27, UR11 ;  /* 0x0000001b2e0b72a4 */ /* 0x000fe2000f8e020b */
[----:B------:R-:W-:Y:S01]  /*92e0*/  BSSY B0, `(.L_x_7147) ;  /* 0x0000011000007945 */ /* 0x000fe20003800000 */
[----:B------:R-:W-:Y:S01]  /*92f0*/  UIADD3 UR5, UR7, UR10, URZ ;  /* 0x0000000a07057290 */ /* 0x000fe2000fffe03f */
[----:B0-----:R-:W-:-:S02]  /*9300*/  @!P3 FADD.FTZ R0, R13, 1 ;  /* 0x3f8000000d00b421 */ /* 0x001fc40000010000 */
[----:B---3--:R-:W-:Y:S09]  /*9310*/  @P6 BRA `(.L_x_7148) ;  /* 0x0000000000346947 */ /* 0x008ff20003800000 */
        /* <DEDUP_REMOVED lines=8> */
[----:B------:R-:W-:-:S05]  /*93a0*/  IMAD.WIDE.U32 R10, R13, UR14, R10 ;  /* 0x0000000e0d0a7c25 */ /* 0x000fca000f8e000a */
[----:B------:R-:W-:Y:S02]  /*93b0*/  IADD3 R11, R11, UR13, RZ ;  /* 0x0000000d0b0b7c10 */ /* 0x000fe4000fffe0ff */
[----:B------:R-:W-:-:S04]  /*93c0*/  LEA R12, P6, R10, UR30, 0x1 ;  /* 0x0000001e0a0c7c11 */ /* 0x000fc8000f8c08ff */
[----:B------:R-:W-:-:S05]  /*93d0*/  LEA.HI.X R13, R10, UR31, R11, 0x1, P6 ;  /* 0x0000001f0a0d7c11 */ /* 0x000fca000b0f0c0b */
[----:B------:R0:W-:Y:S04]  /*93e0*/  STG.E.U16 desc[UR24][R12.64], R15 ;  /* 0x0000000f0c007986 */ /* 0x0001e8000c101518 */
.L_x_7148:
[----:B------:R-:W-:Y:S05]  /*93f0*/  BSYNC B0 ;  /* 0x0000000000007941 */ /* 0x000fea0003800000 */
.L_x_7147:
[----:B------:R-:W-:Y:S01]  /*9400*/  ULDC.64 UR28, c[0x0][0x390] ;  /* 0x0000e400001c7ab9 */ /* 0x000fe20000000a00 */
[----:B------:R-:W-:Y:S01]  /*9410*/  UMOV UR7, UR5 ;  /* 0x0000000500077c82 */ /* 0x000fe20008000000 */
[----:B------:R-:W-:Y:S01]  /*9420*/  UIMAD UR10, UR15, UR28, URZ ;  /* 0x0000001c0f0a72a4 */ /* 0x000fe2000f8e023f */
[----:B-1----:R-:W-:Y:S01]  /*9430*/  @!P4 FADD.FTZ R14, R14, 1 ;  /* 0x3f8000000e0ec421 */ /* 0x002fe20000010000 */
[----:B------:R-:W-:Y:S01]  /*9440*/  UIMAD UR23, UR4, -0x200, UR45 ;  /* 0xfffffe00041778a4 */ /* 0x000fe2000f8e022d */
[----:B------:R-:W-:Y:S01]  /*9450*/  @!P1 FMUL.FTZ R51, R51, R18 ;  /* 0x0000001233339220 */ /* 0x000fe20000410000 */
[----:B------:R-:W-:Y:S01]  /*9460*/  UIMAD.WIDE.U32 UR6, UR14, UR28, UR6 ;  /* 0x0000001c0e0672a5 */ /* 0x000fe2000f8e0006 */
[----:B------:R1:W3:Y:S01]  /*9470*/  @!P3 MUFU.RCP R5, R0 ;  /* 0x000000000005b308 */ /* 0x0002e20000001000 */
        /* <DEDUP_REMOVED lines=10> */
[----:B-1----:R-:W-:Y:S01]  /*9520*/  LEA.HI.X R0, R4, UR29, R65, 0x1, P1 ;  /* 0x0000001d04007c11 */ /* 0x002fe200088f0c41 */
[----:B------:R-:W-:Y:S01]  /*9530*/  BSSY B0, `(.L_x_7149) ;  /* 0x000007e000007945 */ /* 0x000fe20003800000 */
[----:B------:R-:W-:-:S02]  /*9540*/  MOV R11, UR5 ;  /* 0x00000005000b7c02 */ /* 0x000fc40008000f00 */
[-C--:B------:R-:W-:Y:S02]  /*9550*/  ISETP.GE.AND P1, PT, R129, R16.reuse, PT ;  /* 0x000000108100720c */ /* 0x080fe40003f26270 */
[----:B------:R-:W-:Y:S01]  /*9560*/  ISETP.GE.AND P2, PT, R128, R16, PT ;  /* 0x000000108000720c */ /* 0x000fe20003f46270 */
[----:B---3--:R-:W-:Y:S01]  /*9570*/  @!P3 FMUL.FTZ R54, R54, R5 ;  /* 0x000000053636b220 */ /* 0x008fe20000410000 */
[----:B------:R-:W-:Y:S02]  /*9580*/  LEA R10, P6, R11, R10, 0x1 ;  /* 0x0000000a0b0a7211 */ /* 0x000fe400078c08ff */
[----:B0-----:R-:W-:Y:S01]  /*9590*/  MOV R12, UR6 ;  /* 0x00000006000c7c02 */ /* 0x001fe20008000f00 */
        /* <DEDUP_REMOVED lines=23> */
[----:B------:R0:W-:Y:S01]  /*9710*/  @!P4 STG.E.U16 desc[UR24][R10.64+-0x280], R27 ;  /* 0xfffd801b0a00c986 */ /* 0x0001e2000c101518 */
[-C--:B------:R-:W-:Y:S01]  /*9720*/  ISETP.GE.AND P4, PT, R120, R16.reuse, PT ;  /* 0x000000107800720c */ /* 0x080fe20003f86270 */
[----:B------:R-:W-:Y:S01]  /*9730*/  UIADD3 UR5, UR7, UR11, URZ ;  /* 0x0000000b07057290 */ /* 0x000fe2000fffe03f */
        /* <DEDUP_REMOVED lines=8> */
[-C--:B------:R-:W-:Y:S01]  /*97c0*/  ISETP.GE.AND P1, PT, R131, R16.reuse, PT ;  /* 0x000000108300720c */ /* 0x080fe20003f26270 */
[----:B------:R-:W-:Y:S01]  /*97d0*/  FADD.FTZ R43, R0, R43 ;  /* 0x0000002b002b7221 */ /* 0x000fe20000010000 */
[----:B------:R-:W-:Y:S01]  /*97e0*/  PRMT R13, R42, 0x7632, R13 ;  /* 0x000076322a0d7816 */ /* 0x000fe2000000000d */
[----:B------:R-:W-:Y:S01]  /*97f0*/  @!P2 STG.E.U16 desc[UR24][R10.64+-0x180], R35 ;  /* 0xfffe80230a00a986 */ /* 0x000fe2000c101518 */
[----:B------:R-:W-:Y:S01]  /*9800*/  ISETP.GE.AND P2, PT, R117, R16, PT ;  /* 0x000000107500720c */ /* 0x000fe20003f46270 */
[----:B------:R-:W-:-:S02]  /*9810*/  FADD.FTZ R44, R43, R44 ;  /* 0x0000002c2b2c7221 */ /* 0x000fc40000010000 */
[----:B------:R-:W-:Y:S02]  /*9820*/  @!P3 STG.E.U16 desc[UR24][R10.64+-0x140], R37 ;  /* 0xfffec0250a00b986 */ /* 0x000fe4000c101518 */
[----:B------:R-:W-:Y:S02]  /*9830*/  FADD.FTZ R47, R44, R47 ;  /* 0x0000002f2c2f7221 */ /* 0x000fe40000010000 */
        /* <DEDUP_REMOVED lines=13> */
[----:B------:R-:W-:Y:S02]  /*9910*/  PRMT R16, R10, 0x7632, R16 ;  /* 0x000076320a107816 */ /* 0x000fe40000000010 */
        /* <DEDUP_REMOVED lines=8> */
[----:B------:R-:W-:Y:S01]  /*99a0*/  STS.U16 [R100], R38 ;  /* 0x0000002664007388 */ /* 0x000fe20000000400 */
[----:B-1----:R-:W-:Y:S01]  /*99b0*/  PRMT R12, R11, 0x7632, R12 ;  /* 0x000076320b0c7816 */ /* 0x002fe2000000000c */
[----:B------:R-:W-:Y:S01]  /*99c0*/  FADD.FTZ R52, R51, R52 ;  /* 0x0000003433347221 */ /* 0x000fe20000010000 */
[----:B------:R-:W-:Y:S01]  /*99d0*/  PRMT R18, R5, 0x7632, R18 ;  /* 0x0000763205127816 */ /* 0x000fe20000000012 */
[----:B------:R-:W-:Y:S01]  /*99e0*/  STS.U16 [R100+0x4], R40 ;  /* 0x0000042864007388 */ /* 0x000fe20000000400 */
[----:B--2---:R-:W-:Y:S01]  /*99f0*/  PRMT R14, R10, 0x7632, R14 ;  /* 0x000076320a0e7816 */ /* 0x004fe2000000000e */
        /* <DEDUP_REMOVED lines=49> */
.L_x_7150:
[----:B------:R-:W-:Y:S05]  /*9d10*/  BSYNC B0 ;  /* 0x0000000000007941 */ /* 0x000fea0003800000 */
.L_x_7149:
        /* <DEDUP_REMOVED lines=22> */
[----:B------:R-:W-:Y:S01]  /*9e80*/  UIADD3 UR4, UR4, 0x1, URZ ;  /* 0x0000000104047890 */ /* 0x000fe2000fffe03f */
[----:B0-----:R-:W-:Y:S01]  /*9e90*/  MOV R4, UR6 ;  /* 0x0000000600047c02 */ /* 0x001fe20008000f00 */
[----:B------:R-:W-:-:S02]  /*9ea0*/  UIADD3.X UR19, UR19, -0x1, URZ, UP1, !UPT ;  /* 0xffffffff13137890 */ /* 0x000fc40008ffe43f */
        /* <DEDUP_REMOVED lines=31> */
.L_x_7076:
        /* <DEDUP_REMOVED lines=26> */
.L_x_7153:
[----:B------:R-:W-:Y:S05]  /*a240*/  BSYNC B0 ;  /* 0x0000000000007941 */ /* 0x000fea0003800000 */
.L_x_7152:
        /* <DEDUP_REMOVED lines=29> */
.L_x_7155:
[----:B0-----:R-:W0:Y:S02]  /*a420*/  S2R R11, SR_TID.X ;  /* 0x00000000000b7919 */ /* 0x001e240000002100 */
.L_x_7156:
[----:B------:R-:W-:Y:S05]  /*a430*/  BSYNC B0 ;  /* 0x0000000000007941 */ /* 0x000fea0003800000 */
.L_x_7154:
        /* <DEDUP_REMOVED lines=22> */
.L_x_7158:
        /* <DEDUP_REMOVED lines=30> */
.L_x_7157:
[----:B------:R-:W-:Y:S05]  /*a780*/  EXIT ;  /* 0x000000000000794d */ /* 0x000fea0003800000 */
.L_x_7159:
        /* <DEDUP_REMOVED lines=15> */
.L_x_10982:


//--------------------- .text._Z25selective_scan_bwd_kernelI32Selective_Scan_bwd_kernel_traitsILi32ELi16ELb0ELb0ELb1ELb1ELb1EN3c108BFloat16EfEEv12SSMParamsBwd --------------------------
	.section	.text._Z25selective_scan_bwd_kernelI32Selective_Scan_bwd_kernel_traitsILi32ELi16ELb0ELb0ELb1ELb1ELb1EN3c108BFloat16EfEEv12SSMParamsBwd,"ax",@progbits
	.align	128
        .global         _Z25selective_scan_bwd_kernelI32Selective_Scan_bwd_kernel_traitsILi32ELi16ELb0ELb0ELb1ELb1ELb1EN3c108BFloat16EfEEv12SSMParamsBwd
        .type           _Z25selective_scan_bwd_kernelI32Selective_Scan_bwd_kernel_traitsILi32ELi16ELb0ELb0ELb1ELb1ELb1EN3c108BFloat16EfEEv12SSMParamsBwd,@function
        .size           _Z25selective_scan_bwd_kernelI32Selective_Scan_bwd_kernel_traitsILi32ELi16ELb0ELb0ELb1ELb1ELb1EN3c108BFloat16EfEEv12SSMParamsBwd,(.L_x_10983 - _Z25selective_scan_bwd_kernelI32Selective_Scan_bwd_kernel_traitsILi32ELi16ELb0ELb0ELb1ELb1ELb1EN3c108BFloat16EfEEv12SSMParamsBwd)
        .other          _Z25selective_scan_bwd_kernelI32Selective_Scan_bwd_kernel_traitsILi32ELi16ELb0ELb0ELb1ELb1ELb1EN3c108BFloat16EfEEv12SSMParamsBwd,@"STO_CUDA_ENTRY STV_DEFAULT"
_Z25selective_scan_bwd_kernelI32Selective_Scan_bwd_kernel_traitsILi32ELi16ELb0ELb0ELb1ELb1ELb1EN3c108BFloat16EfEEv12SSMParamsBwd:
.text._Z25selective_scan_bwd_kernelI32Selective_Scan_bwd_kernel_traitsILi32ELi16ELb0ELb0ELb1ELb1ELb1EN3c108BFloat16EfEEv12SSMParamsBwd:
        /* <DEDUP_REMOVED lines=16> */
[----:B------:R-:W-:Y:S01]  /*0100*/  @P1 LEA.HI.X R3, R143, R3, R8, 0x2, P0 ;  /* 0x000000038f031211 */ /* 0x000fe200000f1408 */
[----:B------:R-:W-:Y:S01]  /*0110*/  HFMA2.MMA R17, -RZ, RZ, 0, 0 ;  /* 0x00000000ff117435 */ /* 0x000fe200000001ff */
[----:B--2---:R-:W-:Y:S01]  /*0120*/  ISETP.NE.U32.AND P0, PT, R4, RZ, PT ;  /* 0x000000ff0400720c */ /* 0x004fe20003f05070 */
[----:B------:R-:W-:Y:S01]  /*0130*/  ULDC.64 UR10, c[0x0][0x290] ;  /* 0x0000a400000a7ab9 */ /* 0x000fe20000000a00 */
[----:B------:R-:W-:Y:S01]  /*0140*/  CS2R R18, SRZ ;  /* 0x0000000000127805 */ /* 0x000fe2000001ff00 */
[----:B------:R2:W2:Y:S01]  /*0150*/  @P1 LDG.E R6, desc[UR14][R2.64] ;  /* 0x0000000e02061981 */ /* 0x0004a2000c1e1900 */
[----:B------:R-:W-:Y:S01]  /*0160*/  ISETP.NE.AND.EX P0, PT, R5, RZ, PT, P0 ;  /* 0x000000ff0500720c */ /* 0x000fe20003f05300 */
[----:B------:R-:W-:Y:S01]  /*0170*/  UMOV UR5, URZ ;  /* 0x0000003f00057c82 */ /* 0x000fe20008000000 */
[----:B------:R-:W-:Y:S01]  /*0180*/  ULDC.64 UR18, c[0x0][0x328] ;  /* 0x0000ca0000127ab9 */ /* 0x000fe20000000a00 */
[----:B------:R-:W1:Y:S01]  /*0190*/  LDC.64 R26, c[0x0][0x278] ;  /* 0x00009e00ff1a7b82 */ /* 0x000e620000000a00 */
[----:B------:R-:W-:-:S07]  /*01a0*/  ULDC.64 UR20, c[0x0][0x260] ;  /* 0x0000980000147ab9 */ /* 0x000fce0000000a00 */
[----:B------:R-:W1:Y:S02]  /*01b0*/  LDC.64 R28, c[0x0][0x2f0] ;  /* 0x0000bc00ff1c7b82 */ /* 0x000e640000000a00 */
[----:B------:R-:W-:-:S04]  /*01c0*/  @P0 LEA R4, P2, R143, R4, 0x2 ;  /* 0x000000048f040211 */ /* 0x000fc800078410ff */
[----:B------:R-:W-:Y:S02]  /*01d0*/  @P0 LEA.HI.X R5, R143, R5, R8, 0x2, P2 ;  /* 0x000000058f050211 */ /* 0x000fe400010f1408 */
[----:B------:R-:W1:Y:S03]  /*01e0*/  LDC.64 R30, c[0x0][0x2f8] ;  /* 0x0000be00ff1e7b82 */ /* 0x000e660000000a00 */
        /* <DEDUP_REMOVED lines=19> */
[----:B---3--:R-:W2:Y:S01]  /*0320*/  MUFU.RCP R0, R0 ;  /* 0x0000000000007308 */ /* 0x008ea20000001000 */
[----:B------:R-:W-:Y:S01]  /*0330*/  ULDC.64 UR10, c[0x0][0x310] ;  /* 0x0000c400000a7ab9 */ /* 0x000fe20000000a00 */
[----:B------:R-:W-:Y:S01]  /*0340*/  UIADD3 UR9, UR9, UR13, URZ ;  /* 0x0000000d09097290 */ /* 0x000fe2000fffe03f */
[C---:B------:R-:W-:Y:S01]  /*0350*/  @P3 LEA R17, P5, R143.reuse, R20, 0x2 ;  /* 0x000000148f113211 */ /* 0x040fe200078a10ff */
[----:B------:R-:W-:Y:S01]  /*0360*/  UIADD3 UR7, UR7, UR12, URZ ;  /* 0x0000000c07077290 */ /* 0x000fe2000fffe03f */
[----:B------:R-:W-:Y:S01]  /*0370*/  MOV R20, RZ ;  /* 0x000000ff00147202 */ /* 0x000fe20000000f00 */
[----:B------:R-:W-:Y:S01]  /*0380*/  UIMAD.WIDE.U32 UR12, UR17, UR20, URZ ;  /* 0x00000014110c72a5 */ /* 0x000fe2000f8e003f */
[----:B------:R-:W-:-:S02]  /*0390*/  @P3 LEA.HI.X R18, R143, R21, R8, 0x2, P5 ;  /* 0x000000158f123211 */ /* 0x000fc400028f1408 */
[----:B------:R-:W-:Y:S02]  /*03a0*/  ISETP.NE.AND P3, PT, R12, RZ, PT ;  /* 0x000000ff0c00720c */ /* 0x000fe40003f65270 */
[----:B--2---:R-:W-:Y:S02]  /*03b0*/  IADD3 R2, R0, 0xffffffe, RZ ;  /* 0x0ffffffe00027810 */ /* 0x004fe40007ffe0ff */
[----:B------:R-:W-:Y:S02]  /*03c0*/  IABS R0, R143 ;  /* 0x0000008f00007213 */ /* 0x000fe40000000000 */
[----:B------:R2:W3:Y:S02]  /*03d0*/  F2I.FTZ.U32.TRUNC.NTZ R3, R2 ;  /* 0x0000000200037305 */ /* 0x0004e4000021f000 */
[----:B--2---:R-:W-:Y:S01]  /*03e0*/  HFMA2.MMA R2, -RZ, RZ, 0, 0 ;  /* 0x00000000ff027435 */ /* 0x004fe200000001ff */
[----:B---3--:R-:W-:-:S05]  /*03f0*/  IADD3 R14, RZ, -R3, RZ ;  /* 0x80000003ff0e7210 */ /* 0x008fca0007ffe0ff */
[----:B------:R-:W-:Y:S02]  /*0400*/  IMAD R5, R14, R7, RZ ;  /* 0x000000070e057224 */ /* 0x000fe400078e02ff */
[----:B------:R-:W2:Y:S02]  /*0410*/  LDC.64 R14, c[0x0][0x288] ;  /* 0x0000a200ff0e7b82 */ /* 0x000ea40000000a00 */
[----:B------:R-:W-:-:S06]  /*0420*/  IMAD.HI.U32 R3, R3, R5, R2 ;  /* 0x0000000503037227 */ /* 0x000fcc00078e0002 */
[----:B------:R-:W-:-:S05]  /*0430*/  IMAD.HI.U32 R141, R3, R0, RZ ;  /* 0x00000000038d7227 */ /* 0x000fca00078e00ff */
[----:B------:R-:W-:-:S05]  /*0440*/  IADD3 R2, -R141, RZ, RZ ;  /* 0x000000ff8d027210 */ /* 0x000fca0007ffe1ff */
[----:B------:R-:W-:-:S05]  /*0450*/  IMAD R0, R7, R2, R0 ;  /* 0x0000000207007224 */ /* 0x000fca00078e0200 */
[----:B------:R-:W-:Y:S01]  /*0460*/  ISETP.GT.U32.AND P4, PT, R7, R0, PT ;  /* 0x000000000700720c */ /* 0x000fe20003f84070 */
[----:B--2---:R-:W-:-:S12]  /*0470*/  IMAD R2, R8, R14, RZ ;  /* 0x0000000e08027224 */ /* 0x004fd800078e02ff */
[----:B------:R-:W-:Y:S01]  /*0480*/  @!P4 IADD3 R0, R0, -R7, RZ ;  /* 0x800000070000c210 */ /* 0x000fe20007ffe0ff */
[----:B------:R-:W-:Y:S01]  /*0490*/  @!P4 VIADD R141, R141, 0x1 ;  /* 0x000000018d8dc836 */ /* 0x000fe20000000000 */
[----:B------:R-:W-:Y:S01]  /*04a0*/  @P1 R2UR UR5, R6 ;  /* 0x00000000060512ca */ /* 0x000fe200000e0000 */
[C---:B-1----:R-:W-:Y:S01]  /*04b0*/  IMAD R6, R8.reuse, R24, RZ ;  /* 0x0000001808067224 */ /* 0x042fe200078e02ff */
[C---:B------:R-:W-:Y:S01]  /*04c0*/  @P2 LEA R19, P1, R143.reuse, R10, 0x2 ;  /* 0x0000000a8f132211 */ /* 0x040fe200078210ff */
[C---:B------:R-:W-:Y:S02]  /*04d0*/  IMAD R10, R143.reuse, R15, R2 ;  /* 0x0000000f8f0a7224 */ /* 0x040fe400078e0202 */
[----:B------:R-:W-:Y:S01]  /*04e0*/  IMAD R2, R8, R22, RZ ;  /* 0x0000001608027224 */ /* 0x000fe200078e02ff */
[C---:B------:R-:W-:Y:S01]  /*04f0*/  @P2 LEA.HI.X R20, R143.reuse, R11, R8, 0x2, P1 ;  /* 0x0000000b8f142211 */ /* 0x040fe200008f1408 */
[C---:B------:R-:W-:Y:S01]  /*0500*/  IMAD R15, R143.reuse, R25, R6 ;  /* 0x000000198f0f7224 */ /* 0x040fe200078e0206 */
[----:B------:R-:W-:Y:S01]  /*0510*/  ISETP.NE.U32.AND P1, PT, RZ, UR10, PT ;  /* 0x0000000aff007c0c */ /* 0x000fe2000bf25070 */
[C---:B------:R-:W-:Y:S01]  /*0520*/  IMAD R8, R143.reuse, R23, R2 ;  /* 0x000000178f087224 */ /* 0x040fe200078e0202 */
[C---:B------:R-:W-:Y:S01]  /*0530*/  LOP3.LUT R2, R143.reuse, R12, RZ, 0x3c, !PT ;  /* 0x0000000c8f027212 */ /* 0x040fe200078e3cff */
[----:B------:R-:W1:Y:S01]  /*0540*/  LDC R23, c[0x0][0x224] ;  /* 0x00008900ff177b82 */ /* 0x000e620000000800 */
[----:B------:R-:W-:Y:S01]  /*0550*/  ISETP.NE.AND.EX P1, PT, RZ, UR11, PT, P1 ;  /* 0x0000000bff007c0c */ /* 0x000fe2000bf25310 */
[----:B------:R-:W-:Y:S01]  /*0560*/  UIMAD.WIDE.U32 UR10, UR17, UR18, URZ ;  /* 0x00000012110a72a5 */ /* 0x000fe2000f8e003f */
[----:B------:R-:W-:Y:S01]  /*0570*/  ISETP.GE.U32.AND P2, PT, R0, R7, PT ;  /* 0x000000070000720c */ /* 0x000fe20003f46070 */
[----:B------:R-:W-:Y:S01]  /*0580*/  UIMAD UR18, UR17, UR19, UR4 ;  /* 0x00000013111272a4 */ /* 0x000fe2000f8e0204 */
[----:B------:R-:W-:Y:S01]  /*0590*/  ISETP.GE.AND P5, PT, R2, RZ, PT ;  /* 0x000000ff0200720c */ /* 0x000fe20003fa6270 */
[----:B------:R-:W-:Y:S01]  /*05a0*/  IMAD.WIDE.U32 R2, R143, R14, UR6 ;  /* 0x000000068f027e25 */ /* 0x000fe2000f8e000e */
[----:B------:R-:W-:Y:S01]  /*05b0*/  UMOV UR4, URZ ;  /* 0x0000003f00047c82 */ /* 0x000fe20008000000 */
[----:B------:R-:W-:-:S02]  /*05c0*/  UIMAD UR19, UR16, UR20, URZ ;  /* 0x00000014101372a4 */ /* 0x000fc4000f8e023f */
[----:B------:R-:W-:Y:S01]  /*05d0*/  UIADD3 UR11, UR11, UR18, URZ ;  /* 0x000000120b0b7290 */ /* 0x000fe2000fffe03f */
[----:B------:R-:W-:Y:S01]  /*05e0*/  @P0 R2UR UR4, R4 ;  /* 0x00000000040402ca */ /* 0x000fe200000e0000 */
[----:B------:R-:W-:Y:S02]  /*05f0*/  IMAD.WIDE.U32 R4, R143, R22, UR8 ;  /* 0x000000088f047e25 */ /* 0x000fe4000f8e0016 */
[----:B------:R-:W2:Y:S01]  /*0600*/  @P1 LDC R25, c[0x0][0x21c] ;  /* 0x00008700ff191b82 */ /* 0x000ea20000000800 */
[----:B------:R-:W-:Y:S01]  /*0610*/  UIMAD UR19, UR17, UR21, UR19 ;  /* 0x00000015111372a4 */ /* 0x000fe2000f8e0213 */
[----:B------:R-:W-:Y:S01]  /*0620*/  @P2 IADD3 R141, R141, 0x1, RZ ;  /* 0x000000018d8d2810 */ /* 0x000fe20007ffe0ff */
[----:B------:R-:W-:Y:S02]  /*0630*/  IMAD.WIDE.U32 R6, R143, R24, UR10 ;  /* 0x0000000a8f067e25 */ /* 0x000fe4000f8e0018 */
[----:B------:R-:W-:Y:S01]  /*0640*/  UIADD3 UR13, UR13, UR19, URZ ;  /* 0x000000130d0d7290 */ /* 0x000fe2000fffe03f */
[----:B------:R-:W-:-:S02]  /*0650*/  @!P5 IADD3 R141, -R141, RZ, RZ ;  /* 0x000000ff8d8dd210 */ /* 0x000fc40007ffe1ff */
[----:B------:R-:W3:Y:S01]  /*0660*/  @P1 LDC R22, c[0x0][0x214] ;  /* 0x00008500ff161b82 */ /* 0x000ee20000000800 */
[----:B------:R-:W-:Y:S02]  /*0670*/  @!P3 LOP3.LUT R141, RZ, R12, RZ, 0x33, !PT ;  /* 0x0000000cff8db212 */ /* 0x000fe400078e33ff */
[----:B-1----:R-:W-:Y:S02]  /*0680*/  LEA R9, R23, 0xfffffe00, 0x9 ;  /* 0xfffffe0017097811 */ /* 0x002fe400078e48ff */
[----:B------:R-:W-:Y:S02]  /*0690*/  SHF.R.S32.HI R139, RZ, 0x1f, R141 ;  /* 0x0000001fff8b7819 */ /* 0x000fe4000001148d */
[----:B------:R-:W-:Y:S01]  /*06a0*/  SHF.R.S32.HI R11, RZ, 0x1f, R9 ;  /* 0x0000001fff0b7819 */ /* 0x000fe20000011409 */
[----:B------:R-:W1:Y:S01]  /*06b0*/  @P1 LDC.64 R12, c[0x0][0x310] ;  /* 0x0000c400ff0c1b82 */ /* 0x000e620000000a00 */
[----:B------:R-:W-:Y:S01]  /*06c0*/  IADD3 R16, P0, R9, R2, RZ ;  /* 0x0000000209107210 */ /* 0x000fe20007f1e0ff */
[----:B------:R-:W-:Y:S01]  /*06d0*/  IMAD R0, R139, R26, RZ ;  /* 0x0000001a8b007224 */ /* 0x000fe200078e02ff */
[----:B------:R-:W-:-:S02]  /*06e0*/  IADD3 R6, P2, R9, R6, RZ ;  /* 0x0000000609067210 */ /* 0x000fc40007f5e0ff */
[----:B------:R-:W-:Y:S01]  /*06f0*/  IADD3.X R10, R11, R3, R10, P0, !PT ;  /* 0x000000030b0a7210 */ /* 0x000fe200007fe40a */
[----:B------:R-:W-:Y:S01]  /*0700*/  IMAD.WIDE.U32 R2, R141, R26, UR12 ;  /* 0x0000000c8d027e25 */ /* 0x000fe2000f8e001a */
[----:B------:R-:W-:Y:S02]  /*0710*/  IADD3 R14, P0, R9, R4, RZ ;  /* 0x00000004090e7210 */ /* 0x000fe40007f1e0ff */
[----:B------:R-:W-:Y:S01]  /*0720*/  IADD3.X R7, R11, R7, R15, P2, !PT ;  /* 0x000000070b077210 */ /* 0x000fe200017fe40f */
[----:B------:R-:W-:Y:S01]  /*0730*/  IMAD R21, R141, R27, R0 ;  /* 0x0000001b8d157224 */ /* 0x000fe200078e0200 */
[----:B------:R-:W-:Y:S02]  /*0740*/  IADD3.X R8, R11, R5, R8, P0, !PT ;  /* 0x000000050b087210 */ /* 0x000fe400007fe408 */
[----:B------:R-:W-:Y:S02]  /*0750*/  ISETP.GE.AND P0, PT, R23, 0x1, PT ;  /* 0x000000011700780c */ /* 0x000fe40003f06270 */
[----:B------:R-:W-:Y:S01]  /*0760*/  IADD3 R9, P3, R9, R2, RZ ;  /* 0x0000000209097210 */ /* 0x000fe20007f7e0ff */
[----:B---3--:R-:W-:Y:S01]  /*0770*/  @P1 IMAD R0, R22, UR17, R143 ;  /* 0x0000001116001c24 */ /* 0x008fe2000f8e028f */
[----:B------:R-:W-:-:S02]  /*0780*/  LEA R15, P2, R16, R28, 0x1 ;  /* 0x0000001c100f7211 */ /* 0x000fc400078408ff */
[----:B------:R-:W-:Y:S01]  /*0790*/  IADD3 R2, R3, R21, RZ ;  /* 0x0000001503027210 */ /* 0x000fe20007ffe0ff */
[----:B------:R-:W-:Y:S01]  /*07a0*/  @P1 IMAD R0, R0, R23, RZ ;  /* 0x0000001700001224 */ /* 0x000fe200078e02ff */
[----:B------:R-:W-:Y:S02]  /*07b0*/  LEA.HI.X R16, R16, R29, R10, 0x1, P2 ;  /* 0x0000001d10107211 */ /* 0x000fe400010f0c0a */
[----:B------:R-:W-:Y:S01]  /*07c0*/  IADD3.X R2, R11, R2, RZ, P3, !PT ;  /* 0x000000020b027210 */ /* 0x000fe20001ffe4ff */
[----:B--2---:R-:W-:Y:S01]  /*07d0*/  @P1 IMAD R3, R0, R25, RZ ;  /* 0x0000001900031224 */ /* 0x004fe200078e02ff */
[----:B------:R-:W-:Y:S01]  /*07e0*/  LEA R5, P2, R14, R30, 0x1 ;  /* 0x0000001e0e057211 */ /* 0x000fe200078408ff */
[----:B------:R-:W-:Y:S01]  /*07f0*/  IMAD.MOV.U32 R11, RZ, RZ, R20 ;  /* 0x000000ffff0b7224 */ /* 0x000fe200078e0014 */
[----:B0-----:R-:W-:Y:S01]  /*0800*/  LEA R131, P4, R9, R128, 0x1 ;  /* 0x0000008009837211 */ /* 0x001fe200078808ff */
[----:B-1----:R-:W-:Y:S01]  /*0810*/  @P1 IMAD.WIDE R12, R3, 0x8, R12 ;  /* 0x00000008030c1825 */ /* 0x002fe200078e020c */
[----:B----4-:R-:W-:-:S02]  /*0820*/  LEA R4, P3, R6, R32, 0x1 ;  /* 0x0000002006047211 */ /* 0x010fc400078608ff */
[----:B------:R-:W-:Y:S02]  /*0830*/  @!P1 CS2R R12, SRZ ;  /* 0x00000000000c9805 */ /* 0x000fe4000001ff00 */
[----:B------:R-:W-:Y:S02]  /*0840*/  LEA.HI.X R14, R14, R31, R8, 0x1, P2 ;  /* 0x0000001f0e0e7211 */ /* 0x000fe400010f0c08 */
[----:B------:R-:W-:Y:S02]  /*0850*/  LEA.HI.X R129, R9, R129, R2, 0x1, P4 ;  /* 0x0000008109817211 */ /* 0x000fe400020f0c02 */
[----:B------:R-:W-:Y:S02]  /*0860*/  LEA.HI.X R3, R6, R33, R7, 0x1, P3 ;  /* 0x0000002106037211 */ /* 0x000fe400018f0c07 */
[----:B------:R-:W-:Y:S02]  /*0870*/  MOV R10, R19 ;  /* 0x00000013000a7202 */ /* 0x000fe40000000f00 */
[----:B------:R-:W-:-:S02]  /*0880*/  MOV R8, R17 ;  /* 0x0000001100087202 */ /* 0x000fc40000000f00 */
[----:B------:R-:W-:Y:S01]  /*0890*/  MOV R9, R18 ;  /* 0x0000001200097202 */ /* 0x000fe20000000f00 */
[----:B------:R-:W-:Y:S06]  /*08a0*/  @!P0 BRA `(.L_x_7160) ;  /* 0x000000bc00d88947 */ /* 0x000fec0003800000 */
[----:B------:R-:W0:Y:S01]  /*08b0*/  S2R R135, SR_TID.X ;  /* 0x0000000000877919 */ /* 0x000e220000002100 */
[----:B------:R-:W-:Y:S01]  /*08c0*/  R2UR UR37, R15 ;  /* 0x000000000f2572ca */ /* 0x000fe200000e0000 */
[----:B------:R-:W-:Y:S01]  /*08d0*/  UMOV UR6, URZ ;  /* 0x0000003f00067c82 */ /* 0x000fe20008000000 */
[----:B------:R-:W-:Y:S01]  /*08e0*/  R2UR UR36, R16 ;  /* 0x00000000102472ca */ /* 0x000fe200000e0000 */
[----:B------:R-:W1:Y:S01]  /*08f0*/  S2R R133, SR_LANEID ;  /* 0x0000000000857919 */ /* 0x000e620000000000 */
[----:B------:R-:W-:Y:S02]  /*0900*/  R2UR UR35, R5 ;  /* 0x00000000052372ca */ /* 0x000fe400000e0000 */
[----:B------:R-:W-:Y:S02]  /*0910*/  R2UR UR34, R14 ;  /* 0x000000000e2272ca */ /* 0x000fe400000e0000 */
[----:B------:R-:W-:Y:S02]  /*0920*/  R2UR UR33, R4 ;  /* 0x00000000042172ca */ /* 0x000fe400000e0000 */
[----:B------:R-:W-:-:S02]  /*0930*/  R2UR UR32, R3 ;  /* 0x00000000032072ca */ /* 0x000fc400000e0000 */
[----:B------:R-:W-:Y:S02]  /*0940*/  MOV R158, RZ ;  /* 0x000000ff009e7202 */ /* 0x000fe40000000f00 */
[----:B------:R-:W-:Y:S02]  /*0950*/  MOV R137, RZ ;  /* 0x000000ff00897202 */ /* 0x000fe40000000f00 */
[C---:B0-----:R-:W-:Y:S02]  /*0960*/  SHF.L.U32 R0, R135.reuse, 0x4, RZ ;  /* 0x0000000487007819 */ /* 0x041fe400000006ff */
[----:B------:R-:W-:Y:S02]  /*0970*/  LOP3.LUT R211, R135, 0x1f, RZ, 0xc0, !PT ;  /* 0x0000001f87d37812 */ /* 0x000fe400078ec0ff */
[----:B------:R-:W-:-:S04]  /*0980*/  LOP3.LUT R0, R0, 0xfffffe00, RZ, 0xc0, !PT ;  /* 0xfffffe0000007812 */ /* 0x000fc800078ec0ff */
[----:B------:R-:W-:-:S04]  /*0990*/  LOP3.LUT R6, R0, 0x1f, R135, 0xf8, !PT ;  /* 0x0000001f00067812 */ /* 0x000fc800078ef887 */
[----:B------:R-:W-:Y:S02]  /*09a0*/  SHF.R.S32.HI R7, RZ, 0x1f, R6 ;  /* 0x0000001fff077819 */ /* 0x000fe40000011406 */
        /* <DEDUP_REMOVED lines=14> */
[----:B-1----:R-:W-:-:S07]  /*0a90*/  LOP3.LUT R128, R6, 0x1e0, RZ, 0xfc, !PT ;  /* 0x000001e006807812 */ /* 0x002fce00078efcff */
.L_x_7240:
[----:B0-----:R-:W0:Y:S01]  /*0aa0*/  LDC R0, c[0x0][0x224] ;  /* 0x00008900ff007b82 */ /* 0x001e220000000800 */
[----:B------:R-:W-:Y:S01]  /*0ab0*/  ULDC UR12, c[0x0][0x218] ;  /* 0x00008600000c7ab9 */ /* 0x000fe20000000800 */
[C---:B-1----:R-:W-:Y:S02]  /*0ac0*/  LEA R2, P1, R6.reuse, UR37, 0x1 ;  /* 0x0000002506027c11 */ /* 0x042fe4000f8208ff */
[----:B------:R-:W-:Y:S02]  /*0ad0*/  PRMT R15, RZ, 0x7610, R15 ;  /* 0x00007610ff0f7816 */ /* 0x000fe4000000000f */
[----:B------:R-:W-:Y:S02]  /*0ae0*/  LEA.HI.X R3, R6, UR36, R7, 0x1, P1 ;  /* 0x0000002406037c11 */ /* 0x000fe400088f0c07 */
[----:B0-----:R-:W-:-:S04]  /*0af0*/  IADD3 R209, R0, -UR6, RZ ;  /* 0x8000000600d17c10 */ /* 0x001fc8000fffe0ff */
[----:B------:R-:W-:-:S04]  /*0b00*/  LEA R4, R209, 0xfffffe00, 0x9 ;  /* 0xfffffe00d1047811 */ /* 0x000fc800078e48ff */
[----:B------:R-:W-:-:S04]  /*0b10*/  IADD3 R127, -R4, UR12, RZ ;  /* 0x0000000c047f7c10 */ /* 0x000fc8000fffe1ff */
[-C--:B------:R-:W-:Y:S01]  /*0b20*/  ISETP.GE.AND P0, PT, R6, R127.reuse, PT ;  /* 0x0000007f0600720c */ /* 0x080fe20003f06270 */
[----:B------:R-:W-:Y:S01]  /*0b30*/  BAR.SYNC.DEFER_BLOCKING 0x0 ;  /* 0x0000000000007b1d */ /* 0x000fe20000010000 */
[-C--:B------:R-:W-:Y:S02]  /*0b40*/  ISETP.GE.AND P1, PT, R154, R127.reuse, PT ;  /* 0x0000007f9a00720c */ /* 0x080fe40003f26270 */
[-C--:B------:R-:W-:Y:S02]  /*0b50*/  ISETP.GE.AND P2, PT, R152, R127.reuse, PT ;  /* 0x0000007f9800720c */ /* 0x080fe40003f46270 */
[-C--:B------:R-:W-:Y:S02]  /*0b60*/  ISETP.GE.AND P3, PT, R150, R127.reuse, PT ;  /* 0x0000007f9600720c */ /* 0x080fe40003f66270 */
[----:B------:R-:W-:Y:S02]  /*0b70*/  ISETP.GE.AND P4, PT, R148, R127, PT ;  /* 0x0000007f9400720c */ /* 0x000fe40003f86270 */
[----:B------:R-:W-:-:S02]  /*0b80*/  PRMT R14, RZ, 0x7610, R14 ;  /* 0x00007610ff0e7816 */ /* 0x000fc4000000000e */
[----:B------:R-:W-:Y:S02]  /*0b90*/  PRMT R17, RZ, 0x7610, R17 ;  /* 0x00007610ff117816 */ /* 0x000fe40000000011 */
[----:B------:R-:W-:Y:S01]  /*0ba0*/  PRMT R16, RZ, 0x7610, R16 ;  /* 0x00007610ff107816 */ /* 0x000fe20000000010 */
[----:B------:R-:W2:Y:S01]  /*0bb0*/  @!P0 LDG.E.U16 R15, desc[UR14][R2.64] ;  /* 0x0000000e020f8981 */ /* 0x000ea2000c1e1500 */
[-C--:B------:R-:W-:Y:S02]  /*0bc0*/  ISETP.GE.AND P0, PT, R156, R127.reuse, PT ;  /* 0x0000007f9c00720c */ /* 0x080fe40003f06270 */
[----:B------:R-:W-:Y:S01]  /*0bd0*/  PRMT R19, RZ, 0x7610, R19 ;  /* 0x00007610ff137816 */ /* 0x000fe20000000013 */
[----:B------:R-:W3:Y:S01]  /*0be0*/  @!P1 LDG.E.U16 R17, desc[UR14][R2.64+0x80] ;  /* 0x0000800e02119981 */ /* 0x000ee2000c1e1500 */
[----:B------:R-:W-:Y:S02]  /*0bf0*/  PRMT R18, RZ, 0x7610, R18 ;  /* 0x00007610ff127816 */ /* 0x000fe40000000012 */
[-C--:B------:R-:W-:Y:S01]  /*0c00*/  ISETP.GE.AND P1, PT, R144, R127.reuse, PT ;  /* 0x0000007f9000720c */ /* 0x080fe20003f26270 */
[----:B------:R-:W4:Y:S01]  /*0c10*/  @!P2 LDG.E.U16 R16, desc[UR14][R2.64+0xc0] ;  /* 0x0000c00e0210a981 */ /* 0x000f22000c1e1500 */
[----:B------:R-:W-:-:S03]  /*0c20*/  ISETP.GE.AND P2, PT, R142, R127, PT ;  /* 0x0000007f8e00720c */ /* 0x000fc60003f46270 */
[----:B------:R-:W5:Y:S04]  /*0c30*/  @!P3 LDG.E.U16 R19, desc[UR14][R2.64+0x100] ;  /* 0x0001000e0213b981 */ /* 0x000f68000c1e1500 */
[----:B------:R-:W3:Y:S01]  /*0c40*/  @!P0 LDG.E.U16 R14, desc[UR14][R2.64+0x40] ;  /* 0x0000400e020e8981 */ /* 0x000ee2000c1e1500 */
[-C--:B------:R-:W-:Y:S02]  /*0c50*/  ISETP.GE.AND P0, PT, R146, R127.reuse, PT ;  /* 0x0000007f9200720c */ /* 0x080fe40003f06270 */
[-C--:B------:R-:W-:Y:S01]  /*0c60*/  ISETP.GE.AND P3, PT, R140, R127.reuse, PT ;  /* 0x0000007f8c00720c */ /* 0x080fe20003f66270 */
[----:B------:R-:W5:Y:S01]  /*0c70*/  @!P4 LDG.E.U16 R18, desc[UR14][R2.64+0x140] ;  /* 0x0001400e0212c981 */ /* 0x000f62000c1e1500 */
[----:B------:R-:W-:Y:S02]  /*0c80*/  ISETP.GE.AND P4, PT, R138, R127, PT ;  /* 0x0000007f8a00720c */ /* 0x000fe40003f86270 */
[----:B------:R-:W-:-:S02]  /*0c90*/  PRMT R21, RZ, 0x7610, R21 ;  /* 0x00007610ff157816 */ /* 0x000fc40000000015 */
[----:B------:R-:W-:Y:S02]  /*0ca0*/  PRMT R20, RZ, 0x7610, R20 ;  /* 0x00007610ff147816 */ /* 0x000fe40000000014 */
[----:B------:R-:W-:Y:S02]  /*0cb0*/  PRMT R23, RZ, 0x7610, R23 ;  /* 0x00007610ff177816 */ /* 0x000fe40000000017 */
[----:B------:R-:W-:Y:S01]  /*0cc0*/  PRMT R22, RZ, 0x7610, R22 ;  /* 0x00007610ff167816 */ /* 0x000fe20000000016 */
[----:B------:R-:W5:Y:S01]  /*0cd0*/  @!P0 LDG.E.U16 R21, desc[UR14][R2.64+0x180] ;  /* 0x0001800e02158981 */ /* 0x000f62000c1e1500 */
[----:B------:R-:W-:Y:S02]  /*0ce0*/  PRMT R25, RZ, 0x7610, R25 ;  /* 0x00007610ff197816 */ /* 0x000fe40000000019 */
        /* <DEDUP_REMOVED lines=9> */
[----:B------:R-:W-:Y:S02]  /*0d80*/  PRMT R24, RZ, 0x7610, R24 ;  /* 0x00007610ff187816 */ /* 0x000fe40000000018 */
        /* <DEDUP_REMOVED lines=8> */
[----:B------:R0:W5:Y:S01]  /*0e10*/  @!P4 LDG.E.U16 R28, desc[UR14][R2.64+0x3c0] ;  /* 0x0003c00e021cc981 */ /* 0x000162000c1e1500 */
[----:B------:R-:W1:Y:S01]  /*0e20*/  S2UR UR7, SR_CgaCtaId ;  /* 0x00000000000779c3 */ /* 0x000e620000008800 */
[----:B------:R-:W-:Y:S01]  /*0e30*/  UMOV UR10, 0x400 ;  /* 0x00000400000a7882 */ /* 0x000fe20000000000 */
[C---:B------:R-:W-:Y:S01]  /*0e40*/  IADD3 R30, R133.reuse, 0x20, RZ ;  /* 0x00000020851e7810 */ /* 0x040fe20007ffe0ff */
[C---:B------:R-:W-:Y:S01]  /*0e50*/  VIADD R32, R133.reuse, 0x40 ;  /* 0x0000004085207836 */ /* 0x040fe20000000000 */
[----:B------:R-:W-:-:S02]  /*0e60*/  IADD3 R34, R133, 0x60, RZ ;  /* 0x0000006085227810 */ /* 0x000fc40007ffe0ff */
[C---:B0-----:R-:W-:Y:S02]  /*0e70*/  IADD3 R2, R133.reuse, 0xa0, RZ ;  /* 0x000000a085027810 */ /* 0x041fe40007ffe0ff */
[CC--:B------:R-:W-:Y:S02]  /*0e80*/  LEA.HI.SX32 R126, R133.reuse, R133.reuse, 0x1b ;  /* 0x00000085857e7211 */ /* 0x0c0fe400078fdaff */
[-C--:B------:R-:W-:Y:S02]  /*0e90*/  LEA.HI.SX32 R2, R2, R133.reuse, 0x1b ;  /* 0x0000008502027211 */ /* 0x080fe400078fdaff */
[----:B------:R-:W-:Y:S02]  /*0ea0*/  IADD3 R36, R133, 0x80, RZ ;  /* 0x0000008085247810 */ /* 0x000fe40007ffe0ff */
[-C--:B------:R-:W-:Y:S01]  /*0eb0*/  LEA.HI.SX32 R30, R30, R133.reuse, 0x1b ;  /* 0x000000851e1e7211 */ /* 0x080fe200078fdaff */
[----:B-1----:R-:W-:Y:S01]  /*0ec0*/  ULEA UR10, UR7, UR10, 0x18 ;  /* 0x0000000a070a7291 */ /* 0x002fe2000f8ec03f */
[----:B------:R-:W-:-:S02]  /*0ed0*/  LEA.HI.SX32 R32, R32, R133, 0x1b ;  /* 0x0000008520207211 */ /* 0x000fc400078fdaff */
[----:B------:R-:W-:-:S03]  /*0ee0*/  LEA.HI.SX32 R34, R34, R133, 0x1b ;  /* 0x0000008522227211 */ /* 0x000fc600078fdaff */
[----:B------:R-:W-:Y:S02]  /*0ef0*/  LEA R121, R2, UR10, 0x1 ;  /* 0x0000000a02797c11 */ /* 0x000fe4000f8e08ff */
[----:B------:R-:W-:Y:S02]  /*0f00*/  IADD3 R2, R133, 0xc0, RZ ;  /* 0x000000c085027810 */ /* 0x000fe40007ffe0ff */
[----:B------:R-:W-:Y:S02]  /*0f10*/  LEA R126, R126, UR10, 0x1 ;  /* 0x0000000a7e7e7c11 */ /* 0x000fe4000f8e08ff */
[----:B------:R-:W-:Y:S02]  /*0f20*/  LEA.HI.SX32 R36, R36, R133, 0x1b ;  /* 0x0000008524247211 */ /* 0x000fe400078fdaff */
[----:B------:R-:W-:Y:S02]  /*0f30*/  LEA R125, R30, UR10, 0x1 ;  /* 0x0000000a1e7d7c11 */ /* 0x000fe4000f8e08ff */
[----:B------:R-:W-:-:S02]  /*0f40*/  LEA R124, R32, UR10, 0x1 ;  /* 0x0000000a207c7c11 */ /* 0x000fc4000f8e08ff */
[----:B------:R-:W-:Y:S02]  /*0f50*/  LEA R123, R34, UR10, 0x1 ;  /* 0x0000000a227b7c11 */ /* 0x000fe4000f8e08ff */
[C---:B------:R-:W-:Y:S02]  /*0f60*/  IADD3 R30, R133.reuse, 0xe0, RZ ;  /* 0x000000e0851e7810 */ /* 0x040fe40007ffe0ff */
[----:B------:R-:W-:Y:S02]  /*0f70*/  LEA.HI.SX32 R2, R2, R133, 0x1b ;  /* 0x0000008502027211 */ /* 0x000fe400078fdaff */
[----:B------:R-:W-:Y:S01]  /*0f80*/  LEA R122, R36, UR10, 0x1 ;  /* 0x0000000a247a7c11 */ /* 0x000fe2000f8e08ff */
[C---:B------:R-:W-:Y:S01]  /*0f90*/  VIADD R36, R133.reuse, 0x140 ;  /* 0x0000014085247836 */ /* 0x040fe20000000000 */
[C---:B------:R-:W-:Y:S02]  /*0fa0*/  IADD3 R32, R133.reuse, 0x100, RZ ;  /* 0x0000010085207810 */ /* 0x040fe40007ffe0ff */
[----:B------:R-:W-:-:S02]  /*0fb0*/  IADD3 R34, R133, 0x120, RZ ;  /* 0x0000012085227810 */ /* 0x000fc40007ffe0ff */
[-C--:B------:R-:W-:Y:S02]  /*0fc0*/  LEA.HI.SX32 R30, R30, R133.reuse, 0x1b ;  /* 0x000000851e1e7211 */ /* 0x080fe400078fdaff */
[----:B------:R-:W-:Y:S02]  /*0fd0*/  LEA R120, R2, UR10, 0x1 ;  /* 0x0000000a02787c11 */ /* 0x000fe4000f8e08ff */
[----:B------:R-:W-:Y:S02]  /*0fe0*/  IADD3 R2, R133, 0x160, RZ ;  /* 0x0000016085027810 */ /* 0x000fe40007ffe0ff */
[-C--:B------:R-:W-:Y:S02]  /*0ff0*/  LEA.HI.SX32 R32, R32, R133.reuse, 0x1b ;  /* 0x0000008520207211 */ /* 0x080fe400078fdaff */
[-C--:B------:R-:W-:Y:S02]  /*1000*/  LEA.HI.SX32 R34, R34, R133.reuse, 0x1b ;  /* 0x0000008522227211 */ /* 0x080fe400078fdaff */
[----:B------:R-:W-:-:S02]  /*1010*/  LEA.HI.SX32 R36, R36, R133, 0x1b ;  /* 0x0000008524247211 */ /* 0x000fc400078fdaff */
[----:B------:R-:W-:Y:S02]  /*1020*/  LEA R119, R30, UR10, 0x1 ;  /* 0x0000000a1e777c11 */ /* 0x000fe4000f8e08ff */
[C---:B------:R-:W-:Y:S02]  /*1030*/  IADD3 R30, R133.reuse, 0x1e0, RZ ;  /* 0x000001e0851e7810 */ /* 0x040fe40007ffe0ff */
[----:B------:R-:W-:Y:S02]  /*1040*/  LEA.HI.SX32 R2, R2, R133, 0x1b ;  /* 0x0000008502027211 */ /* 0x000fe400078fdaff */
[----:B------:R-:W-:Y:S02]  /*1050*/  LEA R118, R32, UR10, 0x1 ;  /* 0x0000000a20767c11 */ /* 0x000fe4000f8e08ff */
[----:B------:R-:W-:Y:S02]  /*1060*/  LEA R117, R34, UR10, 0x1 ;  /* 0x0000000a22757c11 */ /* 0x000fe4000f8e08ff */
[----:B------:R-:W-:-:S02]  /*1070*/  SHF.L.U32 R3, R133, 0x4, RZ ;  /* 0x0000000485037819 */ /* 0x000fc400000006ff */
[----:B------:R-:W-:Y:S02]  /*1080*/  LEA R116, R36, UR10, 0x1 ;  /* 0x0000000a24747c11 */ /* 0x000fe4000f8e08ff */
[----:B------:R-:W-:Y:S02]  /*1090*/  LEA R115, R2, UR10, 0x1 ;  /* 0x0000000a02737c11 */ /* 0x000fe4000f8e08ff */
[----:B------:R-:W-:Y:S02]  /*10a0*/  LEA.HI.SX32 R30, R30, R133, 0x1b ;  /* 0x000000851e1e7211 */ /* 0x000fe400078fdaff */
[----:B------:R-:W-:Y:S02]  /*10b0*/  LEA.HI.SX32 R110, R3, R3, 0x1b ;  /* 0x00000003036e7211 */ /* 0x000fe400078fdaff */
[----:B------:R-:W-:Y:S02]  /*10c0*/  LEA R111, R30, UR10, 0x1 ;  /* 0x0000000a1e6f7c11 */ /* 0x000fe4000f8e08ff */
[----:B------:R-:W-:-:S02]  /*10d0*/  LEA R110, R110, UR10, 0x1 ;  /* 0x0000000a6e6e7c11 */ /* 0x000fc4000f8e08ff */
[----:B------:R-:W-:-:S04]  /*10e0*/  LEA R2, P0, R6, UR35, 0x1 ;  /* 0x0000002306027c11 */ /* 0x000fc8000f8008ff */
        /* <DEDUP_REMOVED lines=8> */
[----:B------:R-:W-:Y:S01]  /*1170*/  PRMT R30, RZ, 0x7610, R30 ;  /* 0x00007610ff1e7816 */ /* 0x000fe2000000001e */
[----:B--2---:R-:W-:Y:S04]  /*1180*/  STS.U16 [R126], R15 ;  /* 0x0000000f7e007388 */ /* 0x004fe80000000400 */
[----:B---3--:R0:W-:Y:S04]  /*1190*/  STS.U16 [R125+0x40], R14 ;  /* 0x0000400e7d007388 */ /* 0x0081e80000000400 */
[----:B------:R-:W-:Y:S04]  /*11a0*/  STS.U16 [R124+0x80], R17 ;  /* 0x000080117c007388 */ /* 0x000fe80000000400 */
[----:B----4-:R1:W-:Y:S01]  /*11b0*/  STS.U16 [R123+0xc0], R16 ;  /* 0x0000c0107b007388 */ /* 0x0103e20000000400 */
[----:B0-----:R-:W-:-:S03]  /*11c0*/  IADD3 R14, R133, 0x180, RZ ;  /* 0x00000180850e7810 */ /* 0x001fc60007ffe0ff */
[----:B-----5:R-:W-:Y:S04]  /*11d0*/  STS.U16 [R122+0x100], R19 ;  /* 0x000100137a007388 */ /* 0x020fe80000000400 */
[----:B------:R0:W-:Y:S01]  /*11e0*/  STS.U16 [R121+0x140], R18 ;  /* 0x0001401279007388 */ /* 0x0001e20000000400 */
[C---:B-1----:R-:W-:Y:S02]  /*11f0*/  IADD3 R16, R133.reuse, 0x1a0, RZ ;  /* 0x000001a085107810 */ /* 0x042fe40007ffe0ff */
[-C--:B------:R-:W-:Y:S02]  /*1200*/  LEA.HI.SX32 R14, R14, R133.reuse, 0x1b ;  /* 0x000000850e0e7211 */ /* 0x080fe400078fdaff */
[----:B------:R-:W-:Y:S02]  /*1210*/  LEA.HI.SX32 R16, R16, R133, 0x1b ;  /* 0x0000008510107211 */ /* 0x000fe400078fdaff */
[----:B0-----:R-:W-:Y:S01]  /*1220*/  IADD3 R18, R133, 0x1c0, RZ ;  /* 0x000001c085127810 */ /* 0x001fe20007ffe0ff */
[----:B------:R-:W-:Y:S01]  /*1230*/  STS.U16 [R120+0x180], R21 ;  /* 0x0001801578007388 */ /* 0x000fe20000000400 */
[----:B------:R-:W-:-:S02]  /*1240*/  LEA R114, R14, UR10, 0x1 ;  /* 0x0000000a0e727c11 */ /* 0x000fc4000f8e08ff */
[----:B------:R-:W-:Y:S01]  /*1250*/  LEA.HI.SX32 R18, R18, R133, 0x1b ;  /* 0x0000008512127211 */ /* 0x000fe200078fdaff */
[----:B------:R-:W-:Y:S01]  /*1260*/  STS.U16 [R119+0x1c0], R20 ;  /* 0x0001c01477007388 */ /* 0x000fe20000000400 */
[----:B------:R-:W-:Y:S02]  /*1270*/  LEA R113, R16, UR10, 0x1 ;  /* 0x0000000a10717c11 */ /* 0x000fe4000f8e08ff */
[----:B------:R-:W-:Y:S01]  /*1280*/  LEA R112, R18, UR10, 0x1 ;  /* 0x0000000a12707c11 */ /* 0x000fe2000f8e08ff */
        /* <DEDUP_REMOVED lines=27> */
[----:B0-----:R-:W-:-:S02]  /*1440*/  PRMT R22, RZ, 0x7610, R22 ;  /* 0x00007610ff167816 */ /* 0x001fc40000000016 */
[----:B------:R-:W-:-:S04]  /*1450*/  LEA R14, P1, R6, UR33, 0x1 ;  /* 0x00000021060e7c11 */ /* 0x000fc8000f8208ff */
[----:B------:R-:W-:Y:S01]  /*1460*/  LEA.HI.X R15, R6, UR32, R7, 0x1, P1 ;  /* 0x00000020060f7c11 */ /* 0x000fe200088f0c07 */
[----:B------:R-:W5:Y:S01]  /*1470*/  @!P0 LDG.E.U16 R16, desc[UR14][R2.64+0x40] ;  /* 0x0000400e02108981 */ /* 0x000f62000c1e1500 */
[-C--:B------:R-:W-:Y:S02]  /*1480*/  ISETP.GE.AND P0, PT, R144, R127.reuse, PT ;  /* 0x0000007f9000720c */ /* 0x080fe40003f06270 */
[----:B------:R-:W-:Y:S02]  /*1490*/  ISETP.GE.AND P1, PT, R6, R127, PT ;  /* 0x0000007f0600720c */ /* 0x000fe40003f26270 */
[----:B-1----:R-:W-:-:S09]  /*14a0*/  PRMT R25, RZ, 0x7610, R25 ;  /* 0x00007610ff197816 */ /* 0x002fd20000000019 */
[----:B------:R-:W5:Y:S01]  /*14b0*/  @!P0 LDG.E.U16 R22, desc[UR14][R2.64+0x1c0] ;  /* 0x0001c00e02168981 */ /* 0x000f62000c1e1500 */
[----:B------:R-:W-:Y:S02]  /*14c0*/  ISETP.GE.AND P0, PT, R142, R127, PT ;  /* 0x0000007f8e00720c */ /* 0x000fe40003f06270 */
        /* <DEDUP_REMOVED lines=8> */
[-C--:B------:R-:W-:Y:S02]  /*1550*/  ISETP.GE.AND P0, PT, R140, R127.reuse, PT ;  /* 0x0000007f8c00720c */ /* 0x080fe40003f06270 */
        /* <DEDUP_REMOVED lines=11> */
[----:B--2---:R-:W-:Y:S02]  /*1610*/  PRMT R24, RZ, 0x7610, R24 ;  /* 0x00007610ff187816 */ /* 0x004fe40000000018 */
[----:B---3--:R-:W-:Y:S02]  /*1620*/  PRMT R27, RZ, 0x7610, R27 ;  /* 0x00007610ff1b7816 */ /* 0x008fe4000000001b */
[----:B----4-:R-:W-:Y:S02]  /*1630*/  PRMT R26, RZ, 0x7610, R26 ;  /* 0x00007610ff1a7816 */ /* 0x010fe4000000001a */
[----:B-----5:R-:W-:Y:S01]  /*1640*/  PRMT R29, RZ, 0x7610, R29 ;  /* 0x00007610ff1d7816 */ /* 0x020fe2000000001d */
[----:B------:R-:W2:Y:S01]  /*1650*/  @!P0 LDG.E.U16 R24, desc[UR14][R2.64+0x240] ;  /* 0x0002400e02188981 */ /* 0x000ea2000c1e1500 */
[----:B------:R-:W-:-:S03]  /*1660*/  PRMT R28, RZ, 0x7610, R28 ;  /* 0x00007610ff1c7816 */ /* 0x000fc6000000001c */
[----:B------:R-:W3:Y:S04]  /*1670*/  @!P1 LDG.E.U16 R27, desc[UR14][R2.64+0x280] ;  /* 0x0002800e021b9981 */ /* 0x000ee8000c1e1500 */
[----:B------:R-:W4:Y:S04]  /*1680*/  @!P2 LDG.E.U16 R26, desc[UR14][R2.64+0x2c0] ;  /* 0x0002c00e021aa981 */ /* 0x000f28000c1e1500 */
[----:B------:R-:W5:Y:S04]  /*1690*/  @!P3 LDG.E.U16 R29, desc[UR14][R2.64+0x300] ;  /* 0x0003000e021db981 */ /* 0x000f68000c1e1500 */
[----:B------:R-:W5:Y:S04]  /*16a0*/  @!P4 LDG.E.U16 R28, desc[UR14][R2.64+0x340] ;  /* 0x0003400e021cc981 */ /* 0x000f68000c1e1500 */
[----:B------:R-:W5:Y:S04]  /*16b0*/  @!P5 LDG.E.U16 R31, desc[UR14][R2.64+0x380] ;  /* 0x0003800e021fd981 */ /* 0x000f68000c1e1500 */
[----:B------:R0:W5:Y:S01]  /*16c0*/  @!P6 LDG.E.U16 R30, desc[UR14][R2.64+0x3c0] ;  /* 0x0003c00e021ee981 */ /* 0x000162000c1e1500 */
[----:B------:R-:W-:-:S02]  /*16d0*/  P2R R40, PR, RZ, 0x1 ;  /* 0x00000001ff287803 */ /* 0x000fc40000000000 */
[-C--:B------:R-:W-:Y:S02]  /*16e0*/  ISETP.GE.AND P0, PT, R6, R127.reuse, PT ;  /* 0x0000007f0600720c */ /* 0x080fe40003f06270 */
[----:B0-----:R-:W-:Y:S02]  /*16f0*/  PRMT R3, RZ, 0x7610, R3 ;  /* 0x00007610ff037816 */ /* 0x001fe40000000003 */
[----:B------:R-:W-:Y:S02]  /*1700*/  P2R R38, PR, RZ, 0x2 ;  /* 0x00000002ff267803 */ /* 0x000fe40000000000 */
        /* <DEDUP_REMOVED lines=25> */
[----:B----4-:R-:W-:Y:S04]  /*18a0*/  STS.U16 [R115+0x2c0], R26 ;  /* 0x0002c01a73007388 */ /* 0x010fe80000000400 */
[----:B-----5:R-:W-:Y:S04]  /*18b0*/  STS.U16 [R114+0x300], R29 ;  /* 0x0003001d72007388 */ /* 0x020fe80000000400 */
        /* <DEDUP_REMOVED lines=9> */
[----:B------:R-:W5:Y:S04]  /*1950*/  LDS.U16 R26, [R110+0xa] ;  /* 0x00000a006e1a7984 */ /* 0x000f680000000400 */
        /* <DEDUP_REMOVED lines=26> */
[----:B------:R-:W-:-:S09]  /*1b00*/  ISETP.GE.AND P1, PT, R144, R127, PT ;  /* 0x0000007f9000720c */ /* 0x000fd20003f26270 */
[----:B------:R-:W5:Y:S01]  /*1b10*/  @!P0 LDG.E.U16 R37, desc[UR14][R14.64+0x180] ;  /* 0x0001800e0e258981 */ /* 0x000f62000c1e1500 */
[----:B------:R-:W-:-:S03]  /*1b20*/  ISETP.GE.AND P0, PT, R142, R127, PT ;  /* 0x0000007f8e00720c */ /* 0x000fc60003f06270 */
        /* <DEDUP_REMOVED lines=8> */
[----:B------:R1:W5:Y:S01]  /*1bb0*/  @!P0 LDG.E.U16 R38, desc[UR14][R14.64+0x240] ;  /* 0x0002400e0e268981 */ /* 0x000362000c1e1500 */
[----:B0-----:R-:W-:-:S05]  /*1bc0*/  SHF.L.U32 R21, R21, 0x10, RZ ;  /* 0x0000001015157819 */ /* 0x001fca00000006ff */
[----:B------:R-:W-:Y:S01]  /*1bd0*/  FADD.FTZ R94, R21, UR4 ;  /* 0x00000004155e7e21 */ /* 0x000fe20008010000 */
[----:B-1----:R-:W0:Y:S04]  /*1be0*/  LDC.64 R14, c[0x0][0x2a0] ;  /* 0x0000a800ff0e7b82 */ /* 0x002e280000000a00 */
[----:B------:R-:W-:Y:S01]  /*1bf0*/  FSETP.GTU.FTZ.AND P5, PT, R94, 20, PT ;  /* 0x41a000005e00780b */ /* 0x000fe20003fbc000 */
[----:B------:R-:W-:Y:S01]  /*1c00*/  IMAD.U32 R22, R22, 0x10000, RZ ;  /* 0x0001000016167824 */ /* 0x000fe200078e00ff */
[----:B--2---:R-:W-:Y:S02]  /*1c10*/  SHF.L.U32 R23, R23, 0x10, RZ ;  /* 0x0000001017177819 */ /* 0x004fe400000006ff */
[----:B---3--:R-:W-:Y:S02]  /*1c20*/  SHF.L.U32 R24, R24, 0x10, RZ ;  /* 0x0000001018187819 */ /* 0x008fe400000006ff */
[----:B----4-:R-:W-:-:S02]  /*1c30*/  SHF.L.U32 R25, R25, 0x10, RZ ;  /* 0x0000001019197819 */ /* 0x010fc400000006ff */
[----:B-----5:R-:W-:Y:S01]  /*1c40*/  SHF.L.U32 R26, R26, 0x10, RZ ;  /* 0x000000101a1a7819 */ /* 0x020fe200000006ff */
[----:B------:R-:W-:Y:S01]  /*1c50*/  FADD.FTZ R93, R22, UR4 ;  /* 0x00000004165d7e21 */ /* 0x000fe20008010000 */
[----:B------:R-:W-:Y:S01]  /*1c60*/  SHF.L.U32 R27, R27, 0x10, RZ ;  /* 0x000000101b1b7819 */ /* 0x000fe200000006ff */
[----:B------:R-:W-:Y:S01]  /*1c70*/  FADD.FTZ R92, R23, UR4 ;  /* 0x00000004175c7e21 */ /* 0x000fe20008010000 */
[----:B------:R-:W-:Y:S01]  /*1c80*/  FADD.FTZ R91, R24, UR4 ;  /* 0x00000004185b7e21 */ /* 0x000fe20008010000 */
[----:B------:R-:W-:Y:S01]  /*1c90*/  FADD.FTZ R90, R25, UR4 ;  /* 0x00000004195a7e21 */ /* 0x000fe20008010000 */
[----:B------:R-:W-:Y:S01]  /*1ca0*/  FADD.FTZ R89, R26, UR4 ;  /* 0x000000041a597e21 */ /* 0x000fe20008010000 */
[----:B------:R-:W-:Y:S01]  /*1cb0*/  BSSY B0, `(.L_x_7161) ;  /* 0x000003a000007945 */ /* 0x000fe20003800000 */
[----:B------:R-:W-:Y:S01]  /*1cc0*/  ISETP.GE.AND P0, PT, R6, R127, PT ;  /* 0x0000007f0600720c */ /* 0x000fe20003f06270 */
[----:B------:R-:W-:Y:S01]  /*1cd0*/  FADD.FTZ R88, R27, UR4 ;  /* 0x000000041b587e21 */ /* 0x000fe20008010000 */
[----:B------:R-:W-:-:S02]  /*1ce0*/  FSETP.GTU.FTZ.AND P4, PT, R93, 20, PT ;  /* 0x41a000005d00780b */ /* 0x000fc40003f9c000 */
[----:B------:R-:W-:Y:S02]  /*1cf0*/  FSETP.GTU.FTZ.AND P3, PT, R92, 20, PT ;  /* 0x41a000005c00780b */ /* 0x000fe40003f7c000 */
        /* <DEDUP_REMOVED lines=53> */
.L_x_7162:
[----:B------:R-:W-:Y:S05]  /*2050*/  BSYNC B0 ;  /* 0x0000000000007941 */ /* 0x000fea0003800000 */
.L_x_7161:
        /* <DEDUP_REMOVED lines=36> */
.L_x_7164:
[----:B------:R-:W-:Y:S05]  /*22a0*/  BSYNC B0 ;  /* 0x0000000000007941 */ /* 0x000fea0003800000 */
.L_x_7163:
        /* <DEDUP_REMOVED lines=36> */
.L_x_7166:
[----:B------:R-:W-:Y:S05]  /*24f0*/  BSYNC B0 ;  /* 0x0000000000007941 */ /* 0x000fea0003800000 */
.L_x_7165:
        /* <DEDUP_REMOVED lines=36> */
.L_x_7168:
[----:B------:R-:W-:Y:S05]  /*2740*/  BSYNC B0 ;  /* 0x0000000000007941 */ /* 0x000fea0003800000 */
.L_x_7167:
        /* <DEDUP_REMOVED lines=36> */
.L_x_7170:
[----:B------:R-:W-:Y:S05]  /*2990*/  BSYNC B0 ;  /* 0x0000000000007941 */ /* 0x000fea0003800000 */
.L_x_7169:
        /* <DEDUP_REMOVED lines=36> */
.L_x_7172:
[----:B------:R-:W-:Y:S05]  /*2be0*/  BSYNC B0 ;  /* 0x0000000000007941 */ /* 0x000fea0003800000 */
.L_x_7171:
        /* <DEDUP_REMOVED lines=36> */
.L_x_7174:
[----:B------:R-:W-:Y:S05]  /*2e30*/  BSYNC B0 ;  /* 0x0000000000007941 */ /* 0x000fea0003800000 */
.L_x_7173:
        /* <DEDUP_REMOVED lines=38> */
.L_x_7176:
[----:B------:R-:W-:Y:S05]  /*30a0*/  BSYNC B0 ;  /* 0x0000000000007941 */ /* 0x000fea0003800000 */
.L_x_7175:
[----:B------:R-:W-:Y:S01]  /*30b0*/  SHF.L.U32 R17, R17, 0x10, RZ ;  /* 0x0000001011117819 */ /* 0x000fe200000006ff */
        /* <DEDUP_REMOVED lines=38> */
.L_x_7178:
[----:B------:R-:W-:Y:S05]  /*3320*/  BSYNC B0 ;  /* 0x0000000000007941 */ /* 0x000fea0003800000 */
.L_x_7177:
[----:B------:R-:W-:Y:S01]  /*3330*/  SHF.L.U32 R16, R16, 0x10, RZ ;  /* 0x0000001010107819 */ /* 0x000fe200000006ff */
[----:B------:R-:W-:Y:S01]  /*3340*/  BSSY B0, `(.L_x_7179) ;  /* 0x0000026000007945 */ /* 0x000fe20003800000 */
[----:B------:R-:W-:Y:S01]  /*3350*/  FSETP.GTU.FTZ.AND P3, PT, R78, 20, PT ;  /* 0x41a000004e00780b */ /* 0x000fe20003f7c000 */
[----:B------:R-:W-:Y:S01]  /*3360*/  IMAD R22, R2, UR16, RZ ;  /* 0x0000001002167c24 */ /* 0x000fe2000f8e02ff */
[----:B------:R-:W-:Y:S01]  /*3370*/  IADD3 R23, R15, R25, RZ ;  /* 0x000000190f177210 */ /* 0x000fe20007ffe0ff */
[----:B------:R-:W-:Y:S01]  /*3380*/  FADD.FTZ R76, R16, UR4 ;  /* 0x00000004104c7e21 */ /* 0x000fe20008010000 */
        /* <DEDUP_REMOVED lines=33> */
.L_x_7180:
[----:B------:R-:W-:Y:S05]  /*35a0*/  BSYNC B0 ;  /* 0x0000000000007941 */ /* 0x000fea0003800000 */
.L_x_7179:
[----:B------:R-:W-:Y:S01]  /*35b0*/  IADD3 R81, -R0, UR6, RZ ;  /* 0x0000000600517c10 */ /* 0x000fe2000fffe1ff */
[----:B------:R-:W-:Y:S01]  /*35c0*/  BSSY B0, `(.L_x_7181) ;  /* 0x0000027000007945 */ /* 0x000fe20003800000 */
[----:B------:R-:W-:Y:S01]  /*35d0*/  FSETP.GTU.FTZ.AND P2, PT, R76, 20, PT ;  /* 0x41a000004c00780b */ /* 0x000fe20003f5c000 */
[----:B------:R-:W-:Y:S01]  /*35e0*/  IMAD R3, R3, UR17, R22 ;  /* 0x0000001103037c24 */ /* 0x000fe2000f8e0216 */
[----:B------:R-:W-:Y:S01]  /*35f0*/  MOV R15, R23 ;  /* 0x00000017000f7202 */ /* 0x000fe20000000f00 */
[----:B------:R-:W-:Y:S01]  /*3600*/  IMAD R81, R81, -0x200, RZ ;  /* 0xfffffe0051517824 */ /* 0x000fe200078e02ff */
[----:B------:R-:W-:Y:S02]  /*3610*/  @!P0 MOV R19, R21 ;  /* 0x0000001500138202 */ /* 0x000fe40000000f00 */
[----:B------:R-:W-:Y:S01]  /*3620*/  SHF.R.S32.HI R20, RZ, 0x1f, R143 ;  /* 0x0000001fff147819 */ /* 0x000fe2000001148f */
        /* <DEDUP_REMOVED lines=32> */
.L_x_7182:
[----:B------:R-:W-:Y:S05]  /*3830*/  BSYNC B0 ;  /* 0x0000000000007941 */ /* 0x000fea0003800000 */
.L_x_7181:
        /* <DEDUP_REMOVED lines=33> */
.L_x_7184:
[----:B------:R-:W-:Y:S05]  /*3a50*/  BSYNC B0 ;  /* 0x0000000000007941 */ /* 0x000fea0003800000 */
.L_x_7183:
        /* <DEDUP_REMOVED lines=33> */
.L_x_7186:
[----:B------:R-:W-:Y:S05]  /*3c70*/  BSYNC B0 ;  /* 0x0000000000007941 */ /* 0x000fea0003800000 */
.L_x_7185:
        /* <DEDUP_REMOVED lines=33> */
.L_x_7188:
[----:B------:R-:W-:Y:S05]  /*3e90*/  BSYNC B0 ;  /* 0x0000000000007941 */ /* 0x000fea0003800000 */
.L_x_7187:
        /* <DEDUP_REMOVED lines=33> */
.L_x_7190:
[----:B------:R-:W-:Y:S05]  /*40b0*/  BSYNC B0 ;  /* 0x0000000000007941 */ /* 0x000fea0003800000 */
.L_x_7189:
        /* <DEDUP_REMOVED lines=33> */
.L_x_7192:
[----:B------:R-:W-:Y:S05]  /*42d0*/  BSYNC B0 ;  /* 0x0000000000007941 */ /* 0x000fea0003800000 */
.L_x_7191:
        /* <DEDUP_REMOVED lines=12> */
[----:B------:R-:W-:Y:S01]  /*43a0*/  IMAD.WIDE.U32 R16, R2, UR17, RZ ;  /* 0x0000001102107c25 */ /* 0x000fe2000f8e00ff */
[----:B------:R-:W-:Y:S01]  /*43b0*/  IADD3 R18, P2, R81, R14, RZ ;  /* 0x0000000e51127210 */ /* 0x000fe20007f5e0ff */
[----:B------:R-:W-:Y:S02]  /*43c0*/  LDS.U16 R73, [R110+0x6] ;  /* 0x000006006e497984 */ /* 0x000fe40000000400 */
[----:B------:R-:W-:Y:S01]  /*43d0*/  IMAD R21, R143, UR9, R0 ;  /* 0x000000098f157c24 */ /* 0x000fe2000f8e0200 */
[----:B------:R-:W-:Y:S01]  /*43e0*/  IADD3 R17, R17, R3, RZ ;  /* 0x0000000311117210 */ /* 0x000fe20007ffe0ff */
[----:B------:R-:W-:Y:S01]  /*43f0*/  ULDC.64 UR8, c[0x0][0x318] ;  /* 0x0000c60000087ab9 */ /* 0x000fe20000000a00 */
[----:B------:R-:W-:Y:S01]  /*4400*/  IMAD R0, R20, UR18, RZ ;  /* 0x0000001214007c24 */ /* 0x000fe2000f8e02ff */
[----:B------:R-:W-:Y:S01]  /*4410*/  LDS.U16 R72, [R110+0x8] ;  /* 0x000008006e487984 */ /* 0x000fe20000000400 */
[----:B------:R-:W-:Y:S01]  /*4420*/  @!P0 IADD3.X R26, R7, R19, R21, P1, !PT ;  /* 0x00000013071a8210 */ /* 0x000fe20000ffe415 */
[----:B------:R-:W-:Y:S01]  /*4430*/  @!P0 IMAD.WIDE.U32 R2, R143, UR18, R22 ;  /* 0x000000128f028c25 */ /* 0x000fe2000f8e0016 */
[----:B------:R-:W-:Y:S01]  /*4440*/  IADD3.X R19, R79, R21, R15, P2, !PT ;  /* 0x000000154f137210 */ /* 0x000fe200017fe40f */
[----:B------:R-:W-:Y:S01]  /*4450*/  LDS.U16 R71, [R110+0xa] ;  /* 0x00000a006e477984 */ /* 0x000fe20000000400 */
[C---:B------:R-:W-:Y:S01]  /*4460*/  LEA R21, P1, R6.reuse, UR8, 0x1 ;  /* 0x0000000806157c11 */ /* 0x040fe2000f8208ff */
[C---:B------:R-:W-:Y:S01]  /*4470*/  IMAD.WIDE.U32 R14, R143.reuse, UR18, R16 ;  /* 0x000000128f0e7c25 */ /* 0x040fe2000f8e0010 */
[C---:B------:R-:W-:Y:S01]  /*4480*/  @!P0 IADD3 R27, P3, R6.reuse, R2, RZ ;  /* 0x00000002061b8210 */ /* 0x040fe20007f7e0ff */
[----:B--2---:R-:W-:Y:S01]  /*4490*/  LDS.U16 R41, [R110+0xc] ;  /* 0x00000c006e297984 */ /* 0x004fe20000000400 */
[----:B------:R-:W-:Y:S01]  /*44a0*/  LEA.HI.X R16, R6, UR9, R7, 0x1, P1 ;  /* 0x0000000906107c11 */ /* 0x000fe200088f0c07 */
[----:B------:R-:W-:Y:S01]  /*44b0*/  IMAD R29, R143, UR19, R0 ;  /* 0x000000138f1d7c24 */ /* 0x000fe2000f8e0200 */
[----:B------:R-:W-:Y:S01]  /*44c0*/  LEA R22, P2, R18, R21, 0x1 ;  /* 0x0000001512167211 */ /* 0x000fe200078408ff */
[----:B------:R-:W-:Y:S01]  /*44d0*/  LDS.U16 R40, [R110+0xe] ;  /* 0x00000e006e287984 */ /* 0x000fe20000000400 */
[----:B------:R-:W-:-:S02]  /*44e0*/  @!P0 LEA R24, P1, R25, UR8, 0x1 ;  /* 0x0000000819188c11 */ /* 0x000fc4000f8208ff */
[----:B------:R-:W-:Y:S01]  /*44f0*/  LEA.HI.X R23, R18, R16, R19, 0x1, P2 ;  /* 0x0000001012177211 */ /* 0x000fe200010f0c13 */
[----:B------:R-:W-:Y:S01]  /*4500*/  LDS.U16 R39, [R110+0x10] ;  /* 0x000010006e277984 */ /* 0x000fe20000000400 */
[----:B------:R-:W-:Y:S01]  /*4510*/  @!P0 LEA.HI.X R25, R25, UR9, R26, 0x1, P1 ;  /* 0x0000000919198c11 */ /* 0x000fe200088f0c1a */
[----:B------:R-:W-:Y:S01]  /*4520*/  ULDC.64 UR8, c[0x0][0x308] ;  /* 0x0000c20000087ab9 */ /* 0x000fe20000000a00 */
[----:B------:R-:W-:Y:S01]  /*4530*/  @!P0 IADD3.X R28, R7, R3, R29, P3, !PT ;  /* 0x00000003071c8210 */ /* 0x000fe20001ffe41d */
[----:B------:R-:W-:Y:S01]  /*4540*/  LDS.U16 R33, [R110+0x12] ;  /* 0x000012006e217984 */ /* 0x000fe20000000400 */
[----:B------:R-:W-:Y:S02]  /*4550*/  IADD3 R0, P4, R81, R14, RZ ;  /* 0x0000000e51007210 */ /* 0x000fe40007f9e0ff */
[----:B------:R-:W-:Y:S01]  /*4560*/  LEA R3, P1, R6, UR8, 0x1 ;  /* 0x0000000806037c11 */ /* 0x000fe2000f8208ff */
[----:B------:R-:W-:Y:S01]  /*4570*/  LDS.U16 R32, [R110+0x14] ;  /* 0x000014006e207984 */ /* 0x000fe20000000400 */
[----:B------:R-:W-:-:S02]  /*4580*/  IADD3.X R15, R79, R29, R15, P4, !PT ;  /* 0x0000001d4f0f7210 */ /* 0x000fc400027fe40f */
[----:B------:R-:W-:Y:S01]  /*4590*/  LEA.HI.X R26, R6, UR9, R7, 0x1, P1 ;  /* 0x00000009061a7c11 */ /* 0x000fe200088f0c07 */
[----:B------:R-:W-:Y:S01]  /*45a0*/  LDS.U16 R30, [R110+0x16] ;  /* 0x000016006e1e7984 */ /* 0x000fe20000000400 */
[----:B------:R-:W-:Y:S02]  /*45b0*/  LEA R2, P2, R0, R3, 0x1 ;  /* 0x0000000300027211 */ /* 0x000fe400078408ff */
[----:B------:R-:W-:Y:S01]  /*45c0*/  @!P0 LEA R14, P1, R27, UR8, 0x1 ;  /* 0x000000081b0e8c11 */ /* 0x000fe2000f8208ff */
[----:B------:R-:W-:Y:S01]  /*45d0*/  LDS.U16 R19, [R110+0x18] ;  /* 0x000018006e137984 */ /* 0x000fe20000000400 */
[----:B------:R-:W-:Y:S02]  /*45e0*/  PRMT R34, RZ, 0x7610, R34 ;  /* 0x00007610ff227816 */ /* 0x000fe40000000022 */
[----:B------:R-:W-:Y:S01]  /*45f0*/  PRMT R35, RZ, 0x7610, R35 ;  /* 0x00007610ff237816 */ /* 0x000fe20000000023 */
[----:B------:R-:W-:Y:S01]  /*4600*/  LDS.U16 R18, [R110+0x1a] ;  /* 0x00001a006e127984 */ /* 0x000fe20000000400 */
[----:B------:R-:W-:-:S03]  /*4610*/  PRMT R21, RZ, 0x7610, R21 ;  /* 0x00007610ff157816 */ /* 0x000fc60000000015 */
[----:B------:R-:W-:Y:S04]  /*4620*/  LDS.U16 R17, [R110+0x1c] ;  /* 0x00001c006e117984 */ /* 0x000fe80000000400 */
[----:B------:R-:W-:Y:S01]  /*4630*/  LDS.U16 R16, [R110+0x1e] ;  /* 0x00001e006e107984 */ /* 0x000fe20000000400 */
[----:B------:R-:W-:Y:S01]  /*4640*/  BAR.SYNC.DEFER_BLOCKING 0x0 ;  /* 0x0000000000007b1d */ /* 0x000fe20000010000 */
[----:B------:R-:W-:Y:S02]  /*4650*/  LEA.HI.X R3, R0, R26, R15, 0x1, P2 ;  /* 0x0000001a00037211 */ /* 0x000fe400010f0c0f */
[----:B------:R-:W-:Y:S02]  /*4660*/  @!P0 LEA.HI.X R15, R27, UR9, R28, 0x1, P1 ;  /* 0x000000091b0f8c11 */ /* 0x000fe400088f0c1c */
[----:B------:R-:W-:-:S02]  /*4670*/  ISETP.GE.AND P1, PT, R156, R127, PT ;  /* 0x0000007f9c00720c */ /* 0x000fc40003f26270 */
[----:B------:R-:W-:-:S11]  /*4680*/  PRMT R0, RZ, 0x7610, R0 ;  /* 0x00007610ff007816 */ /* 0x000fd60000000000 */
        /* <DEDUP_REMOVED lines=79> */
[----:B------:R-:W-:Y:S04]  /*4b80*/  LDS.U16 R27, [R110+0xe] ;  /* 0x00000e006e1b7984 */ /* 0x000fe80000000400 */
[----:B------:R-:W5:Y:S04]  /*4b90*/  LDS.U16 R28, [R110+0x10] ;  /* 0x000010006e1c7984 */ /* 0x000f680000000400 */
[----:B------:R-:W-:Y:S04]  /*4ba0*/  LDS.U16 R29, [R110+0x12] ;  /* 0x000012006e1d7984 */ /* 0x000fe80000000400 */
[----:B------:R-:W5:Y:S04]  /*4bb0*/  LDS.U16 R31, [R110+0x14] ;  /* 0x000014006e1f7984 */ /* 0x000f680000000400 */
[----:B------:R-:W5:Y:S04]  /*4bc0*/  LDS.U16 R34, [R110+0x16] ;  /* 0x000016006e227984 */ /* 0x000f680000000400 */
[----:B------:R-:W5:Y:S04]  /*4bd0*/  LDS.U16 R35, [R110+0x18] ;  /* 0x000018006e237984 */ /* 0x000f680000000400 */
[----:B------:R-:W5:Y:S04]  /*4be0*/  LDS.U16 R36, [R110+0x1a] ;  /* 0x00001a006e247984 */ /* 0x000f680000000400 */
[----:B------:R-:W5:Y:S04]  /*4bf0*/  LDS.U16 R37, [R110+0x1c] ;  /* 0x00001c006e257984 */ /* 0x000f680000000400 */
[----:B------:R-:W5:Y:S01]  /*4c00*/  LDS.U16 R38, [R110+0x1e] ;  /* 0x00001e006e267984 */ /* 0x000f620000000400 */
[----:B------:R-:W-:Y:S01]  /*4c10*/  BAR.SYNC.DEFER_BLOCKING 0x0 ;  /* 0x0000000000007b1d */ /* 0x000fe20000010000 */
[----:B0-----:R-:W-:-:S02]  /*4c20*/  PRMT R43, RZ, 0x7610, R43 ;  /* 0x00007610ff2b7816 */ /* 0x001fc4000000002b */
[----:B-1----:R-:W-:-:S03]  /*4c30*/  PRMT R42, RZ, 0x7610, R42 ;  /* 0x00007610ff2a7816 */ /* 0x002fc6000000002a */
        /* <DEDUP_REMOVED lines=28> */
[----:B--2---:R-:W-:-:S05]  /*4e00*/  SHF.L.U32 R22, R22, 0x10, RZ ;  /* 0x0000001016167819 */ /* 0x004fca00000006ff */
[----:B------:R-:W-:-:S06]  /*4e10*/  FMUL.FTZ R58, R22, -1.4426950216293334961 ;  /* 0xbfb8aa3b163a7820 */ /* 0x000fcc0000410000 */
[----:B------:R-:W1:Y:S01]  /*4e20*/  MUFU.EX2 R58, R58 ;  /* 0x0000003a003a7308 */ /* 0x000e620000000800 */
[----:B---3--:R-:W-:Y:S01]  /*4e30*/  SHF.L.U32 R21, R21, 0x10, RZ ;  /* 0x0000001015157819 */ /* 0x008fe200000006ff */
[----:B------:R-:W-:-:S04]  /*4e40*/  IMAD.U32 R0, R0, 0x10000, RZ ;  /* 0x0001000000007824 */ /* 0x000fc800078e00ff */
[----:B------:R-:W-:Y:S01]  /*4e50*/  FMUL.FTZ R61, R21, -1.4426950216293334961 ;  /* 0xbfb8aa3b153d7820 */ /* 0x000fe20000410000 */
[----:B------:R-:W-:-:S05]  /*4e60*/  FMUL.FTZ R60, R0, -1.4426950216293334961 ;  /* 0xbfb8aa3b003c7820 */ /* 0x000fca0000410000 */
[----:B------:R-:W-:Y:S01]  /*4e70*/  MUFU.EX2 R61, R61 ;  /* 0x0000003d003d7308 */ /* 0x000fe20000000800 */
[----:B-1----:R-:W-:Y:S01]  /*4e80*/  FADD.FTZ R58, R58, 1 ;  /* 0x3f8000003a3a7421 */ /* 0x002fe20000010000 */
[----:B----4-:R-:W-:-:S06]  /*4e90*/  SHF.L.U32 R23, R23, 0x10, RZ ;  /* 0x0000001017177819 */ /* 0x010fcc00000006ff */
[----:B------:R-:W-:Y:S01]  /*4ea0*/  MUFU.EX2 R60, R60 ;  /* 0x0000003c003c7308 */ /* 0x000fe20000000800 */
[----:B-----5:R-:W-:Y:S01]  /*4eb0*/  SHF.L.U32 R25, R25, 0x10, RZ ;  /* 0x0000001019197819 */ /* 0x020fe200000006ff */
[----:B0-----:R-:W-:Y:S01]  /*4ec0*/  FMUL.FTZ R2, R23, -1.4426950216293334961 ;  /* 0xbfb8aa3b17027820 */ /* 0x001fe20000410000 */
[----:B------:R-:W-:-:S03]  /*4ed0*/  SHF.L.U32 R24, R24, 0x10, RZ ;  /* 0x0000001018187819 */ /* 0x000fc600000006ff */
[----:B------:R-:W-:Y:S02]  /*4ee0*/  FMUL.FTZ R64, R25, -1.4426950216293334961 ;  /* 0xbfb8aa3b19407820 */ /* 0x000fe40000410000 */
[----:B------:R0:W-:Y:S01]  /*4ef0*/  MUFU.EX2 R62, R2 ;  /* 0x00000002003e7308 */ /* 0x0001e20000000800 */
[----:B------:R-:W-:Y:S01]  /*4f00*/  FMUL.FTZ R3, R24, -1.4426950216293334961 ;  /* 0xbfb8aa3b18037820 */ /* 0x000fe20000410000 */
[----:B------:R-:W-:Y:S02]  /*4f10*/  SHF.L.U32 R26, R26, 0x10, RZ ;  /* 0x000000101a1a7819 */ /* 0x000fe400000006ff */
[----:B------:R-:W-:-:S04]  /*4f20*/  SHF.L.U32 R28, R28, 0x10, RZ ;  /* 0x000000101c1c7819 */ /* 0x000fc800000006ff */
[----:B------:R-:W-:Y:S01]  /*4f30*/  MUFU.EX2 R64, R64 ;  /* 0x0000004000407308 */ /* 0x000fe20000000800 */
[----:B------:R-:W-:Y:S01]  /*4f40*/  FMUL.FTZ R65, R26, -1.4426950216293334961 ;  /* 0xbfb8aa3b1a417820 */ /* 0x000fe20000410000 */
[----:B------:R-:W-:-:S06]  /*4f50*/  FMUL.FTZ R67, R28, -1.4426950216293334961 ;  /* 0xbfb8aa3b1c437820 */ /* 0x000fcc0000410000 */
[----:B------:R1:W-:Y:S01]  /*4f60*/  MUFU.EX2 R63, R3 ;  /* 0x00000003003f7308 */ /* 0x0003e20000000800 */
[----:B------:R-:W-:Y:S01]  /*4f70*/  SHF.L.U32 R27, R27, 0x10, RZ ;  /* 0x000000101b1b7819 */ /* 0x000fe200000006ff */
[----:B------:R-:W-:Y:S01]  /*4f80*/  IMAD.U32 R31, R31, 0x10000, RZ ;  /* 0x000100001f1f7824 */ /* 0x000fe200078e00ff */
[----:B------:R-:W-:-:S05]  /*4f90*/  SHF.L.U32 R51, R51, 0x10, RZ ;  /* 0x0000001033337819 */ /* 0x000fca00000006ff */
[----:B------:R-:W-:Y:S01]  /*4fa0*/  MUFU.EX2 R65, R65 ;  /* 0x0000004100417308 */ /* 0x000fe20000000800 */
[----:B------:R-:W-:Y:S01]  /*4fb0*/  SHF.L.U32 R55, R55, 0x10, RZ ;  /* 0x0000001037377819 */ /* 0x000fe200000006ff */
[----:B0-----:R-:W-:-:S06]  /*4fc0*/  FMUL.FTZ R2, R27, -1.4426950216293334961 ;  /* 0xbfb8aa3b1b027820 */ /* 0x001fcc0000410000 */
[----:B------:R-:W-:Y:S01]  /*4fd0*/  MUFU.EX2 R67, R67 ;  /* 0x0000004300437308 */ /* 0x000fe20000000800 */
[----:B------:R-:W-:Y:S01]  /*4fe0*/  SHF.L.U32 R29, R29, 0x10, RZ ;  /* 0x000000101d1d7819 */ /* 0x000fe200000006ff */
[----:B------:R-:W-:Y:S01]  /*4ff0*/  FMUL.FTZ R69, R31, -1.4426950216293334961 ;  /* 0xbfb8aa3b1f457820 */ /* 0x000fe20000410000 */
[----:B------:R-:W-:Y:S02]  /*5000*/  SHF.L.U32 R34, R34, 0x10, RZ ;  /* 0x0000001022227819 */ /* 0x000fe400000006ff */
[----:B------:R-:W-:Y:S01]  /*5010*/  SHF.L.U32 R35, R35, 0x10, RZ ;  /* 0x0000001023237819 */ /* 0x000fe200000006ff */
[----:B-1----:R-:W-:Y:S02]  /*5020*/  FMUL.FTZ R3, R29, -1.4426950216293334961 ;  /* 0xbfb8aa3b1d037820 */ /* 0x002fe40000410000 */
[----:B------:R0:W-:Y:S01]  /*5030*/  MUFU.EX2 R66, R2 ;  /* 0x0000000200427308 */ /* 0x0001e20000000800 */
[----:B------:R-:W-:Y:S01]  /*5040*/  SHF.L.U32 R52, R52, 0x10, RZ ;  /* 0x0000001034347819 */ /* 0x000fe200000006ff */
[----:B------:R-:W-:Y:S01]  /*5050*/  FMUL.FTZ R70, R35, -1.4426950216293334961 ;  /* 0xbfb8aa3b23467820 */ /* 0x000fe20000410000 */
[----:B------:R-:W-:-:S05]  /*5060*/  SHF.L.U32 R36, R36, 0x10, RZ ;  /* 0x0000001024247819 */ /* 0x000fca00000006ff */
[----:B------:R-:W-:Y:S01]  /*5070*/  MUFU.EX2 R68, R3 ;  /* 0x0000000300447308 */ /* 0x000fe20000000800 */
[----:B0-----:R-:W-:Y:S01]  /*5080*/  FMUL.FTZ R2, R34, -1.4426950216293334961 ;  /* 0xbfb8aa3b22027820 */ /* 0x001fe20000410000 */
[----:B------:R-:W-:Y:S01]  /*5090*/  FMUL.FTZ R74, R36, -1.4426950216293334961 ;  /* 0xbfb8aa3b244a7820 */ /* 0x000fe20000410000 */
[----:B------:R-:W-:-:S05]  /*50a0*/  SHF.L.U32 R73, R73, 0x10, RZ ;  /* 0x0000001049497819 */ /* 0x000fca00000006ff */
[----:B------:R-:W-:Y:S01]  /*50b0*/  MUFU.EX2 R69, R69 ;  /* 0x0000004500457308 */ /* 0x000fe20000000800 */
[----:B------:R-:W-:-:S07]  /*50c0*/  SHF.L.U32 R71, R71, 0x10, RZ ;  /* 0x0000001047477819 */ /* 0x000fce00000006ff */
[----:B------:R-:W-:Y:S08]  /*50d0*/  MUFU.EX2 R147, R2 ;  /* 0x0000000200937308 */ /* 0x000ff00000000800 */
[----:B------:R0:W1:Y:S01]  /*50e0*/  MUFU.EX2 R149, R70 ;  /* 0x0000004600957308 */ /* 0x0000620000000800 */
[----:B------:R-:W-:-:S07]  /*50f0*/  SHF.L.U32 R72, R72, 0x10, RZ ;  /* 0x0000001048487819 */ /* 0x000fce00000006ff */
[----:B------:R-:W-:Y:S01]  /*5100*/  MUFU.EX2 R153, R74 ;  /* 0x0000004a00997308 */ /* 0x000fe20000000800 */
[----:B0-----:R-:W-:Y:S01]  /*5110*/  IMAD.U32 R70, R41, 0x10000, RZ ;  /* 0x0001000029467824 */ /* 0x001fe200078e00ff */
[----:B------:R-:W-:Y:S01]  /*5120*/  SHF.L.U32 R37, R37, 0x10, RZ ;  /* 0x0000001025257819 */ /* 0x000fe200000006ff */
[----:B-1----:R-:W-:Y:S01]  /*5130*/  FADD.FTZ R151, R149, 1 ;  /* 0x3f80000095977421 */ /* 0x002fe20000010000 */
[----:B------:R-:W-:Y:S01]  /*5140*/  SHF.L.U32 R38, R38, 0x10, RZ ;  /* 0x0000001026267819 */ /* 0x000fe200000006ff */
[----:B------:R0:W-:Y:S04]  /*5150*/  STS.U16 [R126], R45 ;  /* 0x0000002d7e007388 */ /* 0x0001e80000000400 */
        /* <DEDUP_REMOVED lines=14> */
[----:B------:R-:W-:Y:S01]  /*5240*/  STS.U16 [R111+0x3c0], R56 ;  /* 0x0003c0386f007388 */ /* 0x000fe20000000400 */
[----:B------:R-:W-:-:S03]  /*5250*/  NOP ;  /* 0x0000000000007918 */ /* 0x000fc60000000000 */
[----:B------:R-:W5:Y:S04]  /*5260*/  LDS.U16 R44, [R110+0x4] ;  /* 0x000004006e2c7984 */ /* 0x000f680000000400 */
[----:B------:R-:W5:Y:S01]  /*5270*/  LDS.U16 R42, [R110] ;  /* 0x000000006e2a7984 */ /* 0x000f620000000400 */
[----:B0-----:R0:W2:Y:S03]  /*5280*/  MUFU.RCP R45, R58 ;  /* 0x0000003a002d7308 */ /* 0x0010a60000001000 */
[----:B------:R-:W5:Y:S04]  /*5290*/  LDS.U16 R43, [R110+0x2] ;  /* 0x000002006e2b7984 */ /* 0x000f680000000400 */
[----:B------:R-:W5:Y:S04]  /*52a0*/  LDS.U16 R56, [R110+0x6] ;  /* 0x000006006e387984 */ /* 0x000f680000000400 */
[----:B0-----:R-:W0:Y:S01]  /*52b0*/  LDS.U16 R58, [R110+0xa] ;  /* 0x00000a006e3a7984 */ /* 0x001e220000000400 */
[----:B-1----:R-:W-:-:S03]  /*52c0*/  FADD.FTZ R46, R61, 1 ;  /* 0x3f8000003d2e7421 */ /* 0x002fc60000010000 */
[----:B------:R-:W1:Y:S01]  /*52d0*/  LDS.U16 R57, [R110+0x8] ;  /* 0x000008006e397984 */ /* 0x000e620000000400 */
[----:B--2---:R-:W-:Y:S01]  /*52e0*/  FADD.FTZ R15, -R45, 1 ;  /* 0x3f8000002d0f7421 */ /* 0x004fe20000010100 */
[----:B------:R-:W-:Y:S01]  /*52f0*/  FADD.FTZ R47, R60, 1 ;  /* 0x3f8000003c2f7421 */ /* 0x000fe20000010000 */
[----:B------:R-:W2:Y:S01]  /*5300*/  MUFU.RCP R46, R46 ;  /* 0x0000002e002e7308 */ /* 0x000ea20000001000 */
[----:B---3--:R-:W-:Y:S01]  /*5310*/  FADD.FTZ R48, R62, 1 ;  /* 0x3f8000003e307421 */ /* 0x008fe20000010000 */
[----:B----4-:R-:W-:Y:S01]  /*5320*/  FFMA.FTZ R59, R22, R15, 1 ;  /* 0x3f800000163b7423 */ /* 0x010fe2000001000f */
[----:B------:R-:W-:Y:S01]  /*5330*/  FADD.FTZ R50, R64, 1 ;  /* 0x3f80000040327421 */ /* 0x000fe20000010000 */
[----:B------:R-:W3:Y:S04]  /*5340*/  LDS.U16 R15, [R110+0xc] ;  /* 0x00000c006e0f7984 */ /* 0x000ee80000000400 */
[----:B------:R-:W4:Y:S01]  /*5350*/  MUFU.RCP R47, R47 ;  /* 0x0000002f002f7308 */ /* 0x000f220000001000 */
[----:B------:R-:W-:Y:S01]  /*5360*/  FADD.FTZ R49, R63, 1 ;  /* 0x3f8000003f317421 */ /* 0x000fe20000010000 */
[----:B------:R-:W-:Y:S01]  /*5370*/  FADD.FTZ R53, R65, 1 ;  /* 0x3f80000041357421 */ /* 0x000fe20000010000 */
[----:B------:R-:W-:Y:S01]  /*5380*/  FADD.FTZ R54, R66, 1 ;  /* 0x3f80000042367421 */ /* 0x000fe20000010000 */
[----:B------:R-:W-:Y:S01]  /*5390*/  LDS.U16 R160, [R110+0x12] ;  /* 0x000012006ea07984 */ /* 0x000fe20000000400 */
[----:B-----5:R-:W-:-:S03]  /*53a0*/  SHF.L.U32 R44, R44, 0x10, RZ ;  /* 0x000000102c2c7819 */ /* 0x020fc600000006ff */
[----:B------:R-:W5:Y:S01]  /*53b0*/  MUFU.RCP R48, R48 ;  /* 0x0000003000307308 */ /* 0x000f620000001000 */
[----:B------:R-:W-:Y:S01]  /*53c0*/  LDS.U16 R149, [R110+0x16] ;  /* 0x000016006e957984 */ /* 0x000fe20000000400 */
[----:B------:R-:W-:Y:S02]  /*53d0*/  IMAD.U32 R42, R42, 0x10000, RZ ;  /* 0x000100002a2a7824 */ /* 0x000fe400078e00ff */
[----:B------:R-:W-:Y:S01]  /*53e0*/  FMUL.FTZ R63, R55, R44 ;  /* 0x0000002c373f7220 */ /* 0x000fe20000410000 */
[C---:B--2---:R-:W-:Y:S01]  /*53f0*/  FADD.FTZ R62, -R46.reuse, 1 ;  /* 0x3f8000002e3e7421 */ /* 0x044fe20000010100 */
[----:B------:R-:W-:Y:S01]  /*5400*/  FMUL.FTZ R3, R37, -1.4426950216293334961 ;  /* 0xbfb8aa3b25037820 */ /* 0x000fe20000410000 */
[----:B------:R-:W-:Y:S01]  /*5410*/  FMUL.FTZ R14, R51, R42 ;  /* 0x0000002a330e7220 */ /* 0x000fe20000410000 */
[----:B------:R-:W2:Y:S01]  /*5420*/  MUFU.RCP R50, R50 ;  /* 0x0000003200327308 */ /* 0x000ea20000001000 */
[----:B------:R-:W-:Y:S01]  /*5430*/  SHF.L.U32 R43, R43, 0x10, RZ ;  /* 0x000000102b2b7819 */ /* 0x000fe200000006ff */
[----:B------:R-:W-:Y:S01]  /*5440*/  FMUL.FTZ R63, R46, R63 ;  /* 0x0000003f2e3f7220 */ /* 0x000fe20000410000 */
[----:B------:R-:W-:Y:S01]  /*5450*/  FMUL.FTZ R14, R45, R14 ;  /* 0x0000000e2d0e7220 */ /* 0x000fe20000410000 */
[----:B------:R-:W-:Y:S01]  /*5460*/  FFMA.FTZ R62, R21, R62, 1 ;  /* 0x3f800000153e7423 */ /* 0x000fe2000001003e */
[----:B------:R-:W-:Y:S01]  /*5470*/  FADD.FTZ R64, R67, 1 ;  /* 0x3f80000043407421 */ /* 0x000fe20000010000 */
[----:B----4-:R-:W-:Y:S01]  /*5480*/  FADD.FTZ R61, -R47, 1 ;  /* 0x3f8000002f3d7421 */ /* 0x010fe20000010100 */
[----:B------:R-:W-:Y:S01]  /*5490*/  FMUL.FTZ R60, R52, R43 ;  /* 0x0000002b343c7220 */ /* 0x000fe20000410000 */
[----:B------:R-:W4:Y:S01]  /*54a0*/  MUFU.RCP R49, R49 ;  /* 0x0000003100317308 */ /* 0x000f220000001000 */
[----:B------:R-:W-:Y:S01]  /*54b0*/  FMUL.FTZ R67, R14, R59 ;  /* 0x0000003b0e437220 */ /* 0x000fe20000410000 */
[----:B------:R-:W-:Y:S01]  /*54c0*/  LDS.U16 R65, [R110+0x10] ;  /* 0x000010006e417984 */ /* 0x000fe20000000400 */
[----:B------:R-:W-:Y:S01]  /*54d0*/  FMUL.FTZ R14, R63, R62 ;  /* 0x0000003e3f0e7220 */ /* 0x000fe20000410000 */
[----:B------:R-:W-:Y:S01]  /*54e0*/  FFMA.FTZ R61, R0, R61, 1 ;  /* 0x3f800000003d7423 */ /* 0x000fe2000001003d */
[----:B------:R-:W-:Y:S01]  /*54f0*/  FMUL.FTZ R60, R47, R60 ;  /* 0x0000003c2f3c7220 */ /* 0x000fe20000410000 */
[----:B------:R-:W3:Y:S01]  /*5500*/  LDS.U16 R63, [R110+0xe] ;  /* 0x00000e006e3f7984 */ /* 0x000ee20000000400 */
[----:B------:R-:W-:-:S02]  /*5510*/  SHF.L.U32 R56, R56, 0x10, RZ ;  /* 0x0000001038387819 */ /* 0x000fc400000006ff */
[----:B0-----:R-:W-:Y:S01]  /*5520*/  SHF.L.U32 R58, R58, 0x10, RZ ;  /* 0x000000103a3a7819 */ /* 0x001fe200000006ff */
[----:B------:R-:W-:Y:S01]  /*5530*/  FMUL.FTZ R74, R60, R61 ;  /* 0x0000003d3c4a7220 */ /* 0x000fe20000410000 */
[----:B-----5:R-:W-:Y:S01]  /*5540*/  FADD.FTZ R62, -R48, 1 ;  /* 0x3f800000303e7421 */ /* 0x020fe20000010100 */
[----:B------:R-:W-:Y:S01]  /*5550*/  FMUL.FTZ R61, R73, R56 ;  /* 0x00000038493d7220 */ /* 0x000fe20000410000 */
[----:B--2---:R-:W-:Y:S01]  /*5560*/  FADD.FTZ R66, -R50, 1 ;  /* 0x3f80000032427421 */ /* 0x004fe20000010100 */
[----:B-1----:R-:W-:Y:S01]  /*5570*/  SHF.L.U32 R57, R57, 0x10, RZ ;  /* 0x0000001039397819 */ /* 0x002fe200000006ff */
[----:B------:R-:W-:Y:S01]  /*5580*/  FMUL.FTZ R75, R71, R58 ;  /* 0x0000003a474b7220 */ /* 0x000fe20000410000 */
[----:B------:R-:W-:Y:S01]  /*5590*/  FFMA.FTZ R62, R23, R62, 1 ;  /* 0x3f800000173e7423 */ /* 0x000fe2000001003e */
[----:B------:R-:W-:Y:S01]  /*55a0*/  FMUL.FTZ R61, R48, R61 ;  /* 0x0000003d303d7220 */ /* 0x000fe20000410000 */
[----:B------:R-:W0:Y:S01]  /*55b0*/  MUFU.RCP R53, R53 ;  /* 0x0000003500357308 */ /* 0x000e220000001000 */
[----:B------:R-:W-:Y:S01]  /*55c0*/  FADD.FTZ R60, R68, 1 ;  /* 0x3f800000443c7421 */ /* 0x000fe20000010000 */
[----:B------:R-:W-:Y:S01]  /*55d0*/  FFMA.FTZ R145, R25, R66, 1 ;  /* 0x3f80000019917423 */ /* 0x000fe20000010042 */
[----:B------:R-:W-:Y:S01]  /*55e0*/  FADD.FTZ R68, R69, 1 ;  /* 0x3f80000045447421 */ /* 0x000fe20000010000 */
[----:B------:R-:W-:Y:S01]  /*55f0*/  FMUL.FTZ R66, R50, R75 ;  /* 0x0000004b32427220 */ /* 0x000fe20000410000 */
[----:B----4-:R-:W-:Y:S01]  /*5600*/  FADD.FTZ R69, -R49, 1 ;  /* 0x3f80000031457421 */ /* 0x010fe20000010100 */
[----:B------:R-:W-:Y:S01]  /*5610*/  FMUL.FTZ R75, R61, R62 ;  /* 0x0000003e3d4b7220 */ /* 0x000fe20000410000 */
[----:B------:R-:W-:Y:S01]  /*5620*/  FMUL.FTZ R2, R38, -1.4426950216293334961 ;  /* 0xbfb8aa3b26027820 */ /* 0x000fe20000410000 */
[----:B------:R1:W2:Y:S01]  /*5630*/  MUFU.RCP R59, R64 ;  /* 0x00000040003b7308 */ /* 0x0002a20000001000 */
[----:B------:R-:W-:Y:S01]  /*5640*/  FADD.FTZ R61, R147, 1 ;  /* 0x3f800000933d7421 */ /* 0x000fe20000010000 */
[----:B------:R-:W-:Y:S01]  /*5650*/  LDS.U16 R162, [R110+0x18] ;  /* 0x000018006ea27984 */ /* 0x000fe20000000400 */
[----:B------:R-:W-:Y:S01]  /*5660*/  FFMA.FTZ R69, R24, R69, 1 ;  /* 0x3f80000018457423 */ /* 0x000fe20000010045 */
[----:B---3--:R-:W-:-:S02]  /*5670*/  SHF.L.U32 R41, R15, 0x10, RZ ;  /* 0x000000100f297819 */ /* 0x008fc400000006ff */
[----:B------:R-:W3:Y:S01]  /*5680*/  LDS.U16 R147, [R110+0x14] ;  /* 0x000014006e937984 */ /* 0x000ee20000000400 */
[----:B-1----:R-:W-:-:S03]  /*5690*/  FMUL.FTZ R64, R72, R57 ;  /* 0x0000003948407220 */ /* 0x002fc60000410000 */
[----:B------:R-:W-:Y:S01]  /*56a0*/  LDS.U16 R168, [R110+0x1e] ;  /* 0x00001e006ea87984 */ /* 0x000fe20000000400 */
[----:B------:R-:W-:-:S03]  /*56b0*/  FMUL.FTZ R64, R49, R64 ;  /* 0x0000004031407220 */ /* 0x000fc60000410000 */
[----:B------:R-:W1:Y:S01]  /*56c0*/  LDS.U16 R166, [R110+0x1c] ;  /* 0x00001c006ea67984 */ /* 0x000e620000000400 */
[----:B------:R-:W-:Y:S01]  /*56d0*/  FMUL.FTZ R77, R64, R69 ;  /* 0x00000045404d7220 */ /* 0x000fe20000410000 */
[----:B------:R-:W-:Y:S01]  /*56e0*/  FMUL.FTZ R64, R70, R41 ;  /* 0x0000002946407220 */ /* 0x000fe20000410000 */
[----:B------:R-:W4:Y:S03]  /*56f0*/  MUFU.RCP R54, R54 ;  /* 0x0000003600367308 */ /* 0x000f260000001000 */
[----:B0-----:R-:W-:-:S05]  /*5700*/  FMUL.FTZ R15, R53, R64 ;  /* 0x00000040350f7220 */ /* 0x001fca0000410000 */
[----:B------:R0:W-:Y:S01]  /*5710*/  MUFU.RCP R64, R151 ;  /* 0x0000009700407308 */ /* 0x0001e20000001000 */
[----:B------:R-:W-:Y:S01]  /*5720*/  FADD.FTZ R69, -R53, 1 ;  /* 0x3f80000035457421 */ /* 0x000fe20000010100 */
[----:B------:R-:W-:Y:S01]  /*5730*/  FMUL.FTZ R170, R66, R145 ;  /* 0x0000009142aa7220 */ /* 0x000fe20000410000 */
[----:B0-----:R-:W0:Y:S05]  /*5740*/  LDS.U16 R151, [R110+0x1a] ;  /* 0x00001a006e977984 */ /* 0x001e2a0000000400 */
[----:B------:R-:W5:Y:S01]  /*5750*/  MUFU.EX2 R3, R3 ;  /* 0x0000000300037308 */ /* 0x000f620000000800 */
[----:B------:R-:W-:Y:S01]  /*5760*/  FFMA.FTZ R66, R26, R69, 1 ;  /* 0x3f8000001a427423 */ /* 0x000fe20000010045 */
[----:B------:R-:W-:-:S06]  /*5770*/  SHF.L.U32 R69, R40, 0x10, RZ ;  /* 0x0000001028457819 */ /* 0x000fcc00000006ff */
[----:B------:R-:W3:Y:S01]  /*5780*/  MUFU.EX2 R2, R2 ;  /* 0x0000000200027308 */ /* 0x000ee20000000800 */
[----:B------:R-:W-:-:S07]  /*5790*/  SHF.L.U32 R40, R63, 0x10, RZ ;  /* 0x000000103f287819 */ /* 0x000fce00000006ff */
[----:B------:R2:W-:Y:S01]  /*57a0*/  MUFU.RCP R62, R68 ;  /* 0x00000044003e7308 */ /* 0x0005e20000001000 */
[----:B------:R-:W-:-:S07]  /*57b0*/  FMUL.FTZ R15, R15, R66 ;  /* 0x000000420f0f7220 */ /* 0x000fce0000410000 */
[----:B------:R-:W1:Y:S01]  /*57c0*/  MUFU.RCP R61, R61 ;  /* 0x0000003d003d7308 */ /* 0x000e620000001000 */
[----:B--2---:R-:W-:Y:S02]  /*57d0*/  SHF.L.U32 R68, R39, 0x10, RZ ;  /* 0x0000001027447819 */ /* 0x004fe400000006ff */
[----:B------:R-:W-:Y:S01]  /*57e0*/  SHF.L.U32 R39, R65, 0x10, RZ ;  /* 0x0000001041277819 */ /* 0x000fe200000006ff */
[----:B------:R-:W-:Y:S01]  /*57f0*/  FADD.FTZ R65, -R59, 1 ;  /* 0x3f8000003b417421 */ /* 0x000fe20000010100 */
[----:B----4-:R-:W-:Y:S01]  /*5800*/  FADD.FTZ R66, -R54, 1 ;  /* 0x3f80000036427421 */ /* 0x010fe20000010100 */
[----:B------:R-:W-:Y:S02]  /*5810*/  FMUL.FTZ R145, R69, R40 ;  /* 0x0000002845917220 */ /* 0x000fe40000410000 */
[----:B------:R-:W2:Y:S01]  /*5820*/  MUFU.RCP R60, R60 ;  /* 0x0000003c003c7308 */ /* 0x000ea20000001000 */
[----:B------:R-:W-:Y:S01]  /*5830*/  FMUL.FTZ R164, R68, R39 ;  /* 0x0000002744a47220 */ /* 0x000fe20000410000 */
[----:B------:R-:W-:Y:S01]  /*5840*/  FFMA.FTZ R65, R28, R65, 1 ;  /* 0x3f8000001c417423 */ /* 0x000fe20000010041 */
[----:B------:R-:W-:-:S02]  /*5850*/  FADD.FTZ R63, R153, 1 ;  /* 0x3f800000993f7421 */ /* 0x000fc40000010000 */
[----:B------:R-:W-:Y:S01]  /*5860*/  FMUL.FTZ R164, R59, R164 ;  /* 0x000000a43ba47220 */ /* 0x000fe20000410000 */
[----:B------:R-:W-:Y:S01]  /*5870*/  FFMA.FTZ R66, R27, R66, 1 ;  /* 0x3f8000001b427423 */ /* 0x000fe20000010042 */
[----:B------:R-:W-:Y:S01]  /*5880*/  FMUL.FTZ R145, R54, R145 ;  /* 0x0000009136917220 */ /* 0x000fe20000410000 */
[----:B-----5:R-:W-:Y:S01]  /*5890*/  FADD.FTZ R153, R3, 1 ;  /* 0x3f80000003997421 */ /* 0x020fe20000010000 */
[----:B------:R-:W-:Y:S01]  /*58a0*/  FMUL.FTZ R3, R164, R65 ;  /* 0x00000041a4037220 */ /* 0x000fe20000410000 */
[----:B---3--:R-:W-:Y:S01]  /*58b0*/  FADD.FTZ R65, R2, 1 ;  /* 0x3f80000002417421 */ /* 0x008fe20000010000 */
[----:B------:R-:W-:Y:S01]  /*58c0*/  FMUL.FTZ R172, R145, R66 ;  /* 0x0000004291ac7220 */ /* 0x000fe20000410000 */
[----:B------:R-:W-:Y:S01]  /*58d0*/  IMAD.U32 R145, R19, 0x10000, RZ ;  /* 0x0001000013917824 */ /* 0x000fe200078e00ff */
[----:B------:R-:W-:Y:S01]  /*58e0*/  SHF.L.U32 R33, R33, 0x10, RZ ;  /* 0x0000001021217819 */ /* 0x000fe200000006ff */
[----:B-1----:R-:W-:Y:S01]  /*58f0*/  FADD.FTZ R19, -R61, 1 ;  /* 0x3f8000003d137421 */ /* 0x002fe20000010100 */
[----:B------:R-:W-:Y:S01]  /*5900*/  SHF.L.U32 R160, R160, 0x10, RZ ;  /* 0x00000010a0a07819 */ /* 0x000fe200000006ff */
[----:B------:R-:W-:Y:S01]  /*5910*/  FADD.FTZ R174, -R64, 1 ;  /* 0x3f80000040ae7421 */ /* 0x000fe20000010100 */
[----:B------:R-:W-:-:S02]  /*5920*/  SHF.L.U32 R32, R32, 0x10, RZ ;  /* 0x0000001020207819 */ /* 0x000fc400000006ff */
[----:B------:R-:W-:Y:S02]  /*5930*/  SHF.L.U32 R30, R30, 0x10, RZ ;  /* 0x000000101e1e7819 */ /* 0x000fe400000006ff */
[----:B------:R-:W-:Y:S02]  /*5940*/  SHF.L.U32 R147, R147, 0x10, RZ ;  /* 0x0000001093937819 */ /* 0x000fe400000006ff */
[----:B------:R-:W-:Y:S01]  /*5950*/  SHF.L.U32 R149, R149, 0x10, RZ ;  /* 0x0000001095957819 */ /* 0x000fe200000006ff */
[----:B------:R-:W1:Y:S01]  /*5960*/  MUFU.RCP R63, R63 ;  /* 0x0000003f003f7308 */ /* 0x000e620000001000 */
[----:B------:R-:W-:Y:S01]  /*5970*/  FFMA.FTZ R155, R34, R19, 1 ;  /* 0x3f800000229b7423 */ /* 0x000fe20000010013 */
[----:B--2---:R-:W-:Y:S01]  /*5980*/  FADD.FTZ R2, -R60, 1 ;  /* 0x3f8000003c027421 */ /* 0x004fe20000010100 */
[----:B------:R-:W-:Y:S01]  /*5990*/  FFMA.FTZ R176, R35, R174, 1 ;  /* 0x3f80000023b07423 */ /* 0x000fe200000100ae */
[----:B------:R-:W-:Y:S01]  /*59a0*/  FMUL.FTZ R19, R33, R160 ;  /* 0x000000a021137220 */ /* 0x000fe20000410000 */
[----:B------:R-:W-:-:S03]  /*59b0*/  FADD.FTZ R164, -R62, 1 ;  /* 0x3f8000003ea47421 */ /* 0x000fc60000010100 */
[----:B------:R2:W3:Y:S01]  /*59c0*/  MUFU.RCP R66, R153 ;  /* 0x0000009900427308 */ /* 0x0004e20000001000 */
[----:B------:R-:W-:Y:S01]  /*59d0*/  FMUL.FTZ R174, R30, R149 ;  /* 0x000000951eae7220 */ /* 0x000fe20000410000 */
[----:B------:R-:W-:-:S06]  /*59e0*/  FFMA.FTZ R2, R29, R2, 1 ;  /* 0x3f8000001d027423 */ /* 0x000fcc0000010002 */
[----:B------:R-:W4:Y:S01]  /*59f0*/  MUFU.RCP R65, R65 ;  /* 0x0000004100417308 */ /* 0x000f220000001000 */
[----:B--2---:R-:W-:Y:S01]  /*5a00*/  FMUL.FTZ R153, R32, R147 ;  /* 0x0000009320997220 */ /* 0x004fe20000410000 */
[----:B------:R-:W-:Y:S01]  /*5a10*/  FMUL.FTZ R19, R60, R19 ;  /* 0x000000133c137220 */ /* 0x000fe20000410000 */
[----:B------:R-:W-:Y:S01]  /*5a20*/  FFMA.FTZ R164, R31, R164, 1 ;  /* 0x3f8000001fa47423 */ /* 0x000fe200000100a4 */
[----:B------:R-:W-:Y:S01]  /*5a30*/  FMUL.FTZ R174, R61, R174 ;  /* 0x000000ae3dae7220 */ /* 0x000fe20000410000 */
[----:B------:R-:W-:Y:S01]  /*5a40*/  FMUL.FTZ R153, R62, R153 ;  /* 0x000000993e997220 */ /* 0x000fe20000410000 */
[----:B------:R-:W-:Y:S01]  /*5a50*/  FMUL.FTZ R2, R19, R2 ;  /* 0x0000000213027220 */ /* 0x000fe20000410000 */
[----:B------:R-:W-:Y:S01]  /*5a60*/  SHF.L.U32 R162, R162, 0x10, RZ ;  /* 0x00000010a2a27819 */ /* 0x000fe200000006ff */
[----:B------:R-:W-:Y:S01]  /*5a70*/  FMUL.FTZ R174, R174, R155 ;  /* 0x0000009baeae7220 */ /* 0x000fe20000410000 */
[----:B------:R-:W-:Y:S01]  /*5a80*/  FMUL.FTZ R19, R153, R164 ;  /* 0x000000a499137220 */ /* 0x000fe20000410000 */
[----:B------:R-:W-:Y:S01]  /*5a90*/  SHF.L.U32 R164, R18, 0x10, RZ ;  /* 0x0000001012a47819 */ /* 0x000fe200000006ff */
[----:B------:R-:W-:Y:S01]  /*5aa0*/  IMAD.U32 R166, R166, 0x10000, RZ ;  /* 0x00010000a6a67824 */ /* 0x000fe200078e00ff */
[----:B------:R-:W-:-:S02]  /*5ab0*/  SHF.L.U32 R155, R17, 0x10, RZ ;  /* 0x00000010119b7819 */ /* 0x000fc400000006ff */
[----:B------:R-:W-:Y:S02]  /*5ac0*/  SHF.L.U32 R153, R16, 0x10, RZ ;  /* 0x0000001010997819 */ /* 0x000fe400000006ff */
[----:B0-----:R-:W-:Y:S02]  /*5ad0*/  SHF.L.U32 R151, R151, 0x10, RZ ;  /* 0x0000001097977819 */ /* 0x001fe400000006ff */
[----:B------:R-:W-:Y:S01]  /*5ae0*/  SHF.L.U32 R168, R168, 0x10, RZ ;  /* 0x00000010a8a87819 */ /* 0x000fe200000006ff */
[----:B------:R-:W-:Y:S01]  /*5af0*/  FMUL.FTZ R157, R145, R162 ;  /* 0x000000a2919d7220 */ /* 0x000fe20000410000 */
[----:B------:R-:W-:Y:S01]  /*5b00*/  F2FP.BF16.F32.PACK_AB R161, R74, R67 ;  /* 0x000000434aa1723e */ /* 0x000fe200000010ff */
[----:B------:R-:W-:Y:S01]  /*5b10*/  BAR.SYNC.DEFER_BLOCKING 0x0 ;  /* 0x0000000000007b1d */ /* 0x000fe20000010000 */
[----:B-1----:R-:W-:Y:S01]  /*5b20*/  FADD.FTZ R17, -R63, 1 ;  /* 0x3f8000003f117421 */ /* 0x002fe20000010100 */
[----:B---3--:R-:W-:Y:S01]  /*5b30*/  FADD.FTZ R18, -R66, 1 ;  /* 0x3f80000042127421 */ /* 0x008fe20000010100 */
[----:B----4-:R-:W-:Y:S01]  /*5b40*/  FADD.FTZ R159, -R65, 1 ;  /* 0x3f800000419f7421 */ /* 0x010fe20000010100 */
        /* <DEDUP_REMOVED lines=15> */
[----:B------:R-:W-:-:S02]  /*5c40*/  F2FP.BF16.F32.PACK_AB R14, R75, R14 ;  /* 0x0000000e4b0e723e */ /* 0x000fc400000010ff */
[----:B------:R-:W-:Y:S02]  /*5c50*/  PRMT R17, R161, 0x7632, R17 ;  /* 0x00007632a1117816 */ /* 0x000fe40000000011 */
[----:B------:R-:W-:Y:S02]  /*5c60*/  PRMT R74, R77, 0x7632, R74 ;  /* 0x000076324d4a7816 */ /* 0x000fe4000000004a */
[----:B------:R-:W-:Y:S02]  /*5c70*/  F2FP.BF16.F32.PACK_AB R15, R172, R15 ;  /* 0x0000000fac0f723e */ /* 0x000fe400000010ff */
[----:B------:R-:W-:Y:S02]  /*5c80*/  ISETP.NE.AND P6, PT, R135, RZ, PT ;  /* 0x000000ff8700720c */ /* 0x000fe40003fc5270 */
        /* <DEDUP_REMOVED lines=25> */
[----:B0-----:R-:W0:Y:S03]  /*5e20*/  LDC.64 R16, c[0x0][0x398] ;  /* 0x0000e600ff107b82 */ /* 0x001e260000000a00 */
        /* <DEDUP_REMOVED lines=22> */
[----:B0-----:R-:W-:-:S02]  /*5f90*/  IMAD R2, R16, UR16, RZ ;  /* 0x0000001010027c24 */ /* 0x001fc4000f8e02ff */
[----:B-1----:R-:W-:Y:S01]  /*5fa0*/  IMAD.WIDE.U32 R14, R16, UR17, RZ ;  /* 0x00000011100e7c25 */ /* 0x002fe2000f8e00ff */
[----:B------:R-:W-:Y:S03]  /*5fb0*/  BSSY B0, `(.L_x_7193) ;  /* 0x0000013000007945 */ /* 0x000fe60003800000 */
[----:B------:R-:W-:Y:S01]  /*5fc0*/  IMAD R19, R17, UR17, R2 ;  /* 0x0000001111137c24 */ /* 0x000fe2000f8e0202 */
[----:B------:R-:W-:-:S04]  /*5fd0*/  IADD3 R2, P1, R6, R4, RZ ;  /* 0x0000000406027210 */ /* 0x000fc80007f3e0ff */
[----:B------:R-:W-:Y:S02]  /*5fe0*/  IADD3 R187, R15, R19, RZ ;  /* 0x000000130fbb7210 */ /* 0x000fe40007ffe0ff */
[----:B------:R-:W-:Y:S02]  /*5ff0*/  IADD3.X R77, R7, R5, RZ, P1, !PT ;  /* 0x00000005074d7210 */ /* 0x000fe40000ffe4ff */
[----:B--2---:R-:W-:-:S13]  /*6000*/  ISETP.GE.AND P0, PT, R6, R185, PT ;  /* 0x000000b90600720c */ /* 0x004fda0003f06270 */
[----:B------:R-:W-:Y:S05]  /*6010*/  @P0 BRA `(.L_x_7194) ;  /* 0x0000000000300947 */ /* 0x000fea0003800000 */
[----:B------:R-:W-:Y:S01]  /*6020*/  MOV R3, R77 ;  /* 0x0000004d00037202 */ /* 0x000fe20000000f00 */
        /* <DEDUP_REMOVED lines=11> */
.L_x_7194:
[----:B------:R-:W-:Y:S05]  /*60e0*/  BSYNC B0 ;  /* 0x0000000000007941 */ /* 0x000fea0003800000 */
.L_x_7193:
        /* <DEDUP_REMOVED lines=9> */
[----:B0-----:R-:W-:Y:S01]  /*6180*/  IMAD R18, R143, UR19, R16 ;  /* 0x000000138f127c24 */ /* 0x001fe2000f8e0210 */
        /* <DEDUP_REMOVED lines=36> */
[----:B0-----:R-:W-:Y:S01]  /*63d0*/  FMUL.FTZ R75, R52, R47 ;  /* 0x0000002f344b7220 */ /* 0x001fe20000410000 */
        /* <DEDUP_REMOVED lines=52> */
[----:B------:R-:W0:Y:S01]  /*6720*/  LDC.64 R52, c[0x0][0x2c0] ;  /* 0x0000b000ff347b82 */ /* 0x000e220000000a00 */
[----:B-1----:R-:W-:Y:S01]  /*6730*/  PRMT R14, R21, 0x7632, R14 ;  /* 0x00007632150e7816 */ /* 0x002fe2000000000e */
[----:B------:R-:W-:Y:S01]  /*6740*/  BSSY B0, `(.L_x_7196) ;  /* 0x0000041000007945 */ /* 0x000fe20003800000 */
[----:B------:R-:W-:Y:S01]  /*6750*/  PRMT R15, R24, 0x7632, R15 ;  /* 0x00007632180f7816 */ /* 0x000fe2000000000f */
[----:B------:R1:W-:Y:S01]  /*6760*/  STS.U16 [R110+0x2], R55 ;  /* 0x000002376e007388 */ /* 0x0003e20000000400 */
[----:B------:R-:W-:-:S02]  /*6770*/  F2FP.BF16.F32.PACK_AB R26, R27, R26 ;  /* 0x0000001a1b1a723e */ /* 0x000fc400000010ff */
[----:B------:R-:W-:Y:S01]  /*6780*/  F2FP.BF16.F32.PACK_AB R28, R29, R28 ;  /* 0x0000001c1d1c723e */ /* 0x000fe200000010ff */
[----:B------:R2:W-:Y:S01]  /*6790*/  STS.U16 [R110+0x6], R14 ;  /* 0x0000060e6e007388 */ /* 0x0005e20000000400 */
[----:B------:R-:W-:Y:S02]  /*67a0*/  F2FP.BF16.F32.PACK_AB R31, R34, R31 ;  /* 0x0000001f221f723e */ /* 0x000fe400000010ff */
[----:B------:R-:W-:Y:S01]  /*67b0*/  F2FP.BF16.F32.PACK_AB R35, R36, R35 ;  /* 0x000000232423723e */ /* 0x000fe200000010ff */
[----:B------:R3:W-:Y:S01]  /*67c0*/  STS.U16 [R110+0xa], R15 ;  /* 0x00000a0f6e007388 */ /* 0x0007e20000000400 */
[----:B------:R-:W-:Y:S02]  /*67d0*/  F2FP.BF16.F32.PACK_AB R37, R38, R37 ;  /* 0x000000252625723e */ /* 0x000fe400000010ff */
[----:B-1----:R-:W-:Y:S01]  /*67e0*/  PRMT R55, R26, 0x7632, R55 ;  /* 0x000076321a377816 */ /* 0x002fe20000000037 */
[----:B------:R-:W-:Y:S01]  /*67f0*/  STS.U16 [R110], R22 ;  /* 0x000000166e007388 */ /* 0x000fe20000000400 */
[----:B------:R-:W-:-:S02]  /*6800*/  PRMT R16, R28, 0x7632, R16 ;  /* 0x000076321c107816 */ /* 0x000fc40000000010 */
[----:B--2---:R-:W-:Y:S01]  /*6810*/  PRMT R14, R31, 0x7632, R14 ;  /* 0x000076321f0e7816 */ /* 0x004fe2000000000e */
[----:B------:R-:W-:Y:S01]  /*6820*/  STS.U16 [R110+0x4], R21 ;  /* 0x000004156e007388 */ /* 0x000fe20000000400 */
[----:B------:R-:W-:Y:S02]  /*6830*/  PRMT R17, R37, 0x7632, R17 ;  /* 0x0000763225117816 */ /* 0x000fe40000000011 */
[----:B---3--:R-:W-:Y:S01]  /*6840*/  PRMT R15, R35, 0x7632, R15 ;  /* 0x00007632230f7816 */ /* 0x008fe2000000000f */
[----:B------:R-:W-:Y:S04]  /*6850*/  STS.U16 [R110+0x8], R24 ;  /* 0x000008186e007388 */ /* 0x000fe80000000400 */
[----:B------:R-:W-:Y:S04]  /*6860*/  STS.U16 [R110+0xc], R26 ;  /* 0x00000c1a6e007388 */ /* 0x000fe80000000400 */
[----:B------:R-:W-:Y:S04]  /*6870*/  STS.U16 [R110+0xe], R55 ;  /* 0x00000e376e007388 */ /* 0x000fe80000000400 */
[----:B------:R-:W-:Y:S04]  /*6880*/  STS.U16 [R110+0x10], R28 ;  /* 0x0000101c6e007388 */ /* 0x000fe80000000400 */
[----:B------:R0:W-:Y:S04]  /*6890*/  STS.U16 [R110+0x12], R16 ;  /* 0x000012106e007388 */ /* 0x0001e80000000400 */
[----:B------:R-:W-:Y:S04]  /*68a0*/  STS.U16 [R110+0x14], R31 ;  /* 0x0000141f6e007388 */ /* 0x000fe80000000400 */
[----:B------:R-:W-:Y:S01]  /*68b0*/  STS.U16 [R110+0x16], R14 ;  /* 0x0000160e6e007388 */ /* 0x000fe20000000400 */
[----:B0-----:R-:W-:-:S03]  /*68c0*/  IMAD R16, R52, UR16, RZ ;  /* 0x0000001034107c24 */ /* 0x001fc6000f8e02ff */
[----:B------:R-:W-:Y:S04]  /*68d0*/  STS.U16 [R110+0x18], R35 ;  /* 0x000018236e007388 */ /* 0x000fe80000000400 */
[----:B------:R0:W-:Y:S04]  /*68e0*/  STS.U16 [R110+0x1a], R15 ;  /* 0x00001a0f6e007388 */ /* 0x0001e80000000400 */
[----:B------:R-:W-:Y:S04]  /*68f0*/  STS.U16 [R110+0x1c], R37 ;  /* 0x00001c256e007388 */ /* 0x000fe80000000400 */
[----:B------:R1:W-:Y:S01]  /*6900*/  STS.U16 [R110+0x1e], R17 ;  /* 0x00001e116e007388 */ /* 0x0003e20000000400 */
[----:B------:R-:W-:-:S03]  /*6910*/  NOP ;  /* 0x0000000000007918 */ /* 0x000fc60000000000 */
[----:B------:R-:W-:Y:S01]  /*6920*/  LDS.U16 R19, [R126] ;  /* 0x000000007e137984 */ /* 0x000fe20000000400 */
[----:B0-----:R-:W-:-:S03]  /*6930*/  IMAD.WIDE.U32 R14, R52, UR17, RZ ;  /* 0x00000011340e7c25 */ /* 0x001fc6000f8e00ff */
[----:B------:R-:W-:Y:S01]  /*6940*/  LDS.U16 R21, [R125+0x40] ;  /* 0x000040007d157984 */ /* 0x000fe20000000400 */
        /* <DEDUP_REMOVED lines=21> */
[----:B------:R-:W-:Y:S01]  /*6aa0*/  IMAD.MOV.U32 R3, RZ, RZ, R77 ;  /* 0x000000ffff037224 */ /* 0x000fe200078e004d */
[----:B------:R-:W-:Y:S02]  /*6ab0*/  ULDC.64 UR18, c[0x0][0x2c8] ;  /* 0x0000b20000127ab9 */ /* 0x000fe40000000a00 */
[----:B------:R-:W-:Y:S02]  /*6ac0*/  IMAD R16, R20, UR18, RZ ;  /* 0x0000001214107c24 */ /* 0x000fe4000f8e02ff */
[----:B------:R-:W-:-:S05]  /*6ad0*/  IMAD.WIDE.U32 R2, R52, UR17, R2 ;  /* 0x0000001134027c25 */ /* 0x000fca000f8e0002 */
[----:B------:R-:W-:Y:S01]  /*6ae0*/  IADD3 R3, R17, R3, RZ ;  /* 0x0000000311037210 */ /* 0x000fe20007ffe0ff */
[C---:B------:R-:W-:Y:S02]  /*6af0*/  IMAD R17, R143.reuse, UR19, R16 ;  /* 0x000000138f117c24 */ /* 0x040fe4000f8e0210 */
[----:B------:R-:W-:-:S05]  /*6b00*/  IMAD.WIDE.U32 R2, R143, UR18, R2 ;  /* 0x000000128f027c25 */ /* 0x000fca000f8e0002 */
[----:B------:R-:W-:Y:S02]  /*6b10*/  IADD3 R3, R3, R17, RZ ;  /* 0x0000001103037210 */ /* 0x000fe40007ffe0ff */
[----:B------:R-:W-:-:S04]  /*6b20*/  LEA R16, P0, R2, UR8, 0x1 ;  /* 0x0000000802107c11 */ /* 0x000fc8000f8008ff */
[----:B------:R-:W-:-:S05]  /*6b30*/  LEA.HI.X R17, R2, UR9, R3, 0x1, P0 ;  /* 0x0000000902117c11 */ /* 0x000fca00080f0c03 */
[----:B------:R0:W-:Y:S04]  /*6b40*/  STG.E.U16 desc[UR14][R16.64], R19 ;  /* 0x0000001310007986 */ /* 0x0001e8000c10150e */
.L_x_7197:
[----:B------:R-:W-:Y:S05]  /*6b50*/  BSYNC B0 ;  /* 0x0000000000007941 */ /* 0x000fea0003800000 */
.L_x_7196:
[----:B------:R-:W-:Y:S01]  /*6b60*/  MOV R2, R14 ;  /* 0x0000000e00027202 */ /* 0x000fe20000000f00 */
[----:B------:R-:W-:Y:S01]  /*6b70*/  ULDC.64 UR18, c[0x0][0x2c8] ;  /* 0x0000b20000127ab9 */ /* 0x000fe20000000a00 */
[----:B------:R-:W-:Y:S01]  /*6b80*/  MOV R3, R53 ;  /* 0x0000003500037202 */ /* 0x000fe20000000f00 */
[----:B------:R-:W-:Y:S01]  /*6b90*/  IMAD R14, R20, UR18, RZ ;  /* 0x00000012140e7c24 */ /* 0x000fe2000f8e02ff */
[----:B------:R-:W-:Y:S02]  /*6ba0*/  LEA R15, P0, R6, UR8, 0x1 ;  /* 0x00000008060f7c11 */ /* 0x000fe4000f8008ff */
        /* <DEDUP_REMOVED lines=37> */
.L_x_7195:
[----:B0-----:R-:W-:Y:S01]  /*6e00*/  SHF.L.U32 R2, R207, 0x10, RZ ;  /* 0x00000010cf027819 */ /* 0x001fe200000006ff */
[----:B-1----:R-:W-:Y:S01]  /*6e10*/  IMAD.U32 R15, R106, 0x10000, RZ ;  /* 0x000100006a0f7824 */ /* 0x002fe200078e00ff */
[----:B------:R-:W-:Y:S01]  /*6e20*/  SHF.L.U32 R3, R109, 0x10, RZ ;  /* 0x000000106d037819 */ /* 0x000fe200000006ff */
[----:B------:R-:W0:Y:S01]  /*6e30*/  LDC R16, c[0x0][0x21c] ;  /* 0x00008700ff107b82 */ /* 0x000e220000000800 */
[----:B------:R-:W-:Y:S01]  /*6e40*/  SHF.L.U32 R14, R108, 0x10, RZ ;  /* 0x000000106c0e7819 */ /* 0x000fe200000006ff */
[C---:B------:R-:W-:Y:S01]  /*6e50*/  FFMA.FTZ R2, R0.reuse, R2, R137 ;  /* 0x0000000200027223 */ /* 0x040fe20000010089 */
        /* <DEDUP_REMOVED lines=49> */
[----:B------:R-:W-:Y:S01]  /*7170*/  MOV R29, RZ ;  /* 0x000000ff001d7202 */ /* 0x000fe20000000f00 */
[----:B------:R-:W-:-:S04]  /*7180*/  FFMA.FTZ R3, R63, R14, R2 ;  /* 0x0000000e3f037223 */ /* 0x000fc80000010002 */
[----:B------:R-:W-:-:S04]  /*7190*/  FFMA.FTZ R2, R62, R15, R3 ;  /* 0x0000000f3e027223 */ /* 0x000fc80000010003 */
[----:B------:R-:W-:Y:S01]  /*71a0*/  FFMA.FTZ R137, R61, R137, R2 ;  /* 0x000000893d897223 */ /* 0x000fe20000010002 */
[----:B------:R-:W-:Y:S06]  /*71b0*/  BAR.SYNC.DEFER_BLOCKING 0x0 ;  /* 0x0000000000007b1d */ /* 0x000fec0000010000 */
[----:B------:R-:W-:Y:S05]  /*71c0*/  @!P0 BRA `(.L_x_7198) ;  /* 0x0000003800188947 */ /* 0x000fea0003800000 */
[----:B------:R-:W-:Y:S01]  /*71d0*/  IADD3 R28, R209, -0x1, RZ ;  /* 0xffffffffd11c7810 */ /* 0x000fe20007ffe0ff */
[----:B------:R-:W-:Y:S01]  /*71e0*/  ULDC.64 UR8, c[0x0][0x230] ;  /* 0x00008c0000087ab9 */ /* 0x000fe20000000a00 */
[----:B------:R-:W-:Y:S01]  /*71f0*/  ULDC.64 UR10, c[0x0][0x248] ;  /* 0x00009200000a7ab9 */ /* 0x000fe20000000a00 */
[----:B------:R-:W0:Y:S01]  /*7200*/  LDC.64 R18, c[0x0][0x368] ;  /* 0x0000da00ff127b82 */ /* 0x000e220000000a00 */
[----:B------:R-:W-:Y:S01]  /*7210*/  LEA.HI R2, R28, R28, RZ, 0x1 ;  /* 0x0000001c1c027211 */ /* 0x000fe200078f08ff */
[C---:B------:R-:W-:Y:S01]  /*7220*/  IMAD.WIDE.U32 R16, R143.reuse, UR10, RZ ;  /* 0x0000000a8f107c25 */ /* 0x040fe2000f8e00ff */
[----:B------:R-:W-:Y:S02]  /*7230*/  ISETP.GE.AND P0, PT, R6, R127, PT ;  /* 0x0000007f0600720c */ /* 0x000fe40003f06270 */
[----:B------:R-:W-:Y:S02]  /*7240*/  CS2R R42, SRZ ;  /* 0x00000000002a7805 */ /* 0x000fe4000001ff00 */
[----:B------:R-:W-:Y:S01]  /*7250*/  LOP3.LUT R3, R2, 0xfffffe, RZ, 0xc0, !PT ;  /* 0x00fffffe02037812 */ /* 0x000fe200078ec0ff */
[C---:B------:R-:W-:Y:S01]  /*7260*/  IMAD R2, R20.reuse, UR8, RZ ;  /* 0x0000000814027c24 */ /* 0x040fe2000f8e02ff */
[----:B------:R-:W-:Y:S01]  /*7270*/  MOV R44, RZ ;  /* 0x000000ff002c7202 */ /* 0x000fe20000000f00 */
[----:B------:R-:W-:Y:S01]  /*7280*/  IMAD R20, R20, UR10, RZ ;  /* 0x0000000a14147c24 */ /* 0x000fe2000f8e02ff */
[----:B------:R-:W-:Y:S01]  /*7290*/  IADD3 R28, R28, -R3, RZ ;  /* 0x800000031c1c7210 */ /* 0x000fe20007ffe0ff */
[----:B------:R-:W-:Y:S01]  /*72a0*/  IMAD.WIDE.U32 R14, R143, UR8, RZ ;  /* 0x000000088f0e7c25 */ /* 0x000fe2000f8e00ff */
[----:B------:R-:W-:-:S02]  /*72b0*/  CS2R R40, SRZ ;  /* 0x0000000000287805 */ /* 0x000fc4000001ff00 */
[----:B------:R-:W-:Y:S02]  /*72c0*/  CS2R R38, SRZ ;  /* 0x0000000000267805 */ /* 0x000fe4000001ff00 */
[----:B------:R-:W-:Y:S01]  /*72d0*/  CS2R R36, SRZ ;  /* 0x0000000000247805 */ /* 0x000fe2000001ff00 */
[C---:B------:R-:W-:Y:S01]  /*72e0*/  IMAD R3, R143.reuse, UR11, R20 ;  /* 0x0000000b8f037c24 */ /* 0x040fe2000f8e0214 */
[----:B------:R-:W-:Y:S01]  /*72f0*/  CS2R R34, SRZ ;  /* 0x0000000000227805 */ /* 0x000fe2000001ff00 */
[----:B------:R-:W1:Y:S01]  /*7300*/  LDC.64 R20, c[0x0][0x380] ;  /* 0x0000e000ff147b82 */ /* 0x000e620000000a00 */
[----:B------:R-:W-:Y:S01]  /*7310*/  IMAD R27, R143, UR9, R2 ;  /* 0x000000098f1b7c24 */ /* 0x000fe2000f8e0202 */
[----:B------:R-:W-:Y:S02]  /*7320*/  CS2R R32, SRZ ;  /* 0x0000000000207805 */ /* 0x000fe4000001ff00 */
[----:B------:R-:W-:Y:S02]  /*7330*/  CS2R R30, SRZ ;  /* 0x00000000001e7805 */ /* 0x000fe4000001ff00 */
[----:B------:R-:W-:Y:S01]  /*7340*/  MOV R29, RZ ;  /* 0x000000ff001d7202 */ /* 0x000fe20000000f00 */
[----:B------:R-:W-:Y:S01]  /*7350*/  IMAD.IADD R27, R15, 0x1, R27 ;  /* 0x000000010f1b7824 */ /* 0x000fe200078e021b */
[----:B------:R-:W-:Y:S01]  /*7360*/  IADD3 R26, R17, R3, RZ ;  /* 0x00000003111a7210 */ /* 0x000fe20007ffe0ff */
        /* <DEDUP_REMOVED lines=13> */
.L_x_7235:
[----:B------:R-:W-:Y:S01]  /*7440*/  USHF.R.S32.HI UR38, URZ, 0x1f, UR7 ;  /* 0x0000001f3f267899 */ /* 0x000fe20008011407 */
[----:B0-----:R-:W-:Y:S02]  /*7450*/  MOV R23, UR28 ;  /* 0x0000001c00177c02 */ /* 0x001fe40008000f00 */
[----:B------:R-:W-:Y:S01]  /*7460*/  R2UR UR11, R15 ;  /* 0x000000000f0b72ca */ /* 0x000fe200000e0000 */
[----:B------:R-:W-:Y:S01]  /*7470*/  UIMAD UR10, UR38, UR28, URZ ;  /* 0x0000001c260a72a4 */ /* 0x000fe2000f8e023f */
[----:B------:R-:W-:Y:S01]  /*7480*/  R2UR UR11, R27 ;  /* 0x000000001b0b72ca */ /* 0x000fe200000e0000 */
[----:B------:R-:W-:Y:S01]  /*7490*/  IMAD.WIDE.U32 R22, R23, UR7, R6 ;  /* 0x0000000717167c25 */ /* 0x000fe2000f8e0006 */
[-C--:B------:R-:W-:Y:S01]  /*74a0*/  ISETP.GE.AND P1, PT, R156, R127.reuse, PT ;  /* 0x0000007f9c00720c */ /* 0x080fe20003f26270 */
[----:B------:R-:W-:Y:S01]  /*74b0*/  UIMAD UR10, UR7, UR29, UR10 ;  /* 0x0000001d070a72a4 */ /* 0x000fe2000f8e020a */
[----:B------:R-:W-:Y:S01]  /*74c0*/  ISETP.GE.AND P2, PT, R154, R127, PT ;  /* 0x0000007f9a00720c */ /* 0x000fe20003f46270 */
[----:B------:R-:W-:Y:S01]  /*74d0*/  UIMAD UR13, UR38, UR20, URZ ;  /* 0x00000014260d72a4 */ /* 0x000fe2000f8e023f */
[----:B------:R-:W-:-:S02]  /*74e0*/  LEA R2, P3, R22, R131, 0x1 ;  /* 0x0000008316027211 */ /* 0x000fc400078608ff */
[----:B------:R-:W-:Y:S02]  /*74f0*/  ISETP.GE.AND P4, PT, R150, R127, PT ;  /* 0x0000007f9600720c */ /* 0x000fe40003f86270 */
[----:B------:R-:W-:Y:S02]  /*7500*/  IADD3 R3, R23, UR10, RZ ;  /* 0x0000000a17037c10 */ /* 0x000fe4000fffe0ff */
[----:B------:R-:W-:Y:S01]  /*7510*/  R2UR UR10, R14 ;  /* 0x000000000e0a72ca */ /* 0x000fe200000e0000 */
[----:B------:R-:W-:Y:S01]  /*7520*/  UIMAD UR13, UR7, UR21, UR13 ;  /* 0x00000015070d72a4 */ /* 0x000fe2000f8e020d */
[----:B------:R-:W-:Y:S02]  /*7530*/  LEA.HI.X R3, R22, R129, R3, 0x1, P3 ;  /* 0x0000008116037211 */ /* 0x000fe400018f0c03 */
[-C--:B------:R-:W-:Y:S02]  /*7540*/  ISETP.GE.AND P3, PT, R152, R127.reuse, PT ;  /* 0x0000007f9800720c */ /* 0x080fe40003f66270 */
[----:B------:R-:W-:-:S02]  /*7550*/  ISETP.GE.AND P5, PT, R148, R127, PT ;  /* 0x0000007f9400720c */ /* 0x000fc40003fa6270 */
[----:B------:R-:W-:Y:S02]  /*7560*/  PRMT R24, RZ, 0x7610, R24 ;  /* 0x00007610ff187816 */ /* 0x000fe40000000018 */
[----:B------:R-:W-:Y:S02]  /*7570*/  PRMT R147, RZ, 0x7610, R147 ;  /* 0x00007610ff937816 */ /* 0x000fe40000000093 */
[----:B------:R-:W-:Y:S01]  /*7580*/  PRMT R160, RZ, 0x7610, R160 ;  /* 0x00007610ffa07816 */ /* 0x000fe200000000a0 */
[----:B------:R-:W-:Y:S01]  /*7590*/  UIMAD.WIDE.U32 UR10, UR7, UR20, UR10 ;  /* 0x00000014070a72a5 */ /* 0x000fe2000f8e000a */
[----:B------:R-:W-:Y:S01]  /*75a0*/  PRMT R149, RZ, 0x7610, R149 ;  /* 0x00007610ff957816 */ /* 0x000fe20000000095 */
[----:B------:R-:W2:Y:S01]  /*75b0*/  @!P1 LDG.E.U16 R24, desc[UR14][R2.64+0x40] ;  /* 0x0000400e02189981 */ /* 0x000ea2000c1e1500 */
[----:B------:R-:W-:Y:S01]  /*75c0*/  PRMT R162, RZ, 0x7610, R162 ;  /* 0x00007610ffa27816 */ /* 0x000fe200000000a2 */
[----:B------:R-:W-:Y:S01]  /*75d0*/  ULEA UR41, UP0, UR10, UR22, 0x2 ;  /* 0x000000160a297291 */ /* 0x000fe2000f80103f */
[-C--:B------:R-:W-:Y:S01]  /*75e0*/  ISETP.GE.AND P1, PT, R146, R127.reuse, PT ;  /* 0x0000007f9200720c */ /* 0x080fe20003f26270 */
[----:B------:R-:W-:Y:S01]  /*75f0*/  UIADD3 UR11, UR11, UR13, URZ ;  /* 0x0000000d0b0b7290 */ /* 0x000fe2000fffe03f */
[----:B---3--:R-:W3:Y:S01]  /*7600*/  @!P2 LDG.E.U16 R147, desc[UR14][R2.64+0x80] ;  /* 0x0000800e0293a981 */ /* 0x008ee2000c1e1500 */
[----:B------:R-:W-:-:S02]  /*7610*/  ISETP.GE.AND P2, PT, R144, R127, PT ;  /* 0x0000007f9000720c */ /* 0x000fc40003f46270 */
[----:B------:R-:W-:Y:S01]  /*7620*/  ULEA.HI.X UR10, UR10, UR23, UR11, 0x2, UP0 ;  /* 0x000000170a0a7291 */ /* 0x000fe200080f140b */
[----:B------:R-:W4:Y:S01]  /*7630*/  @!P3 LDG.E.U16 R160, desc[UR14][R2.64+0xc0] ;  /* 0x0000c00e02a0b981 */ /* 0x000f22000c1e1500 */
[-C--:B------:R-:W-:Y:S02]  /*7640*/  ISETP.GE.AND P3, PT, R142, R127.reuse, PT ;  /* 0x0000007f8e00720c */ /* 0x080fe40003f66270 */
[----:B------:R-:W-:Y:S01]  /*7650*/  MOV R22, UR41 ;  /* 0x0000002900167c02 */ /* 0x000fe20008000f00 */
[----:B------:R-:W4:Y:S01]  /*7660*/  @!P4 LDG.E.U16 R149, desc[UR14][R2.64+0x100] ;  /* 0x0001000e0295c981 */ /* 0x000f22000c1e1500 */
[----:B------:R-:W-:Y:S02]  /*7670*/  MOV R23, UR10 ;  /* 0x0000000a00177c02 */ /* 0x000fe40008000f00 */
[-C--:B------:R-:W-:Y:S01]  /*7680*/  ISETP.GE.AND P4, PT, R140, R127.reuse, PT ;  /* 0x0000007f8c00720c */ /* 0x080fe20003f86270 */
[----:B------:R-:W4:Y:S01]  /*7690*/  @!P5 LDG.E.U16 R162, desc[UR14][R2.64+0x140] ;  /* 0x0001400e02a2d981 */ /* 0x000f22000c1e1500 */
[----:B------:R-:W-:-:S02]  /*76a0*/  ISETP.GE.AND P5, PT, R138, R127, PT ;  /* 0x0000007f8a00720c */ /* 0x000fc40003fa6270 */
[----:B------:R-:W-:Y:S01]  /*76b0*/  PRMT R151, RZ, 0x7610, R151 ;  /* 0x00007610ff977816 */ /* 0x000fe20000000097 */
[----:B------:R-:W2:Y:S01]  /*76c0*/  LDG.E R145, desc[UR14][R22.64] ;  /* 0x0000000e16917981 */ /* 0x000ea2000c1e1900 */
[----:B------:R-:W-:Y:S02]  /*76d0*/  PRMT R164, RZ, 0x7610, R164 ;  /* 0x00007610ffa47816 */ /* 0x000fe400000000a4 */
[----:B------:R-:W-:Y:S02]  /*76e0*/  PRMT R153, RZ, 0x7610, R153 ;  /* 0x00007610ff997816 */ /* 0x000fe40000000099 */
        /* <DEDUP_REMOVED lines=8> */
[----:B------:R-:W-:-:S03]  /*7770*/  ISETP.GE.AND P3, PT, R132, R127, PT ;  /* 0x0000007f8400720c */ /* 0x000fc60003f66270 */
[----:B------:R-:W3:Y:S04]  /*7780*/  @!P0 LDG.E.U16 R25, desc[UR14][R2.64] ;  /* 0x0000000e02198981 */ /* 0x000ee8000c1e1500 */
        /* <DEDUP_REMOVED lines=26> */
[----:B------:R-:W1:Y:S01]  /*7930*/  S2UR UR11, SR_CgaCtaId ;  /* 0x00000000000b79c3 */ /* 0x000e620000008800 */
[----:B------:R-:W-:Y:S02]  /*7940*/  ISETP.NE.AND P1, PT, R211, RZ, PT ;  /* 0x000000ffd300720c */ /* 0x000fe40003f25270 */
[----:B------:R-:W-:Y:S02]  /*7950*/  ISETP.NE.AND P3, PT, R135, RZ, PT ;  /* 0x000000ff8700720c */ /* 0x000fe40003f65270 */
[----:B------:R-:W-:Y:S01]  /*7960*/  ISETP.LT.OR P2, PT, R209, 0x2, P1 ;  /* 0x00000002d100780c */ /* 0x000fe20000f41670 */
[----:B------:R-:W-:Y:S01]  /*7970*/  UMOV UR10, 0x400 ;  /* 0x00000400000a7882 */ /* 0x000fe20000000000 */
[----:B0-----:R-:W-:-:S09]  /*7980*/  LEA R2, R28, UR7, 0x8 ;  /* 0x000000071c027c11 */ /* 0x001fd2000f8e40ff */
[----:B------:R-:W-:Y:S02]  /*7990*/  @P3 VIADD R2, R135, 0x200 ;  /* 0x0000020087023836 */ /* 0x000fe40000000000 */
[----:B------:R-:W0:Y:S01]  /*79a0*/  @!P2 LDC R22, c[0x0][0x21c] ;  /* 0x00008700ff16ab82 */ /* 0x000e220000000800 */
[----:B-1----:R-:W-:Y:S01]  /*79b0*/  ULEA UR10, UR11, UR10, 0x18 ;  /* 0x0000000a0b0a7291 */ /* 0x002fe2000f8ec03f */
[----:B------:R-:W-:Y:S01]  /*79c0*/  @!P2 IADD3 R3, R209, -0x2, RZ ;  /* 0xfffffffed103a810 */ /* 0x000fe20007ffe0ff */
[----:B------:R-:W-:-:S04]  /*79d0*/  HFMA2.MMA R169, -RZ, RZ, 0, 0 ;  /* 0x00000000ffa97435 */ /* 0x000fc800000001ff */
[----:B0-----:R-:W-:Y:S01]  /*79e0*/  @!P2 IMAD R3, R3, R22, UR7 ;  /* 0x000000070303ae24 */ /* 0x001fe2000f8e0216 */
[----:B------:R-:W-:Y:S02]  /*79f0*/  SHF.L.U32 R163, R106, 0x10, RZ ;  /* 0x000000106aa37819 */ /* 0x000fe400000006ff */
[----:B------:R-:W-:-:S03]  /*7a00*/  SHF.L.U32 R161, R104, 0x10, RZ ;  /* 0x0000001068a17819 */ /* 0x000fc600000006ff */
[----:B------:R-:W-:Y:S02]  /*7a10*/  FMUL.FTZ R183, R163, R90 ;  /* 0x0000005aa3b77220 */ /* 0x000fe40000410000 */
[----:B------:R-:W-:Y:S01]  /*7a20*/  FMUL.FTZ R189, R161, R88 ;  /* 0x00000058a1bd7220 */ /* 0x000fe20000410000 */
[----:B------:R-:W-:Y:S01]  /*7a30*/  BSSY B0, `(.L_x_7199) ;  /* 0x0000091000007945 */ /* 0x000fe20003800000 */
        /* <DEDUP_REMOVED lines=13> */
[----:B-1----:R-:W-:-:S03]  /*7b10*/  LEA R25, R2, UR10, 0x2 ;  /* 0x0000000a02197c11 */ /* 0x002fc6000f8e10ff */
        /* <DEDUP_REMOVED lines=10> */
[----:B------:R-:W0:Y:S04]  /*7bc0*/  LDS.U16 R208, [R110+0x6] ;  /* 0x000006006ed07984 */ /* 0x000e280000000400 */
[----:B------:R-:W0:Y:S04]  /*7bd0*/  LDS.U16 R225, [R110+0x8] ;  /* 0x000008006ee17984 */ /* 0x000e280000000400 */
[----:B------:R-:W0:Y:S04]  /*7be0*/  LDS.U16 R222, [R110+0xa] ;  /* 0x00000a006ede7984 */ /* 0x000e280000000400 */
[----:B------:R-:W0:Y:S04]  /*7bf0*/  LDS.U16 R227, [R110+0xc] ;  /* 0x00000c006ee37984 */ /* 0x000e280000000400 */
        /* <DEDUP_REMOVED lines=9> */
[----:B0-----:R0:W-:Y:S01]  /*7c90*/  STS [R25+0xea8], R178 ;  /* 0x000ea8b219007388 */ /* 0x0011e20000000800 */
[C---:B------:R-:W-:Y:S01]  /*7ca0*/  FMUL.FTZ R167, R23.reuse, R93 ;  /* 0x0000005d17a77220 */ /* 0x040fe20000410000 */
[C---:B-1----:R-:W-:Y:S01]  /*7cb0*/  FMUL.FTZ R174, R23.reuse, R92 ;  /* 0x0000005c17ae7220 */ /* 0x042fe20000410000 */
[----:B------:R-:W-:-:S04]  /*7cc0*/  FMUL.FTZ R171, R23, R91 ;  /* 0x0000005b17ab7220 */ /* 0x000fc80000410000 */
[----:B------:R-:W1:Y:S01]  /*7cd0*/  MUFU.EX2 R167, R167 ;  /* 0x000000a700a77308 */ /* 0x000e620000000800 */
[----:B------:R-:W-:Y:S01]  /*7ce0*/  FMUL.FTZ R182, R23, R90 ;  /* 0x0000005a17b67220 */ /* 0x000fe20000410000 */
[----:B------:R-:W-:Y:S01]  /*7cf0*/  @!P2 IMAD.WIDE R2, R3, 0x8, R12 ;  /* 0x000000080302a825 */ /* 0x000fe200078e020c */
[----:B------:R-:W-:Y:S01]  /*7d00*/  BAR.SYNC.DEFER_BLOCKING 0x0 ;  /* 0x0000000000007b1d */ /* 0x000fe20000010000 */
[----:B------:R-:W-:-:S05]  /*7d10*/  SHF.L.U32 R149, R207, 0x10, RZ ;  /* 0x00000010cf957819 */ /* 0x000fca00000006ff */
[----:B------:R-:W3:Y:S01]  /*7d20*/  MUFU.EX2 R174, R174 ;  /* 0x000000ae00ae7308 */ /* 0x000ee20000000800 */
[----:B------:R-:W-:Y:S01]  /*7d30*/  SHF.L.U32 R162, R109, 0x10, RZ ;  /* 0x000000106da27819 */ /* 0x000fe200000006ff */
[----:B0-----:R-:W-:Y:S01]  /*7d40*/  FMUL.FTZ R25, R23, R89 ;  /* 0x0000005917197220 */ /* 0x001fe20000410000 */
[----:B------:R-:W-:-:S05]  /*7d50*/  SHF.L.U32 R147, R108, 0x10, RZ ;  /* 0x000000106c937819 */ /* 0x000fca00000006ff */
[----:B------:R-:W0:Y:S01]  /*7d60*/  MUFU.EX2 R171, R171 ;  /* 0x000000ab00ab7308 */ /* 0x000e220000000800 */
[----:B------:R-:W-:Y:S01]  /*7d70*/  FMUL.FTZ R24, R23, R88 ;  /* 0x0000005817187220 */ /* 0x000fe20000410000 */
[----:B------:R-:W-:Y:S01]  /*7d80*/  SHF.L.U32 R160, R107, 0x10, RZ ;  /* 0x000000106ba07819 */ /* 0x000fe200000006ff */
[----:B-1----:R-:W-:-:S05]  /*7d90*/  FMUL.FTZ R165, R178, R167 ;  /* 0x000000a7b2a57220 */ /* 0x002fca0000410000 */
[----:B------:R-:W1:Y:S01]  /*7da0*/  MUFU.EX2 R182, R182 ;  /* 0x000000b600b67308 */ /* 0x000e620000000800 */
[----:B------:R4:W5:Y:S01]  /*7db0*/  @!P2 LDG.E R169, desc[UR14][R2.64+0x4] ;  /* 0x0000040e02a9a981 */ /* 0x000962000c1e1900 */
[----:B------:R-:W-:Y:S01]  /*7dc0*/  FMUL.FTZ R187, R23, R87 ;  /* 0x0000005717bb7220 */ /* 0x000fe20000410000 */
[----:B------:R-:W-:Y:S01]  /*7dd0*/  FMUL.FTZ R181, R147, R92 ;  /* 0x0000005c93b57220 */ /* 0x000fe20000410000 */
[----:B------:R-:W-:-:S04]  /*7de0*/  ISETP.NE.AND P2, PT, R135, 0x1f, PT ;  /* 0x0000001f8700780c */ /* 0x000fc80003f45270 */
[----:B------:R-:W2:Y:S01]  /*7df0*/  MUFU.EX2 R25, R25 ;  /* 0x0000001900197308 */ /* 0x000ea20000000800 */
[----:B----4-:R-:W-:Y:S01]  /*7e00*/  FMUL.FTZ R3, R149, R94 ;  /* 0x0000005e95037220 */ /* 0x010fe20000410000 */
[----:B------:R-:W-:Y:S01]  /*7e10*/  FMUL.FTZ R2, R162, R93 ;  /* 0x0000005da2027220 */ /* 0x000fe20000410000 */
[----:B---3--:R-:W-:-:S03]  /*7e20*/  FMUL.FTZ R176, R174, R165 ;  /* 0x000000a5aeb07220 */ /* 0x008fc60000410000 */
[----:B------:R-:W-:Y:S02]  /*7e30*/  FFMA.FTZ R22, R167, R3, R2 ;  /* 0x00000003a7167223 */ /* 0x000fe40000010002 */
[----:B------:R-:W3:Y:S01]  /*7e40*/  MUFU.EX2 R24, R24 ;  /* 0x0000001800187308 */ /* 0x000ee20000000800 */
[----:B------:R-:W-:Y:S01]  /*7e50*/  FMUL.FTZ R196, R23, R86 ;  /* 0x0000005617c47220 */ /* 0x000fe20000410000 */
[----:B------:R-:W-:Y:S01]  /*7e60*/  FMUL.FTZ R184, R160, R91 ;  /* 0x0000005ba0b87220 */ /* 0x000fe20000410000 */
[----:B------:R-:W-:Y:S01]  /*7e70*/  FFMA.FTZ R22, R174, R22, R181 ;  /* 0x00000016ae167223 */ /* 0x000fe200000100b5 */
[----:B------:R-:W-:Y:S01]  /*7e80*/  SHF.L.U32 R170, R105, 0x10, RZ ;  /* 0x0000001069aa7819 */ /* 0x000fe200000006ff */
[----:B0-----:R-:W-:Y:S01]  /*7e90*/  FMUL.FTZ R165, R171, R176 ;  /* 0x000000b0aba57220 */ /* 0x001fe20000410000 */
[----:B------:R-:W-:Y:S02]  /*7ea0*/  FMUL.FTZ R195, R23, R85 ;  /* 0x0000005517c37220 */ /* 0x000fe40000410000 */
[----:B------:R-:W0:Y:S01]  /*7eb0*/  MUFU.EX2 R187, R187 ;  /* 0x000000bb00bb7308 */ /* 0x000e220000000800 */
[----:B------:R-:W-:Y:S01]  /*7ec0*/  FFMA.FTZ R22, R171, R22, R184 ;  /* 0x00000016ab167223 */ /* 0x000fe200000100b8 */
[----:B-1----:R-:W-:Y:S01]  /*7ed0*/  FMUL.FTZ R176, R182, R165 ;  /* 0x000000a5b6b07220 */ /* 0x002fe20000410000 */
[----:B------:R-:W-:Y:S01]  /*7ee0*/  FMUL.FTZ R188, R170, R89 ;  /* 0x00000059aabc7220 */ /* 0x000fe20000410000 */
[----:B------:R-:W-:Y:S01]  /*7ef0*/  FMUL.FTZ R194, R23, R84 ;  /* 0x0000005417c27220 */ /* 0x000fe20000410000 */
[----:B------:R-:W-:-:S03]  /*7f00*/  FFMA.FTZ R22, R182, R22, R183 ;  /* 0x00000016b6167223 */ /* 0x000fc600000100b7 */
[----:B------:R-:W1:Y:S01]  /*7f10*/  MUFU.EX2 R196, R196 ;  /* 0x000000c400c47308 */ /* 0x000e620000000800 */
[----:B------:R-:W-:Y:S01]  /*7f20*/  @P2 LEA R212, R135, UR10, 0x2 ;  /* 0x0000000a87d42c11 */ /* 0x000fe2000f8e10ff */
[----:B--2---:R-:W-:Y:S01]  /*7f30*/  FMUL.FTZ R165, R25, R176 ;  /* 0x000000b019a57220 */ /* 0x004fe20000410000 */
[----:B------:R-:W-:Y:S02]  /*7f40*/  IMAD.U32 R168, R103, 0x10000, RZ ;  /* 0x0001000067a87824 */ /* 0x000fe400078e00ff */
[----:B------:R-:W-:Y:S01]  /*7f50*/  FFMA.FTZ R22, R25, R22, R188 ;  /* 0x0000001619167223 */ /* 0x000fe200000100bc */
[C---:B------:R-:W-:Y:S02]  /*7f60*/  FMUL.FTZ R193, R23.reuse, R83 ;  /* 0x0000005317c17220 */ /* 0x040fe40000410000 */
[----:B------:R-:W2:Y:S01]  /*7f70*/  MUFU.EX2 R195, R195 ;  /* 0x000000c300c37308 */ /* 0x000ea20000000800 */
[----:B------:R-:W-:Y:S01]  /*7f80*/  SHF.L.U32 R159, R102, 0x10, RZ ;  /* 0x00000010669f7819 */ /* 0x000fe200000006ff */
[----:B---3--:R-:W-:Y:S01]  /*7f90*/  FMUL.FTZ R176, R24, R165 ;  /* 0x000000a518b07220 */ /* 0x008fe20000410000 */
[----:B------:R-:W-:Y:S01]  /*7fa0*/  FMUL.FTZ R204, R168, R87 ;  /* 0x00000057a8cc7220 */ /* 0x000fe20000410000 */
[----:B------:R-:W-:Y:S01]  /*7fb0*/  FFMA.FTZ R22, R24, R22, R189 ;  /* 0x0000001618167223 */ /* 0x000fe200000100bd */
[----:B------:R-:W3:Y:S01]  /*7fc0*/  @P2 LDS R212, [R212+0x16ac] ;  /* 0x0016ac00d4d42984 */ /* 0x000ee20000000800 */
[----:B------:R-:W-:-:S02]  /*7fd0*/  FMUL.FTZ R192, R23, R82 ;  /* 0x0000005217c07220 */ /* 0x000fc40000410000 */
[----:B------:R-:W4:Y:S01]  /*7fe0*/  MUFU.EX2 R194, R194 ;  /* 0x000000c200c27308 */ /* 0x000f220000000800 */
[----:B------:R-:W-:Y:S01]  /*7ff0*/  SHF.L.U32 R166, R101, 0x10, RZ ;  /* 0x0000001065a67819 */ /* 0x000fe200000006ff */
[----:B0-----:R-:W-:Y:S01]  /*8000*/  FMUL.FTZ R165, R187, R176 ;  /* 0x000000b0bba57220 */ /* 0x001fe20000410000 */
[----:B------:R-:W-:Y:S01]  /*8010*/  FMUL.FTZ R191, R159, R86 ;  /* 0x000000569fbf7220 */ /* 0x000fe20000410000 */
[----:B------:R-:W-:Y:S01]  /*8020*/  FFMA.FTZ R22, R187, R22, R204 ;  /* 0x00000016bb167223 */ /* 0x000fe200000100cc */
[----:B------:R-:W-:-:S03]  /*8030*/  FMUL.FTZ R203, R23, R80 ;  /* 0x0000005017cb7220 */ /* 0x000fc60000410000 */
[----:B------:R-:W0:Y:S01]  /*8040*/  MUFU.EX2 R193, R193 ;  /* 0x000000c100c17308 */ /* 0x000e220000000800 */
[----:B------:R-:W-:Y:S01]  /*8050*/  SHF.L.U32 R157, R100, 0x10, RZ ;  /* 0x00000010649d7819 */ /* 0x000fe200000006ff */
[----:B-1----:R-:W-:Y:S01]  /*8060*/  FMUL.FTZ R176, R196, R165 ;  /* 0x000000a5c4b07220 */ /* 0x002fe20000410000 */
[----:B------:R-:W-:Y:S01]  /*8070*/  FMUL.FTZ R202, R166, R85 ;  /* 0x00000055a6ca7220 */ /* 0x000fe20000410000 */
[----:B------:R-:W-:Y:S01]  /*8080*/  FFMA.FTZ R22, R196, R22, R191 ;  /* 0x00000016c4167223 */ /* 0x000fe200000100bf */
[----:B------:R-:W-:-:S03]  /*8090*/  FMUL.FTZ R213, R23, R78 ;  /* 0x0000004e17d57220 */ /* 0x000fc60000410000 */
[----:B------:R-:W1:Y:S01]  /*80a0*/  MUFU.EX2 R192, R192 ;  /* 0x000000c000c07308 */ /* 0x000e620000000800 */
[----:B------:R-:W-:Y:S01]  /*80b0*/  SHF.L.U32 R164, R99, 0x10, RZ ;  /* 0x0000001063a47819 */ /* 0x000fe200000006ff */
[----:B--2---:R-:W-:Y:S01]  /*80c0*/  FMUL.FTZ R165, R195, R176 ;  /* 0x000000b0c3a57220 */ /* 0x004fe20000410000 */
[----:B------:R-:W-:Y:S01]  /*80d0*/  FMUL.FTZ R205, R157, R84 ;  /* 0x000000549dcd7220 */ /* 0x000fe20000410000 */
[----:B------:R-:W-:Y:S01]  /*80e0*/  FFMA.FTZ R176, R195, R22, R202 ;  /* 0x00000016c3b07223 */ /* 0x000fe200000100ca */
[----:B------:R-:W-:-:S03]  /*80f0*/  FMUL.FTZ R215, R23, R76 ;  /* 0x0000004c17d77220 */ /* 0x000fc60000410000 */
[----:B------:R-:W2:Y:S01]  /*8100*/  MUFU.EX2 R203, R203 ;  /* 0x000000cb00cb7308 */ /* 0x000ea20000000800 */
[----:B------:R-:W-:Y:S01]  /*8110*/  SHF.L.U32 R155, R98, 0x10, RZ ;  /* 0x00000010629b7819 */ /* 0x000fe200000006ff */
[----:B------:R-:W-:Y:S01]  /*8120*/  FMUL.FTZ R22, R164, R83 ;  /* 0x00000053a4167220 */ /* 0x000fe20000410000 */
[C---:B----4-:R-:W-:Y:S01]  /*8130*/  FMUL.FTZ R180, R194.reuse, R165 ;  /* 0x000000a5c2b47220 */ /* 0x050fe20000410000 */
[----:B------:R-:W-:-:S04]  /*8140*/  FFMA.FTZ R176, R194, R176, R205 ;  /* 0x000000b0c2b07223 */ /* 0x000fc800000100cd */
[----:B------:R-:W4:Y:S01]  /*8150*/  MUFU.EX2 R213, R213 ;  /* 0x000000d500d57308 */ /* 0x000f220000000800 */
[----:B------:R-:W-:Y:S01]  /*8160*/  SHF.L.U32 R153, R97, 0x10, RZ ;  /* 0x0000001061997819 */ /* 0x000fe200000006ff */
[----:B------:R-:W-:Y:S01]  /*8170*/  FMUL.FTZ R23, R155, R82 ;  /* 0x000000529b177220 */ /* 0x000fe20000410000 */
[C---:B0-----:R-:W-:Y:S01]  /*8180*/  FMUL.FTZ R177, R193.reuse, R180 ;  /* 0x000000b4c1b17220 */ /* 0x041fe20000410000 */
[----:B------:R-:W-:-:S04]  /*8190*/  FFMA.FTZ R176, R193, R176, R22 ;  /* 0x000000b0c1b07223 */ /* 0x000fc80000010016 */
[----:B------:R-:W0:Y:S01]  /*81a0*/  MUFU.EX2 R215, R215 ;  /* 0x000000d700d77308 */ /* 0x000e220000000800 */
[----:B------:R-:W-:Y:S01]  /*81b0*/  SHF.L.U32 R151, R96, 0x10, RZ ;  /* 0x0000001060977819 */ /* 0x000fe200000006ff */
[----:B------:R-:W-:Y:S01]  /*81c0*/  FMUL.FTZ R210, R153, R80 ;  /* 0x0000005099d27220 */ /* 0x000fe20000410000 */
[C---:B-1----:R-:W-:Y:S01]  /*81d0*/  FMUL.FTZ R180, R192.reuse, R177 ;  /* 0x000000b1c0b47220 */ /* 0x042fe20000410000 */
[----:B------:R-:W-:Y:S01]  /*81e0*/  FFMA.FTZ R176, R192, R176, R23 ;  /* 0x000000b0c0b07223 */ /* 0x000fe20000010017 */
[----:B------:R-:W-:Y:S01]  /*81f0*/  SHF.L.U32 R165, R95, 0x10, RZ ;  /* 0x000000105fa57819 */ /* 0x000fe200000006ff */
[----:B------:R-:W-:Y:S01]  /*8200*/  FMUL.FTZ R220, R151, R78 ;  /* 0x0000004e97dc7220 */ /* 0x000fe20000410000 */
[C---:B--2---:R-:W-:Y:S01]  /*8210*/  FMUL.FTZ R180, R203.reuse, R180 ;  /* 0x000000b4cbb47220 */ /* 0x044fe20000410000 */
[----:B------:R-:W-:Y:S01]  /*8220*/  FFMA.FTZ R176, R203, R176, R210 ;  /* 0x000000b0cbb07223 */ /* 0x000fe200000100d2 */
[----:B------:R-:W-:Y:S01]  /*8230*/  R2UR UR41, R172 ;  /* 0x00000000ac2972ca */ /* 0x000fe200000e0000 */
[----:B------:R-:W-:Y:S01]  /*8240*/  FMUL.FTZ R218, R165, R76 ;  /* 0x0000004ca5da7220 */ /* 0x000fe20000410000 */
[C---:B----4-:R-:W-:Y:S01]  /*8250*/  FMUL.FTZ R180, R213.reuse, R180 ;  /* 0x000000b4d5b47220 */ /* 0x050fe20000410000 */
[----:B------:R-:W-:-:S03]  /*8260*/  FFMA.FTZ R176, R213, R176, R220 ;  /* 0x000000b0d5b07223 */ /* 0x000fc600000100dc */
[C---:B0-----:R-:W-:Y:S01]  /*8270*/  FMUL.FTZ R180, R215.reuse, R180 ;  /* 0x000000b4d7b47220 */ /* 0x041fe20000410000 */
[----:B------:R-:W-:Y:S01]  /*8280*/  FFMA.FTZ R233, R215, R176, R218 ;  /* 0x000000b0d7e97223 */ /* 0x000fe200000100da */
[----:B---3--:R-:W-:Y:S07]  /*8290*/  @P2 BRA `(.L_x_7200) ;  /* 0x0000000000282947 */ /* 0x008fee0003800000 */
[----:B------:R-:W-:Y:S01]  /*82a0*/  ISETP.NE.AND P4, PT, R209, UR39, PT ;  /* 0x00000027d1007c0c */ /* 0x000fe2000bf85270 */
[----:B------:R-:W-:-:S12]  /*82b0*/  IMAD.MOV.U32 R212, RZ, RZ, 0x3f800000 ;  /* 0x3f800000ffd47424 */ /* 0x000fd800078e00ff */
        /* <DEDUP_REMOVED lines=8> */
.L_x_7200:
[----:B------:R-:W-:Y:S05]  /*8340*/  BSYNC B0 ;  /* 0x0000000000007941 */ /* 0x000fea0003800000 */
.L_x_7199:
[----:B------:R-:W1:Y:S01]  /*8350*/  SHFL.UP PT, R172, R233, 0x1, RZ ;  /* 0x04200000e9ac7989 */ /* 0x000e6200000e00ff */
[----:B------:R-:W-:Y:S01]  /*8360*/  ISETP.GE.AND P4, PT, R133, 0x1, PT ;  /* 0x000000018500780c */ /* 0x000fe20003f86270 */
[----:B------:R-:W-:Y:S01]  /*8370*/  IMAD.U32 R173, R173, 0x10000, RZ ;  /* 0x00010000adad7824 */ /* 0x000fe200078e00ff */
[----:B------:R-:W-:Y:S01]  /*8380*/  SHF.L.U32 R175, R175, 0x10, RZ ;  /* 0x00000010afaf7819 */ /* 0x000fe200000006ff */
[----:B------:R-:W2:Y:S01]  /*8390*/  SHFL.UP PT, R177, R180, 0x1, RZ ;  /* 0x04200000b4b17989 */ /* 0x000ea200000e00ff */
[----:B------:R-:W-:Y:S01]  /*83a0*/  SHF.L.U32 R219, R219, 0x10, RZ ;  /* 0x00000010dbdb7819 */ /* 0x000fe200000006ff */
[----:B------:R-:W-:Y:S01]  /*83b0*/  BSSY B0, `(.L_x_7201) ;  /* 0x0000116000007945 */ /* 0x000fe20003800000 */
[----:B------:R-:W-:Y:S02]  /*83c0*/  SHF.L.U32 R221, R221, 0x10, RZ ;  /* 0x00000010dddd7819 */ /* 0x000fe400000006ff */
[----:B------:R-:W-:Y:S01]  /*83d0*/  SHF.L.U32 R230, R230, 0x10, RZ ;  /* 0x00000010e6e67819 */ /* 0x000fe200000006ff */
[----:B------:R-:W-:Y:S01]  /*83e0*/  FMUL.FTZ R214, R219, UR41 ;  /* 0x00000029dbd67c20 */ /* 0x000fe20008410000 */
[----:B------:R-:W-:-:S02]  /*83f0*/  SHF.L.U32 R235, R235, 0x10, RZ ;  /* 0x00000010ebeb7819 */ /* 0x000fc400000006ff */
[----:B------:R-:W-:Y:S01]  /*8400*/  SHF.L.U32 R226, R226, 0x10, RZ ;  /* 0x00000010e2e27819 */ /* 0x000fe200000006ff */
[----:B------:R-:W-:Y:S01]  /*8410*/  FMUL.FTZ R214, R63, R214 ;  /* 0x000000d63fd67220 */ /* 0x000fe20000410000 */
[----:B------:R-:W-:Y:S02]  /*8420*/  SHF.L.U32 R231, R231, 0x10, RZ ;  /* 0x00000010e7e77819 */ /* 0x000fe400000006ff */
[----:B------:R-:W-:Y:S02]  /*8430*/  SHF.L.U32 R224, R224, 0x10, RZ ;  /* 0x00000010e0e07819 */ /* 0x000fe400000006ff */
[----:B------:R-:W-:Y:S02]  /*8440*/  SHF.L.U32 R227, R227, 0x10, RZ ;  /* 0x00000010e3e37819 */ /* 0x000fe400000006ff */
[----:B------:R-:W-:Y:S02]  /*8450*/  SHF.L.U32 R222, R222, 0x10, RZ ;  /* 0x00000010dede7819 */ /* 0x000fe400000006ff */
[----:B------:R-:W-:Y:S01]  /*8460*/  SHF.L.U32 R225, R225, 0x10, RZ ;  /* 0x00000010e1e17819 */ /* 0x000fe200000006ff */
[----:B-1----:R-:W-:Y:S01]  /*8470*/  @P4 FFMA.FTZ R233, R180, R172, R233 ;  /* 0x000000acb4e94223 */ /* 0x002fe200000100e9 */
[----:B------:R-:W-:-:S02]  /*8480*/  SHF.L.U32 R208, R208, 0x10, RZ ;  /* 0x00000010d0d07819 */ /* 0x000fc400000006ff */
[----:B------:R-:W-:Y:S01]  /*8490*/  SHF.L.U32 R223, R223, 0x10, RZ ;  /* 0x00000010dfdf7819 */ /* 0x000fe200000006ff */
[----:B--2---:R-:W-:Y:S01]  /*84a0*/  @P4 FMUL.FTZ R180, R180, R177 ;  /* 0x000000b1b4b44220 */ /* 0x004fe20000410000 */
[----:B------:R-:W1:Y:S01]  /*84b0*/  SHFL.UP PT, R172, R233, 0x2, RZ ;  /* 0x04400000e9ac7989 */ /* 0x000e6200000e00ff */
[----:B------:R-:W-:Y:S02]  /*84c0*/  ISETP.GE.AND P4, PT, R133, 0x2, PT ;  /* 0x000000028500780c */ /* 0x000fe40003f86270 */
[----:B------:R-:W-:Y:S01]  /*84d0*/  SHF.L.U32 R228, R228, 0x10, RZ ;  /* 0x00000010e4e47819 */ /* 0x000fe200000006ff */
[----:B------:R-:W2:Y:S01]  /*84e0*/  SHFL.UP PT, R177, R180, 0x2, RZ ;  /* 0x04400000b4b17989 */ /* 0x000ea200000e00ff */
[----:B------:R-:W-:Y:S02]  /*84f0*/  SHF.L.U32 R229, R229, 0x10, RZ ;  /* 0x00000010e5e57819 */ /* 0x000fe400000006ff */
        /* <DEDUP_REMOVED lines=11> */
[----:B------:R-:W-:Y:S01]  /*85b0*/  FMUL.FTZ R172, R175, UR41 ;  /* 0x00000029afac7c20 */ /* 0x000fe20008410000 */
[----:B--2---:R-:W-:Y:S01]  /*85c0*/  @P4 FMUL.FTZ R180, R180, R177 ;  /* 0x000000b1b4b44220 */ /* 0x004fe20000410000 */
[----:B------:R-:W-:-:S02]  /*85d0*/  FMUL.FTZ R177, R173, UR41 ;  /* 0x00000029adb17c20 */ /* 0x000fc40008410000 */
[----:B------:R-:W-:Y:S01]  /*85e0*/  FMUL.FTZ R217, R61, R172 ;  /* 0x000000ac3dd97220 */ /* 0x000fe20000410000 */
[----:B------:R-:W-:Y:S01]  /*85f0*/  FMUL.FTZ R172, R230, UR41 ;  /* 0x00000029e6ac7c20 */ /* 0x000fe20008410000 */
[----:B------:R-:W-:Y:S01]  /*8600*/  ISETP.GE.AND P4, PT, R133, 0x8, PT ;  /* 0x000000088500780c */ /* 0x000fe20003f86270 */
[----:B------:R-:W-:Y:S01]  /*8610*/  FMUL.FTZ R216, R62, R177 ;  /* 0x000000b13ed87220 */ /* 0x000fe20000410000 */
[----:B------:R-:W-:Y:S01]  /*8620*/  FMUL.FTZ R177, R221, UR41 ;  /* 0x00000029ddb17c20 */ /* 0x000fe20008410000 */
[----:B------:R-:W-:Y:S01]  /*8630*/  FMUL.FTZ R197, R65, R172 ;  /* 0x000000ac41c57220 */ /* 0x000fe20000410000 */
[----:B------:R-:W-:Y:S01]  /*8640*/  FMUL.FTZ R172, R226, UR41 ;  /* 0x00000029e2ac7c20 */ /* 0x000fe20008410000 */
[----:B------:R-:W-:Y:S01]  /*8650*/  FFMA.FTZ R176, R215, R217, R216 ;  /* 0x000000d9d7b07223 */ /* 0x000fe200000100d8 */
[----:B------:R-:W-:Y:S01]  /*8660*/  FMUL.FTZ R206, R64, R177 ;  /* 0x000000b140ce7220 */ /* 0x000fe20000410000 */
[----:B------:R-:W-:Y:S01]  /*8670*/  FMUL.FTZ R177, R235, UR41 ;  /* 0x00000029ebb17c20 */ /* 0x000fe20008410000 */
[----:B------:R-:W-:Y:S01]  /*8680*/  FMUL.FTZ R199, R67, R172 ;  /* 0x000000ac43c77220 */ /* 0x000fe20000410000 */
[----:B------:R-:W-:Y:S01]  /*8690*/  FFMA.FTZ R179, R213, R176, R214 ;  /* 0x000000b0d5b37223 */ /* 0x000fe200000100d6 */
[----:B0-----:R-:W-:Y:S01]  /*86a0*/  FMUL.FTZ R176, R215, R212 ;  /* 0x000000d4d7b07220 */ /* 0x001fe20000410000 */
[----:B------:R-:W-:Y:S01]  /*86b0*/  FMUL.FTZ R198, R66, R177 ;  /* 0x000000b142c67220 */ /* 0x000fe20000410000 */
[----:B------:R-:W-:Y:S01]  /*86c0*/  FMUL.FTZ R177, R231, UR41 ;  /* 0x00000029e7b17c20 */ /* 0x000fe20008410000 */
[----:B------:R-:W-:Y:S01]  /*86d0*/  FFMA.FTZ R179, R203, R179, R206 ;  /* 0x000000b3cbb37223 */ /* 0x000fe200000100ce */
[----:B------:R-:W-:Y:S01]  /*86e0*/  FMUL.FTZ R176, R213, R176 ;  /* 0x000000b0d5b07220 */ /* 0x000fe20000410000 */
[----:B------:R-:W-:Y:S01]  /*86f0*/  FMUL.FTZ R172, R224, UR41 ;  /* 0x00000029e0ac7c20 */ /* 0x000fe20008410000 */
[----:B------:R-:W-:Y:S01]  /*8700*/  FMUL.FTZ R200, R68, R177 ;  /* 0x000000b144c87220 */ /* 0x000fe20000410000 */
[C---:B------:R-:W-:Y:S01]  /*8710*/  FFMA.FTZ R185, R192.reuse, R179, R197 ;  /* 0x000000b3c0b97223 */ /* 0x040fe200000100c5 */
        /* <DEDUP_REMOVED lines=10> */
[----:B------:R-:W-:Y:S01]  /*87c0*/  SHFL.UP PT, R239, R180, 0x8, RZ ;  /* 0x05000000b4ef7989 */ /* 0x000fe200000e00ff */
        /* <DEDUP_REMOVED lines=23> */
[----:B------:R-:W-:Y:S02]  /*8940*/  FMUL.FTZ R237, R229, UR41 ;  /* 0x00000029e5ed7c20 */ /* 0x000fe40008410000 */
[----:B------:R-:W-:Y:S02]  /*8950*/  FMUL.FTZ R241, R171, R172 ;  /* 0x000000acabf17220 */ /* 0x000fe40000410000 */
[----:B------:R-:W-:Y:S01]  /*8960*/  FMUL.FTZ R172, R0, R237 ;  /* 0x000000ed00ac7220 */ /* 0x000fe20000410000 */
[C---:B------:R-:W-:Y:S01]  /*8970*/  FFMA.FTZ R237, R174.reuse, R232, R177 ;  /* 0x000000e8aeed7223 */ /* 0x040fe200000100b1 */
[----:B------:R-:W-:-:S03]  /*8980*/  FMUL.FTZ R232, R174, R241 ;  /* 0x000000f1aee87220 */ /* 0x000fc60000410000 */
[C---:B------:R-:W-:Y:S01]  /*8990*/  FFMA.FTZ R237, R167.reuse, R237, R172 ;  /* 0x000000eda7ed7223 */ /* 0x040fe200000100ac */
[----:B------:R-:W-:-:S04]  /*89a0*/  FMUL.FTZ R232, R167, R232 ;  /* 0x000000e8a7e87220 */ /* 0x000fc80000410000 */
[----:B------:R-:W1:Y:S04]  /*89b0*/  SHFL.DOWN PT, R236, R237, 0x1, 0x1f ;  /* 0x08201f00edec7f89 */ /* 0x000e6800000e0000 */
[----:B------:R-:W2:Y:S01]  /*89c0*/  SHFL.DOWN PT, R241, R232, 0x1, 0x1f ;  /* 0x08201f00e8f17f89 */ /* 0x000ea200000e0000 */
[C---:B0-----:R-:W-:Y:S01]  /*89d0*/  @P4 FFMA.FTZ R233, R180.reuse, R234, R233 ;  /* 0x000000eab4e94223 */ /* 0x041fe200000100e9 */
[----:B------:R-:W-:Y:S01]  /*89e0*/  @P4 FMUL.FTZ R180, R180, R239 ;  /* 0x000000efb4b44220 */ /* 0x000fe20000410000 */
[----:B------:R-:W-:-:S03]  /*89f0*/  ISETP.NE.AND P4, PT, R211, 0x1f, PT ;  /* 0x0000001fd300780c */ /* 0x000fc60003f85270 */
[----:B------:R-:W0:Y:S04]  /*8a00*/  SHFL.UP PT, R234, R233, 0x10, RZ ;  /* 0x06000000e9ea7989 */ /* 0x000e2800000e00ff */
[----:B------:R-:W3:Y:S06]  /*8a10*/  SHFL.UP PT, R239, R180, 0x10, RZ ;  /* 0x06000000b4ef7989 */ /* 0x000eec00000e00ff */
[C---:B-1----:R-:W-:Y:S01]  /*8a20*/  @P4 FFMA.FTZ R237, R232.reuse, R236, R237 ;  /* 0x000000ece8ed4223 */ /* 0x042fe200000100ed */
[----:B--2---:R-:W-:Y:S01]  /*8a30*/  @P4 FMUL.FTZ R232, R232, R241 ;  /* 0x000000f1e8e84220 */ /* 0x004fe20000410000 */
[----:B------:R-:W-:-:S03]  /*8a40*/  ISETP.GE.AND P4, PT, R133, 0x10, PT ;  /* 0x000000108500780c */ /* 0x000fc60003f86270 */
[----:B------:R-:W1:Y:S04]  /*8a50*/  SHFL.DOWN PT, R236, R237, 0x2, 0x1f ;  /* 0x08401f00edec7f89 */ /* 0x000e6800000e0000 */
[----:B------:R-:W2:Y:S06]  /*8a60*/  SHFL.DOWN PT, R241, R232, 0x2, 0x1f ;  /* 0x08401f00e8f17f89 */ /* 0x000eac00000e0000 */
[C---:B0-----:R-:W-:Y:S01]  /*8a70*/  @P4 FFMA.FTZ R233, R180.reuse, R234, R233 ;  /* 0x000000eab4e94223 */ /* 0x041fe200000100e9 */
[----:B---3--:R-:W-:Y:S01]  /*8a80*/  @P4 FMUL.FTZ R180, R180, R239 ;  /* 0x000000efb4b44220 */ /* 0x008fe20000410000 */
[C---:B------:R-:W-:Y:S01]  /*8a90*/  ISETP.GE.U32.AND P4, PT, R211.reuse, 0x1e, PT ;  /* 0x0000001ed300780c */ /* 0x040fe20003f86070 */
        /* <DEDUP_REMOVED lines=10> */
[----:B------:R-:W-:-:S04]  /*8b40*/  FFMA.FTZ R178, R178, R234, R3 ;  /* 0x000000eab2b27223 */ /* 0x000fc80000010003 */
[----:B------:R-:W-:Y:S01]  /*8b50*/  FMUL.FTZ R3, R229, R178 ;  /* 0x000000b2e5037220 */ /* 0x000fe20000410000 */
[----:B-1----:R-:W-:Y:S01]  /*8b60*/  @!P4 FFMA.FTZ R237, R232, R236, R237 ;  /* 0x000000ece8edc223 */ /* 0x002fe200000100ed */
[----:B------:R-:W-:Y:S02]  /*8b70*/  FFMA.FTZ R169, R167, R178, R2 ;  /* 0x000000b2a7a97223 */ /* 0x000fe40000010002 */
[----:B------:R-:W-:Y:S01]  /*8b80*/  FFMA.FTZ R2, R0, R3, RZ ;  /* 0x0000000300027223 */ /* 0x000fe200000100ff */
[----:B--2---:R-:W-:Y:S01]  /*8b90*/  @!P4 FMUL.FTZ R232, R232, R239 ;  /* 0x000000efe8e8c220 */ /* 0x004fe20000410000 */
[----:B------:R-:W0:Y:S01]  /*8ba0*/  SHFL.DOWN PT, R233, R237, 0x8, 0x1f ;  /* 0x09001f00ede97f89 */ /* 0x000e2200000e0000 */
[-C--:B------:R-:W-:Y:S01]  /*8bb0*/  FMUL.FTZ R228, R228, R169.reuse ;  /* 0x000000a9e4e47220 */ /* 0x080fe20000410000 */
[----:B------:R-:W-:Y:S01]  /*8bc0*/  MOV R3, RZ ;  /* 0x000000ff00037202 */ /* 0x000fe20000000f00 */
[----:B------:R-:W-:Y:S01]  /*8bd0*/  FFMA.FTZ R180, R174, R169, R181 ;  /* 0x000000a9aeb47223 */ /* 0x000fe200000100b5 */
[----:B------:R-:W1:Y:S01]  /*8be0*/  SHFL.DOWN PT, R229, R232, 0x8, 0x1f ;  /* 0x09001f00e8e57f89 */ /* 0x000e6200000e0000 */
[----:B------:R-:W-:Y:S01]  /*8bf0*/  FFMA.FTZ R239, R75, R228, R2 ;  /* 0x000000e44bef7223 */ /* 0x000fe20000010002 */
[----:B------:R-:W-:-:S02]  /*8c00*/  IMAD.MOV.U32 R2, RZ, RZ, 0x3f800000 ;  /* 0x3f800000ff027424 */ /* 0x000fc400078e00ff */
[-C--:B------:R-:W-:Y:S01]  /*8c10*/  FFMA.FTZ R181, R171, R180.reuse, R184 ;  /* 0x000000b4abb57223 */ /* 0x080fe200000100b8 */
[----:B------:R-:W-:-:S03]  /*8c20*/  FMUL.FTZ R223, R223, R180 ;  /* 0x000000b4dfdf7220 */ /* 0x000fc60000410000 */
[----:B------:R-:W-:Y:S01]  /*8c30*/  FMUL.FTZ R208, R208, R181 ;  /* 0x000000b5d0d07220 */ /* 0x000fe20000410000 */
[----:B------:R-:W2:Y:S01]  /*8c40*/  @!P1 LDS.64 R2, [UR11+0x1728] ;  /* 0x0017280bff029984 */ /* 0x000ea20008000a00 */
[----:B------:R-:W-:Y:S01]  /*8c50*/  FFMA.FTZ R228, R74, R223, R239 ;  /* 0x000000df4ae47223 */ /* 0x000fe200000100ef */
[----:B------:R-:W-:Y:S01]  /*8c60*/  FFMA.FTZ R184, R182, R181, R183 ;  /* 0x000000b5b6b87223 */ /* 0x000fe200000100b7 */
[----:B------:R-:W-:Y:S01]  /*8c70*/  ISETP.GE.U32.AND P1, PT, R211, 0x10, PT ;  /* 0x00000010d300780c */ /* 0x000fe20003f26070 */
[----:B------:R-:W-:Y:S02]  /*8c80*/  @!UP0 ULEA UR11, UR7, UR10, 0x3 ;  /* 0x0000000a070b8291 */ /* 0x000fe4000f8e183f */
[-C--:B------:R-:W-:Y:S01]  /*8c90*/  FMUL.FTZ R225, R225, R184.reuse ;  /* 0x000000b8e1e17220 */ /* 0x080fe20000410000 */
[----:B------:R-:W-:-:S04]  /*8ca0*/  FFMA.FTZ R183, R25, R184, R188 ;  /* 0x000000b819b77223 */ /* 0x000fc800000100bc */
[----:B------:R-:W-:Y:S01]  /*8cb0*/  FMUL.FTZ R222, R222, R183 ;  /* 0x000000b7dede7220 */ /* 0x000fe20000410000 */
[----:B0-----:R-:W-:Y:S01]  /*8cc0*/  @!P3 FFMA.FTZ R237, R232, R233, R237 ;  /* 0x000000e9e8edb223 */ /* 0x001fe200000100ed */
[----:B------:R-:W-:Y:S01]  /*8cd0*/  FFMA.FTZ R188, R24, R183, R189 ;  /* 0x000000b718bc7223 */ /* 0x000fe200000100bd */
[----:B-1----:R-:W-:Y:S01]  /*8ce0*/  @!P3 FMUL.FTZ R232, R232, R229 ;  /* 0x000000e5e8e8b220 */ /* 0x002fe20000410000 */
[----:B------:R-:W-:Y:S02]  /*8cf0*/  FFMA.FTZ R229, R73, R208, R228 ;  /* 0x000000d049e57223 */ /* 0x000fe400000100e4 */
[-C--:B------:R-:W-:Y:S01]  /*8d00*/  FMUL.FTZ R227, R227, R188.reuse ;  /* 0x000000bce3e37220 */ /* 0x080fe20000410000 */
[----:B------:R-:W0:Y:S01]  /*8d10*/  SHFL.DOWN PT, R208, R237, 0x10, 0x1f ;  /* 0x0a001f00edd07f89 */ /* 0x000e2200000e0000 */
[----:B------:R-:W-:Y:S01]  /*8d20*/  FFMA.FTZ R189, R187, R188, R204 ;  /* 0x000000bcbbbd7223 */ /* 0x000fe200000100cc */
[----:B------:R-:W-:Y:S02]  /*8d30*/  FFMA.FTZ R228, R72, R225, R229 ;  /* 0x000000e148e47223 */ /* 0x000fe400000100e5 */
[----:B------:R-:W1:Y:S01]  /*8d40*/  SHFL.DOWN PT, R223, R232, 0x10, 0x1f ;  /* 0x0a001f00e8df7f89 */ /* 0x000e6200000e0000 */
[-C--:B------:R-:W-:Y:S01]  /*8d50*/  FMUL.FTZ R224, R224, R189.reuse ;  /* 0x000000bde0e07220 */ /* 0x080fe20000410000 */
[----:B------:R-:W-:Y:S01]  /*8d60*/  FFMA.FTZ R225, R71, R222, R228 ;  /* 0x000000de47e17223 */ /* 0x000fe200000100e4 */
[----:B------:R-:W-:-:S03]  /*8d70*/  FFMA.FTZ R204, R196, R189, R191 ;  /* 0x000000bdc4cc7223 */ /* 0x000fc600000100bf */
[----:B------:R-:W-:Y:S01]  /*8d80*/  FFMA.FTZ R222, R70, R227, R225 ;  /* 0x000000e346de7223 */ /* 0x000fe200000100e1 */
[----:B------:R-:W-:-:S03]  /*8d90*/  FMUL.FTZ R231, R231, R204 ;  /* 0x000000cce7e77220 */ /* 0x000fc60000410000 */
[----:B------:R-:W-:Y:S02]  /*8da0*/  FFMA.FTZ R191, R69, R224, R222 ;  /* 0x000000e045bf7223 */ /* 0x000fe400000100de */
[----:B--2---:R-:W-:Y:S01]  /*8db0*/  SHFL.IDX PT, R222, R3, RZ, 0x1f ;  /* 0x00001fff03de7589 */ /* 0x004fe200000e0000 */
[----:B0-----:R-:W-:Y:S01]  /*8dc0*/  @!P1 FFMA.FTZ R237, R232, R208, R237 ;  /* 0x000000d0e8ed9223 */ /* 0x001fe200000100ed */
[----:B------:R-:W-:Y:S01]  /*8dd0*/  FFMA.FTZ R208, R68, R231, R191 ;  /* 0x000000e744d07223 */ /* 0x000fe200000100bf */
[----:B------:R-:W-:Y:S01]  /*8de0*/  FFMA.FTZ R191, R195, R204, R202 ;  /* 0x000000ccc3bf7223 */ /* 0x000fe200000100ca */
[----:B-1----:R-:W-:Y:S02]  /*8df0*/  @!P1 FMUL.FTZ R232, R232, R223 ;  /* 0x000000dfe8e89220 */ /* 0x002fe40000410000 */
[----:B------:R-:W-:Y:S01]  /*8e00*/  SHFL.DOWN PT, R228, R237, 0x1, 0x1f ;  /* 0x08201f00ede47f89 */ /* 0x000fe200000e0000 */
[-C--:B------:R-:W-:Y:S01]  /*8e10*/  FFMA.FTZ R202, R194, R191.reuse, R205 ;  /* 0x000000bfc2ca7223 */ /* 0x080fe200000100cd */
[----:B------:R-:W-:-:S02]  /*8e20*/  FMUL.FTZ R226, R226, R191 ;  /* 0x000000bfe2e27220 */ /* 0x000fc40000410000 */
[----:B------:R-:W0:Y:S01]  /*8e30*/  SHFL.DOWN PT, R229, R232, 0x1, 0x1f ;  /* 0x08201f00e8e57f89 */ /* 0x000e2200000e0000 */
[----:B------:R-:W-:Y:S01]  /*8e40*/  FMUL.FTZ R235, R235, R202 ;  /* 0x000000caebeb7220 */ /* 0x000fe20000410000 */
[----:B------:R-:W-:Y:S01]  /*8e50*/  FFMA.FTZ R225, R67, R226, R208 ;  /* 0x000000e243e17223 */ /* 0x000fe200000100d0 */
[----:B------:R-:W-:Y:S01]  /*8e60*/  FFMA.FTZ R205, R193, R202, R22 ;  /* 0x000000cac1cd7223 */ /* 0x000fe20000010016 */
[----:B------:R-:W-:Y:S01]  /*8e70*/  SHFL.IDX PT, R224, R237, RZ, 0x1f ;  /* 0x00001fffede07589 */ /* 0x000fe200000e0000 */
[----:B------:R-:W-:Y:S02]  /*8e80*/  IMAD R226, R18, UR16, RZ ;  /* 0x0000001012e27c24 */ /* 0x000fe4000f8e02ff */
[----:B------:R-:W-:Y:S01]  /*8e90*/  FFMA.FTZ R22, R66, R235, R225 ;  /* 0x000000eb42167223 */ /* 0x000fe200000100e1 */
[-C--:B------:R-:W-:Y:S01]  /*8ea0*/  FMUL.FTZ R230, R230, R205.reuse ;  /* 0x000000cde6e67220 */ /* 0x080fe20000410000 */
[----:B------:R-:W1:Y:S01]  /*8eb0*/  SHFL.IDX PT, R223, R232, RZ, 0x1f ;  /* 0x00001fffe8df7589 */ /* 0x000e6200000e0000 */
[----:B------:R-:W-:Y:S01]  /*8ec0*/  FFMA.FTZ R208, R192, R205, R23 ;  /* 0x000000cdc0d07223 */ /* 0x000fe20000010017 */
[----:B------:R-:W-:-:S02]  /*8ed0*/  IMAD R227, R19, UR17, R226 ;  /* 0x0000001113e37c24 */ /* 0x000fc4000f8e02e2 */
[----:B------:R-:W-:Y:S01]  /*8ee0*/  FFMA.FTZ R225, R65, R230, R22 ;  /* 0x000000e641e17223 */ /* 0x000fe20000010016 */
[----:B------:R-:W-:Y:S01]  /*8ef0*/  HFMA2.MMA R23, -RZ, RZ, 0, 0 ;  /* 0x00000000ff177435 */ /* 0x000fe200000001ff */
[-C--:B------:R-:W-:Y:S01]  /*8f00*/  FMUL.FTZ R221, R221, R208.reuse ;  /* 0x000000d0dddd7220 */ /* 0x080fe20000410000 */
[----:B------:R-:W-:Y:S01]  /*8f10*/  FFMA.FTZ R210, R203, R208, R210 ;  /* 0x000000d0cbd27223 */ /* 0x000fe200000100d2 */
[----:B------:R-:W-:Y:S01]  /*8f20*/  MOV R22, R135 ;  /* 0x0000008700167202 */ /* 0x000fe20000000f00 */
[----:B------:R-:W-:Y:S01]  /*8f30*/  FMUL.FTZ R230, R183, UR41 ;  /* 0x00000029b7e67c20 */ /* 0x000fe20008410000 */
[----:B------:R-:W-:Y:S01]  /*8f40*/  FFMA.FTZ R226, R64, R221, R225 ;  /* 0x000000dd40e27223 */ /* 0x000fe200000100e1 */
[----:B------:R-:W-:Y:S01]  /*8f50*/  SHF.L.U32 R221, R135, 0x4, RZ ;  /* 0x0000000487dd7819 */ /* 0x000fe200000006ff */
[----:B------:R-:W-:Y:S01]  /*8f60*/  FMUL.FTZ R219, R219, R210 ;  /* 0x000000d2dbdb7220 */ /* 0x000fe20000410000 */
[----:B------:R-:W-:Y:S01]  /*8f70*/  FMUL.FTZ R230, R71, R230 ;  /* 0x000000e647e67220 */ /* 0x000fe20000410000 */
[----:B------:R-:W-:Y:S01]  /*8f80*/  FFMA.FTZ R220, R213, R210, R220 ;  /* 0x000000d2d5dc7223 */ /* 0x000fe200000100dc */
[----:B------:R-:W-:-:S04]  /*8f90*/  IMAD.WIDE.U32 R22, R18, UR17, R22 ;  /* 0x0000001112167c25 */ /* 0x000fc8000f8e0016 */
[----:B------:R-:W-:Y:S01]  /*8fa0*/  FFMA.FTZ R219, R63, R219, R226 ;  /* 0x000000db3fdb7223 */ /* 0x000fe200000100e2 */
[----:B0-----:R-:W-:Y:S01]  /*8fb0*/  @P2 FFMA.FTZ R222, R229, R222, R228 ;  /* 0x000000dee5de2223 */ /* 0x001fe200000100e4 */
[----:B------:R-:W-:Y:S01]  /*8fc0*/  FFMA.FTZ R218, R215, R220, R218 ;  /* 0x000000dcd7da7223 */ /* 0x000fe200000100da */
[----:B------:R-:W-:Y:S02]  /*8fd0*/  IADD3 R23, R23, R227, RZ ;  /* 0x000000e317177210 */ /* 0x000fe40007ffe0ff */
[----:B------:R-:W-:-:S04]  /*8fe0*/  FFMA.FTZ R212, R222, R212, R217 ;  /* 0x000000d4ded47223 */ /* 0x000fc800000100d9 */
[----:B------:R-:W-:Y:S01]  /*8ff0*/  FFMA.FTZ R216, R215, R212, R216 ;  /* 0x000000d4d7d87223 */ /* 0x000fe200000100d8 */
[C---:B-1----:R-:W-:Y:S01]  /*9000*/  FFMA.FTZ R3, R223.reuse, R3, R224 ;  /* 0x00000003df037223 */ /* 0x042fe200000100e0 */
[----:B------:R-:W-:Y:S01]  /*9010*/  FMUL.FTZ R2, R223, R2 ;  /* 0x00000002df027220 */ /* 0x000fe20000410000 */
[----:B------:R-:W-:Y:S01]  /*9020*/  LEA.HI.SX32 R223, R221, R221, 0x1b ;  /* 0x000000dddddf7211 */ /* 0x000fe200078fdaff */
[----:B------:R-:W-:Y:S01]  /*9030*/  FMUL.FTZ R221, R178, UR41 ;  /* 0x00000029b2dd7c20 */ /* 0x000fe20008410000 */
[----:B------:R-:W-:Y:S01]  /*9040*/  FFMA.FTZ R214, R213, R216, R214 ;  /* 0x000000d8d5d67223 */ /* 0x000fe200000100d6 */
[----:B------:R-:W-:Y:S01]  /*9050*/  FMUL.FTZ R224, R169, UR41 ;  /* 0x00000029a9e07c20 */ /* 0x000fe20008410000 */
[----:B------:R0:W-:Y:S01]  /*9060*/  @!P5 STS.64 [UR11+0x1728], R2 ;  /* 0x00172802ff00d988 */ /* 0x0001e20008000a0b */
[----:B------:R-:W-:Y:S01]  /*9070*/  FMUL.FTZ R222, R0, R221 ;  /* 0x000000dd00de7220 */ /* 0x000fe20000410000 */
[----:B------:R-:W-:Y:S01]  /*9080*/  FMUL.FTZ R221, R180, UR41 ;  /* 0x00000029b4dd7c20 */ /* 0x000fe20008410000 */
[----:B------:R-:W-:Y:S01]  /*9090*/  FFMA.FTZ R206, R203, R214, R206 ;  /* 0x000000d6cbce7223 */ /* 0x000fe200000100ce */
[----:B------:R-:W-:Y:S01]  /*90a0*/  LEA R217, R223, UR10, 0x2 ;  /* 0x0000000adfd97c11 */ /* 0x000fe2000f8e10ff */
[----:B------:R-:W-:Y:S01]  /*90b0*/  FMUL.FTZ R224, R75, R224 ;  /* 0x000000e04be07220 */ /* 0x000fe20000410000 */
[----:B------:R-:W-:Y:S01]  /*90c0*/  FMUL.FTZ R226, R74, R221 ;  /* 0x000000dd4ae27220 */ /* 0x000fe20000410000 */
[----:B------:R-:W-:-:S02]  /*90d0*/  FFMA.FTZ R192, R192, R206, R197 ;  /* 0x000000cec0c07223 */ /* 0x000fc400000100c5 */
        /* <DEDUP_REMOVED lines=8> */
[----:B------:R2:W-:Y:S01]  /*9160*/  STS [R217+0x438], R226 ;  /* 0x000438e2d9007388 */ /* 0x0005e20000000800 */
[----:B------:R-:W-:Y:S01]  /*9170*/  FMUL.FTZ R193, R202, UR41 ;  /* 0x00000029cac17c20 */ /* 0x000fe20008410000 */
[----:B-1----:R-:W-:Y:S01]  /*9180*/  FMUL.FTZ R222, R70, R3 ;  /* 0x0000000346de7220 */ /* 0x002fe20000410000 */
[----:B------:R-:W-:Y:S01]  /*9190*/  FMUL.FTZ R3, R204, UR41 ;  /* 0x00000029cc037c20 */ /* 0x000fe20008410000 */
[----:B------:R1:W-:Y:S01]  /*91a0*/  STS [R217+0x43c], R2 ;  /* 0x00043c02d9007388 */ /* 0x0003e20000000800 */
[----:B------:R-:W-:Y:S01]  /*91b0*/  FFMA.FTZ R194, R194, R198, R199 ;  /* 0x000000c6c2c27223 */ /* 0x000fe200000100c7 */
[----:B0-----:R-:W-:-:S02]  /*91c0*/  FMUL.FTZ R224, R189, UR41 ;  /* 0x00000029bde07c20 */ /* 0x001fc40008410000 */
[----:B------:R0:W-:Y:S01]  /*91d0*/  STS [R217+0x440], R228 ;  /* 0x000440e4d9007388 */ /* 0x0001e20000000800 */
[----:B------:R-:W-:Y:S01]  /*91e0*/  FFMA.FTZ R200, R195, R194, R200 ;  /* 0x000000c2c3c87223 */ /* 0x000fe200000100c8 */
[----:B--2---:R-:W-:Y:S01]  /*91f0*/  FMUL.FTZ R226, R191, UR41 ;  /* 0x00000029bfe27c20 */ /* 0x004fe20008410000 */
[----:B------:R-:W-:Y:S01]  /*9200*/  FMUL.FTZ R224, R69, R224 ;  /* 0x000000e045e07220 */ /* 0x000fe20000410000 */
[----:B------:R2:W-:Y:S01]  /*9210*/  STS [R217+0x444], R230 ;  /* 0x000444e6d9007388 */ /* 0x0005e20000000800 */
[----:B------:R-:W-:Y:S01]  /*9220*/  FFMA.FTZ R196, R196, R200, R201 ;  /* 0x000000c8c4c47223 */ /* 0x000fe200000100c9 */
[----:B-1----:R-:W-:Y:S01]  /*9230*/  FMUL.FTZ R2, R68, R3 ;  /* 0x0000000344027220 */ /* 0x002fe20000410000 */
[----:B------:R-:W-:Y:S01]  /*9240*/  FMUL.FTZ R226, R67, R226 ;  /* 0x000000e243e27220 */ /* 0x000fe20000410000 */
[----:B------:R-:W-:Y:S01]  /*9250*/  FMUL.FTZ R3, R208, UR41 ;  /* 0x00000029d0037c20 */ /* 0x000fe20008410000 */
[----:B------:R1:W-:Y:S01]  /*9260*/  STS [R217+0x44c], R224 ;  /* 0x00044ce0d9007388 */ /* 0x0003e20000000800 */
[----:B0-----:R-:W-:Y:S01]  /*9270*/  FMUL.FTZ R228, R66, R193 ;  /* 0x000000c142e47220 */ /* 0x001fe20000410000 */
[----:B------:R-:W-:Y:S01]  /*9280*/  IADD3 R193, -R4, UR12, -R135 ;  /* 0x0000000c04c17c10 */ /* 0x000fe2000fffe987 */
[----:B------:R-:W-:Y:S01]  /*9290*/  FFMA.FTZ R190, R187, R196, R190 ;  /* 0x000000c4bbbe7223 */ /* 0x000fe200000100be */
[----:B------:R0:W-:Y:S01]  /*92a0*/  STS [R217+0x448], R222 ;  /* 0x000448ded9007388 */ /* 0x0001e20000000800 */
[----:B--2---:R-:W-:Y:S01]  /*92b0*/  IMAD R230, R139, UR30, RZ ;  /* 0x0000001e8be67c24 */ /* 0x004fe2000f8e02ff */
[----:B------:R-:W-:-:S02]  /*92c0*/  ISETP.GE.AND P1, PT, R193, 0x1, PT ;  /* 0x00000001c100780c */ /* 0x000fc40003f26270 */
[----:B------:R2:W-:Y:S01]  /*92d0*/  STS [R217+0x450], R2 ;  /* 0x00045002d9007388 */ /* 0x0005e20000000800 */
[----:B------:R-:W-:Y:S02]  /*92e0*/  IMAD R195, R141, UR31, R230 ;  /* 0x0000001f8dc37c24 */ /* 0x000fe4000f8e02e6 */
[----:B-1----:R-:W-:Y:S01]  /*92f0*/  FMUL.FTZ R224, R64, R3 ;  /* 0x0000000340e07220 */ /* 0x002fe20000410000 */
[----:B------:R-:W-:Y:S01]  /*9300*/  FMUL.FTZ R230, R218, UR41 ;  /* 0x00000029dae67c20 */ /* 0x000fe20008410000 */
[----:B------:R1:W-:Y:S01]  /*9310*/  STS [R217+0x454], R226 ;  /* 0x000454e2d9007388 */ /* 0x0003e20000000800 */
[----:B0-----:R-:W-:Y:S02]  /*9320*/  FMUL.FTZ R222, R205, UR41 ;  /* 0x00000029cdde7c20 */ /* 0x001fe40008410000 */
[----:B------:R-:W-:Y:S01]  /*9330*/  FMUL.FTZ R230, R61, R230 ;  /* 0x000000e63de67220 */ /* 0x000fe20000410000 */
[----:B------:R0:W-:Y:S01]  /*9340*/  STS [R217+0x458], R228 ;  /* 0x000458e4d9007388 */ /* 0x0001e20000000800 */
[----:B--2---:R-:W-:-:S04]  /*9350*/  IMAD.WIDE.U32 R2, R141, UR30, R22 ;  /* 0x0000001e8d027c25 */ /* 0x004fc8000f8e0016 */
[----:B------:R-:W-:Y:S01]  /*9360*/  FMUL.FTZ R23, R220, UR41 ;  /* 0x00000029dc177c20 */ /* 0x000fe20008410000 */
[----:B------:R-:W-:Y:S01]  /*9370*/  FMUL.FTZ R222, R65, R222 ;  /* 0x000000de41de7220 */ /* 0x000fe20000410000 */
[----:B------:R-:W-:Y:S01]  /*9380*/  STS [R217+0x460], R224 ;  /* 0x000460e0d9007388 */ /* 0x000fe20000000800 */
[----:B-1----:R-:W-:Y:S01]  /*9390*/  FMUL.FTZ R226, R210, UR41 ;  /* 0x00000029d2e27c20 */ /* 0x002fe20008410000 */
[----:B------:R-:W-:Y:S02]  /*93a0*/  IADD3 R187, R3, R195, RZ ;  /* 0x000000c303bb7210 */ /* 0x000fe40007ffe0ff */
[----:B------:R1:W-:Y:S01]  /*93b0*/  STS [R217+0x45c], R222 ;  /* 0x00045cded9007388 */ /* 0x0003e20000000800 */
[----:B------:R-:W-:Y:S01]  /*93c0*/  FMUL.FTZ R226, R63, R226 ;  /* 0x000000e23fe27220 */ /* 0x000fe20000410000 */
[----:B0-----:R-:W-:Y:S01]  /*93d0*/  FMUL.FTZ R228, R62, R23 ;  /* 0x000000173ee47220 */ /* 0x001fe20000410000 */
[----:B------:R-:W-:Y:S01]  /*93e0*/  IADD3 R22, P2, R4, R2, RZ ;  /* 0x0000000204167210 */ /* 0x000fe20007f5e0ff */
[----:B------:R0:W-:Y:S03]  /*93f0*/  STS [R217+0x46c], R230 ;  /* 0x00046ce6d9007388 */ /* 0x0001e60000000800 */
[----:B------:R-:W-:Y:S01]  /*9400*/  IADD3.X R23, R5, R187, RZ, P2, !PT ;  /* 0x000000bb05177210 */ /* 0x000fe200017fe4ff */
[----:B------:R0:W-:Y:S01]  /*9410*/  STS [R217+0x464], R226 ;  /* 0x000464e2d9007388 */ /* 0x0001e20000000800 */
[----:B-1----:R-:W-:-:S03]  /*9420*/  FFMA.FTZ R222, R24, R190, R185 ;  /* 0x000000be18de7223 */ /* 0x002fc600000100b9 */
[----:B------:R0:W-:Y:S01]  /*9430*/  STS [R217+0x468], R228 ;  /* 0x000468e4d9007388 */ /* 0x0001e20000000800 */
[----:B------:R-:W-:Y:S01]  /*9440*/  FFMA.FTZ R186, R25, R222, R186 ;  /* 0x000000de19ba7223 */ /* 0x000fe200000100ba */
[----:B------:R-:W-:Y:S06]  /*9450*/  BAR.SYNC.DEFER_BLOCKING 0x0 ;  /* 0x0000000000007b1d */ /* 0x000fec0000010000 */
[----:B------:R-:W-:Y:S05]  /*9460*/  @!P1 BRA `(.L_x_7202) ;  /* 0x0000000000289947 */ /* 0x000fea0003800000 */
[----:B------:R-:W-:Y:S01]  /*9470*/  LEA.HI.SX32 R24, R135, R135, 0x1b ;  /* 0x0000008787187211 */ /* 0x000fe200078fdaff */
[----:B------:R-:W-:-:S03]  /*9480*/  IMAD.WIDE.U32 R22, R20, UR7, R22 ;  /* 0x0000000714167c25 */ /* 0x000fc6000f8e0016 */
[----:B------:R-:W-:Y:S01]  /*9490*/  LEA R185, R24, UR10, 0x2 ;  /* 0x0000000a18b97c11 */ /* 0x000fe2000f8e10ff */
[----:B------:R-:W-:-:S04]  /*94a0*/  IMAD R24, R20, UR38, RZ ;  /* 0x0000002614187c24 */ /* 0x000fc8000f8e02ff */
[----:B------:R-:W-:Y:S01]  /*94b0*/  IMAD R25, R21, UR7, R24 ;  /* 0x0000000715197c24 */ /* 0x000fe2000f8e0218 */
[----:B------:R-:W1:Y:S01]  /*94c0*/  LDS R185, [R185+0x430] ;  /* 0x00043000b9b97984 */ /* 0x000e620000000800 */
[----:B------:R-:W-:-:S03]  /*94d0*/  LEA R24, P1, R22, UR18, 0x2 ;  /* 0x0000001216187c11 */ /* 0x000fc6000f8210ff */
[----:B------:R-:W-:-:S04]  /*94e0*/  IADD3 R25, R23, R25, RZ ;  /* 0x0000001917197210 */ /* 0x000fc80007ffe0ff */
[----:B------:R-:W-:-:S05]  /*94f0*/  LEA.HI.X R25, R22, UR19, R25, 0x2, P1 ;  /* 0x0000001316197c11 */ /* 0x000fca00088f1419 */
[----:B-1----:R1:W-:Y:S02]  /*9500*/  REDG.E.ADD.F32.FTZ.RN.STRONG.GPU desc[UR14][R24.64], R185 ;  /* 0x000000b9180079a6 */ /* 0x0023e4000c10f38e */
.L_x_7202:
[----:B------:R-:W-:Y:S05]  /*9510*/  BSYNC B0 ;  /* 0x0000000000007941 */ /* 0x000fea0003800000 */
.L_x_7201:
[----:B------:R-:W-:Y:S01]  /*9520*/  FFMA.FTZ R182, R182, R186, R179 ;  /* 0x000000bab6b67223 */ /* 0x000fe200000100b3 */
[C---:B-1----:R-:W-:Y:S01]  /*9530*/  LEA R24, P1, R2.reuse, UR18, 0x2 ;  /* 0x0000001202187c11 */ /* 0x042fe2000f8210ff */
[----:B------:R-:W-:Y:S01]  /*9540*/  FMUL.FTZ R173, R173, R220 ;  /* 0x000000dcadad7220 */ /* 0x000fe20000410000 */
[----:B------:R-:W-:Y:S01]  /*9550*/  FMUL.FTZ R22, R175, R218 ;  /* 0x000000daaf167220 */ /* 0x000fe20000410000 */
[----:B------:R-:W-:Y:S01]  /*9560*/  FFMA.FTZ R176, R171, R182, R176 ;  /* 0x000000b6abb07223 */ /* 0x000fe200000100b0 */
[----:B------:R-:W-:Y:S01]  /*9570*/  LEA.HI.X R25, R2, UR19, R187, 0x2, P1 ;  /* 0x0000001302197c11 */ /* 0x000fe200088f14bb */
[----:B------:R-:W-:Y:S01]  /*9580*/  FFMA.FTZ R173, R62, R173, R219 ;  /* 0x000000ad3ead7223 */ /* 0x000fe200000100db */
[----:B------:R-:W-:Y:S01]  /*9590*/  FMUL.FTZ R22, R61, R22 ;  /* 0x000000163d167220 */ /* 0x000fe20000410000 */
[----:B------:R-:W-:Y:S01]  /*95a0*/  FFMA.FTZ R174, R174, R176, R177 ;  /* 0x000000b0aeae7223 */ /* 0x000fe200000100b1 */
[----:B------:R-:W-:Y:S01]  /*95b0*/  FFMA.FTZ R169, R162, -R93, R169 ;  /* 0x8000005da2a97223 */ /* 0x000fe200000100a9 */
[----:B------:R-:W-:-:S02]  /*95c0*/  VIADD R224, R135, 0x20 ;  /* 0x0000002087e07836 */ /* 0x000fc40000000000 */
[----:B------:R-:W-:Y:S01]  /*95d0*/  FADD.FTZ R3, R173, R22 ;  /* 0x00000016ad037221 */ /* 0x000fe20000010000 */
[----:B------:R-:W-:Y:S01]  /*95e0*/  FFMA.FTZ R172, R167, R174, R172 ;  /* 0x000000aea7ac7223 */ /* 0x000fe200000100ac */
[----:B------:R-:W-:Y:S01]  /*95f0*/  FFMA.FTZ R167, R149, -R94, R178 ;  /* 0x8000005e95a77223 */ /* 0x000fe200000100b2 */
[----:B------:R-:W-:Y:S01]  /*9600*/  FMUL.FTZ R178, R174, R93 ;  /* 0x0000005daeb27220 */ /* 0x000fe20000410000 */
[----:B------:R-:W-:Y:S01]  /*9610*/  FFMA.FTZ R180, R147, -R92, R180 ;  /* 0x8000005c93b47223 */ /* 0x000fe200000100b4 */
[----:B------:R-:W-:Y:S01]  /*9620*/  FMUL.FTZ R2, R172, R94 ;  /* 0x0000005eac027220 */ /* 0x000fe20000410000 */
[----:B------:R-:W-:Y:S01]  /*9630*/  FMUL.FTZ R171, R176, R92 ;  /* 0x0000005cb0ab7220 */ /* 0x000fe20000410000 */
[----:B------:R-:W-:Y:S01]  /*9640*/  LEA.HI.SX32 R179, R224, R135, 0x1b ;  /* 0x00000087e0b37211 */ /* 0x000fe200078fdaff */
[----:B------:R-:W-:Y:S01]  /*9650*/  FFMA.FTZ R181, R160, -R91, R181 ;  /* 0x8000005ba0b57223 */ /* 0x000fe200000100b5 */
[----:B------:R-:W-:Y:S01]  /*9660*/  FFMA.FTZ R173, R2, R167, RZ ;  /* 0x000000a702ad7223 */ /* 0x000fe200000100ff */
[----:B------:R-:W-:Y:S01]  /*9670*/  FMUL.FTZ R224, R182, R91 ;  /* 0x0000005bb6e07220 */ /* 0x000fe20000410000 */
[-C--:B------:R-:W-:Y:S01]  /*9680*/  FFMA.FTZ R184, R163, -R90.reuse, R184 ;  /* 0x8000005aa3b87223 */ /* 0x080fe200000100b8 */
[----:B------:R-:W-:Y:S01]  /*9690*/  FFMA.FTZ R183, R170, -R89, R183 ;  /* 0x80000059aab77223 */ /* 0x000fe200000100b7 */
[----:B0-----:R-:W-:Y:S01]  /*96a0*/  FFMA.FTZ R226, R178, R169, R173 ;  /* 0x000000a9b2e27223 */ /* 0x001fe200000100ad */
[----:B------:R-:W-:Y:S01]  /*96b0*/  FMUL.FTZ R173, R186, R90 ;  /* 0x0000005abaad7220 */ /* 0x000fe20000410000 */
[----:B------:R-:W-:Y:S01]  /*96c0*/  LEA R213, R179, UR10, 0x2 ;  /* 0x0000000ab3d57c11 */ /* 0x000fe2000f8e10ff */
[----:B------:R-:W-:Y:S01]  /*96d0*/  FFMA.FTZ R188, R161, -R88, R188 ;  /* 0x80000058a1bc7223 */ /* 0x000fe200000100bc */
[----:B------:R-:W-:Y:S01]  /*96e0*/  FFMA.FTZ R175, R171, R180, R226 ;  /* 0x000000b4abaf7223 */ /* 0x000fe200000100e2 */
[----:B------:R-:W-:Y:S01]  /*96f0*/  FMUL.FTZ R226, R222, R89 ;  /* 0x00000059dee27220 */ /* 0x000fe20000410000 */
[----:B------:R-:W-:Y:S01]  /*9700*/  FFMA.FTZ R189, R168, -R87, R189 ;  /* 0x80000057a8bd7223 */ /* 0x000fe200000100bd */
[----:B------:R-:W-:Y:S01]  /*9710*/  FFMA.FTZ R204, R159, -R86, R204 ;  /* 0x800000569fcc7223 */ /* 0x000fe200000100cc */
[----:B------:R-:W-:Y:S01]  /*9720*/  FFMA.FTZ R228, R224, R181, R175 ;  /* 0x000000b5e0e47223 */ /* 0x000fe200000100af */
[----:B------:R-:W-:Y:S01]  /*9730*/  FMUL.FTZ R175, R190, R88 ;  /* 0x00000058beaf7220 */ /* 0x000fe20000410000 */
[----:B------:R-:W0:Y:S01]  /*9740*/  LDS R213, [R213+0x4b0] ;  /* 0x0004b000d5d57984 */ /* 0x000e220000000800 */
[----:B------:R-:W-:Y:S01]  /*9750*/  UIADD3 UR11, UR6, -UR39, URZ ;  /* 0x80000027060b7290 */ /* 0x000fe2000fffe03f */
[----:B------:R-:W-:Y:S01]  /*9760*/  FFMA.FTZ R177, R173, R184, R228 ;  /* 0x000000b8adb17223 */ /* 0x000fe200000100e4 */
[----:B------:R-:W-:Y:S01]  /*9770*/  FMUL.FTZ R228, R196, R87 ;  /* 0x00000057c4e47220 */ /* 0x000fe20000410000 */
[----:B------:R-:W-:Y:S01]  /*9780*/  FFMA.FTZ R191, R166, -R85, R191 ;  /* 0x80000055a6bf7223 */ /* 0x000fe200000100bf */
[----:B------:R-:W-:Y:S01]  /*9790*/  UIMAD UR11, UR11, -0x200, URZ ;  /* 0xfffffe000b0b78a4 */ /* 0x000fe2000f8e023f */
[----:B------:R-:W-:Y:S01]  /*97a0*/  FFMA.FTZ R234, R226, R183, R177 ;  /* 0x000000b7e2ea7223 */ /* 0x000fe200000100b1 */
[----:B------:R-:W-:Y:S01]  /*97b0*/  FMUL.FTZ R177, R200, R86 ;  /* 0x00000056c8b17220 */ /* 0x000fe20000410000 */
[----:B------:R-:W-:Y:S01]  /*97c0*/  FFMA.FTZ R202, R157, -R84, R202 ;  /* 0x800000549dca7223 */ /* 0x000fe200000100ca */
[----:B------:R-:W-:Y:S01]  /*97d0*/  FFMA.FTZ R205, R164, -R83, R205 ;  /* 0x80000053a4cd7223 */ /* 0x000fe200000100cd */
[----:B------:R-:W-:Y:S01]  /*97e0*/  FFMA.FTZ R185, R175, R188, R234 ;  /* 0x000000bcafb97223 */ /* 0x000fe200000100ea */
[----:B------:R-:W-:Y:S01]  /*97f0*/  FMUL.FTZ R234, R194, R85 ;  /* 0x00000055c2ea7220 */ /* 0x000fe20000410000 */
[----:B------:R-:W-:Y:S01]  /*9800*/  MOV R23, UR11 ;  /* 0x0000000b00177c02 */ /* 0x000fe20008000f00 */
[----:B------:R-:W-:Y:S01]  /*9810*/  FMUL.FTZ R195, R206, R82 ;  /* 0x00000052cec37220 */ /* 0x000fe20000410000 */
[----:B------:R-:W-:Y:S01]  /*9820*/  FFMA.FTZ R236, R228, R189, R185 ;  /* 0x000000bde4ec7223 */ /* 0x000fe200000100b9 */
[----:B------:R-:W-:Y:S01]  /*9830*/  FMUL.FTZ R185, R198, R84 ;  /* 0x00000054c6b97220 */ /* 0x000fe20000410000 */
[----:B------:R-:W-:Y:S01]  /*9840*/  ISETP.GE.AND P1, PT, R193, 0x21, PT ;  /* 0x00000021c100780c */ /* 0x000fe20003f26270 */
[----:B------:R-:W-:-:S04]  /*9850*/  IMAD.WIDE R22, R23, 0x4, R24 ;  /* 0x0000000417167825 */ /* 0x000fc800078e0218 */
[----:B------:R-:W-:Y:S01]  /*9860*/  FFMA.FTZ R187, R177, R204, R236 ;  /* 0x000000ccb1bb7223 */ /* 0x000fe200000100ec */
[----:B------:R-:W-:Y:S01]  /*9870*/  USHF.L.U64.HI UR11, UR8, 0x2, UR9 ;  /* 0x00000002080b7899 */ /* 0x000fe20008010209 */
[----:B------:R-:W-:Y:S01]  /*9880*/  LEA R24, P2, R81, R24, 0x2 ;  /* 0x0000001851187211 */ /* 0x000fe200078410ff */
[----:B------:R-:W-:Y:S01]  /*9890*/  FFMA.FTZ R210, R153, -R80, R210 ;  /* 0x8000005099d27223 */ /* 0x000fe200000100d2 */
[----:B------:R-:W-:Y:S01]  /*98a0*/  FFMA.FTZ R236, R234, R191, R187 ;  /* 0x000000bfeaec7223 */ /* 0x000fe200000100bb */
[----:B------:R-:W-:Y:S01]  /*98b0*/  FFMA.FTZ R187, R155, -R82, R208 ;  /* 0x800000529bbb7223 */ /* 0x000fe200000100d0 */
[----:B------:R-:W-:Y:S01]  /*98c0*/  FMUL.FTZ R208, R192, R83 ;  /* 0x00000053c0d07220 */ /* 0x000fe20000410000 */
[----:B------:R-:W-:Y:S01]  /*98d0*/  USHF.L.U32 UR13, UR8, 0x2, URZ ;  /* 0x00000002080d7899 */ /* 0x000fe2000800063f */
[----:B------:R-:W-:Y:S01]  /*98e0*/  FFMA.FTZ R197, R185, R202, R236 ;  /* 0x000000cab9c57223 */ /* 0x000fe200000100ec */
[----:B------:R-:W-:Y:S01]  /*98f0*/  LEA.HI.X R25, R81, R25, R79, 0x2, P2 ;  /* 0x0000001951197211 */ /* 0x000fe200010f144f */
[----:B------:R-:W-:Y:S01]  /*9900*/  FFMA.FTZ R199, R151, -R78, R220 ;  /* 0x8000004e97c77223 */ /* 0x000fe200000100dc */
[----:B------:R-:W-:-:S02]  /*9910*/  IMAD R238, R20, UR11, RZ ;  /* 0x0000000b14ee7c24 */ /* 0x000fc4000f8e02ff */
[----:B------:R-:W-:Y:S01]  /*9920*/  FFMA.FTZ R236, R208, R205, R197 ;  /* 0x000000cdd0ec7223 */ /* 0x000fe200000100c5 */
[----:B------:R-:W-:Y:S01]  /*9930*/  FMUL.FTZ R197, R214, R80 ;  /* 0x00000050d6c57220 */ /* 0x000fe20000410000 */
[----:B------:R-:W-:Y:S01]  /*9940*/  IADD3 R232, R135, 0x40, RZ ;  /* 0x0000004087e87810 */ /* 0x000fe20007ffe0ff */
[-C--:B------:R-:W-:Y:S01]  /*9950*/  FMUL.FTZ R220, R212, R76.reuse ;  /* 0x0000004cd4dc7220 */ /* 0x080fe20000410000 */
[----:B------:R-:W-:Y:S01]  /*9960*/  FFMA.FTZ R236, R195, R187, R236 ;  /* 0x000000bbc3ec7223 */ /* 0x000fe200000100ec */
[----:B------:R-:W-:Y:S01]  /*9970*/  FFMA.FTZ R203, R165, -R76, R218 ;  /* 0x8000004ca5cb7223 */ /* 0x000fe200000100da */
[----:B------:R-:W-:Y:S01]  /*9980*/  FMUL.FTZ R201, R216, R78 ;  /* 0x0000004ed8c97220 */ /* 0x000fe20000410000 */
[----:B------:R-:W-:-:S04]  /*9990*/  IMAD.WIDE.U32 R24, R20, UR13, R24 ;  /* 0x0000000d14187c25 */ /* 0x000fc8000f8e0018 */
[----:B------:R-:W-:Y:S01]  /*99a0*/  FFMA.FTZ R236, R197, R210, R236 ;  /* 0x000000d2c5ec7223 */ /* 0x000fe200000100ec */
[----:B------:R-:W-:Y:S01]  /*99b0*/  IADD3 R230, R135, 0x60, RZ ;  /* 0x0000006087e67810 */ /* 0x000fe20007ffe0ff */
[----:B------:R-:W-:Y:S01]  /*99c0*/  FMUL.FTZ R217, R220, R203 ;  /* 0x000000cbdcd97220 */ /* 0x000fe20000410000 */
[----:B------:R-:W-:Y:S02]  /*99d0*/  IMAD R215, R21, UR13, R238 ;  /* 0x0000000d15d77c24 */ /* 0x000fe4000f8e02ee */
[----:B------:R-:W-:Y:S01]  /*99e0*/  FFMA.FTZ R236, R201, R199, R236 ;  /* 0x000000c7c9ec7223 */ /* 0x000fe200000100ec */
[----:B------:R-:W-:Y:S01]  /*99f0*/  LEA.HI.SX32 R232, R232, R135, 0x1b ;  /* 0x00000087e8e87211 */ /* 0x000fe200078fdaff */
[----:B------:R-:W-:Y:S01]  /*9a00*/  BSSY B0, `(.L_x_7203) ;  /* 0x000000b000007945 */ /* 0x000fe20003800000 */
[C---:B------:R-:W-:Y:S01]  /*9a10*/  ISETP.GE.AND P2, PT, R193.reuse, 0x41, PT ;  /* 0x00000041c100780c */ /* 0x040fe20003f46270 */
[----:B------:R-:W-:Y:S01]  /*9a20*/  FADD.FTZ R179, R236, R217 ;  /* 0x000000d9ecb37221 */ /* 0x000fe20000010000 */
[----:B------:R-:W-:-:S02]  /*9a30*/  ISETP.GE.AND P3, PT, R193, 0x61, PT ;  /* 0x00000061c100780c */ /* 0x000fc40003f66270 */
[----:B------:R-:W-:Y:S02]  /*9a40*/  IADD3 R25, R215, R25, RZ ;  /* 0x00000019d7197210 */ /* 0x000fe40007ffe0ff */
[----:B------:R-:W-:Y:S02]  /*9a50*/  LEA.HI.SX32 R230, R230, R135, 0x1b ;  /* 0x00000087e6e67211 */ /* 0x000fe400078fdaff */
[----:B------:R-:W-:Y:S01]  /*9a60*/  LEA R232, R232, UR10, 0x2 ;  /* 0x0000000ae8e87c11 */ /* 0x000fe2000f8e10ff */
[----:B0-----:R-:W-:Y:S06]  /*9a70*/  @!P1 BRA `(.L_x_7204) ;  /* 0x00000000000c9947 */ /* 0x001fec0003800000 */
[----:B------:R-:W-:-:S05]  /*9a80*/  IMAD.WIDE.U32 R22, R20, UR13, R22 ;  /* 0x0000000d14167c25 */ /* 0x000fca000f8e0016 */
[----:B------:R-:W-:-:S05]  /*9a90*/  IADD3 R23, R23, R215, RZ ;  /* 0x000000d717177210 */ /* 0x000fca0007ffe0ff */
[----:B------:R0:W-:Y:S02]  /*9aa0*/  REDG.E.ADD.F32.FTZ.RN.STRONG.GPU desc[UR14][R22.64+-0x780], R213 ;  /* 0xfff880d5160079a6 */ /* 0x0001e4000c10f38e */
.L_x_7204:
[----:B------:R-:W-:Y:S05]  /*9ab0*/  BSYNC B0 ;  /* 0x0000000000007941 */ /* 0x000fea0003800000 */
.L_x_7203:
[----:B0-----:R0:W1:Y:S01]  /*9ac0*/  LDS R23, [R232+0x530] ;  /* 0x00053000e8177984 */ /* 0x0010620000000800 */
[----:B------:R-:W-:Y:S01]  /*9ad0*/  BSSY B0, `(.L_x_7205) ;  /* 0x0000004000007945 */ /* 0x000fe20003800000 */
[----:B------:R-:W-:-:S03]  /*9ae0*/  LEA R230, R230, UR10, 0x2 ;  /* 0x0000000ae6e67c11 */ /* 0x000fc6000f8e10ff */
[----:B------:R-:W-:Y:S05]  /*9af0*/  @!P2 BRA `(.L_x_7206) ;  /* 0x000000000004a947 */ /* 0x000fea0003800000 */
[----:B-1----:R2:W-:Y:S02]  /*9b00*/  REDG.E.ADD.F32.FTZ.RN.STRONG.GPU desc[UR14][R24.64+-0x700], R23 ;  /* 0xfff90017180079a6 */ /* 0x0025e4000c10f38e */
.L_x_7206:
[----:B------:R-:W-:Y:S05]  /*9b10*/  BSYNC B0 ;  /* 0x0000000000007941 */ /* 0x000fea0003800000 */
.L_x_7205:
[----:B-12---:R1:W2:Y:S01]  /*9b20*/  LDS R23, [R230+0x5b0] ;  /* 0x0005b000e6177984 */ /* 0x0062a20000000800 */
[----:B------:R-:W-:Y:S01]  /*9b30*/  BSSY B0, `(.L_x_7207) ;  /* 0x0000005000007945 */ /* 0x000fe20003800000 */
[C---:B------:R-:W-:Y:S02]  /*9b40*/  IADD3 R22, R135.reuse, 0x80, RZ ;  /* 0x0000008087167810 */ /* 0x040fe40007ffe0ff */
[----:B------:R-:W-:Y:S01]  /*9b50*/  IADD3 R218, R135, 0xa0, RZ ;  /* 0x000000a087da7810 */ /* 0x000fe20007ffe0ff */
[----:B------:R-:W-:Y:S06]  /*9b60*/  @!P3 BRA `(.L_x_7208) ;  /* 0x000000000004b947 */ /* 0x000fec0003800000 */
[----:B--2---:R3:W-:Y:S02]  /*9b70*/  REDG.E.ADD.F32.FTZ.RN.STRONG.GPU desc[UR14][R24.64+-0x680], R23 ;  /* 0xfff98017180079a6 */ /* 0x0047e4000c10f38e */
.L_x_7208:
[----:B------:R-:W-:Y:S05]  /*9b80*/  BSYNC B0 ;  /* 0x0000000000007941 */ /* 0x000fea0003800000 */
.L_x_7207:
        /* <DEDUP_REMOVED lines=17> */
.L_x_7210:
[----:B------:R-:W-:Y:S05]  /*9ca0*/  BSYNC B0 ;  /* 0x0000000000007941 */ /* 0x000fea0003800000 */
.L_x_7209:
[----:B0-2---:R0:W1:Y:S01]  /*9cb0*/  LDS R23, [R218+0x6b0] ;  /* 0x0006b000da177984 */ /* 0x0050620000000800 */
[----:B------:R-:W-:Y:S01]  /*9cc0*/  BSSY B0, `(.L_x_7211) ;  /* 0x0000006000007945 */ /* 0x000fe20003800000 */
[----:B------:R-:W-:Y:S01]  /*9cd0*/  VIADD R22, R135, 0x100 ;  /* 0x0000010087167836 */ /* 0x000fe20000000000 */
[----:B------:R-:W-:Y:S02]  /*9ce0*/  LEA.HI.SX32 R232, R232, R135, 0x1b ;  /* 0x00000087e8e87211 */ /* 0x000fe400078fdaff */
[----:B------:R-:W-:Y:S01]  /*9cf0*/  LEA R230, R230, UR10, 0x2 ;  /* 0x0000000ae6e67c11 */ /* 0x000fe2000f8e10ff */
[----:B------:R-:W-:Y:S06]  /*9d00*/  @!P1 BRA `(.L_x_7212) ;  /* 0x0000000000049947 */ /* 0x000fec0003800000 */
[----:B-1----:R2:W-:Y:S02]  /*9d10*/  REDG.E.ADD.F32.FTZ.RN.STRONG.GPU desc[UR14][R24.64+-0x580], R23 ;  /* 0xfffa8017180079a6 */ /* 0x0025e4000c10f38e */
.L_x_7212:
[----:B------:R-:W-:Y:S05]  /*9d20*/  BSYNC B0 ;  /* 0x0000000000007941 */ /* 0x000fea0003800000 */
.L_x_7211:
[----:B-12---:R1:W2:Y:S01]  /*9d30*/  LDS R23, [R230+0x730] ;  /* 0x00073000e6177984 */ /* 0x0062a20000000800 */
[----:B------:R-:W-:Y:S01]  /*9d40*/  BSSY B0, `(.L_x_7213) ;  /* 0x0000006000007945 */ /* 0x000fe20003800000 */
[----:B0-----:R-:W-:Y:S02]  /*9d50*/  IADD3 R218, R135, 0x120, RZ ;  /* 0x0000012087da7810 */ /* 0x001fe40007ffe0ff */
[----:B------:R-:W-:Y:S02]  /*9d60*/  LEA.HI.SX32 R22, R22, R135, 0x1b ;  /* 0x0000008716167211 */ /* 0x000fe400078fdaff */
[----:B------:R-:W-:Y:S01]  /*9d70*/  LEA R232, R232, UR10, 0x2 ;  /* 0x0000000ae8e87c11 */ /* 0x000fe2000f8e10ff */
[----:B------:R-:W-:Y:S06]  /*9d80*/  @!P2 BRA `(.L_x_7214) ;  /* 0x000000000004a947 */ /* 0x000fec0003800000 */
[----:B--2---:R0:W-:Y:S02]  /*9d90*/  REDG.E.ADD.F32.FTZ.RN.STRONG.GPU desc[UR14][R24.64+-0x500], R23 ;  /* 0xfffb0017180079a6 */ /* 0x0041e4000c10f38e */
.L_x_7214:
[----:B------:R-:W-:Y:S05]  /*9da0*/  BSYNC B0 ;  /* 0x0000000000007941 */ /* 0x000fea0003800000 */
.L_x_7213:
[----:B0-2---:R0:W2:Y:S01]  /*9db0*/  LDS R23, [R232+0x7b0] ;  /* 0x0007b000e8177984 */ /* 0x0050a20000000800 */
[----:B------:R-:W-:Y:S01]  /*9dc0*/  BSSY B0, `(.L_x_7215) ;  /* 0x0000005000007945 */ /* 0x000fe20003800000 */
[----:B------:R-:W-:Y:S02]  /*9dd0*/  LEA.HI.SX32 R218, R218, R135, 0x1b ;  /* 0x00000087dada7211 */ /* 0x000fe400078fdaff */
[----:B------:R-:W-:Y:S01]  /*9de0*/  LEA R22, R22, UR10, 0x2 ;  /* 0x0000000a16167c11 */ /* 0x000fe2000f8e10ff */
[----:B------:R-:W-:Y:S06]  /*9df0*/  @!P3 BRA `(.L_x_7216) ;  /* 0x000000000004b947 */ /* 0x000fec0003800000 */
[----:B--2---:R3:W-:Y:S02]  /*9e00*/  REDG.E.ADD.F32.FTZ.RN.STRONG.GPU desc[UR14][R24.64+-0x480], R23 ;  /* 0xfffb8017180079a6 */ /* 0x0047e4000c10f38e */
.L_x_7216:
[----:B------:R-:W-:Y:S05]  /*9e10*/  BSYNC B0 ;  /* 0x0000000000007941 */ /* 0x000fea0003800000 */
.L_x_7215:
[----:B--23--:R2:W3:Y:S01]  /*9e20*/  LDS R23, [R22+0x830] ;  /* 0x0008300016177984 */ /* 0x00c4e20000000800 */
[----:B------:R-:W-:Y:S01]  /*9e30*/  BSSY B0, `(.L_x_7217) ;  /* 0x0000004000007945 */ /* 0x000fe20003800000 */
[----:B------:R-:W-:-:S03]  /*9e40*/  LEA R213, R218, UR10, 0x2 ;  /* 0x0000000adad57c11 */ /* 0x000fc6000f8e10ff */
[----:B------:R-:W-:Y:S05]  /*9e50*/  @!P4 BRA `(.L_x_7218) ;  /* 0x000000000004c947 */ /* 0x000fea0003800000 */
[----:B---3--:R4:W-:Y:S02]  /*9e60*/  REDG.E.ADD.F32.FTZ.RN.STRONG.GPU desc[UR14][R24.64+-0x400], R23 ;  /* 0xfffc0017180079a6 */ /* 0x0089e4000c10f38e */
.L_x_7218:
[----:B------:R-:W-:Y:S05]  /*9e70*/  BSYNC B0 ;  /* 0x0000000000007941 */ /* 0x000fea0003800000 */
.L_x_7217:
[----:B---34-:R3:W4:Y:S01]  /*9e80*/  LDS R23, [R213+0x8b0] ;  /* 0x0008b000d5177984 */ /* 0x0187220000000800 */
[----:B------:R-:W-:Y:S01]  /*9e90*/  BSSY B0, `(.L_x_7219) ;  /* 0x0000005000007945 */ /* 0x000fe20003800000 */
[C---:B--2---:R-:W-:Y:S02]  /*9ea0*/  IADD3 R22, R135.reuse, 0x140, RZ ;  /* 0x0000014087167810 */ /* 0x044fe40007ffe0ff */
[----:B------:R-:W-:Y:S01]  /*9eb0*/  IADD3 R218, R135, 0x160, RZ ;  /* 0x0000016087da7810 */ /* 0x000fe20007ffe0ff */
[----:B------:R-:W-:Y:S06]  /*9ec0*/  @!P5 BRA `(.L_x_7220) ;  /* 0x000000000004d947 */ /* 0x000fec0003800000 */
[----:B----4-:R2:W-:Y:S02]  /*9ed0*/  REDG.E.ADD.F32.FTZ.RN.STRONG.GPU desc[UR14][R24.64+-0x380], R23 ;  /* 0xfffc8017180079a6 */ /* 0x0105e4000c10f38e */
.L_x_7220:
[----:B------:R-:W-:Y:S05]  /*9ee0*/  BSYNC B0 ;  /* 0x0000000000007941 */ /* 0x000fea0003800000 */
.L_x_7219:
[-C--:B------:R-:W-:Y:S01]  /*9ef0*/  LEA.HI.SX32 R22, R22, R135.reuse, 0x1b ;  /* 0x0000008716167211 */ /* 0x080fe200078fdaff */
[----:B------:R-:W-:Y:S01]  /*9f00*/  BSSY B0, `(.L_x_7221) ;  /* 0x0000010000007945 */ /* 0x000fe20003800000 */
[----:B------:R-:W-:Y:S02]  /*9f10*/  ISETP.GE.AND P6, PT, R193, 0x141, PT ;  /* 0x00000141c100780c */ /* 0x000fe40003fc6270 */
[----:B------:R-:W-:Y:S02]  /*9f20*/  LEA R22, R22, UR10, 0x2 ;  /* 0x0000000a16167c11 */ /* 0x000fe4000f8e10ff */
[C---:B-1----:R-:W-:Y:S02]  /*9f30*/  IADD3 R230, R135.reuse, 0x180, RZ ;  /* 0x0000018087e67810 */ /* 0x042fe40007ffe0ff */
[----:B------:R-:W-:Y:S01]  /*9f40*/  LEA.HI.SX32 R218, R218, R135, 0x1b ;  /* 0x00000087dada7211 */ /* 0x000fe200078fdaff */
[----:B--2-4-:R1:W2:Y:S01]  /*9f50*/  LDS R23, [R22+0x930] ;  /* 0x0009300016177984 */ /* 0x0142a20000000800 */
        /* <DEDUP_REMOVED lines=10> */
.L_x_7222:
[----:B------:R-:W-:Y:S05]  /*a000*/  BSYNC B0 ;  /* 0x0000000000007941 */ /* 0x000fea0003800000 */
.L_x_7221:
[----:B0-2---:R0:W1:Y:S01]  /*a010*/  LDS R23, [R218+0x9b0] ;  /* 0x0009b000da177984 */ /* 0x0050620000000800 */
[----:B------:R-:W-:Y:S01]  /*a020*/  BSSY B0, `(.L_x_7223) ;  /* 0x0000006000007945 */ /* 0x000fe20003800000 */
[----:B------:R-:W-:Y:S02]  /*a030*/  IADD3 R22, R135, 0x1c0, RZ ;  /* 0x000001c087167810 */ /* 0x000fe40007ffe0ff */
[----:B------:R-:W-:Y:S02]  /*a040*/  LEA.HI.SX32 R232, R232, R135, 0x1b ;  /* 0x00000087e8e87211 */ /* 0x000fe400078fdaff */
[----:B------:R-:W-:Y:S01]  /*a050*/  LEA R230, R230, UR10, 0x2 ;  /* 0x0000000ae6e67c11 */ /* 0x000fe2000f8e10ff */
[----:B------:R-:W-:Y:S06]  /*a060*/  @!P1 BRA `(.L_x_7224) ;  /* 0x0000000000049947 */ /* 0x000fec0003800000 */
[----:B-1----:R2:W-:Y:S02]  /*a070*/  REDG.E.ADD.F32.FTZ.RN.STRONG.GPU desc[UR14][R24.64+-0x280], R23 ;  /* 0xfffd8017180079a6 */ /* 0x0025e4000c10f38e */
.L_x_7224:
[----:B------:R-:W-:Y:S05]  /*a080*/  BSYNC B0 ;  /* 0x0000000000007941 */ /* 0x000fea0003800000 */
.L_x_7223:
[----:B-12---:R1:W2:Y:S01]  /*a090*/  LDS R23, [R230+0xa30] ;  /* 0x000a3000e6177984 */ /* 0x0062a20000000800 */
[----:B------:R-:W-:Y:S01]  /*a0a0*/  BSSY B0, `(.L_x_7225) ;  /* 0x0000006000007945 */ /* 0x000fe20003800000 */
[----:B0-----:R-:W-:Y:S02]  /*a0b0*/  IADD3 R218, R135, 0x1e0, RZ ;  /* 0x000001e087da7810 */ /* 0x001fe40007ffe0ff */
[----:B------:R-:W-:Y:S02]  /*a0c0*/  LEA.HI.SX32 R22, R22, R135, 0x1b ;  /* 0x0000008716167211 */ /* 0x000fe400078fdaff */
[----:B------:R-:W-:Y:S01]  /*a0d0*/  LEA R232, R232, UR10, 0x2 ;  /* 0x0000000ae8e87c11 */ /* 0x000fe2000f8e10ff */
[----:B------:R-:W-:Y:S06]  /*a0e0*/  @!P2 BRA `(.L_x_7226) ;  /* 0x000000000004a947 */ /* 0x000fec0003800000 */
[----:B--2---:R0:W-:Y:S02]  /*a0f0*/  REDG.E.ADD.F32.FTZ.RN.STRONG.GPU desc[UR14][R24.64+-0x200], R23 ;  /* 0xfffe0017180079a6 */ /* 0x0041e4000c10f38e */
.L_x_7226:
[----:B------:R-:W-:Y:S05]  /*a100*/  BSYNC B0 ;  /* 0x0000000000007941 */ /* 0x000fea0003800000 */
.L_x_7225:
[----:B0-2---:R0:W2:Y:S01]  /*a110*/  LDS R23, [R232+0xab0] ;  /* 0x000ab000e8177984 */ /* 0x0050a20000000800 */
[----:B------:R-:W-:Y:S01]  /*a120*/  BSSY B0, `(.L_x_7227) ;  /* 0x0000005000007945 */ /* 0x000fe20003800000 */
[----:B------:R-:W-:Y:S02]  /*a130*/  LEA.HI.SX32 R218, R218, R135, 0x1b ;  /* 0x00000087dada7211 */ /* 0x000fe400078fdaff */
[----:B------:R-:W-:Y:S01]  /*a140*/  LEA R22, R22, UR10, 0x2 ;  /* 0x0000000a16167c11 */ /* 0x000fe2000f8e10ff */
[----:B------:R-:W-:Y:S06]  /*a150*/  @!P3 BRA `(.L_x_7228) ;  /* 0x000000000004b947 */ /* 0x000fec0003800000 */
[----:B--2---:R4:W-:Y:S02]  /*a160*/  REDG.E.ADD.F32.FTZ.RN.STRONG.GPU desc[UR14][R24.64+-0x180], R23 ;  /* 0xfffe8017180079a6 */ /* 0x0049e4000c10f38e */
.L_x_7228:
[----:B------:R-:W-:Y:S05]  /*a170*/  BSYNC B0 ;  /* 0x0000000000007941 */ /* 0x000fea0003800000 */
.L_x_7227:
[----:B--2-4-:R2:W4:Y:S01]  /*a180*/  LDS R23, [R22+0xb30] ;  /* 0x000b300016177984 */ /* 0x0145220000000800 */
[----:B------:R-:W-:Y:S01]  /*a190*/  BSSY B0, `(.L_x_7229) ;  /* 0x0000004000007945 */ /* 0x000fe20003800000 */
[----:B------:R-:W-:-:S03]  /*a1a0*/  LEA R218, R218, UR10, 0x2 ;  /* 0x0000000adada7c11 */ /* 0x000fc6000f8e10ff */
[----:B------:R-:W-:Y:S05]  /*a1b0*/  @!P4 BRA `(.L_x_7230) ;  /* 0x000000000004c947 */ /* 0x000fea0003800000 */
[----:B----4-:R4:W-:Y:S02]  /*a1c0*/  REDG.E.ADD.F32.FTZ.RN.STRONG.GPU desc[UR14][R24.64+-0x100], R23 ;  /* 0xffff0017180079a6 */ /* 0x0109e4000c10f38e */
.L_x_7230:
[----:B------:R-:W-:Y:S05]  /*a1d0*/  BSYNC B0 ;  /* 0x0000000000007941 */ /* 0x000fea0003800000 */
.L_x_7229:
[----:B----4-:R4:W0:Y:S01]  /*a1e0*/  LDS R23, [R218+0xbb0] ;  /* 0x000bb000da177984 */ /* 0x0108220000000800 */
[----:B------:R-:W-:Y:S04]  /*a1f0*/  BSSY B0, `(.L_x_7231) ;  /* 0x0000003000007945 */ /* 0x000fe80003800000 */
[----:B------:R-:W-:Y:S05]  /*a200*/  @!P5 BRA `(.L_x_7232) ;  /* 0x000000000004d947 */ /* 0x000fea0003800000 */
[----:B0-----:R0:W-:Y:S02]  /*a210*/  REDG.E.ADD.F32.FTZ.RN.STRONG.GPU desc[UR14][R24.64+-0x80], R23 ;  /* 0xffff8017180079a6 */ /* 0x0011e4000c10f38e */
.L_x_7232:
[----:B------:R-:W-:Y:S05]  /*a220*/  BSYNC B0 ;  /* 0x0000000000007941 */ /* 0x000fea0003800000 */
.L_x_7231:
[----:B--2---:R-:W2:Y:S01]  /*a230*/  SHFL.DOWN PT, R22, R179, 0x1, 0x1f ;  /* 0x08201f00b3167f89 */ /* 0x004ea200000e0000 */
[----:B------:R-:W-:Y:S01]  /*a240*/  ISETP.GT.AND P1, PT, R133, 0x1e, PT ;  /* 0x0000001e8500780c */ /* 0x000fe20003f24270 */
[----:B0-----:R-:W-:Y:S01]  /*a250*/  FMUL.FTZ R23, R145, R214 ;  /* 0x000000d691177220 */ /* 0x001fe20000410000 */
[----:B------:R-:W-:Y:S01]  /*a260*/  ISETP.NE.AND P2, PT, R133, RZ, PT ;  /* 0x000000ff8500720c */ /* 0x000fe20003f45270 */
[----:B------:R-:W0:Y:S01]  /*a270*/  SHFL.DOWN PT, R24, R3, 0x1, 0x1f ;  /* 0x08201f0003187f89 */ /* 0x000e2200000e0000 */
[----:B------:R-:W-:Y:S01]  /*a280*/  ISETP.NE.AND P3, PT, R135, RZ, PT ;  /* 0x000000ff8700720c */ /* 0x000fe20003f65270 */
[----:B------:R-:W-:Y:S01]  /*a290*/  FMUL.FTZ R210, R210, R23 ;  /* 0x00000017d2d27220 */ /* 0x000fe20000410000 */
[----:B------:R-:W-:Y:S01]  /*a2a0*/  FMUL.FTZ R23, R145, R198 ;  /* 0x000000c691177220 */ /* 0x000fe20000410000 */
[----:B------:R-:W-:Y:S01]  /*a2b0*/  BSSY B0, `(.L_x_7233) ;  /* 0x0000071000007945 */ /* 0x000fe20003800000 */
        /* <DEDUP_REMOVED lines=15> */
[----:B--2---:R-:W-:Y:S01]  /*a3b0*/  @!P1 FADD.FTZ R179, R179, R22 ;  /* 0x00000016b3b39221 */ /* 0x004fe20000010000 */
[----:B------:R-:W-:Y:S01]  /*a3c0*/  FFMA.FTZ R188, R161, R190, R188 ;  /* 0x000000bea1bc7223 */ /* 0x000fe200000100bc */
[----:B------:R-:W-:Y:S01]  /*a3d0*/  FMUL.FTZ R184, R184, R23 ;  /* 0x00000017b8b87220 */ /* 0x000fe20000410000 */
[----:B------:R-:W-:Y:S01]  /*a3e0*/  FADD.FTZ R50, R185, R50 ;  /* 0x00000032b9327221 */ /* 0x000fe20000010000 */
[----:B0-----:R-:W-:Y:S01]  /*a3f0*/  @!P1 FADD.FTZ R3, R3, R24 ;  /* 0x0000001803039221 */ /* 0x001fe20000010000 */
[----:B------:R-:W0:Y:S01]  /*a400*/  SHFL.DOWN PT, R22, R179, 0x2, 0x1f ;  /* 0x08401f00b3167f89 */ /* 0x000e2200000e0000 */
[----:B------:R-:W-:Y:S01]  /*a410*/  ISETP.GT.AND P1, PT, R133, 0x1d, PT ;  /* 0x0000001d8500780c */ /* 0x000fe20003f24270 */
[----:B------:R-:W-:Y:S01]  /*a420*/  FFMA.FTZ R184, R163, R186, R184 ;  /* 0x000000baa3b87223 */ /* 0x000fe200000100b8 */
[----:B------:R-:W-:Y:S01]  /*a430*/  FADD.FTZ R51, R234, R51 ;  /* 0x00000033ea337221 */ /* 0x000fe20000010000 */
[----:B------:R-:W2:Y:S01]  /*a440*/  SHFL.DOWN PT, R24, R3, 0x2, 0x1f ;  /* 0x08401f0003187f89 */ /* 0x000ea200000e0000 */
        /* <DEDUP_REMOVED lines=15> */
[----:B--2---:R-:W-:-:S03]  /*a540*/  @!P1 FADD.FTZ R3, R3, R24 ;  /* 0x0000001803039221 */ /* 0x004fc60000010000 */
[----:B----4-:R-:W0:Y:S01]  /*a550*/  SHFL.DOWN PT, R218, R179, 0x4, 0x1f ;  /* 0x08801f00b3da7f89 */ /* 0x010e2200000e0000 */
[----:B------:R-:W-:Y:S01]  /*a560*/  ISETP.GT.AND P1, PT, R133, 0x1b, PT ;  /* 0x0000001b8500780c */ /* 0x000fe20003f24270 */
[----:B------:R-:W-:Y:S01]  /*a570*/  FMUL.FTZ R24, R145, R212 ;  /* 0x000000d491187220 */ /* 0x000fe20000410000 */
[----:B------:R-:W-:Y:S01]  /*a580*/  FMUL.FTZ R22, R199, R22 ;  /* 0x00000016c7167220 */ /* 0x000fe20000410000 */
[----:B-1----:R-:W1:Y:S02]  /*a590*/  SHFL.DOWN PT, R230, R3, 0x4, 0x1f ;  /* 0x08801f0003e67f89 */ /* 0x002e6400000e0000 */
[----:B------:R-:W-:Y:S01]  /*a5a0*/  FMUL.FTZ R24, R203, R24 ;  /* 0x00000018cb187220 */ /* 0x000fe20000410000 */
[----:B------:R-:W-:Y:S01]  /*a5b0*/  FFMA.FTZ R216, R151, R216, R22 ;  /* 0x000000d897d87223 */ /* 0x000fe20000010016 */
[----:B------:R-:W-:Y:S02]  /*a5c0*/  FMUL.FTZ R22, R145, R206 ;  /* 0x000000ce91167220 */ /* 0x000fe40000410000 */
[----:B------:R-:W-:Y:S01]  /*a5d0*/  FFMA.FTZ R165, R165, R212, R24 ;  /* 0x000000d4a5a57223 */ /* 0x000fe20000010018 */
[----:B------:R-:W-:Y:S01]  /*a5e0*/  FADD.FTZ R43, R216, R43 ;  /* 0x0000002bd82b7221 */ /* 0x000fe20000010000 */
[----:B------:R-:W-:Y:S01]  /*a5f0*/  FMUL.FTZ R24, R187, R22 ;  /* 0x00000016bb187220 */ /* 0x000fe20000410000 */
[----:B------:R-:W-:Y:S01]  /*a600*/  FMUL.FTZ R22, R145, R192 ;  /* 0x000000c091167220 */ /* 0x000fe20000410000 */
[----:B------:R-:W-:-:S02]  /*a610*/  FADD.FTZ R44, R165, R44 ;  /* 0x0000002ca52c7221 */ /* 0x000fc40000010000 */
[----:B------:R-:W-:Y:S01]  /*a620*/  FFMA.FTZ R24, R155, R206, R24 ;  /* 0x000000ce9b187223 */ /* 0x000fe20000010018 */
[----:B------:R-:W-:Y:S01]  /*a630*/  FMUL.FTZ R205, R205, R22 ;  /* 0x00000016cdcd7220 */ /* 0x000fe20000410000 */
[----:B------:R-:W-:Y:S02]  /*a640*/  FMUL.FTZ R22, R145, R194 ;  /* 0x000000c291167220 */ /* 0x000fe40000410000 */
[----:B------:R-:W-:Y:S01]  /*a650*/  FADD.FTZ R41, R24, R41 ;  /* 0x0000002918297221 */ /* 0x000fe20000010000 */
[----:B------:R-:W-:Y:S01]  /*a660*/  FFMA.FTZ R205, R164, R192, R205 ;  /* 0x000000c0a4cd7223 */ /* 0x000fe200000100cd */
[----:B------:R-:W-:Y:S01]  /*a670*/  FMUL.FTZ R191, R191, R22 ;  /* 0x00000016bfbf7220 */ /* 0x000fe20000410000 */
[----:B------:R-:W-:Y:S01]  /*a680*/  FMUL.FTZ R22, R145, R196 ;  /* 0x000000c491167220 */ /* 0x000fe20000410000 */
[----:B0-----:R-:W-:Y:S01]  /*a690*/  @!P1 FADD.FTZ R179, R179, R218 ;  /* 0x000000dab3b39221 */ /* 0x001fe20000010000 */
[----:B------:R-:W-:Y:S01]  /*a6a0*/  FADD.FTZ R40, R205, R40 ;  /* 0x00000028cd287221 */ /* 0x000fe20000010000 */
[----:B------:R-:W-:Y:S01]  /*a6b0*/  FFMA.FTZ R191, R166, R194, R191 ;  /* 0x000000c2a6bf7223 */ /* 0x000fe200000100bf */
[----:B------:R-:W-:Y:S01]  /*a6c0*/  FMUL.FTZ R189, R189, R22 ;  /* 0x00000016bdbd7220 */ /* 0x000fe20000410000 */
[----:B-1----:R-:W-:Y:S01]  /*a6d0*/  @!P1 FADD.FTZ R3, R3, R230 ;  /* 0x000000e603039221 */ /* 0x002fe20000010000 */
[----:B------:R-:W0:Y:S01]  /*a6e0*/  SHFL.DOWN PT, R212, R179, 0x8, 0x1f ;  /* 0x09001f00b3d47f89 */ /* 0x000e2200000e0000 */
[----:B------:R-:W-:Y:S01]  /*a6f0*/  ISETP.GT.AND P1, PT, R133, 0x17, PT ;  /* 0x000000178500780c */ /* 0x000fe20003f24270 */
[----:B------:R-:W-:Y:S01]  /*a700*/  FMUL.FTZ R22, R145, R222 ;  /* 0x000000de91167220 */ /* 0x000fe20000410000 */
[----:B------:R-:W-:Y:S01]  /*a710*/  FFMA.FTZ R189, R168, R196, R189 ;  /* 0x000000c4a8bd7223 */ /* 0x000fe200000100bd */
[----:B------:R-:W1:Y:S01]  /*a720*/  SHFL.DOWN PT, R218, R3, 0x8, 0x1f ;  /* 0x09001f0003da7f89 */ /* 0x000e6200000e0000 */
[----:B------:R-:W-:Y:S01]  /*a730*/  FADD.FTZ R38, R191, R38 ;  /* 0x00000026bf267221 */ /* 0x000fe20000010000 */
[----:B------:R-:W-:Y:S01]  /*a740*/  FMUL.FTZ R183, R183, R22 ;  /* 0x00000016b7b77220 */ /* 0x000fe20000410000 */
[----:B------:R-:W-:-:S03]  /*a750*/  FADD.FTZ R36, R189, R36 ;  /* 0x00000024bd247221 */ /* 0x000fc60000010000 */
[----:B------:R-:W-:-:S04]  /*a760*/  FFMA.FTZ R183, R170, R222, R183 ;  /* 0x000000deaab77223 */ /* 0x000fc800000100b7 */
[----:B------:R-:W-:Y:S01]  /*a770*/  FADD.FTZ R34, R183, R34 ;  /* 0x00000022b7227221 */ /* 0x000fe20000010000 */
[----:B0-----:R-:W-:Y:S01]  /*a780*/  @!P1 FADD.FTZ R179, R179, R212 ;  /* 0x000000d4b3b39221 */ /* 0x001fe20000010000 */
[----:B-1----:R-:W-:-:S04]  /*a790*/  @!P1 FADD.FTZ R3, R3, R218 ;  /* 0x000000da03039221 */ /* 0x002fc80000010000 */
[----:B------:R-:W0:Y:S01]  /*a7a0*/  SHFL.DOWN PT, R24, R179, 0x10, 0x1f ;  /* 0x0a001f00b3187f89 */ /* 0x000e2200000e0000 */
[----:B------:R-:W-:-:S03]  /*a7b0*/  ISETP.GT.AND P1, PT, R133, 0xf, PT ;  /* 0x0000000f8500780c */ /* 0x000fc60003f24270 */
[----:B------:R-:W1:Y:S10]  /*a7c0*/  SHFL.DOWN PT, R164, R3, 0x10, 0x1f ;  /* 0x0a001f0003a47f89 */ /* 0x000e7400000e0000 */
[----:B0-----:R-:W-:Y:S01]  /*a7d0*/  @!P1 FADD.FTZ R179, R179, R24 ;  /* 0x00000018b3b39221 */ /* 0x001fe20000010000 */
[----:B------:R-:W-:Y:S01]  /*a7e0*/  FMUL.FTZ R24, R145, R182 ;  /* 0x000000b691187220 */ /* 0x000fe20000410000 */
[----:B-1----:R-:W-:-:S03]  /*a7f0*/  @!P1 FADD.FTZ R3, R3, R164 ;  /* 0x000000a403039221 */ /* 0x002fc60000010000 */
[----:B------:R-:W-:Y:S01]  /*a800*/  FMUL.FTZ R181, R181, R24 ;  /* 0x00000018b5b57220 */ /* 0x000fe20000410000 */
[C---:B------:R-:W-:Y:S01]  /*a810*/  FMUL.FTZ R24, R145.reuse, R172 ;  /* 0x000000ac91187220 */ /* 0x040fe20000410000 */
        /* <DEDUP_REMOVED lines=21> */
[----:B------:R-:W1:Y:S01]  /*a970*/  @P1 LDS R3, [UR11+0x1f28] ;  /* 0x001f280bff031984 */ /* 0x000e620008000800 */
[----:B0-----:R-:W-:Y:S01]  /*a980*/  @P1 FADD.FTZ R23, R23, R2 ;  /* 0x0000000217171221 */ /* 0x001fe20000010000 */
[----:B-1----:R-:W-:-:S04]  /*a990*/  @P1 FADD.FTZ R22, R22, R3 ;  /* 0x0000000316161221 */ /* 0x002fc80000010000 */
[----:B------:R0:W-:Y:S04]  /*a9a0*/  STS [UR11+0x2328], R23 ;  /* 0x00232817ff007988 */ /* 0x0001e8000800080b */
[----:B------:R0:W-:Y:S02]  /*a9b0*/  STS [UR11+0x1f28], R22 ;  /* 0x001f2816ff007988 */ /* 0x0001e4000800080b */
.L_x_7234:
[----:B------:R-:W-:Y:S05]  /*a9c0*/  BSYNC B0 ;  /* 0x0000000000007941 */ /* 0x000fea0003800000 */
.L_x_7233:
[----:B------:R-:W-:Y:S02]  /*a9d0*/  UIADD3 UR7, UR7, 0x1, URZ ;  /* 0x0000000107077890 */ /* 0x000fe4000fffe03f */
[----:B------:R-:W-:Y:S02]  /*a9e0*/  UIADD3 UR8, UP1, UR8, 0x1, URZ ;  /* 0x0000000108087890 */ /* 0x000fe4000ff3e03f */
[----:B------:R-:W-:Y:S02]  /*a9f0*/  UISETP.GE.AND UP0, UPT, UR7, UR40, UPT ;  /* 0x000000280700728c */ /* 0x000fe4000bf06270 */
[----:B------:R-:W-:-:S04]  /*aa00*/  UIADD3.X UR9, URZ, UR9, URZ, UP1, !UPT ;  /* 0x000000093f097290 */ /* 0x000fc80008ffe43f */
[----:B------:R-:W-:-:S13]  /*aa10*/  PLOP3.LUT P1, PT, PT, PT, UP0, 0x80, 0x0 ;  /* 0x000000000000781c */ /* 0x000fda0003f2f008 */
[----:B------:R-:W-:Y:S05]  /*aa20*/  @!P1 BRA `(.L_x_7235) ;  /* 0xffffffc800849947 */ /* 0x000fea000383ffff */
.L_x_7198:
[----:B------:R-:W-:Y:S01]  /*aa30*/  BAR.SYNC.DEFER_BLOCKING 0x0 ;  /* 0x0000000000007b1d */ /* 0x000fe20000010000 */
[----:B------:R-:W-:Y:S02]  /*aa40*/  IADD3 R5, -R4, UR12, RZ ;  /* 0x0000000c04057c10 */ /* 0x000fe4000fffe1ff */
[C---:B------:R-:W-:Y:S02]  /*aa50*/  LEA R2, P0, R6.reuse, UR35, 0x1 ;  /* 0x0000002306027c11 */ /* 0x040fe4000f8008ff */
[----:B------:R-:W-:-:S03]  /*aa60*/  ISETP.GE.AND P1, PT, R6, R5, PT ;  /* 0x000000050600720c */ /* 0x000fc60003f26270 */
[----:B------:R-:W1:Y:S01]  /*aa70*/  LDC.64 R74, c[0x0][0x388] ;  /* 0x0000e200ff4a7b82 */ /* 0x000e620000000a00 */
[-C--:B------:R-:W-:Y:S02]  /*aa80*/  ISETP.GE.AND P2, PT, R156, R5.reuse, PT ;  /* 0x000000059c00720c */ /* 0x080fe40003f46270 */
[-C--:B------:R-:W-:Y:S02]  /*aa90*/  ISETP.GE.AND P3, PT, R154, R5.reuse, PT ;  /* 0x000000059a00720c */ /* 0x080fe40003f66270 */
[----:B------:R-:W-:Y:S02]  /*aaa0*/  ISETP.GE.AND P4, PT, R152, R5, PT ;  /* 0x000000059800720c */ /* 0x000fe40003f86270 */
[----:B------:R-:W-:Y:S02]  /*aab0*/  PRMT R15, RZ, 0x7610, R15 ;  /* 0x00007610ff0f7816 */ /* 0x000fe4000000000f */
[----:B------:R-:W-:Y:S02]  /*aac0*/  PRMT R0, RZ, 0x7610, R0 ;  /* 0x00007610ff007816 */ /* 0x000fe40000000000 */
[----:B------:R-:W-:-:S02]  /*aad0*/  LEA.HI.X R3, R6, UR34, R7, 0x1, P0 ;  /* 0x0000002206037c11 */ /* 0x000fc400080f0c07 */
[----:B------:R-:W-:Y:S02]  /*aae0*/  PRMT R17, RZ, 0x7610, R17 ;  /* 0x00007610ff117816 */ /* 0x000fe40000000011 */
[----:B------:R-:W-:Y:S02]  /*aaf0*/  PRMT R4, RZ, 0x7610, R4 ;  /* 0x00007610ff047816 */ /* 0x000fe40000000004 */
[-C--:B------:R-:W-:Y:S01]  /*ab00*/  ISETP.GE.AND P5, PT, R150, R5.reuse, PT ;  /* 0x000000059600720c */ /* 0x080fe20003fa6270 */
[----:B------:R-:W2:Y:S01]  /*ab10*/  @!P1 LDG.E.U16 R15, desc[UR14][R2.64] ;  /* 0x0000000e020f9981 */ /* 0x000ea2000c1e1500 */
[-C--:B------:R-:W-:Y:S02]  /*ab20*/  ISETP.GE.AND P0, PT, R148, R5.reuse, PT ;  /* 0x000000059400720c */ /* 0x080fe40003f06270 */
[-C--:B------:R-:W-:Y:S01]  /*ab30*/  ISETP.GE.AND P1, PT, R146, R5.reuse, PT ;  /* 0x000000059200720c */ /* 0x080fe20003f26270 */
[----:B------:R-:W4:Y:S01]  /*ab40*/  @!P2 LDG.E.U16 R0, desc[UR14][R2.64+0x40] ;  /* 0x0000400e0200a981 */ /* 0x000f22000c1e1500 */
[----:B------:R-:W-:-:S02]  /*ab50*/  ISETP.GE.AND P2, PT, R144, R5, PT ;  /* 0x000000059000720c */ /* 0x000fc40003f46270 */
[----:B------:R-:W-:Y:S01]  /*ab60*/  PRMT R19, RZ, 0x7610, R19 ;  /* 0x00007610ff137816 */ /* 0x000fe20000000013 */
[----:B------:R-:W5:Y:S01]  /*ab70*/  @!P3 LDG.E.U16 R17, desc[UR14][R2.64+0x80] ;  /* 0x0000800e0211b981 */ /* 0x000f62000c1e1500 */
[-C--:B------:R-:W-:Y:S02]  /*ab80*/  ISETP.GE.AND P3, PT, R142, R5.reuse, PT ;  /* 0x000000058e00720c */ /* 0x080fe40003f66270 */
[----:B------:R-:W-:Y:S01]  /*ab90*/  PRMT R14, RZ, 0x7610, R14 ;  /* 0x00007610ff0e7816 */ /* 0x000fe2000000000e */
[----:B------:R-:W3:Y:S01]  /*aba0*/  @!P4 LDG.E.U16 R4, desc[UR14][R2.64+0xc0] ;  /* 0x0000c00e0204c981 */ /* 0x000ee2000c1e1500 */
[----:B------:R-:W-:Y:S02]  /*abb0*/  ISETP.GE.AND P4, PT, R140, R5, PT ;  /* 0x000000058c00720c */ /* 0x000fe40003f86270 */
[----:B------:R-:W-:Y:S01]  /*abc0*/  PRMT R21, RZ, 0x7610, R21 ;  /* 0x00007610ff157816 */ /* 0x000fe20000000015 */
[----:B------:R-:W3:Y:S01]  /*abd0*/  @!P5 LDG.E.U16 R19, desc[UR14][R2.64+0x100] ;  /* 0x0001000e0213d981 */ /* 0x000ee2000c1e1500 */
[----:B------:R-:W-:-:S02]  /*abe0*/  PRMT R16, RZ, 0x7610, R16 ;  /* 0x00007610ff107816 */ /* 0x000fc40000000010 */
[----:B0-----:R-:W-:Y:S01]  /*abf0*/  PRMT R23, RZ, 0x7610, R23 ;  /* 0x00007610ff177816 */ /* 0x001fe20000000017 */
[----:B------:R-:W3:Y:S01]  /*ac00*/  @!P0 LDG.E.U16 R14, desc[UR14][R2.64+0x140] ;  /* 0x0001400e020e8981 */ /* 0x000ee2000c1e1500 */
[----:B------:R-:W-:Y:S02]  /*ac10*/  PRMT R18, RZ, 0x7610, R18 ;  /* 0x00007610ff127816 */ /* 0x000fe40000000012 */
[-C--:B------:R-:W-:Y:S01]  /*ac20*/  ISETP.GE.AND P5, PT, R138, R5.reuse, PT ;  /* 0x000000058a00720c */ /* 0x080fe20003fa6270 */
[----:B------:R-:W3:Y:S01]  /*ac30*/  @!P1 LDG.E.U16 R21, desc[UR14][R2.64+0x180] ;  /* 0x0001800e02159981 */ /* 0x000ee2000c1e1500 */
        /* <DEDUP_REMOVED lines=22> */
[----:B------:R-:W-:Y:S02]  /*ada0*/  F2FP.BF16.F32.PACK_AB R53, R53, R54 ;  /* 0x000000363535723e */ /* 0x000fe400000010ff */
[----:B------:R-:W-:Y:S02]  /*adb0*/  F2FP.BF16.F32.PACK_AB R55, R55, R56 ;  /* 0x000000383737723e */ /* 0x000fe400000010ff */
[----:B------:R-:W-:Y:S01]  /*adc0*/  ISETP.NE.AND P6, PT, R135, RZ, PT ;  /* 0x000000ff8700720c */ /* 0x000fe20003fc5270 */
[----:B--2---:R-:W-:Y:S04]  /*add0*/  STS.U16 [R126], R15 ;  /* 0x0000000f7e007388 */ /* 0x004fe80000000400 */
        /* <DEDUP_REMOVED lines=21> */
[----:B0-----:R-:W-:-:S05]  /*af30*/  SHF.L.U32 R0, R0, 0x10, RZ ;  /* 0x0000001000007819 */ /* 0x001fca00000006ff */
[----:B------:R-:W-:Y:S01]  /*af40*/  FADD.FTZ R15, R0, UR4 ;  /* 0x00000004000f7e21 */ /* 0x000fe20008010000 */
[----:B--2---:R-:W-:Y:S01]  /*af50*/  SHF.L.U32 R3, R3, 0x10, RZ ;  /* 0x0000001003037819 */ /* 0x004fe200000006ff */
[----:B------:R-:W0:Y:S01]  /*af60*/  LDS.U16 R0, [R110+0x8] ;  /* 0x000008006e007984 */ /* 0x000e220000000400 */
[----:B---3--:R-:W-:Y:S02]  /*af70*/  SHF.L.U32 R4, R4, 0x10, RZ ;  /* 0x0000001004047819 */ /* 0x008fe400000006ff */
[----:B------:R-:W-:Y:S01]  /*af80*/  FSETP.GTU.FTZ.AND P4, PT, R15, 20, PT ;  /* 0x41a000000f00780b */ /* 0x000fe20003f9c000 */
[----:B------:R-:W-:Y:S02]  /*af90*/  FADD.FTZ R18, R3, UR4 ;  /* 0x0000000403127e21 */ /* 0x000fe40008010000 */
[----:B------:R-:W-:Y:S01]  /*afa0*/  FADD.FTZ R19, R4, UR4 ;  /* 0x0000000404137e21 */ /* 0x000fe20008010000 */
[----:B----4-:R-:W-:Y:S01]  /*afb0*/  SHF.L.U32 R2, R2, 0x10, RZ ;  /* 0x0000001002027819 */ /* 0x010fe200000006ff */
[----:B------:R-:W-:Y:S01]  /*afc0*/  LDS.U16 R3, [R110+0xc] ;  /* 0x00000c006e037984 */ /* 0x000fe20000000400 */
[----:B------:R-:W-:-:S02]  /*afd0*/  FSETP.GTU.FTZ.AND P0, PT, R18, 20, PT ;  /* 0x41a000001200780b */ /* 0x000fc40003f1c000 */
[----:B------:R-:W-:-:S05]  /*afe0*/  FSETP.GTU.FTZ.AND P1, PT, R19, 20, PT ;  /* 0x41a000001300780b */ /* 0x000fca0003f3c000 */
[----:B------:R-:W-:Y:S01]  /*aff0*/  @!P4 FMUL.FTZ R15, R15, -1.4426950216293334961 ;  /* 0xbfb8aa3b0f0fc820 */ /* 0x000fe20000410000 */
[----:B------:R-:W-:Y:S03]  /*b000*/  LDS.U16 R4, [R110+0xe] ;  /* 0x00000e006e047984 */ /* 0x000fe60000000400 */
[----:B------:R2:W-:Y:S01]  /*b010*/  @!P4 MUFU.EX2 R16, R15 ;  /* 0x0000000f0010c308 */ /* 0x0005e20000000800 */
[----:B------:R-:W-:Y:S01]  /*b020*/  FADD.FTZ R17, R2, UR4 ;  /* 0x0000000402117e21 */ /* 0x000fe20008010000 */
[----:B------:R-:W-:Y:S01]  /*b030*/  @!P0 FMUL.FTZ R18, R18, -1.4426950216293334961 ;  /* 0xbfb8aa3b12128820 */ /* 0x000fe20000410000 */
[----:B------:R-:W-:Y:S01]  /*b040*/  LDS.U16 R2, [R110+0xa] ;  /* 0x00000a006e027984 */ /* 0x000fe20000000400 */
[----:B------:R-:W-:-:S03]  /*b050*/  @!P1 FMUL.FTZ R19, R19, -1.4426950216293334961 ;  /* 0xbfb8aa3b13139820 */ /* 0x000fc60000410000 */
[----:B--2---:R-:W2:Y:S01]  /*b060*/  LDS.U16 R15, [R110+0x12] ;  /* 0x000012006e0f7984 */ /* 0x004ea20000000400 */
[C---:B------:R-:W-:Y:S01]  /*b070*/  FSETP.GTU.FTZ.AND P5, PT, R17.reuse, 20, PT ;  /* 0x41a000001100780b */ /* 0x040fe20003fbc000 */
[----:B------:R-:W3:Y:S08]  /*b080*/  @!P0 MUFU.EX2 R18, R18 ;  /* 0x0000001200128308 */ /* 0x000ef00000000800 */
[----:B------:R-:W4:Y:S04]  /*b090*/  @!P1 MUFU.EX2 R19, R19 ;  /* 0x0000001300139308 */ /* 0x000f280000000800 */
[----:B------:R-:W-:Y:S01]  /*b0a0*/  @!P5 FMUL.FTZ R17, R17, -1.4426950216293334961 ;  /* 0xbfb8aa3b1111d820 */ /* 0x000fe20000410000 */
[----:B---3--:R-:W-:-:S05]  /*b0b0*/  @!P0 FADD.FTZ R18, R18, 1 ;  /* 0x3f80000012128421 */ /* 0x008fca0000010000 */
[----:B------:R-:W3:Y:S01]  /*b0c0*/  @!P5 MUFU.EX2 R17, R17 ;  /* 0x000000110011d308 */ /* 0x000ee20000000800 */
[----:B----4-:R-:W-:-:S07]  /*b0d0*/  @!P1 FADD.FTZ R19, R19, 1 ;  /* 0x3f80000013139421 */ /* 0x010fce0000010000 */
[----:B------:R-:W4:Y:S01]  /*b0e0*/  @!P0 MUFU.RCP R18, R18 ;  /* 0x0000001200128308 */ /* 0x000f220000001000 */
[----:B0-----:R-:W-:-:S07]  /*b0f0*/  SHF.L.U32 R0, R0, 0x10, RZ ;  /* 0x0000001000007819 */ /* 0x001fce00000006ff */
[----:B------:R-:W0:Y:S01]  /*b100*/  @!P1 MUFU.RCP R19, R19 ;  /* 0x0000001300139308 */ /* 0x000e220000001000 */
[----:B------:R-:W-:Y:S01]  /*b110*/  FADD.FTZ R0, R0, UR4 ;  /* 0x0000000400007e21 */ /* 0x000fe20008010000 */
[----:B------:R-:W-:Y:S01]  /*b120*/  IMAD.U32 R14, R14, 0x10000, RZ ;  /* 0x000100000e0e7824 */ /* 0x000fe200078e00ff */
[----:B--2---:R-:W-:Y:S01]  /*b130*/  SHF.L.U32 R15, R15, 0x10, RZ ;  /* 0x000000100f0f7819 */ /* 0x004fe200000006ff */
[----:B------:R-:W-:Y:S01]  /*b140*/  @!P4 FADD.FTZ R16, R16, 1 ;  /* 0x3f8000001010c421 */ /* 0x000fe20000010000 */
[----:B---3--:R-:W-:Y:S01]  /*b150*/  @!P5 FADD.FTZ R17, R17, 1 ;  /* 0x3f8000001111d421 */ /* 0x008fe20000010000 */
[----:B------:R-:W-:Y:S01]  /*b160*/  FSETP.GTU.FTZ.AND P2, PT, R0, 20, PT ;  /* 0x41a000000000780b */ /* 0x000fe20003f5c000 */
[----:B------:R-:W-:Y:S01]  /*b170*/  FADD.FTZ R14, R14, UR4 ;  /* 0x000000040e0e7e21 */ /* 0x000fe20008010000 */
[----:B------:R-:W-:Y:S01]  /*b180*/  FADD.FTZ R15, R15, UR4 ;  /* 0x000000040f0f7e21 */ /* 0x000fe20008010000 */
[----:B----4-:R-:W-:Y:S01]  /*b190*/  @!P0 FMUL.FTZ R31, R31, R18 ;  /* 0x000000121f1f8220 */ /* 0x010fe20000410000 */
[----:B------:R-:W2:Y:S02]  /*b1a0*/  @!P4 MUFU.RCP R16, R16 ;  /* 0x000000100010c308 */ /* 0x000ea40000001000 */
[----:B------:R-:W-:Y:S01]  /*b1b0*/  FSETP.GTU.FTZ.AND P0, PT, R14, 20, PT ;  /* 0x41a000000e00780b */ /* 0x000fe20003f1c000 */
[----:B0-----:R-:W-:Y:S01]  /*b1c0*/  @!P1 FMUL.FTZ R32, R32, R19 ;  /* 0x0000001320209220 */ /* 0x001fe20000410000 */
[----:B------:R-:W-:-:S04]  /*b1d0*/  FSETP.GTU.FTZ.AND P1, PT, R15, 20, PT ;  /* 0x41a000000f00780b */ /* 0x000fc80003f3c000 */
[----:B------:R-:W0:Y:S01]  /*b1e0*/  @!P5 MUFU.RCP R17, R17 ;  /* 0x000000110011d308 */ /* 0x000e220000001000 */
[----:B------:R-:W-:Y:S01]  /*b1f0*/  SHF.L.U32 R2, R2, 0x10, RZ ;  /* 0x0000001002027819 */ /* 0x000fe200000006ff */
[----:B------:R-:W-:Y:S01]  /*b200*/  @!P2 FMUL.FTZ R0, R0, -1.4426950216293334961 ;  /* 0xbfb8aa3b0000a820 */ /* 0x000fe20000410000 */
[----:B------:R-:W-:Y:S02]  /*b210*/  SHF.L.U32 R3, R3, 0x10, RZ ;  /* 0x0000001003037819 */ /* 0x000fe400000006ff */
[----:B------:R-:W-:Y:S01]  /*b220*/  SHF.L.U32 R4, R4, 0x10, RZ ;  /* 0x0000001004047819 */ /* 0x000fe200000006ff */
[----:B------:R-:W-:Y:S01]  /*b230*/  FADD.FTZ R2, R2, UR4 ;  /* 0x0000000402027e21 */ /* 0x000fe20008010000 */
[----:B------:R-:W-:Y:S01]  /*b240*/  @!P0 FMUL.FTZ R14, R14, -1.4426950216293334961 ;  /* 0xbfb8aa3b0e0e8820 */ /* 0x000fe20000410000 */
[----:B------:R-:W-:Y:S01]  /*b250*/  FADD.FTZ R3, R3, UR4 ;  /* 0x0000000403037e21 */ /* 0x000fe20008010000 */
[----:B------:R-:W3:Y:S01]  /*b260*/  @!P2 MUFU.EX2 R0, R0 ;  /* 0x000000000000a308 */ /* 0x000ee20000000800 */
[----:B------:R-:W-:Y:S01]  /*b270*/  FADD.FTZ R4, R4, UR4 ;  /* 0x0000000404047e21 */ /* 0x000fe20008010000 */
[----:B------:R-:W-:Y:S01]  /*b280*/  @!P1 FMUL.FTZ R15, R15, -1.4426950216293334961 ;  /* 0xbfb8aa3b0f0f9820 */ /* 0x000fe20000410000 */
[----:B--2---:R-:W-:Y:S01]  /*b290*/  @!P4 FMUL.FTZ R29, R29, R16 ;  /* 0x000000101d1dc220 */ /* 0x004fe20000410000 */
[----:B------:R-:W-:-:S02]  /*b2a0*/  FSETP.GTU.FTZ.AND P3, PT, R2, 20, PT ;  /* 0x41a000000200780b */ /* 0x000fc40003f7c000 */
[C---:B------:R-:W-:Y:S01]  /*b2b0*/  FSETP.GTU.FTZ.AND P4, PT, R3.reuse, 20, PT ;  /* 0x41a000000300780b */ /* 0x040fe20003f9c000 */
[----:B0-----:R-:W-:Y:S01]  /*b2c0*/  @!P5 FMUL.FTZ R30, R30, R17 ;  /* 0x000000111e1ed220 */ /* 0x001fe20000410000 */
[----:B------:R-:W-:Y:S01]  /*b2d0*/  FSETP.GTU.FTZ.AND P5, PT, R4, 20, PT ;  /* 0x41a000000400780b */ /* 0x000fe20003fbc000 */
[----:B------:R-:W0:Y:S08]  /*b2e0*/  @!P0 MUFU.EX2 R14, R14 ;  /* 0x0000000e000e8308 */ /* 0x000e300000000800 */
[----:B------:R-:W2:Y:S01]  /*b2f0*/  @!P1 MUFU.EX2 R15, R15 ;  /* 0x0000000f000f9308 */ /* 0x000ea20000000800 */
[----:B------:R-:W-:Y:S01]  /*b300*/  @!P3 FMUL.FTZ R2, R2, -1.4426950216293334961 ;  /* 0xbfb8aa3b0202b820 */ /* 0x000fe20000410000 */
[----:B------:R-:W-:Y:S01]  /*b310*/  @!P4 FMUL.FTZ R3, R3, -1.4426950216293334961 ;  /* 0xbfb8aa3b0303c820 */ /* 0x000fe20000410000 */
[----:B---3--:R-:W-:Y:S01]  /*b320*/  @!P2 FADD.FTZ R0, R0, 1 ;  /* 0x3f8000000000a421 */ /* 0x008fe20000010000 */
[----:B------:R-:W-:-:S04]  /*b330*/  @!P5 FMUL.FTZ R4, R4, -1.4426950216293334961 ;  /* 0xbfb8aa3b0404d820 */ /* 0x000fc80000410000 */
[----:B------:R-:W3:Y:S01]  /*b340*/  @!P3 MUFU.EX2 R2, R2 ;  /* 0x000000020002b308 */ /* 0x000ee20000000800 */
[----:B0-----:R-:W-:-:S07]  /*b350*/  @!P0 FADD.FTZ R14, R14, 1 ;  /* 0x3f8000000e0e8421 */ /* 0x001fce0000010000 */
[----:B------:R-:W0:Y:S01]  /*b360*/  @!P4 MUFU.EX2 R3, R3 ;  /* 0x000000030003c308 */ /* 0x000e220000000800 */
[----:B--2---:R-:W-:-:S07]  /*b370*/  @!P1 FADD.FTZ R15, R15, 1 ;  /* 0x3f8000000f0f9421 */ /* 0x004fce0000010000 */
[----:B------:R-:W2:Y:S08]  /*b380*/  @!P5 MUFU.EX2 R4, R4 ;  /* 0x000000040004d308 */ /* 0x000eb00000000800 */
[----:B------:R-:W4:Y:S08]  /*b390*/  @!P2 MUFU.RCP R0, R0 ;  /* 0x000000000000a308 */ /* 0x000f300000001000 */
[----:B------:R-:W5:Y:S08]  /*b3a0*/  @!P0 MUFU.RCP R14, R14 ;  /* 0x0000000e000e8308 */ /* 0x000f700000001000 */
[----:B------:R-:W1:Y:S01]  /*b3b0*/  @!P1 MUFU.RCP R15, R15 ;  /* 0x0000000f000f9308 */ /* 0x000e620000001000 */
[----:B---3--:R-:W-:Y:S01]  /*b3c0*/  @!P3 FADD.FTZ R2, R2, 1 ;  /* 0x3f8000000202b421 */ /* 0x008fe20000010000 */
[----:B0-----:R-:W-:Y:S01]  /*b3d0*/  @!P4 FADD.FTZ R3, R3, 1 ;  /* 0x3f8000000303c421 */ /* 0x001fe20000010000 */
[----:B--2---:R-:W-:Y:S01]  /*b3e0*/  @!P5 FADD.FTZ R4, R4, 1 ;  /* 0x3f8000000404d421 */ /* 0x004fe20000010000 */
[----:B----4-:R-:W-:-:S02]  /*b3f0*/  @!P2 FMUL.FTZ R33, R33, R0 ;  /* 0x000000002121a220 */ /* 0x010fc40000410000 */
[----:B------:R-:W0:Y:S02]  /*b400*/  LDS.U16 R0, [R110+0x14] ;  /* 0x000014006e007984 */ /* 0x000e240000000400 */
[----:B------:R2:W-:Y:S01]  /*b410*/  @!P3 MUFU.RCP R17, R2 ;  /* 0x000000020011b308 */ /* 0x0005e20000001000 */
[----:B-----5:R-:W-:Y:S02]  /*b420*/  @!P0 FMUL.FTZ R37, R37, R14 ;  /* 0x0000000e25258220 */ /* 0x020fe40000410000 */
[----:B------:R-:W3:Y:S05]  /*b430*/  LDS.U16 R14, [R110+0x1c] ;  /* 0x00001c006e0e7984 */ /* 0x000eea0000000400 */
[----:B------:R4:W5:Y:S01]  /*b440*/  @!P4 MUFU.RCP R16, R3 ;  /* 0x000000030010c308 */ /* 0x0009620000001000 */
[----:B-1----:R-:W-:Y:S01]  /*b450*/  @!P1 FMUL.FTZ R38, R38, R15 ;  /* 0x0000000f26269220 */ /* 0x002fe20000410000 */
[----:B--2---:R-:W1:Y:S04]  /*b460*/  LDS.U16 R2, [R110+0x16] ;  /* 0x000016006e027984 */ /* 0x004e680000000400 */
[----:B------:R-:W-:Y:S02]  /*b470*/  LDS.U16 R15, [R110+0x1e] ;  /* 0x00001e006e0f7984 */ /* 0x000fe40000000400 */
[----:B------:R2:W0:Y:S02]  /*b480*/  @!P5 MUFU.RCP R19, R4 ;  /* 0x000000040013d308 */ /* 0x0004240000001000 */
[----:B----4-:R-:W4:Y:S04]  /*b490*/  LDS.U16 R3, [R110+0x18] ;  /* 0x000018006e037984 */ /* 0x010f280000000400 */
[----:B--2---:R-:W2:Y:S01]  /*b4a0*/  LDS.U16 R4, [R110+0x1a] ;  /* 0x00001a006e047984 */ /* 0x004ea20000000400 */
[----:B------:R-:W-:Y:S01]  /*b4b0*/  BAR.SYNC.DEFER_BLOCKING 0x0 ;  /* 0x0000000000007b1d */ /* 0x000fe20000010000 */
[----:B-----5:R-:W-:Y:S01]  /*b4c0*/  @!P4 FMUL.FTZ R35, R35, R16 ;  /* 0x000000102323c220 */ /* 0x020fe20000410000 */
[----:B------:R-:W-:Y:S01]  /*b4d0*/  PRMT R16, R59, 0x7632, R16 ;  /* 0x000076323b107816 */ /* 0x000fe20000000010 */
[----:B------:R-:W-:Y:S01]  /*b4e0*/  @!P3 FMUL.FTZ R34, R34, R17 ;  /* 0x000000112222b220 */ /* 0x000fe20000410000 */
[----:B------:R-:W-:-:S02]  /*b4f0*/  PRMT R17, R57, 0x7632, R17 ;  /* 0x0000763239117816 */ /* 0x000fc40000000011 */
[----:B------:R-:W-:Y:S02]  /*b500*/  F2FP.BF16.F32.PACK_AB R51, R51, R52 ;  /* 0x000000343333723e */ /* 0x000fe400000010ff */
[----:B------:R-:W-:Y:S02]  /*b510*/  F2FP.BF16.F32.PACK_AB R49, R49, R50 ;  /* 0x000000323131723e */ /* 0x000fe400000010ff */
[----:B------:R-:W-:Y:S02]  /*b520*/  F2FP.BF16.F32.PACK_AB R47, R47, R48 ;  /* 0x000000302f2f723e */ /* 0x000fe400000010ff */
[----:B------:R-:W-:Y:S01]  /*b530*/  F2FP.BF16.F32.PACK_AB R45, R45, R46 ;  /* 0x0000002e2d2d723e */ /* 0x000fe200000010ff */
[----:B0-----:R-:W-:Y:S01]  /*b540*/  @!P5 FMUL.FTZ R36, R36, R19 ;  /* 0x000000132424d220 */ /* 0x001fe20000410000 */
[----:B------:R-:W-:Y:S02]  /*b550*/  PRMT R18, R55, 0x7632, R18 ;  /* 0x0000763237127816 */ /* 0x000fe40000000012 */
[----:B------:R-:W-:Y:S01]  /*b560*/  PRMT R19, R51, 0x7632, R19 ;  /* 0x0000763233137816 */ /* 0x000fe20000000013 */
[----:B------:R0:W-:Y:S04]  /*b570*/  STS.U16 [R110+0x2], R16 ;  /* 0x000002106e007388 */ /* 0x0001e80000000400 */
[----:B------:R5:W-:Y:S01]  /*b580*/  STS.U16 [R110+0x6], R17 ;  /* 0x000006116e007388 */ /* 0x000be20000000400 */
[----:B0-----:R-:W-:-:S03]  /*b590*/  PRMT R16, R53, 0x7632, R16 ;  /* 0x0000763235107816 */ /* 0x001fc60000000010 */
[----:B------:R0:W-:Y:S01]  /*b5a0*/  STS.U16 [R110+0x8], R55 ;  /* 0x000008376e007388 */ /* 0x0001e20000000400 */
[----:B-----5:R-:W-:-:S03]  /*b5b0*/  PRMT R17, R47, 0x7632, R17 ;  /* 0x000076322f117816 */ /* 0x020fc60000000011 */
[----:B------:R5:W-:Y:S01]  /*b5c0*/  STS.U16 [R110+0xe], R16 ;  /* 0x00000e106e007388 */ /* 0x000be20000000400 */
[----:B------:R-:W-:Y:S02]  /*b5d0*/  SHF.L.U32 R0, R0, 0x10, RZ ;  /* 0x0000001000007819 */ /* 0x000fe400000006ff */
[----:B0-----:R-:W-:Y:S02]  /*b5e0*/  PRMT R55, R49, 0x7632, R55 ;  /* 0x0000763231377816 */ /* 0x001fe40000000037 */
[----:B-----5:R-:W-:Y:S01]  /*b5f0*/  PRMT R16, R45, 0x7632, R16 ;  /* 0x000076322d107816 */ /* 0x020fe20000000010 */
[----:B------:R-:W-:Y:S01]  /*b600*/  STS.U16 [R110], R59 ;  /* 0x0000003b6e007388 */ /* 0x000fe20000000400 */
[----:B------:R-:W-:-:S03]  /*b610*/  FADD.FTZ R0, R0, UR4 ;  /* 0x0000000400007e21 */ /* 0x000fc60008010000 */
        /* <DEDUP_REMOVED lines=32> */
[----:B-1----:R-:W-:Y:S02]  /*b820*/  SHF.L.U32 R2, R2, 0x10, RZ ;  /* 0x0000001002027819 */ /* 0x002fe400000006ff */
[----:B----4-:R-:W-:Y:S01]  /*b830*/  SHF.L.U32 R3, R3, 0x10, RZ ;  /* 0x0000001003037819 */ /* 0x010fe200000006ff */
[----:B------:R-:W-:Y:S01]  /*b840*/  FADD.FTZ R14, R14, UR4 ;  /* 0x000000040e0e7e21 */ /* 0x000fe20008010000 */
[----:B--2---:R-:W-:-:S05]  /*b850*/  SHF.L.U32 R4, R4, 0x10, RZ ;  /* 0x0000001004047819 */ /* 0x004fca00000006ff */
[----:B------:R-:W-:Y:S01]  /*b860*/  @!P5 FMUL.FTZ R0, R0, -1.4426950216293334961 ;  /* 0xbfb8aa3b0000d820 */ /* 0x000fe20000410000 */
[----:B------:R-:W-:Y:S01]  /*b870*/  FADD.FTZ R2, R2, UR4 ;  /* 0x0000000402027e21 */ /* 0x000fe20008010000 */
[----:B------:R-:W-:Y:S01]  /*b880*/  FADD.FTZ R3, R3, UR4 ;  /* 0x0000000403037e21 */ /* 0x000fe20008010000 */
[----:B------:R-:W-:Y:S01]  /*b890*/  FADD.FTZ R4, R4, UR4 ;  /* 0x0000000404047e21 */ /* 0x000fe20008010000 */
[----:B------:R-:W-:Y:S02]  /*b8a0*/  FSETP.GTU.FTZ.AND P2, PT, R14, 20, PT ;  /* 0x41a000000e00780b */ /* 0x000fe40003f5c000 */
[----:B------:R-:W1:Y:S01]  /*b8b0*/  @!P5 MUFU.EX2 R0, R0 ;  /* 0x000000000000d308 */ /* 0x000e620000000800 */
[----:B------:R-:W-:Y:S01]  /*b8c0*/  FSETP.GTU.FTZ.AND P0, PT, R2, 20, PT ;  /* 0x41a000000200780b */ /* 0x000fe20003f1c000 */
[----:B------:R-:W2:Y:S01]  /*b8d0*/  LDS R69, [UR10+0x420] ;  /* 0x0004200aff457984 */ /* 0x000ea20008000800 */
[----:B------:R-:W-:Y:S02]  /*b8e0*/  FSETP.GTU.FTZ.AND P1, PT, R3, 20, PT ;  /* 0x41a000000300780b */ /* 0x000fe40003f3c000 */
[----:B------:R-:W-:-:S02]  /*b8f0*/  FSETP.GTU.FTZ.AND P4, PT, R4, 20, PT ;  /* 0x41a000000400780b */ /* 0x000fc40003f9c000 */
[----:B------:R-:W-:-:S04]  /*b900*/  SHF.L.U32 R15, R15, 0x10, RZ ;  /* 0x000000100f0f7819 */ /* 0x000fc800000006ff */
[----:B0-----:R-:W-:-:S03]  /*b910*/  @!P2 FMUL.FTZ R16, R14, -1.4426950216293334961 ;  /* 0xbfb8aa3b0e10a820 */ /* 0x001fc60000410000 */
[----:B------:R-:W-:Y:S01]  /*b920*/  @!P0 FMUL.FTZ R2, R2, -1.4426950216293334961 ;  /* 0xbfb8aa3b02028820 */ /* 0x000fe20000410000 */
[----:B-1----:R-:W-:Y:S01]  /*b930*/  @!P5 FADD.FTZ R0, R0, 1 ;  /* 0x3f8000000000d421 */ /* 0x002fe20000010000 */
[----:B------:R-:W-:Y:S02]  /*b940*/  @!P1 FMUL.FTZ R3, R3, -1.4426950216293334961 ;  /* 0xbfb8aa3b03039820 */ /* 0x000fe40000410000 */
[----:B------:R-:W-:Y:S01]  /*b950*/  @!P4 FMUL.FTZ R4, R4, -1.4426950216293334961 ;  /* 0xbfb8aa3b0404c820 */ /* 0x000fe20000410000 */
[----:B------:R-:W0:Y:S01]  /*b960*/  @!P2 MUFU.EX2 R16, R16 ;  /* 0x000000100010a308 */ /* 0x000e220000000800 */
[----:B------:R-:W-:-:S07]  /*b970*/  FADD.FTZ R17, R15, UR4 ;  /* 0x000000040f117e21 */ /* 0x000fce0008010000 */
[----:B------:R-:W1:Y:S08]  /*b980*/  @!P0 MUFU.EX2 R2, R2 ;  /* 0x0000000200028308 */ /* 0x000e700000000800 */
[----:B------:R-:W3:Y:S08]  /*b990*/  @!P1 MUFU.EX2 R3, R3 ;  /* 0x0000000300039308 */ /* 0x000ef00000000800 */
[----:B------:R1:W4:Y:S08]  /*b9a0*/  @!P4 MUFU.EX2 R15, R4 ;  /* 0x00000004000fc308 */ /* 0x0003300000000800 */
[----:B------:R-:W5:Y:S01]  /*b9b0*/  @!P5 MUFU.RCP R0, R0 ;  /* 0x000000000000d308 */ /* 0x000f620000001000 */
[----:B------:R-:W-:Y:S01]  /*b9c0*/  FSETP.GTU.FTZ.AND P3, PT, R17, 20, PT ;  /* 0x41a000001100780b */ /* 0x000fe20003f7c000 */
[----:B0-----:R-:W-:Y:S01]  /*b9d0*/  @!P2 FADD.FTZ R18, R16, 1 ;  /* 0x3f8000001012a421 */ /* 0x001fe20000010000 */
[----:B-1----:R-:W-:Y:S01]  /*b9e0*/  @!P0 FADD.FTZ R4, R2, 1 ;  /* 0x3f80000002048421 */ /* 0x002fe20000010000 */
[----:B---3--:R-:W-:Y:S01]  /*b9f0*/  @!P1 FADD.FTZ R14, R3, 1 ;  /* 0x3f800000030e9421 */ /* 0x008fe20000010000 */
[----:B------:R-:W-:-:S02]  /*ba00*/  IMAD R2, R74, UR16, RZ ;  /* 0x000000104a027c24 */ /* 0x000fc4000f8e02ff */
[----:B----4-:R-:W-:Y:S01]  /*ba10*/  @!P4 FADD.FTZ R15, R15, 1 ;  /* 0x3f8000000f0fc421 */ /* 0x010fe20000010000 */
[----:B------:R-:W0:Y:S01]  /*ba20*/  @!P0 MUFU.RCP R71, R4 ;  /* 0x0000000400478308 */ /* 0x000e220000001000 */
[----:B------:R-:W-:Y:S02]  /*ba30*/  IMAD R75, R75, UR17, R2 ;  /* 0x000000114b4b7c24 */ /* 0x000fe4000f8e0202 */
[----:B-----5:R-:W-:Y:S01]  /*ba40*/  @!P5 FMUL.FTZ R39, R39, R0 ;  /* 0x000000002727d220 */ /* 0x020fe20000410000 */
[----:B--2---:R-:W-:-:S04]  /*ba50*/  ISETP.GE.AND P5, PT, R6, R69, PT ;  /* 0x000000450600720c */ /* 0x004fc80003fa6270 */
[----:B------:R-:W1:Y:S01]  /*ba60*/  @!P1 MUFU.RCP R20, R14 ;  /* 0x0000000e00149308 */ /* 0x000e620000001000 */
[----:B------:R-:W-:Y:S01]  /*ba70*/  @!P3 FMUL.FTZ R17, R17, -1.4426950216293334961 ;  /* 0xbfb8aa3b1111b820 */ /* 0x000fe20000410000 */
[----:B------:R-:W-:-:S06]  /*ba80*/  IMAD.WIDE.U32 R2, R74, UR17, RZ ;  /* 0x000000114a027c25 */ /* 0x000fcc000f8e00ff */
[----:B------:R-:W2:Y:S08]  /*ba90*/  @!P4 MUFU.RCP R73, R15 ;  /* 0x0000000f0049c308 */ /* 0x000eb00000001000 */
[----:B------:R-:W3:Y:S01]  /*baa0*/  @!P2 MUFU.RCP R18, R18 ;  /* 0x000000120012a308 */ /* 0x000ee20000001000 */
[----:B------:R-:W-:Y:S01]  /*bab0*/  BSSY B0, `(.L_x_7236) ;  /* 0x0000013000007945 */ /* 0x000fe20003800000 */
[----:B------:R-:W-:-:S06]  /*bac0*/  IMAD.MOV.U32 R16, RZ, RZ, R2 ;  /* 0x000000ffff107224 */ /* 0x000fcc00078e0002 */
[----:B------:R4:W0:Y:S01]  /*bad0*/  @!P3 MUFU.EX2 R19, R17 ;  /* 0x000000110013b308 */ /* 0x0008220000000800 */
[----:B------:R-:W-:Y:S02]  /*bae0*/  SHF.R.S32.HI R22, RZ, 0x1f, R143 ;  /* 0x0000001fff167819 */ /* 0x000fe4000001148f */
[----:B----4-:R-:W-:Y:S02]  /*baf0*/  IADD3 R17, R3, R75, RZ ;  /* 0x0000004b03117210 */ /* 0x010fe40007ffe0ff */
[----:B------:R-:W-:-:S04]  /*bb00*/  LEA R3, R209, 0xfffffe00, 0x9 ;  /* 0xfffffe00d1037811 */ /* 0x000fc800078e48ff */
[----:B------:R-:W-:Y:S01]  /*bb10*/  IADD3 R76, R6, R3, RZ ;  /* 0x00000003064c7210 */ /* 0x000fe20007ffe0ff */
[----:B-123--:R-:W-:Y:S06]  /*bb20*/  @P5 BRA `(.L_x_7237) ;  /* 0x00000000002c5947 */ /* 0x00efec0003800000 */
        /* <DEDUP_REMOVED lines=11> */
.L_x_7237:
[----:B------:R-:W-:Y:S05]  /*bbe0*/  BSYNC B0 ;  /* 0x0000000000007941 */ /* 0x000fea0003800000 */
.L_x_7236:
[----:B------:R-:W-:Y:S01]  /*bbf0*/  ULDC.64 UR8, c[0x0][0x390] ;  /* 0x0000e40000087ab9 */ /* 0x000fe20000000a00 */
[----:B0-----:R-:W-:Y:S01]  /*bc00*/  @!P3 FADD.FTZ R19, R19, 1 ;  /* 0x3f8000001313b421 */ /* 0x001fe20000010000 */
[----:B------:R-:W-:Y:S02]  /*bc10*/  IMAD R0, R22, UR8, RZ ;  /* 0x0000000816007c24 */ /* 0x000fe4000f8e02ff */
[----:B------:R-:W-:Y:S01]  /*bc20*/  @!P0 FMUL.FTZ R40, R40, R71 ;  /* 0x0000004728288220 */ /* 0x000fe20000410000 */
[----:B------:R-:W-:-:S04]  /*bc30*/  IMAD.WIDE.U32 R2, R143, UR8, R16 ;  /* 0x000000088f027c25 */ /* 0x000fc8000f8e0010 */
[----:B------:R-:W-:Y:S01]  /*bc40*/  @!P1 FMUL.FTZ R41, R41, R20 ;  /* 0x0000001429299220 */ /* 0x000fe20000410000 */
[----:B------:R-:W-:Y:S01]  /*bc50*/  @!P4 FMUL.FTZ R42, R42, R73 ;  /* 0x000000492a2ac220 */ /* 0x000fe20000410000 */
[----:B------:R-:W0:Y:S01]  /*bc60*/  @!P3 MUFU.RCP R19, R19 ;  /* 0x000000130013b308 */ /* 0x000e220000001000 */
[----:B------:R-:W-:Y:S01]  /*bc70*/  IMAD R4, R143, UR9, R0 ;  /* 0x000000098f047c24 */ /* 0x000fe2000f8e0200 */
[----:B------:R-:W-:Y:S01]  /*bc80*/  ULDC.64 UR8, c[0x0][0x3e0] ;  /* 0x0000f80000087ab9 */ /* 0x000fe20000000a00 */
[----:B------:R-:W-:Y:S01]  /*bc90*/  IADD3 R0, P5, R81, R2, RZ ;  /* 0x0000000251007210 */ /* 0x000fe20007fbe0ff */
[----:B------:R-:W-:Y:S01]  /*bca0*/  @!P2 FMUL.FTZ R43, R43, R18 ;  /* 0x000000122b2ba220 */ /* 0x000fe20000410000 */
[C---:B-1----:R-:W-:Y:S01]  /*bcb0*/  LEA R15, P0, R6.reuse, UR8, 0x1 ;  /* 0x00000008060f7c11 */ /* 0x042fe2000f8008ff */
[----:B------:R-:W-:Y:S01]  /*bcc0*/  BSSY B0, `(.L_x_7238) ;  /* 0x000007f000007945 */ /* 0x000fe20003800000 */
[----:B------:R-:W-:Y:S02]  /*bcd0*/  IADD3.X R3, R79, R4, R3, P5, !PT ;  /* 0x000000044f037210 */ /* 0x000fe40002ffe403 */
[----:B------:R-:W-:-:S02]  /*bce0*/  LEA.HI.X R4, R6, UR9, R7, 0x1, P0 ;  /* 0x0000000906047c11 */ /* 0x000fc400080f0c07 */
[-C--:B------:R-:W-:Y:S02]  /*bcf0*/  ISETP.GE.AND P4, PT, R154, R69.reuse, PT ;  /* 0x000000459a00720c */ /* 0x080fe40003f86270 */
[-C--:B------:R-:W-:Y:S02]  /*bd00*/  ISETP.GE.AND P0, PT, R152, R69.reuse, PT ;  /* 0x000000459800720c */ /* 0x080fe40003f06270 */
[----:B------:R-:W-:Y:S02]  /*bd10*/  ISETP.GE.AND P1, PT, R150, R69, PT ;  /* 0x000000459600720c */ /* 0x000fe40003f26270 */
[----:B------:R-:W-:Y:S01]  /*bd20*/  LEA R2, P5, R0, R15, 0x1 ;  /* 0x0000000f00027211 */ /* 0x000fe200078a08ff */
[----:B0-----:R-:W-:Y:S01]  /*bd30*/  @!P3 FMUL.FTZ R44, R44, R19 ;  /* 0x000000132c2cb220 */ /* 0x001fe20000410000 */
[----:B------:R-:W-:Y:S01]  /*bd40*/  ISETP.GE.AND P2, PT, R148, R69, PT ;  /* 0x000000459400720c */ /* 0x000fe20003f46270 */
[----:B------:R-:W-:Y:S01]  /*bd50*/  FADD.FTZ R15, R29, R158 ;  /* 0x0000009e1d0f7221 */ /* 0x000fe20000010000 */
[----:B------:R-:W-:-:S02]  /*bd60*/  LEA.HI.X R3, R0, R4, R3, 0x1, P5 ;  /* 0x0000000400037211 */ /* 0x000fc400028f0c03 */
        /* <DEDUP_REMOVED lines=30> */
[----:B------:R0:W-:Y:S01]  /*bf50*/  @!P0 STG.E.U16 desc[UR14][R2.64+-0x1c0], R55 ;  /* 0xfffe403702008986 */ /* 0x0001e2000c10150e */
[----:B------:R-:W-:-:S03]  /*bf60*/  ISETP.GE.AND P0, PT, R156, R69, PT ;  /* 0x000000459c00720c */ /* 0x000fc60003f06270 */
[----:B------:R-:W-:Y:S01]  /*bf70*/  @!P1 STG.E.U16 desc[UR14][R2.64+-0x180], R57 ;  /* 0xfffe803902009986 */ /* 0x000fe2000c10150e */
[----:B------:R-:W-:-:S03]  /*bf80*/  ISETP.GE.AND P1, PT, R128, R69, PT ;  /* 0x000000458000720c */ /* 0x000fc60003f26270 */
[----:B------:R-:W-:Y:S04]  /*bf90*/  @!P2 STG.E.U16 desc[UR14][R2.64+-0x140], R59 ;  /* 0xfffec03b0200a986 */ /* 0x000fe8000c10150e */
[----:B------:R-:W-:Y:S01]  /*bfa0*/  @!P3 STG.E.U16 desc[UR14][R2.64+-0x100], R61 ;  /* 0xffff003d0200b986 */ /* 0x000fe2000c10150e */
[----:B0-----:R-:W-:-:S03]  /*bfb0*/  PRMT R55, R29, 0x7632, R55 ;  /* 0x000076321d377816 */ /* 0x001fc60000000037 */
        /* <DEDUP_REMOVED lines=20> */
[----:B-1----:R-:W-:Y:S01]  /*c100*/  PRMT R4, R3, 0x7632, R4 ;  /* 0x0000763203047816 */ /* 0x002fe20000000004 */
[----:B------:R-:W-:Y:S02]  /*c110*/  FADD.FTZ R41, R40, R41 ;  /* 0x0000002928297221 */ /* 0x000fe40000010000 */
[----:B------:R-:W-:Y:S01]  /*c120*/  STS.U16 [R110], R29 ;  /* 0x0000001d6e007388 */ /* 0x000fe20000000400 */
[----:B--2---:R-:W-:Y:S01]  /*c130*/  PRMT R14, R0, 0x7632, R14 ;  /* 0x00007632000e7816 */ /* 0x004fe2000000000e */
        /* <DEDUP_REMOVED lines=19> */
[----:B------:R-:W-:Y:S02]  /*c270*/  LDS.U16 R125, [R125+0x40] ;  /* 0x000040007d7d7984 */ /* 0x000fe40000000400 */
[----:B------:R-:W-:Y:S02]  /*c280*/  IADD3.X R35, R7, -0x1, RZ, P1, !PT ;  /* 0xffffffff07237810 */ /* 0x000fe40000ffe4ff */
        /* <DEDUP_REMOVED lines=34> */
.L_x_7239:
[----:B------:R-:W-:Y:S05]  /*c4b0*/  BSYNC B0 ;  /* 0x0000000000007941 */ /* 0x000fea0003800000 */
.L_x_7238:
[----:B------:R-:W-:Y:S01]  /*c4c0*/  MOV R3, R37 ;  /* 0x0000002500037202 */ /* 0x000fe20000000f00 */
        /* <DEDUP_REMOVED lines=52> */
.L_x_7160:
        /* <DEDUP_REMOVED lines=9> */
[----:B-1----:R-:W1:Y:S01]  /*c8a0*/  SHFL.DOWN P0, R3, R0, 0x2, 0x1f ;  /* 0x08401f0000037f89 */ /* 0x002e620000000000 */
[----:B---3--:R-:W-:-:S13]  /*c8b0*/  ISETP.NE.AND P1, PT, R4, RZ, PT ;  /* 0x000000ff0400720c */ /* 0x008fda0003f25270 */
        /* <DEDUP_REMOVED lines=10> */
[----:B----4-:R-:W-:-:S04]  /*c960*/  ISETP.NE.AND P0, PT, R6, RZ, PT ;  /* 0x000000ff0600720c */ /* 0x010fc80003f05270 */
[----:B------:R1:W-:Y:S01]  /*c970*/  @!P1 STS [R7+0xc74], R4 ;  /* 0x000c740407009388 */ /* 0x0003e20000000800 */
[----:B------:R-:W-:Y:S08]  /*c980*/  BAR.SYNC.DEFER_BLOCKING 0x0 ;  /* 0x0000000000007b1d */ /* 0x000ff00000010000 */
[----:B------:R-:W-:Y:S05]  /*c990*/  @P0 BRA `(.L_x_7242) ;  /* 0x0000000000040947 */ /* 0x000fea0003800000 */
[----:B------:R2:W-:Y:S02]  /*c9a0*/  REDG.E.ADD.F32.FTZ.RN.STRONG.GPU desc[UR14][R10.64], R4 ;  /* 0x000000040a0079a6 */ /* 0x0005e4000c10f38e */
.L_x_7242:
[----:B------:R-:W-:Y:S05]  /*c9b0*/  BSYNC B0 ;  /* 0x0000000000007941 */ /* 0x000fea0003800000 */
.L_x_7241:
        /* <DEDUP_REMOVED lines=8> */
[----:B0-----:R-:W0:Y:S01]  /*ca40*/  S2R R15, SR_TID.X ;  /* 0x00000000000f7919 */ /* 0x001e220000002100 */
        /* <DEDUP_REMOVED lines=13> */
[----:B0-----:R-:W-:-:S04]  /*cb20*/  ISETP.NE.AND P0, PT, R15, RZ, PT ;  /* 0x000000ff0f00720c */ /* 0x001fc80003f05270 */
[----:B------:R3:W-:Y:S01]  /*cb30*/  @!P1 STS [R4+0xc74], R7 ;  /* 0x000c740704009388 */ /* 0x0007e20000000800 */
[----:B------:R-:W-:Y:S08]  /*cb40*/  BAR.SYNC.DEFER_BLOCKING 0x0 ;  /* 0x0000000000007b1d */ /* 0x000ff00000010000 */
[----:B------:R-:W-:Y:S05]  /*cb50*/  @P0 BRA `(.L_x_7245) ;  /* 0x0000000000100947 */ /* 0x000fea0003800000 */
[----:B------:R4:W-:Y:S01]  /*cb60*/  REDG.E.ADD.F32.FTZ.RN.STRONG.GPU desc[UR14][R8.64], R7 ;  /* 0x00000007080079a6 */ /* 0x0009e2000c10f38e */
[----:B------:R-:W-:Y:S01]  /*cb70*/  HFMA2.MMA R15, -RZ, RZ, 0, 0 ;  /* 0x00000000ff0f7435 */ /* 0x000fe200000001ff */
[----:B------:R-:W-:Y:S10]  /*cb80*/  BRA `(.L_x_7245) ;  /* 0x0000000000047947 */ /* 0x000ff40003800000 */
.L_x_7244:
[----:B0-----:R-:W0:Y:S02]  /*cb90*/  S2R R15, SR_TID.X ;  /* 0x00000000000f7919 */ /* 0x001e240000002100 */
.L_x_7245:
[----:B------:R-:W-:Y:S05]  /*cba0*/  BSYNC B0 ;  /* 0x0000000000007941 */ /* 0x000fea0003800000 */
.L_x_7243:
[----:B------:R-:W-:Y:S02]  /*cbb0*/  ULDC UR16, c[0x0][0x21c] ;  /* 0x0000870000107ab9 */ /* 0x000fe40000000800 */
[----:B0-----:R-:W-:-:S13]  /*cbc0*/  ISETP.GE.AND P0, PT, R15, UR16, PT ;  /* 0x000000100f007c0c */ /* 0x001fda000bf06270 */
[----:B------:R-:W-:Y:S05]  /*cbd0*/  @P0 EXIT ;  /* 0x000000000000094d */ /* 0x000fea0003800000 */
[----:B------:R-:W0:Y:S01]  /*cbe0*/  S2UR UR5, SR_CgaCtaId ;  /* 0x00000000000579c3 */ /* 0x000e220000008800 */
[----:B-123--:R-:W-:Y:S01]  /*cbf0*/  SHF.R.S32.HI R4, RZ, 0x1f, R143 ;  /* 0x0000001fff047819 */ /* 0x00efe2000001148f */
        /* <DEDUP_REMOVED lines=16> */
[----:B0-----:R-:W-:-:S03]  /*cd00*/  ULEA UR4, UR5, UR4, 0x18 ;  /* 0x0000000405047291 */ /* 0x001fc6000f8ec03f */
[----:B------:R-:W-:-:S09]  /*cd10*/  ULDC UR5, c[0x0][0x0] ;  /* 0x0000000000057ab9 */ /* 0x000fd20000000800 */
.L_x_7247:
[----:B------:R-:W-:Y:S02]  /*cd20*/  LEA R0, R15, UR4, 0x2 ;  /* 0x000000040f007c11 */ /* 0x000fe4000f8e10ff */
[----:B------:R-:W-:Y:S02]  /*cd30*/  SHF.R.S32.HI R10, RZ, 0x1f, R15 ;  /* 0x0000001fff0a7819 */ /* 0x000fe4000001140f */
[----:B0---4-:R-:W-:Y:S01]  /*cd40*/  MOV R8, R2 ;  /* 0x0000000200087202 */ /* 0x011fe20000000f00 */
        /* <DEDUP_REMOVED lines=23> */
.L_x_7246:
[----:B------:R-:W-:Y:S05]  /*cec0*/  EXIT ;  /* 0x000000000000794d */ /* 0x000fea0003800000 */
.L_x_7248:
        /* <DEDUP_REMOVED lines=11> */
.L_x_10983:


//--------------------- .text._Z25selective_scan_bwd_kernelI32Selective_Scan_bwd_kernel_traitsILi32ELi16ELb0ELb1ELb0ELb0ELb0EN3c108BFloat16EfEEv12SSMParamsBwd --------------------------
	.section	.text._Z25selective_scan_bwd_kernelI32Selective_Scan_bwd_kernel_traitsILi32ELi16ELb0ELb1ELb0ELb0ELb0EN3c108BFloat16EfEEv12SSMParamsBwd,"ax",@progbits
	.align	128
        .global         _Z25selective_scan_bwd_kernelI32Selective_Scan_bwd_kernel_traitsILi32ELi16ELb0ELb1ELb0ELb0ELb0EN3c108BFloat16EfEEv12SSMParamsBwd
        .type           _Z25selective_scan_bwd_kernelI32Selective_Scan_bwd_kernel_traitsILi32ELi16ELb0ELb1ELb0ELb0ELb0EN3c108BFloat16EfEEv12SSMParamsBwd,@function
        .size           _Z25selective_scan_bwd_kernelI32Selective_Scan_bwd_kernel_traitsILi32ELi16ELb0ELb1ELb0ELb0ELb0EN3c108BFloat16EfEEv12SSMParamsBwd,(.L_x_10984 - _Z25selective_scan_bwd_kernelI32Selective_Scan_bwd_kernel_traitsILi32ELi16ELb0ELb1ELb0ELb0ELb0EN3c108BFloat16EfEEv12SSMParamsBwd)
        .other          _Z25selective_scan_bwd_kernelI32Selective_Scan_bwd_kernel_traitsILi32ELi16ELb0ELb1ELb0ELb0ELb0EN3c108BFloat16EfEEv12SSMParamsBwd,@"STO_CUDA_ENTRY STV_DEFAULT"
_Z25selective_scan_bwd_kernelI32Selective_Scan_bwd_kernel_traitsILi32ELi16ELb0ELb1ELb0ELb0ELb0EN3c108BFloat16EfEEv12SSMParamsBwd:
.text._Z25selective_scan_bwd_kernelI32Selective_Scan_bwd_kernel_traitsILi32ELi16ELb0ELb1ELb0ELb0ELb0EN3c108BFloat16EfEEv12SSMParamsBwd:
[----:B------:R-:W-:Y:S08]  /*0000*/  LDC R1, c[0x0][0x28] ;  /* 0x00000a00ff017b82 */ /* 0x000ff00000000800 */
[----:B------:R-:W0:Y:S01]  /*0010*/  LDC R8, c[0x0][0x228] ;  /* 0x00008a00ff087b82 */ /* 0x000e220000000800 */
[----:B------:R-:W-:Y:S01]  /*0020*/  ULDC.64 UR4, c[0x0][0x2e8] ;  /* 0x0000ba0000047ab9 */ /* 0x000fe20000000a00 */
[----:B------:R-:W-:Y:S01]  /*0030*/  ULDC.64 UR6, c[0x0][0x300] ;  /* 0x0000c00000067ab9 */ /* 0x000fe20000000a00 */
[----:B------:R-:W-:Y:S01]  /*0040*/  UISETP.NE.U32.AND UP0, UPT, UR4, URZ, UPT ;  /* 0x0000003f0400728c */ /* 0x000fe2000bf05070 */
[----:B------:R-:W-:Y:S01]  /*0050*/  HFMA2.MMA R141, -RZ, RZ, 0, 0 ;  /* 0x00000000ff8d7435 */ /* 0x000fe200000001ff */
[----:B------:R-:W-:Y:S01]  /*0060*/  UISETP.NE.U32.AND UP1, UPT, UR6, URZ, UPT ;  /* 0x0000003f0600728c */ /* 0x000fe2000bf25070 */
[----:B------:R-:W-:Y:S01]  /*0070*/  IMAD.MOV.U32 R132, RZ, RZ, RZ ;  /* 0x000000ffff847224 */ /* 0x000fe200078e00ff */
        /* <DEDUP_REMOVED lines=12> */
[----:B0-----:R-:W-:Y:S01]  /*0140*/  IABS R7, R8 ;  /* 0x0000000800077213 */ /* 0x001fe20000000000 */
[----:B------:R-:W-:Y:S01]  /*0150*/  UMOV UR26, URZ ;  /* 0x0000003f001a7c82 */ /* 0x000fe20008000000 */
[----:B------:R-:W-:Y:S01]  /*0160*/  UMOV UR27, URZ ;  /* 0x0000003f001b7c82 */ /* 0x000fe20008000000 */
[----:B------:R-:W-:Y:S01]  /*0170*/  UMOV UR24, URZ ;  /* 0x0000003f00187c82 */ /* 0x000fe20008000000 */
[----:B------:R-:W0:Y:S01]  /*0180*/  I2F.RP R0, R7 ;  /* 0x0000000700007306 */ /* 0x000e220000209400 */
[----:B------:R-:W-:Y:S01]  /*0190*/  UMOV UR25, URZ ;  /* 0x0000003f00197c82 */ /* 0x000fe20008000000 */
[----:B------:R-:W3:Y:S01]  /*01a0*/  LDC.64 R130, c[0x0][0x2d8] ;  /* 0x0000b600ff827b82 */ /* 0x000ee20000000a00 */
[----:B-1----:R-:W-:-:S02]  /*01b0*/  USHF.R.S32.HI UR9, URZ, 0x1f, UR8 ;  /* 0x0000001f3f097899 */ /* 0x002fc40008011408 */
[----:B------:R-:W-:Y:S02]  /*01c0*/  @UP0 ULEA UR4, UP2, UR8, UR4, 0x2 ;  /* 0x0000000408040291 */ /* 0x000fe4000f84103f */
[----:B------:R-:W-:Y:S02]  /*01d0*/  @UP1 ULEA UR6, UP3, UR8, UR6, 0x2 ;  /* 0x0000000608061291 */ /* 0x000fe4000f86103f */
[----:B------:R-:W-:Y:S02]  /*01e0*/  @UP0 ULEA.HI.X UR5, UR8, UR5, UR9, 0x2, UP2 ;  /* 0x0000000508050291 */ /* 0x000fe400090f1409 */
[----:B------:R-:W-:Y:S01]  /*01f0*/  MOV R2, UR4 ;  /* 0x0000000400027c02 */ /* 0x000fe20008000f00 */
[----:B------:R-:W-:Y:S01]  /*0200*/  @UP1 ULEA.HI.X UR7, UR8, UR7, UR9, 0x2, UP3 ;  /* 0x0000000708071291 */ /* 0x000fe200098f1409 */
[----:B------:R-:W-:Y:S01]  /*0210*/  MOV R4, UR6 ;  /* 0x0000000600047c02 */ /* 0x000fe20008000f00 */
[----:B0-----:R-:W0:Y:S01]  /*0220*/  MUFU.RCP R0, R0 ;  /* 0x0000000000007308 */ /* 0x001e220000001000 */
[----:B------:R-:W-:Y:S01]  /*0230*/  IMAD.U32 R3, RZ, RZ, UR5 ;  /* 0x00000005ff037e24 */ /* 0x000fe2000f8e00ff */
[----:B------:R-:W-:-:S02]  /*0240*/  UISETP.NE.U32.AND UP2, UPT, UR30, URZ, UPT ;  /* 0x0000003f1e00728c */ /* 0x000fc4000bf45070 */
[----:B------:R-:W-:Y:S01]  /*0250*/  IMAD.U32 R5, RZ, RZ, UR7 ;  /* 0x00000007ff057e24 */ /* 0x000fe2000f8e00ff */
[----:B--2---:R-:W-:Y:S01]  /*0260*/  USHF.R.S32.HI UR49, URZ, 0x1f, UR48 ;  /* 0x0000001f3f317899 */ /* 0x004fe20008011430 */
[----:B------:R1:W5:Y:S01]  /*0270*/  @P0 LDG.E R141, desc[UR20][R2.64] ;  /* 0x00000014028d0981 */ /* 0x000362000c1e1900 */
[----:B------:R-:W-:-:S03]  /*0280*/  ULDC.64 UR4, c[0x0][0x310] ;  /* 0x0000c40000047ab9 */ /* 0x000fc60000000a00 */
[----:B------:R2:W5:Y:S01]  /*0290*/  @P1 LDG.E R132, desc[UR20][R4.64] ;  /* 0x0000001404841981 */ /* 0x000562000c1e1900 */
[----:B------:R-:W-:Y:S01]  /*02a0*/  UISETP.NE.AND.EX UP2, UPT, UR31, URZ, UPT, UP2 ;  /* 0x0000003f1f00728c */ /* 0x000fe2000bf45320 */
[----:B------:R-:W-:Y:S01]  /*02b0*/  HFMA2.MMA R135, -RZ, RZ, 0, 0 ;  /* 0x00000000ff877435 */ /* 0x000fe200000001ff */
[----:B------:R-:W-:Y:S01]  /*02c0*/  UISETP.NE.U32.AND UP0, UPT, UR4, URZ, UPT ;  /* 0x0000003f0400728c */ /* 0x000fe2000bf05070 */
[----:B------:R-:W-:Y:S01]  /*02d0*/  IMAD.MOV.U32 R137, RZ, RZ, RZ ;  /* 0x000000ffff897224 */ /* 0x000fe200078e00ff */
[----:B------:R-:W-:Y:S01]  /*02e0*/  UIMAD UR4, UR49, UR14, URZ ;  /* 0x0000000e310472a4 */ /* 0x000fe2000f8e023f */
[----:B-1----:R-:W-:Y:S01]  /*02f0*/  MOV R2, RZ ;  /* 0x000000ff00027202 */ /* 0x002fe20000000f00 */
[----:B------:R-:W-:Y:S01]  /*0300*/  UISETP.NE.U32.AND UP1, UPT, UR28, URZ, UPT ;  /* 0x0000003f1c00728c */ /* 0x000fe2000bf25070 */
[----:B0-----:R-:W-:Y:S01]  /*0310*/  IADD3 R6, R0, 0xffffffe, RZ ;  /* 0x0ffffffe00067810 */ /* 0x001fe20007ffe0ff */
[----:B------:R-:W-:Y:S02]  /*0320*/  UIMAD UR15, UR48, UR15, UR4 ;  /* 0x0000000f300f72a4 */ /* 0x000fe4000f8e0204 */
[----:B------:R-:W-:Y:S01]  /*0330*/  UISETP.NE.AND.EX UP1, UPT, UR29, URZ, UPT, UP1 ;  /* 0x0000003f1d00728c */ /* 0x000fe2000bf25310 */
[----:B------:R-:W0:Y:S01]  /*0340*/  F2I.FTZ.U32.TRUNC.NTZ R3, R6 ;  /* 0x0000000600037305 */ /* 0x000e22000021f000 */
[----:B------:R-:W-:-:S02]  /*0350*/  UIMAD UR4, UR49, UR18, URZ ;  /* 0x00000012310472a4 */ /* 0x000fc4000f8e023f */
[----:B------:R-:W-:Y:S02]  /*0360*/  UISETP.NE.AND.EX UP0, UPT, UR5, URZ, UPT, UP0 ;  /* 0x0000003f0500728c */ /* 0x000fe4000bf05300 */
[----:B------:R-:W-:Y:S02]  /*0370*/  @UP2 ULEA UR26, UP4, UR8, UR30, 0x2 ;  /* 0x0000001e081a2291 */ /* 0x000fe4000f88103f */
[----:B------:R-:W-:Y:S02]  /*0380*/  UIMAD UR5, UR49, UR16, URZ ;  /* 0x00000010310572a4 */ /* 0x000fe4000f8e023f */
[----:B------:R-:W-:Y:S02]  /*0390*/  UIMAD.WIDE.U32 UR10, UR48, UR18, URZ ;  /* 0x00000012300a72a5 */ /* 0x000fe4000f8e003f */
[----:B------:R-:W-:Y:S02]  /*03a0*/  UIMAD UR22, UR48, UR19, UR4 ;  /* 0x00000013301672a4 */ /* 0x000fe4000f8e0204 */
[----:B------:R-:W-:Y:S01]  /*03b0*/  @UP2 ULEA.HI.X UR27, UR8, UR31, UR9, 0x2, UP4 ;  /* 0x0000001f081b2291 */ /* 0x000fe2000a0f1409 */
[----:B0-----:R-:W-:Y:S01]  /*03c0*/  IMAD.MOV R0, RZ, RZ, -R3 ;  /* 0x000000ffff007224 */ /* 0x001fe200078e0a03 */
[----:B------:R-:W-:Y:S01]  /*03d0*/  ULDC.64 UR18, c[0x0][0x240] ;  /* 0x0000900000127ab9 */ /* 0x000fe20000000a00 */
[----:B------:R-:W-:-:S02]  /*03e0*/  UIMAD.WIDE.U32 UR12, UR48, UR14, URZ ;  /* 0x0000000e300c72a5 */ /* 0x000fc4000f8e003f */
        /* <DEDUP_REMOVED lines=9> */
[----:B------:R-:W-:-:S02]  /*0480*/  UIMAD UR18, UR9, UR30, URZ ;  /* 0x0000001e091272a4 */ /* 0x000fc4000f8e023f */
[----:B------:R-:W-:Y:S01]  /*0490*/  @UP1 ULEA UR24, UP3, UR8, UR28, 0x2 ;  /* 0x0000001c08181291 */ /* 0x000fe2000f86103f */
[----:B------:R-:W-:Y:S01]  /*04a0*/  IMAD.MOV R2, RZ, RZ, -R139 ;  /* 0x000000ffff027224 */ /* 0x000fe200078e0a8b */
[----:B------:R-:W-:Y:S02]  /*04b0*/  UIMAD UR14, UR48, UR19, UR14 ;  /* 0x00000013300e72a4 */ /* 0x000fe4000f8e020e */
[----:B------:R-:W-:Y:S01]  /*04c0*/  UIMAD UR19, UR8, UR31, UR18 ;  /* 0x0000001f081372a4 */ /* 0x000fe2000f8e0212 */
[C---:B------:R-:W-:Y:S01]  /*04d0*/  IMAD R0, R7.reuse, R2, R0 ;  /* 0x0000000207007224 */ /* 0x040fe200078e0200 */
[----:B------:R-:W-:Y:S01]  /*04e0*/  UIMAD.WIDE.U32 UR6, UR48, UR16, URZ ;  /* 0x00000010300672a5 */ /* 0x000fe2000f8e003f */
[----:B------:R-:W-:Y:S01]  /*04f0*/  ULDC UR31, c[0x0][0x224] ;  /* 0x00008900001f7ab9 */ /* 0x000fe20000000800 */
[----:B------:R-:W-:Y:S02]  /*0500*/  @UP1 ULEA.HI.X UR25, UR8, UR29, UR9, 0x2, UP3 ;  /* 0x0000001d08191291 */ /* 0x000fe400098f1409 */
[----:B------:R-:W-:Y:S01]  /*0510*/  ISETP.GT.U32.AND P1, PT, R7, R0, PT ;  /* 0x000000000700720c */ /* 0x000fe20003f24070 */
[----:B------:R-:W-:Y:S01]  /*0520*/  UIADD3 UR13, UR13, UR15, URZ ;  /* 0x0000000f0d0d7290 */ /* 0x000fe2000fffe03f */
[----:B------:R-:W-:Y:S01]  /*0530*/  ULDC.64 UR28, c[0x0][0x288] ;  /* 0x0000a200001c7ab9 */ /* 0x000fe20000000a00 */
[----:B------:R-:W-:-:S02]  /*0540*/  USHF.L.U32 UR50, UR31, 0x9, URZ ;  /* 0x000000091f327899 */ /* 0x000fc4000800063f */
[----:B------:R-:W-:Y:S02]  /*0550*/  UIMAD UR16, UR9, UR28, URZ ;  /* 0x0000001c091072a4 */ /* 0x000fe4000f8e023f */
[----:B------:R-:W-:Y:S02]  /*0560*/  UIADD3 UR7, UR7, UR17, URZ ;  /* 0x0000001107077290 */ /* 0x000fe4000fffe03f */
[----:B------:R-:W-:Y:S02]  /*0570*/  UIMAD.WIDE.U32 UR12, UR8, UR28, UR12 ;  /* 0x0000001c080c72a5 */ /* 0x000fe4000f8e000c */
[----:B------:R-:W-:Y:S02]  /*0580*/  UIADD3 UR23, UR50, -0x200, URZ ;  /* 0xfffffe0032177890 */ /* 0x000fe4000fffe03f */
[-C--:B------:R-:W-:Y:S01]  /*0590*/  @!P1 IADD3 R0, R0, -R7.reuse, RZ ;  /* 0x8000000700009210 */ /* 0x080fe20007ffe0ff */
[----:B------:R-:W-:Y:S01]  /*05a0*/  @!P1 VIADD R139, R139, 0x1 ;  /* 0x000000018b8b9836 */ /* 0x000fe20000000000 */
[----:B------:R-:W-:Y:S01]  /*05b0*/  ISETP.NE.AND P1, PT, R8, RZ, PT ;  /* 0x000000ff0800720c */ /* 0x000fe20003f25270 */
[----:B------:R-:W-:Y:S01]  /*05c0*/  UIMAD UR15, UR8, UR29, UR16 ;  /* 0x0000001d080f72a4 */ /* 0x000fe2000f8e0210 */
[----:B------:R-:W-:Y:S01]  /*05d0*/  ISETP.GE.U32.AND P0, PT, R0, R7, PT ;  /* 0x000000070000720c */ /* 0x000fe20003f06070 */
[----:B------:R-:W-:-:S02]  /*05e0*/  UIMAD.WIDE.U32 UR6, UR8, UR30, UR6 ;  /* 0x0000001e080672a5 */ /* 0x000fc4000f8e0006 */
[----:B------:R-:W-:Y:S01]  /*05f0*/  LOP3.LUT R0, R8, UR8, RZ, 0x3c, !PT ;  /* 0x0000000808007c12 */ /* 0x000fe2000f8e3cff */
[----:B------:R-:W-:Y:S01]  /*0600*/  ULDC.64 UR28, c[0x0][0x330] ;  /* 0x0000cc00001c7ab9 */ /* 0x000fe20000000a00 */
[----:B------:R-:W-:Y:S02]  /*0610*/  USHF.R.S32.HI UR30, URZ, 0x1f, UR23 ;  /* 0x0000001f3f1e7899 */ /* 0x000fe40008011417 */
[----:B------:R-:W-:Y:S01]  /*0620*/  ISETP.GE.AND P2, PT, R0, RZ, PT ;  /* 0x000000ff0000720c */ /* 0x000fe20003f46270 */
[----:B------:R-:W-:Y:S02]  /*0630*/  UIADD3 UR18, UP1, UR23, UR12, URZ ;  /* 0x0000000c17127290 */ /* 0x000fe4000ff3e03f */
[----:B------:R-:W-:Y:S01]  /*0640*/  UIMAD UR9, UR9, UR28, URZ ;  /* 0x0000001c090972a4 */ /* 0x000fe2000f8e023f */
[----:B------:R-:W-:Y:S01]  /*0650*/  ULDC.64 UR16, c[0x0][0x2f0] ;  /* 0x0000bc0000107ab9 */ /* 0x000fe20000000a00 */
[----:B------:R-:W-:Y:S01]  /*0660*/  UIADD3 UR11, UR11, UR22, URZ ;  /* 0x000000160b0b7290 */ /* 0x000fe2000fffe03f */
[----:B------:R-:W-:Y:S01]  /*0670*/  @P0 IADD3 R139, R139, 0x1, RZ ;  /* 0x000000018b8b0810 */ /* 0x000fe20007ffe0ff */
[----:B------:R-:W-:-:S02]  /*0680*/  UIADD3.X UR15, UR30, UR13, UR15, UP1, !UPT ;  /* 0x0000000d1e0f7290 */ /* 0x000fc40008ffe40f */
[----:B------:R-:W-:Y:S02]  /*0690*/  UIMAD UR22, UR8, UR29, UR9 ;  /* 0x0000001d081672a4 */ /* 0x000fe4000f8e0209 */
[----:B------:R-:W-:Y:S02]  /*06a0*/  ULEA UR9, UP1, UR18, UR16, 0x1 ;  /* 0x0000001012097291 */ /* 0x000fe4000f82083f */
[----:B------:R-:W-:Y:S01]  /*06b0*/  @!P2 IMAD.MOV R139, RZ, RZ, -R139 ;  /* 0x000000ffff8ba224 */ /* 0x000fe200078e0a8b */
        /* <DEDUP_REMOVED lines=20> */
[----:B---3--:R-:W-:Y:S01]  /*0800*/  LEA R130, P1, R129, R130, 0x1 ;  /* 0x0000008281827211 */ /* 0x008fe200078208ff */
        /* <DEDUP_REMOVED lines=19> */
[----:B------:R-:W-:Y:S01]  /*0940*/  UMOV UR10, UR18 ;  /* 0x00000012000a7c82 */ /* 0x000fe20008000000 */
[----:B------:R-:W-:Y:S01]  /*0950*/  UMOV UR11, UR16 ;  /* 0x00000010000b7c82 */ /* 0x000fe20008000000 */
[----:B------:R-:W-:Y:S01]  /*0960*/  UMOV UR12, UR17 ;  /* 0x00000011000c7c82 */ /* 0x000fe20008000000 */
[----:B------:R-:W-:Y:S01]  /*0970*/  UMOV UR4, URZ ;  /* 0x0000003f00047c82 */ /* 0x000fe20008000000 */
[----:B0-----:R-:W-:-:S05]  /*0980*/  IMAD.SHL.U32 R128, R133, 0x10, RZ ;  /* 0x0000001085807824 */ /* 0x001fca00078e00ff */
[----:B-1----:R-:W-:-:S07]  /*0990*/  LOP3.LUT R128, R128, 0xfffffe00, RZ, 0xc0, !PT ;  /* 0xfffffe0080807812 */ /* 0x002fce00078ec0ff */
.L_x_7293:
[----:B------:R-:W-:Y:S01]  /*09a0*/  ULDC UR15, c[0x0][0x224] ;  /* 0x00008900000f7ab9 */ /* 0x000fe20000000800 */
[----:B------:R-:W-:Y:S01]  /*09b0*/  ULDC UR16, c[0x0][0x218] ;  /* 0x0000860000107ab9 */ /* 0x000fe20000000800 */
[----:B------:R-:W-:Y:S01]  /*09c0*/  UIADD3 UR15, -UR4, UR15, URZ ;  /* 0x0000000f040f7290 */ /* 0x000fe2000fffe13f */
[----:B------:R-:W-:Y:S01]  /*09d0*/  LOP3.LUT R4, R128, 0x1f, R133, 0xf8, !PT ;  /* 0x0000001f80047812 */ /* 0x000fe200078ef885 */
[----:B0-----:R-:W-:Y:S01]  /*09e0*/  IMAD.U32 R3, RZ, RZ, UR10 ;  /* 0x0000000aff037e24 */ /* 0x001fe2000f8e00ff */
[----:B------:R-:W-:Y:S01]  /*09f0*/  MOV R2, UR9 ;  /* 0x0000000900027c02 */ /* 0x000fe20008000f00 */
[----:B------:R-:W-:Y:S01]  /*0a00*/  ULEA UR51, UR15, 0xfffffe00, 0x9 ;  /* 0xfffffe000f337891 */ /* 0x000fe2000f8e483f */
[----:B------:R-:W-:Y:S02]  /*0a10*/  PRMT R7, RZ, 0x7610, R7 ;  /* 0x00007610ff077816 */ /* 0x000fe40000000007 */
[C---:B------:R-:W-:Y:S01]  /*0a20*/  LOP3.LUT R127, R4.reuse, 0x20, RZ, 0xfc, !PT ;  /* 0x00000020047f7812 */ /* 0x040fe200078efcff */
[----:B------:R-:W-:Y:S01]  /*0a30*/  UIADD3 UR52, -UR51, UR16, URZ ;  /* 0x0000001033347290 */ /* 0x000fe2000fffe13f */
        /* <DEDUP_REMOVED lines=65> */
[C---:B------:R-:W-:Y:S01]  /*0e50*/  IADD3 R20, R131.reuse, 0x20, RZ ;  /* 0x0000002083147810 */ /* 0x040fe20007ffe0ff */
[C---:B------:R-:W-:Y:S01]  /*0e60*/  VIADD R22, R131.reuse, 0x40 ;  /* 0x0000004083167836 */ /* 0x040fe20000000000 */
[----:B------:R-:W-:-:S02]  /*0e70*/  LEA.HI.SX32 R112, R131, R131, 0x1b ;  /* 0x0000008383707211 */ /* 0x000fc400078fdaff */
[C---:B0-----:R-:W-:Y:S01]  /*0e80*/  IADD3 R2, R131.reuse, 0xa0, RZ ;  /* 0x000000a083027810 */ /* 0x041fe20007ffe0ff */
[C---:B------:R-:W-:Y:S01]  /*0e90*/  VIADD R26, R131.reuse, 0x80 ;  /* 0x00000080831a7836 */ /* 0x040fe20000000000 */
[-C--:B------:R-:W-:Y:S02]  /*0ea0*/  LEA.HI.SX32 R20, R20, R131.reuse, 0x1b ;  /* 0x0000008314147211 */ /* 0x080fe400078fdaff */
[-C--:B------:R-:W-:Y:S02]  /*0eb0*/  LEA.HI.SX32 R2, R2, R131.reuse, 0x1b ;  /* 0x0000008302027211 */ /* 0x080fe400078fdaff */
[----:B------:R-:W-:Y:S02]  /*0ec0*/  IADD3 R24, R131, 0x60, RZ ;  /* 0x0000006083187810 */ /* 0x000fe40007ffe0ff */
[-C--:B------:R-:W-:Y:S01]  /*0ed0*/  LEA.HI.SX32 R22, R22, R131.reuse, 0x1b ;  /* 0x0000008316167211 */ /* 0x080fe200078fdaff */
[----:B-1----:R-:W-:Y:S01]  /*0ee0*/  ULEA UR18, UR5, UR18, 0x18 ;  /* 0x0000001205127291 */ /* 0x002fe2000f8ec03f */
[----:B------:R-:W-:-:S02]  /*0ef0*/  LEA.HI.SX32 R24, R24, R131, 0x1b ;  /* 0x0000008318187211 */ /* 0x000fc400078fdaff */
[----:B------:R-:W-:Y:S01]  /*0f00*/  LEA.HI.SX32 R26, R26, R131, 0x1b ;  /* 0x000000831a1a7211 */ /* 0x000fe200078fdaff */
[----:B------:R-:W-:Y:S02]  /*0f10*/  ULDC UR5, c[0x0][0x21c] ;  /* 0x0000870000057ab9 */ /* 0x000fe40000000800 */
[----:B------:R-:W-:Y:S02]  /*0f20*/  LEA R112, R112, UR18, 0x1 ;  /* 0x0000001270707c11 */ /* 0x000fe4000f8e08ff */
[----:B------:R-:W-:Y:S02]  /*0f30*/  LEA R111, R20, UR18, 0x1 ;  /* 0x00000012146f7c11 */ /* 0x000fe4000f8e08ff */
[----:B------:R-:W-:Y:S01]  /*0f40*/  LEA R107, R2, UR18, 0x1 ;  /* 0x00000012026b7c11 */ /* 0x000fe2000f8e08ff */
[C---:B------:R-:W-:Y:S01]  /*0f50*/  VIADD R2, R131.reuse, 0xc0 ;  /* 0x000000c083027836 */ /* 0x040fe20000000000 */
[----:B------:R-:W-:Y:S01]  /*0f60*/  LEA R110, R22, UR18, 0x1 ;  /* 0x00000012166e7c11 */ /* 0x000fe2000f8e08ff */
[----:B------:R-:W-:Y:S01]  /*0f70*/  VIADD R22, R131, 0x100 ;  /* 0x0000010083167836 */ /* 0x000fe20000000000 */
[----:B------:R-:W-:-:S02]  /*0f80*/  LEA R109, R24, UR18, 0x1 ;  /* 0x00000012186d7c11 */ /* 0x000fc4000f8e08ff */
[C---:B------:R-:W-:Y:S02]  /*0f90*/  IADD3 R20, R131.reuse, 0xe0, RZ ;  /* 0x000000e083147810 */ /* 0x040fe40007ffe0ff */
[----:B------:R-:W-:Y:S02]  /*0fa0*/  LEA R108, R26, UR18, 0x1 ;  /* 0x000000121a6c7c11 */ /* 0x000fe4000f8e08ff */
[-C--:B------:R-:W-:Y:S01]  /*0fb0*/  LEA.HI.SX32 R2, R2, R131.reuse, 0x1b ;  /* 0x0000008302027211 */ /* 0x080fe200078fdaff */
[C---:B------:R-:W-:Y:S01]  /*0fc0*/  VIADD R26, R131.reuse, 0x140 ;  /* 0x00000140831a7836 */ /* 0x040fe20000000000 */
[----:B------:R-:W-:Y:S02]  /*0fd0*/  IADD3 R24, R131, 0x120, RZ ;  /* 0x0000012083187810 */ /* 0x000fe40007ffe0ff */
[----:B------:R-:W-:Y:S02]  /*0fe0*/  LEA.HI.SX32 R20, R20, R131, 0x1b ;  /* 0x0000008314147211 */ /* 0x000fe400078fdaff */
[----:B------:R-:W-:-:S02]  /*0ff0*/  LEA R106, R2, UR18, 0x1 ;  /* 0x00000012026a7c11 */ /* 0x000fc4000f8e08ff */
[-C--:B------:R-:W-:Y:S02]  /*1000*/  LEA.HI.SX32 R22, R22, R131.reuse, 0x1b ;  /* 0x0000008316167211 */ /* 0x080fe400078fdaff */
[C---:B------:R-:W-:Y:S02]  /*1010*/  IADD3 R2, R131.reuse, 0x180, RZ ;  /* 0x0000018083027810 */ /* 0x040fe40007ffe0ff */
[-C--:B------:R-:W-:Y:S02]  /*1020*/  LEA.HI.SX32 R24, R24, R131.reuse, 0x1b ;  /* 0x0000008318187211 */ /* 0x080fe400078fdaff */
[----:B------:R-:W-:Y:S02]  /*1030*/  LEA.HI.SX32 R26, R26, R131, 0x1b ;  /* 0x000000831a1a7211 */ /* 0x000fe400078fdaff */
[----:B------:R-:W-:Y:S02]  /*1040*/  LEA R105, R20, UR18, 0x1 ;  /* 0x0000001214697c11 */ /* 0x000fe4000f8e08ff */
[----:B------:R-:W-:-:S02]  /*1050*/  IADD3 R20, R131, 0x1e0, RZ ;  /* 0x000001e083147810 */ /* 0x000fc40007ffe0ff */
[----:B------:R-:W-:Y:S02]  /*1060*/  LEA R104, R22, UR18, 0x1 ;  /* 0x0000001216687c11 */ /* 0x000fe4000f8e08ff */
[-C--:B------:R-:W-:Y:S02]  /*1070*/  LEA.HI.SX32 R2, R2, R131.reuse, 0x1b ;  /* 0x0000008302027211 */ /* 0x080fe400078fdaff */
[----:B------:R-:W-:Y:S02]  /*1080*/  LEA R103, R24, UR18, 0x1 ;  /* 0x0000001218677c11 */ /* 0x000fe4000f8e08ff */
[----:B------:R-:W-:Y:S02]  /*1090*/  LEA R102, R26, UR18, 0x1 ;  /* 0x000000121a667c11 */ /* 0x000fe4000f8e08ff */
[----:B------:R-:W-:Y:S02]  /*10a0*/  LEA.HI.SX32 R20, R20, R131, 0x1b ;  /* 0x0000008314147211 */ /* 0x000fe400078fdaff */
[----:B------:R-:W-:-:S02]  /*10b0*/  LEA R100, R2, UR18, 0x1 ;  /* 0x0000001202647c11 */ /* 0x000fc4000f8e08ff */
[----:B------:R-:W-:Y:S02]  /*10c0*/  LEA R97, R20, UR18, 0x1 ;  /* 0x0000001214617c11 */ /* 0x000fe4000f8e08ff */
[----:B------:R-:W-:Y:S02]  /*10d0*/  ISETP.GE.AND P2, PT, R4, UR52, PT ;  /* 0x0000003404007c0c */ /* 0x000fe4000bf46270 */
[----:B------:R-:W-:Y:S02]  /*10e0*/  ISETP.GE.AND P1, PT, R127, UR52, PT ;  /* 0x000000347f007c0c */ /* 0x000fe4000bf26270 */
[----:B------:R-:W-:Y:S02]  /*10f0*/  MOV R2, UR11 ;  /* 0x0000000b00027c02 */ /* 0x000fe40008000f00 */
[----:B------:R-:W-:Y:S02]  /*1100*/  MOV R3, UR12 ;  /* 0x0000000c00037c02 */ /* 0x000fe40008000f00 */
[----:B------:R-:W-:Y:S01]  /*1110*/  ISETP.GE.AND P0, PT, R126, UR52, PT ;  /* 0x000000347e007c0c */ /* 0x000fe2000bf06270 */
[----:B------:R-:W-:Y:S01]  /*1120*/  IMAD.WIDE R2, R4, 0x2, R2 ;  /* 0x0000000204027825 */ /* 0x000fe200078e0202 */
[----:B------:R-:W-:-:S02]  /*1130*/  ISETP.GE.AND P4, PT, R125, UR52, PT ;  /* 0x000000347d007c0c */ /* 0x000fc4000bf86270 */
        /* <DEDUP_REMOVED lines=137> */
[----:B------:R-:W1:Y:S04]  /*19d0*/  LDS.U16 R11, [R96+0xa] ;  /* 0x00000a00600b7984 */ /* 0x000e680000000400 */
[----:B------:R-:W-:Y:S04]  /*19e0*/  LDS.U16 R12, [R96+0xc] ;  /* 0x00000c00600c7984 */ /* 0x000fe80000000400 */
[----:B------:R-:W-:Y:S04]  /*19f0*/  LDS.U16 R13, [R96+0xe] ;  /* 0x00000e00600d7984 */ /* 0x000fe80000000400 */
[----:B------:R-:W-:Y:S04]  /*1a00*/  LDS.U16 R14, [R96+0x10] ;  /* 0x00001000600e7984 */ /* 0x000fe80000000400 */
[----:B------:R-:W-:Y:S04]  /*1a10*/  LDS.U16 R15, [R96+0x12] ;  /* 0x00001200600f7984 */ /* 0x000fe80000000400 */
[----:B------:R-:W-:Y:S04]  /*1a20*/  LDS.U16 R16, [R96+0x14] ;  /* 0x0000140060107984 */ /* 0x000fe80000000400 */
[----:B------:R-:W2:Y:S04]  /*1a30*/  LDS.U16 R17, [R96+0x16] ;  /* 0x0000160060117984 */ /* 0x000ea80000000400 */
[----:B------:R-:W-:Y:S04]  /*1a40*/  LDS.U16 R18, [R96+0x18] ;  /* 0x0000180060127984 */ /* 0x000fe80000000400 */
[----:B------:R-:W3:Y:S04]  /*1a50*/  LDS.U16 R19, [R96+0x1a] ;  /* 0x00001a0060137984 */ /* 0x000ee80000000400 */
[----:B------:R-:W-:Y:S04]  /*1a60*/  LDS.U16 R20, [R96+0x1c] ;  /* 0x00001c0060147984 */ /* 0x000fe80000000400 */
        /* <DEDUP_REMOVED lines=34> */
[----:B------:R-:W-:Y:S02]  /*1c90*/  SHF.L.U32 R9, R9, 0x10, RZ ;  /* 0x0000001009097819 */ /* 0x000fe400000006ff */
[----:B------:R-:W-:Y:S02]  /*1ca0*/  SHF.L.U32 R13, R13, 0x10, RZ ;  /* 0x000000100d0d7819 */ /* 0x000fe400000006ff */
[----:B------:R-:W-:-:S02]  /*1cb0*/  SHF.L.U32 R15, R15, 0x10, RZ ;  /* 0x000000100f0f7819 */ /* 0x000fc400000006ff */
[----:B---3--:R-:W-:Y:S02]  /*1cc0*/  SHF.L.U32 R19, R19, 0x10, RZ ;  /* 0x0000001013137819 */ /* 0x008fe400000006ff */
[----:B----4-:R-:W-:Y:S01]  /*1cd0*/  SHF.L.U32 R21, R21, 0x10, RZ ;  /* 0x0000001015157819 */ /* 0x010fe200000006ff */
        /* <DEDUP_REMOVED lines=130> */
.L_x_7250:
        /* <DEDUP_REMOVED lines=36> */
.L_x_7288:
[----:B------:R-:W-:Y:S01]  /*2740*/  USHF.R.S32.HI UR56, URZ, 0x1f, UR5 ;  /* 0x0000001f3f387899 */ /* 0x000fe20008011405 */
[--C-:B------:R-:W-:Y:S02]  /*2750*/  SHF.R.S32.HI R5, RZ, 0x1f, R4.reuse ;  /* 0x0000001fff057819 */ /* 0x100fe40000011404 */
[----:B0--3--:R-:W-:Y:S01]  /*2760*/  MOV R11, UR36 ;  /* 0x00000024000b7c02 */ /* 0x009fe20008000f00 */
[----:B------:R-:W-:Y:S01]  /*2770*/  UIMAD UR18, UR56, UR36, URZ ;  /* 0x00000024381272a4 */ /* 0x000fe2000f8e023f */
[C---:B------:R-:W-:Y:S02]  /*2780*/  LOP3.LUT R127, R4.reuse, 0x20, RZ, 0xfc, !PT ;  /* 0x00000020047f7812 */ /* 0x040fe400078efcff */
[C---:B------:R-:W-:Y:S01]  /*2790*/  LOP3.LUT R126, R4.reuse, 0x40, RZ, 0xfc, !PT ;  /* 0x00000040047e7812 */ /* 0x040fe200078efcff */
[----:B------:R-:W-:Y:S01]  /*27a0*/  UIMAD UR18, UR5, UR37, UR18 ;  /* 0x00000025051272a4 */ /* 0x000fe2000f8e0212 */
[----:B------:R-:W-:Y:S01]  /*27b0*/  LOP3.LUT R125, R4, 0x60, RZ, 0xfc, !PT ;  /* 0x00000060047d7812 */ /* 0x000fe200078efcff */
[----:B------:R-:W-:Y:S01]  /*27c0*/  IMAD.WIDE.U32 R10, R11, UR5, R4 ;  /* 0x000000050b0a7c25 */ /* 0x000fe2000f8e0004 */
[----:B------:R-:W-:-:S02]  /*27d0*/  ISETP.GE.AND P3, PT, R127, UR52, PT ;  /* 0x000000347f007c0c */ /* 0x000fc4000bf66270 */
[----:B------:R-:W-:Y:S01]  /*27e0*/  ISETP.GE.AND P2, PT, R126, UR52, PT ;  /* 0x000000347e007c0c */ /* 0x000fe2000bf46270 */
[----:B------:R-:W-:Y:S01]  /*27f0*/  VIADD R3, R11, UR18 ;  /* 0x000000120b037c36 */ /* 0x000fe20008000000 */
[----:B------:R-:W-:Y:S02]  /*2800*/  ISETP.GE.AND P1, PT, R125, UR52, PT ;  /* 0x000000347d007c0c */ /* 0x000fe4000bf26270 */
        /* <DEDUP_REMOVED lines=9> */
[----:B------:R-:W3:Y:S01]  /*28a0*/  @!P2 LDG.E.U16 R15, desc[UR20][R2.64+0x80] ;  /* 0x00008014020fa981 */ /* 0x000ee2000c1e1500 */
[C---:B------:R-:W-:Y:S02]  /*28b0*/  LOP3.LUT R121, R4.reuse, 0xe0, RZ, 0xfc, !PT ;  /* 0x000000e004797812 */ /* 0x040fe400078efcff */
[----:B------:R-:W-:Y:S01]  /*28c0*/  LOP3.LUT R120, R4, 0x100, RZ, 0xfc, !PT ;  /* 0x0000010004787812 */ /* 0x000fe200078efcff */
[----:B------:R-:W4:Y:S01]  /*28d0*/  @!P1 LDG.E.U16 R14, desc[UR20][R2.64+0xc0] ;  /* 0x0000c014020e9981 */ /* 0x000f22000c1e1500 */
[----:B------:R-:W-:-:S02]  /*28e0*/  ISETP.GE.AND P0, PT, R124, UR52, PT ;  /* 0x000000347c007c0c */ /* 0x000fc4000bf06270 */
[----:B------:R-:W-:Y:S02]  /*28f0*/  LOP3.LUT R119, R4, 0x120, RZ, 0xfc, !PT ;  /* 0x0000012004777812 */ /* 0x000fe400078efcff */
[----:B------:R-:W-:Y:S02]  /*2900*/  ISETP.GE.AND P5, PT, R123, UR52, PT ;  /* 0x000000347b007c0c */ /* 0x000fe4000bfa6270 */
[----:B------:R-:W-:Y:S02]  /*2910*/  ISETP.GE.AND P4, PT, R122, UR52, PT ;  /* 0x000000347a007c0c */ /* 0x000fe4000bf86270 */
[----:B------:R-:W-:Y:S02]  /*2920*/  ISETP.GE.AND P3, PT, R121, UR52, PT ;  /* 0x0000003479007c0c */ /* 0x000fe4000bf66270 */
[----:B------:R-:W-:Y:S02]  /*2930*/  ISETP.NE.AND P6, PT, R217, RZ, PT ;  /* 0x000000ffd900720c */ /* 0x000fe40003fc5270 */
[----:B------:R-:W-:-:S02]  /*2940*/  ISETP.GE.AND P2, PT, R120, UR52, PT ;  /* 0x0000003478007c0c */ /* 0x000fc4000bf46270 */
        /* <DEDUP_REMOVED lines=17> */
[----:B------:R-:W2:Y:S01]  /*2a60*/  @!P6 LDG.E.U16 R13, desc[UR20][R2.64] ;  /* 0x00000014020de981 */ /* 0x000ea2000c1e1500 */
[----:B------:R-:W-:Y:S02]  /*2a70*/  ISETP.GE.AND P0, PT, R118, UR52, PT ;  /* 0x0000003476007c0c */ /* 0x000fe4000bf06270 */
[----:B------:R-:W-:Y:S01]  /*2a80*/  LOP3.LUT R113, R4, 0x1e0, RZ, 0xfc, !PT ;  /* 0x000001e004717812 */ /* 0x000fe200078efcff */
[----:B------:R-:W4:Y:S01]  /*2a90*/  @!P2 LDG.E.U16 R145, desc[UR20][R2.64+0x200] ;  /* 0x000200140291a981 */ /* 0x000f22000c1e1500 */
        /* <DEDUP_REMOVED lines=24> */
[----:B------:R-:W-:Y:S01]  /*2c20*/  ULEA.HI.X UR46, UR46, UR35, UR18, 0x2, UP0 ;  /* 0x000000232e2e7291 */ /* 0x000fe200080f1412 */
[----:B------:R-:W-:-:S05]  /*2c30*/  MOV R10, UR57 ;  /* 0x00000039000a7c02 */ /* 0x000fca0008000f00 */
[----:B------:R-:W-:-:S05]  /*2c40*/  MOV R11, UR46 ;  /* 0x0000002e000b7c02 */ /* 0x000fca0008000f00 */
[----:B------:R-:W4:Y:S01]  /*2c50*/  LDG.E R134, desc[UR20][R10.64] ;  /* 0x000000140a867981 */ /* 0x000f22000c1e1900 */
[----:B------:R-:W-:Y:S02]  /*2c60*/  UIMAD UR18, UR53, UR42, URZ ;  /* 0x0000002a351272a4 */ /* 0x000fe4000f8e023f */
[----:B------:R-:W-:Y:S02]  /*2c70*/  UIMAD.WIDE.U32 UR46, UR8, UR42, URZ ;  /* 0x0000002a082e72a5 */ /* 0x000fe4000f8e003f */
[----:B------:R-:W-:Y:S02]  /*2c80*/  UIMAD UR18, UR8, UR43, UR18 ;  /* 0x0000002b081272a4 */ /* 0x000fe4000f8e0212 */
[----:B------:R-:W-:Y:S02]  /*2c90*/  UIMAD UR56, UR56, UR40, URZ ;  /* 0x00000028383872a4 */ /* 0x000fe4000f8e023f */
[----:B------:R-:W-:Y:S02]  /*2ca0*/  UIADD3 UR47, UR47, UR18, URZ ;  /* 0x000000122f2f7290 */ /* 0x000fe4000fffe03f */
[----:B------:R-:W-:-:S02]  /*2cb0*/  UIMAD UR18, UR5, UR41, UR56 ;  /* 0x00000029051272a4 */ /* 0x000fc4000f8e0238 */
[----:B------:R-:W-:-:S04]  /*2cc0*/  UIMAD.WIDE.U32 UR46, UR5, UR40, UR46 ;  /* 0x00000028052e72a5 */ /* 0x000fc8000f8e002e */
[----:B------:R-:W-:Y:S02]  /*2cd0*/  UIADD3 UR18, UR47, UR18, URZ ;  /* 0x000000122f127290 */ /* 0x000fe4000fffe03f */
[----:B------:R-:W-:Y:S01]  /*2ce0*/  ULEA UR47, UP0, UR46, UR38, 0x2 ;  /* 0x000000262e2f7291 */ /* 0x000fe2000f80103f */
[----:B0-----:R-:W-:Y:S01]  /*2cf0*/  IMAD.U32 R2, RZ, RZ, UR15 ;  /* 0x0000000fff027e24 */ /* 0x001fe2000f8e00ff */
[----:B------:R-:W-:Y:S02]  /*2d00*/  LOP3.LUT P0, RZ, R133, 0x1f, RZ, 0xc0, !PT ;  /* 0x0000001f85ff7812 */ /* 0x000fe4000780c0ff */
[----:B------:R-:W-:Y:S02]  /*2d10*/  ULEA.HI.X UR46, UR46, UR39, UR18, 0x2, UP0 ;  /* 0x000000272e2e7291 */ /* 0x000fe400080f1412 */
[----:B------:R-:W-:Y:S02]  /*2d20*/  ISETP.LT.OR P2, PT, R2, 0x2, P0 ;  /* 0x000000020200780c */ /* 0x000fe40000741670 */
[----:B------:R-:W-:-:S02]  /*2d30*/  MOV R2, UR47 ;  /* 0x0000002f00027c02 */ /* 0x000fc40008000f00 */
[----:B------:R-:W-:-:S05]  /*2d40*/  MOV R3, UR46 ;  /* 0x0000002e00037c02 */ /* 0x000fca0008000f00 */
[----:B------:R-:W0:Y:S01]  /*2d50*/  S2UR UR46, SR_CgaCtaId ;  /* 0x00000000002e79c3 */ /* 0x000e220000008800 */
[----:B--2---:R2:W-:Y:S04]  /*2d60*/  STS.U16 [R112], R13 ;  /* 0x0000000d70007388 */ /* 0x0045e80000000400 */
[----:B-1----:R1:W-:Y:S04]  /*2d70*/  STS.U16 [R111+0x40], R12 ;  /* 0x0000400c6f007388 */ /* 0x0023e80000000400 */
[----:B---3--:R3:W-:Y:S01]  /*2d80*/  STS.U16 [R110+0x80], R15 ;  /* 0x0000800f6e007388 */ /* 0x0087e20000000400 */
[----:B------:R-:W-:Y:S01]  /*2d90*/  ISETP.NE.AND P1, PT, R133, RZ, PT ;  /* 0x000000ff8500720c */ /* 0x000fe20003f25270 */
[----:B------:R-:W-:Y:S01]  /*2da0*/  UMOV UR18, 0x400 ;  /* 0x0000040000127882 */ /* 0x000fe20000000000 */
[----:B--2---:R-:W2:Y:S01]  /*2db0*/  @!P2 LDC R13, c[0x0][0x21c] ;  /* 0x00008700ff0dab82 */ /* 0x004ea20000000800 */
[----:B----4-:R-:W-:Y:S04]  /*2dc0*/  STS.U16 [R109+0xc0], R14 ;  /* 0x0000c00e6d007388 */ /* 0x010fe80000000400 */
        /* <DEDUP_REMOVED lines=13> */
[----:B------:R2:W2:Y:S01]  /*2ea0*/  LDG.E R181, desc[UR20][R2.64] ;  /* 0x0000001402b57981 */ /* 0x0004a2000c1e1900 */
[----:B------:R-:W-:Y:S01]  /*2eb0*/  FMUL.FTZ R11, R134, 1.4426950216293334961 ;  /* 0x3fb8aa3b860b7820 */ /* 0x000fe20000410000 */
[----:B-1----:R-:W-:Y:S01]  /*2ec0*/  IMAD.U32 R12, RZ, RZ, UR17 ;  /* 0x00000011ff0c7e24 */ /* 0x002fe2000f8e00ff */
[----:B0-----:R-:W-:Y:S01]  /*2ed0*/  ULEA UR18, UR46, UR18, 0x18 ;  /* 0x000000122e127291 */ /* 0x001fe2000f8ec03f */
[----:B------:R-:W0:Y:S01]  /*2ee0*/  LDS.U16 R138, [R96] ;  /* 0x00000000608a7984 */ /* 0x000e220000000400 */
[----:B---3--:R-:W-:-:S03]  /*2ef0*/  FMUL.FTZ R15, R64, R11 ;  /* 0x0000000b400f7220 */ /* 0x008fc60000410000 */
[----:B------:R-:W1:Y:S03]  /*2f00*/  LDS.U16 R140, [R96+0x2] ;  /* 0x00000200608c7984 */ /* 0x000e660000000400 */
[----:B------:R-:W3:Y:S01]  /*2f10*/  MUFU.EX2 R15, R15 ;  /* 0x0000000f000f7308 */ /* 0x000ee20000000800 */
[----:B------:R-:W-:Y:S01]  /*2f20*/  LEA R12, R12, UR5, 0x8 ;  /* 0x000000050c0c7c11 */ /* 0x000fe2000f8e40ff */
[----:B------:R-:W1:Y:S01]  /*2f30*/  LDS.U16 R154, [R96+0x4] ;  /* 0x00000400609a7984 */ /* 0x000e620000000400 */
[----:B------:R-:W-:-:S03]  /*2f40*/  @P1 IADD3 R12, R133, 0x200, RZ ;  /* 0x00000200850c1810 */ /* 0x000fc60007ffe0ff */
[----:B------:R-:W1:Y:S01]  /*2f50*/  LDS.U16 R156, [R96+0x6] ;  /* 0x00000600609c7984 */ /* 0x000e620000000400 */
[----:B------:R-:W-:-:S03]  /*2f60*/  LEA R12, R12, UR18, 0x2 ;  /* 0x000000120c0c7c11 */ /* 0x000fc6000f8e10ff */
[----:B------:R-:W1:Y:S04]  /*2f70*/  LDS.U16 R157, [R96+0x8] ;  /* 0x00000800609d7984 */ /* 0x000e680000000400 */
[----:B------:R-:W1:Y:S04]  /*2f80*/  LDS.U16 R158, [R96+0xa] ;  /* 0x00000a00609e7984 */ /* 0x000e680000000400 */
[----:B------:R-:W1:Y:S04]  /*2f90*/  LDS.U16 R159, [R96+0xc] ;  /* 0x00000c00609f7984 */ /* 0x000e680000000400 */
[----:B------:R-:W1:Y:S04]  /*2fa0*/  LDS.U16 R160, [R96+0xe] ;  /* 0x00000e0060a07984 */ /* 0x000e680000000400 */
[----:B------:R-:W1:Y:S04]  /*2fb0*/  LDS.U16 R161, [R96+0x10] ;  /* 0x0000100060a17984 */ /* 0x000e680000000400 */
[----:B------:R-:W1:Y:S04]  /*2fc0*/  LDS.U16 R162, [R96+0x12] ;  /* 0x0000120060a27984 */ /* 0x000e680000000400 */
[----:B------:R-:W-:Y:S04]  /*2fd0*/  LDS.U16 R163, [R96+0x14] ;  /* 0x0000140060a37984 */ /* 0x000fe80000000400 */
[----:B------:R-:W1:Y:S04]  /*2fe0*/  LDS.U16 R164, [R96+0x16] ;  /* 0x0000160060a47984 */ /* 0x000e680000000400 */
[----:B------:R-:W-:Y:S04]  /*2ff0*/  LDS.U16 R165, [R96+0x18] ;  /* 0x0000180060a57984 */ /* 0x000fe80000000400 */
[----:B------:R-:W-:Y:S04]  /*3000*/  LDS.U16 R166, [R96+0x1a] ;  /* 0x00001a0060a67984 */ /* 0x000fe80000000400 */
[----:B------:R-:W1:Y:S04]  /*3010*/  LDS.U16 R167, [R96+0x1c] ;  /* 0x00001c0060a77984 */ /* 0x000e680000000400 */
[----:B------:R-:W1:Y:S01]  /*3020*/  LDS.U16 R168, [R96+0x1e] ;  /* 0x00001e0060a87984 */ /* 0x000e620000000400 */
[----:B------:R-:W-:-:S03]  /*3030*/  FMUL.FTZ R178, R65, R11 ;  /* 0x0000000b41b27220 */ /* 0x000fc60000410000 */
[----:B---3--:R3:W-:Y:S01]  /*3040*/  STS [R12+0xea8], R15 ;  /* 0x000ea80f0c007388 */ /* 0x0087e20000000800 */
[----:B------:R-:W-:Y:S01]  /*3050*/  MOV R10, UR15 ;  /* 0x0000000f000a7c02 */ /* 0x000fe20008000f00 */
[-C--:B------:R-:W-:Y:S01]  /*3060*/  FMUL.FTZ R177, R62, R11.reuse ;  /* 0x0000000b3eb17220 */ /* 0x080fe20000410000 */
[----:B------:R-:W0:Y:S02]  /*3070*/  MUFU.EX2 R178, R178 ;  /* 0x000000b200b27308 */ /* 0x000e240000000800 */
[----:B------:R-:W-:Y:S01]  /*3080*/  @!P2 IADD3 R10, R10, -0x2, RZ ;  /* 0xfffffffe0a0aa810 */ /* 0x000fe20007ffe0ff */
[-C--:B------:R-:W-:Y:S01]  /*3090*/  FMUL.FTZ R176, R63, R11.reuse ;  /* 0x0000000b3fb07220 */ /* 0x080fe20000410000 */
[----:B------:R-:W-:Y:S01]  /*30a0*/  FMUL.FTZ R207, R60, R11 ;  /* 0x0000000b3ccf7220 */ /* 0x000fe20000410000 */
[----:B----4-:R-:W-:Y:S02]  /*30b0*/  IMAD.MOV.U32 R17, RZ, RZ, 0x8 ;  /* 0x00000008ff117424 */ /* 0x010fe400078e00ff */
[----:B--2---:R-:W-:Y:S01]  /*30c0*/  @!P2 IMAD R2, R10, R13, UR5 ;  /* 0x000000050a02ae24 */ /* 0x004fe2000f8e020d */
[----:B------:R-:W2:Y:S01]  /*30d0*/  MUFU.EX2 R177, R177 ;  /* 0x000000b100b17308 */ /* 0x000ea20000000800 */
[----:B------:R-:W-:Y:S01]  /*30e0*/  HFMA2.MMA R10, -RZ, RZ, 0, 0 ;  /* 0x00000000ff0a7435 */ /* 0x000fe200000001ff */
[----:B------:R-:W-:Y:S01]  /*30f0*/  FMUL.FTZ R205, R61, R11 ;  /* 0x0000000b3dcd7220 */ /* 0x000fe20000410000 */
[----:B------:R-:W-:Y:S01]  /*3100*/  @!P2 IMAD.WIDE R2, R2, R17, UR22 ;  /* 0x000000160202ae25 */ /* 0x000fe2000f8e0211 */
[----:B------:R-:W-:Y:S06]  /*3110*/  BAR.SYNC.DEFER_BLOCKING 0x0 ;  /* 0x0000000000007b1d */ /* 0x000fec0000010000 */
[----:B------:R-:W4:Y:S01]  /*3120*/  MUFU.EX2 R176, R176 ;  /* 0x000000b000b07308 */ /* 0x000f220000000800 */
[-C--:B------:R-:W-:Y:S01]  /*3130*/  FMUL.FTZ R206, R58, R11.reuse ;  /* 0x0000000b3ace7220 */ /* 0x080fe20000410000 */
[----:B------:R-:W-:-:S06]  /*3140*/  FMUL.FTZ R203, R59, R11 ;  /* 0x0000000b3bcb7220 */ /* 0x000fcc0000410000 */
[----:B------:R-:W3:Y:S01]  /*3150*/  MUFU.EX2 R207, R207 ;  /* 0x000000cf00cf7308 */ /* 0x000ee20000000800 */
[----:B------:R-:W-:-:S07]  /*3160*/  FMUL.FTZ R204, R56, R11 ;  /* 0x0000000b38cc7220 */ /* 0x000fce0000410000 */
[----:B------:R-:W1:Y:S01]  /*3170*/  MUFU.EX2 R205, R205 ;  /* 0x000000cd00cd7308 */ /* 0x000e620000000800 */
[----:B------:R0:W5:Y:S07]  /*3180*/  @!P2 LDG.E R10, desc[UR20][R2.64+0x4] ;  /* 0x00000414020aa981 */ /* 0x00016e000c1e1900 */
[----:B------:R-:W1:Y:S01]  /*3190*/  MUFU.EX2 R206, R206 ;  /* 0x000000ce00ce7308 */ /* 0x000e620000000800 */
[----:B0-----:R-:W-:-:S04]  /*31a0*/  FMUL.FTZ R2, R15, R178 ;  /* 0x000000b20f027220 */ /* 0x001fc80000410000 */
[----:B--2---:R-:W-:-:S03]  /*31b0*/  FMUL.FTZ R3, R177, R2 ;  /* 0x00000002b1037220 */ /* 0x004fc60000410000 */
[----:B------:R-:W0:Y:S01]  /*31c0*/  MUFU.EX2 R203, R203 ;  /* 0x000000cb00cb7308 */ /* 0x000e220000000800 */
[----:B------:R-:W-:Y:S01]  /*31d0*/  FMUL.FTZ R201, R57, R11 ;  /* 0x0000000b39c97220 */ /* 0x000fe20000410000 */
[----:B----4-:R-:W-:Y:S01]  /*31e0*/  FMUL.FTZ R2, R176, R3 ;  /* 0x00000003b0027220 */ /* 0x010fe20000410000 */
[----:B------:R-:W-:Y:S01]  /*31f0*/  ISETP.NE.AND P2, PT, R133, 0x1f, PT ;  /* 0x0000001f8500780c */ /* 0x000fe20003f45270 */
[-C--:B------:R-:W-:Y:S02]  /*3200*/  FMUL.FTZ R202, R54, R11.reuse ;  /* 0x0000000b36ca7220 */ /* 0x080fe40000410000 */
[----:B---3--:R-:W-:Y:S02]  /*3210*/  FMUL.FTZ R2, R207, R2 ;  /* 0x00000002cf027220 */ /* 0x008fe40000410000 */
[----:B------:R-:W2:Y:S01]  /*3220*/  MUFU.EX2 R204, R204 ;  /* 0x000000cc00cc7308 */ /* 0x000ea20000000800 */
[----:B------:R-:W-:Y:S01]  /*3230*/  FMUL.FTZ R200, R55, R11 ;  /* 0x0000000b37c87220 */ /* 0x000fe20000410000 */
[----:B-1----:R-:W-:-:S06]  /*3240*/  FMUL.FTZ R3, R205, R2 ;  /* 0x00000002cd037220 */ /* 0x002fcc0000410000 */
[----:B------:R-:W1:Y:S01]  /*3250*/  MUFU.EX2 R201, R201 ;  /* 0x000000c900c97308 */ /* 0x000e620000000800 */
[----:B------:R-:W-:Y:S01]  /*3260*/  FMUL.FTZ R2, R206, R3 ;  /* 0x00000003ce027220 */ /* 0x000fe20000410000 */
[----:B------:R-:W-:Y:S01]  /*3270*/  FMUL.FTZ R199, R52, R11 ;  /* 0x0000000b34c77220 */ /* 0x000fe20000410000 */
[----:B------:R-:W-:-:S05]  /*3280*/  @P2 LEA R233, R133, UR18, 0x2 ;  /* 0x0000001285e92c11 */ /* 0x000fca000f8e10ff */
[----:B------:R-:W3:Y:S01]  /*3290*/  MUFU.EX2 R202, R202 ;  /* 0x000000ca00ca7308 */ /* 0x000ee20000000800 */
[----:B0-----:R-:W-:Y:S01]  /*32a0*/  FMUL.FTZ R3, R203, R2 ;  /* 0x00000002cb037220 */ /* 0x001fe20000410000 */
[----:B------:R-:W-:Y:S01]  /*32b0*/  FMUL.FTZ R197, R53, R11 ;  /* 0x0000000b35c57220 */ /* 0x000fe20000410000 */
[----:B------:R-:W0:Y:S05]  /*32c0*/  @P2 LDS R233, [R233+0x16ac] ;  /* 0x0016ac00e9e92984 */ /* 0x000e2a0000000800 */
[----:B------:R-:W4:Y:S01]  /*32d0*/  MUFU.EX2 R200, R200 ;  /* 0x000000c800c87308 */ /* 0x000f220000000800 */
[----:B--2---:R-:W-:-:S07]  /*32e0*/  FMUL.FTZ R2, R204, R3 ;  /* 0x00000003cc027220 */ /* 0x004fce0000410000 */
[----:B------:R-:W2:Y:S01]  /*32f0*/  MUFU.EX2 R199, R199 ;  /* 0x000000c700c77308 */ /* 0x000ea20000000800 */
[----:B-1----:R-:W-:Y:S01]  /*3300*/  FMUL.FTZ R3, R201, R2 ;  /* 0x00000002c9037220 */ /* 0x002fe20000410000 */
[----:B------:R-:W-:-:S06]  /*3310*/  SHF.L.U32 R12, R95, 0x10, RZ ;  /* 0x000000105f0c7819 */ /* 0x000fcc00000006ff */
[----:B------:R-:W1:Y:S01]  /*3320*/  MUFU.EX2 R197, R197 ;  /* 0x000000c500c57308 */ /* 0x000e620000000800 */
[----:B---3--:R-:W-:Y:S01]  /*3330*/  FMUL.FTZ R3, R202, R3 ;  /* 0x00000003ca037220 */ /* 0x008fe20000410000 */
[----:B------:R-:W-:Y:S01]  /*3340*/  IMAD.U32 R13, R218, 0x10000, RZ ;  /* 0x00010000da0d7824 */ /* 0x000fe200078e00ff */
[----:B------:R-:W-:Y:S01]  /*3350*/  SHF.L.U32 R143, R94, 0x10, RZ ;  /* 0x000000105e8f7819 */ /* 0x000fe200000006ff */
[----:B------:R-:W-:Y:S01]  /*3360*/  FMUL.FTZ R171, R65, R12 ;  /* 0x0000000c41ab7220 */ /* 0x000fe20000410000 */
[----:B----4-:R-:W-:Y:S01]  /*3370*/  FMUL.FTZ R2, R200, R3 ;  /* 0x00000003c8027220 */ /* 0x010fe20000410000 */
[----:B------:R-:W-:Y:S01]  /*3380*/  SHF.L.U32 R138, R138, 0x10, RZ ;  /* 0x000000108a8a7819 */ /* 0x000fe200000006ff */
[----:B------:R-:W-:Y:S01]  /*3390*/  FMUL.FTZ R13, R64, R13 ;  /* 0x0000000d400d7220 */ /* 0x000fe20000410000 */
[----:B------:R-:W-:Y:S01]  /*33a0*/  SHF.L.U32 R140, R140, 0x10, RZ ;  /* 0x000000108c8c7819 */ /* 0x000fe200000006ff */
[-C--:B------:R-:W-:Y:S01]  /*33b0*/  FMUL.FTZ R198, R50, R11.reuse ;  /* 0x0000000b32c67220 */ /* 0x080fe20000410000 */
[----:B------:R-:W-:Y:S01]  /*33c0*/  FMUL.FTZ R190, R51, R11 ;  /* 0x0000000b33be7220 */ /* 0x000fe20000410000 */
[----:B--2---:R-:W-:Y:S01]  /*33d0*/  FMUL.FTZ R2, R199, R2 ;  /* 0x00000002c7027220 */ /* 0x004fe20000410000 */
[----:B------:R-:W-:-:S02]  /*33e0*/  IMAD.U32 R152, R93, 0x10000, RZ ;  /* 0x000100005d987824 */ /* 0x000fc400078e00ff */
[----:B------:R-:W-:Y:S01]  /*33f0*/  FMUL.FTZ R17, R62, R143 ;  /* 0x0000008f3e117220 */ /* 0x000fe20000410000 */
[----:B------:R-:W-:Y:S02]  /*3400*/  IMAD.U32 R154, R154, 0x10000, RZ ;  /* 0x000100009a9a7824 */ /* 0x000fe400078e00ff */
[----:B------:R-:W-:Y:S01]  /*3410*/  FMUL.FTZ R14, R138, R13 ;  /* 0x0000000d8a0e7220 */ /* 0x000fe20000410000 */
[----:B------:R-:W-:Y:S01]  /*3420*/  FMUL.FTZ R171, R140, R171 ;  /* 0x000000ab8cab7220 */ /* 0x000fe20000410000 */
[----:B------:R-:W-:Y:S01]  /*3430*/  SHF.L.U32 R155, R92, 0x10, RZ ;  /* 0x000000105c9b7819 */ /* 0x000fe200000006ff */
[----:B------:R-:W2:Y:S01]  /*3440*/  MUFU.EX2 R198, R198 ;  /* 0x000000c600c67308 */ /* 0x000ea20000000800 */
[----:B-1----:R-:W-:Y:S01]  /*3450*/  FMUL.FTZ R3, R197, R2 ;  /* 0x00000002c5037220 */ /* 0x002fe20000410000 */
[----:B------:R-:W-:Y:S01]  /*3460*/  SHF.L.U32 R156, R156, 0x10, RZ ;  /* 0x000000109c9c7819 */ /* 0x000fe200000006ff */
[----:B------:R-:W-:Y:S01]  /*3470*/  FMUL.FTZ R221, R63, R152 ;  /* 0x000000983fdd7220 */ /* 0x000fe20000410000 */
[----:B------:R-:W-:Y:S01]  /*3480*/  FMUL.FTZ R172, R154, R17 ;  /* 0x000000119aac7220 */ /* 0x000fe20000410000 */
[----:B------:R-:W-:-:S03]  /*3490*/  FFMA.FTZ R2, R178, R14, R171 ;  /* 0x0000000eb2027223 */ /* 0x000fc600000100ab */
[----:B------:R-:W1:Y:S01]  /*34a0*/  MUFU.EX2 R190, R190 ;  /* 0x000000be00be7308 */ /* 0x000e620000000800 */
[----:B------:R-:W-:Y:S01]  /*34b0*/  SHF.L.U32 R150, R91, 0x10, RZ ;  /* 0x000000105b967819 */ /* 0x000fe200000006ff */
[----:B------:R-:W-:Y:S01]  /*34c0*/  FMUL.FTZ R220, R60, R155 ;  /* 0x0000009b3cdc7220 */ /* 0x000fe20000410000 */
[----:B------:R-:W-:Y:S01]  /*34d0*/  SHF.L.U32 R157, R157, 0x10, RZ ;  /* 0x000000109d9d7819 */ /* 0x000fe200000006ff */
[----:B------:R-:W-:Y:S01]  /*34e0*/  FMUL.FTZ R169, R156, R221 ;  /* 0x000000dd9ca97220 */ /* 0x000fe20000410000 */
[----:B------:R-:W-:Y:S01]  /*34f0*/  FFMA.FTZ R2, R177, R2, R172 ;  /* 0x00000002b1027223 */ /* 0x000fe200000100ac */
[----:B------:R-:W-:Y:S01]  /*3500*/  SHF.L.U32 R148, R89, 0x10, RZ ;  /* 0x0000001059947819 */ /* 0x000fe200000006ff */
[----:B------:R-:W-:Y:S02]  /*3510*/  IMAD.U32 R153, R90, 0x10000, RZ ;  /* 0x000100005a997824 */ /* 0x000fe400078e00ff */
[----:B------:R-:W-:Y:S01]  /*3520*/  FMUL.FTZ R229, R61, R150 ;  /* 0x000000963de57220 */ /* 0x000fe20000410000 */
[----:B------:R-:W-:-:S02]  /*3530*/  IMAD.U32 R158, R158, 0x10000, RZ ;  /* 0x000100009e9e7824 */ /* 0x000fc400078e00ff */
[----:B------:R-:W-:Y:S01]  /*3540*/  FMUL.FTZ R182, R157, R220 ;  /* 0x000000dc9db67220 */ /* 0x000fe20000410000 */
        /* <DEDUP_REMOVED lines=12> */
[----:B------:R-:W-:Y:S01]  /*3610*/  FMUL.FTZ R230, R158, R229 ;  /* 0x000000e59ee67220 */ /* 0x000fe20000410000 */
[----:B------:R-:W-:Y:S01]  /*3620*/  SHF.L.U32 R160, R160, 0x10, RZ ;  /* 0x00000010a0a07819 */ /* 0x000fe200000006ff */
[----:B------:R-:W-:Y:S01]  /*3630*/  FFMA.FTZ R2, R207, R2, R182 ;  /* 0x00000002cf027223 */ /* 0x000fe200000100b6 */
[----:B------:R-:W-:Y:S01]  /*3640*/  BSSY B0, `(.L_x_7252) ;  /* 0x000002d000007945 */ /* 0x000fe20003800000 */
        /* <DEDUP_REMOVED lines=31> */
[----:B-1----:R-:W-:Y:S01]  /*3840*/  FFMA.FTZ R11, R190, R232, R175 ;  /* 0x000000e8be0b7223 */ /* 0x002fe200000100af */
        /* <DEDUP_REMOVED lines=12> */
.L_x_7253:
[----:B------:R-:W-:Y:S05]  /*3910*/  BSYNC B0 ;  /* 0x0000000000007941 */ /* 0x000fea0003800000 */
.L_x_7252:
[----:B0-----:R-:W-:Y:S01]  /*3920*/  FMUL.FTZ R13, R190, R233 ;  /* 0x000000e9be0d7220 */ /* 0x001fe20000410000 */
[----:B------:R-:W-:Y:S01]  /*3930*/  FFMA.FTZ R11, R198, R11, R219 ;  /* 0x0000000bc60b7223 */ /* 0x000fe200000100db */
[----:B------:R-:W-:Y:S01]  /*3940*/  FFMA.FTZ R2, R206, R2, R231 ;  /* 0x00000002ce027223 */ /* 0x000fe200000100e7 */
[----:B------:R-:W-:Y:S01]  /*3950*/  FMUL.FTZ R227, R161, R196 ;  /* 0x000000c4a1e37220 */ /* 0x000fe20000410000 */
[----:B------:R-:W-:Y:S01]  /*3960*/  FMUL.FTZ R12, R198, R13 ;  /* 0x0000000dc60c7220 */ /* 0x000fe20000410000 */
        /* <DEDUP_REMOVED lines=12> */
[C---:B------:R-:W-:Y:S01]  /*3a30*/  FFMA.FTZ R13, R202.reuse, R12, R189 ;  /* 0x0000000cca0d7223 */ /* 0x040fe200000100bd */
[C---:B------:R-:W-:Y:S01]  /*3a40*/  FFMA.FTZ R2, R202.reuse, R2, R209 ;  /* 0x00000002ca027223 */ /* 0x040fe200000100d1 */
[----:B------:R-:W-:Y:S01]  /*3a50*/  FMUL.FTZ R210, R165, R192 ;  /* 0x000000c0a5d27220 */ /* 0x000fe20000410000 */
[----:B------:R-:W-:Y:S01]  /*3a60*/  FMUL.FTZ R12, R202, R11 ;  /* 0x0000000bca0c7220 */ /* 0x000fe20000410000 */
[C---:B------:R-:W-:Y:S01]  /*3a70*/  FFMA.FTZ R13, R201.reuse, R13, R188 ;  /* 0x0000000dc90d7223 */ /* 0x040fe200000100bc */
[----:B------:R-:W-:Y:S01]  /*3a80*/  FFMA.FTZ R2, R200, R2, R211 ;  /* 0x00000002c8027223 */ /* 0x000fe200000100d3 */
[----:B------:R-:W-:Y:S01]  /*3a90*/  FMUL.FTZ R212, R166, R191 ;  /* 0x000000bfa6d47220 */ /* 0x000fe20000410000 */
[----:B------:R-:W-:Y:S01]  /*3aa0*/  FMUL.FTZ R11, R201, R12 ;  /* 0x0000000cc90b7220 */ /* 0x000fe20000410000 */
[C---:B------:R-:W-:Y:S01]  /*3ab0*/  FFMA.FTZ R13, R204.reuse, R13, R187 ;  /* 0x0000000dcc0d7223 */ /* 0x040fe200000100bb */
        /* <DEDUP_REMOVED lines=12> */
[C---:B------:R-:W-:Y:S01]  /*3b80*/  FFMA.FTZ R13, R205.reuse, R13, R214 ;  /* 0x0000000dcd0d7223 */ /* 0x040fe200000100d6 */
[C---:B------:R-:W-:Y:S01]  /*3b90*/  FFMA.FTZ R16, R190.reuse, R2, R215 ;  /* 0x00000002be107223 */ /* 0x040fe200000100d7 */
[----:B------:R-:W-:Y:S01]  /*3ba0*/  FMUL.FTZ R12, R205, R12 ;  /* 0x0000000ccd0c7220 */ /* 0x000fe20000410000 */
[----:B------:R-:W-:Y:S01]  /*3bb0*/  FMUL.FTZ R11, R190, R3 ;  /* 0x00000003be0b7220 */ /* 0x000fe20000410000 */
[----:B------:R-:W-:Y:S01]  /*3bc0*/  FMUL.FTZ R179, R79, R181 ;  /* 0x000000b54fb37220 */ /* 0x000fe20000410000 */
[C---:B------:R-:W-:Y:S01]  /*3bd0*/  FFMA.FTZ R17, R207.reuse, R13, R216 ;  /* 0x0000000dcf117223 */ /* 0x040fe200000100d8 */
[----:B------:R-:W-:Y:S01]  /*3be0*/  FMUL.FTZ R13, R207, R12 ;  /* 0x0000000ccf0d7220 */ /* 0x000fe20000410000 */
[----:B------:R-:W0:Y:S01]  /*3bf0*/  SHFL.UP PT, R3, R16, 0x1, RZ ;  /* 0x0420000010037989 */ /* 0x000e2200000e00ff */
[----:B------:R-:W-:Y:S01]  /*3c00*/  FMUL.FTZ R180, R80, R181 ;  /* 0x000000b550b47220 */ /* 0x000fe20000410000 */
[C---:B------:R-:W-:Y:S01]  /*3c10*/  FFMA.FTZ R17, R176.reuse, R17, R179 ;  /* 0x00000011b0117223 */ /* 0x040fe200000100b3 */
[----:B------:R-:W-:Y:S01]  /*3c20*/  FMUL.FTZ R12, R176, R13 ;  /* 0x0000000db00c7220 */ /* 0x000fe20000410000 */
[----:B------:R-:W1:Y:S01]  /*3c30*/  SHFL.UP PT, R2, R11, 0x1, RZ ;  /* 0x042000000b027989 */ /* 0x000e6200000e00ff */
[----:B------:R-:W-:Y:S01]  /*3c40*/  FMUL.FTZ R181, R0, R181 ;  /* 0x000000b500b57220 */ /* 0x000fe20000410000 */
[C---:B------:R-:W-:Y:S01]  /*3c50*/  FFMA.FTZ R17, R177.reuse, R17, R180 ;  /* 0x00000011b1117223 */ /* 0x040fe200000100b4 */
[----:B------:R-:W-:Y:S01]  /*3c60*/  FMUL.FTZ R183, R177, R12 ;  /* 0x0000000cb1b77220 */ /* 0x000fe20000410000 */
[----:B------:R-:W-:Y:S01]  /*3c70*/  ISETP.GE.AND P3, PT, R131, 0x1, PT ;  /* 0x000000018300780c */ /* 0x000fe20003f66270 */
[----:B------:R-:W-:-:S02]  /*3c80*/  IMAD R236, R6, UR49, RZ ;  /* 0x0000003106ec7c24 */ /* 0x000fc4000f8e02ff */
[C---:B------:R-:W-:Y:S01]  /*3c90*/  FFMA.FTZ R184, R178.reuse, R17, R181 ;  /* 0x00000011b2b87223 */ /* 0x040fe200000100b5 */
[----:B------:R-:W-:Y:S01]  /*3ca0*/  FMUL.FTZ R183, R178, R183 ;  /* 0x000000b7b2b77220 */ /* 0x000fe20000410000 */
[----:B------:R-:W-:Y:S01]  /*3cb0*/  LOP3.LUT R235, R133, 0x1f, RZ, 0xc0, !PT ;  /* 0x0000001f85eb7812 */ /* 0x000fe200078ec0ff */
[----:B------:R-:W-:Y:S01]  /*3cc0*/  IMAD.U32 R17, RZ, RZ, UR54 ;  /* 0x00000036ff117e24 */ /* 0x000fe2000f8e00ff */
[----:B------:R-:W-:Y:S01]  /*3cd0*/  UIMAD UR56, UR4, -0x200, UR50 ;  /* 0xfffffe00043878a4 */ /* 0x000fe2000f8e0232 */
[----:B------:R-:W2:Y:S01]  /*3ce0*/  SHFL.DOWN PT, R13, R184, 0x1, 0x1f ;  /* 0x08201f00b80d7f89 */ /* 0x000ea200000e0000 */
[----:B------:R-:W-:Y:S01]  /*3cf0*/  ISETP.NE.AND P4, PT, R235, 0x1f, PT ;  /* 0x0000001feb00780c */ /* 0x000fe20003f85270 */
[----:B------:R-:W-:Y:S01]  /*3d00*/  BSSY B0, `(.L_x_7254) ;  /* 0x00000ec000007945 */ /* 0x000fe20003800000 */
[----:B------:R-:W-:Y:S01]  /*3d10*/  ISETP.LE.OR P0, PT, R17, UR15, P0 ;  /* 0x0000000f11007c0c */ /* 0x000fe20008703670 */
[----:B------:R-:W3:Y:S01]  /*3d20*/  SHFL.DOWN PT, R12, R183, 0x1, 0x1f ;  /* 0x08201f00b70c7f89 */ /* 0x000ee200000e0000 */
[----:B------:R-:W-:Y:S01]  /*3d30*/  USHF.R.S32.HI UR57, URZ, 0x1f, UR56 ;  /* 0x0000001f3f397899 */ /* 0x000fe20008011438 */
[C---:B0-----:R-:W-:Y:S01]  /*3d40*/  @P3 FFMA.FTZ R16, R11.reuse, R3, R16 ;  /* 0x000000030b103223 */ /* 0x041fe20000010010 */
[----:B-1----:R-:W-:-:S04]  /*3d50*/  @P3 FMUL.FTZ R11, R11, R2 ;  /* 0x000000020b0b3220 */ /* 0x002fc80000410000 */
[----:B------:R-:W0:Y:S01]  /*3d60*/  SHFL.UP PT, R3, R16, 0x2, RZ ;  /* 0x0440000010037989 */ /* 0x000e2200000e00ff */
[----:B------:R-:W-:-:S04]  /*3d70*/  ISETP.GE.AND P3, PT, R131, 0x2, PT ;  /* 0x000000028300780c */ /* 0x000fc80003f66270 */
[----:B------:R-:W-:Y:S01]  /*3d80*/  VOTEU.ALL UP0, P0 ;  /* 0x00000000003f7886 */ /* 0x000fe20000000000 */
[----:B------:R-:W1:Y:S04]  /*3d90*/  SHFL.UP PT, R2, R11, 0x2, RZ ;  /* 0x044000000b027989 */ /* 0x000e6800000e00ff */
[----:B------:R-:W-:Y:S01]  /*3da0*/  @!UP0 ULEA UR46, UR5, UR18, 0x3 ;  /* 0x00000012052e8291 */ /* 0x000fe2000f8e183f */
[C---:B--2---:R-:W-:Y:S01]  /*3db0*/  @P4 FFMA.FTZ R184, R183.reuse, R13, R184 ;  /* 0x0000000db7b84223 */ /* 0x044fe200000100b8 */
[----:B---3--:R-:W-:-:S04]  /*3dc0*/  @P4 FMUL.FTZ R183, R183, R12 ;  /* 0x0000000cb7b74220 */ /* 0x008fc80000410000 */
[----:B------:R-:W2:Y:S01]  /*3dd0*/  SHFL.DOWN PT, R13, R184, 0x2, 0x1f ;  /* 0x08401f00b80d7f89 */ /* 0x000ea200000e0000 */
[----:B------:R-:W-:-:S03]  /*3de0*/  ISETP.GE.U32.AND P4, PT, R235, 0x1e, PT ;  /* 0x0000001eeb00780c */ /* 0x000fc60003f86070 */
[----:B------:R-:W3:Y:S01]  /*3df0*/  SHFL.DOWN PT, R12, R183, 0x2, 0x1f ;  /* 0x08401f00b70c7f89 */ /* 0x000ee200000e0000 */
[C---:B0-----:R-:W-:Y:S01]  /*3e00*/  @P3 FFMA.FTZ R16, R11.reuse, R3, R16 ;  /* 0x000000030b103223 */ /* 0x041fe20000010010 */
[----:B-1----:R-:W-:-:S04]  /*3e10*/  @P3 FMUL.FTZ R11, R11, R2 ;  /* 0x000000020b0b3220 */ /* 0x002fc80000410000 */
[----:B------:R-:W0:Y:S01]  /*3e20*/  SHFL.UP PT, R3, R16, 0x4, RZ ;  /* 0x0480000010037989 */ /* 0x000e2200000e00ff */
[----:B------:R-:W-:-:S03]  /*3e30*/  ISETP.GE.AND P3, PT, R131, 0x4, PT ;  /* 0x000000048300780c */ /* 0x000fc60003f66270 */
[----:B------:R-:W1:Y:S01]  /*3e40*/  SHFL.UP PT, R2, R11, 0x4, RZ ;  /* 0x048000000b027989 */ /* 0x000e6200000e00ff */
[C---:B--2---:R-:W-:Y:S01]  /*3e50*/  @!P4 FFMA.FTZ R184, R183.reuse, R13, R184 ;  /* 0x0000000db7b8c223 */ /* 0x044fe200000100b8 */
[----:B---3--:R-:W-:-:S04]  /*3e60*/  @!P4 FMUL.FTZ R183, R183, R12 ;  /* 0x0000000cb7b7c220 */ /* 0x008fc80000410000 */
        /* <DEDUP_REMOVED lines=9> */
[----:B------:R-:W-:Y:S01]  /*3f00*/  MOV R13, RZ ;  /* 0x000000ff000d7202 */ /* 0x000fe20000000f00 */
[----:B---3--:R-:W-:-:S03]  /*3f10*/  @!P4 FMUL.FTZ R183, R183, R12 ;  /* 0x0000000cb7b7c220 */ /* 0x008fc60000410000 */
[----:B------:R-:W2:Y:S01]  /*3f20*/  SHFL.DOWN PT, R17, R184, 0x8, 0x1f ;  /* 0x09001f00b8117f89 */ /* 0x000ea200000e0000 */
[----:B------:R-:W-:-:S03]  /*3f30*/  HFMA2.MMA R12, -RZ, RZ, 1.875, 0 ;  /* 0x3f800000ff0c7435 */ /* 0x000fc600000001ff */
[----:B------:R-:W3:Y:S01]  /*3f40*/  SHFL.DOWN PT, R170, R183, 0x8, 0x1f ;  /* 0x09001f00b7aa7f89 */ /* 0x000ee200000e0000 */
[----:B0-----:R-:W-:-:S06]  /*3f50*/  @P3 FFMA.FTZ R16, R11, R3, R16 ;  /* 0x000000030b103223 */ /* 0x001fcc0000010010 */
[----:B------:R-:W-:Y:S01]  /*3f60*/  @!P0 LDS.64 R12, [UR46+0x1728] ;  /* 0x0017282eff0c8984 */ /* 0x000fe20008000a00 */
[----:B------:R-:W-:Y:S01]  /*3f70*/  ISETP.GE.AND P0, PT, R131, 0x10, PT ;  /* 0x000000108300780c */ /* 0x000fe20003f06270 */
[----:B-1----:R-:W-:Y:S01]  /*3f80*/  @P3 FMUL.FTZ R11, R11, R2 ;  /* 0x000000020b0b3220 */ /* 0x002fe20000410000 */
[----:B------:R-:W-:Y:S01]  /*3f90*/  ISETP.GE.U32.AND P3, PT, R235, 0x18, PT ;  /* 0x00000018eb00780c */ /* 0x000fe20003f66070 */
[----:B------:R-:W0:Y:S04]  /*3fa0*/  SHFL.UP PT, R3, R16, 0x10, RZ ;  /* 0x0600000010037989 */ /* 0x000e2800000e00ff */
[----:B------:R-:W1:Y:S08]  /*3fb0*/  SHFL.UP PT, R2, R11, 0x10, RZ ;  /* 0x060000000b027989 */ /* 0x000e7000000e00ff */
[C---:B--2---:R-:W-:Y:S01]  /*3fc0*/  @!P3 FFMA.FTZ R184, R183.reuse, R17, R184 ;  /* 0x00000011b7b8b223 */ /* 0x044fe200000100b8 */
[----:B---3--:R-:W-:-:S02]  /*3fd0*/  @!P3 FMUL.FTZ R183, R183, R170 ;  /* 0x000000aab7b7b220 */ /* 0x008fc40000410000 */
[----:B-----5:R-:W-:Y:S04]  /*3fe0*/  SHFL.IDX PT, R170, R10, RZ, 0x1f ;  /* 0x00001fff0aaa7589 */ /* 0x020fe800000e0000 */
[----:B------:R-:W2:Y:S04]  /*3ff0*/  SHFL.DOWN PT, R17, R184, 0x10, 0x1f ;  /* 0x0a001f00b8117f89 */ /* 0x000ea800000e0000 */
[----:B------:R-:W3:Y:S01]  /*4000*/  SHFL.DOWN PT, R234, R183, 0x10, 0x1f ;  /* 0x0a001f00b7ea7f89 */ /* 0x000ee200000e0000 */
[C---:B0-----:R-:W-:Y:S01]  /*4010*/  @P0 FFMA.FTZ R16, R11.reuse, R3, R16 ;  /* 0x000000030b100223 */ /* 0x041fe20000010010 */
[----:B------:R-:W-:Y:S01]  /*4020*/  MOV R3, RZ ;  /* 0x000000ff00037202 */ /* 0x000fe20000000f00 */
[----:B-1----:R-:W-:Y:S01]  /*4030*/  @P0 FMUL.FTZ R11, R11, R2 ;  /* 0x000000020b0b0220 */ /* 0x002fe20000410000 */
[----:B------:R-:W-:Y:S01]  /*4040*/  ISETP.GE.U32.AND P0, PT, R235, 0x10, PT ;  /* 0x00000010eb00780c */ /* 0x000fe20003f06070 */
[----:B------:R-:W-:-:S02]  /*4050*/  IMAD.MOV.U32 R2, RZ, RZ, R133 ;  /* 0x000000ffff027224 */ /* 0x000fc400078e0085 */
[----:B------:R-:W-:Y:S01]  /*4060*/  SHFL.UP PT, R16, R16, 0x1, RZ ;  /* 0x0420000010107989 */ /* 0x000fe200000e00ff */
[----:B------:R-:W-:Y:S02]  /*4070*/  IMAD R235, R7, UR48, R236 ;  /* 0x0000003007eb7c24 */ /* 0x000fe4000f8e02ec */
[----:B------:R-:W-:Y:S01]  /*4080*/  IMAD.WIDE.U32 R2, R6, UR48, R2 ;  /* 0x0000003006027c25 */ /* 0x000fe2000f8e0002 */
[----:B------:R-:W0:Y:S03]  /*4090*/  SHFL.UP PT, R11, R11, 0x1, RZ ;  /* 0x042000000b0b7989 */ /* 0x000e2600000e00ff */
[----:B------:R-:W-:Y:S01]  /*40a0*/  IMAD.U32 R236, RZ, RZ, UR51 ;  /* 0x00000033ffec7e24 */ /* 0x000fe2000f8e00ff */
[----:B------:R-:W-:Y:S02]  /*40b0*/  IADD3 R3, R3, R235, RZ ;  /* 0x000000eb03037210 */ /* 0x000fe40007ffe0ff */
[----:B------:R-:W-:Y:S01]  /*40c0*/  SHF.R.S32.HI R235, RZ, 0x1f, R139 ;  /* 0x0000001fffeb7819 */ /* 0x000fe2000001148b */
[----:B--2---:R-:W-:Y:S01]  /*40d0*/  @!P0 FFMA.FTZ R184, R183, R17, R184 ;  /* 0x00000011b7b88223 */ /* 0x004fe200000100b8 */
[----:B------:R-:W-:-:S04]  /*40e0*/  IMAD.WIDE.U32 R2, R139, UR44, R2 ;  /* 0x0000002c8b027c25 */ /* 0x000fc8000f8e0002 */
[----:B---3--:R-:W-:Y:S01]  /*40f0*/  @!P0 FMUL.FTZ R183, R183, R234 ;  /* 0x000000eab7b78220 */ /* 0x008fe20000410000 */
[----:B------:R-:W-:Y:S01]  /*4100*/  IMAD R10, R235, UR44, RZ ;  /* 0x0000002ceb0a7c24 */ /* 0x000fe2000f8e02ff */
[----:B------:R-:W-:Y:S03]  /*4110*/  SHFL.DOWN PT, R239, R184, 0x1, 0x1f ;  /* 0x08201f00b8ef7f89 */ /* 0x000fe600000e0000 */
[----:B------:R-:W-:Y:S01]  /*4120*/  IMAD R17, R139, UR45, R10 ;  /* 0x0000002d8b117c24 */ /* 0x000fe2000f8e020a */
[----:B------:R-:W-:Y:S04]  /*4130*/  SHFL.IDX PT, R235, R13, RZ, 0x1f ;  /* 0x00001fff0deb7589 */ /* 0x000fe800000e0000 */
[----:B------:R-:W1:Y:S01]  /*4140*/  SHFL.DOWN PT, R234, R183, 0x1, 0x1f ;  /* 0x08201f00b7ea7f89 */ /* 0x000e6200000e0000 */
[----:B------:R-:W-:Y:S01]  /*4150*/  IADD3 R3, R3, R17, RZ ;  /* 0x0000001103037210 */ /* 0x000fe20007ffe0ff */
[----:B0-----:R-:W-:Y:S01]  /*4160*/  @P1 FFMA.FTZ R170, R11, R170, R16 ;  /* 0x000000aa0baa1223 */ /* 0x001fe20000010010 */
[C---:B------:R-:W-:Y:S01]  /*4170*/  LEA R10, P1, R2.reuse, UR30, 0x2 ;  /* 0x0000001e020a7c11 */ /* 0x040fe2000f8210ff */
[----:B------:R-:W-:Y:S01]  /*4180*/  SHFL.IDX PT, R184, R184, RZ, 0x1f ;  /* 0x00001fffb8b87589 */ /* 0x000fe200000e0000 */
[C---:B------:R-:W-:Y:S01]  /*4190*/  IADD3 R16, P0, R2.reuse, UR51, RZ ;  /* 0x0000003302107c10 */ /* 0x040fe2000ff1e0ff */
[----:B------:R-:W-:Y:S01]  /*41a0*/  FFMA.FTZ R237, R15, R170, R14 ;  /* 0x000000aa0fed7223 */ /* 0x000fe2000001000e */
[----:B------:R-:W-:Y:S01]  /*41b0*/  LEA.HI.X R11, R2, UR31, R3, 0x2, P1 ;  /* 0x0000001f020b7c11 */ /* 0x000fe200088f1403 */
[----:B------:R-:W-:Y:S01]  /*41c0*/  IMAD.U32 R15, RZ, RZ, UR56 ;  /* 0x00000038ff0f7e24 */ /* 0x000fe2000f8e00ff */
[----:B------:R-:W-:Y:S01]  /*41d0*/  LEA.HI.X.SX32 R17, R236, R3, 0x1, P0 ;  /* 0x00000003ec117211 */ /* 0x000fe200000f0eff */
[----:B------:R-:W-:Y:S01]  /*41e0*/  IMAD.U32 R170, R95, 0x10000, RZ ;  /* 0x000100005faa7824 */ /* 0x000fe200078e00ff */
[----:B------:R-:W-:Y:S01]  /*41f0*/  MOV R3, UR56 ;  /* 0x0000003800037c02 */ /* 0x000fe20008000f00 */
[----:B------:R-:W0:Y:S01]  /*4200*/  SHFL.IDX PT, R183, R183, RZ, 0x1f ;  /* 0x00001fffb7b77589 */ /* 0x000e2200000e0000 */
[----:B------:R-:W-:-:S02]  /*4210*/  MOV R2, UR57 ;  /* 0x0000003900027c02 */ /* 0x000fc40008000f00 */
[----:B------:R-:W-:Y:S02]  /*4220*/  LEA R14, P0, R3, R10, 0x2 ;  /* 0x0000000a030e7211 */ /* 0x000fe400078010ff */
[----:B------:R-:W-:Y:S02]  /*4230*/  SHF.L.U32 R3, R218, 0x10, RZ ;  /* 0x00000010da037819 */ /* 0x000fe400000006ff */
[----:B------:R-:W-:Y:S02]  /*4240*/  LEA.HI.X R15, R15, R11, R2, 0x2, P0 ;  /* 0x0000000b0f0f7211 */ /* 0x000fe400000f1402 */
[----:B------:R-:W-:Y:S01]  /*4250*/  ISETP.NE.AND P0, PT, R133, RZ, PT ;  /* 0x000000ff8500720c */ /* 0x000fe20003f05270 */
[----:B------:R-:W-:Y:S01]  /*4260*/  FMUL.FTZ R2, R64, R3 ;  /* 0x0000000340027220 */ /* 0x000fe20000410000 */
[----:B-1----:R-:W-:Y:S01]  /*4270*/  @P2 FFMA.FTZ R235, R234, R235, R239 ;  /* 0x000000ebeaeb2223 */ /* 0x002fe200000100ef */
[----:B------:R-:W-:Y:S02]  /*4280*/  FFMA.FTZ R239, R178, R237, R171 ;  /* 0x000000edb2ef7223 */ /* 0x000fe400000100ab */
[----:B------:R-:W-:Y:S01]  /*4290*/  FFMA.FTZ R2, R138, -R2, R237 ;  /* 0x800000028a027223 */ /* 0x000fe200000100ed */
[----:B------:R-:W-:Y:S01]  /*42a0*/  FMUL.FTZ R234, R65, R170 ;  /* 0x000000aa41ea7220 */ /* 0x000fe20000410000 */
[----:B------:R-:W-:Y:S01]  /*42b0*/  FFMA.FTZ R171, R235, R233, R232 ;  /* 0x000000e9ebab7223 */ /* 0x000fe200000100e8 */
[----:B------:R-:W-:Y:S01]  /*42c0*/  FFMA.FTZ R233, R0, R237, RZ ;  /* 0x000000ed00e97223 */ /* 0x000fe200000100ff */
[----:B------:R-:W-:Y:S01]  /*42d0*/  FFMA.FTZ R235, R177, R239, R172 ;  /* 0x000000efb1eb7223 */ /* 0x000fe200000100ac */
[----:B------:R-:W-:Y:S01]  /*42e0*/  FMUL.FTZ R172, R62, R143 ;  /* 0x0000008f3eac7220 */ /* 0x000fe20000410000 */
[----:B------:R-:W-:Y:S01]  /*42f0*/  FFMA.FTZ R175, R190, R171, R175 ;  /* 0x000000abbeaf7223 */ /* 0x000fe200000100af */
[----:B------:R-:W-:Y:S01]  /*4300*/  FFMA.FTZ R232, R80, R239, R233 ;  /* 0x000000ef50e87223 */ /* 0x000fe200000100e9 */
[----:B------:R-:W-:Y:S01]  /*4310*/  FFMA.FTZ R237, R176, R235, R169 ;  /* 0x000000ebb0ed7223 */ /* 0x000fe200000100a9 */
[----:B------:R-:W-:Y:S01]  /*4320*/  FFMA.FTZ R169, R140, -R234, R239 ;  /* 0x800000ea8ca97223 */ /* 0x000fe200000100ef */
[----:B------:R-:W-:Y:S01]  /*4330*/  FFMA.FTZ R219, R198, R175, R219 ;  /* 0x000000afc6db7223 */ /* 0x000fe200000100db */
[----:B------:R-:W-:Y:S01]  /*4340*/  FFMA.FTZ R233, R79, R235, R232 ;  /* 0x000000eb4fe97223 */ /* 0x000fe200000100e8 */
[----:B------:R-:W-:Y:S01]  /*4350*/  FFMA.FTZ R234, R207, R237, R182 ;  /* 0x000000edcfea7223 */ /* 0x000fe200000100b6 */
[----:B------:R-:W-:Y:S01]  /*4360*/  FFMA.FTZ R172, R154, -R172, R235 ;  /* 0x800000ac9aac7223 */ /* 0x000fe200000100eb */
[----:B------:R-:W-:Y:S01]  /*4370*/  FFMA.FTZ R182, R156, -R221, R237 ;  /* 0x800000dd9cb67223 */ /* 0x000fe200000100ed */
[----:B------:R-:W-:Y:S01]  /*4380*/  FFMA.FTZ R232, R78, R237, R233 ;  /* 0x000000ed4ee87223 */ /* 0x000fe200000100e9 */
[-C--:B------:R-:W-:Y:S01]  /*4390*/  FFMA.FTZ R235, R205, R234.reuse, R230 ;  /* 0x000000eacdeb7223 */ /* 0x080fe200000100e6 */
[----:B------:R-:W-:Y:S01]  /*43a0*/  FFMA.FTZ R221, R197, R219, R222 ;  /* 0x000000dbc5dd7223 */ /* 0x000fe200000100de */
[----:B------:R-:W-:Y:S01]  /*43b0*/  VOTEU.ALL UP0, P0 ;  /* 0x00000000003f7886 */ /* 0x000fe20000000000 */
[----:B------:R-:W-:Y:S01]  /*43c0*/  FFMA.FTZ R233, R77, R234, R232 ;  /* 0x000000ea4de97223 */ /* 0x000fe200000100e8 */
[----:B------:R-:W-:Y:S01]  /*43d0*/  FFMA.FTZ R232, R206, R235, R231 ;  /* 0x000000ebcee87223 */ /* 0x000fe200000100e7 */
[----:B------:R-:W-:Y:S01]  /*43e0*/  FFMA.FTZ R222, R158, -R229, R235 ;  /* 0x800000e59ede7223 */ /* 0x000fe200000100eb */
[----:B------:R-:W-:Y:S01]  /*43f0*/  FFMA.FTZ R229, R199, R221, R226 ;  /* 0x000000ddc7e57223 */ /* 0x000fe200000100e2 */
[----:B------:R-:W-:Y:S01]  /*4400*/  FFMA.FTZ R230, R76, R235, R233 ;  /* 0x000000eb4ce67223 */ /* 0x000fe200000100e9 */
[-C--:B------:R-:W-:Y:S01]  /*4410*/  FFMA.FTZ R233, R203, R232.reuse, R228 ;  /* 0x000000e8cbe97223 */ /* 0x080fe200000100e4 */
[----:B0-----:R-:W-:Y:S01]  /*4420*/  FFMA.FTZ R13, R183, R13, R184 ;  /* 0x0000000db70d7223 */ /* 0x001fe200000100b8 */
[----:B------:R-:W-:Y:S01]  /*4430*/  FFMA.FTZ R225, R200, R229, R225 ;  /* 0x000000e5c8e17223 */ /* 0x000fe200000100e1 */
[----:B------:R-:W-:Y:S01]  /*4440*/  FFMA.FTZ R231, R75, R232, R230 ;  /* 0x000000e84be77223 */ /* 0x000fe200000100e6 */
[----:B------:R-:W-:Y:S01]  /*4450*/  FFMA.FTZ R228, R204, R233, R227 ;  /* 0x000000e9cce47223 */ /* 0x000fe200000100e3 */
[----:B------:R-:W-:Y:S01]  /*4460*/  @!UP0 ULEA UR46, UR5, UR18, 0x3 ;  /* 0x00000012052e8291 */ /* 0x000fe2000f8e183f */
[----:B------:R-:W-:Y:S01]  /*4470*/  FFMA.FTZ R189, R202, R225, R189 ;  /* 0x000000e1cabd7223 */ /* 0x000fe200000100bd */
[----:B------:R-:W-:Y:S01]  /*4480*/  FFMA.FTZ R226, R74, R233, R231 ;  /* 0x000000e94ae27223 */ /* 0x000fe200000100e7 */
[----:B------:R-:W-:Y:S01]  /*4490*/  FFMA.FTZ R208, R201, R228, R208 ;  /* 0x000000e4c9d07223 */ /* 0x000fe200000100d0 */
[----:B------:R-:W-:Y:S01]  /*44a0*/  FMUL.FTZ R12, R183, R12 ;  /* 0x0000000cb70c7220 */ /* 0x000fe20000410000 */
[----:B------:R-:W-:Y:S01]  /*44b0*/  FFMA.FTZ R201, R201, R189, R188 ;  /* 0x000000bdc9c97223 */ /* 0x000fe200000100bc */
[----:B------:R-:W-:Y:S01]  /*44c0*/  FFMA.FTZ R227, R73, R228, R226 ;  /* 0x000000e449e37223 */ /* 0x000fe200000100e2 */
[-C--:B------:R-:W-:Y:S01]  /*44d0*/  FFMA.FTZ R202, R202, R208.reuse, R209 ;  /* 0x000000d0caca7223 */ /* 0x080fe200000100d1 */
[----:B------:R-:W-:Y:S01]  /*44e0*/  FMUL.FTZ R183, R51, R171 ;  /* 0x000000ab33b77220 */ /* 0x000fe20000410000 */
[----:B------:R-:W-:Y:S01]  /*44f0*/  FFMA.FTZ R187, R204, R201, R187 ;  /* 0x000000c9ccbb7223 */ /* 0x000fe200000100bb */
[----:B------:R-:W-:Y:S01]  /*4500*/  FFMA.FTZ R188, R72, R208, R227 ;  /* 0x000000d048bc7223 */ /* 0x000fe200000100e3 */
[-C--:B------:R-:W-:Y:S01]  /*4510*/  FFMA.FTZ R211, R200, R202.reuse, R211 ;  /* 0x000000cac8d37223 */ /* 0x080fe200000100d3 */
[----:B------:R0:W-:Y:S01]  /*4520*/  @!P0 STS.64 [UR46+0x1728], R12 ;  /* 0x0017280cff008988 */ /* 0x0001e20008000a2e */
[----:B------:R-:W-:Y:S01]  /*4530*/  FFMA.FTZ R203, R203, R187, R186 ;  /* 0x000000bbcbcb7223 */ /* 0x000fe200000100ba */
[----:B------:R-:W-:Y:S01]  /*4540*/  FFMA.FTZ R209, R71, R202, R188 ;  /* 0x000000ca47d17223 */ /* 0x000fe200000100bc */
[----:B------:R-:W-:Y:S01]  /*4550*/  FFMA.FTZ R210, R199, R211, R210 ;  /* 0x000000d3c7d27223 */ /* 0x000fe200000100d2 */
[----:B------:R-:W-:Y:S01]  /*4560*/  SHF.L.U32 R188, R133, 0x4, RZ ;  /* 0x0000000485bc7819 */ /* 0x000fe200000006ff */
[----:B------:R-:W-:Y:S01]  /*4570*/  FFMA.FTZ R185, R206, R203, R185 ;  /* 0x000000cbceb97223 */ /* 0x000fe200000100b9 */
[----:B------:R-:W-:Y:S01]  /*4580*/  FFMA.FTZ R186, R70, R211, R209 ;  /* 0x000000d346ba7223 */ /* 0x000fe200000100d1 */
[----:B------:R-:W-:Y:S01]  /*4590*/  FFMA.FTZ R199, R197, R210, R212 ;  /* 0x000000d2c5c77223 */ /* 0x000fe200000100d4 */
[----:B------:R-:W-:Y:S01]  /*45a0*/  LEA.HI.SX32 R184, R188, R188, 0x1b ;  /* 0x000000bcbcb87211 */ /* 0x000fe200078fdaff */
[----:B------:R-:W-:Y:S01]  /*45b0*/  FFMA.FTZ R205, R205, R185, R214 ;  /* 0x000000b9cdcd7223 */ /* 0x000fe200000100d6 */
[----:B------:R-:W-:Y:S01]  /*45c0*/  FFMA.FTZ R197, R69, R210, R186 ;  /* 0x000000d245c57223 */ /* 0x000fe200000100ba */
[----:B------:R-:W-:Y:S01]  /*45d0*/  FFMA.FTZ R198, R198, R199, R213 ;  /* 0x000000c7c6c67223 */ /* 0x000fe200000100d5 */
[----:B------:R-:W-:Y:S01]  /*45e0*/  FFMA.FTZ R191, R166, -R191, R199 ;  /* 0x800000bfa6bf7223 */ /* 0x000fe200000100c7 */
[----:B------:R-:W-:Y:S01]  /*45f0*/  FFMA.FTZ R207, R207, R205, R216 ;  /* 0x000000cdcfcf7223 */ /* 0x000fe200000100d8 */
[----:B------:R-:W-:Y:S01]  /*4600*/  FFMA.FTZ R186, R68, R199, R197 ;  /* 0x000000c744ba7223 */ /* 0x000fe200000100c5 */
[----:B------:R-:W-:Y:S01]  /*4610*/  LEA R184, R184, UR18, 0x2 ;  /* 0x00000012b8b87c11 */ /* 0x000fe2000f8e10ff */
[----:B------:R-:W-:Y:S01]  /*4620*/  FFMA.FTZ R215, R190, R198, R215 ;  /* 0x000000c6bed77223 */ /* 0x000fe200000100d7 */
[----:B------:R-:W-:Y:S01]  /*4630*/  FFMA.FTZ R179, R176, R207, R179 ;  /* 0x000000cfb0b37223 */ /* 0x000fe200000100b3 */
[----:B------:R-:W-:Y:S01]  /*4640*/  FMUL.FTZ R176, R50, R175 ;  /* 0x000000af32b07220 */ /* 0x000fe20000410000 */
[----:B------:R-:W-:Y:S01]  /*4650*/  FMUL.FTZ R209, R136, R183 ;  /* 0x000000b788d17220 */ /* 0x000fe20000410000 */
[----:B------:R-:W-:Y:S01]  /*4660*/  FFMA.FTZ R220, R157, -R220, R234 ;  /* 0x800000dc9ddc7223 */ /* 0x000fe200000100ea */
[-C--:B------:R-:W-:Y:S01]  /*4670*/  FFMA.FTZ R177, R177, R179.reuse, R180 ;  /* 0x000000b3b1b17223 */ /* 0x080fe200000100b4 */
[----:B------:R-:W-:Y:S01]  /*4680*/  FMUL.FTZ R199, R145, R176 ;  /* 0x000000b091c77220 */ /* 0x000fe20000410000 */
[----:B------:R-:W-:Y:S01]  /*4690*/  FMUL.FTZ R190, R62, R179 ;  /* 0x000000b33ebe7220 */ /* 0x000fe20000410000 */
[----:B0-----:R-:W-:Y:S01]  /*46a0*/  FMUL.FTZ R12, R60, R205 ;  /* 0x000000cd3c0c7220 */ /* 0x001fe20000410000 */
[-C--:B------:R-:W-:Y:S01]  /*46b0*/  FFMA.FTZ R181, R178, R177.reuse, R181 ;  /* 0x000000b1b2b57223 */ /* 0x080fe200000100b5 */
[----:B------:R-:W-:Y:S01]  /*46c0*/  FMUL.FTZ R197, R65, R177 ;  /* 0x000000b141c57220 */ /* 0x000fe20000410000 */
[----:B------:R0:W-:Y:S01]  /*46d0*/  STS [R184+0x468], R199 ;  /* 0x000468c7b8007388 */ /* 0x0001e20000000800 */
[----:B------:R-:W-:Y:S01]  /*46e0*/  FFMA.FTZ R180, R67, R198, R186 ;  /* 0x000000c643b47223 */ /* 0x000fe200000100ba */
[----:B------:R-:W-:Y:S01]  /*46f0*/  FMUL.FTZ R188, R64, R181 ;  /* 0x000000b540bc7220 */ /* 0x000fe20000410000 */
[----:B------:R-:W-:Y:S01]  /*4700*/  FMUL.FTZ R204, R52, R221 ;  /* 0x000000dd34cc7220 */ /* 0x000fe20000410000 */
[----:B------:R-:W-:Y:S01]  /*4710*/  FMUL.FTZ R186, R53, R219 ;  /* 0x000000db35ba7220 */ /* 0x000fe20000410000 */
[----:B------:R1:W-:Y:S01]  /*4720*/  STS [R184+0x46c], R209 ;  /* 0x00046cd1b8007388 */ /* 0x0003e20000000800 */
[----:B------:R-:W-:Y:S01]  /*4730*/  FFMA.FTZ R178, R2, R188, RZ ;  /* 0x000000bc02b27223 */ /* 0x000fe200000100ff */
[----:B------:R-:W-:Y:S01]  /*4740*/  FFMA.FTZ R193, R164, -R193, R211 ;  /* 0x800000c1a4c17223 */ /* 0x000fe200000100d3 */
[----:B------:R-:W-:Y:S01]  /*4750*/  FMUL.FTZ R211, R147, R204 ;  /* 0x000000cc93d37220 */ /* 0x000fe20000410000 */
[----:B------:R-:W-:Y:S01]  /*4760*/  FMUL.FTZ R227, R142, R186 ;  /* 0x000000ba8ee37220 */ /* 0x000fe20000410000 */
[----:B------:R-:W-:Y:S01]  /*4770*/  FFMA.FTZ R13, R169, R197, R178 ;  /* 0x000000c5a90d7223 */ /* 0x000fe200000100b2 */
[----:B0-----:R-:W-:Y:S01]  /*4780*/  FMUL.FTZ R199, R63, R207 ;  /* 0x000000cf3fc77220 */ /* 0x001fe20000410000 */
[----:B------:R-:W-:Y:S01]  /*4790*/  FFMA.FTZ R224, R159, -R224, R232 ;  /* 0x800000e09fe07223 */ /* 0x000fe200000100e8 */
[----:B------:R-:W-:Y:S01]  /*47a0*/  FMUL.FTZ R178, R58, R203 ;  /* 0x000000cb3ab27220 */ /* 0x000fe20000410000 */
[----:B------:R-:W-:Y:S01]  /*47b0*/  FFMA.FTZ R13, R172, R190, R13 ;  /* 0x000000beac0d7223 */ /* 0x000fe2000001000d */
[----:B-1----:R-:W-:Y:S01]  /*47c0*/  FMUL.FTZ R209, R61, R185 ;  /* 0x000000b93dd17220 */ /* 0x002fe20000410000 */
[----:B------:R0:W-:Y:S01]  /*47d0*/  STS [R184+0x460], R211 ;  /* 0x000460d3b8007388 */ /* 0x0001e20000000800 */
[----:B------:R-:W-:Y:S01]  /*47e0*/  FFMA.FTZ R174, R167, -R174, R198 ;  /* 0x800000aea7ae7223 */ /* 0x000fe200000100c6 */
[----:B------:R-:W-:Y:S01]  /*47f0*/  FFMA.FTZ R13, R182, R199, R13 ;  /* 0x000000c7b60d7223 */ /* 0x000fe2000001000d */
[----:B------:R-:W-:Y:S01]  /*4800*/  FFMA.FTZ R223, R160, -R223, R233 ;  /* 0x800000dfa0df7223 */ /* 0x000fe200000100e9 */
[----:B------:R1:W-:Y:S01]  /*4810*/  STS [R184+0x464], R227 ;  /* 0x000464e3b8007388 */ /* 0x0003e20000000800 */
[----:B------:R-:W-:Y:S01]  /*4820*/  FMUL.FTZ R239, R55, R229 ;  /* 0x000000e537ef7220 */ /* 0x000fe20000410000 */
[----:B------:R-:W-:Y:S01]  /*4830*/  FFMA.FTZ R13, R220, R12, R13 ;  /* 0x0000000cdc0d7223 */ /* 0x000fe2000001000d */
[----:B------:R-:W-:Y:S01]  /*4840*/  FMUL.FTZ R200, R56, R201 ;  /* 0x000000c938c87220 */ /* 0x000fe20000410000 */
[----:B------:R-:W-:Y:S01]  /*4850*/  FFMA.FTZ R196, R161, -R196, R228 ;  /* 0x800000c4a1c47223 */ /* 0x000fe200000100e4 */
[----:B------:R-:W-:Y:S01]  /*4860*/  FMUL.FTZ R213, R144, R239 ;  /* 0x000000ef90d57220 */ /* 0x000fe20000410000 */
[----:B------:R-:W-:Y:S01]  /*4870*/  FFMA.FTZ R13, R222, R209, R13 ;  /* 0x000000d1de0d7223 */ /* 0x000fe2000001000d */
[----:B0-----:R-:W-:Y:S01]  /*4880*/  FMUL.FTZ R211, R59, R187 ;  /* 0x000000bb3bd37220 */ /* 0x001fe20000410000 */
[----:B------:R-:W-:Y:S01]  /*4890*/  FMUL.FTZ R233, R57, R189 ;  /* 0x000000bd39e97220 */ /* 0x000fe20000410000 */
[----:B------:R-:W-:Y:S01]  /*48a0*/  FMUL.FTZ R231, R151, R200 ;  /* 0x000000c897e77220 */ /* 0x000fe20000410000 */
[-C--:B------:R-:W-:Y:S01]  /*48b0*/  FFMA.FTZ R198, R224, R178.reuse, R13 ;  /* 0x000000b2e0c67223 */ /* 0x080fe2000001000d */
[----:B-1----:R-:W-:Y:S01]  /*48c0*/  FMUL.FTZ R227, R153, R178 ;  /* 0x000000b299e37220 */ /* 0x002fe20000410000 */
[----:B------:R-:W-:Y:S01]  /*48d0*/  MOV R178, UR16 ;  /* 0x0000001000b27c02 */ /* 0x000fe20008000f00 */
[-C--:B------:R-:W-:Y:S01]  /*48e0*/  FMUL.FTZ R13, R148, R211.reuse ;  /* 0x000000d3940d7220 */ /* 0x080fe20000410000 */
[----:B------:R-:W-:Y:S01]  /*48f0*/  FFMA.FTZ R211, R223, R211, R198 ;  /* 0x000000d3dfd37223 */ /* 0x000fe200000100c6 */
[----:B------:R-:W-:Y:S01]  /*4900*/  FFMA.FTZ R195, R162, -R195, R208 ;  /* 0x800000c3a2c37223 */ /* 0x000fe200000100d0 */
[----:B------:R-:W-:Y:S01]  /*4910*/  IADD3 R178, R178, -UR51, -R133 ;  /* 0x80000033b2b27c10 */ /* 0x000fe2000fffe885 */
[----:B------:R-:W-:Y:S01]  /*4920*/  FFMA.FTZ R194, R163, -R194, R202 ;  /* 0x800000c2a3c27223 */ /* 0x000fe200000100ca */
[----:B------:R-:W-:Y:S01]  /*4930*/  FFMA.FTZ R200, R196, R200, R211 ;  /* 0x000000c8c4c87223 */ /* 0x000fe200000100d3 */
[----:B------:R-:W-:Y:S01]  /*4940*/  FMUL.FTZ R202, R54, R225 ;  /* 0x000000e136ca7220 */ /* 0x000fe20000410000 */
[----:B------:R-:W-:Y:S01]  /*4950*/  ISETP.GE.AND P1, PT, R178, 0x1, PT ;  /* 0x00000001b200780c */ /* 0x000fe20003f26270 */
[-C--:B------:R-:W-:Y:S01]  /*4960*/  FMUL.FTZ R235, R146, R233.reuse ;  /* 0x000000e992eb7220 */ /* 0x080fe20000410000 */
[----:B------:R0:W-:Y:S01]  /*4970*/  STS [R184+0x45c], R213 ;  /* 0x00045cd5b8007388 */ /* 0x0001e20000000800 */
[----:B------:R-:W-:Y:S01]  /*4980*/  FFMA.FTZ R233, R195, R233, R200 ;  /* 0x000000e9c3e97223 */ /* 0x000fe200000100c8 */
[----:B------:R-:W-:Y:S01]  /*4990*/  FMUL.FTZ R237, R149, R202 ;  /* 0x000000ca95ed7220 */ /* 0x000fe20000410000 */
[----:B------:R-:W-:Y:S01]  /*49a0*/  FMUL.FTZ R211, R155, R12 ;  /* 0x0000000c9bd37220 */ /* 0x000fe20000410000 */
[----:B------:R1:W-:Y:S01]  /*49b0*/  STS [R184+0x44c], R13 ;  /* 0x00044c0db8007388 */ /* 0x0003e20000000800 */
[----:B------:R-:W-:Y:S01]  /*49c0*/  FMUL.FTZ R197, R170, R197 ;  /* 0x000000c5aac57220 */ /* 0x000fe20000410000 */
[----:B------:R-:W-:Y:S01]  /*49d0*/  FFMA.FTZ R202, R194, R202, R233 ;  /* 0x000000cac2ca7223 */ /* 0x000fe200000100e9 */
[----:B------:R-:W-:Y:S01]  /*49e0*/  FFMA.FTZ R192, R165, -R192, R210 ;  /* 0x800000c0a5c07223 */ /* 0x000fe200000100d2 */
[----:B------:R2:W-:Y:S01]  /*49f0*/  STS [R184+0x458], R237 ;  /* 0x000458edb8007388 */ /* 0x0005e20000000800 */
[----:B0-----:R-:W-:Y:S01]  /*4a00*/  FMUL.FTZ R213, R150, R209 ;  /* 0x000000d196d57220 */ /* 0x001fe20000410000 */
[----:B------:R-:W-:Y:S01]  /*4a10*/  FMUL.FTZ R209, R152, R199 ;  /* 0x000000c798d17220 */ /* 0x000fe20000410000 */
[----:B------:R-:W-:Y:S01]  /*4a20*/  FMUL.FTZ R199, R143, R190 ;  /* 0x000000be8fc77220 */ /* 0x000fe20000410000 */
[----:B------:R2:W-:Y:S01]  /*4a30*/  STS [R184+0x454], R235 ;  /* 0x000454ebb8007388 */ /* 0x0005e20000000800 */
[----:B-1----:R-:W-:Y:S01]  /*4a40*/  FMUL.FTZ R13, R3, R188 ;  /* 0x000000bc030d7220 */ /* 0x002fe20000410000 */
[----:B------:R-:W-:-:S02]  /*4a50*/  FFMA.FTZ R239, R193, R239, R202 ;  /* 0x000000efc1ef7223 */ /* 0x000fc400000100ca */
[----:B------:R2:W-:Y:S02]  /*4a60*/  STS [R184+0x450], R231 ;  /* 0x000450e7b8007388 */ /* 0x0005e40000000800 */
[----:B------:R-:W-:Y:S02]  /*4a70*/  FFMA.FTZ R204, R192, R204, R239 ;  /* 0x000000ccc0cc7223 */ /* 0x000fe400000100ef */
        /* <DEDUP_REMOVED lines=9> */
[----:B------:R-:W-:Y:S01]  /*4b10*/  LEA.HI.SX32 R12, R133, R133, 0x1b ;  /* 0x00000085850c7211 */ /* 0x000fe200078fdaff */
[----:B------:R-:W-:Y:S02]  /*4b20*/  USHF.R.S32.HI UR46, URZ, 0x1f, UR5 ;  /* 0x0000001f3f2e7899 */ /* 0x000fe40008011405 */
[----:B------:R-:W-:Y:S01]  /*4b30*/  IMAD.WIDE.U32 R16, R8, UR5, R16 ;  /* 0x0000000508107c25 */ /* 0x000fe2000f8e0010 */
[----:B--2---:R-:W-:-:S03]  /*4b40*/  LEA R184, R12, UR18, 0x2 ;  /* 0x000000120cb87c11 */ /* 0x004fc6000f8e10ff */
[----:B------:R-:W-:Y:S02]  /*4b50*/  IMAD R12, R8, UR46, RZ ;  /* 0x0000002e080c7c24 */ /* 0x000fe4000f8e02ff */
[----:B------:R-:W0:Y:S02]  /*4b60*/  LDS R197, [R184+0x430] ;  /* 0x00043000b8c57984 */ /* 0x000e240000000800 */
[----:B------:R-:W-:Y:S01]  /*4b70*/  IMAD R13, R9, UR5, R12 ;  /* 0x00000005090d7c24 */ /* 0x000fe2000f8e020c */
[----:B------:R-:W-:-:S03]  /*4b80*/  LEA R12, P1, R16, UR30, 0x2 ;  /* 0x0000001e100c7c11 */ /* 0x000fc6000f8210ff */
[----:B------:R-:W-:-:S05]  /*4b90*/  IMAD.IADD R13, R17, 0x1, R13 ;  /* 0x00000001110d7824 */ /* 0x000fca00078e020d */
[----:B------:R-:W-:-:S05]  /*4ba0*/  LEA.HI.X R13, R16, UR31, R13, 0x2, P1 ;  /* 0x0000001f100d7c11 */ /* 0x000fca00088f140d */
[----:B0-----:R0:W-:Y:S02]  /*4bb0*/  REDG.E.ADD.F32.FTZ.RN.STRONG.GPU desc[UR20][R12.64], R197 ;  /* 0x000000c50c0079a6 */ /* 0x0011e4000c10f394 */
.L_x_7255:
[----:B------:R-:W-:Y:S05]  /*4bc0*/  BSYNC B0 ;  /* 0x0000000000007941 */ /* 0x000fea0003800000 */
.L_x_7254:
[----:B0-2---:R-:W-:Y:S01]  /*4bd0*/  FFMA.FTZ R13, R191, R186, R204 ;  /* 0x000000babf0d7223 */ /* 0x005fe200000100cc */
[----:B------:R-:W-:Y:S01]  /*4be0*/  USHF.L.U32 UR47, UR6, 0x2, URZ ;  /* 0x00000002062f7899 */ /* 0x000fe2000800063f */
[----:B------:R-:W-:Y:S01]  /*4bf0*/  ISETP.GE.AND P1, PT, R178, 0x21, PT ;  /* 0x00000021b200780c */ /* 0x000fe20003f26270 */
[----:B------:R-:W-:Y:S01]  /*4c00*/  USHF.L.U64.HI UR46, UR6, 0x2, UR7 ;  /* 0x00000002062e7899 */ /* 0x000fe20008010207 */
[----:B------:R-:W-:Y:S01]  /*4c10*/  FFMA.FTZ R186, R174, R176, R13 ;  /* 0x000000b0aeba7223 */ /* 0x000fe2000001000d */
[----:B------:R-:W-:Y:S01]  /*4c20*/  IADD3 R176, R133, 0x20, RZ ;  /* 0x0000002085b07810 */ /* 0x000fe20007ffe0ff */
[----:B------:R-:W-:Y:S01]  /*4c30*/  FMUL.FTZ R17, R66, R215 ;  /* 0x000000d742117220 */ /* 0x000fe20000410000 */
[----:B------:R-:W-:-:S04]  /*4c40*/  IMAD.WIDE.U32 R12, R8, UR47, R14 ;  /* 0x0000002f080c7c25 */ /* 0x000fc8000f8e000e */
[----:B------:R-:W-:Y:S01]  /*4c50*/  FFMA.FTZ R16, R168, -R173, R215 ;  /* 0x800000ada8107223 */ /* 0x000fe200000100d7 */
[----:B------:R-:W-:Y:S01]  /*4c60*/  LEA.HI.SX32 R176, R176, R133, 0x1b ;  /* 0x00000085b0b07211 */ /* 0x000fe200078fdaff */
[----:B------:R-:W-:Y:S01]  /*4c70*/  FADD.FTZ R17, R180, R17 ;  /* 0x00000011b4117221 */ /* 0x000fe20000010000 */
[----:B------:R-:W-:Y:S01]  /*4c80*/  IMAD R184, R8, UR46, RZ ;  /* 0x0000002e08b87c24 */ /* 0x000fe2000f8e02ff */
[----:B------:R-:W-:Y:S01]  /*4c90*/  IADD3 R180, R133, 0x40, RZ ;  /* 0x0000004085b47810 */ /* 0x000fe20007ffe0ff */
[----:B------:R-:W-:Y:S01]  /*4ca0*/  FMUL.FTZ R183, R16, R183 ;  /* 0x000000b710b77220 */ /* 0x000fe20000410000 */
[----:B------:R-:W-:Y:S01]  /*4cb0*/  LEA R15, R176, UR18, 0x2 ;  /* 0x00000012b00f7c11 */ /* 0x000fe2000f8e10ff */
[----:B------:R-:W-:Y:S01]  /*4cc0*/  IMAD R173, R9, UR47, R184 ;  /* 0x0000002f09ad7c24 */ /* 0x000fe2000f8e02b8 */
[----:B------:R-:W-:Y:S01]  /*4cd0*/  LEA.HI.SX32 R180, R180, R133, 0x1b ;  /* 0x00000085b4b47211 */ /* 0x000fe200078fdaff */
[----:B------:R-:W-:Y:S01]  /*4ce0*/  VIADD R184, R133, 0x60 ;  /* 0x0000006085b87836 */ /* 0x000fe20000000000 */
[----:B------:R-:W-:Y:S01]  /*4cf0*/  BSSY B0, `(.L_x_7256) ;  /* 0x000000e000007945 */ /* 0x000fe20003800000 */
[----:B------:R-:W-:Y:S01]  /*4d00*/  ISETP.GE.AND P2, PT, R178, 0x41, PT ;  /* 0x00000041b200780c */ /* 0x000fe20003f46270 */
[----:B------:R-:W0:Y:S01]  /*4d10*/  LDS R15, [R15+0x4b0] ;  /* 0x0004b0000f0f7984 */ /* 0x000e220000000800 */
[----:B------:R-:W-:Y:S01]  /*4d20*/  IADD3 R13, R173, R13, RZ ;  /* 0x0000000dad0d7210 */ /* 0x000fe20007ffe0ff */
[----:B------:R-:W-:Y:S01]  /*4d30*/  FADD.FTZ R14, R186, R183 ;  /* 0x000000b7ba0e7221 */ /* 0x000fe20000010000 */
[----:B------:R-:W-:-:S02]  /*4d40*/  ISETP.GE.AND P3, PT, R178, 0x61, PT ;  /* 0x00000061b200780c */ /* 0x000fc40003f66270 */
[----:B------:R-:W-:Y:S02]  /*4d50*/  LEA.HI.SX32 R184, R184, R133, 0x1b ;  /* 0x00000085b8b87211 */ /* 0x000fe400078fdaff */
[----:B------:R-:W-:Y:S01]  /*4d60*/  LEA R180, R180, UR18, 0x2 ;  /* 0x00000012b4b47c11 */ /* 0x000fe2000f8e10ff */
[----:B------:R-:W-:Y:S08]  /*4d70*/  @!P1 BRA `(.L_x_7257) ;  /* 0x0000000000149947 */ /* 0x000ff00003800000 */
[----:B------:R-:W-:-:S05]  /*4d80*/  MOV R183, UR56 ;  /* 0x0000003800b77c02 */ /* 0x000fca0008000f00 */
[----:B------:R-:W-:-:S04]  /*4d90*/  IMAD.WIDE R10, R183, 0x4, R10 ;  /* 0x00000004b70a7825 */ /* 0x000fc800078e020a */
[----:B------:R-:W-:-:S04]  /*4da0*/  IMAD.WIDE.U32 R10, R8, UR47, R10 ;  /* 0x0000002f080a7c25 */ /* 0x000fc8000f8e000a */
[----:B------:R-:W-:-:S05]  /*4db0*/  IMAD.IADD R11, R11, 0x1, R173 ;  /* 0x000000010b0b7824 */ /* 0x000fca00078e02ad */
[----:B0-----:R1:W-:Y:S02]  /*4dc0*/  REDG.E.ADD.F32.FTZ.RN.STRONG.GPU desc[UR20][R10.64+-0x780], R15 ;  /* 0xfff8800f0a0079a6 */ /* 0x0013e4000c10f394 */
.L_x_7257:
[----:B------:R-:W-:Y:S05]  /*4dd0*/  BSYNC B0 ;  /* 0x0000000000007941 */ /* 0x000fea0003800000 */
.L_x_7256:
[----:B-1----:R1:W2:Y:S01]  /*4de0*/  LDS R11, [R180+0x530] ;  /* 0x00053000b40b7984 */ /* 0x0022a20000000800 */
[----:B------:R-:W-:Y:S01]  /*4df0*/  BSSY B0, `(.L_x_7258) ;  /* 0x0000004000007945 */ /* 0x000fe20003800000 */
[----:B------:R-:W-:-:S03]  /*4e00*/  LEA R184, R184, UR18, 0x2 ;  /* 0x00000012b8b87c11 */ /* 0x000fc6000f8e10ff */
[----:B------:R-:W-:Y:S05]  /*4e10*/  @!P2 BRA `(.L_x_7259) ;  /* 0x000000000004a947 */ /* 0x000fea0003800000 */
[----:B--2---:R3:W-:Y:S02]  /*4e20*/  REDG.E.ADD.F32.FTZ.RN.STRONG.GPU desc[UR20][R12.64+-0x700], R11 ;  /* 0xfff9000b0c0079a6 */ /* 0x0047e4000c10f394 */
.L_x_7259:
[----:B------:R-:W-:Y:S05]  /*4e30*/  BSYNC B0 ;  /* 0x0000000000007941 */ /* 0x000fea0003800000 */
.L_x_7258:
[----:B--23--:R2:W3:Y:S01]  /*4e40*/  LDS R11, [R184+0x5b0] ;  /* 0x0005b000b80b7984 */ /* 0x00c4e20000000800 */
[----:B------:R-:W-:Y:S01]  /*4e50*/  BSSY B0, `(.L_x_7260) ;  /* 0x0000005000007945 */ /* 0x000fe20003800000 */
[C---:B------:R-:W-:Y:S02]  /*4e60*/  IADD3 R10, R133.reuse, 0x80, RZ ;  /* 0x00000080850a7810 */ /* 0x040fe40007ffe0ff */
[----:B------:R-:W-:Y:S01]  /*4e70*/  IADD3 R176, R133, 0xa0, RZ ;  /* 0x000000a085b07810 */ /* 0x000fe20007ffe0ff */
[----:B------:R-:W-:Y:S06]  /*4e80*/  @!P3 BRA `(.L_x_7261) ;  /* 0x000000000004b947 */ /* 0x000fec0003800000 */
[----:B---3--:R4:W-:Y:S02]  /*4e90*/  REDG.E.ADD.F32.FTZ.RN.STRONG.GPU desc[UR20][R12.64+-0x680], R11 ;  /* 0xfff9800b0c0079a6 */ /* 0x0089e4000c10f394 */
.L_x_7261:
[----:B------:R-:W-:Y:S05]  /*4ea0*/  BSYNC B0 ;  /* 0x0000000000007941 */ /* 0x000fea0003800000 */
.L_x_7260:
[-C--:B------:R-:W-:Y:S01]  /*4eb0*/  LEA.HI.SX32 R10, R10, R133.reuse, 0x1b ;  /* 0x000000850a0a7211 */ /* 0x080fe200078fdaff */
[C---:B-1----:R-:W-:Y:S01]  /*4ec0*/  VIADD R180, R133.reuse, 0xc0 ;  /* 0x000000c085b47836 */ /* 0x042fe20000000000 */
[----:B------:R-:W-:Y:S01]  /*4ed0*/  ISETP.GE.AND P6, PT, R178, 0x81, PT ;  /* 0x00000081b200780c */ /* 0x000fe20003fc6270 */
[----:B------:R-:W-:Y:S01]  /*4ee0*/  BSSY B0, `(.L_x_7262) ;  /* 0x000000e000007945 */ /* 0x000fe20003800000 */
[----:B------:R-:W-:Y:S02]  /*4ef0*/  LEA R10, R10, UR18, 0x2 ;  /* 0x000000120a0a7c11 */ /* 0x000fe4000f8e10ff */
[-C--:B------:R-:W-:Y:S02]  /*4f00*/  LEA.HI.SX32 R176, R176, R133.reuse, 0x1b ;  /* 0x00000085b0b07211 */ /* 0x080fe400078fdaff */
[----:B--2---:R-:W-:Y:S01]  /*4f10*/  IADD3 R184, R133, 0xe0, RZ ;  /* 0x000000e085b87810 */ /* 0x004fe20007ffe0ff */
        /* <DEDUP_REMOVED lines=10> */
.L_x_7263:
[----:B------:R-:W-:Y:S05]  /*4fc0*/  BSYNC B0 ;  /* 0x0000000000007941 */ /* 0x000fea0003800000 */
.L_x_7262:
[----:B-12---:R1:W2:Y:S01]  /*4fd0*/  LDS R11, [R176+0x6b0] ;  /* 0x0006b000b00b7984 */ /* 0x0062a20000000800 */
[----:B------:R-:W-:Y:S01]  /*4fe0*/  BSSY B0, `(.L_x_7264) ;  /* 0x0000006000007945 */ /* 0x000fe20003800000 */
[----:B------:R-:W-:Y:S02]  /*4ff0*/  IADD3 R10, R133, 0x100, RZ ;  /* 0x00000100850a7810 */ /* 0x000fe40007ffe0ff */
[----:B------:R-:W-:Y:S02]  /*5000*/  LEA.HI.SX32 R184, R184, R133, 0x1b ;  /* 0x00000085b8b87211 */ /* 0x000fe400078fdaff */
[----:B------:R-:W-:Y:S01]  /*5010*/  LEA R180, R180, UR18, 0x2 ;  /* 0x00000012b4b47c11 */ /* 0x000fe2000f8e10ff */
[----:B------:R-:W-:Y:S06]  /*5020*/  @!P1 BRA `(.L_x_7265) ;  /* 0x0000000000049947 */ /* 0x000fec0003800000 */
[----:B--2---:R3:W-:Y:S02]  /*5030*/  REDG.E.ADD.F32.FTZ.RN.STRONG.GPU desc[UR20][R12.64+-0x580], R11 ;  /* 0xfffa800b0c0079a6 */ /* 0x0047e4000c10f394 */
.L_x_7265:
[----:B------:R-:W-:Y:S05]  /*5040*/  BSYNC B0 ;  /* 0x0000000000007941 */ /* 0x000fea0003800000 */
.L_x_7264:
[----:B--23--:R2:W3:Y:S01]  /*5050*/  LDS R11, [R180+0x730] ;  /* 0x00073000b40b7984 */ /* 0x00c4e20000000800 */
[----:B------:R-:W-:Y:S01]  /*5060*/  BSSY B0, `(.L_x_7266) ;  /* 0x0000006000007945 */ /* 0x000fe20003800000 */
[----:B-1----:R-:W-:Y:S01]  /*5070*/  VIADD R176, R133, 0x120 ;  /* 0x0000012085b07836 */ /* 0x002fe20000000000 */
[----:B------:R-:W-:Y:S02]  /*5080*/  LEA.HI.SX32 R10, R10, R133, 0x1b ;  /* 0x000000850a0a7211 */ /* 0x000fe400078fdaff */
[----:B------:R-:W-:Y:S01]  /*5090*/  LEA R184, R184, UR18, 0x2 ;  /* 0x00000012b8b87c11 */ /* 0x000fe2000f8e10ff */
[----:B------:R-:W-:Y:S06]  /*50a0*/  @!P2 BRA `(.L_x_7267) ;  /* 0x000000000004a947 */ /* 0x000fec0003800000 */
[----:B---3--:R1:W-:Y:S02]  /*50b0*/  REDG.E.ADD.F32.FTZ.RN.STRONG.GPU desc[UR20][R12.64+-0x500], R11 ;  /* 0xfffb000b0c0079a6 */ /* 0x0083e4000c10f394 */
.L_x_7267:
[----:B------:R-:W-:Y:S05]  /*50c0*/  BSYNC B0 ;  /* 0x0000000000007941 */ /* 0x000fea0003800000 */
.L_x_7266:
[----:B-1-3--:R1:W3:Y:S01]  /*50d0*/  LDS R11, [R184+0x7b0] ;  /* 0x0007b000b80b7984 */ /* 0x00a2e20000000800 */
[----:B------:R-:W-:Y:S01]  /*50e0*/  BSSY B0, `(.L_x_7268) ;  /* 0x0000005000007945 */ /* 0x000fe20003800000 */
[----:B------:R-:W-:Y:S02]  /*50f0*/  LEA.HI.SX32 R176, R176, R133, 0x1b ;  /* 0x00000085b0b07211 */ /* 0x000fe400078fdaff */
[----:B------:R-:W-:Y:S01]  /*5100*/  LEA R10, R10, UR18, 0x2 ;  /* 0x000000120a0a7c11 */ /* 0x000fe2000f8e10ff */
[----:B------:R-:W-:Y:S06]  /*5110*/  @!P3 BRA `(.L_x_7269) ;  /* 0x000000000004b947 */ /* 0x000fec0003800000 */
[----:B---3--:R4:W-:Y:S02]  /*5120*/  REDG.E.ADD.F32.FTZ.RN.STRONG.GPU desc[UR20][R12.64+-0x480], R11 ;  /* 0xfffb800b0c0079a6 */ /* 0x0089e4000c10f394 */
.L_x_7269:
[----:B------:R-:W-:Y:S05]  /*5130*/  BSYNC B0 ;  /* 0x0000000000007941 */ /* 0x000fea0003800000 */
.L_x_7268:
[----:B---34-:R3:W4:Y:S01]  /*5140*/  LDS R11, [R10+0x830] ;  /* 0x000830000a0b7984 */ /* 0x0187220000000800 */
[----:B------:R-:W-:Y:S01]  /*5150*/  BSSY B0, `(.L_x_7270) ;  /* 0x0000004000007945 */ /* 0x000fe20003800000 */
[----:B0-----:R-:W-:-:S03]  /*5160*/  LEA R15, R176, UR18, 0x2 ;  /* 0x00000012b00f7c11 */ /* 0x001fc6000f8e10ff */
[----:B------:R-:W-:Y:S05]  /*5170*/  @!P4 BRA `(.L_x_7271) ;  /* 0x000000000004c947 */ /* 0x000fea0003800000 */
[----:B----4-:R0:W-:Y:S02]  /*5180*/  REDG.E.ADD.F32.FTZ.RN.STRONG.GPU desc[UR20][R12.64+-0x400], R11 ;  /* 0xfffc000b0c0079a6 */ /* 0x0101e4000c10f394 */
.L_x_7271:
[----:B------:R-:W-:Y:S05]  /*5190*/  BSYNC B0 ;  /* 0x0000000000007941 */ /* 0x000fea0003800000 */
.L_x_7270:
[----:B0---4-:R0:W4:Y:S01]  /*51a0*/  LDS R11, [R15+0x8b0] ;  /* 0x0008b0000f0b7984 */ /* 0x0111220000000800 */
[----:B------:R-:W-:Y:S01]  /*51b0*/  BSSY B0, `(.L_x_7272) ;  /* 0x0000005000007945 */ /* 0x000fe20003800000 */
[C---:B---3--:R-:W-:Y:S02]  /*51c0*/  IADD3 R10, R133.reuse, 0x140, RZ ;  /* 0x00000140850a7810 */ /* 0x048fe40007ffe0ff */
[----:B------:R-:W-:Y:S01]  /*51d0*/  IADD3 R176, R133, 0x160, RZ ;  /* 0x0000016085b07810 */ /* 0x000fe20007ffe0ff */
[----:B------:R-:W-:Y:S06]  /*51e0*/  @!P5 BRA `(.L_x_7273) ;  /* 0x000000000004d947 */ /* 0x000fec0003800000 */
[----:B----4-:R3:W-:Y:S02]  /*51f0*/  REDG.E.ADD.F32.FTZ.RN.STRONG.GPU desc[UR20][R12.64+-0x380], R11 ;  /* 0xfffc800b0c0079a6 */ /* 0x0107e4000c10f394 */
.L_x_7273:
[----:B------:R-:W-:Y:S05]  /*5200*/  BSYNC B0 ;  /* 0x0000000000007941 */ /* 0x000fea0003800000 */
.L_x_7272:
[-C--:B------:R-:W-:Y:S01]  /*5210*/  LEA.HI.SX32 R10, R10, R133.reuse, 0x1b ;  /* 0x000000850a0a7211 */ /* 0x080fe200078fdaff */
[C---:B--2---:R-:W-:Y:S01]  /*5220*/  VIADD R180, R133.reuse, 0x180 ;  /* 0x0000018085b47836 */ /* 0x044fe20000000000 */
[----:B------:R-:W-:Y:S01]  /*5230*/  ISETP.GE.AND P6, PT, R178, 0x141, PT ;  /* 0x00000141b200780c */ /* 0x000fe20003fc6270 */
[----:B------:R-:W-:Y:S01]  /*5240*/  BSSY B0, `(.L_x_7274) ;  /* 0x000000e000007945 */ /* 0x000fe20003800000 */
[----:B------:R-:W-:Y:S02]  /*5250*/  LEA R10, R10, UR18, 0x2 ;  /* 0x000000120a0a7c11 */ /* 0x000fe4000f8e10ff */
[-C--:B------:R-:W-:Y:S02]  /*5260*/  LEA.HI.SX32 R176, R176, R133.reuse, 0x1b ;  /* 0x00000085b0b07211 */ /* 0x080fe400078fdaff */
[----:B-1----:R-:W-:Y:S01]  /*5270*/  IADD3 R184, R133, 0x1a0, RZ ;  /* 0x000001a085b87810 */ /* 0x002fe20007ffe0ff */
        /* <DEDUP_REMOVED lines=10> */
.L_x_7275:
[----:B------:R-:W-:Y:S05]  /*5320*/  BSYNC B0 ;  /* 0x0000000000007941 */ /* 0x000fea0003800000 */
.L_x_7274:
[----:B-12---:R1:W2:Y:S01]  /*5330*/  LDS R11, [R176+0x9b0] ;  /* 0x0009b000b00b7984 */ /* 0x0062a20000000800 */
[----:B------:R-:W-:Y:S01]  /*5340*/  BSSY B0, `(.L_x_7276) ;  /* 0x0000006000007945 */ /* 0x000fe20003800000 */
[----:B------:R-:W-:Y:S02]  /*5350*/  IADD3 R10, R133, 0x1c0, RZ ;  /* 0x000001c0850a7810 */ /* 0x000fe40007ffe0ff */
[----:B------:R-:W-:Y:S02]  /*5360*/  LEA.HI.SX32 R184, R184, R133, 0x1b ;  /* 0x00000085b8b87211 */ /* 0x000fe400078fdaff */
[----:B------:R-:W-:Y:S01]  /*5370*/  LEA R180, R180, UR18, 0x2 ;  /* 0x00000012b4b47c11 */ /* 0x000fe2000f8e10ff */
[----:B------:R-:W-:Y:S06]  /*5380*/  @!P1 BRA `(.L_x_7277) ;  /* 0x0000000000049947 */ /* 0x000fec0003800000 */
[----:B--2---:R3:W-:Y:S02]  /*5390*/  REDG.E.ADD.F32.FTZ.RN.STRONG.GPU desc[UR20][R12.64+-0x280], R11 ;  /* 0xfffd800b0c0079a6 */ /* 0x0047e4000c10f394 */
.L_x_7277:
[----:B------:R-:W-:Y:S05]  /*53a0*/  BSYNC B0 ;  /* 0x0000000000007941 */ /* 0x000fea0003800000 */
.L_x_7276:
[----:B--23--:R2:W3:Y:S01]  /*53b0*/  LDS R11, [R180+0xa30] ;  /* 0x000a3000b40b7984 */ /* 0x00c4e20000000800 */
[----:B------:R-:W-:Y:S01]  /*53c0*/  BSSY B0, `(.L_x_7278) ;  /* 0x0000006000007945 */ /* 0x000fe20003800000 */
[----:B-1----:R-:W-:Y:S01]  /*53d0*/  VIADD R176, R133, 0x1e0 ;  /* 0x000001e085b07836 */ /* 0x002fe20000000000 */
[----:B------:R-:W-:Y:S02]  /*53e0*/  LEA.HI.SX32 R10, R10, R133, 0x1b ;  /* 0x000000850a0a7211 */ /* 0x000fe400078fdaff */
[----:B------:R-:W-:Y:S01]  /*53f0*/  LEA R184, R184, UR18, 0x2 ;  /* 0x00000012b8b87c11 */ /* 0x000fe2000f8e10ff */
[----:B------:R-:W-:Y:S06]  /*5400*/  @!P2 BRA `(.L_x_7279) ;  /* 0x000000000004a947 */ /* 0x000fec0003800000 */
[----:B---3--:R1:W-:Y:S02]  /*5410*/  REDG.E.ADD.F32.FTZ.RN.STRONG.GPU desc[UR20][R12.64+-0x200], R11 ;  /* 0xfffe000b0c0079a6 */ /* 0x0083e4000c10f394 */
.L_x_7279:
[----:B------:R-:W-:Y:S05]  /*5420*/  BSYNC B0 ;  /* 0x0000000000007941 */ /* 0x000fea0003800000 */
.L_x_7278:
[----:B-1-3--:R1:W3:Y:S01]  /*5430*/  LDS R11, [R184+0xab0] ;  /* 0x000ab000b80b7984 */ /* 0x00a2e20000000800 */
[----:B------:R-:W-:Y:S01]  /*5440*/  BSSY B0, `(.L_x_7280) ;  /* 0x0000005000007945 */ /* 0x000fe20003800000 */
[----:B------:R-:W-:Y:S02]  /*5450*/  LEA.HI.SX32 R176, R176, R133, 0x1b ;  /* 0x00000085b0b07211 */ /* 0x000fe400078fdaff */
[----:B------:R-:W-:Y:S01]  /*5460*/  LEA R10, R10, UR18, 0x2 ;  /* 0x000000120a0a7c11 */ /* 0x000fe2000f8e10ff */
[----:B------:R-:W-:Y:S06]  /*5470*/  @!P3 BRA `(.L_x_7281) ;  /* 0x000000000004b947 */ /* 0x000fec0003800000 */
[----:B---3--:R4:W-:Y:S02]  /*5480*/  REDG.E.ADD.F32.FTZ.RN.STRONG.GPU desc[UR20][R12.64+-0x180], R11 ;  /* 0xfffe800b0c0079a6 */ /* 0x0089e4000c10f394 */
.L_x_7281:
[----:B------:R-:W-:Y:S05]  /*5490*/  BSYNC B0 ;  /* 0x0000000000007941 */ /* 0x000fea0003800000 */
.L_x_7280:
[----:B---34-:R3:W4:Y:S01]  /*54a0*/  LDS R11, [R10+0xb30] ;  /* 0x000b30000a0b7984 */ /* 0x0187220000000800 */
[----:B------:R-:W-:Y:S01]  /*54b0*/  BSSY B0, `(.L_x_7282) ;  /* 0x0000004000007945 */ /* 0x000fe20003800000 */
[----:B------:R-:W-:-:S03]  /*54c0*/  LEA R176, R176, UR18, 0x2 ;  /* 0x00000012b0b07c11 */ /* 0x000fc6000f8e10ff */
[----:B------:R-:W-:Y:S05]  /*54d0*/  @!P4 BRA `(.L_x_7283) ;  /* 0x000000000004c947 */ /* 0x000fea0003800000 */
[----:B----4-:R4:W-:Y:S02]  /*54e0*/  REDG.E.ADD.F32.FTZ.RN.STRONG.GPU desc[UR20][R12.64+-0x100], R11 ;  /* 0xffff000b0c0079a6 */ /* 0x0109e4000c10f394 */
.L_x_7283:
[----:B------:R-:W-:Y:S05]  /*54f0*/  BSYNC B0 ;  /* 0x0000000000007941 */ /* 0x000fea0003800000 */
.L_x_7282:
[----:B----4-:R4:W0:Y:S01]  /*5500*/  LDS R11, [R176+0xbb0] ;  /* 0x000bb000b00b7984 */ /* 0x0108220000000800 */
[----:B------:R-:W-:Y:S04]  /*5510*/  BSSY B0, `(.L_x_7284) ;  /* 0x0000003000007945 */ /* 0x000fe80003800000 */
[----:B------:R-:W-:Y:S05]  /*5520*/  @!P5 BRA `(.L_x_7285) ;  /* 0x000000000004d947 */ /* 0x000fea0003800000 */
[----:B0-----:R0:W-:Y:S02]  /*5530*/  REDG.E.ADD.F32.FTZ.RN.STRONG.GPU desc[UR20][R12.64+-0x80], R11 ;  /* 0xffff800b0c0079a6 */ /* 0x0011e4000c10f394 */
.L_x_7285:
[----:B------:R-:W-:Y:S05]  /*5540*/  BSYNC B0 ;  /* 0x0000000000007941 */ /* 0x000fea0003800000 */
.L_x_7284:
[----:B0-----:R-:W0:Y:S01]  /*5550*/  SHFL.DOWN PT, R11, R14, 0x1, 0x1f ;  /* 0x08201f000e0b7f89 */ /* 0x001e2200000e0000 */
[C---:B------:R-:W-:Y:S01]  /*5560*/  ISETP.GT.AND P1, PT, R131.reuse, 0x1e, PT ;  /* 0x0000001e8300780c */ /* 0x040fe20003f24270 */
[-C--:B------:R-:W-:Y:S01]  /*5570*/  FMUL.FTZ R12, R134, R189.reuse ;  /* 0x000000bd860c7220 */ /* 0x080fe20000410000 */
[----:B------:R-:W-:Y:S01]  /*5580*/  FMUL.FTZ R189, R162, R189 ;  /* 0x000000bda2bd7220 */ /* 0x000fe20000410000 */
[----:B---3--:R-:W3:Y:S01]  /*5590*/  SHFL.DOWN PT, R10, R17, 0x1, 0x1f ;  /* 0x08201f00110a7f89 */ /* 0x008ee200000e0000 */
[----:B------:R-:W-:Y:S01]  /*55a0*/  ISETP.NE.AND P2, PT, R131, RZ, PT ;  /* 0x000000ff8300720c */ /* 0x000fe20003f45270 */
[----:B------:R-:W-:Y:S01]  /*55b0*/  FMUL.FTZ R195, R195, R12 ;  /* 0x0000000cc3c37220 */ /* 0x000fe20000410000 */
[-C--:B------:R-:W-:Y:S01]  /*55c0*/  FMUL.FTZ R12, R163, R225.reuse ;  /* 0x000000e1a30c7220 */ /* 0x080fe20000410000 */
[----:B------:R-:W-:Y:S01]  /*55d0*/  FMUL.FTZ R225, R134, R225 ;  /* 0x000000e186e17220 */ /* 0x000fe20000410000 */
[----:B------:R-:W-:Y:S01]  /*55e0*/  FMUL.FTZ R154, R154, R179 ;  /* 0x000000b39a9a7220 */ /* 0x000fe20000410000 */
[----:B------:R-:W-:Y:S01]  /*55f0*/  FFMA.FTZ R146, R146, R189, R195 ;  /* 0x000000bd92927223 */ /* 0x000fe200000100c3 */
[-C--:B------:R-:W-:Y:S01]  /*5600*/  FFMA.FTZ R39, R54, R12.reuse, R39 ;  /* 0x0000000c36277223 */ /* 0x080fe20000010027 */
[----:B------:R-:W-:Y:S01]  /*5610*/  FMUL.FTZ R194, R194, R225 ;  /* 0x000000e1c2c27220 */ /* 0x000fe20000410000 */
[----:B------:R-:W-:Y:S01]  /*5620*/  FMUL.FTZ R138, R138, R181 ;  /* 0x000000b58a8a7220 */ /* 0x000fe20000410000 */
[----:B------:R-:W-:Y:S01]  /*5630*/  FADD.FTZ R27, R146, R27 ;  /* 0x0000001b921b7221 */ /* 0x000fe20000010000 */
[C---:B------:R-:W-:Y:S01]  /*5640*/  FMUL.FTZ R179, R134.reuse, R179 ;  /* 0x000000b386b37220 */ /* 0x040fe20000410000 */
[----:B------:R-:W-:Y:S01]  /*5650*/  FFMA.FTZ R149, R149, R12, R194 ;  /* 0x0000000c95957223 */ /* 0x000fe200000100c2 */
[C---:B------:R-:W-:Y:S01]  /*5660*/  FMUL.FTZ R12, R134.reuse, R229 ;  /* 0x000000e5860c7220 */ /* 0x040fe20000410000 */
[----:B------:R-:W-:Y:S01]  /*5670*/  FMUL.FTZ R181, R134, R181 ;  /* 0x000000b586b57220 */ /* 0x000fe20000410000 */
[----:B------:R-:W-:Y:S01]  /*5680*/  FMUL.FTZ R172, R172, R179 ;  /* 0x000000b3acac7220 */ /* 0x000fe20000410000 */
[----:B------:R-:W-:Y:S01]  /*5690*/  BSSY B0, `(.L_x_7286) ;  /* 0x0000075000007945 */ /* 0x000fe20003800000 */
[----:B------:R-:W-:Y:S01]  /*56a0*/  FMUL.FTZ R193, R193, R12 ;  /* 0x0000000cc1c17220 */ /* 0x000fe20000410000 */
[-C--:B------:R-:W-:Y:S01]  /*56b0*/  FMUL.FTZ R12, R165, R221.reuse ;  /* 0x000000dda50c7220 */ /* 0x080fe20000410000 */
[----:B------:R-:W-:Y:S01]  /*56c0*/  FMUL.FTZ R221, R134, R221 ;  /* 0x000000dd86dd7220 */ /* 0x000fe20000410000 */
[----:B0-----:R-:W-:Y:S01]  /*56d0*/  @!P1 FADD.FTZ R14, R14, R11 ;  /* 0x0000000b0e0e9221 */ /* 0x001fe20000010000 */
[----:B------:R-:W-:Y:S01]  /*56e0*/  FMUL.FTZ R2, R2, R181 ;  /* 0x000000b502027220 */ /* 0x000fe20000410000 */
[-C--:B------:R-:W-:Y:S01]  /*56f0*/  FFMA.FTZ R37, R52, R12.reuse, R37 ;  /* 0x0000000c34257223 */ /* 0x080fe20000010025 */
[----:B------:R-:W-:Y:S01]  /*5700*/  FMUL.FTZ R192, R192, R221 ;  /* 0x000000ddc0c07220 */ /* 0x000fe20000410000 */
[----:B---3--:R-:W-:Y:S01]  /*5710*/  @!P1 FADD.FTZ R17, R17, R10 ;  /* 0x0000000a11119221 */ /* 0x008fe20000010000 */
[----:B------:R-:W0:Y:S01]  /*5720*/  SHFL.DOWN PT, R11, R14, 0x2, 0x1f ;  /* 0x08401f000e0b7f89 */ /* 0x000e2200000e0000 */
[----:B------:R-:W-:Y:S01]  /*5730*/  ISETP.GT.AND P1, PT, R131, 0x1d, PT ;  /* 0x0000001d8300780c */ /* 0x000fe20003f24270 */
[----:B------:R-:W-:Y:S01]  /*5740*/  FFMA.FTZ R147, R147, R12, R192 ;  /* 0x0000000c93937223 */ /* 0x000fe200000100c0 */
[----:B------:R-:W-:Y:S01]  /*5750*/  FMUL.FTZ R12, R134, R219 ;  /* 0x000000db860c7220 */ /* 0x000fe20000410000 */
[----:B------:R-:W3:Y:S01]  /*5760*/  SHFL.DOWN PT, R10, R17, 0x2, 0x1f ;  /* 0x08401f00110a7f89 */ /* 0x000ee200000e0000 */
[----:B------:R-:W-:Y:S01]  /*5770*/  FFMA.FTZ R143, R143, R154, R172 ;  /* 0x0000009a8f8f7223 */ /* 0x000fe200000100ac */
[----:B------:R-:W-:Y:S01]  /*5780*/  FFMA.FTZ R3, R3, R138, R2 ;  /* 0x0000008a03037223 */ /* 0x000fe20000010002 */
[----:B------:R-:W-:Y:S01]  /*5790*/  FMUL.FTZ R191, R191, R12 ;  /* 0x0000000cbfbf7220 */ /* 0x000fe20000410000 */
[----:B------:R-:W-:Y:S01]  /*57a0*/  FFMA.FTZ R40, R57, R189, R40 ;  /* 0x000000bd39287223 */ /* 0x000fe20000010028 */
[----:B------:R-:W-:Y:S01]  /*57b0*/  FADD.FTZ R28, R149, R28 ;  /* 0x0000001c951c7221 */ /* 0x000fe20000010000 */
[----:B------:R-:W-:Y:S01]  /*57c0*/  FADD.FTZ R30, R147, R30 ;  /* 0x0000001e931e7221 */ /* 0x000fe20000010000 */
[----:B------:R-:W-:Y:S01]  /*57d0*/  FFMA.FTZ R47, R62, R154, R47 ;  /* 0x0000009a3e2f7223 */ /* 0x000fe2000001002f */
[----:B------:R-:W-:Y:S01]  /*57e0*/  FFMA.FTZ R49, R64, R138, R49 ;  /* 0x0000008a40317223 */ /* 0x000fe20000010031 */
[----:B------:R-:W-:Y:S01]  /*57f0*/  FADD.FTZ R20, R143, R20 ;  /* 0x000000148f147221 */ /* 0x000fe20000010000 */
        /* <DEDUP_REMOVED lines=9> */
[-C--:B------:R-:W-:Y:S01]  /*5890*/  FMUL.FTZ R11, R160, R187.reuse ;  /* 0x000000bba00b7220 */ /* 0x080fe20000410000 */
[-C--:B------:R-:W-:Y:S01]  /*58a0*/  FFMA.FTZ R41, R56, R10.reuse, R41 ;  /* 0x0000000a38297223 */ /* 0x080fe20000010029 */
[----:B------:R-:W-:Y:S01]  /*58b0*/  FFMA.FTZ R151, R151, R10, R196 ;  /* 0x0000000a97977223 */ /* 0x000fe200000100c4 */
[C---:B------:R-:W-:Y:S01]  /*58c0*/  FMUL.FTZ R10, R134.reuse, R187 ;  /* 0x000000bb860a7220 */ /* 0x040fe20000410000 */
[----:B------:R-:W-:Y:S02]  /*58d0*/  FFMA.FTZ R42, R59, R11, R42 ;  /* 0x0000000b3b2a7223 */ /* 0x000fe4000001002a */
[----:B------:R-:W-:Y:S01]  /*58e0*/  FADD.FTZ R26, R151, R26 ;  /* 0x0000001a971a7221 */ /* 0x000fe20000010000 */
[----:B------:R-:W-:Y:S01]  /*58f0*/  FMUL.FTZ R223, R223, R10 ;  /* 0x0000000adfdf7220 */ /* 0x000fe20000410000 */
[-C--:B------:R-:W-:Y:S01]  /*5900*/  FMUL.FTZ R10, R159, R203.reuse ;  /* 0x000000cb9f0a7220 */ /* 0x080fe20000410000 */
[----:B------:R-:W-:-:S02]  /*5910*/  FMUL.FTZ R203, R134, R203 ;  /* 0x000000cb86cb7220 */ /* 0x000fc40000410000 */
[----:B------:R-:W-:Y:S01]  /*5920*/  FFMA.FTZ R148, R148, R11, R223 ;  /* 0x0000000b94947223 */ /* 0x000fe200000100df */
[----:B------:R-:W-:Y:S01]  /*5930*/  FMUL.FTZ R11, R164, R229 ;  /* 0x000000e5a40b7220 */ /* 0x000fe20000410000 */
[----:B------:R-:W-:Y:S01]  /*5940*/  FMUL.FTZ R224, R224, R203 ;  /* 0x000000cbe0e07220 */ /* 0x000fe20000410000 */
[-C--:B------:R-:W-:Y:S01]  /*5950*/  FFMA.FTZ R43, R58, R10.reuse, R43 ;  /* 0x0000000a3a2b7223 */ /* 0x080fe2000001002b */
[----:B------:R-:W-:Y:S01]  /*5960*/  FADD.FTZ R25, R148, R25 ;  /* 0x0000001994197221 */ /* 0x000fe20000010000 */
[-C--:B------:R-:W-:Y:S01]  /*5970*/  FFMA.FTZ R38, R55, R11.reuse, R38 ;  /* 0x0000000b37267223 */ /* 0x080fe20000010026 */
[----:B------:R-:W-:Y:S01]  /*5980*/  FFMA.FTZ R153, R153, R10, R224 ;  /* 0x0000000a99997223 */ /* 0x000fe200000100e0 */
[----:B------:R-:W-:Y:S01]  /*5990*/  FFMA.FTZ R144, R144, R11, R193 ;  /* 0x0000000b90907223 */ /* 0x000fe200000100c1 */
[----:B0-----:R-:W-:Y:S01]  /*59a0*/  @!P1 FADD.FTZ R14, R14, R13 ;  /* 0x0000000d0e0e9221 */ /* 0x001fe20000010000 */
[----:B------:R-:W-:Y:S01]  /*59b0*/  FMUL.FTZ R11, R158, R185 ;  /* 0x000000b99e0b7220 */ /* 0x000fe20000410000 */
[----:B------:R-:W-:Y:S01]  /*59c0*/  FMUL.FTZ R10, R157, R205 ;  /* 0x000000cd9d0a7220 */ /* 0x000fe20000410000 */
[C---:B------:R-:W-:Y:S01]  /*59d0*/  FMUL.FTZ R185, R134.reuse, R185 ;  /* 0x000000b986b97220 */ /* 0x040fe20000410000 */
[----:B---3--:R-:W-:Y:S01]  /*59e0*/  @!P1 FADD.FTZ R17, R17, R176 ;  /* 0x000000b011119221 */ /* 0x008fe20000010000 */
[----:B------:R-:W0:Y:S01]  /*59f0*/  SHFL.DOWN PT, R13, R14, 0x8, 0x1f ;  /* 0x09001f000e0d7f89 */ /* 0x000e2200000e0000 */
[----:B------:R-:W-:Y:S01]  /*5a00*/  ISETP.GT.AND P1, PT, R131, 0x17, PT ;  /* 0x000000178300780c */ /* 0x000fe20003f24270 */
[----:B------:R-:W-:Y:S01]  /*5a10*/  FMUL.FTZ R205, R134, R205 ;  /* 0x000000cd86cd7220 */ /* 0x000fe20000410000 */
[----:B------:R-:W-:Y:S01]  /*5a20*/  FMUL.FTZ R185, R222, R185 ;  /* 0x000000b9deb97220 */ /* 0x000fe20000410000 */
[----:B------:R-:W3:Y:S01]  /*5a30*/  SHFL.DOWN PT, R146, R17, 0x8, 0x1f ;  /* 0x09001f0011927f89 */ /* 0x000ee200000e0000 */
[----:B------:R-:W-:Y:S01]  /*5a40*/  FFMA.FTZ R44, R61, R11, R44 ;  /* 0x0000000b3d2c7223 */ /* 0x000fe2000001002c */
[----:B------:R-:W-:Y:S01]  /*5a50*/  FMUL.FTZ R220, R220, R205 ;  /* 0x000000cddcdc7220 */ /* 0x000fe20000410000 */
[----:B------:R-:W-:Y:S01]  /*5a60*/  FFMA.FTZ R150, R150, R11, R185 ;  /* 0x0000000b96967223 */ /* 0x000fe200000100b9 */
[-C--:B------:R-:W-:Y:S01]  /*5a70*/  FFMA.FTZ R45, R60, R10.reuse, R45 ;  /* 0x0000000a3c2d7223 */ /* 0x080fe2000001002d */
[----:B------:R-:W-:Y:S01]  /*5a80*/  FMUL.FTZ R11, R156, R207 ;  /* 0x000000cf9c0b7220 */ /* 0x000fe20000410000 */
[----:B------:R-:W-:Y:S01]  /*5a90*/  FFMA.FTZ R155, R155, R10, R220 ;  /* 0x0000000a9b9b7223 */ /* 0x000fe200000100dc */
[----:B------:R-:W-:Y:S01]  /*5aa0*/  FMUL.FTZ R10, R167, R175 ;  /* 0x000000afa70a7220 */ /* 0x000fe20000410000 */
[C---:B------:R-:W-:Y:S01]  /*5ab0*/  FMUL.FTZ R207, R134.reuse, R207 ;  /* 0x000000cf86cf7220 */ /* 0x040fe20000410000 */
[----:B------:R-:W-:Y:S01]  /*5ac0*/  FMUL.FTZ R175, R134, R175 ;  /* 0x000000af86af7220 */ /* 0x000fe20000410000 */
[----:B------:R-:W-:Y:S01]  /*5ad0*/  FFMA.FTZ R46, R63, R11, R46 ;  /* 0x0000000b3f2e7223 */ /* 0x000fe2000001002e */
[-C--:B------:R-:W-:Y:S01]  /*5ae0*/  FFMA.FTZ R35, R50, R10.reuse, R35 ;  /* 0x0000000a32237223 */ /* 0x080fe20000010023 */
[----:B------:R-:W-:Y:S01]  /*5af0*/  FMUL.FTZ R207, R182, R207 ;  /* 0x000000cfb6cf7220 */ /* 0x000fe20000410000 */
[----:B------:R-:W-:Y:S01]  /*5b00*/  FMUL.FTZ R174, R174, R175 ;  /* 0x000000afaeae7220 */ /* 0x000fe20000410000 */
        /* <DEDUP_REMOVED lines=8> */
[----:B------:R-:W-:Y:S01]  /*5b90*/  FADD.FTZ R21, R152, R21 ;  /* 0x0000001598157221 */ /* 0x000fe20000010000 */
[----:B------:R-:W-:Y:S01]  /*5ba0*/  FADD.FTZ R32, R145, R32 ;  /* 0x0000002091207221 */ /* 0x000fe20000010000 */
[----:B---3--:R-:W-:Y:S01]  /*5bb0*/  @!P1 FADD.FTZ R17, R17, R146 ;  /* 0x0000009211119221 */ /* 0x008fe20000010000 */
[----:B------:R-:W0:Y:S01]  /*5bc0*/  SHFL.DOWN PT, R15, R14, 0x10, 0x1f ;  /* 0x0a001f000e0f7f89 */ /* 0x000e2200000e0000 */
[----:B------:R-:W-:Y:S01]  /*5bd0*/  ISETP.GT.AND P1, PT, R131, 0xf, PT ;  /* 0x0000000f8300780c */ /* 0x000fe20003f24270 */
[-C--:B------:R-:W-:Y:S01]  /*5be0*/  FFMA.FTZ R36, R53, R13.reuse, R36 ;  /* 0x0000000d35247223 */ /* 0x080fe20000010024 */
[----:B------:R-:W-:Y:S01]  /*5bf0*/  FFMA.FTZ R142, R142, R13, R191 ;  /* 0x0000000d8e8e7223 */ /* 0x000fe200000100bf */
[----:B------:R-:W3:Y:S01]  /*5c00*/  SHFL.DOWN PT, R12, R17, 0x10, 0x1f ;  /* 0x0a001f00110c7f89 */ /* 0x000ee200000e0000 */
[----:B------:R-:W-:-:S02]  /*5c10*/  FMUL.FTZ R13, R140, R177 ;  /* 0x000000b18c0d7220 */ /* 0x000fc40000410000 */
[----:B------:R-:W-:Y:S02]  /*5c20*/  FADD.FTZ R31, R142, R31 ;  /* 0x0000001f8e1f7221 */ /* 0x000fe40000010000 */
[----:B------:R-:W-:-:S05]  /*5c30*/  FFMA.FTZ R48, R65, R13, R48 ;  /* 0x0000000d41307223 */ /* 0x000fca0000010030 */
[----:B0-----:R-:W-:Y:S01]  /*5c40*/  @!P1 FADD.FTZ R14, R14, R15 ;  /* 0x0000000f0e0e9221 */ /* 0x001fe20000010000 */
[-C--:B------:R-:W-:Y:S01]  /*5c50*/  FMUL.FTZ R15, R168, R171.reuse ;  /* 0x000000aba80f7220 */ /* 0x080fe20000410000 */
[C---:B------:R-:W-:Y:S01]  /*5c60*/  FMUL.FTZ R171, R134.reuse, R171 ;  /* 0x000000ab86ab7220 */ /* 0x040fe20000410000 */
[----:B---3--:R-:W-:Y:S01]  /*5c70*/  @!P1 FADD.FTZ R17, R17, R12 ;  /* 0x0000000c11119221 */ /* 0x008fe20000010000 */
[----:B------:R-:W-:Y:S01]  /*5c80*/  FMUL.FTZ R12, R134, R177 ;  /* 0x000000b1860c7220 */ /* 0x000fe20000410000 */
[----:B------:R-:W-:Y:S01]  /*5c90*/  MOV R10, R14 ;  /* 0x0000000e000a7202 */ /* 0x000fe20000000f00 */
[----:B------:R-:W-:Y:S01]  /*5ca0*/  FMUL.FTZ R171, R16, R171 ;  /* 0x000000ab10ab7220 */ /* 0x000fe20000410000 */
[----:B------:R-:W-:Y:S01]  /*5cb0*/  FFMA.FTZ R34, R51, R15, R34 ;  /* 0x0000000f33227223 */ /* 0x000fe20000010022 */
[----:B------:R-:W-:Y:S01]  /*5cc0*/  MOV R11, R17 ;  /* 0x00000011000b7202 */ /* 0x000fe20000000f00 */
[----:B------:R-:W-:Y:S01]  /*5cd0*/  FMUL.FTZ R169, R169, R12 ;  /* 0x0000000ca9a97220 */ /* 0x000fe20000410000 */
[----:B------:R-:W-:-:S03]  /*5ce0*/  FFMA.FTZ R136, R136, R15, R171 ;  /* 0x0000000f88887223 */ /* 0x000fc600000100ab */
[----:B------:R0:W-:Y:S01]  /*5cf0*/  @!P2 STS.64 [UR18+0xc78], R10 ;  /* 0x000c780aff00a988 */ /* 0x0001e20008000a12 */
[----:B------:R-:W-:Y:S01]  /*5d00*/  FFMA.FTZ R170, R170, R13, R169 ;  /* 0x0000000daaaa7223 */ /* 0x000fe200000100a9 */
[----:B------:R-:W-:-:S03]  /*5d10*/  FADD.FTZ R33, R136, R33 ;  /* 0x0000002188217221 */ /* 0x000fc60000010000 */
        /* <DEDUP_REMOVED lines=12> */
.L_x_7287:
[----:B------:R-:W-:Y:S05]  /*5de0*/  BSYNC B0 ;  /* 0x0000000000007941 */ /* 0x000fea0003800000 */
.L_x_7286:
[----:B------:R-:W-:Y:S02]  /*5df0*/  UIADD3 UR5, UR5, 0x1, URZ ;  /* 0x0000000105057890 */ /* 0x000fe4000fffe03f */
[----:B------:R-:W-:Y:S02]  /*5e00*/  UIADD3 UR6, UP1, UR6, 0x1, URZ ;  /* 0x0000000106067890 */ /* 0x000fe4000ff3e03f */
[----:B------:R-:W-:Y:S02]  /*5e10*/  UISETP.GE.AND UP0, UPT, UR5, UR55, UPT ;  /* 0x000000370500728c */ /* 0x000fe4000bf06270 */
[----:B------:R-:W-:-:S04]  /*5e20*/  UIADD3.X UR7, URZ, UR7, URZ, UP1, !UPT ;  /* 0x000000073f077290 */ /* 0x000fc80008ffe43f */
[----:B------:R-:W-:-:S13]  /*5e30*/  PLOP3.LUT P0, PT, PT, PT, UP0, 0x80, 0x0 ;  /* 0x000000000000781c */ /* 0x000fda0003f0f008 */
[----:B------:R-:W-:Y:S05]  /*5e40*/  @!P0 BRA `(.L_x_7288) ;  /* 0xffffffc8003c8947 */ /* 0x000fea000383ffff */
.L_x_7251:
[----:B------:R-:W-:Y:S01]  /*5e50*/  BAR.SYNC.DEFER_BLOCKING 0x0 ;  /* 0x0000000000007b1d */ /* 0x000fe20000010000 */
[----:B------:R-:W-:Y:S01]  /*5e60*/  F2FP.BF16.F32.PACK_AB R48, R48, R49 ;  /* 0x000000313030723e */ /* 0x000fe200000010ff */
[----:B------:R-:W-:Y:S01]  /*5e70*/  UIADD3 UR31, -UR51, UR16, URZ ;  /* 0x00000010331f7290 */ /* 0x000fe2000fffe13f */
[----:B------:R-:W-:Y:S01]  /*5e80*/  F2FP.BF16.F32.PACK_AB R46, R46, R47 ;  /* 0x0000002f2e2e723e */ /* 0x000fe200000010ff */
[----:B------:R-:W-:Y:S01]  /*5e90*/  USHF.R.S32.HI UR16, URZ, 0x1f, UR8 ;  /* 0x0000001f3f107899 */ /* 0x000fe20008011408 */
[----:B------:R-:W-:Y:S01]  /*5ea0*/  F2FP.BF16.F32.PACK_AB R44, R44, R45 ;  /* 0x0000002d2c2c723e */ /* 0x000fe200000010ff */
[----:B------:R-:W-:Y:S01]  /*5eb0*/  ULDC.64 UR32, c[0x0][0x388] ;  /* 0x0000e20000207ab9 */ /* 0x000fe20000000a00 */
[----:B------:R-:W-:Y:S01]  /*5ec0*/  F2FP.BF16.F32.PACK_AB R42, R42, R43 ;  /* 0x0000002b2a2a723e */ /* 0x000fe200000010ff */
[----:B0--3--:R-:W-:Y:S01]  /*5ed0*/  IMAD.U32 R10, RZ, RZ, UR31 ;  /* 0x0000001fff0a7e24 */ /* 0x009fe2000f8e00ff */
[----:B------:R-:W-:Y:S01]  /*5ee0*/  PRMT R0, R48, 0x7632, R0 ;  /* 0x0000763230007816 */ /* 0x000fe20000000000 */
[----:B------:R-:W-:Y:S01]  /*5ef0*/  UIMAD UR17, UR49, UR32, URZ ;  /* 0x00000020311172a4 */ /* 0x000fe2000f8e023f */
[----:B------:R-:W-:Y:S01]  /*5f00*/  PRMT R2, R46, 0x7632, R2 ;  /* 0x000076322e027816 */ /* 0x000fe20000000002 */
[----:B------:R-:W-:Y:S01]  /*5f10*/  ULDC.64 UR28, c[0x0][0x3a8] ;  /* 0x0000ea00001c7ab9 */ /* 0x000fe20000000a00 */
[----:B------:R-:W-:Y:S01]  /*5f20*/  PRMT R3, R44, 0x7632, R3 ;  /* 0x000076322c037816 */ /* 0x000fe20000000003 */
[----:B------:R-:W-:Y:S01]  /*5f30*/  UIMAD UR19, UR49, UR28, URZ ;  /* 0x0000001c311372a4 */ /* 0x000fe2000f8e023f */
[----:B------:R-:W-:Y:S01]  /*5f40*/  ISETP.NE.AND P0, PT, R133, RZ, PT ;  /* 0x000000ff8500720c */ /* 0x000fe20003f05270 */
[----:B------:R-:W-:Y:S01]  /*5f50*/  UIMAD.WIDE.U32 UR6, UR48, UR32, URZ ;  /* 0x00000020300672a5 */ /* 0x000fe2000f8e003f */
[----:B------:R-:W-:Y:S01]  /*5f60*/  F2FP.BF16.F32.PACK_AB R40, R40, R41 ;  /* 0x000000292828723e */ /* 0x000fe200000010ff */
[----:B------:R-:W-:Y:S01]  /*5f70*/  UIMAD UR30, UR48, UR33, UR17 ;  /* 0x00000021301e72a4 */ /* 0x000fe2000f8e0211 */
[----:B------:R-:W-:Y:S01]  /*5f80*/  F2FP.BF16.F32.PACK_AB R38, R38, R39 ;  /* 0x000000272626723e */ /* 0x000fe200000010ff */
[----:B------:R-:W-:Y:S01]  /*5f90*/  UIMAD UR17, UR48, UR29, UR19 ;  /* 0x0000001d301172a4 */ /* 0x000fe2000f8e0213 */
[----:B------:R-:W-:Y:S01]  /*5fa0*/  F2FP.BF16.F32.PACK_AB R36, R36, R37 ;  /* 0x000000252424723e */ /* 0x000fe200000010ff */
[----:B------:R-:W-:Y:S01]  /*5fb0*/  UIMAD UR5, UR4, -0x200, UR50 ;  /* 0xfffffe00040578a4 */ /* 0x000fe2000f8e0232 */
[----:B------:R-:W-:Y:S01]  /*5fc0*/  F2FP.BF16.F32.PACK_AB R34, R34, R35 ;  /* 0x000000232222723e */ /* 0x000fe200000010ff */
[----:B------:R0:W-:Y:S01]  /*5fd0*/  STS.U16 [R96], R48 ;  /* 0x0000003060007388 */ /* 0x0001e20000000400 */
[----:B------:R-:W-:Y:S01]  /*5fe0*/  SHF.R.S32.HI R59, RZ, 0x1f, R4 ;  /* 0x0000001fff3b7819 */ /* 0x000fe20000011404 */
[----:B------:R-:W-:Y:S01]  /*5ff0*/  UIADD3 UR19, UR7, UR30, URZ ;  /* 0x0000001e07137290 */ /* 0x000fe2000fffe03f */
[----:B------:R-:W-:Y:S01]  /*6000*/  MOV R6, UR51 ;  /* 0x0000003300067c02 */ /* 0x000fe20008000f00 */
[----:B------:R3:W-:Y:S01]  /*6010*/  STS.U16 [R96+0x2], R0 ;  /* 0x0000020060007388 */ /* 0x0007e20000000400 */
[----:B------:R-:W-:Y:S03]  /*6020*/  BSSY B0, `(.L_x_7289) ;  /* 0x0000039000007945 */ /* 0x000fe60003800000 */
[----:B------:R4:W-:Y:S01]  /*6030*/  STS.U16 [R96+0x6], R2 ;  /* 0x0000060260007388 */ /* 0x0009e20000000400 */
[----:B0-----:R-:W-:-:S03]  /*6040*/  PRMT R48, R42, 0x7632, R48 ;  /* 0x000076322a307816 */ /* 0x001fc60000000030 */
[----:B------:R0:W-:Y:S01]  /*6050*/  STS.U16 [R96+0xa], R3 ;  /* 0x00000a0360007388 */ /* 0x0001e20000000400 */
[----:B---3--:R-:W-:-:S03]  /*6060*/  PRMT R0, R40, 0x7632, R0 ;  /* 0x0000763228007816 */ /* 0x008fc60000000000 */
[----:B------:R3:W-:Y:S01]  /*6070*/  STS.U16 [R96+0xe], R48 ;  /* 0x00000e3060007388 */ /* 0x0007e20000000400 */
[----:B----4-:R-:W-:-:S03]  /*6080*/  PRMT R2, R38, 0x7632, R2 ;  /* 0x0000763226027816 */ /* 0x010fc60000000002 */
[----:B------:R-:W-:Y:S01]  /*6090*/  STS.U16 [R96+0x4], R46 ;  /* 0x0000042e60007388 */ /* 0x000fe20000000400 */
[----:B0-----:R-:W-:-:S03]  /*60a0*/  PRMT R3, R36, 0x7632, R3 ;  /* 0x0000763224037816 */ /* 0x001fc60000000003 */
        /* <DEDUP_REMOVED lines=8> */
[----:B------:R3:W-:Y:S01]  /*6130*/  STS.U16 [R96+0x1a], R3 ;  /* 0x00001a0360007388 */ /* 0x0007e20000000400 */
[----:B0-----:R-:W-:-:S03]  /*6140*/  IADD3 R2, P2, R4, UR51, RZ ;  /* 0x0000003304027c10 */ /* 0x001fc6000ff5e0ff */
[----:B------:R-:W-:Y:S04]  /*6150*/  STS.U16 [R96+0x1c], R34 ;  /* 0x00001c2260007388 */ /* 0x000fe80000000400 */
[----:B------:R-:W-:Y:S01]  /*6160*/  STS.U16 [R96+0x1e], R48 ;  /* 0x00001e3060007388 */ /* 0x000fe20000000400 */
[----:B------:R-:W-:-:S03]  /*6170*/  NOP ;  /* 0x0000000000007918 */ /* 0x000fc60000000000 */
[----:B------:R-:W-:Y:S01]  /*6180*/  LDS.U16 R11, [R112] ;  /* 0x00000000700b7984 */ /* 0x000fe20000000400 */
[----:B---3--:R-:W-:-:S03]  /*6190*/  LEA.HI.X.SX32 R3, R6, R59, 0x1, P2 ;  /* 0x0000003b06037211 */ /* 0x008fc600010f0eff */
        /* <DEDUP_REMOVED lines=33> */
.L_x_7290:
[----:B------:R-:W-:Y:S05]  /*63b0*/  BSYNC B0 ;  /* 0x0000000000007941 */ /* 0x000fea0003800000 */
.L_x_7289:
        /* <DEDUP_REMOVED lines=21> */
[----:B------:R-:W-:Y:S02]  /*6510*/  LEA.HI.X R7, R7, R5, R8, 0x1, P1 ;  /* 0x0000000507077211 */ /* 0x000fe400008f0c08 */
        /* <DEDUP_REMOVED lines=18> */
[----:B------:R-:W-:Y:S01]  /*6640*/  ISETP.GE.AND P4, PT, R113, R0, PT ;  /* 0x000000007100720c */ /* 0x000fe20003f86270 */
        /* <DEDUP_REMOVED lines=41> */
[----:B---3--:R-:W-:Y:S01]  /*68e0*/  PRMT R8, R7, 0x7632, R8 ;  /* 0x0000763207087816 */ /* 0x008fe20000000008 */
        /* <DEDUP_REMOVED lines=36> */
[----:B------:R-:W0:Y:S01]  /*6b30*/  LDS R6, [UR18+0x420] ;  /* 0x00042012ff067984 */ /* 0x000e220008000800 */
[----:B------:R-:W-:Y:S01]  /*6b40*/  UIADD3 UR18, UR7, UR17, URZ ;  /* 0x0000001107127290 */ /* 0x000fe2000fffe03f */
        /* <DEDUP_REMOVED lines=15> */
.L_x_7292:
[----:B------:R-:W-:Y:S05]  /*6c40*/  BSYNC B0 ;  /* 0x0000000000007941 */ /* 0x000fea0003800000 */
.L_x_7291:
        /* <DEDUP_REMOVED lines=17> */
[----:B------:R-:W-:Y:S01]  /*6d60*/  IMAD.U32 R3, RZ, RZ, UR5 ;  /* 0x00000005ff037e24 */ /* 0x000fe2000f8e00ff */
[----:B------:R-:W-:-:S02]  /*6d70*/  UISETP.GT.AND UP0, UPT, UR15, 0x1, UPT ;  /* 0x000000010f00788c */ /* 0x000fc4000bf04270 */
[----:B------:R-:W-:Y:S01]  /*6d80*/  LEA.HI.X R0, R0, UR17, R23, 0x1, P0 ;  /* 0x0000001100007c11 */ /* 0x000fe200080f0c17 */
[----:B------:R-:W-:Y:S01]  /*6d90*/  UIADD3 UR11, UP3, UR11, -0x400, URZ ;  /* 0xfffffc000b0b7890 */ /* 0x000fe2000ff7e03f */
[C---:B------:R-:W-:Y:S01]  /*6da0*/  LEA R2, P0, R3.reuse, R2, 0x1 ;  /* 0x0000000203027211 */ /* 0x040fe200078008ff */
[----:B------:R-:W-:Y:S01]  /*6db0*/  UIADD3 UR4, UR4, 0x1, URZ ;  /* 0x0000000104047890 */ /* 0x000fe2000fffe03f */
[----:B0-----:R-:W-:Y:S01]  /*6dc0*/  MOV R4, UR6 ;  /* 0x0000000600047c02 */ /* 0x001fe20008000f00 */
        /* <DEDUP_REMOVED lines=32> */
.L_x_7249:
[----:B------:R-:W-:Y:S02]  /*6fd0*/  ULDC.64 UR4, c[0x0][0x3d8] ;  /* 0x0000f60000047ab9 */ /* 0x000fe40000000a00 */
[----:B------:R-:W-:-:S04]  /*6fe0*/  ISETP.NE.U32.AND P0, PT, RZ, UR4, PT ;  /* 0x00000004ff007c0c */ /* 0x000fc8000bf05070 */
[----:B------:R-:W-:-:S13]  /*6ff0*/  ISETP.NE.AND.EX P0, PT, RZ, UR5, PT, P0 ;  /* 0x00000005ff007c0c */ /* 0x000fda000bf05300 */
[----:B------:R-:W-:Y:S05]  /*7000*/  @!P0 BRA `(.L_x_7294) ;  /* 0x0000000000648947 */ /* 0x000fea0003800000 */
[----:B------:R-:W3:Y:S01]  /*7010*/  SHFL.DOWN P0, R0, R137, 0x1, 0x1f ;  /* 0x08201f0089007f89 */ /* 0x000ee20000000000 */
[----:B------:R-:W-:Y:S01]  /*7020*/  BSSY B0, `(.L_x_7294) ;  /* 0x0000017000007945 */ /* 0x000fe20003800000 */
[----:B------:R-:W4:Y:S01]  /*7030*/  S2R R4, SR_LANEID ;  /* 0x0000000000047919 */ /* 0x000f220000000000 */
[----:B------:R-:W1:Y:S01]  /*7040*/  S2R R6, SR_TID.X ;  /* 0x0000000000067919 */ /* 0x000e620000002100 */
[----:B---3--:R-:W-:-:S05]  /*7050*/  @P0 FADD R0, R0, R137 ;  /* 0x0000008900000221 */ /* 0x008fca0000000000 */
[----:B0-----:R-:W0:Y:S01]  /*7060*/  SHFL.DOWN P0, R3, R0, 0x2, 0x1f ;  /* 0x08401f0000037f89 */ /* 0x001e220000000000 */
[----:B----4-:R-:W-:-:S13]  /*7070*/  ISETP.NE.AND P1, PT, R4, RZ, PT ;  /* 0x000000ff0400720c */ /* 0x010fda0003f25270 */
[----:B------:R-:W3:Y:S01]  /*7080*/  @!P1 S2R R7, SR_CgaCtaId ;  /* 0x0000000000079919 */ /* 0x000ee20000008800 */
[----:B0-----:R-:W-:Y:S01]  /*7090*/  @P0 FADD R3, R0, R3 ;  /* 0x0000000300030221 */ /* 0x001fe20000000000 */
[----:B------:R-:W-:-:S04]  /*70a0*/  @!P1 MOV R0, 0x400 ;  /* 0x0000040000009802 */ /* 0x000fc80000000f00 */
[----:B------:R-:W0:Y:S01]  /*70b0*/  SHFL.DOWN P0, R2, R3, 0x4, 0x1f ;  /* 0x08801f0003027f89 */ /* 0x000e220000000000 */
[----:B---3--:R-:W-:Y:S01]  /*70c0*/  @!P1 LEA R7, R7, R0, 0x18 ;  /* 0x0000000007079211 */ /* 0x008fe200078ec0ff */
[----:B0-----:R-:W-:-:S05]  /*70d0*/  @P0 FADD R2, R3, R2 ;  /* 0x0000000203020221 */ /* 0x001fca0000000000 */
        /* <DEDUP_REMOVED lines=8> */
[----:B------:R-:W-:Y:S01]  /*7160*/  MOV R2, UR24 ;  /* 0x0000001800027c02 */ /* 0x000fe20008000f00 */
[----:B------:R-:W-:-:S05]  /*7170*/  IMAD.U32 R3, RZ, RZ, UR25 ;  /* 0x00000019ff037e24 */ /* 0x000fca000f8e00ff */
[----:B------:R1:W-:Y:S02]  /*7180*/  REDG.E.ADD.F32.FTZ.RN.STRONG.GPU desc[UR20][R2.64], R4 ;  /* 0x00000004020079a6 */ /* 0x0003e4000c10f394 */
.L_x_7295:
[----:B------:R-:W-:Y:S05]  /*7190*/  BSYNC B0 ;  /* 0x0000000000007941 */ /* 0x000fea0003800000 */
.L_x_7294:
[----:B------:R-:W-:Y:S01]  /*71a0*/  ULDC.64 UR4, c[0x0][0x3f8] ;  /* 0x0000fe0000047ab9 */ /* 0x000fe20000000a00 */
[----:B------:R-:W-:Y:S01]  /*71b0*/  BSSY B0, `(.L_x_7296) ;  /* 0x000001f000007945 */ /* 0x000fe20003800000 */
[----:B------:R-:W-:-:S04]  /*71c0*/  ISETP.NE.U32.AND P0, PT, RZ, UR4, PT ;  /* 0x00000004ff007c0c */ /* 0x000fc8000bf05070 */
[----:B------:R-:W-:-:S13]  /*71d0*/  ISETP.NE.AND.EX P0, PT, RZ, UR5, PT, P0 ;  /* 0x00000005ff007c0c */ /* 0x000fda000bf05300 */
[----:B------:R-:W-:Y:S05]  /*71e0*/  @!P0 BRA `(.L_x_7297) ;  /* 0x0000000000688947 */ /* 0x000fea0003800000 */
[----:B------:R-:W-:Y:S06]  /*71f0*/  BAR.SYNC.DEFER_BLOCKING 0x0 ;  /* 0x0000000000007b1d */ /* 0x000fec0000010000 */
[----:B------:R-:W3:Y:S01]  /*7200*/  SHFL.DOWN P0, R0, R135, 0x1, 0x1f ;  /* 0x08201f0087007f89 */ /* 0x000ee20000000000 */
[----:B01----:R-:W0:Y:S01]  /*7210*/  S2R R4, SR_LANEID ;  /* 0x0000000000047919 */ /* 0x003e220000000000 */
[----:B------:R-:W1:Y:S01]  /*7220*/  S2R R11, SR_TID.X ;  /* 0x00000000000b7919 */ /* 0x000e620000002100 */
[----:B---3--:R-:W-:-:S05]  /*7230*/  @P0 FADD R0, R0, R135 ;  /* 0x0000008700000221 */ /* 0x008fca0000000000 */
[----:B------:R-:W3:Y:S01]  /*7240*/  SHFL.DOWN P0, R3, R0, 0x2, 0x1f ;  /* 0x08401f0000037f89 */ /* 0x000ee20000000000 */
[----:B0-----:R-:W-:-:S13]  /*7250*/  ISETP.NE.AND P1, PT, R4, RZ, PT ;  /* 0x000000ff0400720c */ /* 0x001fda0003f25270 */
[----:B------:R-:W0:Y:S01]  /*7260*/  @!P1 S2R R7, SR_CgaCtaId ;  /* 0x0000000000079919 */ /* 0x000e220000008800 */
[----:B---3--:R-:W-:Y:S01]  /*7270*/  @P0 FADD R3, R0, R3 ;  /* 0x0000000300030221 */ /* 0x008fe20000000000 */
[----:B------:R-:W-:-:S04]  /*7280*/  @!P1 MOV R0, 0x400 ;  /* 0x0000040000009802 */ /* 0x000fc80000000f00 */
[----:B------:R-:W3:Y:S01]  /*7290*/  SHFL.DOWN P0, R2, R3, 0x4, 0x1f ;  /* 0x08801f0003027f89 */ /* 0x000ee20000000000 */
[----:B0-----:R-:W-:Y:S01]  /*72a0*/  @!P1 LEA R7, R7, R0, 0x18 ;  /* 0x0000000007079211 */ /* 0x001fe200078ec0ff */
[----:B---3--:R-:W-:-:S05]  /*72b0*/  @P0 FADD R2, R3, R2 ;  /* 0x0000000203020221 */ /* 0x008fca0000000000 */
        /* <DEDUP_REMOVED lines=8> */
[----:B------:R-:W-:Y:S02]  /*7340*/  MOV R2, UR26 ;  /* 0x0000001a00027c02 */ /* 0x000fe40008000f00 */
[----:B------:R-:W-:-:S05]  /*7350*/  MOV R3, UR27 ;  /* 0x0000001b00037c02 */ /* 0x000fca0008000f00 */
[----:B------:R4:W-:Y:S01]  /*7360*/  REDG.E.ADD.F32.FTZ.RN.STRONG.GPU desc[UR20][R2.64], R4 ;  /* 0x00000004020079a6 */ /* 0x0009e2000c10f394 */
[----:B------:R-:W-:Y:S01]  /*7370*/  IMAD.MOV.U32 R11, RZ, RZ, RZ ;  /* 0x000000ffff0b7224 */ /* 0x000fe200078e00ff */
[----:B------:R-:W-:Y:S06]  /*7380*/  BRA `(.L_x_7298) ;  /* 0x0000000000047947 */ /* 0x000fec0003800000 */
.L_x_7297:
[----:B0-----:R-:W0:Y:S02]  /*7390*/  S2R R11, SR_TID.X ;  /* 0x00000000000b7919 */ /* 0x001e240000002100 */
.L_x_7298:
[----:B------:R-:W-:Y:S05]  /*73a0*/  BSYNC B0 ;  /* 0x0000000000007941 */ /* 0x000fea0003800000 */
.L_x_7296:
        /* <DEDUP_REMOVED lines=23> */
.L_x_7300:
[----:B------:R-:W-:Y:S01]  /*7520*/  LEA R0, R11, UR8, 0x2 ;  /* 0x000000080b007c11 */ /* 0x000fe2000f8e10ff */
[----:B0-----:R-:W-:Y:S01]  /*7530*/  IMAD.U32 R5, RZ, RZ, UR5 ;  /* 0x00000005ff057e24 */ /* 0x001fe2000f8e00ff */
[----:B-1-34-:R-:W-:Y:S01]  /*7540*/  MOV R4, UR4 ;  /* 0x0000000400047c02 */ /* 0x01afe20008000f00 */
        /* <DEDUP_REMOVED lines=27> */
.L_x_7299:
[----:B------:R-:W-:Y:S05]  /*7700*/  EXIT ;  /* 0x000000000000794d */ /* 0x000fea0003800000 */
.L_x_7301:
        /* <DEDUP_REMOVED lines=15> */
.L_x_10984:


//--------------------- .text._Z25selective_scan_bwd_kernelI32Selective_Scan_bwd_kernel_traitsILi32ELi16ELb0ELb1ELb0ELb0ELb1EN3c108BFloat16EfEEv12SSMParamsBwd --------------------------
	.section	.text._Z25selective_scan_bwd_kernelI32Selective_Scan_bwd_kernel_traitsILi32ELi16ELb0ELb1ELb0ELb0ELb1EN3c108BFloat16EfEEv12SSMParamsBwd,"ax",@progbits
	.align	128
        .global         _Z25selective_scan_bwd_kernelI32Selective_Scan_bwd_kernel_traitsILi32ELi16ELb0ELb1ELb0ELb0ELb1EN3c108BFloat16EfEEv12SSMParamsBwd
        .type           _Z25selective_scan_bwd_kernelI32Selective_Scan_bwd_kernel_traitsILi32ELi16ELb0ELb1ELb0ELb0ELb1EN3c108BFloat16EfEEv12SSMParamsBwd,@function
        .size           _Z25selective_scan_bwd_kernelI32Selective_Scan_bwd_kernel_traitsILi32ELi16ELb0ELb1ELb0ELb0ELb1EN3c108BFloat16EfEEv12SSMParamsBwd,(.L_x_10985 - _Z25selective_scan_bwd_kernelI32Selective_Scan_bwd_kernel_traitsILi32ELi16ELb0ELb1ELb0ELb0ELb1EN3c108BFloat16EfEEv12SSMParamsBwd)
        .other          _Z25selective_scan_bwd_kernelI32Selective_Scan_bwd_kernel_traitsILi32ELi16ELb0ELb1ELb0ELb0ELb1EN3c108BFloat16EfEEv12SSMParamsBwd,@"STO_CUDA_ENTRY STV_DEFAULT"
_Z25selective_scan_bwd_kernelI32Selective_Scan_bwd_kernel_traitsILi32ELi16ELb0ELb1ELb0ELb0ELb1EN3c108BFloat16EfEEv12SSMParamsBwd:
.text._Z25selective_scan_bwd_kernelI32Selective_Scan_bwd_kernel_traitsILi32ELi16ELb0ELb1ELb0ELb0ELb1EN3c108BFloat16EfEEv12SSMParamsBwd:
[----:B------:R-:W-:Y:S08]  /*0000*/  LDC R1, c[0x0][0x28] ;  /* 0x00000a00ff017b82 */ /* 0x000ff00000000800 */
[----:B------:R-:W0:Y:S01]  /*0010*/  LDC.64 R2, c[0x0][0x2e8] ;  /* 0x0000ba00ff027b82 */ /* 0x000e220000000a00 */
[----:B------:R-:W1:Y:S01]  /*0020*/  S2R R146, SR_CTAID.Y ;  /* 0x0000000000927919 */ /* 0x000e620000002600 */
[----:B------:R-:W-:-:S06]  /*0030*/  ULDC.64 UR14, c[0x0][0x208] ;  /* 0x00008200000e7ab9 */ /* 0x000fcc0000000a00 */
        /* <DEDUP_REMOVED lines=14> */
[----:B--2---:R-:W-:Y:S01]  /*0120*/  ISETP.NE.U32.AND P0, PT, R4, RZ, PT ;  /* 0x000000ff0400720c */ /* 0x004fe20003f05070 */
[----:B------:R-:W-:Y:S01]  /*0130*/  HFMA2.MMA R17, -RZ, RZ, 0, 0 ;  /* 0x00000000ff117435 */ /* 0x000fe200000001ff */
[----:B------:R-:W-:Y:S01]  /*0140*/  ULDC.64 UR8, c[0x0][0x280] ;  /* 0x0000a00000087ab9 */ /* 0x000fe20000000a00 */
[----:B------:R-:W-:Y:S02]  /*0150*/  CS2R R18, SRZ ;  /* 0x0000000000127805 */ /* 0x000fe4000001ff00 */
[----:B------:R-:W-:Y:S01]  /*0160*/  ISETP.NE.AND.EX P0, PT, R5, RZ, PT, P0 ;  /* 0x000000ff0500720c */ /* 0x000fe20003f05300 */
[----:B------:R-:W-:Y:S01]  /*0170*/  UMOV UR5, URZ ;  /* 0x0000003f00057c82 */ /* 0x000fe20008000000 */
[----:B------:R-:W-:Y:S01]  /*0180*/  ULDC.64 UR10, c[0x0][0x290] ;  /* 0x0000a400000a7ab9 */ /* 0x000fe20000000a00 */
[----:B------:R-:W2:Y:S01]  /*0190*/  LDC.64 R26, c[0x0][0x258] ;  /* 0x00009600ff1a7b82 */ /* 0x000ea20000000a00 */
        /* <DEDUP_REMOVED lines=25> */
[----:B---3--:R-:W3:Y:S01]  /*0330*/  MUFU.RCP R0, R0 ;  /* 0x0000000000007308 */ /* 0x008ee20000001000 */
[----:B------:R-:W-:Y:S01]  /*0340*/  ULDC.64 UR10, c[0x0][0x310] ;  /* 0x0000c400000a7ab9 */ /* 0x000fe20000000a00 */
[----:B------:R-:W-:Y:S01]  /*0350*/  UIMAD UR4, UR16, UR18, URZ ;  /* 0x00000012100472a4 */ /* 0x000fe2000f8e023f */
[C---:B------:R-:W-:Y:S01]  /*0360*/  @P3 LEA R17, P5, R146.reuse, R20, 0x2 ;  /* 0x0000001492113211 */ /* 0x040fe200078a10ff */
[----:B------:R-:W-:Y:S01]  /*0370*/  IMAD.MOV.U32 R20, RZ, RZ, RZ ;  /* 0x000000ffff147224 */ /* 0x000fe200078e00ff */
[----:B------:R-:W-:Y:S02]  /*0380*/  UIADD3 UR9, UR9, UR13, URZ ;  /* 0x0000000d09097290 */ /* 0x000fe4000fffe03f */
[----:B------:R-:W-:Y:S01]  /*0390*/  @P3 LEA.HI.X R18, R146, R21, R7, 0x2, P5 ;  /* 0x0000001592123211 */ /* 0x000fe200028f1407 */
[----:B------:R-:W-:Y:S01]  /*03a0*/  UIMAD.WIDE.U32 UR12, UR17, UR20, URZ ;  /* 0x00000014110c72a5 */ /* 0x000fe2000f8e003f */
[----:B------:R-:W-:-:S02]  /*03b0*/  ISETP.NE.AND P3, PT, R11, RZ, PT ;  /* 0x000000ff0b00720c */ /* 0x000fc40003f65270 */
        /* <DEDUP_REMOVED lines=59> */
[----:B------:R-:W-:-:S02]  /*0770*/  IADD3.X R6, R11, R7, R14, P2, !PT ;  /* 0x000000070b067210 */ /* 0x000fc400017fe40e */
[----:B------:R-:W-:Y:S02]  /*0780*/  IADD3 R9, P3, R9, R2, RZ ;  /* 0x0000000209097210 */ /* 0x000fe40007f7e0ff */
[----:B------:R-:W-:Y:S01]  /*0790*/  IADD3 R142, R3, R21, RZ ;  /* 0x00000015038e7210 */ /* 0x000fe20007ffe0ff */
[----:B--2---:R-:W-:Y:S01]  /*07a0*/  @P1 IMAD R3, R0, R29, RZ ;  /* 0x0000001d00031224 */ /* 0x004fe200078e02ff */
[----:B------:R-:W-:Y:S02]  /*07b0*/  LEA R14, P2, R15, R30, 0x1 ;  /* 0x0000001e0f0e7211 */ /* 0x000fe400078408ff */
[----:B0-----:R-:W-:Y:S01]  /*07c0*/  LEA R143, P4, R9, R36, 0x1 ;  /* 0x00000024098f7211 */ /* 0x001fe200078808ff */
[----:B------:R-:W-:Y:S01]  /*07d0*/  IMAD.X R142, R11, 0x1, R142, P3 ;  /* 0x000000010b8e7824 */ /* 0x000fe200018e068e */
[----:B------:R-:W-:Y:S01]  /*07e0*/  LEA.HI.X R15, R15, R31, R16, 0x1, P2 ;  /* 0x0000001f0f0f7211 */ /* 0x000fe200010f0c10 */
[----:B-1----:R-:W-:Y:S01]  /*07f0*/  @P1 IMAD.WIDE R12, R3, 0x8, R12 ;  /* 0x00000008030c1825 */ /* 0x002fe200078e020c */
[----:B------:R-:W-:-:S02]  /*0800*/  LEA R5, P2, R8, R32, 0x1 ;  /* 0x0000002008057211 */ /* 0x000fc400078408ff */
[----:B------:R-:W-:Y:S02]  /*0810*/  @!P1 CS2R R12, SRZ ;  /* 0x00000000000c9805 */ /* 0x000fe4000001ff00 */
[----:B----4-:R-:W-:Y:S01]  /*0820*/  LEA R2, P3, R4, R34, 0x1 ;  /* 0x0000002204027211 */ /* 0x010fe200078608ff */
[----:B------:R-:W-:Y:S01]  /*0830*/  IMAD.MOV.U32 R11, RZ, RZ, R20 ;  /* 0x000000ffff0b7224 */ /* 0x000fe200078e0014 */
[----:B------:R-:W-:Y:S02]  /*0840*/  LEA.HI.X R7, R8, R33, R10, 0x1, P2 ;  /* 0x0000002108077211 */ /* 0x000fe400010f0c0a */
[----:B------:R-:W-:Y:S01]  /*0850*/  LEA.HI.X R142, R9, R37, R142, 0x1, P4 ;  /* 0x00000025098e7211 */ /* 0x000fe200020f0c8e */
[----:B------:R-:W-:Y:S01]  /*0860*/  IMAD.MOV.U32 R9, RZ, RZ, R18 ;  /* 0x000000ffff097224 */ /* 0x000fe200078e0012 */
[----:B------:R-:W-:Y:S02]  /*0870*/  LEA.HI.X R3, R4, R35, R6, 0x1, P3 ;  /* 0x0000002304037211 */ /* 0x000fe400018f0c06 */
[----:B------:R-:W-:-:S02]  /*0880*/  MOV R10, R19 ;  /* 0x00000013000a7202 */ /* 0x000fc40000000f00 */
        /* <DEDUP_REMOVED lines=13> */
[----:B0-----:R-:W-:-:S04]  /*0960*/  SHF.L.U32 R0, R145, 0x4, RZ ;  /* 0x0000000491007819 */ /* 0x001fc800000006ff */
[----:B------:R-:W-:-:S04]  /*0970*/  LOP3.LUT R0, R0, 0xfffffe00, RZ, 0xc0, !PT ;  /* 0xfffffe0000007812 */ /* 0x000fc800078ec0ff */
[----:B------:R-:W-:-:S04]  /*0980*/  LOP3.LUT R6, R0, 0x1f, R145, 0xf8, !PT ;  /* 0x0000001f00067812 */ /* 0x000fc800078ef891 */
[----:B-1----:R-:W-:-:S07]  /*0990*/  SHF.R.S32.HI R7, RZ, 0x1f, R6 ;  /* 0x0000001fff077819 */ /* 0x002fce0000011406 */
.L_x_7350:
[----:B0-----:R-:W0:Y:S01]  /*09a0*/  LDC R93, c[0x0][0x224] ;  /* 0x00008900ff5d7b82 */ /* 0x001e220000000800 */
[----:B------:R-:W-:Y:S01]  /*09b0*/  ULDC UR10, c[0x0][0x218] ;  /* 0x00008600000a7ab9 */ /* 0x000fe20000000800 */
[C---:B-1----:R-:W-:Y:S02]  /*09c0*/  LEA R2, P1, R6.reuse, UR39, 0x1 ;  /* 0x0000002706027c11 */ /* 0x042fe4000f8208ff */
        /* <DEDUP_REMOVED lines=10> */
[C---:B------:R-:W-:Y:S01]  /*0a70*/  LOP3.LUT R135, R6.reuse, 0xc0, RZ, 0xfc, !PT ;  /* 0x000000c006877812 */ /* 0x040fe200078efcff */
[----:B0-----:R-:W-:Y:S01]  /*0a80*/  VIADD R212, R93, -UR6 ;  /* 0x800000065dd47c36 */ /* 0x001fe20008000000 */
[C---:B------:R-:W-:Y:S02]  /*0a90*/  LEA.HI.X R3, R6.reuse, UR38, R7, 0x1, P1 ;  /* 0x0000002606037c11 */ /* 0x040fe400088f0c07 */
[----:B------:R-:W-:Y:S02]  /*0aa0*/  PRMT R17, RZ, 0x7610, R17 ;  /* 0x00007610ff117816 */ /* 0x000fe40000000011 */
[C---:B------:R-:W-:Y:S02]  /*0ab0*/  LOP3.LUT R134, R6.reuse, 0xe0, RZ, 0xfc, !PT ;  /* 0x000000e006867812 */ /* 0x040fe400078efcff */
[C---:B------:R-:W-:Y:S02]  /*0ac0*/  LOP3.LUT R133, R6.reuse, 0x100, RZ, 0xfc, !PT ;  /* 0x0000010006857812 */ /* 0x040fe400078efcff */
[----:B------:R-:W-:-:S02]  /*0ad0*/  LOP3.LUT R132, R6, 0x120, RZ, 0xfc, !PT ;  /* 0x0000012006847812 */ /* 0x000fc400078efcff */
[C---:B------:R-:W-:Y:S02]  /*0ae0*/  LOP3.LUT R131, R6.reuse, 0x140, RZ, 0xfc, !PT ;  /* 0x0000014006837812 */ /* 0x040fe400078efcff */
[----:B------:R-:W-:Y:S02]  /*0af0*/  PRMT R18, RZ, 0x7610, R18 ;  /* 0x00007610ff127816 */ /* 0x000fe40000000012 */
[----:B------:R-:W-:Y:S02]  /*0b00*/  PRMT R19, RZ, 0x7610, R19 ;  /* 0x00007610ff137816 */ /* 0x000fe40000000013 */
[----:B------:R-:W-:Y:S02]  /*0b10*/  PRMT R20, RZ, 0x7610, R20 ;  /* 0x00007610ff147816 */ /* 0x000fe40000000014 */
[----:B------:R-:W-:Y:S02]  /*0b20*/  PRMT R21, RZ, 0x7610, R21 ;  /* 0x00007610ff157816 */ /* 0x000fe40000000015 */
[----:B------:R-:W-:-:S02]  /*0b30*/  LOP3.LUT R130, R6, 0x160, RZ, 0xfc, !PT ;  /* 0x0000016006827812 */ /* 0x000fc400078efcff */
[----:B------:R-:W-:Y:S02]  /*0b40*/  PRMT R22, RZ, 0x7610, R22 ;  /* 0x00007610ff167816 */ /* 0x000fe40000000016 */
[C---:B------:R-:W-:Y:S02]  /*0b50*/  LOP3.LUT R129, R6.reuse, 0x180, RZ, 0xfc, !PT ;  /* 0x0000018006817812 */ /* 0x040fe400078efcff */
[C---:B------:R-:W-:Y:S02]  /*0b60*/  LOP3.LUT R128, R6.reuse, 0x1a0, RZ, 0xfc, !PT ;  /* 0x000001a006807812 */ /* 0x040fe400078efcff */
[C---:B------:R-:W-:Y:S02]  /*0b70*/  LOP3.LUT R127, R6.reuse, 0x1c0, RZ, 0xfc, !PT ;  /* 0x000001c0067f7812 */ /* 0x040fe400078efcff */
[----:B------:R-:W-:Y:S02]  /*0b80*/  LOP3.LUT R126, R6, 0x1e0, RZ, 0xfc, !PT ;  /* 0x000001e0067e7812 */ /* 0x000fe400078efcff */
[----:B------:R-:W-:-:S02]  /*0b90*/  PRMT R23, RZ, 0x7610, R23 ;  /* 0x00007610ff177816 */ /* 0x000fc40000000017 */
[----:B------:R-:W-:Y:S02]  /*0ba0*/  PRMT R24, RZ, 0x7610, R24 ;  /* 0x00007610ff187816 */ /* 0x000fe40000000018 */
[----:B------:R-:W-:Y:S02]  /*0bb0*/  PRMT R25, RZ, 0x7610, R25 ;  /* 0x00007610ff197816 */ /* 0x000fe40000000019 */
[----:B------:R-:W-:Y:S02]  /*0bc0*/  PRMT R26, RZ, 0x7610, R26 ;  /* 0x00007610ff1a7816 */ /* 0x000fe4000000001a */
[----:B------:R-:W-:Y:S01]  /*0bd0*/  PRMT R27, RZ, 0x7610, R27 ;  /* 0x00007610ff1b7816 */ /* 0x000fe2000000001b */
[----:B------:R-:W-:Y:S01]  /*0be0*/  BAR.SYNC.DEFER_BLOCKING 0x0 ;  /* 0x0000000000007b1d */ /* 0x000fe20000010000 */
[----:B------:R-:W-:-:S04]  /*0bf0*/  LEA R4, R212, 0xfffffe00, 0x9 ;  /* 0xfffffe00d4047811 */ /* 0x000fc800078e48ff */
[----:B------:R-:W-:-:S03]  /*0c00*/  IADD3 R141, -R4, UR10, RZ ;  /* 0x0000000a048d7c10 */ /* 0x000fc6000fffe1ff */
[----:B------:R-:W0:Y:S01]  /*0c10*/  S2UR UR7, SR_CgaCtaId ;  /* 0x00000000000779c3 */ /* 0x000e220000008800 */
[----:B------:R-:W-:Y:S01]  /*0c20*/  UMOV UR11, 0x400 ;  /* 0x00000400000b7882 */ /* 0x000fe20000000000 */
[C---:B------:R-:W-:Y:S01]  /*0c30*/  IADD3 R29, R144.reuse, 0x20, RZ ;  /* 0x00000020901d7810 */ /* 0x040fe20007ffe0ff */
[----:B------:R-:W-:Y:S01]  /*0c40*/  VIADD R31, R144, 0x40 ;  /* 0x00000040901f7836 */ /* 0x000fe20000000000 */
[-C--:B------:R-:W-:Y:S01]  /*0c50*/  ISETP.GE.AND P0, PT, R6, R141.reuse, PT ;  /* 0x0000008d0600720c */ /* 0x080fe20003f06270 */
[----:B------:R-:W-:Y:S01]  /*0c60*/  ULDC.64 UR8, c[0x0][0x2a8] ;  /* 0x0000aa0000087ab9 */ /* 0x000fe20000000a00 */
[-C--:B------:R-:W-:Y:S01]  /*0c70*/  ISETP.GE.AND P1, PT, R139, R141.reuse, PT ;  /* 0x0000008d8b00720c */ /* 0x080fe20003f26270 */
[----:B------:R-:W-:Y:S01]  /*0c80*/  ULDC.64 UR12, c[0x0][0x318] ;  /* 0x0000c600000c7ab9 */ /* 0x000fe20000000a00 */
[-C--:B------:R-:W-:Y:S01]  /*0c90*/  ISETP.GE.AND P2, PT, R138, R141.reuse, PT ;  /* 0x0000008d8a00720c */ /* 0x080fe20003f46270 */
[----:B------:R-:W1:Y:S01]  /*0ca0*/  LDC.64 R48, c[0x0][0x2a0] ;  /* 0x0000a800ff307b82 */ /* 0x000e620000000a00 */
[----:B------:R-:W-:-:S02]  /*0cb0*/  ISETP.GE.AND P3, PT, R137, R141, PT ;  /* 0x0000008d8900720c */ /* 0x000fc40003f66270 */
[----:B------:R-:W-:-:S05]  /*0cc0*/  ISETP.GE.AND P4, PT, R136, R141, PT ;  /* 0x0000008d8800720c */ /* 0x000fca0003f86270 */
[----:B------:R-:W2:Y:S01]  /*0cd0*/  @!P0 LDG.E.U16 R0, desc[UR14][R2.64] ;  /* 0x0000000e02008981 */ /* 0x000ea2000c1e1500 */
[----:B------:R-:W-:-:S03]  /*0ce0*/  ISETP.GE.AND P0, PT, R140, R141, PT ;  /* 0x0000008d8c00720c */ /* 0x000fc60003f06270 */
[----:B---3--:R-:W3:Y:S01]  /*0cf0*/  @!P1 LDG.E.U16 R14, desc[UR14][R2.64+0x80] ;  /* 0x0000800e020e9981 */ /* 0x008ee2000c1e1500 */
[----:B------:R-:W-:-:S03]  /*0d00*/  ISETP.GE.AND P1, PT, R134, R141, PT ;  /* 0x0000008d8600720c */ /* 0x000fc60003f26270 */
[----:B------:R-:W4:Y:S01]  /*0d10*/  @!P2 LDG.E.U16 R15, desc[UR14][R2.64+0xc0] ;  /* 0x0000c00e020fa981 */ /* 0x000f22000c1e1500 */
[----:B------:R-:W-:-:S03]  /*0d20*/  ISETP.GE.AND P2, PT, R133, R141, PT ;  /* 0x0000008d8500720c */ /* 0x000fc60003f46270 */
[----:B------:R-:W5:Y:S04]  /*0d30*/  @!P3 LDG.E.U16 R16, desc[UR14][R2.64+0x100] ;  /* 0x0001000e0210b981 */ /* 0x000f68000c1e1500 */
[----:B------:R-:W3:Y:S01]  /*0d40*/  @!P0 LDG.E.U16 R5, desc[UR14][R2.64+0x40] ;  /* 0x0000400e02058981 */ /* 0x000ee2000c1e1500 */
        /* <DEDUP_REMOVED lines=14> */
[----:B------:R-:W5:Y:S04]  /*0e30*/  @!P1 LDG.E.U16 R24, desc[UR14][R2.64+0x300] ;  /* 0x0003000e02189981 */ /* 0x000f68000c1e1500 */
[----:B------:R-:W5:Y:S04]  /*0e40*/  @!P0 LDG.E.U16 R23, desc[UR14][R2.64+0x2c0] ;  /* 0x0002c00e02178981 */ /* 0x000f68000c1e1500 */
[----:B------:R-:W5:Y:S04]  /*0e50*/  @!P2 LDG.E.U16 R25, desc[UR14][R2.64+0x340] ;  /* 0x0003400e0219a981 */ /* 0x000f68000c1e1500 */
[----:B------:R-:W5:Y:S04]  /*0e60*/  @!P3 LDG.E.U16 R26, desc[UR14][R2.64+0x380] ;  /* 0x0003800e021ab981 */ /* 0x000f68000c1e1500 */
[----:B------:R1:W5:Y:S01]  /*0e70*/  @!P4 LDG.E.U16 R27, desc[UR14][R2.64+0x3c0] ;  /* 0x0003c00e021bc981 */ /* 0x000362000c1e1500 */
[----:B0-----:R-:W-:Y:S01]  /*0e80*/  ULEA UR11, UR7, UR11, 0x18 ;  /* 0x0000000b070b7291 */ /* 0x001fe2000f8ec03f */
[C---:B------:R-:W-:Y:S01]  /*0e90*/  IADD3 R33, R144.reuse, 0x60, RZ ;  /* 0x0000006090217810 */ /* 0x040fe20007ffe0ff */
[C---:B-1----:R-:W-:Y:S01]  /*0ea0*/  VIADD R3, R144.reuse, 0xa0 ;  /* 0x000000a090037836 */ /* 0x042fe20000000000 */
[----:B------:R-:W-:-:S02]  /*0eb0*/  LEA.HI.SX32 R125, R144, R144, 0x1b ;  /* 0x00000090907d7211 */ /* 0x000fc400078fdaff */
[----:B------:R-:W-:Y:S02]  /*0ec0*/  IADD3 R35, R144, 0x80, RZ ;  /* 0x0000008090237810 */ /* 0x000fe40007ffe0ff */
[-C--:B------:R-:W-:Y:S02]  /*0ed0*/  LEA.HI.SX32 R3, R3, R144.reuse, 0x1b ;  /* 0x0000009003037211 */ /* 0x080fe400078fdaff */
[-C--:B------:R-:W-:Y:S02]  /*0ee0*/  LEA.HI.SX32 R29, R29, R144.reuse, 0x1b ;  /* 0x000000901d1d7211 */ /* 0x080fe400078fdaff */
[-C--:B------:R-:W-:Y:S02]  /*0ef0*/  LEA.HI.SX32 R31, R31, R144.reuse, 0x1b ;  /* 0x000000901f1f7211 */ /* 0x080fe400078fdaff */
[----:B------:R-:W-:Y:S02]  /*0f00*/  LEA R120, R3, UR11, 0x1 ;  /* 0x0000000b03787c11 */ /* 0x000fe4000f8e08ff */
[----:B------:R-:W-:-:S02]  /*0f10*/  LEA.HI.SX32 R33, R33, R144, 0x1b ;  /* 0x0000009021217211 */ /* 0x000fc400078fdaff */
[----:B------:R-:W-:Y:S02]  /*0f20*/  IADD3 R3, R144, 0xc0, RZ ;  /* 0x000000c090037810 */ /* 0x000fe40007ffe0ff */
[----:B------:R-:W-:Y:S02]  /*0f30*/  LEA R125, R125, UR11, 0x1 ;  /* 0x0000000b7d7d7c11 */ /* 0x000fe4000f8e08ff */
[----:B------:R-:W-:Y:S02]  /*0f40*/  LEA.HI.SX32 R35, R35, R144, 0x1b ;  /* 0x0000009023237211 */ /* 0x000fe400078fdaff */
[----:B------:R-:W-:Y:S02]  /*0f50*/  LEA R124, R29, UR11, 0x1 ;  /* 0x0000000b1d7c7c11 */ /* 0x000fe4000f8e08ff */
[----:B------:R-:W-:Y:S02]  /*0f60*/  LEA R123, R31, UR11, 0x1 ;  /* 0x0000000b1f7b7c11 */ /* 0x000fe4000f8e08ff */
[----:B------:R-:W-:-:S02]  /*0f70*/  LEA R122, R33, UR11, 0x1 ;  /* 0x0000000b217a7c11 */ /* 0x000fc4000f8e08ff */
[----:B------:R-:W-:Y:S01]  /*0f80*/  LEA.HI.SX32 R3, R3, R144, 0x1b ;  /* 0x0000009003037211 */ /* 0x000fe200078fdaff */
[C---:B------:R-:W-:Y:S01]  /*0f90*/  VIADD R31, R144.reuse, 0x100 ;  /* 0x00000100901f7836 */ /* 0x040fe20000000000 */
[----:B------:R-:W-:Y:S02]  /*0fa0*/  LEA R121, R35, UR11, 0x1 ;  /* 0x0000000b23797c11 */ /* 0x000fe4000f8e08ff */
[C---:B------:R-:W-:Y:S02]  /*0fb0*/  IADD3 R29, R144.reuse, 0xe0, RZ ;  /* 0x000000e0901d7810 */ /* 0x040fe40007ffe0ff */
[C---:B------:R-:W-:Y:S02]  /*0fc0*/  IADD3 R33, R144.reuse, 0x120, RZ ;  /* 0x0000012090217810 */ /* 0x040fe40007ffe0ff */
[----:B------:R-:W-:Y:S01]  /*0fd0*/  LEA R119, R3, UR11, 0x1 ;  /* 0x0000000b03777c11 */ /* 0x000fe2000f8e08ff */
[C---:B------:R-:W-:Y:S01]  /*0fe0*/  VIADD R3, R144.reuse, 0x160 ;  /* 0x0000016090037836 */ /* 0x040fe20000000000 */
[----:B------:R-:W-:-:S02]  /*0ff0*/  IADD3 R35, R144, 0x140, RZ ;  /* 0x0000014090237810 */ /* 0x000fc40007ffe0ff */
[-C--:B------:R-:W-:Y:S02]  /*1000*/  LEA.HI.SX32 R29, R29, R144.reuse, 0x1b ;  /* 0x000000901d1d7211 */ /* 0x080fe400078fdaff */
[-C--:B------:R-:W-:Y:S02]  /*1010*/  LEA.HI.SX32 R31, R31, R144.reuse, 0x1b ;  /* 0x000000901f1f7211 */ /* 0x080fe400078fdaff */
[-C--:B------:R-:W-:Y:S02]  /*1020*/  LEA.HI.SX32 R33, R33, R144.reuse, 0x1b ;  /* 0x0000009021217211 */ /* 0x080fe400078fdaff */
[----:B------:R-:W-:Y:S02]  /*1030*/  LEA.HI.SX32 R35, R35, R144, 0x1b ;  /* 0x0000009023237211 */ /* 0x000fe400078fdaff */
[----:B------:R-:W-:Y:S02]  /*1040*/  LEA R118, R29, UR11, 0x1 ;  /* 0x0000000b1d767c11 */ /* 0x000fe4000f8e08ff */
[----:B------:R-:W-:-:S02]  /*1050*/  IADD3 R29, R144, 0x1e0, RZ ;  /* 0x000001e0901d7810 */ /* 0x000fc40007ffe0ff */
[-C--:B------:R-:W-:Y:S02]  /*1060*/  LEA.HI.SX32 R3, R3, R144.reuse, 0x1b ;  /* 0x0000009003037211 */ /* 0x080fe400078fdaff */
[----:B------:R-:W-:Y:S02]  /*1070*/  LEA R117, R31, UR11, 0x1 ;  /* 0x0000000b1f757c11 */ /* 0x000fe4000f8e08ff */
[----:B------:R-:W-:Y:S02]  /*1080*/  LEA R116, R33, UR11, 0x1 ;  /* 0x0000000b21747c11 */ /* 0x000fe4000f8e08ff */
        /* <DEDUP_REMOVED lines=22> */
[----:B------:R-:W-:Y:S01]  /*11f0*/  LEA.HI.SX32 R15, R15, R144, 0x1b ;  /* 0x000000900f0f7211 */ /* 0x000fe200078fdaff */
[C---:B0-----:R-:W-:Y:S01]  /*1200*/  VIADD R17, R144.reuse, 0x1c0 ;  /* 0x000001c090117836 */ /* 0x041fe20000000000 */
[----:B------:R-:W-:Y:S01]  /*1210*/  SHF.L.U32 R0, R144, 0x4, RZ ;  /* 0x0000000490007819 */ /* 0x000fe200000006ff */
[----:B------:R0:W-:Y:S01]  /*1220*/  STS.U16 [R119+0x180], R18 ;  /* 0x0001801277007388 */ /* 0x0001e20000000400 */
[----:B------:R-:W-:-:S02]  /*1230*/  LEA R113, R5, UR11, 0x1 ;  /* 0x0000000b05717c11 */ /* 0x000fc4000f8e08ff */
        /* <DEDUP_REMOVED lines=36> */
[----:B0-----:R-:W-:Y:S02]  /*1480*/  PRMT R18, RZ, 0x7610, R18 ;  /* 0x00007610ff127816 */ /* 0x001fe40000000012 */
[----:B------:R-:W-:Y:S02]  /*1490*/  PRMT R17, RZ, 0x7610, R17 ;  /* 0x00007610ff117816 */ /* 0x000fe40000000011 */
[----:B-1----:R-:W-:Y:S02]  /*14a0*/  PRMT R20, RZ, 0x7610, R20 ;  /* 0x00007610ff147816 */ /* 0x002fe40000000014 */
[----:B------:R-:W-:-:S02]  /*14b0*/  PRMT R19, RZ, 0x7610, R19 ;  /* 0x00007610ff137816 */ /* 0x000fc40000000013 */
[----:B--2---:R-:W-:Y:S01]  /*14c0*/  PRMT R22, RZ, 0x7610, R22 ;  /* 0x00007610ff167816 */ /* 0x004fe20000000016 */
        /* <DEDUP_REMOVED lines=20> */
[----:B---3--:R-:W-:Y:S02]  /*1610*/  PRMT R23, RZ, 0x7610, R23 ;  /* 0x00007610ff177816 */ /* 0x008fe40000000017 */
[----:B----4-:R-:W-:Y:S01]  /*1620*/  PRMT R24, RZ, 0x7610, R24 ;  /* 0x00007610ff187816 */ /* 0x010fe20000000018 */
[----:B------:R-:W3:Y:S01]  /*1630*/  @!P0 LDG.E.U16 R21, desc[UR14][R2.64+0x240] ;  /* 0x0002400e02158981 */ /* 0x000ee2000c1e1500 */
[----:B-----5:R-:W-:-:S02]  /*1640*/  PRMT R25, RZ, 0x7610, R25 ;  /* 0x00007610ff197816 */ /* 0x020fc40000000019 */
        /* <DEDUP_REMOVED lines=32> */
[----:B------:R-:W-:Y:S04]  /*1850*/  STS.U16 [R119+0x180], R20 ;  /* 0x0001801477007388 */ /* 0x000fe80000000400 */
        /* <DEDUP_REMOVED lines=45> */
[----:B------:R-:W3:Y:S04]  /*1b30*/  @!P3 LDG.E.U16 R36, desc[UR14][R2.64+0x180] ;  /* 0x0001800e0224b981 */ /* 0x000ee8000c1e1500 */
[----:B------:R-:W3:Y:S04]  /*1b40*/  @!P4 LDG.E.U16 R19, desc[UR14][R2.64+0x1c0] ;  /* 0x0001c00e0213c981 */ /* 0x000ee8000c1e1500 */
[----:B------:R-:W3:Y:S01]  /*1b50*/  @!P0 LDG.E.U16 R40, desc[UR14][R2.64+0x280] ;  /* 0x0002800e02288981 */ /* 0x000ee2000c1e1500 */
[----:B------:R-:W-:-:S03]  /*1b60*/  ISETP.GE.AND P0, PT, R128, R141, PT ;  /* 0x0000008d8000720c */ /* 0x000fc60003f06270 */
[----:B------:R-:W3:Y:S04]  /*1b70*/  @!P5 LDG.E.U16 R38, desc[UR14][R2.64+0x200] ;  /* 0x0002000e0226d981 */ /* 0x000ee8000c1e1500 */
[----:B------:R-:W3:Y:S01]  /*1b80*/  @!P6 LDG.E.U16 R35, desc[UR14][R2.64+0x240] ;  /* 0x0002400e0223e981 */ /* 0x000ee2000c1e1500 */
[----:B------:R-:W-:-:S03]  /*1b90*/  ISETP.GE.AND P2, PT, R129, R141, PT ;  /* 0x0000008d8100720c */ /* 0x000fc60003f46270 */
[----:B------:R-:W3:Y:S01]  /*1ba0*/  @!P1 LDG.E.U16 R37, desc[UR14][R2.64+0x2c0] ;  /* 0x0002c00e02259981 */ /* 0x000ee2000c1e1500 */
[----:B------:R-:W-:-:S03]  /*1bb0*/  ISETP.GE.AND P1, PT, R127, R141, PT ;  /* 0x0000008d7f00720c */ /* 0x000fc60003f26270 */
[----:B------:R-:W3:Y:S01]  /*1bc0*/  @!P0 LDG.E.U16 R39, desc[UR14][R2.64+0x340] ;  /* 0x0003400e02278981 */ /* 0x000ee2000c1e1500 */
[----:B------:R-:W-:-:S05]  /*1bd0*/  ISETP.GE.AND P0, PT, R126, R141, PT ;  /* 0x0000008d7e00720c */ /* 0x000fca0003f06270 */
[----:B------:R-:W3:Y:S04]  /*1be0*/  @!P2 LDG.E.U16 R42, desc[UR14][R2.64+0x300] ;  /* 0x0003000e022aa981 */ /* 0x000ee8000c1e1500 */
[----:B------:R-:W3:Y:S04]  /*1bf0*/  @!P1 LDG.E.U16 R44, desc[UR14][R2.64+0x380] ;  /* 0x0003800e022c9981 */ /* 0x000ee8000c1e1500 */
[----:B------:R0:W3:Y:S01]  /*1c00*/  @!P0 LDG.E.U16 R41, desc[UR14][R2.64+0x3c0] ;  /* 0x0003c00e02298981 */ /* 0x0000e2000c1e1500 */
        /* <DEDUP_REMOVED lines=19> */
[----:B--2---:R-:W-:Y:S04]  /*1d40*/  STS.U16 [R125], R14 ;  /* 0x0000000e7d007388 */ /* 0x004fe80000000400 */
[----:B----4-:R0:W-:Y:S04]  /*1d50*/  STS.U16 [R124+0x40], R5 ;  /* 0x000040057c007388 */ /* 0x0101e80000000400 */
[----:B-----5:R-:W-:Y:S04]  /*1d60*/  STS.U16 [R123+0x80], R16 ;  /* 0x000080107b007388 */ /* 0x020fe80000000400 */
[----:B---3--:R2:W-:Y:S01]  /*1d70*/  STS.U16 [R122+0xc0], R15 ;  /* 0x0000c00f7a007388 */ /* 0x0085e20000000400 */
[----:B0-----:R-:W-:-:S03]  /*1d80*/  SHF.R.S32.HI R5, RZ, 0x1f, R4 ;  /* 0x0000001fff057819 */ /* 0x001fc60000011404 */
[----:B------:R-:W-:Y:S04]  /*1d90*/  STS.U16 [R121+0x100], R18 ;  /* 0x0001001279007388 */ /* 0x000fe80000000400 */
[----:B------:R0:W-:Y:S01]  /*1da0*/  STS.U16 [R120+0x140], R17 ;  /* 0x0001401178007388 */ /* 0x0001e20000000400 */
[----:B--2---:R-:W-:-:S03]  /*1db0*/  IMAD.WIDE.U32 R14, R146, UR8, R2 ;  /* 0x00000008920e7c25 */ /* 0x004fc6000f8e0002 */
[----:B------:R-:W-:Y:S01]  /*1dc0*/  STS.U16 [R119+0x180], R36 ;  /* 0x0001802477007388 */ /* 0x000fe20000000400 */
[----:B------:R-:W-:-:S03]  /*1dd0*/  @!P0 IMAD.WIDE.U32 R2, R48, UR17, R4 ;  /* 0x0000001130028c25 */ /* 0x000fc6000f8e0004 */
[----:B------:R2:W-:Y:S01]  /*1de0*/  STS.U16 [R118+0x1c0], R19 ;  /* 0x0001c01376007388 */ /* 0x0005e20000000400 */
[----:B0-----:R-:W-:-:S03]  /*1df0*/  IMAD R17, R92, UR8, RZ ;  /* 0x000000085c117c24 */ /* 0x001fc6000f8e02ff */
[----:B------:R-:W-:Y:S01]  /*1e00*/  STS.U16 [R117+0x200], R38 ;  /* 0x0002002675007388 */ /* 0x000fe20000000400 */
[----:B------:R-:W-:Y:S01]  /*1e10*/  @!P0 IADD3 R3, R43, R3, RZ ;  /* 0x000000032b038210 */ /* 0x000fe20007ffe0ff */
[----:B------:R-:W-:Y:S02]  /*1e20*/  IMAD R45, R146, UR9, R17 ;  /* 0x00000009922d7c24 */ /* 0x000fe4000f8e0211 */
[----:B------:R0:W-:Y:S01]  /*1e30*/  STS.U16 [R116+0x240], R35 ;  /* 0x0002402374007388 */ /* 0x0001e20000000400 */
[----:B------:R-:W-:Y:S01]  /*1e40*/  @!P0 MOV R18, R4 ;  /* 0x0000000400128202 */ /* 0x000fe20000000f00 */
[----:B--2---:R-:W-:Y:S01]  /*1e50*/  @!P0 IMAD.MOV.U32 R19, RZ, RZ, R5 ;  /* 0x000000ffff138224 */ /* 0x004fe200078e0005 */
[----:B0-----:R-:W-:Y:S01]  /*1e60*/  IADD3 R35, P1, R93, R14, RZ ;  /* 0x0000000e5d237210 */ /* 0x001fe20007f3e0ff */
[----:B-1----:R-:W-:-:S03]  /*1e70*/  IMAD R14, R46, UR16, RZ ;  /* 0x000000102e0e7c24 */ /* 0x002fc6000f8e02ff */
[----:B------:R-:W-:Y:S01]  /*1e80*/  IADD3.X R36, R91, R45, R15, P1, !PT ;  /* 0x0000002d5b247210 */ /* 0x000fe20000ffe40f */
[----:B------:R-:W-:Y:S02]  /*1e90*/  IMAD R43, R47, UR17, R14 ;  /* 0x000000112f2b7c24 */ /* 0x000fe4000f8e020e */
[----:B------:R-:W-:Y:S01]  /*1ea0*/  @!P0 IMAD.WIDE.U32 R14, R146, UR8, R2 ;  /* 0x00000008920e8c25 */ /* 0x000fe2000f8e0002 */
[----:B------:R-:W-:-:S03]  /*1eb0*/  LEA R2, P1, R6, UR12, 0x1 ;  /* 0x0000000c06027c11 */ /* 0x000fc6000f8208ff */
[C---:B------:R-:W-:Y:S01]  /*1ec0*/  IMAD.WIDE.U32 R16, R46.reuse, UR17, RZ ;  /* 0x000000112e107c25 */ /* 0x040fe2000f8e00ff */
[----:B------:R-:W-:Y:S03]  /*1ed0*/  STS.U16 [R115+0x280], R40 ;  /* 0x0002802873007388 */ /* 0x000fe60000000400 */
[----:B------:R-:W-:Y:S01]  /*1ee0*/  @!P0 IMAD.WIDE.U32 R18, R46, UR17, R18 ;  /* 0x000000112e128c25 */ /* 0x000fe2000f8e0012 */
[----:B------:R0:W-:Y:S01]  /*1ef0*/  STS.U16 [R114+0x2c0], R37 ;  /* 0x0002c02572007388 */ /* 0x0001e20000000400 */
[----:B------:R-:W-:Y:S01]  /*1f00*/  LEA.HI.X R3, R6, UR13, R7, 0x1, P1 ;  /* 0x0000000d06037c11 */ /* 0x000fe200088f0c07 */
[----:B------:R-:W-:Y:S01]  /*1f10*/  ULDC.64 UR8, c[0x0][0x2b8] ;  /* 0x0000ae0000087ab9 */ /* 0x000fe20000000a00 */
[----:B------:R-:W-:Y:S02]  /*1f20*/  LEA R2, P2, R35, R2, 0x1 ;  /* 0x0000000223027211 */ /* 0x000fe400078408ff */
[----:B------:R-:W-:-:S02]  /*1f30*/  IADD3 R17, R17, R43, RZ ;  /* 0x0000002b11117210 */ /* 0x000fc40007ffe0ff */
[----:B------:R-:W-:Y:S02]  /*1f40*/  @!P0 IADD3 R19, R43, R19, RZ ;  /* 0x000000132b138210 */ /* 0x000fe40007ffe0ff */
[----:B0-----:R-:W-:Y:S01]  /*1f50*/  @!P0 IADD3 R37, P1, R6, R14, RZ ;  /* 0x0000000e06258210 */ /* 0x001fe20007f3e0ff */
[----:B------:R-:W-:Y:S01]  /*1f60*/  IMAD.WIDE.U32 R16, R146, UR8, R16 ;  /* 0x0000000892107c25 */ /* 0x000fe2000f8e0010 */
[----:B------:R-:W-:Y:S02]  /*1f70*/  LEA.HI.X R3, R35, R3, R36, 0x1, P2 ;  /* 0x0000000323037211 */ /* 0x000fe400010f0c24 */
[----:B------:R-:W-:Y:S01]  /*1f80*/  @!P0 IADD3.X R38, R7, R15, R45, P1, !PT ;  /* 0x0000000f07268210 */ /* 0x000fe20000ffe42d */
[----:B------:R-:W-:Y:S02]  /*1f90*/  IMAD R35, R92, UR8, RZ ;  /* 0x000000085c237c24 */ /* 0x000fe4000f8e02ff */
[C---:B------:R-:W-:Y:S01]  /*1fa0*/  @!P0 IMAD.WIDE.U32 R14, R146.reuse, UR8, R18 ;  /* 0x00000008920e8c25 */ /* 0x040fe2000f8e0012 */
[----:B------:R0:W-:Y:S03]  /*1fb0*/  STS.U16 [R113+0x300], R42 ;  /* 0x0003002a71007388 */ /* 0x0001e60000000400 */
[----:B------:R-:W-:Y:S01]  /*1fc0*/  IMAD R19, R146, UR9, R35 ;  /* 0x0000000992137c24 */ /* 0x000fe2000f8e0223 */
[----:B------:R1:W-:Y:S01]  /*1fd0*/  STS.U16 [R112+0x340], R39 ;  /* 0x0003402770007388 */ /* 0x0003e20000000400 */
[----:B------:R-:W-:Y:S01]  /*1fe0*/  IADD3 R35, P3, R93, R16, RZ ;  /* 0x000000105d237210 */ /* 0x000fe20007f7e0ff */
[----:B------:R-:W-:Y:S01]  /*1ff0*/  ULDC.64 UR8, c[0x0][0x308] ;  /* 0x0000c20000087ab9 */ /* 0x000fe20000000a00 */
[----:B------:R-:W-:Y:S01]  /*2000*/  @!P0 LEA R36, P1, R37, UR12, 0x1 ;  /* 0x0000000c25248c11 */ /* 0x000fe2000f8208ff */
[----:B------:R2:W-:Y:S01]  /*2010*/  STS.U16 [R111+0x380], R44 ;  /* 0x0003802c6f007388 */ /* 0x0005e20000000400 */
[----:B0-----:R-:W-:-:S02]  /*2020*/  IADD3.X R42, R91, R19, R17, P3, !PT ;  /* 0x000000135b2a7210 */ /* 0x001fc40001ffe411 */
[----:B-1----:R-:W-:Y:S01]  /*2030*/  @!P0 IADD3 R39, P2, R6, R14, RZ ;  /* 0x0000000e06278210 */ /* 0x002fe20007f5e0ff */
[----:B------:R0:W-:Y:S01]  /*2040*/  STS.U16 [R110+0x3c0], R41 ;  /* 0x0003c0296e007388 */ /* 0x0001e20000000400 */
[----:B------:R-:W-:Y:S02]  /*2050*/  NOP ;  /* 0x0000000000007918 */ /* 0x000fe40000000000 */
[----:B--2---:R-:W-:Y:S01]  /*2060*/  @!P0 IADD3.X R44, R7, R15, R19, P2, !PT ;  /* 0x0000000f072c8210 */ /* 0x004fe200017fe413 */
[----:B------:R-:W-:Y:S01]  /*2070*/  LDS.U16 R46, [R109] ;  /* 0x000000006d2e7984 */ /* 0x000fe20000000400 */
[----:B------:R-:W-:-:S03]  /*2080*/  @!P0 LEA.HI.X R37, R37, UR13, R38, 0x1, P1 ;  /* 0x0000000d25258c11 */ /* 0x000fc600088f0c26 */
        /* <DEDUP_REMOVED lines=17> */
[----:B------:R-:W-:-:S02]  /*21a0*/  LEA.HI.X R15, R6, UR9, R7, 0x1, P1 ;  /* 0x00000009060f7c11 */ /* 0x000fc400088f0c07 */
[----:B------:R-:W-:-:S04]  /*21b0*/  @!P0 LEA R16, P1, R39, UR8, 0x1 ;  /* 0x0000000827108c11 */ /* 0x000fc8000f8208ff */
[----:B------:R-:W-:Y:S02]  /*21c0*/  @!P0 LEA.HI.X R17, R39, UR9, R44, 0x1, P1 ;  /* 0x0000000927118c11 */ /* 0x000fe400088f0c2c */
[----:B------:R-:W-:Y:S02]  /*21d0*/  ISETP.GE.AND P1, PT, R140, R141, PT ;  /* 0x0000008d8c00720c */ /* 0x000fe40003f26270 */
[----:B------:R-:W-:-:S04]  /*21e0*/  LEA R14, P2, R35, R14, 0x1 ;  /* 0x0000000e230e7211 */ /* 0x000fc800078408ff */
[----:B------:R-:W-:Y:S02]  /*21f0*/  LEA.HI.X R15, R35, R15, R42, 0x1, P2 ;  /* 0x0000000f230f7211 */ /* 0x000fe400010f0c2a */
[----:B------:R-:W-:-:S06]  /*2200*/  PRMT R35, RZ, 0x7610, R35 ;  /* 0x00007610ff237816 */ /* 0x000fcc0000000023 */
        /* <DEDUP_REMOVED lines=9> */
[----:B------:R1:W5:Y:S05]  /*22a0*/  @!P0 LDG.E.U16 R38, desc[UR14][R36.64] ;  /* 0x0000000e24268981 */ /* 0x00036a000c1e1500 */
[----:B------:R-:W4:Y:S01]  /*22b0*/  @!P1 LDG.E.U16 R52, desc[UR14][R2.64+-0x200] ;  /* 0xfffe000e02349981 */ /* 0x000f22000c1e1500 */
[----:B------:R-:W-:-:S02]  /*22c0*/  ISETP.GE.AND P1, PT, R132, R141, PT ;  /* 0x0000008d8400720c */ /* 0x000fc40003f26270 */
[----:B------:R-:W-:Y:S02]  /*22d0*/  PRMT R42, RZ, 0x7610, R42 ;  /* 0x00007610ff2a7816 */ /* 0x000fe4000000002a */
[----:B-1----:R-:W-:Y:S02]  /*22e0*/  PRMT R37, RZ, 0x7610, R37 ;  /* 0x00007610ff257816 */ /* 0x002fe40000000025 */
[----:B------:R-:W-:Y:S02]  /*22f0*/  PRMT R39, RZ, 0x7610, R39 ;  /* 0x00007610ff277816 */ /* 0x000fe40000000027 */
[----:B0-----:R-:W-:Y:S01]  /*2300*/  PRMT R41, RZ, 0x7610, R41 ;  /* 0x00007610ff297816 */ /* 0x001fe20000000029 */
[----:B------:R-:W3:Y:S01]  /*2310*/  @!P2 LDG.E.U16 R42, desc[UR14][R2.64+-0x380] ;  /* 0xfffc800e022aa981 */ /* 0x000ee2000c1e1500 */
[----:B------:R-:W-:-:S03]  /*2320*/  PRMT R44, RZ, 0x7610, R44 ;  /* 0x00007610ff2c7816 */ /* 0x000fc6000000002c */
        /* <DEDUP_REMOVED lines=18> */
[----:B------:R-:W-:-:S02]  /*2450*/  PRMT R66, RZ, 0x7610, R66 ;  /* 0x00007610ff427816 */ /* 0x000fc40000000042 */
[----:B------:R-:W-:Y:S02]  /*2460*/  P2R R69, PR, RZ, 0x2 ;  /* 0x00000002ff457803 */ /* 0x000fe40000000000 */
[----:B------:R-:W-:Y:S02]  /*2470*/  ISETP.GE.AND P1, PT, R140, R141, PT ;  /* 0x0000008d8c00720c */ /* 0x000fe40003f26270 */
[----:B0-----:R-:W-:Y:S02]  /*2480*/  PRMT R3, RZ, 0x7610, R3 ;  /* 0x00007610ff037816 */ /* 0x001fe40000000003 */
        /* <DEDUP_REMOVED lines=28> */
[----:B------:R-:W2:Y:S04]  /*2650*/  LDS.U16 R39, [R109+0x4] ;  /* 0x000004006d277984 */ /* 0x000ea80000000400 */
[----:B------:R-:W3:Y:S04]  /*2660*/  LDS.U16 R42, [R109+0x6] ;  /* 0x000006006d2a7984 */ /* 0x000ee80000000400 */
        /* <DEDUP_REMOVED lines=10> */
[----:B------:R-:W4:Y:S04]  /*2710*/  LDS.U16 R60, [R109+0x1c] ;  /* 0x00001c006d3c7984 */ /* 0x000f280000000400 */
[----:B------:R-:W5:Y:S01]  /*2720*/  LDS.U16 R61, [R109+0x1e] ;  /* 0x00001e006d3d7984 */ /* 0x000f620000000400 */
[----:B------:R-:W-:Y:S01]  /*2730*/  BAR.SYNC.DEFER_BLOCKING 0x0 ;  /* 0x0000000000007b1d */ /* 0x000fe20000010000 */
[----:B0-----:R-:W-:-:S05]  /*2740*/  PRMT R36, RZ, 0x7610, R36 ;  /* 0x00007610ff247816 */ /* 0x001fca0000000024 */
[----:B------:R0:W5:Y:S01]  /*2750*/  @!P0 LDG.E.U16 R66, desc[UR14][R16.64] ;  /* 0x0000000e10428981 */ /* 0x000162000c1e1500 */
[----:B------:R-:W-:-:S03]  /*2760*/  ISETP.GE.AND P0, PT, R139, R141, PT ;  /* 0x0000008d8b00720c */ /* 0x000fc60003f06270 */
[----:B------:R-:W5:Y:S01]  /*2770*/  @!P1 LDG.E.U16 R3, desc[UR14][R14.64+-0x3c0] ;  /* 0xfffc400e0e039981 */ /* 0x000f62000c1e1500 */
[----:B------:R-:W-:Y:S02]  /*2780*/  ISETP.GE.AND P1, PT, R138, R141, PT ;  /* 0x0000008d8a00720c */ /* 0x000fe40003f26270 */
[----:B------:R-:W-:Y:S01]  /*2790*/  PRMT R35, RZ, 0x7610, R35 ;  /* 0x00007610ff237816 */ /* 0x000fe20000000023 */
[----:B------:R-:W5:Y:S01]  /*27a0*/  @!P2 LDG.E.U16 R75, desc[UR14][R14.64+-0x140] ;  /* 0xfffec00e0e4ba981 */ /* 0x000f62000c1e1500 */
[----:B------:R-:W-:-:S03]  /*27b0*/  PRMT R37, RZ, 0x7610, R37 ;  /* 0x00007610ff257816 */ /* 0x000fc60000000025 */
        /* <DEDUP_REMOVED lines=22> */
[----:B-1----:R-:W-:Y:S01]  /*2920*/  SHF.L.U32 R38, R38, 0x10, RZ ;  /* 0x0000001026267819 */ /* 0x002fe200000006ff */
[----:B------:R-:W-:Y:S01]  /*2930*/  IMAD.U32 R41, R41, 0x10000, RZ ;  /* 0x0001000029297824 */ /* 0x000fe200078e00ff */
[----:B--2---:R-:W-:-:S03]  /*2940*/  SHF.L.U32 R39, R39, 0x10, RZ ;  /* 0x0000001027277819 */ /* 0x004fc600000006ff */
[----:B------:R-:W-:Y:S01]  /*2950*/  FMUL.FTZ R78, R38, -1.4426950216293334961 ;  /* 0xbfb8aa3b264e7820 */ /* 0x000fe20000410000 */
[----:B------:R-:W-:Y:S01]  /*2960*/  FMUL.FTZ R2, R41, -1.4426950216293334961 ;  /* 0xbfb8aa3b29027820 */ /* 0x000fe20000410000 */
[----:B---3--:R-:W-:Y:S01]  /*2970*/  IMAD.U32 R42, R42, 0x10000, RZ ;  /* 0x000100002a2a7824 */ /* 0x008fe200078e00ff */
[----:B----4-:R-:W-:Y:S02]  /*2980*/  SHF.L.U32 R60, R60, 0x10, RZ ;  /* 0x000000103c3c7819 */ /* 0x010fe400000006ff */
[----:B------:R-:W1:Y:S01]  /*2990*/  MUFU.EX2 R69, R2 ;  /* 0x0000000200457308 */ /* 0x000e620000000800 */
[----:B------:R-:W-:Y:S01]  /*29a0*/  FMUL.FTZ R80, R39, -1.4426950216293334961 ;  /* 0xbfb8aa3b27507820 */ /* 0x000fe20000410000 */
[----:B0-----:R-:W-:Y:S01]  /*29b0*/  FMUL.FTZ R14, R42, -1.4426950216293334961 ;  /* 0xbfb8aa3b2a0e7820 */ /* 0x001fe20000410000 */
[----:B------:R-:W-:Y:S01]  /*29c0*/  SHF.L.U32 R50, R50, 0x10, RZ ;  /* 0x0000001032327819 */ /* 0x000fe200000006ff */
[----:B------:R-:W-:Y:S01]  /*29d0*/  FMUL.FTZ R148, R60, -1.4426950216293334961 ;  /* 0xbfb8aa3b3c947820 */ /* 0x000fe20000410000 */
[----:B------:R-:W-:-:S03]  /*29e0*/  SHF.L.U32 R43, R43, 0x10, RZ ;  /* 0x000000102b2b7819 */ /* 0x000fc600000006ff */
[----:B------:R-:W0:Y:S01]  /*29f0*/  MUFU.EX2 R78, R78 ;  /* 0x0000004e004e7308 */ /* 0x000e220000000800 */
[----:B------:R-:W-:Y:S01]  /*2a00*/  SHF.L.U32 R57, R57, 0x10, RZ ;  /* 0x0000001039397819 */ /* 0x000fe200000006ff */
[----:B------:R-:W-:Y:S01]  /*2a10*/  FMUL.FTZ R81, R43, -1.4426950216293334961 ;  /* 0xbfb8aa3b2b517820 */ /* 0x000fe20000410000 */
[----:B------:R-:W-:-:S05]  /*2a20*/  SHF.L.U32 R44, R44, 0x10, RZ ;  /* 0x000000102c2c7819 */ /* 0x000fca00000006ff */
[----:B------:R2:W3:Y:S01]  /*2a30*/  MUFU.EX2 R15, R14 ;  /* 0x0000000e000f7308 */ /* 0x0004e20000000800 */
[----:B------:R-:W-:-:S07]  /*2a40*/  IMAD.U32 R45, R45, 0x10000, RZ ;  /* 0x000100002d2d7824 */ /* 0x000fce00078e00ff */
[----:B------:R-:W4:Y:S01]  /*2a50*/  MUFU.EX2 R80, R80 ;  /* 0x0000005000507308 */ /* 0x000f220000000800 */
[----:B--2---:R-:W-:-:S07]  /*2a60*/  FMUL.FTZ R14, R50, -1.4426950216293334961 ;  /* 0xbfb8aa3b320e7820 */ /* 0x004fce0000410000 */
[----:B------:R-:W-:Y:S01]  /*2a70*/  MUFU.EX2 R156, R148 ;  /* 0x00000094009c7308 */ /* 0x000fe20000000800 */
[----:B------:R-:W-:-:S07]  /*2a80*/  FMUL.FTZ R2, R44, -1.4426950216293334961 ;  /* 0xbfb8aa3b2c027820 */ /* 0x000fce0000410000 */
[----:B------:R2:W-:Y:S01]  /*2a90*/  MUFU.EX2 R84, R14 ;  /* 0x0000000e00547308 */ /* 0x0005e20000000800 */
[----:B------:R-:W-:Y:S01]  /*2aa0*/  FMUL.FTZ R83, R45, -1.4426950216293334961 ;  /* 0xbfb8aa3b2d537820 */ /* 0x000fe20000410000 */
[----:B--2---:R-:W-:-:S06]  /*2ab0*/  FMUL.FTZ R14, R57, -1.4426950216293334961 ;  /* 0xbfb8aa3b390e7820 */ /* 0x004fcc0000410000 */
[----:B------:R-:W2:Y:S08]  /*2ac0*/  MUFU.EX2 R81, R81 ;  /* 0x0000005100517308 */ /* 0x000eb00000000800 */
[----:B------:R1:W-:Y:S02]  /*2ad0*/  MUFU.EX2 R88, R14 ;  /* 0x0000000e00587308 */ /* 0x0003e40000000800 */
[----:B-1----:R-:W-:Y:S01]  /*2ae0*/  FADD.FTZ R14, R69, 1 ;  /* 0x3f800000450e7421 */ /* 0x002fe20000010000 */
[----:B0-----:R-:W-:-:S05]  /*2af0*/  FADD.FTZ R69, R78, 1 ;  /* 0x3f8000004e457421 */ /* 0x001fca0000010000 */
[----:B------:R0:W1:Y:S01]  /*2b00*/  MUFU.EX2 R82, R2 ;  /* 0x0000000200527308 */ /* 0x0000620000000800 */
[----:B------:R-:W-:-:S07]  /*2b10*/  SHF.L.U32 R52, R52, 0x10, RZ ;  /* 0x0000001034347819 */ /* 0x000fce00000006ff */
[----:B------:R-:W1:Y:S08]  /*2b20*/  MUFU.EX2 R83, R83 ;  /* 0x0000005300537308 */ /* 0x000e700000000800 */
[----:B------:R-:W1:Y:S01]  /*2b30*/  MUFU.RCP R69, R69 ;  /* 0x0000004500457308 */ /* 0x000e620000001000 */
[----:B---3--:R-:W-:Y:S01]  /*2b40*/  FADD.FTZ R15, R15, 1 ;  /* 0x3f8000000f0f7421 */ /* 0x008fe20000010000 */
[----:B------:R-:W-:Y:S01]  /*2b50*/  FMUL.FTZ R85, R52, -1.4426950216293334961 ;  /* 0xbfb8aa3b34557820 */ /* 0x000fe20000410000 */
[----:B------:R-:W-:-:S02]  /*2b60*/  SHF.L.U32 R55, R55, 0x10, RZ ;  /* 0x0000001037377819 */ /* 0x000fc400000006ff */
[----:B------:R-:W-:Y:S02]  /*2b70*/  SHF.L.U32 R46, R46, 0x10, RZ ;  /* 0x000000102e2e7819 */ /* 0x000fe400000006ff */
[----:B------:R-:W-:Y:S01]  /*2b80*/  SHF.L.U32 R47, R47, 0x10, RZ ;  /* 0x000000102f2f7819 */ /* 0x000fe200000006ff */
[----:B------:R-:W3:Y:S01]  /*2b90*/  MUFU.EX2 R85, R85 ;  /* 0x0000005500557308 */ /* 0x000ee20000000800 */
[----:B------:R-:W-:Y:S01]  /*2ba0*/  FMUL.FTZ R87, R55, -1.4426950216293334961 ;  /* 0xbfb8aa3b37577820 */ /* 0x000fe20000410000 */
[----:B------:R-:W-:Y:S01]  /*2bb0*/  IMAD.U32 R48, R48, 0x10000, RZ ;  /* 0x0001000030307824 */ /* 0x000fe200078e00ff */
[----:B------:R-:W-:-:S05]  /*2bc0*/  SHF.L.U32 R65, R65, 0x10, RZ ;  /* 0x0000001041417819 */ /* 0x000fca00000006ff */
[----:B------:R-:W-:Y:S01]  /*2bd0*/  MUFU.EX2 R87, R87 ;  /* 0x0000005700577308 */ /* 0x000fe20000000800 */
[----:B------:R-:W-:Y:S02]  /*2be0*/  IMAD.U32 R67, R67, 0x10000, RZ ;  /* 0x0001000043437824 */ /* 0x000fe400078e00ff */
[----:B------:R-:W-:-:S04]  /*2bf0*/  IMAD.U32 R54, R54, 0x10000, RZ ;  /* 0x0001000036367824 */ /* 0x000fc800078e00ff */
[----:B0-----:R-:W-:Y:S01]  /*2c00*/  FMUL.FTZ R2, R54, -1.4426950216293334961 ;  /* 0xbfb8aa3b36027820 */ /* 0x001fe20000410000 */
[----:B------:R-:W-:-:S03]  /*2c10*/  IMAD.U32 R58, R58, 0x10000, RZ ;  /* 0x000100003a3a7824 */ /* 0x000fc600078e00ff */
[----:B------:R-:W-:Y:S01]  /*2c20*/  MUFU.EX2 R86, R2 ;  /* 0x0000000200567308 */ /* 0x000fe20000000800 */
[----:B------:R-:W-:Y:S01]  /*2c30*/  FMUL.FTZ R89, R58, -1.4426950216293334961 ;  /* 0xbfb8aa3b3a597820 */ /* 0x000fe20000410000 */
[----:B------:R-:W-:Y:S01]  /*2c40*/  SHF.L.U32 R71, R71, 0x10, RZ ;  /* 0x0000001047477819 */ /* 0x000fe200000006ff */
[----:B-----5:R-:W-:Y:S01]  /*2c50*/  IMAD.U32 R61, R61, 0x10000, RZ ;  /* 0x000100003d3d7824 */ /* 0x020fe200078e00ff */
[----:B------:R-:W-:-:S04]  /*2c60*/  SHF.L.U32 R59, R59, 0x10, RZ ;  /* 0x000000103b3b7819 */ /* 0x000fc800000006ff */
[----:B------:R-:W-:Y:S01]  /*2c70*/  MUFU.EX2 R89, R89 ;  /* 0x0000005900597308 */ /* 0x000fe20000000800 */
[----:B------:R-:W-:Y:S04]  /*2c80*/  STS.U16 [R125], R66 ;  /* 0x000000427d007388 */ /* 0x000fe80000000400 */
        /* <DEDUP_REMOVED lines=12> */
[----:B------:R-:W-:Y:S04]  /*2d50*/  STS.U16 [R112+0x340], R77 ;  /* 0x0003404d70007388 */ /* 0x000fe80000000400 */
[----:B------:R-:W-:Y:S04]  /*2d60*/  STS.U16 [R111+0x380], R76 ;  /* 0x0003804c6f007388 */ /* 0x000fe80000000400 */
[----:B------:R3:W-:Y:S01]  /*2d70*/  STS.U16 [R110+0x3c0], R79 ;  /* 0x0003c04f6e007388 */ /* 0x0007e20000000400 */
[----:B------:R-:W-:-:S03]  /*2d80*/  NOP ;  /* 0x0000000000007918 */ /* 0x000fc60000000000 */
[----:B------:R-:W5:Y:S04]  /*2d90*/  LDS.U16 R35, [R109] ;  /* 0x000000006d237984 */ /* 0x000f680000000400 */
[----:B------:R-:W5:Y:S04]  /*2da0*/  LDS.U16 R36, [R109+0x2] ;  /* 0x000002006d247984 */ /* 0x000f680000000400 */
[----:B------:R-:W5:Y:S04]  /*2db0*/  LDS.U16 R37, [R109+0x4] ;  /* 0x000004006d257984 */ /* 0x000f680000000400 */
[----:B------:R-:W5:Y:S04]  /*2dc0*/  LDS.U16 R148, [R109+0x6] ;  /* 0x000006006d947984 */ /* 0x000f680000000400 */
[----:B------:R-:W5:Y:S01]  /*2dd0*/  LDS.U16 R152, [R109+0xa] ;  /* 0x00000a006d987984 */ /* 0x000f620000000400 */
[----:B----4-:R-:W-:Y:S01]  /*2de0*/  FADD.FTZ R68, R80, 1 ;  /* 0x3f80000050447421 */ /* 0x010fe20000010000 */
[----:B------:R-:W4:Y:S01]  /*2df0*/  MUFU.RCP R66, R14 ;  /* 0x0000000e00427308 */ /* 0x000f220000001000 */
[----:B--2---:R-:W-:Y:S01]  /*2e00*/  FADD.FTZ R70, R81, 1 ;  /* 0x3f80000051467421 */ /* 0x004fe20000010000 */
[----:B------:R-:W2:Y:S01]  /*2e10*/  LDS.U16 R150, [R109+0x8] ;  /* 0x000008006d967984 */ /* 0x000ea20000000400 */
[----:B-1----:R-:W-:Y:S01]  /*2e20*/  FADD.FTZ R75, R82, 1 ;  /* 0x3f800000524b7421 */ /* 0x002fe20000010000 */
[----:B------:R-:W-:Y:S01]  /*2e30*/  FADD.FTZ R72, R83, 1 ;  /* 0x3f80000053487421 */ /* 0x000fe20000010000 */
[----:B------:R-:W-:Y:S01]  /*2e40*/  FADD.FTZ R3, -R69, 1 ;  /* 0x3f80000045037421 */ /* 0x000fe20000010100 */
[----:B------:R-:W1:Y:S02]  /*2e50*/  LDS.U16 R153, [R109+0xc] ;  /* 0x00000c006d997984 */ /* 0x000e640000000400 */
[----:B------:R-:W4:Y:S01]  /*2e60*/  MUFU.RCP R68, R68 ;  /* 0x0000004400447308 */ /* 0x000f220000001000 */
[----:B0-----:R-:W-:Y:S01]  /*2e70*/  FFMA.FTZ R74, R38, R3, 1 ;  /* 0x3f800000264a7423 */ /* 0x001fe20000010003 */
[----:B------:R-:W0:Y:S04]  /*2e80*/  LDS.U16 R155, [R109+0x10] ;  /* 0x000010006d9b7984 */ /* 0x000e280000000400 */
[----:B------:R-:W0:Y:S02]  /*2e90*/  LDS.U16 R154, [R109+0xe] ;  /* 0x00000e006d9a7984 */ /* 0x000e240000000400 */
[----:B------:R4:W2:Y:S01]  /*2ea0*/  MUFU.RCP R73, R15 ;  /* 0x0000000f00497308 */ /* 0x0008a20000001000 */
[----:B---3--:R-:W-:Y:S01]  /*2eb0*/  FADD.FTZ R79, R85, 1 ;  /* 0x3f800000554f7421 */ /* 0x008fe20000010000 */
[----:B------:R-:W-:Y:S01]  /*2ec0*/  FADD.FTZ R77, R84, 1 ;  /* 0x3f800000544d7421 */ /* 0x000fe20000010000 */
[----:B------:R-:W-:Y:S04]  /*2ed0*/  LDS.U16 R158, [R109+0x16] ;  /* 0x000016006d9e7984 */ /* 0x000fe80000000400 */
[----:B------:R-:W-:Y:S01]  /*2ee0*/  LDS.U16 R160, [R109+0x18] ;  /* 0x000018006da07984 */ /* 0x000fe20000000400 */
[----:B------:R-:W3:Y:S01]  /*2ef0*/  MUFU.RCP R70, R70 ;  /* 0x0000004600467308 */ /* 0x000ee20000001000 */
[----:B-----5:R-:W-:-:S02]  /*2f00*/  SHF.L.U32 R35, R35, 0x10, RZ ;  /* 0x0000001023237819 */ /* 0x020fc400000006ff */
[----:B------:R-:W-:Y:S01]  /*2f10*/  SHF.L.U32 R36, R36, 0x10, RZ ;  /* 0x0000001024247819 */ /* 0x000fe200000006ff */
[----:B----4-:R-:W-:Y:S01]  /*2f20*/  FADD.FTZ R14, -R66, 1 ;  /* 0x3f800000420e7421 */ /* 0x010fe20000010100 */
[----:B------:R-:W-:Y:S01]  /*2f30*/  FMUL.FTZ R90, R59, -1.4426950216293334961 ;  /* 0xbfb8aa3b3b5a7820 */ /* 0x000fe20000410000 */
[----:B------:R-:W-:Y:S02]  /*2f40*/  IMAD.U32 R37, R37, 0x10000, RZ ;  /* 0x0001000025257824 */ /* 0x000fe400078e00ff */
[----:B------:R-:W-:Y:S01]  /*2f50*/  FMUL.FTZ R2, R61, -1.4426950216293334961 ;  /* 0xbfb8aa3b3d027820 */ /* 0x000fe20000410000 */
[----:B------:R-:W4:Y:S01]  /*2f60*/  MUFU.RCP R75, R75 ;  /* 0x0000004b004b7308 */ /* 0x000f220000001000 */
[----:B------:R-:W-:Y:S01]  /*2f70*/  FMUL.FTZ R3, R46, R35 ;  /* 0x000000232e037220 */ /* 0x000fe20000410000 */
[----:B------:R-:W-:Y:S01]  /*2f80*/  FMUL.FTZ R16, R47, R36 ;  /* 0x000000242f107220 */ /* 0x000fe20000410000 */
[----:B------:R-:W-:Y:S01]  /*2f90*/  FADD.FTZ R76, -R68, 1 ;  /* 0x3f800000444c7421 */ /* 0x000fe20000010100 */
[----:B------:R-:W-:Y:S01]  /*2fa0*/  FMUL.FTZ R17, R48, R37 ;  /* 0x0000002530117220 */ /* 0x000fe20000410000 */
[----:B------:R-:W-:Y:S01]  /*2fb0*/  FFMA.FTZ R14, R41, R14, 1 ;  /* 0x3f800000290e7423 */ /* 0x000fe2000001000e */
[----:B------:R-:W-:Y:S01]  /*2fc0*/  SHF.L.U32 R64, R64, 0x10, RZ ;  /* 0x0000001040407819 */ /* 0x000fe200000006ff */
[----:B------:R-:W-:Y:S01]  /*2fd0*/  LDS.U16 R162, [R109+0x1c] ;  /* 0x00001c006da27984 */ /* 0x000fe20000000400 */
[----:B------:R-:W5:Y:S01]  /*2fe0*/  MUFU.RCP R72, R72 ;  /* 0x0000004800487308 */ /* 0x000f620000001000 */
[----:B------:R-:W-:Y:S01]  /*2ff0*/  FMUL.FTZ R3, R66, R3 ;  /* 0x0000000342037220 */ /* 0x000fe20000410000 */
[----:B------:R-:W-:Y:S01]  /*3000*/  FMUL.FTZ R15, R69, R16 ;  /* 0x00000010450f7220 */ /* 0x000fe20000410000 */
[----:B------:R-:W-:Y:S01]  /*3010*/  SHF.L.U32 R148, R148, 0x10, RZ ;  /* 0x0000001094947819 */ /* 0x000fe200000006ff */
[----:B------:R-:W-:Y:S01]  /*3020*/  FFMA.FTZ R81, R39, R76, 1 ;  /* 0x3f80000027517423 */ /* 0x000fe2000001004c */
[----:B------:R-:W-:Y:S01]  /*3030*/  FMUL.FTZ R76, R68, R17 ;  /* 0x00000011444c7220 */ /* 0x000fe20000410000 */
[----:B------:R-:W-:Y:S01]  /*3040*/  FMUL.FTZ R16, R3, R14 ;  /* 0x0000000e03107220 */ /* 0x000fe20000410000 */
[----:B------:R-:W-:Y:S01]  /*3050*/  FMUL.FTZ R17, R15, R74 ;  /* 0x0000004a0f117220 */ /* 0x000fe20000410000 */
[----:B--2---:R-:W-:Y:S01]  /*3060*/  FADD.FTZ R15, -R73, 1 ;  /* 0x3f800000490f7421 */ /* 0x004fe20000010100 */
[----:B---3--:R-:W-:Y:S01]  /*3070*/  FADD.FTZ R74, -R70, 1 ;  /* 0x3f800000464a7421 */ /* 0x008fe20000010100 */
[----:B------:R-:W-:Y:S01]  /*3080*/  FMUL.FTZ R14, R65, R148 ;  /* 0x00000094410e7220 */ /* 0x000fe20000410000 */
[----:B------:R-:W-:-:S02]  /*3090*/  IMAD.U32 R152, R152, 0x10000, RZ ;  /* 0x0001000098987824 */ /* 0x000fc400078e00ff */
[----:B------:R-:W-:Y:S01]  /*30a0*/  FMUL.FTZ R3, R76, R81 ;  /* 0x000000514c037220 */ /* 0x000fe20000410000 */
[----:B------:R-:W-:Y:S01]  /*30b0*/  FFMA.FTZ R15, R42, R15, 1 ;  /* 0x3f8000002a0f7423 */ /* 0x000fe2000001000f */
[----:B------:R-:W-:Y:S01]  /*30c0*/  FFMA.FTZ R76, R43, R74, 1 ;  /* 0x3f8000002b4c7423 */ /* 0x000fe2000001004a */
[----:B------:R-:W-:Y:S01]  /*30d0*/  FMUL.FTZ R14, R73, R14 ;  /* 0x0000000e490e7220 */ /* 0x000fe20000410000 */
[----:B----4-:R-:W-:Y:S01]  /*30e0*/  FADD.FTZ R85, -R75, 1 ;  /* 0x3f8000004b557421 */ /* 0x010fe20000010100 */
[----:B------:R-:W-:Y:S01]  /*30f0*/  FMUL.FTZ R74, R67, R152 ;  /* 0x00000098434a7220 */ /* 0x000fe20000410000 */
[----:B------:R-:W-:Y:S01]  /*3100*/  LDS.U16 R164, [R109+0x1e] ;  /* 0x00001e006da47984 */ /* 0x000fe20000000400 */
[----:B------:R-:W-:Y:S01]  /*3110*/  FMUL.FTZ R82, R14, R15 ;  /* 0x0000000f0e527220 */ /* 0x000fe20000410000 */
[----:B------:R-:W-:Y:S01]  /*3120*/  FFMA.FTZ R85, R44, R85, 1 ;  /* 0x3f8000002c557423 */ /* 0x000fe20000010055 */
[----:B------:R-:W-:Y:S01]  /*3130*/  FMUL.FTZ R78, R75, R74 ;  /* 0x0000004a4b4e7220 */ /* 0x000fe20000410000 */
[----:B-----5:R-:W-:Y:S01]  /*3140*/  FADD.FTZ R14, -R72, 1 ;  /* 0x3f800000480e7421 */ /* 0x020fe20000010100 */
[----:B------:R-:W-:Y:S01]  /*3150*/  FADD.FTZ R80, R87, 1 ;  /* 0x3f80000057507421 */ /* 0x000fe20000010000 */
[----:B------:R-:W-:Y:S01]  /*3160*/  LDS.U16 R15, [R109+0x14] ;  /* 0x000014006d0f7984 */ /* 0x000fe20000000400 */
[----:B------:R-:W-:Y:S01]  /*3170*/  FMUL.FTZ R87, R78, R85 ;  /* 0x000000554e577220 */ /* 0x000fe20000410000 */
[----:B------:R-:W-:-:S02]  /*3180*/  FFMA.FTZ R85, R45, R14, 1 ;  /* 0x3f8000002d557423 */ /* 0x000fc4000001000e */
[----:B------:R-:W2:Y:S01]  /*3190*/  LDS.U16 R14, [R109+0x12] ;  /* 0x000012006d0e7984 */ /* 0x000ea20000000400 */
[----:B------:R-:W-:Y:S01]  /*31a0*/  SHF.L.U32 R150, R150, 0x10, RZ ;  /* 0x0000001096967819 */ /* 0x000fe200000006ff */
[----:B------:R-:W3:Y:S01]  /*31b0*/  MUFU.RCP R79, R79 ;  /* 0x0000004f004f7308 */ /* 0x000ee20000001000 */
[----:B------:R-:W-:Y:S01]  /*31c0*/  FADD.FTZ R81, R86, 1 ;  /* 0x3f80000056517421 */ /* 0x000fe20000010000 */
[----:B------:R-:W4:Y:S02]  /*31d0*/  LDS.U16 R163, [R109+0x1a] ;  /* 0x00001a006da37984 */ /* 0x000f240000000400 */
[----:B------:R-:W-:Y:S01]  /*31e0*/  FMUL.FTZ R83, R71, R150 ;  /* 0x0000009647537220 */ /* 0x000fe20000410000 */
[----:B-1----:R-:W-:-:S03]  /*31f0*/  SHF.L.U32 R153, R153, 0x10, RZ ;  /* 0x0000001099997819 */ /* 0x002fc600000006ff */
[----:B------:R-:W1:Y:S01]  /*3200*/  MUFU.RCP R77, R77 ;  /* 0x0000004d004d7308 */ /* 0x000e620000001000 */
[----:B------:R-:W-:Y:S01]  /*3210*/  FMUL.FTZ R83, R70, R83 ;  /* 0x0000005346537220 */ /* 0x000fe20000410000 */
[----:B------:R-:W-:-:S03]  /*3220*/  SHF.L.U32 R62, R62, 0x10, RZ ;  /* 0x000000103e3e7819 */ /* 0x000fc600000006ff */
[----:B------:R-:W-:Y:S01]  /*3230*/  FMUL.FTZ R84, R83, R76 ;  /* 0x0000004c53547220 */ /* 0x000fe20000410000 */
[----:B------:R-:W-:Y:S02]  /*3240*/  FMUL.FTZ R83, R64, R153 ;  /* 0x0000009940537220 */ /* 0x000fe40000410000 */
[----:B------:R-:W5:Y:S01]  /*3250*/  MUFU.RCP R81, R81 ;  /* 0x0000005100517308 */ /* 0x000f620000001000 */
[----:B0-----:R-:W-:Y:S02]  /*3260*/  IMAD.U32 R155, R155, 0x10000, RZ ;  /* 0x000100009b9b7824 */ /* 0x001fe400078e00ff */
[----:B------:R-:W-:Y:S01]  /*3270*/  FMUL.FTZ R78, R72, R83 ;  /* 0x00000053484e7220 */ /* 0x000fe20000410000 */
[----:B------:R-:W-:Y:S01]  /*3280*/  SHF.L.U32 R154, R154, 0x10, RZ ;  /* 0x000000109a9a7819 */ /* 0x000fe200000006ff */
[----:B------:R-:W-:-:S03]  /*3290*/  FADD.FTZ R89, R89, 1 ;  /* 0x3f80000059597421 */ /* 0x000fc60000010000 */
[----:B------:R-:W0:Y:S01]  /*32a0*/  MUFU.EX2 R90, R90 ;  /* 0x0000005a005a7308 */ /* 0x000e220000000800 */
[----:B------:R-:W-:Y:S02]  /*32b0*/  IMAD.U32 R63, R63, 0x10000, RZ ;  /* 0x000100003f3f7824 */ /* 0x000fe400078e00ff */
[----:B------:R-:W-:-:S05]  /*32c0*/  FADD.FTZ R76, R88, 1 ;  /* 0x3f800000584c7421 */ /* 0x000fca0000010000 */
[----:B------:R-:W2:Y:S01]  /*32d0*/  MUFU.EX2 R2, R2 ;  /* 0x0000000200027308 */ /* 0x000ea20000000800 */
[----:B---3--:R-:W-:Y:S01]  /*32e0*/  FADD.FTZ R157, -R79, 1 ;  /* 0x3f8000004f9d7421 */ /* 0x008fe20000010100 */
[----:B------:R-:W-:Y:S01]  /*32f0*/  FMUL.FTZ R88, R62, R155 ;  /* 0x0000009b3e587220 */ /* 0x000fe20000410000 */
[----:B------:R-:W-:Y:S01]  /*3300*/  FMUL.FTZ R86, R78, R85 ;  /* 0x000000554e567220 */ /* 0x000fe20000410000 */
[----:B-1----:R-:W-:-:S04]  /*3310*/  FADD.FTZ R85, -R77, 1 ;  /* 0x3f8000004d557421 */ /* 0x002fc80000010100 */
[----:B------:R1:W3:Y:S01]  /*3320*/  MUFU.RCP R74, R80 ;  /* 0x00000050004a7308 */ /* 0x0002e20000001000 */
[----:B------:R-:W-:Y:S01]  /*3330*/  FFMA.FTZ R157, R52, R157, 1 ;  /* 0x3f800000349d7423 */ /* 0x000fe2000001009d */
[----:B------:R-:W-:Y:S01]  /*3340*/  FMUL.FTZ R88, R79, R88 ;  /* 0x000000584f587220 */ /* 0x000fe20000410000 */
[----:B------:R-:W-:-:S05]  /*3350*/  FFMA.FTZ R85, R50, R85, 1 ;  /* 0x3f80000032557423 */ /* 0x000fca0000010055 */
[----:B------:R5:W4:Y:S01]  /*3360*/  MUFU.RCP R83, R89 ;  /* 0x0000005900537308 */ /* 0x000b220000001000 */
[----:B-1----:R-:W-:Y:S01]  /*3370*/  FMUL.FTZ R80, R63, R154 ;  /* 0x0000009a3f507220 */ /* 0x002fe20000410000 */
[----:B------:R-:W-:-:S03]  /*3380*/  FMUL.FTZ R88, R88, R157 ;  /* 0x0000009d58587220 */ /* 0x000fc60000410000 */
[----:B------:R-:W-:Y:S01]  /*3390*/  FMUL.FTZ R80, R77, R80 ;  /* 0x000000504d507220 */ /* 0x000fe20000410000 */
[----:B------:R-:W-:Y:S02]  /*33a0*/  SHF.L.U32 R157, R49, 0x10, RZ ;  /* 0x00000010319d7819 */ /* 0x000fe400000006ff */
[----:B------:R-:W1:Y:S01]  /*33b0*/  MUFU.RCP R76, R76 ;  /* 0x0000004c004c7308 */ /* 0x000e620000001000 */
[----:B-----5:R-:W-:Y:S01]  /*33c0*/  FMUL.FTZ R89, R80, R85 ;  /* 0x0000005550597220 */ /* 0x020fe20000410000 */
[----:B------:R-:W-:Y:S01]  /*33d0*/  FADD.FTZ R49, -R81, 1 ;  /* 0x3f80000051317421 */ /* 0x000fe20000010100 */
[----:B0-----:R-:W-:Y:S01]  /*33e0*/  FADD.FTZ R78, R90, 1 ;  /* 0x3f8000005a4e7421 */ /* 0x001fe20000010000 */
[----:B--2---:R-:W-:Y:S01]  /*33f0*/  FADD.FTZ R80, R2, 1 ;  /* 0x3f80000002507421 */ /* 0x004fe20000010000 */
[----:B------:R-:W-:Y:S01]  /*3400*/  FADD.FTZ R90, R156, 1 ;  /* 0x3f8000009c5a7421 */ /* 0x000fe20000010000 */
[----:B------:R-:W-:Y:S01]  /*3410*/  SHF.L.U32 R156, R53, 0x10, RZ ;  /* 0x00000010359c7819 */ /* 0x000fe200000006ff */
[----:B------:R-:W-:Y:S01]  /*3420*/  FFMA.FTZ R159, R54, R49, 1 ;  /* 0x3f800000369f7423 */ /* 0x000fe20000010031 */
[----:B------:R-:W-:Y:S01]  /*3430*/  SHF.L.U32 R56, R56, 0x10, RZ ;  /* 0x0000001038387819 */ /* 0x000fe200000006ff */
[----:B------:R-:W-:-:S02]  /*3440*/  IMAD.U32 R53, R51, 0x10000, RZ ;  /* 0x0001000033357824 */ /* 0x000fc400078e00ff */
[----:B---3--:R-:W-:Y:S01]  /*3450*/  FADD.FTZ R2, -R74, 1 ;  /* 0x3f8000004a027421 */ /* 0x008fe20000010100 */
[----:B------:R-:W-:Y:S01]  /*3460*/  SHF.L.U32 R49, R14, 0x10, RZ ;  /* 0x000000100e317819 */ /* 0x000fe200000006ff */
[----:B------:R-:W-:Y:S01]  /*3470*/  IMAD.U32 R51, R15, 0x10000, RZ ;  /* 0x000100000f337824 */ /* 0x000fe200078e00ff */
[----:B------:R-:W0:Y:S01]  /*3480*/  MUFU.RCP R78, R78 ;  /* 0x0000004e004e7308 */ /* 0x000e220000001000 */
[----:B----4-:R-:W-:Y:S01]  /*3490*/  FADD.FTZ R165, -R83, 1 ;  /* 0x3f80000053a57421 */ /* 0x010fe20000010100 */
[----:B------:R-:W-:Y:S01]  /*34a0*/  FFMA.FTZ R161, R55, R2, 1 ;  /* 0x3f80000037a17423 */ /* 0x000fe20000010002 */
[----:B------:R-:W-:Y:S01]  /*34b0*/  SHF.L.U32 R158, R158, 0x10, RZ ;  /* 0x000000109e9e7819 */ /* 0x000fe200000006ff */
[----:B------:R-:W-:Y:S01]  /*34c0*/  FMUL.FTZ R2, R56, R49 ;  /* 0x0000003138027220 */ /* 0x000fe20000410000 */
[----:B------:R-:W-:-:S03]  /*34d0*/  SHF.L.U32 R160, R160, 0x10, RZ ;  /* 0x00000010a0a07819 */ /* 0x000fc600000006ff */
[----:B------:R1:W2:Y:S01]  /*34e0*/  MUFU.RCP R85, R90 ;  /* 0x0000005a00557308 */ /* 0x0002a20000001000 */
[----:B------:R-:W-:Y:S01]  /*34f0*/  FMUL.FTZ R15, R156, R51 ;  /* 0x000000339c0f7220 */ /* 0x000fe20000410000 */
[----:B------:R-:W-:-:S06]  /*3500*/  FFMA.FTZ R167, R58, R165, 1 ;  /* 0x3f8000003aa77423 */ /* 0x000fcc00000100a5 */
[----:B------:R-:W3:Y:S01]  /*3510*/  MUFU.RCP R80, R80 ;  /* 0x0000005000507308 */ /* 0x000ee20000001000 */
        /* <DEDUP_REMOVED lines=18> */
[----:B------:R-:W-:Y:S01]  /*3640*/  F2FP.BF16.F32.PACK_AB R90, R17, R16 ;  /* 0x00000010115a723e */ /* 0x000fe200000010ff */
[----:B------:R-:W-:Y:S01]  /*3650*/  BAR.SYNC.DEFER_BLOCKING 0x0 ;  /* 0x0000000000007b1d */ /* 0x000fe20000010000 */
[----:B0-----:R-:W-:Y:S01]  /*3660*/  FADD.FTZ R2, -R78, 1 ;  /* 0x3f8000004e027421 */ /* 0x001fe20000010100 */
[----:B--2---:R-:W-:Y:S01]  /*3670*/  FADD.FTZ R19, -R85, 1 ;  /* 0x3f80000055137421 */ /* 0x004fe20000010100 */
[----:B---3--:R-:W-:Y:S01]  /*3680*/  FADD.FTZ R18, -R80, 1 ;  /* 0x3f80000050127421 */ /* 0x008fe20000010100 */
        /* <DEDUP_REMOVED lines=11> */
[----:B------:R-:W-:Y:S01]  /*3740*/  F2FP.BF16.F32.PACK_AB R84, R87, R84 ;  /* 0x000000545754723e */ /* 0x000fe200000010ff */
[----:B------:R-:W-:Y:S01]  /*3750*/  FMUL.FTZ R16, R16, R19 ;  /* 0x0000001310107220 */ /* 0x000fe20000410000 */
[----:B------:R-:W-:Y:S01]  /*3760*/  FMUL.FTZ R167, R167, R18 ;  /* 0x00000012a7a77220 */ /* 0x000fe20000410000 */
[----:B------:R-:W-:-:S02]  /*3770*/  PRMT R2, R90, 0x7632, R2 ;  /* 0x000076325a027816 */ /* 0x000fc40000000002 */
[----:B------:R-:W-:Y:S02]  /*3780*/  PRMT R18, R3, 0x7632, R18 ;  /* 0x0000763203127816 */ /* 0x000fe40000000012 */
        /* <DEDUP_REMOVED lines=8> */
[----:B------:R-:W-:-:S03]  /*3810*/  PRMT R82, R15, 0x7632, R82 ;  /* 0x000076320f527816 */ /* 0x000fc60000000052 */
        /* <DEDUP_REMOVED lines=61> */
.L_x_7304:
[----:B------:R-:W-:Y:S05]  /*3bf0*/  BSYNC B0 ;  /* 0x0000000000007941 */ /* 0x000fea0003800000 */
.L_x_7303:
        /* <DEDUP_REMOVED lines=21> */
[----:B------:R-:W-:Y:S01]  /*3d50*/  IMAD.U32 R0, R0, 0x10000, RZ ;  /* 0x0001000000007824 */ /* 0x000fe200078e00ff */
        /* <DEDUP_REMOVED lines=46> */
[----:B------:R-:W-:Y:S01]  /*4040*/  SHF.L.U32 R21, R21, 0x10, RZ ;  /* 0x0000001015157819 */ /* 0x000fe200000006ff */
[----:B------:R-:W-:-:S02]  /*4050*/  IMAD.U32 R30, R30, 0x10000, RZ ;  /* 0x000100001e1e7824 */ /* 0x000fc400078e00ff */
[----:B------:R-:W-:Y:S01]  /*4060*/  FMUL.FTZ R70, R67, R44 ;  /* 0x0000002c43467220 */ /* 0x000fe20000410000 */
[----:B------:R-:W-:Y:S01]  /*4070*/  @!P1 STG.E.U16 desc[UR14][R14.64+-0x80], R189 ;  /* 0xffff80bd0e009986 */ /* 0x000fe2000c10150e */
[----:B------:R-:W-:Y:S02]  /*4080*/  IMAD.U32 R27, R27, 0x10000, RZ ;  /* 0x000100001b1b7824 */ /* 0x000fe400078e00ff */
[----:B------:R-:W-:Y:S01]  /*4090*/  FADD.FTZ R77, R0, UR4 ;  /* 0x00000004004d7e21 */ /* 0x000fe20008010000 */
[----:B------:R-:W-:Y:S01]  /*40a0*/  IMAD.U32 R24, R24, 0x10000, RZ ;  /* 0x0001000018187824 */ /* 0x000fe200078e00ff */
[----:B------:R-:W-:Y:S01]  /*40b0*/  @!P3 STG.E.U16 desc[UR14][R14.64+-0x40], R191 ;  /* 0xffffc0bf0e00b986 */ /* 0x000fe2000c10150e */
[----:B------:R-:W-:Y:S01]  /*40c0*/  FMUL.FTZ R72, R65, R42 ;  /* 0x0000002a41487220 */ /* 0x000fe20000410000 */
[----:B------:R-:W-:Y:S01]  /*40d0*/  FMUL.FTZ R69, R64, R45 ;  /* 0x0000002d40457220 */ /* 0x000fe20000410000 */
[----:B------:R-:W-:Y:S01]  /*40e0*/  FMUL.FTZ R68, R63, R50 ;  /* 0x000000323f447220 */ /* 0x000fe20000410000 */
[----:B------:R-:W-:Y:S01]  /*40f0*/  @!P2 STG.E.U16 desc[UR14][R14.64+-0x1c0], R179 ;  /* 0xfffe40b30e00a986 */ /* 0x000fe2000c10150e */
[----:B------:R-:W-:Y:S01]  /*4100*/  ISETP.GE.AND P2, PT, R140, R193, PT ;  /* 0x000000c18c00720c */ /* 0x000fe20003f46270 */
[----:B------:R-:W-:Y:S01]  /*4110*/  FMUL.FTZ R67, R62, R52 ;  /* 0x000000343e437220 */ /* 0x000fe20000410000 */
        /* <DEDUP_REMOVED lines=56> */
[----:B------:R-:W-:Y:S01]  /*44a0*/  F2FP.BF16.F32.PACK_AB R51, R158, R51 ;  /* 0x000000339e33723e */ /* 0x000fe200000010ff */
[----:B------:R-:W2:Y:S01]  /*44b0*/  LDC.64 R52, c[0x0][0x2c0] ;  /* 0x0000b000ff347b82 */ /* 0x000ea20000000a00 */
        /* <DEDUP_REMOVED lines=9> */
[----:B---3--:R-:W-:Y:S01]  /*4550*/  PRMT R18, R16, 0x7632, R18 ;  /* 0x0000763210127816 */ /* 0x008fe20000000012 */
        /* <DEDUP_REMOVED lines=9> */
[----:B--2---:R-:W-:-:S03]  /*45f0*/  IMAD.WIDE.U32 R14, R52, UR17, RZ ;  /* 0x00000011340e7c25 */ /* 0x004fc6000f8e00ff */
[----:B------:R0:W-:Y:S04]  /*4600*/  STS.U16 [R109+0x1c], R16 ;  /* 0x00001c106d007388 */ /* 0x0001e80000000400 */
[----:B------:R-:W-:Y:S01]  /*4610*/  STS.U16 [R109+0x1e], R18 ;  /* 0x00001e126d007388 */ /* 0x000fe20000000400 */
[----:B------:R-:W-:-:S03]  /*4620*/  NOP ;  /* 0x0000000000007918 */ /* 0x000fc60000000000 */
[----:B------:R-:W-:Y:S01]  /*4630*/  LDS.U16 R19, [R125] ;  /* 0x000000007d137984 */ /* 0x000fe20000000400 */
[----:B0-----:R-:W-:-:S03]  /*4640*/  IMAD R16, R52, UR16, RZ ;  /* 0x0000001034107c24 */ /* 0x001fc6000f8e02ff */
        /* <DEDUP_REMOVED lines=32> */
.L_x_7307:
[----:B------:R-:W-:Y:S05]  /*4850*/  BSYNC B0 ;  /* 0x0000000000007941 */ /* 0x000fea0003800000 */
.L_x_7306:
        /* <DEDUP_REMOVED lines=42> */
.L_x_7305:
[----:B0-----:R-:W-:Y:S01]  /*4b00*/  SHF.L.U32 R2, R211, 0x10, RZ ;  /* 0x00000010d3027819 */ /* 0x001fe200000006ff */
[----:B------:R-:W-:Y:S01]  /*4b10*/  IMAD.U32 R3, R108, 0x10000, RZ ;  /* 0x000100006c037824 */ /* 0x000fe200078e00ff */
        /* <DEDUP_REMOVED lines=48> */
[----:B------:R-:W-:Y:S01]  /*4e20*/  IMAD.U32 R15, R96, 0x10000, RZ ;  /* 0x00010000600f7824 */ /* 0x000fe200078e00ff */
[----:B------:R-:W-:Y:S02]  /*4e30*/  CS2R R28, SRZ ;  /* 0x00000000001c7805 */ /* 0x000fe4000001ff00 */
[----:B------:R-:W-:Y:S01]  /*4e40*/  FFMA.FTZ R3, R63, R14, R2 ;  /* 0x0000000e3f037223 */ /* 0x000fe20000010002 */
[----:B------:R-:W-:-:S03]  /*4e50*/  SHF.L.U32 R14, R95, 0x10, RZ ;  /* 0x000000105f0e7819 */ /* 0x000fc600000006ff */
[----:B------:R-:W-:Y:S01]  /*4e60*/  FFMA.FTZ R2, R62, R15, R3 ;  /* 0x0000000f3e027223 */ /* 0x000fe20000010003 */
[----:B------:R-:W-:-:S03]  /*4e70*/  SHF.L.U32 R3, R94, 0x10, RZ ;  /* 0x000000105e037819 */ /* 0x000fc600000006ff */
[----:B------:R-:W-:-:S04]  /*4e80*/  FFMA.FTZ R149, R61, R14, R2 ;  /* 0x0000000e3d957223 */ /* 0x000fc80000010002 */
[----:B------:R-:W-:Y:S01]  /*4e90*/  FFMA.FTZ R149, R60, R3, R149 ;  /* 0x000000033c957223 */ /* 0x000fe20000010095 */
[----:B------:R-:W-:Y:S06]  /*4ea0*/  BAR.SYNC.DEFER_BLOCKING 0x0 ;  /* 0x0000000000007b1d */ /* 0x000fec0000010000 */
[----:B------:R-:W-:Y:S05]  /*4eb0*/  @!P0 BRA `(.L_x_7308) ;  /* 0x00000038001c8947 */ /* 0x000fea0003800000 */
[----:B------:R-:W0:Y:S01]  /*4ec0*/  LDC.64 R14, c[0x0][0x348] ;  /* 0x0000d200ff0e7b82 */ /* 0x000e220000000a00 */
[----:B------:R-:W-:Y:S01]  /*4ed0*/  VIADD R27, R212, 0xffffffff ;  /* 0xffffffffd41b7836 */ /* 0x000fe20000000000 */
[----:B------:R-:W-:Y:S01]  /*4ee0*/  ULDC.64 UR8, c[0x0][0x230] ;  /* 0x00008c0000087ab9 */ /* 0x000fe20000000a00 */
[----:B------:R-:W-:Y:S01]  /*4ef0*/  HFMA2.MMA R43, -RZ, RZ, 0, 0 ;  /* 0x00000000ff2b7435 */ /* 0x000fe200000001ff */
[----:B------:R-:W-:Y:S01]  /*4f00*/  IMAD R3, R92, UR8, RZ ;  /* 0x000000085c037c24 */ /* 0x000fe2000f8e02ff */
[----:B------:R-:W-:Y:S01]  /*4f10*/  ISETP.GE.AND P0, PT, R6, R141, PT ;  /* 0x0000008d0600720c */ /* 0x000fe20003f06270 */
[C---:B------:R-:W-:Y:S01]  /*4f20*/  IMAD.WIDE.U32 R16, R146.reuse, UR8, RZ ;  /* 0x0000000892107c25 */ /* 0x040fe2000f8e00ff */
[----:B------:R-:W-:Y:S01]  /*4f30*/  LEA.HI R2, R27, R27, RZ, 0x1 ;  /* 0x0000001b1b027211 */ /* 0x000fe200078f08ff */
[----:B------:R-:W-:Y:S01]  /*4f40*/  UMOV UR7, URZ ;  /* 0x0000003f00077c82 */ /* 0x000fe20008000000 */
[----:B------:R-:W-:Y:S01]  /*4f50*/  UMOV UR8, URZ ;  /* 0x0000003f00087c82 */ /* 0x000fe20008000000 */
[----:B------:R-:W-:Y:S01]  /*4f60*/  IMAD R3, R146, UR9, R3 ;  /* 0x0000000992037c24 */ /* 0x000fe2000f8e0203 */
[----:B------:R-:W-:Y:S01]  /*4f70*/  LOP3.LUT R2, R2, 0xfffffe, RZ, 0xc0, !PT ;  /* 0x00fffffe02027812 */ /* 0x000fe200078ec0ff */
[----:B------:R-:W-:Y:S01]  /*4f80*/  UMOV UR9, URZ ;  /* 0x0000003f00097c82 */ /* 0x000fe20008000000 */
[----:B------:R-:W-:Y:S01]  /*4f90*/  ULDC UR40, c[0x0][0x224] ;  /* 0x0000890000287ab9 */ /* 0x000fe20000000800 */
[----:B------:R-:W-:Y:S01]  /*4fa0*/  IMAD.IADD R26, R17, 0x1, R3 ;  /* 0x00000001111a7824 */ /* 0x000fe200078e0203 */
[----:B------:R-:W-:Y:S01]  /*4fb0*/  IADD3 R27, R27, -R2, RZ ;  /* 0x800000021b1b7210 */ /* 0x000fe20007ffe0ff */
        /* <DEDUP_REMOVED lines=10> */
.L_x_7345:
[----:B------:R-:W-:Y:S01]  /*5060*/  USHF.R.S32.HI UR42, URZ, 0x1f, UR7 ;  /* 0x0000001f3f2a7899 */ /* 0x000fe20008011407 */
[----:B0---4-:R-:W-:Y:S02]  /*5070*/  MOV R19, UR24 ;  /* 0x0000001800137c02 */ /* 0x011fe40008000f00 */
[C---:B------:R-:W-:Y:S01]  /*5080*/  LOP3.LUT R140, R6.reuse, 0x20, RZ, 0xfc, !PT ;  /* 0x00000020068c7812 */ /* 0x040fe200078efcff */
[----:B------:R-:W-:Y:S01]  /*5090*/  UIMAD UR11, UR42, UR24, URZ ;  /* 0x000000182a0b72a4 */ /* 0x000fe2000f8e023f */
[C---:B------:R-:W-:Y:S01]  /*50a0*/  LOP3.LUT R139, R6.reuse, 0x40, RZ, 0xfc, !PT ;  /* 0x00000040068b7812 */ /* 0x040fe200078efcff */
[----:B------:R-:W-:Y:S01]  /*50b0*/  IMAD.WIDE.U32 R18, R19, UR7, R6 ;  /* 0x0000000713127c25 */ /* 0x000fe2000f8e0006 */
[C---:B------:R-:W-:Y:S01]  /*50c0*/  LOP3.LUT R138, R6.reuse, 0x60, RZ, 0xfc, !PT ;  /* 0x00000060068a7812 */ /* 0x040fe200078efcff */
[----:B------:R-:W-:Y:S01]  /*50d0*/  UIMAD UR11, UR7, UR25, UR11 ;  /* 0x00000019070b72a4 */ /* 0x000fe2000f8e020b */
[----:B------:R-:W-:Y:S02]  /*50e0*/  LOP3.LUT R137, R6, 0x80, RZ, 0xfc, !PT ;  /* 0x0000008006897812 */ /* 0x000fe400078efcff */
[----:B------:R-:W-:-:S02]  /*50f0*/  LEA R2, P1, R18, R143, 0x1 ;  /* 0x0000008f12027211 */ /* 0x000fc400078208ff */
[----:B------:R-:W-:Y:S02]  /*5100*/  LOP3.LUT R136, R6, 0xa0, RZ, 0xfc, !PT ;  /* 0x000000a006887812 */ /* 0x000fe400078efcff */
[----:B------:R-:W-:Y:S02]  /*5110*/  IADD3 R3, R19, UR11, RZ ;  /* 0x0000000b13037c10 */ /* 0x000fe4000fffe0ff */
[-C--:B------:R-:W-:Y:S02]  /*5120*/  ISETP.GE.AND P2, PT, R139, R141.reuse, PT ;  /* 0x0000008d8b00720c */ /* 0x080fe40003f46270 */
[----:B------:R-:W-:Y:S02]  /*5130*/  LEA.HI.X R3, R18, R142, R3, 0x1, P1 ;  /* 0x0000008e12037211 */ /* 0x000fe400008f0c03 */
        /* <DEDUP_REMOVED lines=8> */
[----:B--2---:R-:W2:Y:S01]  /*51c0*/  @!P1 LDG.E.U16 R23, desc[UR14][R2.64+0x40] ;  /* 0x0000400e02179981 */ /* 0x004ea2000c1e1500 */
[----:B------:R-:W-:-:S02]  /*51d0*/  LOP3.LUT R135, R6, 0xc0, RZ, 0xfc, !PT ;  /* 0x000000c006877812 */ /* 0x000fc400078efcff */
[----:B------:R-:W-:Y:S01]  /*51e0*/  PRMT R153, RZ, 0x7610, R153 ;  /* 0x00007610ff997816 */ /* 0x000fe20000000099 */
[----:B---3--:R-:W3:Y:S01]  /*51f0*/  @!P2 LDG.E.U16 R24, desc[UR14][R2.64+0x80] ;  /* 0x0000800e0218a981 */ /* 0x008ee2000c1e1500 */
[C---:B------:R-:W-:Y:S02]  /*5200*/  LOP3.LUT R134, R6.reuse, 0xe0, RZ, 0xfc, !PT ;  /* 0x000000e006867812 */ /* 0x040fe400078efcff */
[C---:B------:R-:W-:Y:S01]  /*5210*/  LOP3.LUT R133, R6.reuse, 0x100, RZ, 0xfc, !PT ;  /* 0x0000010006857812 */ /* 0x040fe200078efcff */
[----:B------:R-:W4:Y:S01]  /*5220*/  @!P3 LDG.E.U16 R25, desc[UR14][R2.64+0xc0] ;  /* 0x0000c00e0219b981 */ /* 0x000f22000c1e1500 */
        /* <DEDUP_REMOVED lines=23> */
[-C--:B------:R-:W-:Y:S02]  /*53a0*/  ISETP.GE.AND P1, PT, R130, R141.reuse, PT ;  /* 0x0000008d8200720c */ /* 0x080fe40003f26270 */
[----:B------:R-:W-:Y:S01]  /*53b0*/  LOP3.LUT R126, R6, 0x1e0, RZ, 0xfc, !PT ;  /* 0x000001e0067e7812 */ /* 0x000fe200078efcff */
[----:B------:R-:W4:Y:S01]  /*53c0*/  @!P4 LDG.E.U16 R157, desc[UR14][R2.64+0x240] ;  /* 0x0002400e029dc981 */ /* 0x000f22000c1e1500 */
[-C--:B------:R-:W-:Y:S02]  /*53d0*/  ISETP.GE.AND P2, PT, R129, R141.reuse, PT ;  /* 0x0000008d8100720c */ /* 0x080fe40003f46270 */
[-C--:B------:R-:W-:Y:S01]  /*53e0*/  ISETP.GE.AND P3, PT, R128, R141.reuse, PT ;  /* 0x0000008d8000720c */ /* 0x080fe20003f66270 */
[----:B------:R-:W4:Y:S01]  /*53f0*/  @!P5 LDG.E.U16 R156, desc[UR14][R2.64+0x280] ;  /* 0x0002800e029cd981 */ /* 0x000f22000c1e1500 */
[----:B------:R-:W-:-:S02]  /*5400*/  ISETP.GE.AND P4, PT, R127, R141, PT ;  /* 0x0000008d7f00720c */ /* 0x000fc40003f86270 */
[----:B------:R-:W-:Y:S02]  /*5410*/  ISETP.GE.AND P5, PT, R126, R141, PT ;  /* 0x0000008d7e00720c */ /* 0x000fe40003fa6270 */
[----:B------:R-:W-:Y:S02]  /*5420*/  PRMT R159, RZ, 0x7610, R159 ;  /* 0x00007610ff9f7816 */ /* 0x000fe4000000009f */
[----:B------:R-:W-:Y:S02]  /*5430*/  PRMT R158, RZ, 0x7610, R158 ;  /* 0x00007610ff9e7816 */ /* 0x000fe4000000009e */
[----:B------:R-:W-:Y:S02]  /*5440*/  PRMT R161, RZ, 0x7610, R161 ;  /* 0x00007610ffa17816 */ /* 0x000fe400000000a1 */
[----:B------:R-:W-:Y:S01]  /*5450*/  PRMT R160, RZ, 0x7610, R160 ;  /* 0x00007610ffa07816 */ /* 0x000fe200000000a0 */
[----:B------:R-:W4:Y:S01]  /*5460*/  @!P1 LDG.E.U16 R159, desc[UR14][R2.64+0x2c0] ;  /* 0x0002c00e029f9981 */ /* 0x000f22000c1e1500 */
[----:B------:R-:W-:-:S02]  /*5470*/  PRMT R163, RZ, 0x7610, R163 ;  /* 0x00007610ffa37816 */ /* 0x000fc400000000a3 */
[----:B------:R-:W-:Y:S01]  /*5480*/  R2UR UR13, R17 ;  /* 0x00000000110d72ca */ /* 0x000fe200000e0000 */
[----:B------:R-:W4:Y:S01]  /*5490*/  @!P2 LDG.E.U16 R158, desc[UR14][R2.64+0x300] ;  /* 0x0003000e029ea981 */ /* 0x000f22000c1e1500 */
[----:B------:R-:W-:Y:S02]  /*54a0*/  R2UR UR12, R16 ;  /* 0x00000000100c72ca */ /* 0x000fe400000e0000 */
[----:B------:R-:W-:Y:S01]  /*54b0*/  R2UR UR13, R26 ;  /* 0x000000001a0d72ca */ /* 0x000fe200000e0000 */
[----:B------:R-:W4:Y:S04]  /*54c0*/  @!P3 LDG.E.U16 R161, desc[UR14][R2.64+0x340] ;  /* 0x0003400e02a1b981 */ /* 0x000f28000c1e1500 */
[----:B------:R-:W4:Y:S04]  /*54d0*/  @!P4 LDG.E.U16 R160, desc[UR14][R2.64+0x380] ;  /* 0x0003800e02a0c981 */ /* 0x000f28000c1e1500 */
[----:B-1----:R1:W4:Y:S01]  /*54e0*/  @!P5 LDG.E.U16 R163, desc[UR14][R2.64+0x3c0] ;  /* 0x0003c00e02a3d981 */ /* 0x002322000c1e1500 */
[----:B------:R-:W-:-:S03]  /*54f0*/  UIMAD UR11, UR42, UR20, URZ ;  /* 0x000000142a0b72a4 */ /* 0x000fc6000f8e023f */
[----:B------:R-:W-:Y:S02]  /*5500*/  UIMAD.WIDE.U32 UR12, UR7, UR20, UR12 ;  /* 0x00000014070c72a5 */ /* 0x000fe4000f8e000c */
[----:B------:R-:W-:Y:S02]  /*5510*/  UIMAD UR11, UR7, UR21, UR11 ;  /* 0x00000015070b72a4 */ /* 0x000fe4000f8e020b */
[----:B------:R-:W-:Y:S02]  /*5520*/  ULEA UR43, UP0, UR12, UR22, 0x2 ;  /* 0x000000160c2b7291 */ /* 0x000fe4000f80103f */
[----:B------:R-:W-:-:S04]  /*5530*/  UIADD3 UR11, UR13, UR11, URZ ;  /* 0x0000000b0d0b7290 */ /* 0x000fc8000fffe03f */
[----:B------:R-:W-:Y:S01]  /*5540*/  ULEA.HI.X UR12, UR12, UR23, UR11, 0x2, UP0 ;  /* 0x000000170c0c7291 */ /* 0x000fe200080f140b */
[----:B------:R-:W-:-:S05]  /*5550*/  IMAD.U32 R18, RZ, RZ, UR43 ;  /* 0x0000002bff127e24 */ /* 0x000fca000f8e00ff */
[----:B------:R-:W-:-:S05]  /*5560*/  MOV R19, UR12 ;  /* 0x0000000c00137c02 */ /* 0x000fca0008000f00 */
[----:B------:R0:W4:Y:S01]  /*5570*/  LDG.E R148, desc[UR14][R18.64] ;  /* 0x0000000e12947981 */ /* 0x000122000c1e1900 */
[----:B------:R-:W-:Y:S02]  /*5580*/  IMAD R165, R92, UR30, RZ ;  /* 0x0000001e5ca57c24 */ /* 0x000fe4000f8e02ff */
[----:B------:R-:W-:-:S04]  /*5590*/  IMAD.WIDE.U32 R20, R146, UR30, RZ ;  /* 0x0000001e92147c25 */ /* 0x000fc8000f8e00ff */
[----:B------:R-:W-:Y:S01]  /*55a0*/  IMAD R165, R146, UR31, R165 ;  /* 0x0000001f92a57c24 */ /* 0x000fe2000f8e02a5 */
[----:B------:R-:W-:-:S04]  /*55b0*/  R2UR UR13, R21 ;  /* 0x00000000150d72ca */ /* 0x000fc800000e0000 */
[----:B------:R-:W-:Y:S02]  /*55c0*/  IADD3 R162, R21, R165, RZ ;  /* 0x000000a515a27210 */ /* 0x000fe40007ffe0ff */
[----:B------:R-:W-:Y:S02]  /*55d0*/  R2UR UR12, R20 ;  /* 0x00000000140c72ca */ /* 0x000fe400000e0000 */
[----:B------:R-:W-:Y:S01]  /*55e0*/  R2UR UR13, R162 ;  /* 0x00000000a20d72ca */ /* 0x000fe200000e0000 */
[----:B------:R-:W-:-:S04]  /*55f0*/  UIMAD UR11, UR42, UR28, URZ ;  /* 0x0000001c2a0b72a4 */ /* 0x000fc8000f8e023f */
[----:B------:R-:W-:-:S08]  /*5600*/  UIMAD UR11, UR7, UR29, UR11 ;  /* 0x0000001d070b72a4 */ /* 0x000fd0000f8e020b */
[----:B------:R-:W-:-:S04]  /*5610*/  UIMAD.WIDE.U32 UR12, UR7, UR28, UR12 ;  /* 0x0000001c070c72a5 */ /* 0x000fc8000f8e000c */
[----:B------:R-:W-:Y:S02]  /*5620*/  UIADD3 UR11, UR13, UR11, URZ ;  /* 0x0000000b0d0b7290 */ /* 0x000fe4000fffe03f */
[----:B------:R-:W-:-:S04]  /*5630*/  ULEA UR42, UP0, UR12, UR26, 0x2 ;  /* 0x0000001a0c2a7291 */ /* 0x000fc8000f80103f */
[----:B------:R-:W-:Y:S02]  /*5640*/  ULEA.HI.X UR12, UR12, UR27, UR11, 0x2, UP0 ;  /* 0x0000001b0c0c7291 */ /* 0x000fe400080f140b */
[----:B-1----:R-:W-:-:S04]  /*5650*/  IMAD.U32 R2, RZ, RZ, UR42 ;  /* 0x0000002aff027e24 */ /* 0x002fc8000f8e00ff */
[----:B------:R-:W-:Y:S02]  /*5660*/  MOV R3, UR12 ;  /* 0x0000000c00037c02 */ /* 0x000fe40008000f00 */
[----:B------:R-:W-:-:S04]  /*5670*/  LOP3.LUT R180, R145, 0x1f, RZ, 0xc0, !PT ;  /* 0x0000001f91b47812 */ /* 0x000fc800078ec0ff */
[----:B------:R-:W-:-:S04]  /*5680*/  ISETP.NE.AND P1, PT, R180, RZ, PT ;  /* 0x000000ffb400720c */ /* 0x000fc80003f25270 */
[----:B------:R-:W-:-:S13]  /*5690*/  ISETP.LT.OR P3, PT, R212, 0x2, P1 ;  /* 0x00000002d400780c */ /* 0x000fda0000f61670 */
[----:B------:R-:W1:Y:S01]  /*56a0*/  @!P3 LDC R20, c[0x0][0x21c] ;  /* 0x00008700ff14bb82 */ /* 0x000e620000000800 */
[----:B--2---:R-:W-:Y:S04]  /*56b0*/  STS.U16 [R125], R22 ;  /* 0x000000167d007388 */ /* 0x004fe80000000400 */
[----:B------:R2:W-:Y:S04]  /*56c0*/  STS.U16 [R124+0x40], R23 ;  /* 0x000040177c007388 */ /* 0x0005e80000000400 */
[----:B---3--:R-:W-:Y:S04]  /*56d0*/  STS.U16 [R123+0x80], R24 ;  /* 0x000080187b007388 */ /* 0x008fe80000000400 */
        /* <DEDUP_REMOVED lines=14> */
[----:B--2---:R2:W4:Y:S01]  /*57c0*/  LDG.E R23, desc[UR14][R2.64] ;  /* 0x0000000e02177981 */ /* 0x004522000c1e1900 */
[----:B------:R-:W2:Y:S01]  /*57d0*/  S2UR UR13, SR_CgaCtaId ;  /* 0x00000000000d79c3 */ /* 0x000ea20000008800 */
[----:B0-----:R-:W-:Y:S01]  /*57e0*/  @!P3 IADD3 R19, R212, -0x2, RZ ;  /* 0xfffffffed413b810 */ /* 0x001fe20007ffe0ff */
[----:B---3--:R-:W-:Y:S01]  /*57f0*/  FMUL.FTZ R25, R148, 1.4426950216293334961 ;  /* 0x3fb8aa3b94197820 */ /* 0x008fe20000410000 */
[----:B------:R-:W-:Y:S01]  /*5800*/  ISETP.NE.AND P2, PT, R145, RZ, PT ;  /* 0x000000ff9100720c */ /* 0x000fe20003f45270 */
[----:B------:R-:W-:Y:S01]  /*5810*/  UMOV UR11, 0x400 ;  /* 0x00000400000b7882 */ /* 0x000fe20000000000 */
[----:B------:R-:W-:Y:S01]  /*5820*/  LEA R18, R27, UR7, 0x8 ;  /* 0x000000071b127c11 */ /* 0x000fe2000f8e40ff */
[----:B-1----:R-:W-:Y:S02]  /*5830*/  @!P3 IMAD R21, R19, R20, UR7 ;  /* 0x000000071315be24 */ /* 0x002fe4000f8e0214 */
[----:B------:R-:W-:Y:S01]  /*5840*/  FMUL.FTZ R19, R90, R25 ;  /* 0x000000195a137220 */ /* 0x000fe20000410000 */
[----:B------:R-:W0:Y:S04]  /*5850*/  LDS.U16 R164, [R109] ;  /* 0x000000006da47984 */ /* 0x000e280000000400 */
[----:B------:R-:W1:Y:S01]  /*5860*/  LDS.U16 R165, [R109+0x2] ;  /* 0x000002006da57984 */ /* 0x000e620000000400 */
[----:B------:R-:W3:Y:S02]  /*5870*/  MUFU.EX2 R19, R19 ;  /* 0x0000001300137308 */ /* 0x000ee40000000800 */
[----:B------:R-:W-:Y:S01]  /*5880*/  @P2 VIADD R18, R145, 0x200 ;  /* 0x0000020091122836 */ /* 0x000fe20000000000 */
[----:B------:R-:W1:Y:S04]  /*5890*/  LDS.U16 R166, [R109+0x4] ;  /* 0x000004006da67984 */ /* 0x000e680000000400 */
[----:B------:R-:W-:Y:S01]  /*58a0*/  LDS.U16 R167, [R109+0x6] ;  /* 0x000006006da77984 */ /* 0x000fe20000000400 */
[----:B--2---:R-:W-:-:S03]  /*58b0*/  ULEA UR11, UR13, UR11, 0x18 ;  /* 0x0000000b0d0b7291 */ /* 0x004fc6000f8ec03f */
[----:B------:R-:W2:Y:S04]  /*58c0*/  LDS.U16 R168, [R109+0x8] ;  /* 0x000008006da87984 */ /* 0x000ea80000000400 */
[----:B------:R-:W-:Y:S01]  /*58d0*/  LDS.U16 R169, [R109+0xa] ;  /* 0x00000a006da97984 */ /* 0x000fe20000000400 */
[----:B------:R-:W-:-:S03]  /*58e0*/  LEA R18, R18, UR11, 0x2 ;  /* 0x0000000b12127c11 */ /* 0x000fc6000f8e10ff */
[----:B------:R-:W-:Y:S04]  /*58f0*/  LDS.U16 R170, [R109+0xc] ;  /* 0x00000c006daa7984 */ /* 0x000fe80000000400 */
[----:B------:R-:W2:Y:S04]  /*5900*/  LDS.U16 R171, [R109+0xe] ;  /* 0x00000e006dab7984 */ /* 0x000ea80000000400 */
[----:B------:R-:W-:Y:S04]  /*5910*/  LDS.U16 R172, [R109+0x10] ;  /* 0x000010006dac7984 */ /* 0x000fe80000000400 */
[----:B------:R-:W-:Y:S04]  /*5920*/  LDS.U16 R173, [R109+0x12] ;  /* 0x000012006dad7984 */ /* 0x000fe80000000400 */
[----:B------:R-:W2:Y:S04]  /*5930*/  LDS.U16 R174, [R109+0x14] ;  /* 0x000014006dae7984 */ /* 0x000ea80000000400 */
[----:B------:R-:W-:Y:S04]  /*5940*/  LDS.U16 R175, [R109+0x16] ;  /* 0x000016006daf7984 */ /* 0x000fe80000000400 */
[----:B------:R-:W-:Y:S04]  /*5950*/  LDS.U16 R176, [R109+0x18] ;  /* 0x000018006db07984 */ /* 0x000fe80000000400 */
[----:B------:R-:W2:Y:S04]  /*5960*/  LDS.U16 R177, [R109+0x1a] ;  /* 0x00001a006db17984 */ /* 0x000ea80000000400 */
[----:B------:R-:W0:Y:S04]  /*5970*/  LDS.U16 R178, [R109+0x1c] ;  /* 0x00001c006db27984 */ /* 0x000e280000000400 */
[----:B------:R-:W0:Y:S04]  /*5980*/  LDS.U16 R179, [R109+0x1e] ;  /* 0x00001e006db37984 */ /* 0x000e280000000400 */
[----:B---3--:R3:W-:Y:S01]  /*5990*/  STS [R18+0xea8], R19 ;  /* 0x000ea81312007388 */ /* 0x0087e20000000800 */
[-C--:B------:R-:W-:Y:S01]  /*59a0*/  FMUL.FTZ R228, R89, R25.reuse ;  /* 0x0000001959e47220 */ /* 0x080fe20000410000 */
[-C--:B------:R-:W-:Y:S01]  /*59b0*/  FMUL.FTZ R208, R88, R25.reuse ;  /* 0x0000001958d07220 */ /* 0x080fe20000410000 */
[----:B------:R-:W-:-:S04]  /*59c0*/  FMUL.FTZ R225, R87, R25 ;  /* 0x0000001957e17220 */ /* 0x000fc80000410000 */
[----:B------:R-:W1:Y:S01]  /*59d0*/  MUFU.EX2 R228, R228 ;  /* 0x000000e400e47308 */ /* 0x000e620000000800 */
[----:B------:R-:W-:Y:S01]  /*59e0*/  MOV R234, RZ ;  /* 0x000000ff00ea7202 */ /* 0x000fe20000000f00 */
[----:B------:R-:W-:Y:S01]  /*59f0*/  @!P3 IMAD.WIDE R2, R21, 0x8, R12 ;  /* 0x000000081502b825 */ /* 0x000fe200078e020c */
[----:B------:R-:W-:Y:S03]  /*5a00*/  BAR.SYNC.DEFER_BLOCKING 0x0 ;  /* 0x0000000000007b1d */ /* 0x000fe60000010000 */
[----:B------:R-:W-:-:S03]  /*5a10*/  FMUL.FTZ R226, R86, R25 ;  /* 0x0000001956e27220 */ /* 0x000fc60000410000 */
[----:B------:R-:W2:Y:S01]  /*5a20*/  MUFU.EX2 R208, R208 ;  /* 0x000000d000d07308 */ /* 0x000ea20000000800 */
[-C--:B------:R-:W-:Y:S01]  /*5a30*/  FMUL.FTZ R229, R85, R25.reuse ;  /* 0x0000001955e57220 */ /* 0x080fe20000410000 */
[----:B------:R-:W-:-:S06]  /*5a40*/  FMUL.FTZ R230, R84, R25 ;  /* 0x0000001954e67220 */ /* 0x000fcc0000410000 */
[----:B------:R-:W0:Y:S01]  /*5a50*/  MUFU.EX2 R225, R225 ;  /* 0x000000e100e17308 */ /* 0x000e220000000800 */
[----:B------:R-:W-:-:S07]  /*5a60*/  FMUL.FTZ R197, R83, R25 ;  /* 0x0000001953c57220 */ /* 0x000fce0000410000 */
[----:B------:R-:W0:Y:S01]  /*5a70*/  MUFU.EX2 R226, R226 ;  /* 0x000000e200e27308 */ /* 0x000e220000000800 */
[----:B------:R1:W5:Y:S01]  /*5a80*/  @!P3 LDG.E R234, desc[UR14][R2.64+0x4] ;  /* 0x0000040e02eab981 */ /* 0x000362000c1e1900 */
[----:B------:R-:W-:-:S06]  /*5a90*/  ISETP.NE.AND P3, PT, R145, 0x1f, PT ;  /* 0x0000001f9100780c */ /* 0x000fcc0003f65270 */
[----:B------:R-:W0:Y:S01]  /*5aa0*/  MUFU.EX2 R229, R229 ;  /* 0x000000e500e57308 */ /* 0x000e220000000800 */
[----:B-1----:R-:W-:Y:S01]  /*5ab0*/  FMUL.FTZ R3, R19, R228 ;  /* 0x000000e413037220 */ /* 0x002fe20000410000 */
[----:B---3--:R-:W-:-:S06]  /*5ac0*/  FMUL.FTZ R18, R82, R25 ;  /* 0x0000001952127220 */ /* 0x008fcc0000410000 */
[----:B------:R-:W1:Y:S01]  /*5ad0*/  MUFU.EX2 R230, R230 ;  /* 0x000000e600e67308 */ /* 0x000e620000000800 */
[----:B--2---:R-:W-:Y:S01]  /*5ae0*/  FMUL.FTZ R2, R208, R3 ;  /* 0x00000003d0027220 */ /* 0x004fe20000410000 */
[----:B------:R-:W-:Y:S01]  /*5af0*/  @P3 LEA R237, R145, UR11, 0x2 ;  /* 0x0000000b91ed3c11 */ /* 0x000fe2000f8e10ff */
[----:B------:R-:W-:Y:S02]  /*5b00*/  FMUL.FTZ R21, R81, R25 ;  /* 0x0000001951157220 */ /* 0x000fe40000410000 */
[----:B0-----:R-:W-:-:S03]  /*5b10*/  FMUL.FTZ R3, R225, R2 ;  /* 0x00000002e1037220 */ /* 0x001fc60000410000 */
[----:B------:R-:W0:Y:S01]  /*5b20*/  MUFU.EX2 R197, R197 ;  /* 0x000000c500c57308 */ /* 0x000e220000000800 */
[----:B------:R-:W-:Y:S01]  /*5b30*/  SHF.L.U32 R181, R211, 0x10, RZ ;  /* 0x00000010d3b57819 */ /* 0x000fe200000006ff */
[----:B------:R-:W-:Y:S01]  /*5b40*/  FMUL.FTZ R2, R226, R3 ;  /* 0x00000003e2027220 */ /* 0x000fe20000410000 */
[----:B------:R-:W-:Y:S01]  /*5b50*/  FMUL.FTZ R22, R80, R25 ;  /* 0x0000001950167220 */ /* 0x000fe20000410000 */
[----:B------:R-:W2:Y:S04]  /*5b60*/  @P3 LDS R237, [R237+0x16ac] ;  /* 0x0016ac00eded3984 */ /* 0x000ea80000000800 */
[----:B------:R-:W3:Y:S01]  /*5b70*/  MUFU.EX2 R18, R18 ;  /* 0x0000001200127308 */ /* 0x000ee20000000800 */
[----:B------:R-:W-:Y:S01]  /*5b80*/  FMUL.FTZ R3, R90, R181 ;  /* 0x000000b55a037220 */ /* 0x000fe20000410000 */
[----:B------:R-:W-:Y:S01]  /*5b90*/  FMUL.FTZ R181, R229, R2 ;  /* 0x00000002e5b57220 */ /* 0x000fe20000410000 */
[----:B------:R-:W-:-:S05]  /*5ba0*/  FMUL.FTZ R213, R79, R25 ;  /* 0x000000194fd57220 */ /* 0x000fca0000410000 */
[----:B------:R-:W3:Y:S01]  /*5bb0*/  MUFU.EX2 R21, R21 ;  /* 0x0000001500157308 */ /* 0x000ee20000000800 */
[----:B-1----:R-:W-:Y:S01]  /*5bc0*/  FMUL.FTZ R2, R230, R181 ;  /* 0x000000b5e6027220 */ /* 0x002fe20000410000 */
[----:B------:R-:W-:-:S06]  /*5bd0*/  FMUL.FTZ R214, R78, R25 ;  /* 0x000000194ed67220 */ /* 0x000fcc0000410000 */
[----:B------:R-:W1:Y:S01]  /*5be0*/  MUFU.EX2 R22, R22 ;  /* 0x0000001600167308 */ /* 0x000e620000000800 */
[----:B0-----:R-:W-:Y:S01]  /*5bf0*/  FMUL.FTZ R181, R197, R2 ;  /* 0x00000002c5b57220 */ /* 0x001fe20000410000 */
[----:B------:R-:W-:-:S06]  /*5c00*/  FMUL.FTZ R210, R75, R25 ;  /* 0x000000194bd27220 */ /* 0x000fcc0000410000 */
[----:B------:R-:W0:Y:S01]  /*5c10*/  MUFU.EX2 R213, R213 ;  /* 0x000000d500d57308 */ /* 0x000e220000000800 */
[----:B---3--:R-:W-:Y:S01]  /*5c20*/  FMUL.FTZ R2, R18, R181 ;  /* 0x000000b512027220 */ /* 0x008fe20000410000 */
[-C--:B------:R-:W-:Y:S01]  /*5c30*/  FMUL.FTZ R215, R77, R25.reuse ;  /* 0x000000194dd77220 */ /* 0x080fe20000410000 */
[----:B------:R-:W-:-:S05]  /*5c40*/  FMUL.FTZ R220, R76, R25 ;  /* 0x000000194cdc7220 */ /* 0x000fca0000410000 */
[----:B------:R-:W3:Y:S01]  /*5c50*/  MUFU.EX2 R214, R214 ;  /* 0x000000d600d67308 */ /* 0x000ee20000000800 */
[----:B------:R-:W-:-:S07]  /*5c60*/  FMUL.FTZ R181, R21, R2 ;  /* 0x0000000215b57220 */ /* 0x000fce0000410000 */
[----:B------:R-:W2:Y:S01]  /*5c70*/  MUFU.EX2 R210, R210 ;  /* 0x000000d200d27308 */ /* 0x000ea20000000800 */
[----:B-1----:R-:W-:-:S04]  /*5c80*/  FMUL.FTZ R2, R22, R181 ;  /* 0x000000b516027220 */ /* 0x002fc80000410000 */
[----:B0-----:R-:W-:-:S03]  /*5c90*/  FMUL.FTZ R181, R213, R2 ;  /* 0x00000002d5b57220 */ /* 0x001fc60000410000 */
[----:B------:R-:W0:Y:S01]  /*5ca0*/  MUFU.EX2 R215, R215 ;  /* 0x000000d700d77308 */ /* 0x000e220000000800 */
[----:B------:R-:W-:-:S07]  /*5cb0*/  SHF.L.U32 R233, R107, 0x10, RZ ;  /* 0x000000106be97819 */ /* 0x000fce00000006ff */
[----:B------:R-:W1:Y:S01]  /*5cc0*/  MUFU.EX2 R220, R220 ;  /* 0x000000dc00dc7308 */ /* 0x000e620000000800 */
[----:B------:R-:W-:Y:S01]  /*5cd0*/  SHF.L.U32 R152, R106, 0x10, RZ ;  /* 0x000000106a987819 */ /* 0x000fe200000006ff */
[----:B---3--:R-:W-:Y:S01]  /*5ce0*/  FMUL.FTZ R2, R214, R181 ;  /* 0x000000b5d6027220 */ /* 0x008fe20000410000 */
        /* <DEDUP_REMOVED lines=40> */
[----:B------:R-:W-:Y:S01]  /*5f70*/  SHF.L.U32 R176, R176, 0x10, RZ ;  /* 0x00000010b0b07819 */ /* 0x000fe200000006ff */
        /* <DEDUP_REMOVED lines=16> */
[----:B--2---:R-:W-:Y:S01]  /*6080*/  FFMA.FTZ R23, R210, R182, R181 ;  /* 0x000000b6d2177223 */ /* 0x004fe200000100b5 */
[----:B01----:R-:W-:Y:S06]  /*6090*/  @P3 BRA `(.L_x_7310) ;  /* 0x0000000000283947 */ /* 0x003fec0003800000 */
[----:B------:R-:W-:Y:S02]  /*60a0*/  ISETP.NE.AND P4, PT, R212, UR40, PT ;  /* 0x00000028d4007c0c */ /* 0x000fe4000bf85270 */
[----:B------:R-:W-:-:S11]  /*60b0*/  MOV R237, 0x3f800000 ;  /* 0x3f80000000ed7802 */ /* 0x000fd60000000f00 */
        /* <DEDUP_REMOVED lines=8> */
.L_x_7310:
[----:B------:R-:W-:Y:S05]  /*6140*/  BSYNC B0 ;  /* 0x0000000000007941 */ /* 0x000fea0003800000 */
.L_x_7309:
[----:B0-----:R-:W-:Y:S01]  /*6150*/  FMUL.FTZ R193, R210, R237 ;  /* 0x000000edd2c17220 */ /* 0x001fe20000410000 */
[----:B------:R-:W-:Y:S01]  /*6160*/  FFMA.FTZ R23, R220, R23, R183 ;  /* 0x00000017dc177223 */ /* 0x000fe200000100b7 */
[----:B------:R-:W-:Y:S01]  /*6170*/  FMUL.FTZ R207, R165, R20 ;  /* 0x00000014a5cf7220 */ /* 0x000fe20000410000 */
[----:B------:R-:W-:Y:S01]  /*6180*/  FMUL.FTZ R232, R164, R3 ;  /* 0x00000003a4e87220 */ /* 0x000fe20000410000 */
[----:B------:R-:W-:Y:S01]  /*6190*/  FMUL.FTZ R150, R220, R193 ;  /* 0x000000c1dc967220 */ /* 0x000fe20000410000 */
[C---:B------:R-:W-:Y:S01]  /*61a0*/  FFMA.FTZ R20, R215.reuse, R23, R184 ;  /* 0x00000017d7147223 */ /* 0x040fe200000100b8 */
        /* <DEDUP_REMOVED lines=23> */
[C---:B------:R-:W-:Y:S01]  /*6320*/  FFMA.FTZ R150, R197.reuse, R150, R190 ;  /* 0x00000096c5967223 */ /* 0x040fe200000100be */
        /* <DEDUP_REMOVED lines=22> */
[----:B------:R-:W-:Y:S01]  /*6490*/  FMUL.FTZ R209, R208, R209 ;  /* 0x000000d1d0d17220 */ /* 0x000fe20000410000 */
[----:B------:R-:W-:Y:S01]  /*64a0*/  FFMA.FTZ R239, R228, R206, R201 ;  /* 0x000000cee4ef7223 */ /* 0x000fe200000100c9 */
[----:B------:R-:W-:Y:S01]  /*64b0*/  FFMA.FTZ R3, R214, R3, R221 ;  /* 0x00000003d6037223 */ /* 0x000fe200000100dd */
[----:B------:R-:W-:Y:S01]  /*64c0*/  SHF.L.U32 R150, R94, 0x10, RZ ;  /* 0x000000105e967819 */ /* 0x000fe200000006ff */
[----:B------:R-:W-:Y:S01]  /*64d0*/  FMUL.FTZ R238, R228, R209 ;  /* 0x000000d1e4ee7220 */ /* 0x000fe20000410000 */
[----:B------:R-:W-:Y:S01]  /*64e0*/  FMUL.FTZ R223, R178, R25 ;  /* 0x00000019b2df7220 */ /* 0x000fe20000410000 */
[----:B------:R-:W0:Y:S01]  /*64f0*/  SHFL.DOWN PT, R236, R239, 0x1, 0x1f ;  /* 0x08201f00efec7f89 */ /* 0x000e2200000e0000 */
[----:B------:R-:W-:Y:S01]  /*6500*/  FFMA.FTZ R209, R215, R3, R224 ;  /* 0x00000003d7d17223 */ /* 0x000fe200000100e0 */
[----:B------:R-:W-:-:S02]  /*6510*/  IMAD.U32 R179, R179, 0x10000, RZ ;  /* 0x00010000b3b37824 */ /* 0x000fc400078e00ff */
[----:B------:R-:W-:Y:S01]  /*6520*/  FMUL.FTZ R206, R75, R150 ;  /* 0x000000964bce7220 */ /* 0x000fe20000410000 */
[----:B------:R-:W1:Y:S01]  /*6530*/  SHFL.DOWN PT, R243, R238, 0x1, 0x1f ;  /* 0x08201f00eef37f89 */ /* 0x000e6200000e0000 */
[----:B------:R-:W-:Y:S01]  /*6540*/  FMUL.FTZ R3, R215, R2 ;  /* 0x00000002d7037220 */ /* 0x000fe20000410000 */
[----:B------:R-:W-:Y:S01]  /*6550*/  FFMA.FTZ R241, R220, R209, R223 ;  /* 0x000000d1dcf17223 */ /* 0x000fe200000100df */
[----:B------:R-:W-:Y:S01]  /*6560*/  FMUL.FTZ R209, R179, R206 ;  /* 0x000000ceb3d17220 */ /* 0x000fe20000410000 */
[----:B------:R-:W-:Y:S01]  /*6570*/  ISETP.NE.AND P4, PT, R180, 0x1f, PT ;  /* 0x0000001fb400780c */ /* 0x000fe20003f85270 */
[----:B------:R-:W-:Y:S01]  /*6580*/  FMUL.FTZ R3, R220, R3 ;  /* 0x00000003dc037220 */ /* 0x000fe20000410000 */
[----:B------:R-:W-:Y:S01]  /*6590*/  ISETP.GE.U32.AND P5, PT, R180, 0x1e, PT ;  /* 0x0000001eb400780c */ /* 0x000fe20003fa6070 */
[----:B------:R-:W-:Y:S01]  /*65a0*/  FFMA.FTZ R241, R210, R241, R209 ;  /* 0x000000f1d2f17223 */ /* 0x000fe200000100d1 */
[----:B------:R-:W-:Y:S01]  /*65b0*/  ISETP.GE.OR P1, PT, R212, UR40, P1 ;  /* 0x00000028d4007c0c */ /* 0x000fe20008f26670 */
[----:B------:R-:W-:Y:S01]  /*65c0*/  FMUL.FTZ R240, R210, R3 ;  /* 0x00000003d2f07220 */ /* 0x000fe20000410000 */
[----:B------:R-:W-:Y:S01]  /*65d0*/  ISETP.NE.AND P6, PT, R145, RZ, PT ;  /* 0x000000ff9100720c */ /* 0x000fe20003fc5270 */
[----:B------:R-:W-:Y:S01]  /*65e0*/  IMAD R248, R14, UR16, RZ ;  /* 0x000000100ef87c24 */ /* 0x000fe2000f8e02ff */
[----:B------:R-:W2:Y:S01]  /*65f0*/  SHFL.UP PT, R2, R241, 0x1, RZ ;  /* 0x04200000f1027989 */ /* 0x000ea200000e00ff */
[----:B------:R-:W-:Y:S03]  /*6600*/  BSSY B0, `(.L_x_7311) ;  /* 0x00000e7000007945 */ /* 0x000fe60003800000 */
[----:B------:R-:W3:Y:S01]  /*6610*/  SHFL.UP PT, R3, R240, 0x1, RZ ;  /* 0x04200000f0037989 */ /* 0x000ee200000e00ff */
[----:B0-----:R-:W-:-:S04]  /*6620*/  @P4 FFMA.FTZ R239, R238, R236, R239 ;  /* 0x000000eceeef4223 */ /* 0x001fc800000100ef */
[----:B------:R-:W-:Y:S01]  /*6630*/  VOTEU.ALL UP0, P1 ;  /* 0x00000000003f7886 */ /* 0x000fe20000800000 */
[----:B-1----:R-:W-:Y:S01]  /*6640*/  @P4 FMUL.FTZ R238, R238, R243 ;  /* 0x000000f3eeee4220 */ /* 0x002fe20000410000 */
[----:B------:R-:W-:Y:S01]  /*6650*/  ISETP.GE.AND P4, PT, R144, 0x1, PT ;  /* 0x000000019000780c */ /* 0x000fe20003f86270 */
[----:B------:R-:W0:Y:S02]  /*6660*/  SHFL.DOWN PT, R236, R239, 0x2, 0x1f ;  /* 0x08401f00efec7f89 */ /* 0x000e2400000e0000 */
[----:B------:R-:W-:Y:S01]  /*6670*/  @!UP0 ULEA UR12, UR7, UR11, 0x3 ;  /* 0x0000000b070c8291 */ /* 0x000fe2000f8e183f */
[----:B------:R-:W-:Y:S01]  /*6680*/  VOTEU.ALL UP0, P6 ;  /* 0x00000000003f7886 */ /* 0x000fe20003000000 */
[----:B------:R-:W1:Y:S08]  /*6690*/  SHFL.DOWN PT, R243, R238, 0x2, 0x1f ;  /* 0x08401f00eef37f89 */ /* 0x000e7000000e0000 */
[C---:B--2---:R-:W-:Y:S01]  /*66a0*/  @P4 FFMA.FTZ R241, R240.reuse, R2, R241 ;  /* 0x00000002f0f14223 */ /* 0x044fe200000100f1 */
[----:B---3--:R-:W-:Y:S01]  /*66b0*/  @P4 FMUL.FTZ R240, R240, R3 ;  /* 0x00000003f0f04220 */ /* 0x008fe20000410000 */
[----:B------:R-:W-:-:S03]  /*66c0*/  ISETP.GE.U32.AND P4, PT, R180, 0x1c, PT ;  /* 0x0000001cb400780c */ /* 0x000fc60003f86070 */
[----:B------:R-:W2:Y:S04]  /*66d0*/  SHFL.UP PT, R2, R241, 0x2, RZ ;  /* 0x04400000f1027989 */ /* 0x000ea800000e00ff */
[----:B------:R-:W3:Y:S01]  /*66e0*/  SHFL.UP PT, R3, R240, 0x2, RZ ;  /* 0x04400000f0037989 */ /* 0x000ee200000e00ff */
[C---:B0-----:R-:W-:Y:S01]  /*66f0*/  @!P5 FFMA.FTZ R239, R238.reuse, R236, R239 ;  /* 0x000000eceeefd223 */ /* 0x041fe200000100ef */
[----:B-1----:R-:W-:Y:S01]  /*6700*/  @!P5 FMUL.FTZ R238, R238, R243 ;  /* 0x000000f3eeeed220 */ /* 0x002fe20000410000 */
[----:B------:R-:W-:-:S03]  /*6710*/  ISETP.GE.AND P5, PT, R144, 0x2, PT ;  /* 0x000000029000780c */ /* 0x000fc60003fa6270 */
[----:B------:R-:W0:Y:S04]  /*6720*/  SHFL.DOWN PT, R236, R239, 0x4, 0x1f ;  /* 0x08801f00efec7f89 */ /* 0x000e2800000e0000 */
[----:B------:R-:W1:Y:S06]  /*6730*/  SHFL.DOWN PT, R243, R238, 0x4, 0x1f ;  /* 0x08801f00eef37f89 */ /* 0x000e6c00000e0000 */
[C---:B--2---:R-:W-:Y:S01]  /*6740*/  @P5 FFMA.FTZ R241, R240.reuse, R2, R241 ;  /* 0x00000002f0f15223 */ /* 0x044fe200000100f1 */
[----:B---3--:R-:W-:-:S04]  /*6750*/  @P5 FMUL.FTZ R240, R240, R3 ;  /* 0x00000003f0f05220 */ /* 0x008fc80000410000 */
[----:B------:R-:W2:Y:S04]  /*6760*/  SHFL.UP PT, R2, R241, 0x4, RZ ;  /* 0x04800000f1027989 */ /* 0x000ea800000e00ff */
[----:B------:R-:W3:Y:S01]  /*6770*/  SHFL.UP PT, R3, R240, 0x4, RZ ;  /* 0x04800000f0037989 */ /* 0x000ee200000e00ff */
[C---:B0-----:R-:W-:Y:S01]  /*6780*/  @!P4 FFMA.FTZ R239, R238.reuse, R236, R239 ;  /* 0x000000eceeefc223 */ /* 0x041fe200000100ef */
[----:B-1----:R-:W-:Y:S01]  /*6790*/  @!P4 FMUL.FTZ R238, R238, R243 ;  /* 0x000000f3eeeec220 */ /* 0x002fe20000410000 */
[----:B------:R-:W-:-:S03]  /*67a0*/  ISETP.GE.AND P4, PT, R144, 0x4, PT ;  /* 0x000000049000780c */ /* 0x000fc60003f86270 */
[----:B------:R-:W0:Y:S04]  /*67b0*/  SHFL.DOWN PT, R242, R239, 0x8, 0x1f ;  /* 0x09001f00eff27f89 */ /* 0x000e2800000e0000 */
[----:B------:R-:W1:Y:S06]  /*67c0*/  SHFL.DOWN PT, R245, R238, 0x8, 0x1f ;  /* 0x09001f00eef57f89 */ /* 0x000e6c00000e0000 */
[----:B--2---:R-:W-:Y:S01]  /*67d0*/  @P4 FFMA.FTZ R241, R240, R2, R241 ;  /* 0x00000002f0f14223 */ /* 0x004fe200000100f1 */
[----:B------:R-:W-:-:S02]  /*67e0*/  IMAD.MOV.U32 R2, RZ, RZ, 0x3f800000 ;  /* 0x3f800000ff027424 */ /* 0x000fc400078e00ff */
[----:B---3--:R-:W-:Y:S01]  /*67f0*/  @P4 FMUL.FTZ R240, R240, R3 ;  /* 0x00000003f0f04220 */ /* 0x008fe20000410000 */
[----:B------:R-:W-:Y:S01]  /*6800*/  HFMA2.MMA R3, -RZ, RZ, 0, 0 ;  /* 0x00000000ff037435 */ /* 0x000fe200000001ff */
[----:B------:R-:W-:Y:S01]  /*6810*/  ISETP.GE.U32.AND P4, PT, R180, 0x18, PT ;  /* 0x00000018b400780c */ /* 0x000fe20003f86070 */
[----:B------:R-:W2:Y:S04]  /*6820*/  SHFL.UP PT, R236, R241, 0x8, RZ ;  /* 0x05000000f1ec7989 */ /* 0x000ea800000e00ff */
[----:B------:R-:W3:Y:S04]  /*6830*/  SHFL.UP PT, R243, R240, 0x8, RZ ;  /* 0x05000000f0f37989 */ /* 0x000ee800000e00ff */
[----:B------:R-:W-:Y:S01]  /*6840*/  @!P1 LDS.64 R2, [UR12+0x1728] ;  /* 0x0017280cff029984 */ /* 0x000fe20008000a00 */
[----:B------:R-:W-:Y:S01]  /*6850*/  ISETP.GE.AND P1, PT, R144, 0x8, PT ;  /* 0x000000089000780c */ /* 0x000fe20003f26270 */
[----:B------:R-:W-:-:S02]  /*6860*/  @!UP0 ULEA UR12, UR7, UR11, 0x3 ;  /* 0x0000000b070c8291 */ /* 0x000fc4000f8e183f */
[C---:B0-----:R-:W-:Y:S01]  /*6870*/  @!P4 FFMA.FTZ R239, R238.reuse, R242, R239 ;  /* 0x000000f2eeefc223 */ /* 0x041fe200000100ef */
[----:B-1----:R-:W-:Y:S01]  /*6880*/  @!P4 FMUL.FTZ R238, R238, R245 ;  /* 0x000000f5eeeec220 */ /* 0x002fe20000410000 */
[----:B------:R-:W-:-:S03]  /*6890*/  ISETP.GE.U32.AND P4, PT, R180, 0x10, PT ;  /* 0x00000010b400780c */ /* 0x000fc60003f86070 */
[----:B------:R-:W0:Y:S04]  /*68a0*/  SHFL.DOWN PT, R242, R239, 0x10, 0x1f ;  /* 0x0a001f00eff27f89 */ /* 0x000e2800000e0000 */
[----:B------:R-:W1:Y:S01]  /*68b0*/  SHFL.DOWN PT, R245, R238, 0x10, 0x1f ;  /* 0x0a001f00eef57f89 */ /* 0x000e6200000e0000 */
[C---:B--2---:R-:W-:Y:S01]  /*68c0*/  @P1 FFMA.FTZ R241, R240.reuse, R236, R241 ;  /* 0x000000ecf0f11223 */ /* 0x044fe200000100f1 */
[----:B---3--:R-:W-:-:S04]  /*68d0*/  @P1 FMUL.FTZ R240, R240, R243 ;  /* 0x000000f3f0f01220 */ /* 0x008fc80000410000 */
[----:B------:R-:W2:Y:S01]  /*68e0*/  SHFL.UP PT, R236, R241, 0x10, RZ ;  /* 0x06000000f1ec7989 */ /* 0x000ea200000e00ff */
[----:B------:R-:W-:-:S03]  /*68f0*/  ISETP.GE.AND P1, PT, R144, 0x10, PT ;  /* 0x000000109000780c */ /* 0x000fc60003f26270 */
[----:B------:R-:W3:Y:S01]  /*6900*/  SHFL.UP PT, R243, R240, 0x10, RZ ;  /* 0x06000000f0f37989 */ /* 0x000ee200000e00ff */
[C---:B0-----:R-:W-:Y:S01]  /*6910*/  @!P4 FFMA.FTZ R239, R238.reuse, R242, R239 ;  /* 0x000000f2eeefc223 */ /* 0x041fe200000100ef */
[----:B-1----:R-:W-:-:S04]  /*6920*/  @!P4 FMUL.FTZ R238, R238, R245 ;  /* 0x000000f5eeeec220 */ /* 0x002fc80000410000 */
[----:B------:R-:W-:Y:S04]  /*6930*/  SHFL.DOWN PT, R247, R239, 0x1, 0x1f ;  /* 0x08201f00eff77f89 */ /* 0x000fe800000e0000 */
[----:B------:R-:W-:Y:S01]  /*6940*/  SHFL.IDX PT, R245, R3, RZ, 0x1f ;  /* 0x00001fff03f57589 */ /* 0x000fe200000e0000 */
[----:B--2---:R-:W-:-:S03]  /*6950*/  @P1 FFMA.FTZ R241, R240, R236, R241 ;  /* 0x000000ecf0f11223 */ /* 0x004fc600000100f1 */
[----:B------:R-:W0:Y:S01]  /*6960*/  SHFL.DOWN PT, R180, R238, 0x1, 0x1f ;  /* 0x08201f00eeb47f89 */ /* 0x000e2200000e0000 */
[----:B---3--:R-:W-:-:S03]  /*6970*/  @P1 FMUL.FTZ R240, R240, R243 ;  /* 0x000000f3f0f01220 */ /* 0x008fc60000410000 */
[----:B-----5:R1:W-:Y:S04]  /*6980*/  SHFL.IDX PT, R236, R234, RZ, 0x1f ;  /* 0x00001fffeaec7589 */ /* 0x0203e800000e0000 */
[----:B------:R-:W-:Y:S04]  /*6990*/  SHFL.UP PT, R242, R241, 0x1, RZ ;  /* 0x04200000f1f27989 */ /* 0x000fe800000e00ff */
[----:B------:R-:W2:Y:S01]  /*69a0*/  SHFL.UP PT, R243, R240, 0x1, RZ ;  /* 0x04200000f0f37989 */ /* 0x000ea200000e00ff */
[----:B-1----:R-:W-:-:S04]  /*69b0*/  SHF.L.U32 R234, R145, 0x4, RZ ;  /* 0x0000000491ea7819 */ /* 0x002fc800000006ff */
[----:B------:R-:W-:Y:S01]  /*69c0*/  LEA.HI.SX32 R234, R234, R234, 0x1b ;  /* 0x000000eaeaea7211 */ /* 0x000fe200078fdaff */
[----:B0-----:R-:W-:-:S04]  /*69d0*/  @P3 FFMA.FTZ R245, R180, R245, R247 ;  /* 0x000000f5b4f53223 */ /* 0x001fc800000100f7 */
[----:B------:R-:W-:Y:S02]  /*69e0*/  FFMA.FTZ R180, R245, R237, R182 ;  /* 0x000000edf5b47223 */ /* 0x000fe400000100b6 */
[----:B------:R0:W1:Y:S02]  /*69f0*/  SHFL.IDX PT, R237, R238, RZ, 0x1f ;  /* 0x00001fffeeed7589 */ /* 0x00006400000e0000 */
[----:B------:R-:W-:-:S04]  /*6a00*/  FFMA.FTZ R181, R210, R180, R181 ;  /* 0x000000b4d2b57223 */ /* 0x000fc800000100b5 */
[----:B------:R-:W-:Y:S01]  /*6a10*/  FFMA.FTZ R182, R220, R181, R183 ;  /* 0x000000b5dcb67223 */ /* 0x000fe200000100b7 */
[----:B--2---:R-:W-:Y:S02]  /*6a20*/  @P2 FFMA.FTZ R236, R243, R236, R242 ;  /* 0x000000ecf3ec2223 */ /* 0x004fe400000100f2 */
[----:B------:R-:W2:Y:S01]  /*6a30*/  SHFL.IDX PT, R242, R239, RZ, 0x1f ;  /* 0x00001fffeff27589 */ /* 0x000ea200000e0000 */
[----:B------:R-:W-:Y:S01]  /*6a40*/  FFMA.FTZ R183, R215, R182, R184 ;  /* 0x000000b6d7b77223 */ /* 0x000fe200000100b8 */
[----:B------:R-:W-:-:S03]  /*6a50*/  FFMA.FTZ R19, R19, R236, R232 ;  /* 0x000000ec13137223 */ /* 0x000fc600000100e8 */
[----:B------:R-:W-:Y:S01]  /*6a60*/  FFMA.FTZ R184, R214, R183, R185 ;  /* 0x000000b7d6b87223 */ /* 0x000fe200000100b9 */
[----:B------:R-:W-:Y:S01]  /*6a70*/  FFMA.FTZ R232, R228, R19, R207 ;  /* 0x00000013e4e87223 */ /* 0x000fe200000100cf */
[----:B------:R-:W-:Y:S02]  /*6a80*/  FMUL.FTZ R207, R75, R180 ;  /* 0x000000b44bcf7220 */ /* 0x000fe40000410000 */
[----:B------:R-:W-:Y:S02]  /*6a90*/  FFMA.FTZ R185, R213, R184, R186 ;  /* 0x000000b8d5b97223 */ /* 0x000fe400000100ba */
[----:B0-----:R-:W-:Y:S02]  /*6aa0*/  FMUL.FTZ R238, R150, R207 ;  /* 0x000000cf96ee7220 */ /* 0x001fe40000410000 */
[----:B------:R-:W-:Y:S01]  /*6ab0*/  FFMA.FTZ R186, R22, R185, R187 ;  /* 0x000000b916ba7223 */ /* 0x000fe200000100bb */
[----:B-1----:R-:W-:-:S03]  /*6ac0*/  FMUL.FTZ R2, R237, R2 ;  /* 0x00000002ed027220 */ /* 0x002fc60000410000 */
[----:B------:R-:W-:-:S04]  /*6ad0*/  FFMA.FTZ R187, R21, R186, R188 ;  /* 0x000000ba15bb7223 */ /* 0x000fc800000100bc */
[----:B------:R-:W-:Y:S01]  /*6ae0*/  FFMA.FTZ R188, R18, R187, R189 ;  /* 0x000000bb12bc7223 */ /* 0x000fe200000100bd */
[----:B--2---:R-:W-:-:S03]  /*6af0*/  FFMA.FTZ R3, R237, R3, R242 ;  /* 0x00000003ed037223 */ /* 0x004fc600000100f2 */
[----:B------:R-:W-:-:S04]  /*6b00*/  FFMA.FTZ R189, R197, R188, R190 ;  /* 0x000000bcc5bd7223 */ /* 0x000fc800000100be */
[----:B------:R-:W-:Y:S01]  /*6b10*/  FFMA.FTZ R190, R230, R189, R191 ;  /* 0x000000bde6be7223 */ /* 0x000fe200000100bf */
[----:B------:R0:W-:Y:S03]  /*6b20*/  @!P6 STS.64 [UR12+0x1728], R2 ;  /* 0x00172802ff00e988 */ /* 0x0001e60008000a0c */
[----:B------:R-:W-:-:S04]  /*6b30*/  FFMA.FTZ R191, R229, R190, R196 ;  /* 0x000000bee5bf7223 */ /* 0x000fc800000100c4 */
[----:B------:R-:W-:Y:S01]  /*6b40*/  FFMA.FTZ R196, R226, R191, R203 ;  /* 0x000000bfe2c47223 */ /* 0x000fe200000100cb */
[----:B0-----:R-:W-:-:S03]  /*6b50*/  FFMA.FTZ R3, R0, R19, RZ ;  /* 0x0000001300037223 */ /* 0x001fc600000100ff */
[----:B------:R-:W-:Y:S01]  /*6b60*/  FFMA.FTZ R203, R225, R196, R202 ;  /* 0x000000c4e1cb7223 */ /* 0x000fe200000100ca */
[----:B------:R-:W-:-:S03]  /*6b70*/  FFMA.FTZ R2, R74, R232, R3 ;  /* 0x000000e84a027223 */ /* 0x000fc60000010003 */
[C---:B------:R-:W-:Y:S01]  /*6b80*/  FFMA.FTZ R202, R208.reuse, R203, R235 ;  /* 0x000000cbd0ca7223 */ /* 0x040fe200000100eb */
[----:B------:R-:W-:Y:S01]  /*6b90*/  FFMA.FTZ R235, R208, R232, R233 ;  /* 0x000000e8d0eb7223 */ /* 0x000fe200000100e9 */
[----:B------:R-:W-:Y:S01]  /*6ba0*/  FMUL.FTZ R208, R76, R181 ;  /* 0x000000b54cd07220 */ /* 0x000fe20000410000 */
[----:B------:R-:W-:Y:S01]  /*6bb0*/  LEA R233, R234, UR11, 0x2 ;  /* 0x0000000beae97c11 */ /* 0x000fe2000f8e10ff */
[----:B------:R-:W-:Y:S01]  /*6bc0*/  FFMA.FTZ R201, R228, R202, R201 ;  /* 0x000000cae4c97223 */ /* 0x000fe200000100c9 */
[-C--:B------:R-:W-:Y:S01]  /*6bd0*/  FFMA.FTZ R204, R225, R235.reuse, R204 ;  /* 0x000000ebe1cc7223 */ /* 0x080fe200000100cc */
[----:B------:R-:W-:Y:S01]  /*6be0*/  FFMA.FTZ R3, R73, R235, R2 ;  /* 0x000000eb49037223 */ /* 0x000fe20000010002 */
[----:B------:R-:W-:Y:S01]  /*6bf0*/  FMUL.FTZ R236, R153, R208 ;  /* 0x000000d099ec7220 */ /* 0x000fe20000410000 */
[----:B------:R-:W-:Y:S01]  /*6c00*/  STS [R233+0x46c], R238 ;  /* 0x00046ceee9007388 */ /* 0x000fe20000000800 */
[-C--:B------:R-:W-:Y:S01]  /*6c10*/  FFMA.FTZ R231, R226, R204.reuse, R231 ;  /* 0x000000cce2e77223 */ /* 0x080fe200000100e7 */
[----:B------:R-:W-:Y:S01]  /*6c20*/  FFMA.FTZ R2, R72, R204, R3 ;  /* 0x000000cc48027223 */ /* 0x000fe20000010003 */
[----:B------:R-:W-:Y:S01]  /*6c30*/  FMUL.FTZ R226, R78, R183 ;  /* 0x000000b74ee27220 */ /* 0x000fe20000410000 */
[----:B------:R0:W-:Y:S01]  /*6c40*/  STS [R233+0x468], R236 ;  /* 0x000468ece9007388 */ /* 0x0001e20000000800 */
[-C--:B------:R-:W-:Y:S01]  /*6c50*/  FFMA.FTZ R244, R229, R231.reuse, R200 ;  /* 0x000000e7e5f47223 */ /* 0x080fe200000100c8 */
[----:B------:R-:W-:Y:S01]  /*6c60*/  FFMA.FTZ R3, R71, R231, R2 ;  /* 0x000000e747037223 */ /* 0x000fe20000010002 */
[----:B------:R-:W-:Y:S01]  /*6c70*/  FMUL.FTZ R229, R81, R186 ;  /* 0x000000ba51e57220 */ /* 0x000fe20000410000 */
[----:B------:R-:W-:Y:S01]  /*6c80*/  FMUL.FTZ R225, R77, R182 ;  /* 0x000000b64de17220 */ /* 0x000fe20000410000 */
[-C--:B------:R-:W-:Y:S01]  /*6c90*/  FFMA.FTZ R237, R230, R244.reuse, R199 ;  /* 0x000000f4e6ed7223 */ /* 0x080fe200000100c7 */
[----:B------:R-:W-:Y:S01]  /*6ca0*/  FMUL.FTZ R230, R82, R187 ;  /* 0x000000bb52e67220 */ /* 0x000fe20000410000 */
[----:B------:R-:W-:Y:S01]  /*6cb0*/  FFMA.FTZ R2, R70, R244, R3 ;  /* 0x000000f446027223 */ /* 0x000fe20000010003 */
[----:B------:R-:W-:Y:S01]  /*6cc0*/  FFMA.FTZ R199, R169, -R198, R244 ;  /* 0x800000c6a9c77223 */ /* 0x000fe200000100f4 */
[----:B------:R-:W-:Y:S01]  /*6cd0*/  FMUL.FTZ R240, R158, R229 ;  /* 0x000000e59ef07220 */ /* 0x000fe20000410000 */
[----:B0-----:R-:W-:Y:S01]  /*6ce0*/  FMUL.FTZ R236, R163, R226 ;  /* 0x000000e2a3ec7220 */ /* 0x001fe20000410000 */
[----:B------:R-:W-:Y:S01]  /*6cf0*/  FMUL.FTZ R238, R159, R230 ;  /* 0x000000e69fee7220 */ /* 0x000fe20000410000 */
[----:B------:R-:W-:Y:S01]  /*6d00*/  FFMA.FTZ R194, R197, R237, R194 ;  /* 0x000000edc5c27223 */ /* 0x000fe200000100c2 */
[----:B------:R-:W-:Y:S01]  /*6d10*/  FFMA.FTZ R198, R170, -R195, R237 ;  /* 0x800000c3aac67223 */ /* 0x000fe200000100ed */
[----:B------:R-:W-:Y:S01]  /*6d20*/  FFMA.FTZ R3, R69, R237, R2 ;  /* 0x000000ed45037223 */ /* 0x000fe20000010002 */
[----:B------:R0:W-:Y:S01]  /*6d30*/  STS [R233+0x460], R236 ;  /* 0x000460ece9007388 */ /* 0x0001e20000000800 */
[----:B------:R-:W-:Y:S01]  /*6d40*/  FMUL.FTZ R237, R86, R191 ;  /* 0x000000bf56ed7220 */ /* 0x000fe20000410000 */
[----:B------:R-:W-:-:S02]  /*6d50*/  IMAD.U32 R195, R211, 0x10000, RZ ;  /* 0x00010000d3c37824 */ /* 0x000fc400078e00ff */
[----:B------:R-:W-:Y:S01]  /*6d60*/  FMUL.FTZ R234, R162, R225 ;  /* 0x000000e1a2ea7220 */ /* 0x000fe20000410000 */
[----:B------:R1:W-:Y:S01]  /*6d70*/  STS [R233+0x450], R238 ;  /* 0x000450eee9007388 */ /* 0x0003e20000000800 */
[----:B------:R-:W-:Y:S01]  /*6d80*/  FFMA.FTZ R239, R18, R194, R193 ;  /* 0x000000c212ef7223 */ /* 0x000fe200000100c1 */
[----:B------:R-:W-:Y:S01]  /*6d90*/  FFMA.FTZ R200, R168, -R227, R231 ;  /* 0x800000e3a8c87223 */ /* 0x000fe200000100e7 */
[----:B------:R-:W-:Y:S01]  /*6da0*/  FFMA.FTZ R197, R171, -R192, R194 ;  /* 0x800000c0abc57223 */ /* 0x000fe200000100c2 */
[----:B------:R2:W-:Y:S01]  /*6db0*/  STS [R233+0x454], R240 ;  /* 0x000454f0e9007388 */ /* 0x0005e20000000800 */
[----:B------:R-:W-:Y:S01]  /*6dc0*/  FMUL.FTZ R18, R155, R237 ;  /* 0x000000ed9b127220 */ /* 0x000fe20000410000 */
[----:B0-----:R-:W-:Y:S01]  /*6dd0*/  FMUL.FTZ R236, R85, R190 ;  /* 0x000000be55ec7220 */ /* 0x001fe20000410000 */
[----:B------:R-:W-:Y:S01]  /*6de0*/  FMUL.FTZ R227, R79, R184 ;  /* 0x000000b84fe37220 */ /* 0x000fe20000410000 */
[----:B------:R-:W-:Y:S01]  /*6df0*/  FMUL.FTZ R2, R90, R195 ;  /* 0x000000c35a027220 */ /* 0x000fe20000410000 */
[C---:B------:R-:W-:Y:S01]  /*6e00*/  FMUL.FTZ R241, R89.reuse, R202 ;  /* 0x000000ca59f17220 */ /* 0x040fe20000410000 */
[----:B-1----:R-:W-:Y:S01]  /*6e10*/  FFMA.FTZ R238, R68, R194, R3 ;  /* 0x000000c244ee7223 */ /* 0x002fe20000010003 */
[----:B------:R-:W-:Y:S01]  /*6e20*/  SHF.L.U32 R194, R108, 0x10, RZ ;  /* 0x000000106cc27819 */ /* 0x000fe200000006ff */
[----:B------:R0:W-:Y:S01]  /*6e30*/  STS [R233+0x464], R234 ;  /* 0x000464eae9007388 */ /* 0x0001e20000000800 */
[----:B------:R-:W-:Y:S01]  /*6e40*/  FMUL.FTZ R228, R80, R185 ;  /* 0x000000b950e47220 */ /* 0x000fe20000410000 */
[----:B--2---:R-:W-:Y:S01]  /*6e50*/  FMUL.FTZ R240, R154, R236 ;  /* 0x000000ec9af07220 */ /* 0x004fe20000410000 */
[----:B------:R-:W-:Y:S01]  /*6e60*/  FFMA.FTZ R2, R164, -R2, R19 ;  /* 0x80000002a4027223 */ /* 0x000fe20000010013 */
[----:B------:R1:W-:Y:S01]  /*6e70*/  STS [R233+0x440], R18 ;  /* 0x00044012e9007388 */ /* 0x0003e20000000800 */
[----:B------:R-:W-:Y:S01]  /*6e80*/  FMUL.FTZ R192, R89, R194 ;  /* 0x000000c259c07220 */ /* 0x000fe20000410000 */
[----:B------:R-:W-:Y:S01]  /*6e90*/  FMUL.FTZ R242, R161, R228 ;  /* 0x000000e4a1f27220 */ /* 0x000fe20000410000 */
[----:B------:R-:W-:Y:S01]  /*6ea0*/  SHF.L.U32 R193, R107, 0x10, RZ ;  /* 0x000000106bc17819 */ /* 0x000fe200000006ff */
[----:B------:R2:W-:Y:S01]  /*6eb0*/  STS [R233+0x444], R240 ;  /* 0x000444f0e9007388 */ /* 0x0005e20000000800 */
[----:B------:R-:W-:Y:S01]  /*6ec0*/  FFMA.FTZ R192, R165, -R192, R232 ;  /* 0x800000c0a5c07223 */ /* 0x000fe200000100e8 */
[----:B0-----:R-:W-:Y:S01]  /*6ed0*/  FMUL.FTZ R234, R160, R227 ;  /* 0x000000e3a0ea7220 */ /* 0x001fe20000410000 */
[----:B------:R-:W-:Y:S01]  /*6ee0*/  FMUL.FTZ R231, R83, R188 ;  /* 0x000000bc53e77220 */ /* 0x000fe20000410000 */
[----:B------:R-:W-:Y:S01]  /*6ef0*/  STS [R233+0x458], R242 ;  /* 0x000458f2e9007388 */ /* 0x000fe20000000800 */
[----:B------:R-:W-:Y:S01]  /*6f00*/  FMUL.FTZ R3, R88, R193 ;  /* 0x000000c158037220 */ /* 0x000fe20000410000 */
[----:B-1----:R-:W-:Y:S01]  /*6f10*/  FMUL.FTZ R18, R90, R201 ;  /* 0x000000c95a127220 */ /* 0x002fe20000410000 */
[----:B------:R-:W-:Y:S01]  /*6f20*/  FMUL.FTZ R244, R156, R231 ;  /* 0x000000e79cf47220 */ /* 0x000fe20000410000 */
[----:B------:R0:W-:Y:S01]  /*6f30*/  STS [R233+0x45c], R234 ;  /* 0x00045ceae9007388 */ /* 0x0001e20000000800 */
[----:B------:R-:W-:Y:S01]  /*6f40*/  FFMA.FTZ R3, R166, -R3, R235 ;  /* 0x80000003a6037223 */ /* 0x000fe200000100eb */
[----:B--2---:R-:W-:Y:S01]  /*6f50*/  FMUL.FTZ R240, R194, R241 ;  /* 0x000000f1c2f07220 */ /* 0x004fe20000410000 */
[----:B------:R-:W-:Y:S01]  /*6f60*/  FFMA.FTZ R19, R2, R18, RZ ;  /* 0x0000001202137223 */ /* 0x000fe200000100ff */
[----:B------:R-:W-:Y:S01]  /*6f70*/  FMUL.FTZ R235, R87, R196 ;  /* 0x000000c457eb7220 */ /* 0x000fe20000410000 */
[----:B------:R-:W-:Y:S01]  /*6f80*/  STS [R233+0x44c], R244 ;  /* 0x00044cf4e9007388 */ /* 0x000fe20000000800 */
[----:B------:R-:W-:Y:S01]  /*6f90*/  FFMA.FTZ R205, R172, -R205, R239 ;  /* 0x800000cdaccd7223 */ /* 0x000fe200000100ef */
[----:B------:R-:W-:Y:S01]  /*6fa0*/  FFMA.FTZ R232, R192, R241, R19 ;  /* 0x000000f1c0e87223 */ /* 0x000fe20000010013 */
[----:B------:R-:W-:Y:S01]  /*6fb0*/  IMAD.MOV.U32 R19, RZ, RZ, RZ ;  /* 0x000000ffff137224 */ /* 0x000fe200078e00ff */
[----:B------:R1:W-:Y:S01]  /*6fc0*/  STS [R233+0x434], R240 ;  /* 0x000434f0e9007388 */ /* 0x0003e20000000800 */
[----:B0-----:R-:W-:Y:S01]  /*6fd0*/  FMUL.FTZ R234, R84, R189 ;  /* 0x000000bd54ea7220 */ /* 0x001fe20000410000 */
[----:B------:R-:W-:-:S02]  /*6fe0*/  IMAD R241, R15, UR17, R248 ;  /* 0x000000110ff17c24 */ /* 0x000fc4000f8e02f8 */
[----:B------:R-:W-:Y:S01]  /*6ff0*/  FMUL.FTZ R246, R152, R235 ;  /* 0x000000eb98f67220 */ /* 0x000fe20000410000 */
[----:B------:R-:W-:-:S04]  /*7000*/  FMUL.FTZ R242, R157, R234 ;  /* 0x000000ea9df27220 */ /* 0x000fc80000410000 */
[----:B------:R-:W-:Y:S01]  /*7010*/  STS [R233+0x43c], R246 ;  /* 0x00043cf6e9007388 */ /* 0x000fe20000000800 */
[----:B-1----:R-:W-:Y:S01]  /*7020*/  FMUL.FTZ R240, R195, R18 ;  /* 0x00000012c3f07220 */ /* 0x002fe20000410000 */
[----:B------:R-:W-:Y:S02]  /*7030*/  MOV R18, R145 ;  /* 0x0000009100127202 */ /* 0x000fe40000000f00 */
[----:B------:R0:W-:Y:S03]  /*7040*/  STS [R233+0x448], R242 ;  /* 0x000448f2e9007388 */ /* 0x0001e60000000800 */
[----:B------:R-:W-:Y:S01]  /*7050*/  IMAD.WIDE.U32 R18, R14, UR17, R18 ;  /* 0x000000110e127c25 */ /* 0x000fe2000f8e0012 */
[----:B------:R-:W-:Y:S04]  /*7060*/  STS [R233+0x430], R240 ;  /* 0x000430f0e9007388 */ /* 0x000fe80000000800 */
[----:B------:R-:W-:Y:S01]  /*7070*/  IADD3 R19, R19, R241, RZ ;  /* 0x000000f113137210 */ /* 0x000fe20007ffe0ff */
[----:B0-----:R-:W-:-:S04]  /*7080*/  FMUL.FTZ R242, R88, R203 ;  /* 0x000000cb58f27220 */ /* 0x001fc80000410000 */
[----:B------:R-:W-:Y:S01]  /*7090*/  FFMA.FTZ R241, R3, R242, R232 ;  /* 0x000000f203f17223 */ /* 0x000fe200000100e8 */
[----:B------:R-:W-:Y:S01]  /*70a0*/  FMUL.FTZ R232, R87, R152 ;  /* 0x0000009857e87220 */ /* 0x000fe20000410000 */
[----:B------:R-:W-:-:S03]  /*70b0*/  FMUL.FTZ R244, R193, R242 ;  /* 0x000000f2c1f47220 */ /* 0x000fc60000410000 */
[----:B------:R-:W-:Y:S01]  /*70c0*/  FFMA.FTZ R204, R167, -R232, R204 ;  /* 0x800000e8a7cc7223 */ /* 0x000fe200000100cc */
[-C--:B------:R-:W-:Y:S01]  /*70d0*/  FFMA.FTZ R232, R21, R239.reuse, R20 ;  /* 0x000000ef15e87223 */ /* 0x080fe20000010014 */
[----:B------:R-:W-:Y:S01]  /*70e0*/  SHF.R.S32.HI R20, RZ, 0x1f, R151 ;  /* 0x0000001fff147819 */ /* 0x000fe20000011497 */
[----:B------:R-:W-:Y:S01]  /*70f0*/  FFMA.FTZ R239, R67, R239, R238 ;  /* 0x000000ef43ef7223 */ /* 0x000fe200000100ee */
[----:B------:R-:W-:Y:S01]  /*7100*/  FFMA.FTZ R241, R204, R235, R241 ;  /* 0x000000ebccf17223 */ /* 0x000fe200000100f1 */
[----:B------:R0:W-:Y:S01]  /*7110*/  STS [R233+0x438], R244 ;  /* 0x000438f4e9007388 */ /* 0x0001e20000000800 */
[----:B------:R-:W-:Y:S01]  /*7120*/  FFMA.FTZ R216, R173, -R216, R232 ;  /* 0x800000d8add87223 */ /* 0x000fe200000100e8 */
[----:B------:R-:W-:Y:S02]  /*7130*/  IMAD R20, R20, UR32, RZ ;  /* 0x0000002014147c24 */ /* 0x000fe4000f8e02ff */
[----:B------:R-:W-:Y:S01]  /*7140*/  FFMA.FTZ R238, R200, R237, R241 ;  /* 0x000000edc8ee7223 */ /* 0x000fe200000100f1 */
[-C--:B------:R-:W-:Y:S01]  /*7150*/  FFMA.FTZ R237, R22, R232.reuse, R23 ;  /* 0x000000e816ed7223 */ /* 0x080fe20000010017 */
[----:B------:R-:W-:Y:S01]  /*7160*/  FFMA.FTZ R232, R66, R232, R239 ;  /* 0x000000e842e87223 */ /* 0x000fe200000100ef */
[----:B------:R-:W-:-:S02]  /*7170*/  IMAD R235, R151, UR33, R20 ;  /* 0x0000002197eb7c24 */ /* 0x000fc4000f8e0214 */
[----:B------:R-:W-:-:S04]  /*7180*/  IMAD.WIDE.U32 R20, R151, UR32, R18 ;  /* 0x0000002097147c25 */ /* 0x000fc8000f8e0012 */
[-C--:B------:R-:W-:Y:S01]  /*7190*/  FFMA.FTZ R222, R213, R237.reuse, R222 ;  /* 0x000000edd5de7223 */ /* 0x080fe200000100de */
[----:B0-----:R-:W-:Y:S01]  /*71a0*/  FFMA.FTZ R233, R199, R236, R238 ;  /* 0x000000ecc7e97223 */ /* 0x001fe200000100ee */
[----:B------:R-:W-:Y:S01]  /*71b0*/  SHF.R.S32.HI R236, RZ, 0x1f, R4 ;  /* 0x0000001fffec7819 */ /* 0x000fe20000011404 */
[----:B------:R-:W-:Y:S01]  /*71c0*/  FFMA.FTZ R213, R65, R237, R232 ;  /* 0x000000ed41d57223 */ /* 0x000fe200000100e8 */
[----:B------:R-:W-:Y:S01]  /*71d0*/  IADD3 R21, R21, R235, RZ ;  /* 0x000000eb15157210 */ /* 0x000fe20007ffe0ff */
[----:B------:R-:W-:Y:S01]  /*71e0*/  FFMA.FTZ R234, R198, R234, R233 ;  /* 0x000000eac6ea7223 */ /* 0x000fe200000100e9 */
[----:B------:R-:W-:Y:S01]  /*71f0*/  BAR.SYNC.DEFER_BLOCKING 0x0 ;  /* 0x0000000000007b1d */ /* 0x000fe20000010000 */
[----:B------:R-:W-:Y:S01]  /*7200*/  IADD3 R22, P1, R4, R20, RZ ;  /* 0x0000001404167210 */ /* 0x000fe20007f3e0ff */
[----:B------:R-:W-:Y:S01]  /*7210*/  FFMA.FTZ R217, R174, -R217, R237 ;  /* 0x800000d9aed97223 */ /* 0x000fe200000100ed */
[----:B------:R-:W-:Y:S01]  /*7220*/  LEA R18, P2, R20, UR18, 0x2 ;  /* 0x0000001214127c11 */ /* 0x000fe2000f8410ff */
[----:B------:R-:W-:Y:S01]  /*7230*/  FFMA.FTZ R234, R197, R231, R234 ;  /* 0x000000e7c5ea7223 */ /* 0x000fe200000100ea */
[----:B------:R-:W-:Y:S01]  /*7240*/  FFMA.FTZ R221, R214, R222, R221 ;  /* 0x000000ded6dd7223 */ /* 0x000fe200000100dd */
[--C-:B------:R-:W-:Y:S01]  /*7250*/  IMAD.X R23, R236, 0x1, R21.reuse, P1 ;  /* 0x00000001ec177824 */ /* 0x100fe200008e0615 */
[----:B------:R-:W-:Y:S01]  /*7260*/  LEA.HI.X R19, R20, UR19, R21, 0x2, P2 ;  /* 0x0000001314137c11 */ /* 0x000fe200090f1415 */
[----:B------:R-:W-:Y:S01]  /*7270*/  FFMA.FTZ R21, R205, R230, R234 ;  /* 0x000000e6cd157223 */ /* 0x000fe200000100ea */
[----:B------:R-:W-:Y:S01]  /*7280*/  FFMA.FTZ R214, R64, R222, R213 ;  /* 0x000000de40d67223 */ /* 0x000fe200000100d5 */
[----:B------:R-:W-:Y:S01]  /*7290*/  FFMA.FTZ R224, R215, R221, R224 ;  /* 0x000000ddd7e07223 */ /* 0x000fe200000100e0 */
[----:B------:R-:W-:Y:S01]  /*72a0*/  FFMA.FTZ R219, R176, -R219, R221 ;  /* 0x800000dbb0db7223 */ /* 0x000fe200000100dd */
[----:B------:R-:W-:Y:S01]  /*72b0*/  FFMA.FTZ R20, R216, R229, R21 ;  /* 0x000000e5d8147223 */ /* 0x000fe20000010015 */
[----:B------:R-:W-:Y:S01]  /*72c0*/  FFMA.FTZ R215, R63, R221, R214 ;  /* 0x000000dd3fd77223 */ /* 0x000fe200000100d6 */
[----:B------:R-:W-:Y:S01]  /*72d0*/  IADD3 R221, -R4, UR10, -R145 ;  /* 0x0000000a04dd7c10 */ /* 0x000fe2000fffe991 */
[----:B------:R-:W-:Y:S01]  /*72e0*/  FFMA.FTZ R218, R175, -R218, R222 ;  /* 0x800000daafda7223 */ /* 0x000fe200000100de */
[----:B------:R-:W-:Y:S01]  /*72f0*/  FFMA.FTZ R213, R217, R228, R20 ;  /* 0x000000e4d9d57223 */ /* 0x000fe20000010014 */
[----:B------:R-:W-:Y:S01]  /*7300*/  FFMA.FTZ R223, R220, R224, R223 ;  /* 0x000000e0dcdf7223 */ /* 0x000fe200000100df */
[----:B------:R-:W0:Y:S01]  /*7310*/  LDC.64 R20, c[0x0][0x360] ;  /* 0x0000d800ff147b82 */ /* 0x000e220000000a00 */
[----:B------:R-:W-:Y:S01]  /*7320*/  ISETP.GE.AND P1, PT, R221, 0x1, PT ;  /* 0x00000001dd00780c */ /* 0x000fe20003f26270 */
[----:B------:R-:W-:Y:S01]  /*7330*/  FFMA.FTZ R220, R218, R227, R213 ;  /* 0x000000e3dadc7223 */ /* 0x000fe200000100d5 */
[----:B------:R-:W-:Y:S01]  /*7340*/  FFMA.FTZ R214, R177, -R24, R224 ;  /* 0x80000018b1d67223 */ /* 0x000fe200000100e0 */
[----:B------:R-:W-:-:S02]  /*7350*/  FFMA.FTZ R24, R62, R224, R215 ;  /* 0x000000e03e187223 */ /* 0x000fc400000100d7 */
[----:B------:R-:W-:Y:S01]  /*7360*/  FFMA.FTZ R213, R219, R226, R220 ;  /* 0x000000e2dbd57223 */ /* 0x000fe200000100dc */
[----:B------:R-:W-:Y:S01]  /*7370*/  FFMA.FTZ R220, R210, R223, R209 ;  /* 0x000000dfd2dc7223 */ /* 0x000fe200000100d1 */
[----:B------:R-:W-:Y:S01]  /*7380*/  FFMA.FTZ R209, R178, -R25, R223 ;  /* 0x80000019b2d17223 */ /* 0x000fe200000100df */
[----:B------:R-:W-:Y:S01]  /*7390*/  FFMA.FTZ R223, R61, R223, R24 ;  /* 0x000000df3ddf7223 */ /* 0x000fe20000010018 */
[----:B------:R-:W-:-:S04]  /*73a0*/  FFMA.FTZ R210, R214, R225, R213 ;  /* 0x000000e1d6d27223 */ /* 0x000fc800000100d5 */
[----:B------:R-:W-:Y:S05]  /*73b0*/  @!P1 BRA `(.L_x_7312) ;  /* 0x00000000002c9947 */ /* 0x000fea0003800000 */
[----:B------:R-:W-:Y:S01]  /*73c0*/  LEA.HI.SX32 R24, R145, R145, 0x1b ;  /* 0x0000009191187211 */ /* 0x000fe200078fdaff */
[----:B------:R-:W-:Y:S02]  /*73d0*/  USHF.R.S32.HI UR12, URZ, 0x1f, UR7 ;  /* 0x0000001f3f0c7899 */ /* 0x000fe40008011407 */
[----:B0-----:R-:W-:Y:S01]  /*73e0*/  IMAD.WIDE.U32 R22, R20, UR7, R22 ;  /* 0x0000000714167c25 */ /* 0x001fe2000f8e0016 */
[----:B------:R-:W-:-:S03]  /*73f0*/  LEA R213, R24, UR11, 0x2 ;  /* 0x0000000b18d57c11 */ /* 0x000fc6000f8e10ff */
[----:B------:R-:W-:-:S03]  /*7400*/  IMAD R24, R20, UR12, RZ ;  /* 0x0000000c14187c24 */ /* 0x000fc6000f8e02ff */
[----:B------:R-:W0:Y:S01]  /*7410*/  LDS R213, [R213+0x430] ;  /* 0x00043000d5d57984 */ /* 0x000e220000000800 */
[----:B------:R-:W-:Y:S01]  /*7420*/  IMAD R25, R21, UR7, R24 ;  /* 0x0000000715197c24 */ /* 0x000fe2000f8e0218 */
[----:B------:R-:W-:-:S04]  /*7430*/  LEA R24, P1, R22, UR18, 0x2 ;  /* 0x0000001216187c11 */ /* 0x000fc8000f8210ff */
[----:B------:R-:W-:-:S04]  /*7440*/  IADD3 R25, R23, R25, RZ ;  /* 0x0000001917197210 */ /* 0x000fc80007ffe0ff */
[----:B------:R-:W-:-:S05]  /*7450*/  LEA.HI.X R25, R22, UR19, R25, 0x2, P1 ;  /* 0x0000001316197c11 */ /* 0x000fca00088f1419 */
[----:B0-----:R1:W-:Y:S02]  /*7460*/  REDG.E.ADD.F32.FTZ.RN.STRONG.GPU desc[UR14][R24.64], R213 ;  /* 0x000000d5180079a6 */ /* 0x0013e4000c10f38e */
.L_x_7312:
[----:B------:R-:W-:Y:S05]  /*7470*/  BSYNC B0 ;  /* 0x0000000000007941 */ /* 0x000fea0003800000 */
.L_x_7311:
[----:B------:R-:W-:Y:S01]  /*7480*/  USHF.L.U64.HI UR12, UR8, 0x2, UR9 ;  /* 0x00000002080c7899 */ /* 0x000fe20008010209 */
[----:B------:R-:W-:Y:S01]  /*7490*/  FFMA.FTZ R206, R179, -R206, R220 ;  /* 0x800000ceb3ce7223 */ /* 0x000fe200000100dc */
[----:B------:R-:W-:Y:S01]  /*74a0*/  USHF.L.U32 UR13, UR8, 0x2, URZ ;  /* 0x00000002080d7899 */ /* 0x000fe2000800063f */
[----:B------:R-:W-:Y:S01]  /*74b0*/  FFMA.FTZ R210, R209, R208, R210 ;  /* 0x000000d0d1d27223 */ /* 0x000fe200000100d2 */
[C---:B------:R-:W-:Y:S01]  /*74c0*/  LEA R22, P1, R93.reuse, R18, 0x2 ;  /* 0x000000125d167211 */ /* 0x040fe200078210ff */
[----:B-1----:R-:W-:Y:S01]  /*74d0*/  FMUL.FTZ R25, R206, R207 ;  /* 0x000000cfce197220 */ /* 0x002fe20000410000 */
[----:B0-----:R-:W-:Y:S01]  /*74e0*/  IMAD R208, R20, UR12, RZ ;  /* 0x0000000c14d07c24 */ /* 0x001fe2000f8e02ff */
[----:B------:R-:W-:Y:S01]  /*74f0*/  UIADD3 UR12, UR6, -UR40, URZ ;  /* 0x80000028060c7290 */ /* 0x000fe2000fffe03f */
[----:B------:R-:W-:Y:S01]  /*7500*/  LEA.HI.X R23, R93, R19, R91, 0x2, P1 ;  /* 0x000000135d177211 */ /* 0x000fe200008f145b */
[----:B------:R-:W-:Y:S01]  /*7510*/  FADD.FTZ R25, R210, R25 ;  /* 0x00000019d2197221 */ /* 0x000fe20000010000 */
[----:B------:R-:W-:Y:S01]  /*7520*/  IMAD R207, R21, UR13, R208 ;  /* 0x0000000d15cf7c24 */ /* 0x000fe2000f8e02d0 */
[----:B------:R-:W-:Y:S01]  /*7530*/  IADD3 R208, R145, 0x20, RZ ;  /* 0x0000002091d07810 */ /* 0x000fe20007ffe0ff */
[----:B------:R-:W-:Y:S01]  /*7540*/  UIMAD UR12, UR12, -0x200, URZ ;  /* 0xfffffe000c0c78a4 */ /* 0x000fe2000f8e023f */
[----:B------:R-:W-:Y:S01]  /*7550*/  ISETP.GE.AND P1, PT, R221, 0x21, PT ;  /* 0x00000021dd00780c */ /* 0x000fe20003f26270 */
[C---:B------:R-:W-:Y:S01]  /*7560*/  VIADD R210, R145.reuse, 0x40 ;  /* 0x0000004091d27836 */ /* 0x040fe20000000000 */
[-C--:B------:R-:W-:Y:S01]  /*7570*/  LEA.HI.SX32 R208, R208, R145.reuse, 0x1b ;  /* 0x00000091d0d07211 */ /* 0x080fe200078fdaff */
[----:B------:R-:W-:Y:S01]  /*7580*/  FMUL.FTZ R24, R60, R220 ;  /* 0x000000dc3c187220 */ /* 0x000fe20000410000 */
[----:B------:R-:W-:Y:S01]  /*7590*/  IADD3 R220, R145, 0x60, RZ ;  /* 0x0000006091dc7810 */ /* 0x000fe20007ffe0ff */
[----:B------:R-:W-:Y:S01]  /*75a0*/  IMAD.WIDE.U32 R22, R20, UR13, R22 ;  /* 0x0000000d14167c25 */ /* 0x000fe2000f8e0016 */
[----:B------:R-:W-:Y:S01]  /*75b0*/  LEA R21, R208, UR11, 0x2 ;  /* 0x0000000bd0157c11 */ /* 0x000fe2000f8e10ff */
[----:B------:R-:W-:Y:S01]  /*75c0*/  BSSY B0, `(.L_x_7313) ;  /* 0x000000f000007945 */ /* 0x000fe20003800000 */
[----:B------:R-:W-:Y:S01]  /*75d0*/  MOV R213, UR12 ;  /* 0x0000000c00d57c02 */ /* 0x000fe20008000f00 */
[----:B------:R-:W-:Y:S01]  /*75e0*/  FADD.FTZ R24, R223, R24 ;  /* 0x00000018df187221 */ /* 0x000fe20000010000 */
[----:B------:R-:W-:Y:S01]  /*75f0*/  LEA.HI.SX32 R210, R210, R145, 0x1b ;  /* 0x00000091d2d27211 */ /* 0x000fe200078fdaff */
[----:B------:R-:W-:Y:S01]  /*7600*/  IMAD.IADD R23, R207, 0x1, R23 ;  /* 0x00000001cf177824 */ /* 0x000fe200078e0217 */
[----:B------:R-:W0:Y:S01]  /*7610*/  LDS R21, [R21+0x4b0] ;  /* 0x0004b00015157984 */ /* 0x000e220000000800 */
[----:B------:R-:W-:Y:S01]  /*7620*/  ISETP.GE.AND P2, PT, R221, 0x41, PT ;  /* 0x00000041dd00780c */ /* 0x000fe20003f46270 */
[----:B------:R-:W-:Y:S01]  /*7630*/  IMAD.WIDE R18, R213, 0x4, R18 ;  /* 0x00000004d5127825 */ /* 0x000fe200078e0212 */
[----:B------:R-:W-:-:S02]  /*7640*/  ISETP.GE.AND P3, PT, R221, 0x61, PT ;  /* 0x00000061dd00780c */ /* 0x000fc40003f66270 */
[----:B------:R-:W-:Y:S02]  /*7650*/  LEA.HI.SX32 R220, R220, R145, 0x1b ;  /* 0x00000091dcdc7211 */ /* 0x000fe400078fdaff */
[----:B------:R-:W-:Y:S01]  /*7660*/  LEA R210, R210, UR11, 0x2 ;  /* 0x0000000bd2d27c11 */ /* 0x000fe2000f8e10ff */
[----:B------:R-:W-:Y:S08]  /*7670*/  @!P1 BRA `(.L_x_7314) ;  /* 0x00000000000c9947 */ /* 0x000ff00003800000 */
[----:B------:R-:W-:-:S05]  /*7680*/  IMAD.WIDE.U32 R18, R20, UR13, R18 ;  /* 0x0000000d14127c25 */ /* 0x000fca000f8e0012 */
[----:B------:R-:W-:-:S05]  /*7690*/  IADD3 R19, R19, R207, RZ ;  /* 0x000000cf13137210 */ /* 0x000fca0007ffe0ff */
[----:B0-----:R1:W-:Y:S02]  /*76a0*/  REDG.E.ADD.F32.FTZ.RN.STRONG.GPU desc[UR14][R18.64+-0x780], R21 ;  /* 0xfff88015120079a6 */ /* 0x0013e4000c10f38e */
.L_x_7314:
[----:B------:R-:W-:Y:S05]  /*76b0*/  BSYNC B0 ;  /* 0x0000000000007941 */ /* 0x000fea0003800000 */
.L_x_7313:
[----:B-1----:R1:W2:Y:S01]  /*76c0*/  LDS R19, [R210+0x530] ;  /* 0x00053000d2137984 */ /* 0x0022a20000000800 */
[----:B------:R-:W-:Y:S01]  /*76d0*/  BSSY B0, `(.L_x_7315) ;  /* 0x0000004000007945 */ /* 0x000fe20003800000 */
[----:B------:R-:W-:-:S03]  /*76e0*/  LEA R220, R220, UR11, 0x2 ;  /* 0x0000000bdcdc7c11 */ /* 0x000fc6000f8e10ff */
[----:B------:R-:W-:Y:S05]  /*76f0*/  @!P2 BRA `(.L_x_7316) ;  /* 0x000000000004a947 */ /* 0x000fea0003800000 */
[----:B--2---:R3:W-:Y:S02]  /*7700*/  REDG.E.ADD.F32.FTZ.RN.STRONG.GPU desc[UR14][R22.64+-0x700], R19 ;  /* 0xfff90013160079a6 */ /* 0x0047e4000c10f38e */
.L_x_7316:
[----:B------:R-:W-:Y:S05]  /*7710*/  BSYNC B0 ;  /* 0x0000000000007941 */ /* 0x000fea0003800000 */
.L_x_7315:
[----:B--23--:R2:W3:Y:S01]  /*7720*/  LDS R19, [R220+0x5b0] ;  /* 0x0005b000dc137984 */ /* 0x00c4e20000000800 */
[----:B------:R-:W-:Y:S01]  /*7730*/  BSSY B0, `(.L_x_7317) ;  /* 0x0000005000007945 */ /* 0x000fe20003800000 */
[C---:B------:R-:W-:Y:S01]  /*7740*/  IADD3 R18, R145.reuse, 0x80, RZ ;  /* 0x0000008091127810 */ /* 0x040fe20007ffe0ff */
[----:B------:R-:W-:Y:S02]  /*7750*/  VIADD R20, R145, 0xa0 ;  /* 0x000000a091147836 */ /* 0x000fe40000000000 */
[----:B------:R-:W-:Y:S05]  /*7760*/  @!P3 BRA `(.L_x_7318) ;  /* 0x000000000004b947 */ /* 0x000fea0003800000 */
[----:B---3--:R4:W-:Y:S02]  /*7770*/  REDG.E.ADD.F32.FTZ.RN.STRONG.GPU desc[UR14][R22.64+-0x680], R19 ;  /* 0xfff98013160079a6 */ /* 0x0089e4000c10f38e */
.L_x_7318:
[----:B------:R-:W-:Y:S05]  /*7780*/  BSYNC B0 ;  /* 0x0000000000007941 */ /* 0x000fea0003800000 */
.L_x_7317:
[-C--:B------:R-:W-:Y:S01]  /*7790*/  LEA.HI.SX32 R18, R18, R145.reuse, 0x1b ;  /* 0x0000009112127211 */ /* 0x080fe200078fdaff */
[----:B------:R-:W-:Y:S01]  /*77a0*/  BSSY B0, `(.L_x_7319) ;  /* 0x0000010000007945 */ /* 0x000fe20003800000 */
[----:B------:R-:W-:Y:S02]  /*77b0*/  ISETP.GE.AND P6, PT, R221, 0x81, PT ;  /* 0x00000081dd00780c */ /* 0x000fe40003fc6270 */
[----:B------:R-:W-:Y:S02]  /*77c0*/  LEA R18, R18, UR11, 0x2 ;  /* 0x0000000b12127c11 */ /* 0x000fe4000f8e10ff */
[C---:B------:R-:W-:Y:S02]  /*77d0*/  IADD3 R208, R145.reuse, 0xc0, RZ ;  /* 0x000000c091d07810 */ /* 0x040fe40007ffe0ff */
[----:B------:R-:W-:Y:S01]  /*77e0*/  LEA.HI.SX32 R20, R20, R145, 0x1b ;  /* 0x0000009114147211 */ /* 0x000fe200078fdaff */
[----:B---34-:R3:W4:Y:S01]  /*77f0*/  LDS R19, [R18+0x630] ;  /* 0x0006300012137984 */ /* 0x0187220000000800 */
[----:B-1----:R-:W-:-:S02]  /*7800*/  IADD3 R210, R145, 0xe0, RZ ;  /* 0x000000e091d27810 */ /* 0x002fc40007ffe0ff */
[----:B------:R-:W-:Y:S02]  /*7810*/  LEA.HI.SX32 R208, R208, R145, 0x1b ;  /* 0x00000091d0d07211 */ /* 0x000fe400078fdaff */
[----:B------:R-:W-:Y:S02]  /*7820*/  LEA R20, R20, UR11, 0x2 ;  /* 0x0000000b14147c11 */ /* 0x000fe4000f8e10ff */
[C---:B------:R-:W-:Y:S02]  /*7830*/  ISETP.GE.AND P1, PT, R221.reuse, 0xa1, PT ;  /* 0x000000a1dd00780c */ /* 0x040fe40003f26270 */
[C---:B------:R-:W-:Y:S02]  /*7840*/  ISETP.GE.AND P2, PT, R221.reuse, 0xc1, PT ;  /* 0x000000c1dd00780c */ /* 0x040fe40003f46270 */
[C---:B------:R-:W-:Y:S02]  /*7850*/  ISETP.GE.AND P3, PT, R221.reuse, 0xe1, PT ;  /* 0x000000e1dd00780c */ /* 0x040fe40003f66270 */
[----:B------:R-:W-:-:S02]  /*7860*/  ISETP.GE.AND P4, PT, R221, 0x101, PT ;  /* 0x00000101dd00780c */ /* 0x000fc40003f86270 */
[----:B------:R-:W-:Y:S01]  /*7870*/  ISETP.GE.AND P5, PT, R221, 0x121, PT ;  /* 0x00000121dd00780c */ /* 0x000fe20003fa6270 */
[----:B---3--:R-:W-:-:S12]  /*7880*/  @!P6 BRA `(.L_x_7320) ;  /* 0x000000000004e947 */ /* 0x008fd80003800000 */
[----:B----4-:R1:W-:Y:S02]  /*7890*/  REDG.E.ADD.F32.FTZ.RN.STRONG.GPU desc[UR14][R22.64+-0x600], R19 ;  /* 0xfffa0013160079a6 */ /* 0x0103e4000c10f38e */
.L_x_7320:
[----:B------:R-:W-:Y:S05]  /*78a0*/  BSYNC B0 ;  /* 0x0000000000007941 */ /* 0x000fea0003800000 */
.L_x_7319:
[----:B-1--4-:R1:W3:Y:S01]  /*78b0*/  LDS R19, [R20+0x6b0] ;  /* 0x0006b00014137984 */ /* 0x0122e20000000800 */
[----:B------:R-:W-:Y:S01]  /*78c0*/  BSSY B0, `(.L_x_7321) ;  /* 0x0000006000007945 */ /* 0x000fe20003800000 */
[----:B------:R-:W-:Y:S01]  /*78d0*/  VIADD R18, R145, 0x100 ;  /* 0x0000010091127836 */ /* 0x000fe20000000000 */
[----:B------:R-:W-:Y:S02]  /*78e0*/  LEA.HI.SX32 R210, R210, R145, 0x1b ;  /* 0x00000091d2d27211 */ /* 0x000fe400078fdaff */
[----:B------:R-:W-:Y:S01]  /*78f0*/  LEA R208, R208, UR11, 0x2 ;  /* 0x0000000bd0d07c11 */ /* 0x000fe2000f8e10ff */
[----:B------:R-:W-:Y:S06]  /*7900*/  @!P1 BRA `(.L_x_7322) ;  /* 0x0000000000049947 */ /* 0x000fec0003800000 */
[----:B---3--:R4:W-:Y:S02]  /*7910*/  REDG.E.ADD.F32.FTZ.RN.STRONG.GPU desc[UR14][R22.64+-0x580], R19 ;  /* 0xfffa8013160079a6 */ /* 0x0089e4000c10f38e */
.L_x_7322:
[----:B------:R-:W-:Y:S05]  /*7920*/  BSYNC B0 ;  /* 0x0000000000007941 */ /* 0x000fea0003800000 */
.L_x_7321:
[----:B---34-:R3:W4:Y:S01]  /*7930*/  LDS R19, [R208+0x730] ;  /* 0x00073000d0137984 */ /* 0x0187220000000800 */
[----:B------:R-:W-:Y:S01]  /*7940*/  BSSY B0, `(.L_x_7323) ;  /* 0x0000006000007945 */ /* 0x000fe20003800000 */
[----:B-1----:R-:W-:Y:S02]  /*7950*/  IADD3 R20, R145, 0x120, RZ ;  /* 0x0000012091147810 */ /* 0x002fe40007ffe0ff */
[----:B------:R-:W-:Y:S02]  /*7960*/  LEA.HI.SX32 R18, R18, R145, 0x1b ;  /* 0x0000009112127211 */ /* 0x000fe400078fdaff */
[----:B------:R-:W-:Y:S01]  /*7970*/  LEA R210, R210, UR11, 0x2 ;  /* 0x0000000bd2d27c11 */ /* 0x000fe2000f8e10ff */
[----:B------:R-:W-:Y:S06]  /*7980*/  @!P2 BRA `(.L_x_7324) ;  /* 0x000000000004a947 */ /* 0x000fec0003800000 */
[----:B----4-:R1:W-:Y:S02]  /*7990*/  REDG.E.ADD.F32.FTZ.RN.STRONG.GPU desc[UR14][R22.64+-0x500], R19 ;  /* 0xfffb0013160079a6 */ /* 0x0103e4000c10f38e */
.L_x_7324:
[----:B------:R-:W-:Y:S05]  /*79a0*/  BSYNC B0 ;  /* 0x0000000000007941 */ /* 0x000fea0003800000 */
.L_x_7323:
[----:B-1--4-:R1:W4:Y:S01]  /*79b0*/  LDS R19, [R210+0x7b0] ;  /* 0x0007b000d2137984 */ /* 0x0123220000000800 */
[----:B------:R-:W-:Y:S01]  /*79c0*/  BSSY B0, `(.L_x_7325) ;  /* 0x0000005000007945 */ /* 0x000fe20003800000 */
[----:B------:R-:W-:Y:S02]  /*79d0*/  LEA.HI.SX32 R20, R20, R145, 0x1b ;  /* 0x0000009114147211 */ /* 0x000fe400078fdaff */
[----:B------:R-:W-:Y:S01]  /*79e0*/  LEA R18, R18, UR11, 0x2 ;  /* 0x0000000b12127c11 */ /* 0x000fe2000f8e10ff */
[----:B------:R-:W-:Y:S06]  /*79f0*/  @!P3 BRA `(.L_x_7326) ;  /* 0x000000000004b947 */ /* 0x000fec0003800000 */
[----:B----4-:R4:W-:Y:S02]  /*7a00*/  REDG.E.ADD.F32.FTZ.RN.STRONG.GPU desc[UR14][R22.64+-0x480], R19 ;  /* 0xfffb8013160079a6 */ /* 0x0109e4000c10f38e */
.L_x_7326:
[----:B------:R-:W-:Y:S05]  /*7a10*/  BSYNC B0 ;  /* 0x0000000000007941 */ /* 0x000fea0003800000 */
.L_x_7325:
[----:B----4-:R4:W1:Y:S01]  /*7a20*/  LDS R19, [R18+0x830] ;  /* 0x0008300012137984 */ /* 0x0108620000000800 */
[----:B------:R-:W-:Y:S01]  /*7a30*/  BSSY B0, `(.L_x_7327) ;  /* 0x0000004000007945 */ /* 0x000fe20003800000 */
[----:B0-----:R-:W-:-:S03]  /*7a40*/  LEA R21, R20, UR11, 0x2 ;  /* 0x0000000b14157c11 */ /* 0x001fc6000f8e10ff */
[----:B------:R-:W-:Y:S05]  /*7a50*/  @!P4 BRA `(.L_x_7328) ;  /* 0x000000000004c947 */ /* 0x000fea0003800000 */
[----:B-1----:R0:W-:Y:S02]  /*7a60*/  REDG.E.ADD.F32.FTZ.RN.STRONG.GPU desc[UR14][R22.64+-0x400], R19 ;  /* 0xfffc0013160079a6 */ /* 0x0021e4000c10f38e */
.L_x_7328:
[----:B------:R-:W-:Y:S05]  /*7a70*/  BSYNC B0 ;  /* 0x0000000000007941 */ /* 0x000fea0003800000 */
.L_x_7327:
[----:B01----:R0:W1:Y:S01]  /*7a80*/  LDS R19, [R21+0x8b0] ;  /* 0x0008b00015137984 */ /* 0x0030620000000800 */
[----:B------:R-:W-:Y:S01]  /*7a90*/  BSSY B0, `(.L_x_7329) ;  /* 0x0000005000007945 */ /* 0x000fe20003800000 */
[C---:B----4-:R-:W-:Y:S01]  /*7aa0*/  IADD3 R18, R145.reuse, 0x140, RZ ;  /* 0x0000014091127810 */ /* 0x050fe20007ffe0ff */
[----:B------:R-:W-:Y:S02]  /*7ab0*/  VIADD R20, R145, 0x160 ;  /* 0x0000016091147836 */ /* 0x000fe40000000000 */
[----:B------:R-:W-:Y:S05]  /*7ac0*/  @!P5 BRA `(.L_x_7330) ;  /* 0x000000000004d947 */ /* 0x000fea0003800000 */
[----:B-1----:R4:W-:Y:S02]  /*7ad0*/  REDG.E.ADD.F32.FTZ.RN.STRONG.GPU desc[UR14][R22.64+-0x380], R19 ;  /* 0xfffc8013160079a6 */ /* 0x0029e4000c10f38e */
.L_x_7330:
[----:B------:R-:W-:Y:S05]  /*7ae0*/  BSYNC B0 ;  /* 0x0000000000007941 */ /* 0x000fea0003800000 */
.L_x_7329:
[-C--:B------:R-:W-:Y:S01]  /*7af0*/  LEA.HI.SX32 R18, R18, R145.reuse, 0x1b ;  /* 0x0000009112127211 */ /* 0x080fe200078fdaff */
[----:B------:R-:W-:Y:S01]  /*7b00*/  BSSY B0, `(.L_x_7331) ;  /* 0x0000010000007945 */ /* 0x000fe20003800000 */
[----:B------:R-:W-:Y:S02]  /*7b10*/  ISETP.GE.AND P6, PT, R221, 0x141, PT ;  /* 0x00000141dd00780c */ /* 0x000fe40003fc6270 */
[----:B------:R-:W-:Y:S02]  /*7b20*/  LEA R18, R18, UR11, 0x2 ;  /* 0x0000000b12127c11 */ /* 0x000fe4000f8e10ff */
[C---:B---3--:R-:W-:Y:S02]  /*7b30*/  IADD3 R208, R145.reuse, 0x180, RZ ;  /* 0x0000018091d07810 */ /* 0x048fe40007ffe0ff */
[----:B------:R-:W-:Y:S01]  /*7b40*/  LEA.HI.SX32 R20, R20, R145, 0x1b ;  /* 0x0000009114147211 */ /* 0x000fe200078fdaff */
[----:B-1--4-:R1:W3:Y:S01]  /*7b50*/  LDS R19, [R18+0x930] ;  /* 0x0009300012137984 */ /* 0x0122e20000000800 */
        /* <DEDUP_REMOVED lines=9> */
[----:B---3--:R1:W-:Y:S02]  /*7bf0*/  REDG.E.ADD.F32.FTZ.RN.STRONG.GPU desc[UR14][R22.64+-0x300], R19 ;  /* 0xfffd0013160079a6 */ /* 0x0083e4000c10f38e */
.L_x_7332:
[----:B------:R-:W-:Y:S05]  /*7c00*/  BSYNC B0 ;  /* 0x0000000000007941 */ /* 0x000fea0003800000 */
.L_x_7331:
[----:B-1-3--:R1:W3:Y:S01]  /*7c10*/  LDS R19, [R20+0x9b0] ;  /* 0x0009b00014137984 */ /* 0x00a2e20000000800 */
[----:B------:R-:W-:Y:S01]  /*7c20*/  BSSY B0, `(.L_x_7333) ;  /* 0x0000006000007945 */ /* 0x000fe20003800000 */
[----:B------:R-:W-:Y:S01]  /*7c30*/  VIADD R18, R145, 0x1c0 ;  /* 0x000001c091127836 */ /* 0x000fe20000000000 */
[----:B------:R-:W-:Y:S02]  /*7c40*/  LEA.HI.SX32 R210, R210, R145, 0x1b ;  /* 0x00000091d2d27211 */ /* 0x000fe400078fdaff */
[----:B------:R-:W-:Y:S01]  /*7c50*/  LEA R208, R208, UR11, 0x2 ;  /* 0x0000000bd0d07c11 */ /* 0x000fe2000f8e10ff */
[----:B------:R-:W-:Y:S06]  /*7c60*/  @!P1 BRA `(.L_x_7334) ;  /* 0x0000000000049947 */ /* 0x000fec0003800000 */
[----:B---3--:R4:W-:Y:S02]  /*7c70*/  REDG.E.ADD.F32.FTZ.RN.STRONG.GPU desc[UR14][R22.64+-0x280], R19 ;  /* 0xfffd8013160079a6 */ /* 0x0089e4000c10f38e */
.L_x_7334:
[----:B------:R-:W-:Y:S05]  /*7c80*/  BSYNC B0 ;  /* 0x0000000000007941 */ /* 0x000fea0003800000 */
.L_x_7333:
[----:B---34-:R3:W4:Y:S01]  /*7c90*/  LDS R19, [R208+0xa30] ;  /* 0x000a3000d0137984 */ /* 0x0187220000000800 */
[----:B------:R-:W-:Y:S01]  /*7ca0*/  BSSY B0, `(.L_x_7335) ;  /* 0x0000006000007945 */ /* 0x000fe20003800000 */
[----:B-1----:R-:W-:Y:S02]  /*7cb0*/  IADD3 R20, R145, 0x1e0, RZ ;  /* 0x000001e091147810 */ /* 0x002fe40007ffe0ff */
[----:B------:R-:W-:Y:S02]  /*7cc0*/  LEA.HI.SX32 R18, R18, R145, 0x1b ;  /* 0x0000009112127211 */ /* 0x000fe400078fdaff */
[----:B------:R-:W-:Y:S01]  /*7cd0*/  LEA R210, R210, UR11, 0x2 ;  /* 0x0000000bd2d27c11 */ /* 0x000fe2000f8e10ff */
[----:B------:R-:W-:Y:S06]  /*7ce0*/  @!P2 BRA `(.L_x_7336) ;  /* 0x000000000004a947 */ /* 0x000fec0003800000 */
[----:B----4-:R1:W-:Y:S02]  /*7cf0*/  REDG.E.ADD.F32.FTZ.RN.STRONG.GPU desc[UR14][R22.64+-0x200], R19 ;  /* 0xfffe0013160079a6 */ /* 0x0103e4000c10f38e */
.L_x_7336:
[----:B------:R-:W-:Y:S05]  /*7d00*/  BSYNC B0 ;  /* 0x0000000000007941 */ /* 0x000fea0003800000 */
.L_x_7335:
[----:B-1--4-:R1:W4:Y:S01]  /*7d10*/  LDS R19, [R210+0xab0] ;  /* 0x000ab000d2137984 */ /* 0x0123220000000800 */
[----:B------:R-:W-:Y:S01]  /*7d20*/  BSSY B0, `(.L_x_7337) ;  /* 0x0000005000007945 */ /* 0x000fe20003800000 */
[----:B------:R-:W-:Y:S02]  /*7d30*/  LEA.HI.SX32 R20, R20, R145, 0x1b ;  /* 0x0000009114147211 */ /* 0x000fe400078fdaff */
[----:B------:R-:W-:Y:S01]  /*7d40*/  LEA R18, R18, UR11, 0x2 ;  /* 0x0000000b12127c11 */ /* 0x000fe2000f8e10ff */
[----:B------:R-:W-:Y:S06]  /*7d50*/  @!P3 BRA `(.L_x_7338) ;  /* 0x000000000004b947 */ /* 0x000fec0003800000 */
[----:B----4-:R4:W-:Y:S02]  /*7d60*/  REDG.E.ADD.F32.FTZ.RN.STRONG.GPU desc[UR14][R22.64+-0x180], R19 ;  /* 0xfffe8013160079a6 */ /* 0x0109e4000c10f38e */
.L_x_7338:
[----:B------:R-:W-:Y:S05]  /*7d70*/  BSYNC B0 ;  /* 0x0000000000007941 */ /* 0x000fea0003800000 */
.L_x_7337:
[----:B----4-:R4:W0:Y:S01]  /*7d80*/  LDS R19, [R18+0xb30] ;  /* 0x000b300012137984 */ /* 0x0108220000000800 */
[----:B------:R-:W-:Y:S01]  /*7d90*/  BSSY B0, `(.L_x_7339) ;  /* 0x0000004000007945 */ /* 0x000fe20003800000 */
[----:B------:R-:W-:-:S03]  /*7da0*/  LEA R20, R20, UR11, 0x2 ;  /* 0x0000000b14147c11 */ /* 0x000fc6000f8e10ff */
[----:B------:R-:W-:Y:S05]  /*7db0*/  @!P4 BRA `(.L_x_7340) ;  /* 0x000000000004c947 */ /* 0x000fea0003800000 */
[----:B0-----:R0:W-:Y:S02]  /*7dc0*/  REDG.E.ADD.F32.FTZ.RN.STRONG.GPU desc[UR14][R22.64+-0x100], R19 ;  /* 0xffff0013160079a6 */ /* 0x0011e4000c10f38e */
.L_x_7340:
[----:B------:R-:W-:Y:S05]  /*7dd0*/  BSYNC B0 ;  /* 0x0000000000007941 */ /* 0x000fea0003800000 */
.L_x_7339:
[----:B0-----:R0:W0:Y:S01]  /*7de0*/  LDS R19, [R20+0xbb0] ;  /* 0x000bb00014137984 */ /* 0x0010220000000800 */
[----:B------:R-:W-:Y:S04]  /*7df0*/  BSSY B0, `(.L_x_7341) ;  /* 0x0000003000007945 */ /* 0x000fe80003800000 */
[----:B------:R-:W-:Y:S05]  /*7e00*/  @!P5 BRA `(.L_x_7342) ;  /* 0x000000000004d947 */ /* 0x000fea0003800000 */
[----:B0-----:R0:W-:Y:S02]  /*7e10*/  REDG.E.ADD.F32.FTZ.RN.STRONG.GPU desc[UR14][R22.64+-0x80], R19 ;  /* 0xffff8013160079a6 */ /* 0x0011e4000c10f38e */
.L_x_7342:
[----:B------:R-:W-:Y:S05]  /*7e20*/  BSYNC B0 ;  /* 0x0000000000007941 */ /* 0x000fea0003800000 */
.L_x_7341:
[----:B----4-:R-:W4:Y:S01]  /*7e30*/  SHFL.DOWN PT, R18, R25, 0x1, 0x1f ;  /* 0x08201f0019127f89 */ /* 0x010f2200000e0000 */
[----:B------:R-:W-:Y:S01]  /*7e40*/  ISETP.GT.AND P1, PT, R144, 0x1e, PT ;  /* 0x0000001e9000780c */ /* 0x000fe20003f24270 */
[----:B------:R-:W-:Y:S01]  /*7e50*/  FMUL.FTZ R172, R172, R187 ;  /* 0x000000bbacac7220 */ /* 0x000fe20000410000 */
[-C--:B------:R-:W-:Y:S01]  /*7e60*/  FMUL.FTZ R179, R179, R180.reuse ;  /* 0x000000b4b3b37220 */ /* 0x080fe20000410000 */
[----:B0-----:R-:W0:Y:S01]  /*7e70*/  SHFL.DOWN PT, R19, R24, 0x1, 0x1f ;  /* 0x08201f0018137f89 */ /* 0x001e2200000e0000 */
        /* <DEDUP_REMOVED lines=16> */
[----:B------:R-:W-:Y:S01]  /*7f80*/  FMUL.FTZ R201, R148, R201 ;  /* 0x000000c994c97220 */ /* 0x000fe20000410000 */
[----:B------:R-:W-:Y:S01]  /*7f90*/  ISETP.NE.AND P2, PT, R144, RZ, PT ;  /* 0x000000ff9000720c */ /* 0x000fe20003f45270 */
[----:B------:R-:W-:Y:S01]  /*7fa0*/  FMUL.FTZ R167, R167, R196 ;  /* 0x000000c4a7a77220 */ /* 0x000fe20000410000 */
[----:B----4-:R-:W-:Y:S01]  /*7fb0*/  @!P1 FADD.FTZ R25, R25, R18 ;  /* 0x0000001219199221 */ /* 0x010fe20000010000 */
[----:B------:R-:W-:Y:S01]  /*7fc0*/  ISETP.NE.AND P3, PT, R145, RZ, PT ;  /* 0x000000ff9100720c */ /* 0x000fe20003f65270 */
[----:B------:R-:W-:Y:S01]  /*7fd0*/  FMUL.FTZ R173, R173, R186 ;  /* 0x000000baadad7220 */ /* 0x000fe20000410000 */
[----:B------:R-:W-:Y:S01]  /*7fe0*/  FMUL.FTZ R166, R166, R203 ;  /* 0x000000cba6a67220 */ /* 0x000fe20000410000 */
[----:B0-----:R-:W-:Y:S01]  /*7ff0*/  @!P1 FADD.FTZ R24, R24, R19 ;  /* 0x0000001318189221 */ /* 0x001fe20000010000 */
[----:B------:R-:W0:Y:S01]  /*8000*/  SHFL.DOWN PT, R18, R25, 0x2, 0x1f ;  /* 0x08401f0019127f89 */ /* 0x000e2200000e0000 */
[----:B------:R-:W-:Y:S01]  /*8010*/  ISETP.GT.AND P1, PT, R144, 0x1d, PT ;  /* 0x0000001d9000780c */ /* 0x000fe20003f24270 */
[----:B------:R-:W-:Y:S01]  /*8020*/  FMUL.FTZ R165, R165, R202 ;  /* 0x000000caa5a57220 */ /* 0x000fe20000410000 */
[----:B------:R-:W-:Y:S01]  /*8030*/  FMUL.FTZ R197, R197, R188 ;  /* 0x000000bcc5c57220 */ /* 0x000fe20000410000 */
[----:B------:R-:W4:Y:S01]  /*8040*/  SHFL.DOWN PT, R19, R24, 0x2, 0x1f ;  /* 0x08401f0018137f89 */ /* 0x000f2200000e0000 */
        /* <DEDUP_REMOVED lines=19> */
[----:B0-----:R-:W-:Y:S01]  /*8180*/  @!P1 FADD.FTZ R25, R25, R18 ;  /* 0x0000001219199221 */ /* 0x001fe20000010000 */
[C---:B------:R-:W-:Y:S01]  /*8190*/  FMUL.FTZ R18, R148.reuse, R187 ;  /* 0x000000bb94127220 */ /* 0x040fe20000410000 */
[C---:B------:R-:W-:Y:S01]  /*81a0*/  FMUL.FTZ R187, R148.reuse, R182 ;  /* 0x000000b694bb7220 */ /* 0x040fe20000410000 */
[----:B------:R-:W-:Y:S01]  /*81b0*/  FMUL.FTZ R182, R148, R183 ;  /* 0x000000b794b67220 */ /* 0x000fe20000410000 */
[----:B----4-:R-:W-:Y:S01]  /*81c0*/  @!P1 FADD.FTZ R24, R24, R19 ;  /* 0x0000001318189221 */ /* 0x010fe20000010000 */
[----:B------:R-:W0:Y:S01]  /*81d0*/  SHFL.DOWN PT, R20, R25, 0x4, 0x1f ;  /* 0x08801f0019147f89 */ /* 0x000e2200000e0000 */
[----:B------:R-:W-:Y:S01]  /*81e0*/  ISETP.GT.AND P1, PT, R144, 0x1b, PT ;  /* 0x0000001b9000780c */ /* 0x000fe20003f24270 */
[----:B------:R-:W-:Y:S01]  /*81f0*/  FMUL.FTZ R22, R205, R18 ;  /* 0x00000012cd167220 */ /* 0x000fe20000410000 */
[C---:B------:R-:W-:Y:S01]  /*8200*/  FMUL.FTZ R18, R148.reuse, R181 ;  /* 0x000000b594127220 */ /* 0x040fe20000410000 */
[----:B------:R-:W4:Y:S01]  /*8210*/  SHFL.DOWN PT, R19, R24, 0x4, 0x1f ;  /* 0x08801f0018137f89 */ /* 0x000f2200000e0000 */
[-C--:B------:R-:W-:Y:S01]  /*8220*/  FMUL.FTZ R181, R175, R184.reuse ;  /* 0x000000b8afb57220 */ /* 0x080fe20000410000 */
        /* <DEDUP_REMOVED lines=19> */
[----:B------:R-:W-:Y:S01]  /*8360*/  FMUL.FTZ R20, R148, R203 ;  /* 0x000000cb94147220 */ /* 0x000fe20000410000 */
[----:B------:R-:W-:Y:S01]  /*8370*/  FADD.FTZ R35, R156, R35 ;  /* 0x000000239c237221 */ /* 0x000fe20000010000 */
[----:B------:R-:W-:Y:S01]  /*8380*/  FADD.FTZ R38, R161, R38 ;  /* 0x00000026a1267221 */ /* 0x000fe20000010000 */
[----:B----4-:R-:W-:Y:S01]  /*8390*/  @!P1 FADD.FTZ R24, R24, R19 ;  /* 0x0000001318189221 */ /* 0x010fe20000010000 */
[----:B------:R-:W0:Y:S01]  /*83a0*/  SHFL.DOWN PT, R184, R25, 0x8, 0x1f ;  /* 0x09001f0019b87f89 */ /* 0x000e2200000e0000 */
[----:B------:R-:W-:Y:S01]  /*83b0*/  ISETP.GT.AND P1, PT, R144, 0x17, PT ;  /* 0x000000179000780c */ /* 0x000fe20003f24270 */
[----:B------:R-:W-:Y:S01]  /*83c0*/  FMUL.FTZ R19, R148, R196 ;  /* 0x000000c494137220 */ /* 0x000fe20000410000 */
[----:B------:R-:W-:Y:S01]  /*83d0*/  FMUL.FTZ R20, R3, R20 ;  /* 0x0000001403147220 */ /* 0x000fe20000410000 */
[----:B------:R-:W4:Y:S01]  /*83e0*/  SHFL.DOWN PT, R185, R24, 0x8, 0x1f ;  /* 0x09001f0018b97f89 */ /* 0x000f2200000e0000 */
[----:B------:R-:W-:Y:S01]  /*83f0*/  FFMA.FTZ R54, R85, R169, R54 ;  /* 0x000000a955367223 */ /* 0x000fe20000010036 */
[----:B------:R-:W-:Y:S01]  /*8400*/  FMUL.FTZ R19, R204, R19 ;  /* 0x00000013cc137220 */ /* 0x000fe20000410000 */
[----:B------:R-:W-:Y:S01]  /*8410*/  FFMA.FTZ R193, R193, R166, R20 ;  /* 0x000000a6c1c17223 */ /* 0x000fe20000010014 */
        /* <DEDUP_REMOVED lines=17> */
[----:B------:R-:W-:Y:S01]  /*8530*/  FFMA.FTZ R58, R89, R165, R58 ;  /* 0x000000a5593a7223 */ /* 0x000fe2000001003a */
[----:B------:R-:W-:Y:S01]  /*8540*/  FFMA.FTZ R59, R90, R164, R59 ;  /* 0x000000a45a3b7223 */ /* 0x000fe2000001003b */
[----:B------:R-:W-:Y:S01]  /*8550*/  FADD.FTZ R30, R193, R30 ;  /* 0x0000001ec11e7221 */ /* 0x000fe20000010000 */
[----:B----4-:R-:W-:Y:S01]  /*8560*/  @!P1 FADD.FTZ R24, R24, R185 ;  /* 0x000000b918189221 */ /* 0x010fe20000010000 */
[----:B------:R-:W0:Y:S01]  /*8570*/  SHFL.DOWN PT, R148, R25, 0x10, 0x1f ;  /* 0x0a001f0019947f89 */ /* 0x000e2200000e0000 */
[----:B------:R-:W-:Y:S01]  /*8580*/  ISETP.GT.AND P1, PT, R144, 0xf, PT ;  /* 0x0000000f9000780c */ /* 0x000fe20003f24270 */
[----:B------:R-:W-:Y:S01]  /*8590*/  FADD.FTZ R43, R150, R43 ;  /* 0x0000002b962b7221 */ /* 0x000fe20000010000 */
[----:B------:R-:W-:Y:S01]  /*85a0*/  FADD.FTZ R29, R194, R29 ;  /* 0x0000001dc21d7221 */ /* 0x000fe20000010000 */
[----:B------:R-:W4:Y:S01]  /*85b0*/  SHFL.DOWN PT, R159, R24, 0x10, 0x1f ;  /* 0x0a001f00189f7f89 */ /* 0x000f2200000e0000 */
[----:B------:R-:W-:-:S09]  /*85c0*/  FADD.FTZ R28, R195, R28 ;  /* 0x0000001cc31c7221 */ /* 0x000fd20000010000 */
[----:B0-----:R-:W-:Y:S01]  /*85d0*/  @!P1 FADD.FTZ R25, R25, R148 ;  /* 0x0000009419199221 */ /* 0x001fe20000010000 */
[----:B----4-:R-:W-:-:S04]  /*85e0*/  @!P1 FADD.FTZ R24, R24, R159 ;  /* 0x0000009f18189221 */ /* 0x010fc80000010000 */
[----:B------:R-:W-:Y:S01]  /*85f0*/  MOV R18, R25 ;  /* 0x0000001900127202 */ /* 0x000fe20000000f00 */
[----:B------:R-:W-:-:S05]  /*8600*/  IMAD.MOV.U32 R19, RZ, RZ, R24 ;  /* 0x000000ffff137224 */ /* 0x000fca00078e0018 */
[----:B------:R0:W-:Y:S01]  /*8610*/  @!P2 STS.64 [UR11+0xc78], R18 ;  /* 0x000c7812ff00a988 */ /* 0x0001e20008000a0b */
[----:B------:R-:W-:Y:S06]  /*8620*/  BAR.SYNC.DEFER_BLOCKING 0x0 ;  /* 0x0000000000007b1d */ /* 0x000fec0000010000 */
[----:B------:R-:W-:Y:S05]  /*8630*/  @P3 BRA `(.L_x_7344) ;  /* 0x0000000000203947 */ /* 0x000fea0003800000 */
[----:B------:R-:W-:Y:S01]  /*8640*/  ISETP.NE.AND P1, PT, R212, UR40, PT ;  /* 0x00000028d4007c0c */ /* 0x000fe2000bf25270 */
[----:B------:R-:W-:-:S12]  /*8650*/  ULEA UR12, UR7, UR11, 0x2 ;  /* 0x0000000b070c7291 */ /* 0x000fd8000f8e103f */
[----:B------:R-:W0:Y:S04]  /*8660*/  @P1 LDS R2, [UR12+0x2328] ;  /* 0x0023280cff021984 */ /* 0x000e280008000800 */
[----:B------:R-:W4:Y:S01]  /*8670*/  @P1 LDS R3, [UR12+0x1f28] ;  /* 0x001f280cff031984 */ /* 0x000f220008000800 */
[----:B0-----:R-:W-:Y:S01]  /*8680*/  @P1 FADD.FTZ R19, R19, R2 ;  /* 0x0000000213131221 */ /* 0x001fe20000010000 */
[----:B----4-:R-:W-:-:S04]  /*8690*/  @P1 FADD.FTZ R18, R18, R3 ;  /* 0x0000000312121221 */ /* 0x010fc80000010000 */
[----:B------:R4:W-:Y:S04]  /*86a0*/  STS [UR12+0x2328], R19 ;  /* 0x00232813ff007988 */ /* 0x0009e8000800080c */
[----:B------:R4:W-:Y:S02]  /*86b0*/  STS [UR12+0x1f28], R18 ;  /* 0x001f2812ff007988 */ /* 0x0009e4000800080c */
.L_x_7344:
[----:B------:R-:W-:Y:S05]  /*86c0*/  BSYNC B0 ;  /* 0x0000000000007941 */ /* 0x000fea0003800000 */
.L_x_7343:
[----:B------:R-:W-:Y:S02]  /*86d0*/  UIADD3 UR7, UR7, 0x1, URZ ;  /* 0x0000000107077890 */ /* 0x000fe4000fffe03f */
[----:B------:R-:W-:Y:S02]  /*86e0*/  UIADD3 UR8, UP1, UR8, 0x1, URZ ;  /* 0x0000000108087890 */ /* 0x000fe4000ff3e03f */
[----:B------:R-:W-:Y:S02]  /*86f0*/  UISETP.GE.AND UP0, UPT, UR7, UR41, UPT ;  /* 0x000000290700728c */ /* 0x000fe4000bf06270 */
[----:B------:R-:W-:-:S04]  /*8700*/  UIADD3.X UR9, URZ, UR9, URZ, UP1, !UPT ;  /* 0x000000093f097290 */ /* 0x000fc80008ffe43f */
[----:B------:R-:W-:-:S13]  /*8710*/  PLOP3.LUT P1, PT, PT, PT, UP0, 0x80, 0x0 ;  /* 0x000000000000781c */ /* 0x000fda0003f2f008 */
[----:B------:R-:W-:Y:S05]  /*8720*/  @!P1 BRA `(.L_x_7345) ;  /* 0xffffffc8004c9947 */ /* 0x000fea000383ffff */
.L_x_7308:
[----:B------:R-:W-:Y:S01]  /*8730*/  BAR.SYNC.DEFER_BLOCKING 0x0 ;  /* 0x0000000000007b1d */ /* 0x000fe20000010000 */
[----:B------:R-:W-:Y:S02]  /*8740*/  F2FP.BF16.F32.PACK_AB R58, R58, R59 ;  /* 0x0000003b3a3a723e */ /* 0x000fe400000010ff */
[----:B------:R-:W-:Y:S02]  /*8750*/  F2FP.BF16.F32.PACK_AB R56, R56, R57 ;  /* 0x000000393838723e */ /* 0x000fe400000010ff */
[----:B------:R-:W-:-:S03]  /*8760*/  F2FP.BF16.F32.PACK_AB R54, R54, R55 ;  /* 0x000000373636723e */ /* 0x000fc600000010ff */
[----:B------:R-:W5:Y:S01]  /*8770*/  LDC.64 R16, c[0x0][0x388] ;  /* 0x0000e200ff107b82 */ /* 0x000f620000000a00 */
[----:B------:R-:W-:Y:S01]  /*8780*/  PRMT R0, R58, 0x7632, R0 ;  /* 0x000076323a007816 */ /* 0x000fe20000000000 */
[----:B------:R-:W-:Y:S01]  /*8790*/  BSSY B0, `(.L_x_7346) ;  /* 0x0000049000007945 */ /* 0x000fe20003800000 */
[----:B------:R-:W-:Y:S02]  /*87a0*/  PRMT R2, R56, 0x7632, R2 ;  /* 0x0000763238027816 */ /* 0x000fe40000000002 */
        /* <DEDUP_REMOVED lines=11> */
[----:B0---4-:R-:W-:-:S02]  /*8860*/  IADD3 R18, -R4, UR10, RZ ;  /* 0x0000000a04127c10 */ /* 0x011fc4000fffe1ff */
[----:B------:R-:W-:Y:S01]  /*8870*/  SHF.R.S32.HI R20, RZ, 0x1f, R146 ;  /* 0x0000001fff147819 */ /* 0x000fe20000011492 */
[----:B------:R0:W-:Y:S01]  /*8880*/  STS.U16 [R109+0xa], R3 ;  /* 0x00000a036d007388 */ /* 0x0001e20000000400 */
[----:B-1----:R-:W-:-:S03]  /*8890*/  PRMT R0, R52, 0x7632, R0 ;  /* 0x0000763234007816 */ /* 0x002fc60000000000 */
[----:B------:R-:W-:Y:S01]  /*88a0*/  STS.U16 [R109], R58 ;  /* 0x0000003a6d007388 */ /* 0x000fe20000000400 */
[----:B--2---:R-:W-:-:S03]  /*88b0*/  PRMT R2, R48, 0x7632, R2 ;  /* 0x0000763230027816 */ /* 0x004fc60000000002 */
[----:B------:R-:W-:Y:S01]  /*88c0*/  STS.U16 [R109+0x4], R56 ;  /* 0x000004386d007388 */ /* 0x000fe20000000400 */
[----:B0-----:R-:W-:-:S03]  /*88d0*/  PRMT R3, R46, 0x7632, R3 ;  /* 0x000076322e037816 */ /* 0x001fc60000000003 */
[----:B------:R-:W-:Y:S04]  /*88e0*/  STS.U16 [R109+0x8], R54 ;  /* 0x000008366d007388 */ /* 0x000fe80000000400 */
[----:B------:R-:W-:Y:S04]  /*88f0*/  STS.U16 [R109+0xc], R52 ;  /* 0x00000c346d007388 */ /* 0x000fe80000000400 */
[----:B------:R5:W-:Y:S04]  /*8900*/  STS.U16 [R109+0xe], R0 ;  /* 0x00000e006d007388 */ /* 0x000be80000000400 */
[----:B------:R-:W-:Y:S04]  /*8910*/  STS.U16 [R109+0x10], R50 ;  /* 0x000010326d007388 */ /* 0x000fe80000000400 */
[----:B------:R0:W-:Y:S01]  /*8920*/  STS.U16 [R109+0x12], R5 ;  /* 0x000012056d007388 */ /* 0x0001e20000000400 */
[----:B-----5:R-:W-:-:S03]  /*8930*/  IMAD R0, R16, UR16, RZ ;  /* 0x0000001010007c24 */ /* 0x020fc6000f8e02ff */
[----:B------:R-:W-:Y:S01]  /*8940*/  STS.U16 [R109+0x14], R48 ;  /* 0x000014306d007388 */ /* 0x000fe20000000400 */
[----:B------:R-:W-:-:S03]  /*8950*/  IMAD R17, R17, UR17, R0 ;  /* 0x0000001111117c24 */ /* 0x000fc6000f8e0200 */
[----:B------:R-:W-:Y:S01]  /*8960*/  STS.U16 [R109+0x16], R2 ;  /* 0x000016026d007388 */ /* 0x000fe20000000400 */
[----:B0-----:R-:W-:-:S03]  /*8970*/  IMAD.WIDE.U32 R4, R16, UR17, RZ ;  /* 0x0000001110047c25 */ /* 0x001fc6000f8e00ff */
[----:B------:R-:W-:Y:S02]  /*8980*/  STS.U16 [R109+0x18], R46 ;  /* 0x0000182e6d007388 */ /* 0x000fe40000000400 */
[----:B------:R-:W-:Y:S02]  /*8990*/  IADD3 R69, R5, R17, RZ ;  /* 0x0000001105457210 */ /* 0x000fe40007ffe0ff */
[----:B------:R0:W-:Y:S04]  /*89a0*/  STS.U16 [R109+0x1a], R3 ;  /* 0x00001a036d007388 */ /* 0x0001e80000000400 */
[----:B------:R-:W-:Y:S04]  /*89b0*/  STS.U16 [R109+0x1c], R44 ;  /* 0x00001c2c6d007388 */ /* 0x000fe80000000400 */
[----:B------:R-:W-:Y:S01]  /*89c0*/  STS.U16 [R109+0x1e], R14 ;  /* 0x00001e0e6d007388 */ /* 0x000fe20000000400 */
[----:B------:R-:W-:-:S03]  /*89d0*/  NOP ;  /* 0x0000000000007918 */ /* 0x000fc60000000000 */
[----:B------:R-:W-:Y:S01]  /*89e0*/  LDS.U16 R19, [R125] ;  /* 0x000000007d137984 */ /* 0x000fe20000000400 */
[----:B0-----:R-:W-:-:S03]  /*89f0*/  LEA R3, R212, 0xfffffe00, 0x9 ;  /* 0xfffffe00d4037811 */ /* 0x001fc600078e48ff */
[----:B------:R-:W-:Y:S01]  /*8a00*/  LDS.U16 R21, [R124+0x40] ;  /* 0x000040007c157984 */ /* 0x000fe20000000400 */
[C---:B------:R-:W-:Y:S02]  /*8a10*/  IADD3 R2, P1, R6.reuse, R3, RZ ;  /* 0x0000000306027210 */ /* 0x040fe40007f3e0ff */
[----:B------:R-:W-:Y:S01]  /*8a20*/  SHF.R.S32.HI R3, RZ, 0x1f, R3 ;  /* 0x0000001fff037819 */ /* 0x000fe20000011403 */
[----:B------:R-:W-:Y:S03]  /*8a30*/  LDS.U16 R23, [R123+0x80] ;  /* 0x000080007b177984 */ /* 0x000fe60000000400 */
        /* <DEDUP_REMOVED lines=30> */
.L_x_7347:
[----:B------:R-:W-:Y:S05]  /*8c20*/  BSYNC B0 ;  /* 0x0000000000007941 */ /* 0x000fea0003800000 */
.L_x_7346:
[----:B------:R-:W-:Y:S01]  /*8c30*/  MOV R5, R69 ;  /* 0x0000004500057202 */ /* 0x000fe20000000f00 */
[----:B------:R-:W-:Y:S01]  /*8c40*/  ULDC.64 UR12, c[0x0][0x390] ;  /* 0x0000e400000c7ab9 */ /* 0x000fe20000000a00 */
[----:B------:R-:W-:Y:S01]  /*8c50*/  ULDC.64 UR8, c[0x0][0x3e0] ;  /* 0x0000f80000087ab9 */ /* 0x000fe20000000a00 */
[----:B0-----:R-:W-:Y:S01]  /*8c60*/  IMAD R17, R20, UR12, RZ ;  /* 0x0000000c14117c24 */ /* 0x001fe2000f8e02ff */
[----:B------:R-:W-:Y:S01]  /*8c70*/  LEA R15, P0, R6, UR8, 0x1 ;  /* 0x00000008060f7c11 */ /* 0x000fe2000f8008ff */
        /* <DEDUP_REMOVED lines=10> */
[-C--:B------:R-:W-:Y:S02]  /*8d20*/  ISETP.GE.AND P4, PT, R136, R67.reuse, PT ;  /* 0x000000438800720c */ /* 0x080fe40003f86270 */
[----:B------:R-:W-:Y:S01]  /*8d30*/  LEA.HI.X R5, R0, R14, R5, 0x1, P0 ;  /* 0x0000000e00057211 */ /* 0x000fe200000f0c05 */
[----:B------:R-:W-:Y:S01]  /*8d40*/  FADD.FTZ R0, R28, R147 ;  /* 0x000000931c007221 */ /* 0x000fe20000010000 */
[----:B------:R-:W-:-:S02]  /*8d50*/  ISETP.GE.AND P5, PT, R135, R67, PT ;  /* 0x000000438700720c */ /* 0x000fc40003fa6270 */
        /* <DEDUP_REMOVED lines=69> */
[----:B0-----:R-:W-:-:S03]  /*91b0*/  IADD3 R16, P1, R6, -0x1e0, RZ ;  /* 0xfffffe2006107810 */ /* 0x001fc60007f3e0ff */
[----:B------:R-:W-:Y:S01]  /*91c0*/  STS.U16 [R109+0x14], R14 ;  /* 0x0000140e6d007388 */ /* 0x000fe20000000400 */
[----:B------:R-:W-:-:S03]  /*91d0*/  IADD3.X R33, R7, -0x1, RZ, P1, !PT ;  /* 0xffffffff07217810 */ /* 0x000fc60000ffe4ff */
[----:B------:R0:W-:Y:S04]  /*91e0*/  STS.U16 [R109+0x16], R15 ;  /* 0x0000160f6d007388 */ /* 0x0001e80000000400 */
[----:B------:R-:W-:Y:S04]  /*91f0*/  STS.U16 [R109+0x18], R4 ;  /* 0x000018046d007388 */ /* 0x000fe80000000400 */
[----:B------:R-:W-:Y:S01]  /*9200*/  STS.U16 [R109+0x1a], R23 ;  /* 0x00001a176d007388 */ /* 0x000fe20000000400 */
[----:B0-----:R-:W0:Y:S03]  /*9210*/  LDC.64 R14, c[0x0][0x3a8] ;  /* 0x0000ea00ff0e7b82 */ /* 0x001e260000000a00 */
        /* <DEDUP_REMOVED lines=39> */
.L_x_7349:
[----:B------:R-:W-:Y:S05]  /*9490*/  BSYNC B0 ;  /* 0x0000000000007941 */ /* 0x000fea0003800000 */
.L_x_7348:
        /* <DEDUP_REMOVED lines=54> */
.L_x_7302:
[----:B------:R-:W-:Y:S02]  /*9800*/  ULDC.64 UR4, c[0x0][0x3d8] ;  /* 0x0000f60000047ab9 */ /* 0x000fe40000000a00 */
[----:B------:R-:W-:-:S04]  /*9810*/  ISETP.NE.U32.AND P0, PT, RZ, UR4, PT ;  /* 0x00000004ff007c0c */ /* 0x000fc8000bf05070 */
[----:B------:R-:W-:-:S13]  /*9820*/  ISETP.NE.AND.EX P0, PT, RZ, UR5, PT, P0 ;  /* 0x00000005ff007c0c */ /* 0x000fda000bf05300 */
[----:B------:R-:W-:Y:S05]  /*9830*/  @!P0 BRA `(.L_x_7351) ;  /* 0x00000000005c8947 */ /* 0x000fea0003800000 */
[----:B------:R-:W2:Y:S01]  /*9840*/  SHFL.DOWN P0, R0, R149, 0x1, 0x1f ;  /* 0x08201f0095007f89 */ /* 0x000ea20000000000 */
[----:B------:R-:W-:Y:S01]  /*9850*/  BSSY B0, `(.L_x_7351) ;  /* 0x0000015000007945 */ /* 0x000fe20003800000 */
[----:B------:R-:W4:Y:S01]  /*9860*/  S2R R4, SR_LANEID ;  /* 0x0000000000047919 */ /* 0x000f220000000000 */
[----:B------:R-:W5:Y:S01]  /*9870*/  S2R R6, SR_TID.X ;  /* 0x0000000000067919 */ /* 0x000f620000002100 */
[----:B--2---:R-:W-:-:S05]  /*9880*/  @P0 FADD R0, R0, R149 ;  /* 0x0000009500000221 */ /* 0x004fca0000000000 */
[----:B-1----:R-:W1:Y:S01]  /*9890*/  SHFL.DOWN P0, R3, R0, 0x2, 0x1f ;  /* 0x08401f0000037f89 */ /* 0x002e620000000000 */
[----:B----4-:R-:W-:-:S13]  /*98a0*/  ISETP.NE.AND P1, PT, R4, RZ, PT ;  /* 0x000000ff0400720c */ /* 0x010fda0003f25270 */
        /* <DEDUP_REMOVED lines=10> */
[----:B-----5:R-:W-:-:S04]  /*9950*/  ISETP.NE.AND P0, PT, R6, RZ, PT ;  /* 0x000000ff0600720c */ /* 0x020fc80003f05270 */
[----:B------:R1:W-:Y:S01]  /*9960*/  @!P1 STS [R7+0xc74], R4 ;  /* 0x000c740407009388 */ /* 0x0003e20000000800 */
[----:B------:R-:W-:Y:S08]  /*9970*/  BAR.SYNC.DEFER_BLOCKING 0x0 ;  /* 0x0000000000007b1d */ /* 0x000ff00000010000 */
[----:B------:R-:W-:Y:S05]  /*9980*/  @P0 BRA `(.L_x_7352) ;  /* 0x0000000000040947 */ /* 0x000fea0003800000 */
[----:B------:R2:W-:Y:S02]  /*9990*/  REDG.E.ADD.F32.FTZ.RN.STRONG.GPU desc[UR14][R10.64], R4 ;  /* 0x000000040a0079a6 */ /* 0x0005e4000c10f38e */
.L_x_7352:
[----:B------:R-:W-:Y:S05]  /*99a0*/  BSYNC B0 ;  /* 0x0000000000007941 */ /* 0x000fea0003800000 */
.L_x_7351:
[----:B------:R-:W-:Y:S01]  /*99b0*/  ULDC.64 UR4, c[0x0][0x3f8] ;  /* 0x0000fe0000047ab9 */ /* 0x000fe20000000a00 */
[----:B------:R-:W-:Y:S01]  /*99c0*/  BSSY B0, `(.L_x_7353) ;  /* 0x000001d000007945 */ /* 0x000fe20003800000 */
[----:B------:R-:W-:-:S04]  /*99d0*/  ISETP.NE.U32.AND P0, PT, RZ, UR4, PT ;  /* 0x00000004ff007c0c */ /* 0x000fc8000bf05070 */
[----:B------:R-:W-:-:S13]  /*99e0*/  ISETP.NE.AND.EX P0, PT, RZ, UR5, PT, P0 ;  /* 0x00000005ff007c0c */ /* 0x000fda000bf05300 */
[----:B------:R-:W-:Y:S05]  /*99f0*/  @!P0 BRA `(.L_x_7354) ;  /* 0x0000000000608947 */ /* 0x000fea0003800000 */
[----:B------:R-:W-:Y:S06]  /*9a00*/  BAR.SYNC.DEFER_BLOCKING 0x0 ;  /* 0x0000000000007b1d */ /* 0x000fec0000010000 */
[----:B------:R-:W4:Y:S01]  /*9a10*/  SHFL.DOWN P0, R0, R147, 0x1, 0x1f ;  /* 0x08201f0093007f89 */ /* 0x000f220000000000 */
[----:B-12---:R-:W1:Y:S01]  /*9a20*/  S2R R4, SR_LANEID ;  /* 0x0000000000047919 */ /* 0x006e620000000000 */
[----:B------:R-:W2:Y:S01]  /*9a30*/  S2R R13, SR_TID.X ;  /* 0x00000000000d7919 */ /* 0x000ea20000002100 */
[----:B----4-:R-:W-:-:S05]  /*9a40*/  @P0 FADD R0, R0, R147 ;  /* 0x0000009300000221 */ /* 0x010fca0000000000 */
[----:B------:R-:W4:Y:S01]  /*9a50*/  SHFL.DOWN P0, R3, R0, 0x2, 0x1f ;  /* 0x08401f0000037f89 */ /* 0x000f220000000000 */
[----:B-1----:R-:W-:-:S13]  /*9a60*/  ISETP.NE.AND P1, PT, R4, RZ, PT ;  /* 0x000000ff0400720c */ /* 0x002fda0003f25270 */
[----:B------:R-:W1:Y:S01]  /*9a70*/  @!P1 S2R R7, SR_CgaCtaId ;  /* 0x0000000000079919 */ /* 0x000e620000008800 */
[----:B----4-:R-:W-:Y:S01]  /*9a80*/  @P0 FADD R3, R0, R3 ;  /* 0x0000000300030221 */ /* 0x010fe20000000000 */
[----:B------:R-:W-:-:S04]  /*9a90*/  @!P1 MOV R0, 0x400 ;  /* 0x0000040000009802 */ /* 0x000fc80000000f00 */
[----:B------:R-:W4:Y:S01]  /*9aa0*/  SHFL.DOWN P0, R2, R3, 0x4, 0x1f ;  /* 0x08801f0003027f89 */ /* 0x000f220000000000 */
[----:B-1----:R-:W-:Y:S01]  /*9ab0*/  @!P1 LEA R7, R7, R0, 0x18 ;  /* 0x0000000007079211 */ /* 0x002fe200078ec0ff */
[----:B----4-:R-:W-:-:S05]  /*9ac0*/  @P0 FADD R2, R3, R2 ;  /* 0x0000000203020221 */ /* 0x010fca0000000000 */
        /* <DEDUP_REMOVED lines=11> */
.L_x_7354:
[----:B------:R-:W4:Y:S02]  /*9b80*/  S2R R13, SR_TID.X ;  /* 0x00000000000d7919 */ /* 0x000f240000002100 */
.L_x_7355:
[----:B------:R-:W-:Y:S05]  /*9b90*/  BSYNC B0 ;  /* 0x0000000000007941 */ /* 0x000fea0003800000 */
.L_x_7353:
[----:B------:R-:W-:Y:S02]  /*9ba0*/  ULDC UR16, c[0x0][0x21c] ;  /* 0x0000870000107ab9 */ /* 0x000fe40000000800 */
[----:B----4-:R-:W-:-:S13]  /*9bb0*/  ISETP.GE.AND P0, PT, R13, UR16, PT ;  /* 0x000000100d007c0c */ /* 0x010fda000bf06270 */
[----:B------:R-:W-:Y:S05]  /*9bc0*/  @P0 EXIT ;  /* 0x000000000000094d */ /* 0x000fea0003800000 */
[----:B------:R-:W4:Y:S01]  /*9bd0*/  S2UR UR5, SR_CgaCtaId ;  /* 0x00000000000579c3 */ /* 0x000f220000008800 */
[----:B-1----:R-:W-:Y:S01]  /*9be0*/  SHF.R.S32.HI R7, RZ, 0x1f, R146 ;  /* 0x0000001fff077819 */ /* 0x002fe20000011492 */
        /* <DEDUP_REMOVED lines=18> */
.L_x_7357:
[----:B------:R-:W-:Y:S01]  /*9d10*/  LEA R0, R13, UR4, 0x2 ;  /* 0x000000040d007c11 */ /* 0x000fe2000f8e10ff */
[----:B------:R-:W-:Y:S01]  /*9d20*/  IMAD.MOV.U32 R5, RZ, RZ, R19 ;  /* 0x000000ffff057224 */ /* 0x000fe200078e0013 */
[----:B--2---:R-:W-:Y:S02]  /*9d30*/  SHF.R.S32.HI R8, RZ, 0x1f, R13 ;  /* 0x0000001fff087819 */ /* 0x004fe4000001140d */
[----:B----4-:R-:W-:Y:S01]  /*9d40*/  MOV R6, R2 ;  /* 0x0000000200067202 */ /* 0x010fe20000000f00 */
[----:B0-----:R-:W0:Y:S01]  /*9d50*/  LDS R15, [R0+0x1f28] ;  /* 0x001f2800000f7984 */ /* 0x001e220000000800 */
        /* <DEDUP_REMOVED lines=21> */
.L_x_7356:
[----:B------:R-:W-:Y:S05]  /*9eb0*/  EXIT ;  /* 0x000000000000794d */ /* 0x000fea0003800000 */
.L_x_7358:
        /* <DEDUP_REMOVED lines=12> */
.L_x_10985:


//--------------------- .text._Z25selective_scan_bwd_kernelI32Selective_Scan_bwd_kernel_traitsILi32ELi16ELb0ELb1ELb0ELb1ELb0EN3c108BFloat16EfEEv12SSMParamsBwd --------------------------
	.section	.text._Z25selective_scan_bwd_kernelI32Selective_Scan_bwd_kernel_traitsILi32ELi16ELb0ELb1ELb0ELb1ELb0EN3c108BFloat16EfEEv12SSMParamsBwd,"ax",@progbits
	.align	128
        .global         _Z25selective_scan_bwd_kernelI32Selective_Scan_bwd_kernel_traitsILi32ELi16ELb0ELb1ELb0ELb1ELb0EN3c108BFloat16EfEEv12SSMParamsBwd
        .type           _Z25selective_scan_bwd_kernelI32Selective_Scan_bwd_kernel_traitsILi32ELi16ELb0ELb1ELb0ELb1ELb0EN3c108BFloat16EfEEv12SSMParamsBwd,@function
        .size           _Z25selective_scan_bwd_kernelI32Selective_Scan_bwd_kernel_traitsILi32ELi16ELb0ELb1ELb0ELb1ELb0EN3c108BFloat16EfEEv12SSMParamsBwd,(.L_x_10986 - _Z25selective_scan_bwd_kernelI32Selective_Scan_bwd_kernel_traitsILi32ELi16ELb0ELb1ELb0ELb1ELb0EN3c108BFloat16EfEEv12SSMParamsBwd)
        .other          _Z25selective_scan_bwd_kernelI32Selective_Scan_bwd_kernel_traitsILi32ELi16ELb0ELb1ELb0ELb1ELb0EN3c108BFloat16EfEEv12SSMParamsBwd,@"STO_CUDA_ENTRY STV_DEFAULT"
_Z25selective_scan_bwd_kernelI32Selective_Scan_bwd_kernel_traitsILi32ELi16ELb0ELb1ELb0ELb1ELb0EN3c108BFloat16EfEEv12SSMParamsBwd:
.text._Z25selective_scan_bwd_kernelI32Selective_Scan_bwd_kernel_traitsILi32ELi16ELb0ELb1ELb0ELb1ELb0EN3c108BFloat16EfEEv12SSMParamsBwd:
        /* <DEDUP_REMOVED lines=44> */
[----:B------:R-:W-:Y:S01]  /*02c0*/  UISETP.NE.U32.AND UP0, UPT, UR4, URZ, UPT ;  /* 0x0000003f0400728c */ /* 0x000fe2000bf05070 */
[----:B------:R-:W-:Y:S01]  /*02d0*/  MOV R135, RZ ;  /* 0x000000ff00877202 */ /* 0x000fe20000000f00 */
[----:B------:R-:W-:Y:S01]  /*02e0*/  UIMAD UR4, UR49, UR14, URZ ;  /* 0x0000000e310472a4 */ /* 0x000fe2000f8e023f */
[----:B-1----:R-:W-:Y:S01]  /*02f0*/  HFMA2.MMA R2, -RZ, RZ, 0, 0 ;  /* 0x00000000ff027435 */ /* 0x002fe200000001ff */
[----:B0-----:R-:W-:Y:S01]  /*0300*/  VIADD R6, R0, 0xffffffe ;  /* 0x0ffffffe00067836 */ /* 0x001fe20000000000 */
[----:B------:R-:W-:Y:S02]  /*0310*/  UISETP.NE.U32.AND UP1, UPT, UR28, URZ, UPT ;  /* 0x0000003f1c00728c */ /* 0x000fe4000bf25070 */
[----:B------:R-:W-:Y:S01]  /*0320*/  UIMAD UR15, UR48, UR15, UR4 ;  /* 0x0000000f300f72a4 */ /* 0x000fe2000f8e0204 */
[----:B------:R-:W0:Y:S01]  /*0330*/  F2I.FTZ.U32.TRUNC.NTZ R3, R6 ;  /* 0x0000000600037305 */ /* 0x000e22000021f000 */
[----:B------:R-:W-:-:S02]  /*0340*/  UISETP.NE.AND.EX UP1, UPT, UR29, URZ, UPT, UP1 ;  /* 0x0000003f1d00728c */ /* 0x000fc4000bf25310 */
[----:B------:R-:W-:Y:S02]  /*0350*/  UIMAD UR4, UR49, UR18, URZ ;  /* 0x00000012310472a4 */ /* 0x000fe4000f8e023f */
[----:B------:R-:W-:Y:S02]  /*0360*/  UISETP.NE.AND.EX UP0, UPT, UR5, URZ, UPT, UP0 ;  /* 0x0000003f0500728c */ /* 0x000fe4000bf05300 */
[----:B------:R-:W-:Y:S02]  /*0370*/  @UP2 ULEA UR26, UP4, UR8, UR30, 0x2 ;  /* 0x0000001e081a2291 */ /* 0x000fe4000f88103f */
[----:B------:R-:W-:Y:S02]  /*0380*/  UIMAD UR5, UR49, UR16, URZ ;  /* 0x00000010310572a4 */ /* 0x000fe4000f8e023f */
[----:B------:R-:W-:Y:S02]  /*0390*/  UIMAD.WIDE.U32 UR10, UR48, UR18, URZ ;  /* 0x00000012300a72a5 */ /* 0x000fe4000f8e003f */
[----:B------:R-:W-:Y:S01]  /*03a0*/  UIMAD UR22, UR48, UR19, UR4 ;  /* 0x00000013301672a4 */ /* 0x000fe2000f8e0204 */
[----:B0-----:R-:W-:-:S02]  /*03b0*/  IADD3 R0, RZ, -R3, RZ ;  /* 0x80000003ff007210 */ /* 0x001fc40007ffe0ff */
[----:B------:R-:W-:Y:S01]  /*03c0*/  ULDC.64 UR18, c[0x0][0x240] ;  /* 0x0000900000127ab9 */ /* 0x000fe20000000a00 */
[----:B------:R-:W-:Y:S02]  /*03d0*/  @UP2 ULEA.HI.X UR27, UR8, UR31, UR9, 0x2, UP4 ;  /* 0x0000001f081b2291 */ /* 0x000fe4000a0f1409 */
        /* <DEDUP_REMOVED lines=8> */
[----:B------:R-:W-:-:S02]  /*0460*/  UIMAD.WIDE.U32 UR4, UR48, UR18, URZ ;  /* 0x00000012300472a5 */ /* 0x000fc4000f8e003f */
[----:B------:R-:W-:Y:S01]  /*0470*/  IMAD.HI.U32 R139, R2, R0, RZ ;  /* 0x00000000028b7227 */ /* 0x000fe200078e00ff */
[----:B------:R-:W-:Y:S02]  /*0480*/  UIMAD UR18, UR9, UR30, URZ ;  /* 0x0000001e091272a4 */ /* 0x000fe4000f8e023f */
[----:B------:R-:W-:Y:S02]  /*0490*/  @UP1 ULEA UR24, UP3, UR8, UR28, 0x2 ;  /* 0x0000001c08181291 */ /* 0x000fe4000f86103f */
[----:B------:R-:W-:Y:S01]  /*04a0*/  IADD3 R2, -R139, RZ, RZ ;  /* 0x000000ff8b027210 */ /* 0x000fe20007ffe1ff */
[----:B------:R-:W-:Y:S02]  /*04b0*/  UIMAD UR14, UR48, UR19, UR14 ;  /* 0x00000013300e72a4 */ /* 0x000fe4000f8e020e */
[----:B------:R-:W-:Y:S02]  /*04c0*/  UIMAD UR19, UR8, UR31, UR18 ;  /* 0x0000001f081372a4 */ /* 0x000fe4000f8e0212 */
[----:B------:R-:W-:Y:S01]  /*04d0*/  IMAD R0, R7, R2, R0 ;  /* 0x0000000207007224 */ /* 0x000fe200078e0200 */
[----:B------:R-:W-:Y:S01]  /*04e0*/  ULDC UR31, c[0x0][0x224] ;  /* 0x00008900001f7ab9 */ /* 0x000fe20000000800 */
[----:B------:R-:W-:-:S02]  /*04f0*/  UIMAD.WIDE.U32 UR6, UR48, UR16, URZ ;  /* 0x00000010300672a5 */ /* 0x000fc4000f8e003f */
[----:B------:R-:W-:Y:S01]  /*0500*/  @UP1 ULEA.HI.X UR25, UR8, UR29, UR9, 0x2, UP3 ;  /* 0x0000001d08191291 */ /* 0x000fe200098f1409 */
[----:B------:R-:W-:Y:S01]  /*0510*/  ISETP.GT.U32.AND P1, PT, R7, R0, PT ;  /* 0x000000000700720c */ /* 0x000fe20003f24070 */
[----:B------:R-:W-:Y:S01]  /*0520*/  UIADD3 UR13, UR13, UR15, URZ ;  /* 0x0000000f0d0d7290 */ /* 0x000fe2000fffe03f */
[----:B------:R-:W-:Y:S01]  /*0530*/  ULDC.64 UR28, c[0x0][0x288] ;  /* 0x0000a200001c7ab9 */ /* 0x000fe20000000a00 */
[----:B------:R-:W-:Y:S02]  /*0540*/  USHF.L.U32 UR50, UR31, 0x9, URZ ;  /* 0x000000091f327899 */ /* 0x000fe4000800063f */
[----:B------:R-:W-:Y:S02]  /*0550*/  UIMAD UR16, UR9, UR28, URZ ;  /* 0x0000001c091072a4 */ /* 0x000fe4000f8e023f */
[----:B------:R-:W-:Y:S02]  /*0560*/  UIADD3 UR7, UR7, UR17, URZ ;  /* 0x0000001107077290 */ /* 0x000fe4000fffe03f */
[----:B------:R-:W-:-:S02]  /*0570*/  UIMAD.WIDE.U32 UR12, UR8, UR28, UR12 ;  /* 0x0000001c080c72a5 */ /* 0x000fc4000f8e000c */
[----:B------:R-:W-:Y:S02]  /*0580*/  UIADD3 UR23, UR50, -0x200, URZ ;  /* 0xfffffe0032177890 */ /* 0x000fe4000fffe03f */
[-C--:B------:R-:W-:Y:S01]  /*0590*/  @!P1 IADD3 R0, R0, -R7.reuse, RZ ;  /* 0x8000000700009210 */ /* 0x080fe20007ffe0ff */
[----:B------:R-:W-:Y:S01]  /*05a0*/  UIMAD UR15, UR8, UR29, UR16 ;  /* 0x0000001d080f72a4 */ /* 0x000fe2000f8e0210 */
[----:B------:R-:W-:Y:S01]  /*05b0*/  @!P1 IADD3 R139, R139, 0x1, RZ ;  /* 0x000000018b8b9810 */ /* 0x000fe20007ffe0ff */
[----:B------:R-:W-:Y:S01]  /*05c0*/  UIMAD.WIDE.U32 UR6, UR8, UR30, UR6 ;  /* 0x0000001e080672a5 */ /* 0x000fe2000f8e0006 */
[----:B------:R-:W-:Y:S01]  /*05d0*/  ISETP.GE.U32.AND P0, PT, R0, R7, PT ;  /* 0x000000070000720c */ /* 0x000fe20003f06070 */
[----:B------:R-:W-:Y:S01]  /*05e0*/  ULDC.64 UR28, c[0x0][0x330] ;  /* 0x0000cc00001c7ab9 */ /* 0x000fe20000000a00 */
[C---:B------:R-:W-:Y:S01]  /*05f0*/  LOP3.LUT R0, R8.reuse, UR8, RZ, 0x3c, !PT ;  /* 0x0000000808007c12 */ /* 0x040fe2000f8e3cff */
[----:B------:R-:W-:Y:S01]  /*0600*/  USHF.R.S32.HI UR30, URZ, 0x1f, UR23 ;  /* 0x0000001f3f1e7899 */ /* 0x000fe20008011417 */
[----:B------:R-:W-:Y:S01]  /*0610*/  ISETP.NE.AND P1, PT, R8, RZ, PT ;  /* 0x000000ff0800720c */ /* 0x000fe20003f25270 */
[----:B------:R-:W-:Y:S01]  /*0620*/  UIADD3 UR18, UP1, UR23, UR12, URZ ;  /* 0x0000000c17127290 */ /* 0x000fe2000ff3e03f */
[----:B------:R-:W-:Y:S01]  /*0630*/  ISETP.GE.AND P2, PT, R0, RZ, PT ;  /* 0x000000ff0000720c */ /* 0x000fe20003f46270 */
[----:B------:R-:W-:Y:S01]  /*0640*/  UIMAD UR9, UR9, UR28, URZ ;  /* 0x0000001c090972a4 */ /* 0x000fe2000f8e023f */
[----:B------:R-:W-:Y:S01]  /*0650*/  ULDC.64 UR16, c[0x0][0x2f0] ;  /* 0x0000bc0000107ab9 */ /* 0x000fe20000000a00 */
[----:B------:R-:W-:-:S02]  /*0660*/  UIADD3 UR11, UR11, UR22, URZ ;  /* 0x000000160b0b7290 */ /* 0x000fc4000fffe03f */
[----:B------:R-:W-:Y:S02]  /*0670*/  UIADD3.X UR15, UR30, UR13, UR15, UP1, !UPT ;  /* 0x0000000d1e0f7290 */ /* 0x000fe40008ffe40f */
[----:B------:R-:W-:Y:S01]  /*0680*/  @P0 IADD3 R139, R139, 0x1, RZ ;  /* 0x000000018b8b0810 */ /* 0x000fe20007ffe0ff */
[----:B------:R-:W-:Y:S02]  /*0690*/  UIMAD UR22, UR8, UR29, UR9 ;  /* 0x0000001d081672a4 */ /* 0x000fe4000f8e0209 */
[----:B------:R-:W-:Y:S02]  /*06a0*/  ULEA UR9, UP1, UR18, UR16, 0x1 ;  /* 0x0000001012097291 */ /* 0x000fe4000f82083f */
[----:B------:R-:W-:Y:S01]  /*06b0*/  UIADD3 UR5, UR5, UR14, URZ ;  /* 0x0000000e05057290 */ /* 0x000fe2000fffe03f */
[----:B------:R-:W-:Y:S01]  /*06c0*/  @!P2 IMAD.MOV R139, RZ, RZ, -R139 ;  /* 0x000000ffff8ba224 */ /* 0x000fe200078e0a8b */
[----:B------:R-:W-:Y:S01]  /*06d0*/  @!P1 LOP3.LUT R139, RZ, R8, RZ, 0x33, !PT ;  /* 0x00000008ff8b9212 */ /* 0x000fe200078e33ff */
[----:B------:R-:W-:-:S02]  /*06e0*/  ULEA.HI.X UR18, UR18, UR17, UR15, 0x1, UP1 ;  /* 0x0000001112127291 */ /* 0x000fc400088f0c0f */
[----:B------:R-:W-:Y:S01]  /*06f0*/  UIMAD.WIDE.U32 UR12, UR8, UR28, UR10 ;  /* 0x0000001c080c72a5 */ /* 0x000fe2000f8e000a */
[----:B------:R-:W-:Y:S01]  /*0700*/  SHF.R.S32.HI R3, RZ, 0x1f, R139 ;  /* 0x0000001fff037819 */ /* 0x000fe2000001148b */
[----:B------:R-:W-:Y:S01]  /*0710*/  @UP0 ULDC UR15, c[0x0][0x214] ;  /* 0x00008500000f0ab9 */ /* 0x000fe20000000800 */
[----:B------:R-:W-:Y:S01]  /*0720*/  ULDC.64 UR16, c[0x0][0x2f8] ;  /* 0x0000be0000107ab9 */ /* 0x000fe20000000a00 */
[----:B------:R-:W-:Y:S02]  /*0730*/  @UP0 UIMAD UR14, UR48, UR15, UR8 ;  /* 0x0000000f300e02a4 */ /* 0x000fe4000f8e0208 */
[----:B------:R-:W-:Y:S01]  /*0740*/  UIADD3 UR15, UP1, UR23, UR6, URZ ;  /* 0x00000006170f7290 */ /* 0x000fe2000ff3e03f */
[-C--:B0-----:R-:W-:Y:S01]  /*0750*/  IMAD R0, R3, R4.reuse, RZ ;  /* 0x0000000403007224 */ /* 0x081fe200078e02ff */
[----:B------:R-:W-:Y:S01]  /*0760*/  @UP0 UIMAD UR14, UR14, UR31, URZ ;  /* 0x0000001f0e0e02a4 */ /* 0x000fe2000f8e023f */
[----:B------:R-:W-:Y:S01]  /*0770*/  IMAD.WIDE.U32 R2, R139, R4, UR4 ;  /* 0x000000048b027e25 */ /* 0x000fe2000f8e0004 */
[----:B------:R-:W-:-:S02]  /*0780*/  UIADD3.X UR7, UR30, UR7, UR19, UP1, !UPT ;  /* 0x000000071e077290 */ /* 0x000fc40008ffe413 */
[----:B------:R-:W-:Y:S01]  /*0790*/  ULEA UR16, UP1, UR15, UR16, 0x1 ;  /* 0x000000100f107291 */ /* 0x000fe2000f82083f */
[----:B------:R-:W-:Y:S01]  /*07a0*/  IMAD R5, R139, R5, R0 ;  /* 0x000000058b057224 */ /* 0x000fe200078e0200 */
        /* <DEDUP_REMOVED lines=25> */
[----:B------:R-:W-:Y:S01]  /*0940*/  UMOV UR10, UR18 ;  /* 0x00000012000a7c82 */ /* 0x000fe20008000000 */
[----:B------:R-:W-:Y:S01]  /*0950*/  UMOV UR11, UR16 ;  /* 0x00000010000b7c82 */ /* 0x000fe20008000000 */
[----:B------:R-:W-:Y:S01]  /*0960*/  UMOV UR12, UR17 ;  /* 0x00000011000c7c82 */ /* 0x000fe20008000000 */
[----:B------:R-:W-:Y:S01]  /*0970*/  UMOV UR4, URZ ;  /* 0x0000003f00047c82 */ /* 0x000fe20008000000 */
[----:B0-----:R-:W-:-:S04]  /*0980*/  SHF.L.U32 R128, R133, 0x4, RZ ;  /* 0x0000000485807819 */ /* 0x001fc800000006ff */
[----:B-1----:R-:W-:-:S07]  /*0990*/  LOP3.LUT R128, R128, 0xfffffe00, RZ, 0xc0, !PT ;  /* 0xfffffe0080807812 */ /* 0x002fce00078ec0ff */
.L_x_7434:
        /* <DEDUP_REMOVED lines=76> */
[CC--:B------:R-:W-:Y:S02]  /*0e60*/  LEA.HI.SX32 R112, R131.reuse, R131.reuse, 0x1b ;  /* 0x0000008383707211 */ /* 0x0c0fe400078fdaff */
[C---:B0-----:R-:W-:Y:S02]  /*0e70*/  IADD3 R2, R131.reuse, 0xa0, RZ ;  /* 0x000000a083027810 */ /* 0x041fe40007ffe0ff */
[C---:B------:R-:W-:Y:S02]  /*0e80*/  IADD3 R22, R131.reuse, 0x40, RZ ;  /* 0x0000004083167810 */ /* 0x040fe40007ffe0ff */
[-C--:B------:R-:W-:Y:S02]  /*0e90*/  LEA.HI.SX32 R2, R2, R131.reuse, 0x1b ;  /* 0x0000008302027211 */ /* 0x080fe400078fdaff */
[----:B------:R-:W-:Y:S02]  /*0ea0*/  IADD3 R24, R131, 0x60, RZ ;  /* 0x0000006083187810 */ /* 0x000fe40007ffe0ff */
[----:B------:R-:W-:-:S02]  /*0eb0*/  LEA.HI.SX32 R20, R20, R131, 0x1b ;  /* 0x0000008314147211 */ /* 0x000fc400078fdaff */
[----:B------:R-:W-:Y:S01]  /*0ec0*/  IADD3 R26, R131, 0x80, RZ ;  /* 0x00000080831a7810 */ /* 0x000fe20007ffe0ff */
[----:B-1----:R-:W-:Y:S01]  /*0ed0*/  ULEA UR18, UR5, UR18, 0x18 ;  /* 0x0000001205127291 */ /* 0x002fe2000f8ec03f */
[-C--:B------:R-:W-:Y:S02]  /*0ee0*/  LEA.HI.SX32 R22, R22, R131.reuse, 0x1b ;  /* 0x0000008316167211 */ /* 0x080fe400078fdaff */
[----:B------:R-:W-:-:S03]  /*0ef0*/  LEA.HI.SX32 R24, R24, R131, 0x1b ;  /* 0x0000008318187211 */ /* 0x000fc600078fdaff */
[----:B------:R-:W-:Y:S02]  /*0f00*/  LEA R112, R112, UR18, 0x1 ;  /* 0x0000001270707c11 */ /* 0x000fe4000f8e08ff */
[----:B------:R-:W-:Y:S01]  /*0f10*/  LEA R107, R2, UR18, 0x1 ;  /* 0x00000012026b7c11 */ /* 0x000fe2000f8e08ff */
[----:B------:R-:W-:Y:S01]  /*0f20*/  VIADD R2, R131, 0xc0 ;  /* 0x000000c083027836 */ /* 0x000fe20000000000 */
[----:B------:R-:W-:Y:S02]  /*0f30*/  LEA R111, R20, UR18, 0x1 ;  /* 0x00000012146f7c11 */ /* 0x000fe4000f8e08ff */
[----:B------:R-:W-:Y:S02]  /*0f40*/  LEA.HI.SX32 R26, R26, R131, 0x1b ;  /* 0x000000831a1a7211 */ /* 0x000fe400078fdaff */
        /* <DEDUP_REMOVED lines=24> */
[----:B------:R-:W-:Y:S02]  /*10d0*/  MOV R2, UR11 ;  /* 0x0000000b00027c02 */ /* 0x000fe40008000f00 */
[----:B------:R-:W-:-:S03]  /*10e0*/  MOV R3, UR12 ;  /* 0x0000000c00037c02 */ /* 0x000fc60008000f00 */
[----:B------:R-:W-:Y:S01]  /*10f0*/  IMAD.WIDE R2, R4, 0x2, R2 ;  /* 0x0000000204027825 */ /* 0x000fe200078e0202 */
[----:B------:R-:W-:Y:S02]  /*1100*/  ISETP.GE.AND P1, PT, R125, UR52, PT ;  /* 0x000000347d007c0c */ /* 0x000fe4000bf26270 */
[----:B------:R-:W-:Y:S02]  /*1110*/  ISETP.GE.AND P2, PT, R126, UR52, PT ;  /* 0x000000347e007c0c */ /* 0x000fe4000bf46270 */
        /* <DEDUP_REMOVED lines=13> */
[----:B------:R-:W-:Y:S02]  /*11f0*/  LEA R101, R0, UR18, 0x1 ;  /* 0x0000001200657c11 */ /* 0x000fe4000f8e08ff */
[----:B------:R-:W-:Y:S02]  /*1200*/  SHF.L.U32 R0, R131, 0x4, RZ ;  /* 0x0000000483007819 */ /* 0x000fe400000006ff */
[----:B------:R-:W-:-:S02]  /*1210*/  LEA.HI.SX32 R6, R6, R131, 0x1b ;  /* 0x0000008306067211 */ /* 0x000fc400078fdaff */
[----:B-1----:R-:W-:Y:S01]  /*1220*/  IADD3 R8, R131, 0x1c0, RZ ;  /* 0x000001c083087810 */ /* 0x002fe20007ffe0ff */
[----:B------:R-:W-:Y:S03]  /*1230*/  STS.U16 [R106+0x180], R13 ;  /* 0x0001800d6a007388 */ /* 0x000fe60000000400 */
[----:B------:R-:W-:Y:S01]  /*1240*/  LEA.HI.SX32 R8, R8, R131, 0x1b ;  /* 0x0000008308087211 */ /* 0x000fe200078fdaff */
[----:B------:R-:W-:Y:S01]  /*1250*/  STS.U16 [R105+0x1c0], R10 ;  /* 0x0001c00a69007388 */ /* 0x000fe20000000400 */
[----:B------:R-:W-:Y:S02]  /*1260*/  LEA R99, R6, UR18, 0x1 ;  /* 0x0000001206637c11 */ /* 0x000fe4000f8e08ff */
[----:B------:R-:W-:Y:S01]  /*1270*/  LEA.HI.SX32 R96, R0, R0, 0x1b ;  /* 0x0000000000607211 */ /* 0x000fe200078fdaff */
[----:B------:R-:W-:Y:S01]  /*1280*/  STS.U16 [R104+0x200], R15 ;  /* 0x0002000f68007388 */ /* 0x000fe20000000400 */
[----:B------:R-:W-:-:S03]  /*1290*/  LEA R98, R8, UR18, 0x1 ;  /* 0x0000001208627c11 */ /* 0x000fc6000f8e08ff */
[----:B------:R0:W-:Y:S01]  /*12a0*/  STS.U16 [R103+0x240], R12 ;  /* 0x0002400c67007388 */ /* 0x0001e20000000400 */
[----:B------:R-:W-:-:S03]  /*12b0*/  LEA R96, R96, UR18, 0x1 ;  /* 0x0000001260607c11 */ /* 0x000fc6000f8e08ff */
        /* <DEDUP_REMOVED lines=25> */
[----:B0-----:R-:W-:-:S05]  /*1450*/  PRMT R12, RZ, 0x7610, R12 ;  /* 0x00007610ff0c7816 */ /* 0x001fca000000000c */
[----:B------:R-:W4:Y:S01]  /*1460*/  @!P0 LDG.E.U16 R11, desc[UR20][R2.64+0x100] ;  /* 0x00010014020b8981 */ /* 0x000f22000c1e1500 */
[----:B------:R-:W-:Y:S02]  /*1470*/  ISETP.GE.AND P0, PT, R121, UR52, PT ;  /* 0x0000003479007c0c */ /* 0x000fe4000bf06270 */
[----:B------:R-:W-:Y:S02]  /*1480*/  PRMT R15, RZ, 0x7610, R15 ;  /* 0x00007610ff0f7816 */ /* 0x000fe4000000000f */
[----:B------:R-:W-:Y:S02]  /*1490*/  PRMT R8, RZ, 0x7610, R8 ;  /* 0x00007610ff087816 */ /* 0x000fe40000000008 */
[----:B------:R-:W-:Y:S02]  /*14a0*/  PRMT R9, RZ, 0x7610, R9 ;  /* 0x00007610ff097816 */ /* 0x000fe40000000009 */
[----:B------:R-:W-:Y:S02]  /*14b0*/  PRMT R6, RZ, 0x7610, R6 ;  /* 0x00007610ff067816 */ /* 0x000fe40000000006 */
[----:B------:R-:W-:Y:S01]  /*14c0*/  PRMT R7, RZ, 0x7610, R7 ;  /* 0x00007610ff077816 */ /* 0x000fe20000000007 */
[----:B------:R-:W4:Y:S04]  /*14d0*/  @!P1 LDG.E.U16 R8, desc[UR20][R2.64+0xc0] ;  /* 0x0000c01402089981 */ /* 0x000f28000c1e1500 */
[----:B------:R-:W4:Y:S01]  /*14e0*/  @!P0 LDG.E.U16 R12, desc[UR20][R2.64+0x1c0] ;  /* 0x0001c014020c8981 */ /* 0x000f22000c1e1500 */
[----:B------:R-:W-:-:S02]  /*14f0*/  ISETP.GE.AND P0, PT, R120, UR52, PT ;  /* 0x0000003478007c0c */ /* 0x000fc4000bf06270 */
[----:B------:R-:W-:Y:S01]  /*1500*/  PRMT R13, RZ, 0x7610, R13 ;  /* 0x00007610ff0d7816 */ /* 0x000fe2000000000d */
[----:B------:R-:W4:Y:S01]  /*1510*/  @!P2 LDG.E.U16 R9, desc[UR20][R2.64+0x80] ;  /* 0x000080140209a981 */ /* 0x000f22000c1e1500 */
[----:B------:R-:W-:Y:S02]  /*1520*/  PRMT R10, RZ, 0x7610, R10 ;  /* 0x00007610ff0a7816 */ /* 0x000fe4000000000a */
[----:B------:R-:W-:Y:S01]  /*1530*/  ISETP.GE.AND P1, PT, R118, UR52, PT ;  /* 0x0000003476007c0c */ /* 0x000fe2000bf26270 */
[----:B------:R-:W4:Y:S01]  /*1540*/  @!P3 LDG.E.U16 R6, desc[UR20][R2.64+0x40] ;  /* 0x000040140206b981 */ /* 0x000f22000c1e1500 */
[----:B------:R-:W-:-:S03]  /*1550*/  ISETP.GE.AND P2, PT, R117, UR52, PT ;  /* 0x0000003475007c0c */ /* 0x000fc6000bf46270 */
[----:B------:R-:W4:Y:S04]  /*1560*/  @!P4 LDG.E.U16 R7, desc[UR20][R2.64] ;  /* 0x000000140207c981 */ /* 0x000f28000c1e1500 */
[----:B------:R-:W4:Y:S01]  /*1570*/  @!P0 LDG.E.U16 R15, desc[UR20][R2.64+0x200] ;  /* 0x00020014020f8981 */ /* 0x000f22000c1e1500 */
[----:B------:R-:W-:Y:S02]  /*1580*/  ISETP.GE.AND P0, PT, R119, UR52, PT ;  /* 0x0000003477007c0c */ /* 0x000fe4000bf06270 */
[----:B------:R-:W-:Y:S01]  /*1590*/  ISETP.GE.AND P3, PT, R116, UR52, PT ;  /* 0x0000003474007c0c */ /* 0x000fe2000bf66270 */
[----:B------:R-:W4:Y:S01]  /*15a0*/  @!P5 LDG.E.U16 R13, desc[UR20][R2.64+0x180] ;  /* 0x00018014020dd981 */ /* 0x000f22000c1e1500 */
[----:B------:R-:W-:Y:S02]  /*15b0*/  ISETP.GE.AND P4, PT, R115, UR52, PT ;  /* 0x0000003473007c0c */ /* 0x000fe4000bf86270 */
[----:B------:R-:W-:Y:S01]  /*15c0*/  ISETP.GE.AND P5, PT, R114, UR52, PT ;  /* 0x0000003472007c0c */ /* 0x000fe2000bfa6270 */
[----:B------:R-:W4:Y:S01]  /*15d0*/  @!P6 LDG.E.U16 R10, desc[UR20][R2.64+0x140] ;  /* 0x00014014020ae981 */ /* 0x000f22000c1e1500 */
[----:B------:R-:W-:-:S02]  /*15e0*/  ISETP.GE.AND P6, PT, R113, UR52, PT ;  /* 0x0000003471007c0c */ /* 0x000fc4000bfc6270 */
[----:B-1----:R-:W-:Y:S02]  /*15f0*/  PRMT R14, RZ, 0x7610, R14 ;  /* 0x00007610ff0e7816 */ /* 0x002fe4000000000e */
[----:B------:R-:W-:Y:S02]  /*1600*/  PRMT R17, RZ, 0x7610, R17 ;  /* 0x00007610ff117816 */ /* 0x000fe40000000011 */
[----:B--2---:R-:W-:Y:S02]  /*1610*/  PRMT R16, RZ, 0x7610, R16 ;  /* 0x00007610ff107816 */ /* 0x004fe40000000010 */
        /* <DEDUP_REMOVED lines=10> */
[----:B------:R0:W3:Y:S02]  /*16c0*/  @!P6 LDG.E.U16 R0, desc[UR20][R2.64+0x3c0] ;  /* 0x0003c0140200e981 */ /* 0x0000e4000c1e1500 */
        /* <DEDUP_REMOVED lines=28> */
[----:B--2---:R-:W-:Y:S04]  /*1890*/  STS.U16 [R103+0x240], R14 ;  /* 0x0002400e67007388 */ /* 0x004fe80000000400 */
[----:B---3--:R-:W-:Y:S04]  /*18a0*/  STS.U16 [R102+0x280], R17 ;  /* 0x0002801166007388 */ /* 0x008fe80000000400 */
[----:B------:R-:W-:Y:S04]  /*18b0*/  STS.U16 [R101+0x2c0], R16 ;  /* 0x0002c01065007388 */ /* 0x000fe80000000400 */
[----:B------:R-:W-:Y:S01]  /*18c0*/  STS.U16 [R100+0x300], R19 ;  /* 0x0003001364007388 */ /* 0x000fe20000000400 */
[----:B0-----:R-:W-:-:S03]  /*18d0*/  IMAD.WIDE R10, R4, 0x2, R2 ;  /* 0x00000002040a7825 */ /* 0x001fc600078e0202 */
[----:B------:R-:W-:Y:S04]  /*18e0*/  STS.U16 [R99+0x340], R18 ;  /* 0x0003401263007388 */ /* 0x000fe80000000400 */
[----:B------:R-:W-:Y:S04]  /*18f0*/  STS.U16 [R98+0x380], R21 ;  /* 0x0003801562007388 */ /* 0x000fe80000000400 */
[----:B------:R0:W-:Y:S01]  /*1900*/  STS.U16 [R97+0x3c0], R0 ;  /* 0x0003c00061007388 */ /* 0x0001e20000000400 */
[----:B------:R-:W-:-:S03]  /*1910*/  NOP ;  /* 0x0000000000007918 */ /* 0x000fc60000000000 */
[----:B------:R-:W1:Y:S04]  /*1920*/  LDS.U16 R9, [R96] ;  /* 0x0000000060097984 */ /* 0x000e680000000400 */
[----:B------:R-:W-:Y:S04]  /*1930*/  LDS.U16 R12, [R96+0x2] ;  /* 0x00000200600c7984 */ /* 0x000fe80000000400 */
[----:B------:R-:W-:Y:S04]  /*1940*/  LDS.U16 R13, [R96+0x4] ;  /* 0x00000400600d7984 */ /* 0x000fe80000000400 */
[----:B------:R-:W2:Y:S04]  /*1950*/  LDS.U16 R14, [R96+0x6] ;  /* 0x00000600600e7984 */ /* 0x000ea80000000400 */
[----:B------:R-:W3:Y:S04]  /*1960*/  LDS.U16 R15, [R96+0x8] ;  /* 0x00000800600f7984 */ /* 0x000ee80000000400 */
        /* <DEDUP_REMOVED lines=47> */
[----:B------:R-:W-:Y:S02]  /*1c60*/  SHF.L.U32 R13, R13, 0x10, RZ ;  /* 0x000000100d0d7819 */ /* 0x000fe400000006ff */
[----:B---3--:R-:W-:Y:S02]  /*1c70*/  SHF.L.U32 R15, R15, 0x10, RZ ;  /* 0x000000100f0f7819 */ /* 0x008fe400000006ff */
[----:B----4-:R-:W-:Y:S01]  /*1c80*/  SHF.L.U32 R69, R16, 0x10, RZ ;  /* 0x0000001010457819 */ /* 0x010fe200000006ff */
[--C-:B------:R-:W-:Y:S01]  /*1c90*/  FADD.FTZ R73, R73, R132.reuse ;  /* 0x0000008449497221 */ /* 0x100fe20000010000 */
[----:B------:R-:W-:Y:S01]  /*1ca0*/  SHF.L.U32 R17, R17, 0x10, RZ ;  /* 0x0000001011117819 */ /* 0x000fe200000006ff */
[--C-:B------:R-:W-:Y:S01]  /*1cb0*/  FADD.FTZ R70, R13, R132.reuse ;  /* 0x000000840d467221 */ /* 0x100fe20000010000 */
[--C-:B------:R-:W-:Y:S01]  /*1cc0*/  FADD.FTZ R71, R71, R132.reuse ;  /* 0x0000008447477221 */ /* 0x100fe20000010000 */
[--C-:B------:R-:W-:Y:S01]  /*1cd0*/  FADD.FTZ R68, R15, R132.reuse ;  /* 0x000000840f447221 */ /* 0x100fe20000010000 */
[--C-:B------:R-:W-:Y:S01]  /*1ce0*/  FADD.FTZ R69, R69, R132.reuse ;  /* 0x0000008445457221 */ /* 0x100fe20000010000 */
[----:B------:R-:W-:Y:S01]  /*1cf0*/  BSSY B0, `(.L_x_7360) ;  /* 0x0000066000007945 */ /* 0x000fe20003800000 */
[----:B------:R-:W-:Y:S01]  /*1d00*/  FSETP.GTU.FTZ.AND P3, PT, R73, 20, PT ;  /* 0x41a000004900780b */ /* 0x000fe20003f7c000 */
[----:B------:R-:W-:Y:S01]  /*1d10*/  FADD.FTZ R66, R17, R132 ;  /* 0x0000008411427221 */ /* 0x000fe20000010000 */
[----:B------:R-:W-:-:S02]  /*1d20*/  FSETP.GTU.FTZ.AND P2, PT, R70, 20, PT ;  /* 0x41a000004600780b */ /* 0x000fc40003f5c000 */
        /* <DEDUP_REMOVED lines=13> */
[----:B------:R-:W-:Y:S01]  /*1e00*/  IMAD.U32 R23, R93, 0x10000, RZ ;  /* 0x000100005d177824 */ /* 0x000fe200078e00ff */
[----:B-1----:R-:W0:Y:S01]  /*1e10*/  LDC R24, c[0x0][0x21c] ;  /* 0x00008700ff187b82 */ /* 0x002e220000000800 */
        /* <DEDUP_REMOVED lines=24> */
[----:B------:R2:W1:Y:S04]  /*1fa0*/  LDS.U16 R60, [R96+0x16] ;  /* 0x00001600603c7984 */ /* 0x0004680000000400 */
[----:B------:R2:W1:Y:S01]  /*1fb0*/  LDS.U16 R59, [R96+0x18] ;  /* 0x00001800603b7984 */ /* 0x0004620000000400 */
[----:B---3--:R-:W-:-:S03]  /*1fc0*/  SHF.L.U32 R79, R79, 0x10, RZ ;  /* 0x000000104f4f7819 */ /* 0x008fc600000006ff */
[----:B------:R2:W3:Y:S04]  /*1fd0*/  LDS.U16 R56, [R96+0x1a] ;  /* 0x00001a0060387984 */ /* 0x0004e80000000400 */
[----:B------:R2:W1:Y:S04]  /*1fe0*/  LDS.U16 R55, [R96+0x1c] ;  /* 0x00001c0060377984 */ /* 0x0004680000000400 */
[----:B------:R2:W1:Y:S01]  /*1ff0*/  LDS.U16 R52, [R96+0x1e] ;  /* 0x00001e0060347984 */ /* 0x0004620000000400 */
[----:B------:R-:W-:Y:S01]  /*2000*/  FFMA.FTZ R10, R80, R11, R137 ;  /* 0x0000000b500a7223 */ /* 0x000fe20000010089 */
[----:B----4-:R-:W-:-:S03]  /*2010*/  SHF.L.U32 R78, R78, 0x10, RZ ;  /* 0x000000104e4e7819 */ /* 0x010fc600000006ff */
[----:B------:R-:W-:Y:S01]  /*2020*/  FFMA.FTZ R11, R79, R22, R10 ;  /* 0x000000164f0b7223 */ /* 0x000fe2000001000a */
[----:B0-----:R-:W-:-:S03]  /*2030*/  SHF.L.U32 R77, R77, 0x10, RZ ;  /* 0x000000104d4d7819 */ /* 0x001fc600000006ff */
[----:B------:R-:W-:Y:S01]  /*2040*/  FFMA.FTZ R10, R78, R23, R11 ;  /* 0x000000174e0a7223 */ /* 0x000fe2000001000b */
[----:B------:R-:W-:Y:S02]  /*2050*/  SHF.L.U32 R11, R92, 0x10, RZ ;  /* 0x000000105c0b7819 */ /* 0x000fe400000006ff */
[----:B------:R-:W-:Y:S02]  /*2060*/  SHF.L.U32 R22, R91, 0x10, RZ ;  /* 0x000000105b167819 */ /* 0x000fe400000006ff */
[----:B------:R-:W-:Y:S01]  /*2070*/  SHF.L.U32 R76, R76, 0x10, RZ ;  /* 0x000000104c4c7819 */ /* 0x000fe200000006ff */
[----:B------:R-:W-:Y:S01]  /*2080*/  FFMA.FTZ R11, R77, R11, R10 ;  /* 0x0000000b4d0b7223 */ /* 0x000fe2000001000a */
[----:B------:R-:W-:Y:S02]  /*2090*/  SHF.L.U32 R10, R90, 0x10, RZ ;  /* 0x000000105a0a7819 */ /* 0x000fe400000006ff */
[----:B------:R-:W-:Y:S01]  /*20a0*/  SHF.L.U32 R75, R75, 0x10, RZ ;  /* 0x000000104b4b7819 */ /* 0x000fe200000006ff */
[----:B------:R-:W-:Y:S01]  /*20b0*/  FFMA.FTZ R22, R76, R22, R11 ;  /* 0x000000164c167223 */ /* 0x000fe2000001000b */
[----:B------:R-:W-:Y:S01]  /*20c0*/  SHF.L.U32 R74, R74, 0x10, RZ ;  /* 0x000000104a4a7819 */ /* 0x000fe200000006ff */
[----:B------:R-:W-:-:S02]  /*20d0*/  IMAD.U32 R23, R89, 0x10000, RZ ;  /* 0x0001000059177824 */ /* 0x000fc400078e00ff */
        /* <DEDUP_REMOVED lines=39> */
.L_x_7361:
[----:B------:R-:W-:Y:S05]  /*2350*/  BSYNC B0 ;  /* 0x0000000000007941 */ /* 0x000fea0003800000 */
.L_x_7360:
        /* <DEDUP_REMOVED lines=39> */
.L_x_7363:
[----:B------:R-:W-:Y:S05]  /*25d0*/  BSYNC B0 ;  /* 0x0000000000007941 */ /* 0x000fea0003800000 */
.L_x_7362:
        /* <DEDUP_REMOVED lines=39> */
.L_x_7365:
[----:B------:R-:W-:Y:S05]  /*2850*/  BSYNC B0 ;  /* 0x0000000000007941 */ /* 0x000fea0003800000 */
.L_x_7364:
        /* <DEDUP_REMOVED lines=39> */
.L_x_7367:
[----:B------:R-:W-:Y:S05]  /*2ad0*/  BSYNC B0 ;  /* 0x0000000000007941 */ /* 0x000fea0003800000 */
.L_x_7366:
        /* <DEDUP_REMOVED lines=39> */
.L_x_7369:
[----:B------:R-:W-:Y:S05]  /*2d50*/  BSYNC B0 ;  /* 0x0000000000007941 */ /* 0x000fea0003800000 */
.L_x_7368:
        /* <DEDUP_REMOVED lines=39> */
.L_x_7371:
[----:B------:R-:W-:Y:S05]  /*2fd0*/  BSYNC B0 ;  /* 0x0000000000007941 */ /* 0x000fea0003800000 */
.L_x_7370:
        /* <DEDUP_REMOVED lines=38> */
.L_x_7373:
[----:B------:R-:W-:Y:S05]  /*3240*/  BSYNC B0 ;  /* 0x0000000000007941 */ /* 0x000fea0003800000 */
.L_x_7372:
[----:B------:R-:W-:Y:S01]  /*3250*/  SHF.L.U32 R51, R6, 0x10, RZ ;  /* 0x0000001006337819 */ /* 0x000fe200000006ff */
[----:B------:R-:W-:Y:S01]  /*3260*/  BSSY B0, `(.L_x_7374) ;  /* 0x0000025000007945 */ /* 0x000fe20003800000 */
[----:B------:R-:W-:Y:S01]  /*3270*/  FSETP.GTU.FTZ.AND P4, PT, R54, 20, PT ;  /* 0x41a000003600780b */ /* 0x000fe20003f9c000 */
[----:B------:R-:W-:Y:S01]  /*3280*/  FFMA.FTZ R137, R52, R10, R137 ;  /* 0x0000000a34897223 */ /* 0x000fe20000010089 */
[----:B------:R-:W-:Y:S01]  /*3290*/  MOV R53, RZ ;  /* 0x000000ff00357202 */ /* 0x000fe20000000f00 */
        /* <DEDUP_REMOVED lines=33> */
.L_x_7375:
[----:B------:R-:W-:Y:S05]  /*34b0*/  BSYNC B0 ;  /* 0x0000000000007941 */ /* 0x000fea0003800000 */
.L_x_7374:
        /* <DEDUP_REMOVED lines=39> */
.L_x_7377:
[----:B------:R-:W-:Y:S05]  /*3730*/  BSYNC B0 ;  /* 0x0000000000007941 */ /* 0x000fea0003800000 */
.L_x_7376:
        /* <DEDUP_REMOVED lines=38> */
.L_x_7379:
[----:B------:R-:W-:Y:S05]  /*39a0*/  BSYNC B0 ;  /* 0x0000000000007941 */ /* 0x000fea0003800000 */
.L_x_7378:
        /* <DEDUP_REMOVED lines=38> */
.L_x_7381:
[----:B------:R-:W-:Y:S05]  /*3c10*/  BSYNC B0 ;  /* 0x0000000000007941 */ /* 0x000fea0003800000 */
.L_x_7380:
        /* <DEDUP_REMOVED lines=33> */
.L_x_7383:
[----:B------:R-:W-:Y:S05]  /*3e30*/  BSYNC B0 ;  /* 0x0000000000007941 */ /* 0x000fea0003800000 */
.L_x_7382:
        /* <DEDUP_REMOVED lines=33> */
.L_x_7385:
[----:B------:R-:W-:Y:S05]  /*4050*/  BSYNC B0 ;  /* 0x0000000000007941 */ /* 0x000fea0003800000 */
.L_x_7384:
        /* <DEDUP_REMOVED lines=33> */
.L_x_7387:
[----:B------:R-:W-:Y:S05]  /*4270*/  BSYNC B0 ;  /* 0x0000000000007941 */ /* 0x000fea0003800000 */
.L_x_7386:
        /* <DEDUP_REMOVED lines=33> */
.L_x_7389:
[----:B------:R-:W-:Y:S05]  /*4490*/  BSYNC B0 ;  /* 0x0000000000007941 */ /* 0x000fea0003800000 */
.L_x_7388:
        /* <DEDUP_REMOVED lines=33> */
.L_x_7391:
[----:B------:R-:W-:Y:S05]  /*46b0*/  BSYNC B0 ;  /* 0x0000000000007941 */ /* 0x000fea0003800000 */
.L_x_7390:
        /* <DEDUP_REMOVED lines=23> */
[----:B------:R-:W-:Y:S01]  /*4830*/  HFMA2.MMA R53, -RZ, RZ, 0, 0 ;  /* 0x00000000ff357435 */ /* 0x000fe200000001ff */
[----:B------:R-:W-:Y:S01]  /*4840*/  ULDC.64 UR18, c[0x0][0x230] ;  /* 0x00008c0000127ab9 */ /* 0x000fe20000000a00 */
[----:B------:R-:W-:Y:S01]  /*4850*/  HFMA2.MMA R47, -RZ, RZ, 0, 0 ;  /* 0x00000000ff2f7435 */ /* 0x000fe200000001ff */
[----:B------:R-:W-:Y:S01]  /*4860*/  UIMAD UR5, UR53, UR18, URZ ;  /* 0x00000012350572a4 */ /* 0x000fe2000f8e023f */
[----:B------:R-:W1:Y:S01]  /*4870*/  LDC.64 R8, c[0x0][0x360] ;  /* 0x0000d800ff087b82 */ /* 0x000e620000000a00 */
[----:B------:R-:W-:Y:S01]  /*4880*/  UIMAD.WIDE.U32 UR28, UR8, UR18, URZ ;  /* 0x00000012081c72a5 */ /* 0x000fe2000f8e003f */
[----:B------:R-:W-:Y:S01]  /*4890*/  P2R R217, PR, RZ, 0x1 ;  /* 0x00000001ffd97803 */ /* 0x000fe20000000000 */
[----:B------:R-:W-:Y:S01]  /*48a0*/  ULEA.HI UR18, UR17, UR17, URZ, 0x1 ;  /* 0x0000001111127291 */ /* 0x000fe2000f8f083f */
[----:B------:R-:W-:Y:S01]  /*48b0*/  MOV R50, RZ ;  /* 0x000000ff00327202 */ /* 0x000fe20000000f00 */
[----:B------:R-:W-:Y:S01]  /*48c0*/  UIMAD UR19, UR8, UR19, UR5 ;  /* 0x00000013081372a4 */ /* 0x000fe2000f8e0205 */
[----:B------:R-:W-:Y:S01]  /*48d0*/  CS2R R48, SRZ ;  /* 0x0000000000307805 */ /* 0x000fe2000001ff00 */
        /* <DEDUP_REMOVED lines=23> */
.L_x_7429:
        /* <DEDUP_REMOVED lines=91> */
[----:B------:R-:W-:Y:S02]  /*5000*/  LOP3.LUT P0, RZ, R133, 0x1f, RZ, 0xc0, !PT ;  /* 0x0000001f85ff7812 */ /* 0x000fe4000780c0ff */
[----:B0-----:R-:W-:Y:S01]  /*5010*/  MOV R2, UR15 ;  /* 0x0000000f00027c02 */ /* 0x001fe20008000f00 */
[----:B------:R-:W-:-:S03]  /*5020*/  ULEA.HI.X UR46, UR46, UR39, UR18, 0x2, UP0 ;  /* 0x000000272e2e7291 */ /* 0x000fc600080f1412 */
[----:B------:R-:W-:Y:S02]  /*5030*/  ISETP.LT.OR P2, PT, R2, 0x2, P0 ;  /* 0x000000020200780c */ /* 0x000fe40000741670 */
[----:B------:R-:W-:Y:S02]  /*5040*/  MOV R2, UR47 ;  /* 0x0000002f00027c02 */ /* 0x000fe40008000f00 */
[----:B------:R-:W-:-:S04]  /*5050*/  MOV R3, UR46 ;  /* 0x0000002e00037c02 */ /* 0x000fc80008000f00 */
        /* <DEDUP_REMOVED lines=23> */
[----:B-1----:R-:W-:Y:S01]  /*51d0*/  MOV R12, UR17 ;  /* 0x00000011000c7c02 */ /* 0x002fe20008000f00 */
[----:B0-----:R-:W-:Y:S01]  /*51e0*/  ULEA UR18, UR46, UR18, 0x18 ;  /* 0x000000122e127291 */ /* 0x001fe2000f8ec03f */
[----:B------:R-:W-:Y:S01]  /*51f0*/  LDS.U16 R138, [R96] ;  /* 0x00000000608a7984 */ /* 0x000fe20000000400 */
[----:B---3--:R-:W-:-:S03]  /*5200*/  FMUL.FTZ R15, R11, R72 ;  /* 0x000000480b0f7220 */ /* 0x008fc60000410000 */
[----:B------:R-:W0:Y:S03]  /*5210*/  LDS.U16 R140, [R96+0x2] ;  /* 0x00000200608c7984 */ /* 0x000e260000000400 */
[----:B------:R-:W1:Y:S01]  /*5220*/  MUFU.EX2 R15, R15 ;  /* 0x0000000f000f7308 */ /* 0x000e620000000800 */
[----:B------:R-:W-:Y:S01]  /*5230*/  LEA R12, R12, UR5, 0x8 ;  /* 0x000000050c0c7c11 */ /* 0x000fe2000f8e40ff */
[----:B------:R-:W3:Y:S01]  /*5240*/  LDS.U16 R154, [R96+0x4] ;  /* 0x00000400609a7984 */ /* 0x000ee20000000400 */
[----:B------:R-:W-:-:S03]  /*5250*/  @P1 IADD3 R12, R133, 0x200, RZ ;  /* 0x00000200850c1810 */ /* 0x000fc60007ffe0ff */
[----:B------:R-:W3:Y:S01]  /*5260*/  LDS.U16 R156, [R96+0x6] ;  /* 0x00000600609c7984 */ /* 0x000ee20000000400 */
[----:B------:R-:W-:-:S03]  /*5270*/  LEA R12, R12, UR18, 0x2 ;  /* 0x000000120c0c7c11 */ /* 0x000fc6000f8e10ff */
[----:B------:R-:W3:Y:S04]  /*5280*/  LDS.U16 R157, [R96+0x8] ;  /* 0x00000800609d7984 */ /* 0x000ee80000000400 */
[----:B------:R-:W3:Y:S04]  /*5290*/  LDS.U16 R158, [R96+0xa] ;  /* 0x00000a00609e7984 */ /* 0x000ee80000000400 */
[----:B------:R-:W-:Y:S04]  /*52a0*/  LDS.U16 R159, [R96+0xc] ;  /* 0x00000c00609f7984 */ /* 0x000fe80000000400 */
[----:B------:R-:W3:Y:S04]  /*52b0*/  LDS.U16 R160, [R96+0xe] ;  /* 0x00000e0060a07984 */ /* 0x000ee80000000400 */
[----:B------:R-:W3:Y:S04]  /*52c0*/  LDS.U16 R161, [R96+0x10] ;  /* 0x0000100060a17984 */ /* 0x000ee80000000400 */
[----:B------:R-:W-:Y:S04]  /*52d0*/  LDS.U16 R162, [R96+0x12] ;  /* 0x0000120060a27984 */ /* 0x000fe80000000400 */
[----:B------:R-:W-:Y:S04]  /*52e0*/  LDS.U16 R163, [R96+0x14] ;  /* 0x0000140060a37984 */ /* 0x000fe80000000400 */
[----:B------:R-:W-:Y:S04]  /*52f0*/  LDS.U16 R164, [R96+0x16] ;  /* 0x0000160060a47984 */ /* 0x000fe80000000400 */
[----:B------:R-:W-:Y:S04]  /*5300*/  LDS.U16 R165, [R96+0x18] ;  /* 0x0000180060a57984 */ /* 0x000fe80000000400 */
[----:B------:R-:W-:Y:S04]  /*5310*/  LDS.U16 R166, [R96+0x1a] ;  /* 0x00001a0060a67984 */ /* 0x000fe80000000400 */
[----:B------:R-:W3:Y:S04]  /*5320*/  LDS.U16 R167, [R96+0x1c] ;  /* 0x00001c0060a77984 */ /* 0x000ee80000000400 */
[----:B------:R-:W3:Y:S01]  /*5330*/  LDS.U16 R168, [R96+0x1e] ;  /* 0x00001e0060a87984 */ /* 0x000ee20000000400 */
[----:B------:R-:W-:-:S03]  /*5340*/  FMUL.FTZ R178, R11, R73 ;  /* 0x000000490bb27220 */ /* 0x000fc60000410000 */
[----:B-1----:R1:W-:Y:S01]  /*5350*/  STS [R12+0xea8], R15 ;  /* 0x000ea80f0c007388 */ /* 0x0023e20000000800 */
[----:B------:R-:W-:Y:S02]  /*5360*/  IMAD.U32 R10, RZ, RZ, UR15 ;  /* 0x0000000fff0a7e24 */ /* 0x000fe4000f8e00ff */
[C---:B------:R-:W-:Y:S01]  /*5370*/  FMUL.FTZ R177, R11.reuse, R70 ;  /* 0x000000460bb17220 */ /* 0x040fe20000410000 */
[----:B------:R-:W0:Y:S01]  /*5380*/  MUFU.EX2 R178, R178 ;  /* 0x000000b200b27308 */ /* 0x000e220000000800 */
[C---:B------:R-:W-:Y:S01]  /*5390*/  FMUL.FTZ R176, R11.reuse, R71 ;  /* 0x000000470bb07220 */ /* 0x040fe20000410000 */
[----:B------:R-:W-:Y:S01]  /*53a0*/  @!P2 IADD3 R10, R10, -0x2, RZ ;  /* 0xfffffffe0a0aa810 */ /* 0x000fe20007ffe0ff */
[----:B------:R-:W-:Y:S01]  /*53b0*/  FMUL.FTZ R207, R11, R68 ;  /* 0x000000440bcf7220 */ /* 0x000fe20000410000 */
[----:B----4-:R-:W-:-:S04]  /*53c0*/  MOV R17, 0x8 ;  /* 0x0000000800117802 */ /* 0x010fc80000000f00 */
[----:B------:R-:W4:Y:S01]  /*53d0*/  MUFU.EX2 R177, R177 ;  /* 0x000000b100b17308 */ /* 0x000f220000000800 */
[----:B--2---:R-:W-:Y:S01]  /*53e0*/  @!P2 IMAD R2, R10, R13, UR5 ;  /* 0x000000050a02ae24 */ /* 0x004fe2000f8e020d */
[----:B------:R-:W-:Y:S01]  /*53f0*/  MOV R10, RZ ;  /* 0x000000ff000a7202 */ /* 0x000fe20000000f00 */
[C---:B------:R-:W-:Y:S02]  /*5400*/  FMUL.FTZ R205, R11.reuse, R69 ;  /* 0x000000450bcd7220 */ /* 0x040fe40000410000 */
[----:B------:R-:W-:Y:S01]  /*5410*/  @!P2 IMAD.WIDE R2, R2, R17, UR22 ;  /* 0x000000160202ae25 */ /* 0x000fe2000f8e0211 */
[----:B------:R-:W-:Y:S06]  /*5420*/  BAR.SYNC.DEFER_BLOCKING 0x0 ;  /* 0x0000000000007b1d */ /* 0x000fec0000010000 */
[----:B------:R-:W2:Y:S01]  /*5430*/  MUFU.EX2 R176, R176 ;  /* 0x000000b000b07308 */ /* 0x000ea20000000800 */
[C---:B------:R-:W-:Y:S01]  /*5440*/  FMUL.FTZ R206, R11.reuse, R66 ;  /* 0x000000420bce7220 */ /* 0x040fe20000410000 */
[----:B------:R-:W-:-:S06]  /*5450*/  FMUL.FTZ R203, R11, R65 ;  /* 0x000000410bcb7220 */ /* 0x000fcc0000410000 */
[----:B------:R-:W1:Y:S01]  /*5460*/  MUFU.EX2 R207, R207 ;  /* 0x000000cf00cf7308 */ /* 0x000e620000000800 */
[----:B------:R-:W-:-:S07]  /*5470*/  FMUL.FTZ R204, R11, R62 ;  /* 0x0000003e0bcc7220 */ /* 0x000fce0000410000 */
[----:B------:R-:W3:Y:S01]  /*5480*/  MUFU.EX2 R205, R205 ;  /* 0x000000cd00cd7308 */ /* 0x000ee20000000800 */
[----:B------:R0:W5:Y:S07]  /*5490*/  @!P2 LDG.E R10, desc[UR20][R2.64+0x4] ;  /* 0x00000414020aa981 */ /* 0x00016e000c1e1900 */
[----:B------:R-:W3:Y:S01]  /*54a0*/  MUFU.EX2 R206, R206 ;  /* 0x000000ce00ce7308 */ /* 0x000ee20000000800 */
[----:B0-----:R-:W-:-:S04]  /*54b0*/  FMUL.FTZ R2, R15, R178 ;  /* 0x000000b20f027220 */ /* 0x001fc80000410000 */
[----:B----4-:R-:W-:-:S03]  /*54c0*/  FMUL.FTZ R3, R177, R2 ;  /* 0x00000002b1037220 */ /* 0x010fc60000410000 */
[----:B------:R-:W0:Y:S01]  /*54d0*/  MUFU.EX2 R203, R203 ;  /* 0x000000cb00cb7308 */ /* 0x000e220000000800 */
[----:B------:R-:W-:Y:S01]  /*54e0*/  FMUL.FTZ R201, R11, R61 ;  /* 0x0000003d0bc97220 */ /* 0x000fe20000410000 */
[----:B--2---:R-:W-:Y:S01]  /*54f0*/  FMUL.FTZ R2, R176, R3 ;  /* 0x00000003b0027220 */ /* 0x004fe20000410000 */
[----:B------:R-:W-:Y:S01]  /*5500*/  ISETP.NE.AND P2, PT, R133, 0x1f, PT ;  /* 0x0000001f8500780c */ /* 0x000fe20003f45270 */
[----:B------:R-:W-:Y:S02]  /*5510*/  FMUL.FTZ R202, R11, R58 ;  /* 0x0000003a0bca7220 */ /* 0x000fe40000410000 */
[----:B-1----:R-:W-:Y:S02]  /*5520*/  FMUL.FTZ R2, R207, R2 ;  /* 0x00000002cf027220 */ /* 0x002fe40000410000 */
[----:B------:R-:W1:Y:S01]  /*5530*/  MUFU.EX2 R204, R204 ;  /* 0x000000cc00cc7308 */ /* 0x000e620000000800 */
[----:B------:R-:W-:Y:S01]  /*5540*/  FMUL.FTZ R200, R11, R57 ;  /* 0x000000390bc87220 */ /* 0x000fe20000410000 */
[----:B---3--:R-:W-:-:S06]  /*5550*/  FMUL.FTZ R3, R205, R2 ;  /* 0x00000002cd037220 */ /* 0x008fcc0000410000 */
[----:B------:R-:W2:Y:S01]  /*5560*/  MUFU.EX2 R201, R201 ;  /* 0x000000c900c97308 */ /* 0x000ea20000000800 */
        /* <DEDUP_REMOVED lines=8> */
[----:B-1----:R-:W-:-:S07]  /*55f0*/  FMUL.FTZ R2, R204, R3 ;  /* 0x00000003cc027220 */ /* 0x002fce0000410000 */
[----:B------:R-:W1:Y:S01]  /*5600*/  MUFU.EX2 R199, R199 ;  /* 0x000000c700c77308 */ /* 0x000e620000000800 */
[----:B--2---:R-:W-:Y:S01]  /*5610*/  FMUL.FTZ R3, R201, R2 ;  /* 0x00000002c9037220 */ /* 0x004fe20000410000 */
[----:B------:R-:W-:-:S06]  /*5620*/  SHF.L.U32 R13, R218, 0x10, RZ ;  /* 0x00000010da0d7819 */ /* 0x000fcc00000006ff */
[----:B------:R-:W2:Y:S01]  /*5630*/  MUFU.EX2 R197, R197 ;  /* 0x000000c500c57308 */ /* 0x000ea20000000800 */
[----:B------:R-:W-:Y:S01]  /*5640*/  SHF.L.U32 R12, R95, 0x10, RZ ;  /* 0x000000105f0c7819 */ /* 0x000fe200000006ff */
[----:B---3--:R-:W-:Y:S01]  /*5650*/  FMUL.FTZ R3, R202, R3 ;  /* 0x00000003ca037220 */ /* 0x008fe20000410000 */
[----:B------:R-:W-:Y:S01]  /*5660*/  SHF.L.U32 R140, R140, 0x10, RZ ;  /* 0x000000108c8c7819 */ /* 0x000fe200000006ff */
[----:B------:R-:W-:Y:S02]  /*5670*/  IMAD.U32 R143, R94, 0x10000, RZ ;  /* 0x000100005e8f7824 */ /* 0x000fe400078e00ff */
[----:B------:R-:W-:Y:S01]  /*5680*/  FMUL.FTZ R13, R13, R72 ;  /* 0x000000480d0d7220 */ /* 0x000fe20000410000 */
[----:B----4-:R-:W-:Y:S01]  /*5690*/  FMUL.FTZ R2, R200, R3 ;  /* 0x00000003c8027220 */ /* 0x010fe20000410000 */
[----:B------:R-:W-:Y:S01]  /*56a0*/  FMUL.FTZ R171, R12, R73 ;  /* 0x000000490cab7220 */ /* 0x000fe20000410000 */
[----:B------:R-:W-:Y:S02]  /*56b0*/  IMAD.U32 R138, R138, 0x10000, RZ ;  /* 0x000100008a8a7824 */ /* 0x000fe400078e00ff */
[C---:B------:R-:W-:Y:S01]  /*56c0*/  FMUL.FTZ R198, R11.reuse, R46 ;  /* 0x0000002e0bc67220 */ /* 0x040fe20000410000 */
[----:B------:R-:W-:Y:S01]  /*56d0*/  FMUL.FTZ R190, R11, R41 ;  /* 0x000000290bbe7220 */ /* 0x000fe20000410000 */
[----:B------:R-:W-:Y:S01]  /*56e0*/  SHF.L.U32 R152, R93, 0x10, RZ ;  /* 0x000000105d987819 */ /* 0x000fe200000006ff */
[----:B-1----:R-:W-:Y:S01]  /*56f0*/  FMUL.FTZ R2, R199, R2 ;  /* 0x00000002c7027220 */ /* 0x002fe20000410000 */
[----:B------:R-:W-:Y:S01]  /*5700*/  SHF.L.U32 R154, R154, 0x10, RZ ;  /* 0x000000109a9a7819 */ /* 0x000fe200000006ff */
[----:B------:R-:W-:Y:S01]  /*5710*/  FMUL.FTZ R17, R143, R70 ;  /* 0x000000468f117220 */ /* 0x000fe20000410000 */
[----:B------:R-:W-:Y:S01]  /*5720*/  FMUL.FTZ R14, R138, R13 ;  /* 0x0000000d8a0e7220 */ /* 0x000fe20000410000 */
[----:B------:R-:W-:Y:S01]  /*5730*/  FMUL.FTZ R171, R140, R171 ;  /* 0x000000ab8cab7220 */ /* 0x000fe20000410000 */
[----:B------:R-:W-:Y:S01]  /*5740*/  SHF.L.U32 R155, R92, 0x10, RZ ;  /* 0x000000105c9b7819 */ /* 0x000fe200000006ff */
[----:B------:R-:W1:Y:S01]  /*5750*/  MUFU.EX2 R198, R198 ;  /* 0x000000c600c67308 */ /* 0x000e620000000800 */
[----:B--2---:R-:W-:Y:S01]  /*5760*/  FMUL.FTZ R3, R197, R2 ;  /* 0x00000002c5037220 */ /* 0x004fe20000410000 */
[----:B------:R-:W-:Y:S01]  /*5770*/  SHF.L.U32 R156, R156, 0x10, RZ ;  /* 0x000000109c9c7819 */ /* 0x000fe200000006ff */
[----:B------:R-:W-:Y:S01]  /*5780*/  FMUL.FTZ R221, R152, R71 ;  /* 0x0000004798dd7220 */ /* 0x000fe20000410000 */
[----:B------:R-:W-:Y:S01]  /*5790*/  FMUL.FTZ R172, R154, R17 ;  /* 0x000000119aac7220 */ /* 0x000fe20000410000 */
[----:B------:R-:W-:-:S03]  /*57a0*/  FFMA.FTZ R2, R178, R14, R171 ;  /* 0x0000000eb2027223 */ /* 0x000fc600000100ab */
[----:B------:R-:W2:Y:S01]  /*57b0*/  MUFU.EX2 R190, R190 ;  /* 0x000000be00be7308 */ /* 0x000ea20000000800 */
[----:B------:R-:W-:Y:S01]  /*57c0*/  SHF.L.U32 R150, R91, 0x10, RZ ;  /* 0x000000105b967819 */ /* 0x000fe200000006ff */
[----:B------:R-:W-:Y:S01]  /*57d0*/  FMUL.FTZ R220, R155, R68 ;  /* 0x000000449bdc7220 */ /* 0x000fe20000410000 */
[----:B------:R-:W-:Y:S01]  /*57e0*/  SHF.L.U32 R157, R157, 0x10, RZ ;  /* 0x000000109d9d7819 */ /* 0x000fe200000006ff */
[----:B------:R-:W-:Y:S01]  /*57f0*/  FMUL.FTZ R169, R156, R221 ;  /* 0x000000dd9ca97220 */ /* 0x000fe20000410000 */
[----:B------:R-:W-:Y:S01]  /*5800*/  FFMA.FTZ R2, R177, R2, R172 ;  /* 0x00000002b1027223 */ /* 0x000fe200000100ac */
[----:B------:R-:W-:Y:S01]  /*5810*/  SHF.L.U32 R153, R90, 0x10, RZ ;  /* 0x000000105a997819 */ /* 0x000fe200000006ff */
[----:B------:R-:W-:Y:S01]  /*5820*/  FMUL.FTZ R229, R150, R69 ;  /* 0x0000004596e57220 */ /* 0x000fe20000410000 */
[----:B------:R-:W-:Y:S01]  /*5830*/  SHF.L.U32 R148, R89, 0x10, RZ ;  /* 0x0000001059947819 */ /* 0x000fe200000006ff */
[----:B------:R-:W-:Y:S01]  /*5840*/  FMUL.FTZ R182, R157, R220 ;  /* 0x000000dc9db67220 */ /* 0x000fe20000410000 */
[----:B------:R-:W-:Y:S01]  /*5850*/  SHF.L.U32 R158, R158, 0x10, RZ ;  /* 0x000000109e9e7819 */ /* 0x000fe200000006ff */
[----:B------:R-:W-:Y:S01]  /*5860*/  FFMA.FTZ R2, R176, R2, R169 ;  /* 0x00000002b0027223 */ /* 0x000fe200000100a9 */
[----:B------:R-:W-:Y:S01]  /*5870*/  SHF.L.U32 R151, R88, 0x10, RZ ;  /* 0x0000001058977819 */ /* 0x000fe200000006ff */
[----:B------:R-:W-:Y:S01]  /*5880*/  IMAD.U32 R146, R87, 0x10000, RZ ;  /* 0x0001000057927824 */ /* 0x000fe200078e00ff */
[----:B------:R-:W-:Y:S01]  /*5890*/  SHF.L.U32 R149, R86, 0x10, RZ ;  /* 0x0000001056957819 */ /* 0x000fe200000006ff */
[----:B------:R-:W-:Y:S01]  /*58a0*/  FMUL.FTZ R224, R153, R66 ;  /* 0x0000004299e07220 */ /* 0x000fe20000410000 */
[----:B------:R-:W-:Y:S01]  /*58b0*/  SHF.L.U32 R144, R85, 0x10, RZ ;  /* 0x0000001055907819 */ /* 0x000fe200000006ff */
[----:B------:R-:W-:Y:S01]  /*58c0*/  FMUL.FTZ R223, R148, R65 ;  /* 0x0000004194df7220 */ /* 0x000fe20000410000 */
[----:B------:R-:W-:Y:S01]  /*58d0*/  SHF.L.U32 R147, R84, 0x10, RZ ;  /* 0x0000001054937819 */ /* 0x000fe200000006ff */
[----:B------:R-:W-:Y:S01]  /*58e0*/  IMAD.U32 R160, R160, 0x10000, RZ ;  /* 0x00010000a0a07824 */ /* 0x000fe200078e00ff */
[----:B------:R-:W-:Y:S01]  /*58f0*/  SHF.L.U32 R142, R83, 0x10, RZ ;  /* 0x00000010538e7819 */ /* 0x000fe200000006ff */
[----:B------:R-:W-:Y:S01]  /*5900*/  FMUL.FTZ R230, R158, R229 ;  /* 0x000000e59ee67220 */ /* 0x000fe20000410000 */
[----:B------:R-:W-:Y:S01]  /*5910*/  SHF.L.U32 R145, R82, 0x10, RZ ;  /* 0x0000001052917819 */ /* 0x000fe200000006ff */
[----:B------:R-:W-:Y:S01]  /*5920*/  FFMA.FTZ R2, R207, R2, R182 ;  /* 0x00000002cf027223 */ /* 0x000fe200000100b6 */
        /* <DEDUP_REMOVED lines=11> */
[----:B-1----:R-:W-:Y:S01]  /*59e0*/  FMUL.FTZ R3, R198, R3 ;  /* 0x00000003c6037220 */ /* 0x002fe20000410000 */
        /* <DEDUP_REMOVED lines=8> */
[----:B------:R-:W-:-:S02]  /*5a70*/  SHF.L.U32 R165, R165, 0x10, RZ ;  /* 0x00000010a5a57819 */ /* 0x000fc400000006ff */
[----:B------:R-:W-:Y:S02]  /*5a80*/  SHF.L.U32 R166, R166, 0x10, RZ ;  /* 0x00000010a6a67819 */ /* 0x000fe400000006ff */
[----:B------:R-:W-:Y:S01]  /*5a90*/  SHF.L.U32 R168, R168, 0x10, RZ ;  /* 0x00000010a8a87819 */ /* 0x000fe200000006ff */
        /* <DEDUP_REMOVED lines=24> */
.L_x_7394:
[----:B------:R-:W-:Y:S05]  /*5c20*/  BSYNC B0 ;  /* 0x0000000000007941 */ /* 0x000fea0003800000 */
.L_x_7393:
        /* <DEDUP_REMOVED lines=58> */
[----:B------:R-:W-:Y:S01]  /*5fd0*/  UIMAD UR56, UR4, -0x200, UR50 ;  /* 0xfffffe00043878a4 */ /* 0x000fe2000f8e0232 */
[----:B------:R-:W-:Y:S01]  /*5fe0*/  MOV R17, UR54 ;  /* 0x0000003600117c02 */ /* 0x000fe20008000f00 */
[----:B------:R-:W2:Y:S01]  /*5ff0*/  SHFL.DOWN PT, R13, R184, 0x1, 0x1f ;  /* 0x08201f00b80d7f89 */ /* 0x000ea200000e0000 */
[----:B------:R-:W-:Y:S01]  /*6000*/  ISETP.NE.AND P4, PT, R235, 0x1f, PT ;  /* 0x0000001feb00780c */ /* 0x000fe20003f85270 */
[----:B------:R-:W-:Y:S01]  /*6010*/  USHF.R.S32.HI UR57, URZ, 0x1f, UR56 ;  /* 0x0000001f3f397899 */ /* 0x000fe20008011438 */
[----:B------:R-:W-:Y:S01]  /*6020*/  ISETP.LE.OR P0, PT, R17, UR15, P0 ;  /* 0x0000000f11007c0c */ /* 0x000fe20008703670 */
[----:B------:R-:W3:Y:S01]  /*6030*/  SHFL.DOWN PT, R12, R183, 0x1, 0x1f ;  /* 0x08201f00b70c7f89 */ /* 0x000ee200000e0000 */
[----:B------:R-:W-:Y:S01]  /*6040*/  BSSY B0, `(.L_x_7395) ;  /* 0x00000e9000007945 */ /* 0x000fe20003800000 */
        /* <DEDUP_REMOVED lines=45> */
[----:B0-----:R-:W-:Y:S01]  /*6320*/  @P0 FFMA.FTZ R16, R11, R3, R16 ;  /* 0x000000030b100223 */ /* 0x001fe20000010010 */
[----:B------:R-:W-:-:S02]  /*6330*/  IMAD.MOV.U32 R3, RZ, RZ, RZ ;  /* 0x000000ffff037224 */ /* 0x000fc400078e00ff */
[----:B-1----:R-:W-:Y:S01]  /*6340*/  @P0 FMUL.FTZ R11, R11, R2 ;  /* 0x000000020b0b0220 */ /* 0x002fe20000410000 */
[----:B------:R-:W-:Y:S01]  /*6350*/  ISETP.GE.U32.AND P0, PT, R235, 0x10, PT ;  /* 0x00000010eb00780c */ /* 0x000fe20003f06070 */
[----:B------:R-:W-:Y:S01]  /*6360*/  IMAD R235, R7, UR48, R236 ;  /* 0x0000003007eb7c24 */ /* 0x000fe2000f8e02ec */
[----:B------:R-:W-:Y:S01]  /*6370*/  MOV R2, R133 ;  /* 0x0000008500027202 */ /* 0x000fe20000000f00 */
[----:B------:R-:W-:Y:S01]  /*6380*/  SHFL.UP PT, R16, R16, 0x1, RZ ;  /* 0x0420000010107989 */ /* 0x000fe200000e00ff */
[----:B------:R-:W-:-:S03]  /*6390*/  MOV R236, UR51 ;  /* 0x0000003300ec7c02 */ /* 0x000fc60008000f00 */
[----:B------:R-:W-:Y:S01]  /*63a0*/  IMAD.WIDE.U32 R2, R6, UR48, R2 ;  /* 0x0000003006027c25 */ /* 0x000fe2000f8e0002 */
[----:B------:R-:W0:Y:S04]  /*63b0*/  SHFL.UP PT, R11, R11, 0x1, RZ ;  /* 0x042000000b0b7989 */ /* 0x000e2800000e00ff */
[----:B------:R-:W-:Y:S02]  /*63c0*/  IADD3 R3, R3, R235, RZ ;  /* 0x000000eb03037210 */ /* 0x000fe40007ffe0ff */
[----:B------:R-:W-:Y:S01]  /*63d0*/  SHF.R.S32.HI R235, RZ, 0x1f, R139 ;  /* 0x0000001fffeb7819 */ /* 0x000fe2000001148b */
[----:B--2---:R-:W-:Y:S01]  /*63e0*/  @!P0 FFMA.FTZ R184, R183, R17, R184 ;  /* 0x00000011b7b88223 */ /* 0x004fe200000100b8 */
[----:B------:R-:W-:-:S04]  /*63f0*/  IMAD.WIDE.U32 R2, R139, UR44, R2 ;  /* 0x0000002c8b027c25 */ /* 0x000fc8000f8e0002 */
[----:B---3--:R-:W-:Y:S01]  /*6400*/  @!P0 FMUL.FTZ R183, R183, R234 ;  /* 0x000000eab7b78220 */ /* 0x008fe20000410000 */
[----:B------:R-:W-:Y:S01]  /*6410*/  SHFL.DOWN PT, R239, R184, 0x1, 0x1f ;  /* 0x08201f00b8ef7f89 */ /* 0x000fe200000e0000 */
[----:B------:R-:W-:-:S03]  /*6420*/  IMAD R10, R235, UR44, RZ ;  /* 0x0000002ceb0a7c24 */ /* 0x000fc6000f8e02ff */
[----:B------:R-:W-:Y:S01]  /*6430*/  SHFL.IDX PT, R235, R13, RZ, 0x1f ;  /* 0x00001fff0deb7589 */ /* 0x000fe200000e0000 */
[----:B------:R-:W-:-:S03]  /*6440*/  IMAD R17, R139, UR45, R10 ;  /* 0x0000002d8b117c24 */ /* 0x000fc6000f8e020a */
[----:B------:R-:W1:Y:S02]  /*6450*/  SHFL.DOWN PT, R234, R183, 0x1, 0x1f ;  /* 0x08201f00b7ea7f89 */ /* 0x000e6400000e0000 */
[----:B------:R-:W-:Y:S01]  /*6460*/  IADD3 R3, R3, R17, RZ ;  /* 0x0000001103037210 */ /* 0x000fe20007ffe0ff */
[----:B0-----:R-:W-:Y:S01]  /*6470*/  @P1 FFMA.FTZ R170, R11, R170, R16 ;  /* 0x000000aa0baa1223 */ /* 0x001fe20000010010 */
[C---:B------:R-:W-:Y:S01]  /*6480*/  LEA R10, P1, R2.reuse, UR30, 0x2 ;  /* 0x0000001e020a7c11 */ /* 0x040fe2000f8210ff */
[----:B------:R-:W-:Y:S01]  /*6490*/  SHFL.IDX PT, R184, R184, RZ, 0x1f ;  /* 0x00001fffb8b87589 */ /* 0x000fe200000e0000 */
[C---:B------:R-:W-:Y:S01]  /*64a0*/  IADD3 R16, P0, R2.reuse, UR51, RZ ;  /* 0x0000003302107c10 */ /* 0x040fe2000ff1e0ff */
[----:B------:R-:W-:Y:S01]  /*64b0*/  FFMA.FTZ R237, R15, R170, R14 ;  /* 0x000000aa0fed7223 */ /* 0x000fe2000001000e */
[----:B------:R-:W-:Y:S01]  /*64c0*/  LEA.HI.X R11, R2, UR31, R3, 0x2, P1 ;  /* 0x0000001f020b7c11 */ /* 0x000fe200088f1403 */
[----:B------:R-:W-:Y:S01]  /*64d0*/  IMAD.U32 R170, R95, 0x10000, RZ ;  /* 0x000100005faa7824 */ /* 0x000fe200078e00ff */
[----:B------:R-:W-:Y:S01]  /*64e0*/  LEA.HI.X.SX32 R17, R236, R3, 0x1, P0 ;  /* 0x00000003ec117211 */ /* 0x000fe200000f0eff */
[----:B------:R-:W0:Y:S01]  /*64f0*/  SHFL.IDX PT, R183, R183, RZ, 0x1f ;  /* 0x00001fffb7b77589 */ /* 0x000e2200000e0000 */
[----:B------:R-:W-:-:S02]  /*6500*/  MOV R3, UR56 ;  /* 0x0000003800037c02 */ /* 0x000fc40008000f00 */
[----:B------:R-:W-:Y:S02]  /*6510*/  MOV R15, UR56 ;  /* 0x00000038000f7c02 */ /* 0x000fe40008000f00 */
[----:B------:R-:W-:Y:S02]  /*6520*/  LEA R14, P0, R3, R10, 0x2 ;  /* 0x0000000a030e7211 */ /* 0x000fe400078010ff */
[----:B------:R-:W-:Y:S02]  /*6530*/  MOV R2, UR57 ;  /* 0x0000003900027c02 */ /* 0x000fe40008000f00 */
[----:B------:R-:W-:Y:S02]  /*6540*/  SHF.L.U32 R3, R218, 0x10, RZ ;  /* 0x00000010da037819 */ /* 0x000fe400000006ff */
[----:B------:R-:W-:Y:S01]  /*6550*/  LEA.HI.X R15, R15, R11, R2, 0x2, P0 ;  /* 0x0000000b0f0f7211 */ /* 0x000fe200000f1402 */
[----:B-1----:R-:W-:Y:S01]  /*6560*/  @P2 FFMA.FTZ R235, R234, R235, R239 ;  /* 0x000000ebeaeb2223 */ /* 0x002fe200000100ef */
[----:B------:R-:W-:Y:S01]  /*6570*/  FFMA.FTZ R239, R178, R237, R171 ;  /* 0x000000edb2ef7223 */ /* 0x000fe200000100ab */
[----:B------:R-:W-:Y:S01]  /*6580*/  FMUL.FTZ R2, R3, R72 ;  /* 0x0000004803027220 */ /* 0x000fe20000410000 */
[----:B------:R-:W-:Y:S01]  /*6590*/  FMUL.FTZ R234, R170, R73 ;  /* 0x00000049aaea7220 */ /* 0x000fe20000410000 */
[----:B------:R-:W-:Y:S01]  /*65a0*/  FFMA.FTZ R171, R235, R233, R232 ;  /* 0x000000e9ebab7223 */ /* 0x000fe200000100e8 */
[----:B------:R-:W-:Y:S01]  /*65b0*/  FFMA.FTZ R233, R0, R237, RZ ;  /* 0x000000ed00e97223 */ /* 0x000fe200000100ff */
[----:B------:R-:W-:Y:S01]  /*65c0*/  FFMA.FTZ R235, R177, R239, R172 ;  /* 0x000000efb1eb7223 */ /* 0x000fe200000100ac */
[----:B------:R-:W-:Y:S01]  /*65d0*/  FFMA.FTZ R2, R138, -R2, R237 ;  /* 0x800000028a027223 */ /* 0x000fe200000100ed */
[----:B------:R-:W-:Y:S01]  /*65e0*/  FFMA.FTZ R175, R190, R171, R175 ;  /* 0x000000abbeaf7223 */ /* 0x000fe200000100af */
[----:B------:R-:W-:Y:S01]  /*65f0*/  FFMA.FTZ R232, R80, R239, R233 ;  /* 0x000000ef50e87223 */ /* 0x000fe200000100e9 */
[-C--:B------:R-:W-:Y:S01]  /*6600*/  FFMA.FTZ R237, R176, R235.reuse, R169 ;  /* 0x000000ebb0ed7223 */ /* 0x080fe200000100a9 */
[----:B------:R-:W-:Y:S01]  /*6610*/  FMUL.FTZ R172, R143, R70 ;  /* 0x000000468fac7220 */ /* 0x000fe20000410000 */
[----:B------:R-:W-:Y:S01]  /*6620*/  FFMA.FTZ R169, R140, -R234, R239 ;  /* 0x800000ea8ca97223 */ /* 0x000fe200000100ef */
[----:B------:R-:W-:Y:S01]  /*6630*/  FFMA.FTZ R233, R79, R235, R232 ;  /* 0x000000eb4fe97223 */ /* 0x000fe200000100e8 */
[----:B------:R-:W-:Y:S01]  /*6640*/  FFMA.FTZ R234, R207, R237, R182 ;  /* 0x000000edcfea7223 */ /* 0x000fe200000100b6 */
[----:B------:R-:W-:Y:S01]  /*6650*/  FFMA.FTZ R219, R198, R175, R219 ;  /* 0x000000afc6db7223 */ /* 0x000fe200000100db */
[----:B------:R-:W-:Y:S01]  /*6660*/  FFMA.FTZ R172, R154, -R172, R235 ;  /* 0x800000ac9aac7223 */ /* 0x000fe200000100eb */
[----:B------:R-:W-:Y:S01]  /*6670*/  FFMA.FTZ R232, R78, R237, R233 ;  /* 0x000000ed4ee87223 */ /* 0x000fe200000100e9 */
[----:B------:R-:W-:Y:S01]  /*6680*/  FFMA.FTZ R182, R156, -R221, R237 ;  /* 0x800000dd9cb67223 */ /* 0x000fe200000100ed */
[-C--:B------:R-:W-:Y:S01]  /*6690*/  FFMA.FTZ R235, R205, R234.reuse, R230 ;  /* 0x000000eacdeb7223 */ /* 0x080fe200000100e6 */
[----:B------:R-:W-:Y:S01]  /*66a0*/  FFMA.FTZ R221, R197, R219, R222 ;  /* 0x000000dbc5dd7223 */ /* 0x000fe200000100de */
[----:B------:R-:W-:Y:S01]  /*66b0*/  FFMA.FTZ R233, R77, R234, R232 ;  /* 0x000000ea4de97223 */ /* 0x000fe200000100e8 */
[----:B------:R-:W-:Y:S01]  /*66c0*/  ISETP.NE.AND P0, PT, R133, RZ, PT ;  /* 0x000000ff8500720c */ /* 0x000fe20003f05270 */
        /* <DEDUP_REMOVED lines=9> */
[----:B------:R-:W-:Y:S01]  /*6760*/  FMUL.FTZ R12, R183, R12 ;  /* 0x0000000cb70c7220 */ /* 0x000fe20000410000 */
[----:B------:R-:W-:Y:S01]  /*6770*/  FFMA.FTZ R189, R202, R225, R189 ;  /* 0x000000e1cabd7223 */ /* 0x000fe200000100bd */
[----:B------:R-:W-:Y:S01]  /*6780*/  FFMA.FTZ R226, R74, R233, R231 ;  /* 0x000000e94ae27223 */ /* 0x000fe200000100e7 */
[CC--:B------:R-:W-:Y:S01]  /*6790*/  FFMA.FTZ R208, R201.reuse, R228.reuse, R208 ;  /* 0x000000e4c9d07223 */ /* 0x0c0fe200000100d0 */
[----:B------:R-:W-:Y:S01]  /*67a0*/  VOTEU.ALL UP0, P0 ;  /* 0x00000000003f7886 */ /* 0x000fe20000000000 */
[----:B------:R-:W-:Y:S01]  /*67b0*/  FFMA.FTZ R201, R201, R189, R188 ;  /* 0x000000bdc9c97223 */ /* 0x000fe200000100bc */
[----:B------:R-:W-:Y:S01]  /*67c0*/  FFMA.FTZ R227, R67, R228, R226 ;  /* 0x000000e443e37223 */ /* 0x000fe200000100e2 */
[-C--:B------:R-:W-:Y:S01]  /*67d0*/  FFMA.FTZ R202, R202, R208.reuse, R209 ;  /* 0x000000d0caca7223 */ /* 0x080fe200000100d1 */
[----:B------:R-:W-:Y:S01]  /*67e0*/  FMUL.FTZ R183, R171, R41 ;  /* 0x00000029abb77220 */ /* 0x000fe20000410000 */
[----:B------:R-:W-:Y:S01]  /*67f0*/  FFMA.FTZ R187, R204, R201, R187 ;  /* 0x000000c9ccbb7223 */ /* 0x000fe200000100bb */
[----:B------:R-:W-:Y:S01]  /*6800*/  FFMA.FTZ R188, R64, R208, R227 ;  /* 0x000000d040bc7223 */ /* 0x000fe200000100e3 */
[-C--:B------:R-:W-:Y:S01]  /*6810*/  FFMA.FTZ R211, R200, R202.reuse, R211 ;  /* 0x000000cac8d37223 */ /* 0x080fe200000100d3 */
[----:B------:R-:W-:Y:S01]  /*6820*/  @!UP0 ULEA UR46, UR5, UR18, 0x3 ;  /* 0x00000012052e8291 */ /* 0x000fe2000f8e183f */
        /* <DEDUP_REMOVED lines=18> */
[----:B------:R0:W-:Y:S01]  /*6950*/  @!P0 STS.64 [UR46+0x1728], R12 ;  /* 0x0017280cff008988 */ /* 0x0001e20008000a2e */
[----:B------:R-:W-:Y:S01]  /*6960*/  FMUL.FTZ R209, R136, R183 ;  /* 0x000000b788d17220 */ /* 0x000fe20000410000 */
[----:B------:R-:W-:Y:S01]  /*6970*/  FFMA.FTZ R177, R177, R179, R180 ;  /* 0x000000b3b1b17223 */ /* 0x000fe200000100b4 */
[----:B------:R-:W-:Y:S01]  /*6980*/  FMUL.FTZ R199, R145, R176 ;  /* 0x000000b091c77220 */ /* 0x000fe20000410000 */
[----:B------:R-:W-:Y:S01]  /*6990*/  FMUL.FTZ R190, R179, R70 ;  /* 0x00000046b3be7220 */ /* 0x000fe20000410000 */
[----:B------:R-:W-:Y:S01]  /*69a0*/  FFMA.FTZ R220, R157, -R220, R234 ;  /* 0x800000dc9ddc7223 */ /* 0x000fe200000100ea */
[----:B------:R-:W-:Y:S01]  /*69b0*/  FFMA.FTZ R181, R178, R177, R181 ;  /* 0x000000b1b2b57223 */ /* 0x000fe200000100b5 */
[----:B------:R-:W-:Y:S01]  /*69c0*/  FMUL.FTZ R197, R177, R73 ;  /* 0x00000049b1c57220 */ /* 0x000fe20000410000 */
[----:B------:R1:W-:Y:S01]  /*69d0*/  STS [R184+0x468], R199 ;  /* 0x000468c7b8007388 */ /* 0x0003e20000000800 */
[----:B------:R-:W-:Y:S01]  /*69e0*/  FFMA.FTZ R180, R55, R198, R186 ;  /* 0x000000c637b47223 */ /* 0x000fe200000100ba */
[----:B------:R-:W-:Y:S01]  /*69f0*/  FMUL.FTZ R188, R181, R72 ;  /* 0x00000048b5bc7220 */ /* 0x000fe20000410000 */
[----:B0-----:R-:W-:Y:S01]  /*6a00*/  FMUL.FTZ R12, R205, R68 ;  /* 0x00000044cd0c7220 */ /* 0x001fe20000410000 */
[----:B------:R-:W-:Y:S01]  /*6a10*/  FMUL.FTZ R204, R221, R54 ;  /* 0x00000036ddcc7220 */ /* 0x000fe20000410000 */
[----:B------:R-:W-:Y:S01]  /*6a20*/  FMUL.FTZ R186, R219, R51 ;  /* 0x00000033dbba7220 */ /* 0x000fe20000410000 */
[----:B------:R-:W-:Y:S01]  /*6a30*/  FFMA.FTZ R178, R2, R188, RZ ;  /* 0x000000bc02b27223 */ /* 0x000fe200000100ff */
[----:B------:R0:W-:Y:S01]  /*6a40*/  STS [R184+0x46c], R209 ;  /* 0x00046cd1b8007388 */ /* 0x0001e20000000800 */
[----:B------:R-:W-:Y:S01]  /*6a50*/  FFMA.FTZ R193, R164, -R193, R211 ;  /* 0x800000c1a4c17223 */ /* 0x000fe200000100d3 */
[----:B------:R-:W-:Y:S01]  /*6a60*/  FMUL.FTZ R211, R147, R204 ;  /* 0x000000cc93d37220 */ /* 0x000fe20000410000 */
[----:B------:R-:W-:Y:S01]  /*6a70*/  FFMA.FTZ R13, R169, R197, R178 ;  /* 0x000000c5a90d7223 */ /* 0x000fe200000100b2 */
[----:B-1----:R-:W-:Y:S01]  /*6a80*/  FMUL.FTZ R199, R207, R71 ;  /* 0x00000047cfc77220 */ /* 0x002fe20000410000 */
[----:B------:R-:W-:Y:S01]  /*6a90*/  FMUL.FTZ R227, R142, R186 ;  /* 0x000000ba8ee37220 */ /* 0x000fe20000410000 */
[----:B------:R-:W-:Y:S01]  /*6aa0*/  FFMA.FTZ R224, R159, -R224, R232 ;  /* 0x800000e09fe07223 */ /* 0x000fe200000100e8 */
[----:B------:R-:W-:Y:S01]  /*6ab0*/  FFMA.FTZ R13, R172, R190, R13 ;  /* 0x000000beac0d7223 */ /* 0x000fe2000001000d */
[----:B------:R-:W-:Y:S01]  /*6ac0*/  FMUL.FTZ R178, R203, R66 ;  /* 0x00000042cbb27220 */ /* 0x000fe20000410000 */
[----:B------:R1:W-:Y:S01]  /*6ad0*/  STS [R184+0x460], R211 ;  /* 0x000460d3b8007388 */ /* 0x0003e20000000800 */
[----:B0-----:R-:W-:Y:S01]  /*6ae0*/  FMUL.FTZ R209, R185, R69 ;  /* 0x00000045b9d17220 */ /* 0x001fe20000410000 */
[----:B------:R-:W-:Y:S01]  /*6af0*/  FFMA.FTZ R13, R182, R199, R13 ;  /* 0x000000c7b60d7223 */ /* 0x000fe2000001000d */
[----:B------:R-:W-:Y:S01]  /*6b00*/  FFMA.FTZ R174, R167, -R174, R198 ;  /* 0x800000aea7ae7223 */ /* 0x000fe200000100c6 */
[----:B------:R0:W-:Y:S01]  /*6b10*/  STS [R184+0x464], R227 ;  /* 0x000464e3b8007388 */ /* 0x0001e20000000800 */
[----:B------:R-:W-:Y:S01]  /*6b20*/  FFMA.FTZ R223, R160, -R223, R233 ;  /* 0x800000dfa0df7223 */ /* 0x000fe200000100e9 */
[----:B------:R-:W-:Y:S01]  /*6b30*/  FFMA.FTZ R13, R220, R12, R13 ;  /* 0x0000000cdc0d7223 */ /* 0x000fe2000001000d */
[----:B------:R-:W-:Y:S01]  /*6b40*/  FMUL.FTZ R239, R229, R57 ;  /* 0x00000039e5ef7220 */ /* 0x000fe20000410000 */
[----:B------:R-:W-:Y:S01]  /*6b50*/  FMUL.FTZ R200, R201, R62 ;  /* 0x0000003ec9c87220 */ /* 0x000fe20000410000 */
[----:B------:R-:W-:Y:S01]  /*6b60*/  FFMA.FTZ R196, R161, -R196, R228 ;  /* 0x800000c4a1c47223 */ /* 0x000fe200000100e4 */
[----:B------:R-:W-:Y:S01]  /*6b70*/  FFMA.FTZ R13, R222, R209, R13 ;  /* 0x000000d1de0d7223 */ /* 0x000fe2000001000d */
[----:B-1----:R-:W-:Y:S01]  /*6b80*/  FMUL.FTZ R211, R187, R65 ;  /* 0x00000041bbd37220 */ /* 0x002fe20000410000 */
[----:B------:R-:W-:Y:S01]  /*6b90*/  FMUL.FTZ R213, R144, R239 ;  /* 0x000000ef90d57220 */ /* 0x000fe20000410000 */
[----:B------:R-:W-:Y:S01]  /*6ba0*/  FMUL.FTZ R233, R189, R61 ;  /* 0x0000003dbde97220 */ /* 0x000fe20000410000 */
[-C--:B------:R-:W-:Y:S01]  /*6bb0*/  FFMA.FTZ R198, R224, R178.reuse, R13 ;  /* 0x000000b2e0c67223 */ /* 0x080fe2000001000d */
[----:B0-----:R-:W-:Y:S01]  /*6bc0*/  FMUL.FTZ R227, R153, R178 ;  /* 0x000000b299e37220 */ /* 0x001fe20000410000 */
[----:B------:R-:W-:Y:S01]  /*6bd0*/  MOV R178, UR16 ;  /* 0x0000001000b27c02 */ /* 0x000fe20008000f00 */
[-C--:B------:R-:W-:Y:S01]  /*6be0*/  FMUL.FTZ R13, R148, R211.reuse ;  /* 0x000000d3940d7220 */ /* 0x080fe20000410000 */
[----:B------:R-:W-:Y:S01]  /*6bf0*/  FFMA.FTZ R211, R223, R211, R198 ;  /* 0x000000d3dfd37223 */ /* 0x000fe200000100c6 */
[-C--:B------:R-:W-:Y:S01]  /*6c00*/  FMUL.FTZ R231, R151, R200.reuse ;  /* 0x000000c897e77220 */ /* 0x080fe20000410000 */
[----:B------:R-:W-:Y:S01]  /*6c10*/  IADD3 R178, R178, -UR51, -R133 ;  /* 0x80000033b2b27c10 */ /* 0x000fe2000fffe885 */
[----:B------:R-:W-:Y:S01]  /*6c20*/  FFMA.FTZ R195, R162, -R195, R208 ;  /* 0x800000c3a2c37223 */ /* 0x000fe200000100d0 */
[----:B------:R-:W-:Y:S01]  /*6c30*/  FFMA.FTZ R200, R196, R200, R211 ;  /* 0x000000c8c4c87223 */ /* 0x000fe200000100d3 */
[----:B------:R-:W-:Y:S01]  /*6c40*/  FFMA.FTZ R194, R163, -R194, R202 ;  /* 0x800000c2a3c27223 */ /* 0x000fe200000100ca */
[----:B------:R-:W-:Y:S01]  /*6c50*/  ISETP.GE.AND P1, PT, R178, 0x1, PT ;  /* 0x00000001b200780c */ /* 0x000fe20003f26270 */
[----:B------:R-:W-:Y:S01]  /*6c60*/  FMUL.FTZ R202, R225, R58 ;  /* 0x0000003ae1ca7220 */ /* 0x000fe20000410000 */
        /* <DEDUP_REMOVED lines=34> */
[----:B------:R-:W-:-:S04]  /*6e90*/  LEA R12, P1, R16, UR30, 0x2 ;  /* 0x0000001e100c7c11 */ /* 0x000fc8000f8210ff */
[----:B------:R-:W-:-:S04]  /*6ea0*/  IADD3 R13, R17, R13, RZ ;  /* 0x0000000d110d7210 */ /* 0x000fc80007ffe0ff */
[----:B------:R-:W-:-:S05]  /*6eb0*/  LEA.HI.X R13, R16, UR31, R13, 0x2, P1 ;  /* 0x0000001f100d7c11 */ /* 0x000fca00088f140d */
[----:B0-----:R0:W-:Y:S02]  /*6ec0*/  REDG.E.ADD.F32.FTZ.RN.STRONG.GPU desc[UR20][R12.64], R197 ;  /* 0x000000c50c0079a6 */ /* 0x0011e4000c10f394 */
.L_x_7396:
[----:B------:R-:W-:Y:S05]  /*6ed0*/  BSYNC B0 ;  /* 0x0000000000007941 */ /* 0x000fea0003800000 */
.L_x_7395:
        /* <DEDUP_REMOVED lines=16> */
[----:B------:R-:W-:Y:S01]  /*6fe0*/  IADD3 R184, R133, 0x60, RZ ;  /* 0x0000006085b87810 */ /* 0x000fe20007ffe0ff */
[----:B------:R-:W-:Y:S01]  /*6ff0*/  BSSY B0, `(.L_x_7397) ;  /* 0x000000f000007945 */ /* 0x000fe20003800000 */
[----:B------:R-:W-:Y:S01]  /*7000*/  LEA.HI.SX32 R180, R180, R133, 0x1b ;  /* 0x00000085b4b47211 */ /* 0x000fe200078fdaff */
[----:B------:R-:W-:Y:S01]  /*7010*/  FADD.FTZ R14, R186, R183 ;  /* 0x000000b7ba0e7221 */ /* 0x000fe20000010000 */
[----:B------:R-:W0:Y:S01]  /*7020*/  LDS R15, [R15+0x4b0] ;  /* 0x0004b0000f0f7984 */ /* 0x000e220000000800 */
[----:B------:R-:W-:-:S02]  /*7030*/  ISETP.GE.AND P2, PT, R178, 0x41, PT ;  /* 0x00000041b200780c */ /* 0x000fc40003f46270 */
[----:B------:R-:W-:Y:S02]  /*7040*/  IADD3 R13, R173, R13, RZ ;  /* 0x0000000dad0d7210 */ /* 0x000fe40007ffe0ff */
[----:B------:R-:W-:Y:S02]  /*7050*/  ISETP.GE.AND P3, PT, R178, 0x61, PT ;  /* 0x00000061b200780c */ /* 0x000fe40003f66270 */
[----:B------:R-:W-:Y:S02]  /*7060*/  LEA.HI.SX32 R184, R184, R133, 0x1b ;  /* 0x00000085b8b87211 */ /* 0x000fe400078fdaff */
[----:B------:R-:W-:Y:S01]  /*7070*/  LEA R180, R180, UR18, 0x2 ;  /* 0x00000012b4b47c11 */ /* 0x000fe2000f8e10ff */
[----:B------:R-:W-:Y:S08]  /*7080*/  @!P1 BRA `(.L_x_7398) ;  /* 0x0000000000149947 */ /* 0x000ff00003800000 */
[----:B------:R-:W-:-:S04]  /*7090*/  IMAD.U32 R183, RZ, RZ, UR56 ;  /* 0x00000038ffb77e24 */ /* 0x000fc8000f8e00ff */
[----:B------:R-:W-:-:S04]  /*70a0*/  IMAD.WIDE R10, R183, 0x4, R10 ;  /* 0x00000004b70a7825 */ /* 0x000fc800078e020a */
[----:B------:R-:W-:-:S05]  /*70b0*/  IMAD.WIDE.U32 R10, R8, UR47, R10 ;  /* 0x0000002f080a7c25 */ /* 0x000fca000f8e000a */
[----:B------:R-:W-:-:S05]  /*70c0*/  IADD3 R11, R11, R173, RZ ;  /* 0x000000ad0b0b7210 */ /* 0x000fca0007ffe0ff */
[----:B0-----:R1:W-:Y:S02]  /*70d0*/  REDG.E.ADD.F32.FTZ.RN.STRONG.GPU desc[UR20][R10.64+-0x780], R15 ;  /* 0xfff8800f0a0079a6 */ /* 0x0013e4000c10f394 */
.L_x_7398:
[----:B------:R-:W-:Y:S05]  /*70e0*/  BSYNC B0 ;  /* 0x0000000000007941 */ /* 0x000fea0003800000 */
.L_x_7397:
[----:B-1----:R1:W2:Y:S01]  /*70f0*/  LDS R11, [R180+0x530] ;  /* 0x00053000b40b7984 */ /* 0x0022a20000000800 */
[----:B------:R-:W-:Y:S01]  /*7100*/  BSSY B0, `(.L_x_7399) ;  /* 0x0000004000007945 */ /* 0x000fe20003800000 */
[----:B------:R-:W-:-:S03]  /*7110*/  LEA R184, R184, UR18, 0x2 ;  /* 0x00000012b8b87c11 */ /* 0x000fc6000f8e10ff */
[----:B------:R-:W-:Y:S05]  /*7120*/  @!P2 BRA `(.L_x_7400) ;  /* 0x000000000004a947 */ /* 0x000fea0003800000 */
[----:B--2---:R3:W-:Y:S02]  /*7130*/  REDG.E.ADD.F32.FTZ.RN.STRONG.GPU desc[UR20][R12.64+-0x700], R11 ;  /* 0xfff9000b0c0079a6 */ /* 0x0047e4000c10f394 */
.L_x_7400:
[----:B------:R-:W-:Y:S05]  /*7140*/  BSYNC B0 ;  /* 0x0000000000007941 */ /* 0x000fea0003800000 */
.L_x_7399:
[----:B--23--:R2:W3:Y:S01]  /*7150*/  LDS R11, [R184+0x5b0] ;  /* 0x0005b000b80b7984 */ /* 0x00c4e20000000800 */
[----:B------:R-:W-:Y:S01]  /*7160*/  BSSY B0, `(.L_x_7401) ;  /* 0x0000005000007945 */ /* 0x000fe20003800000 */
[C---:B------:R-:W-:Y:S02]  /*7170*/  IADD3 R10, R133.reuse, 0x80, RZ ;  /* 0x00000080850a7810 */ /* 0x040fe40007ffe0ff */
[----:B------:R-:W-:Y:S01]  /*7180*/  IADD3 R176, R133, 0xa0, RZ ;  /* 0x000000a085b07810 */ /* 0x000fe20007ffe0ff */
[----:B------:R-:W-:Y:S06]  /*7190*/  @!P3 BRA `(.L_x_7402) ;  /* 0x000000000004b947 */ /* 0x000fec0003800000 */
[----:B---3--:R4:W-:Y:S02]  /*71a0*/  REDG.E.ADD.F32.FTZ.RN.STRONG.GPU desc[UR20][R12.64+-0x680], R11 ;  /* 0xfff9800b0c0079a6 */ /* 0x0089e4000c10f394 */
.L_x_7402:
[----:B------:R-:W-:Y:S05]  /*71b0*/  BSYNC B0 ;  /* 0x0000000000007941 */ /* 0x000fea0003800000 */
.L_x_7401:
[-C--:B------:R-:W-:Y:S01]  /*71c0*/  LEA.HI.SX32 R10, R10, R133.reuse, 0x1b ;  /* 0x000000850a0a7211 */ /* 0x080fe200078fdaff */
[----:B------:R-:W-:Y:S01]  /*71d0*/  BSSY B0, `(.L_x_7403) ;  /* 0x0000010000007945 */ /* 0x000fe20003800000 */
[----:B------:R-:W-:Y:S02]  /*71e0*/  ISETP.GE.AND P6, PT, R178, 0x81, PT ;  /* 0x00000081b200780c */ /* 0x000fe40003fc6270 */
[----:B------:R-:W-:Y:S02]  /*71f0*/  LEA R10, R10, UR18, 0x2 ;  /* 0x000000120a0a7c11 */ /* 0x000fe4000f8e10ff */
[C---:B-1----:R-:W-:Y:S02]  /*7200*/  IADD3 R180, R133.reuse, 0xc0, RZ ;  /* 0x000000c085b47810 */ /* 0x042fe40007ffe0ff */
[----:B------:R-:W-:Y:S01]  /*7210*/  LEA.HI.SX32 R176, R176, R133, 0x1b ;  /* 0x00000085b0b07211 */ /* 0x000fe200078fdaff */
[----:B---34-:R1:W3:Y:S01]  /*7220*/  LDS R11, [R10+0x630] ;  /* 0x000630000a0b7984 */ /* 0x0182e20000000800 */
[----:B--2---:R-:W-:-:S02]  /*7230*/  IADD3 R184, R133, 0xe0, RZ ;  /* 0x000000e085b87810 */ /* 0x004fc40007ffe0ff */
        /* <DEDUP_REMOVED lines=9> */
.L_x_7404:
[----:B------:R-:W-:Y:S05]  /*72d0*/  BSYNC B0 ;  /* 0x0000000000007941 */ /* 0x000fea0003800000 */
.L_x_7403:
[----:B-1-3--:R1:W2:Y:S01]  /*72e0*/  LDS R11, [R176+0x6b0] ;  /* 0x0006b000b00b7984 */ /* 0x00a2a20000000800 */
[----:B------:R-:W-:Y:S01]  /*72f0*/  BSSY B0, `(.L_x_7405) ;  /* 0x0000006000007945 */ /* 0x000fe20003800000 */
[----:B------:R-:W-:Y:S02]  /*7300*/  IADD3 R10, R133, 0x100, RZ ;  /* 0x00000100850a7810 */ /* 0x000fe40007ffe0ff */
[----:B------:R-:W-:Y:S02]  /*7310*/  LEA.HI.SX32 R184, R184, R133, 0x1b ;  /* 0x00000085b8b87211 */ /* 0x000fe400078fdaff */
[----:B------:R-:W-:Y:S01]  /*7320*/  LEA R180, R180, UR18, 0x2 ;  /* 0x00000012b4b47c11 */ /* 0x000fe2000f8e10ff */
[----:B------:R-:W-:Y:S06]  /*7330*/  @!P1 BRA `(.L_x_7406) ;  /* 0x0000000000049947 */ /* 0x000fec0003800000 */
[----:B--2---:R3:W-:Y:S02]  /*7340*/  REDG.E.ADD.F32.FTZ.RN.STRONG.GPU desc[UR20][R12.64+-0x580], R11 ;  /* 0xfffa800b0c0079a6 */ /* 0x0047e4000c10f394 */
.L_x_7406:
[----:B------:R-:W-:Y:S05]  /*7350*/  BSYNC B0 ;  /* 0x0000000000007941 */ /* 0x000fea0003800000 */
.L_x_7405:
[----:B--23--:R2:W3:Y:S01]  /*7360*/  LDS R11, [R180+0x730] ;  /* 0x00073000b40b7984 */ /* 0x00c4e20000000800 */
[----:B------:R-:W-:Y:S01]  /*7370*/  BSSY B0, `(.L_x_7407) ;  /* 0x0000006000007945 */ /* 0x000fe20003800000 */
[----:B-1----:R-:W-:Y:S02]  /*7380*/  IADD3 R176, R133, 0x120, RZ ;  /* 0x0000012085b07810 */ /* 0x002fe40007ffe0ff */
[----:B------:R-:W-:Y:S02]  /*7390*/  LEA.HI.SX32 R10, R10, R133, 0x1b ;  /* 0x000000850a0a7211 */ /* 0x000fe400078fdaff */
[----:B------:R-:W-:Y:S01]  /*73a0*/  LEA R184, R184, UR18, 0x2 ;  /* 0x00000012b8b87c11 */ /* 0x000fe2000f8e10ff */
[----:B------:R-:W-:Y:S06]  /*73b0*/  @!P2 BRA `(.L_x_7408) ;  /* 0x000000000004a947 */ /* 0x000fec0003800000 */
[----:B---3--:R1:W-:Y:S02]  /*73c0*/  REDG.E.ADD.F32.FTZ.RN.STRONG.GPU desc[UR20][R12.64+-0x500], R11 ;  /* 0xfffb000b0c0079a6 */ /* 0x0083e4000c10f394 */
.L_x_7408:
[----:B------:R-:W-:Y:S05]  /*73d0*/  BSYNC B0 ;  /* 0x0000000000007941 */ /* 0x000fea0003800000 */
.L_x_7407:
[----:B-1-3--:R1:W3:Y:S01]  /*73e0*/  LDS R11, [R184+0x7b0] ;  /* 0x0007b000b80b7984 */ /* 0x00a2e20000000800 */
[----:B------:R-:W-:Y:S01]  /*73f0*/  BSSY B0, `(.L_x_7409) ;  /* 0x0000005000007945 */ /* 0x000fe20003800000 */
[----:B------:R-:W-:Y:S02]  /*7400*/  LEA.HI.SX32 R176, R176, R133, 0x1b ;  /* 0x00000085b0b07211 */ /* 0x000fe400078fdaff */
[----:B------:R-:W-:Y:S01]  /*7410*/  LEA R10, R10, UR18, 0x2 ;  /* 0x000000120a0a7c11 */ /* 0x000fe2000f8e10ff */
[----:B------:R-:W-:Y:S06]  /*7420*/  @!P3 BRA `(.L_x_7410) ;  /* 0x000000000004b947 */ /* 0x000fec0003800000 */
[----:B---3--:R4:W-:Y:S02]  /*7430*/  REDG.E.ADD.F32.FTZ.RN.STRONG.GPU desc[UR20][R12.64+-0x480], R11 ;  /* 0xfffb800b0c0079a6 */ /* 0x0089e4000c10f394 */
.L_x_7410:
[----:B------:R-:W-:Y:S05]  /*7440*/  BSYNC B0 ;  /* 0x0000000000007941 */ /* 0x000fea0003800000 */
.L_x_7409:
[----:B---34-:R3:W4:Y:S01]  /*7450*/  LDS R11, [R10+0x830] ;  /* 0x000830000a0b7984 */ /* 0x0187220000000800 */
[----:B------:R-:W-:Y:S01]  /*7460*/  BSSY B0, `(.L_x_7411) ;  /* 0x0000004000007945 */ /* 0x000fe20003800000 */
[----:B0-----:R-:W-:-:S03]  /*7470*/  LEA R15, R176, UR18, 0x2 ;  /* 0x00000012b00f7c11 */ /* 0x001fc6000f8e10ff */
[----:B------:R-:W-:Y:S05]  /*7480*/  @!P4 BRA `(.L_x_7412) ;  /* 0x000000000004c947 */ /* 0x000fea0003800000 */
[----:B----4-:R0:W-:Y:S02]  /*7490*/  REDG.E.ADD.F32.FTZ.RN.STRONG.GPU desc[UR20][R12.64+-0x400], R11 ;  /* 0xfffc000b0c0079a6 */ /* 0x0101e4000c10f394 */
.L_x_7412:
[----:B------:R-:W-:Y:S05]  /*74a0*/  BSYNC B0 ;  /* 0x0000000000007941 */ /* 0x000fea0003800000 */
.L_x_7411:
[----:B0---4-:R0:W4:Y:S01]  /*74b0*/  LDS R11, [R15+0x8b0] ;  /* 0x0008b0000f0b7984 */ /* 0x0111220000000800 */
[----:B------:R-:W-:Y:S01]  /*74c0*/  BSSY B0, `(.L_x_7413) ;  /* 0x0000005000007945 */ /* 0x000fe20003800000 */
[C---:B---3--:R-:W-:Y:S01]  /*74d0*/  VIADD R10, R133.reuse, 0x140 ;  /* 0x00000140850a7836 */ /* 0x048fe20000000000 */
[----:B------:R-:W-:Y:S02]  /*74e0*/  IADD3 R176, R133, 0x160, RZ ;  /* 0x0000016085b07810 */ /* 0x000fe40007ffe0ff */
[----:B------:R-:W-:Y:S05]  /*74f0*/  @!P5 BRA `(.L_x_7414) ;  /* 0x000000000004d947 */ /* 0x000fea0003800000 */
[----:B----4-:R3:W-:Y:S02]  /*7500*/  REDG.E.ADD.F32.FTZ.RN.STRONG.GPU desc[UR20][R12.64+-0x380], R11 ;  /* 0xfffc800b0c0079a6 */ /* 0x0107e4000c10f394 */
.L_x_7414:
[----:B------:R-:W-:Y:S05]  /*7510*/  BSYNC B0 ;  /* 0x0000000000007941 */ /* 0x000fea0003800000 */
.L_x_7413:
[-C--:B------:R-:W-:Y:S01]  /*7520*/  LEA.HI.SX32 R10, R10, R133.reuse, 0x1b ;  /* 0x000000850a0a7211 */ /* 0x080fe200078fdaff */
[----:B------:R-:W-:Y:S01]  /*7530*/  BSSY B0, `(.L_x_7415) ;  /* 0x0000010000007945 */ /* 0x000fe20003800000 */
[----:B------:R-:W-:Y:S02]  /*7540*/  ISETP.GE.AND P6, PT, R178, 0x141, PT ;  /* 0x00000141b200780c */ /* 0x000fe40003fc6270 */
[----:B------:R-:W-:Y:S02]  /*7550*/  LEA R10, R10, UR18, 0x2 ;  /* 0x000000120a0a7c11 */ /* 0x000fe4000f8e10ff */
[C---:B--2---:R-:W-:Y:S02]  /*7560*/  IADD3 R180, R133.reuse, 0x180, RZ ;  /* 0x0000018085b47810 */ /* 0x044fe40007ffe0ff */
[----:B------:R-:W-:Y:S01]  /*7570*/  LEA.HI.SX32 R176, R176, R133, 0x1b ;  /* 0x00000085b0b07211 */ /* 0x000fe200078fdaff */
[----:B---34-:R2:W3:Y:S01]  /*7580*/  LDS R11, [R10+0x930] ;  /* 0x000930000a0b7984 */ /* 0x0184e20000000800 */
        /* <DEDUP_REMOVED lines=10> */
.L_x_7416:
[----:B------:R-:W-:Y:S05]  /*7630*/  BSYNC B0 ;  /* 0x0000000000007941 */ /* 0x000fea0003800000 */
.L_x_7415:
[----:B-1-3--:R1:W2:Y:S01]  /*7640*/  LDS R11, [R176+0x9b0] ;  /* 0x0009b000b00b7984 */ /* 0x00a2a20000000800 */
[----:B------:R-:W-:Y:S01]  /*7650*/  BSSY B0, `(.L_x_7417) ;  /* 0x0000006000007945 */ /* 0x000fe20003800000 */
[----:B------:R-:W-:Y:S02]  /*7660*/  IADD3 R10, R133, 0x1c0, RZ ;  /* 0x000001c0850a7810 */ /* 0x000fe40007ffe0ff */
[----:B------:R-:W-:Y:S02]  /*7670*/  LEA.HI.SX32 R184, R184, R133, 0x1b ;  /* 0x00000085b8b87211 */ /* 0x000fe400078fdaff */
[----:B------:R-:W-:Y:S01]  /*7680*/  LEA R180, R180, UR18, 0x2 ;  /* 0x00000012b4b47c11 */ /* 0x000fe2000f8e10ff */
[----:B------:R-:W-:Y:S06]  /*7690*/  @!P1 BRA `(.L_x_7418) ;  /* 0x0000000000049947 */ /* 0x000fec0003800000 */
[----:B--2---:R3:W-:Y:S02]  /*76a0*/  REDG.E.ADD.F32.FTZ.RN.STRONG.GPU desc[UR20][R12.64+-0x280], R11 ;  /* 0xfffd800b0c0079a6 */ /* 0x0047e4000c10f394 */
.L_x_7418:
[----:B------:R-:W-:Y:S05]  /*76b0*/  BSYNC B0 ;  /* 0x0000000000007941 */ /* 0x000fea0003800000 */
.L_x_7417:
[----:B--23--:R2:W3:Y:S01]  /*76c0*/  LDS R11, [R180+0xa30] ;  /* 0x000a3000b40b7984 */ /* 0x00c4e20000000800 */
[----:B------:R-:W-:Y:S01]  /*76d0*/  BSSY B0, `(.L_x_7419) ;  /* 0x0000006000007945 */ /* 0x000fe20003800000 */
[----:B-1----:R-:W-:Y:S02]  /*76e0*/  IADD3 R176, R133, 0x1e0, RZ ;  /* 0x000001e085b07810 */ /* 0x002fe40007ffe0ff */
[----:B------:R-:W-:Y:S02]  /*76f0*/  LEA.HI.SX32 R10, R10, R133, 0x1b ;  /* 0x000000850a0a7211 */ /* 0x000fe400078fdaff */
[----:B------:R-:W-:Y:S01]  /*7700*/  LEA R184, R184, UR18, 0x2 ;  /* 0x00000012b8b87c11 */ /* 0x000fe2000f8e10ff */
[----:B------:R-:W-:Y:S06]  /*7710*/  @!P2 BRA `(.L_x_7420) ;  /* 0x000000000004a947 */ /* 0x000fec0003800000 */
[----:B---3--:R1:W-:Y:S02]  /*7720*/  REDG.E.ADD.F32.FTZ.RN.STRONG.GPU desc[UR20][R12.64+-0x200], R11 ;  /* 0xfffe000b0c0079a6 */ /* 0x0083e4000c10f394 */
.L_x_7420:
[----:B------:R-:W-:Y:S05]  /*7730*/  BSYNC B0 ;  /* 0x0000000000007941 */ /* 0x000fea0003800000 */
.L_x_7419:
[----:B-1-3--:R1:W3:Y:S01]  /*7740*/  LDS R11, [R184+0xab0] ;  /* 0x000ab000b80b7984 */ /* 0x00a2e20000000800 */
[----:B------:R-:W-:Y:S01]  /*7750*/  BSSY B0, `(.L_x_7421) ;  /* 0x0000005000007945 */ /* 0x000fe20003800000 */
[----:B------:R-:W-:Y:S02]  /*7760*/  LEA.HI.SX32 R176, R176, R133, 0x1b ;  /* 0x00000085b0b07211 */ /* 0x000fe400078fdaff */
[----:B------:R-:W-:Y:S01]  /*7770*/  LEA R10, R10, UR18, 0x2 ;  /* 0x000000120a0a7c11 */ /* 0x000fe2000f8e10ff */
[----:B------:R-:W-:Y:S06]  /*7780*/  @!P3 BRA `(.L_x_7422) ;  /* 0x000000000004b947 */ /* 0x000fec0003800000 */
[----:B---3--:R4:W-:Y:S02]  /*7790*/  REDG.E.ADD.F32.FTZ.RN.STRONG.GPU desc[UR20][R12.64+-0x180], R11 ;  /* 0xfffe800b0c0079a6 */ /* 0x0089e4000c10f394 */
.L_x_7422:
[----:B------:R-:W-:Y:S05]  /*77a0*/  BSYNC B0 ;  /* 0x0000000000007941 */ /* 0x000fea0003800000 */
.L_x_7421:
[----:B---34-:R3:W4:Y:S01]  /*77b0*/  LDS R11, [R10+0xb30] ;  /* 0x000b30000a0b7984 */ /* 0x0187220000000800 */
[----:B------:R-:W-:Y:S01]  /*77c0*/  BSSY B0, `(.L_x_7423) ;  /* 0x0000004000007945 */ /* 0x000fe20003800000 */
[----:B------:R-:W-:-:S03]  /*77d0*/  LEA R176, R176, UR18, 0x2 ;  /* 0x00000012b0b07c11 */ /* 0x000fc6000f8e10ff */
[----:B------:R-:W-:Y:S05]  /*77e0*/  @!P4 BRA `(.L_x_7424) ;  /* 0x000000000004c947 */ /* 0x000fea0003800000 */
[----:B----4-:R4:W-:Y:S02]  /*77f0*/  REDG.E.ADD.F32.FTZ.RN.STRONG.GPU desc[UR20][R12.64+-0x100], R11 ;  /* 0xffff000b0c0079a6 */ /* 0x0109e4000c10f394 */
.L_x_7424:
[----:B------:R-:W-:Y:S05]  /*7800*/  BSYNC B0 ;  /* 0x0000000000007941 */ /* 0x000fea0003800000 */
.L_x_7423:
[----:B----4-:R4:W0:Y:S01]  /*7810*/  LDS R11, [R176+0xbb0] ;  /* 0x000bb000b00b7984 */ /* 0x0108220000000800 */
[----:B------:R-:W-:Y:S04]  /*7820*/  BSSY B0, `(.L_x_7425) ;  /* 0x0000003000007945 */ /* 0x000fe80003800000 */
[----:B------:R-:W-:Y:S05]  /*7830*/  @!P5 BRA `(.L_x_7426) ;  /* 0x000000000004d947 */ /* 0x000fea0003800000 */
[----:B0-----:R0:W-:Y:S02]  /*7840*/  REDG.E.ADD.F32.FTZ.RN.STRONG.GPU desc[UR20][R12.64+-0x80], R11 ;  /* 0xffff800b0c0079a6 */ /* 0x0011e4000c10f394 */
.L_x_7426:
[----:B------:R-:W-:Y:S05]  /*7850*/  BSYNC B0 ;  /* 0x0000000000007941 */ /* 0x000fea0003800000 */
.L_x_7425:
        /* <DEDUP_REMOVED lines=11> */
[----:B------:R-:W-:Y:S01]  /*7910*/  FFMA.FTZ R23, R12, R58, R23 ;  /* 0x0000003a0c177223 */ /* 0x000fe20000010017 */
        /* <DEDUP_REMOVED lines=41> */
[----:B------:R-:W-:Y:S01]  /*7bb0*/  FFMA.FTZ R25, R10, R62, R25 ;  /* 0x0000003e0a197223 */ /* 0x000fe20000010019 */
        /* <DEDUP_REMOVED lines=10> */
[----:B------:R-:W-:Y:S01]  /*7c60*/  FFMA.FTZ R27, R10, R66, R27 ;  /* 0x000000420a1b7223 */ /* 0x000fe2000001001b */
[----:B------:R-:W-:Y:S01]  /*7c70*/  FADD.FTZ R43, R148, R43 ;  /* 0x0000002b942b7221 */ /* 0x000fe20000010000 */
[----:B------:R-:W-:Y:S01]  /*7c80*/  FFMA.FTZ R22, R11, R57, R22 ;  /* 0x000000390b167223 */ /* 0x000fe20000010016 */
        /* <DEDUP_REMOVED lines=15> */
[----:B------:R-:W-:Y:S01]  /*7d80*/  FFMA.FTZ R29, R10, R68, R29 ;  /* 0x000000440a1d7223 */ /* 0x000fe2000001001d */
[----:B------:R-:W-:Y:S01]  /*7d90*/  FMUL.FTZ R11, R156, R207 ;  /* 0x000000cf9c0b7220 */ /* 0x000fe20000410000 */
[----:B------:R-:W-:Y:S01]  /*7da0*/  FFMA.FTZ R155, R155, R10, R220 ;  /* 0x0000000a9b9b7223 */ /* 0x000fe200000100dc */
[----:B------:R-:W-:Y:S01]  /*7db0*/  FMUL.FTZ R10, R167, R175 ;  /* 0x000000afa70a7220 */ /* 0x000fe20000410000 */
[C---:B------:R-:W-:Y:S01]  /*7dc0*/  FMUL.FTZ R207, R134.reuse, R207 ;  /* 0x000000cf86cf7220 */ /* 0x040fe20000410000 */
[----:B------:R-:W-:Y:S01]  /*7dd0*/  FMUL.FTZ R175, R134, R175 ;  /* 0x000000af86af7220 */ /* 0x000fe20000410000 */
[----:B------:R-:W-:Y:S01]  /*7de0*/  FFMA.FTZ R30, R11, R71, R30 ;  /* 0x000000470b1e7223 */ /* 0x000fe2000001001e */
[----:B------:R-:W-:Y:S01]  /*7df0*/  FFMA.FTZ R19, R10, R46, R19 ;  /* 0x0000002e0a137223 */ /* 0x000fe20000010013 */
        /* <DEDUP_REMOVED lines=15> */
[----:B------:R-:W-:Y:S01]  /*7ef0*/  FFMA.FTZ R20, R13, R51, R20 ;  /* 0x000000330d147223 */ /* 0x000fe20000010014 */
        /* <DEDUP_REMOVED lines=31> */
.L_x_7428:
[----:B------:R-:W-:Y:S05]  /*80f0*/  BSYNC B0 ;  /* 0x0000000000007941 */ /* 0x000fea0003800000 */
.L_x_7427:
[----:B------:R-:W-:Y:S02]  /*8100*/  UIADD3 UR5, UR5, 0x1, URZ ;  /* 0x0000000105057890 */ /* 0x000fe4000fffe03f */
[----:B------:R-:W-:Y:S02]  /*8110*/  UIADD3 UR6, UP1, UR6, 0x1, URZ ;  /* 0x0000000106067890 */ /* 0x000fe4000ff3e03f */
[----:B------:R-:W-:Y:S02]  /*8120*/  UISETP.GE.AND UP0, UPT, UR5, UR55, UPT ;  /* 0x000000370500728c */ /* 0x000fe4000bf06270 */
[----:B------:R-:W-:-:S04]  /*8130*/  UIADD3.X UR7, URZ, UR7, URZ, UP1, !UPT ;  /* 0x000000073f077290 */ /* 0x000fc80008ffe43f */
[----:B------:R-:W-:-:S13]  /*8140*/  PLOP3.LUT P0, PT, PT, PT, UP0, 0x80, 0x0 ;  /* 0x000000000000781c */ /* 0x000fda0003f0f008 */
[----:B------:R-:W-:Y:S05]  /*8150*/  @!P0 BRA `(.L_x_7429) ;  /* 0xffffffc8003c8947 */ /* 0x000fea000383ffff */
.L_x_7392:
[----:B------:R-:W-:Y:S01]  /*8160*/  BAR.SYNC.DEFER_BLOCKING 0x0 ;  /* 0x0000000000007b1d */ /* 0x000fe20000010000 */
[----:B------:R-:W-:Y:S01]  /*8170*/  UIADD3 UR32, -UR51, UR16, URZ ;  /* 0x0000001033207290 */ /* 0x000fe2000fffe13f */
[----:B------:R-:W-:Y:S01]  /*8180*/  MOV R3, UR12 ;  /* 0x0000000c00037c02 */ /* 0x000fe20008000f00 */
[----:B------:R-:W-:Y:S01]  /*8190*/  IMAD.U32 R2, RZ, RZ, UR11 ;  /* 0x0000000bff027e24 */ /* 0x000fe2000f8e00ff */
[----:B------:R-:W-:Y:S02]  /*81a0*/  PRMT R7, RZ, 0x7610, R7 ;  /* 0x00007610ff077816 */ /* 0x000fe40000000007 */
[----:B------:R-:W-:Y:S01]  /*81b0*/  PRMT R0, RZ, 0x7610, R0 ;  /* 0x00007610ff007816 */ /* 0x000fe20000000000 */
[C---:B------:R-:W-:Y:S01]  /*81c0*/  IMAD.WIDE R2, R4.reuse, 0x2, R2 ;  /* 0x0000000204027825 */ /* 0x040fe200078e0202 */
[----:B------:R-:W-:Y:S01]  /*81d0*/  ISETP.GE.AND P2, PT, R4, UR32, PT ;  /* 0x0000002004007c0c */ /* 0x000fe2000bf46270 */
        /* <DEDUP_REMOVED lines=8> */
[----:B------:R-:W-:Y:S01]  /*8260*/  PRMT R9, RZ, 0x7610, R9 ;  /* 0x00007610ff097816 */ /* 0x000fe20000000009 */
[----:B------:R-:W4:Y:S01]  /*8270*/  @!P2 LDG.E.U16 R7, desc[UR20][R2.64] ;  /* 0x000000140207a981 */ /* 0x000f22000c1e1500 */
[----:B------:R-:W-:-:S02]  /*8280*/  ISETP.GE.AND P2, PT, R121, UR32, PT ;  /* 0x0000002079007c0c */ /* 0x000fc4000bf46270 */
[----:B------:R-:W-:Y:S01]  /*8290*/  PRMT R6, RZ, 0x7610, R6 ;  /* 0x00007610ff067816 */ /* 0x000fe20000000006 */
[----:B------:R-:W5:Y:S01]  /*82a0*/  @!P1 LDG.E.U16 R0, desc[UR20][R2.64+0x40] ;  /* 0x0000401402009981 */ /* 0x000f62000c1e1500 */
[----:B------:R-:W-:Y:S02]  /*82b0*/  ISETP.GE.AND P1, PT, R120, UR32, PT ;  /* 0x0000002078007c0c */ /* 0x000fe4000bf26270 */
[----:B0--3--:R-:W-:Y:S01]  /*82c0*/  PRMT R11, RZ, 0x7610, R11 ;  /* 0x00007610ff0b7816 */ /* 0x009fe2000000000b */
[----:B------:R-:W3:Y:S01]  /*82d0*/  @!P0 LDG.E.U16 R9, desc[UR20][R2.64+0x80] ;  /* 0x0000801402098981 */ /* 0x000ee2000c1e1500 */
[----:B------:R-:W-:Y:S02]  /*82e0*/  PRMT R8, RZ, 0x7610, R8 ;  /* 0x00007610ff087816 */ /* 0x000fe40000000008 */
[----:B------:R-:W-:Y:S01]  /*82f0*/  PRMT R13, RZ, 0x7610, R13 ;  /* 0x00007610ff0d7816 */ /* 0x000fe2000000000d */
[----:B------:R-:W2:Y:S01]  /*8300*/  @!P4 LDG.E.U16 R6, desc[UR20][R2.64+0xc0] ;  /* 0x0000c0140206c981 */ /* 0x000ea2000c1e1500 */
[----:B------:R-:W-:-:S02]  /*8310*/  PRMT R10, RZ, 0x7610, R10 ;  /* 0x00007610ff0a7816 */ /* 0x000fc4000000000a */
[----:B------:R-:W-:Y:S01]  /*8320*/  PRMT R15, RZ, 0x7610, R15 ;  /* 0x00007610ff0f7816 */ /* 0x000fe2000000000f */
        /* <DEDUP_REMOVED lines=8> */
[----:B------:R-:W-:Y:S01]  /*83b0*/  PRMT R12, RZ, 0x7610, R12 ;  /* 0x00007610ff0c7816 */ /* 0x000fe2000000000c */
[----:B------:R-:W2:Y:S01]  /*83c0*/  @!P2 LDG.E.U16 R10, desc[UR20][R2.64+0x1c0] ;  /* 0x0001c014020aa981 */ /* 0x000ea2000c1e1500 */
[----:B------:R-:W-:-:S03]  /*83d0*/  ISETP.GE.AND P2, PT, R114, UR32, PT ;  /* 0x0000002072007c0c */ /* 0x000fc6000bf46270 */
[----:B------:R-:W2:Y:S01]  /*83e0*/  @!P1 LDG.E.U16 R15, desc[UR20][R2.64+0x200] ;  /* 0x00020014020f9981 */ /* 0x000ea2000c1e1500 */
[----:B------:R-:W-:Y:S02]  /*83f0*/  ISETP.GE.AND P1, PT, R113, UR32, PT ;  /* 0x0000002071007c0c */ /* 0x000fe4000bf26270 */
[----:B------:R-:W-:Y:S01]  /*8400*/  PRMT R17, RZ, 0x7610, R17 ;  /* 0x00007610ff117816 */ /* 0x000fe20000000011 */
[----:B------:R-:W2:Y:S01]  /*8410*/  @!P0 LDG.E.U16 R12, desc[UR20][R2.64+0x240] ;  /* 0x00024014020c8981 */ /* 0x000ea2000c1e1500 */
[----:B------:R-:W-:Y:S02]  /*8420*/  PRMT R14, RZ, 0x7610, R14 ;  /* 0x00007610ff0e7816 */ /* 0x000fe4000000000e */
[----:B------:R-:W-:Y:S02]  /*8430*/  PRMT R41, RZ, 0x7610, R41 ;  /* 0x00007610ff297816 */ /* 0x000fe40000000029 */
[----:B------:R-:W-:Y:S01]  /*8440*/  PRMT R16, RZ, 0x7610, R16 ;  /* 0x00007610ff107816 */ /* 0x000fe20000000010 */
[----:B------:R-:W2:Y:S01]  /*8450*/  @!P4 LDG.E.U16 R17, desc[UR20][R2.64+0x280] ;  /* 0x000280140211c981 */ /* 0x000ea2000c1e1500 */
[----:B------:R-:W-:-:S02]  /*8460*/  PRMT R51, RZ, 0x7610, R51 ;  /* 0x00007610ff337816 */ /* 0x000fc40000000033 */
[----:B------:R-:W-:Y:S01]  /*8470*/  PRMT R46, RZ, 0x7610, R46 ;  /* 0x00007610ff2e7816 */ /* 0x000fe2000000002e */
[----:B------:R-:W2:Y:S04]  /*8480*/  @!P6 LDG.E.U16 R14, desc[UR20][R2.64+0x2c0] ;  /* 0x0002c014020ee981 */ /* 0x000ea8000c1e1500 */
[----:B------:R-:W2:Y:S04]  /*8490*/  @!P5 LDG.E.U16 R41, desc[UR20][R2.64+0x300] ;  /* 0x000300140229d981 */ /* 0x000ea8000c1e1500 */
[----:B------:R-:W2:Y:S04]  /*84a0*/  @!P3 LDG.E.U16 R16, desc[UR20][R2.64+0x340] ;  /* 0x000340140210b981 */ /* 0x000ea8000c1e1500 */
[----:B------:R-:W2:Y:S04]  /*84b0*/  @!P2 LDG.E.U16 R51, desc[UR20][R2.64+0x380] ;  /* 0x000380140233a981 */ /* 0x000ea8000c1e1500 */
[----:B------:R-:W2:Y:S01]  /*84c0*/  @!P1 LDG.E.U16 R46, desc[UR20][R2.64+0x3c0] ;  /* 0x0003c014022e9981 */ /* 0x000ea2000c1e1500 */
[----:B------:R-:W-:-:S02]  /*84d0*/  F2FP.BF16.F32.PACK_AB R28, R28, R29 ;  /* 0x0000001d1c1c723e */ /* 0x000fc400000010ff */
[----:B------:R-:W-:Y:S02]  /*84e0*/  F2FP.BF16.F32.PACK_AB R32, R32, R33 ;  /* 0x000000212020723e */ /* 0x000fe400000010ff */
[----:B------:R-:W-:Y:S01]  /*84f0*/  F2FP.BF16.F32.PACK_AB R26, R26, R27 ;  /* 0x0000001b1a1a723e */ /* 0x000fe200000010ff */
[----:B----4-:R-:W-:Y:S04]  /*8500*/  STS.U16 [R112], R7 ;  /* 0x0000000770007388 */ /* 0x010fe80000000400 */
[----:B-----5:R-:W-:Y:S04]  /*8510*/  STS.U16 [R111+0x40], R0 ;  /* 0x000040006f007388 */ /* 0x020fe80000000400 */
        /* <DEDUP_REMOVED lines=51> */
[----:B------:R-:W-:-:S07]  /*8850*/  SHF.L.U32 R13, R0, 0x10, RZ ;  /* 0x00000010000d7819 */ /* 0x000fce00000006ff */
        /* <DEDUP_REMOVED lines=10> */
[----:B--2---:R-:W-:Y:S01]  /*8900*/  @!P6 FMUL.FTZ R35, R35, R10 ;  /* 0x0000000a2323e220 */ /* 0x004fe20000410000 */
[----:B------:R-:W-:Y:S01]  /*8910*/  @!P1 FMUL.FTZ R6, R6, -1.4426950216293334961 ;  /* 0xbfb8aa3b06069820 */ /* 0x000fe20000410000 */
[----:B------:R-:W-:Y:S01]  /*8920*/  FSETP.GTU.FTZ.AND P3, PT, R13, 20, PT ;  /* 0x41a000000d00780b */ /* 0x000fe20003f7c000 */
[----:B---3--:R-:W-:Y:S01]  /*8930*/  @!P5 FMUL.FTZ R36, R36, R11 ;  /* 0x0000000b2424d220 */ /* 0x008fe20000410000 */
[----:B------:R-:W-:Y:S02]  /*8940*/  FSETP.GTU.FTZ.AND P2, PT, R14, 20, PT ;  /* 0x41a000000e00780b */ /* 0x000fe40003f5c000 */
[----:B------:R-:W-:Y:S02]  /*8950*/  FSETP.GTU.FTZ.AND P6, PT, R7, 20, PT ;  /* 0x41a000000700780b */ /* 0x000fe40003fdc000 */
[----:B------:R-:W-:Y:S01]  /*8960*/  FSETP.GTU.FTZ.AND P5, PT, R8, 20, PT ;  /* 0x41a000000800780b */ /* 0x000fe20003fbc000 */
[----:B------:R-:W0:Y:S01]  /*8970*/  @!P1 MUFU.EX2 R6, R6 ;  /* 0x0000000600069308 */ /* 0x000e220000000800 */
[----:B------:R-:W-:-:S05]  /*8980*/  FSETP.GTU.FTZ.AND P4, PT, R0, 20, PT ;  /* 0x41a000000000780b */ /* 0x000fca0003f9c000 */
[----:B------:R-:W-:Y:S02]  /*8990*/  @!P3 FMUL.FTZ R2, R13, -1.4426950216293334961 ;  /* 0xbfb8aa3b0d02b820 */ /* 0x000fe40000410000 */
[----:B------:R-:W-:Y:S02]  /*89a0*/  @!P2 FMUL.FTZ R3, R14, -1.4426950216293334961 ;  /* 0xbfb8aa3b0e03a820 */ /* 0x000fe40000410000 */
[----:B------:R-:W-:Y:S02]  /*89b0*/  @!P6 FMUL.FTZ R7, R7, -1.4426950216293334961 ;  /* 0xbfb8aa3b0707e820 */ /* 0x000fe40000410000 */
[----:B------:R-:W-:Y:S01]  /*89c0*/  @!P5 FMUL.FTZ R8, R8, -1.4426950216293334961 ;  /* 0xbfb8aa3b0808d820 */ /* 0x000fe20000410000 */
[----:B------:R-:W2:Y:S01]  /*89d0*/  @!P3 MUFU.EX2 R2, R2 ;  /* 0x000000020002b308 */ /* 0x000ea20000000800 */
[----:B0-----:R-:W-:-:S07]  /*89e0*/  @!P1 FADD.FTZ R6, R6, 1 ;  /* 0x3f80000006069421 */ /* 0x001fce0000010000 */
[----:B------:R-:W0:Y:S08]  /*89f0*/  @!P2 MUFU.EX2 R3, R3 ;  /* 0x000000030003a308 */ /* 0x000e300000000800 */
[----:B------:R-:W3:Y:S08]  /*8a00*/  @!P6 MUFU.EX2 R7, R7 ;  /* 0x000000070007e308 */ /* 0x000ef00000000800 */
[----:B------:R-:W4:Y:S01]  /*8a10*/  @!P5 MUFU.EX2 R8, R8 ;  /* 0x000000080008d308 */ /* 0x000f220000000800 */
[----:B------:R-:W-:-:S07]  /*8a20*/  @!P4 FMUL.FTZ R0, R0, -1.4426950216293334961 ;  /* 0xbfb8aa3b0000c820 */ /* 0x000fce0000410000 */
[----:B------:R-:W5:Y:S01]  /*8a30*/  @!P1 MUFU.RCP R6, R6 ;  /* 0x0000000600069308 */ /* 0x000f620000001000 */
[----:B--2---:R-:W-:Y:S01]  /*8a40*/  @!P3 FADD.FTZ R2, R2, 1 ;  /* 0x3f8000000202b421 */ /* 0x004fe20000010000 */
[----:B0-----:R-:W-:Y:S01]  /*8a50*/  @!P2 FADD.FTZ R3, R3, 1 ;  /* 0x3f8000000303a421 */ /* 0x001fe20000010000 */
[----:B---3--:R-:W-:-:S05]  /*8a60*/  @!P6 FADD.FTZ R7, R7, 1 ;  /* 0x3f8000000707e421 */ /* 0x008fca0000010000 */
[----:B------:R-:W0:Y:S01]  /*8a70*/  @!P4 MUFU.EX2 R0, R0 ;  /* 0x000000000000c308 */ /* 0x000e220000000800 */
[----:B----4-:R-:W-:Y:S01]  /*8a80*/  @!P5 FADD.FTZ R8, R8, 1 ;  /* 0x3f8000000808d421 */ /* 0x010fe20000010000 */
[----:B------:R-:W-:-:S06]  /*8a90*/  FSETP.GTU.FTZ.AND P0, PT, R12, 20, PT ;  /* 0x41a000000c00780b */ /* 0x000fcc0003f1c000 */
[----:B------:R-:W2:Y:S01]  /*8aa0*/  @!P3 MUFU.RCP R2, R2 ;  /* 0x000000020002b308 */ /* 0x000ea20000001000 */
[----:B-----5:R-:W-:Y:S02]  /*8ab0*/  @!P1 FMUL.FTZ R43, R43, R6 ;  /* 0x000000062b2b9220 */ /* 0x020fe40000410000 */
[----:B------:R-:W3:Y:S05]  /*8ac0*/  LDS.U16 R6, [R96+0x1a] ;  /* 0x00001a0060067984 */ /* 0x000eea0000000400 */
[----:B------:R-:W4:Y:S08]  /*8ad0*/  @!P2 MUFU.RCP R3, R3 ;  /* 0x000000030003a308 */ /* 0x000f300000001000 */
[----:B------:R-:W5:Y:S08]  /*8ae0*/  @!P6 MUFU.RCP R7, R7 ;  /* 0x000000070007e308 */ /* 0x000f700000001000 */
[----:B------:R-:W1:Y:S01]  /*8af0*/  @!P5 MUFU.RCP R8, R8 ;  /* 0x000000080008d308 */ /* 0x000e620000001000 */
[----:B0-----:R-:W-:Y:S01]  /*8b00*/  @!P4 FADD.FTZ R0, R0, 1 ;  /* 0x3f8000000000c421 */ /* 0x001fe20000010000 */
[----:B------:R-:W-:Y:S01]  /*8b10*/  @!P0 FMUL.FTZ R12, R12, -1.4426950216293334961 ;  /* 0xbfb8aa3b0c0c8820 */ /* 0x000fe20000410000 */
[----:B--2---:R-:W-:Y:S01]  /*8b20*/  @!P3 FMUL.FTZ R39, R39, R2 ;  /* 0x000000022727b220 */ /* 0x004fe20000410000 */
[----:B----4-:R-:W-:Y:S01]  /*8b30*/  @!P2 FMUL.FTZ R40, R40, R3 ;  /* 0x000000032828a220 */ /* 0x010fe20000410000 */
[----:B------:R-:W-:Y:S03]  /*8b40*/  LDS.U16 R2, [R96+0x16] ;  /* 0x0000160060027984 */ /* 0x000fe60000000400 */
[----:B------:R0:W-:Y:S01]  /*8b50*/  @!P4 MUFU.RCP R9, R0 ;  /* 0x000000000009c308 */ /* 0x0001e20000001000 */
[----:B-----5:R-:W-:Y:S01]  /*8b60*/  @!P6 FMUL.FTZ R42, R42, R7 ;  /* 0x000000072a2ae220 */ /* 0x020fe20000410000 */
[----:B------:R-:W-:Y:S04]  /*8b70*/  LDS.U16 R3, [R96+0x18] ;  /* 0x0000180060037984 */ /* 0x000fe80000000400 */
[----:B------:R-:W-:Y:S02]  /*8b80*/  LDS.U16 R7, [R96+0x1c] ;  /* 0x00001c0060077984 */ /* 0x000fe40000000400 */
[----:B------:R-:W2:Y:S02]  /*8b90*/  @!P0 MUFU.EX2 R12, R12 ;  /* 0x0000000c000c8308 */ /* 0x000ea40000000800 */
[----:B0-----:R-:W0:Y:S01]  /*8ba0*/  LDS.U16 R0, [R96+0x14] ;  /* 0x0000140060007984 */ /* 0x001e220000000400 */
[----:B-1----:R-:W-:-:S03]  /*8bb0*/  @!P5 FMUL.FTZ R45, R45, R8 ;  /* 0x000000082d2dd220 */ /* 0x002fc60000410000 */
[----:B------:R-:W1:Y:S01]  /*8bc0*/  LDS.U16 R8, [R96+0x1e] ;  /* 0x00001e0060087984 */ /* 0x000e620000000400 */
[----:B------:R-:W-:Y:S01]  /*8bd0*/  BAR.SYNC.DEFER_BLOCKING 0x0 ;  /* 0x0000000000007b1d */ /* 0x000fe20000010000 */
[----:B------:R-:W-:Y:S01]  /*8be0*/  PRMT R11, R28, 0x7632, R11 ;  /* 0x000076321c0b7816 */ /* 0x000fe2000000000b */
[----:B--2---:R-:W-:Y:S01]  /*8bf0*/  @!P0 FADD.FTZ R12, R12, 1 ;  /* 0x3f8000000c0c8421 */ /* 0x004fe20000010000 */
[----:B------:R-:W-:Y:S01]  /*8c00*/  @!P4 FMUL.FTZ R38, R38, R9 ;  /* 0x000000092626c220 */ /* 0x000fe20000410000 */
[----:B------:R-:W-:-:S04]  /*8c10*/  PRMT R9, R32, 0x7632, R9 ;  /* 0x0000763220097816 */ /* 0x000fc80000000009 */
[----:B------:R-:W2:Y:S01]  /*8c20*/  @!P0 MUFU.RCP R12, R12 ;  /* 0x0000000c000c8308 */ /* 0x000ea20000001000 */
[----:B------:R-:W-:Y:S01]  /*8c30*/  F2FP.BF16.F32.PACK_AB R30, R30, R31 ;  /* 0x0000001f1e1e723e */ /* 0x000fe200000010ff */
[----:B------:R3:W-:Y:S04]  /*8c40*/  STS.U16 [R96+0xa], R11 ;  /* 0x00000a0b60007388 */ /* 0x0007e80000000400 */
[----:B------:R4:W-:Y:S01]  /*8c50*/  STS.U16 [R96+0x2], R9 ;  /* 0x0000020960007388 */ /* 0x0009e20000000400 */
[----:B---3--:R-:W-:Y:S02]  /*8c60*/  SHF.L.U32 R11, R6, 0x10, RZ ;  /* 0x00000010060b7819 */ /* 0x008fe400000006ff */
[----:B----4-:R-:W-:-:S03]  /*8c70*/  PRMT R9, R26, 0x7632, R9 ;  /* 0x000076321a097816 */ /* 0x010fc60000000009 */
[----:B------:R-:W-:Y:S01]  /*8c80*/  FADD.FTZ R11, R11, R132 ;  /* 0x000000840b0b7221 */ /* 0x000fe20000010000 */
[----:B--2---:R-:W-:Y:S01]  /*8c90*/  @!P0 FMUL.FTZ R37, R37, R12 ;  /* 0x0000000c25258220 */ /* 0x004fe20000410000 */
[----:B------:R-:W-:Y:S01]  /*8ca0*/  PRMT R10, R30, 0x7632, R10 ;  /* 0x000076321e0a7816 */ /* 0x000fe2000000000a */
[----:B------:R0:W-:Y:S02]  /*8cb0*/  STS.U16 [R96+0xe], R9 ;  /* 0x00000e0960007388 */ /* 0x0001e40000000400 */
[----:B------:R-:W-:Y:S02]  /*8cc0*/  FSETP.GTU.FTZ.AND P5, PT, R11, 20, PT ;  /* 0x41a000000b00780b */ /* 0x000fe40003fbc000 */
[----:B------:R-:W-:Y:S02]  /*8cd0*/  ISETP.NE.AND P0, PT, R133, RZ, PT ;  /* 0x000000ff8500720c */ /* 0x000fe40003f05270 */
[----:B------:R-:W-:Y:S02]  /*8ce0*/  F2FP.BF16.F32.PACK_AB R24, R24, R25 ;  /* 0x000000191818723e */ /* 0x000fe400000010ff */
[----:B------:R-:W-:-:S02]  /*8cf0*/  F2FP.BF16.F32.PACK_AB R22, R22, R23 ;  /* 0x000000171616723e */ /* 0x000fc400000010ff */
[----:B0-----:R-:W-:Y:S02]  /*8d00*/  SHF.L.U32 R9, R0, 0x10, RZ ;  /* 0x0000001000097819 */ /* 0x001fe400000006ff */
[----:B------:R-:W-:Y:S02]  /*8d10*/  F2FP.BF16.F32.PACK_AB R20, R20, R21 ;  /* 0x000000151414723e */ /* 0x000fe400000010ff */
[----:B------:R-:W-:Y:S01]  /*8d20*/  F2FP.BF16.F32.PACK_AB R18, R18, R19 ;  /* 0x000000131212723e */ /* 0x000fe200000010ff */
[----:B------:R-:W-:Y:S01]  /*8d30*/  FADD.FTZ R0, R9, R132 ;  /* 0x0000008409007221 */ /* 0x000fe20000010000 */
[----:B------:R0:W-:Y:S01]  /*8d40*/  STS.U16 [R96+0x6], R10 ;  /* 0x0000060a60007388 */ /* 0x0001e20000000400 */
[----:B------:R-:W-:Y:S02]  /*8d50*/  SHF.L.U32 R9, R2, 0x10, RZ ;  /* 0x0000001002097819 */ /* 0x000fe400000006ff */
[----:B------:R-:W-:Y:S02]  /*8d60*/  PRMT R12, R24, 0x7632, R12 ;  /* 0x00007632180c7816 */ /* 0x000fe4000000000c */
[----:B------:R-:W-:-:S02]  /*8d70*/  PRMT R13, R20, 0x7632, R13 ;  /* 0x00007632140d7816 */ /* 0x000fc4000000000d */
[----:B------:R-:W-:Y:S01]  /*8d80*/  PRMT R14, R18, 0x7632, R14 ;  /* 0x00007632120e7816 */ /* 0x000fe2000000000e */
[----:B------:R2:W-:Y:S01]  /*8d90*/  STS.U16 [R96+0x1c], R18 ;  /* 0x00001c1260007388 */ /* 0x0005e20000000400 */
[----:B0-----:R-:W-:Y:S01]  /*8da0*/  PRMT R10, R22, 0x7632, R10 ;  /* 0x00007632160a7816 */ /* 0x001fe2000000000a */
[----:B------:R-:W-:Y:S02]  /*8db0*/  FADD.FTZ R2, R9, R132 ;  /* 0x0000008409027221 */ /* 0x000fe40000010000 */
[----:B------:R-:W-:Y:S01]  /*8dc0*/  STS.U16 [R96], R32 ;  /* 0x0000002060007388 */ /* 0x000fe20000000400 */
[----:B-1----:R-:W-:Y:S01]  /*8dd0*/  SHF.L.U32 R9, R8, 0x10, RZ ;  /* 0x0000001008097819 */ /* 0x002fe200000006ff */
[----:B------:R-:W-:Y:S02]  /*8de0*/  @!P5 FMUL.FTZ R8, R11, -1.4426950216293334961 ;  /* 0xbfb8aa3b0b08d820 */ /* 0x000fe40000410000 */
[----:B------:R-:W-:Y:S01]  /*8df0*/  STS.U16 [R96+0x4], R30 ;  /* 0x0000041e60007388 */ /* 0x000fe20000000400 */
[----:B--2---:R-:W-:-:S03]  /*8e00*/  MOV R18, UR32 ;  /* 0x0000002000127c02 */ /* 0x004fc60008000f00 */
        /* <DEDUP_REMOVED lines=29> */
[----:B------:R-:W-:Y:S01]  /*8fe0*/  @!P6 FMUL.FTZ R0, R0, -1.4426950216293334961 ;  /* 0xbfb8aa3b0000e820 */ /* 0x000fe20000410000 */
[----:B------:R-:W-:-:S02]  /*8ff0*/  SHF.L.U32 R3, R3, 0x10, RZ ;  /* 0x0000001003037819 */ /* 0x000fc400000006ff */
[----:B------:R-:W-:-:S03]  /*9000*/  FSETP.GTU.FTZ.AND P1, PT, R2, 20, PT ;  /* 0x41a000000200780b */ /* 0x000fc60003f3c000 */
[----:B------:R-:W1:Y:S01]  /*9010*/  @!P6 MUFU.EX2 R0, R0 ;  /* 0x000000000000e308 */ /* 0x000e620000000800 */
[----:B------:R-:W-:-:S05]  /*9020*/  FADD.FTZ R3, R3, R132 ;  /* 0x0000008403037221 */ /* 0x000fca0000010000 */
[----:B------:R-:W-:Y:S01]  /*9030*/  FSETP.GTU.FTZ.AND P2, PT, R3, 20, PT ;  /* 0x41a000000300780b */ /* 0x000fe20003f5c000 */
[----:B------:R-:W-:Y:S01]  /*9040*/  IMAD.U32 R7, R7, 0x10000, RZ ;  /* 0x0001000007077824 */ /* 0x000fe200078e00ff */
[----:B------:R-:W2:Y:S02]  /*9050*/  LDS R12, [UR18+0x420] ;  /* 0x00042012ff0c7984 */ /* 0x000ea40008000800 */
[----:B------:R-:W-:Y:S01]  /*9060*/  @!P1 FMUL.FTZ R2, R2, -1.4426950216293334961 ;  /* 0xbfb8aa3b02029820 */ /* 0x000fe20000410000 */
[----:B-1----:R-:W-:Y:S01]  /*9070*/  @!P6 FADD.FTZ R0, R0, 1 ;  /* 0x3f8000000000e421 */ /* 0x002fe20000010000 */
[----:B------:R-:W-:-:S07]  /*9080*/  FADD.FTZ R7, R7, R132 ;  /* 0x0000008407077221 */ /* 0x000fce0000010000 */
[----:B------:R-:W-:Y:S01]  /*9090*/  @!P2 FMUL.FTZ R3, R3, -1.4426950216293334961 ;  /* 0xbfb8aa3b0303a820 */ /* 0x000fe20000410000 */
[----:B------:R-:W-:Y:S01]  /*90a0*/  @!P6 MUFU.RCP R59, R0 ;  /* 0x00000000003be308 */ /* 0x000fe20000001000 */
[----:B0-----:R-:W-:Y:S01]  /*90b0*/  FADD.FTZ R10, R9, R132 ;  /* 0x00000084090a7221 */ /* 0x001fe20000010000 */
[----:B------:R-:W-:-:S06]  /*90c0*/  FSETP.GTU.FTZ.AND P3, PT, R7, 20, PT ;  /* 0x41a000000700780b */ /* 0x000fcc0003f7c000 */
[----:B------:R-:W0:Y:S01]  /*90d0*/  @!P1 MUFU.EX2 R2, R2 ;  /* 0x0000000200029308 */ /* 0x000e220000000800 */
[----:B------:R-:W-:-:S07]  /*90e0*/  FSETP.GTU.FTZ.AND P4, PT, R10, 20, PT ;  /* 0x41a000000a00780b */ /* 0x000fce0003f9c000 */
[----:B------:R-:W1:Y:S08]  /*90f0*/  @!P2 MUFU.EX2 R3, R3 ;  /* 0x000000030003a308 */ /* 0x000e700000000800 */
        /* <DEDUP_REMOVED lines=9> */
[----:B-1----:R-:W-:Y:S01]  /*9190*/  @!P2 FADD.FTZ R7, R3, 1 ;  /* 0x3f8000000307a421 */ /* 0x002fe20000010000 */
[----:B------:R-:W-:Y:S02]  /*91a0*/  LEA.HI.X.SX32 R3, R0, R61, 0x1, P6 ;  /* 0x0000003d00037211 */ /* 0x000fe400030f0eff */
[----:B--2---:R-:W-:Y:S01]  /*91b0*/  ISETP.GE.AND P6, PT, R4, R12, PT ;  /* 0x0000000c0400720c */ /* 0x004fe20003fc6270 */
[----:B---3--:R-:W-:-:S03]  /*91c0*/  @!P5 FADD.FTZ R8, R8, 1 ;  /* 0x3f8000000808d421 */ /* 0x008fc60000010000 */
[----:B------:R-:W1:Y:S01]  /*91d0*/  @!P4 MUFU.EX2 R10, R10 ;  /* 0x0000000a000ac308 */ /* 0x000e620000000800 */
[----:B------:R-:W-:Y:S02]  /*91e0*/  UIMAD UR16, UR49, UR30, URZ ;  /* 0x0000001e311072a4 */ /* 0x000fe4000f8e023f */
[----:B------:R-:W-:-:S05]  /*91f0*/  UIMAD UR17, UR49, UR28, URZ ;  /* 0x0000001c311172a4 */ /* 0x000fca000f8e023f */
[----:B------:R2:W3:Y:S01]  /*9200*/  @!P1 MUFU.RCP R14, R6 ;  /* 0x00000006000e9308 */ /* 0x0004e20000001000 */
[----:B------:R-:W-:Y:S02]  /*9210*/  UIMAD.WIDE.U32 UR6, UR48, UR30, URZ ;  /* 0x0000001e300672a5 */ /* 0x000fe4000f8e003f */
[----:B------:R-:W-:-:S05]  /*9220*/  UIMAD UR19, UR48, UR31, UR16 ;  /* 0x0000001f301372a4 */ /* 0x000fca000f8e0210 */
        /* <DEDUP_REMOVED lines=21> */
.L_x_7431:
[----:B------:R-:W-:Y:S05]  /*9380*/  BSYNC B0 ;  /* 0x0000000000007941 */ /* 0x000fea0003800000 */
.L_x_7430:
[----:B------:R-:W-:Y:S01]  /*9390*/  ULDC.64 UR30, c[0x0][0x390] ;  /* 0x0000e400001e7ab9 */ /* 0x000fe20000000a00 */
[----:B------:R-:W-:Y:S01]  /*93a0*/  UMOV UR7, UR17 ;  /* 0x0000001100077c82 */ /* 0x000fe20008000000 */
[----:B------:R-:W-:Y:S01]  /*93b0*/  UIMAD UR29, UR4, -0x200, UR50 ;  /* 0xfffffe00041d78a4 */ /* 0x000fe2000f8e0232 */
[----:B-1----:R-:W-:Y:S01]  /*93c0*/  @!P4 FADD.FTZ R10, R10, 1 ;  /* 0x3f8000000a0ac421 */ /* 0x002fe20000010000 */
[----:B------:R-:W-:Y:S01]  /*93d0*/  UIMAD UR19, UR5, UR30, URZ ;  /* 0x0000001e051372a4 */ /* 0x000fe2000f8e023f */
[----:B------:R-:W-:Y:S01]  /*93e0*/  @!P1 FMUL.FTZ R47, R47, R14 ;  /* 0x0000000e2f2f9220 */ /* 0x000fe20000410000 */
[----:B------:R-:W-:Y:S01]  /*93f0*/  UIMAD.WIDE.U32 UR6, UR8, UR30, UR6 ;  /* 0x0000001e080672a5 */ /* 0x000fe2000f8e0006 */
[----:B------:R1:W3:Y:S01]  /*9400*/  @!P3 MUFU.RCP R5, R0 ;  /* 0x000000000005b308 */ /* 0x0002e20000001000 */
        /* <DEDUP_REMOVED lines=8> */
[----:B------:R-:W-:Y:S01]  /*9490*/  IMAD.U32 R7, RZ, RZ, UR17 ;  /* 0x00000011ff077e24 */ /* 0x000fe2000f8e00ff */
[----:B------:R-:W-:Y:S01]  /*94a0*/  UIADD3.X UR6, UR19, UR31, UR7, UP0, !UPT ;  /* 0x0000001f13067290 */ /* 0x000fe200087fe407 */
[----:B-1----:R-:W-:Y:S01]  /*94b0*/  LEA.HI.X R0, R4, UR33, R61, 0x1, P1 ;  /* 0x0000002104007c11 */ /* 0x002fe200088f0c3d */
[----:B------:R-:W-:Y:S01]  /*94c0*/  BSSY B0, `(.L_x_7432) ;  /* 0x000007e000007945 */ /* 0x000fe20003800000 */
[----:B------:R-:W-:-:S02]  /*94d0*/  ISETP.GE.AND P5, PT, R126, R12, PT ;  /* 0x0000000c7e00720c */ /* 0x000fc40003fa6270 */
        /* <DEDUP_REMOVED lines=124> */
.L_x_7433:
[----:B------:R-:W-:Y:S05]  /*9ca0*/  BSYNC B0 ;  /* 0x0000000000007941 */ /* 0x000fea0003800000 */
.L_x_7432:
        /* <DEDUP_REMOVED lines=56> */
.L_x_7359:
        /* <DEDUP_REMOVED lines=25> */
[----:B------:R-:W-:Y:S01]  /*a1c0*/  IMAD.U32 R2, RZ, RZ, UR24 ;  /* 0x00000018ff027e24 */ /* 0x000fe2000f8e00ff */
[----:B------:R-:W-:-:S05]  /*a1d0*/  MOV R3, UR25 ;  /* 0x0000001900037c02 */ /* 0x000fca0008000f00 */
[----:B------:R1:W-:Y:S02]  /*a1e0*/  REDG.E.ADD.F32.FTZ.RN.STRONG.GPU desc[UR20][R2.64], R4 ;  /* 0x00000004020079a6 */ /* 0x0003e4000c10f394 */
.L_x_7436:
[----:B------:R-:W-:Y:S05]  /*a1f0*/  BSYNC B0 ;  /* 0x0000000000007941 */ /* 0x000fea0003800000 */
.L_x_7435:
        /* <DEDUP_REMOVED lines=29> */
[----:B------:R-:W-:Y:S01]  /*a3d0*/  HFMA2.MMA R11, -RZ, RZ, 0, 0 ;  /* 0x00000000ff0b7435 */ /* 0x000fe200000001ff */
[----:B------:R-:W-:Y:S10]  /*a3e0*/  BRA `(.L_x_7439) ;  /* 0x0000000000047947 */ /* 0x000ff40003800000 */
.L_x_7438:
[----:B0-----:R-:W0:Y:S02]  /*a3f0*/  S2R R11, SR_TID.X ;  /* 0x00000000000b7919 */ /* 0x001e240000002100 */
.L_x_7439:
[----:B------:R-:W-:Y:S05]  /*a400*/  BSYNC B0 ;  /* 0x0000000000007941 */ /* 0x000fea0003800000 */
.L_x_7437:
        /* <DEDUP_REMOVED lines=23> */
.L_x_7441:
[----:B------:R-:W-:Y:S01]  /*a580*/  LEA R0, R11, UR8, 0x2 ;  /* 0x000000080b007c11 */ /* 0x000fe2000f8e10ff */
[----:B--2---:R-:W-:Y:S01]  /*a590*/  IMAD.U32 R7, RZ, RZ, UR7 ;  /* 0x00000007ff077e24 */ /* 0x004fe2000f8e00ff */
[----:B0-----:R-:W-:Y:S02]  /*a5a0*/  MOV R5, UR5 ;  /* 0x0000000500057c02 */ /* 0x001fe40008000f00 */
[----:B-1-3--:R-:W-:Y:S01]  /*a5b0*/  MOV R4, UR4 ;  /* 0x0000000400047c02 */ /* 0x00afe20008000f00 */
        /* <DEDUP_REMOVED lines=26> */
.L_x_7440:
[----:B------:R-:W-:Y:S05]  /*a760*/  EXIT ;  /* 0x000000000000794d */ /* 0x000fea0003800000 */
.L_x_7442:
        /* <DEDUP_REMOVED lines=9> */
.L_x_10986:


//--------------------- .text._Z25selective_scan_bwd_kernelI32Selective_Scan_bwd_kernel_traitsILi32ELi16ELb0ELb1ELb0ELb1ELb1EN3c108BFloat16EfEEv12SSMParamsBwd --------------------------
	.section	.text._Z25selective_scan_bwd_kernelI32Selective_Scan_bwd_kernel_traitsILi32ELi16ELb0ELb1ELb0ELb1ELb1EN3c108BFloat16EfEEv12SSMParamsBwd,"ax",@progbits
	.align	128
        .global         _Z25selective_scan_bwd_kernelI32Selective_Scan_bwd_kernel_traitsILi32ELi16ELb0ELb1ELb0ELb1ELb1EN3c108BFloat16EfEEv12SSMParamsBwd
        .type           _Z25selective_scan_bwd_kernelI32Selective_Scan_bwd_kernel_traitsILi32ELi16ELb0ELb1ELb0ELb1ELb1EN3c108BFloat16EfEEv12SSMParamsBwd,@function
        .size           _Z25selective_scan_bwd_kernelI32Selective_Scan_bwd_kernel_traitsILi32ELi16ELb0ELb1ELb0ELb1ELb1EN3c108BFloat16EfEEv12SSMParamsBwd,(.L_x_10987 - _Z25selective_scan_bwd_kernelI32Selective_Scan_bwd_kernel_traitsILi32ELi16ELb0ELb1ELb0ELb1ELb1EN3c108BFloat16EfEEv12SSMParamsBwd)
        .other          _Z25selective_scan_bwd_kernelI32Selective_Scan_bwd_kernel_traitsILi32ELi16ELb0ELb1ELb0ELb1ELb1EN3c108BFloat16EfEEv12SSMParamsBwd,@"STO_CUDA_ENTRY STV_DEFAULT"
_Z25selective_scan_bwd_kernelI32Selective_Scan_bwd_kernel_traitsILi32ELi16ELb0ELb1ELb0ELb1ELb1EN3c108BFloat16EfEEv12SSMParamsBwd:
.text._Z25selective_scan_bwd_kernelI32Selective_Scan_bwd_kernel_traitsILi32ELi16ELb0ELb1ELb0ELb1ELb1EN3c108BFloat16EfEEv12SSMParamsBwd:
        /* <DEDUP_REMOVED lines=72> */
[----:B------:R-:W-:Y:S01]  /*0480*/  @!P4 IMAD.IADD R0, R0, 0x1, -R7 ;  /* 0x000000010000c824 */ /* 0x000fe200078e0a07 */
[----:B------:R-:W-:Y:S02]  /*0490*/  @!P4 IADD3 R139, R139, 0x1, RZ ;  /* 0x000000018b8bc810 */ /* 0x000fe40007ffe0ff */
        /* <DEDUP_REMOVED lines=52> */
[----:B------:R-:W-:Y:S02]  /*07e0*/  LEA R5, P2, R14, R30, 0x1 ;  /* 0x0000001e0e057211 */ /* 0x000fe400078408ff */
        /* <DEDUP_REMOVED lines=42> */
.L_x_7523:
        /* <DEDUP_REMOVED lines=58> */
[----:B------:R-:W-:-:S02]  /*0e30*/  IADD3 R30, R131, 0x20, RZ ;  /* 0x00000020831e7810 */ /* 0x000fc40007ffe0ff */
[C---:B------:R-:W-:Y:S02]  /*0e40*/  IADD3 R32, R131.reuse, 0x40, RZ ;  /* 0x0000004083207810 */ /* 0x040fe40007ffe0ff */
[C---:B0-----:R-:W-:Y:S02]  /*0e50*/  IADD3 R2, R131.reuse, 0xa0, RZ ;  /* 0x000000a083027810 */ /* 0x041fe40007ffe0ff */
[C---:B------:R-:W-:Y:S02]  /*0e60*/  IADD3 R34, R131.reuse, 0x60, RZ ;  /* 0x0000006083227810 */ /* 0x040fe40007ffe0ff */
[-C--:B------:R-:W-:Y:S02]  /*0e70*/  LEA.HI.SX32 R2, R2, R131.reuse, 0x1b ;  /* 0x0000008302027211 */ /* 0x080fe400078fdaff */
[CC--:B------:R-:W-:Y:S02]  /*0e80*/  LEA.HI.SX32 R124, R131.reuse, R131.reuse, 0x1b ;  /* 0x00000083837c7211 */ /* 0x0c0fe400078fdaff */
[----:B------:R-:W-:Y:S01]  /*0e90*/  IADD3 R36, R131, 0x80, RZ ;  /* 0x0000008083247810 */ /* 0x000fe20007ffe0ff */
[----:B-1----:R-:W-:Y:S01]  /*0ea0*/  ULEA UR11, UR7, UR11, 0x18 ;  /* 0x0000000b070b7291 */ /* 0x002fe2000f8ec03f */
[----:B------:R-:W-:-:S02]  /*0eb0*/  LEA.HI.SX32 R30, R30, R131, 0x1b ;  /* 0x000000831e1e7211 */ /* 0x000fc400078fdaff */
[----:B------:R-:W-:-:S03]  /*0ec0*/  LEA.HI.SX32 R32, R32, R131, 0x1b ;  /* 0x0000008320207211 */ /* 0x000fc600078fdaff */
[----:B------:R-:W-:Y:S01]  /*0ed0*/  LEA R119, R2, UR11, 0x1 ;  /* 0x0000000b02777c11 */ /* 0x000fe2000f8e08ff */
[----:B------:R-:W-:Y:S01]  /*0ee0*/  VIADD R2, R131, 0xc0 ;  /* 0x000000c083027836 */ /* 0x000fe20000000000 */
[-C--:B------:R-:W-:Y:S02]  /*0ef0*/  LEA.HI.SX32 R34, R34, R131.reuse, 0x1b ;  /* 0x0000008322227211 */ /* 0x080fe400078fdaff */
[----:B------:R-:W-:Y:S02]  /*0f00*/  LEA R124, R124, UR11, 0x1 ;  /* 0x0000000b7c7c7c11 */ /* 0x000fe4000f8e08ff */
[----:B------:R-:W-:Y:S02]  /*0f10*/  LEA.HI.SX32 R36, R36, R131, 0x1b ;  /* 0x0000008324247211 */ /* 0x000fe400078fdaff */
[----:B------:R-:W-:Y:S02]  /*0f20*/  LEA R123, R30, UR11, 0x1 ;  /* 0x0000000b1e7b7c11 */ /* 0x000fe4000f8e08ff */
[----:B------:R-:W-:-:S02]  /*0f30*/  LEA R122, R32, UR11, 0x1 ;  /* 0x0000000b207a7c11 */ /* 0x000fc4000f8e08ff */
[----:B------:R-:W-:Y:S02]  /*0f40*/  LEA R121, R34, UR11, 0x1 ;  /* 0x0000000b22797c11 */ /* 0x000fe4000f8e08ff */
[C---:B------:R-:W-:Y:S02]  /*0f50*/  IADD3 R30, R131.reuse, 0xe0, RZ ;  /* 0x000000e0831e7810 */ /* 0x040fe40007ffe0ff */
[----:B------:R-:W-:Y:S02]  /*0f60*/  LEA.HI.SX32 R2, R2, R131, 0x1b ;  /* 0x0000008302027211 */ /* 0x000fe400078fdaff */
[----:B------:R-:W-:Y:S02]  /*0f70*/  LEA R120, R36, UR11, 0x1 ;  /* 0x0000000b24787c11 */ /* 0x000fe4000f8e08ff */
[C---:B------:R-:W-:Y:S02]  /*0f80*/  IADD3 R32, R131.reuse, 0x100, RZ ;  /* 0x0000010083207810 */ /* 0x040fe40007ffe0ff */
[----:B------:R-:W-:-:S02]  /*0f90*/  IADD3 R34, R131, 0x120, RZ ;  /* 0x0000012083227810 */ /* 0x000fc40007ffe0ff */
[C---:B------:R-:W-:Y:S02]  /*0fa0*/  IADD3 R36, R131.reuse, 0x140, RZ ;  /* 0x0000014083247810 */ /* 0x040fe40007ffe0ff */
[-C--:B------:R-:W-:Y:S02]  /*0fb0*/  LEA.HI.SX32 R30, R30, R131.reuse, 0x1b ;  /* 0x000000831e1e7211 */ /* 0x080fe400078fdaff */
[----:B------:R-:W-:Y:S02]  /*0fc0*/  LEA R118, R2, UR11, 0x1 ;  /* 0x0000000b02767c11 */ /* 0x000fe4000f8e08ff */
[----:B------:R-:W-:Y:S02]  /*0fd0*/  IADD3 R2, R131, 0x160, RZ ;  /* 0x0000016083027810 */ /* 0x000fe40007ffe0ff */
[-C--:B------:R-:W-:Y:S02]  /*0fe0*/  LEA.HI.SX32 R32, R32, R131.reuse, 0x1b ;  /* 0x0000008320207211 */ /* 0x080fe400078fdaff */
[----:B------:R-:W-:-:S02]  /*0ff0*/  LEA.HI.SX32 R34, R34, R131, 0x1b ;  /* 0x0000008322227211 */ /* 0x000fc400078fdaff */
[-C--:B------:R-:W-:Y:S02]  /*1000*/  LEA.HI.SX32 R36, R36, R131.reuse, 0x1b ;  /* 0x0000008324247211 */ /* 0x080fe400078fdaff */
[----:B------:R-:W-:Y:S02]  /*1010*/  LEA R117, R30, UR11, 0x1 ;  /* 0x0000000b1e757c11 */ /* 0x000fe4000f8e08ff */
[----:B------:R-:W-:Y:S02]  /*1020*/  IADD3 R30, R131, 0x1e0, RZ ;  /* 0x000001e0831e7810 */ /* 0x000fe40007ffe0ff */
[----:B------:R-:W-:Y:S02]  /*1030*/  LEA.HI.SX32 R2, R2, R131, 0x1b ;  /* 0x0000008302027211 */ /* 0x000fe400078fdaff */
[----:B------:R-:W-:Y:S02]  /*1040*/  LEA R116, R32, UR11, 0x1 ;  /* 0x0000000b20747c11 */ /* 0x000fe4000f8e08ff */
[----:B------:R-:W-:-:S02]  /*1050*/  LEA R115, R34, UR11, 0x1 ;  /* 0x0000000b22737c11 */ /* 0x000fc4000f8e08ff */
[----:B------:R-:W-:Y:S02]  /*1060*/  SHF.L.U32 R3, R131, 0x4, RZ ;  /* 0x0000000483037819 */ /* 0x000fe400000006ff */
[----:B------:R-:W-:Y:S02]  /*1070*/  LEA R114, R36, UR11, 0x1 ;  /* 0x0000000b24727c11 */ /* 0x000fe4000f8e08ff */
[----:B------:R-:W-:Y:S02]  /*1080*/  LEA R113, R2, UR11, 0x1 ;  /* 0x0000000b02717c11 */ /* 0x000fe4000f8e08ff */
[----:B------:R-:W-:Y:S02]  /*1090*/  LEA.HI.SX32 R30, R30, R131, 0x1b ;  /* 0x000000831e1e7211 */ /* 0x000fe400078fdaff */
[----:B------:R-:W-:Y:S02]  /*10a0*/  LEA.HI.SX32 R108, R3, R3, 0x1b ;  /* 0x00000003036c7211 */ /* 0x000fe400078fdaff */
[----:B------:R-:W-:-:S02]  /*10b0*/  LEA R109, R30, UR11, 0x1 ;  /* 0x0000000b1e6d7c11 */ /* 0x000fc4000f8e08ff */
[----:B------:R-:W-:Y:S02]  /*10c0*/  LEA R108, R108, UR11, 0x1 ;  /* 0x0000000b6c6c7c11 */ /* 0x000fe4000f8e08ff */
        /* <DEDUP_REMOVED lines=17> */
[----:B-1----:R-:W-:Y:S01]  /*11e0*/  VIADD R16, R131, 0x1a0 ;  /* 0x000001a083107836 */ /* 0x002fe20000000000 */
[-C--:B------:R-:W-:Y:S02]  /*11f0*/  LEA.HI.SX32 R14, R14, R131.reuse, 0x1b ;  /* 0x000000830e0e7211 */ /* 0x080fe400078fdaff */
[----:B------:R-:W-:Y:S02]  /*1200*/  STS.U16 [R118+0x180], R21 ;  /* 0x0001801576007388 */ /* 0x000fe40000000400 */
[----:B------:R-:W-:-:S02]  /*1210*/  LEA.HI.SX32 R16, R16, R131, 0x1b ;  /* 0x0000008310107211 */ /* 0x000fc400078fdaff */
[----:B0-----:R-:W-:Y:S01]  /*1220*/  IADD3 R18, R131, 0x1c0, RZ ;  /* 0x000001c083127810 */ /* 0x001fe20007ffe0ff */
[----:B------:R-:W-:Y:S01]  /*1230*/  STS.U16 [R117+0x1c0], R20 ;  /* 0x0001c01475007388 */ /* 0x000fe20000000400 */
[----:B------:R-:W-:Y:S02]  /*1240*/  LEA R112, R14, UR11, 0x1 ;  /* 0x0000000b0e707c11 */ /* 0x000fe4000f8e08ff */
[----:B------:R-:W-:Y:S01]  /*1250*/  LEA.HI.SX32 R18, R18, R131, 0x1b ;  /* 0x0000008312127211 */ /* 0x000fe200078fdaff */
[----:B------:R-:W-:Y:S01]  /*1260*/  STS.U16 [R116+0x200], R23 ;  /* 0x0002001774007388 */ /* 0x000fe20000000400 */
[----:B------:R-:W-:Y:S02]  /*1270*/  LEA R111, R16, UR11, 0x1 ;  /* 0x0000000b106f7c11 */ /* 0x000fe4000f8e08ff */
[----:B------:R-:W-:Y:S01]  /*1280*/  LEA R110, R18, UR11, 0x1 ;  /* 0x0000000b126e7c11 */ /* 0x000fe2000f8e08ff */
        /* <DEDUP_REMOVED lines=103> */
[----:B------:R-:W-:Y:S04]  /*1900*/  LDS.U16 R21, [R108+0x2] ;  /* 0x000002006c157984 */ /* 0x000fe80000000400 */
[----:B------:R-:W-:Y:S04]  /*1910*/  LDS.U16 R22, [R108+0x4] ;  /* 0x000004006c167984 */ /* 0x000fe80000000400 */
[----:B------:R-:W1:Y:S04]  /*1920*/  LDS.U16 R23, [R108+0x6] ;  /* 0x000006006c177984 */ /* 0x000e680000000400 */
        /* <DEDUP_REMOVED lines=45> */
[----:B------:R-:W-:Y:S02]  /*1c00*/  SHF.L.U32 R21, R21, 0x10, RZ ;  /* 0x0000001015157819 */ /* 0x000fe400000006ff */
[----:B------:R-:W-:Y:S02]  /*1c10*/  SHF.L.U32 R22, R22, 0x10, RZ ;  /* 0x0000001016167819 */ /* 0x000fe400000006ff */
[----:B--2---:R-:W-:-:S02]  /*1c20*/  SHF.L.U32 R24, R24, 0x10, RZ ;  /* 0x0000001018187819 */ /* 0x004fc400000006ff */
[----:B---3--:R-:W-:Y:S01]  /*1c30*/  SHF.L.U32 R25, R25, 0x10, RZ ;  /* 0x0000001019197819 */ /* 0x008fe200000006ff */
[----:B------:R-:W-:Y:S01]  /*1c40*/  FADD.FTZ R93, R21, UR4 ;  /* 0x00000004155d7e21 */ /* 0x000fe20008010000 */
[----:B----4-:R-:W-:Y:S01]  /*1c50*/  SHF.L.U32 R26, R26, 0x10, RZ ;  /* 0x000000101a1a7819 */ /* 0x010fe200000006ff */
        /* <DEDUP_REMOVED lines=12> */
[----:B-----5:R-:W-:Y:S04]  /*1d20*/  STS.U16 [R124], R3 ;  /* 0x000000037c007388 */ /* 0x020fe80000000400 */
        /* <DEDUP_REMOVED lines=49> */
.L_x_7445:
[----:B------:R-:W-:Y:S05]  /*2040*/  BSYNC B0 ;  /* 0x0000000000007941 */ /* 0x000fea0003800000 */
.L_x_7444:
[----:B------:R-:W-:Y:S01]  /*2050*/  SHF.L.U32 R27, R27, 0x10, RZ ;  /* 0x000000101b1b7819 */ /* 0x000fe200000006ff */
[----:B------:R-:W-:Y:S01]  /*2060*/  BSSY B0, `(.L_x_7446) ;  /* 0x0000023000007945 */ /* 0x000fe20003800000 */
[----:B------:R-:W-:-:S03]  /*2070*/  FSETP.GTU.FTZ.AND P5, PT, R84, 20, PT ;  /* 0x41a000005400780b */ /* 0x000fc60003fbc000 */
[----:B------:R-:W-:Y:S01]  /*2080*/  FADD.FTZ R87, R27, UR4 ;  /* 0x000000041b577e21 */ /* 0x000fe20008010000 */
        /* <DEDUP_REMOVED lines=32> */
.L_x_7447:
[----:B------:R-:W-:Y:S05]  /*2290*/  BSYNC B0 ;  /* 0x0000000000007941 */ /* 0x000fea0003800000 */
.L_x_7446:
        /* <DEDUP_REMOVED lines=36> */
.L_x_7449:
[----:B------:R-:W-:Y:S05]  /*24e0*/  BSYNC B0 ;  /* 0x0000000000007941 */ /* 0x000fea0003800000 */
.L_x_7448:
[----:B------:R-:W-:Y:S01]  /*24f0*/  IMAD.U32 R29, R29, 0x10000, RZ ;  /* 0x000100001d1d7824 */ /* 0x000fe200078e00ff */
[----:B------:R-:W-:Y:S01]  /*2500*/  BSSY B0, `(.L_x_7450) ;  /* 0x0000023000007945 */ /* 0x000fe20003800000 */
[----:B------:R-:W-:Y:S02]  /*2510*/  FSETP.GTU.FTZ.AND P3, PT, R82, 20, PT ;  /* 0x41a000005200780b */ /* 0x000fe40003f7c000 */
[----:B------:R-:W-:Y:S01]  /*2520*/  FADD.FTZ R85, R29, UR4 ;  /* 0x000000041d557e21 */ /* 0x000fe20008010000 */
        /* <DEDUP_REMOVED lines=32> */
.L_x_7451:
[----:B------:R-:W-:Y:S05]  /*2730*/  BSYNC B0 ;  /* 0x0000000000007941 */ /* 0x000fea0003800000 */
.L_x_7450:
        /* <DEDUP_REMOVED lines=36> */
.L_x_7453:
[----:B------:R-:W-:Y:S05]  /*2980*/  BSYNC B0 ;  /* 0x0000000000007941 */ /* 0x000fea0003800000 */
.L_x_7452:
        /* <DEDUP_REMOVED lines=36> */
.L_x_7455:
[----:B------:R-:W-:Y:S05]  /*2bd0*/  BSYNC B0 ;  /* 0x0000000000007941 */ /* 0x000fea0003800000 */
.L_x_7454:
        /* <DEDUP_REMOVED lines=36> */
.L_x_7457:
[----:B------:R-:W-:Y:S05]  /*2e20*/  BSYNC B0 ;  /* 0x0000000000007941 */ /* 0x000fea0003800000 */
.L_x_7456:
        /* <DEDUP_REMOVED lines=38> */
.L_x_7459:
[----:B------:R-:W-:Y:S05]  /*3090*/  BSYNC B0 ;  /* 0x0000000000007941 */ /* 0x000fea0003800000 */
.L_x_7458:
        /* <DEDUP_REMOVED lines=39> */
.L_x_7461:
[----:B------:R-:W-:Y:S05]  /*3310*/  BSYNC B0 ;  /* 0x0000000000007941 */ /* 0x000fea0003800000 */
.L_x_7460:
        /* <DEDUP_REMOVED lines=39> */
.L_x_7463:
[----:B------:R-:W-:Y:S05]  /*3590*/  BSYNC B0 ;  /* 0x0000000000007941 */ /* 0x000fea0003800000 */
.L_x_7462:
        /* <DEDUP_REMOVED lines=40> */
.L_x_7465:
[----:B------:R-:W-:Y:S05]  /*3820*/  BSYNC B0 ;  /* 0x0000000000007941 */ /* 0x000fea0003800000 */
.L_x_7464:
        /* <DEDUP_REMOVED lines=33> */
.L_x_7467:
[----:B------:R-:W-:Y:S05]  /*3a40*/  BSYNC B0 ;  /* 0x0000000000007941 */ /* 0x000fea0003800000 */
.L_x_7466:
        /* <DEDUP_REMOVED lines=33> */
.L_x_7469:
[----:B------:R-:W-:Y:S05]  /*3c60*/  BSYNC B0 ;  /* 0x0000000000007941 */ /* 0x000fea0003800000 */
.L_x_7468:
        /* <DEDUP_REMOVED lines=33> */
.L_x_7471:
[----:B------:R-:W-:Y:S05]  /*3e80*/  BSYNC B0 ;  /* 0x0000000000007941 */ /* 0x000fea0003800000 */
.L_x_7470:
        /* <DEDUP_REMOVED lines=33> */
.L_x_7473:
[----:B------:R-:W-:Y:S05]  /*40a0*/  BSYNC B0 ;  /* 0x0000000000007941 */ /* 0x000fea0003800000 */
.L_x_7472:
        /* <DEDUP_REMOVED lines=33> */
.L_x_7475:
[----:B------:R-:W-:Y:S05]  /*42c0*/  BSYNC B0 ;  /* 0x0000000000007941 */ /* 0x000fea0003800000 */
.L_x_7474:
[----:B------:R-:W-:Y:S01]  /*42d0*/  ULDC.64 UR8, c[0x0][0x2a8] ;  /* 0x0000aa0000087ab9 */ /* 0x000fe20000000a00 */
[----:B------:R-:W-:Y:S01]  /*42e0*/  IMAD.WIDE.U32 R16, R2, UR17, RZ ;  /* 0x0000001102107c25 */ /* 0x000fe2000f8e00ff */
[----:B------:R-:W-:Y:S01]  /*42f0*/  ULDC.64 UR12, c[0x0][0x2b8] ;  /* 0x0000ae00000c7ab9 */ /* 0x000fe20000000a00 */
[----:B------:R-:W-:Y:S01]  /*4300*/  SHF.R.S32.HI R75, RZ, 0x1f, R77 ;  /* 0x0000001fff4b7819 */ /* 0x000fe2000001144d */
[----:B------:R-:W-:Y:S01]  /*4310*/  LDS.U16 R52, [R108] ;  /* 0x000000006c347984 */ /* 0x000fe20000000400 */
[----:B------:R-:W-:Y:S01]  /*4320*/  IMAD R0, R205, UR8, RZ ;  /* 0x00000008cd007c24 */ /* 0x000fe2000f8e02ff */
[----:B------:R-:W-:Y:S01]  /*4330*/  IADD3 R17, R17, R3, RZ ;  /* 0x0000000311117210 */ /* 0x000fe20007ffe0ff */
[C---:B------:R-:W-:Y:S01]  /*4340*/  @!P0 IMAD.WIDE.U32 R18, R141.reuse, UR8, R18 ;  /* 0x000000088d128c25 */ /* 0x040fe2000f8e0012 */
[----:B------:R-:W-:Y:S03]  /*4350*/  LDS.U16 R49, [R108+0x2] ;  /* 0x000002006c317984 */ /* 0x000fe60000000400 */
[----:B------:R-:W-:Y:S01]  /*4360*/  IMAD.WIDE.U32 R14, R141, UR8, R14 ;  /* 0x000000088d0e7c25 */ /* 0x000fe2000f8e000e */
[----:B------:R-:W-:Y:S01]  /*4370*/  @!P0 IADD3 R18, P1, R6, R18, RZ ;  /* 0x0000001206128210 */ /* 0x000fe20007f3e0ff */
[----:B------:R-:W-:Y:S02]  /*4380*/  LDS.U16 R73, [R108+0x4] ;  /* 0x000004006c497984 */ /* 0x000fe40000000400 */
[----:B------:R-:W-:-:S02]  /*4390*/  @!P0 IMAD.WIDE.U32 R20, R2, UR17, R4 ;  /* 0x0000001102148c25 */ /* 0x000fc4000f8e0004 */
[----:B------:R-:W-:Y:S02]  /*43a0*/  LDS.U16 R72, [R108+0x6] ;  /* 0x000006006c487984 */ /* 0x000fe40000000400 */
[----:B------:R-:W-:Y:S01]  /*43b0*/  IMAD R23, R141, UR9, R0 ;  /* 0x000000098d177c24 */ /* 0x000fe2000f8e0200 */
[----:B------:R-:W-:Y:S01]  /*43c0*/  IADD3 R0, P2, R77, R14, RZ ;  /* 0x0000000e4d007210 */ /* 0x000fe20007f5e0ff */
[----:B------:R-:W-:Y:S01]  /*43d0*/  IMAD R14, R205, UR12, RZ ;  /* 0x0000000ccd0e7c24 */ /* 0x000fe2000f8e02ff */
[----:B------:R-:W-:Y:S01]  /*43e0*/  ULDC.64 UR8, c[0x0][0x318] ;  /* 0x0000c60000087ab9 */ /* 0x000fe20000000a00 */
[----:B------:R-:W-:Y:S01]  /*43f0*/  @!P0 IMAD.IADD R21, R3, 0x1, R21 ;  /* 0x0000000103158824 */ /* 0x000fe200078e0215 */
[----:B------:R-:W-:Y:S01]  /*4400*/  @!P0 IADD3.X R25, R7, R19, R23, P1, !PT ;  /* 0x0000001307198210 */ /* 0x000fe20000ffe417 */
[----:B------:R-:W-:Y:S01]  /*4410*/  IMAD R29, R141, UR13, R14 ;  /* 0x0000000d8d1d7c24 */ /* 0x000fe2000f8e020e */
[----:B------:R-:W-:Y:S01]  /*4420*/  IADD3.X R19, R75, R23, R15, P2, !PT ;  /* 0x000000174b137210 */ /* 0x000fe200017fe40f */
[C---:B------:R-:W-:Y:S01]  /*4430*/  @!P0 IMAD.WIDE.U32 R2, R141.reuse, UR12, R20 ;  /* 0x0000000c8d028c25 */ /* 0x040fe2000f8e0014 */
[C---:B------:R-:W-:Y:S01]  /*4440*/  LEA R23, P1, R6.reuse, UR8, 0x1 ;  /* 0x0000000806177c11 */ /* 0x040fe2000f8208ff */
[----:B------:R-:W-:Y:S02]  /*4450*/  LDS.U16 R58, [R108+0x8] ;  /* 0x000008006c3a7984 */ /* 0x000fe40000000400 */
[----:B------:R-:W-:Y:S01]  /*4460*/  IMAD.WIDE.U32 R14, R141, UR12, R16 ;  /* 0x0000000c8d0e7c25 */ /* 0x000fe2000f8e0010 */
[----:B------:R-:W-:Y:S01]  /*4470*/  LEA.HI.X R16, R6, UR9, R7, 0x1, P1 ;  /* 0x0000000906107c11 */ /* 0x000fe200088f0c07 */
[----:B------:R-:W-:Y:S01]  /*4480*/  LDS.U16 R57, [R108+0xa] ;  /* 0x00000a006c397984 */ /* 0x000fe20000000400 */
[----:B------:R-:W-:-:S02]  /*4490*/  LEA R20, P2, R0, R23, 0x1 ;  /* 0x0000001700147211 */ /* 0x000fc400078408ff */
[----:B------:R-:W-:Y:S01]  /*44a0*/  @!P0 LEA R22, P1, R18, UR8, 0x1 ;  /* 0x0000000812168c11 */ /* 0x000fe2000f8208ff */
[----:B--2---:R-:W-:Y:S01]  /*44b0*/  LDS.U16 R40, [R108+0xc] ;  /* 0x00000c006c287984 */ /* 0x004fe20000000400 */
[----:B------:R-:W-:Y:S02]  /*44c0*/  @!P0 IADD3 R27, P3, R6, R2, RZ ;  /* 0x00000002061b8210 */ /* 0x000fe40007f7e0ff */
        /* <DEDUP_REMOVED lines=18> */
[----:B------:R-:W-:Y:S04]  /*45f0*/  LDS.U16 R16, [R108+0x1c] ;  /* 0x00001c006c107984 */ /* 0x000fe80000000400 */
[----:B------:R-:W-:Y:S01]  /*4600*/  LDS.U16 R0, [R108+0x1e] ;  /* 0x00001e006c007984 */ /* 0x000fe20000000400 */
[----:B------:R-:W-:-:S02]  /*4610*/  LEA.HI.X R3, R24, R26, R15, 0x1, P2 ;  /* 0x0000001a18037211 */ /* 0x000fc400010f0c0f */
[----:B------:R-:W-:Y:S02]  /*4620*/  @!P0 LEA.HI.X R15, R27, UR9, R28, 0x1, P1 ;  /* 0x000000091b0f8c11 */ /* 0x000fe400088f0c1c */
        /* <DEDUP_REMOVED lines=125> */
[----:B--2---:R-:W-:Y:S02]  /*4e00*/  SHF.L.U32 R20, R21, 0x10, RZ ;  /* 0x0000001015147819 */ /* 0x004fe400000006ff */
[----:B---3--:R-:W-:-:S02]  /*4e10*/  SHF.L.U32 R21, R24, 0x10, RZ ;  /* 0x0000001018157819 */ /* 0x008fc400000006ff */
[----:B----4-:R-:W-:Y:S02]  /*4e20*/  SHF.L.U32 R24, R25, 0x10, RZ ;  /* 0x0000001019187819 */ /* 0x010fe400000006ff */
[----:B-----5:R-:W-:Y:S01]  /*4e30*/  SHF.L.U32 R25, R26, 0x10, RZ ;  /* 0x000000101a197819 */ /* 0x020fe200000006ff */
[----:B------:R-:W-:Y:S01]  /*4e40*/  IMAD.U32 R26, R27, 0x10000, RZ ;  /* 0x000100001b1a7824 */ /* 0x000fe200078e00ff */
[----:B------:R-:W-:Y:S02]  /*4e50*/  SHF.L.U32 R27, R28, 0x10, RZ ;  /* 0x000000101c1b7819 */ /* 0x000fe400000006ff */
[----:B------:R-:W-:Y:S02]  /*4e60*/  SHF.L.U32 R28, R30, 0x10, RZ ;  /* 0x000000101e1c7819 */ /* 0x000fe400000006ff */
[----:B------:R-:W-:Y:S01]  /*4e70*/  SHF.L.U32 R30, R31, 0x10, RZ ;  /* 0x000000101f1e7819 */ /* 0x000fe200000006ff */
[----:B------:R-:W-:Y:S01]  /*4e80*/  FMUL.FTZ R61, R20, -1.4426950216293334961 ;  /* 0xbfb8aa3b143d7820 */ /* 0x000fe20000410000 */
[----:B------:R-:W-:-:S02]  /*4e90*/  SHF.L.U32 R31, R33, 0x10, RZ ;  /* 0x00000010211f7819 */ /* 0x000fc400000006ff */
[----:B------:R-:W-:Y:S02]  /*4ea0*/  SHF.L.U32 R33, R34, 0x10, RZ ;  /* 0x0000001022217819 */ /* 0x000fe400000006ff */
[----:B------:R-:W-:Y:S01]  /*4eb0*/  SHF.L.U32 R34, R35, 0x10, RZ ;  /* 0x0000001023227819 */ /* 0x000fe200000006ff */
[----:B------:R-:W-:Y:S01]  /*4ec0*/  IMAD.U32 R35, R36, 0x10000, RZ ;  /* 0x0001000024237824 */ /* 0x000fe200078e00ff */
[----:B------:R-:W-:Y:S01]  /*4ed0*/  SHF.L.U32 R36, R37, 0x10, RZ ;  /* 0x0000001025247819 */ /* 0x000fe200000006ff */
[----:B------:R-:W-:Y:S01]  /*4ee0*/  FMUL.FTZ R62, R21, -1.4426950216293334961 ;  /* 0xbfb8aa3b153e7820 */ /* 0x000fe20000410000 */
[----:B------:R-:W-:Y:S01]  /*4ef0*/  SHF.L.U32 R37, R41, 0x10, RZ ;  /* 0x0000001029257819 */ /* 0x000fe200000006ff */
[----:B------:R-:W-:Y:S01]  /*4f00*/  FMUL.FTZ R60, R22, -1.4426950216293334961 ;  /* 0xbfb8aa3b163c7820 */ /* 0x000fe20000410000 */
[----:B------:R-:W-:Y:S08]  /*4f10*/  MUFU.EX2 R61, R61 ;  /* 0x0000003d003d7308 */ /* 0x000ff00000000800 */
[----:B------:R-:W-:Y:S01]  /*4f20*/  MUFU.EX2 R62, R62 ;  /* 0x0000003e003e7308 */ /* 0x000fe20000000800 */
[----:B------:R-:W-:-:S07]  /*4f30*/  SHF.L.U32 R23, R23, 0x10, RZ ;  /* 0x0000001017177819 */ /* 0x000fce00000006ff */
[----:B------:R-:W1:Y:S01]  /*4f40*/  MUFU.EX2 R60, R60 ;  /* 0x0000003c003c7308 */ /* 0x000e620000000800 */
[----:B0-----:R-:W-:Y:S01]  /*4f50*/  FMUL.FTZ R2, R23, -1.4426950216293334961 ;  /* 0xbfb8aa3b17027820 */ /* 0x001fe20000410000 */
[----:B------:R-:W-:-:S06]  /*4f60*/  FMUL.FTZ R64, R25, -1.4426950216293334961 ;  /* 0xbfb8aa3b19407820 */ /* 0x000fcc0000410000 */
[----:B------:R-:W0:Y:S01]  /*4f70*/  MUFU.EX2 R3, R2 ;  /* 0x0000000200037308 */ /* 0x000e220000000800 */
[----:B-1----:R-:W-:-:S07]  /*4f80*/  FADD.FTZ R60, R60, 1 ;  /* 0x3f8000003c3c7421 */ /* 0x002fce0000010000 */
[----:B------:R-:W-:Y:S01]  /*4f90*/  MUFU.EX2 R64, R64 ;  /* 0x0000004000407308 */ /* 0x000fe20000000800 */
[----:B------:R-:W-:Y:S01]  /*4fa0*/  FMUL.FTZ R63, R24, -1.4426950216293334961 ;  /* 0xbfb8aa3b183f7820 */ /* 0x000fe20000410000 */
[----:B------:R-:W-:Y:S01]  /*4fb0*/  SHF.L.U32 R49, R49, 0x10, RZ ;  /* 0x0000001031317819 */ /* 0x000fe200000006ff */
[----:B------:R-:W-:Y:S01]  /*4fc0*/  FMUL.FTZ R65, R26, -1.4426950216293334961 ;  /* 0xbfb8aa3b1a417820 */ /* 0x000fe20000410000 */
[----:B------:R-:W-:Y:S02]  /*4fd0*/  SHF.L.U32 R52, R52, 0x10, RZ ;  /* 0x0000001034347819 */ /* 0x000fe400000006ff */
[----:B------:R-:W-:Y:S01]  /*4fe0*/  SHF.L.U32 R73, R73, 0x10, RZ ;  /* 0x0000001049497819 */ /* 0x000fe200000006ff */
[----:B0-----:R-:W-:Y:S01]  /*4ff0*/  FADD.FTZ R3, R3, 1 ;  /* 0x3f80000003037421 */ /* 0x001fe20000010000 */
[----:B------:R-:W-:Y:S01]  /*5000*/  MUFU.EX2 R63, R63 ;  /* 0x0000003f003f7308 */ /* 0x000fe20000000800 */
[----:B------:R-:W-:Y:S01]  /*5010*/  FMUL.FTZ R71, R35, -1.4426950216293334961 ;  /* 0xbfb8aa3b23477820 */ /* 0x000fe20000410000 */
[----:B------:R-:W-:-:S06]  /*5020*/  FMUL.FTZ R70, R34, -1.4426950216293334961 ;  /* 0xbfb8aa3b22467820 */ /* 0x000fcc0000410000 */
[----:B------:R-:W-:Y:S01]  /*5030*/  MUFU.EX2 R65, R65 ;  /* 0x0000004100417308 */ /* 0x000fe20000000800 */
[----:B------:R-:W-:-:S07]  /*5040*/  FMUL.FTZ R2, R27, -1.4426950216293334961 ;  /* 0xbfb8aa3b1b027820 */ /* 0x000fce0000410000 */
[----:B------:R-:W-:Y:S01]  /*5050*/  MUFU.EX2 R149, R71 ;  /* 0x0000004700957308 */ /* 0x000fe20000000800 */
[----:B------:R-:W-:-:S07]  /*5060*/  FMUL.FTZ R67, R28, -1.4426950216293334961 ;  /* 0xbfb8aa3b1c437820 */ /* 0x000fce0000410000 */
[----:B------:R-:W-:Y:S01]  /*5070*/  MUFU.EX2 R145, R70 ;  /* 0x0000004600917308 */ /* 0x000fe20000000800 */
[----:B------:R-:W-:Y:S01]  /*5080*/  FMUL.FTZ R68, R30, -1.4426950216293334961 ;  /* 0xbfb8aa3b1e447820 */ /* 0x000fe20000410000 */
[----:B------:R-:W-:-:S06]  /*5090*/  FMUL.FTZ R69, R31, -1.4426950216293334961 ;  /* 0xbfb8aa3b1f457820 */ /* 0x000fcc0000410000 */
[----:B------:R0:W-:Y:S08]  /*50a0*/  MUFU.EX2 R66, R2 ;  /* 0x0000000200427308 */ /* 0x0001f00000000800 */
[----:B------:R-:W1:Y:S01]  /*50b0*/  MUFU.EX2 R67, R67 ;  /* 0x0000004300437308 */ /* 0x000e620000000800 */
[----:B0-----:R-:W-:Y:S01]  /*50c0*/  FMUL.FTZ R2, R33, -1.4426950216293334961 ;  /* 0xbfb8aa3b21027820 */ /* 0x001fe20000410000 */
[----:B------:R-:W-:-:S06]  /*50d0*/  SHF.L.U32 R72, R72, 0x10, RZ ;  /* 0x0000001048487819 */ /* 0x000fcc00000006ff */
[----:B------:R-:W-:Y:S08]  /*50e0*/  MUFU.EX2 R68, R68 ;  /* 0x0000004400447308 */ /* 0x000ff00000000800 */
[----:B------:R-:W-:Y:S01]  /*50f0*/  MUFU.EX2 R69, R69 ;  /* 0x0000004500457308 */ /* 0x000fe20000000800 */
[----:B------:R-:W-:Y:S01]  /*5100*/  SHF.L.U32 R58, R58, 0x10, RZ ;  /* 0x000000103a3a7819 */ /* 0x000fe200000006ff */
[----:B-1----:R-:W-:-:S06]  /*5110*/  FADD.FTZ R67, R67, 1 ;  /* 0x3f80000043437421 */ /* 0x002fcc0000010000 */
[----:B------:R-:W-:Y:S01]  /*5120*/  MUFU.EX2 R143, R2 ;  /* 0x00000002008f7308 */ /* 0x000fe20000000800 */
[----:B------:R-:W-:Y:S04]  /*5130*/  STS.U16 [R124], R43 ;  /* 0x0000002b7c007388 */ /* 0x000fe80000000400 */
        /* <DEDUP_REMOVED lines=16> */
[----:B------:R-:W3:Y:S04]  /*5240*/  LDS.U16 R42, [R108+0x2] ;  /* 0x000002006c2a7984 */ /* 0x000ee80000000400 */
[----:B------:R-:W4:Y:S04]  /*5250*/  LDS.U16 R41, [R108] ;  /* 0x000000006c297984 */ /* 0x000f280000000400 */
[----:B------:R-:W5:Y:S01]  /*5260*/  LDS.U16 R44, [R108+0x4] ;  /* 0x000004006c2c7984 */ /* 0x000f620000000400 */
[----:B0-----:R-:W-:Y:S01]  /*5270*/  FADD.FTZ R45, R61, 1 ;  /* 0x3f8000003d2d7421 */ /* 0x001fe20000010000 */
[----:B-1----:R-:W-:Y:S01]  /*5280*/  FADD.FTZ R46, R62, 1 ;  /* 0x3f8000003e2e7421 */ /* 0x002fe20000010000 */
[----:B------:R-:W-:Y:S01]  /*5290*/  MUFU.RCP R43, R60 ;  /* 0x0000003c002b7308 */ /* 0x000fe20000001000 */
[----:B------:R-:W0:Y:S04]  /*52a0*/  LDS.U16 R53, [R108+0x6] ;  /* 0x000006006c357984 */ /* 0x000e280000000400 */
[----:B------:R-:W1:Y:S03]  /*52b0*/  LDS.U16 R55, [R108+0x8] ;  /* 0x000008006c377984 */ /* 0x000e660000000400 */
[----:B------:R-:W3:Y:S01]  /*52c0*/  MUFU.RCP R45, R45 ;  /* 0x0000002d002d7308 */ /* 0x000ee20000001000 */
[----:B------:R-:W1:Y:S01]  /*52d0*/  LDS.U16 R56, [R108+0xa] ;  /* 0x00000a006c387984 */ /* 0x000e620000000400 */
[----:B--2---:R-:W-:-:S03]  /*52e0*/  FADD.FTZ R50, R64, 1 ;  /* 0x3f80000040327421 */ /* 0x004fc60000010000 */
[----:B------:R-:W2:Y:S03]  /*52f0*/  LDS.U16 R14, [R108+0xc] ;  /* 0x00000c006c0e7984 */ /* 0x000ea60000000400 */
[----:B------:R-:W5:Y:S01]  /*5300*/  MUFU.RCP R46, R46 ;  /* 0x0000002e002e7308 */ /* 0x000f620000001000 */
[----:B------:R-:W-:Y:S01]  /*5310*/  FADD.FTZ R47, R63, 1 ;  /* 0x3f8000003f2f7421 */ /* 0x000fe20000010000 */
[----:B------:R-:W-:Y:S01]  /*5320*/  FADD.FTZ R51, R65, 1 ;  /* 0x3f80000041337421 */ /* 0x000fe20000010000 */
[----:B------:R-:W-:Y:S04]  /*5330*/  LDS.U16 R147, [R108+0x12] ;  /* 0x000012006c937984 */ /* 0x000fe80000000400 */
[----:B------:R-:W-:Y:S01]  /*5340*/  LDS.U16 R156, [R108+0x14] ;  /* 0x000014006c9c7984 */ /* 0x000fe20000000400 */
[----:B---3--:R-:W-:Y:S01]  /*5350*/  FADD.FTZ R15, -R45, 1 ;  /* 0x3f8000002d0f7421 */ /* 0x008fe20000010100 */
[----:B------:R3:W1:Y:S02]  /*5360*/  MUFU.RCP R48, R3 ;  /* 0x0000000300307308 */ /* 0x0006640000001000 */
[----:B------:R-:W-:Y:S01]  /*5370*/  LDS.U16 R158, [R108+0x16] ;  /* 0x000016006c9e7984 */ /* 0x000fe20000000400 */
[----:B------:R-:W-:-:S02]  /*5380*/  IMAD.U32 R42, R42, 0x10000, RZ ;  /* 0x000100002a2a7824 */ /* 0x000fc400078e00ff */
[----:B------:R-:W-:Y:S01]  /*5390*/  FADD.FTZ R54, R66, 1 ;  /* 0x3f80000042367421 */ /* 0x000fe20000010000 */
[----:B------:R-:W-:Y:S01]  /*53a0*/  FMUL.FTZ R74, R36, -1.4426950216293334961 ;  /* 0xbfb8aa3b244a7820 */ /* 0x000fe20000410000 */
[----:B------:R-:W-:Y:S01]  /*53b0*/  SHF.L.U32 R57, R57, 0x10, RZ ;  /* 0x0000001039397819 */ /* 0x000fe200000006ff */
[----:B------:R-:W-:Y:S01]  /*53c0*/  FMUL.FTZ R2, R37, -1.4426950216293334961 ;  /* 0xbfb8aa3b25027820 */ /* 0x000fe20000410000 */
[----:B----4-:R-:W-:Y:S01]  /*53d0*/  SHF.L.U32 R41, R41, 0x10, RZ ;  /* 0x0000001029297819 */ /* 0x010fe200000006ff */
[----:B------:R-:W-:Y:S01]  /*53e0*/  FMUL.FTZ R62, R49, R42 ;  /* 0x0000002a313e7220 */ /* 0x000fe20000410000 */
[----:B------:R-:W-:Y:S01]  /*53f0*/  FADD.FTZ R151, R149, 1 ;  /* 0x3f80000095977421 */ /* 0x000fe20000010000 */
[----:B-----5:R-:W-:Y:S01]  /*5400*/  SHF.L.U32 R44, R44, 0x10, RZ ;  /* 0x000000102c2c7819 */ /* 0x020fe200000006ff */
[----:B---3--:R-:W-:Y:S01]  /*5410*/  FADD.FTZ R3, -R43, 1 ;  /* 0x3f8000002b037421 */ /* 0x008fe20000010100 */
[----:B------:R-:W-:Y:S01]  /*5420*/  FADD.FTZ R64, -R46, 1 ;  /* 0x3f8000002e407421 */ /* 0x000fe20000010100 */
[----:B------:R-:W-:Y:S01]  /*5430*/  FFMA.FTZ R15, R20, R15, 1 ;  /* 0x3f800000140f7423 */ /* 0x000fe2000001000f */
[----:B------:R-:W-:Y:S01]  /*5440*/  FMUL.FTZ R60, R52, R41 ;  /* 0x00000029343c7220 */ /* 0x000fe20000410000 */
[----:B------:R-:W-:Y:S01]  /*5450*/  FMUL.FTZ R59, R73, R44 ;  /* 0x0000002c493b7220 */ /* 0x000fe20000410000 */
[----:B------:R-:W-:Y:S01]  /*5460*/  FMUL.FTZ R62, R45, R62 ;  /* 0x0000003e2d3e7220 */ /* 0x000fe20000410000 */
[----:B------:R-:W-:Y:S01]  /*5470*/  FFMA.FTZ R3, R22, R3, 1 ;  /* 0x3f80000016037423 */ /* 0x000fe20000010003 */
[----:B------:R-:W-:Y:S01]  /*5480*/  FMUL.FTZ R60, R43, R60 ;  /* 0x0000003c2b3c7220 */ /* 0x000fe20000410000 */
[----:B------:R-:W-:Y:S01]  /*5490*/  FFMA.FTZ R64, R21, R64, 1 ;  /* 0x3f80000015407423 */ /* 0x000fe20000010040 */
[----:B------:R-:W-:Y:S01]  /*54a0*/  FMUL.FTZ R61, R46, R59 ;  /* 0x0000003b2e3d7220 */ /* 0x000fe20000410000 */
[----:B------:R-:W-:Y:S01]  /*54b0*/  FMUL.FTZ R71, R62, R15 ;  /* 0x0000000f3e477220 */ /* 0x000fe20000410000 */
[----:B------:R-:W3:Y:S01]  /*54c0*/  MUFU.RCP R47, R47 ;  /* 0x0000002f002f7308 */ /* 0x000ee20000001000 */
[----:B------:R-:W-:Y:S01]  /*54d0*/  LDS.U16 R15, [R108+0xe] ;  /* 0x00000e006c0f7984 */ /* 0x000fe20000000400 */
[----:B------:R-:W-:Y:S01]  /*54e0*/  FMUL.FTZ R70, R60, R3 ;  /* 0x000000033c467220 */ /* 0x000fe20000410000 */
[----:B------:R-:W-:-:S02]  /*54f0*/  FMUL.FTZ R3, R61, R64 ;  /* 0x000000403d037220 */ /* 0x000fc40000410000 */
[----:B------:R-:W4:Y:S03]  /*5500*/  LDS.U16 R64, [R108+0x10] ;  /* 0x000010006c407984 */ /* 0x000f260000000400 */
[----:B------:R-:W5:Y:S01]  /*5510*/  MUFU.RCP R50, R50 ;  /* 0x0000003200327308 */ /* 0x000f620000001000 */
[----:B0-----:R-:W-:Y:S01]  /*5520*/  SHF.L.U32 R53, R53, 0x10, RZ ;  /* 0x0000001035357819 */ /* 0x001fe200000006ff */
[----:B------:R-:W-:Y:S04]  /*5530*/  LDS.U16 R164, [R108+0x1c] ;  /* 0x00001c006ca47984 */ /* 0x000fe80000000400 */
[----:B------:R-:W-:Y:S02]  /*5540*/  LDS.U16 R166, [R108+0x1e] ;  /* 0x00001e006ca67984 */ /* 0x000fe40000000400 */
[----:B------:R-:W0:Y:S01]  /*5550*/  MUFU.RCP R51, R51 ;  /* 0x0000003300337308 */ /* 0x000e220000001000 */
[----:B-1----:R-:W-:Y:S01]  /*5560*/  FADD.FTZ R60, -R48, 1 ;  /* 0x3f800000303c7421 */ /* 0x002fe20000010100 */
[----:B------:R-:W-:Y:S01]  /*5570*/  SHF.L.U32 R55, R55, 0x10, RZ ;  /* 0x0000001037377819 */ /* 0x000fe200000006ff */
[----:B------:R-:W-:Y:S01]  /*5580*/  FMUL.FTZ R63, R72, R53 ;  /* 0x00000035483f7220 */ /* 0x000fe20000410000 */
[----:B------:R-:W-:-:S02]  /*5590*/  IMAD.U32 R56, R56, 0x10000, RZ ;  /* 0x0001000038387824 */ /* 0x000fc400078e00ff */
[----:B------:R-:W-:Y:S01]  /*55a0*/  FFMA.FTZ R60, R23, R60, 1 ;  /* 0x3f800000173c7423 */ /* 0x000fe2000001003c */
[----:B------:R-:W-:Y:S01]  /*55b0*/  LDS.U16 R160, [R108+0x18] ;  /* 0x000018006ca07984 */ /* 0x000fe20000000400 */
[----:B------:R-:W1:Y:S01]  /*55c0*/  MUFU.RCP R54, R54 ;  /* 0x0000003600367308 */ /* 0x000e620000001000 */
[----:B------:R-:W-:Y:S01]  /*55d0*/  FMUL.FTZ R63, R48, R63 ;  /* 0x0000003f303f7220 */ /* 0x000fe20000410000 */
[----:B---3--:R-:W-:Y:S01]  /*55e0*/  FADD.FTZ R65, -R47, 1 ;  /* 0x3f8000002f417421 */ /* 0x008fe20000010100 */
[----:B------:R-:W-:Y:S01]  /*55f0*/  FMUL.FTZ R62, R58, R55 ;  /* 0x000000373a3e7220 */ /* 0x000fe20000410000 */
[----:B------:R-:W-:Y:S01]  /*5600*/  FADD.FTZ R61, R68, 1 ;  /* 0x3f800000443d7421 */ /* 0x000fe20000010000 */
[----:B------:R-:W3:Y:S01]  /*5610*/  LDS.U16 R149, [R108+0x1a] ;  /* 0x00001a006c957984 */ /* 0x000ee20000000400 */
[----:B------:R-:W-:Y:S02]  /*5620*/  FADD.FTZ R68, R69, 1 ;  /* 0x3f80000045447421 */ /* 0x000fe40000010000 */
[----:B------:R0:W1:Y:S01]  /*5630*/  MUFU.RCP R59, R67 ;  /* 0x00000043003b7308 */ /* 0x0000620000001000 */
[----:B-----5:R-:W-:Y:S01]  /*5640*/  FADD.FTZ R66, -R50, 1 ;  /* 0x3f80000032427421 */ /* 0x020fe20000010100 */
[----:B------:R-:W-:Y:S01]  /*5650*/  SHF.L.U32 R69, R40, 0x10, RZ ;  /* 0x0000001028457819 */ /* 0x000fe200000006ff */
[----:B------:R-:W-:Y:S01]  /*5660*/  FFMA.FTZ R65, R24, R65, 1 ;  /* 0x3f80000018417423 */ /* 0x000fe20000010041 */
[----:B------:R-:W-:Y:S01]  /*5670*/  FMUL.FTZ R62, R47, R62 ;  /* 0x0000003e2f3e7220 */ /* 0x000fe20000410000 */
[----:B--2---:R-:W-:-:S03]  /*5680*/  SHF.L.U32 R40, R14, 0x10, RZ ;  /* 0x000000100e287819 */ /* 0x004fc600000006ff */
[----:B------:R2:W-:Y:S01]  /*5690*/  MUFU.EX2 R153, R74 ;  /* 0x0000004a00997308 */ /* 0x0005e20000000800 */
[----:B0-----:R-:W-:Y:S01]  /*56a0*/  FMUL.FTZ R67, R57, R56 ;  /* 0x0000003839437220 */ /* 0x001fe20000410000 */
[----:B------:R-:W-:Y:S01]  /*56b0*/  FADD.FTZ R145, R145, 1 ;  /* 0x3f80000091917421 */ /* 0x000fe20000010000 */
[----:B------:R-:W-:Y:S01]  /*56c0*/  FFMA.FTZ R66, R25, R66, 1 ;  /* 0x3f80000019427423 */ /* 0x000fe20000010042 */
[----:B------:R-:W-:Y:S01]  /*56d0*/  FMUL.FTZ R155, R62, R65 ;  /* 0x000000413e9b7220 */ /* 0x000fe20000410000 */
[----:B------:R-:W-:Y:S01]  /*56e0*/  FMUL.FTZ R67, R50, R67 ;  /* 0x0000004332437220 */ /* 0x000fe20000410000 */
[----:B--2---:R-:W-:Y:S01]  /*56f0*/  FMUL.FTZ R74, R63, R60 ;  /* 0x0000003c3f4a7220 */ /* 0x004fe20000410000 */
[----:B------:R-:W-:Y:S01]  /*5700*/  FADD.FTZ R63, -R51, 1 ;  /* 0x3f800000333f7421 */ /* 0x000fe20000010100 */
[----:B------:R-:W0:Y:S01]  /*5710*/  MUFU.EX2 R2, R2 ;  /* 0x0000000200027308 */ /* 0x000e220000000800 */
[----:B------:R-:W-:Y:S01]  /*5720*/  FADD.FTZ R62, R143, 1 ;  /* 0x3f8000008f3e7421 */ /* 0x000fe20000010000 */
[----:B------:R-:W-:Y:S01]  /*5730*/  FMUL.FTZ R14, R69, R40 ;  /* 0x00000028450e7220 */ /* 0x000fe20000410000 */
[----:B------:R-:W-:Y:S01]  /*5740*/  FFMA.FTZ R65, R26, R63, 1 ;  /* 0x3f8000001a417423 */ /* 0x000fe2000001003f */
[----:B------:R-:W-:-:S04]  /*5750*/  FMUL.FTZ R168, R67, R66 ;  /* 0x0000004243a87220 */ /* 0x000fc80000410000 */
[----:B------:R2:W5:Y:S01]  /*5760*/  MUFU.RCP R60, R68 ;  /* 0x00000044003c7308 */ /* 0x0005620000001000 */
[----:B------:R-:W-:Y:S01]  /*5770*/  SHF.L.U32 R67, R38, 0x10, RZ ;  /* 0x0000001026437819 */ /* 0x000fe200000006ff */
[----:B------:R-:W-:Y:S01]  /*5780*/  FMUL.FTZ R14, R51, R14 ;  /* 0x0000000e330e7220 */ /* 0x000fe20000410000 */
[----:B----4-:R-:W-:Y:S02]  /*5790*/  SHF.L.U32 R38, R64, 0x10, RZ ;  /* 0x0000001040267819 */ /* 0x010fe400000006ff */
[----:B--2---:R-:W-:-:S03]  /*57a0*/  SHF.L.U32 R68, R39, 0x10, RZ ;  /* 0x0000001027447819 */ /* 0x004fc600000006ff */
[----:B------:R-:W2:Y:S01]  /*57b0*/  MUFU.RCP R63, R145 ;  /* 0x00000091003f7308 */ /* 0x000ea20000001000 */
[----:B------:R-:W-:Y:S01]  /*57c0*/  SHF.L.U32 R39, R15, 0x10, RZ ;  /* 0x000000100f277819 */ /* 0x000fe200000006ff */
[----:B-1----:R-:W-:Y:S01]  /*57d0*/  FADD.FTZ R66, -R54, 1 ;  /* 0x3f80000036427421 */ /* 0x002fe20000010100 */
[----:B------:R-:W-:-:S03]  /*57e0*/  FMUL.FTZ R14, R14, R65 ;  /* 0x000000410e0e7220 */ /* 0x000fc60000410000 */
[----:B------:R-:W-:Y:S02]  /*57f0*/  FMUL.FTZ R15, R68, R39 ;  /* 0x00000027440f7220 */ /* 0x000fe40000410000 */
[----:B------:R-:W1:Y:S01]  /*5800*/  MUFU.RCP R61, R61 ;  /* 0x0000003d003d7308 */ /* 0x000e620000001000 */
[----:B------:R-:W-:Y:S01]  /*5810*/  FFMA.FTZ R66, R27, R66, 1 ;  /* 0x3f8000001b427423 */ /* 0x000fe20000010042 */
[----:B------:R-:W-:Y:S01]  /*5820*/  FMUL.FTZ R15, R54, R15 ;  /* 0x0000000f360f7220 */ /* 0x000fe20000410000 */
[----:B------:R-:W-:Y:S01]  /*5830*/  FADD.FTZ R65, -R59, 1 ;  /* 0x3f8000003b417421 */ /* 0x000fe20000010100 */
[----:B------:R-:W-:-:S04]  /*5840*/  FMUL.FTZ R162, R67, R38 ;  /* 0x0000002643a27220 */ /* 0x000fc80000410000 */
[----:B------:R-:W4:Y:S01]  /*5850*/  MUFU.RCP R62, R62 ;  /* 0x0000003e003e7308 */ /* 0x000f220000001000 */
[----:B------:R-:W-:Y:S01]  /*5860*/  FMUL.FTZ R15, R15, R66 ;  /* 0x000000420f0f7220 */ /* 0x000fe20000410000 */
[----:B------:R-:W-:Y:S01]  /*5870*/  FFMA.FTZ R143, R28, R65, 1 ;  /* 0x3f8000001c8f7423 */ /* 0x000fe20000010041 */
[----:B------:R-:W-:Y:S01]  /*5880*/  FMUL.FTZ R162, R59, R162 ;  /* 0x000000a23ba27220 */ /* 0x000fe20000410000 */
[----:B0-----:R-:W-:Y:S01]  /*5890*/  FADD.FTZ R66, R2, 1 ;  /* 0x3f80000002427421 */ /* 0x001fe20000010000 */
[----:B------:R-:W-:Y:S01]  /*58a0*/  FADD.FTZ R153, R153, 1 ;  /* 0x3f80000099997421 */ /* 0x000fe20000010000 */
[----:B-----5:R-:W-:Y:S01]  /*58b0*/  FADD.FTZ R2, -R60, 1 ;  /* 0x3f8000003c027421 */ /* 0x020fe20000010100 */
[----:B------:R-:W-:Y:S01]  /*58c0*/  FMUL.FTZ R157, R162, R143 ;  /* 0x0000008fa29d7220 */ /* 0x000fe20000410000 */
[----:B------:R2:W0:Y:S01]  /*58d0*/  MUFU.RCP R64, R151 ;  /* 0x0000009700407308 */ /* 0x0004220000001000 */
[----:B------:R-:W-:Y:S01]  /*58e0*/  SHF.L.U32 R147, R147, 0x10, RZ ;  /* 0x0000001093937819 */ /* 0x000fe200000006ff */
[----:B------:R-:W-:Y:S01]  /*58f0*/  IMAD.U32 R32, R32, 0x10000, RZ ;  /* 0x0001000020207824 */ /* 0x000fe200078e00ff */
[----:B------:R-:W-:-:S02]  /*5900*/  SHF.L.U32 R29, R29, 0x10, RZ ;  /* 0x000000101d1d7819 */ /* 0x000fc400000006ff */
[----:B------:R-:W-:Y:S02]  /*5910*/  SHF.L.U32 R143, R19, 0x10, RZ ;  /* 0x00000010138f7819 */ /* 0x000fe400000006ff */
[----:B------:R-:W-:Y:S01]  /*5920*/  SHF.L.U32 R156, R156, 0x10, RZ ;  /* 0x000000109c9c7819 */ /* 0x000fe200000006ff */
[----:B--2---:R-:W-:Y:S01]  /*5930*/  FADD.FTZ R151, -R63, 1 ;  /* 0x3f8000003f977421 */ /* 0x004fe20000010100 */
[----:B------:R-:W-:Y:S01]  /*5940*/  SHF.L.U32 R158, R158, 0x10, RZ ;  /* 0x000000109e9e7819 */ /* 0x000fe200000006ff */
[----:B------:R2:W5:Y:S01]  /*5950*/  MUFU.RCP R65, R153 ;  /* 0x0000009900417308 */ /* 0x0005620000001000 */
[----:B------:R-:W-:Y:S01]  /*5960*/  SHF.L.U32 R145, R18, 0x10, RZ ;  /* 0x0000001012917819 */ /* 0x000fe200000006ff */
[----:B------:R-:W-:Y:S01]  /*5970*/  FFMA.FTZ R18, R31, R2, 1 ;  /* 0x3f8000001f127423 */ /* 0x000fe20000010002 */
[----:B-1----:R-:W-:Y:S01]  /*5980*/  FADD.FTZ R19, -R61, 1 ;  /* 0x3f8000003d137421 */ /* 0x002fe20000010100 */
[----:B------:R-:W-:Y:S01]  /*5990*/  FFMA.FTZ R159, R34, R151, 1 ;  /* 0x3f800000229f7423 */ /* 0x000fe20000010097 */
[----:B------:R-:W-:-:S03]  /*59a0*/  FMUL.FTZ R2, R32, R147 ;  /* 0x0000009320027220 */ /* 0x000fc60000410000 */
[----:B------:R-:W1:Y:S01]  /*59b0*/  MUFU.RCP R66, R66 ;  /* 0x0000004200427308 */ /* 0x000e620000001000 */
[----:B----4-:R-:W-:Y:S01]  /*59c0*/  FADD.FTZ R162, -R62, 1 ;  /* 0x3f8000003ea27421 */ /* 0x010fe20000010100 */
[----:B------:R-:W-:Y:S01]  /*59d0*/  FMUL.FTZ R151, R29, R156 ;  /* 0x0000009c1d977220 */ /* 0x000fe20000410000 */
[----:B--2---:R-:W-:Y:S01]  /*59e0*/  FMUL.FTZ R153, R143, R158 ;  /* 0x0000009e8f997220 */ /* 0x004fe20000410000 */
[----:B------:R-:W-:Y:S01]  /*59f0*/  FFMA.FTZ R19, R30, R19, 1 ;  /* 0x3f8000001e137423 */ /* 0x000fe20000010013 */
[----:B------:R-:W-:Y:S01]  /*5a00*/  FMUL.FTZ R2, R61, R2 ;  /* 0x000000023d027220 */ /* 0x000fe20000410000 */
[----:B------:R-:W-:Y:S01]  /*5a10*/  FFMA.FTZ R162, R33, R162, 1 ;  /* 0x3f80000021a27423 */ /* 0x000fe200000100a2 */
[----:B------:R-:W-:Y:S01]  /*5a20*/  FMUL.FTZ R151, R60, R151 ;  /* 0x000000973c977220 */ /* 0x000fe20000410000 */
[----:B------:R-:W-:Y:S01]  /*5a30*/  FMUL.FTZ R153, R62, R153 ;  /* 0x000000993e997220 */ /* 0x000fe20000410000 */
[----:B------:R-:W-:Y:S01]  /*5a40*/  FMUL.FTZ R2, R2, R19 ;  /* 0x0000001302027220 */ /* 0x000fe20000410000 */
[----:B---3--:R-:W-:Y:S01]  /*5a50*/  SHF.L.U32 R149, R149, 0x10, RZ ;  /* 0x0000001095957819 */ /* 0x008fe200000006ff */
[----:B------:R-:W-:Y:S01]  /*5a60*/  FMUL.FTZ R18, R151, R18 ;  /* 0x0000001297127220 */ /* 0x000fe20000410000 */
[----:B------:R-:W-:Y:S01]  /*5a70*/  FMUL.FTZ R19, R153, R162 ;  /* 0x000000a299137220 */ /* 0x000fe20000410000 */
[----:B------:R-:W-:Y:S01]  /*5a80*/  SHF.L.U32 R162, R17, 0x10, RZ ;  /* 0x0000001011a27819 */ /* 0x000fe200000006ff */
[----:B------:R-:W-:Y:S01]  /*5a90*/  IMAD.U32 R160, R160, 0x10000, RZ ;  /* 0x00010000a0a07824 */ /* 0x000fe200078e00ff */
[----:B------:R-:W-:-:S02]  /*5aa0*/  SHF.L.U32 R153, R16, 0x10, RZ ;  /* 0x0000001010997819 */ /* 0x000fc400000006ff */
[----:B------:R-:W-:Y:S02]  /*5ab0*/  SHF.L.U32 R151, R0, 0x10, RZ ;  /* 0x0000001000977819 */ /* 0x000fe400000006ff */
[----:B------:R-:W-:Y:S02]  /*5ac0*/  SHF.L.U32 R164, R164, 0x10, RZ ;  /* 0x00000010a4a47819 */ /* 0x000fe400000006ff */
[----:B------:R-:W-:Y:S01]  /*5ad0*/  SHF.L.U32 R166, R166, 0x10, RZ ;  /* 0x00000010a6a67819 */ /* 0x000fe200000006ff */
[----:B------:R-:W-:Y:S01]  /*5ae0*/  FMUL.FTZ R170, R145, R160 ;  /* 0x000000a091aa7220 */ /* 0x000fe20000410000 */
[----:B------:R-:W-:Y:S01]  /*5af0*/  F2FP.BF16.F32.PACK_AB R163, R71, R70 ;  /* 0x0000004647a3723e */ /* 0x000fe200000010ff */
[----:B------:R-:W-:Y:S01]  /*5b00*/  BAR.SYNC.DEFER_BLOCKING 0x0 ;  /* 0x0000000000007b1d */ /* 0x000fe20000010000 */
[----:B0-----:R-:W-:Y:S01]  /*5b10*/  FADD.FTZ R0, -R64, 1 ;  /* 0x3f80000040007421 */ /* 0x001fe20000010100 */
[----:B-----5:R-:W-:Y:S01]  /*5b20*/  FADD.FTZ R71, -R65, 1 ;  /* 0x3f80000041477421 */ /* 0x020fe20000010100 */
[----:B-1----:R-:W-:Y:S01]  /*5b30*/  FADD.FTZ R70, -R66, 1 ;  /* 0x3f80000042467421 */ /* 0x002fe20000010100 */
        /* <DEDUP_REMOVED lines=28> */
[----:B------:R-:W-:Y:S01]  /*5d00*/  PRMT R19, R0, 0x7632, R19 ;  /* 0x0000763200137816 */ /* 0x000fe20000000013 */
[----:B------:R2:W-:Y:S01]  /*5d10*/  STS.U16 [R108+0xc], R14 ;  /* 0x00000c0e6c007388 */ /* 0x0005e20000000400 */
[----:B0-----:R-:W-:-:S02]  /*5d20*/  PRMT R17, R2, 0x7632, R17 ;  /* 0x0000763202117816 */ /* 0x001fc40000000011 */
[----:B-1----:R-:W-:Y:S02]  /*5d30*/  PRMT R3, R18, 0x7632, R3 ;  /* 0x0000763212037816 */ /* 0x002fe40000000003 */
[----:B--2---:R-:W-:Y:S01]  /*5d40*/  PRMT R14, R16, 0x7632, R14 ;  /* 0x00007632100e7816 */ /* 0x004fe2000000000e */
        /* <DEDUP_REMOVED lines=35> */
[----:B0-----:R-:W-:Y:S01]  /*5f80*/  IMAD R0, R16, UR16, RZ ;  /* 0x0000001010007c24 */ /* 0x001fe2000f8e02ff */
[----:B------:R-:W-:Y:S01]  /*5f90*/  IADD3 R2, P1, R6, R4, RZ ;  /* 0x0000000406027210 */ /* 0x000fe20007f3e0ff */
[----:B-1----:R-:W-:Y:S01]  /*5fa0*/  IMAD.WIDE.U32 R14, R16, UR17, RZ ;  /* 0x00000011100e7c25 */ /* 0x002fe2000f8e00ff */
[----:B------:R-:W-:Y:S03]  /*5fb0*/  BSSY B0, `(.L_x_7476) ;  /* 0x0000011000007945 */ /* 0x000fe60003800000 */
[----:B------:R-:W-:Y:S01]  /*5fc0*/  IMAD R19, R17, UR17, R0 ;  /* 0x0000001111137c24 */ /* 0x000fe2000f8e0200 */
[----:B------:R-:W-:-:S03]  /*5fd0*/  IADD3.X R3, R7, R5, RZ, P1, !PT ;  /* 0x0000000507037210 */ /* 0x000fc60000ffe4ff */
        /* <DEDUP_REMOVED lines=14> */
.L_x_7477:
[----:B------:R-:W-:Y:S05]  /*60c0*/  BSYNC B0 ;  /* 0x0000000000007941 */ /* 0x000fea0003800000 */
.L_x_7476:
        /* <DEDUP_REMOVED lines=53> */
[----:B0-----:R-:W-:Y:S01]  /*6420*/  FMUL.FTZ R71, R58, R24 ;  /* 0x000000183a477220 */ /* 0x001fe20000410000 */
        /* <DEDUP_REMOVED lines=26> */
[----:B-1----:R-:W-:Y:S01]  /*65d0*/  FMUL.FTZ R15, R20, R42 ;  /* 0x0000002a140f7220 */ /* 0x002fe20000410000 */
        /* <DEDUP_REMOVED lines=19> */
[----:B------:R-:W-:Y:S01]  /*6710*/  PRMT R16, R14, 0x7632, R16 ;  /* 0x000076320e107816 */ /* 0x000fe20000000010 */
[----:B------:R-:W-:Y:S01]  /*6720*/  BSSY B0, `(.L_x_7479) ;  /* 0x0000040000007945 */ /* 0x000fe20003800000 */
[----:B------:R-:W-:Y:S01]  /*6730*/  PRMT R17, R24, 0x7632, R17 ;  /* 0x0000763218117816 */ /* 0x000fe20000000011 */
[----:B------:R1:W-:Y:S01]  /*6740*/  STS.U16 [R108], R15 ;  /* 0x0000000f6c007388 */ /* 0x0003e20000000400 */
        /* <DEDUP_REMOVED lines=8> */
[----:B------:R1:W-:Y:S01]  /*67d0*/  STS.U16 [R108+0x6], R16 ;  /* 0x000006106c007388 */ /* 0x0003e20000000400 */
[----:B--2---:R-:W-:-:S03]  /*67e0*/  PRMT R54, R26, 0x7632, R54 ;  /* 0x000076321a367816 */ /* 0x004fc60000000036 */
[----:B------:R2:W-:Y:S01]  /*67f0*/  STS.U16 [R108+0xa], R17 ;  /* 0x00000a116c007388 */ /* 0x0005e20000000400 */
[----:B---3--:R-:W-:-:S03]  /*6800*/  PRMT R14, R31, 0x7632, R14 ;  /* 0x000076321f0e7816 */ /* 0x008fc6000000000e */
[----:B------:R-:W-:Y:S01]  /*6810*/  STS.U16 [R108+0x8], R24 ;  /* 0x000008186c007388 */ /* 0x000fe20000000400 */
[----:B-1----:R-:W-:-:S03]  /*6820*/  PRMT R16, R34, 0x7632, R16 ;  /* 0x0000763222107816 */ /* 0x002fc60000000010 */
[----:B------:R-:W-:Y:S01]  /*6830*/  STS.U16 [R108+0xc], R26 ;  /* 0x00000c1a6c007388 */ /* 0x000fe20000000400 */
[----:B--2---:R-:W-:-:S03]  /*6840*/  PRMT R17, R36, 0x7632, R17 ;  /* 0x0000763224117816 */ /* 0x004fc60000000011 */
[----:B------:R-:W-:Y:S04]  /*6850*/  STS.U16 [R108+0xe], R54 ;  /* 0x00000e366c007388 */ /* 0x000fe80000000400 */
[----:B------:R-:W-:Y:S04]  /*6860*/  STS.U16 [R108+0x10], R28 ;  /* 0x0000101c6c007388 */ /* 0x000fe80000000400 */
[----:B------:R-:W-:Y:S04]  /*6870*/  STS.U16 [R108+0x12], R15 ;  /* 0x0000120f6c007388 */ /* 0x000fe80000000400 */
[----:B------:R-:W-:Y:S04]  /*6880*/  STS.U16 [R108+0x14], R31 ;  /* 0x0000141f6c007388 */ /* 0x000fe80000000400 */
[----:B------:R0:W-:Y:S04]  /*6890*/  STS.U16 [R108+0x16], R14 ;  /* 0x0000160e6c007388 */ /* 0x0001e80000000400 */
[----:B------:R-:W-:Y:S04]  /*68a0*/  STS.U16 [R108+0x18], R34 ;  /* 0x000018226c007388 */ /* 0x000fe80000000400 */
[----:B------:R1:W-:Y:S01]  /*68b0*/  STS.U16 [R108+0x1a], R16 ;  /* 0x00001a106c007388 */ /* 0x0003e20000000400 */
[----:B0-----:R-:W-:-:S03]  /*68c0*/  IMAD.WIDE.U32 R14, R52, UR17, RZ ;  /* 0x00000011340e7c25 */ /* 0x001fc6000f8e00ff */
[----:B------:R-:W-:Y:S04]  /*68d0*/  STS.U16 [R108+0x1c], R36 ;  /* 0x00001c246c007388 */ /* 0x000fe80000000400 */
[----:B------:R0:W-:Y:S01]  /*68e0*/  STS.U16 [R108+0x1e], R17 ;  /* 0x00001e116c007388 */ /* 0x0001e20000000400 */
[----:B------:R-:W-:-:S03]  /*68f0*/  NOP ;  /* 0x0000000000007918 */ /* 0x000fc60000000000 */
[----:B------:R-:W-:Y:S01]  /*6900*/  LDS.U16 R19, [R124] ;  /* 0x000000007c137984 */ /* 0x000fe20000000400 */
[----:B-1----:R-:W-:-:S03]  /*6910*/  IMAD R16, R52, UR16, RZ ;  /* 0x0000001034107c24 */ /* 0x002fc6000f8e02ff */
        /* <DEDUP_REMOVED lines=32> */
.L_x_7480:
[----:B------:R-:W-:Y:S05]  /*6b20*/  BSYNC B0 ;  /* 0x0000000000007941 */ /* 0x000fea0003800000 */
.L_x_7479:
        /* <DEDUP_REMOVED lines=42> */
.L_x_7478:
[----:B0-----:R-:W-:Y:S01]  /*6dd0*/  SHF.L.U32 R2, R207, 0x10, RZ ;  /* 0x00000010cf027819 */ /* 0x001fe200000006ff */
[----:B------:R-:W0:Y:S01]  /*6de0*/  LDC R16, c[0x0][0x21c] ;  /* 0x00008700ff107b82 */ /* 0x000e220000000800 */
[----:B------:R-:W-:Y:S01]  /*6df0*/  SHF.L.U32 R3, R107, 0x10, RZ ;  /* 0x000000106b037819 */ /* 0x000fe200000006ff */
[----:B------:R-:W-:Y:S01]  /*6e00*/  FMUL.FTZ R59, R0, UR5 ;  /* 0x00000005003b7c20 */ /* 0x000fe20008410000 */
[----:B-1----:R-:W-:Y:S01]  /*6e10*/  SHF.L.U32 R14, R106, 0x10, RZ ;  /* 0x000000106a0e7819 */ /* 0x002fe200000006ff */
[----:B------:R-:W-:Y:S01]  /*6e20*/  FFMA.FTZ R137, R0, R2, R137 ;  /* 0x0000000200897223 */ /* 0x000fe20000010089 */
[----:B------:R-:W-:Y:S01]  /*6e30*/  SHF.L.U32 R15, R105, 0x10, RZ ;  /* 0x00000010690f7819 */ /* 0x000fe200000006ff */
        /* <DEDUP_REMOVED lines=53> */
[----:B------:R-:W-:Y:S01]  /*7190*/  ULDC.64 UR8, c[0x0][0x230] ;  /* 0x00008c0000087ab9 */ /* 0x000fe20000000a00 */
[----:B------:R-:W-:Y:S01]  /*71a0*/  IADD3 R27, R209, -0x1, RZ ;  /* 0xffffffffd11b7810 */ /* 0x000fe20007ffe0ff */
[----:B------:R-:W-:Y:S01]  /*71b0*/  IMAD R16, R205, UR8, RZ ;  /* 0x00000008cd107c24 */ /* 0x000fe2000f8e02ff */
[----:B------:R-:W-:Y:S01]  /*71c0*/  ISETP.GE.AND P0, PT, R6, R125, PT ;  /* 0x0000007d0600720c */ /* 0x000fe20003f06270 */
[----:B------:R-:W-:Y:S01]  /*71d0*/  IMAD.WIDE.U32 R14, R141, UR8, RZ ;  /* 0x000000088d0e7c25 */ /* 0x000fe2000f8e00ff */
[----:B------:R-:W-:Y:S02]  /*71e0*/  LEA.HI R2, R27, R27, RZ, 0x1 ;  /* 0x0000001b1b027211 */ /* 0x000fe400078f08ff */
[----:B------:R-:W-:Y:S02]  /*71f0*/  CS2R R42, SRZ ;  /* 0x00000000002a7805 */ /* 0x000fe4000001ff00 */
[----:B------:R-:W-:Y:S01]  /*7200*/  CS2R R40, SRZ ;  /* 0x0000000000287805 */ /* 0x000fe2000001ff00 */
[----:B------:R-:W-:Y:S01]  /*7210*/  IMAD R3, R141, UR9, R16 ;  /* 0x000000098d037c24 */ /* 0x000fe2000f8e0210 */
[----:B------:R-:W-:Y:S01]  /*7220*/  LOP3.LUT R2, R2, 0xfffffe, RZ, 0xc0, !PT ;  /* 0x00fffffe02027812 */ /* 0x000fe200078ec0ff */
[----:B------:R-:W0:Y:S01]  /*7230*/  LDC.64 R16, c[0x0][0x348] ;  /* 0x0000d200ff107b82 */ /* 0x000e220000000a00 */
[----:B------:R-:W-:-:S02]  /*7240*/  CS2R R38, SRZ ;  /* 0x0000000000267805 */ /* 0x000fc4000001ff00 */
[----:B------:R-:W-:Y:S02]  /*7250*/  CS2R R36, SRZ ;  /* 0x0000000000247805 */ /* 0x000fe4000001ff00 */
[----:B------:R-:W-:Y:S02]  /*7260*/  IADD3 R27, R27, -R2, RZ ;  /* 0x800000021b1b7210 */ /* 0x000fe40007ffe0ff */
[----:B------:R-:W-:Y:S02]  /*7270*/  CS2R R34, SRZ ;  /* 0x0000000000227805 */ /* 0x000fe4000001ff00 */
[----:B------:R-:W-:Y:S02]  /*7280*/  CS2R R32, SRZ ;  /* 0x0000000000207805 */ /* 0x000fe4000001ff00 */
[----:B------:R-:W-:Y:S02]  /*7290*/  CS2R R30, SRZ ;  /* 0x00000000001e7805 */ /* 0x000fe4000001ff00 */
[----:B------:R-:W-:Y:S01]  /*72a0*/  CS2R R28, SRZ ;  /* 0x00000000001c7805 */ /* 0x000fe2000001ff00 */
[----:B------:R-:W-:Y:S01]  /*72b0*/  IMAD.IADD R26, R15, 0x1, R3 ;  /* 0x000000010f1a7824 */ /* 0x000fe200078e0203 */
        /* <DEDUP_REMOVED lines=14> */
.L_x_7518:
[----:B------:R-:W-:Y:S01]  /*73a0*/  USHF.R.S32.HI UR42, URZ, 0x1f, UR7 ;  /* 0x0000001f3f2a7899 */ /* 0x000fe20008011407 */
[----:B------:R-:W-:Y:S02]  /*73b0*/  MOV R3, UR24 ;  /* 0x0000001800037c02 */ /* 0x000fe40008000f00 */
[-C--:B------:R-:W-:Y:S01]  /*73c0*/  ISETP.GE.AND P1, PT, R154, R125.reuse, PT ;  /* 0x0000007d9a00720c */ /* 0x080fe20003f26270 */
[----:B------:R-:W-:Y:S01]  /*73d0*/  UIMAD UR11, UR42, UR24, URZ ;  /* 0x000000182a0b72a4 */ /* 0x000fe2000f8e023f */
[-C--:B------:R-:W-:Y:S01]  /*73e0*/  ISETP.GE.AND P2, PT, R152, R125.reuse, PT ;  /* 0x0000007d9800720c */ /* 0x080fe20003f46270 */
[----:B------:R-:W-:Y:S01]  /*73f0*/  IMAD.WIDE.U32 R2, R3, UR7, R6 ;  /* 0x0000000703027c25 */ /* 0x000fe2000f8e0006 */
[-C--:B------:R-:W-:Y:S01]  /*7400*/  ISETP.GE.AND P4, PT, R148, R125.reuse, PT ;  /* 0x0000007d9400720c */ /* 0x080fe20003f86270 */
[----:B------:R-:W-:Y:S01]  /*7410*/  UIMAD UR11, UR7, UR25, UR11 ;  /* 0x00000019070b72a4 */ /* 0x000fe2000f8e020b */
[----:B------:R-:W-:Y:S02]  /*7420*/  ISETP.GE.AND P5, PT, R146, R125, PT ;  /* 0x0000007d9200720c */ /* 0x000fe40003fa6270 */
[----:B01----:R-:W-:-:S02]  /*7430*/  LEA R18, P3, R2, R129, 0x1 ;  /* 0x0000008102127211 */ /* 0x003fc400078608ff */
[----:B------:R-:W-:Y:S02]  /*7440*/  PRMT R22, RZ, 0x7610, R22 ;  /* 0x00007610ff167816 */ /* 0x000fe40000000016 */
[----:B------:R-:W-:Y:S02]  /*7450*/  IADD3 R3, R3, UR11, RZ ;  /* 0x0000000b03037c10 */ /* 0x000fe4000fffe0ff */
[----:B------:R-:W-:Y:S02]  /*7460*/  PRMT R25, RZ, 0x7610, R25 ;  /* 0x00007610ff197816 */ /* 0x000fe40000000019 */
[----:B------:R-:W-:Y:S02]  /*7470*/  LEA.HI.X R19, R2, R127, R3, 0x1, P3 ;  /* 0x0000007f02137211 */ /* 0x000fe400018f0c03 */
[----:B------:R-:W-:Y:S02]  /*7480*/  ISETP.GE.AND P3, PT, R150, R125, PT ;  /* 0x0000007d9600720c */ /* 0x000fe40003f66270 */
[----:B------:R-:W-:Y:S01]  /*7490*/  PRMT R24, RZ, 0x7610, R24 ;  /* 0x00007610ff187816 */ /* 0x000fe20000000018 */
[----:B--2---:R-:W2:Y:S01]  /*74a0*/  @!P1 LDG.E.U16 R22, desc[UR14][R18.64+0x40] ;  /* 0x0000400e12169981 */ /* 0x004ea2000c1e1500 */
[----:B------:R-:W-:-:S02]  /*74b0*/  PRMT R145, RZ, 0x7610, R145 ;  /* 0x00007610ff917816 */ /* 0x000fc40000000091 */
[----:B------:R-:W-:Y:S01]  /*74c0*/  PRMT R156, RZ, 0x7610, R156 ;  /* 0x00007610ff9c7816 */ /* 0x000fe2000000009c */
[----:B------:R-:W3:Y:S01]  /*74d0*/  @!P2 LDG.E.U16 R25, desc[UR14][R18.64+0x80] ;  /* 0x0000800e1219a981 */ /* 0x000ee2000c1e1500 */
[-C--:B------:R-:W-:Y:S02]  /*74e0*/  ISETP.GE.AND P1, PT, R144, R125.reuse, PT ;  /* 0x0000007d9000720c */ /* 0x080fe40003f26270 */
[-C--:B------:R-:W-:Y:S01]  /*74f0*/  ISETP.GE.AND P2, PT, R142, R125.reuse, PT ;  /* 0x0000007d8e00720c */ /* 0x080fe20003f46270 */
[----:B------:R-:W4:Y:S01]  /*7500*/  @!P4 LDG.E.U16 R145, desc[UR14][R18.64+0x100] ;  /* 0x0001000e1291c981 */ /* 0x000f22000c1e1500 */
[-C--:B------:R-:W-:Y:S02]  /*7510*/  ISETP.GE.AND P4, PT, R138, R125.reuse, PT ;  /* 0x0000007d8a00720c */ /* 0x080fe40003f86270 */
[----:B------:R-:W-:Y:S01]  /*7520*/  R2UR UR13, R15 ;  /* 0x000000000f0d72ca */ /* 0x000fe200000e0000 */
[----:B------:R-:W4:Y:S01]  /*7530*/  @!P3 LDG.E.U16 R24, desc[UR14][R18.64+0xc0] ;  /* 0x0000c00e1218b981 */ /* 0x000f22000c1e1500 */
[----:B------:R-:W-:-:S02]  /*7540*/  ISETP.GE.AND P3, PT, R140, R125, PT ;  /* 0x0000007d8c00720c */ /* 0x000fc40003f66270 */
[----:B------:R-:W-:Y:S01]  /*7550*/  PRMT R147, RZ, 0x7610, R147 ;  /* 0x00007610ff937816 */ /* 0x000fe20000000093 */
        /* <DEDUP_REMOVED lines=9> */
[-C--:B------:R-:W-:Y:S01]  /*75f0*/  ISETP.GE.AND P1, PT, R134, R125.reuse, PT ;  /* 0x0000007d8600720c */ /* 0x080fe20003f26270 */
[----:B------:R-:W4:Y:S01]  /*7600*/  @!P3 LDG.E.U16 R149, desc[UR14][R18.64+0x200] ;  /* 0x0002000e1295b981 */ /* 0x000f22000c1e1500 */
[-C--:B------:R-:W-:Y:S02]  /*7610*/  ISETP.GE.AND P2, PT, R132, R125.reuse, PT ;  /* 0x0000007d8400720c */ /* 0x080fe40003f46270 */
[-C--:B------:R-:W-:Y:S01]  /*7620*/  ISETP.GE.AND P3, PT, R130, R125.reuse, PT ;  /* 0x0000007d8200720c */ /* 0x080fe20003f66270 */
[----:B------:R-:W2:Y:S01]  /*7630*/  @!P0 LDG.E.U16 R23, desc[UR14][R18.64] ;  /* 0x0000000e12178981 */ /* 0x000ea2000c1e1500 */
[----:B------:R-:W-:Y:S02]  /*7640*/  PRMT R162, RZ, 0x7610, R162 ;  /* 0x00007610ffa27816 */ /* 0x000fe400000000a2 */
        /* <DEDUP_REMOVED lines=8> */
[----:B------:R-:W-:Y:S02]  /*76d0*/  PRMT R166, RZ, 0x7610, R166 ;  /* 0x00007610ffa67816 */ /* 0x000fe400000000a6 */
[----:B------:R-:W-:Y:S01]  /*76e0*/  R2UR UR12, R14 ;  /* 0x000000000e0c72ca */ /* 0x000fe200000e0000 */
[----:B------:R-:W4:Y:S01]  /*76f0*/  @!P2 LDG.E.U16 R153, desc[UR14][R18.64+0x300] ;  /* 0x0003000e1299a981 */ /* 0x000f22000c1e1500 */
[----:B------:R-:W-:-:S03]  /*7700*/  R2UR UR13, R26 ;  /* 0x000000001a0d72ca */ /* 0x000fc600000e0000 */
[----:B------:R-:W4:Y:S04]  /*7710*/  @!P3 LDG.E.U16 R164, desc[UR14][R18.64+0x340] ;  /* 0x0003400e12a4b981 */ /* 0x000f28000c1e1500 */
[----:B------:R-:W4:Y:S04]  /*7720*/  @!P4 LDG.E.U16 R155, desc[UR14][R18.64+0x380] ;  /* 0x0003800e129bc981 */ /* 0x000f28000c1e1500 */
[----:B------:R-:W4:Y:S01]  /*7730*/  @!P5 LDG.E.U16 R166, desc[UR14][R18.64+0x3c0] ;  /* 0x0003c00e12a6d981 */ /* 0x000f22000c1e1500 */
[----:B------:R-:W-:Y:S02]  /*7740*/  UIMAD UR11, UR42, UR20, URZ ;  /* 0x000000142a0b72a4 */ /* 0x000fe4000f8e023f */
[----:B------:R-:W-:-:S02]  /*7750*/  UIMAD.WIDE.U32 UR12, UR7, UR20, UR12 ;  /* 0x00000014070c72a5 */ /* 0x000fc4000f8e000c */
[----:B------:R-:W-:Y:S02]  /*7760*/  UIMAD UR11, UR7, UR21, UR11 ;  /* 0x00000015070b72a4 */ /* 0x000fe4000f8e020b */
[----:B------:R-:W-:Y:S02]  /*7770*/  ULEA UR43, UP0, UR12, UR22, 0x2 ;  /* 0x000000160c2b7291 */ /* 0x000fe4000f80103f */
[----:B------:R-:W-:-:S04]  /*7780*/  UIADD3 UR11, UR13, UR11, URZ ;  /* 0x0000000b0d0b7290 */ /* 0x000fc8000fffe03f */
[----:B------:R-:W-:Y:S01]  /*7790*/  ULEA.HI.X UR12, UR12, UR23, UR11, 0x2, UP0 ;  /* 0x000000170c0c7291 */ /* 0x000fe200080f140b */
[----:B------:R-:W-:-:S05]  /*77a0*/  MOV R2, UR43 ;  /* 0x0000002b00027c02 */ /* 0x000fca0008000f00 */
        /* <DEDUP_REMOVED lines=15> */
[----:B-1----:R-:W-:-:S04]  /*78a0*/  MOV R2, UR42 ;  /* 0x0000002a00027c02 */ /* 0x002fc80008000f00 */
[----:B------:R-:W-:Y:S01]  /*78b0*/  IMAD.U32 R3, RZ, RZ, UR12 ;  /* 0x0000000cff037e24 */ /* 0x000fe2000f8e00ff */
[----:B------:R-:W-:-:S04]  /*78c0*/  LOP3.LUT R178, R133, 0x1f, RZ, 0xc0, !PT ;  /* 0x0000001f85b27812 */ /* 0x000fc800078ec0ff */
[----:B------:R-:W-:Y:S01]  /*78d0*/  ISETP.NE.AND P1, PT, R178, RZ, PT ;  /* 0x000000ffb200720c */ /* 0x000fe20003f25270 */
[----:B--2---:R-:W-:Y:S04]  /*78e0*/  STS.U16 [R124], R23 ;  /* 0x000000177c007388 */ /* 0x004fe80000000400 */
[----:B------:R1:W-:Y:S04]  /*78f0*/  STS.U16 [R123+0x40], R22 ;  /* 0x000040167b007388 */ /* 0x0003e80000000400 */
[----:B---3--:R-:W-:Y:S04]  /*7900*/  STS.U16 [R122+0x80], R25 ;  /* 0x000080197a007388 */ /* 0x008fe80000000400 */
[----:B----4-:R-:W-:Y:S04]  /*7910*/  STS.U16 [R121+0xc0], R24 ;  /* 0x0000c01879007388 */ /* 0x010fe80000000400 */
        /* <DEDUP_REMOVED lines=9> */
[----:B------:R0:W-:Y:S04]  /*79b0*/  STS.U16 [R111+0x340], R164 ;  /* 0x000340a46f007388 */ /* 0x0001e80000000400 */
[----:B------:R0:W-:Y:S04]  /*79c0*/  STS.U16 [R110+0x380], R155 ;  /* 0x0003809b6e007388 */ /* 0x0001e80000000400 */
[----:B------:R0:W-:Y:S01]  /*79d0*/  STS.U16 [R109+0x3c0], R166 ;  /* 0x0003c0a66d007388 */ /* 0x0001e20000000400 */
[----:B------:R-:W-:-:S03]  /*79e0*/  NOP ;  /* 0x0000000000007918 */ /* 0x000fc60000000000 */
[----:B------:R1:W4:Y:S01]  /*79f0*/  LDG.E R179, desc[UR14][R2.64] ;  /* 0x0000000e02b37981 */ /* 0x000322000c1e1900 */
[----:B------:R-:W-:Y:S01]  /*7a00*/  ISETP.LT.OR P3, PT, R209, 0x2, P1 ;  /* 0x00000002d100780c */ /* 0x000fe20000f61670 */
[----:B------:R-:W2:Y:S01]  /*7a10*/  S2UR UR13, SR_CgaCtaId ;  /* 0x00000000000d79c3 */ /* 0x000ea20000008800 */
[----:B------:R-:W-:Y:S01]  /*7a20*/  FMUL.FTZ R18, R143, 1.4426950216293334961 ;  /* 0x3fb8aa3b8f127820 */ /* 0x000fe20000410000 */
[----:B------:R-:W-:Y:S01]  /*7a30*/  ISETP.NE.AND P2, PT, R133, RZ, PT ;  /* 0x000000ff8500720c */ /* 0x000fe20003f45270 */
[----:B------:R-:W-:Y:S01]  /*7a40*/  UMOV UR11, 0x400 ;  /* 0x00000400000b7882 */ /* 0x000fe20000000000 */
[----:B------:R-:W-:Y:S01]  /*7a50*/  LEA R19, R27, UR7, 0x8 ;  /* 0x000000071b137c11 */ /* 0x000fe2000f8e40ff */
[----:B------:R-:W-:Y:S01]  /*7a60*/  FMUL.FTZ R203, R18, R90 ;  /* 0x0000005a12cb7220 */ /* 0x000fe20000410000 */
[----:B------:R-:W0:Y:S04]  /*7a70*/  LDS.U16 R157, [R108] ;  /* 0x000000006c9d7984 */ /* 0x000e280000000400 */
[----:B------:R-:W-:Y:S02]  /*7a80*/  LDS.U16 R159, [R108+0x2] ;  /* 0x000002006c9f7984 */ /* 0x000fe40000000400 */
[----:B------:R-:W3:Y:S01]  /*7a90*/  @!P3 LDC R21, c[0x0][0x21c] ;  /* 0x00008700ff15bb82 */ /* 0x000ee20000000800 */
[----:B------:R-:W1:Y:S01]  /*7aa0*/  MUFU.EX2 R203, R203 ;  /* 0x000000cb00cb7308 */ /* 0x000e620000000800 */
[----:B------:R-:W-:Y:S01]  /*7ab0*/  @!P3 IADD3 R20, R209, -0x2, RZ ;  /* 0xfffffffed114b810 */ /* 0x000fe20007ffe0ff */
[----:B------:R-:W0:Y:S01]  /*7ac0*/  LDS.U16 R161, [R108+0x4] ;  /* 0x000004006ca17984 */ /* 0x000e220000000400 */
[----:B------:R-:W-:-:S03]  /*7ad0*/  @P2 IADD3 R19, R133, 0x200, RZ ;  /* 0x0000020085132810 */ /* 0x000fc60007ffe0ff */
[----:B------:R-:W-:Y:S04]  /*7ae0*/  LDS.U16 R163, [R108+0x6] ;  /* 0x000006006ca37984 */ /* 0x000fe80000000400 */
[----:B------:R-:W-:Y:S01]  /*7af0*/  LDS.U16 R165, [R108+0x8] ;  /* 0x000008006ca57984 */ /* 0x000fe20000000400 */
[----:B--2---:R-:W-:-:S03]  /*7b00*/  ULEA UR11, UR13, UR11, 0x18 ;  /* 0x0000000b0d0b7291 */ /* 0x004fc6000f8ec03f */
[----:B------:R-:W-:Y:S04]  /*7b10*/  LDS.U16 R167, [R108+0xa] ;  /* 0x00000a006ca77984 */ /* 0x000fe80000000400 */
[----:B------:R-:W-:Y:S04]  /*7b20*/  LDS.U16 R168, [R108+0xc] ;  /* 0x00000c006ca87984 */ /* 0x000fe80000000400 */
[----:B------:R-:W-:Y:S01]  /*7b30*/  LDS.U16 R169, [R108+0xe] ;  /* 0x00000e006ca97984 */ /* 0x000fe20000000400 */
[----:B---3--:R-:W-:Y:S01]  /*7b40*/  @!P3 IMAD R21, R20, R21, UR7 ;  /* 0x000000071415be24 */ /* 0x008fe2000f8e0215 */
[----:B------:R-:W-:-:S02]  /*7b50*/  LEA R20, R19, UR11, 0x2 ;  /* 0x0000000b13147c11 */ /* 0x000fc4000f8e10ff */
[----:B------:R-:W-:Y:S04]  /*7b60*/  LDS.U16 R170, [R108+0x10] ;  /* 0x000010006caa7984 */ /* 0x000fe80000000400 */
[----:B------:R-:W2:Y:S04]  /*7b70*/  LDS.U16 R171, [R108+0x12] ;  /* 0x000012006cab7984 */ /* 0x000ea80000000400 */
[----:B------:R-:W3:Y:S04]  /*7b80*/  LDS.U16 R172, [R108+0x14] ;  /* 0x000014006cac7984 */ /* 0x000ee80000000400 */
[----:B------:R-:W3:Y:S04]  /*7b90*/  LDS.U16 R173, [R108+0x16] ;  /* 0x000016006cad7984 */ /* 0x000ee80000000400 */
[----:B------:R-:W3:Y:S04]  /*7ba0*/  LDS.U16 R174, [R108+0x18] ;  /* 0x000018006cae7984 */ /* 0x000ee80000000400 */
[----:B------:R-:W3:Y:S04]  /*7bb0*/  LDS.U16 R175, [R108+0x1a] ;  /* 0x00001a006caf7984 */ /* 0x000ee80000000400 */
[----:B------:R-:W0:Y:S04]  /*7bc0*/  LDS.U16 R176, [R108+0x1c] ;  /* 0x00001c006cb07984 */ /* 0x000e280000000400 */
[----:B------:R-:W0:Y:S04]  /*7bd0*/  LDS.U16 R177, [R108+0x1e] ;  /* 0x00001e006cb17984 */ /* 0x000e280000000400 */
[----:B-1----:R1:W-:Y:S01]  /*7be0*/  STS [R20+0xea8], R203 ;  /* 0x000ea8cb14007388 */ /* 0x0023e20000000800 */
[C---:B------:R-:W-:Y:S01]  /*7bf0*/  FMUL.FTZ R200, R18.reuse, R93 ;  /* 0x0000005d12c87220 */ /* 0x040fe20000410000 */
[----:B------:R-:W-:Y:S01]  /*7c00*/  HFMA2.MMA R190, -RZ, RZ, 0, 0 ;  /* 0x00000000ffbe7435 */ /* 0x000fe200000001ff */
[C---:B------:R-:W-:Y:S01]  /*7c10*/  FMUL.FTZ R202, R18.reuse, R88 ;  /* 0x0000005812ca7220 */ /* 0x040fe20000410000 */
[----:B------:R-:W-:Y:S01]  /*7c20*/  @!P3 IMAD.WIDE R2, R21, 0x8, R12 ;  /* 0x000000081502b825 */ /* 0x000fe200078e020c */
[----:B------:R-:W-:Y:S03]  /*7c30*/  BAR.SYNC.DEFER_BLOCKING 0x0 ;  /* 0x0000000000007b1d */ /* 0x000fe60000010000 */
[----:B------:R-:W-:-:S03]  /*7c40*/  FMUL.FTZ R227, R18, R91 ;  /* 0x0000005b12e37220 */ /* 0x000fc60000410000 */
[----:B------:R-:W1:Y:S01]  /*7c50*/  MUFU.EX2 R200, R200 ;  /* 0x000000c800c87308 */ /* 0x000e620000000800 */
[C---:B------:R-:W-:Y:S01]  /*7c60*/  FMUL.FTZ R225, R18.reuse, R86 ;  /* 0x0000005612e17220 */ /* 0x040fe20000410000 */
[----:B------:R-:W-:-:S06]  /*7c70*/  FMUL.FTZ R195, R18, R89 ;  /* 0x0000005912c37220 */ /* 0x000fcc0000410000 */
[----:B------:R-:W2:Y:S01]  /*7c80*/  MUFU.EX2 R202, R202 ;  /* 0x000000ca00ca7308 */ /* 0x000ea20000000800 */
[----:B------:R-:W-:-:S07]  /*7c90*/  FMUL.FTZ R232, R18, R84 ;  /* 0x0000005412e87220 */ /* 0x000fce0000410000 */
[----:B------:R-:W3:Y:S01]  /*7ca0*/  MUFU.EX2 R227, R227 ;  /* 0x000000e300e37308 */ /* 0x000ee20000000800 */
[----:B------:R1:W5:Y:S01]  /*7cb0*/  @!P3 LDG.E R190, desc[UR14][R2.64+0x4] ;  /* 0x0000040e02beb981 */ /* 0x000362000c1e1900 */
[----:B------:R-:W-:-:S06]  /*7cc0*/  ISETP.NE.AND P3, PT, R133, 0x1f, PT ;  /* 0x0000001f8500780c */ /* 0x000fcc0003f65270 */
[----:B------:R-:W0:Y:S01]  /*7cd0*/  MUFU.EX2 R225, R225 ;  /* 0x000000e100e17308 */ /* 0x000e220000000800 */
[----:B------:R-:W-:Y:S01]  /*7ce0*/  FMUL.FTZ R187, R18, R87 ;  /* 0x0000005712bb7220 */ /* 0x000fe20000410000 */
[----:B-1----:R-:W-:-:S06]  /*7cf0*/  FMUL.FTZ R3, R203, R200 ;  /* 0x000000c8cb037220 */ /* 0x002fcc0000410000 */
[----:B------:R-:W1:Y:S01]  /*7d00*/  MUFU.EX2 R195, R195 ;  /* 0x000000c300c37308 */ /* 0x000e620000000800 */
[----:B------:R-:W-:Y:S01]  /*7d10*/  @P3 LEA R234, R133, UR11, 0x2 ;  /* 0x0000000b85ea3c11 */ /* 0x000fe2000f8e10ff */
[----:B--2---:R-:W-:Y:S01]  /*7d20*/  FMUL.FTZ R2, R202, R3 ;  /* 0x00000003ca027220 */ /* 0x004fe20000410000 */
[----:B------:R-:W-:-:S05]  /*7d30*/  FMUL.FTZ R188, R18, R82 ;  /* 0x0000005212bc7220 */ /* 0x000fca0000410000 */
[----:B------:R-:W2:Y:S01]  /*7d40*/  MUFU.EX2 R232, R232 ;  /* 0x000000e800e87308 */ /* 0x000ea20000000800 */
[----:B---3--:R-:W-:Y:S01]  /*7d50*/  FMUL.FTZ R2, R227, R2 ;  /* 0x00000002e3027220 */ /* 0x008fe20000410000 */
[C---:B------:R-:W-:Y:S01]  /*7d60*/  FMUL.FTZ R21, R18.reuse, R85 ;  /* 0x0000005512157220 */ /* 0x040fe20000410000 */
[----:B------:R-:W3:Y:S05]  /*7d70*/  @P3 LDS R234, [R234+0x16ac] ;  /* 0x0016ac00eaea3984 */ /* 0x000eea0000000800 */
[----:B------:R-:W2:Y:S01]  /*7d80*/  MUFU.EX2 R187, R187 ;  /* 0x000000bb00bb7308 */ /* 0x000ea20000000800 */
[----:B0-----:R-:W-:Y:S01]  /*7d90*/  FMUL.FTZ R2, R225, R2 ;  /* 0x00000002e1027220 */ /* 0x001fe20000410000 */
[----:B------:R-:W-:-:S06]  /*7da0*/  FMUL.FTZ R22, R18, R80 ;  /* 0x0000005012167220 */ /* 0x000fcc0000410000 */
[----:B------:R-:W0:Y:S01]  /*7db0*/  MUFU.EX2 R188, R188 ;  /* 0x000000bc00bc7308 */ /* 0x000e220000000800 */
[----:B-1----:R-:W-:Y:S01]  /*7dc0*/  FMUL.FTZ R3, R195, R2 ;  /* 0x00000002c3037220 */ /* 0x002fe20000410000 */
[----:B------:R-:W-:-:S06]  /*7dd0*/  FMUL.FTZ R211, R18, R83 ;  /* 0x0000005312d37220 */ /* 0x000fcc0000410000 */
[----:B------:R-:W1:Y:S01]  /*7de0*/  MUFU.EX2 R21, R21 ;  /* 0x0000001500157308 */ /* 0x000e620000000800 */
[----:B--2---:R-:W-:Y:S01]  /*7df0*/  FMUL.FTZ R2, R232, R3 ;  /* 0x00000003e8027220 */ /* 0x004fe20000410000 */
[C---:B------:R-:W-:Y:S01]  /*7e00*/  FMUL.FTZ R218, R18.reuse, R78 ;  /* 0x0000004e12da7220 */ /* 0x040fe20000410000 */
[----:B------:R-:W-:-:S05]  /*7e10*/  FMUL.FTZ R201, R18, R79 ;  /* 0x0000004f12c97220 */ /* 0x000fca0000410000 */
[----:B------:R-:W2:Y:S01]  /*7e20*/  MUFU.EX2 R22, R22 ;  /* 0x0000001600167308 */ /* 0x000ea20000000800 */
[----:B------:R-:W-:Y:S01]  /*7e30*/  FMUL.FTZ R3, R187, R2 ;  /* 0x00000002bb037220 */ /* 0x000fe20000410000 */
[C---:B------:R-:W-:Y:S01]  /*7e40*/  FMUL.FTZ R213, R18.reuse, R81 ;  /* 0x0000005112d57220 */ /* 0x040fe20000410000 */
[----:B------:R-:W-:-:S05]  /*7e50*/  FMUL.FTZ R222, R18, R76 ;  /* 0x0000004c12de7220 */ /* 0x000fca0000410000 */
[----:B------:R-:W3:Y:S01]  /*7e60*/  MUFU.EX2 R211, R211 ;  /* 0x000000d300d37308 */ /* 0x000ee20000000800 */
[----:B0-----:R-:W-:-:S07]  /*7e70*/  FMUL.FTZ R2, R188, R3 ;  /* 0x00000003bc027220 */ /* 0x001fce0000410000 */
[----:B------:R-:W0:Y:S01]  /*7e80*/  MUFU.EX2 R218, R218 ;  /* 0x000000da00da7308 */ /* 0x000e220000000800 */
[----:B-1----:R-:W-:-:S07]  /*7e90*/  FMUL.FTZ R3, R21, R2 ;  /* 0x0000000215037220 */ /* 0x002fce0000410000 */
[----:B------:R-:W1:Y:S01]  /*7ea0*/  MUFU.EX2 R201, R201 ;  /* 0x000000c900c97308 */ /* 0x000e620000000800 */
[----:B--2---:R-:W-:-:S07]  /*7eb0*/  FMUL.FTZ R2, R22, R3 ;  /* 0x0000000316027220 */ /* 0x004fce0000410000 */
[----:B------:R-:W2:Y:S01]  /*7ec0*/  MUFU.EX2 R213, R213 ;  /* 0x000000d500d57308 */ /* 0x000ea20000000800 */
[----:B------:R-:W-:-:S07]  /*7ed0*/  SHF.L.U32 R19, R207, 0x10, RZ ;  /* 0x00000010cf137819 */ /* 0x000fce00000006ff */
[----:B------:R-:W0:Y:S01]  /*7ee0*/  MUFU.EX2 R222, R222 ;  /* 0x000000de00de7308 */ /* 0x000e220000000800 */
[----:B------:R-:W-:Y:S01]  /*7ef0*/  SHF.L.U32 R156, R107, 0x10, RZ ;  /* 0x000000106b9c7819 */ /* 0x000fe200000006ff */
[----:B---3--:R-:W-:Y:S01]  /*7f00*/  FMUL.FTZ R3, R211, R2 ;  /* 0x00000002d3037220 */ /* 0x008fe20000410000 */
[----:B------:R-:W-:Y:S01]  /*7f10*/  SHF.L.U32 R23, R106, 0x10, RZ ;  /* 0x000000106a177819 */ /* 0x000fe200000006ff */
[----:B------:R-:W-:Y:S01]  /*7f20*/  IMAD.U32 R158, R105, 0x10000, RZ ;  /* 0x00010000699e7824 */ /* 0x000fe200078e00ff */
[----:B------:R-:W-:Y:S01]  /*7f30*/  SHF.L.U32 R147, R104, 0x10, RZ ;  /* 0x0000001068937819 */ /* 0x000fe200000006ff */
[----:B----4-:R-:W-:Y:S01]  /*7f40*/  IMAD.U32 R153, R98, 0x10000, RZ ;  /* 0x0001000062997824 */ /* 0x010fe200078e00ff */
        /* <DEDUP_REMOVED lines=9> */
[----:B------:R-:W-:Y:S01]  /*7fe0*/  BSSY B0, `(.L_x_7482) ;  /* 0x000003b000007945 */ /* 0x000fe20003800000 */
        /* <DEDUP_REMOVED lines=45> */
[----:B------:R-:W-:-:S04]  /*82c0*/  FMUL.FTZ R179, R60, R179 ;  /* 0x000000b33cb37220 */ /* 0x000fc80000410000 */
[----:B-1----:R-:W-:Y:S01]  /*82d0*/  FFMA.FTZ R3, R201, R179, R180 ;  /* 0x000000b3c9037223 */ /* 0x002fe200000100b4 */
[----:B--2---:R-:W-:Y:S06]  /*82e0*/  @P3 BRA `(.L_x_7483) ;  /* 0x0000000000283947 */ /* 0x004fec0003800000 */
        /* <DEDUP_REMOVED lines=10> */
.L_x_7483:
[----:B------:R-:W-:Y:S05]  /*8390*/  BSYNC B0 ;  /* 0x0000000000007941 */ /* 0x000fea0003800000 */
.L_x_7482:
[----:B0-----:R-:W-:Y:S01]  /*83a0*/  FMUL.FTZ R19, R201, R234 ;  /* 0x000000eac9137220 */ /* 0x001fe20000410000 */
[C---:B------:R-:W-:Y:S01]  /*83b0*/  FFMA.FTZ R3, R222.reuse, R3, R181 ;  /* 0x00000003de037223 */ /* 0x040fe200000100b5 */
[----:B------:R-:W-:Y:S01]  /*83c0*/  FMUL.FTZ R236, R157, R236 ;  /* 0x000000ec9dec7220 */ /* 0x000fe20000410000 */
        /* <DEDUP_REMOVED lines=51> */
[----:B------:R-:W-:Y:S01]  /*8700*/  SHF.L.U32 R156, R92, 0x10, RZ ;  /* 0x000000105c9c7819 */ /* 0x000fe200000006ff */
[----:B------:R-:W-:Y:S01]  /*8710*/  FFMA.FTZ R3, R218, R3, R219 ;  /* 0x00000003da037223 */ /* 0x000fe200000100db */
[----:B------:R-:W-:Y:S01]  /*8720*/  FMUL.FTZ R235, R200, R221 ;  /* 0x000000ddc8eb7220 */ /* 0x000fe20000410000 */
[----:B------:R-:W-:Y:S01]  /*8730*/  IMAD.U32 R177, R177, 0x10000, RZ ;  /* 0x00010000b1b17824 */ /* 0x000fe200078e00ff */
[----:B------:R-:W0:Y:S01]  /*8740*/  SHFL.DOWN PT, R239, R242, 0x1, 0x1f ;  /* 0x08201f00f2ef7f89 */ /* 0x000e2200000e0000 */
[C---:B------:R-:W-:Y:S01]  /*8750*/  FFMA.FTZ R212, R213.reuse, R3, R226 ;  /* 0x00000003d5d47223 */ /* 0x040fe200000100e2 */
[----:B------:R-:W-:Y:S01]  /*8760*/  FMUL.FTZ R221, R176, R25 ;  /* 0x00000019b0dd7220 */ /* 0x000fe20000410000 */
        /* <DEDUP_REMOVED lines=12> */
[----:B------:R-:W-:Y:S01]  /*8830*/  BSSY B0, `(.L_x_7484) ;  /* 0x00000e9000007945 */ /* 0x000fe20003800000 */
[----:B------:R-:W2:Y:S04]  /*8840*/  SHFL.UP PT, R3, R244, 0x1, RZ ;  /* 0x04200000f4037989 */ /* 0x000ea800000e00ff */
        /* <DEDUP_REMOVED lines=29> */
[----:B------:R-:W-:Y:S01]  /*8a20*/  MOV R3, RZ ;  /* 0x000000ff00037202 */ /* 0x000fe20000000f00 */
[----:B---3--:R-:W-:Y:S01]  /*8a30*/  @P4 FMUL.FTZ R237, R237, R2 ;  /* 0x00000002eded4220 */ /* 0x008fe20000410000 */
[----:B------:R-:W-:-:S02]  /*8a40*/  HFMA2.MMA R2, -RZ, RZ, 1.875, 0 ;  /* 0x3f800000ff027435 */ /* 0x000fc400000001ff */
[----:B------:R-:W2:Y:S01]  /*8a50*/  SHFL.UP PT, R239, R244, 0x8, RZ ;  /* 0x05000000f4ef7989 */ /* 0x000ea200000e00ff */
[----:B------:R-:W-:-:S03]  /*8a60*/  ISETP.GE.U32.AND P4, PT, R178, 0x18, PT ;  /* 0x00000018b200780c */ /* 0x000fc60003f86070 */
[----:B------:R-:W3:Y:S04]  /*8a70*/  SHFL.UP PT, R212, R237, 0x8, RZ ;  /* 0x05000000edd47989 */ /* 0x000ee800000e00ff */
[----:B------:R-:W-:Y:S01]  /*8a80*/  @!P1 LDS.64 R2, [UR12+0x1728] ;  /* 0x0017280cff029984 */ /* 0x000fe20008000a00 */
[----:B------:R-:W-:Y:S01]  /*8a90*/  ISETP.GE.AND P1, PT, R131, 0x8, PT ;  /* 0x000000088300780c */ /* 0x000fe20003f26270 */
[----:B------:R-:W-:-:S04]  /*8aa0*/  @!UP0 ULEA UR12, UR7, UR11, 0x3 ;  /* 0x0000000b070c8291 */ /* 0x000fc8000f8e183f */
        /* <DEDUP_REMOVED lines=11> */
[----:B-1----:R-:W-:Y:S02]  /*8b60*/  @!P4 FMUL.FTZ R235, R235, R246 ;  /* 0x000000f6ebebc220 */ /* 0x002fe40000410000 */
[----:B------:R-:W-:Y:S06]  /*8b70*/  SHFL.IDX PT, R178, R3, RZ, 0x1f ;  /* 0x00001fff03b27589 */ /* 0x000fec00000e0000 */
[C---:B--2---:R-:W-:Y:S01]  /*8b80*/  @P1 FFMA.FTZ R244, R237.reuse, R239, R244 ;  /* 0x000000efedf41223 */ /* 0x044fe200000100f4 */
[----:B------:R-:W-:Y:S01]  /*8b90*/  SHFL.DOWN PT, R246, R242, 0x1, 0x1f ;  /* 0x08201f00f2f67f89 */ /* 0x000fe200000e0000 */
[----:B---3--:R-:W-:-:S03]  /*8ba0*/  @P1 FMUL.FTZ R237, R237, R212 ;  /* 0x000000d4eded1220 */ /* 0x008fc60000410000 */
[----:B------:R-:W0:Y:S04]  /*8bb0*/  SHFL.DOWN PT, R239, R235, 0x1, 0x1f ;  /* 0x08201f00ebef7f89 */ /* 0x000e2800000e0000 */
[----:B-----5:R-:W-:Y:S04]  /*8bc0*/  SHFL.IDX PT, R212, R190, RZ, 0x1f ;  /* 0x00001fffbed47589 */ /* 0x020fe800000e0000 */
[----:B------:R-:W-:Y:S04]  /*8bd0*/  SHFL.UP PT, R244, R244, 0x1, RZ ;  /* 0x04200000f4f47989 */ /* 0x000fe800000e00ff */
[----:B------:R-:W1:Y:S01]  /*8be0*/  SHFL.UP PT, R237, R237, 0x1, RZ ;  /* 0x04200000eded7989 */ /* 0x000e6200000e00ff */
[----:B0-----:R-:W-:-:S03]  /*8bf0*/  @P3 FFMA.FTZ R178, R239, R178, R246 ;  /* 0x000000b2efb23223 */ /* 0x001fc600000100f6 */
[----:B------:R0:W-:Y:S01]  /*8c00*/  SHFL.IDX PT, R239, R242, RZ, 0x1f ;  /* 0x00001ffff2ef7589 */ /* 0x0001e200000e0000 */
[----:B------:R-:W-:-:S03]  /*8c10*/  FFMA.FTZ R178, R178, R234, R179 ;  /* 0x000000eab2b27223 */ /* 0x000fc600000100b3 */
[----:B------:R-:W2:Y:S01]  /*8c20*/  SHFL.IDX PT, R234, R235, RZ, 0x1f ;  /* 0x00001fffebea7589 */ /* 0x000ea200000e0000 */
[----:B------:R-:W-:-:S04]  /*8c30*/  FFMA.FTZ R179, R201, R178, R180 ;  /* 0x000000b2c9b37223 */ /* 0x000fc800000100b4 */
[----:B------:R-:W-:Y:S01]  /*8c40*/  FFMA.FTZ R180, R222, R179, R181 ;  /* 0x000000b3deb47223 */ /* 0x000fe200000100b5 */
[----:B-1----:R-:W-:-:S03]  /*8c50*/  @P2 FFMA.FTZ R212, R237, R212, R244 ;  /* 0x000000d4edd42223 */ /* 0x002fc600000100f4 */
[----:B------:R-:W-:Y:S01]  /*8c60*/  FFMA.FTZ R181, R213, R180, R182 ;  /* 0x000000b4d5b57223 */ /* 0x000fe200000100b6 */
[----:B------:R-:W-:Y:S01]  /*8c70*/  FFMA.FTZ R236, R203, R212, R236 ;  /* 0x000000d4cbec7223 */ /* 0x000fe200000100ec */
[----:B------:R-:W-:Y:S01]  /*8c80*/  FMUL.FTZ R212, R179, R76 ;  /* 0x0000004cb3d47220 */ /* 0x000fe20000410000 */
[----:B------:R-:W-:Y:S01]  /*8c90*/  FMUL.FTZ R203, R178, R79 ;  /* 0x0000004fb2cb7220 */ /* 0x000fe20000410000 */
[----:B------:R-:W-:Y:S02]  /*8ca0*/  FFMA.FTZ R182, R218, R181, R183 ;  /* 0x000000b5dab67223 */ /* 0x000fe400000100b7 */
[----:B0-----:R-:W-:Y:S01]  /*8cb0*/  FMUL.FTZ R242, R145, R212 ;  /* 0x000000d491f27220 */ /* 0x001fe20000410000 */
[----:B------:R-:W-:Y:S01]  /*8cc0*/  FMUL.FTZ R244, R156, R203 ;  /* 0x000000cb9cf47220 */ /* 0x000fe20000410000 */
[----:B------:R-:W-:-:S04]  /*8cd0*/  FFMA.FTZ R183, R211, R182, R184 ;  /* 0x000000b6d3b77223 */ /* 0x000fc800000100b8 */
[----:B------:R-:W-:Y:S01]  /*8ce0*/  FFMA.FTZ R184, R22, R183, R185 ;  /* 0x000000b716b87223 */ /* 0x000fe200000100b9 */
[C---:B--2---:R-:W-:Y:S01]  /*8cf0*/  FFMA.FTZ R3, R234.reuse, R3, R239 ;  /* 0x00000003ea037223 */ /* 0x044fe200000100ef */
[----:B------:R-:W-:Y:S02]  /*8d00*/  FMUL.FTZ R2, R234, R2 ;  /* 0x00000002ea027220 */ /* 0x000fe40000410000 */
[----:B------:R-:W-:Y:S01]  /*8d10*/  FFMA.FTZ R185, R21, R184, R186 ;  /* 0x000000b815b97223 */ /* 0x000fe200000100ba */
[----:B------:R-:W-:-:S03]  /*8d20*/  FFMA.FTZ R234, R200, R236, R233 ;  /* 0x000000ecc8ea7223 */ /* 0x000fc600000100e9 */
[----:B------:R-:W-:Y:S01]  /*8d30*/  FFMA.FTZ R186, R188, R185, R193 ;  /* 0x000000b9bcba7223 */ /* 0x000fe200000100c1 */
[----:B------:R0:W-:Y:S03]  /*8d40*/  @!P6 STS.64 [UR12+0x1728], R2 ;  /* 0x00172802ff00e988 */ /* 0x0001e60008000a0c */
[----:B------:R-:W-:Y:S01]  /*8d50*/  FFMA.FTZ R193, R187, R186, R18 ;  /* 0x000000babbc17223 */ /* 0x000fe20000010012 */
[----:B------:R-:W-:-:S03]  /*8d60*/  SHF.L.U32 R18, R133, 0x4, RZ ;  /* 0x0000000485127819 */ /* 0x000fc600000006ff */
[----:B------:R-:W-:Y:S01]  /*8d70*/  FFMA.FTZ R190, R232, R193, R231 ;  /* 0x000000c1e8be7223 */ /* 0x000fe200000100e7 */
[----:B------:R-:W-:Y:S01]  /*8d80*/  LEA.HI.SX32 R231, R18, R18, 0x1b ;  /* 0x0000001212e77211 */ /* 0x000fe200078fdaff */
[----:B------:R-:W-:Y:S01]  /*8d90*/  FFMA.FTZ R18, R202, R234, R229 ;  /* 0x000000eaca127223 */ /* 0x000fe200000100e5 */
[----:B0-----:R-:W-:Y:S01]  /*8da0*/  FFMA.FTZ R3, R0, R236, RZ ;  /* 0x000000ec00037223 */ /* 0x001fe200000100ff */
[----:B------:R-:W-:Y:S01]  /*8db0*/  FFMA.FTZ R208, R195, R190, R208 ;  /* 0x000000bec3d07223 */ /* 0x000fe200000100d0 */
[----:B------:R-:W-:Y:S01]  /*8dc0*/  LEA R231, R231, UR11, 0x2 ;  /* 0x0000000be7e77c11 */ /* 0x000fe2000f8e10ff */
[----:B------:R-:W-:Y:S01]  /*8dd0*/  FFMA.FTZ R246, R227, R18, R230 ;  /* 0x00000012e3f67223 */ /* 0x000fe200000100e6 */
[----:B------:R-:W-:Y:S01]  /*8de0*/  FFMA.FTZ R2, R74, R234, R3 ;  /* 0x000000ea4a027223 */ /* 0x000fe20000010003 */
[C---:B------:R-:W-:Y:S01]  /*8df0*/  FFMA.FTZ R206, R225.reuse, R208, R206 ;  /* 0x000000d0e1ce7223 */ /* 0x040fe200000100ce */
[----:B------:R-:W-:Y:S01]  /*8e00*/  FMUL.FTZ R235, R190, R89 ;  /* 0x00000059beeb7220 */ /* 0x000fe20000410000 */
[----:B------:R-:W-:Y:S01]  /*8e10*/  FFMA.FTZ R240, R225, R246, R240 ;  /* 0x000000f6e1f07223 */ /* 0x000fe200000100f0 */
[----:B------:R-:W-:Y:S01]  /*8e20*/  FFMA.FTZ R3, R73, R18, R2 ;  /* 0x0000001249037223 */ /* 0x000fe20000010002 */
[----:B------:R-:W-:Y:S01]  /*8e30*/  FFMA.FTZ R204, R227, R206, R204 ;  /* 0x000000cee3cc7223 */ /* 0x000fe200000100cc */
[----:B------:R-:W-:Y:S01]  /*8e40*/  FMUL.FTZ R227, R184, R85 ;  /* 0x00000055b8e37220 */ /* 0x000fe20000410000 */
[----:B------:R-:W-:Y:S01]  /*8e50*/  FFMA.FTZ R250, R195, R240, R228 ;  /* 0x000000f0c3fa7223 */ /* 0x000fe200000100e4 */
[----:B------:R-:W-:Y:S01]  /*8e60*/  FFMA.FTZ R2, R72, R246, R3 ;  /* 0x000000f648027223 */ /* 0x000fe20000010003 */
[----:B------:R-:W-:Y:S01]  /*8e70*/  FFMA.FTZ R202, R202, R204, R223 ;  /* 0x000000cccaca7223 */ /* 0x000fe200000100df */
[----:B------:R0:W-:Y:S01]  /*8e80*/  STS [R231+0x468], R242 ;  /* 0x000468f2e7007388 */ /* 0x0001e20000000800 */
[----:B------:R-:W-:Y:S01]  /*8e90*/  FFMA.FTZ R191, R232, R250, R191 ;  /* 0x000000fae8bf7223 */ /* 0x000fe200000100bf */
[----:B------:R-:W-:Y:S01]  /*8ea0*/  FFMA.FTZ R3, R71, R240, R2 ;  /* 0x000000f047037223 */ /* 0x000fe20000010002 */
[----:B------:R-:W-:Y:S01]  /*8eb0*/  FMUL.FTZ R232, R185, R82 ;  /* 0x00000052b9e87220 */ /* 0x000fe20000410000 */
[----:B------:R-:W-:Y:S01]  /*8ec0*/  FFMA.FTZ R200, R200, R202, R197 ;  /* 0x000000cac8c87223 */ /* 0x000fe200000100c5 */
[----:B------:R-:W-:Y:S01]  /*8ed0*/  FFMA.FTZ R197, R165, -R196, R240 ;  /* 0x800000c4a5c57223 */ /* 0x000fe200000100f0 */
[----:B------:R-:W-:Y:S01]  /*8ee0*/  FFMA.FTZ R2, R70, R250, R3 ;  /* 0x000000fa46027223 */ /* 0x000fe20000010003 */
[----:B------:R-:W-:Y:S01]  /*8ef0*/  FFMA.FTZ R195, R167, -R238, R250 ;  /* 0x800000eea7c37223 */ /* 0x000fe200000100fa */
[----:B------:R-:W-:Y:S01]  /*8f00*/  FMUL.FTZ R240, R151, R232 ;  /* 0x000000e897f07220 */ /* 0x000fe20000410000 */
[----:B------:R-:W-:Y:S01]  /*8f10*/  FFMA.FTZ R250, R187, R191, R194 ;  /* 0x000000bfbbfa7223 */ /* 0x000fe200000100c2 */
[----:B------:R-:W-:Y:S01]  /*8f20*/  FFMA.FTZ R194, R168, -R189, R191 ;  /* 0x800000bda8c27223 */ /* 0x000fe200000100bf */
[----:B------:R-:W-:Y:S01]  /*8f30*/  FFMA.FTZ R3, R69, R191, R2 ;  /* 0x000000bf45037223 */ /* 0x000fe20000010002 */
[----:B------:R-:W-:Y:S01]  /*8f40*/  SHF.L.U32 R189, R106, 0x10, RZ ;  /* 0x000000106abd7819 */ /* 0x000fe200000006ff */
[----:B------:R-:W-:Y:S01]  /*8f50*/  IMAD.U32 R191, R207, 0x10000, RZ ;  /* 0x00010000cfbf7824 */ /* 0x000fe200078e00ff */
[----:B------:R1:W-:Y:S01]  /*8f60*/  STS [R231+0x450], R240 ;  /* 0x000450f0e7007388 */ /* 0x0003e20000000800 */
[----:B------:R-:W-:Y:S01]  /*8f70*/  FFMA.FTZ R237, R188, R250, R19 ;  /* 0x000000fabced7223 */ /* 0x000fe20000010013 */
[----:B------:R-:W-:Y:S01]  /*8f80*/  SHF.L.U32 R188, R107, 0x10, RZ ;  /* 0x000000106bbc7819 */ /* 0x000fe200000006ff */
[----:B0-----:R-:W-:Y:S01]  /*8f90*/  FMUL.FTZ R242, R164, R227 ;  /* 0x000000e3a4f27220 */ /* 0x001fe20000410000 */
[----:B------:R-:W-:Y:S01]  /*8fa0*/  FMUL.FTZ R2, R191, R90 ;  /* 0x0000005abf027220 */ /* 0x000fe20000410000 */
[----:B------:R-:W-:Y:S01]  /*8fb0*/  FMUL.FTZ R223, R180, R81 ;  /* 0x00000051b4df7220 */ /* 0x000fe20000410000 */
[----:B------:R-:W-:Y:S01]  /*8fc0*/  SHF.L.U32 R196, R97, 0x10, RZ ;  /* 0x0000001061c47819 */ /* 0x000fe200000006ff */
[----:B------:R-:W-:Y:S01]  /*8fd0*/  FMUL.FTZ R187, R188, R93 ;  /* 0x0000005dbcbb7220 */ /* 0x000fe20000410000 */
[----:B------:R-:W-:Y:S01]  /*8fe0*/  FFMA.FTZ R2, R157, -R2, R236 ;  /* 0x800000029d027223 */ /* 0x000fe200000100ec */
[----:B------:R0:W-:Y:S01]  /*8ff0*/  STS [R231+0x454], R242 ;  /* 0x000454f2e7007388 */ /* 0x0001e20000000800 */
[----:B-1----:R-:W-:Y:S01]  /*9000*/  FFMA.FTZ R240, R68, R250, R3 ;  /* 0x000000fa44f07223 */ /* 0x002fe20000010003 */
[----:B------:R-:W-:Y:S01]  /*9010*/  FMUL.FTZ R3, R189, R88 ;  /* 0x00000058bd037220 */ /* 0x000fe20000410000 */
[----:B------:R-:W-:Y:S01]  /*9020*/  FFMA.FTZ R187, R159, -R187, R234 ;  /* 0x800000bb9fbb7223 */ /* 0x000fe200000100ea */
[----:B------:R-:W-:Y:S01]  /*9030*/  FMUL.FTZ R19, R202, R93 ;  /* 0x0000005dca137220 */ /* 0x000fe20000410000 */
[----:B------:R-:W-:Y:S01]  /*9040*/  FMUL.FTZ R225, R182, R83 ;  /* 0x00000053b6e17220 */ /* 0x000fe20000410000 */
[----:B------:R-:W-:Y:S01]  /*9050*/  FFMA.FTZ R3, R161, -R3, R18 ;  /* 0x80000003a1037223 */ /* 0x000fe20000010012 */
[----:B------:R-:W-:Y:S01]  /*9060*/  FMUL.FTZ R18, R200, R90 ;  /* 0x0000005ac8127220 */ /* 0x000fe20000410000 */
[----:B------:R-:W-:Y:S01]  /*9070*/  FMUL.FTZ R230, R166, R223 ;  /* 0x000000dfa6e67220 */ /* 0x000fe20000410000 */
[----:B------:R-:W-:Y:S01]  /*9080*/  FMUL.FTZ R228, R181, R78 ;  /* 0x0000004eb5e47220 */ /* 0x000fe20000410000 */
[----:B0-----:R-:W-:Y:S01]  /*9090*/  FMUL.FTZ R242, R160, R235 ;  /* 0x000000eba0f27220 */ /* 0x001fe20000410000 */
[-C--:B------:R-:W-:Y:S01]  /*90a0*/  FFMA.FTZ R234, R2, R18.reuse, RZ ;  /* 0x0000001202ea7223 */ /* 0x080fe200000100ff */
[----:B------:R-:W-:Y:S01]  /*90b0*/  FMUL.FTZ R248, R196, R225 ;  /* 0x000000e1c4f87220 */ /* 0x000fe20000410000 */
[----:B------:R0:W-:Y:S01]  /*90c0*/  STS [R231+0x46c], R244 ;  /* 0x00046cf4e7007388 */ /* 0x0001e20000000800 */
[----:B------:R-:W-:Y:S01]  /*90d0*/  FMUL.FTZ R229, R186, R87 ;  /* 0x00000057bae57220 */ /* 0x000fe20000410000 */
[----:B------:R-:W-:Y:S01]  /*90e0*/  FFMA.FTZ R234, R187, R19, R234 ;  /* 0x00000013bbea7223 */ /* 0x000fe200000100ea */
[----:B------:R-:W-:Y:S01]  /*90f0*/  FMUL.FTZ R236, R191, R18 ;  /* 0x00000012bfec7220 */ /* 0x000fe20000410000 */
[----:B------:R1:W-:Y:S01]  /*9100*/  STS [R231+0x444], R242 ;  /* 0x000444f2e7007388 */ /* 0x0003e20000000800 */
[----:B------:R-:W-:Y:S01]  /*9110*/  MOV R18, R133 ;  /* 0x0000008500127202 */ /* 0x000fe20000000f00 */
[----:B------:R-:W-:Y:S01]  /*9120*/  FFMA.FTZ R198, R163, -R198, R246 ;  /* 0x800000c6a3c67223 */ /* 0x000fe200000100f6 */
[----:B------:R-:W-:Y:S01]  /*9130*/  FMUL.FTZ R233, R193, R84 ;  /* 0x00000054c1e97220 */ /* 0x000fe20000410000 */
[----:B------:R2:W-:Y:S01]  /*9140*/  STS [R231+0x464], R230 ;  /* 0x000464e6e7007388 */ /* 0x0005e20000000800 */
[----:B------:R-:W-:Y:S01]  /*9150*/  FMUL.FTZ R238, R208, R86 ;  /* 0x00000056d0ee7220 */ /* 0x000fe20000410000 */
[----:B0-----:R-:W-:Y:S01]  /*9160*/  FMUL.FTZ R244, R155, R228 ;  /* 0x000000e49bf47220 */ /* 0x001fe20000410000 */
[----:B------:R-:W-:Y:S01]  /*9170*/  FMUL.FTZ R239, R206, R91 ;  /* 0x0000005bceef7220 */ /* 0x000fe20000410000 */
[----:B------:R0:W-:Y:S01]  /*9180*/  STS [R231+0x45c], R248 ;  /* 0x00045cf8e7007388 */ /* 0x0001e20000000800 */
[----:B------:R-:W-:Y:S01]  /*9190*/  FFMA.FTZ R192, R169, -R192, R250 ;  /* 0x800000c0a9c07223 */ /* 0x000fe200000100fa */
[----:B-1----:R-:W-:Y:S01]  /*91a0*/  FMUL.FTZ R242, R188, R19 ;  /* 0x00000013bcf27220 */ /* 0x002fe20000410000 */
[----:B------:R-:W-:Y:S01]  /*91b0*/  HFMA2.MMA R19, -RZ, RZ, 0, 0 ;  /* 0x00000000ff137435 */ /* 0x000fe200000001ff */
[----:B------:R1:W-:Y:S01]  /*91c0*/  STS [R231+0x460], R244 ;  /* 0x000460f4e7007388 */ /* 0x0003e20000000800 */
[----:B------:R-:W-:Y:S01]  /*91d0*/  FFMA.FTZ R199, R170, -R199, R237 ;  /* 0x800000c7aac77223 */ /* 0x000fe200000100ed */
[----:B--2---:R-:W-:-:S02]  /*91e0*/  FMUL.FTZ R230, R183, R80 ;  /* 0x00000050b7e67220 */ /* 0x004fc40000410000 */
[----:B------:R2:W-:Y:S01]  /*91f0*/  STS [R231+0x434], R242 ;  /* 0x000434f2e7007388 */ /* 0x0005e20000000800 */
[C---:B0-----:R-:W-:Y:S02]  /*9200*/  IMAD R248, R16.reuse, UR16, RZ ;  /* 0x0000001010f87c24 */ /* 0x041fe4000f8e02ff */
[----:B------:R-:W-:Y:S01]  /*9210*/  FMUL.FTZ R246, R153, R230 ;  /* 0x000000e699f67220 */ /* 0x000fe20000410000 */
[----:B------:R0:W-:Y:S01]  /*9220*/  STS [R231+0x430], R236 ;  /* 0x000430ece7007388 */ /* 0x0001e20000000800 */
[----:B------:R-:W-:-:S04]  /*9230*/  IMAD.WIDE.U32 R18, R16, UR17, R18 ;  /* 0x0000001110127c25 */ /* 0x000fc8000f8e0012 */
[----:B-1----:R-:W-:Y:S01]  /*9240*/  FMUL.FTZ R244, R162, R229 ;  /* 0x000000e5a2f47220 */ /* 0x002fe20000410000 */
[----:B------:R1:W-:Y:S01]  /*9250*/  STS [R231+0x458], R246 ;  /* 0x000458f6e7007388 */ /* 0x0003e20000000800 */
[----:B------:R-:W-:Y:S02]  /*9260*/  IMAD R241, R17, UR17, R248 ;  /* 0x0000001111f17c24 */ /* 0x000fe4000f8e02f8 */
[----:B--2---:R-:W-:Y:S01]  /*9270*/  FMUL.FTZ R242, R204, R88 ;  /* 0x00000058ccf27220 */ /* 0x004fe20000410000 */
[----:B------:R2:W-:Y:S02]  /*9280*/  STS [R231+0x44c], R244 ;  /* 0x00044cf4e7007388 */ /* 0x0005e40000000800 */
[----:B------:R-:W-:Y:S01]  /*9290*/  IADD3 R19, R19, R241, RZ ;  /* 0x000000f113137210 */ /* 0x000fe20007ffe0ff */
[----:B------:R-:W-:Y:S01]  /*92a0*/  FFMA.FTZ R241, R3, R242, R234 ;  /* 0x000000f203f17223 */ /* 0x000fe200000100ea */
[----:B0-----:R-:W-:Y:S01]  /*92b0*/  SHF.R.S32.HI R236, RZ, 0x1f, R139 ;  /* 0x0000001fffec7819 */ /* 0x001fe2000001148b */
[----:B------:R-:W-:Y:S01]  /*92c0*/  FFMA.FTZ R234, R21, R237, R20 ;  /* 0x000000ed15ea7223 */ /* 0x000fe20000010014 */
[----:B-1----:R-:W-:Y:S01]  /*92d0*/  FMUL.FTZ R246, R149, R233 ;  /* 0x000000e995f67220 */ /* 0x002fe20000410000 */
[----:B------:R-:W-:Y:S01]  /*92e0*/  FFMA.FTZ R20, R198, R239, R241 ;  /* 0x000000efc6147223 */ /* 0x000fe200000100f1 */
[----:B------:R-:W-:Y:S01]  /*92f0*/  FFMA.FTZ R237, R67, R237, R240 ;  /* 0x000000ed43ed7223 */ /* 0x000fe200000100f0 */
[----:B------:R-:W-:-:S02]  /*9300*/  IMAD R236, R236, UR32, RZ ;  /* 0x00000020ecec7c24 */ /* 0x000fc4000f8e02ff */
[-C--:B--2---:R-:W-:Y:S01]  /*9310*/  FMUL.FTZ R244, R147, R238.reuse ;  /* 0x000000ee93f47220 */ /* 0x084fe20000410000 */
[----:B------:R0:W-:Y:S01]  /*9320*/  STS [R231+0x448], R246 ;  /* 0x000448f6e7007388 */ /* 0x0001e20000000800 */
[----:B------:R-:W-:Y:S01]  /*9330*/  FFMA.FTZ R238, R197, R238, R20 ;  /* 0x000000eec5ee7223 */ /* 0x000fe20000010014 */
[----:B------:R-:W-:-:S04]  /*9340*/  IMAD.WIDE.U32 R20, R139, UR32, R18 ;  /* 0x000000208b147c25 */ /* 0x000fc8000f8e0012 */
[----:B------:R-:W-:Y:S01]  /*9350*/  FFMA.FTZ R220, R171, -R220, R234 ;  /* 0x800000dcabdc7223 */ /* 0x000fe200000100ea */
[----:B------:R1:W-:Y:S01]  /*9360*/  STS [R231+0x440], R244 ;  /* 0x000440f4e7007388 */ /* 0x0003e20000000800 */
[----:B------:R-:W-:Y:S01]  /*9370*/  FFMA.FTZ R235, R195, R235, R238 ;  /* 0x000000ebc3eb7223 */ /* 0x000fe200000100ee */
[----:B------:R-:W-:-:S03]  /*9380*/  LEA R18, P2, R20, UR18, 0x2 ;  /* 0x0000001214127c11 */ /* 0x000fc6000f8410ff */
[----:B------:R-:W-:Y:S01]  /*9390*/  FFMA.FTZ R235, R194, R233, R235 ;  /* 0x000000e9c2eb7223 */ /* 0x000fe200000100eb */
[----:B0-----:R-:W-:Y:S01]  /*93a0*/  FMUL.FTZ R246, R158, R239 ;  /* 0x000000ef9ef67220 */ /* 0x001fe20000410000 */
[----:B------:R-:W-:Y:S01]  /*93b0*/  FFMA.FTZ R239, R22, R234, R23 ;  /* 0x000000ea16ef7223 */ /* 0x000fe20000010017 */
[----:B------:R-:W-:Y:S01]  /*93c0*/  IADD3 R22, P1, R4, R20, RZ ;  /* 0x0000001404167210 */ /* 0x000fe20007f3e0ff */
[----:B------:R-:W-:Y:S01]  /*93d0*/  FFMA.FTZ R234, R66, R234, R237 ;  /* 0x000000ea42ea7223 */ /* 0x000fe200000100ed */
[----:B-1----:R-:W-:Y:S01]  /*93e0*/  FMUL.FTZ R244, R189, R242 ;  /* 0x000000f2bdf47220 */ /* 0x002fe20000410000 */
[----:B------:R-:W-:Y:S01]  /*93f0*/  STS [R231+0x43c], R246 ;  /* 0x00043cf6e7007388 */ /* 0x000fe20000000800 */
[-C--:B------:R-:W-:Y:S01]  /*9400*/  FFMA.FTZ R224, R211, R239.reuse, R224 ;  /* 0x000000efd3e07223 */ /* 0x080fe200000100e0 */
[----:B------:R-:W-:Y:S01]  /*9410*/  FFMA.FTZ R211, R65, R239, R234 ;  /* 0x000000ef41d37223 */ /* 0x000fe200000100ea */
[----:B------:R-:W-:Y:S01]  /*9420*/  FFMA.FTZ R215, R172, -R215, R239 ;  /* 0x800000d7acd77223 */ /* 0x000fe200000100ef */
[----:B------:R0:W-:Y:S01]  /*9430*/  STS [R231+0x438], R244 ;  /* 0x000438f4e7007388 */ /* 0x0001e20000000800 */
[-C--:B------:R-:W-:Y:S01]  /*9440*/  FFMA.FTZ R219, R218, R224.reuse, R219 ;  /* 0x000000e0dadb7223 */ /* 0x080fe200000100db */
[----:B------:R-:W-:Y:S01]  /*9450*/  FFMA.FTZ R218, R64, R224, R211 ;  /* 0x000000e040da7223 */ /* 0x000fe200000100d3 */
[----:B------:R-:W-:-:S02]  /*9460*/  FFMA.FTZ R216, R173, -R216, R224 ;  /* 0x800000d8add87223 */ /* 0x000fc400000100e0 */
[----:B------:R-:W-:Y:S01]  /*9470*/  FFMA.FTZ R226, R213, R219, R226 ;  /* 0x000000dbd5e27223 */ /* 0x000fe200000100e2 */
[----:B------:R-:W-:Y:S01]  /*9480*/  FFMA.FTZ R217, R174, -R217, R219 ;  /* 0x800000d9aed97223 */ /* 0x000fe200000100db */
[----:B------:R-:W-:Y:S01]  /*9490*/  FFMA.FTZ R213, R63, R219, R218 ;  /* 0x000000db3fd57223 */ /* 0x000fe200000100da */
[----:B------:R-:W-:Y:S01]  /*94a0*/  IADD3 R219, -R4, UR10, -R133 ;  /* 0x0000000a04db7c10 */ /* 0x000fe2000fffe985 */
[----:B------:R-:W-:Y:S01]  /*94b0*/  FFMA.FTZ R221, R222, R226, R221 ;  /* 0x000000e2dedd7223 */ /* 0x000fe200000100dd */
[----:B0-----:R-:W-:Y:S01]  /*94c0*/  IMAD R231, R139, UR33, R236 ;  /* 0x000000218be77c24 */ /* 0x001fe2000f8e02ec */
[----:B------:R-:W-:Y:S01]  /*94d0*/  SHF.R.S32.HI R236, RZ, 0x1f, R4 ;  /* 0x0000001fffec7819 */ /* 0x000fe20000011404 */
[----:B------:R-:W-:Y:S01]  /*94e0*/  FFMA.FTZ R218, R175, -R24, R226 ;  /* 0x80000018afda7223 */ /* 0x000fe200000100e2 */
[----:B------:R-:W-:Y:S02]  /*94f0*/  FFMA.FTZ R24, R62, R226, R213 ;  /* 0x000000e23e187223 */ /* 0x000fe400000100d5 */
[----:B------:R-:W-:-:S04]  /*9500*/  IADD3 R21, R21, R231, RZ ;  /* 0x000000e715157210 */ /* 0x000fc80007ffe0ff */
[----:B------:R-:W-:Y:S01]  /*9510*/  LEA.HI.X R19, R20, UR19, R21, 0x2, P2 ;  /* 0x0000001314137c11 */ /* 0x000fe200090f1415 */
[----:B------:R-:W-:Y:S01]  /*9520*/  FFMA.FTZ R20, R192, R229, R235 ;  /* 0x000000e5c0147223 */ /* 0x000fe200000100eb */
[----:B------:R-:W-:Y:S01]  /*9530*/  IADD3.X R23, R236, R21, RZ, P1, !PT ;  /* 0x00000015ec177210 */ /* 0x000fe20000ffe4ff */
[----:B------:R-:W-:Y:S01]  /*9540*/  BAR.SYNC.DEFER_BLOCKING 0x0 ;  /* 0x0000000000007b1d */ /* 0x000fe20000010000 */
[----:B------:R-:W-:Y:S01]  /*9550*/  ISETP.GE.AND P1, PT, R219, 0x1, PT ;  /* 0x00000001db00780c */ /* 0x000fe20003f26270 */
[----:B------:R-:W-:-:S04]  /*9560*/  FFMA.FTZ R21, R199, R232, R20 ;  /* 0x000000e8c7157223 */ /* 0x000fc80000010014 */
[----:B------:R-:W-:-:S04]  /*9570*/  FFMA.FTZ R20, R220, R227, R21 ;  /* 0x000000e3dc147223 */ /* 0x000fc80000010015 */
[----:B------:R-:W-:Y:S02]  /*9580*/  FFMA.FTZ R211, R215, R230, R20 ;  /* 0x000000e6d7d37223 */ /* 0x000fe40000010014 */
[----:B------:R-:W0:Y:S02]  /*9590*/  LDC.64 R20, c[0x0][0x360] ;  /* 0x0000d800ff147b82 */ /* 0x000e240000000a00 */
[----:B------:R-:W-:-:S04]  /*95a0*/  FFMA.FTZ R222, R216, R225, R211 ;  /* 0x000000e1d8de7223 */ /* 0x000fc800000100d3 */
[----:B------:R-:W-:Y:S01]  /*95b0*/  FFMA.FTZ R211, R217, R228, R222 ;  /* 0x000000e4d9d37223 */ /* 0x000fe200000100de */
[----:B------:R-:W-:Y:S01]  /*95c0*/  FFMA.FTZ R222, R201, R221, R214 ;  /* 0x000000ddc9de7223 */ /* 0x000fe200000100d6 */
[----:B------:R-:W-:Y:S01]  /*95d0*/  FFMA.FTZ R201, R176, -R25, R221 ;  /* 0x80000019b0c97223 */ /* 0x000fe200000100dd */
[----:B------:R-:W-:Y:S01]  /*95e0*/  FFMA.FTZ R221, R61, R221, R24 ;  /* 0x000000dd3ddd7223 */ /* 0x000fe20000010018 */
[----:B------:R-:W-:Y:S01]  /*95f0*/  FFMA.FTZ R214, R218, R223, R211 ;  /* 0x000000dfdad67223 */ /* 0x000fe200000100d3 */
[----:B------:R-:W-:Y:S06]  /*9600*/  @!P1 BRA `(.L_x_7485) ;  /* 0x00000000002c9947 */ /* 0x000fec0003800000 */
        /* <DEDUP_REMOVED lines=11> */
.L_x_7485:
[----:B------:R-:W-:Y:S05]  /*96c0*/  BSYNC B0 ;  /* 0x0000000000007941 */ /* 0x000fea0003800000 */
.L_x_7484:
        /* <DEDUP_REMOVED lines=11> */
[----:B------:R-:W-:Y:S01]  /*9780*/  ISETP.GE.AND P1, PT, R219, 0x21, PT ;  /* 0x00000021db00780c */ /* 0x000fe20003f26270 */
[C---:B------:R-:W-:Y:S01]  /*9790*/  VIADD R212, R133.reuse, 0x20 ;  /* 0x0000002085d47836 */ /* 0x040fe20000000000 */
[----:B------:R-:W-:Y:S01]  /*97a0*/  UIMAD UR12, UR12, -0x200, URZ ;  /* 0xfffffe000c0c78a4 */ /* 0x000fe2000f8e023f */
[----:B------:R-:W-:Y:S01]  /*97b0*/  IADD3 R214, R133, 0x40, RZ ;  /* 0x0000004085d67810 */ /* 0x000fe20007ffe0ff */
[----:B------:R-:W-:Y:S01]  /*97c0*/  FMUL.FTZ R24, R60, R222 ;  /* 0x000000de3c187220 */ /* 0x000fe20000410000 */
[----:B------:R-:W-:Y:S01]  /*97d0*/  IMAD.WIDE.U32 R22, R20, UR13, R22 ;  /* 0x0000000d14167c25 */ /* 0x000fe2000f8e0016 */
[----:B------:R-:W-:Y:S01]  /*97e0*/  LEA.HI.SX32 R212, R212, R133, 0x1b ;  /* 0x00000085d4d47211 */ /* 0x000fe200078fdaff */
[----:B------:R-:W-:Y:S01]  /*97f0*/  BSSY B0, `(.L_x_7486) ;  /* 0x0000011000007945 */ /* 0x000fe20003800000 */
[----:B------:R-:W-:Y:S01]  /*9800*/  MOV R211, UR12 ;  /* 0x0000000c00d37c02 */ /* 0x000fe20008000f00 */
[----:B------:R-:W-:Y:S01]  /*9810*/  FADD.FTZ R24, R221, R24 ;  /* 0x00000018dd187221 */ /* 0x000fe20000010000 */
[----:B------:R-:W-:-:S02]  /*9820*/  LEA R21, R212, UR11, 0x2 ;  /* 0x0000000bd4157c11 */ /* 0x000fc4000f8e10ff */
[----:B------:R-:W-:Y:S01]  /*9830*/  IADD3 R222, R133, 0x60, RZ ;  /* 0x0000006085de7810 */ /* 0x000fe20007ffe0ff */
[----:B------:R-:W-:Y:S01]  /*9840*/  IMAD.WIDE R18, R211, 0x4, R18 ;  /* 0x00000004d3127825 */ /* 0x000fe200078e0212 */
[----:B------:R-:W-:Y:S02]  /*9850*/  LEA.HI.SX32 R214, R214, R133, 0x1b ;  /* 0x00000085d6d67211 */ /* 0x000fe400078fdaff */
[----:B------:R-:W0:Y:S01]  /*9860*/  LDS R21, [R21+0x4b0] ;  /* 0x0004b00015157984 */ /* 0x000e220000000800 */
[----:B------:R-:W-:Y:S02]  /*9870*/  ISETP.GE.AND P2, PT, R219, 0x41, PT ;  /* 0x00000041db00780c */ /* 0x000fe40003f46270 */
[----:B------:R-:W-:Y:S02]  /*9880*/  IADD3 R23, R203, R23, RZ ;  /* 0x00000017cb177210 */ /* 0x000fe40007ffe0ff */
[----:B------:R-:W-:Y:S02]  /*9890*/  ISETP.GE.AND P3, PT, R219, 0x61, PT ;  /* 0x00000061db00780c */ /* 0x000fe40003f66270 */
[----:B------:R-:W-:-:S02]  /*98a0*/  LEA.HI.SX32 R222, R222, R133, 0x1b ;  /* 0x00000085dede7211 */ /* 0x000fc400078fdaff */
[----:B------:R-:W-:Y:S01]  /*98b0*/  LEA R214, R214, UR11, 0x2 ;  /* 0x0000000bd6d67c11 */ /* 0x000fe2000f8e10ff */
[----:B------:R-:W-:Y:S08]  /*98c0*/  @!P1 BRA `(.L_x_7487) ;  /* 0x00000000000c9947 */ /* 0x000ff00003800000 */
[----:B------:R-:W-:-:S05]  /*98d0*/  IMAD.WIDE.U32 R18, R20, UR13, R18 ;  /* 0x0000000d14127c25 */ /* 0x000fca000f8e0012 */
[----:B------:R-:W-:-:S05]  /*98e0*/  IADD3 R19, R19, R203, RZ ;  /* 0x000000cb13137210 */ /* 0x000fca0007ffe0ff */
[----:B0-----:R1:W-:Y:S02]  /*98f0*/  REDG.E.ADD.F32.FTZ.RN.STRONG.GPU desc[UR14][R18.64+-0x780], R21 ;  /* 0xfff88015120079a6 */ /* 0x0013e4000c10f38e */
.L_x_7487:
[----:B------:R-:W-:Y:S05]  /*9900*/  BSYNC B0 ;  /* 0x0000000000007941 */ /* 0x000fea0003800000 */
.L_x_7486:
[----:B-1----:R1:W2:Y:S01]  /*9910*/  LDS R19, [R214+0x530] ;  /* 0x00053000d6137984 */ /* 0x0022a20000000800 */
[----:B------:R-:W-:Y:S01]  /*9920*/  BSSY B0, `(.L_x_7488) ;  /* 0x0000004000007945 */ /* 0x000fe20003800000 */
[----:B------:R-:W-:-:S03]  /*9930*/  LEA R222, R222, UR11, 0x2 ;  /* 0x0000000bdede7c11 */ /* 0x000fc6000f8e10ff */
[----:B------:R-:W-:Y:S05]  /*9940*/  @!P2 BRA `(.L_x_7489) ;  /* 0x000000000004a947 */ /* 0x000fea0003800000 */
[----:B--2---:R3:W-:Y:S02]  /*9950*/  REDG.E.ADD.F32.FTZ.RN.STRONG.GPU desc[UR14][R22.64+-0x700], R19 ;  /* 0xfff90013160079a6 */ /* 0x0047e4000c10f38e */
.L_x_7489:
[----:B------:R-:W-:Y:S05]  /*9960*/  BSYNC B0 ;  /* 0x0000000000007941 */ /* 0x000fea0003800000 */
.L_x_7488:
[----:B--23--:R2:W3:Y:S01]  /*9970*/  LDS R19, [R222+0x5b0] ;  /* 0x0005b000de137984 */ /* 0x00c4e20000000800 */
[----:B------:R-:W-:Y:S01]  /*9980*/  BSSY B0, `(.L_x_7490) ;  /* 0x0000005000007945 */ /* 0x000fe20003800000 */
[C---:B------:R-:W-:Y:S02]  /*9990*/  IADD3 R18, R133.reuse, 0x80, RZ ;  /* 0x0000008085127810 */ /* 0x040fe40007ffe0ff */
[----:B------:R-:W-:Y:S01]  /*99a0*/  IADD3 R20, R133, 0xa0, RZ ;  /* 0x000000a085147810 */ /* 0x000fe20007ffe0ff */
[----:B------:R-:W-:Y:S06]  /*99b0*/  @!P3 BRA `(.L_x_7491) ;  /* 0x000000000004b947 */ /* 0x000fec0003800000 */
[----:B---3--:R4:W-:Y:S02]  /*99c0*/  REDG.E.ADD.F32.FTZ.RN.STRONG.GPU desc[UR14][R22.64+-0x680], R19 ;  /* 0xfff98013160079a6 */ /* 0x0089e4000c10f38e */
.L_x_7491:
[----:B------:R-:W-:Y:S05]  /*99d0*/  BSYNC B0 ;  /* 0x0000000000007941 */ /* 0x000fea0003800000 */
.L_x_7490:
[-C--:B------:R-:W-:Y:S01]  /*99e0*/  LEA.HI.SX32 R18, R18, R133.reuse, 0x1b ;  /* 0x0000008512127211 */ /* 0x080fe200078fdaff */
[----:B------:R-:W-:Y:S01]  /*99f0*/  VIADD R212, R133, 0xc0 ;  /* 0x000000c085d47836 */ /* 0x000fe20000000000 */
[----:B------:R-:W-:Y:S01]  /*9a00*/  ISETP.GE.AND P6, PT, R219, 0x81, PT ;  /* 0x00000081db00780c */ /* 0x000fe20003fc6270 */
[----:B------:R-:W-:Y:S01]  /*9a10*/  BSSY B0, `(.L_x_7492) ;  /* 0x000000e000007945 */ /* 0x000fe20003800000 */
[----:B------:R-:W-:Y:S02]  /*9a20*/  LEA R18, R18, UR11, 0x2 ;  /* 0x0000000b12127c11 */ /* 0x000fe4000f8e10ff */
[-C--:B------:R-:W-:Y:S02]  /*9a30*/  LEA.HI.SX32 R20, R20, R133.reuse, 0x1b ;  /* 0x0000008514147211 */ /* 0x080fe400078fdaff */
[----:B-1----:R-:W-:Y:S01]  /*9a40*/  IADD3 R214, R133, 0xe0, RZ ;  /* 0x000000e085d67810 */ /* 0x002fe20007ffe0ff */
[----:B---34-:R1:W3:Y:S01]  /*9a50*/  LDS R19, [R18+0x630] ;  /* 0x0006300012137984 */ /* 0x0182e20000000800 */
        /* <DEDUP_REMOVED lines=8> */
[----:B---3--:R1:W-:Y:S02]  /*9ae0*/  REDG.E.ADD.F32.FTZ.RN.STRONG.GPU desc[UR14][R22.64+-0x600], R19 ;  /* 0xfffa0013160079a6 */ /* 0x0083e4000c10f38e */
.L_x_7493:
[----:B------:R-:W-:Y:S05]  /*9af0*/  BSYNC B0 ;  /* 0x0000000000007941 */ /* 0x000fea0003800000 */
.L_x_7492:
[----:B-1-3--:R1:W3:Y:S01]  /*9b00*/  LDS R19, [R20+0x6b0] ;  /* 0x0006b00014137984 */ /* 0x00a2e20000000800 */
[----:B------:R-:W-:Y:S01]  /*9b10*/  BSSY B0, `(.L_x_7494) ;  /* 0x0000006000007945 */ /* 0x000fe20003800000 */
[----:B------:R-:W-:Y:S02]  /*9b20*/  IADD3 R18, R133, 0x100, RZ ;  /* 0x0000010085127810 */ /* 0x000fe40007ffe0ff */
[----:B------:R-:W-:Y:S02]  /*9b30*/  LEA.HI.SX32 R214, R214, R133, 0x1b ;  /* 0x00000085d6d67211 */ /* 0x000fe400078fdaff */
[----:B------:R-:W-:Y:S01]  /*9b40*/  LEA R212, R212, UR11, 0x2 ;  /* 0x0000000bd4d47c11 */ /* 0x000fe2000f8e10ff */
[----:B------:R-:W-:Y:S06]  /*9b50*/  @!P1 BRA `(.L_x_7495) ;  /* 0x0000000000049947 */ /* 0x000fec0003800000 */
[----:B---3--:R4:W-:Y:S02]  /*9b60*/  REDG.E.ADD.F32.FTZ.RN.STRONG.GPU desc[UR14][R22.64+-0x580], R19 ;  /* 0xfffa8013160079a6 */ /* 0x0089e4000c10f38e */
.L_x_7495:
[----:B------:R-:W-:Y:S05]  /*9b70*/  BSYNC B0 ;  /* 0x0000000000007941 */ /* 0x000fea0003800000 */
.L_x_7494:
[----:B---34-:R3:W4:Y:S01]  /*9b80*/  LDS R19, [R212+0x730] ;  /* 0x00073000d4137984 */ /* 0x0187220000000800 */
[----:B------:R-:W-:Y:S01]  /*9b90*/  BSSY B0, `(.L_x_7496) ;  /* 0x0000006000007945 */ /* 0x000fe20003800000 */
[----:B-1----:R-:W-:Y:S02]  /*9ba0*/  IADD3 R20, R133, 0x120, RZ ;  /* 0x0000012085147810 */ /* 0x002fe40007ffe0ff */
[----:B------:R-:W-:Y:S02]  /*9bb0*/  LEA.HI.SX32 R18, R18, R133, 0x1b ;  /* 0x0000008512127211 */ /* 0x000fe400078fdaff */
[----:B------:R-:W-:Y:S01]  /*9bc0*/  LEA R214, R214, UR11, 0x2 ;  /* 0x0000000bd6d67c11 */ /* 0x000fe2000f8e10ff */
[----:B------:R-:W-:Y:S06]  /*9bd0*/  @!P2 BRA `(.L_x_7497) ;  /* 0x000000000004a947 */ /* 0x000fec0003800000 */
[----:B----4-:R1:W-:Y:S02]  /*9be0*/  REDG.E.ADD.F32.FTZ.RN.STRONG.GPU desc[UR14][R22.64+-0x500], R19 ;  /* 0xfffb0013160079a6 */ /* 0x0103e4000c10f38e */
.L_x_7497:
[----:B------:R-:W-:Y:S05]  /*9bf0*/  BSYNC B0 ;  /* 0x0000000000007941 */ /* 0x000fea0003800000 */
.L_x_7496:
[----:B-1--4-:R1:W4:Y:S01]  /*9c00*/  LDS R19, [R214+0x7b0] ;  /* 0x0007b000d6137984 */ /* 0x0123220000000800 */
[----:B------:R-:W-:Y:S01]  /*9c10*/  BSSY B0, `(.L_x_7498) ;  /* 0x0000005000007945 */ /* 0x000fe20003800000 */
[----:B------:R-:W-:Y:S02]  /*9c20*/  LEA.HI.SX32 R20, R20, R133, 0x1b ;  /* 0x0000008514147211 */ /* 0x000fe400078fdaff */
[----:B------:R-:W-:Y:S01]  /*9c30*/  LEA R18, R18, UR11, 0x2 ;  /* 0x0000000b12127c11 */ /* 0x000fe2000f8e10ff */
[----:B------:R-:W-:Y:S06]  /*9c40*/  @!P3 BRA `(.L_x_7499) ;  /* 0x000000000004b947 */ /* 0x000fec0003800000 */
[----:B----4-:R4:W-:Y:S02]  /*9c50*/  REDG.E.ADD.F32.FTZ.RN.STRONG.GPU desc[UR14][R22.64+-0x480], R19 ;  /* 0xfffb8013160079a6 */ /* 0x0109e4000c10f38e */
.L_x_7499:
[----:B------:R-:W-:Y:S05]  /*9c60*/  BSYNC B0 ;  /* 0x0000000000007941 */ /* 0x000fea0003800000 */
.L_x_7498:
[----:B----4-:R4:W1:Y:S01]  /*9c70*/  LDS R19, [R18+0x830] ;  /* 0x0008300012137984 */ /* 0x0108620000000800 */
[----:B------:R-:W-:Y:S01]  /*9c80*/  BSSY B0, `(.L_x_7500) ;  /* 0x0000004000007945 */ /* 0x000fe20003800000 */
[----:B0-----:R-:W-:-:S03]  /*9c90*/  LEA R21, R20, UR11, 0x2 ;  /* 0x0000000b14157c11 */ /* 0x001fc6000f8e10ff */
[----:B------:R-:W-:Y:S05]  /*9ca0*/  @!P4 BRA `(.L_x_7501) ;  /* 0x000000000004c947 */ /* 0x000fea0003800000 */
[----:B-1----:R0:W-:Y:S02]  /*9cb0*/  REDG.E.ADD.F32.FTZ.RN.STRONG.GPU desc[UR14][R22.64+-0x400], R19 ;  /* 0xfffc0013160079a6 */ /* 0x0021e4000c10f38e */
.L_x_7501:
[----:B------:R-:W-:Y:S05]  /*9cc0*/  BSYNC B0 ;  /* 0x0000000000007941 */ /* 0x000fea0003800000 */
.L_x_7500:
[----:B01----:R0:W1:Y:S01]  /*9cd0*/  LDS R19, [R21+0x8b0] ;  /* 0x0008b00015137984 */ /* 0x0030620000000800 */
[----:B------:R-:W-:Y:S01]  /*9ce0*/  BSSY B0, `(.L_x_7502) ;  /* 0x0000005000007945 */ /* 0x000fe20003800000 */
[C---:B----4-:R-:W-:Y:S02]  /*9cf0*/  IADD3 R18, R133.reuse, 0x140, RZ ;  /* 0x0000014085127810 */ /* 0x050fe40007ffe0ff */
[----:B------:R-:W-:Y:S01]  /*9d00*/  IADD3 R20, R133, 0x160, RZ ;  /* 0x0000016085147810 */ /* 0x000fe20007ffe0ff */
[----:B------:R-:W-:Y:S06]  /*9d10*/  @!P5 BRA `(.L_x_7503) ;  /* 0x000000000004d947 */ /* 0x000fec0003800000 */
[----:B-1----:R4:W-:Y:S02]  /*9d20*/  REDG.E.ADD.F32.FTZ.RN.STRONG.GPU desc[UR14][R22.64+-0x380], R19 ;  /* 0xfffc8013160079a6 */ /* 0x0029e4000c10f38e */
.L_x_7503:
[----:B------:R-:W-:Y:S05]  /*9d30*/  BSYNC B0 ;  /* 0x0000000000007941 */ /* 0x000fea0003800000 */
.L_x_7502:
        /* <DEDUP_REMOVED lines=17> */
.L_x_7505:
[----:B------:R-:W-:Y:S05]  /*9e50*/  BSYNC B0 ;  /* 0x0000000000007941 */ /* 0x000fea0003800000 */
.L_x_7504:
[----:B-1-3--:R1:W3:Y:S01]  /*9e60*/  LDS R19, [R20+0x9b0] ;  /* 0x0009b00014137984 */ /* 0x00a2e20000000800 */
[----:B------:R-:W-:Y:S01]  /*9e70*/  BSSY B0, `(.L_x_7506) ;  /* 0x0000006000007945 */ /* 0x000fe20003800000 */
[----:B------:R-:W-:Y:S01]  /*9e80*/  VIADD R18, R133, 0x1c0 ;  /* 0x000001c085127836 */ /* 0x000fe20000000000 */
[----:B------:R-:W-:Y:S02]  /*9e90*/  LEA.HI.SX32 R214, R214, R133, 0x1b ;  /* 0x00000085d6d67211 */ /* 0x000fe400078fdaff */
[----:B------:R-:W-:Y:S01]  /*9ea0*/  LEA R212, R212, UR11, 0x2 ;  /* 0x0000000bd4d47c11 */ /* 0x000fe2000f8e10ff */
[----:B------:R-:W-:Y:S06]  /*9eb0*/  @!P1 BRA `(.L_x_7507) ;  /* 0x0000000000049947 */ /* 0x000fec0003800000 */
[----:B---3--:R4:W-:Y:S02]  /*9ec0*/  REDG.E.ADD.F32.FTZ.RN.STRONG.GPU desc[UR14][R22.64+-0x280], R19 ;  /* 0xfffd8013160079a6 */ /* 0x0089e4000c10f38e */
.L_x_7507:
[----:B------:R-:W-:Y:S05]  /*9ed0*/  BSYNC B0 ;  /* 0x0000000000007941 */ /* 0x000fea0003800000 */
.L_x_7506:
[----:B---34-:R3:W4:Y:S01]  /*9ee0*/  LDS R19, [R212+0xa30] ;  /* 0x000a3000d4137984 */ /* 0x0187220000000800 */
[----:B------:R-:W-:Y:S01]  /*9ef0*/  BSSY B0, `(.L_x_7508) ;  /* 0x0000006000007945 */ /* 0x000fe20003800000 */
[----:B-1----:R-:W-:Y:S02]  /*9f00*/  IADD3 R20, R133, 0x1e0, RZ ;  /* 0x000001e085147810 */ /* 0x002fe40007ffe0ff */
[----:B------:R-:W-:Y:S02]  /*9f10*/  LEA.HI.SX32 R18, R18, R133, 0x1b ;  /* 0x0000008512127211 */ /* 0x000fe400078fdaff */
[----:B------:R-:W-:Y:S01]  /*9f20*/  LEA R214, R214, UR11, 0x2 ;  /* 0x0000000bd6d67c11 */ /* 0x000fe2000f8e10ff */
[----:B------:R-:W-:Y:S06]  /*9f30*/  @!P2 BRA `(.L_x_7509) ;  /* 0x000000000004a947 */ /* 0x000fec0003800000 */
[----:B----4-:R1:W-:Y:S02]  /*9f40*/  REDG.E.ADD.F32.FTZ.RN.STRONG.GPU desc[UR14][R22.64+-0x200], R19 ;  /* 0xfffe0013160079a6 */ /* 0x0103e4000c10f38e */
.L_x_7509:
[----:B------:R-:W-:Y:S05]  /*9f50*/  BSYNC B0 ;  /* 0x0000000000007941 */ /* 0x000fea0003800000 */
.L_x_7508:
[----:B-1--4-:R1:W4:Y:S01]  /*9f60*/  LDS R19, [R214+0xab0] ;  /* 0x000ab000d6137984 */ /* 0x0123220000000800 */
[----:B------:R-:W-:Y:S01]  /*9f70*/  BSSY B0, `(.L_x_7510) ;  /* 0x0000005000007945 */ /* 0x000fe20003800000 */
[----:B------:R-:W-:Y:S02]  /*9f80*/  LEA.HI.SX32 R20, R20, R133, 0x1b ;  /* 0x0000008514147211 */ /* 0x000fe400078fdaff */
[----:B------:R-:W-:Y:S01]  /*9f90*/  LEA R18, R18, UR11, 0x2 ;  /* 0x0000000b12127c11 */ /* 0x000fe2000f8e10ff */
[----:B------:R-:W-:Y:S06]  /*9fa0*/  @!P3 BRA `(.L_x_7511) ;  /* 0x000000000004b947 */ /* 0x000fec0003800000 */
[----:B----4-:R4:W-:Y:S02]  /*9fb0*/  REDG.E.ADD.F32.FTZ.RN.STRONG.GPU desc[UR14][R22.64+-0x180], R19 ;  /* 0xfffe8013160079a6 */ /* 0x0109e4000c10f38e */
.L_x_7511:
[----:B------:R-:W-:Y:S05]  /*9fc0*/  BSYNC B0 ;  /* 0x0000000000007941 */ /* 0x000fea0003800000 */
.L_x_7510:
[----:B----4-:R4:W0:Y:S01]  /*9fd0*/  LDS R19, [R18+0xb30] ;  /* 0x000b300012137984 */ /* 0x0108220000000800 */
[----:B------:R-:W-:Y:S01]  /*9fe0*/  BSSY B0, `(.L_x_7512) ;  /* 0x0000004000007945 */ /* 0x000fe20003800000 */
[----:B------:R-:W-:-:S03]  /*9ff0*/  LEA R20, R20, UR11, 0x2 ;  /* 0x0000000b14147c11 */ /* 0x000fc6000f8e10ff */
[----:B------:R-:W-:Y:S05]  /*a000*/  @!P4 BRA `(.L_x_7513) ;  /* 0x000000000004c947 */ /* 0x000fea0003800000 */
[----:B0-----:R0:W-:Y:S02]  /*a010*/  REDG.E.ADD.F32.FTZ.RN.STRONG.GPU desc[UR14][R22.64+-0x100], R19 ;  /* 0xffff0013160079a6 */ /* 0x0011e4000c10f38e */
.L_x_7513:
[----:B------:R-:W-:Y:S05]  /*a020*/  BSYNC B0 ;  /* 0x0000000000007941 */ /* 0x000fea0003800000 */
.L_x_7512:
[----:B0-----:R0:W0:Y:S01]  /*a030*/  LDS R19, [R20+0xbb0] ;  /* 0x000bb00014137984 */ /* 0x0010220000000800 */
[----:B------:R-:W-:Y:S04]  /*a040*/  BSSY B0, `(.L_x_7514) ;  /* 0x0000003000007945 */ /* 0x000fe80003800000 */
[----:B------:R-:W-:Y:S05]  /*a050*/  @!P5 BRA `(.L_x_7515) ;  /* 0x000000000004d947 */ /* 0x000fea0003800000 */
[----:B0-----:R0:W-:Y:S02]  /*a060*/  REDG.E.ADD.F32.FTZ.RN.STRONG.GPU desc[UR14][R22.64+-0x80], R19 ;  /* 0xffff8013160079a6 */ /* 0x0011e4000c10f38e */
.L_x_7515:
[----:B------:R-:W-:Y:S05]  /*a070*/  BSYNC B0 ;  /* 0x0000000000007941 */ /* 0x000fea0003800000 */
.L_x_7514:
[----:B0-----:R-:W0:Y:S01]  /*a080*/  SHFL.DOWN PT, R19, R24, 0x1, 0x1f ;  /* 0x08201f0018137f89 */ /* 0x001e2200000e0000 */
[----:B------:R-:W-:Y:S01]  /*a090*/  ISETP.GT.AND P1, PT, R131, 0x1e, PT ;  /* 0x0000001e8300780c */ /* 0x000fe20003f24270 */
[----:B---3--:R-:W-:Y:S01]  /*a0a0*/  FMUL.FTZ R212, R170, R185 ;  /* 0x000000b9aad47220 */ /* 0x008fe20000410000 */
[-C--:B------:R-:W-:Y:S01]  /*a0b0*/  FMUL.FTZ R177, R177, R178.reuse ;  /* 0x000000b2b1b17220 */ /* 0x080fe20000410000 */
[----:B----4-:R-:W3:Y:S01]  /*a0c0*/  SHFL.DOWN PT, R18, R25, 0x1, 0x1f ;  /* 0x08201f0019127f89 */ /* 0x010ee200000e0000 */
        /* <DEDUP_REMOVED lines=9> */
[-C--:B------:R-:W-:Y:S01]  /*a160*/  FMUL.FTZ R167, R167, R190.reuse ;  /* 0x000000bea7a77220 */ /* 0x080fe20000410000 */
[----:B------:R-:W-:Y:S01]  /*a170*/  FMUL.FTZ R190, R143, R190 ;  /* 0x000000be8fbe7220 */ /* 0x000fe20000410000 */
[----:B------:R-:W-:Y:S01]  /*a180*/  FMUL.FTZ R23, R192, R23 ;  /* 0x00000017c0177220 */ /* 0x000fe20000410000 */
[----:B------:R-:W-:Y:S01]  /*a190*/  ISETP.NE.AND P2, PT, R131, RZ, PT ;  /* 0x000000ff8300720c */ /* 0x000fe20003f45270 */
[----:B------:R-:W-:Y:S01]  /*a1a0*/  FMUL.FTZ R163, R163, R206 ;  /* 0x000000cea3a37220 */ /* 0x000fe20000410000 */
[----:B------:R-:W-:Y:S01]  /*a1b0*/  FMUL.FTZ R195, R195, R190 ;  /* 0x000000bec3c37220 */ /* 0x000fe20000410000 */
[----:B------:R-:W-:Y:S01]  /*a1c0*/  FFMA.FTZ R162, R162, R169, R23 ;  /* 0x000000a9a2a27223 */ /* 0x000fe20000010017 */
[----:B------:R-:W-:Y:S01]  /*a1d0*/  ISETP.NE.AND P3, PT, R133, RZ, PT ;  /* 0x000000ff8500720c */ /* 0x000fe20003f65270 */
[----:B------:R-:W-:Y:S01]  /*a1e0*/  FMUL.FTZ R22, R161, R204 ;  /* 0x000000cca1167220 */ /* 0x000fe20000410000 */
[----:B------:R-:W-:Y:S01]  /*a1f0*/  FFMA.FTZ R160, R160, R167, R195 ;  /* 0x000000a7a0a07223 */ /* 0x000fe200000100c3 */
[----:B0-----:R-:W-:Y:S01]  /*a200*/  @!P1 FADD.FTZ R24, R24, R19 ;  /* 0x0000001318189221 */ /* 0x001fe20000010000 */
[----:B------:R-:W-:Y:S01]  /*a210*/  FMUL.FTZ R159, R159, R202 ;  /* 0x000000ca9f9f7220 */ /* 0x000fe20000410000 */
[C---:B------:R-:W-:Y:S01]  /*a220*/  FMUL.FTZ R174, R143.reuse, R183 ;  /* 0x000000b78fae7220 */ /* 0x040fe20000410000 */
[----:B------:R-:W-:Y:S01]  /*a230*/  FMUL.FTZ R193, R143, R193 ;  /* 0x000000c18fc17220 */ /* 0x000fe20000410000 */
[----:B---3--:R-:W-:Y:S01]  /*a240*/  @!P1 FADD.FTZ R25, R25, R18 ;  /* 0x0000001219199221 */ /* 0x008fe20000010000 */
[----:B------:R-:W0:Y:S01]  /*a250*/  SHFL.DOWN PT, R19, R24, 0x2, 0x1f ;  /* 0x08401f0018137f89 */ /* 0x000e2200000e0000 */
[----:B------:R-:W-:Y:S01]  /*a260*/  ISETP.GT.AND P1, PT, R131, 0x1d, PT ;  /* 0x0000001d8300780c */ /* 0x000fe20003f24270 */
[C---:B------:R-:W-:Y:S01]  /*a270*/  FMUL.FTZ R208, R143.reuse, R208 ;  /* 0x000000d08fd07220 */ /* 0x040fe20000410000 */
[C---:B------:R-:W-:Y:S01]  /*a280*/  FMUL.FTZ R204, R143.reuse, R204 ;  /* 0x000000cc8fcc7220 */ /* 0x040fe20000410000 */
[----:B------:R-:W3:Y:S01]  /*a290*/  SHFL.DOWN PT, R18, R25, 0x2, 0x1f ;  /* 0x08401f0019127f89 */ /* 0x000ee200000e0000 */
        /* <DEDUP_REMOVED lines=20> */
[----:B------:R-:W-:Y:S01]  /*a3e0*/  FFMA.FTZ R49, R172, R80, R49 ;  /* 0x00000050ac317223 */ /* 0x000fe20000010031 */
[----:B------:R-:W-:Y:S01]  /*a3f0*/  FFMA.FTZ R53, R170, R84, R53 ;  /* 0x00000054aa357223 */ /* 0x000fe20000010035 */
[----:B------:R-:W-:Y:S01]  /*a400*/  FADD.FTZ R35, R162, R35 ;  /* 0x00000023a2237221 */ /* 0x000fe20000010000 */
[----:B---3--:R-:W-:Y:S01]  /*a410*/  @!P1 FADD.FTZ R25, R25, R18 ;  /* 0x0000001219199221 */ /* 0x008fe20000010000 */
[----:B------:R-:W0:Y:S01]  /*a420*/  SHFL.DOWN PT, R19, R24, 0x4, 0x1f ;  /* 0x08801f0018137f89 */ /* 0x000e2200000e0000 */
[----:B------:R-:W-:Y:S01]  /*a430*/  ISETP.GT.AND P1, PT, R131, 0x1b, PT ;  /* 0x0000001b8300780c */ /* 0x000fe20003f24270 */
[C---:B------:R-:W-:Y:S01]  /*a440*/  FMUL.FTZ R18, R143.reuse, R185 ;  /* 0x000000b98f127220 */ /* 0x040fe20000410000 */
[C---:B------:R-:W-:Y:S01]  /*a450*/  FMUL.FTZ R185, R143.reuse, R180 ;  /* 0x000000b48fb97220 */ /* 0x040fe20000410000 */
[----:B------:R-:W3:Y:S01]  /*a460*/  SHFL.DOWN PT, R20, R25, 0x4, 0x1f ;  /* 0x08801f0019147f89 */ /* 0x000ee200000e0000 */
[----:B------:R-:W-:Y:S01]  /*a470*/  FMUL.FTZ R180, R143, R181 ;  /* 0x000000b58fb47220 */ /* 0x000fe20000410000 */
[----:B-1----:R-:W-:Y:S01]  /*a480*/  FMUL.FTZ R214, R199, R18 ;  /* 0x00000012c7d67220 */ /* 0x002fe20000410000 */
[----:B------:R-:W-:Y:S01]  /*a490*/  FMUL.FTZ R18, R143, R179 ;  /* 0x000000b38f127220 */ /* 0x000fe20000410000 */
[-C--:B------:R-:W-:Y:S01]  /*a4a0*/  FMUL.FTZ R179, R173, R182.reuse ;  /* 0x000000b6adb37220 */ /* 0x080fe20000410000 */
[C---:B------:R-:W-:Y:S01]  /*a4b0*/  FMUL.FTZ R181, R143.reuse, R182 ;  /* 0x000000b68fb57220 */ /* 0x040fe20000410000 */
        /* <DEDUP_REMOVED lines=15> */
[C---:B------:R-:W-:Y:S01]  /*a5b0*/  FMUL.FTZ R19, R143.reuse, R206 ;  /* 0x000000ce8f137220 */ /* 0x040fe20000410000 */
[-C--:B------:R-:W-:Y:S01]  /*a5c0*/  FMUL.FTZ R143, R143, R200.reuse ;  /* 0x000000c88f8f7220 */ /* 0x080fe20000410000 */
[----:B------:R-:W-:Y:S01]  /*a5d0*/  FFMA.FTZ R48, R179, R83, R48 ;  /* 0x00000053b3307223 */ /* 0x000fe20000010030 */
[----:B---3--:R-:W-:Y:S01]  /*a5e0*/  @!P1 FADD.FTZ R25, R25, R20 ;  /* 0x0000001419199221 */ /* 0x008fe20000010000 */
[----:B------:R-:W0:Y:S01]  /*a5f0*/  SHFL.DOWN PT, R165, R24, 0x8, 0x1f ;  /* 0x09001f0018a57f89 */ /* 0x000e2200000e0000 */
[----:B------:R-:W-:Y:S01]  /*a600*/  ISETP.GT.AND P1, PT, R131, 0x17, PT ;  /* 0x000000178300780c */ /* 0x000fe20003f24270 */
[----:B------:R-:W-:Y:S01]  /*a610*/  FMUL.FTZ R19, R198, R19 ;  /* 0x00000013c6137220 */ /* 0x000fe20000410000 */
[----:B------:R-:W-:Y:S01]  /*a620*/  FMUL.FTZ R20, R157, R200 ;  /* 0x000000c89d147220 */ /* 0x000fe20000410000 */
[----:B------:R-:W1:Y:S01]  /*a630*/  SHFL.DOWN PT, R182, R25, 0x8, 0x1f ;  /* 0x09001f0019b67f89 */ /* 0x000e6200000e0000 */
[----:B------:R-:W-:Y:S01]  /*a640*/  FMUL.FTZ R2, R2, R143 ;  /* 0x0000008f02027220 */ /* 0x000fe20000410000 */
[----:B------:R-:W-:Y:S01]  /*a650*/  FFMA.FTZ R158, R158, R163, R19 ;  /* 0x000000a39e9e7223 */ /* 0x000fe20000010013 */
[----:B------:R-:W-:Y:S01]  /*a660*/  FADD.FTZ R38, R153, R38 ;  /* 0x0000002699267221 */ /* 0x000fe20000010000 */
[----:B------:R-:W-:Y:S01]  /*a670*/  FFMA.FTZ R54, R167, R89, R54 ;  /* 0x00000059a7367223 */ /* 0x000fe20000010036 */
[----:B------:R-:W-:Y:S01]  /*a680*/  FFMA.FTZ R191, R191, R20, R2 ;  /* 0x00000014bfbf7223 */ /* 0x000fe20000010002 */
[----:B------:R-:W-:Y:S01]  /*a690*/  FFMA.FTZ R47, R178, R78, R47 ;  /* 0x0000004eb22f7223 */ /* 0x000fe2000001002f */
[----:B------:R-:W-:Y:S01]  /*a6a0*/  FADD.FTZ R34, R149, R34 ;  /* 0x0000002295227221 */ /* 0x000fe20000010000 */
[----:B------:R-:W-:Y:S01]  /*a6b0*/  FADD.FTZ R39, R196, R39 ;  /* 0x00000027c4277221 */ /* 0x000fe20000010000 */
[----:B------:R-:W-:Y:S01]  /*a6c0*/  FFMA.FTZ R55, R168, R86, R55 ;  /* 0x00000056a8377223 */ /* 0x000fe20000010037 */
        /* <DEDUP_REMOVED lines=14> */
[----:B-1----:R-:W-:Y:S01]  /*a7b0*/  @!P1 FADD.FTZ R25, R25, R182 ;  /* 0x000000b619199221 */ /* 0x002fe20000010000 */
[----:B------:R-:W0:Y:S01]  /*a7c0*/  SHFL.DOWN PT, R23, R24, 0x10, 0x1f ;  /* 0x0a001f0018177f89 */ /* 0x000e2200000e0000 */
[----:B------:R-:W-:Y:S01]  /*a7d0*/  ISETP.GT.AND P1, PT, R131, 0xf, PT ;  /* 0x0000000f8300780c */ /* 0x000fe20003f24270 */
[----:B------:R-:W-:Y:S01]  /*a7e0*/  FADD.FTZ R43, R156, R43 ;  /* 0x0000002b9c2b7221 */ /* 0x000fe20000010000 */
[----:B------:R-:W-:Y:S01]  /*a7f0*/  FADD.FTZ R29, R188, R29 ;  /* 0x0000001dbc1d7221 */ /* 0x000fe20000010000 */
[----:B------:R-:W1:Y:S01]  /*a800*/  SHFL.DOWN PT, R164, R25, 0x10, 0x1f ;  /* 0x0a001f0019a47f89 */ /* 0x000e6200000e0000 */
[----:B------:R-:W-:-:S09]  /*a810*/  FADD.FTZ R28, R191, R28 ;  /* 0x0000001cbf1c7221 */ /* 0x000fd20000010000 */
[----:B0-----:R-:W-:Y:S01]  /*a820*/  @!P1 FADD.FTZ R24, R24, R23 ;  /* 0x0000001718189221 */ /* 0x001fe20000010000 */
[----:B-1----:R-:W-:-:S04]  /*a830*/  @!P1 FADD.FTZ R25, R25, R164 ;  /* 0x000000a419199221 */ /* 0x002fc80000010000 */
[----:B------:R-:W-:Y:S02]  /*a840*/  MOV R19, R24 ;  /* 0x0000001800137202 */ /* 0x000fe40000000f00 */
[----:B------:R-:W-:-:S05]  /*a850*/  MOV R18, R25 ;  /* 0x0000001900127202 */ /* 0x000fca0000000f00 */
[----:B------:R0:W-:Y:S01]  /*a860*/  @!P2 STS.64 [UR11+0xc78], R18 ;  /* 0x000c7812ff00a988 */ /* 0x0001e20008000a0b */
[----:B------:R-:W-:Y:S06]  /*a870*/  BAR.SYNC.DEFER_BLOCKING 0x0 ;  /* 0x0000000000007b1d */ /* 0x000fec0000010000 */
[----:B------:R-:W-:Y:S05]  /*a880*/  @P3 BRA `(.L_x_7517) ;  /* 0x0000000000203947 */ /* 0x000fea0003800000 */
        /* <DEDUP_REMOVED lines=8> */
.L_x_7517:
[----:B------:R-:W-:Y:S05]  /*a910*/  BSYNC B0 ;  /* 0x0000000000007941 */ /* 0x000fea0003800000 */
.L_x_7516:
[----:B------:R-:W-:Y:S02]  /*a920*/  UIADD3 UR7, UR7, 0x1, URZ ;  /* 0x0000000107077890 */ /* 0x000fe4000fffe03f */
[----:B------:R-:W-:Y:S02]  /*a930*/  UIADD3 UR8, UP1, UR8, 0x1, URZ ;  /* 0x0000000108087890 */ /* 0x000fe4000ff3e03f */
[----:B------:R-:W-:Y:S02]  /*a940*/  UISETP.GE.AND UP0, UPT, UR7, UR41, UPT ;  /* 0x000000290700728c */ /* 0x000fe4000bf06270 */
[----:B------:R-:W-:-:S04]  /*a950*/  UIADD3.X UR9, URZ, UR9, URZ, UP1, !UPT ;  /* 0x000000093f097290 */ /* 0x000fc80008ffe43f */
[----:B------:R-:W-:-:S13]  /*a960*/  PLOP3.LUT P1, PT, PT, PT, UP0, 0x80, 0x0 ;  /* 0x000000000000781c */ /* 0x000fda0003f2f008 */
[----:B------:R-:W-:Y:S05]  /*a970*/  @!P1 BRA `(.L_x_7518) ;  /* 0xffffffc800889947 */ /* 0x000fea000383ffff */
.L_x_7481:
[----:B------:R-:W-:Y:S01]  /*a980*/  BAR.SYNC.DEFER_BLOCKING 0x0 ;  /* 0x0000000000007b1d */ /* 0x000fe20000010000 */
[----:B------:R-:W-:Y:S02]  /*a990*/  IADD3 R5, -R4, UR10, RZ ;  /* 0x0000000a04057c10 */ /* 0x000fe4000fffe1ff */
[C---:B------:R-:W-:Y:S02]  /*a9a0*/  LEA R2, P0, R6.reuse, UR37, 0x1 ;  /* 0x0000002506027c11 */ /* 0x040fe4000f8008ff */
[----:B------:R-:W-:-:S03]  /*a9b0*/  ISETP.GE.AND P1, PT, R6, R5, PT ;  /* 0x000000050600720c */ /* 0x000fc60003f26270 */
[----:B------:R-:W3:Y:S01]  /*a9c0*/  LDC.64 R72, c[0x0][0x388] ;  /* 0x0000e200ff487b82 */ /* 0x000ee20000000a00 */
        /* <DEDUP_REMOVED lines=9> */
[----:B------:R-:W4:Y:S01]  /*aa60*/  @!P1 LDG.E.U16 R15, desc[UR14][R2.64] ;  /* 0x0000000e020f9981 */ /* 0x000f22000c1e1500 */
[-C--:B------:R-:W-:Y:S02]  /*aa70*/  ISETP.GE.AND P0, PT, R146, R5.reuse, PT ;  /* 0x000000059200720c */ /* 0x080fe40003f06270 */
[-C--:B------:R-:W-:Y:S01]  /*aa80*/  ISETP.GE.AND P1, PT, R144, R5.reuse, PT ;  /* 0x000000059000720c */ /* 0x080fe20003f26270 */
[----:B------:R-:W5:Y:S01]  /*aa90*/  @!P2 LDG.E.U16 R0, desc[UR14][R2.64+0x40] ;  /* 0x0000400e0200a981 */ /* 0x000f62000c1e1500 */
[----:B------:R-:W-:-:S02]  /*aaa0*/  ISETP.GE.AND P2, PT, R142, R5, PT ;  /* 0x000000058e00720c */ /* 0x000fc40003f46270 */
[----:B01----:R-:W-:Y:S01]  /*aab0*/  PRMT R19, RZ, 0x7610, R19 ;  /* 0x00007610ff137816 */ /* 0x003fe20000000013 */
[----:B------:R-:W2:Y:S01]  /*aac0*/  @!P3 LDG.E.U16 R17, desc[UR14][R2.64+0x80] ;  /* 0x0000800e0211b981 */ /* 0x000ea2000c1e1500 */
[-C--:B------:R-:W-:Y:S02]  /*aad0*/  ISETP.GE.AND P3, PT, R140, R5.reuse, PT ;  /* 0x000000058c00720c */ /* 0x080fe40003f66270 */
[----:B------:R-:W-:Y:S01]  /*aae0*/  PRMT R14, RZ, 0x7610, R14 ;  /* 0x00007610ff0e7816 */ /* 0x000fe2000000000e */
[----:B------:R-:W3:Y:S01]  /*aaf0*/  @!P4 LDG.E.U16 R4, desc[UR14][R2.64+0xc0] ;  /* 0x0000c00e0204c981 */ /* 0x000ee2000c1e1500 */
[----:B------:R-:W-:Y:S02]  /*ab00*/  ISETP.GE.AND P4, PT, R138, R5, PT ;  /* 0x000000058a00720c */ /* 0x000fe40003f86270 */
[----:B------:R-:W-:Y:S01]  /*ab10*/  PRMT R21, RZ, 0x7610, R21 ;  /* 0x00007610ff157816 */ /* 0x000fe20000000015 */
[----:B------:R-:W3:Y:S01]  /*ab20*/  @!P5 LDG.E.U16 R19, desc[UR14][R2.64+0x100] ;  /* 0x0001000e0213d981 */ /* 0x000ee2000c1e1500 */
[----:B------:R-:W-:-:S02]  /*ab30*/  PRMT R16, RZ, 0x7610, R16 ;  /* 0x00007610ff107816 */ /* 0x000fc40000000010 */
[----:B------:R-:W-:Y:S01]  /*ab40*/  PRMT R23, RZ, 0x7610, R23 ;  /* 0x00007610ff177816 */ /* 0x000fe20000000017 */
        /* <DEDUP_REMOVED lines=28> */
[----:B------:R-:W-:Y:S02]  /*ad10*/  ISETP.NE.AND P6, PT, R133, RZ, PT ;  /* 0x000000ff8500720c */ /* 0x000fe40003fc5270 */
[----:B------:R-:W-:Y:S02]  /*ad20*/  F2FP.BF16.F32.PACK_AB R50, R50, R51 ;  /* 0x000000333232723e */ /* 0x000fe400000010ff */
[----:B------:R-:W-:-:S02]  /*ad30*/  F2FP.BF16.F32.PACK_AB R48, R48, R49 ;  /* 0x000000313030723e */ /* 0x000fc400000010ff */
[----:B------:R-:W-:Y:S02]  /*ad40*/  F2FP.BF16.F32.PACK_AB R46, R46, R47 ;  /* 0x0000002f2e2e723e */ /* 0x000fe400000010ff */
[----:B------:R-:W-:Y:S01]  /*ad50*/  F2FP.BF16.F32.PACK_AB R44, R44, R45 ;  /* 0x0000002d2c2c723e */ /* 0x000fe200000010ff */
[----:B----4-:R-:W-:Y:S04]  /*ad60*/  STS.U16 [R124], R15 ;  /* 0x0000000f7c007388 */ /* 0x010fe80000000400 */
[----:B-----5:R-:W-:Y:S04]  /*ad70*/  STS.U16 [R123+0x40], R0 ;  /* 0x000040007b007388 */ /* 0x020fe80000000400 */
[----:B--2---:R-:W-:Y:S04]  /*ad80*/  STS.U16 [R122+0x80], R17 ;  /* 0x000080117a007388 */ /* 0x004fe80000000400 */
        /* <DEDUP_REMOVED lines=21> */
[----:B------:R-:W-:Y:S02]  /*aee0*/  FADD.FTZ R17, R2, UR4 ;  /* 0x0000000402117e21 */ /* 0x000fe40008010000 */
[----:B------:R-:W0:Y:S01]  /*aef0*/  LDS.U16 R2, [R108+0xa] ;  /* 0x00000a006c027984 */ /* 0x000e220000000400 */
[----:B------:R-:W-:Y:S02]  /*af00*/  FADD.FTZ R15, R0, UR4 ;  /* 0x00000004000f7e21 */ /* 0x000fe40008010000 */
[----:B------:R-:W-:Y:S01]  /*af10*/  FSETP.GTU.FTZ.AND P5, PT, R17, 20, PT ;  /* 0x41a000001100780b */ /* 0x000fe20003fbc000 */
[----:B------:R-:W-:Y:S01]  /*af20*/  LDS.U16 R0, [R108+0x8] ;  /* 0x000008006c007984 */ /* 0x000fe20000000400 */
[----:B--2---:R-:W-:Y:S02]  /*af30*/  SHF.L.U32 R3, R3, 0x10, RZ ;  /* 0x0000001003037819 */ /* 0x004fe400000006ff */
[----:B------:R-:W-:Y:S02]  /*af40*/  FSETP.GTU.FTZ.AND P4, PT, R15, 20, PT ;  /* 0x41a000000f00780b */ /* 0x000fe40003f9c000 */
[----:B---3--:R-:W-:Y:S01]  /*af50*/  SHF.L.U32 R4, R4, 0x10, RZ ;  /* 0x0000001004047819 */ /* 0x008fe200000006ff */
[----:B------:R-:W-:-:S02]  /*af60*/  FADD.FTZ R18, R3, UR4 ;  /* 0x0000000403127e21 */ /* 0x000fc40008010000 */
[----:B------:R-:W1:Y:S02]  /*af70*/  LDS.U16 R3, [R108+0xc] ;  /* 0x00000c006c037984 */ /* 0x000e640000000400 */
[----:B------:R-:W-:Y:S02]  /*af80*/  FADD.FTZ R19, R4, UR4 ;  /* 0x0000000404137e21 */ /* 0x000fe40008010000 */
[----:B------:R-:W2:Y:S01]  /*af90*/  LDS.U16 R4, [R108+0xe] ;  /* 0x00000e006c047984 */ /* 0x000ea20000000400 */
[----:B------:R-:W-:-:S03]  /*afa0*/  @!P5 FMUL.FTZ R17, R17, -1.4426950216293334961 ;  /* 0xbfb8aa3b1111d820 */ /* 0x000fc60000410000 */
[----:B------:R-:W-:Y:S01]  /*afb0*/  @!P4 FMUL.FTZ R15, R15, -1.4426950216293334961 ;  /* 0xbfb8aa3b0f0fc820 */ /* 0x000fe20000410000 */
[C---:B------:R-:W-:Y:S02]  /*afc0*/  FSETP.GTU.FTZ.AND P0, PT, R18.reuse, 20, PT ;  /* 0x41a000001200780b */ /* 0x040fe40003f1c000 */
[----:B------:R-:W-:Y:S01]  /*afd0*/  FSETP.GTU.FTZ.AND P1, PT, R19, 20, PT ;  /* 0x41a000001300780b */ /* 0x000fe20003f3c000 */
[----:B------:R3:W4:Y:S08]  /*afe0*/  @!P4 MUFU.EX2 R16, R15 ;  /* 0x0000000f0010c308 */ /* 0x0007300000000800 */
[----:B------:R-:W5:Y:S01]  /*aff0*/  @!P5 MUFU.EX2 R17, R17 ;  /* 0x000000110011d308 */ /* 0x000f620000000800 */
[----:B---3--:R-:W3:Y:S01]  /*b000*/  LDS.U16 R15, [R108+0x12] ;  /* 0x000012006c0f7984 */ /* 0x008ee20000000400 */
[----:B------:R-:W-:-:S02]  /*b010*/  @!P0 FMUL.FTZ R18, R18, -1.4426950216293334961 ;  /* 0xbfb8aa3b12128820 */ /* 0x000fc40000410000 */
[----:B------:R-:W-:-:S04]  /*b020*/  @!P1 FMUL.FTZ R19, R19, -1.4426950216293334961 ;  /* 0xbfb8aa3b13139820 */ /* 0x000fc80000410000 */
[----:B------:R-:W2:Y:S01]  /*b030*/  @!P0 MUFU.EX2 R18, R18 ;  /* 0x0000001200128308 */ /* 0x000ea20000000800 */
[----:B----4-:R-:W-:-:S07]  /*b040*/  @!P4 FADD.FTZ R16, R16, 1 ;  /* 0x3f8000001010c421 */ /* 0x010fce0000010000 */
[----:B------:R-:W4:Y:S01]  /*b050*/  @!P1 MUFU.EX2 R19, R19 ;  /* 0x0000001300139308 */ /* 0x000f220000000800 */
[----:B-----5:R-:W-:-:S07]  /*b060*/  @!P5 FADD.FTZ R17, R17, 1 ;  /* 0x3f8000001111d421 */ /* 0x020fce0000010000 */
[----:B------:R-:W5:Y:S08]  /*b070*/  @!P4 MUFU.RCP R21, R16 ;  /* 0x000000100015c308 */ /* 0x000f700000001000 */
[----:B------:R-:W3:Y:S01]  /*b080*/  @!P5 MUFU.RCP R20, R17 ;  /* 0x000000110014d308 */ /* 0x000ee20000001000 */
[----:B0-----:R-:W-:Y:S02]  /*b090*/  SHF.L.U32 R2, R2, 0x10, RZ ;  /* 0x0000001002027819 */ /* 0x001fe400000006ff */
[----:B-1----:R-:W-:-:S02]  /*b0a0*/  SHF.L.U32 R3, R3, 0x10, RZ ;  /* 0x0000001003037819 */ /* 0x002fc400000006ff */
[----:B--2---:R-:W-:Y:S01]  /*b0b0*/  SHF.L.U32 R4, R4, 0x10, RZ ;  /* 0x0000001004047819 */ /* 0x004fe200000006ff */
[----:B------:R-:W-:Y:S01]  /*b0c0*/  FADD.FTZ R2, R2, UR4 ;  /* 0x0000000402027e21 */ /* 0x000fe20008010000 */
[----:B------:R-:W-:Y:S01]  /*b0d0*/  @!P0 FADD.FTZ R18, R18, 1 ;  /* 0x3f80000012128421 */ /* 0x000fe20000010000 */
[----:B------:R-:W-:Y:S01]  /*b0e0*/  FADD.FTZ R3, R3, UR4 ;  /* 0x0000000403037e21 */ /* 0x000fe20008010000 */
[----:B----4-:R-:W-:Y:S01]  /*b0f0*/  @!P1 FADD.FTZ R19, R19, 1 ;  /* 0x3f80000013139421 */ /* 0x010fe20000010000 */
[----:B------:R-:W-:Y:S01]  /*b100*/  FADD.FTZ R4, R4, UR4 ;  /* 0x0000000404047e21 */ /* 0x000fe20008010000 */
[----:B-----5:R-:W-:Y:S01]  /*b110*/  @!P4 FMUL.FTZ R28, R28, R21 ;  /* 0x000000151c1cc220 */ /* 0x020fe20000410000 */
[----:B------:R-:W0:Y:S01]  /*b120*/  @!P0 MUFU.RCP R23, R18 ;  /* 0x0000001200178308 */ /* 0x000e220000001000 */
[----:B------:R-:W-:Y:S01]  /*b130*/  FSETP.GTU.FTZ.AND P3, PT, R2, 20, PT ;  /* 0x41a000000200780b */ /* 0x000fe20003f7c000 */
[----:B------:R-:W-:Y:S01]  /*b140*/  IMAD.U32 R0, R0, 0x10000, RZ ;  /* 0x0001000000007824 */ /* 0x000fe200078e00ff */
[----:B------:R-:W-:Y:S01]  /*b150*/  FSETP.GTU.FTZ.AND P4, PT, R3, 20, PT ;  /* 0x41a000000300780b */ /* 0x000fe20003f9c000 */
[----:B---3--:R-:W-:Y:S01]  /*b160*/  @!P5 FMUL.FTZ R29, R29, R20 ;  /* 0x000000141d1dd220 */ /* 0x008fe20000410000 */
[----:B------:R-:W-:-:S03]  /*b170*/  FSETP.GTU.FTZ.AND P5, PT, R4, 20, PT ;  /* 0x41a000000400780b */ /* 0x000fc60003fbc000 */
[----:B------:R-:W1:Y:S01]  /*b180*/  @!P1 MUFU.RCP R16, R19 ;  /* 0x0000001300109308 */ /* 0x000e620000001000 */
[----:B------:R-:W-:Y:S01]  /*b190*/  FADD.FTZ R0, R0, UR4 ;  /* 0x0000000400007e21 */ /* 0x000fe20008010000 */
[----:B------:R-:W-:Y:S02]  /*b1a0*/  SHF.L.U32 R14, R14, 0x10, RZ ;  /* 0x000000100e0e7819 */ /* 0x000fe400000006ff */
[----:B------:R-:W-:Y:S02]  /*b1b0*/  SHF.L.U32 R15, R15, 0x10, RZ ;  /* 0x000000100f0f7819 */ /* 0x000fe400000006ff */
[----:B------:R-:W-:Y:S01]  /*b1c0*/  FSETP.GTU.FTZ.AND P2, PT, R0, 20, PT ;  /* 0x41a000000000780b */ /* 0x000fe20003f5c000 */
[----:B------:R-:W-:Y:S01]  /*b1d0*/  @!P3 FMUL.FTZ R2, R2, -1.4426950216293334961 ;  /* 0xbfb8aa3b0202b820 */ /* 0x000fe20000410000 */
[----:B------:R-:W-:Y:S01]  /*b1e0*/  FADD.FTZ R14, R14, UR4 ;  /* 0x000000040e0e7e21 */ /* 0x000fe20008010000 */
[----:B------:R-:W-:Y:S01]  /*b1f0*/  FADD.FTZ R15, R15, UR4 ;  /* 0x000000040f0f7e21 */ /* 0x000fe20008010000 */
[----:B------:R-:W-:Y:S01]  /*b200*/  @!P4 FMUL.FTZ R3, R3, -1.4426950216293334961 ;  /* 0xbfb8aa3b0303c820 */ /* 0x000fe20000410000 */
[----:B------:R-:W-:Y:S01]  /*b210*/  @!P5 FMUL.FTZ R4, R4, -1.4426950216293334961 ;  /* 0xbfb8aa3b0404d820 */ /* 0x000fe20000410000 */
[----:B0-----:R-:W-:Y:S01]  /*b220*/  @!P0 FMUL.FTZ R30, R30, R23 ;  /* 0x000000171e1e8220 */ /* 0x001fe20000410000 */
[----:B------:R-:W-:Y:S01]  /*b230*/  FSETP.GTU.FTZ.AND P0, PT, R14, 20, PT ;  /* 0x41a000000e00780b */ /* 0x000fe20003f1c000 */
[----:B------:R-:W0:Y:S01]  /*b240*/  @!P3 MUFU.EX2 R2, R2 ;  /* 0x000000020002b308 */ /* 0x000e220000000800 */
[----:B-1----:R-:W-:Y:S01]  /*b250*/  @!P1 FMUL.FTZ R31, R31, R16 ;  /* 0x000000101f1f9220 */ /* 0x002fe20000410000 */
[----:B------:R-:W-:-:S06]  /*b260*/  FSETP.GTU.FTZ.AND P1, PT, R15, 20, PT ;  /* 0x41a000000f00780b */ /* 0x000fcc0003f3c000 */
[----:B------:R-:W1:Y:S01]  /*b270*/  @!P4 MUFU.EX2 R3, R3 ;  /* 0x000000030003c308 */ /* 0x000e620000000800 */
[----:B------:R-:W-:-:S07]  /*b280*/  @!P2 FMUL.FTZ R0, R0, -1.4426950216293334961 ;  /* 0xbfb8aa3b0000a820 */ /* 0x000fce0000410000 */
[----:B------:R-:W2:Y:S01]  /*b290*/  @!P5 MUFU.EX2 R4, R4 ;  /* 0x000000040004d308 */ /* 0x000ea20000000800 */
[----:B------:R-:W-:Y:S01]  /*b2a0*/  @!P0 FMUL.FTZ R14, R14, -1.4426950216293334961 ;  /* 0xbfb8aa3b0e0e8820 */ /* 0x000fe20000410000 */
[----:B------:R-:W-:-:S06]  /*b2b0*/  @!P1 FMUL.FTZ R15, R15, -1.4426950216293334961 ;  /* 0xbfb8aa3b0f0f9820 */ /* 0x000fcc0000410000 */
[----:B------:R-:W3:Y:S01]  /*b2c0*/  @!P2 MUFU.EX2 R0, R0 ;  /* 0x000000000000a308 */ /* 0x000ee20000000800 */
[----:B0-----:R-:W-:Y:S01]  /*b2d0*/  @!P3 FADD.FTZ R2, R2, 1 ;  /* 0x3f8000000202b421 */ /* 0x001fe20000010000 */
[----:B-1----:R-:W-:-:S06]  /*b2e0*/  @!P4 FADD.FTZ R3, R3, 1 ;  /* 0x3f8000000303c421 */ /* 0x002fcc0000010000 */
[----:B------:R-:W0:Y:S01]  /*b2f0*/  @!P0 MUFU.EX2 R14, R14 ;  /* 0x0000000e000e8308 */ /* 0x000e220000000800 */
[----:B--2---:R-:W-:-:S07]  /*b300*/  @!P5 FADD.FTZ R4, R4, 1 ;  /* 0x3f8000000404d421 */ /* 0x004fce0000010000 */
[----:B------:R-:W1:Y:S01]  /*b310*/  @!P1 MUFU.EX2 R15, R15 ;  /* 0x0000000f000f9308 */ /* 0x000e620000000800 */
[----:B---3--:R-:W-:-:S07]  /*b320*/  @!P2 FADD.FTZ R0, R0, 1 ;  /* 0x3f8000000000a421 */ /* 0x008fce0000010000 */
[----:B------:R-:W2:Y:S08]  /*b330*/  @!P3 MUFU.RCP R2, R2 ;  /* 0x000000020002b308 */ /* 0x000eb00000001000 */
[----:B------:R-:W3:Y:S08]  /*b340*/  @!P4 MUFU.RCP R3, R3 ;  /* 0x000000030003c308 */ /* 0x000ef00000001000 */
[----:B------:R-:W4:Y:S01]  /*b350*/  @!P5 MUFU.RCP R4, R4 ;  /* 0x000000040004d308 */ /* 0x000f220000001000 */
[----:B0-----:R-:W-:Y:S01]  /*b360*/  @!P0 FADD.FTZ R14, R14, 1 ;  /* 0x3f8000000e0e8421 */ /* 0x001fe20000010000 */
[----:B-1----:R-:W-:-:S06]  /*b370*/  @!P1 FADD.FTZ R15, R15, 1 ;  /* 0x3f8000000f0f9421 */ /* 0x002fcc0000010000 */
[----:B------:R0:W-:Y:S01]  /*b380*/  @!P2 MUFU.RCP R17, R0 ;  /* 0x000000000011a308 */ /* 0x0001e20000001000 */
[----:B--2---:R-:W-:Y:S01]  /*b390*/  @!P3 FMUL.FTZ R33, R33, R2 ;  /* 0x000000022121b220 */ /* 0x004fe20000410000 */
[----:B---3--:R-:W-:Y:S01]  /*b3a0*/  @!P4 FMUL.FTZ R34, R34, R3 ;  /* 0x000000032222c220 */ /* 0x008fe20000410000 */
[----:B------:R-:W-:Y:S04]  /*b3b0*/  LDS.U16 R2, [R108+0x16] ;  /* 0x000016006c027984 */ /* 0x000fe80000000400 */
[----:B------:R-:W-:Y:S04]  /*b3c0*/  LDS.U16 R3, [R108+0x18] ;  /* 0x000018006c037984 */ /* 0x000fe80000000400 */
[----:B0-----:R-:W0:Y:S01]  /*b3d0*/  LDS.U16 R0, [R108+0x14] ;  /* 0x000014006c007984 */ /* 0x001e220000000400 */
[----:B------:R1:W-:Y:S01]  /*b3e0*/  @!P0 MUFU.RCP R19, R14 ;  /* 0x0000000e00138308 */ /* 0x0003e20000001000 */
[----:B----4-:R-:W-:-:S02]  /*b3f0*/  @!P5 FMUL.FTZ R35, R35, R4 ;  /* 0x000000042323d220 */ /* 0x010fc40000410000 */
[----:B------:R-:W2:Y:S05]  /*b400*/  LDS.U16 R4, [R108+0x1a] ;  /* 0x00001a006c047984 */ /* 0x000eaa0000000400 */
[----:B------:R3:W4:Y:S01]  /*b410*/  @!P1 MUFU.RCP R16, R15 ;  /* 0x0000000f00109308 */ /* 0x0007220000001000 */
[----:B-1----:R-:W1:Y:S04]  /*b420*/  LDS.U16 R14, [R108+0x1c] ;  /* 0x00001c006c0e7984 */ /* 0x002e680000000400 */
[----:B---3--:R-:W3:Y:S01]  /*b430*/  LDS.U16 R15, [R108+0x1e] ;  /* 0x00001e006c0f7984 */ /* 0x008ee20000000400 */
[----:B------:R-:W-:Y:S01]  /*b440*/  BAR.SYNC.DEFER_BLOCKING 0x0 ;  /* 0x0000000000007b1d */ /* 0x000fe20000010000 */
[----:B----4-:R-:W-:Y:S01]  /*b450*/  @!P1 FMUL.FTZ R37, R37, R16 ;  /* 0x0000001025259220 */ /* 0x010fe20000410000 */
[----:B------:R-:W-:Y:S01]  /*b460*/  PRMT R16, R58, 0x7632, R16 ;  /* 0x000076323a107816 */ /* 0x000fe20000000010 */
[----:B------:R-:W-:Y:S01]  /*b470*/  @!P2 FMUL.FTZ R32, R32, R17 ;  /* 0x000000112020a220 */ /* 0x000fe20000410000 */
[----:B------:R-:W-:Y:S01]  /*b480*/  PRMT R17, R56, 0x7632, R17 ;  /* 0x0000763238117816 */ /* 0x000fe20000000011 */
[----:B------:R-:W-:Y:S01]  /*b490*/  @!P0 FMUL.FTZ R36, R36, R19 ;  /* 0x0000001324248220 */ /* 0x000fe20000410000 */
[----:B------:R-:W-:-:S02]  /*b4a0*/  PRMT R18, R54, 0x7632, R18 ;  /* 0x0000763236127816 */ /* 0x000fc40000000012 */
[----:B------:R-:W-:Y:S01]  /*b4b0*/  PRMT R19, R50, 0x7632, R19 ;  /* 0x0000763232137816 */ /* 0x000fe20000000013 */
[----:B------:R4:W-:Y:S01]  /*b4c0*/  STS.U16 [R108+0x2], R16 ;  /* 0x000002106c007388 */ /* 0x0009e20000000400 */
[----:B0-----:R-:W-:-:S03]  /*b4d0*/  SHF.L.U32 R0, R0, 0x10, RZ ;  /* 0x0000001000007819 */ /* 0x001fc600000006ff */
[----:B------:R0:W-:Y:S01]  /*b4e0*/  STS.U16 [R108+0x6], R17 ;  /* 0x000006116c007388 */ /* 0x0001e20000000400 */
[----:B----4-:R-:W-:-:S03]  /*b4f0*/  PRMT R16, R52, 0x7632, R16 ;  /* 0x0000763234107816 */ /* 0x010fc60000000010 */
[----:B------:R4:W-:Y:S01]  /*b500*/  STS.U16 [R108+0x8], R54 ;  /* 0x000008366c007388 */ /* 0x0009e20000000400 */
[----:B0-----:R-:W-:-:S03]  /*b510*/  PRMT R17, R46, 0x7632, R17 ;  /* 0x000076322e117816 */ /* 0x001fc60000000011 */
[----:B------:R0:W-:Y:S01]  /*b520*/  STS.U16 [R108+0xe], R16 ;  /* 0x00000e106c007388 */ /* 0x0001e20000000400 */
[----:B------:R-:W-:Y:S01]  /*b530*/  FADD.FTZ R0, R0, UR4 ;  /* 0x0000000400007e21 */ /* 0x000fe20008010000 */
[----:B----4-:R-:W-:Y:S02]  /*b540*/  PRMT R54, R48, 0x7632, R54 ;  /* 0x0000763230367816 */ /* 0x010fe40000000036 */
        /* <DEDUP_REMOVED lines=34> */
[----:B------:R-:W-:-:S02]  /*b770*/  IMAD.U32 R3, R3, 0x10000, RZ ;  /* 0x0001000003037824 */ /* 0x000fc400078e00ff */
[----:B------:R-:W-:Y:S02]  /*b780*/  @!P5 FMUL.FTZ R0, R0, -1.4426950216293334961 ;  /* 0xbfb8aa3b0000d820 */ /* 0x000fe40000410000 */
[----:B------:R-:W-:Y:S01]  /*b790*/  FADD.FTZ R2, R2, UR4 ;  /* 0x0000000402027e21 */ /* 0x000fe20008010000 */
[----:B------:R-:W-:Y:S01]  /*b7a0*/  FADD.FTZ R3, R3, UR4 ;  /* 0x0000000403037e21 */ /* 0x000fe20008010000 */
[----:B--2---:R-:W-:Y:S02]  /*b7b0*/  SHF.L.U32 R4, R4, 0x10, RZ ;  /* 0x0000001004047819 */ /* 0x004fe400000006ff */
[----:B-1----:R-:W-:Y:S02]  /*b7c0*/  SHF.L.U32 R14, R14, 0x10, RZ ;  /* 0x000000100e0e7819 */ /* 0x002fe400000006ff */
[----:B------:R-:W-:Y:S02]  /*b7d0*/  FSETP.GTU.FTZ.AND P0, PT, R2, 20, PT ;  /* 0x41a000000200780b */ /* 0x000fe40003f1c000 */
[----:B------:R-:W-:Y:S01]  /*b7e0*/  FSETP.GTU.FTZ.AND P1, PT, R3, 20, PT ;  /* 0x41a000000300780b */ /* 0x000fe20003f3c000 */
[----:B------:R-:W1:Y:S01]  /*b7f0*/  @!P5 MUFU.EX2 R0, R0 ;  /* 0x000000000000d308 */ /* 0x000e620000000800 */
[----:B------:R-:W-:Y:S01]  /*b800*/  FADD.FTZ R4, R4, UR4 ;  /* 0x0000000404047e21 */ /* 0x000fe20008010000 */
[----:B------:R-:W-:-:S04]  /*b810*/  FADD.FTZ R14, R14, UR4 ;  /* 0x000000040e0e7e21 */ /* 0x000fc80008010000 */
[----:B------:R-:W-:Y:S01]  /*b820*/  FSETP.GTU.FTZ.AND P4, PT, R4, 20, PT ;  /* 0x41a000000400780b */ /* 0x000fe20003f9c000 */
[----:B------:R-:W2:Y:S01]  /*b830*/  LDS R69, [UR11+0x420] ;  /* 0x0004200bff457984 */ /* 0x000ea20008000800 */
[----:B------:R-:W-:Y:S02]  /*b840*/  FSETP.GTU.FTZ.AND P2, PT, R14, 20, PT ;  /* 0x41a000000e00780b */ /* 0x000fe40003f5c000 */
[----:B------:R-:W-:Y:S02]  /*b850*/  @!P0 FMUL.FTZ R2, R2, -1.4426950216293334961 ;  /* 0xbfb8aa3b02028820 */ /* 0x000fe40000410000 */
[----:B------:R-:W-:Y:S01]  /*b860*/  @!P1 FMUL.FTZ R3, R3, -1.4426950216293334961 ;  /* 0xbfb8aa3b03039820 */ /* 0x000fe20000410000 */
[----:B---3--:R-:W-:-:S03]  /*b870*/  SHF.L.U32 R15, R15, 0x10, RZ ;  /* 0x000000100f0f7819 */ /* 0x008fc600000006ff */
[----:B------:R-:W3:Y:S01]  /*b880*/  @!P0 MUFU.EX2 R2, R2 ;  /* 0x0000000200028308 */ /* 0x000ee20000000800 */
[----:B-1----:R-:W-:Y:S01]  /*b890*/  @!P5 FADD.FTZ R0, R0, 1 ;  /* 0x3f8000000000d421 */ /* 0x002fe20000010000 */
[----:B0-----:R-:W-:Y:S01]  /*b8a0*/  FADD.FTZ R17, R15, UR4 ;  /* 0x000000040f117e21 */ /* 0x001fe20008010000 */
[----:B------:R-:W-:-:S05]  /*b8b0*/  @!P4 FMUL.FTZ R4, R4, -1.4426950216293334961 ;  /* 0xbfb8aa3b0404c820 */ /* 0x000fca0000410000 */
[----:B------:R-:W0:Y:S01]  /*b8c0*/  @!P1 MUFU.EX2 R3, R3 ;  /* 0x0000000300039308 */ /* 0x000e220000000800 */
[----:B------:R-:W-:-:S07]  /*b8d0*/  @!P2 FMUL.FTZ R15, R14, -1.4426950216293334961 ;  /* 0xbfb8aa3b0e0fa820 */ /* 0x000fce0000410000 */
[----:B------:R-:W1:Y:S01]  /*b8e0*/  @!P5 MUFU.RCP R19, R0 ;  /* 0x000000000013d308 */ /* 0x000e620000001000 */
[----:B------:R-:W-:-:S07]  /*b8f0*/  FSETP.GTU.FTZ.AND P3, PT, R17, 20, PT ;  /* 0x41a000001100780b */ /* 0x000fce0003f7c000 */
[----:B------:R0:W4:Y:S08]  /*b900*/  @!P4 MUFU.EX2 R14, R4 ;  /* 0x00000004000ec308 */ /* 0x0001300000000800 */
[----:B------:R-:W5:Y:S01]  /*b910*/  @!P2 MUFU.EX2 R15, R15 ;  /* 0x0000000f000fa308 */ /* 0x000f620000000800 */
[----:B---3--:R-:W-:Y:S01]  /*b920*/  @!P0 FADD.FTZ R2, R2, 1 ;  /* 0x3f80000002028421 */ /* 0x008fe20000010000 */
[----:B0-----:R-:W-:Y:S01]  /*b930*/  @!P1 FADD.FTZ R4, R3, 1 ;  /* 0x3f80000003049421 */ /* 0x001fe20000010000 */
[----:B------:R-:W-:Y:S01]  /*b940*/  LEA R3, R209, 0xfffffe00, 0x9 ;  /* 0xfffffe00d1037811 */ /* 0x000fe200078e48ff */
[----:B-1----:R-:W-:Y:S01]  /*b950*/  @!P5 FMUL.FTZ R38, R38, R19 ;  /* 0x000000132626d220 */ /* 0x002fe20000410000 */
[----:B------:R-:W-:-:S02]  /*b960*/  @!P3 FMUL.FTZ R17, R17, -1.4426950216293334961 ;  /* 0xbfb8aa3b1111b820 */ /* 0x000fc40000410000 */
[----:B------:R-:W-:Y:S01]  /*b970*/  SHF.R.S32.HI R19, RZ, 0x1f, R3 ;  /* 0x0000001fff137819 */ /* 0x000fe20000011403 */
[----:B------:R0:W1:Y:S01]  /*b980*/  @!P0 MUFU.RCP R22, R2 ;  /* 0x0000000200168308 */ /* 0x0000620000001000 */
[----:B----4-:R-:W-:Y:S01]  /*b990*/  @!P4 FADD.FTZ R16, R14, 1 ;  /* 0x3f8000000e10c421 */ /* 0x010fe20000010000 */
[----:B------:R-:W-:Y:S01]  /*b9a0*/  IMAD R14, R72, UR16, RZ ;  /* 0x00000010480e7c24 */ /* 0x000fe2000f8e02ff */
[----:B0-----:R-:W-:Y:S01]  /*b9b0*/  IADD3 R2, P5, R6, R3, RZ ;  /* 0x0000000306027210 */ /* 0x001fe20007fbe0ff */
[----:B-----5:R-:W-:-:S04]  /*b9c0*/  @!P2 FADD.FTZ R0, R15, 1 ;  /* 0x3f8000000f00a421 */ /* 0x020fc80000010000 */
[----:B------:R0:W3:Y:S01]  /*b9d0*/  @!P3 MUFU.EX2 R20, R17 ;  /* 0x000000110014b308 */ /* 0x0000e20000000800 */
[----:B------:R-:W-:Y:S02]  /*b9e0*/  IADD3.X R3, R7, R19, RZ, P5, !PT ;  /* 0x0000001307037210 */ /* 0x000fe40002ffe4ff */
[----:B--2---:R-:W-:-:S05]  /*b9f0*/  ISETP.GE.AND P5, PT, R6, R69, PT ;  /* 0x000000450600720c */ /* 0x004fca0003fa6270 */
[----:B------:R2:W4:Y:S01]  /*ba00*/  @!P1 MUFU.RCP R71, R4 ;  /* 0x0000000400479308 */ /* 0x0005220000001000 */
[----:B0-----:R-:W-:-:S07]  /*ba10*/  IMAD R17, R73, UR17, R14 ;  /* 0x0000001149117c24 */ /* 0x001fce000f8e020e */
[----:B------:R2:W0:Y:S01]  /*ba20*/  @!P4 MUFU.RCP R24, R16 ;  /* 0x000000100018c308 */ /* 0x0004220000001000 */
[----:B------:R-:W-:-:S07]  /*ba30*/  IMAD.WIDE.U32 R14, R72, UR17, RZ ;  /* 0x00000011480e7c25 */ /* 0x000fce000f8e00ff */
[----:B------:R2:W0:Y:S01]  /*ba40*/  @!P2 MUFU.RCP R73, R0 ;  /* 0x000000000049a308 */ /* 0x0004220000001000 */
[----:B------:R-:W-:Y:S01]  /*ba50*/  BSSY B0, `(.L_x_7519) ;  /* 0x0000010000007945 */ /* 0x000fe20003800000 */
[----:B------:R-:W-:Y:S02]  /*ba60*/  IADD3 R19, R15, R17, RZ ;  /* 0x000000110f137210 */ /* 0x000fe40007ffe0ff */
[----:B------:R-:W-:Y:S02]  /*ba70*/  MOV R18, R14 ;  /* 0x0000000e00127202 */ /* 0x000fe40000000f00 */
[----:B------:R-:W-:Y:S01]  /*ba80*/  SHF.R.S32.HI R26, RZ, 0x1f, R141 ;  /* 0x0000001fff1a7819 */ /* 0x000fe2000001148d */
[----:B-1-34-:R-:W-:Y:S06]  /*ba90*/  @P5 BRA `(.L_x_7520) ;  /* 0x00000000002c5947 */ /* 0x01afec0003800000 */
[----:B------:R-:W-:Y:S01]  /*baa0*/  IMAD.WIDE.U32 R14, R72, UR17, R2 ;  /* 0x00000011480e7c25 */ /* 0x000fe2000f8e0002 */
[----:B------:R-:W-:-:S03]  /*bab0*/  ULDC.64 UR8, c[0x0][0x390] ;  /* 0x0000e40000087ab9 */ /* 0x000fc60000000a00 */
[----:B--2---:R-:W-:Y:S01]  /*bac0*/  IMAD R0, R26, UR8, RZ ;  /* 0x000000081a007c24 */ /* 0x004fe2000f8e02ff */
        /* <DEDUP_REMOVED lines=8> */
.L_x_7520:
[----:B------:R-:W-:Y:S05]  /*bb50*/  BSYNC B0 ;  /* 0x0000000000007941 */ /* 0x000fea0003800000 */
.L_x_7519:
[----:B------:R-:W-:Y:S01]  /*bb60*/  ULDC.64 UR8, c[0x0][0x390] ;  /* 0x0000e40000087ab9 */ /* 0x000fe20000000a00 */
[----:B------:R-:W-:Y:S01]  /*bb70*/  @!P3 FADD.FTZ R20, R20, 1 ;  /* 0x3f8000001414b421 */ /* 0x000fe20000010000 */
[----:B--2---:R-:W-:Y:S02]  /*bb80*/  IMAD R0, R26, UR8, RZ ;  /* 0x000000081a007c24 */ /* 0x004fe4000f8e02ff */
[----:B------:R-:W-:Y:S01]  /*bb90*/  @!P0 FMUL.FTZ R39, R39, R22 ;  /* 0x0000001627278220 */ /* 0x000fe20000410000 */
[----:B------:R-:W-:-:S04]  /*bba0*/  IMAD.WIDE.U32 R14, R141, UR8, R18 ;  /* 0x000000088d0e7c25 */ /* 0x000fc8000f8e0012 */
[----:B------:R-:W-:Y:S01]  /*bbb0*/  @!P1 FMUL.FTZ R40, R40, R71 ;  /* 0x0000004728289220 */ /* 0x000fe20000410000 */
[----:B0-----:R-:W-:Y:S01]  /*bbc0*/  @!P4 FMUL.FTZ R41, R41, R24 ;  /* 0x000000182929c220 */ /* 0x001fe20000410000 */
        /* <DEDUP_REMOVED lines=88> */
[----:B------:R0:W-:Y:S04]  /*c150*/  STS.U16 [R108+0x16], R16 ;  /* 0x000016106c007388 */ /* 0x0001e80000000400 */
[----:B------:R-:W-:Y:S04]  /*c160*/  STS.U16 [R108+0x18], R4 ;  /* 0x000018046c007388 */ /* 0x000fe80000000400 */
[----:B------:R-:W-:Y:S01]  /*c170*/  STS.U16 [R108+0x1a], R22 ;  /* 0x00001a166c007388 */ /* 0x000fe20000000400 */
[----:B0-----:R-:W-:-:S03]  /*c180*/  IADD3 R16, P1, R6, -0x1e0, RZ ;  /* 0xfffffe2006107810 */ /* 0x001fc60007f3e0ff */
[----:B------:R0:W-:Y:S01]  /*c190*/  STS.U16 [R108+0x1c], R14 ;  /* 0x00001c0e6c007388 */ /* 0x0001e20000000400 */
[----:B------:R-:W-:-:S03]  /*c1a0*/  IADD3.X R33, R7, -0x1, RZ, P1, !PT ;  /* 0xffffffff07217810 */ /* 0x000fc60000ffe4ff */
        /* <DEDUP_REMOVED lines=39> */
.L_x_7522:
[----:B------:R-:W-:Y:S05]  /*c420*/  BSYNC B0 ;  /* 0x0000000000007941 */ /* 0x000fea0003800000 */
.L_x_7521:
        /* <DEDUP_REMOVED lines=14> */
[----:B------:R-:W-:Y:S01]  /*c510*/  LEA.HI.X R4, R16, UR11, R33, 0x1, P1 ;  /* 0x0000000b10047c11 */ /* 0x000fe200088f0c21 */
        /* <DEDUP_REMOVED lines=39> */
.L_x_7443:
        /* <DEDUP_REMOVED lines=26> */
.L_x_7525:
[----:B------:R-:W-:Y:S05]  /*c930*/  BSYNC B0 ;  /* 0x0000000000007941 */ /* 0x000fea0003800000 */
.L_x_7524:
        /* <DEDUP_REMOVED lines=8> */
[----:B0-----:R-:W0:Y:S01]  /*c9c0*/  S2R R15, SR_TID.X ;  /* 0x00000000000f7919 */ /* 0x001e220000002100 */
[----:B---3--:R-:W-:-:S05]  /*c9d0*/  @P0 FADD R0, R0, R135 ;  /* 0x0000008700000221 */ /* 0x008fca0000000000 */
[----:B------:R-:W2:Y:S01]  /*c9e0*/  SHFL.DOWN P0, R3, R0, 0x2, 0x1f ;  /* 0x08401f0000037f89 */ /* 0x000ea20000000000 */
[----:B-1----:R-:W-:-:S13]  /*c9f0*/  ISETP.NE.AND P1, PT, R4, RZ, PT ;  /* 0x000000ff0400720c */ /* 0x002fda0003f25270 */
[----:B------:R-:W1:Y:S01]  /*ca00*/  @!P1 S2R R7, SR_CgaCtaId ;  /* 0x0000000000079919 */ /* 0x000e620000008800 */
[----:B--2---:R-:W-:Y:S01]  /*ca10*/  @P0 FADD R3, R0, R3 ;  /* 0x0000000300030221 */ /* 0x004fe20000000000 */
[----:B------:R-:W-:-:S04]  /*ca20*/  @!P1 MOV R0, 0x400 ;  /* 0x0000040000009802 */ /* 0x000fc80000000f00 */
[----:B------:R-:W2:Y:S01]  /*ca30*/  SHFL.DOWN P0, R2, R3, 0x4, 0x1f ;  /* 0x08801f0003027f89 */ /* 0x000ea20000000000 */
[----:B-1----:R-:W-:Y:S01]  /*ca40*/  @!P1 LEA R7, R7, R0, 0x18 ;  /* 0x0000000007079211 */ /* 0x002fe200078ec0ff */
[----:B--2---:R-:W-:-:S05]  /*ca50*/  @P0 FADD R2, R3, R2 ;  /* 0x0000000203020221 */ /* 0x004fca0000000000 */
        /* <DEDUP_REMOVED lines=11> */
.L_x_7527:
[----:B0-----:R-:W0:Y:S02]  /*cb10*/  S2R R15, SR_TID.X ;  /* 0x00000000000f7919 */ /* 0x001e240000002100 */
.L_x_7528:
[----:B------:R-:W-:Y:S05]  /*cb20*/  BSYNC B0 ;  /* 0x0000000000007941 */ /* 0x000fea0003800000 */
.L_x_7526:
[----:B------:R-:W-:Y:S02]  /*cb30*/  ULDC UR16, c[0x0][0x21c] ;  /* 0x0000870000107ab9 */ /* 0x000fe40000000800 */
[----:B0-----:R-:W-:-:S13]  /*cb40*/  ISETP.GE.AND P0, PT, R15, UR16, PT ;  /* 0x000000100f007c0c */ /* 0x001fda000bf06270 */
[----:B------:R-:W-:Y:S05]  /*cb50*/  @P0 EXIT ;  /* 0x000000000000094d */ /* 0x000fea0003800000 */
[----:B------:R-:W0:Y:S01]  /*cb60*/  S2UR UR5, SR_CgaCtaId ;  /* 0x00000000000579c3 */ /* 0x000e220000008800 */
[----:B-1234-:R-:W-:Y:S01]  /*cb70*/  SHF.R.S32.HI R4, RZ, 0x1f, R141 ;  /* 0x0000001fff047819 */ /* 0x01efe2000001148d */
        /* <DEDUP_REMOVED lines=16> */
[----:B0-----:R-:W-:-:S03]  /*cc80*/  ULEA UR4, UR5, UR4, 0x18 ;  /* 0x0000000405047291 */ /* 0x001fc6000f8ec03f */
[----:B------:R-:W-:-:S09]  /*cc90*/  ULDC UR5, c[0x0][0x0] ;  /* 0x0000000000057ab9 */ /* 0x000fd20000000800 */
.L_x_7530:
        /* <DEDUP_REMOVED lines=26> */
.L_x_7529:
[----:B------:R-:W-:Y:S05]  /*ce40*/  EXIT ;  /* 0x000000000000794d */ /* 0x000fea0003800000 */
.L_x_7531:
        /* <DEDUP_REMOVED lines=11> */
.L_x_10987:


//--------------------- .text._Z25selective_scan_bwd_kernelI32Selective_Scan_bwd_kernel_traitsILi32ELi16ELb0ELb1ELb1ELb0ELb0EN3c108BFloat16EfEEv12SSMParamsBwd --------------------------
	.section	.text._Z25selective_scan_bwd_kernelI32Selective_Scan_bwd_kernel_traitsILi32ELi16ELb0ELb1ELb1ELb0ELb0EN3c108BFloat16EfEEv12SSMParamsBwd,"ax",@progbits
	.align	128
        .global         _Z25selective_scan_bwd_kernelI32Selective_Scan_bwd_kernel_traitsILi32ELi16ELb0ELb1ELb1ELb0ELb0EN3c108BFloat16EfEEv12SSMParamsBwd
        .type           _Z25selective_scan_bwd_kernelI32Selective_Scan_bwd_kernel_traitsILi32ELi16ELb0ELb1ELb1ELb0ELb0EN3c108BFloat16EfEEv12SSMParamsBwd,@function
        .size           _Z25selective_scan_bwd_kernelI32Selective_Scan_bwd_kernel_traitsILi32ELi16ELb0ELb1ELb1ELb0ELb0EN3c108BFloat16EfEEv12SSMParamsBwd,(.L_x_10988 - _Z25selective_scan_bwd_kernelI32Selective_Scan_bwd_kernel_traitsILi32ELi16ELb0ELb1ELb1ELb0ELb0EN3c108BFloat16EfEEv12SSMParamsBwd)
        .other          _Z25selective_scan_bwd_kernelI32Selective_Scan_bwd_kernel_traitsILi32ELi16ELb0ELb1ELb1ELb0ELb0EN3c108BFloat16EfEEv12SSMParamsBwd,@"STO_CUDA_ENTRY STV_DEFAULT"
_Z25selective_scan_bwd_kernelI32Selective_Scan_bwd_kernel_traitsILi32ELi16ELb0ELb1ELb1ELb0ELb0EN3c108BFloat16EfEEv12SSMParamsBwd:
.text._Z25selective_scan_bwd_kernelI32Selective_Scan_bwd_kernel_traitsILi32ELi16ELb0ELb1ELb1ELb0ELb0EN3c108BFloat16EfEEv12SSMParamsBwd:
[----:B------:R-:W-:Y:S08]  /*0000*/  LDC R1, c[0x0][0x28] ;  /* 0x00000a00ff017b82 */ /* 0x000ff00000000800 */
[----:B------:R-:W0:Y:S01]  /*0010*/  LDC R8, c[0x0][0x228] ;  /* 0x00008a00ff087b82 */ /* 0x000e220000000800 */
[----:B------:R-:W-:Y:S01]  /*0020*/  ULDC.64 UR4, c[0x0][0x2e8] ;  /* 0x0000ba0000047ab9 */ /* 0x000fe20000000a00 */
[----:B------:R-:W-:Y:S01]  /*0030*/  ULDC.64 UR6, c[0x0][0x300] ;  /* 0x0000c00000067ab9 */ /* 0x000fe20000000a00 */
[----:B------:R-:W-:Y:S01]  /*0040*/  UISETP.NE.U32.AND UP0, UPT, UR4, URZ, UPT ;  /* 0x0000003f0400728c */ /* 0x000fe2000bf05070 */
[----:B------:R-:W-:Y:S01]  /*0050*/  IMAD.MOV.U32 R177, RZ, RZ, RZ ;  /* 0x000000ffffb17224 */ /* 0x000fe200078e00ff */
        /* <DEDUP_REMOVED lines=26> */
[----:B------:R-:W-:Y:S01]  /*0200*/  IMAD.U32 R3, RZ, RZ, UR5 ;  /* 0x00000005ff037e24 */ /* 0x000fe2000f8e00ff */
[----:B------:R-:W-:-:S02]  /*0210*/  ULDC.64 UR4, c[0x0][0x310] ;  /* 0x0000c40000047ab9 */ /* 0x000fc40000000a00 */
[----:B------:R-:W-:Y:S02]  /*0220*/  MOV R5, UR7 ;  /* 0x0000000700057c02 */ /* 0x000fe40008000f00 */
[----:B------:R4:W5:Y:S01]  /*0230*/  @P0 LDG.E R177, desc[UR28][R2.64] ;  /* 0x0000001c02b10981 */ /* 0x000962000c1e1900 */
[----:B---3--:R-:W-:-:S03]  /*0240*/  VIADD R6, R0, 0xffffffe ;  /* 0x0ffffffe00067836 */ /* 0x008fc60000000000 */
        /* <DEDUP_REMOVED lines=44> */
[----:B------:R-:W-:Y:S01]  /*0510*/  @!P1 IMAD.IADD R0, R0, 0x1, -R7 ;  /* 0x0000000100009824 */ /* 0x000fe200078e0a07 */
[----:B------:R-:W-:Y:S01]  /*0520*/  @!P1 IADD3 R173, R173, 0x1, RZ ;  /* 0x00000001adad9810 */ /* 0x000fe20007ffe0ff */
[----:B------:R-:W-:Y:S01]  /*0530*/  UIADD3 UR17, UR17, UR20, URZ ;  /* 0x0000001411117290 */ /* 0x000fe2000fffe03f */
[----:B------:R-:W-:Y:S01]  /*0540*/  ISETP.NE.AND P1, PT, R8, RZ, PT ;  /* 0x000000ff0800720c */ /* 0x000fe20003f25270 */
[----:B------:R-:W-:Y:S01]  /*0550*/  UMOV UR4, URZ ;  /* 0x0000003f00047c82 */ /* 0x000fe20008000000 */
[----:B------:R-:W-:Y:S01]  /*0560*/  ISETP.GE.U32.AND P0, PT, R0, R7, PT ;  /* 0x000000070000720c */ /* 0x000fe20003f06070 */
[----:B------:R-:W-:Y:S01]  /*0570*/  UIMAD UR21, UR25, UR26, URZ ;  /* 0x0000001a191572a4 */ /* 0x000fe2000f8e023f */
[----:B------:R-:W-:Y:S01]  /*0580*/  LOP3.LUT R0, R8, UR18, RZ, 0x3c, !PT ;  /* 0x0000001208007c12 */ /* 0x000fe2000f8e3cff */
[----:B------:R-:W3:Y:S01]  /*0590*/  LDC.64 R6, c[0x0][0x258] ;  /* 0x00009600ff067b82 */ /* 0x000ee20000000a00 */
[----:B------:R-:W-:-:S02]  /*05a0*/  UIMAD UR20, UR25, UR34, URZ ;  /* 0x00000022191472a4 */ /* 0x000fc4000f8e023f */
[----:B------:R-:W-:Y:S01]  /*05b0*/  ISETP.GE.AND P2, PT, R0, RZ, PT ;  /* 0x000000ff0000720c */ /* 0x000fe20003f46270 */
[----:B------:R-:W-:Y:S02]  /*05c0*/  @UP2 ULEA UR4, UP4, UR18, UR32, 0x2 ;  /* 0x0000002012042291 */ /* 0x000fe4000f88103f */
[----:B------:R-:W-:Y:S02]  /*05d0*/  UIADD3 UR15, UR15, UR22, URZ ;  /* 0x000000160f0f7290 */ /* 0x000fe4000fffe03f */
[----:B------:R-:W-:Y:S02]  /*05e0*/  UIMAD UR19, UR47, UR5, UR19 ;  /* 0x000000052f1372a4 */ /* 0x000fe4000f8e0213 */
[----:B------:R-:W-:Y:S01]  /*05f0*/  USHF.L.U32 UR46, UR31, 0x9, URZ ;  /* 0x000000091f2e7899 */ /* 0x000fe2000800063f */
[----:B------:R-:W-:Y:S01]  /*0600*/  @P0 VIADD R173, R173, 0x1 ;  /* 0x00000001adad0836 */ /* 0x000fe20000000000 */
[----:B------:R-:W-:Y:S01]  /*0610*/  UMOV UR5, URZ ;  /* 0x0000003f00057c82 */ /* 0x000fe20008000000 */
[----:B------:R-:W-:-:S02]  /*0620*/  @UP2 ULEA.HI.X UR5, UR18, UR33, UR25, 0x2, UP4 ;  /* 0x0000002112052291 */ /* 0x000fc4000a0f1419 */
[----:B------:R-:W-:Y:S01]  /*0630*/  UIMAD UR32, UR18, UR27, UR21 ;  /* 0x0000001b122072a4 */ /* 0x000fe2000f8e0215 */
[----:B------:R-:W-:Y:S01]  /*0640*/  @!P2 IMAD.MOV R173, RZ, RZ, -R173 ;  /* 0x000000ffffada224 */ /* 0x000fe200078e0aad */
[----:B------:R-:W-:Y:S01]  /*0650*/  UIMAD.WIDE.U32 UR22, UR18, UR26, UR16 ;  /* 0x0000001a121672a5 */ /* 0x000fe2000f8e0010 */
[----:B------:R-:W-:Y:S01]  /*0660*/  @!P1 LOP3.LUT R173, RZ, R8, RZ, 0x33, !PT ;  /* 0x00000008ffad9212 */ /* 0x000fe200078e33ff */
[----:B------:R-:W-:Y:S02]  /*0670*/  UIMAD UR33, UR18, UR35, UR20 ;  /* 0x00000023122172a4 */ /* 0x000fe4000f8e0214 */
[----:B------:R-:W-:Y:S01]  /*0680*/  UIMAD.WIDE.U32 UR26, UR18, UR34, UR14 ;  /* 0x00000022121a72a5 */ /* 0x000fe2000f8e000e */
[----:B------:R-:W-:Y:S01]  /*0690*/  SHF.R.S32.HI R3, RZ, 0x1f, R173 ;  /* 0x0000001fff037819 */ /* 0x000fe200000114ad */
[----:B------:R-:W-:Y:S01]  /*06a0*/  ULDC.64 UR20, c[0x0][0x330] ;  /* 0x0000cc0000147ab9 */ /* 0x000fe20000000a00 */
[----:B------:R-:W-:Y:S02]  /*06b0*/  UIADD3 UR34, UR46, -0x200, URZ ;  /* 0xfffffe002e227890 */ /* 0x000fe4000fffe03f */
[----:B------:R-:W-:Y:S01]  /*06c0*/  UIMAD UR25, UR25, UR20, URZ ;  /* 0x00000014191972a4 */ /* 0x000fe2000f8e023f */
[C---:B--2---:R-:W-:Y:S01]  /*06d0*/  IMAD R2, R3.reuse, R4, RZ ;  /* 0x0000000403027224 */ /* 0x044fe200078e02ff */
[----:B------:R-:W-:Y:S01]  /*06e0*/  USHF.R.S32.HI UR35, URZ, 0x1f, UR34 ;  /* 0x0000001f3f237899 */ /* 0x000fe20008011422 */
[----:B---3--:R-:W-:Y:S01]  /*06f0*/  IMAD R0, R3, R6, RZ ;  /* 0x0000000603007224 */ /* 0x008fe200078e02ff */
[----:B------:R-:W-:Y:S01]  /*0700*/  UIADD3 UR22, UP1, UR34, UR22, URZ ;  /* 0x0000001622167290 */ /* 0x000fe2000ff3e03f */
[C---:B------:R-:W-:Y:S01]  /*0710*/  IMAD R9, R173.reuse, R5, R2 ;  /* 0x00000005ad097224 */ /* 0x040fe200078e0202 */
[----:B------:R-:W-:Y:S01]  /*0720*/  UIMAD UR36, UR18, UR21, UR25 ;  /* 0x00000015122472a4 */ /* 0x000fe2000f8e0219 */
[----:B------:R-:W-:Y:S01]  /*0730*/  IMAD R7, R173, R7, R0 ;  /* 0x00000007ad077224 */ /* 0x000fe200078e0200 */
[----:B------:R-:W-:Y:S01]  /*0740*/  UIADD3 UR13, UR13, UR30, URZ ;  /* 0x0000001e0d0d7290 */ /* 0x000fe2000fffe03f */
[----:B------:R-:W-:Y:S01]  /*0750*/  ULDC.64 UR16, c[0x0][0x2f0] ;  /* 0x0000bc0000107ab9 */ /* 0x000fe20000000a00 */
[----:B------:R-:W-:-:S02]  /*0760*/  UIADD3 UR25, UP2, UR34, UR26, URZ ;  /* 0x0000001a22197290 */ /* 0x000fc4000ff5e03f */
[----:B------:R-:W-:Y:S02]  /*0770*/  UIADD3.X UR23, UR35, UR23, UR32, UP1, !UPT ;  /* 0x0000001723177290 */ /* 0x000fe40008ffe420 */
[----:B------:R-:W-:Y:S01]  /*0780*/  ULEA UR21, UP1, UR22, UR16, 0x1 ;  /* 0x0000001016157291 */ /* 0x000fe2000f82083f */
[----:B------:R-:W-:Y:S01]  /*0790*/  ULDC.64 UR14, c[0x0][0x2f8] ;  /* 0x0000be00000e7ab9 */ /* 0x000fe20000000a00 */
[----:B------:R-:W-:Y:S02]  /*07a0*/  UIMAD.WIDE.U32 UR12, UR18, UR20, UR12 ;  /* 0x00000014120c72a5 */ /* 0x000fe4000f8e000c */
[----:B------:R-:W-:Y:S02]  /*07b0*/  UIADD3.X UR26, UR35, UR27, UR33, UP2, !UPT ;  /* 0x0000001b231a7290 */ /* 0x000fe400097fe421 */
[----:B------:R-:W-:Y:S02]  /*07c0*/  ULEA UR16, UP2, UR25, UR14, 0x1 ;  /* 0x0000000e19107291 */ /* 0x000fe4000f84083f */
[----:B------:R-:W-:-:S02]  /*07d0*/  ULEA.HI.X UR20, UR22, UR17, UR23, 0x1, UP1 ;  /* 0x0000001116147291 */ /* 0x000fc400088f0c17 */
[----:B------:R-:W-:Y:S02]  /*07e0*/  UIADD3 UR9, UR9, UR24, URZ ;  /* 0x0000001809097290 */ /* 0x000fe4000fffe03f */
[----:B------:R-:W-:Y:S02]  /*07f0*/  UIADD3 UR22, UP1, UR34, UR12, URZ ;  /* 0x0000000c22167290 */ /* 0x000fe4000ff3e03f */
[----:B------:R-:W-:Y:S02]  /*0800*/  ULEA.HI.X UR25, UR25, UR15, UR26, 0x1, UP2 ;  /* 0x0000000f19197291 */ /* 0x000fe400090f0c1a */
[----:B------:R-:W-:Y:S01]  /*0810*/  UIADD3.X UR13, UR35, UR13, UR36, UP1, !UPT ;  /* 0x0000000d230d7290 */ /* 0x000fe20008ffe424 */
[----:B------:R-:W-:Y:S01]  /*0820*/  IMAD.WIDE.U32 R2, R173, R6, UR8 ;  /* 0x00000008ad027e25 */ /* 0x000fe2000f8e0006 */
[----:B------:R-:W-:Y:S01]  /*0830*/  ULDC.64 UR14, c[0x0][0x3b8] ;  /* 0x0000ee00000e7ab9 */ /* 0x000fe20000000a00 */
[----:B------:R-:W-:Y:S01]  /*0840*/  @UP0 ULDC UR8, c[0x0][0x214] ;  /* 0x0000850000080ab9 */ /* 0x000fe20000000800 */
[----:B------:R-:W-:-:S02]  /*0850*/  ULEA UR12, UP1, UR22, UR14, 0x1 ;  /* 0x0000000e160c7291 */ /* 0x000fc4000f82083f */
        /* <DEDUP_REMOVED lines=20> */
[C---:B-1----:R-:W-:Y:S01]  /*09a0*/  LEA R163, P3, R161.reuse, R12, 0x1 ;  /* 0x0000000ca1a37211 */ /* 0x042fe200078608ff */
        /* <DEDUP_REMOVED lines=8> */
[----:B------:R-:W-:Y:S01]  /*0a30*/  MOV R171, RZ ;  /* 0x000000ff00ab7202 */ /* 0x000fe20000000f00 */
[----:B------:R-:W-:Y:S01]  /*0a40*/  IMAD.MOV.U32 R190, RZ, RZ, RZ ;  /* 0x000000ffffbe7224 */ /* 0x000fe200078e00ff */
[----:B------:R-:W-:Y:S01]  /*0a50*/  UMOV UR19, UR21 ;  /* 0x0000001500137c82 */ /* 0x000fe20008000000 */
[----:B------:R-:W1:Y:S01]  /*0a60*/  S2R R169, SR_LANEID ;  /* 0x0000000000a97919 */ /* 0x000e620000000000 */
[----:B------:R-:W-:Y:S01]  /*0a70*/  UMOV UR24, UR16 ;  /* 0x0000001000187c82 */ /* 0x000fe20008000000 */
[----:B------:R-:W-:Y:S01]  /*0a80*/  UMOV UR21, UR12 ;  /* 0x0000000c00157c82 */ /* 0x000fe20008000000 */
[----:B------:R-:W-:Y:S01]  /*0a90*/  UMOV UR4, URZ ;  /* 0x0000003f00047c82 */ /* 0x000fe20008000000 */
[----:B0-----:R-:W-:-:S05]  /*0aa0*/  IMAD.SHL.U32 R159, R188, 0x10, RZ ;  /* 0x00000010bc9f7824 */ /* 0x001fca00078e00ff */
[----:B-1----:R-:W-:-:S07]  /*0ab0*/  LOP3.LUT R159, R159, 0xfffffe00, RZ, 0xc0, !PT ;  /* 0xfffffe009f9f7812 */ /* 0x002fce00078ec0ff */
.L_x_7576:
        /* <DEDUP_REMOVED lines=12> */
[----:B------:R-:W-:Y:S02]  /*0b80*/  LOP3.LUT R182, R116, 0x60, RZ, 0xfc, !PT ;  /* 0x0000006074b67812 */ /* 0x000fe400078efcff */
[----:B------:R-:W-:-:S04]  /*0b90*/  MOV R157, UR5 ;  /* 0x00000005009d7c02 */ /* 0x000fc80008000f00 */
        /* <DEDUP_REMOVED lines=10> */
[----:B--2---:R-:W2:Y:S01]  /*0c40*/  @!P0 LDG.E.U16 R5, desc[UR28][R2.64] ;  /* 0x0000001c02058981 */ /* 0x004ea2000c1e1500 */
[----:B------:R-:W-:Y:S02]  /*0c50*/  ISETP.GE.AND P0, PT, R186, R157, PT ;  /* 0x0000009dba00720c */ /* 0x000fe40003f06270 */
[----:B------:R-:W-:Y:S02]  /*0c60*/  PRMT R4, RZ, 0x7610, R4 ;  /* 0x00007610ff047816 */ /* 0x000fe40000000004 */
[----:B---3--:R-:W3:Y:S01]  /*0c70*/  @!P1 LDG.E.U16 R7, desc[UR28][R2.64+0x80] ;  /* 0x0000801c02079981 */ /* 0x008ee2000c1e1500 */
        /* <DEDUP_REMOVED lines=48> */
[C---:B------:R-:W-:Y:S01]  /*0f80*/  VIADD R18, R169.reuse, 0x20 ;  /* 0x00000020a9127836 */ /* 0x040fe20000000000 */
[CC--:B------:R-:W-:Y:S01]  /*0f90*/  LEA.HI.SX32 R156, R169.reuse, R169.reuse, 0x1b ;  /* 0x000000a9a99c7211 */ /* 0x0c0fe200078fdaff */
[C---:B------:R-:W-:Y:S01]  /*0fa0*/  VIADD R22, R169.reuse, 0x60 ;  /* 0x00000060a9167836 */ /* 0x040fe20000000000 */
[C---:B------:R-:W-:Y:S01]  /*0fb0*/  IADD3 R20, R169.reuse, 0x40, RZ ;  /* 0x00000040a9147810 */ /* 0x040fe20007ffe0ff */
[----:B0-----:R-:W-:Y:S01]  /*0fc0*/  VIADD R2, R169, 0xa0 ;  /* 0x000000a0a9027836 */ /* 0x001fe20000000000 */
[----:B------:R-:W-:-:S02]  /*0fd0*/  LEA.HI.SX32 R18, R18, R169, 0x1b ;  /* 0x000000a912127211 */ /* 0x000fc400078fdaff */
[----:B------:R-:W-:Y:S02]  /*0fe0*/  IADD3 R24, R169, 0x80, RZ ;  /* 0x00000080a9187810 */ /* 0x000fe40007ffe0ff */
[-C--:B------:R-:W-:Y:S02]  /*0ff0*/  LEA.HI.SX32 R2, R2, R169.reuse, 0x1b ;  /* 0x000000a902027211 */ /* 0x080fe400078fdaff */
[-C--:B------:R-:W-:Y:S01]  /*1000*/  LEA.HI.SX32 R20, R20, R169.reuse, 0x1b ;  /* 0x000000a914147211 */ /* 0x080fe200078fdaff */
[----:B-1----:R-:W-:Y:S01]  /*1010*/  ULEA UR16, UR5, UR16, 0x18 ;  /* 0x0000001005107291 */ /* 0x002fe2000f8ec03f */
[-C--:B------:R-:W-:Y:S02]  /*1020*/  LEA.HI.SX32 R22, R22, R169.reuse, 0x1b ;  /* 0x000000a916167211 */ /* 0x080fe400078fdaff */
[----:B------:R-:W-:Y:S01]  /*1030*/  LEA.HI.SX32 R24, R24, R169, 0x1b ;  /* 0x000000a918187211 */ /* 0x000fe200078fdaff */
[----:B------:R-:W-:Y:S02]  /*1040*/  ULDC UR5, c[0x0][0x21c] ;  /* 0x0000870000057ab9 */ /* 0x000fe40000000800 */
[----:B------:R-:W-:-:S02]  /*1050*/  LEA R156, R156, UR16, 0x1 ;  /* 0x000000109c9c7c11 */ /* 0x000fc4000f8e08ff */
[----:B------:R-:W-:Y:S02]  /*1060*/  LEA R155, R18, UR16, 0x1 ;  /* 0x00000010129b7c11 */ /* 0x000fe4000f8e08ff */
[----:B------:R-:W-:Y:S01]  /*1070*/  LEA R151, R2, UR16, 0x1 ;  /* 0x0000001002977c11 */ /* 0x000fe2000f8e08ff */
[C---:B------:R-:W-:Y:S01]  /*1080*/  VIADD R18, R169.reuse, 0xe0 ;  /* 0x000000e0a9127836 */ /* 0x040fe20000000000 */
[C---:B------:R-:W-:Y:S02]  /*1090*/  IADD3 R2, R169.reuse, 0xc0, RZ ;  /* 0x000000c0a9027810 */ /* 0x040fe40007ffe0ff */
[----:B------:R-:W-:Y:S02]  /*10a0*/  LEA R154, R20, UR16, 0x1 ;  /* 0x00000010149a7c11 */ /* 0x000fe4000f8e08ff */
[----:B------:R-:W-:Y:S01]  /*10b0*/  LEA R153, R22, UR16, 0x1 ;  /* 0x0000001016997c11 */ /* 0x000fe2000f8e08ff */
[----:B------:R-:W-:Y:S01]  /*10c0*/  VIADD R22, R169, 0x120 ;  /* 0x00000120a9167836 */ /* 0x000fe20000000000 */
[----:B------:R-:W-:-:S02]  /*10d0*/  LEA R152, R24, UR16, 0x1 ;  /* 0x0000001018987c11 */ /* 0x000fc4000f8e08ff */
[-C--:B------:R-:W-:Y:S02]  /*10e0*/  LEA.HI.SX32 R2, R2, R169.reuse, 0x1b ;  /* 0x000000a902027211 */ /* 0x080fe400078fdaff */
[C---:B------:R-:W-:Y:S02]  /*10f0*/  IADD3 R20, R169.reuse, 0x100, RZ ;  /* 0x00000100a9147810 */ /* 0x040fe40007ffe0ff */
[-C--:B------:R-:W-:Y:S02]  /*1100*/  LEA.HI.SX32 R18, R18, R169.reuse, 0x1b ;  /* 0x000000a912127211 */ /* 0x080fe400078fdaff */
[----:B------:R-:W-:Y:S02]  /*1110*/  IADD3 R24, R169, 0x140, RZ ;  /* 0x00000140a9187810 */ /* 0x000fe40007ffe0ff */
[----:B------:R-:W-:Y:S02]  /*1120*/  LEA R150, R2, UR16, 0x1 ;  /* 0x0000001002967c11 */ /* 0x000fe4000f8e08ff */
[----:B------:R-:W-:-:S02]  /*1130*/  LEA.HI.SX32 R20, R20, R169, 0x1b ;  /* 0x000000a914147211 */ /* 0x000fc400078fdaff */
[C---:B------:R-:W-:Y:S02]  /*1140*/  IADD3 R2, R169.reuse, 0x180, RZ ;  /* 0x00000180a9027810 */ /* 0x040fe40007ffe0ff */
[-C--:B------:R-:W-:Y:S02]  /*1150*/  LEA.HI.SX32 R22, R22, R169.reuse, 0x1b ;  /* 0x000000a916167211 */ /* 0x080fe400078fdaff */
[----:B------:R-:W-:Y:S01]  /*1160*/  LEA R149, R18, UR16, 0x1 ;  /* 0x0000001012957c11 */ /* 0x000fe2000f8e08ff */
[----:B------:R-:W-:Y:S01]  /*1170*/  VIADD R18, R169, 0x1e0 ;  /* 0x000001e0a9127836 */ /* 0x000fe20000000000 */
[-C--:B------:R-:W-:Y:S02]  /*1180*/  LEA.HI.SX32 R24, R24, R169.reuse, 0x1b ;  /* 0x000000a918187211 */ /* 0x080fe400078fdaff */
[----:B------:R-:W-:Y:S02]  /*1190*/  LEA R148, R20, UR16, 0x1 ;  /* 0x0000001014947c11 */ /* 0x000fe4000f8e08ff */
[----:B------:R-:W-:-:S02]  /*11a0*/  LEA.HI.SX32 R2, R2, R169, 0x1b ;  /* 0x000000a902027211 */ /* 0x000fc400078fdaff */
[----:B------:R-:W-:Y:S02]  /*11b0*/  LEA R147, R22, UR16, 0x1 ;  /* 0x0000001016937c11 */ /* 0x000fe4000f8e08ff */
[----:B------:R-:W-:Y:S02]  /*11c0*/  LEA R146, R24, UR16, 0x1 ;  /* 0x0000001018927c11 */ /* 0x000fe4000f8e08ff */
[----:B------:R-:W-:Y:S02]  /*11d0*/  LEA.HI.SX32 R18, R18, R169, 0x1b ;  /* 0x000000a912127211 */ /* 0x000fe400078fdaff */
[----:B------:R-:W-:Y:S02]  /*11e0*/  LEA R144, R2, UR16, 0x1 ;  /* 0x0000001002907c11 */ /* 0x000fe4000f8e08ff */
[----:B------:R-:W-:Y:S02]  /*11f0*/  LEA R141, R18, UR16, 0x1 ;  /* 0x00000010128d7c11 */ /* 0x000fe4000f8e08ff */
[----:B------:R-:W-:-:S02]  /*1200*/  ISETP.GE.AND P2, PT, R116, R157, PT ;  /* 0x0000009d7400720c */ /* 0x000fc40003f46270 */
[-C--:B------:R-:W-:Y:S01]  /*1210*/  ISETP.GE.AND P1, PT, R186, R157.reuse, PT ;  /* 0x0000009dba00720c */ /* 0x080fe20003f26270 */
[----:B------:R-:W-:Y:S01]  /*1220*/  IMAD.U32 R2, RZ, RZ, UR24 ;  /* 0x00000018ff027e24 */ /* 0x000fe2000f8e00ff */
[----:B------:R-:W-:Y:S02]  /*1230*/  MOV R3, UR25 ;  /* 0x0000001900037c02 */ /* 0x000fe40008000f00 */
[-C--:B------:R-:W-:Y:S01]  /*1240*/  ISETP.GE.AND P0, PT, R184, R157.reuse, PT ;  /* 0x0000009db800720c */ /* 0x080fe20003f06270 */
[----:B------:R-:W-:Y:S01]  /*1250*/  IMAD.WIDE R2, R116, 0x2, R2 ;  /* 0x0000000274027825 */ /* 0x000fe200078e0202 */
[-C--:B------:R-:W-:Y:S02]  /*1260*/  ISETP.GE.AND P4, PT, R182, R157.reuse, PT ;  /* 0x0000009db600720c */ /* 0x080fe40003f86270 */
[-C--:B------:R-:W-:Y:S02]  /*1270*/  ISETP.GE.AND P6, PT, R180, R157.reuse, PT ;  /* 0x0000009db400720c */ /* 0x080fe40003fc6270 */
[----:B------:R-:W-:-:S02]  /*1280*/  ISETP.GE.AND P5, PT, R178, R157, PT ;  /* 0x0000009db200720c */ /* 0x000fc40003fa6270 */
[----:B------:R-:W-:Y:S01]  /*1290*/  ISETP.GE.AND P3, PT, R176, R157, PT ;  /* 0x0000009db000720c */ /* 0x000fe20003f66270 */
        /* <DEDUP_REMOVED lines=8> */
[C---:B0-----:R-:W-:Y:S01]  /*1320*/  VIADD R4, R169.reuse, 0x1a0 ;  /* 0x000001a0a9047836 */ /* 0x041fe20000000000 */
[----:B------:R-:W-:Y:S02]  /*1330*/  LEA R145, R0, UR16, 0x1 ;  /* 0x0000001000917c11 */ /* 0x000fe4000f8e08ff */
[C---:B------:R-:W-:Y:S02]  /*1340*/  SHF.L.U32 R0, R169.reuse, 0x4, RZ ;  /* 0x00000004a9007819 */ /* 0x040fe400000006ff */
[-C--:B------:R-:W-:Y:S02]  /*1350*/  LEA.HI.SX32 R4, R4, R169.reuse, 0x1b ;  /* 0x000000a904047211 */ /* 0x080fe400078fdaff */
[----:B-1----:R-:W-:Y:S01]  /*1360*/  IADD3 R6, R169, 0x1c0, RZ ;  /* 0x000001c0a9067810 */ /* 0x002fe20007ffe0ff */
[----:B------:R-:W-:Y:S03]  /*1370*/  STS.U16 [R150+0x180], R11 ;  /* 0x0001800b96007388 */ /* 0x000fe60000000400 */
[----:B------:R-:W-:Y:S01]  /*1380*/  LEA.HI.SX32 R6, R6, R169, 0x1b ;  /* 0x000000a906067211 */ /* 0x000fe200078fdaff */
[----:B------:R0:W-:Y:S01]  /*1390*/  STS.U16 [R149+0x1c0], R8 ;  /* 0x0001c00895007388 */ /* 0x0001e20000000400 */
[----:B------:R-:W-:-:S02]  /*13a0*/  LEA R143, R4, UR16, 0x1 ;  /* 0x00000010048f7c11 */ /* 0x000fc4000f8e08ff */
        /* <DEDUP_REMOVED lines=9> */
[----:B------:R4:W-:Y:S04]  /*1440*/  STS.U16 [R142+0x380], R19 ;  /* 0x000380138e007388 */ /* 0x0009e80000000400 */
[----:B------:R4:W-:Y:S01]  /*1450*/  STS.U16 [R141+0x3c0], R16 ;  /* 0x0003c0108d007388 */ /* 0x0009e20000000400 */
        /* <DEDUP_REMOVED lines=46> */
[----:B------:R-:W-:Y:S02]  /*1740*/  PRMT R15, RZ, 0x7610, R15 ;  /* 0x00007610ff0f7816 */ /* 0x000fe4000000000f */
[----:B---3--:R-:W-:Y:S02]  /*1750*/  PRMT R14, RZ, 0x7610, R14 ;  /* 0x00007610ff0e7816 */ /* 0x008fe4000000000e */
[----:B------:R-:W-:Y:S01]  /*1760*/  PRMT R17, RZ, 0x7610, R17 ;  /* 0x00007610ff117816 */ /* 0x000fe20000000011 */
[----:B------:R-:W2:Y:S01]  /*1770*/  @!P0 LDG.E.U16 R12, desc[UR28][R2.64+0x240] ;  /* 0x0002401c020c8981 */ /* 0x000ea2000c1e1500 */
[----:B------:R-:W-:-:S02]  /*1780*/  PRMT R0, RZ, 0x7610, R0 ;  /* 0x00007610ff007816 */ /* 0x000fc40000000000 */
[----:B----4-:R-:W-:Y:S01]  /*1790*/  PRMT R19, RZ, 0x7610, R19 ;  /* 0x00007610ff137816 */ /* 0x010fe20000000013 */
[----:B------:R-:W3:Y:S01]  /*17a0*/  @!P4 LDG.E.U16 R15, desc[UR28][R2.64+0x280] ;  /* 0x0002801c020fc981 */ /* 0x000ee2000c1e1500 */
        /* <DEDUP_REMOVED lines=91> */
[----:B0-----:R-:W-:Y:S01]  /*1d60*/  IMAD.U32 R2, R139, 0x10000, RZ ;  /* 0x000100008b027824 */ /* 0x001fe200078e00ff */
        /* <DEDUP_REMOVED lines=61> */
[----:B0-----:R-:W-:Y:S01]  /*2140*/  SHF.L.U32 R103, R103, 0x10, RZ ;  /* 0x0000001067677819 */ /* 0x001fe200000006ff */
[----:B------:R-:W-:-:S02]  /*2150*/  IMAD.U32 R19, R138, 0x10000, RZ ;  /* 0x000100008a137824 */ /* 0x000fc400078e00ff */
[----:B------:R-:W0:Y:S01]  /*2160*/  LDS.U16 R92, [R140+0x16] ;  /* 0x000016008c5c7984 */ /* 0x000e220000000400 */
[----:B-1----:R-:W-:Y:S01]  /*2170*/  SHF.L.U32 R102, R102, 0x10, RZ ;  /* 0x0000001066667819 */ /* 0x002fe200000006ff */
[----:B------:R-:W-:Y:S01]  /*2180*/  FFMA.FTZ R3, R103, R2, R190 ;  /* 0x0000000267037223 */ /* 0x000fe200000100be */
[----:B------:R-:W-:Y:S01]  /*2190*/  IMAD.U32 R20, R137, 0x10000, RZ ;  /* 0x0001000089147824 */ /* 0x000fe200078e00ff */
[----:B------:R-:W1:Y:S01]  /*21a0*/  LDS.U16 R91, [R140+0x18] ;  /* 0x000018008c5b7984 */ /* 0x000e620000000400 */
[----:B--2---:R-:W-:Y:S01]  /*21b0*/  SHF.L.U32 R101, R101, 0x10, RZ ;  /* 0x0000001065657819 */ /* 0x004fe200000006ff */
[----:B------:R-:W-:Y:S01]  /*21c0*/  FFMA.FTZ R2, R102, R19, R3 ;  /* 0x0000001366027223 */ /* 0x000fe20000010003 */
[----:B------:R-:W-:Y:S01]  /*21d0*/  IMAD.U32 R19, R136, 0x10000, RZ ;  /* 0x0001000088137824 */ /* 0x000fe200078e00ff */
[----:B------:R-:W2:Y:S01]  /*21e0*/  LDS.U16 R90, [R140+0x1a] ;  /* 0x00001a008c5a7984 */ /* 0x000ea20000000400 */
[----:B---3--:R-:W-:Y:S01]  /*21f0*/  SHF.L.U32 R100, R100, 0x10, RZ ;  /* 0x0000001064647819 */ /* 0x008fe200000006ff */
[----:B------:R-:W-:Y:S01]  /*2200*/  FFMA.FTZ R3, R101, R20, R2 ;  /* 0x0000001465037223 */ /* 0x000fe20000010002 */
[----:B------:R-:W-:Y:S01]  /*2210*/  IMAD.U32 R20, R115, 0x10000, RZ ;  /* 0x0001000073147824 */ /* 0x000fe200078e00ff */
[----:B------:R-:W3:Y:S01]  /*2220*/  LDS.U16 R89, [R140+0x1c] ;  /* 0x00001c008c597984 */ /* 0x000ee20000000400 */
[----:B----4-:R-:W-:Y:S01]  /*2230*/  SHF.L.U32 R99, R99, 0x10, RZ ;  /* 0x0000001063637819 */ /* 0x010fe200000006ff */
[----:B------:R-:W-:Y:S01]  /*2240*/  FFMA.FTZ R2, R100, R19, R3 ;  /* 0x0000001364027223 */ /* 0x000fe20000010003 */
[----:B------:R-:W-:Y:S01]  /*2250*/  IMAD.U32 R19, R114, 0x10000, RZ ;  /* 0x0001000072137824 */ /* 0x000fe200078e00ff */
[----:B------:R-:W4:Y:S01]  /*2260*/  LDS.U16 R88, [R140+0x1e] ;  /* 0x00001e008c587984 */ /* 0x000f220000000400 */
[----:B------:R-:W-:Y:S01]  /*2270*/  SHF.L.U32 R98, R98, 0x10, RZ ;  /* 0x0000001062627819 */ /* 0x000fe200000006ff */
[----:B------:R-:W-:Y:S01]  /*2280*/  FFMA.FTZ R3, R99, R20, R2 ;  /* 0x0000001463037223 */ /* 0x000fe20000010002 */
[----:B------:R-:W-:Y:S01]  /*2290*/  IMAD.U32 R20, R113, 0x10000, RZ ;  /* 0x0001000071147824 */ /* 0x000fe200078e00ff */
[----:B------:R-:W-:-:S02]  /*22a0*/  SHF.L.U32 R97, R97, 0x10, RZ ;  /* 0x0000001061617819 */ /* 0x000fc400000006ff */
[----:B------:R-:W-:Y:S01]  /*22b0*/  FFMA.FTZ R2, R98, R19, R3 ;  /* 0x0000001362027223 */ /* 0x000fe20000010003 */
[----:B------:R-:W-:Y:S01]  /*22c0*/  IMAD.U32 R19, R112, 0x10000, RZ ;  /* 0x0001000070137824 */ /* 0x000fe200078e00ff */
[----:B------:R-:W-:Y:S02]  /*22d0*/  SHF.L.U32 R96, R96, 0x10, RZ ;  /* 0x0000001060607819 */ /* 0x000fe400000006ff */
[----:B------:R-:W-:Y:S01]  /*22e0*/  FFMA.FTZ R3, R97, R20, R2 ;  /* 0x0000001461037223 */ /* 0x000fe20000010002 */
[----:B------:R-:W-:Y:S01]  /*22f0*/  IMAD.U32 R20, R111, 0x10000, RZ ;  /* 0x000100006f147824 */ /* 0x000fe200078e00ff */
[----:B------:R-:W-:Y:S02]  /*2300*/  SHF.L.U32 R95, R95, 0x10, RZ ;  /* 0x000000105f5f7819 */ /* 0x000fe400000006ff */
        /* <DEDUP_REMOVED lines=8> */
[----:B0-----:R-:W-:Y:S02]  /*2390*/  SHF.L.U32 R92, R92, 0x10, RZ ;  /* 0x000000105c5c7819 */ /* 0x001fe400000006ff */
[----:B------:R-:W-:Y:S01]  /*23a0*/  FFMA.FTZ R3, R93, R20, R2 ;  /* 0x000000145d037223 */ /* 0x000fe20000010002 */
[----:B------:R-:W-:Y:S01]  /*23b0*/  IMAD.U32 R20, R107, 0x10000, RZ ;  /* 0x000100006b147824 */ /* 0x000fe200078e00ff */
[----:B-1----:R-:W-:-:S02]  /*23c0*/  SHF.L.U32 R91, R91, 0x10, RZ ;  /* 0x000000105b5b7819 */ /* 0x002fc400000006ff */
[----:B------:R-:W-:Y:S01]  /*23d0*/  FFMA.FTZ R2, R92, R19, R3 ;  /* 0x000000135c027223 */ /* 0x000fe20000010003 */
[----:B------:R-:W-:Y:S01]  /*23e0*/  IMAD.U32 R19, R106, 0x10000, RZ ;  /* 0x000100006a137824 */ /* 0x000fe200078e00ff */
[----:B--2---:R-:W-:Y:S02]  /*23f0*/  SHF.L.U32 R90, R90, 0x10, RZ ;  /* 0x000000105a5a7819 */ /* 0x004fe400000006ff */
[----:B------:R-:W-:Y:S01]  /*2400*/  FFMA.FTZ R3, R91, R20, R2 ;  /* 0x000000145b037223 */ /* 0x000fe20000010002 */
[----:B------:R-:W-:Y:S01]  /*2410*/  IMAD.U32 R20, R105, 0x10000, RZ ;  /* 0x0001000069147824 */ /* 0x000fe200078e00ff */
[----:B---3--:R-:W-:Y:S02]  /*2420*/  SHF.L.U32 R89, R89, 0x10, RZ ;  /* 0x0000001059597819 */ /* 0x008fe400000006ff */
[----:B------:R-:W-:Y:S01]  /*2430*/  FFMA.FTZ R2, R90, R19, R3 ;  /* 0x000000135a027223 */ /* 0x000fe20000010003 */
[----:B------:R-:W-:Y:S01]  /*2440*/  IMAD.U32 R190, R104, 0x10000, RZ ;  /* 0x0001000068be7824 */ /* 0x000fe200078e00ff */
[----:B----4-:R-:W-:-:S02]  /*2450*/  SHF.L.U32 R88, R88, 0x10, RZ ;  /* 0x0000001058587819 */ /* 0x010fc400000006ff */
        /* <DEDUP_REMOVED lines=29> */
.L_x_7533:
        /* <DEDUP_REMOVED lines=10> */
[----:B------:R-:W-:Y:S01]  /*26d0*/  CS2R R54, SRZ ;  /* 0x0000000000367805 */ /* 0x000fe2000001ff00 */
[----:B------:R-:W-:Y:S01]  /*26e0*/  UIMAD.WIDE.U32 UR12, UR18, UR6, URZ ;  /* 0x00000006120c72a5 */ /* 0x000fe2000f8e003f */
[----:B------:R-:W-:Y:S01]  /*26f0*/  CS2R R52, SRZ ;  /* 0x0000000000347805 */ /* 0x000fe2000001ff00 */
        /* <DEDUP_REMOVED lines=8> */
[----:B------:R-:W-:Y:S01]  /*2780*/  CS2R R40, SRZ ;  /* 0x0000000000287805 */ /* 0x000fe2000001ff00 */
[----:B------:R-:W-:Y:S01]  /*2790*/  UMOV UR5, URZ ;  /* 0x0000003f00057c82 */ /* 0x000fe20008000000 */
[----:B------:R-:W-:Y:S01]  /*27a0*/  UMOV UR6, URZ ;  /* 0x0000003f00067c82 */ /* 0x000fe20008000000 */
[----:B------:R-:W3:Y:S01]  /*27b0*/  LDC.64 R122, c[0x0][0x368] ;  /* 0x0000da00ff7a7b82 */ /* 0x000ee20000000a00 */
[----:B------:R-:W-:Y:S01]  /*27c0*/  UMOV UR7, URZ ;  /* 0x0000003f00077c82 */ /* 0x000fe20008000000 */
[----:B------:R-:W-:Y:S01]  /*27d0*/  ULDC UR50, c[0x0][0x224] ;  /* 0x0000890000327ab9 */ /* 0x000fe20000000800 */
[----:B------:R-:W-:Y:S01]  /*27e0*/  ULDC UR51, c[0x0][0x21c] ;  /* 0x0000870000337ab9 */ /* 0x000fe20000000800 */
[----:B------:R-:W-:Y:S01]  /*27f0*/  ULDC.64 UR30, c[0x0][0x3c8] ;  /* 0x0000f200001e7ab9 */ /* 0x000fe20000000a00 */
[----:B------:R-:W-:-:S02]  /*2800*/  UIADD3 UR26, UR26, -UR16, URZ ;  /* 0x800000101a1a7290 */ /* 0x000fc4000fffe03f */
[----:B------:R-:W-:Y:S01]  /*2810*/  UIADD3 UR27, UR13, UR27, URZ ;  /* 0x0000001b0d1b7290 */ /* 0x000fe2000fffe03f */
[----:B------:R-:W4:Y:S01]  /*2820*/  LDC.64 R124, c[0x0][0x380] ;  /* 0x0000e000ff7c7b82 */ /* 0x000f220000000a00 */
[----:B------:R-:W-:Y:S01]  /*2830*/  ULDC.64 UR32, c[0x0][0x3d0] ;  /* 0x0000f40000207ab9 */ /* 0x000fe20000000a00 */
[----:B------:R-:W-:Y:S01]  /*2840*/  ULDC.64 UR34, c[0x0][0x238] ;  /* 0x00008e0000227ab9 */ /* 0x000fe20000000a00 */
[----:B------:R-:W-:Y:S01]  /*2850*/  ULDC.64 UR36, c[0x0][0x2d0] ;  /* 0x0000b40000247ab9 */ /* 0x000fe20000000a00 */
[----:B------:R-:W-:Y:S01]  /*2860*/  ULDC.64 UR38, c[0x0][0x250] ;  /* 0x0000940000267ab9 */ /* 0x000fe20000000a00 */
[----:B------:R-:W-:Y:S01]  /*2870*/  ULDC.64 UR40, c[0x0][0x270] ;  /* 0x00009c0000287ab9 */ /* 0x000fe20000000a00 */
[----:B------:R-:W-:Y:S01]  /*2880*/  ULDC.64 UR42, c[0x0][0x350] ;  /* 0x0000d400002a7ab9 */ /* 0x000fe20000000a00 */
[----:B------:R-:W-:-:S05]  /*2890*/  ULDC.64 UR44, c[0x0][0x370] ;  /* 0x0000dc00002c7ab9 */ /* 0x000fca0000000a00 */
.L_x_7571:
        /* <DEDUP_REMOVED lines=8> */
[----:B------:R-:W-:Y:S01]  /*2920*/  IMAD.WIDE.U32 R4, R5, UR5, R116 ;  /* 0x0000000505047c25 */ /* 0x000fe2000f8e0074 */
[----:B------:R-:W-:-:S02]  /*2930*/  ISETP.GE.AND P3, PT, R186, R39, PT ;  /* 0x00000027ba00720c */ /* 0x000fc40003f66270 */
[-C--:B------:R-:W-:Y:S01]  /*2940*/  ISETP.GE.AND P2, PT, R184, R39.reuse, PT ;  /* 0x00000027b800720c */ /* 0x080fe20003f46270 */
[----:B------:R-:W-:Y:S01]  /*2950*/  VIADD R3, R5, UR16 ;  /* 0x0000001005037c36 */ /* 0x000fe20008000000 */
        /* <DEDUP_REMOVED lines=31> */
[----:B0-----:R-:W-:Y:S01]  /*2b50*/  PRMT R9, RZ, 0x7610, R9 ;  /* 0x00007610ff097816 */ /* 0x001fe20000000009 */
        /* <DEDUP_REMOVED lines=29> */
[----:B------:R-:W-:Y:S01]  /*2d30*/  MOV R5, UR40 ;  /* 0x0000002800057c02 */ /* 0x000fe20008000f00 */
[----:B------:R-:W-:Y:S01]  /*2d40*/  UIMAD UR53, UR53, UR40, URZ ;  /* 0x00000028353572a4 */ /* 0x000fe2000f8e023f */
[----:B------:R-:W-:Y:S01]  /*2d50*/  UMOV UR16, UR12 ;  /* 0x0000000c00107c82 */ /* 0x000fe20008000000 */
[----:B------:R-:W-:-:S02]  /*2d60*/  UMOV UR17, UR27 ;  /* 0x0000001b00117c82 */ /* 0x000fc40008000000 */
[----:B------:R-:W-:Y:S02]  /*2d70*/  UIMAD UR53, UR5, UR41, UR53 ;  /* 0x00000029053572a4 */ /* 0x000fe4000f8e0235 */
[----:B------:R-:W-:Y:S01]  /*2d80*/  IMAD.WIDE.U32 R4, R5, UR5, R116 ;  /* 0x0000000505047c25 */ /* 0x000fe2000f8e0074 */
[----:B------:R-:W-:Y:S02]  /*2d90*/  UIMAD.WIDE.U32 UR16, UR5, UR34, UR16 ;  /* 0x00000022051072a5 */ /* 0x000fe4000f8e0010 */
[----:B------:R-:W-:Y:S02]  /*2da0*/  UIMAD UR52, UR5, UR35, UR52 ;  /* 0x00000023053472a4 */ /* 0x000fe4000f8e0234 */
[----:B------:R-:W-:Y:S01]  /*2db0*/  ULEA UR54, UP0, UR16, UR36, 0x2 ;  /* 0x0000002410367291 */ /* 0x000fe2000f80103f */
[----:B0-----:R-:W-:Y:S01]  /*2dc0*/  VIADD R3, R5, UR53 ;  /* 0x0000003505037c36 */ /* 0x001fe20008000000 */
[----:B------:R-:W-:Y:S01]  /*2dd0*/  UIADD3 UR17, UR17, UR52, URZ ;  /* 0x0000003411117290 */ /* 0x000fe2000fffe03f */
[----:B------:R-:W-:-:S02]  /*2de0*/  LEA R2, P0, R4, R163, 0x1 ;  /* 0x000000a304027211 */ /* 0x000fc400078008ff */
[----:B------:R-:W-:Y:S01]  /*2df0*/  IADD3 R157, R38, -UR49, RZ ;  /* 0x80000031269d7c10 */ /* 0x000fe2000fffe0ff */
[----:B------:R-:W-:Y:S01]  /*2e00*/  ULEA.HI.X UR16, UR16, UR37, UR17, 0x2, UP0 ;  /* 0x0000002510107291 */ /* 0x000fe200080f1411 */
[----:B------:R-:W-:Y:S02]  /*2e10*/  LEA.HI.X R3, R4, R161, R3, 0x1, P0 ;  /* 0x000000a104037211 */ /* 0x000fe400000f0c03 */
[-C--:B------:R-:W-:Y:S02]  /*2e20*/  ISETP.GE.AND P0, PT, R116, R157.reuse, PT ;  /* 0x0000009d7400720c */ /* 0x080fe40003f06270 */
[-C--:B------:R-:W-:Y:S01]  /*2e30*/  ISETP.GE.AND P1, PT, R186, R157.reuse, PT ;  /* 0x0000009dba00720c */ /* 0x080fe20003f26270 */
[----:B------:R-:W-:Y:S01]  /*2e40*/  IMAD.U32 R7, RZ, RZ, UR16 ;  /* 0x00000010ff077e24 */ /* 0x000fe2000f8e00ff */
[----:B------:R-:W-:Y:S02]  /*2e50*/  ISETP.GE.AND P2, PT, R184, R157, PT ;  /* 0x0000009db800720c */ /* 0x000fe40003f46270 */
[----:B------:R-:W-:-:S02]  /*2e60*/  MOV R6, UR54 ;  /* 0x0000003600067c02 */ /* 0x000fc40008000f00 */
[----:B------:R-:W-:-:S03]  /*2e70*/  PRMT R5, RZ, 0x7610, R5 ;  /* 0x00007610ff057816 */ /* 0x000fc60000000005 */
[----:B------:R0:W4:Y:S02]  /*2e80*/  LDG.E R36, desc[UR28][R6.64] ;  /* 0x0000001c06247981 */ /* 0x000124000c1e1900 */
[----:B0-----:R-:W-:Y:S02]  /*2e90*/  PRMT R7, RZ, 0x7610, R7 ;  /* 0x00007610ff077816 */ /* 0x001fe40000000007 */
[-C--:B------:R-:W-:Y:S02]  /*2ea0*/  ISETP.GE.AND P3, PT, R176, R157.reuse, PT ;  /* 0x0000009db000720c */ /* 0x080fe40003f66270 */
[----:B------:R-:W-:Y:S02]  /*2eb0*/  PRMT R4, RZ, 0x7610, R4 ;  /* 0x00007610ff047816 */ /* 0x000fe40000000004 */
[----:B------:R-:W-:Y:S02]  /*2ec0*/  PRMT R6, RZ, 0x7610, R6 ;  /* 0x00007610ff067816 */ /* 0x000fe40000000006 */
[----:B------:R-:W-:-:S02]  /*2ed0*/  ISETP.GE.AND P4, PT, R174, R157, PT ;  /* 0x0000009dae00720c */ /* 0x000fc40003f86270 */
[----:B------:R-:W-:Y:S02]  /*2ee0*/  PRMT R27, RZ, 0x7610, R27 ;  /* 0x00007610ff1b7816 */ /* 0x000fe4000000001b */
[----:B------:R-:W-:Y:S02]  /*2ef0*/  PRMT R29, RZ, 0x7610, R29 ;  /* 0x00007610ff1d7816 */ /* 0x000fe4000000001d */
[----:B------:R-:W-:Y:S02]  /*2f00*/  PRMT R26, RZ, 0x7610, R26 ;  /* 0x00007610ff1a7816 */ /* 0x000fe4000000001a */
[----:B------:R-:W-:Y:S02]  /*2f10*/  PRMT R31, RZ, 0x7610, R31 ;  /* 0x00007610ff1f7816 */ /* 0x000fe4000000001f */
[----:B------:R-:W-:Y:S02]  /*2f20*/  PRMT R28, RZ, 0x7610, R28 ;  /* 0x00007610ff1c7816 */ /* 0x000fe4000000001c */
[----:B------:R-:W-:-:S02]  /*2f30*/  PRMT R33, RZ, 0x7610, R33 ;  /* 0x00007610ff217816 */ /* 0x000fc40000000021 */
[----:B------:R-:W-:Y:S01]  /*2f40*/  PRMT R30, RZ, 0x7610, R30 ;  /* 0x00007610ff1e7816 */ /* 0x000fe2000000001e */
[----:B--2---:R-:W-:Y:S04]  /*2f50*/  STS.U16 [R156], R9 ;  /* 0x000000099c007388 */ /* 0x004fe80000000400 */
[----:B------:R0:W-:Y:S04]  /*2f60*/  STS.U16 [R155+0x40], R0 ;  /* 0x000040009b007388 */ /* 0x0001e80000000400 */
[----:B---3--:R2:W-:Y:S04]  /*2f70*/  STS.U16 [R154+0x80], R11 ;  /* 0x0000800b9a007388 */ /* 0x0085e80000000400 */
[----:B----4-:R3:W-:Y:S04]  /*2f80*/  STS.U16 [R153+0xc0], R8 ;  /* 0x0000c00899007388 */ /* 0x0107e80000000400 */
[----:B------:R-:W-:Y:S04]  /*2f90*/  STS.U16 [R152+0x100], R13 ;  /* 0x0001000d98007388 */ /* 0x000fe80000000400 */
[----:B------:R4:W-:Y:S04]  /*2fa0*/  STS.U16 [R151+0x140], R10 ;  /* 0x0001400a97007388 */ /* 0x0009e80000000400 */
[----:B------:R-:W-:Y:S04]  /*2fb0*/  STS.U16 [R150+0x180], R15 ;  /* 0x0001800f96007388 */ /* 0x000fe80000000400 */
[----:B------:R-:W-:Y:S04]  /*2fc0*/  STS.U16 [R149+0x1c0], R12 ;  /* 0x0001c00c95007388 */ /* 0x000fe80000000400 */
[----:B------:R-:W-:Y:S01]  /*2fd0*/  STS.U16 [R148+0x200], R17 ;  /* 0x0002001194007388 */ /* 0x000fe20000000400 */
[----:B0-----:R-:W-:-:S03]  /*2fe0*/  PRMT R0, RZ, 0x7610, R0 ;  /* 0x00007610ff007816 */ /* 0x001fc60000000000 */
[----:B------:R0:W-:Y:S04]  /*2ff0*/  STS.U16 [R147+0x240], R14 ;  /* 0x0002400e93007388 */ /* 0x0001e80000000400 */
[----:B------:R-:W-:Y:S04]  /*3000*/  STS.U16 [R146+0x280], R19 ;  /* 0x0002801392007388 */ /* 0x000fe80000000400 */
[----:B-1----:R1:W-:Y:S04]  /*3010*/  STS.U16 [R145+0x2c0], R16 ;  /* 0x0002c01091007388 */ /* 0x0023e80000000400 */
[----:B------:R-:W-:Y:S04]  /*3020*/  STS.U16 [R144+0x300], R21 ;  /* 0x0003001590007388 */ /* 0x000fe80000000400 */
[----:B------:R-:W-:Y:S04]  /*3030*/  STS.U16 [R143+0x340], R18 ;  /* 0x000340128f007388 */ /* 0x000fe80000000400 */
[----:B------:R1:W-:Y:S04]  /*3040*/  STS.U16 [R142+0x380], R23 ;  /* 0x000380178e007388 */ /* 0x0003e80000000400 */
[----:B------:R-:W-:Y:S01]  /*3050*/  STS.U16 [R141+0x3c0], R20 ;  /* 0x0003c0148d007388 */ /* 0x000fe20000000400 */
[----:B------:R-:W-:-:S03]  /*3060*/  NOP ;  /* 0x0000000000007918 */ /* 0x000fc60000000000 */
[----:B------:R-:W4:Y:S01]  /*3070*/  @!P0 LDG.E.U16 R5, desc[UR28][R2.64] ;  /* 0x0000001c02058981 */ /* 0x000f22000c1e1500 */
[----:B------:R-:W-:-:S03]  /*3080*/  ISETP.GE.AND P0, PT, R182, R157, PT ;  /* 0x0000009db600720c */ /* 0x000fc60003f06270 */
[----:B------:R-:W4:Y:S01]  /*3090*/  @!P1 LDG.E.U16 R0, desc[UR28][R2.64+0x40] ;  /* 0x0000401c02009981 */ /* 0x000f22000c1e1500 */
[----:B------:R-:W-:-:S03]  /*30a0*/  ISETP.GE.AND P1, PT, R180, R157, PT ;  /* 0x0000009db400720c */ /* 0x000fc60003f26270 */
[----:B------:R-:W4:Y:S01]  /*30b0*/  @!P2 LDG.E.U16 R7, desc[UR28][R2.64+0x80] ;  /* 0x0000801c0207a981 */ /* 0x000f22000c1e1500 */
[-C--:B------:R-:W-:Y:S02]  /*30c0*/  ISETP.GE.AND P2, PT, R178, R157.reuse, PT ;  /* 0x0000009db200720c */ /* 0x080fe40003f46270 */
[----:B------:R-:W-:Y:S02]  /*30d0*/  PRMT R9, RZ, 0x7610, R9 ;  /* 0x00007610ff097816 */ /* 0x000fe40000000009 */
        /* <DEDUP_REMOVED lines=8> */
[----:B---3--:R-:W-:Y:S02]  /*3160*/  PRMT R8, RZ, 0x7610, R8 ;  /* 0x00007610ff087816 */ /* 0x008fe40000000008 */
[----:B----4-:R-:W-:Y:S01]  /*3170*/  PRMT R10, RZ, 0x7610, R10 ;  /* 0x00007610ff0a7816 */ /* 0x010fe2000000000a */
[----:B------:R-:W3:Y:S01]  /*3180*/  @!P0 LDG.E.U16 R27, desc[UR28][R2.64+0x200] ;  /* 0x0002001c021b8981 */ /* 0x000ee2000c1e1500 */
[----:B------:R-:W-:-:S03]  /*3190*/  ISETP.GE.AND P3, PT, R166, R157, PT ;  /* 0x0000009da600720c */ /* 0x000fc60003f66270 */
[----:B------:R-:W4:Y:S01]  /*31a0*/  @!P4 LDG.E.U16 R8, desc[UR28][R2.64+0x1c0] ;  /* 0x0001c01c0208c981 */ /* 0x000f22000c1e1500 */
[-C--:B------:R-:W-:Y:S02]  /*31b0*/  ISETP.GE.AND P4, PT, R164, R157.reuse, PT ;  /* 0x0000009da400720c */ /* 0x080fe40003f86270 */
[-C--:B------:R-:W-:Y:S01]  /*31c0*/  ISETP.GE.AND P0, PT, R162, R157.reuse, PT ;  /* 0x0000009da200720c */ /* 0x080fe20003f06270 */
[----:B------:R-:W3:Y:S01]  /*31d0*/  @!P1 LDG.E.U16 R10, desc[UR28][R2.64+0x240] ;  /* 0x0002401c020a9981 */ /* 0x000ee2000c1e1500 */
[----:B------:R-:W-:-:S03]  /*31e0*/  ISETP.GE.AND P1, PT, R160, R157, PT ;  /* 0x0000009da000720c */ /* 0x000fc60003f26270 */
[----:B------:R-:W3:Y:S01]  /*31f0*/  @!P2 LDG.E.U16 R29, desc[UR28][R2.64+0x280] ;  /* 0x0002801c021da981 */ /* 0x000ee2000c1e1500 */
[----:B------:R-:W-:-:S03]  /*3200*/  ISETP.GE.AND P2, PT, R158, R157, PT ;  /* 0x0000009d9e00720c */ /* 0x000fc60003f46270 */
[----:B------:R-:W3:Y:S04]  /*3210*/  @!P3 LDG.E.U16 R26, desc[UR28][R2.64+0x2c0] ;  /* 0x0002c01c021ab981 */ /* 0x000ee8000c1e1500 */
[----:B------:R-:W3:Y:S04]  /*3220*/  @!P4 LDG.E.U16 R31, desc[UR28][R2.64+0x300] ;  /* 0x0003001c021fc981 */ /* 0x000ee8000c1e1500 */
[----:B------:R-:W3:Y:S04]  /*3230*/  @!P0 LDG.E.U16 R28, desc[UR28][R2.64+0x340] ;  /* 0x0003401c021c8981 */ /* 0x000ee8000c1e1500 */
[----:B------:R-:W3:Y:S04]  /*3240*/  @!P1 LDG.E.U16 R33, desc[UR28][R2.64+0x380] ;  /* 0x0003801c02219981 */ /* 0x000ee8000c1e1500 */
[----:B------:R1:W3:Y:S01]  /*3250*/  @!P2 LDG.E.U16 R30, desc[UR28][R2.64+0x3c0] ;  /* 0x0003c01c021ea981 */ /* 0x0002e2000c1e1500 */
[----:B------:R-:W1:Y:S01]  /*3260*/  S2UR UR17, SR_CgaCtaId ;  /* 0x00000000001179c3 */ /* 0x000e620000008800 */
[----:B------:R-:W-:Y:S01]  /*3270*/  IMAD.U32 R13, RZ, RZ, UR23 ;  /* 0x00000017ff0d7e24 */ /* 0x000fe2000f8e00ff */
[----:B------:R-:W-:Y:S01]  /*3280*/  LOP3.LUT P0, RZ, R188, 0x1f, RZ, 0xc0, !PT ;  /* 0x0000001fbcff7812 */ /* 0x000fe2000780c0ff */
[----:B------:R-:W-:Y:S01]  /*3290*/  UMOV UR16, 0x400 ;  /* 0x0000040000107882 */ /* 0x000fe20000000000 */
[C---:B0-----:R-:W-:Y:S01]  /*32a0*/  VIADD R14, R169.reuse, 0x20 ;  /* 0x00000020a90e7836 */ /* 0x041fe20000000000 */
[C---:B------:R-:W-:Y:S01]  /*32b0*/  IADD3 R12, R169.reuse, 0x40, RZ ;  /* 0x00000040a90c7810 */ /* 0x040fe20007ffe0ff */
[----:B------:R-:W-:Y:S01]  /*32c0*/  VIADD R126, R169, 0x80 ;  /* 0x00000080a97e7836 */ /* 0x000fe20000000000 */
[----:B------:R-:W-:Y:S01]  /*32d0*/  ISETP.LT.OR P2, PT, R13, 0x2, P0 ;  /* 0x000000020d00780c */ /* 0x000fe20000741670 */
[----:B------:R-:W-:Y:S01]  /*32e0*/  LDS.U16 R242, [R140+0x1e] ;  /* 0x00001e008cf27984 */ /* 0x000fe20000000400 */
[----:B------:R-:W-:-:S02]  /*32f0*/  LEA.HI.SX32 R156, R169, R169, 0x1b ;  /* 0x000000a9a99c7211 */ /* 0x000fc400078fdaff */
[-C--:B------:R-:W-:Y:S01]  /*3300*/  LEA.HI.SX32 R14, R14, R169.reuse, 0x1b ;  /* 0x000000a90e0e7211 */ /* 0x080fe200078fdaff */
[----:B------:R-:W-:Y:S01]  /*3310*/  LDS.U16 R25, [R140] ;  /* 0x000000008c197984 */ /* 0x000fe20000000400 */
[----:B------:R-:W-:Y:S02]  /*3320*/  LEA.HI.SX32 R12, R12, R169, 0x1b ;  /* 0x000000a90c0c7211 */ /* 0x000fe400078fdaff */
[C---:B------:R-:W-:Y:S01]  /*3330*/  IADD3 R128, R169.reuse, 0x60, RZ ;  /* 0x00000060a9807810 */ /* 0x040fe20007ffe0ff */
[----:B------:R-:W0:Y:S01]  /*3340*/  LDS.U16 R24, [R140+0x2] ;  /* 0x000002008c187984 */ /* 0x000e220000000400 */
[C---:B------:R-:W-:Y:S01]  /*3350*/  IADD3 R34, R169.reuse, 0xa0, RZ ;  /* 0x000000a0a9227810 */ /* 0x040fe20007ffe0ff */
[C---:B------:R-:W-:Y:S01]  /*3360*/  VIADD R32, R169.reuse, 0xc0 ;  /* 0x000000c0a9207836 */ /* 0x040fe20000000000 */
[----:B-1----:R-:W-:Y:S01]  /*3370*/  IADD3 R2, R169, 0xe0, RZ ;  /* 0x000000e0a9027810 */ /* 0x002fe20007ffe0ff */
[----:B------:R-:W1:Y:S01]  /*3380*/  LDS.U16 R23, [R140+0x4] ;  /* 0x000004008c177984 */ /* 0x000e620000000400 */
[----:B------:R-:W-:-:S03]  /*3390*/  ULEA UR16, UR17, UR16, 0x18 ;  /* 0x0000001011107291 */ /* 0x000fc6000f8ec03f */
[----:B------:R-:W1:Y:S01]  /*33a0*/  LDS.U16 R22, [R140+0x6] ;  /* 0x000006008c167984 */ /* 0x000e620000000400 */
[----:B------:R-:W-:Y:S01]  /*33b0*/  LEA.HI.SX32 R126, R126, R169, 0x1b ;  /* 0x000000a97e7e7211 */ /* 0x000fe200078fdaff */
[----:B------:R-:W2:Y:S02]  /*33c0*/  @!P2 LDC R3, c[0x0][0x21c] ;  /* 0x00008700ff03ab82 */ /* 0x000ea40000000800 */
[----:B------:R-:W1:Y:S01]  /*33d0*/  LDS.U16 R21, [R140+0x8] ;  /* 0x000008008c157984 */ /* 0x000e620000000400 */
[----:B------:R-:W-:Y:S02]  /*33e0*/  LEA R156, R156, UR16, 0x1 ;  /* 0x000000109c9c7c11 */ /* 0x000fe4000f8e08ff */
[----:B------:R-:W-:Y:S01]  /*33f0*/  LEA R155, R14, UR16, 0x1 ;  /* 0x000000100e9b7c11 */ /* 0x000fe2000f8e08ff */
[----:B------:R-:W1:Y:S01]  /*3400*/  LDS.U16 R20, [R140+0xa] ;  /* 0x00000a008c147984 */ /* 0x000e620000000400 */
[----:B------:R-:W-:-:S03]  /*3410*/  LEA R154, R12, UR16, 0x1 ;  /* 0x000000100c9a7c11 */ /* 0x000fc6000f8e08ff */
[----:B------:R-:W1:Y:S01]  /*3420*/  LDS.U16 R19, [R140+0xc] ;  /* 0x00000c008c137984 */ /* 0x000e620000000400 */
[----:B------:R-:W-:-:S03]  /*3430*/  LEA.HI.SX32 R128, R128, R169, 0x1b ;  /* 0x000000a980807211 */ /* 0x000fc600078fdaff */
[----:B------:R-:W1:Y:S01]  /*3440*/  LDS.U16 R18, [R140+0xe] ;  /* 0x00000e008c127984 */ /* 0x000e620000000400 */
[----:B------:R-:W-:-:S03]  /*3450*/  LEA.HI.SX32 R2, R2, R169, 0x1b ;  /* 0x000000a902027211 */ /* 0x000fc600078fdaff */
[----:B------:R-:W1:Y:S04]  /*3460*/  LDS.U16 R17, [R140+0x10] ;  /* 0x000010008c117984 */ /* 0x000e680000000400 */
[----:B------:R-:W3:Y:S04]  /*3470*/  LDS.U16 R16, [R140+0x12] ;  /* 0x000012008c107984 */ /* 0x000ee80000000400 */
[----:B------:R-:W3:Y:S04]  /*3480*/  LDS.U16 R15, [R140+0x14] ;  /* 0x000014008c0f7984 */ /* 0x000ee80000000400 */
[----:B------:R-:W3:Y:S04]  /*3490*/  LDS.U16 R14, [R140+0x16] ;  /* 0x000016008c0e7984 */ /* 0x000ee80000000400 */
[----:B------:R-:W3:Y:S04]  /*34a0*/  LDS.U16 R13, [R140+0x18] ;  /* 0x000018008c0d7984 */ /* 0x000ee80000000400 */
[----:B------:R-:W3:Y:S04]  /*34b0*/  LDS.U16 R12, [R140+0x1a] ;  /* 0x00001a008c0c7984 */ /* 0x000ee80000000400 */
[----:B------:R-:W3:Y:S01]  /*34c0*/  LDS.U16 R189, [R140+0x1c] ;  /* 0x00001c008cbd7984 */ /* 0x000ee20000000400 */
[----:B------:R-:W-:-:S02]  /*34d0*/  LEA.HI.SX32 R34, R34, R169, 0x1b ;  /* 0x000000a922227211 */ /* 0x000fc400078fdaff */
[----:B------:R-:W-:Y:S02]  /*34e0*/  LEA.HI.SX32 R32, R32, R169, 0x1b ;  /* 0x000000a920207211 */ /* 0x000fe400078fdaff */
[----:B------:R-:W-:Y:S02]  /*34f0*/  LEA R153, R128, UR16, 0x1 ;  /* 0x0000001080997c11 */ /* 0x000fe4000f8e08ff */
[----:B------:R-:W-:Y:S02]  /*3500*/  LEA R152, R126, UR16, 0x1 ;  /* 0x000000107e987c11 */ /* 0x000fe4000f8e08ff */
[----:B------:R-:W-:Y:S02]  /*3510*/  LEA R149, R2, UR16, 0x1 ;  /* 0x0000001002957c11 */ /* 0x000fe4000f8e08ff */
[----:B------:R-:W-:Y:S02]  /*3520*/  LEA R151, R34, UR16, 0x1 ;  /* 0x0000001022977c11 */ /* 0x000fe4000f8e08ff */
[----:B------:R-:W-:-:S02]  /*3530*/  IADD3 R2, R169, 0x160, RZ ;  /* 0x00000160a9027810 */ /* 0x000fc40007ffe0ff */
[----:B------:R-:W-:Y:S02]  /*3540*/  LEA R150, R32, UR16, 0x1 ;  /* 0x0000001020967c11 */ /* 0x000fe4000f8e08ff */
[----:B------:R-:W-:Y:S01]  /*3550*/  LEA.HI.SX32 R2, R2, R169, 0x1b ;  /* 0x000000a902027211 */ /* 0x000fe200078fdaff */
[----:B------:R-:W-:-:S03]  /*3560*/  VIADD R126, R169, 0x100 ;  /* 0x00000100a97e7836 */ /* 0x000fc60000000000 */
[----:B------:R-:W-:Y:S01]  /*3570*/  LEA R145, R2, UR16, 0x1 ;  /* 0x0000001002917c11 */ /* 0x000fe2000f8e08ff */
[C---:B------:R-:W-:Y:S01]  /*3580*/  VIADD R2, R169.reuse, 0x1c0 ;  /* 0x000001c0a9027836 */ /* 0x040fe20000000000 */
[C---:B------:R-:W-:Y:S01]  /*3590*/  IADD3 R34, R169.reuse, 0x120, RZ ;  /* 0x00000120a9227810 */ /* 0x040fe20007ffe0ff */
[----:B------:R-:W-:Y:S01]  /*35a0*/  VIADD R32, R169, 0x140 ;  /* 0x00000140a9207836 */ /* 0x000fe20000000000 */
[----:B------:R-:W-:Y:S02]  /*35b0*/  ISETP.NE.AND P1, PT, R188, RZ, PT ;  /* 0x000000ffbc00720c */ /* 0x000fe40003f25270 */
[-C--:B------:R-:W-:Y:S02]  /*35c0*/  LEA.HI.SX32 R2, R2, R169.reuse, 0x1b ;  /* 0x000000a902027211 */ /* 0x080fe400078fdaff */
[-C--:B------:R-:W-:Y:S02]  /*35d0*/  LEA.HI.SX32 R126, R126, R169.reuse, 0x1b ;  /* 0x000000a97e7e7211 */ /* 0x080fe400078fdaff */
[----:B------:R-:W-:-:S02]  /*35e0*/  LEA.HI.SX32 R34, R34, R169, 0x1b ;  /* 0x000000a922227211 */ /* 0x000fc400078fdaff */
[----:B------:R-:W-:Y:S02]  /*35f0*/  LEA.HI.SX32 R32, R32, R169, 0x1b ;  /* 0x000000a920207211 */ /* 0x000fe400078fdaff */
[----:B------:R-:W-:Y:S02]  /*3600*/  LEA R142, R2, UR16, 0x1 ;  /* 0x00000010028e7c11 */ /* 0x000fe4000f8e08ff */
[----:B------:R-:W-:Y:S02]  /*3610*/  LEA R148, R126, UR16, 0x1 ;  /* 0x000000107e947c11 */ /* 0x000fe4000f8e08ff */
[----:B------:R-:W-:Y:S02]  /*3620*/  LEA R147, R34, UR16, 0x1 ;  /* 0x0000001022937c11 */ /* 0x000fe4000f8e08ff */
[----:B------:R-:W-:Y:S01]  /*3630*/  LEA R146, R32, UR16, 0x1 ;  /* 0x0000001020927c11 */ /* 0x000fe2000f8e08ff */
[----:B------:R-:W-:Y:S01]  /*3640*/  IMAD.MOV.U32 R128, RZ, RZ, RZ ;  /* 0x000000ffff807224 */ /* 0x000fe200078e00ff */
[----:B------:R-:W-:Y:S01]  /*3650*/  SHF.L.U32 R129, R139, 0x10, RZ ;  /* 0x000000108b817819 */ /* 0x000fe200000006ff */
[----:B------:R-:W-:Y:S01]  /*3660*/  IMAD.U32 R130, R138, 0x10000, RZ ;  /* 0x000100008a827824 */ /* 0x000fe200078e00ff */
[----:B------:R-:W-:Y:S01]  /*3670*/  SHF.L.U32 R133, R137, 0x10, RZ ;  /* 0x0000001089857819 */ /* 0x000fe200000006ff */
[----:B0-----:R-:W-:Y:S01]  /*3680*/  IMAD.U32 R24, R24, 0x10000, RZ ;  /* 0x0001000018187824 */ /* 0x001fe200078e00ff */
[----:B------:R-:W-:Y:S01]  /*3690*/  SHF.L.U32 R25, R25, 0x10, RZ ;  /* 0x0000001019197819 */ /* 0x000fe200000006ff */
[----:B------:R-:W-:Y:S01]  /*36a0*/  FMUL.FTZ R181, R87, R130 ;  /* 0x0000008257b57220 */ /* 0x000fe20000410000 */
[----:B-1----:R-:W-:Y:S01]  /*36b0*/  SHF.L.U32 R23, R23, 0x10, RZ ;  /* 0x0000001017177819 */ /* 0x002fe200000006ff */
[----:B------:R-:W-:-:S02]  /*36c0*/  IMAD.U32 R196, R136, 0x10000, RZ ;  /* 0x0001000088c47824 */ /* 0x000fc400078e00ff */
[----:B------:R-:W-:Y:S01]  /*36d0*/  FMUL.FTZ R134, R84, R133 ;  /* 0x0000008554867220 */ /* 0x000fe20000410000 */
[----:B------:R-:W-:Y:S01]  /*36e0*/  FMUL.FTZ R216, R24, R181 ;  /* 0x000000b518d87220 */ /* 0x000fe20000410000 */
[----:B------:R-:W-:Y:S01]  /*36f0*/  SHF.L.U32 R35, R115, 0x10, RZ ;  /* 0x0000001073237819 */ /* 0x000fe200000006ff */
[----:B------:R-:W-:Y:S01]  /*3700*/  FMUL.FTZ R183, R85, R196 ;  /* 0x000000c455b77220 */ /* 0x000fe20000410000 */
[----:B------:R-:W-:Y:S01]  /*3710*/  IMAD.U32 R22, R22, 0x10000, RZ ;  /* 0x0001000016167824 */ /* 0x000fe200078e00ff */
[----:B------:R-:W-:Y:S01]  /*3720*/  SHF.L.U32 R21, R21, 0x10, RZ ;  /* 0x0000001015157819 */ /* 0x000fe200000006ff */
[----:B------:R-:W-:Y:S02]  /*3730*/  IMAD.U32 R34, R114, 0x10000, RZ ;  /* 0x0001000072227824 */ /* 0x000fe400078e00ff */
[----:B------:R-:W-:Y:S01]  /*3740*/  FMUL.FTZ R230, R82, R35 ;  /* 0x0000002352e67220 */ /* 0x000fe20000410000 */
[----:B------:R-:W-:Y:S01]  /*3750*/  FMUL.FTZ R214, R22, R183 ;  /* 0x000000b716d67220 */ /* 0x000fe20000410000 */
[----:B------:R-:W-:-:S02]  /*3760*/  IMAD.U32 R20, R20, 0x10000, RZ ;  /* 0x0001000014147824 */ /* 0x000fc400078e00ff */
[----:B------:R-:W-:Y:S01]  /*3770*/  FMUL.FTZ R229, R83, R34 ;  /* 0x0000002253e57220 */ /* 0x000fe20000410000 */
[----:B------:R-:W-:Y:S01]  /*3780*/  FMUL.FTZ R248, R21, R230 ;  /* 0x000000e615f87220 */ /* 0x000fe20000410000 */
[----:B------:R-:W-:Y:S01]  /*3790*/  SHF.L.U32 R19, R19, 0x10, RZ ;  /* 0x0000001013137819 */ /* 0x000fe200000006ff */
[----:B------:R-:W-:Y:S02]  /*37a0*/  IMAD.U32 R32, R112, 0x10000, RZ ;  /* 0x0001000070207824 */ /* 0x000fe400078e00ff */
[----:B------:R-:W-:Y:S01]  /*37b0*/  FMUL.FTZ R212, R20, R229 ;  /* 0x000000e514d47220 */ /* 0x000fe20000410000 */
[----:B------:R-:W-:Y:S02]  /*37c0*/  IMAD.U32 R18, R18, 0x10000, RZ ;  /* 0x0001000012127824 */ /* 0x000fe400078e00ff */
[----:B------:R-:W-:Y:S01]  /*37d0*/  FMUL.FTZ R227, R81, R32 ;  /* 0x0000002051e37220 */ /* 0x000fe20000410000 */
[----:B------:R-:W-:-:S03]  /*37e0*/  SHF.L.U32 R17, R17, 0x10, RZ ;  /* 0x0000001011117819 */ /* 0x000fc600000006ff */
[----:B------:R-:W-:Y:S01]  /*37f0*/  FMUL.FTZ R183, R18, R227 ;  /* 0x000000e312b77220 */ /* 0x000fe20000410000 */
[----:B------:R-:W-:Y:S04]  /*3800*/  STS.U16 [R156+0x420], R5 ;  /* 0x000420059c007388 */ /* 0x000fe80000000400 */
[----:B------:R0:W-:Y:S02]  /*3810*/  STS.U16 [R155+0x460], R0 ;  /* 0x000460009b007388 */ /* 0x0001e40000000400 */
[C---:B0-----:R-:W-:Y:S02]  /*3820*/  VIADD R0, R169.reuse, 0x180 ;  /* 0x00000180a9007836 */ /* 0x041fe40000000000 */
[----:B------:R-:W-:Y:S03]  /*3830*/  STS.U16 [R154+0x4a0], R7 ;  /* 0x0004a0079a007388 */ /* 0x000fe60000000400 */
[----:B------:R-:W-:Y:S01]  /*3840*/  LEA.HI.SX32 R0, R0, R169, 0x1b ;  /* 0x000000a900007211 */ /* 0x000fe200078fdaff */
[----:B--2---:R0:W-:Y:S03]  /*3850*/  STS.U16 [R153+0x4e0], R4 ;  /* 0x0004e00499007388 */ /* 0x0041e60000000400 */
[----:B------:R-:W-:Y:S01]  /*3860*/  LEA R144, R0, UR16, 0x1 ;  /* 0x0000001000907c11 */ /* 0x000fe2000f8e08ff */
[----:B------:R-:W-:Y:S01]  /*3870*/  STS.U16 [R152+0x520], R9 ;  /* 0x0005200998007388 */ /* 0x000fe20000000400 */
[----:B------:R-:W-:-:S03]  /*3880*/  IADD3 R0, R169, 0x1e0, RZ ;  /* 0x000001e0a9007810 */ /* 0x000fc60007ffe0ff */
[----:B------:R-:W-:Y:S01]  /*3890*/  STS.U16 [R151+0x560], R6 ;  /* 0x0005600697007388 */ /* 0x000fe20000000400 */
[----:B------:R-:W-:-:S03]  /*38a0*/  IMAD.U32 R5, RZ, RZ, UR23 ;  /* 0x00000017ff057e24 */ /* 0x000fc6000f8e00ff */
[----:B------:R1:W-:Y:S01]  /*38b0*/  STS.U16 [R150+0x5a0], R11 ;  /* 0x0005a00b96007388 */ /* 0x0003e20000000400 */
[----:B------:R-:W-:Y:S02]  /*38c0*/  LEA.HI.SX32 R0, R0, R169, 0x1b ;  /* 0x000000a900007211 */ /* 0x000fe400078fdaff */
[----:B0-----:R-:W-:Y:S01]  /*38d0*/  IADD3 R4, R169, 0x1a0, RZ ;  /* 0x000001a0a9047810 */ /* 0x001fe20007ffe0ff */
[----:B-1----:R-:W-:Y:S01]  /*38e0*/  FMUL.FTZ R11, R36, 1.4426950216293334961 ;  /* 0x3fb8aa3b240b7820 */ /* 0x002fe20000410000 */
[----:B------:R-:W-:-:S03]  /*38f0*/  LEA R141, R0, UR16, 0x1 ;  /* 0x00000010008d7c11 */ /* 0x000fc6000f8e08ff */
[----:B------:R-:W-:Y:S01]  /*3900*/  FMUL.FTZ R192, R86, R11 ;  /* 0x0000000b56c07220 */ /* 0x000fe20000410000 */
[----:B------:R-:W-:Y:S02]  /*3910*/  LEA.HI.SX32 R4, R4, R169, 0x1b ;  /* 0x000000a904047211 */ /* 0x000fe400078fdaff */
[----:B------:R-:W-:Y:S02]  /*3920*/  @!P2 IADD3 R0, R5, -0x2, RZ ;  /* 0xfffffffe0500a810 */ /* 0x000fe40007ffe0ff */
[----:B------:R-:W-:Y:S01]  /*3930*/  LEA R143, R4, UR16, 0x1 ;  /* 0x00000010048f7c11 */ /* 0x000fe2000f8e08ff */
[----:B------:R-:W0:Y:S01]  /*3940*/  MUFU.EX2 R192, R192 ;  /* 0x000000c000c07308 */ /* 0x000e220000000800 */
[----:B------:R-:W-:Y:S02]  /*3950*/  IMAD.U32 R4, RZ, RZ, UR26 ;  /* 0x0000001aff047e24 */ /* 0x000fe4000f8e00ff */
[----:B------:R-:W-:Y:S01]  /*3960*/  @!P2 IMAD R2, R0, R3, UR5 ;  /* 0x000000050002ae24 */ /* 0x000fe2000f8e0203 */
[----:B------:R-:W-:Y:S01]  /*3970*/  SHF.L.U32 R3, R169, 0x4, RZ ;  /* 0x00000004a9037819 */ /* 0x000fe200000006ff */
[----:B----4-:R-:W-:Y:S01]  /*3980*/  STS.U16 [R149+0x5e0], R8 ;  /* 0x0005e00895007388 */ /* 0x010fe20000000400 */
[----:B------:R-:W-:-:S02]  /*3990*/  LEA R0, R4, UR5, 0x8 ;  /* 0x0000000504007c11 */ /* 0x000fc4000f8e40ff */
[----:B------:R-:W-:Y:S01]  /*39a0*/  LEA.HI.SX32 R140, R3, R3, 0x1b ;  /* 0x00000003038c7211 */ /* 0x000fe200078fdaff */
[----:B---3--:R-:W-:Y:S01]  /*39b0*/  STS.U16 [R148+0x620], R27 ;  /* 0x0006201b94007388 */ /* 0x008fe20000000400 */
[----:B------:R-:W-:-:S03]  /*39c0*/  @P1 IADD3 R0, R188, 0x200, RZ ;  /* 0x00000200bc001810 */ /* 0x000fc60007ffe0ff */
[----:B------:R-:W-:Y:S01]  /*39d0*/  STS.U16 [R147+0x660], R10 ;  /* 0x0006600a93007388 */ /* 0x000fe20000000400 */
[----:B------:R-:W-:-:S03]  /*39e0*/  LEA R140, R140, UR16, 0x1 ;  /* 0x000000108c8c7c11 */ /* 0x000fc6000f8e08ff */
[----:B------:R-:W-:Y:S01]  /*39f0*/  STS.U16 [R146+0x6a0], R29 ;  /* 0x0006a01d92007388 */ /* 0x000fe20000000400 */
[----:B------:R-:W-:-:S03]  /*3a00*/  LEA R5, R0, UR16, 0x2 ;  /* 0x0000001000057c11 */ /* 0x000fc6000f8e10ff */
[----:B------:R-:W-:Y:S04]  /*3a10*/  STS.U16 [R145+0x6e0], R26 ;  /* 0x0006e01a91007388 */ /* 0x000fe80000000400 */
[----:B------:R-:W-:Y:S04]  /*3a20*/  STS.U16 [R144+0x720], R31 ;  /* 0x0007201f90007388 */ /* 0x000fe80000000400 */
[----:B------:R-:W-:Y:S04]  /*3a30*/  STS.U16 [R143+0x760], R28 ;  /* 0x0007601c8f007388 */ /* 0x000fe80000000400 */
[----:B------:R-:W-:Y:S04]  /*3a40*/  STS.U16 [R142+0x7a0], R33 ;  /* 0x0007a0218e007388 */ /* 0x000fe80000000400 */
[----:B------:R-:W-:Y:S01]  /*3a50*/  STS.U16 [R141+0x7e0], R30 ;  /* 0x0007e01e8d007388 */ /* 0x000fe20000000400 */
[----:B------:R-:W-:-:S03]  /*3a60*/  NOP ;  /* 0x0000000000007918 */ /* 0x000fc60000000000 */
        /* <DEDUP_REMOVED lines=14> */
[----:B------:R-:W1:Y:S04]  /*3b50*/  LDS.U16 R206, [R140+0x43c] ;  /* 0x00043c008cce7984 */ /* 0x000e680000000400 */
[----:B------:R-:W2:Y:S04]  /*3b60*/  LDS.U16 R205, [R140+0x43e] ;  /* 0x00043e008ccd7984 */ /* 0x000ea80000000400 */
[----:B0-----:R0:W-:Y:S01]  /*3b70*/  STS [R5+0x1af8], R192 ;  /* 0x001af8c005007388 */ /* 0x0011e20000000800 */
[-C--:B------:R-:W-:Y:S01]  /*3b80*/  FMUL.FTZ R237, R87, R11.reuse ;  /* 0x0000000b57ed7220 */ /* 0x080fe20000410000 */
[----:B------:R-:W-:Y:S01]  /*3b90*/  FMUL.FTZ R194, R84, R11 ;  /* 0x0000000b54c27220 */ /* 0x000fe20000410000 */
[----:B------:R-:W-:-:S02]  /*3ba0*/  IMAD.MOV.U32 R7, RZ, RZ, 0x8 ;  /* 0x00000008ff077424 */ /* 0x000fc400078e00ff */
[----:B------:R-:W-:Y:S02]  /*3bb0*/  FMUL.FTZ R249, R85, R11 ;  /* 0x0000000b55f97220 */ /* 0x000fe40000410000 */
[----:B------:R-:W3:Y:S01]  /*3bc0*/  MUFU.EX2 R237, R237 ;  /* 0x000000ed00ed7308 */ /* 0x000ee20000000800 */
[----:B------:R-:W-:Y:S01]  /*3bd0*/  @!P2 IMAD.WIDE R2, R2, R7, UR8 ;  /* 0x000000080202ae25 */ /* 0x000fe2000f8e0207 */
[----:B------:R-:W-:Y:S03]  /*3be0*/  BAR.SYNC.DEFER_BLOCKING 0x0 ;  /* 0x0000000000007b1d */ /* 0x000fe60000010000 */
[----:B------:R-:W-:-:S03]  /*3bf0*/  FMUL.FTZ R179, R82, R11 ;  /* 0x0000000b52b37220 */ /* 0x000fc60000410000 */
[----:B------:R-:W4:Y:S01]  /*3c00*/  MUFU.EX2 R194, R194 ;  /* 0x000000c200c27308 */ /* 0x000f220000000800 */
[----:B------:R-:W-:-:S07]  /*3c10*/  FMUL.FTZ R197, R83, R11 ;  /* 0x0000000b53c57220 */ /* 0x000fce0000410000 */
[----:B------:R-:W1:Y:S01]  /*3c20*/  MUFU.EX2 R249, R249 ;  /* 0x000000f900f97308 */ /* 0x000e620000000800 */
[-C--:B------:R-:W-:Y:S01]  /*3c30*/  FMUL.FTZ R4, R81, R11.reuse ;  /* 0x0000000b51047220 */ /* 0x080fe20000410000 */
[-C--:B0-----:R-:W-:Y:S01]  /*3c40*/  FMUL.FTZ R5, R78, R11.reuse ;  /* 0x0000000b4e057220 */ /* 0x081fe20000410000 */
[----:B------:R0:W5:Y:S05]  /*3c50*/  @!P2 LDG.E R128, desc[UR28][R2.64+0x4] ;  /* 0x0000041c0280a981 */ /* 0x00016a000c1e1900 */
[----:B------:R-:W2:Y:S01]  /*3c60*/  MUFU.EX2 R179, R179 ;  /* 0x000000b300b37308 */ /* 0x000ea20000000800 */
[-C--:B------:R-:W-:Y:S01]  /*3c70*/  FMUL.FTZ R6, R79, R11.reuse ;  /* 0x0000000b4f067220 */ /* 0x080fe20000410000 */
[----:B------:R-:W-:Y:S01]  /*3c80*/  FMUL.FTZ R7, R76, R11 ;  /* 0x0000000b4c077220 */ /* 0x000fe20000410000 */
[----:B0-----:R-:W-:Y:S01]  /*3c90*/  FMUL.FTZ R2, R86, R129 ;  /* 0x0000008156027220 */ /* 0x001fe20000410000 */
[----:B------:R-:W-:-:S04]  /*3ca0*/  FMUL.FTZ R3, R80, R11 ;  /* 0x0000000b50037220 */ /* 0x000fc80000410000 */
[----:B------:R-:W0:Y:S01]  /*3cb0*/  MUFU.EX2 R197, R197 ;  /* 0x000000c500c57308 */ /* 0x000e220000000800 */
[----:B------:R-:W-:Y:S01]  /*3cc0*/  FMUL.FTZ R129, R25, R2 ;  /* 0x0000000219817220 */ /* 0x000fe20000410000 */
[-C--:B------:R-:W-:Y:S01]  /*3cd0*/  FMUL.FTZ R135, R77, R11.reuse ;  /* 0x0000000b4d877220 */ /* 0x080fe20000410000 */
[-C--:B------:R-:W-:Y:S01]  /*3ce0*/  FMUL.FTZ R132, R74, R11.reuse ;  /* 0x0000000b4a847220 */ /* 0x080fe20000410000 */
[-C--:B------:R-:W-:Y:S01]  /*3cf0*/  FMUL.FTZ R133, R75, R11.reuse ;  /* 0x0000000b4b857220 */ /* 0x080fe20000410000 */
[-C--:B------:R-:W-:Y:S01]  /*3d00*/  FMUL.FTZ R130, R72, R11.reuse ;  /* 0x0000000b48827220 */ /* 0x080fe20000410000 */
[----:B------:R-:W-:Y:S01]  /*3d10*/  FMUL.FTZ R250, R73, R11 ;  /* 0x0000000b49fa7220 */ /* 0x000fe20000410000 */
[----:B---3--:R-:W-:Y:S01]  /*3d20*/  FMUL.FTZ R181, R192, R237 ;  /* 0x000000edc0b57220 */ /* 0x008fe20000410000 */
[----:B------:R-:W-:Y:S01]  /*3d30*/  FMUL.FTZ R11, R23, R134 ;  /* 0x00000086170b7220 */ /* 0x000fe20000410000 */
[----:B------:R-:W-:Y:S01]  /*3d40*/  FFMA.FTZ R2, R237, R129, R216 ;  /* 0x00000081ed027223 */ /* 0x000fe200000100d8 */
[----:B------:R-:W3:Y:S01]  /*3d50*/  MUFU.EX2 R3, R3 ;  /* 0x0000000300037308 */ /* 0x000ee20000000800 */
[----:B------:R-:W-:Y:S01]  /*3d60*/  ISETP.NE.AND P2, PT, R188, 0x1f, PT ;  /* 0x0000001fbc00780c */ /* 0x000fe20003f45270 */
[C---:B----4-:R-:W-:Y:S01]  /*3d70*/  FMUL.FTZ R134, R194.reuse, R181 ;  /* 0x000000b5c2867220 */ /* 0x050fe20000410000 */
[----:B------:R-:W-:Y:S01]  /*3d80*/  FFMA.FTZ R2, R194, R2, R11 ;  /* 0x00000002c2027223 */ /* 0x000fe2000001000b */
[----:B------:R-:W-:-:S02]  /*3d90*/  SHF.L.U32 R33, R113, 0x10, RZ ;  /* 0x0000001071217819 */ /* 0x000fc400000006ff */
[C---:B-1----:R-:W-:Y:S02]  /*3da0*/  FMUL.FTZ R134, R249.reuse, R134 ;  /* 0x00000086f9867220 */ /* 0x042fe40000410000 */
[----:B------:R-:W1:Y:S01]  /*3db0*/  MUFU.EX2 R4, R4 ;  /* 0x0000000400047308 */ /* 0x000e620000000800 */
[----:B------:R-:W-:Y:S01]  /*3dc0*/  FFMA.FTZ R2, R249, R2, R214 ;  /* 0x00000002f9027223 */ /* 0x000fe200000100d6 */
[C---:B--2---:R-:W-:Y:S01]  /*3dd0*/  FMUL.FTZ R134, R179.reuse, R134 ;  /* 0x00000086b3867220 */ /* 0x044fe20000410000 */
[----:B------:R-:W-:Y:S02]  /*3de0*/  FMUL.FTZ R228, R80, R33 ;  /* 0x0000002150e47220 */ /* 0x000fe40000410000 */
[----:B------:R-:W-:-:S03]  /*3df0*/  FFMA.FTZ R2, R179, R2, R248 ;  /* 0x00000002b3027223 */ /* 0x000fc600000100f8 */
[----:B------:R-:W2:Y:S01]  /*3e00*/  MUFU.EX2 R5, R5 ;  /* 0x0000000500057308 */ /* 0x000ea20000000800 */
[----:B------:R-:W-:Y:S01]  /*3e10*/  SHF.L.U32 R31, R111, 0x10, RZ ;  /* 0x000000106f1f7819 */ /* 0x000fe200000006ff */
[----:B0-----:R-:W-:Y:S01]  /*3e20*/  FMUL.FTZ R134, R197, R134 ;  /* 0x00000086c5867220 */ /* 0x001fe20000410000 */
[----:B------:R-:W-:Y:S01]  /*3e30*/  @P2 LEA R215, R188, UR16, 0x2 ;  /* 0x00000010bcd72c11 */ /* 0x000fe2000f8e10ff */
[----:B------:R-:W-:Y:S01]  /*3e40*/  FMUL.FTZ R246, R19, R228 ;  /* 0x000000e413f67220 */ /* 0x000fe20000410000 */
[----:B------:R-:W-:-:S03]  /*3e50*/  FFMA.FTZ R2, R197, R2, R212 ;  /* 0x00000002c5027223 */ /* 0x000fc600000100d4 */
[----:B------:R-:W0:Y:S01]  /*3e60*/  MUFU.EX2 R6, R6 ;  /* 0x0000000600067308 */ /* 0x000e220000000800 */
[C---:B---3--:R-:W-:Y:S01]  /*3e70*/  FMUL.FTZ R181, R3.reuse, R134 ;  /* 0x0000008603b57220 */ /* 0x048fe20000410000 */
[----:B------:R-:W-:Y:S02]  /*3e80*/  IMAD.U32 R30, R110, 0x10000, RZ ;  /* 0x000100006e1e7824 */ /* 0x000fe400078e00ff */
[----:B------:R-:W-:Y:S01]  /*3e90*/  FMUL.FTZ R226, R78, R31 ;  /* 0x0000001f4ee27220 */ /* 0x000fe20000410000 */
[----:B------:R-:W-:Y:S01]  /*3ea0*/  FFMA.FTZ R2, R3, R2, R246 ;  /* 0x0000000203027223 */ /* 0x000fe200000100f6 */
[----:B------:R-:W3:Y:S02]  /*3eb0*/  @P2 LDS R215, [R215+0x22fc] ;  /* 0x0022fc00d7d72984 */ /* 0x000ee40000000800 */
[----:B------:R-:W4:Y:S01]  /*3ec0*/  MUFU.EX2 R7, R7 ;  /* 0x0000000700077308 */ /* 0x000f220000000800 */
[----:B------:R-:W-:Y:S01]  /*3ed0*/  SHF.L.U32 R29, R109, 0x10, RZ ;  /* 0x000000106d1d7819 */ /* 0x000fe200000006ff */
[----:B-1----:R-:W-:Y:S01]  /*3ee0*/  FMUL.FTZ R134, R4, R181 ;  /* 0x000000b504867220 */ /* 0x002fe20000410000 */
[----:B------:R-:W-:Y:S01]  /*3ef0*/  FMUL.FTZ R225, R79, R30 ;  /* 0x0000001e4fe17220 */ /* 0x000fe20000410000 */
[----:B------:R-:W-:-:S02]  /*3f00*/  IMAD.U32 R16, R16, 0x10000, RZ ;  /* 0x0001000010107824 */ /* 0x000fc400078e00ff */
[----:B------:R-:W-:Y:S01]  /*3f10*/  FMUL.FTZ R244, R17, R226 ;  /* 0x000000e211f47220 */ /* 0x000fe20000410000 */
[----:B------:R-:W-:Y:S01]  /*3f20*/  FFMA.FTZ R2, R4, R2, R183 ;  /* 0x0000000204027223 */ /* 0x000fe200000100b7 */
[----:B------:R-:W1:Y:S01]  /*3f30*/  MUFU.EX2 R135, R135 ;  /* 0x0000008700877308 */ /* 0x000e620000000800 */
[----:B--2---:R-:W-:Y:S01]  /*3f40*/  FMUL.FTZ R195, R5, R134 ;  /* 0x0000008605c37220 */ /* 0x004fe20000410000 */
[----:B------:R-:W-:Y:S01]  /*3f50*/  SHF.L.U32 R15, R15, 0x10, RZ ;  /* 0x000000100f0f7819 */ /* 0x000fe200000006ff */
[----:B------:R-:W-:Y:S02]  /*3f60*/  IMAD.U32 R28, R108, 0x10000, RZ ;  /* 0x000100006c1c7824 */ /* 0x000fe400078e00ff */
[----:B------:R-:W-:Y:S01]  /*3f70*/  FMUL.FTZ R224, R76, R29 ;  /* 0x0000001d4ce07220 */ /* 0x000fe20000410000 */
[----:B------:R-:W-:Y:S01]  /*3f80*/  FMUL.FTZ R181, R16, R225 ;  /* 0x000000e110b57220 */ /* 0x000fe20000410000 */
[----:B------:R-:W-:Y:S01]  /*3f90*/  FFMA.FTZ R2, R5, R2, R244 ;  /* 0x0000000205027223 */ /* 0x000fe200000100f4 */
[----:B------:R-:W2:Y:S01]  /*3fa0*/  MUFU.EX2 R132, R132 ;  /* 0x0000008400847308 */ /* 0x000ea20000000800 */
[----:B------:R-:W-:Y:S01]  /*3fb0*/  SHF.L.U32 R193, R107, 0x10, RZ ;  /* 0x000000106bc17819 */ /* 0x000fe200000006ff */
[----:B0-----:R-:W-:Y:S01]  /*3fc0*/  FMUL.FTZ R202, R6, R195 ;  /* 0x000000c306ca7220 */ /* 0x001fe20000410000 */
[----:B------:R-:W-:Y:S01]  /*3fd0*/  FMUL.FTZ R223, R77, R28 ;  /* 0x0000001c4ddf7220 */ /* 0x000fe20000410000 */
[----:B------:R-:W-:-:S02]  /*3fe0*/  IMAD.U32 R14, R14, 0x10000, RZ ;  /* 0x000100000e0e7824 */ /* 0x000fc400078e00ff */
[----:B------:R-:W-:Y:S01]  /*3ff0*/  FMUL.FTZ R134, R15, R224 ;  /* 0x000000e00f867220 */ /* 0x000fe20000410000 */
[----:B------:R-:W-:Y:S01]  /*4000*/  FFMA.FTZ R2, R6, R2, R181 ;  /* 0x0000000206027223 */ /* 0x000fe200000100b5 */
[----:B------:R-:W0:Y:S01]  /*4010*/  MUFU.EX2 R133, R133 ;  /* 0x0000008500857308 */ /* 0x000e220000000800 */
[----:B----4-:R-:W-:Y:S01]  /*4020*/  FMUL.FTZ R202, R7, R202 ;  /* 0x000000ca07ca7220 */ /* 0x010fe20000410000 */
[----:B------:R-:W-:Y:S01]  /*4030*/  SHF.L.U32 R13, R13, 0x10, RZ ;  /* 0x000000100d0d7819 */ /* 0x000fe200000006ff */
[----:B------:R-:W-:Y:S02]  /*4040*/  IMAD.U32 R27, R106, 0x10000, RZ ;  /* 0x000100006a1b7824 */ /* 0x000fe400078e00ff */
[----:B------:R-:W-:Y:S01]  /*4050*/  FMUL.FTZ R222, R74, R193 ;  /* 0x000000c14ade7220 */ /* 0x000fe20000410000 */
[----:B------:R-:W-:Y:S01]  /*4060*/  FMUL.FTZ R204, R14, R223 ;  /* 0x000000df0ecc7220 */ /* 0x000fe20000410000 */
[----:B------:R-:W-:Y:S01]  /*4070*/  FFMA.FTZ R2, R7, R2, R134 ;  /* 0x0000000207027223 */ /* 0x000fe20000010086 */
        /* <DEDUP_REMOVED lines=14> */
[----:B0-----:R-:W-:Y:S01]  /*4160*/  FMUL.FTZ R195, R133, R208 ;  /* 0x000000d085c37220 */ /* 0x001fe20000410000 */
[----:B------:R-:W-:Y:S01]  /*4170*/  FMUL.FTZ R193, R73, R26 ;  /* 0x0000001a49c17220 */ /* 0x000fe20000410000 */
[----:B------:R-:W-:-:S02]  /*4180*/  IMAD.U32 R242, R242, 0x10000, RZ ;  /* 0x00010000f2f27824 */ /* 0x000fc400078e00ff */
[----:B------:R-:W-:Y:S01]  /*4190*/  FMUL.FTZ R199, R189, R196 ;  /* 0x000000c4bdc77220 */ /* 0x000fe20000410000 */
[----:B------:R-:W-:Y:S01]  /*41a0*/  FFMA.FTZ R2, R133, R2, R202 ;  /* 0x0000000285027223 */ /* 0x000fe200000100ca */
[----:B------:R-:W-:Y:S01]  /*41b0*/  SHF.L.U32 R206, R206, 0x10, RZ ;  /* 0x00000010cece7819 */ /* 0x000fe200000006ff */
[----:B------:R-:W-:Y:S02]  /*41c0*/  IMAD.U32 R205, R205, 0x10000, RZ ;  /* 0x00010000cdcd7824 */ /* 0x000fe400078e00ff */
[----:B----4-:R-:W-:Y:S01]  /*41d0*/  FMUL.FTZ R213, R130, R195 ;  /* 0x000000c382d57220 */ /* 0x010fe20000410000 */
[----:B------:R-:W-:Y:S01]  /*41e0*/  FMUL.FTZ R195, R242, R193 ;  /* 0x000000c1f2c37220 */ /* 0x000fe20000410000 */
[----:B------:R-:W-:Y:S01]  /*41f0*/  FFMA.FTZ R2, R130, R2, R199 ;  /* 0x0000000282027223 */ /* 0x000fe200000100c7 */
[----:B------:R-:W-:Y:S02]  /*4200*/  IMAD.U32 R203, R203, 0x10000, RZ ;  /* 0x00010000cbcb7824 */ /* 0x000fe400078e00ff */
[----:B------:R-:W-:Y:S01]  /*4210*/  FMUL.FTZ R209, R89, R206 ;  /* 0x000000ce59d17220 */ /* 0x000fe20000410000 */
[----:B------:R-:W-:Y:S01]  /*4220*/  FMUL.FTZ R211, R88, R205 ;  /* 0x000000cd58d37220 */ /* 0x000fe20000410000 */
[----:B------:R-:W-:Y:S01]  /*4230*/  BSSY B0, `(.L_x_7535) ;  /* 0x0000014000007945 */ /* 0x000fe20003800000 */
[C---:B-1----:R-:W-:Y:S01]  /*4240*/  FFMA.FTZ R218, R250.reuse, R2, R195 ;  /* 0x00000002fada7223 */ /* 0x042fe200000100c3 */
[----:B------:R-:W-:Y:S01]  /*4250*/  FMUL.FTZ R213, R250, R213 ;  /* 0x000000d5fad57220 */ /* 0x000fe20000410000 */
[----:B------:R-:W-:Y:S01]  /*4260*/  SHF.L.U32 R243, R243, 0x10, RZ ;  /* 0x00000010f3f37819 */ /* 0x000fe200000006ff */
[----:B------:R-:W-:Y:S01]  /*4270*/  IMAD.U32 R198, R198, 0x10000, RZ ;  /* 0x00010000c6c67824 */ /* 0x000fe200078e00ff */
[----:B------:R-:W-:Y:S01]  /*4280*/  SHF.L.U32 R217, R200, 0x10, RZ ;  /* 0x00000010c8d97819 */ /* 0x000fe200000006ff */
[----:B------:R-:W-:Y:S01]  /*4290*/  FMUL.FTZ R207, R90, R203 ;  /* 0x000000cb5acf7220 */ /* 0x000fe20000410000 */
[----:B------:R-:W-:Y:S01]  /*42a0*/  FFMA.FTZ R2, R250, R211, R209 ;  /* 0x000000d3fa027223 */ /* 0x000fe200000100d1 */
[----:B---3--:R-:W-:Y:S06]  /*42b0*/  @P2 BRA `(.L_x_7536) ;  /* 0x00000000002c2947 */ /* 0x008fec0003800000 */
        /* <DEDUP_REMOVED lines=11> */
.L_x_7536:
[----:B------:R-:W-:Y:S05]  /*4370*/  BSYNC B0 ;  /* 0x0000000000007941 */ /* 0x000fea0003800000 */
.L_x_7535:
[----:B0-----:R-:W-:Y:S01]  /*4380*/  FMUL.FTZ R205, R250, R215 ;  /* 0x000000d7facd7220 */ /* 0x001fe20000410000 */
[----:B------:R-:W-:Y:S02]  /*4390*/  IMAD.U32 R203, R10, 0x10000, RZ ;  /* 0x000100000acb7824 */ /* 0x000fe400078e00ff */
[----:B------:R-:W-:Y:S01]  /*43a0*/  FMUL.FTZ R10, R91, R198 ;  /* 0x000000c65b0a7220 */ /* 0x000fe20000410000 */
[C---:B------:R-:W-:Y:S01]  /*43b0*/  FFMA.FTZ R200, R130.reuse, R2, R207 ;  /* 0x0000000282c87223 */ /* 0x040fe200000100cf */
[----:B------:R-:W-:Y:S01]  /*43c0*/  FMUL.FTZ R198, R130, R205 ;  /* 0x000000cd82c67220 */ /* 0x000fe20000410000 */
[----:B------:R-:W-:Y:S01]  /*43d0*/  SHF.L.U32 R2, R9, 0x10, RZ ;  /* 0x0000001009027819 */ /* 0x000fe200000006ff */
[----:B------:R-:W-:Y:S01]  /*43e0*/  FMUL.FTZ R9, R92, R203 ;  /* 0x000000cb5c097220 */ /* 0x000fe20000410000 */
[C---:B------:R-:W-:Y:S01]  /*43f0*/  FFMA.FTZ R200, R133.reuse, R200, R10 ;  /* 0x000000c885c87223 */ /* 0x040fe2000001000a */
[----:B------:R-:W-:Y:S01]  /*4400*/  FMUL.FTZ R205, R133, R198 ;  /* 0x000000c685cd7220 */ /* 0x000fe20000410000 */
[----:B------:R-:W-:-:S02]  /*4410*/  IMAD.U32 R203, R8, 0x10000, RZ ;  /* 0x0001000008cb7824 */ /* 0x000fc400078e00ff */
[----:B------:R-:W-:Y:S01]  /*4420*/  FMUL.FTZ R8, R93, R2 ;  /* 0x000000025d087220 */ /* 0x000fe20000410000 */
[C---:B------:R-:W-:Y:S01]  /*4430*/  FFMA.FTZ R200, R132.reuse, R200, R9 ;  /* 0x000000c884c87223 */ /* 0x040fe20000010009 */
[----:B------:R-:W-:Y:S01]  /*4440*/  FMUL.FTZ R198, R132, R205 ;  /* 0x000000cd84c67220 */ /* 0x000fe20000410000 */
[----:B------:R-:W-:Y:S01]  /*4450*/  SHF.L.U32 R2, R191, 0x10, RZ ;  /* 0x00000010bf027819 */ /* 0x000fe200000006ff */
[----:B------:R-:W-:Y:S01]  /*4460*/  FMUL.FTZ R210, R94, R203 ;  /* 0x000000cb5ed27220 */ /* 0x000fe20000410000 */
[C---:B------:R-:W-:Y:S01]  /*4470*/  FFMA.FTZ R200, R135.reuse, R200, R8 ;  /* 0x000000c887c87223 */ /* 0x040fe20000010008 */
[----:B------:R-:W-:Y:S01]  /*4480*/  FMUL.FTZ R198, R135, R198 ;  /* 0x000000c687c67220 */ /* 0x000fe20000410000 */
        /* <DEDUP_REMOVED lines=20> */
[----:B------:R-:W-:Y:S01]  /*45d0*/  FMUL.FTZ R200, R100, R217 ;  /* 0x000000d964c87220 */ /* 0x000fe20000410000 */
[----:B------:R-:W0:Y:S01]  /*45e0*/  SHFL.UP PT, R127, R218, 0x1, RZ ;  /* 0x04200000da7f7989 */ /* 0x000e2200000e00ff */
[C---:B------:R-:W-:Y:S01]  /*45f0*/  FFMA.FTZ R131, R197.reuse, R131, R2 ;  /* 0x00000083c5837223 */ /* 0x040fe20000010002 */
[----:B------:R-:W-:Y:S01]  /*4600*/  FMUL.FTZ R220, R197, R198 ;  /* 0x000000c6c5dc7220 */ /* 0x000fe20000410000 */
[----:B------:R-:W-:Y:S01]  /*4610*/  FMUL.FTZ R198, R101, R126 ;  /* 0x0000007e65c67220 */ /* 0x000fe20000410000 */
[----:B------:R-:W-:Y:S01]  /*4620*/  SHF.L.U32 R0, R0, 0x10, RZ ;  /* 0x0000001000007819 */ /* 0x000fe200000006ff */
[----:B------:R-:W1:Y:S01]  /*4630*/  SHFL.UP PT, R126, R213, 0x1, RZ ;  /* 0x04200000d57e7989 */ /* 0x000e6200000e00ff */
[C---:B------:R-:W-:Y:S01]  /*4640*/  FFMA.FTZ R131, R179.reuse, R131, R200 ;  /* 0x00000083b3837223 */ /* 0x040fe200000100c8 */
[----:B------:R-:W-:Y:S01]  /*4650*/  FMUL.FTZ R220, R179, R220 ;  /* 0x000000dcb3dc7220 */ /* 0x000fe20000410000 */
[----:B------:R-:W-:Y:S01]  /*4660*/  FMUL.FTZ R243, R102, R243 ;  /* 0x000000f366f37220 */ /* 0x000fe20000410000 */
[----:B------:R-:W-:Y:S01]  /*4670*/  FMUL.FTZ R0, R103, R0 ;  /* 0x0000000067007220 */ /* 0x000fe20000410000 */
[C---:B------:R-:W-:Y:S01]  /*4680*/  FFMA.FTZ R185, R249.reuse, R131, R198 ;  /* 0x00000083f9b97223 */ /* 0x040fe200000100c6 */
[----:B------:R-:W-:Y:S01]  /*4690*/  FMUL.FTZ R131, R249, R220 ;  /* 0x000000dcf9837220 */ /* 0x000fe20000410000 */
[----:B------:R-:W-:Y:S01]  /*46a0*/  ISETP.GE.AND P3, PT, R169, 0x1, PT ;  /* 0x00000001a900780c */ /* 0x000fe20003f66270 */
[----:B------:R-:W-:-:S02]  /*46b0*/  IMAD.U32 R187, RZ, RZ, UR50 ;  /* 0x00000032ffbb7e24 */ /* 0x000fc4000f8e00ff */
[C---:B------:R-:W-:Y:S01]  /*46c0*/  FFMA.FTZ R185, R194.reuse, R185, R243 ;  /* 0x000000b9c2b97223 */ /* 0x040fe200000100f3 */
[----:B------:R-:W-:Y:S01]  /*46d0*/  FMUL.FTZ R232, R194, R131 ;  /* 0x00000083c2e87220 */ /* 0x000fe20000410000 */
[C---:B------:R-:W-:Y:S01]  /*46e0*/  LOP3.LUT R131, R188.reuse, 0x1f, RZ, 0xc0, !PT ;  /* 0x0000001fbc837812 */ /* 0x040fe200078ec0ff */
[----:B------:R-:W-:Y:S02]  /*46f0*/  IMAD.U32 R239, R139, 0x10000, RZ ;  /* 0x000100008bef7824 */ /* 0x000fe400078e00ff */
[C---:B------:R-:W-:Y:S01]  /*4700*/  FFMA.FTZ R220, R237.reuse, R185, R0 ;  /* 0x000000b9eddc7223 */ /* 0x040fe20000010000 */
[----:B------:R-:W-:Y:S01]  /*4710*/  FMUL.FTZ R217, R237, R232 ;  /* 0x000000e8edd97220 */ /* 0x000fe20000410000 */
[----:B------:R-:W-:Y:S01]  /*4720*/  ISETP.NE.AND P4, PT, R131, 0x1f, PT ;  /* 0x0000001f8300780c */ /* 0x000fe20003f85270 */
[----:B------:R-:W-:Y:S01]  /*4730*/  IMAD.U32 R235, R137, 0x10000, RZ ;  /* 0x0001000089eb7824 */ /* 0x000fe200078e00ff */
[----:B------:R-:W-:Y:S01]  /*4740*/  ISETP.LE.OR P0, PT, R187, UR23, P0 ;  /* 0x00000017bb007c0c */ /* 0x000fe20008703670 */
[----:B------:R-:W2:Y:S01]  /*4750*/  SHFL.DOWN PT, R185, R220, 0x1, 0x1f ;  /* 0x08201f00dcb97f89 */ /* 0x000ea200000e0000 */
[----:B------:R-:W-:Y:S01]  /*4760*/  SHF.L.U32 R252, R188, 0x4, RZ ;  /* 0x00000004bcfc7819 */ /* 0x000fe200000006ff */
[C---:B0-----:R-:W-:Y:S01]  /*4770*/  @P3 FFMA.FTZ R218, R213.reuse, R127, R218 ;  /* 0x0000007fd5da3223 */ /* 0x041fe200000100da */
[----:B------:R-:W-:Y:S01]  /*4780*/  SHF.L.U32 R238, R138, 0x10, RZ ;  /* 0x000000108aee7819 */ /* 0x000fe200000006ff */
[----:B------:R-:W0:Y:S01]  /*4790*/  SHFL.DOWN PT, R232, R217, 0x1, 0x1f ;  /* 0x08201f00d9e87f89 */ /* 0x000e2200000e0000 */
[----:B------:R-:W-:Y:S01]  /*47a0*/  LEA.HI.SX32 R252, R252, R252, 0x1b ;  /* 0x000000fcfcfc7211 */ /* 0x000fe200078fdaff */
[----:B-1----:R-:W-:Y:S01]  /*47b0*/  @P3 FMUL.FTZ R213, R213, R126 ;  /* 0x0000007ed5d53220 */ /* 0x002fe20000410000 */
[----:B------:R-:W-:Y:S01]  /*47c0*/  ISETP.GE.AND P3, PT, R169, 0x2, PT ;  /* 0x00000002a900780c */ /* 0x000fe20003f66270 */
[----:B------:R-:W1:Y:S01]  /*47d0*/  SHFL.UP PT, R127, R218, 0x2, RZ ;  /* 0x04400000da7f7989 */ /* 0x000e6200000e00ff */
[----:B------:R-:W-:Y:S01]  /*47e0*/  LEA R252, R252, UR16, 0x2 ;  /* 0x00000010fcfc7c11 */ /* 0x000fe2000f8e10ff */
[----:B------:R-:W-:Y:S01]  /*47f0*/  FMUL.FTZ R233, R87, R238 ;  /* 0x000000ee57e97220 */ /* 0x000fe20000410000 */
[----:B------:R-:W-:Y:S01]  /*4800*/  SHF.L.U32 R236, R136, 0x10, RZ ;  /* 0x0000001088ec7819 */ /* 0x000fe200000006ff */
[----:B------:R-:W3:Y:S01]  /*4810*/  SHFL.UP PT, R126, R213, 0x2, RZ ;  /* 0x04400000d57e7989 */ /* 0x000ee200000e00ff */
[----:B------:R-:W-:Y:S01]  /*4820*/  VOTEU.ALL UP0, P0 ;  /* 0x00000000003f7886 */ /* 0x000fe20000000000 */
[----:B------:R-:W-:Y:S01]  /*4830*/  LEA.HI.SX32 R251, R188, R188, 0x1b ;  /* 0x000000bcbcfb7211 */ /* 0x000fe200078fdaff */
[----:B------:R-:W-:Y:S01]  /*4840*/  BSSY B0, `(.L_x_7537) ;  /* 0x0000142000007945 */ /* 0x000fe20003800000 */
[----:B------:R-:W-:-:S02]  /*4850*/  FMUL.FTZ R231, R85, R236 ;  /* 0x000000ec55e77220 */ /* 0x000fc40000410000 */
[----:B------:R-:W-:Y:S02]  /*4860*/  @!UP0 ULEA UR17, UR5, UR16, 0x3 ;  /* 0x0000001005118291 */ /* 0x000fe4000f8e183f */
[----:B------:R-:W-:Y:S01]  /*4870*/  LEA R251, R251, UR16, 0x2 ;  /* 0x00000010fbfb7c11 */ /* 0x000fe2000f8e10ff */
[C---:B--2---:R-:W-:Y:S01]  /*4880*/  @P4 FFMA.FTZ R220, R217.reuse, R185, R220 ;  /* 0x000000b9d9dc4223 */ /* 0x044fe200000100dc */
[----:B0-----:R-:W-:-:S04]  /*4890*/  @P4 FMUL.FTZ R217, R217, R232 ;  /* 0x000000e8d9d94220 */ /* 0x001fc80000410000 */
[----:B------:R-:W0:Y:S01]  /*48a0*/  SHFL.DOWN PT, R185, R220, 0x2, 0x1f ;  /* 0x08401f00dcb97f89 */ /* 0x000e2200000e0000 */
[----:B------:R-:W-:Y:S01]  /*48b0*/  ISETP.GE.U32.AND P4, PT, R131, 0x1e, PT ;  /* 0x0000001e8300780c */ /* 0x000fe20003f86070 */
[C---:B-1----:R-:W-:Y:S02]  /*48c0*/  @P3 FFMA.FTZ R218, R213.reuse, R127, R218 ;  /* 0x0000007fd5da3223 */ /* 0x042fe400000100da */
[----:B------:R-:W1:Y:S01]  /*48d0*/  SHFL.DOWN PT, R232, R217, 0x2, 0x1f ;  /* 0x08401f00d9e87f89 */ /* 0x000e6200000e0000 */
[----:B---3--:R-:W-:-:S03]  /*48e0*/  @P3 FMUL.FTZ R213, R213, R126 ;  /* 0x0000007ed5d53220 */ /* 0x008fc60000410000 */
[----:B------:R-:W2:Y:S01]  /*48f0*/  SHFL.UP PT, R127, R218, 0x4, RZ ;  /* 0x04800000da7f7989 */ /* 0x000ea200000e00ff */
[----:B------:R-:W-:-:S03]  /*4900*/  ISETP.GE.AND P3, PT, R169, 0x4, PT ;  /* 0x00000004a900780c */ /* 0x000fc60003f66270 */
[----:B------:R-:W3:Y:S02]  /*4910*/  SHFL.UP PT, R126, R213, 0x4, RZ ;  /* 0x04800000d57e7989 */ /* 0x000ee400000e00ff */
[C---:B0-----:R-:W-:Y:S01]  /*4920*/  @!P4 FFMA.FTZ R220, R217.reuse, R185, R220 ;  /* 0x000000b9d9dcc223 */ /* 0x041fe200000100dc */
[----:B-1----:R-:W-:-:S04]  /*4930*/  @!P4 FMUL.FTZ R217, R217, R232 ;  /* 0x000000e8d9d9c220 */ /* 0x002fc80000410000 */
[----:B------:R-:W0:Y:S01]  /*4940*/  SHFL.DOWN PT, R185, R220, 0x4, 0x1f ;  /* 0x08801f00dcb97f89 */ /* 0x000e2200000e0000 */
[----:B------:R-:W-:Y:S02]  /*4950*/  ISETP.GE.U32.AND P4, PT, R131, 0x1c, PT ;  /* 0x0000001c8300780c */ /* 0x000fe40003f86070 */
[C---:B--2---:R-:W-:Y:S01]  /*4960*/  @P3 FFMA.FTZ R218, R213.reuse, R127, R218 ;  /* 0x0000007fd5da3223 */ /* 0x044fe200000100da */
[----:B------:R-:W1:Y:S01]  /*4970*/  SHFL.DOWN PT, R232, R217, 0x4, 0x1f ;  /* 0x08801f00d9e87f89 */ /* 0x000e6200000e0000 */
[----:B---3--:R-:W-:-:S03]  /*4980*/  @P3 FMUL.FTZ R213, R213, R126 ;  /* 0x0000007ed5d53220 */ /* 0x008fc60000410000 */
[----:B------:R-:W2:Y:S01]  /*4990*/  SHFL.UP PT, R127, R218, 0x8, RZ ;  /* 0x05000000da7f7989 */ /* 0x000ea200000e00ff */
[----:B------:R-:W-:-:S03]  /*49a0*/  ISETP.GE.AND P3, PT, R169, 0x8, PT ;  /* 0x00000008a900780c */ /* 0x000fc60003f66270 */
[----:B------:R-:W3:Y:S02]  /*49b0*/  SHFL.UP PT, R126, R213, 0x8, RZ ;  /* 0x05000000d57e7989 */ /* 0x000ee400000e00ff */
[C---:B0-----:R-:W-:Y:S01]  /*49c0*/  @!P4 FFMA.FTZ R220, R217.reuse, R185, R220 ;  /* 0x000000b9d9dcc223 */ /* 0x041fe200000100dc */
[----:B-1----:R-:W-:-:S04]  /*49d0*/  @!P4 FMUL.FTZ R217, R217, R232 ;  /* 0x000000e8d9d9c220 */ /* 0x002fc80000410000 */
[----:B------:R-:W0:Y:S03]  /*49e0*/  SHFL.DOWN PT, R187, R220, 0x8, 0x1f ;  /* 0x09001f00dcbb7f89 */ /* 0x000e2600000e0000 */
[C---:B--2---:R-:W-:Y:S01]  /*49f0*/  @P3 FFMA.FTZ R218, R213.reuse, R127, R218 ;  /* 0x0000007fd5da3223 */ /* 0x044fe200000100da */
[----:B------:R-:W1:Y:S01]  /*4a00*/  SHFL.DOWN PT, R234, R217, 0x8, 0x1f ;  /* 0x09001f00d9ea7f89 */ /* 0x000e6200000e0000 */
[----:B------:R-:W-:Y:S01]  /*4a10*/  MOV R127, RZ ;  /* 0x000000ff007f7202 */ /* 0x000fe20000000f00 */
[----:B---3--:R-:W-:Y:S01]  /*4a20*/  @P3 FMUL.FTZ R213, R213, R126 ;  /* 0x0000007ed5d53220 */ /* 0x008fe20000410000 */
[----:B------:R-:W-:Y:S01]  /*4a30*/  ISETP.GE.U32.AND P3, PT, R131, 0x18, PT ;  /* 0x000000188300780c */ /* 0x000fe20003f66070 */
[----:B------:R-:W2:Y:S01]  /*4a40*/  SHFL.UP PT, R185, R218, 0x10, RZ ;  /* 0x06000000dab97989 */ /* 0x000ea200000e00ff */
[----:B------:R-:W-:-:S03]  /*4a50*/  IMAD.MOV.U32 R126, RZ, RZ, 0x3f800000 ;  /* 0x3f800000ff7e7424 */ /* 0x000fc600078e00ff */
[----:B------:R-:W3:Y:S04]  /*4a60*/  SHFL.UP PT, R232, R213, 0x10, RZ ;  /* 0x06000000d5e87989 */ /* 0x000ee800000e00ff */
[----:B------:R-:W-:Y:S01]  /*4a70*/  @!P0 LDS.64 R126, [UR17+0x2378] ;  /* 0x00237811ff7e8984 */ /* 0x000fe20008000a00 */
[----:B------:R-:W-:-:S03]  /*4a80*/  ISETP.GE.AND P0, PT, R169, 0x10, PT ;  /* 0x00000010a900780c */ /* 0x000fc60003f06270 */
[C---:B0-----:R-:W-:Y:S01]  /*4a90*/  @!P3 FFMA.FTZ R220, R217.reuse, R187, R220 ;  /* 0x000000bbd9dcb223 */ /* 0x041fe200000100dc */
[----:B-1----:R-:W-:-:S04]  /*4aa0*/  @!P3 FMUL.FTZ R217, R217, R234 ;  /* 0x000000ead9d9b220 */ /* 0x002fc80000410000 */
[----:B------:R-:W0:Y:S04]  /*4ab0*/  SHFL.DOWN PT, R187, R220, 0x10, 0x1f ;  /* 0x0a001f00dcbb7f89 */ /* 0x000e2800000e0000 */
[----:B------:R-:W1:Y:S01]  /*4ac0*/  SHFL.DOWN PT, R234, R217, 0x10, 0x1f ;  /* 0x0a001f00d9ea7f89 */ /* 0x000e6200000e0000 */
[C---:B--2---:R-:W-:Y:S01]  /*4ad0*/  @P0 FFMA.FTZ R218, R213.reuse, R185, R218 ;  /* 0x000000b9d5da0223 */ /* 0x044fe200000100da */
[----:B---3--:R-:W-:Y:S01]  /*4ae0*/  @P0 FMUL.FTZ R213, R213, R232 ;  /* 0x000000e8d5d50220 */ /* 0x008fe20000410000 */
[----:B------:R-:W-:Y:S02]  /*4af0*/  ISETP.GE.U32.AND P0, PT, R131, 0x10, PT ;  /* 0x000000108300780c */ /* 0x000fe40003f06070 */
[----:B-----5:R-:W-:Y:S04]  /*4b00*/  SHFL.IDX PT, R131, R128, RZ, 0x1f ;  /* 0x00001fff80837589 */ /* 0x020fe800000e0000 */
[----:B------:R-:W-:Y:S04]  /*4b10*/  SHFL.UP PT, R218, R218, 0x1, RZ ;  /* 0x04200000dada7989 */ /* 0x000fe800000e00ff */
[----:B------:R-:W2:Y:S03]  /*4b20*/  SHFL.UP PT, R213, R213, 0x1, RZ ;  /* 0x04200000d5d57989 */ /* 0x000ea600000e00ff */
[C---:B0-----:R-:W-:Y:S01]  /*4b30*/  @!P0 FFMA.FTZ R220, R217.reuse, R187, R220 ;  /* 0x000000bbd9dc8223 */ /* 0x041fe200000100dc */
[----:B-1----:R-:W-:Y:S01]  /*4b40*/  @!P0 FMUL.FTZ R217, R217, R234 ;  /* 0x000000ead9d98220 */ /* 0x002fe20000410000 */
[----:B------:R-:W-:Y:S01]  /*4b50*/  SHFL.IDX PT, R232, R127, RZ, 0x1f ;  /* 0x00001fff7fe87589 */ /* 0x000fe200000e0000 */
[----:B------:R-:W-:-:S03]  /*4b60*/  ISETP.NE.AND P0, PT, R188, RZ, PT ;  /* 0x000000ffbc00720c */ /* 0x000fc60003f05270 */
[----:B------:R-:W-:Y:S04]  /*4b70*/  SHFL.DOWN PT, R234, R220, 0x1, 0x1f ;  /* 0x08201f00dcea7f89 */ /* 0x000fe800000e0000 */
[----:B------:R-:W0:Y:S04]  /*4b80*/  SHFL.DOWN PT, R185, R217, 0x1, 0x1f ;  /* 0x08201f00d9b97f89 */ /* 0x000e2800000e0000 */
[----:B------:R-:W-:Y:S01]  /*4b90*/  SHFL.IDX PT, R220, R220, RZ, 0x1f ;  /* 0x00001fffdcdc7589 */ /* 0x000fe200000e0000 */
[----:B--2---:R-:W-:Y:S01]  /*4ba0*/  @P1 FFMA.FTZ R131, R213, R131, R218 ;  /* 0x00000083d5831223 */ /* 0x004fe200000100da */
[----:B------:R-:W-:-:S02]  /*4bb0*/  VOTEU.ALL UP0, P0 ;  /* 0x00000000003f7886 */ /* 0x000fc40000000000 */
[----:B------:R-:W1:Y:S01]  /*4bc0*/  SHFL.IDX PT, R217, R217, RZ, 0x1f ;  /* 0x00001fffd9d97589 */ /* 0x000e6200000e0000 */
[----:B------:R-:W-:Y:S02]  /*4bd0*/  FFMA.FTZ R192, R192, R131, R129 ;  /* 0x00000083c0c07223 */ /* 0x000fe40000010081 */
[----:B------:R-:W-:Y:S02]  /*4be0*/  @!UP0 ULEA UR17, UR5, UR16, 0x3 ;  /* 0x0000001005118291 */ /* 0x000fe4000f8e183f */
[----:B------:R-:W-:-:S04]  /*4bf0*/  FFMA.FTZ R131, R237, R192, R216 ;  /* 0x000000c0ed837223 */ /* 0x000fc800000100d8 */
[----:B------:R-:W-:Y:S01]  /*4c00*/  FFMA.FTZ R128, R194, R131, R11 ;  /* 0x00000083c2807223 */ /* 0x000fe2000001000b */
[----:B------:R-:W-:Y:S01]  /*4c10*/  FFMA.FTZ R233, R24, -R233, R131 ;  /* 0x800000e918e97223 */ /* 0x000fe20000010083 */
[----:B------:R-:W-:Y:S02]  /*4c20*/  FMUL.FTZ R131, R102, R131 ;  /* 0x0000008366837220 */ /* 0x000fe40000410000 */
[----:B------:R-:W-:Y:S01]  /*4c30*/  FFMA.FTZ R129, R249, R128, R214 ;  /* 0x00000080f9817223 */ /* 0x000fe200000100d6 */
[----:B0-----:R-:W-:Y:S01]  /*4c40*/  @P2 FFMA.FTZ R232, R185, R232, R234 ;  /* 0x000000e8b9e82223 */ /* 0x001fe200000100ea */
[----:B------:R-:W-:Y:S02]  /*4c50*/  IMAD.U32 R234, R107, 0x10000, RZ ;  /* 0x000100006bea7824 */ /* 0x000fe400078e00ff */
[----:B------:R-:W-:Y:S01]  /*4c60*/  FFMA.FTZ R248, R179, R129, R248 ;  /* 0x00000081b3f87223 */ /* 0x000fe200000100f8 */
[----:B------:R-:W-:Y:S01]  /*4c70*/  FFMA.FTZ R231, R22, -R231, R129 ;  /* 0x800000e716e77223 */ /* 0x000fe20000010081 */
[----:B------:R-:W-:Y:S01]  /*4c80*/  FFMA.FTZ R191, R232, R215, R211 ;  /* 0x000000d7e8bf7223 */ /* 0x000fe200000100d3 */
[----:B------:R-:W-:Y:S01]  /*4c90*/  FMUL.FTZ R232, R84, R235 ;  /* 0x000000eb54e87220 */ /* 0x000fe20000410000 */
[----:B------:R-:W-:Y:S01]  /*4ca0*/  FFMA.FTZ R185, R197, R248, R212 ;  /* 0x000000f8c5b97223 */ /* 0x000fe200000100d4 */
[----:B------:R-:W-:Y:S01]  /*4cb0*/  FFMA.FTZ R230, R21, -R230, R248 ;  /* 0x800000e615e67223 */ /* 0x000fe200000100f8 */
[----:B------:R-:W-:Y:S01]  /*4cc0*/  FFMA.FTZ R187, R250, R191, R209 ;  /* 0x000000bffabb7223 */ /* 0x000fe200000100d1 */
[----:B-1----:R-:W-:Y:S01]  /*4cd0*/  FFMA.FTZ R127, R217, R127, R220 ;  /* 0x0000007fd97f7223 */ /* 0x002fe200000100dc */
[----:B------:R-:W-:Y:S01]  /*4ce0*/  FFMA.FTZ R246, R3, R185, R246 ;  /* 0x000000b903f67223 */ /* 0x000fe200000100f6 */
[----:B------:R-:W-:Y:S01]  /*4cf0*/  FMUL.FTZ R126, R217, R126 ;  /* 0x0000007ed97e7220 */ /* 0x000fe20000410000 */
[----:B------:R-:W-:Y:S01]  /*4d00*/  FFMA.FTZ R11, R130, R187, R207 ;  /* 0x000000bb820b7223 */ /* 0x000fe200000100cf */
[----:B------:R-:W-:Y:S01]  /*4d10*/  FMUL.FTZ R245, R73, R191 ;  /* 0x000000bf49f57220 */ /* 0x000fe20000410000 */
[----:B------:R-:W-:Y:S01]  /*4d20*/  FFMA.FTZ R183, R4, R246, R183 ;  /* 0x000000f604b77223 */ /* 0x000fe200000100b7 */
[----:B------:R-:W-:Y:S01]  /*4d30*/  FMUL.FTZ R240, R189, R187 ;  /* 0x000000bbbdf07220 */ /* 0x000fe20000410000 */
[----:B------:R-:W-:Y:S01]  /*4d40*/  FFMA.FTZ R10, R133, R11, R10 ;  /* 0x0000000b850a7223 */ /* 0x000fe2000001000a */
[----:B------:R0:W-:Y:S01]  /*4d50*/  @!P0 STS.64 [UR17+0x2378], R126 ;  /* 0x0023787eff008988 */ /* 0x0001e20008000a11 */
[----:B------:R-:W-:Y:S01]  /*4d60*/  FFMA.FTZ R244, R5, R183, R244 ;  /* 0x000000b705f47223 */ /* 0x000fe200000100f4 */
[----:B------:R-:W-:Y:S01]  /*4d70*/  FFMA.FTZ R232, R23, -R232, R128 ;  /* 0x800000e817e87223 */ /* 0x000fe20000010080 */
        /* <DEDUP_REMOVED lines=15> */
[----:B------:R-:W-:Y:S01]  /*4e70*/  FMUL.FTZ R211, R77, R9 ;  /* 0x000000094dd37220 */ /* 0x000fe20000410000 */
[----:B------:R-:W-:Y:S01]  /*4e80*/  FFMA.FTZ R5, R5, R6, R208 ;  /* 0x0000000605057223 */ /* 0x000fe200000100d0 */
[----:B------:R-:W-:Y:S01]  /*4e90*/  FMUL.FTZ R209, R29, R204 ;  /* 0x000000cc1dd17220 */ /* 0x000fe20000410000 */
[----:B------:R-:W-:Y:S01]  /*4ea0*/  FFMA.FTZ R133, R133, R132, R202 ;  /* 0x0000008485857223 */ /* 0x000fe200000100ca */
[----:B------:R-:W-:Y:S01]  /*4eb0*/  FMUL.FTZ R202, R78, R6 ;  /* 0x000000064eca7220 */ /* 0x000fe20000410000 */
[-C--:B------:R-:W-:Y:S01]  /*4ec0*/  FFMA.FTZ R4, R4, R5.reuse, R203 ;  /* 0x0000000504047223 */ /* 0x080fe200000100cb */
[----:B------:R-:W-:Y:S01]  /*4ed0*/  FMUL.FTZ R201, R81, R5 ;  /* 0x0000000551c97220 */ /* 0x000fe20000410000 */
        /* <DEDUP_REMOVED lines=8> */
[C---:B------:R-:W-:Y:S01]  /*4f60*/  FFMA.FTZ R193, R242.reuse, -R193, R250 ;  /* 0x800000c1f2c17223 */ /* 0x040fe200000100fa */
[----:B------:R-:W-:Y:S01]  /*4f70*/  FMUL.FTZ R242, R242, R191 ;  /* 0x000000bff2f27220 */ /* 0x000fe20000410000 */
[-C--:B------:R-:W-:Y:S01]  /*4f80*/  FFMA.FTZ R179, R179, R2.reuse, R200 ;  /* 0x00000002b3b37223 */ /* 0x080fe200000100c8 */
[----:B------:R-:W-:Y:S01]  /*4f90*/  FMUL.FTZ R195, R82, R2 ;  /* 0x0000000252c37220 */ /* 0x000fe20000410000 */
[----:B------:R-:W-:Y:S01]  /*4fa0*/  FMUL.FTZ R245, R193, R245 ;  /* 0x000000f5c1f57220 */ /* 0x000fe20000410000 */
[----:B------:R1:W-:Y:S01]  /*4fb0*/  STS [R252+0x87c], R189 ;  /* 0x00087cbdfc007388 */ /* 0x0003e20000000800 */
[----:B------:R-:W-:Y:S01]  /*4fc0*/  FFMA.FTZ R249, R249, R179, R198 ;  /* 0x000000b3f9f97223 */ /* 0x000fe200000100c6 */
[C---:B------:R-:W-:Y:S01]  /*4fd0*/  FMUL.FTZ R198, R36.reuse, R191 ;  /* 0x000000bf24c67220 */ /* 0x040fe20000410000 */
[-C--:B------:R-:W-:Y:S01]  /*4fe0*/  FMUL.FTZ R191, R36, R187.reuse ;  /* 0x000000bb24bf7220 */ /* 0x080fe20000410000 */
[----:B------:R-:W-:Y:S01]  /*4ff0*/  FMUL.FTZ R187, R72, R187 ;  /* 0x000000bb48bb7220 */ /* 0x000fe20000410000 */
[----:B------:R-:W-:Y:S01]  /*5000*/  FFMA.FTZ R243, R194, R249, R243 ;  /* 0x000000f9c2f37223 */ /* 0x000fe200000100f3 */
[----:B------:R-:W-:Y:S01]  /*5010*/  FMUL.FTZ R247, R193, R198 ;  /* 0x000000c6c1f77220 */ /* 0x000fe20000410000 */
[----:B0-----:R-:W-:Y:S01]  /*5020*/  FMUL.FTZ R126, R196, R191 ;  /* 0x000000bfc47e7220 */ /* 0x001fe20000410000 */
[----:B------:R-:W-:Y:S01]  /*5030*/  FMUL.FTZ R127, R241, R187 ;  /* 0x000000bbf17f7220 */ /* 0x000fe20000410000 */
[----:B------:R-:W-:Y:S01]  /*5040*/  FFMA.FTZ R237, R237, R243, R0 ;  /* 0x000000f3eded7223 */ /* 0x000fe20000010000 */
[----:B------:R-:W-:Y:S01]  /*5050*/  FMUL.FTZ R0, R86, R239 ;  /* 0x000000ef56007220 */ /* 0x000fe20000410000 */
[----:B------:R-:W-:Y:S01]  /*5060*/  FFMA.FTZ R241, R241, R240, R126 ;  /* 0x000000f0f1f17223 */ /* 0x000fe2000001007e */
[----:B-1----:R-:W-:Y:S01]  /*5070*/  FMUL.FTZ R189, R84, R249 ;  /* 0x000000f954bd7220 */ /* 0x002fe20000410000 */
[----:B------:R-:W-:Y:S01]  /*5080*/  FMUL.FTZ R126, R86, R237 ;  /* 0x000000ed567e7220 */ /* 0x000fe20000410000 */
[----:B------:R-:W-:Y:S01]  /*5090*/  FFMA.FTZ R0, R25, -R0, R192 ;  /* 0x8000000019007223 */ /* 0x000fe200000100c0 */
[----:B------:R0:W-:Y:S01]  /*50a0*/  STS [R252+0x878], R127 ;  /* 0x0008787ffc007388 */ /* 0x0001e20000000800 */
[----:B------:R-:W-:Y:S01]  /*50b0*/  FMUL.FTZ R191, R85, R179 ;  /* 0x000000b355bf7220 */ /* 0x000fe20000410000 */
[----:B------:R-:W-:Y:S01]  /*50c0*/  FMUL.FTZ R197, R83, R3 ;  /* 0x0000000353c57220 */ /* 0x000fe20000410000 */
[----:B------:R-:W-:Y:S01]  /*50d0*/  FFMA.FTZ R194, R0, R126, RZ ;  /* 0x0000007e00c27223 */ /* 0x000fe200000100ff */
[----:B------:R-:W-:Y:S01]  /*50e0*/  FMUL.FTZ R200, R80, R4 ;  /* 0x0000000450c87220 */ /* 0x000fe20000410000 */
[----:B------:R-:W-:Y:S01]  /*50f0*/  FFMA.FTZ R222, R13, -R222, R132 ;  /* 0x800000de0dde7223 */ /* 0x000fe20000010084 */
[----:B------:R1:W-:Y:S01]  /*5100*/  STS [R252+0x86c], R213 ;  /* 0x00086cd5fc007388 */ /* 0x0003e20000000800 */
[----:B------:R-:W-:Y:S01]  /*5110*/  FFMA.FTZ R221, R12, -R221, R133 ;  /* 0x800000dd0cdd7223 */ /* 0x000fe20000010085 */
[----:B------:R-:W-:Y:S01]  /*5120*/  FMUL.FTZ R129, R100, R129 ;  /* 0x0000008164817220 */ /* 0x000fe20000410000 */
[----:B------:R-:W-:Y:S01]  /*5130*/  FMUL.FTZ R128, R101, R128 ;  /* 0x0000008065807220 */ /* 0x000fe20000410000 */
[----:B0-----:R-:W-:Y:S01]  /*5140*/  FMUL.FTZ R127, R87, R243 ;  /* 0x000000f3577f7220 */ /* 0x001fe20000410000 */
[----:B------:R0:W-:Y:S01]  /*5150*/  STS [R252+0x868], R209 ;  /* 0x000868d1fc007388 */ /* 0x0001e20000000800 */
[----:B------:R-:W-:Y:S01]  /*5160*/  FMUL.FTZ R185, R98, R185 ;  /* 0x000000b962b97220 */ /* 0x000fe20000410000 */
[----:B------:R-:W-:Y:S01]  /*5170*/  FMUL.FTZ R135, R92, R135 ;  /* 0x000000875c877220 */ /* 0x000fe20000410000 */
[----:B------:R-:W-:Y:S01]  /*5180*/  FFMA.FTZ R193, R233, R127, R194 ;  /* 0x0000007fe9c17223 */ /* 0x000fe200000100c2 */
[----:B------:R-:W-:Y:S01]  /*5190*/  FMUL.FTZ R194, R75, R11 ;  /* 0x0000000b4bc27220 */ /* 0x000fe20000410000 */
[----:B-1----:R-:W-:Y:S01]  /*51a0*/  IADD3 R213, R188, 0x1e0, RZ ;  /* 0x000001e0bcd57810 */ /* 0x002fe20007ffe0ff */
[----:B------:R-:W-:Y:S01]  /*51b0*/  FMUL.FTZ R181, R94, R181 ;  /* 0x000000b55eb57220 */ /* 0x000fe20000410000 */
[----:B------:R-:W-:Y:S01]  /*51c0*/  FFMA.FTZ R198, R232, R189, R193 ;  /* 0x000000bde8c67223 */ /* 0x000fe200000100c1 */
[----:B------:R-:W-:Y:S01]  /*51d0*/  FMUL.FTZ R205, R27, R194 ;  /* 0x000000c21bcd7220 */ /* 0x000fe20000410000 */
[----:B------:R-:W-:Y:S01]  /*51e0*/  FMUL.FTZ R193, R74, R10 ;  /* 0x0000000a4ac17220 */ /* 0x000fe20000410000 */
[----:B0-----:R-:W-:Y:S01]  /*51f0*/  IADD3 R209, R188, 0x1a0, RZ ;  /* 0x000001a0bcd17810 */ /* 0x001fe20007ffe0ff */
[----:B------:R-:W-:Y:S01]  /*5200*/  FFMA.FTZ R199, R231, R191, R198 ;  /* 0x000000bfe7c77223 */ /* 0x000fe200000100c6 */
[----:B------:R-:W-:Y:S01]  /*5210*/  FMUL.FTZ R183, R96, R183 ;  /* 0x000000b760b77220 */ /* 0x000fe20000410000 */
[----:B------:R-:W-:Y:S01]  /*5220*/  STS [R252+0x874], R205 ;  /* 0x000874cdfc007388 */ /* 0x000fe20000000800 */
[----:B------:R-:W-:Y:S01]  /*5230*/  FMUL.FTZ R203, R234, R193 ;  /* 0x000000c1eacb7220 */ /* 0x000fe20000410000 */
[-C--:B------:R-:W-:Y:S01]  /*5240*/  FFMA.FTZ R198, R230, R195.reuse, R199 ;  /* 0x000000c3e6c67223 */ /* 0x080fe200000100c7 */
[----:B------:R-:W-:Y:S01]  /*5250*/  FMUL.FTZ R195, R35, R195 ;  /* 0x000000c323c37220 */ /* 0x000fe20000410000 */
[----:B------:R-:W-:Y:S01]  /*5260*/  FMUL.FTZ R248, R99, R248 ;  /* 0x000000f863f87220 */ /* 0x000fe20000410000 */
[----:B------:R-:W-:Y:S01]  /*5270*/  FMUL.FTZ R246, R97, R246 ;  /* 0x000000f661f67220 */ /* 0x000fe20000410000 */
[-C--:B------:R-:W-:Y:S01]  /*5280*/  FFMA.FTZ R199, R229, R197.reuse, R198 ;  /* 0x000000c5e5c77223 */ /* 0x080fe200000100c6 */
[----:B------:R0:W-:Y:S01]  /*5290*/  STS [R252+0x870], R203 ;  /* 0x000870cbfc007388 */ /* 0x0001e20000000800 */
[----:B------:R-:W-:Y:S01]  /*52a0*/  FMUL.FTZ R197, R34, R197 ;  /* 0x000000c522c57220 */ /* 0x000fe20000410000 */
[----:B------:R-:W-:Y:S01]  /*52b0*/  FMUL.FTZ R133, R90, R133 ;  /* 0x000000855a857220 */ /* 0x000fe20000410000 */
[----:B------:R-:W-:Y:S01]  /*52c0*/  FFMA.FTZ R198, R228, R200, R199 ;  /* 0x000000c8e4c67223 */ /* 0x000fe200000100c7 */
[----:B------:R1:W-:Y:S01]  /*52d0*/  STS [R252+0x850], R195 ;  /* 0x000850c3fc007388 */ /* 0x0003e20000000800 */
[----:B------:R-:W-:-:S02]  /*52e0*/  USHF.R.S32.HI UR17, URZ, 0x1f, UR49 ;  /* 0x0000001f3f117899 */ /* 0x000fc40008011431 */
[-C--:B------:R-:W-:Y:S01]  /*52f0*/  FFMA.FTZ R199, R227, R201.reuse, R198 ;  /* 0x000000c9e3c77223 */ /* 0x080fe200000100c6 */
[----:B------:R-:W-:Y:S01]  /*5300*/  FMUL.FTZ R201, R32, R201 ;  /* 0x000000c920c97220 */ /* 0x000fe20000410000 */
[----:B------:R2:W-:Y:S01]  /*5310*/  STS [R252+0x854], R197 ;  /* 0x000854c5fc007388 */ /* 0x0005e20000000800 */
[-C--:B0-----:R-:W-:Y:S01]  /*5320*/  FMUL.FTZ R203, R31, R202.reuse ;  /* 0x000000ca1fcb7220 */ /* 0x081fe20000410000 */
[----:B------:R-:W-:Y:S01]  /*5330*/  FFMA.FTZ R198, R226, R202, R199 ;  /* 0x000000cae2c67223 */ /* 0x000fe200000100c7 */
[----:B------:R-:W-:Y:S01]  /*5340*/  FMUL.FTZ R199, R79, R7 ;  /* 0x000000074fc77220 */ /* 0x000fe20000410000 */
[----:B------:R0:W-:Y:S01]  /*5350*/  STS [R252+0x85c], R201 ;  /* 0x00085cc9fc007388 */ /* 0x0001e20000000800 */
[----:B-1----:R-:W-:Y:S02]  /*5360*/  VIADD R195, R188, 0x40 ;  /* 0x00000040bcc37836 */ /* 0x002fe40000000000 */
[-C--:B------:R-:W-:Y:S01]  /*5370*/  FFMA.FTZ R205, R225, R199.reuse, R198 ;  /* 0x000000c7e1cd7223 */ /* 0x080fe200000100c6 */
[----:B------:R-:W-:Y:S01]  /*5380*/  FMUL.FTZ R207, R30, R199 ;  /* 0x000000c71ecf7220 */ /* 0x000fe20000410000 */
[----:B------:R-:W-:Y:S01]  /*5390*/  FMUL.FTZ R199, R33, R200 ;  /* 0x000000c821c77220 */ /* 0x000fe20000410000 */
[----:B------:R-:W-:Y:S01]  /*53a0*/  STS [R252+0x860], R203 ;  /* 0x000860cbfc007388 */ /* 0x000fe20000000800 */
[----:B------:R-:W-:Y:S01]  /*53b0*/  FFMA.FTZ R204, R224, R204, R205 ;  /* 0x000000cce0cc7223 */ /* 0x000fe200000100cd */
[----:B--2---:R-:W-:-:S02]  /*53c0*/  IADD3 R197, R188, 0x60, RZ ;  /* 0x00000060bcc57810 */ /* 0x004fc40007ffe0ff */
[----:B------:R1:W-:Y:S01]  /*53d0*/  STS [R252+0x864], R207 ;  /* 0x000864cffc007388 */ /* 0x0003e20000000800 */
[----:B------:R-:W-:Y:S01]  /*53e0*/  FFMA.FTZ R211, R223, R211, R204 ;  /* 0x000000d3dfd37223 */ /* 0x000fe200000100cc */
[----:B------:R-:W-:Y:S02]  /*53f0*/  IADD3 R205, R188, 0x160, RZ ;  /* 0x00000160bccd7810 */ /* 0x000fe40007ffe0ff */
[----:B------:R2:W-:Y:S01]  /*5400*/  STS [R252+0x858], R199 ;  /* 0x000858c7fc007388 */ /* 0x0005e20000000800 */
[----:B------:R-:W-:Y:S01]  /*5410*/  FFMA.FTZ R198, R222, R193, R211 ;  /* 0x000000c1dec67223 */ /* 0x000fe200000100d3 */
[----:B------:R-:W-:Y:S01]  /*5420*/  FMUL.FTZ R193, R236, R191 ;  /* 0x000000bfecc17220 */ /* 0x000fe20000410000 */
[----:B------:R-:W-:Y:S01]  /*5430*/  FMUL.FTZ R191, R235, R189 ;  /* 0x000000bdebbf7220 */ /* 0x000fe20000410000 */
[----:B------:R-:W-:Y:S01]  /*5440*/  FMUL.FTZ R189, R238, R127 ;  /* 0x0000007feebd7220 */ /* 0x000fe20000410000 */
[----:B------:R-:W-:Y:S01]  /*5450*/  FMUL.FTZ R127, R239, R126 ;  /* 0x0000007eef7f7220 */ /* 0x000fe20000410000 */
[----:B0-----:R-:W-:Y:S01]  /*5460*/  FFMA.FTZ R201, R221, R194, R198 ;  /* 0x000000c2ddc97223 */ /* 0x001fe200000100c6 */
[----:B------:R0:W-:Y:S01]  /*5470*/  STS [R252+0x84c], R193 ;  /* 0x00084cc1fc007388 */ /* 0x0001e20000000800 */
[C---:B-1----:R-:W-:Y:S01]  /*5480*/  VIADD R207, R188.reuse, 0x180 ;  /* 0x00000180bccf7836 */ /* 0x042fe20000000000 */
[----:B------:R-:W-:Y:S01]  /*5490*/  IADD3 R203, R188, 0xe0, RZ ;  /* 0x000000e0bccb7810 */ /* 0x000fe20007ffe0ff */
[----:B------:R-:W-:Y:S01]  /*54a0*/  FFMA.FTZ R220, R196, R187, R201 ;  /* 0x000000bbc4dc7223 */ /* 0x000fe200000100c9 */
[----:B------:R1:W-:Y:S01]  /*54b0*/  STS [R252+0x848], R191 ;  /* 0x000848bffc007388 */ /* 0x0003e20000000800 */
[C---:B--2---:R-:W-:Y:S01]  /*54c0*/  VIADD R199, R188.reuse, 0x80 ;  /* 0x00000080bcc77836 */ /* 0x044fe20000000000 */
[C---:B------:R-:W-:Y:S01]  /*54d0*/  IADD3 R187, R188.reuse, 0x20, RZ ;  /* 0x00000020bcbb7810 */ /* 0x040fe20007ffe0ff */
[C---:B------:R-:W-:Y:S01]  /*54e0*/  VIADD R211, R188.reuse, 0x1c0 ;  /* 0x000001c0bcd37836 */ /* 0x040fe20000000000 */
[----:B------:R2:W-:Y:S01]  /*54f0*/  STS [R252+0x844], R189 ;  /* 0x000844bdfc007388 */ /* 0x0005e20000000800 */
[C---:B------:R-:W-:Y:S01]  /*5500*/  IADD3 R201, R188.reuse, 0xa0, RZ ;  /* 0x000000a0bcc97810 */ /* 0x040fe20007ffe0ff */
[C---:B0-----:R-:W-:Y:S01]  /*5510*/  VIADD R193, R188.reuse, 0xc0 ;  /* 0x000000c0bcc17836 */ /* 0x041fe20000000000 */
[-C--:B------:R-:W-:Y:S01]  /*5520*/  LEA.HI.SX32 R207, R207, R188.reuse, 0x1b ;  /* 0x000000bccfcf7211 */ /* 0x080fe200078fdaff */
[----:B------:R0:W-:Y:S01]  /*5530*/  STS [R252+0x840], R127 ;  /* 0x0008407ffc007388 */ /* 0x0001e20000000800 */
[-C--:B------:R-:W-:Y:S01]  /*5540*/  LEA.HI.SX32 R187, R187, R188.reuse, 0x1b ;  /* 0x000000bcbbbb7211 */ /* 0x080fe200078fdaff */
[----:B-1----:R-:W-:Y:S01]  /*5550*/  VIADD R191, R188, 0x100 ;  /* 0x00000100bcbf7836 */ /* 0x002fe20000000000 */
[----:B------:R-:W-:-:S02]  /*5560*/  LEA.HI.SX32 R195, R195, R188, 0x1b ;  /* 0x000000bcc3c37211 */ /* 0x000fc400078fdaff */
[-C--:B------:R-:W-:Y:S02]  /*5570*/  LEA.HI.SX32 R197, R197, R188.reuse, 0x1b ;  /* 0x000000bcc5c57211 */ /* 0x080fe400078fdaff */
[C---:B--2---:R-:W-:Y:S02]  /*5580*/  IADD3 R189, R188.reuse, 0x120, RZ ;  /* 0x00000120bcbd7810 */ /* 0x044fe40007ffe0ff */
[-C--:B------:R-:W-:Y:S01]  /*5590*/  LEA.HI.SX32 R199, R199, R188.reuse, 0x1b ;  /* 0x000000bcc7c77211 */ /* 0x080fe200078fdaff */
[----:B0-----:R-:W-:Y:S01]  /*55a0*/  VIADD R127, R188, 0x140 ;  /* 0x00000140bc7f7836 */ /* 0x001fe20000000000 */
        /* <DEDUP_REMOVED lines=9> */
[----:B------:R-:W-:Y:S02]  /*5640*/  LEA.HI.SX32 R204, R213, R188, 0x1b ;  /* 0x000000bcd5cc7211 */ /* 0x000fe400078fdaff */
[----:B------:R-:W-:Y:S02]  /*5650*/  LEA R208, R207, UR16, 0x2 ;  /* 0x00000010cfd07c11 */ /* 0x000fe4000f8e10ff */
[----:B------:R-:W-:Y:S02]  /*5660*/  LEA R219, R187, UR16, 0x2 ;  /* 0x00000010bbdb7c11 */ /* 0x000fe4000f8e10ff */
[----:B------:R-:W-:Y:S01]  /*5670*/  LEA R218, R195, UR16, 0x2 ;  /* 0x00000010c3da7c11 */ /* 0x000fe2000f8e10ff */
[----:B------:R-:W-:Y:S01]  /*5680*/  BAR.SYNC.DEFER_BLOCKING 0x0 ;  /* 0x0000000000007b1d */ /* 0x000fe20000010000 */
[----:B------:R-:W-:Y:S02]  /*5690*/  LEA R217, R197, UR16, 0x2 ;  /* 0x00000010c5d97c11 */ /* 0x000fe4000f8e10ff */
[----:B------:R-:W-:-:S02]  /*56a0*/  LEA R216, R199, UR16, 0x2 ;  /* 0x00000010c7d87c11 */ /* 0x000fc4000f8e10ff */
[----:B------:R-:W-:Y:S02]  /*56b0*/  LEA R215, R201, UR16, 0x2 ;  /* 0x00000010c9d77c11 */ /* 0x000fe4000f8e10ff */
[----:B------:R-:W-:Y:S02]  /*56c0*/  LEA R214, R193, UR16, 0x2 ;  /* 0x00000010c1d67c11 */ /* 0x000fe4000f8e10ff */
[----:B------:R-:W-:Y:S02]  /*56d0*/  LEA R213, R203, UR16, 0x2 ;  /* 0x00000010cbd57c11 */ /* 0x000fe4000f8e10ff */
[----:B------:R-:W-:Y:S02]  /*56e0*/  LEA R212, R191, UR16, 0x2 ;  /* 0x00000010bfd47c11 */ /* 0x000fe4000f8e10ff */
[----:B------:R-:W-:Y:S02]  /*56f0*/  LEA R211, R189, UR16, 0x2 ;  /* 0x00000010bdd37c11 */ /* 0x000fe4000f8e10ff */
[----:B------:R-:W-:Y:S01]  /*5700*/  LEA R210, R127, UR16, 0x2 ;  /* 0x000000107fd27c11 */ /* 0x000fe2000f8e10ff */
[----:B------:R-:W-:Y:S01]  /*5710*/  FMUL.FTZ R127, R103, R192 ;  /* 0x000000c0677f7220 */ /* 0x000fe20000410000 */
[----:B------:R-:W-:-:S02]  /*5720*/  LEA R209, R205, UR16, 0x2 ;  /* 0x00000010cdd17c11 */ /* 0x000fc4000f8e10ff */
[----:B------:R-:W-:Y:S02]  /*5730*/  LEA R207, R126, UR16, 0x2 ;  /* 0x000000107ecf7c11 */ /* 0x000fe4000f8e10ff */
[----:B------:R-:W-:Y:S02]  /*5740*/  LEA R206, R206, UR16, 0x2 ;  /* 0x00000010cece7c11 */ /* 0x000fe4000f8e10ff */
[----:B------:R-:W-:Y:S01]  /*5750*/  LEA R204, R204, UR16, 0x2 ;  /* 0x00000010cccc7c11 */ /* 0x000fe2000f8e10ff */
[----:B------:R-:W0:Y:S04]  /*5760*/  LDS R205, [R251+0x840] ;  /* 0x00084000fbcd7984 */ /* 0x000e280000000800 */
        /* <DEDUP_REMOVED lines=22> */
[----:B---3--:R-:W-:Y:S01]  /*58d0*/  FMUL.FTZ R131, R91, R132 ;  /* 0x000000845b837220 */ /* 0x008fe20000410000 */
[----:B------:R-:W-:Y:S02]  /*58e0*/  IMAD R132, R122, UR48, RZ ;  /* 0x000000307a847c24 */ /* 0x000fe4000f8e02ff */
[----:B------:R3:W-:Y:S01]  /*58f0*/  STS [R252+0x1094], R185 ;  /* 0x001094b9fc007388 */ /* 0x0007e20000000800 */
[----:B-1----:R-:W-:-:S03]  /*5900*/  IMAD.MOV.U32 R128, RZ, RZ, R188 ;  /* 0x000000ffff807224 */ /* 0x002fc600078e00bc */
[----:B------:R1:W-:Y:S01]  /*5910*/  STS [R252+0x10a0], R127 ;  /* 0x0010a07ffc007388 */ /* 0x0003e20000000800 */
[----:B--2---:R-:W-:-:S03]  /*5920*/  HFMA2.MMA R129, -RZ, RZ, 0, 0 ;  /* 0x00000000ff817435 */ /* 0x004fc600000001ff */
[----:B------:R2:W-:Y:S01]  /*5930*/  STS [R252+0x10ac], R135 ;  /* 0x0010ac87fc007388 */ /* 0x0005e20000000800 */
[----:B---3--:R-:W-:Y:S01]  /*5940*/  FMUL.FTZ R185, R89, R130 ;  /* 0x0000008259b97220 */ /* 0x008fe20000410000 */
[C---:B------:R-:W-:Y:S02]  /*5950*/  IMAD R130, R118.reuse, UR48, RZ ;  /* 0x0000003076827c24 */ /* 0x040fe4000f8e02ff */
[----:B------:R3:W-:Y:S01]  /*5960*/  STS [R252+0x10b0], R131 ;  /* 0x0010b083fc007388 */ /* 0x0007e20000000800 */
[----:B-1----:R-:W-:-:S03]  /*5970*/  IMAD.WIDE.U32 R126, R118, UR47, R128 ;  /* 0x0000002f767e7c25 */ /* 0x002fc6000f8e0080 */
[----:B------:R1:W-:Y:S01]  /*5980*/  STS [R252+0x10a4], R181 ;  /* 0x0010a4b5fc007388 */ /* 0x0003e20000000800 */
[----:B--2---:R-:W-:Y:S01]  /*5990*/  IMAD R135, R123, UR47, R132 ;  /* 0x0000002f7b877c24 */ /* 0x004fe2000f8e0284 */
[----:B------:R-:W-:Y:S01]  /*59a0*/  SHF.R.S32.HI R132, RZ, 0x1f, R173 ;  /* 0x0000001fff847819 */ /* 0x000fe200000114ad */
[----:B------:R-:W-:Y:S01]  /*59b0*/  IMAD.WIDE.U32 R128, R122, UR47, R128 ;  /* 0x0000002f7a807c25 */ /* 0x000fe2000f8e0080 */
[----:B------:R2:W-:Y:S03]  /*59c0*/  STS [R252+0x109c], R183 ;  /* 0x00109cb7fc007388 */ /* 0x0005e60000000800 */
[----:B---3--:R-:W-:Y:S01]  /*59d0*/  IMAD R131, R119, UR47, R130 ;  /* 0x0000002f77837c24 */ /* 0x008fe2000f8e0282 */
[----:B-1----:R-:W-:Y:S01]  /*59e0*/  IADD3 R181, R38, -UR49, -R188 ;  /* 0x8000003126b57c10 */ /* 0x002fe2000fffe8bc */
[C---:B------:R-:W-:Y:S01]  /*59f0*/  IMAD R130, R132.reuse, UR42, RZ ;  /* 0x0000002a84827c24 */ /* 0x040fe2000f8e02ff */
[----:B------:R-:W-:Y:S01]  /*5a00*/  IADD3 R129, R129, R135, RZ ;  /* 0x0000008781817210 */ /* 0x000fe20007ffe0ff */
[----:B------:R-:W-:Y:S01]  /*5a10*/  IMAD.IADD R127, R127, 0x1, R131 ;  /* 0x000000017f7f7824 */ /* 0x000fe200078e0283 */
[----:B------:R-:W-:Y:S01]  /*5a20*/  ISETP.GE.AND P1, PT, R181, 0x1, PT ;  /* 0x00000001b500780c */ /* 0x000fe20003f26270 */
[----:B------:R-:W-:-:S02]  /*5a30*/  IMAD R132, R132, UR44, RZ ;  /* 0x0000002c84847c24 */ /* 0x000fc4000f8e02ff */
[----:B--2---:R-:W-:Y:S01]  /*5a40*/  FMUL.FTZ R183, R88, R250 ;  /* 0x000000fa58b77220 */ /* 0x004fe20000410000 */
[----:B------:R1:W-:Y:S01]  /*5a50*/  STS [R252+0x10b8], R185 ;  /* 0x0010b8b9fc007388 */ /* 0x0003e20000000800 */
[----:B------:R-:W-:-:S03]  /*5a60*/  IMAD.WIDE.U32 R126, R173, UR42, R126 ;  /* 0x0000002aad7e7c25 */ /* 0x000fc6000f8e007e */
[----:B------:R2:W-:Y:S01]  /*5a70*/  STS [R252+0x10bc], R183 ;  /* 0x0010bcb7fc007388 */ /* 0x0005e20000000800 */
[C---:B------:R-:W-:Y:S01]  /*5a80*/  IMAD.WIDE.U32 R128, R173.reuse, UR44, R128 ;  /* 0x0000002cad807c25 */ /* 0x040fe2000f8e0080 */
[----:B------:R-:W-:Y:S02]  /*5a90*/  IADD3 R134, P2, R126, UR49, RZ ;  /* 0x000000317e867c10 */ /* 0x000fe4000ff5e0ff */
[----:B------:R-:W-:Y:S01]  /*5aa0*/  STS [R252+0x1090], R248 ;  /* 0x001090f8fc007388 */ /* 0x000fe20000000800 */
[----:B-1----:R-:W-:-:S03]  /*5ab0*/  IMAD R185, R173, UR43, R130 ;  /* 0x0000002badb97c24 */ /* 0x002fc6000f8e0282 */
[----:B------:R-:W-:Y:S01]  /*5ac0*/  STS [R252+0x1098], R246 ;  /* 0x001098f6fc007388 */ /* 0x000fe20000000800 */
[----:B--2---:R-:W-:Y:S01]  /*5ad0*/  IMAD R183, R173, UR45, R132 ;  /* 0x0000002dadb77c24 */ /* 0x004fe2000f8e0284 */
[----:B------:R-:W-:Y:S01]  /*5ae0*/  IADD3 R132, P3, R128, UR49, RZ ;  /* 0x0000003180847c10 */ /* 0x000fe2000ff7e0ff */
[----:B------:R-:W-:Y:S01]  /*5af0*/  IMAD.IADD R185, R127, 0x1, R185 ;  /* 0x000000017fb97824 */ /* 0x000fe200078e02b9 */
[----:B------:R1:W-:Y:S02]  /*5b00*/  STS [R252+0x10b4], R133 ;  /* 0x0010b485fc007388 */ /* 0x0003e40000000800 */
[----:B------:R-:W-:Y:S02]  /*5b10*/  IADD3 R183, R129, R183, RZ ;  /* 0x000000b781b77210 */ /* 0x000fe40007ffe0ff */
[----:B------:R-:W-:Y:S02]  /*5b20*/  IADD3.X R135, R185, UR17, RZ, P2, !PT ;  /* 0x00000011b9877c10 */ /* 0x000fe400097fe4ff */
[----:B-1----:R-:W-:Y:S01]  /*5b30*/  IADD3.X R133, R183, UR17, RZ, P3, !PT ;  /* 0x00000011b7857c10 */ /* 0x002fe20009ffe4ff */
[----:B------:R-:W-:Y:S06]  /*5b40*/  BAR.SYNC.DEFER_BLOCKING 0x0 ;  /* 0x0000000000007b1d */ /* 0x000fec0000010000 */
[----:B0---4-:R-:W-:Y:S05]  /*5b50*/  @!P1 BRA `(.L_x_7538) ;  /* 0x0000000000409947 */ /* 0x011fea0003800000 */
        /* <DEDUP_REMOVED lines=16> */
.L_x_7538:
[----:B------:R-:W-:Y:S05]  /*5c60*/  BSYNC B0 ;  /* 0x0000000000007941 */ /* 0x000fea0003800000 */
.L_x_7537:
[----:B------:R-:W0:Y:S01]  /*5c70*/  LDS R219, [R219+0x1100] ;  /* 0x00110000dbdb7984 */ /* 0x000e220000000800 */
[C---:B-1----:R-:W-:Y:S01]  /*5c80*/  LEA R130, P1, R126.reuse, UR30, 0x2 ;  /* 0x0000001e7e827c11 */ /* 0x042fe2000f8210ff */
[----:B------:R-:W-:Y:S01]  /*5c90*/  USHF.L.U64.HI UR53, UR6, 0x2, UR7 ;  /* 0x0000000206357899 */ /* 0x000fe20008010207 */
[----:B------:R-:W-:Y:S01]  /*5ca0*/  BSSY B0, `(.L_x_7539) ;  /* 0x0000017000007945 */ /* 0x000fe20003800000 */
[----:B------:R-:W-:Y:S01]  /*5cb0*/  UIMAD UR17, UR4, -0x200, UR46 ;  /* 0xfffffe00041178a4 */ /* 0x000fe2000f8e022e */
[----:B------:R-:W-:Y:S01]  /*5cc0*/  LEA.HI.X R131, R126, UR31, R185, 0x2, P1 ;  /* 0x0000001f7e837c11 */ /* 0x000fe200088f14b9 */
[----:B------:R-:W-:Y:S01]  /*5cd0*/  USHF.L.U32 UR54, UR6, 0x2, URZ ;  /* 0x0000000206367899 */ /* 0x000fe2000800063f */
[----:B------:R-:W-:Y:S01]  /*5ce0*/  LEA R126, P1, R128, UR32, 0x2 ;  /* 0x00000020807e7c11 */ /* 0x000fe2000f8210ff */
[----:B------:R-:W-:Y:S01]  /*5cf0*/  IMAD R132, R124, UR53, RZ ;  /* 0x000000357c847c24 */ /* 0x000fe2000f8e02ff */
[----:B------:R-:W-:Y:S02]  /*5d00*/  USHF.R.S32.HI UR52, URZ, 0x1f, UR17 ;  /* 0x0000001f3f347899 */ /* 0x000fe40008011411 */
[----:B------:R-:W-:Y:S01]  /*5d10*/  LEA.HI.X R127, R128, UR33, R183, 0x2, P1 ;  /* 0x00000021807f7c11 */ /* 0x000fe200088f14b7 */
[----:B------:R-:W-:Y:S01]  /*5d20*/  IMAD R128, R120, UR53, RZ ;  /* 0x0000003578807c24 */ /* 0x000fe2000f8e02ff */
[----:B------:R-:W-:Y:S01]  /*5d30*/  ISETP.GE.AND P1, PT, R181, 0x21, PT ;  /* 0x00000021b500780c */ /* 0x000fe20003f26270 */
[----:B------:R-:W-:-:S02]  /*5d40*/  IMAD R135, R125, UR54, R132 ;  /* 0x000000367d877c24 */ /* 0x000fc4000f8e0284 */
[----:B------:R-:W-:-:S10]  /*5d50*/  IMAD R183, R121, UR54, R128 ;  /* 0x0000003679b77c24 */ /* 0x000fd4000f8e0280 */
[----:B------:R-:W-:Y:S05]  /*5d60*/  @!P1 BRA `(.L_x_7540) ;  /* 0x0000000000289947 */ /* 0x000fea0003800000 */
        /* <DEDUP_REMOVED lines=9> */
[----:B0-----:R1:W-:Y:S02]  /*5e00*/  REDG.E.ADD.F32.FTZ.RN.STRONG.GPU desc[UR28][R132.64+-0x780], R219 ;  /* 0xfff880db840079a6 */ /* 0x0013e4000c10f39c */
.L_x_7540:
[----:B------:R-:W-:Y:S05]  /*5e10*/  BSYNC B0 ;  /* 0x0000000000007941 */ /* 0x000fea0003800000 */
.L_x_7539:
[----:B------:R-:W-:Y:S01]  /*5e20*/  USHF.L.U32 UR53, UR17, 0x2, URZ ;  /* 0x0000000211357899 */ /* 0x000fe2000800063f */
[----:B------:R-:W-:Y:S01]  /*5e30*/  BSSY B0, `(.L_x_7541) ;  /* 0x0000011000007945 */ /* 0x000fe20003800000 */
[----:B------:R-:W-:Y:S01]  /*5e40*/  USHF.L.U64.HI UR17, UR17, 0x2, UR52 ;  /* 0x0000000211117899 */ /* 0x000fe20008010234 */
[----:B------:R-:W-:-:S03]  /*5e50*/  FADD.FTZ R220, R220, R245 ;  /* 0x000000f5dcdc7221 */ /* 0x000fc60000010000 */
[----:B-1----:R-:W-:Y:S02]  /*5e60*/  IADD3 R128, P1, R130, UR53, RZ ;  /* 0x0000003582807c10 */ /* 0x002fe4000ff3e0ff */
[----:B------:R-:W-:Y:S02]  /*5e70*/  IADD3 R126, P2, R126, UR53, RZ ;  /* 0x000000357e7e7c10 */ /* 0x000fe4000ff5e0ff */
[----:B------:R-:W-:Y:S02]  /*5e80*/  IADD3.X R129, R131, UR17, RZ, P1, !PT ;  /* 0x0000001183817c10 */ /* 0x000fe40008ffe4ff */
[----:B------:R1:W2:Y:S01]  /*5e90*/  LDS R131, [R218+0x1180] ;  /* 0x00118000da837984 */ /* 0x0002a20000000800 */
[----:B------:R-:W-:Y:S02]  /*5ea0*/  ISETP.GE.AND P1, PT, R181, 0x41, PT ;  /* 0x00000041b500780c */ /* 0x000fe40003f26270 */
[----:B------:R-:W-:Y:S01]  /*5eb0*/  IADD3.X R127, R127, UR17, RZ, P2, !PT ;  /* 0x000000117f7f7c10 */ /* 0x000fe200097fe4ff */
[----:B------:R-:W-:Y:S01]  /*5ec0*/  IMAD.WIDE.U32 R128, R120, UR54, R128 ;  /* 0x0000003678807c25 */ /* 0x000fe2000f8e0080 */
[----:B------:R-:W-:-:S03]  /*5ed0*/  ISETP.GE.AND P2, PT, R181, 0x61, PT ;  /* 0x00000061b500780c */ /* 0x000fc60003f46270 */
[----:B------:R-:W-:-:S04]  /*5ee0*/  IMAD.WIDE.U32 R126, R124, UR54, R126 ;  /* 0x000000367c7e7c25 */ /* 0x000fc8000f8e007e */
[----:B------:R-:W-:Y:S01]  /*5ef0*/  IMAD.IADD R129, R183, 0x1, R129 ;  /* 0x00000001b7817824 */ /* 0x000fe200078e0281 */
[----:B------:R-:W-:Y:S01]  /*5f00*/  IADD3 R127, R135, R127, RZ ;  /* 0x0000007f877f7210 */ /* 0x000fe20007ffe0ff */
[----:B-1----:R-:W-:Y:S06]  /*5f10*/  @!P1 BRA `(.L_x_7542) ;  /* 0x0000000000089947 */ /* 0x002fec0003800000 */
[----:B------:R1:W-:Y:S04]  /*5f20*/  REDG.E.ADD.F32.FTZ.RN.STRONG.GPU desc[UR28][R128.64+-0x700], R202 ;  /* 0xfff900ca800079a6 */ /* 0x0003e8000c10f39c */
[----:B--2---:R1:W-:Y:S02]  /*5f30*/  REDG.E.ADD.F32.FTZ.RN.STRONG.GPU desc[UR28][R126.64+-0x700], R131 ;  /* 0xfff900837e0079a6 */ /* 0x0043e4000c10f39c */
.L_x_7542:
[----:B------:R-:W-:Y:S05]  /*5f40*/  BSYNC B0 ;  /* 0x0000000000007941 */ /* 0x000fea0003800000 */
.L_x_7541:
[----:B------:R-:W3:Y:S01]  /*5f50*/  LDS R217, [R217+0x1200] ;  /* 0x00120000d9d97984 */ /* 0x000ee20000000800 */
[----:B------:R-:W-:Y:S04]  /*5f60*/  BSSY B0, `(.L_x_7543) ;  /* 0x0000004000007945 */ /* 0x000fe80003800000 */
[----:B------:R-:W-:Y:S05]  /*5f70*/  @!P2 BRA `(.L_x_7544) ;  /* 0x000000000008a947 */ /* 0x000fea0003800000 */
[----:B------:R4:W-:Y:S04]  /*5f80*/  REDG.E.ADD.F32.FTZ.RN.STRONG.GPU desc[UR28][R128.64+-0x680], R201 ;  /* 0xfff980c9800079a6 */ /* 0x0009e8000c10f39c */
[----:B---3--:R4:W-:Y:S02]  /*5f90*/  REDG.E.ADD.F32.FTZ.RN.STRONG.GPU desc[UR28][R126.64+-0x680], R217 ;  /* 0xfff980d97e0079a6 */ /* 0x0089e4000c10f39c */
.L_x_7544:
[----:B------:R-:W-:Y:S05]  /*5fa0*/  BSYNC B0 ;  /* 0x0000000000007941 */ /* 0x000fea0003800000 */
.L_x_7543:
[----:B-12---:R1:W2:Y:S01]  /*5fb0*/  LDS R131, [R216+0x1280] ;  /* 0x00128000d8837984 */ /* 0x0062a20000000800 */
[C---:B------:R-:W-:Y:S01]  /*5fc0*/  ISETP.GE.AND P6, PT, R181.reuse, 0x81, PT ;  /* 0x00000081b500780c */ /* 0x040fe20003fc6270 */
[----:B------:R-:W-:Y:S01]  /*5fd0*/  BSSY B0, `(.L_x_7545) ;  /* 0x0000009000007945 */ /* 0x000fe20003800000 */
[C---:B------:R-:W-:Y:S02]  /*5fe0*/  ISETP.GE.AND P1, PT, R181.reuse, 0xa1, PT ;  /* 0x000000a1b500780c */ /* 0x040fe40003f26270 */
[C---:B------:R-:W-:Y:S02]  /*5ff0*/  ISETP.GE.AND P2, PT, R181.reuse, 0xc1, PT ;  /* 0x000000c1b500780c */ /* 0x040fe40003f46270 */
[C---:B------:R-:W-:Y:S02]  /*6000*/  ISETP.GE.AND P3, PT, R181.reuse, 0xe1, PT ;  /* 0x000000e1b500780c */ /* 0x040fe40003f66270 */
[C---:B------:R-:W-:Y:S02]  /*6010*/  ISETP.GE.AND P4, PT, R181.reuse, 0x101, PT ;  /* 0x00000101b500780c */ /* 0x040fe40003f86270 */
[----:B------:R-:W-:-:S03]  /*6020*/  ISETP.GE.AND P5, PT, R181, 0x121, PT ;  /* 0x00000121b500780c */ /* 0x000fc60003fa6270 */
[----:B-1----:R-:W-:Y:S10]  /*6030*/  @!P6 BRA `(.L_x_7546) ;  /* 0x000000000008e947 */ /* 0x002ff40003800000 */
[----:B------:R1:W-:Y:S04]  /*6040*/  REDG.E.ADD.F32.FTZ.RN.STRONG.GPU desc[UR28][R128.64+-0x600], R200 ;  /* 0xfffa00c8800079a6 */ /* 0x0003e8000c10f39c */
[----:B--2---:R1:W-:Y:S02]  /*6050*/  REDG.E.ADD.F32.FTZ.RN.STRONG.GPU desc[UR28][R126.64+-0x600], R131 ;  /* 0xfffa00837e0079a6 */ /* 0x0043e4000c10f39c */
.L_x_7546:
[----:B------:R-:W-:Y:S05]  /*6060*/  BSYNC B0 ;  /* 0x0000000000007941 */ /* 0x000fea0003800000 */
.L_x_7545:
[----:B------:R-:W0:Y:S01]  /*6070*/  LDS R215, [R215+0x1300] ;  /* 0x00130000d7d77984 */ /* 0x000e220000000800 */
[----:B------:R-:W-:Y:S04]  /*6080*/  BSSY B0, `(.L_x_7547) ;  /* 0x0000004000007945 */ /* 0x000fe80003800000 */
[----:B------:R-:W-:Y:S05]  /*6090*/  @!P1 BRA `(.L_x_7548) ;  /* 0x0000000000089947 */ /* 0x000fea0003800000 */
[----:B------:R1:W-:Y:S04]  /*60a0*/  REDG.E.ADD.F32.FTZ.RN.STRONG.GPU desc[UR28][R128.64+-0x580], R199 ;  /* 0xfffa80c7800079a6 */ /* 0x0003e8000c10f39c */
[----:B0-----:R1:W-:Y:S02]  /*60b0*/  REDG.E.ADD.F32.FTZ.RN.STRONG.GPU desc[UR28][R126.64+-0x580], R215 ;  /* 0xfffa80d77e0079a6 */ /* 0x0013e4000c10f39c */
.L_x_7548:
[----:B------:R-:W-:Y:S05]  /*60c0*/  BSYNC B0 ;  /* 0x0000000000007941 */ /* 0x000fea0003800000 */
.L_x_7547:
[----:B-12---:R1:W2:Y:S01]  /*60d0*/  LDS R131, [R214+0x1380] ;  /* 0x00138000d6837984 */ /* 0x0062a20000000800 */
[----:B------:R-:W-:Y:S04]  /*60e0*/  BSSY B0, `(.L_x_7549) ;  /* 0x0000004000007945 */ /* 0x000fe80003800000 */
[----:B------:R-:W-:Y:S05]  /*60f0*/  @!P2 BRA `(.L_x_7550) ;  /* 0x000000000008a947 */ /* 0x000fea0003800000 */
[----:B------:R0:W-:Y:S04]  /*6100*/  REDG.E.ADD.F32.FTZ.RN.STRONG.GPU desc[UR28][R128.64+-0x500], R198 ;  /* 0xfffb00c6800079a6 */ /* 0x0001e8000c10f39c */
[----:B--2---:R2:W-:Y:S02]  /*6110*/  REDG.E.ADD.F32.FTZ.RN.STRONG.GPU desc[UR28][R126.64+-0x500], R131 ;  /* 0xfffb00837e0079a6 */ /* 0x0045e4000c10f39c */
.L_x_7550:
[----:B------:R-:W-:Y:S05]  /*6120*/  BSYNC B0 ;  /* 0x0000000000007941 */ /* 0x000fea0003800000 */
.L_x_7549:
[----:B------:R-:W0:Y:S01]  /*6130*/  LDS R213, [R213+0x1400] ;  /* 0x00140000d5d57984 */ /* 0x000e220000000800 */
[----:B------:R-:W-:Y:S04]  /*6140*/  BSSY B0, `(.L_x_7551) ;  /* 0x0000004000007945 */ /* 0x000fe80003800000 */
[----:B------:R-:W-:Y:S05]  /*6150*/  @!P3 BRA `(.L_x_7552) ;  /* 0x000000000008b947 */ /* 0x000fea0003800000 */
[----:B------:R1:W-:Y:S04]  /*6160*/  REDG.E.ADD.F32.FTZ.RN.STRONG.GPU desc[UR28][R128.64+-0x480], R197 ;  /* 0xfffb80c5800079a6 */ /* 0x0003e8000c10f39c */
[----:B0-----:R1:W-:Y:S02]  /*6170*/  REDG.E.ADD.F32.FTZ.RN.STRONG.GPU desc[UR28][R126.64+-0x480], R213 ;  /* 0xfffb80d57e0079a6 */ /* 0x0013e4000c10f39c */
.L_x_7552:
[----:B------:R-:W-:Y:S05]  /*6180*/  BSYNC B0 ;  /* 0x0000000000007941 */ /* 0x000fea0003800000 */
.L_x_7551:
[----:B--2---:R2:W0:Y:S01]  /*6190*/  LDS R131, [R212+0x1480] ;  /* 0x00148000d4837984 */ /* 0x0044220000000800 */
[----:B------:R-:W-:Y:S04]  /*61a0*/  BSSY B0, `(.L_x_7553) ;  /* 0x0000004000007945 */ /* 0x000fe80003800000 */
[----:B------:R-:W-:Y:S05]  /*61b0*/  @!P4 BRA `(.L_x_7554) ;  /* 0x000000000008c947 */ /* 0x000fea0003800000 */
[----:B------:R1:W-:Y:S04]  /*61c0*/  REDG.E.ADD.F32.FTZ.RN.STRONG.GPU desc[UR28][R128.64+-0x400], R196 ;  /* 0xfffc00c4800079a6 */ /* 0x0003e8000c10f39c */
[----:B0-----:R1:W-:Y:S02]  /*61d0*/  REDG.E.ADD.F32.FTZ.RN.STRONG.GPU desc[UR28][R126.64+-0x400], R131 ;  /* 0xfffc00837e0079a6 */ /* 0x0013e4000c10f39c */
.L_x_7554:
[----:B------:R-:W-:Y:S05]  /*61e0*/  BSYNC B0 ;  /* 0x0000000000007941 */ /* 0x000fea0003800000 */
.L_x_7553:
[----:B------:R-:W0:Y:S01]  /*61f0*/  LDS R211, [R211+0x1500] ;  /* 0x00150000d3d37984 */ /* 0x000e220000000800 */
[----:B------:R-:W-:Y:S04]  /*6200*/  BSSY B0, `(.L_x_7555) ;  /* 0x0000004000007945 */ /* 0x000fe80003800000 */
[----:B------:R-:W-:Y:S05]  /*6210*/  @!P5 BRA `(.L_x_7556) ;  /* 0x000000000008d947 */ /* 0x000fea0003800000 */
[----:B------:R1:W-:Y:S04]  /*6220*/  REDG.E.ADD.F32.FTZ.RN.STRONG.GPU desc[UR28][R128.64+-0x380], R195 ;  /* 0xfffc80c3800079a6 */ /* 0x0003e8000c10f39c */
[----:B0-----:R1:W-:Y:S02]  /*6230*/  REDG.E.ADD.F32.FTZ.RN.STRONG.GPU desc[UR28][R126.64+-0x380], R211 ;  /* 0xfffc80d37e0079a6 */ /* 0x0013e4000c10f39c */
.L_x_7556:
[----:B------:R-:W-:Y:S05]  /*6240*/  BSYNC B0 ;  /* 0x0000000000007941 */ /* 0x000fea0003800000 */
.L_x_7555:
[----:B01----:R0:W1:Y:S01]  /*6250*/  LDS R131, [R210+0x1580] ;  /* 0x00158000d2837984 */ /* 0x0030620000000800 */
        /* <DEDUP_REMOVED lines=9> */
[----:B-1----:R0:W-:Y:S02]  /*62f0*/  REDG.E.ADD.F32.FTZ.RN.STRONG.GPU desc[UR28][R126.64+-0x300], R131 ;  /* 0xfffd00837e0079a6 */ /* 0x0021e4000c10f39c */
.L_x_7558:
[----:B------:R-:W-:Y:S05]  /*6300*/  BSYNC B0 ;  /* 0x0000000000007941 */ /* 0x000fea0003800000 */
.L_x_7557:
[----:B------:R-:W0:Y:S01]  /*6310*/  LDS R209, [R209+0x1600] ;  /* 0x00160000d1d17984 */ /* 0x000e220000000800 */
[----:B------:R-:W-:Y:S04]  /*6320*/  BSSY B0, `(.L_x_7559) ;  /* 0x0000004000007945 */ /* 0x000fe80003800000 */
[----:B------:R-:W-:Y:S05]  /*6330*/  @!P1 BRA `(.L_x_7560) ;  /* 0x0000000000089947 */ /* 0x000fea0003800000 */
[----:B------:R1:W-:Y:S04]  /*6340*/  REDG.E.ADD.F32.FTZ.RN.STRONG.GPU desc[UR28][R128.64+-0x280], R193 ;  /* 0xfffd80c1800079a6 */ /* 0x0003e8000c10f39c */
[----:B0-----:R0:W-:Y:S02]  /*6350*/  REDG.E.ADD.F32.FTZ.RN.STRONG.GPU desc[UR28][R126.64+-0x280], R209 ;  /* 0xfffd80d17e0079a6 */ /* 0x0011e4000c10f39c */
.L_x_7560:
[----:B------:R-:W-:Y:S05]  /*6360*/  BSYNC B0 ;  /* 0x0000000000007941 */ /* 0x000fea0003800000 */
.L_x_7559:
[----:B01----:R0:W1:Y:S01]  /*6370*/  LDS R131, [R208+0x1680] ;  /* 0x00168000d0837984 */ /* 0x0030620000000800 */
[----:B------:R-:W-:Y:S04]  /*6380*/  BSSY B0, `(.L_x_7561) ;  /* 0x0000004000007945 */ /* 0x000fe80003800000 */
[----:B------:R-:W-:Y:S05]  /*6390*/  @!P2 BRA `(.L_x_7562) ;  /* 0x000000000008a947 */ /* 0x000fea0003800000 */
[----:B------:R0:W-:Y:S04]  /*63a0*/  REDG.E.ADD.F32.FTZ.RN.STRONG.GPU desc[UR28][R128.64+-0x200], R192 ;  /* 0xfffe00c0800079a6 */ /* 0x0001e8000c10f39c */
[----:B-1----:R0:W-:Y:S02]  /*63b0*/  REDG.E.ADD.F32.FTZ.RN.STRONG.GPU desc[UR28][R126.64+-0x200], R131 ;  /* 0xfffe00837e0079a6 */ /* 0x0021e4000c10f39c */
.L_x_7562:
[----:B------:R-:W-:Y:S05]  /*63c0*/  BSYNC B0 ;  /* 0x0000000000007941 */ /* 0x000fea0003800000 */
.L_x_7561:
[----:B------:R-:W0:Y:S01]  /*63d0*/  LDS R207, [R207+0x1700] ;  /* 0x00170000cfcf7984 */ /* 0x000e220000000800 */
[----:B------:R-:W-:Y:S04]  /*63e0*/  BSSY B0, `(.L_x_7563) ;  /* 0x0000004000007945 */ /* 0x000fe80003800000 */
[----:B------:R-:W-:Y:S05]  /*63f0*/  @!P3 BRA `(.L_x_7564) ;  /* 0x000000000008b947 */ /* 0x000fea0003800000 */
[----:B------:R1:W-:Y:S04]  /*6400*/  REDG.E.ADD.F32.FTZ.RN.STRONG.GPU desc[UR28][R128.64+-0x180], R191 ;  /* 0xfffe80bf800079a6 */ /* 0x0003e8000c10f39c */
[----:B0-----:R0:W-:Y:S02]  /*6410*/  REDG.E.ADD.F32.FTZ.RN.STRONG.GPU desc[UR28][R126.64+-0x180], R207 ;  /* 0xfffe80cf7e0079a6 */ /* 0x0011e4000c10f39c */
.L_x_7564:
[----:B------:R-:W-:Y:S05]  /*6420*/  BSYNC B0 ;  /* 0x0000000000007941 */ /* 0x000fea0003800000 */
.L_x_7563:
[----:B01----:R0:W1:Y:S01]  /*6430*/  LDS R131, [R206+0x1780] ;  /* 0x00178000ce837984 */ /* 0x0030620000000800 */
[----:B------:R-:W-:Y:S04]  /*6440*/  BSSY B0, `(.L_x_7565) ;  /* 0x0000004000007945 */ /* 0x000fe80003800000 */
[----:B------:R-:W-:Y:S05]  /*6450*/  @!P4 BRA `(.L_x_7566) ;  /* 0x000000000008c947 */ /* 0x000fea0003800000 */
[----:B------:R0:W-:Y:S04]  /*6460*/  REDG.E.ADD.F32.FTZ.RN.STRONG.GPU desc[UR28][R128.64+-0x100], R189 ;  /* 0xffff00bd800079a6 */ /* 0x0001e8000c10f39c */
[----:B-1----:R0:W-:Y:S02]  /*6470*/  REDG.E.ADD.F32.FTZ.RN.STRONG.GPU desc[UR28][R126.64+-0x100], R131 ;  /* 0xffff00837e0079a6 */ /* 0x0021e4000c10f39c */
.L_x_7566:
[----:B------:R-:W-:Y:S05]  /*6480*/  BSYNC B0 ;  /* 0x0000000000007941 */ /* 0x000fea0003800000 */
.L_x_7565:
[----:B01----:R0:W1:Y:S01]  /*6490*/  LDS R131, [R204+0x1800] ;  /* 0x00180000cc837984 */ /* 0x0030620000000800 */
[----:B------:R-:W-:Y:S04]  /*64a0*/  BSSY B0, `(.L_x_7567) ;  /* 0x0000004000007945 */ /* 0x000fe80003800000 */
[----:B------:R-:W-:Y:S05]  /*64b0*/  @!P5 BRA `(.L_x_7568) ;  /* 0x000000000008d947 */ /* 0x000fea0003800000 */
[----:B------:R0:W-:Y:S04]  /*64c0*/  REDG.E.ADD.F32.FTZ.RN.STRONG.GPU desc[UR28][R128.64+-0x80], R187 ;  /* 0xffff80bb800079a6 */ /* 0x0001e8000c10f39c */
[----:B-1----:R0:W-:Y:S02]  /*64d0*/  REDG.E.ADD.F32.FTZ.RN.STRONG.GPU desc[UR28][R126.64+-0x80], R131 ;  /* 0xffff80837e0079a6 */ /* 0x0021e4000c10f39c */
.L_x_7568:
[----:B------:R-:W-:Y:S05]  /*64e0*/  BSYNC B0 ;  /* 0x0000000000007941 */ /* 0x000fea0003800000 */
.L_x_7567:
[----:B0---4-:R-:W0:Y:S01]  /*64f0*/  SHFL.DOWN P1, R127, R220, 0x1, 0x1f ;  /* 0x08201f00dc7f7f89 */ /* 0x011e220000020000 */
[-C--:B------:R-:W-:Y:S01]  /*6500*/  FMUL.FTZ R126, R36, R11.reuse ;  /* 0x0000000b247e7220 */ /* 0x080fe20000410000 */
[----:B------:R-:W-:Y:S01]  /*6510*/  FMUL.FTZ R12, R12, R11 ;  /* 0x0000000b0c0c7220 */ /* 0x000fe20000410000 */
[CC--:B------:R-:W-:Y:S01]  /*6520*/  FMUL.FTZ R11, R36.reuse, R10.reuse ;  /* 0x0000000a240b7220 */ /* 0x0c0fe20000410000 */
[----:B------:R-:W-:Y:S01]  /*6530*/  FMUL.FTZ R13, R13, R10 ;  /* 0x0000000a0d0d7220 */ /* 0x000fe20000410000 */
[----:B------:R-:W-:Y:S01]  /*6540*/  FMUL.FTZ R126, R221, R126 ;  /* 0x0000007edd7e7220 */ /* 0x000fe20000410000 */
[-C--:B------:R-:W-:Y:S01]  /*6550*/  FFMA.FTZ R58, R75, R12.reuse, R58 ;  /* 0x0000000c4b3a7223 */ /* 0x080fe2000001003a */
[----:B------:R-:W-:Y:S01]  /*6560*/  FMUL.FTZ R10, R36, R9 ;  /* 0x00000009240a7220 */ /* 0x000fe20000410000 */
[----:B------:R-:W-:Y:S01]  /*6570*/  ISETP.NE.AND P2, PT, R169, RZ, PT ;  /* 0x000000ffa900720c */ /* 0x000fe20003f45270 */
[----:B------:R-:W-:Y:S01]  /*6580*/  FFMA.FTZ R126, R27, R12, R126 ;  /* 0x0000000c1b7e7223 */ /* 0x000fe2000001007e */
[----:B------:R-:W-:Y:S01]  /*6590*/  FMUL.FTZ R27, R222, R11 ;  /* 0x0000000bde1b7220 */ /* 0x000fe20000410000 */
[----:B------:R-:W-:Y:S01]  /*65a0*/  FMUL.FTZ R11, R14, R9 ;  /* 0x000000090e0b7220 */ /* 0x000fe20000410000 */
[----:B------:R-:W-:Y:S01]  /*65b0*/  FMUL.FTZ R223, R223, R10 ;  /* 0x0000000adfdf7220 */ /* 0x000fe20000410000 */
[CC--:B------:R-:W-:Y:S01]  /*65c0*/  FMUL.FTZ R9, R36.reuse, R8.reuse ;  /* 0x0000000824097220 */ /* 0x0c0fe20000410000 */
[----:B------:R-:W-:Y:S01]  /*65d0*/  FMUL.FTZ R10, R15, R8 ;  /* 0x000000080f0a7220 */ /* 0x000fe20000410000 */
[----:B------:R-:W-:Y:S01]  /*65e0*/  FMUL.FTZ R8, R36, R7 ;  /* 0x0000000724087220 */ /* 0x000fe20000410000 */
[----:B------:R-:W-:Y:S01]  /*65f0*/  FFMA.FTZ R26, R26, R242, R247 ;  /* 0x000000f21a1a7223 */ /* 0x000fe200000100f7 */
[----:B------:R-:W-:Y:S01]  /*6600*/  FMUL.FTZ R224, R224, R9 ;  /* 0x00000009e0e07220 */ /* 0x000fe20000410000 */
[----:B------:R-:W-:Y:S01]  /*6610*/  FMUL.FTZ R9, R16, R7 ;  /* 0x0000000710097220 */ /* 0x000fe20000410000 */
[----:B------:R-:W-:Y:S01]  /*6620*/  FMUL.FTZ R225, R225, R8 ;  /* 0x00000008e1e17220 */ /* 0x000fe20000410000 */
[-C--:B------:R-:W-:Y:S01]  /*6630*/  FMUL.FTZ R8, R17, R6.reuse ;  /* 0x0000000611087220 */ /* 0x080fe20000410000 */
[C---:B------:R-:W-:Y:S01]  /*6640*/  FMUL.FTZ R7, R36.reuse, R6 ;  /* 0x0000000624077220 */ /* 0x040fe20000410000 */
[----:B------:R-:W-:Y:S01]  /*6650*/  FMUL.FTZ R6, R36, R5 ;  /* 0x0000000524067220 */ /* 0x000fe20000410000 */
[-C--:B------:R-:W-:Y:S01]  /*6660*/  FFMA.FTZ R62, R79, R9.reuse, R62 ;  /* 0x000000094f3e7223 */ /* 0x080fe2000001003e */
[----:B0-----:R-:W-:Y:S01]  /*6670*/  @P1 FADD R127, R220, R127 ;  /* 0x0000007fdc7f1221 */ /* 0x001fe20000000000 */
[----:B------:R-:W-:Y:S01]  /*6680*/  FFMA.FTZ R30, R30, R9, R225 ;  /* 0x000000091e1e7223 */ /* 0x000fe200000100e1 */
[----:B------:R-:W-:Y:S01]  /*6690*/  FMUL.FTZ R226, R226, R7 ;  /* 0x00000007e2e27220 */ /* 0x000fe20000410000 */
[----:B------:R-:W-:Y:S01]  /*66a0*/  FMUL.FTZ R7, R18, R5 ;  /* 0x0000000512077220 */ /* 0x000fe20000410000 */
[----:B------:R-:W-:Y:S01]  /*66b0*/  FMUL.FTZ R227, R227, R6 ;  /* 0x00000006e3e37220 */ /* 0x000fe20000410000 */
[----:B------:R-:W0:Y:S01]  /*66c0*/  SHFL.DOWN P1, R128, R127, 0x2, 0x1f ;  /* 0x08401f007f807f89 */ /* 0x000e220000020000 */
[-C--:B------:R-:W-:Y:S01]  /*66d0*/  FMUL.FTZ R6, R19, R4.reuse ;  /* 0x0000000413067220 */ /* 0x080fe20000410000 */
[C---:B------:R-:W-:Y:S01]  /*66e0*/  FMUL.FTZ R5, R36.reuse, R4 ;  /* 0x0000000424057220 */ /* 0x040fe20000410000 */
[----:B------:R-:W-:Y:S01]  /*66f0*/  FMUL.FTZ R4, R36, R3 ;  /* 0x0000000324047220 */ /* 0x000fe20000410000 */
[----:B------:R-:W-:Y:S01]  /*6700*/  FFMA.FTZ R27, R234, R13, R27 ;  /* 0x0000000dea1b7223 */ /* 0x000fe2000001001b */
[----:B------:R-:W-:Y:S01]  /*6710*/  FFMA.FTZ R28, R28, R11, R223 ;  /* 0x0000000b1c1c7223 */ /* 0x000fe200000100df */
[----:B------:R-:W-:Y:S01]  /*6720*/  FMUL.FTZ R228, R228, R5 ;  /* 0x00000005e4e47220 */ /* 0x000fe20000410000 */
[----:B------:R-:W-:Y:S01]  /*6730*/  FMUL.FTZ R5, R20, R3 ;  /* 0x0000000314057220 */ /* 0x000fe20000410000 */
[----:B------:R-:W-:Y:S01]  /*6740*/  FMUL.FTZ R229, R229, R4 ;  /* 0x00000004e5e57220 */ /* 0x000fe20000410000 */
        /* <DEDUP_REMOVED lines=8> */
[----:B------:R-:W-:Y:S01]  /*67d0*/  FMUL.FTZ R3, R22, R179 ;  /* 0x000000b316037220 */ /* 0x000fe20000410000 */
[C---:B------:R-:W-:Y:S01]  /*67e0*/  FMUL.FTZ R249, R36.reuse, R249 ;  /* 0x000000f924f97220 */ /* 0x040fe20000410000 */
[----:B------:R-:W-:Y:S01]  /*67f0*/  FFMA.FTZ R35, R35, R4, R230 ;  /* 0x0000000423237223 */ /* 0x000fe200000100e6 */
[----:B------:R-:W-:Y:S01]  /*6800*/  FMUL.FTZ R4, R36, R243 ;  /* 0x000000f324047220 */ /* 0x000fe20000410000 */
[-C--:B------:R-:W-:Y:S01]  /*6810*/  FFMA.FTZ R68, R85, R3.reuse, R68 ;  /* 0x0000000355447223 */ /* 0x080fe20000010044 */
[----:B------:R-:W-:Y:S01]  /*6820*/  FFMA.FTZ R236, R236, R3, R231 ;  /* 0x00000003ecec7223 */ /* 0x000fe200000100e7 */
[----:B------:R-:W-:Y:S01]  /*6830*/  FMUL.FTZ R232, R232, R249 ;  /* 0x000000f9e8e87220 */ /* 0x000fe20000410000 */
[----:B0-----:R-:W-:Y:S01]  /*6840*/  @P1 FADD R128, R127, R128 ;  /* 0x000000807f801221 */ /* 0x001fe20000000000 */
[----:B------:R-:W-:Y:S01]  /*6850*/  FMUL.FTZ R3, R36, R237 ;  /* 0x000000ed24037220 */ /* 0x000fe20000410000 */
[----:B------:R-:W-:Y:S01]  /*6860*/  FFMA.FTZ R34, R34, R5, R229 ;  /* 0x0000000522227223 */ /* 0x000fe200000100e5 */
[-C--:B------:R-:W-:Y:S01]  /*6870*/  FFMA.FTZ R69, R84, R2.reuse, R69 ;  /* 0x0000000254457223 */ /* 0x080fe20000010045 */
[----:B------:R-:W-:Y:S01]  /*6880*/  FFMA.FTZ R235, R235, R2, R232 ;  /* 0x00000002ebeb7223 */ /* 0x000fe200000100e8 */
[----:B------:R-:W0:Y:S01]  /*6890*/  SHFL.DOWN P1, R129, R128, 0x4, 0x1f ;  /* 0x08801f0080817f89 */ /* 0x000e220000020000 */
        /* <DEDUP_REMOVED lines=42> */
[----:B------:R0:W-:Y:S01]  /*6b40*/  @!P2 STS [UR16+0x18c4], R9 ;  /* 0x0018c409ff00a988 */ /* 0x0001e20008000810 */
[----:B------:R-:W-:Y:S06]  /*6b50*/  BAR.SYNC.DEFER_BLOCKING 0x0 ;  /* 0x0000000000007b1d */ /* 0x000fec0000010000 */
[----:B------:R-:W-:Y:S05]  /*6b60*/  @P0 BRA `(.L_x_7570) ;  /* 0x0000000000180947 */ /* 0x000fea0003800000 */
[----:B------:R-:W-:Y:S02]  /*6b70*/  UISETP.NE.AND UP0, UPT, UR23, UR50, UPT ;  /* 0x000000321700728c */ /* 0x000fe4000bf05270 */
[----:B------:R-:W-:-:S04]  /*6b80*/  ULEA UR17, UR5, UR16, 0x2 ;  /* 0x0000001005117291 */ /* 0x000fc8000f8e103f */
[----:B------:R-:W-:-:S13]  /*6b90*/  PLOP3.LUT P0, PT, PT, PT, UP0, 0x80, 0x0 ;  /* 0x000000000000781c */ /* 0x000fda0003f0f008 */
[----:B------:R-:W0:Y:S02]  /*6ba0*/  @P0 LDS R0, [UR17+0x2b78] ;  /* 0x002b7811ff000984 */ /* 0x000e240008000800 */
[----:B0-----:R-:W-:-:S05]  /*6bb0*/  @P0 FADD.FTZ R9, R9, R0 ;  /* 0x0000000009090221 */ /* 0x001fca0000010000 */
[----:B------:R4:W-:Y:S02]  /*6bc0*/  STS [UR17+0x2b78], R9 ;  /* 0x002b7809ff007988 */ /* 0x0009e40008000811 */
.L_x_7570:
[----:B------:R-:W-:Y:S05]  /*6bd0*/  BSYNC B0 ;  /* 0x0000000000007941 */ /* 0x000fea0003800000 */
.L_x_7569:
[----:B------:R-:W-:Y:S02]  /*6be0*/  UIADD3 UR5, UR5, 0x1, URZ ;  /* 0x0000000105057890 */ /* 0x000fe4000fffe03f */
[----:B------:R-:W-:Y:S02]  /*6bf0*/  UIADD3 UR6, UP1, UR6, 0x1, URZ ;  /* 0x0000000106067890 */ /* 0x000fe4000ff3e03f */
[----:B------:R-:W-:Y:S02]  /*6c00*/  UISETP.GE.AND UP0, UPT, UR5, UR51, UPT ;  /* 0x000000330500728c */ /* 0x000fe4000bf06270 */
[----:B------:R-:W-:-:S04]  /*6c10*/  UIADD3.X UR7, URZ, UR7, URZ, UP1, !UPT ;  /* 0x000000073f077290 */ /* 0x000fc80008ffe43f */
[----:B------:R-:W-:-:S13]  /*6c20*/  PLOP3.LUT P0, PT, PT, PT, UP0, 0x80, 0x0 ;  /* 0x000000000000781c */ /* 0x000fda0003f0f008 */
[----:B------:R-:W-:Y:S05]  /*6c30*/  @!P0 BRA `(.L_x_7571) ;  /* 0xffffffbc00188947 */ /* 0x000fea000383ffff */
.L_x_7534:
[----:B------:R-:W-:Y:S01]  /*6c40*/  BAR.SYNC.DEFER_BLOCKING 0x0 ;  /* 0x0000000000007b1d */ /* 0x000fe20000010000 */
[----:B------:R-:W-:Y:S01]  /*6c50*/  F2FP.BF16.F32.PACK_AB R70, R70, R71 ;  /* 0x000000474646723e */ /* 0x000fe200000010ff */
[----:B------:R-:W-:Y:S01]  /*6c60*/  USHF.R.S32.HI UR12, URZ, 0x1f, UR18 ;  /* 0x0000001f3f0c7899 */ /* 0x000fe20008011412 */
[----:B------:R-:W-:Y:S01]  /*6c70*/  F2FP.BF16.F32.PACK_AB R68, R68, R69 ;  /* 0x000000454444723e */ /* 0x000fe200000010ff */
[----:B------:R-:W-:Y:S01]  /*6c80*/  UIMAD UR5, UR4, -0x200, UR46 ;  /* 0xfffffe00040578a4 */ /* 0x000fe2000f8e022e */
[----:B------:R-:W-:Y:S01]  /*6c90*/  F2FP.BF16.F32.PACK_AB R66, R66, R67 ;  /* 0x000000434242723e */ /* 0x000fe200000010ff */
[----:B------:R-:W-:Y:S01]  /*6ca0*/  ULDC.64 UR32, c[0x0][0x388] ;  /* 0x0000e20000207ab9 */ /* 0x000fe20000000a00 */
[----:B------:R-:W-:Y:S01]  /*6cb0*/  PRMT R0, R70, 0x7632, R0 ;  /* 0x0000763246007816 */ /* 0x000fe20000000000 */
[----:B------:R-:W-:Y:S01]  /*6cc0*/  UIMAD UR13, UR48, UR32, URZ ;  /* 0x00000020300d72a4 */ /* 0x000fe2000f8e023f */
[----:B------:R-:W-:Y:S01]  /*6cd0*/  PRMT R2, R68, 0x7632, R2 ;  /* 0x0000763244027816 */ /* 0x000fe20000000002 */
[----:B------:R-:W-:Y:S01]  /*6ce0*/  ULDC.64 UR26, c[0x0][0x3a8] ;  /* 0x0000ea00001a7ab9 */ /* 0x000fe20000000a00 */
[----:B------:R-:W-:Y:S01]  /*6cf0*/  PRMT R3, R66, 0x7632, R3 ;  /* 0x0000763242037816 */ /* 0x000fe20000000003 */
[----:B------:R-:W-:Y:S01]  /*6d00*/  UIMAD.WIDE.U32 UR6, UR47, UR32, URZ ;  /* 0x000000202f0672a5 */ /* 0x000fe2000f8e003f */
[----:B------:R-:W-:Y:S01]  /*6d10*/  ISETP.NE.AND P0, PT, R188, RZ, PT ;  /* 0x000000ffbc00720c */ /* 0x000fe20003f05270 */
[----:B------:R-:W-:Y:S01]  /*6d20*/  UIMAD UR30, UR48, UR26, URZ ;  /* 0x0000001a301e72a4 */ /* 0x000fe2000f8e023f */
[----:B------:R-:W-:Y:S01]  /*6d30*/  F2FP.BF16.F32.PACK_AB R64, R64, R65 ;  /* 0x000000414040723e */ /* 0x000fe200000010ff */
        /* <DEDUP_REMOVED lines=8> */
[----:B------:R5:W-:Y:S01]  /*6dc0*/  STS.U16 [R140], R70 ;  /* 0x000000468c007388 */ /* 0x000be20000000400 */
[----:B------:R-:W-:-:S02]  /*6dd0*/  SHF.R.S32.HI R59, RZ, 0x1f, R116 ;  /* 0x0000001fff3b7819 */ /* 0x000fc40000011474 */
[----:B------:R-:W-:Y:S01]  /*6de0*/  PRMT R4, R56, 0x7632, R4 ;  /* 0x0000763238047816 */ /* 0x000fe20000000004 */
[----:B------:R0:W-:Y:S04]  /*6df0*/  STS.U16 [R140+0x2], R0 ;  /* 0x000002008c007388 */ /* 0x0001e80000000400 */
[----:B------:R1:W-:Y:S01]  /*6e00*/  STS.U16 [R140+0x6], R2 ;  /* 0x000006028c007388 */ /* 0x0003e20000000400 */
[----:B-----5:R-:W-:-:S03]  /*6e10*/  PRMT R70, R64, 0x7632, R70 ;  /* 0x0000763240467816 */ /* 0x020fc60000000046 */
[----:B------:R5:W-:Y:S01]  /*6e20*/  STS.U16 [R140+0xa], R3 ;  /* 0x00000a038c007388 */ /* 0x000be20000000400 */
[----:B0-----:R-:W-:-:S03]  /*6e30*/  PRMT R0, R62, 0x7632, R0 ;  /* 0x000076323e007816 */ /* 0x001fc60000000000 */
[----:B------:R-:W-:Y:S01]  /*6e40*/  STS.U16 [R140+0x4], R68 ;  /* 0x000004448c007388 */ /* 0x000fe20000000400 */
[----:B-1----:R-:W-:-:S03]  /*6e50*/  PRMT R2, R60, 0x7632, R2 ;  /* 0x000076323c027816 */ /* 0x002fc60000000002 */
[----:B------:R-:W-:Y:S01]  /*6e60*/  STS.U16 [R140+0x8], R66 ;  /* 0x000008428c007388 */ /* 0x000fe20000000400 */
[----:B-----5:R-:W-:-:S03]  /*6e70*/  PRMT R3, R58, 0x7632, R3 ;  /* 0x000076323a037816 */ /* 0x020fc60000000003 */
[----:B------:R-:W-:Y:S04]  /*6e80*/  STS.U16 [R140+0xc], R64 ;  /* 0x00000c408c007388 */ /* 0x000fe80000000400 */
        /* <DEDUP_REMOVED lines=12> */
[----:B----4-:R-:W-:Y:S01]  /*6f50*/  LDS.U16 R9, [R156] ;  /* 0x000000009c097984 */ /* 0x010fe20000000400 */
        /* <DEDUP_REMOVED lines=34> */
.L_x_7573:
[----:B------:R-:W-:Y:S05]  /*7180*/  BSYNC B0 ;  /* 0x0000000000007941 */ /* 0x000fea0003800000 */
.L_x_7572:
        /* <DEDUP_REMOVED lines=8> */
[----:B------:R-:W-:Y:S01]  /*7210*/  UIMAD UR31, UR18, UR31, UR32 ;  /* 0x0000001f121f72a4 */ /* 0x000fe2000f8e0220 */
[-C--:B------:R-:W-:Y:S01]  /*7220*/  ISETP.GE.AND P5, PT, R178, R57.reuse, PT ;  /* 0x00000039b200720c */ /* 0x080fe20003fa6270 */
[----:B------:R-:W-:Y:S01]  /*7230*/  UIADD3 UR13, UP0, UR5, UR6, URZ ;  /* 0x00000006050d7290 */ /* 0x000fe2000ff1e03f */
[----:B------:R-:W-:Y:S01]  /*7240*/  ISETP.GE.AND P6, PT, R176, R57, PT ;  /* 0x00000039b000720c */ /* 0x000fe20003fc6270 */
[----:B------:R-:W-:Y:S01]  /*7250*/  ULDC.64 UR32, c[0x0][0x3e0] ;  /* 0x0000f80000207ab9 */ /* 0x000fe20000000a00 */
[----:B------:R-:W-:Y:S01]  /*7260*/  BSSY B0, `(.L_x_7574) ;  /* 0x000007b000007945 */ /* 0x000fe20003800000 */
[----:B------:R-:W-:Y:S01]  /*7270*/  UIADD3.X UR6, UR17, UR31, UR7, UP0, !UPT ;  /* 0x0000001f11067290 */ /* 0x000fe200087fe407 */
[----:B------:R-:W-:-:S02]  /*7280*/  LEA R4, P1, R116, UR32, 0x1 ;  /* 0x0000002074047c11 */ /* 0x000fc4000f8208ff */
[----:B------:R-:W-:Y:S02]  /*7290*/  MOV R5, UR13 ;  /* 0x0000000d00057c02 */ /* 0x000fe40008000f00 */
[----:B------:R-:W-:Y:S01]  /*72a0*/  LEA.HI.X R0, R116, UR33, R59, 0x1, P1 ;  /* 0x0000002174007c11 */ /* 0x000fe200088f0c3b */
[----:B0-----:R-:W-:Y:S01]  /*72b0*/  IMAD.U32 R6, RZ, RZ, UR6 ;  /* 0x00000006ff067e24 */ /* 0x001fe2000f8e00ff */
[----:B------:R-:W-:Y:S01]  /*72c0*/  LEA R4, P1, R5, R4, 0x1 ;  /* 0x0000000405047211 */ /* 0x000fe200078208ff */
[----:B------:R-:W-:-:S03]  /*72d0*/  UIMAD.WIDE.U32 UR6, UR47, UR26, URZ ;  /* 0x0000001a2f0672a5 */ /* 0x000fc6000f8e003f */
[----:B------:R-:W-:Y:S01]  /*72e0*/  LEA.HI.X R5, R5, R0, R6, 0x1, P1 ;  /* 0x0000000005057211 */ /* 0x000fe200008f0c06 */
[----:B------:R-:W-:Y:S01]  /*72f0*/  FADD.FTZ R0, R40, R171 ;  /* 0x000000ab28007221 */ /* 0x000fe20000010000 */
[-C--:B------:R-:W-:Y:S01]  /*7300*/  ISETP.GE.AND P1, PT, R174, R57.reuse, PT ;  /* 0x00000039ae00720c */ /* 0x080fe20003f26270 */
[----:B------:R-:W-:Y:S01]  /*7310*/  UIADD3 UR13, UR7, UR27, URZ ;  /* 0x0000001b070d7290 */ /* 0x000fe2000fffe03f */
        /* <DEDUP_REMOVED lines=28> */
[----:B------:R-:W-:Y:S01]  /*74e0*/  @!P4 STG.E.U16 desc[UR28][R4.64+-0x180], R29 ;  /* 0xfffe801d0400c986 */ /* 0x000fe2000c10151c */
[----:B------:R-:W-:-:S03]  /*74f0*/  ISETP.GE.AND P4, PT, R158, R57, PT ;  /* 0x000000399e00720c */ /* 0x000fc60003f86270 */
[----:B------:R-:W-:Y:S04]  /*7500*/  @!P5 STG.E.U16 desc[UR28][R4.64+-0x140], R31 ;  /* 0xfffec01f0400d986 */ /* 0x000fe8000c10151c */
[----:B------:R-:W-:Y:S04]  /*7510*/  @!P6 STG.E.U16 desc[UR28][R4.64+-0x100], R33 ;  /* 0xffff00210400e986 */ /* 0x000fe8000c10151c */
[----:B------:R-:W-:Y:S01]  /*7520*/  @!P1 STG.E.U16 desc[UR28][R4.64+-0xc0], R35 ;  /* 0xffff402304009986 */ /* 0x000fe2000c10151c */
[----:B------:R-:W-:-:S03]  /*7530*/  IADD3 R0, P1, R116, -0x1e0, RZ ;  /* 0xfffffe2074007810 */ /* 0x000fc60007f3e0ff */
[----:B------:R-:W-:Y:S01]  /*7540*/  @!P2 STG.E.U16 desc[UR28][R4.64+-0x80], R37 ;  /* 0xffff80250400a986 */ /* 0x000fe2000c10151c */
[----:B0-----:R-:W-:-:S03]  /*7550*/  IADD3.X R25, R59, -0x1, RZ, P1, !PT ;  /* 0xffffffff3b197810 */ /* 0x001fc60000ffe4ff */
[----:B------:R-:W-:Y:S04]  /*7560*/  @!P3 STG.E.U16 desc[UR28][R4.64+-0x3c0], R11 ;  /* 0xfffc400b0400b986 */ /* 0x000fe8000c10151c */
[----:B------:R0:W-:Y:S01]  /*7570*/  @!P4 STG.E.U16 desc[UR28][R4.64+-0x40], R39 ;  /* 0xffffc0270400c986 */ /* 0x0001e2000c10151c */
[----:B------:R-:W-:Y:S01]  /*7580*/  BAR.SYNC.DEFER_BLOCKING 0x0 ;  /* 0x0000000000007b1d */ /* 0x000fe20000010000 */
[----:B0-----:R-:W-:Y:S01]  /*7590*/  F2FP.BF16.F32.PACK_AB R4, R47, R46 ;  /* 0x0000002e2f04723e */ /* 0x001fe200000010ff */
[----:B------:R-:W-:Y:S01]  /*75a0*/  FADD.FTZ R46, R45, R46 ;  /* 0x0000002e2d2e7221 */ /* 0x000fe20000010000 */
[----:B------:R-:W-:Y:S02]  /*75b0*/  F2FP.BF16.F32.PACK_AB R5, R49, R48 ;  /* 0x000000303105723e */ /* 0x000fe400000010ff */
[----:B------:R-:W-:Y:S01]  /*75c0*/  PRMT R9, R4, 0x7610, R9 ;  /* 0x0000761004097816 */ /* 0x000fe20000000009 */
[----:B------:R-:W-:Y:S01]  /*75d0*/  FADD.FTZ R47, R46, R47 ;  /* 0x0000002f2e2f7221 */ /* 0x000fe20000010000 */
[----:B------:R-:W-:-:S02]  /*75e0*/  PRMT R10, R5, 0x7610, R10 ;  /* 0x00007610050a7816 */ /* 0x000fc4000000000a */
        /* <DEDUP_REMOVED lines=61> */
[----:B------:R-:W-:-:S04]  /*79c0*/  IMAD.WIDE.U32 R2, R5, UR18, R2 ;  /* 0x0000001205027c25 */ /* 0x000fc8000f8e0002 */
[----:B------:R-:W-:Y:S01]  /*79d0*/  VIADD R3, R3, UR16 ;  /* 0x0000001003037c36 */ /* 0x000fe20008000000 */
[----:B------:R-:W-:-:S04]  /*79e0*/  LEA R4, P0, R2, UR30, 0x1 ;  /* 0x0000001e02047c11 */ /* 0x000fc8000f8008ff */
[----:B------:R-:W-:-:S05]  /*79f0*/  LEA.HI.X R5, R2, UR31, R3, 0x1, P0 ;  /* 0x0000001f02057c11 */ /* 0x000fca00080f0c03 */
[----:B------:R0:W-:Y:S04]  /*7a00*/  STG.E.U16 desc[UR28][R4.64], R7 ;  /* 0x0000000704007986 */ /* 0x0001e8000c10151c */
.L_x_7575:
[----:B------:R-:W-:Y:S05]  /*7a10*/  BSYNC B0 ;  /* 0x0000000000007941 */ /* 0x000fea0003800000 */
.L_x_7574:
        /* <DEDUP_REMOVED lines=58> */
.L_x_7532:
[----:B------:R-:W-:Y:S02]  /*7dc0*/  ULDC.64 UR4, c[0x0][0x3d8] ;  /* 0x0000f60000047ab9 */ /* 0x000fe40000000a00 */
[----:B------:R-:W-:-:S04]  /*7dd0*/  ISETP.NE.U32.AND P0, PT, RZ, UR4, PT ;  /* 0x00000004ff007c0c */ /* 0x000fc8000bf05070 */
[----:B------:R-:W-:-:S13]  /*7de0*/  ISETP.NE.AND.EX P0, PT, RZ, UR5, PT, P0 ;  /* 0x00000005ff007c0c */ /* 0x000fda000bf05300 */
[----:B------:R-:W-:Y:S05]  /*7df0*/  @!P0 BRA `(.L_x_7577) ;  /* 0x0000000000648947 */ /* 0x000fea0003800000 */
[----:B0-----:R-:W0:Y:S01]  /*7e00*/  SHFL.DOWN P0, R3, R190, 0x1, 0x1f ;  /* 0x08201f00be037f89 */ /* 0x001e220000000000 */
[----:B------:R-:W-:Y:S01]  /*7e10*/  BSSY B0, `(.L_x_7577) ;  /* 0x0000017000007945 */ /* 0x000fe20003800000 */
[----:B------:R-:W1:Y:S01]  /*7e20*/  S2R R4, SR_LANEID ;  /* 0x0000000000047919 */ /* 0x000e620000000000 */
[----:B------:R-:W4:Y:S01]  /*7e30*/  S2R R6, SR_TID.X ;  /* 0x0000000000067919 */ /* 0x000f220000002100 */
        /* <DEDUP_REMOVED lines=13> */
[----:B----4-:R-:W-:-:S04]  /*7f10*/  ISETP.NE.AND P0, PT, R6, RZ, PT ;  /* 0x000000ff0600720c */ /* 0x010fc80003f05270 */
[----:B------:R0:W-:Y:S01]  /*7f20*/  @!P1 STS [R4+0x18c4], R7 ;  /* 0x0018c40704009388 */ /* 0x0001e20000000800 */
[----:B------:R-:W-:Y:S08]  /*7f30*/  BAR.SYNC.DEFER_BLOCKING 0x0 ;  /* 0x0000000000007b1d */ /* 0x000ff00000010000 */
[----:B------:R-:W-:Y:S05]  /*7f40*/  @P0 BRA `(.L_x_7578) ;  /* 0x00000000000c0947 */ /* 0x000fea0003800000 */
[----:B------:R-:W-:Y:S01]  /*7f50*/  MOV R2, UR10 ;  /* 0x0000000a00027c02 */ /* 0x000fe20008000f00 */
[----:B------:R-:W-:-:S05]  /*7f60*/  IMAD.U32 R3, RZ, RZ, UR11 ;  /* 0x0000000bff037e24 */ /* 0x000fca000f8e00ff */
[----:B------:R1:W-:Y:S02]  /*7f70*/  REDG.E.ADD.F32.FTZ.RN.STRONG.GPU desc[UR28][R2.64], R7 ;  /* 0x00000007020079a6 */ /* 0x0003e4000c10f39c */
.L_x_7578:
[----:B------:R-:W-:Y:S05]  /*7f80*/  BSYNC B0 ;  /* 0x0000000000007941 */ /* 0x000fea0003800000 */
.L_x_7577:
[----:B------:R-:W-:Y:S01]  /*7f90*/  ULDC.64 UR4, c[0x0][0x3f8] ;  /* 0x0000fe0000047ab9 */ /* 0x000fe20000000a00 */
[----:B------:R-:W-:Y:S01]  /*7fa0*/  BSSY B0, `(.L_x_7579) ;  /* 0x000001f000007945 */ /* 0x000fe20003800000 */
[----:B------:R-:W-:-:S04]  /*7fb0*/  ISETP.NE.U32.AND P0, PT, RZ, UR4, PT ;  /* 0x00000004ff007c0c */ /* 0x000fc8000bf05070 */
[----:B------:R-:W-:-:S13]  /*7fc0*/  ISETP.NE.AND.EX P0, PT, RZ, UR5, PT, P0 ;  /* 0x00000005ff007c0c */ /* 0x000fda000bf05300 */
[----:B------:R-:W-:Y:S05]  /*7fd0*/  @!P0 BRA `(.L_x_7580) ;  /* 0x0000000000688947 */ /* 0x000fea0003800000 */
[----:B------:R-:W-:Y:S06]  /*7fe0*/  BAR.SYNC.DEFER_BLOCKING 0x0 ;  /* 0x0000000000007b1d */ /* 0x000fec0000010000 */
[----:B------:R-:W4:Y:S01]  /*7ff0*/  SHFL.DOWN P0, R0, R171, 0x1, 0x1f ;  /* 0x08201f00ab007f89 */ /* 0x000f220000000000 */
[----:B0-----:R-:W0:Y:S01]  /*8000*/  S2R R4, SR_LANEID ;  /* 0x0000000000047919 */ /* 0x001e220000000000 */
[----:B-1----:R-:W1:Y:S01]  /*8010*/  S2R R7, SR_TID.X ;  /* 0x0000000000077919 */ /* 0x002e620000002100 */
        /* <DEDUP_REMOVED lines=19> */
[----:B------:R4:W-:Y:S01]  /*8150*/  REDG.E.ADD.F32.FTZ.RN.STRONG.GPU desc[UR28][R2.64], R4 ;  /* 0x00000004020079a6 */ /* 0x0009e2000c10f39c */
[----:B------:R-:W-:Y:S01]  /*8160*/  HFMA2.MMA R7, -RZ, RZ, 0, 0 ;  /* 0x00000000ff077435 */ /* 0x000fe200000001ff */
[----:B------:R-:W-:Y:S10]  /*8170*/  BRA `(.L_x_7581) ;  /* 0x0000000000047947 */ /* 0x000ff40003800000 */
.L_x_7580:
[----:B01----:R-:W0:Y:S02]  /*8180*/  S2R R7, SR_TID.X ;  /* 0x0000000000077919 */ /* 0x003e240000002100 */
.L_x_7581:
[----:B------:R-:W-:Y:S05]  /*8190*/  BSYNC B0 ;  /* 0x0000000000007941 */ /* 0x000fea0003800000 */
.L_x_7579:
        /* <DEDUP_REMOVED lines=15> */
.L_x_7582:
[----:B------:R-:W-:Y:S01]  /*8290*/  LEA R0, R7, UR7, 0x2 ;  /* 0x0000000707007c11 */ /* 0x000fe2000f8e10ff */
[----:B----4-:R-:W-:Y:S01]  /*82a0*/  IMAD.U32 R3, RZ, RZ, UR6 ;  /* 0x00000006ff037e24 */ /* 0x010fe2000f8e00ff */
[----:B------:R-:W-:Y:S01]  /*82b0*/  SHF.R.S32.HI R2, RZ, 0x1f, R7 ;  /* 0x0000001fff027819 */ /* 0x000fe20000011407 */
[----:B0-----:R-:W-:Y:S01]  /*82c0*/  IMAD.U32 R5, RZ, RZ, UR5 ;  /* 0x00000005ff057e24 */ /* 0x001fe2000f8e00ff */
[----:B-1----:R-:W-:Y:S01]  /*82d0*/  MOV R4, UR4 ;  /* 0x0000000400047c02 */ /* 0x002fe20008000f00 */
[----:B------:R-:W0:Y:S02]  /*82e0*/  LDS R9, [R0+0x2b78] ;  /* 0x002b780000097984 */ /* 0x000e240000000800 */
        /* <DEDUP_REMOVED lines=8> */
[----:B------:R-:W-:-:S03]  /*8370*/  ISETP.GE.AND P0, PT, R7, UR16, PT ;  /* 0x0000001007007c0c */ /* 0x000fc6000bf06270 */
[----:B0-----:R0:W-:Y:S10]  /*8380*/  REDG.E.ADD.F32.FTZ.RN.STRONG.GPU desc[UR28][R4.64], R9 ;  /* 0x00000009040079a6 */ /* 0x0011f4000c10f39c */
[----:B------:R-:W-:Y:S05]  /*8390*/  @!P0 BRA `(.L_x_7582) ;  /* 0xfffffffc00bc8947 */ /* 0x000fea000383ffff */
[----:B------:R-:W-:Y:S05]  /*83a0*/  EXIT ;  /* 0x000000000000794d */ /* 0x000fea0003800000 */
.L_x_7583:
        /* <DEDUP_REMOVED lines=13> */
.L_x_10988:


//--------------------- .text._Z25selective_scan_bwd_kernelI32Selective_Scan_bwd_kernel_traitsILi32ELi16ELb0ELb1ELb1ELb0ELb1EN3c108BFloat16EfEEv12SSMParamsBwd --------------------------
	.section	.text._Z25selective_scan_bwd_kernelI32Selective_Scan_bwd_kernel_traitsILi32ELi16ELb0ELb1ELb1ELb0ELb1EN3c108BFloat16EfEEv12SSMParamsBwd,"ax",@progbits
	.align	128
        .global         _Z25selective_scan_bwd_kernelI32Selective_Scan_bwd_kernel_traitsILi32ELi16ELb0ELb1ELb1ELb0ELb1EN3c108BFloat16EfEEv12SSMParamsBwd
        .type           _Z25selective_scan_bwd_kernelI32Selective_Scan_bwd_kernel_traitsILi32ELi16ELb0ELb1ELb1ELb0ELb1EN3c108BFloat16EfEEv12SSMParamsBwd,@function
        .size           _Z25selective_scan_bwd_kernelI32Selective_Scan_bwd_kernel_traitsILi32ELi16ELb0ELb1ELb1ELb0ELb1EN3c108BFloat16EfEEv12SSMParamsBwd,(.L_x_10989 - _Z25selective_scan_bwd_kernelI32Selective_Scan_bwd_kernel_traitsILi32ELi16ELb0ELb1ELb1ELb0ELb1EN3c108BFloat16EfEEv12SSMParamsBwd)
        .other          _Z25selective_scan_bwd_kernelI32Selective_Scan_bwd_kernel_traitsILi32ELi16ELb0ELb1ELb1ELb0ELb1EN3c108BFloat16EfEEv12SSMParamsBwd,@"STO_CUDA_ENTRY STV_DEFAULT"
_Z25selective_scan_bwd_kernelI32Selective_Scan_bwd_kernel_traitsILi32ELi16ELb0ELb1ELb1ELb0ELb1EN3c108BFloat16EfEEv12SSMParamsBwd:
.text._Z25selective_scan_bwd_kernelI32Selective_Scan_bwd_kernel_traitsILi32ELi16ELb0ELb1ELb1ELb0ELb1EN3c108BFloat16EfEEv12SSMParamsBwd:
        /* <DEDUP_REMOVED lines=38> */
[----:B----4-:R-:W-:Y:S01]  /*0260*/  MOV R2, RZ ;  /* 0x000000ff00027202 */ /* 0x010fe20000000f00 */
        /* <DEDUP_REMOVED lines=34> */
[----:B------:R-:W-:Y:S01]  /*0490*/  UIMAD UR24, UR31, UR5, UR24 ;  /* 0x000000051f1872a4 */ /* 0x000fe2000f8e0218 */
[----:B------:R-:W-:Y:S01]  /*04a0*/  UMOV UR7, URZ ;  /* 0x0000003f00077c82 */ /* 0x000fe20008000000 */
[----:B------:R-:W-:Y:S01]  /*04b0*/  UIMAD.WIDE.U32 UR16, UR31, UR10, URZ ;  /* 0x0000000a1f1072a5 */ /* 0x000fe2000f8e003f */
[----:B------:R-:W-:Y:S01]  /*04c0*/  ULDC.64 UR4, c[0x0][0x260] ;  /* 0x0000980000047ab9 */ /* 0x000fe20000000a00 */
[----:B------:R-:W-:-:S02]  /*04d0*/  @UP1 ULEA.HI.X UR7, UR8, UR29, UR25, 0x2, UP3 ;  /* 0x0000001d08071291 */ /* 0x000fc400098f1419 */
[----:B------:R-:W-:Y:S01]  /*04e0*/  UIMAD UR9, UR30, UR4, URZ ;  /* 0x000000041e0972a4 */ /* 0x000fe2000f8e023f */
[----:B------:R-:W-:Y:S01]  /*04f0*/  ULDC.64 UR28, c[0x0][0x288] ;  /* 0x0000a200001c7ab9 */ /* 0x000fe20000000a00 */
[----:B------:R-:W-:-:S04]  /*0500*/  UIMAD.WIDE.U32 UR10, UR31, UR4, URZ ;  /* 0x000000041f0a72a5 */ /* 0x000fc8000f8e003f */
[-C--:B------:R-:W-:Y:S01]  /*0510*/  @!P1 IADD3 R0, R0, -R7.reuse, RZ ;  /* 0x8000000700009210 */ /* 0x080fe20007ffe0ff */
[----:B------:R-:W-:Y:S01]  /*0520*/  @!P1 VIADD R171, R171, 0x1 ;  /* 0x00000001abab9836 */ /* 0x000fe20000000000 */
[----:B------:R-:W-:Y:S01]  /*0530*/  ISETP.NE.AND P1, PT, R8, RZ, PT ;  /* 0x000000ff0800720c */ /* 0x000fe20003f25270 */
[----:B------:R-:W-:Y:S01]  /*0540*/  UIADD3 UR19, UR19, UR20, URZ ;  /* 0x0000001413137290 */ /* 0x000fe2000fffe03f */
[----:B------:R-:W-:Y:S01]  /*0550*/  ISETP.GE.U32.AND P0, PT, R0, R7, PT ;  /* 0x000000070000720c */ /* 0x000fe20003f06070 */
[----:B------:R-:W-:Y:S01]  /*0560*/  UMOV UR4, URZ ;  /* 0x0000003f00047c82 */ /* 0x000fe20008000000 */
[----:B------:R-:W-:Y:S01]  /*0570*/  LOP3.LUT R0, R8, UR8, RZ, 0x3c, !PT ;  /* 0x0000000808007c12 */ /* 0x000fe2000f8e3cff */
[----:B------:R-:W3:Y:S01]  /*0580*/  LDC.64 R6, c[0x0][0x258] ;  /* 0x00009600ff067b82 */ /* 0x000ee20000000a00 */
[----:B------:R-:W-:Y:S02]  /*0590*/  UIMAD UR21, UR25, UR28, URZ ;  /* 0x0000001c191572a4 */ /* 0x000fe4000f8e023f */
[----:B------:R-:W-:Y:S01]  /*05a0*/  ISETP.GE.AND P2, PT, R0, RZ, PT ;  /* 0x000000ff0000720c */ /* 0x000fe20003f46270 */
[----:B------:R-:W-:-:S02]  /*05b0*/  UIMAD UR20, UR25, UR36, URZ ;  /* 0x00000024191472a4 */ /* 0x000fc4000f8e023f */
[----:B------:R-:W-:Y:S02]  /*05c0*/  @UP2 ULEA UR4, UP4, UR8, UR34, 0x2 ;  /* 0x0000002208042291 */ /* 0x000fe4000f88103f */
[----:B------:R-:W-:Y:S02]  /*05d0*/  UIADD3 UR17, UR17, UR22, URZ ;  /* 0x0000001611117290 */ /* 0x000fe4000fffe03f */
[----:B------:R-:W-:Y:S01]  /*05e0*/  UIMAD UR9, UR31, UR5, UR9 ;  /* 0x000000051f0972a4 */ /* 0x000fe2000f8e0209 */
[----:B------:R-:W-:Y:S01]  /*05f0*/  @P0 IADD3 R171, R171, 0x1, RZ ;  /* 0x00000001abab0810 */ /* 0x000fe20007ffe0ff */
[----:B------:R-:W-:Y:S01]  /*0600*/  UIMAD UR34, UR8, UR29, UR21 ;  /* 0x0000001d082272a4 */ /* 0x000fe2000f8e0215 */
[----:B------:R-:W-:Y:S01]  /*0610*/  UMOV UR5, URZ ;  /* 0x0000003f00057c82 */ /* 0x000fe20008000000 */
[----:B------:R-:W-:Y:S02]  /*0620*/  UIMAD.WIDE.U32 UR22, UR8, UR28, UR18 ;  /* 0x0000001c081672a5 */ /* 0x000fe4000f8e0012 */
[----:B------:R-:W-:Y:S01]  /*0630*/  @!P2 IMAD.MOV R171, RZ, RZ, -R171 ;  /* 0x000000ffffaba224 */ /* 0x000fe200078e0aab */
[----:B------:R-:W-:Y:S01]  /*0640*/  @UP2 ULEA.HI.X UR5, UR8, UR35, UR25, 0x2, UP4 ;  /* 0x0000002308052291 */ /* 0x000fe2000a0f1419 */
[----:B------:R-:W-:Y:S01]  /*0650*/  @!P1 LOP3.LUT R171, RZ, R8, RZ, 0x33, !PT ;  /* 0x00000008ffab9212 */ /* 0x000fe200078e33ff */
[----:B------:R-:W-:-:S02]  /*0660*/  UIMAD.WIDE.U32 UR28, UR8, UR36, UR16 ;  /* 0x00000024081c72a5 */ /* 0x000fc4000f8e0010 */
[----:B------:R-:W-:Y:S01]  /*0670*/  UIMAD UR35, UR8, UR37, UR20 ;  /* 0x00000025082372a4 */ /* 0x000fe2000f8e0214 */
[----:B------:R-:W-:Y:S01]  /*0680*/  SHF.R.S32.HI R3, RZ, 0x1f, R171 ;  /* 0x0000001fff037819 */ /* 0x000fe200000114ab */
[----:B------:R-:W-:Y:S01]  /*0690*/  ULEA UR36, UR32, 0xfffffe00, 0x9 ;  /* 0xfffffe0020247891 */ /* 0x000fe2000f8e483f */
[----:B------:R-:W-:Y:S01]  /*06a0*/  ULDC.64 UR20, c[0x0][0x330] ;  /* 0x0000cc0000147ab9 */ /* 0x000fe20000000a00 */
[----:B------:R-:W-:Y:S02]  /*06b0*/  UIADD3 UR15, UR15, UR33, URZ ;  /* 0x000000210f0f7290 */ /* 0x000fe4000fffe03f */
[C---:B--2---:R-:W-:Y:S01]  /*06c0*/  IMAD R2, R3.reuse, R4, RZ ;  /* 0x0000000403027224 */ /* 0x044fe200078e02ff */
[----:B------:R-:W-:Y:S01]  /*06d0*/  UIMAD UR37, UR25, UR20, URZ ;  /* 0x00000014192572a4 */ /* 0x000fe2000f8e023f */
[----:B---3--:R-:W-:Y:S01]  /*06e0*/  IMAD R0, R3, R6, RZ ;  /* 0x0000000603007224 */ /* 0x008fe200078e02ff */
[----:B------:R-:W-:Y:S01]  /*06f0*/  USHF.R.S32.HI UR25, URZ, 0x1f, UR36 ;  /* 0x0000001f3f197899 */ /* 0x000fe20008011424 */
[C---:B------:R-:W-:Y:S01]  /*0700*/  IMAD R9, R171.reuse, R5, R2 ;  /* 0x00000005ab097224 */ /* 0x040fe200078e0202 */
[----:B------:R-:W-:Y:S01]  /*0710*/  UIADD3 UR22, UP1, UR36, UR22, URZ ;  /* 0x0000001624167290 */ /* 0x000fe2000ff3e03f */
[----:B------:R-:W-:Y:S01]  /*0720*/  IMAD R7, R171, R7, R0 ;  /* 0x00000007ab077224 */ /* 0x000fe200078e0200 */
[----:B------:R-:W-:Y:S01]  /*0730*/  ULDC.64 UR18, c[0x0][0x2f0] ;  /* 0x0000bc0000127ab9 */ /* 0x000fe20000000a00 */
[----:B------:R-:W-:-:S02]  /*0740*/  UIMAD UR37, UR8, UR21, UR37 ;  /* 0x00000015082572a4 */ /* 0x000fc4000f8e0225 */
[----:B------:R-:W-:Y:S02]  /*0750*/  UIADD3.X UR23, UR25, UR23, UR34, UP1, !UPT ;  /* 0x0000001719177290 */ /* 0x000fe40008ffe422 */
[----:B------:R-:W-:Y:S02]  /*0760*/  UIADD3 UR21, UP2, UR36, UR28, URZ ;  /* 0x0000001c24157290 */ /* 0x000fe4000ff5e03f */
[----:B------:R-:W-:Y:S02]  /*0770*/  ULEA UR18, UP1, UR22, UR18, 0x1 ;  /* 0x0000001216127291 */ /* 0x000fe4000f82083f */
[----:B------:R-:W-:Y:S01]  /*0780*/  UIMAD.WIDE.U32 UR14, UR8, UR20, UR14 ;  /* 0x00000014080e72a5 */ /* 0x000fe2000f8e000e */
[----:B------:R-:W-:Y:S01]  /*0790*/  ULDC.64 UR16, c[0x0][0x2f8] ;  /* 0x0000be0000107ab9 */ /* 0x000fe20000000a00 */
[----:B------:R-:W-:Y:S02]  /*07a0*/  UIADD3.X UR28, UR25, UR29, UR35, UP2, !UPT ;  /* 0x0000001d191c7290 */ /* 0x000fe400097fe423 */
[----:B------:R-:W-:-:S02]  /*07b0*/  ULEA.HI.X UR19, UR22, UR19, UR23, 0x1, UP1 ;  /* 0x0000001316137291 */ /* 0x000fc400088f0c17 */
[----:B------:R-:W-:Y:S02]  /*07c0*/  UIADD3 UR13, UR13, UR24, URZ ;  /* 0x000000180d0d7290 */ /* 0x000fe4000fffe03f */
[----:B------:R-:W-:Y:S02]  /*07d0*/  ULEA UR16, UP2, UR21, UR16, 0x1 ;  /* 0x0000001015107291 */ /* 0x000fe4000f84083f */
[----:B------:R-:W-:Y:S01]  /*07e0*/  UIADD3 UR20, UP1, UR36, UR14, URZ ;  /* 0x0000000e24147290 */ /* 0x000fe2000ff3e03f */
[----:B------:R-:W-:Y:S01]  /*07f0*/  ULDC.64 UR22, c[0x0][0x3b8] ;  /* 0x0000ee0000167ab9 */ /* 0x000fe20000000a00 */
[----:B------:R-:W-:Y:S01]  /*0800*/  ULEA.HI.X UR21, UR21, UR17, UR28, 0x1, UP2 ;  /* 0x0000001115157291 */ /* 0x000fe200090f0c1c */
[----:B------:R-:W-:Y:S01]  /*0810*/  IMAD.WIDE.U32 R2, R171, R6, UR12 ;  /* 0x0000000cab027e25 */ /* 0x000fe2000f8e0006 */
[----:B------:R-:W-:Y:S02]  /*0820*/  UIADD3.X UR14, UR25, UR15, UR37, UP1, !UPT ;  /* 0x0000000f190e7290 */ /* 0x000fe40008ffe425 */
[----:B------:R-:W-:-:S02]  /*0830*/  ULEA UR17, UP1, UR20, UR22, 0x1 ;  /* 0x0000001614117291 */ /* 0x000fc4000f82083f */
[----:B------:R-:W-:Y:S01]  /*0840*/  UIADD3 UR11, UR11, UR9, URZ ;  /* 0x000000090b0b7290 */ /* 0x000fe2000fffe03f */
[----:B------:R-:W-:Y:S01]  /*0850*/  IADD3 R163, P0, R2, UR36, RZ ;  /* 0x0000002402a37c10 */ /* 0x000fe2000ff1e0ff */
[----:B------:R-:W-:Y:S01]  /*0860*/  ULEA.HI.X UR20, UR20, UR23, UR14, 0x1, UP1 ;  /* 0x0000001714147291 */ /* 0x000fe200088f0c0e */
[----:B------:R-:W-:Y:S01]  /*0870*/  IADD3 R2, R3, R7, RZ ;  /* 0x0000000703027210 */ /* 0x000fe20007ffe0ff */
[----:B------:R-:W-:Y:S01]  /*0880*/  @UP0 ULDC UR9, c[0x0][0x214] ;  /* 0x0000850000090ab9 */ /* 0x000fe20000000800 */
[----:B------:R-:W-:Y:S01]  /*0890*/  UISETP.GE.AND UP1, UPT, UR32, 0x1, UPT ;  /* 0x000000012000788c */ /* 0x000fe2000bf26270 */
[----:B------:R-:W-:Y:S01]  /*08a0*/  IMAD.WIDE.U32 R4, R171, R4, UR10 ;  /* 0x0000000aab047e25 */ /* 0x000fe2000f8e0004 */
[----:B------:R-:W-:Y:S01]  /*08b0*/  @UP0 UIMAD UR9, UR31, UR9, UR8 ;  /* 0x000000091f0902a4 */ /* 0x000fe2000f8e0208 */
[----:B------:R-:W-:Y:S01]  /*08c0*/  IADD3.X R2, R2, UR25, RZ, P0, !PT ;  /* 0x0000001902027c10 */ /* 0x000fe200087fe4ff */
[----:B------:R-:W-:Y:S01]  /*08d0*/  @UP0 ULDC UR12, c[0x0][0x21c] ;  /* 0x00008700000c0ab9 */ /* 0x000fe20000000800 */
[----:B------:R-:W-:Y:S01]  /*08e0*/  @UP0 ULDC.64 UR10, c[0x0][0x310] ;  /* 0x0000c400000a0ab9 */ /* 0x000fe20000000a00 */
[----:B------:R-:W-:Y:S01]  /*08f0*/  @UP0 UIMAD UR9, UR9, UR32, URZ ;  /* 0x00000020090902a4 */ /* 0x000fe2000f8e023f */
[----:B------:R-:W-:Y:S01]  /*0900*/  PLOP3.LUT P0, PT, PT, PT, UP1, 0x80, 0x0 ;  /* 0x000000000000781c */ /* 0x000fe20003f0f018 */
[----:B------:R-:W-:Y:S01]  /*0910*/  IMAD.IADD R0, R5, 0x1, R9 ;  /* 0x0000000105007824 */ /* 0x000fe200078e0209 */
[----:B------:R-:W-:Y:S01]  /*0920*/  IADD3 R159, P2, R4, UR36, RZ ;  /* 0x00000024049f7c10 */ /* 0x000fe2000ff5e0ff */
[----:B------:R-:W-:Y:S01]  /*0930*/  @UP0 UIMAD UR9, UR9, UR12, URZ ;  /* 0x0000000c090902a4 */ /* 0x000fe2000f8e023f */
[----:B0-----:R-:W-:Y:S01]  /*0940*/  LEA R165, P1, R163, R10, 0x1 ;  /* 0x0000000aa3a57211 */ /* 0x001fe200078208ff */
[----:B------:R-:W-:Y:S01]  /*0950*/  UMOV UR13, UR7 ;  /* 0x00000007000d7c82 */ /* 0x000fe20008000000 */
[----:B-1----:R-:W-:Y:S01]  /*0960*/  LEA R161, P3, R159, R12, 0x1 ;  /* 0x0000000c9fa17211 */ /* 0x002fe200078608ff */
[----:B------:R-:W-:Y:S01]  /*0970*/  @UP0 UIMAD.WIDE UR10, UR9, 0x8, UR10 ;  /* 0x00000008090a08a5 */ /* 0x000fe2000f8e020a */
[----:B------:R-:W-:Y:S01]  /*0980*/  IADD3.X R0, R0, UR25, RZ, P2, !PT ;  /* 0x0000001900007c10 */ /* 0x000fe200097fe4ff */
[----:B------:R-:W-:Y:S01]  /*0990*/  UMOV UR12, UR6 ;  /* 0x00000006000c7c82 */ /* 0x000fe20008000000 */
[----:B------:R-:W-:Y:S01]  /*09a0*/  UMOV UR14, UR4 ;  /* 0x00000004000e7c82 */ /* 0x000fe20008000000 */
[----:B------:R-:W-:Y:S01]  /*09b0*/  UMOV UR15, UR5 ;  /* 0x00000005000f7c82 */ /* 0x000fe20008000000 */
[----:B------:R-:W-:-:S02]  /*09c0*/  LEA.HI.X R163, R163, R11, R2, 0x1, P1 ;  /* 0x0000000ba3a37211 */ /* 0x000fc400008f0c02 */
[----:B------:R-:W-:Y:S01]  /*09d0*/  @!UP0 UMOV UR10, URZ ;  /* 0x0000003f000a8c82 */ /* 0x000fe20008000000 */
[----:B------:R-:W-:Y:S01]  /*09e0*/  @!UP0 UMOV UR11, URZ ;  /* 0x0000003f000b8c82 */ /* 0x000fe20008000000 */
[----:B------:R-:W-:Y:S01]  /*09f0*/  LEA.HI.X R159, R159, R13, R0, 0x1, P3 ;  /* 0x0000000d9f9f7211 */ /* 0x000fe200018f0c00 */
[----:B------:R-:W-:Y:S06]  /*0a00*/  @!P0 BRA `(.L_x_7584) ;  /* 0x0000009c00248947 */ /* 0x000fec0003800000 */
[----:B------:R-:W0:Y:S01]  /*0a10*/  S2R R186, SR_TID.X ;  /* 0x0000000000ba7919 */ /* 0x000e220000002100 */
[----:B------:R-:W-:Y:S01]  /*0a20*/  IMAD.MOV.U32 R188, RZ, RZ, RZ ;  /* 0x000000ffffbc7224 */ /* 0x000fe200078e00ff */
[----:B------:R-:W-:Y:S01]  /*0a30*/  MOV R169, RZ ;  /* 0x000000ff00a97202 */ /* 0x000fe20000000f00 */
[----:B------:R-:W-:Y:S01]  /*0a40*/  UMOV UR7, UR19 ;  /* 0x0000001300077c82 */ /* 0x000fe20008000000 */
[----:B------:R-:W1:Y:S01]  /*0a50*/  S2R R167, SR_LANEID ;  /* 0x0000000000a77919 */ /* 0x000e620000000000 */
[----:B------:R-:W-:Y:S01]  /*0a60*/  UMOV UR9, UR18 ;  /* 0x0000001200097c82 */ /* 0x000fe20008000000 */
[----:B------:R-:W-:Y:S01]  /*0a70*/  UMOV UR19, UR16 ;  /* 0x0000001000137c82 */ /* 0x000fe20008000000 */
[----:B------:R-:W-:Y:S01]  /*0a80*/  UMOV UR18, UR21 ;  /* 0x0000001500127c82 */ /* 0x000fe20008000000 */
[----:B------:R-:W-:Y:S01]  /*0a90*/  UMOV UR16, UR20 ;  /* 0x0000001400107c82 */ /* 0x000fe20008000000 */
[----:B------:R-:W-:Y:S01]  /*0aa0*/  UMOV UR4, URZ ;  /* 0x0000003f00047c82 */ /* 0x000fe20008000000 */
        /* <DEDUP_REMOVED lines=19> */
.L_x_7632:
[----:B------:R-:W-:Y:S01]  /*0be0*/  ULDC UR38, c[0x0][0x224] ;  /* 0x0000890000267ab9 */ /* 0x000fe20000000800 */
[----:B------:R-:W-:Y:S01]  /*0bf0*/  ULDC UR5, c[0x0][0x218] ;  /* 0x0000860000057ab9 */ /* 0x000fe20000000800 */
[----:B------:R-:W-:Y:S01]  /*0c00*/  UIADD3 UR34, -UR4, UR38, URZ ;  /* 0x0000002604227290 */ /* 0x000fe2000fffe13f */
[C---:B0-----:R-:W-:Y:S02]  /*0c10*/  LEA R2, P1, R116.reuse, UR9, 0x1 ;  /* 0x0000000974027c11 */ /* 0x041fe4000f8208ff */
[----:B------:R-:W-:Y:S01]  /*0c20*/  PRMT R0, RZ, 0x7610, R0 ;  /* 0x00007610ff007816 */ /* 0x000fe20000000000 */
[----:B------:R-:W-:Y:S01]  /*0c30*/  ULEA UR35, UR34, 0xfffffe00, 0x9 ;  /* 0xfffffe0022237891 */ /* 0x000fe2000f8e483f */
[----:B------:R-:W-:Y:S02]  /*0c40*/  LEA.HI.X R3, R116, UR7, R117, 0x1, P1 ;  /* 0x0000000774037c11 */ /* 0x000fe400088f0c75 */
[----:B------:R-:W-:Y:S01]  /*0c50*/  PRMT R5, RZ, 0x7610, R5 ;  /* 0x00007610ff057816 */ /* 0x000fe20000000005 */
[----:B------:R-:W-:Y:S01]  /*0c60*/  UIADD3 UR5, -UR35, UR5, URZ ;  /* 0x0000000523057290 */ /* 0x000fe2000fffe13f */
[----:B------:R-:W-:-:S02]  /*0c70*/  PRMT R4, RZ, 0x7610, R4 ;  /* 0x00007610ff047816 */ /* 0x000fc40000000004 */
[----:B------:R-:W-:Y:S02]  /*0c80*/  PRMT R7, RZ, 0x7610, R7 ;  /* 0x00007610ff077816 */ /* 0x000fe40000000007 */
[----:B------:R-:W-:Y:S01]  /*0c90*/  PRMT R6, RZ, 0x7610, R6 ;  /* 0x00007610ff067816 */ /* 0x000fe20000000006 */
[----:B------:R-:W-:Y:S01]  /*0ca0*/  IMAD.U32 R157, RZ, RZ, UR5 ;  /* 0x00000005ff9d7e24 */ /* 0x000fe2000f8e00ff */
        /* <DEDUP_REMOVED lines=12> */
[-C--:B------:R-:W-:Y:S02]  /*0d70*/  ISETP.GE.AND P0, PT, R116, R157.reuse, PT ;  /* 0x0000009d7400720c */ /* 0x080fe40003f06270 */
[-C--:B------:R-:W-:Y:S02]  /*0d80*/  ISETP.GE.AND P1, PT, R182, R157.reuse, PT ;  /* 0x0000009db600720c */ /* 0x080fe40003f26270 */
[-C--:B------:R-:W-:Y:S01]  /*0d90*/  ISETP.GE.AND P2, PT, R180, R157.reuse, PT ;  /* 0x0000009db400720c */ /* 0x080fe20003f46270 */
[----:B------:R-:W-:Y:S01]  /*0da0*/  UMOV UR20, 0x400 ;  /* 0x0000040000147882 */ /* 0x000fe20000000000 */
[----:B------:R-:W-:Y:S02]  /*0db0*/  ISETP.GE.AND P3, PT, R178, R157, PT ;  /* 0x0000009db200720c */ /* 0x000fe40003f66270 */
[C---:B------:R-:W-:Y:S01]  /*0dc0*/  LEA.HI.SX32 R155, R167.reuse, R167, 0x1b ;  /* 0x000000a7a79b7211 */ /* 0x040fe200078fdaff */
[----:B------:R-:W-:Y:S01]  /*0dd0*/  VIADD R20, R167, 0x40 ;  /* 0x00000040a7147836 */ /* 0x000fe20000000000 */
[----:B------:R-:W-:-:S02]  /*0de0*/  ISETP.GE.AND P4, PT, R176, R157, PT ;  /* 0x0000009db000720c */ /* 0x000fc40003f86270 */
[C---:B------:R-:W-:Y:S01]  /*0df0*/  IADD3 R18, R167.reuse, 0x20, RZ ;  /* 0x00000020a7127810 */ /* 0x040fe20007ffe0ff */
[C---:B------:R-:W-:Y:S01]  /*0e00*/  VIADD R24, R167.reuse, 0x80 ;  /* 0x00000080a7187836 */ /* 0x040fe20000000000 */
[----:B------:R-:W-:Y:S01]  /*0e10*/  IADD3 R22, R167, 0x60, RZ ;  /* 0x00000060a7167810 */ /* 0x000fe20007ffe0ff */
[----:B------:R-:W-:Y:S01]  /*0e20*/  ULDC.64 UR22, c[0x0][0x2a0] ;  /* 0x0000a80000167ab9 */ /* 0x000fe20000000a00 */
[----:B------:R-:W-:Y:S01]  /*0e30*/  PRMT R23, RZ, 0x7610, R23 ;  /* 0x00007610ff177816 */ /* 0x000fe20000000017 */
[----:B------:R-:W-:Y:S01]  /*0e40*/  ULDC.64 UR28, c[0x0][0x2b0] ;  /* 0x0000ac00001c7ab9 */ /* 0x000fe20000000a00 */
[----:B------:R-:W-:Y:S01]  /*0e50*/  PRMT R28, RZ, 0x7610, R28 ;  /* 0x00007610ff1c7816 */ /* 0x000fe2000000001c */
[----:B------:R-:W-:Y:S01]  /*0e60*/  ULDC.64 UR32, c[0x0][0x2a8] ;  /* 0x0000aa0000207ab9 */ /* 0x000fe20000000a00 */
[----:B------:R-:W-:Y:S01]  /*0e70*/  PRMT R25, RZ, 0x7610, R25 ;  /* 0x00007610ff197816 */ /* 0x000fe20000000019 */
[----:B------:R-:W-:Y:S01]  /*0e80*/  ULDC.64 UR40, c[0x0][0x308] ;  /* 0x0000c20000287ab9 */ /* 0x000fe20000000a00 */
[----:B--2---:R-:W2:Y:S01]  /*0e90*/  @!P0 LDG.E.U16 R0, desc[UR26][R2.64] ;  /* 0x0000001a02008981 */ /* 0x004ea2000c1e1500 */
[----:B------:R-:W-:-:S03]  /*0ea0*/  ISETP.GE.AND P0, PT, R184, R157, PT ;  /* 0x0000009db800720c */ /* 0x000fc60003f06270 */
[----:B---3--:R-:W3:Y:S01]  /*0eb0*/  @!P1 LDG.E.U16 R4, desc[UR26][R2.64+0x80] ;  /* 0x0000801a02049981 */ /* 0x008ee2000c1e1500 */
[----:B------:R-:W-:-:S03]  /*0ec0*/  ISETP.GE.AND P1, PT, R172, R157, PT ;  /* 0x0000009dac00720c */ /* 0x000fc60003f26270 */
[----:B------:R-:W4:Y:S01]  /*0ed0*/  @!P2 LDG.E.U16 R7, desc[UR26][R2.64+0xc0] ;  /* 0x0000c01a0207a981 */ /* 0x000f22000c1e1500 */
[----:B------:R-:W-:-:S03]  /*0ee0*/  ISETP.GE.AND P2, PT, R170, R157, PT ;  /* 0x0000009daa00720c */ /* 0x000fc60003f46270 */
[----:B------:R-:W4:Y:S04]  /*0ef0*/  @!P3 LDG.E.U16 R6, desc[UR26][R2.64+0x100] ;  /* 0x0001001a0206b981 */ /* 0x000f28000c1e1500 */
[----:B------:R-:W3:Y:S01]  /*0f00*/  @!P0 LDG.E.U16 R5, desc[UR26][R2.64+0x40] ;  /* 0x0000401a02058981 */ /* 0x000ee2000c1e1500 */
        /* <DEDUP_REMOVED lines=18> */
[----:B------:R0:W4:Y:S01]  /*1030*/  @!P4 LDG.E.U16 R19, desc[UR26][R2.64+0x3c0] ;  /* 0x0003c01a0213c981 */ /* 0x000122000c1e1500 */
[----:B------:R-:W1:Y:S01]  /*1040*/  S2UR UR5, SR_CgaCtaId ;  /* 0x00000000000579c3 */ /* 0x000e620000008800 */
[----:B------:R-:W-:-:S02]  /*1050*/  LEA.HI.SX32 R18, R18, R167, 0x1b ;  /* 0x000000a712127211 */ /* 0x000fc400078fdaff */
[----:B0-----:R-:W-:Y:S01]  /*1060*/  IADD3 R2, R167, 0xa0, RZ ;  /* 0x000000a0a7027810 */ /* 0x001fe20007ffe0ff */
[----:B-1----:R-:W-:-:S06]  /*1070*/  ULEA UR20, UR5, UR20, 0x18 ;  /* 0x0000001405147291 */ /* 0x002fcc000f8ec03f */
[----:B------:R-:W-:Y:S02]  /*1080*/  LEA R155, R155, UR20, 0x1 ;  /* 0x000000149b9b7c11 */ /* 0x000fe4000f8e08ff */
[-C--:B------:R-:W-:Y:S02]  /*1090*/  LEA.HI.SX32 R2, R2, R167.reuse, 0x1b ;  /* 0x000000a702027211 */ /* 0x080fe400078fdaff */
[-C--:B------:R-:W-:Y:S02]  /*10a0*/  LEA.HI.SX32 R20, R20, R167.reuse, 0x1b ;  /* 0x000000a714147211 */ /* 0x080fe400078fdaff */
[----:B------:R-:W-:Y:S02]  /*10b0*/  LEA R150, R2, UR20, 0x1 ;  /* 0x0000001402967c11 */ /* 0x000fe4000f8e08ff */
[----:B------:R-:W-:Y:S02]  /*10c0*/  LEA.HI.SX32 R22, R22, R167, 0x1b ;  /* 0x000000a716167211 */ /* 0x000fe400078fdaff */
[----:B------:R-:W-:-:S02]  /*10d0*/  IADD3 R2, R167, 0xe0, RZ ;  /* 0x000000e0a7027810 */ /* 0x000fc40007ffe0ff */
[-C--:B------:R-:W-:Y:S02]  /*10e0*/  LEA.HI.SX32 R24, R24, R167.reuse, 0x1b ;  /* 0x000000a718187211 */ /* 0x080fe400078fdaff */
[----:B------:R-:W-:Y:S01]  /*10f0*/  LEA R154, R18, UR20, 0x1 ;  /* 0x00000014129a7c11 */ /* 0x000fe2000f8e08ff */
[C---:B------:R-:W-:Y:S01]  /*1100*/  VIADD R18, R167.reuse, 0x100 ;  /* 0x00000100a7127836 */ /* 0x040fe20000000000 */
[----:B------:R-:W-:Y:S02]  /*1110*/  LEA R153, R20, UR20, 0x1 ;  /* 0x0000001414997c11 */ /* 0x000fe4000f8e08ff */
[----:B------:R-:W-:Y:S02]  /*1120*/  LEA R152, R22, UR20, 0x1 ;  /* 0x0000001416987c11 */ /* 0x000fe4000f8e08ff */
[----:B------:R-:W-:Y:S02]  /*1130*/  LEA.HI.SX32 R2, R2, R167, 0x1b ;  /* 0x000000a702027211 */ /* 0x000fe400078fdaff */
[----:B------:R-:W-:Y:S01]  /*1140*/  LEA R151, R24, UR20, 0x1 ;  /* 0x0000001418977c11 */ /* 0x000fe2000f8e08ff */
[C---:B------:R-:W-:Y:S01]  /*1150*/  VIADD R22, R167.reuse, 0x140 ;  /* 0x00000140a7167836 */ /* 0x040fe20000000000 */
[----:B------:R-:W-:-:S02]  /*1160*/  IADD3 R20, R167, 0x120, RZ ;  /* 0x00000120a7147810 */ /* 0x000fc40007ffe0ff */
[-C--:B------:R-:W-:Y:S02]  /*1170*/  LEA.HI.SX32 R18, R18, R167.reuse, 0x1b ;  /* 0x000000a712127211 */ /* 0x080fe400078fdaff */
[----:B------:R-:W-:Y:S01]  /*1180*/  LEA R148, R2, UR20, 0x1 ;  /* 0x0000001402947c11 */ /* 0x000fe2000f8e08ff */
[C---:B------:R-:W-:Y:S01]  /*1190*/  VIADD R2, R167.reuse, 0x180 ;  /* 0x00000180a7027836 */ /* 0x040fe20000000000 */
[-C--:B------:R-:W-:Y:S02]  /*11a0*/  LEA.HI.SX32 R20, R20, R167.reuse, 0x1b ;  /* 0x000000a714147211 */ /* 0x080fe400078fdaff */
[----:B------:R-:W-:Y:S02]  /*11b0*/  LEA.HI.SX32 R22, R22, R167, 0x1b ;  /* 0x000000a716167211 */ /* 0x000fe400078fdaff */
[----:B------:R-:W-:Y:S02]  /*11c0*/  LEA R147, R18, UR20, 0x1 ;  /* 0x0000001412937c11 */ /* 0x000fe4000f8e08ff */
[----:B------:R-:W-:-:S02]  /*11d0*/  IADD3 R18, R167, 0x1e0, RZ ;  /* 0x000001e0a7127810 */ /* 0x000fc40007ffe0ff */
[-C--:B------:R-:W-:Y:S02]  /*11e0*/  LEA.HI.SX32 R2, R2, R167.reuse, 0x1b ;  /* 0x000000a702027211 */ /* 0x080fe400078fdaff */
[----:B------:R-:W-:Y:S02]  /*11f0*/  LEA R146, R20, UR20, 0x1 ;  /* 0x0000001414927c11 */ /* 0x000fe4000f8e08ff */
[----:B------:R-:W-:Y:S02]  /*1200*/  LEA R145, R22, UR20, 0x1 ;  /* 0x0000001416917c11 */ /* 0x000fe4000f8e08ff */
[----:B------:R-:W-:Y:S02]  /*1210*/  LEA.HI.SX32 R18, R18, R167, 0x1b ;  /* 0x000000a712127211 */ /* 0x000fe400078fdaff */
[----:B------:R-:W-:Y:S02]  /*1220*/  LEA R143, R2, UR20, 0x1 ;  /* 0x00000014028f7c11 */ /* 0x000fe4000f8e08ff */
[----:B------:R-:W-:-:S02]  /*1230*/  LEA R140, R18, UR20, 0x1 ;  /* 0x00000014128c7c11 */ /* 0x000fc4000f8e08ff */
[-C--:B------:R-:W-:Y:S02]  /*1240*/  ISETP.GE.AND P2, PT, R116, R157.reuse, PT ;  /* 0x0000009d7400720c */ /* 0x080fe40003f46270 */
[-C--:B------:R-:W-:Y:S02]  /*1250*/  ISETP.GE.AND P1, PT, R184, R157.reuse, PT ;  /* 0x0000009db800720c */ /* 0x080fe40003f26270 */
[----:B------:R-:W-:Y:S02]  /*1260*/  LEA R2, P0, R116, UR19, 0x1 ;  /* 0x0000001374027c11 */ /* 0x000fe4000f8008ff */
[-C--:B------:R-:W-:Y:S02]  /*1270*/  ISETP.GE.AND P4, PT, R180, R157.reuse, PT ;  /* 0x0000009db400720c */ /* 0x080fe40003f86270 */
[----:B------:R-:W-:Y:S02]  /*1280*/  LEA.HI.X R3, R116, UR18, R117, 0x1, P0 ;  /* 0x0000001274037c11 */ /* 0x000fe400080f0c75 */
[----:B------:R-:W-:-:S02]  /*1290*/  ISETP.GE.AND P0, PT, R182, R157, PT ;  /* 0x0000009db600720c */ /* 0x000fc40003f06270 */
[-C--:B------:R-:W-:Y:S02]  /*12a0*/  ISETP.GE.AND P6, PT, R178, R157.reuse, PT ;  /* 0x0000009db200720c */ /* 0x080fe40003fc6270 */
[-C--:B------:R-:W-:Y:S02]  /*12b0*/  ISETP.GE.AND P5, PT, R176, R157.reuse, PT ;  /* 0x0000009db000720c */ /* 0x080fe40003fa6270 */
[----:B------:R-:W-:Y:S01]  /*12c0*/  ISETP.GE.AND P3, PT, R174, R157, PT ;  /* 0x0000009dae00720c */ /* 0x000fe20003f66270 */
[----:B--2---:R0:W-:Y:S02]  /*12d0*/  STS.U16 [R155], R0 ;  /* 0x000000009b007388 */ /* 0x0041e40000000400 */
[----:B0-----:R-:W-:-:S05]  /*12e0*/  VIADD R0, R167, 0xc0 ;  /* 0x000000c0a7007836 */ /* 0x001fca0000000000 */
[-C--:B------:R-:W-:Y:S01]  /*12f0*/  LEA.HI.SX32 R0, R0, R167.reuse, 0x1b ;  /* 0x000000a700007211 */ /* 0x080fe200078fdaff */
[----:B---3--:R-:W-:Y:S03]  /*1300*/  STS.U16 [R154+0x40], R5 ;  /* 0x000040059a007388 */ /* 0x008fe60000000400 */
[----:B------:R-:W-:Y:S02]  /*1310*/  LEA R149, R0, UR20, 0x1 ;  /* 0x0000001400957c11 */ /* 0x000fe4000f8e08ff */
[C---:B------:R-:W-:Y:S01]  /*1320*/  IADD3 R0, R167.reuse, 0x160, RZ ;  /* 0x00000160a7007810 */ /* 0x040fe20007ffe0ff */
[----:B------:R0:W-:Y:S03]  /*1330*/  STS.U16 [R153+0x80], R4 ;  /* 0x0000800499007388 */ /* 0x0001e60000000400 */
[----:B------:R-:W-:Y:S01]  /*1340*/  LEA.HI.SX32 R0, R0, R167, 0x1b ;  /* 0x000000a700007211 */ /* 0x000fe200078fdaff */
[----:B----4-:R-:W-:Y:S04]  /*1350*/  STS.U16 [R152+0xc0], R7 ;  /* 0x0000c00798007388 */ /* 0x010fe80000000400 */
[----:B------:R1:W-:Y:S01]  /*1360*/  STS.U16 [R151+0x100], R6 ;  /* 0x0001000697007388 */ /* 0x0003e20000000400 */
[----:B0-----:R-:W-:-:S02]  /*1370*/  IADD3 R4, R167, 0x1a0, RZ ;  /* 0x000001a0a7047810 */ /* 0x001fc40007ffe0ff */
[----:B------:R-:W-:Y:S01]  /*1380*/  LEA R144, R0, UR20, 0x1 ;  /* 0x0000001400907c11 */ /* 0x000fe2000f8e08ff */
[C---:B------:R-:W-:Y:S01]  /*1390*/  IMAD.SHL.U32 R0, R167.reuse, 0x10, RZ ;  /* 0x00000010a7007824 */ /* 0x040fe200078e00ff */
[-C--:B------:R-:W-:Y:S01]  /*13a0*/  LEA.HI.SX32 R4, R4, R167.reuse, 0x1b ;  /* 0x000000a704047211 */ /* 0x080fe200078fdaff */
[----:B-1----:R-:W-:Y:S01]  /*13b0*/  VIADD R6, R167, 0x1c0 ;  /* 0x000001c0a7067836 */ /* 0x002fe20000000000 */
[----:B------:R-:W-:Y:S02]  /*13c0*/  STS.U16 [R150+0x140], R9 ;  /* 0x0001400996007388 */ /* 0x000fe40000000400 */
[----:B------:R-:W-:Y:S02]  /*13d0*/  LEA R142, R4, UR20, 0x1 ;  /* 0x00000014048e7c11 */ /* 0x000fe4000f8e08ff */
[----:B------:R-:W-:Y:S01]  /*13e0*/  LEA.HI.SX32 R6, R6, R167, 0x1b ;  /* 0x000000a706067211 */ /* 0x000fe200078fdaff */
[----:B------:R0:W-:Y:S01]  /*13f0*/  STS.U16 [R149+0x180], R8 ;  /* 0x0001800895007388 */ /* 0x0001e20000000400 */
[----:B------:R-:W-:-:S03]  /*1400*/  LEA.HI.SX32 R0, R0, R0, 0x1b ;  /* 0x0000000000007211 */ /* 0x000fc600078fdaff */
        /* <DEDUP_REMOVED lines=58> */
[----:B------:R-:W-:Y:S02]  /*17b0*/  PRMT R15, RZ, 0x7610, R15 ;  /* 0x00007610ff0f7816 */ /* 0x000fe4000000000f */
[----:B------:R-:W-:Y:S01]  /*17c0*/  PRMT R0, RZ, 0x7610, R0 ;  /* 0x00007610ff007816 */ /* 0x000fe20000000000 */
[----:B------:R-:W3:Y:S01]  /*17d0*/  @!P0 LDG.E.U16 R13, desc[UR26][R2.64+0x240] ;  /* 0x0002401a020d8981 */ /* 0x000ee2000c1e1500 */
[----:B----4-:R-:W-:-:S02]  /*17e0*/  PRMT R17, RZ, 0x7610, R17 ;  /* 0x00007610ff117816 */ /* 0x010fc40000000011 */
        /* <DEDUP_REMOVED lines=8> */
[----:B------:R-:W-:-:S02]  /*1870*/  ISETP.GE.AND P2, PT, R116, R157, PT ;  /* 0x0000009d7400720c */ /* 0x000fc40003f46270 */
[-C--:B------:R-:W-:Y:S02]  /*1880*/  ISETP.GE.AND P1, PT, R184, R157.reuse, PT ;  /* 0x0000009db800720c */ /* 0x080fe40003f26270 */
[----:B------:R-:W-:Y:S02]  /*1890*/  PRMT R24, RZ, 0x7610, R24 ;  /* 0x00007610ff187816 */ /* 0x000fe40000000018 */
        /* <DEDUP_REMOVED lines=49> */
[----:B0-----:R-:W-:-:S04]  /*1bb0*/  LEA R4, P0, R116, UR17, 0x1 ;  /* 0x0000001174047c11 */ /* 0x001fc8000f8008ff */
[----:B-1----:R-:W-:Y:S01]  /*1bc0*/  LEA.HI.X R5, R116, UR16, R117, 0x1, P0 ;  /* 0x0000001074057c11 */ /* 0x002fe200080f0c75 */
[----:B------:R-:W-:Y:S01]  /*1bd0*/  BAR.SYNC.DEFER_BLOCKING 0x0 ;  /* 0x0000000000007b1d */ /* 0x000fe20000010000 */
[----:B------:R-:W-:-:S05]  /*1be0*/  ISETP.GE.AND P0, PT, R182, R157, PT ;  /* 0x0000009db600720c */ /* 0x000fca0003f06270 */
        /* <DEDUP_REMOVED lines=24> */
[----:B------:R0:W4:Y:S01]  /*1d70*/  @!P1 LDG.E.U16 R39, desc[UR26][R4.64+0x3c0] ;  /* 0x0003c01a04279981 */ /* 0x000122000c1e1500 */
[----:B------:R-:W-:Y:S01]  /*1d80*/  ISETP.GE.AND P0, PT, R116, R157, PT ;  /* 0x0000009d7400720c */ /* 0x000fe20003f06270 */
[----:B------:R-:W-:-:S02]  /*1d90*/  USHF.R.S32.HI UR37, URZ, 0x1f, UR35 ;  /* 0x0000001f3f257899 */ /* 0x000fc40008011423 */
[----:B------:R-:W-:Y:S01]  /*1da0*/  MOV R2, UR35 ;  /* 0x0000002300027c02 */ /* 0x000fe20008000f00 */
[----:B------:R-:W-:Y:S02]  /*1db0*/  UIMAD UR5, UR30, UR22, URZ ;  /* 0x000000161e0572a4 */ /* 0x000fe4000f8e023f */
[----:B--2---:R-:W-:Y:S01]  /*1dc0*/  MOV R7, UR22 ;  /* 0x0000001600077c02 */ /* 0x004fe20008000f00 */
[----:B------:R-:W-:Y:S01]  /*1dd0*/  IMAD.U32 R3, RZ, RZ, UR37 ;  /* 0x00000025ff037e24 */ /* 0x000fe2000f8e00ff */
[----:B------:R-:W-:Y:S01]  /*1de0*/  UIMAD.WIDE.U32 UR24, UR31, UR22, URZ ;  /* 0x000000161f1872a5 */ /* 0x000fe2000f8e003f */
[----:B0-----:R-:W-:Y:S01]  /*1df0*/  MOV R5, UR37 ;  /* 0x0000002500057c02 */ /* 0x001fe20008000f00 */
[----:B------:R-:W-:Y:S01]  /*1e00*/  UIMAD UR6, UR31, UR23, UR5 ;  /* 0x000000171f0672a4 */ /* 0x000fe2000f8e0205 */
[----:B------:R-:W-:Y:S01]  /*1e10*/  IMAD.U32 R4, RZ, RZ, UR35 ;  /* 0x00000023ff047e24 */ /* 0x000fe2000f8e00ff */
[----:B------:R-:W-:Y:S01]  /*1e20*/  UIMAD UR22, UR30, UR28, URZ ;  /* 0x0000001c1e1672a4 */ /* 0x000fe2000f8e023f */
[----:B------:R-:W-:Y:S01]  /*1e30*/  @!P0 IMAD.WIDE.U32 R2, R7, UR31, R2 ;  /* 0x0000001f07028c25 */ /* 0x000fe2000f8e0002 */
[----:B------:R-:W-:-:S03]  /*1e40*/  USHF.R.S32.HI UR5, URZ, 0x1f, UR8 ;  /* 0x0000001f3f057899 */ /* 0x000fc60008011408 */
[----:B------:R-:W-:Y:S01]  /*1e50*/  IMAD.U32 R7, RZ, RZ, UR28 ;  /* 0x0000001cff077e24 */ /* 0x000fe2000f8e00ff */
[----:B------:R-:W-:Y:S02]  /*1e60*/  UIMAD UR36, UR31, UR29, UR22 ;  /* 0x0000001d1f2472a4 */ /* 0x000fe4000f8e0216 */
[----:B------:R-:W-:Y:S01]  /*1e70*/  UIMAD UR21, UR5, UR32, URZ ;  /* 0x00000020051572a4 */ /* 0x000fe2000f8e023f */
[----:B------:R-:W-:Y:S01]  /*1e80*/  @!P0 IMAD.WIDE.U32 R4, R7, UR31, R4 ;  /* 0x0000001f07048c25 */ /* 0x000fe2000f8e0004 */
[----:B------:R-:W-:Y:S01]  /*1e90*/  UIMAD.WIDE.U32 UR28, UR31, UR28, URZ ;  /* 0x0000001c1f1c72a5 */ /* 0x000fe2000f8e003f */
[----:B------:R-:W-:Y:S01]  /*1ea0*/  ULDC.64 UR22, c[0x0][0x2b8] ;  /* 0x0000ae0000167ab9 */ /* 0x000fe20000000a00 */
[----:B------:R-:W-:Y:S02]  /*1eb0*/  UIMAD UR33, UR8, UR33, UR21 ;  /* 0x00000021082172a4 */ /* 0x000fe4000f8e0215 */
[----:B------:R-:W-:Y:S01]  /*1ec0*/  @!P0 IADD3 R5, R5, UR36, RZ ;  /* 0x0000002405058c10 */ /* 0x000fe2000fffe0ff */
[----:B------:R-:W-:Y:S01]  /*1ed0*/  UIADD3 UR29, UR29, UR36, URZ ;  /* 0x000000241d1d7290 */ /* 0x000fe2000fffe03f */
[----:B------:R-:W-:Y:S01]  /*1ee0*/  IMAD.U32 R27, RZ, RZ, UR22 ;  /* 0x00000016ff1b7e24 */ /* 0x000fe2000f8e00ff */
[----:B------:R-:W-:Y:S01]  /*1ef0*/  UIADD3 UR21, UR4, -UR38, URZ ;  /* 0x8000002604157290 */ /* 0x000fe2000fffe03f */
[----:B------:R-:W-:Y:S01]  /*1f00*/  @!P0 IADD3 R3, R3, UR6, RZ ;  /* 0x0000000603038c10 */ /* 0x000fe2000fffe0ff */
[----:B------:R-:W-:-:S02]  /*1f10*/  UIADD3 UR25, UR25, UR6, URZ ;  /* 0x0000000619197290 */ /* 0x000fc4000fffe03f */
[----:B------:R-:W-:Y:S01]  /*1f20*/  UIMAD UR6, UR5, UR22, URZ ;  /* 0x00000016050672a4 */ /* 0x000fe2000f8e023f */
[----:B------:R-:W-:Y:S01]  /*1f30*/  IMAD.U32 R7, RZ, RZ, UR32 ;  /* 0x00000020ff077e24 */ /* 0x000fe2000f8e00ff */
[----:B------:R-:W-:Y:S02]  /*1f40*/  UIMAD.WIDE.U32 UR28, UR8, UR22, UR28 ;  /* 0x00000016081c72a5 */ /* 0x000fe4000f8e001c */
[----:B------:R-:W-:Y:S01]  /*1f50*/  @!P0 IMAD.WIDE.U32 R4, R27, UR8, R4 ;  /* 0x000000081b048c25 */ /* 0x000fe2000f8e0004 */
[----:B------:R-:W-:Y:S02]  /*1f60*/  UIMAD UR21, UR21, -0x200, URZ ;  /* 0xfffffe00151578a4 */ /* 0x000fe4000f8e023f */
[----:B------:R-:W-:Y:S02]  /*1f70*/  UIMAD UR6, UR8, UR23, UR6 ;  /* 0x00000017080672a4 */ /* 0x000fe4000f8e0206 */
[----:B------:R-:W-:Y:S01]  /*1f80*/  @!P0 IMAD.WIDE.U32 R2, R7, UR8, R2 ;  /* 0x0000000807028c25 */ /* 0x000fe2000f8e0002 */
[----:B------:R-:W-:-:S02]  /*1f90*/  USHF.R.S32.HI UR22, URZ, 0x1f, UR21 ;  /* 0x0000001f3f167899 */ /* 0x000fc40008011415 */
[----:B------:R-:W-:Y:S01]  /*1fa0*/  UIADD3 UR23, UP1, UR21, UR28, URZ ;  /* 0x0000001c15177290 */ /* 0x000fe2000ff3e03f */
[C---:B------:R-:W-:Y:S01]  /*1fb0*/  @!P0 IADD3 R41, P2, R116.reuse, R4, RZ ;  /* 0x0000000474298210 */ /* 0x040fe20007f5e0ff */
[----:B------:R-:W-:Y:S02]  /*1fc0*/  ULDC.64 UR38, c[0x0][0x318] ;  /* 0x0000c60000267ab9 */ /* 0x000fe40000000a00 */
[----:B------:R-:W-:Y:S01]  /*1fd0*/  UIADD3.X UR28, UR22, UR6, UR29, UP1, !UPT ;  /* 0x00000006161c7290 */ /* 0x000fe20008ffe41d */
[C---:B------:R-:W-:Y:S01]  /*1fe0*/  @!P0 IADD3 R27, P1, R116.reuse, R2, RZ ;  /* 0x00000002741b8210 */ /* 0x040fe20007f3e0ff */
[----:B------:R-:W-:Y:S01]  /*1ff0*/  IMAD.U32 R43, RZ, RZ, UR23 ;  /* 0x00000017ff2b7e24 */ /* 0x000fe2000f8e00ff */
[C---:B------:R-:W-:Y:S02]  /*2000*/  @!P0 IADD3.X R42, R117.reuse, UR6, R5, P2, !PT ;  /* 0x00000006752a8c10 */ /* 0x040fe400097fe405 */
[----:B------:R-:W-:Y:S01]  /*2010*/  LEA R2, P2, R116, UR40, 0x1 ;  /* 0x0000002874027c11 */ /* 0x000fe2000f8408ff */
[----:B------:R-:W-:Y:S01]  /*2020*/  IMAD.U32 R48, RZ, RZ, UR28 ;  /* 0x0000001cff307e24 */ /* 0x000fe2000f8e00ff */
[----:B------:R-:W-:-:S02]  /*2030*/  @!P0 IADD3.X R44, R117, UR33, R3, P1, !PT ;  /* 0x00000021752c8c10 */ /* 0x000fc40008ffe403 */
[----:B------:R-:W-:Y:S02]  /*2040*/  LEA.HI.X R3, R116, UR41, R117, 0x1, P2 ;  /* 0x0000002974037c11 */ /* 0x000fe400090f0c75 */
[----:B------:R-:W-:Y:S01]  /*2050*/  LEA R2, P4, R43, R2, 0x1 ;  /* 0x000000022b027211 */ /* 0x000fe200078808ff */
[----:B------:R-:W-:-:S03]  /*2060*/  UIMAD.WIDE.U32 UR24, UR8, UR32, UR24 ;  /* 0x00000020081872a5 */ /* 0x000fc6000f8e0018 */
[----:B------:R-:W-:Y:S02]  /*2070*/  LEA.HI.X R3, R43, R3, R48, 0x1, P4 ;  /* 0x000000032b037211 */ /* 0x000fe400020f0c30 */
[----:B------:R-:W-:Y:S01]  /*2080*/  LEA R6, P1, R116, UR38, 0x1 ;  /* 0x0000002674067c11 */ /* 0x000fe2000f8208ff */
[----:B------:R-:W-:-:S03]  /*2090*/  UIADD3 UR32, UP0, UR21, UR24, URZ ;  /* 0x0000001815207290 */ /* 0x000fc6000ff1e03f */
[----:B------:R-:W-:Y:S02]  /*20a0*/  LEA.HI.X R5, R116, UR39, R117, 0x1, P1 ;  /* 0x0000002774057c11 */ /* 0x000fe400088f0c75 */
[C---:B------:R-:W-:Y:S01]  /*20b0*/  @!P0 LEA R26, P1, R27.reuse, UR38, 0x1 ;  /* 0x000000261b1a8c11 */ /* 0x040fe2000f8208ff */
[----:B------:R-:W-:Y:S01]  /*20c0*/  UIADD3.X UR24, UR22, UR33, UR25, UP0, !UPT ;  /* 0x0000002116187290 */ /* 0x000fe200087fe419 */
[----:B------:R-:W-:Y:S02]  /*20d0*/  MOV R7, UR32 ;  /* 0x0000002000077c02 */ /* 0x000fe40008000f00 */
[----:B------:R-:W-:Y:S01]  /*20e0*/  @!P0 LEA.HI.X R27, R27, UR39, R44, 0x1, P1 ;  /* 0x000000271b1b8c11 */ /* 0x000fe200088f0c2c */
[----:B------:R-:W-:Y:S01]  /*20f0*/  ULDC.64 UR32, c[0x0][0x398] ;  /* 0x0000e60000207ab9 */ /* 0x000fe20000000a00 */
[----:B------:R-:W-:Y:S02]  /*2100*/  ISETP.GE.AND P1, PT, R182, R157, PT ;  /* 0x0000009db600720c */ /* 0x000fe40003f26270 */
[----:B------:R-:W-:-:S02]  /*2110*/  LEA R6, P2, R7, R6, 0x1 ;  /* 0x0000000607067211 */ /* 0x000fc400078408ff */
[----:B------:R-:W-:-:S04]  /*2120*/  MOV R46, UR24 ;  /* 0x00000018002e7c02 */ /* 0x000fc80008000f00 */
[----:B------:R-:W-:Y:S02]  /*2130*/  LEA.HI.X R7, R7, R5, R46, 0x1, P2 ;  /* 0x0000000507077211 */ /* 0x000fe400010f0c2e */
[C---:B------:R-:W-:Y:S02]  /*2140*/  @!P0 LEA R4, P3, R41.reuse, UR40, 0x1 ;  /* 0x0000002829048c11 */ /* 0x040fe4000f8608ff */
[-C--:B------:R-:W-:Y:S02]  /*2150*/  ISETP.GE.AND P2, PT, R178, R157.reuse, PT ;  /* 0x0000009db200720c */ /* 0x080fe40003f46270 */
[----:B------:R-:W-:Y:S02]  /*2160*/  @!P0 LEA.HI.X R5, R41, UR41, R42, 0x1, P3 ;  /* 0x0000002929058c11 */ /* 0x000fe400098f0c2a */
        /* <DEDUP_REMOVED lines=8> */
[----:B------:R-:W-:Y:S01]  /*21f0*/  PRMT R51, RZ, 0x7610, R51 ;  /* 0x00007610ff337816 */ /* 0x000fe20000000033 */
[----:B---3--:R-:W-:Y:S04]  /*2200*/  STS.U16 [R155], R24 ;  /* 0x000000189b007388 */ /* 0x008fe80000000400 */
[----:B----4-:R-:W-:Y:S04]  /*2210*/  STS.U16 [R154+0x40], R23 ;  /* 0x000040179a007388 */ /* 0x010fe80000000400 */
        /* <DEDUP_REMOVED lines=35> */
[----:B------:R-:W-:Y:S02]  /*2450*/  ISETP.GE.AND P1, PT, R172, R157, PT ;  /* 0x0000009dac00720c */ /* 0x000fe40003f26270 */
[----:B------:R-:W-:-:S11]  /*2460*/  PRMT R40, RZ, 0x7610, R40 ;  /* 0x00007610ff287816 */ /* 0x000fd60000000028 */
[----:B------:R-:W3:Y:S01]  /*2470*/  @!P1 LDG.E.U16 R39, desc[UR26][R6.64+-0x240] ;  /* 0xfffdc01a06279981 */ /* 0x000ee2000c1e1500 */
[-C--:B------:R-:W-:Y:S02]  /*2480*/  ISETP.GE.AND P1, PT, R170, R157.reuse, PT ;  /* 0x0000009daa00720c */ /* 0x080fe40003f26270 */
[----:B------:R-:W-:Y:S02]  /*2490*/  PRMT R34, RZ, 0x7610, R34 ;  /* 0x00007610ff227816 */ /* 0x000fe40000000022 */
[----:B------:R-:W-:Y:S02]  /*24a0*/  PRMT R29, RZ, 0x7610, R29 ;  /* 0x00007610ff1d7816 */ /* 0x000fe4000000001d */
[----:B------:R-:W-:Y:S02]  /*24b0*/  PRMT R35, RZ, 0x7610, R35 ;  /* 0x00007610ff237816 */ /* 0x000fe40000000023 */
[----:B------:R-:W-:Y:S01]  /*24c0*/  PRMT R30, RZ, 0x7610, R30 ;  /* 0x00007610ff1e7816 */ /* 0x000fe2000000001e */
[----:B------:R-:W4:Y:S04]  /*24d0*/  @!P2 LDG.E.U16 R34, desc[UR26][R6.64+-0x300] ;  /* 0xfffd001a0622a981 */ /* 0x000f28000c1e1500 */
[----:B------:R-:W3:Y:S01]  /*24e0*/  @!P1 LDG.E.U16 R40, desc[UR26][R6.64+-0x200] ;  /* 0xfffe001a06289981 */ /* 0x000ee2000c1e1500 */
[----:B------:R-:W-:-:S02]  /*24f0*/  ISETP.GE.AND P1, PT, R168, R157, PT ;  /* 0x0000009da800720c */ /* 0x000fc40003f26270 */
[----:B------:R-:W-:Y:S01]  /*2500*/  PRMT R37, RZ, 0x7610, R37 ;  /* 0x00007610ff257816 */ /* 0x000fe20000000025 */
[----:B------:R-:W2:Y:S01]  /*2510*/  @!P3 LDG.E.U16 R29, desc[UR26][R6.64+-0x3c0] ;  /* 0xfffc401a061db981 */ /* 0x000ea2000c1e1500 */
[----:B------:R-:W-:Y:S02]  /*2520*/  PRMT R38, RZ, 0x7610, R38 ;  /* 0x00007610ff267816 */ /* 0x000fe40000000026 */
[-C--:B------:R-:W-:Y:S01]  /*2530*/  ISETP.GE.AND P2, PT, R164, R157.reuse, PT ;  /* 0x0000009da400720c */ /* 0x080fe20003f46270 */
[----:B------:R-:W4:Y:S01]  /*2540*/  @!P4 LDG.E.U16 R35, desc[UR26][R6.64+-0x340] ;  /* 0xfffcc01a0623c981 */ /* 0x000f22000c1e1500 */
[----:B------:R-:W-:-:S03]  /*2550*/  ISETP.GE.AND P3, PT, R162, R157, PT ;  /* 0x0000009da200720c */ /* 0x000fc60003f66270 */
[----:B------:R0:W3:Y:S04]  /*2560*/  @!P0 LDG.E.U16 R30, desc[UR26][R26.64] ;  /* 0x0000001a1a1e8981 */ /* 0x0000e8000c1e1500 */
[----:B------:R-:W4:Y:S01]  /*2570*/  @!P1 LDG.E.U16 R41, desc[UR26][R6.64+-0x1c0] ;  /* 0xfffe401a06299981 */ /* 0x000f22000c1e1500 */
[-C--:B------:R-:W-:Y:S02]  /*2580*/  ISETP.GE.AND P1, PT, R166, R157.reuse, PT ;  /* 0x0000009da600720c */ /* 0x080fe40003f26270 */
[-C--:B------:R-:W-:Y:S01]  /*2590*/  ISETP.GE.AND P4, PT, R160, R157.reuse, PT ;  /* 0x0000009da000720c */ /* 0x080fe20003f86270 */
[----:B------:R-:W4:Y:S01]  /*25a0*/  @!P5 LDG.E.U16 R37, desc[UR26][R6.64+-0x2c0] ;  /* 0xfffd401a0625d981 */ /* 0x000f22000c1e1500 */
[----:B------:R-:W-:-:S03]  /*25b0*/  ISETP.GE.AND P5, PT, R158, R157, PT ;  /* 0x0000009d9e00720c */ /* 0x000fc60003fa6270 */
[----:B------:R-:W4:Y:S01]  /*25c0*/  @!P6 LDG.E.U16 R38, desc[UR26][R6.64+-0x280] ;  /* 0xfffd801a0626e981 */ /* 0x000f22000c1e1500 */
[----:B------:R-:W-:Y:S02]  /*25d0*/  ISETP.GE.AND P6, PT, R156, R157, PT ;  /* 0x0000009d9c00720c */ /* 0x000fe40003fc6270 */
[----:B0-----:R-:W-:Y:S01]  /*25e0*/  PRMT R26, RZ, 0x7610, R26 ;  /* 0x00007610ff1a7816 */ /* 0x001fe2000000001a */
[----:B------:R-:W4:Y:S01]  /*25f0*/  @!P3 LDG.E.U16 R42, desc[UR26][R6.64+-0x100] ;  /* 0xffff001a062ab981 */ /* 0x000f22000c1e1500 */
[----:B------:R-:W-:-:S03]  /*2600*/  PRMT R27, RZ, 0x7610, R27 ;  /* 0x00007610ff1b7816 */ /* 0x000fc6000000001b */
[----:B------:R-:W4:Y:S04]  /*2610*/  @!P4 LDG.E.U16 R45, desc[UR26][R6.64+-0xc0] ;  /* 0xffff401a062dc981 */ /* 0x000f28000c1e1500 */
[----:B------:R-:W4:Y:S04]  /*2620*/  @!P1 LDG.E.U16 R26, desc[UR26][R6.64+-0x180] ;  /* 0xfffe801a061a9981 */ /* 0x000f28000c1e1500 */
[----:B------:R-:W4:Y:S04]  /*2630*/  @!P2 LDG.E.U16 R27, desc[UR26][R6.64+-0x140] ;  /* 0xfffec01a061ba981 */ /* 0x000f28000c1e1500 */
[----:B------:R-:W4:Y:S04]  /*2640*/  @!P5 LDG.E.U16 R44, desc[UR26][R6.64+-0x80] ;  /* 0xffff801a062cd981 */ /* 0x000f28000c1e1500 */
[----:B------:R0:W4:Y:S01]  /*2650*/  @!P6 LDG.E.U16 R51, desc[UR26][R6.64+-0x40] ;  /* 0xffffc01a0633e981 */ /* 0x000122000c1e1500 */
        /* <DEDUP_REMOVED lines=52> */
[----:B------:R-:W-:Y:S01]  /*29a0*/  PRMT R30, RZ, 0x7610, R30 ;  /* 0x00007610ff1e7816 */ /* 0x000fe2000000001e */
        /* <DEDUP_REMOVED lines=11> */
[----:B------:R-:W-:Y:S02]  /*2a60*/  ISETP.GE.AND P1, PT, R172, R157, PT ;  /* 0x0000009dac00720c */ /* 0x000fe40003f26270 */
[----:B0-----:R-:W-:Y:S01]  /*2a70*/  PRMT R4, RZ, 0x7610, R4 ;  /* 0x00007610ff047816 */ /* 0x001fe20000000004 */
[----:B------:R-:W4:Y:S01]  /*2a80*/  @!P6 LDG.E.U16 R67, desc[UR26][R2.64+-0x40] ;  /* 0xffffc01a0243e981 */ /* 0x000f22000c1e1500 */
[----:B------:R-:W-:-:S05]  /*2a90*/  PRMT R5, RZ, 0x7610, R5 ;  /* 0x00007610ff057816 */ /* 0x000fca0000000005 */
[----:B------:R-:W4:Y:S01]  /*2aa0*/  @!P0 LDG.E.U16 R4, desc[UR26][R2.64+-0x280] ;  /* 0xfffd801a02048981 */ /* 0x000f22000c1e1500 */
[----:B------:R-:W-:-:S03]  /*2ab0*/  ISETP.GE.AND P0, PT, R170, R157, PT ;  /* 0x0000009daa00720c */ /* 0x000fc60003f06270 */
[----:B------:R-:W4:Y:S01]  /*2ac0*/  @!P1 LDG.E.U16 R5, desc[UR26][R2.64+-0x240] ;  /* 0xfffdc01a02059981 */ /* 0x000f22000c1e1500 */
[----:B------:R-:W-:Y:S02]  /*2ad0*/  ISETP.NE.AND P1, PT, R54, RZ, PT ;  /* 0x000000ff3600720c */ /* 0x000fe40003f25270 */
[----:B------:R-:W-:-:S07]  /*2ae0*/  PRMT R54, RZ, 0x7610, R54 ;  /* 0x00007610ff367816 */ /* 0x000fce0000000036 */
[----:B------:R-:W4:Y:S01]  /*2af0*/  @!P0 LDG.E.U16 R54, desc[UR26][R2.64+-0x200] ;  /* 0xfffe001a02368981 */ /* 0x000f22000c1e1500 */
[----:B------:R-:W-:-:S03]  /*2b00*/  ISETP.GE.AND P0, PT, R168, R157, PT ;  /* 0x0000009da800720c */ /* 0x000fc60003f06270 */
[----:B------:R-:W4:Y:S10]  /*2b10*/  @!P1 LDG.E.U16 R56, desc[UR26][R2.64+-0x180] ;  /* 0xfffe801a02389981 */ /* 0x000f34000c1e1500 */
[----:B------:R0:W4:Y:S01]  /*2b20*/  @!P0 LDG.E.U16 R61, desc[UR26][R2.64+-0x1c0] ;  /* 0xfffe401a023d8981 */ /* 0x000122000c1e1500 */
[----:B--2---:R-:W-:Y:S01]  /*2b30*/  SHF.L.U32 R34, R34, 0x10, RZ ;  /* 0x0000001022227819 */ /* 0x004fe200000006ff */
[----:B---3--:R-:W-:-:S04]  /*2b40*/  IMAD.U32 R29, R29, 0x10000, RZ ;  /* 0x000100001d1d7824 */ /* 0x008fc800078e00ff */
[----:B------:R-:W-:Y:S01]  /*2b50*/  FMUL.FTZ R58, R34, -1.4426950216293334961 ;  /* 0xbfb8aa3b223a7820 */ /* 0x000fe20000410000 */
[----:B------:R-:W-:Y:S01]  /*2b60*/  FMUL.FTZ R59, R29, -1.4426950216293334961 ;  /* 0xbfb8aa3b1d3b7820 */ /* 0x000fe20000410000 */
[----:B----4-:R-:W-:Y:S01]  /*2b70*/  IMAD.U32 R38, R38, 0x10000, RZ ;  /* 0x0001000026267824 */ /* 0x010fe200078e00ff */
[----:B------:R-:W-:Y:S02]  /*2b80*/  SHF.L.U32 R32, R32, 0x10, RZ ;  /* 0x0000001020207819 */ /* 0x000fe400000006ff */
[----:B------:R1:W-:Y:S01]  /*2b90*/  MUFU.EX2 R64, R59 ;  /* 0x0000003b00407308 */ /* 0x0003e20000000800 */
[----:B------:R-:W-:Y:S02]  /*2ba0*/  IMAD.U32 R42, R42, 0x10000, RZ ;  /* 0x000100002a2a7824 */ /* 0x000fe400078e00ff */
[----:B------:R-:W-:-:S05]  /*2bb0*/  FMUL.FTZ R66, R32, -1.4426950216293334961 ;  /* 0xbfb8aa3b20427820 */ /* 0x000fca0000410000 */
[----:B------:R-:W2:Y:S01]  /*2bc0*/  MUFU.EX2 R58, R58 ;  /* 0x0000003a003a7308 */ /* 0x000ea20000000800 */
[----:B-1----:R-:W-:Y:S01]  /*2bd0*/  FMUL.FTZ R59, R38, -1.4426950216293334961 ;  /* 0xbfb8aa3b263b7820 */ /* 0x002fe20000410000 */
[----:B------:R-:W-:Y:S01]  /*2be0*/  IMAD.U32 R51, R51, 0x10000, RZ ;  /* 0x0001000033337824 */ /* 0x000fe200078e00ff */
[----:B------:R-:W-:Y:S01]  /*2bf0*/  SHF.L.U32 R37, R37, 0x10, RZ ;  /* 0x0000001025257819 */ /* 0x000fe200000006ff */
[----:B------:R-:W-:-:S04]  /*2c00*/  IMAD.U32 R35, R35, 0x10000, RZ ;  /* 0x0001000023237824 */ /* 0x000fc800078e00ff */
[----:B------:R1:W-:Y:S01]  /*2c10*/  MUFU.EX2 R68, R59 ;  /* 0x0000003b00447308 */ /* 0x0003e20000000800 */
[----:B0-----:R-:W-:Y:S01]  /*2c20*/  FMUL.FTZ R2, R35, -1.4426950216293334961 ;  /* 0xbfb8aa3b23027820 */ /* 0x001fe20000410000 */
[----:B------:R-:W-:Y:S01]  /*2c30*/  FMUL.FTZ R3, R37, -1.4426950216293334961 ;  /* 0xbfb8aa3b25037820 */ /* 0x000fe20000410000 */
[----:B-1----:R-:W-:-:S05]  /*2c40*/  FMUL.FTZ R59, R42, -1.4426950216293334961 ;  /* 0xbfb8aa3b2a3b7820 */ /* 0x002fca0000410000 */
[----:B------:R-:W-:Y:S01]  /*2c50*/  MUFU.EX2 R66, R66 ;  /* 0x0000004200427308 */ /* 0x000fe20000000800 */
[----:B------:R-:W-:-:S07]  /*2c60*/  SHF.L.U32 R39, R39, 0x10, RZ ;  /* 0x0000001027277819 */ /* 0x000fce00000006ff */
[----:B------:R0:W-:Y:S02]  /*2c70*/  MUFU.EX2 R72, R59 ;  /* 0x0000003b00487308 */ /* 0x0001e40000000800 */
[----:B0-----:R-:W-:-:S06]  /*2c80*/  FMUL.FTZ R59, R51, -1.4426950216293334961 ;  /* 0xbfb8aa3b333b7820 */ /* 0x001fcc0000410000 */
[----:B------:R-:W0:Y:S01]  /*2c90*/  MUFU.EX2 R2, R2 ;  /* 0x0000000200027308 */ /* 0x000e220000000800 */
[----:B------:R-:W-:-:S07]  /*2ca0*/  FMUL.FTZ R69, R39, -1.4426950216293334961 ;  /* 0xbfb8aa3b27457820 */ /* 0x000fce0000410000 */
[----:B------:R2:W-:Y:S02]  /*2cb0*/  MUFU.EX2 R86, R59 ;  /* 0x0000003b00567308 */ /* 0x0005e40000000800 */
[----:B--2---:R-:W-:Y:S01]  /*2cc0*/  FADD.FTZ R59, R58, 1 ;  /* 0x3f8000003a3b7421 */ /* 0x004fe20000010000 */
[----:B------:R-:W-:-:S05]  /*2cd0*/  FADD.FTZ R58, R64, 1 ;  /* 0x3f800000403a7421 */ /* 0x000fca0000010000 */
[----:B------:R-:W1:Y:S08]  /*2ce0*/  MUFU.EX2 R3, R3 ;  /* 0x0000000300037308 */ /* 0x000e700000000800 */
[----:B------:R-:W-:Y:S08]  /*2cf0*/  MUFU.RCP R58, R58 ;  /* 0x0000003a003a7308 */ /* 0x000ff00000001000 */
[----:B------:R-:W-:Y:S01]  /*2d00*/  MUFU.RCP R59, R59 ;  /* 0x0000003b003b7308 */ /* 0x000fe20000001000 */
[----:B0-----:R-:W-:-:S07]  /*2d10*/  FADD.FTZ R2, R2, 1 ;  /* 0x3f80000002027421 */ /* 0x001fce0000010000 */
[----:B------:R-:W0:Y:S01]  /*2d20*/  MUFU.EX2 R69, R69 ;  /* 0x0000004500457308 */ /* 0x000e220000000800 */
[----:B-1----:R-:W-:Y:S01]  /*2d30*/  FADD.FTZ R3, R3, 1 ;  /* 0x3f80000003037421 */ /* 0x002fe20000010000 */
[----:B------:R-:W-:Y:S01]  /*2d40*/  SHF.L.U32 R47, R47, 0x10, RZ ;  /* 0x000000102f2f7819 */ /* 0x000fe200000006ff */
[----:B------:R-:W-:Y:S01]  /*2d50*/  IMAD.U32 R48, R48, 0x10000, RZ ;  /* 0x0001000030307824 */ /* 0x000fe200078e00ff */
[----:B------:R-:W-:Y:S01]  /*2d60*/  SHF.L.U32 R49, R49, 0x10, RZ ;  /* 0x0000001031317819 */ /* 0x000fe200000006ff */
[----:B------:R-:W-:Y:S01]  /*2d70*/  IMAD.U32 R40, R40, 0x10000, RZ ;  /* 0x0001000028287824 */ /* 0x000fe200078e00ff */
[----:B------:R-:W-:-:S03]  /*2d80*/  SHF.L.U32 R41, R41, 0x10, RZ ;  /* 0x0000001029297819 */ /* 0x000fc600000006ff */
[----:B------:R-:W-:Y:S01]  /*2d90*/  FMUL.FTZ R70, R40, -1.4426950216293334961 ;  /* 0xbfb8aa3b28467820 */ /* 0x000fe20000410000 */
[----:B0-----:R-:W-:Y:S01]  /*2da0*/  FADD.FTZ R64, R69, 1 ;  /* 0x3f80000045407421 */ /* 0x001fe20000010000 */
[----:B------:R-:W-:Y:S01]  /*2db0*/  FMUL.FTZ R71, R41, -1.4426950216293334961 ;  /* 0xbfb8aa3b29477820 */ /* 0x000fe20000410000 */
[----:B------:R-:W-:-:S04]  /*2dc0*/  SHF.L.U32 R46, R46, 0x10, RZ ;  /* 0x000000102e2e7819 */ /* 0x000fc800000006ff */
[----:B------:R-:W-:Y:S01]  /*2dd0*/  MUFU.RCP R64, R64 ;  /* 0x0000004000407308 */ /* 0x000fe20000001000 */
[----:B------:R-:W-:Y:S02]  /*2de0*/  SHF.L.U32 R81, R81, 0x10, RZ ;  /* 0x0000001051517819 */ /* 0x000fe400000006ff */
[----:B------:R-:W-:Y:S01]  /*2df0*/  SHF.L.U32 R44, R44, 0x10, RZ ;  /* 0x000000102c2c7819 */ /* 0x000fe200000006ff */
[----:B------:R-:W-:-:S04]  /*2e00*/  FMUL.FTZ R75, R46, -1.4426950216293334961 ;  /* 0xbfb8aa3b2e4b7820 */ /* 0x000fc80000410000 */
[----:B------:R-:W0:Y:S01]  /*2e10*/  MUFU.EX2 R70, R70 ;  /* 0x0000004600467308 */ /* 0x000e220000000800 */
[----:B------:R-:W-:Y:S01]  /*2e20*/  SHF.L.U32 R79, R79, 0x10, RZ ;  /* 0x000000104f4f7819 */ /* 0x000fe200000006ff */
[----:B------:R-:W-:Y:S01]  /*2e30*/  FMUL.FTZ R73, R44, -1.4426950216293334961 ;  /* 0xbfb8aa3b2c497820 */ /* 0x000fe20000410000 */
[----:B------:R-:W-:-:S05]  /*2e40*/  FADD.FTZ R69, R72, 1 ;  /* 0x3f80000048457421 */ /* 0x000fca0000010000 */
[----:B------:R-:W-:Y:S01]  /*2e50*/  MUFU.EX2 R71, R71 ;  /* 0x0000004700477308 */ /* 0x000fe20000000800 */
        /* <DEDUP_REMOVED lines=14> */
[----:B------:R-:W-:Y:S04]  /*2f40*/  STS.U16 [R142+0x340], R65 ;  /* 0x000340418e007388 */ /* 0x000fe80000000400 */
[----:B------:R-:W-:Y:S04]  /*2f50*/  STS.U16 [R141+0x380], R62 ;  /* 0x0003803e8d007388 */ /* 0x000fe80000000400 */
[----:B------:R-:W-:Y:S01]  /*2f60*/  STS.U16 [R140+0x3c0], R67 ;  /* 0x0003c0438c007388 */ /* 0x000fe20000000400 */
[----:B------:R-:W-:-:S03]  /*2f70*/  NOP ;  /* 0x0000000000007918 */ /* 0x000fc60000000000 */
[----:B------:R-:W4:Y:S04]  /*2f80*/  LDS.U16 R26, [R139] ;  /* 0x000000008b1a7984 */ /* 0x000f280000000400 */
[----:B------:R-:W0:Y:S04]  /*2f90*/  LDS.U16 R27, [R139+0x2] ;  /* 0x000002008b1b7984 */ /* 0x000e280000000400 */
[----:B------:R-:W0:Y:S04]  /*2fa0*/  LDS.U16 R30, [R139+0x4] ;  /* 0x000004008b1e7984 */ /* 0x000e280000000400 */
[----:B------:R-:W0:Y:S04]  /*2fb0*/  LDS.U16 R54, [R139+0x6] ;  /* 0x000006008b367984 */ /* 0x000e280000000400 */
[----:B------:R-:W0:Y:S01]  /*2fc0*/  LDS.U16 R56, [R139+0xa] ;  /* 0x00000a008b387984 */ /* 0x000e220000000400 */
[----:B-1----:R-:W-:-:S03]  /*2fd0*/  FADD.FTZ R61, R66, 1 ;  /* 0x3f800000423d7421 */ /* 0x002fc60000010000 */
[----:B------:R-:W1:Y:S03]  /*2fe0*/  LDS.U16 R55, [R139+0x8] ;  /* 0x000008008b377984 */ /* 0x000e660000000400 */
[----:B------:R-:W1:Y:S01]  /*2ff0*/  MUFU.RCP R61, R61 ;  /* 0x0000003d003d7308 */ /* 0x000e620000001000 */
[----:B--2---:R-:W-:-:S07]  /*3000*/  FADD.FTZ R63, R68, 1 ;  /* 0x3f800000443f7421 */ /* 0x004fce0000010000 */
[----:B---3--:R2:W3:Y:S01]  /*3010*/  MUFU.RCP R60, R2 ;  /* 0x00000002003c7308 */ /* 0x0084e20000001000 */
[----:B------:R-:W-:-:S07]  /*3020*/  FMUL.FTZ R74, R45, -1.4426950216293334961 ;  /* 0xbfb8aa3b2d4a7820 */ /* 0x000fce0000410000 */
[----:B------:R-:W-:Y:S01]  /*3030*/  MUFU.EX2 R77, R75 ;  /* 0x0000004b004d7308 */ /* 0x000fe20000000800 */
[----:B----4-:R-:W-:Y:S02]  /*3040*/  IMAD.U32 R26, R26, 0x10000, RZ ;  /* 0x000100001a1a7824 */ /* 0x010fe400078e00ff */
[----:B--2---:R-:W-:-:S05]  /*3050*/  FADD.FTZ R2, -R58, 1 ;  /* 0x3f8000003a027421 */ /* 0x004fca0000010100 */
[----:B------:R-:W-:Y:S01]  /*3060*/  MUFU.EX2 R73, R73 ;  /* 0x0000004900497308 */ /* 0x000fe20000000800 */
[----:B0-----:R-:W-:Y:S01]  /*3070*/  SHF.L.U32 R27, R27, 0x10, RZ ;  /* 0x000000101b1b7819 */ /* 0x001fe200000006ff */
[----:B------:R-:W-:Y:S01]  /*3080*/  FMUL.FTZ R4, R47, R26 ;  /* 0x0000001a2f047220 */ /* 0x000fe20000410000 */
[----:B------:R-:W-:-:S05]  /*3090*/  FFMA.FTZ R7, R29, R2, 1 ;  /* 0x3f8000001d077423 */ /* 0x000fca0000010002 */
[----:B------:R0:W-:Y:S01]  /*30a0*/  MUFU.RCP R62, R3 ;  /* 0x00000003003e7308 */ /* 0x0001e20000001000 */
[----:B------:R-:W-:Y:S01]  /*30b0*/  FMUL.FTZ R5, R48, R27 ;  /* 0x0000001b30057220 */ /* 0x000fe20000410000 */
[----:B------:R-:W-:Y:S01]  /*30c0*/  IMAD.U32 R30, R30, 0x10000, RZ ;  /* 0x000100001e1e7824 */ /* 0x000fe200078e00ff */
[----:B------:R-:W2:Y:S01]  /*30d0*/  LDS.U16 R2, [R139+0xc] ;  /* 0x00000c008b027984 */ /* 0x000ea20000000400 */
[----:B------:R-:W-:Y:S01]  /*30e0*/  FMUL.FTZ R4, R59, R4 ;  /* 0x000000043b047220 */ /* 0x000fe20000410000 */
[----:B------:R-:W-:Y:S01]  /*30f0*/  FADD.FTZ R65, R70, 1 ;  /* 0x3f80000046417421 */ /* 0x000fe20000010000 */
[----:B------:R-:W-:Y:S01]  /*3100*/  IMAD.U32 R53, R53, 0x10000, RZ ;  /* 0x0001000035357824 */ /* 0x000fe200078e00ff */
[----:B------:R-:W-:Y:S01]  /*3110*/  LDS.U16 R118, [R139+0x16] ;  /* 0x000016008b767984 */ /* 0x000fe20000000400 */
[----:B0-----:R-:W-:Y:S01]  /*3120*/  FADD.FTZ R3, -R59, 1 ;  /* 0x3f8000003b037421 */ /* 0x001fe20000010100 */
[----:B------:R-:W0:Y:S02]  /*3130*/  MUFU.RCP R63, R63 ;  /* 0x0000003f003f7308 */ /* 0x000e240000001000 */
[----:B------:R-:W-:Y:S01]  /*3140*/  LDS.U16 R119, [R139+0x18] ;  /* 0x000018008b777984 */ /* 0x000fe20000000400 */
[----:B------:R-:W-:Y:S01]  /*3150*/  FFMA.FTZ R3, R34, R3, 1 ;  /* 0x3f80000022037423 */ /* 0x000fe20000010003 */
[----:B-1----:R-:W-:Y:S01]  /*3160*/  FADD.FTZ R67, -R61, 1 ;  /* 0x3f8000003d437421 */ /* 0x002fe20000010100 */
[----:B------:R-:W-:Y:S01]  /*3170*/  FMUL.FTZ R6, R58, R5 ;  /* 0x000000053a067220 */ /* 0x000fe20000410000 */
[----:B------:R-:W-:Y:S01]  /*3180*/  FMUL.FTZ R66, R49, R30 ;  /* 0x0000001e31427220 */ /* 0x000fe20000410000 */
[----:B------:R-:W-:Y:S01]  /*3190*/  FMUL.FTZ R5, R4, R3 ;  /* 0x0000000304057220 */ /* 0x000fe20000410000 */
[----:B------:R-:W-:Y:S01]  /*31a0*/  SHF.L.U32 R52, R52, 0x10, RZ ;  /* 0x0000001034347819 */ /* 0x000fe200000006ff */
[----:B------:R-:W1:Y:S01]  /*31b0*/  LDS.U16 R3, [R139+0xe] ;  /* 0x00000e008b037984 */ /* 0x000e620000000400 */
[----:B------:R-:W-:Y:S01]  /*31c0*/  FFMA.FTZ R68, R32, R67, 1 ;  /* 0x3f80000020447423 */ /* 0x000fe20000010043 */
[----:B------:R-:W-:Y:S01]  /*31d0*/  FMUL.FTZ R67, R61, R66 ;  /* 0x000000423d437220 */ /* 0x000fe20000410000 */
[----:B------:R-:W-:-:S02]  /*31e0*/  IMAD.U32 R54, R54, 0x10000, RZ ;  /* 0x0001000036367824 */ /* 0x000fc400078e00ff */
[----:B------:R-:W-:Y:S01]  /*31f0*/  FMUL.FTZ R6, R6, R7 ;  /* 0x0000000706067220 */ /* 0x000fe20000410000 */
[----:B------:R-:W4:Y:S01]  /*3200*/  LDS.U16 R4, [R139+0x10] ;  /* 0x000010008b047984 */ /* 0x000f220000000400 */
[----:B------:R-:W-:Y:S01]  /*3210*/  FMUL.FTZ R7, R67, R68 ;  /* 0x0000004443077220 */ /* 0x000fe20000410000 */
[----:B---3--:R-:W-:Y:S01]  /*3220*/  FADD.FTZ R68, -R60, 1 ;  /* 0x3f8000003c447421 */ /* 0x008fe20000010100 */
[----:B------:R-:W-:Y:S01]  /*3230*/  FMUL.FTZ R67, R81, R54 ;  /* 0x0000003651437220 */ /* 0x000fe20000410000 */
[----:B------:R-:W-:Y:S02]  /*3240*/  IMAD.U32 R56, R56, 0x10000, RZ ;  /* 0x0001000038387824 */ /* 0x000fe400078e00ff */
[----:B0-----:R-:W-:Y:S01]  /*3250*/  FADD.FTZ R75, -R63, 1 ;  /* 0x3f8000003f4b7421 */ /* 0x001fe20000010100 */
[----:B------:R-:W-:Y:S01]  /*3260*/  FFMA.FTZ R68, R35, R68, 1 ;  /* 0x3f80000023447423 */ /* 0x000fe20000010044 */
[----:B------:R-:W-:Y:S01]  /*3270*/  FMUL.FTZ R67, R60, R67 ;  /* 0x000000433c437220 */ /* 0x000fe20000410000 */
[----:B------:R-:W-:Y:S01]  /*3280*/  FMUL.FTZ R72, R79, R56 ;  /* 0x000000384f487220 */ /* 0x000fe20000410000 */
[----:B------:R-:W-:Y:S01]  /*3290*/  FFMA.FTZ R75, R38, R75, 1 ;  /* 0x3f800000264b7423 */ /* 0x000fe2000001004b */
[----:B------:R-:W-:Y:S01]  /*32a0*/  FADD.FTZ R71, R71, 1 ;  /* 0x3f80000047477421 */ /* 0x000fe20000010000 */
[----:B------:R-:W-:Y:S01]  /*32b0*/  FMUL.FTZ R82, R67, R68 ;  /* 0x0000004443527220 */ /* 0x000fe20000410000 */
[----:B------:R-:W-:Y:S01]  /*32c0*/  FMUL.FTZ R72, R63, R72 ;  /* 0x000000483f487220 */ /* 0x000fe20000410000 */
[----:B------:R-:W-:Y:S01]  /*32d0*/  FADD.FTZ R68, -R64, 1 ;  /* 0x3f80000040447421 */ /* 0x000fe20000010100 */
[----:B------:R0:W3:Y:S01]  /*32e0*/  MUFU.EX2 R76, R74 ;  /* 0x0000004a004c7308 */ /* 0x0000e20000000800 */
[----:B------:R-:W4:Y:S01]  /*32f0*/  LDS.U16 R67, [R139+0x12] ;  /* 0x000012008b437984 */ /* 0x000f220000000400 */
[----:B------:R-:W-:Y:S01]  /*3300*/  FMUL.FTZ R84, R72, R75 ;  /* 0x0000004b48547220 */ /* 0x000fe20000410000 */
[----:B------:R-:W-:-:S02]  /*3310*/  FFMA.FTZ R75, R39, R68, 1 ;  /* 0x3f800000274b7423 */ /* 0x000fc40000010044 */
[----:B------:R-:W4:Y:S01]  /*3320*/  LDS.U16 R68, [R139+0x14] ;  /* 0x000014008b447984 */ /* 0x000f220000000400 */
[----:B------:R-:W-:Y:S01]  /*3330*/  SHF.L.U32 R55, R55, 0x10, RZ ;  /* 0x0000001037377819 */ /* 0x000fe200000006ff */
[----:B------:R-:W-:Y:S01]  /*3340*/  IMAD.U32 R80, R80, 0x10000, RZ ;  /* 0x0001000050507824 */ /* 0x000fe200078e00ff */
[----:B------:R-:W1:Y:S01]  /*3350*/  MUFU.RCP R65, R65 ;  /* 0x0000004100417308 */ /* 0x000e620000001000 */
[----:B0-----:R-:W-:Y:S01]  /*3360*/  FMUL.FTZ R74, R53, -1.4426950216293334961 ;  /* 0xbfb8aa3b354a7820 */ /* 0x001fe20000410000 */
[----:B------:R-:W-:Y:S01]  /*3370*/  FMUL.FTZ R78, R52, -1.4426950216293334961 ;  /* 0xbfb8aa3b344e7820 */ /* 0x000fe20000410000 */
[----:B------:R-:W-:Y:S01]  /*3380*/  FADD.FTZ R70, -R62, 1 ;  /* 0x3f8000003e467421 */ /* 0x000fe20000010100 */
[----:B------:R-:W-:Y:S04]  /*3390*/  LDS.U16 R121, [R139+0x1c] ;  /* 0x00001c008b797984 */ /* 0x000fe80000000400 */
[----:B------:R0:W4:Y:S01]  /*33a0*/  MUFU.RCP R66, R71 ;  /* 0x0000004700427308 */ /* 0x0001220000001000 */
[----:B------:R-:W4:Y:S04]  /*33b0*/  LDS.U16 R120, [R139+0x1a] ;  /* 0x00001a008b787984 */ /* 0x000f280000000400 */
[----:B------:R-:W4:Y:S03]  /*33c0*/  LDS.U16 R122, [R139+0x1e] ;  /* 0x00001e008b7a7984 */ /* 0x000f260000000400 */
[----:B------:R2:W4:Y:S01]  /*33d0*/  MUFU.EX2 R88, R74 ;  /* 0x0000004a00587308 */ /* 0x0005220000000800 */
[----:B0-----:R-:W-:Y:S01]  /*33e0*/  FMUL.FTZ R71, R80, R55 ;  /* 0x0000003750477220 */ /* 0x001fe20000410000 */
[----:B------:R-:W-:-:S06]  /*33f0*/  FADD.FTZ R85, R77, 1 ;  /* 0x3f8000004d557421 */ /* 0x000fcc0000010000 */
[----:B------:R0:W4:Y:S01]  /*3400*/  MUFU.EX2 R87, R78 ;  /* 0x0000004e00577308 */ /* 0x0001220000000800 */
[----:B--2---:R-:W-:Y:S01]  /*3410*/  FADD.FTZ R74, R73, 1 ;  /* 0x3f800000494a7421 */ /* 0x004fe20000010000 */
[----:B------:R-:W-:Y:S01]  /*3420*/  FFMA.FTZ R73, R37, R70, 1 ;  /* 0x3f80000025497423 */ /* 0x000fe20000010046 */
[----:B------:R-:W-:Y:S01]  /*3430*/  FMUL.FTZ R70, R62, R71 ;  /* 0x000000473e467220 */ /* 0x000fe20000410000 */
[----:B------:R-:W-:Y:S02]  /*3440*/  SHF.L.U32 R77, R50, 0x10, RZ ;  /* 0x00000010324d7819 */ /* 0x000fe400000006ff */
[----:B0-----:R-:W-:Y:S01]  /*3450*/  SHF.L.U32 R78, R57, 0x10, RZ ;  /* 0x00000010394e7819 */ /* 0x001fe200000006ff */
[----:B------:R-:W-:Y:S02]  /*3460*/  IMAD.U32 R57, R2, 0x10000, RZ ;  /* 0x0001000002397824 */ /* 0x000fe400078e00ff */
[----:B------:R-:W-:Y:S01]  /*3470*/  FMUL.FTZ R83, R70, R73 ;  /* 0x0000004946537220 */ /* 0x000fe20000410000 */
[----:B---3--:R-:W-:Y:S01]  /*3480*/  FADD.FTZ R70, R76, 1 ;  /* 0x3f8000004c467421 */ /* 0x008fe20000010000 */
[----:B-1----:R-:W-:-:S02]  /*3490*/  IMAD.U32 R50, R3, 0x10000, RZ ;  /* 0x0001000003327824 */ /* 0x002fc400078e00ff */
[----:B------:R-:W-:Y:S01]  /*34a0*/  FMUL.FTZ R73, R78, R57 ;  /* 0x000000394e497220 */ /* 0x000fe20000410000 */
[----:B------:R0:W-:Y:S01]  /*34b0*/  MUFU.RCP R71, R74 ;  /* 0x0000004a00477308 */ /* 0x0001e20000001000 */
[----:B------:R-:W-:Y:S02]  /*34c0*/  FADD.FTZ R3, -R65, 1 ;  /* 0x3f80000041037421 */ /* 0x000fe40000010100 */
[----:B------:R-:W-:Y:S01]  /*34d0*/  FMUL.FTZ R2, R64, R73 ;  /* 0x0000004940027220 */ /* 0x000fe20000410000 */
[----:B------:R-:W-:Y:S01]  /*34e0*/  SHF.L.U32 R76, R43, 0x10, RZ ;  /* 0x000000102b4c7819 */ /* 0x000fe200000006ff */
[----:B------:R-:W-:-:S03]  /*34f0*/  FFMA.FTZ R3, R40, R3, 1 ;  /* 0x3f80000028037423 */ /* 0x000fc60000010003 */
[----:B------:R-:W1:Y:S01]  /*3500*/  MUFU.RCP R70, R70 ;  /* 0x0000004600467308 */ /* 0x000e620000001000 */
[----:B0-----:R-:W-:Y:S01]  /*3510*/  FMUL.FTZ R74, R77, R50 ;  /* 0x000000324d4a7220 */ /* 0x001fe20000410000 */
[----:B----4-:R-:W-:-:S03]  /*3520*/  IMAD.U32 R43, R4, 0x10000, RZ ;  /* 0x00010000042b7824 */ /* 0x010fc600078e00ff */
[----:B------:R-:W-:-:S03]  /*3530*/  FMUL.FTZ R74, R65, R74 ;  /* 0x0000004a414a7220 */ /* 0x000fc60000410000 */
[----:B------:R0:W2:Y:S01]  /*3540*/  MUFU.RCP R73, R85 ;  /* 0x0000005500497308 */ /* 0x0000a20000001000 */
[----:B------:R-:W-:Y:S01]  /*3550*/  FMUL.FTZ R2, R2, R75 ;  /* 0x0000004b02027220 */ /* 0x000fe20000410000 */
[----:B------:R-:W-:Y:S01]  /*3560*/  FMUL.FTZ R3, R74, R3 ;  /* 0x000000034a037220 */ /* 0x000fe20000410000 */
[----:B------:R-:W-:Y:S01]  /*3570*/  FADD.FTZ R72, R86, 1 ;  /* 0x3f80000056487421 */ /* 0x000fe20000010000 */
[----:B------:R-:W-:Y:S01]  /*3580*/  FADD.FTZ R4, -R66, 1 ;  /* 0x3f80000042047421 */ /* 0x000fe20000010100 */
[----:B------:R-:W-:-:S03]  /*3590*/  FMUL.FTZ R75, R76, R43 ;  /* 0x0000002b4c4b7220 */ /* 0x000fc60000410000 */
[----:B------:R-:W3:Y:S01]  /*35a0*/  MUFU.RCP R69, R69 ;  /* 0x0000004500457308 */ /* 0x000ee20000001000 */
[----:B------:R-:W-:Y:S01]  /*35b0*/  FADD.FTZ R74, R88, 1 ;  /* 0x3f800000584a7421 */ /* 0x000fe20000010000 */
[----:B------:R-:W-:Y:S01]  /*35c0*/  FADD.FTZ R87, R87, 1 ;  /* 0x3f80000057577421 */ /* 0x000fe20000010000 */
[----:B0-----:R-:W-:Y:S01]  /*35d0*/  FFMA.FTZ R85, R41, R4, 1 ;  /* 0x3f80000029557423 */ /* 0x001fe20000010004 */
[----:B------:R-:W-:Y:S01]  /*35e0*/  FMUL.FTZ R4, R66, R75 ;  /* 0x0000004b42047220 */ /* 0x000fe20000410000 */
[----:B------:R-:W-:-:S03]  /*35f0*/  SHF.L.U32 R36, R36, 0x10, RZ ;  /* 0x0000001024247819 */ /* 0x000fc600000006ff */
[----:B------:R-:W0:Y:S01]  /*3600*/  MUFU.RCP R72, R72 ;  /* 0x0000004800487308 */ /* 0x000e220000001000 */
[----:B------:R-:W-:Y:S01]  /*3610*/  SHF.L.U32 R31, R31, 0x10, RZ ;  /* 0x000000101f1f7819 */ /* 0x000fe200000006ff */
[----:B------:R-:W-:Y:S02]  /*3620*/  IMAD.U32 R28, R28, 0x10000, RZ ;  /* 0x000100001c1c7824 */ /* 0x000fe400078e00ff */
[----:B-1----:R-:W-:Y:S01]  /*3630*/  FADD.FTZ R86, -R70, 1 ;  /* 0x3f80000046567421 */ /* 0x002fe20000010100 */
[----:B--2---:R-:W-:Y:S01]  /*3640*/  FADD.FTZ R89, -R73, 1 ;  /* 0x3f80000049597421 */ /* 0x004fe20000010100 */
[----:B------:R-:W-:Y:S02]  /*3650*/  SHF.L.U32 R67, R67, 0x10, RZ ;  /* 0x0000001043437819 */ /* 0x000fe400000006ff */
[----:B------:R1:W2:Y:S01]  /*3660*/  MUFU.RCP R75, R87 ;  /* 0x00000057004b7308 */ /* 0x0002a20000001000 */
[----:B------:R-:W-:Y:S01]  /*3670*/  SHF.L.U32 R118, R118, 0x10, RZ ;  /* 0x0000001076767819 */ /* 0x000fe200000006ff */
[----:B------:R-:W-:-:S02]  /*3680*/  IMAD.U32 R119, R119, 0x10000, RZ ;  /* 0x0001000077777824 */ /* 0x000fc400078e00ff */
[----:B------:R-:W-:-:S04]  /*3690*/  IMAD.U32 R33, R33, 0x10000, RZ ;  /* 0x0001000021217824 */ /* 0x000fc800078e00ff */
[----:B------:R-:W4:Y:S01]  /*36a0*/  MUFU.RCP R74, R74 ;  /* 0x0000004a004a7308 */ /* 0x000f220000001000 */
[----:B------:R-:W-:Y:S02]  /*36b0*/  IMAD.U32 R68, R68, 0x10000, RZ ;  /* 0x0001000044447824 */ /* 0x000fe400078e00ff */
[----:B------:R-:W-:Y:S01]  /*36c0*/  FMUL.FTZ R4, R4, R85 ;  /* 0x0000005504047220 */ /* 0x000fe20000410000 */
[----:B------:R-:W-:Y:S01]  /*36d0*/  FFMA.FTZ R90, R45, R86, 1 ;  /* 0x3f8000002d5a7423 */ /* 0x000fe20000010056 */
[----:B------:R-:W-:Y:S01]  /*36e0*/  FFMA.FTZ R91, R46, R89, 1 ;  /* 0x3f8000002e5b7423 */ /* 0x000fe20000010059 */
[----:B------:R-:W-:Y:S01]  /*36f0*/  FMUL.FTZ R92, R28, R119 ;  /* 0x000000771c5c7220 */ /* 0x000fe20000410000 */
[----:B---3--:R-:W-:Y:S01]  /*3700*/  FADD.FTZ R85, -R69, 1 ;  /* 0x3f80000045557421 */ /* 0x008fe20000010100 */
        /* <DEDUP_REMOVED lines=15> */
[----:B------:R-:W-:-:S02]  /*3800*/  IMAD.U32 R122, R122, 0x10000, RZ ;  /* 0x000100007a7a7824 */ /* 0x000fc400078e00ff */
[----:B------:R-:W-:Y:S01]  /*3810*/  FMUL.FTZ R91, R92, R91 ;  /* 0x0000005b5c5b7220 */ /* 0x000fe20000410000 */
[----:B------:R-:W-:Y:S01]  /*3820*/  FMUL.FTZ R85, R86, R85 ;  /* 0x0000005556557220 */ /* 0x000fe20000410000 */
[----:B------:R-:W-:Y:S01]  /*3830*/  FMUL.FTZ R87, R88, R87 ;  /* 0x0000005758577220 */ /* 0x000fe20000410000 */
[----:B------:R-:W-:Y:S01]  /*3840*/  FMUL.FTZ R90, R89, R90 ;  /* 0x0000005a595a7220 */ /* 0x000fe20000410000 */
[----:B------:R-:W-:Y:S01]  /*3850*/  F2FP.BF16.F32.PACK_AB R92, R6, R5 ;  /* 0x00000005065c723e */ /* 0x000fe200000010ff */
[----:B------:R-:W-:Y:S01]  /*3860*/  BAR.SYNC.DEFER_BLOCKING 0x0 ;  /* 0x0000000000007b1d */ /* 0x000fe20000010000 */
[----:B0-----:R-:W-:Y:S01]  /*3870*/  FADD.FTZ R6, -R72, 1 ;  /* 0x3f80000048067421 */ /* 0x001fe20000010100 */
[----:B--2---:R-:W-:Y:S01]  /*3880*/  FADD.FTZ R89, -R75, 1 ;  /* 0x3f8000004b597421 */ /* 0x004fe20000010100 */
[----:B----4-:R-:W-:Y:S01]  /*3890*/  FADD.FTZ R88, -R74, 1 ;  /* 0x3f8000004a587421 */ /* 0x010fe20000010100 */
        /* <DEDUP_REMOVED lines=64> */
[----:B------:R-:W-:Y:S01]  /*3ca0*/  UIMAD UR6, UR30, UR32, URZ ;  /* 0x000000201e0672a4 */ /* 0x000fe2000f8e023f */
[----:B0-----:R-:W-:Y:S01]  /*3cb0*/  P2R R2, PR, RZ, 0x40 ;  /* 0x00000040ff027803 */ /* 0x001fe20000000000 */
[----:B------:R-:W-:Y:S01]  /*3cc0*/  UIMAD.WIDE.U32 UR24, UR31, UR32, URZ ;  /* 0x000000201f1872a5 */ /* 0x000fe2000f8e003f */
[C---:B------:R-:W-:Y:S01]  /*3cd0*/  IADD3 R2, P1, R116.reuse, UR35, RZ ;  /* 0x0000002374027c10 */ /* 0x040fe2000ff3e0ff */
[----:B------:R-:W-:Y:S01]  /*3ce0*/  UIMAD UR23, UR31, UR33, UR6 ;  /* 0x000000211f1772a4 */ /* 0x000fe2000f8e0206 */
[----:B------:R-:W-:Y:S02]  /*3cf0*/  BSSY B0, `(.L_x_7585) ;  /* 0x0000012000007945 */ /* 0x000fe40003800000 */
[----:B------:R-:W-:Y:S01]  /*3d00*/  IADD3.X R3, R117, UR37, RZ, P1, !PT ;  /* 0x0000002575037c10 */ /* 0x000fe20008ffe4ff */
[----:B------:R-:W-:Y:S01]  /*3d10*/  UIADD3 UR6, UR25, UR23, URZ ;  /* 0x0000001719067290 */ /* 0x000fe2000fffe03f */
[----:B-1----:R-:W-:-:S13]  /*3d20*/  ISETP.GE.AND P0, PT, R116, R137, PT ;  /* 0x000000897400720c */ /* 0x002fda0003f06270 */
        /* <DEDUP_REMOVED lines=14> */
.L_x_7586:
[----:B------:R-:W-:Y:S05]  /*3e10*/  BSYNC B0 ;  /* 0x0000000000007941 */ /* 0x000fea0003800000 */
.L_x_7585:
        /* <DEDUP_REMOVED lines=11> */
[----:B------:R-:W-:Y:S01]  /*3ed0*/  ULDC.64 UR32, c[0x0][0x320] ;  /* 0x0000c80000207ab9 */ /* 0x000fe20000000a00 */
[----:B------:R-:W-:Y:S01]  /*3ee0*/  ULDC.64 UR28, c[0x0][0x3e8] ;  /* 0x0000fa00001c7ab9 */ /* 0x000fe20000000a00 */
[----:B------:R-:W-:Y:S01]  /*3ef0*/  UIADD3.X UR24, UR22, UR24, UR25, UP0, !UPT ;  /* 0x0000001816187290 */ /* 0x000fe200087fe419 */
[----:B------:R-:W-:Y:S01]  /*3f00*/  LEA R4, P1, R116, UR28, 0x1 ;  /* 0x0000001c74047c11 */ /* 0x000fe2000f8208ff */
[----:B------:R-:W-:Y:S01]  /*3f10*/  FMUL.FTZ R34, R34, R59 ;  /* 0x0000003b22227220 */ /* 0x000fe20000410000 */
[----:B0-----:R-:W-:Y:S01]  /*3f20*/  MOV R6, UR6 ;  /* 0x0000000600067c02 */ /* 0x001fe20008000f00 */
[----:B------:R-:W-:Y:S01]  /*3f30*/  FMUL.FTZ R29, R29, R58 ;  /* 0x0000003a1d1d7220 */ /* 0x000fe20000410000 */
[----:B------:R-:W-:Y:S01]  /*3f40*/  LEA.HI.X R5, R116, UR29, R117, 0x1, P1 ;  /* 0x0000001d74057c11 */ /* 0x000fe200088f0c75 */
[----:B------:R-:W-:Y:S01]  /*3f50*/  IMAD.U32 R7, RZ, RZ, UR24 ;  /* 0x00000018ff077e24 */ /* 0x000fe2000f8e00ff */
[----:B------:R-:W-:Y:S01]  /*3f60*/  LEA R4, P1, R6, R4, 0x1 ;  /* 0x0000000406047211 */ /* 0x000fe200078208ff */
[----:B------:R-:W-:Y:S01]  /*3f70*/  FMUL.FTZ R32, R32, R61 ;  /* 0x0000003d20207220 */ /* 0x000fe20000410000 */
[----:B------:R-:W-:Y:S01]  /*3f80*/  SHF.L.U32 R22, R22, 0x10, RZ ;  /* 0x0000001016167819 */ /* 0x000fe200000006ff */
[----:B------:R-:W-:Y:S01]  /*3f90*/  FMUL.FTZ R35, R35, R60 ;  /* 0x0000003c23237220 */ /* 0x000fe20000410000 */
[----:B------:R-:W-:Y:S01]  /*3fa0*/  LEA.HI.X R5, R6, R5, R7, 0x1, P1 ;  /* 0x0000000506057211 */ /* 0x000fe200008f0c07 */
[----:B------:R-:W-:Y:S01]  /*3fb0*/  FMUL.FTZ R37, R37, R62 ;  /* 0x0000003e25257220 */ /* 0x000fe20000410000 */
        /* <DEDUP_REMOVED lines=36> */
[----:B------:R-:W-:Y:S01]  /*4200*/  ISETP.NE.U32.AND P0, PT, RZ, UR32, PT ;  /* 0x00000020ff007c0c */ /* 0x000fe2000bf05070 */
[----:B------:R-:W-:-:S02]  /*4210*/  IMAD.U32 R100, R21, 0x10000, RZ ;  /* 0x0001000015647824 */ /* 0x000fc400078e00ff */
[--C-:B0----5:R-:W-:Y:S01]  /*4220*/  FADD.FTZ R99, R22, R173.reuse ;  /* 0x000000ad16637221 */ /* 0x121fe20000010000 */
[----:B------:R-:W-:Y:S01]  /*4230*/  @!P4 STG.E.U16 desc[UR26][R4.64+-0x100], R129 ;  /* 0xffff00810400c986 */ /* 0x000fe2000c10151a */
[----:B------:R-:W-:Y:S01]  /*4240*/  ISETP.NE.AND.EX P0, PT, RZ, UR33, PT, P0 ;  /* 0x00000021ff007c0c */ /* 0x000fe2000bf05300 */
[----:B------:R-:W-:Y:S02]  /*4250*/  IMAD.U32 R98, R19, 0x10000, RZ ;  /* 0x0001000013627824 */ /* 0x000fe400078e00ff */
[--C-:B------:R-:W-:Y:S01]  /*4260*/  FADD.FTZ R100, R100, R173.reuse ;  /* 0x000000ad64647221 */ /* 0x100fe20000010000 */
[----:B------:R-:W-:Y:S01]  /*4270*/  @!P5 STG.E.U16 desc[UR26][R4.64+-0xc0], R131 ;  /* 0xffff40830400d986 */ /* 0x000fe2000c10151a */
[----:B------:R-:W-:Y:S02]  /*4280*/  IMAD.U32 R96, R17, 0x10000, RZ ;  /* 0x0001000011607824 */ /* 0x000fe400078e00ff */
[----:B------:R-:W-:Y:S01]  /*4290*/  FADD.FTZ R97, R20, R173 ;  /* 0x000000ad14617221 */ /* 0x000fe20000010000 */
[----:B------:R-:W-:Y:S01]  /*42a0*/  IMAD.U32 R94, R15, 0x10000, RZ ;  /* 0x000100000f5e7824 */ /* 0x000fe200078e00ff */
[----:B------:R-:W-:Y:S01]  /*42b0*/  @!P1 STG.E.U16 desc[UR26][R4.64+-0x80], R133 ;  /* 0xffff808504009986 */ /* 0x000fe2000c10151a */
[----:B------:R-:W-:-:S02]  /*42c0*/  IMAD.U32 R92, R13, 0x10000, RZ ;  /* 0x000100000d5c7824 */ /* 0x000fc400078e00ff */
[--C-:B------:R-:W-:Y:S01]  /*42d0*/  FADD.FTZ R98, R98, R173.reuse ;  /* 0x000000ad62627221 */ /* 0x100fe20000010000 */
[----:B------:R-:W-:Y:S01]  /*42e0*/  IMAD.U32 R90, R11, 0x10000, RZ ;  /* 0x000100000b5a7824 */ /* 0x000fe200078e00ff */
[----:B------:R-:W-:Y:S01]  /*42f0*/  @!P3 STG.E.U16 desc[UR26][R4.64+-0x40], R135 ;  /* 0xffffc0870400b986 */ /* 0x000fe2000c10151a */
[----:B------:R-:W-:Y:S02]  /*4300*/  IMAD.U32 R88, R9, 0x10000, RZ ;  /* 0x0001000009587824 */ /* 0x000fe400078e00ff */
[--C-:B------:R-:W-:Y:S01]  /*4310*/  FADD.FTZ R95, R18, R173.reuse ;  /* 0x000000ad125f7221 */ /* 0x100fe20000010000 */
[----:B------:R-:W-:Y:S01]  /*4320*/  IMAD.U32 R0, R0, 0x10000, RZ ;  /* 0x0001000000007824 */ /* 0x000fe200078e00ff */
[----:B------:R-:W-:Y:S01]  /*4330*/  @!P2 STG.E.U16 desc[UR26][R4.64+-0x1c0], R123 ;  /* 0xfffe407b0400a986 */ /* 0x000fe2000c10151a */
[----:B------:R-:W-:Y:S01]  /*4340*/  ISETP.GE.AND P2, PT, R184, R137, PT ;  /* 0x00000089b800720c */ /* 0x000fe20003f46270 */
[--C-:B------:R-:W-:Y:S01]  /*4350*/  FADD.FTZ R96, R96, R173.reuse ;  /* 0x000000ad60607221 */ /* 0x100fe20000010000 */
[--C-:B------:R-:W-:Y:S01]  /*4360*/  FADD.FTZ R93, R16, R173.reuse ;  /* 0x000000ad105d7221 */ /* 0x100fe20000010000 */
[--C-:B------:R-:W-:Y:S01]  /*4370*/  FADD.FTZ R94, R94, R173.reuse ;  /* 0x000000ad5e5e7221 */ /* 0x100fe20000010000 */
[--C-:B------:R-:W-:Y:S01]  /*4380*/  FADD.FTZ R91, R14, R173.reuse ;  /* 0x000000ad0e5b7221 */ /* 0x100fe20000010000 */
[--C-:B------:R-:W-:Y:S01]  /*4390*/  FADD.FTZ R92, R92, R173.reuse ;  /* 0x000000ad5c5c7221 */ /* 0x100fe20000010000 */
[--C-:B-1----:R-:W-:Y:S01]  /*43a0*/  FADD.FTZ R89, R12, R173.reuse ;  /* 0x000000ad0c597221 */ /* 0x102fe20000010000 */
[--C-:B------:R-:W-:Y:S01]  /*43b0*/  FADD.FTZ R90, R90, R173.reuse ;  /* 0x000000ad5a5a7221 */ /* 0x100fe20000010000 */
[--C-:B------:R-:W-:Y:S01]  /*43c0*/  FADD.FTZ R87, R10, R173.reuse ;  /* 0x000000ad0a577221 */ /* 0x100fe20000010000 */
[--C-:B------:R-:W-:Y:S01]  /*43d0*/  FADD.FTZ R88, R88, R173.reuse ;  /* 0x000000ad58587221 */ /* 0x100fe20000010000 */
[--C-:B------:R-:W-:Y:S01]  /*43e0*/  FADD.FTZ R86, R0, R173.reuse ;  /* 0x000000ad00567221 */ /* 0x100fe20000010000 */
[----:B------:R-:W-:Y:S01]  /*43f0*/  FMUL.FTZ R84, R47, R34 ;  /* 0x000000222f547220 */ /* 0x000fe20000410000 */
[----:B------:R-:W-:Y:S01]  /*4400*/  FMUL.FTZ R83, R48, R29 ;  /* 0x0000001d30537220 */ /* 0x000fe20000410000 */
        /* <DEDUP_REMOVED lines=12> */
[----:B0-----:R-:W-:Y:S01]  /*44d0*/  FADD.FTZ R85, R8, R173 ;  /* 0x000000ad08557221 */ /* 0x001fe20000010000 */
        /* <DEDUP_REMOVED lines=41> */
[----:B------:R-:W-:Y:S01]  /*4770*/  STS.U16 [R139], R26 ;  /* 0x0000001a8b007388 */ /* 0x000fe20000000400 */
[----:B------:R-:W-:Y:S01]  /*4780*/  PRMT R6, R41, 0x7632, R6 ;  /* 0x0000763229067816 */ /* 0x000fe20000000006 */
[----:B------:R-:W-:Y:S01]  /*4790*/  BSSY B0, `(.L_x_7588) ;  /* 0x0000032000007945 */ /* 0x000fe20003800000 */
[----:B-1----:R-:W-:Y:S01]  /*47a0*/  PRMT R4, R44, 0x7632, R4 ;  /* 0x000076322c047816 */ /* 0x002fe20000000004 */
[----:B------:R-:W-:Y:S01]  /*47b0*/  STS.U16 [R139+0x4], R30 ;  /* 0x0000041e8b007388 */ /* 0x000fe20000000400 */
[----:B------:R-:W-:-:S02]  /*47c0*/  PRMT R8, R52, 0x7632, R8 ;  /* 0x0000763234087816 */ /* 0x000fc40000000008 */
        /* <DEDUP_REMOVED lines=40> */
[----:B------:R-:W-:Y:S02]  /*4a50*/  VIADD R3, R3, UR23 ;  /* 0x0000001703037c36 */ /* 0x000fe40008000000 */
[----:B------:R-:W-:-:S04]  /*4a60*/  IMAD.WIDE.U32 R2, R5, UR8, R2 ;  /* 0x0000000805027c25 */ /* 0x000fc8000f8e0002 */
[----:B------:R-:W-:Y:S01]  /*4a70*/  VIADD R3, R3, UR28 ;  /* 0x0000001c03037c36 */ /* 0x000fe20008000000 */
[----:B------:R-:W-:-:S04]  /*4a80*/  LEA R4, P0, R2, UR32, 0x1 ;  /* 0x0000002002047c11 */ /* 0x000fc8000f8008ff */
[----:B------:R-:W-:-:S05]  /*4a90*/  LEA.HI.X R5, R2, UR33, R3, 0x1, P0 ;  /* 0x0000002102057c11 */ /* 0x000fca00080f0c03 */
[----:B------:R0:W-:Y:S04]  /*4aa0*/  STG.E.U16 desc[UR26][R4.64], R7 ;  /* 0x0000000704007986 */ /* 0x0001e8000c10151a */
.L_x_7589:
[----:B------:R-:W-:Y:S05]  /*4ab0*/  BSYNC B0 ;  /* 0x0000000000007941 */ /* 0x000fea0003800000 */
.L_x_7588:
        /* <DEDUP_REMOVED lines=43> */
.L_x_7587:
[----:B------:R-:W-:Y:S01]  /*4d70*/  SHF.L.U32 R0, R138, 0x10, RZ ;  /* 0x000000108a007819 */ /* 0x000fe200000006ff */
[----:B0-----:R-:W-:Y:S01]  /*4d80*/  IMAD.U32 R2, R115, 0x10000, RZ ;  /* 0x0001000073027824 */ /* 0x001fe200078e00ff */
[----:B------:R-:W-:Y:S01]  /*4d90*/  SHF.L.U32 R4, R114, 0x10, RZ ;  /* 0x0000001072047819 */ /* 0x000fe200000006ff */
[----:B------:R-:W0:Y:S01]  /*4da0*/  LDC R5, c[0x0][0x21c] ;  /* 0x00008700ff057b82 */ /* 0x000e220000000800 */
[----:B------:R-:W-:Y:S01]  /*4db0*/  HFMA2.MMA R52, -RZ, RZ, 0, 0 ;  /* 0x00000000ff347435 */ /* 0x000fe200000001ff */
[C---:B------:R-:W-:Y:S01]  /*4dc0*/  FFMA.FTZ R0, R84.reuse, R0, R169 ;  /* 0x0000000054007223 */ /* 0x040fe200000100a9 */
[----:B------:R-:W-:Y:S02]  /*4dd0*/  IMAD.U32 R169, R101, 0x10000, RZ ;  /* 0x0001000065a97824 */ /* 0x000fe400078e00ff */
[-C--:B------:R-:W-:Y:S01]  /*4de0*/  FMUL.FTZ R68, R84, R175.reuse ;  /* 0x000000af54447220 */ /* 0x080fe20000410000 */
[CC--:B------:R-:W-:Y:S01]  /*4df0*/  FMUL.FTZ R67, R83.reuse, R175.reuse ;  /* 0x000000af53437220 */ /* 0x0c0fe20000410000 */
[----:B------:R-:W-:Y:S01]  /*4e00*/  FFMA.FTZ R3, R83, R2, R0 ;  /* 0x0000000253037223 */ /* 0x000fe20000010000 */
[----:B------:R-:W-:Y:S01]  /*4e10*/  IMAD.U32 R0, R113, 0x10000, RZ ;  /* 0x0001000071007824 */ /* 0x000fe200078e00ff */
[----:B------:R-:W-:Y:S01]  /*4e20*/  SHF.L.U32 R2, R112, 0x10, RZ ;  /* 0x0000001070027819 */ /* 0x000fe200000006ff */
[CC--:B------:R-:W-:Y:S01]  /*4e30*/  FMUL.FTZ R66, R82.reuse, R175.reuse ;  /* 0x000000af52427220 */ /* 0x0c0fe20000410000 */
[----:B------:R-:W-:Y:S01]  /*4e40*/  FFMA.FTZ R4, R82, R4, R3 ;  /* 0x0000000452047223 */ /* 0x000fe20000010003 */
[-C--:B------:R-:W-:Y:S01]  /*4e50*/  FMUL.FTZ R65, R81, R175.reuse ;  /* 0x000000af51417220 */ /* 0x080fe20000410000 */
[-C--:B------:R-:W-:Y:S01]  /*4e60*/  FMUL.FTZ R64, R80, R175.reuse ;  /* 0x000000af50407220 */ /* 0x080fe20000410000 */
[-C--:B------:R-:W-:Y:S01]  /*4e70*/  FMUL.FTZ R63, R79, R175.reuse ;  /* 0x000000af4f3f7220 */ /* 0x080fe20000410000 */
[----:B------:R-:W-:Y:S01]  /*4e80*/  FFMA.FTZ R3, R81, R0, R4 ;  /* 0x0000000051037223 */ /* 0x000fe20000010004 */
[----:B------:R-:W-:Y:S01]  /*4e90*/  IMAD.U32 R0, R111, 0x10000, RZ ;  /* 0x000100006f007824 */ /* 0x000fe200078e00ff */
[----:B------:R-:W-:Y:S01]  /*4ea0*/  SHF.L.U32 R4, R110, 0x10, RZ ;  /* 0x000000106e047819 */ /* 0x000fe200000006ff */
[-C--:B------:R-:W-:Y:S01]  /*4eb0*/  FMUL.FTZ R62, R78, R175.reuse ;  /* 0x000000af4e3e7220 */ /* 0x080fe20000410000 */
        /* <DEDUP_REMOVED lines=9> */
[----:B0-----:R-:W-:Y:S01]  /*4f50*/  ISETP.GE.AND P0, PT, R5, 0x1, PT ;  /* 0x000000010500780c */ /* 0x001fe20003f06270 */
        /* <DEDUP_REMOVED lines=8> */
[----:B------:R-:W-:Y:S01]  /*4fe0*/  FMUL.FTZ R53, R69, R175 ;  /* 0x000000af45357220 */ /* 0x000fe20000410000 */
[----:B------:R-:W-:Y:S01]  /*4ff0*/  CS2R R50, SRZ ;  /* 0x0000000000327805 */ /* 0x000fe2000001ff00 */
[----:B------:R-:W-:Y:S01]  /*5000*/  FFMA.FTZ R3, R75, R0, R2 ;  /* 0x000000004b037223 */ /* 0x000fe20000010002 */
[----:B------:R-:W-:Y:S01]  /*5010*/  IMAD.U32 R0, R105, 0x10000, RZ ;  /* 0x0001000069007824 */ /* 0x000fe200078e00ff */
[----:B------:R-:W-:-:S02]  /*5020*/  SHF.L.U32 R2, R104, 0x10, RZ ;  /* 0x0000001068027819 */ /* 0x000fc400000006ff */
[----:B------:R-:W-:Y:S01]  /*5030*/  CS2R R48, SRZ ;  /* 0x0000000000307805 */ /* 0x000fe2000001ff00 */
[----:B------:R-:W-:Y:S01]  /*5040*/  FFMA.FTZ R4, R74, R4, R3 ;  /* 0x000000044a047223 */ /* 0x000fe20000010003 */
[----:B------:R-:W-:Y:S02]  /*5050*/  CS2R R46, SRZ ;  /* 0x00000000002e7805 */ /* 0x000fe4000001ff00 */
[----:B------:R-:W-:Y:S02]  /*5060*/  CS2R R44, SRZ ;  /* 0x00000000002c7805 */ /* 0x000fe4000001ff00 */
[----:B------:R-:W-:Y:S01]  /*5070*/  CS2R R42, SRZ ;  /* 0x00000000002a7805 */ /* 0x000fe2000001ff00 */
[----:B------:R-:W-:Y:S01]  /*5080*/  FFMA.FTZ R3, R73, R0, R4 ;  /* 0x0000000049037223 */ /* 0x000fe20000010004 */
[----:B------:R-:W-:Y:S01]  /*5090*/  IMAD.U32 R0, R103, 0x10000, RZ ;  /* 0x0001000067007824 */ /* 0x000fe200078e00ff */
[----:B------:R-:W-:Y:S02]  /*50a0*/  SHF.L.U32 R4, R102, 0x10, RZ ;  /* 0x0000001066047819 */ /* 0x000fe400000006ff */
[----:B------:R-:W-:Y:S01]  /*50b0*/  CS2R R40, SRZ ;  /* 0x0000000000287805 */ /* 0x000fe2000001ff00 */
[----:B------:R-:W-:Y:S01]  /*50c0*/  FFMA.FTZ R2, R72, R2, R3 ;  /* 0x0000000248027223 */ /* 0x000fe20000010003 */
[----:B------:R-:W-:Y:S01]  /*50d0*/  CS2R R38, SRZ ;  /* 0x0000000000267805 */ /* 0x000fe2000001ff00 */
[----:B------:R-:W-:-:S02]  /*50e0*/  IMAD.MOV.U32 R37, RZ, RZ, RZ ;  /* 0x000000ffff257224 */ /* 0x000fc400078e00ff */
[----:B------:R-:W-:-:S04]  /*50f0*/  FFMA.FTZ R3, R71, R0, R2 ;  /* 0x0000000047037223 */ /* 0x000fc80000010002 */
[----:B------:R-:W-:-:S04]  /*5100*/  FFMA.FTZ R4, R70, R4, R3 ;  /* 0x0000000446047223 */ /* 0x000fc80000010003 */
[----:B------:R-:W-:Y:S01]  /*5110*/  FFMA.FTZ R169, R69, R169, R4 ;  /* 0x000000a945a97223 */ /* 0x000fe20000010004 */
[----:B------:R-:W-:Y:S06]  /*5120*/  BAR.SYNC.DEFER_BLOCKING 0x0 ;  /* 0x0000000000007b1d */ /* 0x000fec0000010000 */
[----:B------:R-:W-:Y:S05]  /*5130*/  @!P0 BRA `(.L_x_7590) ;  /* 0x0000004400008947 */ /* 0x000fea0003800000 */
[----:B------:R-:W0:Y:S01]  /*5140*/  LDC R36, c[0x0][0x224] ;  /* 0x00008900ff247b82 */ /* 0x000e220000000800 */
[----:B------:R-:W-:Y:S01]  /*5150*/  UIADD3 UR20, UR34, -0x1, URZ ;  /* 0xffffffff22147890 */ /* 0x000fe2000fffe03f */
[-C--:B------:R-:W-:Y:S01]  /*5160*/  ISETP.GE.AND P0, PT, R116, R157.reuse, PT ;  /* 0x0000009d7400720c */ /* 0x080fe20003f06270 */
[----:B------:R-:W-:Y:S01]  /*5170*/  ULDC.64 UR28, c[0x0][0x230] ;  /* 0x00008c00001c7ab9 */ /* 0x000fe20000000a00 */
[----:B------:R-:W-:Y:S01]  /*5180*/  MOV R34, R157 ;  /* 0x0000009d00227202 */ /* 0x000fe20000000f00 */
[----:B------:R-:W-:Y:S01]  /*5190*/  UIMAD UR5, UR5, UR28, URZ ;  /* 0x0000001c050572a4 */ /* 0x000fe2000f8e023f */
[----:B------:R-:W-:Y:S01]  /*51a0*/  IMAD.MOV.U32 R33, RZ, RZ, RZ ;  /* 0x000000ffff217224 */ /* 0x000fe200078e00ff */
[----:B------:R-:W-:Y:S01]  /*51b0*/  ULEA.HI UR23, UR20, UR20, URZ, 0x1 ;  /* 0x0000001414177291 */ /* 0x000fe2000f8f083f */
[----:B------:R-:W1:Y:S01]  /*51c0*/  LDC R35, c[0x0][0x218] ;  /* 0x00008600ff237b82 */ /* 0x000e620000000800 */
[----:B------:R-:W-:Y:S01]  /*51d0*/  UIMAD.WIDE.U32 UR24, UR8, UR28, URZ ;  /* 0x0000001c081872a5 */ /* 0x000fe2000f8e003f */
[----:B------:R-:W-:Y:S01]  /*51e0*/  MOV R52, RZ ;  /* 0x000000ff00347202 */ /* 0x000fe20000000f00 */
[----:B------:R-:W-:-:S02]  /*51f0*/  UIMAD UR28, UR8, UR29, UR5 ;  /* 0x0000001d081c72a4 */ /* 0x000fc4000f8e0205 */
[----:B------:R-:W-:Y:S01]  /*5200*/  ULOP3.LUT UR23, UR23, 0xfffffe, URZ, 0xc0, !UPT ;  /* 0x00fffffe17177892 */ /* 0x000fe2000f8ec03f */
[----:B------:R-:W-:Y:S02]  /*5210*/  UMOV UR5, URZ ;  /* 0x0000003f00057c82 */ /* 0x000fe40008000000 */
[----:B------:R-:W2:Y:S01]  /*5220*/  LDC.64 R118, c[0x0][0x2d0] ;  /* 0x0000b400ff767b82 */ /* 0x000ea20000000a00 */
[----:B------:R-:W-:Y:S02]  /*5230*/  UIADD3 UR46, UR20, -UR23, URZ ;  /* 0x80000017142e7290 */ /* 0x000fe4000fffe03f */
[----:B------:R-:W-:Y:S01]  /*5240*/  UIADD3 UR23, UR25, UR28, URZ ;  /* 0x0000001c19177290 */ /* 0x000fe2000fffe03f */
[----:B------:R-:W-:Y:S01]  /*5250*/  UMOV UR6, URZ ;  /* 0x0000003f00067c82 */ /* 0x000fe20008000000 */
[----:B------:R-:W-:Y:S01]  /*5260*/  ULDC UR50, c[0x0][0x21c] ;  /* 0x0000870000327ab9 */ /* 0x000fe20000000800 */
[----:B------:R-:W-:Y:S02]  /*5270*/  ULDC.64 UR28, c[0x0][0x3c8] ;  /* 0x0000f200001c7ab9 */ /* 0x000fe40000000a00 */
[----:B------:R-:W3:Y:S01]  /*5280*/  LDC.64 R120, c[0x0][0x348] ;  /* 0x0000d200ff787b82 */ /* 0x000ee20000000a00 */
[----:B------:R-:W-:Y:S01]  /*5290*/  ULDC.64 UR32, c[0x0][0x3d0] ;  /* 0x0000f40000207ab9 */ /* 0x000fe20000000a00 */
[----:B------:R-:W-:Y:S01]  /*52a0*/  ULDC.64 UR36, c[0x0][0x238] ;  /* 0x00008e0000247ab9 */ /* 0x000fe20000000a00 */
[----:B------:R-:W-:Y:S01]  /*52b0*/  ULDC.64 UR38, c[0x0][0x250] ;  /* 0x0000940000267ab9 */ /* 0x000fe20000000a00 */
[----:B------:R-:W-:Y:S01]  /*52c0*/  ULDC.64 UR40, c[0x0][0x270] ;  /* 0x00009c0000287ab9 */ /* 0x000fe20000000a00 */
[----:B------:R-:W-:Y:S01]  /*52d0*/  ULDC.64 UR42, c[0x0][0x350] ;  /* 0x0000d400002a7ab9 */ /* 0x000fe20000000a00 */
[----:B------:R-:W-:-:S02]  /*52e0*/  ULDC.64 UR44, c[0x0][0x370] ;  /* 0x0000dc00002c7ab9 */ /* 0x000fc40000000a00 */
[----:B------:R-:W4:Y:S08]  /*52f0*/  LDC.64 R122, c[0x0][0x360] ;  /* 0x0000d800ff7a7b82 */ /* 0x000f300000000a00 */
[----:B------:R-:W0:Y:S08]  /*5300*/  LDC.64 R124, c[0x0][0x368] ;  /* 0x0000da00ff7c7b82 */ /* 0x000e300000000a00 */
[----:B------:R-:W0:Y:S02]  /*5310*/  LDC.64 R126, c[0x0][0x380] ;  /* 0x0000e000ff7e7b82 */ /* 0x000e240000000a00 */
.L_x_7627:
[----:B------:R-:W-:Y:S01]  /*5320*/  SHF.R.S32.HI R24, RZ, 0x1f, R33 ;  /* 0x0000001fff187819 */ /* 0x000fe20000011421 */
[C---:B-1----:R-:W-:Y:S01]  /*5330*/  IMAD.WIDE.U32 R2, R33.reuse, UR38, R116 ;  /* 0x0000002621027c25 */ /* 0x042fe2000f8e0074 */
[-C--:B------:R-:W-:Y:S02]  /*5340*/  ISETP.GE.AND P1, PT, R184, R34.reuse, PT ;  /* 0x00000022b800720c */ /* 0x080fe40003f26270 */
[-C--:B------:R-:W-:Y:S01]  /*5350*/  ISETP.GE.AND P2, PT, R182, R34.reuse, PT ;  /* 0x00000022b600720c */ /* 0x080fe20003f46270 */
[----:B------:R-:W-:Y:S01]  /*5360*/  IMAD R0, R24, UR38, RZ ;  /* 0x0000002618007c24 */ /* 0x000fe2000f8e02ff */
[----:B------:R-:W-:Y:S02]  /*5370*/  LEA R8, P4, R2, R165, 0x1 ;  /* 0x000000a502087211 */ /* 0x000fe400078808ff */
[-C--:B------:R-:W-:Y:S01]  /*5380*/  ISETP.GE.AND P3, PT, R180, R34.reuse, PT ;  /* 0x00000022b400720c */ /* 0x080fe20003f66270 */
[----:B------:R-:W-:Y:S01]  /*5390*/  IMAD R5, R33, UR39, R0 ;  /* 0x0000002721057c24 */ /* 0x000fe2000f8e0200 */
[----:B------:R-:W-:-:S02]  /*53a0*/  ISETP.GE.AND P5, PT, R176, R34, PT ;  /* 0x00000022b000720c */ /* 0x000fc40003fa6270 */
[----:B------:R-:W-:Y:S01]  /*53b0*/  PRMT R11, RZ, 0x7610, R11 ;  /* 0x00007610ff0b7816 */ /* 0x000fe2000000000b */
[----:B------:R-:W-:Y:S01]  /*53c0*/  IMAD.IADD R0, R3, 0x1, R5 ;  /* 0x0000000103007824 */ /* 0x000fe200078e0205 */
[----:B------:R-:W-:Y:S02]  /*53d0*/  PRMT R10, RZ, 0x7610, R10 ;  /* 0x00007610ff0a7816 */ /* 0x000fe4000000000a */
[----:B------:R-:W-:Y:S02]  /*53e0*/  PRMT R13, RZ, 0x7610, R13 ;  /* 0x00007610ff0d7816 */ /* 0x000fe4000000000d */
[----:B------:R-:W-:Y:S02]  /*53f0*/  LEA.HI.X R9, R2, R163, R0, 0x1, P4 ;  /* 0x000000a302097211 */ /* 0x000fe400020f0c00 */
[----:B------:R-:W-:Y:S02]  /*5400*/  ISETP.GE.AND P4, PT, R178, R34, PT ;  /* 0x00000022b200720c */ /* 0x000fe40003f86270 */
[----:B------:R-:W-:Y:S01]  /*5410*/  PRMT R12, RZ, 0x7610, R12 ;  /* 0x00007610ff0c7816 */ /* 0x000fe2000000000c */
[----:B------:R-:W5:Y:S01]  /*5420*/  @!P1 LDG.E.U16 R11, desc[UR26][R8.64+0x40] ;  /* 0x0000401a080b9981 */ /* 0x000f62000c1e1500 */
[----:B------:R-:W-:-:S02]  /*5430*/  PRMT R15, RZ, 0x7610, R15 ;  /* 0x00007610ff0f7816 */ /* 0x000fc4000000000f */
[-C--:B------:R-:W-:Y:S01]  /*5440*/  ISETP.GE.AND P1, PT, R174, R34.reuse, PT ;  /* 0x00000022ae00720c */ /* 0x080fe20003f26270 */
[----:B---3--:R-:W3:Y:S01]  /*5450*/  @!P2 LDG.E.U16 R10, desc[UR26][R8.64+0x80] ;  /* 0x0000801a080aa981 */ /* 0x008ee2000c1e1500 */
[----:B------:R-:W-:-:S03]  /*5460*/  ISETP.GE.AND P2, PT, R172, R34, PT ;  /* 0x00000022ac00720c */ /* 0x000fc60003f46270 */
[----:B------:R-:W4:Y:S01]  /*5470*/  @!P3 LDG.E.U16 R13, desc[UR26][R8.64+0xc0] ;  /* 0x0000c01a080db981 */ /* 0x000f22000c1e1500 */
[-C--:B------:R-:W-:Y:S02]  /*5480*/  ISETP.GE.AND P3, PT, R170, R34.reuse, PT ;  /* 0x00000022aa00720c */ /* 0x080fe40003f66270 */
[----:B------:R-:W-:Y:S01]  /*5490*/  PRMT R14, RZ, 0x7610, R14 ;  /* 0x00007610ff0e7816 */ /* 0x000fe2000000000e */
[----:B------:R-:W4:Y:S01]  /*54a0*/  @!P4 LDG.E.U16 R12, desc[UR26][R8.64+0x100] ;  /* 0x0001001a080cc981 */ /* 0x000f22000c1e1500 */
[-C--:B------:R-:W-:Y:S02]  /*54b0*/  ISETP.GE.AND P4, PT, R168, R34.reuse, PT ;  /* 0x00000022a800720c */ /* 0x080fe40003f86270 */
[----:B------:R-:W-:Y:S01]  /*54c0*/  PRMT R17, RZ, 0x7610, R17 ;  /* 0x00007610ff117816 */ /* 0x000fe20000000011 */
[----:B------:R-:W4:Y:S01]  /*54d0*/  @!P5 LDG.E.U16 R15, desc[UR26][R8.64+0x140] ;  /* 0x0001401a080fd981 */ /* 0x000f22000c1e1500 */
[----:B------:R-:W-:Y:S02]  /*54e0*/  ISETP.GE.AND P5, PT, R166, R34, PT ;  /* 0x00000022a600720c */ /* 0x000fe40003fa6270 */
[----:B------:R-:W-:Y:S01]  /*54f0*/  PRMT R16, RZ, 0x7610, R16 ;  /* 0x00007610ff107816 */ /* 0x000fe20000000010 */
[----:B------:R-:W4:Y:S01]  /*5500*/  @!P1 LDG.E.U16 R14, desc[UR26][R8.64+0x180] ;  /* 0x0001801a080e9981 */ /* 0x000f22000c1e1500 */
[----:B------:R-:W-:-:S02]  /*5510*/  PRMT R19, RZ, 0x7610, R19 ;  /* 0x00007610ff137816 */ /* 0x000fc40000000013 */
[----:B------:R-:W-:Y:S01]  /*5520*/  PRMT R0, RZ, 0x7610, R0 ;  /* 0x00007610ff007816 */ /* 0x000fe20000000000 */
[----:B------:R-:W4:Y:S01]  /*5530*/  @!P2 LDG.E.U16 R17, desc[UR26][R8.64+0x1c0] ;  /* 0x0001c01a0811a981 */ /* 0x000f22000c1e1500 */
[----:B------:R-:W-:Y:S02]  /*5540*/  PRMT R18, RZ, 0x7610, R18 ;  /* 0x00007610ff127816 */ /* 0x000fe40000000012 */
[-C--:B------:R-:W-:Y:S01]  /*5550*/  ISETP.GE.AND P1, PT, R164, R34.reuse, PT ;  /* 0x00000022a400720c */ /* 0x080fe20003f26270 */
[----:B------:R-:W4:Y:S01]  /*5560*/  @!P3 LDG.E.U16 R16, desc[UR26][R8.64+0x200] ;  /* 0x0002001a0810b981 */ /* 0x000f22000c1e1500 */
[-C--:B------:R-:W-:Y:S02]  /*5570*/  ISETP.GE.AND P2, PT, R162, R34.reuse, PT ;  /* 0x00000022a200720c */ /* 0x080fe40003f46270 */
[-C--:B------:R-:W-:Y:S01]  /*5580*/  ISETP.GE.AND P3, PT, R160, R34.reuse, PT ;  /* 0x00000022a000720c */ /* 0x080fe20003f66270 */
[----:B------:R-:W4:Y:S01]  /*5590*/  @!P4 LDG.E.U16 R19, desc[UR26][R8.64+0x240] ;  /* 0x0002401a0813c981 */ /* 0x000f22000c1e1500 */
[----:B------:R-:W-:-:S03]  /*55a0*/  ISETP.GE.AND P4, PT, R158, R34, PT ;  /* 0x000000229e00720c */ /* 0x000fc60003f86270 */
[----:B------:R-:W5:Y:S04]  /*55b0*/  @!P0 LDG.E.U16 R0, desc[UR26][R8.64] ;  /* 0x0000001a08008981 */ /* 0x000f68000c1e1500 */
[----:B------:R-:W4:Y:S01]  /*55c0*/  @!P5 LDG.E.U16 R18, desc[UR26][R8.64+0x280] ;  /* 0x0002801a0812d981 */ /* 0x000f22000c1e1500 */
[----:B------:R-:W-:Y:S02]  /*55d0*/  ISETP.GE.AND P5, PT, R156, R34, PT ;  /* 0x000000229c00720c */ /* 0x000fe40003fa6270 */
[----:B------:R-:W-:Y:S02]  /*55e0*/  PRMT R21, RZ, 0x7610, R21 ;  /* 0x00007610ff157816 */ /* 0x000fe40000000015 */
[----:B------:R-:W-:Y:S02]  /*55f0*/  PRMT R20, RZ, 0x7610, R20 ;  /* 0x00007610ff147816 */ /* 0x000fe40000000014 */
[----:B------:R-:W-:-:S02]  /*5600*/  PRMT R23, RZ, 0x7610, R23 ;  /* 0x00007610ff177816 */ /* 0x000fc40000000017 */
[----:B------:R-:W-:Y:S01]  /*5610*/  PRMT R22, RZ, 0x7610, R22 ;  /* 0x00007610ff167816 */ /* 0x000fe20000000016 */
[----:B------:R-:W4:Y:S01]  /*5620*/  @!P1 LDG.E.U16 R21, desc[UR26][R8.64+0x2c0] ;  /* 0x0002c01a08159981 */ /* 0x000f22000c1e1500 */
[----:B------:R-:W-:-:S03]  /*5630*/  PRMT R25, RZ, 0x7610, R25 ;  /* 0x00007610ff197816 */ /* 0x000fc60000000019 */
[----:B------:R-:W4:Y:S04]  /*5640*/  @!P2 LDG.E.U16 R20, desc[UR26][R8.64+0x300] ;  /* 0x0003001a0814a981 */ /* 0x000f28000c1e1500 */
[----:B------:R-:W4:Y:S04]  /*5650*/  @!P3 LDG.E.U16 R23, desc[UR26][R8.64+0x340] ;  /* 0x0003401a0817b981 */ /* 0x000f28000c1e1500 */
[----:B------:R-:W4:Y:S04]  /*5660*/  @!P4 LDG.E.U16 R22, desc[UR26][R8.64+0x380] ;  /* 0x0003801a0816c981 */ /* 0x000f28000c1e1500 */
[----:B------:R1:W4:Y:S01]  /*5670*/  @!P5 LDG.E.U16 R25, desc[UR26][R8.64+0x3c0] ;  /* 0x0003c01a0819d981 */ /* 0x000322000c1e1500 */
[----:B------:R-:W-:Y:S01]  /*5680*/  IMAD.U32 R2, RZ, RZ, UR24 ;  /* 0x00000018ff027e24 */ /* 0x000fe2000f8e00ff */
[----:B------:R-:W-:Y:S01]  /*5690*/  MOV R5, UR23 ;  /* 0x0000001700057c02 */ /* 0x000fe20008000f00 */
[----:B------:R-:W-:-:S02]  /*56a0*/  IMAD R6, R24, UR36, RZ ;  /* 0x0000002418067c24 */ /* 0x000fc4000f8e02ff */
[----:B------:R-:W-:Y:S01]  /*56b0*/  IMAD.MOV.U32 R4, RZ, RZ, R2 ;  /* 0x000000ffff047224 */ /* 0x000fe200078e0002 */
[----:B------:R-:W-:Y:S01]  /*56c0*/  MOV R3, UR25 ;  /* 0x0000001900037c02 */ /* 0x000fe20008000f00 */
[C---:B0-----:R-:W-:Y:S02]  /*56d0*/  IMAD R7, R33.reuse, UR37, R6 ;  /* 0x0000002521077c24 */ /* 0x041fe4000f8e0206 */
[----:B------:R-:W-:-:S04]  /*56e0*/  IMAD.WIDE.U32 R2, R33, UR36, R4 ;  /* 0x0000002421027c25 */ /* 0x000fc8000f8e0004 */
[----:B------:R-:W-:Y:S01]  /*56f0*/  IMAD R24, R24, UR40, RZ ;  /* 0x0000002818187c24 */ /* 0x000fe2000f8e02ff */
[----:B------:R-:W-:Y:S01]  /*5700*/  IADD3 R3, R3, R7, RZ ;  /* 0x0000000703037210 */ /* 0x000fe20007ffe0ff */
[----:B------:R-:W-:Y:S01]  /*5710*/  IMAD.WIDE.U32 R4, R33, UR40, R116 ;  /* 0x0000002821047c25 */ /* 0x000fe2000f8e0074 */
[----:B--2---:R-:W-:-:S03]  /*5720*/  LEA R6, P1, R2, R118, 0x2 ;  /* 0x0000007602067211 */ /* 0x004fc600078210ff */
[----:B-1----:R-:W-:Y:S01]  /*5730*/  IMAD R9, R33, UR41, R24 ;  /* 0x0000002921097c24 */ /* 0x002fe2000f8e0218 */
[----:B------:R-:W-:Y:S02]  /*5740*/  LEA.HI.X R7, R2, R119, R3, 0x2, P1 ;  /* 0x0000007702077211 */ /* 0x000fe400008f1403 */
[C---:B------:R-:W-:Y:S01]  /*5750*/  LEA R2, P1, R4.reuse, R161, 0x1 ;  /* 0x000000a104027211 */ /* 0x040fe200078208ff */
[----:B------:R-:W-:Y:S01]  /*5760*/  IMAD.IADD R3, R5, 0x1, R9 ;  /* 0x0000000105037824 */ /* 0x000fe200078e0209 */
[----:B------:R-:W-:Y:S01]  /*5770*/  IADD3 R157, R35, -UR35, RZ ;  /* 0x80000023239d7c10 */ /* 0x000fe2000fffe0ff */
[----:B------:R1:W2:Y:S03]  /*5780*/  LDG.E R32, desc[UR26][R6.64] ;  /* 0x0000001a06207981 */ /* 0x0002a6000c1e1900 */
[----:B------:R-:W-:Y:S02]  /*5790*/  LEA.HI.X R3, R4, R159, R3, 0x1, P1 ;  /* 0x0000009f04037211 */ /* 0x000fe400008f0c03 */
[----:B------:R-:W-:-:S02]  /*57a0*/  ISETP.GE.AND P1, PT, R116, R157, PT ;  /* 0x0000009d7400720c */ /* 0x000fc40003f26270 */
[-C--:B------:R-:W-:Y:S02]  /*57b0*/  ISETP.GE.AND P2, PT, R184, R157.reuse, PT ;  /* 0x0000009db800720c */ /* 0x080fe40003f46270 */
[-C--:B------:R-:W-:Y:S02]  /*57c0*/  ISETP.GE.AND P3, PT, R182, R157.reuse, PT ;  /* 0x0000009db600720c */ /* 0x080fe40003f66270 */
[----:B------:R-:W-:Y:S02]  /*57d0*/  PRMT R5, RZ, 0x7610, R5 ;  /* 0x00007610ff057816 */ /* 0x000fe40000000005 */
[----:B------:R-:W-:Y:S02]  /*57e0*/  PRMT R4, RZ, 0x7610, R4 ;  /* 0x00007610ff047816 */ /* 0x000fe40000000004 */
[----:B------:R-:W-:Y:S02]  /*57f0*/  ISETP.GE.AND P4, PT, R180, R157, PT ;  /* 0x0000009db400720c */ /* 0x000fe40003f86270 */
[----:B-1----:R-:W-:-:S02]  /*5800*/  PRMT R7, RZ, 0x7610, R7 ;  /* 0x00007610ff077816 */ /* 0x002fc40000000007 */
[----:B------:R-:W-:Y:S02]  /*5810*/  PRMT R9, RZ, 0x7610, R9 ;  /* 0x00007610ff097816 */ /* 0x000fe40000000009 */
[----:B------:R-:W-:Y:S02]  /*5820*/  PRMT R8, RZ, 0x7610, R8 ;  /* 0x00007610ff087816 */ /* 0x000fe40000000008 */
        /* <DEDUP_REMOVED lines=9> */
[----:B-----5:R1:W-:Y:S04]  /*58c0*/  STS.U16 [R155], R0 ;  /* 0x000000009b007388 */ /* 0x0203e80000000400 */
[----:B------:R-:W-:Y:S04]  /*58d0*/  STS.U16 [R154+0x40], R11 ;  /* 0x0000400b9a007388 */ /* 0x000fe80000000400 */
[----:B---3--:R-:W-:Y:S04]  /*58e0*/  STS.U16 [R153+0x80], R10 ;  /* 0x0000800a99007388 */ /* 0x008fe80000000400 */
[----:B----4-:R-:W-:Y:S04]  /*58f0*/  STS.U16 [R152+0xc0], R13 ;  /* 0x0000c00d98007388 */ /* 0x010fe80000000400 */
[----:B------:R-:W-:Y:S04]  /*5900*/  STS.U16 [R151+0x100], R12 ;  /* 0x0001000c97007388 */ /* 0x000fe80000000400 */
[----:B------:R-:W-:Y:S04]  /*5910*/  STS.U16 [R150+0x140], R15 ;  /* 0x0001400f96007388 */ /* 0x000fe80000000400 */
[----:B------:R-:W-:Y:S04]  /*5920*/  STS.U16 [R149+0x180], R14 ;  /* 0x0001800e95007388 */ /* 0x000fe80000000400 */
[----:B------:R-:W-:Y:S01]  /*5930*/  STS.U16 [R148+0x1c0], R17 ;  /* 0x0001c01194007388 */ /* 0x000fe20000000400 */
[----:B-1----:R-:W-:-:S03]  /*5940*/  PRMT R0, RZ, 0x7610, R0 ;  /* 0x00007610ff007816 */ /* 0x002fc60000000000 */
        /* <DEDUP_REMOVED lines=9> */
[----:B------:R-:W4:Y:S01]  /*59e0*/  @!P1 LDG.E.U16 R0, desc[UR26][R2.64] ;  /* 0x0000001a02009981 */ /* 0x000f22000c1e1500 */
[----:B------:R-:W-:-:S03]  /*59f0*/  ISETP.GE.AND P1, PT, R176, R157, PT ;  /* 0x0000009db000720c */ /* 0x000fc60003f26270 */
[----:B------:R-:W5:Y:S01]  /*5a00*/  @!P2 LDG.E.U16 R5, desc[UR26][R2.64+0x40] ;  /* 0x0000401a0205a981 */ /* 0x000f62000c1e1500 */
[----:B------:R-:W-:-:S03]  /*5a10*/  ISETP.GE.AND P2, PT, R174, R157, PT ;  /* 0x0000009dae00720c */ /* 0x000fc60003f46270 */
[----:B------:R-:W5:Y:S01]  /*5a20*/  @!P3 LDG.E.U16 R4, desc[UR26][R2.64+0x80] ;  /* 0x0000801a0204b981 */ /* 0x000f62000c1e1500 */
[-C--:B------:R-:W-:Y:S02]  /*5a30*/  ISETP.GE.AND P3, PT, R172, R157.reuse, PT ;  /* 0x0000009dac00720c */ /* 0x080fe40003f66270 */
[----:B-1----:R-:W-:Y:S01]  /*5a40*/  PRMT R23, RZ, 0x7610, R23 ;  /* 0x00007610ff177816 */ /* 0x002fe20000000017 */
[----:B------:R-:W5:Y:S01]  /*5a50*/  @!P4 LDG.E.U16 R7, desc[UR26][R2.64+0xc0] ;  /* 0x0000c01a0207c981 */ /* 0x000f62000c1e1500 */
[----:B------:R-:W-:-:S03]  /*5a60*/  ISETP.GE.AND P4, PT, R170, R157, PT ;  /* 0x0000009daa00720c */ /* 0x000fc60003f86270 */
[----:B------:R-:W5:Y:S01]  /*5a70*/  @!P1 LDG.E.U16 R9, desc[UR26][R2.64+0x140] ;  /* 0x0001401a02099981 */ /* 0x000f62000c1e1500 */
[----:B------:R-:W-:-:S03]  /*5a80*/  ISETP.GE.AND P1, PT, R168, R157, PT ;  /* 0x0000009da800720c */ /* 0x000fc60003f26270 */
[----:B------:R-:W5:Y:S01]  /*5a90*/  @!P2 LDG.E.U16 R8, desc[UR26][R2.64+0x180] ;  /* 0x0001801a0208a981 */ /* 0x000f62000c1e1500 */
[----:B------:R-:W-:-:S03]  /*5aa0*/  ISETP.GE.AND P2, PT, R166, R157, PT ;  /* 0x0000009da600720c */ /* 0x000fc60003f46270 */
[----:B------:R-:W5:Y:S01]  /*5ab0*/  @!P3 LDG.E.U16 R23, desc[UR26][R2.64+0x1c0] ;  /* 0x0001c01a0217b981 */ /* 0x000f62000c1e1500 */
[-C--:B------:R-:W-:Y:S02]  /*5ac0*/  ISETP.GE.AND P3, PT, R164, R157.reuse, PT ;  /* 0x0000009da400720c */ /* 0x080fe40003f66270 */
[----:B---3--:R-:W-:Y:S01]  /*5ad0*/  PRMT R25, RZ, 0x7610, R25 ;  /* 0x00007610ff197816 */ /* 0x008fe20000000019 */
[----:B------:R-:W3:Y:S04]  /*5ae0*/  @!P5 LDG.E.U16 R6, desc[UR26][R2.64+0x100] ;  /* 0x0001001a0206d981 */ /* 0x000ee8000c1e1500 */
        /* <DEDUP_REMOVED lines=8> */
[----:B------:R-:W3:Y:S04]  /*5b70*/  @!P4 LDG.E.U16 R28, desc[UR26][R2.64+0x300] ;  /* 0x0003001a021cc981 */ /* 0x000ee8000c1e1500 */
[----:B------:R-:W3:Y:S04]  /*5b80*/  @!P1 LDG.E.U16 R29, desc[UR26][R2.64+0x340] ;  /* 0x0003401a021d9981 */ /* 0x000ee8000c1e1500 */
[----:B------:R-:W3:Y:S04]  /*5b90*/  @!P2 LDG.E.U16 R30, desc[UR26][R2.64+0x380] ;  /* 0x0003801a021ea981 */ /* 0x000ee8000c1e1500 */
[----:B------:R1:W3:Y:S01]  /*5ba0*/  @!P3 LDG.E.U16 R31, desc[UR26][R2.64+0x3c0] ;  /* 0x0003c01a021fb981 */ /* 0x0002e2000c1e1500 */
[----:B------:R-:W0:Y:S01]  /*5bb0*/  S2UR UR47, SR_CgaCtaId ;  /* 0x00000000002f79c3 */ /* 0x000e220000008800 */
[----:B------:R-:W-:Y:S01]  /*5bc0*/  LOP3.LUT R130, R186, 0x1f, RZ, 0xc0, !PT ;  /* 0x0000001fba827812 */ /* 0x000fe200078ec0ff */
[----:B------:R-:W-:Y:S01]  /*5bd0*/  IMAD.U32 R10, RZ, RZ, UR34 ;  /* 0x00000022ff0a7e24 */ /* 0x000fe2000f8e00ff */
[----:B------:R-:W-:Y:S01]  /*5be0*/  UMOV UR20, 0x400 ;  /* 0x0000040000147882 */ /* 0x000fe20000000000 */
[C---:B------:R-:W-:Y:S01]  /*5bf0*/  IADD3 R14, R167.reuse, 0x20, RZ ;  /* 0x00000020a70e7810 */ /* 0x040fe20007ffe0ff */
[C---:B------:R-:W-:Y:S01]  /*5c00*/  VIADD R12, R167.reuse, 0x40 ;  /* 0x00000040a70c7836 */ /* 0x040fe20000000000 */
[----:B------:R-:W-:Y:S01]  /*5c10*/  ISETP.NE.AND P1, PT, R130, RZ, PT ;  /* 0x000000ff8200720c */ /* 0x000fe20003f25270 */
[----:B------:R-:W2:Y:S01]  /*5c20*/  LDS.U16 R189, [R139+0x1e] ;  /* 0x00001e008bbd7984 */ /* 0x000ea20000000400 */
[----:B-1----:R-:W-:-:S02]  /*5c30*/  VIADD R2, R167, 0x80 ;  /* 0x00000080a7027836 */ /* 0x002fc40000000000 */
[----:B------:R-:W-:Y:S01]  /*5c40*/  ISETP.LT.OR P4, PT, R10, 0x2, P1 ;  /* 0x000000020a00780c */ /* 0x000fe20000f81670 */
[----:B------:R-:W1:Y:S01]  /*5c50*/  LDS.U16 R22, [R139] ;  /* 0x000000008b167984 */ /* 0x000e620000000400 */
[C---:B------:R-:W-:Y:S02]  /*5c60*/  IADD3 R10, R167.reuse, 0x60, RZ ;  /* 0x00000060a70a7810 */ /* 0x040fe40007ffe0ff */
[-C--:B------:R-:W-:Y:S01]  /*5c70*/  LEA.HI.SX32 R2, R2, R167.reuse, 0x1b ;  /* 0x000000a702027211 */ /* 0x080fe200078fdaff */
[----:B------:R-:W1:Y:S01]  /*5c80*/  LDS.U16 R21, [R139+0x2] ;  /* 0x000002008b157984 */ /* 0x000e620000000400 */
[CC--:B------:R-:W-:Y:S02]  /*5c90*/  LEA.HI.SX32 R155, R167.reuse, R167.reuse, 0x1b ;  /* 0x000000a7a79b7211 */ /* 0x0c0fe400078fdaff */
[----:B------:R-:W-:Y:S01]  /*5ca0*/  LEA.HI.SX32 R14, R14, R167, 0x1b ;  /* 0x000000a70e0e7211 */ /* 0x000fe200078fdaff */
[----:B------:R-:W1:Y:S01]  /*5cb0*/  LDS.U16 R20, [R139+0x4] ;  /* 0x000004008b147984 */ /* 0x000e620000000400 */
[----:B------:R-:W-:-:S03]  /*5cc0*/  VIADD R132, R167, 0xc0 ;  /* 0x000000c0a7847836 */ /* 0x000fc60000000000 */
[----:B------:R-:W1:Y:S01]  /*5cd0*/  LDS.U16 R19, [R139+0x6] ;  /* 0x000006008b137984 */ /* 0x000e620000000400 */
[----:B0-----:R-:W-:Y:S01]  /*5ce0*/  ULEA UR20, UR47, UR20, 0x18 ;  /* 0x000000142f147291 */ /* 0x001fe2000f8ec03f */
[-C--:B------:R-:W-:Y:S02]  /*5cf0*/  LEA.HI.SX32 R12, R12, R167.reuse, 0x1b ;  /* 0x000000a70c0c7211 */ /* 0x080fe400078fdaff */
[----:B------:R-:W-:Y:S01]  /*5d00*/  LEA.HI.SX32 R10, R10, R167, 0x1b ;  /* 0x000000a70a0a7211 */ /* 0x000fe200078fdaff */
[----:B------:R-:W0:Y:S02]  /*5d10*/  LDS.U16 R18, [R139+0x8] ;  /* 0x000008008b127984 */ /* 0x000e240000000400 */
[----:B------:R-:W-:Y:S01]  /*5d20*/  LEA R151, R2, UR20, 0x1 ;  /* 0x0000001402977c11 */ /* 0x000fe2000f8e08ff */
[----:B------:R-:W-:Y:S01]  /*5d30*/  VIADD R2, R167, 0x100 ;  /* 0x00000100a7027836 */ /* 0x000fe20000000000 */
[----:B------:R-:W-:Y:S01]  /*5d40*/  LEA R155, R155, UR20, 0x1 ;  /* 0x000000149b9b7c11 */ /* 0x000fe2000f8e08ff */
[----:B------:R-:W0:Y:S01]  /*5d50*/  LDS.U16 R17, [R139+0xa] ;  /* 0x00000a008b117984 */ /* 0x000e220000000400 */
[----:B------:R-:W-:-:S02]  /*5d60*/  LEA R154, R14, UR20, 0x1 ;  /* 0x000000140e9a7c11 */ /* 0x000fc4000f8e08ff */
[----:B------:R-:W-:Y:S01]  /*5d70*/  LEA R153, R12, UR20, 0x1 ;  /* 0x000000140c997c11 */ /* 0x000fe2000f8e08ff */
[----:B------:R-:W0:Y:S01]  /*5d80*/  LDS.U16 R16, [R139+0xc] ;  /* 0x00000c008b107984 */ /* 0x000e220000000400 */
[----:B------:R-:W-:Y:S02]  /*5d90*/  LEA R152, R10, UR20, 0x1 ;  /* 0x000000140a987c11 */ /* 0x000fe4000f8e08ff */
[----:B------:R-:W-:Y:S01]  /*5da0*/  LEA.HI.SX32 R2, R2, R167, 0x1b ;  /* 0x000000a702027211 */ /* 0x000fe200078fdaff */
[----:B------:R-:W0:Y:S04]  /*5db0*/  LDS.U16 R15, [R139+0xe] ;  /* 0x00000e008b0f7984 */ /* 0x000e280000000400 */
[----:B------:R-:W0:Y:S01]  /*5dc0*/  LDS.U16 R14, [R139+0x10] ;  /* 0x000010008b0e7984 */ /* 0x000e220000000400 */
[----:B------:R-:W-:-:S03]  /*5dd0*/  LEA R147, R2, UR20, 0x1 ;  /* 0x0000001402937c11 */ /* 0x000fc6000f8e08ff */
[----:B------:R-:W0:Y:S04]  /*5de0*/  LDS.U16 R13, [R139+0x12] ;  /* 0x000012008b0d7984 */ /* 0x000e280000000400 */
[----:B------:R-:W0:Y:S04]  /*5df0*/  LDS.U16 R12, [R139+0x14] ;  /* 0x000014008b0c7984 */ /* 0x000e280000000400 */
[----:B------:R-:W0:Y:S04]  /*5e00*/  LDS.U16 R11, [R139+0x16] ;  /* 0x000016008b0b7984 */ /* 0x000e280000000400 */
[----:B------:R-:W0:Y:S04]  /*5e10*/  LDS.U16 R10, [R139+0x18] ;  /* 0x000018008b0a7984 */ /* 0x000e280000000400 */
[----:B------:R-:W0:Y:S04]  /*5e20*/  LDS.U16 R217, [R139+0x1a] ;  /* 0x00001a008bd97984 */ /* 0x000e280000000400 */
[----:B------:R1:W0:Y:S01]  /*5e30*/  LDS.U16 R196, [R139+0x1c] ;  /* 0x00001c008bc47984 */ /* 0x0002220000000400 */
[----:B------:R-:W-:Y:S01]  /*5e40*/  VIADD R2, R167, 0x180 ;  /* 0x00000180a7027836 */ /* 0x000fe20000000000 */
[----:B------:R-:W-:-:S02]  /*5e50*/  LEA.HI.SX32 R132, R132, R167, 0x1b ;  /* 0x000000a784847211 */ /* 0x000fc400078fdaff */
[C---:B------:R-:W-:Y:S02]  /*5e60*/  IADD3 R128, R167.reuse, 0xe0, RZ ;  /* 0x000000e0a7807810 */ /* 0x040fe40007ffe0ff */
[-C--:B------:R-:W-:Y:S02]  /*5e70*/  LEA.HI.SX32 R2, R2, R167.reuse, 0x1b ;  /* 0x000000a702027211 */ /* 0x080fe400078fdaff */
[----:B------:R-:W-:Y:S01]  /*5e80*/  LEA R149, R132, UR20, 0x1 ;  /* 0x0000001484957c11 */ /* 0x000fe2000f8e08ff */
[----:B--2---:R-:W-:Y:S01]  /*5e90*/  FMUL.FTZ R132, R32, 1.4426950216293334961 ;  /* 0x3fb8aa3b20847820 */ /* 0x004fe20000410000 */
[----:B------:R-:W-:Y:S02]  /*5ea0*/  LEA.HI.SX32 R128, R128, R167, 0x1b ;  /* 0x000000a780807211 */ /* 0x000fe400078fdaff */
[----:B------:R-:W-:Y:S02]  /*5eb0*/  IADD3 R134, R167, 0xa0, RZ ;  /* 0x000000a0a7867810 */ /* 0x000fe40007ffe0ff */
[----:B------:R-:W-:Y:S01]  /*5ec0*/  LEA R143, R2, UR20, 0x1 ;  /* 0x00000014028f7c11 */ /* 0x000fe2000f8e08ff */
[----:B------:R-:W-:Y:S01]  /*5ed0*/  FMUL.FTZ R183, R99, R132 ;  /* 0x0000008463b77220 */ /* 0x000fe20000410000 */
[----:B------:R-:W-:-:S02]  /*5ee0*/  IADD3 R2, R167, 0x1a0, RZ ;  /* 0x000001a0a7027810 */ /* 0x000fc40007ffe0ff */
[----:B------:R-:W-:Y:S02]  /*5ef0*/  LEA R148, R128, UR20, 0x1 ;  /* 0x0000001480947c11 */ /* 0x000fe4000f8e08ff */
[-C--:B------:R-:W-:Y:S02]  /*5f00*/  LEA.HI.SX32 R134, R134, R167.reuse, 0x1b ;  /* 0x000000a786867211 */ /* 0x080fe400078fdaff */
[C---:B------:R-:W-:Y:S02]  /*5f10*/  IADD3 R128, R167.reuse, 0x120, RZ ;  /* 0x00000120a7807810 */ /* 0x040fe40007ffe0ff */
[----:B------:R-:W-:Y:S02]  /*5f20*/  ISETP.NE.AND P2, PT, R186, RZ, PT ;  /* 0x000000ffba00720c */ /* 0x000fe40003f45270 */
[----:B------:R-:W-:Y:S02]  /*5f30*/  LEA.HI.SX32 R142, R2, R167, 0x1b ;  /* 0x000000a7028e7211 */ /* 0x000fe400078fdaff */
[----:B------:R-:W-:Y:S01]  /*5f40*/  IADD3 R2, R167, 0x1e0, RZ ;  /* 0x000001e0a7027810 */ /* 0x000fe20007ffe0ff */
[----:B------:R-:W2:Y:S01]  /*5f50*/  MUFU.EX2 R183, R183 ;  /* 0x000000b700b77308 */ /* 0x000ea20000000800 */
[----:B------:R-:W-:-:S02]  /*5f60*/  LEA R150, R134, UR20, 0x1 ;  /* 0x0000001486967c11 */ /* 0x000fc4000f8e08ff */
[-C--:B------:R-:W-:Y:S01]  /*5f70*/  LEA.HI.SX32 R128, R128, R167.reuse, 0x1b ;  /* 0x000000a780807211 */ /* 0x080fe200078fdaff */
[----:B------:R-:W-:Y:S01]  /*5f80*/  IMAD.SHL.U32 R3, R167, 0x10, RZ ;  /* 0x00000010a7037824 */ /* 0x000fe200078e00ff */
[----:B------:R-:W-:Y:S02]  /*5f90*/  LEA.HI.SX32 R2, R2, R167, 0x1b ;  /* 0x000000a702027211 */ /* 0x000fe400078fdaff */
[----:B------:R-:W-:Y:S02]  /*5fa0*/  LEA R146, R128, UR20, 0x1 ;  /* 0x0000001480927c11 */ /* 0x000fe4000f8e08ff */
[----:B------:R-:W-:Y:S02]  /*5fb0*/  LEA R140, R2, UR20, 0x1 ;  /* 0x00000014028c7c11 */ /* 0x000fe4000f8e08ff */
[----:B------:R-:W-:Y:S02]  /*5fc0*/  LEA R142, R142, UR20, 0x1 ;  /* 0x000000148e8e7c11 */ /* 0x000fe4000f8e08ff */
[----:B------:R-:W-:-:S04]  /*5fd0*/  LEA.HI.SX32 R3, R3, R3, 0x1b ;  /* 0x0000000303037211 */ /* 0x000fc800078fdaff */
[----:B-1----:R-:W-:Y:S02]  /*5fe0*/  LEA R139, R3, UR20, 0x1 ;  /* 0x00000014038b7c11 */ /* 0x002fe4000f8e08ff */
[----:B------:R-:W-:-:S13]  /*5ff0*/  ISETP.NE.AND P3, PT, R186, 0x1f, PT ;  /* 0x0000001fba00780c */ /* 0x000fda0003f65270 */
[----:B------:R-:W-:Y:S01]  /*6000*/  @P3 LEA R191, R186, UR20, 0x2 ;  /* 0x00000014babf3c11 */ /* 0x000fe2000f8e10ff */
[-C--:B------:R-:W-:Y:S01]  /*6010*/  FMUL.FTZ R241, R97, R132.reuse ;  /* 0x0000008461f17220 */ /* 0x080fe20000410000 */
[-C--:B------:R-:W-:Y:S01]  /*6020*/  FMUL.FTZ R200, R98, R132.reuse ;  /* 0x0000008462c87220 */ /* 0x080fe20000410000 */
[-C--:B------:R-:W-:Y:S01]  /*6030*/  FMUL.FTZ R179, R95, R132.reuse ;  /* 0x000000845fb37220 */ /* 0x080fe20000410000 */
[-C--:B------:R-:W-:Y:S01]  /*6040*/  FMUL.FTZ R177, R96, R132.reuse ;  /* 0x0000008460b17220 */ /* 0x080fe20000410000 */
[----:B------:R-:W-:Y:S02]  /*6050*/  FMUL.FTZ R195, R93, R132 ;  /* 0x000000845dc37220 */ /* 0x000fe40000410000 */
[----:B------:R-:W1:Y:S08]  /*6060*/  MUFU.EX2 R241, R241 ;  /* 0x000000f100f17308 */ /* 0x000e700000000800 */
[----:B------:R-:W0:Y:S08]  /*6070*/  MUFU.EX2 R200, R200 ;  /* 0x000000c800c87308 */ /* 0x000e300000000800 */
[----:B------:R-:W0:Y:S01]  /*6080*/  MUFU.EX2 R179, R179 ;  /* 0x000000b300b37308 */ /* 0x000e220000000800 */
[----:B----4-:R-:W-:Y:S04]  /*6090*/  STS.U16 [R155+0x420], R0 ;  /* 0x000420009b007388 */ /* 0x010fe80000000400 */
[----:B-----5:R-:W-:Y:S04]  /*60a0*/  STS.U16 [R154+0x460], R5 ;  /* 0x000460059a007388 */ /* 0x020fe80000000400 */
[----:B------:R4:W-:Y:S02]  /*60b0*/  STS.U16 [R153+0x4a0], R4 ;  /* 0x0004a00499007388 */ /* 0x0009e40000000400 */
[----:B----4-:R-:W-:-:S04]  /*60c0*/  IADD3 R4, R167, 0x160, RZ ;  /* 0x00000160a7047810 */ /* 0x010fc80007ffe0ff */
[-C--:B------:R-:W-:Y:S01]  /*60d0*/  LEA.HI.SX32 R4, R4, R167.reuse, 0x1b ;  /* 0x000000a704047211 */ /* 0x080fe200078fdaff */
[----:B------:R-:W-:Y:S03]  /*60e0*/  STS.U16 [R152+0x4e0], R7 ;  /* 0x0004e00798007388 */ /* 0x000fe60000000400 */
[----:B------:R-:W-:Y:S01]  /*60f0*/  LEA R144, R4, UR20, 0x1 ;  /* 0x0000001404907c11 */ /* 0x000fe2000f8e08ff */
[C---:B------:R-:W-:Y:S01]  /*6100*/  VIADD R4, R167.reuse, 0x1c0 ;  /* 0x000001c0a7047836 */ /* 0x040fe20000000000 */
[----:B---3--:R3:W-:Y:S04]  /*6110*/  STS.U16 [R151+0x520], R6 ;  /* 0x0005200697007388 */ /* 0x0087e80000000400 */
[----:B------:R-:W-:Y:S01]  /*6120*/  LEA.HI.SX32 R4, R4, R167, 0x1b ;  /* 0x000000a704047211 */ /* 0x000fe200078fdaff */
[----:B---3--:R-:W-:-:S03]  /*6130*/  VIADD R6, R167, 0x140 ;  /* 0x00000140a7067836 */ /* 0x008fc60000000000 */
[----:B------:R-:W-:Y:S01]  /*6140*/  LEA R141, R4, UR20, 0x1 ;  /* 0x00000014048d7c11 */ /* 0x000fe2000f8e08ff */
[----:B------:R-:W-:Y:S01]  /*6150*/  IMAD.U32 R4, RZ, RZ, UR46 ;  /* 0x0000002eff047e24 */ /* 0x000fe2000f8e00ff */
[----:B------:R-:W-:Y:S01]  /*6160*/  LEA.HI.SX32 R6, R6, R167, 0x1b ;  /* 0x000000a706067211 */ /* 0x000fe200078fdaff */
[----:B------:R-:W-:Y:S03]  /*6170*/  STS.U16 [R150+0x560], R9 ;  /* 0x0005600996007388 */ /* 0x000fe60000000400 */
[----:B------:R-:W-:Y:S01]  /*6180*/  LEA R145, R6, UR20, 0x1 ;  /* 0x0000001406917c11 */ /* 0x000fe2000f8e08ff */
[----:B------:R-:W-:Y:S01]  /*6190*/  STS.U16 [R149+0x5a0], R8 ;  /* 0x0005a00895007388 */ /* 0x000fe20000000400 */
[----:B------:R-:W-:-:S03]  /*61a0*/  LEA R2, R4, R33, 0x8 ;  /* 0x0000002104027211 */ /* 0x000fc600078e40ff */
[----:B------:R-:W-:Y:S01]  /*61b0*/  STS.U16 [R148+0x5e0], R23 ;  /* 0x0005e01794007388 */ /* 0x000fe20000000400 */
[----:B------:R-:W-:-:S03]  /*61c0*/  @P2 IADD3 R2, R186, 0x200, RZ ;  /* 0x00000200ba022810 */ /* 0x000fc60007ffe0ff */
[----:B------:R3:W-:Y:S04]  /*61d0*/  STS.U16 [R147+0x620], R24 ;  /* 0x0006201893007388 */ /* 0x0007e80000000400 */
[----:B------:R4:W-:Y:S01]  /*61e0*/  STS.U16 [R146+0x660], R25 ;  /* 0x0006601992007388 */ /* 0x0009e20000000400 */
[----:B------:R-:W-:-:S03]  /*61f0*/  LEA R2, R2, UR20, 0x2 ;  /* 0x0000001402027c11 */ /* 0x000fc6000f8e10ff */
[----:B------:R4:W-:Y:S01]  /*6200*/  STS.U16 [R145+0x6a0], R26 ;  /* 0x0006a01a91007388 */ /* 0x0009e20000000400 */
[----:B---3--:R-:W3:Y:S03]  /*6210*/  @!P4 LDC R24, c[0x0][0x21c] ;  /* 0x00008700ff18cb82 */ /* 0x008ee60000000800 */
[----:B------:R4:W-:Y:S04]  /*6220*/  STS.U16 [R144+0x6e0], R27 ;  /* 0x0006e01b90007388 */ /* 0x0009e80000000400 */
[----:B------:R4:W-:Y:S04]  /*6230*/  STS.U16 [R143+0x720], R28 ;  /* 0x0007201c8f007388 */ /* 0x0009e80000000400 */
[----:B------:R4:W-:Y:S04]  /*6240*/  STS.U16 [R142+0x760], R29 ;  /* 0x0007601d8e007388 */ /* 0x0009e80000000400 */
[----:B------:R4:W-:Y:S04]  /*6250*/  STS.U16 [R141+0x7a0], R30 ;  /* 0x0007a01e8d007388 */ /* 0x0009e80000000400 */
[----:B------:R4:W-:Y:S01]  /*6260*/  STS.U16 [R140+0x7e0], R31 ;  /* 0x0007e01f8c007388 */ /* 0x0009e20000000400 */
[----:B------:R-:W-:-:S03]  /*6270*/  NOP ;  /* 0x0000000000007918 */ /* 0x000fc60000000000 */
        /* <DEDUP_REMOVED lines=16> */
[----:B--2---:R4:W-:Y:S01]  /*6380*/  STS [R2+0x1af8], R183 ;  /* 0x001af8b702007388 */ /* 0x0049e20000000800 */
[----:B------:R-:W-:Y:S01]  /*6390*/  BAR.SYNC.DEFER_BLOCKING 0x0 ;  /* 0x0000000000007b1d */ /* 0x000fe20000010000 */
[----:B------:R-:W-:-:S05]  /*63a0*/  FMUL.FTZ R0, R100, R132 ;  /* 0x0000008464007220 */ /* 0x000fca0000410000 */
[----:B------:R-:W2:Y:S01]  /*63b0*/  @P3 LDS R191, [R191+0x22fc] ;  /* 0x0022fc00bfbf3984 */ /* 0x000ea20000000800 */
[----:B------:R-:W0:Y:S08]  /*63c0*/  MUFU.EX2 R0, R0 ;  /* 0x0000000000007308 */ /* 0x000e300000000800 */
[----:B------:R-:W0:Y:S08]  /*63d0*/  MUFU.EX2 R177, R177 ;  /* 0x000000b100b17308 */ /* 0x000e300000000800 */
[----:B------:R-:W0:Y:S01]  /*63e0*/  MUFU.EX2 R195, R195 ;  /* 0x000000c300c37308 */ /* 0x000e220000000800 */
[----:B------:R-:W-:Y:S04]  /*63f0*/  BSSY B0, `(.L_x_7591) ;  /* 0x000000c000007945 */ /* 0x000fe80003800000 */
[----:B-1-34-:R-:W-:Y:S05]  /*6400*/  @P3 BRA `(.L_x_7592) ;  /* 0x0000000000283947 */ /* 0x01afea0003800000 */
[----:B------:R-:W-:Y:S01]  /*6410*/  ISETP.NE.AND P5, PT, R36, UR34, PT ;  /* 0x0000002224007c0c */ /* 0x000fe2000bfa5270 */
[----:B--2---:R-:W-:-:S12]  /*6420*/  IMAD.MOV.U32 R191, RZ, RZ, 0x3f800000 ;  /* 0x3f800000ffbf7424 */ /* 0x004fd800078e00ff */
[----:B------:R-:W-:Y:S05]  /*6430*/  @!P5 BRA `(.L_x_7592) ;  /* 0x00000000001cd947 */ /* 0x000fea0003800000 */
[----:B------:R-:W-:-:S04]  /*6440*/  IADD3 R3, R36, -UR4, RZ ;  /* 0x8000000424037c10 */ /* 0x000fc8000fffe0ff */
[----:B------:R-:W-:-:S04]  /*6450*/  LEA.HI R2, R3, R3, RZ, 0x1 ;  /* 0x0000000303027211 */ /* 0x000fc800078f08ff */
[----:B------:R-:W-:-:S05]  /*6460*/  LOP3.LUT R2, R2, 0xfffffe, RZ, 0xc0, !PT ;  /* 0x00fffffe02027812 */ /* 0x000fca00078ec0ff */
[----:B------:R-:W-:-:S05]  /*6470*/  IMAD.IADD R2, R3, 0x1, -R2 ;  /* 0x0000000103027824 */ /* 0x000fca00078e0a02 */
[----:B------:R-:W-:-:S04]  /*6480*/  LEA R2, R2, R33, 0x8 ;  /* 0x0000002102027211 */ /* 0x000fc800078e40ff */
[----:B------:R-:W-:-:S05]  /*6490*/  LEA R2, R2, UR20, 0x2 ;  /* 0x0000001402027c11 */ /* 0x000fca000f8e10ff */
[----:B------:R1:W3:Y:S02]  /*64a0*/  LDS R191, [R2+0x1af8] ;  /* 0x001af80002bf7984 */ /* 0x0002e40000000800 */
.L_x_7592:
[----:B------:R-:W-:Y:S05]  /*64b0*/  BSYNC B0 ;  /* 0x0000000000007941 */ /* 0x000fea0003800000 */
.L_x_7591:
[----:B------:R-:W-:Y:S01]  /*64c0*/  VOTEU.ALL UP0, P4 ;  /* 0x00000000003f7886 */ /* 0x000fe20002000000 */
[----:B------:R-:W-:Y:S01]  /*64d0*/  IMAD.MOV.U32 R3, RZ, RZ, 0x8 ;  /* 0x00000008ff037424 */ /* 0x000fe200078e00ff */
[----:B------:R-:W-:Y:S01]  /*64e0*/  MOV R131, RZ ;  /* 0x000000ff00837202 */ /* 0x000fe20000000f00 */
[-C--:B------:R-:W-:Y:S01]  /*64f0*/  FMUL.FTZ R197, R94, R132.reuse ;  /* 0x000000845ec57220 */ /* 0x080fe20000410000 */
[-C--:B------:R-:W-:Y:S01]  /*6500*/  FMUL.FTZ R4, R91, R132.reuse ;  /* 0x000000845b047220 */ /* 0x080fe20000410000 */
[----:B------:R-:W-:Y:S01]  /*6510*/  @!UP0 UIADD3 UR47, UR34, -0x2, URZ ;  /* 0xfffffffe222f8890 */ /* 0x000fe2000fffe03f */
[----:B------:R-:W-:Y:S01]  /*6520*/  IMAD.U32 R190, R112, 0x10000, RZ ;  /* 0x0001000070be7824 */ /* 0x000fe200078e00ff */
[----:B------:R-:W-:Y:S01]  /*6530*/  SHF.L.U32 R135, R113, 0x10, RZ ;  /* 0x0000001071877819 */ /* 0x000fe200000006ff */
[----:B------:R-:W-:Y:S01]  /*6540*/  IMAD.U32 R134, R138, 0x10000, RZ ;  /* 0x000100008a867824 */ /* 0x000fe200078e00ff */
[----:B------:R-:W4:Y:S01]  /*6550*/  MUFU.EX2 R197, R197 ;  /* 0x000000c500c57308 */ /* 0x000f220000000800 */
[----:B------:R-:W-:Y:S01]  /*6560*/  FMUL.FTZ R5, R92, R132 ;  /* 0x000000845c057220 */ /* 0x000fe20000410000 */
[----:B-1----:R-:W-:-:S04]  /*6570*/  @!P4 IMAD R2, R24, UR47, R33 ;  /* 0x0000002f1802cc24 */ /* 0x002fc8000f8e0221 */
[----:B------:R-:W-:Y:S01]  /*6580*/  @!P4 IMAD.WIDE R2, R2, R3, UR10 ;  /* 0x0000000a0202ce25 */ /* 0x000fe2000f8e0203 */
[----:B------:R-:W-:Y:S01]  /*6590*/  SHF.L.U32 R133, R115, 0x10, RZ ;  /* 0x0000001073857819 */ /* 0x000fe200000006ff */
[----:B------:R-:W1:Y:S03]  /*65a0*/  MUFU.EX2 R4, R4 ;  /* 0x0000000400047308 */ /* 0x000e660000000800 */
[----:B------:R5:W2:Y:S01]  /*65b0*/  @!P4 LDG.E R131, desc[UR26][R2.64+0x4] ;  /* 0x0000041a0283c981 */ /* 0x000aa2000c1e1900 */
[----:B------:R-:W-:Y:S01]  /*65c0*/  FMUL.FTZ R137, R95, R190 ;  /* 0x000000be5f897220 */ /* 0x000fe20000410000 */
[----:B0-----:R-:W-:Y:S01]  /*65d0*/  FMUL.FTZ R190, R183, R0 ;  /* 0x00000000b7be7220 */ /* 0x001fe20000410000 */
[----:B------:R-:W-:Y:S01]  /*65e0*/  SHF.L.U32 R21, R21, 0x10, RZ ;  /* 0x0000001015157819 */ /* 0x000fe200000006ff */
[----:B------:R-:W-:Y:S01]  /*65f0*/  IMAD.U32 R136, R114, 0x10000, RZ ;  /* 0x0001000072887824 */ /* 0x000fe200078e00ff */
[----:B------:R-:W0:Y:S01]  /*6600*/  MUFU.EX2 R5, R5 ;  /* 0x0000000500057308 */ /* 0x000e220000000800 */
[----:B------:R-:W-:-:S02]  /*6610*/  IMAD.U32 R22, R22, 0x10000, RZ ;  /* 0x0001000016167824 */ /* 0x000fc400078e00ff */
[-C--:B------:R-:W-:Y:S01]  /*6620*/  FMUL.FTZ R181, R89, R132.reuse ;  /* 0x0000008459b57220 */ /* 0x080fe20000410000 */
[----:B------:R-:W-:Y:S02]  /*6630*/  IMAD.U32 R20, R20, 0x10000, RZ ;  /* 0x0001000014147824 */ /* 0x000fe400078e00ff */
[----:B------:R-:W-:Y:S01]  /*6640*/  FMUL.FTZ R242, R90, R132 ;  /* 0x000000845af27220 */ /* 0x000fe20000410000 */
[----:B-----5:R-:W-:Y:S01]  /*6650*/  FMUL.FTZ R3, R99, R134 ;  /* 0x0000008663037220 */ /* 0x020fe20000410000 */
        /* <DEDUP_REMOVED lines=10> */
[-C--:B------:R-:W-:Y:S01]  /*6700*/  FMUL.FTZ R251, R85, R132.reuse ;  /* 0x0000008455fb7220 */ /* 0x080fe20000410000 */
[----:B------:R-:W-:Y:S01]  /*6710*/  FMUL.FTZ R246, R86, R132 ;  /* 0x0000008456f67220 */ /* 0x000fe20000410000 */
[----:B------:R-:W-:Y:S01]  /*6720*/  SHF.L.U32 R19, R19, 0x10, RZ ;  /* 0x0000001013137819 */ /* 0x000fe200000006ff */
[----:B------:R-:W-:Y:S01]  /*6730*/  FMUL.FTZ R212, R177, R212 ;  /* 0x000000d4b1d47220 */ /* 0x000fe20000410000 */
[----:B------:R-:W-:Y:S01]  /*6740*/  FMUL.FTZ R132, R20, R133 ;  /* 0x0000008514847220 */ /* 0x000fe20000410000 */
[----:B------:R-:W-:Y:S01]  /*6750*/  FFMA.FTZ R2, R0, R230, R135 ;  /* 0x000000e600027223 */ /* 0x000fe20000010087 */
[----:B------:R-:W-:Y:S01]  /*6760*/  SHF.L.U32 R31, R111, 0x10, RZ ;  /* 0x000000106f1f7819 */ /* 0x000fe200000006ff */
[----:B------:R-:W-:Y:S01]  /*6770*/  FMUL.FTZ R212, R195, R212 ;  /* 0x000000d4c3d47220 */ /* 0x000fe20000410000 */
[----:B------:R-:W-:-:S02]  /*6780*/  IMAD.U32 R18, R18, 0x10000, RZ ;  /* 0x0001000012127824 */ /* 0x000fc400078e00ff */
[----:B------:R-:W-:Y:S01]  /*6790*/  FMUL.FTZ R133, R19, R134 ;  /* 0x0000008613857220 */ /* 0x000fe20000410000 */
[----:B------:R-:W-:Y:S01]  /*67a0*/  FFMA.FTZ R2, R241, R2, R132 ;  /* 0x00000002f1027223 */ /* 0x000fe20000010084 */
[----:B----4-:R-:W-:Y:S01]  /*67b0*/  FMUL.FTZ R3, R197, R212 ;  /* 0x000000d4c5037220 */ /* 0x010fe20000410000 */
[----:B------:R-:W4:Y:S01]  /*67c0*/  MUFU.EX2 R181, R181 ;  /* 0x000000b500b57308 */ /* 0x000f220000000800 */
[----:B------:R-:W-:Y:S01]  /*67d0*/  SHF.L.U32 R17, R17, 0x10, RZ ;  /* 0x0000001011117819 */ /* 0x000fe200000006ff */
[----:B------:R-:W-:Y:S02]  /*67e0*/  IMAD.U32 R30, R110, 0x10000, RZ ;  /* 0x000100006e1e7824 */ /* 0x000fe400078e00ff */
[----:B-1----:R-:W-:Y:S01]  /*67f0*/  FMUL.FTZ R134, R4, R3 ;  /* 0x0000000304867220 */ /* 0x002fe20000410000 */
[----:B------:R-:W-:Y:S01]  /*6800*/  FMUL.FTZ R136, R96, R31 ;  /* 0x0000001f60887220 */ /* 0x000fe20000410000 */
[----:B------:R-:W-:Y:S01]  /*6810*/  FMUL.FTZ R226, R18, R137 ;  /* 0x0000008912e27220 */ /* 0x000fe20000410000 */
[----:B------:R-:W-:Y:S01]  /*6820*/  FFMA.FTZ R2, R200, R2, R133 ;  /* 0x00000002c8027223 */ /* 0x000fe20000010085 */
[----:B------:R-:W-:Y:S01]  /*6830*/  SHF.L.U32 R29, R109, 0x10, RZ ;  /* 0x000000106d1d7819 */ /* 0x000fe200000006ff */
[----:B------:R-:W1:Y:S01]  /*6840*/  MUFU.EX2 R242, R242 ;  /* 0x000000f200f27308 */ /* 0x000e620000000800 */
[----:B0-----:R-:W-:Y:S01]  /*6850*/  FMUL.FTZ R212, R5, R134 ;  /* 0x0000008605d47220 */ /* 0x001fe20000410000 */
[----:B------:R-:W-:Y:S01]  /*6860*/  FMUL.FTZ R225, R93, R30 ;  /* 0x0000001e5de17220 */ /* 0x000fe20000410000 */
[----:B------:R-:W-:-:S02]  /*6870*/  IMAD.U32 R16, R16, 0x10000, RZ ;  /* 0x0001000010107824 */ /* 0x000fc400078e00ff */
[----:B------:R-:W-:Y:S01]  /*6880*/  FMUL.FTZ R134, R17, R136 ;  /* 0x0000008811867220 */ /* 0x000fe20000410000 */
[----:B------:R-:W-:Y:S01]  /*6890*/  FFMA.FTZ R2, R179, R2, R226 ;  /* 0x00000002b3027223 */ /* 0x000fe200000100e2 */
[----:B------:R-:W-:Y:S01]  /*68a0*/  SHF.L.U32 R15, R15, 0x10, RZ ;  /* 0x000000100f0f7819 */ /* 0x000fe200000006ff */
[----:B------:R-:W-:Y:S01]  /*68b0*/  IMAD.U32 R28, R108, 0x10000, RZ ;  /* 0x000100006c1c7824 */ /* 0x000fe200078e00ff */
[----:B------:R-:W0:Y:S01]  /*68c0*/  MUFU.EX2 R247, R247 ;  /* 0x000000f700f77308 */ /* 0x000e220000000800 */
[----:B------:R-:W-:Y:S01]  /*68d0*/  FMUL.FTZ R224, R94, R29 ;  /* 0x0000001d5ee07220 */ /* 0x000fe20000410000 */
[----:B------:R-:W-:Y:S01]  /*68e0*/  FMUL.FTZ R218, R16, R225 ;  /* 0x000000e110da7220 */ /* 0x000fe20000410000 */
[----:B------:R-:W-:Y:S01]  /*68f0*/  FFMA.FTZ R2, R177, R2, R134 ;  /* 0x00000002b1027223 */ /* 0x000fe20000010086 */
[----:B------:R-:W-:Y:S01]  /*6900*/  SHF.L.U32 R27, R107, 0x10, RZ ;  /* 0x000000106b1b7819 */ /* 0x000fe200000006ff */
[----:B------:R-:W-:Y:S01]  /*6910*/  FMUL.FTZ R223, R91, R28 ;  /* 0x0000001c5bdf7220 */ /* 0x000fe20000410000 */
[----:B------:R-:W-:-:S02]  /*6920*/  IMAD.U32 R14, R14, 0x10000, RZ ;  /* 0x000100000e0e7824 */ /* 0x000fc400078e00ff */
[----:B------:R-:W-:Y:S01]  /*6930*/  FMUL.FTZ R136, R15, R224 ;  /* 0x000000e00f887220 */ /* 0x000fe20000410000 */
[----:B------:R-:W5:Y:S01]  /*6940*/  MUFU.EX2 R244, R244 ;  /* 0x000000f400f47308 */ /* 0x000f620000000800 */
[----:B------:R-:W-:Y:S01]  /*6950*/  FFMA.FTZ R2, R195, R2, R218 ;  /* 0x00000002c3027223 */ /* 0x000fe200000100da */
        /* <DEDUP_REMOVED lines=13> */
[----:B0-----:R-:W-:Y:S01]  /*6a30*/  FMUL.FTZ R3, R247, R212 ;  /* 0x000000d4f7037220 */ /* 0x001fe20000410000 */
[----:B------:R-:W-:Y:S01]  /*6a40*/  SHF.L.U32 R11, R11, 0x10, RZ ;  /* 0x000000100b0b7819 */ /* 0x000fe200000006ff */
[----:B------:R-:W-:Y:S02]  /*6a50*/  IMAD.U32 R24, R104, 0x10000, RZ ;  /* 0x0001000068187824 */ /* 0x000fe400078e00ff */
[----:B------:R-:W-:Y:S01]  /*6a60*/  FMUL.FTZ R220, R90, R25 ;  /* 0x000000195adc7220 */ /* 0x000fe20000410000 */
[----:B------:R-:W-:Y:S01]  /*6a70*/  FMUL.FTZ R216, R12, R221 ;  /* 0x000000dd0cd87220 */ /* 0x000fe20000410000 */
[----:B------:R-:W-:Y:S01]  /*6a80*/  FFMA.FTZ R2, R5, R2, R240 ;  /* 0x0000000205027223 */ /* 0x000fe200000100f0 */
[----:B------:R-:W-:Y:S01]  /*6a90*/  SHF.L.U32 R23, R103, 0x10, RZ ;  /* 0x0000001067177819 */ /* 0x000fe200000006ff */
[----:B-----5:R-:W-:Y:S01]  /*6aa0*/  FMUL.FTZ R212, R244, R3 ;  /* 0x00000003f4d47220 */ /* 0x020fe20000410000 */
[----:B------:R-:W-:Y:S01]  /*6ab0*/  FMUL.FTZ R219, R87, R24 ;  /* 0x0000001857db7220 */ /* 0x000fe20000410000 */
[----:B------:R-:W-:-:S02]  /*6ac0*/  IMAD.U32 R10, R10, 0x10000, RZ ;  /* 0x000100000a0a7824 */ /* 0x000fc400078e00ff */
[----:B------:R-:W-:Y:S01]  /*6ad0*/  FMUL.FTZ R201, R11, R220 ;  /* 0x000000dc0bc97220 */ /* 0x000fe20000410000 */
[----:B------:R-:W-:Y:S01]  /*6ae0*/  FFMA.FTZ R2, R181, R2, R216 ;  /* 0x00000002b5027223 */ /* 0x000fe200000100d8 */
[----:B------:R-:W0:Y:S01]  /*6af0*/  MUFU.EX2 R246, R246 ;  /* 0x000000f600f67308 */ /* 0x000e220000000800 */
[----:B----4-:R-:W-:Y:S01]  /*6b00*/  FMUL.FTZ R205, R251, R212 ;  /* 0x000000d4fbcd7220 */ /* 0x010fe20000410000 */
[----:B------:R-:W-:Y:S02]  /*6b10*/  IMAD.U32 R192, R102, 0x10000, RZ ;  /* 0x0001000066c07824 */ /* 0x000fe400078e00ff */
[----:B------:R-:W-:Y:S01]  /*6b20*/  FMUL.FTZ R190, R88, R23 ;  /* 0x0000001758be7220 */ /* 0x000fe20000410000 */
[----:B------:R-:W-:Y:S02]  /*6b30*/  IMAD.U32 R217, R217, 0x10000, RZ ;  /* 0x00010000d9d97824 */ /* 0x000fe400078e00ff */
[----:B------:R-:W-:Y:S01]  /*6b40*/  FMUL.FTZ R212, R10, R219 ;  /* 0x000000db0ad47220 */ /* 0x000fe20000410000 */
[----:B------:R-:W-:Y:S01]  /*6b50*/  FFMA.FTZ R2, R242, R2, R201 ;  /* 0x00000002f2027223 */ /* 0x000fe200000100c9 */
[----:B------:R-:W-:Y:S01]  /*6b60*/  SHF.L.U32 R239, R101, 0x10, RZ ;  /* 0x0000001065ef7819 */ /* 0x000fe200000006ff */
[----:B------:R-:W-:Y:S01]  /*6b70*/  FMUL.FTZ R194, R85, R192 ;  /* 0x000000c055c27220 */ /* 0x000fe20000410000 */
[----:B------:R-:W-:Y:S01]  /*6b80*/  SHF.L.U32 R196, R196, 0x10, RZ ;  /* 0x00000010c4c47819 */ /* 0x000fe200000006ff */
[----:B------:R-:W-:Y:S01]  /*6b90*/  FMUL.FTZ R199, R217, R190 ;  /* 0x000000bed9c77220 */ /* 0x000fe20000410000 */
[----:B------:R-:W-:Y:S01]  /*6ba0*/  FFMA.FTZ R2, R247, R2, R212 ;  /* 0x00000002f7027223 */ /* 0x000fe200000100d4 */
[----:B------:R-:W-:Y:S01]  /*6bb0*/  SHF.L.U32 R232, R208, 0x10, RZ ;  /* 0x00000010d0e87819 */ /* 0x000fe200000006ff */
[----:B------:R-:W-:Y:S01]  /*6bc0*/  IMAD.U32 R3, R210, 0x10000, RZ ;  /* 0x00010000d2037824 */ /* 0x000fe200078e00ff */
[----:B------:R-:W-:Y:S01]  /*6bd0*/  SHF.L.U32 R189, R189, 0x10, RZ ;  /* 0x00000010bdbd7819 */ /* 0x000fe200000006ff */
[----:B------:R-:W-:Y:S01]  /*6be0*/  FMUL.FTZ R202, R86, R239 ;  /* 0x000000ef56ca7220 */ /* 0x000fe20000410000 */
[----:B------:R-:W-:Y:S01]  /*6bf0*/  FMUL.FTZ R208, R196, R194 ;  /* 0x000000c2c4d07220 */ /* 0x000fe20000410000 */
[----:B------:R-:W-:Y:S01]  /*6c00*/  FFMA.FTZ R2, R244, R2, R199 ;  /* 0x00000002f4027223 */ /* 0x000fe200000100c7 */
[----:B------:R-:W-:-:S02]  /*6c10*/  IMAD.U32 R228, R207, 0x10000, RZ ;  /* 0x00010000cfe47824 */ /* 0x000fc400078e00ff */
[----:B------:R-:W-:Y:S01]  /*6c20*/  FMUL.FTZ R207, R70, R3 ;  /* 0x0000000346cf7220 */ /* 0x000fe20000410000 */
[----:B------:R-:W-:Y:S01]  /*6c30*/  FMUL.FTZ R232, R69, R232 ;  /* 0x000000e845e87220 */ /* 0x000fe20000410000 */
[----:B------:R-:W-:Y:S01]  /*6c40*/  FMUL.FTZ R193, R189, R202 ;  /* 0x000000cabdc17220 */ /* 0x000fe20000410000 */
[----:B------:R-:W-:Y:S01]  /*6c50*/  FFMA.FTZ R2, R251, R2, R208 ;  /* 0x00000002fb027223 */ /* 0x000fe200000100d0 */
[----:B------:R-:W-:Y:S01]  /*6c60*/  SHF.L.U32 R209, R209, 0x10, RZ ;  /* 0x00000010d1d17819 */ /* 0x000fe200000006ff */
[----:B------:R-:W-:Y:S01]  /*6c70*/  FMUL.FTZ R228, R71, R228 ;  /* 0x000000e447e47220 */ /* 0x000fe20000410000 */
[C---:B0-----:R-:W-:Y:S01]  /*6c80*/  FFMA.FTZ R3, R246.reuse, R232, R207 ;  /* 0x000000e8f6037223 */ /* 0x041fe200000100cf */
[----:B------:R-:W-:Y:S01]  /*6c90*/  FFMA.FTZ R234, R246, R2, R193 ;  /* 0x00000002f6ea7223 */ /* 0x000fe200000100c1 */
[----:B------:R-:W-:Y:S02]  /*6ca0*/  IMAD.U32 R2, R9, 0x10000, RZ ;  /* 0x0001000009027824 */ /* 0x000fe400078e00ff */
[----:B------:R-:W-:Y:S01]  /*6cb0*/  FMUL.FTZ R9, R72, R209 ;  /* 0x000000d148097220 */ /* 0x000fe20000410000 */
[----:B------:R-:W-:Y:S01]  /*6cc0*/  FFMA.FTZ R209, R251, R3, R228 ;  /* 0x00000003fbd17223 */ /* 0x000fe200000100e4 */
[----:B--23--:R-:W-:Y:S01]  /*6cd0*/  FMUL.FTZ R210, R246, R191 ;  /* 0x000000bff6d27220 */ /* 0x00cfe20000410000 */
[----:B------:R-:W-:Y:S01]  /*6ce0*/  SHF.L.U32 R3, R8, 0x10, RZ ;  /* 0x0000001008037819 */ /* 0x000fe200000006ff */
[----:B------:R-:W-:Y:S01]  /*6cf0*/  FMUL.FTZ R8, R73, R2 ;  /* 0x0000000249087220 */ /* 0x000fe20000410000 */
[----:B------:R-:W-:Y:S01]  /*6d00*/  FFMA.FTZ R211, R244, R209, R9 ;  /* 0x000000d1f4d37223 */ /* 0x000fe20000010009 */
[----:B------:R-:W-:Y:S01]  /*6d10*/  FMUL.FTZ R209, R251, R210 ;  /* 0x000000d2fbd17220 */ /* 0x000fe20000410000 */
[----:B------:R-:W-:-:S02]  /*6d20*/  IMAD.U32 R2, R7, 0x10000, RZ ;  /* 0x0001000007027824 */ /* 0x000fc400078e00ff */
[----:B------:R-:W-:Y:S01]  /*6d30*/  FMUL.FTZ R7, R74, R3 ;  /* 0x000000034a077220 */ /* 0x000fe20000410000 */
[----:B------:R-:W-:Y:S01]  /*6d40*/  FFMA.FTZ R211, R247, R211, R8 ;  /* 0x000000d3f7d37223 */ /* 0x000fe20000010008 */
[----:B------:R-:W-:Y:S01]  /*6d50*/  FMUL.FTZ R210, R244, R209 ;  /* 0x000000d1f4d27220 */ /* 0x000fe20000410000 */
[----:B------:R-:W-:Y:S01]  /*6d60*/  SHF.L.U32 R3, R6, 0x10, RZ ;  /* 0x0000001006037819 */ /* 0x000fe200000006ff */
[----:B------:R-:W-:Y:S01]  /*6d70*/  FMUL.FTZ R6, R75, R2 ;  /* 0x000000024b067220 */ /* 0x000fe20000410000 */
[----:B------:R-:W-:Y:S01]  /*6d80*/  FFMA.FTZ R211, R242, R211, R7 ;  /* 0x000000d3f2d37223 */ /* 0x000fe20000010007 */
[----:B------:R-:W-:Y:S01]  /*6d90*/  FMUL.FTZ R209, R247, R210 ;  /* 0x000000d2f7d17220 */ /* 0x000fe20000410000 */
[----:B------:R-:W-:Y:S02]  /*6da0*/  IMAD.U32 R206, R206, 0x10000, RZ ;  /* 0x00010000cece7824 */ /* 0x000fe400078e00ff */
[----:B------:R-:W-:Y:S01]  /*6db0*/  FMUL.FTZ R214, R76, R3 ;  /* 0x000000034cd67220 */ /* 0x000fe20000410000 */
[----:B------:R-:W-:Y:S01]  /*6dc0*/  FFMA.FTZ R211, R181, R211, R6 ;  /* 0x000000d3b5d37223 */ /* 0x000fe20000010006 */
[----:B------:R-:W-:Y:S01]  /*6dd0*/  FMUL.FTZ R2, R242, R209 ;  /* 0x000000d1f2027220 */ /* 0x000fe20000410000 */
        /* <DEDUP_REMOVED lines=18> */
[----:B------:R-:W-:Y:S01]  /*6f00*/  FMUL.FTZ R204, R81, R204 ;  /* 0x000000cc51cc7220 */ /* 0x000fe20000410000 */
[----:B------:R-:W-:Y:S01]  /*6f10*/  FMUL.FTZ R236, R195, R198 ;  /* 0x000000c6c3ec7220 */ /* 0x000fe20000410000 */
[----:B------:R-:W-:Y:S01]  /*6f20*/  FFMA.FTZ R211, R177, R211, R206 ;  /* 0x000000d3b1d37223 */ /* 0x000fe200000100ce */
[----:B------:R-:W-:-:S02]  /*6f30*/  IMAD.U32 R198, R129, 0x10000, RZ ;  /* 0x0001000081c67824 */ /* 0x000fc400078e00ff */
[----:B------:R-:W-:Y:S01]  /*6f40*/  FMUL.FTZ R245, R82, R185 ;  /* 0x000000b952f57220 */ /* 0x000fe20000410000 */
[----:B------:R-:W-:Y:S01]  /*6f50*/  FMUL.FTZ R236, R177, R236 ;  /* 0x000000ecb1ec7220 */ /* 0x000fe20000410000 */
[C---:B------:R-:W-:Y:S01]  /*6f60*/  FFMA.FTZ R211, R179.reuse, R211, R204 ;  /* 0x000000d3b3d37223 */ /* 0x040fe200000100cc */
[----:B------:R-:W0:Y:S01]  /*6f70*/  SHFL.UP PT, R129, R234, 0x1, RZ ;  /* 0x04200000ea817989 */ /* 0x000e2200000e00ff */
[----:B------:R-:W-:Y:S01]  /*6f80*/  SHF.L.U32 R237, R128, 0x10, RZ ;  /* 0x0000001080ed7819 */ /* 0x000fe200000006ff */
[----:B------:R-:W-:Y:S01]  /*6f90*/  FMUL.FTZ R185, R179, R236 ;  /* 0x000000ecb3b97220 */ /* 0x000fe20000410000 */
[----:B------:R-:W-:Y:S01]  /*6fa0*/  FMUL.FTZ R198, R83, R198 ;  /* 0x000000c653c67220 */ /* 0x000fe20000410000 */
[----:B------:R-:W1:Y:S01]  /*6fb0*/  SHFL.UP PT, R238, R205, 0x1, RZ ;  /* 0x04200000cdee7989 */ /* 0x000e6200000e00ff */
[C---:B------:R-:W-:Y:S01]  /*6fc0*/  FFMA.FTZ R211, R200.reuse, R211, R245 ;  /* 0x000000d3c8d37223 */ /* 0x040fe200000100f5 */
[----:B------:R-:W-:Y:S01]  /*6fd0*/  FMUL.FTZ R128, R200, R185 ;  /* 0x000000b9c8807220 */ /* 0x000fe20000410000 */
[----:B------:R-:W-:Y:S01]  /*6fe0*/  FMUL.FTZ R237, R84, R237 ;  /* 0x000000ed54ed7220 */ /* 0x000fe20000410000 */
[----:B------:R-:W-:Y:S01]  /*6ff0*/  ISETP.GE.AND P4, PT, R167, 0x1, PT ;  /* 0x00000001a700780c */ /* 0x000fe20003f86270 */
[C---:B------:R-:W-:Y:S01]  /*7000*/  FFMA.FTZ R211, R241.reuse, R211, R198 ;  /* 0x000000d3f1d37223 */ /* 0x040fe200000100c6 */
[----:B------:R-:W-:Y:S01]  /*7010*/  FMUL.FTZ R203, R241, R128 ;  /* 0x00000080f1cb7220 */ /* 0x000fe20000410000 */
[----:B------:R-:W-:Y:S01]  /*7020*/  ISETP.NE.AND P5, PT, R130, 0x1f, PT ;  /* 0x0000001f8200780c */ /* 0x000fe20003fa5270 */
[----:B------:R-:W-:Y:S01]  /*7030*/  USHF.R.S32.HI UR47, URZ, 0x1f, UR35 ;  /* 0x0000001f3f2f7899 */ /* 0x000fe20008011423 */
[C---:B------:R-:W-:Y:S01]  /*7040*/  FFMA.FTZ R236, R0.reuse, R211, R237 ;  /* 0x000000d300ec7223 */ /* 0x040fe200000100ed */
[----:B------:R-:W-:Y:S01]  /*7050*/  FMUL.FTZ R203, R0, R203 ;  /* 0x000000cb00cb7220 */ /* 0x000fe20000410000 */
[----:B------:R-:W-:Y:S01]  /*7060*/  ISETP.LE.OR P1, PT, R36, UR34, P1 ;  /* 0x0000002224007c0c */ /* 0x000fe20008f23670 */
[----:B------:R-:W-:Y:S01]  /*7070*/  BSSY B0, `(.L_x_7593) ;  /* 0x0000158000007945 */ /* 0x000fe20003800000 */
[----:B------:R-:W-:Y:S01]  /*7080*/  ISETP.NE.AND P6, PT, R186, RZ, PT ;  /* 0x000000ffba00720c */ /* 0x000fe20003fc5270 */
[----:B------:R-:W2:Y:S01]  /*7090*/  SHFL.DOWN PT, R185, R236, 0x1, 0x1f ;  /* 0x08201f00ecb97f89 */ /* 0x000ea200000e0000 */
[----:B------:R-:W-:-:S02]  /*70a0*/  SHF.L.U32 R235, R115, 0x10, RZ ;  /* 0x0000001073eb7819 */ /* 0x000fc400000006ff */
[----:B------:R-:W-:Y:S01]  /*70b0*/  SHF.L.U32 R233, R113, 0x10, RZ ;  /* 0x0000001071e97819 */ /* 0x000fe200000006ff */
[----:B------:R-:W3:Y:S01]  /*70c0*/  SHFL.DOWN PT, R248, R203, 0x1, 0x1f ;  /* 0x08201f00cbf87f89 */ /* 0x000ee200000e0000 */
[C---:B0-----:R-:W-:Y:S01]  /*70d0*/  @P4 FFMA.FTZ R234, R205.reuse, R129, R234 ;  /* 0x00000081cdea4223 */ /* 0x041fe200000100ea */
[----:B------:R-:W-:Y:S02]  /*70e0*/  FMUL.FTZ R231, R100, R235 ;  /* 0x000000eb64e77220 */ /* 0x000fe40000410000 */
[----:B------:R-:W-:Y:S01]  /*70f0*/  FMUL.FTZ R229, R98, R233 ;  /* 0x000000e962e57220 */ /* 0x000fe20000410000 */
[----:B-1----:R-:W-:Y:S01]  /*7100*/  @P4 FMUL.FTZ R205, R205, R238 ;  /* 0x000000eecdcd4220 */ /* 0x002fe20000410000 */
[----:B------:R-:W0:Y:S01]  /*7110*/  SHFL.UP PT, R129, R234, 0x2, RZ ;  /* 0x04400000ea817989 */ /* 0x000e2200000e00ff */
[----:B------:R-:W-:Y:S02]  /*7120*/  ISETP.GE.AND P4, PT, R167, 0x2, PT ;  /* 0x00000002a700780c */ /* 0x000fe40003f86270 */
[----:B------:R-:W-:Y:S01]  /*7130*/  @!P1 LEA R187, R33, UR20, 0x3 ;  /* 0x0000001421bb9c11 */ /* 0x000fe2000f8e18ff */
[----:B------:R-:W1:Y:S01]  /*7140*/  SHFL.UP PT, R128, R205, 0x2, RZ ;  /* 0x04400000cd807989 */ /* 0x000e6200000e00ff */
        /* <DEDUP_REMOVED lines=22> */
[----:B------:R-:W2:Y:S04]  /*72b0*/  SHFL.DOWN PT, R209, R236, 0x8, 0x1f ;  /* 0x09001f00ecd17f89 */ /* 0x000ea800000e0000 */
[----:B------:R-:W3:Y:S01]  /*72c0*/  SHFL.DOWN PT, R248, R203, 0x8, 0x1f ;  /* 0x09001f00cbf87f89 */ /* 0x000ee200000e0000 */
[C---:B0-----:R-:W-:Y:S01]  /*72d0*/  @P4 FFMA.FTZ R234, R205.reuse, R129, R234 ;  /* 0x00000081cdea4223 */ /* 0x041fe200000100ea */
[----:B------:R-:W-:Y:S02]  /*72e0*/  IMAD.MOV.U32 R129, RZ, RZ, RZ ;  /* 0x000000ffff817224 */ /* 0x000fe400078e00ff */
[----:B-1----:R-:W-:Y:S01]  /*72f0*/  @P4 FMUL.FTZ R205, R205, R128 ;  /* 0x00000080cdcd4220 */ /* 0x002fe20000410000 */
[----:B------:R-:W-:Y:S01]  /*7300*/  HFMA2.MMA R128, -RZ, RZ, 1.875, 0 ;  /* 0x3f800000ff807435 */ /* 0x000fe200000001ff */
[----:B------:R-:W-:Y:S01]  /*7310*/  ISETP.GE.U32.AND P4, PT, R130, 0x18, PT ;  /* 0x000000188200780c */ /* 0x000fe20003f86070 */
[----:B------:R-:W0:Y:S04]  /*7320*/  SHFL.UP PT, R185, R234, 0x10, RZ ;  /* 0x06000000eab97989 */ /* 0x000e2800000e00ff */
[----:B------:R-:W1:Y:S04]  /*7330*/  SHFL.UP PT, R238, R205, 0x10, RZ ;  /* 0x06000000cdee7989 */ /* 0x000e6800000e00ff */
[----:B------:R-:W-:Y:S01]  /*7340*/  @!P1 LDS.64 R128, [R187+0x2378] ;  /* 0x00237800bb809984 */ /* 0x000fe20000000a00 */
[----:B------:R-:W-:-:S03]  /*7350*/  ISETP.GE.AND P1, PT, R167, 0x10, PT ;  /* 0x00000010a700780c */ /* 0x000fc60003f26270 */
[C---:B--2---:R-:W-:Y:S01]  /*7360*/  @!P4 FFMA.FTZ R236, R203.reuse, R209, R236 ;  /* 0x000000d1cbecc223 */ /* 0x044fe200000100ec */
[----:B---3--:R-:W-:Y:S01]  /*7370*/  @!P4 FMUL.FTZ R203, R203, R248 ;  /* 0x000000f8cbcbc220 */ /* 0x008fe20000410000 */
[----:B------:R-:W-:-:S03]  /*7380*/  ISETP.GE.U32.AND P4, PT, R130, 0x10, PT ;  /* 0x000000108200780c */ /* 0x000fc60003f86070 */
[----:B------:R-:W2:Y:S04]  /*7390*/  SHFL.DOWN PT, R209, R236, 0x10, 0x1f ;  /* 0x0a001f00ecd17f89 */ /* 0x000ea800000e0000 */
[----:B------:R-:W3:Y:S01]  /*73a0*/  SHFL.DOWN PT, R248, R203, 0x10, 0x1f ;  /* 0x0a001f00cbf87f89 */ /* 0x000ee200000e0000 */
[----:B0-----:R-:W-:-:S03]  /*73b0*/  @P1 FFMA.FTZ R234, R205, R185, R234 ;  /* 0x000000b9cdea1223 */ /* 0x001fc600000100ea */
[----:B------:R-:W-:Y:S01]  /*73c0*/  SHFL.IDX PT, R130, R131, RZ, 0x1f ;  /* 0x00001fff83827589 */ /* 0x000fe200000e0000 */
[----:B-1----:R-:W-:-:S03]  /*73d0*/  @P1 FMUL.FTZ R205, R205, R238 ;  /* 0x000000eecdcd1220 */ /* 0x002fc60000410000 */
[----:B------:R-:W-:Y:S04]  /*73e0*/  SHFL.UP PT, R234, R234, 0x1, RZ ;  /* 0x04200000eaea7989 */ /* 0x000fe800000e00ff */
[----:B------:R-:W0:Y:S01]  /*73f0*/  SHFL.UP PT, R205, R205, 0x1, RZ ;  /* 0x04200000cdcd7989 */ /* 0x000e2200000e00ff */
[C---:B--2---:R-:W-:Y:S01]  /*7400*/  @!P4 FFMA.FTZ R236, R203.reuse, R209, R236 ;  /* 0x000000d1cbecc223 */ /* 0x044fe200000100ec */
[----:B---3--:R-:W-:-:S04]  /*7410*/  @!P4 FMUL.FTZ R203, R203, R248 ;  /* 0x000000f8cbcbc220 */ /* 0x008fc80000410000 */
[----:B------:R-:W-:Y:S01]  /*7420*/  SHFL.DOWN PT, R187, R236, 0x1, 0x1f ;  /* 0x08201f00ecbb7f89 */ /* 0x000fe200000e0000 */
[----:B------:R-:W-:-:S03]  /*7430*/  IMAD.SHL.U32 R248, R186, 0x10, RZ ;  /* 0x00000010baf87824 */ /* 0x000fc600078e00ff */
[----:B------:R-:W-:Y:S02]  /*7440*/  SHFL.IDX PT, R185, R129, RZ, 0x1f ;  /* 0x00001fff81b97589 */ /* 0x000fe400000e0000 */
[----:B------:R-:W-:Y:S02]  /*7450*/  LEA.HI.SX32 R248, R248, R248, 0x1b ;  /* 0x000000f8f8f87211 */ /* 0x000fe400078fdaff */
[----:B------:R-:W1:Y:S02]  /*7460*/  SHFL.DOWN PT, R238, R203, 0x1, 0x1f ;  /* 0x08201f00cbee7f89 */ /* 0x000e6400000e0000 */
[----:B------:R-:W-:Y:S01]  /*7470*/  LEA R248, R248, UR20, 0x2 ;  /* 0x00000014f8f87c11 */ /* 0x000fe2000f8e10ff */
[----:B0-----:R-:W-:Y:S01]  /*7480*/  @P2 FFMA.FTZ R130, R205, R130, R234 ;  /* 0x00000082cd822223 */ /* 0x001fe200000100ea */
[----:B------:R-:W-:Y:S01]  /*7490*/  SHFL.IDX PT, R236, R236, RZ, 0x1f ;  /* 0x00001fffecec7589 */ /* 0x000fe200000e0000 */
[----:B------:R-:W-:Y:S02]  /*74a0*/  IMAD.U32 R234, R114, 0x10000, RZ ;  /* 0x0001000072ea7824 */ /* 0x000fe400078e00ff */
[----:B------:R-:W-:Y:S01]  /*74b0*/  FFMA.FTZ R183, R183, R130, R230 ;  /* 0x00000082b7b77223 */ /* 0x000fe200000100e6 */
[----:B------:R-:W0:Y:S01]  /*74c0*/  SHFL.IDX PT, R203, R203, RZ, 0x1f ;  /* 0x00001fffcbcb7589 */ /* 0x000e2200000e0000 */
[----:B------:R-:W-:-:S02]  /*74d0*/  FMUL.FTZ R230, R97, R234 ;  /* 0x000000ea61e67220 */ /* 0x000fc40000410000 */
[----:B------:R-:W-:-:S04]  /*74e0*/  FFMA.FTZ R130, R0, R183, R135 ;  /* 0x000000b700827223 */ /* 0x000fc80000010087 */
[-C--:B------:R-:W-:Y:S01]  /*74f0*/  FFMA.FTZ R131, R241, R130.reuse, R132 ;  /* 0x00000082f1837223 */ /* 0x080fe20000010084 */
[----:B------:R-:W-:Y:S01]  /*7500*/  FFMA.FTZ R231, R21, -R231, R130 ;  /* 0x800000e715e77223 */ /* 0x000fe20000010082 */
[----:B------:R-:W-:Y:S02]  /*7510*/  FMUL.FTZ R130, R83, R130 ;  /* 0x0000008253827220 */ /* 0x000fe40000410000 */
[-C--:B------:R-:W-:Y:S01]  /*7520*/  FFMA.FTZ R132, R200, R131.reuse, R133 ;  /* 0x00000083c8847223 */ /* 0x080fe20000010085 */
[----:B------:R-:W-:Y:S01]  /*7530*/  FFMA.FTZ R230, R20, -R230, R131 ;  /* 0x800000e614e67223 */ /* 0x000fe20000010083 */
[----:B------:R-:W-:Y:S01]  /*7540*/  FMUL.FTZ R131, R82, R131 ;  /* 0x0000008352837220 */ /* 0x000fe20000410000 */
[----:B-1----:R-:W-:Y:S01]  /*7550*/  @P3 FFMA.FTZ R185, R238, R185, R187 ;  /* 0x000000b9eeb93223 */ /* 0x002fe200000100bb */
[-C--:B------:R-:W-:Y:S01]  /*7560*/  FFMA.FTZ R133, R179, R132.reuse, R226 ;  /* 0x00000084b3857223 */ /* 0x080fe200000100e2 */
[----:B------:R-:W-:Y:S01]  /*7570*/  FFMA.FTZ R229, R19, -R229, R132 ;  /* 0x800000e513e57223 */ /* 0x000fe20000010084 */
[----:B------:R-:W-:Y:S01]  /*7580*/  FMUL.FTZ R226, R96, R31 ;  /* 0x0000001f60e27220 */ /* 0x000fe20000410000 */
[----:B------:R-:W-:Y:S01]  /*7590*/  FFMA.FTZ R191, R185, R191, R232 ;  /* 0x000000bfb9bf7223 */ /* 0x000fe200000100e8 */
[----:B------:R-:W-:Y:S01]  /*75a0*/  FFMA.FTZ R134, R177, R133, R134 ;  /* 0x00000085b1867223 */ /* 0x000fe20000010086 */
[----:B------:R-:W-:Y:S01]  /*75b0*/  SHF.L.U32 R232, R112, 0x10, RZ ;  /* 0x0000001070e87819 */ /* 0x000fe200000006ff */
[----:B------:R-:W-:Y:S01]  /*75c0*/  FMUL.FTZ R132, R81, R132 ;  /* 0x0000008451847220 */ /* 0x000fe20000410000 */
[----:B------:R-:W-:Y:S01]  /*75d0*/  FFMA.FTZ R187, R246, R191, R207 ;  /* 0x000000bff6bb7223 */ /* 0x000fe200000100cf */
[----:B------:R-:W-:Y:S01]  /*75e0*/  FFMA.FTZ R135, R195, R134, R218 ;  /* 0x00000086c3877223 */ /* 0x000fe200000100da */
[----:B0-----:R-:W-:Y:S01]  /*75f0*/  FFMA.FTZ R129, R203, R129, R236 ;  /* 0x00000081cb817223 */ /* 0x001fe200000100ec */
[----:B------:R-:W-:Y:S01]  /*7600*/  SHF.L.U32 R236, R138, 0x10, RZ ;  /* 0x000000108aec7819 */ /* 0x000fe200000006ff */
[----:B------:R-:W-:Y:S01]  /*7610*/  FFMA.FTZ R185, R251, R187, R228 ;  /* 0x000000bbfbb97223 */ /* 0x000fe200000100e4 */
[----:B------:R-:W-:Y:S01]  /*7620*/  FFMA.FTZ R136, R197, R135, R136 ;  /* 0x00000087c5887223 */ /* 0x000fe20000010088 */
[----:B------:R-:W-:Y:S01]  /*7630*/  FMUL.FTZ R128, R203, R128 ;  /* 0x00000080cb807220 */ /* 0x000fe20000410000 */
        /* <DEDUP_REMOVED lines=10> */
[----:B------:R-:W-:Y:S01]  /*76e0*/  FFMA.FTZ R224, R15, -R224, R136 ;  /* 0x800000e00fe07223 */ /* 0x000fe20000010088 */
[----:B------:R-:W-:Y:S01]  /*76f0*/  FFMA.FTZ R223, R14, -R223, R137 ;  /* 0x800000df0edf7223 */ /* 0x000fe20000010089 */
[----:B------:R-:W-:Y:S01]  /*7700*/  FMUL.FTZ R209, R87, R9 ;  /* 0x0000000957d17220 */ /* 0x000fe20000410000 */
[C---:B------:R-:W-:Y:S01]  /*7710*/  FFMA.FTZ R6, R181.reuse, R7, R6 ;  /* 0x00000007b5067223 */ /* 0x040fe20000010006 */
[----:B------:R-:W-:Y:S01]  /*7720*/  FFMA.FTZ R181, R181, R240, R216 ;  /* 0x000000f0b5b57223 */ /* 0x000fe200000100d8 */
[----:B------:R-:W-:Y:S01]  /*7730*/  FFMA.FTZ R222, R13, -R222, R240 ;  /* 0x800000de0dde7223 */ /* 0x000fe200000100f0 */
[----:B------:R-:W-:Y:S01]  /*7740*/  FMUL.FTZ R203, R24, R209 ;  /* 0x000000d118cb7220 */ /* 0x000fe20000410000 */
[----:B------:R-:W-:Y:S01]  /*7750*/  FFMA.FTZ R5, R5, R6, R214 ;  /* 0x0000000605057223 */ /* 0x000fe200000100d6 */
[----:B------:R-:W-:Y:S01]  /*7760*/  FFMA.FTZ R242, R242, R181, R201 ;  /* 0x000000b5f2f27223 */ /* 0x000fe200000100c9 */
[----:B------:R-:W-:Y:S01]  /*7770*/  FFMA.FTZ R221, R12, -R221, R181 ;  /* 0x800000dd0cdd7223 */ /* 0x000fe200000100b5 */
[----:B------:R-:W-:Y:S01]  /*7780*/  LEA.HI.SX32 R238, R186, R186, 0x1b ;  /* 0x000000babaee7211 */ /* 0x000fe200078fdaff */
[----:B------:R-:W-:Y:S01]  /*7790*/  FFMA.FTZ R4, R4, R5, R3 ;  /* 0x0000000504047223 */ /* 0x000fe20000010003 */
[----:B------:R-:W-:Y:S01]  /*77a0*/  FFMA.FTZ R247, R247, R242, R212 ;  /* 0x000000f2f7f77223 */ /* 0x000fe200000100d4 */
[----:B------:R-:W-:Y:S01]  /*77b0*/  FFMA.FTZ R220, R11, -R220, R242 ;  /* 0x800000dc0bdc7223 */ /* 0x000fe200000100f2 */
[----:B------:R-:W-:Y:S01]  /*77c0*/  LEA R238, R238, UR20, 0x2 ;  /* 0x00000014eeee7c11 */ /* 0x000fe2000f8e10ff */
[----:B------:R-:W-:Y:S01]  /*77d0*/  FFMA.FTZ R3, R197, R4, R210 ;  /* 0x00000004c5037223 */ /* 0x000fe200000100d2 */
[----:B------:R-:W-:Y:S01]  /*77e0*/  FFMA.FTZ R244, R244, R247, R199 ;  /* 0x000000f7f4f47223 */ /* 0x000fe200000100c7 */
[----:B------:R-:W-:Y:S01]  /*77f0*/  @!P6 LEA R197, R33, UR20, 0x3 ;  /* 0x0000001421c5ec11 */ /* 0x000fe2000f8e18ff */
[----:B------:R-:W-:Y:S01]  /*7800*/  FMUL.FTZ R199, R91, R5 ;  /* 0x000000055bc77220 */ /* 0x000fe20000410000 */
[----:B------:R-:W-:Y:S01]  /*7810*/  FFMA.FTZ R2, R195, R3, R2 ;  /* 0x00000003c3027223 */ /* 0x000fe20000010002 */
[----:B------:R-:W-:Y:S01]  /*7820*/  FFMA.FTZ R251, R251, R244, R208 ;  /* 0x000000f4fbfb7223 */ /* 0x000fe200000100d0 */
[----:B------:R-:W-:Y:S01]  /*7830*/  FMUL.FTZ R195, R239, R243 ;  /* 0x000000f3efc37220 */ /* 0x000fe20000410000 */
[----:B------:R-:W-:Y:S01]  /*7840*/  @!P6 STS.64 [R197+0x2378], R128 ;  /* 0x00237880c500e388 */ /* 0x000fe20000000a00 */
[----:B------:R-:W-:Y:S01]  /*7850*/  FFMA.FTZ R177, R177, R2, R206 ;  /* 0x00000002b1b17223 */ /* 0x000fe200000100ce */
[----:B------:R-:W-:Y:S01]  /*7860*/  FFMA.FTZ R246, R246, R251, R193 ;  /* 0x000000fbf6f67223 */ /* 0x000fe200000100c1 */
[----:B------:R-:W-:Y:S01]  /*7870*/  FMUL.FTZ R193, R32, R191 ;  /* 0x000000bf20c17220 */ /* 0x000fe20000410000 */
[----:B------:R0:W-:Y:S01]  /*7880*/  STS [R248+0x87c], R195 ;  /* 0x00087cc3f8007388 */ /* 0x0001e20000000800 */
[----:B------:R-:W-:Y:S01]  /*7890*/  FFMA.FTZ R179, R179, R177, R204 ;  /* 0x000000b1b3b37223 */ /* 0x000fe200000100cc */
[C---:B------:R-:W-:Y:S01]  /*78a0*/  FFMA.FTZ R202, R189.reuse, -R202, R246 ;  /* 0x800000cabdca7223 */ /* 0x040fe200000100f6 */
[----:B------:R-:W-:Y:S01]  /*78b0*/  FFMA.FTZ R194, R196, -R194, R251 ;  /* 0x800000c2c4c27223 */ /* 0x000fe200000100fb */
[----:B------:R-:W-:Y:S01]  /*78c0*/  STS [R248+0x870], R203 ;  /* 0x000870cbf8007388 */ /* 0x000fe20000000800 */
[----:B------:R-:W-:Y:S01]  /*78d0*/  FFMA.FTZ R245, R200, R179, R245 ;  /* 0x000000b3c8f57223 */ /* 0x000fe200000100f5 */
[----:B------:R-:W-:Y:S01]  /*78e0*/  FMUL.FTZ R200, R189, R191 ;  /* 0x000000bfbdc87220 */ /* 0x000fe20000410000 */
[----:B------:R-:W-:Y:S01]  /*78f0*/  FMUL.FTZ R204, R202, R193 ;  /* 0x000000c1cacc7220 */ /* 0x000fe20000410000 */
[----:B------:R-:W-:Y:S01]  /*7900*/  FMUL.FTZ R193, R196, R187 ;  /* 0x000000bbc4c17220 */ /* 0x000fe20000410000 */
[-C--:B------:R-:W-:Y:S01]  /*7910*/  FFMA.FTZ R241, R241, R245.reuse, R198 ;  /* 0x000000f5f1f17223 */ /* 0x080fe200000100c6 */
[----:B------:R-:W-:Y:S01]  /*7920*/  FMUL.FTZ R189, R97, R245 ;  /* 0x000000f561bd7220 */ /* 0x000fe20000410000 */
[----:B0-----:R-:W-:Y:S01]  /*7930*/  FMUL.FTZ R195, R32, R187 ;  /* 0x000000bb20c37220 */ /* 0x001fe20000410000 */
[----:B------:R-:W-:Y:S01]  /*7940*/  FMUL.FTZ R196, R98, R179 ;  /* 0x000000b362c47220 */ /* 0x000fe20000410000 */
[-C--:B------:R-:W-:Y:S01]  /*7950*/  FFMA.FTZ R237, R0, R241.reuse, R237 ;  /* 0x000000f100ed7223 */ /* 0x080fe200000100ed */
[C---:B------:R-:W-:Y:S01]  /*7960*/  FMUL.FTZ R0, R99.reuse, R236 ;  /* 0x000000ec63007220 */ /* 0x040fe20000410000 */
[----:B------:R-:W-:Y:S01]  /*7970*/  FMUL.FTZ R128, R100, R241 ;  /* 0x000000f164807220 */ /* 0x000fe20000410000 */
[----:B------:R-:W-:Y:S01]  /*7980*/  FMUL.FTZ R195, R194, R195 ;  /* 0x000000c3c2c37220 */ /* 0x000fe20000410000 */
[----:B------:R-:W-:Y:S01]  /*7990*/  FMUL.FTZ R129, R99, R237 ;  /* 0x000000ed63817220 */ /* 0x000fe20000410000 */
[----:B------:R-:W-:Y:S01]  /*79a0*/  FFMA.FTZ R0, R22, -R0, R183 ;  /* 0x8000000016007223 */ /* 0x000fe200000100b7 */
[-C--:B------:R-:W-:Y:S01]  /*79b0*/  FFMA.FTZ R54, R85, R193.reuse, R54 ;  /* 0x000000c155367223 */ /* 0x080fe20000010036 */
[----:B------:R-:W-:Y:S01]  /*79c0*/  FFMA.FTZ R228, R192, R193, R195 ;  /* 0x000000c1c0e47223 */ /* 0x000fe200000100c3 */
[----:B------:R-:W-:Y:S01]  /*79d0*/  FMUL.FTZ R193, R96, R2 ;  /* 0x0000000260c17220 */ /* 0x000fe20000410000 */
[----:B------:R-:W-:Y:S01]  /*79e0*/  FFMA.FTZ R198, R0, R129, RZ ;  /* 0x0000008100c67223 */ /* 0x000fe200000100ff */
[----:B------:R-:W-:Y:S01]  /*79f0*/  FMUL.FTZ R197, R93, R3 ;  /* 0x000000035dc57220 */ /* 0x000fe20000410000 */
[-C--:B------:R-:W-:Y:S01]  /*7a00*/  FFMA.FTZ R53, R86, R200.reuse, R53 ;  /* 0x000000c856357223 */ /* 0x080fe20000010035 */
[----:B------:R-:W-:Y:S01]  /*7a10*/  FFMA.FTZ R239, R239, R200, R204 ;  /* 0x000000c8efef7223 */ /* 0x000fe200000100cc */
        /* <DEDUP_REMOVED lines=9> */
[C---:B------:R-:W-:Y:S01]  /*7ab0*/  FFMA.FTZ R190, R217.reuse, -R190, R244 ;  /* 0x800000bed9be7223 */ /* 0x040fe200000100f4 */
[----:B------:R-:W-:Y:S01]  /*7ac0*/  FMUL.FTZ R217, R217, R185 ;  /* 0x000000b9d9d97220 */ /* 0x000fe20000410000 */
[----:B------:R-:W-:Y:S01]  /*7ad0*/  STS [R248+0x878], R205 ;  /* 0x000878cdf8007388 */ /* 0x000fe20000000800 */
[----:B------:R-:W-:Y:S01]  /*7ae0*/  FFMA.FTZ R195, R227, R191, R198 ;  /* 0x000000bfe3c37223 */ /* 0x000fe200000100c6 */
[----:B------:R-:W-:Y:S01]  /*7af0*/  FMUL.FTZ R207, R25, R202 ;  /* 0x000000ca19cf7220 */ /* 0x000fe20000410000 */
[----:B------:R-:W-:Y:S01]  /*7b00*/  FMUL.FTZ R189, R234, R189 ;  /* 0x000000bdeabd7220 */ /* 0x000fe20000410000 */
[----:B------:R-:W-:Y:S01]  /*7b10*/  FMUL.FTZ R129, R236, R129 ;  /* 0x00000081ec817220 */ /* 0x000fe20000410000 */
[----:B------:R-:W-:Y:S01]  /*7b20*/  FFMA.FTZ R198, R226, R193, R195 ;  /* 0x000000c1e2c67223 */ /* 0x000fe200000100c3 */
[----:B------:R-:W-:Y:S01]  /*7b30*/  FFMA.FTZ R219, R10, -R219, R247 ;  /* 0x800000db0adb7223 */ /* 0x000fe200000100f7 */
[----:B------:R0:W-:Y:S01]  /*7b40*/  STS [R248+0x86c], R207 ;  /* 0x00086ccff8007388 */ /* 0x0001e20000000800 */
[----:B------:R-:W-:Y:S01]  /*7b50*/  FMUL.FTZ R134, R79, R134 ;  /* 0x000000864f867220 */ /* 0x000fe20000410000 */
[-C--:B------:R-:W-:Y:S01]  /*7b60*/  FFMA.FTZ R195, R225, R197.reuse, R198 ;  /* 0x000000c5e1c37223 */ /* 0x080fe200000100c6 */
[----:B------:R-:W-:Y:S01]  /*7b70*/  FMUL.FTZ R198, R92, R6 ;  /* 0x000000065cc67220 */ /* 0x000fe20000410000 */
[----:B------:R-:W-:Y:S01]  /*7b80*/  FMUL.FTZ R197, R30, R197 ;  /* 0x000000c51ec57220 */ /* 0x000fe20000410000 */
[----:B------:R1:W-:Y:S01]  /*7b90*/  STS [R248+0x848], R189 ;  /* 0x000848bdf8007388 */ /* 0x0003e20000000800 */
[----:B------:R-:W-:Y:S01]  /*7ba0*/  FFMA.FTZ R192, R224, R200, R195 ;  /* 0x000000c8e0c07223 */ /* 0x000fe200000100c3 */
[-C--:B------:R-:W-:Y:S01]  /*7bb0*/  FMUL.FTZ R201, R27, R198.reuse ;  /* 0x000000c61bc97220 */ /* 0x080fe20000410000 */
[----:B------:R-:W-:Y:S01]  /*7bc0*/  FMUL.FTZ R181, R74, R181 ;  /* 0x000000b54ab57220 */ /* 0x000fe20000410000 */
[----:B------:R-:W-:Y:S01]  /*7bd0*/  STS [R248+0x858], R197 ;  /* 0x000858c5f8007388 */ /* 0x000fe20000000800 */
[----:B------:R-:W-:Y:S01]  /*7be0*/  FFMA.FTZ R195, R223, R199, R192 ;  /* 0x000000c7dfc37223 */ /* 0x000fe200000100c0 */
[----:B------:R-:W-:Y:S01]  /*7bf0*/  FMUL.FTZ R192, R88, R185 ;  /* 0x000000b958c07220 */ /* 0x000fe20000410000 */
[----:B0-----:R-:W-:Y:S01]  /*7c00*/  VIADD R207, R186, 0x1a0 ;  /* 0x000001a0bacf7836 */ /* 0x001fe20000000000 */
[----:B------:R0:W-:Y:S01]  /*7c10*/  STS [R248+0x864], R201 ;  /* 0x000864c9f8007388 */ /* 0x0001e20000000800 */
[----:B------:R-:W-:Y:S01]  /*7c20*/  FFMA.FTZ R198, R222, R198, R195 ;  /* 0x000000c6dec67223 */ /* 0x000fe200000100c3 */
[----:B------:R-:W-:Y:S01]  /*7c30*/  FMUL.FTZ R195, R89, R7 ;  /* 0x0000000759c37220 */ /* 0x000fe20000410000 */
[----:B------:R-:W-:Y:S01]  /*7c40*/  FMUL.FTZ R211, R23, R192 ;  /* 0x000000c017d37220 */ /* 0x000fe20000410000 */
[----:B------:R2:W-:Y:S01]  /*7c50*/  STS [R248+0x840], R129 ;  /* 0x00084081f8007388 */ /* 0x0005e20000000800 */
[----:B-1----:R-:W-:Y:S01]  /*7c60*/  IADD3 R189, R186, 0x100, RZ ;  /* 0x00000100babd7810 */ /* 0x002fe20007ffe0ff */
[-C--:B------:R-:W-:Y:S01]  /*7c70*/  FMUL.FTZ R205, R26, R195.reuse ;  /* 0x000000c31acd7220 */ /* 0x080fe20000410000 */
[----:B------:R-:W-:Y:S01]  /*7c80*/  FFMA.FTZ R203, R221, R195, R198 ;  /* 0x000000c3ddcb7223 */ /* 0x000fe200000100c6 */
[----:B------:R-:W-:Y:S01]  /*7c90*/  FMUL.FTZ R195, R31, R193 ;  /* 0x000000c11fc37220 */ /* 0x000fe20000410000 */
[----:B------:R-:W-:Y:S01]  /*7ca0*/  FMUL.FTZ R193, R232, R191 ;  /* 0x000000bfe8c17220 */ /* 0x000fe20000410000 */
[----:B0-----:R-:W-:Y:S01]  /*7cb0*/  FMUL.FTZ R201, R28, R199 ;  /* 0x000000c71cc97220 */ /* 0x001fe20000410000 */
[----:B------:R-:W-:Y:S01]  /*7cc0*/  FMUL.FTZ R197, R32, R185 ;  /* 0x000000b920c57220 */ /* 0x000fe20000410000 */
[----:B------:R-:W-:Y:S01]  /*7cd0*/  FMUL.FTZ R199, R29, R200 ;  /* 0x000000c81dc77220 */ /* 0x000fe20000410000 */
[----:B------:R-:W-:Y:S01]  /*7ce0*/  FMUL.FTZ R191, R233, R196 ;  /* 0x000000c4e9bf7220 */ /* 0x000fe20000410000 */
[----:B------:R-:W-:Y:S01]  /*7cf0*/  FMUL.FTZ R185, R235, R128 ;  /* 0x00000080ebb97220 */ /* 0x000fe20000410000 */
[----:B------:R-:W-:Y:S01]  /*7d00*/  FFMA.FTZ R202, R220, R202, R203 ;  /* 0x000000cadcca7223 */ /* 0x000fe200000100cb */
[----:B------:R-:W-:Y:S01]  /*7d10*/  STS [R248+0x874], R211 ;  /* 0x000874d3f8007388 */ /* 0x000fe20000000800 */
[----:B------:R-:W-:Y:S01]  /*7d20*/  FMUL.FTZ R218, R190, R197 ;  /* 0x000000c5beda7220 */ /* 0x000fe20000410000 */
[----:B--2---:R-:W-:-:S02]  /*7d30*/  VIADD R129, R186, 0x140 ;  /* 0x00000140ba817836 */ /* 0x004fc40000000000 */
[----:B------:R-:W-:Y:S01]  /*7d40*/  FFMA.FTZ R209, R219, R209, R202 ;  /* 0x000000d1dbd17223 */ /* 0x000fe200000100ca */
[----:B------:R0:W-:Y:S01]  /*7d50*/  STS [R248+0x868], R205 ;  /* 0x000868cdf8007388 */ /* 0x0001e20000000800 */
[----:B------:R-:W-:Y:S01]  /*7d60*/  IADD3 R203, R186, 0x160, RZ ;  /* 0x00000160bacb7810 */ /* 0x000fe20007ffe0ff */
[----:B------:R-:W-:Y:S01]  /*7d70*/  FMUL.FTZ R137, R76, R137 ;  /* 0x000000894c897220 */ /* 0x000fe20000410000 */
[----:B------:R-:W-:Y:S01]  /*7d80*/  FFMA.FTZ R209, R190, R192, R209 ;  /* 0x000000c0bed17223 */ /* 0x000fe200000100d1 */
[----:B------:R1:W-:Y:S01]  /*7d90*/  STS [R248+0x860], R201 ;  /* 0x000860c9f8007388 */ /* 0x0003e20000000800 */
[----:B------:R-:W-:Y:S01]  /*7da0*/  IADD3 R197, R186, 0xa0, RZ ;  /* 0x000000a0bac57810 */ /* 0x000fe20007ffe0ff */
[----:B------:R-:W-:Y:S01]  /*7db0*/  FMUL.FTZ R247, R72, R247 ;  /* 0x000000f748f77220 */ /* 0x000fe20000410000 */
[----:B------:R-:W-:Y:S01]  /*7dc0*/  FFMA.FTZ R216, R194, R187, R209 ;  /* 0x000000bbc2d87223 */ /* 0x000fe200000100d1 */
[----:B------:R2:W-:Y:S01]  /*7dd0*/  STS [R248+0x85c], R199 ;  /* 0x00085cc7f8007388 */ /* 0x0005e20000000800 */
[C---:B------:R-:W-:Y:S01]  /*7de0*/  VIADD R187, R186.reuse, 0x20 ;  /* 0x00000020babb7836 */ /* 0x040fe20000000000 */
[----:B0-----:R-:W-:Y:S01]  /*7df0*/  IADD3 R205, R186, 0x180, RZ ;  /* 0x00000180bacd7810 */ /* 0x001fe20007ffe0ff */
[----:B------:R-:W-:Y:S01]  /*7e00*/  FMUL.FTZ R251, R70, R251 ;  /* 0x000000fb46fb7220 */ /* 0x000fe20000410000 */
[----:B------:R0:W-:Y:S01]  /*7e10*/  STS [R248+0x854], R195 ;  /* 0x000854c3f8007388 */ /* 0x0001e20000000800 */
[C---:B------:R-:W-:Y:S01]  /*7e20*/  IADD3 R209, R186.reuse, 0x1c0, RZ ;  /* 0x000001c0bad17810 */ /* 0x040fe20007ffe0ff */
[C---:B-1----:R-:W-:Y:S01]  /*7e30*/  VIADD R201, R186.reuse, 0xe0 ;  /* 0x000000e0bac97836 */ /* 0x042fe20000000000 */
[----:B------:R-:W-:Y:S01]  /*7e40*/  IADD3 R211, R186, 0x1e0, RZ ;  /* 0x000001e0bad37810 */ /* 0x000fe20007ffe0ff */
[----:B------:R1:W-:Y:S01]  /*7e50*/  STS [R248+0x850], R193 ;  /* 0x000850c1f8007388 */ /* 0x0003e20000000800 */
[-C--:B------:R-:W-:Y:S01]  /*7e60*/  LEA.HI.SX32 R203, R203, R186.reuse, 0x1b ;  /* 0x000000bacbcb7211 */ /* 0x080fe200078fdaff */
[----:B------:R-:W-:Y:S01]  /*7e70*/  FMUL.FTZ R133, R80, R133 ;  /* 0x0000008550857220 */ /* 0x000fe20000410000 */
[C---:B--2---:R-:W-:Y:S01]  /*7e80*/  IADD3 R199, R186.reuse, 0xc0, RZ ;  /* 0x000000c0bac77810 */ /* 0x044fe20007ffe0ff */
[----:B------:R2:W-:Y:S01]  /*7e90*/  STS [R248+0x84c], R191 ;  /* 0x00084cbff8007388 */ /* 0x0005e20000000800 */
[-C--:B------:R-:W-:Y:S01]  /*7ea0*/  LEA.HI.SX32 R201, R201, R186.reuse, 0x1b ;  /* 0x000000bac9c97211 */ /* 0x080fe200078fdaff */
[----:B0-----:R-:W-:Y:S01]  /*7eb0*/  VIADD R195, R186, 0x80 ;  /* 0x00000080bac37836 */ /* 0x001fe20000000000 */
[-C--:B------:R-:W-:Y:S01]  /*7ec0*/  LEA.HI.SX32 R187, R187, R186.reuse, 0x1b ;  /* 0x000000babbbb7211 */ /* 0x080fe200078fdaff */
[----:B------:R0:W-:Y:S01]  /*7ed0*/  STS [R248+0x844], R185 ;  /* 0x000844b9f8007388 */ /* 0x0001e20000000800 */
[-C--:B------:R-:W-:Y:S01]  /*7ee0*/  LEA.HI.SX32 R197, R197, R186.reuse, 0x1b ;  /* 0x000000bac5c57211 */ /* 0x080fe200078fdaff */
[----:B------:R-:W-:Y:S01]  /*7ef0*/  FMUL.FTZ R135, R78, R135 ;  /* 0x000000874e877220 */ /* 0x000fe20000410000 */
[C---:B-1----:R-:W-:Y:S01]  /*7f00*/  IADD3 R193, R186.reuse, 0x60, RZ ;  /* 0x00000060bac17810 */ /* 0x042fe20007ffe0ff */
[----:B------:R-:W-:Y:S01]  /*7f10*/  BAR.SYNC.DEFER_BLOCKING 0x0 ;  /* 0x0000000000007b1d */ /* 0x000fe20000010000 */
[----:B------:R-:W-:Y:S01]  /*7f20*/  LEA.HI.SX32 R195, R195, R186, 0x1b ;  /* 0x000000bac3c37211 */ /* 0x000fe200078fdaff */
[----:B------:R-:W-:Y:S01]  /*7f30*/  FMUL.FTZ R240, R75, R240 ;  /* 0x000000f04bf07220 */ /* 0x000fe20000410000 */
[----:B--2---:R-:W-:-:S02]  /*7f40*/  IADD3 R191, R186, 0x40, RZ ;  /* 0x00000040babf7810 */ /* 0x004fc40007ffe0ff */
[-C--:B------:R-:W-:Y:S02]  /*7f50*/  LEA.HI.SX32 R193, R193, R186.reuse, 0x1b ;  /* 0x000000bac1c17211 */ /* 0x080fe400078fdaff */
[----:B0-----:R-:W-:Y:S02]  /*7f60*/  IADD3 R185, R186, 0x120, RZ ;  /* 0x00000120bab97810 */ /* 0x001fe40007ffe0ff */
[-C--:B------:R-:W-:Y:S02]  /*7f70*/  LEA.HI.SX32 R191, R191, R186.reuse, 0x1b ;  /* 0x000000babfbf7211 */ /* 0x080fe400078fdaff */
[-C--:B------:R-:W-:Y:S02]  /*7f80*/  LEA.HI.SX32 R199, R199, R186.reuse, 0x1b ;  /* 0x000000bac7c77211 */ /* 0x080fe400078fdaff */
[-C--:B------:R-:W-:Y:S02]  /*7f90*/  LEA.HI.SX32 R189, R189, R186.reuse, 0x1b ;  /* 0x000000babdbd7211 */ /* 0x080fe400078fdaff */
[----:B------:R-:W-:-:S02]  /*7fa0*/  LEA.HI.SX32 R185, R185, R186, 0x1b ;  /* 0x000000bab9b97211 */ /* 0x000fc400078fdaff */
[-C--:B------:R-:W-:Y:S02]  /*7fb0*/  LEA.HI.SX32 R129, R129, R186.reuse, 0x1b ;  /* 0x000000ba81817211 */ /* 0x080fe400078fdaff */
[-C--:B------:R-:W-:Y:S02]  /*7fc0*/  LEA.HI.SX32 R204, R205, R186.reuse, 0x1b ;  /* 0x000000bacdcc7211 */ /* 0x080fe400078fdaff */
[-C--:B------:R-:W-:Y:S02]  /*7fd0*/  LEA.HI.SX32 R128, R207, R186.reuse, 0x1b ;  /* 0x000000bacf807211 */ /* 0x080fe400078fdaff */
[-C--:B------:R-:W-:Y:S01]  /*7fe0*/  LEA.HI.SX32 R202, R209, R186.reuse, 0x1b ;  /* 0x000000bad1ca7211 */ /* 0x080fe200078fdaff */
[----:B------:R-:W0:Y:S01]  /*7ff0*/  LDS R249, [R238+0x840] ;  /* 0x00084000eef97984 */ /* 0x000e220000000800 */
[----:B------:R-:W-:Y:S02]  /*8000*/  LEA.HI.SX32 R190, R211, R186, 0x1b ;  /* 0x000000bad3be7211 */ /* 0x000fe400078fdaff */
[----:B------:R-:W-:-:S02]  /*8010*/  LEA R209, R201, UR20, 0x2 ;  /* 0x00000014c9d17c11 */ /* 0x000fc4000f8e10ff */
[----:B------:R-:W-:Y:S02]  /*8020*/  LEA R205, R203, UR20, 0x2 ;  /* 0x00000014cbcd7c11 */ /* 0x000fe4000f8e10ff */
[----:B------:R-:W-:Y:S01]  /*8030*/  LEA R215, R187, UR20, 0x2 ;  /* 0x00000014bbd77c11 */ /* 0x000fe2000f8e10ff */
[----:B------:R-:W1:Y:S01]  /*8040*/  LDS R194, [R209+0xbc0] ;  /* 0x000bc000d1c27984 */ /* 0x000e620000000800 */
[----:B------:R-:W-:Y:S02]  /*8050*/  LEA R214, R191, UR20, 0x2 ;  /* 0x00000014bfd67c11 */ /* 0x000fe4000f8e10ff */
[----:B------:R-:W-:Y:S01]  /*8060*/  LEA R213, R193, UR20, 0x2 ;  /* 0x00000014c1d57c11 */ /* 0x000fe2000f8e10ff */
[----:B------:R-:W2:Y:S01]  /*8070*/  LDS R200, [R215+0x8c0] ;  /* 0x0008c000d7c87984 */ /* 0x000ea20000000800 */
[----:B------:R-:W-:Y:S02]  /*8080*/  LEA R212, R195, UR20, 0x2 ;  /* 0x00000014c3d47c11 */ /* 0x000fe4000f8e10ff */
[----:B------:R-:W-:Y:S01]  /*8090*/  LEA R211, R197, UR20, 0x2 ;  /* 0x00000014c5d37c11 */ /* 0x000fe2000f8e10ff */
[----:B------:R-:W3:Y:S01]  /*80a0*/  LDS R198, [R213+0x9c0] ;  /* 0x0009c000d5c67984 */ /* 0x000ee20000000800 */
[----:B------:R-:W-:-:S02]  /*80b0*/  LEA R210, R199, UR20, 0x2 ;  /* 0x00000014c7d27c11 */ /* 0x000fc4000f8e10ff */
[----:B------:R-:W-:Y:S01]  /*80c0*/  LEA R208, R189, UR20, 0x2 ;  /* 0x00000014bdd07c11 */ /* 0x000fe2000f8e10ff */
[----:B------:R-:W4:Y:S01]  /*80d0*/  LDS R199, [R214+0x940] ;  /* 0x00094000d6c77984 */ /* 0x000f220000000800 */
[----:B------:R-:W-:Y:S02]  /*80e0*/  LEA R207, R185, UR20, 0x2 ;  /* 0x00000014b9cf7c11 */ /* 0x000fe4000f8e10ff */
[----:B------:R-:W-:Y:S01]  /*80f0*/  LEA R206, R129, UR20, 0x2 ;  /* 0x0000001481ce7c11 */ /* 0x000fe2000f8e10ff */
[----:B------:R-:W-:Y:S01]  /*8100*/  FMUL.FTZ R129, R84, R183 ;  /* 0x000000b754817220 */ /* 0x000fe20000410000 */
[----:B------:R-:W-:Y:S01]  /*8110*/  LEA R204, R204, UR20, 0x2 ;  /* 0x00000014cccc7c11 */ /* 0x000fe2000f8e10ff */
[----:B------:R-:W0:Y:S01]  /*8120*/  LDS R197, [R212+0xa40] ;  /* 0x000a4000d4c57984 */ /* 0x000e220000000800 */
[----:B------:R-:W-:Y:S02]  /*8130*/  LEA R203, R128, UR20, 0x2 ;  /* 0x0000001480cb7c11 */ /* 0x000fe4000f8e10ff */
[----:B------:R-:W-:Y:S01]  /*8140*/  LEA R202, R202, UR20, 0x2 ;  /* 0x00000014caca7c11 */ /* 0x000fe2000f8e10ff */
[----:B------:R-:W0:Y:S01]  /*8150*/  LDS R196, [R211+0xac0] ;  /* 0x000ac000d3c47984 */ /* 0x000e220000000800 */
[----:B------:R-:W-:-:S03]  /*8160*/  LEA R201, R190, UR20, 0x2 ;  /* 0x00000014bec97c11 */ /* 0x000fc6000f8e10ff */
        /* <DEDUP_REMOVED lines=16> */
[----:B--2---:R-:W-:-:S03]  /*8270*/  IMAD.MOV.U32 R130, RZ, RZ, R186 ;  /* 0x000000ffff827224 */ /* 0x004fc600078e00ba */
[----:B------:R2:W-:Y:S01]  /*8280*/  STS [R248+0x108c], R132 ;  /* 0x00108c84f8007388 */ /* 0x0005e20000000800 */
[----:B-----5:R-:W-:-:S03]  /*8290*/  IMAD R134, R124, UR30, RZ ;  /* 0x0000001e7c867c24 */ /* 0x020fc6000f8e02ff */
[----:B------:R5:W-:Y:S01]  /*82a0*/  STS [R248+0x109c], R129 ;  /* 0x00109c81f8007388 */ /* 0x000be20000000800 */
[----:B-1----:R-:W-:-:S03]  /*82b0*/  MOV R131, RZ ;  /* 0x000000ff00837202 */ /* 0x002fc60000000f00 */
[----:B------:R1:W-:Y:S01]  /*82c0*/  STS [R248+0x10a8], R181 ;  /* 0x0010a8b5f8007388 */ /* 0x0003e20000000800 */
[----:B--2---:R-:W-:-:S03]  /*82d0*/  IMAD R132, R120, UR30, RZ ;  /* 0x0000001e78847c24 */ /* 0x004fc6000f8e02ff */
[----:B------:R2:W-:Y:S01]  /*82e0*/  STS [R248+0x10a0], R137 ;  /* 0x0010a089f8007388 */ /* 0x0005e20000000800 */
[----:B-----5:R-:W-:-:S03]  /*82f0*/  IMAD.WIDE.U32 R128, R120, UR31, R130 ;  /* 0x0000001f78807c25 */ /* 0x020fc6000f8e0082 */
[----:B------:R-:W-:Y:S01]  /*8300*/  STS [R248+0x10b0], R247 ;  /* 0x0010b0f7f8007388 */ /* 0x000fe20000000800 */
[----:B------:R-:W-:-:S03]  /*8310*/  IMAD.WIDE.U32 R130, R124, UR31, R130 ;  /* 0x0000001f7c827c25 */ /* 0x000fc6000f8e0082 */
[----:B------:R5:W-:Y:S01]  /*8320*/  STS [R248+0x10b8], R251 ;  /* 0x0010b8fbf8007388 */ /* 0x000be20000000800 */
[----:B-1----:R-:W-:Y:S01]  /*8330*/  IMAD R181, R125, UR31, R134 ;  /* 0x0000001f7db57c24 */ /* 0x002fe2000f8e0286 */
[----:B------:R-:W-:Y:S01]  /*8340*/  SHF.R.S32.HI R134, RZ, 0x1f, R171 ;  /* 0x0000001fff867819 */ /* 0x000fe200000114ab */
[----:B--2---:R-:W-:Y:S01]  /*8350*/  IMAD R137, R121, UR31, R132 ;  /* 0x0000001f79897c24 */ /* 0x004fe2000f8e0284 */
[----:B------:R1:W-:Y:S01]  /*8360*/  STS [R248+0x1090], R133 ;  /* 0x00109085f8007388 */ /* 0x0003e20000000800 */
[----:B------:R-:W-:Y:S01]  /*8370*/  IMAD.IADD R131, R131, 0x1, R181 ;  /* 0x0000000183837824 */ /* 0x000fe200078e02b5 */
[----:B------:R-:W-:Y:S01]  /*8380*/  IADD3 R181, R35, -UR35, -R186 ;  /* 0x8000002323b57c10 */ /* 0x000fe2000fffe8ba */
[C---:B------:R-:W-:Y:S01]  /*8390*/  IMAD R132, R134.reuse, UR42, RZ ;  /* 0x0000002a86847c24 */ /* 0x040fe2000f8e02ff */
[----:B------:R-:W-:Y:S01]  /*83a0*/  IADD3 R129, R129, R137, RZ ;  /* 0x0000008981817210 */ /* 0x000fe20007ffe0ff */
[----:B------:R-:W-:Y:S01]  /*83b0*/  IMAD R134, R134, UR44, RZ ;  /* 0x0000002c86867c24 */ /* 0x000fe2000f8e02ff */
[----:B------:R-:W-:Y:S01]  /*83c0*/  ISETP.GE.AND P1, PT, R181, 0x1, PT ;  /* 0x00000001b500780c */ /* 0x000fe20003f26270 */
[C---:B-----5:R-:W-:Y:S01]  /*83d0*/  IMAD R251, R171.reuse, UR43, R132 ;  /* 0x0000002babfb7c24 */ /* 0x060fe2000f8e0284 */
[----:B------:R2:W-:Y:S01]  /*83e0*/  STS [R248+0x1098], R135 ;  /* 0x00109887f8007388 */ /* 0x0005e20000000800 */
[----:B------:R-:W-:-:S02]  /*83f0*/  IMAD R247, R171, UR45, R134 ;  /* 0x0000002dabf77c24 */ /* 0x000fc4000f8e0286 */
[----:B-1----:R-:W-:Y:S01]  /*8400*/  FMUL.FTZ R133, R71, R244 ;  /* 0x000000f447857220 */ /* 0x002fe20000410000 */
[C---:B------:R-:W-:Y:S01]  /*8410*/  IMAD.WIDE.U32 R128, R171.reuse, UR42, R128 ;  /* 0x0000002aab807c25 */ /* 0x040fe2000f8e0080 */
[----:B------:R-:W-:Y:S03]  /*8420*/  STS [R248+0x10a4], R240 ;  /* 0x0010a4f0f8007388 */ /* 0x000fe60000000800 */
[----:B------:R-:W-:Y:S01]  /*8430*/  IMAD.WIDE.U32 R130, R171, UR44, R130 ;  /* 0x0000002cab827c25 */ /* 0x000fe2000f8e0082 */
[----:B------:R-:W-:Y:S01]  /*8440*/  IADD3 R251, R129, R251, RZ ;  /* 0x000000fb81fb7210 */ /* 0x000fe20007ffe0ff */
[----:B------:R-:W-:Y:S02]  /*8450*/  STS [R248+0x10b4], R133 ;  /* 0x0010b485f8007388 */ /* 0x000fe40000000800 */
[----:B--2---:R-:W-:Y:S01]  /*8460*/  FMUL.FTZ R135, R69, R246 ;  /* 0x000000f645877220 */ /* 0x004fe20000410000 */
[----:B------:R-:W-:-:S02]  /*8470*/  IADD3 R136, P2, R128, UR35, RZ ;  /* 0x0000002380887c10 */ /* 0x000fc4000ff5e0ff */
[----:B------:R-:W-:Y:S02]  /*8480*/  IADD3 R247, R131, R247, RZ ;  /* 0x000000f783f77210 */ /* 0x000fe40007ffe0ff */
[----:B------:R-:W-:Y:S01]  /*8490*/  IADD3 R134, P3, R130, UR35, RZ ;  /* 0x0000002382867c10 */ /* 0x000fe2000ff7e0ff */
[----:B------:R1:W-:Y:S01]  /*84a0*/  STS [R248+0x10bc], R135 ;  /* 0x0010bc87f8007388 */ /* 0x0003e20000000800 */
[----:B------:R-:W-:Y:S02]  /*84b0*/  IADD3.X R137, R251, UR47, RZ, P2, !PT ;  /* 0x0000002ffb897c10 */ /* 0x000fe400097fe4ff */
[----:B-1----:R-:W-:Y:S01]  /*84c0*/  IADD3.X R135, R247, UR47, RZ, P3, !PT ;  /* 0x0000002ff7877c10 */ /* 0x002fe20009ffe4ff */
[----:B------:R-:W-:Y:S06]  /*84d0*/  BAR.SYNC.DEFER_BLOCKING 0x0 ;  /* 0x0000000000007b1d */ /* 0x000fec0000010000 */
[----:B0--34-:R-:W-:Y:S05]  /*84e0*/  @!P1 BRA `(.L_x_7594) ;  /* 0x0000000000409947 */ /* 0x019fea0003800000 */
[----:B------:R-:W0:Y:S01]  /*84f0*/  LDS R238, [R238+0x1080] ;  /* 0x00108000eeee7984 */ /* 0x000e220000000800 */
[----:B------:R-:W-:Y:S01]  /*8500*/  SHF.R.S32.HI R240, RZ, 0x1f, R33 ;  /* 0x0000001ffff07819 */ /* 0x000fe20000011421 */
[----:B------:R-:W-:-:S04]  /*8510*/  IMAD.WIDE.U32 R136, R33, R122, R136 ;  /* 0x0000007a21887225 */ /* 0x000fc800078e0088 */
[----:B------:R-:W-:Y:S02]  /*8520*/  IMAD R132, R240, R122, RZ ;  /* 0x0000007af0847224 */ /* 0x000fe400078e02ff */
[----:B------:R-:W-:-:S04]  /*8530*/  IMAD.WIDE.U32 R134, R33, R126, R134 ;  /* 0x0000007e21867225 */ /* 0x000fc800078e0086 */
[----:B------:R-:W-:Y:S01]  /*8540*/  IMAD R133, R33, R123, R132 ;  /* 0x0000007b21857224 */ /* 0x000fe200078e0284 */
[----:B------:R-:W-:-:S03]  /*8550*/  LEA R132, P1, R136, UR28, 0x2 ;  /* 0x0000001c88847c11 */ /* 0x000fc6000f8210ff */
[----:B------:R-:W-:-:S05]  /*8560*/  IMAD.IADD R133, R137, 0x1, R133 ;  /* 0x0000000189857824 */ /* 0x000fca00078e0285 */
        /* <DEDUP_REMOVED lines=8> */
.L_x_7594:
[----:B------:R-:W-:Y:S05]  /*85f0*/  BSYNC B0 ;  /* 0x0000000000007941 */ /* 0x000fea0003800000 */
.L_x_7593:
[----:B------:R-:W0:Y:S01]  /*8600*/  LDS R215, [R215+0x1100] ;  /* 0x00110000d7d77984 */ /* 0x000e220000000800 */
[C---:B-1----:R-:W-:Y:S01]  /*8610*/  LEA R132, P1, R128.reuse, UR28, 0x2 ;  /* 0x0000001c80847c11 */ /* 0x042fe2000f8210ff */
[----:B------:R-:W-:Y:S01]  /*8620*/  USHF.L.U64.HI UR47, UR5, 0x2, UR6 ;  /* 0x00000002052f7899 */ /* 0x000fe20008010206 */
[----:B------:R-:W-:Y:S01]  /*8630*/  BSSY B0, `(.L_x_7595) ;  /* 0x0000015000007945 */ /* 0x000fe20003800000 */
[----:B------:R-:W-:Y:S01]  /*8640*/  USHF.L.U32 UR49, UR5, 0x2, URZ ;  /* 0x0000000205317899 */ /* 0x000fe2000800063f */
[----:B------:R-:W-:Y:S02]  /*8650*/  LEA.HI.X R133, R128, UR29, R251, 0x2, P1 ;  /* 0x0000001d80857c11 */ /* 0x000fe400088f14fb */
[----:B------:R-:W-:Y:S01]  /*8660*/  LEA R128, P1, R130, UR32, 0x2 ;  /* 0x0000002082807c11 */ /* 0x000fe2000f8210ff */
[----:B------:R-:W-:Y:S02]  /*8670*/  IMAD R136, R122, UR47, RZ ;  /* 0x0000002f7a887c24 */ /* 0x000fe4000f8e02ff */
[----:B------:R-:W-:Y:S01]  /*8680*/  IMAD R238, R126, UR47, RZ ;  /* 0x0000002f7eee7c24 */ /* 0x000fe2000f8e02ff */
[----:B------:R-:W-:Y:S01]  /*8690*/  LEA.HI.X R129, R130, UR33, R247, 0x2, P1 ;  /* 0x0000002182817c11 */ /* 0x000fe200088f14f7 */
[----:B------:R-:W-:Y:S01]  /*86a0*/  IMAD R247, R123, UR49, R136 ;  /* 0x000000317bf77c24 */ /* 0x000fe2000f8e0288 */
[----:B------:R-:W-:Y:S01]  /*86b0*/  ISETP.GE.AND P1, PT, R181, 0x21, PT ;  /* 0x00000021b500780c */ /* 0x000fe20003f26270 */
[----:B------:R-:W-:Y:S01]  /*86c0*/  IMAD R137, R127, UR49, R238 ;  /* 0x000000317f897c24 */ /* 0x000fe2000f8e02ee */
[----:B------:R-:W-:-:S05]  /*86d0*/  IADD3 R130, -R36, UR4, RZ ;  /* 0x0000000424827c10 */ /* 0x000fca000fffe1ff */
[----:B------:R-:W-:-:S04]  /*86e0*/  IMAD R131, R130, -0x200, RZ ;  /* 0xfffffe0082837824 */ /* 0x000fc800078e02ff */
        /* <DEDUP_REMOVED lines=8> */
[----:B0-----:R1:W-:Y:S02]  /*8770*/  REDG.E.ADD.F32.FTZ.RN.STRONG.GPU desc[UR26][R130.64+-0x780], R215 ;  /* 0xfff880d7820079a6 */ /* 0x0013e4000c10f39a */
.L_x_7596:
[----:B------:R-:W-:Y:S05]  /*8780*/  BSYNC B0 ;  /* 0x0000000000007941 */ /* 0x000fea0003800000 */
.L_x_7595:
        /* <DEDUP_REMOVED lines=12> */
[----:B------:R-:W-:Y:S01]  /*8850*/  IMAD.WIDE.U32 R128, R126, UR49, R128 ;  /* 0x000000317e807c25 */ /* 0x000fe2000f8e0080 */
[----:B------:R-:W-:-:S04]  /*8860*/  IADD3 R131, R247, R131, RZ ;  /* 0x00000083f7837210 */ /* 0x000fc80007ffe0ff */
[----:B------:R-:W-:Y:S01]  /*8870*/  IADD3 R129, R137, R129, RZ ;  /* 0x0000008189817210 */ /* 0x000fe20007ffe0ff */
[----:B-1----:R-:W-:Y:S06]  /*8880*/  @!P1 BRA `(.L_x_7598) ;  /* 0x0000000000089947 */ /* 0x002fec0003800000 */
[----:B------:R1:W-:Y:S04]  /*8890*/  REDG.E.ADD.F32.FTZ.RN.STRONG.GPU desc[UR26][R130.64+-0x700], R199 ;  /* 0xfff900c7820079a6 */ /* 0x0003e8000c10f39a */
[----:B--2---:R1:W-:Y:S02]  /*88a0*/  REDG.E.ADD.F32.FTZ.RN.STRONG.GPU desc[UR26][R128.64+-0x700], R133 ;  /* 0xfff90085800079a6 */ /* 0x0043e4000c10f39a */
.L_x_7598:
[----:B------:R-:W-:Y:S05]  /*88b0*/  BSYNC B0 ;  /* 0x0000000000007941 */ /* 0x000fea0003800000 */
.L_x_7597:
[----:B------:R-:W3:Y:S01]  /*88c0*/  LDS R213, [R213+0x1200] ;  /* 0x00120000d5d57984 */ /* 0x000ee20000000800 */
[----:B------:R-:W-:Y:S04]  /*88d0*/  BSSY B0, `(.L_x_7599) ;  /* 0x0000004000007945 */ /* 0x000fe80003800000 */
[----:B------:R-:W-:Y:S05]  /*88e0*/  @!P2 BRA `(.L_x_7600) ;  /* 0x000000000008a947 */ /* 0x000fea0003800000 */
[----:B------:R4:W-:Y:S04]  /*88f0*/  REDG.E.ADD.F32.FTZ.RN.STRONG.GPU desc[UR26][R130.64+-0x680], R198 ;  /* 0xfff980c6820079a6 */ /* 0x0009e8000c10f39a */
[----:B---3--:R4:W-:Y:S02]  /*8900*/  REDG.E.ADD.F32.FTZ.RN.STRONG.GPU desc[UR26][R128.64+-0x680], R213 ;  /* 0xfff980d5800079a6 */ /* 0x0089e4000c10f39a */
.L_x_7600:
[----:B------:R-:W-:Y:S05]  /*8910*/  BSYNC B0 ;  /* 0x0000000000007941 */ /* 0x000fea0003800000 */
.L_x_7599:
        /* <DEDUP_REMOVED lines=11> */
.L_x_7602:
[----:B------:R-:W-:Y:S05]  /*89d0*/  BSYNC B0 ;  /* 0x0000000000007941 */ /* 0x000fea0003800000 */
.L_x_7601:
[----:B------:R-:W0:Y:S01]  /*89e0*/  LDS R211, [R211+0x1300] ;  /* 0x00130000d3d37984 */ /* 0x000e220000000800 */
[----:B------:R-:W-:Y:S04]  /*89f0*/  BSSY B0, `(.L_x_7603) ;  /* 0x0000004000007945 */ /* 0x000fe80003800000 */
[----:B------:R-:W-:Y:S05]  /*8a00*/  @!P1 BRA `(.L_x_7604) ;  /* 0x0000000000089947 */ /* 0x000fea0003800000 */
[----:B------:R1:W-:Y:S04]  /*8a10*/  REDG.E.ADD.F32.FTZ.RN.STRONG.GPU desc[UR26][R130.64+-0x580], R196 ;  /* 0xfffa80c4820079a6 */ /* 0x0003e8000c10f39a */
[----:B0-----:R1:W-:Y:S02]  /*8a20*/  REDG.E.ADD.F32.FTZ.RN.STRONG.GPU desc[UR26][R128.64+-0x580], R211 ;  /* 0xfffa80d3800079a6 */ /* 0x0013e4000c10f39a */
.L_x_7604:
[----:B------:R-:W-:Y:S05]  /*8a30*/  BSYNC B0 ;  /* 0x0000000000007941 */ /* 0x000fea0003800000 */
.L_x_7603:
[----:B-12---:R1:W2:Y:S01]  /*8a40*/  LDS R133, [R210+0x1380] ;  /* 0x00138000d2857984 */ /* 0x0062a20000000800 */
[----:B------:R-:W-:Y:S04]  /*8a50*/  BSSY B0, `(.L_x_7605) ;  /* 0x0000004000007945 */ /* 0x000fe80003800000 */
[----:B------:R-:W-:Y:S05]  /*8a60*/  @!P2 BRA `(.L_x_7606) ;  /* 0x000000000008a947 */ /* 0x000fea0003800000 */
[----:B------:R0:W-:Y:S04]  /*8a70*/  REDG.E.ADD.F32.FTZ.RN.STRONG.GPU desc[UR26][R130.64+-0x500], R195 ;  /* 0xfffb00c3820079a6 */ /* 0x0001e8000c10f39a */
[----:B--2---:R2:W-:Y:S02]  /*8a80*/  REDG.E.ADD.F32.FTZ.RN.STRONG.GPU desc[UR26][R128.64+-0x500], R133 ;  /* 0xfffb0085800079a6 */ /* 0x0045e4000c10f39a */
.L_x_7606:
[----:B------:R-:W-:Y:S05]  /*8a90*/  BSYNC B0 ;  /* 0x0000000000007941 */ /* 0x000fea0003800000 */
.L_x_7605:
[----:B------:R-:W0:Y:S01]  /*8aa0*/  LDS R209, [R209+0x1400] ;  /* 0x00140000d1d17984 */ /* 0x000e220000000800 */
[----:B------:R-:W-:Y:S04]  /*8ab0*/  BSSY B0, `(.L_x_7607) ;  /* 0x0000004000007945 */ /* 0x000fe80003800000 */
[----:B------:R-:W-:Y:S05]  /*8ac0*/  @!P3 BRA `(.L_x_7608) ;  /* 0x000000000008b947 */ /* 0x000fea0003800000 */
[----:B------:R1:W-:Y:S04]  /*8ad0*/  REDG.E.ADD.F32.FTZ.RN.STRONG.GPU desc[UR26][R130.64+-0x480], R194 ;  /* 0xfffb80c2820079a6 */ /* 0x0003e8000c10f39a */
[----:B0-----:R1:W-:Y:S02]  /*8ae0*/  REDG.E.ADD.F32.FTZ.RN.STRONG.GPU desc[UR26][R128.64+-0x480], R209 ;  /* 0xfffb80d1800079a6 */ /* 0x0013e4000c10f39a */
.L_x_7608:
[----:B------:R-:W-:Y:S05]  /*8af0*/  BSYNC B0 ;  /* 0x0000000000007941 */ /* 0x000fea0003800000 */
.L_x_7607:
[----:B--2---:R2:W0:Y:S01]  /*8b00*/  LDS R133, [R208+0x1480] ;  /* 0x00148000d0857984 */ /* 0x0044220000000800 */
[----:B------:R-:W-:Y:S04]  /*8b10*/  BSSY B0, `(.L_x_7609) ;  /* 0x0000004000007945 */ /* 0x000fe80003800000 */
[----:B------:R-:W-:Y:S05]  /*8b20*/  @!P4 BRA `(.L_x_7610) ;  /* 0x000000000008c947 */ /* 0x000fea0003800000 */
[----:B------:R1:W-:Y:S04]  /*8b30*/  REDG.E.ADD.F32.FTZ.RN.STRONG.GPU desc[UR26][R130.64+-0x400], R193 ;  /* 0xfffc00c1820079a6 */ /* 0x0003e8000c10f39a */
[----:B0-----:R1:W-:Y:S02]  /*8b40*/  REDG.E.ADD.F32.FTZ.RN.STRONG.GPU desc[UR26][R128.64+-0x400], R133 ;  /* 0xfffc0085800079a6 */ /* 0x0013e4000c10f39a */
.L_x_7610:
[----:B------:R-:W-:Y:S05]  /*8b50*/  BSYNC B0 ;  /* 0x0000000000007941 */ /* 0x000fea0003800000 */
.L_x_7609:
[----:B------:R-:W0:Y:S01]  /*8b60*/  LDS R207, [R207+0x1500] ;  /* 0x00150000cfcf7984 */ /* 0x000e220000000800 */
[----:B------:R-:W-:Y:S04]  /*8b70*/  BSSY B0, `(.L_x_7611) ;  /* 0x0000004000007945 */ /* 0x000fe80003800000 */
[----:B------:R-:W-:Y:S05]  /*8b80*/  @!P5 BRA `(.L_x_7612) ;  /* 0x000000000008d947 */ /* 0x000fea0003800000 */
[----:B------:R1:W-:Y:S04]  /*8b90*/  REDG.E.ADD.F32.FTZ.RN.STRONG.GPU desc[UR26][R130.64+-0x380], R192 ;  /* 0xfffc80c0820079a6 */ /* 0x0003e8000c10f39a */
[----:B0-----:R1:W-:Y:S02]  /*8ba0*/  REDG.E.ADD.F32.FTZ.RN.STRONG.GPU desc[UR26][R128.64+-0x380], R207 ;  /* 0xfffc80cf800079a6 */ /* 0x0013e4000c10f39a */
.L_x_7612:
[----:B------:R-:W-:Y:S05]  /*8bb0*/  BSYNC B0 ;  /* 0x0000000000007941 */ /* 0x000fea0003800000 */
.L_x_7611:
        /* <DEDUP_REMOVED lines=11> */
.L_x_7614:
[----:B------:R-:W-:Y:S05]  /*8c70*/  BSYNC B0 ;  /* 0x0000000000007941 */ /* 0x000fea0003800000 */
.L_x_7613:
[----:B------:R-:W0:Y:S01]  /*8c80*/  LDS R205, [R205+0x1600] ;  /* 0x00160000cdcd7984 */ /* 0x000e220000000800 */
[----:B------:R-:W-:Y:S04]  /*8c90*/  BSSY B0, `(.L_x_7615) ;  /* 0x0000004000007945 */ /* 0x000fe80003800000 */
[----:B------:R-:W-:Y:S05]  /*8ca0*/  @!P1 BRA `(.L_x_7616) ;  /* 0x0000000000089947 */ /* 0x000fea0003800000 */
[----:B------:R1:W-:Y:S04]  /*8cb0*/  REDG.E.ADD.F32.FTZ.RN.STRONG.GPU desc[UR26][R130.64+-0x280], R190 ;  /* 0xfffd80be820079a6 */ /* 0x0003e8000c10f39a */
[----:B0-----:R0:W-:Y:S02]  /*8cc0*/  REDG.E.ADD.F32.FTZ.RN.STRONG.GPU desc[UR26][R128.64+-0x280], R205 ;  /* 0xfffd80cd800079a6 */ /* 0x0011e4000c10f39a */
.L_x_7616:
[----:B------:R-:W-:Y:S05]  /*8cd0*/  BSYNC B0 ;  /* 0x0000000000007941 */ /* 0x000fea0003800000 */
.L_x_7615:
[----:B01----:R0:W1:Y:S01]  /*8ce0*/  LDS R133, [R204+0x1680] ;  /* 0x00168000cc857984 */ /* 0x0030620000000800 */
[----:B------:R-:W-:Y:S04]  /*8cf0*/  BSSY B0, `(.L_x_7617) ;  /* 0x0000004000007945 */ /* 0x000fe80003800000 */
[----:B------:R-:W-:Y:S05]  /*8d00*/  @!P2 BRA `(.L_x_7618) ;  /* 0x000000000008a947 */ /* 0x000fea0003800000 */
[----:B------:R0:W-:Y:S04]  /*8d10*/  REDG.E.ADD.F32.FTZ.RN.STRONG.GPU desc[UR26][R130.64+-0x200], R189 ;  /* 0xfffe00bd820079a6 */ /* 0x0001e8000c10f39a */
[----:B-1----:R0:W-:Y:S02]  /*8d20*/  REDG.E.ADD.F32.FTZ.RN.STRONG.GPU desc[UR26][R128.64+-0x200], R133 ;  /* 0xfffe0085800079a6 */ /* 0x0021e4000c10f39a */
.L_x_7618:
[----:B------:R-:W-:Y:S05]  /*8d30*/  BSYNC B0 ;  /* 0x0000000000007941 */ /* 0x000fea0003800000 */
.L_x_7617:
[----:B------:R-:W0:Y:S01]  /*8d40*/  LDS R203, [R203+0x1700] ;  /* 0x00170000cbcb7984 */ /* 0x000e220000000800 */
[----:B------:R-:W-:Y:S04]  /*8d50*/  BSSY B0, `(.L_x_7619) ;  /* 0x0000004000007945 */ /* 0x000fe80003800000 */
[----:B------:R-:W-:Y:S05]  /*8d60*/  @!P3 BRA `(.L_x_7620) ;  /* 0x000000000008b947 */ /* 0x000fea0003800000 */
[----:B------:R1:W-:Y:S04]  /*8d70*/  REDG.E.ADD.F32.FTZ.RN.STRONG.GPU desc[UR26][R130.64+-0x180], R187 ;  /* 0xfffe80bb820079a6 */ /* 0x0003e8000c10f39a */
[----:B0-----:R0:W-:Y:S02]  /*8d80*/  REDG.E.ADD.F32.FTZ.RN.STRONG.GPU desc[UR26][R128.64+-0x180], R203 ;  /* 0xfffe80cb800079a6 */ /* 0x0011e4000c10f39a */
.L_x_7620:
[----:B------:R-:W-:Y:S05]  /*8d90*/  BSYNC B0 ;  /* 0x0000000000007941 */ /* 0x000fea0003800000 */
.L_x_7619:
[----:B01----:R0:W1:Y:S01]  /*8da0*/  LDS R133, [R202+0x1780] ;  /* 0x00178000ca857984 */ /* 0x0030620000000800 */
[----:B------:R-:W-:Y:S04]  /*8db0*/  BSSY B0, `(.L_x_7621) ;  /* 0x0000004000007945 */ /* 0x000fe80003800000 */
[----:B------:R-:W-:Y:S05]  /*8dc0*/  @!P4 BRA `(.L_x_7622) ;  /* 0x000000000008c947 */ /* 0x000fea0003800000 */
[----:B------:R0:W-:Y:S04]  /*8dd0*/  REDG.E.ADD.F32.FTZ.RN.STRONG.GPU desc[UR26][R130.64+-0x100], R185 ;  /* 0xffff00b9820079a6 */ /* 0x0001e8000c10f39a */
[----:B-1----:R0:W-:Y:S02]  /*8de0*/  REDG.E.ADD.F32.FTZ.RN.STRONG.GPU desc[UR26][R128.64+-0x100], R133 ;  /* 0xffff0085800079a6 */ /* 0x0021e4000c10f39a */
.L_x_7622:
[----:B------:R-:W-:Y:S05]  /*8df0*/  BSYNC B0 ;  /* 0x0000000000007941 */ /* 0x000fea0003800000 */
.L_x_7621:
[----:B------:R-:W0:Y:S01]  /*8e00*/  LDS R201, [R201+0x1800] ;  /* 0x00180000c9c97984 */ /* 0x000e220000000800 */
[----:B------:R-:W-:Y:S04]  /*8e10*/  BSSY B0, `(.L_x_7623) ;  /* 0x0000004000007945 */ /* 0x000fe80003800000 */
[----:B------:R-:W-:Y:S05]  /*8e20*/  @!P5 BRA `(.L_x_7624) ;  /* 0x000000000008d947 */ /* 0x000fea0003800000 */
[----:B------:R1:W-:Y:S04]  /*8e30*/  REDG.E.ADD.F32.FTZ.RN.STRONG.GPU desc[UR26][R130.64+-0x80], R183 ;  /* 0xffff80b7820079a6 */ /* 0x0003e8000c10f39a */
[----:B0-----:R0:W-:Y:S02]  /*8e40*/  REDG.E.ADD.F32.FTZ.RN.STRONG.GPU desc[UR26][R128.64+-0x80], R201 ;  /* 0xffff80c9800079a6 */ /* 0x0011e4000c10f39a */
.L_x_7624:
[----:B------:R-:W-:Y:S05]  /*8e50*/  BSYNC B0 ;  /* 0x0000000000007941 */ /* 0x000fea0003800000 */
.L_x_7623:
[----:B01--4-:R-:W0:Y:S01]  /*8e60*/  SHFL.DOWN P1, R131, R216, 0x1, 0x1f ;  /* 0x08201f00d8837f89 */ /* 0x013e220000020000 */
[-C--:B------:R-:W-:Y:S01]  /*8e70*/  FMUL.FTZ R129, R10, R9.reuse ;  /* 0x000000090a817220 */ /* 0x080fe20000410000 */
[C---:B------:R-:W-:Y:S01]  /*8e80*/  FMUL.FTZ R10, R32.reuse, R9 ;  /* 0x00000009200a7220 */ /* 0x040fe20000410000 */
[C---:B------:R-:W-:Y:S01]  /*8e90*/  FMUL.FTZ R9, R32.reuse, R8 ;  /* 0x0000000820097220 */ /* 0x040fe20000410000 */
[----:B------:R-:W-:Y:S01]  /*8ea0*/  ISETP.NE.AND P2, PT, R167, RZ, PT ;  /* 0x000000ffa700720c */ /* 0x000fe20003f45270 */
[----:B------:R-:W-:Y:S01]  /*8eb0*/  FFMA.FTZ R23, R23, R217, R218 ;  /* 0x000000d917177223 */ /* 0x000fe200000100da */
[----:B------:R-:W-:Y:S01]  /*8ec0*/  FMUL.FTZ R219, R219, R10 ;  /* 0x0000000adbdb7220 */ /* 0x000fe20000410000 */
[----:B------:R-:W-:Y:S01]  /*8ed0*/  FMUL.FTZ R10, R11, R8 ;  /* 0x000000080b0a7220 */ /* 0x000fe20000410000 */
[----:B------:R-:W-:Y:S01]  /*8ee0*/  FMUL.FTZ R8, R32, R7 ;  /* 0x0000000720087220 */ /* 0x000fe20000410000 */
[----:B------:R-:W-:Y:S01]  /*8ef0*/  FMUL.FTZ R220, R220, R9 ;  /* 0x00000009dcdc7220 */ /* 0x000fe20000410000 */
[----:B------:R-:W-:Y:S01]  /*8f00*/  FMUL.FTZ R9, R12, R7 ;  /* 0x000000070c097220 */ /* 0x000fe20000410000 */
        /* <DEDUP_REMOVED lines=12> */
[-C--:B------:R-:W-:Y:S01]  /*8fd0*/  FMUL.FTZ R5, R16, R3.reuse ;  /* 0x0000000310057220 */ /* 0x080fe20000410000 */
[----:B0-----:R-:W-:Y:S01]  /*8fe0*/  @P1 FADD R131, R216, R131 ;  /* 0x00000083d8831221 */ /* 0x001fe20000000000 */
[C---:B------:R-:W-:Y:S01]  /*8ff0*/  FMUL.FTZ R4, R32.reuse, R3 ;  /* 0x0000000320047220 */ /* 0x040fe20000410000 */
[----:B------:R-:W-:Y:S01]  /*9000*/  FMUL.FTZ R3, R32, R2 ;  /* 0x0000000220037220 */ /* 0x000fe20000410000 */
[----:B------:R-:W-:Y:S01]  /*9010*/  ISETP.NE.AND P3, PT, R186, RZ, PT ;  /* 0x000000ffba00720c */ /* 0x000fe20003f65270 */
[----:B------:R-:W-:Y:S01]  /*9020*/  FFMA.FTZ R62, R93, R5, R62 ;  /* 0x000000055d3e7223 */ /* 0x000fe2000001003e */
[----:B------:R-:W0:Y:S01]  /*9030*/  SHFL.DOWN P1, R128, R131, 0x2, 0x1f ;  /* 0x08401f0083807f89 */ /* 0x000e220000020000 */
[----:B------:R-:W-:Y:S01]  /*9040*/  FMUL.FTZ R225, R225, R4 ;  /* 0x00000004e1e17220 */ /* 0x000fe20000410000 */
[----:B------:R-:W-:Y:S01]  /*9050*/  FMUL.FTZ R4, R17, R2 ;  /* 0x0000000211047220 */ /* 0x000fe20000410000 */
[----:B------:R-:W-:Y:S01]  /*9060*/  FMUL.FTZ R226, R226, R3 ;  /* 0x00000003e2e27220 */ /* 0x000fe20000410000 */
[-C--:B------:R-:W-:Y:S01]  /*9070*/  FMUL.FTZ R2, R32, R177.reuse ;  /* 0x000000b120027220 */ /* 0x080fe20000410000 */
[----:B------:R-:W-:Y:S01]  /*9080*/  FMUL.FTZ R3, R18, R177 ;  /* 0x000000b112037220 */ /* 0x000fe20000410000 */
[-C--:B------:R-:W-:Y:S01]  /*9090*/  FFMA.FTZ R63, R96, R4.reuse, R63 ;  /* 0x00000004603f7223 */ /* 0x080fe2000001003f */
        /* <DEDUP_REMOVED lines=8> */
[-C--:B------:R-:W-:Y:S01]  /*9120*/  FMUL.FTZ R5, R20, R245.reuse ;  /* 0x000000f514057220 */ /* 0x080fe20000410000 */
[-C--:B------:R-:W-:Y:S01]  /*9130*/  FFMA.FTZ R233, R233, R2.reuse, R4 ;  /* 0x00000002e9e97223 */ /* 0x080fe20000010004 */
[C---:B------:R-:W-:Y:S01]  /*9140*/  FMUL.FTZ R245, R32.reuse, R245 ;  /* 0x000000f520f57220 */ /* 0x040fe20000410000 */
[C---:B------:R-:W-:Y:S01]  /*9150*/  FMUL.FTZ R4, R32.reuse, R241 ;  /* 0x000000f120047220 */ /* 0x040fe20000410000 */
[----:B------:R-:W-:Y:S01]  /*9160*/  FMUL.FTZ R3, R32, R237 ;  /* 0x000000ed20037220 */ /* 0x000fe20000410000 */
[----:B------:R-:W-:Y:S01]  /*9170*/  FFMA.FTZ R65, R98, R2, R65 ;  /* 0x0000000262417223 */ /* 0x000fe20000010041 */
[----:B------:R-:W-:Y:S01]  /*9180*/  FMUL.FTZ R245, R230, R245 ;  /* 0x000000f5e6f57220 */ /* 0x000fe20000410000 */
[----:B------:R-:W-:Y:S01]  /*9190*/  FMUL.FTZ R2, R21, R241 ;  /* 0x000000f115027220 */ /* 0x000fe20000410000 */
[----:B------:R-:W-:Y:S01]  /*91a0*/  FMUL.FTZ R237, R22, R237 ;  /* 0x000000ed16ed7220 */ /* 0x000fe20000410000 */
[----:B0-----:R-:W-:Y:S01]  /*91b0*/  @P1 FADD R128, R131, R128 ;  /* 0x0000008083801221 */ /* 0x001fe20000000000 */
[----:B------:R-:W-:Y:S01]  /*91c0*/  FMUL.FTZ R4, R231, R4 ;  /* 0x00000004e7047220 */ /* 0x000fe20000410000 */
[----:B------:R-:W-:Y:S01]  /*91d0*/  FMUL.FTZ R3, R0, R3 ;  /* 0x0000000300037220 */ /* 0x000fe20000410000 */
        /* <DEDUP_REMOVED lines=25> */
[----:B------:R-:W-:Y:S01]  /*9370*/  FADD.FTZ R43, R30, R43 ;  /* 0x0000002b1e2b7221 */ /* 0x000fe20000010000 */
[----:B0-----:R-:W-:Y:S01]  /*9380*/  @P1 FADD R133, R128, R133 ;  /* 0x0000008580851221 */ /* 0x001fe20000000000 */
[----:B------:R-:W-:Y:S01]  /*9390*/  FADD.FTZ R42, R31, R42 ;  /* 0x0000002a1f2a7221 */ /* 0x000fe20000010000 */
[----:B------:R-:W-:Y:S01]  /*93a0*/  FADD.FTZ R41, R232, R41 ;  /* 0x00000029e8297221 */ /* 0x000fe20000010000 */
[----:B------:R-:W-:Y:S01]  /*93b0*/  FFMA.FTZ R66, R97, R5, R66 ;  /* 0x0000000561427223 */ /* 0x000fe20000010042 */
[----:B------:R-:W-:Y:S01]  /*93c0*/  FADD.FTZ R40, R233, R40 ;  /* 0x00000028e9287221 */ /* 0x000fe20000010000 */
[----:B------:R-:W0:Y:S01]  /*93d0*/  SHFL.DOWN P1, R128, R133, 0x8, 0x1f ;  /* 0x09001f0085807f89 */ /* 0x000e220000020000 */
        /* <DEDUP_REMOVED lines=11> */
[----:B------:R-:W-:Y:S02]  /*9490*/  ISETP.NE.AND P1, PT, R36, UR34, PT ;  /* 0x0000002224007c0c */ /* 0x000fe4000bf25270 */
[----:B------:R-:W-:-:S11]  /*94a0*/  LEA R2, R33, UR20, 0x2 ;  /* 0x0000001421027c11 */ /* 0x000fd6000f8e10ff */
[----:B------:R-:W0:Y:S02]  /*94b0*/  @P1 LDS R0, [R2+0x2b78] ;  /* 0x002b780002001984 */ /* 0x000e240000000800 */
[----:B0-----:R-:W-:-:S05]  /*94c0*/  @P1 FADD.FTZ R7, R7, R0 ;  /* 0x0000000007071221 */ /* 0x001fca0000010000 */
[----:B------:R1:W-:Y:S02]  /*94d0*/  STS [R2+0x2b78], R7 ;  /* 0x002b780702007388 */ /* 0x0003e40000000800 */
.L_x_7626:
[----:B------:R-:W-:Y:S05]  /*94e0*/  BSYNC B0 ;  /* 0x0000000000007941 */ /* 0x000fea0003800000 */
.L_x_7625:
[----:B------:R-:W-:Y:S01]  /*94f0*/  VIADD R33, R33, 0x1 ;  /* 0x0000000121217836 */ /* 0x000fe20000000000 */
[----:B------:R-:W-:-:S04]  /*9500*/  UIADD3 UR5, UP0, UR5, 0x1, URZ ;  /* 0x0000000105057890 */ /* 0x000fc8000ff1e03f */
[----:B------:R-:W-:Y:S01]  /*9510*/  ISETP.GE.AND P1, PT, R33, UR50, PT ;  /* 0x0000003221007c0c */ /* 0x000fe2000bf26270 */
[----:B------:R-:W-:-:S12]  /*9520*/  UIADD3.X UR6, URZ, UR6, URZ, UP0, !UPT ;  /* 0x000000063f067290 */ /* 0x000fd800087fe43f */
[----:B------:R-:W-:Y:S05]  /*9530*/  @!P1 BRA `(.L_x_7627) ;  /* 0xffffffbc00789947 */ /* 0x000fea000383ffff */
.L_x_7590:
[----:B------:R-:W-:Y:S01]  /*9540*/  BAR.SYNC.DEFER_BLOCKING 0x0 ;  /* 0x0000000000007b1d */ /* 0x000fe20000010000 */
[----:B------:R-:W-:Y:S01]  /*9550*/  F2FP.BF16.F32.PACK_AB R67, R67, R68 ;  /* 0x000000444343723e */ /* 0x000fe200000010ff */
[----:B------:R-:W-:Y:S01]  /*9560*/  ULEA UR23, UR34, 0xfffffe00, 0x9 ;  /* 0xfffffe0022177891 */ /* 0x000fe2000f8e483f */
[----:B------:R-:W-:Y:S01]  /*9570*/  F2FP.BF16.F32.PACK_AB R65, R65, R66 ;  /* 0x000000424141723e */ /* 0x000fe200000010ff */
[----:B------:R-:W-:Y:S01]  /*9580*/  USHF.R.S32.HI UR5, URZ, 0x1f, UR8 ;  /* 0x0000001f3f057899 */ /* 0x000fe20008011408 */
[----:B------:R-:W-:Y:S01]  /*9590*/  F2FP.BF16.F32.PACK_AB R63, R63, R64 ;  /* 0x000000403f3f723e */ /* 0x000fe200000010ff */
[----:B------:R-:W-:Y:S01]  /*95a0*/  ULDC.64 UR36, c[0x0][0x388] ;  /* 0x0000e20000247ab9 */ /* 0x000fe20000000a00 */
[----:B------:R-:W-:Y:S01]  /*95b0*/  PRMT R0, R67, 0x7632, R0 ;  /* 0x0000763243007816 */ /* 0x000fe20000000000 */
[----:B------:R-:W-:Y:S01]  /*95c0*/  UIMAD UR6, UR30, UR36, URZ ;  /* 0x000000241e0672a4 */ /* 0x000fe2000f8e023f */
[----:B-1----:R-:W-:Y:S01]  /*95d0*/  PRMT R2, R65, 0x7632, R2 ;  /* 0x0000763241027816 */ /* 0x002fe20000000002 */
[----:B------:R-:W-:Y:S01]  /*95e0*/  ULDC.64 UR28, c[0x0][0x3a8] ;  /* 0x0000ea00001c7ab9 */ /* 0x000fe20000000a00 */
[----:B------:R-:W-:Y:S01]  /*95f0*/  PRMT R3, R63, 0x7632, R3 ;  /* 0x000076323f037816 */ /* 0x000fe20000000003 */
[----:B------:R-:W-:Y:S01]  /*9600*/  USHF.R.S32.HI UR33, URZ, 0x1f, UR23 ;  /* 0x0000001f3f217899 */ /* 0x000fe20008011417 */
[----:B------:R-:W-:Y:S01]  /*9610*/  ISETP.NE.AND P6, PT, R186, RZ, PT ;  /* 0x000000ffba00720c */ /* 0x000fe20003fc5270 */
[----:B------:R-:W-:Y:S01]  /*9620*/  UIMAD.WIDE.U32 UR24, UR31, UR36, URZ ;  /* 0x000000241f1872a5 */ /* 0x000fe2000f8e003f */
[----:B------:R-:W-:Y:S01]  /*9630*/  F2FP.BF16.F32.PACK_AB R61, R61, R62 ;  /* 0x0000003e3d3d723e */ /* 0x000fe200000010ff */
[----:B------:R-:W-:Y:S01]  /*9640*/  UIMAD UR32, UR30, UR28, URZ ;  /* 0x0000001c1e2072a4 */ /* 0x000fe2000f8e023f */
[----:B------:R-:W-:Y:S01]  /*9650*/  F2FP.BF16.F32.PACK_AB R59, R59, R60 ;  /* 0x0000003c3b3b723e */ /* 0x000fe200000010ff */
[----:B------:R-:W-:Y:S01]  /*9660*/  BSSY B0, `(.L_x_7628) ;  /* 0x0000041000007945 */ /* 0x000fe20003800000 */
[----:B------:R-:W-:Y:S01]  /*9670*/  F2FP.BF16.F32.PACK_AB R57, R57, R58 ;  /* 0x0000003a3939723e */ /* 0x000fe200000010ff */
[----:B------:R-:W-:Y:S01]  /*9680*/  UIMAD UR29, UR31, UR29, UR32 ;  /* 0x0000001d1f1d72a4 */ /* 0x000fe2000f8e0220 */
[----:B------:R-:W-:-:S02]  /*9690*/  F2FP.BF16.F32.PACK_AB R55, R55, R56 ;  /* 0x000000383737723e */ /* 0x000fc400000010ff */
[----:B------:R-:W-:Y:S01]  /*96a0*/  F2FP.BF16.F32.PACK_AB R53, R53, R54 ;  /* 0x000000363535723e */ /* 0x000fe200000010ff */
[----:B------:R1:W-:Y:S01]  /*96b0*/  STS.U16 [R139+0x2], R0 ;  /* 0x000002008b007388 */ /* 0x0003e20000000400 */
[----:B------:R-:W-:Y:S02]  /*96c0*/  PRMT R4, R59, 0x7632, R4 ;  /* 0x000076323b047816 */ /* 0x000fe40000000004 */
[----:B------:R-:W-:Y:S01]  /*96d0*/  PRMT R5, R53, 0x7632, R5 ;  /* 0x0000763235057816 */ /* 0x000fe20000000005 */
[----:B------:R4:W-:Y:S04]  /*96e0*/  STS.U16 [R139+0x6], R2 ;  /* 0x000006028b007388 */ /* 0x0009e80000000400 */
[----:B------:R5:W-:Y:S01]  /*96f0*/  STS.U16 [R139+0xa], R3 ;  /* 0x00000a038b007388 */ /* 0x000be20000000400 */
[----:B-1----:R-:W-:-:S03]  /*9700*/  PRMT R0, R61, 0x7632, R0 ;  /* 0x000076323d007816 */ /* 0x002fc60000000000 */
[----:B------:R-:W-:Y:S01]  /*9710*/  STS.U16 [R139], R67 ;  /* 0x000000438b007388 */ /* 0x000fe20000000400 */
[----:B----4-:R-:W-:-:S03]  /*9720*/  PRMT R2, R57, 0x7632, R2 ;  /* 0x0000763239027816 */ /* 0x010fc60000000002 */
[----:B------:R-:W-:Y:S01]  /*9730*/  STS.U16 [R139+0x4], R65 ;  /* 0x000004418b007388 */ /* 0x000fe20000000400 */
[----:B-----5:R-:W-:-:S03]  /*9740*/  PRMT R3, R55, 0x7632, R3 ;  /* 0x0000763237037816 */ /* 0x020fc60000000003 */
        /* <DEDUP_REMOVED lines=9> */
[----:B-1----:R-:W-:Y:S01]  /*97e0*/  IADD3 R2, P1, R116, UR23, RZ ;  /* 0x0000001774027c10 */ /* 0x002fe2000ff3e0ff */
[----:B------:R-:W-:-:S02]  /*97f0*/  UIMAD UR23, UR31, UR37, UR6 ;  /* 0x000000251f1772a4 */ /* 0x000fc4000f8e0206 */
[----:B------:R-:W-:Y:S02]  /*9800*/  STS.U16 [R139+0x1c], R53 ;  /* 0x00001c358b007388 */ /* 0x000fe40000000400 */
[----:B------:R-:W-:Y:S02]  /*9810*/  UIADD3 UR6, UR25, UR23, URZ ;  /* 0x0000001719067290 */ /* 0x000fe4000fffe03f */
[----:B------:R-:W-:Y:S01]  /*9820*/  STS.U16 [R139+0x1e], R5 ;  /* 0x00001e058b007388 */ /* 0x000fe20000000400 */
[----:B------:R-:W-:-:S03]  /*9830*/  NOP ;  /* 0x0000000000007918 */ /* 0x000fc60000000000 */
[----:B------:R-:W-:Y:S01]  /*9840*/  LDS.U16 R9, [R155] ;  /* 0x000000009b097984 */ /* 0x000fe20000000400 */
[----:B----4-:R-:W-:-:S03]  /*9850*/  IADD3.X R3, R117, UR33, RZ, P1, !PT ;  /* 0x0000002175037c10 */ /* 0x010fc60008ffe4ff */
        /* <DEDUP_REMOVED lines=17> */
[----:B------:R-:W1:Y:S02]  /*9970*/  LDS R57, [UR20+0x420] ;  /* 0x00042014ff397984 */ /* 0x000e640008000800 */
[----:B-1----:R-:W-:-:S13]  /*9980*/  ISETP.GE.AND P0, PT, R116, R57, PT ;  /* 0x000000397400720c */ /* 0x002fda0003f06270 */
[----:B------:R-:W-:Y:S05]  /*9990*/  @P0 BRA `(.L_x_7629) ;  /* 0x0000000000340947 */ /* 0x000fea0003800000 */
[----:B------:R-:W-:Y:S01]  /*99a0*/  MOV R5, UR36 ;  /* 0x0000002400057c02 */ /* 0x000fe20008000f00 */
[----:B------:R-:W-:Y:S02]  /*99b0*/  ULDC.64 UR38, c[0x0][0x390] ;  /* 0x0000e40000267ab9 */ /* 0x000fe40000000a00 */
[----:B------:R-:W-:Y:S02]  /*99c0*/  UIMAD UR32, UR5, UR38, URZ ;  /* 0x00000026052072a4 */ /* 0x000fe4000f8e023f */
[----:B0-----:R-:W-:Y:S02]  /*99d0*/  IMAD.U32 R7, RZ, RZ, UR38 ;  /* 0x00000026ff077e24 */ /* 0x001fe4000f8e00ff */
        /* <DEDUP_REMOVED lines=9> */
.L_x_7629:
[----:B------:R-:W-:Y:S05]  /*9a70*/  BSYNC B0 ;  /* 0x0000000000007941 */ /* 0x000fea0003800000 */
.L_x_7628:
        /* <DEDUP_REMOVED lines=8> */
[-C--:B------:R-:W-:Y:S01]  /*9b00*/  ISETP.GE.AND P2, PT, R180, R57.reuse, PT ;  /* 0x00000039b400720c */ /* 0x080fe20003f46270 */
[----:B------:R-:W-:Y:S01]  /*9b10*/  UIMAD UR24, UR8, UR33, UR32 ;  /* 0x00000021081872a4 */ /* 0x000fe2000f8e0220 */
[-C--:B------:R-:W-:Y:S01]  /*9b20*/  ISETP.GE.AND P3, PT, R178, R57.reuse, PT ;  /* 0x00000039b200720c */ /* 0x080fe20003f66270 */
[----:B01----:R-:W-:Y:S01]  /*9b30*/  FADD.FTZ R7, R37, R188 ;  /* 0x000000bc25077221 */ /* 0x003fe20000010000 */
[----:B------:R-:W-:Y:S01]  /*9b40*/  LEA.HI.X R0, R116, UR37, R117, 0x1, P0 ;  /* 0x0000002574007c11 */ /* 0x000fe200080f0c75 */
[----:B------:R-:W-:Y:S01]  /*9b50*/  UIADD3.X UR24, UR22, UR24, UR25, UP0, !UPT ;  /* 0x0000001816187290 */ /* 0x000fe200087fe419 */
[----:B------:R-:W-:Y:S01]  /*9b60*/  MOV R5, UR6 ;  /* 0x0000000600057c02 */ /* 0x000fe20008000f00 */
[----:B------:R-:W-:Y:S01]  /*9b70*/  BSSY B0, `(.L_x_7630) ;  /* 0x0000078000007945 */ /* 0x000fe20003800000 */
[----:B------:R-:W-:-:S02]  /*9b80*/  ISETP.GE.AND P4, PT, R176, R57, PT ;  /* 0x00000039b000720c */ /* 0x000fc40003f86270 */
[C---:B------:R-:W-:Y:S01]  /*9b90*/  LEA R4, P0, R5.reuse, R4, 0x1 ;  /* 0x0000000405047211 */ /* 0x040fe200078008ff */
[----:B------:R-:W-:Y:S01]  /*9ba0*/  IMAD.U32 R6, RZ, RZ, UR24 ;  /* 0x00000018ff067e24 */ /* 0x000fe2000f8e00ff */
[----:B------:R-:W-:Y:S01]  /*9bb0*/  ISETP.GE.AND P5, PT, R174, R57, PT ;  /* 0x00000039ae00720c */ /* 0x000fe20003fa6270 */
[----:B------:R-:W-:Y:S01]  /*9bc0*/  UIMAD.WIDE.U32 UR24, UR31, UR28, URZ ;  /* 0x0000001c1f1872a5 */ /* 0x000fe2000f8e003f */
[----:B------:R-:W-:Y:S02]  /*9bd0*/  F2FP.BF16.F32.PACK_AB R37, R38, R37 ;  /* 0x000000252625723e */ /* 0x000fe400000010ff */
[----:B------:R-:W-:Y:S01]  /*9be0*/  LEA.HI.X R5, R5, R0, R6, 0x1, P0 ;  /* 0x0000000005057211 */ /* 0x000fe200000f0c06 */
[----:B------:R-:W-:Y:S01]  /*9bf0*/  FADD.FTZ R0, R7, R38 ;  /* 0x0000002607007221 */ /* 0x000fe20000010000 */
[-C--:B------:R-:W-:Y:S01]  /*9c00*/  ISETP.GE.AND P0, PT, R172, R57.reuse, PT ;  /* 0x00000039ac00720c */ /* 0x080fe20003f06270 */
[----:B------:R-:W-:Y:S01]  /*9c10*/  UIADD3 UR6, UR25, UR29, URZ ;  /* 0x0000001d19067290 */ /* 0x000fe2000fffe03f */
        /* <DEDUP_REMOVED lines=57> */
[----:B----4-:R-:W-:Y:S01]  /*9fb0*/  PRMT R10, R4, 0x7632, R10 ;  /* 0x00007632040a7816 */ /* 0x010fe2000000000a */
        /* <DEDUP_REMOVED lines=51> */
.L_x_7631:
[----:B------:R-:W-:Y:S05]  /*a2f0*/  BSYNC B0 ;  /* 0x0000000000007941 */ /* 0x000fea0003800000 */
.L_x_7630:
        /* <DEDUP_REMOVED lines=58> */
.L_x_7584:
[----:B------:R-:W-:Y:S02]  /*a6a0*/  ULDC.64 UR4, c[0x0][0x3d8] ;  /* 0x0000f60000047ab9 */ /* 0x000fe40000000a00 */
[----:B------:R-:W-:-:S04]  /*a6b0*/  ISETP.NE.U32.AND P0, PT, RZ, UR4, PT ;  /* 0x00000004ff007c0c */ /* 0x000fc8000bf05070 */
[----:B------:R-:W-:-:S13]  /*a6c0*/  ISETP.NE.AND.EX P0, PT, RZ, UR5, PT, P0 ;  /* 0x00000005ff007c0c */ /* 0x000fda000bf05300 */
[----:B------:R-:W-:Y:S05]  /*a6d0*/  @!P0 BRA `(.L_x_7633) ;  /* 0x0000000000648947 */ /* 0x000fea0003800000 */
[----:B------:R-:W1:Y:S01]  /*a6e0*/  SHFL.DOWN P0, R0, R169, 0x1, 0x1f ;  /* 0x08201f00a9007f89 */ /* 0x000e620000000000 */
[----:B------:R-:W-:Y:S01]  /*a6f0*/  BSSY B0, `(.L_x_7633) ;  /* 0x0000017000007945 */ /* 0x000fe20003800000 */
[----:B------:R-:W4:Y:S01]  /*a700*/  S2R R4, SR_LANEID ;  /* 0x0000000000047919 */ /* 0x000f220000000000 */
[----:B------:R-:W2:Y:S01]  /*a710*/  S2R R6, SR_TID.X ;  /* 0x0000000000067919 */ /* 0x000ea20000002100 */
[----:B-1----:R-:W-:-:S05]  /*a720*/  @P0 FADD R0, R0, R169 ;  /* 0x000000a900000221 */ /* 0x002fca0000000000 */
[----:B0-----:R-:W0:Y:S01]  /*a730*/  SHFL.DOWN P0, R3, R0, 0x2, 0x1f ;  /* 0x08401f0000037f89 */ /* 0x001e220000000000 */
[----:B----4-:R-:W-:-:S13]  /*a740*/  ISETP.NE.AND P1, PT, R4, RZ, PT ;  /* 0x000000ff0400720c */ /* 0x010fda0003f25270 */
        /* <DEDUP_REMOVED lines=14> */
[----:B------:R-:W-:Y:S02]  /*a830*/  MOV R2, UR12 ;  /* 0x0000000c00027c02 */ /* 0x000fe40008000f00 */
[----:B------:R-:W-:-:S05]  /*a840*/  MOV R3, UR13 ;  /* 0x0000000d00037c02 */ /* 0x000fca0008000f00 */
[----:B------:R1:W-:Y:S02]  /*a850*/  REDG.E.ADD.F32.FTZ.RN.STRONG.GPU desc[UR26][R2.64], R4 ;  /* 0x00000004020079a6 */ /* 0x0003e4000c10f39a */
.L_x_7634:
[----:B------:R-:W-:Y:S05]  /*a860*/  BSYNC B0 ;  /* 0x0000000000007941 */ /* 0x000fea0003800000 */
.L_x_7633:
        /* <DEDUP_REMOVED lines=26> */
[----:B------:R-:W-:Y:S01]  /*aa10*/  IMAD.U32 R2, RZ, RZ, UR14 ;  /* 0x0000000eff027e24 */ /* 0x000fe2000f8e00ff */
[----:B------:R-:W-:-:S05]  /*aa20*/  MOV R3, UR15 ;  /* 0x0000000f00037c02 */ /* 0x000fca0008000f00 */
[----:B------:R0:W-:Y:S01]  /*aa30*/  REDG.E.ADD.F32.FTZ.RN.STRONG.GPU desc[UR26][R2.64], R7 ;  /* 0x00000007020079a6 */ /* 0x0001e2000c10f39a */
[----:B------:R-:W-:Y:S01]  /*aa40*/  HFMA2.MMA R9, -RZ, RZ, 0, 0 ;  /* 0x00000000ff097435 */ /* 0x000fe200000001ff */
[----:B------:R-:W-:Y:S10]  /*aa50*/  BRA `(.L_x_7637) ;  /* 0x0000000000047947 */ /* 0x000ff40003800000 */
.L_x_7636:
[----:B0-----:R-:W0:Y:S02]  /*aa60*/  S2R R9, SR_TID.X ;  /* 0x0000000000097919 */ /* 0x001e240000002100 */
.L_x_7637:
[----:B------:R-:W-:Y:S05]  /*aa70*/  BSYNC B0 ;  /* 0x0000000000007941 */ /* 0x000fea0003800000 */
.L_x_7635:
        /* <DEDUP_REMOVED lines=10> */
[----:B------:R-:W-:-:S02]  /*ab20*/  ULDC.64 UR12, c[0x0][0x3c0] ;  /* 0x0000f000000c7ab9 */ /* 0x000fc40000000a00 */
[----:B------:R-:W-:Y:S01]  /*ab30*/  ULDC UR8, c[0x0][0x0] ;  /* 0x0000000000087ab9 */ /* 0x000fe20000000800 */
[----:B------:R-:W-:Y:S01]  /*ab40*/  UIADD3 UR6, UR5, UR6, URZ ;  /* 0x0000000605067290 */ /* 0x000fe2000fffe03f */
[----:B------:R-:W-:Y:S01]  /*ab50*/  ULDC.64 UR10, c[0x0][0x340] ;  /* 0x0000d000000a7ab9 */ /* 0x000fe20000000a00 */
[----:B0-----:R-:W-:-:S12]  /*ab60*/  ULEA UR7, UR9, UR7, 0x18 ;  /* 0x0000000709077291 */ /* 0x001fd8000f8ec03f */
.L_x_7638:
[C---:B------:R-:W-:Y:S01]  /*ab70*/  LEA R0, R9.reuse, UR7, 0x2 ;  /* 0x0000000709007c11 */ /* 0x040fe2000f8e10ff */
[----:B-1----:R-:W-:Y:S01]  /*ab80*/  IMAD.U32 R3, RZ, RZ, UR6 ;  /* 0x00000006ff037e24 */ /* 0x002fe2000f8e00ff */
[----:B------:R-:W-:Y:S02]  /*ab90*/  SHF.R.S32.HI R2, RZ, 0x1f, R9 ;  /* 0x0000001fff027819 */ /* 0x000fe40000011409 */
[----:B0---4-:R-:W-:Y:S01]  /*aba0*/  MOV R4, UR4 ;  /* 0x0000000400047c02 */ /* 0x011fe20008000f00 */
        /* <DEDUP_REMOVED lines=14> */
.L_x_7639:
        /* <DEDUP_REMOVED lines=15> */
.L_x_10989:


//--------------------- .text._Z25selective_scan_bwd_kernelI32Selective_Scan_bwd_kernel_traitsILi32ELi16ELb0ELb1ELb1ELb1ELb0EN3c108BFloat16EfEEv12SSMParamsBwd --------------------------
	.section	.text._Z25selective_scan_bwd_kernelI32Selective_Scan_bwd_kernel_traitsILi32ELi16ELb0ELb1ELb1ELb1ELb0EN3c108BFloat16EfEEv12SSMParamsBwd,"ax",@progbits
	.align	128
        .global         _Z25selective_scan_bwd_kernelI32Selective_Scan_bwd_kernel_traitsILi32ELi16ELb0ELb1ELb1ELb1ELb0EN3c108BFloat16EfEEv12SSMParamsBwd
        .type           _Z25selective_scan_bwd_kernelI32Selective_Scan_bwd_kernel_traitsILi32ELi16ELb0ELb1ELb1ELb1ELb0EN3c108BFloat16EfEEv12SSMParamsBwd,@function
        .size           _Z25selective_scan_bwd_kernelI32Selective_Scan_bwd_kernel_traitsILi32ELi16ELb0ELb1ELb1ELb1ELb0EN3c108BFloat16EfEEv12SSMParamsBwd,(.L_x_10990 - _Z25selective_scan_bwd_kernelI32Selective_Scan_bwd_kernel_traitsILi32ELi16ELb0ELb1ELb1ELb1ELb0EN3c108BFloat16EfEEv12SSMParamsBwd)
        .other          _Z25selective_scan_bwd_kernelI32Selective_Scan_bwd_kernel_traitsILi32ELi16ELb0ELb1ELb1ELb1ELb0EN3c108BFloat16EfEEv12SSMParamsBwd,@"STO_CUDA_ENTRY STV_DEFAULT"
_Z25selective_scan_bwd_kernelI32Selective_Scan_bwd_kernel_traitsILi32ELi16ELb0ELb1ELb1ELb1ELb0EN3c108BFloat16EfEEv12SSMParamsBwd:
.text._Z25selective_scan_bwd_kernelI32Selective_Scan_bwd_kernel_traitsILi32ELi16ELb0ELb1ELb1ELb1ELb0EN3c108BFloat16EfEEv12SSMParamsBwd:
        /* <DEDUP_REMOVED lines=28> */
[----:B------:R-:W-:Y:S01]  /*01c0*/  IMAD.U32 R2, RZ, RZ, UR4 ;  /* 0x00000004ff027e24 */ /* 0x000fe2000f8e00ff */
[----:B------:R-:W-:Y:S01]  /*01d0*/  @UP1 ULEA.HI.X UR7, UR18, UR7, UR25, 0x2, UP3 ;  /* 0x0000000712071291 */ /* 0x000fe200098f1419 */
[----:B------:R-:W-:Y:S01]  /*01e0*/  MOV R4, UR6 ;  /* 0x0000000600047c02 */ /* 0x000fe20008000f00 */
[----:B---3--:R-:W3:Y:S01]  /*01f0*/  MUFU.RCP R0, R0 ;  /* 0x0000000000007308 */ /* 0x008ee20000001000 */
[----:B------:R-:W-:Y:S01]  /*0200*/  MOV R3, UR5 ;  /* 0x0000000500037c02 */ /* 0x000fe20008000f00 */
[----:B------:R-:W-:-:S02]  /*0210*/  ULDC.64 UR4, c[0x0][0x310] ;  /* 0x0000c40000047ab9 */ /* 0x000fc40000000a00 */
[----:B------:R-:W-:Y:S02]  /*0220*/  IMAD.U32 R5, RZ, RZ, UR7 ;  /* 0x00000007ff057e24 */ /* 0x000fe4000f8e00ff */
[----:B------:R4:W5:Y:S01]  /*0230*/  @P0 LDG.E R177, desc[UR28][R2.64] ;  /* 0x0000001c02b10981 */ /* 0x000962000c1e1900 */
[----:B---3--:R-:W-:-:S03]  /*0240*/  IADD3 R6, R0, 0xffffffe, RZ ;  /* 0x0ffffffe00067810 */ /* 0x008fc60007ffe0ff */
[----:B------:R3:W5:Y:S01]  /*0250*/  @P1 LDG.E R175, desc[UR28][R4.64] ;  /* 0x0000001c04af1981 */ /* 0x000762000c1e1900 */
[----:B----4-:R-:W-:Y:S01]  /*0260*/  IMAD.MOV.U32 R2, RZ, RZ, RZ ;  /* 0x000000ffff027224 */ /* 0x010fe200078e00ff */
        /* <DEDUP_REMOVED lines=11> */
[----:B------:R-:W-:Y:S01]  /*0320*/  UISETP.NE.AND.EX UP1, UPT, UR27, URZ, UPT, UP1 ;  /* 0x0000003f1b00728c */ /* 0x000fe2000bf25310 */
[----:B----4-:R-:W-:Y:S01]  /*0330*/  IADD3 R0, RZ, -R3, RZ ;  /* 0x80000003ff007210 */ /* 0x010fe20007ffe0ff */
[----:B------:R-:W-:Y:S02]  /*0340*/  UIMAD UR22, UR47, UR9, UR5 ;  /* 0x000000092f1672a4 */ /* 0x000fe4000f8e0205 */
[----:B------:R-:W-:Y:S02]  /*0350*/  UISETP.NE.U32.AND UP2, UPT, UR32, URZ, UPT ;  /* 0x0000003f2000728c */ /* 0x000fe4000bf45070 */
[----:B---3--:R-:W-:Y:S01]  /*0360*/  IMAD R5, R0, R7, RZ ;  /* 0x0000000700057224 */ /* 0x008fe200078e02ff */
[----:B------:R-:W-:Y:S01]  /*0370*/  IABS R0, UR18 ;  /* 0x0000001200007c13 */ /* 0x000fe20008000000 */
[----:B------:R-:W-:Y:S01]  /*0380*/  ULDC.64 UR4, c[0x0][0x328] ;  /* 0x0000ca0000047ab9 */ /* 0x000fe20000000a00 */
[----:B------:R-:W-:Y:S01]  /*0390*/  UIMAD.WIDE.U32 UR16, UR47, UR6, URZ ;  /* 0x000000062f1072a5 */ /* 0x000fe2000f8e003f */
[----:B------:R-:W-:Y:S01]  /*03a0*/  IMAD.HI.U32 R2, R3, R5, R2 ;  /* 0x0000000503027227 */ /* 0x000fe200078e0002 */
[----:B------:R-:W-:Y:S01]  /*03b0*/  UIMAD UR30, UR48, UR4, URZ ;  /* 0x00000004301e72a4 */ /* 0x000fe2000f8e023f */
[----:B------:R-:W2:Y:S01]  /*03c0*/  LDC.64 R4, c[0x0][0x278] ;  /* 0x00009e00ff047b82 */ /* 0x000ea20000000a00 */
[----:B------:R-:W-:-:S02]  /*03d0*/  UIMAD.WIDE.U32 UR12, UR47, UR4, URZ ;  /* 0x000000042f0c72a5 */ /* 0x000fc4000f8e003f */
[----:B------:R-:W-:Y:S01]  /*03e0*/  UIMAD UR30, UR47, UR5, UR30 ;  /* 0x000000052f1e72a4 */ /* 0x000fe2000f8e021e */
[----:B------:R-:W-:Y:S01]  /*03f0*/  IMAD.HI.U32 R173, R2, R0, RZ ;  /* 0x0000000002ad7227 */ /* 0x000fe200078e00ff */
[----:B------:R-:W-:Y:S01]  /*0400*/  UISETP.NE.AND.EX UP2, UPT, UR33, URZ, UPT, UP2 ;  /* 0x0000003f2100728c */ /* 0x000fe2000bf45320 */
[----:B------:R-:W-:Y:S01]  /*0410*/  ULDC.64 UR4, c[0x0][0x240] ;  /* 0x0000900000047ab9 */ /* 0x000fe20000000a00 */
[----:B------:R-:W-:Y:S02]  /*0420*/  UMOV UR6, URZ ;  /* 0x0000003f00067c82 */ /* 0x000fe40008000000 */
[----:B------:R-:W-:Y:S01]  /*0430*/  IADD3 R2, -R173, RZ, RZ ;  /* 0x000000ffad027210 */ /* 0x000fe20007ffe1ff */
[----:B------:R-:W-:Y:S02]  /*0440*/  UIMAD UR24, UR48, UR4, URZ ;  /* 0x00000004301872a4 */ /* 0x000fe4000f8e023f */
[----:B------:R-:W-:Y:S02]  /*0450*/  @UP1 ULEA UR6, UP3, UR18, UR26, 0x2 ;  /* 0x0000001a12061291 */ /* 0x000fe4000f86103f */
[----:B------:R-:W-:Y:S01]  /*0460*/  IMAD R0, R7, R2, R0 ;  /* 0x0000000207007224 */ /* 0x000fe200078e0200 */
[----:B------:R-:W-:Y:S01]  /*0470*/  UIMAD.WIDE.U32 UR14, UR47, UR8, URZ ;  /* 0x000000082f0e72a5 */ /* 0x000fe2000f8e003f */
[----:B------:R-:W-:Y:S01]  /*0480*/  UMOV UR7, URZ ;  /* 0x0000003f00077c82 */ /* 0x000fe20008000000 */
[----:B------:R-:W-:-:S02]  /*0490*/  UIMAD.WIDE.U32 UR8, UR47, UR4, URZ ;  /* 0x000000042f0872a5 */ /* 0x000fc4000f8e003f */
[----:B------:R-:W-:Y:S01]  /*04a0*/  ISETP.GT.U32.AND P1, PT, R7, R0, PT ;  /* 0x000000000700720c */ /* 0x000fe20003f24070 */
[----:B------:R-:W-:Y:S02]  /*04b0*/  UIMAD UR24, UR47, UR5, UR24 ;  /* 0x000000052f1872a4 */ /* 0x000fe4000f8e0218 */
[----:B------:R-:W-:Y:S01]  /*04c0*/  @UP1 ULEA.HI.X UR7, UR18, UR27, UR25, 0x2, UP3 ;  /* 0x0000001b12071291 */ /* 0x000fe200098f1419 */
[----:B------:R-:W-:Y:S02]  /*04d0*/  ULDC.64 UR4, c[0x0][0x260] ;  /* 0x0000980000047ab9 */ /* 0x000fe40000000a00 */
[----:B------:R-:W-:Y:S01]  /*04e0*/  ULDC.64 UR26, c[0x0][0x288] ;  /* 0x0000a200001a7ab9 */ /* 0x000fe20000000a00 */
[----:B------:R-:W-:Y:S02]  /*04f0*/  UIMAD UR19, UR48, UR4, URZ ;  /* 0x00000004301372a4 */ /* 0x000fe4000f8e023f */
[----:B------:R-:W-:Y:S02]  /*0500*/  UIMAD.WIDE.U32 UR10, UR47, UR4, URZ ;  /* 0x000000042f0a72a5 */ /* 0x000fe4000f8e003f */
[----:B------:R-:W-:-:S02]  /*0510*/  UIMAD UR21, UR25, UR26, URZ ;  /* 0x0000001a191572a4 */ /* 0x000fc4000f8e023f */
        /* <DEDUP_REMOVED lines=10> */
[----:B------:R-:W-:-:S02]  /*05c0*/  UIADD3 UR15, UR15, UR22, URZ ;  /* 0x000000160f0f7290 */ /* 0x000fc4000fffe03f */
[----:B------:R-:W-:Y:S02]  /*05d0*/  @UP2 ULEA UR4, UP4, UR18, UR32, 0x2 ;  /* 0x0000002012042291 */ /* 0x000fe4000f88103f */
[----:B------:R-:W-:Y:S02]  /*05e0*/  USHF.L.U32 UR46, UR31, 0x9, URZ ;  /* 0x000000091f2e7899 */ /* 0x000fe4000800063f */
[----:B------:R-:W-:Y:S01]  /*05f0*/  UIMAD UR19, UR47, UR5, UR19 ;  /* 0x000000052f1372a4 */ /* 0x000fe2000f8e0213 */
[----:B------:R-:W-:Y:S01]  /*0600*/  @P0 IADD3 R173, R173, 0x1, RZ ;  /* 0x00000001adad0810 */ /* 0x000fe20007ffe0ff */
[----:B------:R-:W-:Y:S02]  /*0610*/  UIMAD UR32, UR18, UR27, UR21 ;  /* 0x0000001b122072a4 */ /* 0x000fe4000f8e0215 */
[----:B------:R-:W-:Y:S01]  /*0620*/  UIMAD.WIDE.U32 UR22, UR18, UR26, UR16 ;  /* 0x0000001a121672a5 */ /* 0x000fe2000f8e0010 */
[----:B------:R-:W-:Y:S01]  /*0630*/  UMOV UR5, URZ ;  /* 0x0000003f00057c82 */ /* 0x000fe20008000000 */
[----:B------:R-:W-:Y:S01]  /*0640*/  UIMAD.WIDE.U32 UR26, UR18, UR34, UR14 ;  /* 0x00000022121a72a5 */ /* 0x000fe2000f8e000e */
[----:B------:R-:W-:Y:S01]  /*0650*/  @!P2 IADD3 R173, -R173, RZ, RZ ;  /* 0x000000ffadada210 */ /* 0x000fe20007ffe1ff */
[----:B------:R-:W-:Y:S01]  /*0660*/  @UP2 ULEA.HI.X UR5, UR18, UR33, UR25, 0x2, UP4 ;  /* 0x0000002112052291 */ /* 0x000fe2000a0f1419 */
[----:B------:R-:W-:Y:S01]  /*0670*/  @!P1 LOP3.LUT R173, RZ, R8, RZ, 0x33, !PT ;  /* 0x00000008ffad9212 */ /* 0x000fe200078e33ff */
[----:B------:R-:W-:-:S02]  /*0680*/  UIADD3 UR34, UR46, -0x200, URZ ;  /* 0xfffffe002e227890 */ /* 0x000fc4000fffe03f */
[----:B------:R-:W-:Y:S01]  /*0690*/  UIMAD UR33, UR18, UR35, UR20 ;  /* 0x00000023122172a4 */ /* 0x000fe2000f8e0214 */
[----:B------:R-:W-:Y:S01]  /*06a0*/  SHF.R.S32.HI R3, RZ, 0x1f, R173 ;  /* 0x0000001fff037819 */ /* 0x000fe200000114ad */
[----:B------:R-:W-:Y:S01]  /*06b0*/  UIADD3 UR13, UR13, UR30, URZ ;  /* 0x0000001e0d0d7290 */ /* 0x000fe2000fffe03f */
[----:B------:R-:W-:Y:S01]  /*06c0*/  ULDC.64 UR20, c[0x0][0x330] ;  /* 0x0000cc0000147ab9 */ /* 0x000fe20000000a00 */
[----:B------:R-:W-:Y:S02]  /*06d0*/  USHF.R.S32.HI UR35, URZ, 0x1f, UR34 ;  /* 0x0000001f3f237899 */ /* 0x000fe40008011422 */
[C---:B--2---:R-:W-:Y:S01]  /*06e0*/  IMAD R2, R3.reuse, R4, RZ ;  /* 0x0000000403027224 */ /* 0x044fe200078e02ff */
[----:B------:R-:W-:Y:S01]  /*06f0*/  UIMAD UR25, UR25, UR20, URZ ;  /* 0x00000014191972a4 */ /* 0x000fe2000f8e023f */
[----:B---3--:R-:W-:Y:S01]  /*0700*/  IMAD R0, R3, R6, RZ ;  /* 0x0000000603007224 */ /* 0x008fe200078e02ff */
[----:B------:R-:W-:Y:S01]  /*0710*/  UIADD3 UR30, UP1, UR34, UR22, URZ ;  /* 0x00000016221e7290 */ /* 0x000fe2000ff3e03f */
[C---:B------:R-:W-:Y:S01]  /*0720*/  IMAD R9, R173.reuse, R5, R2 ;  /* 0x00000005ad097224 */ /* 0x040fe200078e0202 */
[----:B------:R-:W-:Y:S01]  /*0730*/  ULDC.64 UR16, c[0x0][0x2f0] ;  /* 0x0000bc0000107ab9 */ /* 0x000fe20000000a00 */
[----:B------:R-:W-:Y:S01]  /*0740*/  UIADD3 UR22, UP2, UR34, UR26, URZ ;  /* 0x0000001a22167290 */ /* 0x000fe2000ff5e03f */
[----:B------:R-:W-:Y:S01]  /*0750*/  IMAD R7, R173, R7, R0 ;  /* 0x00000007ad077224 */ /* 0x000fe200078e0200 */
[----:B------:R-:W-:-:S02]  /*0760*/  UIMAD UR36, UR18, UR21, UR25 ;  /* 0x00000015122472a4 */ /* 0x000fc4000f8e0219 */
[----:B------:R-:W-:Y:S02]  /*0770*/  UIADD3.X UR26, UR35, UR23, UR32, UP1, !UPT ;  /* 0x00000017231a7290 */ /* 0x000fe40008ffe420 */
[----:B------:R-:W-:Y:S01]  /*0780*/  ULEA UR21, UP1, UR30, UR16, 0x1 ;  /* 0x000000101e157291 */ /* 0x000fe2000f82083f */
[----:B------:R-:W-:Y:S01]  /*0790*/  ULDC.64 UR14, c[0x0][0x2f8] ;  /* 0x0000be00000e7ab9 */ /* 0x000fe20000000a00 */
[----:B------:R-:W-:Y:S02]  /*07a0*/  UIMAD.WIDE.U32 UR12, UR18, UR20, UR12 ;  /* 0x00000014120c72a5 */ /* 0x000fe4000f8e000c */
[----:B------:R-:W-:Y:S02]  /*07b0*/  UIADD3.X UR23, UR35, UR27, UR33, UP2, !UPT ;  /* 0x0000001b23177290 */ /* 0x000fe400097fe421 */
[----:B------:R-:W-:Y:S02]  /*07c0*/  ULEA UR25, UP2, UR22, UR14, 0x1 ;  /* 0x0000000e16197291 */ /* 0x000fe4000f84083f */
[----:B------:R-:W-:-:S02]  /*07d0*/  UIADD3 UR9, UR9, UR24, URZ ;  /* 0x0000001809097290 */ /* 0x000fc4000fffe03f */
[----:B------:R-:W-:Y:S02]  /*07e0*/  ULEA.HI.X UR17, UR30, UR17, UR26, 0x1, UP1 ;  /* 0x000000111e117291 */ /* 0x000fe400088f0c1a */
[----:B------:R-:W-:Y:S02]  /*07f0*/  UIADD3 UR20, UP1, UR34, UR12, URZ ;  /* 0x0000000c22147290 */ /* 0x000fe4000ff3e03f */
[----:B------:R-:W-:Y:S01]  /*0800*/  ULEA.HI.X UR23, UR22, UR15, UR23, 0x1, UP2 ;  /* 0x0000000f16177291 */ /* 0x000fe200090f0c17 */
[----:B------:R-:W-:Y:S01]  /*0810*/  IMAD.WIDE.U32 R2, R173, R6, UR8 ;  /* 0x00000008ad027e25 */ /* 0x000fe2000f8e0006 */
[----:B------:R-:W-:Y:S01]  /*0820*/  UIADD3.X UR13, UR35, UR13, UR36, UP1, !UPT ;  /* 0x0000000d230d7290 */ /* 0x000fe20008ffe424 */
[----:B------:R-:W-:Y:S01]  /*0830*/  ULDC.64 UR14, c[0x0][0x3b8] ;  /* 0x0000ee00000e7ab9 */ /* 0x000fe20000000a00 */
[----:B------:R-:W-:Y:S01]  /*0840*/  @UP0 ULDC UR8, c[0x0][0x214] ;  /* 0x0000850000080ab9 */ /* 0x000fe20000000800 */
[----:B------:R-:W-:Y:S01]  /*0850*/  ULEA UR12, UP1, UR20, UR14, 0x1 ;  /* 0x0000000e140c7291 */ /* 0x000fe2000f82083f */
[----:B------:R-:W-:Y:S01]  /*0860*/  IADD3 R165, P0, R2, UR34, RZ ;  /* 0x0000002202a57c10 */ /* 0x000fe2000ff1e0ff */
[----:B------:R-:W-:Y:S01]  /*0870*/  UIADD3 UR11, UR11, UR19, URZ ;  /* 0x000000130b0b7290 */ /* 0x000fe2000fffe03f */
[----:B------:R-:W-:Y:S01]  /*0880*/  IMAD.IADD R2, R3, 0x1, R7 ;  /* 0x0000000103027824 */ /* 0x000fe200078e0207 */
[----:B------:R-:W-:Y:S01]  /*0890*/  ULEA.HI.X UR20, UR20, UR15, UR13, 0x1, UP1 ;  /* 0x0000000f14147291 */ /* 0x000fe200088f0c0d */
[----:B0-----:R-:W-:Y:S01]  /*08a0*/  LEA R167, P1, R165, R10, 0x1 ;  /* 0x0000000aa5a77211 */ /* 0x001fe200078208ff */
[----:B------:R-:W-:-:S02]  /*08b0*/  @UP0 UIMAD UR8, UR47, UR8, UR18 ;  /* 0x000000082f0802a4 */ /* 0x000fc4000f8e0212 */
        /* <DEDUP_REMOVED lines=28> */
[----:B------:R-:W-:Y:S01]  /*0a80*/  UMOV UR4, URZ ;  /* 0x0000003f00047c82 */ /* 0x000fe20008000000 */
[----:B0-----:R-:W-:-:S04]  /*0a90*/  SHF.L.U32 R159, R188, 0x4, RZ ;  /* 0x00000004bc9f7819 */ /* 0x001fc800000006ff */
[----:B-1----:R-:W-:-:S07]  /*0aa0*/  LOP3.LUT R159, R159, 0xfffffe00, RZ, 0xc0, !PT ;  /* 0xfffffe009f9f7812 */ /* 0x002fce00078ec0ff */
.L_x_7715:
        /* <DEDUP_REMOVED lines=79> */
[C---:B0-----:R-:W-:Y:S02]  /*0fa0*/  IADD3 R2, R169.reuse, 0xa0, RZ ;  /* 0x000000a0a9027810 */ /* 0x041fe40007ffe0ff */
[C---:B------:R-:W-:Y:S02]  /*0fb0*/  IADD3 R20, R169.reuse, 0x40, RZ ;  /* 0x00000040a9147810 */ /* 0x040fe40007ffe0ff */
[-C--:B------:R-:W-:Y:S02]  /*0fc0*/  LEA.HI.SX32 R2, R2, R169.reuse, 0x1b ;  /* 0x000000a902027211 */ /* 0x080fe400078fdaff */
[-C--:B------:R-:W-:Y:S02]  /*0fd0*/  LEA.HI.SX32 R18, R18, R169.reuse, 0x1b ;  /* 0x000000a912127211 */ /* 0x080fe400078fdaff */
[----:B------:R-:W-:Y:S01]  /*0fe0*/  IADD3 R24, R169, 0x80, RZ ;  /* 0x00000080a9187810 */ /* 0x000fe20007ffe0ff */
[----:B-1----:R-:W-:Y:S01]  /*0ff0*/  ULEA UR16, UR5, UR16, 0x18 ;  /* 0x0000001005107291 */ /* 0x002fe2000f8ec03f */
[----:B------:R-:W-:-:S02]  /*1000*/  LEA.HI.SX32 R20, R20, R169, 0x1b ;  /* 0x000000a914147211 */ /* 0x000fc400078fdaff */
[----:B------:R-:W-:-:S03]  /*1010*/  LEA.HI.SX32 R22, R22, R169, 0x1b ;  /* 0x000000a916167211 */ /* 0x000fc600078fdaff */
[----:B------:R-:W-:Y:S01]  /*1020*/  LEA R151, R2, UR16, 0x1 ;  /* 0x0000001002977c11 */ /* 0x000fe2000f8e08ff */
[C---:B------:R-:W-:Y:S01]  /*1030*/  VIADD R2, R169.reuse, 0xc0 ;  /* 0x000000c0a9027836 */ /* 0x040fe20000000000 */
[----:B------:R-:W-:Y:S02]  /*1040*/  LEA R156, R156, UR16, 0x1 ;  /* 0x000000109c9c7c11 */ /* 0x000fe4000f8e08ff */
[----:B------:R-:W-:Y:S02]  /*1050*/  LEA R155, R18, UR16, 0x1 ;  /* 0x00000010129b7c11 */ /* 0x000fe4000f8e08ff */
[----:B------:R-:W-:Y:S02]  /*1060*/  LEA.HI.SX32 R24, R24, R169, 0x1b ;  /* 0x000000a918187211 */ /* 0x000fe400078fdaff */
[----:B------:R-:W-:Y:S02]  /*1070*/  LEA R154, R20, UR16, 0x1 ;  /* 0x00000010149a7c11 */ /* 0x000fe4000f8e08ff */
[----:B------:R-:W-:-:S02]  /*1080*/  IADD3 R18, R169, 0xe0, RZ ;  /* 0x000000e0a9127810 */ /* 0x000fc40007ffe0ff */
[----:B------:R-:W-:Y:S02]  /*1090*/  LEA R153, R22, UR16, 0x1 ;  /* 0x0000001016997c11 */ /* 0x000fe4000f8e08ff */
[-C--:B------:R-:W-:Y:S01]  /*10a0*/  LEA.HI.SX32 R2, R2, R169.reuse, 0x1b ;  /* 0x000000a902027211 */ /* 0x080fe200078fdaff */
[C---:B------:R-:W-:Y:S01]  /*10b0*/  VIADD R22, R169.reuse, 0x120 ;  /* 0x00000120a9167836 */ /* 0x040fe20000000000 */
[----:B------:R-:W-:Y:S02]  /*10c0*/  LEA R152, R24, UR16, 0x1 ;  /* 0x0000001018987c11 */ /* 0x000fe4000f8e08ff */
[C---:B------:R-:W-:Y:S02]  /*10d0*/  IADD3 R20, R169.reuse, 0x100, RZ ;  /* 0x00000100a9147810 */ /* 0x040fe40007ffe0ff */
[----:B------:R-:W-:Y:S02]  /*10e0*/  LEA.HI.SX32 R18, R18, R169, 0x1b ;  /* 0x000000a912127211 */ /* 0x000fe400078fdaff */
[----:B------:R-:W-:-:S02]  /*10f0*/  IADD3 R24, R169, 0x140, RZ ;  /* 0x00000140a9187810 */ /* 0x000fc40007ffe0ff */
[----:B------:R-:W-:Y:S01]  /*1100*/  LEA R150, R2, UR16, 0x1 ;  /* 0x0000001002967c11 */ /* 0x000fe2000f8e08ff */
[C---:B------:R-:W-:Y:S01]  /*1110*/  VIADD R2, R169.reuse, 0x180 ;  /* 0x00000180a9027836 */ /* 0x040fe20000000000 */
[-C--:B------:R-:W-:Y:S02]  /*1120*/  LEA.HI.SX32 R20, R20, R169.reuse, 0x1b ;  /* 0x000000a914147211 */ /* 0x080fe400078fdaff */
[-C--:B------:R-:W-:Y:S02]  /*1130*/  LEA.HI.SX32 R22, R22, R169.reuse, 0x1b ;  /* 0x000000a916167211 */ /* 0x080fe400078fdaff */
[----:B------:R-:W-:Y:S01]  /*1140*/  LEA R149, R18, UR16, 0x1 ;  /* 0x0000001012957c11 */ /* 0x000fe2000f8e08ff */
[----:B------:R-:W-:Y:S01]  /*1150*/  VIADD R18, R169, 0x1e0 ;  /* 0x000001e0a9127836 */ /* 0x000fe20000000000 */
[----:B------:R-:W-:Y:S02]  /*1160*/  LEA.HI.SX32 R24, R24, R169, 0x1b ;  /* 0x000000a918187211 */ /* 0x000fe400078fdaff */
[----:B------:R-:W-:-:S02]  /*1170*/  LEA R148, R20, UR16, 0x1 ;  /* 0x0000001014947c11 */ /* 0x000fc4000f8e08ff */
[-C--:B------:R-:W-:Y:S02]  /*1180*/  LEA.HI.SX32 R2, R2, R169.reuse, 0x1b ;  /* 0x000000a902027211 */ /* 0x080fe400078fdaff */
[----:B------:R-:W-:Y:S02]  /*1190*/  LEA R147, R22, UR16, 0x1 ;  /* 0x0000001016937c11 */ /* 0x000fe4000f8e08ff */
[----:B------:R-:W-:Y:S02]  /*11a0*/  LEA R146, R24, UR16, 0x1 ;  /* 0x0000001018927c11 */ /* 0x000fe4000f8e08ff */
[----:B------:R-:W-:Y:S02]  /*11b0*/  LEA.HI.SX32 R18, R18, R169, 0x1b ;  /* 0x000000a912127211 */ /* 0x000fe400078fdaff */
[----:B------:R-:W-:Y:S02]  /*11c0*/  LEA R144, R2, UR16, 0x1 ;  /* 0x0000001002907c11 */ /* 0x000fe4000f8e08ff */
[----:B------:R-:W-:-:S02]  /*11d0*/  LEA R141, R18, UR16, 0x1 ;  /* 0x00000010128d7c11 */ /* 0x000fc4000f8e08ff */
[----:B------:R-:W-:Y:S01]  /*11e0*/  ISETP.GE.AND P0, PT, R180, R157, PT ;  /* 0x0000009db400720c */ /* 0x000fe20003f06270 */
[----:B------:R-:W-:Y:S01]  /*11f0*/  IMAD.U32 R3, RZ, RZ, UR23 ;  /* 0x00000017ff037e24 */ /* 0x000fe2000f8e00ff */
[----:B------:R-:W-:-:S05]  /*1200*/  MOV R2, UR25 ;  /* 0x0000001900027c02 */ /* 0x000fca0008000f00 */
[----:B------:R-:W-:Y:S01]  /*1210*/  IMAD.WIDE R2, R116, 0x2, R2 ;  /* 0x0000000274027825 */ /* 0x000fe200078e0202 */
[-C--:B------:R-:W-:Y:S02]  /*1220*/  ISETP.GE.AND P1, PT, R182, R157.reuse, PT ;  /* 0x0000009db600720c */ /* 0x080fe40003f26270 */
[-C--:B------:R-:W-:Y:S02]  /*1230*/  ISETP.GE.AND P2, PT, R184, R157.reuse, PT ;  /* 0x0000009db800720c */ /* 0x080fe40003f46270 */
[-C--:B------:R-:W-:Y:S02]  /*1240*/  ISETP.GE.AND P3, PT, R186, R157.reuse, PT ;  /* 0x0000009dba00720c */ /* 0x080fe40003f66270 */
[-C--:B------:R-:W-:Y:S02]  /*1250*/  ISETP.GE.AND P4, PT, R116, R157.reuse, PT ;  /* 0x0000009d7400720c */ /* 0x080fe40003f86270 */
[-C--:B------:R-:W-:Y:S02]  /*1260*/  ISETP.GE.AND P5, PT, R176, R157.reuse, PT ;  /* 0x0000009db000720c */ /* 0x080fe40003fa6270 */
[----:B------:R-:W-:-:S02]  /*1270*/  ISETP.GE.AND P6, PT, R178, R157, PT ;  /* 0x0000009db200720c */ /* 0x000fc40003fc6270 */
        /* <DEDUP_REMOVED lines=10> */
[----:B------:R-:W-:Y:S02]  /*1320*/  LEA R145, R0, UR16, 0x1 ;  /* 0x0000001000917c11 */ /* 0x000fe4000f8e08ff */
[----:B------:R-:W-:Y:S02]  /*1330*/  LEA.HI.SX32 R4, R4, R169, 0x1b ;  /* 0x000000a904047211 */ /* 0x000fe400078fdaff */
[----:B-1----:R-:W-:-:S02]  /*1340*/  IADD3 R6, R169, 0x1c0, RZ ;  /* 0x000001c0a9067810 */ /* 0x002fc40007ffe0ff */
[----:B------:R-:W-:Y:S01]  /*1350*/  SHF.L.U32 R0, R169, 0x4, RZ ;  /* 0x00000004a9007819 */ /* 0x000fe200000006ff */
[----:B------:R-:W-:Y:S01]  /*1360*/  STS.U16 [R150+0x180], R11 ;  /* 0x0001800b96007388 */ /* 0x000fe20000000400 */
[----:B------:R-:W-:Y:S02]  /*1370*/  LEA.HI.SX32 R6, R6, R169, 0x1b ;  /* 0x000000a906067211 */ /* 0x000fe400078fdaff */
        /* <DEDUP_REMOVED lines=34> */
[-C--:B------:R-:W-:Y:S02]  /*15a0*/  ISETP.GE.AND P0, PT, R174, R157.reuse, PT ;  /* 0x0000009dae00720c */ /* 0x080fe40003f06270 */
[----:B------:R-:W-:Y:S02]  /*15b0*/  PRMT R13, RZ, 0x7610, R13 ;  /* 0x00007610ff0d7816 */ /* 0x000fe4000000000d */
[----:B------:R-:W-:Y:S02]  /*15c0*/  PRMT R6, RZ, 0x7610, R6 ;  /* 0x00007610ff067816 */ /* 0x000fe40000000006 */
[----:B------:R-:W-:Y:S02]  /*15d0*/  PRMT R7, RZ, 0x7610, R7 ;  /* 0x00007610ff077816 */ /* 0x000fe40000000007 */
[----:B------:R-:W-:Y:S02]  /*15e0*/  PRMT R4, RZ, 0x7610, R4 ;  /* 0x00007610ff047816 */ /* 0x000fe40000000004 */
[----:B------:R-:W-:Y:S01]  /*15f0*/  PRMT R5, RZ, 0x7610, R5 ;  /* 0x00007610ff057816 */ /* 0x000fe20000000005 */
[----:B------:R-:W4:Y:S04]  /*1600*/  @!P1 LDG.E.U16 R6, desc[UR28][R2.64+0xc0] ;  /* 0x0000c01c02069981 */ /* 0x000f28000c1e1500 */
[----:B------:R-:W4:Y:S01]  /*1610*/  @!P0 LDG.E.U16 R10, desc[UR28][R2.64+0x1c0] ;  /* 0x0001c01c020a8981 */ /* 0x000f22000c1e1500 */
[----:B------:R-:W-:-:S02]  /*1620*/  ISETP.GE.AND P0, PT, R172, R157, PT ;  /* 0x0000009dac00720c */ /* 0x000fc40003f06270 */
[----:B------:R-:W-:Y:S01]  /*1630*/  PRMT R11, RZ, 0x7610, R11 ;  /* 0x00007610ff0b7816 */ /* 0x000fe2000000000b */
[----:B------:R-:W4:Y:S01]  /*1640*/  @!P2 LDG.E.U16 R7, desc[UR28][R2.64+0x80] ;  /* 0x0000801c0207a981 */ /* 0x000f22000c1e1500 */
[----:B------:R-:W-:Y:S02]  /*1650*/  PRMT R8, RZ, 0x7610, R8 ;  /* 0x00007610ff087816 */ /* 0x000fe40000000008 */
[-C--:B------:R-:W-:Y:S01]  /*1660*/  ISETP.GE.AND P1, PT, R168, R157.reuse, PT ;  /* 0x0000009da800720c */ /* 0x080fe20003f26270 */
[----:B------:R-:W4:Y:S01]  /*1670*/  @!P3 LDG.E.U16 R4, desc[UR28][R2.64+0x40] ;  /* 0x0000401c0204b981 */ /* 0x000f22000c1e1500 */
[----:B------:R-:W-:-:S03]  /*1680*/  ISETP.GE.AND P2, PT, R166, R157, PT ;  /* 0x0000009da600720c */ /* 0x000fc60003f46270 */
[----:B------:R-:W4:Y:S04]  /*1690*/  @!P4 LDG.E.U16 R5, desc[UR28][R2.64] ;  /* 0x0000001c0205c981 */ /* 0x000f28000c1e1500 */
[----:B------:R-:W4:Y:S01]  /*16a0*/  @!P0 LDG.E.U16 R13, desc[UR28][R2.64+0x200] ;  /* 0x0002001c020d8981 */ /* 0x000f22000c1e1500 */
[-C--:B------:R-:W-:Y:S02]  /*16b0*/  ISETP.GE.AND P0, PT, R170, R157.reuse, PT ;  /* 0x0000009daa00720c */ /* 0x080fe40003f06270 */
[-C--:B------:R-:W-:Y:S01]  /*16c0*/  ISETP.GE.AND P3, PT, R164, R157.reuse, PT ;  /* 0x0000009da400720c */ /* 0x080fe20003f66270 */
[----:B------:R-:W4:Y:S01]  /*16d0*/  @!P5 LDG.E.U16 R11, desc[UR28][R2.64+0x180] ;  /* 0x0001801c020bd981 */ /* 0x000f22000c1e1500 */
[-C--:B------:R-:W-:Y:S02]  /*16e0*/  ISETP.GE.AND P4, PT, R162, R157.reuse, PT ;  /* 0x0000009da200720c */ /* 0x080fe40003f86270 */
[-C--:B------:R-:W-:Y:S01]  /*16f0*/  ISETP.GE.AND P5, PT, R160, R157.reuse, PT ;  /* 0x0000009da000720c */ /* 0x080fe20003fa6270 */
[----:B------:R-:W4:Y:S01]  /*1700*/  @!P6 LDG.E.U16 R8, desc[UR28][R2.64+0x140] ;  /* 0x0001401c0208e981 */ /* 0x000f22000c1e1500 */
[----:B------:R-:W-:-:S02]  /*1710*/  ISETP.GE.AND P6, PT, R158, R157, PT ;  /* 0x0000009d9e00720c */ /* 0x000fc40003fc6270 */
[----:B-1----:R-:W-:Y:S02]  /*1720*/  PRMT R12, RZ, 0x7610, R12 ;  /* 0x00007610ff0c7816 */ /* 0x002fe4000000000c */
[----:B------:R-:W-:Y:S02]  /*1730*/  PRMT R15, RZ, 0x7610, R15 ;  /* 0x00007610ff0f7816 */ /* 0x000fe4000000000f */
[----:B--2---:R-:W-:Y:S02]  /*1740*/  PRMT R14, RZ, 0x7610, R14 ;  /* 0x00007610ff0e7816 */ /* 0x004fe4000000000e */
[----:B------:R-:W-:Y:S01]  /*1750*/  PRMT R17, RZ, 0x7610, R17 ;  /* 0x00007610ff117816 */ /* 0x000fe20000000011 */
[----:B------:R-:W2:Y:S01]  /*1760*/  @!P0 LDG.E.U16 R12, desc[UR28][R2.64+0x240] ;  /* 0x0002401c020c8981 */ /* 0x000ea2000c1e1500 */
[----:B---3--:R-:W-:Y:S02]  /*1770*/  PRMT R16, RZ, 0x7610, R16 ;  /* 0x00007610ff107816 */ /* 0x008fe40000000010 */
[----:B------:R-:W-:Y:S01]  /*1780*/  PRMT R19, RZ, 0x7610, R19 ;  /* 0x00007610ff137816 */ /* 0x000fe20000000013 */
[----:B------:R-:W3:Y:S04]  /*1790*/  @!P1 LDG.E.U16 R15, desc[UR28][R2.64+0x280] ;  /* 0x0002801c020f9981 */ /* 0x000ee8000c1e1500 */
[----:B------:R-:W3:Y:S04]  /*17a0*/  @!P2 LDG.E.U16 R14, desc[UR28][R2.64+0x2c0] ;  /* 0x0002c01c020ea981 */ /* 0x000ee8000c1e1500 */
[----:B------:R-:W3:Y:S04]  /*17b0*/  @!P3 LDG.E.U16 R17, desc[UR28][R2.64+0x300] ;  /* 0x0003001c0211b981 */ /* 0x000ee8000c1e1500 */
[----:B------:R-:W3:Y:S04]  /*17c0*/  @!P4 LDG.E.U16 R16, desc[UR28][R2.64+0x340] ;  /* 0x0003401c0210c981 */ /* 0x000ee8000c1e1500 */
[----:B------:R-:W3:Y:S04]  /*17d0*/  @!P5 LDG.E.U16 R19, desc[UR28][R2.64+0x380] ;  /* 0x0003801c0213d981 */ /* 0x000ee8000c1e1500 */
[----:B------:R0:W3:Y:S02]  /*17e0*/  @!P6 LDG.E.U16 R18, desc[UR28][R2.64+0x3c0] ;  /* 0x0003c01c0212e981 */ /* 0x0000e4000c1e1500 */
        /* <DEDUP_REMOVED lines=42> */
[----:B------:R-:W-:Y:S04]  /*1a90*/  LDS.U16 R13, [R140+0xa] ;  /* 0x00000a008c0d7984 */ /* 0x000fe80000000400 */
[----:B------:R-:W3:Y:S04]  /*1aa0*/  LDS.U16 R14, [R140+0xc] ;  /* 0x00000c008c0e7984 */ /* 0x000ee80000000400 */
        /* <DEDUP_REMOVED lines=39> */
[----:B-1----:R-:W-:-:S05]  /*1d20*/  SHF.L.U32 R8, R8, 0x10, RZ ;  /* 0x0000001008087819 */ /* 0x002fca00000006ff */
[----:B-----5:R-:W-:-:S05]  /*1d30*/  FADD.FTZ R94, R8, R175 ;  /* 0x000000af085e7221 */ /* 0x020fca0000010000 */
[----:B------:R-:W-:Y:S01]  /*1d40*/  FSETP.GTU.FTZ.AND P4, PT, R94, 20, PT ;  /* 0x41a000005e00780b */ /* 0x000fe20003f9c000 */
[----:B--2---:R-:W-:Y:S01]  /*1d50*/  IMAD.U32 R12, R12, 0x10000, RZ ;  /* 0x000100000c0c7824 */ /* 0x004fe200078e00ff */
[----:B------:R-:W-:Y:S02]  /*1d60*/  SHF.L.U32 R10, R10, 0x10, RZ ;  /* 0x000000100a0a7819 */ /* 0x000fe400000006ff */
[----:B---3--:R-:W-:Y:S01]  /*1d70*/  SHF.L.U32 R14, R14, 0x10, RZ ;  /* 0x000000100e0e7819 */ /* 0x008fe200000006ff */
[--C-:B------:R-:W-:Y:S02]  /*1d80*/  FADD.FTZ R90, R12, R175.reuse ;  /* 0x000000af0c5a7221 */ /* 0x100fe40000010000 */
[--C-:B------:R-:W-:Y:S01]  /*1d90*/  FADD.FTZ R92, R10, R175.reuse ;  /* 0x000000af0a5c7221 */ /* 0x100fe20000010000 */
[----:B------:R-:W-:Y:S01]  /*1da0*/  BSSY B0, `(.L_x_7641) ;  /* 0x000006d000007945 */ /* 0x000fe20003800000 */
[----:B----4-:R-:W-:Y:S01]  /*1db0*/  SHF.L.U32 R10, R15, 0x10, RZ ;  /* 0x000000100f0a7819 */ /* 0x010fe200000006ff */
[----:B------:R-:W-:Y:S01]  /*1dc0*/  FADD.FTZ R88, R14, R175 ;  /* 0x000000af0e587221 */ /* 0x000fe20000010000 */
[----:B------:R-:W-:-:S02]  /*1dd0*/  FSETP.GTU.FTZ.AND P0, PT, R90, 20, PT ;  /* 0x41a000005a00780b */ /* 0x000fc40003f1c000 */
[----:B------:R-:W-:Y:S01]  /*1de0*/  FSETP.GTU.FTZ.AND P2, PT, R92, 20, PT ;  /* 0x41a000005c00780b */ /* 0x000fe20003f5c000 */
        /* <DEDUP_REMOVED lines=25> */
[----:B0-----:R-:W-:-:S03]  /*1f80*/  SHF.L.U32 R19, R138, 0x10, RZ ;  /* 0x000000108a137819 */ /* 0x001fc600000006ff */
[----:B------:R-:W0:Y:S01]  /*1f90*/  LDS.U16 R89, [R140+0x10] ;  /* 0x000010008c597984 */ /* 0x000e220000000400 */
[----:B------:R-:W-:-:S03]  /*1fa0*/  SHF.L.U32 R20, R137, 0x10, RZ ;  /* 0x0000001089147819 */ /* 0x000fc600000006ff */
        /* <DEDUP_REMOVED lines=8> */
[----:B------:R1:W3:Y:S03]  /*2030*/  LDS.U16 R81, [R140+0x18] ;  /* 0x000018008c517984 */ /* 0x0002e60000000400 */
[----:B------:R-:W-:Y:S01]  /*2040*/  FFMA.FTZ R7, R101, R20, R6 ;  /* 0x0000001465077223 */ /* 0x000fe20000010006 */
[----:B------:R1:W0:Y:S01]  /*2050*/  LDS.U16 R78, [R140+0x1a] ;  /* 0x00001a008c4e7984 */ /* 0x0002220000000400 */
[----:B------:R-:W1:Y:S03]  /*2060*/  LDC R20, c[0x0][0x21c] ;  /* 0x00008700ff147b82 */ /* 0x000e660000000800 */
[----:B------:R0:W0:Y:S04]  /*2070*/  LDS.U16 R77, [R140+0x1c] ;  /* 0x00001c008c4d7984 */ /* 0x0000280000000400 */
[----:B------:R0:W0:Y:S01]  /*2080*/  LDS.U16 R74, [R140+0x1e] ;  /* 0x00001e008c4a7984 */ /* 0x0000220000000400 */
[----:B----4-:R-:W-:Y:S01]  /*2090*/  SHF.L.U32 R100, R100, 0x10, RZ ;  /* 0x0000001064647819 */ /* 0x010fe200000006ff */
[----:B------:R-:W-:-:S02]  /*20a0*/  IMAD.U32 R19, R136, 0x10000, RZ ;  /* 0x0001000088137824 */ /* 0x000fc400078e00ff */
[----:B------:R-:W-:Y:S02]  /*20b0*/  IMAD.U32 R99, R99, 0x10000, RZ ;  /* 0x0001000063637824 */ /* 0x000fe400078e00ff */
[----:B------:R-:W-:Y:S01]  /*20c0*/  FFMA.FTZ R6, R100, R19, R7 ;  /* 0x0000001364067223 */ /* 0x000fe20000010007 */
[----:B------:R-:W-:Y:S02]  /*20d0*/  SHF.L.U32 R7, R115, 0x10, RZ ;  /* 0x0000001073077819 */ /* 0x000fe400000006ff */
[----:B------:R-:W-:Y:S02]  /*20e0*/  SHF.L.U32 R19, R114, 0x10, RZ ;  /* 0x0000001072137819 */ /* 0x000fe400000006ff */
[----:B------:R-:W-:Y:S01]  /*20f0*/  SHF.L.U32 R98, R98, 0x10, RZ ;  /* 0x0000001062627819 */ /* 0x000fe200000006ff */
[----:B------:R-:W-:Y:S01]  /*2100*/  FFMA.FTZ R7, R99, R7, R6 ;  /* 0x0000000763077223 */ /* 0x000fe20000010006 */
[----:B------:R-:W-:-:S03]  /*2110*/  SHF.L.U32 R97, R97, 0x10, RZ ;  /* 0x0000001061617819 */ /* 0x000fc600000006ff */
[----:B------:R-:W-:Y:S01]  /*2120*/  FFMA.FTZ R6, R98, R19, R7 ;  /* 0x0000001362067223 */ /* 0x000fe20000010007 */
[----:B------:R-:W-:Y:S01]  /*2130*/  IMAD.U32 R7, R113, 0x10000, RZ ;  /* 0x0001000071077824 */ /* 0x000fe200078e00ff */
[----:B------:R-:W-:Y:S01]  /*2140*/  SHF.L.U32 R19, R112, 0x10, RZ ;  /* 0x0000001070137819 */ /* 0x000fe200000006ff */
[----:B------:R-:W-:Y:S01]  /*2150*/  IMAD.U32 R96, R96, 0x10000, RZ ;  /* 0x0001000060607824 */ /* 0x000fe200078e00ff */
[----:B-1----:R-:W-:Y:S01]  /*2160*/  ISETP.GE.AND P5, PT, R20, 0x1, PT ;  /* 0x000000011400780c */ /* 0x002fe20003fa6270 */
[----:B------:R-:W-:Y:S01]  /*2170*/  FFMA.FTZ R7, R97, R7, R6 ;  /* 0x0000000761077223 */ /* 0x000fe20000010006 */
[----:B------:R-:W-:Y:S01]  /*2180*/  SHF.L.U32 R20, R11, 0x10, RZ ;  /* 0x000000100b147819 */ /* 0x000fe200000006ff */
[----:B------:R-:W-:Y:S01]  /*2190*/  IMAD.U32 R6, R9, 0x10000, RZ ;  /* 0x0001000009067824 */ /* 0x000fe200078e00ff */
[----:B------:R-:W-:Y:S01]  /*21a0*/  SHF.L.U32 R22, R13, 0x10, RZ ;  /* 0x000000100d167819 */ /* 0x000fe200000006ff */
[----:B------:R-:W-:Y:S01]  /*21b0*/  FFMA.FTZ R24, R96, R19, R7 ;  /* 0x0000001360187223 */ /* 0x000fe20000010007 */
[----:B------:R-:W-:Y:S01]  /*21c0*/  SHF.L.U32 R7, R111, 0x10, RZ ;  /* 0x000000106f077819 */ /* 0x000fe200000006ff */
[--C-:B------:R-:W-:Y:S01]  /*21d0*/  FADD.FTZ R95, R6, R175.reuse ;  /* 0x000000af065f7221 */ /* 0x100fe20000010000 */
[--C-:B------:R-:W-:Y:S01]  /*21e0*/  FADD.FTZ R93, R20, R175.reuse ;  /* 0x000000af145d7221 */ /* 0x100fe20000010000 */
[----:B------:R-:W-:Y:S01]  /*21f0*/  FADD.FTZ R91, R22, R175 ;  /* 0x000000af165b7221 */ /* 0x000fe20000010000 */
[----:B0-----:R-:W-:Y:S01]  /*2200*/  SHF.L.U32 R89, R89, 0x10, RZ ;  /* 0x0000001059597819 */ /* 0x001fe200000006ff */
[----:B------:R-:W-:Y:S01]  /*2210*/  IMAD.U32 R11, R110, 0x10000, RZ ;  /* 0x000100006e0b7824 */ /* 0x000fe200078e00ff */
[----:B------:R-:W-:-:S02]  /*2220*/  FSETP.GTU.FTZ.AND P3, PT, R95, 20, PT ;  /* 0x41a000005f00780b */ /* 0x000fc40003f7c000 */
[----:B------:R-:W-:Y:S01]  /*2230*/  FSETP.GTU.FTZ.AND P1, PT, R93, 20, PT ;  /* 0x41a000005d00780b */ /* 0x000fe20003f3c000 */
[----:B------:R-:W-:Y:S01]  /*2240*/  FFMA.FTZ R9, R89, R7, R24 ;  /* 0x0000000759097223 */ /* 0x000fe20000010018 */
[----:B------:R-:W-:Y:S02]  /*2250*/  FSETP.GTU.FTZ.AND P6, PT, R91, 20, PT ;  /* 0x41a000005b00780b */ /* 0x000fe40003fdc000 */
[----:B------:R-:W-:Y:S01]  /*2260*/  SHF.L.U32 R86, R86, 0x10, RZ ;  /* 0x0000001056567819 */ /* 0x000fe200000006ff */
[----:B--23--:R-:W-:Y:S10]  /*2270*/  @P4 BRA `(.L_x_7642) ;  /* 0x00000000007c4947 */ /* 0x00cff40003800000 */
        /* <DEDUP_REMOVED lines=31> */
.L_x_7642:
[----:B------:R-:W-:Y:S05]  /*2470*/  BSYNC B0 ;  /* 0x0000000000007941 */ /* 0x000fea0003800000 */
.L_x_7641:
        /* <DEDUP_REMOVED lines=39> */
.L_x_7644:
[----:B------:R-:W-:Y:S05]  /*26f0*/  BSYNC B0 ;  /* 0x0000000000007941 */ /* 0x000fea0003800000 */
.L_x_7643:
        /* <DEDUP_REMOVED lines=39> */
.L_x_7646:
[----:B------:R-:W-:Y:S05]  /*2970*/  BSYNC B0 ;  /* 0x0000000000007941 */ /* 0x000fea0003800000 */
.L_x_7645:
        /* <DEDUP_REMOVED lines=39> */
.L_x_7648:
[----:B------:R-:W-:Y:S05]  /*2bf0*/  BSYNC B0 ;  /* 0x0000000000007941 */ /* 0x000fea0003800000 */
.L_x_7647:
        /* <DEDUP_REMOVED lines=39> */
.L_x_7650:
[----:B------:R-:W-:Y:S05]  /*2e70*/  BSYNC B0 ;  /* 0x0000000000007941 */ /* 0x000fea0003800000 */
.L_x_7649:
        /* <DEDUP_REMOVED lines=39> */
.L_x_7652:
[----:B------:R-:W-:Y:S05]  /*30f0*/  BSYNC B0 ;  /* 0x0000000000007941 */ /* 0x000fea0003800000 */
.L_x_7651:
[----:B------:R-:W-:Y:S01]  /*3100*/  BSSY B0, `(.L_x_7653) ;  /* 0x0000026000007945 */ /* 0x000fe20003800000 */
[----:B------:R-:W-:Y:S01]  /*3110*/  FSETP.GTU.FTZ.AND P6, PT, R79, 20, PT ;  /* 0x41a000004f00780b */ /* 0x000fe20003fdc000 */
[----:B------:R-:W-:Y:S01]  /*3120*/  FFMA.FTZ R7, R77, R7, R10 ;  /* 0x000000074d077223 */ /* 0x000fe2000001000a */
[----:B------:R-:W-:Y:S02]  /*3130*/  IMAD.U32 R190, R104, 0x10000, RZ ;  /* 0x0001000068be7824 */ /* 0x000fe400078e00ff */
[----:B------:R-:W-:Y:S01]  /*3140*/  FADD.FTZ R76, R76, R175 ;  /* 0x000000af4c4c7221 */ /* 0x000fe20000010000 */
[----:B------:R-:W-:Y:S01]  /*3150*/  SHF.L.U32 R74, R74, 0x10, RZ ;  /* 0x000000104a4a7819 */ /* 0x000fe200000006ff */
        /* <DEDUP_REMOVED lines=32> */
.L_x_7654:
[----:B------:R-:W-:Y:S05]  /*3360*/  BSYNC B0 ;  /* 0x0000000000007941 */ /* 0x000fea0003800000 */
.L_x_7653:
        /* <DEDUP_REMOVED lines=38> */
.L_x_7656:
[----:B------:R-:W-:Y:S05]  /*35d0*/  BSYNC B0 ;  /* 0x0000000000007941 */ /* 0x000fea0003800000 */
.L_x_7655:
        /* <DEDUP_REMOVED lines=39> */
.L_x_7658:
[----:B------:R-:W-:Y:S05]  /*3850*/  BSYNC B0 ;  /* 0x0000000000007941 */ /* 0x000fea0003800000 */
.L_x_7657:
        /* <DEDUP_REMOVED lines=38> */
.L_x_7660:
[----:B------:R-:W-:Y:S05]  /*3ac0*/  BSYNC B0 ;  /* 0x0000000000007941 */ /* 0x000fea0003800000 */
.L_x_7659:
        /* <DEDUP_REMOVED lines=38> */
.L_x_7662:
[----:B------:R-:W-:Y:S05]  /*3d30*/  BSYNC B0 ;  /* 0x0000000000007941 */ /* 0x000fea0003800000 */
.L_x_7661:
        /* <DEDUP_REMOVED lines=33> */
.L_x_7664:
[----:B------:R-:W-:Y:S05]  /*3f50*/  BSYNC B0 ;  /* 0x0000000000007941 */ /* 0x000fea0003800000 */
.L_x_7663:
        /* <DEDUP_REMOVED lines=33> */
.L_x_7666:
[----:B------:R-:W-:Y:S05]  /*4170*/  BSYNC B0 ;  /* 0x0000000000007941 */ /* 0x000fea0003800000 */
.L_x_7665:
        /* <DEDUP_REMOVED lines=33> */
.L_x_7668:
[----:B------:R-:W-:Y:S05]  /*4390*/  BSYNC B0 ;  /* 0x0000000000007941 */ /* 0x000fea0003800000 */
.L_x_7667:
        /* <DEDUP_REMOVED lines=33> */
.L_x_7670:
[----:B------:R-:W-:Y:S05]  /*45b0*/  BSYNC B0 ;  /* 0x0000000000007941 */ /* 0x000fea0003800000 */
.L_x_7669:
        /* <DEDUP_REMOVED lines=33> */
.L_x_7672:
[----:B------:R-:W-:Y:S05]  /*47d0*/  BSYNC B0 ;  /* 0x0000000000007941 */ /* 0x000fea0003800000 */
.L_x_7671:
[----:B------:R-:W-:Y:S01]  /*47e0*/  BAR.SYNC.DEFER_BLOCKING 0x0 ;  /* 0x0000000000007b1d */ /* 0x000fe20000010000 */
[----:B------:R-:W-:Y:S02]  /*47f0*/  IMAD.MOV.U32 R56, RZ, RZ, RZ ;  /* 0x000000ffff387224 */ /* 0x000fe400078e00ff */
        /* <DEDUP_REMOVED lines=19> */
[-C--:B------:R-:W-:Y:S01]  /*4930*/  ISETP.GE.AND P0, PT, R116, R157.reuse, PT ;  /* 0x0000009d7400720c */ /* 0x080fe20003f06270 */
[----:B------:R-:W-:Y:S01]  /*4940*/  UIADD3 UR26, UR24, -0x1, URZ ;  /* 0xffffffff181a7890 */ /* 0x000fe2000fffe03f */
[----:B------:R-:W-:Y:S01]  /*4950*/  HFMA2.MMA R75, -RZ, RZ, 0, 0 ;  /* 0x00000000ff4b7435 */ /* 0x000fe200000001ff */
[----:B------:R-:W-:Y:S01]  /*4960*/  ULDC.64 UR6, c[0x0][0x230] ;  /* 0x00008c0000067ab9 */ /* 0x000fe20000000a00 */
[----:B------:R-:W-:Y:S01]  /*4970*/  HFMA2.MMA R62, -RZ, RZ, 0, 0 ;  /* 0x00000000ff3e7435 */ /* 0x000fe200000001ff */
[----:B------:R-:W-:Y:S01]  /*4980*/  UIMAD UR5, UR5, UR6, URZ ;  /* 0x00000006050572a4 */ /* 0x000fe2000f8e023f */
[----:B------:R-:W1:Y:S01]  /*4990*/  LDC.64 R118, c[0x0][0x348] ;  /* 0x0000d200ff767b82 */ /* 0x000e620000000a00 */
[----:B------:R-:W-:Y:S01]  /*49a0*/  ULEA.HI UR16, UR26, UR26, URZ, 0x1 ;  /* 0x0000001a1a107291 */ /* 0x000fe2000f8f083f */
[----:B------:R-:W-:Y:S01]  /*49b0*/  P2R R36, PR, RZ, 0x1 ;  /* 0x00000001ff247803 */ /* 0x000fe20000000000 */
[----:B------:R-:W-:Y:S01]  /*49c0*/  UIMAD.WIDE.U32 UR12, UR18, UR6, URZ ;  /* 0x00000006120c72a5 */ /* 0x000fe2000f8e003f */
[----:B------:R-:W-:Y:S01]  /*49d0*/  MOV R39, R157 ;  /* 0x0000009d00277202 */ /* 0x000fe20000000f00 */
[----:B------:R-:W-:Y:S01]  /*49e0*/  UIMAD UR27, UR18, UR7, UR5 ;  /* 0x00000007121b72a4 */ /* 0x000fe2000f8e0205 */
[----:B------:R-:W-:Y:S01]  /*49f0*/  MOV R72, RZ ;  /* 0x000000ff00487202 */ /* 0x000fe20000000f00 */
[----:B------:R-:W-:Y:S01]  /*4a00*/  ULOP3.LUT UR16, UR16, 0xfffffe, URZ, 0xc0, !UPT ;  /* 0x00fffffe10107892 */ /* 0x000fe2000f8ec03f */
[----:B------:R-:W2:Y:S01]  /*4a10*/  LDC.64 R120, c[0x0][0x360] ;  /* 0x0000d800ff787b82 */ /* 0x000ea20000000a00 */
[----:B------:R-:W-:Y:S01]  /*4a20*/  CS2R R70, SRZ ;  /* 0x0000000000467805 */ /* 0x000fe2000001ff00 */
[----:B------:R-:W-:Y:S01]  /*4a30*/  IMAD.MOV.U32 R69, RZ, RZ, RZ ;  /* 0x000000ffff457224 */ /* 0x000fe200078e00ff */
[----:B------:R-:W-:-:S02]  /*4a40*/  CS2R R66, SRZ ;  /* 0x0000000000427805 */ /* 0x000fc4000001ff00 */
[----:B------:R-:W-:Y:S02]  /*4a50*/  CS2R R64, SRZ ;  /* 0x0000000000407805 */ /* 0x000fe4000001ff00 */
[----:B------:R-:W-:Y:S02]  /*4a60*/  CS2R R60, SRZ ;  /* 0x00000000003c7805 */ /* 0x000fe4000001ff00 */
[----:B------:R-:W-:Y:S02]  /*4a70*/  CS2R R58, SRZ ;  /* 0x00000000003a7805 */ /* 0x000fe4000001ff00 */
[----:B------:R-:W-:Y:S01]  /*4a80*/  CS2R R56, SRZ ;  /* 0x0000000000387805 */ /* 0x000fe2000001ff00 */
        /* <DEDUP_REMOVED lines=17> */
.L_x_7710:
[----:B------:R-:W-:Y:S01]  /*4ba0*/  USHF.R.S32.HI UR53, URZ, 0x1f, UR5 ;  /* 0x0000001f3f357899 */ /* 0x000fe20008011405 */
[--C-:B------:R-:W-:Y:S02]  /*4bb0*/  SHF.R.S32.HI R117, RZ, 0x1f, R116.reuse ;  /* 0x0000001fff757819 */ /* 0x100fe40000011474 */
[----:B01----:R-:W-:Y:S01]  /*4bc0*/  MOV R5, UR38 ;  /* 0x0000002600057c02 */ /* 0x003fe20008000f00 */
[----:B------:R-:W-:Y:S01]  /*4bd0*/  UIMAD UR16, UR53, UR38, URZ ;  /* 0x00000026351072a4 */ /* 0x000fe2000f8e023f */
[C---:B------:R-:W-:Y:S02]  /*4be0*/  LOP3.LUT R186, R116.reuse, 0x20, RZ, 0xfc, !PT ;  /* 0x0000002074ba7812 */ /* 0x040fe400078efcff */
[C---:B------:R-:W-:Y:S01]  /*4bf0*/  LOP3.LUT R184, R116.reuse, 0x40, RZ, 0xfc, !PT ;  /* 0x0000004074b87812 */ /* 0x040fe200078efcff */
[----:B------:R-:W-:Y:S01]  /*4c00*/  UIMAD UR16, UR5, UR39, UR16 ;  /* 0x00000027051072a4 */ /* 0x000fe2000f8e0210 */
[----:B------:R-:W-:Y:S01]  /*4c10*/  LOP3.LUT R182, R116, 0x60, RZ, 0xfc, !PT ;  /* 0x0000006074b67812 */ /* 0x000fe200078efcff */
[----:B------:R-:W-:Y:S01]  /*4c20*/  IMAD.WIDE.U32 R4, R5, UR5, R116 ;  /* 0x0000000505047c25 */ /* 0x000fe2000f8e0074 */
[----:B------:R-:W-:-:S02]  /*4c30*/  ISETP.GE.AND P3, PT, R186, R39, PT ;  /* 0x00000027ba00720c */ /* 0x000fc40003f66270 */
[-C--:B------:R-:W-:Y:S02]  /*4c40*/  ISETP.GE.AND P2, PT, R184, R39.reuse, PT ;  /* 0x00000027b800720c */ /* 0x080fe40003f46270 */
[----:B------:R-:W-:Y:S02]  /*4c50*/  ISETP.GE.AND P1, PT, R182, R39, PT ;  /* 0x00000027b600720c */ /* 0x000fe40003f26270 */
[----:B------:R-:W-:Y:S02]  /*4c60*/  IADD3 R3, R5, UR16, RZ ;  /* 0x0000001005037c10 */ /* 0x000fe4000fffe0ff */
[----:B------:R-:W-:Y:S02]  /*4c70*/  LEA R2, P0, R4, R167, 0x1 ;  /* 0x000000a704027211 */ /* 0x000fe400078008ff */
[----:B------:R-:W-:Y:S02]  /*4c80*/  PRMT R0, RZ, 0x7610, R0 ;  /* 0x00007610ff007816 */ /* 0x000fe40000000000 */
[----:B------:R-:W-:-:S02]  /*4c90*/  LOP3.LUT R180, R116, 0x80, RZ, 0xfc, !PT ;  /* 0x0000008074b47812 */ /* 0x000fc400078efcff */
[----:B------:R-:W-:Y:S02]  /*4ca0*/  LEA.HI.X R3, R4, R165, R3, 0x1, P0 ;  /* 0x000000a504037211 */ /* 0x000fe400000f0c03 */
[----:B------:R-:W-:Y:S02]  /*4cb0*/  PRMT R11, RZ, 0x7610, R11 ;  /* 0x00007610ff0b7816 */ /* 0x000fe4000000000b */
[C---:B------:R-:W-:Y:S01]  /*4cc0*/  LOP3.LUT R178, R116.reuse, 0xa0, RZ, 0xfc, !PT ;  /* 0x000000a074b27812 */ /* 0x040fe200078efcff */
[----:B--2---:R-:W2:Y:S01]  /*4cd0*/  @!P3 LDG.E.U16 R0, desc[UR28][R2.64+0x40] ;  /* 0x0000401c0200b981 */ /* 0x004ea2000c1e1500 */
[----:B------:R-:W-:Y:S02]  /*4ce0*/  PRMT R8, RZ, 0x7610, R8 ;  /* 0x00007610ff087816 */ /* 0x000fe40000000008 */
[C---:B------:R-:W-:Y:S01]  /*4cf0*/  LOP3.LUT R176, R116.reuse, 0xc0, RZ, 0xfc, !PT ;  /* 0x000000c074b07812 */ /* 0x040fe200078efcff */
[----:B---3--:R-:W3:Y:S01]  /*4d00*/  @!P2 LDG.E.U16 R11, desc[UR28][R2.64+0x80] ;  /* 0x0000801c020ba981 */ /* 0x008ee2000c1e1500 */
[----:B------:R-:W-:-:S02]  /*4d10*/  LOP3.LUT R174, R116, 0xe0, RZ, 0xfc, !PT ;  /* 0x000000e074ae7812 */ /* 0x000fc400078efcff */
[----:B------:R-:W-:Y:S01]  /*4d20*/  LOP3.LUT R172, R116, 0x100, RZ, 0xfc, !PT ;  /* 0x0000010074ac7812 */ /* 0x000fe200078efcff */
[----:B------:R-:W4:Y:S01]  /*4d30*/  @!P1 LDG.E.U16 R8, desc[UR28][R2.64+0xc0] ;  /* 0x0000c01c02089981 */ /* 0x000f22000c1e1500 */
[-C--:B------:R-:W-:Y:S02]  /*4d40*/  ISETP.GE.AND P0, PT, R180, R39.reuse, PT ;  /* 0x00000027b400720c */ /* 0x080fe40003f06270 */
[----:B------:R-:W-:Y:S02]  /*4d50*/  LOP3.LUT R170, R116, 0x120, RZ, 0xfc, !PT ;  /* 0x0000012074aa7812 */ /* 0x000fe400078efcff */
[-C--:B------:R-:W-:Y:S02]  /*4d60*/  ISETP.GE.AND P5, PT, R178, R39.reuse, PT ;  /* 0x00000027b200720c */ /* 0x080fe40003fa6270 */
[-C--:B------:R-:W-:Y:S02]  /*4d70*/  ISETP.GE.AND P4, PT, R176, R39.reuse, PT ;  /* 0x00000027b000720c */ /* 0x080fe40003f86270 */
[----:B------:R-:W-:-:S02]  /*4d80*/  ISETP.GE.AND P3, PT, R174, R39, PT ;  /* 0x00000027ae00720c */ /* 0x000fc40003f66270 */
[----:B------:R-:W-:Y:S02]  /*4d90*/  ISETP.NE.AND P6, PT, R36, RZ, PT ;  /* 0x000000ff2400720c */ /* 0x000fe40003fc5270 */
[-C--:B------:R-:W-:Y:S02]  /*4da0*/  ISETP.GE.AND P2, PT, R172, R39.reuse, PT ;  /* 0x00000027ac00720c */ /* 0x080fe40003f46270 */
[----:B------:R-:W-:Y:S02]  /*4db0*/  ISETP.GE.AND P1, PT, R170, R39, PT ;  /* 0x00000027aa00720c */ /* 0x000fe40003f26270 */
        /* <DEDUP_REMOVED lines=8> */
[----:B------:R-:W-:Y:S02]  /*4e40*/  LOP3.LUT R166, R116, 0x160, RZ, 0xfc, !PT ;  /* 0x0000016074a67812 */ /* 0x000fe400078efcff */
[----:B------:R-:W-:Y:S01]  /*4e50*/  PRMT R9, RZ, 0x7610, R9 ;  /* 0x00007610ff097816 */ /* 0x000fe20000000009 */
[----:B------:R-:W4:Y:S01]  /*4e60*/  @!P4 LDG.E.U16 R15, desc[UR28][R2.64+0x180] ;  /* 0x0001801c020fc981 */ /* 0x000f22000c1e1500 */
[----:B------:R-:W-:-:S02]  /*4e70*/  PRMT R14, RZ, 0x7610, R14 ;  /* 0x00007610ff0e7816 */ /* 0x000fc4000000000e */
[C---:B------:R-:W-:Y:S01]  /*4e80*/  LOP3.LUT R164, R116.reuse, 0x180, RZ, 0xfc, !PT ;  /* 0x0000018074a47812 */ /* 0x040fe200078efcff */
[----:B------:R-:W4:Y:S01]  /*4e90*/  @!P3 LDG.E.U16 R12, desc[UR28][R2.64+0x1c0] ;  /* 0x0001c01c020cb981 */ /* 0x000f22000c1e1500 */
[C---:B------:R-:W-:Y:S02]  /*4ea0*/  LOP3.LUT R162, R116.reuse, 0x1a0, RZ, 0xfc, !PT ;  /* 0x000001a074a27812 */ /* 0x040fe400078efcff */
[----:B------:R-:W-:Y:S01]  /*4eb0*/  LOP3.LUT R160, R116, 0x1c0, RZ, 0xfc, !PT ;  /* 0x000001c074a07812 */ /* 0x000fe200078efcff */
[----:B------:R-:W4:Y:S01]  /*4ec0*/  @!P2 LDG.E.U16 R17, desc[UR28][R2.64+0x200] ;  /* 0x0002001c0211a981 */ /* 0x000f22000c1e1500 */
[-C--:B------:R-:W-:Y:S02]  /*4ed0*/  ISETP.GE.AND P0, PT, R168, R39.reuse, PT ;  /* 0x00000027a800720c */ /* 0x080fe40003f06270 */
[----:B------:R-:W-:Y:S01]  /*4ee0*/  LOP3.LUT R158, R116, 0x1e0, RZ, 0xfc, !PT ;  /* 0x000001e0749e7812 */ /* 0x000fe200078efcff */
[----:B------:R-:W2:Y:S01]  /*4ef0*/  @!P6 LDG.E.U16 R9, desc[UR28][R2.64] ;  /* 0x0000001c0209e981 */ /* 0x000ea2000c1e1500 */
        /* <DEDUP_REMOVED lines=18> */
[----:B------:R-:W-:Y:S01]  /*5020*/  UIMAD UR52, UR53, UR34, URZ ;  /* 0x00000022353472a4 */ /* 0x000fe2000f8e023f */
[----:B------:R-:W-:Y:S01]  /*5030*/  IMAD.U32 R5, RZ, RZ, UR40 ;  /* 0x00000028ff057e24 */ /* 0x000fe2000f8e00ff */
[----:B------:R-:W-:Y:S01]  /*5040*/  UIMAD UR53, UR53, UR40, URZ ;  /* 0x00000028353572a4 */ /* 0x000fe2000f8e023f */
[----:B------:R-:W-:Y:S01]  /*5050*/  UMOV UR16, UR12 ;  /* 0x0000000c00107c82 */ /* 0x000fe20008000000 */
[----:B------:R-:W-:Y:S01]  /*5060*/  UMOV UR17, UR27 ;  /* 0x0000001b00117c82 */ /* 0x000fe20008000000 */
[----:B------:R-:W-:-:S02]  /*5070*/  UIMAD UR52, UR5, UR35, UR52 ;  /* 0x00000023053472a4 */ /* 0x000fc4000f8e0234 */
[----:B------:R-:W-:Y:S01]  /*5080*/  IMAD.WIDE.U32 R4, R5, UR5, R116 ;  /* 0x0000000505047c25 */ /* 0x000fe2000f8e0074 */
[----:B------:R-:W-:Y:S02]  /*5090*/  UIMAD.WIDE.U32 UR16, UR5, UR34, UR16 ;  /* 0x00000022051072a5 */ /* 0x000fe4000f8e0010 */
[----:B------:R-:W-:Y:S02]  /*50a0*/  UIMAD UR53, UR5, UR41, UR53 ;  /* 0x00000029053572a4 */ /* 0x000fe4000f8e0235 */
[----:B------:R-:W-:Y:S02]  /*50b0*/  ULEA UR54, UP0, UR16, UR36, 0x2 ;  /* 0x0000002410367291 */ /* 0x000fe4000f80103f */
[----:B------:R-:W-:Y:S01]  /*50c0*/  UIADD3 UR17, UR17, UR52, URZ ;  /* 0x0000003411117290 */ /* 0x000fe2000fffe03f */
[----:B0-----:R-:W-:Y:S01]  /*50d0*/  LEA R2, P0, R4, R163, 0x1 ;  /* 0x000000a304027211 */ /* 0x001fe200078008ff */
[----:B------:R-:W-:Y:S01]  /*50e0*/  VIADD R157, R38, -UR49 ;  /* 0x80000031269d7c36 */ /* 0x000fe20008000000 */
[----:B------:R-:W-:Y:S01]  /*50f0*/  IADD3 R3, R5, UR53, RZ ;  /* 0x0000003505037c10 */ /* 0x000fe2000fffe0ff */
[----:B------:R-:W-:-:S03]  /*5100*/  ULEA.HI.X UR16, UR16, UR37, UR17, 0x2, UP0 ;  /* 0x0000002510107291 */ /* 0x000fc600080f1411 */
[----:B------:R-:W-:Y:S02]  /*5110*/  LEA.HI.X R3, R4, R161, R3, 0x1, P0 ;  /* 0x000000a104037211 */ /* 0x000fe400000f0c03 */
[-C--:B------:R-:W-:Y:S02]  /*5120*/  ISETP.GE.AND P0, PT, R116, R157.reuse, PT ;  /* 0x0000009d7400720c */ /* 0x080fe40003f06270 */
[-C--:B------:R-:W-:Y:S02]  /*5130*/  ISETP.GE.AND P1, PT, R186, R157.reuse, PT ;  /* 0x0000009dba00720c */ /* 0x080fe40003f26270 */
[----:B------:R-:W-:Y:S02]  /*5140*/  ISETP.GE.AND P2, PT, R184, R157, PT ;  /* 0x0000009db800720c */ /* 0x000fe40003f46270 */
[----:B------:R-:W-:Y:S02]  /*5150*/  MOV R6, UR54 ;  /* 0x0000003600067c02 */ /* 0x000fe40008000f00 */
[----:B------:R-:W-:-:S02]  /*5160*/  MOV R7, UR16 ;  /* 0x0000001000077c02 */ /* 0x000fc40008000f00 */
[----:B------:R-:W-:-:S03]  /*5170*/  PRMT R5, RZ, 0x7610, R5 ;  /* 0x00007610ff057816 */ /* 0x000fc60000000005 */
[----:B------:R0:W4:Y:S02]  /*5180*/  LDG.E R37, desc[UR28][R6.64] ;  /* 0x0000001c06257981 */ /* 0x000124000c1e1900 */
[----:B0-----:R-:W-:Y:S02]  /*5190*/  PRMT R7, RZ, 0x7610, R7 ;  /* 0x00007610ff077816 */ /* 0x001fe40000000007 */
[----:B------:R-:W-:Y:S02]  /*51a0*/  PRMT R4, RZ, 0x7610, R4 ;  /* 0x00007610ff047816 */ /* 0x000fe40000000004 */
[----:B------:R-:W-:Y:S02]  /*51b0*/  PRMT R6, RZ, 0x7610, R6 ;  /* 0x00007610ff067816 */ /* 0x000fe40000000006 */
        /* <DEDUP_REMOVED lines=11> */
[----:B------:R0:W-:Y:S04]  /*5270*/  STS.U16 [R155+0x40], R0 ;  /* 0x000040009b007388 */ /* 0x0001e80000000400 */
[----:B---3--:R-:W-:Y:S04]  /*5280*/  STS.U16 [R154+0x80], R11 ;  /* 0x0000800b9a007388 */ /* 0x008fe80000000400 */
        /* <DEDUP_REMOVED lines=9> */
[----:B------:R4:W-:Y:S04]  /*5320*/  STS.U16 [R145+0x2c0], R16 ;  /* 0x0002c01091007388 */ /* 0x0009e80000000400 */
        /* <DEDUP_REMOVED lines=13> */
[----:B------:R-:W4:Y:S01]  /*5400*/  @!P0 LDG.E.U16 R4, desc[UR28][R2.64+0xc0] ;  /* 0x0000c01c02048981 */ /* 0x000f22000c1e1500 */
[----:B------:R-:W-:-:S03]  /*5410*/  ISETP.GE.AND P0, PT, R172, R157, PT ;  /* 0x0000009dac00720c */ /* 0x000fc60003f06270 */
[----:B------:R-:W4:Y:S01]  /*5420*/  @!P1 LDG.E.U16 R9, desc[UR28][R2.64+0x100] ;  /* 0x0001001c02099981 */ /* 0x000f22000c1e1500 */
[----:B------:R-:W-:-:S03]  /*5430*/  ISETP.GE.AND P1, PT, R170, R157, PT ;  /* 0x0000009daa00720c */ /* 0x000fc60003f26270 */
[----:B------:R-:W4:Y:S01]  /*5440*/  @!P2 LDG.E.U16 R6, desc[UR28][R2.64+0x140] ;  /* 0x0001401c0206a981 */ /* 0x000f22000c1e1500 */
[-C--:B------:R-:W-:Y:S02]  /*5450*/  ISETP.GE.AND P2, PT, R168, R157.reuse, PT ;  /* 0x0000009da800720c */ /* 0x080fe40003f46270 */
[----:B--2---:R-:W-:Y:S01]  /*5460*/  PRMT R8, RZ, 0x7610, R8 ;  /* 0x00007610ff087816 */ /* 0x004fe20000000008 */
[----:B------:R-:W2:Y:S01]  /*5470*/  S2UR UR17, SR_CgaCtaId ;  /* 0x00000000001179c3 */ /* 0x000ea20000008800 */
[----:B---3--:R-:W-:Y:S01]  /*5480*/  PRMT R10, RZ, 0x7610, R10 ;  /* 0x00007610ff0a7816 */ /* 0x008fe2000000000a */
[----:B------:R-:W3:Y:S01]  /*5490*/  @!P0 LDG.E.U16 R27, desc[UR28][R2.64+0x200] ;  /* 0x0002001c021b8981 */ /* 0x000ee2000c1e1500 */
[----:B------:R-:W-:-:S03]  /*54a0*/  ISETP.GE.AND P3, PT, R166, R157, PT ;  /* 0x0000009da600720c */ /* 0x000fc60003f66270 */
[----:B------:R-:W3:Y:S01]  /*54b0*/  @!P4 LDG.E.U16 R8, desc[UR28][R2.64+0x1c0] ;  /* 0x0001c01c0208c981 */ /* 0x000ee2000c1e1500 */
        /* <DEDUP_REMOVED lines=11> */
[----:B------:R-:W-:-:S02]  /*5570*/  LOP3.LUT P0, RZ, R188, 0x1f, RZ, 0xc0, !PT ;  /* 0x0000001fbcff7812 */ /* 0x000fc4000780c0ff */
[----:B------:R-:W-:Y:S01]  /*5580*/  MOV R11, UR24 ;  /* 0x00000018000b7c02 */ /* 0x000fe20008000f00 */
[----:B------:R-:W-:Y:S01]  /*5590*/  UMOV UR16, 0x400 ;  /* 0x0000040000107882 */ /* 0x000fe20000000000 */
[C---:B0-----:R-:W-:Y:S01]  /*55a0*/  IADD3 R14, R169.reuse, 0x20, RZ ;  /* 0x00000020a90e7810 */ /* 0x041fe20007ffe0ff */
[----:B--2---:R-:W-:Y:S01]  /*55b0*/  ULEA UR16, UR17, UR16, 0x18 ;  /* 0x0000001011107291 */ /* 0x004fe2000f8ec03f */
[----:B------:R-:W-:Y:S01]  /*55c0*/  IADD3 R12, R169, 0x40, RZ ;  /* 0x00000040a90c7810 */ /* 0x000fe20007ffe0ff */
[----:B------:R-:W-:Y:S01]  /*55d0*/  LDS.U16 R208, [R140+0x1e] ;  /* 0x00001e008cd07984 */ /* 0x000fe20000000400 */
[----:B------:R-:W-:Y:S02]  /*55e0*/  ISETP.LT.OR P2, PT, R11, 0x2, P0 ;  /* 0x000000020b00780c */ /* 0x000fe40000741670 */
[CC--:B------:R-:W-:Y:S01]  /*55f0*/  LEA.HI.SX32 R156, R169.reuse, R169.reuse, 0x1b ;  /* 0x000000a9a99c7211 */ /* 0x0c0fe200078fdaff */
[----:B-1----:R-:W-:Y:S01]  /*5600*/  VIADD R2, R169, 0xe0 ;  /* 0x000000e0a9027836 */ /* 0x002fe20000000000 */
[-C--:B------:R-:W-:Y:S01]  /*5610*/  LEA.HI.SX32 R14, R14, R169.reuse, 0x1b ;  /* 0x000000a90e0e7211 */ /* 0x080fe200078fdaff */
[----:B------:R-:W-:Y:S01]  /*5620*/  LDS.U16 R24, [R140] ;  /* 0x000000008c187984 */ /* 0x000fe20000000400 */
[----:B------:R-:W-:-:S02]  /*5630*/  LEA.HI.SX32 R12, R12, R169, 0x1b ;  /* 0x000000a90c0c7211 */ /* 0x000fc400078fdaff */
[----:B------:R-:W-:Y:S01]  /*5640*/  LEA R156, R156, UR16, 0x1 ;  /* 0x000000109c9c7c11 */ /* 0x000fe2000f8e08ff */
[----:B------:R-:W0:Y:S01]  /*5650*/  LDS.U16 R23, [R140+0x2] ;  /* 0x000002008c177984 */ /* 0x000e220000000400 */
[----:B------:R-:W-:Y:S02]  /*5660*/  LEA R155, R14, UR16, 0x1 ;  /* 0x000000100e9b7c11 */ /* 0x000fe4000f8e08ff */
[----:B------:R-:W-:Y:S01]  /*5670*/  LEA R154, R12, UR16, 0x1 ;  /* 0x000000100c9a7c11 */ /* 0x000fe2000f8e08ff */
[----:B------:R-:W1:Y:S01]  /*5680*/  LDS.U16 R22, [R140+0x4] ;  /* 0x000004008c167984 */ /* 0x000e620000000400 */
[----:B------:R-:W-:Y:S01]  /*5690*/  LEA.HI.SX32 R2, R2, R169, 0x1b ;  /* 0x000000a902027211 */ /* 0x000fe200078fdaff */
[----:B------:R-:W2:Y:S02]  /*56a0*/  @!P2 LDC R3, c[0x0][0x21c] ;  /* 0x00008700ff03ab82 */ /* 0x000ea40000000800 */
        /* <DEDUP_REMOVED lines=12> */
[C---:B------:R-:W-:Y:S01]  /*5770*/  VIADD R128, R169.reuse, 0x60 ;  /* 0x00000060a9807836 */ /* 0x040fe20000000000 */
[----:B------:R-:W-:Y:S01]  /*5780*/  LEA R149, R2, UR16, 0x1 ;  /* 0x0000001002957c11 */ /* 0x000fe2000f8e08ff */
[C---:B------:R-:W-:Y:S01]  /*5790*/  VIADD R2, R169.reuse, 0x160 ;  /* 0x00000160a9027836 */ /* 0x040fe20000000000 */
[----:B------:R-:W-:-:S02]  /*57a0*/  IADD3 R126, R169, 0x80, RZ ;  /* 0x00000080a97e7810 */ /* 0x000fc40007ffe0ff */
[-C--:B------:R-:W-:Y:S02]  /*57b0*/  LEA.HI.SX32 R128, R128, R169.reuse, 0x1b ;  /* 0x000000a980807211 */ /* 0x080fe400078fdaff */
[C---:B------:R-:W-:Y:S02]  /*57c0*/  IADD3 R34, R169.reuse, 0xa0, RZ ;  /* 0x000000a0a9227810 */ /* 0x040fe40007ffe0ff */
[----:B------:R-:W-:Y:S02]  /*57d0*/  IADD3 R32, R169, 0xc0, RZ ;  /* 0x000000c0a9207810 */ /* 0x000fe40007ffe0ff */
[-C--:B------:R-:W-:Y:S02]  /*57e0*/  LEA.HI.SX32 R2, R2, R169.reuse, 0x1b ;  /* 0x000000a902027211 */ /* 0x080fe400078fdaff */
[----:B------:R-:W-:Y:S01]  /*57f0*/  LEA R153, R128, UR16, 0x1 ;  /* 0x0000001080997c11 */ /* 0x000fe2000f8e08ff */
[----:B------:R-:W-:Y:S01]  /*5800*/  FMUL.FTZ R128, R37, 1.4426950216293334961 ;  /* 0x3fb8aa3b25807820 */ /* 0x000fe20000410000 */
[----:B------:R-:W-:-:S02]  /*5810*/  LEA.HI.SX32 R126, R126, R169, 0x1b ;  /* 0x000000a97e7e7211 */ /* 0x000fc400078fdaff */
[-C--:B------:R-:W-:Y:S02]  /*5820*/  LEA.HI.SX32 R34, R34, R169.reuse, 0x1b ;  /* 0x000000a922227211 */ /* 0x080fe400078fdaff */
[----:B------:R-:W-:Y:S02]  /*5830*/  LEA.HI.SX32 R32, R32, R169, 0x1b ;  /* 0x000000a920207211 */ /* 0x000fe400078fdaff */
[----:B----4-:R-:W-:Y:S02]  /*5840*/  LEA R145, R2, UR16, 0x1 ;  /* 0x0000001002917c11 */ /* 0x010fe4000f8e08ff */
[----:B------:R-:W-:Y:S01]  /*5850*/  IADD3 R2, R169, 0x1c0, RZ ;  /* 0x000001c0a9027810 */ /* 0x000fe20007ffe0ff */
[----:B------:R-:W-:Y:S01]  /*5860*/  FMUL.FTZ R218, R128, R94 ;  /* 0x0000005e80da7220 */ /* 0x000fe20000410000 */
[----:B------:R-:W-:Y:S02]  /*5870*/  LEA R152, R126, UR16, 0x1 ;  /* 0x000000107e987c11 */ /* 0x000fe4000f8e08ff */
[----:B------:R-:W-:-:S02]  /*5880*/  LEA R151, R34, UR16, 0x1 ;  /* 0x0000001022977c11 */ /* 0x000fc4000f8e08ff */
[C---:B------:R-:W-:Y:S02]  /*5890*/  IADD3 R126, R169.reuse, 0x100, RZ ;  /* 0x00000100a97e7810 */ /* 0x040fe40007ffe0ff */
[----:B------:R-:W-:Y:S02]  /*58a0*/  LEA R150, R32, UR16, 0x1 ;  /* 0x0000001020967c11 */ /* 0x000fe4000f8e08ff */
[C---:B------:R-:W-:Y:S02]  /*58b0*/  IADD3 R34, R169.reuse, 0x120, RZ ;  /* 0x00000120a9227810 */ /* 0x040fe40007ffe0ff */
[----:B------:R-:W-:Y:S02]  /*58c0*/  ISETP.NE.AND P1, PT, R188, RZ, PT ;  /* 0x000000ffbc00720c */ /* 0x000fe40003f25270 */
[----:B------:R-:W-:Y:S02]  /*58d0*/  IADD3 R32, R169, 0x140, RZ ;  /* 0x00000140a9207810 */ /* 0x000fe40007ffe0ff */
[----:B------:R-:W-:-:S02]  /*58e0*/  LEA.HI.SX32 R2, R2, R169, 0x1b ;  /* 0x000000a902027211 */ /* 0x000fc400078fdaff */
[-C--:B------:R-:W-:Y:S01]  /*58f0*/  LEA.HI.SX32 R126, R126, R169.reuse, 0x1b ;  /* 0x000000a97e7e7211 */ /* 0x080fe200078fdaff */
[----:B------:R-:W-:Y:S01]  /*5900*/  MUFU.EX2 R218, R218 ;  /* 0x000000da00da7308 */ /* 0x000fe20000000800 */
[-C--:B------:R-:W-:Y:S02]  /*5910*/  LEA.HI.SX32 R34, R34, R169.reuse, 0x1b ;  /* 0x000000a922227211 */ /* 0x080fe400078fdaff */
[----:B------:R-:W-:Y:S02]  /*5920*/  LEA.HI.SX32 R32, R32, R169, 0x1b ;  /* 0x000000a920207211 */ /* 0x000fe400078fdaff */
[----:B------:R-:W-:Y:S02]  /*5930*/  LEA R142, R2, UR16, 0x1 ;  /* 0x00000010028e7c11 */ /* 0x000fe4000f8e08ff */
[----:B------:R-:W-:Y:S02]  /*5940*/  LEA R148, R126, UR16, 0x1 ;  /* 0x000000107e947c11 */ /* 0x000fe4000f8e08ff */
[----:B------:R-:W-:-:S02]  /*5950*/  LEA R147, R34, UR16, 0x1 ;  /* 0x0000001022937c11 */ /* 0x000fc4000f8e08ff */
[----:B------:R-:W-:Y:S01]  /*5960*/  LEA R146, R32, UR16, 0x1 ;  /* 0x0000001020927c11 */ /* 0x000fe2000f8e08ff */
[C---:B------:R-:W-:Y:S01]  /*5970*/  FMUL.FTZ R235, R128.reuse, R95 ;  /* 0x0000005f80eb7220 */ /* 0x040fe20000410000 */
[C---:B------:R-:W-:Y:S01]  /*5980*/  FMUL.FTZ R238, R128.reuse, R92 ;  /* 0x0000005c80ee7220 */ /* 0x040fe20000410000 */
[----:B------:R-:W-:-:S04]  /*5990*/  FMUL.FTZ R243, R128, R93 ;  /* 0x0000005d80f37220 */ /* 0x000fc80000410000 */
[----:B------:R-:W4:Y:S01]  /*59a0*/  MUFU.EX2 R235, R235 ;  /* 0x000000eb00eb7308 */ /* 0x000f220000000800 */
[----:B------:R-:W-:Y:S01]  /*59b0*/  SHF.L.U32 R224, R138, 0x10, RZ ;  /* 0x000000108ae07819 */ /* 0x000fe200000006ff */
[----:B------:R-:W-:Y:S01]  /*59c0*/  FMUL.FTZ R244, R128, R90 ;  /* 0x0000005a80f47220 */ /* 0x000fe20000410000 */
[----:B------:R-:W-:Y:S01]  /*59d0*/  IMAD.U32 R187, R139, 0x10000, RZ ;  /* 0x000100008bbb7824 */ /* 0x000fe200078e00ff */
[----:B------:R-:W-:-:S04]  /*59e0*/  MOV R130, RZ ;  /* 0x000000ff00827202 */ /* 0x000fc80000000f00 */
[----:B------:R-:W3:Y:S01]  /*59f0*/  MUFU.EX2 R238, R238 ;  /* 0x000000ee00ee7308 */ /* 0x000ee20000000800 */
[----:B------:R-:W-:Y:S01]  /*5a00*/  SHF.L.U32 R129, R137, 0x10, RZ ;  /* 0x0000001089817819 */ /* 0x000fe200000006ff */
[----:B------:R-:W-:Y:S01]  /*5a10*/  FMUL.FTZ R179, R128, R91 ;  /* 0x0000005b80b37220 */ /* 0x000fe20000410000 */
[----:B0-----:R-:W-:Y:S01]  /*5a20*/  SHF.L.U32 R23, R23, 0x10, RZ ;  /* 0x0000001017177819 */ /* 0x001fe200000006ff */
[----:B------:R-:W-:Y:S01]  /*5a30*/  FMUL.FTZ R187, R187, R94 ;  /* 0x0000005ebbbb7220 */ /* 0x000fe20000410000 */
[----:B------:R-:W-:Y:S01]  /*5a40*/  FMUL.FTZ R224, R224, R95 ;  /* 0x0000005fe0e07220 */ /* 0x000fe20000410000 */
[----:B------:R-:W-:Y:S02]  /*5a50*/  IMAD.U32 R24, R24, 0x10000, RZ ;  /* 0x0001000018187824 */ /* 0x000fe400078e00ff */
[----:B------:R-:W0:Y:S01]  /*5a60*/  MUFU.EX2 R243, R243 ;  /* 0x000000f300f37308 */ /* 0x000e220000000800 */
[----:B------:R-:W-:Y:S01]  /*5a70*/  SHF.L.U32 R132, R136, 0x10, RZ ;  /* 0x0000001088847819 */ /* 0x000fe200000006ff */
[----:B------:R-:W-:Y:S01]  /*5a80*/  FMUL.FTZ R129, R129, R92 ;  /* 0x0000005c81817220 */ /* 0x000fe20000410000 */
[----:B-1----:R-:W-:Y:S01]  /*5a90*/  SHF.L.U32 R22, R22, 0x10, RZ ;  /* 0x0000001016167819 */ /* 0x002fe200000006ff */
[----:B------:R-:W-:Y:S01]  /*5aa0*/  FMUL.FTZ R187, R24, R187 ;  /* 0x000000bb18bb7220 */ /* 0x000fe20000410000 */
[----:B------:R-:W-:-:S03]  /*5ab0*/  FMUL.FTZ R224, R23, R224 ;  /* 0x000000e017e07220 */ /* 0x000fc60000410000 */
[----:B------:R-:W1:Y:S01]  /*5ac0*/  MUFU.EX2 R244, R244 ;  /* 0x000000f400f47308 */ /* 0x000e620000000800 */
[----:B----4-:R-:W-:Y:S01]  /*5ad0*/  FMUL.FTZ R135, R218, R235 ;  /* 0x000000ebda877220 */ /* 0x010fe20000410000 */
[----:B--2---:R-:W-:Y:S01]  /*5ae0*/  SHF.L.U32 R21, R21, 0x10, RZ ;  /* 0x0000001015157819 */ /* 0x004fe200000006ff */
[----:B------:R-:W-:Y:S02]  /*5af0*/  IMAD.U32 R35, R115, 0x10000, RZ ;  /* 0x0001000073237824 */ /* 0x000fe400078e00ff */
[----:B------:R-:W-:Y:S01]  /*5b00*/  FMUL.FTZ R132, R132, R93 ;  /* 0x0000005d84847220 */ /* 0x000fe20000410000 */
[----:B------:R-:W-:Y:S01]  /*5b10*/  FMUL.FTZ R129, R22, R129 ;  /* 0x0000008116817220 */ /* 0x000fe20000410000 */
[----:B------:R-:W-:Y:S01]  /*5b20*/  FFMA.FTZ R133, R235, R187, R224 ;  /* 0x000000bbeb857223 */ /* 0x000fe200000100e0 */
[----:B------:R-:W2:Y:S01]  /*5b30*/  MUFU.EX2 R179, R179 ;  /* 0x000000b300b37308 */ /* 0x000ea20000000800 */
[----:B------:R-:W-:Y:S04]  /*5b40*/  STS.U16 [R156+0x420], R5 ;  /* 0x000420059c007388 */ /* 0x000fe80000000400 */
[----:B------:R4:W-:Y:S02]  /*5b50*/  STS.U16 [R155+0x460], R0 ;  /* 0x000460009b007388 */ /* 0x0009e40000000400 */
[----:B----4-:R-:W-:-:S04]  /*5b60*/  IADD3 R0, R169, 0x180, RZ ;  /* 0x00000180a9007810 */ /* 0x010fc80007ffe0ff */
[----:B------:R-:W-:-:S04]  /*5b70*/  LEA.HI.SX32 R0, R0, R169, 0x1b ;  /* 0x000000a900007211 */ /* 0x000fc800078fdaff */
[----:B------:R-:W-:Y:S01]  /*5b80*/  LEA R144, R0, UR16, 0x1 ;  /* 0x0000001000907c11 */ /* 0x000fe2000f8e08ff */
[----:B------:R-:W-:Y:S01]  /*5b90*/  VIADD R0, R169, 0x1e0 ;  /* 0x000001e0a9007836 */ /* 0x000fe20000000000 */
[----:B------:R-:W-:Y:S01]  /*5ba0*/  STS.U16 [R154+0x4a0], R7 ;  /* 0x0004a0079a007388 */ /* 0x000fe20000000400 */
[----:B------:R-:W-:-:S03]  /*5bb0*/  MOV R5, UR24 ;  /* 0x0000001800057c02 */ /* 0x000fc60008000f00 */
[----:B------:R-:W-:Y:S01]  /*5bc0*/  LEA.HI.SX32 R0, R0, R169, 0x1b ;  /* 0x000000a900007211 */ /* 0x000fe200078fdaff */
[----:B------:R4:W-:Y:S03]  /*5bd0*/  STS.U16 [R153+0x4e0], R4 ;  /* 0x0004e00499007388 */ /* 0x0009e60000000400 */
[----:B------:R-:W-:Y:S02]  /*5be0*/  LEA R141, R0, UR16, 0x1 ;  /* 0x00000010008d7c11 */ /* 0x000fe4000f8e08ff */
[----:B------:R-:W-:Y:S02]  /*5bf0*/  @!P2 IADD3 R0, R5, -0x2, RZ ;  /* 0xfffffffe0500a810 */ /* 0x000fe40007ffe0ff */
[----:B----4-:R-:W-:-:S03]  /*5c00*/  IADD3 R4, R169, 0x1a0, RZ ;  /* 0x000001a0a9047810 */ /* 0x010fc60007ffe0ff */
[----:B------:R-:W-:Y:S01]  /*5c10*/  @!P2 IMAD R2, R0, R3, UR5 ;  /* 0x000000050002ae24 */ /* 0x000fe2000f8e0203 */
[----:B------:R-:W-:Y:S01]  /*5c20*/  LEA.HI.SX32 R4, R4, R169, 0x1b ;  /* 0x000000a904047211 */ /* 0x000fe200078fdaff */
[----:B------:R-:W-:Y:S01]  /*5c30*/  IMAD.SHL.U32 R3, R169, 0x10, RZ ;  /* 0x00000010a9037824 */ /* 0x000fe200078e00ff */
[----:B------:R-:W-:Y:S02]  /*5c40*/  STS.U16 [R152+0x520], R9 ;  /* 0x0005200998007388 */ /* 0x000fe40000000400 */
[----:B------:R-:W-:Y:S02]  /*5c50*/  LEA R143, R4, UR16, 0x1 ;  /* 0x00000010048f7c11 */ /* 0x000fe4000f8e08ff */
[----:B------:R-:W-:Y:S01]  /*5c60*/  MOV R4, UR26 ;  /* 0x0000001a00047c02 */ /* 0x000fe20008000f00 */
[----:B------:R4:W-:Y:S01]  /*5c70*/  STS.U16 [R151+0x560], R6 ;  /* 0x0005600697007388 */ /* 0x0009e20000000400 */
[----:B------:R-:W-:-:S03]  /*5c80*/  LEA.HI.SX32 R140, R3, R3, 0x1b ;  /* 0x00000003038c7211 */ /* 0x000fc600078fdaff */
[----:B------:R-:W-:Y:S01]  /*5c90*/  STS.U16 [R150+0x5a0], R25 ;  /* 0x0005a01996007388 */ /* 0x000fe20000000400 */
[----:B------:R-:W-:-:S03]  /*5ca0*/  LEA R0, R4, UR5, 0x8 ;  /* 0x0000000504007c11 */ /* 0x000fc6000f8e40ff */
[----:B---3--:R-:W-:Y:S01]  /*5cb0*/  STS.U16 [R149+0x5e0], R8 ;  /* 0x0005e00895007388 */ /* 0x008fe20000000400 */
[----:B------:R-:W-:-:S03]  /*5cc0*/  @P1 IADD3 R0, R188, 0x200, RZ ;  /* 0x00000200bc001810 */ /* 0x000fc60007ffe0ff */
[----:B------:R-:W-:Y:S01]  /*5cd0*/  STS.U16 [R148+0x620], R27 ;  /* 0x0006201b94007388 */ /* 0x000fe20000000400 */
[----:B------:R-:W-:-:S03]  /*5ce0*/  MOV R7, 0x8 ;  /* 0x0000000800077802 */ /* 0x000fc60000000f00 */
[----:B------:R-:W-:Y:S01]  /*5cf0*/  STS.U16 [R147+0x660], R10 ;  /* 0x0006600a93007388 */ /* 0x000fe20000000400 */
[----:B------:R-:W-:-:S03]  /*5d00*/  LEA R140, R140, UR16, 0x1 ;  /* 0x000000108c8c7c11 */ /* 0x000fc6000f8e08ff */
[----:B------:R-:W-:Y:S01]  /*5d10*/  STS.U16 [R146+0x6a0], R29 ;  /* 0x0006a01d92007388 */ /* 0x000fe20000000400 */
[----:B------:R-:W-:-:S03]  /*5d20*/  LEA R5, R0, UR16, 0x2 ;  /* 0x0000001000057c11 */ /* 0x000fc6000f8e10ff */
[----:B------:R-:W-:Y:S04]  /*5d30*/  STS.U16 [R145+0x6e0], R26 ;  /* 0x0006e01a91007388 */ /* 0x000fe80000000400 */
[----:B------:R-:W-:Y:S01]  /*5d40*/  STS.U16 [R144+0x720], R31 ;  /* 0x0007201f90007388 */ /* 0x000fe20000000400 */
[----:B------:R-:W-:-:S03]  /*5d50*/  @!P2 IMAD.WIDE R2, R2, R7, UR8 ;  /* 0x000000080202ae25 */ /* 0x000fc6000f8e0207 */
        /* <DEDUP_REMOVED lines=18> */
[----:B------:R-:W3:Y:S04]  /*5e80*/  LDS.U16 R214, [R140+0x43c] ;  /* 0x00043c008cd67984 */ /* 0x000ee80000000400 */
[----:B------:R-:W3:Y:S04]  /*5e90*/  LDS.U16 R213, [R140+0x43e] ;  /* 0x00043e008cd57984 */ /* 0x000ee80000000400 */
[----:B------:R0:W-:Y:S01]  /*5ea0*/  STS [R5+0x1af8], R218 ;  /* 0x001af8da05007388 */ /* 0x0001e20000000800 */
[----:B------:R-:W-:Y:S01]  /*5eb0*/  BAR.SYNC.DEFER_BLOCKING 0x0 ;  /* 0x0000000000007b1d */ /* 0x000fe20000010000 */
[C---:B------:R-:W-:Y:S01]  /*5ec0*/  FMUL.FTZ R4, R128.reuse, R84 ;  /* 0x0000005480047220 */ /* 0x040fe20000410000 */
[----:B----4-:R-:W-:Y:S01]  /*5ed0*/  FMUL.FTZ R6, R128, R80 ;  /* 0x0000005080067220 */ /* 0x010fe20000410000 */
[----:B------:R-:W-:Y:S01]  /*5ee0*/  SHF.L.U32 R34, R114, 0x10, RZ ;  /* 0x0000001072227819 */ /* 0x000fe200000006ff */
[C---:B------:R-:W-:Y:S01]  /*5ef0*/  FMUL.FTZ R246, R128.reuse, R79 ;  /* 0x0000004f80f67220 */ /* 0x040fe20000410000 */
[C---:B------:R-:W-:Y:S01]  /*5f00*/  FMUL.FTZ R131, R128.reuse, R76 ;  /* 0x0000004c80837220 */ /* 0x040fe20000410000 */
[C---:B0-----:R-:W-:Y:S01]  /*5f10*/  FMUL.FTZ R5, R128.reuse, R83 ;  /* 0x0000005380057220 */ /* 0x041fe20000410000 */
[C---:B------:R-:W-:Y:S01]  /*5f20*/  FMUL.FTZ R134, R128.reuse, R73 ;  /* 0x0000004980867220 */ /* 0x040fe20000410000 */
[C---:B------:R-:W-:Y:S01]  /*5f30*/  FMUL.FTZ R205, R128.reuse, R68 ;  /* 0x0000004480cd7220 */ /* 0x040fe20000410000 */
[----:B------:R-:W-:Y:S01]  /*5f40*/  FMUL.FTZ R185, R128, R63 ;  /* 0x0000003f80b97220 */ /* 0x000fe20000410000 */
[----:B------:R-:W-:Y:S01]  /*5f50*/  FMUL.FTZ R210, R238, R135 ;  /* 0x00000087eed27220 */ /* 0x000fe20000410000 */
[----:B------:R-:W-:Y:S01]  /*5f60*/  FMUL.FTZ R183, R35, R90 ;  /* 0x0000005a23b77220 */ /* 0x000fe20000410000 */
[----:B------:R-:W-:-:S02]  /*5f70*/  IMAD.U32 R20, R20, 0x10000, RZ ;  /* 0x0001000014147824 */ /* 0x000fc400078e00ff */
[----:B------:R-:W-:Y:S01]  /*5f80*/  FFMA.FTZ R133, R238, R133, R129 ;  /* 0x00000085ee857223 */ /* 0x000fe20000010081 */
[----:B------:R0:W5:Y:S02]  /*5f90*/  @!P2 LDG.E R130, desc[UR28][R2.64+0x4] ;  /* 0x0000041c0282a981 */ /* 0x000164000c1e1900 */
[C---:B0-----:R-:W-:Y:S01]  /*5fa0*/  FMUL.FTZ R2, R128.reuse, R88 ;  /* 0x0000005880027220 */ /* 0x041fe20000410000 */
[----:B------:R-:W-:Y:S01]  /*5fb0*/  FMUL.FTZ R3, R128, R87 ;  /* 0x0000005780037220 */ /* 0x000fe20000410000 */
[----:B------:R-:W-:-:S04]  /*5fc0*/  FMUL.FTZ R128, R21, R132 ;  /* 0x0000008415807220 */ /* 0x000fc80000410000 */
[----:B------:R-:W0:Y:S01]  /*5fd0*/  MUFU.EX2 R2, R2 ;  /* 0x0000000200027308 */ /* 0x000e220000000800 */
[----:B------:R-:W-:Y:S01]  /*5fe0*/  ISETP.NE.AND P2, PT, R188, 0x1f, PT ;  /* 0x0000001fbc00780c */ /* 0x000fe20003f45270 */
[----:B------:R-:W-:Y:S01]  /*5ff0*/  FMUL.FTZ R135, R243, R210 ;  /* 0x000000d2f3877220 */ /* 0x000fe20000410000 */
[----:B------:R-:W-:Y:S01]  /*6000*/  SHF.L.U32 R33, R113, 0x10, RZ ;  /* 0x0000001071217819 */ /* 0x000fe200000006ff */
[----:B------:R-:W-:Y:S01]  /*6010*/  FMUL.FTZ R200, R34, R91 ;  /* 0x0000005b22c87220 */ /* 0x000fe20000410000 */
[----:B------:R-:W-:Y:S01]  /*6020*/  SHF.L.U32 R19, R19, 0x10, RZ ;  /* 0x0000001013137819 */ /* 0x000fe200000006ff */
[----:B------:R-:W-:Y:S02]  /*6030*/  FMUL.FTZ R183, R20, R183 ;  /* 0x000000b714b77220 */ /* 0x000fe40000410000 */
[----:B------:R-:W4:Y:S01]  /*6040*/  MUFU.EX2 R3, R3 ;  /* 0x0000000300037308 */ /* 0x000f220000000800 */
[----:B------:R-:W-:Y:S01]  /*6050*/  FFMA.FTZ R133, R243, R133, R128 ;  /* 0x00000085f3857223 */ /* 0x000fe20000010080 */
[----:B------:R-:W-:Y:S01]  /*6060*/  SHF.L.U32 R32, R112, 0x10, RZ ;  /* 0x0000001070207819 */ /* 0x000fe200000006ff */
[----:B-1----:R-:W-:Y:S01]  /*6070*/  FMUL.FTZ R132, R244, R135 ;  /* 0x00000087f4847220 */ /* 0x002fe20000410000 */
[----:B------:R-:W-:Y:S01]  /*6080*/  SHF.L.U32 R18, R18, 0x10, RZ ;  /* 0x0000001012127819 */ /* 0x000fe200000006ff */
[----:B------:R-:W-:Y:S01]  /*6090*/  FMUL.FTZ R195, R33, R88 ;  /* 0x0000005821c37220 */ /* 0x000fe20000410000 */
[----:B------:R-:W-:-:S02]  /*60a0*/  FMUL.FTZ R252, R19, R200 ;  /* 0x000000c813fc7220 */ /* 0x000fc40000410000 */
[----:B------:R-:W1:Y:S01]  /*60b0*/  MUFU.EX2 R4, R4 ;  /* 0x0000000400047308 */ /* 0x000e620000000800 */
[----:B------:R-:W-:Y:S01]  /*60c0*/  FFMA.FTZ R133, R244, R133, R183 ;  /* 0x00000085f4857223 */ /* 0x000fe200000100b7 */
[----:B--2---:R-:W-:Y:S01]  /*60d0*/  FMUL.FTZ R135, R179, R132 ;  /* 0x00000084b3877220 */ /* 0x004fe20000410000 */
[----:B------:R-:W-:Y:S01]  /*60e0*/  SHF.L.U32 R17, R17, 0x10, RZ ;  /* 0x0000001011117819 */ /* 0x000fe200000006ff */
[----:B------:R-:W-:Y:S02]  /*60f0*/  IMAD.U32 R31, R111, 0x10000, RZ ;  /* 0x000100006f1f7824 */ /* 0x000fe400078e00ff */
[----:B------:R-:W-:Y:S01]  /*6100*/  FMUL.FTZ R198, R32, R87 ;  /* 0x0000005720c67220 */ /* 0x000fe20000410000 */
[----:B------:R-:W-:Y:S01]  /*6110*/  FMUL.FTZ R181, R18, R195 ;  /* 0x000000c312b57220 */ /* 0x000fe20000410000 */
[----:B------:R-:W2:Y:S01]  /*6120*/  MUFU.EX2 R5, R5 ;  /* 0x0000000500057308 */ /* 0x000ea20000000800 */
[----:B------:R-:W-:Y:S01]  /*6130*/  FFMA.FTZ R133, R179, R133, R252 ;  /* 0x00000085b3857223 */ /* 0x000fe200000100fc */
[----:B------:R-:W-:Y:S01]  /*6140*/  SHF.L.U32 R30, R110, 0x10, RZ ;  /* 0x000000106e1e7819 */ /* 0x000fe200000006ff */
[----:B0-----:R-:W-:Y:S01]  /*6150*/  FMUL.FTZ R132, R2, R135 ;  /* 0x0000008702847220 */ /* 0x001fe20000410000 */
[----:B------:R-:W-:Y:S01]  /*6160*/  FMUL.FTZ R193, R31, R84 ;  /* 0x000000541fc17220 */ /* 0x000fe20000410000 */
[----:B------:R-:W-:-:S02]  /*6170*/  IMAD.U32 R16, R16, 0x10000, RZ ;  /* 0x0001000010107824 */ /* 0x000fc400078e00ff */
[----:B------:R-:W-:Y:S01]  /*6180*/  FMUL.FTZ R250, R17, R198 ;  /* 0x000000c611fa7220 */ /* 0x000fe20000410000 */
[----:B------:R-:W0:Y:S01]  /*6190*/  MUFU.EX2 R6, R6 ;  /* 0x0000000600067308 */ /* 0x000e220000000800 */
[----:B------:R-:W-:Y:S01]  /*61a0*/  FFMA.FTZ R133, R2, R133, R181 ;  /* 0x0000008502857223 */ /* 0x000fe200000100b5 */
[----:B------:R-:W-:Y:S01]  /*61b0*/  @P2 LEA R226, R188, UR16, 0x2 ;  /* 0x00000010bce22c11 */ /* 0x000fe2000f8e10ff */
[----:B----4-:R-:W-:Y:S01]  /*61c0*/  FMUL.FTZ R207, R3, R132 ;  /* 0x0000008403cf7220 */ /* 0x010fe20000410000 */
[----:B------:R-:W-:Y:S01]  /*61d0*/  SHF.L.U32 R29, R109, 0x10, RZ ;  /* 0x000000106d1d7819 */ /* 0x000fe200000006ff */
[----:B------:R-:W-:Y:S01]  /*61e0*/  FMUL.FTZ R196, R30, R83 ;  /* 0x000000531ec47220 */ /* 0x000fe20000410000 */
[----:B------:R-:W-:Y:S02]  /*61f0*/  SHF.L.U32 R15, R15, 0x10, RZ ;  /* 0x000000100f0f7819 */ /* 0x000fe400000006ff */
[----:B------:R-:W4:Y:S01]  /*6200*/  MUFU.EX2 R246, R246 ;  /* 0x000000f600f67308 */ /* 0x000f220000000800 */
[----:B------:R-:W-:Y:S01]  /*6210*/  FMUL.FTZ R135, R16, R193 ;  /* 0x000000c110877220 */ /* 0x000fe20000410000 */
[----:B------:R-:W-:Y:S01]  /*6220*/  FFMA.FTZ R133, R3, R133, R250 ;  /* 0x0000008503857223 */ /* 0x000fe200000100fa */
[----:B------:R-:W3:Y:S01]  /*6230*/  @P2 LDS R226, [R226+0x22fc] ;  /* 0x0022fc00e2e22984 */ /* 0x000ee20000000800 */
[----:B------:R-:W-:Y:S01]  /*6240*/  SHF.L.U32 R28, R108, 0x10, RZ ;  /* 0x000000106c1c7819 */ /* 0x000fe200000006ff */
[----:B-1----:R-:W-:Y:S01]  /*6250*/  FMUL.FTZ R132, R4, R207 ;  /* 0x000000cf04847220 */ /* 0x002fe20000410000 */
[----:B------:R-:W-:-:S02]  /*6260*/  SHF.L.U32 R14, R14, 0x10, RZ ;  /* 0x000000100e0e7819 */ /* 0x000fc400000006ff */
[----:B------:R-:W1:Y:S01]  /*6270*/  MUFU.EX2 R131, R131 ;  /* 0x0000008300837308 */ /* 0x000e620000000800 */
[----:B------:R-:W-:Y:S01]  /*6280*/  FMUL.FTZ R191, R29, R80 ;  /* 0x000000501dbf7220 */ /* 0x000fe20000410000 */
[----:B------:R-:W-:Y:S01]  /*6290*/  FMUL.FTZ R248, R15, R196 ;  /* 0x000000c40ff87220 */ /* 0x000fe20000410000 */
[----:B------:R-:W-:Y:S01]  /*62a0*/  FFMA.FTZ R207, R4, R133, R135 ;  /* 0x0000008504cf7223 */ /* 0x000fe20000010087 */
[----:B--2---:R-:W-:Y:S01]  /*62b0*/  FMUL.FTZ R209, R5, R132 ;  /* 0x0000008405d17220 */ /* 0x004fe20000410000 */
[----:B------:R-:W-:Y:S01]  /*62c0*/  SHF.L.U32 R13, R13, 0x10, RZ ;  /* 0x000000100d0d7819 */ /* 0x000fe200000006ff */
[----:B------:R-:W-:Y:S02]  /*62d0*/  IMAD.U32 R27, R107, 0x10000, RZ ;  /* 0x000100006b1b7824 */ /* 0x000fe400078e00ff */
[----:B------:R-:W2:Y:S01]  /*62e0*/  MUFU.EX2 R134, R134 ;  /* 0x0000008600867308 */ /* 0x000ea20000000800 */
[----:B------:R-:W-:Y:S01]  /*62f0*/  FMUL.FTZ R194, R28, R79 ;  /* 0x0000004f1cc27220 */ /* 0x000fe20000410000 */
[----:B------:R-:W-:Y:S01]  /*6300*/  FMUL.FTZ R133, R14, R191 ;  /* 0x000000bf0e857220 */ /* 0x000fe20000410000 */
[----:B------:R-:W-:Y:S01]  /*6310*/  FFMA.FTZ R207, R5, R207, R248 ;  /* 0x000000cf05cf7223 */ /* 0x000fe200000100f8 */
[----:B------:R-:W-:Y:S01]  /*6320*/  SHF.L.U32 R26, R106, 0x10, RZ ;  /* 0x000000106a1a7819 */ /* 0x000fe200000006ff */
[----:B0-----:R-:W-:Y:S01]  /*6330*/  FMUL.FTZ R215, R6, R209 ;  /* 0x000000d106d77220 */ /* 0x001fe20000410000 */
[----:B------:R-:W-:Y:S01]  /*6340*/  FMUL.FTZ R189, R27, R76 ;  /* 0x0000004c1bbd7220 */ /* 0x000fe20000410000 */
[----:B------:R-:W-:Y:S01]  /*6350*/  IMAD.U32 R12, R12, 0x10000, RZ ;  /* 0x000100000c0c7824 */ /* 0x000fe200078e00ff */
[----:B------:R-:W0:Y:S01]  /*6360*/  MUFU.EX2 R205, R205 ;  /* 0x000000cd00cd7308 */ /* 0x000e220000000800 */
[----:B------:R-:W-:Y:S01]  /*6370*/  FMUL.FTZ R209, R13, R194 ;  /* 0x000000c20dd17220 */ /* 0x000fe20000410000 */
[----:B------:R-:W-:Y:S01]  /*6380*/  FFMA.FTZ R207, R6, R207, R133 ;  /* 0x000000cf06cf7223 */ /* 0x000fe20000010085 */
[----:B------:R-:W-:Y:S01]  /*6390*/  SHF.L.U32 R241, R105, 0x10, RZ ;  /* 0x0000001069f17819 */ /* 0x000fe200000006ff */
[----:B----4-:R-:W-:Y:S01]  /*63a0*/  FMUL.FTZ R132, R246, R215 ;  /* 0x000000d7f6847220 */ /* 0x010fe20000410000 */
[----:B------:R-:W-:Y:S01]  /*63b0*/  SHF.L.U32 R11, R11, 0x10, RZ ;  /* 0x000000100b0b7819 */ /* 0x000fe200000006ff */
[----:B------:R-:W-:Y:S01]  /*63c0*/  FMUL.FTZ R192, R26, R73 ;  /* 0x000000491ac07220 */ /* 0x000fe20000410000 */
[----:B------:R-:W-:Y:S01]  /*63d0*/  FMUL.FTZ R216, R12, R189 ;  /* 0x000000bd0cd87220 */ /* 0x000fe20000410000 */
[----:B------:R-:W-:Y:S01]  /*63e0*/  FFMA.FTZ R210, R246, R207, R209 ;  /* 0x000000cff6d27223 */ /* 0x000fe200000100d1 */
[----:B-1----:R-:W-:Y:S01]  /*63f0*/  FMUL.FTZ R215, R131, R132 ;  /* 0x0000008483d77220 */ /* 0x002fe20000410000 */
[----:B------:R-:W-:Y:S01]  /*6400*/  SHF.L.U32 R199, R199, 0x10, RZ ;  /* 0x00000010c7c77819 */ /* 0x000fe200000006ff */
[----:B------:R-:W-:Y:S01]  /*6410*/  FMUL.FTZ R206, R241, R68 ;  /* 0x00000044f1ce7220 */ /* 0x000fe20000410000 */
[----:B------:R-:W-:Y:S01]  /*6420*/  FMUL.FTZ R207, R11, R192 ;  /* 0x000000c00bcf7220 */ /* 0x000fe20000410000 */
[----:B------:R-:W-:Y:S01]  /*6430*/  FFMA.FTZ R210, R131, R210, R216 ;  /* 0x000000d283d27223 */ /* 0x000fe200000100d8 */
[----:B------:R-:W1:Y:S01]  /*6440*/  MUFU.EX2 R185, R185 ;  /* 0x000000b900b97308 */ /* 0x000e620000000800 */
[C---:B--2---:R-:W-:Y:S01]  /*6450*/  FMUL.FTZ R220, R134.reuse, R215 ;  /* 0x000000d786dc7220 */ /* 0x044fe20000410000 */
[----:B------:R-:W-:Y:S01]  /*6460*/  FMUL.FTZ R132, R199, R206 ;  /* 0x000000cec7847220 */ /* 0x000fe20000410000 */
[----:B------:R-:W-:Y:S01]  /*6470*/  FFMA.FTZ R215, R134, R210, R207 ;  /* 0x000000d286d77223 */ /* 0x000fe200000100cf */
[----:B------:R-:W-:Y:S01]  /*6480*/  SHF.L.U32 R25, R104, 0x10, RZ ;  /* 0x0000001068197819 */ /* 0x000fe200000006ff */
[----:B---3--:R-:W-:Y:S01]  /*6490*/  IMAD.U32 R214, R214, 0x10000, RZ ;  /* 0x00010000d6d67824 */ /* 0x008fe200078e00ff */
[----:B------:R-:W-:Y:S01]  /*64a0*/  SHF.L.U32 R208, R208, 0x10, RZ ;  /* 0x00000010d0d07819 */ /* 0x000fe200000006ff */
[----:B0-----:R-:W-:Y:S01]  /*64b0*/  FFMA.FTZ R228, R205, R215, R132 ;  /* 0x000000d7cde47223 */ /* 0x001fe20000010084 */
[----:B------:R-:W-:Y:S01]  /*64c0*/  SHF.L.U32 R215, R213, 0x10, RZ ;  /* 0x00000010d5d77819 */ /* 0x000fe200000006ff */
[----:B------:R-:W-:Y:S01]  /*64d0*/  FMUL.FTZ R204, R25, R63 ;  /* 0x0000003f19cc7220 */ /* 0x000fe20000410000 */
[----:B------:R-:W-:Y:S01]  /*64e0*/  SHF.L.U32 R213, R212, 0x10, RZ ;  /* 0x00000010d4d57819 */ /* 0x000fe200000006ff */
[----:B------:R-:W-:Y:S01]  /*64f0*/  FMUL.FTZ R220, R205, R220 ;  /* 0x000000dccddc7220 */ /* 0x000fe20000410000 */
[----:B------:R-:W-:Y:S01]  /*6500*/  FMUL.FTZ R222, R77, R214 ;  /* 0x000000d64dde7220 */ /* 0x000fe20000410000 */
[----:B------:R-:W-:Y:S01]  /*6510*/  FMUL.FTZ R210, R208, R204 ;  /* 0x000000ccd0d27220 */ /* 0x000fe20000410000 */
[----:B------:R-:W-:Y:S01]  /*6520*/  FMUL.FTZ R215, R74, R215 ;  /* 0x000000d74ad77220 */ /* 0x000fe20000410000 */
[----:B------:R-:W-:Y:S01]  /*6530*/  BSSY B0, `(.L_x_7674) ;  /* 0x0000015000007945 */ /* 0x000fe20003800000 */
[----:B------:R-:W-:Y:S01]  /*6540*/  SHF.L.U32 R214, R10, 0x10, RZ ;  /* 0x000000100ad67819 */ /* 0x000fe200000006ff */
[----:B------:R-:W-:Y:S01]  /*6550*/  FMUL.FTZ R10, R78, R213 ;  /* 0x000000d54e0a7220 */ /* 0x000fe20000410000 */
[----:B------:R-:W-:Y:S01]  /*6560*/  ISETP.GE.AND P3, PT, R169, 0x1, PT ;  /* 0x00000001a900780c */ /* 0x000fe20003f66270 */
[C---:B-1----:R-:W-:Y:S01]  /*6570*/  FMUL.FTZ R217, R185.reuse, R220 ;  /* 0x000000dcb9d97220 */ /* 0x042fe20000410000 */
[----:B------:R-:W-:Y:S01]  /*6580*/  FFMA.FTZ R228, R185, R228, R210 ;  /* 0x000000e4b9e47223 */ /* 0x000fe200000100d2 */
[----:B------:R-:W-:Y:S01]  /*6590*/  SHF.L.U32 R219, R219, 0x10, RZ ;  /* 0x00000010dbdb7819 */ /* 0x000fe200000006ff */
[----:B------:R-:W-:-:S02]  /*65a0*/  IMAD.U32 R212, R211, 0x10000, RZ ;  /* 0x00010000d3d47824 */ /* 0x000fc400078e00ff */
[----:B------:R-:W-:Y:S01]  /*65b0*/  FFMA.FTZ R213, R185, R215, R222 ;  /* 0x000000d7b9d57223 */ /* 0x000fe200000100de */
[----:B------:R-:W-:Y:S06]  /*65c0*/  @P2 BRA `(.L_x_7675) ;  /* 0x00000000002c2947 */ /* 0x000fec0003800000 */
        /* <DEDUP_REMOVED lines=11> */
.L_x_7675:
[----:B------:R-:W-:Y:S05]  /*6680*/  BSYNC B0 ;  /* 0x0000000000007941 */ /* 0x000fea0003800000 */
.L_x_7674:
[----:B0-----:R-:W-:Y:S01]  /*6690*/  FMUL.FTZ R220, R185, R226 ;  /* 0x000000e2b9dc7220 */ /* 0x001fe20000410000 */
        /* <DEDUP_REMOVED lines=28> */
[----:B------:R-:W-:Y:S01]  /*6860*/  FMUL.FTZ R212, R99, R212 ;  /* 0x000000d463d47220 */ /* 0x000fe20000410000 */
[----:B------:R-:W-:Y:S01]  /*6870*/  FMUL.FTZ R203, R98, R197 ;  /* 0x000000c562cb7220 */ /* 0x000fe20000410000 */
[C---:B------:R-:W-:Y:S01]  /*6880*/  FFMA.FTZ R201, R3.reuse, R221, R214 ;  /* 0x000000dd03c97223 */ /* 0x040fe200000100d6 */
[----:B------:R-:W-:Y:S01]  /*6890*/  FMUL.FTZ R197, R3, R202 ;  /* 0x000000ca03c57220 */ /* 0x000fe20000410000 */
[----:B------:R-:W0:Y:S01]  /*68a0*/  SHFL.UP PT, R221, R228, 0x1, RZ ;  /* 0x04200000e4dd7989 */ /* 0x000e2200000e00ff */
[----:B------:R-:W-:Y:S01]  /*68b0*/  SHF.L.U32 R202, R127, 0x10, RZ ;  /* 0x000000107fca7819 */ /* 0x000fe200000006ff */
[C---:B------:R-:W-:Y:S01]  /*68c0*/  FFMA.FTZ R223, R2.reuse, R201, R203 ;  /* 0x000000c902df7223 */ /* 0x040fe200000100cb */
[----:B------:R-:W-:Y:S01]  /*68d0*/  FMUL.FTZ R230, R2, R197 ;  /* 0x000000c502e67220 */ /* 0x000fe20000410000 */
[----:B------:R-:W1:Y:S01]  /*68e0*/  SHFL.UP PT, R232, R217, 0x1, RZ ;  /* 0x04200000d9e87989 */ /* 0x000e6200000e00ff */
        /* <DEDUP_REMOVED lines=11> */
[----:B------:R-:W-:Y:S01]  /*69a0*/  FMUL.FTZ R0, R103, R0 ;  /* 0x0000000067007220 */ /* 0x000fe20000410000 */
[----:B------:R-:W-:Y:S01]  /*69b0*/  MOV R225, UR50 ;  /* 0x0000003200e17c02 */ /* 0x000fe20008000f00 */
[C---:B------:R-:W-:Y:S01]  /*69c0*/  FFMA.FTZ R223, R238.reuse, R223, R197 ;  /* 0x000000dfeedf7223 */ /* 0x040fe200000100c5 */
[----:B------:R-:W-:Y:S01]  /*69d0*/  FMUL.FTZ R126, R238, R127 ;  /* 0x0000007fee7e7220 */ /* 0x000fe20000410000 */
[----:B------:R-:W-:Y:S01]  /*69e0*/  SHF.L.U32 R239, R139, 0x10, RZ ;  /* 0x000000108bef7819 */ /* 0x000fe200000006ff */
[C---:B------:R-:W-:Y:S02]  /*69f0*/  IMAD.SHL.U32 R251, R188.reuse, 0x10, RZ ;  /* 0x00000010bcfb7824 */ /* 0x040fe400078e00ff */
[C---:B------:R-:W-:Y:S01]  /*6a00*/  FFMA.FTZ R230, R235.reuse, R223, R0 ;  /* 0x000000dfebe67223 */ /* 0x040fe20000010000 */
[----:B------:R-:W-:Y:S01]  /*6a10*/  FMUL.FTZ R219, R235, R126 ;  /* 0x0000007eebdb7220 */ /* 0x000fe20000410000 */
[C---:B0-----:R-:W-:Y:S01]  /*6a20*/  @P3 FFMA.FTZ R228, R217.reuse, R221, R228 ;  /* 0x000000ddd9e43223 */ /* 0x041fe200000100e4 */
[----:B------:R-:W-:Y:S01]  /*6a30*/  LOP3.LUT R221, R188, 0x1f, RZ, 0xc0, !PT ;  /* 0x0000001fbcdd7812 */ /* 0x000fe200078ec0ff */
[----:B------:R-:W-:Y:S01]  /*6a40*/  BSSY B0, `(.L_x_7676) ;  /* 0x0000152000007945 */ /* 0x000fe20003800000 */
[----:B------:R-:W0:Y:S01]  /*6a50*/  SHFL.DOWN PT, R223, R230, 0x1, 0x1f ;  /* 0x08201f00e6df7f89 */ /* 0x000e2200000e0000 */
[----:B-1----:R-:W-:Y:S01]  /*6a60*/  @P3 FMUL.FTZ R217, R217, R232 ;  /* 0x000000e8d9d93220 */ /* 0x002fe20000410000 */
[----:B------:R-:W-:-:S02]  /*6a70*/  ISETP.NE.AND P4, PT, R221, 0x1f, PT ;  /* 0x0000001fdd00780c */ /* 0x000fc40003f85270 */
[----:B------:R-:W1:Y:S01]  /*6a80*/  SHFL.DOWN PT, R232, R219, 0x1, 0x1f ;  /* 0x08201f00dbe87f89 */ /* 0x000e6200000e0000 */
[----:B------:R-:W-:Y:S02]  /*6a90*/  ISETP.GE.AND P3, PT, R169, 0x2, PT ;  /* 0x00000002a900780c */ /* 0x000fe40003f66270 */
[----:B------:R-:W-:Y:S01]  /*6aa0*/  ISETP.LE.OR P0, PT, R225, UR24, P0 ;  /* 0x00000018e1007c0c */ /* 0x000fe20008703670 */
[----:B------:R-:W2:Y:S01]  /*6ab0*/  SHFL.UP PT, R127, R228, 0x2, RZ ;  /* 0x04400000e47f7989 */ /* 0x000ea200000e00ff */
[----:B------:R-:W-:Y:S02]  /*6ac0*/  SHF.L.U32 R236, R138, 0x10, RZ ;  /* 0x000000108aec7819 */ /* 0x000fe400000006ff */
[----:B------:R-:W-:Y:S01]  /*6ad0*/  SHF.L.U32 R237, R137, 0x10, RZ ;  /* 0x0000001089ed7819 */ /* 0x000fe200000006ff */
[----:B------:R-:W3:Y:S01]  /*6ae0*/  SHFL.UP PT, R126, R217, 0x2, RZ ;  /* 0x04400000d97e7989 */ /* 0x000ee200000e00ff */
[----:B------:R-:W-:Y:S01]  /*6af0*/  LEA.HI.SX32 R251, R251, R251, 0x1b ;  /* 0x000000fbfbfb7211 */ /* 0x000fe200078fdaff */
[----:B------:R-:W-:Y:S01]  /*6b00*/  FMUL.FTZ R233, R236, R95 ;  /* 0x0000005fece97220 */ /* 0x000fe20000410000 */
[----:B------:R-:W-:-:S02]  /*6b10*/  LEA.HI.SX32 R249, R188, R188, 0x1b ;  /* 0x000000bcbcf97211 */ /* 0x000fc400078fdaff */
[----:B------:R-:W-:Y:S02]  /*6b20*/  LEA R251, R251, UR16, 0x2 ;  /* 0x00000010fbfb7c11 */ /* 0x000fe4000f8e10ff */
[----:B------:R-:W-:Y:S01]  /*6b30*/  LEA R249, R249, UR16, 0x2 ;  /* 0x00000010f9f97c11 */ /* 0x000fe2000f8e10ff */
[----:B------:R-:W-:Y:S01]  /*6b40*/  VOTEU.ALL UP0, P0 ;  /* 0x00000000003f7886 */ /* 0x000fe20000000000 */
[----:B0-----:R-:W-:-:S04]  /*6b50*/  @P4 FFMA.FTZ R230, R219, R223, R230 ;  /* 0x000000dfdbe64223 */ /* 0x001fc800000100e6 */
[----:B------:R-:W-:Y:S01]  /*6b60*/  @!UP0 ULEA UR17, UR5, UR16, 0x3 ;  /* 0x0000001005118291 */ /* 0x000fe2000f8e183f */
[----:B-1----:R-:W-:Y:S01]  /*6b70*/  @P4 FMUL.FTZ R219, R219, R232 ;  /* 0x000000e8dbdb4220 */ /* 0x002fe20000410000 */
[----:B------:R-:W0:Y:S01]  /*6b80*/  SHFL.DOWN PT, R223, R230, 0x2, 0x1f ;  /* 0x08401f00e6df7f89 */ /* 0x000e2200000e0000 */
[----:B------:R-:W-:Y:S01]  /*6b90*/  ISETP.GE.U32.AND P4, PT, R221, 0x1e, PT ;  /* 0x0000001edd00780c */ /* 0x000fe20003f86070 */
[C---:B--2---:R-:W-:Y:S02]  /*6ba0*/  @P3 FFMA.FTZ R228, R217.reuse, R127, R228 ;  /* 0x0000007fd9e43223 */ /* 0x044fe400000100e4 */
        /* <DEDUP_REMOVED lines=21> */
[----:B------:R-:W-:Y:S01]  /*6d00*/  HFMA2.MMA R127, -RZ, RZ, 0, 0 ;  /* 0x00000000ff7f7435 */ /* 0x000fe200000001ff */
[----:B---3--:R-:W-:Y:S02]  /*6d10*/  @P3 FMUL.FTZ R217, R217, R126 ;  /* 0x0000007ed9d93220 */ /* 0x008fe40000410000 */
[----:B------:R-:W2:Y:S01]  /*6d20*/  SHFL.UP PT, R223, R228, 0x10, RZ ;  /* 0x06000000e4df7989 */ /* 0x000ea200000e00ff */
[----:B------:R-:W-:Y:S02]  /*6d30*/  MOV R126, 0x3f800000 ;  /* 0x3f800000007e7802 */ /* 0x000fe40000000f00 */
[----:B------:R-:W-:Y:S01]  /*6d40*/  ISETP.GE.AND P3, PT, R169, 0x10, PT ;  /* 0x00000010a900780c */ /* 0x000fe20003f66270 */
[----:B------:R-:W3:Y:S04]  /*6d50*/  SHFL.UP PT, R232, R217, 0x10, RZ ;  /* 0x06000000d9e87989 */ /* 0x000ee800000e00ff */
[----:B------:R-:W-:Y:S01]  /*6d60*/  @!P0 LDS.64 R126, [UR17+0x2378] ;  /* 0x00237811ff7e8984 */ /* 0x000fe20008000a00 */
[----:B------:R-:W-:Y:S01]  /*6d70*/  ISETP.GE.U32.AND P0, PT, R221, 0x10, PT ;  /* 0x00000010dd00780c */ /* 0x000fe20003f06070 */
[C---:B0-----:R-:W-:Y:S01]  /*6d80*/  @!P4 FFMA.FTZ R230, R219.reuse, R225, R230 ;  /* 0x000000e1dbe6c223 */ /* 0x041fe200000100e6 */
[----:B-1----:R-:W-:-:S04]  /*6d90*/  @!P4 FMUL.FTZ R219, R219, R234 ;  /* 0x000000eadbdbc220 */ /* 0x002fc80000410000 */
[----:B------:R-:W0:Y:S01]  /*6da0*/  SHFL.DOWN PT, R225, R230, 0x10, 0x1f ;  /* 0x0a001f00e6e17f89 */ /* 0x000e2200000e0000 */
[----:B--2---:R-:W-:-:S03]  /*6db0*/  @P3 FFMA.FTZ R228, R217, R223, R228 ;  /* 0x000000dfd9e43223 */ /* 0x004fc600000100e4 */
[----:B-----5:R-:W-:Y:S01]  /*6dc0*/  SHFL.IDX PT, R223, R130, RZ, 0x1f ;  /* 0x00001fff82df7589 */ /* 0x020fe200000e0000 */
[----:B---3--:R-:W-:-:S03]  /*6dd0*/  @P3 FMUL.FTZ R217, R217, R232 ;  /* 0x000000e8d9d93220 */ /* 0x008fc60000410000 */
[----:B------:R-:W1:Y:S04]  /*6de0*/  SHFL.DOWN PT, R232, R219, 0x10, 0x1f ;  /* 0x0a001f00dbe87f89 */ /* 0x000e6800000e0000 */
[----:B------:R-:W-:Y:S04]  /*6df0*/  SHFL.UP PT, R228, R228, 0x1, RZ ;  /* 0x04200000e4e47989 */ /* 0x000fe800000e00ff */
[----:B------:R-:W2:Y:S01]  /*6e00*/  SHFL.UP PT, R217, R217, 0x1, RZ ;  /* 0x04200000d9d97989 */ /* 0x000ea200000e00ff */
[----:B0-----:R-:W-:-:S05]  /*6e10*/  @!P0 FFMA.FTZ R230, R219, R225, R230 ;  /* 0x000000e1dbe68223 */ /* 0x001fca00000100e6 */
[----:B------:R-:W-:Y:S01]  /*6e20*/  SHFL.DOWN PT, R234, R230, 0x1, 0x1f ;  /* 0x08201f00e6ea7f89 */ /* 0x000fe200000e0000 */
[----:B-1----:R-:W-:-:S03]  /*6e30*/  @!P0 FMUL.FTZ R219, R219, R232 ;  /* 0x000000e8dbdb8220 */ /* 0x002fc60000410000 */
[----:B------:R-:W-:Y:S01]  /*6e40*/  SHFL.IDX PT, R230, R230, RZ, 0x1f ;  /* 0x00001fffe6e67589 */ /* 0x000fe200000e0000 */
[----:B------:R-:W-:-:S03]  /*6e50*/  ISETP.NE.AND P0, PT, R188, RZ, PT ;  /* 0x000000ffbc00720c */ /* 0x000fc60003f05270 */
[----:B------:R-:W-:Y:S01]  /*6e60*/  SHFL.IDX PT, R232, R127, RZ, 0x1f ;  /* 0x00001fff7fe87589 */ /* 0x000fe200000e0000 */
[----:B--2---:R-:W-:-:S03]  /*6e70*/  @P1 FFMA.FTZ R223, R217, R223, R228 ;  /* 0x000000dfd9df1223 */ /* 0x004fc600000100e4 */
[----:B------:R-:W0:Y:S01]  /*6e80*/  SHFL.DOWN PT, R221, R219, 0x1, 0x1f ;  /* 0x08201f00dbdd7f89 */ /* 0x000e2200000e0000 */
[----:B------:R-:W-:-:S03]  /*6e90*/  FFMA.FTZ R187, R218, R223, R187 ;  /* 0x000000dfdabb7223 */ /* 0x000fc600000100bb */
[----:B------:R-:W1:Y:S02]  /*6ea0*/  SHFL.IDX PT, R219, R219, RZ, 0x1f ;  /* 0x00001fffdbdb7589 */ /* 0x000e6400000e0000 */
[----:B------:R-:W-:Y:S01]  /*6eb0*/  VOTEU.ALL UP0, P0 ;  /* 0x00000000003f7886 */ /* 0x000fe20000000000 */
[----:B------:R-:W-:-:S04]  /*6ec0*/  FFMA.FTZ R130, R235, R187, R224 ;  /* 0x000000bbeb827223 */ /* 0x000fc800000100e0 */
[-C--:B------:R-:W-:Y:S01]  /*6ed0*/  FFMA.FTZ R129, R238, R130.reuse, R129 ;  /* 0x00000082ee817223 */ /* 0x080fe20000010081 */
[----:B------:R-:W-:Y:S01]  /*6ee0*/  @!UP0 ULEA UR17, UR5, UR16, 0x3 ;  /* 0x0000001005118291 */ /* 0x000fe2000f8e183f */
[----:B------:R-:W-:Y:S01]  /*6ef0*/  FFMA.FTZ R233, R23, -R233, R130 ;  /* 0x800000e917e97223 */ /* 0x000fe20000010082 */
[----:B------:R-:W-:Y:S01]  /*6f00*/  FMUL.FTZ R130, R102, R130 ;  /* 0x0000008266827220 */ /* 0x000fe20000410000 */
[----:B------:R-:W-:-:S04]  /*6f10*/  FFMA.FTZ R128, R243, R129, R128 ;  /* 0x00000081f3807223 */ /* 0x000fc80000010080 */
[----:B------:R-:W-:-:S04]  /*6f20*/  FFMA.FTZ R183, R244, R128, R183 ;  /* 0x00000080f4b77223 */ /* 0x000fc800000100b7 */
[----:B------:R-:W-:Y:S01]  /*6f30*/  FFMA.FTZ R252, R179, R183, R252 ;  /* 0x000000b7b3fc7223 */ /* 0x000fe200000100fc */
[----:B0-----:R-:W-:Y:S01]  /*6f40*/  @P2 FFMA.FTZ R232, R221, R232, R234 ;  /* 0x000000e8dde82223 */ /* 0x001fe200000100ea */
[----:B------:R-:W-:Y:S02]  /*6f50*/  IMAD.U32 R234, R136, 0x10000, RZ ;  /* 0x0001000088ea7824 */ /* 0x000fe400078e00ff */
[----:B------:R-:W-:Y:S01]  /*6f60*/  FFMA.FTZ R181, R2, R252, R181 ;  /* 0x000000fc02b57223 */ /* 0x000fe200000100b5 */
[----:B------:R-:W-:Y:S01]  /*6f70*/  FFMA.FTZ R218, R232, R226, R215 ;  /* 0x000000e2e8da7223 */ /* 0x000fe200000100d7 */
[C---:B-1----:R-:W-:Y:S01]  /*6f80*/  FFMA.FTZ R127, R219.reuse, R127, R230 ;  /* 0x0000007fdb7f7223 */ /* 0x042fe200000100e6 */
[----:B------:R-:W-:Y:S01]  /*6f90*/  FMUL.FTZ R126, R219, R126 ;  /* 0x0000007edb7e7220 */ /* 0x000fe20000410000 */
[----:B------:R-:W-:Y:S01]  /*6fa0*/  FFMA.FTZ R250, R3, R181, R250 ;  /* 0x000000b503fa7223 */ /* 0x000fe200000100fa */
[----:B------:R-:W-:Y:S01]  /*6fb0*/  FFMA.FTZ R222, R185, R218, R222 ;  /* 0x000000dab9de7223 */ /* 0x000fe200000100de */
[----:B------:R-:W-:Y:S01]  /*6fc0*/  FMUL.FTZ R232, R237, R92 ;  /* 0x0000005cede87220 */ /* 0x000fe20000410000 */
[----:B------:R-:W-:Y:S01]  /*6fd0*/  FMUL.FTZ R231, R234, R93 ;  /* 0x0000005deae77220 */ /* 0x000fe20000410000 */
[----:B------:R-:W-:Y:S01]  /*6fe0*/  FFMA.FTZ R135, R4, R250, R135 ;  /* 0x000000fa04877223 */ /* 0x000fe20000010087 */
[-C--:B------:R-:W-:Y:S01]  /*6ff0*/  FFMA.FTZ R10, R205, R222.reuse, R10 ;  /* 0x000000decd0a7223 */ /* 0x080fe2000001000a */
[----:B------:R0:W-:Y:S01]  /*7000*/  @!P0 STS.64 [UR17+0x2378], R126 ;  /* 0x0023787eff008988 */ /* 0x0001e20008000a11 */
[----:B------:R-:W-:Y:S01]  /*7010*/  FMUL.FTZ R242, R199, R222 ;  /* 0x000000dec7f27220 */ /* 0x000fe20000410000 */
[----:B------:R-:W-:Y:S01]  /*7020*/  FFMA.FTZ R248, R5, R135, R248 ;  /* 0x0000008705f87223 */ /* 0x000fe200000100f8 */
[----:B------:R-:W-:Y:S01]  /*7030*/  FFMA.FTZ R9, R134, R10, R9 ;  /* 0x0000000a86097223 */ /* 0x000fe20000010009 */
[----:B------:R-:W-:Y:S01]  /*7040*/  FFMA.FTZ R232, R22, -R232, R129 ;  /* 0x800000e816e87223 */ /* 0x000fe20000010081 */
[----:B------:R-:W-:Y:S01]  /*7050*/  FMUL.FTZ R230, R35, R90 ;  /* 0x0000005a23e67220 */ /* 0x000fe20000410000 */
[----:B------:R-:W-:Y:S01]  /*7060*/  FFMA.FTZ R133, R6, R248, R133 ;  /* 0x000000f806857223 */ /* 0x000fe20000010085 */
[----:B------:R-:W-:Y:S01]  /*7070*/  FFMA.FTZ R8, R131, R9, R8 ;  /* 0x0000000983087223 */ /* 0x000fe20000010008 */
[----:B------:R-:W-:Y:S01]  /*7080*/  FFMA.FTZ R231, R21, -R231, R128 ;  /* 0x800000e715e77223 */ /* 0x000fe20000010080 */
[-C--:B------:R-:W-:Y:S01]  /*7090*/  FMUL.FTZ R247, R208, R218.reuse ;  /* 0x000000dad0f77220 */ /* 0x080fe20000410000 */
[----:B------:R-:W-:Y:S01]  /*70a0*/  FMUL.FTZ R240, R37, R218 ;  /* 0x000000da25f07220 */ /* 0x000fe20000410000 */
[C---:B------:R-:W-:Y:S01]  /*70b0*/  FFMA.FTZ R7, R246.reuse, R8, R7 ;  /* 0x00000008f6077223 */ /* 0x040fe20000010007 */
        /* <DEDUP_REMOVED lines=10> */
[----:B------:R-:W-:Y:S01]  /*7160*/  FFMA.FTZ R227, R17, -R198, R250 ;  /* 0x800000c611e37223 */ /* 0x000fe200000100fa */
[----:B------:R-:W-:Y:S01]  /*7170*/  FFMA.FTZ R4, R4, R5, R211 ;  /* 0x0000000504047223 */ /* 0x000fe200000100d3 */
[----:B------:R-:W-:Y:S01]  /*7180*/  FFMA.FTZ R132, R205, R134, R132 ;  /* 0x00000086cd847223 */ /* 0x000fe20000010084 */
[----:B0-----:R-:W-:Y:S01]  /*7190*/  FMUL.FTZ R127, R10, R73 ;  /* 0x000000490a7f7220 */ /* 0x001fe20000410000 */
[----:B------:R-:W-:Y:S01]  /*71a0*/  FFMA.FTZ R226, R16, -R193, R135 ;  /* 0x800000c110e27223 */ /* 0x000fe20000010087 */
[----:B------:R-:W-:Y:S01]  /*71b0*/  FFMA.FTZ R3, R3, R4, R214 ;  /* 0x0000000403037223 */ /* 0x000fe200000100d6 */
[----:B------:R-:W-:Y:S01]  /*71c0*/  FFMA.FTZ R206, R199, -R206, R132 ;  /* 0x800000cec7ce7223 */ /* 0x000fe20000010084 */
[----:B------:R-:W-:Y:S01]  /*71d0*/  FFMA.FTZ R185, R185, R132, R210 ;  /* 0x00000084b9b97223 */ /* 0x000fe200000100d2 */
[----:B------:R-:W-:Y:S01]  /*71e0*/  FFMA.FTZ R225, R15, -R196, R248 ;  /* 0x800000c40fe17223 */ /* 0x000fe200000100f8 */
        /* <DEDUP_REMOVED lines=10> */
[----:B------:R-:W-:Y:S01]  /*7290*/  STS [R251+0x878], R204 ;  /* 0x000878ccfb007388 */ /* 0x000fe20000000800 */
[----:B------:R-:W-:Y:S01]  /*72a0*/  FFMA.FTZ R224, R14, -R191, R133 ;  /* 0x800000bf0ee07223 */ /* 0x000fe20000010085 */
[----:B------:R-:W-:Y:S01]  /*72b0*/  FFMA.FTZ R243, R243, R244, R202 ;  /* 0x000000f4f3f37223 */ /* 0x000fe200000100ca */
[----:B------:R-:W-:Y:S01]  /*72c0*/  FMUL.FTZ R126, R206, R201 ;  /* 0x000000c9ce7e7220 */ /* 0x000fe20000410000 */
[----:B------:R-:W-:Y:S01]  /*72d0*/  FMUL.FTZ R201, R244, R93 ;  /* 0x0000005df4c97220 */ /* 0x000fe20000410000 */
[----:B------:R0:W-:Y:S01]  /*72e0*/  STS [R251+0x87c], R208 ;  /* 0x00087cd0fb007388 */ /* 0x0001e20000000800 */
[----:B------:R-:W-:Y:S01]  /*72f0*/  FFMA.FTZ R238, R238, R243, R197 ;  /* 0x000000f3eeee7223 */ /* 0x000fe200000100c5 */
[----:B------:R-:W-:Y:S01]  /*7300*/  FFMA.FTZ R241, R241, R242, R126 ;  /* 0x000000f2f1f17223 */ /* 0x000fe2000001007e */
[----:B------:R-:W-:Y:S01]  /*7310*/  FMUL.FTZ R199, R243, R92 ;  /* 0x0000005cf3c77220 */ /* 0x000fe20000410000 */
[----:B------:R1:W-:Y:S01]  /*7320*/  STS [R251+0x874], R212 ;  /* 0x000874d4fb007388 */ /* 0x0003e20000000800 */
[----:B------:R-:W-:Y:S01]  /*7330*/  FFMA.FTZ R235, R235, R238, R0 ;  /* 0x000000eeebeb7223 */ /* 0x000fe20000010000 */
[----:B------:R-:W-:Y:S01]  /*7340*/  FMUL.FTZ R0, R239, R94 ;  /* 0x0000005eef007220 */ /* 0x000fe20000410000 */
[----:B------:R-:W-:Y:S01]  /*7350*/  FMUL.FTZ R197, R238, R95 ;  /* 0x0000005feec57220 */ /* 0x000fe20000410000 */
[----:B------:R-:W-:Y:S01]  /*7360*/  FFMA.FTZ R223, R13, -R194, R246 ;  /* 0x800000c20ddf7223 */ /* 0x000fe200000100f6 */
[----:B------:R-:W-:Y:S01]  /*7370*/  FMUL.FTZ R126, R235, R94 ;  /* 0x0000005eeb7e7220 */ /* 0x000fe20000410000 */
[----:B------:R-:W-:Y:S01]  /*7380*/  FFMA.FTZ R0, R24, -R0, R187 ;  /* 0x8000000018007223 */ /* 0x000fe200000100bb */
[----:B0-----:R-:W-:Y:S01]  /*7390*/  FMUL.FTZ R208, R3, R88 ;  /* 0x0000005803d07220 */ /* 0x001fe20000410000 */
[----:B------:R-:W-:Y:S01]  /*73a0*/  FFMA.FTZ R221, R11, -R192, R134 ;  /* 0x800000c00bdd7223 */ /* 0x000fe20000010086 */
[----:B------:R-:W-:Y:S01]  /*73b0*/  FMUL.FTZ R194, R237, R199 ;  /* 0x000000c7edc27220 */ /* 0x000fe20000410000 */
[-C--:B------:R-:W-:Y:S01]  /*73c0*/  FFMA.FTZ R202, R0, R126.reuse, RZ ;  /* 0x0000007e00ca7223 */ /* 0x080fe200000100ff */
[----:B-1----:R-:W-:Y:S01]  /*73d0*/  FMUL.FTZ R212, R28, R207 ;  /* 0x000000cf1cd47220 */ /* 0x002fe20000410000 */
[-C--:B------:R-:W-:Y:S01]  /*73e0*/  FMUL.FTZ R192, R236, R197.reuse ;  /* 0x000000c5ecc07220 */ /* 0x080fe20000410000 */
        /* <DEDUP_REMOVED lines=8> */
[----:B------:R-:W-:Y:S01]  /*7470*/  STS [R251+0x848], R194 ;  /* 0x000848c2fb007388 */ /* 0x000fe20000000800 */
[----:B------:R-:W-:Y:S01]  /*7480*/  FFMA.FTZ R205, R231, R201, R204 ;  /* 0x000000c9e7cd7223 */ /* 0x000fe200000100cc */
[C---:B------:R-:W-:Y:S01]  /*7490*/  VIADD R209, R188.reuse, 0x180 ;  /* 0x00000180bcd17836 */ /* 0x040fe20000000000 */
[----:B------:R-:W-:Y:S01]  /*74a0*/  IADD3 R189, R188, 0x40, RZ ;  /* 0x00000040bcbd7810 */ /* 0x000fe20007ffe0ff */
[----:B------:R0:W-:Y:S01]  /*74b0*/  STS [R251+0x870], R210 ;  /* 0x000870d2fb007388 */ /* 0x0001e20000000800 */
[----:B------:R-:W-:Y:S01]  /*74c0*/  FFMA.FTZ R204, R230, R203, R205 ;  /* 0x000000cbe6cc7223 */ /* 0x000fe200000100cd */
[----:B------:R-:W-:Y:S01]  /*74d0*/  FMUL.FTZ R205, R4, R87 ;  /* 0x0000005704cd7220 */ /* 0x000fe20000410000 */
[----:B------:R-:W-:Y:S01]  /*74e0*/  IADD3 R191, R188, 0x60, RZ ;  /* 0x00000060bcbf7810 */ /* 0x000fe20007ffe0ff */
[----:B------:R-:W-:Y:S01]  /*74f0*/  STS [R251+0x844], R192 ;  /* 0x000844c0fb007388 */ /* 0x000fe20000000800 */
[----:B------:R-:W-:Y:S01]  /*7500*/  FFMA.FTZ R195, R229, R200, R204 ;  /* 0x000000c8e5c37223 */ /* 0x000fe200000100cc */
[----:B------:R-:W-:Y:S01]  /*7510*/  FMUL.FTZ R204, R5, R84 ;  /* 0x0000005405cc7220 */ /* 0x000fe20000410000 */
[----:B------:R-:W-:Y:S01]  /*7520*/  FMUL.FTZ R200, R34, R200 ;  /* 0x000000c822c87220 */ /* 0x000fe20000410000 */
[----:B------:R-:W-:Y:S01]  /*7530*/  STS [R251+0x840], R126 ;  /* 0x0008407efb007388 */ /* 0x000fe20000000800 */
[-C--:B------:R-:W-:Y:S01]  /*7540*/  FFMA.FTZ R198, R228, R208.reuse, R195 ;  /* 0x000000d0e4c67223 */ /* 0x080fe200000100c3 */
[----:B------:R-:W-:Y:S01]  /*7550*/  FMUL.FTZ R208, R33, R208 ;  /* 0x000000d021d07220 */ /* 0x000fe20000410000 */
[C---:B------:R-:W-:Y:S01]  /*7560*/  IADD3 R197, R188.reuse, 0xc0, RZ ;  /* 0x000000c0bcc57810 */ /* 0x040fe20007ffe0ff */
[----:B------:R-:W-:Y:S01]  /*7570*/  STS [R251+0x854], R200 ;  /* 0x000854c8fb007388 */ /* 0x000fe20000000800 */
[----:B------:R-:W-:Y:S01]  /*7580*/  FFMA.FTZ R193, R227, R205, R198 ;  /* 0x000000cde3c17223 */ /* 0x000fe200000100c6 */
[----:B------:R-:W-:Y:S01]  /*7590*/  FMUL.FTZ R198, R7, R80 ;  /* 0x0000005007c67220 */ /* 0x000fe20000410000 */
[----:B------:R-:W-:Y:S01]  /*75a0*/  IADD3 R199, R188, 0xe0, RZ ;  /* 0x000000e0bcc77810 */ /* 0x000fe20007ffe0ff */
[----:B------:R-:W-:Y:S01]  /*75b0*/  STS [R251+0x858], R208 ;  /* 0x000858d0fb007388 */ /* 0x000fe20000000800 */
[----:B------:R-:W-:Y:S01]  /*75c0*/  FFMA.FTZ R196, R226, R204, R193 ;  /* 0x000000cce2c47223 */ /* 0x000fe200000100c1 */
[----:B------:R-:W-:Y:S01]  /*75d0*/  FMUL.FTZ R193, R6, R83 ;  /* 0x0000005306c17220 */ /* 0x000fe20000410000 */
[----:B------:R-:W-:Y:S01]  /*75e0*/  FMUL.FTZ R214, R29, R198 ;  /* 0x000000c61dd67220 */ /* 0x000fe20000410000 */
[----:B------:R-:W-:Y:S01]  /*75f0*/  FMUL.FTZ R204, R31, R204 ;  /* 0x000000cc1fcc7220 */ /* 0x000fe20000410000 */
[----:B------:R-:W-:Y:S01]  /*7600*/  IADD3 R211, R188, 0x1a0, RZ ;  /* 0x000001a0bcd37810 */ /* 0x000fe20007ffe0ff */
[----:B------:R-:W-:Y:S01]  /*7610*/  FFMA.FTZ R195, R225, R193, R196 ;  /* 0x000000c1e1c37223 */ /* 0x000fe200000100c4 */
[----:B------:R-:W-:Y:S01]  /*7620*/  FMUL.FTZ R196, R32, R205 ;  /* 0x000000cd20c47220 */ /* 0x000fe20000410000 */
[----:B0-----:R-:W-:Y:S01]  /*7630*/  FMUL.FTZ R210, R30, R193 ;  /* 0x000000c11ed27220 */ /* 0x001fe20000410000 */
[----:B------:R-:W-:Y:S01]  /*7640*/  STS [R251+0x868], R214 ;  /* 0x000868d6fb007388 */ /* 0x000fe20000000800 */
[----:B------:R-:W-:Y:S01]  /*7650*/  FFMA.FTZ R212, R224, R198, R195 ;  /* 0x000000c6e0d47223 */ /* 0x000fe200000100c3 */
[----:B------:R-:W-:Y:S01]  /*7660*/  FMUL.FTZ R198, R35, R203 ;  /* 0x000000cb23c67220 */ /* 0x000fe20000410000 */
[C---:B------:R-:W-:Y:S01]  /*7670*/  VIADD R193, R188.reuse, 0x80 ;  /* 0x00000080bcc17836 */ /* 0x040fe20000000000 */
[----:B------:R0:W-:Y:S01]  /*7680*/  STS [R251+0x85c], R196 ;  /* 0x00085cc4fb007388 */ /* 0x0001e20000000800 */
[----:B------:R-:W-:Y:S01]  /*7690*/  FFMA.FTZ R207, R223, R207, R212 ;  /* 0x000000cfdfcf7223 */ /* 0x000fe200000100d4 */
[----:B------:R-:W-:Y:S01]  /*76a0*/  IADD3 R195, R188, 0xa0, RZ ;  /* 0x000000a0bcc37810 */ /* 0x000fe20007ffe0ff */
[C---:B------:R-:W-:Y:S01]  /*76b0*/  FMUL.FTZ R240, R245.reuse, R240 ;  /* 0x000000f0f5f07220 */ /* 0x040fe20000410000 */
[----:B------:R-:W-:Y:S01]  /*76c0*/  STS [R251+0x864], R210 ;  /* 0x000864d2fb007388 */ /* 0x000fe20000000800 */
[----:B------:R-:W-:Y:S01]  /*76d0*/  FFMA.FTZ R202, R222, R202, R207 ;  /* 0x000000cadeca7223 */ /* 0x000fe200000100cf */
[----:B------:R-:W-:Y:S01]  /*76e0*/  IADD3 R207, R188, 0x160, RZ ;  /* 0x00000160bccf7810 */ /* 0x000fe20007ffe0ff */
[----:B------:R-:W-:Y:S01]  /*76f0*/  FMUL.FTZ R245, R245, R218 ;  /* 0x000000daf5f57220 */ /* 0x000fe20000410000 */
[----:B------:R1:W-:Y:S01]  /*7700*/  STS [R251+0x860], R204 ;  /* 0x000860ccfb007388 */ /* 0x0003e20000000800 */
[----:B------:R-:W-:Y:S01]  /*7710*/  FFMA.FTZ R127, R221, R127, R202 ;  /* 0x0000007fdd7f7223 */ /* 0x000fe200000100ca */
[----:B0-----:R-:W-:Y:S01]  /*7720*/  FMUL.FTZ R196, R234, R201 ;  /* 0x000000c9eac47220 */ /* 0x001fe20000410000 */
[----:B------:R-:W-:Y:S01]  /*7730*/  VIADD R201, R188, 0x100 ;  /* 0x00000100bcc97836 */ /* 0x000fe20000000000 */
[----:B------:R-:W-:Y:S01]  /*7740*/  STS [R251+0x850], R198 ;  /* 0x000850c6fb007388 */ /* 0x000fe20000000800 */
[----:B------:R-:W-:Y:S01]  /*7750*/  FFMA.FTZ R220, R206, R220, R127 ;  /* 0x000000dccedc7223 */ /* 0x000fe2000001007f */
[C---:B------:R-:W-:Y:S01]  /*7760*/  IADD3 R127, R188.reuse, 0x20, RZ ;  /* 0x00000020bc7f7810 */ /* 0x040fe20007ffe0ff */
[----:B------:R-:W-:Y:S01]  /*7770*/  FMUL.FTZ R129, R101, R129 ;  /* 0x0000008165817220 */ /* 0x000fe20000410000 */
[----:B------:R-:W-:Y:S01]  /*7780*/  STS [R251+0x84c], R196 ;  /* 0x00084cc4fb007388 */ /* 0x000fe20000000800 */
[----:B------:R-:W-:Y:S01]  /*7790*/  IADD3 R203, R188, 0x120, RZ ;  /* 0x00000120bccb7810 */ /* 0x000fe20007ffe0ff */
[----:B------:R-:W-:Y:S01]  /*77a0*/  FMUL.FTZ R128, R100, R128 ;  /* 0x0000008064807220 */ /* 0x000fe20000410000 */
[----:B------:R-:W-:Y:S01]  /*77b0*/  IADD3 R205, R188, 0x140, RZ ;  /* 0x00000140bccd7810 */ /* 0x000fe20007ffe0ff */
[----:B------:R-:W-:Y:S01]  /*77c0*/  FMUL.FTZ R252, R98, R252 ;  /* 0x000000fc62fc7220 */ /* 0x000fe20000410000 */
[----:B------:R-:W-:Y:S01]  /*77d0*/  IADD3 R213, R188, 0x1c0, RZ ;  /* 0x000001c0bcd57810 */ /* 0x000fe20007ffe0ff */
[----:B------:R-:W-:Y:S01]  /*77e0*/  FMUL.FTZ R248, R86, R248 ;  /* 0x000000f856f87220 */ /* 0x000fe20000410000 */
[----:B------:R-:W-:Y:S01]  /*77f0*/  IADD3 R215, R188, 0x1e0, RZ ;  /* 0x000001e0bcd77810 */ /* 0x000fe20007ffe0ff */
[----:B------:R-:W-:Y:S01]  /*7800*/  FMUL.FTZ R132, R77, R132 ;  /* 0x000000844d847220 */ /* 0x000fe20000410000 */
[-C--:B------:R-:W-:Y:S01]  /*7810*/  LEA.HI.SX32 R207, R207, R188.reuse, 0x1b ;  /* 0x000000bccfcf7211 */ /* 0x080fe200078fdaff */
[----:B------:R-:W-:Y:S01]  /*7820*/  FMUL.FTZ R181, R97, R181 ;  /* 0x000000b561b57220 */ /* 0x000fe20000410000 */
[----:B------:R-:W-:Y:S01]  /*7830*/  LEA.HI.SX32 R127, R127, R188, 0x1b ;  /* 0x000000bc7f7f7211 */ /* 0x000fe200078fdaff */
[----:B------:R-:W-:Y:S01]  /*7840*/  FMUL.FTZ R250, R96, R250 ;  /* 0x000000fa60fa7220 */ /* 0x000fe20000410000 */
[-C--:B------:R-:W-:Y:S01]  /*7850*/  LEA.HI.SX32 R189, R189, R188.reuse, 0x1b ;  /* 0x000000bcbdbd7211 */ /* 0x080fe200078fdaff */
[----:B------:R-:W-:Y:S01]  /*7860*/  FMUL.FTZ R183, R99, R183 ;  /* 0x000000b763b77220 */ /* 0x000fe20000410000 */
[----:B------:R-:W-:Y:S01]  /*7870*/  LEA.HI.SX32 R191, R191, R188, 0x1b ;  /* 0x000000bcbfbf7211 */ /* 0x000fe200078fdaff */
[----:B------:R-:W-:Y:S01]  /*7880*/  FMUL.FTZ R134, R78, R134 ;  /* 0x000000864e867220 */ /* 0x000fe20000410000 */
[----:B------:R-:W-:Y:S01]  /*7890*/  LEA.HI.SX32 R193, R193, R188, 0x1b ;  /* 0x000000bcc1c17211 */ /* 0x000fe200078fdaff */
[----:B------:R-:W-:Y:S01]  /*78a0*/  FMUL.FTZ R246, R82, R246 ;  /* 0x000000f652f67220 */ /* 0x000fe20000410000 */
[-C--:B------:R-:W-:Y:S01]  /*78b0*/  LEA.HI.SX32 R195, R195, R188.reuse, 0x1b ;  /* 0x000000bcc3c37211 */ /* 0x080fe200078fdaff */
[----:B------:R-:W-:Y:S01]  /*78c0*/  USHF.R.S32.HI UR17, URZ, 0x1f, UR49 ;  /* 0x0000001f3f117899 */ /* 0x000fe20008011431 */
        /* <DEDUP_REMOVED lines=8> */
[----:B-1----:R-:W-:Y:S02]  /*7950*/  LEA.HI.SX32 R204, R215, R188, 0x1b ;  /* 0x000000bcd7cc7211 */ /* 0x002fe400078fdaff */
[----:B------:R-:W-:Y:S02]  /*7960*/  LEA R209, R207, UR16, 0x2 ;  /* 0x00000010cfd17c11 */ /* 0x000fe4000f8e10ff */
[----:B------:R-:W-:Y:S02]  /*7970*/  LEA R219, R127, UR16, 0x2 ;  /* 0x000000107fdb7c11 */ /* 0x000fe4000f8e10ff */
[----:B------:R-:W-:Y:S01]  /*7980*/  LEA R218, R189, UR16, 0x2 ;  /* 0x00000010bdda7c11 */ /* 0x000fe2000f8e10ff */
[----:B------:R-:W-:Y:S01]  /*7990*/  BAR.SYNC.DEFER_BLOCKING 0x0 ;  /* 0x0000000000007b1d */ /* 0x000fe20000010000 */
        /* <DEDUP_REMOVED lines=9> */
[----:B------:R-:W-:Y:S01]  /*7a30*/  LEA R207, R126, UR16, 0x2 ;  /* 0x000000107ecf7c11 */ /* 0x000fe2000f8e10ff */
[----:B------:R-:W-:Y:S01]  /*7a40*/  FMUL.FTZ R126, R103, R187 ;  /* 0x000000bb677e7220 */ /* 0x000fe20000410000 */
        /* <DEDUP_REMOVED lines=21> */
[----:B-1----:R-:W-:-:S03]  /*7ba0*/  HFMA2.MMA R129, -RZ, RZ, 0, 0 ;  /* 0x00000000ff817435 */ /* 0x002fc600000001ff */
[----:B------:R1:W-:Y:S01]  /*7bb0*/  STS [R251+0x1094], R252 ;  /* 0x001094fcfb007388 */ /* 0x0003e20000000800 */
[----:B--2---:R-:W-:-:S03]  /*7bc0*/  FMUL.FTZ R128, R85, R133 ;  /* 0x0000008555807220 */ /* 0x004fc60000410000 */
[----:B------:R2:W-:Y:S01]  /*7bd0*/  STS [R251+0x10a4], R248 ;  /* 0x0010a4f8fb007388 */ /* 0x0005e20000000800 */
[----:B---3--:R-:W-:-:S03]  /*7be0*/  FMUL.FTZ R126, R89, R135 ;  /* 0x00000087597e7220 */ /* 0x008fc60000410000 */
[----:B------:R3:W-:Y:S01]  /*7bf0*/  STS [R251+0x10a8], R128 ;  /* 0x0010a880fb007388 */ /* 0x0007e20000000800 */
[----:B-1----:R-:W-:-:S03]  /*7c00*/  IMAD R252, R122, UR48, RZ ;  /* 0x000000307afc7c24 */ /* 0x002fc6000f8e02ff */
[----:B------:R1:W-:Y:S01]  /*7c10*/  STS [R251+0x1084], R130 ;  /* 0x00108482fb007388 */ /* 0x0003e20000000800 */
[----:B--2---:R-:W-:-:S03]  /*7c20*/  IMAD R248, R118, UR48, RZ ;  /* 0x0000003076f87c24 */ /* 0x004fc6000f8e02ff */
[----:B------:R2:W-:Y:S01]  /*7c30*/  STS [R251+0x10a0], R126 ;  /* 0x0010a07efb007388 */ /* 0x0005e20000000800 */
[----:B------:R-:W-:Y:S02]  /*7c40*/  IMAD R133, R123, UR47, R252 ;  /* 0x0000002f7b857c24 */ /* 0x000fe4000f8e02fc */
[----:B---3--:R-:W-:Y:S01]  /*7c50*/  IMAD.MOV.U32 R128, RZ, RZ, R188 ;  /* 0x000000ffff807224 */ /* 0x008fe200078e00bc */
[----:B------:R3:W-:Y:S01]  /*7c60*/  STS [R251+0x10b8], R132 ;  /* 0x0010b884fb007388 */ /* 0x0007e20000000800 */
[----:B-1----:R-:W-:Y:S01]  /*7c70*/  FMUL.FTZ R130, R81, R131 ;  /* 0x0000008351827220 */ /* 0x002fe20000410000 */
[----:B------:R-:W-:Y:S02]  /*7c80*/  IMAD R131, R119, UR47, R248 ;  /* 0x0000002f77837c24 */ /* 0x000fe4000f8e02f8 */
[----:B------:R1:W-:Y:S01]  /*7c90*/  STS [R251+0x1098], R181 ;  /* 0x001098b5fb007388 */ /* 0x0003e20000000800 */
[----:B--2---:R-:W-:-:S03]  /*7ca0*/  IMAD.WIDE.U32 R126, R118, UR47, R128 ;  /* 0x0000002f767e7c25 */ /* 0x004fc6000f8e0080 */
[----:B------:R2:W-:Y:S01]  /*7cb0*/  STS [R251+0x10b0], R130 ;  /* 0x0010b082fb007388 */ /* 0x0005e20000000800 */
[----:B------:R-:W-:Y:S01]  /*7cc0*/  IMAD.WIDE.U32 R128, R122, UR47, R128 ;  /* 0x0000002f7a807c25 */ /* 0x000fe2000f8e0080 */
[----:B---3--:R-:W-:Y:S02]  /*7cd0*/  SHF.R.S32.HI R132, RZ, 0x1f, R173 ;  /* 0x0000001fff847819 */ /* 0x008fe400000114ad */
[----:B------:R3:W-:Y:S01]  /*7ce0*/  STS [R251+0x109c], R250 ;  /* 0x00109cfafb007388 */ /* 0x0007e20000000800 */
[----:B------:R-:W-:Y:S02]  /*7cf0*/  IADD3 R127, R127, R131, RZ ;  /* 0x000000837f7f7210 */ /* 0x000fe40007ffe0ff */
[----:B-1----:R-:W-:Y:S01]  /*7d00*/  IADD3 R181, R38, -UR49, -R188 ;  /* 0x8000003126b57c10 */ /* 0x002fe2000fffe8bc */
[----:B------:R1:W-:Y:S01]  /*7d10*/  STS [R251+0x1090], R183 ;  /* 0x001090b7fb007388 */ /* 0x0003e20000000800 */
[----:B------:R-:W-:Y:S01]  /*7d20*/  IADD3 R129, R129, R133, RZ ;  /* 0x0000008581817210 */ /* 0x000fe20007ffe0ff */
[C---:B--2---:R-:W-:Y:S01]  /*7d30*/  IMAD R130, R132.reuse, UR42, RZ ;  /* 0x0000002a84827c24 */ /* 0x044fe2000f8e02ff */
[----:B------:R-:W-:Y:S01]  /*7d40*/  ISETP.GE.AND P1, PT, R181, 0x1, PT ;  /* 0x00000001b500780c */ /* 0x000fe20003f26270 */
[----:B------:R-:W-:Y:S01]  /*7d50*/  IMAD R132, R132, UR44, RZ ;  /* 0x0000002c84847c24 */ /* 0x000fe2000f8e02ff */
[----:B------:R2:W-:Y:S01]  /*7d60*/  STS [R251+0x10b4], R134 ;  /* 0x0010b486fb007388 */ /* 0x0005e20000000800 */
[----:B---3--:R-:W-:Y:S01]  /*7d70*/  FMUL.FTZ R250, R74, R185 ;  /* 0x000000b94afa7220 */ /* 0x008fe20000410000 */
[----:B------:R-:W-:-:S02]  /*7d80*/  IMAD R185, R173, UR43, R130 ;  /* 0x0000002badb97c24 */ /* 0x000fc4000f8e0282 */
[C---:B------:R-:W-:Y:S01]  /*7d90*/  IMAD.WIDE.U32 R126, R173.reuse, UR42, R126 ;  /* 0x0000002aad7e7c25 */ /* 0x040fe2000f8e007e */
[----:B------:R3:W-:Y:S03]  /*7da0*/  STS [R251+0x10ac], R246 ;  /* 0x0010acf6fb007388 */ /* 0x0007e60000000800 */
[C---:B-1----:R-:W-:Y:S01]  /*7db0*/  IMAD R183, R173.reuse, UR45, R132 ;  /* 0x0000002dadb77c24 */ /* 0x042fe2000f8e0284 */
[----:B------:R3:W-:Y:S01]  /*7dc0*/  STS [R251+0x10bc], R250 ;  /* 0x0010bcfafb007388 */ /* 0x0007e20000000800 */
[----:B------:R-:W-:Y:S01]  /*7dd0*/  IMAD.WIDE.U32 R128, R173, UR44, R128 ;  /* 0x0000002cad807c25 */ /* 0x000fe2000f8e0080 */
[----:B------:R-:W-:Y:S03]  /*7de0*/  BAR.SYNC.DEFER_BLOCKING 0x0 ;  /* 0x0000000000007b1d */ /* 0x000fe60000010000 */
[----:B------:R-:W-:Y:S01]  /*7df0*/  IMAD.IADD R185, R127, 0x1, R185 ;  /* 0x000000017fb97824 */ /* 0x000fe200078e02b9 */
[----:B------:R-:W-:-:S02]  /*7e00*/  IADD3 R183, R129, R183, RZ ;  /* 0x000000b781b77210 */ /* 0x000fc40007ffe0ff */
[----:B--2---:R-:W-:Y:S02]  /*7e10*/  IADD3 R134, P2, R126, UR49, RZ ;  /* 0x000000317e867c10 */ /* 0x004fe4000ff5e0ff */
[----:B------:R-:W-:Y:S02]  /*7e20*/  IADD3 R132, P3, R128, UR49, RZ ;  /* 0x0000003180847c10 */ /* 0x000fe4000ff7e0ff */
[----:B------:R-:W-:Y:S02]  /*7e30*/  IADD3.X R135, R185, UR17, RZ, P2, !PT ;  /* 0x00000011b9877c10 */ /* 0x000fe400097fe4ff */
[----:B------:R-:W-:Y:S01]  /*7e40*/  IADD3.X R133, R183, UR17, RZ, P3, !PT ;  /* 0x00000011b7857c10 */ /* 0x000fe20009ffe4ff */
[----:B0--34-:R-:W-:Y:S08]  /*7e50*/  @!P1 BRA `(.L_x_7677) ;  /* 0x0000000000409947 */ /* 0x019ff00003800000 */
        /* <DEDUP_REMOVED lines=16> */
.L_x_7677:
[----:B------:R-:W-:Y:S05]  /*7f60*/  BSYNC B0 ;  /* 0x0000000000007941 */ /* 0x000fea0003800000 */
.L_x_7676:
        /* <DEDUP_REMOVED lines=16> */
[----:B------:R-:W-:Y:S01]  /*8070*/  IMAD.U32 R129, RZ, RZ, UR17 ;  /* 0x00000011ff817e24 */ /* 0x000fe2000f8e00ff */
[----:B------:R-:W-:-:S03]  /*8080*/  MOV R133, UR17 ;  /* 0x0000001100857c02 */ /* 0x000fc60008000f00 */
[----:B------:R-:W-:-:S04]  /*8090*/  IMAD.WIDE R128, R129, 0x4, R130 ;  /* 0x0000000481807825 */ /* 0x000fc800078e0282 */
[----:B------:R-:W-:-:S04]  /*80a0*/  IMAD.WIDE R132, R133, 0x4, R126 ;  /* 0x0000000485847825 */ /* 0x000fc800078e027e */
[----:B------:R-:W-:-:S04]  /*80b0*/  IMAD.WIDE.U32 R128, R120, UR54, R128 ;  /* 0x0000003678807c25 */ /* 0x000fc8000f8e0080 */
[----:B------:R-:W-:Y:S01]  /*80c0*/  IMAD.WIDE.U32 R132, R124, UR54, R132 ;  /* 0x000000367c847c25 */ /* 0x000fe2000f8e0084 */
[----:B------:R-:W-:-:S04]  /*80d0*/  IADD3 R129, R129, R183, RZ ;  /* 0x000000b781817210 */ /* 0x000fc80007ffe0ff */
[----:B------:R-:W-:Y:S01]  /*80e0*/  IADD3 R133, R133, R135, RZ ;  /* 0x0000008785857210 */ /* 0x000fe20007ffe0ff */
[----:B------:R1:W-:Y:S04]  /*80f0*/  REDG.E.ADD.F32.FTZ.RN.STRONG.GPU desc[UR28][R128.64+-0x780], R203 ;  /* 0xfff880cb800079a6 */ /* 0x0003e8000c10f39c */
[----:B0-----:R1:W-:Y:S02]  /*8100*/  REDG.E.ADD.F32.FTZ.RN.STRONG.GPU desc[UR28][R132.64+-0x780], R219 ;  /* 0xfff880db840079a6 */ /* 0x0013e4000c10f39c */
.L_x_7679:
[----:B------:R-:W-:Y:S05]  /*8110*/  BSYNC B0 ;  /* 0x0000000000007941 */ /* 0x000fea0003800000 */
.L_x_7678:
        /* <DEDUP_REMOVED lines=18> */
.L_x_7681:
[----:B------:R-:W-:Y:S05]  /*8240*/  BSYNC B0 ;  /* 0x0000000000007941 */ /* 0x000fea0003800000 */
.L_x_7680:
[----:B------:R-:W3:Y:S01]  /*8250*/  LDS R217, [R217+0x1200] ;  /* 0x00120000d9d97984 */ /* 0x000ee20000000800 */
[----:B------:R-:W-:Y:S04]  /*8260*/  BSSY B0, `(.L_x_7682) ;  /* 0x0000004000007945 */ /* 0x000fe80003800000 */
[----:B------:R-:W-:Y:S05]  /*8270*/  @!P2 BRA `(.L_x_7683) ;  /* 0x000000000008a947 */ /* 0x000fea0003800000 */
[----:B------:R4:W-:Y:S04]  /*8280*/  REDG.E.ADD.F32.FTZ.RN.STRONG.GPU desc[UR28][R128.64+-0x680], R201 ;  /* 0xfff980c9800079a6 */ /* 0x0009e8000c10f39c */
[----:B---3--:R4:W-:Y:S02]  /*8290*/  REDG.E.ADD.F32.FTZ.RN.STRONG.GPU desc[UR28][R126.64+-0x680], R217 ;  /* 0xfff980d97e0079a6 */ /* 0x0089e4000c10f39c */
.L_x_7683:
[----:B------:R-:W-:Y:S05]  /*82a0*/  BSYNC B0 ;  /* 0x0000000000007941 */ /* 0x000fea0003800000 */
.L_x_7682:
        /* <DEDUP_REMOVED lines=11> */
.L_x_7685:
[----:B------:R-:W-:Y:S05]  /*8360*/  BSYNC B0 ;  /* 0x0000000000007941 */ /* 0x000fea0003800000 */
.L_x_7684:
[----:B------:R-:W0:Y:S01]  /*8370*/  LDS R215, [R215+0x1300] ;  /* 0x00130000d7d77984 */ /* 0x000e220000000800 */
[----:B------:R-:W-:Y:S04]  /*8380*/  BSSY B0, `(.L_x_7686) ;  /* 0x0000004000007945 */ /* 0x000fe80003800000 */
[----:B------:R-:W-:Y:S05]  /*8390*/  @!P1 BRA `(.L_x_7687) ;  /* 0x0000000000089947 */ /* 0x000fea0003800000 */
[----:B------:R1:W-:Y:S04]  /*83a0*/  REDG.E.ADD.F32.FTZ.RN.STRONG.GPU desc[UR28][R128.64+-0x580], R199 ;  /* 0xfffa80c7800079a6 */ /* 0x0003e8000c10f39c */
[----:B0-----:R1:W-:Y:S02]  /*83b0*/  REDG.E.ADD.F32.FTZ.RN.STRONG.GPU desc[UR28][R126.64+-0x580], R215 ;  /* 0xfffa80d77e0079a6 */ /* 0x0013e4000c10f39c */
.L_x_7687:
[----:B------:R-:W-:Y:S05]  /*83c0*/  BSYNC B0 ;  /* 0x0000000000007941 */ /* 0x000fea0003800000 */
.L_x_7686:
[----:B-12---:R1:W2:Y:S01]  /*83d0*/  LDS R131, [R214+0x1380] ;  /* 0x00138000d6837984 */ /* 0x0062a20000000800 */
[----:B------:R-:W-:Y:S04]  /*83e0*/  BSSY B0, `(.L_x_7688) ;  /* 0x0000004000007945 */ /* 0x000fe80003800000 */
[----:B------:R-:W-:Y:S05]  /*83f0*/  @!P2 BRA `(.L_x_7689) ;  /* 0x000000000008a947 */ /* 0x000fea0003800000 */
[----:B------:R0:W-:Y:S04]  /*8400*/  REDG.E.ADD.F32.FTZ.RN.STRONG.GPU desc[UR28][R128.64+-0x500], R198 ;  /* 0xfffb00c6800079a6 */ /* 0x0001e8000c10f39c */
[----:B--2---:R2:W-:Y:S02]  /*8410*/  REDG.E.ADD.F32.FTZ.RN.STRONG.GPU desc[UR28][R126.64+-0x500], R131 ;  /* 0xfffb00837e0079a6 */ /* 0x0045e4000c10f39c */
.L_x_7689:
[----:B------:R-:W-:Y:S05]  /*8420*/  BSYNC B0 ;  /* 0x0000000000007941 */ /* 0x000fea0003800000 */
.L_x_7688:
[----:B------:R-:W0:Y:S01]  /*8430*/  LDS R213, [R213+0x1400] ;  /* 0x00140000d5d57984 */ /* 0x000e220000000800 */
[----:B------:R-:W-:Y:S04]  /*8440*/  BSSY B0, `(.L_x_7690) ;  /* 0x0000004000007945 */ /* 0x000fe80003800000 */
[----:B------:R-:W-:Y:S05]  /*8450*/  @!P3 BRA `(.L_x_7691) ;  /* 0x000000000008b947 */ /* 0x000fea0003800000 */
[----:B------:R1:W-:Y:S04]  /*8460*/  REDG.E.ADD.F32.FTZ.RN.STRONG.GPU desc[UR28][R128.64+-0x480], R197 ;  /* 0xfffb80c5800079a6 */ /* 0x0003e8000c10f39c */
[----:B0-----:R1:W-:Y:S02]  /*8470*/  REDG.E.ADD.F32.FTZ.RN.STRONG.GPU desc[UR28][R126.64+-0x480], R213 ;  /* 0xfffb80d57e0079a6 */ /* 0x0013e4000c10f39c */
.L_x_7691:
[----:B------:R-:W-:Y:S05]  /*8480*/  BSYNC B0 ;  /* 0x0000000000007941 */ /* 0x000fea0003800000 */
.L_x_7690:
[----:B--2---:R2:W0:Y:S01]  /*8490*/  LDS R131, [R212+0x1480] ;  /* 0x00148000d4837984 */ /* 0x0044220000000800 */
[----:B------:R-:W-:Y:S04]  /*84a0*/  BSSY B0, `(.L_x_7692) ;  /* 0x0000004000007945 */ /* 0x000fe80003800000 */
[----:B------:R-:W-:Y:S05]  /*84b0*/  @!P4 BRA `(.L_x_7693) ;  /* 0x000000000008c947 */ /* 0x000fea0003800000 */
[----:B------:R1:W-:Y:S04]  /*84c0*/  REDG.E.ADD.F32.FTZ.RN.STRONG.GPU desc[UR28][R128.64+-0x400], R196 ;  /* 0xfffc00c4800079a6 */ /* 0x0003e8000c10f39c */
[----:B0-----:R1:W-:Y:S02]  /*84d0*/  REDG.E.ADD.F32.FTZ.RN.STRONG.GPU desc[UR28][R126.64+-0x400], R131 ;  /* 0xfffc00837e0079a6 */ /* 0x0013e4000c10f39c */
.L_x_7693:
[----:B------:R-:W-:Y:S05]  /*84e0*/  BSYNC B0 ;  /* 0x0000000000007941 */ /* 0x000fea0003800000 */
.L_x_7692:
[----:B------:R-:W0:Y:S01]  /*84f0*/  LDS R211, [R211+0x1500] ;  /* 0x00150000d3d37984 */ /* 0x000e220000000800 */
[----:B------:R-:W-:Y:S04]  /*8500*/  BSSY B0, `(.L_x_7694) ;  /* 0x0000004000007945 */ /* 0x000fe80003800000 */
[----:B------:R-:W-:Y:S05]  /*8510*/  @!P5 BRA `(.L_x_7695) ;  /* 0x000000000008d947 */ /* 0x000fea0003800000 */
[----:B------:R1:W-:Y:S04]  /*8520*/  REDG.E.ADD.F32.FTZ.RN.STRONG.GPU desc[UR28][R128.64+-0x380], R195 ;  /* 0xfffc80c3800079a6 */ /* 0x0003e8000c10f39c */
[----:B0-----:R1:W-:Y:S02]  /*8530*/  REDG.E.ADD.F32.FTZ.RN.STRONG.GPU desc[UR28][R126.64+-0x380], R211 ;  /* 0xfffc80d37e0079a6 */ /* 0x0013e4000c10f39c */
.L_x_7695:
[----:B------:R-:W-:Y:S05]  /*8540*/  BSYNC B0 ;  /* 0x0000000000007941 */ /* 0x000fea0003800000 */
.L_x_7694:
        /* <DEDUP_REMOVED lines=11> */
.L_x_7697:
[----:B------:R-:W-:Y:S05]  /*8600*/  BSYNC B0 ;  /* 0x0000000000007941 */ /* 0x000fea0003800000 */
.L_x_7696:
[----:B------:R-:W0:Y:S01]  /*8610*/  LDS R209, [R209+0x1600] ;  /* 0x00160000d1d17984 */ /* 0x000e220000000800 */
[----:B------:R-:W-:Y:S04]  /*8620*/  BSSY B0, `(.L_x_7698) ;  /* 0x0000004000007945 */ /* 0x000fe80003800000 */
[----:B------:R-:W-:Y:S05]  /*8630*/  @!P1 BRA `(.L_x_7699) ;  /* 0x0000000000089947 */ /* 0x000fea0003800000 */
[----:B------:R1:W-:Y:S04]  /*8640*/  REDG.E.ADD.F32.FTZ.RN.STRONG.GPU desc[UR28][R128.64+-0x280], R193 ;  /* 0xfffd80c1800079a6 */ /* 0x0003e8000c10f39c */
[----:B0-----:R0:W-:Y:S02]  /*8650*/  REDG.E.ADD.F32.FTZ.RN.STRONG.GPU desc[UR28][R126.64+-0x280], R209 ;  /* 0xfffd80d17e0079a6 */ /* 0x0011e4000c10f39c */
.L_x_7699:
[----:B------:R-:W-:Y:S05]  /*8660*/  BSYNC B0 ;  /* 0x0000000000007941 */ /* 0x000fea0003800000 */
.L_x_7698:
[----:B01----:R0:W1:Y:S01]  /*8670*/  LDS R131, [R208+0x1680] ;  /* 0x00168000d0837984 */ /* 0x0030620000000800 */
[----:B------:R-:W-:Y:S04]  /*8680*/  BSSY B0, `(.L_x_7700) ;  /* 0x0000004000007945 */ /* 0x000fe80003800000 */
[----:B------:R-:W-:Y:S05]  /*8690*/  @!P2 BRA `(.L_x_7701) ;  /* 0x000000000008a947 */ /* 0x000fea0003800000 */
[----:B------:R0:W-:Y:S04]  /*86a0*/  REDG.E.ADD.F32.FTZ.RN.STRONG.GPU desc[UR28][R128.64+-0x200], R192 ;  /* 0xfffe00c0800079a6 */ /* 0x0001e8000c10f39c */
[----:B-1----:R0:W-:Y:S02]  /*86b0*/  REDG.E.ADD.F32.FTZ.RN.STRONG.GPU desc[UR28][R126.64+-0x200], R131 ;  /* 0xfffe00837e0079a6 */ /* 0x0021e4000c10f39c */
.L_x_7701:
[----:B------:R-:W-:Y:S05]  /*86c0*/  BSYNC B0 ;  /* 0x0000000000007941 */ /* 0x000fea0003800000 */
.L_x_7700:
[----:B------:R-:W0:Y:S01]  /*86d0*/  LDS R207, [R207+0x1700] ;  /* 0x00170000cfcf7984 */ /* 0x000e220000000800 */
[----:B------:R-:W-:Y:S04]  /*86e0*/  BSSY B0, `(.L_x_7702) ;  /* 0x0000004000007945 */ /* 0x000fe80003800000 */
[----:B------:R-:W-:Y:S05]  /*86f0*/  @!P3 BRA `(.L_x_7703) ;  /* 0x000000000008b947 */ /* 0x000fea0003800000 */
[----:B------:R1:W-:Y:S04]  /*8700*/  REDG.E.ADD.F32.FTZ.RN.STRONG.GPU desc[UR28][R128.64+-0x180], R191 ;  /* 0xfffe80bf800079a6 */ /* 0x0003e8000c10f39c */
[----:B0-----:R0:W-:Y:S02]  /*8710*/  REDG.E.ADD.F32.FTZ.RN.STRONG.GPU desc[UR28][R126.64+-0x180], R207 ;  /* 0xfffe80cf7e0079a6 */ /* 0x0011e4000c10f39c */
.L_x_7703:
[----:B------:R-:W-:Y:S05]  /*8720*/  BSYNC B0 ;  /* 0x0000000000007941 */ /* 0x000fea0003800000 */
.L_x_7702:
[----:B01----:R0:W1:Y:S01]  /*8730*/  LDS R131, [R206+0x1780] ;  /* 0x00178000ce837984 */ /* 0x0030620000000800 */
[----:B------:R-:W-:Y:S04]  /*8740*/  BSSY B0, `(.L_x_7704) ;  /* 0x0000004000007945 */ /* 0x000fe80003800000 */
[----:B------:R-:W-:Y:S05]  /*8750*/  @!P4 BRA `(.L_x_7705) ;  /* 0x000000000008c947 */ /* 0x000fea0003800000 */
[----:B------:R0:W-:Y:S04]  /*8760*/  REDG.E.ADD.F32.FTZ.RN.STRONG.GPU desc[UR28][R128.64+-0x100], R189 ;  /* 0xffff00bd800079a6 */ /* 0x0001e8000c10f39c */
[----:B-1----:R0:W-:Y:S02]  /*8770*/  REDG.E.ADD.F32.FTZ.RN.STRONG.GPU desc[UR28][R126.64+-0x100], R131 ;  /* 0xffff00837e0079a6 */ /* 0x0021e4000c10f39c */
.L_x_7705:
[----:B------:R-:W-:Y:S05]  /*8780*/  BSYNC B0 ;  /* 0x0000000000007941 */ /* 0x000fea0003800000 */
.L_x_7704:
[----:B01----:R0:W1:Y:S01]  /*8790*/  LDS R131, [R204+0x1800] ;  /* 0x00180000cc837984 */ /* 0x0030620000000800 */
[----:B------:R-:W-:Y:S04]  /*87a0*/  BSSY B0, `(.L_x_7706) ;  /* 0x0000004000007945 */ /* 0x000fe80003800000 */
[----:B------:R-:W-:Y:S05]  /*87b0*/  @!P5 BRA `(.L_x_7707) ;  /* 0x000000000008d947 */ /* 0x000fea0003800000 */
[----:B------:R0:W-:Y:S04]  /*87c0*/  REDG.E.ADD.F32.FTZ.RN.STRONG.GPU desc[UR28][R128.64+-0x80], R187 ;  /* 0xffff80bb800079a6 */ /* 0x0001e8000c10f39c */
[----:B-1----:R0:W-:Y:S02]  /*87d0*/  REDG.E.ADD.F32.FTZ.RN.STRONG.GPU desc[UR28][R126.64+-0x80], R131 ;  /* 0xffff80837e0079a6 */ /* 0x0021e4000c10f39c */
.L_x_7707:
[----:B------:R-:W-:Y:S05]  /*87e0*/  BSYNC B0 ;  /* 0x0000000000007941 */ /* 0x000fea0003800000 */
.L_x_7706:
[----:B0---4-:R-:W0:Y:S01]  /*87f0*/  SHFL.DOWN P1, R129, R220, 0x1, 0x1f ;  /* 0x08201f00dc817f89 */ /* 0x011e220000020000 */
[-C--:B------:R-:W-:Y:S01]  /*8800*/  FMUL.FTZ R127, R11, R10.reuse ;  /* 0x0000000a0b7f7220 */ /* 0x080fe20000410000 */
[C---:B------:R-:W-:Y:S01]  /*8810*/  FMUL.FTZ R10, R37.reuse, R10 ;  /* 0x0000000a250a7220 */ /* 0x040fe20000410000 */
[-C--:B------:R-:W-:Y:S01]  /*8820*/  FMUL.FTZ R16, R16, R5.reuse ;  /* 0x0000000510107220 */ /* 0x080fe20000410000 */
        /* <DEDUP_REMOVED lines=20> */
[----:B0-----:R-:W-:Y:S01]  /*8970*/  @P1 FADD R129, R220, R129 ;  /* 0x00000081dc811221 */ /* 0x001fe20000000000 */
[C---:B------:R-:W-:Y:S01]  /*8980*/  FMUL.FTZ R2, R37.reuse, R2 ;  /* 0x0000000225027220 */ /* 0x040fe20000410000 */
[C---:B------:R-:W-:Y:S01]  /*8990*/  FMUL.FTZ R179, R37.reuse, R179 ;  /* 0x000000b325b37220 */ /* 0x040fe20000410000 */
[C---:B------:R-:W-:Y:S01]  /*89a0*/  FMUL.FTZ R244, R37.reuse, R244 ;  /* 0x000000f425f47220 */ /* 0x040fe20000410000 */
[C---:B------:R-:W-:Y:S01]  /*89b0*/  FMUL.FTZ R243, R37.reuse, R243 ;  /* 0x000000f325f37220 */ /* 0x040fe20000410000 */
[----:B------:R-:W0:Y:S01]  /*89c0*/  SHFL.DOWN P1, R126, R129, 0x2, 0x1f ;  /* 0x08401f00817e7f89 */ /* 0x000e220000020000 */
        /* <DEDUP_REMOVED lines=28> */
[----:B-1----:R-:W0:Y:S01]  /*8b90*/  SHFL.DOWN P1, R131, R126, 0x4, 0x1f ;  /* 0x08801f007e837f89 */ /* 0x002e220000020000 */
        /* <DEDUP_REMOVED lines=51> */
.L_x_7709:
[----:B------:R-:W-:Y:S05]  /*8ed0*/  BSYNC B0 ;  /* 0x0000000000007941 */ /* 0x000fea0003800000 */
.L_x_7708:
[----:B------:R-:W-:Y:S02]  /*8ee0*/  UIADD3 UR5, UR5, 0x1, URZ ;  /* 0x0000000105057890 */ /* 0x000fe4000fffe03f */
[----:B------:R-:W-:Y:S02]  /*8ef0*/  UIADD3 UR6, UP1, UR6, 0x1, URZ ;  /* 0x0000000106067890 */ /* 0x000fe4000ff3e03f */
[----:B------:R-:W-:Y:S02]  /*8f00*/  UISETP.GE.AND UP0, UPT, UR5, UR51, UPT ;  /* 0x000000330500728c */ /* 0x000fe4000bf06270 */
[----:B------:R-:W-:-:S04]  /*8f10*/  UIADD3.X UR7, URZ, UR7, URZ, UP1, !UPT ;  /* 0x000000073f077290 */ /* 0x000fc80008ffe43f */
[----:B------:R-:W-:-:S13]  /*8f20*/  PLOP3.LUT P0, PT, PT, PT, UP0, 0x80, 0x0 ;  /* 0x000000000000781c */ /* 0x000fda0003f0f008 */
[----:B------:R-:W-:Y:S05]  /*8f30*/  @!P0 BRA `(.L_x_7710) ;  /* 0xffffffbc00188947 */ /* 0x000fea000383ffff */
.L_x_7673:
[----:B------:R-:W-:Y:S01]  /*8f40*/  BAR.SYNC.DEFER_BLOCKING 0x0 ;  /* 0x0000000000007b1d */ /* 0x000fe20000010000 */
[-C--:B------:R-:W-:Y:S02]  /*8f50*/  ISETP.GE.AND P2, PT, R116, R157.reuse, PT ;  /* 0x0000009d7400720c */ /* 0x080fe40003f46270 */
[-C--:B------:R-:W-:Y:S02]  /*8f60*/  ISETP.GE.AND P1, PT, R186, R157.reuse, PT ;  /* 0x0000009dba00720c */ /* 0x080fe40003f26270 */
[----:B------:R-:W-:Y:S01]  /*8f70*/  MOV R2, UR25 ;  /* 0x0000001900027c02 */ /* 0x000fe20008000f00 */
[----:B------:R-:W-:Y:S01]  /*8f80*/  ULDC.64 UR30, c[0x0][0x388] ;  /* 0x0000e200001e7ab9 */ /* 0x000fe20000000a00 */
[----:B------:R-:W-:Y:S01]  /*8f90*/  MOV R3, UR23 ;  /* 0x0000001700037c02 */ /* 0x000fe20008000f00 */
[----:B------:R-:W-:Y:S01]  /*8fa0*/  ULDC.64 UR26, c[0x0][0x3a8] ;  /* 0x0000ea00001a7ab9 */ /* 0x000fe20000000a00 */
[----:B01----:R-:W-:Y:S02]  /*8fb0*/  PRMT R5, RZ, 0x7610, R5 ;  /* 0x00007610ff057816 */ /* 0x003fe40000000005 */
[----:B------:R-:W-:Y:S01]  /*8fc0*/  PRMT R0, RZ, 0x7610, R0 ;  /* 0x00007610ff007816 */ /* 0x000fe20000000000 */
[----:B------:R-:W-:Y:S01]  /*8fd0*/  IMAD.WIDE R2, R116, 0x2, R2 ;  /* 0x0000000274027825 */ /* 0x000fe200078e0202 */
[----:B------:R-:W-:-:S02]  /*8fe0*/  ISETP.GE.AND P0, PT, R184, R157, PT ;  /* 0x0000009db800720c */ /* 0x000fc40003f06270 */
[-C--:B------:R-:W-:Y:S02]  /*8ff0*/  ISETP.GE.AND P4, PT, R182, R157.reuse, PT ;  /* 0x0000009db600720c */ /* 0x080fe40003f86270 */
[-C--:B------:R-:W-:Y:S02]  /*9000*/  ISETP.GE.AND P6, PT, R180, R157.reuse, PT ;  /* 0x0000009db400720c */ /* 0x080fe40003fc6270 */
[-C--:B------:R-:W-:Y:S02]  /*9010*/  ISETP.GE.AND P5, PT, R178, R157.reuse, PT ;  /* 0x0000009db200720c */ /* 0x080fe40003fa6270 */
[-C--:B------:R-:W-:Y:S01]  /*9020*/  ISETP.GE.AND P3, PT, R176, R157.reuse, PT ;  /* 0x0000009db000720c */ /* 0x080fe20003f66270 */
[----:B------:R-:W4:Y:S01]  /*9030*/  @!P2 LDG.E.U16 R5, desc[UR28][R2.64] ;  /* 0x0000001c0205a981 */ /* 0x000f22000c1e1500 */
[-C--:B------:R-:W-:Y:S02]  /*9040*/  ISETP.GE.AND P2, PT, R174, R157.reuse, PT ;  /* 0x0000009dae00720c */ /* 0x080fe40003f46270 */
[----:B------:R-:W-:Y:S01]  /*9050*/  PRMT R7, RZ, 0x7610, R7 ;  /* 0x00007610ff077816 */ /* 0x000fe20000000007 */
[----:B------:R-:W5:Y:S01]  /*9060*/  @!P1 LDG.E.U16 R0, desc[UR28][R2.64+0x40] ;  /* 0x0000401c02009981 */ /* 0x000f62000c1e1500 */
[----:B------:R-:W-:-:S02]  /*9070*/  ISETP.GE.AND P1, PT, R172, R157, PT ;  /* 0x0000009dac00720c */ /* 0x000fc40003f26270 */
[----:B------:R-:W-:Y:S02]  /*9080*/  PRMT R4, RZ, 0x7610, R4 ;  /* 0x00007610ff047816 */ /* 0x000fe40000000004 */
[----:B------:R-:W-:Y:S01]  /*9090*/  PRMT R9, RZ, 0x7610, R9 ;  /* 0x00007610ff097816 */ /* 0x000fe20000000009 */
[----:B------:R-:W2:Y:S01]  /*90a0*/  @!P0 LDG.E.U16 R7, desc[UR28][R2.64+0x80] ;  /* 0x0000801c02078981 */ /* 0x000ea2000c1e1500 */
[----:B------:R-:W-:Y:S02]  /*90b0*/  PRMT R6, RZ, 0x7610, R6 ;  /* 0x00007610ff067816 */ /* 0x000fe40000000006 */
[----:B------:R-:W-:Y:S01]  /*90c0*/  PRMT R11, RZ, 0x7610, R11 ;  /* 0x00007610ff0b7816 */ /* 0x000fe2000000000b */
[----:B------:R-:W3:Y:S01]  /*90d0*/  @!P4 LDG.E.U16 R4, desc[UR28][R2.64+0xc0] ;  /* 0x0000c01c0204c981 */ /* 0x000ee2000c1e1500 */
[----:B------:R-:W-:Y:S02]  /*90e0*/  PRMT R8, RZ, 0x7610, R8 ;  /* 0x00007610ff087816 */ /* 0x000fe40000000008 */
[----:B------:R-:W-:Y:S01]  /*90f0*/  PRMT R13, RZ, 0x7610, R13 ;  /* 0x00007610ff0d7816 */ /* 0x000fe2000000000d */
[----:B------:R-:W3:Y:S01]  /*9100*/  @!P6 LDG.E.U16 R9, desc[UR28][R2.64+0x100] ;  /* 0x0001001c0209e981 */ /* 0x000ee2000c1e1500 */
[----:B------:R-:W-:-:S02]  /*9110*/  ISETP.GE.AND P0, PT, R170, R157, PT ;  /* 0x0000009daa00720c */ /* 0x000fc40003f06270 */
        /* <DEDUP_REMOVED lines=28> */
[----:B------:R-:W-:Y:S02]  /*92e0*/  F2FP.BF16.F32.PACK_AB R46, R46, R47 ;  /* 0x0000002f2e2e723e */ /* 0x000fe400000010ff */
[----:B------:R-:W-:Y:S02]  /*92f0*/  F2FP.BF16.F32.PACK_AB R44, R44, R45 ;  /* 0x0000002d2c2c723e */ /* 0x000fe400000010ff */
[----:B------:R-:W-:-:S02]  /*9300*/  F2FP.BF16.F32.PACK_AB R42, R42, R43 ;  /* 0x0000002b2a2a723e */ /* 0x000fc400000010ff */
        /* <DEDUP_REMOVED lines=23> */
[----:B0-----:R-:W-:-:S03]  /*9480*/  SHF.L.U32 R6, R3, 0x10, RZ ;  /* 0x0000001003067819 */ /* 0x001fc600000006ff */
[----:B------:R-:W-:Y:S01]  /*9490*/  LDS.U16 R3, [R140+0xc] ;  /* 0x00000c008c037984 */ /* 0x000fe20000000400 */
[----:B-1----:R-:W-:Y:S02]  /*94a0*/  IMAD.U32 R0, R0, 0x10000, RZ ;  /* 0x0001000000007824 */ /* 0x002fe400078e00ff */
[--C-:B------:R-:W-:Y:S01]  /*94b0*/  FADD.FTZ R6, R6, R175.reuse ;  /* 0x000000af06067221 */ /* 0x100fe20000010000 */
[----:B--2---:R-:W-:Y:S01]  /*94c0*/  SHF.L.U32 R2, R2, 0x10, RZ ;  /* 0x0000001002027819 */ /* 0x004fe200000006ff */
[----:B------:R-:W-:-:S03]  /*94d0*/  FADD.FTZ R7, R0, R175 ;  /* 0x000000af00077221 */ /* 0x000fc60000010000 */
[----:B------:R-:W-:Y:S01]  /*94e0*/  FSETP.GTU.FTZ.AND P5, PT, R6, 20, PT ;  /* 0x41a000000600780b */ /* 0x000fe20003fbc000 */
[----:B------:R-:W0:Y:S01]  /*94f0*/  LDS.U16 R0, [R140+0x8] ;  /* 0x000008008c007984 */ /* 0x000e220000000400 */
[----:B------:R-:W-:Y:S01]  /*9500*/  FADD.FTZ R8, R2, R175 ;  /* 0x000000af02087221 */ /* 0x000fe20000010000 */
[----:B------:R-:W-:Y:S02]  /*9510*/  FSETP.GTU.FTZ.AND P1, PT, R7, 20, PT ;  /* 0x41a000000700780b */ /* 0x000fe40003f3c000 */
[----:B------:R-:W1:Y:S01]  /*9520*/  LDS.U16 R2, [R140+0xa] ;  /* 0x00000a008c027984 */ /* 0x000e620000000400 */
[----:B---3--:R-:W-:Y:S02]  /*9530*/  SHF.L.U32 R4, R4, 0x10, RZ ;  /* 0x0000001004047819 */ /* 0x008fe400000006ff */
[----:B------:R-:W-:-:S03]  /*9540*/  FSETP.GTU.FTZ.AND P6, PT, R8, 20, PT ;  /* 0x41a000000800780b */ /* 0x000fc60003fdc000 */
[----:B------:R-:W-:Y:S02]  /*9550*/  FADD.FTZ R10, R4, R175 ;  /* 0x000000af040a7221 */ /* 0x000fe40000010000 */
[----:B------:R-:W-:Y:S01]  /*9560*/  @!P5 FMUL.FTZ R9, R6, -1.4426950216293334961 ;  /* 0xbfb8aa3b0609d820 */ /* 0x000fe20000410000 */
[----:B------:R-:W2:Y:S04]  /*9570*/  LDS.U16 R4, [R140+0xe] ;  /* 0x00000e008c047984 */ /* 0x000ea80000000400 */
[----:B------:R-:W3:Y:S01]  /*9580*/  LDS.U16 R6, [R140+0x12] ;  /* 0x000012008c067984 */ /* 0x000ee20000000400 */
[----:B------:R-:W-:Y:S02]  /*9590*/  @!P1 FMUL.FTZ R7, R7, -1.4426950216293334961 ;  /* 0xbfb8aa3b07079820 */ /* 0x000fe40000410000 */
[----:B------:R-:W-:Y:S01]  /*95a0*/  @!P6 FMUL.FTZ R8, R8, -1.4426950216293334961 ;  /* 0xbfb8aa3b0808e820 */ /* 0x000fe20000410000 */
[----:B------:R-:W4:Y:S08]  /*95b0*/  @!P5 MUFU.EX2 R9, R9 ;  /* 0x000000090009d308 */ /* 0x000f300000000800 */
[----:B------:R-:W5:Y:S08]  /*95c0*/  @!P1 MUFU.EX2 R7, R7 ;  /* 0x0000000700079308 */ /* 0x000f700000000800 */
[----:B------:R-:W0:Y:S01]  /*95d0*/  @!P6 MUFU.EX2 R8, R8 ;  /* 0x000000080008e308 */ /* 0x000e220000000800 */
[----:B----4-:R-:W-:Y:S01]  /*95e0*/  @!P5 FADD.FTZ R9, R9, 1 ;  /* 0x3f8000000909d421 */ /* 0x010fe20000010000 */
[----:B-----5:R-:W-:-:S06]  /*95f0*/  @!P1 FADD.FTZ R7, R7, 1 ;  /* 0x3f80000007079421 */ /* 0x020fcc0000010000 */
[----:B------:R-:W-:Y:S01]  /*9600*/  @!P5 MUFU.RCP R9, R9 ;  /* 0x000000090009d308 */ /* 0x000fe20000001000 */
[----:B0-----:R-:W-:-:S07]  /*9610*/  @!P6 FADD.FTZ R8, R8, 1 ;  /* 0x3f8000000808e421 */ /* 0x001fce0000010000 */
[----:B------:R-:W0:Y:S01]  /*9620*/  @!P1 MUFU.RCP R7, R7 ;  /* 0x0000000700079308 */ /* 0x000e220000001000 */
[----:B------:R-:W-:-:S07]  /*9630*/  IMAD.U32 R0, R0, 0x10000, RZ ;  /* 0x0001000000007824 */ /* 0x000fce00078e00ff */
[----:B------:R4:W5:Y:S01]  /*9640*/  @!P6 MUFU.RCP R12, R8 ;  /* 0x00000008000ce308 */ /* 0x0009620000001000 */
[--C-:B------:R-:W-:Y:S01]  /*9650*/  FADD.FTZ R11, R0, R175.reuse ;  /* 0x000000af000b7221 */ /* 0x100fe20000010000 */
[----:B-1----:R-:W-:Y:S02]  /*9660*/  SHF.L.U32 R2, R2, 0x10, RZ ;  /* 0x0000001002027819 */ /* 0x002fe400000006ff */
[----:B------:R-:W-:Y:S02]  /*9670*/  SHF.L.U32 R0, R3, 0x10, RZ ;  /* 0x0000001003007819 */ /* 0x000fe400000006ff */
[----:B--2---:R-:W-:Y:S02]  /*9680*/  SHF.L.U32 R4, R4, 0x10, RZ ;  /* 0x0000001004047819 */ /* 0x004fe400000006ff */
[----:B---3--:R-:W-:Y:S01]  /*9690*/  SHF.L.U32 R6, R6, 0x10, RZ ;  /* 0x0000001006067819 */ /* 0x008fe200000006ff */
[----:B----4-:R-:W-:Y:S02]  /*96a0*/  IMAD.U32 R8, R5, 0x10000, RZ ;  /* 0x0001000005087824 */ /* 0x010fe400078e00ff */
[--C-:B------:R-:W-:Y:S01]  /*96b0*/  FADD.FTZ R2, R2, R175.reuse ;  /* 0x000000af02027221 */ /* 0x100fe20000010000 */
[--C-:B------:R-:W-:Y:S01]  /*96c0*/  FADD.FTZ R3, R0, R175.reuse ;  /* 0x000000af00037221 */ /* 0x100fe20000010000 */
[--C-:B------:R-:W-:Y:S01]  /*96d0*/  FADD.FTZ R4, R4, R175.reuse ;  /* 0x000000af04047221 */ /* 0x100fe20000010000 */
[--C-:B------:R-:W-:Y:S01]  /*96e0*/  FADD.FTZ R8, R8, R175.reuse ;  /* 0x000000af08087221 */ /* 0x100fe20000010000 */
[----:B------:R-:W-:Y:S01]  /*96f0*/  FADD.FTZ R6, R6, R175 ;  /* 0x000000af06067221 */ /* 0x000fe20000010000 */
[----:B0-----:R-:W-:Y:S01]  /*9700*/  @!P1 FMUL.FTZ R56, R56, R7 ;  /* 0x0000000738389220 */ /* 0x001fe20000410000 */
[----:B------:R-:W-:Y:S01]  /*9710*/  @!P5 FMUL.FTZ R58, R58, R9 ;  /* 0x000000093a3ad220 */ /* 0x000fe20000410000 */
        /* <DEDUP_REMOVED lines=11> */
[----:B------:R-:W-:Y:S01]  /*97d0*/  @!P5 FMUL.FTZ R6, R6, -1.4426950216293334961 ;  /* 0xbfb8aa3b0606d820 */ /* 0x000fe20000410000 */
[----:B------:R-:W0:Y:S01]  /*97e0*/  @!P3 MUFU.EX2 R2, R2 ;  /* 0x000000020002b308 */ /* 0x000e220000000800 */
[----:B------:R-:W-:Y:S01]  /*97f0*/  @!P4 FMUL.FTZ R0, R11, -1.4426950216293334961 ;  /* 0xbfb8aa3b0b00c820 */ /* 0x000fe20000410000 */
[----:B------:R-:W-:-:S06]  /*9800*/  FSETP.GTU.FTZ.AND P0, PT, R10, 20, PT ;  /* 0x41a000000a00780b */ /* 0x000fcc0003f1c000 */
[----:B------:R-:W1:Y:S08]  /*9810*/  @!P2 MUFU.EX2 R3, R3 ;  /* 0x000000030003a308 */ /* 0x000e700000000800 */
[----:B------:R-:W2:Y:S08]  /*9820*/  @!P1 MUFU.EX2 R4, R4 ;  /* 0x0000000400049308 */ /* 0x000eb00000000800 */
[----:B------:R-:W3:Y:S08]  /*9830*/  @!P6 MUFU.EX2 R5, R5 ;  /* 0x000000050005e308 */ /* 0x000ef00000000800 */
[----:B------:R-:W4:Y:S08]  /*9840*/  @!P5 MUFU.EX2 R6, R6 ;  /* 0x000000060006d308 */ /* 0x000f300000000800 */
[----:B------:R-:W5:Y:S01]  /*9850*/  @!P4 MUFU.EX2 R0, R0 ;  /* 0x000000000000c308 */ /* 0x000f620000000800 */
[----:B------:R-:W-:Y:S01]  /*9860*/  @!P0 FMUL.FTZ R10, R10, -1.4426950216293334961 ;  /* 0xbfb8aa3b0a0a8820 */ /* 0x000fe20000410000 */
[----:B0-----:R-:W-:Y:S01]  /*9870*/  @!P3 FADD.FTZ R2, R2, 1 ;  /* 0x3f8000000202b421 */ /* 0x001fe20000010000 */
[----:B-1----:R-:W-:Y:S01]  /*9880*/  @!P2 FADD.FTZ R3, R3, 1 ;  /* 0x3f8000000303a421 */ /* 0x002fe20000010000 */
[----:B--2---:R-:W-:Y:S01]  /*9890*/  @!P1 FADD.FTZ R4, R4, 1 ;  /* 0x3f80000004049421 */ /* 0x004fe20000010000 */
[----:B---3--:R-:W-:Y:S01]  /*98a0*/  @!P6 FADD.FTZ R5, R5, 1 ;  /* 0x3f8000000505e421 */ /* 0x008fe20000010000 */
[----:B----4-:R-:W-:-:S02]  /*98b0*/  @!P5 FADD.FTZ R6, R6, 1 ;  /* 0x3f8000000606d421 */ /* 0x010fc40000010000 */
[----:B------:R-:W0:Y:S01]  /*98c0*/  @!P0 MUFU.EX2 R10, R10 ;  /* 0x0000000a000a8308 */ /* 0x000e220000000800 */
[----:B-----5:R-:W-:-:S07]  /*98d0*/  @!P4 FADD.FTZ R0, R0, 1 ;  /* 0x3f8000000000c421 */ /* 0x020fce0000010000 */
[----:B------:R-:W1:Y:S08]  /*98e0*/  @!P3 MUFU.RCP R2, R2 ;  /* 0x000000020002b308 */ /* 0x000e700000001000 */
[----:B------:R-:W2:Y:S08]  /*98f0*/  @!P2 MUFU.RCP R3, R3 ;  /* 0x000000030003a308 */ /* 0x000eb00000001000 */
[----:B------:R-:W3:Y:S08]  /*9900*/  @!P1 MUFU.RCP R4, R4 ;  /* 0x0000000400049308 */ /* 0x000ef00000001000 */
[----:B------:R-:W4:Y:S08]  /*9910*/  @!P6 MUFU.RCP R5, R5 ;  /* 0x000000050005e308 */ /* 0x000f300000001000 */
[----:B------:R-:W5:Y:S08]  /*9920*/  @!P5 MUFU.RCP R6, R6 ;  /* 0x000000060006d308 */ /* 0x000f700000001000 */
[----:B------:R0:W5:Y:S02]  /*9930*/  @!P4 MUFU.RCP R7, R0 ;  /* 0x000000000007c308 */ /* 0x0001640000001000 */
[----:B0-----:R-:W0:Y:S01]  /*9940*/  LDS.U16 R0, [R140+0x14] ;  /* 0x000014008c007984 */ /* 0x001e220000000400 */
[----:B------:R-:W-:Y:S01]  /*9950*/  @!P0 FADD.FTZ R10, R10, 1 ;  /* 0x3f8000000a0a8421 */ /* 0x000fe20000010000 */
[----:B-1----:R-:W-:Y:S01]  /*9960*/  @!P3 FMUL.FTZ R61, R61, R2 ;  /* 0x000000023d3db220 */ /* 0x002fe20000410000 */
[----:B--2---:R-:W-:Y:S01]  /*9970*/  @!P2 FMUL.FTZ R62, R62, R3 ;  /* 0x000000033e3ea220 */ /* 0x004fe20000410000 */
[----:B---3--:R-:W-:Y:S01]  /*9980*/  @!P1 FMUL.FTZ R65, R65, R4 ;  /* 0x0000000441419220 */ /* 0x008fe20000410000 */
[----:B----4-:R-:W-:Y:S01]  /*9990*/  @!P6 FMUL.FTZ R64, R64, R5 ;  /* 0x000000054040e220 */ /* 0x010fe20000410000 */
[----:B-----5:R-:W-:Y:S01]  /*99a0*/  @!P5 FMUL.FTZ R67, R67, R6 ;  /* 0x000000064343d220 */ /* 0x020fe20000410000 */
[----:B------:R-:W-:Y:S04]  /*99b0*/  LDS.U16 R2, [R140+0x16] ;  /* 0x000016008c027984 */ /* 0x000fe80000000400 */
[----:B------:R-:W1:Y:S04]  /*99c0*/  LDS.U16 R3, [R140+0x18] ;  /* 0x000018008c037984 */ /* 0x000e680000000400 */
[----:B------:R-:W2:Y:S04]  /*99d0*/  LDS.U16 R4, [R140+0x1a] ;  /* 0x00001a008c047984 */ /* 0x000ea80000000400 */
[----:B------:R-:W3:Y:S04]  /*99e0*/  LDS.U16 R5, [R140+0x1c] ;  /* 0x00001c008c057984 */ /* 0x000ee80000000400 */
[----:B------:R-:W4:Y:S01]  /*99f0*/  LDS.U16 R6, [R140+0x1e] ;  /* 0x00001e008c067984 */ /* 0x000f220000000400 */
[----:B------:R-:W5:Y:S01]  /*9a00*/  @!P0 MUFU.RCP R10, R10 ;  /* 0x0000000a000a8308 */ /* 0x000f620000001000 */
[----:B------:R-:W-:Y:S01]  /*9a10*/  BAR.SYNC.DEFER_BLOCKING 0x0 ;  /* 0x0000000000007b1d */ /* 0x000fe20000010000 */
[----:B------:R-:W-:Y:S01]  /*9a20*/  @!P4 FMUL.FTZ R60, R60, R7 ;  /* 0x000000073c3cc220 */ /* 0x000fe20000410000 */
[----:B------:R-:W-:-:S02]  /*9a30*/  PRMT R7, R54, 0x7632, R7 ;  /* 0x0000763236077816 */ /* 0x000fc40000000007 */
[----:B------:R-:W-:Y:S02]  /*9a40*/  PRMT R8, R52, 0x7632, R8 ;  /* 0x0000763234087816 */ /* 0x000fe40000000008 */
[----:B------:R-:W-:Y:S02]  /*9a50*/  PRMT R9, R50, 0x7632, R9 ;  /* 0x0000763232097816 */ /* 0x000fe40000000009 */
[----:B------:R-:W-:Y:S01]  /*9a60*/  PRMT R11, R40, 0x7632, R11 ;  /* 0x00007632280b7816 */ /* 0x000fe2000000000b */
[----:B-----5:R-:W-:Y:S01]  /*9a70*/  @!P0 FMUL.FTZ R59, R59, R10 ;  /* 0x0000000a3b3b8220 */ /* 0x020fe20000410000 */
[----:B------:R-:W-:Y:S02]  /*9a80*/  ISETP.NE.AND P0, PT, R188, RZ, PT ;  /* 0x000000ffbc00720c */ /* 0x000fe40003f05270 */
[----:B------:R-:W-:Y:S02]  /*9a90*/  PRMT R10, R46, 0x7632, R10 ;  /* 0x000076322e0a7816 */ /* 0x000fe4000000000a */
[----:B0-----:R-:W-:Y:S01]  /*9aa0*/  SHF.L.U32 R0, R0, 0x10, RZ ;  /* 0x0000001000007819 */ /* 0x001fe200000006ff */
[----:B------:R0:W-:Y:S04]  /*9ab0*/  STS.U16 [R140+0x2], R7 ;  /* 0x000002078c007388 */ /* 0x0001e80000000400 */
[----:B------:R5:W-:Y:S04]  /*9ac0*/  STS.U16 [R140+0x6], R8 ;  /* 0x000006088c007388 */ /* 0x000be80000000400 */
[----:B------:R1:W-:Y:S01]  /*9ad0*/  STS.U16 [R140+0xa], R9 ;  /* 0x00000a098c007388 */ /* 0x0003e20000000400 */
[----:B0-----:R-:W-:-:S02]  /*9ae0*/  PRMT R7, R48, 0x7632, R7 ;  /* 0x0000763230077816 */ /* 0x001fc40000000007 */
[----:B-----5:R-:W-:Y:S02]  /*9af0*/  PRMT R8, R44, 0x7632, R8 ;  /* 0x000076322c087816 */ /* 0x020fe40000000008 */
[----:B-1----:R-:W-:Y:S01]  /*9b00*/  PRMT R9, R42, 0x7632, R9 ;  /* 0x000076322a097816 */ /* 0x002fe20000000009 */
[----:B------:R0:W-:Y:S04]  /*9b10*/  STS.U16 [R140+0xe], R7 ;  /* 0x00000e078c007388 */ /* 0x0001e80000000400 */
[----:B------:R-:W-:Y:S04]  /*9b20*/  STS.U16 [R140], R54 ;  /* 0x000000368c007388 */ /* 0x000fe80000000400 */
[----:B------:R-:W-:Y:S01]  /*9b30*/  STS.U16 [R140+0x4], R52 ;  /* 0x000004348c007388 */ /* 0x000fe20000000400 */
[----:B0-----:R-:W-:-:S03]  /*9b40*/  FADD.FTZ R7, R0, R175 ;  /* 0x000000af00077221 */ /* 0x001fc60000010000 */
        /* <DEDUP_REMOVED lines=30> */
[----:B------:R-:W-:Y:S01]  /*9d30*/  IMAD.U32 R0, R3, 0x10000, RZ ;  /* 0x0001000003007824 */ /* 0x000fe200078e00ff */
[----:B------:R-:W-:-:S03]  /*9d40*/  SHF.L.U32 R2, R2, 0x10, RZ ;  /* 0x0000001002027819 */ /* 0x000fc600000006ff */
[--C-:B------:R-:W-:Y:S01]  /*9d50*/  FADD.FTZ R3, R0, R175.reuse ;  /* 0x000000af00037221 */ /* 0x100fe20000010000 */
[----:B------:R-:W-:Y:S01]  /*9d60*/  @!P6 FMUL.FTZ R0, R7, -1.4426950216293334961 ;  /* 0xbfb8aa3b0700e820 */ /* 0x000fe20000410000 */
[----:B--2---:R-:W-:Y:S01]  /*9d70*/  SHF.L.U32 R4, R4, 0x10, RZ ;  /* 0x0000001004047819 */ /* 0x004fe200000006ff */
[----:B------:R-:W-:-:S04]  /*9d80*/  FADD.FTZ R2, R2, R175 ;  /* 0x000000af02027221 */ /* 0x000fc80000010000 */
[----:B------:R-:W0:Y:S01]  /*9d90*/  @!P6 MUFU.EX2 R0, R0 ;  /* 0x000000000000e308 */ /* 0x000e220000000800 */
[----:B------:R-:W-:Y:S01]  /*9da0*/  FADD.FTZ R4, R4, R175 ;  /* 0x000000af04047221 */ /* 0x000fe20000010000 */
[----:B------:R-:W-:Y:S02]  /*9db0*/  FSETP.GTU.FTZ.AND P1, PT, R2, 20, PT ;  /* 0x41a000000200780b */ /* 0x000fe40003f3c000 */
[----:B------:R-:W-:Y:S02]  /*9dc0*/  FSETP.GTU.FTZ.AND P2, PT, R3, 20, PT ;  /* 0x41a000000300780b */ /* 0x000fe40003f5c000 */
[----:B------:R-:W-:Y:S01]  /*9dd0*/  FSETP.GTU.FTZ.AND P5, PT, R4, 20, PT ;  /* 0x41a000000400780b */ /* 0x000fe20003fbc000 */
[----:B------:R-:W1:Y:S01]  /*9de0*/  LDS R41, [UR16+0x420] ;  /* 0x00042010ff297984 */ /* 0x000e620008000800 */
[----:B---3--:R-:W-:Y:S02]  /*9df0*/  SHF.L.U32 R8, R5, 0x10, RZ ;  /* 0x0000001005087819 */ /* 0x008fe400000006ff */
[----:B----4-:R-:W-:-:S05]  /*9e00*/  SHF.L.U32 R6, R6, 0x10, RZ ;  /* 0x0000001006067819 */ /* 0x010fca00000006ff */
[----:B------:R-:W-:Y:S01]  /*9e10*/  @!P1 FMUL.FTZ R2, R2, -1.4426950216293334961 ;  /* 0xbfb8aa3b02029820 */ /* 0x000fe20000410000 */
[----:B0-----:R-:W-:Y:S01]  /*9e20*/  @!P6 FADD.FTZ R0, R0, 1 ;  /* 0x3f8000000000e421 */ /* 0x001fe20000010000 */
[--C-:B------:R-:W-:Y:S01]  /*9e30*/  FADD.FTZ R8, R8, R175.reuse ;  /* 0x000000af08087221 */ /* 0x100fe20000010000 */
[----:B------:R-:W-:Y:S01]  /*9e40*/  @!P2 FMUL.FTZ R3, R3, -1.4426950216293334961 ;  /* 0xbfb8aa3b0303a820 */ /* 0x000fe20000410000 */
[----:B------:R-:W-:Y:S01]  /*9e50*/  FADD.FTZ R5, R6, R175 ;  /* 0x000000af06057221 */ /* 0x000fe20000010000 */
[----:B------:R-:W-:Y:S01]  /*9e60*/  @!P5 FMUL.FTZ R6, R4, -1.4426950216293334961 ;  /* 0xbfb8aa3b0406d820 */ /* 0x000fe20000410000 */
[----:B------:R-:W0:Y:S01]  /*9e70*/  @!P1 MUFU.EX2 R2, R2 ;  /* 0x0000000200029308 */ /* 0x000e220000000800 */
[----:B------:R-:W-:-:S07]  /*9e80*/  FSETP.GTU.FTZ.AND P3, PT, R8, 20, PT ;  /* 0x41a000000800780b */ /* 0x000fce0003f7c000 */
[----:B------:R-:W2:Y:S01]  /*9e90*/  @!P6 MUFU.RCP R43, R0 ;  /* 0x00000000002be308 */ /* 0x000ea20000001000 */
[----:B------:R-:W-:-:S07]  /*9ea0*/  FSETP.GTU.FTZ.AND P4, PT, R5, 20, PT ;  /* 0x41a000000500780b */ /* 0x000fce0003f9c000 */
[----:B------:R-:W3:Y:S08]  /*9eb0*/  @!P2 MUFU.EX2 R3, R3 ;  /* 0x000000030003a308 */ /* 0x000ef00000000800 */
[----:B------:R-:W4:Y:S01]  /*9ec0*/  @!P5 MUFU.EX2 R6, R6 ;  /* 0x000000060006d308 */ /* 0x000f220000000800 */
[----:B------:R-:W-:Y:S01]  /*9ed0*/  @!P3 FMUL.FTZ R7, R8, -1.4426950216293334961 ;  /* 0xbfb8aa3b0807b820 */ /* 0x000fe20000410000 */
[----:B0-----:R-:W-:Y:S01]  /*9ee0*/  @!P1 FADD.FTZ R4, R2, 1 ;  /* 0x3f80000002049421 */ /* 0x001fe20000010000 */
[----:B--2---:R-:W-:Y:S01]  /*9ef0*/  @!P6 FMUL.FTZ R66, R66, R43 ;  /* 0x0000002b4242e220 */ /* 0x004fe20000410000 */
[----:B------:R-:W-:Y:S01]  /*9f00*/  IMAD.U32 R0, RZ, RZ, UR49 ;  /* 0x00000031ff007e24 */ /* 0x000fe2000f8e00ff */
[----:B------:R-:W-:-:S02]  /*9f10*/  SHF.R.S32.HI R45, RZ, 0x1f, R116 ;  /* 0x0000001fff2d7819 */ /* 0x000fc40000011474 */
[----:B------:R-:W-:Y:S01]  /*9f20*/  IADD3 R2, P6, R116, UR49, RZ ;  /* 0x0000003174027c10 */ /* 0x000fe2000ffde0ff */
[----:B------:R-:W-:Y:S01]  /*9f30*/  @!P4 FMUL.FTZ R8, R5, -1.4426950216293334961 ;  /* 0xbfb8aa3b0508c820 */ /* 0x000fe20000410000 */
[----:B------:R-:W0:Y:S01]  /*9f40*/  @!P3 MUFU.EX2 R7, R7 ;  /* 0x000000070007b308 */ /* 0x000e220000000800 */
[----:B---3--:R-:W-:Y:S01]  /*9f50*/  @!P2 FADD.FTZ R5, R3, 1 ;  /* 0x3f8000000305a421 */ /* 0x008fe20000010000 */
[----:B------:R-:W-:Y:S02]  /*9f60*/  LEA.HI.X.SX32 R3, R0, R45, 0x1, P6 ;  /* 0x0000002d00037211 */ /* 0x000fe400030f0eff */
[----:B-1----:R-:W-:Y:S01]  /*9f70*/  ISETP.GE.AND P6, PT, R116, R41, PT ;  /* 0x000000297400720c */ /* 0x002fe20003fc6270 */
        /* <DEDUP_REMOVED lines=28> */
.L_x_7712:
[----:B------:R-:W-:Y:S05]  /*a140*/  BSYNC B0 ;  /* 0x0000000000007941 */ /* 0x000fea0003800000 */
.L_x_7711:
        /* <DEDUP_REMOVED lines=24> */
[C---:B------:R-:W-:Y:S02]  /*a2d0*/  LEA R4, P6, R5.reuse, R4, 0x1 ;  /* 0x0000000405047211 */ /* 0x040fe400078c08ff */
[----:B------:R-:W-:Y:S01]  /*a2e0*/  MOV R6, UR6 ;  /* 0x0000000600067c02 */ /* 0x000fe20008000f00 */
[----:B------:R-:W-:Y:S01]  /*a2f0*/  UIMAD.WIDE.U32 UR6, UR47, UR26, URZ ;  /* 0x0000001a2f0672a5 */ /* 0x000fe2000f8e003f */
[-C--:B------:R-:W-:Y:S02]  /*a300*/  ISETP.GE.AND P3, PT, R178, R41.reuse, PT ;  /* 0x00000029b200720c */ /* 0x080fe40003f66270 */
[----:B------:R-:W-:Y:S01]  /*a310*/  LEA.HI.X R5, R5, R0, R6, 0x1, P6 ;  /* 0x0000000005057211 */ /* 0x000fe200030f0c06 */
[----:B--2---:R-:W-:Y:S01]  /*a320*/  @!P4 FMUL.FTZ R75, R75, R8 ;  /* 0x000000084b4bc220 */ /* 0x004fe20000410000 */
[-C--:B------:R-:W-:Y:S01]  /*a330*/  ISETP.GE.AND P4, PT, R176, R41.reuse, PT ;  /* 0x00000029b000720c */ /* 0x080fe20003f86270 */
[----:B------:R-:W-:Y:S01]  /*a340*/  FADD.FTZ R0, R56, R171 ;  /* 0x000000ab38007221 */ /* 0x000fe20000010000 */
[-C--:B------:R-:W-:Y:S01]  /*a350*/  ISETP.GE.AND P6, PT, R174, R41.reuse, PT ;  /* 0x00000029ae00720c */ /* 0x080fe20003fc6270 */
[----:B------:R0:W-:Y:S01]  /*a360*/  @!P5 STG.E.U16 desc[UR28][R4.64+-0x380], R13 ;  /* 0xfffc800d0400d986 */ /* 0x0001e2000c10151c */
        /* <DEDUP_REMOVED lines=23> */
[----:B------:R1:W-:Y:S01]  /*a4e0*/  @!P5 STG.E.U16 desc[UR28][R4.64+-0x200], R25 ;  /* 0xfffe00190400d986 */ /* 0x0003e2000c10151c */
[----:B------:R-:W-:-:S02]  /*a4f0*/  ISETP.GE.AND P5, PT, R160, R41, PT ;  /* 0x00000029a000720c */ /* 0x000fc40003fa6270 */
[----:B------:R-:W-:Y:S01]  /*a500*/  PRMT R9, R60, 0x7632, R9 ;  /* 0x000076323c097816 */ /* 0x000fe20000000009 */
[----:B------:R-:W-:Y:S01]  /*a510*/  @!P1 STG.E.U16 desc[UR28][R4.64+-0x1c0], R27 ;  /* 0xfffe401b04009986 */ /* 0x000fe2000c10151c */
[-C--:B------:R-:W-:Y:S02]  /*a520*/  ISETP.GE.AND P1, PT, R186, R41.reuse, PT ;  /* 0x00000029ba00720c */ /* 0x080fe40003f26270 */
[----:B0-----:R-:W-:Y:S01]  /*a530*/  PRMT R13, R6, 0x7632, R13 ;  /* 0x00007632060d7816 */ /* 0x001fe2000000000d */
        /* <DEDUP_REMOVED lines=9> */
[----:B-1----:R-:W-:Y:S01]  /*a5d0*/  IADD3.X R25, R45, -0x1, RZ, P1, !PT ;  /* 0xffffffff2d197810 */ /* 0x002fe20000ffe4ff */
[----:B------:R-:W-:Y:S01]  /*a5e0*/  BAR.SYNC.DEFER_BLOCKING 0x0 ;  /* 0x0000000000007b1d */ /* 0x000fe20000010000 */
[----:B0-----:R-:W-:Y:S01]  /*a5f0*/  F2FP.BF16.F32.PACK_AB R4, R65, R62 ;  /* 0x0000003e4104723e */ /* 0x001fe200000010ff */
[----:B------:R-:W-:Y:S01]  /*a600*/  FADD.FTZ R62, R61, R62 ;  /* 0x0000003e3d3e7221 */ /* 0x000fe20000010000 */
[----:B------:R-:W-:Y:S02]  /*a610*/  F2FP.BF16.F32.PACK_AB R5, R67, R64 ;  /* 0x000000404305723e */ /* 0x000fe400000010ff */
[----:B------:R-:W-:Y:S01]  /*a620*/  PRMT R10, R4, 0x7610, R10 ;  /* 0x00007610040a7816 */ /* 0x000fe2000000000a */
[----:B------:R-:W-:Y:S01]  /*a630*/  FADD.FTZ R65, R62, R65 ;  /* 0x000000413e417221 */ /* 0x000fe20000010000 */
[C---:B------:R-:W-:Y:S02]  /*a640*/  PRMT R11, R5.reuse, 0x7610, R11 ;  /* 0x00007610050b7816 */ /* 0x040fe4000000000b */
[----:B------:R-:W-:Y:S01]  /*a650*/  PRMT R12, R5, 0x7632, R12 ;  /* 0x00007632050c7816 */ /* 0x000fe2000000000c */
[----:B------:R-:W-:Y:S01]  /*a660*/  FADD.FTZ R64, R65, R64 ;  /* 0x0000004041407221 */ /* 0x000fe20000010000 */
[----:B------:R-:W-:-:S03]  /*a670*/  F2FP.BF16.F32.PACK_AB R5, R75, R72 ;  /* 0x000000484b05723e */ /* 0x000fc600000010ff */
[----:B------:R-:W-:Y:S01]  /*a680*/  FADD.FTZ R67, R64, R67 ;  /* 0x0000004340437221 */ /* 0x000fe20000010000 */
[----:B------:R0:W-:Y:S03]  /*a690*/  STS.U16 [R140+0x2], R8 ;  /* 0x000002088c007388 */ /* 0x0001e60000000400 */
[----:B------:R-:W-:Y:S01]  /*a6a0*/  FADD.FTZ R66, R67, R66 ;  /* 0x0000004243427221 */ /* 0x000fe20000010000 */
[----:B------:R1:W-:Y:S03]  /*a6b0*/  STS.U16 [R140+0xc], R10 ;  /* 0x00000c0a8c007388 */ /* 0x0003e60000000400 */
[----:B------:R-:W-:Y:S01]  /*a6c0*/  FADD.FTZ R69, R66, R69 ;  /* 0x0000004542457221 */ /* 0x000fe20000010000 */
        /* <DEDUP_REMOVED lines=57> */
.L_x_7714:
[----:B------:R-:W-:Y:S05]  /*aa60*/  BSYNC B0 ;  /* 0x0000000000007941 */ /* 0x000fea0003800000 */
.L_x_7713:
        /* <DEDUP_REMOVED lines=16> */
[-C--:B------:R-:W-:Y:S01]  /*ab70*/  ISETP.GE.AND P6, PT, R180, R23.reuse, PT ;  /* 0x00000017b400720c */ /* 0x080fe20003fc6270 */
[----:B------:R-:W-:Y:S01]  /*ab80*/  UIADD3 UR21, UP2, UR21, -0x400, URZ ;  /* 0xfffffc0015157890 */ /* 0x000fe2000ff5e03f */
[C---:B------:R-:W-:Y:S01]  /*ab90*/  LEA R2, P0, R3.reuse, R2, 0x1 ;  /* 0x0000000203027211 */ /* 0x040fe200078008ff */
[----:B0-----:R-:W-:Y:S01]  /*aba0*/  IMAD.U32 R4, RZ, RZ, UR6 ;  /* 0x00000006ff047e24 */ /* 0x001fe2000f8e00ff */
[-C--:B------:R-:W-:Y:S01]  /*abb0*/  ISETP.GE.AND P2, PT, R174, R23.reuse, PT ;  /* 0x00000017ae00720c */ /* 0x080fe20003f46270 */
        /* <DEDUP_REMOVED lines=37> */
.L_x_7640:
[----:B------:R-:W-:Y:S02]  /*ae10*/  ULDC.64 UR4, c[0x0][0x3d8] ;  /* 0x0000f60000047ab9 */ /* 0x000fe40000000a00 */
[----:B------:R-:W-:-:S04]  /*ae20*/  ISETP.NE.U32.AND P0, PT, RZ, UR4, PT ;  /* 0x00000004ff007c0c */ /* 0x000fc8000bf05070 */
[----:B------:R-:W-:-:S13]  /*ae30*/  ISETP.NE.AND.EX P0, PT, RZ, UR5, PT, P0 ;  /* 0x00000005ff007c0c */ /* 0x000fda000bf05300 */
[----:B------:R-:W-:Y:S05]  /*ae40*/  @!P0 BRA `(.L_x_7716) ;  /* 0x0000000000648947 */ /* 0x000fea0003800000 */
[----:B0-----:R-:W0:Y:S01]  /*ae50*/  SHFL.DOWN P0, R3, R190, 0x1, 0x1f ;  /* 0x08201f00be037f89 */ /* 0x001e220000000000 */
[----:B------:R-:W-:Y:S01]  /*ae60*/  BSSY B0, `(.L_x_7716) ;  /* 0x0000017000007945 */ /* 0x000fe20003800000 */
[----:B------:R-:W1:Y:S01]  /*ae70*/  S2R R4, SR_LANEID ;  /* 0x0000000000047919 */ /* 0x000e620000000000 */
        /* <DEDUP_REMOVED lines=21> */
.L_x_7717:
[----:B------:R-:W-:Y:S05]  /*afd0*/  BSYNC B0 ;  /* 0x0000000000007941 */ /* 0x000fea0003800000 */
.L_x_7716:
[----:B------:R-:W-:Y:S01]  /*afe0*/  ULDC.64 UR4, c[0x0][0x3f8] ;  /* 0x0000fe0000047ab9 */ /* 0x000fe20000000a00 */
[----:B------:R-:W-:Y:S01]  /*aff0*/  BSSY B0, `(.L_x_7718) ;  /* 0x000001f000007945 */ /* 0x000fe20003800000 */
[----:B------:R-:W-:-:S04]  /*b000*/  ISETP.NE.U32.AND P0, PT, RZ, UR4, PT ;  /* 0x00000004ff007c0c */ /* 0x000fc8000bf05070 */
[----:B------:R-:W-:-:S13]  /*b010*/  ISETP.NE.AND.EX P0, PT, RZ, UR5, PT, P0 ;  /* 0x00000005ff007c0c */ /* 0x000fda000bf05300 */
[----:B------:R-:W-:Y:S05]  /*b020*/  @!P0 BRA `(.L_x_7719) ;  /* 0x0000000000688947 */ /* 0x000fea0003800000 */
[----:B------:R-:W-:Y:S06]  /*b030*/  BAR.SYNC.DEFER_BLOCKING 0x0 ;  /* 0x0000000000007b1d */ /* 0x000fec0000010000 */
[----:B------:R-:W2:Y:S01]  /*b040*/  SHFL.DOWN P0, R0, R171, 0x1, 0x1f ;  /* 0x08201f00ab007f89 */ /* 0x000ea20000000000 */
[----:B0-----:R-:W0:Y:S01]  /*b050*/  S2R R4, SR_LANEID ;  /* 0x0000000000047919 */ /* 0x001e220000000000 */
[----:B-1----:R-:W1:Y:S01]  /*b060*/  S2R R7, SR_TID.X ;  /* 0x0000000000077919 */ /* 0x002e620000002100 */
        /* <DEDUP_REMOVED lines=22> */
.L_x_7719:
[----:B01----:R-:W0:Y:S02]  /*b1d0*/  S2R R7, SR_TID.X ;  /* 0x0000000000077919 */ /* 0x003e240000002100 */
.L_x_7720:
[----:B------:R-:W-:Y:S05]  /*b1e0*/  BSYNC B0 ;  /* 0x0000000000007941 */ /* 0x000fea0003800000 */
.L_x_7718:
        /* <DEDUP_REMOVED lines=15> */
.L_x_7721:
[----:B------:R-:W-:Y:S01]  /*b2e0*/  LEA R0, R7, UR7, 0x2 ;  /* 0x0000000707007c11 */ /* 0x000fe2000f8e10ff */
[----:B0-----:R-:W-:Y:S01]  /*b2f0*/  IMAD.U32 R5, RZ, RZ, UR5 ;  /* 0x00000005ff057e24 */ /* 0x001fe2000f8e00ff */
[----:B--2---:R-:W-:Y:S02]  /*b300*/  SHF.R.S32.HI R2, RZ, 0x1f, R7 ;  /* 0x0000001fff027819 */ /* 0x004fe40000011407 */
[----:B-1----:R-:W-:Y:S01]  /*b310*/  MOV R4, UR4 ;  /* 0x0000000400047c02 */ /* 0x002fe20008000f00 */
[----:B------:R-:W0:Y:S01]  /*b320*/  LDS R9, [R0+0x2b78] ;  /* 0x002b780000097984 */ /* 0x000e220000000800 */
[----:B------:R-:W-:Y:S01]  /*b330*/  MOV R3, UR6 ;  /* 0x0000000600037c02 */ /* 0x000fe20008000f00 */
[----:B------:R-:W-:Y:S01]  /*b340*/  IMAD R6, R2, UR10, RZ ;  /* 0x0000000a02067c24 */ /* 0x000fe2000f8e02ff */
[----:B------:R-:W-:-:S03]  /*b350*/  MOV R2, R4 ;  /* 0x0000000400027202 */ /* 0x000fc60000000f00 */
[C---:B------:R-:W-:Y:S02]  /*b360*/  IMAD R5, R7.reuse, UR11, R6 ;  /* 0x0000000b07057c24 */ /* 0x040fe4000f8e0206 */
        /* <DEDUP_REMOVED lines=9> */
.L_x_7722:
        /* <DEDUP_REMOVED lines=16> */
.L_x_10990:


//--------------------- .text._Z25selective_scan_bwd_kernelI32Selective_Scan_bwd_kernel_traitsILi32ELi16ELb0ELb1ELb1ELb1ELb1EN3c108BFloat16EfEEv12SSMParamsBwd --------------------------
	.section	.text._Z25selective_scan_bwd_kernelI32Selective_Scan_bwd_kernel_traitsILi32ELi16ELb0ELb1ELb1ELb1ELb1EN3c108BFloat16EfEEv12SSMParamsBwd,"ax",@progbits
	.align	128
        .global         _Z25selective_scan_bwd_kernelI32Selective_Scan_bwd_kernel_traitsILi32ELi16ELb0ELb1ELb1ELb1ELb1EN3c108BFloat16EfEEv12SSMParamsBwd
        .type           _Z25selective_scan_bwd_kernelI32Selective_Scan_bwd_kernel_traitsILi32ELi16ELb0ELb1ELb1ELb1ELb1EN3c108BFloat16EfEEv12SSMParamsBwd,@function
        .size           _Z25selective_scan_bwd_kernelI32Selective_Scan_bwd_kernel_traitsILi32ELi16ELb0ELb1ELb1ELb1ELb1EN3c108BFloat16EfEEv12SSMParamsBwd,(.L_x_10991 - _Z25selective_scan_bwd_kernelI32Selective_Scan_bwd_kernel_traitsILi32ELi16ELb0ELb1ELb1ELb1ELb1EN3c108BFloat16EfEEv12SSMParamsBwd)
        .other          _Z25selective_scan_bwd_kernelI32Selective_Scan_bwd_kernel_traitsILi32ELi16ELb0ELb1ELb1ELb1ELb1EN3c108BFloat16EfEEv12SSMParamsBwd,@"STO_CUDA_ENTRY STV_DEFAULT"
_Z25selective_scan_bwd_kernelI32Selective_Scan_bwd_kernel_traitsILi32ELi16ELb0ELb1ELb1ELb1ELb1EN3c108BFloat16EfEEv12SSMParamsBwd:
.text._Z25selective_scan_bwd_kernelI32Selective_Scan_bwd_kernel_traitsILi32ELi16ELb0ELb1ELb1ELb1ELb1EN3c108BFloat16EfEEv12SSMParamsBwd:
        /* <DEDUP_REMOVED lines=51> */
[----:B----4-:R-:W-:Y:S01]  /*0330*/  IADD3 R0, RZ, -R3, RZ ;  /* 0x80000003ff007210 */ /* 0x010fe20007ffe0ff */
[----:B------:R-:W-:Y:S01]  /*0340*/  UISETP.NE.AND.EX UP1, UPT, UR29, URZ, UPT, UP1 ;  /* 0x0000003f1d00728c */ /* 0x000fe2000bf25310 */
[----:B------:R-:W-:Y:S01]  /*0350*/  ULDC.64 UR4, c[0x0][0x328] ;  /* 0x0000ca0000047ab9 */ /* 0x000fe20000000a00 */
[----:B------:R-:W-:Y:S02]  /*0360*/  UISETP.NE.U32.AND UP2, UPT, UR34, URZ, UPT ;  /* 0x0000003f2200728c */ /* 0x000fe4000bf45070 */
[----:B---3--:R-:W-:Y:S01]  /*0370*/  IMAD R5, R0, R7, RZ ;  /* 0x0000000700057224 */ /* 0x008fe200078e02ff */
[----:B------:R-:W-:Y:S01]  /*0380*/  IABS R0, UR8 ;  /* 0x0000000800007c13 */ /* 0x000fe20008000000 */
[----:B------:R-:W-:-:S02]  /*0390*/  UIMAD UR33, UR30, UR4, URZ ;  /* 0x000000041e2172a4 */ /* 0x000fc4000f8e023f */
[----:B------:R-:W-:Y:S01]  /*03a0*/  IMAD.HI.U32 R2, R3, R5, R2 ;  /* 0x0000000503027227 */ /* 0x000fe200078e0002 */
[----:B------:R-:W-:Y:S01]  /*03b0*/  UIMAD.WIDE.U32 UR14, UR31, UR4, URZ ;  /* 0x000000041f0e72a5 */ /* 0x000fe2000f8e003f */
[----:B------:R-:W2:Y:S01]  /*03c0*/  LDC.64 R4, c[0x0][0x278] ;  /* 0x00009e00ff047b82 */ /* 0x000ea20000000a00 */
[----:B------:R-:W-:Y:S02]  /*03d0*/  UIMAD UR33, UR31, UR5, UR33 ;  /* 0x000000051f2172a4 */ /* 0x000fe4000f8e0221 */
[----:B------:R-:W-:Y:S01]  /*03e0*/  UISETP.NE.AND.EX UP2, UPT, UR35, URZ, UPT, UP2 ;  /* 0x0000003f2300728c */ /* 0x000fe2000bf45320 */
[----:B------:R-:W-:Y:S01]  /*03f0*/  IMAD.HI.U32 R171, R2, R0, RZ ;  /* 0x0000000002ab7227 */ /* 0x000fe200078e00ff */
[----:B------:R-:W-:Y:S01]  /*0400*/  ULDC.64 UR4, c[0x0][0x240] ;  /* 0x0000900000047ab9 */ /* 0x000fe20000000a00 */
[----:B------:R-:W-:Y:S02]  /*0410*/  UIMAD.WIDE.U32 UR18, UR31, UR6, URZ ;  /* 0x000000061f1272a5 */ /* 0x000fe4000f8e003f */
[----:B------:R-:W-:Y:S01]  /*0420*/  UIMAD UR24, UR30, UR4, URZ ;  /* 0x000000041e1872a4 */ /* 0x000fe2000f8e023f */
[----:B------:R-:W-:Y:S01]  /*0430*/  IADD3 R2, -R171, RZ, RZ ;  /* 0x000000ffab027210 */ /* 0x000fe20007ffe1ff */
[----:B------:R-:W-:Y:S01]  /*0440*/  UMOV UR6, URZ ;  /* 0x0000003f00067c82 */ /* 0x000fe20008000000 */
[----:B------:R-:W-:-:S02]  /*0450*/  @UP1 ULEA UR6, UP3, UR8, UR28, 0x2 ;  /* 0x0000001c08061291 */ /* 0x000fc4000f86103f */
[----:B------:R-:W-:Y:S01]  /*0460*/  UIMAD.WIDE.U32 UR12, UR31, UR4, URZ ;  /* 0x000000041f0c72a5 */ /* 0x000fe2000f8e003f */
[C---:B------:R-:W-:Y:S01]  /*0470*/  IMAD R0, R7.reuse, R2, R0 ;  /* 0x0000000207007224 */ /* 0x040fe200078e0200 */
[----:B------:R-:W-:Y:S01]  /*0480*/  UIMAD UR24, UR31, UR5, UR24 ;  /* 0x000000051f1872a4 */ /* 0x000fe2000f8e0218 */
[----:B------:R-:W-:Y:S01]  /*0490*/  UMOV UR7, URZ ;  /* 0x0000003f00077c82 */ /* 0x000fe20008000000 */
[----:B------:R-:W-:Y:S02]  /*04a0*/  UIMAD.WIDE.U32 UR16, UR31, UR10, URZ ;  /* 0x0000000a1f1072a5 */ /* 0x000fe4000f8e003f */
[----:B------:R-:W-:Y:S01]  /*04b0*/  ISETP.GT.U32.AND P1, PT, R7, R0, PT ;  /* 0x000000000700720c */ /* 0x000fe20003f24070 */
[----:B------:R-:W-:Y:S01]  /*04c0*/  ULDC.64 UR4, c[0x0][0x260] ;  /* 0x0000980000047ab9 */ /* 0x000fe20000000a00 */
[----:B------:R-:W-:Y:S02]  /*04d0*/  @UP1 ULEA.HI.X UR7, UR8, UR29, UR25, 0x2, UP3 ;  /* 0x0000001d08071291 */ /* 0x000fe400098f1419 */
[----:B------:R-:W-:Y:S01]  /*04e0*/  UIMAD UR9, UR30, UR4, URZ ;  /* 0x000000041e0972a4 */ /* 0x000fe2000f8e023f */
[----:B------:R-:W-:Y:S01]  /*04f0*/  ULDC.64 UR28, c[0x0][0x288] ;  /* 0x0000a200001c7ab9 */ /* 0x000fe20000000a00 */
[----:B------:R-:W-:-:S02]  /*0500*/  UIMAD.WIDE.U32 UR10, UR31, UR4, URZ ;  /* 0x000000041f0a72a5 */ /* 0x000fc4000f8e003f */
[----:B------:R-:W-:Y:S01]  /*0510*/  UIADD3 UR19, UR19, UR20, URZ ;  /* 0x0000001413137290 */ /* 0x000fe2000fffe03f */
[----:B------:R-:W-:Y:S01]  /*0520*/  UMOV UR4, URZ ;  /* 0x0000003f00047c82 */ /* 0x000fe20008000000 */
[----:B------:R-:W-:-:S03]  /*0530*/  UIMAD UR21, UR25, UR28, URZ ;  /* 0x0000001c191572a4 */ /* 0x000fc6000f8e023f */
[-C--:B------:R-:W-:Y:S01]  /*0540*/  @!P1 IADD3 R0, R0, -R7.reuse, RZ ;  /* 0x8000000700009210 */ /* 0x080fe20007ffe0ff */
[----:B------:R-:W-:Y:S01]  /*0550*/  @!P1 VIADD R171, R171, 0x1 ;  /* 0x00000001abab9836 */ /* 0x000fe20000000000 */
[----:B------:R-:W-:Y:S01]  /*0560*/  ISETP.NE.AND P1, PT, R8, RZ, PT ;  /* 0x000000ff0800720c */ /* 0x000fe20003f25270 */
[----:B------:R-:W-:Y:S01]  /*0570*/  UIMAD UR20, UR25, UR36, URZ ;  /* 0x00000024191472a4 */ /* 0x000fe2000f8e023f */
[----:B------:R-:W-:Y:S01]  /*0580*/  ISETP.GE.U32.AND P0, PT, R0, R7, PT ;  /* 0x000000070000720c */ /* 0x000fe20003f06070 */
[----:B------:R-:W-:Y:S02]  /*0590*/  @UP2 ULEA UR4, UP4, UR8, UR34, 0x2 ;  /* 0x0000002208042291 */ /* 0x000fe4000f88103f */
[----:B------:R-:W-:Y:S01]  /*05a0*/  LOP3.LUT R0, R8, UR8, RZ, 0x3c, !PT ;  /* 0x0000000808007c12 */ /* 0x000fe2000f8e3cff */
[----:B------:R-:W3:Y:S01]  /*05b0*/  LDC.64 R6, c[0x0][0x258] ;  /* 0x00009600ff067b82 */ /* 0x000ee20000000a00 */
[----:B------:R-:W-:Y:S02]  /*05c0*/  UIADD3 UR17, UR17, UR22, URZ ;  /* 0x0000001611117290 */ /* 0x000fe4000fffe03f */
[----:B------:R-:W-:Y:S01]  /*05d0*/  ISETP.GE.AND P2, PT, R0, RZ, PT ;  /* 0x000000ff0000720c */ /* 0x000fe20003f46270 */
[----:B------:R-:W-:-:S02]  /*05e0*/  UIMAD UR9, UR31, UR5, UR9 ;  /* 0x000000051f0972a4 */ /* 0x000fc4000f8e0209 */
[----:B------:R-:W-:Y:S01]  /*05f0*/  UIMAD UR34, UR8, UR29, UR21 ;  /* 0x0000001d082272a4 */ /* 0x000fe2000f8e0215 */
[----:B------:R-:W-:Y:S01]  /*0600*/  UMOV UR5, URZ ;  /* 0x0000003f00057c82 */ /* 0x000fe20008000000 */
[----:B------:R-:W-:Y:S01]  /*0610*/  UIMAD.WIDE.U32 UR22, UR8, UR28, UR18 ;  /* 0x0000001c081672a5 */ /* 0x000fe2000f8e0012 */
[----:B------:R-:W-:Y:S01]  /*0620*/  @P0 IADD3 R171, R171, 0x1, RZ ;  /* 0x00000001abab0810 */ /* 0x000fe20007ffe0ff */
[----:B------:R-:W-:Y:S02]  /*0630*/  @UP2 ULEA.HI.X UR5, UR8, UR35, UR25, 0x2, UP4 ;  /* 0x0000002308052291 */ /* 0x000fe4000a0f1419 */
[----:B------:R-:W-:Y:S02]  /*0640*/  UIMAD.WIDE.U32 UR28, UR8, UR36, UR16 ;  /* 0x00000024081c72a5 */ /* 0x000fe4000f8e0010 */
[----:B------:R-:W-:Y:S02]  /*0650*/  UIMAD UR35, UR8, UR37, UR20 ;  /* 0x00000025082372a4 */ /* 0x000fe4000f8e0214 */
[----:B------:R-:W-:Y:S01]  /*0660*/  @!P2 IADD3 R171, -R171, RZ, RZ ;  /* 0x000000ffababa210 */ /* 0x000fe20007ffe1ff */
[----:B------:R-:W-:Y:S01]  /*0670*/  ULEA UR36, UR32, 0xfffffe00, 0x9 ;  /* 0xfffffe0020247891 */ /* 0x000fe2000f8e483f */
[----:B------:R-:W-:Y:S01]  /*0680*/  @!P1 LOP3.LUT R171, RZ, R8, RZ, 0x33, !PT ;  /* 0x00000008ffab9212 */ /* 0x000fe200078e33ff */
[----:B------:R-:W-:Y:S01]  /*0690*/  ULDC.64 UR20, c[0x0][0x330] ;  /* 0x0000cc0000147ab9 */ /* 0x000fe20000000a00 */
[----:B------:R-:W-:-:S02]  /*06a0*/  UIADD3 UR15, UR15, UR33, URZ ;  /* 0x000000210f0f7290 */ /* 0x000fc4000fffe03f */
[----:B------:R-:W-:Y:S01]  /*06b0*/  UIMAD UR37, UR25, UR20, URZ ;  /* 0x00000014192572a4 */ /* 0x000fe2000f8e023f */
[----:B------:R-:W-:Y:S01]  /*06c0*/  SHF.R.S32.HI R3, RZ, 0x1f, R171 ;  /* 0x0000001fff037819 */ /* 0x000fe200000114ab */
[----:B------:R-:W-:Y:S02]  /*06d0*/  USHF.R.S32.HI UR25, URZ, 0x1f, UR36 ;  /* 0x0000001f3f197899 */ /* 0x000fe40008011424 */
[----:B------:R-:W-:Y:S01]  /*06e0*/  UIADD3 UR22, UP1, UR36, UR22, URZ ;  /* 0x0000001624167290 */ /* 0x000fe2000ff3e03f */
[----:B------:R-:W-:Y:S01]  /*06f0*/  ULDC.64 UR18, c[0x0][0x2f0] ;  /* 0x0000bc0000127ab9 */ /* 0x000fe20000000a00 */
[----:B------:R-:W-:Y:S01]  /*0700*/  UIMAD UR37, UR8, UR21, UR37 ;  /* 0x00000015082572a4 */ /* 0x000fe2000f8e0225 */
[C---:B--2---:R-:W-:Y:S01]  /*0710*/  IMAD R2, R3.reuse, R4, RZ ;  /* 0x0000000403027224 */ /* 0x044fe200078e02ff */
[----:B------:R-:W-:Y:S01]  /*0720*/  UIADD3.X UR23, UR25, UR23, UR34, UP1, !UPT ;  /* 0x0000001719177290 */ /* 0x000fe20008ffe422 */
[----:B---3--:R-:W-:Y:S01]  /*0730*/  IMAD R0, R3, R6, RZ ;  /* 0x0000000603007224 */ /* 0x008fe200078e02ff */
[----:B------:R-:W-:Y:S01]  /*0740*/  UIADD3 UR21, UP2, UR36, UR28, URZ ;  /* 0x0000001c24157290 */ /* 0x000fe2000ff5e03f */
[C---:B------:R-:W-:Y:S01]  /*0750*/  IMAD R9, R171.reuse, R5, R2 ;  /* 0x00000005ab097224 */ /* 0x040fe200078e0202 */
[----:B------:R-:W-:Y:S01]  /*0760*/  ULEA UR18, UP1, UR22, UR18, 0x1 ;  /* 0x0000001216127291 */ /* 0x000fe2000f82083f */
[----:B------:R-:W-:Y:S01]  /*0770*/  IMAD R7, R171, R7, R0 ;  /* 0x00000007ab077224 */ /* 0x000fe200078e0200 */
[----:B------:R-:W-:Y:S01]  /*0780*/  UIMAD.WIDE.U32 UR14, UR8, UR20, UR14 ;  /* 0x00000014080e72a5 */ /* 0x000fe2000f8e000e */
[----:B------:R-:W-:Y:S01]  /*0790*/  ULDC.64 UR16, c[0x0][0x2f8] ;  /* 0x0000be0000107ab9 */ /* 0x000fe20000000a00 */
[----:B------:R-:W-:-:S02]  /*07a0*/  UIADD3 UR13, UR13, UR24, URZ ;  /* 0x000000180d0d7290 */ /* 0x000fc4000fffe03f */
[----:B------:R-:W-:Y:S02]  /*07b0*/  UIADD3.X UR28, UR25, UR29, UR35, UP2, !UPT ;  /* 0x0000001d191c7290 */ /* 0x000fe400097fe423 */
[----:B------:R-:W-:Y:S02]  /*07c0*/  ULEA.HI.X UR19, UR22, UR19, UR23, 0x1, UP1 ;  /* 0x0000001316137291 */ /* 0x000fe400088f0c17 */
[----:B------:R-:W-:Y:S01]  /*07d0*/  ULEA UR16, UP2, UR21, UR16, 0x1 ;  /* 0x0000001015107291 */ /* 0x000fe2000f84083f */
[----:B------:R-:W-:Y:S01]  /*07e0*/  IMAD.WIDE.U32 R2, R171, R6, UR12 ;  /* 0x0000000cab027e25 */ /* 0x000fe2000f8e0006 */
[----:B------:R-:W-:Y:S01]  /*07f0*/  UIADD3 UR20, UP1, UR36, UR14, URZ ;  /* 0x0000000e24147290 */ /* 0x000fe2000ff3e03f */
[----:B------:R-:W-:Y:S01]  /*0800*/  ULDC.64 UR22, c[0x0][0x3b8] ;  /* 0x0000ee0000167ab9 */ /* 0x000fe20000000a00 */
[----:B------:R-:W-:Y:S01]  /*0810*/  ULEA.HI.X UR21, UR21, UR17, UR28, 0x1, UP2 ;  /* 0x0000001115157291 */ /* 0x000fe200090f0c1c */
[----:B------:R-:W-:Y:S01]  /*0820*/  IADD3 R161, P0, R2, UR36, RZ ;  /* 0x0000002402a17c10 */ /* 0x000fe2000ff1e0ff */
[----:B------:R-:W-:Y:S01]  /*0830*/  UIADD3.X UR14, UR25, UR15, UR37, UP1, !UPT ;  /* 0x0000000f190e7290 */ /* 0x000fe20008ffe425 */
[----:B------:R-:W-:Y:S01]  /*0840*/  IMAD.IADD R2, R3, 0x1, R7 ;  /* 0x0000000103027824 */ /* 0x000fe200078e0207 */
[----:B------:R-:W-:Y:S01]  /*0850*/  ULEA UR17, UP1, UR20, UR22, 0x1 ;  /* 0x0000001614117291 */ /* 0x000fe2000f82083f */
[----:B0-----:R-:W-:Y:S01]  /*0860*/  LEA R163, P1, R161, R10, 0x1 ;  /* 0x0000000aa1a37211 */ /* 0x001fe200078208ff */
[----:B------:R-:W-:-:S02]  /*0870*/  UIADD3 UR11, UR11, UR9, URZ ;  /* 0x000000090b0b7290 */ /* 0x000fc4000fffe03f */
[----:B------:R-:W-:Y:S01]  /*0880*/  ULEA.HI.X UR20, UR20, UR23, UR14, 0x1, UP1 ;  /* 0x0000001714147291 */ /* 0x000fe200088f0c0e */
[----:B------:R-:W-:Y:S01]  /*0890*/  IADD3.X R2, R2, UR25, RZ, P0, !PT ;  /* 0x0000001902027c10 */ /* 0x000fe200087fe4ff */
[----:B------:R-:W-:Y:S01]  /*08a0*/  @UP0 ULDC UR9, c[0x0][0x214] ;  /* 0x0000850000090ab9 */ /* 0x000fe20000000800 */
[----:B------:R-:W-:Y:S01]  /*08b0*/  UISETP.GE.AND UP1, UPT, UR32, 0x1, UPT ;  /* 0x000000012000788c */ /* 0x000fe2000bf26270 */
[----:B------:R-:W-:Y:S01]  /*08c0*/  IMAD.WIDE.U32 R4, R171, R4, UR10 ;  /* 0x0000000aab047e25 */ /* 0x000fe2000f8e0004 */
[----:B------:R-:W-:Y:S01]  /*08d0*/  @UP0 UIMAD UR9, UR31, UR9, UR8 ;  /* 0x000000091f0902a4 */ /* 0x000fe2000f8e0208 */
[----:B------:R-:W-:Y:S01]  /*08e0*/  LEA.HI.X R161, R161, R11, R2, 0x1, P1 ;  /* 0x0000000ba1a17211 */ /* 0x000fe200008f0c02 */
[----:B------:R-:W-:Y:S01]  /*08f0*/  @UP0 ULDC UR12, c[0x0][0x21c] ;  /* 0x00008700000c0ab9 */ /* 0x000fe20000000800 */
[----:B------:R-:W-:Y:S01]  /*0900*/  @UP0 ULDC.64 UR10, c[0x0][0x310] ;  /* 0x0000c400000a0ab9 */ /* 0x000fe20000000a00 */
[----:B------:R-:W-:Y:S01]  /*0910*/  @UP0 UIMAD UR9, UR9, UR32, URZ ;  /* 0x00000020090902a4 */ /* 0x000fe2000f8e023f */
[----:B------:R-:W-:Y:S01]  /*0920*/  PLOP3.LUT P0, PT, PT, PT, UP1, 0x80, 0x0 ;  /* 0x000000000000781c */ /* 0x000fe20003f0f018 */
[----:B------:R-:W-:Y:S01]  /*0930*/  UMOV UR13, UR7 ;  /* 0x00000007000d7c82 */ /* 0x000fe20008000000 */
[----:B------:R-:W-:Y:S01]  /*0940*/  IADD3 R157, P2, R4, UR36, RZ ;  /* 0x00000024049d7c10 */ /* 0x000fe2000ff5e0ff */
[----:B------:R-:W-:Y:S01]  /*0950*/  @UP0 UIMAD UR9, UR9, UR12, URZ ;  /* 0x0000000c090902a4 */ /* 0x000fe2000f8e023f */
[----:B------:R-:W-:Y:S01]  /*0960*/  IADD3 R0, R5, R9, RZ ;  /* 0x0000000905007210 */ /* 0x000fe20007ffe0ff */
[----:B------:R-:W-:Y:S01]  /*0970*/  UMOV UR14, UR4 ;  /* 0x00000004000e7c82 */ /* 0x000fe20008000000 */
[----:B-1----:R-:W-:Y:S01]  /*0980*/  LEA R159, P3, R157, R12, 0x1 ;  /* 0x0000000c9d9f7211 */ /* 0x002fe200078608ff */
[----:B------:R-:W-:Y:S01]  /*0990*/  @UP0 UIMAD.WIDE UR10, UR9, 0x8, UR10 ;  /* 0x00000008090a08a5 */ /* 0x000fe2000f8e020a */
[----:B------:R-:W-:Y:S01]  /*09a0*/  IADD3.X R0, R0, UR25, RZ, P2, !PT ;  /* 0x0000001900007c10 */ /* 0x000fe200097fe4ff */
[----:B------:R-:W-:Y:S01]  /*09b0*/  UMOV UR12, UR6 ;  /* 0x00000006000c7c82 */ /* 0x000fe20008000000 */
[----:B------:R-:W-:-:S02]  /*09c0*/  UMOV UR15, UR5 ;  /* 0x00000005000f7c82 */ /* 0x000fc40008000000 */
[----:B------:R-:W-:Y:S02]  /*09d0*/  LEA.HI.X R157, R157, R13, R0, 0x1, P3 ;  /* 0x0000000d9d9d7211 */ /* 0x000fe400018f0c00 */
        /* <DEDUP_REMOVED lines=32> */
.L_x_7803:
[----:B------:R-:W-:Y:S01]  /*0be0*/  ULDC UR38, c[0x0][0x224] ;  /* 0x0000890000267ab9 */ /* 0x000fe20000000800 */
[----:B------:R-:W-:Y:S01]  /*0bf0*/  ULDC UR5, c[0x0][0x218] ;  /* 0x0000860000057ab9 */ /* 0x000fe20000000800 */
[----:B------:R-:W-:Y:S01]  /*0c00*/  UIADD3 UR34, -UR4, UR38, URZ ;  /* 0x0000002604227290 */ /* 0x000fe2000fffe13f */
[C---:B0-----:R-:W-:Y:S02]  /*0c10*/  LEA R2, P1, R116.reuse, UR9, 0x1 ;  /* 0x0000000974027c11 */ /* 0x041fe4000f8208ff */
[----:B------:R-:W-:Y:S01]  /*0c20*/  PRMT R5, RZ, 0x7610, R5 ;  /* 0x00007610ff057816 */ /* 0x000fe20000000005 */
[----:B------:R-:W-:Y:S01]  /*0c30*/  ULEA UR35, UR34, 0xfffffe00, 0x9 ;  /* 0xfffffe0022237891 */ /* 0x000fe2000f8e483f */
[----:B------:R-:W-:-:S03]  /*0c40*/  LEA.HI.X R3, R116, UR7, R117, 0x1, P1 ;  /* 0x0000000774037c11 */ /* 0x000fc600088f0c75 */
[----:B------:R-:W-:-:S06]  /*0c50*/  UIADD3 UR5, -UR35, UR5, URZ ;  /* 0x0000000523057290 */ /* 0x000fcc000fffe13f */
[----:B------:R-:W-:-:S04]  /*0c60*/  MOV R155, UR5 ;  /* 0x00000005009b7c02 */ /* 0x000fc80008000f00 */
        /* <DEDUP_REMOVED lines=17> */
[----:B------:R-:W4:Y:S04]  /*0d80*/  @!P3 LDG.E.U16 R9, desc[UR26][R2.64+0x100] ;  /* 0x0001001a0209b981 */ /* 0x000f28000c1e1500 */
[----:B------:R-:W3:Y:S01]  /*0d90*/  @!P0 LDG.E.U16 R0, desc[UR26][R2.64+0x40] ;  /* 0x0000401a02008981 */ /* 0x000ee2000c1e1500 */
[-C--:B------:R-:W-:Y:S02]  /*0da0*/  ISETP.GE.AND P0, PT, R174, R155.reuse, PT ;  /* 0x0000009bae00720c */ /* 0x080fe40003f06270 */
[-C--:B------:R-:W-:Y:S01]  /*0db0*/  ISETP.GE.AND P3, PT, R168, R155.reuse, PT ;  /* 0x0000009ba800720c */ /* 0x080fe20003f66270 */
[----:B------:R-:W4:Y:S01]  /*0dc0*/  @!P4 LDG.E.U16 R6, desc[UR26][R2.64+0x140] ;  /* 0x0001401a0206c981 */ /* 0x000f22000c1e1500 */
[----:B------:R-:W-:Y:S02]  /*0dd0*/  ISETP.GE.AND P4, PT, R166, R155, PT ;  /* 0x0000009ba600720c */ /* 0x000fe40003f86270 */
        /* <DEDUP_REMOVED lines=29> */
[C---:B------:R-:W-:Y:S01]  /*0fb0*/  LEA.HI.SX32 R154, R165.reuse, R165, 0x1b ;  /* 0x000000a5a59a7211 */ /* 0x040fe200078fdaff */
[C---:B0-----:R-:W-:Y:S01]  /*0fc0*/  VIADD R2, R165.reuse, 0xa0 ;  /* 0x000000a0a5027836 */ /* 0x041fe20000000000 */
[----:B------:R-:W-:-:S02]  /*0fd0*/  IADD3 R22, R165, 0x60, RZ ;  /* 0x00000060a5167810 */ /* 0x000fc40007ffe0ff */
[-C--:B------:R-:W-:Y:S02]  /*0fe0*/  LEA.HI.SX32 R18, R18, R165.reuse, 0x1b ;  /* 0x000000a512127211 */ /* 0x080fe400078fdaff */
[----:B------:R-:W-:Y:S02]  /*0ff0*/  IADD3 R24, R165, 0x80, RZ ;  /* 0x00000080a5187810 */ /* 0x000fe40007ffe0ff */
[-C--:B------:R-:W-:Y:S02]  /*1000*/  LEA.HI.SX32 R2, R2, R165.reuse, 0x1b ;  /* 0x000000a502027211 */ /* 0x080fe400078fdaff */
[-C--:B------:R-:W-:Y:S01]  /*1010*/  LEA.HI.SX32 R20, R20, R165.reuse, 0x1b ;  /* 0x000000a514147211 */ /* 0x080fe200078fdaff */
[----:B-1----:R-:W-:Y:S01]  /*1020*/  ULEA UR20, UR5, UR20, 0x18 ;  /* 0x0000001405147291 */ /* 0x002fe2000f8ec03f */
[-C--:B------:R-:W-:Y:S02]  /*1030*/  LEA.HI.SX32 R22, R22, R165.reuse, 0x1b ;  /* 0x000000a516167211 */ /* 0x080fe400078fdaff */
[----:B------:R-:W-:-:S03]  /*1040*/  LEA.HI.SX32 R24, R24, R165, 0x1b ;  /* 0x000000a518187211 */ /* 0x000fc600078fdaff */
[----:B------:R-:W-:Y:S02]  /*1050*/  LEA R154, R154, UR20, 0x1 ;  /* 0x000000149a9a7c11 */ /* 0x000fe4000f8e08ff */
[----:B------:R-:W-:Y:S02]  /*1060*/  LEA R153, R18, UR20, 0x1 ;  /* 0x0000001412997c11 */ /* 0x000fe4000f8e08ff */
[----:B------:R-:W-:Y:S02]  /*1070*/  LEA R149, R2, UR20, 0x1 ;  /* 0x0000001402957c11 */ /* 0x000fe4000f8e08ff */
[C---:B------:R-:W-:Y:S02]  /*1080*/  IADD3 R2, R165.reuse, 0xc0, RZ ;  /* 0x000000c0a5027810 */ /* 0x040fe40007ffe0ff */
[----:B------:R-:W-:Y:S02]  /*1090*/  LEA R152, R20, UR20, 0x1 ;  /* 0x0000001414987c11 */ /* 0x000fe4000f8e08ff */
[----:B------:R-:W-:Y:S01]  /*10a0*/  LEA R151, R22, UR20, 0x1 ;  /* 0x0000001416977c11 */ /* 0x000fe2000f8e08ff */
[----:B------:R-:W-:Y:S01]  /*10b0*/  VIADD R20, R165, 0x100 ;  /* 0x00000100a5147836 */ /* 0x000fe20000000000 */
[----:B------:R-:W-:-:S02]  /*10c0*/  LEA R150, R24, UR20, 0x1 ;  /* 0x0000001418967c11 */ /* 0x000fc4000f8e08ff */
[C---:B------:R-:W-:Y:S02]  /*10d0*/  IADD3 R18, R165.reuse, 0xe0, RZ ;  /* 0x000000e0a5127810 */ /* 0x040fe40007ffe0ff */
[-C--:B------:R-:W-:Y:S02]  /*10e0*/  LEA.HI.SX32 R2, R2, R165.reuse, 0x1b ;  /* 0x000000a502027211 */ /* 0x080fe400078fdaff */
[C---:B------:R-:W-:Y:S02]  /*10f0*/  IADD3 R22, R165.reuse, 0x120, RZ ;  /* 0x00000120a5167810 */ /* 0x040fe40007ffe0ff */
        /* <DEDUP_REMOVED lines=37> */
[-C--:B------:R-:W-:Y:S01]  /*1350*/  LEA.HI.SX32 R4, R4, R165.reuse, 0x1b ;  /* 0x000000a504047211 */ /* 0x080fe200078fdaff */
[C---:B-1----:R-:W-:Y:S01]  /*1360*/  VIADD R6, R165.reuse, 0x1c0 ;  /* 0x000001c0a5067836 */ /* 0x042fe20000000000 */
[----:B------:R-:W-:Y:S01]  /*1370*/  SHF.L.U32 R0, R165, 0x4, RZ ;  /* 0x00000004a5007819 */ /* 0x000fe200000006ff */
[----:B------:R-:W-:Y:S03]  /*1380*/  STS.U16 [R148+0x180], R11 ;  /* 0x0001800b94007388 */ /* 0x000fe60000000400 */
[----:B------:R-:W-:Y:S01]  /*1390*/  LEA.HI.SX32 R6, R6, R165, 0x1b ;  /* 0x000000a506067211 */ /* 0x000fe200078fdaff */
[----:B------:R-:W-:Y:S01]  /*13a0*/  STS.U16 [R147+0x1c0], R8 ;  /* 0x0001c00893007388 */ /* 0x000fe20000000400 */
[----:B------:R-:W-:-:S02]  /*13b0*/  LEA R141, R4, UR20, 0x1 ;  /* 0x00000014048d7c11 */ /* 0x000fc4000f8e08ff */
[----:B------:R-:W-:Y:S01]  /*13c0*/  LEA.HI.SX32 R0, R0, R0, 0x1b ;  /* 0x0000000000007211 */ /* 0x000fe200078fdaff */
[----:B------:R-:W-:Y:S01]  /*13d0*/  STS.U16 [R146+0x200], R13 ;  /* 0x0002000d92007388 */ /* 0x000fe20000000400 */
[----:B------:R-:W-:-:S03]  /*13e0*/  LEA R140, R6, UR20, 0x1 ;  /* 0x00000014068c7c11 */ /* 0x000fc6000f8e08ff */
[----:B------:R-:W-:Y:S01]  /*13f0*/  STS.U16 [R145+0x240], R10 ;  /* 0x0002400a91007388 */ /* 0x000fe20000000400 */
        /* <DEDUP_REMOVED lines=29> */
[----:B------:R-:W3:Y:S01]  /*15d0*/  @!P0 LDG.E.U16 R4, desc[UR26][R2.64+0x40] ;  /* 0x0000401a02048981 */ /* 0x000ee2000c1e1500 */
[-C--:B------:R-:W-:Y:S02]  /*15e0*/  ISETP.GE.AND P0, PT, R172, R155.reuse, PT ;  /* 0x0000009bac00720c */ /* 0x080fe40003f06270 */
[----:B------:R-:W-:Y:S02]  /*15f0*/  ISETP.GE.AND P1, PT, R116, R155, PT ;  /* 0x0000009b7400720c */ /* 0x000fe40003f26270 */
[----:B------:R-:W-:-:S09]  /*1600*/  PRMT R15, RZ, 0x7610, R15 ;  /* 0x00007610ff0f7816 */ /* 0x000fd2000000000f */
[----:B------:R-:W4:Y:S01]  /*1610*/  @!P0 LDG.E.U16 R12, desc[UR26][R2.64+0x1c0] ;  /* 0x0001c01a020c8981 */ /* 0x000f22000c1e1500 */
        /* <DEDUP_REMOVED lines=22> */
[----:B------:R-:W-:Y:S01]  /*1780*/  PRMT R17, RZ, 0x7610, R17 ;  /* 0x00007610ff117816 */ /* 0x000fe20000000011 */
[----:B------:R-:W4:Y:S01]  /*1790*/  @!P4 LDG.E.U16 R18, desc[UR26][R2.64+0x340] ;  /* 0x0003401a0212c981 */ /* 0x000f22000c1e1500 */
[----:B--2---:R-:W-:Y:S02]  /*17a0*/  PRMT R16, RZ, 0x7610, R16 ;  /* 0x00007610ff107816 */ /* 0x004fe40000000010 */
        /* <DEDUP_REMOVED lines=56> */
[----:B0-----:R-:W-:-:S02]  /*1b30*/  PRMT R20, RZ, 0x7610, R20 ;  /* 0x00007610ff147816 */ /* 0x001fc40000000014 */
[----:B------:R-:W-:-:S03]  /*1b40*/  PRMT R19, RZ, 0x7610, R19 ;  /* 0x00007610ff137816 */ /* 0x000fc60000000013 */
[----:B------:R-:W4:Y:S01]  /*1b50*/  @!P0 LDG.E.U16 R23, desc[UR26][R6.64] ;  /* 0x0000001a06178981 */ /* 0x000f22000c1e1500 */
        /* <DEDUP_REMOVED lines=26> */
[----:B------:R-:W4:Y:S01]  /*1d00*/  @!P0 LDG.E.U16 R28, desc[UR26][R6.64+0x240] ;  /* 0x0002401a061c8981 */ /* 0x000f22000c1e1500 */
[----:B-1----:R-:W-:-:S04]  /*1d10*/  IMAD.U32 R100, R5, 0x10000, RZ ;  /* 0x0001000005647824 */ /* 0x002fc800078e00ff */
        /* <DEDUP_REMOVED lines=8> */
[--C-:B------:R-:W-:Y:S01]  /*1da0*/  FADD.FTZ R98, R98, R173.reuse ;  /* 0x000000ad62627221 */ /* 0x100fe20000010000 */
[--C-:B------:R-:W-:Y:S01]  /*1db0*/  FADD.FTZ R95, R10, R173.reuse ;  /* 0x000000ad0a5f7221 */ /* 0x100fe20000010000 */
[--C-:B------:R-:W-:Y:S01]  /*1dc0*/  FADD.FTZ R96, R96, R173.reuse ;  /* 0x000000ad60607221 */ /* 0x100fe20000010000 */
[----:B------:R-:W-:Y:S01]  /*1dd0*/  FADD.FTZ R93, R12, R173 ;  /* 0x000000ad0c5d7221 */ /* 0x000fe20000010000 */
[----:B------:R-:W-:Y:S01]  /*1de0*/  IMAD.U32 R94, R13, 0x10000, RZ ;  /* 0x000100000d5e7824 */ /* 0x000fe200078e00ff */
[----:B------:R-:W-:Y:S01]  /*1df0*/  BSSY B0, `(.L_x_7724) ;  /* 0x0000039000007945 */ /* 0x000fe20003800000 */
[----:B------:R-:W-:-:S02]  /*1e00*/  ISETP.GE.AND P0, PT, R116, R155, PT ;  /* 0x0000009b7400720c */ /* 0x000fc40003f06270 */
[----:B------:R-:W-:Y:S01]  /*1e10*/  FSETP.GTU.FTZ.AND P4, PT, R97, 20, PT ;  /* 0x41a000006100780b */ /* 0x000fe20003f9c000 */
[----:B------:R-:W-:Y:S01]  /*1e20*/  FADD.FTZ R94, R94, R173 ;  /* 0x000000ad5e5e7221 */ /* 0x000fe20000010000 */
        /* <DEDUP_REMOVED lines=53> */
.L_x_7725:
[----:B------:R-:W-:Y:S05]  /*2180*/  BSYNC B0 ;  /* 0x0000000000007941 */ /* 0x000fea0003800000 */
.L_x_7724:
[----:B------:R-:W-:Y:S01]  /*2190*/  IMAD.U32 R14, R14, 0x10000, RZ ;  /* 0x000100000e0e7824 */ /* 0x000fe200078e00ff */
[----:B------:R-:W-:Y:S01]  /*21a0*/  BSSY B0, `(.L_x_7726) ;  /* 0x0000023000007945 */ /* 0x000fe20003800000 */
[----:B------:R-:W-:Y:S02]  /*21b0*/  FSETP.GTU.FTZ.AND P5, PT, R94, 20, PT ;  /* 0x41a000005e00780b */ /* 0x000fe40003fbc000 */
[----:B------:R-:W-:Y:S01]  /*21c0*/  FADD.FTZ R91, R14, R173 ;  /* 0x000000ad0e5b7221 */ /* 0x000fe20000010000 */
        /* <DEDUP_REMOVED lines=32> */
.L_x_7727:
[----:B------:R-:W-:Y:S05]  /*23d0*/  BSYNC B0 ;  /* 0x0000000000007941 */ /* 0x000fea0003800000 */
.L_x_7726:
        /* <DEDUP_REMOVED lines=36> */
.L_x_7729:
[----:B------:R-:W-:Y:S05]  /*2620*/  BSYNC B0 ;  /* 0x0000000000007941 */ /* 0x000fea0003800000 */
.L_x_7728:
        /* <DEDUP_REMOVED lines=36> */
.L_x_7731:
[----:B------:R-:W-:Y:S05]  /*2870*/  BSYNC B0 ;  /* 0x0000000000007941 */ /* 0x000fea0003800000 */
.L_x_7730:
        /* <DEDUP_REMOVED lines=36> */
.L_x_7733:
[----:B------:R-:W-:Y:S05]  /*2ac0*/  BSYNC B0 ;  /* 0x0000000000007941 */ /* 0x000fea0003800000 */
.L_x_7732:
        /* <DEDUP_REMOVED lines=36> */
.L_x_7735:
[----:B------:R-:W-:Y:S05]  /*2d10*/  BSYNC B0 ;  /* 0x0000000000007941 */ /* 0x000fea0003800000 */
.L_x_7734:
        /* <DEDUP_REMOVED lines=36> */
.L_x_7737:
[----:B------:R-:W-:Y:S05]  /*2f60*/  BSYNC B0 ;  /* 0x0000000000007941 */ /* 0x000fea0003800000 */
.L_x_7736:
        /* <DEDUP_REMOVED lines=36> */
.L_x_7739:
[----:B------:R-:W-:Y:S05]  /*31b0*/  BSYNC B0 ;  /* 0x0000000000007941 */ /* 0x000fea0003800000 */
.L_x_7738:
        /* <DEDUP_REMOVED lines=36> */
.L_x_7741:
[----:B------:R-:W-:Y:S05]  /*3400*/  BSYNC B0 ;  /* 0x0000000000007941 */ /* 0x000fea0003800000 */
.L_x_7740:
        /* <DEDUP_REMOVED lines=36> */
.L_x_7743:
[----:B------:R-:W-:Y:S05]  /*3650*/  BSYNC B0 ;  /* 0x0000000000007941 */ /* 0x000fea0003800000 */
.L_x_7742:
[----:B------:R-:W-:Y:S01]  /*3660*/  BSSY B0, `(.L_x_7744) ;  /* 0x0000022000007945 */ /* 0x000fe20003800000 */
[----:B------:R-:W-:-:S03]  /*3670*/  FSETP.GTU.FTZ.AND P2, PT, R85, 20, PT ;  /* 0x41a000005500780b */ /* 0x000fc60003f5c000 */
[----:B------:R-:W-:Y:S10]  /*3680*/  @P1 BRA `(.L_x_7745) ;  /* 0x00000000007c1947 */ /* 0x000ff40003800000 */
        /* <DEDUP_REMOVED lines=31> */
.L_x_7745:
[----:B------:R-:W-:Y:S05]  /*3880*/  BSYNC B0 ;  /* 0x0000000000007941 */ /* 0x000fea0003800000 */
.L_x_7744:
        /* <DEDUP_REMOVED lines=33> */
.L_x_7747:
[----:B------:R-:W-:Y:S05]  /*3aa0*/  BSYNC B0 ;  /* 0x0000000000007941 */ /* 0x000fea0003800000 */
.L_x_7746:
        /* <DEDUP_REMOVED lines=33> */
.L_x_7749:
[----:B------:R-:W-:Y:S05]  /*3cc0*/  BSYNC B0 ;  /* 0x0000000000007941 */ /* 0x000fea0003800000 */
.L_x_7748:
        /* <DEDUP_REMOVED lines=33> */
.L_x_7751:
[----:B------:R-:W-:Y:S05]  /*3ee0*/  BSYNC B0 ;  /* 0x0000000000007941 */ /* 0x000fea0003800000 */
.L_x_7750:
        /* <DEDUP_REMOVED lines=33> */
.L_x_7753:
[----:B------:R-:W-:Y:S05]  /*4100*/  BSYNC B0 ;  /* 0x0000000000007941 */ /* 0x000fea0003800000 */
.L_x_7752:
        /* <DEDUP_REMOVED lines=33> */
.L_x_7755:
[----:B------:R-:W-:Y:S05]  /*4320*/  BSYNC B0 ;  /* 0x0000000000007941 */ /* 0x000fea0003800000 */
.L_x_7754:
[----:B------:R-:W-:Y:S02]  /*4330*/  USHF.R.S32.HI UR37, URZ, 0x1f, UR35 ;  /* 0x0000001f3f257899 */ /* 0x000fe40008011423 */
[----:B------:R-:W-:Y:S01]  /*4340*/  IMAD.U32 R2, RZ, RZ, UR35 ;  /* 0x00000023ff027e24 */ /* 0x000fe2000f8e00ff */
[----:B------:R-:W-:Y:S01]  /*4350*/  ULDC.64 UR22, c[0x0][0x2a0] ;  /* 0x0000a80000167ab9 */ /* 0x000fe20000000a00 */
[----:B------:R-:W-:Y:S01]  /*4360*/  ULDC.64 UR28, c[0x0][0x2b0] ;  /* 0x0000ac00001c7ab9 */ /* 0x000fe20000000a00 */
[----:B------:R-:W-:Y:S01]  /*4370*/  MOV R5, UR22 ;  /* 0x0000001600057c02 */ /* 0x000fe20008000f00 */
[----:B------:R-:W-:Y:S01]  /*4380*/  UIMAD UR5, UR30, UR22, URZ ;  /* 0x000000161e0572a4 */ /* 0x000fe2000f8e023f */
[----:B------:R-:W-:Y:S01]  /*4390*/  MOV R3, UR37 ;  /* 0x0000002500037c02 */ /* 0x000fe20008000f00 */
[----:B------:R-:W-:Y:S01]  /*43a0*/  UIMAD.WIDE.U32 UR24, UR31, UR22, URZ ;  /* 0x000000161f1872a5 */ /* 0x000fe2000f8e003f */
[----:B------:R-:W-:Y:S01]  /*43b0*/  MOV R7, UR28 ;  /* 0x0000001c00077c02 */ /* 0x000fe20008000f00 */
[----:B------:R-:W-:Y:S01]  /*43c0*/  UIMAD UR22, UR30, UR28, URZ ;  /* 0x0000001c1e1672a4 */ /* 0x000fe2000f8e023f */
[----:B------:R-:W-:Y:S01]  /*43d0*/  IMAD.U32 R4, RZ, RZ, UR35 ;  /* 0x00000023ff047e24 */ /* 0x000fe2000f8e00ff */
[----:B------:R-:W-:-:S02]  /*43e0*/  UIMAD UR6, UR31, UR23, UR5 ;  /* 0x000000171f0672a4 */ /* 0x000fc4000f8e0205 */
[----:B------:R-:W-:Y:S01]  /*43f0*/  @!P0 IMAD.WIDE.U32 R2, R5, UR31, R2 ;  /* 0x0000001f05028c25 */ /* 0x000fe2000f8e0002 */
[----:B------:R-:W-:Y:S01]  /*4400*/  MOV R5, UR37 ;  /* 0x0000002500057c02 */ /* 0x000fe20008000f00 */
[----:B------:R-:W-:Y:S01]  /*4410*/  USHF.R.S32.HI UR5, URZ, 0x1f, UR8 ;  /* 0x0000001f3f057899 */ /* 0x000fe20008011408 */
[----:B------:R-:W1:Y:S01]  /*4420*/  LDS.U16 R40, [R138] ;  /* 0x000000008a287984 */ /* 0x000e620000000400 */
[----:B------:R-:W-:Y:S01]  /*4430*/  ULDC.64 UR32, c[0x0][0x2a8] ;  /* 0x0000aa0000207ab9 */ /* 0x000fe20000000a00 */
[----:B------:R-:W-:Y:S02]  /*4440*/  UIMAD UR36, UR31, UR29, UR22 ;  /* 0x0000001d1f2472a4 */ /* 0x000fe4000f8e0216 */
[----:B------:R-:W-:Y:S01]  /*4450*/  @!P0 IMAD.WIDE.U32 R4, R7, UR31, R4 ;  /* 0x0000001f07048c25 */ /* 0x000fe2000f8e0004 */
[----:B------:R-:W-:Y:S02]  /*4460*/  UIMAD UR21, UR5, UR32, URZ ;  /* 0x00000020051572a4 */ /* 0x000fe4000f8e023f */
[----:B------:R-:W-:Y:S01]  /*4470*/  MOV R7, UR32 ;  /* 0x0000002000077c02 */ /* 0x000fe20008000f00 */
[----:B------:R-:W-:Y:S01]  /*4480*/  UIMAD.WIDE.U32 UR28, UR31, UR28, URZ ;  /* 0x0000001c1f1c72a5 */ /* 0x000fe2000f8e003f */
[----:B------:R-:W-:Y:S01]  /*4490*/  @!P0 VIADD R3, R3, UR6 ;  /* 0x0000000603038c36 */ /* 0x000fe20008000000 */
[----:B------:R-:W-:Y:S01]  /*44a0*/  ULDC.64 UR22, c[0x0][0x2b8] ;  /* 0x0000ae0000167ab9 */ /* 0x000fe20000000a00 */
[----:B------:R-:W-:Y:S01]  /*44b0*/  UIMAD UR33, UR8, UR33, UR21 ;  /* 0x00000021082172a4 */ /* 0x000fe2000f8e0215 */
[----:B------:R-:W-:Y:S01]  /*44c0*/  @!P0 IADD3 R5, R5, UR36, RZ ;  /* 0x0000002405058c10 */ /* 0x000fe2000fffe0ff */
[----:B------:R-:W-:Y:S01]  /*44d0*/  UIADD3 UR25, UR25, UR6, URZ ;  /* 0x0000000619197290 */ /* 0x000fe2000fffe03f */
[----:B------:R-:W-:Y:S01]  /*44e0*/  MOV R9, UR22 ;  /* 0x0000001600097c02 */ /* 0x000fe20008000f00 */
[----:B------:R-:W-:Y:S01]  /*44f0*/  UIADD3 UR21, UR4, -UR38, URZ ;  /* 0x8000002604157290 */ /* 0x000fe2000fffe03f */
[----:B------:R-:W-:Y:S01]  /*4500*/  @!P0 IMAD.WIDE.U32 R2, R7, UR8, R2 ;  /* 0x0000000807028c25 */ /* 0x000fe2000f8e0002 */
[----:B------:R-:W-:Y:S01]  /*4510*/  UIADD3 UR29, UR29, UR36, URZ ;  /* 0x000000241d1d7290 */ /* 0x000fe2000fffe03f */
[----:B------:R-:W-:Y:S01]  /*4520*/  LDS.U16 R37, [R138+0x2] ;  /* 0x000002008a257984 */ /* 0x000fe20000000400 */
[----:B------:R-:W-:Y:S01]  /*4530*/  UIMAD UR6, UR5, UR22, URZ ;  /* 0x00000016050672a4 */ /* 0x000fe2000f8e023f */
[----:B------:R-:W-:Y:S01]  /*4540*/  @!P0 IMAD.WIDE.U32 R4, R9, UR8, R4 ;  /* 0x0000000809048c25 */ /* 0x000fe2000f8e0004 */
[----:B------:R-:W-:Y:S01]  /*4550*/  UIMAD.WIDE.U32 UR24, UR8, UR32, UR24 ;  /* 0x00000020081872a5 */ /* 0x000fe2000f8e0018 */
[C---:B------:R-:W-:Y:S01]  /*4560*/  @!P0 IADD3 R7, P1, R116.reuse, R2, RZ ;  /* 0x0000000274078210 */ /* 0x040fe20007f3e0ff */
[----:B------:R-:W-:Y:S01]  /*4570*/  UIMAD UR21, UR21, -0x200, URZ ;  /* 0xfffffe00151578a4 */ /* 0x000fe2000f8e023f */
[----:B------:R-:W-:Y:S01]  /*4580*/  LDS.U16 R42, [R138+0x4] ;  /* 0x000004008a2a7984 */ /* 0x000fe20000000400 */
[----:B------:R-:W-:Y:S01]  /*4590*/  UIMAD.WIDE.U32 UR28, UR8, UR22, UR28 ;  /* 0x00000016081c72a5 */ /* 0x000fe2000f8e001c */
[----:B------:R-:W-:Y:S01]  /*45a0*/  @!P0 IADD3 R6, P2, R116, R4, RZ ;  /* 0x0000000474068210 */ /* 0x000fe20007f5e0ff */
[----:B------:R-:W-:Y:S01]  /*45b0*/  UIMAD UR6, UR8, UR23, UR6 ;  /* 0x00000017080672a4 */ /* 0x000fe2000f8e0206 */
[----:B------:R-:W-:Y:S01]  /*45c0*/  @!P0 IADD3.X R8, R117, UR33, R3, P1, !PT ;  /* 0x0000002175088c10 */ /* 0x000fe20008ffe403 */
[----:B------:R-:W-:Y:S01]  /*45d0*/  UIADD3 UR32, UP0, UR21, UR24, URZ ;  /* 0x0000001815207290 */ /* 0x000fe2000ff1e03f */
[----:B------:R-:W-:Y:S01]  /*45e0*/  LDS.U16 R80, [R138+0x6] ;  /* 0x000006008a507984 */ /* 0x000fe20000000400 */
[----:B------:R-:W-:-:S02]  /*45f0*/  USHF.R.S32.HI UR22, URZ, 0x1f, UR21 ;  /* 0x0000001f3f167899 */ /* 0x000fc40008011415 */
[----:B------:R-:W-:Y:S01]  /*4600*/  UIADD3 UR23, UP1, UR21, UR28, URZ ;  /* 0x0000001c15177290 */ /* 0x000fe2000ff3e03f */
[----:B------:R-:W-:Y:S01]  /*4610*/  @!P0 IADD3.X R5, R117, UR6, R5, P2, !PT ;  /* 0x0000000675058c10 */ /* 0x000fe200097fe405 */
[----:B------:R-:W-:Y:S01]  /*4620*/  ULDC.64 UR40, c[0x0][0x308] ;  /* 0x0000c20000287ab9 */ /* 0x000fe20000000a00 */
[----:B------:R-:W-:Y:S01]  /*4630*/  ULDC.64 UR38, c[0x0][0x318] ;  /* 0x0000c60000267ab9 */ /* 0x000fe20000000a00 */
[----:B------:R-:W-:Y:S01]  /*4640*/  UIADD3.X UR24, UR22, UR33, UR25, UP0, !UPT ;  /* 0x0000002116187290 */ /* 0x000fe200087fe419 */
[C---:B------:R-:W-:Y:S01]  /*4650*/  LEA R2, P2, R116.reuse, UR40, 0x1 ;  /* 0x0000002874027c11 */ /* 0x040fe2000f8408ff */
[----:B------:R-:W-:Y:S01]  /*4660*/  UIADD3.X UR28, UR22, UR6, UR29, UP1, !UPT ;  /* 0x00000006161c7290 */ /* 0x000fe20008ffe41d */
[----:B------:R-:W-:Y:S01]  /*4670*/  IMAD.U32 R9, RZ, RZ, UR32 ;  /* 0x00000020ff097e24 */ /* 0x000fe2000f8e00ff */
[----:B------:R-:W-:Y:S01]  /*4680*/  LEA R18, P1, R116, UR38, 0x1 ;  /* 0x0000002674127c11 */ /* 0x000fe2000f8208ff */
[----:B------:R-:W-:Y:S01]  /*4690*/  LDS.U16 R48, [R138+0x8] ;  /* 0x000008008a307984 */ /* 0x000fe20000000400 */
[----:B------:R-:W-:-:S03]  /*46a0*/  MOV R11, UR23 ;  /* 0x00000017000b7c02 */ /* 0x000fc60008000f00 */
[----:B------:R-:W-:Y:S01]  /*46b0*/  LDS.U16 R78, [R138+0xa] ;  /* 0x00000a008a4e7984 */ /* 0x000fe20000000400 */
[----:B------:R-:W-:-:S03]  /*46c0*/  LEA.HI.X R0, R116, UR41, R117, 0x1, P2 ;  /* 0x0000002974007c11 */ /* 0x000fc600090f0c75 */
[----:B0-----:R-:W-:Y:S01]  /*46d0*/  LDS.U16 R30, [R138+0xc] ;  /* 0x00000c008a1e7984 */ /* 0x001fe20000000400 */
[----:B------:R-:W-:-:S03]  /*46e0*/  LEA.HI.X R3, R116, UR39, R117, 0x1, P1 ;  /* 0x0000002774037c11 */ /* 0x000fc600088f0c75 */
[----:B------:R-:W-:Y:S01]  /*46f0*/  LDS.U16 R26, [R138+0xe] ;  /* 0x00000e008a1a7984 */ /* 0x000fe20000000400 */
[----:B------:R-:W-:-:S03]  /*4700*/  LEA R18, P2, R9, R18, 0x1 ;  /* 0x0000001209127211 */ /* 0x000fc600078408ff */
[----:B------:R-:W-:Y:S01]  /*4710*/  LDS.U16 R22, [R138+0x10] ;  /* 0x000010008a167984 */ /* 0x000fe20000000400 */
[----:B------:R-:W-:-:S03]  /*4720*/  MOV R10, UR24 ;  /* 0x00000018000a7c02 */ /* 0x000fc60008000f00 */
[----:B------:R-:W-:Y:S01]  /*4730*/  LDS.U16 R15, [R138+0x12] ;  /* 0x000012008a0f7984 */ /* 0x000fe20000000400 */
[----:B------:R-:W-:Y:S02]  /*4740*/  MOV R12, UR28 ;  /* 0x0000001c000c7c02 */ /* 0x000fe40008000f00 */
[----:B------:R-:W-:Y:S02]  /*4750*/  PRMT R28, RZ, 0x7610, R28 ;  /* 0x00007610ff1c7816 */ /* 0x000fe4000000001c */
[----:B------:R-:W-:Y:S02]  /*4760*/  PRMT R23, RZ, 0x7610, R23 ;  /* 0x00007610ff177816 */ /* 0x000fe40000000017 */
[-C--:B------:R-:W-:Y:S02]  /*4770*/  ISETP.GE.AND P5, PT, R174, R155.reuse, PT ;  /* 0x0000009bae00720c */ /* 0x080fe40003fa6270 */
        /* <DEDUP_REMOVED lines=22> */
[----:B-1----:R-:W-:Y:S01]  /*48e0*/  IMAD.U32 R40, R40, 0x10000, RZ ;  /* 0x0001000028287824 */ /* 0x002fe200078e00ff */
[----:B------:R-:W-:Y:S01]  /*48f0*/  LEA R2, P4, R11, R2, 0x1 ;  /* 0x000000020b027211 */ /* 0x000fe200078808ff */
[----:B------:R-:W-:Y:S01]  /*4900*/  ULDC.64 UR32, c[0x0][0x398] ;  /* 0x0000e60000207ab9 */ /* 0x000fe20000000a00 */
[----:B------:R-:W-:Y:S02]  /*4910*/  @!P0 LEA R16, P1, R7, UR38, 0x1 ;  /* 0x0000002607108c11 */ /* 0x000fe4000f8208ff */
[----:B------:R-:W-:Y:S02]  /*4920*/  @!P0 LEA R4, P3, R6, UR40, 0x1 ;  /* 0x0000002806048c11 */ /* 0x000fe4000f8608ff */
[----:B------:R-:W-:-:S02]  /*4930*/  LEA.HI.X R19, R9, R3, R10, 0x1, P2 ;  /* 0x0000000309137211 */ /* 0x000fc400010f0c0a */
[----:B------:R-:W-:Y:S01]  /*4940*/  LEA.HI.X R3, R11, R0, R12, 0x1, P4 ;  /* 0x000000000b037211 */ /* 0x000fe200020f0c0c */
[----:B------:R-:W-:Y:S01]  /*4950*/  LDS.U16 R10, [R138+0x16] ;  /* 0x000016008a0a7984 */ /* 0x000fe20000000400 */
[----:B------:R-:W-:Y:S02]  /*4960*/  @!P0 LEA.HI.X R17, R7, UR39, R8, 0x1, P1 ;  /* 0x0000002707118c11 */ /* 0x000fe400088f0c08 */
[----:B------:R-:W-:Y:S01]  /*4970*/  @!P0 LEA.HI.X R5, R6, UR41, R5, 0x1, P3 ;  /* 0x0000002906058c11 */ /* 0x000fe200098f0c05 */
[----:B------:R-:W-:Y:S01]  /*4980*/  LDS.U16 R12, [R138+0x14] ;  /* 0x000014008a0c7984 */ /* 0x000fe20000000400 */
[----:B------:R-:W-:-:S03]  /*4990*/  PRMT R9, RZ, 0x7610, R9 ;  /* 0x00007610ff097816 */ /* 0x000fc60000000009 */
[----:B------:R-:W-:Y:S04]  /*49a0*/  LDS.U16 R8, [R138+0x18] ;  /* 0x000018008a087984 */ /* 0x000fe80000000400 */
[----:B------:R-:W-:Y:S04]  /*49b0*/  LDS.U16 R7, [R138+0x1a] ;  /* 0x00001a008a077984 */ /* 0x000fe80000000400 */
[----:B------:R-:W-:Y:S04]  /*49c0*/  LDS.U16 R6, [R138+0x1c] ;  /* 0x00001c008a067984 */ /* 0x000fe80000000400 */
[----:B------:R-:W-:Y:S01]  /*49d0*/  LDS.U16 R0, [R138+0x1e] ;  /* 0x00001e008a007984 */ /* 0x000fe20000000400 */
[----:B------:R-:W-:Y:S01]  /*49e0*/  BAR.SYNC.DEFER_BLOCKING 0x0 ;  /* 0x0000000000007b1d */ /* 0x000fe20000010000 */
[----:B------:R-:W-:-:S02]  /*49f0*/  ISETP.GE.AND P1, PT, R182, R155, PT ;  /* 0x0000009bb600720c */ /* 0x000fc40003f26270 */
[----:B------:R-:W-:-:S11]  /*4a00*/  PRMT R11, RZ, 0x7610, R11 ;  /* 0x00007610ff0b7816 */ /* 0x000fd6000000000b */
[----:B------:R-:W2:Y:S01]  /*4a10*/  @!P1 LDG.E.U16 R11, desc[UR26][R18.64+-0x380] ;  /* 0xfffc801a120b9981 */ /* 0x000ea2000c1e1500 */
[-C--:B------:R-:W-:Y:S02]  /*4a20*/  ISETP.GE.AND P1, PT, R172, R155.reuse, PT ;  /* 0x0000009bac00720c */ /* 0x080fe40003f26270 */
[-C--:B------:R-:W-:Y:S01]  /*4a30*/  ISETP.GE.AND P2, PT, R178, R155.reuse, PT ;  /* 0x0000009bb200720c */ /* 0x080fe20003f46270 */
[----:B------:R0:W3:Y:S01]  /*4a40*/  @!P0 LDG.E.U16 R9, desc[UR26][R16.64] ;  /* 0x0000001a10098981 */ /* 0x0000e2000c1e1500 */
[-C--:B------:R-:W-:Y:S02]  /*4a50*/  ISETP.GE.AND P3, PT, R184, R155.reuse, PT ;  /* 0x0000009bb800720c */ /* 0x080fe40003f66270 */
[-C--:B------:R-:W-:Y:S01]  /*4a60*/  ISETP.GE.AND P4, PT, R180, R155.reuse, PT ;  /* 0x0000009bb400720c */ /* 0x080fe20003f86270 */
[----:B------:R-:W4:Y:S04]  /*4a70*/  @!P5 LDG.E.U16 R21, desc[UR26][R18.64+-0x280] ;  /* 0xfffd801a1215d981 */ /* 0x000f28000c1e1500 */
[----:B------:R-:W5:Y:S04]  /*4a80*/  @!P6 LDG.E.U16 R24, desc[UR26][R18.64+-0x2c0] ;  /* 0xfffd401a1218e981 */ /* 0x000f68000c1e1500 */
[----:B------:R-:W4:Y:S01]  /*4a90*/  @!P1 LDG.E.U16 R28, desc[UR26][R18.64+-0x240] ;  /* 0xfffdc01a121c9981 */ /* 0x000f22000c1e1500 */
[----:B------:R-:W-:-:S02]  /*4aa0*/  ISETP.GE.AND P1, PT, R170, R155, PT ;  /* 0x0000009baa00720c */ /* 0x000fc40003f26270 */
[----:B0-----:R-:W-:Y:S01]  /*4ab0*/  PRMT R17, RZ, 0x7610, R17 ;  /* 0x00007610ff117816 */ /* 0x001fe20000000011 */
[----:B------:R-:W5:Y:S01]  /*4ac0*/  @!P2 LDG.E.U16 R13, desc[UR26][R18.64+-0x300] ;  /* 0xfffd001a120da981 */ /* 0x000f62000c1e1500 */
[----:B------:R-:W-:-:S03]  /*4ad0*/  PRMT R16, RZ, 0x7610, R16 ;  /* 0x00007610ff107816 */ /* 0x000fc60000000010 */
[----:B------:R-:W2:Y:S04]  /*4ae0*/  @!P3 LDG.E.U16 R14, desc[UR26][R18.64+-0x3c0] ;  /* 0xfffc401a120eb981 */ /* 0x000ea8000c1e1500 */
[----:B------:R-:W4:Y:S04]  /*4af0*/  @!P4 LDG.E.U16 R20, desc[UR26][R18.64+-0x340] ;  /* 0xfffcc01a1214c981 */ /* 0x000f28000c1e1500 */
[----:B------:R-:W5:Y:S01]  /*4b00*/  @!P1 LDG.E.U16 R23, desc[UR26][R18.64+-0x200] ;  /* 0xfffe001a12179981 */ /* 0x000f62000c1e1500 */
[-C--:B------:R-:W-:Y:S02]  /*4b10*/  ISETP.GE.AND P1, PT, R168, R155.reuse, PT ;  /* 0x0000009ba800720c */ /* 0x080fe40003f26270 */
[----:B------:R-:W-:-:S02]  /*4b20*/  ISETP.GE.AND P2, PT, R164, R155, PT ;  /* 0x0000009ba400720c */ /* 0x000fc40003f46270 */
[-C--:B------:R-:W-:Y:S02]  /*4b30*/  ISETP.GE.AND P3, PT, R162, R155.reuse, PT ;  /* 0x0000009ba200720c */ /* 0x080fe40003f66270 */
[-C--:B------:R-:W-:Y:S02]  /*4b40*/  ISETP.GE.AND P4, PT, R160, R155.reuse, PT ;  /* 0x0000009ba000720c */ /* 0x080fe40003f86270 */
[----:B------:R-:W-:-:S05]  /*4b50*/  ISETP.GE.AND P5, PT, R158, R155, PT ;  /* 0x0000009b9e00720c */ /* 0x000fca0003fa6270 */
[----:B------:R-:W5:Y:S01]  /*4b60*/  @!P1 LDG.E.U16 R32, desc[UR26][R18.64+-0x1c0] ;  /* 0xfffe401a12209981 */ /* 0x000f62000c1e1500 */
[-C--:B------:R-:W-:Y:S02]  /*4b70*/  ISETP.GE.AND P1, PT, R166, R155.reuse, PT ;  /* 0x0000009ba600720c */ /* 0x080fe40003f26270 */
[----:B------:R-:W-:Y:S01]  /*4b80*/  ISETP.GE.AND P6, PT, R156, R155, PT ;  /* 0x0000009b9c00720c */ /* 0x000fe20003fc6270 */
[----:B------:R-:W5:Y:S04]  /*4b90*/  @!P2 LDG.E.U16 R16, desc[UR26][R18.64+-0x140] ;  /* 0xfffec01a1210a981 */ /* 0x000f68000c1e1500 */
[----:B------:R-:W5:Y:S04]  /*4ba0*/  @!P3 LDG.E.U16 R25, desc[UR26][R18.64+-0x100] ;  /* 0xffff001a1219b981 */ /* 0x000f68000c1e1500 */
[----:B------:R-:W5:Y:S04]  /*4bb0*/  @!P4 LDG.E.U16 R34, desc[UR26][R18.64+-0xc0] ;  /* 0xffff401a1222c981 */ /* 0x000f68000c1e1500 */
[----:B------:R-:W5:Y:S04]  /*4bc0*/  @!P1 LDG.E.U16 R17, desc[UR26][R18.64+-0x180] ;  /* 0xfffe801a12119981 */ /* 0x000f68000c1e1500 */
[----:B------:R-:W5:Y:S04]  /*4bd0*/  @!P5 LDG.E.U16 R27, desc[UR26][R18.64+-0x80] ;  /* 0xffff801a121bd981 */ /* 0x000f68000c1e1500 */
[----:B------:R-:W5:Y:S01]  /*4be0*/  @!P6 LDG.E.U16 R36, desc[UR26][R18.64+-0x40] ;  /* 0xffffc01a1224e981 */ /* 0x000f62000c1e1500 */
[----:B------:R-:W-:-:S02]  /*4bf0*/  P2R R39, PR, RZ, 0x2 ;  /* 0x00000002ff277803 */ /* 0x000fc40000000000 */
[----:B------:R-:W-:Y:S01]  /*4c00*/  ISETP.GE.AND P1, PT, R184, R155, PT ;  /* 0x0000009bb800720c */ /* 0x000fe20003f26270 */
[----:B---3--:R-:W-:Y:S04]  /*4c10*/  STS.U16 [R154], R9 ;  /* 0x000000099a007388 */ /* 0x008fe80000000400 */
[----:B--2---:R-:W-:Y:S04]  /*4c20*/  STS.U16 [R153+0x40], R14 ;  /* 0x0000400e99007388 */ /* 0x004fe80000000400 */
[----:B------:R-:W-:Y:S04]  /*4c30*/  STS.U16 [R152+0x80], R11 ;  /* 0x0000800b98007388 */ /* 0x000fe80000000400 */
        /* <DEDUP_REMOVED lines=29> */
[----:B------:R-:W-:Y:S01]  /*4e10*/  LDS.U16 R29, [R138+0x1e] ;  /* 0x00001e008a1d7984 */ /* 0x000fe20000000400 */
        /* <DEDUP_REMOVED lines=18> */
[----:B------:R-:W-:Y:S02]  /*4f40*/  ISETP.GE.AND P1, PT, R172, R155, PT ;  /* 0x0000009bac00720c */ /* 0x000fe40003f26270 */
[----:B0-----:R-:W-:Y:S01]  /*4f50*/  PRMT R5, RZ, 0x7610, R5 ;  /* 0x00007610ff057816 */ /* 0x001fe20000000005 */
[----:B------:R-:W5:Y:S01]  /*4f60*/  @!P6 LDG.E.U16 R52, desc[UR26][R2.64+-0x40] ;  /* 0xffffc01a0234e981 */ /* 0x000f62000c1e1500 */
[----:B------:R-:W-:-:S05]  /*4f70*/  PRMT R4, RZ, 0x7610, R4 ;  /* 0x00007610ff047816 */ /* 0x000fca0000000004 */
        /* <DEDUP_REMOVED lines=9> */
[----:B--2---:R-:W-:-:S04]  /*5010*/  IMAD.U32 R13, R13, 0x10000, RZ ;  /* 0x000100000d0d7824 */ /* 0x004fc800078e00ff */
[----:B------:R-:W-:Y:S01]  /*5020*/  FMUL.FTZ R34, R13, -1.4426950216293334961 ;  /* 0xbfb8aa3b0d227820 */ /* 0x000fe20000410000 */
[----:B---3--:R-:W-:-:S05]  /*5030*/  SHF.L.U32 R9, R9, 0x10, RZ ;  /* 0x0000001009097819 */ /* 0x008fca00000006ff */
[----:B------:R-:W1:Y:S01]  /*5040*/  MUFU.EX2 R34, R34 ;  /* 0x0000002200227308 */ /* 0x000e620000000800 */
[----:B------:R-:W-:Y:S01]  /*5050*/  FMUL.FTZ R47, R9, -1.4426950216293334961 ;  /* 0xbfb8aa3b092f7820 */ /* 0x000fe20000410000 */
[----:B----4-:R-:W-:Y:S01]  /*5060*/  SHF.L.U32 R14, R14, 0x10, RZ ;  /* 0x000000100e0e7819 */ /* 0x010fe200000006ff */
[----:B-----5:R-:W-:-:S04]  /*5070*/  IMAD.U32 R16, R16, 0x10000, RZ ;  /* 0x0001000010107824 */ /* 0x020fc800078e00ff */
[----:B0-----:R-:W-:Y:S01]  /*5080*/  FMUL.FTZ R2, R14, -1.4426950216293334961 ;  /* 0xbfb8aa3b0e027820 */ /* 0x001fe20000410000 */
[----:B------:R-:W-:Y:S01]  /*5090*/  MUFU.EX2 R47, R47 ;  /* 0x0000002f002f7308 */ /* 0x000fe20000000800 */
[----:B------:R-:W-:Y:S01]  /*50a0*/  FMUL.FTZ R3, R16, -1.4426950216293334961 ;  /* 0xbfb8aa3b10037820 */ /* 0x000fe20000410000 */
[----:B------:R-:W-:-:S06]  /*50b0*/  SHF.L.U32 R11, R11, 0x10, RZ ;  /* 0x000000100b0b7819 */ /* 0x000fcc00000006ff */
[----:B------:R-:W0:Y:S01]  /*50c0*/  MUFU.EX2 R2, R2 ;  /* 0x0000000200027308 */ /* 0x000e220000000800 */
[----:B-1----:R-:W-:Y:S01]  /*50d0*/  FADD.FTZ R34, R34, 1 ;  /* 0x3f80000022227421 */ /* 0x002fe20000010000 */
[----:B------:R-:W-:-:S06]  /*50e0*/  FMUL.FTZ R49, R11, -1.4426950216293334961 ;  /* 0xbfb8aa3b0b317820 */ /* 0x000fcc0000410000 */
[----:B------:R-:W-:Y:S08]  /*50f0*/  MUFU.RCP R34, R34 ;  /* 0x0000002200227308 */ /* 0x000ff00000001000 */
[----:B------:R-:W1:Y:S01]  /*5100*/  MUFU.EX2 R3, R3 ;  /* 0x0000000300037308 */ /* 0x000e620000000800 */
[----:B------:R-:W-:Y:S01]  /*5110*/  SHF.L.U32 R17, R17, 0x10, RZ ;  /* 0x0000001011117819 */ /* 0x000fe200000006ff */
[----:B0-----:R-:W-:-:S06]  /*5120*/  FADD.FTZ R2, R2, 1 ;  /* 0x3f80000002027421 */ /* 0x001fcc0000010000 */
[----:B------:R-:W-:Y:S01]  /*5130*/  MUFU.EX2 R49, R49 ;  /* 0x0000003100317308 */ /* 0x000fe20000000800 */
[----:B------:R-:W-:Y:S01]  /*5140*/  SHF.L.U32 R18, R18, 0x10, RZ ;  /* 0x0000001012127819 */ /* 0x000fe200000006ff */
[----:B------:R-:W-:Y:S01]  /*5150*/  FMUL.FTZ R51, R17, -1.4426950216293334961 ;  /* 0xbfb8aa3b11337820 */ /* 0x000fe20000410000 */
[----:B------:R-:W-:-:S03]  /*5160*/  SHF.L.U32 R37, R37, 0x10, RZ ;  /* 0x0000001025257819 */ /* 0x000fc600000006ff */
[----:B------:R-:W-:Y:S01]  /*5170*/  FMUL.FTZ R53, R18, -1.4426950216293334961 ;  /* 0xbfb8aa3b12357820 */ /* 0x000fe20000410000 */
[----:B-1----:R-:W-:Y:S01]  /*5180*/  FADD.FTZ R3, R3, 1 ;  /* 0x3f80000003037421 */ /* 0x002fe20000010000 */
[----:B------:R-:W-:Y:S01]  /*5190*/  MUFU.EX2 R51, R51 ;  /* 0x0000003300337308 */ /* 0x000fe20000000800 */
[----:B------:R-:W-:Y:S01]  /*51a0*/  SHF.L.U32 R19, R19, 0x10, RZ ;  /* 0x0000001013137819 */ /* 0x000fe200000006ff */
[----:B------:R-:W-:-:S06]  /*51b0*/  IMAD.U32 R20, R20, 0x10000, RZ ;  /* 0x0001000014147824 */ /* 0x000fcc00078e00ff */
[----:B------:R-:W-:Y:S01]  /*51c0*/  MUFU.EX2 R53, R53 ;  /* 0x0000003500357308 */ /* 0x000fe20000000800 */
[----:B------:R-:W-:Y:S01]  /*51d0*/  FMUL.FTZ R54, R19, -1.4426950216293334961 ;  /* 0xbfb8aa3b13367820 */ /* 0x000fe20000410000 */
[----:B------:R-:W-:Y:S01]  /*51e0*/  FMUL.FTZ R55, R20, -1.4426950216293334961 ;  /* 0xbfb8aa3b14377820 */ /* 0x000fe20000410000 */
[----:B------:R-:W-:Y:S02]  /*51f0*/  SHF.L.U32 R21, R21, 0x10, RZ ;  /* 0x0000001015157819 */ /* 0x000fe400000006ff */
[----:B------:R-:W-:-:S03]  /*5200*/  SHF.L.U32 R23, R23, 0x10, RZ ;  /* 0x0000001017177819 */ /* 0x000fc600000006ff */
[----:B------:R-:W-:Y:S01]  /*5210*/  MUFU.EX2 R54, R54 ;  /* 0x0000003600367308 */ /* 0x000fe20000000800 */
[----:B------:R-:W-:Y:S01]  /*5220*/  FMUL.FTZ R56, R21, -1.4426950216293334961 ;  /* 0xbfb8aa3b15387820 */ /* 0x000fe20000410000 */
[----:B------:R-:W-:Y:S01]  /*5230*/  SHF.L.U32 R24, R24, 0x10, RZ ;  /* 0x0000001018187819 */ /* 0x000fe200000006ff */
[----:B------:R-:W-:Y:S01]  /*5240*/  FMUL.FTZ R57, R23, -1.4426950216293334961 ;  /* 0xbfb8aa3b17397820 */ /* 0x000fe20000410000 */
[----:B------:R-:W-:-:S04]  /*5250*/  SHF.L.U32 R42, R42, 0x10, RZ ;  /* 0x000000102a2a7819 */ /* 0x000fc800000006ff */
[----:B------:R-:W0:Y:S01]  /*5260*/  MUFU.EX2 R55, R55 ;  /* 0x0000003700377308 */ /* 0x000e220000000800 */
[----:B------:R-:W-:Y:S01]  /*5270*/  IMAD.U32 R25, R25, 0x10000, RZ ;  /* 0x0001000019197824 */ /* 0x000fe200078e00ff */
[----:B------:R-:W-:Y:S01]  /*5280*/  SHF.L.U32 R27, R27, 0x10, RZ ;  /* 0x000000101b1b7819 */ /* 0x000fe200000006ff */
[----:B------:R-:W-:-:S05]  /*5290*/  FMUL.FTZ R58, R24, -1.4426950216293334961 ;  /* 0xbfb8aa3b183a7820 */ /* 0x000fca0000410000 */
[----:B------:R-:W-:Y:S01]  /*52a0*/  MUFU.EX2 R56, R56 ;  /* 0x0000003800387308 */ /* 0x000fe20000000800 */
[----:B------:R-:W-:Y:S01]  /*52b0*/  FMUL.FTZ R59, R25, -1.4426950216293334961 ;  /* 0xbfb8aa3b193b7820 */ /* 0x000fe20000410000 */
[----:B------:R-:W-:Y:S01]  /*52c0*/  FMUL.FTZ R60, R27, -1.4426950216293334961 ;  /* 0xbfb8aa3b1b3c7820 */ /* 0x000fe20000410000 */
[----:B------:R-:W-:Y:S02]  /*52d0*/  SHF.L.U32 R80, R80, 0x10, RZ ;  /* 0x0000001050507819 */ /* 0x000fe400000006ff */
[----:B------:R-:W-:-:S03]  /*52e0*/  SHF.L.U32 R28, R28, 0x10, RZ ;  /* 0x000000101c1c7819 */ /* 0x000fc600000006ff */
[----:B------:R-:W-:Y:S01]  /*52f0*/  MUFU.EX2 R57, R57 ;  /* 0x0000003900397308 */ /* 0x000fe20000000800 */
[----:B0-----:R-:W-:Y:S01]  /*5300*/  FADD.FTZ R55, R55, 1 ;  /* 0x3f80000037377421 */ /* 0x001fe20000010000 */
[----:B------:R-:W-:Y:S01]  /*5310*/  SHF.L.U32 R48, R48, 0x10, RZ ;  /* 0x0000001030307819 */ /* 0x000fe200000006ff */
[----:B------:R-:W-:Y:S02]  /*5320*/  IMAD.U32 R78, R78, 0x10000, RZ ;  /* 0x000100004e4e7824 */ /* 0x000fe400078e00ff */
[----:B------:R-:W-:-:S03]  /*5330*/  FMUL.FTZ R61, R28, -1.4426950216293334961 ;  /* 0xbfb8aa3b1c3d7820 */ /* 0x000fc60000410000 */
[----:B------:R-:W-:Y:S01]  /*5340*/  MUFU.EX2 R58, R58 ;  /* 0x0000003a003a7308 */ /* 0x000fe20000000800 */
[----:B------:R-:W-:-:S07]  /*5350*/  IMAD.U32 R77, R30, 0x10000, RZ ;  /* 0x000100001e4d7824 */ /* 0x000fce00078e00ff */
[----:B------:R-:W-:Y:S08]  /*5360*/  MUFU.EX2 R59, R59 ;  /* 0x0000003b003b7308 */ /* 0x000ff00000000800 */
[----:B------:R-:W-:Y:S01]  /*5370*/  MUFU.EX2 R60, R60 ;  /* 0x0000003c003c7308 */ /* 0x000fe20000000800 */
[----:B------:R-:W-:Y:S04]  /*5380*/  STS.U16 [R154], R31 ;  /* 0x0000001f9a007388 */ /* 0x000fe80000000400 */
[----:B------:R-:W-:Y:S04]  /*5390*/  STS.U16 [R153+0x40], R32 ;  /* 0x0000402099007388 */ /* 0x000fe80000000400 */
[----:B------:R-:W-:Y:S04]  /*53a0*/  STS.U16 [R152+0x80], R33 ;  /* 0x0000802198007388 */ /* 0x000fe80000000400 */
[----:B------:R0:W-:Y:S04]  /*53b0*/  STS.U16 [R151+0xc0], R36 ;  /* 0x0000c02497007388 */ /* 0x0001e80000000400 */
        /* <DEDUP_REMOVED lines=14> */
[----:B------:R-:W4:Y:S01]  /*54a0*/  LDS.U16 R32, [R138+0x2] ;  /* 0x000002008a207984 */ /* 0x000f220000000400 */
[----:B0-----:R-:W-:-:S03]  /*54b0*/  FADD.FTZ R36, R47, 1 ;  /* 0x3f8000002f247421 */ /* 0x001fc60000010000 */
[----:B------:R-:W0:Y:S03]  /*54c0*/  LDS.U16 R33, [R138+0x4] ;  /* 0x000004008a217984 */ /* 0x000e260000000400 */
[----:B------:R-:W5:Y:S01]  /*54d0*/  MUFU.RCP R36, R36 ;  /* 0x0000002400247308 */ /* 0x000f620000001000 */
[----:B------:R-:W0:Y:S04]  /*54e0*/  LDS.U16 R43, [R138+0x6] ;  /* 0x000006008a2b7984 */ /* 0x000e280000000400 */
[----:B------:R-:W0:Y:S03]  /*54f0*/  LDS.U16 R47, [R138+0xa] ;  /* 0x00000a008a2f7984 */ /* 0x000e260000000400 */
[----:B-1----:R1:W-:Y:S01]  /*5500*/  MUFU.RCP R35, R2 ;  /* 0x0000000200237308 */ /* 0x0023e20000001000 */
[----:B------:R-:W0:Y:S01]  /*5510*/  LDS.U16 R45, [R138+0x8] ;  /* 0x000008008a2d7984 */ /* 0x000e220000000400 */
[----:B-1----:R-:W-:-:S06]  /*5520*/  FADD.FTZ R2, -R34, 1 ;  /* 0x3f80000022027421 */ /* 0x002fcc0000010100 */
[----:B--2---:R1:W-:Y:S01]  /*5530*/  MUFU.RCP R39, R3 ;  /* 0x0000000300277308 */ /* 0x0043e20000001000 */
[----:B------:R-:W-:Y:S02]  /*5540*/  FFMA.FTZ R4, R13, R2, 1 ;  /* 0x3f8000000d047423 */ /* 0x000fe40000010002 */
[----:B------:R-:W2:Y:S01]  /*5550*/  LDS.U16 R2, [R138+0xc] ;  /* 0x00000c008a027984 */ /* 0x000ea20000000400 */
[----:B---3--:R-:W-:Y:S01]  /*5560*/  SHF.L.U32 R31, R31, 0x10, RZ ;  /* 0x000000101f1f7819 */ /* 0x008fe200000006ff */
[----:B----4-:R-:W-:-:S04]  /*5570*/  IMAD.U32 R32, R32, 0x10000, RZ ;  /* 0x0001000020207824 */ /* 0x010fc800078e00ff */
[----:B-1----:R-:W-:Y:S01]  /*5580*/  FMUL.FTZ R3, R40, R31 ;  /* 0x0000001f28037220 */ /* 0x002fe20000410000 */
[----:B------:R-:W-:Y:S01]  /*5590*/  FADD.FTZ R38, R49, 1 ;  /* 0x3f80000031267421 */ /* 0x000fe20000010000 */
[----:B------:R-:W-:Y:S02]  /*55a0*/  FMUL.FTZ R5, R37, R32 ;  /* 0x0000002025057220 */ /* 0x000fe40000410000 */
[----:B------:R-:W-:Y:S02]  /*55b0*/  FMUL.FTZ R3, R34, R3 ;  /* 0x0000000322037220 */ /* 0x000fe40000410000 */
[----:B-----5:R-:W-:Y:S02]  /*55c0*/  FMUL.FTZ R49, R36, R5 ;  /* 0x0000000524317220 */ /* 0x020fe40000410000 */
[----:B------:R-:W-:Y:S01]  /*55d0*/  FMUL.FTZ R5, R3, R4 ;  /* 0x0000000403057220 */ /* 0x000fe20000410000 */
[----:B------:R-:W1:Y:S01]  /*55e0*/  MUFU.RCP R38, R38 ;  /* 0x0000002600267308 */ /* 0x000e620000001000 */
[----:B------:R-:W3:Y:S04]  /*55f0*/  LDS.U16 R4, [R138+0x10] ;  /* 0x000010008a047984 */ /* 0x000ee80000000400 */
[----:B------:R-:W4:Y:S01]  /*5600*/  LDS.U16 R3, [R138+0xe] ;  /* 0x00000e008a037984 */ /* 0x000f220000000400 */
[----:B------:R-:W-:Y:S01]  /*5610*/  FADD.FTZ R44, R51, 1 ;  /* 0x3f800000332c7421 */ /* 0x000fe20000010000 */
[----:B------:R-:W-:Y:S01]  /*5620*/  FADD.FTZ R41, R53, 1 ;  /* 0x3f80000035297421 */ /* 0x000fe20000010000 */
[----:B0-----:R-:W-:-:S04]  /*5630*/  SHF.L.U32 R33, R33, 0x10, RZ ;  /* 0x0000001021217819 */ /* 0x001fc800000006ff */
[----:B------:R-:W0:Y:S01]  /*5640*/  MUFU.RCP R44, R44 ;  /* 0x0000002c002c7308 */ /* 0x000e220000001000 */
[----:B------:R-:W-:Y:S01]  /*5650*/  FMUL.FTZ R51, R42, R33 ;  /* 0x000000212a337220 */ /* 0x000fe20000410000 */
[----:B------:R-:W-:Y:S01]  /*5660*/  FADD.FTZ R50, -R36, 1 ;  /* 0x3f80000024327421 */ /* 0x000fe20000010100 */
[----:B-1----:R-:W-:-:S05]  /*5670*/  FADD.FTZ R52, -R38, 1 ;  /* 0x3f80000026347421 */ /* 0x002fca0000010100 */
[----:B------:R-:W1:Y:S01]  /*5680*/  MUFU.RCP R41, R41 ;  /* 0x0000002900297308 */ /* 0x000e620000001000 */
[----:B------:R-:W-:Y:S01]  /*5690*/  FFMA.FTZ R52, R11, R52, 1 ;  /* 0x3f8000000b347423 */ /* 0x000fe20000010034 */
[----:B------:R-:W-:Y:S01]  /*56a0*/  FMUL.FTZ R51, R38, R51 ;  /* 0x0000003326337220 */ /* 0x000fe20000410000 */
[----:B------:R-:W-:Y:S01]  /*56b0*/  SHF.L.U32 R43, R43, 0x10, RZ ;  /* 0x000000102b2b7819 */ /* 0x000fe200000006ff */
[----:B------:R-:W-:Y:S01]  /*56c0*/  FADD.FTZ R46, R54, 1 ;  /* 0x3f800000362e7421 */ /* 0x000fe20000010000 */
[----:B------:R-:W-:Y:S01]  /*56d0*/  FFMA.FTZ R50, R9, R50, 1 ;  /* 0x3f80000009327423 */ /* 0x000fe20000010032 */
[----:B------:R-:W-:Y:S01]  /*56e0*/  FMUL.FTZ R67, R51, R52 ;  /* 0x0000003433437220 */ /* 0x000fe20000410000 */
[----:B------:R-:W-:Y:S01]  /*56f0*/  SHF.L.U32 R47, R47, 0x10, RZ ;  /* 0x000000102f2f7819 */ /* 0x000fe200000006ff */
[----:B------:R-:W-:Y:S01]  /*5700*/  FADD.FTZ R51, -R35, 1 ;  /* 0x3f80000023337421 */ /* 0x000fe20000010100 */
[----:B------:R-:W-:Y:S01]  /*5710*/  SHF.L.U32 R45, R45, 0x10, RZ ;  /* 0x000000102d2d7819 */ /* 0x000fe200000006ff */
[----:B------:R-:W-:Y:S01]  /*5720*/  FMUL.FTZ R52, R80, R43 ;  /* 0x0000002b50347220 */ /* 0x000fe20000410000 */
[----:B------:R-:W5:Y:S01]  /*5730*/  MUFU.RCP R46, R46 ;  /* 0x0000002e002e7308 */ /* 0x000f620000001000 */
[----:B------:R-:W-:Y:S01]  /*5740*/  FMUL.FTZ R66, R49, R50 ;  /* 0x0000003231427220 */ /* 0x000fe20000410000 */
[----:B------:R-:W-:Y:S01]  /*5750*/  FADD.FTZ R50, R56, 1 ;  /* 0x3f80000038327421 */ /* 0x000fe20000010000 */
[----:B------:R-:W-:Y:S01]  /*5760*/  FFMA.FTZ R51, R14, R51, 1 ;  /* 0x3f8000000e337423 */ /* 0x000fe20000010033 */
[----:B------:R-:W-:Y:S01]  /*5770*/  FMUL.FTZ R52, R35, R52 ;  /* 0x0000003423347220 */ /* 0x000fe20000410000 */
[----:B------:R-:W-:Y:S01]  /*5780*/  FADD.FTZ R53, -R39, 1 ;  /* 0x3f80000027357421 */ /* 0x000fe20000010100 */
[----:B0-----:R-:W-:-:S02]  /*5790*/  FADD.FTZ R56, -R44, 1 ;  /* 0x3f8000002c387421 */ /* 0x001fc40000010100 */
[----:B------:R0:W-:Y:S01]  /*57a0*/  MUFU.RCP R49, R55 ;  /* 0x0000003700317308 */ /* 0x0001e20000001000 */
[----:B------:R-:W-:Y:S01]  /*57b0*/  FMUL.FTZ R54, R48, R45 ;  /* 0x0000002d30367220 */ /* 0x000fe20000410000 */
[----:B--2---:R-:W-:Y:S01]  /*57c0*/  SHF.L.U32 R30, R2, 0x10, RZ ;  /* 0x00000010021e7819 */ /* 0x004fe200000006ff */
[----:B------:R-:W-:Y:S01]  /*57d0*/  FMUL.FTZ R68, R52, R51 ;  /* 0x0000003334447220 */ /* 0x000fe20000410000 */
[----:B------:R-:W-:-:S04]  /*57e0*/  FFMA.FTZ R53, R16, R53, 1 ;  /* 0x3f80000010357423 */ /* 0x000fc80000010035 */
[----:B------:R2:W5:Y:S01]  /*57f0*/  MUFU.EX2 R62, R61 ;  /* 0x0000003d003e7308 */ /* 0x0005620000000800 */
[----:B0-----:R-:W-:Y:S01]  /*5800*/  FMUL.FTZ R55, R78, R47 ;  /* 0x0000002f4e377220 */ /* 0x001fe20000410000 */
[----:B------:R-:W-:Y:S01]  /*5810*/  FFMA.FTZ R56, R17, R56, 1 ;  /* 0x3f80000011387423 */ /* 0x000fe20000010038 */
[----:B------:R-:W-:Y:S01]  /*5820*/  FMUL.FTZ R54, R39, R54 ;  /* 0x0000003627367220 */ /* 0x000fe20000410000 */
[----:B-1----:R-:W-:Y:S01]  /*5830*/  FADD.FTZ R51, -R41, 1 ;  /* 0x3f80000029337421 */ /* 0x002fe20000010100 */
[----:B------:R-:W-:Y:S01]  /*5840*/  FMUL.FTZ R55, R44, R55 ;  /* 0x000000372c377220 */ /* 0x000fe20000410000 */
[----:B------:R-:W-:Y:S01]  /*5850*/  SHF.L.U32 R29, R29, 0x10, RZ ;  /* 0x000000101d1d7819 */ /* 0x000fe200000006ff */
[----:B------:R-:W-:Y:S01]  /*5860*/  FADD.FTZ R57, R57, 1 ;  /* 0x3f80000039397421 */ /* 0x000fe20000010000 */
[----:B------:R-:W-:Y:S01]  /*5870*/  FMUL.FTZ R2, R77, R30 ;  /* 0x0000001e4d027220 */ /* 0x000fe20000410000 */
[----:B------:R-:W-:Y:S01]  /*5880*/  FMUL.FTZ R70, R54, R53 ;  /* 0x0000003536467220 */ /* 0x000fe20000410000 */
[----:B------:R-:W-:Y:S01]  /*5890*/  FMUL.FTZ R71, R55, R56 ;  /* 0x0000003837477220 */ /* 0x000fe20000410000 */
[----:B--2---:R-:W-:Y:S01]  /*58a0*/  FFMA.FTZ R61, R18, R51, 1 ;  /* 0x3f800000123d7423 */ /* 0x004fe20000010033 */
[----:B------:R-:W-:-:S02]  /*58b0*/  IMAD.U32 R75, R22, 0x10000, RZ ;  /* 0x00010000164b7824 */ /* 0x000fc400078e00ff */
[----:B------:R-:W-:Y:S01]  /*58c0*/  FADD.FTZ R53, R58, 1 ;  /* 0x3f8000003a357421 */ /* 0x000fe20000010000 */
[----:B------:R-:W0:Y:S01]  /*58d0*/  LDS.U16 R55, [R138+0x14] ;  /* 0x000014008a377984 */ /* 0x000e220000000400 */
[----:B------:R-:W-:Y:S01]  /*58e0*/  FMUL.FTZ R2, R41, R2 ;  /* 0x0000000229027220 */ /* 0x000fe20000410000 */
[----:B------:R-:W-:Y:S01]  /*58f0*/  SHF.L.U32 R51, R26, 0x10, RZ ;  /* 0x000000101a337819 */ /* 0x000fe200000006ff */
[----:B------:R-:W-:Y:S01]  /*5900*/  FMUL.FTZ R63, R29, -1.4426950216293334961 ;  /* 0xbfb8aa3b1d3f7820 */ /* 0x000fe20000410000 */
[----:B---3--:R-:W-:Y:S01]  /*5910*/  SHF.L.U32 R22, R4, 0x10, RZ ;  /* 0x0000001004167819 */ /* 0x008fe200000006ff */
[----:B------:R1:W-:Y:S01]  /*5920*/  MUFU.RCP R52, R57 ;  /* 0x0000003900347308 */ /* 0x0003e20000001000 */
[----:B------:R-:W-:Y:S01]  /*5930*/  LDS.U16 R58, [R138+0x12] ;  /* 0x000012008a3a7984 */ /* 0x000fe20000000400 */
[----:B----4-:R-:W-:Y:S01]  /*5940*/  SHF.L.U32 R26, R3, 0x10, RZ ;  /* 0x00000010031a7819 */ /* 0x010fe200000006ff */
[----:B------:R-:W-:Y:S01]  /*5950*/  FADD.FTZ R54, R59, 1 ;  /* 0x3f8000003b367421 */ /* 0x000fe20000010000 */
[----:B------:R-:W-:Y:S01]  /*5960*/  FMUL.FTZ R3, R2, R61 ;  /* 0x0000003d02037220 */ /* 0x000fe20000410000 */
[----:B------:R-:W-:Y:S01]  /*5970*/  LDS.U16 R59, [R138+0x18] ;  /* 0x000018008a3b7984 */ /* 0x000fe20000000400 */
[----:B------:R-:W-:-:S03]  /*5980*/  FADD.FTZ R56, R60, 1 ;  /* 0x3f8000003c387421 */ /* 0x000fc60000010000 */
[----:B-1----:R-:W1:Y:S01]  /*5990*/  LDS.U16 R57, [R138+0x16] ;  /* 0x000016008a397984 */ /* 0x002e620000000400 */
[----:B------:R2:W3:Y:S01]  /*59a0*/  MUFU.EX2 R64, R63 ;  /* 0x0000003f00407308 */ /* 0x0004e20000000800 */
[----:B-----5:R-:W-:Y:S01]  /*59b0*/  FADD.FTZ R2, -R46, 1 ;  /* 0x3f8000002e027421 */ /* 0x020fe20000010100 */
[----:B------:R-:W-:Y:S01]  /*59c0*/  FMUL.FTZ R60, R75, R22 ;  /* 0x000000164b3c7220 */ /* 0x000fe20000410000 */
[----:B------:R-:W-:Y:S01]  /*59d0*/  FMUL.FTZ R61, R51, R26 ;  /* 0x0000001a333d7220 */ /* 0x000fe20000410000 */
[----:B------:R-:W-:Y:S01]  /*59e0*/  FADD.FTZ R65, R62, 1 ;  /* 0x3f8000003e417421 */ /* 0x000fe20000010000 */
[----:B------:R-:W-:Y:S01]  /*59f0*/  FFMA.FTZ R2, R19, R2, 1 ;  /* 0x3f80000013027423 */ /* 0x000fe20000010002 */
[C---:B------:R-:W-:Y:S01]  /*5a00*/  FMUL.FTZ R62, R49.reuse, R60 ;  /* 0x0000003c313e7220 */ /* 0x040fe20000410000 */
[----:B--2---:R-:W-:Y:S01]  /*5a10*/  FADD.FTZ R63, -R49, 1 ;  /* 0x3f800000313f7421 */ /* 0x004fe20000010100 */
[----:B------:R-:W-:Y:S01]  /*5a20*/  FMUL.FTZ R61, R46, R61 ;  /* 0x0000003d2e3d7220 */ /* 0x000fe20000410000 */
[----:B------:R-:W-:Y:S02]  /*5a30*/  LDS.U16 R60, [R138+0x1c] ;  /* 0x00001c008a3c7984 */ /* 0x000fe40000000400 */
[----:B------:R-:W-:Y:S01]  /*5a40*/  FFMA.FTZ R63, R20, R63, 1 ;  /* 0x3f800000143f7423 */ /* 0x000fe2000001003f */
[----:B------:R-:W-:-:S02]  /*5a50*/  FMUL.FTZ R4, R61, R2 ;  /* 0x000000023d047220 */ /* 0x000fc40000410000 */
[----:B------:R-:W2:Y:S01]  /*5a60*/  LDS.U16 R2, [R138+0x1a] ;  /* 0x00001a008a027984 */ /* 0x000ea20000000400 */
[----:B------:R-:W-:-:S03]  /*5a70*/  FMUL.FTZ R72, R62, R63 ;  /* 0x0000003f3e487220 */ /* 0x000fc60000410000 */
[----:B------:R-:W4:Y:S01]  /*5a80*/  LDS.U16 R62, [R138+0x1e] ;  /* 0x00001e008a3e7984 */ /* 0x000f220000000400 */
[----:B------:R-:W5:Y:S08]  /*5a90*/  MUFU.RCP R53, R53 ;  /* 0x0000003500357308 */ /* 0x000f700000001000 */
[----:B------:R-:W1:Y:S08]  /*5aa0*/  MUFU.RCP R54, R54 ;  /* 0x0000003600367308 */ /* 0x000e700000001000 */
[----:B------:R-:W2:Y:S01]  /*5ab0*/  MUFU.RCP R50, R50 ;  /* 0x0000003200327308 */ /* 0x000ea20000001000 */
[----:B---3--:R-:W-:Y:S01]  /*5ac0*/  FADD.FTZ R64, R64, 1 ;  /* 0x3f80000040407421 */ /* 0x008fe20000010000 */
[----:B------:R-:W-:Y:S01]  /*5ad0*/  SHF.L.U32 R12, R12, 0x10, RZ ;  /* 0x000000100c0c7819 */ /* 0x000fe200000006ff */
[----:B-----5:R-:W-:Y:S01]  /*5ae0*/  FADD.FTZ R63, -R53, 1 ;  /* 0x3f800000353f7421 */ /* 0x020fe20000010100 */
[----:B0-----:R-:W-:Y:S01]  /*5af0*/  SHF.L.U32 R55, R55, 0x10, RZ ;  /* 0x0000001037377819 */ /* 0x001fe200000006ff */
[----:B------:R-:W-:Y:S01]  /*5b00*/  IMAD.U32 R10, R10, 0x10000, RZ ;  /* 0x000100000a0a7824 */ /* 0x000fe200078e00ff */
[----:B------:R-:W-:Y:S01]  /*5b10*/  SHF.L.U32 R15, R15, 0x10, RZ ;  /* 0x000000100f0f7819 */ /* 0x000fe200000006ff */
[----:B-1----:R-:W-:Y:S01]  /*5b20*/  IMAD.U32 R57, R57, 0x10000, RZ ;  /* 0x0001000039397824 */ /* 0x002fe200078e00ff */
[----:B------:R-:W-:Y:S01]  /*5b30*/  SHF.L.U32 R58, R58, 0x10, RZ ;  /* 0x000000103a3a7819 */ /* 0x000fe200000006ff */
[----:B------:R-:W-:Y:S01]  /*5b40*/  FADD.FTZ R82, -R54, 1 ;  /* 0x3f80000036527421 */ /* 0x000fe20000010100 */
[----:B------:R-:W0:Y:S01]  /*5b50*/  MUFU.RCP R56, R56 ;  /* 0x0000003800387308 */ /* 0x000e220000001000 */
[----:B------:R-:W-:Y:S01]  /*5b60*/  SHF.L.U32 R8, R8, 0x10, RZ ;  /* 0x0000001008087819 */ /* 0x000fe200000006ff */
[----:B------:R-:W-:Y:S01]  /*5b70*/  FADD.FTZ R76, -R52, 1 ;  /* 0x3f800000344c7421 */ /* 0x000fe20000010100 */
[----:B------:R-:W-:Y:S01]  /*5b80*/  SHF.L.U32 R59, R59, 0x10, RZ ;  /* 0x000000103b3b7819 */ /* 0x000fe200000006ff */
[----:B------:R-:W-:Y:S01]  /*5b90*/  FFMA.FTZ R69, R24, R63, 1 ;  /* 0x3f80000018457423 */ /* 0x000fe2000001003f */
[----:B------:R-:W-:-:S03]  /*5ba0*/  FFMA.FTZ R118, R25, R82, 1 ;  /* 0x3f80000019767423 */ /* 0x000fc60000010052 */
[----:B------:R1:W3:Y:S01]  /*5bb0*/  MUFU.RCP R61, R65 ;  /* 0x00000041003d7308 */ /* 0x0002e20000001000 */
[----:B--2---:R-:W-:Y:S01]  /*5bc0*/  FADD.FTZ R74, -R50, 1 ;  /* 0x3f800000324a7421 */ /* 0x004fe20000010100 */
[----:B------:R-:W-:Y:S01]  /*5bd0*/  FMUL.FTZ R63, R15, R58 ;  /* 0x0000003a0f3f7220 */ /* 0x000fe20000410000 */
[----:B------:R-:W-:-:S05]  /*5be0*/  FMUL.FTZ R82, R10, R57 ;  /* 0x000000390a527220 */ /* 0x000fca0000410000 */
[----:B------:R-:W2:Y:S01]  /*5bf0*/  MUFU.RCP R64, R64 ;  /* 0x0000004000407308 */ /* 0x000ea20000001000 */
[----:B-1----:R-:W-:Y:S01]  /*5c00*/  FMUL.FTZ R65, R12, R55 ;  /* 0x000000370c417220 */ /* 0x002fe20000410000 */
        /* <DEDUP_REMOVED lines=10> */
[----:B------:R-:W-:Y:S01]  /*5cb0*/  IMAD.U32 R65, R0, 0x10000, RZ ;  /* 0x0001000000417824 */ /* 0x000fe200078e00ff */
[----:B------:R-:W-:-:S02]  /*5cc0*/  SHF.L.U32 R63, R7, 0x10, RZ ;  /* 0x00000010073f7819 */ /* 0x000fc400000006ff */
[----:B------:R-:W-:Y:S02]  /*5cd0*/  SHF.L.U32 R69, R6, 0x10, RZ ;  /* 0x0000001006457819 */ /* 0x000fe400000006ff */
[----:B------:R-:W-:Y:S02]  /*5ce0*/  SHF.L.U32 R0, R2, 0x10, RZ ;  /* 0x0000001002007819 */ /* 0x000fe400000006ff */
[----:B------:R-:W-:Y:S02]  /*5cf0*/  SHF.L.U32 R60, R60, 0x10, RZ ;  /* 0x000000103c3c7819 */ /* 0x000fe400000006ff */
[----:B----4-:R-:W-:Y:S01]  /*5d00*/  SHF.L.U32 R62, R62, 0x10, RZ ;  /* 0x000000103e3e7819 */ /* 0x010fe200000006ff */
[----:B0-----:R-:W-:Y:S01]  /*5d10*/  FADD.FTZ R6, -R56, 1 ;  /* 0x3f80000038067421 */ /* 0x001fe20000010100 */
[----:B------:R-:W-:Y:S01]  /*5d20*/  F2FP.BF16.F32.PACK_AB R74, R66, R5 ;  /* 0x00000005424a723e */ /* 0x000fe200000010ff */
[----:B------:R-:W-:Y:S01]  /*5d30*/  BAR.SYNC.DEFER_BLOCKING 0x0 ;  /* 0x0000000000007b1d */ /* 0x000fe20000010000 */
[----:B---3--:R-:W-:Y:S01]  /*5d40*/  FADD.FTZ R7, -R61, 1 ;  /* 0x3f8000003d077421 */ /* 0x008fe20000010100 */
[----:B--2---:R-:W-:Y:S01]  /*5d50*/  FADD.FTZ R66, -R64, 1 ;  /* 0x3f80000040427421 */ /* 0x004fe20000010100 */
        /* <DEDUP_REMOVED lines=14> */
[----:B------:R-:W-:Y:S01]  /*5e40*/  FMUL.FTZ R83, R83, R66 ;  /* 0x0000004253537220 */ /* 0x000fe20000410000 */
[----:B------:R-:W-:-:S02]  /*5e50*/  PRMT R5, R74, 0x7632, R5 ;  /* 0x000076324a057816 */ /* 0x000fc40000000005 */
        /* <DEDUP_REMOVED lines=49> */
[----:B------:R-:W-:Y:S01]  /*6170*/  UIMAD UR6, UR30, UR32, URZ ;  /* 0x000000201e0672a4 */ /* 0x000fe2000f8e023f */
[----:B0-----:R-:W-:Y:S01]  /*6180*/  P2R R2, PR, RZ, 0x40 ;  /* 0x00000040ff027803 */ /* 0x001fe20000000000 */
[----:B------:R-:W-:Y:S01]  /*6190*/  UIMAD.WIDE.U32 UR24, UR31, UR32, URZ ;  /* 0x000000201f1872a5 */ /* 0x000fe2000f8e003f */
[C---:B------:R-:W-:Y:S01]  /*61a0*/  IADD3 R2, P1, R116.reuse, UR35, RZ ;  /* 0x0000002374027c10 */ /* 0x040fe2000ff3e0ff */
[----:B------:R-:W-:Y:S01]  /*61b0*/  UIMAD UR23, UR31, UR33, UR6 ;  /* 0x000000211f1772a4 */ /* 0x000fe2000f8e0206 */
[----:B------:R-:W-:Y:S02]  /*61c0*/  BSSY B0, `(.L_x_7756) ;  /* 0x0000012000007945 */ /* 0x000fe40003800000 */
[----:B-1----:R-:W-:Y:S01]  /*61d0*/  IADD3.X R3, R117, UR37, RZ, P1, !PT ;  /* 0x0000002575037c10 */ /* 0x002fe20008ffe4ff */
[----:B------:R-:W-:Y:S01]  /*61e0*/  UIADD3 UR6, UR25, UR23, URZ ;  /* 0x0000001719067290 */ /* 0x000fe2000fffe03f */
[----:B--2---:R-:W-:-:S13]  /*61f0*/  ISETP.GE.AND P0, PT, R116, R177, PT ;  /* 0x000000b17400720c */ /* 0x004fda0003f06270 */
        /* <DEDUP_REMOVED lines=14> */
.L_x_7757:
[----:B------:R-:W-:Y:S05]  /*62e0*/  BSYNC B0 ;  /* 0x0000000000007941 */ /* 0x000fea0003800000 */
.L_x_7756:
        /* <DEDUP_REMOVED lines=15> */
[----:B0-----:R-:W-:-:S02]  /*63e0*/  IMAD.U32 R6, RZ, RZ, UR6 ;  /* 0x00000006ff067e24 */ /* 0x001fc4000f8e00ff */
[----:B------:R-:W-:Y:S01]  /*63f0*/  FMUL.FTZ R13, R13, R34 ;  /* 0x000000220d0d7220 */ /* 0x000fe20000410000 */
[----:B------:R-:W-:Y:S01]  /*6400*/  FMUL.FTZ R9, R9, R36 ;  /* 0x0000002409097220 */ /* 0x000fe20000410000 */
[----:B------:R-:W-:Y:S01]  /*6410*/  LEA.HI.X R5, R116, UR29, R117, 0x1, P1 ;  /* 0x0000001d74057c11 */ /* 0x000fe200088f0c75 */
[----:B------:R-:W-:Y:S01]  /*6420*/  FMUL.FTZ R11, R11, R38 ;  /* 0x000000260b0b7220 */ /* 0x000fe20000410000 */
        /* <DEDUP_REMOVED lines=16> */
[-C--:B------:R-:W-:Y:S01]  /*6530*/  ISETP.GE.AND P3, PT, R156, R177.reuse, PT ;  /* 0x000000b19c00720c */ /* 0x080fe20003f66270 */
[----:B------:R-:W-:Y:S01]  /*6540*/  FMUL.FTZ R25, R25, R54 ;  /* 0x0000003619197220 */ /* 0x000fe20000410000 */
[----:B------:R-:W-:Y:S01]  /*6550*/  FMUL.FTZ R27, R27, R56 ;  /* 0x000000381b1b7220 */ /* 0x000fe20000410000 */
[----:B------:R-:W-:Y:S01]  /*6560*/  @!P4 STG.E.U16 desc[UR26][R4.64+-0x240], R121 ;  /* 0xfffdc0790400c986 */ /* 0x000fe2000c10151a */
        /* <DEDUP_REMOVED lines=17> */
[----:B0-----:R-:W-:Y:S01]  /*6680*/  FMUL.FTZ R81, R42, R11 ;  /* 0x0000000b2a517220 */ /* 0x001fe20000410000 */
[----:B------:R-:W-:Y:S01]  /*6690*/  FMUL.FTZ R74, R15, R21 ;  /* 0x000000150f4a7220 */ /* 0x000fe20000410000 */
[----:B------:R-:W-:Y:S01]  /*66a0*/  @!P1 STG.E.U16 desc[UR26][R4.64+-0x180], R127 ;  /* 0xfffe807f04009986 */ /* 0x000fe2000c10151a */
[----:B------:R-:W-:Y:S01]  /*66b0*/  ISETP.GE.AND P1, PT, R158, R177, PT ;  /* 0x000000b19e00720c */ /* 0x000fe20003f26270 */
[----:B-1----:R-:W-:Y:S01]  /*66c0*/  FMUL.FTZ R83, R40, R13 ;  /* 0x0000000d28537220 */ /* 0x002fe20000410000 */
[----:B------:R-:W-:Y:S01]  /*66d0*/  FMUL.FTZ R73, R12, R23 ;  /* 0x000000170c497220 */ /* 0x000fe20000410000 */
[----:B------:R-:W-:Y:S01]  /*66e0*/  @!P0 STG.E.U16 desc[UR26][R4.64+-0x140], R129 ;  /* 0xfffec08104008986 */ /* 0x000fe2000c10151a */
[----:B------:R-:W-:Y:S01]  /*66f0*/  ISETP.NE.U32.AND P0, PT, RZ, UR32, PT ;  /* 0x00000020ff007c0c */ /* 0x000fe2000bf05070 */
[----:B------:R-:W-:Y:S01]  /*6700*/  FMUL.FTZ R72, R10, R24 ;  /* 0x000000180a487220 */ /* 0x000fe20000410000 */
[----:B------:R-:W-:Y:S01]  /*6710*/  FMUL.FTZ R70, R63, R27 ;  /* 0x0000001b3f467220 */ /* 0x000fe20000410000 */
[----:B------:R-:W-:Y:S01]  /*6720*/  @!P4 STG.E.U16 desc[UR26][R4.64+-0x100], R131 ;  /* 0xffff00830400c986 */ /* 0x000fe2000c10151a */
[----:B------:R-:W-:Y:S01]  /*6730*/  ISETP.NE.AND.EX P0, PT, RZ, UR33, PT, P0 ;  /* 0x00000021ff007c0c */ /* 0x000fe2000bf05300 */
[----:B--2---:R-:W-:Y:S01]  /*6740*/  FMUL.FTZ R79, R48, R16 ;  /* 0x00000010304f7220 */ /* 0x004fe20000410000 */
[----:B------:R-:W-:Y:S01]  /*6750*/  FMUL.FTZ R69, R69, R28 ;  /* 0x0000001c45457220 */ /* 0x000fe20000410000 */
[----:B------:R-:W-:Y:S01]  /*6760*/  @!P5 STG.E.U16 desc[UR26][R4.64+-0xc0], R133 ;  /* 0xffff40850400d986 */ /* 0x000fe2000c10151a */
[----:B------:R-:W-:-:S03]  /*6770*/  FMUL.FTZ R68, R65, R29 ;  /* 0x0000001d41447220 */ /* 0x000fc60000410000 */
[----:B------:R-:W-:Y:S04]  /*6780*/  @!P1 STG.E.U16 desc[UR26][R4.64+-0x80], R135 ;  /* 0xffff808704009986 */ /* 0x000fe8000c10151a */
[----:B------:R-:W-:Y:S04]  /*6790*/  @!P3 STG.E.U16 desc[UR26][R4.64+-0x40], R137 ;  /* 0xffffc0890400b986 */ /* 0x000fe8000c10151a */
[----:B------:R-:W-:Y:S01]  /*67a0*/  @!P2 STG.E.U16 desc[UR26][R4.64+-0x1c0], R125 ;  /* 0xfffe407d0400a986 */ /* 0x000fe2000c10151a */
[----:B------:R-:W-:-:S13]  /*67b0*/  ISETP.GE.AND P2, PT, R184, R177, PT ;  /* 0x000000b1b800720c */ /* 0x000fda0003f46270 */
[----:B------:R0:W-:Y:S02]  /*67c0*/  @!P2 STG.E.U16 desc[UR26][R4.64+-0x3c0], R71 ;  /* 0xfffc40470400a986 */ /* 0x0001e4000c10151a */
[----:B0-----:R-:W-:Y:S01]  /*67d0*/  FMUL.FTZ R71, R8, R25 ;  /* 0x0000001908477220 */ /* 0x001fe20000410000 */
        /* <DEDUP_REMOVED lines=84> */
[----:B------:R-:W-:-:S03]  /*6d20*/  IADD3 R3, R3, UR23, RZ ;  /* 0x0000001703037c10 */ /* 0x000fc6000fffe0ff */
[----:B------:R-:W-:-:S05]  /*6d30*/  IMAD.WIDE.U32 R2, R5, UR8, R2 ;  /* 0x0000000805027c25 */ /* 0x000fca000f8e0002 */
[----:B------:R-:W-:Y:S02]  /*6d40*/  IADD3 R3, R3, UR28, RZ ;  /* 0x0000001c03037c10 */ /* 0x000fe4000fffe0ff */
[----:B------:R-:W-:-:S04]  /*6d50*/  LEA R4, P0, R2, UR32, 0x1 ;  /* 0x0000002002047c11 */ /* 0x000fc8000f8008ff */
[----:B------:R-:W-:-:S05]  /*6d60*/  LEA.HI.X R5, R2, UR33, R3, 0x1, P0 ;  /* 0x0000002102057c11 */ /* 0x000fca00080f0c03 */
[----:B------:R0:W-:Y:S04]  /*6d70*/  STG.E.U16 desc[UR26][R4.64], R7 ;  /* 0x0000000704007986 */ /* 0x0001e8000c10151a */
.L_x_7760:
[----:B------:R-:W-:Y:S05]  /*6d80*/  BSYNC B0 ;  /* 0x0000000000007941 */ /* 0x000fea0003800000 */
.L_x_7759:
        /* <DEDUP_REMOVED lines=43> */
.L_x_7758:
[----:B------:R-:W-:Y:S01]  /*7040*/  IMAD.U32 R0, R115, 0x10000, RZ ;  /* 0x0001000073007824 */ /* 0x000fe200078e00ff */
[----:B0-----:R-:W-:Y:S01]  /*7050*/  SHF.L.U32 R2, R114, 0x10, RZ ;  /* 0x0000001072027819 */ /* 0x001fe200000006ff */
[----:B------:R-:W0:Y:S01]  /*7060*/  LDC R5, c[0x0][0x21c] ;  /* 0x00008700ff057b82 */ /* 0x000e220000000800 */
[----:B------:R-:W-:Y:S01]  /*7070*/  SHF.L.U32 R4, R112, 0x10, RZ ;  /* 0x0000001070047819 */ /* 0x000fe200000006ff */
[----:B------:R-:W-:Y:S01]  /*7080*/  FFMA.FTZ R3, R83, R0, R186 ;  /* 0x0000000053037223 */ /* 0x000fe200000100ba */
[----:B------:R-:W-:Y:S01]  /*7090*/  SHF.L.U32 R0, R113, 0x10, RZ ;  /* 0x0000001071007819 */ /* 0x000fe200000006ff */
[-C--:B------:R-:W-:Y:S01]  /*70a0*/  FMUL.FTZ R67, R83, R175.reuse ;  /* 0x000000af53437220 */ /* 0x080fe20000410000 */
[----:B------:R-:W-:Y:S01]  /*70b0*/  SHF.L.U32 R186, R99, 0x10, RZ ;  /* 0x0000001063ba7819 */ /* 0x000fe200000006ff */
[C---:B------:R-:W-:Y:S01]  /*70c0*/  FFMA.FTZ R2, R82.reuse, R2, R3 ;  /* 0x0000000252027223 */ /* 0x040fe20000010003 */
[-C--:B------:R-:W-:Y:S01]  /*70d0*/  FMUL.FTZ R66, R82, R175.reuse ;  /* 0x000000af52427220 */ /* 0x080fe20000410000 */
[CC--:B------:R-:W-:Y:S01]  /*70e0*/  FMUL.FTZ R65, R81.reuse, R175.reuse ;  /* 0x000000af51417220 */ /* 0x0c0fe20000410000 */
        /* <DEDUP_REMOVED lines=10> */
[----:B------:R-:W-:Y:S01]  /*7190*/  SHF.L.U32 R0, R109, 0x10, RZ ;  /* 0x000000106d007819 */ /* 0x000fe200000006ff */
[-C--:B------:R-:W-:Y:S01]  /*71a0*/  FMUL.FTZ R59, R75, R175.reuse ;  /* 0x000000af4b3b7220 */ /* 0x080fe20000410000 */
[----:B------:R-:W-:Y:S01]  /*71b0*/  SHF.L.U32 R4, R108, 0x10, RZ ;  /* 0x000000106c047819 */ /* 0x000fe200000006ff */
[----:B------:R-:W-:Y:S01]  /*71c0*/  FFMA.FTZ R2, R78, R2, R3 ;  /* 0x000000024e027223 */ /* 0x000fe20000010003 */
[-C--:B------:R-:W-:Y:S01]  /*71d0*/  FMUL.FTZ R58, R74, R175.reuse ;  /* 0x000000af4a3a7220 */ /* 0x080fe20000410000 */
[----:B0-----:R-:W-:Y:S01]  /*71e0*/  ISETP.GE.AND P0, PT, R5, 0x1, PT ;  /* 0x000000010500780c */ /* 0x001fe20003f06270 */
        /* <DEDUP_REMOVED lines=11> */
[----:B------:R-:W-:Y:S01]  /*72a0*/  FMUL.FTZ R52, R68, R175 ;  /* 0x000000af44347220 */ /* 0x000fe20000410000 */
[----:B------:R-:W-:Y:S01]  /*72b0*/  SHF.L.U32 R4, R104, 0x10, RZ ;  /* 0x0000001068047819 */ /* 0x000fe200000006ff */
[----:B------:R-:W-:Y:S01]  /*72c0*/  FFMA.FTZ R2, R74, R2, R3 ;  /* 0x000000024a027223 */ /* 0x000fe20000010003 */
[----:B------:R-:W-:-:S02]  /*72d0*/  CS2R R50, SRZ ;  /* 0x0000000000327805 */ /* 0x000fc4000001ff00 */
[----:B------:R-:W-:Y:S02]  /*72e0*/  CS2R R48, SRZ ;  /* 0x0000000000307805 */ /* 0x000fe4000001ff00 */
[----:B------:R-:W-:Y:S01]  /*72f0*/  CS2R R46, SRZ ;  /* 0x00000000002e7805 */ /* 0x000fe2000001ff00 */
[----:B------:R-:W-:Y:S01]  /*7300*/  FFMA.FTZ R3, R73, R0, R2 ;  /* 0x0000000049037223 */ /* 0x000fe20000010002 */
[----:B------:R-:W-:Y:S01]  /*7310*/  IMAD.U32 R0, R103, 0x10000, RZ ;  /* 0x0001000067007824 */ /* 0x000fe200078e00ff */
[----:B------:R-:W-:Y:S02]  /*7320*/  SHF.L.U32 R2, R102, 0x10, RZ ;  /* 0x0000001066027819 */ /* 0x000fe400000006ff */
[----:B------:R-:W-:Y:S01]  /*7330*/  CS2R R44, SRZ ;  /* 0x00000000002c7805 */ /* 0x000fe2000001ff00 */
[----:B------:R-:W-:Y:S01]  /*7340*/  FFMA.FTZ R4, R72, R4, R3 ;  /* 0x0000000448047223 */ /* 0x000fe20000010003 */
[----:B------:R-:W-:Y:S02]  /*7350*/  CS2R R42, SRZ ;  /* 0x00000000002a7805 */ /* 0x000fe4000001ff00 */
[----:B------:R-:W-:-:S02]  /*7360*/  CS2R R40, SRZ ;  /* 0x0000000000287805 */ /* 0x000fc4000001ff00 */
[----:B------:R-:W-:Y:S01]  /*7370*/  CS2R R38, SRZ ;  /* 0x0000000000267805 */ /* 0x000fe2000001ff00 */
[----:B------:R-:W-:Y:S01]  /*7380*/  FFMA.FTZ R3, R71, R0, R4 ;  /* 0x0000000047037223 */ /* 0x000fe20000010004 */
[----:B------:R-:W-:Y:S02]  /*7390*/  SHF.L.U32 R0, R101, 0x10, RZ ;  /* 0x0000001065007819 */ /* 0x000fe400000006ff */
[----:B------:R-:W-:Y:S01]  /*73a0*/  CS2R R36, SRZ ;  /* 0x0000000000247805 */ /* 0x000fe2000001ff00 */
[----:B------:R-:W-:-:S04]  /*73b0*/  FFMA.FTZ R2, R70, R2, R3 ;  /* 0x0000000246027223 */ /* 0x000fc80000010003 */
[----:B------:R-:W-:-:S04]  /*73c0*/  FFMA.FTZ R3, R69, R0, R2 ;  /* 0x0000000045037223 */ /* 0x000fc80000010002 */
[----:B------:R-:W-:Y:S01]  /*73d0*/  FFMA.FTZ R186, R68, R186, R3 ;  /* 0x000000ba44ba7223 */ /* 0x000fe20000010003 */
[----:B------:R-:W-:Y:S06]  /*73e0*/  BAR.SYNC.DEFER_BLOCKING 0x0 ;  /* 0x0000000000007b1d */ /* 0x000fec0000010000 */
[----:B------:R-:W-:Y:S05]  /*73f0*/  @!P0 BRA `(.L_x_7761) ;  /* 0x00000044001c8947 */ /* 0x000fea0003800000 */
[----:B------:R-:W0:Y:S01]  /*7400*/  LDC R33, c[0x0][0x224] ;  /* 0x00008900ff217b82 */ /* 0x000e220000000800 */
[----:B------:R-:W-:Y:S01]  /*7410*/  UIADD3 UR20, UR34, -0x1, URZ ;  /* 0xffffffff22147890 */ /* 0x000fe2000fffe03f */
[----:B------:R-:W-:Y:S01]  /*7420*/  HFMA2.MMA R34, -RZ, RZ, 0, 0 ;  /* 0x00000000ff227435 */ /* 0x000fe200000001ff */
[----:B------:R-:W-:Y:S01]  /*7430*/  ULDC.64 UR28, c[0x0][0x230] ;  /* 0x00008c00001c7ab9 */ /* 0x000fe20000000a00 */
[----:B------:R-:W-:Y:S01]  /*7440*/  ISETP.GE.AND P0, PT, R116, R155, PT ;  /* 0x0000009b7400720c */ /* 0x000fe20003f06270 */
[----:B------:R-:W-:Y:S01]  /*7450*/  UIMAD UR5, UR5, UR28, URZ ;  /* 0x0000001c050572a4 */ /* 0x000fe2000f8e023f */
[----:B------:R-:W-:Y:S01]  /*7460*/  IMAD.MOV.U32 R35, RZ, RZ, R155 ;  /* 0x000000ffff237224 */ /* 0x000fe200078e009b */
[----:B------:R-:W-:Y:S01]  /*7470*/  ULEA.HI UR23, UR20, UR20, URZ, 0x1 ;  /* 0x0000001414177291 */ /* 0x000fe2000f8f083f */
[----:B------:R-:W1:Y:S01]  /*7480*/  LDC R32, c[0x0][0x218] ;  /* 0x00008600ff207b82 */ /* 0x000e620000000800 */
[----:B------:R-:W-:Y:S01]  /*7490*/  UIMAD.WIDE.U32 UR24, UR8, UR28, URZ ;  /* 0x0000001c081872a5 */ /* 0x000fe2000f8e003f */
[----:B------:R-:W-:Y:S01]  /*74a0*/  CS2R R50, SRZ ;  /* 0x0000000000327805 */ /* 0x000fe2000001ff00 */
[----:B------:R-:W-:Y:S01]  /*74b0*/  UIMAD UR28, UR8, UR29, UR5 ;  /* 0x0000001d081c72a4 */ /* 0x000fe2000f8e0205 */
[----:B------:R-:W-:Y:S01]  /*74c0*/  CS2R R48, SRZ ;  /* 0x0000000000307805 */ /* 0x000fe2000001ff00 */
[----:B------:R-:W-:Y:S01]  /*74d0*/  ULOP3.LUT UR23, UR23, 0xfffffe, URZ, 0xc0, !UPT ;  /* 0x00fffffe17177892 */ /* 0x000fe2000f8ec03f */
[----:B------:R-:W-:-:S02]  /*74e0*/  CS2R R46, SRZ ;  /* 0x00000000002e7805 */ /* 0x000fc4000001ff00 */
[----:B------:R-:W-:Y:S01]  /*74f0*/  CS2R R44, SRZ ;  /* 0x00000000002c7805 */ /* 0x000fe2000001ff00 */
[----:B------:R-:W2:Y:S01]  /*7500*/  LDC.64 R118, c[0x0][0x2d0] ;  /* 0x0000b400ff767b82 */ /* 0x000ea20000000a00 */
[----:B------:R-:W-:Y:S02]  /*7510*/  CS2R R42, SRZ ;  /* 0x00000000002a7805 */ /* 0x000fe4000001ff00 */
[----:B------:R-:W-:Y:S02]  /*7520*/  CS2R R40, SRZ ;  /* 0x0000000000287805 */ /* 0x000fe4000001ff00 */
[----:B------:R-:W-:Y:S02]  /*7530*/  CS2R R38, SRZ ;  /* 0x0000000000267805 */ /* 0x000fe4000001ff00 */
[----:B------:R-:W-:Y:S01]  /*7540*/  CS2R R36, SRZ ;  /* 0x0000000000247805 */ /* 0x000fe2000001ff00 */
[----:B------:R-:W-:Y:S02]  /*7550*/  UIADD3 UR46, UR20, -UR23, URZ ;  /* 0x80000017142e7290 */ /* 0x000fe4000fffe03f */
[----:B------:R-:W-:Y:S01]  /*7560*/  UIADD3 UR23, UR25, UR28, URZ ;  /* 0x0000001c19177290 */ /* 0x000fe2000fffe03f */
[----:B------:R-:W3:Y:S01]  /*7570*/  LDC.64 R120, c[0x0][0x348] ;  /* 0x0000d200ff787b82 */ /* 0x000ee20000000a00 */
[----:B------:R-:W-:Y:S01]  /*7580*/  UMOV UR5, URZ ;  /* 0x0000003f00057c82 */ /* 0x000fe20008000000 */
[----:B------:R-:W-:Y:S01]  /*7590*/  UMOV UR6, URZ ;  /* 0x0000003f00067c82 */ /* 0x000fe20008000000 */
[----:B------:R-:W-:Y:S01]  /*75a0*/  ULDC UR50, c[0x0][0x21c] ;  /* 0x0000870000327ab9 */ /* 0x000fe20000000800 */
[----:B------:R-:W-:Y:S01]  /*75b0*/  ULDC.64 UR28, c[0x0][0x3c8] ;  /* 0x0000f200001c7ab9 */ /* 0x000fe20000000a00 */
[----:B------:R-:W-:Y:S01]  /*75c0*/  ULDC.64 UR32, c[0x0][0x3d0] ;  /* 0x0000f40000207ab9 */ /* 0x000fe20000000a00 */
[----:B------:R-:W-:Y:S01]  /*75d0*/  ULDC.64 UR36, c[0x0][0x238] ;  /* 0x00008e0000247ab9 */ /* 0x000fe20000000a00 */
[----:B------:R-:W-:Y:S01]  /*75e0*/  ULDC.64 UR38, c[0x0][0x250] ;  /* 0x0000940000267ab9 */ /* 0x000fe20000000a00 */
[----:B------:R-:W4:Y:S01]  /*75f0*/  LDC.64 R122, c[0x0][0x360] ;  /* 0x0000d800ff7a7b82 */ /* 0x000f220000000a00 */
[----:B------:R-:W-:Y:S01]  /*7600*/  ULDC.64 UR40, c[0x0][0x270] ;  /* 0x00009c0000287ab9 */ /* 0x000fe20000000a00 */
[----:B------:R-:W-:Y:S01]  /*7610*/  ULDC.64 UR42, c[0x0][0x350] ;  /* 0x0000d400002a7ab9 */ /* 0x000fe20000000a00 */
[----:B------:R-:W-:-:S05]  /*7620*/  ULDC.64 UR44, c[0x0][0x370] ;  /* 0x0000dc00002c7ab9 */ /* 0x000fca0000000a00 */
[----:B------:R-:W0:Y:S08]  /*7630*/  LDC.64 R124, c[0x0][0x368] ;  /* 0x0000da00ff7c7b82 */ /* 0x000e300000000a00 */
[----:B------:R-:W0:Y:S02]  /*7640*/  LDC.64 R126, c[0x0][0x380] ;  /* 0x0000e000ff7e7b82 */ /* 0x000e240000000a00 */
.L_x_7798:
[----:B------:R-:W-:Y:S01]  /*7650*/  SHF.R.S32.HI R27, RZ, 0x1f, R34 ;  /* 0x0000001fff1b7819 */ /* 0x000fe20000011422 */
[----:B------:R-:W-:Y:S01]  /*7660*/  IMAD.WIDE.U32 R2, R34, UR38, R116 ;  /* 0x0000002622027c25 */ /* 0x000fe2000f8e0074 */
[-C--:B------:R-:W-:Y:S02]  /*7670*/  ISETP.GE.AND P1, PT, R184, R35.reuse, PT ;  /* 0x00000023b800720c */ /* 0x080fe40003f26270 */
[----:B------:R-:W-:Y:S01]  /*7680*/  ISETP.GE.AND P2, PT, R182, R35, PT ;  /* 0x00000023b600720c */ /* 0x000fe20003f46270 */
[----:B-1----:R-:W-:Y:S01]  /*7690*/  IMAD R5, R27, UR38, RZ ;  /* 0x000000261b057c24 */ /* 0x002fe2000f8e02ff */
[----:B------:R-:W-:Y:S02]  /*76a0*/  LEA R8, P4, R2, R163, 0x1 ;  /* 0x000000a302087211 */ /* 0x000fe400078808ff */
[-C--:B------:R-:W-:Y:S01]  /*76b0*/  ISETP.GE.AND P3, PT, R180, R35.reuse, PT ;  /* 0x00000023b400720c */ /* 0x080fe20003f66270 */
[----:B------:R-:W-:Y:S01]  /*76c0*/  IMAD R5, R34, UR39, R5 ;  /* 0x0000002722057c24 */ /* 0x000fe2000f8e0205 */
[----:B------:R-:W-:-:S02]  /*76d0*/  ISETP.GE.AND P5, PT, R176, R35, PT ;  /* 0x00000023b000720c */ /* 0x000fc40003fa6270 */
[----:B------:R-:W-:Y:S02]  /*76e0*/  PRMT R13, RZ, 0x7610, R13 ;  /* 0x00007610ff0d7816 */ /* 0x000fe4000000000d */
[----:B------:R-:W-:Y:S02]  /*76f0*/  IADD3 R0, R3, R5, RZ ;  /* 0x0000000503007210 */ /* 0x000fe40007ffe0ff */
[----:B------:R-:W-:Y:S02]  /*7700*/  PRMT R10, RZ, 0x7610, R10 ;  /* 0x00007610ff0a7816 */ /* 0x000fe4000000000a */
[--C-:B------:R-:W-:Y:S02]  /*7710*/  LEA.HI.X R9, R2, R161, R0.reuse, 0x1, P4 ;  /* 0x000000a102097211 */ /* 0x100fe400020f0c00 */
[----:B------:R-:W-:Y:S02]  /*7720*/  ISETP.GE.AND P4, PT, R178, R35, PT ;  /* 0x00000023b200720c */ /* 0x000fe40003f86270 */
[----:B------:R-:W-:Y:S01]  /*7730*/  PRMT R0, RZ, 0x7610, R0 ;  /* 0x00007610ff007816 */ /* 0x000fe20000000000 */
[----:B------:R-:W5:Y:S01]  /*7740*/  @!P2 LDG.E.U16 R13, desc[UR26][R8.64+0x80] ;  /* 0x0000801a080da981 */ /* 0x000f62000c1e1500 */
[----:B------:R-:W-:-:S02]  /*7750*/  PRMT R15, RZ, 0x7610, R15 ;  /* 0x00007610ff0f7816 */ /* 0x000fc4000000000f */
[----:B------:R-:W-:Y:S01]  /*7760*/  PRMT R12, RZ, 0x7610, R12 ;  /* 0x00007610ff0c7816 */ /* 0x000fe2000000000c */
[----:B---3--:R-:W3:Y:S01]  /*7770*/  @!P3 LDG.E.U16 R10, desc[UR26][R8.64+0xc0] ;  /* 0x0000c01a080ab981 */ /* 0x008ee2000c1e1500 */
[----:B------:R-:W-:-:S03]  /*7780*/  ISETP.GE.AND P2, PT, R172, R35, PT ;  /* 0x00000023ac00720c */ /* 0x000fc60003f46270 */
[----:B----4-:R-:W4:Y:S01]  /*7790*/  @!P1 LDG.E.U16 R0, desc[UR26][R8.64+0x40] ;  /* 0x0000401a08009981 */ /* 0x010f22000c1e1500 */
[-C--:B------:R-:W-:Y:S02]  /*77a0*/  ISETP.GE.AND P1, PT, R174, R35.reuse, PT ;  /* 0x00000023ae00720c */ /* 0x080fe40003f26270 */
[-C--:B------:R-:W-:Y:S01]  /*77b0*/  ISETP.GE.AND P3, PT, R170, R35.reuse, PT ;  /* 0x00000023aa00720c */ /* 0x080fe20003f66270 */
        /* <DEDUP_REMOVED lines=16> */
[----:B------:R-:W3:Y:S01]  /*78c0*/  @!P4 LDG.E.U16 R16, desc[UR26][R8.64+0x240] ;  /* 0x0002401a0810c981 */ /* 0x000ee2000c1e1500 */
[----:B------:R-:W-:-:S03]  /*78d0*/  ISETP.GE.AND P4, PT, R158, R35, PT ;  /* 0x000000239e00720c */ /* 0x000fc60003f86270 */
[----:B------:R-:W5:Y:S04]  /*78e0*/  @!P0 LDG.E.U16 R11, desc[UR26][R8.64] ;  /* 0x0000001a080b8981 */ /* 0x000f68000c1e1500 */
[----:B------:R-:W3:Y:S01]  /*78f0*/  @!P5 LDG.E.U16 R21, desc[UR26][R8.64+0x280] ;  /* 0x0002801a0815d981 */ /* 0x000ee2000c1e1500 */
[----:B------:R-:W-:Y:S02]  /*7900*/  ISETP.GE.AND P5, PT, R156, R35, PT ;  /* 0x000000239c00720c */ /* 0x000fe40003fa6270 */
[----:B------:R-:W-:Y:S02]  /*7910*/  PRMT R18, RZ, 0x7610, R18 ;  /* 0x00007610ff127816 */ /* 0x000fe40000000012 */
[----:B------:R-:W-:Y:S02]  /*7920*/  PRMT R23, RZ, 0x7610, R23 ;  /* 0x00007610ff177816 */ /* 0x000fe40000000017 */
[----:B------:R-:W-:-:S02]  /*7930*/  PRMT R20, RZ, 0x7610, R20 ;  /* 0x00007610ff147816 */ /* 0x000fc40000000014 */
[----:B------:R-:W-:Y:S01]  /*7940*/  PRMT R25, RZ, 0x7610, R25 ;  /* 0x00007610ff197816 */ /* 0x000fe20000000019 */
[----:B------:R-:W3:Y:S01]  /*7950*/  @!P1 LDG.E.U16 R18, desc[UR26][R8.64+0x2c0] ;  /* 0x0002c01a08129981 */ /* 0x000ee2000c1e1500 */
[----:B------:R-:W-:-:S03]  /*7960*/  PRMT R22, RZ, 0x7610, R22 ;  /* 0x00007610ff167816 */ /* 0x000fc60000000016 */
[----:B------:R-:W3:Y:S04]  /*7970*/  @!P2 LDG.E.U16 R23, desc[UR26][R8.64+0x300] ;  /* 0x0003001a0817a981 */ /* 0x000ee8000c1e1500 */
[----:B------:R-:W3:Y:S04]  /*7980*/  @!P3 LDG.E.U16 R20, desc[UR26][R8.64+0x340] ;  /* 0x0003401a0814b981 */ /* 0x000ee8000c1e1500 */
[----:B------:R-:W3:Y:S04]  /*7990*/  @!P4 LDG.E.U16 R25, desc[UR26][R8.64+0x380] ;  /* 0x0003801a0819c981 */ /* 0x000ee8000c1e1500 */
[----:B------:R-:W3:Y:S01]  /*79a0*/  @!P5 LDG.E.U16 R22, desc[UR26][R8.64+0x3c0] ;  /* 0x0003c01a0816d981 */ /* 0x000ee2000c1e1500 */
[----:B------:R-:W-:Y:S01]  /*79b0*/  IMAD.U32 R2, RZ, RZ, UR24 ;  /* 0x00000018ff027e24 */ /* 0x000fe2000f8e00ff */
[----:B------:R-:W-:Y:S01]  /*79c0*/  MOV R3, UR25 ;  /* 0x0000001900037c02 */ /* 0x000fe20008000f00 */
[----:B------:R-:W-:Y:S01]  /*79d0*/  IMAD R3, R27, UR36, RZ ;  /* 0x000000241b037c24 */ /* 0x000fe2000f8e02ff */
[----:B------:R-:W-:-:S02]  /*79e0*/  MOV R5, UR23 ;  /* 0x0000001700057c02 */ /* 0x000fc40008000f00 */
[----:B0-----:R-:W-:Y:S01]  /*79f0*/  MOV R4, R2 ;  /* 0x0000000200047202 */ /* 0x001fe20000000f00 */
[C---:B------:R-:W-:Y:S02]  /*7a00*/  IMAD R7, R34.reuse, UR37, R3 ;  /* 0x0000002522077c24 */ /* 0x040fe4000f8e0203 */
[----:B------:R-:W-:Y:S02]  /*7a10*/  IMAD R27, R27, UR40, RZ ;  /* 0x000000281b1b7c24 */ /* 0x000fe4000f8e02ff */
[----:B------:R-:W-:-:S04]  /*7a20*/  IMAD.WIDE.U32 R2, R34, UR36, R4 ;  /* 0x0000002422027c25 */ /* 0x000fc8000f8e0004 */
[----:B------:R-:W-:Y:S01]  /*7a30*/  IMAD.WIDE.U32 R4, R34, UR40, R116 ;  /* 0x0000002822047c25 */ /* 0x000fe2000f8e0074 */
[----:B------:R-:W-:Y:S02]  /*7a40*/  IADD3 R3, R3, R7, RZ ;  /* 0x0000000703037210 */ /* 0x000fe40007ffe0ff */
[----:B--2---:R-:W-:Y:S01]  /*7a50*/  LEA R6, P1, R2, R118, 0x2 ;  /* 0x0000007602067211 */ /* 0x004fe200078210ff */
[----:B------:R-:W-:-:S03]  /*7a60*/  IMAD R27, R34, UR41, R27 ;  /* 0x00000029221b7c24 */ /* 0x000fc6000f8e021b */
[----:B------:R-:W-:Y:S01]  /*7a70*/  LEA.HI.X R7, R2, R119, R3, 0x2, P1 ;  /* 0x0000007702077211 */ /* 0x000fe200008f1403 */
[----:B------:R-:W-:Y:S01]  /*7a80*/  IMAD.IADD R3, R5, 0x1, R27 ;  /* 0x0000000105037824 */ /* 0x000fe200078e021b */
[----:B------:R-:W-:Y:S02]  /*7a90*/  LEA R2, P1, R4, R159, 0x1 ;  /* 0x0000009f04027211 */ /* 0x000fe400078208ff */
[----:B-1----:R-:W-:Y:S01]  /*7aa0*/  IADD3 R155, R32, -UR35, RZ ;  /* 0x80000023209b7c10 */ /* 0x002fe2000fffe0ff */
[----:B------:R1:W2:Y:S01]  /*7ab0*/  LDG.E R31, desc[UR26][R6.64] ;  /* 0x0000001a061f7981 */ /* 0x0002a2000c1e1900 */
[----:B------:R-:W-:Y:S02]  /*7ac0*/  LEA.HI.X R3, R4, R157, R3, 0x1, P1 ;  /* 0x0000009d04037211 */ /* 0x000fe400008f0c03 */
[-C--:B------:R-:W-:Y:S02]  /*7ad0*/  ISETP.GE.AND P1, PT, R116, R155.reuse, PT ;  /* 0x0000009b7400720c */ /* 0x080fe40003f26270 */
[----:B------:R-:W-:-:S02]  /*7ae0*/  ISETP.GE.AND P2, PT, R184, R155, PT ;  /* 0x0000009bb800720c */ /* 0x000fc40003f46270 */
[-C--:B------:R-:W-:Y:S02]  /*7af0*/  ISETP.GE.AND P3, PT, R182, R155.reuse, PT ;  /* 0x0000009bb600720c */ /* 0x080fe40003f66270 */
[----:B------:R-:W-:Y:S02]  /*7b00*/  PRMT R5, RZ, 0x7610, R5 ;  /* 0x00007610ff057816 */ /* 0x000fe40000000005 */
[----:B-1----:R-:W-:Y:S02]  /*7b10*/  PRMT R7, RZ, 0x7610, R7 ;  /* 0x00007610ff077816 */ /* 0x002fe40000000007 */
[----:B------:R-:W-:Y:S02]  /*7b20*/  ISETP.GE.AND P4, PT, R180, R155, PT ;  /* 0x0000009bb400720c */ /* 0x000fe40003f86270 */
[----:B------:R-:W-:Y:S02]  /*7b30*/  PRMT R4, RZ, 0x7610, R4 ;  /* 0x00007610ff047816 */ /* 0x000fe40000000004 */
[----:B------:R-:W-:-:S02]  /*7b40*/  PRMT R6, RZ, 0x7610, R6 ;  /* 0x00007610ff067816 */ /* 0x000fc40000000006 */
[----:B------:R-:W-:Y:S02]  /*7b50*/  PRMT R8, RZ, 0x7610, R8 ;  /* 0x00007610ff087816 */ /* 0x000fe40000000008 */
        /* <DEDUP_REMOVED lines=9> */
[----:B-----5:R-:W-:Y:S04]  /*7bf0*/  STS.U16 [R154], R11 ;  /* 0x0000000b9a007388 */ /* 0x020fe80000000400 */
[----:B----4-:R1:W-:Y:S04]  /*7c00*/  STS.U16 [R153+0x40], R0 ;  /* 0x0000400099007388 */ /* 0x0103e80000000400 */
[----:B------:R-:W-:Y:S04]  /*7c10*/  STS.U16 [R152+0x80], R13 ;  /* 0x0000800d98007388 */ /* 0x000fe80000000400 */
[----:B---3--:R-:W-:Y:S04]  /*7c20*/  STS.U16 [R151+0xc0], R10 ;  /* 0x0000c00a97007388 */ /* 0x008fe80000000400 */
[----:B------:R-:W-:Y:S04]  /*7c30*/  STS.U16 [R150+0x100], R15 ;  /* 0x0001000f96007388 */ /* 0x000fe80000000400 */
        /* <DEDUP_REMOVED lines=44> */
[----:B------:R-:W-:Y:S01]  /*7f00*/  UMOV UR20, 0x400 ;  /* 0x0000040000147882 */ /* 0x000fe20000000000 */
[----:B------:R-:W-:Y:S01]  /*7f10*/  MOV R10, UR34 ;  /* 0x00000022000a7c02 */ /* 0x000fe20008000f00 */
[----:B------:R-:W-:Y:S01]  /*7f20*/  VIADD R12, R165, 0x40 ;  /* 0x00000040a50c7836 */ /* 0x000fe20000000000 */
[----:B------:R-:W-:Y:S01]  /*7f30*/  ISETP.NE.AND P1, PT, R131, RZ, PT ;  /* 0x000000ff8300720c */ /* 0x000fe20003f25270 */
[----:B------:R-:W2:Y:S01]  /*7f40*/  LDS.U16 R202, [R138+0x1e] ;  /* 0x00001e008aca7984 */ /* 0x000ea20000000400 */
[----:B-1----:R-:W-:-:S03]  /*7f50*/  IADD3 R2, R165, 0x80, RZ ;  /* 0x00000080a5027810 */ /* 0x002fc60007ffe0ff */
[----:B------:R-:W1:Y:S01]  /*7f60*/  LDS.U16 R22, [R138] ;  /* 0x000000008a167984 */ /* 0x000e620000000400 */
[----:B------:R-:W-:Y:S02]  /*7f70*/  ISETP.LT.OR P4, PT, R10, 0x2, P1 ;  /* 0x000000020a00780c */ /* 0x000fe40000f81670 */
[-C--:B------:R-:W-:Y:S01]  /*7f80*/  LEA.HI.SX32 R2, R2, R165.reuse, 0x1b ;  /* 0x000000a502027211 */ /* 0x080fe200078fdaff */
[----:B------:R-:W1:Y:S01]  /*7f90*/  LDS.U16 R21, [R138+0x2] ;  /* 0x000002008a157984 */ /* 0x000e620000000400 */
[C---:B------:R-:W-:Y:S02]  /*7fa0*/  IADD3 R14, R165.reuse, 0x20, RZ ;  /* 0x00000020a50e7810 */ /* 0x040fe40007ffe0ff */
[C---:B------:R-:W-:Y:S01]  /*7fb0*/  IADD3 R10, R165.reuse, 0x60, RZ ;  /* 0x00000060a50a7810 */ /* 0x040fe20007ffe0ff */
[----:B------:R-:W1:Y:S01]  /*7fc0*/  LDS.U16 R20, [R138+0x4] ;  /* 0x000004008a147984 */ /* 0x000e620000000400 */
[----:B------:R-:W-:-:S03]  /*7fd0*/  LEA.HI.SX32 R154, R165, R165, 0x1b ;  /* 0x000000a5a59a7211 */ /* 0x000fc600078fdaff */
[----:B------:R-:W1:Y:S01]  /*7fe0*/  LDS.U16 R19, [R138+0x6] ;  /* 0x000006008a137984 */ /* 0x000e620000000400 */
[----:B0-----:R-:W-:Y:S01]  /*7ff0*/  ULEA UR20, UR47, UR20, 0x18 ;  /* 0x000000142f147291 */ /* 0x001fe2000f8ec03f */
[-C--:B------:R-:W-:Y:S02]  /*8000*/  LEA.HI.SX32 R14, R14, R165.reuse, 0x1b ;  /* 0x000000a50e0e7211 */ /* 0x080fe400078fdaff */
[----:B------:R-:W0:Y:S01]  /*8010*/  LDS.U16 R18, [R138+0x8] ;  /* 0x000008008a127984 */ /* 0x000e220000000400 */
[-C--:B------:R-:W-:Y:S02]  /*8020*/  LEA.HI.SX32 R12, R12, R165.reuse, 0x1b ;  /* 0x000000a50c0c7211 */ /* 0x080fe400078fdaff */
[----:B------:R-:W-:Y:S01]  /*8030*/  LEA R150, R2, UR20, 0x1 ;  /* 0x0000001402967c11 */ /* 0x000fe2000f8e08ff */
[----:B------:R-:W0:Y:S01]  /*8040*/  LDS.U16 R17, [R138+0xa] ;  /* 0x00000a008a117984 */ /* 0x000e220000000400 */
[----:B------:R-:W-:Y:S02]  /*8050*/  IADD3 R2, R165, 0x100, RZ ;  /* 0x00000100a5027810 */ /* 0x000fe40007ffe0ff */
[----:B------:R-:W-:Y:S01]  /*8060*/  LEA.HI.SX32 R10, R10, R165, 0x1b ;  /* 0x000000a50a0a7211 */ /* 0x000fe200078fdaff */
[----:B------:R-:W0:Y:S01]  /*8070*/  LDS.U16 R16, [R138+0xc] ;  /* 0x00000c008a107984 */ /* 0x000e220000000400 */
[----:B------:R-:W-:-:S02]  /*8080*/  LEA R154, R154, UR20, 0x1 ;  /* 0x000000149a9a7c11 */ /* 0x000fc4000f8e08ff */
[----:B------:R-:W-:Y:S01]  /*8090*/  LEA R153, R14, UR20, 0x1 ;  /* 0x000000140e997c11 */ /* 0x000fe2000f8e08ff */
[----:B------:R-:W0:Y:S01]  /*80a0*/  LDS.U16 R15, [R138+0xe] ;  /* 0x00000e008a0f7984 */ /* 0x000e220000000400 */
[----:B------:R-:W-:Y:S02]  /*80b0*/  LEA.HI.SX32 R2, R2, R165, 0x1b ;  /* 0x000000a502027211 */ /* 0x000fe400078fdaff */
[----:B------:R-:W-:Y:S01]  /*80c0*/  LEA R152, R12, UR20, 0x1 ;  /* 0x000000140c987c11 */ /* 0x000fe2000f8e08ff */
[----:B------:R-:W0:Y:S01]  /*80d0*/  LDS.U16 R14, [R138+0x10] ;  /* 0x000010008a0e7984 */ /* 0x000e220000000400 */
[----:B------:R-:W-:Y:S02]  /*80e0*/  LEA R151, R10, UR20, 0x1 ;  /* 0x000000140a977c11 */ /* 0x000fe4000f8e08ff */
[----:B------:R-:W-:Y:S01]  /*80f0*/  LEA R146, R2, UR20, 0x1 ;  /* 0x0000001402927c11 */ /* 0x000fe2000f8e08ff */
[----:B------:R-:W0:Y:S01]  /*8100*/  LDS.U16 R13, [R138+0x12] ;  /* 0x000012008a0d7984 */ /* 0x000e220000000400 */
[----:B------:R-:W-:-:S03]  /*8110*/  IADD3 R2, R165, 0x160, RZ ;  /* 0x00000160a5027810 */ /* 0x000fc60007ffe0ff */
[----:B------:R-:W0:Y:S01]  /*8120*/  LDS.U16 R12, [R138+0x14] ;  /* 0x000014008a0c7984 */ /* 0x000e220000000400 */
[----:B------:R-:W-:-:S03]  /*8130*/  VIADD R130, R165, 0xc0 ;  /* 0x000000c0a5827836 */ /* 0x000fc60000000000 */
[----:B------:R-:W0:Y:S04]  /*8140*/  LDS.U16 R11, [R138+0x16] ;  /* 0x000016008a0b7984 */ /* 0x000e280000000400 */
[----:B------:R-:W0:Y:S04]  /*8150*/  LDS.U16 R10, [R138+0x18] ;  /* 0x000018008a0a7984 */ /* 0x000e280000000400 */
[----:B------:R-:W0:Y:S04]  /*8160*/  LDS.U16 R192, [R138+0x1a] ;  /* 0x00001a008ac07984 */ /* 0x000e280000000400 */
[----:B------:R1:W0:Y:S01]  /*8170*/  LDS.U16 R199, [R138+0x1c] ;  /* 0x00001c008ac77984 */ /* 0x0002220000000400 */
[----:B------:R-:W-:-:S02]  /*8180*/  IADD3 R128, R165, 0xe0, RZ ;  /* 0x000000e0a5807810 */ /* 0x000fc40007ffe0ff */
[-C--:B------:R-:W-:Y:S01]  /*8190*/  LEA.HI.SX32 R2, R2, R165.reuse, 0x1b ;  /* 0x000000a502027211 */ /* 0x080fe200078fdaff */
[----:B--2---:R-:W-:Y:S01]  /*81a0*/  FMUL.FTZ R133, R31, 1.4426950216293334961 ;  /* 0x3fb8aa3b1f857820 */ /* 0x004fe20000410000 */
[-C--:B------:R-:W-:Y:S02]  /*81b0*/  LEA.HI.SX32 R130, R130, R165.reuse, 0x1b ;  /* 0x000000a582827211 */ /* 0x080fe400078fdaff */
[----:B------:R-:W-:Y:S02]  /*81c0*/  LEA.HI.SX32 R128, R128, R165, 0x1b ;  /* 0x000000a580807211 */ /* 0x000fe400078fdaff */
[C---:B------:R-:W-:Y:S02]  /*81d0*/  IADD3 R132, R165.reuse, 0xa0, RZ ;  /* 0x000000a0a5847810 */ /* 0x040fe40007ffe0ff */
[----:B------:R-:W-:Y:S01]  /*81e0*/  LEA R143, R2, UR20, 0x1 ;  /* 0x00000014028f7c11 */ /* 0x000fe2000f8e08ff */
[----:B------:R-:W-:Y:S01]  /*81f0*/  VIADD R2, R165, 0x1c0 ;  /* 0x000001c0a5027836 */ /* 0x000fe20000000000 */
[----:B------:R-:W-:Y:S01]  /*8200*/  LEA R148, R130, UR20, 0x1 ;  /* 0x0000001482947c11 */ /* 0x000fe2000f8e08ff */
[----:B------:R-:W-:Y:S01]  /*8210*/  FMUL.FTZ R130, R133, R100 ;  /* 0x0000006485827220 */ /* 0x000fe20000410000 */
[----:B------:R-:W-:-:S02]  /*8220*/  LEA R147, R128, UR20, 0x1 ;  /* 0x0000001480937c11 */ /* 0x000fc4000f8e08ff */
[-C--:B------:R-:W-:Y:S02]  /*8230*/  LEA.HI.SX32 R132, R132, R165.reuse, 0x1b ;  /* 0x000000a584847211 */ /* 0x080fe400078fdaff */
[----:B------:R-:W-:Y:S02]  /*8240*/  IADD3 R128, R165, 0x120, RZ ;  /* 0x00000120a5807810 */ /* 0x000fe40007ffe0ff */
[----:B------:R-:W-:Y:S02]  /*8250*/  ISETP.NE.AND P2, PT, R167, RZ, PT ;  /* 0x000000ffa700720c */ /* 0x000fe40003f45270 */
[-C--:B------:R-:W-:Y:S01]  /*8260*/  LEA.HI.SX32 R2, R2, R165.reuse, 0x1b ;  /* 0x000000a502027211 */ /* 0x080fe200078fdaff */
[----:B------:R-:W2:Y:S01]  /*8270*/  MUFU.EX2 R130, R130 ;  /* 0x0000008200827308 */ /* 0x000ea20000000800 */
[----:B------:R-:W-:Y:S02]  /*8280*/  LEA R149, R132, UR20, 0x1 ;  /* 0x0000001484957c11 */ /* 0x000fe4000f8e08ff */
[----:B------:R-:W-:-:S02]  /*8290*/  LEA.HI.SX32 R128, R128, R165, 0x1b ;  /* 0x000000a580807211 */ /* 0x000fc400078fdaff */
[----:B------:R-:W-:Y:S01]  /*82a0*/  LEA R140, R2, UR20, 0x1 ;  /* 0x00000014028c7c11 */ /* 0x000fe2000f8e08ff */
[----:B------:R-:W-:Y:S01]  /*82b0*/  IMAD.SHL.U32 R2, R165, 0x10, RZ ;  /* 0x00000010a5027824 */ /* 0x000fe200078e00ff */
[----:B------:R-:W-:Y:S02]  /*82c0*/  LEA R145, R128, UR20, 0x1 ;  /* 0x0000001480917c11 */ /* 0x000fe4000f8e08ff */
[----:B------:R-:W-:Y:S02]  /*82d0*/  MOV R3, UR46 ;  /* 0x0000002e00037c02 */ /* 0x000fe40008000f00 */
[----:B------:R-:W-:-:S04]  /*82e0*/  LEA.HI.SX32 R2, R2, R2, 0x1b ;  /* 0x0000000202027211 */ /* 0x000fc800078fdaff */
[----:B-1----:R-:W-:Y:S02]  /*82f0*/  LEA R138, R2, UR20, 0x1 ;  /* 0x00000014028a7c11 */ /* 0x002fe4000f8e08ff */
[----:B------:R-:W-:-:S13]  /*8300*/  ISETP.NE.AND P3, PT, R167, 0x1f, PT ;  /* 0x0000001fa700780c */ /* 0x000fda0003f65270 */
[----:B------:R-:W-:Y:S01]  /*8310*/  @P3 LEA R204, R167, UR20, 0x2 ;  /* 0x00000014a7cc3c11 */ /* 0x000fe2000f8e10ff */
[C---:B------:R-:W-:Y:S01]  /*8320*/  FMUL.FTZ R239, R133.reuse, R97 ;  /* 0x0000006185ef7220 */ /* 0x040fe20000410000 */
[C---:B------:R-:W-:Y:S01]  /*8330*/  FMUL.FTZ R238, R133.reuse, R98 ;  /* 0x0000006285ee7220 */ /* 0x040fe20000410000 */
[C---:B------:R-:W-:Y:S01]  /*8340*/  FMUL.FTZ R241, R133.reuse, R95 ;  /* 0x0000005f85f17220 */ /* 0x040fe20000410000 */
[C---:B------:R-:W-:Y:S01]  /*8350*/  FMUL.FTZ R188, R133.reuse, R96 ;  /* 0x0000006085bc7220 */ /* 0x040fe20000410000 */
[C---:B------:R-:W-:Y:S01]  /*8360*/  FMUL.FTZ R177, R133.reuse, R93 ;  /* 0x0000005d85b17220 */ /* 0x040fe20000410000 */
[----:B------:R-:W-:Y:S01]  /*8370*/  FMUL.FTZ R207, R133, R94 ;  /* 0x0000005e85cf7220 */ /* 0x000fe20000410000 */
[----:B------:R-:W1:Y:S08]  /*8380*/  MUFU.EX2 R239, R239 ;  /* 0x000000ef00ef7308 */ /* 0x000e700000000800 */
[----:B------:R-:W0:Y:S08]  /*8390*/  MUFU.EX2 R238, R238 ;  /* 0x000000ee00ee7308 */ /* 0x000e300000000800 */
[----:B------:R-:W0:Y:S08]  /*83a0*/  MUFU.EX2 R241, R241 ;  /* 0x000000f100f17308 */ /* 0x000e300000000800 */
[----:B------:R-:W0:Y:S01]  /*83b0*/  MUFU.EX2 R188, R188 ;  /* 0x000000bc00bc7308 */ /* 0x000e220000000800 */
[----:B----4-:R4:W-:Y:S04]  /*83c0*/  STS.U16 [R154+0x420], R5 ;  /* 0x000420059a007388 */ /* 0x0109e80000000400 */
[----:B-----5:R5:W-:Y:S01]  /*83d0*/  STS.U16 [R153+0x460], R0 ;  /* 0x0004600099007388 */ /* 0x020be20000000400 */
[----:B----4-:R-:W4:Y:S01]  /*83e0*/  @!P4 LDC R5, c[0x0][0x21c] ;  /* 0x00008700ff05cb82 */ /* 0x010f220000000800 */
[----:B-----5:R-:W-:-:S04]  /*83f0*/  IADD3 R0, R165, 0x180, RZ ;  /* 0x00000180a5007810 */ /* 0x020fc80007ffe0ff */
[----:B------:R-:W-:Y:S01]  /*8400*/  LEA.HI.SX32 R0, R0, R165, 0x1b ;  /* 0x000000a500007211 */ /* 0x000fe200078fdaff */
[----:B------:R-:W-:Y:S03]  /*8410*/  STS.U16 [R152+0x4a0], R7 ;  /* 0x0004a00798007388 */ /* 0x000fe60000000400 */
[----:B------:R-:W-:Y:S01]  /*8420*/  LEA R142, R0, UR20, 0x1 ;  /* 0x00000014008e7c11 */ /* 0x000fe2000f8e08ff */
[----:B------:R5:W-:Y:S01]  /*8430*/  STS.U16 [R151+0x4e0], R4 ;  /* 0x0004e00497007388 */ /* 0x000be20000000400 */
[----:B------:R-:W-:-:S04]  /*8440*/  IADD3 R0, R165, 0x1a0, RZ ;  /* 0x000001a0a5007810 */ /* 0x000fc80007ffe0ff */
[----:B------:R-:W-:Y:S02]  /*8450*/  LEA.HI.SX32 R141, R0, R165, 0x1b ;  /* 0x000000a5008d7211 */ /* 0x000fe400078fdaff */
[C---:B------:R-:W-:Y:S01]  /*8460*/  IADD3 R0, R165.reuse, 0x1e0, RZ ;  /* 0x000001e0a5007810 */ /* 0x040fe20007ffe0ff */
[----:B-----5:R-:W-:-:S03]  /*8470*/  VIADD R4, R165, 0x140 ;  /* 0x00000140a5047836 */ /* 0x020fc60000000000 */
[-C--:B------:R-:W-:Y:S01]  /*8480*/  LEA.HI.SX32 R0, R0, R165.reuse, 0x1b ;  /* 0x000000a500007211 */ /* 0x080fe200078fdaff */
[----:B---3--:R3:W-:Y:S01]  /*8490*/  STS.U16 [R150+0x520], R9 ;  /* 0x0005200996007388 */ /* 0x0087e20000000400 */
[----:B------:R-:W-:-:S03]  /*84a0*/  LEA.HI.SX32 R4, R4, R165, 0x1b ;  /* 0x000000a504047211 */ /* 0x000fc600078fdaff */
[----:B------:R3:W-:Y:S01]  /*84b0*/  STS.U16 [R149+0x560], R6 ;  /* 0x0005600695007388 */ /* 0x0007e20000000400 */
[----:B------:R-:W-:Y:S02]  /*84c0*/  LEA R139, R0, UR20, 0x1 ;  /* 0x00000014008b7c11 */ /* 0x000fe4000f8e08ff */
[----:B------:R-:W-:Y:S01]  /*84d0*/  LEA R144, R4, UR20, 0x1 ;  /* 0x0000001404907c11 */ /* 0x000fe2000f8e08ff */
[----:B------:R3:W-:Y:S01]  /*84e0*/  STS.U16 [R148+0x5a0], R23 ;  /* 0x0005a01794007388 */ /* 0x0007e20000000400 */
[----:B------:R-:W-:Y:S02]  /*84f0*/  LEA R141, R141, UR20, 0x1 ;  /* 0x000000148d8d7c11 */ /* 0x000fe4000f8e08ff */
[----:B------:R-:W-:Y:S01]  /*8500*/  LEA R0, R3, R34, 0x8 ;  /* 0x0000002203007211 */ /* 0x000fe200078e40ff */
[----:B------:R3:W-:Y:S01]  /*8510*/  STS.U16 [R147+0x5e0], R8 ;  /* 0x0005e00893007388 */ /* 0x0007e20000000400 */
[----:B------:R-:W-:-:S03]  /*8520*/  @P2 IADD3 R0, R167, 0x200, RZ ;  /* 0x00000200a7002810 */ /* 0x000fc60007ffe0ff */
        /* <DEDUP_REMOVED lines=27> */
[----:B------:R-:W-:Y:S06]  /*86e0*/  BAR.SYNC.DEFER_BLOCKING 0x0 ;  /* 0x0000000000007b1d */ /* 0x000fec0000010000 */
[----:B------:R-:W2:Y:S01]  /*86f0*/  @P3 LDS R204, [R204+0x22fc] ;  /* 0x0022fc00cccc3984 */ /* 0x000ea20000000800 */
[----:B------:R-:W0:Y:S08]  /*8700*/  MUFU.EX2 R177, R177 ;  /* 0x000000b100b17308 */ /* 0x000e300000000800 */
[----:B------:R-:W0:Y:S01]  /*8710*/  MUFU.EX2 R207, R207 ;  /* 0x000000cf00cf7308 */ /* 0x000e220000000800 */
[----:B------:R-:W-:Y:S04]  /*8720*/  BSSY B0, `(.L_x_7762) ;  /* 0x000000c000007945 */ /* 0x000fe80003800000 */
[----:B-1-34-:R-:W-:Y:S05]  /*8730*/  @P3 BRA `(.L_x_7763) ;  /* 0x0000000000283947 */ /* 0x01afea0003800000 */
[----:B------:R-:W-:Y:S02]  /*8740*/  ISETP.NE.AND P5, PT, R33, UR34, PT ;  /* 0x0000002221007c0c */ /* 0x000fe4000bfa5270 */
[----:B--2---:R-:W-:-:S11]  /*8750*/  MOV R204, 0x3f800000 ;  /* 0x3f80000000cc7802 */ /* 0x004fd60000000f00 */
        /* <DEDUP_REMOVED lines=8> */
.L_x_7763:
[----:B------:R-:W-:Y:S05]  /*87e0*/  BSYNC B0 ;  /* 0x0000000000007941 */ /* 0x000fea0003800000 */
.L_x_7762:
[----:B------:R-:W-:Y:S01]  /*87f0*/  VOTEU.ALL UP0, P4 ;  /* 0x00000000003f7886 */ /* 0x000fe20002000000 */
[----:B-1----:R-:W-:Y:S01]  /*8800*/  HFMA2.MMA R3, -RZ, RZ, 0, 4.76837158203125e-07 ;  /* 0x00000008ff037435 */ /* 0x002fe200000001ff */
[----:B------:R-:W-:Y:S01]  /*8810*/  MOV R135, RZ ;  /* 0x000000ff00877202 */ /* 0x000fe20000000f00 */
[C---:B------:R-:W-:Y:S01]  /*8820*/  FMUL.FTZ R211, R133.reuse, R91 ;  /* 0x0000005b85d37220 */ /* 0x040fe20000410000 */
[----:B------:R-:W-:Y:S01]  /*8830*/  FMUL.FTZ R4, R133, R92 ;  /* 0x0000005c85047220 */ /* 0x000fe20000410000 */
[----:B------:R-:W-:Y:S01]  /*8840*/  @!UP0 UIADD3 UR47, UR34, -0x2, URZ ;  /* 0xfffffffe222f8890 */ /* 0x000fe2000fffe03f */
[----:B------:R-:W-:Y:S01]  /*8850*/  IMAD.U32 R137, R111, 0x10000, RZ ;  /* 0x000100006f897824 */ /* 0x000fe200078e00ff */
[----:B------:R-:W-:Y:S02]  /*8860*/  SHF.L.U32 R224, R114, 0x10, RZ ;  /* 0x0000001072e07819 */ /* 0x000fe400000006ff */
[----:B------:R-:W1:Y:S02]  /*8870*/  MUFU.EX2 R211, R211 ;  /* 0x000000d300d37308 */ /* 0x000e640000000800 */
[----:B------:R-:W-:-:S02]  /*8880*/  @!P4 IMAD R2, R5, UR47, R34 ;  /* 0x0000002f0502cc24 */ /* 0x000fc4000f8e0222 */
[----:B------:R-:W-:Y:S02]  /*8890*/  FMUL.FTZ R5, R133, R89 ;  /* 0x0000005985057220 */ /* 0x000fe40000410000 */
[----:B------:R-:W-:Y:S01]  /*88a0*/  @!P4 IMAD.WIDE R2, R2, R3, UR10 ;  /* 0x0000000a0202ce25 */ /* 0x000fe2000f8e0203 */
[----:B------:R-:W-:Y:S01]  /*88b0*/  SHF.L.U32 R193, R113, 0x10, RZ ;  /* 0x0000001071c17819 */ /* 0x000fe200000006ff */
[----:B------:R-:W4:Y:S03]  /*88c0*/  MUFU.EX2 R4, R4 ;  /* 0x0000000400047308 */ /* 0x000f260000000800 */
[----:B------:R5:W2:Y:S01]  /*88d0*/  @!P4 LDG.E R135, desc[UR26][R2.64+0x4] ;  /* 0x0000041a0287c981 */ /* 0x000aa2000c1e1900 */
[----:B------:R-:W-:Y:S01]  /*88e0*/  IMAD.U32 R181, R115, 0x10000, RZ ;  /* 0x0001000073b57824 */ /* 0x000fe200078e00ff */
[----:B------:R-:W-:Y:S01]  /*88f0*/  SHF.L.U32 R21, R21, 0x10, RZ ;  /* 0x0000001015157819 */ /* 0x000fe200000006ff */
[----:B------:R-:W-:Y:S01]  /*8900*/  FMUL.FTZ R224, R224, R97 ;  /* 0x00000061e0e07220 */ /* 0x000fe20000410000 */
[----:B------:R-:W-:-:S02]  /*8910*/  IMAD.U32 R22, R22, 0x10000, RZ ;  /* 0x0001000016167824 */ /* 0x000fc400078e00ff */
[----:B------:R-:W-:Y:S01]  /*8920*/  FMUL.FTZ R181, R181, R100 ;  /* 0x00000064b5b57220 */ /* 0x000fe20000410000 */
[----:B------:R-:W3:Y:S01]  /*8930*/  MUFU.EX2 R5, R5 ;  /* 0x0000000500057308 */ /* 0x000ee20000000800 */
[----:B------:R-:W-:Y:S01]  /*8940*/  SHF.L.U32 R132, R112, 0x10, RZ ;  /* 0x0000001070847819 */ /* 0x000fe200000006ff */
[----:B------:R-:W-:Y:S01]  /*8950*/  FMUL.FTZ R179, R133, R90 ;  /* 0x0000005a85b37220 */ /* 0x000fe20000410000 */
[----:B------:R-:W-:Y:S01]  /*8960*/  SHF.L.U32 R20, R20, 0x10, RZ ;  /* 0x0000001014147819 */ /* 0x000fe200000006ff */
[----:B-----5:R-:W-:Y:S01]  /*8970*/  FMUL.FTZ R3, R137, R96 ;  /* 0x0000006089037220 */ /* 0x020fe20000410000 */
[----:B------:R-:W-:Y:S01]  /*8980*/  FMUL.FTZ R137, R130, R239 ;  /* 0x000000ef82897220 */ /* 0x000fe20000410000 */
[----:B------:R-:W-:Y:S01]  /*8990*/  FMUL.FTZ R193, R193, R98 ;  /* 0x00000062c1c17220 */ /* 0x000fe20000410000 */
[----:B------:R-:W-:Y:S01]  /*89a0*/  FMUL.FTZ R181, R22, R181 ;  /* 0x000000b516b57220 */ /* 0x000fe20000410000 */
[----:B------:R-:W-:Y:S01]  /*89b0*/  FMUL.FTZ R224, R21, R224 ;  /* 0x000000e015e07220 */ /* 0x000fe20000410000 */
[----:B0-----:R-:W-:Y:S01]  /*89c0*/  FMUL.FTZ R2, R238, R137 ;  /* 0x00000089ee027220 */ /* 0x001fe20000410000 */
[----:B------:R-:W-:Y:S01]  /*89d0*/  SHF.L.U32 R19, R19, 0x10, RZ ;  /* 0x0000001013137819 */ /* 0x000fe200000006ff */
[----:B------:R-:W-:Y:S01]  /*89e0*/  FMUL.FTZ R132, R132, R95 ;  /* 0x0000005f84847220 */ /* 0x000fe20000410000 */
[----:B------:R-:W-:Y:S01]  /*89f0*/  FMUL.FTZ R193, R20, R193 ;  /* 0x000000c114c17220 */ /* 0x000fe20000410000 */
[----:B------:R-:W-:Y:S01]  /*8a00*/  FMUL.FTZ R137, R241, R2 ;  /* 0x00000002f1897220 */ /* 0x000fe20000410000 */
[----:B------:R-:W0:Y:S01]  /*8a10*/  MUFU.EX2 R179, R179 ;  /* 0x000000b300b37308 */ /* 0x000e220000000800 */
[C---:B------:R-:W-:Y:S01]  /*8a20*/  FMUL.FTZ R246, R133.reuse, R87 ;  /* 0x0000005785f67220 */ /* 0x040fe20000410000 */
[C---:B------:R-:W-:Y:S01]  /*8a30*/  FMUL.FTZ R243, R133.reuse, R88 ;  /* 0x0000005885f37220 */ /* 0x040fe20000410000 */
[----:B------:R-:W-:Y:S01]  /*8a40*/  FMUL.FTZ R2, R188, R137 ;  /* 0x00000089bc027220 */ /* 0x000fe20000410000 */
[C---:B------:R-:W-:Y:S01]  /*8a50*/  FMUL.FTZ R212, R133.reuse, R86 ;  /* 0x0000005685d47220 */ /* 0x040fe20000410000 */
[C---:B------:R-:W-:Y:S01]  /*8a60*/  FMUL.FTZ R248, R133.reuse, R84 ;  /* 0x0000005485f87220 */ /* 0x040fe20000410000 */
[----:B------:R-:W-:Y:S01]  /*8a70*/  FMUL.FTZ R249, R133, R85 ;  /* 0x0000005585f97220 */ /* 0x000fe20000410000 */
[----:B------:R-:W-:Y:S01]  /*8a80*/  FMUL.FTZ R2, R177, R2 ;  /* 0x00000002b1027220 */ /* 0x000fe20000410000 */
[----:B------:R-:W-:Y:S01]  /*8a90*/  SHF.L.U32 R30, R110, 0x10, RZ ;  /* 0x000000106e1e7819 */ /* 0x000fe200000006ff */
[----:B------:R-:W-:-:S02]  /*8aa0*/  IMAD.U32 R18, R18, 0x10000, RZ ;  /* 0x0001000012127824 */ /* 0x000fc400078e00ff */
[----:B------:R-:W-:Y:S01]  /*8ab0*/  FMUL.FTZ R132, R19, R132 ;  /* 0x0000008413847220 */ /* 0x000fe20000410000 */
[----:B------:R-:W-:Y:S01]  /*8ac0*/  FMUL.FTZ R134, R207, R2 ;  /* 0x00000002cf867220 */ /* 0x000fe20000410000 */
[----:B------:R-:W-:Y:S01]  /*8ad0*/  FFMA.FTZ R2, R239, R181, R224 ;  /* 0x000000b5ef027223 */ /* 0x000fe200000100e0 */
[----:B------:R-:W-:Y:S01]  /*8ae0*/  SHF.L.U32 R29, R109, 0x10, RZ ;  /* 0x000000106d1d7819 */ /* 0x000fe200000006ff */
[----:B------:R-:W-:Y:S01]  /*8af0*/  FMUL.FTZ R200, R30, R93 ;  /* 0x0000005d1ec87220 */ /* 0x000fe20000410000 */
[----:B-1----:R-:W-:Y:S01]  /*8b00*/  FMUL.FTZ R133, R211, R134 ;  /* 0x00000086d3857220 */ /* 0x002fe20000410000 */
[----:B------:R-:W-:Y:S01]  /*8b10*/  FFMA.FTZ R2, R238, R2, R193 ;  /* 0x00000002ee027223 */ /* 0x000fe200000100c1 */
[----:B------:R-:W-:Y:S01]  /*8b20*/  SHF.L.U32 R17, R17, 0x10, RZ ;  /* 0x0000001011117819 */ /* 0x000fe200000006ff */
[----:B------:R-:W-:Y:S01]  /*8b30*/  FMUL.FTZ R195, R29, R94 ;  /* 0x0000005e1dc37220 */ /* 0x000fe20000410000 */
[----:B----4-:R-:W-:Y:S01]  /*8b40*/  FMUL.FTZ R134, R4, R133 ;  /* 0x0000008504867220 */ /* 0x010fe20000410000 */
[----:B------:R-:W-:Y:S01]  /*8b50*/  FMUL.FTZ R133, R18, R3 ;  /* 0x0000000312857220 */ /* 0x000fe20000410000 */
[----:B------:R-:W-:Y:S01]  /*8b60*/  FFMA.FTZ R2, R241, R2, R132 ;  /* 0x00000002f1027223 */ /* 0x000fe20000010084 */
[----:B------:R-:W-:Y:S01]  /*8b70*/  SHF.L.U32 R28, R108, 0x10, RZ ;  /* 0x000000106c1c7819 */ /* 0x000fe200000006ff */
[----:B---3--:R-:W-:Y:S01]  /*8b80*/  FMUL.FTZ R136, R5, R134 ;  /* 0x0000008605887220 */ /* 0x008fe20000410000 */
[----:B------:R-:W-:Y:S01]  /*8b90*/  SHF.L.U32 R16, R16, 0x10, RZ ;  /* 0x0000001010107819 */ /* 0x000fe200000006ff */
[----:B------:R-:W-:Y:S01]  /*8ba0*/  FMUL.FTZ R134, R17, R200 ;  /* 0x000000c811867220 */ /* 0x000fe20000410000 */
[----:B------:R-:W-:Y:S01]  /*8bb0*/  FFMA.FTZ R2, R188, R2, R133 ;  /* 0x00000002bc027223 */ /* 0x000fe20000010085 */
[----:B------:R-:W-:Y:S01]  /*8bc0*/  SHF.L.U32 R15, R15, 0x10, RZ ;  /* 0x000000100f0f7819 */ /* 0x000fe200000006ff */
[----:B------:R-:W-:-:S02]  /*8bd0*/  IMAD.U32 R27, R107, 0x10000, RZ ;  /* 0x000100006b1b7824 */ /* 0x000fc400078e00ff */
[----:B------:R-:W-:Y:S01]  /*8be0*/  FMUL.FTZ R198, R28, R91 ;  /* 0x0000005b1cc67220 */ /* 0x000fe20000410000 */
[----:B------:R-:W-:Y:S01]  /*8bf0*/  FMUL.FTZ R222, R16, R195 ;  /* 0x000000c310de7220 */ /* 0x000fe20000410000 */
[----:B------:R-:W-:Y:S01]  /*8c00*/  FFMA.FTZ R2, R177, R2, R134 ;  /* 0x00000002b1027223 */ /* 0x000fe20000010086 */
[----:B------:R-:W-:Y:S01]  /*8c10*/  SHF.L.U32 R196, R106, 0x10, RZ ;  /* 0x000000106ac47819 */ /* 0x000fe200000006ff */
[----:B------:R-:W1:Y:S01]  /*8c20*/  MUFU.EX2 R246, R246 ;  /* 0x000000f600f67308 */ /* 0x000e620000000800 */
[----:B0-----:R-:W-:Y:S01]  /*8c30*/  FMUL.FTZ R3, R179, R136 ;  /* 0x00000088b3037220 */ /* 0x001fe20000410000 */
[----:B------:R-:W-:Y:S01]  /*8c40*/  FMUL.FTZ R189, R27, R92 ;  /* 0x0000005c1bbd7220 */ /* 0x000fe20000410000 */
[----:B------:R-:W-:Y:S02]  /*8c50*/  IMAD.U32 R14, R14, 0x10000, RZ ;  /* 0x000100000e0e7824 */ /* 0x000fe400078e00ff */
[----:B------:R-:W-:Y:S01]  /*8c60*/  FMUL.FTZ R136, R15, R198 ;  /* 0x000000c60f887220 */ /* 0x000fe20000410000 */
[----:B------:R-:W-:Y:S01]  /*8c70*/  FFMA.FTZ R2, R207, R2, R222 ;  /* 0x00000002cf027223 */ /* 0x000fe200000100de */
[----:B------:R-:W-:Y:S01]  /*8c80*/  SHF.L.U32 R26, R105, 0x10, RZ ;  /* 0x00000010691a7819 */ /* 0x000fe200000006ff */
[----:B------:R-:W-:Y:S01]  /*8c90*/  FMUL.FTZ R196, R196, R89 ;  /* 0x00000059c4c47220 */ /* 0x000fe20000410000 */
[----:B------:R-:W0:Y:S01]  /*8ca0*/  MUFU.EX2 R243, R243 ;  /* 0x000000f300f37308 */ /* 0x000e220000000800 */
[----:B------:R-:W-:Y:S01]  /*8cb0*/  SHF.L.U32 R13, R13, 0x10, RZ ;  /* 0x000000100d0d7819 */ /* 0x000fe200000006ff */
[----:B------:R-:W-:Y:S01]  /*8cc0*/  FMUL.FTZ R137, R14, R189 ;  /* 0x000000bd0e897220 */ /* 0x000fe20000410000 */
[----:B------:R-:W-:Y:S01]  /*8cd0*/  FFMA.FTZ R2, R211, R2, R136 ;  /* 0x00000002d3027223 */ /* 0x000fe20000010088 */
[----:B------:R-:W-:Y:S01]  /*8ce0*/  SHF.L.U32 R25, R104, 0x10, RZ ;  /* 0x0000001068197819 */ /* 0x000fe200000006ff */
[----:B------:R-:W-:Y:S01]  /*8cf0*/  FMUL.FTZ R187, R26, R90 ;  /* 0x0000005a1abb7220 */ /* 0x000fe20000410000 */
[----:B------:R-:W-:Y:S01]  /*8d00*/  SHF.L.U32 R12, R12, 0x10, RZ ;  /* 0x000000100c0c7819 */ /* 0x000fe200000006ff */
[----:B------:R-:W-:Y:S01]  /*8d10*/  FMUL.FTZ R244, R13, R196 ;  /* 0x000000c40df47220 */ /* 0x000fe20000410000 */
[----:B------:R-:W3:Y:S01]  /*8d20*/  MUFU.EX2 R212, R212 ;  /* 0x000000d400d47308 */ /* 0x000ee20000000800 */
[----:B------:R-:W-:Y:S01]  /*8d30*/  FFMA.FTZ R2, R4, R2, R137 ;  /* 0x0000000204027223 */ /* 0x000fe20000010089 */
[----:B------:R-:W-:Y:S01]  /*8d40*/  SHF.L.U32 R11, R11, 0x10, RZ ;  /* 0x000000100b0b7819 */ /* 0x000fe200000006ff */
[----:B------:R-:W-:-:S02]  /*8d50*/  IMAD.U32 R24, R103, 0x10000, RZ ;  /* 0x0001000067187824 */ /* 0x000fc400078e00ff */
[----:B------:R-:W-:Y:S01]  /*8d60*/  FMUL.FTZ R194, R25, R87 ;  /* 0x0000005719c27220 */ /* 0x000fe20000410000 */
[----:B------:R-:W-:Y:S01]  /*8d70*/  FMUL.FTZ R220, R12, R187 ;  /* 0x000000bb0cdc7220 */ /* 0x000fe20000410000 */
[----:B------:R-:W-:Y:S01]  /*8d80*/  FFMA.FTZ R2, R5, R2, R244 ;  /* 0x0000000205027223 */ /* 0x000fe200000100f4 */
[----:B------:R-:W-:Y:S01]  /*8d90*/  SHF.L.U32 R23, R102, 0x10, RZ ;  /* 0x0000001066177819 */ /* 0x000fe200000006ff */
[----:B------:R-:W4:Y:S01]  /*8da0*/  MUFU.EX2 R248, R248 ;  /* 0x000000f800f87308 */ /* 0x000f220000000800 */
[----:B------:R-:W-:Y:S01]  /*8db0*/  FMUL.FTZ R185, R24, R88 ;  /* 0x0000005818b97220 */ /* 0x000fe20000410000 */
[----:B-1----:R-:W-:Y:S01]  /*8dc0*/  FMUL.FTZ R208, R246, R3 ;  /* 0x00000003f6d07220 */ /* 0x002fe20000410000 */
[----:B------:R-:W-:Y:S02]  /*8dd0*/  IMAD.U32 R10, R10, 0x10000, RZ ;  /* 0x000100000a0a7824 */ /* 0x000fe400078e00ff */
[----:B------:R-:W-:Y:S01]  /*8de0*/  FMUL.FTZ R213, R11, R194 ;  /* 0x000000c20bd57220 */ /* 0x000fe20000410000 */
[----:B------:R-:W-:Y:S01]  /*8df0*/  FFMA.FTZ R2, R179, R2, R220 ;  /* 0x00000002b3027223 */ /* 0x000fe200000100dc */
[----:B------:R-:W-:Y:S01]  /*8e00*/  SHF.L.U32 R191, R101, 0x10, RZ ;  /* 0x0000001065bf7819 */ /* 0x000fe200000006ff */
[----:B------:R-:W-:Y:S01]  /*8e10*/  FMUL.FTZ R190, R23, R86 ;  /* 0x0000005617be7220 */ /* 0x000fe20000410000 */
[----:B------:R-:W1:Y:S01]  /*8e20*/  MUFU.EX2 R249, R249 ;  /* 0x000000f900f97308 */ /* 0x000e620000000800 */
[----:B------:R-:W-:Y:S01]  /*8e30*/  SHF.L.U32 R192, R192, 0x10, RZ ;  /* 0x00000010c0c07819 */ /* 0x000fe200000006ff */
[----:B0-----:R-:W-:Y:S01]  /*8e40*/  FMUL.FTZ R3, R243, R208 ;  /* 0x000000d0f3037220 */ /* 0x001fe20000410000 */
[----:B------:R-:W-:Y:S01]  /*8e50*/  FMUL.FTZ R216, R10, R185 ;  /* 0x000000b90ad87220 */ /* 0x000fe20000410000 */
[----:B------:R-:W-:Y:S01]  /*8e60*/  FFMA.FTZ R2, R246, R2, R213 ;  /* 0x00000002f6027223 */ /* 0x000fe200000100d5 */
[----:B------:R-:W-:Y:S01]  /*8e70*/  SHF.L.U32 R199, R199, 0x10, RZ ;  /* 0x00000010c7c77819 */ /* 0x000fe200000006ff */
[----:B------:R-:W-:Y:S01]  /*8e80*/  FMUL.FTZ R197, R191, R84 ;  /* 0x00000054bfc57220 */ /* 0x000fe20000410000 */
[----:B---3--:R-:W-:Y:S01]  /*8e90*/  FMUL.FTZ R3, R212, R3 ;  /* 0x00000003d4037220 */ /* 0x008fe20000410000 */
[----:B------:R-:W-:Y:S01]  /*8ea0*/  FMUL.FTZ R247, R192, R190 ;  /* 0x000000bec0f77220 */ /* 0x000fe20000410000 */
[----:B------:R-:W-:Y:S01]  /*8eb0*/  FFMA.FTZ R2, R243, R2, R216 ;  /* 0x00000002f3027223 */ /* 0x000fe200000100d8 */
[----:B------:R-:W-:Y:S01]  /*8ec0*/  SHF.L.U32 R236, R99, 0x10, RZ ;  /* 0x0000001063ec7819 */ /* 0x000fe200000006ff */
[----:B------:R-:W-:Y:S01]  /*8ed0*/  IMAD.U32 R218, R218, 0x10000, RZ ;  /* 0x00010000dada7824 */ /* 0x000fe200078e00ff */
[----:B------:R-:W-:Y:S01]  /*8ee0*/  SHF.L.U32 R219, R209, 0x10, RZ ;  /* 0x00000010d1db7819 */ /* 0x000fe200000006ff */
[----:B----4-:R-:W-:Y:S01]  /*8ef0*/  FMUL.FTZ R208, R248, R3 ;  /* 0x00000003f8d07220 */ /* 0x010fe20000410000 */
[----:B------:R-:W-:Y:S01]  /*8f00*/  FMUL.FTZ R209, R199, R197 ;  /* 0x000000c5c7d17220 */ /* 0x000fe20000410000 */
[----:B------:R-:W-:Y:S01]  /*8f10*/  FFMA.FTZ R2, R212, R2, R247 ;  /* 0x00000002d4027223 */ /* 0x000fe200000100f7 */
[----:B------:R-:W-:Y:S01]  /*8f20*/  SHF.L.U32 R202, R202, 0x10, RZ ;  /* 0x00000010caca7819 */ /* 0x000fe200000006ff */
[----:B------:R-:W-:Y:S01]  /*8f30*/  FMUL.FTZ R203, R236, R85 ;  /* 0x00000055eccb7220 */ /* 0x000fe20000410000 */
        /* <DEDUP_REMOVED lines=9> */
[----:B------:R-:W-:-:S02]  /*8fd0*/  IMAD.U32 R3, R9, 0x10000, RZ ;  /* 0x0001000009037824 */ /* 0x000fc400078e00ff */
[----:B------:R-:W-:Y:S01]  /*8fe0*/  FFMA.FTZ R228, R249, R219, R208 ;  /* 0x000000dbf9e47223 */ /* 0x000fe200000100d0 */
[----:B------:R-:W-:Y:S01]  /*8ff0*/  FMUL.FTZ R9, R71, R2 ;  /* 0x0000000247097220 */ /* 0x000fe20000410000 */
[----:B------:R-:W-:Y:S01]  /*9000*/  FFMA.FTZ R218, R248, R218, R183 ;  /* 0x000000daf8da7223 */ /* 0x000fe200000100b7 */
[----:B--2---:R-:W-:Y:S01]  /*9010*/  FMUL.FTZ R219, R249, R204 ;  /* 0x000000ccf9db7220 */ /* 0x004fe20000410000 */
[----:B------:R-:W-:Y:S01]  /*9020*/  SHF.L.U32 R2, R8, 0x10, RZ ;  /* 0x0000001008027819 */ /* 0x000fe200000006ff */
[----:B------:R-:W-:Y:S01]  /*9030*/  FMUL.FTZ R8, R72, R3 ;  /* 0x0000000348087220 */ /* 0x000fe20000410000 */
[----:B------:R-:W-:Y:S01]  /*9040*/  FFMA.FTZ R218, R212, R218, R9 ;  /* 0x000000dad4da7223 */ /* 0x000fe20000010009 */
[----:B------:R-:W-:Y:S01]  /*9050*/  FMUL.FTZ R219, R248, R219 ;  /* 0x000000dbf8db7220 */ /* 0x000fe20000410000 */
[----:B------:R-:W-:Y:S01]  /*9060*/  SHF.L.U32 R3, R7, 0x10, RZ ;  /* 0x0000001007037819 */ /* 0x000fe200000006ff */
[----:B------:R-:W-:Y:S01]  /*9070*/  FMUL.FTZ R7, R73, R2 ;  /* 0x0000000249077220 */ /* 0x000fe20000410000 */
[C---:B------:R-:W-:Y:S01]  /*9080*/  FFMA.FTZ R221, R243.reuse, R218, R8 ;  /* 0x000000daf3dd7223 */ /* 0x040fe20000010008 */
        /* <DEDUP_REMOVED lines=25> */
[----:B------:R-:W-:Y:S01]  /*9220*/  FMUL.FTZ R205, R80, R201 ;  /* 0x000000c950cd7220 */ /* 0x000fe20000410000 */
[----:B------:R-:W-:Y:S01]  /*9230*/  SHF.L.U32 R206, R129, 0x10, RZ ;  /* 0x0000001081ce7819 */ /* 0x000fe200000006ff */
[----:B------:R-:W-:Y:S01]  /*9240*/  FFMA.FTZ R219, R177, R219, R210 ;  /* 0x000000dbb1db7223 */ /* 0x000fe200000100d2 */
[----:B------:R-:W-:Y:S01]  /*9250*/  FMUL.FTZ R230, R207, R230 ;  /* 0x000000e6cfe67220 */ /* 0x000fe20000410000 */
[----:B------:R-:W-:Y:S01]  /*9260*/  SHF.L.U32 R201, R128, 0x10, RZ ;  /* 0x0000001080c97819 */ /* 0x000fe200000006ff */
[----:B------:R-:W0:Y:S01]  /*9270*/  SHFL.UP PT, R129, R228, 0x1, RZ ;  /* 0x04200000e4817989 */ /* 0x000e2200000e00ff */
[----:B------:R-:W-:Y:S01]  /*9280*/  FFMA.FTZ R221, R188, R219, R205 ;  /* 0x000000dbbcdd7223 */ /* 0x000fe200000100cd */
[----:B------:R-:W-:Y:S01]  /*9290*/  FMUL.FTZ R219, R177, R230 ;  /* 0x000000e6b1db7220 */ /* 0x000fe20000410000 */
[----:B------:R-:W-:Y:S01]  /*92a0*/  FMUL.FTZ R206, R81, R206 ;  /* 0x000000ce51ce7220 */ /* 0x000fe20000410000 */
[----:B------:R-:W1:Y:S01]  /*92b0*/  SHFL.UP PT, R128, R215, 0x1, RZ ;  /* 0x04200000d7807989 */ /* 0x000e6200000e00ff */
[----:B------:R-:W-:Y:S01]  /*92c0*/  SHF.L.U32 R0, R0, 0x10, RZ ;  /* 0x0000001000007819 */ /* 0x000fe200000006ff */
[----:B------:R-:W-:Y:S01]  /*92d0*/  FMUL.FTZ R230, R188, R219 ;  /* 0x000000dbbce67220 */ /* 0x000fe20000410000 */
[----:B------:R-:W-:Y:S01]  /*92e0*/  FMUL.FTZ R201, R82, R201 ;  /* 0x000000c952c97220 */ /* 0x000fe20000410000 */
[----:B------:R-:W-:Y:S01]  /*92f0*/  FFMA.FTZ R221, R241, R221, R206 ;  /* 0x000000ddf1dd7223 */ /* 0x000fe200000100ce */
[----:B------:R-:W-:Y:S01]  /*9300*/  ISETP.GE.AND P4, PT, R165, 0x1, PT ;  /* 0x00000001a500780c */ /* 0x000fe20003f86270 */
[----:B------:R-:W-:Y:S01]  /*9310*/  FMUL.FTZ R219, R241, R230 ;  /* 0x000000e6f1db7220 */ /* 0x000fe20000410000 */
[----:B------:R-:W-:Y:S01]  /*9320*/  FMUL.FTZ R0, R83, R0 ;  /* 0x0000000053007220 */ /* 0x000fe20000410000 */
[C---:B------:R-:W-:Y:S01]  /*9330*/  FFMA.FTZ R221, R238.reuse, R221, R201 ;  /* 0x000000ddeedd7223 */ /* 0x040fe200000100c9 */
[----:B------:R-:W-:Y:S01]  /*9340*/  ISETP.NE.AND P5, PT, R131, 0x1f, PT ;  /* 0x0000001f8300780c */ /* 0x000fe20003fa5270 */
[----:B------:R-:W-:Y:S01]  /*9350*/  FMUL.FTZ R232, R238, R219 ;  /* 0x000000dbeee87220 */ /* 0x000fe20000410000 */
[----:B------:R-:W-:Y:S01]  /*9360*/  ISETP.LE.OR P1, PT, R33, UR34, P1 ;  /* 0x0000002221007c0c */ /* 0x000fe20008f23670 */
[----:B------:R-:W-:Y:S01]  /*9370*/  FFMA.FTZ R230, R239, R221, R0 ;  /* 0x000000ddefe67223 */ /* 0x000fe20000010000 */
[----:B------:R-:W-:Y:S01]  /*9380*/  ISETP.NE.AND P6, PT, R167, RZ, PT ;  /* 0x000000ffa700720c */ /* 0x000fe20003fc5270 */
[----:B------:R-:W-:Y:S01]  /*9390*/  FMUL.FTZ R219, R239, R232 ;  /* 0x000000e8efdb7220 */ /* 0x000fe20000410000 */
[----:B------:R-:W-:Y:S01]  /*93a0*/  SHF.L.U32 R237, R115, 0x10, RZ ;  /* 0x0000001073ed7819 */ /* 0x000fe200000006ff */
[----:B------:R-:W-:Y:S01]  /*93b0*/  USHF.R.S32.HI UR47, URZ, 0x1f, UR35 ;  /* 0x0000001f3f2f7899 */ /* 0x000fe20008011423 */
[----:B------:R-:W2:Y:S01]  /*93c0*/  SHFL.DOWN PT, R221, R230, 0x1, 0x1f ;  /* 0x08201f00e6dd7f89 */ /* 0x000ea200000e0000 */
[----:B------:R-:W-:Y:S01]  /*93d0*/  SHF.L.U32 R235, R113, 0x10, RZ ;  /* 0x0000001071eb7819 */ /* 0x000fe200000006ff */
[----:B------:R-:W-:Y:S01]  /*93e0*/  BSSY B0, `(.L_x_7764) ;  /* 0x0000154000007945 */ /* 0x000fe20003800000 */
[----:B0-----:R-:W-:Y:S01]  /*93f0*/  @P4 FFMA.FTZ R228, R215, R129, R228 ;  /* 0x00000081d7e44223 */ /* 0x001fe200000100e4 */
[----:B------:R-:W0:Y:S01]  /*9400*/  SHFL.DOWN PT, R232, R219, 0x1, 0x1f ;  /* 0x08201f00dbe87f89 */ /* 0x000e2200000e0000 */
[----:B------:R-:W-:Y:S01]  /*9410*/  SHF.L.U32 R233, R111, 0x10, RZ ;  /* 0x000000106fe97819 */ /* 0x000fe200000006ff */
[----:B-1----:R-:W-:-:S02]  /*9420*/  @P4 FMUL.FTZ R215, R215, R128 ;  /* 0x00000080d7d74220 */ /* 0x002fc40000410000 */
[----:B------:R-:W1:Y:S01]  /*9430*/  SHFL.UP PT, R129, R228, 0x2, RZ ;  /* 0x04400000e4817989 */ /* 0x000e6200000e00ff */
[----:B------:R-:W-:Y:S01]  /*9440*/  ISETP.GE.AND P4, PT, R165, 0x2, PT ;  /* 0x00000002a500780c */ /* 0x000fe20003f86270 */
[----:B------:R-:W-:Y:S01]  /*9450*/  FMUL.FTZ R227, R233, R96 ;  /* 0x00000060e9e37220 */ /* 0x000fe20000410000 */
[----:B------:R-:W-:Y:S01]  /*9460*/  @!P1 LEA R223, R34, UR20, 0x3 ;  /* 0x0000001422df9c11 */ /* 0x000fe2000f8e18ff */
[----:B------:R-:W3:Y:S01]  /*9470*/  SHFL.UP PT, R128, R215, 0x2, RZ ;  /* 0x04400000d7807989 */ /* 0x000ee200000e00ff */
[C---:B------:R-:W-:Y:S02]  /*9480*/  SHF.L.U32 R250, R167.reuse, 0x4, RZ ;  /* 0x00000004a7fa7819 */ /* 0x040fe400000006ff */
[C---:B------:R-:W-:Y:S02]  /*9490*/  IADD3 R252, R167.reuse, 0x1e0, RZ ;  /* 0x000001e0a7fc7810 */ /* 0x040fe40007ffe0ff */
[----:B------:R-:W-:Y:S02]  /*94a0*/  LEA.HI.SX32 R250, R250, R250, 0x1b ;  /* 0x000000fafafa7211 */ /* 0x000fe400078fdaff */
[----:B------:R-:W-:-:S02]  /*94b0*/  LEA.HI.SX32 R242, R167, R167, 0x1b ;  /* 0x000000a7a7f27211 */ /* 0x000fc400078fdaff */
[----:B------:R-:W-:Y:S02]  /*94c0*/  LEA R250, R250, UR20, 0x2 ;  /* 0x00000014fafa7c11 */ /* 0x000fe4000f8e10ff */
[----:B------:R-:W-:Y:S01]  /*94d0*/  LEA.HI.SX32 R252, R252, R167, 0x1b ;  /* 0x000000a7fcfc7211 */ /* 0x000fe200078fdaff */
[C---:B--2---:R-:W-:Y:S01]  /*94e0*/  @P5 FFMA.FTZ R230, R219.reuse, R221, R230 ;  /* 0x000000dddbe65223 */ /* 0x044fe200000100e6 */
[----:B------:R-:W-:Y:S01]  /*94f0*/  LEA R242, R242, UR20, 0x2 ;  /* 0x00000014f2f27c11 */ /* 0x000fe2000f8e10ff */
[----:B0-----:R-:W-:-:S03]  /*9500*/  @P5 FMUL.FTZ R219, R219, R232 ;  /* 0x000000e8dbdb5220 */ /* 0x001fc60000410000 */
        /* <DEDUP_REMOVED lines=23> */
[----:B------:R-:W-:Y:S02]  /*9680*/  IMAD.MOV.U32 R129, RZ, RZ, RZ ;  /* 0x000000ffff817224 */ /* 0x000fe400078e00ff */
[----:B---3--:R-:W-:Y:S01]  /*9690*/  @P4 FMUL.FTZ R215, R215, R128 ;  /* 0x00000080d7d74220 */ /* 0x008fe20000410000 */
[----:B------:R-:W-:Y:S01]  /*96a0*/  HFMA2.MMA R128, -RZ, RZ, 1.875, 0 ;  /* 0x3f800000ff807435 */ /* 0x000fe200000001ff */
[----:B------:R-:W-:Y:S01]  /*96b0*/  ISETP.GE.U32.AND P4, PT, R131, 0x18, PT ;  /* 0x000000188300780c */ /* 0x000fe20003f86070 */
[----:B------:R-:W2:Y:S04]  /*96c0*/  SHFL.UP PT, R221, R228, 0x10, RZ ;  /* 0x06000000e4dd7989 */ /* 0x000ea800000e00ff */
[----:B------:R-:W3:Y:S04]  /*96d0*/  SHFL.UP PT, R232, R215, 0x10, RZ ;  /* 0x06000000d7e87989 */ /* 0x000ee800000e00ff */
[----:B------:R-:W-:Y:S01]  /*96e0*/  @!P1 LDS.64 R128, [R223+0x2378] ;  /* 0x00237800df809984 */ /* 0x000fe20000000a00 */
[----:B------:R-:W-:-:S03]  /*96f0*/  ISETP.GE.AND P1, PT, R165, 0x10, PT ;  /* 0x00000010a500780c */ /* 0x000fc60003f26270 */
[C---:B0-----:R-:W-:Y:S01]  /*9700*/  @!P4 FFMA.FTZ R230, R219.reuse, R225, R230 ;  /* 0x000000e1dbe6c223 */ /* 0x041fe200000100e6 */
[----:B-1----:R-:W-:-:S04]  /*9710*/  @!P4 FMUL.FTZ R219, R219, R234 ;  /* 0x000000eadbdbc220 */ /* 0x002fc80000410000 */
[----:B------:R-:W0:Y:S01]  /*9720*/  SHFL.DOWN PT, R225, R230, 0x10, 0x1f ;  /* 0x0a001f00e6e17f89 */ /* 0x000e2200000e0000 */
[----:B------:R-:W-:-:S03]  /*9730*/  ISETP.GE.U32.AND P4, PT, R131, 0x10, PT ;  /* 0x000000108300780c */ /* 0x000fc60003f86070 */
[----:B------:R-:W1:Y:S01]  /*9740*/  SHFL.DOWN PT, R234, R219, 0x10, 0x1f ;  /* 0x0a001f00dbea7f89 */ /* 0x000e6200000e0000 */
[C---:B--2---:R-:W-:Y:S01]  /*9750*/  @P1 FFMA.FTZ R228, R215.reuse, R221, R228 ;  /* 0x000000ddd7e41223 */ /* 0x044fe200000100e4 */
[----:B---3--:R-:W-:Y:S02]  /*9760*/  @P1 FMUL.FTZ R215, R215, R232 ;  /* 0x000000e8d7d71220 */ /* 0x008fe40000410000 */
[----:B------:R-:W-:Y:S04]  /*9770*/  SHFL.IDX PT, R131, R135, RZ, 0x1f ;  /* 0x00001fff87837589 */ /* 0x000fe800000e0000 */
[----:B------:R-:W-:Y:S04]  /*9780*/  SHFL.UP PT, R228, R228, 0x1, RZ ;  /* 0x04200000e4e47989 */ /* 0x000fe800000e00ff */
[----:B------:R-:W2:Y:S01]  /*9790*/  SHFL.UP PT, R215, R215, 0x1, RZ ;  /* 0x04200000d7d77989 */ /* 0x000ea200000e00ff */
[C---:B0-----:R-:W-:Y:S01]  /*97a0*/  @!P4 FFMA.FTZ R230, R219.reuse, R225, R230 ;  /* 0x000000e1dbe6c223 */ /* 0x041fe200000100e6 */
[----:B-1----:R-:W-:-:S02]  /*97b0*/  @!P4 FMUL.FTZ R219, R219, R234 ;  /* 0x000000eadbdbc220 */ /* 0x002fc40000410000 */
[----:B------:R-:W-:Y:S04]  /*97c0*/  SHFL.IDX PT, R232, R129, RZ, 0x1f ;  /* 0x00001fff81e87589 */ /* 0x000fe800000e0000 */
[----:B------:R-:W-:Y:S04]  /*97d0*/  SHFL.DOWN PT, R234, R230, 0x1, 0x1f ;  /* 0x08201f00e6ea7f89 */ /* 0x000fe800000e0000 */
[----:B------:R-:W0:Y:S04]  /*97e0*/  SHFL.DOWN PT, R221, R219, 0x1, 0x1f ;  /* 0x08201f00dbdd7f89 */ /* 0x000e2800000e0000 */
[----:B------:R-:W-:Y:S01]  /*97f0*/  SHFL.IDX PT, R230, R230, RZ, 0x1f ;  /* 0x00001fffe6e67589 */ /* 0x000fe200000e0000 */
[----:B--2---:R-:W-:-:S03]  /*9800*/  @P2 FFMA.FTZ R131, R215, R131, R228 ;  /* 0x00000083d7832223 */ /* 0x004fc600000100e4 */
[----:B------:R-:W1:Y:S01]  /*9810*/  SHFL.IDX PT, R219, R219, RZ, 0x1f ;  /* 0x00001fffdbdb7589 */ /* 0x000e6200000e0000 */
[----:B------:R-:W-:-:S04]  /*9820*/  FFMA.FTZ R181, R130, R131, R181 ;  /* 0x0000008382b57223 */ /* 0x000fc800000100b5 */
[----:B------:R-:W-:-:S04]  /*9830*/  FFMA.FTZ R130, R239, R181, R224 ;  /* 0x000000b5ef827223 */ /* 0x000fc800000100e0 */
[-C--:B------:R-:W-:Y:S01]  /*9840*/  FFMA.FTZ R131, R238, R130.reuse, R193 ;  /* 0x00000082ee837223 */ /* 0x080fe200000100c1 */
[----:B------:R-:W-:-:S03]  /*9850*/  FMUL.FTZ R251, R82, R130 ;  /* 0x0000008252fb7220 */ /* 0x000fc60000410000 */
[----:B------:R-:W-:Y:S01]  /*9860*/  FFMA.FTZ R132, R241, R131, R132 ;  /* 0x00000083f1847223 */ /* 0x000fe20000010084 */
[----:B0-----:R-:W-:-:S03]  /*9870*/  @P3 FFMA.FTZ R232, R221, R232, R234 ;  /* 0x000000e8dde83223 */ /* 0x001fc600000100ea */
[----:B------:R-:W-:Y:S01]  /*9880*/  FFMA.FTZ R133, R188, R132, R133 ;  /* 0x00000084bc857223 */ /* 0x000fe20000010085 */
[----:B------:R-:W-:Y:S02]  /*9890*/  IMAD.U32 R234, R114, 0x10000, RZ ;  /* 0x0001000072ea7824 */ /* 0x000fe400078e00ff */
[----:B------:R-:W-:Y:S01]  /*98a0*/  FFMA.FTZ R204, R232, R204, R217 ;  /* 0x000000cce8cc7223 */ /* 0x000fe200000100d9 */
[----:B------:R-:W-:Y:S01]  /*98b0*/  FFMA.FTZ R134, R177, R133, R134 ;  /* 0x00000085b1867223 */ /* 0x000fe20000010086 */
[----:B------:R-:W-:Y:S01]  /*98c0*/  FMUL.FTZ R231, R234, R97 ;  /* 0x00000061eae77220 */ /* 0x000fe20000410000 */
[----:B------:R-:W-:Y:S01]  /*98d0*/  SHF.L.U32 R232, R112, 0x10, RZ ;  /* 0x0000001070e87819 */ /* 0x000fe200000006ff */
[----:B------:R-:W-:Y:S01]  /*98e0*/  FFMA.FTZ R193, R249, R204, R226 ;  /* 0x000000ccf9c17223 */ /* 0x000fe200000100e2 */
[----:B------:R-:W-:Y:S01]  /*98f0*/  FFMA.FTZ R135, R207, R134, R222 ;  /* 0x00000086cf877223 */ /* 0x000fe200000100de */
[C---:B-1----:R-:W-:Y:S01]  /*9900*/  FFMA.FTZ R129, R219.reuse, R129, R230 ;  /* 0x00000081db817223 */ /* 0x042fe200000100e6 */
        /* <DEDUP_REMOVED lines=15> */
[----:B------:R-:W-:Y:S01]  /*9a00*/  FMUL.FTZ R200, R193, R84 ;  /* 0x00000054c1c87220 */ /* 0x000fe20000410000 */
[----:B------:R-:W-:Y:S01]  /*9a10*/  FFMA.FTZ R224, R16, -R195, R135 ;  /* 0x800000c310e07223 */ /* 0x000fe20000010087 */
[C---:B------:R-:W-:Y:S01]  /*9a20*/  FFMA.FTZ R6, R179.reuse, R7, R6 ;  /* 0x00000007b3067223 */ /* 0x040fe20000010006 */
[----:B------:R-:W-:Y:S01]  /*9a30*/  FFMA.FTZ R179, R179, R244, R220 ;  /* 0x000000f4b3b37223 */ /* 0x000fe200000100dc */
[----:B------:R-:W-:Y:S01]  /*9a40*/  FFMA.FTZ R223, R15, -R198, R136 ;  /* 0x800000c60fdf7223 */ /* 0x000fe20000010088 */
[----:B------:R-:W-:Y:S01]  /*9a50*/  FFMA.FTZ R222, R14, -R189, R137 ;  /* 0x800000bd0ede7223 */ /* 0x000fe20000010089 */
[----:B------:R-:W-:Y:S01]  /*9a60*/  FFMA.FTZ R5, R5, R6, R218 ;  /* 0x0000000605057223 */ /* 0x000fe200000100da */
[----:B------:R-:W-:Y:S01]  /*9a70*/  FFMA.FTZ R246, R246, R179, R213 ;  /* 0x000000b3f6f67223 */ /* 0x000fe200000100d5 */
[----:B------:R-:W-:-:S02]  /*9a80*/  IMAD.U32 R226, R106, 0x10000, RZ ;  /* 0x000100006ae27824 */ /* 0x000fc400078e00ff */
        /* <DEDUP_REMOVED lines=12> */
[----:B------:R-:W-:Y:S01]  /*9b50*/  FMUL.FTZ R217, R192, R183 ;  /* 0x000000b7c0d97220 */ /* 0x000fe20000410000 */
[----:B------:R-:W-:Y:S01]  /*9b60*/  FFMA.FTZ R177, R177, R2, R210 ;  /* 0x00000002b1b17223 */ /* 0x000fe200000100d2 */
[----:B------:R-:W-:Y:S01]  /*9b70*/  @!P6 LEA R210, R34, UR20, 0x3 ;  /* 0x0000001422d2ec11 */ /* 0x000fe2000f8e18ff */
[----:B------:R-:W-:Y:S01]  /*9b80*/  FFMA.FTZ R249, R249, R248, R208 ;  /* 0x000000f8f9f97223 */ /* 0x000fe200000100d0 */
[----:B------:R-:W-:Y:S01]  /*9b90*/  FMUL.FTZ R209, R236, R207 ;  /* 0x000000cfecd17220 */ /* 0x000fe20000410000 */
[----:B------:R-:W-:Y:S01]  /*9ba0*/  FFMA.FTZ R188, R188, R177, R205 ;  /* 0x000000b1bcbc7223 */ /* 0x000fe200000100cd */
[----:B------:R-:W-:Y:S01]  /*9bb0*/  FMUL.FTZ R205, R31, R204 ;  /* 0x000000cc1fcd7220 */ /* 0x000fe20000410000 */
[----:B------:R0:W-:Y:S01]  /*9bc0*/  @!P6 STS.64 [R210+0x2378], R128 ;  /* 0x00237880d200e388 */ /* 0x0001e20000000a00 */
[C---:B------:R-:W-:Y:S01]  /*9bd0*/  FFMA.FTZ R240, R202.reuse, -R203, R249 ;  /* 0x800000cbcaf07223 */ /* 0x040fe200000100f9 */
[----:B------:R-:W-:Y:S01]  /*9be0*/  FFMA.FTZ R241, R241, R188, R206 ;  /* 0x000000bcf1f17223 */ /* 0x000fe200000100ce */
[----:B------:R-:W-:Y:S01]  /*9bf0*/  FMUL.FTZ R203, R202, R204 ;  /* 0x000000cccacb7220 */ /* 0x000fe20000410000 */
[----:B------:R-:W-:Y:S01]  /*9c00*/  FFMA.FTZ R197, R199, -R197, R248 ;  /* 0x800000c5c7c57223 */ /* 0x000fe200000100f8 */
[----:B------:R-:W-:Y:S01]  /*9c10*/  FMUL.FTZ R205, R240, R205 ;  /* 0x000000cdf0cd7220 */ /* 0x000fe20000410000 */
[----:B------:R-:W-:Y:S01]  /*9c20*/  FFMA.FTZ R238, R238, R241, R201 ;  /* 0x000000f1eeee7223 */ /* 0x000fe200000100c9 */
[----:B------:R-:W-:Y:S01]  /*9c30*/  FFMA.FTZ R52, R203, R85, R52 ;  /* 0x00000055cb347223 */ /* 0x000fe20000010034 */
[----:B------:R-:W-:Y:S01]  /*9c40*/  FMUL.FTZ R206, R31, R193 ;  /* 0x000000c11fce7220 */ /* 0x000fe20000410000 */
[----:B------:R-:W-:Y:S01]  /*9c50*/  FFMA.FTZ R236, R236, R203, R205 ;  /* 0x000000cbecec7223 */ /* 0x000fe200000100cd */
[----:B------:R-:W-:Y:S01]  /*9c60*/  FFMA.FTZ R239, R239, R238, R0 ;  /* 0x000000eeefef7223 */ /* 0x000fe20000010000 */
[-C--:B------:R-:W-:Y:S01]  /*9c70*/  FMUL.FTZ R0, R237, R100.reuse ;  /* 0x00000064ed007220 */ /* 0x080fe20000410000 */
[----:B0-----:R-:W-:Y:S01]  /*9c80*/  FMUL.FTZ R129, R238, R97 ;  /* 0x00000061ee817220 */ /* 0x001fe20000410000 */
[----:B------:R-:W-:Y:S01]  /*9c90*/  FMUL.FTZ R204, R199, R193 ;  /* 0x000000c1c7cc7220 */ /* 0x000fe20000410000 */
[----:B------:R-:W-:Y:S01]  /*9ca0*/  FMUL.FTZ R128, R239, R100 ;  /* 0x00000064ef807220 */ /* 0x000fe20000410000 */
[----:B------:R-:W-:Y:S01]  /*9cb0*/  FFMA.FTZ R0, R22, -R0, R181 ;  /* 0x8000000016007223 */ /* 0x000fe200000100b5 */
[----:B------:R-:W-:Y:S01]  /*9cc0*/  FMUL.FTZ R199, R241, R98 ;  /* 0x00000062f1c77220 */ /* 0x000fe20000410000 */
[----:B------:R-:W-:Y:S01]  /*9cd0*/  FMUL.FTZ R206, R197, R206 ;  /* 0x000000cec5ce7220 */ /* 0x000fe20000410000 */
[----:B------:R-:W-:Y:S01]  /*9ce0*/  FMUL.FTZ R201, R188, R95 ;  /* 0x0000005fbcc97220 */ /* 0x000fe20000410000 */
[----:B------:R-:W-:Y:S01]  /*9cf0*/  FFMA.FTZ R202, R0, R128, RZ ;  /* 0x0000008000ca7223 */ /* 0x000fe200000100ff */
[----:B------:R-:W-:Y:S01]  /*9d00*/  FFMA.FTZ R53, R204, R84, R53 ;  /* 0x00000054cc357223 */ /* 0x000fe20000010035 */
[----:B------:R-:W-:Y:S01]  /*9d10*/  FFMA.FTZ R229, R191, R204, R206 ;  /* 0x000000ccbfe57223 */ /* 0x000fe200000100ce */
        /* <DEDUP_REMOVED lines=23> */
[----:B0-----:R-:W-:Y:S01]  /*9e90*/  FMUL.FTZ R207, R7, R90 ;  /* 0x0000005a07cf7220 */ /* 0x001fe20000410000 */
[----:B------:R-:W-:Y:S01]  /*9ea0*/  FMUL.FTZ R187, R233, R202 ;  /* 0x000000cae9bb7220 */ /* 0x000fe20000410000 */
[----:B------:R-:W-:Y:S01]  /*9eb0*/  FFMA.FTZ R189, R223, R191, R198 ;  /* 0x000000bfdfbd7223 */ /* 0x000fe200000100c6 */
[----:B------:R-:W-:Y:S01]  /*9ec0*/  FMUL.FTZ R205, R226, R193 ;  /* 0x000000c1e2cd7220 */ /* 0x000fe20000410000 */
[----:B-1----:R-:W-:Y:S01]  /*9ed0*/  FMUL.FTZ R209, R25, R208 ;  /* 0x000000d019d17220 */ /* 0x002fe20000410000 */
[----:B------:R-:W-:Y:S01]  /*9ee0*/  FMUL.FTZ R191, R28, R191 ;  /* 0x000000bf1cbf7220 */ /* 0x000fe20000410000 */
        /* <DEDUP_REMOVED lines=9> */
[----:B------:R1:W-:Y:S01]  /*9f80*/  STS [R250+0x874], R215 ;  /* 0x000874d7fa007388 */ /* 0x0003e20000000800 */
[----:B------:R-:W-:Y:S01]  /*9f90*/  FFMA.FTZ R190, R192, -R190, R247 ;  /* 0x800000bec0be7223 */ /* 0x000fe200000100f7 */
[----:B------:R-:W-:-:S02]  /*9fa0*/  VIADD R202, R167, 0x100 ;  /* 0x00000100a7ca7836 */ /* 0x000fc40000000000 */
[----:B0-----:R-:W-:Y:S01]  /*9fb0*/  FMUL.FTZ R205, R26, R207 ;  /* 0x000000cf1acd7220 */ /* 0x001fe20000410000 */
[----:B------:R-:W-:Y:S01]  /*9fc0*/  FFMA.FTZ R195, R219, R208, R198 ;  /* 0x000000d0dbc37223 */ /* 0x000fe200000100c6 */
[----:B------:R-:W-:Y:S01]  /*9fd0*/  STS [R250+0x870], R213 ;  /* 0x000870d5fa007388 */ /* 0x000fe20000000800 */
[----:B------:R-:W-:Y:S01]  /*9fe0*/  FMUL.FTZ R216, R190, R185 ;  /* 0x000000b9bed87220 */ /* 0x000fe20000410000 */
[C---:B------:R-:W-:Y:S02]  /*9ff0*/  VIADD R194, R167.reuse, 0x80 ;  /* 0x00000080a7c27836 */ /* 0x040fe40000000000 */
[----:B------:R-:W-:Y:S01]  /*a000*/  FFMA.FTZ R195, R218, R211, R195 ;  /* 0x000000d3dac37223 */ /* 0x000fe200000100c3 */
[----:B------:R-:W-:Y:S01]  /*a010*/  STS [R250+0x86c], R209 ;  /* 0x00086cd1fa007388 */ /* 0x000fe20000000800 */
[C---:B------:R-:W-:Y:S01]  /*a020*/  IADD3 R204, R167.reuse, 0x120, RZ ;  /* 0x00000120a7cc7810 */ /* 0x040fe20007ffe0ff */
[C---:B------:R-:W-:Y:S02]  /*a030*/  VIADD R210, R167.reuse, 0x180 ;  /* 0x00000180a7d27836 */ /* 0x040fe40000000000 */
[----:B------:R-:W-:Y:S01]  /*a040*/  FFMA.FTZ R190, R190, R196, R195 ;  /* 0x000000c4bebe7223 */ /* 0x000fe200000100c3 */
[----:B------:R0:W-:Y:S01]  /*a050*/  STS [R250+0x868], R205 ;  /* 0x000868cdfa007388 */ /* 0x0001e20000000800 */
[----:B------:R-:W-:Y:S01]  /*a060*/  IADD3 R128, R167, 0x20, RZ ;  /* 0x00000020a7807810 */ /* 0x000fe20007ffe0ff */
[----:B------:R-:W-:Y:S01]  /*a070*/  FMUL.FTZ R131, R81, R131 ;  /* 0x0000008351837220 */ /* 0x000fe20000410000 */
[----:B-1----:R-:W-:Y:S01]  /*a080*/  FFMA.FTZ R215, R197, R200, R190 ;  /* 0x000000c8c5d77223 */ /* 0x002fe200000100be */
[----:B------:R-:W-:Y:S01]  /*a090*/  STS [R250+0x860], R193 ;  /* 0x000860c1fa007388 */ /* 0x000fe20000000800 */
[C---:B------:R-:W-:Y:S01]  /*a0a0*/  IADD3 R200, R167.reuse, 0xe0, RZ ;  /* 0x000000e0a7c87810 */ /* 0x040fe20007ffe0ff */
[----:B------:R-:W-:Y:S01]  /*a0b0*/  FMUL.FTZ R134, R78, R134 ;  /* 0x000000864e867220 */ /* 0x000fe20000410000 */
[C---:B------:R-:W-:Y:S01]  /*a0c0*/  IADD3 R190, R167.reuse, 0x40, RZ ;  /* 0x00000040a7be7810 */ /* 0x040fe20007ffe0ff */
[----:B------:R-:W-:Y:S01]  /*a0d0*/  STS [R250+0x85c], R191 ;  /* 0x00085cbffa007388 */ /* 0x000fe20000000800 */
[C---:B------:R-:W-:Y:S01]  /*a0e0*/  IADD3 R192, R167.reuse, 0x60, RZ ;  /* 0x00000060a7c07810 */ /* 0x040fe20007ffe0ff */
[----:B------:R-:W-:Y:S01]  /*a0f0*/  FMUL.FTZ R132, R80, R132 ;  /* 0x0000008450847220 */ /* 0x000fe20000410000 */
[C---:B------:R-:W-:Y:S01]  /*a100*/  IADD3 R196, R167.reuse, 0xa0, RZ ;  /* 0x000000a0a7c47810 */ /* 0x040fe20007ffe0ff */
[----:B------:R-:W-:Y:S01]  /*a110*/  STS [R250+0x858], R189 ;  /* 0x000858bdfa007388 */ /* 0x000fe20000000800 */
[----:B------:R-:W-:Y:S01]  /*a120*/  IADD3 R198, R167, 0xc0, RZ ;  /* 0x000000c0a7c67810 */ /* 0x000fe20007ffe0ff */
[----:B------:R-:W-:Y:S01]  /*a130*/  FMUL.FTZ R137, R75, R137 ;  /* 0x000000894b897220 */ /* 0x000fe20000410000 */
[C---:B------:R-:W-:Y:S01]  /*a140*/  IADD3 R206, R167.reuse, 0x140, RZ ;  /* 0x00000140a7ce7810 */ /* 0x040fe20007ffe0ff */
[----:B------:R1:W-:Y:S01]  /*a150*/  STS [R250+0x854], R203 ;  /* 0x000854cbfa007388 */ /* 0x0003e20000000800 */
[----:B------:R-:W-:Y:S01]  /*a160*/  IADD3 R208, R167, 0x160, RZ ;  /* 0x00000160a7d07810 */ /* 0x000fe20007ffe0ff */
[----:B------:R-:W-:Y:S01]  /*a170*/  FMUL.FTZ R135, R77, R135 ;  /* 0x000000874d877220 */ /* 0x000fe20000410000 */
[C---:B------:R-:W-:Y:S01]  /*a180*/  IADD3 R212, R167.reuse, 0x1a0, RZ ;  /* 0x000001a0a7d47810 */ /* 0x040fe20007ffe0ff */
[----:B------:R-:W-:Y:S01]  /*a190*/  STS [R250+0x850], R187 ;  /* 0x000850bbfa007388 */ /* 0x000fe20000000800 */
[----:B------:R-:W-:Y:S01]  /*a1a0*/  IADD3 R214, R167, 0x1c0, RZ ;  /* 0x000001c0a7d67810 */ /* 0x000fe20007ffe0ff */
[----:B------:R-:W-:Y:S01]  /*a1b0*/  IMAD.MOV.U32 R130, RZ, RZ, R167 ;  /* 0x000000ffff827224 */ /* 0x000fe200078e00a7 */
[-C--:B------:R-:W-:Y:S01]  /*a1c0*/  LEA.HI.SX32 R200, R200, R167.reuse, 0x1b ;  /* 0x000000a7c8c87211 */ /* 0x080fe200078fdaff */
[----:B------:R-:W-:Y:S01]  /*a1d0*/  STS [R250+0x84c], R201 ;  /* 0x00084cc9fa007388 */ /* 0x000fe20000000800 */
[----:B------:R-:W-:Y:S01]  /*a1e0*/  LEA.HI.SX32 R202, R202, R167, 0x1b ;  /* 0x000000a7caca7211 */ /* 0x000fe200078fdaff */
[----:B------:R-:W-:Y:S01]  /*a1f0*/  FMUL.FTZ R179, R73, R179 ;  /* 0x000000b349b37220 */ /* 0x000fe20000410000 */
[-C--:B------:R-:W-:Y:S01]  /*a200*/  LEA.HI.SX32 R204, R204, R167.reuse, 0x1b ;  /* 0x000000a7cccc7211 */ /* 0x080fe200078fdaff */
[----:B------:R-:W-:Y:S01]  /*a210*/  STS [R250+0x848], R199 ;  /* 0x000848c7fa007388 */ /* 0x000fe20000000800 */
[----:B------:R-:W-:Y:S01]  /*a220*/  LEA.HI.SX32 R128, R128, R167, 0x1b ;  /* 0x000000a780807211 */ /* 0x000fe200078fdaff */
[----:B------:R-:W-:Y:S01]  /*a230*/  FMUL.FTZ R243, R71, R243 ;  /* 0x000000f347f37220 */ /* 0x000fe20000410000 */
[-C--:B------:R-:W-:Y:S01]  /*a240*/  LEA.HI.SX32 R190, R190, R167.reuse, 0x1b ;  /* 0x000000a7bebe7211 */ /* 0x080fe200078fdaff */
[----:B------:R2:W-:Y:S01]  /*a250*/  STS [R250+0x844], R183 ;  /* 0x000844b7fa007388 */ /* 0x0005e20000000800 */
[----:B------:R-:W-:Y:S01]  /*a260*/  LEA.HI.SX32 R192, R192, R167, 0x1b ;  /* 0x000000a7c0c07211 */ /* 0x000fe200078fdaff */
[----:B------:R-:W-:Y:S01]  /*a270*/  FMUL.FTZ R247, R70, R247 ;  /* 0x000000f746f77220 */ /* 0x000fe20000410000 */
[-C--:B------:R-:W-:Y:S01]  /*a280*/  LEA.HI.SX32 R194, R194, R167.reuse, 0x1b ;  /* 0x000000a7c2c27211 */ /* 0x080fe200078fdaff */
[----:B------:R3:W-:Y:S01]  /*a290*/  STS [R250+0x840], R129 ;  /* 0x00084081fa007388 */ /* 0x0007e20000000800 */
[----:B------:R-:W-:Y:S01]  /*a2a0*/  LEA.HI.SX32 R196, R196, R167, 0x1b ;  /* 0x000000a7c4c47211 */ /* 0x000fe200078fdaff */
[----:B------:R-:W-:Y:S01]  /*a2b0*/  FMUL.FTZ R133, R79, R133 ;  /* 0x000000854f857220 */ /* 0x000fe20000410000 */
[-C--:B------:R-:W-:Y:S01]  /*a2c0*/  LEA.HI.SX32 R198, R198, R167.reuse, 0x1b ;  /* 0x000000a7c6c67211 */ /* 0x080fe200078fdaff */
[----:B------:R-:W-:Y:S01]  /*a2d0*/  BAR.SYNC.DEFER_BLOCKING 0x0 ;  /* 0x0000000000007b1d */ /* 0x000fe20000010000 */
[----:B0-----:R-:W-:Y:S01]  /*a2e0*/  LEA.HI.SX32 R205, R206, R167, 0x1b ;  /* 0x000000a7cecd7211 */ /* 0x001fe200078fdaff */
[----:B------:R-:W-:Y:S01]  /*a2f0*/  FMUL.FTZ R249, R68, R249 ;  /* 0x000000f944f97220 */ /* 0x000fe20000410000 */
[----:B-1----:R-:W-:-:S02]  /*a300*/  LEA.HI.SX32 R203, R210, R167, 0x1b ;  /* 0x000000a7d2cb7211 */ /* 0x002fc400078fdaff */
[-C--:B--2---:R-:W-:Y:S02]  /*a310*/  LEA.HI.SX32 R183, R212, R167.reuse, 0x1b ;  /* 0x000000a7d4b77211 */ /* 0x084fe400078fdaff */
[-C--:B---3--:R-:W-:Y:S02]  /*a320*/  LEA.HI.SX32 R129, R208, R167.reuse, 0x1b ;  /* 0x000000a7d0817211 */ /* 0x088fe400078fdaff */
[----:B------:R-:W-:Y:S02]  /*a330*/  LEA.HI.SX32 R201, R214, R167, 0x1b ;  /* 0x000000a7d6c97211 */ /* 0x000fe400078fdaff */
[----:B------:R-:W-:Y:S02]  /*a340*/  LEA R208, R200, UR20, 0x2 ;  /* 0x00000014c8d07c11 */ /* 0x000fe4000f8e10ff */
[----:B------:R-:W-:Y:S02]  /*a350*/  LEA R207, R202, UR20, 0x2 ;  /* 0x00000014cacf7c11 */ /* 0x000fe4000f8e10ff */
[----:B------:R-:W-:-:S02]  /*a360*/  LEA R206, R204, UR20, 0x2 ;  /* 0x00000014ccce7c11 */ /* 0x000fc4000f8e10ff */
[----:B------:R-:W-:Y:S02]  /*a370*/  LEA R214, R128, UR20, 0x2 ;  /* 0x0000001480d67c11 */ /* 0x000fe4000f8e10ff */
[----:B------:R-:W-:Y:S02]  /*a380*/  LEA R213, R190, UR20, 0x2 ;  /* 0x00000014bed57c11 */ /* 0x000fe4000f8e10ff */
[----:B------:R-:W-:Y:S02]  /*a390*/  LEA R212, R192, UR20, 0x2 ;  /* 0x00000014c0d47c11 */ /* 0x000fe4000f8e10ff */
[----:B------:R-:W-:Y:S01]  /*a3a0*/  LEA R211, R194, UR20, 0x2 ;  /* 0x00000014c2d37c11 */ /* 0x000fe2000f8e10ff */
[----:B------:R-:W0:Y:S01]  /*a3b0*/  LDS R245, [R242+0x840] ;  /* 0x00084000f2f57984 */ /* 0x000e220000000800 */
[----:B------:R-:W-:Y:S02]  /*a3c0*/  LEA R210, R196, UR20, 0x2 ;  /* 0x00000014c4d27c11 */ /* 0x000fe4000f8e10ff */
[----:B------:R-:W-:Y:S01]  /*a3d0*/  LEA R209, R198, UR20, 0x2 ;  /* 0x00000014c6d17c11 */ /* 0x000fe2000f8e10ff */
[----:B------:R-:W1:Y:S01]  /*a3e0*/  LDS R199, [R214+0x8c0] ;  /* 0x0008c000d6c77984 */ /* 0x000e620000000800 */
[----:B------:R-:W-:-:S02]  /*a3f0*/  LEA R205, R205, UR20, 0x2 ;  /* 0x00000014cdcd7c11 */ /* 0x000fc4000f8e10ff */
[----:B------:R-:W-:Y:S01]  /*a400*/  LEA R204, R129, UR20, 0x2 ;  /* 0x0000001481cc7c11 */ /* 0x000fe2000f8e10ff */
[----:B------:R-:W-:Y:S01]  /*a410*/  FMUL.FTZ R129, R83, R181 ;  /* 0x000000b553817220 */ /* 0x000fe20000410000 */
[----:B------:R-:W-:Y:S01]  /*a420*/  LEA R203, R203, UR20, 0x2 ;  /* 0x00000014cbcb7c11 */ /* 0x000fe2000f8e10ff */
[----:B------:R-:W2:Y:S01]  /*a430*/  LDS R198, [R213+0x940] ;  /* 0x00094000d5c67984 */ /* 0x000ea20000000800 */
[----:B------:R-:W-:Y:S02]  /*a440*/  LEA R202, R183, UR20, 0x2 ;  /* 0x00000014b7ca7c11 */ /* 0x000fe4000f8e10ff */
[----:B------:R-:W-:Y:S01]  /*a450*/  LEA R201, R201, UR20, 0x2 ;  /* 0x00000014c9c97c11 */ /* 0x000fe2000f8e10ff */
[----:B------:R-:W3:Y:S01]  /*a460*/  LDS R197, [R212+0x9c0] ;  /* 0x0009c000d4c57984 */ /* 0x000ee20000000800 */
[----:B------:R-:W-:-:S03]  /*a470*/  LEA R200, R252, UR20, 0x2 ;  /* 0x00000014fcc87c11 */ /* 0x000fc6000f8e10ff */
        /* <DEDUP_REMOVED lines=19> */
[----:B--2---:R-:W-:-:S03]  /*a5b0*/  IMAD R134, R124, UR30, RZ ;  /* 0x0000001e7c867c24 */ /* 0x004fc6000f8e02ff */
[----:B------:R2:W-:Y:S01]  /*a5c0*/  STS [R250+0x109c], R129 ;  /* 0x00109c81fa007388 */ /* 0x0005e20000000800 */
[----:B-----5:R-:W-:-:S03]  /*a5d0*/  IMAD R132, R120, UR30, RZ ;  /* 0x0000001e78847c24 */ /* 0x020fc6000f8e02ff */
[----:B------:R5:W-:Y:S01]  /*a5e0*/  STS [R250+0x10a0], R137 ;  /* 0x0010a089fa007388 */ /* 0x000be20000000800 */
[----:B-1----:R-:W-:-:S03]  /*a5f0*/  MOV R131, RZ ;  /* 0x000000ff00837202 */ /* 0x002fc60000000f00 */
[----:B------:R1:W-:Y:S01]  /*a600*/  STS [R250+0x1098], R135 ;  /* 0x00109887fa007388 */ /* 0x0003e20000000800 */
[----:B--2---:R-:W-:-:S03]  /*a610*/  IMAD.WIDE.U32 R128, R120, UR31, R130 ;  /* 0x0000001f78807c25 */ /* 0x004fc6000f8e0082 */
[----:B------:R2:W-:Y:S01]  /*a620*/  STS [R250+0x10a8], R179 ;  /* 0x0010a8b3fa007388 */ /* 0x0005e20000000800 */
[----:B-----5:R-:W-:Y:S01]  /*a630*/  IMAD R137, R125, UR31, R134 ;  /* 0x0000001f7d897c24 */ /* 0x020fe2000f8e0286 */
[----:B------:R-:W-:Y:S01]  /*a640*/  SHF.R.S32.HI R134, RZ, 0x1f, R171 ;  /* 0x0000001fff867819 */ /* 0x000fe200000114ab */
[----:B------:R-:W-:Y:S01]  /*a650*/  IMAD.WIDE.U32 R130, R124, UR31, R130 ;  /* 0x0000001f7c827c25 */ /* 0x000fe2000f8e0082 */
[----:B------:R5:W-:Y:S03]  /*a660*/  STS [R250+0x10b0], R243 ;  /* 0x0010b0f3fa007388 */ /* 0x000be60000000800 */
[----:B-1----:R-:W-:Y:S01]  /*a670*/  IMAD R135, R121, UR31, R132 ;  /* 0x0000001f79877c24 */ /* 0x002fe2000f8e0284 */
[----:B--2---:R-:W-:Y:S01]  /*a680*/  IADD3 R179, R32, -UR35, -R167 ;  /* 0x8000002320b37c10 */ /* 0x004fe2000fffe8a7 */
[C---:B------:R-:W-:Y:S01]  /*a690*/  IMAD R132, R134.reuse, UR42, RZ ;  /* 0x0000002a86847c24 */ /* 0x040fe2000f8e02ff */
[----:B------:R-:W-:Y:S01]  /*a6a0*/  IADD3 R131, R131, R137, RZ ;  /* 0x0000008983837210 */ /* 0x000fe20007ffe0ff */
[----:B------:R-:W-:Y:S01]  /*a6b0*/  IMAD R134, R134, UR44, RZ ;  /* 0x0000002c86867c24 */ /* 0x000fe2000f8e02ff */
[----:B------:R-:W-:Y:S01]  /*a6c0*/  IADD3 R129, R129, R135, RZ ;  /* 0x0000008781817210 */ /* 0x000fe20007ffe0ff */
[----:B------:R1:W-:Y:S01]  /*a6d0*/  STS [R250+0x10b4], R247 ;  /* 0x0010b4f7fa007388 */ /* 0x0003e20000000800 */
[----:B------:R-:W-:Y:S01]  /*a6e0*/  ISETP.GE.AND P1, PT, R179, 0x1, PT ;  /* 0x00000001b300780c */ /* 0x000fe20003f26270 */
[----:B-----5:R-:W-:-:S02]  /*a6f0*/  IMAD R243, R171, UR45, R134 ;  /* 0x0000002dabf37c24 */ /* 0x020fc4000f8e0286 */
[C---:B------:R-:W-:Y:S01]  /*a700*/  IMAD.WIDE.U32 R128, R171.reuse, UR42, R128 ;  /* 0x0000002aab807c25 */ /* 0x040fe2000f8e0080 */
[----:B------:R2:W-:Y:S03]  /*a710*/  STS [R250+0x1084], R251 ;  /* 0x001084fbfa007388 */ /* 0x0005e60000000800 */
[C---:B------:R-:W-:Y:S01]  /*a720*/  IMAD.WIDE.U32 R130, R171.reuse, UR44, R130 ;  /* 0x0000002cab827c25 */ /* 0x040fe2000f8e0082 */
[----:B------:R5:W-:Y:S01]  /*a730*/  STS [R250+0x1090], R133 ;  /* 0x00109085fa007388 */ /* 0x000be20000000800 */
[----:B------:R-:W-:Y:S02]  /*a740*/  IADD3 R136, P2, R128, UR35, RZ ;  /* 0x0000002380887c10 */ /* 0x000fe4000ff5e0ff */
[----:B-1----:R-:W-:Y:S01]  /*a750*/  IMAD R247, R171, UR43, R132 ;  /* 0x0000002babf77c24 */ /* 0x002fe2000f8e0284 */
[----:B------:R-:W-:Y:S01]  /*a760*/  IADD3 R243, R131, R243, RZ ;  /* 0x000000f383f37210 */ /* 0x000fe20007ffe0ff */
[----:B------:R1:W-:Y:S01]  /*a770*/  STS [R250+0x10bc], R249 ;  /* 0x0010bcf9fa007388 */ /* 0x0003e20000000800 */
[----:B--2---:R-:W-:Y:S01]  /*a780*/  FMUL.FTZ R251, R74, R244 ;  /* 0x000000f44afb7220 */ /* 0x004fe20000410000 */
[----:B------:R-:W-:Y:S01]  /*a790*/  IMAD.IADD R247, R129, 0x1, R247 ;  /* 0x0000000181f77824 */ /* 0x000fe200078e02f7 */
[----:B------:R-:W-:Y:S01]  /*a7a0*/  IADD3 R134, P3, R130, UR35, RZ ;  /* 0x0000002382867c10 */ /* 0x000fe2000ff7e0ff */
[----:B-----5:R-:W-:-:S02]  /*a7b0*/  FMUL.FTZ R133, R69, R248 ;  /* 0x000000f845857220 */ /* 0x020fc40000410000 */
[----:B------:R1:W-:Y:S01]  /*a7c0*/  STS [R250+0x10a4], R251 ;  /* 0x0010a4fbfa007388 */ /* 0x0003e20000000800 */
[----:B------:R-:W-:Y:S02]  /*a7d0*/  IADD3.X R137, R247, UR47, RZ, P2, !PT ;  /* 0x0000002ff7897c10 */ /* 0x000fe400097fe4ff */
[----:B------:R-:W-:Y:S01]  /*a7e0*/  IADD3.X R135, R243, UR47, RZ, P3, !PT ;  /* 0x0000002ff3877c10 */ /* 0x000fe20009ffe4ff */
[----:B------:R1:W-:Y:S01]  /*a7f0*/  STS [R250+0x10b8], R133 ;  /* 0x0010b885fa007388 */ /* 0x0003e20000000800 */
[----:B------:R-:W-:Y:S06]  /*a800*/  BAR.SYNC.DEFER_BLOCKING 0x0 ;  /* 0x0000000000007b1d */ /* 0x000fec0000010000 */
[----:B0--34-:R-:W-:Y:S05]  /*a810*/  @!P1 BRA `(.L_x_7765) ;  /* 0x0000000000409947 */ /* 0x019fea0003800000 */
[----:B-1----:R-:W0:Y:S01]  /*a820*/  LDS R249, [R242+0x1080] ;  /* 0x00108000f2f97984 */ /* 0x002e220000000800 */
[----:B------:R-:W-:Y:S01]  /*a830*/  SHF.R.S32.HI R251, RZ, 0x1f, R34 ;  /* 0x0000001ffffb7819 */ /* 0x000fe20000011422 */
[----:B------:R-:W-:-:S04]  /*a840*/  IMAD.WIDE.U32 R136, R34, R122, R136 ;  /* 0x0000007a22887225 */ /* 0x000fc800078e0088 */
[----:B------:R-:W-:Y:S02]  /*a850*/  IMAD R132, R251, R122, RZ ;  /* 0x0000007afb847224 */ /* 0x000fe400078e02ff */
[----:B------:R-:W-:-:S04]  /*a860*/  IMAD.WIDE.U32 R134, R34, R126, R134 ;  /* 0x0000007e22867225 */ /* 0x000fc800078e0086 */
[----:B------:R-:W-:Y:S01]  /*a870*/  IMAD R133, R34, R123, R132 ;  /* 0x0000007b22857224 */ /* 0x000fe200078e0284 */
[----:B------:R-:W-:-:S04]  /*a880*/  LEA R132, P1, R136, UR28, 0x2 ;  /* 0x0000001c88847c11 */ /* 0x000fc8000f8210ff */
        /* <DEDUP_REMOVED lines=9> */
.L_x_7765:
[----:B------:R-:W-:Y:S05]  /*a920*/  BSYNC B0 ;  /* 0x0000000000007941 */ /* 0x000fea0003800000 */
.L_x_7764:
[----:B--2---:R0:W2:Y:S01]  /*a930*/  LDS R245, [R214+0x1100] ;  /* 0x00110000d6f57984 */ /* 0x0040a20000000800 */
[C---:B------:R-:W-:Y:S01]  /*a940*/  LEA R132, P1, R128.reuse, UR28, 0x2 ;  /* 0x0000001c80847c11 */ /* 0x040fe2000f8210ff */
[----:B------:R-:W-:Y:S01]  /*a950*/  USHF.L.U64.HI UR47, UR5, 0x2, UR6 ;  /* 0x00000002052f7899 */ /* 0x000fe20008010206 */
[----:B------:R-:W-:Y:S01]  /*a960*/  BSSY B0, `(.L_x_7766) ;  /* 0x0000015000007945 */ /* 0x000fe20003800000 */
[----:B------:R-:W-:Y:S01]  /*a970*/  USHF.L.U32 UR49, UR5, 0x2, URZ ;  /* 0x0000000205317899 */ /* 0x000fe2000800063f */
[----:B-1----:R-:W-:Y:S02]  /*a980*/  LEA.HI.X R133, R128, UR29, R247, 0x2, P1 ;  /* 0x0000001d80857c11 */ /* 0x002fe400088f14f7 */
        /* <DEDUP_REMOVED lines=11> */
[----:B0-----:R-:W-:Y:S06]  /*aa40*/  @!P1 BRA `(.L_x_7767) ;  /* 0x0000000000189947 */ /* 0x001fec0003800000 */
[----:B------:R-:W-:-:S04]  /*aa50*/  IMAD.WIDE.U32 R134, R122, UR49, R134 ;  /* 0x000000317a867c25 */ /* 0x000fc8000f8e0086 */
[----:B------:R-:W-:-:S04]  /*aa60*/  IMAD.WIDE.U32 R130, R126, UR49, R130 ;  /* 0x000000317e827c25 */ /* 0x000fc8000f8e0082 */
[----:B------:R-:W-:Y:S01]  /*aa70*/  IMAD.IADD R135, R135, 0x1, R243 ;  /* 0x0000000187877824 */ /* 0x000fe200078e02f3 */
[----:B------:R-:W-:-:S04]  /*aa80*/  IADD3 R131, R131, R137, RZ ;  /* 0x0000008983837210 */ /* 0x000fc80007ffe0ff */
[----:B------:R0:W-:Y:S04]  /*aa90*/  REDG.E.ADD.F32.FTZ.RN.STRONG.GPU desc[UR26][R134.64+-0x780], R199 ;  /* 0xfff880c7860079a6 */ /* 0x0001e8000c10f39a */
[----:B--2---:R0:W-:Y:S02]  /*aaa0*/  REDG.E.ADD.F32.FTZ.RN.STRONG.GPU desc[UR26][R130.64+-0x780], R245 ;  /* 0xfff880f5820079a6 */ /* 0x0041e4000c10f39a */
.L_x_7767:
[----:B------:R-:W-:Y:S05]  /*aab0*/  BSYNC B0 ;  /* 0x0000000000007941 */ /* 0x000fea0003800000 */
.L_x_7766:
        /* <DEDUP_REMOVED lines=17> */
[----:B-1----:R0:W-:Y:S02]  /*abd0*/  REDG.E.ADD.F32.FTZ.RN.STRONG.GPU desc[UR26][R128.64+-0x700], R213 ;  /* 0xfff900d5800079a6 */ /* 0x0021e4000c10f39a */
.L_x_7769:
[----:B------:R-:W-:Y:S05]  /*abe0*/  BSYNC B0 ;  /* 0x0000000000007941 */ /* 0x000fea0003800000 */
.L_x_7768:
[----:B------:R3:W4:Y:S01]  /*abf0*/  LDS R133, [R212+0x1200] ;  /* 0x00120000d4857984 */ /* 0x0007220000000800 */
[----:B------:R-:W-:Y:S04]  /*ac00*/  BSSY B0, `(.L_x_7770) ;  /* 0x0000004000007945 */ /* 0x000fe80003800000 */
[----:B------:R-:W-:Y:S05]  /*ac10*/  @!P2 BRA `(.L_x_7771) ;  /* 0x000000000008a947 */ /* 0x000fea0003800000 */
[----:B------:R0:W-:Y:S04]  /*ac20*/  REDG.E.ADD.F32.FTZ.RN.STRONG.GPU desc[UR26][R130.64+-0x680], R197 ;  /* 0xfff980c5820079a6 */ /* 0x0001e8000c10f39a */
[----:B----4-:R0:W-:Y:S02]  /*ac30*/  REDG.E.ADD.F32.FTZ.RN.STRONG.GPU desc[UR26][R128.64+-0x680], R133 ;  /* 0xfff98085800079a6 */ /* 0x0101e4000c10f39a */
.L_x_7771:
[----:B------:R-:W-:Y:S05]  /*ac40*/  BSYNC B0 ;  /* 0x0000000000007941 */ /* 0x000fea0003800000 */
.L_x_7770:
        /* <DEDUP_REMOVED lines=11> */
.L_x_7773:
[----:B------:R-:W-:Y:S05]  /*ad00*/  BSYNC B0 ;  /* 0x0000000000007941 */ /* 0x000fea0003800000 */
.L_x_7772:
[----:B0---4-:R0:W4:Y:S01]  /*ad10*/  LDS R133, [R210+0x1300] ;  /* 0x00130000d2857984 */ /* 0x0111220000000800 */
[----:B------:R-:W-:Y:S04]  /*ad20*/  BSSY B0, `(.L_x_7774) ;  /* 0x0000004000007945 */ /* 0x000fe80003800000 */
[----:B------:R-:W-:Y:S05]  /*ad30*/  @!P1 BRA `(.L_x_7775) ;  /* 0x0000000000089947 */ /* 0x000fea0003800000 */
[----:B------:R0:W-:Y:S04]  /*ad40*/  REDG.E.ADD.F32.FTZ.RN.STRONG.GPU desc[UR26][R130.64+-0x580], R195 ;  /* 0xfffa80c3820079a6 */ /* 0x0001e8000c10f39a */
[----:B----4-:R0:W-:Y:S02]  /*ad50*/  REDG.E.ADD.F32.FTZ.RN.STRONG.GPU desc[UR26][R128.64+-0x580], R133 ;  /* 0xfffa8085800079a6 */ /* 0x0101e4000c10f39a */
.L_x_7775:
[----:B------:R-:W-:Y:S05]  /*ad60*/  BSYNC B0 ;  /* 0x0000000000007941 */ /* 0x000fea0003800000 */
.L_x_7774:
[----:B------:R-:W0:Y:S01]  /*ad70*/  LDS R209, [R209+0x1380] ;  /* 0x00138000d1d17984 */ /* 0x000e220000000800 */
[----:B------:R-:W-:Y:S04]  /*ad80*/  BSSY B0, `(.L_x_7776) ;  /* 0x0000004000007945 */ /* 0x000fe80003800000 */
[----:B------:R-:W-:Y:S05]  /*ad90*/  @!P2 BRA `(.L_x_7777) ;  /* 0x000000000008a947 */ /* 0x000fea0003800000 */
[----:B------:R1:W-:Y:S04]  /*ada0*/  REDG.E.ADD.F32.FTZ.RN.STRONG.GPU desc[UR26][R130.64+-0x500], R194 ;  /* 0xfffb00c2820079a6 */ /* 0x0003e8000c10f39a */
[----:B0-----:R0:W-:Y:S02]  /*adb0*/  REDG.E.ADD.F32.FTZ.RN.STRONG.GPU desc[UR26][R128.64+-0x500], R209 ;  /* 0xfffb00d1800079a6 */ /* 0x0011e4000c10f39a */
.L_x_7777:
[----:B------:R-:W-:Y:S05]  /*adc0*/  BSYNC B0 ;  /* 0x0000000000007941 */ /* 0x000fea0003800000 */
.L_x_7776:
[----:B0---4-:R0:W4:Y:S01]  /*add0*/  LDS R133, [R208+0x1400] ;  /* 0x00140000d0857984 */ /* 0x0111220000000800 */
[----:B------:R-:W-:Y:S04]  /*ade0*/  BSSY B0, `(.L_x_7778) ;  /* 0x0000004000007945 */ /* 0x000fe80003800000 */
[----:B------:R-:W-:Y:S05]  /*adf0*/  @!P3 BRA `(.L_x_7779) ;  /* 0x000000000008b947 */ /* 0x000fea0003800000 */
[----:B------:R0:W-:Y:S04]  /*ae00*/  REDG.E.ADD.F32.FTZ.RN.STRONG.GPU desc[UR26][R130.64+-0x480], R193 ;  /* 0xfffb80c1820079a6 */ /* 0x0001e8000c10f39a */
[----:B----4-:R0:W-:Y:S02]  /*ae10*/  REDG.E.ADD.F32.FTZ.RN.STRONG.GPU desc[UR26][R128.64+-0x480], R133 ;  /* 0xfffb8085800079a6 */ /* 0x0101e4000c10f39a */
.L_x_7779:
[----:B------:R-:W-:Y:S05]  /*ae20*/  BSYNC B0 ;  /* 0x0000000000007941 */ /* 0x000fea0003800000 */
.L_x_7778:
[----:B------:R-:W0:Y:S01]  /*ae30*/  LDS R207, [R207+0x1480] ;  /* 0x00148000cfcf7984 */ /* 0x000e220000000800 */
[----:B------:R-:W-:Y:S04]  /*ae40*/  BSSY B0, `(.L_x_7780) ;  /* 0x0000004000007945 */ /* 0x000fe80003800000 */
[----:B------:R-:W-:Y:S05]  /*ae50*/  @!P4 BRA `(.L_x_7781) ;  /* 0x000000000008c947 */ /* 0x000fea0003800000 */
[----:B------:R1:W-:Y:S04]  /*ae60*/  REDG.E.ADD.F32.FTZ.RN.STRONG.GPU desc[UR26][R130.64+-0x400], R192 ;  /* 0xfffc00c0820079a6 */ /* 0x0003e8000c10f39a */
[----:B0-----:R0:W-:Y:S02]  /*ae70*/  REDG.E.ADD.F32.FTZ.RN.STRONG.GPU desc[UR26][R128.64+-0x400], R207 ;  /* 0xfffc00cf800079a6 */ /* 0x0011e4000c10f39a */
.L_x_7781:
[----:B------:R-:W-:Y:S05]  /*ae80*/  BSYNC B0 ;  /* 0x0000000000007941 */ /* 0x000fea0003800000 */
.L_x_7780:
[----:B0---4-:R0:W4:Y:S01]  /*ae90*/  LDS R133, [R206+0x1500] ;  /* 0x00150000ce857984 */ /* 0x0111220000000800 */
[----:B------:R-:W-:Y:S04]  /*aea0*/  BSSY B0, `(.L_x_7782) ;  /* 0x0000004000007945 */ /* 0x000fe80003800000 */
[----:B------:R-:W-:Y:S05]  /*aeb0*/  @!P5 BRA `(.L_x_7783) ;  /* 0x000000000008d947 */ /* 0x000fea0003800000 */
[----:B------:R0:W-:Y:S04]  /*aec0*/  REDG.E.ADD.F32.FTZ.RN.STRONG.GPU desc[UR26][R130.64+-0x380], R191 ;  /* 0xfffc80bf820079a6 */ /* 0x0001e8000c10f39a */
[----:B----4-:R0:W-:Y:S02]  /*aed0*/  REDG.E.ADD.F32.FTZ.RN.STRONG.GPU desc[UR26][R128.64+-0x380], R133 ;  /* 0xfffc8085800079a6 */ /* 0x0101e4000c10f39a */
.L_x_7783:
[----:B------:R-:W-:Y:S05]  /*aee0*/  BSYNC B0 ;  /* 0x0000000000007941 */ /* 0x000fea0003800000 */
.L_x_7782:
        /* <DEDUP_REMOVED lines=11> */
.L_x_7785:
[----:B------:R-:W-:Y:S05]  /*afa0*/  BSYNC B0 ;  /* 0x0000000000007941 */ /* 0x000fea0003800000 */
.L_x_7784:
[----:B0---4-:R0:W4:Y:S01]  /*afb0*/  LDS R133, [R204+0x1600] ;  /* 0x00160000cc857984 */ /* 0x0111220000000800 */
[----:B------:R-:W-:Y:S04]  /*afc0*/  BSSY B0, `(.L_x_7786) ;  /* 0x0000004000007945 */ /* 0x000fe80003800000 */
[----:B------:R-:W-:Y:S05]  /*afd0*/  @!P1 BRA `(.L_x_7787) ;  /* 0x0000000000089947 */ /* 0x000fea0003800000 */
[----:B------:R0:W-:Y:S04]  /*afe0*/  REDG.E.ADD.F32.FTZ.RN.STRONG.GPU desc[UR26][R130.64+-0x280], R189 ;  /* 0xfffd80bd820079a6 */ /* 0x0001e8000c10f39a */
[----:B----4-:R0:W-:Y:S02]  /*aff0*/  REDG.E.ADD.F32.FTZ.RN.STRONG.GPU desc[UR26][R128.64+-0x280], R133 ;  /* 0xfffd8085800079a6 */ /* 0x0101e4000c10f39a */
.L_x_7787:
[----:B------:R-:W-:Y:S05]  /*b000*/  BSYNC B0 ;  /* 0x0000000000007941 */ /* 0x000fea0003800000 */
.L_x_7786:
[----:B------:R-:W0:Y:S01]  /*b010*/  LDS R203, [R203+0x1680] ;  /* 0x00168000cbcb7984 */ /* 0x000e220000000800 */
[----:B------:R-:W-:Y:S04]  /*b020*/  BSSY B0, `(.L_x_7788) ;  /* 0x0000004000007945 */ /* 0x000fe80003800000 */
[----:B------:R-:W-:Y:S05]  /*b030*/  @!P2 BRA `(.L_x_7789) ;  /* 0x000000000008a947 */ /* 0x000fea0003800000 */
[----:B------:R1:W-:Y:S04]  /*b040*/  REDG.E.ADD.F32.FTZ.RN.STRONG.GPU desc[UR26][R130.64+-0x200], R187 ;  /* 0xfffe00bb820079a6 */ /* 0x0003e8000c10f39a */
[----:B0-----:R0:W-:Y:S02]  /*b050*/  REDG.E.ADD.F32.FTZ.RN.STRONG.GPU desc[UR26][R128.64+-0x200], R203 ;  /* 0xfffe00cb800079a6 */ /* 0x0011e4000c10f39a */
.L_x_7789:
[----:B------:R-:W-:Y:S05]  /*b060*/  BSYNC B0 ;  /* 0x0000000000007941 */ /* 0x000fea0003800000 */
.L_x_7788:
[----:B0---4-:R0:W4:Y:S01]  /*b070*/  LDS R133, [R202+0x1700] ;  /* 0x00170000ca857984 */ /* 0x0111220000000800 */
[----:B------:R-:W-:Y:S04]  /*b080*/  BSSY B0, `(.L_x_7790) ;  /* 0x0000004000007945 */ /* 0x000fe80003800000 */
[----:B------:R-:W-:Y:S05]  /*b090*/  @!P3 BRA `(.L_x_7791) ;  /* 0x000000000008b947 */ /* 0x000fea0003800000 */
[----:B------:R0:W-:Y:S04]  /*b0a0*/  REDG.E.ADD.F32.FTZ.RN.STRONG.GPU desc[UR26][R130.64+-0x180], R185 ;  /* 0xfffe80b9820079a6 */ /* 0x0001e8000c10f39a */
[----:B----4-:R0:W-:Y:S02]  /*b0b0*/  REDG.E.ADD.F32.FTZ.RN.STRONG.GPU desc[UR26][R128.64+-0x180], R133 ;  /* 0xfffe8085800079a6 */ /* 0x0101e4000c10f39a */
.L_x_7791:
[----:B------:R-:W-:Y:S05]  /*b0c0*/  BSYNC B0 ;  /* 0x0000000000007941 */ /* 0x000fea0003800000 */
.L_x_7790:
[----:B------:R-:W0:Y:S01]  /*b0d0*/  LDS R201, [R201+0x1780] ;  /* 0x00178000c9c97984 */ /* 0x000e220000000800 */
[----:B------:R-:W-:Y:S04]  /*b0e0*/  BSSY B0, `(.L_x_7792) ;  /* 0x0000004000007945 */ /* 0x000fe80003800000 */
[----:B------:R-:W-:Y:S05]  /*b0f0*/  @!P4 BRA `(.L_x_7793) ;  /* 0x000000000008c947 */ /* 0x000fea0003800000 */
[----:B------:R1:W-:Y:S04]  /*b100*/  REDG.E.ADD.F32.FTZ.RN.STRONG.GPU desc[UR26][R130.64+-0x100], R183 ;  /* 0xffff00b7820079a6 */ /* 0x0003e8000c10f39a */
[----:B0-----:R0:W-:Y:S02]  /*b110*/  REDG.E.ADD.F32.FTZ.RN.STRONG.GPU desc[UR26][R128.64+-0x100], R201 ;  /* 0xffff00c9800079a6 */ /* 0x0011e4000c10f39a */
.L_x_7793:
[----:B------:R-:W-:Y:S05]  /*b120*/  BSYNC B0 ;  /* 0x0000000000007941 */ /* 0x000fea0003800000 */
.L_x_7792:
[----:B0---4-:R0:W4:Y:S01]  /*b130*/  LDS R133, [R200+0x1800] ;  /* 0x00180000c8857984 */ /* 0x0111220000000800 */
[----:B------:R-:W-:Y:S04]  /*b140*/  BSSY B0, `(.L_x_7794) ;  /* 0x0000004000007945 */ /* 0x000fe80003800000 */
[----:B------:R-:W-:Y:S05]  /*b150*/  @!P5 BRA `(.L_x_7795) ;  /* 0x000000000008d947 */ /* 0x000fea0003800000 */
[----:B------:R0:W-:Y:S04]  /*b160*/  REDG.E.ADD.F32.FTZ.RN.STRONG.GPU desc[UR26][R130.64+-0x80], R181 ;  /* 0xffff80b5820079a6 */ /* 0x0001e8000c10f39a */
[----:B----4-:R0:W-:Y:S02]  /*b170*/  REDG.E.ADD.F32.FTZ.RN.STRONG.GPU desc[UR26][R128.64+-0x80], R133 ;  /* 0xffff8085800079a6 */ /* 0x0101e4000c10f39a */
.L_x_7795:
[----:B------:R-:W-:Y:S05]  /*b180*/  BSYNC B0 ;  /* 0x0000000000007941 */ /* 0x000fea0003800000 */
.L_x_7794:
[----:B0-----:R-:W0:Y:S01]  /*b190*/  SHFL.DOWN P1, R128, R215, 0x1, 0x1f ;  /* 0x08201f00d7807f89 */ /* 0x001e220000020000 */
[----:B------:R-:W-:Y:S01]  /*b1a0*/  FFMA.FTZ R216, R23, R217, R216 ;  /* 0x000000d917d87223 */ /* 0x000fe200000100d8 */
[-C--:B------:R-:W-:Y:S01]  /*b1b0*/  FMUL.FTZ R15, R15, R4.reuse ;  /* 0x000000040f0f7220 */ /* 0x080fe20000410000 */
[----:B------:R-:W-:Y:S01]  /*b1c0*/  FMUL.FTZ R4, R31, R4 ;  /* 0x000000041f047220 */ /* 0x000fe20000410000 */
[-C--:B------:R-:W-:Y:S01]  /*b1d0*/  FMUL.FTZ R16, R16, R3.reuse ;  /* 0x0000000310107220 */ /* 0x080fe20000410000 */
        /* <DEDUP_REMOVED lines=77> */
[----:B0-----:R-:W-:Y:S01]  /*b6b0*/  @P1 FADD R130, R129, R130 ;  /* 0x0000008281821221 */ /* 0x001fe20000000000 */
[----:B------:R-:W-:Y:S01]  /*b6c0*/  FFMA.FTZ R64, R19, R95, R64 ;  /* 0x0000005f13407223 */ /* 0x000fe20000010040 */
        /* <DEDUP_REMOVED lines=20> */
.L_x_7797:
[----:B------:R-:W-:Y:S05]  /*b810*/  BSYNC B0 ;  /* 0x0000000000007941 */ /* 0x000fea0003800000 */
.L_x_7796:
[----:B------:R-:W-:Y:S01]  /*b820*/  VIADD R34, R34, 0x1 ;  /* 0x0000000122227836 */ /* 0x000fe20000000000 */
[----:B------:R-:W-:-:S04]  /*b830*/  UIADD3 UR5, UP0, UR5, 0x1, URZ ;  /* 0x0000000105057890 */ /* 0x000fc8000ff1e03f */
[----:B------:R-:W-:Y:S01]  /*b840*/  ISETP.GE.AND P1, PT, R34, UR50, PT ;  /* 0x0000003222007c0c */ /* 0x000fe2000bf26270 */
[----:B------:R-:W-:-:S12]  /*b850*/  UIADD3.X UR6, URZ, UR6, URZ, UP0, !UPT ;  /* 0x000000063f067290 */ /* 0x000fd800087fe43f */
[----:B------:R-:W-:Y:S05]  /*b860*/  @!P1 BRA `(.L_x_7798) ;  /* 0xffffffbc00789947 */ /* 0x000fea000383ffff */
.L_x_7761:
[----:B------:R-:W-:Y:S01]  /*b870*/  BAR.SYNC.DEFER_BLOCKING 0x0 ;  /* 0x0000000000007b1d */ /* 0x000fe20000010000 */
[-C--:B------:R-:W-:Y:S02]  /*b880*/  ISETP.GE.AND P1, PT, R116, R155.reuse, PT ;  /* 0x0000009b7400720c */ /* 0x080fe40003f26270 */
[-C--:B------:R-:W-:Y:S02]  /*b890*/  ISETP.GE.AND P2, PT, R184, R155.reuse, PT ;  /* 0x0000009bb800720c */ /* 0x080fe40003f46270 */
[-C--:B------:R-:W-:Y:S02]  /*b8a0*/  ISETP.GE.AND P3, PT, R182, R155.reuse, PT ;  /* 0x0000009bb600720c */ /* 0x080fe40003f66270 */
[----:B------:R-:W-:Y:S02]  /*b8b0*/  ISETP.GE.AND P4, PT, R180, R155, PT ;  /* 0x0000009bb400720c */ /* 0x000fe40003f86270 */
[----:B------:R-:W-:Y:S02]  /*b8c0*/  LEA R2, P0, R116, UR19, 0x1 ;  /* 0x0000001374027c11 */ /* 0x000fe4000f8008ff */
[----:B-1----:R-:W-:-:S02]  /*b8d0*/  PRMT R5, RZ, 0x7610, R5 ;  /* 0x00007610ff057816 */ /* 0x002fc40000000005 */
[----:B------:R-:W-:Y:S02]  /*b8e0*/  PRMT R0, RZ, 0x7610, R0 ;  /* 0x00007610ff007816 */ /* 0x000fe40000000000 */
[----:B------:R-:W-:Y:S02]  /*b8f0*/  PRMT R7, RZ, 0x7610, R7 ;  /* 0x00007610ff077816 */ /* 0x000fe40000000007 */
[----:B0-----:R-:W-:Y:S02]  /*b900*/  PRMT R4, RZ, 0x7610, R4 ;  /* 0x00007610ff047816 */ /* 0x001fe40000000004 */
        /* <DEDUP_REMOVED lines=13> */
[----:B------:R-:W-:Y:S02]  /*b9e0*/  F2FP.BF16.F32.PACK_AB R66, R66, R67 ;  /* 0x000000434242723e */ /* 0x000fe400000010ff */
[----:B------:R-:W-:-:S02]  /*b9f0*/  F2FP.BF16.F32.PACK_AB R60, R60, R61 ;  /* 0x0000003d3c3c723e */ /* 0x000fc400000010ff */
[----:B------:R-:W-:Y:S02]  /*ba00*/  F2FP.BF16.F32.PACK_AB R64, R64, R65 ;  /* 0x000000414040723e */ /* 0x000fe400000010ff */
[----:B------:R-:W-:Y:S02]  /*ba10*/  ISETP.NE.AND P6, PT, R167, RZ, PT ;  /* 0x000000ffa700720c */ /* 0x000fe40003fc5270 */
[----:B------:R-:W-:Y:S02]  /*ba20*/  F2FP.BF16.F32.PACK_AB R62, R62, R63 ;  /* 0x0000003f3e3e723e */ /* 0x000fe400000010ff */
[----:B------:R-:W-:Y:S02]  /*ba30*/  F2FP.BF16.F32.PACK_AB R58, R58, R59 ;  /* 0x0000003b3a3a723e */ /* 0x000fe400000010ff */
[----:B------:R-:W-:Y:S02]  /*ba40*/  F2FP.BF16.F32.PACK_AB R56, R56, R57 ;  /* 0x000000393838723e */ /* 0x000fe400000010ff */
[----:B------:R-:W-:-:S02]  /*ba50*/  F2FP.BF16.F32.PACK_AB R54, R54, R55 ;  /* 0x000000373636723e */ /* 0x000fc400000010ff */
[----:B------:R-:W-:Y:S01]  /*ba60*/  F2FP.BF16.F32.PACK_AB R52, R52, R53 ;  /* 0x000000353434723e */ /* 0x000fe200000010ff */
[----:B------:R-:W-:Y:S01]  /*ba70*/  ULEA UR6, UR34, 0xfffffe00, 0x9 ;  /* 0xfffffe0022067891 */ /* 0x000fe2000f8e483f */
[----:B------:R-:W-:Y:S01]  /*ba80*/  LEA.HI.X R3, R116, UR18, R117, 0x1, P0 ;  /* 0x0000001274037c11 */ /* 0x000fe200080f0c75 */
[----:B------:R-:W-:Y:S01]  /*ba90*/  ULDC.64 UR36, c[0x0][0x388] ;  /* 0x0000e20000247ab9 */ /* 0x000fe20000000a00 */
[-C--:B------:R-:W-:Y:S01]  /*baa0*/  ISETP.GE.AND P0, PT, R176, R155.reuse, PT ;  /* 0x0000009bb000720c */ /* 0x080fe20003f06270 */
[----:B------:R-:W-:Y:S02]  /*bab0*/  ULDC.64 UR28, c[0x0][0x3a8] ;  /* 0x0000ea00001c7ab9 */ /* 0x000fe40000000a00 */
[----:B------:R-:W5:Y:S01]  /*bac0*/  @!P1 LDG.E.U16 R5, desc[UR26][R2.64] ;  /* 0x0000001a02059981 */ /* 0x000f62000c1e1500 */
[----:B------:R-:W-:-:S03]  /*bad0*/  ISETP.GE.AND P1, PT, R174, R155, PT ;  /* 0x0000009bae00720c */ /* 0x000fc60003f26270 */
        /* <DEDUP_REMOVED lines=23> */
[----:B------:R-:W4:Y:S01]  /*bc50*/  @!P4 LDG.E.U16 R16, desc[UR26][R2.64+0x3c0] ;  /* 0x0003c01a0210c981 */ /* 0x000f22000c1e1500 */
[----:B------:R-:W-:Y:S01]  /*bc60*/  PRMT R69, R66, 0x7632, R69 ;  /* 0x0000763242457816 */ /* 0x000fe20000000045 */
[----:B------:R-:W-:Y:S01]  /*bc70*/  USHF.R.S32.HI UR23, URZ, 0x1f, UR6 ;  /* 0x0000001f3f177899 */ /* 0x000fe20008011406 */
[----:B------:R-:W-:Y:S01]  /*bc80*/  BSSY B0, `(.L_x_7799) ;  /* 0x00000de000007945 */ /* 0x000fe20003800000 */
[----:B------:R-:W-:-:S02]  /*bc90*/  UIMAD.WIDE.U32 UR24, UR31, UR36, URZ ;  /* 0x000000241f1872a5 */ /* 0x000fc4000f8e003f */
[----:B------:R-:W-:Y:S02]  /*bca0*/  UIMAD UR32, UR30, UR28, URZ ;  /* 0x0000001c1e2072a4 */ /* 0x000fe4000f8e023f */
[----:B------:R-:W-:Y:S02]  /*bcb0*/  USHF.R.S32.HI UR5, URZ, 0x1f, UR8 ;  /* 0x0000001f3f057899 */ /* 0x000fe40008011408 */
[----:B------:R-:W-:Y:S01]  /*bcc0*/  UIMAD UR29, UR31, UR29, UR32 ;  /* 0x0000001d1f1d72a4 */ /* 0x000fe2000f8e0220 */
        /* <DEDUP_REMOVED lines=20> */
[----:B------:R-:W3:Y:S01]  /*be10*/  LDS.U16 R2, [R138+0x2] ;  /* 0x000002008a027984 */ /* 0x000ee20000000400 */
[----:B0-----:R-:W-:-:S02]  /*be20*/  SHF.L.U32 R0, R0, 0x10, RZ ;  /* 0x0000001000007819 */ /* 0x001fc400000006ff */
[----:B-1----:R-:W-:-:S03]  /*be30*/  SHF.L.U32 R6, R3, 0x10, RZ ;  /* 0x0000001003067819 */ /* 0x002fc600000006ff */
[--C-:B------:R-:W-:Y:S01]  /*be40*/  FADD.FTZ R5, R0, R173.reuse ;  /* 0x000000ad00057221 */ /* 0x100fe20000010000 */
[----:B------:R-:W-:Y:S01]  /*be50*/  LDS.U16 R3, [R138+0xc] ;  /* 0x00000c008a037984 */ /* 0x000fe20000000400 */
[----:B--2---:R-:W-:Y:S02]  /*be60*/  IMAD.U32 R4, R4, 0x10000, RZ ;  /* 0x0001000004047824 */ /* 0x004fe400078e00ff */
[--C-:B------:R-:W-:Y:S01]  /*be70*/  FADD.FTZ R9, R6, R173.reuse ;  /* 0x000000ad06097221 */ /* 0x100fe20000010000 */
[----:B------:R-:W-:Y:S01]  /*be80*/  FSETP.GTU.FTZ.AND P4, PT, R5, 20, PT ;  /* 0x41a000000500780b */ /* 0x000fe20003f9c000 */
[----:B------:R-:W0:Y:S01]  /*be90*/  LDS.U16 R0, [R138+0x8] ;  /* 0x000008008a007984 */ /* 0x000e220000000400 */
[----:B---3--:R-:W-:Y:S01]  /*bea0*/  SHF.L.U32 R2, R2, 0x10, RZ ;  /* 0x0000001002027819 */ /* 0x008fe200000006ff */
[--C-:B------:R-:W-:Y:S01]  /*beb0*/  FADD.FTZ R10, R4, R173.reuse ;  /* 0x000000ad040a7221 */ /* 0x100fe20000010000 */
[----:B------:R-:W-:Y:S01]  /*bec0*/  FSETP.GTU.FTZ.AND P0, PT, R9, 20, PT ;  /* 0x41a000000900780b */ /* 0x000fe20003f1c000 */
[----:B------:R-:W1:Y:S02]  /*bed0*/  LDS.U16 R4, [R138+0xe] ;  /* 0x00000e008a047984 */ /* 0x000e640000000400 */
[----:B------:R-:W-:Y:S01]  /*bee0*/  FADD.FTZ R8, R2, R173 ;  /* 0x000000ad02087221 */ /* 0x000fe20000010000 */
[----:B------:R-:W-:Y:S01]  /*bef0*/  FSETP.GTU.FTZ.AND P1, PT, R10, 20, PT ;  /* 0x41a000000a00780b */ /* 0x000fe20003f3c000 */
[----:B------:R-:W2:Y:S03]  /*bf00*/  LDS.U16 R2, [R138+0xa] ;  /* 0x00000a008a027984 */ /* 0x000ea60000000400 */
[----:B------:R-:W-:Y:S01]  /*bf10*/  FSETP.GTU.FTZ.AND P5, PT, R8, 20, PT ;  /* 0x41a000000800780b */ /* 0x000fe20003fbc000 */
[----:B------:R-:W-:-:S02]  /*bf20*/  @!P4 FMUL.FTZ R6, R5, -1.4426950216293334961 ;  /* 0xbfb8aa3b0506c820 */ /* 0x000fc40000410000 */
[----:B------:R-:W-:Y:S02]  /*bf30*/  LDS.U16 R5, [R138+0x10] ;  /* 0x000010008a057984 */ /* 0x000fe40000000400 */
[----:B------:R3:W4:Y:S01]  /*bf40*/  @!P4 MUFU.EX2 R7, R6 ;  /* 0x000000060007c308 */ /* 0x0007220000000800 */
[----:B------:R-:W-:-:S03]  /*bf50*/  @!P0 FMUL.FTZ R9, R9, -1.4426950216293334961 ;  /* 0xbfb8aa3b09098820 */ /* 0x000fc60000410000 */
[----:B------:R-:W-:-:S04]  /*bf60*/  @!P1 FMUL.FTZ R10, R10, -1.4426950216293334961 ;  /* 0xbfb8aa3b0a0a9820 */ /* 0x000fc80000410000 */
[----:B------:R-:W-:Y:S01]  /*bf70*/  @!P5 FMUL.FTZ R8, R8, -1.4426950216293334961 ;  /* 0xbfb8aa3b0808d820 */ /* 0x000fe20000410000 */
[----:B---3--:R-:W3:Y:S01]  /*bf80*/  LDS.U16 R6, [R138+0x12] ;  /* 0x000012008a067984 */ /* 0x008ee20000000400 */
[----:B------:R-:W5:Y:S01]  /*bf90*/  @!P0 MUFU.EX2 R9, R9 ;  /* 0x0000000900098308 */ /* 0x000f620000000800 */
[----:B----4-:R-:W-:-:S07]  /*bfa0*/  @!P4 FADD.FTZ R7, R7, 1 ;  /* 0x3f8000000707c421 */ /* 0x010fce0000010000 */
[----:B------:R-:W4:Y:S01]  /*bfb0*/  @!P1 MUFU.EX2 R10, R10 ;  /* 0x0000000a000a9308 */ /* 0x000f220000000800 */
[----:B0-----:R-:W-:-:S07]  /*bfc0*/  SHF.L.U32 R0, R0, 0x10, RZ ;  /* 0x0000001000007819 */ /* 0x001fce00000006ff */
[----:B------:R-:W0:Y:S01]  /*bfd0*/  @!P5 MUFU.EX2 R8, R8 ;  /* 0x000000080008d308 */ /* 0x000e220000000800 */
[----:B-----5:R-:W-:Y:S01]  /*bfe0*/  @!P0 FADD.FTZ R9, R9, 1 ;  /* 0x3f80000009098421 */ /* 0x020fe20000010000 */
[----:B-1----:R-:W-:Y:S02]  /*bff0*/  IMAD.U32 R4, R4, 0x10000, RZ ;  /* 0x0001000004047824 */ /* 0x002fe400078e00ff */
[--C-:B------:R-:W-:Y:S01]  /*c000*/  FADD.FTZ R11, R0, R173.reuse ;  /* 0x000000ad000b7221 */ /* 0x100fe20000010000 */
[----:B------:R-:W-:Y:S02]  /*c010*/  SHF.L.U32 R0, R3, 0x10, RZ ;  /* 0x0000001003007819 */ /* 0x000fe400000006ff */
[----:B--2---:R-:W-:Y:S01]  /*c020*/  SHF.L.U32 R2, R2, 0x10, RZ ;  /* 0x0000001002027819 */ /* 0x004fe200000006ff */
[--C-:B------:R-:W-:Y:S01]  /*c030*/  FADD.FTZ R4, R4, R173.reuse ;  /* 0x000000ad04047221 */ /* 0x100fe20000010000 */
[----:B------:R-:W1:Y:S01]  /*c040*/  @!P4 MUFU.RCP R7, R7 ;  /* 0x000000070007c308 */ /* 0x000e620000001000 */
[----:B----4-:R-:W-:Y:S01]  /*c050*/  @!P1 FADD.FTZ R10, R10, 1 ;  /* 0x3f8000000a0a9421 */ /* 0x010fe20000010000 */
[--C-:B------:R-:W-:Y:S01]  /*c060*/  FADD.FTZ R3, R0, R173.reuse ;  /* 0x000000ad00037221 */ /* 0x100fe20000010000 */
[----:B------:R-:W-:Y:S01]  /*c070*/  FADD.FTZ R2, R2, R173 ;  /* 0x000000ad02027221 */ /* 0x000fe20000010000 */
[----:B------:R-:W-:-:S04]  /*c080*/  FSETP.GTU.FTZ.AND P2, PT, R11, 20, PT ;  /* 0x41a000000b00780b */ /* 0x000fc80003f5c000 */
[----:B------:R-:W2:Y:S01]  /*c090*/  @!P0 MUFU.RCP R9, R9 ;  /* 0x0000000900098308 */ /* 0x000ea20000001000 */
[----:B0-----:R-:W-:Y:S01]  /*c0a0*/  @!P5 FADD.FTZ R8, R8, 1 ;  /* 0x3f8000000808d421 */ /* 0x001fe20000010000 */
[----:B------:R-:W-:Y:S02]  /*c0b0*/  FSETP.GTU.FTZ.AND P3, PT, R2, 20, PT ;  /* 0x41a000000200780b */ /* 0x000fe40003f7c000 */
[----:B---3--:R-:W-:-:S04]  /*c0c0*/  SHF.L.U32 R6, R6, 0x10, RZ ;  /* 0x0000001006067819 */ /* 0x008fc800000006ff */
[----:B------:R0:W3:Y:S01]  /*c0d0*/  @!P5 MUFU.RCP R12, R8 ;  /* 0x00000008000cd308 */ /* 0x0000e20000001000 */
[----:B-1----:R-:W-:Y:S01]  /*c0e0*/  @!P4 FMUL.FTZ R36, R36, R7 ;  /* 0x000000072424c220 */ /* 0x002fe20000410000 */
[----:B------:R-:W-:Y:S01]  /*c0f0*/  FSETP.GTU.FTZ.AND P4, PT, R3, 20, PT ;  /* 0x41a000000300780b */ /* 0x000fe20003f9c000 */
[----:B------:R-:W-:Y:S01]  /*c100*/  @!P2 FMUL.FTZ R0, R11, -1.4426950216293334961 ;  /* 0xbfb8aa3b0b00a820 */ /* 0x000fe20000410000 */
[----:B------:R-:W-:Y:S01]  /*c110*/  FADD.FTZ R6, R6, R173 ;  /* 0x000000ad06067221 */ /* 0x000fe20000010000 */
[----:B------:R-:W-:Y:S02]  /*c120*/  PRMT R11, R54, 0x7632, R11 ;  /* 0x00007632360b7816 */ /* 0x000fe4000000000b */
[----:B------:R-:W-:Y:S01]  /*c130*/  @!P3 FMUL.FTZ R2, R2, -1.4426950216293334961 ;  /* 0xbfb8aa3b0202b820 */ /* 0x000fe20000410000 */
[----:B------:R-:W1:Y:S01]  /*c140*/  @!P1 MUFU.RCP R10, R10 ;  /* 0x0000000a000a9308 */ /* 0x000e620000001000 */
[----:B0-----:R-:W-:Y:S01]  /*c150*/  SHF.L.U32 R8, R5, 0x10, RZ ;  /* 0x0000001005087819 */ /* 0x001fe200000006ff */
[----:B--2---:R-:W-:Y:S01]  /*c160*/  @!P0 FMUL.FTZ R38, R38, R9 ;  /* 0x0000000926268220 */ /* 0x004fe20000410000 */
[----:B------:R-:W-:-:S03]  /*c170*/  PRMT R9, R58, 0x7632, R9 ;  /* 0x000076323a097816 */ /* 0x000fc60000000009 */
[----:B------:R-:W-:Y:S01]  /*c180*/  FADD.FTZ R8, R8, R173 ;  /* 0x000000ad08087221 */ /* 0x000fe20000010000 */
[----:B------:R-:W-:Y:S01]  /*c190*/  @!P4 FMUL.FTZ R3, R3, -1.4426950216293334961 ;  /* 0xbfb8aa3b0303c820 */ /* 0x000fe20000410000 */
[----:B------:R-:W0:Y:S01]  /*c1a0*/  @!P3 MUFU.EX2 R2, R2 ;  /* 0x000000020002b308 */ /* 0x000e220000000800 */
[----:B---3--:R-:W-:Y:S01]  /*c1b0*/  @!P5 FMUL.FTZ R37, R37, R12 ;  /* 0x0000000c2525d220 */ /* 0x008fe20000410000 */
[----:B------:R-:W-:Y:S02]  /*c1c0*/  FSETP.GTU.FTZ.AND P5, PT, R4, 20, PT ;  /* 0x41a000000400780b */ /* 0x000fe40003fbc000 */
[----:B------:R-:W-:-:S04]  /*c1d0*/  FSETP.GTU.FTZ.AND P0, PT, R8, 20, PT ;  /* 0x41a000000800780b */ /* 0x000fc80003f1c000 */
[----:B------:R-:W2:Y:S01]  /*c1e0*/  @!P4 MUFU.EX2 R3, R3 ;  /* 0x000000030003c308 */ /* 0x000ea20000000800 */
[----:B-1----:R-:W-:Y:S01]  /*c1f0*/  @!P1 FMUL.FTZ R39, R39, R10 ;  /* 0x0000000a27279220 */ /* 0x002fe20000410000 */
[----:B------:R-:W-:Y:S02]  /*c200*/  FSETP.GTU.FTZ.AND P1, PT, R6, 20, PT ;  /* 0x41a000000600780b */ /* 0x000fe40003f3c000 */
[----:B------:R-:W-:-:S03]  /*c210*/  PRMT R10, R56, 0x7632, R10 ;  /* 0x00007632380a7816 */ /* 0x000fc6000000000a */
[----:B------:R-:W-:Y:S01]  /*c220*/  @!P5 FMUL.FTZ R4, R4, -1.4426950216293334961 ;  /* 0xbfb8aa3b0404d820 */ /* 0x000fe20000410000 */
[----:B------:R-:W1:Y:S01]  /*c230*/  @!P2 MUFU.EX2 R0, R0 ;  /* 0x000000000000a308 */ /* 0x000e620000000800 */
[----:B------:R-:W-:Y:S01]  /*c240*/  @!P0 FMUL.FTZ R5, R8, -1.4426950216293334961 ;  /* 0xbfb8aa3b08058820 */ /* 0x000fe20000410000 */
[----:B0-----:R-:W-:Y:S01]  /*c250*/  @!P3 FADD.FTZ R2, R2, 1 ;  /* 0x3f8000000202b421 */ /* 0x001fe20000010000 */
[----:B------:R-:W-:-:S04]  /*c260*/  PRMT R8, R62, 0x7632, R8 ;  /* 0x000076323e087816 */ /* 0x000fc80000000008 */
[----:B------:R-:W-:Y:S01]  /*c270*/  @!P1 FMUL.FTZ R6, R6, -1.4426950216293334961 ;  /* 0xbfb8aa3b06069820 */ /* 0x000fe20000410000 */
[----:B------:R-:W0:Y:S01]  /*c280*/  @!P5 MUFU.EX2 R4, R4 ;  /* 0x000000040004d308 */ /* 0x000e220000000800 */
[----:B--2---:R-:W-:-:S07]  /*c290*/  @!P4 FADD.FTZ R3, R3, 1 ;  /* 0x3f8000000303c421 */ /* 0x004fce0000010000 */
[----:B------:R-:W2:Y:S01]  /*c2a0*/  @!P0 MUFU.EX2 R5, R5 ;  /* 0x0000000500058308 */ /* 0x000ea20000000800 */
[----:B-1----:R-:W-:-:S07]  /*c2b0*/  @!P2 FADD.FTZ R0, R0, 1 ;  /* 0x3f8000000000a421 */ /* 0x002fce0000010000 */
[----:B------:R-:W1:Y:S01]  /*c2c0*/  @!P1 MUFU.EX2 R6, R6 ;  /* 0x0000000600069308 */ /* 0x000e620000000800 */
[----:B0-----:R-:W-:-:S07]  /*c2d0*/  @!P5 FADD.FTZ R4, R4, 1 ;  /* 0x3f8000000404d421 */ /* 0x001fce0000010000 */
[----:B------:R-:W0:Y:S01]  /*c2e0*/  @!P3 MUFU.RCP R2, R2 ;  /* 0x000000020002b308 */ /* 0x000e220000001000 */
[----:B--2---:R-:W-:-:S07]  /*c2f0*/  @!P0 FADD.FTZ R5, R5, 1 ;  /* 0x3f80000005058421 */ /* 0x004fce0000010000 */
[----:B------:R-:W2:Y:S01]  /*c300*/  @!P4 MUFU.RCP R3, R3 ;  /* 0x000000030003c308 */ /* 0x000ea20000001000 */
[----:B-1----:R-:W-:-:S07]  /*c310*/  @!P1 FADD.FTZ R6, R6, 1 ;  /* 0x3f80000006069421 */ /* 0x002fce0000010000 */
[----:B------:R-:W1:Y:S01]  /*c320*/  @!P5 MUFU.RCP R4, R4 ;  /* 0x000000040004d308 */ /* 0x000e620000001000 */
[----:B0-----:R-:W-:Y:S02]  /*c330*/  @!P3 FMUL.FTZ R41, R41, R2 ;  /* 0x000000022929b220 */ /* 0x001fe40000410000 */
[----:B------:R-:W0:Y:S05]  /*c340*/  LDS.U16 R2, [R138+0x16] ;  /* 0x000016008a027984 */ /* 0x000e2a0000000400 */
[----:B------:R-:W3:Y:S01]  /*c350*/  @!P0 MUFU.RCP R5, R5 ;  /* 0x0000000500058308 */ /* 0x000ee20000001000 */
[----:B--2---:R-:W-:Y:S02]  /*c360*/  @!P4 FMUL.FTZ R42, R42, R3 ;  /* 0x000000032a2ac220 */ /* 0x004fe40000410000 */
[----:B------:R-:W-:Y:S05]  /*c370*/  LDS.U16 R3, [R138+0x18] ;  /* 0x000018008a037984 */ /* 0x000fea0000000400 */
[----:B------:R-:W2:Y:S01]  /*c380*/  @!P1 MUFU.RCP R6, R6 ;  /* 0x0000000600069308 */ /* 0x000ea20000001000 */
[----:B-1----:R-:W-:-:S02]  /*c390*/  @!P5 FMUL.FTZ R43, R43, R4 ;  /* 0x000000042b2bd220 */ /* 0x002fc40000410000 */
[----:B------:R-:W1:Y:S05]  /*c3a0*/  LDS.U16 R4, [R138+0x1a] ;  /* 0x00001a008a047984 */ /* 0x000e6a0000000400 */
[----:B------:R4:W5:Y:S01]  /*c3b0*/  @!P2 MUFU.RCP R7, R0 ;  /* 0x000000000007a308 */ /* 0x0009620000001000 */
[----:B---3--:R-:W-:Y:S02]  /*c3c0*/  @!P0 FMUL.FTZ R44, R44, R5 ;  /* 0x000000052c2c8220 */ /* 0x008fe40000410000 */
[----:B------:R-:W-:Y:S04]  /*c3d0*/  LDS.U16 R5, [R138+0x1c] ;  /* 0x00001c008a057984 */ /* 0x000fe80000000400 */
[----:B----4-:R-:W3:Y:S01]  /*c3e0*/  LDS.U16 R0, [R138+0x14] ;  /* 0x000014008a007984 */ /* 0x010ee20000000400 */
[----:B--2---:R-:W-:-:S03]  /*c3f0*/  @!P1 FMUL.FTZ R45, R45, R6 ;  /* 0x000000062d2d9220 */ /* 0x004fc60000410000 */
[----:B------:R-:W2:Y:S01]  /*c400*/  LDS.U16 R6, [R138+0x1e] ;  /* 0x00001e008a067984 */ /* 0x000ea20000000400 */
[----:B------:R-:W-:Y:S01]  /*c410*/  BAR.SYNC.DEFER_BLOCKING 0x0 ;  /* 0x0000000000007b1d */ /* 0x000fe20000010000 */
[----:B-----5:R-:W-:Y:S01]  /*c420*/  @!P2 FMUL.FTZ R40, R40, R7 ;  /* 0x000000072828a220 */ /* 0x020fe20000410000 */
[----:B------:R-:W-:Y:S01]  /*c430*/  PRMT R7, R64, 0x7632, R7 ;  /* 0x0000763240077816 */ /* 0x000fe20000000007 */
[----:B0-----:R-:W-:-:S04]  /*c440*/  IMAD.U32 R2, R2, 0x10000, RZ ;  /* 0x0001000002027824 */ /* 0x001fc800078e00ff */
[----:B------:R-:W-:-:S05]  /*c450*/  FADD.FTZ R2, R2, R173 ;  /* 0x000000ad02027221 */ /* 0x000fca0000010000 */
[----:B------:R-:W-:Y:S02]  /*c460*/  FSETP.GTU.FTZ.AND P0, PT, R2, 20, PT ;  /* 0x41a000000200780b */ /* 0x000fe40003f1c000 */
[----:B-1----:R-:W-:-:S05]  /*c470*/  SHF.L.U32 R4, R4, 0x10, RZ ;  /* 0x0000001004047819 */ /* 0x002fca00000006ff */
[----:B------:R-:W-:Y:S01]  /*c480*/  FADD.FTZ R4, R4, R173 ;  /* 0x000000ad04047221 */ /* 0x000fe20000010000 */
[----:B------:R0:W-:Y:S05]  /*c490*/  STS.U16 [R138+0x2], R69 ;  /* 0x000002458a007388 */ /* 0x0001ea0000000400 */
[----:B------:R-:W-:Y:S01]  /*c4a0*/  @!P0 FMUL.FTZ R2, R2, -1.4426950216293334961 ;  /* 0xbfb8aa3b02028820 */ /* 0x000fe20000410000 */
[----:B------:R1:W-:Y:S01]  /*c4b0*/  STS.U16 [R138+0x6], R7 ;  /* 0x000006078a007388 */ /* 0x0003e20000000400 */
[----:B------:R-:W-:-:S04]  /*c4c0*/  FSETP.GTU.FTZ.AND P4, PT, R4, 20, PT ;  /* 0x41a000000400780b */ /* 0x000fc80003f9c000 */
[----:B------:R-:W4:Y:S01]  /*c4d0*/  @!P0 MUFU.EX2 R2, R2 ;  /* 0x0000000200028308 */ /* 0x000f220000000800 */
[----:B---3--:R-:W-:Y:S01]  /*c4e0*/  SHF.L.U32 R0, R0, 0x10, RZ ;  /* 0x0000001000007819 */ /* 0x008fe200000006ff */
[----:B------:R-:W-:Y:S01]  /*c4f0*/  STS.U16 [R138], R66 ;  /* 0x000000428a007388 */ /* 0x000fe20000000400 */
[----:B0-----:R-:W-:Y:S01]  /*c500*/  PRMT R69, R60, 0x7632, R69 ;  /* 0x000076323c457816 */ /* 0x001fe20000000045 */
[----:B--2---:R-:W-:Y:S02]  /*c510*/  IMAD.U32 R6, R6, 0x10000, RZ ;  /* 0x0001000006067824 */ /* 0x004fe400078e00ff */
[----:B------:R-:W-:Y:S01]  /*c520*/  STS.U16 [R138+0x4], R64 ;  /* 0x000004408a007388 */ /* 0x000fe20000000400 */
[--C-:B-1----:R-:W-:Y:S01]  /*c530*/  FADD.FTZ R7, R0, R173.reuse ;  /* 0x000000ad00077221 */ /* 0x102fe20000010000 */
[----:B------:R-:W-:Y:S02]  /*c540*/  SHF.L.U32 R0, R3, 0x10, RZ ;  /* 0x0000001003007819 */ /* 0x000fe400000006ff */
[----:B------:R0:W-:Y:S02]  /*c550*/  STS.U16 [R138+0xe], R69 ;  /* 0x00000e458a007388 */ /* 0x0001e40000000400 */
[----:B------:R-:W-:Y:S01]  /*c560*/  FSETP.GTU.FTZ.AND P5, PT, R7, 20, PT ;  /* 0x41a000000700780b */ /* 0x000fe20003fbc000 */
[----:B------:R-:W-:Y:S01]  /*c570*/  FADD.FTZ R3, R0, R173 ;  /* 0x000000ad00037221 */ /* 0x000fe20000010000 */
[----:B------:R-:W-:Y:S04]  /*c580*/  STS.U16 [R138+0x8], R62 ;  /* 0x0000083e8a007388 */ /* 0x000fe80000000400 */
[----:B------:R1:W-:Y:S01]  /*c590*/  STS.U16 [R138+0xa], R8 ;  /* 0x00000a088a007388 */ /* 0x0003e20000000400 */
[----:B------:R-:W-:-:S02]  /*c5a0*/  FSETP.GTU.FTZ.AND P1, PT, R3, 20, PT ;  /* 0x41a000000300780b */ /* 0x000fc40003f3c000 */
[----:B0-----:R-:W-:Y:S01]  /*c5b0*/  PRMT R69, R52, 0x7632, R69 ;  /* 0x0000763234457816 */ /* 0x001fe20000000045 */
[----:B------:R-:W-:Y:S03]  /*c5c0*/  STS.U16 [R138+0xc], R60 ;  /* 0x00000c3c8a007388 */ /* 0x000fe60000000400 */
[----:B------:R-:W-:Y:S01]  /*c5d0*/  @!P5 FMUL.FTZ R0, R7, -1.4426950216293334961 ;  /* 0xbfb8aa3b0700d820 */ /* 0x000fe20000410000 */
[----:B------:R-:W-:Y:S01]  /*c5e0*/  STS.U16 [R138+0x10], R58 ;  /* 0x0000103a8a007388 */ /* 0x000fe20000000400 */
[----:B-1----:R-:W-:Y:S01]  /*c5f0*/  SHF.L.U32 R8, R5, 0x10, RZ ;  /* 0x0000001005087819 */ /* 0x002fe200000006ff */
[--C-:B------:R-:W-:Y:S02]  /*c600*/  FADD.FTZ R5, R6, R173.reuse ;  /* 0x000000ad06057221 */ /* 0x100fe40000010000 */
[----:B------:R-:W-:Y:S01]  /*c610*/  STS.U16 [R138+0x12], R9 ;  /* 0x000012098a007388 */ /* 0x000fe20000000400 */
[----:B------:R-:W0:Y:S01]  /*c620*/  @!P5 MUFU.EX2 R0, R0 ;  /* 0x000000000000d308 */ /* 0x000e220000000800 */
[----:B------:R-:W-:Y:S01]  /*c630*/  @!P1 FMUL.FTZ R3, R3, -1.4426950216293334961 ;  /* 0xbfb8aa3b03039820 */ /* 0x000fe20000410000 */
[----:B------:R-:W-:Y:S01]  /*c640*/  FADD.FTZ R8, R8, R173 ;  /* 0x000000ad08087221 */ /* 0x000fe20000010000 */
[----:B------:R-:W-:Y:S01]  /*c650*/  STS.U16 [R138+0x14], R56 ;  /* 0x000014388a007388 */ /* 0x000fe20000000400 */
[----:B------:R-:W-:Y:S01]  /*c660*/  @!P4 FMUL.FTZ R6, R4, -1.4426950216293334961 ;  /* 0xbfb8aa3b0406c820 */ /* 0x000fe20000410000 */
[C---:B------:R-:W-:Y:S01]  /*c670*/  FSETP.GTU.FTZ.AND P3, PT, R5.reuse, 20, PT ;  /* 0x41a000000500780b */ /* 0x040fe20003f7c000 */
[----:B----4-:R-:W-:Y:S01]  /*c680*/  @!P0 FADD.FTZ R4, R2, 1 ;  /* 0x3f80000002048421 */ /* 0x010fe20000010000 */
[----:B------:R1:W-:Y:S01]  /*c690*/  STS.U16 [R138+0x16], R10 ;  /* 0x0000160a8a007388 */ /* 0x0003e20000000400 */
[----:B------:R-:W-:Y:S01]  /*c6a0*/  FSETP.GTU.FTZ.AND P2, PT, R8, 20, PT ;  /* 0x41a000000800780b */ /* 0x000fe20003f5c000 */
[----:B------:R-:W2:Y:S02]  /*c6b0*/  @!P1 MUFU.EX2 R3, R3 ;  /* 0x0000000300039308 */ /* 0x000ea40000000800 */
[----:B------:R-:W-:Y:S04]  /*c6c0*/  STS.U16 [R138+0x18], R54 ;  /* 0x000018368a007388 */ /* 0x000fe80000000400 */
[----:B------:R-:W-:Y:S01]  /*c6d0*/  STS.U16 [R138+0x1a], R11 ;  /* 0x00001a0b8a007388 */ /* 0x000fe20000000400 */
[----:B0-----:R-:W-:Y:S01]  /*c6e0*/  @!P5 FADD.FTZ R0, R0, 1 ;  /* 0x3f8000000000d421 */ /* 0x001fe20000010000 */
[----:B------:R-:W0:Y:S02]  /*c6f0*/  @!P4 MUFU.EX2 R6, R6 ;  /* 0x000000060006c308 */ /* 0x000e240000000800 */
[----:B------:R-:W-:Y:S02]  /*c700*/  STS.U16 [R138+0x1c], R52 ;  /* 0x00001c348a007388 */ /* 0x000fe40000000400 */
[----:B------:R-:W-:Y:S01]  /*c710*/  @!P2 FMUL.FTZ R7, R8, -1.4426950216293334961 ;  /* 0xbfb8aa3b0807a820 */ /* 0x000fe20000410000 */
[----:B------:R-:W-:Y:S01]  /*c720*/  @!P3 FMUL.FTZ R8, R5, -1.4426950216293334961 ;  /* 0xbfb8aa3b0508b820 */ /* 0x000fe20000410000 */
[----:B------:R-:W-:Y:S01]  /*c730*/  STS.U16 [R138+0x1e], R69 ;  /* 0x00001e458a007388 */ /* 0x000fe20000000400 */
[----:B------:R-:W-:-:S03]  /*c740*/  NOP ;  /* 0x0000000000007918 */ /* 0x000fc60000000000 */
[----:B------:R-:W-:Y:S01]  /*c750*/  LDS.U16 R9, [R154] ;  /* 0x000000009a097984 */ /* 0x000fe20000000400 */
[----:B------:R-:W3:Y:S01]  /*c760*/  @!P5 MUFU.RCP R59, R0 ;  /* 0x00000000003bd308 */ /* 0x000ee20000001000 */
[----:B--2---:R-:W-:Y:S02]  /*c770*/  @!P1 FADD.FTZ R5, R3, 1 ;  /* 0x3f80000003059421 */ /* 0x004fe40000010000 */
[----:B------:R-:W-:Y:S01]  /*c780*/  LDS.U16 R11, [R153+0x40] ;  /* 0x00004000990b7984 */ /* 0x000fe20000000400 */
[----:B0-----:R-:W-:-:S03]  /*c790*/  @!P4 FADD.FTZ R6, R6, 1 ;  /* 0x3f8000000606c421 */ /* 0x001fc60000010000 */
[----:B------:R-:W-:Y:S01]  /*c7a0*/  LDS.U16 R13, [R152+0x80] ;  /* 0x00008000980d7984 */ /* 0x000fe20000000400 */
[----:B------:R-:W0:Y:S03]  /*c7b0*/  @!P2 MUFU.EX2 R7, R7 ;  /* 0x000000070007a308 */ /* 0x000e260000000800 */
[----:B------:R-:W-:Y:S04]  /*c7c0*/  LDS.U16 R15, [R151+0xc0] ;  /* 0x0000c000970f7984 */ /* 0x000fe80000000400 */
[----:B------:R-:W-:Y:S01]  /*c7d0*/  LDS.U16 R17, [R150+0x100] ;  /* 0x0001000096117984 */ /* 0x000fe20000000400 */
[----:B------:R-:W2:Y:S01]  /*c7e0*/  @!P3 MUFU.EX2 R8, R8 ;  /* 0x000000080008b308 */ /* 0x000ea20000000800 */
[----:B---3--:R-:W-:Y:S01]  /*c7f0*/  @!P5 FMUL.FTZ R46, R46, R59 ;  /* 0x0000003b2e2ed220 */ /* 0x008fe20000410000 */
[----:B------:R-:W-:Y:S01]  /*c800*/  IADD3 R2, P5, R116, UR6, RZ ;  /* 0x0000000674027c10 */ /* 0x000fe2000ffbe0ff */
[----:B------:R-:W-:Y:S01]  /*c810*/  LDS.U16 R19, [R149+0x140] ;  /* 0x0001400095137984 */ /* 0x000fe20000000400 */
[----:B------:R-:W-:-:S02]  /*c820*/  UIMAD UR6, UR30, UR36, URZ ;  /* 0x000000241e0672a4 */ /* 0x000fc4000f8e023f */
[----:B------:R-:W-:Y:S01]  /*c830*/  IADD3.X R3, R117, UR23, RZ, P5, !PT ;  /* 0x0000001775037c10 */ /* 0x000fe2000affe4ff */
[----:B------:R-:W-:Y:S01]  /*c840*/  LDS.U16 R21, [R148+0x180] ;  /* 0x0001800094157984 */ /* 0x000fe20000000400 */
[----:B-1----:R1:W3:Y:S01]  /*c850*/  @!P0 MUFU.RCP R10, R4 ;  /* 0x00000004000a8308 */ /* 0x0022e20000001000 */
[----:B------:R-:W-:Y:S01]  /*c860*/  UIMAD UR23, UR31, UR37, UR6 ;  /* 0x000000251f1772a4 */ /* 0x000fe2000f8e0206 */
[----:B0-----:R-:W-:Y:S01]  /*c870*/  @!P2 FADD.FTZ R0, R7, 1 ;  /* 0x3f8000000700a421 */ /* 0x001fe20000010000 */
[----:B------:R-:W-:Y:S02]  /*c880*/  LDS.U16 R23, [R147+0x1c0] ;  /* 0x0001c00093177984 */ /* 0x000fe40000000400 */
[----:B------:R-:W-:Y:S02]  /*c890*/  UIADD3 UR6, UR25, UR23, URZ ;  /* 0x0000001719067290 */ /* 0x000fe4000fffe03f */
[----:B------:R-:W-:Y:S01]  /*c8a0*/  LDS.U16 R25, [R146+0x200] ;  /* 0x0002000092197984 */ /* 0x000fe20000000400 */
[----:B------:R1:W0:Y:S03]  /*c8b0*/  @!P1 MUFU.RCP R61, R5 ;  /* 0x00000005003d9308 */ /* 0x0002260000001000 */
[----:B------:R-:W-:Y:S04]  /*c8c0*/  LDS.U16 R27, [R145+0x240] ;  /* 0x00024000911b7984 */ /* 0x000fe80000000400 */
[----:B------:R-:W-:Y:S01]  /*c8d0*/  LDS.U16 R29, [R144+0x280] ;  /* 0x00028000901d7984 */ /* 0x000fe20000000400 */
[----:B------:R1:W4:Y:S03]  /*c8e0*/  @!P4 MUFU.RCP R12, R6 ;  /* 0x00000006000cc308 */ /* 0x0003260000001000 */
[----:B------:R-:W-:Y:S04]  /*c8f0*/  LDS.U16 R31, [R143+0x2c0] ;  /* 0x0002c0008f1f7984 */ /* 0x000fe80000000400 */
[----:B------:R-:W-:Y:S04]  /*c900*/  LDS.U16 R33, [R142+0x300] ;  /* 0x000300008e217984 */ /* 0x000fe80000000400 */
[----:B------:R-:W-:Y:S04]  /*c910*/  LDS.U16 R35, [R141+0x340] ;  /* 0x000340008d237984 */ /* 0x000fe80000000400 */
[----:B------:R-:W-:Y:S04]  /*c920*/  LDS.U16 R53, [R140+0x380] ;  /* 0x000380008c357984 */ /* 0x000fe80000000400 */
[----:B------:R-:W-:Y:S04]  /*c930*/  LDS.U16 R55, [R139+0x3c0] ;  /* 0x0003c0008b377984 */ /* 0x000fe80000000400 */
[----:B------:R-:W-:Y:S01]  /*c940*/  @!P6 STS [UR20+0x420], R155 ;  /* 0x0004209bff00e988 */ /* 0x000fe20008000814 */
[----:B------:R-:W-:Y:S06]  /*c950*/  BAR.SYNC.DEFER_BLOCKING 0x0 ;  /* 0x0000000000007b1d */ /* 0x000fec0000010000 */
[----:B------:R-:W5:Y:S02]  /*c960*/  LDS R57, [UR20+0x420] ;  /* 0x00042014ff397984 */ /* 0x000f640008000800 */
[----:B-----5:R-:W-:-:S13]  /*c970*/  ISETP.GE.AND P5, PT, R116, R57, PT ;  /* 0x000000397400720c */ /* 0x020fda0003fa6270 */
[----:B01234-:R-:W-:Y:S05]  /*c980*/  @P5 BRA `(.L_x_7800) ;  /* 0x0000000000345947 */ /* 0x01ffea0003800000 */
        /* <DEDUP_REMOVED lines=13> */
.L_x_7800:
[----:B------:R-:W-:Y:S05]  /*ca60*/  BSYNC B0 ;  /* 0x0000000000007941 */ /* 0x000fea0003800000 */
.L_x_7799:
[----:B------:R-:W-:Y:S01]  /*ca70*/  ULDC.64 UR32, c[0x0][0x390] ;  /* 0x0000e40000207ab9 */ /* 0x000fe20000000a00 */
[----:B------:R-:W-:Y:S01]  /*ca80*/  UMOV UR25, UR6 ;  /* 0x0000000600197c82 */ /* 0x000fe20008000000 */
[----:B------:R-:W-:Y:S01]  /*ca90*/  UIMAD UR23, UR5, UR32, URZ ;  /* 0x00000020051772a4 */ /* 0x000fe2000f8e023f */
[----:B------:R-:W-:Y:S01]  /*caa0*/  @!P3 FADD.FTZ R8, R8, 1 ;  /* 0x3f8000000808b421 */ /* 0x000fe20000010000 */
[----:B------:R-:W-:Y:S01]  /*cab0*/  UIMAD.WIDE.U32 UR24, UR8, UR32, UR24 ;  /* 0x00000020081872a5 */ /* 0x000fe2000f8e0018 */
[----:B------:R-:W-:Y:S01]  /*cac0*/  @!P0 FMUL.FTZ R47, R47, R10 ;  /* 0x0000000a2f2f8220 */ /* 0x000fe20000410000 */
[----:B------:R-:W-:Y:S01]  /*cad0*/  UIMAD UR23, UR8, UR33, UR23 ;  /* 0x00000021081772a4 */ /* 0x000fe2000f8e0217 */
[----:B0-----:R0:W1:Y:S01]  /*cae0*/  @!P2 MUFU.RCP R7, R0 ;  /* 0x000000000007a308 */ /* 0x0010620000001000 */
[----:B------:R-:W-:Y:S01]  /*caf0*/  UIADD3 UR6, UP0, UR21, UR24, URZ ;  /* 0x0000001815067290 */ /* 0x000fe2000ff1e03f */
[----:B------:R-:W-:Y:S01]  /*cb00*/  @!P1 FMUL.FTZ R48, R48, R61 ;  /* 0x0000003d30309220 */ /* 0x000fe20000410000 */
[----:B------:R-:W-:Y:S01]  /*cb10*/  ULDC.64 UR32, c[0x0][0x3e0] ;  /* 0x0000f80000207ab9 */ /* 0x000fe20000000a00 */
[----:B------:R-:W-:Y:S01]  /*cb20*/  @!P4 FMUL.FTZ R49, R49, R12 ;  /* 0x0000000c3131c220 */ /* 0x000fe20000410000 */
[C---:B------:R-:W-:Y:S01]  /*cb30*/  LEA R4, P0, R116.reuse, UR32, 0x1 ;  /* 0x0000002074047c11 */ /* 0x040fe2000f8008ff */
[----:B------:R-:W-:Y:S01]  /*cb40*/  UIADD3.X UR24, UR22, UR23, UR25, UP0, !UPT ;  /* 0x0000001716187290 */ /* 0x000fe200087fe419 */
[----:B------:R-:W-:Y:S01]  /*cb50*/  MOV R5, UR6 ;  /* 0x0000000600057c02 */ /* 0x000fe20008000f00 */
[----:B------:R-:W2:Y:S01]  /*cb60*/  @!P3 MUFU.RCP R8, R8 ;  /* 0x000000080008b308 */ /* 0x000ea20000001000 */
[----:B0-----:R-:W-:Y:S01]  /*cb70*/  LEA.HI.X R0, R116, UR33, R117, 0x1, P0 ;  /* 0x0000002174007c11 */ /* 0x001fe200080f0c75 */
[----:B------:R-:W-:Y:S01]  /*cb80*/  BSSY B0, `(.L_x_7801) ;  /* 0x000007e000007945 */ /* 0x000fe20003800000 */
[----:B------:R-:W-:-:S02]  /*cb90*/  ISETP.GE.AND P4, PT, R182, R57, PT ;  /* 0x00000039b600720c */ /* 0x000fc40003f86270 */
[-C--:B------:R-:W-:Y:S02]  /*cba0*/  ISETP.GE.AND P0, PT, R180, R57.reuse, PT ;  /* 0x00000039b400720c */ /* 0x080fe40003f06270 */
[----:B------:R-:W-:Y:S02]  /*cbb0*/  ISETP.GE.AND P1, PT, R178, R57, PT ;  /* 0x00000039b200720c */ /* 0x000fe40003f26270 */
[C---:B------:R-:W-:Y:S01]  /*cbc0*/  LEA R4, P5, R5.reuse, R4, 0x1 ;  /* 0x0000000405047211 */ /* 0x040fe200078a08ff */
[----:B-1----:R-:W-:Y:S01]  /*cbd0*/  @!P2 FMUL.FTZ R50, R50, R7 ;  /* 0x000000073232a220 */ /* 0x002fe20000410000 */
[----:B------:R-:W-:Y:S01]  /*cbe0*/  MOV R6, UR24 ;  /* 0x0000001800067c02 */ /* 0x000fe20008000f00 */
[----:B------:R-:W-:Y:S01]  /*cbf0*/  UIMAD.WIDE.U32 UR24, UR31, UR28, URZ ;  /* 0x0000001c1f1872a5 */ /* 0x000fe2000f8e003f */
[-C--:B------:R-:W-:Y:S02]  /*cc00*/  ISETP.GE.AND P2, PT, R176, R57.reuse, PT ;  /* 0x00000039b000720c */ /* 0x080fe40003f46270 */
[----:B------:R-:W-:Y:S01]  /*cc10*/  LEA.HI.X R5, R5, R0, R6, 0x1, P5 ;  /* 0x0000000005057211 */ /* 0x000fe200028f0c06 */
[----:B------:R-:W-:Y:S01]  /*cc20*/  FADD.FTZ R0, R36, R169 ;  /* 0x000000a924007221 */ /* 0x000fe20000010000 */
[----:B--2---:R-:W-:Y:S01]  /*cc30*/  @!P3 FMUL.FTZ R51, R51, R8 ;  /* 0x000000083333b220 */ /* 0x004fe20000410000 */
[-C--:B------:R-:W-:Y:S01]  /*cc40*/  ISETP.GE.AND P3, PT, R174, R57.reuse, PT ;  /* 0x00000039ae00720c */ /* 0x080fe20003f66270 */
[----:B------:R-:W-:Y:S01]  /*cc50*/  UIADD3 UR6, UR25, UR29, URZ ;  /* 0x0000001d19067290 */ /* 0x000fe2000fffe03f */
[----:B------:R-:W-:Y:S01]  /*cc60*/  @!P4 STG.E.U16 desc[UR26][R4.64+-0x380], R13 ;  /* 0xfffc800d0400c986 */ /* 0x000fe2000c10151a */
        /* <DEDUP_REMOVED lines=22> */
[----:B------:R0:W-:Y:S01]  /*cdd0*/  @!P4 STG.E.U16 desc[UR26][R4.64+-0x200], R25 ;  /* 0xfffe00190400c986 */ /* 0x0001e2000c10151a */
[-C--:B------:R-:W-:Y:S02]  /*cde0*/  ISETP.GE.AND P4, PT, R158, R57.reuse, PT ;  /* 0x000000399e00720c */ /* 0x080fe40003f86270 */
[----:B------:R-:W-:Y:S01]  /*cdf0*/  F2FP.BF16.F32.PACK_AB R6, R47, R46 ;  /* 0x0000002e2f06723e */ /* 0x000fe200000010ff */
[----:B------:R-:W-:Y:S01]  /*ce00*/  @!P0 STG.E.U16 desc[UR26][R4.64+-0x1c0], R27 ;  /* 0xfffe401b04008986 */ /* 0x000fe2000c10151a */
[-C--:B------:R-:W-:Y:S02]  /*ce10*/  ISETP.GE.AND P0, PT, R184, R57.reuse, PT ;  /* 0x00000039b800720c */ /* 0x080fe40003f06270 */
[----:B------:R-:W-:Y:S01]  /*ce20*/  PRMT R7, R38, 0x7632, R7 ;  /* 0x0000763226077816 */ /* 0x000fe20000000007 */
        /* <DEDUP_REMOVED lines=9> */
[----:B------:R-:W-:-:S04]  /*cec0*/  IADD3 R0, P1, R116, -0x1e0, RZ ;  /* 0xfffffe2074007810 */ /* 0x000fc80007f3e0ff */
[----:B0-----:R-:W-:Y:S02]  /*ced0*/  IADD3.X R25, R117, -0x1, RZ, P1, !PT ;  /* 0xffffffff75197810 */ /* 0x001fe40000ffe4ff */
[----:B-1----:R-:W-:Y:S01]  /*cee0*/  F2FP.BF16.F32.PACK_AB R4, R43, R42 ;  /* 0x0000002a2b04723e */ /* 0x002fe200000010ff */
        /* <DEDUP_REMOVED lines=71> */
.L_x_7802:
[----:B------:R-:W-:Y:S05]  /*d360*/  BSYNC B0 ;  /* 0x0000000000007941 */ /* 0x000fea0003800000 */
.L_x_7801:
        /* <DEDUP_REMOVED lines=58> */
.L_x_7723:
        /* <DEDUP_REMOVED lines=28> */
.L_x_7805:
[----:B------:R-:W-:Y:S05]  /*d8d0*/  BSYNC B0 ;  /* 0x0000000000007941 */ /* 0x000fea0003800000 */
.L_x_7804:
        /* <DEDUP_REMOVED lines=31> */
.L_x_7807:
[----:B01----:R-:W0:Y:S02]  /*dad0*/  S2R R7, SR_TID.X ;  /* 0x0000000000077919 */ /* 0x003e240000002100 */
.L_x_7808:
[----:B------:R-:W-:Y:S05]  /*dae0*/  BSYNC B0 ;  /* 0x0000000000007941 */ /* 0x000fea0003800000 */
.L_x_7806:
        /* <DEDUP_REMOVED lines=15> */
.L_x_7809:
        /* <DEDUP_REMOVED lines=18> */
.L_x_7810:
        /* <DEDUP_REMOVED lines=16> */
.L_x_10991:


//--------------------- .text._Z25selective_scan_bwd_kernelI32Selective_Scan_bwd_kernel_traitsILi32ELi16ELb1ELb0ELb0ELb0ELb0EN3c108BFloat16EfEEv12SSMParamsBwd --------------------------
	.section	.text._Z25selective_scan_bwd_kernelI32Selective_Scan_bwd_kernel_traitsILi32ELi16ELb1ELb0ELb0ELb0ELb0EN3c108BFloat16EfEEv12SSMParamsBwd,"ax",@progbits
	.align	128
        .global         _Z25selective_scan_bwd_kernelI32Selective_Scan_bwd_kernel_traitsILi32ELi16ELb1ELb0ELb0ELb0ELb0EN3c108BFloat16EfEEv12SSMParamsBwd
        .type           _Z25selective_scan_bwd_kernelI32Selective_Scan_bwd_kernel_traitsILi32ELi16ELb1ELb0ELb0ELb0ELb0EN3c108BFloat16EfEEv12SSMParamsBwd,@function
        .size           _Z25selective_scan_bwd_kernelI32Selective_Scan_bwd_kernel_traitsILi32ELi16ELb1ELb0ELb0ELb0ELb0EN3c108BFloat16EfEEv12SSMParamsBwd,(.L_x_10992 - _Z25selective_scan_bwd_kernelI32Selective_Scan_bwd_kernel_traitsILi32ELi16ELb1ELb0ELb0ELb0ELb0EN3c108BFloat16EfEEv12SSMParamsBwd)
        .other          _Z25selective_scan_bwd_kernelI32Selective_Scan_bwd_kernel_traitsILi32ELi16ELb1ELb0ELb0ELb0ELb0EN3c108BFloat16EfEEv12SSMParamsBwd,@"STO_CUDA_ENTRY STV_DEFAULT"
_Z25selective_scan_bwd_kernelI32Selective_Scan_bwd_kernel_traitsILi32ELi16ELb1ELb0ELb0ELb0ELb0EN3c108BFloat16EfEEv12SSMParamsBwd:
.text._Z25selective_scan_bwd_kernelI32Selective_Scan_bwd_kernel_traitsILi32ELi16ELb1ELb0ELb0ELb0ELb0EN3c108BFloat16EfEEv12SSMParamsBwd:
        /* <DEDUP_REMOVED lines=93> */
[----:B------:R-:W-:Y:S01]  /*05d0*/  CS2R R32, SRZ ;  /* 0x0000000000207805 */ /* 0x000fe2000001ff00 */
[----:B------:R-:W2:Y:S01]  /*05e0*/  S2R R35, SR_LANEID ;  /* 0x0000000000237919 */ /* 0x000ea20000000000 */
[C---:B0-----:R-:W-:Y:S02]  /*05f0*/  SHF.L.U32 R0, R34.reuse, 0x1, RZ ;  /* 0x0000000122007819 */ /* 0x041fe400000006ff */
[----:B------:R-:W-:Y:S02]  /*0600*/  LOP3.LUT R151, R34, 0x1f, RZ, 0xc0, !PT ;  /* 0x0000001f22977812 */ /* 0x000fe400078ec0ff */
[----:B------:R-:W-:-:S04]  /*0610*/  LOP3.LUT R37, R0, 0xffffffc0, RZ, 0xc0, !PT ;  /* 0xffffffc000257812 */ /* 0x000fc800078ec0ff */
[----:B--2---:R-:W-:-:S07]  /*0620*/  LOP3.LUT R37, R37, 0x1f, R34, 0xf8, !PT ;  /* 0x0000001f25257812 */ /* 0x004fce00078ef822 */
.L_x_7818:
[----:B------:R-:W-:Y:S01]  /*0630*/  BAR.SYNC.DEFER_BLOCKING 0x0 ;  /* 0x0000000000007b1d */ /* 0x000fe20000010000 */
[----:B0-----:R-:W-:-:S07]  /*0640*/  IMAD.WIDE R2, R37, 0x10, R38 ;  /* 0x0000001025027825 */ /* 0x001fce00078e0226 */
[----:B------:R-:W0:Y:S01]  /*0650*/  S2UR UR5, SR_CgaCtaId ;  /* 0x00000000000579c3 */ /* 0x000e220000008800 */
[----:B------:R-:W-:Y:S01]  /*0660*/  UMOV UR4, 0x400 ;  /* 0x0000040000047882 */ /* 0x000fe20000000000 */
[----:B------:R-:W-:-:S06]  /*0670*/  IMAD.WIDE R26, R37, 0x10, R40 ;  /* 0x00000010251a7825 */ /* 0x000fcc00078e0228 */
[----:B------:R-:W2:Y:S01]  /*0680*/  LDC R108, c[0x0][0x21c] ;  /* 0x00008700ff6c7b82 */ /* 0x000ea20000000800 */
[----:B------:R-:W3:Y:S04]  /*0690*/  LDG.E.128 R12, desc[UR14][R2.64] ;  /* 0x0000000e020c7981 */ /* 0x000ee8000c1e1d00 */
[----:B------:R-:W4:Y:S01]  /*06a0*/  LDG.E.128 R16, desc[UR14][R2.64+0x200] ;  /* 0x0002000e02107981 */ /* 0x000f22000c1e1d00 */
[----:B0-----:R-:W-:-:S06]  /*06b0*/  ULEA UR4, UR5, UR4, 0x18 ;  /* 0x0000000405047291 */ /* 0x001fcc000f8ec03f */
[----:B------:R-:W-:-:S04]  /*06c0*/  MOV R44, UR4 ;  /* 0x00000004002c7c02 */ /* 0x000fc80008000f00 */
[CC--:B------:R-:W-:Y:S02]  /*06d0*/  LEA R45, R35.reuse, R44.reuse, 0x4 ;  /* 0x0000002c232d7211 */ /* 0x0c0fe400078e20ff */
[----:B------:R-:W-:-:S03]  /*06e0*/  LEA R46, R35, R44, 0x5 ;  /* 0x0000002c232e7211 */ /* 0x000fc600078e28ff */
[----:B---3--:R-:W-:Y:S04]  /*06f0*/  STS.128 [R45], R12 ;  /* 0x0000000c2d007388 */ /* 0x008fe80000000c00 */
[----:B----4-:R-:W-:Y:S01]  /*0700*/  STS.128 [R45+0x200], R16 ;  /* 0x000200102d007388 */ /* 0x010fe20000000c00 */
[----:B------:R-:W-:-:S03]  /*0710*/  NOP ;  /* 0x0000000000007918 */ /* 0x000fc60000000000 */
[----:B------:R-:W0:Y:S04]  /*0720*/  LDS.128 R8, [R46] ;  /* 0x000000002e087984 */ /* 0x000e280000000c00 */
[----:B------:R-:W3:Y:S01]  /*0730*/  LDS.128 R4, [R46+0x10] ;  /* 0x000010002e047984 */ /* 0x000ee20000000c00 */
[----:B------:R-:W-:Y:S06]  /*0740*/  BAR.SYNC.DEFER_BLOCKING 0x0 ;  /* 0x0000000000007b1d */ /* 0x000fec0000010000 */
[----:B------:R-:W4:Y:S04]  /*0750*/  LDG.E.128 R48, desc[UR14][R26.64] ;  /* 0x0000000e1a307981 */ /* 0x000f28000c1e1d00 */
[----:B------:R-:W2:Y:S01]  /*0760*/  LDG.E.128 R52, desc[UR14][R26.64+0x200] ;  /* 0x0002000e1a347981 */ /* 0x000ea2000c1e1d00 */
[----:B------:R-:W-:-:S03]  /*0770*/  IMAD.WIDE R2, R37, 0x10, R42 ;  /* 0x0000001025027825 */ /* 0x000fc600078e022a */
[----:B----4-:R-:W-:Y:S04]  /*0780*/  STS.128 [R45], R48 ;  /* 0x000000302d007388 */ /* 0x010fe80000000c00 */
[----:B--2---:R-:W-:Y:S01]  /*0790*/  STS.128 [R45+0x200], R52 ;  /* 0x000200342d007388 */ /* 0x004fe20000000c00 */
[----:B------:R-:W-:-:S03]  /*07a0*/  NOP ;  /* 0x0000000000007918 */ /* 0x000fc60000000000 */
[----:B------:R-:W-:Y:S04]  /*07b0*/  LDS.128 R16, [R46] ;  /* 0x000000002e107984 */ /* 0x000fe80000000c00 */
[----:B------:R-:W-:Y:S01]  /*07c0*/  LDS.128 R12, [R46+0x10] ;  /* 0x000010002e0c7984 */ /* 0x000fe20000000c00 */
[----:B------:R-:W-:Y:S06]  /*07d0*/  BAR.SYNC.DEFER_BLOCKING 0x0 ;  /* 0x0000000000007b1d */ /* 0x000fec0000010000 */
[----:B------:R-:W2:Y:S04]  /*07e0*/  LDG.E.128 R56, desc[UR14][R2.64] ;  /* 0x0000000e02387981 */ /* 0x000ea8000c1e1d00 */
[----:B------:R-:W4:Y:S01]  /*07f0*/  LDG.E.128 R60, desc[UR14][R2.64+0x200] ;  /* 0x0002000e023c7981 */ /* 0x000f22000c1e1d00 */
[C---:B0-----:R-:W-:Y:S01]  /*0800*/  PRMT R153, R8.reuse, 0x7632, R153 ;  /* 0x0000763208997816 */ /* 0x041fe20000000099 */
[----:B------:R-:W-:Y:S01]  /*0810*/  HFMA2.MMA R104, -RZ, RZ, 0, 0 ;  /* 0x00000000ff687435 */ /* 0x000fe200000001ff */
[----:B------:R-:W-:Y:S01]  /*0820*/  SHF.L.U32 R120, R8, 0x10, RZ ;  /* 0x0000001008787819 */ /* 0x000fe200000006ff */
[----:B------:R-:W-:Y:S01]  /*0830*/  HFMA2.MMA R102, -RZ, RZ, 0, 0 ;  /* 0x00000000ff667435 */ /* 0x000fe200000001ff */
[----:B------:R-:W-:Y:S01]  /*0840*/  SHF.L.U32 R127, R153, 0x10, RZ ;  /* 0x00000010997f7819 */ /* 0x000fe200000006ff */
[----:B------:R-:W-:Y:S01]  /*0850*/  HFMA2.MMA R100, -RZ, RZ, 0, 0 ;  /* 0x00000000ff647435 */ /* 0x000fe200000001ff */
[C---:B------:R-:W-:Y:S01]  /*0860*/  SHF.L.U32 R122, R9.reuse, 0x10, RZ ;  /* 0x00000010097a7819 */ /* 0x040fe200000006ff */
[----:B------:R-:W-:Y:S01]  /*0870*/  HFMA2.MMA R69, -RZ, RZ, 0, 0 ;  /* 0x00000000ff457435 */ /* 0x000fe200000001ff */
        /* <DEDUP_REMOVED lines=18> */
[----:B------:R-:W-:Y:S02]  /*09a0*/  ISETP.GE.AND P0, PT, R108, 0x1, PT ;  /* 0x000000016c00780c */ /* 0x000fe40003f06270 */
[----:B------:R-:W-:Y:S02]  /*09b0*/  SHF.L.U32 R103, R165, 0x10, RZ ;  /* 0x00000010a5677819 */ /* 0x000fe400000006ff */
[C---:B------:R-:W-:Y:S02]  /*09c0*/  SHF.L.U32 R89, R7.reuse, 0x10, RZ ;  /* 0x0000001007597819 */ /* 0x040fe400000006ff */
[----:B------:R-:W-:Y:S02]  /*09d0*/  PRMT R167, R7, 0x7632, R167 ;  /* 0x0000763207a77816 */ /* 0x000fe400000000a7 */
[----:B------:R-:W-:-:S02]  /*09e0*/  MOV R94, RZ ;  /* 0x000000ff005e7202 */ /* 0x000fc40000000f00 */
[----:B------:R-:W-:Y:S02]  /*09f0*/  SHF.L.U32 R87, R167, 0x10, RZ ;  /* 0x00000010a7577819 */ /* 0x000fe400000006ff */
[----:B------:R-:W-:Y:S02]  /*0a00*/  MOV R98, RZ ;  /* 0x000000ff00627202 */ /* 0x000fe40000000f00 */
[----:B------:R-:W-:Y:S02]  /*0a10*/  MOV R75, RZ ;  /* 0x000000ff004b7202 */ /* 0x000fe40000000f00 */
[----:B------:R-:W-:Y:S02]  /*0a20*/  MOV R73, RZ ;  /* 0x000000ff00497202 */ /* 0x000fe40000000f00 */
[----:B------:R-:W-:Y:S02]  /*0a30*/  MOV R106, RZ ;  /* 0x000000ff006a7202 */ /* 0x000fe40000000f00 */
[----:B------:R-:W-:-:S02]  /*0a40*/  MOV R71, RZ ;  /* 0x000000ff00477202 */ /* 0x000fc40000000f00 */
[----:B------:R-:W-:Y:S01]  /*0a50*/  MOV R79, RZ ;  /* 0x000000ff004f7202 */ /* 0x000fe20000000f00 */
[----:B--2---:R-:W-:Y:S04]  /*0a60*/  STS.128 [R45], R56 ;  /* 0x000000382d007388 */ /* 0x004fe80000000c00 */
[----:B----4-:R0:W-:Y:S01]  /*0a70*/  STS.128 [R45+0x200], R60 ;  /* 0x0002003c2d007388 */ /* 0x0101e20000000c00 */
[----:B------:R-:W-:-:S03]  /*0a80*/  NOP ;  /* 0x0000000000007918 */ /* 0x000fc60000000000 */
[----:B------:R-:W2:Y:S04]  /*0a90*/  LDS.128 R48, [R46] ;  /* 0x000000002e307984 */ /* 0x000ea80000000c00 */
[----:B------:R-:W3:Y:S01]  /*0aa0*/  LDS.128 R64, [R46+0x10] ;  /* 0x000010002e407984 */ /* 0x000ee20000000c00 */
[----:B0-----:R-:W-:Y:S01]  /*0ab0*/  HFMA2.MMA R63, -RZ, RZ, 0, 0 ;  /* 0x00000000ff3f7435 */ /* 0x001fe200000001ff */
[C---:B--2---:R-:W-:Y:S02]  /*0ac0*/  PRMT R26, R48.reuse, 0x7632, R26 ;  /* 0x00007632301a7816 */ /* 0x044fe4000000001a */
[----:B------:R-:W-:Y:S02]  /*0ad0*/  SHF.L.U32 R0, R48, 0x10, RZ ;  /* 0x0000001030007819 */ /* 0x000fe400000006ff */
[----:B------:R-:W-:-:S02]  /*0ae0*/  SHF.L.U32 R62, R26, 0x10, RZ ;  /* 0x000000101a3e7819 */ /* 0x000fc400000006ff */
[C---:B------:R-:W-:Y:S01]  /*0af0*/  PRMT R27, R49.reuse, 0x7632, R27 ;  /* 0x00007632311b7816 */ /* 0x040fe2000000001b */
[----:B------:R-:W-:Y:S01]  /*0b00*/  FFMA.FTZ R33, R0, R120, R33 ;  /* 0x0000007800217223 */ /* 0x000fe20000010021 */
[----:B------:R-:W-:Y:S01]  /*0b10*/  SHF.L.U32 R48, R49, 0x10, RZ ;  /* 0x0000001031307819 */ /* 0x000fe200000006ff */
[----:B-----5:R-:W-:Y:S01]  /*0b20*/  FMUL.FTZ R78, R62, R31 ;  /* 0x0000001f3e4e7220 */ /* 0x020fe20000410000 */
[----:B---3--:R-:W-:Y:S01]  /*0b30*/  PRMT R70, R64, 0x7632, R70 ;  /* 0x0000763240467816 */ /* 0x008fe20000000046 */
[----:B------:R-:W-:Y:S01]  /*0b40*/  FFMA.FTZ R33, R62, R127, R33 ;  /* 0x0000007f3e217223 */ /* 0x000fe20000010021 */
[----:B------:R-:W-:Y:S01]  /*0b50*/  SHF.L.U32 R54, R64, 0x10, RZ ;  /* 0x0000001040367819 */ /* 0x000fe200000006ff */
[CC--:B------:R-:W-:Y:S01]  /*0b60*/  FMUL.FTZ R49, R48.reuse, R31.reuse ;  /* 0x0000001f30317220 */ /* 0x0c0fe20000410000 */
[----:B------:R-:W-:Y:S01]  /*0b70*/  SHF.L.U32 R64, R27, 0x10, RZ ;  /* 0x000000101b407819 */ /* 0x000fe200000006ff */
[----:B------:R-:W-:Y:S01]  /*0b80*/  FFMA.FTZ R33, R48, R122, R33 ;  /* 0x0000007a30217223 */ /* 0x000fe20000010021 */
[----:B------:R-:W-:Y:S01]  /*0b90*/  PRMT R47, R50, 0x7632, R47 ;  /* 0x00007632322f7816 */ /* 0x000fe2000000002f */
[----:B------:R-:W-:Y:S01]  /*0ba0*/  FMUL.FTZ R55, R54, R31 ;  /* 0x0000001f36377220 */ /* 0x000fe20000410000 */
        /* <DEDUP_REMOVED lines=8> */
[C---:B------:R-:W-:Y:S01]  /*0c30*/  PRMT R68, R51.reuse, 0x7632, R68 ;  /* 0x0000763233447816 */ /* 0x040fe20000000044 */
[----:B------:R-:W-:Y:S01]  /*0c40*/  FMUL.FTZ R59, R58, R31 ;  /* 0x0000001f3a3b7220 */ /* 0x000fe20000410000 */
[----:B------:R-:W-:Y:S01]  /*0c50*/  SHF.L.U32 R52, R51, 0x10, RZ ;  /* 0x0000001033347819 */ /* 0x000fe200000006ff */
[----:B------:R-:W-:Y:S01]  /*0c60*/  FFMA.FTZ R33, R66, R123, R33 ;  /* 0x0000007b42217223 */ /* 0x000fe20000010021 */
[----:B------:R-:W-:Y:S01]  /*0c70*/  SHF.L.U32 R68, R68, 0x10, RZ ;  /* 0x0000001044447819 */ /* 0x000fe200000006ff */
[----:B------:R-:W-:Y:S01]  /*0c80*/  FMUL.FTZ R51, R50, R31 ;  /* 0x0000001f32337220 */ /* 0x000fe20000410000 */
[----:B------:R-:W-:Y:S01]  /*0c90*/  SHF.L.U32 R70, R70, 0x10, RZ ;  /* 0x0000001046467819 */ /* 0x000fe200000006ff */
[C---:B------:R-:W-:Y:S01]  /*0ca0*/  FFMA.FTZ R33, R52.reuse, R119, R33 ;  /* 0x0000007734217223 */ /* 0x040fe20000010021 */
[C---:B------:R-:W-:Y:S01]  /*0cb0*/  PRMT R72, R65.reuse, 0x7632, R72 ;  /* 0x0000763241487816 */ /* 0x040fe20000000048 */
[----:B------:R-:W-:Y:S01]  /*0cc0*/  FMUL.FTZ R53, R52, R31 ;  /* 0x0000001f34357220 */ /* 0x000fe20000410000 */
[----:B------:R-:W-:Y:S01]  /*0cd0*/  SHF.L.U32 R56, R65, 0x10, RZ ;  /* 0x0000001041387819 */ /* 0x000fe200000006ff */
[----:B------:R-:W-:Y:S01]  /*0ce0*/  FFMA.FTZ R33, R68, R117, R33 ;  /* 0x0000007544217223 */ /* 0x000fe20000010021 */
[----:B------:R-:W-:Y:S01]  /*0cf0*/  SHF.L.U32 R72, R72, 0x10, RZ ;  /* 0x0000001048487819 */ /* 0x000fe200000006ff */
[----:B------:R-:W-:Y:S01]  /*0d00*/  FMUL.FTZ R82, R66, R31 ;  /* 0x0000001f42527220 */ /* 0x000fe20000410000 */
[----:B------:R-:W-:Y:S01]  /*0d10*/  SHF.L.U32 R74, R74, 0x10, RZ ;  /* 0x000000104a4a7819 */ /* 0x000fe200000006ff */
[----:B------:R-:W-:Y:S01]  /*0d20*/  FFMA.FTZ R33, R54, R113, R33 ;  /* 0x0000007136217223 */ /* 0x000fe20000010021 */
[C---:B------:R-:W-:Y:S01]  /*0d30*/  PRMT R76, R67.reuse, 0x7632, R76 ;  /* 0x00007632434c7816 */ /* 0x040fe2000000004c */
[----:B------:R-:W-:Y:S01]  /*0d40*/  FMUL.FTZ R57, R56, R31 ;  /* 0x0000001f38397220 */ /* 0x000fe20000410000 */
[----:B------:R-:W-:Y:S01]  /*0d50*/  SHF.L.U32 R60, R67, 0x10, RZ ;  /* 0x00000010433c7819 */ /* 0x000fe200000006ff */
[----:B------:R-:W-:Y:S01]  /*0d60*/  FFMA.FTZ R33, R70, R115, R33 ;  /* 0x0000007346217223 */ /* 0x000fe20000010021 */
[----:B------:R-:W-:Y:S01]  /*0d70*/  SHF.L.U32 R76, R76, 0x10, RZ ;  /* 0x000000104c4c7819 */ /* 0x000fe200000006ff */
[----:B------:R-:W-:Y:S01]  /*0d80*/  HFMA2.MMA R67, -RZ, RZ, 0, 0 ;  /* 0x00000000ff437435 */ /* 0x000fe200000001ff */
[----:B------:R-:W-:Y:S01]  /*0d90*/  MOV R65, RZ ;  /* 0x000000ff00417202 */ /* 0x000fe20000000f00 */
[----:B------:R-:W-:Y:S01]  /*0da0*/  FFMA.FTZ R33, R56, R107, R33 ;  /* 0x0000006b38217223 */ /* 0x000fe20000010021 */
[-C--:B------:R-:W-:Y:S01]  /*0db0*/  FMUL.FTZ R61, R60, R31.reuse ;  /* 0x0000001f3c3d7220 */ /* 0x080fe20000410000 */
[-C--:B------:R-:W-:Y:S01]  /*0dc0*/  FMUL.FTZ R84, R68, R31.reuse ;  /* 0x0000001f44547220 */ /* 0x080fe20000410000 */
[----:B------:R-:W-:Y:S01]  /*0dd0*/  FMUL.FTZ R86, R70, R31 ;  /* 0x0000001f46567220 */ /* 0x000fe20000410000 */
[C---:B------:R-:W-:Y:S01]  /*0de0*/  FFMA.FTZ R33, R72.reuse, R105, R33 ;  /* 0x0000006948217223 */ /* 0x040fe20000010021 */
[-C--:B------:R-:W-:Y:S01]  /*0df0*/  FMUL.FTZ R88, R72, R31.reuse ;  /* 0x0000001f48587220 */ /* 0x080fe20000410000 */
[-C--:B------:R-:W-:Y:S01]  /*0e00*/  FMUL.FTZ R90, R74, R31.reuse ;  /* 0x0000001f4a5a7220 */ /* 0x080fe20000410000 */
[----:B------:R-:W-:Y:S01]  /*0e10*/  FMUL.FTZ R92, R76, R31 ;  /* 0x0000001f4c5c7220 */ /* 0x000fe20000410000 */
[----:B------:R-:W-:-:S04]  /*0e20*/  FFMA.FTZ R33, R58, R101, R33 ;  /* 0x000000653a217223 */ /* 0x000fc80000010021 */
        /* <DEDUP_REMOVED lines=16> */
[----:B------:R-:W-:Y:S01]  /*0f30*/  IMAD.WIDE.U32 R110, R28, UR4, RZ ;  /* 0x000000041c6e7c25 */ /* 0x000fe2000f8e00ff */
[----:B------:R-:W-:-:S03]  /*0f40*/  PRMT R126, R12, 0x7632, R126 ;  /* 0x000076320c7e7816 */ /* 0x000fc6000000007e */
[----:B------:R-:W-:Y:S01]  /*0f50*/  FADD.FTZ R99, R99, R30 ;  /* 0x0000001e63637221 */ /* 0x000fe20000010000 */
[----:B------:R-:W-:Y:S01]  /*0f60*/  SHF.L.U32 R135, R12, 0x10, RZ ;  /* 0x000000100c877819 */ /* 0x000fe200000006ff */
[----:B------:R-:W-:Y:S01]  /*0f70*/  IMAD R69, R29, UR8, RZ ;  /* 0x000000081d457c24 */ /* 0x000fe2000f8e02ff */
[C---:B------:R-:W-:Y:S01]  /*0f80*/  PRMT R128, R13.reuse, 0x7632, R128 ;  /* 0x000076320d807816 */ /* 0x040fe20000000080 */
[----:B------:R-:W3:Y:S01]  /*0f90*/  LDC R91, c[0x0][0x224] ;  /* 0x00008900ff5b7b82 */ /* 0x000ee20000000800 */
[----:B------:R-:W-:Y:S01]  /*0fa0*/  SHF.L.U32 R137, R13, 0x10, RZ ;  /* 0x000000100d897819 */ /* 0x000fe200000006ff */
[----:B------:R-:W-:Y:S01]  /*0fb0*/  IMAD R69, R28, UR9, R69 ;  /* 0x000000091c457c24 */ /* 0x000fe2000f8e0245 */
[----:B-1----:R-:W-:Y:S01]  /*0fc0*/  IADD3 R18, R36, -0x1, RZ ;  /* 0xffffffff24127810 */ /* 0x002fe20007ffe0ff */
[----:B------:R-:W-:Y:S01]  /*0fd0*/  FADD.FTZ R116, R131, R30 ;  /* 0x0000001e83747221 */ /* 0x000fe20000010000 */
[C---:B------:R-:W-:Y:S02]  /*0fe0*/  PRMT R124, R19.reuse, 0x7632, R124 ;  /* 0x00007632137c7816 */ /* 0x040fe4000000007c */
[----:B------:R-:W-:Y:S01]  /*0ff0*/  SHF.L.U32 R133, R19, 0x10, RZ ;  /* 0x0000001013857819 */ /* 0x000fe200000006ff */
[----:B------:R-:W1:Y:S01]  /*1000*/  LDC.64 R12, c[0x0][0x2d8] ;  /* 0x0000b600ff0c7b82 */ /* 0x000e620000000a00 */
[----:B------:R-:W-:-:S02]  /*1010*/  LEA.HI R19, R18, R18, RZ, 0x1 ;  /* 0x0000001212137211 */ /* 0x000fc400078f08ff */
[----:B------:R-:W-:Y:S02]  /*1020*/  PRMT R132, R15, 0x7632, R132 ;  /* 0x000076320f847816 */ /* 0x000fe40000000084 */
[----:B------:R-:W-:Y:S02]  /*1030*/  LOP3.LUT R19, R19, 0xfffffe, RZ, 0xc0, !PT ;  /* 0x00fffffe13137812 */ /* 0x000fe400078ec0ff */
[----:B------:R-:W-:Y:S01]  /*1040*/  SHF.L.U32 R141, R15, 0x10, RZ ;  /* 0x000000100f8d7819 */ /* 0x000fe200000006ff */
[C---:B------:R-:W-:Y:S01]  /*1050*/  IMAD R15, R29.reuse, UR4, RZ ;  /* 0x000000041d0f7c24 */ /* 0x040fe2000f8e02ff */
[----:B------:R-:W-:Y:S01]  /*1060*/  IADD3 R148, R18, -R19, RZ ;  /* 0x8000001312947210 */ /* 0x000fe20007ffe0ff */
[----:B------:R-:W-:Y:S01]  /*1070*/  IMAD R19, R29, UR6, RZ ;  /* 0x000000061d137c24 */ /* 0x000fe2000f8e02ff */
[----:B------:R-:W-:Y:S01]  /*1080*/  PRMT R130, R14, 0x7632, R130 ;  /* 0x000076320e827816 */ /* 0x000fe20000000082 */
[----:B------:R-:W-:Y:S01]  /*1090*/  IMAD R65, R28, UR5, R15 ;  /* 0x000000051c417c24 */ /* 0x000fe2000f8e020f */
[----:B------:R-:W-:Y:S01]  /*10a0*/  SHF.L.U32 R139, R14, 0x10, RZ ;  /* 0x000000100e8b7819 */ /* 0x000fe200000006ff */
[----:B------:R-:W-:Y:S01]  /*10b0*/  IMAD R67, R28, UR7, R19 ;  /* 0x000000071c437c24 */ /* 0x000fe2000f8e0213 */
[----:B--2---:R-:W-:Y:S01]  /*10c0*/  LEA R81, P0, R110, R16, 0x2 ;  /* 0x000000106e517211 */ /* 0x004fe200078010ff */
[----:B------:R-:W-:Y:S01]  /*10d0*/  IMAD.WIDE.U32 R18, R28, UR8, RZ ;  /* 0x000000081c127c25 */ /* 0x000fe2000f8e00ff */
[----:B------:R-:W2:Y:S01]  /*10e0*/  LDC R169, c[0x0][0x21c] ;  /* 0x00008700ffa97b82 */ /* 0x000ea20000000800 */
[----:B------:R-:W-:Y:S01]  /*10f0*/  IADD3 R63, R36, -0x2, RZ ;  /* 0xfffffffe243f7810 */ /* 0x000fe20007ffe0ff */
[----:B------:R-:W-:Y:S01]  /*1100*/  UMOV UR4, URZ ;  /* 0x0000003f00047c82 */ /* 0x000fe20008000000 */
[----:B------:R-:W-:Y:S01]  /*1110*/  IMAD.WIDE.U32 R14, R28, UR6, RZ ;  /* 0x000000061c0e7c25 */ /* 0x000fe2000f8e00ff */
[----:B0-----:R-:W-:Y:S01]  /*1120*/  LEA R83, P2, R18, R2, 0x2 ;  /* 0x0000000212537211 */ /* 0x001fe200078410ff */
[----:B------:R-:W-:Y:S01]  /*1130*/  ULDC UR5, c[0x0][0x224] ;  /* 0x0000890000057ab9 */ /* 0x000fe20000000800 */
[----:B------:R-:W-:Y:S01]  /*1140*/  IADD3 R2, R111, R65, RZ ;  /* 0x000000416f027210 */ /* 0x000fe20007ffe0ff */
[----:B------:R-:W-:Y:S01]  /*1150*/  FADD.FTZ R111, R129, R30 ;  /* 0x0000001e816f7221 */ /* 0x000fe20000010000 */
[----:B-1----:R-:W-:Y:S01]  /*1160*/  LEA R85, P1, R14, R12, 0x2 ;  /* 0x0000000c0e557211 */ /* 0x002fe200078210ff */
[----:B------:R-:W-:Y:S01]  /*1170*/  IMAD R63, R63, R108, RZ ;  /* 0x0000006c3f3f7224 */ /* 0x000fe200078e02ff */
[----:B------:R-:W-:-:S02]  /*1180*/  IADD3 R112, R15, R67, RZ ;  /* 0x000000430f707210 */ /* 0x000fc40007ffe0ff */
[----:B------:R-:W-:Y:S01]  /*1190*/  LEA.HI.X R110, R110, R17, R2, 0x2, P0 ;  /* 0x000000116e6e7211 */ /* 0x000fe200000f1402 */
[----:B------:R-:W-:Y:S01]  /*11a0*/  IMAD.WIDE R108, R63, 0x8, R24 ;  /* 0x000000083f6c7825 */ /* 0x000fe200078e0218 */
[----:B------:R-:W-:Y:S01]  /*11b0*/  LEA.HI.X R112, R14, R13, R112, 0x2, P1 ;  /* 0x0000000d0e707211 */ /* 0x000fe200008f1470 */
[----:B------:R-:W0:Y:S01]  /*11c0*/  LDC.64 R16, c[0x0][0x270] ;  /* 0x00009c00ff107b82 */ /* 0x000e220000000a00 */
[----:B------:R-:W-:Y:S02]  /*11d0*/  IADD3 R114, R19, R69, RZ ;  /* 0x0000004513727210 */ /* 0x000fe40007ffe0ff */
[----:B------:R-:W-:Y:S01]  /*11e0*/  SHF.L.U32 R19, R118, 0x10, RZ ;  /* 0x0000001076137819 */ /* 0x000fe200000006ff */
[--C-:B------:R-:W-:Y:S01]  /*11f0*/  FADD.FTZ R118, R133, R30.reuse ;  /* 0x0000001e85767221 */ /* 0x100fe20000010000 */
[----:B------:R-:W-:Y:S01]  /*1200*/  SHF.L.U32 R129, R124, 0x10, RZ ;  /* 0x000000107c817819 */ /* 0x000fe200000006ff */
[----:B------:R-:W-:Y:S01]  /*1210*/  FADD.FTZ R124, R135, R30 ;  /* 0x0000001e877c7221 */ /* 0x000fe20000010000 */
[----:B------:R-:W-:Y:S01]  /*1220*/  SHF.L.U32 R131, R126, 0x10, RZ ;  /* 0x000000107e837819 */ /* 0x000fe200000006ff */
[----:B------:R-:W1:Y:S01]  /*1230*/  LDC.64 R14, c[0x0][0x250] ;  /* 0x00009400ff0e7b82 */ /* 0x000e620000000a00 */
[----:B------:R-:W-:Y:S01]  /*1240*/  LEA.HI.X R114, R18, R3, R114, 0x2, P2 ;  /* 0x0000000312727211 */ /* 0x000fe200010f1472 */
[--C-:B------:R-:W-:Y:S01]  /*1250*/  FADD.FTZ R126, R137, R30.reuse ;  /* 0x0000001e897e7221 */ /* 0x100fe20000010000 */
[----:B------:R-:W-:Y:S01]  /*1260*/  SHF.L.U32 R3, R26, 0x10, RZ ;  /* 0x000000101a037819 */ /* 0x000fe200000006ff */
[--C-:B------:R-:W-:Y:S01]  /*1270*/  FADD.FTZ R136, R19, R30.reuse ;  /* 0x0000001e13887221 */ /* 0x100fe20000010000 */
[----:B------:R-:W-:Y:S01]  /*1280*/  SHF.L.U32 R27, R27, 0x10, RZ ;  /* 0x000000101b1b7819 */ /* 0x000fe200000006ff */
[--C-:B------:R-:W-:Y:S01]  /*1290*/  FADD.FTZ R138, R129, R30.reuse ;  /* 0x0000001e818a7221 */ /* 0x100fe20000010000 */
[----:B------:R-:W-:Y:S01]  /*12a0*/  SHF.L.U32 R133, R128, 0x10, RZ ;  /* 0x0000001080857819 */ /* 0x000fe200000006ff */
[----:B------:R-:W4:Y:S01]  /*12b0*/  LDC.64 R12, c[0x0][0x238] ;  /* 0x00008e00ff0c7b82 */ /* 0x000f220000000a00 */
[----:B------:R-:W-:Y:S01]  /*12c0*/  SHF.L.U32 R135, R130, 0x10, RZ ;  /* 0x0000001082877819 */ /* 0x000fe200000006ff */
[--C-:B------:R-:W-:Y:S01]  /*12d0*/  FADD.FTZ R128, R139, R30.reuse ;  /* 0x0000001e8b807221 */ /* 0x100fe20000010000 */
[----:B------:R-:W-:Y:S01]  /*12e0*/  SHF.L.U32 R137, R132, 0x10, RZ ;  /* 0x0000001084897819 */ /* 0x000fe200000006ff */
[--C-:B------:R-:W-:Y:S01]  /*12f0*/  FADD.FTZ R130, R141, R30.reuse ;  /* 0x0000001e8d827221 */ /* 0x100fe20000010000 */
[C---:B------:R-:W-:Y:S01]  /*1300*/  ISETP.NE.AND P1, PT, R34.reuse, RZ, PT ;  /* 0x000000ff2200720c */ /* 0x040fe20003f25270 */
        /* <DEDUP_REMOVED lines=9> */
[----:B------:R-:W-:Y:S01]  /*13a0*/  MOV R94, RZ ;  /* 0x000000ff005e7202 */ /* 0x000fe20000000f00 */
[----:B------:R-:W-:Y:S01]  /*13b0*/  FADD.FTZ R146, R137, R30 ;  /* 0x0000001e89927221 */ /* 0x000fe20000010000 */
        /* <DEDUP_REMOVED lines=15> */
[----:B0-----:R-:W-:Y:S02]  /*14b0*/  SHF.L.U64.HI R17, R16, 0x2, R17 ;  /* 0x0000000210117819 */ /* 0x001fe40000010211 */
[----:B-1----:R-:W-:Y:S02]  /*14c0*/  SHF.L.U64.HI R15, R14, 0x2, R15 ;  /* 0x000000020e0f7819 */ /* 0x002fe4000001020f */
[----:B----4-:R-:W-:Y:S02]  /*14d0*/  SHF.L.U64.HI R13, R12, 0x2, R13 ;  /* 0x000000020c0d7819 */ /* 0x010fe4000001020d */
[----:B--23--:R-:W-:-:S07]  /*14e0*/  SHF.L.U32 R148, R148, 0x8, RZ ;  /* 0x0000000894947819 */ /* 0x00cfce00000006ff */
.L_x_7817:
        /* <DEDUP_REMOVED lines=9> */
[----:B------:R-:W1:Y:S01]  /*1580*/  @P2 S2R R171, SR_CgaCtaId ;  /* 0x0000000000ab2919 */ /* 0x000e620000008800 */
[----:B------:R-:W-:-:S04]  /*1590*/  SEL R131, R148, R93, !P1 ;  /* 0x0000005d94837207 */ /* 0x000fc80004800000 */
[----:B------:R-:W-:Y:S01]  /*15a0*/  LEA R150, R131, R44, 0x2 ;  /* 0x0000002c83967211 */ /* 0x000fe200078e10ff */
        /* <DEDUP_REMOVED lines=10> */
[----:B------:R-:W-:Y:S01]  /*1650*/  ISETP.LT.OR P3, PT, R36, 0x2, P0 ;  /* 0x000000022400780c */ /* 0x000fe20000761670 */
[----:B------:R-:W-:-:S12]  /*1660*/  HFMA2.MMA R137, -RZ, RZ, 0, 0 ;  /* 0x00000000ff897435 */ /* 0x000fd800000001ff */
[----:B0-----:R-:W-:Y:S02]  /*1670*/  @!P3 MOV R2, R108 ;  /* 0x0000006c0002b202 */ /* 0x001fe40000000f00 */
[----:B------:R-:W-:Y:S01]  /*1680*/  @!P3 MOV R3, R109 ;  /* 0x0000006d0003b202 */ /* 0x000fe20000000f00 */
[----:B------:R-:W-:Y:S01]  /*1690*/  FMUL.FTZ R127, R132, R127 ;  /* 0x0000007f847f7220 */ /* 0x000fe20000410000 */
[----:B------:R-:W-:Y:S01]  /*16a0*/  BSSY B0, `(.L_x_7813) ;  /* 0x000004c000007945 */ /* 0x000fe20003800000 */
        /* <DEDUP_REMOVED lines=9> */
[----:B---3--:R-:W-:Y:S01]  /*1740*/  FMUL.FTZ R147, R26, R147 ;  /* 0x000000931a937220 */ /* 0x008fe20000410000 */
[-C--:B------:R-:W-:Y:S01]  /*1750*/  FMUL.FTZ R26, R128, R27.reuse ;  /* 0x0000001b801a7220 */ /* 0x080fe20000410000 */
[----:B0-----:R-:W-:Y:S01]  /*1760*/  @P2 MOV R150, 0x400 ;  /* 0x0000040000962802 */ /* 0x001fe20000000f00 */
[----:B------:R-:W-:-:S03]  /*1770*/  FMUL.FTZ R162, R142, R27 ;  /* 0x0000001b8ea27220 */ /* 0x000fc60000410000 */
[----:B-1----:R-:W-:Y:S01]  /*1780*/  @P2 LEA R44, R171, R150, 0x18 ;  /* 0x00000096ab2c2211 */ /* 0x002fe200078ec0ff */
[----:B------:R0:W-:Y:S01]  /*1790*/  MUFU.EX2 R117, R26 ;  /* 0x0000001a00757308 */ /* 0x0001e20000000800 */
[----:B------:R-:W-:Y:S01]  /*17a0*/  FMUL.FTZ R150, R99, R120 ;  /* 0x0000007863967220 */ /* 0x000fe20000410000 */
[-C--:B------:R-:W-:Y:S01]  /*17b0*/  FMUL.FTZ R89, R0, R147.reuse ;  /* 0x0000009300597220 */ /* 0x080fe20000410000 */
[-C--:B------:R-:W-:Y:S01]  /*17c0*/  FMUL.FTZ R172, R62, R147.reuse ;  /* 0x000000933eac7220 */ /* 0x080fe20000410000 */
[-C--:B------:R-:W-:Y:S01]  /*17d0*/  FMUL.FTZ R174, R48, R147.reuse ;  /* 0x0000009330ae7220 */ /* 0x080fe20000410000 */
[-C--:B------:R-:W-:Y:S01]  /*17e0*/  FMUL.FTZ R176, R64, R147.reuse ;  /* 0x0000009340b07220 */ /* 0x080fe20000410000 */
[----:B0-----:R-:W-:Y:S02]  /*17f0*/  @P2 LEA R26, R34, R44, 0x2 ;  /* 0x0000002c221a2211 */ /* 0x001fe400078e10ff */
[----:B------:R0:W-:Y:S01]  /*1800*/  MUFU.EX2 R120, R162 ;  /* 0x000000a200787308 */ /* 0x0001e20000000800 */
        /* <DEDUP_REMOVED lines=8> */
[----:B0-----:R-:W-:Y:S01]  /*1890*/  FMUL.FTZ R162, R126, R107 ;  /* 0x0000006b7ea27220 */ /* 0x001fe20000410000 */
[-C--:B------:R-:W-:Y:S01]  /*18a0*/  FMUL.FTZ R107, R50, R147.reuse ;  /* 0x00000093326b7220 */ /* 0x080fe20000410000 */
[-C--:B------:R-:W-:Y:S01]  /*18b0*/  FMUL.FTZ R119, R60, R147.reuse ;  /* 0x000000933c777220 */ /* 0x080fe20000410000 */
[-C--:B------:R-:W-:Y:S01]  /*18c0*/  FMUL.FTZ R125, R76, R147.reuse ;  /* 0x000000934c7d7220 */ /* 0x080fe20000410000 */
[----:B------:R-:W-:Y:S01]  /*18d0*/  FMUL.FTZ R121, R74, R147 ;  /* 0x000000934a797220 */ /* 0x000fe20000410000 */
[-C--:B------:R-:W-:Y:S01]  /*18e0*/  FMUL.FTZ R18, R132, R27.reuse ;  /* 0x0000001b84127220 */ /* 0x080fe20000410000 */
[----:B------:R0:W1:Y:S01]  /*18f0*/  @P2 LDS R147, [R26+0xe6c] ;  /* 0x000e6c001a932984 */ /* 0x0000620000000800 */
[-C--:B------:R-:W-:Y:S01]  /*1900*/  FMUL.FTZ R168, R146, R27.reuse ;  /* 0x0000001b92a87220 */ /* 0x080fe20000410000 */
[-C--:B------:R-:W-:Y:S01]  /*1910*/  FMUL.FTZ R19, R111, R27.reuse ;  /* 0x0000001b6f137220 */ /* 0x080fe20000410000 */
[-C--:B------:R-:W-:Y:S01]  /*1920*/  FMUL.FTZ R131, R134, R27.reuse ;  /* 0x0000001b86837220 */ /* 0x080fe20000410000 */
[----:B------:R2:W5:Y:S01]  /*1930*/  @!P3 LDG.E R137, desc[UR14][R2.64+0x4] ;  /* 0x0000040e0289b981 */ /* 0x000562000c1e1900 */
[-C--:B------:R-:W-:Y:S01]  /*1940*/  FMUL.FTZ R133, R116, R27.reuse ;  /* 0x0000001b74857220 */ /* 0x080fe20000410000 */
[-C--:B------:R-:W-:Y:S01]  /*1950*/  FMUL.FTZ R139, R138, R27.reuse ;  /* 0x0000001b8a8b7220 */ /* 0x080fe20000410000 */
[-C--:B------:R-:W-:Y:S01]  /*1960*/  FMUL.FTZ R145, R124, R27.reuse ;  /* 0x0000001b7c917220 */ /* 0x080fe20000410000 */
[-C--:B------:R-:W-:Y:S01]  /*1970*/  FMUL.FTZ R143, R140, R27.reuse ;  /* 0x0000001b8c8f7220 */ /* 0x080fe20000410000 */
[-C--:B------:R-:W-:Y:S01]  /*1980*/  FMUL.FTZ R170, R144, R27.reuse ;  /* 0x0000001b90aa7220 */ /* 0x080fe20000410000 */
[-C--:B------:R-:W-:Y:S01]  /*1990*/  FMUL.FTZ R178, R130, R27.reuse ;  /* 0x0000001b82b27220 */ /* 0x080fe20000410000 */
[----:B------:R-:W3:Y:S01]  /*19a0*/  MUFU.EX2 R18, R18 ;  /* 0x0000001200127308 */ /* 0x000ee20000000800 */
[----:B--2---:R-:W-:-:S07]  /*19b0*/  FMUL.FTZ R3, R118, R27 ;  /* 0x0000001b76037220 */ /* 0x004fce0000410000 */
[----:B------:R-:W2:Y:S01]  /*19c0*/  MUFU.EX2 R168, R168 ;  /* 0x000000a800a87308 */ /* 0x000ea20000000800 */
[----:B------:R-:W-:-:S07]  /*19d0*/  FMUL.FTZ R141, R136, R27 ;  /* 0x0000001b888d7220 */ /* 0x000fce0000410000 */
[----:B------:R-:W4:Y:S01]  /*19e0*/  MUFU.EX2 R19, R19 ;  /* 0x0000001300137308 */ /* 0x000f220000000800 */
[----:B------:R-:W-:-:S07]  /*19f0*/  FMUL.FTZ R149, R126, R27 ;  /* 0x0000001b7e957220 */ /* 0x000fce0000410000 */
[----:B------:R-:W0:Y:S08]  /*1a00*/  MUFU.EX2 R131, R131 ;  /* 0x0000008300837308 */ /* 0x000e300000000800 */
[----:B------:R-:W0:Y:S08]  /*1a10*/  MUFU.EX2 R133, R133 ;  /* 0x0000008500857308 */ /* 0x000e300000000800 */
[----:B------:R-:W0:Y:S08]  /*1a20*/  MUFU.EX2 R3, R3 ;  /* 0x0000000300037308 */ /* 0x000e300000000800 */
[----:B------:R-:W0:Y:S08]  /*1a30*/  MUFU.EX2 R139, R139 ;  /* 0x0000008b008b7308 */ /* 0x000e300000000800 */
[----:B------:R-:W0:Y:S08]  /*1a40*/  MUFU.EX2 R145, R145 ;  /* 0x0000009100917308 */ /* 0x000e300000000800 */
[----:B------:R-:W0:Y:S08]  /*1a50*/  MUFU.EX2 R143, R143 ;  /* 0x0000008f008f7308 */ /* 0x000e300000000800 */
[----:B------:R-:W0:Y:S08]  /*1a60*/  MUFU.EX2 R170, R170 ;  /* 0x000000aa00aa7308 */ /* 0x000e300000000800 */
[----:B------:R-:W0:Y:S01]  /*1a70*/  MUFU.EX2 R178, R178 ;  /* 0x000000b200b27308 */ /* 0x000e220000000800 */
[----:B---3--:R-:W-:Y:S01]  /*1a80*/  FMUL.FTZ R192, R135, R18 ;  /* 0x0000001287c07220 */ /* 0x008fe20000410000 */
[----:B--2---:R-:W-:-:S06]  /*1a90*/  FFMA.FTZ R171, R168, R125, R119 ;  /* 0x0000007da8ab7223 */ /* 0x004fcc0000010077 */
[----:B------:R-:W2:Y:S08]  /*1aa0*/  MUFU.EX2 R2, R141 ;  /* 0x0000008d00027308 */ /* 0x000eb00000000800 */
[----:B------:R3:W0:Y:S02]  /*1ab0*/  MUFU.EX2 R141, R149 ;  /* 0x00000095008d7308 */ /* 0x0006240000000800 */
[----:B---3--:R-:W-:Y:S01]  /*1ac0*/  FFMA.FTZ R149, R18, R150, R127 ;  /* 0x0000009612957223 */ /* 0x008fe2000001007f */
[----:B-12-4-:R-:W-:Y:S06]  /*1ad0*/  @P2 BRA `(.L_x_7814) ;  /* 0x0000000000202947 */ /* 0x016fec0003800000 */
[----:B------:R-:W-:Y:S02]  /*1ae0*/  ISETP.NE.AND P2, PT, R36, R91, PT ;  /* 0x0000005b2400720c */ /* 0x000fe40003f45270 */
[----:B------:R-:W-:-:S11]  /*1af0*/  MOV R147, 0x3f800000 ;  /* 0x3f80000000937802 */ /* 0x000fd60000000f00 */
[----:B0-----:R-:W-:-:S04]  /*1b00*/  @P2 LEA.HI R26, R36, R36, RZ, 0x1 ;  /* 0x00000024241a2211 */ /* 0x001fc800078f08ff */
[----:B------:R-:W-:-:S04]  /*1b10*/  @P2 LOP3.LUT R27, R26, 0x3ffffe, RZ, 0xc0, !PT ;  /* 0x003ffffe1a1b2812 */ /* 0x000fc800078ec0ff */
[----:B------:R-:W-:-:S04]  /*1b20*/  @P2 IADD3 R27, -R27, R36, RZ ;  /* 0x000000241b1b2210 */ /* 0x000fc80007ffe1ff */
[----:B------:R-:W-:-:S04]  /*1b30*/  @P2 LEA R26, R27, 0x668, 0xa ;  /* 0x000006681b1a2811 */ /* 0x000fc800078e50ff */
[----:B------:R-:W-:-:S05]  /*1b40*/  @P2 IADD3 R26, R26, R95, RZ ;  /* 0x0000005f1a1a2210 */ /* 0x000fca0007ffe0ff */
[----:B------:R1:W2:Y:S02]  /*1b50*/  @P2 LDS R147, [R26] ;  /* 0x000000001a932984 */ /* 0x0002a40000000800 */
.L_x_7814:
[----:B------:R-:W-:Y:S05]  /*1b60*/  BSYNC B0 ;  /* 0x0000000000007941 */ /* 0x000fea0003800000 */
.L_x_7813:
[----:B--2---:R-:W-:Y:S01]  /*1b70*/  FMUL.FTZ R27, R168, R147 ;  /* 0x00000093a81b7220 */ /* 0x004fe20000410000 */
[C---:B------:R-:W-:Y:S01]  /*1b80*/  FFMA.FTZ R149, R19.reuse, R149, R154 ;  /* 0x0000009513957223 */ /* 0x040fe2000001009a */
[----:B------:R-:W-:Y:S01]  /*1b90*/  FMUL.FTZ R192, R19, R192 ;  /* 0x000000c013c07220 */ /* 0x000fe20000410000 */
[C---:B0-----:R-:W-:Y:S01]  /*1ba0*/  FFMA.FTZ R171, R178.reuse, R171, R121 ;  /* 0x000000abb2ab7223 */ /* 0x041fe20000010079 */
[----:B------:R-:W-:Y:S01]  /*1bb0*/  FMUL.FTZ R27, R178, R27 ;  /* 0x0000001bb21b7220 */ /* 0x000fe20000410000 */
[C---:B------:R-:W-:Y:S01]  /*1bc0*/  FFMA.FTZ R149, R131.reuse, R149, R122 ;  /* 0x0000009583957223 */ /* 0x040fe2000001007a */
[----:B------:R-:W-:Y:S01]  /*1bd0*/  FMUL.FTZ R192, R131, R192 ;  /* 0x000000c083c07220 */ /* 0x000fe20000410000 */
[C---:B------:R-:W-:Y:S01]  /*1be0*/  FFMA.FTZ R171, R170.reuse, R171, R115 ;  /* 0x000000abaaab7223 */ /* 0x040fe20000010073 */
[----:B-1----:R-:W-:Y:S01]  /*1bf0*/  FMUL.FTZ R26, R170, R27 ;  /* 0x0000001baa1a7220 */ /* 0x002fe20000410000 */
[C---:B------:R-:W-:Y:S01]  /*1c00*/  FFMA.FTZ R149, R133.reuse, R149, R156 ;  /* 0x0000009585957223 */ /* 0x040fe2000001009c */
[----:B------:R-:W-:Y:S01]  /*1c10*/  FMUL.FTZ R27, R133, R192 ;  /* 0x000000c0851b7220 */ /* 0x000fe20000410000 */
[C---:B------:R-:W-:Y:S01]  /*1c20*/  FFMA.FTZ R173, R117.reuse, R171, R190 ;  /* 0x000000ab75ad7223 */ /* 0x040fe200000100be */
[----:B------:R-:W-:Y:S01]  /*1c30*/  FMUL.FTZ R171, R117, R26 ;  /* 0x0000001a75ab7220 */ /* 0x000fe20000410000 */
[C---:B------:R-:W-:Y:S01]  /*1c40*/  FFMA.FTZ R149, R2.reuse, R149, R123 ;  /* 0x0000009502957223 */ /* 0x040fe2000001007b */
[----:B------:R-:W-:Y:S01]  /*1c50*/  FMUL.FTZ R26, R2, R27 ;  /* 0x0000001b021a7220 */ /* 0x000fe20000410000 */
[C---:B------:R-:W-:Y:S01]  /*1c60*/  FFMA.FTZ R173, R120.reuse, R173, R113 ;  /* 0x000000ad78ad7223 */ /* 0x040fe20000010071 */
[C---:B------:R-:W-:Y:S01]  /*1c70*/  FMUL.FTZ R192, R120.reuse, R171 ;  /* 0x000000ab78c07220 */ /* 0x040fe20000410000 */
[C---:B------:R-:W-:Y:S01]  /*1c80*/  FFMA.FTZ R149, R3.reuse, R149, R158 ;  /* 0x0000009503957223 */ /* 0x040fe2000001009e */
[----:B------:R-:W-:Y:S01]  /*1c90*/  FMUL.FTZ R26, R3, R26 ;  /* 0x0000001a031a7220 */ /* 0x000fe20000410000 */
        /* <DEDUP_REMOVED lines=38> */
[----:B------:R-:W-:Y:S01]  /*1f00*/  ISETP.GE.AND P2, PT, R35, 0x1, PT ;  /* 0x000000012300780c */ /* 0x000fe20003f46270 */
[----:B------:R-:W0:Y:S01]  /*1f10*/  SHFL.UP PT, R26, R171, 0x1, RZ ;  /* 0x04200000ab1a7989 */ /* 0x000e2200000e00ff */
[----:B------:R-:W-:Y:S01]  /*1f20*/  ISETP.NE.AND P3, PT, R151, 0x1f, PT ;  /* 0x0000001f9700780c */ /* 0x000fe20003f65270 */
[----:B------:R-:W-:Y:S01]  /*1f30*/  BSSY B0, `(.L_x_7815) ;  /* 0x000012c000007945 */ /* 0x000fe20003800000 */
[----:B------:R-:W-:Y:S01]  /*1f40*/  ISETP.GE.OR P0, PT, R36, UR5, P0 ;  /* 0x0000000524007c0c */ /* 0x000fe20008706670 */
[----:B------:R-:W1:Y:S01]  /*1f50*/  SHFL.UP PT, R27, R196, 0x1, RZ ;  /* 0x04200000c41b7989 */ /* 0x000e6200000e00ff */
[----:B------:R-:W-:-:S03]  /*1f60*/  ISETP.NE.AND P4, PT, R34, RZ, PT ;  /* 0x000000ff2200720c */ /* 0x000fc60003f85270 */
[----:B------:R-:W2:Y:S04]  /*1f70*/  SHFL.DOWN PT, R175, R149, 0x1, 0x1f ;  /* 0x08201f0095af7f89 */ /* 0x000ea800000e0000 */
[----:B------:R-:W3:Y:S01]  /*1f80*/  SHFL.DOWN PT, R173, R192, 0x1, 0x1f ;  /* 0x08201f00c0ad7f89 */ /* 0x000ee200000e0000 */
        /* <DEDUP_REMOVED lines=21> */
[----:B------:R-:W-:Y:S01]  /*20e0*/  MOV R26, 0x3f800000 ;  /* 0x3f800000001a7802 */ /* 0x000fe20000000f00 */
[----:B-1----:R-:W-:Y:S01]  /*20f0*/  @P2 FMUL.FTZ R196, R196, R27 ;  /* 0x0000001bc4c42220 */ /* 0x002fe20000410000 */
[----:B------:R-:W-:Y:S01]  /*2100*/  ISETP.GE.AND P2, PT, R35, 0x8, PT ;  /* 0x000000082300780c */ /* 0x000fe20003f46270 */
[----:B------:R-:W-:-:S04]  /*2110*/  HFMA2.MMA R27, -RZ, RZ, 0, 0 ;  /* 0x00000000ff1b7435 */ /* 0x000fc800000001ff */
[C---:B--2---:R-:W-:Y:S02]  /*2120*/  @!P3 FFMA.FTZ R149, R192.reuse, R175, R149 ;  /* 0x000000afc095b223 */ /* 0x044fe40000010095 */
[----:B------:R-:W0:Y:S01]  /*2130*/  SHFL.UP PT, R175, R171, 0x8, RZ ;  /* 0x05000000abaf7989 */ /* 0x000e2200000e00ff */
[----:B---3--:R-:W-:Y:S01]  /*2140*/  @!P3 FMUL.FTZ R192, R192, R173 ;  /* 0x000000adc0c0b220 */ /* 0x008fe20000410000 */
[----:B------:R-:W-:Y:S02]  /*2150*/  ISETP.GE.U32.AND P3, PT, R151, 0x18, PT ;  /* 0x000000189700780c */ /* 0x000fe40003f66070 */
[----:B------:R-:W1:Y:S04]  /*2160*/  SHFL.UP PT, R173, R196, 0x8, RZ ;  /* 0x05000000c4ad7989 */ /* 0x000e6800000e00ff */
[----:B------:R-:W2:Y:S04]  /*2170*/  SHFL.DOWN PT, R179, R149, 0x8, 0x1f ;  /* 0x09001f0095b37f89 */ /* 0x000ea800000e0000 */
[----:B------:R-:W3:Y:S04]  /*2180*/  SHFL.DOWN PT, R177, R192, 0x8, 0x1f ;  /* 0x09001f00c0b17f89 */ /* 0x000ee800000e0000 */
[----:B------:R-:W-:Y:S01]  /*2190*/  @!P0 LDS.64 R26, [R97+0xee8] ;  /* 0x000ee800611a8984 */ /* 0x000fe20000000a00 */
[----:B------:R-:W-:Y:S01]  /*21a0*/  ISETP.GE.AND P0, PT, R35, 0x10, PT ;  /* 0x000000102300780c */ /* 0x000fe20003f06270 */
[C---:B0-----:R-:W-:Y:S01]  /*21b0*/  @P2 FFMA.FTZ R171, R196.reuse, R175, R171 ;  /* 0x000000afc4ab2223 */ /* 0x041fe200000100ab */
[----:B-1----:R-:W-:-:S04]  /*21c0*/  @P2 FMUL.FTZ R196, R196, R173 ;  /* 0x000000adc4c42220 */ /* 0x002fc80000410000 */
[----:B------:R-:W0:Y:S01]  /*21d0*/  SHFL.UP PT, R175, R171, 0x10, RZ ;  /* 0x06000000abaf7989 */ /* 0x000e2200000e00ff */
[----:B------:R-:W-:Y:S01]  /*21e0*/  ISETP.GE.U32.AND P2, PT, R151, 0x10, PT ;  /* 0x000000109700780c */ /* 0x000fe20003f46070 */
[C---:B--2---:R-:W-:Y:S02]  /*21f0*/  @!P3 FFMA.FTZ R149, R192.reuse, R179, R149 ;  /* 0x000000b3c095b223 */ /* 0x044fe40000010095 */
[----:B------:R-:W1:Y:S01]  /*2200*/  SHFL.UP PT, R173, R196, 0x10, RZ ;  /* 0x06000000c4ad7989 */ /* 0x000e6200000e00ff */
[----:B---3--:R-:W-:-:S03]  /*2210*/  @!P3 FMUL.FTZ R192, R192, R177 ;  /* 0x000000b1c0c0b220 */ /* 0x008fc60000410000 */
[----:B------:R-:W2:Y:S01]  /*2220*/  SHFL.DOWN PT, R179, R149, 0x10, 0x1f ;  /* 0x0a001f0095b37f89 */ /* 0x000ea200000e0000 */
[----:B------:R-:W-:-:S03]  /*2230*/  ISETP.GT.AND P3, PT, R35, 0x1e, PT ;  /* 0x0000001e2300780c */ /* 0x000fc60003f64270 */
[----:B------:R-:W3:Y:S01]  /*2240*/  SHFL.DOWN PT, R177, R192, 0x10, 0x1f ;  /* 0x0a001f00c0b17f89 */ /* 0x000ee200000e0000 */
[----:B0-----:R-:W-:-:S03]  /*2250*/  @P0 FFMA.FTZ R171, R196, R175, R171 ;  /* 0x000000afc4ab0223 */ /* 0x001fc600000100ab */
[----:B------:R-:W-:Y:S01]  /*2260*/  SHFL.IDX PT, R194, R27, RZ, 0x1f ;  /* 0x00001fff1bc27589 */ /* 0x000fe200000e0000 */
[----:B-1----:R-:W-:Y:S01]  /*2270*/  @P0 FMUL.FTZ R196, R196, R173 ;  /* 0x000000adc4c40220 */ /* 0x002fe20000410000 */
[----:B------:R-:W-:Y:S02]  /*2280*/  ISETP.NE.AND P0, PT, R35, RZ, PT ;  /* 0x000000ff2300720c */ /* 0x000fe40003f05270 */
[----:B-----5:R-:W-:Y:S01]  /*2290*/  SHFL.IDX PT, R173, R137, RZ, 0x1f ;  /* 0x00001fff89ad7589 */ /* 0x020fe200000e0000 */
[----:B--2---:R-:W-:-:S03]  /*22a0*/  @!P2 FFMA.FTZ R149, R192, R179, R149 ;  /* 0x000000b3c095a223 */ /* 0x004fc60000010095 */
[----:B------:R-:W-:Y:S01]  /*22b0*/  SHFL.UP PT, R171, R171, 0x1, RZ ;  /* 0x04200000abab7989 */ /* 0x000fe200000e00ff */
[----:B---3--:R-:W-:Y:S01]  /*22c0*/  @!P2 FMUL.FTZ R192, R192, R177 ;  /* 0x000000b1c0c0a220 */ /* 0x008fe20000410000 */
[----:B------:R-:W-:Y:S02]  /*22d0*/  ISETP.NE.AND P2, PT, R34, 0x1f, PT ;  /* 0x0000001f2200780c */ /* 0x000fe40003f45270 */
[----:B------:R-:W0:Y:S04]  /*22e0*/  SHFL.UP PT, R196, R196, 0x1, RZ ;  /* 0x04200000c4c47989 */ /* 0x000e2800000e00ff */
[----:B------:R-:W-:Y:S04]  /*22f0*/  SHFL.DOWN PT, R198, R149, 0x1, 0x1f ;  /* 0x08201f0095c67f89 */ /* 0x000fe800000e0000 */
[----:B------:R-:W1:Y:S04]  /*2300*/  SHFL.DOWN PT, R175, R192, 0x1, 0x1f ;  /* 0x08201f00c0af7f89 */ /* 0x000e6800000e0000 */
[----:B------:R-:W-:Y:S04]  /*2310*/  SHFL.IDX PT, R149, R149, RZ, 0x1f ;  /* 0x00001fff95957589 */ /* 0x000fe800000e0000 */
[----:B------:R-:W2:Y:S01]  /*2320*/  SHFL.IDX PT, R192, R192, RZ, 0x1f ;  /* 0x00001fffc0c07589 */ /* 0x000ea200000e0000 */
[----:B------:R-:W3:Y:S01]  /*2330*/  @!P0 S2R R214, SR_CgaCtaId ;  /* 0x0000000000d68919 */ /* 0x000ee20000008800 */
[----:B0-----:R-:W-:Y:S01]  /*2340*/  @P1 FFMA.FTZ R173, R196, R173, R171 ;  /* 0x000000adc4ad1223 */ /* 0x001fe200000100ab */
[----:B-1----:R-:W-:-:S03]  /*2350*/  @P2 FFMA.FTZ R194, R175, R194, R198 ;  /* 0x000000c2afc22223 */ /* 0x002fc600000100c6 */
[----:B------:R-:W-:Y:S01]  /*2360*/  FFMA.FTZ R198, R135, R173, R150 ;  /* 0x000000ad87c67223 */ /* 0x000fe20000010096 */
[----:B------:R-:W-:-:S03]  /*2370*/  FFMA.FTZ R150, R194, R147, R125 ;  /* 0x00000093c2967223 */ /* 0x000fc6000001007d */
[----:B------:R-:W-:Y:S01]  /*2380*/  FFMA.FTZ R137, R18, R198, R127 ;  /* 0x000000c612897223 */ /* 0x000fe2000001007f */
[----:B------:R-:W-:Y:S01]  /*2390*/  SHF.L.U32 R127, R153, 0x10, RZ ;  /* 0x00000010997f7819 */ /* 0x000fe200000006ff */
[-C--:B------:R-:W-:Y:S02]  /*23a0*/  FFMA.FTZ R194, R168, R150.reuse, R119 ;  /* 0x00000096a8c27223 */ /* 0x080fe40000010077 */
[----:B------:R-:W-:Y:S01]  /*23b0*/  FFMA.FTZ R200, R19, R137, R154 ;  /* 0x0000008913c87223 */ /* 0x000fe2000001009a */
[----:B------:R-:W-:Y:S01]  /*23c0*/  SHF.L.U32 R125, R155, 0x10, RZ ;  /* 0x000000109b7d7819 */ /* 0x000fe200000006ff */
[----:B------:R-:W-:Y:S01]  /*23d0*/  FMUL.FTZ R208, R146, R150 ;  /* 0x0000009692d07220 */ /* 0x000fe20000410000 */
[----:B------:R-:W-:Y:S01]  /*23e0*/  FFMA.FTZ R154, R178, R194, R121 ;  /* 0x000000c2b29a7223 */ /* 0x000fe20000010079 */
[----:B------:R-:W-:Y:S01]  /*23f0*/  FFMA.FTZ R147, R131, R200, R122 ;  /* 0x000000c883937223 */ /* 0x000fe2000001007a */
[----:B------:R-:W-:Y:S01]  /*2400*/  SHF.L.U32 R122, R9, 0x10, RZ ;  /* 0x00000010097a7819 */ /* 0x000fe200000006ff */
[----:B------:R-:W-:Y:S01]  /*2410*/  FMUL.FTZ R206, R130, R194 ;  /* 0x000000c282ce7220 */ /* 0x000fe20000410000 */
[-C--:B------:R-:W-:Y:S01]  /*2420*/  FFMA.FTZ R196, R170, R154.reuse, R115 ;  /* 0x0000009aaac47223 */ /* 0x080fe20000010073 */
[----:B------:R-:W-:Y:S01]  /*2430*/  FFMA.FTZ R171, R133, R147, R156 ;  /* 0x0000009385ab7223 */ /* 0x000fe2000001009c */
[----:B------:R-:W-:Y:S01]  /*2440*/  SHF.L.U32 R121, R10, 0x10, RZ ;  /* 0x000000100a797819 */ /* 0x000fe200000006ff */
[----:B------:R-:W-:Y:S01]  /*2450*/  FMUL.FTZ R204, R144, R154 ;  /* 0x0000009a90cc7220 */ /* 0x000fe20000410000 */
[-C--:B------:R-:W-:Y:S01]  /*2460*/  FFMA.FTZ R190, R117, R196.reuse, R190 ;  /* 0x000000c475be7223 */ /* 0x080fe200000100be */
[----:B------:R-:W-:Y:S01]  /*2470*/  FFMA.FTZ R173, R2, R171, R123 ;  /* 0x000000ab02ad7223 */ /* 0x000fe2000001007b */
[----:B------:R-:W-:Y:S01]  /*2480*/  SHF.L.U32 R123, R157, 0x10, RZ ;  /* 0x000000109d7b7819 */ /* 0x000fe200000006ff */
[----:B------:R-:W-:Y:S01]  /*2490*/  FMUL.FTZ R202, R128, R196 ;  /* 0x000000c480ca7220 */ /* 0x000fe20000410000 */
[----:B------:R-:W-:Y:S01]  /*24a0*/  FFMA.FTZ R156, R120, R190, R113 ;  /* 0x000000be789c7223 */ /* 0x000fe20000010071 */
[----:B------:R-:W-:Y:S01]  /*24b0*/  FFMA.FTZ R175, R3, R173, R158 ;  /* 0x000000ad03af7223 */ /* 0x000fe2000001009e */
[----:B------:R-:W-:Y:S01]  /*24c0*/  SHF.L.U32 R119, R11, 0x10, RZ ;  /* 0x000000100b777819 */ /* 0x000fe200000006ff */
[----:B--2---:R-:W-:Y:S01]  /*24d0*/  FFMA.FTZ R27, R192, R27, R149 ;  /* 0x0000001bc01b7223 */ /* 0x004fe20000010095 */
        /* <DEDUP_REMOVED lines=10> */
[----:B------:R-:W-:Y:S01]  /*2580*/  FFMA.FTZ R143, -R136, R123, R173 ;  /* 0x0000007b888f7223 */ /* 0x000fe200000101ad */
[----:B------:R-:W-:Y:S01]  /*2590*/  FADD.FTZ R86, R186, R86 ;  /* 0x00000056ba567221 */ /* 0x000fe20000010000 */
[----:B------:R-:W-:Y:S01]  /*25a0*/  FFMA.FTZ R182, R139, R184, R182 ;  /* 0x000000b88bb67223 */ /* 0x000fe200000100b6 */
[----:B------:R-:W-:Y:S01]  /*25b0*/  FFMA.FTZ R183, R141, R181, R162 ;  /* 0x000000b58db77223 */ /* 0x000fe200000100a2 */
[----:B------:R-:W-:Y:S01]  /*25c0*/  FFMA.FTZ R141, -R116, R121, R171 ;  /* 0x00000079748d7223 */ /* 0x000fe200000101ab */
[----:B------:R0:W-:Y:S01]  /*25d0*/  @!P4 STS.64 [R97+0xee8], R26 ;  /* 0x000ee81a6100c388 */ /* 0x0001e20000000a00 */
[----:B------:R-:W-:Y:S01]  /*25e0*/  FFMA.FTZ R180, R3, R182, R180 ;  /* 0x000000b603b47223 */ /* 0x000fe200000100b4 */
[----:B------:R-:W-:Y:S01]  /*25f0*/  FFMA.FTZ R185, R120, R183, R105 ;  /* 0x000000b778b97223 */ /* 0x000fe20000010069 */
[----:B------:R-:W-:Y:S01]  /*2600*/  SHF.L.U32 R120, R8, 0x10, RZ ;  /* 0x0000001008787819 */ /* 0x000fe200000006ff */
[----:B------:R-:W-:Y:S01]  /*2610*/  FMUL.FTZ R192, R129, R188 ;  /* 0x000000bc81c07220 */ /* 0x000fe20000410000 */
[-C--:B------:R-:W-:Y:S01]  /*2620*/  FFMA.FTZ R152, R2, R180.reuse, R107 ;  /* 0x000000b402987223 */ /* 0x080fe2000001006b */
[----:B------:R-:W-:Y:S01]  /*2630*/  FFMA.FTZ R187, R117, R185, R166 ;  /* 0x000000b975bb7223 */ /* 0x000fe200000100a6 */
[----:B------:R-:W-:Y:S01]  /*2640*/  FMUL.FTZ R145, R136, R180 ;  /* 0x000000b488917220 */ /* 0x000fe20000410000 */
[----:B------:R-:W-:Y:S01]  /*2650*/  FFMA.FTZ R3, -R99, R120, R198 ;  /* 0x0000007863037223 */ /* 0x000fe200000101c6 */
[-C--:B------:R-:W-:Y:S01]  /*2660*/  FFMA.FTZ R176, R133, R152.reuse, R176 ;  /* 0x0000009885b07223 */ /* 0x080fe200000100b0 */
[----:B------:R-:W-:Y:S01]  /*2670*/  FFMA.FTZ R189, R170, R187, R103 ;  /* 0x000000bbaabd7223 */ /* 0x000fe20000010067 */
[----:B------:R-:W-:Y:S01]  /*2680*/  FMUL.FTZ R162, R116, R152 ;  /* 0x0000009874a27220 */ /* 0x000fe20000410000 */
[----:B------:R-:W-:Y:S01]  /*2690*/  SHF.L.U32 R117, R159, 0x10, RZ ;  /* 0x000000109f757819 */ /* 0x000fe200000006ff */
[-C--:B------:R-:W-:Y:S01]  /*26a0*/  FFMA.FTZ R174, R131, R176.reuse, R174 ;  /* 0x000000b083ae7223 */ /* 0x080fe200000100ae */
[----:B------:R-:W-:Y:S01]  /*26b0*/  FFMA.FTZ R191, R178, R189, R101 ;  /* 0x000000bdb2bf7223 */ /* 0x000fe20000010065 */
[----:B------:R-:W-:Y:S01]  /*26c0*/  FFMA.FTZ R131, -R132, R127, R137 ;  /* 0x0000007f84837223 */ /* 0x000fe20000010189 */
[----:B------:R-:W-:Y:S01]  /*26d0*/  FMUL.FTZ R139, R134, R176 ;  /* 0x000000b0868b7220 */ /* 0x000fe20000410000 */
[----:B------:R-:W-:Y:S01]  /*26e0*/  FFMA.FTZ R172, R19, R174, R172 ;  /* 0x000000ae13ac7223 */ /* 0x000fe200000100ac */
[----:B------:R-:W-:Y:S01]  /*26f0*/  FFMA.FTZ R19, R0, R198, RZ ;  /* 0x000000c600137223 */ /* 0x000fe200000100ff */
[----:B------:R-:W-:Y:S01]  /*2700*/  FFMA.FTZ R193, R168, R191, R87 ;  /* 0x000000bfa8c17223 */ /* 0x000fe20000010057 */
[C---:B------:R-:W-:Y:S01]  /*2710*/  FMUL.FTZ R160, R111.reuse, R174 ;  /* 0x000000ae6fa07220 */ /* 0x040fe20000410000 */
[-C--:B------:R-:W-:Y:S01]  /*2720*/  FFMA.FTZ R158, R18, R172.reuse, R89 ;  /* 0x000000ac129e7223 */ /* 0x080fe20000010059 */
[----:B------:R-:W-:Y:S01]  /*2730*/  FFMA.FTZ R19, R62, R137, R19 ;  /* 0x000000893e137223 */ /* 0x000fe20000010013 */
[----:B------:R-:W-:Y:S01]  /*2740*/  FMUL.FTZ R133, R132, R172 ;  /* 0x000000ac84857220 */ /* 0x000fe20000410000 */
[----:B------:R-:W-:Y:S01]  /*2750*/  FFMA.FTZ R137, -R111, R122, R200 ;  /* 0x0000007a6f897223 */ /* 0x000fe200000101c8 */
[----:B------:R-:W-:Y:S01]  /*2760*/  FMUL.FTZ R2, R99, R158 ;  /* 0x0000009e63027220 */ /* 0x000fe20000410000 */
[----:B------:R-:W-:Y:S01]  /*2770*/  FFMA.FTZ R87, R48, R200, R19 ;  /* 0x000000c830577223 */ /* 0x000fe20000010013 */
[C---:B------:R-:W-:Y:S01]  /*2780*/  FFMA.FTZ R170, -R138.reuse, R117, R177 ;  /* 0x000000758aaa7223 */ /* 0x040fe200000101b1 */
[----:B------:R-:W-:Y:S01]  /*2790*/  FMUL.FTZ R168, R138, R184 ;  /* 0x000000b88aa87220 */ /* 0x000fe20000410000 */
[----:B------:R-:W-:Y:S01]  /*27a0*/  FFMA.FTZ R18, R2, R3, RZ ;  /* 0x0000000302127223 */ /* 0x000fe200000100ff */
[----:B------:R-:W-:Y:S01]  /*27b0*/  FFMA.FTZ R87, R64, R147, R87 ;  /* 0x0000009340577223 */ /* 0x000fe20000010057 */
[----:B------:R-:W-:Y:S01]  /*27c0*/  FMUL.FTZ R178, R124, R135 ;  /* 0x000000877cb27220 */ /* 0x000fe20000410000 */
[----:B------:R-:W-:Y:S01]  /*27d0*/  SHF.L.U32 R107, R5, 0x10, RZ ;  /* 0x00000010056b7819 */ /* 0x000fe200000006ff */
[----:B------:R-:W-:Y:S01]  /*27e0*/  FFMA.FTZ R19, R133, R131, R18 ;  /* 0x0000008385137223 */ /* 0x000fe20000010012 */
[----:B------:R-:W-:Y:S01]  /*27f0*/  FFMA.FTZ R18, -R134, R125, R147 ;  /* 0x0000007d86127223 */ /* 0x000fe20000010193 */
[----:B------:R-:W-:Y:S01]  /*2800*/  FFMA.FTZ R87, R50, R171, R87 ;  /* 0x000000ab32577223 */ /* 0x000fe20000010057 */
[----:B------:R-:W-:Y:S01]  /*2810*/  FFMA.FTZ R147, -R118, R119, R175 ;  /* 0x0000007776937223 */ /* 0x000fe200000101af */
[----:B------:R-:W-:Y:S01]  /*2820*/  FFMA.FTZ R164, R160, R137, R19 ;  /* 0x00000089a0a47223 */ /* 0x000fe20000010013 */
[----:B------:R-:W-:Y:S01]  /*2830*/  FFMA.FTZ R171, -R124, R113, R179 ;  /* 0x000000717cab7223 */ /* 0x000fe200000101b3 */
[----:B------:R-:W-:Y:S01]  /*2840*/  FFMA.FTZ R87, R66, R173, R87 ;  /* 0x000000ad42577223 */ /* 0x000fe20000010057 */
[----:B------:R-:W-:Y:S01]  /*2850*/  FFMA.FTZ R173, -R140, R115, R181 ;  /* 0x000000738cad7223 */ /* 0x000fe200000101b5 */
[----:B------:R-:W-:Y:S01]  /*2860*/  FFMA.FTZ R19, R139, R18, R164 ;  /* 0x000000128b137223 */ /* 0x000fe200000100a4 */
[----:B------:R-:W-:Y:S01]  /*2870*/  FMUL.FTZ R164, R118, R182 ;  /* 0x000000b676a47220 */ /* 0x000fe20000410000 */
[----:B------:R-:W-:Y:S01]  /*2880*/  FFMA.FTZ R87, R52, R175, R87 ;  /* 0x000000af34577223 */ /* 0x000fe20000010057 */
[----:B------:R-:W-:Y:S01]  /*2890*/  SHF.L.U32 R105, R163, 0x10, RZ ;  /* 0x00000010a3697819 */ /* 0x000fe200000006ff */
[----:B------:R-:W-:Y:S01]  /*28a0*/  FFMA.FTZ R166, R162, R141, R19 ;  /* 0x0000008da2a67223 */ /* 0x000fe20000010013 */
[----:B------:R-:W-:Y:S01]  /*28b0*/  FMUL.FTZ R198, R126, R156 ;  /* 0x0000009c7ec67220 */ /* 0x000fe20000410000 */
[----:B------:R-:W-:Y:S01]  /*28c0*/  FFMA.FTZ R87, R68, R177, R87 ;  /* 0x000000b144577223 */ /* 0x000fe20000010057 */
[----:B------:R-:W-:Y:S01]  /*28d0*/  FFMA.FTZ R175, -R126, R107, R183 ;  /* 0x0000006b7eaf7223 */ /* 0x000fe200000101b7 */
        /* <DEDUP_REMOVED lines=9> */
[----:B------:R-:W-:Y:S01]  /*2970*/  FFMA.FTZ R179, -R128, R101, R187 ;  /* 0x0000006580b37223 */ /* 0x000fe200000101bb */
[----:B------:R-:W-:Y:S01]  /*2980*/  FFMA.FTZ R87, R56, R183, R87 ;  /* 0x000000b738577223 */ /* 0x000fe20000010057 */
[----:B------:R-:W-:Y:S01]  /*2990*/  SHF.L.U32 R89, R7, 0x10, RZ ;  /* 0x0000001007597819 */ /* 0x000fe200000006ff */
[----:B------:R-:W-:Y:S01]  /*29a0*/  FFMA.FTZ R19, R178, R171, R19 ;  /* 0x000000abb2137223 */ /* 0x000fe20000010013 */
[----:B------:R-:W-:Y:S01]  /*29b0*/  FFMA.FTZ R183, -R144, R103, R189 ;  /* 0x0000006790b77223 */ /* 0x000fe200000101bd */
[----:B------:R-:W-:Y:S01]  /*29c0*/  FFMA.FTZ R87, R72, R185, R87 ;  /* 0x000000b948577223 */ /* 0x000fe20000010057 */
[----:B------:R-:W-:Y:S01]  /*29d0*/  FADD.FTZ R57, R198, R57 ;  /* 0x00000039c6397221 */ /* 0x000fe20000010000 */
[----:B------:R-:W-:Y:S01]  /*29e0*/  FFMA.FTZ R19, R186, R173, R19 ;  /* 0x000000adba137223 */ /* 0x000fe20000010013 */
[----:B------:R-:W-:Y:S01]  /*29f0*/  FFMA.FTZ R185, -R130, R89, R191 ;  /* 0x0000005982b97223 */ /* 0x000fe200000101bf */
[----:B------:R-:W-:Y:S01]  /*2a00*/  FFMA.FTZ R181, R58, R187, R87 ;  /* 0x000000bb3ab57223 */ /* 0x000fe20000010057 */
[----:B------:R-:W-:Y:S01]  /*2a10*/  SHF.L.U32 R87, R167, 0x10, RZ ;  /* 0x00000010a7577819 */ /* 0x000fe200000006ff */
[----:B------:R-:W-:Y:S01]  /*2a20*/  FFMA.FTZ R19, R198, R175, R19 ;  /* 0x000000afc6137223 */ /* 0x000fe20000010013 */
[----:B------:R-:W-:Y:S01]  /*2a30*/  FADD.FTZ R88, R200, R88 ;  /* 0x00000058c8587221 */ /* 0x000fe20000010000 */
[----:B------:R-:W-:Y:S01]  /*2a40*/  FFMA.FTZ R181, R74, R189, R181 ;  /* 0x000000bd4ab57223 */ /* 0x000fe200000100b5 */
[C---:B------:R-:W-:Y:S01]  /*2a50*/  FMUL.FTZ R186, R129.reuse, R156 ;  /* 0x0000009c81ba7220 */ /* 0x040fe20000410000 */
[----:B------:R-:W-:Y:S01]  /*2a60*/  FFMA.FTZ R19, R200, R177, R19 ;  /* 0x000000b1c8137223 */ /* 0x000fe20000010013 */
[----:B------:R-:W-:Y:S01]  /*2a70*/  FFMA.FTZ R166, -R146, R87, R193 ;  /* 0x0000005792a67223 */ /* 0x000fe200000101c1 */
[----:B------:R-:W-:Y:S01]  /*2a80*/  FFMA.FTZ R181, R60, R191, R181 ;  /* 0x000000bf3cb57223 */ /* 0x000fe200000100b5 */
[----:B------:R-:W-:Y:S01]  /*2a90*/  FADD.FTZ R55, R178, R55 ;  /* 0x00000037b2377221 */ /* 0x000fe20000010000 */
        /* <DEDUP_REMOVED lines=15> */
[----:B------:R-:W-:Y:S01]  /*2b90*/  FMUL.FTZ R170, R170, R27 ;  /* 0x0000001baaaa7220 */ /* 0x000fe20000410000 */
[C---:B------:R-:W-:Y:S01]  /*2ba0*/  FMUL.FTZ R168, R129.reuse, R196 ;  /* 0x000000c481a87220 */ /* 0x040fe20000410000 */
[----:B------:R-:W0:Y:S01]  /*2bb0*/  SHFL.DOWN PT, R210, R187, 0x1, 0x1f ;  /* 0x08201f00bbd27f89 */ /* 0x000e2200000e0000 */
[----:B------:R-:W-:Y:S01]  /*2bc0*/  FMUL.FTZ R26, R129, R182 ;  /* 0x000000b6811a7220 */ /* 0x000fe20000410000 */
[----:B------:R-:W-:Y:S01]  /*2bd0*/  FFMA.FTZ R27, R117, R184, R170 ;  /* 0x000000b8751b7223 */ /* 0x000fe200000100aa */
[----:B------:R-:W-:Y:S01]  /*2be0*/  FMUL.FTZ R168, R179, R168 ;  /* 0x000000a8b3a87220 */ /* 0x000fe20000410000 */
[----:B------:R-:W1:Y:S01]  /*2bf0*/  SHFL.DOWN PT, R212, R19, 0x1, 0x1f ;  /* 0x08201f0013d47f89 */ /* 0x000e6200000e0000 */
[----:B------:R-:W-:Y:S01]  /*2c00*/  FADD.FTZ R53, R164, R53 ;  /* 0x00000035a4357221 */ /* 0x000fe20000010000 */
[----:B------:R-:W-:Y:S01]  /*2c10*/  FADD.FTZ R65, R156, R65 ;  /* 0x000000419c417221 */ /* 0x000fe20000010000 */
        /* <DEDUP_REMOVED lines=9> */
[----:B------:R-:W-:Y:S01]  /*2cb0*/  FMUL.FTZ R135, R129, R150 ;  /* 0x0000009681877220 */ /* 0x000fe20000410000 */
[----:B------:R-:W-:Y:S01]  /*2cc0*/  FADD.FTZ R100, R27, R100 ;  /* 0x000000641b647221 */ /* 0x000fe20000010000 */
[----:B------:R-:W-:Y:S01]  /*2cd0*/  FMUL.FTZ R26, R141, R26 ;  /* 0x0000001a8d1a7220 */ /* 0x000fe20000410000 */
[----:B------:R-:W-:Y:S01]  /*2ce0*/  FMUL.FTZ R27, R129, R176 ;  /* 0x000000b0811b7220 */ /* 0x000fe20000410000 */
[----:B------:R-:W-:Y:S01]  /*2cf0*/  FMUL.FTZ R166, R166, R135 ;  /* 0x00000087a6a67220 */ /* 0x000fe20000410000 */
[----:B------:R-:W-:Y:S01]  /*2d00*/  @!P0 MOV R181, 0x400 ;  /* 0x0000040000b58802 */ /* 0x000fe20000000f00 */
[----:B------:R-:W-:Y:S01]  /*2d10*/  FFMA.FTZ R135, R121, R152, R26 ;  /* 0x0000009879877223 */ /* 0x000fe2000001001a */
[----:B------:R-:W-:Y:S01]  /*2d20*/  FMUL.FTZ R26, R129, R174 ;  /* 0x000000ae811a7220 */ /* 0x000fe20000410000 */
[----:B0-----:R-:W-:Y:S01]  /*2d30*/  @!P3 FADD.FTZ R187, R187, R210 ;  /* 0x000000d2bbbbb221 */ /* 0x001fe20000010000 */
[----:B------:R-:W-:Y:S01]  /*2d40*/  FFMA.FTZ R166, R87, R150, R166 ;  /* 0x0000009657a67223 */ /* 0x000fe200000100a6 */
[----:B------:R-:W-:Y:S01]  /*2d50*/  FMUL.FTZ R170, R129, R194 ;  /* 0x000000c281aa7220 */ /* 0x000fe20000410000 */
[----:B------:R-:W-:Y:S01]  /*2d60*/  FMUL.FTZ R137, R137, R26 ;  /* 0x0000001a89897220 */ /* 0x000fe20000410000 */
[----:B-1----:R-:W-:Y:S01]  /*2d70*/  @!P3 FADD.FTZ R19, R19, R212 ;  /* 0x000000d41313b221 */ /* 0x002fe20000010000 */
[----:B------:R-:W0:Y:S01]  /*2d80*/  SHFL.DOWN PT, R210, R187, 0x2, 0x1f ;  /* 0x08401f00bbd27f89 */ /* 0x000e2200000e0000 */
[----:B------:R-:W-:Y:S01]  /*2d90*/  ISETP.GT.AND P3, PT, R35, 0x1d, PT ;  /* 0x0000001d2300780c */ /* 0x000fe20003f64270 */
[C---:B------:R-:W-:Y:S01]  /*2da0*/  FMUL.FTZ R150, R129.reuse, R172 ;  /* 0x000000ac81967220 */ /* 0x040fe20000410000 */
[----:B------:R-:W-:Y:S01]  /*2db0*/  FMUL.FTZ R26, R129, R158 ;  /* 0x0000009e811a7220 */ /* 0x000fe20000410000 */
[----:B------:R-:W1:Y:S01]  /*2dc0*/  SHFL.DOWN PT, R212, R19, 0x2, 0x1f ;  /* 0x08401f0013d47f89 */ /* 0x000e6200000e0000 */
[----:B------:R-:W-:Y:S01]  /*2dd0*/  FFMA.FTZ R168, R103, R154, R168 ;  /* 0x0000009a67a87223 */ /* 0x000fe200000100a8 */
[----:B------:R-:W-:Y:S01]  /*2de0*/  FMUL.FTZ R154, R18, R27 ;  /* 0x0000001b129a7220 */ /* 0x000fe20000410000 */
[----:B---3--:R-:W-:Y:S01]  /*2df0*/  @!P0 LEA R44, R214, R181, 0x18 ;  /* 0x000000b5d62c8211 */ /* 0x008fe200078ec0ff */
        /* <DEDUP_REMOVED lines=47> */
[----:B------:R-:W-:-:S03]  /*30f0*/  ISETP.GT.AND P3, PT, R35, 0xf, PT ;  /* 0x0000000f2300780c */ /* 0x000fc60003f64270 */
[----:B------:R-:W1:Y:S10]  /*3100*/  SHFL.DOWN PT, R184, R19, 0x10, 0x1f ;  /* 0x0a001f0013b87f89 */ /* 0x000e7400000e0000 */
[----:B0-----:R-:W-:Y:S01]  /*3110*/  @!P3 FADD.FTZ R187, R187, R178 ;  /* 0x000000b2bbbbb221 */ /* 0x001fe20000010000 */
[----:B-1----:R-:W-:-:S04]  /*3120*/  @!P3 FADD.FTZ R19, R19, R184 ;  /* 0x000000b81313b221 */ /* 0x002fc80000010000 */
[----:B------:R-:W-:-:S05]  /*3130*/  MOV R18, R187 ;  /* 0x000000bb00127202 */ /* 0x000fca0000000f00 */
[----:B------:R0:W-:Y:S01]  /*3140*/  @!P0 STS.64 [R44+0x438], R18 ;  /* 0x000438122c008388 */ /* 0x0001e20000000a00 */
[----:B------:R-:W-:Y:S06]  /*3150*/  BAR.SYNC.DEFER_BLOCKING 0x0 ;  /* 0x0000000000007b1d */ /* 0x000fec0000010000 */
[----:B------:R-:W-:Y:S05]  /*3160*/  @P4 BRA `(.L_x_7816) ;  /* 0x0000000000204947 */ /* 0x000fea0003800000 */
[----:B------:R-:W-:-:S13]  /*3170*/  ISETP.NE.AND P0, PT, R36, UR5, PT ;  /* 0x0000000524007c0c */ /* 0x000fda000bf05270 */
[----:B------:R-:W1:Y:S04]  /*3180*/  @P0 LDS R2, [R95+0x1ae8] ;  /* 0x001ae8005f020984 */ /* 0x000e680000000800 */
[----:B------:R-:W0:Y:S01]  /*3190*/  @P0 LDS R3, [R95+0x16e8] ;  /* 0x0016e8005f030984 */ /* 0x000e220000000800 */
[----:B-1----:R-:W-:Y:S01]  /*31a0*/  @P0 FADD.FTZ R2, R19, R2 ;  /* 0x0000000213020221 */ /* 0x002fe20000010000 */
[----:B0-----:R-:W-:-:S04]  /*31b0*/  @P0 FADD.FTZ R18, R18, R3 ;  /* 0x0000000312120221 */ /* 0x001fc80000010000 */
[----:B------:R1:W-:Y:S04]  /*31c0*/  @P0 STS [R95+0x1ae8], R2 ;  /* 0x001ae8025f000388 */ /* 0x0003e80000000800 */
[----:B------:R1:W-:Y:S04]  /*31d0*/  STS [R95+0x16e8], R18 ;  /* 0x0016e8125f007388 */ /* 0x0003e80000000800 */
[----:B------:R1:W-:Y:S02]  /*31e0*/  @!P0 STS [R95+0x1ae8], R19 ;  /* 0x001ae8135f008388 */ /* 0x0003e40000000800 */
.L_x_7816:
[----:B------:R-:W-:Y:S05]  /*31f0*/  BSYNC B0 ;  /* 0x0000000000007941 */ /* 0x000fea0003800000 */
.L_x_7815:
        /* <DEDUP_REMOVED lines=14> */
.L_x_7812:
[----:B------:R-:W-:Y:S01]  /*32e0*/  BAR.SYNC.DEFER_BLOCKING 0x0 ;  /* 0x0000000000007b1d */ /* 0x000fe20000010000 */
[----:B------:R-:W-:Y:S01]  /*32f0*/  F2FP.BF16.F32.PACK_AB R81, R80, R49 ;  /* 0x000000315051723e */ /* 0x000fe200000010ff */
        /* <DEDUP_REMOVED lines=11> */
[----:B0-----:R-:W0:Y:S01]  /*33b0*/  LDC.64 R18, c[0x0][0x3e0] ;  /* 0x0000f800ff127b82 */ /* 0x001e220000000a00 */
[----:B------:R-:W-:Y:S01]  /*33c0*/  F2FP.BF16.F32.PACK_AB R88, R86, R55 ;  /* 0x000000375658723e */ /* 0x000fe200000010ff */
[----:B------:R-:W-:Y:S01]  /*33d0*/  IMAD R17, R28, UR5, R17 ;  /* 0x000000051c117c24 */ /* 0x000fe2000f8e0211 */
[----:B-1----:R-:W-:-:S02]  /*33e0*/  IADD3 R44, R36, -0x1, RZ ;  /* 0xffffffff242c7810 */ /* 0x002fc40007ffe0ff */
[----:B------:R-:W-:Y:S02]  /*33f0*/  F2FP.BF16.F32.PACK_AB R16, R77, R79 ;  /* 0x0000004f4d10723e */ /* 0x000fe400000010ff */
[----:B------:R-:W-:Y:S01]  /*3400*/  SHF.L.U32 R12, R44, 0x9, RZ ;  /* 0x000000092c0c7819 */ /* 0x000fe200000006ff */
[----:B------:R-:W1:Y:S01]  /*3410*/  LDC.64 R26, c[0x0][0x3a8] ;  /* 0x0000ea00ff1a7b82 */ /* 0x000e620000000a00 */
[----:B------:R-:W-:Y:S01]  /*3420*/  F2FP.BF16.F32.PACK_AB R51, R63, R94 ;  /* 0x0000005e3f33723e */ /* 0x000fe200000010ff */
[----:B------:R-:W-:Y:S01]  /*3430*/  STS.128 [R46], R80 ;  /* 0x000000502e007388 */ /* 0x000fe20000000c00 */
[----:B------:R-:W-:Y:S02]  /*3440*/  SHF.R.S32.HI R13, RZ, 0x1f, R12 ;  /* 0x0000001fff0d7819 */ /* 0x000fe4000001140c */
[----:B------:R-:W-:Y:S01]  /*3450*/  F2FP.BF16.F32.PACK_AB R50, R67, R98 ;  /* 0x000000624332723e */ /* 0x000fe200000010ff */
[----:B------:R-:W-:Y:S01]  /*3460*/  STS.128 [R46+0x10], R88 ;  /* 0x000010582e007388 */ /* 0x000fe20000000c00 */
[----:B------:R-:W-:-:S03]  /*3470*/  NOP ;  /* 0x0000000000007918 */ /* 0x000fc60000000000 */
[----:B------:R-:W3:Y:S01]  /*3480*/  LDS.128 R4, [R45] ;  /* 0x000000002d047984 */ /* 0x000ee20000000c00 */
[----:B--2---:R-:W-:Y:S01]  /*3490*/  IMAD R0, R14, UR17, RZ ;  /* 0x000000110e007c24 */ /* 0x004fe2000f8e02ff */
[----:B------:R-:W-:Y:S01]  /*34a0*/  F2FP.BF16.F32.PACK_AB R49, R104, R75 ;  /* 0x0000004b6831723e */ /* 0x000fe200000010ff */
[----:B------:R-:W-:Y:S01]  /*34b0*/  IMAD.WIDE.U32 R2, R14, UR16, R12 ;  /* 0x000000100e027c25 */ /* 0x000fe2000f8e000c */
[----:B------:R-:W2:Y:S01]  /*34c0*/  LDS.128 R8, [R45+0x200] ;  /* 0x000200002d087984 */ /* 0x000ea20000000c00 */
[----:B------:R-:W-:Y:S01]  /*34d0*/  F2FP.BF16.F32.PACK_AB R48, R102, R65 ;  /* 0x000000416630723e */ /* 0x000fe200000010ff */
[----:B------:R-:W4:Y:S01]  /*34e0*/  LDC.64 R60, c[0x0][0x3f0] ;  /* 0x0000fc00ff3c7b82 */ /* 0x000f220000000a00 */
[----:B------:R-:W-:Y:S01]  /*34f0*/  IMAD R15, R15, UR16, R0 ;  /* 0x000000100f0f7c24 */ /* 0x000fe2000f8e0200 */
[----:B------:R-:W-:Y:S02]  /*3500*/  IADD3 R42, P1, R42, -0x400, RZ ;  /* 0xfffffc002a2a7810 */ /* 0x000fe40007f3e0ff */
[----:B------:R-:W-:Y:S01]  /*3510*/  IADD3 R40, P2, R40, -0x400, RZ ;  /* 0xfffffc0028287810 */ /* 0x000fe20007f5e0ff */
[----:B-1----:R-:W-:Y:S01]  /*3520*/  IMAD.WIDE.U32 R12, R26, UR16, R12 ;  /* 0x000000101a0c7c25 */ /* 0x002fe2000f8e000c */
[----:B------:R-:W-:-:S03]  /*3530*/  IADD3 R3, R3, R15, RZ ;  /* 0x0000000f03037210 */ /* 0x000fc60007ffe0ff */
[----:B------:R-:W-:Y:S01]  /*3540*/  FADD.FTZ R15, R32, R71 ;  /* 0x00000047200f7221 */ /* 0x000fe20000010000 */
[----:B------:R-:W-:Y:S02]  /*3550*/  IADD3 R38, P3, R38, -0x400, RZ ;  /* 0xfffffc0026267810 */ /* 0x000fe40007f7e0ff */
[----:B------:R-:W-:Y:S01]  /*3560*/  IADD3.X R43, R43, -0x1, RZ, P1, !PT ;  /* 0xffffffff2b2b7810 */ /* 0x000fe20000ffe4ff */
[----:B------:R-:W-:-:S04]  /*3570*/  IMAD.WIDE.U32 R2, R28, UR4, R2 ;  /* 0x000000041c027c25 */ /* 0x000fc8000f8e0002 */
[----:B------:R-:W-:Y:S01]  /*3580*/  FADD.FTZ R15, R15, R96 ;  /* 0x000000600f0f7221 */ /* 0x000fe20000010000 */
[----:B------:R-:W-:Y:S01]  /*3590*/  ULDC.64 UR4, c[0x0][0x3b0] ;  /* 0x0000ec0000047ab9 */ /* 0x000fe20000000a00 */
[----:B------:R-:W-:Y:S02]  /*35a0*/  IADD3.X R41, R41, -0x1, RZ, P2, !PT ;  /* 0xffffffff29297810 */ /* 0x000fe400017fe4ff */
[----:B------:R-:W-:Y:S01]  /*35b0*/  IADD3 R3, R3, R17, RZ ;  /* 0x0000001103037210 */ /* 0x000fe20007ffe0ff */
[----:B------:R-:W-:Y:S01]  /*35c0*/  FADD.FTZ R0, R15, R106 ;  /* 0x0000006a0f007221 */ /* 0x000fe20000010000 */
[----:B0-----:R-:W-:Y:S02]  /*35d0*/  LEA R14, P0, R2, R18, 0x1 ;  /* 0x00000012020e7211 */ /* 0x001fe400078008ff */
[----:B------:R-:W-:Y:S01]  /*35e0*/  F2FP.BF16.F32.PACK_AB R18, R69, R106 ;  /* 0x0000006a4512723e */ /* 0x000fe200000010ff */
[----:B------:R-:W-:Y:S01]  /*35f0*/  FADD.FTZ R0, R0, R69 ;  /* 0x0000004500007221 */ /* 0x000fe20000010000 */
[----:B------:R-:W-:-:S02]  /*3600*/  LEA.HI.X R15, R2, R19, R3, 0x1, P0 ;  /* 0x00000013020f7211 */ /* 0x000fc400000f0c03 */
[----:B------:R-:W-:Y:S02]  /*3610*/  F2FP.BF16.F32.PACK_AB R17, R96, R71 ;  /* 0x000000476011723e */ /* 0x000fe400000010ff */
[----:B------:R-:W-:Y:S01]  /*3620*/  F2FP.BF16.F32.PACK_AB R19, R100, R73 ;  /* 0x000000496413723e */ /* 0x000fe200000010ff */
[----:B------:R-:W-:-:S04]  /*3630*/  IMAD.WIDE R2, R37, 0x10, R14 ;  /* 0x0000001025027825 */ /* 0x000fc800078e020e */
[----:B------:R-:W-:Y:S01]  /*3640*/  FADD.FTZ R73, R0, R73 ;  /* 0x0000004900497221 */ /* 0x000fe20000010000 */
[----:B------:R-:W-:Y:S01]  /*3650*/  IADD3.X R39, R39, -0x1, RZ, P3, !PT ;  /* 0xffffffff27277810 */ /* 0x000fe20001ffe4ff */
[----:B------:R-:W-:Y:S02]  /*3660*/  IMAD R14, R26, UR17, RZ ;  /* 0x000000111a0e7c24 */ /* 0x000fe4000f8e02ff */
[----:B------:R-:W-:Y:S01]  /*3670*/  FADD.FTZ R100, R73, R100 ;  /* 0x0000006449647221 */ /* 0x000fe20000010000 */
[----:B---3--:R0:W-:Y:S03]  /*3680*/  STG.E.128 desc[UR14][R2.64], R4 ;  /* 0x0000000402007986 */ /* 0x0081e6000c101d0e */
[----:B------:R-:W-:Y:S01]  /*3690*/  FADD.FTZ R65, R100, R65 ;  /* 0x0000004164417221 */ /* 0x000fe20000010000 */
[----:B--2---:R1:W-:Y:S03]  /*36a0*/  STG.E.128 desc[UR14][R2.64+0x200], R8 ;  /* 0x0002000802007986 */ /* 0x0043e6000c101d0e */
[----:B------:R-:W-:Y:S01]  /*36b0*/  FADD.FTZ R102, R65, R102 ;  /* 0x0000006641667221 */ /* 0x000fe20000010000 */
[----:B------:R-:W-:Y:S03]  /*36c0*/  BAR.SYNC.DEFER_BLOCKING 0x0 ;  /* 0x0000000000007b1d */ /* 0x000fe60000010000 */
[----:B------:R-:W-:-:S04]  /*36d0*/  FADD.FTZ R75, R102, R75 ;  /* 0x0000004b664b7221 */ /* 0x000fc80000010000 */
[----:B------:R-:W-:Y:S01]  /*36e0*/  FADD.FTZ R75, R75, R104 ;  /* 0x000000684b4b7221 */ /* 0x000fe20000010000 */
[----:B0-----:R-:W-:-:S03]  /*36f0*/  IMAD R5, R27, UR16, R14 ;  /* 0x000000101b057c24 */ /* 0x001fc6000f8e020e */
[----:B------:R-:W-:Y:S01]  /*3700*/  FADD.FTZ R98, R75, R98 ;  /* 0x000000624b627221 */ /* 0x000fe20000010000 */
[----:B-1----:R-:W-:Y:S01]  /*3710*/  IMAD R3, R29, UR4, RZ ;  /* 0x000000041d037c24 */ /* 0x002fe2000f8e02ff */
[----:B------:R-:W-:Y:S02]  /*3720*/  IADD3 R13, R13, R5, RZ ;  /* 0x000000050d0d7210 */ /* 0x000fe40007ffe0ff */
[----:B------:R-:W-:Y:S01]  /*3730*/  FADD.FTZ R67, R98, R67 ;  /* 0x0000004362437221 */ /* 0x000fe20000010000 */
[C---:B------:R-:W-:Y:S02]  /*3740*/  IMAD R5, R28.reuse, UR5, R3 ;  /* 0x000000051c057c24 */ /* 0x040fe4000f8e0203 */
[----:B------:R-:W-:-:S04]  /*3750*/  IMAD.WIDE.U32 R2, R28, UR4, R12 ;  /* 0x000000041c027c25 */ /* 0x000fc8000f8e000c */
[----:B------:R-:W-:Y:S01]  /*3760*/  FADD.FTZ R32, R67, R94 ;  /* 0x0000005e43207221 */ /* 0x000fe20000010000 */
[----:B------:R-:W-:Y:S01]  /*3770*/  STS.128 [R46], R16 ;  /* 0x000000102e007388 */ /* 0x000fe20000000c00 */
[----:B------:R-:W-:Y:S02]  /*3780*/  IADD3 R0, R3, R5, RZ ;  /* 0x0000000503007210 */ /* 0x000fe40007ffe0ff */
[----:B------:R-:W-:Y:S01]  /*3790*/  FADD.FTZ R32, R32, R63 ;  /* 0x0000003f20207221 */ /* 0x000fe20000010000 */
[----:B----4-:R-:W-:Y:S01]  /*37a0*/  LEA R4, P0, R2, R60, 0x1 ;  /* 0x0000003c02047211 */ /* 0x010fe200078008ff */
[----:B------:R-:W-:Y:S01]  /*37b0*/  STS.128 [R46+0x10], R48 ;  /* 0x000010302e007388 */ /* 0x000fe20000000c00 */
[----:B------:R-:W-:-:S03]  /*37c0*/  NOP ;  /* 0x0000000000007918 */ /* 0x000fc60000000000 */
[----:B------:R-:W0:Y:S01]  /*37d0*/  LDS.128 R52, [R45] ;  /* 0x000000002d347984 */ /* 0x000e220000000c00 */
[----:B------:R-:W-:Y:S02]  /*37e0*/  LEA.HI.X R5, R2, R61, R0, 0x1, P0 ;  /* 0x0000003d02057211 */ /* 0x000fe400000f0c00 */
[----:B------:R-:W-:Y:S01]  /*37f0*/  ISETP.GT.AND P0, PT, R36, 0x1, PT ;  /* 0x000000012400780c */ /* 0x000fe20003f04270 */
[----:B------:R-:W1:Y:S01]  /*3800*/  LDS.128 R56, [R45+0x200] ;  /* 0x000200002d387984 */ /* 0x000e620000000c00 */
[----:B------:R-:W-:Y:S01]  /*3810*/  MOV R36, R44 ;  /* 0x0000002c00247202 */ /* 0x000fe20000000f00 */
[----:B------:R-:W-:-:S05]  /*3820*/  IMAD.WIDE R2, R37, 0x10, R4 ;  /* 0x0000001025027825 */ /* 0x000fca00078e0204 */
[----:B0-----:R0:W-:Y:S04]  /*3830*/  STG.E.128 desc[UR14][R2.64], R52 ;  /* 0x0000003402007986 */ /* 0x0011e8000c101d0e */
[----:B-1----:R0:W-:Y:S01]  /*3840*/  STG.E.128 desc[UR14][R2.64+0x200], R56 ;  /* 0x0002003802007986 */ /* 0x0021e2000c101d0e */
[----:B------:R-:W-:Y:S05]  /*3850*/  @P0 BRA `(.L_x_7818) ;  /* 0xffffffcc00740947 */ /* 0x000fea000383ffff */
.L_x_7811:
        /* <DEDUP_REMOVED lines=26> */
.L_x_7820:
[----:B------:R-:W-:Y:S05]  /*3a00*/  BSYNC B0 ;  /* 0x0000000000007941 */ /* 0x000fea0003800000 */
.L_x_7819:
        /* <DEDUP_REMOVED lines=29> */
.L_x_7822:
[----:B------:R-:W2:Y:S02]  /*3be0*/  S2R R19, SR_TID.X ;  /* 0x0000000000137919 */ /* 0x000ea40000002100 */
.L_x_7823:
[----:B------:R-:W-:Y:S05]  /*3bf0*/  BSYNC B0 ;  /* 0x0000000000007941 */ /* 0x000fea0003800000 */
.L_x_7821:
        /* <DEDUP_REMOVED lines=11> */
[C---:B-----5:R-:W-:Y:S01]  /*3cb0*/  IMAD R31, R28.reuse, UR7, R5 ;  /* 0x000000071c1f7c24 */ /* 0x060fe2000f8e0205 */
        /* <DEDUP_REMOVED lines=31> */
.L_x_7825:
        /* <DEDUP_REMOVED lines=55> */
.L_x_7824:
[----:B------:R-:W-:Y:S05]  /*4220*/  EXIT ;  /* 0x000000000000794d */ /* 0x000fea0003800000 */
.L_x_7826:
        /* <DEDUP_REMOVED lines=13> */
.L_x_10992:


//--------------------- .text._Z25selective_scan_bwd_kernelI32Selective_Scan_bwd_kernel_traitsILi32ELi16ELb1ELb0ELb0ELb0ELb1EN3c108BFloat16EfEEv12SSMParamsBwd --------------------------
	.section	.text._Z25selective_scan_bwd_kernelI32Selective_Scan_bwd_kernel_traitsILi32ELi16ELb1ELb0ELb0ELb0ELb1EN3c108BFloat16EfEEv12SSMParamsBwd,"ax",@progbits
	.align	128
        .global         _Z25selective_scan_bwd_kernelI32Selective_Scan_bwd_kernel_traitsILi32ELi16ELb1ELb0ELb0ELb0ELb1EN3c108BFloat16EfEEv12SSMParamsBwd
        .type           _Z25selective_scan_bwd_kernelI32Selective_Scan_bwd_kernel_traitsILi32ELi16ELb1ELb0ELb0ELb0ELb1EN3c108BFloat16EfEEv12SSMParamsBwd,@function
        .size           _Z25selective_scan_bwd_kernelI32Selective_Scan_bwd_kernel_traitsILi32ELi16ELb1ELb0ELb0ELb0ELb1EN3c108BFloat16EfEEv12SSMParamsBwd,(.L_x_10993 - _Z25selective_scan_bwd_kernelI32Selective_Scan_bwd_kernel_traitsILi32ELi16ELb1ELb0ELb0ELb0ELb1EN3c108BFloat16EfEEv12SSMParamsBwd)
        .other          _Z25selective_scan_bwd_kernelI32Selective_Scan_bwd_kernel_traitsILi32ELi16ELb1ELb0ELb0ELb0ELb1EN3c108BFloat16EfEEv12SSMParamsBwd,@"STO_CUDA_ENTRY STV_DEFAULT"
_Z25selective_scan_bwd_kernelI32Selective_Scan_bwd_kernel_traitsILi32ELi16ELb1ELb0ELb0ELb0ELb1EN3c108BFloat16EfEEv12SSMParamsBwd:
.text._Z25selective_scan_bwd_kernelI32Selective_Scan_bwd_kernel_traitsILi32ELi16ELb1ELb0ELb0ELb0ELb1EN3c108BFloat16EfEEv12SSMParamsBwd:
        /* <DEDUP_REMOVED lines=93> */
[----:B------:R-:W-:Y:S01]  /*05d0*/  MOV R40, RZ ;  /* 0x000000ff00287202 */ /* 0x000fe20000000f00 */
[----:B------:R-:W2:Y:S01]  /*05e0*/  S2R R42, SR_LANEID ;  /* 0x00000000002a7919 */ /* 0x000ea20000000000 */
[----:B------:R-:W-:Y:S02]  /*05f0*/  MOV R39, RZ ;  /* 0x000000ff00277202 */ /* 0x000fe40000000f00 */
[C---:B0-----:R-:W-:Y:S02]  /*0600*/  SHF.L.U32 R0, R41.reuse, 0x1, RZ ;  /* 0x0000000129007819 */ /* 0x041fe400000006ff */
[----:B------:R-:W-:Y:S02]  /*0610*/  LOP3.LUT R127, R41, 0x1f, RZ, 0xc0, !PT ;  /* 0x0000001f297f7812 */ /* 0x000fe400078ec0ff */
[----:B------:R-:W-:-:S04]  /*0620*/  LOP3.LUT R0, R0, 0xffffffc0, RZ, 0xc0, !PT ;  /* 0xffffffc000007812 */ /* 0x000fc800078ec0ff */
[----:B--2---:R-:W-:-:S07]  /*0630*/  LOP3.LUT R50, R0, 0x1f, R41, 0xf8, !PT ;  /* 0x0000001f00327812 */ /* 0x004fce00078ef829 */
.L_x_7835:
[----:B------:R-:W-:Y:S01]  /*0640*/  BAR.SYNC.DEFER_BLOCKING 0x0 ;  /* 0x0000000000007b1d */ /* 0x000fe20000010000 */
[----:B--2---:R-:W-:-:S07]  /*0650*/  IMAD.WIDE R4, R50, 0x10, R44 ;  /* 0x0000001032047825 */ /* 0x004fce00078e022c */
[----:B------:R-:W0:Y:S01]  /*0660*/  S2UR UR5, SR_CgaCtaId ;  /* 0x00000000000579c3 */ /* 0x000e220000008800 */
[----:B------:R-:W-:Y:S01]  /*0670*/  UMOV UR4, 0x400 ;  /* 0x0000040000047882 */ /* 0x000fe20000000000 */
[----:B------:R-:W-:-:S04]  /*0680*/  IMAD.WIDE R12, R50, 0x10, R46 ;  /* 0x00000010320c7825 */ /* 0x000fc800078e022e */
[----:B------:R-:W-:Y:S02]  /*0690*/  IMAD.WIDE R28, R50, 0x10, R48 ;  /* 0x00000010321c7825 */ /* 0x000fe400078e0230 */
[----:B------:R-:W2:Y:S08]  /*06a0*/  LDC.64 R30, c[0x0][0x2a0] ;  /* 0x0000a800ff1e7b82 */ /* 0x000eb00000000a00 */
[----:B------:R-:W3:Y:S01]  /*06b0*/  LDC.64 R58, c[0x0][0x318] ;  /* 0x0000c600ff3a7b82 */ /* 0x000ee20000000a00 */
[----:B------:R-:W4:Y:S04]  /*06c0*/  LDG.E.128 R20, desc[UR14][R4.64] ;  /* 0x0000000e04147981 */ /* 0x000f28000c1e1d00 */
[----:B------:R-:W2:Y:S01]  /*06d0*/  LDG.E.128 R24, desc[UR14][R4.64+0x200] ;  /* 0x0002000e04187981 */ /* 0x000ea2000c1e1d00 */
[----:B0-----:R-:W-:-:S02]  /*06e0*/  ULEA UR4, UR5, UR4, 0x18 ;  /* 0x0000000405047291 */ /* 0x001fc4000f8ec03f */
[----:B------:R-:W0:Y:S04]  /*06f0*/  LDC.64 R72, c[0x0][0x308] ;  /* 0x0000c200ff487b82 */ /* 0x000e280000000a00 */
[----:B------:R-:W-:Y:S01]  /*0700*/  MOV R51, UR4 ;  /* 0x0000000400337c02 */ /* 0x000fe20008000f00 */
[----:B------:R-:W-:-:S03]  /*0710*/  ULDC.64 UR4, c[0x0][0x2a8] ;  /* 0x0000aa0000047ab9 */ /* 0x000fc60000000a00 */
[CC--:B------:R-:W-:Y:S02]  /*0720*/  LEA R2, R42.reuse, R51.reuse, 0x4 ;  /* 0x000000332a027211 */ /* 0x0c0fe400078e20ff */
[----:B------:R-:W-:-:S03]  /*0730*/  LEA R57, R42, R51, 0x5 ;  /* 0x000000332a397211 */ /* 0x000fc600078e28ff */
[----:B----4-:R-:W-:Y:S04]  /*0740*/  STS.128 [R2], R20 ;  /* 0x0000001402007388 */ /* 0x010fe80000000c00 */
[----:B--2---:R-:W-:Y:S01]  /*0750*/  STS.128 [R2+0x200], R24 ;  /* 0x0002001802007388 */ /* 0x004fe20000000c00 */
[----:B------:R-:W-:-:S03]  /*0760*/  NOP ;  /* 0x0000000000007918 */ /* 0x000fc60000000000 */
[----:B------:R-:W-:Y:S04]  /*0770*/  LDS.128 R4, [R57] ;  /* 0x0000000039047984 */ /* 0x000fe80000000c00 */
[----:B------:R-:W-:Y:S01]  /*0780*/  LDS.128 R8, [R57+0x10] ;  /* 0x0000100039087984 */ /* 0x000fe20000000c00 */
[----:B------:R-:W-:Y:S06]  /*0790*/  BAR.SYNC.DEFER_BLOCKING 0x0 ;  /* 0x0000000000007b1d */ /* 0x000fec0000010000 */
[----:B------:R-:W2:Y:S04]  /*07a0*/  LDG.E.128 R32, desc[UR14][R12.64] ;  /* 0x0000000e0c207981 */ /* 0x000ea8000c1e1d00 */
[----:B------:R-:W4:Y:S04]  /*07b0*/  LDG.E.128 R52, desc[UR14][R12.64+0x200] ;  /* 0x0002000e0c347981 */ /* 0x000f28000c1e1d00 */
[----:B--2---:R2:W-:Y:S04]  /*07c0*/  STS.128 [R2], R32 ;  /* 0x0000002002007388 */ /* 0x0045e80000000c00 */
[----:B----4-:R-:W-:Y:S01]  /*07d0*/  STS.128 [R2+0x200], R52 ;  /* 0x0002003402007388 */ /* 0x010fe20000000c00 */
[----:B------:R-:W-:-:S03]  /*07e0*/  NOP ;  /* 0x0000000000007918 */ /* 0x000fc60000000000 */
[----:B------:R-:W-:Y:S04]  /*07f0*/  LDS.128 R24, [R57] ;  /* 0x0000000039187984 */ /* 0x000fe80000000c00 */
[----:B------:R-:W-:Y:S01]  /*0800*/  LDS.128 R20, [R57+0x10] ;  /* 0x0000100039147984 */ /* 0x000fe20000000c00 */
[----:B------:R-:W-:Y:S06]  /*0810*/  BAR.SYNC.DEFER_BLOCKING 0x0 ;  /* 0x0000000000007b1d */ /* 0x000fec0000010000 */
[----:B------:R-:W4:Y:S04]  /*0820*/  LDG.E.128 R60, desc[UR14][R28.64] ;  /* 0x0000000e1c3c7981 */ /* 0x000f28000c1e1d00 */
[----:B------:R3:W4:Y:S01]  /*0830*/  LDG.E.128 R64, desc[UR14][R28.64+0x200] ;  /* 0x0002000e1c407981 */ /* 0x000722000c1e1d00 */
[----:B-1----:R-:W-:Y:S01]  /*0840*/  LEA R12, R43, 0xfffffe00, 0x9 ;  /* 0xfffffe002b0c7811 */ /* 0x002fe200078e48ff */
[----:B------:R-:W-:-:S03]  /*0850*/  IMAD R0, R30, UR17, RZ ;  /* 0x000000111e007c24 */ /* 0x000fc6000f8e02ff */
[----:B------:R-:W-:Y:S01]  /*0860*/  SHF.R.S32.HI R13, RZ, 0x1f, R12 ;  /* 0x0000001fff0d7819 */ /* 0x000fe2000001140c */
[----:B--2---:R-:W-:Y:S02]  /*0870*/  IMAD R33, R31, UR16, R0 ;  /* 0x000000101f217c24 */ /* 0x004fe4000f8e0200 */
[----:B------:R-:W-:Y:S02]  /*0880*/  IMAD R0, R36, UR4, RZ ;  /* 0x0000000424007c24 */ /* 0x000fe4000f8e02ff */
[----:B------:R-:W-:-:S05]  /*0890*/  IMAD.WIDE.U32 R30, R30, UR16, R12 ;  /* 0x000000101e1e7c25 */ /* 0x000fca000f8e000c */
[----:B------:R-:W-:Y:S01]  /*08a0*/  IADD3 R31, R31, R33, RZ ;  /* 0x000000211f1f7210 */ /* 0x000fe20007ffe0ff */
[C---:B------:R-:W-:Y:S02]  /*08b0*/  IMAD R33, R3.reuse, UR5, R0 ;  /* 0x0000000503217c24 */ /* 0x040fe4000f8e0200 */
[----:B---3--:R-:W-:Y:S01]  /*08c0*/  IMAD.WIDE.U32 R28, R3, UR4, R30 ;  /* 0x00000004031c7c25 */ /* 0x008fe2000f8e001e */
[----:B------:R-:W-:-:S04]  /*08d0*/  ULDC.64 UR4, c[0x0][0x2b8] ;  /* 0x0000ae0000047ab9 */ /* 0x000fc80000000a00 */
[----:B------:R-:W-:Y:S02]  /*08e0*/  IADD3 R0, R29, R33, RZ ;  /* 0x000000211d007210 */ /* 0x000fe40007ffe0ff */
[----:B------:R-:W-:-:S04]  /*08f0*/  LEA R30, P0, R28, R58, 0x1 ;  /* 0x0000003a1c1e7211 */ /* 0x000fc800078008ff */
[----:B------:R-:W-:Y:S02]  /*0900*/  LEA.HI.X R31, R28, R59, R0, 0x1, P0 ;  /* 0x0000003b1c1f7211 */ /* 0x000fe400000f0c00 */
[----:B------:R-:W1:Y:S01]  /*0910*/  LDC.64 R58, c[0x0][0x2b0] ;  /* 0x0000ac00ff3a7b82 */ /* 0x000e620000000a00 */
[----:B------:R-:W-:Y:S01]  /*0920*/  IMAD.WIDE R28, R50, 0x10, R30 ;  /* 0x00000010321c7825 */ /* 0x000fe200078e021e */
[----:B----4-:R-:W-:Y:S04]  /*0930*/  STS.128 [R2], R60 ;  /* 0x0000003c02007388 */ /* 0x010fe80000000c00 */
[----:B------:R-:W-:Y:S01]  /*0940*/  STS.128 [R2+0x200], R64 ;  /* 0x0002004002007388 */ /* 0x000fe20000000c00 */
[----:B------:R-:W-:-:S03]  /*0950*/  NOP ;  /* 0x0000000000007918 */ /* 0x000fc60000000000 */
[----:B------:R-:W2:Y:S04]  /*0960*/  LDS.128 R52, [R57] ;  /* 0x0000000039347984 */ /* 0x000ea80000000c00 */
[----:B------:R-:W-:Y:S01]  /*0970*/  LDS.128 R32, [R57+0x10] ;  /* 0x0000100039207984 */ /* 0x000fe20000000c00 */
[----:B------:R-:W-:Y:S06]  /*0980*/  BAR.SYNC.DEFER_BLOCKING 0x0 ;  /* 0x0000000000007b1d */ /* 0x000fec0000010000 */
[----:B------:R-:W3:Y:S04]  /*0990*/  LDG.E.128 R68, desc[UR14][R28.64] ;  /* 0x0000000e1c447981 */ /* 0x000ee8000c1e1d00 */
[----:B------:R4:W3:Y:S01]  /*09a0*/  LDG.E.128 R80, desc[UR14][R28.64+0x200] ;  /* 0x0002000e1c507981 */ /* 0x0008e2000c1e1d00 */
[----:B-1----:R-:W-:-:S02]  /*09b0*/  IMAD R0, R58, UR17, RZ ;  /* 0x000000113a007c24 */ /* 0x002fc4000f8e02ff */
[----:B------:R-:W-:-:S04]  /*09c0*/  IMAD.WIDE.U32 R30, R58, UR16, R12 ;  /* 0x000000103a1e7c25 */ /* 0x000fc8000f8e000c */
[----:B------:R-:W-:Y:S02]  /*09d0*/  IMAD R59, R59, UR16, R0 ;  /* 0x000000103b3b7c24 */ /* 0x000fe4000f8e0200 */
[----:B------:R-:W-:-:S03]  /*09e0*/  IMAD R0, R36, UR4, RZ ;  /* 0x0000000424007c24 */ /* 0x000fc6000f8e02ff */
[----:B------:R-:W-:Y:S01]  /*09f0*/  IADD3 R31, R31, R59, RZ ;  /* 0x0000003b1f1f7210 */ /* 0x000fe20007ffe0ff */
[C---:B------:R-:W-:Y:S02]  /*0a00*/  IMAD R59, R3.reuse, UR5, R0 ;  /* 0x00000005033b7c24 */ /* 0x040fe4000f8e0200 */
[----:B----4-:R-:W-:Y:S01]  /*0a10*/  IMAD.WIDE.U32 R28, R3, UR4, R30 ;  /* 0x00000004031c7c25 */ /* 0x010fe2000f8e001e */
[----:B--2---:R-:W-:Y:S01]  /*0a20*/  PRMT R95, R52, 0x7632, R95 ;  /* 0x00007632345f7816 */ /* 0x004fe2000000005f */
[----:B------:R-:W-:-:S03]  /*0a30*/  ULDC.64 UR4, c[0x0][0x3a0] ;  /* 0x0000e80000047ab9 */ /* 0x000fc60000000a00 */
[----:B------:R-:W-:Y:S02]  /*0a40*/  IADD3 R0, R29, R59, RZ ;  /* 0x0000003b1d007210 */ /* 0x000fe40007ffe0ff */
[----:B0-----:R-:W-:-:S04]  /*0a50*/  LEA R58, P0, R28, R72, 0x1 ;  /* 0x000000481c3a7211 */ /* 0x001fc800078008ff */
[----:B------:R-:W-:-:S03]  /*0a60*/  LEA.HI.X R59, R28, R73, R0, 0x1, P0 ;  /* 0x000000491c3b7211 */ /* 0x000fc600000f0c00 */
[----:B------:R-:W-:Y:S01]  /*0a70*/  IMAD.WIDE R58, R50, 0x10, R58 ;  /* 0x00000010323a7825 */ /* 0x000fe200078e023a */
[----:B---3--:R-:W-:Y:S04]  /*0a80*/  STS.128 [R2], R68 ;  /* 0x0000004402007388 */ /* 0x008fe80000000c00 */
[----:B------:R-:W-:Y:S01]  /*0a90*/  STS.128 [R2+0x200], R80 ;  /* 0x0002005002007388 */ /* 0x000fe20000000c00 */
        /* <DEDUP_REMOVED lines=10> */
[----:B------:R-:W-:Y:S01]  /*0b40*/  SHF.L.U32 R74, R76, 0x10, RZ ;  /* 0x000000104c4a7819 */ /* 0x000fe200000006ff */
[----:B------:R-:W-:Y:S01]  /*0b50*/  FMUL.FTZ R69, R72, -1.4426950216293334961 ;  /* 0xbfb8aa3b48457820 */ /* 0x000fe20000410000 */
[----:B-1----:R-:W-:Y:S01]  /*0b60*/  SHF.L.U32 R0, R28, 0x10, RZ ;  /* 0x000000101c007819 */ /* 0x002fe200000006ff */
[----:B------:R-:W-:Y:S01]  /*0b70*/  FMUL.FTZ R73, R68, -1.4426950216293334961 ;  /* 0xbfb8aa3b44497820 */ /* 0x000fe20000410000 */
[----:B------:R-:W-:Y:S01]  /*0b80*/  SHF.L.U32 R71, R78, 0x10, RZ ;  /* 0x000000104e477819 */ /* 0x000fe200000006ff */
[----:B------:R-:W-:Y:S01]  /*0b90*/  FMUL.FTZ R56, R74, -1.4426950216293334961 ;  /* 0xbfb8aa3b4a387820 */ /* 0x000fe20000410000 */
[----:B------:R0:W1:Y:S01]  /*0ba0*/  MUFU.EX2 R80, R69 ;  /* 0x0000004500507308 */ /* 0x0000620000000800 */
[----:B------:R-:W-:Y:S01]  /*0bb0*/  FMUL.FTZ R75, R0, -1.4426950216293334961 ;  /* 0xbfb8aa3b004b7820 */ /* 0x000fe20000410000 */
[----:B---3--:R-:W-:Y:S01]  /*0bc0*/  SHF.L.U32 R58, R29, 0x10, RZ ;  /* 0x000000101d3a7819 */ /* 0x008fe200000006ff */
[----:B------:R-:W-:Y:S01]  /*0bd0*/  FMUL.FTZ R70, R71, -1.4426950216293334961 ;  /* 0xbfb8aa3b47467820 */ /* 0x000fe20000410000 */
[----:B------:R-:W-:-:S02]  /*0be0*/  PRMT R29, R28, 0x7632, R29 ;  /* 0x000076321c1d7816 */ /* 0x000fc4000000001d */
[----:B------:R-:W-:Y:S01]  /*0bf0*/  SHF.L.U32 R59, R30, 0x10, RZ ;  /* 0x000000101e3b7819 */ /* 0x000fe200000006ff */
[----:B------:R-:W-:Y:S01]  /*0c00*/  FMUL.FTZ R81, R58, -1.4426950216293334961 ;  /* 0xbfb8aa3b3a517820 */ /* 0x000fe20000410000 */
[----:B------:R3:W-:Y:S01]  /*0c10*/  MUFU.EX2 R83, R73 ;  /* 0x0000004900537308 */ /* 0x0007e20000000800 */
[----:B0-----:R-:W-:Y:S02]  /*0c20*/  PRMT R69, R76, 0x7632, R69 ;  /* 0x000076324c457816 */ /* 0x001fe40000000045 */
[----:B------:R-:W-:Y:S01]  /*0c30*/  FMUL.FTZ R85, R59, -1.4426950216293334961 ;  /* 0xbfb8aa3b3b557820 */ /* 0x000fe20000410000 */
[----:B------:R-:W-:Y:S02]  /*0c40*/  SHF.L.U32 R52, R52, 0x10, RZ ;  /* 0x0000001034347819 */ /* 0x000fe400000006ff */
[----:B------:R-:W-:Y:S02]  /*0c50*/  SHF.L.U32 R69, R69, 0x10, RZ ;  /* 0x0000001045457819 */ /* 0x000fe400000006ff */
[----:B------:R0:W-:Y:S01]  /*0c60*/  MUFU.EX2 R84, R56 ;  /* 0x0000003800547308 */ /* 0x0001e20000000800 */
[----:B---3--:R-:W-:Y:S01]  /*0c70*/  PRMT R73, R78, 0x7632, R73 ;  /* 0x000076324e497816 */ /* 0x008fe20000000049 */
[----:B-1----:R-:W-:Y:S01]  /*0c80*/  FADD.FTZ R80, R80, 1 ;  /* 0x3f80000050507421 */ /* 0x002fe20000010000 */
[----:B------:R-:W-:Y:S01]  /*0c90*/  FMUL.FTZ R76, R69, -1.4426950216293334961 ;  /* 0xbfb8aa3b454c7820 */ /* 0x000fe20000410000 */
[----:B------:R-:W-:-:S02]  /*0ca0*/  PRMT R97, R32, 0x7632, R97 ;  /* 0x0000763220617816 */ /* 0x000fc40000000061 */
[----:B------:R-:W-:Y:S02]  /*0cb0*/  SHF.L.U32 R73, R73, 0x10, RZ ;  /* 0x0000001049497819 */ /* 0x000fe400000006ff */
[----:B------:R1:W-:Y:S01]  /*0cc0*/  MUFU.EX2 R87, R75 ;  /* 0x0000004b00577308 */ /* 0x0003e20000000800 */
[----:B0-----:R-:W-:Y:S02]  /*0cd0*/  SHF.L.U32 R56, R31, 0x10, RZ ;  /* 0x000000101f387819 */ /* 0x001fe400000006ff */
[----:B------:R-:W-:Y:S01]  /*0ce0*/  FMUL.FTZ R78, R73, -1.4426950216293334961 ;  /* 0xbfb8aa3b494e7820 */ /* 0x000fe20000410000 */
[----:B------:R-:W-:Y:S02]  /*0cf0*/  PRMT R31, R30, 0x7632, R31 ;  /* 0x000076321e1f7816 */ /* 0x000fe4000000001f */
[----:B------:R-:W-:Y:S01]  /*0d00*/  FMUL.FTZ R89, R56, -1.4426950216293334961 ;  /* 0xbfb8aa3b38597820 */ /* 0x000fe20000410000 */
[----:B------:R-:W-:Y:S01]  /*0d10*/  PRMT R103, R54, 0x7632, R103 ;  /* 0x0000763236677816 */ /* 0x000fe20000000067 */
[----:B------:R0:W3:Y:S01]  /*0d20*/  MUFU.EX2 R82, R70 ;  /* 0x0000004600527308 */ /* 0x0000e20000000800 */
[----:B-1----:R-:W-:-:S02]  /*0d30*/  PRMT R75, R79, 0x7632, R75 ;  /* 0x000076324f4b7816 */ /* 0x002fc4000000004b */
[----:B------:R-:W-:Y:S02]  /*0d40*/  PRMT R79, R29, 0x7632, R79 ;  /* 0x000076321d4f7816 */ /* 0x000fe4000000004f */
[----:B------:R-:W-:Y:S02]  /*0d50*/  SHF.L.U32 R75, R75, 0x10, RZ ;  /* 0x000000104b4b7819 */ /* 0x000fe400000006ff */
[----:B------:R-:W-:Y:S01]  /*0d60*/  SHF.L.U32 R79, R79, 0x10, RZ ;  /* 0x000000104f4f7819 */ /* 0x000fe200000006ff */
[----:B------:R-:W-:Y:S01]  /*0d70*/  MUFU.EX2 R92, R89 ;  /* 0x00000059005c7308 */ /* 0x000fe20000000800 */
[----:B0-----:R-:W-:Y:S01]  /*0d80*/  PRMT R70, R77, 0x7632, R70 ;  /* 0x000076324d467816 */ /* 0x001fe20000000046 */
[----:B------:R-:W-:Y:S01]  /*0d90*/  FMUL.FTZ R28, R75, -1.4426950216293334961 ;  /* 0xbfb8aa3b4b1c7820 */ /* 0x000fe20000410000 */
[----:B------:R-:W-:Y:S01]  /*0da0*/  SHF.L.U32 R54, R54, 0x10, RZ ;  /* 0x0000001036367819 */ /* 0x000fe200000006ff */
[----:B------:R-:W-:Y:S01]  /*0db0*/  FMUL.FTZ R30, R79, -1.4426950216293334961 ;  /* 0xbfb8aa3b4f1e7820 */ /* 0x000fe20000410000 */
[----:B------:R-:W-:-:S02]  /*0dc0*/  SHF.L.U32 R70, R70, 0x10, RZ ;  /* 0x0000001046467819 */ /* 0x000fc400000006ff */
[----:B------:R-:W-:Y:S01]  /*0dd0*/  SHF.L.U32 R95, R95, 0x10, RZ ;  /* 0x000000105f5f7819 */ /* 0x000fe200000006ff */
[----:B------:R0:W1:Y:S01]  /*0de0*/  MUFU.EX2 R86, R76 ;  /* 0x0000004c00567308 */ /* 0x0000620000000800 */
[----:B---3--:R-:W-:Y:S01]  /*0df0*/  FADD.FTZ R82, R82, 1 ;  /* 0x3f80000052527421 */ /* 0x008fe20000010000 */
[----:B------:R-:W-:Y:S01]  /*0e00*/  FMUL.FTZ R77, R70, -1.4426950216293334961 ;  /* 0xbfb8aa3b464d7820 */ /* 0x000fe20000410000 */
[----:B------:R-:W-:Y:S02]  /*0e10*/  SHF.L.U32 R101, R101, 0x10, RZ ;  /* 0x0000001065657819 */ /* 0x000fe400000006ff */
[----:B------:R-:W-:Y:S02]  /*0e20*/  SHF.L.U32 R103, R103, 0x10, RZ ;  /* 0x0000001067677819 */ /* 0x000fe400000006ff */
[----:B------:R-:W-:Y:S01]  /*0e30*/  SHF.L.U32 R105, R105, 0x10, RZ ;  /* 0x0000001069697819 */ /* 0x000fe200000006ff */
[----:B------:R3:W1:Y:S01]  /*0e40*/  MUFU.EX2 R89, R78 ;  /* 0x0000004e00597308 */ /* 0x0006620000000800 */
[----:B0-----:R-:W-:-:S05]  /*0e50*/  SHF.L.U32 R76, R29, 0x10, RZ ;  /* 0x000000101d4c7819 */ /* 0x001fca00000006ff */
[----:B------:R-:W-:Y:S02]  /*0e60*/  FMUL.FTZ R29, R76, -1.4426950216293334961 ;  /* 0xbfb8aa3b4c1d7820 */ /* 0x000fe40000410000 */
[----:B------:R0:W0:Y:S01]  /*0e70*/  MUFU.EX2 R94, R28 ;  /* 0x0000001c005e7308 */ /* 0x0000220000000800 */
[----:B---3--:R-:W-:Y:S01]  /*0e80*/  SHF.L.U32 R78, R31, 0x10, RZ ;  /* 0x000000101f4e7819 */ /* 0x008fe200000006ff */
[----:B-1----:R-:W-:-:S06]  /*0e90*/  FADD.FTZ R86, R86, 1 ;  /* 0x3f80000056567421 */ /* 0x002fcc0000010000 */
[----:B------:R1:W3:Y:S01]  /*0ea0*/  MUFU.EX2 R88, R77 ;  /* 0x0000004d00587308 */ /* 0x0002e20000000800 */
[----:B0-----:R-:W-:Y:S01]  /*0eb0*/  FMUL.FTZ R28, R78, -1.4426950216293334961 ;  /* 0xbfb8aa3b4e1c7820 */ /* 0x001fe20000410000 */
[----:B------:R-:W-:-:S06]  /*0ec0*/  FADD.FTZ R96, R89, 1 ;  /* 0x3f80000059607421 */ /* 0x000fcc0000010000 */
[----:B------:R-:W0:Y:S01]  /*0ed0*/  MUFU.EX2 R98, R29 ;  /* 0x0000001d00627308 */ /* 0x000e220000000800 */
[----:B-1----:R-:W-:Y:S01]  /*0ee0*/  PRMT R77, R31, 0x7632, R77 ;  /* 0x000076321f4d7816 */ /* 0x002fe2000000004d */
[----:B------:R-:W-:-:S03]  /*0ef0*/  FADD.FTZ R104, R94, 1 ;  /* 0x3f8000005e687421 */ /* 0x000fc60000010000 */
[----:B------:R-:W-:-:S03]  /*0f00*/  SHF.L.U32 R77, R77, 0x10, RZ ;  /* 0x000000104d4d7819 */ /* 0x000fc600000006ff */
[----:B------:R-:W1:Y:S01]  /*0f10*/  MUFU.EX2 R106, R30 ;  /* 0x0000001e006a7308 */ /* 0x000e620000000800 */
[----:B---3--:R-:W-:Y:S01]  /*0f20*/  FADD.FTZ R88, R88, 1 ;  /* 0x3f80000058587421 */ /* 0x008fe20000010000 */
[----:B------:R-:W-:-:S06]  /*0f30*/  FMUL.FTZ R93, R77, -1.4426950216293334961 ;  /* 0xbfb8aa3b4d5d7820 */ /* 0x000fcc0000410000 */
[----:B------:R-:W3:Y:S01]  /*0f40*/  MUFU.EX2 R114, R28 ;  /* 0x0000001c00727308 */ /* 0x000ee20000000800 */
[----:B0-----:R-:W-:-:S07]  /*0f50*/  FADD.FTZ R113, R98, 1 ;  /* 0x3f80000062717421 */ /* 0x001fce0000010000 */
[----:B------:R0:W-:Y:S01]  /*0f60*/  MUFU.EX2 R90, R81 ;  /* 0x00000051005a7308 */ /* 0x0001e20000000800 */
[----:B-1----:R-:W-:-:S07]  /*0f70*/  FADD.FTZ R112, R106, 1 ;  /* 0x3f8000006a707421 */ /* 0x002fce0000010000 */
[----:B------:R-:W1:Y:S01]  /*0f80*/  MUFU.EX2 R91, R85 ;  /* 0x00000055005b7308 */ /* 0x000e620000000800 */
[----:B0-----:R-:W-:Y:S01]  /*0f90*/  FADD.FTZ R81, R84, 1 ;  /* 0x3f80000054517421 */ /* 0x001fe20000010000 */
[----:B---3--:R-:W-:-:S06]  /*0fa0*/  FADD.FTZ R114, R114, 1 ;  /* 0x3f80000072727421 */ /* 0x008fcc0000010000 */
[----:B------:R-:W-:Y:S08]  /*0fb0*/  MUFU.RCP R81, R81 ;  /* 0x0000005100517308 */ /* 0x000ff00000001000 */
[----:B------:R1:W-:Y:S08]  /*0fc0*/  MUFU.RCP R85, R80 ;  /* 0x0000005000557308 */ /* 0x0003f00000001000 */
[----:B------:R0:W3:Y:S01]  /*0fd0*/  MUFU.EX2 R116, R93 ;  /* 0x0000005d00747308 */ /* 0x0000e20000000800 */
[----:B-1----:R-:W-:Y:S01]  /*0fe0*/  FADD.FTZ R80, R91, 1 ;  /* 0x3f8000005b507421 */ /* 0x002fe20000010000 */
[----:B------:R-:W-:-:S06]  /*0ff0*/  FADD.FTZ R91, R92, 1 ;  /* 0x3f8000005c5b7421 */ /* 0x000fcc0000010000 */
[----:B------:R-:W1:Y:S01]  /*1000*/  MUFU.RCP R82, R82 ;  /* 0x0000005200527308 */ /* 0x000e620000001000 */
[----:B0-----:R-:W-:Y:S01]  /*1010*/  FADD.FTZ R93, R83, 1 ;  /* 0x3f800000535d7421 */ /* 0x001fe20000010000 */
[----:B------:R-:W-:Y:S01]  /*1020*/  FADD.FTZ R83, R87, 1 ;  /* 0x3f80000057537421 */ /* 0x000fe20000010000 */
[----:B------:R-:W-:-:S05]  /*1030*/  FADD.FTZ R87, R90, 1 ;  /* 0x3f8000005a577421 */ /* 0x000fca0000010000 */
[----:B------:R-:W-:Y:S01]  /*1040*/  MUFU.RCP R93, R93 ;  /* 0x0000005d005d7308 */ /* 0x000fe20000001000 */
[----:B---3--:R-:W-:-:S07]  /*1050*/  FADD.FTZ R116, R116, 1 ;  /* 0x3f80000074747421 */ /* 0x008fce0000010000 */
[----:B------:R-:W0:Y:S08]  /*1060*/  MUFU.RCP R86, R86 ;  /* 0x0000005600567308 */ /* 0x000e300000001000 */
[----:B------:R1:W-:Y:S08]  /*1070*/  MUFU.RCP R99, R88 ;  /* 0x0000005800637308 */ /* 0x0003f00000001000 */
[----:B------:R-:W3:Y:S01]  /*1080*/  MUFU.RCP R96, R96 ;  /* 0x0000006000607308 */ /* 0x000ee20000001000 */
[----:B-1----:R-:W-:-:S04]  /*1090*/  FADD.FTZ R88, -R82, 1 ;  /* 0x3f80000052587421 */ /* 0x002fc80000010100 */
[C---:B------:R-:W-:Y:S01]  /*10a0*/  FFMA.FTZ R94, R71.reuse, R88, 1 ;  /* 0x3f800000475e7423 */ /* 0x040fe20000010058 */
[----:B0-----:R-:W-:Y:S01]  /*10b0*/  FADD.FTZ R88, -R86, 1 ;  /* 0x3f80000056587421 */ /* 0x001fe20000010100 */
[----:B------:R-:W-:Y:S01]  /*10c0*/  FMUL.FTZ R71, R71, R82 ;  /* 0x0000005247477220 */ /* 0x000fe20000410000 */
[----:B------:R-:W0:Y:S02]  /*10d0*/  MUFU.RCP R104, R104 ;  /* 0x0000006800687308 */ /* 0x000e240000001000 */
[C---:B------:R-:W-:Y:S01]  /*10e0*/  FFMA.FTZ R88, R69.reuse, R88, 1 ;  /* 0x3f80000045587423 */ /* 0x040fe20000010058 */
[----:B------:R-:W-:-:S05]  /*10f0*/  FMUL.FTZ R69, R69, R86 ;  /* 0x0000005645457220 */ /* 0x000fca0000410000 */
[----:B------:R-:W-:Y:S01]  /*1100*/  MUFU.RCP R91, R91 ;  /* 0x0000005b005b7308 */ /* 0x000fe20000001000 */
[----:B---3--:R-:W-:-:S07]  /*1110*/  FADD.FTZ R106, -R96, 1 ;  /* 0x3f800000606a7421 */ /* 0x008fce0000010100 */
[----:B------:R-:W-:Y:S01]  /*1120*/  MUFU.RCP R80, R80 ;  /* 0x0000005000507308 */ /* 0x000fe20000001000 */
[----:B0-----:R-:W-:-:S04]  /*1130*/  FADD.FTZ R110, -R104, 1 ;  /* 0x3f800000686e7421 */ /* 0x001fc80000010100 */
[C---:B------:R-:W-:Y:S01]  /*1140*/  FFMA.FTZ R110, R75.reuse, R110, 1 ;  /* 0x3f8000004b6e7423 */ /* 0x040fe2000001006e */
[----:B------:R-:W-:Y:S02]  /*1150*/  FMUL.FTZ R75, R75, R104 ;  /* 0x000000684b4b7220 */ /* 0x000fe40000410000 */
[----:B------:R-:W-:Y:S08]  /*1160*/  MUFU.RCP R87, R87 ;  /* 0x0000005700577308 */ /* 0x000ff00000001000 */
[----:B------:R-:W-:Y:S08]  /*1170*/  MUFU.RCP R83, R83 ;  /* 0x0000005300537308 */ /* 0x000ff00000001000 */
[----:B------:R-:W-:Y:S08]  /*1180*/  MUFU.RCP R124, R112 ;  /* 0x00000070007c7308 */ /* 0x000ff00000001000 */
[----:B------:R-:W-:Y:S08]  /*1190*/  MUFU.RCP R133, R114 ;  /* 0x0000007200857308 */ /* 0x000ff00000001000 */
[----:B------:R0:W1:Y:S08]  /*11a0*/  MUFU.RCP R132, R116 ;  /* 0x0000007400847308 */ /* 0x0000700000001000 */
[----:B------:R-:W3:Y:S01]  /*11b0*/  MUFU.RCP R113, R113 ;  /* 0x0000007100717308 */ /* 0x000ee20000001000 */
[----:B--2---:R2:W-:Y:S04]  /*11c0*/  STS.128 [R2], R60 ;  /* 0x0000003c02007388 */ /* 0x0045e80000000c00 */
[----:B----4-:R4:W-:Y:S01]  /*11d0*/  STS.128 [R2+0x200], R64 ;  /* 0x0002004002007388 */ /* 0x0109e20000000c00 */
[----:B------:R-:W-:-:S03]  /*11e0*/  NOP ;  /* 0x0000000000007918 */ /* 0x000fc60000000000 */
[----:B------:R-:W3:Y:S01]  /*11f0*/  LDS.128 R28, [R57] ;  /* 0x00000000391c7984 */ /* 0x000ee20000000c00 */
[----:B--2---:R-:W-:Y:S02]  /*1200*/  SHF.L.U32 R60, R53, 0x10, RZ ;  /* 0x00000010353c7819 */ /* 0x004fe400000006ff */
[----:B------:R-:W-:Y:S02]  /*1210*/  SHF.L.U32 R62, R55, 0x10, RZ ;  /* 0x00000010373e7819 */ /* 0x000fe400000006ff */
[----:B------:R-:W-:Y:S02]  /*1220*/  SHF.L.U32 R63, R32, 0x10, RZ ;  /* 0x00000010203f7819 */ /* 0x000fe400000006ff */
[C---:B------:R-:W-:Y:S02]  /*1230*/  PRMT R32, R33.reuse, 0x7632, R32 ;  /* 0x0000763221207816 */ /* 0x040fe40000000020 */
[----:B----4-:R-:W-:Y:S02]  /*1240*/  SHF.L.U32 R64, R33, 0x10, RZ ;  /* 0x0000001021407819 */ /* 0x010fe400000006ff */
[----:B------:R-:W-:-:S02]  /*1250*/  PRMT R33, R34, 0x7632, R33 ;  /* 0x0000763222217816 */ /* 0x000fc40000000021 */
[----:B------:R-:W-:Y:S02]  /*1260*/  SHF.L.U32 R65, R34, 0x10, RZ ;  /* 0x0000001022417819 */ /* 0x000fe400000006ff */
[C---:B------:R-:W-:Y:S02]  /*1270*/  PRMT R34, R35.reuse, 0x7632, R34 ;  /* 0x0000763223227816 */ /* 0x040fe40000000022 */
[----:B------:R-:W-:Y:S01]  /*1280*/  SHF.L.U32 R66, R35, 0x10, RZ ;  /* 0x0000001023427819 */ /* 0x000fe200000006ff */
[----:B------:R-:W-:Y:S01]  /*1290*/  FADD.FTZ R35, -R85, 1 ;  /* 0x3f80000055237421 */ /* 0x000fe20000010100 */
[----:B0-----:R-:W-:Y:S01]  /*12a0*/  SHF.L.U32 R116, R32, 0x10, RZ ;  /* 0x0000001020747819 */ /* 0x001fe200000006ff */
[----:B-1----:R-:W-:Y:S01]  /*12b0*/  FADD.FTZ R32, -R132, 1 ;  /* 0x3f80000084207421 */ /* 0x002fe20000010100 */
[----:B------:R-:W-:Y:S01]  /*12c0*/  SHF.L.U32 R118, R33, 0x10, RZ ;  /* 0x0000001021767819 */ /* 0x000fe200000006ff */
[----:B------:R-:W-:Y:S01]  /*12d0*/  FFMA.FTZ R89, R72, R35, 1 ;  /* 0x3f80000048597423 */ /* 0x000fe20000010023 */
[----:B------:R-:W-:-:S02]  /*12e0*/  SHF.L.U32 R120, R34, 0x10, RZ ;  /* 0x0000001022787819 */ /* 0x000fc400000006ff */
[C---:B---3--:R-:W-:Y:S02]  /*12f0*/  SHF.L.U32 R53, R28.reuse, 0x10, RZ ;  /* 0x000000101c357819 */ /* 0x048fe400000006ff */
[C---:B------:R-:W-:Y:S02]  /*1300*/  SHF.L.U32 R55, R29.reuse, 0x10, RZ ;  /* 0x000000101d377819 */ /* 0x040fe400000006ff */
[----:B------:R-:W-:Y:S01]  /*1310*/  PRMT R84, R28, 0x7632, R84 ;  /* 0x000076321c547816 */ /* 0x000fe20000000054 */
[----:B------:R-:W-:Y:S01]  /*1320*/  FMUL.FTZ R28, R52, R53 ;  /* 0x00000035341c7220 */ /* 0x000fe20000410000 */
[----:B------:R-:W-:Y:S01]  /*1330*/  PRMT R90, R29, 0x7632, R90 ;  /* 0x000076321d5a7816 */ /* 0x000fe2000000005a */
[C---:B------:R-:W-:Y:S01]  /*1340*/  FADD.FTZ R29, -R81.reuse, 1 ;  /* 0x3f800000511d7421 */ /* 0x040fe20000010100 */
[C---:B------:R-:W-:Y:S01]  /*1350*/  PRMT R92, R30.reuse, 0x7632, R92 ;  /* 0x000076321e5c7816 */ /* 0x040fe2000000005c */
[----:B------:R-:W-:Y:S01]  /*1360*/  FMUL.FTZ R28, R81, R28 ;  /* 0x0000001c511c7220 */ /* 0x000fe20000410000 */
[----:B------:R-:W-:Y:S01]  /*1370*/  SHF.L.U32 R61, R30, 0x10, RZ ;  /* 0x000000101e3d7819 */ /* 0x000fe200000006ff */
[----:B------:R-:W-:Y:S01]  /*1380*/  FMUL.FTZ R30, R60, R55 ;  /* 0x000000373c1e7220 */ /* 0x000fe20000410000 */
[----:B------:R-:W-:Y:S01]  /*1390*/  FFMA.FTZ R29, R74, R29, 1 ;  /* 0x3f8000004a1d7423 */ /* 0x000fe2000001001d */
[----:B------:R-:W-:-:S02]  /*13a0*/  PRMT R108, R31, 0x7632, R108 ;  /* 0x000076321f6c7816 */ /* 0x000fc4000000006c */
[----:B------:R-:W-:Y:S01]  /*13b0*/  FMUL.FTZ R30, R85, R30 ;  /* 0x0000001e551e7220 */ /* 0x000fe20000410000 */
[----:B------:R-:W-:Y:S01]  /*13c0*/  SHF.L.U32 R67, R31, 0x10, RZ ;  /* 0x000000101f437819 */ /* 0x000fe200000006ff */
[----:B------:R-:W-:Y:S01]  /*13d0*/  FMUL.FTZ R35, R28, R29 ;  /* 0x0000001d1c237220 */ /* 0x000fe20000410000 */
[----:B------:R-:W-:Y:S01]  /*13e0*/  SHF.L.U32 R84, R84, 0x10, RZ ;  /* 0x0000001054547819 */ /* 0x000fe200000006ff */
[----:B------:R-:W-:Y:S01]  /*13f0*/  FMUL.FTZ R100, R30, R89 ;  /* 0x000000591e647220 */ /* 0x000fe20000410000 */
[----:B------:R-:W-:Y:S01]  /*1400*/  FADD.FTZ R89, -R93, 1 ;  /* 0x3f8000005d597421 */ /* 0x000fe20000010100 */
[----:B------:R-:W0:Y:S01]  /*1410*/  LDS.128 R28, [R57+0x10] ;  /* 0x00001000391c7984 */ /* 0x000e220000000c00 */
        /* <DEDUP_REMOVED lines=12> */
[----:B------:R-:W-:Y:S01]  /*14e0*/  SHF.L.U32 R94, R108, 0x10, RZ ;  /* 0x000000106c5e7819 */ /* 0x000fe200000006ff */
[----:B------:R-:W-:Y:S01]  /*14f0*/  FADD.FTZ R89, -R99, 1 ;  /* 0x3f80000063597421 */ /* 0x000fe20000010100 */
        /* <DEDUP_REMOVED lines=10> */
[----:B------:R-:W-:Y:S01]  /*15a0*/  FADD.FTZ R89, -R91, 1 ;  /* 0x3f8000005b597421 */ /* 0x000fe20000010100 */
[----:B------:R-:W-:Y:S01]  /*15b0*/  FMUL.FTZ R109, R106, R109 ;  /* 0x0000006d6a6d7220 */ /* 0x000fe20000410000 */
[----:B------:R-:W-:Y:S01]  /*15c0*/  FMUL.FTZ R106, R115, R110 ;  /* 0x0000006e736a7220 */ /* 0x000fe20000410000 */
[----:B------:R-:W-:Y:S01]  /*15d0*/  FMUL.FTZ R99, R70, R99 ;  /* 0x0000006346637220 */ /* 0x000fe20000410000 */
[----:B------:R-:W-:Y:S01]  /*15e0*/  FFMA.FTZ R131, R56, R89, 1 ;  /* 0x3f80000038837423 */ /* 0x000fe20000010059 */
[----:B------:R-:W-:Y:S01]  /*15f0*/  FMUL.FTZ R73, R73, R96 ;  /* 0x0000006049497220 */ /* 0x000fe20000410000 */
[----:B0-----:R-:W-:-:S02]  /*1600*/  SHF.L.U32 R112, R30, 0x10, RZ ;  /* 0x000000101e707819 */ /* 0x001fc400000006ff */
[C---:B------:R-:W-:Y:S02]  /*1610*/  PRMT R108, R28.reuse, 0x7632, R108 ;  /* 0x000076321c6c7816 */ /* 0x040fe4000000006c */
[----:B------:R-:W-:Y:S01]  /*1620*/  SHF.L.U32 R110, R28, 0x10, RZ ;  /* 0x000000101c6e7819 */ /* 0x000fe200000006ff */
[----:B------:R-:W-:Y:S01]  /*1630*/  FADD.FTZ R28, -R80, 1 ;  /* 0x3f800000501c7421 */ /* 0x000fe20000010100 */
[----:B------:R-:W-:Y:S01]  /*1640*/  SHF.L.U32 R125, R29, 0x10, RZ ;  /* 0x000000101d7d7819 */ /* 0x000fe200000006ff */
[----:B------:R-:W-:Y:S01]  /*1650*/  FMUL.FTZ R89, R65, R112 ;  /* 0x0000007041597220 */ /* 0x000fe20000410000 */
[----:B------:R-:W-:Y:S01]  /*1660*/  SHF.L.U32 R129, R31, 0x10, RZ ;  /* 0x000000101f817819 */ /* 0x000fe200000006ff */
[----:B------:R-:W-:Y:S01]  /*1670*/  FFMA.FTZ R88, R59, R28, 1 ;  /* 0x3f8000003b587423 */ /* 0x000fe2000001001c */
[----:B------:R-:W-:Y:S01]  /*1680*/  PRMT R121, R30, 0x7632, R121 ;  /* 0x000076321e797816 */ /* 0x000fe20000000079 */
[----:B------:R-:W-:Y:S01]  /*1690*/  FMUL.FTZ R30, R64, R125 ;  /* 0x0000007d401e7220 */ /* 0x000fe20000410000 */
[----:B------:R-:W-:Y:S01]  /*16a0*/  PRMT R130, R31, 0x7632, R130 ;  /* 0x000076321f827816 */ /* 0x000fe20000000082 */
[----:B------:R-:W-:Y:S01]  /*16b0*/  FADD.FTZ R31, -R87, 1 ;  /* 0x3f800000571f7421 */ /* 0x000fe20000010100 */
[----:B------:R-:W-:Y:S01]  /*16c0*/  PRMT R117, R29, 0x7632, R117 ;  /* 0x000076321d757816 */ /* 0x000fe20000000075 */
        /* <DEDUP_REMOVED lines=11> */
[----:B------:R-:W0:Y:S01]  /*1780*/  LDC.64 R88, c[0x0][0x398] ;  /* 0x0000e600ff587b82 */ /* 0x000e220000000a00 */
[----:B------:R-:W-:Y:S01]  /*1790*/  FMUL.FTZ R115, R28, R29 ;  /* 0x0000001d1c737220 */ /* 0x000fe20000410000 */
[----:B------:R-:W-:Y:S01]  /*17a0*/  FMUL.FTZ R131, R114, R131 ;  /* 0x0000008372837220 */ /* 0x000fe20000410000 */
[----:B------:R-:W-:Y:S01]  /*17b0*/  FADD.FTZ R31, -R133, 1 ;  /* 0x3f800000851f7421 */ /* 0x000fe20000010100 */
[----:B------:R-:W-:Y:S01]  /*17c0*/  SHF.L.U32 R126, R117, 0x10, RZ ;  /* 0x00000010757e7819 */ /* 0x000fe200000006ff */
        /* <DEDUP_REMOVED lines=35> */
[----:B0-----:R-:W-:Y:S01]  /*1a00*/  IMAD.WIDE.U32 R130, R88, UR16, R12 ;  /* 0x0000001058827c25 */ /* 0x001fe2000f8e000c */
[----:B------:R-:W-:-:S03]  /*1a10*/  F2FP.BF16.F32.PACK_AB R31, R106, R111 ;  /* 0x0000006f6a1f723e */ /* 0x000fc600000010ff */
[----:B------:R-:W-:Y:S01]  /*1a20*/  FMUL.FTZ R79, R79, R124 ;  /* 0x0000007c4f4f7220 */ /* 0x000fe20000410000 */
[----:B------:R-:W-:Y:S01]  /*1a30*/  PRMT R102, R24, 0x7632, R102 ;  /* 0x0000763218667816 */ /* 0x000fe20000000066 */
[----:B------:R-:W-:Y:S01]  /*1a40*/  FMUL.FTZ R133, R78, R133 ;  /* 0x000000854e857220 */ /* 0x000fe20000410000 */
[----:B------:R-:W-:Y:S01]  /*1a50*/  SHF.L.U32 R115, R24, 0x10, RZ ;  /* 0x0000001018737819 */ /* 0x000fe200000006ff */
[----:B------:R-:W-:Y:S01]  /*1a60*/  IMAD R24, R88, UR17, RZ ;  /* 0x0000001158187c24 */ /* 0x000fe2000f8e02ff */
[C---:B------:R-:W-:Y:S01]  /*1a70*/  PRMT R108, R20.reuse, 0x7632, R108 ;  /* 0x00007632146c7816 */ /* 0x040fe2000000006c */
[----:B------:R-:W-:Y:S01]  /*1a80*/  FMUL.FTZ R77, R77, R132 ;  /* 0x000000844d4d7220 */ /* 0x000fe20000410000 */
[----:B------:R-:W-:Y:S01]  /*1a90*/  SHF.L.U32 R123, R20, 0x10, RZ ;  /* 0x00000010147b7819 */ /* 0x000fe200000006ff */
[----:B------:R-:W-:Y:S01]  /*1aa0*/  IMAD R20, R36, UR4, RZ ;  /* 0x0000000424147c24 */ /* 0x000fe2000f8e02ff */
[----:B------:R-:W-:Y:S01]  /*1ab0*/  PRMT R100, R25, 0x7632, R100 ;  /* 0x0000763219647816 */ /* 0x000fe20000000064 */
[----:B------:R-:W-:Y:S01]  /*1ac0*/  IMAD R135, R89, UR16, R24 ;  /* 0x0000001059877c24 */ /* 0x000fe2000f8e0218 */
[----:B------:R-:W-:Y:S01]  /*1ad0*/  SHF.L.U32 R111, R25, 0x10, RZ ;  /* 0x00000010196f7819 */ /* 0x000fe200000006ff */
[----:B------:R-:W0:Y:S01]  /*1ae0*/  LDC.64 R88, c[0x0][0x3e8] ;  /* 0x0000fa00ff587b82 */ /* 0x000e220000000a00 */
[----:B------:R-:W-:Y:S01]  /*1af0*/  PRMT R98, R26, 0x7632, R98 ;  /* 0x000076321a627816 */ /* 0x000fe20000000062 */
[----:B------:R-:W-:Y:S01]  /*1b00*/  FMUL.FTZ R58, R66, R91 ;  /* 0x0000005b423a7220 */ /* 0x000fe20000410000 */
[----:B------:R-:W-:Y:S01]  /*1b10*/  SHF.L.U32 R109, R26, 0x10, RZ ;  /* 0x000000101a6d7819 */ /* 0x000fe200000006ff */
[----:B------:R-:W-:Y:S01]  /*1b20*/  FMUL.FTZ R56, R65, R59 ;  /* 0x0000003b41387220 */ /* 0x000fe20000410000 */
[C---:B------:R-:W-:Y:S01]  /*1b30*/  PRMT R97, R27.reuse, 0x7632, R97 ;  /* 0x000076321b617816 */ /* 0x040fe20000000061 */
[----:B------:R-:W-:Y:S01]  /*1b40*/  FMUL.FTZ R70, R116, R79 ;  /* 0x0000004f74467220 */ /* 0x000fe20000410000 */
[----:B------:R-:W-:Y:S01]  /*1b50*/  SHF.L.U32 R107, R27, 0x10, RZ ;  /* 0x000000101b6b7819 */ /* 0x000fe200000006ff */
[----:B------:R1:W-:Y:S01]  /*1b60*/  STS.128 [R57+0x10], R32 ;  /* 0x0000102039007388 */ /* 0x0003e20000000c00 */
[C---:B------:R-:W-:Y:S01]  /*1b70*/  PRMT R106, R21.reuse, 0x7632, R106 ;  /* 0x00007632156a7816 */ /* 0x040fe2000000006a */
[----:B------:R-:W-:Y:S01]  /*1b80*/  FMUL.FTZ R68, R118, R133 ;  /* 0x0000008576447220 */ /* 0x000fe20000410000 */
[----:B------:R-:W-:Y:S01]  /*1b90*/  SHF.L.U32 R121, R21, 0x10, RZ ;  /* 0x0000001015797819 */ /* 0x000fe200000006ff */
[----:B------:R2:W-:Y:S01]  /*1ba0*/  STS.128 [R57], R28 ;  /* 0x0000001c39007388 */ /* 0x0005e20000000c00 */
[----:B------:R-:W-:Y:S01]  /*1bb0*/  NOP ;  /* 0x0000000000007918 */ /* 0x000fe20000000000 */
[----:B------:R-:W-:-:S02]  /*1bc0*/  SHF.L.U32 R119, R22, 0x10, RZ ;  /* 0x0000001016777819 */ /* 0x000fc400000006ff */
[----:B------:R-:W3:Y:S01]  /*1bd0*/  LDS.128 R24, [R2] ;  /* 0x0000000002187984 */ /* 0x000ee20000000c00 */
[----:B------:R-:W-:Y:S01]  /*1be0*/  SHF.L.U32 R117, R23, 0x10, RZ ;  /* 0x0000001017757819 */ /* 0x000fe200000006ff */
[----:B------:R-:W-:Y:S01]  /*1bf0*/  FMUL.FTZ R66, R120, R77 ;  /* 0x0000004d78427220 */ /* 0x000fe20000410000 */
[----:B------:R-:W-:Y:S01]  /*1c00*/  IADD3 R131, R131, R135, RZ ;  /* 0x0000008783837210 */ /* 0x000fe20007ffe0ff */
[----:B-1----:R-:W-:Y:S01]  /*1c10*/  FMUL.FTZ R33, R74, R81 ;  /* 0x000000514a217220 */ /* 0x002fe20000410000 */
[C---:B------:R-:W-:Y:S02]  /*1c20*/  IMAD R81, R3.reuse, UR5, R20 ;  /* 0x0000000503517c24 */ /* 0x040fe4000f8e0214 */
[----:B------:R-:W-:Y:S01]  /*1c30*/  FMUL.FTZ R35, R72, R85 ;  /* 0x0000005548237220 */ /* 0x000fe20000410000 */
[----:B------:R-:W-:Y:S01]  /*1c40*/  FMUL.FTZ R32, R54, R71 ;  /* 0x0000004736207220 */ /* 0x000fe20000410000 */
[----:B--2---:R-:W-:Y:S01]  /*1c50*/  PRMT R29, R22, 0x7632, R29 ;  /* 0x00007632161d7816 */ /* 0x004fe2000000001d */
[----:B------:R-:W-:Y:S01]  /*1c60*/  IMAD.WIDE.U32 R30, R3, UR4, R130 ;  /* 0x00000004031e7c25 */ /* 0x000fe2000f8e0082 */
[----:B------:R-:W-:Y:S01]  /*1c70*/  PRMT R28, R23, 0x7632, R28 ;  /* 0x00007632171c7816 */ /* 0x000fe2000000001c */
[----:B------:R-:W-:Y:S01]  /*1c80*/  ULDC.64 UR4, c[0x0][0x320] ;  /* 0x0000c80000047ab9 */ /* 0x000fe20000000a00 */
[----:B------:R-:W1:Y:S01]  /*1c90*/  LDS.128 R20, [R2+0x200] ;  /* 0x0002000002147984 */ /* 0x000e620000000c00 */
[----:B------:R-:W2:Y:S01]  /*1ca0*/  LDC R85, c[0x0][0x21c] ;  /* 0x00008700ff557b82 */ /* 0x000ea20000000800 */
[----:B------:R-:W-:Y:S01]  /*1cb0*/  IADD3 R31, R31, R81, RZ ;  /* 0x000000511f1f7210 */ /* 0x000fe20007ffe0ff */
[----:B------:R-:W-:Y:S01]  /*1cc0*/  FMUL.FTZ R0, R52, R33 ;  /* 0x0000002134007220 */ /* 0x000fe20000410000 */
[----:B0-----:R-:W-:Y:S01]  /*1cd0*/  LEA R88, P0, R30, R88, 0x1 ;  /* 0x000000581e587211 */ /* 0x001fe200078008ff */
[----:B------:R-:W-:Y:S01]  /*1ce0*/  FMUL.FTZ R34, R62, R93 ;  /* 0x0000005d3e227220 */ /* 0x000fe20000410000 */
[----:B------:R-:W-:Y:S01]  /*1cf0*/  FMUL.FTZ R54, R64, R87 ;  /* 0x0000005740367220 */ /* 0x000fe20000410000 */
[----:B------:R-:W-:Y:S01]  /*1d00*/  FMUL.FTZ R52, R63, R83 ;  /* 0x000000533f347220 */ /* 0x000fe20000410000 */
[----:B------:R-:W-:Y:S01]  /*1d10*/  LEA.HI.X R89, R30, R89, R31, 0x1, P0 ;  /* 0x000000591e597211 */ /* 0x000fe200000f0c1f */
[----:B------:R-:W-:Y:S01]  /*1d20*/  FMUL.FTZ R30, R60, R35 ;  /* 0x000000233c1e7220 */ /* 0x000fe20000410000 */
[----:B------:R-:W-:Y:S01]  /*1d30*/  ISETP.NE.U32.AND P0, PT, RZ, UR4, PT ;  /* 0x00000004ff007c0c */ /* 0x000fe2000bf05070 */
[----:B------:R-:W-:Y:S01]  /*1d40*/  FMUL.FTZ R60, R95, R69 ;  /* 0x000000455f3c7220 */ /* 0x000fe20000410000 */
[----:B------:R-:W-:Y:S01]  /*1d50*/  FMUL.FTZ R62, R101, R99 ;  /* 0x00000063653e7220 */ /* 0x000fe20000410000 */
[----:B------:R-:W-:Y:S01]  /*1d60*/  IMAD.WIDE R80, R50, 0x10, R88 ;  /* 0x0000001032507825 */ /* 0x000fe200078e0258 */
[----:B------:R-:W-:-:S03]  /*1d70*/  ISETP.NE.AND.EX P0, PT, RZ, UR5, PT, P0 ;  /* 0x00000005ff007c0c */ /* 0x000fc6000bf05300 */
[----:B------:R-:W-:Y:S01]  /*1d80*/  FMUL.FTZ R64, R103, R73 ;  /* 0x0000004967407220 */ /* 0x000fe20000410000 */
[----:B------:R-:W-:Y:S01]  /*1d90*/  FMUL.FTZ R74, R105, R75 ;  /* 0x0000004b694a7220 */ /* 0x000fe20000410000 */
[----:B------:R-:W-:Y:S01]  /*1da0*/  FMUL.FTZ R72, R114, R113 ;  /* 0x0000007172487220 */ /* 0x000fe20000410000 */
[----:B---3--:R0:W-:Y:S04]  /*1db0*/  STG.E.128 desc[UR14][R80.64], R24 ;  /* 0x0000001850007986 */ /* 0x0081e8000c101d0e */
[----:B-1----:R0:W-:Y:S03]  /*1dc0*/  STG.E.128 desc[UR14][R80.64+0x200], R20 ;  /* 0x0002001450007986 */ /* 0x0021e6000c101d0e */
        /* <DEDUP_REMOVED lines=36> */
[----:B------:R-:W3:Y:S02]  /*2010*/  LDS.128 R24, [R2+0x200] ;  /* 0x0002000002187984 */ /* 0x000ee40000000c00 */
[----:B------:R-:W-:Y:S01]  /*2020*/  IADD3 R87, R87, R31, RZ ;  /* 0x0000001f57577210 */ /* 0x000fe20007ffe0ff */
[C---:B------:R-:W-:Y:S02]  /*2030*/  IMAD R31, R3.reuse, UR7, R84 ;  /* 0x00000007031f7c24 */ /* 0x040fe4000f8e0254 */
[----:B-1----:R-:W-:-:S05]  /*2040*/  IMAD.WIDE.U32 R76, R3, UR6, R86 ;  /* 0x00000006034c7c25 */ /* 0x002fca000f8e0056 */
[----:B------:R-:W-:Y:S02]  /*2050*/  IADD3 R31, R77, R31, RZ ;  /* 0x0000001f4d1f7210 */ /* 0x000fe40007ffe0ff */
[----:B------:R-:W-:-:S04]  /*2060*/  LEA R78, P0, R76, UR4, 0x1 ;  /* 0x000000044c4e7c11 */ /* 0x000fc8000f8008ff */
[----:B------:R-:W-:-:S03]  /*2070*/  LEA.HI.X R79, R76, UR5, R31, 0x1, P0 ;  /* 0x000000054c4f7c11 */ /* 0x000fc600080f0c1f */
[----:B------:R-:W-:-:S05]  /*2080*/  IMAD.WIDE R76, R50, 0x10, R78 ;  /* 0x00000010324c7825 */ /* 0x000fca00078e024e */
[----:B0-----:R1:W-:Y:S04]  /*2090*/  STG.E.128 desc[UR14][R76.64], R20 ;  /* 0x000000144c007986 */ /* 0x0013e8000c101d0e */
[----:B---3--:R1:W-:Y:S02]  /*20a0*/  STG.E.128 desc[UR14][R76.64+0x200], R24 ;  /* 0x000200184c007986 */ /* 0x0083e4000c101d0e */
.L_x_7828:
[C---:B------:R-:W-:Y:S01]  /*20b0*/  SHF.L.U32 R140, R4.reuse, 0x10, RZ ;  /* 0x00000010048c7819 */ /* 0x040fe200000006ff */
[--C-:B-----5:R-:W-:Y:S01]  /*20c0*/  FADD.FTZ R65, R115, R38.reuse ;  /* 0x0000002673417221 */ /* 0x120fe20000010000 */
[----:B------:R-:W-:Y:S01]  /*20d0*/  PRMT R171, R4, 0x7632, R171 ;  /* 0x0000763204ab7816 */ /* 0x000fe200000000ab */
[----:B------:R-:W-:Y:S01]  /*20e0*/  FADD.FTZ R69, R109, R38 ;  /* 0x000000266d457221 */ /* 0x000fe20000010000 */
[----:B------:R-:W-:Y:S01]  /*20f0*/  SHF.L.U32 R142, R5, 0x10, RZ ;  /* 0x00000010058e7819 */ /* 0x000fe200000006ff */
[----:B------:R-:W-:Y:S01]  /*2100*/  FFMA.FTZ R39, R0, R140, R39 ;  /* 0x0000008c00277223 */ /* 0x000fe20000010027 */
[----:B------:R-:W-:Y:S01]  /*2110*/  SHF.L.U32 R144, R171, 0x10, RZ ;  /* 0x00000010ab907819 */ /* 0x000fe200000006ff */
[----:B------:R-:W-:Y:S01]  /*2120*/  BAR.SYNC.DEFER_BLOCKING 0x0 ;  /* 0x0000000000007b1d */ /* 0x000fe20000010000 */
[----:B------:R-:W-:Y:S01]  /*2130*/  PRMT R173, R5, 0x7632, R173 ;  /* 0x0000763205ad7816 */ /* 0x000fe200000000ad */
[----:B-1----:R-:W-:Y:S01]  /*2140*/  HFMA2.MMA R76, -RZ, RZ, 0, 0 ;  /* 0x00000000ff4c7435 */ /* 0x002fe200000001ff */
[----:B------:R-:W-:Y:S01]  /*2150*/  SHF.L.U32 R138, R6, 0x10, RZ ;  /* 0x00000010068a7819 */ /* 0x000fe200000006ff */
[----:B------:R-:W-:Y:S01]  /*2160*/  FFMA.FTZ R39, R60, R144, R39 ;  /* 0x000000903c277223 */ /* 0x000fe20000010027 */
[----:B------:R-:W-:Y:S01]  /*2170*/  SHF.L.U32 R131, R173, 0x10, RZ ;  /* 0x00000010ad837819 */ /* 0x000fe200000006ff */
[----:B------:R-:W-:Y:S01]  /*2180*/  HFMA2.MMA R96, -RZ, RZ, 0, 0 ;  /* 0x00000000ff607435 */ /* 0x000fe200000001ff */
[----:B------:R-:W-:Y:S01]  /*2190*/  PRMT R175, R6, 0x7632, R175 ;  /* 0x0000763206af7816 */ /* 0x000fe200000000af */
[----:B------:R-:W-:Y:S01]  /*21a0*/  FFMA.FTZ R39, R30, R142, R39 ;  /* 0x0000008e1e277223 */ /* 0x000fe20000010027 */
[----:B------:R-:W-:Y:S01]  /*21b0*/  SHF.L.U32 R134, R7, 0x10, RZ ;  /* 0x0000001007867819 */ /* 0x000fe200000006ff */
        /* <DEDUP_REMOVED lines=23> */
[----:B--2---:R-:W-:Y:S01]  /*2330*/  ISETP.GE.AND P0, PT, R85, 0x1, PT ;  /* 0x000000015500780c */ /* 0x004fe20003f06270 */
        /* <DEDUP_REMOVED lines=11> */
[----:B0-----:R-:W-:Y:S01]  /*23f0*/  SHF.L.U32 R21, R102, 0x10, RZ ;  /* 0x0000001066157819 */ /* 0x001fe200000006ff */
        /* <DEDUP_REMOVED lines=47> */
[----:B------:R-:W-:Y:S01]  /*26f0*/  ULDC.64 UR4, c[0x0][0x230] ;  /* 0x00008c0000047ab9 */ /* 0x000fe20000000a00 */
[----:B------:R-:W-:Y:S01]  /*2700*/  IADD3 R22, R43, -0x2, RZ ;  /* 0xfffffffe2b167810 */ /* 0x000fe20007ffe0ff */
[----:B------:R-:W-:Y:S01]  /*2710*/  ULDC.64 UR6, c[0x0][0x248] ;  /* 0x0000920000067ab9 */ /* 0x000fe20000000a00 */
[----:B------:R-:W-:Y:S01]  /*2720*/  LEA.HI R20, R2, R2, RZ, 0x1 ;  /* 0x0000000202147211 */ /* 0x000fe200078f08ff */
[----:B------:R-:W0:Y:S01]  /*2730*/  LDC.64 R78, c[0x0][0x2d0] ;  /* 0x0000b400ff4e7b82 */ /* 0x000e220000000a00 */
[----:B------:R-:W-:Y:S02]  /*2740*/  IMAD.WIDE.U32 R82, R3, UR4, RZ ;  /* 0x0000000403527c25 */ /* 0x000fe4000f8e00ff */
[----:B------:R-:W-:Y:S02]  /*2750*/  LOP3.LUT R21, R20, 0xfffffe, RZ, 0xc0, !PT ;  /* 0x00fffffe14157812 */ /* 0x000fe400078ec0ff */
[----:B------:R-:W-:-:S02]  /*2760*/  IMAD R85, R22, R85, RZ ;  /* 0x0000005516557224 */ /* 0x000fc400078e02ff */
[C---:B------:R-:W-:Y:S01]  /*2770*/  IMAD R20, R36.reuse, UR4, RZ ;  /* 0x0000000424147c24 */ /* 0x040fe2000f8e02ff */
[----:B------:R-:W1:Y:S01]  /*2780*/  LDC.64 R28, c[0x0][0x2d8] ;  /* 0x0000b600ff1c7b82 */ /* 0x000e620000000a00 */
[----:B------:R-:W-:Y:S01]  /*2790*/  IMAD R22, R36, UR6, RZ ;  /* 0x0000000624167c24 */ /* 0x000fe2000f8e02ff */
[----:B------:R-:W-:Y:S01]  /*27a0*/  IADD3 R2, R2, -R21, RZ ;  /* 0x8000001502027210 */ /* 0x000fe20007ffe0ff */
[C---:B------:R-:W-:Y:S01]  /*27b0*/  IMAD R133, R3.reuse, UR5, R20 ;  /* 0x0000000503857c24 */ /* 0x040fe2000f8e0214 */
[----:B------:R-:W-:Y:S01]  /*27c0*/  ULDC.64 UR4, c[0x0][0x268] ;  /* 0x00009a0000047ab9 */ /* 0x000fe20000000a00 */
[C---:B------:R-:W-:Y:S01]  /*27d0*/  IMAD R135, R3.reuse, UR7, R22 ;  /* 0x0000000703877c24 */ /* 0x040fe2000f8e0216 */
[----:B------:R-:W-:Y:S01]  /*27e0*/  SHF.L.U32 R146, R2, 0x8, RZ ;  /* 0x0000000802927819 */ /* 0x000fe200000006ff */
[----:B------:R-:W-:Y:S01]  /*27f0*/  IMAD R84, R36, UR4, RZ ;  /* 0x0000000424547c24 */ /* 0x000fe2000f8e02ff */
[----:B------:R-:W2:Y:S01]  /*2800*/  LDC.64 R26, c[0x0][0x2e0] ;  /* 0x0000b800ff1a7b82 */ /* 0x000ea20000000a00 */
[----:B------:R-:W-:-:S04]  /*2810*/  IMAD.WIDE.U32 R80, R3, UR6, RZ ;  /* 0x0000000603507c25 */ /* 0x000fc8000f8e00ff */
[C---:B------:R-:W-:Y:S01]  /*2820*/  IMAD.WIDE.U32 R76, R3.reuse, UR4, RZ ;  /* 0x00000004034c7c25 */ /* 0x040fe2000f8e00ff */
[----:B------:R-:W-:Y:S02]  /*2830*/  UMOV UR4, URZ ;  /* 0x0000003f00047c82 */ /* 0x000fe40008000000 */
[----:B------:R-:W3:Y:S01]  /*2840*/  LDC.64 R20, c[0x0][0x270] ;  /* 0x00009c00ff147b82 */ /* 0x000ee20000000a00 */
[----:B------:R-:W-:Y:S01]  /*2850*/  IMAD R137, R3, UR5, R84 ;  /* 0x0000000503897c24 */ /* 0x000fe2000f8e0254 */
[----:B0-----:R-:W-:Y:S01]  /*2860*/  LEA R119, P0, R82, R78, 0x2 ;  /* 0x0000004e52777211 */ /* 0x001fe200078010ff */
[----:B------:R-:W-:Y:S01]  /*2870*/  IMAD.WIDE R84, R85, 0x8, R18 ;  /* 0x0000000855547825 */ /* 0x000fe200078e0212 */
[----:B------:R-:W-:Y:S02]  /*2880*/  ULDC UR5, c[0x0][0x224] ;  /* 0x0000890000057ab9 */ /* 0x000fe40000000800 */
[----:B------:R-:W-:Y:S02]  /*2890*/  IADD3 R78, R77, R137, RZ ;  /* 0x000000894d4e7210 */ /* 0x000fe40007ffe0ff */
[----:B------:R-:W0:Y:S01]  /*28a0*/  LDC.64 R22, c[0x0][0x250] ;  /* 0x00009400ff167b82 */ /* 0x000e220000000a00 */
[----:B-1----:R-:W-:-:S02]  /*28b0*/  LEA R121, P1, R80, R28, 0x2 ;  /* 0x0000001c50797211 */ /* 0x002fc400078210ff */
[----:B------:R-:W-:Y:S02]  /*28c0*/  IADD3 R28, R83, R133, RZ ;  /* 0x00000085531c7210 */ /* 0x000fe40007ffe0ff */
[----:B------:R-:W-:Y:S02]  /*28d0*/  MOV R77, R51 ;  /* 0x00000033004d7202 */ /* 0x000fe40000000f00 */
[----:B------:R-:W-:Y:S01]  /*28e0*/  LEA.HI.X R82, R82, R79, R28, 0x2, P0 ;  /* 0x0000004f52527211 */ /* 0x000fe200000f141c */
[----:B------:R-:W1:Y:S01]  /*28f0*/  LDC.64 R24, c[0x0][0x238] ;  /* 0x00008e00ff187b82 */ /* 0x000e620000000a00 */
[C---:B--2---:R-:W-:Y:S02]  /*2900*/  LEA R123, P2, R76.reuse, R26, 0x2 ;  /* 0x0000001a4c7b7211 */ /* 0x044fe400078410ff */
[----:B------:R-:W-:Y:S02]  /*2910*/  IADD3 R26, R81, R135, RZ ;  /* 0x00000087511a7210 */ /* 0x000fe40007ffe0ff */
[----:B------:R-:W-:-:S02]  /*2920*/  LEA.HI.X R78, R76, R27, R78, 0x2, P2 ;  /* 0x0000001b4c4e7211 */ /* 0x000fc400010f144e */
[----:B------:R-:W-:Y:S01]  /*2930*/  LEA.HI.X R80, R80, R29, R26, 0x2, P1 ;  /* 0x0000001d50507211 */ /* 0x000fe200008f141a */
[----:B------:R-:W2:Y:S01]  /*2940*/  LDC R118, c[0x0][0x224] ;  /* 0x00008900ff767b82 */ /* 0x000ea20000000800 */
[C---:B------:R-:W-:Y:S02]  /*2950*/  ISETP.NE.AND P1, PT, R41.reuse, RZ, PT ;  /* 0x000000ff2900720c */ /* 0x040fe40003f25270 */
[C---:B------:R-:W-:Y:S02]  /*2960*/  ISETP.NE.AND P2, PT, R41.reuse, 0x1f, PT ;  /* 0x0000001f2900780c */ /* 0x040fe40003f45270 */
[----:B------:R-:W-:Y:S02]  /*2970*/  MOV R76, RZ ;  /* 0x000000ff004c7202 */ /* 0x000fe40000000f00 */
[----:B------:R-:W-:Y:S01]  /*2980*/  MOV R79, R51 ;  /* 0x00000033004f7202 */ /* 0x000fe20000000f00 */
[----:B------:R-:W4:Y:S01]  /*2990*/  LDC R181, c[0x0][0x21c] ;  /* 0x00008700ffb57b82 */ /* 0x000f220000000800 */
[----:B------:R-:W-:-:S02]  /*29a0*/  IADD3 R81, R41, 0x200, RZ ;  /* 0x0000020029517810 */ /* 0x000fc40007ffe0ff */
[----:B---3--:R-:W-:Y:S02]  /*29b0*/  SHF.L.U64.HI R21, R20, 0x2, R21 ;  /* 0x0000000214157819 */ /* 0x008fe40000010215 */
[----:B0-----:R-:W-:Y:S02]  /*29c0*/  SHF.L.U64.HI R23, R22, 0x2, R23 ;  /* 0x0000000216177819 */ /* 0x001fe40000010217 */
[----:B-1----:R-:W-:-:S07]  /*29d0*/  SHF.L.U64.HI R25, R24, 0x2, R25 ;  /* 0x0000000218197819 */ /* 0x002fce0000010219 */
.L_x_7834:
[----:B0-----:R-:W-:Y:S02]  /*29e0*/  MOV R26, R119 ;  /* 0x00000077001a7202 */ /* 0x001fe40000000f00 */
[----:B------:R-:W-:-:S05]  /*29f0*/  MOV R27, R82 ;  /* 0x00000052001b7202 */ /* 0x000fca0000000f00 */
[----:B------:R0:W3:Y:S01]  /*2a00*/  LDG.E R83, desc[UR14][R26.64] ;  /* 0x0000000e1a537981 */ /* 0x0000e2000c1e1900 */
[----:B------:R-:W-:Y:S02]  /*2a10*/  MOV R28, R123 ;  /* 0x0000007b001c7202 */ /* 0x000fe40000000f00 */
[----:B------:R-:W-:-:S05]  /*2a20*/  MOV R29, R78 ;  /* 0x0000004e001d7202 */ /* 0x000fca0000000f00 */
[----:B------:R-:W2:Y:S01]  /*2a30*/  LDG.E R28, desc[UR14][R28.64] ;  /* 0x0000000e1c1c7981 */ /* 0x000ea2000c1e1900 */
[----:B0-----:R-:W-:Y:S02]  /*2a40*/  MOV R26, R121 ;  /* 0x00000079001a7202 */ /* 0x001fe40000000f00 */
[----:B------:R-:W-:-:S05]  /*2a50*/  MOV R27, R80 ;  /* 0x00000050001b7202 */ /* 0x000fca0000000f00 */
[----:B------:R0:W2:Y:S01]  /*2a60*/  LDG.E R149, desc[UR14][R26.64] ;  /* 0x0000000e1a957981 */ /* 0x0000a2000c1e1900 */
[----:B------:R-:W1:Y:S01]  /*2a70*/  @P2 S2R R151, SR_CgaCtaId ;  /* 0x0000000000972919 */ /* 0x000e620000008800 */
[----:B------:R-:W-:-:S04]  /*2a80*/  SEL R2, R146, R81, !P1 ;  /* 0x0000005192027207 */ /* 0x000fc80004800000 */
[----:B------:R-:W-:Y:S02]  /*2a90*/  LEA R148, R2, R51, 0x2 ;  /* 0x0000003302947211 */ /* 0x000fe400078e10ff */
[----:B------:R-:W-:Y:S02]  /*2aa0*/  @P2 MOV R150, 0x400 ;  /* 0x0000040000962802 */ /* 0x000fe40000000f00 */
[----:B------:R-:W-:-:S04]  /*2ab0*/  ISETP.NE.AND P0, PT, R127, RZ, PT ;  /* 0x000000ff7f00720c */ /* 0x000fc80003f05270 */
[----:B------:R-:W-:Y:S01]  /*2ac0*/  ISETP.LT.OR P3, PT, R43, 0x2, P0 ;  /* 0x000000022b00780c */ /* 0x000fe20000761670 */
[----:B------:R-:W-:Y:S01]  /*2ad0*/  HFMA2.MMA R141, -RZ, RZ, 0, 0 ;  /* 0x00000000ff8d7435 */ /* 0x000fe200000001ff */
[----:B-1----:R-:W-:-:S04]  /*2ae0*/  @P2 LEA R51, R151, R150, 0x18 ;  /* 0x0000009697332211 */ /* 0x002fc800078ec0ff */
[----:B------:R-:W-:-:S07]  /*2af0*/  @P2 LEA R172, R41, R51, 0x2 ;  /* 0x0000003329ac2211 */ /* 0x000fce00078e10ff */
        /* <DEDUP_REMOVED lines=20> */
[-C--:B------:R-:W-:Y:S01]  /*2c40*/  FMUL.FTZ R155, R109, R158.reuse ;  /* 0x0000009e6d9b7220 */ /* 0x080fe20000410000 */
[-C--:B------:R-:W-:Y:S01]  /*2c50*/  FMUL.FTZ R133, R67, R158.reuse ;  /* 0x0000009e43857220 */ /* 0x080fe20000410000 */
[-C--:B------:R-:W-:Y:S01]  /*2c60*/  FMUL.FTZ R135, R116, R158.reuse ;  /* 0x0000009e74877220 */ /* 0x080fe20000410000 */
[-C--:B------:R-:W-:Y:S01]  /*2c70*/  FMUL.FTZ R137, R69, R158.reuse ;  /* 0x0000009e45897220 */ /* 0x080fe20000410000 */
[----:B------:R-:W1:Y:S01]  /*2c80*/  @P2 LDS R172, [R172+0xe6c] ;  /* 0x000e6c00acac2984 */ /* 0x000e620000000800 */
[----:B------:R-:W-:-:S03]  /*2c90*/  FMUL.FTZ R143, R114, R158 ;  /* 0x0000009e728f7220 */ /* 0x000fc60000410000 */
[----:B------:R3:W5:Y:S01]  /*2ca0*/  @!P3 LDG.E R141, desc[UR14][R26.64+0x4] ;  /* 0x0000040e1a8db981 */ /* 0x000762000c1e1900 */
[-C--:B0-----:R-:W-:Y:S01]  /*2cb0*/  FMUL.FTZ R148, R73, R158.reuse ;  /* 0x0000009e49947220 */ /* 0x081fe20000410000 */
[-C--:B------:R-:W-:Y:S01]  /*2cc0*/  FMUL.FTZ R147, R113, R158.reuse ;  /* 0x0000009e71937220 */ /* 0x080fe20000410000 */
[-C--:B------:R-:W-:Y:S01]  /*2cd0*/  FMUL.FTZ R145, R75, R158.reuse ;  /* 0x0000009e4b917220 */ /* 0x080fe20000410000 */
[-C--:B------:R-:W-:Y:S01]  /*2ce0*/  FMUL.FTZ R157, R111, R158.reuse ;  /* 0x0000009e6f9d7220 */ /* 0x080fe20000410000 */
[-C--:B------:R-:W-:Y:S01]  /*2cf0*/  FMUL.FTZ R159, R89, R158.reuse ;  /* 0x0000009e599f7220 */ /* 0x080fe20000410000 */
[----:B------:R-:W0:Y:S01]  /*2d00*/  MUFU.EX2 R2, R2 ;  /* 0x0000000200027308 */ /* 0x000e220000000800 */
[----:B---3--:R-:W-:-:S07]  /*2d10*/  FMUL.FTZ R27, R71, R158 ;  /* 0x0000009e471b7220 */ /* 0x008fce0000410000 */
[----:B------:R2:W-:Y:S02]  /*2d20*/  MUFU.EX2 R26, R29 ;  /* 0x0000001d001a7308 */ /* 0x0005e40000000800 */
[----:B--2---:R-:W-:Y:S01]  /*2d30*/  FMUL.FTZ R29, R149, R28 ;  /* 0x0000001c951d7220 */ /* 0x004fe20000410000 */
[----:B------:R-:W-:Y:S01]  /*2d40*/  FMUL.FTZ R149, R117, R144 ;  /* 0x0000009075957220 */ /* 0x000fe20000410000 */
[----:B------:R-:W-:-:S04]  /*2d50*/  FMUL.FTZ R144, R67, R142 ;  /* 0x0000008e43907220 */ /* 0x000fc80000410000 */
[----:B------:R-:W2:Y:S01]  /*2d60*/  MUFU.EX2 R155, R155 ;  /* 0x0000009b009b7308 */ /* 0x000ea20000000800 */
[----:B------:R-:W-:Y:S01]  /*2d70*/  FMUL.FTZ R142, R116, R131 ;  /* 0x00000083748e7220 */ /* 0x000fe20000410000 */
[----:B------:R-:W-:Y:S01]  /*2d80*/  FMUL.FTZ R28, R87, R158 ;  /* 0x0000009e571c7220 */ /* 0x000fe20000410000 */
[----:B------:R-:W-:Y:S01]  /*2d90*/  FMUL.FTZ R131, R115, R136 ;  /* 0x0000008873837220 */ /* 0x000fe20000410000 */
[----:B------:R-:W-:Y:S01]  /*2da0*/  FMUL.FTZ R136, R71, R134 ;  /* 0x0000008647887220 */ /* 0x000fe20000410000 */
[----:B------:R-:W-:-:S03]  /*2db0*/  FMUL.FTZ R134, R114, R129 ;  /* 0x0000008172867220 */ /* 0x000fc60000410000 */
[----:B------:R-:W3:Y:S01]  /*2dc0*/  MUFU.EX2 R133, R133 ;  /* 0x0000008500857308 */ /* 0x000ee20000000800 */
        /* <DEDUP_REMOVED lines=11> */
[-C--:B------:R-:W-:Y:S01]  /*2e80*/  FMUL.FTZ R168, R58, R29.reuse ;  /* 0x0000001d3aa87220 */ /* 0x080fe20000410000 */
[-C--:B------:R-:W-:Y:S01]  /*2e90*/  FMUL.FTZ R167, R66, R29.reuse ;  /* 0x0000001d42a77220 */ /* 0x080fe20000410000 */
[-C--:B------:R-:W-:Y:S01]  /*2ea0*/  FMUL.FTZ R153, R0, R29.reuse ;  /* 0x0000001d00997220 */ /* 0x080fe20000410000 */
[-C--:B------:R-:W-:Y:S01]  /*2eb0*/  FMUL.FTZ R132, R60, R29.reuse ;  /* 0x0000001d3c847220 */ /* 0x080fe20000410000 */
[-C--:B------:R-:W-:Y:S01]  /*2ec0*/  FMUL.FTZ R154, R62, R29.reuse ;  /* 0x0000001d3e9a7220 */ /* 0x080fe20000410000 */
[-C--:B------:R-:W-:Y:S01]  /*2ed0*/  FMUL.FTZ R161, R32, R29.reuse ;  /* 0x0000001d20a17220 */ /* 0x080fe20000410000 */
[-C--:B------:R-:W-:Y:S01]  /*2ee0*/  FMUL.FTZ R156, R64, R29.reuse ;  /* 0x0000001d409c7220 */ /* 0x080fe20000410000 */
[----:B------:R4:W1:Y:S01]  /*2ef0*/  MUFU.EX2 R140, R152 ;  /* 0x00000098008c7308 */ /* 0x0008620000000800 */
        /* <DEDUP_REMOVED lines=8> */
[----:B----4-:R-:W-:Y:S01]  /*2f80*/  FMUL.FTZ R152, R30, R29 ;  /* 0x0000001d1e987220 */ /* 0x010fe20000410000 */
[----:B0-----:R-:W-:Y:S01]  /*2f90*/  FMUL.FTZ R174, R139, R2 ;  /* 0x000000028bae7220 */ /* 0x001fe20000410000 */
[----:B------:R-:W-:Y:S01]  /*2fa0*/  FFMA.FTZ R29, R2, R150, R149 ;  /* 0x00000096021d7223 */ /* 0x000fe20000010095 */
[----:B--2---:R-:W-:Y:S01]  /*2fb0*/  FFMA.FTZ R169, R155, R167, R168 ;  /* 0x000000a79ba97223 */ /* 0x004fe200000100a8 */
[----:B---3--:R-:W-:Y:S06]  /*2fc0*/  @P2 BRA `(.L_x_7831) ;  /* 0x0000000000202947 */ /* 0x008fec0003800000 */
[----:B------:R-:W-:Y:S02]  /*2fd0*/  ISETP.NE.AND P2, PT, R43, R118, PT ;  /* 0x000000762b00720c */ /* 0x000fe40003f45270 */
[----:B-1----:R-:W-:-:S11]  /*2fe0*/  MOV R172, 0x3f800000 ;  /* 0x3f80000000ac7802 */ /* 0x002fd60000000f00 */
[----:B------:R-:W-:-:S04]  /*2ff0*/  @P2 LEA.HI R28, R43, R43, RZ, 0x1 ;  /* 0x0000002b2b1c2211 */ /* 0x000fc800078f08ff */
[----:B------:R-:W-:-:S04]  /*3000*/  @P2 LOP3.LUT R28, R28, 0x3ffffe, RZ, 0xc0, !PT ;  /* 0x003ffffe1c1c2812 */ /* 0x000fc800078ec0ff */
[----:B------:R-:W-:-:S04]  /*3010*/  @P2 IADD3 R28, -R28, R43, RZ ;  /* 0x0000002b1c1c2210 */ /* 0x000fc80007ffe1ff */
[----:B------:R-:W-:-:S04]  /*3020*/  @P2 LEA R28, R28, 0x668, 0xa ;  /* 0x000006681c1c2811 */ /* 0x000fc800078e50ff */
[----:B------:R-:W-:-:S05]  /*3030*/  @P2 IADD3 R28, R28, R79, RZ ;  /* 0x0000004f1c1c2210 */ /* 0x000fca0007ffe0ff */
[----:B------:R0:W2:Y:S02]  /*3040*/  @P2 LDS R172, [R28] ;  /* 0x000000001cac2984 */ /* 0x0000a40000000800 */
.L_x_7831:
[----:B------:R-:W-:Y:S05]  /*3050*/  BSYNC B0 ;  /* 0x0000000000007941 */ /* 0x000fea0003800000 */
.L_x_7830:
[----:B012---:R-:W-:Y:S01]  /*3060*/  FMUL.FTZ R28, R155, R172 ;  /* 0x000000ac9b1c7220 */ /* 0x007fe20000410000 */
        /* <DEDUP_REMOVED lines=86> */
[----:B------:R-:W-:Y:S01]  /*35d0*/  HFMA2.MMA R29, -RZ, RZ, 0, 0 ;  /* 0x00000000ff1d7435 */ /* 0x000fe200000001ff */
[----:B-1----:R-:W-:Y:S01]  /*35e0*/  @P2 FMUL.FTZ R183, R183, R28 ;  /* 0x0000001cb7b72220 */ /* 0x002fe20000410000 */
[----:B------:R-:W-:Y:S02]  /*35f0*/  ISETP.GE.AND P2, PT, R42, 0x8, PT ;  /* 0x000000082a00780c */ /* 0x000fe40003f46270 */
[----:B------:R-:W-:-:S03]  /*3600*/  MOV R28, 0x3f800000 ;  /* 0x3f800000001c7802 */ /* 0x000fc60000000f00 */
[C---:B--2---:R-:W-:Y:S02]  /*3610*/  @!P3 FFMA.FTZ R169, R174.reuse, R184, R169 ;  /* 0x000000b8aea9b223 */ /* 0x044fe400000100a9 */
[----:B------:R-:W-:Y:S01]  /*3620*/  SHFL.UP PT, R184, R183, 0x8, RZ ;  /* 0x05000000b7b87989 */ /* 0x000fe200000e00ff */
[----:B---3--:R-:W-:Y:S01]  /*3630*/  @!P3 FMUL.FTZ R174, R174, R185 ;  /* 0x000000b9aeaeb220 */ /* 0x008fe20000410000 */
[----:B------:R-:W-:Y:S02]  /*3640*/  ISETP.GE.U32.AND P3, PT, R127, 0x18, PT ;  /* 0x000000187f00780c */ /* 0x000fe40003f66070 */
[----:B------:R-:W0:Y:S04]  /*3650*/  SHFL.UP PT, R185, R182, 0x8, RZ ;  /* 0x05000000b6b97989 */ /* 0x000e2800000e00ff */
[----:B------:R-:W1:Y:S04]  /*3660*/  SHFL.DOWN PT, R186, R169, 0x8, 0x1f ;  /* 0x09001f00a9ba7f89 */ /* 0x000e6800000e0000 */
[----:B------:R-:W2:Y:S04]  /*3670*/  SHFL.DOWN PT, R187, R174, 0x8, 0x1f ;  /* 0x09001f00aebb7f89 */ /* 0x000ea800000e0000 */
[----:B------:R-:W-:Y:S01]  /*3680*/  @!P0 LDS.64 R28, [R77+0xee8] ;  /* 0x000ee8004d1c8984 */ /* 0x000fe20000000a00 */
[----:B------:R-:W-:Y:S01]  /*3690*/  ISETP.GE.AND P0, PT, R42, 0x10, PT ;  /* 0x000000102a00780c */ /* 0x000fe20003f06270 */
[C---:B0-----:R-:W-:Y:S01]  /*36a0*/  @P2 FFMA.FTZ R182, R183.reuse, R185, R182 ;  /* 0x000000b9b7b62223 */ /* 0x041fe200000100b6 */
[----:B------:R-:W-:Y:S01]  /*36b0*/  @P2 FMUL.FTZ R183, R183, R184 ;  /* 0x000000b8b7b72220 */ /* 0x000fe20000410000 */
[----:B------:R-:W-:Y:S01]  /*36c0*/  ISETP.GE.U32.AND P2, PT, R127, 0x10, PT ;  /* 0x000000107f00780c */ /* 0x000fe20003f46070 */
[----:B-1----:R-:W-:-:S02]  /*36d0*/  @!P3 FFMA.FTZ R169, R174, R186, R169 ;  /* 0x000000baaea9b223 */ /* 0x002fc400000100a9 */
[----:B------:R-:W0:Y:S01]  /*36e0*/  SHFL.UP PT, R185, R182, 0x10, RZ ;  /* 0x06000000b6b97989 */ /* 0x000e2200000e00ff */
[----:B--2---:R-:W-:-:S03]  /*36f0*/  @!P3 FMUL.FTZ R174, R174, R187 ;  /* 0x000000bbaeaeb220 */ /* 0x004fc60000410000 */
[----:B------:R-:W1:Y:S01]  /*3700*/  SHFL.UP PT, R184, R183, 0x10, RZ ;  /* 0x06000000b7b87989 */ /* 0x000e6200000e00ff */
[----:B------:R-:W-:-:S03]  /*3710*/  ISETP.GT.AND P3, PT, R42, 0x1e, PT ;  /* 0x0000001e2a00780c */ /* 0x000fc60003f64270 */
[----:B------:R-:W2:Y:S04]  /*3720*/  SHFL.DOWN PT, R186, R169, 0x10, 0x1f ;  /* 0x0a001f00a9ba7f89 */ /* 0x000ea800000e0000 */
[----:B------:R-:W3:Y:S01]  /*3730*/  SHFL.DOWN PT, R187, R174, 0x10, 0x1f ;  /* 0x0a001f00aebb7f89 */ /* 0x000ee200000e0000 */
[C---:B0-----:R-:W-:Y:S01]  /*3740*/  @P0 FFMA.FTZ R182, R183.reuse, R185, R182 ;  /* 0x000000b9b7b60223 */ /* 0x041fe200000100b6 */
[----:B-1----:R-:W-:Y:S01]  /*3750*/  @P0 FMUL.FTZ R183, R183, R184 ;  /* 0x000000b8b7b70220 */ /* 0x002fe20000410000 */
[----:B------:R-:W-:Y:S01]  /*3760*/  ISETP.NE.AND P0, PT, R42, RZ, PT ;  /* 0x000000ff2a00720c */ /* 0x000fe20003f05270 */
[----:B-----5:R-:W-:Y:S01]  /*3770*/  SHFL.IDX PT, R184, R141, RZ, 0x1f ;  /* 0x00001fff8db87589 */ /* 0x020fe200000e0000 */
[----:B--2---:R-:W-:-:S03]  /*3780*/  @!P2 FFMA.FTZ R169, R174, R186, R169 ;  /* 0x000000baaea9a223 */ /* 0x004fc600000100a9 */
[----:B------:R-:W-:Y:S01]  /*3790*/  SHFL.UP PT, R182, R182, 0x1, RZ ;  /* 0x04200000b6b67989 */ /* 0x000fe200000e00ff */
[----:B---3--:R-:W-:Y:S01]  /*37a0*/  @!P2 FMUL.FTZ R174, R174, R187 ;  /* 0x000000bbaeaea220 */ /* 0x008fe20000410000 */
[----:B------:R-:W-:Y:S02]  /*37b0*/  ISETP.NE.AND P2, PT, R41, 0x1f, PT ;  /* 0x0000001f2900780c */ /* 0x000fe40003f45270 */
[----:B------:R-:W0:Y:S04]  /*37c0*/  SHFL.UP PT, R183, R183, 0x1, RZ ;  /* 0x04200000b7b77989 */ /* 0x000e2800000e00ff */
[----:B------:R-:W-:Y:S01]  /*37d0*/  SHFL.IDX PT, R186, R29, RZ, 0x1f ;  /* 0x00001fff1dba7589 */ /* 0x000fe200000e0000 */
[----:B------:R-:W-:-:S03]  /*37e0*/  @!P0 MOV R187, 0x400 ;  /* 0x0000040000bb8802 */ /* 0x000fc60000000f00 */
[----:B------:R-:W-:Y:S04]  /*37f0*/  SHFL.DOWN PT, R188, R169, 0x1, 0x1f ;  /* 0x08201f00a9bc7f89 */ /* 0x000fe800000e0000 */
[----:B------:R-:W1:Y:S04]  /*3800*/  SHFL.DOWN PT, R185, R174, 0x1, 0x1f ;  /* 0x08201f00aeb97f89 */ /* 0x000e6800000e0000 */
[----:B------:R-:W-:Y:S04]  /*3810*/  SHFL.IDX PT, R169, R169, RZ, 0x1f ;  /* 0x00001fffa9a97589 */ /* 0x000fe800000e0000 */
[----:B------:R-:W2:Y:S01]  /*3820*/  SHFL.IDX PT, R174, R174, RZ, 0x1f ;  /* 0x00001fffaeae7589 */ /* 0x000ea200000e0000 */
[----:B0-----:R-:W-:Y:S01]  /*3830*/  @P1 FFMA.FTZ R184, R183, R184, R182 ;  /* 0x000000b8b7b81223 */ /* 0x001fe200000100b6 */
[----:B-1----:R-:W-:-:S03]  /*3840*/  @P2 FFMA.FTZ R186, R185, R186, R188 ;  /* 0x000000bab9ba2223 */ /* 0x002fc600000100bc */
[----:B------:R-:W-:Y:S01]  /*3850*/  FFMA.FTZ R188, R139, R184, R150 ;  /* 0x000000b88bbc7223 */ /* 0x000fe20000010096 */
[----:B------:R-:W-:-:S03]  /*3860*/  FFMA.FTZ R172, R186, R172, R167 ;  /* 0x000000acbaac7223 */ /* 0x000fc600000100a7 */
[----:B------:R-:W-:Y:S01]  /*3870*/  FFMA.FTZ R186, R2, R188, R149 ;  /* 0x000000bc02ba7223 */ /* 0x000fe20000010095 */
[----:B------:R-:W-:-:S03]  /*3880*/  FFMA.FTZ R168, R155, R172, R168 ;  /* 0x000000ac9ba87223 */ /* 0x000fc600000100a8 */
        /* <DEDUP_REMOVED lines=24> */
[C---:B------:R-:W-:Y:S01]  /*3a10*/  FFMA.FTZ R167, R148.reuse, R165, R151 ;  /* 0x000000a594a77223 */ /* 0x040fe20000010097 */
[----:B------:R-:W-:Y:S01]  /*3a20*/  FMUL.FTZ R174, R83, R162 ;  /* 0x000000a253ae7220 */ /* 0x000fe20000410000 */
[----:B------:R0:W-:Y:S01]  /*3a30*/  @!P4 STS.64 [R77+0xee8], R28 ;  /* 0x000ee81c4d00c388 */ /* 0x0001e20000000a00 */
[----:B------:R-:W-:Y:S01]  /*3a40*/  FFMA.FTZ R148, R148, R160, R163 ;  /* 0x000000a094947223 */ /* 0x000fe200000100a3 */
[----:B------:R-:W-:Y:S01]  /*3a50*/  FFMA.FTZ R198, R147, R167, R130 ;  /* 0x000000a793c67223 */ /* 0x000fe20000010082 */
[----:B------:R-:W-:Y:S01]  /*3a60*/  FFMA.FTZ R147, -R115, R136, R194 ;  /* 0x0000008873937223 */ /* 0x000fe200000101c2 */
[----:B------:R-:W-:Y:S01]  /*3a70*/  SHF.L.U32 R130, R177, 0x10, RZ ;  /* 0x00000010b1827819 */ /* 0x000fe200000006ff */
[----:B------:R-:W-:Y:S01]  /*3a80*/  FFMA.FTZ R158, R143, R148, R158 ;  /* 0x000000948f9e7223 */ /* 0x000fe2000001009e */
[----:B------:R-:W-:Y:S01]  /*3a90*/  FFMA.FTZ R202, R145, R198, R128 ;  /* 0x000000c691ca7223 */ /* 0x000fe20000010080 */
[----:B------:R-:W-:Y:S01]  /*3aa0*/  SHF.L.U32 R128, R9, 0x10, RZ ;  /* 0x0000001009807819 */ /* 0x000fe200000006ff */
[----:B------:R-:W-:Y:S01]  /*3ab0*/  FADD.FTZ R91, R185, R91 ;  /* 0x0000005bb95b7221 */ /* 0x000fe20000010000 */
[----:B------:R-:W-:Y:S01]  /*3ac0*/  FFMA.FTZ R156, R27, R158, R156 ;  /* 0x0000009e1b9c7223 */ /* 0x000fe2000001009c */
[----:B------:R-:W-:Y:S01]  /*3ad0*/  FFMA.FTZ R163, R140, R202, R125 ;  /* 0x000000ca8ca37223 */ /* 0x000fe2000001007d */
[----:B------:R-:W-:Y:S01]  /*3ae0*/  SHF.L.U32 R140, R4, 0x10, RZ ;  /* 0x00000010048c7819 */ /* 0x000fe200000006ff */
[----:B------:R-:W-:Y:S01]  /*3af0*/  FFMA.FTZ R27, R0, R188, RZ ;  /* 0x000000bc001b7223 */ /* 0x000fe200000100ff */
[----:B------:R-:W-:Y:S01]  /*3b00*/  FFMA.FTZ R26, R26, R156, R161 ;  /* 0x0000009c1a1a7223 */ /* 0x000fe200000100a1 */
[----:B------:R-:W-:Y:S01]  /*3b10*/  FFMA.FTZ R206, R129, R163, R126 ;  /* 0x000000a381ce7223 */ /* 0x000fe2000001007e */
[----:B------:R-:W-:Y:S01]  /*3b20*/  SHF.L.U32 R129, R176, 0x10, RZ ;  /* 0x00000010b0817819 */ /* 0x000fe200000006ff */
[----:B0-----:R-:W-:Y:S01]  /*3b30*/  FMUL.FTZ R28, R83, R160 ;  /* 0x000000a0531c7220 */ /* 0x001fe20000410000 */
[----:B------:R-:W-:Y:S01]  /*3b40*/  FFMA.FTZ R154, R137, R26, R154 ;  /* 0x0000001a899a7223 */ /* 0x000fe2000001009a */
[----:B------:R-:W-:Y:S01]  /*3b50*/  FFMA.FTZ R137, R60, R186, R27 ;  /* 0x000000ba3c897223 */ /* 0x000fe2000001001b */
[----:B------:R-:W-:Y:S01]  /*3b60*/  FFMA.FTZ R210, R157, R206, R124 ;  /* 0x000000ce9dd27223 */ /* 0x000fe2000001007c */
[----:B------:R-:W-:Y:S01]  /*3b70*/  FMUL.FTZ R145, R69, R26 ;  /* 0x0000001a45917220 */ /* 0x000fe20000410000 */
[----:B------:R-:W-:Y:S01]  /*3b80*/  FFMA.FTZ R152, R135, R154, R152 ;  /* 0x0000009a87987223 */ /* 0x000fe20000010098 */
[----:B------:R-:W-:Y:S01]  /*3b90*/  FFMA.FTZ R135, -R117, R144, R186 ;  /* 0x0000009075877223 */ /* 0x000fe200000101ba */
[----:B------:R-:W-:Y:S01]  /*3ba0*/  FFMA.FTZ R139, R30, R190, R137 ;  /* 0x000000be1e8b7223 */ /* 0x000fe20000010089 */
[----:B------:R-:W-:Y:S01]  /*3bb0*/  FFMA.FTZ R212, R159, R210, R122 ;  /* 0x000000d29fd47223 */ /* 0x000fe2000001007a */
[----:B------:R-:W-:Y:S01]  /*3bc0*/  FFMA.FTZ R182, R133, R152, R132 ;  /* 0x0000009885b67223 */ /* 0x000fe20000010084 */
[----:B------:R-:W-:Y:S01]  /*3bd0*/  FFMA.FTZ R133, -R65, R140, R188 ;  /* 0x0000008c41857223 */ /* 0x000fe200000101bc */
[C---:B------:R-:W-:Y:S01]  /*3be0*/  FFMA.FTZ R137, -R67.reuse, R142, R190 ;  /* 0x0000008e43897223 */ /* 0x040fe200000101be */
[----:B------:R-:W-:Y:S01]  /*3bf0*/  FMUL.FTZ R188, R67, R152 ;  /* 0x0000009843bc7220 */ /* 0x000fe20000410000 */
[-C--:B------:R-:W-:Y:S01]  /*3c00*/  FFMA.FTZ R184, R2, R182.reuse, R153 ;  /* 0x000000b602b87223 */ /* 0x080fe20000010099 */
[----:B------:R-:W-:Y:S01]  /*3c10*/  FMUL.FTZ R186, R117, R182 ;  /* 0x000000b675ba7220 */ /* 0x000fe20000410000 */
[----:B------:R-:W-:Y:S01]  /*3c20*/  FFMA.FTZ R143, R62, R141, R139 ;  /* 0x0000008d3e8f7223 */ /* 0x000fe2000001008b */
[----:B------:R-:W-:Y:S01]  /*3c30*/  FFMA.FTZ R214, R155, R212, R120 ;  /* 0x000000d49bd67223 */ /* 0x000fe20000010078 */
[----:B------:R-:W-:Y:S01]  /*3c40*/  FMUL.FTZ R2, R65, R184 ;  /* 0x000000b841027220 */ /* 0x000fe20000410000 */
[C---:B------:R-:W-:Y:S01]  /*3c50*/  FFMA.FTZ R139, -R116.reuse, R131, R141 ;  /* 0x00000083748b7223 */ /* 0x040fe2000001018d */
[----:B------:R-:W-:Y:S01]  /*3c60*/  FMUL.FTZ R141, R116, R154 ;  /* 0x0000009a748d7220 */ /* 0x000fe20000410000 */
[----:B------:R-:W-:Y:S01]  /*3c70*/  FMUL.FTZ R190, R115, R156 ;  /* 0x0000009c73be7220 */ /* 0x000fe20000410000 */
[----:B------:R-:W-:Y:S01]  /*3c80*/  FFMA.FTZ R27, R2, R133, RZ ;  /* 0x00000085021b7223 */ /* 0x000fe200000100ff */
[----:B------:R-:W-:Y:S01]  /*3c90*/  SHF.L.U32 R132, R8, 0x10, RZ ;  /* 0x0000001008847819 */ /* 0x000fe200000006ff */
[----:B------:R-:W-:Y:S01]  /*3ca0*/  FFMA.FTZ R153, -R114, R129, R165 ;  /* 0x0000008172997223 */ /* 0x000fe200000101a5 */
[----:B------:R-:W-:Y:S01]  /*3cb0*/  FFMA.FTZ R157, -R113, R130, R198 ;  /* 0x00000082719d7223 */ /* 0x000fe200000101c6 */
[----:B------:R-:W-:Y:S01]  /*3cc0*/  FFMA.FTZ R27, R186, R135, R27 ;  /* 0x00000087ba1b7223 */ /* 0x000fe2000001001b */
[----:B------:R-:W-:Y:S01]  /*3cd0*/  SHF.L.U32 R125, R178, 0x10, RZ ;  /* 0x00000010b27d7819 */ /* 0x000fe200000006ff */
[----:B------:R-:W-:Y:S01]  /*3ce0*/  FFMA.FTZ R155, -R73, R132, R167 ;  /* 0x00000084499b7223 */ /* 0x000fe200000101a7 */
[----:B------:R-:W-:Y:S01]  /*3cf0*/  FFMA.FTZ R159, -R75, R128, R202 ;  /* 0x000000804b9f7223 */ /* 0x000fe200000101ca */
[----:B------:R-:W-:Y:S01]  /*3d00*/  FFMA.FTZ R120, R188, R137, R27 ;  /* 0x00000089bc787223 */ /* 0x000fe2000001001b */
[----:B------:R-:W-:Y:S01]  /*3d10*/  FFMA.FTZ R27, R32, R192, R143 ;  /* 0x000000c0201b7223 */ /* 0x000fe2000001008f */
[----:B------:R-:W-:Y:S01]  /*3d20*/  FFMA.FTZ R143, -R69, R138, R192 ;  /* 0x0000008a458f7223 */ /* 0x000fe200000101c0 */
[----:B------:R-:W-:Y:S01]  /*3d30*/  FMUL.FTZ R192, R71, R158 ;  /* 0x0000009e47c07220 */ /* 0x000fe20000410000 */
[----:B------:R-:W-:Y:S01]  /*3d40*/  FFMA.FTZ R120, R141, R139, R120 ;  /* 0x0000008b8d787223 */ /* 0x000fe20000010078 */
[----:B------:R-:W-:Y:S01]  /*3d50*/  FFMA.FTZ R149, R64, R194, R27 ;  /* 0x000000c240957223 */ /* 0x000fe2000001001b */
[----:B------:R-:W-:Y:S01]  /*3d60*/  FMUL.FTZ R194, R114, R148 ;  /* 0x0000009472c27220 */ /* 0x000fe20000410000 */
[----:B------:R-:W-:Y:S01]  /*3d70*/  SHF.L.U32 R126, R10, 0x10, RZ ;  /* 0x000000100a7e7819 */ /* 0x000fe200000006ff */
[----:B------:R-:W-:Y:S01]  /*3d80*/  FFMA.FTZ R27, R145, R143, R120 ;  /* 0x0000008f911b7223 */ /* 0x000fe20000010078 */
[----:B------:R-:W-:Y:S01]  /*3d90*/  FFMA.FTZ R151, R34, R196, R149 ;  /* 0x000000c422977223 */ /* 0x000fe20000010095 */
[----:B------:R-:W-:Y:S01]  /*3da0*/  FFMA.FTZ R149, -R71, R134, R196 ;  /* 0x0000008647957223 */ /* 0x000fe200000101c4 */
[----:B------:R-:W-:Y:S01]  /*3db0*/  FMUL.FTZ R196, R73, R160 ;  /* 0x000000a049c47220 */ /* 0x000fe20000410000 */
        /* <DEDUP_REMOVED lines=10> */
[----:B------:R-:W-:Y:S01]  /*3e60*/  FMUL.FTZ R198, R113, R162 ;  /* 0x000000a271c67220 */ /* 0x000fe20000410000 */
[----:B------:R-:W-:Y:S01]  /*3e70*/  FFMA.FTZ R165, -R111, R124, R210 ;  /* 0x0000007c6fa57223 */ /* 0x000fe200000101d2 */
[----:B------:R-:W-:Y:S01]  /*3e80*/  FFMA.FTZ R27, R196, R155, R27 ;  /* 0x0000009bc41b7223 */ /* 0x000fe2000001001b */
[----:B------:R-:W-:Y:S01]  /*3e90*/  FFMA.FTZ R151, R54, R202, R151 ;  /* 0x000000ca36977223 */ /* 0x000fe20000010097 */
[----:B------:R-:W-:Y:S01]  /*3ea0*/  FMUL.FTZ R202, R112, R164 ;  /* 0x000000a470ca7220 */ /* 0x000fe20000410000 */
[----:B------:R-:W-:Y:S01]  /*3eb0*/  SHF.L.U32 R120, R180, 0x10, RZ ;  /* 0x00000010b4787819 */ /* 0x000fe200000006ff */
[----:B------:R-:W-:Y:S01]  /*3ec0*/  FFMA.FTZ R27, R198, R157, R27 ;  /* 0x0000009dc61b7223 */ /* 0x000fe2000001001b */
[----:B------:R-:W-:Y:S01]  /*3ed0*/  FFMA.FTZ R151, R70, R163, R151 ;  /* 0x000000a346977223 */ /* 0x000fe20000010097 */
[----:B------:R-:W-:Y:S01]  /*3ee0*/  FFMA.FTZ R163, -R87, R126, R206 ;  /* 0x0000007e57a37223 */ /* 0x000fe200000101ce */
[----:B------:R-:W-:Y:S01]  /*3ef0*/  FFMA.FTZ R183, -R89, R122, R212 ;  /* 0x0000007a59b77223 */ /* 0x000fe200000101d4 */
[----:B------:R-:W-:Y:S01]  /*3f00*/  FFMA.FTZ R27, R200, R159, R27 ;  /* 0x0000009fc81b7223 */ /* 0x000fe2000001001b */
[----:B------:R-:W-:Y:S01]  /*3f10*/  FFMA.FTZ R151, R56, R206, R151 ;  /* 0x000000ce38977223 */ /* 0x000fe20000010097 */
[----:B------:R-:W-:Y:S01]  /*3f20*/  FMUL.FTZ R206, R111, R170 ;  /* 0x000000aa6fce7220 */ /* 0x000fe20000410000 */
[----:B------:R-:W-:Y:S01]  /*3f30*/  FMUL.FTZ R157, R157, R174 ;  /* 0x000000ae9d9d7220 */ /* 0x000fe20000410000 */
[----:B------:R-:W-:Y:S01]  /*3f40*/  FFMA.FTZ R27, R202, R161, R27 ;  /* 0x000000a1ca1b7223 */ /* 0x000fe2000001001b */
[----:B------:R-:W-:Y:S01]  /*3f50*/  FFMA.FTZ R167, R68, R210, R151 ;  /* 0x000000d244a77223 */ /* 0x000fe20000010097 */
[----:B------:R-:W-:Y:S01]  /*3f60*/  FFMA.FTZ R151, -R109, R120, R214 ;  /* 0x000000786d977223 */ /* 0x000fe200000101d6 */
        /* <DEDUP_REMOVED lines=11> */
[----:B------:R-:W-:Y:S01]  /*4020*/  FMUL.FTZ R150, R153, R28 ;  /* 0x0000001c99967220 */ /* 0x000fe20000410000 */
[----:B------:R-:W0:Y:S01]  /*4030*/  @!P0 S2R R214, SR_CgaCtaId ;  /* 0x0000000000d68919 */ /* 0x000e220000008800 */
[----:B------:R-:W-:Y:S01]  /*4040*/  FFMA.FTZ R210, R185, R151, R210 ;  /* 0x00000097b9d27223 */ /* 0x000fe200000100d2 */
[----:B------:R-:W-:Y:S01]  /*4050*/  FMUL.FTZ R28, R83, R158 ;  /* 0x0000009e531c7220 */ /* 0x000fe20000410000 */
[----:B------:R-:W-:Y:S01]  /*4060*/  FFMA.FTZ R29, R129, R148, R150 ;  /* 0x00000094811d7223 */ /* 0x000fe20000010096 */
[----:B------:R-:W1:Y:S01]  /*4070*/  SHFL.DOWN PT, R212, R27, 0x1, 0x1f ;  /* 0x08201f001bd47f89 */ /* 0x000e6200000e0000 */
[----:B------:R-:W-:Y:S01]  /*4080*/  FADD.FTZ R55, R160, R55 ;  /* 0x00000037a0377221 */ /* 0x000fe20000010000 */
[----:B------:R-:W-:Y:S01]  /*4090*/  FMUL.FTZ R149, R149, R28 ;  /* 0x0000001c95957220 */ /* 0x000fe20000410000 */
[C---:B------:R-:W-:Y:S01]  /*40a0*/  FMUL.FTZ R148, R83.reuse, R170 ;  /* 0x000000aa53947220 */ /* 0x040fe20000410000 */
[----:B------:R-:W2:Y:S01]  /*40b0*/  SHFL.DOWN PT, R167, R210, 0x1, 0x1f ;  /* 0x08201f00d2a77f89 */ /* 0x000ea200000e0000 */
[----:B------:R-:W-:Y:S01]  /*40c0*/  FMUL.FTZ R28, R83, R156 ;  /* 0x0000009c531c7220 */ /* 0x000fe20000410000 */
[----:B------:R-:W-:Y:S01]  /*40d0*/  FADD.FTZ R76, R29, R76 ;  /* 0x0000004c1d4c7221 */ /* 0x000fe20000010000 */
        /* <DEDUP_REMOVED lines=17> */
[----:B-1----:R-:W-:Y:S01]  /*41f0*/  @!P3 FADD.FTZ R27, R27, R212 ;  /* 0x000000d41b1bb221 */ /* 0x002fe20000010000 */
[----:B------:R-:W-:Y:S01]  /*4200*/  FMUL.FTZ R137, R137, R28 ;  /* 0x0000001c89897220 */ /* 0x000fe20000410000 */
[C---:B------:R-:W-:Y:S01]  /*4210*/  FMUL.FTZ R148, R83.reuse, R182 ;  /* 0x000000b653947220 */ /* 0x040fe20000410000 */
[----:B------:R-:W-:Y:S01]  /*4220*/  FMUL.FTZ R28, R83, R184 ;  /* 0x000000b8531c7220 */ /* 0x000fe20000410000 */
[----:B--2---:R-:W-:Y:S01]  /*4230*/  @!P3 FADD.FTZ R210, R210, R167 ;  /* 0x000000a7d2d2b221 */ /* 0x004fe20000010000 */
[----:B------:R-:W1:Y:S01]  /*4240*/  SHFL.DOWN PT, R212, R27, 0x2, 0x1f ;  /* 0x08401f001bd47f89 */ /* 0x000e6200000e0000 */
[----:B------:R-:W-:Y:S01]  /*4250*/  ISETP.GT.AND P3, PT, R42, 0x1d, PT ;  /* 0x0000001d2a00780c */ /* 0x000fe20003f64270 */
[----:B------:R-:W-:Y:S01]  /*4260*/  FMUL.FTZ R163, R163, R162 ;  /* 0x000000a2a3a37220 */ /* 0x000fe20000410000 */
[----:B0-----:R-:W-:Y:S01]  /*4270*/  @!P0 LEA R51, R214, R187, 0x18 ;  /* 0x000000bbd6338211 */ /* 0x001fe200078ec0ff */
[----:B------:R-:W0:Y:S01]  /*4280*/  SHFL.DOWN PT, R167, R210, 0x2, 0x1f ;  /* 0x08401f00d2a77f89 */ /* 0x000e2200000e0000 */
        /* <DEDUP_REMOVED lines=19> */
[----:B-1----:R-:W-:Y:S01]  /*43c0*/  @!P3 FADD.FTZ R27, R27, R212 ;  /* 0x000000d41b1bb221 */ /* 0x002fe20000010000 */
[----:B------:R-:W-:Y:S01]  /*43d0*/  FADD.FTZ R92, R157, R92 ;  /* 0x0000005c9d5c7221 */ /* 0x000fe20000010000 */
[----:B------:R-:W-:Y:S01]  /*43e0*/  FADD.FTZ R88, R159, R88 ;  /* 0x000000589f587221 */ /* 0x000fe20000010000 */
[----:B------:R-:W-:Y:S01]  /*43f0*/  FADD.FTZ R103, R192, R103 ;  /* 0x00000067c0677221 */ /* 0x000fe20000010000 */
[----:B0-----:R-:W-:Y:S01]  /*4400*/  @!P3 FADD.FTZ R210, R210, R167 ;  /* 0x000000a7d2d2b221 */ /* 0x001fe20000010000 */
        /* <DEDUP_REMOVED lines=32> */
[----:B-1----:R-:W-:-:S05]  /*4610*/  @!P3 FADD.FTZ R210, R210, R153 ;  /* 0x00000099d2d2b221 */ /* 0x002fca0000010000 */
        /* <DEDUP_REMOVED lines=12> */
.L_x_7833:
[----:B------:R-:W-:Y:S05]  /*46e0*/  BSYNC B0 ;  /* 0x0000000000007941 */ /* 0x000fea0003800000 */
.L_x_7832:
        /* <DEDUP_REMOVED lines=14> */
.L_x_7829:
[----:B------:R-:W1:Y:S08]  /*47d0*/  S2UR UR5, SR_CgaCtaId ;  /* 0x00000000000579c3 */ /* 0x000e700000008800 */
[----:B------:R-:W-:Y:S01]  /*47e0*/  BAR.SYNC.DEFER_BLOCKING 0x0 ;  /* 0x0000000000007b1d */ /* 0x000fe20000010000 */
[----:B------:R-:W-:Y:S01]  /*47f0*/  F2FP.BF16.F32.PACK_AB R22, R99, R110 ;  /* 0x0000006e6316723e */ /* 0x000fe200000010ff */
[----:B------:R-:W-:Y:S01]  /*4800*/  FADD.FTZ R40, R40, R53 ;  /* 0x0000003528287221 */ /* 0x000fe20000010000 */
[----:B------:R-:W-:-:S02]  /*4810*/  F2FP.BF16.F32.PACK_AB R23, R98, R103 ;  /* 0x000000676217723e */ /* 0x000fc400000010ff */
[----:B------:R-:W-:Y:S01]  /*4820*/  F2FP.BF16.F32.PACK_AB R21, R100, R105 ;  /* 0x000000696415723e */ /* 0x000fe200000010ff */
[----:B------:R-:W-:Y:S02]  /*4830*/  UMOV UR4, 0x400 ;  /* 0x0000040000047882 */ /* 0x000fe40000000000 */
[----:B------:R-:W2:Y:S01]  /*4840*/  LDC.64 R24, c[0x0][0x388] ;  /* 0x0000e200ff187b82 */ /* 0x000ea20000000a00 */
[----:B------:R-:W-:Y:S01]  /*4850*/  F2FP.BF16.F32.PACK_AB R20, R101, R107 ;  /* 0x0000006b6514723e */ /* 0x000fe200000010ff */
[----:B------:R-:W-:Y:S01]  /*4860*/  FADD.FTZ R40, R40, R35 ;  /* 0x0000002328287221 */ /* 0x000fe20000010000 */
[----:B------:R-:W-:Y:S02]  /*4870*/  F2FP.BF16.F32.PACK_AB R111, R91, R102 ;  /* 0x000000665b6f723e */ /* 0x000fe400000010ff */
[----:B------:R-:W-:Y:S02]  /*4880*/  F2FP.BF16.F32.PACK_AB R110, R93, R104 ;  /* 0x000000685d6e723e */ /* 0x000fe400000010ff */
[----:B------:R-:W-:Y:S01]  /*4890*/  F2FP.BF16.F32.PACK_AB R109, R95, R106 ;  /* 0x0000006a5f6d723e */ /* 0x000fe200000010ff */
[----:B0-----:R-:W0:Y:S01]  /*48a0*/  LDC.64 R26, c[0x0][0x3e0] ;  /* 0x0000f800ff1a7b82 */ /* 0x001e220000000a00 */
[----:B------:R-:W-:-:S02]  /*48b0*/  F2FP.BF16.F32.PACK_AB R108, R97, R108 ;  /* 0x0000006c616c723e */ /* 0x000fc400000010ff */
[----:B------:R-:W-:Y:S02]  /*48c0*/  F2FP.BF16.F32.PACK_AB R67, R33, R86 ;  /* 0x000000562143723e */ /* 0x000fe400000010ff */
[----:B------:R-:W-:Y:S02]  /*48d0*/  F2FP.BF16.F32.PACK_AB R66, R94, R31 ;  /* 0x0000001f5e42723e */ /* 0x000fe400000010ff */
[----:B------:R-:W-:Y:S01]  /*48e0*/  F2FP.BF16.F32.PACK_AB R65, R57, R88 ;  /* 0x000000583941723e */ /* 0x000fe200000010ff */
[----:B-1----:R-:W-:Y:S01]  /*48f0*/  ULEA UR4, UR5, UR4, 0x18 ;  /* 0x0000000405047291 */ /* 0x002fe2000f8ec03f */
[----:B------:R-:W1:Y:S01]  /*4900*/  LDC.64 R28, c[0x0][0x3a8] ;  /* 0x0000ea00ff1c7b82 */ /* 0x000e620000000a00 */
[----:B------:R-:W-:Y:S02]  /*4910*/  F2FP.BF16.F32.PACK_AB R64, R92, R55 ;  /* 0x000000375c40723e */ /* 0x000fe400000010ff */
[----:B------:R-:W-:Y:S02]  /*4920*/  IADD3 R44, P1, R44, -0x400, RZ ;  /* 0xfffffc002c2c7810 */ /* 0x000fe40007f3e0ff */
[----:B------:R-:W-:-:S02]  /*4930*/  LEA R30, R42, UR4, 0x5 ;  /* 0x000000042a1e7c11 */ /* 0x000fc4000f8e28ff */
[----:B------:R-:W-:Y:S01]  /*4940*/  LEA R32, R42, UR4, 0x4 ;  /* 0x000000042a207c11 */ /* 0x000fe2000f8e20ff */
[----:B--2---:R-:W-:Y:S01]  /*4950*/  IMAD R0, R24, UR17, RZ ;  /* 0x0000001118007c24 */ /* 0x004fe2000f8e02ff */
[----:B------:R-:W-:Y:S01]  /*4960*/  ULDC.64 UR4, c[0x0][0x390] ;  /* 0x0000e40000047ab9 */ /* 0x000fe20000000a00 */
[----:B------:R2:W-:Y:S01]  /*4970*/  STS.128 [R30], R20 ;  /* 0x000000141e007388 */ /* 0x0005e20000000c00 */
[----:B------:R-:W-:Y:S01]  /*4980*/  IADD3 R46, P2, R46, -0x400, RZ ;  /* 0xfffffc002e2e7810 */ /* 0x000fe20007f5e0ff */
[----:B------:R-:W-:Y:S01]  /*4990*/  IMAD R25, R25, UR16, R0 ;  /* 0x0000001019197c24 */ /* 0x000fe2000f8e0200 */
[----:B------:R-:W-:Y:S01]  /*49a0*/  IADD3 R48, P3, R48, -0x400, RZ ;  /* 0xfffffc0030307810 */ /* 0x000fe20007f7e0ff */
[----:B------:R-:W-:Y:S01]  /*49b0*/  STS.128 [R30+0x10], R108 ;  /* 0x0000106c1e007388 */ /* 0x000fe20000000c00 */
[----:B------:R-:W-:-:S03]  /*49c0*/  NOP ;  /* 0x0000000000007918 */ /* 0x000fc60000000000 */
[----:B------:R-:W3:Y:S01]  /*49d0*/  LDS.128 R4, [R32] ;  /* 0x0000000020047984 */ /* 0x000ee20000000c00 */
[----:B------:R-:W-:Y:S01]  /*49e0*/  IMAD R0, R36, UR4, RZ ;  /* 0x0000000424007c24 */ /* 0x000fe2000f8e02ff */
[----:B------:R-:W-:Y:S02]  /*49f0*/  IADD3.X R45, R45, -0x1, RZ, P1, !PT ;  /* 0xffffffff2d2d7810 */ /* 0x000fe40000ffe4ff */
[----:B------:R-:W4:Y:S01]  /*4a00*/  LDS.128 R8, [R32+0x200] ;  /* 0x0002000020087984 */ /* 0x000f220000000c00 */
[----:B--2---:R-:W-:Y:S01]  /*4a10*/  MOV R22, R12 ;  /* 0x0000000c00167202 */ /* 0x004fe20000000f00 */
[----:B------:R-:W-:Y:S01]  /*4a20*/  FADD.FTZ R21, R40, R59 ;  /* 0x0000003b28157221 */ /* 0x000fe20000010000 */
[----:B------:R-:W-:Y:S02]  /*4a30*/  MOV R23, R13 ;  /* 0x0000000d00177202 */ /* 0x000fe40000000f00 */
[----:B------:R-:W-:Y:S02]  /*4a40*/  IADD3.X R47, R47, -0x1, RZ, P2, !PT ;  /* 0xffffffff2f2f7810 */ /* 0x000fe400017fe4ff */
[----:B------:R-:W-:Y:S01]  /*4a50*/  IADD3.X R49, R49, -0x1, RZ, P3, !PT ;  /* 0xffffffff31317810 */ /* 0x000fe20001ffe4ff */
[----:B------:R-:W-:Y:S01]  /*4a60*/  IMAD.WIDE.U32 R12, R24, UR16, R22 ;  /* 0x00000010180c7c25 */ /* 0x000fe2000f8e0016 */
[----:B------:R-:W-:-:S04]  /*4a70*/  F2FP.BF16.F32.PACK_AB R24, R35, R53 ;  /* 0x000000352318723e */ /* 0x000fc800000010ff */
[----:B------:R-:W-:Y:S01]  /*4a80*/  IADD3 R13, R13, R25, RZ ;  /* 0x000000190d0d7210 */ /* 0x000fe20007ffe0ff */
[----:B------:R-:W-:Y:S02]  /*4a90*/  IMAD R25, R3, UR5, R0 ;  /* 0x0000000503197c24 */ /* 0x000fe4000f8e0200 */
[----:B------:R-:W-:Y:S01]  /*4aa0*/  FADD.FTZ R0, R21, R90 ;  /* 0x0000005a15007221 */ /* 0x000fe20000010000 */
[----:B------:R-:W-:Y:S01]  /*4ab0*/  IMAD.WIDE.U32 R12, R3, UR4, R12 ;  /* 0x00000004030c7c25 */ /* 0x000fe2000f8e000c */
[----:B------:R-:W-:-:S04]  /*4ac0*/  ULDC.64 UR4, c[0x0][0x3b0] ;  /* 0x0000ec0000047ab9 */ /* 0x000fc80000000a00 */
[----:B------:R-:W-:Y:S01]  /*4ad0*/  IADD3 R2, R13, R25, RZ ;  /* 0x000000190d027210 */ /* 0x000fe20007ffe0ff */
[----:B------:R-:W-:Y:S01]  /*4ae0*/  FADD.FTZ R13, R0, R61 ;  /* 0x0000003d000d7221 */ /* 0x000fe20000010000 */
[----:B0-----:R-:W-:Y:S02]  /*4af0*/  LEA R20, P0, R12, R26, 0x1 ;  /* 0x0000001a0c147211 */ /* 0x001fe400078008ff */
[----:B------:R-:W-:Y:S01]  /*4b00*/  F2FP.BF16.F32.PACK_AB R26, R96, R61 ;  /* 0x0000003d601a723e */ /* 0x000fe200000010ff */
[----:B------:R-:W-:Y:S01]  /*4b10*/  FADD.FTZ R0, R13, R96 ;  /* 0x000000600d007221 */ /* 0x000fe20000010000 */
[----:B------:R-:W-:Y:S01]  /*4b20*/  LEA.HI.X R21, R12, R27, R2, 0x1, P0 ;  /* 0x0000001b0c157211 */ /* 0x000fe200000f0c02 */
[----:B-1----:R-:W-:Y:S01]  /*4b30*/  IMAD R2, R28, UR17, RZ ;  /* 0x000000111c027c24 */ /* 0x002fe2000f8e02ff */
[----:B------:R-:W-:Y:S02]  /*4b40*/  F2FP.BF16.F32.PACK_AB R25, R90, R59 ;  /* 0x0000003b5a19723e */ /* 0x000fe400000010ff */
[----:B------:R-:W-:Y:S01]  /*4b50*/  F2FP.BF16.F32.PACK_AB R27, R76, R63 ;  /* 0x0000003f4c1b723e */ /* 0x000fe200000010ff */
[----:B------:R-:W-:-:S04]  /*4b60*/  IMAD.WIDE R12, R50, 0x10, R20 ;  /* 0x00000010320c7825 */ /* 0x000fc800078e0214 */
[----:B------:R-:W-:Y:S01]  /*4b70*/  FADD.FTZ R63, R0, R63 ;  /* 0x0000003f003f7221 */ /* 0x000fe20000010000 */
[----:B------:R-:W0:Y:S01]  /*4b80*/  LDC.64 R20, c[0x0][0x3f0] ;  /* 0x0000fc00ff147b82 */ /* 0x000e220000000a00 */
[----:B------:R-:W-:Y:S01]  /*4b90*/  IMAD R0, R36, UR4, RZ ;  /* 0x0000000424007c24 */ /* 0x000fe2000f8e02ff */
[----:B---3--:R1:W-:Y:S01]  /*4ba0*/  STG.E.128 desc[UR14][R12.64], R4 ;  /* 0x000000040c007986 */ /* 0x0083e2000c101d0e */
[----:B------:R-:W-:-:S03]  /*4bb0*/  FADD.FTZ R76, R63, R76 ;  /* 0x0000004c3f4c7221 */ /* 0x000fc60000010000 */
[----:B----4-:R-:W-:Y:S01]  /*4bc0*/  STG.E.128 desc[UR14][R12.64+0x200], R8 ;  /* 0x000200080c007986 */ /* 0x010fe2000c101d0e */
[----:B------:R-:W-:Y:S01]  /*4bd0*/  FADD.FTZ R55, R76, R55 ;  /* 0x000000374c377221 */ /* 0x000fe20000010000 */
[----:B------:R-:W-:Y:S03]  /*4be0*/  BAR.SYNC.DEFER_BLOCKING 0x0 ;  /* 0x0000000000007b1d */ /* 0x000fe60000010000 */
[----:B------:R-:W-:-:S04]  /*4bf0*/  FADD.FTZ R55, R55, R92 ;  /* 0x0000005c37377221 */ /* 0x000fc80000010000 */
[----:B------:R-:W-:-:S04]  /*4c00*/  FADD.FTZ R88, R55, R88 ;  /* 0x0000005837587221 */ /* 0x000fc80000010000 */
[----:B------:R-:W-:Y:S01]  /*4c10*/  FADD.FTZ R88, R88, R57 ;  /* 0x0000003958587221 */ /* 0x000fe20000010000 */
[----:B-1----:R-:W-:-:S04]  /*4c20*/  IMAD.WIDE.U32 R4, R28, UR16, R22 ;  /* 0x000000101c047c25 */ /* 0x002fc8000f8e0016 */
[----:B------:R-:W-:Y:S01]  /*4c30*/  FADD.FTZ R31, R88, R31 ;  /* 0x0000001f581f7221 */ /* 0x000fe20000010000 */
[----:B------:R-:W-:-:S03]  /*4c40*/  IMAD R7, R29, UR16, R2 ;  /* 0x000000101d077c24 */ /* 0x000fc6000f8e0202 */
[----:B------:R-:W-:Y:S02]  /*4c50*/  FADD.FTZ R31, R31, R94 ;  /* 0x0000005e1f1f7221 */ /* 0x000fe40000010000 */
        /* <DEDUP_REMOVED lines=19> */
.L_x_7827:
[----:B------:R-:W-:Y:S02]  /*4d90*/  ULDC.64 UR4, c[0x0][0x3d8] ;  /* 0x0000f60000047ab9 */ /* 0x000fe40000000a00 */
[----:B------:R-:W-:-:S04]  /*4da0*/  ISETP.NE.U32.AND P0, PT, RZ, UR4, PT ;  /* 0x00000004ff007c0c */ /* 0x000fc8000bf05070 */
[----:B------:R-:W-:-:S13]  /*4db0*/  ISETP.NE.AND.EX P0, PT, RZ, UR5, PT, P0 ;  /* 0x00000005ff007c0c */ /* 0x000fda000bf05300 */
[----:B------:R-:W-:Y:S05]  /*4dc0*/  @!P0 BRA `(.L_x_7836) ;  /* 0x00000000005c8947 */ /* 0x000fea0003800000 */
[----:B------:R-:W0:Y:S01]  /*4dd0*/  SHFL.DOWN P0, R0, R39, 0x1, 0x1f ;  /* 0x08201f0027007f89 */ /* 0x000e220000000000 */
[----:B------:R-:W-:Y:S01]  /*4de0*/  BSSY B0, `(.L_x_7836) ;  /* 0x0000015000007945 */ /* 0x000fe20003800000 */
[----:B--2---:R-:W1:Y:S01]  /*4df0*/  S2R R4, SR_LANEID ;  /* 0x0000000000047919 */ /* 0x004e620000000000 */
        /* <DEDUP_REMOVED lines=19> */
.L_x_7837:
[----:B------:R-:W-:Y:S05]  /*4f30*/  BSYNC B0 ;  /* 0x0000000000007941 */ /* 0x000fea0003800000 */
.L_x_7836:
[----:B------:R-:W-:Y:S01]  /*4f40*/  ULDC.64 UR4, c[0x0][0x3f8] ;  /* 0x0000fe0000047ab9 */ /* 0x000fe20000000a00 */
[----:B------:R-:W-:Y:S01]  /*4f50*/  BSSY B0, `(.L_x_7838) ;  /* 0x000001d000007945 */ /* 0x000fe20003800000 */
[----:B------:R-:W-:-:S04]  /*4f60*/  ISETP.NE.U32.AND P0, PT, RZ, UR4, PT ;  /* 0x00000004ff007c0c */ /* 0x000fc8000bf05070 */
[----:B------:R-:W-:-:S13]  /*4f70*/  ISETP.NE.AND.EX P0, PT, RZ, UR5, PT, P0 ;  /* 0x00000005ff007c0c */ /* 0x000fda000bf05300 */
[----:B------:R-:W-:Y:S05]  /*4f80*/  @!P0 BRA `(.L_x_7839) ;  /* 0x0000000000608947 */ /* 0x000fea0003800000 */
[----:B------:R-:W-:Y:S06]  /*4f90*/  BAR.SYNC.DEFER_BLOCKING 0x0 ;  /* 0x0000000000007b1d */ /* 0x000fec0000010000 */
[----:B--2---:R-:W2:Y:S01]  /*4fa0*/  SHFL.DOWN P0, R5, R40, 0x1, 0x1f ;  /* 0x08201f0028057f89 */ /* 0x004ea20000000000 */
[----:B01----:R-:W0:Y:S01]  /*4fb0*/  S2R R4, SR_LANEID ;  /* 0x0000000000047919 */ /* 0x003e220000000000 */
[----:B------:R-:W1:Y:S01]  /*4fc0*/  S2R R21, SR_TID.X ;  /* 0x0000000000157919 */ /* 0x000e620000002100 */
[----:B--2---:R-:W-:-:S05]  /*4fd0*/  @P0 FADD R5, R5, R40 ;  /* 0x0000002805050221 */ /* 0x004fca0000000000 */
[----:B------:R-:W2:Y:S01]  /*4fe0*/  SHFL.DOWN P0, R0, R5, 0x2, 0x1f ;  /* 0x08401f0005007f89 */ /* 0x000ea20000000000 */
[----:B0-----:R-:W-:-:S13]  /*4ff0*/  ISETP.NE.AND P1, PT, R4, RZ, PT ;  /* 0x000000ff0400720c */ /* 0x001fda0003f25270 */
[----:B------:R-:W0:Y:S01]  /*5000*/  @!P1 S2R R11, SR_CgaCtaId ;  /* 0x00000000000b9919 */ /* 0x000e220000008800 */
[----:B------:R-:W-:Y:S01]  /*5010*/  @!P1 MOV R4, 0x400 ;  /* 0x0000040000049802 */ /* 0x000fe20000000f00 */
[----:B--2---:R-:W-:-:S05]  /*5020*/  @P0 FADD R0, R5, R0 ;  /* 0x0000000005000221 */ /* 0x004fca0000000000 */
        /* <DEDUP_REMOVED lines=14> */
.L_x_7839:
[----:B------:R-:W3:Y:S02]  /*5110*/  S2R R21, SR_TID.X ;  /* 0x0000000000157919 */ /* 0x000ee40000002100 */
.L_x_7840:
[----:B------:R-:W-:Y:S05]  /*5120*/  BSYNC B0 ;  /* 0x0000000000007941 */ /* 0x000fea0003800000 */
.L_x_7838:
        /* <DEDUP_REMOVED lines=8> */
[C---:B------:R-:W-:Y:S01]  /*51b0*/  IMAD R2, R36.reuse, UR8, RZ ;  /* 0x0000000824027c24 */ /* 0x040fe2000f8e02ff */
[----:B------:R-:W-:Y:S01]  /*51c0*/  BSSY B0, `(.L_x_7841) ;  /* 0x0000058000007945 */ /* 0x000fe20003800000 */
[C---:B012---:R-:W-:Y:S01]  /*51d0*/  IMAD.WIDE.U32 R4, R3.reuse, UR6, RZ ;  /* 0x0000000603047c25 */ /* 0x047fe2000f8e00ff */
        /* <DEDUP_REMOVED lines=14> */
[----:B-----5:R-:W-:Y:S01]  /*52c0*/  IADD3 R37, R17, R9, RZ ;  /* 0x0000000911257210 */ /* 0x020fe20007ffe0ff */
[----:B------:R-:W-:Y:S01]  /*52d0*/  IMAD R36, R36, UR8, RZ ;  /* 0x0000000824247c24 */ /* 0x000fe2000f8e02ff */
[----:B------:R-:W-:Y:S01]  /*52e0*/  ULDC.64 UR16, c[0x0][0x360] ;  /* 0x0000d80000107ab9 */ /* 0x000fe20000000a00 */
[C---:B------:R-:W-:Y:S01]  /*52f0*/  IMAD.WIDE.U32 R6, R3.reuse, UR6, RZ ;  /* 0x0000000603067c25 */ /* 0x040fe2000f8e00ff */
[----:B------:R-:W-:Y:S01]  /*5300*/  ULDC UR6, c[0x0][0x0] ;  /* 0x0000000000067ab9 */ /* 0x000fe20000000800 */
[----:B------:R-:W-:Y:S01]  /*5310*/  ULDC.64 UR18, c[0x0][0x3c8] ;  /* 0x0000f20000127ab9 */ /* 0x000fe20000000a00 */
[----:B---3--:R-:W-:Y:S01]  /*5320*/  ULEA UR4, UR5, UR4, 0x18 ;  /* 0x0000000405047291 */ /* 0x008fe2000f8ec03f */
[C---:B------:R-:W-:Y:S01]  /*5330*/  IMAD R29, R3.reuse, UR7, R0 ;  /* 0x00000007031d7c24 */ /* 0x040fe2000f8e0200 */
[----:B------:R-:W-:Y:S01]  /*5340*/  ULDC.64 UR20, c[0x0][0x3d0] ;  /* 0x0000f40000147ab9 */ /* 0x000fe20000000a00 */
[----:B------:R-:W-:-:S03]  /*5350*/  IMAD.WIDE.U32 R18, R3, UR10, RZ ;  /* 0x0000000a03127c25 */ /* 0x000fc6000f8e00ff */
        /* <DEDUP_REMOVED lines=8> */
.L_x_7842:
        /* <DEDUP_REMOVED lines=55> */
.L_x_7841:
[----:B------:R-:W-:Y:S05]  /*5750*/  EXIT ;  /* 0x000000000000794d */ /* 0x000fea0003800000 */
.L_x_7843:
        /* <DEDUP_REMOVED lines=10> */
.L_x_10993:


//--------------------- .text._Z25selective_scan_bwd_kernelI32Selective_Scan_bwd_kernel_traitsILi32ELi16ELb1ELb0ELb0ELb1ELb0EN3c108BFloat16EfEEv12SSMParamsBwd --------------------------
	.section	.text._Z25selective_scan_bwd_kernelI32Selective_Scan_bwd_kernel_traitsILi32ELi16ELb1ELb0ELb0ELb1ELb0EN3c108BFloat16EfEEv12SSMParamsBwd,"ax",@progbits
	.align	128
        .global         _Z25selective_scan_bwd_kernelI32Selective_Scan_bwd_kernel_traitsILi32ELi16ELb1ELb0ELb0ELb1ELb0EN3c108BFloat16EfEEv12SSMParamsBwd
        .type           _Z25selective_scan_bwd_kernelI32Selective_Scan_bwd_kernel_traitsILi32ELi16ELb1ELb0ELb0ELb1ELb0EN3c108BFloat16EfEEv12SSMParamsBwd,@function
        .size           _Z25selective_scan_bwd_kernelI32Selective_Scan_bwd_kernel_traitsILi32ELi16ELb1ELb0ELb0ELb1ELb0EN3c108BFloat16EfEEv12SSMParamsBwd,(.L_x_10994 - _Z25selective_scan_bwd_kernelI32Selective_Scan_bwd_kernel_traitsILi32ELi16ELb1ELb0ELb0ELb1ELb0EN3c108BFloat16EfEEv12SSMParamsBwd)
        .other          _Z25selective_scan_bwd_kernelI32Selective_Scan_bwd_kernel_traitsILi32ELi16ELb1ELb0ELb0ELb1ELb0EN3c108BFloat16EfEEv12SSMParamsBwd,@"STO_CUDA_ENTRY STV_DEFAULT"
_Z25selective_scan_bwd_kernelI32Selective_Scan_bwd_kernel_traitsILi32ELi16ELb1ELb0ELb0ELb1ELb0EN3c108BFloat16EfEEv12SSMParamsBwd:
.text._Z25selective_scan_bwd_kernelI32Selective_Scan_bwd_kernel_traitsILi32ELi16ELb1ELb0ELb0ELb1ELb0EN3c108BFloat16EfEEv12SSMParamsBwd:
        /* <DEDUP_REMOVED lines=96> */
[----:B0-----:R-:W-:-:S07]  /*0600*/  LOP3.LUT R161, R53, 0x1f, RZ, 0xc0, !PT ;  /* 0x0000001f35a17812 */ /* 0x001fce00078ec0ff */
.L_x_7883:
[----:B------:R-:W-:Y:S01]  /*0610*/  BAR.SYNC.DEFER_BLOCKING 0x0 ;  /* 0x0000000000007b1d */ /* 0x000fe20000010000 */
[----:B------:R-:W-:-:S04]  /*0620*/  SHF.L.U32 R0, R53, 0x1, RZ ;  /* 0x0000000135007819 */ /* 0x000fc800000006ff */
[----:B------:R-:W-:-:S04]  /*0630*/  LOP3.LUT R0, R0, 0xffffffc0, RZ, 0xc0, !PT ;  /* 0xffffffc000007812 */ /* 0x000fc800078ec0ff */
[----:B------:R-:W-:-:S05]  /*0640*/  LOP3.LUT R23, R0, 0x1f, R53, 0xf8, !PT ;  /* 0x0000001f00177812 */ /* 0x000fca00078ef835 */
[----:B0-----:R-:W-:-:S05]  /*0650*/  IMAD.WIDE R2, R23, 0x10, R56 ;  /* 0x0000001017027825 */ /* 0x001fca00078e0238 */
[----:B------:R-:W3:Y:S04]  /*0660*/  LDG.E.128 R24, desc[UR14][R2.64] ;  /* 0x0000000e02187981 */ /* 0x000ee8000c1e1d00 */
[----:B------:R-:W4:Y:S01]  /*0670*/  LDG.E.128 R28, desc[UR14][R2.64+0x200] ;  /* 0x0002000e021c7981 */ /* 0x000f22000c1e1d00 */
[----:B------:R-:W0:Y:S01]  /*0680*/  S2UR UR5, SR_CgaCtaId ;  /* 0x00000000000579c3 */ /* 0x000e220000008800 */
[----:B------:R-:W-:Y:S01]  /*0690*/  UMOV UR4, 0x400 ;  /* 0x0000040000047882 */ /* 0x000fe20000000000 */
[----:B------:R-:W-:Y:S01]  /*06a0*/  IMAD.WIDE R20, R23, 0x10, R12 ;  /* 0x0000001017147825 */ /* 0x000fe200078e020c */
[----:B0-----:R-:W-:-:S06]  /*06b0*/  ULEA UR4, UR5, UR4, 0x18 ;  /* 0x0000000405047291 */ /* 0x001fcc000f8ec03f */
[----:B------:R-:W-:-:S04]  /*06c0*/  MOV R46, UR4 ;  /* 0x00000004002e7c02 */ /* 0x000fc80008000f00 */
[CC--:B--2---:R-:W-:Y:S02]  /*06d0*/  LEA R0, R55.reuse, R46.reuse, 0x4 ;  /* 0x0000002e37007211 */ /* 0x0c4fe400078e20ff */
[----:B------:R-:W-:-:S03]  /*06e0*/  LEA R22, R55, R46, 0x5 ;  /* 0x0000002e37167211 */ /* 0x000fc600078e28ff */
[----:B---3--:R-:W-:Y:S04]  /*06f0*/  STS.128 [R0], R24 ;  /* 0x0000001800007388 */ /* 0x008fe80000000c00 */
[----:B----4-:R-:W-:Y:S01]  /*0700*/  STS.128 [R0+0x200], R28 ;  /* 0x0002001c00007388 */ /* 0x010fe20000000c00 */
        /* <DEDUP_REMOVED lines=9> */
[----:B---3--:R2:W-:Y:S01]  /*07a0*/  STS.128 [R0+0x200], R36 ;  /* 0x0002002400007388 */ /* 0x0085e20000000c00 */
[----:B------:R-:W-:-:S03]  /*07b0*/  NOP ;  /* 0x0000000000007918 */ /* 0x000fc60000000000 */
[----:B------:R-:W3:Y:S04]  /*07c0*/  LDS.128 R24, [R22] ;  /* 0x0000000016187984 */ /* 0x000ee80000000c00 */
[----:B------:R-:W4:Y:S01]  /*07d0*/  LDS.128 R28, [R22+0x10] ;  /* 0x00001000161c7984 */ /* 0x000f220000000c00 */
[----:B------:R-:W-:Y:S06]  /*07e0*/  BAR.SYNC.DEFER_BLOCKING 0x0 ;  /* 0x0000000000007b1d */ /* 0x000fec0000010000 */
[----:B------:R-:W4:Y:S04]  /*07f0*/  LDG.E.128 R40, desc[UR14][R2.64] ;  /* 0x0000000e02287981 */ /* 0x000f28000c1e1d00 */
[----:B------:R1:W4:Y:S01]  /*0800*/  LDG.E.128 R60, desc[UR14][R2.64+0x200] ;  /* 0x0002000e023c7981 */ /* 0x000322000c1e1d00 */
[----:B------:R-:W-:Y:S01]  /*0810*/  BSSY B0, `(.L_x_7845) ;  /* 0x000005e000007945 */ /* 0x000fe20003800000 */
[----:B------:R-:W-:Y:S01]  /*0820*/  HFMA2.MMA R84, -RZ, RZ, 0, 0 ;  /* 0x00000000ff547435 */ /* 0x000fe200000001ff */
[----:B--2---:R-:W-:-:S02]  /*0830*/  CS2R R36, SRZ ;  /* 0x0000000000247805 */ /* 0x004fc4000001ff00 */
[C---:B---3--:R-:W-:Y:S02]  /*0840*/  SHF.L.U32 R23, R24.reuse, 0x10, RZ ;  /* 0x0000001018177819 */ /* 0x048fe400000006ff */
[----:B------:R-:W-:Y:S02]  /*0850*/  CS2R R38, SRZ ;  /* 0x0000000000267805 */ /* 0x000fe4000001ff00 */
[----:B------:R-:W-:Y:S02]  /*0860*/  PRMT R24, R24, 0x7632, R24 ;  /* 0x0000763218187816 */ /* 0x000fe40000000018 */
[----:B------:R-:W-:Y:S02]  /*0870*/  CS2R R44, SRZ ;  /* 0x00000000002c7805 */ /* 0x000fe4000001ff00 */
[----:B------:R-:W-:Y:S02]  /*0880*/  SHF.L.U32 R33, R25, 0x10, RZ ;  /* 0x0000001019217819 */ /* 0x000fe400000006ff */
[----:B------:R-:W-:-:S02]  /*0890*/  SHF.L.U32 R65, R26, 0x10, RZ ;  /* 0x000000101a417819 */ /* 0x000fc400000006ff */
[----:B------:R-:W-:Y:S02]  /*08a0*/  SHF.L.U32 R67, R27, 0x10, RZ ;  /* 0x000000101b437819 */ /* 0x000fe400000006ff */
[----:B----4-:R-:W-:Y:S01]  /*08b0*/  SHF.L.U32 R69, R28, 0x10, RZ ;  /* 0x000000101c457819 */ /* 0x010fe200000006ff */
[--C-:B-----5:R-:W-:Y:S01]  /*08c0*/  FADD.FTZ R65, R65, R50.reuse ;  /* 0x0000003241417221 */ /* 0x120fe20000010000 */
[----:B------:R-:W-:Y:S01]  /*08d0*/  SHF.L.U32 R71, R24, 0x10, RZ ;  /* 0x0000001018477819 */ /* 0x000fe200000006ff */
[--C-:B------:R-:W-:Y:S01]  /*08e0*/  FADD.FTZ R67, R67, R50.reuse ;  /* 0x0000003243437221 */ /* 0x100fe20000010000 */
[----:B------:R-:W-:Y:S01]  /*08f0*/  SHF.L.U32 R35, R29, 0x10, RZ ;  /* 0x000000101d237819 */ /* 0x000fe200000006ff */
[--C-:B------:R-:W-:Y:S01]  /*0900*/  FADD.FTZ R69, R69, R50.reuse ;  /* 0x0000003245457221 */ /* 0x100fe20000010000 */
[----:B------:R-:W-:Y:S01]  /*0910*/  SHF.L.U32 R79, R31, 0x10, RZ ;  /* 0x000000101f4f7819 */ /* 0x000fe200000006ff */
[----:B------:R-:W-:Y:S01]  /*0920*/  FADD.FTZ R71, R71, R50 ;  /* 0x0000003247477221 */ /* 0x000fe20000010000 */
[----:B-1----:R-:W-:Y:S01]  /*0930*/  PRMT R2, R31, 0x7632, R2 ;  /* 0x000076321f027816 */ /* 0x002fe20000000002 */
[----:B------:R-:W-:Y:S01]  /*0940*/  HFMA2.MMA R31, -RZ, RZ, 0, 0 ;  /* 0x00000000ff1f7435 */ /* 0x000fe200000001ff */
[----:B------:R-:W-:Y:S01]  /*0950*/  PRMT R25, R25, 0x7632, R25 ;  /* 0x0000763219197816 */ /* 0x000fe20000000019 */
        /* <DEDUP_REMOVED lines=12> */
[----:B------:R-:W-:Y:S02]  /*0a20*/  MOV R86, RZ ;  /* 0x000000ff00567202 */ /* 0x000fe40000000f00 */
[----:B------:R-:W-:Y:S01]  /*0a30*/  MOV R83, RZ ;  /* 0x000000ff00537202 */ /* 0x000fe20000000f00 */
[----:B------:R0:W-:Y:S04]  /*0a40*/  STS.128 [R0], R40 ;  /* 0x0000002800007388 */ /* 0x0001e80000000c00 */
[----:B------:R1:W-:Y:S01]  /*0a50*/  STS.128 [R0+0x200], R60 ;  /* 0x0002003c00007388 */ /* 0x0003e20000000c00 */
[----:B------:R-:W-:-:S03]  /*0a60*/  NOP ;  /* 0x0000000000007918 */ /* 0x000fc60000000000 */
[----:B------:R-:W2:Y:S04]  /*0a70*/  LDS.128 R88, [R22] ;  /* 0x0000000016587984 */ /* 0x000ea80000000c00 */
[----:B------:R-:W3:Y:S01]  /*0a80*/  LDS.128 R96, [R22+0x10] ;  /* 0x0000100016607984 */ /* 0x000ee20000000c00 */
[----:B0-----:R-:W-:Y:S02]  /*0a90*/  CS2R R40, SRZ ;  /* 0x0000000000287805 */ /* 0x001fe4000001ff00 */
[----:B------:R-:W-:Y:S01]  /*0aa0*/  CS2R R42, SRZ ;  /* 0x00000000002a7805 */ /* 0x000fe2000001ff00 */
[--C-:B-1----:R-:W-:Y:S01]  /*0ab0*/  FADD.FTZ R61, R23, R50.reuse ;  /* 0x00000032173d7221 */ /* 0x102fe20000010000 */
[----:B------:R-:W-:-:S04]  /*0ac0*/  FADD.FTZ R63, R33, R50 ;  /* 0x00000032213f7221 */ /* 0x000fc80000010000 */
[----:B------:R-:W-:Y:S02]  /*0ad0*/  FSETP.GTU.FTZ.AND P2, PT, R61, 20, PT ;  /* 0x41a000003d00780b */ /* 0x000fe40003f5c000 */
[----:B------:R-:W-:Y:S02]  /*0ae0*/  FSETP.GTU.FTZ.AND P1, PT, R63, 20, PT ;  /* 0x41a000003f00780b */ /* 0x000fe40003f3c000 */
[C---:B--2---:R-:W-:Y:S02]  /*0af0*/  SHF.L.U32 R0, R88.reuse, 0x10, RZ ;  /* 0x0000001058007819 */ /* 0x044fe400000006ff */
[----:B------:R-:W-:Y:S02]  /*0b00*/  PRMT R82, R88, 0x7632, R82 ;  /* 0x0000763258527816 */ /* 0x000fe40000000052 */
[----:B------:R-:W-:Y:S02]  /*0b10*/  SHF.L.U32 R62, R90, 0x10, RZ ;  /* 0x000000105a3e7819 */ /* 0x000fe400000006ff */
[----:B---3--:R-:W-:-:S02]  /*0b20*/  SHF.L.U32 R66, R96, 0x10, RZ ;  /* 0x0000001060427819 */ /* 0x008fc400000006ff */
[C---:B------:R-:W-:Y:S02]  /*0b30*/  SHF.L.U32 R60, R89.reuse, 0x10, RZ ;  /* 0x00000010593c7819 */ /* 0x040fe400000006ff */
[----:B------:R-:W-:Y:S02]  /*0b40*/  PRMT R88, R89, 0x7632, R88 ;  /* 0x0000763259587816 */ /* 0x000fe40000000058 */
[----:B------:R-:W-:Y:S02]  /*0b50*/  PRMT R90, R90, 0x7632, R90 ;  /* 0x000076325a5a7816 */ /* 0x000fe4000000005a */
[C---:B------:R-:W-:Y:S02]  /*0b60*/  SHF.L.U32 R64, R91.reuse, 0x10, RZ ;  /* 0x000000105b407819 */ /* 0x040fe400000006ff */
[----:B------:R-:W-:Y:S02]  /*0b70*/  PRMT R92, R91, 0x7632, R92 ;  /* 0x000076325b5c7816 */ /* 0x000fe4000000005c */
        /* <DEDUP_REMOVED lines=39> */
.L_x_7846:
[----:B------:R-:W-:Y:S05]  /*0df0*/  BSYNC B0 ;  /* 0x0000000000007941 */ /* 0x000fea0003800000 */
.L_x_7845:
        /* <DEDUP_REMOVED lines=40> */
.L_x_7848:
[----:B------:R-:W-:Y:S05]  /*1080*/  BSYNC B0 ;  /* 0x0000000000007941 */ /* 0x000fea0003800000 */
.L_x_7847:
        /* <DEDUP_REMOVED lines=40> */
.L_x_7850:
[----:B------:R-:W-:Y:S05]  /*1310*/  BSYNC B0 ;  /* 0x0000000000007941 */ /* 0x000fea0003800000 */
.L_x_7849:
        /* <DEDUP_REMOVED lines=40> */
.L_x_7852:
[----:B------:R-:W-:Y:S05]  /*15a0*/  BSYNC B0 ;  /* 0x0000000000007941 */ /* 0x000fea0003800000 */
.L_x_7851:
        /* <DEDUP_REMOVED lines=40> */
.L_x_7854:
[----:B------:R-:W-:Y:S05]  /*1830*/  BSYNC B0 ;  /* 0x0000000000007941 */ /* 0x000fea0003800000 */
.L_x_7853:
        /* <DEDUP_REMOVED lines=40> */
.L_x_7856:
[----:B------:R-:W-:Y:S05]  /*1ac0*/  BSYNC B0 ;  /* 0x0000000000007941 */ /* 0x000fea0003800000 */
.L_x_7855:
        /* <DEDUP_REMOVED lines=40> */
.L_x_7858:
[----:B------:R-:W-:Y:S05]  /*1d50*/  BSYNC B0 ;  /* 0x0000000000007941 */ /* 0x000fea0003800000 */
.L_x_7857:
        /* <DEDUP_REMOVED lines=40> */
.L_x_7860:
[----:B------:R-:W-:Y:S05]  /*1fe0*/  BSYNC B0 ;  /* 0x0000000000007941 */ /* 0x000fea0003800000 */
.L_x_7859:
        /* <DEDUP_REMOVED lines=40> */
.L_x_7862:
[----:B------:R-:W-:Y:S05]  /*2270*/  BSYNC B0 ;  /* 0x0000000000007941 */ /* 0x000fea0003800000 */
.L_x_7861:
        /* <DEDUP_REMOVED lines=40> */
.L_x_7864:
[----:B------:R-:W-:Y:S05]  /*2500*/  BSYNC B0 ;  /* 0x0000000000007941 */ /* 0x000fea0003800000 */
.L_x_7863:
        /* <DEDUP_REMOVED lines=45> */
.L_x_7866:
[----:B------:R-:W-:Y:S05]  /*27e0*/  BSYNC B0 ;  /* 0x0000000000007941 */ /* 0x000fea0003800000 */
.L_x_7865:
        /* <DEDUP_REMOVED lines=33> */
.L_x_7868:
[----:B------:R-:W-:Y:S05]  /*2a00*/  BSYNC B0 ;  /* 0x0000000000007941 */ /* 0x000fea0003800000 */
.L_x_7867:
        /* <DEDUP_REMOVED lines=33> */
.L_x_7870:
[----:B------:R-:W-:Y:S05]  /*2c20*/  BSYNC B0 ;  /* 0x0000000000007941 */ /* 0x000fea0003800000 */
.L_x_7869:
        /* <DEDUP_REMOVED lines=33> */
.L_x_7872:
[----:B------:R-:W-:Y:S05]  /*2e40*/  BSYNC B0 ;  /* 0x0000000000007941 */ /* 0x000fea0003800000 */
.L_x_7871:
        /* <DEDUP_REMOVED lines=33> */
.L_x_7874:
[----:B------:R-:W-:Y:S05]  /*3060*/  BSYNC B0 ;  /* 0x0000000000007941 */ /* 0x000fea0003800000 */
.L_x_7873:
        /* <DEDUP_REMOVED lines=33> */
.L_x_7876:
[----:B------:R-:W-:Y:S05]  /*3280*/  BSYNC B0 ;  /* 0x0000000000007941 */ /* 0x000fea0003800000 */
.L_x_7875:
[----:B------:R-:W-:Y:S01]  /*3290*/  FFMA.FTZ R51, R112, R138, R51 ;  /* 0x0000008a70337223 */ /* 0x000fe20000010033 */
[----:B------:R-:W-:Y:S01]  /*32a0*/  BAR.SYNC.DEFER_BLOCKING 0x0 ;  /* 0x0000000000007b1d */ /* 0x000fe20000010000 */
[-C--:B------:R-:W-:Y:S01]  /*32b0*/  FMUL.FTZ R110, R66, R49.reuse ;  /* 0x00000031426e7220 */ /* 0x080fe20000410000 */
[-C--:B------:R-:W-:Y:S01]  /*32c0*/  FMUL.FTZ R103, R68, R49.reuse ;  /* 0x0000003144677220 */ /* 0x080fe20000410000 */
[C---:B------:R-:W-:Y:S01]  /*32d0*/  FFMA.FTZ R51, R70.reuse, R132, R51 ;  /* 0x0000008446337223 */ /* 0x040fe20000010033 */
        /* <DEDUP_REMOVED lines=20> */
[----:B------:R-:W-:Y:S02]  /*3420*/  IMAD.WIDE.U32 R34, R47, UR4, RZ ;  /* 0x000000042f227c25 */ /* 0x000fe4000f8e00ff */
[----:B------:R-:W-:Y:S01]  /*3430*/  LOP3.LUT R22, R22, 0xfffffe, RZ, 0xc0, !PT ;  /* 0x00fffffe16167812 */ /* 0x000fe200078ec0ff */
[----:B------:R-:W1:Y:S01]  /*3440*/  LDC.64 R30, c[0x0][0x2d0] ;  /* 0x0000b400ff1e7b82 */ /* 0x000e620000000a00 */
[----:B------:R-:W-:-:S02]  /*3450*/  IMAD R119, R23, R20, RZ ;  /* 0x0000001417777224 */ /* 0x000fc400078e02ff */
[----:B------:R-:W-:Y:S01]  /*3460*/  IADD3 R144, R21, -R22, RZ ;  /* 0x8000001615907210 */ /* 0x000fe20007ffe0ff */
[C---:B------:R-:W-:Y:S02]  /*3470*/  IMAD R20, R48.reuse, UR4, RZ ;  /* 0x0000000430147c24 */ /* 0x040fe4000f8e02ff */
[----:B------:R-:W-:Y:S01]  /*3480*/  IMAD R22, R48, UR6, RZ ;  /* 0x0000000630167c24 */ /* 0x000fe2000f8e02ff */
[----:B------:R-:W-:Y:S01]  /*3490*/  SHF.L.U32 R144, R144, 0x8, RZ ;  /* 0x0000000890907819 */ /* 0x000fe200000006ff */
[----:B------:R-:W2:Y:S01]  /*34a0*/  LDC.64 R2, c[0x0][0x2e0] ;  /* 0x0000b800ff027b82 */ /* 0x000ea20000000a00 */
[C---:B------:R-:W-:Y:S01]  /*34b0*/  IMAD R125, R47.reuse, UR5, R20 ;  /* 0x000000052f7d7c24 */ /* 0x040fe2000f8e0214 */
[----:B------:R-:W-:Y:S01]  /*34c0*/  ULDC.64 UR4, c[0x0][0x268] ;  /* 0x00009a0000047ab9 */ /* 0x000fe20000000a00 */
[----:B------:R-:W-:Y:S02]  /*34d0*/  IMAD R127, R47, UR7, R22 ;  /* 0x000000072f7f7c24 */ /* 0x000fe4000f8e0216 */
[----:B------:R-:W-:-:S02]  /*34e0*/  IMAD R118, R48, UR4, RZ ;  /* 0x0000000430767c24 */ /* 0x000fc4000f8e02ff */
[C---:B------:R-:W-:Y:S01]  /*34f0*/  IMAD.WIDE.U32 R32, R47.reuse, UR6, RZ ;  /* 0x000000062f207c25 */ /* 0x040fe2000f8e00ff */
[----:B------:R-:W3:Y:S03]  /*3500*/  LDC.64 R20, c[0x0][0x270] ;  /* 0x00009c00ff147b82 */ /* 0x000ee60000000a00 */
[----:B------:R-:W-:Y:S01]  /*3510*/  IMAD.WIDE.U32 R28, R47, UR4, RZ ;  /* 0x000000042f1c7c25 */ /* 0x000fe2000f8e00ff */
[----:B0-----:R-:W-:Y:S01]  /*3520*/  LEA R121, P1, R32, R26, 0x2 ;  /* 0x0000001a20797211 */ /* 0x001fe200078210ff */
[----:B------:R-:W-:Y:S01]  /*3530*/  UMOV UR4, URZ ;  /* 0x0000003f00047c82 */ /* 0x000fe20008000000 */
[----:B------:R-:W-:Y:S01]  /*3540*/  IADD3 R26, R35, R125, RZ ;  /* 0x0000007d231a7210 */ /* 0x000fe20007ffe0ff */
[----:B------:R-:W-:Y:S01]  /*3550*/  IMAD R129, R47, UR5, R118 ;  /* 0x000000052f817c24 */ /* 0x000fe2000f8e0276 */
[----:B------:R-:W0:Y:S01]  /*3560*/  LDC.64 R22, c[0x0][0x250] ;  /* 0x00009400ff167b82 */ /* 0x000e220000000a00 */
[----:B-1----:R-:W-:Y:S01]  /*3570*/  LEA R117, P0, R34, R30, 0x2 ;  /* 0x0000001e22757211 */ /* 0x002fe200078010ff */
[----:B------:R-:W-:Y:S01]  /*3580*/  IMAD.WIDE R118, R119, 0x8, R18 ;  /* 0x0000000877767825 */ /* 0x000fe200078e0212 */
[----:B------:R-:W-:Y:S01]  /*3590*/  MOV R35, R46 ;  /* 0x0000002e00237202 */ /* 0x000fe20000000f00 */
[----:B------:R-:W-:Y:S01]  /*35a0*/  ULDC UR5, c[0x0][0x224] ;  /* 0x0000890000057ab9 */ /* 0x000fe20000000800 */
[----:B------:R-:W-:-:S02]  /*35b0*/  IADD3 R30, R29, R129, RZ ;  /* 0x000000811d1e7210 */ /* 0x000fc40007ffe0ff */
[----:B------:R-:W-:Y:S01]  /*35c0*/  LEA.HI.X R34, R34, R31, R26, 0x2, P0 ;  /* 0x0000001f22227211 */ /* 0x000fe200000f141a */
[----:B------:R-:W1:Y:S01]  /*35d0*/  LDC.64 R24, c[0x0][0x238] ;  /* 0x00008e00ff187b82 */ /* 0x000e620000000a00 */
[C---:B--2---:R-:W-:Y:S01]  /*35e0*/  LEA R123, P2, R28.reuse, R2, 0x2 ;  /* 0x000000021c7b7211 */ /* 0x044fe200078410ff */
[----:B------:R-:W-:Y:S01]  /*35f0*/  HFMA2.MMA R31, -RZ, RZ, 0, 0 ;  /* 0x00000000ff1f7435 */ /* 0x000fe200000001ff */
[----:B------:R-:W-:Y:S02]  /*3600*/  IADD3 R2, R33, R127, RZ ;  /* 0x0000007f21027210 */ /* 0x000fe40007ffe0ff */
[----:B------:R-:W-:Y:S02]  /*3610*/  LEA.HI.X R30, R28, R3, R30, 0x2, P2 ;  /* 0x000000031c1e7211 */ /* 0x000fe400010f141e */
[----:B------:R-:W-:Y:S01]  /*3620*/  LEA.HI.X R32, R32, R27, R2, 0x2, P1 ;  /* 0x0000001b20207211 */ /* 0x000fe200008f1402 */
[----:B------:R-:W2:Y:S01]  /*3630*/  LDC R107, c[0x0][0x224] ;  /* 0x00008900ff6b7b82 */ /* 0x000ea20000000800 */
[----:B------:R-:W-:-:S02]  /*3640*/  ISETP.NE.AND P1, PT, R53, RZ, PT ;  /* 0x000000ff3500720c */ /* 0x000fc40003f25270 */
[C---:B------:R-:W-:Y:S02]  /*3650*/  ISETP.NE.AND P2, PT, R53.reuse, 0x1f, PT ;  /* 0x0000001f3500780c */ /* 0x040fe40003f45270 */
[----:B------:R-:W-:Y:S02]  /*3660*/  MOV R33, R46 ;  /* 0x0000002e00217202 */ /* 0x000fe40000000f00 */
[----:B------:R-:W-:Y:S01]  /*3670*/  IADD3 R125, R53, 0x200, RZ ;  /* 0x00000200357d7810 */ /* 0x000fe20007ffe0ff */
[----:B------:R-:W4:Y:S01]  /*3680*/  LDC R179, c[0x0][0x21c] ;  /* 0x00008700ffb37b82 */ /* 0x000f220000000800 */
[----:B---3--:R-:W-:Y:S02]  /*3690*/  SHF.L.U64.HI R21, R20, 0x2, R21 ;  /* 0x0000000214157819 */ /* 0x008fe40000010215 */
[----:B0-----:R-:W-:Y:S02]  /*36a0*/  SHF.L.U64.HI R23, R22, 0x2, R23 ;  /* 0x0000000216177819 */ /* 0x001fe40000010217 */
[----:B-1----:R-:W-:-:S07]  /*36b0*/  SHF.L.U64.HI R25, R24, 0x2, R25 ;  /* 0x0000000218197819 */ /* 0x002fce0000010219 */
.L_x_7882:
[----:B------:R-:W-:Y:S02]  /*36c0*/  MOV R2, R117 ;  /* 0x0000007500027202 */ /* 0x000fe40000000f00 */
[----:B------:R-:W-:-:S05]  /*36d0*/  MOV R3, R34 ;  /* 0x0000002200037202 */ /* 0x000fca0000000f00 */
[----:B0-----:R0:W3:Y:S01]  /*36e0*/  LDG.E R127, desc[UR14][R2.64] ;  /* 0x0000000e027f7981 */ /* 0x0010e2000c1e1900 */
[----:B------:R-:W-:Y:S02]  /*36f0*/  MOV R26, R123 ;  /* 0x0000007b001a7202 */ /* 0x000fe40000000f00 */
[----:B------:R-:W-:-:S05]  /*3700*/  MOV R27, R30 ;  /* 0x0000001e001b7202 */ /* 0x000fca0000000f00 */
[----:B------:R-:W2:Y:S01]  /*3710*/  LDG.E R146, desc[UR14][R26.64] ;  /* 0x0000000e1a927981 */ /* 0x000ea2000c1e1900 */
[----:B0-----:R-:W-:Y:S02]  /*3720*/  MOV R2, R121 ;  /* 0x0000007900027202 */ /* 0x001fe40000000f00 */
[----:B------:R-:W-:-:S05]  /*3730*/  MOV R3, R32 ;  /* 0x0000002000037202 */ /* 0x000fca0000000f00 */
[----:B------:R0:W2:Y:S01]  /*3740*/  LDG.E R29, desc[UR14][R2.64] ;  /* 0x0000000e021d7981 */ /* 0x0000a2000c1e1900 */
[----:B------:R-:W-:-:S04]  /*3750*/  SEL R129, R144, R125, !P1 ;  /* 0x0000007d90817207 */ /* 0x000fc80004800000 */
[----:B------:R-:W-:Y:S02]  /*3760*/  LEA R148, R129, R46, 0x2 ;  /* 0x0000002e81947211 */ /* 0x000fe400078e10ff */
[----:B------:R-:W-:Y:S02]  /*3770*/  @P2 MOV R145, 0x400 ;  /* 0x0000040000912802 */ /* 0x000fe40000000f00 */
[----:B------:R-:W-:-:S04]  /*3780*/  ISETP.NE.AND P0, PT, R161, RZ, PT ;  /* 0x000000ffa100720c */ /* 0x000fc80003f05270 */
[----:B------:R-:W-:Y:S02]  /*3790*/  ISETP.LT.OR P3, PT, R54, 0x2, P0 ;  /* 0x000000023600780c */ /* 0x000fe40000761670 */
[----:B------:R-:W-:-:S11]  /*37a0*/  MOV R135, RZ ;  /* 0x000000ff00877202 */ /* 0x000fd60000000f00 */
        /* <DEDUP_REMOVED lines=16> */
[----:B------:R-:W-:Y:S06]  /*38b0*/  BAR.SYNC.DEFER_BLOCKING 0x0 ;  /* 0x0000000000007b1d */ /* 0x000fec0000010000 */
[----:B0-----:R-:W0:Y:S01]  /*38c0*/  @P2 S2R R148, SR_CgaCtaId ;  /* 0x0000000000942919 */ /* 0x001e220000008800 */
[C---:B------:R-:W-:Y:S01]  /*38d0*/  FMUL.FTZ R139, R28.reuse, R78 ;  /* 0x0000004e1c8b7220 */ /* 0x040fe20000410000 */
[C---:B------:R-:W-:Y:S01]  /*38e0*/  FMUL.FTZ R147, R28.reuse, R74 ;  /* 0x0000004a1c937220 */ /* 0x040fe20000410000 */
[C---:B------:R-:W-:Y:S01]  /*38f0*/  FMUL.FTZ R26, R28.reuse, R71 ;  /* 0x000000471c1a7220 */ /* 0x040fe20000410000 */
[C---:B------:R-:W-:Y:S01]  /*3900*/  FMUL.FTZ R149, R28.reuse, R85 ;  /* 0x000000551c957220 */ /* 0x040fe20000410000 */
[C---:B------:R-:W-:Y:S01]  /*3910*/  FMUL.FTZ R151, R28.reuse, R77 ;  /* 0x0000004d1c977220 */ /* 0x040fe20000410000 */
[----:B--2---:R-:W-:Y:S01]  /*3920*/  FMUL.FTZ R29, R29, R146 ;  /* 0x000000921d1d7220 */ /* 0x004fe20000410000 */
[C---:B------:R-:W-:Y:S01]  /*3930*/  FMUL.FTZ R27, R28.reuse, R63 ;  /* 0x0000003f1c1b7220 */ /* 0x040fe20000410000 */
[----:B------:R-:W-:Y:S01]  /*3940*/  FMUL.FTZ R129, R28, R76 ;  /* 0x0000004c1c817220 */ /* 0x000fe20000410000 */
[----:B------:R1:W5:Y:S01]  /*3950*/  @!P3 LDG.E R135, desc[UR14][R2.64+0x4] ;  /* 0x0000040e0287b981 */ /* 0x000362000c1e1900 */
[----:B0-----:R-:W-:-:S04]  /*3960*/  @P2 LEA R46, R148, R145, 0x18 ;  /* 0x00000091942e2211 */ /* 0x001fc800078ec0ff */
[----:B------:R-:W-:-:S06]  /*3970*/  @P2 LEA R174, R53, R46, 0x2 ;  /* 0x0000002e35ae2211 */ /* 0x000fcc00078e10ff */
[----:B------:R-:W0:Y:S01]  /*3980*/  @P2 LDS R174, [R174+0xe6c] ;  /* 0x000e6c00aeae2984 */ /* 0x000e220000000800 */
[----:B-1----:R-:W-:Y:S01]  /*3990*/  MUFU.EX2 R2, R139 ;  /* 0x0000008b00027308 */ /* 0x002fe20000000800 */
[----:B------:R-:W-:Y:S01]  /*39a0*/  FMUL.FTZ R145, R134, R71 ;  /* 0x0000004786917220 */ /* 0x000fe20000410000 */
[----:B------:R-:W-:Y:S01]  /*39b0*/  FMUL.FTZ R134, R126, R63 ;  /* 0x0000003f7e867220 */ /* 0x000fe20000410000 */
[----:B------:R-:W-:Y:S01]  /*39c0*/  FMUL.FTZ R126, R113, R76 ;  /* 0x0000004c717e7220 */ /* 0x000fe20000410000 */
[----:B------:R-:W-:-:S04]  /*39d0*/  FMUL.FTZ R146, R120, R61 ;  /* 0x0000003d78927220 */ /* 0x000fc80000410000 */
[----:B------:R1:W-:Y:S01]  /*39e0*/  MUFU.EX2 R139, R147 ;  /* 0x00000093008b7308 */ /* 0x0003e20000000800 */
[----:B------:R-:W-:Y:S01]  /*39f0*/  FMUL.FTZ R113, R111, R78 ;  /* 0x0000004e6f717220 */ /* 0x000fe20000410000 */
[C---:B------:R-:W-:Y:S01]  /*3a00*/  FMUL.FTZ R131, R28.reuse, R65 ;  /* 0x000000411c837220 */ /* 0x040fe20000410000 */
[C---:B------:R-:W-:Y:S01]  /*3a10*/  FMUL.FTZ R3, R28.reuse, R67 ;  /* 0x000000431c037220 */ /* 0x040fe20000410000 */
[C---:B------:R-:W-:Y:S01]  /*3a20*/  FMUL.FTZ R137, R28.reuse, R80 ;  /* 0x000000501c897220 */ /* 0x040fe20000410000 */
[----:B-1----:R-:W-:-:S03]  /*3a30*/  FMUL.FTZ R147, R28, R89 ;  /* 0x000000591c937220 */ /* 0x002fc60000410000 */
[----:B------:R1:W-:Y:S01]  /*3a40*/  MUFU.EX2 R120, R149 ;  /* 0x0000009500787308 */ /* 0x0003e20000000800 */
[C---:B------:R-:W-:Y:S01]  /*3a50*/  FMUL.FTZ R143, R28.reuse, R69 ;  /* 0x000000451c8f7220 */ /* 0x040fe20000410000 */
[----:B------:R-:W-:-:S06]  /*3a60*/  FMUL.FTZ R141, R28, R81 ;  /* 0x000000511c8d7220 */ /* 0x000fcc0000410000 */
[----:B------:R2:W-:Y:S01]  /*3a70*/  MUFU.EX2 R111, R151 ;  /* 0x00000097006f7308 */ /* 0x0005e20000000800 */
[----:B-1----:R-:W-:-:S07]  /*3a80*/  FMUL.FTZ R149, R28, R87 ;  /* 0x000000571c957220 */ /* 0x002fce0000410000 */
[----:B------:R-:W1:Y:S01]  /*3a90*/  MUFU.EX2 R26, R26 ;  /* 0x0000001a001a7308 */ /* 0x000e620000000800 */
[----:B--2---:R-:W-:-:S07]  /*3aa0*/  FMUL.FTZ R151, R28, R79 ;  /* 0x0000004f1c977220 */ /* 0x004fce0000410000 */
[----:B------:R-:W2:Y:S08]  /*3ab0*/  MUFU.EX2 R147, R147 ;  /* 0x0000009300937308 */ /* 0x000eb00000000800 */
[----:B------:R-:W3:Y:S08]  /*3ac0*/  MUFU.EX2 R27, R27 ;  /* 0x0000001b001b7308 */ /* 0x000ef00000000800 */
        /* <DEDUP_REMOVED lines=9> */
[----:B------:R-:W-:Y:S01]  /*3b60*/  FMUL.FTZ R157, R116, R29 ;  /* 0x0000001d749d7220 */ /* 0x000fe20000410000 */
[----:B------:R-:W-:Y:S01]  /*3b70*/  FMUL.FTZ R148, R122, R67 ;  /* 0x000000437a947220 */ /* 0x000fe20000410000 */
[----:B------:R-:W-:Y:S01]  /*3b80*/  FMUL.FTZ R122, R115, R80 ;  /* 0x00000050737a7220 */ /* 0x000fe20000410000 */
        /* <DEDUP_REMOVED lines=14> */
[----:B-1----:R-:W-:Y:S01]  /*3c70*/  FMUL.FTZ R176, R133, R26 ;  /* 0x0000001a85b07220 */ /* 0x002fe20000410000 */
[----:B------:R-:W-:Y:S01]  /*3c80*/  FFMA.FTZ R159, R26, R146, R145 ;  /* 0x000000921a9f7223 */ /* 0x000fe20000010091 */
[----:B--2---:R-:W-:Y:S01]  /*3c90*/  FFMA.FTZ R178, R147, R157, R170 ;  /* 0x0000009d93b27223 */ /* 0x004fe200000100aa */
[----:B0--3--:R-:W-:Y:S06]  /*3ca0*/  @P2 BRA `(.L_x_7879) ;  /* 0x0000000000202947 */ /* 0x009fec0003800000 */
        /* <DEDUP_REMOVED lines=8> */
.L_x_7879:
[----:B------:R-:W-:Y:S05]  /*3d30*/  BSYNC B0 ;  /* 0x0000000000007941 */ /* 0x000fea0003800000 */
.L_x_7878:
[----:B01----:R-:W-:Y:S01]  /*3d40*/  FMUL.FTZ R28, R147, R174 ;  /* 0x000000ae931c7220 */ /* 0x003fe20000410000 */
        /* <DEDUP_REMOVED lines=15> */
[C---:B------:R-:W-:Y:S01]  /*3e40*/  FMUL.FTZ R176, R120.reuse, R181 ;  /* 0x000000b578b07220 */ /* 0x040fe20000410000 */
        /* <DEDUP_REMOVED lines=10> */
[C---:B------:R-:W-:Y:S01]  /*3ef0*/  FMUL.FTZ R28, R143.reuse, R28 ;  /* 0x0000001c8f1c7220 */ /* 0x040fe20000410000 */
        /* <DEDUP_REMOVED lines=29> */
[----:B------:R-:W-:Y:S01]  /*40d0*/  ISETP.NE.AND P3, PT, R161, 0x1f, PT ;  /* 0x0000001fa100780c */ /* 0x000fe20003f65270 */
[----:B------:R-:W0:Y:S01]  /*40e0*/  SHFL.UP PT, R29, R178, 0x1, RZ ;  /* 0x04200000b21d7989 */ /* 0x000e2200000e00ff */
[----:B------:R-:W-:Y:S01]  /*40f0*/  ISETP.GE.AND P2, PT, R55, 0x1, PT ;  /* 0x000000013700780c */ /* 0x000fe20003f46270 */
[----:B------:R-:W-:Y:S01]  /*4100*/  BSSY B0, `(.L_x_7880) ;  /* 0x000012c000007945 */ /* 0x000fe20003800000 */
[----:B------:R-:W-:Y:S01]  /*4110*/  ISETP.GE.OR P0, PT, R54, UR5, P0 ;  /* 0x0000000536007c0c */ /* 0x000fe20008706670 */
[----:B------:R-:W1:Y:S01]  /*4120*/  SHFL.DOWN PT, R182, R176, 0x1, 0x1f ;  /* 0x08201f00b0b67f89 */ /* 0x000e6200000e0000 */
[----:B------:R-:W-:-:S03]  /*4130*/  ISETP.NE.AND P4, PT, R53, RZ, PT ;  /* 0x000000ff3500720c */ /* 0x000fc60003f85270 */
[----:B------:R-:W2:Y:S04]  /*4140*/  SHFL.DOWN PT, R180, R159, 0x1, 0x1f ;  /* 0x08201f009fb47f89 */ /* 0x000ea800000e0000 */
[----:B------:R-:W3:Y:S02]  /*4150*/  SHFL.UP PT, R28, R181, 0x1, RZ ;  /* 0x04200000b51c7989 */ /* 0x000ee400000e00ff */
[----:B0-----:R-:W-:Y:S01]  /*4160*/  @P2 FFMA.FTZ R178, R181, R29, R178 ;  /* 0x0000001db5b22223 */ /* 0x001fe200000100b2 */
[----:B-1----:R-:W-:-:S04]  /*4170*/  @P3 FFMA.FTZ R176, R159, R182, R176 ;  /* 0x000000b69fb03223 */ /* 0x002fc800000100b0 */
[----:B------:R-:W0:Y:S01]  /*4180*/  SHFL.UP PT, R29, R178, 0x2, RZ ;  /* 0x04400000b21d7989 */ /* 0x000e2200000e00ff */
[----:B--2---:R-:W-:-:S03]  /*4190*/  @P3 FMUL.FTZ R159, R159, R180 ;  /* 0x000000b49f9f3220 */ /* 0x004fc60000410000 */
[----:B------:R-:W1:Y:S01]  /*41a0*/  SHFL.DOWN PT, R182, R176, 0x2, 0x1f ;  /* 0x08401f00b0b67f89 */ /* 0x000e6200000e0000 */
[----:B------:R-:W-:Y:S01]  /*41b0*/  ISETP.GE.U32.AND P3, PT, R161, 0x1e, PT ;  /* 0x0000001ea100780c */ /* 0x000fe20003f66070 */
[----:B---3--:R-:W-:Y:S02]  /*41c0*/  @P2 FMUL.FTZ R181, R181, R28 ;  /* 0x0000001cb5b52220 */ /* 0x008fe40000410000 */
[----:B------:R-:W2:Y:S01]  /*41d0*/  SHFL.DOWN PT, R180, R159, 0x2, 0x1f ;  /* 0x08401f009fb47f89 */ /* 0x000ea200000e0000 */
[----:B------:R-:W-:-:S03]  /*41e0*/  ISETP.GE.AND P2, PT, R55, 0x2, PT ;  /* 0x000000023700780c */ /* 0x000fc60003f46270 */
[----:B------:R-:W3:Y:S10]  /*41f0*/  SHFL.UP PT, R28, R181, 0x2, RZ ;  /* 0x04400000b51c7989 */ /* 0x000ef400000e00ff */
[----:B0-----:R-:W-:Y:S01]  /*4200*/  @P2 FFMA.FTZ R178, R181, R29, R178 ;  /* 0x0000001db5b22223 */ /* 0x001fe200000100b2 */
[----:B-1----:R-:W-:-:S04]  /*4210*/  @!P3 FFMA.FTZ R176, R159, R182, R176 ;  /* 0x000000b69fb0b223 */ /* 0x002fc800000100b0 */
[----:B------:R-:W0:Y:S01]  /*4220*/  SHFL.UP PT, R29, R178, 0x4, RZ ;  /* 0x04800000b21d7989 */ /* 0x000e2200000e00ff */
[----:B--2---:R-:W-:-:S03]  /*4230*/  @!P3 FMUL.FTZ R159, R159, R180 ;  /* 0x000000b49f9fb220 */ /* 0x004fc60000410000 */
[----:B------:R-:W1:Y:S01]  /*4240*/  SHFL.DOWN PT, R182, R176, 0x4, 0x1f ;  /* 0x08801f00b0b67f89 */ /* 0x000e6200000e0000 */
[----:B------:R-:W-:Y:S01]  /*4250*/  ISETP.GE.U32.AND P3, PT, R161, 0x1c, PT ;  /* 0x0000001ca100780c */ /* 0x000fe20003f66070 */
[----:B---3--:R-:W-:Y:S02]  /*4260*/  @P2 FMUL.FTZ R181, R181, R28 ;  /* 0x0000001cb5b52220 */ /* 0x008fe40000410000 */
[----:B------:R-:W2:Y:S01]  /*4270*/  SHFL.DOWN PT, R180, R159, 0x4, 0x1f ;  /* 0x08801f009fb47f89 */ /* 0x000ea200000e0000 */
[----:B------:R-:W-:-:S03]  /*4280*/  ISETP.GE.AND P2, PT, R55, 0x4, PT ;  /* 0x000000043700780c */ /* 0x000fc60003f46270 */
[----:B------:R-:W3:Y:S10]  /*4290*/  SHFL.UP PT, R28, R181, 0x4, RZ ;  /* 0x04800000b51c7989 */ /* 0x000ef400000e00ff */
[----:B0-----:R-:W-:Y:S01]  /*42a0*/  @P2 FFMA.FTZ R178, R181, R29, R178 ;  /* 0x0000001db5b22223 */ /* 0x001fe200000100b2 */
[----:B------:R-:W-:Y:S01]  /*42b0*/  MOV R29, RZ ;  /* 0x000000ff001d7202 */ /* 0x000fe20000000f00 */
[----:B-1----:R-:W-:-:S03]  /*42c0*/  @!P3 FFMA.FTZ R176, R159, R182, R176 ;  /* 0x000000b69fb0b223 */ /* 0x002fc600000100b0 */
[----:B------:R-:W0:Y:S01]  /*42d0*/  SHFL.UP PT, R182, R178, 0x8, RZ ;  /* 0x05000000b2b67989 */ /* 0x000e2200000e00ff */
[----:B--2---:R-:W-:Y:S01]  /*42e0*/  @!P3 FMUL.FTZ R159, R159, R180 ;  /* 0x000000b49f9fb220 */ /* 0x004fe20000410000 */
[----:B------:R-:W-:Y:S02]  /*42f0*/  ISETP.GE.U32.AND P3, PT, R161, 0x18, PT ;  /* 0x00000018a100780c */ /* 0x000fe40003f66070 */
[----:B------:R-:W1:Y:S01]  /*4300*/  SHFL.DOWN PT, R183, R176, 0x8, 0x1f ;  /* 0x09001f00b0b77f89 */ /* 0x000e6200000e0000 */
[----:B---3--:R-:W-:Y:S01]  /*4310*/  @P2 FMUL.FTZ R181, R181, R28 ;  /* 0x0000001cb5b52220 */ /* 0x008fe20000410000 */
[----:B------:R-:W-:Y:S02]  /*4320*/  HFMA2.MMA R28, -RZ, RZ, 1.875, 0 ;  /* 0x3f800000ff1c7435 */ /* 0x000fe400000001ff */
[----:B------:R-:W2:Y:S01]  /*4330*/  SHFL.DOWN PT, R184, R159, 0x8, 0x1f ;  /* 0x09001f009fb87f89 */ /* 0x000ea200000e0000 */
[----:B------:R-:W-:-:S03]  /*4340*/  ISETP.GE.AND P2, PT, R55, 0x8, PT ;  /* 0x000000083700780c */ /* 0x000fc60003f46270 */
[----:B------:R-:W3:Y:S04]  /*4350*/  SHFL.UP PT, R180, R181, 0x8, RZ ;  /* 0x05000000b5b47989 */ /* 0x000ee800000e00ff */
[----:B------:R-:W-:Y:S01]  /*4360*/  @!P0 LDS.64 R28, [R33+0xee8] ;  /* 0x000ee800211c8984 */ /* 0x000fe20000000a00 */
[----:B------:R-:W-:-:S05]  /*4370*/  ISETP.GE.AND P0, PT, R55, 0x10, PT ;  /* 0x000000103700780c */ /* 0x000fca0003f06270 */
[----:B0-----:R-:W-:Y:S01]  /*4380*/  @P2 FFMA.FTZ R178, R181, R182, R178 ;  /* 0x000000b6b5b22223 */ /* 0x001fe200000100b2 */
[----:B-1----:R-:W-:-:S04]  /*4390*/  @!P3 FFMA.FTZ R176, R159, R183, R176 ;  /* 0x000000b79fb0b223 */ /* 0x002fc800000100b0 */
[----:B------:R-:W0:Y:S01]  /*43a0*/  SHFL.UP PT, R182, R178, 0x10, RZ ;  /* 0x06000000b2b67989 */ /* 0x000e2200000e00ff */
[----:B--2---:R-:W-:-:S03]  /*43b0*/  @!P3 FMUL.FTZ R159, R159, R184 ;  /* 0x000000b89f9fb220 */ /* 0x004fc60000410000 */
[----:B------:R-:W1:Y:S01]  /*43c0*/  SHFL.DOWN PT, R183, R176, 0x10, 0x1f ;  /* 0x0a001f00b0b77f89 */ /* 0x000e6200000e0000 */
[----:B------:R-:W-:Y:S01]  /*43d0*/  ISETP.GT.AND P3, PT, R55, 0x1e, PT ;  /* 0x0000001e3700780c */ /* 0x000fe20003f64270 */
[----:B---3--:R-:W-:Y:S02]  /*43e0*/  @P2 FMUL.FTZ R181, R181, R180 ;  /* 0x000000b4b5b52220 */ /* 0x008fe40000410000 */
[----:B------:R-:W2:Y:S01]  /*43f0*/  SHFL.DOWN PT, R184, R159, 0x10, 0x1f ;  /* 0x0a001f009fb87f89 */ /* 0x000ea200000e0000 */
[----:B------:R-:W-:-:S03]  /*4400*/  ISETP.GE.U32.AND P2, PT, R161, 0x10, PT ;  /* 0x00000010a100780c */ /* 0x000fc60003f46070 */
[----:B------:R-:W3:Y:S01]  /*4410*/  SHFL.UP PT, R180, R181, 0x10, RZ ;  /* 0x06000000b5b47989 */ /* 0x000ee200000e00ff */
[----:B0-----:R-:W-:-:S09]  /*4420*/  @P0 FFMA.FTZ R178, R181, R182, R178 ;  /* 0x000000b6b5b20223 */ /* 0x001fd200000100b2 */
[C---:B-1----:R-:W-:Y:S01]  /*4430*/  @!P2 FFMA.FTZ R176, R159.reuse, R183, R176 ;  /* 0x000000b79fb0a223 */ /* 0x042fe200000100b0 */
[----:B------:R-:W-:Y:S01]  /*4440*/  SHFL.IDX PT, R182, R29, RZ, 0x1f ;  /* 0x00001fff1db67589 */ /* 0x000fe200000e0000 */
[----:B--2---:R-:W-:Y:S01]  /*4450*/  @!P2 FMUL.FTZ R159, R159, R184 ;  /* 0x000000b89f9fa220 */ /* 0x004fe20000410000 */
[----:B------:R-:W-:Y:S02]  /*4460*/  ISETP.NE.AND P2, PT, R53, 0x1f, PT ;  /* 0x0000001f3500780c */ /* 0x000fe40003f45270 */
[----:B------:R-:W-:Y:S01]  /*4470*/  SHFL.DOWN PT, R184, R176, 0x1, 0x1f ;  /* 0x08201f00b0b87f89 */ /* 0x000fe200000e0000 */
[----:B---3--:R-:W-:Y:S01]  /*4480*/  @P0 FMUL.FTZ R181, R181, R180 ;  /* 0x000000b4b5b50220 */ /* 0x008fe20000410000 */
[----:B------:R-:W-:Y:S02]  /*4490*/  ISETP.NE.AND P0, PT, R55, RZ, PT ;  /* 0x000000ff3700720c */ /* 0x000fe40003f05270 */
[----:B------:R-:W0:Y:S04]  /*44a0*/  SHFL.DOWN PT, R183, R159, 0x1, 0x1f ;  /* 0x08201f009fb77f89 */ /* 0x000e2800000e0000 */
[----:B-----5:R-:W-:Y:S04]  /*44b0*/  SHFL.IDX PT, R180, R135, RZ, 0x1f ;  /* 0x00001fff87b47589 */ /* 0x020fe800000e0000 */
[----:B------:R-:W-:Y:S04]  /*44c0*/  SHFL.UP PT, R178, R178, 0x1, RZ ;  /* 0x04200000b2b27989 */ /* 0x000fe800000e00ff */
[----:B------:R-:W1:Y:S04]  /*44d0*/  SHFL.UP PT, R181, R181, 0x1, RZ ;  /* 0x04200000b5b57989 */ /* 0x000e6800000e00ff */
[----:B------:R-:W-:Y:S04]  /*44e0*/  SHFL.IDX PT, R176, R176, RZ, 0x1f ;  /* 0x00001fffb0b07589 */ /* 0x000fe800000e0000 */
[----:B------:R-:W2:Y:S01]  /*44f0*/  SHFL.IDX PT, R159, R159, RZ, 0x1f ;  /* 0x00001fff9f9f7589 */ /* 0x000ea200000e0000 */
[----:B0-----:R-:W-:Y:S01]  /*4500*/  @P2 FFMA.FTZ R182, R183, R182, R184 ;  /* 0x000000b6b7b62223 */ /* 0x001fe200000100b8 */
[----:B------:R-:W0:Y:S03]  /*4510*/  @!P0 S2R R206, SR_CgaCtaId ;  /* 0x0000000000ce8919 */ /* 0x000e260000008800 */
[----:B------:R-:W-:-:S04]  /*4520*/  FFMA.FTZ R174, R182, R174, R157 ;  /* 0x000000aeb6ae7223 */ /* 0x000fc8000001009d */
[----:B------:R-:W-:Y:S01]  /*4530*/  FFMA.FTZ R170, R147, R174, R170 ;  /* 0x000000ae93aa7223 */ /* 0x000fe200000100aa */
[----:B------:R-:W-:-:S03]  /*4540*/  FMUL.FTZ R200, R174, R89 ;  /* 0x00000059aec87220 */ /* 0x000fc60000410000 */
[----:B------:R-:W-:Y:S01]  /*4550*/  FFMA.FTZ R172, R151, R170, R172 ;  /* 0x000000aa97ac7223 */ /* 0x000fe200000100ac */
[----:B-1----:R-:W-:Y:S01]  /*4560*/  @P1 FFMA.FTZ R180, R181, R180, R178 ;  /* 0x000000b4b5b41223 */ /* 0x002fe200000100b2 */
[----:B------:R-:W-:Y:S01]  /*4570*/  FMUL.FTZ R198, R170, R79 ;  /* 0x0000004faac67220 */ /* 0x000fe20000410000 */
[----:B------:R-:W-:Y:S01]  /*4580*/  FADD.FTZ R97, R200, R97 ;  /* 0x00000061c8617221 */ /* 0x000fe20000010000 */
[----:B------:R-:W-:Y:S01]  /*4590*/  FFMA.FTZ R168, R149, R172, R168 ;  /* 0x000000ac95a87223 */ /* 0x000fe200000100a8 */
[----:B------:R-:W-:Y:S01]  /*45a0*/  FFMA.FTZ R183, R133, R180, R146 ;  /* 0x000000b485b77223 */ /* 0x000fe20000010092 */
[----:B------:R-:W-:Y:S01]  /*45b0*/  FMUL.FTZ R196, R172, R87 ;  /* 0x00000057acc47220 */ /* 0x000fe20000410000 */
[----:B------:R-:W-:Y:S01]  /*45c0*/  FADD.FTZ R102, R198, R102 ;  /* 0x00000066c6667221 */ /* 0x000fe20000010000 */
[----:B------:R-:W-:Y:S01]  /*45d0*/  FFMA.FTZ R166, R111, R168, R166 ;  /* 0x000000a86fa67223 */ /* 0x000fe200000100a6 */
[----:B------:R-:W-:Y:S01]  /*45e0*/  FFMA.FTZ R145, R26, R183, R145 ;  /* 0x000000b71a917223 */ /* 0x000fe20000010091 */
[----:B------:R-:W-:Y:S01]  /*45f0*/  FMUL.FTZ R194, R168, R77 ;  /* 0x0000004da8c27220 */ /* 0x000fe20000410000 */
        /* <DEDUP_REMOVED lines=18> */
[C---:B------:R-:W-:Y:S01]  /*4720*/  FFMA.FTZ R155, R3.reuse, R182, R148 ;  /* 0x000000b6039b7223 */ /* 0x040fe20000010094 */
[----:B------:R-:W-:Y:S01]  /*4730*/  FADD.FTZ R101, R188, R101 ;  /* 0x00000065bc657221 */ /* 0x000fe20000010000 */
[----:B------:R-:W-:Y:S01]  /*4740*/  FADD.FTZ R103, R190, R103 ;  /* 0x00000067be677221 */ /* 0x000fe20000010000 */
[----:B------:R-:W-:Y:S01]  /*4750*/  FFMA.FTZ R156, R3, R158, R156 ;  /* 0x0000009e039c7223 */ /* 0x000fe2000001009c */
[----:B------:R-:W-:Y:S01]  /*4760*/  FFMA.FTZ R184, R137, R155, R122 ;  /* 0x0000009b89b87223 */ /* 0x000fe2000001007a */
[----:B------:R-:W-:Y:S01]  /*4770*/  SHF.L.U32 R122, R11, 0x10, RZ ;  /* 0x000000100b7a7819 */ /* 0x000fe200000006ff */
[----:B------:R1:W-:Y:S01]  /*4780*/  @!P4 STS.64 [R33+0xee8], R28 ;  /* 0x000ee81c2100c388 */ /* 0x0003e20000000a00 */
[----:B------:R-:W-:Y:S01]  /*4790*/  FFMA.FTZ R148, R2, R156, R153 ;  /* 0x0000009c02947223 */ /* 0x000fe20000010099 */
[----:B------:R-:W-:Y:S01]  /*47a0*/  FFMA.FTZ R181, R143, R184, R128 ;  /* 0x000000b88fb57223 */ /* 0x000fe20000010080 */
[----:B------:R-:W-:Y:S01]  /*47b0*/  SHF.L.U32 R128, R4, 0x10, RZ ;  /* 0x0000001004807819 */ /* 0x000fe200000006ff */
[----:B------:R-:W-:Y:S01]  /*47c0*/  FMUL.FTZ R176, R127, R164 ;  /* 0x000000a47fb07220 */ /* 0x000fe20000410000 */
[----:B------:R-:W-:Y:S01]  /*47d0*/  FFMA.FTZ R154, R131, R148, R154 ;  /* 0x00000094839a7223 */ /* 0x000fe2000001009a */
[----:B------:R-:W-:Y:S01]  /*47e0*/  FFMA.FTZ R185, R141, R181, R150 ;  /* 0x000000b58db97223 */ /* 0x000fe20000010096 */
[----:B------:R-:W-:Y:S01]  /*47f0*/  FMUL.FTZ R141, R148, R65 ;  /* 0x00000041948d7220 */ /* 0x000fe20000410000 */
[----:B------:R-:W-:Y:S01]  /*4800*/  FADD.FTZ R110, R186, R110 ;  /* 0x0000006eba6e7221 */ /* 0x000fe20000010000 */
[----:B------:R-:W-:Y:S01]  /*4810*/  FFMA.FTZ R152, R129, R154, R152 ;  /* 0x0000009a81987223 */ /* 0x000fe20000010098 */
[----:B------:R-:W-:Y:S01]  /*4820*/  FFMA.FTZ R192, R139, R185, R136 ;  /* 0x000000b98bc07223 */ /* 0x000fe20000010088 */
[----:B------:R-:W-:Y:S01]  /*4830*/  FFMA.FTZ R129, R134, -R71, R145 ;  /* 0x8000004786817223 */ /* 0x000fe20000010091 */
[----:B------:R-:W-:Y:S01]  /*4840*/  SHF.L.U32 R136, R171, 0x10, RZ ;  /* 0x00000010ab887819 */ /* 0x000fe200000006ff */
[----:B------:R-:W-:Y:S01]  /*4850*/  FFMA.FTZ R150, R27, R152, R138 ;  /* 0x000000981b967223 */ /* 0x000fe2000001008a */
[----:B------:R-:W-:Y:S01]  /*4860*/  FFMA.FTZ R187, R120, R192, R109 ;  /* 0x000000c078bb7223 */ /* 0x000fe2000001006d */
[----:B------:R-:W-:Y:S01]  /*4870*/  SHF.L.U32 R120, R8, 0x10, RZ ;  /* 0x0000001008787819 */ /* 0x000fe200000006ff */
[----:B------:R-:W-:Y:S01]  /*4880*/  FFMA.FTZ R27, R0, R183, RZ ;  /* 0x000000b7001b7223 */ /* 0x000fe200000100ff */
[----:B------:R-:W-:Y:S01]  /*4890*/  FFMA.FTZ R162, R26, R150, R115 ;  /* 0x000000961aa27223 */ /* 0x000fe20000010073 */
[----:B------:R-:W-:Y:S01]  /*48a0*/  FFMA.FTZ R189, R111, R187, R132 ;  /* 0x000000bb6fbd7223 */ /* 0x000fe20000010084 */
[----:B------:R-:W-:Y:S01]  /*48b0*/  FMUL.FTZ R131, R150, R71 ;  /* 0x0000004796837220 */ /* 0x000fe20000410000 */
[-C--:B------:R-:W-:Y:S01]  /*48c0*/  FFMA.FTZ R3, R120, -R61.reuse, R183 ;  /* 0x8000003d78037223 */ /* 0x080fe200000100b7 */
[----:B------:R-:W-:Y:S01]  /*48d0*/  FMUL.FTZ R2, R162, R61 ;  /* 0x0000003da2027220 */ /* 0x000fe20000410000 */
[----:B------:R-:W-:Y:S01]  /*48e0*/  FFMA.FTZ R27, R82, R145, R27 ;  /* 0x00000091521b7223 */ /* 0x000fe2000001001b */
[----:B------:R-:W-:Y:S01]  /*48f0*/  FFMA.FTZ R191, R149, R189, R142 ;  /* 0x000000bd95bf7223 */ /* 0x000fe2000001008e */
[----:B------:R-:W-:Y:S01]  /*4900*/  FMUL.FTZ R178, R152, R63 ;  /* 0x0000003f98b27220 */ /* 0x000fe20000410000 */
[----:B------:R-:W-:Y:S01]  /*4910*/  FFMA.FTZ R26, R2, R3, RZ ;  /* 0x00000003021a7223 */ /* 0x000fe200000100ff */
[----:B------:R-:W-:Y:S01]  /*4920*/  FFMA.FTZ R137, R60, R135, R27 ;  /* 0x000000873c897223 */ /* 0x000fe2000001001b */
[----:B------:R-:W-:Y:S01]  /*4930*/  FFMA.FTZ R135, R126, -R63, R135 ;  /* 0x8000003f7e877223 */ /* 0x000fe20000010087 */
[----:B------:R-:W-:Y:S01]  /*4940*/  FFMA.FTZ R193, R151, R191, R130 ;  /* 0x000000bf97c17223 */ /* 0x000fe20000010082 */
[----:B------:R-:W-:Y:S01]  /*4950*/  FFMA.FTZ R27, R131, R129, R26 ;  /* 0x00000081831b7223 */ /* 0x000fe2000001001a */
[----:B------:R-:W-:Y:S01]  /*4960*/  FFMA.FTZ R139, R88, R180, R137 ;  /* 0x000000b4588b7223 */ /* 0x000fe20000010089 */
[-C--:B------:R-:W-:Y:S01]  /*4970*/  FFMA.FTZ R26, R113, -R76.reuse, R180 ;  /* 0x8000004c711a7223 */ /* 0x080fe200000100b4 */
[----:B------:R-:W-:Y:S01]  /*4980*/  FMUL.FTZ R137, R154, R76 ;  /* 0x0000004c9a897220 */ /* 0x000fe20000410000 */
[----:B------:R-:W-:Y:S01]  /*4990*/  FFMA.FTZ R130, R178, R135, R27 ;  /* 0x00000087b2827223 */ /* 0x000fe2000001001b */
[----:B------:R-:W-:Y:S01]  /*49a0*/  FFMA.FTZ R27, R62, R157, R139 ;  /* 0x0000009d3e1b7223 */ /* 0x000fe2000001008b */
[----:B------:R-:W-:Y:S01]  /*49b0*/  SHF.L.U32 R111, R167, 0x10, RZ ;  /* 0x00000010a76f7819 */ /* 0x000fe200000006ff */
[----:B------:R-:W-:Y:S01]  /*49c0*/  FFMA.FTZ R139, R124, -R65, R157 ;  /* 0x800000417c8b7223 */ /* 0x000fe2000001009d */
[----:B------:R-:W-:Y:S01]  /*49d0*/  FFMA.FTZ R130, R137, R26, R130 ;  /* 0x0000001a89827223 */ /* 0x000fe20000010082 */
[----:B------:R-:W-:Y:S01]  /*49e0*/  FFMA.FTZ R145, R90, R182, R27 ;  /* 0x000000b65a917223 */ /* 0x000fe2000001001b */
[-C--:B------:R-:W-:Y:S01]  /*49f0*/  FMUL.FTZ R180, R156, R78.reuse ;  /* 0x0000004e9cb47220 */ /* 0x080fe20000410000 */
[----:B------:R-:W-:Y:S01]  /*4a00*/  FFMA.FTZ R143, R111, -R78, R182 ;  /* 0x8000004e6f8f7223 */ /* 0x000fe200000100b6 */
[----:B------:R-:W-:Y:S01]  /*4a10*/  FFMA.FTZ R27, R141, R139, R130 ;  /* 0x0000008b8d1b7223 */ /* 0x000fe20000010082 */
[----:B------:R-:W-:Y:S01]  /*4a20*/  FFMA.FTZ R195, R147, R193, R140 ;  /* 0x000000c193c37223 */ /* 0x000fe2000001008c */
[----:B------:R-:W-:Y:S01]  /*4a30*/  SHF.L.U32 R115, R169, 0x10, RZ ;  /* 0x00000010a9737819 */ /* 0x000fe200000006ff */
[----:B------:R-:W-:Y:S01]  /*4a40*/  FFMA.FTZ R147, R64, R155, R145 ;  /* 0x0000009b40937223 */ /* 0x000fe20000010091 */
[-C--:B------:R-:W-:Y:S01]  /*4a50*/  FFMA.FTZ R145, R122, -R67.reuse, R155 ;  /* 0x800000437a917223 */ /* 0x080fe2000001009b */
[----:B------:R-:W-:Y:S01]  /*4a60*/  FMUL.FTZ R182, R158, R67 ;  /* 0x000000439eb67220 */ /* 0x000fe20000410000 */
[----:B------:R-:W-:Y:S01]  /*4a70*/  FFMA.FTZ R27, R180, R143, R27 ;  /* 0x0000008fb41b7223 */ /* 0x000fe2000001001b */
[----:B------:R-:W-:Y:S01]  /*4a80*/  FFMA.FTZ R149, R92, R184, R147 ;  /* 0x000000b85c957223 */ /* 0x000fe20000010093 */
[-C--:B------:R-:W-:Y:S01]  /*4a90*/  FFMA.FTZ R147, R115, -R80.reuse, R184 ;  /* 0x8000005073937223 */ /* 0x080fe200000100b8 */
[----:B------:R-:W-:Y:S01]  /*4aa0*/  FMUL.FTZ R184, R160, R80 ;  /* 0x00000050a0b87220 */ /* 0x000fe20000410000 */
[----:B------:R-:W-:Y:S01]  /*4ab0*/  FFMA.FTZ R27, R182, R145, R27 ;  /* 0x00000091b61b7223 */ /* 0x000fe2000001001b */
[----:B------:R-:W-:Y:S01]  /*4ac0*/  FFMA.FTZ R151, R66, R181, R149 ;  /* 0x000000b542977223 */ /* 0x000fe20000010095 */
[----:B------:R-:W-:Y:S01]  /*4ad0*/  FFMA.FTZ R149, R128, -R69, R181 ;  /* 0x8000004580957223 */ /* 0x000fe200000100b5 */
[----:B------:R-:W-:Y:S01]  /*4ae0*/  SHF.L.U32 R109, R5, 0x10, RZ ;  /* 0x00000010056d7819 */ /* 0x000fe200000006ff */
        /* <DEDUP_REMOVED lines=10> */
[-C--:B------:R-:W-:Y:S01]  /*4b90*/  FMUL.FTZ R192, R166, R85.reuse ;  /* 0x00000055a6c07220 */ /* 0x080fe20000410000 */
[----:B------:R-:W-:Y:S01]  /*4ba0*/  FFMA.FTZ R155, R138, -R85, R187 ;  /* 0x800000558a9b7223 */ /* 0x000fe200000100bb */
[----:B------:R-:W-:Y:S01]  /*4bb0*/  FFMA.FTZ R27, R190, R153, R27 ;  /* 0x00000099be1b7223 */ /* 0x000fe2000001001b */
[----:B------:R-:W-:Y:S01]  /*4bc0*/  SHF.L.U32 R142, R175, 0x10, RZ ;  /* 0x00000010af8e7819 */ /* 0x000fe200000006ff */
[----:B------:R-:W-:Y:S01]  /*4bd0*/  FFMA.FTZ R181, R70, R189, R157 ;  /* 0x000000bd46b57223 */ /* 0x000fe2000001009d */
[----:B------:R-:W-:Y:S01]  /*4be0*/  FFMA.FTZ R157, R132, -R77, R189 ;  /* 0x8000004d849d7223 */ /* 0x000fe200000100bd */
[----:B------:R-:W-:Y:S01]  /*4bf0*/  FFMA.FTZ R27, R192, R155, R27 ;  /* 0x0000009bc01b7223 */ /* 0x000fe2000001001b */
[----:B------:R-:W-:Y:S01]  /*4c00*/  SHF.L.U32 R130, R7, 0x10, RZ ;  /* 0x0000001007827819 */ /* 0x000fe200000006ff */
[----:B------:R-:W-:Y:S01]  /*4c10*/  FFMA.FTZ R183, R142, -R87, R191 ;  /* 0x800000578eb77223 */ /* 0x000fe200000100bf */
[----:B------:R-:W-:Y:S01]  /*4c20*/  SHF.L.U32 R140, R177, 0x10, RZ ;  /* 0x00000010b18c7819 */ /* 0x000fe200000006ff */
[----:B------:R-:W-:Y:S01]  /*4c30*/  FFMA.FTZ R27, R194, R157, R27 ;  /* 0x0000009dc21b7223 */ /* 0x000fe2000001001b */
[----:B------:R-:W-:Y:S01]  /*4c40*/  FFMA.FTZ R181, R114, R191, R181 ;  /* 0x000000bf72b57223 */ /* 0x000fe200000100b5 */
[----:B------:R-:W-:Y:S01]  /*4c50*/  FFMA.FTZ R185, R130, -R79, R193 ;  /* 0x8000004f82b97223 */ /* 0x000fe200000100c1 */
[----:B-1----:R-:W-:Y:S01]  /*4c60*/  FMUL.FTZ R28, R127, R133 ;  /* 0x000000857f1c7220 */ /* 0x002fe20000410000 */
[----:B------:R-:W-:Y:S01]  /*4c70*/  FFMA.FTZ R27, R196, R183, R27 ;  /* 0x000000b7c41b7223 */ /* 0x000fe2000001001b */
[----:B------:R-:W-:Y:S01]  /*4c80*/  FFMA.FTZ R187, R140, -R89, R195 ;  /* 0x800000598cbb7223 */ /* 0x000fe200000100c3 */
[----:B------:R-:W-:Y:S01]  /*4c90*/  FFMA.FTZ R181, R72, R193, R181 ;  /* 0x000000c148b57223 */ /* 0x000fe200000100b5 */
        /* <DEDUP_REMOVED lines=8> */
[----:B------:R-:W-:Y:S01]  /*4d20*/  FMUL.FTZ R176, R153, R176 ;  /* 0x000000b099b07220 */ /* 0x000fe20000410000 */
[C---:B------:R-:W-:Y:S01]  /*4d30*/  FMUL.FTZ R186, R127.reuse, R166 ;  /* 0x000000a67fba7220 */ /* 0x040fe20000410000 */
[----:B------:R-:W1:Y:S01]  /*4d40*/  SHFL.DOWN PT, R202, R189, 0x1, 0x1f ;  /* 0x08201f00bdca7f89 */ /* 0x000e6200000e0000 */
[----:B------:R-:W-:Y:S01]  /*4d50*/  FMUL.FTZ R28, R127, R160 ;  /* 0x000000a07f1c7220 */ /* 0x000fe20000410000 */
[----:B------:R-:W-:Y:S01]  /*4d60*/  FFMA.FTZ R176, R109, R146, R176 ;  /* 0x000000926db07223 */ /* 0x000fe200000100b0 */
[----:B------:R-:W-:Y:S01]  /*4d70*/  FADD.FTZ R43, R164, R43 ;  /* 0x0000002ba42b7221 */ /* 0x000fe20000010000 */
[----:B------:R-:W2:Y:S01]  /*4d80*/  SHFL.DOWN PT, R204, R27, 0x1, 0x1f ;  /* 0x08201f001bcc7f89 */ /* 0x000ea200000e0000 */
[----:B------:R-:W-:Y:S01]  /*4d90*/  FMUL.FTZ R155, R155, R186 ;  /* 0x000000ba9b9b7220 */ /* 0x000fe20000410000 */
[----:B------:R-:W-:Y:S01]  /*4da0*/  FMUL.FTZ R146, R147, R28 ;  /* 0x0000001c93927220 */ /* 0x000fe20000410000 */
[----:B------:R-:W-:Y:S01]  /*4db0*/  FMUL.FTZ R28, R127, R158 ;  /* 0x0000009e7f1c7220 */ /* 0x000fe20000410000 */
[----:B------:R-:W-:Y:S01]  /*4dc0*/  @!P0 MOV R181, 0x400 ;  /* 0x0000040000b58802 */ /* 0x000fe20000000f00 */
[----:B------:R-:W-:Y:S01]  /*4dd0*/  FFMA.FTZ R155, R138, R166, R155 ;  /* 0x000000a68a9b7223 */ /* 0x000fe2000001009b */
[----:B------:R-:W-:Y:S01]  /*4de0*/  FFMA.FTZ R29, R115, R160, R146 ;  /* 0x000000a0731d7223 */ /* 0x000fe20000010092 */
[----:B------:R-:W-:Y:S01]  /*4df0*/  FMUL.FTZ R145, R145, R28 ;  /* 0x0000001c91917220 */ /* 0x000fe20000410000 */
[C---:B------:R-:W-:Y:S01]  /*4e00*/  FMUL.FTZ R146, R127.reuse, R172 ;  /* 0x000000ac7f927220 */ /* 0x040fe20000410000 */
[----:B------:R-:W-:Y:S01]  /*4e10*/  FMUL.FTZ R28, R127, R156 ;  /* 0x0000009c7f1c7220 */ /* 0x000fe20000410000 */
[----:B------:R-:W-:Y:S01]  /*4e20*/  FADD.FTZ R40, R29, R40 ;  /* 0x000000281d287221 */ /* 0x000fe20000010000 */
[----:B------:R-:W-:Y:S01]  /*4e30*/  FMUL.FTZ R29, R127, R154 ;  /* 0x0000009a7f1d7220 */ /* 0x000fe20000410000 */
[----:B------:R-:W-:Y:S01]  /*4e40*/  FMUL.FTZ R183, R183, R146 ;  /* 0x00000092b7b77220 */ /* 0x000fe20000410000 */
[----:B------:R-:W-:Y:S01]  /*4e50*/  FMUL.FTZ R146, R143, R28 ;  /* 0x0000001c8f927220 */ /* 0x000fe20000410000 */
[C---:B------:R-:W-:Y:S01]  /*4e60*/  FMUL.FTZ R28, R127.reuse, R148 ;  /* 0x000000947f1c7220 */ /* 0x040fe20000410000 */
[----:B------:R-:W-:Y:S01]  /*4e70*/  FADD.FTZ R104, R184, R104 ;  /* 0x00000068b8687221 */ /* 0x000fe20000010000 */
[----:B------:R-:W-:Y:S01]  /*4e80*/  FMUL.FTZ R184, R127, R168 ;  /* 0x000000a87fb87220 */ /* 0x000fe20000410000 */
[----:B------:R-:W-:Y:S01]  /*4e90*/  FFMA.FTZ R156, R111, R156, R146 ;  /* 0x0000009c6f9c7223 */ /* 0x000fe20000010092 */
[----:B------:R-:W-:Y:S01]  /*4ea0*/  FMUL.FTZ R139, R139, R28 ;  /* 0x0000001c8b8b7220 */ /* 0x000fe20000410000 */
[----:B------:R-:W-:Y:S01]  /*4eb0*/  FMUL.FTZ R28, R127, R174 ;  /* 0x000000ae7f1c7220 */ /* 0x000fe20000410000 */
[----:B-1----:R-:W-:Y:S01]  /*4ec0*/  @!P3 FADD.FTZ R189, R189, R202 ;  /* 0x000000cabdbdb221 */ /* 0x002fe20000010000 */
[----:B------:R-:W-:Y:S01]  /*4ed0*/  FMUL.FTZ R146, R26, R29 ;  /* 0x0000001d1a927220 */ /* 0x000fe20000410000 */
[----:B------:R-:W-:Y:S01]  /*4ee0*/  FMUL.FTZ R160, R127, R170 ;  /* 0x000000aa7fa07220 */ /* 0x000fe20000410000 */
[----:B------:R-:W-:Y:S01]  /*4ef0*/  FMUL.FTZ R187, R187, R28 ;  /* 0x0000001cbbbb7220 */ /* 0x000fe20000410000 */
[----:B--2---:R-:W-:Y:S01]  /*4f00*/  @!P3 FADD.FTZ R27, R27, R204 ;  /* 0x000000cc1b1bb221 */ /* 0x004fe20000010000 */
[----:B------:R-:W1:Y:S01]  /*4f10*/  SHFL.DOWN PT, R202, R189, 0x2, 0x1f ;  /* 0x08401f00bdca7f89 */ /* 0x000e6200000e0000 */
[----:B------:R-:W-:Y:S01]  /*4f20*/  ISETP.GT.AND P3, PT, R55, 0x1d, PT ;  /* 0x0000001d3700780c */ /* 0x000fe20003f64270 */
[----:B------:R-:W-:Y:S01]  /*4f30*/  FMUL.FTZ R28, R127, R152 ;  /* 0x000000987f1c7220 */ /* 0x000fe20000410000 */
[----:B------:R-:W-:Y:S01]  /*4f40*/  FFMA.FTZ R29, R113, R154, R146 ;  /* 0x0000009a711d7223 */ /* 0x000fe20000010092 */
[----:B------:R-:W2:Y:S01]  /*4f50*/  SHFL.DOWN PT, R204, R27, 0x2, 0x1f ;  /* 0x08401f001bcc7f89 */ /* 0x000ea200000e0000 */
[----:B------:R-:W-:Y:S01]  /*4f60*/  FMUL.FTZ R146, R127, R150 ;  /* 0x000000967f927220 */ /* 0x000fe20000410000 */
[----:B------:R-:W-:Y:S01]  /*4f70*/  FMUL.FTZ R135, R135, R28 ;  /* 0x0000001c87877220 */ /* 0x000fe20000410000 */
[----:B------:R-:W-:Y:S01]  /*4f80*/  FMUL.FTZ R28, R127, R162 ;  /* 0x000000a27f1c7220 */ /* 0x000fe20000410000 */
[----:B0-----:R-:W-:Y:S01]  /*4f90*/  @!P0 LEA R46, R206, R181, 0x18 ;  /* 0x000000b5ce2e8211 */ /* 0x001fe200078ec0ff */
        /* <DEDUP_REMOVED lines=15> */
[----:B-1----:R-:W-:Y:S01]  /*5090*/  @!P3 FADD.FTZ R189, R189, R202 ;  /* 0x000000cabdbdb221 */ /* 0x002fe20000010000 */
[----:B------:R-:W-:Y:S01]  /*50a0*/  FADD.FTZ R98, R192, R98 ;  /* 0x00000062c0627221 */ /* 0x000fe20000010000 */
[----:B------:R-:W-:Y:S01]  /*50b0*/  FADD.FTZ R44, R151, R44 ;  /* 0x0000002c972c7221 */ /* 0x000fe20000010000 */
[----:B------:R-:W-:Y:S01]  /*50c0*/  FADD.FTZ R45, R176, R45 ;  /* 0x0000002db02d7221 */ /* 0x000fe20000010000 */
[----:B--2---:R-:W-:Y:S01]  /*50d0*/  @!P3 FADD.FTZ R27, R27, R204 ;  /* 0x000000cc1b1bb221 */ /* 0x004fe20000010000 */
        /* <DEDUP_REMOVED lines=46> */
.L_x_7881:
[----:B------:R-:W-:Y:S05]  /*53c0*/  BSYNC B0 ;  /* 0x0000000000007941 */ /* 0x000fea0003800000 */
.L_x_7880:
[----:B------:R-:W-:Y:S01]  /*53d0*/  UIADD3 UR4, UR4, 0x1, URZ ;  /* 0x0000000104047890 */ /* 0x000fe2000fffe03f */
[----:B------:R-:W-:Y:S02]  /*53e0*/  LEA R123, P3, R20, R123, 0x2 ;  /* 0x0000007b147b7211 */ /* 0x000fe400078610ff */
[----:B------:R-:W-:Y:S02]  /*53f0*/  LEA R121, P4, R22, R121, 0x2 ;  /* 0x0000007916797211 */ /* 0x000fe400078810ff */
[----:B------:R-:W-:Y:S02]  /*5400*/  LEA R117, P5, R24, R117, 0x2 ;  /* 0x0000007518757211 */ /* 0x000fe400078a10ff */
[----:B----4-:R-:W-:Y:S02]  /*5410*/  ISETP.LE.AND P0, PT, R179, UR4, PT ;  /* 0x00000004b3007c0c */ /* 0x010fe4000bf03270 */
        /* <DEDUP_REMOVED lines=9> */
.L_x_7877:
[----:B------:R-:W-:Y:S01]  /*54b0*/  BAR.SYNC.DEFER_BLOCKING 0x0 ;  /* 0x0000000000007b1d */ /* 0x000fe20000010000 */
[----:B------:R-:W-:-:S04]  /*54c0*/  SHF.L.U32 R0, R53, 0x1, RZ ;  /* 0x0000000135007819 */ /* 0x000fc800000006ff */
[----:B------:R-:W-:-:S03]  /*54d0*/  LOP3.LUT R0, R0, 0xffffffc0, RZ, 0xc0, !PT ;  /* 0xffffffc000007812 */ /* 0x000fc600078ec0ff */
[----:B------:R-:W1:Y:S01]  /*54e0*/  S2UR UR5, SR_CgaCtaId ;  /* 0x00000000000579c3 */ /* 0x000e620000008800 */
[----:B------:R-:W-:-:S05]  /*54f0*/  LOP3.LUT R3, R0, 0x1f, R53, 0xf8, !PT ;  /* 0x0000001f00037812 */ /* 0x000fca00078ef835 */
[----:B------:R-:W-:Y:S01]  /*5500*/  IMAD.WIDE R8, R3, 0x10, R12 ;  /* 0x0000001003087825 */ /* 0x000fe200078e020c */
[----:B------:R-:W-:Y:S01]  /*5510*/  UMOV UR4, 0x400 ;  /* 0x0000040000047882 */ /* 0x000fe20000000000 */
[----:B------:R-:W2:Y:S03]  /*5520*/  LDC.64 R64, c[0x0][0x388] ;  /* 0x0000e200ff407b82 */ /* 0x000ea60000000a00 */
[----:B------:R-:W3:Y:S01]  /*5530*/  LDG.E.128 R20, desc[UR14][R8.64] ;  /* 0x0000000e08147981 */ /* 0x000ee2000c1e1d00 */
[----:B------:R-:W-:-:S04]  /*5540*/  F2FP.BF16.F32.PACK_AB R35, R97, R102 ;  /* 0x000000666123723e */ /* 0x000fc800000010ff */
[----:B------:R-:W4:Y:S01]  /*5550*/  LDC.64 R66, c[0x0][0x3e0] ;  /* 0x0000f800ff427b82 */ /* 0x000f220000000a00 */
[----:B0-----:R-:W5:Y:S01]  /*5560*/  LDG.E.128 R24, desc[UR14][R8.64+0x200] ;  /* 0x0002000e08187981 */ /* 0x001f62000c1e1d00 */
[----:B------:R-:W-:Y:S01]  /*5570*/  F2FP.BF16.F32.PACK_AB R34, R100, R105 ;  /* 0x000000696422723e */ /* 0x000fe200000010ff */
[----:B-1----:R-:W-:Y:S01]  /*5580*/  ULEA UR4, UR5, UR4, 0x18 ;  /* 0x0000000405047291 */ /* 0x002fe2000f8ec03f */
[----:B------:R-:W-:Y:S02]  /*5590*/  F2FP.BF16.F32.PACK_AB R33, R98, R103 ;  /* 0x000000676221723e */ /* 0x000fe400000010ff */
[----:B------:R-:W-:Y:S02]  /*55a0*/  F2FP.BF16.F32.PACK_AB R32, R101, R110 ;  /* 0x0000006e6520723e */ /* 0x000fe400000010ff */
[----:B------:R-:W-:Y:S02]  /*55b0*/  IADD3 R69, R54, -0x1, RZ ;  /* 0xffffffff36457810 */ /* 0x000fe40007ffe0ff */
[----:B------:R-:W-:-:S02]  /*55c0*/  LEA R68, R55, UR4, 0x4 ;  /* 0x0000000437447c11 */ /* 0x000fc4000f8e20ff */
[----:B------:R-:W-:Y:S01]  /*55d0*/  LEA R46, R55, UR4, 0x5 ;  /* 0x00000004372e7c11 */ /* 0x000fe2000f8e28ff */
[----:B------:R-:W-:Y:S02]  /*55e0*/  ULDC.64 UR4, c[0x0][0x390] ;  /* 0x0000e40000047ab9 */ /* 0x000fe40000000a00 */
[----:B------:R-:W-:Y:S01]  /*55f0*/  IMAD R30, R48, UR4, RZ ;  /* 0x00000004301e7c24 */ /* 0x000fe2000f8e02ff */
[----:B---3--:R-:W-:Y:S04]  /*5600*/  STS.128 [R68], R20 ;  /* 0x0000001444007388 */ /* 0x008fe80000000c00 */
[----:B-----5:R-:W-:Y:S01]  /*5610*/  STS.128 [R68+0x200], R24 ;  /* 0x0002001844007388 */ /* 0x020fe20000000c00 */
[----:B------:R-:W-:-:S03]  /*5620*/  NOP ;  /* 0x0000000000007918 */ /* 0x000fc60000000000 */
[----:B------:R-:W0:Y:S02]  /*5630*/  LDS.128 R4, [R46] ;  /* 0x000000002e047984 */ /* 0x000e240000000c00 */
[C---:B0-----:R-:W-:Y:S02]  /*5640*/  SHF.L.U32 R11, R4.reuse, 0x10, RZ ;  /* 0x00000010040b7819 */ /* 0x041fe400000006ff */
        /* <DEDUP_REMOVED lines=8> */
[----:B------:R-:W0:Y:S01]  /*56d0*/  LDS.128 R8, [R46+0x10] ;  /* 0x000010002e087984 */ /* 0x000e220000000c00 */
[----:B------:R-:W-:Y:S01]  /*56e0*/  SHF.L.U32 R29, R6, 0x10, RZ ;  /* 0x00000010061d7819 */ /* 0x000fe200000006ff */
[--C-:B------:R-:W-:Y:S01]  /*56f0*/  FADD.FTZ R24, R23, R50.reuse ;  /* 0x0000003217187221 */ /* 0x100fe20000010000 */
[----:B------:R-:W-:Y:S01]  /*5700*/  FSETP.GTU.FTZ.AND P2, PT, R2, 20, PT ;  /* 0x41a000000200780b */ /* 0x000fe20003f5c000 */
[----:B------:R-:W-:Y:S01]  /*5710*/  BAR.SYNC.DEFER_BLOCKING 0x0 ;  /* 0x0000000000007b1d */ /* 0x000fe20000010000 */
[----:B------:R-:W-:Y:S01]  /*5720*/  FSETP.GTU.FTZ.AND P6, PT, R4, 20, PT ;  /* 0x41a000000400780b */ /* 0x000fe20003fdc000 */
[----:B------:R-:W-:Y:S01]  /*5730*/  FADD.FTZ R29, R29, R50 ;  /* 0x000000321d1d7221 */ /* 0x000fe20000010000 */
[----:B------:R-:W-:-:S02]  /*5740*/  PRMT R5, R5, 0x7632, R5 ;  /* 0x0000763205057816 */ /* 0x000fc40000000005 */
[----:B------:R-:W-:Y:S02]  /*5750*/  FSETP.GTU.FTZ.AND P4, PT, R24, 20, PT ;  /* 0x41a000001800780b */ /* 0x000fe40003f9c000 */
[----:B------:R-:W-:Y:S01]  /*5760*/  @!P3 FMUL.FTZ R0, R0, -1.4426950216293334961 ;  /* 0xbfb8aa3b0000b820 */ /* 0x000fe20000410000 */
[----:B------:R-:W-:Y:S02]  /*5770*/  FSETP.GTU.FTZ.AND P5, PT, R29, 20, PT ;  /* 0x41a000001d00780b */ /* 0x000fe40003fbc000 */
[----:B------:R-:W-:Y:S02]  /*5780*/  SHF.L.U32 R5, R5, 0x10, RZ ;  /* 0x0000001005057819 */ /* 0x000fe400000006ff */
[----:B------:R-:W-:Y:S01]  /*5790*/  @!P2 FMUL.FTZ R20, R2, -1.4426950216293334961 ;  /* 0xbfb8aa3b0214a820 */ /* 0x000fe20000410000 */
[----:B------:R-:W1:Y:S01]  /*57a0*/  @!P3 MUFU.EX2 R0, R0 ;  /* 0x000000000000b308 */ /* 0x000e620000000800 */
[----:B------:R-:W-:Y:S01]  /*57b0*/  @!P6 FMUL.FTZ R4, R4, -1.4426950216293334961 ;  /* 0xbfb8aa3b0404e820 */ /* 0x000fe20000410000 */
[----:B------:R-:W-:-:S02]  /*57c0*/  PRMT R6, R6, 0x7632, R6 ;  /* 0x0000763206067816 */ /* 0x000fc40000000006 */
[----:B------:R-:W-:-:S04]  /*57d0*/  PRMT R7, R7, 0x7632, R7 ;  /* 0x0000763207077816 */ /* 0x000fc80000000007 */
[----:B------:R-:W3:Y:S01]  /*57e0*/  @!P6 MUFU.EX2 R4, R4 ;  /* 0x000000040004e308 */ /* 0x000ee20000000800 */
[----:B------:R-:W-:Y:S01]  /*57f0*/  SHF.L.U32 R7, R7, 0x10, RZ ;  /* 0x0000001007077819 */ /* 0x000fe200000006ff */
[----:B------:R-:W-:Y:S01]  /*5800*/  @!P5 FMUL.FTZ R21, R29, -1.4426950216293334961 ;  /* 0xbfb8aa3b1d15d820 */ /* 0x000fe20000410000 */
[----:B------:R5:W-:Y:S05]  /*5810*/  STS.128 [R46+0x10], R32 ;  /* 0x000010202e007388 */ /* 0x000bea0000000c00 */
[----:B------:R-:W2:Y:S01]  /*5820*/  @!P2 MUFU.EX2 R20, R20 ;  /* 0x000000140014a308 */ /* 0x000ea20000000800 */
[----:B-1----:R-:W-:Y:S01]  /*5830*/  @!P3 FADD.FTZ R2, R0, 1 ;  /* 0x3f8000000002b421 */ /* 0x002fe20000010000 */
[----:B0-----:R-:W-:-:S06]  /*5840*/  SHF.L.U32 R23, R8, 0x10, RZ ;  /* 0x0000001008177819 */ /* 0x001fcc00000006ff */
[----:B------:R0:W1:Y:S01]  /*5850*/  @!P3 MUFU.RCP R22, R2 ;  /* 0x000000020016b308 */ /* 0x0000620000001000 */
[----:B---3--:R-:W-:Y:S01]  /*5860*/  @!P6 FADD.FTZ R4, R4, 1 ;  /* 0x3f8000000404e421 */ /* 0x008fe20000010000 */
[----:B------:R-:W-:Y:S01]  /*5870*/  PRMT R8, R8, 0x7632, R8 ;  /* 0x0000763208087816 */ /* 0x000fe20000000008 */
[----:B-----5:R-:W-:Y:S02]  /*5880*/  IMAD R33, R47, UR5, R30 ;  /* 0x000000052f217c24 */ /* 0x020fe4000f8e021e */
[--C-:B------:R-:W-:Y:S01]  /*5890*/  FADD.FTZ R25, R23, R50.reuse ;  /* 0x0000003217197221 */ /* 0x100fe20000010000 */
[C---:B------:R-:W-:Y:S02]  /*58a0*/  SHF.L.U32 R23, R9.reuse, 0x10, RZ ;  /* 0x0000001009177819 */ /* 0x040fe400000006ff */
[----:B------:R-:W-:Y:S01]  /*58b0*/  PRMT R9, R9, 0x7632, R9 ;  /* 0x0000763209097816 */ /* 0x000fe20000000009 */
[----:B------:R-:W3:Y:S01]  /*58c0*/  @!P6 MUFU.RCP R4, R4 ;  /* 0x000000040004e308 */ /* 0x000ee20000001000 */
[----:B--2---:R-:W-:Y:S01]  /*58d0*/  @!P2 FADD.FTZ R0, R20, 1 ;  /* 0x3f8000001400a421 */ /* 0x004fe20000010000 */
[--C-:B------:R-:W-:Y:S01]  /*58e0*/  FADD.FTZ R26, R23, R50.reuse ;  /* 0x00000032171a7221 */ /* 0x100fe20000010000 */
[--C-:B------:R-:W-:Y:S01]  /*58f0*/  FADD.FTZ R23, R5, R50.reuse ;  /* 0x0000003205177221 */ /* 0x100fe20000010000 */
[----:B------:R-:W-:Y:S01]  /*5900*/  SHF.L.U32 R5, R6, 0x10, RZ ;  /* 0x0000001006057819 */ /* 0x000fe200000006ff */
[----:B0-----:R-:W-:Y:S01]  /*5910*/  @!P4 FMUL.FTZ R2, R24, -1.4426950216293334961 ;  /* 0xbfb8aa3b1802c820 */ /* 0x001fe20000410000 */
[----:B------:R-:W-:Y:S01]  /*5920*/  FSETP.GTU.FTZ.AND P0, PT, R25, 20, PT ;  /* 0x41a000001900780b */ /* 0x000fe20003f1c000 */
[--C-:B------:R-:W-:Y:S01]  /*5930*/  FADD.FTZ R24, R7, R50.reuse ;  /* 0x0000003207187221 */ /* 0x100fe20000010000 */
[----:B------:R-:W0:Y:S01]  /*5940*/  @!P2 MUFU.RCP R0, R0 ;  /* 0x000000000000a308 */ /* 0x000e220000001000 */
[----:B------:R-:W-:Y:S01]  /*5950*/  FADD.FTZ R5, R5, R50 ;  /* 0x0000003205057221 */ /* 0x000fe20000010000 */
[----:B-1----:R-:W-:Y:S01]  /*5960*/  @!P3 FMUL.FTZ R75, R75, R22 ;  /* 0x000000164b4bb220 */ /* 0x002fe20000410000 */
[----:B------:R-:W-:-:S02]  /*5970*/  FSETP.GTU.FTZ.AND P3, PT, R23, 20, PT ;  /* 0x41a000001700780b */ /* 0x000fc40003f7c000 */
[----:B------:R-:W-:Y:S01]  /*5980*/  FSETP.GTU.FTZ.AND P1, PT, R26, 20, PT ;  /* 0x41a000001a00780b */ /* 0x000fe20003f3c000 */
[----:B------:R-:W-:Y:S01]  /*5990*/  FADD.FTZ R52, R75, R52 ;  /* 0x000000344b347221 */ /* 0x000fe20000010000 */
[----:B------:R-:W-:Y:S01]  /*59a0*/  SHF.L.U32 R9, R9, 0x10, RZ ;  /* 0x0000001009097819 */ /* 0x000fe200000006ff */
[----:B------:R-:W1:Y:S01]  /*59b0*/  @!P5 MUFU.EX2 R21, R21 ;  /* 0x000000150015d308 */ /* 0x000e620000000800 */
[----:B---3--:R-:W-:Y:S01]  /*59c0*/  @!P6 FMUL.FTZ R73, R73, R4 ;  /* 0x000000044949e220 */ /* 0x008fe20000410000 */
[----:B------:R-:W-:Y:S01]  /*59d0*/  FSETP.GTU.FTZ.AND P6, PT, R5, 20, PT ;  /* 0x41a000000500780b */ /* 0x000fe20003fdc000 */
[----:B------:R-:W-:Y:S02]  /*59e0*/  @!P0 FMUL.FTZ R6, R25, -1.4426950216293334961 ;  /* 0xbfb8aa3b19068820 */ /* 0x000fe40000410000 */
[----:B------:R-:W-:-:S03]  /*59f0*/  FADD.FTZ R52, R52, R73 ;  /* 0x0000004934347221 */ /* 0x000fc60000010000 */
[----:B------:R2:W3:Y:S01]  /*5a00*/  @!P0 MUFU.EX2 R22, R6 ;  /* 0x0000000600168308 */ /* 0x0004e20000000800 */
[----:B0-----:R-:W-:Y:S01]  /*5a10*/  @!P2 FMUL.FTZ R83, R83, R0 ;  /* 0x000000005353a220 */ /* 0x001fe20000410000 */
[----:B------:R-:W-:Y:S01]  /*5a20*/  FSETP.GTU.FTZ.AND P2, PT, R24, 20, PT ;  /* 0x41a000001800780b */ /* 0x000fe20003f5c000 */
[----:B------:R-:W-:Y:S01]  /*5a30*/  @!P3 FMUL.FTZ R0, R23, -1.4426950216293334961 ;  /* 0xbfb8aa3b1700b820 */ /* 0x000fe20000410000 */
[C---:B------:R-:W-:Y:S02]  /*5a40*/  SHF.L.U32 R23, R10.reuse, 0x10, RZ ;  /* 0x000000100a177819 */ /* 0x040fe400000006ff */
[----:B------:R-:W-:Y:S01]  /*5a50*/  PRMT R10, R10, 0x7632, R10 ;  /* 0x000076320a0a7816 */ /* 0x000fe2000000000a */
[----:B------:R-:W-:Y:S01]  /*5a60*/  @!P6 FMUL.FTZ R4, R5, -1.4426950216293334961 ;  /* 0xbfb8aa3b0504e820 */ /* 0x000fe20000410000 */
[----:B------:R0:W5:Y:S01]  /*5a70*/  @!P4 MUFU.EX2 R20, R2 ;  /* 0x000000020014c308 */ /* 0x0001620000000800 */
[----:B-1----:R-:W-:-:S06]  /*5a80*/  @!P5 FADD.FTZ R21, R21, 1 ;  /* 0x3f8000001515d421 */ /* 0x002fcc0000010000 */
[----:B--2---:R-:W-:Y:S01]  /*5a90*/  @!P2 FMUL.FTZ R6, R24, -1.4426950216293334961 ;  /* 0xbfb8aa3b1806a820 */ /* 0x004fe20000410000 */
[----:B------:R-:W-:Y:S01]  /*5aa0*/  @!P3 MUFU.EX2 R0, R0 ;  /* 0x000000000000b308 */ /* 0x000fe20000000800 */
[----:B0-----:R-:W-:Y:S01]  /*5ab0*/  @!P1 FMUL.FTZ R2, R26, -1.4426950216293334961 ;  /* 0xbfb8aa3b1a029820 */ /* 0x001fe20000410000 */
[----:B---3--:R-:W-:-:S06]  /*5ac0*/  @!P0 FADD.FTZ R22, R22, 1 ;  /* 0x3f80000016168421 */ /* 0x008fcc0000010000 */
[----:B------:R-:W0:Y:S01]  /*5ad0*/  @!P6 MUFU.EX2 R4, R4 ;  /* 0x000000040004e308 */ /* 0x000e220000000800 */
[----:B-----5:R-:W-:-:S07]  /*5ae0*/  @!P4 FADD.FTZ R20, R20, 1 ;  /* 0x3f8000001414c421 */ /* 0x020fce0000010000 */
[----:B------:R-:W1:Y:S08]  /*5af0*/  @!P2 MUFU.EX2 R6, R6 ;  /* 0x000000060006a308 */ /* 0x000e700000000800 */
[----:B------:R-:W2:Y:S01]  /*5b00*/  @!P5 MUFU.RCP R21, R21 ;  /* 0x000000150015d308 */ /* 0x000ea20000001000 */
[----:B0-----:R-:W-:-:S07]  /*5b10*/  @!P6 FADD.FTZ R5, R4, 1 ;  /* 0x3f8000000405e421 */ /* 0x001fce0000010000 */
[----:B------:R0:W-:Y:S01]  /*5b20*/  @!P1 MUFU.EX2 R7, R2 ;  /* 0x0000000200079308 */ /* 0x0001e20000000800 */
[----:B-1----:R-:W-:-:S07]  /*5b30*/  @!P2 FADD.FTZ R6, R6, 1 ;  /* 0x3f8000000606a421 */ /* 0x002fce0000010000 */
[----:B------:R1:W3:Y:S01]  /*5b40*/  @!P6 MUFU.RCP R24, R5 ;  /* 0x000000050018e308 */ /* 0x0002e20000001000 */
[----:B0-----:R-:W-:Y:S01]  /*5b50*/  @!P3 FADD.FTZ R2, R0, 1 ;  /* 0x3f8000000002b421 */ /* 0x001fe20000010000 */
[----:B--2---:R-:W-:Y:S01]  /*5b60*/  @!P5 FMUL.FTZ R86, R86, R21 ;  /* 0x000000155656d220 */ /* 0x004fe20000410000 */
[----:B------:R-:W-:Y:S01]  /*5b70*/  FADD.FTZ R0, R23, R50 ;  /* 0x0000003217007221 */ /* 0x000fe20000010000 */
[----:B------:R-:W-:-:S04]  /*5b80*/  SHF.L.U32 R23, R11, 0x10, RZ ;  /* 0x000000100b177819 */ /* 0x000fc800000006ff */
[----:B------:R0:W2:Y:S01]  /*5b90*/  @!P3 MUFU.RCP R25, R2 ;  /* 0x000000020019b308 */ /* 0x0000a20000001000 */
[----:B-1----:R-:W-:Y:S01]  /*5ba0*/  SHF.L.U32 R5, R8, 0x10, RZ ;  /* 0x0000001008057819 */ /* 0x002fe200000006ff */
[--C-:B------:R-:W-:Y:S01]  /*5bb0*/  FADD.FTZ R23, R23, R50.reuse ;  /* 0x0000003217177221 */ /* 0x100fe20000010000 */
[----:B------:R-:W-:-:S03]  /*5bc0*/  FADD.FTZ R8, R9, R50 ;  /* 0x0000003209087221 */ /* 0x000fc60000010000 */
[----:B------:R-:W-:Y:S02]  /*5bd0*/  FADD.FTZ R4, R5, R50 ;  /* 0x0000003205047221 */ /* 0x000fe40000010000 */
[----:B------:R-:W1:Y:S01]  /*5be0*/  @!P2 MUFU.RCP R21, R6 ;  /* 0x000000060015a308 */ /* 0x000e620000001000 */
[----:B0-----:R-:W-:Y:S01]  /*5bf0*/  PRMT R2, R11, 0x7632, R2 ;  /* 0x000076320b027816 */ /* 0x001fe20000000002 */
[----:B---3--:R-:W-:Y:S01]  /*5c00*/  @!P6 FMUL.FTZ R37, R37, R24 ;  /* 0x000000182525e220 */ /* 0x008fe20000410000 */
[----:B------:R-:W-:Y:S02]  /*5c10*/  SHF.L.U32 R11, R10, 0x10, RZ ;  /* 0x000000100a0b7819 */ /* 0x000fe400000006ff */
[----:B------:R-:W-:Y:S02]  /*5c20*/  FSETP.GTU.FTZ.AND P6, PT, R23, 20, PT ;  /* 0x41a000001700780b */ /* 0x000fe40003fdc000 */
[----:B------:R-:W-:Y:S01]  /*5c30*/  FSETP.GTU.FTZ.AND P5, PT, R4, 20, PT ;  /* 0x41a000000400780b */ /* 0x000fe20003fbc000 */
[----:B------:R-:W0:Y:S01]  /*5c40*/  @!P4 MUFU.RCP R20, R20 ;  /* 0x000000140014c308 */ /* 0x000e220000001000 */
[----:B--2---:R-:W-:Y:S01]  /*5c50*/  @!P3 FMUL.FTZ R84, R84, R25 ;  /* 0x000000195454b220 */ /* 0x004fe20000410000 */
[----:B------:R-:W-:Y:S01]  /*5c60*/  FSETP.GTU.FTZ.AND P3, PT, R0, 20, PT ;  /* 0x41a000000000780b */ /* 0x000fe20003f7c000 */
[----:B------:R-:W-:Y:S01]  /*5c70*/  FADD.FTZ R10, R11, R50 ;  /* 0x000000320b0a7221 */ /* 0x000fe20000010000 */
[----:B------:R-:W-:Y:S01]  /*5c80*/  SHF.L.U32 R9, R2, 0x10, RZ ;  /* 0x0000001002097819 */ /* 0x000fe200000006ff */
[----:B------:R-:W-:Y:S01]  /*5c90*/  @!P1 FADD.FTZ R2, R7, 1 ;  /* 0x3f80000007029421 */ /* 0x000fe20000010000 */
[----:B------:R-:W-:-:S02]  /*5ca0*/  F2FP.BF16.F32.PACK_AB R7, R104, R93 ;  /* 0x0000005d6807723e */ /* 0x000fc400000010ff */
[----:B------:R-:W2:Y:S01]  /*5cb0*/  @!P0 MUFU.RCP R22, R22 ;  /* 0x0000001600168308 */ /* 0x000ea20000001000 */
[----:B-1----:R-:W-:Y:S01]  /*5cc0*/  @!P2 FMUL.FTZ R40, R40, R21 ;  /* 0x000000152828a220 */ /* 0x002fe20000410000 */
[----:B------:R-:W-:Y:S01]  /*5cd0*/  FSETP.GTU.FTZ.AND P2, PT, R10, 20, PT ;  /* 0x41a000000a00780b */ /* 0x000fe20003f5c000 */
[----:B------:R-:W-:Y:S01]  /*5ce0*/  @!P6 FMUL.FTZ R6, R23, -1.4426950216293334961 ;  /* 0xbfb8aa3b1706e820 */ /* 0x000fe20000410000 */
[----:B------:R-:W-:Y:S01]  /*5cf0*/  FADD.FTZ R9, R9, R50 ;  /* 0x0000003209097221 */ /* 0x000fe20000010000 */
[----:B------:R-:W-:Y:S02]  /*5d00*/  F2FP.BF16.F32.PACK_AB R85, R84, R83 ;  /* 0x000000535455723e */ /* 0x000fe400000010ff */
[----:B------:R-:W-:Y:S01]  /*5d10*/  @!P3 FMUL.FTZ R0, R0, -1.4426950216293334961 ;  /* 0xbfb8aa3b0000b820 */ /* 0x000fe20000410000 */
[----:B------:R1:W3:Y:S01]  /*5d20*/  @!P6 MUFU.EX2 R11, R6 ;  /* 0x00000006000be308 */ /* 0x0002e20000000800 */
[----:B0-----:R-:W-:Y:S01]  /*5d30*/  @!P4 FMUL.FTZ R39, R39, R20 ;  /* 0x000000142727c220 */ /* 0x001fe20000410000 */
[----:B------:R-:W-:-:S04]  /*5d40*/  FSETP.GTU.FTZ.AND P4, PT, R8, 20, PT ;  /* 0x41a000000800780b */ /* 0x000fc80003f9c000 */
[----:B------:R-:W-:Y:S01]  /*5d50*/  F2FP.BF16.F32.PACK_AB R87, R40, R39 ;  /* 0x000000272857723e */ /* 0x000fe200000010ff */
[----:B------:R-:W-:Y:S01]  /*5d60*/  @!P2 FMUL.FTZ R10, R10, -1.4426950216293334961 ;  /* 0xbfb8aa3b0a0aa820 */ /* 0x000fe20000410000 */
[----:B------:R0:W5:Y:S01]  /*5d70*/  @!P3 MUFU.EX2 R5, R0 ;  /* 0x000000000005b308 */ /* 0x0001620000000800 */
[----:B--2---:R-:W-:Y:S01]  /*5d80*/  @!P0 FMUL.FTZ R43, R43, R22 ;  /* 0x000000162b2b8220 */ /* 0x004fe20000410000 */
[----:B------:R-:W-:Y:S02]  /*5d90*/  FSETP.GTU.FTZ.AND P0, PT, R9, 20, PT ;  /* 0x41a000000900780b */ /* 0x000fe40003f1c000 */
[----:B-1----:R-:W-:Y:S02]  /*5da0*/  F2FP.BF16.F32.PACK_AB R6, R99, R94 ;  /* 0x0000005e6306723e */ /* 0x002fe400000010ff */
[----:B------:R-:W-:Y:S02]  /*5db0*/  SHF.L.U32 R22, R69, 0x9, RZ ;  /* 0x0000000945167819 */ /* 0x000fe400000006ff */
[----:B------:R-:W1:Y:S01]  /*5dc0*/  @!P2 MUFU.EX2 R10, R10 ;  /* 0x0000000a000aa308 */ /* 0x000e620000000800 */
[----:B0-----:R-:W-:Y:S01]  /*5dd0*/  @!P5 FMUL.FTZ R0, R4, -1.4426950216293334961 ;  /* 0xbfb8aa3b0400d820 */ /* 0x001fe20000410000 */
[----:B------:R-:W-:Y:S01]  /*5de0*/  @!P4 FMUL.FTZ R4, R8, -1.4426950216293334961 ;  /* 0xbfb8aa3b0804c820 */ /* 0x000fe20000410000 */
[----:B---3--:R-:W-:Y:S01]  /*5df0*/  @!P6 FADD.FTZ R11, R11, 1 ;  /* 0x3f8000000b0be421 */ /* 0x008fe20000010000 */
[----:B------:R-:W-:-:S03]  /*5e00*/  SHF.R.S32.HI R23, RZ, 0x1f, R22 ;  /* 0x0000001fff177819 */ /* 0x000fc60000011416 */
[----:B------:R-:W-:Y:S01]  /*5e10*/  @!P0 FMUL.FTZ R20, R9, -1.4426950216293334961 ;  /* 0xbfb8aa3b09148820 */ /* 0x000fe20000410000 */
[----:B------:R0:W2:Y:S01]  /*5e20*/  @!P4 MUFU.EX2 R8, R4 ;  /* 0x000000040008c308 */ /* 0x0000a20000000800 */
[----:B-----5:R-:W-:Y:S01]  /*5e30*/  @!P3 FADD.FTZ R9, R5, 1 ;  /* 0x3f8000000509b421 */ /* 0x020fe20000010000 */
[----:B------:R-:W-:-:S06]  /*5e40*/  F2FP.BF16.F32.PACK_AB R5, R106, R95 ;  /* 0x0000005f6a05723e */ /* 0x000fcc00000010ff */
[----:B------:R3:W5:Y:S01]  /*5e50*/  @!P1 MUFU.RCP R26, R2 ;  /* 0x00000002001a9308 */ /* 0x0007620000001000 */
[----:B0-----:R-:W-:Y:S01]  /*5e60*/  F2FP.BF16.F32.PACK_AB R4, R108, R91 ;  /* 0x0000005b6c04723e */ /* 0x001fe200000010ff */
[----:B-1----:R-:W-:-:S04]  /*5e70*/  @!P2 FADD.FTZ R24, R10, 1 ;  /* 0x3f8000000a18a421 */ /* 0x002fc80000010000 */
[----:B------:R-:W-:Y:S01]  /*5e80*/  STS.128 [R46], R4 ;  /* 0x000000042e007388 */ /* 0x000fe20000000c00 */
[----:B------:R-:W-:Y:S01]  /*5e90*/  NOP ;  /* 0x0000000000007918 */ /* 0x000fe20000000000 */
[----:B---3--:R-:W-:Y:S01]  /*5ea0*/  IMAD R2, R64, UR17, RZ ;  /* 0x0000001140027c24 */ /* 0x008fe2000f8e02ff */
[----:B------:R-:W0:Y:S01]  /*5eb0*/  @!P5 MUFU.EX2 R0, R0 ;  /* 0x000000000000d308 */ /* 0x000e220000000800 */
[----:B------:R-:W1:Y:S02]  /*5ec0*/  LDS.128 R4, [R68] ;  /* 0x0000000044047984 */ /* 0x000e640000000c00 */
[----:B------:R-:W-:Y:S02]  /*5ed0*/  IMAD R65, R65, UR16, R2 ;  /* 0x0000001041417c24 */ /* 0x000fe4000f8e0202 */
[----:B--2---:R-:W-:Y:S01]  /*5ee0*/  @!P4 FADD.FTZ R2, R8, 1 ;  /* 0x3f8000000802c421 */ /* 0x004fe20000010000 */
[----:B-----5:R-:W-:Y:S02]  /*5ef0*/  @!P1 FMUL.FTZ R45, R45, R26 ;  /* 0x0000001a2d2d9220 */ /* 0x020fe40000410000 */
[----:B------:R-:W2:Y:S08]  /*5f00*/  @!P3 MUFU.RCP R28, R9 ;  /* 0x00000009001cb308 */ /* 0x000eb00000001000 */
[----:B------:R3:W5:Y:S01]  /*5f10*/  @!P6 MUFU.RCP R63, R11 ;  /* 0x0000000b003fe308 */ /* 0x0007620000001000 */
[----:B0-----:R-:W-:-:S07]  /*5f20*/  @!P5 FADD.FTZ R0, R0, 1 ;  /* 0x3f8000000000d421 */ /* 0x001fce0000010000 */
[----:B------:R0:W4:Y:S01]  /*5f30*/  @!P0 MUFU.EX2 R25, R20 ;  /* 0x0000001400198308 */ /* 0x0001220000000800 */
[----:B---3--:R-:W3:Y:S01]  /*5f40*/  LDS.128 R8, [R68+0x200] ;  /* 0x0002000044087984 */ /* 0x008ee20000000c00 */
[----:B--2---:R-:W-:Y:S01]  /*5f50*/  @!P3 FMUL.FTZ R41, R41, R28 ;  /* 0x0000001c2929b220 */ /* 0x004fe20000410000 */
[----:B------:R-:W-:-:S04]  /*5f60*/  IADD3 R58, P3, R58, -0x400, RZ ;  /* 0xfffffc003a3a7810 */ /* 0x000fc80007f7e0ff */
[----:B------:R-:W-:Y:S01]  /*5f70*/  IADD3.X R59, R59, -0x1, RZ, P3, !PT ;  /* 0xffffffff3b3b7810 */ /* 0x000fe20001ffe4ff */
[----:B------:R-:W2:Y:S01]  /*5f80*/  @!P5 MUFU.RCP R27, R0 ;  /* 0x00000000001bd308 */ /* 0x000ea20000001000 */
[----:B0-----:R-:W-:-:S04]  /*5f90*/  IMAD.WIDE.U32 R20, R64, UR16, R22 ;  /* 0x0000001040147c25 */ /* 0x001fc8000f8e0016 */
[----:B-----5:R-:W-:Y:S01]  /*5fa0*/  @!P6 FMUL.FTZ R36, R36, R63 ;  /* 0x0000003f2424e220 */ /* 0x020fe20000410000 */
[----:B------:R-:W-:Y:S02]  /*5fb0*/  IADD3 R21, R21, R65, RZ ;  /* 0x0000004115157210 */ /* 0x000fe40007ffe0ff */
[----:B------:R0:W5:Y:S01]  /*5fc0*/  @!P4 MUFU.RCP R29, R2 ;  /* 0x00000002001dc308 */ /* 0x0001620000001000 */
[----:B----4-:R-:W-:Y:S01]  /*5fd0*/  @!P0 FADD.FTZ R25, R25, 1 ;  /* 0x3f80000019198421 */ /* 0x010fe20000010000 */
[----:B------:R-:W4:Y:S01]  /*5fe0*/  LDC.64 R64, c[0x0][0x3f0] ;  /* 0x0000fc00ff407b82 */ /* 0x000f220000000a00 */
[----:B------:R-:W-:Y:S01]  /*5ff0*/  IMAD.WIDE.U32 R20, R47, UR4, R20 ;  /* 0x000000042f147c25 */ /* 0x000fe2000f8e0014 */
[----:B------:R-:W-:-:S04]  /*6000*/  ULDC.64 UR4, c[0x0][0x3b0] ;  /* 0x0000ec0000047ab9 */ /* 0x000fc80000000a00 */
[----:B------:R1:W3:Y:S01]  /*6010*/  @!P2 MUFU.RCP R61, R24 ;  /* 0x00000018003da308 */ /* 0x0002e20000001000 */
[----:B0-----:R-:W-:Y:S01]  /*6020*/  IADD3 R2, R21, R33, RZ ;  /* 0x0000002115027210 */ /* 0x001fe20007ffe0ff */
[----:B------:R-:W-:Y:S01]  /*6030*/  FADD.FTZ R21, R52, R83 ;  /* 0x0000005334157221 */ /* 0x000fe20000010000 */
[----:B--2---:R-:W-:-:S03]  /*6040*/  @!P5 FMUL.FTZ R44, R44, R27 ;  /* 0x0000001b2c2cd220 */ /* 0x004fc60000410000 */
[----:B------:R-:W-:Y:S01]  /*6050*/  FADD.FTZ R27, R21, R84 ;  /* 0x00000054151b7221 */ /* 0x000fe20000010000 */
[----:B------:R-:W-:Y:S01]  /*6060*/  F2FP.BF16.F32.PACK_AB R84, R73, R75 ;  /* 0x0000004b4954723e */ /* 0x000fe200000010ff */
[----:B------:R0:W2:Y:S01]  /*6070*/  @!P0 MUFU.RCP R0, R25 ;  /* 0x0000001900008308 */ /* 0x0000a20000001000 */
[----:B-1----:R-:W-:Y:S01]  /*6080*/  LEA R24, P1, R20, R66, 0x1 ;  /* 0x0000004214187211 */ /* 0x002fe200078208ff */
[----:B-----5:R-:W-:Y:S02]  /*6090*/  @!P4 FMUL.FTZ R42, R42, R29 ;  /* 0x0000001d2a2ac220 */ /* 0x020fe40000410000 */
[----:B------:R-:W1:Y:S01]  /*60a0*/  LDC.64 R28, c[0x0][0x3a8] ;  /* 0x0000ea00ff1c7b82 */ /* 0x000e620000000a00 */
[----:B0-----:R-:W-:Y:S01]  /*60b0*/  LEA.HI.X R25, R20, R67, R2, 0x1, P1 ;  /* 0x0000004314197211 */ /* 0x001fe200008f0c02 */
[----:B---3--:R-:W-:Y:S01]  /*60c0*/  @!P2 FMUL.FTZ R38, R38, R61 ;  /* 0x0000003d2626a220 */ /* 0x008fe20000410000 */
[----:B------:R-:W-:Y:S02]  /*60d0*/  IADD3 R12, P1, R12, -0x400, RZ ;  /* 0xfffffc000c0c7810 */ /* 0x000fe40007f3e0ff */
[----:B------:R-:W-:Y:S01]  /*60e0*/  IADD3 R56, P2, R56, -0x400, RZ ;  /* 0xfffffc0038387810 */ /* 0x000fe20007f5e0ff */
[----:B------:R-:W-:Y:S01]  /*60f0*/  IMAD.WIDE R20, R3, 0x10, R24 ;  /* 0x0000001003147825 */ /* 0x000fe200078e0218 */
[----:B------:R-:W-:-:S03]  /*6100*/  F2FP.BF16.F32.PACK_AB R26, R38, R41 ;  /* 0x00000029261a723e */ /* 0x000fc600000010ff */
[----:B--2---:R-:W-:Y:S01]  /*6110*/  @!P0 FMUL.FTZ R31, R31, R0 ;  /* 0x000000001f1f8220 */ /* 0x004fe20000410000 */
[----:B------:R-:W-:Y:S01]  /*6120*/  FADD.FTZ R0, R27, R86 ;  /* 0x000000561b007221 */ /* 0x000fe20000010000 */
[----:B------:R0:W-:Y:S01]  /*6130*/  STG.E.128 desc[UR14][R20.64], R4 ;  /* 0x0000000414007986 */ /* 0x0001e2000c101d0e */
[----:B------:R-:W-:Y:S02]  /*6140*/  F2FP.BF16.F32.PACK_AB R86, R37, R86 ;  /* 0x000000562556723e */ /* 0x000fe400000010ff */
[----:B------:R-:W-:Y:S01]  /*6150*/  F2FP.BF16.F32.PACK_AB R27, R31, R36 ;  /* 0x000000241f1b723e */ /* 0x000fe200000010ff */
[----:B------:R-:W-:Y:S01]  /*6160*/  STG.E.128 desc[UR14][R20.64+0x200], R8 ;  /* 0x0002000814007986 */ /* 0x000fe2000c101d0e */
[----:B------:R-:W-:Y:S01]  /*6170*/  F2FP.BF16.F32.PACK_AB R25, R42, R45 ;  /* 0x0000002d2a19723e */ /* 0x000fe200000010ff */
[----:B------:R-:W-:Y:S01]  /*6180*/  FADD.FTZ R0, R0, R37 ;  /* 0x0000002500007221 */ /* 0x000fe20000010000 */
[----:B------:R-:W-:Y:S01]  /*6190*/  F2FP.BF16.F32.PACK_AB R24, R44, R43 ;  /* 0x0000002b2c18723e */ /* 0x000fe200000010ff */
[----:B------:R-:W-:Y:S01]  /*61a0*/  BAR.SYNC.DEFER_BLOCKING 0x0 ;  /* 0x0000000000007b1d */ /* 0x000fe20000010000 */
[----:B-1----:R-:W-:-:S02]  /*61b0*/  IMAD R2, R28, UR17, RZ ;  /* 0x000000111c027c24 */ /* 0x002fc4000f8e02ff */
[----:B------:R-:W-:Y:S01]  /*61c0*/  FADD.FTZ R39, R0, R39 ;  /* 0x0000002700277221 */ /* 0x000fe20000010000 */
[----:B------:R-:W-:Y:S01]  /*61d0*/  IMAD.WIDE.U32 R22, R28, UR16, R22 ;  /* 0x000000101c167c25 */ /* 0x000fe2000f8e0016 */
[----:B------:R-:W-:-:S03]  /*61e0*/  IADD3.X R13, R13, -0x1, RZ, P1, !PT ;  /* 0xffffffff0d0d7810 */ /* 0x000fc60000ffe4ff */
[----:B------:R-:W-:Y:S01]  /*61f0*/  FADD.FTZ R40, R39, R40 ;  /* 0x0000002827287221 */ /* 0x000fe20000010000 */
[----:B------:R-:W-:Y:S01]  /*6200*/  IMAD R0, R48, UR4, RZ ;  /* 0x0000000430007c24 */ /* 0x000fe2000f8e02ff */
[----:B------:R-:W-:Y:S01]  /*6210*/  IADD3.X R57, R57, -0x1, RZ, P2, !PT ;  /* 0xffffffff39397810 */ /* 0x000fe200017fe4ff */
[----:B0-----:R-:W-:Y:S02]  /*6220*/  IMAD R5, R29, UR16, R2 ;  /* 0x000000101d057c24 */ /* 0x001fe4000f8e0202 */
[----:B------:R-:W-:Y:S01]  /*6230*/  FADD.FTZ R43, R40, R43 ;  /* 0x0000002b282b7221 */ /* 0x000fe20000010000 */
[----:B------:R-:W-:Y:S02]  /*6240*/  IMAD R7, R47, UR5, R0 ;  /* 0x000000052f077c24 */ /* 0x000fe4000f8e0200 */
[----:B------:R-:W-:Y:S01]  /*6250*/  IADD3 R23, R23, R5, RZ ;  /* 0x0000000517177210 */ /* 0x000fe20007ffe0ff */
[----:B------:R-:W-:Y:S02]  /*6260*/  FADD.FTZ R44, R43, R44 ;  /* 0x0000002c2b2c7221 */ /* 0x000fe40000010000 */
        /* <DEDUP_REMOVED lines=14> */
[----:B------:R-:W-:-:S04]  /*6350*/  IMAD.WIDE R2, R3, 0x10, R6 ;  /* 0x0000001003027825 */ /* 0x000fc800078e0206 */
[----:B------:R-:W-:-:S04]  /*6360*/  FADD.FTZ R41, R41, R38 ;  /* 0x0000002629297221 */ /* 0x000fc80000010000 */
[----:B------:R-:W-:-:S04]  /*6370*/  FADD.FTZ R36, R41, R36 ;  /* 0x0000002429247221 */ /* 0x000fc80000010000 */
[----:B------:R-:W-:Y:S01]  /*6380*/  FADD.FTZ R52, R36, R31 ;  /* 0x0000001f24347221 */ /* 0x000fe20000010000 */
[----:B0-----:R0:W-:Y:S04]  /*6390*/  STG.E.128 desc[UR14][R2.64], R32 ;  /* 0x0000002002007986 */ /* 0x0011e8000c101d0e */
[----:B-1----:R0:W-:Y:S01]  /*63a0*/  STG.E.128 desc[UR14][R2.64+0x200], R60 ;  /* 0x0002003c02007986 */ /* 0x0021e2000c101d0e */
[----:B------:R-:W-:Y:S05]  /*63b0*/  @P0 BRA `(.L_x_7883) ;  /* 0xffffffa000940947 */ /* 0x000fea000383ffff */
.L_x_7844:
        /* <DEDUP_REMOVED lines=26> */
.L_x_7885:
[----:B------:R-:W-:Y:S05]  /*6560*/  BSYNC B0 ;  /* 0x0000000000007941 */ /* 0x000fea0003800000 */
.L_x_7884:
        /* <DEDUP_REMOVED lines=29> */
.L_x_7887:
[----:B------:R-:W2:Y:S02]  /*6740*/  S2R R21, SR_TID.X ;  /* 0x0000000000157919 */ /* 0x000ea40000002100 */
.L_x_7888:
[----:B------:R-:W-:Y:S05]  /*6750*/  BSYNC B0 ;  /* 0x0000000000007941 */ /* 0x000fea0003800000 */
.L_x_7886:
        /* <DEDUP_REMOVED lines=8> */
[C---:B01-3--:R-:W-:Y:S01]  /*67e0*/  IMAD R4, R48.reuse, UR8, RZ ;  /* 0x0000000830047c24 */ /* 0x04bfe2000f8e02ff */
        /* <DEDUP_REMOVED lines=31> */
[----:B----4-:R-:W-:Y:S01]  /*69e0*/  IMAD.WIDE.U32 R6, R47, UR8, RZ ;  /* 0x000000082f067c25 */ /* 0x010fe2000f8e00ff */
[----:B------:R-:W-:-:S04]  /*69f0*/  ULDC.64 UR8, c[0x0][0x380] ;  /* 0x0000e00000087ab9 */ /* 0x000fc80000000a00 */
[----:B------:R-:W-:-:S07]  /*6a00*/  IADD3 R27, R7, R27, RZ ;  /* 0x0000001b071b7210 */ /* 0x000fce0007ffe0ff */
.L_x_7890:
        /* <DEDUP_REMOVED lines=55> */
.L_x_7889:
[----:B------:R-:W-:Y:S05]  /*6d80*/  EXIT ;  /* 0x000000000000794d */ /* 0x000fea0003800000 */
.L_x_7891:
        /* <DEDUP_REMOVED lines=15> */
.L_x_10994:


//--------------------- .text._Z25selective_scan_bwd_kernelI32Selective_Scan_bwd_kernel_traitsILi32ELi16ELb1ELb0ELb0ELb1ELb1EN3c108BFloat16EfEEv12SSMParamsBwd --------------------------
	.section	.text._Z25selective_scan_bwd_kernelI32Selective_Scan_bwd_kernel_traitsILi32ELi16ELb1ELb0ELb0ELb1ELb1EN3c108BFloat16EfEEv12SSMParamsBwd,"ax",@progbits
	.align	128
        .global         _Z25selective_scan_bwd_kernelI32Selective_Scan_bwd_kernel_traitsILi32ELi16ELb1ELb0ELb0ELb1ELb1EN3c108BFloat16EfEEv12SSMParamsBwd
        .type           _Z25selective_scan_bwd_kernelI32Selective_Scan_bwd_kernel_traitsILi32ELi16ELb1ELb0ELb0ELb1ELb1EN3c108BFloat16EfEEv12SSMParamsBwd,@function
        .size           _Z25selective_scan_bwd_kernelI32Selective_Scan_bwd_kernel_traitsILi32ELi16ELb1ELb0ELb0ELb1ELb1EN3c108BFloat16EfEEv12SSMParamsBwd,(.L_x_10995 - _Z25selective_scan_bwd_kernelI32Selective_Scan_bwd_kernel_traitsILi32ELi16ELb1ELb0ELb0ELb1ELb1EN3c108BFloat16EfEEv12SSMParamsBwd)
        .other          _Z25selective_scan_bwd_kernelI32Selective_Scan_bwd_kernel_traitsILi32ELi16ELb1ELb0ELb0ELb1ELb1EN3c108BFloat16EfEEv12SSMParamsBwd,@"STO_CUDA_ENTRY STV_DEFAULT"
_Z25selective_scan_bwd_kernelI32Selective_Scan_bwd_kernel_traitsILi32ELi16ELb1ELb0ELb0ELb1ELb1EN3c108BFloat16EfEEv12SSMParamsBwd:
.text._Z25selective_scan_bwd_kernelI32Selective_Scan_bwd_kernel_traitsILi32ELi16ELb1ELb0ELb0ELb1ELb1EN3c108BFloat16EfEEv12SSMParamsBwd:
        /* <DEDUP_REMOVED lines=73> */
[----:B------:R-:W-:Y:S01]  /*0490*/  IADD3.X R6, R11, R7, R10, P4, !PT ;  /* 0x000000070b067210 */ /* 0x000fe200027fe40a */
[----:B------:R-:W-:Y:S01]  /*04a0*/  @P0 IMAD R0, R0, R25, RZ ;  /* 0x0000001900000224 */ /* 0x000fe200078e02ff */
[C---:B------:R-:W-:Y:S02]  /*04b0*/  @P1 LEA R16, P4, R40.reuse, R20, 0x2 ;  /* 0x0000001428101211 */ /* 0x040fe400078810ff */
[----:B------:R-:W-:Y:S01]  /*04c0*/  @P2 LEA R14, P5, R40, R22, 0x2 ;  /* 0x00000016280e2211 */ /* 0x000fe200078a10ff */
[----:B----4-:R-:W-:Y:S01]  /*04d0*/  @P0 IMAD R3, R0, R27, RZ ;  /* 0x0000001b00030224 */ /* 0x010fe200078e02ff */
[----:B------:R-:W-:Y:S02]  /*04e0*/  MOV R17, RZ ;  /* 0x000000ff00117202 */ /* 0x000fe40000000f00 */
        /* <DEDUP_REMOVED lines=20> */
.L_x_7932:
[----:B------:R-:W-:Y:S01]  /*0630*/  BAR.SYNC.DEFER_BLOCKING 0x0 ;  /* 0x0000000000007b1d */ /* 0x000fe20000010000 */
[----:B0-----:R-:W-:-:S07]  /*0640*/  IMAD.WIDE R2, R95, 0x10, R50 ;  /* 0x000000105f027825 */ /* 0x001fce00078e0232 */
[----:B------:R-:W0:Y:S01]  /*0650*/  S2UR UR5, SR_CgaCtaId ;  /* 0x00000000000579c3 */ /* 0x000e220000008800 */
[----:B------:R-:W-:Y:S01]  /*0660*/  UMOV UR4, 0x400 ;  /* 0x0000040000047882 */ /* 0x000fe20000000000 */
[----:B------:R-:W-:-:S06]  /*0670*/  IMAD.WIDE R28, R95, 0x10, R12 ;  /* 0x000000105f1c7825 */ /* 0x000fcc00078e020c */
[----:B------:R-:W2:Y:S01]  /*0680*/  LDC.64 R30, c[0x0][0x318] ;  /* 0x0000c600ff1e7b82 */ /* 0x000ea20000000a00 */
        /* <DEDUP_REMOVED lines=13> */
[----:B------:R0:W4:Y:S01]  /*0760*/  LDG.E.128 R36, desc[UR14][R28.64+0x200] ;  /* 0x0002000e1c247981 */ /* 0x000122000c1e1d00 */
[----:B------:R-:W-:Y:S01]  /*0770*/  IMAD.WIDE R2, R95, 0x10, R52 ;  /* 0x000000105f027825 */ /* 0x000fe200078e0234 */
[----:B0-----:R-:W0:Y:S02]  /*0780*/  LDC.64 R28, c[0x0][0x2a0] ;  /* 0x0000a800ff1c7b82 */ /* 0x001e240000000a00 */
[----:B---3--:R-:W-:Y:S04]  /*0790*/  STS.128 [R71], R32 ;  /* 0x0000002047007388 */ /* 0x008fe80000000c00 */
[----:B----4-:R-:W-:Y:S01]  /*07a0*/  STS.128 [R71+0x200], R36 ;  /* 0x0002002447007388 */ /* 0x010fe20000000c00 */
[----:B------:R-:W-:-:S03]  /*07b0*/  NOP ;  /* 0x0000000000007918 */ /* 0x000fc60000000000 */
[----:B------:R-:W3:Y:S04]  /*07c0*/  LDS.128 R24, [R73] ;  /* 0x0000000049187984 */ /* 0x000ee80000000c00 */
[----:B------:R-:W4:Y:S01]  /*07d0*/  LDS.128 R20, [R73+0x10] ;  /* 0x0000100049147984 */ /* 0x000f220000000c00 */
[----:B------:R-:W-:Y:S06]  /*07e0*/  BAR.SYNC.DEFER_BLOCKING 0x0 ;  /* 0x0000000000007b1d */ /* 0x000fec0000010000 */
[----:B------:R-:W2:Y:S04]  /*07f0*/  LDG.E.128 R56, desc[UR14][R2.64] ;  /* 0x0000000e02387981 */ /* 0x000ea8000c1e1d00 */
[----:B------:R1:W2:Y:S01]  /*0800*/  LDG.E.128 R60, desc[UR14][R2.64+0x200] ;  /* 0x0002000e023c7981 */ /* 0x0002a2000c1e1d00 */
[----:B------:R-:W-:Y:S01]  /*0810*/  BSSY B0, `(.L_x_7893) ;  /* 0x000003d000007945 */ /* 0x000fe20003800000 */
[----:B---3--:R-:W-:-:S02]  /*0820*/  SHF.L.U32 R49, R24, 0x10, RZ ;  /* 0x0000001018317819 */ /* 0x008fc400000006ff */
[----:B------:R-:W-:Y:S02]  /*0830*/  PRMT R24, R24, 0x7632, R24 ;  /* 0x0000763218187816 */ /* 0x000fe40000000018 */
[----:B------:R-:W-:Y:S01]  /*0840*/  SHF.L.U32 R55, R25, 0x10, RZ ;  /* 0x0000001019377819 */ /* 0x000fe200000006ff */
[--C-:B-----5:R-:W-:Y:S01]  /*0850*/  FADD.FTZ R49, R49, R42.reuse ;  /* 0x0000002a31317221 */ /* 0x120fe20000010000 */
[----:B------:R-:W-:Y:S02]  /*0860*/  SHF.L.U32 R33, R26, 0x10, RZ ;  /* 0x000000101a217819 */ /* 0x000fe400000006ff */
[----:B------:R-:W-:Y:S01]  /*0870*/  SHF.L.U32 R35, R27, 0x10, RZ ;  /* 0x000000101b237819 */ /* 0x000fe200000006ff */
[----:B------:R-:W-:Y:S01]  /*0880*/  FADD.FTZ R55, R55, R42 ;  /* 0x0000002a37377221 */ /* 0x000fe20000010000 */
[----:B------:R-:W-:Y:S02]  /*0890*/  FSETP.GTU.FTZ.AND P3, PT, R49, 20, PT ;  /* 0x41a000003100780b */ /* 0x000fe40003f7c000 */
[----:B----4-:R-:W-:-:S02]  /*08a0*/  SHF.L.U32 R37, R20, 0x10, RZ ;  /* 0x0000001014257819 */ /* 0x010fc400000006ff */
[----:B------:R-:W-:Y:S02]  /*08b0*/  SHF.L.U32 R39, R21, 0x10, RZ ;  /* 0x0000001015277819 */ /* 0x000fe400000006ff */
[----:B-1----:R-:W-:Y:S02]  /*08c0*/  SHF.L.U32 R3, R24, 0x10, RZ ;  /* 0x0000001018037819 */ /* 0x002fe400000006ff */
[----:B------:R-:W-:Y:S02]  /*08d0*/  SHF.L.U32 R65, R22, 0x10, RZ ;  /* 0x0000001016417819 */ /* 0x000fe400000006ff */
[----:B------:R-:W-:Y:S02]  /*08e0*/  PRMT R25, R25, 0x7632, R25 ;  /* 0x0000763219197816 */ /* 0x000fe40000000019 */
[----:B------:R-:W-:Y:S01]  /*08f0*/  FSETP.GTU.FTZ.AND P4, PT, R55, 20, PT ;  /* 0x41a000003700780b */ /* 0x000fe20003f9c000 */
[----:B--2---:R1:W-:Y:S04]  /*0900*/  STS.128 [R71], R56 ;  /* 0x0000003847007388 */ /* 0x0043e80000000c00 */
[----:B------:R2:W-:Y:S01]  /*0910*/  STS.128 [R71+0x200], R60 ;  /* 0x0002003c47007388 */ /* 0x0005e20000000c00 */
[--C-:B-1----:R-:W-:Y:S01]  /*0920*/  FADD.FTZ R56, R33, R42.reuse ;  /* 0x0000002a21387221 */ /* 0x102fe20000010000 */
[--C-:B------:R-:W-:Y:S01]  /*0930*/  FADD.FTZ R57, R35, R42.reuse ;  /* 0x0000002a23397221 */ /* 0x100fe20000010000 */
[--C-:B------:R-:W-:Y:S01]  /*0940*/  FADD.FTZ R58, R37, R42.reuse ;  /* 0x0000002a253a7221 */ /* 0x100fe20000010000 */
[--C-:B------:R-:W-:Y:S01]  /*0950*/  FADD.FTZ R59, R39, R42.reuse ;  /* 0x0000002a273b7221 */ /* 0x100fe20000010000 */
[--C-:B--2---:R-:W-:Y:S01]  /*0960*/  FADD.FTZ R60, R3, R42.reuse ;  /* 0x0000002a033c7221 */ /* 0x104fe20000010000 */
[----:B------:R-:W-:Y:S01]  /*0970*/  FSETP.GTU.FTZ.AND P6, PT, R56, 20, PT ;  /* 0x41a000003800780b */ /* 0x000fe20003fdc000 */
[----:B------:R-:W-:Y:S01]  /*0980*/  FADD.FTZ R61, R65, R42 ;  /* 0x0000002a413d7221 */ /* 0x000fe20000010000 */
[----:B------:R-:W-:-:S02]  /*0990*/  FSETP.GTU.FTZ.AND P0, PT, R57, 20, PT ;  /* 0x41a000003900780b */ /* 0x000fc40003f1c000 */
[----:B------:R-:W-:Y:S02]  /*09a0*/  FSETP.GTU.FTZ.AND P1, PT, R58, 20, PT ;  /* 0x41a000003a00780b */ /* 0x000fe40003f3c000 */
[----:B------:R-:W-:Y:S02]  /*09b0*/  FSETP.GTU.FTZ.AND P2, PT, R59, 20, PT ;  /* 0x41a000003b00780b */ /* 0x000fe40003f5c000 */
[----:B------:R-:W-:Y:S01]  /*09c0*/  FSETP.GTU.FTZ.AND P5, PT, R60, 20, PT ;  /* 0x41a000003c00780b */ /* 0x000fe20003fbc000 */
[----:B------:R-:W-:Y:S01]  /*09d0*/  NOP ;  /* 0x0000000000007918 */ /* 0x000fe20000000000 */
[----:B0-----:R-:W-:Y:S11]  /*09e0*/  @P3 BRA `(.L_x_7894) ;  /* 0x00000000007c3947 */ /* 0x001ff60003800000 */
        /* <DEDUP_REMOVED lines=31> */
.L_x_7894:
[----:B------:R-:W-:Y:S05]  /*0be0*/  BSYNC B0 ;  /* 0x0000000000007941 */ /* 0x000fea0003800000 */
.L_x_7893:
        /* <DEDUP_REMOVED lines=36> */
.L_x_7896:
[----:B------:R-:W-:Y:S05]  /*0e30*/  BSYNC B0 ;  /* 0x0000000000007941 */ /* 0x000fea0003800000 */
.L_x_7895:
        /* <DEDUP_REMOVED lines=37> */
.L_x_7898:
[----:B------:R-:W-:Y:S05]  /*1090*/  BSYNC B0 ;  /* 0x0000000000007941 */ /* 0x000fea0003800000 */
.L_x_7897:
        /* <DEDUP_REMOVED lines=37> */
.L_x_7900:
[----:B------:R-:W-:Y:S05]  /*12f0*/  BSYNC B0 ;  /* 0x0000000000007941 */ /* 0x000fea0003800000 */
.L_x_7899:
        /* <DEDUP_REMOVED lines=37> */
.L_x_7902:
[----:B------:R-:W-:Y:S05]  /*1550*/  BSYNC B0 ;  /* 0x0000000000007941 */ /* 0x000fea0003800000 */
.L_x_7901:
        /* <DEDUP_REMOVED lines=37> */
.L_x_7904:
[----:B------:R-:W-:Y:S05]  /*17b0*/  BSYNC B0 ;  /* 0x0000000000007941 */ /* 0x000fea0003800000 */
.L_x_7903:
        /* <DEDUP_REMOVED lines=37> */
.L_x_7906:
[----:B------:R-:W-:Y:S05]  /*1a10*/  BSYNC B0 ;  /* 0x0000000000007941 */ /* 0x000fea0003800000 */
.L_x_7905:
        /* <DEDUP_REMOVED lines=39> */
.L_x_7908:
[----:B------:R-:W-:Y:S05]  /*1c90*/  BSYNC B0 ;  /* 0x0000000000007941 */ /* 0x000fea0003800000 */
.L_x_7907:
        /* <DEDUP_REMOVED lines=38> */
.L_x_7910:
[----:B------:R-:W-:Y:S05]  /*1f00*/  BSYNC B0 ;  /* 0x0000000000007941 */ /* 0x000fea0003800000 */
.L_x_7909:
        /* <DEDUP_REMOVED lines=36> */
.L_x_7912:
[----:B------:R-:W-:Y:S05]  /*2150*/  BSYNC B0 ;  /* 0x0000000000007941 */ /* 0x000fea0003800000 */
.L_x_7911:
        /* <DEDUP_REMOVED lines=33> */
.L_x_7914:
[----:B------:R-:W-:Y:S05]  /*2370*/  BSYNC B0 ;  /* 0x0000000000007941 */ /* 0x000fea0003800000 */
.L_x_7913:
        /* <DEDUP_REMOVED lines=33> */
.L_x_7916:
[----:B------:R-:W-:Y:S05]  /*2590*/  BSYNC B0 ;  /* 0x0000000000007941 */ /* 0x000fea0003800000 */
.L_x_7915:
        /* <DEDUP_REMOVED lines=33> */
.L_x_7918:
[----:B------:R-:W-:Y:S05]  /*27b0*/  BSYNC B0 ;  /* 0x0000000000007941 */ /* 0x000fea0003800000 */
.L_x_7917:
        /* <DEDUP_REMOVED lines=33> */
.L_x_7920:
[----:B------:R-:W-:Y:S05]  /*29d0*/  BSYNC B0 ;  /* 0x0000000000007941 */ /* 0x000fea0003800000 */
.L_x_7919:
        /* <DEDUP_REMOVED lines=33> */
.L_x_7922:
[----:B------:R-:W-:Y:S05]  /*2bf0*/  BSYNC B0 ;  /* 0x0000000000007941 */ /* 0x000fea0003800000 */
.L_x_7921:
        /* <DEDUP_REMOVED lines=33> */
.L_x_7924:
[----:B------:R-:W-:Y:S05]  /*2e10*/  BSYNC B0 ;  /* 0x0000000000007941 */ /* 0x000fea0003800000 */
.L_x_7923:
        /* <DEDUP_REMOVED lines=9> */
[C---:B------:R-:W-:Y:S02]  /*2eb0*/  LEA R28, P0, R20.reuse, R30, 0x1 ;  /* 0x0000001e141c7211 */ /* 0x040fe400078008ff */
[----:B------:R-:W-:Y:S02]  /*2ec0*/  IADD3 R0, R21, R25, RZ ;  /* 0x0000001915007210 */ /* 0x000fe40007ffe0ff */
[----:B------:R-:W-:Y:S02]  /*2ed0*/  LDS.128 R24, [R73+0x10] ;  /* 0x0000100049187984 */ /* 0x000fe40000000c00 */
[----:B------:R-:W-:Y:S02]  /*2ee0*/  LEA.HI.X R29, R20, R31, R0, 0x1, P0 ;  /* 0x0000001f141d7211 */ /* 0x000fe400000f0c00 */
[----:B------:R-:W2:Y:S01]  /*2ef0*/  LDS.128 R20, [R73] ;  /* 0x0000000049147984 */ /* 0x000ea20000000c00 */
[----:B------:R-:W-:Y:S01]  /*2f00*/  IMAD.WIDE R28, R95, 0x10, R28 ;  /* 0x000000105f1c7825 */ /* 0x000fe200078e021c */
[----:B------:R-:W-:Y:S06]  /*2f10*/  BAR.SYNC.DEFER_BLOCKING 0x0 ;  /* 0x0000000000007b1d */ /* 0x000fec0000010000 */
[----:B------:R-:W3:Y:S04]  /*2f20*/  LDG.E.128 R88, desc[UR14][R28.64] ;  /* 0x0000000e1c587981 */ /* 0x000ee8000c1e1d00 */
[----:B------:R-:W4:Y:S01]  /*2f30*/  LDG.E.128 R96, desc[UR14][R28.64+0x200] ;  /* 0x0002000e1c607981 */ /* 0x000f22000c1e1d00 */
[----:B0-----:R-:W-:-:S02]  /*2f40*/  IMAD R0, R32, UR17, RZ ;  /* 0x0000001120007c24 */ /* 0x001fc4000f8e02ff */
[----:B------:R-:W-:-:S04]  /*2f50*/  IMAD.WIDE.U32 R30, R32, UR16, R2 ;  /* 0x00000010201e7c25 */ /* 0x000fc8000f8e0002 */
[----:B------:R-:W-:-:S05]  /*2f60*/  IMAD R33, R33, UR16, R0 ;  /* 0x0000001021217c24 */ /* 0x000fca000f8e0200 */
[----:B------:R-:W-:Y:S01]  /*2f70*/  IADD3 R31, R31, R33, RZ ;  /* 0x000000211f1f7210 */ /* 0x000fe20007ffe0ff */
[----:B------:R-:W-:Y:S02]  /*2f80*/  IMAD R33, R41, UR4, RZ ;  /* 0x0000000429217c24 */ /* 0x000fe4000f8e02ff */
[----:B------:R-:W-:-:S04]  /*2f90*/  IMAD.WIDE.U32 R30, R40, UR4, R30 ;  /* 0x00000004281e7c25 */ /* 0x000fc8000f8e001e */
[----:B------:R-:W-:Y:S01]  /*2fa0*/  IMAD R33, R40, UR5, R33 ;  /* 0x0000000528217c24 */ /* 0x000fe2000f8e0221 */
[----:B-1----:R-:W-:Y:S01]  /*2fb0*/  LEA R74, P0, R30, R74, 0x1 ;  /* 0x0000004a1e4a7211 */ /* 0x002fe200078008ff */
[----:B------:R-:W-:-:S03]  /*2fc0*/  ULDC.64 UR4, c[0x0][0x3a0] ;  /* 0x0000e80000047ab9 */ /* 0x000fc60000000a00 */
[----:B------:R-:W-:-:S04]  /*2fd0*/  IADD3 R0, R31, R33, RZ ;  /* 0x000000211f007210 */ /* 0x000fc80007ffe0ff */
[----:B------:R-:W-:-:S03]  /*2fe0*/  LEA.HI.X R75, R30, R75, R0, 0x1, P0 ;  /* 0x0000004b1e4b7211 */ /* 0x000fc600000f0c00 */
[----:B------:R-:W-:Y:S01]  /*2ff0*/  IMAD.WIDE R74, R95, 0x10, R74 ;  /* 0x000000105f4a7825 */ /* 0x000fe200078e024a */
[----:B---3--:R-:W-:Y:S04]  /*3000*/  STS.128 [R71], R88 ;  /* 0x0000005847007388 */ /* 0x008fe80000000c00 */
[----:B----4-:R-:W-:Y:S01]  /*3010*/  STS.128 [R71+0x200], R96 ;  /* 0x0002006047007388 */ /* 0x010fe20000000c00 */
        /* <DEDUP_REMOVED lines=10> */
[----:B------:R-:W-:Y:S01]  /*30c0*/  SHF.L.U32 R82, R77, 0x10, RZ ;  /* 0x000000104d527819 */ /* 0x000fe200000006ff */
[----:B------:R-:W-:Y:S01]  /*30d0*/  FMUL.FTZ R70, R84, -1.4426950216293334961 ;  /* 0xbfb8aa3b54467820 */ /* 0x000fe20000410000 */
[----:B----4-:R-:W-:Y:S01]  /*30e0*/  PRMT R75, R76, 0x7632, R75 ;  /* 0x000076324c4b7816 */ /* 0x010fe2000000004b */
[----:B------:R-:W-:Y:S01]  /*30f0*/  FMUL.FTZ R83, R81, -1.4426950216293334961 ;  /* 0xbfb8aa3b51537820 */ /* 0x000fe20000410000 */
[----:B------:R-:W-:Y:S01]  /*3100*/  PRMT R76, R77, 0x7632, R76 ;  /* 0x000076324d4c7816 */ /* 0x000fe2000000004c */
[----:B------:R0:W2:Y:S01]  /*3110*/  MUFU.EX2 R87, R70 ;  /* 0x0000004600577308 */ /* 0x0000a20000000800 */
[----:B------:R-:W-:Y:S01]  /*3120*/  SHF.L.U32 R75, R75, 0x10, RZ ;  /* 0x000000104b4b7819 */ /* 0x000fe200000006ff */
[----:B------:R-:W-:Y:S01]  /*3130*/  FMUL.FTZ R72, R82, -1.4426950216293334961 ;  /* 0xbfb8aa3b52487820 */ /* 0x000fe20000410000 */
[----:B------:R-:W-:-:S02]  /*3140*/  PRMT R77, R78, 0x7632, R77 ;  /* 0x000076324e4d7816 */ /* 0x000fc4000000004d */
[----:B------:R-:W-:Y:S02]  /*3150*/  SHF.L.U32 R80, R79, 0x10, RZ ;  /* 0x000000104f507819 */ /* 0x000fe400000006ff */
[----:B-1----:R-:W-:Y:S01]  /*3160*/  SHF.L.U32 R0, R28, 0x10, RZ ;  /* 0x000000101c007819 */ /* 0x002fe200000006ff */
[----:B------:R1:W-:Y:S01]  /*3170*/  MUFU.EX2 R91, R83 ;  /* 0x00000053005b7308 */ /* 0x0003e20000000800 */
[----:B0-----:R-:W-:Y:S01]  /*3180*/  SHF.L.U32 R70, R29, 0x10, RZ ;  /* 0x000000101d467819 */ /* 0x001fe200000006ff */
[----:B------:R-:W-:Y:S01]  /*3190*/  FMUL.FTZ R85, R80, -1.4426950216293334961 ;  /* 0xbfb8aa3b50557820 */ /* 0x000fe20000410000 */
[----:B------:R-:W-:Y:S01]  /*31a0*/  PRMT R29, R28, 0x7632, R29 ;  /* 0x000076321c1d7816 */ /* 0x000fe2000000001d */
[----:B------:R-:W-:Y:S01]  /*31b0*/  FMUL.FTZ R86, R0, -1.4426950216293334961 ;  /* 0xbfb8aa3b00567820 */ /* 0x000fe20000410000 */
[----:B------:R-:W-:Y:S01]  /*31c0*/  PRMT R78, R79, 0x7632, R78 ;  /* 0x000076324f4e7816 */ /* 0x000fe2000000004e */
[----:B------:R-:W-:Y:S01]  /*31d0*/  FMUL.FTZ R88, R70, -1.4426950216293334961 ;  /* 0xbfb8aa3b46587820 */ /* 0x000fe20000410000 */
[----:B------:R-:W-:Y:S01]  /*31e0*/  PRMT R79, R29, 0x7632, R79 ;  /* 0x000076321d4f7816 */ /* 0x000fe2000000004f */
[----:B------:R0:W4:Y:S01]  /*31f0*/  MUFU.EX2 R89, R72 ;  /* 0x0000004800597308 */ /* 0x0001220000000800 */
[----:B-1----:R-:W-:Y:S01]  /*3200*/  FMUL.FTZ R83, R75, -1.4426950216293334961 ;  /* 0xbfb8aa3b4b537820 */ /* 0x002fe20000410000 */
[----:B------:R-:W-:Y:S01]  /*3210*/  SHF.L.U32 R74, R30, 0x10, RZ ;  /* 0x000000101e4a7819 */ /* 0x000fe200000006ff */
[----:B--2---:R-:W-:Y:S01]  /*3220*/  FADD.FTZ R87, R87, 1 ;  /* 0x3f80000057577421 */ /* 0x004fe20000010000 */
[----:B------:R-:W-:-:S02]  /*3230*/  SHF.L.U32 R76, R76, 0x10, RZ ;  /* 0x000000104c4c7819 */ /* 0x000fc400000006ff */
[----:B------:R-:W-:Y:S01]  /*3240*/  SHF.L.U32 R77, R77, 0x10, RZ ;  /* 0x000000104d4d7819 */ /* 0x000fe200000006ff */
[----:B------:R-:W-:Y:S01]  /*3250*/  FMUL.FTZ R90, R74, -1.4426950216293334961 ;  /* 0xbfb8aa3b4a5a7820 */ /* 0x000fe20000410000 */
[----:B------:R-:W-:Y:S01]  /*3260*/  MUFU.EX2 R98, R88 ;  /* 0x0000005800627308 */ /* 0x000fe20000000800 */
[----:B0-----:R-:W-:Y:S02]  /*3270*/  SHF.L.U32 R72, R31, 0x10, RZ ;  /* 0x000000101f487819 */ /* 0x001fe400000006ff */
[----:B------:R-:W-:Y:S02]  /*3280*/  SHF.L.U32 R78, R78, 0x10, RZ ;  /* 0x000000104e4e7819 */ /* 0x000fe400000006ff */
[----:B------:R-:W-:Y:S01]  /*3290*/  SHF.L.U32 R79, R79, 0x10, RZ ;  /* 0x000000104f4f7819 */ /* 0x000fe200000006ff */
[----:B------:R-:W-:Y:S01]  /*32a0*/  FMUL.FTZ R92, R72, -1.4426950216293334961 ;  /* 0xbfb8aa3b485c7820 */ /* 0x000fe20000410000 */
[----:B------:R-:W-:Y:S01]  /*32b0*/  PRMT R31, R30, 0x7632, R31 ;  /* 0x000076321e1f7816 */ /* 0x000fe2000000001f */
[----:B------:R0:W-:Y:S01]  /*32c0*/  MUFU.EX2 R88, R83 ;  /* 0x0000005300587308 */ /* 0x0001e20000000800 */
[----:B------:R-:W-:Y:S01]  /*32d0*/  FMUL.FTZ R28, R78, -1.4426950216293334961 ;  /* 0xbfb8aa3b4e1c7820 */ /* 0x000fe20000410000 */
[----:B------:R-:W-:Y:S01]  /*32e0*/  FMUL.FTZ R30, R79, -1.4426950216293334961 ;  /* 0xbfb8aa3b4f1e7820 */ /* 0x000fe20000410000 */
[----:B----4-:R-:W-:Y:S01]  /*32f0*/  FADD.FTZ R89, R89, 1 ;  /* 0x3f80000059597421 */ /* 0x010fe20000010000 */
[----:B------:R-:W-:-:S02]  /*3300*/  PRMT R113, R22, 0x7632, R113 ;  /* 0x0000763216717816 */ /* 0x000fc40000000071 */
[----:B------:R-:W-:Y:S02]  /*3310*/  PRMT R115, R23, 0x7632, R115 ;  /* 0x0000763217737816 */ /* 0x000fe40000000073 */
[----:B------:R1:W2:Y:S01]  /*3320*/  MUFU.EX2 R93, R85 ;  /* 0x00000055005d7308 */ /* 0x0002a20000000800 */
[----:B0-----:R-:W-:Y:S02]  /*3330*/  SHF.L.U32 R83, R29, 0x10, RZ ;  /* 0x000000101d537819 */ /* 0x001fe400000006ff */
[----:B------:R-:W-:Y:S02]  /*3340*/  SHF.L.U32 R103, R103, 0x10, RZ ;  /* 0x0000001067677819 */ /* 0x000fe400000006ff */
[----:B------:R-:W-:Y:S01]  /*3350*/  SHF.L.U32 R115, R115, 0x10, RZ ;  /* 0x0000001073737819 */ /* 0x000fe200000006ff */
[----:B------:R-:W-:Y:S01]  /*3360*/  FMUL.FTZ R29, R83, -1.4426950216293334961 ;  /* 0xbfb8aa3b531d7820 */ /* 0x000fe20000410000 */
[----:B------:R-:W-:Y:S01]  /*3370*/  SHF.L.U32 R111, R111, 0x10, RZ ;  /* 0x000000106f6f7819 */ /* 0x000fe200000006ff */
[----:B------:R0:W-:Y:S01]  /*3380*/  MUFU.EX2 R96, R86 ;  /* 0x0000005600607308 */ /* 0x0001e20000000800 */
[----:B-1----:R-:W-:Y:S01]  /*3390*/  FMUL.FTZ R85, R76, -1.4426950216293334961 ;  /* 0xbfb8aa3b4c557820 */ /* 0x002fe20000410000 */
[----:B------:R-:W-:-:S06]  /*33a0*/  SHF.L.U32 R113, R113, 0x10, RZ ;  /* 0x0000001071717819 */ /* 0x000fcc00000006ff */
[----:B------:R-:W1:Y:S01]  /*33b0*/  MUFU.EX2 R105, R90 ;  /* 0x0000005a00697308 */ /* 0x000e620000000800 */
[----:B0-----:R-:W-:Y:S01]  /*33c0*/  FMUL.FTZ R86, R77, -1.4426950216293334961 ;  /* 0xbfb8aa3b4d567820 */ /* 0x001fe20000410000 */
[----:B--2---:R-:W-:-:S06]  /*33d0*/  FADD.FTZ R93, R93, 1 ;  /* 0x3f8000005d5d7421 */ /* 0x004fcc0000010000 */
[----:B------:R-:W-:Y:S08]  /*33e0*/  MUFU.EX2 R114, R92 ;  /* 0x0000005c00727308 */ /* 0x000ff00000000800 */
[----:B------:R0:W2:Y:S01]  /*33f0*/  MUFU.EX2 R90, R85 ;  /* 0x00000055005a7308 */ /* 0x0000a20000000800 */
[----:B-1----:R-:W-:-:S07]  /*3400*/  FADD.FTZ R118, R105, 1 ;  /* 0x3f80000069767421 */ /* 0x002fce0000010000 */
[----:B------:R1:W4:Y:S01]  /*3410*/  MUFU.EX2 R92, R86 ;  /* 0x00000056005c7308 */ /* 0x0003220000000800 */
[----:B0-----:R-:W-:-:S04]  /*3420*/  PRMT R85, R31, 0x7632, R85 ;  /* 0x000076321f557816 */ /* 0x001fc80000000055 */
[----:B------:R-:W-:-:S03]  /*3430*/  SHF.L.U32 R85, R85, 0x10, RZ ;  /* 0x0000001055557819 */ /* 0x000fc600000006ff */
[----:B------:R-:W0:Y:S01]  /*3440*/  MUFU.EX2 R102, R28 ;  /* 0x0000001c00667308 */ /* 0x000e220000000800 */
[----:B-1----:R-:W-:Y:S01]  /*3450*/  SHF.L.U32 R86, R31, 0x10, RZ ;  /* 0x000000101f567819 */ /* 0x002fe200000006ff */
[----:B------:R-:W-:Y:S01]  /*3460*/  FMUL.FTZ R100, R85, -1.4426950216293334961 ;  /* 0xbfb8aa3b55647820 */ /* 0x000fe20000410000 */
[----:B--2---:R-:W-:-:S03]  /*3470*/  FADD.FTZ R107, R90, 1 ;  /* 0x3f8000005a6b7421 */ /* 0x004fc60000010000 */
[----:B------:R-:W-:Y:S02]  /*3480*/  FMUL.FTZ R94, R86, -1.4426950216293334961 ;  /* 0xbfb8aa3b565e7820 */ /* 0x000fe40000410000 */
[----:B------:R-:W-:Y:S01]  /*3490*/  MUFU.EX2 R112, R29 ;  /* 0x0000001d00707308 */ /* 0x000fe20000000800 */
[----:B----4-:R-:W-:-:S07]  /*34a0*/  FADD.FTZ R106, R92, 1 ;  /* 0x3f8000005c6a7421 */ /* 0x010fce0000010000 */
[----:B------:R-:W1:Y:S01]  /*34b0*/  MUFU.EX2 R116, R30 ;  /* 0x0000001e00747308 */ /* 0x000e620000000800 */
[----:B0-----:R-:W-:-:S07]  /*34c0*/  FADD.FTZ R117, R102, 1 ;  /* 0x3f80000066757421 */ /* 0x001fce0000010000 */
[----:B------:R0:W-:Y:S08]  /*34d0*/  MUFU.RCP R97, R87 ;  /* 0x0000005700617308 */ /* 0x0001f00000001000 */
[----:B------:R-:W-:Y:S01]  /*34e0*/  MUFU.RCP R99, R89 ;  /* 0x0000005900637308 */ /* 0x000fe20000001000 */
[----:B-1----:R-:W-:Y:S01]  /*34f0*/  FADD.FTZ R116, R116, 1 ;  /* 0x3f80000074747421 */ /* 0x002fe20000010000 */
[----:B0-----:R-:W-:-:S02]  /*3500*/  SHF.L.U32 R87, R26, 0x10, RZ ;  /* 0x000000101a577819 */ /* 0x001fc400000006ff */
[----:B------:R-:W-:-:S04]  /*3510*/  PRMT R26, R26, 0x7632, R26 ;  /* 0x000076321a1a7816 */ /* 0x000fc8000000001a */
[----:B------:R0:W1:Y:S08]  /*3520*/  MUFU.EX2 R120, R94 ;  /* 0x0000005e00787308 */ /* 0x0000700000000800 */
[----:B------:R2:W-:Y:S01]  /*3530*/  MUFU.RCP R101, R93 ;  /* 0x0000005d00657308 */ /* 0x0005e20000001000 */
[----:B0-----:R-:W-:Y:S01]  /*3540*/  FADD.FTZ R94, R91, 1 ;  /* 0x3f8000005b5e7421 */ /* 0x001fe20000010000 */
[----:B------:R-:W-:Y:S01]  /*3550*/  FADD.FTZ R91, R96, 1 ;  /* 0x3f800000605b7421 */ /* 0x000fe20000010000 */
[----:B------:R-:W-:Y:S01]  /*3560*/  FADD.FTZ R96, R88, 1 ;  /* 0x3f80000058607421 */ /* 0x000fe20000010000 */
[----:B------:R-:W-:-:S02]  /*3570*/  SHF.L.U32 R88, R27, 0x10, RZ ;  /* 0x000000101b587819 */ /* 0x000fc400000006ff */
[----:B------:R-:W-:Y:S02]  /*3580*/  PRMT R27, R27, 0x7632, R27 ;  /* 0x000076321b1b7816 */ /* 0x000fe4000000001b */
[----:B------:R-:W-:Y:S01]  /*3590*/  MUFU.RCP R94, R94 ;  /* 0x0000005e005e7308 */ /* 0x000fe20000001000 */
[----:B--2---:R-:W-:Y:S01]  /*35a0*/  FADD.FTZ R93, R98, 1 ;  /* 0x3f800000625d7421 */ /* 0x004fe20000010000 */
[----:B-1----:R-:W-:-:S06]  /*35b0*/  FADD.FTZ R120, R120, 1 ;  /* 0x3f80000078787421 */ /* 0x002fcc0000010000 */
[----:B------:R-:W-:Y:S08]  /*35c0*/  MUFU.RCP R96, R96 ;  /* 0x0000006000607308 */ /* 0x000ff00000001000 */
[----:B------:R-:W-:Y:S08]  /*35d0*/  MUFU.RCP R106, R106 ;  /* 0x0000006a006a7308 */ /* 0x000ff00000001000 */
[----:B------:R-:W-:Y:S08]  /*35e0*/  MUFU.EX2 R125, R100 ;  /* 0x00000064007d7308 */ /* 0x000ff00000000800 */
[----:B------:R-:W0:Y:S08]  /*35f0*/  MUFU.RCP R117, R117 ;  /* 0x0000007500757308 */ /* 0x000e300000001000 */
[----:B------:R-:W-:Y:S08]  /*3600*/  MUFU.RCP R107, R107 ;  /* 0x0000006b006b7308 */ /* 0x000ff00000001000 */
[----:B------:R-:W-:Y:S01]  /*3610*/  MUFU.RCP R91, R91 ;  /* 0x0000005b005b7308 */ /* 0x000fe20000001000 */
[----:B0-----:R-:W-:-:S04]  /*3620*/  FADD.FTZ R119, -R117, 1 ;  /* 0x3f80000075777421 */ /* 0x001fc80000010100 */
[----:B------:R-:W-:-:S03]  /*3630*/  FFMA.FTZ R119, R78, R119, 1 ;  /* 0x3f8000004e777423 */ /* 0x000fc60000010077 */
[----:B------:R0:W1:Y:S08]  /*3640*/  MUFU.RCP R133, R118 ;  /* 0x0000007600857308 */ /* 0x0000700000001000 */
[----:B------:R-:W-:Y:S01]  /*3650*/  MUFU.RCP R93, R93 ;  /* 0x0000005d005d7308 */ /* 0x000fe20000001000 */
[----:B0-----:R-:W-:-:S07]  /*3660*/  SHF.L.U32 R118, R26, 0x10, RZ ;  /* 0x000000101a767819 */ /* 0x001fce00000006ff */
[----:B------:R0:W-:Y:S08]  /*3670*/  MUFU.RCP R130, R116 ;  /* 0x0000007400827308 */ /* 0x0001f00000001000 */
[----:B------:R2:W-:Y:S01]  /*3680*/  MUFU.RCP R135, R120 ;  /* 0x0000007800877308 */ /* 0x0005e20000001000 */
[----:B0-----:R-:W-:Y:S01]  /*3690*/  FADD.FTZ R116, R125, 1 ;  /* 0x3f8000007d747421 */ /* 0x001fe20000010000 */
[----:B-1----:R-:W-:-:S04]  /*36a0*/  FADD.FTZ R125, -R133, 1 ;  /* 0x3f800000857d7421 */ /* 0x002fc80000010100 */
[----:B------:R-:W-:Y:S02]  /*36b0*/  FFMA.FTZ R127, R74, R125, 1 ;  /* 0x3f8000004a7f7423 */ /* 0x000fe4000001007d */
[----:B------:R0:W-:Y:S01]  /*36c0*/  MUFU.RCP R140, R116 ;  /* 0x00000074008c7308 */ /* 0x0001e20000001000 */
[----:B--2---:R-:W-:Y:S01]  /*36d0*/  SHF.L.U32 R120, R27, 0x10, RZ ;  /* 0x000000101b787819 */ /* 0x004fe200000006ff */
[----:B---3--:R1:W-:Y:S04]  /*36e0*/  STS.128 [R71], R32 ;  /* 0x0000002047007388 */ /* 0x0083e80000000c00 */
[----:B-----5:R2:W-:Y:S01]  /*36f0*/  STS.128 [R71+0x200], R36 ;  /* 0x0002002447007388 */ /* 0x0205e20000000c00 */
[----:B------:R-:W-:-:S03]  /*3700*/  NOP ;  /* 0x0000000000007918 */ /* 0x000fc60000000000 */
[----:B------:R-:W3:Y:S01]  /*3710*/  LDS.128 R28, [R73] ;  /* 0x00000000491c7984 */ /* 0x000ee20000000c00 */
[----:B-1----:R-:W-:Y:S02]  /*3720*/  SHF.L.U32 R32, R20, 0x10, RZ ;  /* 0x0000001014207819 */ /* 0x002fe400000006ff */
[----:B------:R-:W-:Y:S01]  /*3730*/  SHF.L.U32 R34, R21, 0x10, RZ ;  /* 0x0000001015227819 */ /* 0x000fe200000006ff */
[----:B------:R-:W-:Y:S01]  /*3740*/  FADD.FTZ R21, -R97, 1 ;  /* 0x3f80000061157421 */ /* 0x000fe20000010100 */
[----:B------:R-:W-:Y:S02]  /*3750*/  SHF.L.U32 R35, R22, 0x10, RZ ;  /* 0x0000001016237819 */ /* 0x000fe400000006ff */
[----:B--2---:R-:W-:Y:S01]  /*3760*/  SHF.L.U32 R36, R23, 0x10, RZ ;  /* 0x0000001017247819 */ /* 0x004fe200000006ff */
[----:B------:R-:W-:Y:S01]  /*3770*/  FADD.FTZ R23, -R99, 1 ;  /* 0x3f80000063177421 */ /* 0x000fe20000010100 */
[----:B------:R-:W-:Y:S01]  /*3780*/  FFMA.FTZ R21, R84, R21, 1 ;  /* 0x3f80000054157423 */ /* 0x000fe20000010015 */
[----:B------:R-:W-:-:S02]  /*3790*/  SHF.L.U32 R38, R24, 0x10, RZ ;  /* 0x0000001018267819 */ /* 0x000fc400000006ff */
[----:B------:R-:W-:Y:S01]  /*37a0*/  FFMA.FTZ R23, R82, R23, 1 ;  /* 0x3f80000052177423 */ /* 0x000fe20000010017 */
[----:B------:R-:W-:Y:S02]  /*37b0*/  PRMT R24, R24, 0x7632, R24 ;  /* 0x0000763218187816 */ /* 0x000fe40000000018 */
[C---:B------:R-:W-:Y:S02]  /*37c0*/  SHF.L.U32 R39, R25.reuse, 0x10, RZ ;  /* 0x0000001019277819 */ /* 0x040fe400000006ff */
[----:B------:R-:W-:-:S04]  /*37d0*/  PRMT R25, R25, 0x7632, R25 ;  /* 0x0000763219197816 */ /* 0x000fc80000000019 */
[----:B0-----:R-:W-:Y:S02]  /*37e0*/  SHF.L.U32 R116, R25, 0x10, RZ ;  /* 0x0000001019747819 */ /* 0x001fe400000006ff */
[C---:B---3--:R-:W-:Y:S02]  /*37f0*/  SHF.L.U32 R33, R28.reuse, 0x10, RZ ;  /* 0x000000101c217819 */ /* 0x048fe400000006ff */
        /* <DEDUP_REMOVED lines=14> */
[----:B------:R-:W0:Y:S01]  /*38e0*/  LDS.128 R20, [R73+0x10] ;  /* 0x0000100049147984 */ /* 0x000e220000000c00 */
[----:B------:R-:W-:Y:S01]  /*38f0*/  FADD.FTZ R29, -R101, 1 ;  /* 0x3f800000651d7421 */ /* 0x000fe20000010100 */
[----:B------:R-:W-:Y:S01]  /*3900*/  SHF.L.U32 R92, R92, 0x10, RZ ;  /* 0x000000105c5c7819 */ /* 0x000fe200000006ff */
[----:B------:R-:W-:Y:S01]  /*3910*/  FMUL.FTZ R105, R35, R90 ;  /* 0x0000005a23697220 */ /* 0x000fe20000410000 */
[----:B------:R-:W-:Y:S01]  /*3920*/  FMUL.FTZ R108, R36, R89 ;  /* 0x00000059246c7220 */ /* 0x000fe20000410000 */
[----:B------:R-:W-:Y:S01]  /*3930*/  FFMA.FTZ R102, R81, R30, 1 ;  /* 0x3f80000051667423 */ /* 0x000fe2000001001e */
        /* <DEDUP_REMOVED lines=9> */
[----:B------:R-:W-:Y:S01]  /*39d0*/  FADD.FTZ R110, R114, 1 ;  /* 0x3f800000726e7421 */ /* 0x000fe20000010000 */
[----:B------:R-:W-:Y:S01]  /*39e0*/  SHF.L.U32 R102, R104, 0x10, RZ ;  /* 0x0000001068667819 */ /* 0x000fe200000006ff */
[----:B------:R-:W-:Y:S01]  /*39f0*/  FMUL.FTZ R29, R29, R30 ;  /* 0x0000001e1d1d7220 */ /* 0x000fe20000410000 */
[----:B------:R-:W-:Y:S01]  /*3a00*/  FADD.FTZ R30, -R106, 1 ;  /* 0x3f8000006a1e7421 */ /* 0x000fe20000010100 */
[----:B------:R1:W2:Y:S01]  /*3a10*/  MUFU.RCP R137, R110 ;  /* 0x0000006e00897308 */ /* 0x0002a20000001000 */
[----:B------:R-:W-:Y:S01]  /*3a20*/  SHF.L.U32 R98, R98, 0x10, RZ ;  /* 0x0000001062627819 */ /* 0x000fe200000006ff */
[----:B------:R-:W-:Y:S01]  /*3a30*/  FADD.FTZ R105, -R107, 1 ;  /* 0x3f8000006b697421 */ /* 0x000fe20000010100 */
[----:B------:R-:W-:Y:S01]  /*3a40*/  SHF.L.U32 R100, R100, 0x10, RZ ;  /* 0x0000001064647819 */ /* 0x000fe200000006ff */
[----:B------:R-:W-:Y:S01]  /*3a50*/  FFMA.FTZ R104, R77, R30, 1 ;  /* 0x3f8000004d687423 */ /* 0x000fe2000001001e */
[----:B------:R-:W-:Y:S01]  /*3a60*/  FADD.FTZ R114, R112, 1 ;  /* 0x3f80000070727421 */ /* 0x000fe20000010000 */
[----:B------:R-:W-:Y:S01]  /*3a70*/  FMUL.FTZ R30, R111, R98 ;  /* 0x000000626f1e7220 */ /* 0x000fe20000410000 */
[----:B------:R-:W-:Y:S01]  /*3a80*/  FFMA.FTZ R105, R76, R105, 1 ;  /* 0x3f8000004c697423 */ /* 0x000fe20000010069 */
[----:B------:R-:W-:Y:S01]  /*3a90*/  FMUL.FTZ R109, R113, R100 ;  /* 0x00000064716d7220 */ /* 0x000fe20000410000 */
[----:B-1----:R-:W-:Y:S01]  /*3aa0*/  FMUL.FTZ R110, R115, R102 ;  /* 0x00000066736e7220 */ /* 0x002fe20000410000 */
[----:B------:R-:W-:Y:S01]  /*3ab0*/  FMUL.FTZ R30, R107, R30 ;  /* 0x0000001e6b1e7220 */ /* 0x000fe20000410000 */
[----:B------:R1:W3:Y:S01]  /*3ac0*/  MUFU.RCP R128, R114 ;  /* 0x0000007200807308 */ /* 0x0002e20000001000 */
[----:B------:R-:W-:Y:S01]  /*3ad0*/  FMUL.FTZ R109, R106, R109 ;  /* 0x0000006d6a6d7220 */ /* 0x000fe20000410000 */
[----:B------:R-:W-:Y:S01]  /*3ae0*/  FMUL.FTZ R110, R117, R110 ;  /* 0x0000006e756e7220 */ /* 0x000fe20000410000 */
[----:B------:R-:W-:Y:S01]  /*3af0*/  FMUL.FTZ R30, R30, R105 ;  /* 0x000000691e1e7220 */ /* 0x000fe20000410000 */
[----:B------:R-:W-:Y:S01]  /*3b00*/  FMUL.FTZ R97, R84, R97 ;  /* 0x0000006154617220 */ /* 0x000fe20000410000 */
[----:B------:R-:W-:Y:S01]  /*3b10*/  FMUL.FTZ R109, R109, R104 ;  /* 0x000000686d6d7220 */ /* 0x000fe20000410000 */
[----:B------:R-:W-:Y:S01]  /*3b20*/  FMUL.FTZ R123, R110, R119 ;  /* 0x000000776e7b7220 */ /* 0x000fe20000410000 */
[----:B--2---:R-:W-:Y:S01]  /*3b30*/  FADD.FTZ R129, -R137, 1 ;  /* 0x3f80000089817421 */ /* 0x004fe20000010100 */
[----:B------:R-:W-:Y:S01]  /*3b40*/  FMUL.FTZ R99, R82, R99 ;  /* 0x0000006352637220 */ /* 0x000fe20000410000 */
[----:B-1----:R-:W-:Y:S01]  /*3b50*/  SHF.L.U32 R114, R24, 0x10, RZ ;  /* 0x0000001018727819 */ /* 0x002fe200000006ff */
[----:B------:R-:W-:Y:S01]  /*3b60*/  FMUL.FTZ R81, R81, R94 ;  /* 0x0000005e51517220 */ /* 0x000fe20000410000 */
[----:B0-----:R-:W-:Y:S01]  /*3b70*/  SHF.L.U32 R119, R20, 0x10, RZ ;  /* 0x0000001014777819 */ /* 0x001fe200000006ff */
[----:B------:R-:W-:Y:S01]  /*3b80*/  FFMA.FTZ R131, R72, R129, 1 ;  /* 0x3f80000048837423 */ /* 0x000fe20000010081 */
[----:B------:R-:W-:Y:S01]  /*3b90*/  PRMT R104, R20, 0x7632, R104 ;  /* 0x0000763214687816 */ /* 0x000fe20000000068 */
[----:B------:R-:W-:Y:S01]  /*3ba0*/  FMUL.FTZ R101, R80, R101 ;  /* 0x0000006550657220 */ /* 0x000fe20000410000 */
[C---:B------:R-:W-:Y:S01]  /*3bb0*/  PRMT R105, R21.reuse, 0x7632, R105 ;  /* 0x0000763215697816 */ /* 0x040fe20000000069 */
[----:B------:R-:W-:Y:S01]  /*3bc0*/  FMUL.FTZ R20, R38, R119 ;  /* 0x0000007726147220 */ /* 0x000fe20000410000 */
[----:B------:R-:W-:Y:S01]  /*3bd0*/  SHF.L.U32 R112, R21, 0x10, RZ ;  /* 0x0000001015707819 */ /* 0x000fe200000006ff */
[----:B------:R-:W-:Y:S01]  /*3be0*/  FADD.FTZ R21, -R91, 1 ;  /* 0x3f8000005b157421 */ /* 0x000fe20000010100 */
[----:B------:R-:W-:Y:S01]  /*3bf0*/  SHF.L.U32 R121, R23, 0x10, RZ ;  /* 0x0000001017797819 */ /* 0x000fe200000006ff */
[----:B------:R-:W-:Y:S01]  /*3c00*/  FMUL.FTZ R20, R91, R20 ;  /* 0x000000145b147220 */ /* 0x000fe20000410000 */
[----:B------:R-:W-:Y:S01]  /*3c10*/  SHF.L.U32 R110, R22, 0x10, RZ ;  /* 0x00000010166e7819 */ /* 0x000fe200000006ff */
[----:B------:R-:W-:Y:S01]  /*3c20*/  FFMA.FTZ R21, R0, R21, 1 ;  /* 0x3f80000000157423 */ /* 0x000fe20000010015 */
[----:B------:R-:W-:Y:S01]  /*3c30*/  SHF.L.U32 R125, R104, 0x10, RZ ;  /* 0x00000010687d7819 */ /* 0x000fe200000006ff */
[----:B------:R-:W-:Y:S01]  /*3c40*/  FMUL.FTZ R104, R88, R121 ;  /* 0x0000007958687220 */ /* 0x000fe20000410000 */
[----:B------:R-:W-:Y:S01]  /*3c50*/  PRMT R136, R23, 0x7632, R136 ;  /* 0x0000763217887816 */ /* 0x000fe20000000088 */
[----:B------:R-:W-:Y:S01]  /*3c60*/  FMUL.FTZ R124, R20, R21 ;  /* 0x00000015147c7220 */ /* 0x000fe20000410000 */
[----:B------:R-:W-:Y:S01]  /*3c70*/  FADD.FTZ R21, -R93, 1 ;  /* 0x3f8000005d157421 */ /* 0x000fe20000010100 */
[----:B------:R-:W-:Y:S01]  /*3c80*/  FMUL.FTZ R24, R87, R110 ;  /* 0x0000006e57187220 */ /* 0x000fe20000410000 */
[----:B------:R-:W-:Y:S01]  /*3c90*/  FMUL.FTZ R104, R137, R104 ;  /* 0x0000006889687220 */ /* 0x000fe20000410000 */
[----:B------:R-:W-:Y:S01]  /*3ca0*/  PRMT R132, R22, 0x7632, R132 ;  /* 0x0000763216847816 */ /* 0x000fe20000000084 */
[----:B------:R-:W-:Y:S01]  /*3cb0*/  FFMA.FTZ R23, R70, R21, 1 ;  /* 0x3f80000046177423 */ /* 0x000fe20000010015 */
[----:B---3--:R-:W-:Y:S01]  /*3cc0*/  FADD.FTZ R20, -R128, 1 ;  /* 0x3f80000080147421 */ /* 0x008fe20000010100 */
[----:B------:R-:W-:Y:S01]  /*3cd0*/  FMUL.FTZ R21, R114, R125 ;  /* 0x0000007d72157220 */ /* 0x000fe20000410000 */
        /* <DEDUP_REMOVED lines=12> */
[----:B------:R-:W-:Y:S01]  /*3da0*/  FADD.FTZ R20, -R130, 1 ;  /* 0x3f80000082147421 */ /* 0x000fe20000010100 */
[----:B------:R-:W-:Y:S01]  /*3db0*/  FMUL.FTZ R21, R116, R131 ;  /* 0x0000008374157220 */ /* 0x000fe20000410000 */
[----:B------:R-:W-:Y:S01]  /*3dc0*/  FADD.FTZ R23, -R135, 1 ;  /* 0x3f80000087177421 */ /* 0x000fe20000010100 */
[----:B------:R-:W-:Y:S01]  /*3dd0*/  FMUL.FTZ R22, R118, R132 ;  /* 0x0000008476167220 */ /* 0x000fe20000410000 */
[----:B------:R-:W-:Y:S01]  /*3de0*/  FADD.FTZ R24, -R140, 1 ;  /* 0x3f8000008c187421 */ /* 0x000fe20000010100 */
[----:B------:R-:W-:Y:S01]  /*3df0*/  FMUL.FTZ R25, R120, R136 ;  /* 0x0000008878197220 */ /* 0x000fe20000410000 */
[----:B------:R-:W-:Y:S01]  /*3e00*/  FFMA.FTZ R20, R79, R20, 1 ;  /* 0x3f8000004f147423 */ /* 0x000fe20000010014 */
[----:B------:R-:W-:Y:S01]  /*3e10*/  FMUL.FTZ R21, R130, R21 ;  /* 0x0000001582157220 */ /* 0x000fe20000410000 */
[----:B------:R-:W0:Y:S01]  /*3e20*/  LDC.64 R104, c[0x0][0x398] ;  /* 0x0000e600ff687b82 */ /* 0x000e220000000a00 */
        /* <DEDUP_REMOVED lines=22> */
[----:B------:R-:W-:Y:S01]  /*3f90*/  FMUL.FTZ R91, R0, R91 ;  /* 0x0000005b005b7220 */ /* 0x000fe20000410000 */
[----:B0-----:R-:W-:-:S02]  /*3fa0*/  IMAD R122, R104, UR17, RZ ;  /* 0x00000011687a7c24 */ /* 0x001fc4000f8e02ff */
        /* <DEDUP_REMOVED lines=9> */
[----:B------:R-:W-:Y:S01]  /*4040*/  STS.128 [R73], R20 ;  /* 0x0000001449007388 */ /* 0x000fe20000000c00 */
[----:B------:R-:W-:Y:S01]  /*4050*/  IADD3 R105, R105, R123, RZ ;  /* 0x0000007b69697210 */ /* 0x000fe20007ffe0ff */
[----:B------:R-:W-:Y:S01]  /*4060*/  FMUL.FTZ R32, R34, R99 ;  /* 0x0000006322207220 */ /* 0x000fe20000410000 */
[----:B------:R-:W-:Y:S01]  /*4070*/  FMUL.FTZ R74, R88, R137 ;  /* 0x00000089584a7220 */ /* 0x000fe20000410000 */
[----:B------:R0:W-:Y:S01]  /*4080*/  STS.128 [R73+0x10], R24 ;  /* 0x0000101849007388 */ /* 0x0001e20000000c00 */
[----:B------:R-:W-:-:S03]  /*4090*/  NOP ;  /* 0x0000000000007918 */ /* 0x000fc60000000000 */
[----:B------:R-:W2:Y:S01]  /*40a0*/  LDS.128 R20, [R71+0x200] ;  /* 0x0002000047147984 */ /* 0x000ea20000000c00 */
[----:B------:R-:W-:Y:S01]  /*40b0*/  FMUL.FTZ R34, R35, R81 ;  /* 0x0000005123227220 */ /* 0x000fe20000410000 */
[----:B------:R-:W-:Y:S01]  /*40c0*/  FMUL.FTZ R36, R36, R101 ;  /* 0x0000006524247220 */ /* 0x000fe20000410000 */
[----:B------:R-:W-:Y:S01]  /*40d0*/  FMUL.FTZ R38, R38, R91 ;  /* 0x0000005b26267220 */ /* 0x000fe20000410000 */
[----:B------:R-:W3:Y:S01]  /*40e0*/  LDS.128 R28, [R71] ;  /* 0x00000000471c7984 */ /* 0x000ee20000000c00 */
[----:B------:R-:W-:Y:S01]  /*40f0*/  FMUL.FTZ R70, R39, R93 ;  /* 0x0000005d27467220 */ /* 0x000fe20000410000 */
[----:B------:R-:W-:Y:S01]  /*4100*/  FMUL.FTZ R72, R87, R133 ;  /* 0x0000008557487220 */ /* 0x000fe20000410000 */
[----:B------:R-:W-:Y:S01]  /*4110*/  FMUL.FTZ R76, R103, R75 ;  /* 0x0000004b674c7220 */ /* 0x000fe20000410000 */
[----:B------:R-:W-:Y:S01]  /*4120*/  FMUL.FTZ R78, R113, R77 ;  /* 0x0000004d714e7220 */ /* 0x000fe20000410000 */
[----:B0-----:R-:W-:Y:S02]  /*4130*/  IMAD R27, R41, UR4, RZ ;  /* 0x00000004291b7c24 */ /* 0x001fe4000f8e02ff */
[----:B------:R-:W-:Y:S01]  /*4140*/  FMUL.FTZ R80, R115, R117 ;  /* 0x0000007573507220 */ /* 0x000fe20000410000 */
[----:B------:R-:W-:-:S04]  /*4150*/  IMAD.WIDE.U32 R24, R40, UR4, R104 ;  /* 0x0000000428187c25 */ /* 0x000fc8000f8e0068 */
[----:B------:R-:W-:Y:S01]  /*4160*/  FMUL.FTZ R82, R114, R83 ;  /* 0x0000005372527220 */ /* 0x000fe20000410000 */
[----:B------:R-:W-:Y:S01]  /*4170*/  FMUL.FTZ R84, R116, R79 ;  /* 0x0000004f74547220 */ /* 0x000fe20000410000 */
[----:B------:R-:W-:Y:S01]  /*4180*/  FMUL.FTZ R86, R118, R135 ;  /* 0x0000008776567220 */ /* 0x000fe20000410000 */
[----:B------:R-:W-:Y:S01]  /*4190*/  IMAD R27, R40, UR5, R27 ;  /* 0x00000005281b7c24 */ /* 0x000fe2000f8e021b */
[----:B-1----:R-:W-:Y:S01]  /*41a0*/  LEA R108, P0, R24, R108, 0x1 ;  /* 0x0000006c186c7211 */ /* 0x002fe200078008ff */
[----:B------:R-:W-:Y:S01]  /*41b0*/  ULDC.64 UR4, c[0x0][0x320] ;  /* 0x0000c80000047ab9 */ /* 0x000fe20000000a00 */
[----:B------:R-:W-:Y:S02]  /*41c0*/  FMUL.FTZ R88, R120, R85 ;  /* 0x0000005578587220 */ /* 0x000fe40000410000 */
[----:B------:R-:W-:-:S04]  /*41d0*/  IADD3 R25, R25, R27, RZ ;  /* 0x0000001b19197210 */ /* 0x000fc80007ffe0ff */
[----:B------:R-:W-:Y:S02]  /*41e0*/  LEA.HI.X R109, R24, R109, R25, 0x1, P0 ;  /* 0x0000006d186d7211 */ /* 0x000fe400000f0c19 */
[----:B------:R-:W-:Y:S01]  /*41f0*/  ISETP.NE.U32.AND P0, PT, RZ, UR4, PT ;  /* 0x00000004ff007c0c */ /* 0x000fe2000bf05070 */
[----:B------:R-:W-:-:S03]  /*4200*/  IMAD.WIDE R24, R95, 0x10, R108 ;  /* 0x000000105f187825 */ /* 0x000fc600078e026c */
[----:B------:R-:W-:Y:S02]  /*4210*/  ISETP.NE.AND.EX P0, PT, RZ, UR5, PT, P0 ;  /* 0x00000005ff007c0c */ /* 0x000fe4000bf05300 */
[----:B--2---:R-:W-:Y:S04]  /*4220*/  STG.E.128 desc[UR14][R24.64+0x200], R20 ;  /* 0x0002001418007986 */ /* 0x004fe8000c101d0e */
[----:B---3--:R0:W-:Y:S02]  /*4230*/  STG.E.128 desc[UR14][R24.64], R28 ;  /* 0x0000001c18007986 */ /* 0x0081e4000c101d0e */
[----:B0-----:R-:W-:-:S05]  /*4240*/  FMUL.FTZ R30, R111, R107 ;  /* 0x0000006b6f1e7220 */ /* 0x001fca0000410000 */
[----:B------:R-:W-:Y:S05]  /*4250*/  @!P0 BRA `(.L_x_7925) ;  /* 0x0000000000b48947 */ /* 0x000fea0003800000 */
[----:B------:R-:W-:Y:S01]  /*4260*/  BAR.SYNC.DEFER_BLOCKING 0x0 ;  /* 0x0000000000007b1d */ /* 0x000fe20000010000 */
[----:B------:R-:W-:Y:S01]  /*4270*/  FMUL.FTZ R26, R81, R90 ;  /* 0x0000005a511a7220 */ /* 0x000fe20000410000 */
        /* <DEDUP_REMOVED lines=34> */
[----:B------:R-:W-:-:S04]  /*44a0*/  IMAD R29, R41, UR6, RZ ;  /* 0x00000006291d7c24 */ /* 0x000fc8000f8e02ff */
[C---:B------:R-:W-:Y:S02]  /*44b0*/  IMAD R29, R40.reuse, UR7, R29 ;  /* 0x00000007281d7c24 */ /* 0x040fe4000f8e021d */
[----:B------:R-:W-:-:S05]  /*44c0*/  IMAD.WIDE.U32 R2, R40, UR6, R2 ;  /* 0x0000000628027c25 */ /* 0x000fca000f8e0002 */
[----:B------:R-:W-:Y:S02]  /*44d0*/  IADD3 R3, R3, R29, RZ ;  /* 0x0000001d03037210 */ /* 0x000fe40007ffe0ff */
[----:B-1----:R-:W-:-:S04]  /*44e0*/  LEA R24, P0, R2, UR4, 0x1 ;  /* 0x0000000402187c11 */ /* 0x002fc8000f8008ff */
[----:B------:R-:W-:-:S03]  /*44f0*/  LEA.HI.X R25, R2, UR5, R3, 0x1, P0 ;  /* 0x0000000502197c11 */ /* 0x000fc600080f0c03 */
[----:B------:R-:W-:-:S05]  /*4500*/  IMAD.WIDE R2, R95, 0x10, R24 ;  /* 0x000000105f027825 */ /* 0x000fca00078e0218 */
[----:B0-----:R0:W-:Y:S04]  /*4510*/  STG.E.128 desc[UR14][R2.64], R20 ;  /* 0x0000001402007986 */ /* 0x0011e8000c101d0e */
[----:B--2---:R0:W-:Y:S02]  /*4520*/  STG.E.128 desc[UR14][R2.64+0x200], R100 ;  /* 0x0002006402007986 */ /* 0x0041e4000c101d0e */
.L_x_7925:
[C---:B------:R-:W-:Y:S01]  /*4530*/  SHF.L.U32 R146, R8.reuse, 0x10, RZ ;  /* 0x0000001008927819 */ /* 0x040fe200000006ff */
[----:B------:R-:W1:Y:S01]  /*4540*/  LDC R125, c[0x0][0x21c] ;  /* 0x00008700ff7d7b82 */ /* 0x000e620000000800 */
[----:B------:R-:W-:Y:S01]  /*4550*/  PRMT R153, R8, 0x7632, R153 ;  /* 0x0000763208997816 */ /* 0x000fe20000000099 */
[----:B------:R-:W-:Y:S01]  /*4560*/  HFMA2.MMA R118, -RZ, RZ, 0, 0 ;  /* 0x00000000ff767435 */ /* 0x000fe200000001ff */
[----:B------:R-:W-:Y:S01]  /*4570*/  SHF.L.U32 R140, R9, 0x10, RZ ;  /* 0x00000010098c7819 */ /* 0x000fe200000006ff */
[----:B------:R-:W-:Y:S01]  /*4580*/  FFMA.FTZ R45, R0, R146, R45 ;  /* 0x00000092002d7223 */ /* 0x000fe2000001002d */
[----:B------:R-:W-:Y:S01]  /*4590*/  SHF.L.U32 R129, R153, 0x10, RZ ;  /* 0x0000001099817819 */ /* 0x000fe200000006ff */
[----:B------:R-:W-:Y:S01]  /*45a0*/  HFMA2.MMA R35, -RZ, RZ, 0, 0 ;  /* 0x00000000ff237435 */ /* 0x000fe200000001ff */
        /* <DEDUP_REMOVED lines=30> */
[----:B------:R-:W-:Y:S01]  /*4790*/  PRMT R165, R6, 0x7632, R165 ;  /* 0x0000763206a57816 */ /* 0x000fe200000000a5 */
[----:B------:R-:W-:Y:S01]  /*47a0*/  FFMA.FTZ R45, R38, R105, R45 ;  /* 0x00000069262d7223 */ /* 0x000fe2000001002d */
[----:B-1----:R-:W-:Y:S01]  /*47b0*/  ISETP.GE.AND P0, PT, R125, 0x1, PT ;  /* 0x000000017d00780c */ /* 0x002fe20003f06270 */
[----:B------:R-:W-:Y:S01]  /*47c0*/  FMUL.FTZ R91, R34, R43 ;  /* 0x0000002b225b7220 */ /* 0x000fe20000410000 */
[----:B0-----:R-:W-:Y:S01]  /*47d0*/  SHF.L.U32 R103, R165, 0x10, RZ ;  /* 0x00000010a5677819 */ /* 0x001fe200000006ff */
[----:B------:R-:W-:Y:S01]  /*47e0*/  FFMA.FTZ R45, R82, R113, R45 ;  /* 0x00000071522d7223 */ /* 0x000fe2000001002d */
[C---:B------:R-:W-:Y:S01]  /*47f0*/  SHF.L.U32 R128, R7.reuse, 0x10, RZ ;  /* 0x0000001007807819 */ /* 0x040fe200000006ff */
[-C--:B------:R-:W-:Y:S01]  /*4800*/  FMUL.FTZ R93, R36, R43.reuse ;  /* 0x0000002b245d7220 */ /* 0x080fe20000410000 */
[----:B------:R-:W-:Y:S01]  /*4810*/  PRMT R167, R7, 0x7632, R167 ;  /* 0x0000763207a77816 */ /* 0x000fe200000000a7 */
[----:B------:R-:W-:Y:S01]  /*4820*/  FFMA.FTZ R45, R70, R134, R45 ;  /* 0x00000086462d7223 */ /* 0x000fe2000001002d */
[----:B------:R-:W-:Y:S01]  /*4830*/  MOV R33, RZ ;  /* 0x000000ff00217202 */ /* 0x000fe20000000f00 */
[-C--:B------:R-:W-:Y:S01]  /*4840*/  FMUL.FTZ R104, R38, R43.reuse ;  /* 0x0000002b26687220 */ /* 0x080fe20000410000 */
[----:B------:R-:W-:Y:S01]  /*4850*/  SHF.L.U32 R130, R167, 0x10, RZ ;  /* 0x00000010a7827819 */ /* 0x000fe200000006ff */
[----:B------:R-:W-:Y:S01]  /*4860*/  FFMA.FTZ R45, R84, R136, R45 ;  /* 0x00000088542d7223 */ /* 0x000fe2000001002d */
[----:B------:R-:W-:Y:S01]  /*4870*/  MOV R90, RZ ;  /* 0x000000ff005a7202 */ /* 0x000fe20000000f00 */
[-C--:B------:R-:W-:Y:S01]  /*4880*/  FMUL.FTZ R102, R70, R43.reuse ;  /* 0x0000002b46667220 */ /* 0x080fe20000410000 */
[----:B------:R-:W-:Y:S01]  /*4890*/  MOV R98, RZ ;  /* 0x000000ff00627202 */ /* 0x000fe20000000f00 */
[C---:B------:R-:W-:Y:S01]  /*48a0*/  FFMA.FTZ R45, R72.reuse, R132, R45 ;  /* 0x00000084482d7223 */ /* 0x040fe2000001002d */
[----:B------:R-:W-:Y:S01]  /*48b0*/  MOV R96, RZ ;  /* 0x000000ff00607202 */ /* 0x000fe20000000f00 */
[----:B------:R-:W-:Y:S01]  /*48c0*/  FMUL.FTZ R106, R72, R43 ;  /* 0x0000002b486a7220 */ /* 0x000fe20000410000 */
[----:B------:R-:W-:Y:S01]  /*48d0*/  MOV R94, RZ ;  /* 0x000000ff005e7202 */ /* 0x000fe20000000f00 */
[----:B------:R-:W-:Y:S01]  /*48e0*/  FFMA.FTZ R45, R86, R103, R45 ;  /* 0x00000067562d7223 */ /* 0x000fe2000001002d */
[----:B------:R-:W-:Y:S01]  /*48f0*/  MOV R39, RZ ;  /* 0x000000ff00277202 */ /* 0x000fe20000000f00 */
[CC--:B------:R-:W-:Y:S01]  /*4900*/  FMUL.FTZ R108, R74.reuse, R43.reuse ;  /* 0x0000002b4a6c7220 */ /* 0x0c0fe20000410000 */
        /* <DEDUP_REMOVED lines=15> */
[----:B------:R-:W-:Y:S01]  /*4a00*/  ULDC.64 UR4, c[0x0][0x230] ;  /* 0x00008c0000047ab9 */ /* 0x000fe20000000a00 */
[----:B------:R-:W-:Y:S01]  /*4a10*/  ULDC.64 UR6, c[0x0][0x248] ;  /* 0x0000920000067ab9 */ /* 0x000fe20000000a00 */
[----:B------:R-:W-:Y:S01]  /*4a20*/  IMAD R23, R41, UR4, RZ ;  /* 0x0000000429177c24 */ /* 0x000fe2000f8e02ff */
[----:B------:R-:W-:Y:S01]  /*4a30*/  LEA.HI R21, R20, R20, RZ, 0x1 ;  /* 0x0000001414157211 */ /* 0x000fe200078f08ff */
[----:B------:R-:W0:Y:S01]  /*4a40*/  LDC.64 R120, c[0x0][0x2d0] ;  /* 0x0000b400ff787b82 */ /* 0x000e220000000a00 */
[----:B------:R-:W-:Y:S01]  /*4a50*/  IADD3 R22, R48, -0x2, RZ ;  /* 0xfffffffe30167810 */ /* 0x000fe20007ffe0ff */
[----:B------:R-:W-:Y:S01]  /*4a60*/  IMAD.WIDE.U32 R122, R40, UR4, RZ ;  /* 0x00000004287a7c25 */ /* 0x000fe2000f8e00ff */
[----:B------:R-:W-:-:S03]  /*4a70*/  LOP3.LUT R21, R21, 0xfffffe, RZ, 0xc0, !PT ;  /* 0x00fffffe15157812 */ /* 0x000fc600078ec0ff */
[----:B------:R-:W-:Y:S01]  /*4a80*/  IMAD R107, R40, UR5, R23 ;  /* 0x00000005286b7c24 */ /* 0x000fe2000f8e0217 */
[----:B------:R-:W-:Y:S01]  /*4a90*/  IADD3 R148, R20, -R21, RZ ;  /* 0x8000001514947210 */ /* 0x000fe20007ffe0ff */
[C---:B------:R-:W-:Y:S01]  /*4aa0*/  IMAD R21, R41.reuse, UR6, RZ ;  /* 0x0000000629157c24 */ /* 0x040fe2000f8e02ff */
[----:B------:R-:W1:Y:S01]  /*4ab0*/  LDC.64 R28, c[0x0][0x2d8] ;  /* 0x0000b600ff1c7b82 */ /* 0x000e620000000a00 */
[----:B------:R-:W-:Y:S01]  /*4ac0*/  ULDC.64 UR4, c[0x0][0x268] ;  /* 0x00009a0000047ab9 */ /* 0x000fe20000000a00 */
[----:B------:R-:W-:Y:S01]  /*4ad0*/  IMAD R125, R22, R125, RZ ;  /* 0x0000007d167d7224 */ /* 0x000fe200078e02ff */
[----:B------:R-:W-:Y:S01]  /*4ae0*/  SHF.L.U32 R148, R148, 0x8, RZ ;  /* 0x0000000894947819 */ /* 0x000fe200000006ff */
[----:B------:R-:W-:Y:S02]  /*4af0*/  IMAD R95, R41, UR4, RZ ;  /* 0x00000004295f7c24 */ /* 0x000fe4000f8e02ff */
[C---:B------:R-:W-:Y:S02]  /*4b00*/  IMAD R109, R40.reuse, UR7, R21 ;  /* 0x00000007286d7c24 */ /* 0x040fe4000f8e0215 */
[----:B------:R-:W2:Y:S01]  /*4b10*/  LDC.64 R2, c[0x0][0x2e0] ;  /* 0x0000b800ff027b82 */ /* 0x000ea20000000a00 */
[C---:B------:R-:W-:Y:S01]  /*4b20*/  IMAD R111, R40.reuse, UR5, R95 ;  /* 0x00000005286f7c24 */ /* 0x040fe2000f8e025f */
[----:B------:R-:W-:Y:S01]  /*4b30*/  ULDC UR5, c[0x0][0x224] ;  /* 0x0000890000057ab9 */ /* 0x000fe20000000800 */
[----:B------:R-:W-:-:S04]  /*4b40*/  IMAD.WIDE.U32 R118, R40, UR6, RZ ;  /* 0x0000000628767c25 */ /* 0x000fc8000f8e00ff */
[----:B------:R-:W-:Y:S01]  /*4b50*/  IMAD.WIDE.U32 R26, R40, UR4, RZ ;  /* 0x00000004281a7c25 */ /* 0x000fe2000f8e00ff */
[----:B------:R-:W3:Y:S01]  /*4b60*/  LDC.64 R20, c[0x0][0x270] ;  /* 0x00009c00ff147b82 */ /* 0x000ee20000000a00 */
[----:B0-----:R-:W-:Y:S01]  /*4b70*/  LEA R97, P0, R122, R120, 0x2 ;  /* 0x000000787a617211 */ /* 0x001fe200078010ff */
[----:B------:R-:W-:Y:S01]  /*4b80*/  UMOV UR4, URZ ;  /* 0x0000003f00047c82 */ /* 0x000fe20008000000 */
[----:B------:R-:W-:Y:S01]  /*4b90*/  IADD3 R120, R119, R109, RZ ;  /* 0x0000006d77787210 */ /* 0x000fe20007ffe0ff */
[----:B------:R-:W-:Y:S01]  /*4ba0*/  IMAD.WIDE R124, R125, 0x8, R18 ;  /* 0x000000087d7c7825 */ /* 0x000fe200078e0212 */
[----:B------:R-:W-:Y:S02]  /*4bb0*/  IADD3 R138, R27, R111, RZ ;  /* 0x0000006f1b8a7210 */ /* 0x000fe40007ffe0ff */
[----:B------:R-:W-:Y:S01]  /*4bc0*/  MOV R109, R54 ;  /* 0x00000036006d7202 */ /* 0x000fe20000000f00 */
[----:B------:R-:W0:Y:S01]  /*4bd0*/  LDC.64 R22, c[0x0][0x250] ;  /* 0x00009400ff167b82 */ /* 0x000e220000000a00 */
[----:B-1----:R-:W-:-:S02]  /*4be0*/  LEA R99, P1, R118, R28, 0x2 ;  /* 0x0000001c76637211 */ /* 0x002fc400078210ff */
[----:B------:R-:W-:Y:S02]  /*4bf0*/  IADD3 R111, R46, 0x200, RZ ;  /* 0x000002002e6f7810 */ /* 0x000fe40007ffe0ff */
[----:B------:R-:W-:Y:S02]  /*4c00*/  LEA.HI.X R120, R118, R29, R120, 0x2, P1 ;  /* 0x0000001d76787211 */ /* 0x000fe400008f1478 */
[----:B------:R-:W-:Y:S01]  /*4c10*/  ISETP.NE.AND P1, PT, R46, RZ, PT ;  /* 0x000000ff2e00720c */ /* 0x000fe20003f25270 */
[----:B------:R-:W1:Y:S01]  /*4c20*/  LDC.64 R24, c[0x0][0x238] ;  /* 0x00008e00ff187b82 */ /* 0x000e620000000a00 */
[C---:B--2---:R-:W-:Y:S02]  /*4c30*/  LEA R101, P2, R26.reuse, R2, 0x2 ;  /* 0x000000021a657211 */ /* 0x044fe400078410ff */
[----:B------:R-:W-:Y:S02]  /*4c40*/  IADD3 R2, R123, R107, RZ ;  /* 0x0000006b7b027210 */ /* 0x000fe40007ffe0ff */
[----:B------:R-:W-:-:S02]  /*4c50*/  LEA.HI.X R138, R26, R3, R138, 0x2, P2 ;  /* 0x000000031a8a7211 */ /* 0x000fc400010f148a */
[----:B------:R-:W-:Y:S01]  /*4c60*/  LEA.HI.X R122, R122, R121, R2, 0x2, P0 ;  /* 0x000000797a7a7211 */ /* 0x000fe200000f1402 */
[----:B------:R-:W2:Y:S01]  /*4c70*/  LDC R95, c[0x0][0x224] ;  /* 0x00008900ff5f7b82 */ /* 0x000ea20000000800 */
[----:B------:R-:W-:Y:S02]  /*4c80*/  ISETP.NE.AND P2, PT, R46, 0x1f, PT ;  /* 0x0000001f2e00780c */ /* 0x000fe40003f45270 */
[----:B------:R-:W-:Y:S02]  /*4c90*/  MOV R107, R54 ;  /* 0x00000036006b7202 */ /* 0x000fe40000000f00 */
[----:B------:R-:W-:Y:S02]  /*4ca0*/  MOV R118, RZ ;  /* 0x000000ff00767202 */ /* 0x000fe40000000f00 */
[----:B---3--:R-:W-:Y:S01]  /*4cb0*/  SHF.L.U64.HI R21, R20, 0x2, R21 ;  /* 0x0000000214157819 */ /* 0x008fe20000010215 */
[----:B------:R-:W3:Y:S01]  /*4cc0*/  LDC R169, c[0x0][0x21c] ;  /* 0x00008700ffa97b82 */ /* 0x000ee20000000800 */
[----:B0-----:R-:W-:-:S02]  /*4cd0*/  SHF.L.U64.HI R23, R22, 0x2, R23 ;  /* 0x0000000216177819 */ /* 0x001fc40000010217 */
[----:B-1----:R-:W-:-:S07]  /*4ce0*/  SHF.L.U64.HI R25, R24, 0x2, R25 ;  /* 0x0000000218197819 */ /* 0x002fce0000010219 */
.L_x_7931:
[----:B------:R-:W-:Y:S02]  /*4cf0*/  MOV R2, R97 ;  /* 0x0000006100027202 */ /* 0x000fe40000000f00 */
[----:B------:R-:W-:-:S05]  /*4d00*/  MOV R3, R122 ;  /* 0x0000007a00037202 */ /* 0x000fca0000000f00 */
[----:B0-----:R0:W4:Y:S01]  /*4d10*/  LDG.E R119, desc[UR14][R2.64] ;  /* 0x0000000e02777981 */ /* 0x001122000c1e1900 */
        /* <DEDUP_REMOVED lines=10> */
[----:B------:R-:W-:Y:S01]  /*4dc0*/  ISETP.LT.OR P3, PT, R48, 0x2, P0 ;  /* 0x000000023000780c */ /* 0x000fe20000761670 */
[----:B------:R-:W-:Y:S01]  /*4dd0*/  HFMA2.MMA R133, -RZ, RZ, 0, 0 ;  /* 0x00000000ff857435 */ /* 0x000fe200000001ff */
[----:B------:R-:W-:-:S11]  /*4de0*/  FMUL.FTZ R156, R113, R66 ;  /* 0x00000042719c7220 */ /* 0x000fd60000410000 */
        /* <DEDUP_REMOVED lines=14> */
[----:B----4-:R-:W-:-:S04]  /*4ed0*/  FMUL.FTZ R28, R119, 1.4426950216293334961 ;  /* 0x3fb8aa3b771c7820 */ /* 0x010fc80000410000 */
[----:B------:R-:W-:-:S06]  /*4ee0*/  FMUL.FTZ R131, R28, R49 ;  /* 0x000000311c837220 */ /* 0x000fcc0000410000 */
[----:B------:R-:W0:Y:S02]  /*4ef0*/  MUFU.EX2 R131, R131 ;  /* 0x0000008300837308 */ /* 0x000e240000000800 */
[----:B0-----:R0:W-:Y:S01]  /*4f00*/  STS [R152+0x668], R131 ;  /* 0x0006688398007388 */ /* 0x0011e20000000800 */
[----:B------:R-:W-:Y:S06]  /*4f10*/  BAR.SYNC.DEFER_BLOCKING 0x0 ;  /* 0x0000000000007b1d */ /* 0x000fec0000010000 */
[----:B0-----:R-:W0:Y:S01]  /*4f20*/  @P2 S2R R152, SR_CgaCtaId ;  /* 0x0000000000982919 */ /* 0x001e220000008800 */
[C---:B------:R-:W-:Y:S01]  /*4f30*/  FMUL.FTZ R26, R28.reuse, R60 ;  /* 0x0000003c1c1a7220 */ /* 0x040fe20000410000 */
[----:B------:R-:W-:Y:S01]  /*4f40*/  FMUL.FTZ R113, R28, R69 ;  /* 0x000000451c717220 */ /* 0x000fe20000410000 */
[----:B--2---:R-:W-:Y:S01]  /*4f50*/  FMUL.FTZ R29, R29, R150 ;  /* 0x000000961d1d7220 */ /* 0x004fe20000410000 */
[-C--:B------:R-:W-:Y:S01]  /*4f60*/  FMUL.FTZ R150, R140, R55.reuse ;  /* 0x000000378c967220 */ /* 0x080fe20000410000 */
[-C--:B------:R-:W-:Y:S01]  /*4f70*/  FMUL.FTZ R140, R115, R62.reuse ;  /* 0x0000003e738c7220 */ /* 0x080fe20000410000 */
[C---:B------:R-:W-:Y:S01]  /*4f80*/  FMUL.FTZ R27, R28.reuse, R55 ;  /* 0x000000371c1b7220 */ /* 0x040fe20000410000 */
[C---:B------:R-:W-:Y:S01]  /*4f90*/  FMUL.FTZ R121, R28.reuse, R62 ;  /* 0x0000003e1c797220 */ /* 0x040fe20000410000 */
[C---:B------:R-:W-:Y:S01]  /*4fa0*/  FMUL.FTZ R123, R28.reuse, R56 ;  /* 0x000000381c7b7220 */ /* 0x040fe20000410000 */
[C---:B------:R-:W-:Y:S01]  /*4fb0*/  FMUL.FTZ R135, R28.reuse, R65 ;  /* 0x000000411c877220 */ /* 0x040fe20000410000 */
[C---:B------:R-:W-:Y:S01]  /*4fc0*/  FMUL.FTZ R141, R28.reuse, R58 ;  /* 0x0000003a1c8d7220 */ /* 0x040fe20000410000 */
[C---:B------:R-:W-:Y:S01]  /*4fd0*/  FMUL.FTZ R139, R28.reuse, R66 ;  /* 0x000000421c8b7220 */ /* 0x040fe20000410000 */
[----:B------:R-:W-:Y:S01]  /*4fe0*/  FMUL.FTZ R158, R28, R68 ;  /* 0x000000441c9e7220 */ /* 0x000fe20000410000 */
[----:B------:R1:W5:Y:S01]  /*4ff0*/  @!P3 LDG.E R133, desc[UR14][R2.64+0x4] ;  /* 0x0000040e0285b981 */ /* 0x000362000c1e1900 */
[----:B0-----:R-:W-:-:S04]  /*5000*/  @P2 LEA R54, R152, R143, 0x18 ;  /* 0x0000008f98362211 */ /* 0x001fc800078ec0ff */
[----:B------:R-:W-:-:S06]  /*5010*/  @P2 LEA R184, R46, R54, 0x2 ;  /* 0x000000362eb82211 */ /* 0x000fcc00078e10ff */
[----:B------:R-:W0:Y:S01]  /*5020*/  @P2 LDS R184, [R184+0xe6c] ;  /* 0x000e6c00b8b82984 */ /* 0x000e220000000800 */
[----:B------:R-:W-:Y:S01]  /*5030*/  FMUL.FTZ R152, R117, R56 ;  /* 0x0000003875987220 */ /* 0x000fe20000410000 */
[C---:B-1----:R-:W-:Y:S01]  /*5040*/  FMUL.FTZ R3, R28.reuse, R57 ;  /* 0x000000391c037220 */ /* 0x042fe20000410000 */
[C---:B------:R-:W-:Y:S01]  /*5050*/  FMUL.FTZ R115, R28.reuse, R61 ;  /* 0x0000003d1c737220 */ /* 0x040fe20000410000 */
[C---:B------:R-:W-:Y:S01]  /*5060*/  FMUL.FTZ R117, R28.reuse, R63 ;  /* 0x0000003f1c757220 */ /* 0x040fe20000410000 */
[----:B------:R-:W1:Y:S08]  /*5070*/  MUFU.EX2 R26, R26 ;  /* 0x0000001a001a7308 */ /* 0x000e700000000800 */
[----:B------:R-:W2:Y:S01]  /*5080*/  MUFU.EX2 R113, R113 ;  /* 0x0000007100717308 */ /* 0x000ea20000000800 */
[----:B------:R-:W-:-:S07]  /*5090*/  FMUL.FTZ R137, R28, R64 ;  /* 0x000000401c897220 */ /* 0x000fce0000410000 */
[----:B------:R-:W4:Y:S01]  /*50a0*/  MUFU.EX2 R27, R27 ;  /* 0x0000001b001b7308 */ /* 0x000f220000000800 */
[----:B------:R-:W-:-:S07]  /*50b0*/  FMUL.FTZ R145, R28, R59 ;  /* 0x0000003b1c917220 */ /* 0x000fce0000410000 */
[----:B------:R-:W0:Y:S01]  /*50c0*/  MUFU.EX2 R121, R121 ;  /* 0x0000007900797308 */ /* 0x000e220000000800 */
        /* <DEDUP_REMOVED lines=9> */
[----:B------:R-:W-:Y:S01]  /*5160*/  FMUL.FTZ R143, R129, R60 ;  /* 0x0000003c818f7220 */ /* 0x000fe20000410000 */
[-C--:B------:R-:W-:Y:S01]  /*5170*/  FMUL.FTZ R182, R74, R29.reuse ;  /* 0x0000001d4ab67220 */ /* 0x080fe20000410000 */
[-C--:B------:R-:W-:Y:S01]  /*5180*/  FMUL.FTZ R149, R88, R29.reuse ;  /* 0x0000001d58957220 */ /* 0x080fe20000410000 */
[-C--:B------:R-:W-:Y:S01]  /*5190*/  FMUL.FTZ R105, R0, R29.reuse ;  /* 0x0000001d00697220 */ /* 0x080fe20000410000 */
[-C--:B------:R-:W-:Y:S01]  /*51a0*/  FMUL.FTZ R160, R76, R29.reuse ;  /* 0x0000001d4ca07220 */ /* 0x080fe20000410000 */
[----:B------:R-:W-:-:S02]  /*51b0*/  FMUL.FTZ R162, R32, R29 ;  /* 0x0000001d20a27220 */ /* 0x000fc40000410000 */
        /* <DEDUP_REMOVED lines=8> */
[----:B------:R3:W0:Y:S01]  /*5240*/  MUFU.EX2 R137, R145 ;  /* 0x0000009100897308 */ /* 0x0006220000000800 */
[-C--:B------:R-:W-:Y:S01]  /*5250*/  FMUL.FTZ R178, R84, R29.reuse ;  /* 0x0000001d54b27220 */ /* 0x080fe20000410000 */
[----:B------:R-:W-:Y:S01]  /*5260*/  FMUL.FTZ R180, R86, R29 ;  /* 0x0000001d56b47220 */ /* 0x000fe20000410000 */
[----:B-1----:R-:W-:Y:S01]  /*5270*/  FMUL.FTZ R186, R131, R26 ;  /* 0x0000001a83ba7220 */ /* 0x002fe20000410000 */
[----:B------:R-:W-:Y:S01]  /*5280*/  FFMA.FTZ R151, R26, R146, R143 ;  /* 0x000000921a977223 */ /* 0x000fe2000001008f */
[----:B--2---:R-:W-:-:S03]  /*5290*/  FFMA.FTZ R171, R113, R149, R182 ;  /* 0x0000009571ab7223 */ /* 0x004fc600000100b6 */
[----:B------:R1:W2:Y:S01]  /*52a0*/  MUFU.EX2 R129, R147 ;  /* 0x0000009300817308 */ /* 0x0002a20000000800 */
[-C--:B---3--:R-:W-:Y:S01]  /*52b0*/  FMUL.FTZ R145, R34, R29.reuse ;  /* 0x0000001d22917220 */ /* 0x088fe20000410000 */
[----:B-1----:R-:W-:Y:S01]  /*52c0*/  FMUL.FTZ R147, R72, R29 ;  /* 0x0000001d48937220 */ /* 0x002fe20000410000 */
[----:B0---4-:R-:W-:Y:S06]  /*52d0*/  @P2 BRA `(.L_x_7928) ;  /* 0x0000000000202947 */ /* 0x011fec0003800000 */
        /* <DEDUP_REMOVED lines=8> */
.L_x_7928:
[----:B------:R-:W-:Y:S05]  /*5360*/  BSYNC B0 ;  /* 0x0000000000007941 */ /* 0x000fea0003800000 */
.L_x_7927:
[----:B01----:R-:W-:Y:S01]  /*5370*/  FMUL.FTZ R28, R113, R184 ;  /* 0x000000b8711c7220 */ /* 0x003fe20000410000 */
        /* <DEDUP_REMOVED lines=14> */
[C---:B--2---:R-:W-:Y:S01]  /*5460*/  FFMA.FTZ R171, R129.reuse, R171, R176 ;  /* 0x000000ab81ab7223 */ /* 0x044fe200000100b0 */
        /* <DEDUP_REMOVED lines=71> */
[----:B------:R-:W-:Y:S01]  /*58e0*/  MOV R28, 0x3f800000 ;  /* 0x3f800000001c7802 */ /* 0x000fe20000000f00 */
[----:B-1----:R-:W-:-:S03]  /*58f0*/  @!P3 FFMA.FTZ R186, R151, R173, R186 ;  /* 0x000000ad97bab223 */ /* 0x002fc600000100ba */
[----:B------:R-:W0:Y:S01]  /*5900*/  SHFL.UP PT, R175, R171, 0x8, RZ ;  /* 0x05000000abaf7989 */ /* 0x000e2200000e00ff */
[----:B--2---:R-:W-:-:S03]  /*5910*/  @!P3 FMUL.FTZ R151, R151, R190 ;  /* 0x000000be9797b220 */ /* 0x004fc60000410000 */
[----:B------:R-:W1:Y:S01]  /*5920*/  SHFL.DOWN PT, R177, R186, 0x8, 0x1f ;  /* 0x09001f00bab17f89 */ /* 0x000e6200000e0000 */
[----:B------:R-:W-:Y:S01]  /*5930*/  ISETP.GE.U32.AND P3, PT, R126, 0x18, PT ;  /* 0x000000187e00780c */ /* 0x000fe20003f66070 */
[----:B---3--:R-:W-:Y:S02]  /*5940*/  @P2 FMUL.FTZ R188, R188, R29 ;  /* 0x0000001dbcbc2220 */ /* 0x008fe40000410000 */
[----:B------:R-:W2:Y:S01]  /*5950*/  SHFL.DOWN PT, R190, R151, 0x8, 0x1f ;  /* 0x09001f0097be7f89 */ /* 0x000ea200000e0000 */
[----:B------:R-:W-:Y:S01]  /*5960*/  HFMA2.MMA R29, -RZ, RZ, 0, 0 ;  /* 0x00000000ff1d7435 */ /* 0x000fe200000001ff */
[C---:B------:R-:W-:Y:S02]  /*5970*/  ISETP.GE.AND P2, PT, R47.reuse, 0x8, PT ;  /* 0x000000082f00780c */ /* 0x040fe40003f46270 */
[----:B------:R-:W3:Y:S07]  /*5980*/  SHFL.UP PT, R173, R188, 0x8, RZ ;  /* 0x05000000bcad7989 */ /* 0x000eee00000e00ff */
[----:B------:R-:W-:Y:S01]  /*5990*/  @!P0 LDS.64 R28, [R107+0xee8] ;  /* 0x000ee8006b1c8984 */ /* 0x000fe20000000a00 */
[----:B------:R-:W-:-:S03]  /*59a0*/  ISETP.GE.AND P0, PT, R47, 0x10, PT ;  /* 0x000000102f00780c */ /* 0x000fc60003f06270 */
        /* <DEDUP_REMOVED lines=12> */
[----:B------:R-:W-:Y:S01]  /*5a70*/  SHFL.UP PT, R171, R171, 0x1, RZ ;  /* 0x04200000abab7989 */ /* 0x000fe200000e00ff */
[----:B--2---:R-:W-:Y:S01]  /*5a80*/  @!P2 FMUL.FTZ R151, R151, R190 ;  /* 0x000000be9797a220 */ /* 0x004fe20000410000 */
[----:B------:R-:W-:Y:S02]  /*5a90*/  ISETP.NE.AND P2, PT, R46, 0x1f, PT ;  /* 0x0000001f2e00780c */ /* 0x000fe40003f45270 */
[----:B------:R-:W-:Y:S01]  /*5aa0*/  SHFL.IDX PT, R190, R29, RZ, 0x1f ;  /* 0x00001fff1dbe7589 */ /* 0x000fe200000e0000 */
[----:B---3--:R-:W-:Y:S01]  /*5ab0*/  @P0 FMUL.FTZ R188, R188, R173 ;  /* 0x000000adbcbc0220 */ /* 0x008fe20000410000 */
[----:B------:R-:W-:Y:S02]  /*5ac0*/  ISETP.NE.AND P0, PT, R47, RZ, PT ;  /* 0x000000ff2f00720c */ /* 0x000fe40003f05270 */
[----:B------:R-:W-:Y:S04]  /*5ad0*/  SHFL.DOWN PT, R192, R186, 0x1, 0x1f ;  /* 0x08201f00bac07f89 */ /* 0x000fe800000e0000 */
[----:B------:R-:W0:Y:S04]  /*5ae0*/  SHFL.DOWN PT, R175, R151, 0x1, 0x1f ;  /* 0x08201f0097af7f89 */ /* 0x000e2800000e0000 */
[----:B-----5:R-:W-:Y:S04]  /*5af0*/  SHFL.IDX PT, R173, R133, RZ, 0x1f ;  /* 0x00001fff85ad7589 */ /* 0x020fe800000e0000 */
[----:B------:R-:W1:Y:S04]  /*5b00*/  SHFL.UP PT, R188, R188, 0x1, RZ ;  /* 0x04200000bcbc7989 */ /* 0x000e6800000e00ff */
[----:B------:R-:W-:Y:S04]  /*5b10*/  SHFL.IDX PT, R186, R186, RZ, 0x1f ;  /* 0x00001fffbaba7589 */ /* 0x000fe800000e0000 */
[----:B------:R-:W2:Y:S01]  /*5b20*/  SHFL.IDX PT, R151, R151, RZ, 0x1f ;  /* 0x00001fff97977589 */ /* 0x000ea200000e0000 */
[----:B------:R-:W3:Y:S01]  /*5b30*/  @!P0 S2R R210, SR_CgaCtaId ;  /* 0x0000000000d28919 */ /* 0x000ee20000008800 */
[----:B0-----:R-:W-:-:S04]  /*5b40*/  @P2 FFMA.FTZ R190, R175, R190, R192 ;  /* 0x000000beafbe2223 */ /* 0x001fc800000100c0 */
[----:B------:R-:W-:Y:S01]  /*5b50*/  FFMA.FTZ R184, R190, R184, R149 ;  /* 0x000000b8beb87223 */ /* 0x000fe20000010095 */
[----:B-1----:R-:W-:-:S03]  /*5b60*/  @P1 FFMA.FTZ R173, R188, R173, R171 ;  /* 0x000000adbcad1223 */ /* 0x002fc600000100ab */
[----:B------:R-:W-:Y:S01]  /*5b70*/  FFMA.FTZ R182, R113, R184, R182 ;  /* 0x000000b871b67223 */ /* 0x000fe200000100b6 */
[----:B------:R-:W-:-:S03]  /*5b80*/  FFMA.FTZ R173, R131, R173, R146 ;  /* 0x000000ad83ad7223 */ /* 0x000fc60000010092 */
[----:B------:R-:W-:Y:S01]  /*5b90*/  FFMA.FTZ R180, R117, R182, R180 ;  /* 0x000000b675b47223 */ /* 0x000fe200000100b4 */
[----:B------:R-:W-:Y:S01]  /*5ba0*/  SHF.L.U32 R146, R8, 0x10, RZ ;  /* 0x0000001008927819 */ /* 0x000fe200000006ff */
[----:B------:R-:W-:Y:S01]  /*5bb0*/  FMUL.FTZ R202, R182, R63 ;  /* 0x0000003fb6ca7220 */ /* 0x000fe20000410000 */
[----:B------:R-:W-:Y:S01]  /*5bc0*/  FFMA.FTZ R190, R26, R173, R143 ;  /* 0x000000ad1abe7223 */ /* 0x000fe2000001008f */
[----:B------:R-:W-:Y:S01]  /*5bd0*/  FMUL.FTZ R200, R180, R68 ;  /* 0x00000044b4c87220 */ /* 0x000fe20000410000 */
[C---:B--2---:R-:W-:Y:S01]  /*5be0*/  FFMA.FTZ R29, R151.reuse, R29, R186 ;  /* 0x0000001d971d7223 */ /* 0x044fe200000100ba */
[----:B------:R-:W-:Y:S01]  /*5bf0*/  FMUL.FTZ R28, R151, R28 ;  /* 0x0000001c971c7220 */ /* 0x000fe20000410000 */
[----:B------:R-:W-:Y:S01]  /*5c00*/  FFMA.FTZ R133, R27, R190, R150 ;  /* 0x000000be1b857223 */ /* 0x000fe20000010096 */
[----:B------:R-:W-:Y:S01]  /*5c10*/  FFMA.FTZ R150, R158, R180, R147 ;  /* 0x000000b49e967223 */ /* 0x000fe20000010093 */
[----:B------:R-:W-:Y:S01]  /*5c20*/  FADD.FTZ R108, R202, R108 ;  /* 0x0000006cca6c7221 */ /* 0x000fe20000010000 */
[----:B------:R-:W-:Y:S01]  /*5c30*/  FADD.FTZ R79, R200, R79 ;  /* 0x0000004fc84f7221 */ /* 0x000fe20000010000 */
[----:B------:R-:W-:Y:S01]  /*5c40*/  FFMA.FTZ R188, R121, R133, R140 ;  /* 0x0000008579bc7223 */ /* 0x000fe2000001008c */
[----:B------:R-:W-:Y:S01]  /*5c50*/  FFMA.FTZ R178, R115, R150, R178 ;  /* 0x0000009673b27223 */ /* 0x000fe200000100b2 */
[----:B------:R-:W-:Y:S01]  /*5c60*/  SHF.L.U32 R140, R9, 0x10, RZ ;  /* 0x00000010098c7819 */ /* 0x000fe200000006ff */
[----:B------:R-:W-:Y:S01]  /*5c70*/  FMUL.FTZ R198, R150, R61 ;  /* 0x0000003d96c67220 */ /* 0x000fe20000410000 */
[----:B------:R-:W-:Y:S01]  /*5c80*/  FFMA.FTZ R192, R123, R188, R152 ;  /* 0x000000bc7bc07223 */ /* 0x000fe20000010098 */
[----:B------:R-:W-:Y:S01]  /*5c90*/  FFMA.FTZ R176, R129, R178, R176 ;  /* 0x000000b281b07223 */ /* 0x000fe200000100b0 */
[----:B------:R0:W-:Y:S01]  /*5ca0*/  @!P4 STS.64 [R107+0xee8], R28 ;  /* 0x000ee81c6b00c388 */ /* 0x0001e20000000a00 */
[----:B------:R-:W-:Y:S01]  /*5cb0*/  FADD.FTZ R106, R198, R106 ;  /* 0x0000006ac66a7221 */ /* 0x000fe20000010000 */
[----:B------:R-:W-:Y:S01]  /*5cc0*/  FFMA.FTZ R194, R2, R192, R127 ;  /* 0x000000c002c27223 */ /* 0x000fe2000001007f */
[----:B------:R-:W-:Y:S01]  /*5cd0*/  FFMA.FTZ R174, R137, R176, R174 ;  /* 0x000000b089ae7223 */ /* 0x000fe200000100ae */
[----:B------:R-:W-:-:S02]  /*5ce0*/  SHF.L.U32 R127, R157, 0x10, RZ ;  /* 0x000000109d7f7819 */ /* 0x000fc400000006ff */
[----:B------:R-:W-:Y:S01]  /*5cf0*/  FFMA.FTZ R147, R3, R194, R142 ;  /* 0x000000c203937223 */ /* 0x000fe2000001008e */
[-C--:B------:R-:W-:Y:S01]  /*5d00*/  FFMA.FTZ R131, R139, R174.reuse, R172 ;  /* 0x000000ae8b837223 */ /* 0x080fe200000100ac */
[----:B------:R-:W-:Y:S01]  /*5d10*/  SHF.L.U32 R142, R11, 0x10, RZ ;  /* 0x000000100b8e7819 */ /* 0x000fe200000006ff */
[----:B------:R-:W-:Y:S01]  /*5d20*/  FMUL.FTZ R186, R119, R174 ;  /* 0x000000ae77ba7220 */ /* 0x000fe20000410000 */
[----:B------:R-:W-:Y:S01]  /*5d30*/  FFMA.FTZ R149, R135, R147, R144 ;  /* 0x0000009387957223 */ /* 0x000fe20000010090 */
[-C--:B------:R-:W-:Y:S01]  /*5d40*/  FFMA.FTZ R170, R141, R131.reuse, R170 ;  /* 0x000000838daa7223 */ /* 0x080fe200000100aa */
[----:B------:R-:W-:Y:S01]  /*5d50*/  SHF.L.U32 R144, R159, 0x10, RZ ;  /* 0x000000109f907819 */ /* 0x000fe200000006ff */
[----:B0-----:R-:W-:Y:S01]  /*5d60*/  FMUL.FTZ R28, R119, R131 ;  /* 0x00000083771c7220 */ /* 0x001fe20000410000 */
[----:B------:R-:W-:Y:S01]  /*5d70*/  FFMA.FTZ R171, R141, R149, R154 ;  /* 0x000000958dab7223 */ /* 0x000fe2000001009a */
[----:B------:R-:W-:-:S03]  /*5d80*/  FFMA.FTZ R168, R135, R170, R168 ;  /* 0x000000aa87a87223 */ /* 0x000fc600000100a8 */
        /* <DEDUP_REMOVED lines=10> */
[----:B------:R-:W-:Y:S01]  /*5e30*/  SHF.L.U32 R129, R153, 0x10, RZ ;  /* 0x0000001099817819 */ /* 0x000fe200000006ff */
[----:B------:R-:W-:Y:S01]  /*5e40*/  FADD.FTZ R93, R172, R93 ;  /* 0x0000005dac5d7221 */ /* 0x000fe20000010000 */
[----:B------:R-:W-:Y:S01]  /*5e50*/  FFMA.FTZ R179, R115, R177, R132 ;  /* 0x000000b173b37223 */ /* 0x000fe20000010084 */
[----:B------:R-:W-:Y:S01]  /*5e60*/  FFMA.FTZ R162, R121, R164, R162 ;  /* 0x000000a479a27223 */ /* 0x000fe200000100a2 */
[----:B------:R-:W-:Y:S01]  /*5e70*/  SHF.L.U32 R115, R155, 0x10, RZ ;  /* 0x000000109b737819 */ /* 0x000fe200000006ff */
[----:B------:R-:W-:Y:S01]  /*5e80*/  FFMA.FTZ R121, R129, -R60, R190 ;  /* 0x8000003c81797223 */ /* 0x000fe200000100be */
[----:B------:R-:W-:Y:S01]  /*5e90*/  FFMA.FTZ R204, R158, R179, R103 ;  /* 0x000000b39ecc7223 */ /* 0x000fe20000010067 */
[----:B------:R-:W-:Y:S01]  /*5ea0*/  FFMA.FTZ R160, R27, R162, R160 ;  /* 0x000000a21ba07223 */ /* 0x000fe200000100a0 */
[----:B------:R-:W-:Y:S01]  /*5eb0*/  FFMA.FTZ R27, R0, R173, RZ ;  /* 0x000000ad001b7223 */ /* 0x000fe200000100ff */
[----:B------:R-:W-:Y:S01]  /*5ec0*/  FMUL.FTZ R135, R164, R62 ;  /* 0x0000003ea4877220 */ /* 0x000fe20000410000 */
[----:B------:R-:W-:Y:S01]  /*5ed0*/  FFMA.FTZ R185, R117, R204, R128 ;  /* 0x000000cc75b97223 */ /* 0x000fe20000010080 */
[----:B------:R-:W-:Y:S01]  /*5ee0*/  FFMA.FTZ R154, R26, R160, R105 ;  /* 0x000000a01a9a7223 */ /* 0x000fe20000010069 */
[----:B------:R-:W-:Y:S01]  /*5ef0*/  FFMA.FTZ R27, R76, R190, R27 ;  /* 0x000000be4c1b7223 */ /* 0x000fe2000001001b */
[----:B------:R-:W-:Y:S01]  /*5f00*/  FMUL.FTZ R123, R160, R60 ;  /* 0x0000003ca07b7220 */ /* 0x000fe20000410000 */
[----:B------:R-:W-:Y:S01]  /*5f10*/  SHF.L.U32 R117, R10, 0x10, RZ ;  /* 0x000000100a757819 */ /* 0x000fe200000006ff */
[----:B------:R-:W-:Y:S01]  /*5f20*/  FMUL.FTZ R2, R154, R49 ;  /* 0x000000319a027220 */ /* 0x000fe20000410000 */
[----:B------:R-:W-:Y:S01]  /*5f30*/  FFMA.FTZ R27, R32, R133, R27 ;  /* 0x00000085201b7223 */ /* 0x000fe2000001001b */
[----:B------:R-:W-:Y:S01]  /*5f40*/  FMUL.FTZ R133, R162, R55 ;  /* 0x00000037a2857220 */ /* 0x000fe20000410000 */
[----:B------:R-:W-:Y:S01]  /*5f50*/  FMUL.FTZ R158, R152, R56 ;  /* 0x00000038989e7220 */ /* 0x000fe20000410000 */
[----:B------:R-:W-:Y:S01]  /*5f60*/  FFMA.FTZ R26, R2, R3, RZ ;  /* 0x00000003021a7223 */ /* 0x000fe200000100ff */
[----:B------:R-:W-:Y:S01]  /*5f70*/  FFMA.FTZ R27, R30, R188, R27 ;  /* 0x000000bc1e1b7223 */ /* 0x000fe2000001001b */
[----:B------:R-:W-:Y:S01]  /*5f80*/  FFMA.FTZ R137, R117, -R56, R192 ;  /* 0x8000003875897223 */ /* 0x000fe200000100c0 */
[----:B------:R-:W-:Y:S01]  /*5f90*/  SHF.L.U32 R105, R4, 0x10, RZ ;  /* 0x0000001004697819 */ /* 0x000fe200000006ff */
[----:B------:R-:W-:Y:S01]  /*5fa0*/  FFMA.FTZ R128, R123, R121, R26 ;  /* 0x000000797b807223 */ /* 0x000fe2000001001a */
[----:B------:R-:W-:Y:S01]  /*5fb0*/  FFMA.FTZ R26, R115, -R62, R188 ;  /* 0x8000003e731a7223 */ /* 0x000fe200000100bc */
[----:B------:R-:W-:Y:S01]  /*5fc0*/  FFMA.FTZ R139, R34, R192, R27 ;  /* 0x000000c0228b7223 */ /* 0x000fe2000001001b */
[----:B------:R-:W-:Y:S01]  /*5fd0*/  FMUL.FTZ R188, R170, R65 ;  /* 0x00000041aabc7220 */ /* 0x000fe20000410000 */
[----:B------:R-:W-:Y:S01]  /*5fe0*/  FFMA.FTZ R128, R133, R156, R128 ;  /* 0x0000009c85807223 */ /* 0x000fe20000010080 */
[----:B------:R-:W-:Y:S01]  /*5ff0*/  FFMA.FTZ R187, R113, R185, R130 ;  /* 0x000000b971bb7223 */ /* 0x000fe20000010082 */
[----:B------:R-:W-:Y:S01]  /*6000*/  FFMA.FTZ R143, R78, R194, R139 ;  /* 0x000000c24e8f7223 */ /* 0x000fe2000001008b */
[----:B------:R-:W-:Y:S01]  /*6010*/  FFMA.FTZ R139, R127, -R64, R194 ;  /* 0x800000407f8b7223 */ /* 0x000fe200000100c2 */
[----:B------:R-:W-:Y:S01]  /*6020*/  FFMA.FTZ R27, R135, R26, R128 ;  /* 0x0000001a871b7223 */ /* 0x000fe20000010080 */
[----:B------:R-:W-:Y:S01]  /*6030*/  SHF.L.U32 R113, R161, 0x10, RZ ;  /* 0x00000010a1717819 */ /* 0x000fe200000006ff */
[----:B------:R-:W-:Y:S01]  /*6040*/  FFMA.FTZ R145, R36, R147, R143 ;  /* 0x0000009324917223 */ /* 0x000fe2000001008f */
[----:B------:R-:W-:Y:S01]  /*6050*/  FFMA.FTZ R143, R142, -R57, R147 ;  /* 0x800000398e8f7223 */ /* 0x000fe20000010093 */
[----:B------:R-:W-:Y:S01]  /*6060*/  FFMA.FTZ R128, R158, R137, R27 ;  /* 0x000000899e807223 */ /* 0x000fe2000001001b */
[-C--:B------:R-:W-:Y:S01]  /*6070*/  FMUL.FTZ R190, R131, R58.reuse ;  /* 0x0000003a83be7220 */ /* 0x080fe20000410000 */
[----:B------:R-:W-:Y:S01]  /*6080*/  FFMA.FTZ R147, R80, R149, R145 ;  /* 0x0000009550937223 */ /* 0x000fe20000010091 */
[----:B------:R-:W-:Y:S01]  /*6090*/  FFMA.FTZ R145, R144, -R65, R149 ;  /* 0x8000004190917223 */ /* 0x000fe20000010095 */
[----:B------:R-:W-:Y:S01]  /*60a0*/  FFMA.FTZ R27, R141, R139, R128 ;  /* 0x0000008b8d1b7223 */ /* 0x000fe20000010080 */
[----:B------:R-:W-:Y:S01]  /*60b0*/  SHF.L.U32 R134, R5, 0x10, RZ ;  /* 0x0000001005867819 */ /* 0x000fe200000006ff */
[----:B------:R-:W-:Y:S01]  /*60c0*/  FFMA.FTZ R149, R38, R171, R147 ;  /* 0x000000ab26957223 */ /* 0x000fe20000010093 */
[----:B------:R-:W-:Y:S01]  /*60d0*/  FFMA.FTZ R147, R105, -R58, R171 ;  /* 0x8000003a69937223 */ /* 0x000fe200000100ab */
[----:B------:R-:W-:Y:S01]  /*60e0*/  FFMA.FTZ R27, R172, R143, R27 ;  /* 0x0000008fac1b7223 */ /* 0x000fe2000001001b */
[----:B------:R-:W-:Y:S01]  /*60f0*/  FMUL.FTZ R192, R174, R66 ;  /* 0x00000042aec07220 */ /* 0x000fe20000410000 */
[----:B------:R-:W-:Y:S01]  /*6100*/  FFMA.FTZ R171, R82, R196, R149 ;  /* 0x000000c452ab7223 */ /* 0x000fe20000010095 */
[----:B------:R-:W-:Y:S01]  /*6110*/  FFMA.FTZ R149, R113, -R66, R196 ;  /* 0x8000004271957223 */ /* 0x000fe200000100c4 */
[----:B------:R-:W-:Y:S01]  /*6120*/  FFMA.FTZ R27, R188, R145, R27 ;  /* 0x00000091bc1b7223 */ /* 0x000fe2000001001b */
[----:B------:R-:W-:Y:S01]  /*6130*/  SHF.L.U32 R136, R163, 0x10, RZ ;  /* 0x00000010a3887819 */ /* 0x000fe200000006ff */
[----:B------:R-:W-:Y:S01]  /*6140*/  FFMA.FTZ R173, R70, R175, R171 ;  /* 0x000000af46ad7223 */ /* 0x000fe200000100ab */
[----:B------:R-:W-:Y:S01]  /*6150*/  FMUL.FTZ R194, R176, R59 ;  /* 0x0000003bb0c27220 */ /* 0x000fe20000410000 */
[----:B------:R-:W-:Y:S01]  /*6160*/  FFMA.FTZ R27, R190, R147, R27 ;  /* 0x00000093be1b7223 */ /* 0x000fe2000001001b */
[----:B------:R-:W-:Y:S01]  /*6170*/  FFMA.FTZ R171, R134, -R59, R175 ;  /* 0x8000003b86ab7223 */ /* 0x000fe200000100af */
[----:B------:R-:W-:Y:S01]  /*6180*/  SHF.L.U32 R132, R6, 0x10, RZ ;  /* 0x0000001006847819 */ /* 0x000fe200000006ff */
[----:B------:R-:W-:Y:S01]  /*6190*/  FFMA.FTZ R175, R84, R177, R173 ;  /* 0x000000b154af7223 */ /* 0x000fe200000100ad */
[----:B------:R-:W-:Y:S01]  /*61a0*/  FFMA.FTZ R27, R192, R149, R27 ;  /* 0x00000095c01b7223 */ /* 0x000fe2000001001b */
[-C--:B------:R-:W-:Y:S01]  /*61b0*/  FMUL.FTZ R196, R178, R67.reuse ;  /* 0x00000043b2c47220 */ /* 0x080fe20000410000 */
[----:B------:R-:W-:Y:S01]  /*61c0*/  FFMA.FTZ R173, R136, -R67, R177 ;  /* 0x8000004388ad7223 */ /* 0x000fe200000100b1 */
[----:B------:R-:W-:Y:S01]  /*61d0*/  SHF.L.U32 R103, R165, 0x10, RZ ;  /* 0x00000010a5677819 */ /* 0x000fe200000006ff */
[----:B------:R-:W-:Y:S01]  /*61e0*/  FFMA.FTZ R27, R194, R171, R27 ;  /* 0x000000abc21b7223 */ /* 0x000fe2000001001b */
[----:B------:R-:W-:Y:S01]  /*61f0*/  FFMA.FTZ R177, R72, R179, R175 ;  /* 0x000000b348b17223 */ /* 0x000fe200000100af */
[----:B------:R-:W-:Y:S01]  /*6200*/  FFMA.FTZ R175, R132, -R61, R179 ;  /* 0x8000003d84af7223 */ /* 0x000fe200000100b3 */
[----:B------:R-:W-:Y:S01]  /*6210*/  SHF.L.U32 R128, R7, 0x10, RZ ;  /* 0x0000001007807819 */ /* 0x000fe200000006ff */
[----:B------:R-:W-:Y:S01]  /*6220*/  FFMA.FTZ R27, R196, R173, R27 ;  /* 0x000000adc41b7223 */ /* 0x000fe2000001001b */
[----:B------:R-:W-:Y:S01]  /*6230*/  FFMA.FTZ R179, R103, -R68, R204 ;  /* 0x8000004467b37223 */ /* 0x000fe200000100cc */
[----:B------:R-:W-:Y:S01]  /*6240*/  SHF.L.U32 R130, R167, 0x10, RZ ;  /* 0x00000010a7827819 */ /* 0x000fe200000006ff */
[----:B------:R-:W-:Y:S01]  /*6250*/  FFMA.FTZ R177, R86, R204, R177 ;  /* 0x000000cc56b17223 */ /* 0x000fe200000100b1 */
[----:B------:R-:W-:Y:S01]  /*6260*/  FFMA.FTZ R27, R198, R175, R27 ;  /* 0x000000afc61b7223 */ /* 0x000fe2000001001b */
[----:B------:R-:W-:Y:S01]  /*6270*/  FFMA.FTZ R181, R128, -R63, R185 ;  /* 0x8000003f80b57223 */ /* 0x000fe200000100b9 */
[-C--:B------:R-:W-:Y:S01]  /*6280*/  FMUL.FTZ R204, R184, R69.reuse ;  /* 0x00000045b8cc7220 */ /* 0x080fe20000410000 */
[----:B------:R-:W-:Y:S01]  /*6290*/  FFMA.FTZ R183, R130, -R69, R187 ;  /* 0x8000004582b77223 */ /* 0x000fe200000100bb */
[----:B------:R-:W-:Y:S01]  /*62a0*/  FFMA.FTZ R27, R200, R179, R27 ;  /* 0x000000b3c81b7223 */ /* 0x000fe2000001001b */
[----:B------:R-:W-:Y:S01]  /*62b0*/  FFMA.FTZ R177, R74, R185, R177 ;  /* 0x000000b94ab17223 */ /* 0x000fe200000100b1 */
[----:B------:R-:W-:Y:S01]  /*62c0*/  FADD.FTZ R102, R194, R102 ;  /* 0x00000066c2667221 */ /* 0x000fe20000010000 */
[----:B------:R-:W-:Y:S01]  /*62d0*/  FADD.FTZ R71, R196, R71 ;  /* 0x00000047c4477221 */ /* 0x000fe20000010000 */
[----:B------:R-:W-:Y:S01]  /*62e0*/  FFMA.FTZ R27, R202, R181, R27 ;  /* 0x000000b5ca1b7223 */ /* 0x000fe2000001001b */
[----:B------:R-:W-:Y:S01]  /*62f0*/  FADD.FTZ R85, R192, R85 ;  /* 0x00000055c0557221 */ /* 0x000fe20000010000 */
[----:B------:R-:W-:Y:S01]  /*6300*/  FMUL.FTZ R192, R149, R186 ;  /* 0x000000ba95c07220 */ /* 0x000fe20000410000 */
[----:B------:R-:W-:Y:S01]  /*6310*/  FMUL.FTZ R186, R119, R176 ;  /* 0x000000b077ba7220 */ /* 0x000fe20000410000 */
[----:B------:R-:W-:Y:S01]  /*6320*/  FFMA.FTZ R185, R204, R183, R27 ;  /* 0x000000b7ccb97223 */ /* 0x000fe2000001001b */
[----:B------:R-:W-:Y:S01]  /*6330*/  FFMA.FTZ R27, R88, R187, R177 ;  /* 0x000000bb581b7223 */ /* 0x000fe200000100b1 */
[----:B------:R-:W-:Y:S01]  /*6340*/  FFMA.FTZ R192, R113, R174, R192 ;  /* 0x000000ae71c07223 */ /* 0x000fe200000100c0 */
[----:B------:R-:W-:Y:S01]  /*6350*/  FMUL.FTZ R171, R171, R186 ;  /* 0x000000baabab7220 */ /* 0x000fe20000410000 */
[----:B------:R-:W-:Y:S01]  /*6360*/  FMUL.FTZ R174, R119, R150 ;  /* 0x0000009677ae7220 */ /* 0x000fe20000410000 */
[----:B------:R-:W0:Y:S01]  /*6370*/  SHFL.DOWN PT, R206, R185, 0x1, 0x1f ;  /* 0x08201f00b9ce7f89 */ /* 0x000e2200000e0000 */
[----:B------:R-:W-:Y:S01]  /*6380*/  FMUL.FTZ R186, R147, R28 ;  /* 0x0000001c93ba7220 */ /* 0x000fe20000410000 */
[----:B------:R-:W-:Y:S01]  /*6390*/  FMUL.FTZ R28, R119, R170 ;  /* 0x000000aa771c7220 */ /* 0x000fe20000410000 */
[----:B------:R-:W-:Y:S01]  /*63a0*/  FMUL.FTZ R175, R175, R174 ;  /* 0x000000aeafaf7220 */ /* 0x000fe20000410000 */
[----:B------:R-:W1:Y:S01]  /*63b0*/  SHFL.DOWN PT, R208, R27, 0x1, 0x1f ;  /* 0x08201f001bd07f89 */ /* 0x000e6200000e0000 */
        /* <DEDUP_REMOVED lines=9> */
[----:B------:R-:W-:Y:S01]  /*6450*/  FMUL.FTZ R29, R119, R164 ;  /* 0x000000a4771d7220 */ /* 0x000fe20000410000 */
[----:B------:R-:W-:Y:S01]  /*6460*/  @!P0 MOV R177, 0x400 ;  /* 0x0000040000b18802 */ /* 0x000fe20000000f00 */
[----:B------:R-:W-:Y:S01]  /*6470*/  FMUL.FTZ R170, R139, R28 ;  /* 0x0000001c8baa7220 */ /* 0x000fe20000410000 */
[----:B------:R-:W-:Y:S01]  /*6480*/  FMUL.FTZ R28, R119, R152 ;  /* 0x00000098771c7220 */ /* 0x000fe20000410000 */
[----:B------:R-:W-:Y:S01]  /*6490*/  FFMA.FTZ R180, R103, R180, R150 ;  /* 0x000000b467b47223 */ /* 0x000fe20000010096 */
[----:B------:R-:W-:Y:S01]  /*64a0*/  FADD.FTZ R104, R190, R104 ;  /* 0x00000068be687221 */ /* 0x000fe20000010000 */
[----:B------:R-:W-:Y:S01]  /*64b0*/  FFMA.FTZ R143, R142, R168, R143 ;  /* 0x000000a88e8f7223 */ /* 0x000fe2000001008f */
[----:B------:R-:W-:Y:S01]  /*64c0*/  FMUL.FTZ R150, R137, R28 ;  /* 0x0000001c89967220 */ /* 0x000fe20000410000 */
[C---:B------:R-:W-:Y:S01]  /*64d0*/  FMUL.FTZ R28, R119.reuse, R184 ;  /* 0x000000b8771c7220 */ /* 0x040fe20000410000 */
        /* <DEDUP_REMOVED lines=9> */
[----:B------:R-:W-:Y:S01]  /*6570*/  FADD.FTZ R39, R150, R39 ;  /* 0x0000002796277221 */ /* 0x000fe20000010000 */
[----:B------:R-:W1:Y:S01]  /*6580*/  SHFL.DOWN PT, R208, R27, 0x2, 0x1f ;  /* 0x08401f001bd07f89 */ /* 0x000e6200000e0000 */
[C---:B------:R-:W-:Y:S01]  /*6590*/  FMUL.FTZ R168, R119.reuse, R182 ;  /* 0x000000b677a87220 */ /* 0x040fe20000410000 */
[C---:B------:R-:W-:Y:S01]  /*65a0*/  FMUL.FTZ R29, R119.reuse, R162 ;  /* 0x000000a2771d7220 */ /* 0x040fe20000410000 */
[C---:B------:R-:W-:Y:S01]  /*65b0*/  FMUL.FTZ R150, R119.reuse, R160 ;  /* 0x000000a077967220 */ /* 0x040fe20000410000 */
[----:B------:R-:W-:Y:S01]  /*65c0*/  FMUL.FTZ R28, R119, R154 ;  /* 0x0000009a771c7220 */ /* 0x000fe20000410000 */
[----:B---3--:R-:W-:Y:S01]  /*65d0*/  @!P0 LEA R54, R210, R177, 0x18 ;  /* 0x000000b1d2368211 */ /* 0x008fe200078ec0ff */
[----:B------:R-:W-:Y:S01]  /*65e0*/  FFMA.FTZ R131, R105, R131, R186 ;  /* 0x0000008369837223 */ /* 0x000fe200000100ba */
[----:B------:R-:W-:Y:S01]  /*65f0*/  FMUL.FTZ R173, R173, R190 ;  /* 0x000000beadad7220 */ /* 0x000fe20000410000 */
[----:B------:R-:W-:Y:S01]  /*6600*/  FMUL.FTZ R181, R181, R168 ;  /* 0x000000a8b5b57220 */ /* 0x000fe20000410000 */
[----:B------:R-:W-:Y:S01]  /*6610*/  FMUL.FTZ R29, R156, R29 ;  /* 0x0000001d9c1d7220 */ /* 0x000fe20000410000 */
[----:B------:R-:W-:Y:S01]  /*6620*/  FMUL.FTZ R150, R121, R150 ;  /* 0x0000009679967220 */ /* 0x000fe20000410000 */
[----:B------:R-:W-:Y:S01]  /*6630*/  FMUL.FTZ R3, R3, R28 ;  /* 0x0000001c03037220 */ /* 0x000fe20000410000 */
[----:B------:R-:W-:Y:S01]  /*6640*/  FADD.FTZ R96, R131, R96 ;  /* 0x0000006083607221 */ /* 0x000fe20000010000 */
        /* <DEDUP_REMOVED lines=58> */
.L_x_7930:
[----:B------:R-:W-:Y:S05]  /*69f0*/  BSYNC B0 ;  /* 0x0000000000007941 */ /* 0x000fea0003800000 */
.L_x_7929:
        /* <DEDUP_REMOVED lines=14> */
.L_x_7926:
[----:B------:R-:W-:Y:S01]  /*6ae0*/  BAR.SYNC.DEFER_BLOCKING 0x0 ;  /* 0x0000000000007b1d */ /* 0x000fe20000010000 */
[----:B------:R-:W-:-:S04]  /*6af0*/  SHF.L.U32 R0, R46, 0x1, RZ ;  /* 0x000000012e007819 */ /* 0x000fc800000006ff */
[----:B------:R-:W-:-:S03]  /*6b00*/  LOP3.LUT R95, R0, 0xffffffc0, RZ, 0xc0, !PT ;  /* 0xffffffc0005f7812 */ /* 0x000fc600078ec0ff */
[----:B------:R-:W1:Y:S01]  /*6b10*/  S2UR UR5, SR_CgaCtaId ;  /* 0x00000000000579c3 */ /* 0x000e620000008800 */
[----:B------:R-:W-:-:S05]  /*6b20*/  LOP3.LUT R95, R95, 0x1f, R46, 0xf8, !PT ;  /* 0x0000001f5f5f7812 */ /* 0x000fca00078ef82e */
[----:B------:R-:W-:Y:S01]  /*6b30*/  IMAD.WIDE R2, R95, 0x10, R12 ;  /* 0x000000105f027825 */ /* 0x000fe200078e020c */
[----:B------:R-:W-:Y:S01]  /*6b40*/  UMOV UR4, 0x400 ;  /* 0x0000040000047882 */ /* 0x000fe20000000000 */
[----:B0-----:R-:W0:Y:S03]  /*6b50*/  LDC.64 R54, c[0x0][0x388] ;  /* 0x0000e200ff367b82 */ /* 0x001e260000000a00 */
[----:B------:R-:W2:Y:S01]  /*6b60*/  LDG.E.128 R8, desc[UR14][R2.64] ;  /* 0x0000000e02087981 */ /* 0x000ea2000c1e1d00 */
[----:B------:R-:W-:-:S04]  /*6b70*/  F2FP.BF16.F32.PACK_AB R113, R89, R112 ;  /* 0x000000705971723e */ /* 0x000fc800000010ff */
[----:B------:R-:W3:Y:S01]  /*6b80*/  LDC.64 R56, c[0x0][0x3e0] ;  /* 0x0000f800ff387b82 */ /* 0x000ee20000000a00 */
[----:B------:R-:W4:Y:S01]  /*6b90*/  LDG.E.128 R20, desc[UR14][R2.64+0x200] ;  /* 0x0002000e02147981 */ /* 0x000f22000c1e1d00 */
[----:B------:R-:W-:Y:S01]  /*6ba0*/  F2FP.BF16.F32.PACK_AB R115, R116, R93 ;  /* 0x0000005d7473723e */ /* 0x000fe200000010ff */
[----:B-1----:R-:W-:Y:S01]  /*6bb0*/  ULEA UR4, UR5, UR4, 0x18 ;  /* 0x0000000405047291 */ /* 0x002fe2000f8ec03f */
[----:B------:R-:W-:Y:S02]  /*6bc0*/  F2FP.BF16.F32.PACK_AB R114, R114, R91 ;  /* 0x0000005b7272723e */ /* 0x000fe400000010ff */
[----:B------:R-:W-:Y:S02]  /*6bd0*/  F2FP.BF16.F32.PACK_AB R112, R110, R87 ;  /* 0x000000576e70723e */ /* 0x000fe400000010ff */
[----:B------:R-:W-:Y:S02]  /*6be0*/  F2FP.BF16.F32.PACK_AB R107, R31, R108 ;  /* 0x0000006c1f6b723e */ /* 0x000fe400000010ff */
[----:B------:R-:W-:-:S02]  /*6bf0*/  LEA R34, R47, UR4, 0x4 ;  /* 0x000000042f227c11 */ /* 0x000fc4000f8e20ff */
[----:B------:R-:W-:Y:S01]  /*6c00*/  LEA R32, R47, UR4, 0x5 ;  /* 0x000000042f207c11 */ /* 0x000fe2000f8e28ff */
[----:B------:R-:W-:Y:S01]  /*6c10*/  ULDC.64 UR4, c[0x0][0x390] ;  /* 0x0000e40000047ab9 */ /* 0x000fe20000000a00 */
[----:B------:R-:W-:Y:S01]  /*6c20*/  F2FP.BF16.F32.PACK_AB R106, R79, R106 ;  /* 0x0000006a4f6a723e */ /* 0x000fe200000010ff */
[----:B------:R-:W-:Y:S01]  /*6c30*/  IMAD R31, R41, UR4, RZ ;  /* 0x00000004291f7c24 */ /* 0x000fe2000f8e02ff */
[----:B------:R-:W-:Y:S02]  /*6c40*/  F2FP.BF16.F32.PACK_AB R105, R71, R102 ;  /* 0x000000664769723e */ /* 0x000fe400000010ff */
[----:B------:R-:W-:Y:S01]  /*6c50*/  F2FP.BF16.F32.PACK_AB R104, R85, R104 ;  /* 0x000000685568723e */ /* 0x000fe200000010ff */
[----:B------:R-:W-:Y:S01]  /*6c60*/  IMAD R31, R40, UR5, R31 ;  /* 0x00000005281f7c24 */ /* 0x000fe2000f8e021f */
[----:B------:R-:W-:Y:S01]  /*6c70*/  IADD3 R36, R48, -0x1, RZ ;  /* 0xffffffff30247810 */ /* 0x000fe20007ffe0ff */
[----:B--2---:R-:W-:Y:S04]  /*6c80*/  STS.128 [R34], R8 ;  /* 0x0000000822007388 */ /* 0x004fe80000000c00 */
[----:B----4-:R-:W-:Y:S01]  /*6c90*/  STS.128 [R34+0x200], R20 ;  /* 0x0002001422007388 */ /* 0x010fe20000000c00 */
[----:B------:R-:W-:-:S03]  /*6ca0*/  NOP ;  /* 0x0000000000007918 */ /* 0x000fc60000000000 */
[----:B------:R-:W1:Y:S04]  /*6cb0*/  LDS.128 R4, [R32] ;  /* 0x0000000020047984 */ /* 0x000e680000000c00 */
[----:B------:R-:W2:Y:S01]  /*6cc0*/  LDS.128 R8, [R32+0x10] ;  /* 0x0000100020087984 */ /* 0x000ea20000000c00 */
[----:B------:R-:W-:Y:S06]  /*6cd0*/  BAR.SYNC.DEFER_BLOCKING 0x0 ;  /* 0x0000000000007b1d */ /* 0x000fec0000010000 */
[----:B------:R-:W-:Y:S04]  /*6ce0*/  STS.128 [R32], R112 ;  /* 0x0000007020007388 */ /* 0x000fe80000000c00 */
[----:B------:R-:W-:Y:S01]  /*6cf0*/  STS.128 [R32+0x10], R104 ;  /* 0x0000106820007388 */ /* 0x000fe20000000c00 */
[----:B-1----:R-:W-:-:S02]  /*6d00*/  SHF.L.U32 R25, R4, 0x10, RZ ;  /* 0x0000001004197819 */ /* 0x002fc400000006ff */
[----:B------:R-:W-:Y:S02]  /*6d10*/  SHF.L.U32 R3, R5, 0x10, RZ ;  /* 0x0000001005037819 */ /* 0x000fe400000006ff */
[----:B------:R-:W-:Y:S01]  /*6d20*/  PRMT R4, R4, 0x7632, R4 ;  /* 0x0000763204047816 */ /* 0x000fe20000000004 */
[--C-:B------:R-:W-:Y:S01]  /*6d30*/  FADD.FTZ R0, R25, R42.reuse ;  /* 0x0000002a19007221 */ /* 0x100fe20000010000 */
[----:B------:R-:W-:Y:S01]  /*6d40*/  SHF.L.U32 R25, R6, 0x10, RZ ;  /* 0x0000001006197819 */ /* 0x000fe200000006ff */
[--C-:B------:R-:W-:Y:S01]  /*6d50*/  FADD.FTZ R2, R3, R42.reuse ;  /* 0x0000002a03027221 */ /* 0x100fe20000010000 */
[----:B------:R-:W-:Y:S02]  /*6d60*/  SHF.L.U32 R3, R4, 0x10, RZ ;  /* 0x0000001004037819 */ /* 0x000fe400000006ff */
[----:B------:R-:W-:Y:S01]  /*6d70*/  FSETP.GTU.FTZ.AND P3, PT, R0, 20, PT ;  /* 0x41a000000000780b */ /* 0x000fe20003f7c000 */
[--C-:B------:R-:W-:Y:S01]  /*6d80*/  FADD.FTZ R25, R25, R42.reuse ;  /* 0x0000002a19197221 */ /* 0x100fe20000010000 */
[----:B------:R-:W-:Y:S01]  /*6d90*/  FSETP.GTU.FTZ.AND P2, PT, R2, 20, PT ;  /* 0x41a000000200780b */ /* 0x000fe20003f5c000 */
[----:B------:R-:W-:Y:S01]  /*6da0*/  FADD.FTZ R3, R3, R42 ;  /* 0x0000002a03037221 */ /* 0x000fe20000010000 */
[----:B------:R-:W-:-:S02]  /*6db0*/  PRMT R5, R5, 0x7632, R5 ;  /* 0x0000763205057816 */ /* 0x000fc40000000005 */
[----:B------:R-:W-:Y:S02]  /*6dc0*/  FSETP.GTU.FTZ.AND P5, PT, R25, 20, PT ;  /* 0x41a000001900780b */ /* 0x000fe40003fbc000 */
[----:B------:R-:W-:Y:S02]  /*6dd0*/  FSETP.GTU.FTZ.AND P6, PT, R3, 20, PT ;  /* 0x41a000000300780b */ /* 0x000fe40003fdc000 */
[----:B------:R-:W-:Y:S02]  /*6de0*/  SHF.L.U32 R5, R5, 0x10, RZ ;  /* 0x0000001005057819 */ /* 0x000fe400000006ff */
[----:B------:R-:W-:Y:S01]  /*6df0*/  PRMT R6, R6, 0x7632, R6 ;  /* 0x0000763206067816 */ /* 0x000fe20000000006 */
[----:B------:R-:W-:Y:S01]  /*6e00*/  @!P3 FMUL.FTZ R0, R0, -1.4426950216293334961 ;  /* 0xbfb8aa3b0000b820 */ /* 0x000fe20000410000 */
[C---:B------:R-:W-:Y:S01]  /*6e10*/  SHF.L.U32 R21, R7.reuse, 0x10, RZ ;  /* 0x0000001007157819 */ /* 0x040fe200000006ff */
[----:B------:R-:W-:Y:S01]  /*6e20*/  @!P2 FMUL.FTZ R4, R2, -1.4426950216293334961 ;  /* 0xbfb8aa3b0204a820 */ /* 0x000fe20000410000 */
[----:B------:R-:W-:-:S03]  /*6e30*/  PRMT R7, R7, 0x7632, R7 ;  /* 0x0000763207077816 */ /* 0x000fc60000000007 */
[----:B------:R-:W1:Y:S01]  /*6e40*/  @!P3 MUFU.EX2 R0, R0 ;  /* 0x000000000000b308 */ /* 0x000e620000000800 */
[----:B------:R-:W-:Y:S01]  /*6e50*/  @!P5 FMUL.FTZ R20, R25, -1.4426950216293334961 ;  /* 0xbfb8aa3b1914d820 */ /* 0x000fe20000410000 */
[----:B------:R-:W-:Y:S01]  /*6e60*/  @!P6 FMUL.FTZ R3, R3, -1.4426950216293334961 ;  /* 0xbfb8aa3b0303e820 */ /* 0x000fe20000410000 */
[----:B------:R-:W-:Y:S01]  /*6e70*/  FADD.FTZ R25, R21, R42 ;  /* 0x0000002a15197221 */ /* 0x000fe20000010000 */
[C---:B--2---:R-:W-:Y:S02]  /*6e80*/  SHF.L.U32 R21, R8.reuse, 0x10, RZ ;  /* 0x0000001008157819 */ /* 0x044fe400000006ff */
[----:B------:R-:W-:Y:S02]  /*6e90*/  SHF.L.U32 R7, R7, 0x10, RZ ;  /* 0x0000001007077819 */ /* 0x000fe400000006ff */
[----:B------:R-:W2:Y:S01]  /*6ea0*/  @!P6 MUFU.EX2 R3, R3 ;  /* 0x000000030003e308 */ /* 0x000ea20000000800 */
[----:B------:R-:W-:Y:S02]  /*6eb0*/  FSETP.GTU.FTZ.AND P4, PT, R25, 20, PT ;  /* 0x41a000001900780b */ /* 0x000fe40003f9c000 */
[----:B------:R-:W-:-:S05]  /*6ec0*/  PRMT R8, R8, 0x7632, R8 ;  /* 0x0000763208087816 */ /* 0x000fca0000000008 */
[----:B------:R-:W4:Y:S01]  /*6ed0*/  @!P2 MUFU.EX2 R4, R4 ;  /* 0x000000040004a308 */ /* 0x000f220000000800 */
[----:B-1----:R-:W-:-:S07]  /*6ee0*/  @!P3 FADD.FTZ R2, R0, 1 ;  /* 0x3f8000000002b421 */ /* 0x002fce0000010000 */
[----:B------:R1:W5:Y:S01]  /*6ef0*/  @!P3 MUFU.RCP R22, R2 ;  /* 0x000000020016b308 */ /* 0x0003620000001000 */
[----:B--2---:R-:W-:-:S07]  /*6f00*/  @!P6 FADD.FTZ R3, R3, 1 ;  /* 0x3f8000000303e421 */ /* 0x004fce0000010000 */
[----:B------:R-:W2:Y:S01]  /*6f10*/  @!P6 MUFU.RCP R24, R3 ;  /* 0x000000030018e308 */ /* 0x000ea20000001000 */
[----:B----4-:R-:W-:Y:S01]  /*6f20*/  @!P2 FADD.FTZ R0, R4, 1 ;  /* 0x3f8000000400a421 */ /* 0x010fe20000010000 */
[--C-:B------:R-:W-:Y:S01]  /*6f30*/  FADD.FTZ R4, R21, R42.reuse ;  /* 0x0000002a15047221 */ /* 0x100fe20000010000 */
[----:B------:R-:W-:Y:S01]  /*6f40*/  SHF.L.U32 R21, R9, 0x10, RZ ;  /* 0x0000001009157819 */ /* 0x000fe200000006ff */
[----:B-1----:R-:W-:Y:S01]  /*6f50*/  @!P4 FMUL.FTZ R2, R25, -1.4426950216293334961 ;  /* 0xbfb8aa3b1902c820 */ /* 0x002fe20000410000 */
[----:B------:R-:W-:Y:S02]  /*6f60*/  PRMT R9, R9, 0x7632, R9 ;  /* 0x0000763209097816 */ /* 0x000fe40000000009 */
[----:B------:R-:W-:Y:S01]  /*6f70*/  FSETP.GTU.FTZ.AND P0, PT, R4, 20, PT ;  /* 0x41a000000400780b */ /* 0x000fe20003f1c000 */
[----:B------:R1:W4:Y:S01]  /*6f80*/  @!P2 MUFU.RCP R23, R0 ;  /* 0x000000000017a308 */ /* 0x0003220000001000 */
[----:B-----5:R-:W-:Y:S01]  /*6f90*/  @!P3 FMUL.FTZ R83, R83, R22 ;  /* 0x000000165353b220 */ /* 0x020fe20000410000 */
[--C-:B------:R-:W-:Y:S01]  /*6fa0*/  FADD.FTZ R22, R7, R42.reuse ;  /* 0x0000002a07167221 */ /* 0x100fe20000010000 */
[----:B------:R-:W-:Y:S01]  /*6fb0*/  FADD.FTZ R26, R21, R42 ;  /* 0x0000002a151a7221 */ /* 0x000fe20000010000 */
[----:B------:R-:W-:Y:S01]  /*6fc0*/  SHF.L.U32 R9, R9, 0x10, RZ ;  /* 0x0000001009097819 */ /* 0x000fe200000006ff */
[----:B------:R-:W-:-:S03]  /*6fd0*/  FADD.FTZ R44, R83, R44 ;  /* 0x0000002c532c7221 */ /* 0x000fc60000010000 */
[----:B------:R-:W-:Y:S01]  /*6fe0*/  FSETP.GTU.FTZ.AND P1, PT, R26, 20, PT ;  /* 0x41a000001a00780b */ /* 0x000fe20003f3c000 */
[--C-:B-1----:R-:W-:Y:S01]  /*6ff0*/  FADD.FTZ R0, R5, R42.reuse ;  /* 0x0000002a05007221 */ /* 0x102fe20000010000 */
[----:B------:R-:W-:Y:S01]  /*7000*/  SHF.L.U32 R5, R6, 0x10, RZ ;  /* 0x0000001006057819 */ /* 0x000fe200000006ff */
[----:B--2---:R-:W-:Y:S01]  /*7010*/  @!P6 FMUL.FTZ R77, R77, R24 ;  /* 0x000000184d4de220 */ /* 0x004fe20000410000 */
[----:B------:R1:W2:Y:S01]  /*7020*/  @!P4 MUFU.EX2 R21, R2 ;  /* 0x000000020015c308 */ /* 0x0002a20000000800 */
[----:B------:R-:W-:Y:S01]  /*7030*/  @!P0 FMUL.FTZ R4, R4, -1.4426950216293334961 ;  /* 0xbfb8aa3b04048820 */ /* 0x000fe20000410000 */
[----:B------:R-:W-:Y:S01]  /*7040*/  FSETP.GTU.FTZ.AND P3, PT, R0, 20, PT ;  /* 0x41a000000000780b */ /* 0x000fe20003f7c000 */
[----:B------:R-:W-:Y:S01]  /*7050*/  FADD.FTZ R5, R5, R42 ;  /* 0x0000002a05057221 */ /* 0x000fe20000010000 */
[----:B------:R-:W-:Y:S01]  /*7060*/  F2FP.BF16.F32.PACK_AB R80, R77, R83 ;  /* 0x000000534d50723e */ /* 0x000fe200000010ff */
[----:B----4-:R-:W-:Y:S01]  /*7070*/  @!P2 FMUL.FTZ R100, R100, R23 ;  /* 0x000000176464a220 */ /* 0x010fe20000410000 */
[----:B------:R-:W-:-:S02]  /*7080*/  FSETP.GTU.FTZ.AND P2, PT, R22, 20, PT ;  /* 0x41a000001600780b */ /* 0x000fc40003f5c000 */
[----:B------:R-:W-:Y:S01]  /*7090*/  FSETP.GTU.FTZ.AND P6, PT, R5, 20, PT ;  /* 0x41a000000500780b */ /* 0x000fe20003fdc000 */
[----:B-1----:R-:W-:Y:S01]  /*70a0*/  @!P1 FMUL.FTZ R2, R26, -1.4426950216293334961 ;  /* 0xbfb8aa3b1a029820 */ /* 0x002fe20000410000 */
[----:B------:R-:W1:Y:S01]  /*70b0*/  @!P5 MUFU.EX2 R20, R20 ;  /* 0x000000140014d308 */ /* 0x000e620000000800 */
[C---:B------:R-:W-:Y:S02]  /*70c0*/  SHF.L.U32 R23, R10.reuse, 0x10, RZ ;  /* 0x000000100a177819 */ /* 0x040fe400000006ff */
[----:B------:R-:W-:Y:S02]  /*70d0*/  PRMT R10, R10, 0x7632, R10 ;  /* 0x000076320a0a7816 */ /* 0x000fe4000000000a */
[----:B------:R-:W-:Y:S01]  /*70e0*/  @!P3 FMUL.FTZ R0, R0, -1.4426950216293334961 ;  /* 0xbfb8aa3b0000b820 */ /* 0x000fe20000410000 */
[----:B--2---:R-:W-:Y:S02]  /*70f0*/  @!P4 FADD.FTZ R21, R21, 1 ;  /* 0x3f8000001515c421 */ /* 0x004fe40000010000 */
[----:B------:R-:W2:Y:S03]  /*7100*/  @!P1 MUFU.EX2 R7, R2 ;  /* 0x0000000200079308 */ /* 0x000ea60000000800 */
[----:B------:R-:W-:Y:S01]  /*7110*/  @!P6 FMUL.FTZ R3, R5, -1.4426950216293334961 ;  /* 0xbfb8aa3b0503e820 */ /* 0x000fe20000410000 */
[----:B------:R-:W-:-:S04]  /*7120*/  @!P2 FMUL.FTZ R5, R22, -1.4426950216293334961 ;  /* 0xbfb8aa3b1605a820 */ /* 0x000fc80000410000 */
[----:B------:R-:W4:Y:S01]  /*7130*/  @!P3 MUFU.EX2 R0, R0 ;  /* 0x000000000000b308 */ /* 0x000f220000000800 */
[----:B-1----:R-:W-:-:S07]  /*7140*/  @!P5 FADD.FTZ R20, R20, 1 ;  /* 0x3f8000001414d421 */ /* 0x002fce0000010000 */
[----:B------:R-:W-:Y:S01]  /*7150*/  @!P6 MUFU.EX2 R3, R3 ;  /* 0x000000030003e308 */ /* 0x000fe20000000800 */
[----:B--2---:R-:W-:-:S07]  /*7160*/  @!P1 FADD.FTZ R7, R7, 1 ;  /* 0x3f80000007079421 */ /* 0x004fce0000010000 */
[----:B------:R-:W1:Y:S01]  /*7170*/  @!P2 MUFU.EX2 R5, R5 ;  /* 0x000000050005a308 */ /* 0x000e620000000800 */
[----:B----4-:R-:W-:Y:S01]  /*7180*/  @!P3 FADD.FTZ R2, R0, 1 ;  /* 0x3f8000000002b421 */ /* 0x010fe20000010000 */
[----:B------:R-:W-:-:S06]  /*7190*/  FADD.FTZ R0, R23, R42 ;  /* 0x0000002a17007221 */ /* 0x000fcc0000010000 */
[----:B------:R-:W2:Y:S08]  /*71a0*/  @!P3 MUFU.RCP R2, R2 ;  /* 0x000000020002b308 */ /* 0x000eb00000001000 */
[----:B------:R4:W5:Y:S01]  /*71b0*/  @!P0 MUFU.EX2 R6, R4 ;  /* 0x0000000400068308 */ /* 0x0009620000000800 */
[----:B-1----:R-:W-:-:S07]  /*71c0*/  @!P2 FADD.FTZ R5, R5, 1 ;  /* 0x3f8000000505a421 */ /* 0x002fce0000010000 */
[----:B------:R-:W1:Y:S01]  /*71d0*/  @!P4 MUFU.RCP R21, R21 ;  /* 0x000000150015c308 */ /* 0x000e620000001000 */
[----:B----4-:R-:W-:Y:S01]  /*71e0*/  @!P6 FADD.FTZ R4, R3, 1 ;  /* 0x3f8000000304e421 */ /* 0x010fe20000010000 */
[----:B------:R-:W-:Y:S01]  /*71f0*/  SHF.L.U32 R3, R11, 0x10, RZ ;  /* 0x000000100b037819 */ /* 0x000fe200000006ff */
[----:B--2---:R-:W-:Y:S01]  /*7200*/  @!P3 FMUL.FTZ R81, R81, R2 ;  /* 0x000000025151b220 */ /* 0x004fe20000410000 */
[----:B------:R-:W-:Y:S02]  /*7210*/  PRMT R2, R11, 0x7632, R2 ;  /* 0x000076320b027816 */ /* 0x000fe40000000002 */
[----:B------:R-:W-:Y:S01]  /*7220*/  SHF.L.U32 R11, R10, 0x10, RZ ;  /* 0x000000100a0b7819 */ /* 0x000fe200000006ff */
[--C-:B------:R-:W-:Y:S01]  /*7230*/  FADD.FTZ R22, R3, R42.reuse ;  /* 0x0000002a03167221 */ /* 0x100fe20000010000 */
[----:B------:R-:W2:Y:S01]  /*7240*/  @!P6 MUFU.RCP R25, R4 ;  /* 0x000000040019e308 */ /* 0x000ea20000001000 */
[----:B-----5:R-:W-:Y:S01]  /*7250*/  @!P0 FADD.FTZ R6, R6, 1 ;  /* 0x3f80000006068421 */ /* 0x020fe20000010000 */
[----:B------:R-:W-:Y:S01]  /*7260*/  SHF.L.U32 R3, R8, 0x10, RZ ;  /* 0x0000001008037819 */ /* 0x000fe200000006ff */
[----:B------:R-:W-:Y:S01]  /*7270*/  FADD.FTZ R11, R11, R42 ;  /* 0x0000002a0b0b7221 */ /* 0x000fe20000010000 */
[----:B------:R-:W-:-:S03]  /*7280*/  FSETP.GTU.FTZ.AND P3, PT, R0, 20, PT ;  /* 0x41a000000000780b */ /* 0x000fc60003f7c000 */
[----:B------:R-:W-:Y:S01]  /*7290*/  FADD.FTZ R8, R3, R42 ;  /* 0x0000002a03087221 */ /* 0x000fe20000010000 */
[----:B------:R-:W4:Y:S01]  /*72a0*/  @!P2 MUFU.RCP R4, R5 ;  /* 0x000000050004a308 */ /* 0x000f220000001000 */
[----:B-1----:R-:W-:-:S07]  /*72b0*/  @!P4 FMUL.FTZ R94, R94, R21 ;  /* 0x000000155e5ec220 */ /* 0x002fce0000410000 */
[----:B------:R-:W1:Y:S01]  /*72c0*/  @!P5 MUFU.RCP R20, R20 ;  /* 0x000000140014d308 */ /* 0x000e620000001000 */
[----:B--2---:R-:W-:Y:S01]  /*72d0*/  @!P6 FMUL.FTZ R92, R92, R25 ;  /* 0x000000195c5ce220 */ /* 0x004fe20000410000 */
[----:B------:R-:W-:Y:S01]  /*72e0*/  FSETP.GTU.FTZ.AND P6, PT, R22, 20, PT ;  /* 0x41a000001600780b */ /* 0x000fe20003fdc000 */
[----:B------:R-:W-:-:S05]  /*72f0*/  @!P3 FMUL.FTZ R0, R0, -1.4426950216293334961 ;  /* 0xbfb8aa3b0000b820 */ /* 0x000fca0000410000 */
[----:B------:R2:W5:Y:S01]  /*7300*/  @!P0 MUFU.RCP R23, R6 ;  /* 0x0000000600178308 */ /* 0x0005620000001000 */
[----:B----4-:R-:W-:Y:S01]  /*7310*/  @!P2 FMUL.FTZ R37, R37, R4 ;  /* 0x000000042525a220 */ /* 0x010fe20000410000 */
[----:B------:R-:W-:-:S04]  /*7320*/  FSETP.GTU.FTZ.AND P2, PT, R11, 20, PT ;  /* 0x41a000000b00780b */ /* 0x000fc80003f5c000 */
[----:B------:R-:W-:Y:S01]  /*7330*/  F2FP.BF16.F32.PACK_AB R83, R37, R94 ;  /* 0x0000005e2553723e */ /* 0x000fe200000010ff */
[----:B------:R-:W-:Y:S01]  /*7340*/  @!P6 FMUL.FTZ R5, R22, -1.4426950216293334961 ;  /* 0xbfb8aa3b1605e820 */ /* 0x000fe20000410000 */
[----:B------:R4:W0:Y:S01]  /*7350*/  @!P3 MUFU.EX2 R3, R0 ;  /* 0x000000000003b308 */ /* 0x0008220000000800 */
[--C-:B--2---:R-:W-:Y:S01]  /*7360*/  FADD.FTZ R6, R9, R42.reuse ;  /* 0x0000002a09067221 */ /* 0x104fe20000010000 */
[----:B------:R-:W-:Y:S01]  /*7370*/  SHF.L.U32 R9, R2, 0x10, RZ ;  /* 0x0000001002097819 */ /* 0x000fe200000006ff */
[----:B-1----:R-:W-:Y:S01]  /*7380*/  @!P5 FMUL.FTZ R39, R39, R20 ;  /* 0x000000142727d220 */ /* 0x002fe20000410000 */
[----:B------:R-:W-:Y:S02]  /*7390*/  FSETP.GTU.FTZ.AND P5, PT, R8, 20, PT ;  /* 0x41a000000800780b */ /* 0x000fe40003fbc000 */
[----:B------:R-:W-:Y:S01]  /*73a0*/  FSETP.GTU.FTZ.AND P4, PT, R6, 20, PT ;  /* 0x41a000000600780b */ /* 0x000fe20003f9c000 */
[----:B------:R-:W-:Y:S01]  /*73b0*/  FADD.FTZ R9, R9, R42 ;  /* 0x0000002a09097221 */ /* 0x000fe20000010000 */
[----:B------:R-:W-:Y:S01]  /*73c0*/  @!P2 FMUL.FTZ R4, R11, -1.4426950216293334961 ;  /* 0xbfb8aa3b0b04a820 */ /* 0x000fe20000410000 */
[----:B-----5:R-:W-:Y:S01]  /*73d0*/  @!P0 FMUL.FTZ R96, R96, R23 ;  /* 0x0000001760608220 */ /* 0x020fe20000410000 */
[----:B------:R-:W1:Y:S01]  /*73e0*/  @!P6 MUFU.EX2 R5, R5 ;  /* 0x000000050005e308 */ /* 0x000e620000000800 */
[----:B------:R-:W-:-:S02]  /*73f0*/  SHF.L.U32 R20, R36, 0x9, RZ ;  /* 0x0000000924147819 */ /* 0x000fc400000006ff */
[----:B------:R-:W-:Y:S02]  /*7400*/  FSETP.GTU.FTZ.AND P0, PT, R9, 20, PT ;  /* 0x41a000000900780b */ /* 0x000fe40003f1c000 */
[----:B------:R-:W-:Y:S02]  /*7410*/  SHF.R.S32.HI R21, RZ, 0x1f, R20 ;  /* 0x0000001fff157819 */ /* 0x000fe40000011414 */
[----:B----4-:R-:W-:Y:S01]  /*7420*/  @!P5 FMUL.FTZ R0, R8, -1.4426950216293334961 ;  /* 0xbfb8aa3b0800d820 */ /* 0x010fe20000410000 */
[----:B------:R-:W2:Y:S01]  /*7430*/  @!P2 MUFU.EX2 R4, R4 ;  /* 0x000000040004a308 */ /* 0x000ea20000000800 */
[----:B------:R-:W-:Y:S01]  /*7440*/  @!P4 FMUL.FTZ R2, R6, -1.4426950216293334961 ;  /* 0xbfb8aa3b0602c820 */ /* 0x000fe20000410000 */
[----:B0-----:R-:W-:Y:S01]  /*7450*/  @!P3 FADD.FTZ R3, R3, 1 ;  /* 0x3f8000000303b421 */ /* 0x001fe20000010000 */
[----:B------:R-:W-:-:S05]  /*7460*/  F2FP.BF16.F32.PACK_AB R82, R92, R39 ;  /* 0x000000275c52723e */ /* 0x000fca00000010ff */
[----:B------:R-:W0:Y:S01]  /*7470*/  @!P4 MUFU.EX2 R2, R2 ;  /* 0x000000020002c308 */ /* 0x000e220000000800 */
[----:B------:R-:W-:Y:S01]  /*7480*/  @!P0 FMUL.FTZ R6, R9, -1.4426950216293334961 ;  /* 0xbfb8aa3b09068820 */ /* 0x000fe20000410000 */
[----:B-1----:R-:W-:Y:S01]  /*7490*/  @!P6 FADD.FTZ R5, R5, 1 ;  /* 0x3f8000000505e421 */ /* 0x002fe20000010000 */
[----:B------:R-:W-:-:S05]  /*74a0*/  NOP ;  /* 0x0000000000007918 */ /* 0x000fca0000000000 */
[----:B------:R-:W1:Y:S01]  /*74b0*/  @!P5 MUFU.EX2 R0, R0 ;  /* 0x000000000000d308 */ /* 0x000e620000000800 */
[----:B--2---:R-:W-:Y:S01]  /*74c0*/  @!P2 FADD.FTZ R23, R4, 1 ;  /* 0x3f8000000417a421 */ /* 0x004fe20000010000 */
[----:B------:R-:W-:Y:S06]  /*74d0*/  LDS.128 R8, [R34+0x200] ;  /* 0x0002000022087984 */ /* 0x000fec0000000c00 */
[----:B------:R2:W4:Y:S01]  /*74e0*/  @!P0 MUFU.EX2 R24, R6 ;  /* 0x0000000600188308 */ /* 0x0005220000000800 */
[----:B0-----:R-:W-:-:S07]  /*74f0*/  @!P4 FADD.FTZ R22, R2, 1 ;  /* 0x3f8000000216c421 */ /* 0x001fce0000010000 */
[----:B------:R-:W0:Y:S01]  /*7500*/  @!P1 MUFU.RCP R25, R7 ;  /* 0x0000000700199308 */ /* 0x000e220000001000 */
[----:B--2---:R-:W-:Y:S02]  /*7510*/  IMAD R6, R54, UR17, RZ ;  /* 0x0000001136067c24 */ /* 0x004fe4000f8e02ff */
[----:B-1----:R-:W-:Y:S02]  /*7520*/  @!P5 FADD.FTZ R0, R0, 1 ;  /* 0x3f8000000000d421 */ /* 0x002fe40000010000 */
[----:B------:R-:W-:-:S03]  /*7530*/  IMAD R29, R55, UR16, R6 ;  /* 0x00000010371d7c24 */ /* 0x000fc6000f8e0206 */
[----:B------:R1:W2:Y:S01]  /*7540*/  @!P6 MUFU.RCP R28, R5 ;  /* 0x00000005001ce308 */ /* 0x0002a20000001000 */
[----:B----4-:R-:W-:-:S07]  /*7550*/  @!P0 FADD.FTZ R24, R24, 1 ;  /* 0x3f80000018188421 */ /* 0x010fce0000010000 */
[----:B------:R-:W4:Y:S01]  /*7560*/  @!P4 MUFU.RCP R22, R22 ;  /* 0x000000160016c308 */ /* 0x000f220000001000 */
[----:B-1----:R-:W1:Y:S01]  /*7570*/  LDS.128 R4, [R34] ;  /* 0x0000000022047984 */ /* 0x002e620000000c00 */
[----:B0-----:R-:W-:-:S06]  /*7580*/  @!P1 FMUL.FTZ R98, R98, R25 ;  /* 0x0000001962629220 */ /* 0x001fcc0000410000 */
[----:B------:R0:W5:Y:S01]  /*7590*/  @!P3 MUFU.RCP R27, R3 ;  /* 0x00000003001bb308 */ /* 0x0001620000001000 */
[----:B--2---:R-:W-:-:S07]  /*75a0*/  @!P6 FMUL.FTZ R33, R33, R28 ;  /* 0x0000001c2121e220 */ /* 0x004fce0000410000 */
[----:B------:R-:W2:Y:S01]  /*75b0*/  @!P5 MUFU.RCP R0, R0 ;  /* 0x000000000000d308 */ /* 0x000ea20000001000 */
[----:B0-----:R-:W-:-:S04]  /*75c0*/  IMAD.WIDE.U32 R2, R54, UR16, R20 ;  /* 0x0000001036027c25 */ /* 0x001fc8000f8e0014 */
[----:B----4-:R-:W-:Y:S01]  /*75d0*/  @!P4 FMUL.FTZ R73, R73, R22 ;  /* 0x000000164949c220 */ /* 0x010fe20000410000 */
[----:B------:R-:W0:Y:S01]  /*75e0*/  LDC.64 R54, c[0x0][0x3a8] ;  /* 0x0000ea00ff367b82 */ /* 0x000e220000000a00 */
[----:B------:R-:W-:Y:S01]  /*75f0*/  IADD3 R3, R3, R29, RZ ;  /* 0x0000001d03037210 */ /* 0x000fe20007ffe0ff */
[----:B------:R4:W1:Y:S01]  /*7600*/  @!P2 MUFU.RCP R26, R23 ;  /* 0x00000017001aa308 */ /* 0x0008620000001000 */
[----:B-----5:R-:W-:Y:S01]  /*7610*/  @!P3 FMUL.FTZ R90, R90, R27 ;  /* 0x0000001b5a5ab220 */ /* 0x020fe20000410000 */
[----:B------:R-:W-:Y:S01]  /*7620*/  F2FP.BF16.F32.PACK_AB R25, R73, R98 ;  /* 0x000000624919723e */ /* 0x000fe200000010ff */
[----:B------:R-:W-:Y:S01]  /*7630*/  IMAD.WIDE.U32 R2, R40, UR4, R2 ;  /* 0x0000000428027c25 */ /* 0x000fe2000f8e0002 */
[----:B------:R-:W-:Y:S01]  /*7640*/  ULDC.64 UR4, c[0x0][0x3b0] ;  /* 0x0000ec0000047ab9 */ /* 0x000fe20000000a00 */
[----:B------:R-:W-:-:S03]  /*7650*/  IADD3 R50, P3, R50, -0x400, RZ ;  /* 0xfffffc0032327810 */ /* 0x000fc60007f7e0ff */
[----:B------:R-:W-:Y:S01]  /*7660*/  IADD3 R3, R3, R31, RZ ;  /* 0x0000001f03037210 */ /* 0x000fe20007ffe0ff */
[----:B----4-:R-:W-:Y:S01]  /*7670*/  FADD.FTZ R23, R44, R77 ;  /* 0x0000004d2c177221 */ /* 0x010fe20000010000 */
[C---:B---3--:R-:W-:Y:S01]  /*7680*/  LEA R22, P1, R2.reuse, R56, 0x1 ;  /* 0x0000003802167211 */ /* 0x048fe200078208ff */
[----:B--2---:R-:W-:Y:S01]  /*7690*/  @!P5 FMUL.FTZ R75, R75, R0 ;  /* 0x000000004b4bd220 */ /* 0x004fe20000410000 */
[----:B------:R2:W3:Y:S01]  /*76a0*/  @!P0 MUFU.RCP R29, R24 ;  /* 0x00000018001d8308 */ /* 0x0004e20000001000 */
[----:B------:R-:W-:Y:S01]  /*76b0*/  FADD.FTZ R0, R23, R100 ;  /* 0x0000006417007221 */ /* 0x000fe20000010000 */
[----:B------:R-:W-:Y:S02]  /*76c0*/  LEA.HI.X R23, R2, R57, R3, 0x1, P1 ;  /* 0x0000003902177211 */ /* 0x000fe400008f0c03 */
[----:B------:R-:W-:Y:S01]  /*76d0*/  IADD3 R12, P1, R12, -0x400, RZ ;  /* 0xfffffc000c0c7810 */ /* 0x000fe20007f3e0ff */
[----:B-1----:R-:W-:Y:S01]  /*76e0*/  @!P2 FMUL.FTZ R35, R35, R26 ;  /* 0x0000001a2323a220 */ /* 0x002fe20000410000 */
[----:B------:R-:W-:Y:S01]  /*76f0*/  FADD.FTZ R0, R0, R81 ;  /* 0x0000005100007221 */ /* 0x000fe20000010000 */
[----:B------:R-:W-:Y:S01]  /*7700*/  IMAD.WIDE R2, R95, 0x10, R22 ;  /* 0x000000105f027825 */ /* 0x000fe200078e0216 */
[----:B------:R-:W-:-:S02]  /*7710*/  F2FP.BF16.F32.PACK_AB R81, R81, R100 ;  /* 0x000000645151723e */ /* 0x000fc400000010ff */
[----:B------:R-:W-:Y:S01]  /*7720*/  F2FP.BF16.F32.PACK_AB R26, R35, R90 ;  /* 0x0000005a231a723e */ /* 0x000fe200000010ff */
[----:B------:R-:W-:Y:S01]  /*7730*/  FADD.FTZ R23, R0, R39 ;  /* 0x0000002700177221 */ /* 0x000fe20000010000 */
[----:B------:R1:W-:Y:S01]  /*7740*/  STG.E.128 desc[UR14][R2.64], R4 ;  /* 0x0000000402007986 */ /* 0x0003e2000c101d0e */
[----:B--2---:R-:W-:Y:S01]  /*7750*/  F2FP.BF16.F32.PACK_AB R24, R75, R96 ;  /* 0x000000604b18723e */ /* 0x004fe200000010ff */
[----:B------:R-:W2:Y:S01]  /*7760*/  LDC.64 R38, c[0x0][0x3f0] ;  /* 0x0000fc00ff267b82 */ /* 0x000ea20000000a00 */
[----:B0-----:R-:W-:Y:S01]  /*7770*/  IMAD R0, R54, UR17, RZ ;  /* 0x0000001136007c24 */ /* 0x001fe2000f8e02ff */
[----:B------:R0:W-:Y:S01]  /*7780*/  STG.E.128 desc[UR14][R2.64+0x200], R8 ;  /* 0x0002000802007986 */ /* 0x0001e2000c101d0e */
[----:B---3--:R-:W-:Y:S01]  /*7790*/  @!P0 FMUL.FTZ R118, R118, R29 ;  /* 0x0000001d76768220 */ /* 0x008fe20000410000 */
[----:B------:R-:W-:-:S04]  /*77a0*/  IMAD.WIDE.U32 R20, R54, UR16, R20 ;  /* 0x0000001036147c25 */ /* 0x000fc8000f8e0014 */
[----:B------:R-:W-:Y:S01]  /*77b0*/  FADD.FTZ R23, R23, R92 ;  /* 0x0000005c17177221 */ /* 0x000fe20000010000 */
[----:B------:R-:W-:Y:S01]  /*77c0*/  BAR.SYNC.DEFER_BLOCKING 0x0 ;  /* 0x0000000000007b1d */ /* 0x000fe20000010000 */
[----:B------:R-:W-:Y:S02]  /*77d0*/  IADD3 R52, P2, R52, -0x400, RZ ;  /* 0xfffffc0034347810 */ /* 0x000fe40007f5e0ff */
[----:B------:R-:W-:Y:S01]  /*77e0*/  F2FP.BF16.F32.PACK_AB R27, R118, R33 ;  /* 0x00000021761b723e */ /* 0x000fe200000010ff */
[----:B------:R-:W-:Y:S01]  /*77f0*/  FADD.FTZ R94, R23, R94 ;  /* 0x0000005e175e7221 */ /* 0x000fe20000010000 */
[----:B------:R-:W-:Y:S02]  /*7800*/  IADD3.X R13, R13, -0x1, RZ, P1, !PT ;  /* 0xffffffff0d0d7810 */ /* 0x000fe40000ffe4ff */
[----:B------:R-:W-:Y:S01]  /*7810*/  IADD3.X R53, R53, -0x1, RZ, P2, !PT ;  /* 0xffffffff35357810 */ /* 0x000fe200017fe4ff */
[----:B------:R-:W-:Y:S01]  /*7820*/  FADD.FTZ R37, R94, R37 ;  /* 0x000000255e257221 */ /* 0x000fe20000010000 */
[----:B------:R-:W-:Y:S01]  /*7830*/  IADD3.X R51, R51, -0x1, RZ, P3, !PT ;  /* 0xffffffff33337810 */ /* 0x000fe20001ffe4ff */
[----:B-1----:R-:W-:-:S02]  /*7840*/  IMAD R5, R55, UR16, R0 ;  /* 0x0000001037057c24 */ /* 0x002fc4000f8e0200 */
[----:B------:R-:W-:Y:S01]  /*7850*/  FADD.FTZ R96, R37, R96 ;  /* 0x0000006025607221 */ /* 0x000fe20000010000 */
[----:B0-----:R-:W-:Y:S02]  /*7860*/  IMAD R3, R41, UR4, RZ ;  /* 0x0000000429037c24 */ /* 0x001fe4000f8e02ff */
[----:B------:R-:W-:Y:S01]  /*7870*/  IADD3 R21, R21, R5, RZ ;  /* 0x0000000515157210 */ /* 0x000fe20007ffe0ff */
[----:B------:R-:W-:Y:S01]  /*7880*/  FADD.FTZ R75, R96, R75 ;  /* 0x0000004b604b7221 */ /* 0x000fe20000010000 */
[C---:B------:R-:W-:Y:S02]  /*7890*/  IMAD R5, R40.reuse, UR5, R3 ;  /* 0x0000000528057c24 */ /* 0x040fe4000f8e0203 */
[----:B------:R-:W-:-:S04]  /*78a0*/  IMAD.WIDE.U32 R2, R40, UR4, R20 ;  /* 0x0000000428027c25 */ /* 0x000fc8000f8e0014 */
[----:B------:R-:W-:Y:S01]  /*78b0*/  FADD.FTZ R98, R75, R98 ;  /* 0x000000624b627221 */ /* 0x000fe20000010000 */
[----:B------:R-:W-:Y:S01]  /*78c0*/  STS.128 [R32], R80 ;  /* 0x0000005020007388 */ /* 0x000fe20000000c00 */
[----:B------:R-:W-:Y:S02]  /*78d0*/  IADD3 R0, R3, R5, RZ ;  /* 0x0000000503007210 */ /* 0x000fe40007ffe0ff */
[----:B------:R-:W-:Y:S01]  /*78e0*/  FADD.FTZ R73, R98, R73 ;  /* 0x0000004962497221 */ /* 0x000fe20000010000 */
[----:B--2---:R-:W-:Y:S01]  /*78f0*/  LEA R4, P0, R2, R38, 0x1 ;  /* 0x0000002602047211 */ /* 0x004fe200078008ff */
        /* <DEDUP_REMOVED lines=15> */
.L_x_7892:
        /* <DEDUP_REMOVED lines=26> */
.L_x_7934:
[----:B------:R-:W-:Y:S05]  /*7b90*/  BSYNC B0 ;  /* 0x0000000000007941 */ /* 0x000fea0003800000 */
.L_x_7933:
        /* <DEDUP_REMOVED lines=29> */
.L_x_7936:
[----:B------:R-:W2:Y:S02]  /*7d70*/  S2R R19, SR_TID.X ;  /* 0x0000000000137919 */ /* 0x000ea40000002100 */
.L_x_7937:
[----:B------:R-:W-:Y:S05]  /*7d80*/  BSYNC B0 ;  /* 0x0000000000007941 */ /* 0x000fea0003800000 */
.L_x_7935:
        /* <DEDUP_REMOVED lines=15> */
[C---:B-1----:R-:W-:Y:S01]  /*7e80*/  IMAD.WIDE.U32 R14, R40.reuse, UR8, RZ ;  /* 0x00000008280e7c25 */ /* 0x042fe2000f8e00ff */
[----:B------:R-:W-:Y:S01]  /*7e90*/  IADD3 R29, R3, R29, RZ ;  /* 0x0000001d031d7210 */ /* 0x000fe20007ffe0ff */
[----:B------:R-:W-:Y:S01]  /*7ea0*/  ULDC.64 UR26, c[0x0][0x2e0] ;  /* 0x0000b800001a7ab9 */ /* 0x000fe20000000a00 */
[----:B------:R-:W-:Y:S01]  /*7eb0*/  ULDC.64 UR24, c[0x0][0x270] ;  /* 0x00009c0000187ab9 */ /* 0x000fe20000000a00 */
[C---:B------:R-:W-:Y:S01]  /*7ec0*/  IMAD R9, R40.reuse, UR9, R5 ;  /* 0x0000000928097c24 */ /* 0x040fe2000f8e0205 */
[----:B------:R-:W-:Y:S01]  /*7ed0*/  ULDC.64 UR8, c[0x0][0x358] ;  /* 0x0000d60000087ab9 */ /* 0x000fe20000000a00 */
[C---:B------:R-:W-:Y:S01]  /*7ee0*/  IMAD R7, R41.reuse, UR6, RZ ;  /* 0x0000000629077c24 */ /* 0x040fe2000f8e02ff */
        /* <DEDUP_REMOVED lines=21> */
.L_x_7939:
        /* <DEDUP_REMOVED lines=55> */
.L_x_7938:
[----:B------:R-:W-:Y:S05]  /*83b0*/  EXIT ;  /* 0x000000000000794d */ /* 0x000fea0003800000 */
.L_x_7940:
        /* <DEDUP_REMOVED lines=12> */
.L_x_10995:


//--------------------- .text._Z25selective_scan_bwd_kernelI32Selective_Scan_bwd_kernel_traitsILi32ELi16ELb1ELb0ELb1ELb0ELb0EN3c108BFloat16EfEEv12SSMParamsBwd --------------------------
	.section	.text._Z25selective_scan_bwd_kernelI32Selective_Scan_bwd_kernel_traitsILi32ELi16ELb1ELb0ELb1ELb0ELb0EN3c108BFloat16EfEEv12SSMParamsBwd,"ax",@progbits
	.align	128
        .global         _Z25selective_scan_bwd_kernelI32Selective_Scan_bwd_kernel_traitsILi32ELi16ELb1ELb0ELb1ELb0ELb0EN3c108BFloat16EfEEv12SSMParamsBwd
        .type           _Z25selective_scan_bwd_kernelI32Selective_Scan_bwd_kernel_traitsILi32ELi16ELb1ELb0ELb1ELb0ELb0EN3c108BFloat16EfEEv12SSMParamsBwd,@function
        .size           _Z25selective_scan_bwd_kernelI32Selective_Scan_bwd_kernel_traitsILi32ELi16ELb1ELb0ELb1ELb0ELb0EN3c108BFloat16EfEEv12SSMParamsBwd,(.L_x_10996 - _Z25selective_scan_bwd_kernelI32Selective_Scan_bwd_kernel_traitsILi32ELi16ELb1ELb0ELb1ELb0ELb0EN3c108BFloat16EfEEv12SSMParamsBwd)
        .other          _Z25selective_scan_bwd_kernelI32Selective_Scan_bwd_kernel_traitsILi32ELi16ELb1ELb0ELb1ELb0ELb0EN3c108BFloat16EfEEv12SSMParamsBwd,@"STO_CUDA_ENTRY STV_DEFAULT"
_Z25selective_scan_bwd_kernelI32Selective_Scan_bwd_kernel_traitsILi32ELi16ELb1ELb0ELb1ELb0ELb0EN3c108BFloat16EfEEv12SSMParamsBwd:
.text._Z25selective_scan_bwd_kernelI32Selective_Scan_bwd_kernel_traitsILi32ELi16ELb1ELb0ELb1ELb0ELb0EN3c108BFloat16EfEEv12SSMParamsBwd:
        /* <DEDUP_REMOVED lines=132> */
[----:B------:R-:W-:Y:S01]  /*0840*/  ULDC UR4, c[0x0][0x224] ;  /* 0x0000890000047ab9 */ /* 0x000fe20000000800 */
[----:B------:R-:W-:Y:S01]  /*0850*/  MOV R46, RZ ;  /* 0x000000ff002e7202 */ /* 0x000fe20000000f00 */
[----:B------:R-:W1:Y:S01]  /*0860*/  S2R R50, SR_LANEID ;  /* 0x0000000000327919 */ /* 0x000e620000000000 */
[----:B------:R-:W-:Y:S02]  /*0870*/  MOV R67, RZ ;  /* 0x000000ff00437202 */ /* 0x000fe40000000f00 */
[----:B------:R-:W-:Y:S01]  /*0880*/  MOV R59, UR4 ;  /* 0x00000004003b7c02 */ /* 0x000fe20008000f00 */
[----:B------:R-:W-:Y:S01]  /*0890*/  UMOV UR4, URZ ;  /* 0x0000003f00047c82 */ /* 0x000fe20008000000 */
[----:B0-----:R-:W-:-:S04]  /*08a0*/  SHF.L.U32 R61, R48, 0x1, RZ ;  /* 0x00000001303d7819 */ /* 0x001fc800000006ff */
[----:B-1----:R-:W-:-:S07]  /*08b0*/  LOP3.LUT R61, R61, 0xffffffc0, RZ, 0xc0, !PT ;  /* 0xffffffc03d3d7812 */ /* 0x002fce00078ec0ff */
.L_x_7981:
[----:B------:R-:W-:Y:S01]  /*08c0*/  BAR.SYNC.DEFER_BLOCKING 0x0 ;  /* 0x0000000000007b1d */ /* 0x000fe20000010000 */
[----:B------:R-:W-:-:S05]  /*08d0*/  LOP3.LUT R60, R61, 0x1f, R48, 0xf8, !PT ;  /* 0x0000001f3d3c7812 */ /* 0x000fca00078ef830 */
[----:B0-----:R-:W-:-:S05]  /*08e0*/  IMAD.WIDE R2, R60, 0x10, R52 ;  /* 0x000000103c027825 */ /* 0x001fca00078e0234 */
[----:B--2---:R-:W2:Y:S04]  /*08f0*/  LDG.E.128 R12, desc[UR12][R2.64] ;  /* 0x0000000c020c7981 */ /* 0x004ea8000c1e1d00 */
[----:B------:R0:W3:Y:S01]  /*0900*/  LDG.E.128 R16, desc[UR12][R2.64+0x200] ;  /* 0x0002000c02107981 */ /* 0x0000e2000c1e1d00 */
[----:B------:R-:W1:Y:S01]  /*0910*/  S2UR UR6, SR_CgaCtaId ;  /* 0x00000000000679c3 */ /* 0x000e620000008800 */
[----:B------:R-:W-:Y:S01]  /*0920*/  UMOV UR5, 0x400 ;  /* 0x0000040000057882 */ /* 0x000fe20000000000 */
[----:B------:R-:W-:Y:S01]  /*0930*/  IMAD.WIDE R20, R60, 0x10, R54 ;  /* 0x000000103c147825 */ /* 0x000fe200078e0236 */
[----:B-1----:R-:W-:-:S06]  /*0940*/  ULEA UR5, UR6, UR5, 0x18 ;  /* 0x0000000506057291 */ /* 0x002fcc000f8ec03f */
[C---:B------:R-:W-:Y:S02]  /*0950*/  LEA R65, R50.reuse, UR5, 0x4 ;  /* 0x0000000532417c11 */ /* 0x040fe4000f8e20ff */
[----:B------:R-:W-:Y:S01]  /*0960*/  LEA R69, R50, UR5, 0x5 ;  /* 0x0000000532457c11 */ /* 0x000fe2000f8e28ff */
[----:B0-----:R-:W-:Y:S01]  /*0970*/  IMAD.WIDE R2, R60, 0x10, R56 ;  /* 0x000000103c027825 */ /* 0x001fe200078e0238 */
[----:B------:R-:W-:Y:S01]  /*0980*/  ULDC UR5, c[0x0][0x21c] ;  /* 0x0000870000057ab9 */ /* 0x000fe20000000800 */
[----:B--2---:R-:W-:Y:S04]  /*0990*/  STS.128 [R65], R12 ;  /* 0x0000000c41007388 */ /* 0x004fe80000000c00 */
[----:B---3--:R-:W-:Y:S01]  /*09a0*/  STS.128 [R65+0x200], R16 ;  /* 0x0002001041007388 */ /* 0x008fe20000000c00 */
[----:B------:R-:W-:-:S03]  /*09b0*/  NOP ;  /* 0x0000000000007918 */ /* 0x000fc60000000000 */
[----:B------:R-:W0:Y:S04]  /*09c0*/  LDS.128 R8, [R69] ;  /* 0x0000000045087984 */ /* 0x000e280000000c00 */
[----:B------:R-:W1:Y:S01]  /*09d0*/  LDS.128 R4, [R69+0x10] ;  /* 0x0000100045047984 */ /* 0x000e620000000c00 */
[----:B------:R-:W-:Y:S06]  /*09e0*/  BAR.SYNC.DEFER_BLOCKING 0x0 ;  /* 0x0000000000007b1d */ /* 0x000fec0000010000 */
[----:B------:R-:W2:Y:S04]  /*09f0*/  LDG.E.128 R24, desc[UR12][R20.64] ;  /* 0x0000000c14187981 */ /* 0x000ea8000c1e1d00 */
[----:B------:R-:W3:Y:S04]  /*0a00*/  LDG.E.128 R36, desc[UR12][R20.64+0x200] ;  /* 0x0002000c14247981 */ /* 0x000ee8000c1e1d00 */
[----:B--2---:R0:W-:Y:S04]  /*0a10*/  STS.128 [R65], R24 ;  /* 0x0000001841007388 */ /* 0x0041e80000000c00 */
[----:B---3--:R-:W-:Y:S01]  /*0a20*/  STS.128 [R65+0x200], R36 ;  /* 0x0002002441007388 */ /* 0x008fe20000000c00 */
        /* <DEDUP_REMOVED lines=9> */
[C---:B------:R-:W-:Y:S02]  /*0ac0*/  PRMT R173, R10.reuse, 0x7632, R173 ;  /* 0x000076320aad7816 */ /* 0x040fe400000000ad */
[----:B------:R-:W-:Y:S02]  /*0ad0*/  PRMT R175, R11, 0x7632, R175 ;  /* 0x000076320baf7816 */ /* 0x000fe400000000af */
[----:B-1----:R-:W-:Y:S02]  /*0ae0*/  SHF.L.U32 R2, R9, 0x10, RZ ;  /* 0x0000001009027819 */ /* 0x002fe400000006ff */
[----:B------:R-:W-:-:S02]  /*0af0*/  SHF.L.U32 R3, R10, 0x10, RZ ;  /* 0x000000100a037819 */ /* 0x000fc400000006ff */
        /* <DEDUP_REMOVED lines=9> */
[--C-:B------:R-:W-:Y:S01]  /*0b90*/  FADD.FTZ R131, R131, R44.reuse ;  /* 0x0000002c83837221 */ /* 0x100fe20000010000 */
[----:B------:R-:W-:Y:S01]  /*0ba0*/  PRMT R183, R7, 0x7632, R183 ;  /* 0x0000763207b77816 */ /* 0x000fe200000000b7 */
[--C-:B------:R-:W-:Y:S01]  /*0bb0*/  FADD.FTZ R129, R129, R44.reuse ;  /* 0x0000002c81817221 */ /* 0x100fe20000010000 */
[----:B------:R-:W-:Y:S01]  /*0bc0*/  SHF.L.U32 R125, R15, 0x10, RZ ;  /* 0x000000100f7d7819 */ /* 0x000fe200000006ff */
[----:B------:R-:W-:-:S04]  /*0bd0*/  FADD.FTZ R127, R127, R44 ;  /* 0x0000002c7f7f7221 */ /* 0x000fc80000010000 */
        /* <DEDUP_REMOVED lines=9> */
[----:B------:R-:W-:Y:S01]  /*0c70*/  SHF.L.U32 R64, R64, 0x10, RZ ;  /* 0x0000001040407819 */ /* 0x000fe200000006ff */
[C---:B------:R-:W-:Y:S01]  /*0c80*/  FFMA.FTZ R67, R0.reuse, R24, R67 ;  /* 0x0000001800437223 */ /* 0x040fe20000010043 */
[C---:B------:R-:W-:Y:S01]  /*0c90*/  SHF.L.U32 R66, R21.reuse, 0x10, RZ ;  /* 0x0000001015427819 */ /* 0x040fe200000006ff */
[-C--:B------:R-:W-:Y:S01]  /*0ca0*/  FMUL.FTZ R107, R0, R45.reuse ;  /* 0x0000002d006b7220 */ /* 0x080fe20000410000 */
[----:B------:R-:W-:Y:S01]  /*0cb0*/  PRMT R68, R21, 0x7632, R68 ;  /* 0x0000763215447816 */ /* 0x000fe20000000044 */
[----:B------:R-:W-:Y:S01]  /*0cc0*/  FFMA.FTZ R67, R64, R20, R67 ;  /* 0x0000001440437223 */ /* 0x000fe20000010043 */
[----:B------:R-:W-:Y:S01]  /*0cd0*/  PRMT R72, R22, 0x7632, R72 ;  /* 0x0000763216487816 */ /* 0x000fe20000000048 */
[-C--:B------:R-:W-:Y:S01]  /*0ce0*/  FMUL.FTZ R126, R66, R45.reuse ;  /* 0x0000002d427e7220 */ /* 0x080fe20000410000 */
[----:B------:R-:W-:Y:S01]  /*0cf0*/  SHF.L.U32 R68, R68, 0x10, RZ ;  /* 0x0000001044447819 */ /* 0x000fe200000006ff */
[----:B------:R-:W-:Y:S01]  /*0d00*/  FFMA.FTZ R67, R66, R2, R67 ;  /* 0x0000000242437223 */ /* 0x000fe20000010043 */
[----:B------:R-:W-:Y:S01]  /*0d10*/  SHF.L.U32 R2, R63, 0x10, RZ ;  /* 0x000000103f027819 */ /* 0x000fe200000006ff */
[-C--:B------:R-:W-:Y:S01]  /*0d20*/  FMUL.FTZ R105, R64, R45.reuse ;  /* 0x0000002d40697220 */ /* 0x080fe20000410000 */
        /* <DEDUP_REMOVED lines=8> */
[C---:B------:R-:W-:Y:S01]  /*0db0*/  SHF.L.U32 R74, R23.reuse, 0x10, RZ ;  /* 0x00000010174a7819 */ /* 0x040fe200000006ff */
[CC--:B------:R-:W-:Y:S01]  /*0dc0*/  FMUL.FTZ R101, R72.reuse, R45.reuse ;  /* 0x0000002d48657220 */ /* 0x0c0fe20000410000 */
[----:B------:R-:W-:Y:S01]  /*0dd0*/  PRMT R76, R23, 0x7632, R76 ;  /* 0x00007632174c7816 */ /* 0x000fe2000000004c */
[----:B------:R-:W-:Y:S01]  /*0de0*/  FFMA.FTZ R3, R72, R2, R3 ;  /* 0x0000000248037223 */ /* 0x000fe20000010003 */
[----:B------:R-:W-:Y:S01]  /*0df0*/  SHF.L.U32 R2, R175, 0x10, RZ ;  /* 0x00000010af027819 */ /* 0x000fe200000006ff */
[----:B------:R-:W-:Y:S01]  /*0e00*/  FMUL.FTZ R122, R74, R45 ;  /* 0x0000002d4a7a7220 */ /* 0x000fe20000410000 */
[----:B------:R-:W-:Y:S01]  /*0e10*/  SHF.L.U32 R76, R76, 0x10, RZ ;  /* 0x000000104c4c7819 */ /* 0x000fe200000006ff */
[----:B------:R-:W-:Y:S01]  /*0e20*/  FFMA.FTZ R3, R74, R20, R3 ;  /* 0x000000144a037223 */ /* 0x000fe20000010003 */
[----:B------:R-:W-:-:S02]  /*0e30*/  SHF.L.U32 R20, R4, 0x10, RZ ;  /* 0x0000001004147819 */ /* 0x000fc400000006ff */
[----:B-1----:R-:W-:Y:S01]  /*0e40*/  PRMT R80, R84, 0x7632, R80 ;  /* 0x0000763254507816 */ /* 0x002fe20000000050 */
        /* <DEDUP_REMOVED lines=8> */
[C---:B------:R-:W-:Y:S01]  /*0ed0*/  PRMT R84, R85.reuse, 0x7632, R84 ;  /* 0x0000763255547816 */ /* 0x040fe20000000054 */
[C---:B------:R-:W-:Y:S01]  /*0ee0*/  FFMA.FTZ R3, R80.reuse, R2, R3 ;  /* 0x0000000250037223 */ /* 0x040fe20000010003 */
[----:B------:R-:W-:Y:S01]  /*0ef0*/  SHF.L.U32 R82, R85, 0x10, RZ ;  /* 0x0000001055527819 */ /* 0x000fe200000006ff */
[----:B------:R-:W-:Y:S01]  /*0f00*/  FMUL.FTZ R97, R80, R45 ;  /* 0x0000002d50617220 */ /* 0x000fe20000410000 */
[----:B------:R-:W-:-:S02]  /*0f10*/  SHF.L.U32 R2, R179, 0x10, RZ ;  /* 0x00000010b3027819 */ /* 0x000fc400000006ff */
        /* <DEDUP_REMOVED lines=17> */
[----:B------:R-:W-:Y:S01]  /*1030*/  PRMT R16, R18, 0x7632, R16 ;  /* 0x0000763212107816 */ /* 0x000fe20000000010 */
[--C-:B------:R-:W-:Y:S01]  /*1040*/  FFMA.FTZ R67, R90, R20, R21.reuse ;  /* 0x000000145a437223 */ /* 0x100fe20000010015 */
[----:B------:R-:W-:Y:S01]  /*1050*/  PRMT R20, R12, 0x7632, R20 ;  /* 0x000076320c147816 */ /* 0x000fe20000000014 */
[----:B------:R-:W-:Y:S01]  /*1060*/  FMUL.FTZ R114, R90, R45 ;  /* 0x0000002d5a727220 */ /* 0x000fe20000410000 */
[----:B------:R-:W-:-:S02]  /*1070*/  PRMT R21, R14, 0x7632, R21 ;  /* 0x000076320e157816 */ /* 0x000fc40000000015 */
[----:B------:R-:W-:Y:S02]  /*1080*/  PRMT R3, R17, 0x7632, R3 ;  /* 0x0000763211037816 */ /* 0x000fe40000000003 */
[----:B------:R-:W-:Y:S02]  /*1090*/  PRMT R18, R19, 0x7632, R18 ;  /* 0x0000763213127816 */ /* 0x000fe40000000012 */
[----:B------:R-:W-:Y:S02]  /*10a0*/  PRMT R92, R87, 0x7632, R92 ;  /* 0x00007632575c7816 */ /* 0x000fe4000000005c */
[----:B------:R-:W-:Y:S02]  /*10b0*/  PRMT R12, R13, 0x7632, R12 ;  /* 0x000076320d0c7816 */ /* 0x000fe4000000000c */
[----:B------:R-:W-:Y:S02]  /*10c0*/  PRMT R14, R15, 0x7632, R14 ;  /* 0x000076320f0e7816 */ /* 0x000fe4000000000e */
[----:B------:R-:W-:-:S02]  /*10d0*/  SHF.L.U32 R17, R17, 0x10, RZ ;  /* 0x0000001011117819 */ /* 0x000fc400000006ff */
[----:B------:R-:W-:Y:S02]  /*10e0*/  SHF.L.U32 R19, R19, 0x10, RZ ;  /* 0x0000001013137819 */ /* 0x000fe400000006ff */
[----:B------:R-:W-:Y:S01]  /*10f0*/  SHF.L.U32 R22, R183, 0x10, RZ ;  /* 0x00000010b7167819 */ /* 0x000fe200000006ff */
[--C-:B------:R-:W-:Y:S01]  /*1100*/  FADD.FTZ R132, R17, R44.reuse ;  /* 0x0000002c11847221 */ /* 0x100fe20000010000 */
[----:B------:R-:W-:Y:S01]  /*1110*/  SHF.L.U32 R13, R13, 0x10, RZ ;  /* 0x000000100d0d7819 */ /* 0x000fe200000006ff */
[--C-:B------:R-:W-:Y:S01]  /*1120*/  FADD.FTZ R130, R19, R44.reuse ;  /* 0x0000002c13827221 */ /* 0x100fe20000010000 */
[----:B------:R-:W-:Y:S02]  /*1130*/  SHF.L.U32 R92, R92, 0x10, RZ ;  /* 0x000000105c5c7819 */ /* 0x000fe400000006ff */
[----:B------:R-:W-:Y:S01]  /*1140*/  SHF.L.U32 R123, R2, 0x10, RZ ;  /* 0x00000010027b7819 */ /* 0x000fe200000006ff */
[--C-:B------:R-:W-:Y:S01]  /*1150*/  FADD.FTZ R128, R13, R44.reuse ;  /* 0x0000002c0d807221 */ /* 0x100fe20000010000 */
        /* <DEDUP_REMOVED lines=20> */
[----:B------:R-:W-:Y:S01]  /*12a0*/  MOV R112, RZ ;  /* 0x000000ff00707202 */ /* 0x000fe20000000f00 */
        /* <DEDUP_REMOVED lines=14> */
[----:B------:R-:W-:Y:S09]  /*1390*/  BRA `(.L_x_7943) ;  /* 0x0000003000ec7947 */ /* 0x000ff20003800000 */
.L_x_7942:
[----:B------:R-:W0:Y:S01]  /*13a0*/  LDC R94, c[0x0][0x224] ;  /* 0x00008900ff5e7b82 */ /* 0x000e220000000800 */
[----:B------:R-:W-:Y:S01]  /*13b0*/  HFMA2.MMA R96, -RZ, RZ, 0, 0 ;  /* 0x00000000ff607435 */ /* 0x000fe200000001ff */
[----:B------:R-:W-:Y:S01]  /*13c0*/  MOV R112, RZ ;  /* 0x000000ff00707202 */ /* 0x000fe20000000f00 */
[----:B------:R-:W-:Y:S01]  /*13d0*/  HFMA2.MMA R89, -RZ, RZ, 0, 0 ;  /* 0x00000000ff597435 */ /* 0x000fe200000001ff */
[----:B------:R-:W-:Y:S01]  /*13e0*/  MOV R110, RZ ;  /* 0x000000ff006e7202 */ /* 0x000fe20000000f00 */
[----:B------:R-:W-:Y:S01]  /*13f0*/  HFMA2.MMA R87, -RZ, RZ, 0, 0 ;  /* 0x00000000ff577435 */ /* 0x000fe200000001ff */
[----:B------:R-:W-:Y:S01]  /*1400*/  MOV R108, RZ ;  /* 0x000000ff006c7202 */ /* 0x000fe20000000f00 */
[----:B------:R-:W-:Y:S01]  /*1410*/  HFMA2.MMA R85, -RZ, RZ, 0, 0 ;  /* 0x00000000ff557435 */ /* 0x000fe200000001ff */
[----:B------:R-:W1:Y:S01]  /*1420*/  LDC.64 R34, c[0x0][0x2d8] ;  /* 0x0000b600ff227b82 */ /* 0x000e620000000a00 */
[----:B------:R-:W-:Y:S01]  /*1430*/  HFMA2.MMA R83, -RZ, RZ, 0, 0 ;  /* 0x00000000ff537435 */ /* 0x000fe200000001ff */
[----:B------:R-:W-:Y:S01]  /*1440*/  MOV R106, RZ ;  /* 0x000000ff006a7202 */ /* 0x000fe20000000f00 */
[----:B------:R-:W-:Y:S01]  /*1450*/  HFMA2.MMA R81, -RZ, RZ, 0, 0 ;  /* 0x00000000ff517435 */ /* 0x000fe200000001ff */
[----:B------:R-:W-:Y:S01]  /*1460*/  MOV R104, RZ ;  /* 0x000000ff00687202 */ /* 0x000fe20000000f00 */
[----:B------:R-:W-:Y:S01]  /*1470*/  HFMA2.MMA R79, -RZ, RZ, 0, 0 ;  /* 0x00000000ff4f7435 */ /* 0x000fe200000001ff */
[----:B------:R-:W-:Y:S01]  /*1480*/  MOV R102, RZ ;  /* 0x000000ff00667202 */ /* 0x000fe20000000f00 */
[----:B------:R-:W-:Y:S01]  /*1490*/  HFMA2.MMA R77, -RZ, RZ, 0, 0 ;  /* 0x00000000ff4d7435 */ /* 0x000fe200000001ff */
[----:B------:R-:W2:Y:S01]  /*14a0*/  LDC.64 R36, c[0x0][0x2d0] ;  /* 0x0000b400ff247b82 */ /* 0x000ea20000000a00 */
[----:B------:R-:W-:Y:S01]  /*14b0*/  HFMA2.MMA R75, -RZ, RZ, 0, 0 ;  /* 0x00000000ff4b7435 */ /* 0x000fe200000001ff */
[----:B------:R-:W-:Y:S01]  /*14c0*/  MOV R100, RZ ;  /* 0x000000ff00647202 */ /* 0x000fe20000000f00 */
[----:B------:R-:W-:Y:S01]  /*14d0*/  UMOV UR5, URZ ;  /* 0x0000003f00057c82 */ /* 0x000fe20008000000 */
[----:B------:R-:W-:Y:S01]  /*14e0*/  MOV R98, RZ ;  /* 0x000000ff00627202 */ /* 0x000fe20000000f00 */
[----:B------:R-:W-:Y:S01]  /*14f0*/  UMOV UR6, URZ ;  /* 0x0000003f00067c82 */ /* 0x000fe20008000000 */
[----:B------:R-:W-:Y:S01]  /*1500*/  ULDC UR28, c[0x0][0x21c] ;  /* 0x00008700001c7ab9 */ /* 0x000fe20000000800 */
[----:B------:R-:W-:Y:S01]  /*1510*/  ULDC UR9, c[0x0][0x218] ;  /* 0x0000860000097ab9 */ /* 0x000fe20000000800 */
[----:B------:R-:W3:Y:S01]  /*1520*/  LDC.64 R38, c[0x0][0x368] ;  /* 0x0000da00ff267b82 */ /* 0x000ee20000000a00 */
[----:B------:R-:W-:Y:S01]  /*1530*/  ULDC.64 UR26, c[0x0][0x3d0] ;  /* 0x0000f400001a7ab9 */ /* 0x000fe20000000a00 */
[----:B------:R-:W-:Y:S01]  /*1540*/  ULDC.64 UR22, c[0x0][0x270] ;  /* 0x00009c0000167ab9 */ /* 0x000fe20000000a00 */
[----:B------:R-:W-:Y:S01]  /*1550*/  ULDC.64 UR20, c[0x0][0x250] ;  /* 0x0000940000147ab9 */ /* 0x000fe20000000a00 */
[----:B------:R-:W-:Y:S01]  /*1560*/  ULDC.64 UR18, c[0x0][0x248] ;  /* 0x0000920000127ab9 */ /* 0x000fe20000000a00 */
[----:B------:R-:W-:Y:S01]  /*1570*/  ULDC.64 UR16, c[0x0][0x238] ;  /* 0x00008e0000107ab9 */ /* 0x000fe20000000a00 */
[----:B------:R-:W-:Y:S01]  /*1580*/  ULDC.64 UR10, c[0x0][0x230] ;  /* 0x00008c00000a7ab9 */ /* 0x000fe20000000a00 */
[----:B------:R-:W-:Y:S01]  /*1590*/  ULDC.64 UR24, c[0x0][0x370] ;  /* 0x0000dc0000187ab9 */ /* 0x000fe20000000a00 */
[----:B------:R-:W4:Y:S04]  /*15a0*/  LDC.64 R40, c[0x0][0x380] ;  /* 0x0000e000ff287b82 */ /* 0x000f280000000a00 */
.L_x_7980:
[----:B0--3--:R-:W-:Y:S01]  /*15b0*/  IMAD R13, R43, UR10, RZ ;  /* 0x0000000a2b0d7c24 */ /* 0x009fe2000f8e02ff */
[----:B------:R-:W-:Y:S01]  /*15c0*/  SHF.R.S32.HI R135, RZ, 0x1f, R96 ;  /* 0x0000001fff877819 */ /* 0x000fe20000011460 */
[----:B------:R-:W-:-:S04]  /*15d0*/  IMAD.WIDE.U32 R2, R42, UR10, RZ ;  /* 0x0000000a2a027c25 */ /* 0x000fc8000f8e00ff */
[----:B------:R-:W-:Y:S02]  /*15e0*/  IMAD R13, R42, UR11, R13 ;  /* 0x0000000b2a0d7c24 */ /* 0x000fe4000f8e020d */
[C---:B------:R-:W-:Y:S02]  /*15f0*/  IMAD R15, R135.reuse, UR16, RZ ;  /* 0x00000010870f7c24 */ /* 0x040fe4000f8e02ff */
[----:B------:R-:W-:Y:S01]  /*1600*/  IMAD R17, R135, UR22, RZ ;  /* 0x0000001687117c24 */ /* 0x000fe2000f8e02ff */
[----:B------:R-:W-:Y:S01]  /*1610*/  IADD3 R3, R3, R13, RZ ;  /* 0x0000000d03037210 */ /* 0x000fe20007ffe0ff */
[C---:B------:R-:W-:Y:S02]  /*1620*/  IMAD R13, R96.reuse, UR17, R15 ;  /* 0x00000011600d7c24 */ /* 0x040fe4000f8e020f */
[----:B------:R-:W-:-:S04]  /*1630*/  IMAD.WIDE.U32 R14, R96, UR22, RZ ;  /* 0x00000016600e7c25 */ /* 0x000fc8000f8e00ff */
[----:B------:R-:W-:Y:S01]  /*1640*/  IMAD.WIDE.U32 R2, R96, UR16, R2 ;  /* 0x0000001060027c25 */ /* 0x000fe2000f8e0002 */
[----:B------:R-:W-:-:S03]  /*1650*/  LEA R16, P1, R14, R51, 0x1 ;  /* 0x000000330e107211 */ /* 0x000fc600078208ff */
[----:B------:R-:W-:Y:S01]  /*1660*/  IMAD R17, R96, UR23, R17 ;  /* 0x0000001760117c24 */ /* 0x000fe2000f8e0211 */
[----:B------:R-:W-:Y:S02]  /*1670*/  IADD3 R13, R3, R13, RZ ;  /* 0x0000000d030d7210 */ /* 0x000fe40007ffe0ff */
[C---:B--2---:R-:W-:Y:S02]  /*1680*/  LEA R12, P0, R2.reuse, R36, 0x2 ;  /* 0x00000024020c7211 */ /* 0x044fe400078010ff */
[----:B------:R-:W-:Y:S02]  /*1690*/  IADD3 R3, R15, R17, RZ ;  /* 0x000000110f037210 */ /* 0x000fe40007ffe0ff */
[----:B------:R-:W-:Y:S02]  /*16a0*/  LEA.HI.X R13, R2, R37, R13, 0x2, P0 ;  /* 0x00000025020d7211 */ /* 0x000fe400000f140d */
[----:B------:R-:W-:-:S03]  /*16b0*/  LEA.HI.X R17, R14, R58, R3, 0x1, P1 ;  /* 0x0000003a0e117211 */ /* 0x000fc600008f0c03 */
[----:B------:R2:W3:Y:S01]  /*16c0*/  LDG.E R73, desc[UR12][R12.64] ;  /* 0x0000000c0c497981 */ /* 0x0004e2000c1e1900 */
[----:B------:R-:W-:-:S05]  /*16d0*/  IMAD.WIDE R2, R60, 0x10, R16 ;  /* 0x000000103c027825 */ /* 0x000fca00078e0210 */
[----:B----4-:R-:W4:Y:S04]  /*16e0*/  LDG.E.128 R20, desc[UR12][R2.64] ;  /* 0x0000000c02147981 */ /* 0x010f28000c1e1d00 */
[----:B------:R0:W4:Y:S01]  /*16f0*/  LDG.E.128 R24, desc[UR12][R2.64+0x200] ;  /* 0x0002000c02187981 */ /* 0x000122000c1e1d00 */
[----:B------:R-:W-:Y:S01]  /*1700*/  LOP3.LUT P0, RZ, R48, 0x1f, RZ, 0xc0, !PT ;  /* 0x0000001f30ff7812 */ /* 0x000fe2000780c0ff */
[----:B------:R-:W-:Y:S01]  /*1710*/  IMAD R17, R43, UR18, RZ ;  /* 0x000000122b117c24 */ /* 0x000fe2000f8e02ff */
[C---:B------:R-:W-:Y:S01]  /*1720*/  IADD3 R16, R59.reuse, -0x1, RZ ;  /* 0xffffffff3b107810 */ /* 0x040fe20007ffe0ff */
[----:B-1----:R-:W1:Y:S01]  /*1730*/  S2R R18, SR_CgaCtaId ;  /* 0x0000000000127919 */ /* 0x002e620000008800 */
[----:B------:R-:W-:Y:S01]  /*1740*/  ISETP.LT.OR P1, PT, R59, 0x2, P0 ;  /* 0x000000023b00780c */ /* 0x000fe20000721670 */
[----:B------:R-:W-:Y:S01]  /*1750*/  IMAD.WIDE.U32 R14, R42, UR18, RZ ;  /* 0x000000122a0e7c25 */ /* 0x000fe2000f8e00ff */
[----:B------:R-:W-:-:S02]  /*1760*/  ISETP.NE.AND P2, PT, R48, RZ, PT ;  /* 0x000000ff3000720c */ /* 0x000fc40003f45270 */
[----:B--2---:R-:W-:Y:S01]  /*1770*/  LEA.HI R12, R16, R16, RZ, 0x1 ;  /* 0x00000010100c7211 */ /* 0x004fe200078f08ff */
[----:B------:R-:W-:Y:S01]  /*1780*/  IMAD R17, R42, UR19, R17 ;  /* 0x000000132a117c24 */ /* 0x000fe2000f8e0211 */
[----:B------:R-:W-:Y:S02]  /*1790*/  MOV R71, 0x400 ;  /* 0x0000040000477802 */ /* 0x000fe40000000f00 */
[----:B------:R-:W-:Y:S02]  /*17a0*/  LOP3.LUT R13, R12, 0xfffffe, RZ, 0xc0, !PT ;  /* 0x00fffffe0c0d7812 */ /* 0x000fe400078ec0ff */
[----:B------:R-:W-:Y:S01]  /*17b0*/  IADD3 R15, R15, R17, RZ ;  /* 0x000000110f0f7210 */ /* 0x000fe20007ffe0ff */
[----:B------:R-:W-:Y:S01]  /*17c0*/  IMAD R17, R135, UR20, RZ ;  /* 0x0000001487117c24 */ /* 0x000fe2000f8e02ff */
[----:B------:R-:W-:Y:S01]  /*17d0*/  IADD3 R13, R16, -R13, RZ ;  /* 0x8000000d100d7210 */ /* 0x000fe20007ffe0ff */
[----:B------:R-:W2:Y:S01]  /*17e0*/  @!P1 LDC R19, c[0x0][0x21c] ;  /* 0x00008700ff139b82 */ /* 0x000ea20000000800 */
[----:B------:R-:W-:Y:S01]  /*17f0*/  IADD3 R12, R48, 0x200, RZ ;  /* 0x00000200300c7810 */ /* 0x000fe20007ffe0ff */
[C---:B------:R-:W-:Y:S01]  /*1800*/  IMAD R17, R96.reuse, UR21, R17 ;  /* 0x0000001560117c24 */ /* 0x040fe2000f8e0211 */
[----:B------:R-:W-:Y:S01]  /*1810*/  @!P2 LEA R12, R13, R96, 0x8 ;  /* 0x000000600d0ca211 */ /* 0x000fe200078e40ff */
[----:B0-----:R-:W-:-:S05]  /*1820*/  IMAD.WIDE.U32 R2, R96, UR20, R14 ;  /* 0x0000001460027c25 */ /* 0x001fca000f8e000e */
[----:B------:R-:W-:Y:S02]  /*1830*/  IADD3 R3, R3, R17, RZ ;  /* 0x0000001103037210 */ /* 0x000fe40007ffe0ff */
[----:B-1----:R-:W-:-:S04]  /*1840*/  LEA R136, P3, R2, R34, 0x2 ;  /* 0x0000002202887211 */ /* 0x002fc800078610ff */
[----:B------:R-:W-:Y:S02]  /*1850*/  LEA.HI.X R137, R2, R35, R3, 0x2, P3 ;  /* 0x0000002302897211 */ /* 0x000fe400018f1403 */
[----:B------:R-:W-:Y:S02]  /*1860*/  @!P1 IADD3 R3, R59, -0x2, RZ ;  /* 0xfffffffe3b039810 */ /* 0x000fe40007ffe0ff */
[----:B------:R-:W-:Y:S02]  /*1870*/  LEA R71, R18, R71, 0x18 ;  /* 0x0000004712477211 */ /* 0x000fe400078ec0ff */
[----:B------:R0:W5:Y:S02]  /*1880*/  LDG.E R137, desc[UR12][R136.64] ;  /* 0x0000000c88897981 */ /* 0x000164000c1e1900 */
[C---:B------:R-:W-:Y:S01]  /*1890*/  LEA R65, R50.reuse, R71, 0x4 ;  /* 0x0000004732417211 */ /* 0x040fe200078e20ff */
[----:B--2---:R-:W-:Y:S01]  /*18a0*/  @!P1 IMAD R3, R3, R19, R96 ;  /* 0x0000001303039224 */ /* 0x004fe200078e0260 */
[----:B------:R-:W-:-:S03]  /*18b0*/  LEA R69, R50, R71, 0x5 ;  /* 0x0000004732457211 */ /* 0x000fc600078e28ff */
[----:B------:R-:W-:Y:S01]  /*18c0*/  @!P1 IMAD.WIDE R138, R3, 0x8, R32 ;  /* 0x00000008038a9825 */ /* 0x000fe200078e0220 */
[----:B------:R-:W-:Y:S02]  /*18d0*/  LEA R3, R12, R71, 0x2 ;  /* 0x000000470c037211 */ /* 0x000fe400078e10ff */
[----:B------:R-:W-:Y:S02]  /*18e0*/  MOV R2, RZ ;  /* 0x000000ff00027202 */ /* 0x000fe40000000f00 */
[----:B------:R-:W-:Y:S02]  /*18f0*/  SHF.L.U32 R134, R173, 0x10, RZ ;  /* 0x00000010ad867819 */ /* 0x000fe400000006ff */
[----:B0-----:R-:W-:-:S03]  /*1900*/  SHF.L.U32 R136, R175, 0x10, RZ ;  /* 0x00000010af887819 */ /* 0x001fc600000006ff */
        /* <DEDUP_REMOVED lines=13> */
[----:B---3--:R-:W-:-:S04]  /*19e0*/  FMUL.FTZ R150, R73, 1.4426950216293334961 ;  /* 0x3fb8aa3b49967820 */ /* 0x008fc80000410000 */
[----:B------:R-:W-:-:S06]  /*19f0*/  FMUL.FTZ R170, R133, R150 ;  /* 0x0000009685aa7220 */ /* 0x000fcc0000410000 */
[----:B------:R-:W0:Y:S01]  /*1a00*/  MUFU.EX2 R170, R170 ;  /* 0x000000aa00aa7308 */ /* 0x000e220000000800 */
[----:B----4-:R1:W-:Y:S04]  /*1a10*/  STS.128 [R65], R20 ;  /* 0x0000001441007388 */ /* 0x0103e80000000c00 */
[----:B------:R2:W-:Y:S01]  /*1a20*/  STS.128 [R65+0x200], R24 ;  /* 0x0002001841007388 */ /* 0x0005e20000000c00 */
[----:B------:R-:W-:-:S03]  /*1a30*/  NOP ;  /* 0x0000000000007918 */ /* 0x000fc60000000000 */
[----:B------:R-:W3:Y:S01]  /*1a40*/  LDS.128 R12, [R69] ;  /* 0x00000000450c7984 */ /* 0x000ee20000000c00 */
[----:B------:R-:W-:-:S03]  /*1a50*/  FMUL.FTZ R157, R123, R150 ;  /* 0x000000967b9d7220 */ /* 0x000fc60000410000 */
[----:B------:R-:W4:Y:S04]  /*1a60*/  LDS.128 R16, [R69+0x10] ;  /* 0x0000100045107984 */ /* 0x000f280000000c00 */
[----:B0-----:R0:W-:Y:S01]  /*1a70*/  STS [R3+0xea8], R170 ;  /* 0x000ea8aa03007388 */ /* 0x0011e20000000800 */
[----:B------:R-:W-:Y:S01]  /*1a80*/  BAR.SYNC.DEFER_BLOCKING 0x0 ;  /* 0x0000000000007b1d */ /* 0x000fe20000010000 */
[-C--:B------:R-:W-:Y:S01]  /*1a90*/  FMUL.FTZ R156, R132, R150.reuse ;  /* 0x00000096849c7220 */ /* 0x080fe20000410000 */
[----:B------:R-:W-:-:S04]  /*1aa0*/  FMUL.FTZ R155, R121, R150 ;  /* 0x00000096799b7220 */ /* 0x000fc80000410000 */
[----:B------:R-:W0:Y:S01]  /*1ab0*/  MUFU.EX2 R157, R157 ;  /* 0x0000009d009d7308 */ /* 0x000e220000000800 */
[----:B------:R-:W-:Y:S01]  /*1ac0*/  FMUL.FTZ R154, R131, R150 ;  /* 0x00000096839a7220 */ /* 0x000fe20000410000 */
[----:B-1----:R-:W-:-:S06]  /*1ad0*/  SHF.L.U32 R20, R8, 0x10, RZ ;  /* 0x0000001008147819 */ /* 0x002fcc00000006ff */
[----:B------:R-:W1:Y:S01]  /*1ae0*/  MUFU.EX2 R156, R156 ;  /* 0x0000009c009c7308 */ /* 0x000e620000000800 */
[----:B------:R-:W-:Y:S01]  /*1af0*/  SHF.L.U32 R22, R62, 0x10, RZ ;  /* 0x000000103e167819 */ /* 0x000fe200000006ff */
[----:B------:R-:W-:Y:S01]  /*1b00*/  FMUL.FTZ R153, R119, R150 ;  /* 0x0000009677997220 */ /* 0x000fe20000410000 */
[----:B------:R-:W-:-:S05]  /*1b10*/  SHF.L.U32 R21, R9, 0x10, RZ ;  /* 0x0000001009157819 */ /* 0x000fca00000006ff */
[----:B------:R-:W3:Y:S01]  /*1b20*/  MUFU.EX2 R155, R155 ;  /* 0x0000009b009b7308 */ /* 0x000ee20000000800 */
[----:B------:R-:W-:Y:S01]  /*1b30*/  FMUL.FTZ R167, R133, R20 ;  /* 0x0000001485a77220 */ /* 0x000fe20000410000 */
[----:B------:R-:W-:Y:S01]  /*1b40*/  FMUL.FTZ R174, R123, R22 ;  /* 0x000000167bae7220 */ /* 0x000fe20000410000 */
[-C--:B------:R-:W-:Y:S01]  /*1b50*/  FMUL.FTZ R152, R130, R150.reuse ;  /* 0x0000009682987220 */ /* 0x080fe20000410000 */
[----:B--2---:R-:W-:Y:S01]  /*1b60*/  SHF.L.U32 R24, R63, 0x10, RZ ;  /* 0x000000103f187819 */ /* 0x004fe200000006ff */
[----:B------:R3:W5:Y:S03]  /*1b70*/  @!P1 LDG.E R2, desc[UR12][R138.64+0x4] ;  /* 0x0000040c8a029981 */ /* 0x000766000c1e1900 */
[----:B------:R-:W2:Y:S01]  /*1b80*/  MUFU.EX2 R154, R154 ;  /* 0x0000009a009a7308 */ /* 0x000ea20000000800 */
[----:B0-----:R-:W-:Y:S01]  /*1b90*/  FMUL.FTZ R27, R170, R157 ;  /* 0x0000009daa1b7220 */ /* 0x001fe20000410000 */
[----:B------:R-:W-:Y:S01]  /*1ba0*/  FMUL.FTZ R163, R132, R21 ;  /* 0x0000001584a37220 */ /* 0x000fe20000410000 */
[----:B------:R-:W-:Y:S01]  /*1bb0*/  FFMA.FTZ R3, R157, R167, R174 ;  /* 0x000000a79d037223 */ /* 0x000fe200000100ae */
[----:B------:R-:W-:Y:S01]  /*1bc0*/  FMUL.FTZ R151, R117, R150 ;  /* 0x0000009675977220 */ /* 0x000fe20000410000 */
[----:B------:R-:W-:-:S03]  /*1bd0*/  ISETP.NE.AND P1, PT, R48, 0x1f, PT ;  /* 0x0000001f3000780c */ /* 0x000fc60003f25270 */
[----:B------:R-:W0:Y:S01]  /*1be0*/  MUFU.EX2 R153, R153 ;  /* 0x0000009900997308 */ /* 0x000e220000000800 */
[----:B------:R-:W-:Y:S01]  /*1bf0*/  SHF.L.U32 R26, R10, 0x10, RZ ;  /* 0x000000100a1a7819 */ /* 0x000fe200000006ff */
[C---:B-1----:R-:W-:Y:S01]  /*1c00*/  FMUL.FTZ R158, R156.reuse, R27 ;  /* 0x0000001b9c9e7220 */ /* 0x042fe20000410000 */
[----:B------:R-:W-:Y:S01]  /*1c10*/  FMUL.FTZ R172, R121, R24 ;  /* 0x0000001879ac7220 */ /* 0x000fe20000410000 */
[----:B------:R-:W-:Y:S01]  /*1c20*/  FFMA.FTZ R27, R156, R3, R163 ;  /* 0x000000039c1b7223 */ /* 0x000fe200000100a3 */
[----:B------:R-:W-:-:S03]  /*1c30*/  FMUL.FTZ R149, R129, R150 ;  /* 0x0000009681957220 */ /* 0x000fc60000410000 */
[----:B------:R-:W1:Y:S01]  /*1c40*/  MUFU.EX2 R152, R152 ;  /* 0x0000009800987308 */ /* 0x000e620000000800 */
[----:B------:R-:W-:Y:S01]  /*1c50*/  FMUL.FTZ R3, R131, R26 ;  /* 0x0000001a83037220 */ /* 0x000fe20000410000 */
[C---:B---3--:R-:W-:Y:S01]  /*1c60*/  FMUL.FTZ R139, R155.reuse, R158 ;  /* 0x0000009e9b8b7220 */ /* 0x048fe20000410000 */
[----:B------:R-:W-:Y:S01]  /*1c70*/  FFMA.FTZ R27, R155, R27, R172 ;  /* 0x0000001b9b1b7223 */ /* 0x000fe200000100ac */
[----:B------:R-:W-:-:S04]  /*1c80*/  FMUL.FTZ R147, R115, R150 ;  /* 0x0000009673937220 */ /* 0x000fc80000410000 */
[----:B------:R-:W3:Y:S01]  /*1c90*/  MUFU.EX2 R151, R151 ;  /* 0x0000009700977308 */ /* 0x000ee20000000800 */
[----:B------:R-:W-:Y:S01]  /*1ca0*/  SHF.L.U32 R23, R11, 0x10, RZ ;  /* 0x000000100b177819 */ /* 0x000fe200000006ff */
[C---:B--2---:R-:W-:Y:S01]  /*1cb0*/  FMUL.FTZ R158, R154.reuse, R139 ;  /* 0x0000008b9a9e7220 */ /* 0x044fe20000410000 */
[----:B------:R-:W-:Y:S01]  /*1cc0*/  FFMA.FTZ R27, R154, R27, R3 ;  /* 0x0000001b9a1b7223 */ /* 0x000fe20000010003 */
[----:B------:R-:W-:Y:S01]  /*1cd0*/  FMUL.FTZ R145, R128, R150 ;  /* 0x0000009680917220 */ /* 0x000fe20000410000 */
[----:B------:R-:W-:-:S03]  /*1ce0*/  @P1 LEA R184, R48, R71, 0x2 ;  /* 0x0000004730b81211 */ /* 0x000fc600078e10ff */
[----:B------:R-:W2:Y:S01]  /*1cf0*/  MUFU.EX2 R149, R149 ;  /* 0x0000009500957308 */ /* 0x000ea20000000800 */
[----:B------:R-:W-:Y:S01]  /*1d00*/  FMUL.FTZ R165, R130, R23 ;  /* 0x0000001782a57220 */ /* 0x000fe20000410000 */
[C---:B0-----:R-:W-:Y:S01]  /*1d10*/  FMUL.FTZ R159, R153.reuse, R158 ;  /* 0x0000009e999f7220 */ /* 0x041fe20000410000 */
[----:B------:R-:W-:Y:S01]  /*1d20*/  FFMA.FTZ R27, R153, R27, R178 ;  /* 0x0000001b991b7223 */ /* 0x000fe200000100b2 */
[----:B------:R-:W-:Y:S01]  /*1d30*/  FMUL.FTZ R143, R113, R150 ;  /* 0x00000096718f7220 */ /* 0x000fe20000410000 */
[----:B------:R-:W-:-:S03]  /*1d40*/  SHF.L.U32 R138, R4, 0x10, RZ ;  /* 0x00000010048a7819 */ /* 0x000fc600000006ff */
[----:B------:R-:W0:Y:S01]  /*1d50*/  MUFU.EX2 R147, R147 ;  /* 0x0000009300937308 */ /* 0x000e220000000800 */
[C---:B-1----:R-:W-:Y:S01]  /*1d60*/  FMUL.FTZ R158, R152.reuse, R159 ;  /* 0x0000009f989e7220 */ /* 0x042fe20000410000 */
[----:B------:R-:W-:Y:S01]  /*1d70*/  FFMA.FTZ R27, R152, R27, R165 ;  /* 0x0000001b981b7223 */ /* 0x000fe200000100a5 */
[----:B------:R-:W1:Y:S01]  /*1d80*/  @P1 LDS R184, [R184+0x16ac] ;  /* 0x0016ac00b8b81984 */ /* 0x000e620000000800 */
[----:B------:R-:W-:-:S04]  /*1d90*/  FMUL.FTZ R141, R127, R150 ;  /* 0x000000967f8d7220 */ /* 0x000fc80000410000 */
[----:B------:R-:W4:Y:S01]  /*1da0*/  MUFU.EX2 R145, R145 ;  /* 0x0000009100917308 */ /* 0x000f220000000800 */
        /* <DEDUP_REMOVED lines=8> */
[----:B------:R-:W-:-:S04]  /*1e30*/  FMUL.FTZ R27, R125, R150 ;  /* 0x000000967d1b7220 */ /* 0x000fc80000410000 */
[----:B------:R-:W2:Y:S01]  /*1e40*/  MUFU.EX2 R141, R141 ;  /* 0x0000008d008d7308 */ /* 0x000ea20000000800 */
[----:B------:R-:W-:Y:S01]  /*1e50*/  FMUL.FTZ R208, R128, R25 ;  /* 0x0000001980d07220 */ /* 0x000fe20000410000 */
[C---:B0-----:R-:W-:Y:S01]  /*1e60*/  FMUL.FTZ R158, R147.reuse, R158 ;  /* 0x0000009e939e7220 */ /* 0x041fe20000410000 */
[----:B------:R-:W-:Y:S01]  /*1e70*/  FFMA.FTZ R160, R147, R159, R190 ;  /* 0x0000009f93a07223 */ /* 0x000fe200000100be */
[----:B------:R-:W-:-:S04]  /*1e80*/  FMUL.FTZ R159, R109, R150 ;  /* 0x000000966d9f7220 */ /* 0x000fc80000410000 */
[----:B------:R-:W0:Y:S01]  /*1e90*/  MUFU.EX2 R139, R139 ;  /* 0x0000008b008b7308 */ /* 0x000e220000000800 */
[C---:B----4-:R-:W-:Y:S01]  /*1ea0*/  FMUL.FTZ R158, R145.reuse, R158 ;  /* 0x0000009e919e7220 */ /* 0x050fe20000410000 */
[----:B------:R-:W-:-:S06]  /*1eb0*/  FFMA.FTZ R160, R145, R160, R208 ;  /* 0x000000a091a07223 */ /* 0x000fcc00000100d0 */
[----:B------:R-:W4:Y:S01]  /*1ec0*/  MUFU.EX2 R27, R27 ;  /* 0x0000001b001b7308 */ /* 0x000f220000000800 */
[C---:B---3--:R-:W-:Y:S01]  /*1ed0*/  FMUL.FTZ R158, R143.reuse, R158 ;  /* 0x0000009e8f9e7220 */ /* 0x048fe20000410000 */
[----:B------:R-:W-:-:S06]  /*1ee0*/  FFMA.FTZ R160, R143, R160, R192 ;  /* 0x000000a08fa07223 */ /* 0x000fcc00000100c0 */
[----:B------:R-:W3:Y:S01]  /*1ef0*/  MUFU.EX2 R159, R159 ;  /* 0x0000009f009f7308 */ /* 0x000ee20000000800 */
[C---:B--2---:R-:W-:Y:S01]  /*1f00*/  FMUL.FTZ R158, R141.reuse, R158 ;  /* 0x0000009e8d9e7220 */ /* 0x044fe20000410000 */
[----:B------:R-:W-:Y:S01]  /*1f10*/  FFMA.FTZ R160, R141, R160, R194 ;  /* 0x000000a08da07223 */ /* 0x000fe200000100c2 */
[----:B------:R-:W-:Y:S02]  /*1f20*/  SHF.L.U32 R150, R183, 0x10, RZ ;  /* 0x00000010b7967819 */ /* 0x000fe400000006ff */
[C---:B0-----:R-:W-:Y:S01]  /*1f30*/  FMUL.FTZ R162, R139.reuse, R158 ;  /* 0x0000009e8ba27220 */ /* 0x041fe20000410000 */
[----:B------:R-:W-:Y:S02]  /*1f40*/  FFMA.FTZ R160, R139, R160, R196 ;  /* 0x000000a08ba07223 */ /* 0x000fe400000100c4 */
[----:B------:R-:W-:Y:S01]  /*1f50*/  FMUL.FTZ R158, R109, R150 ;  /* 0x000000966d9e7220 */ /* 0x000fe20000410000 */
[C---:B----4-:R-:W-:Y:S01]  /*1f60*/  FMUL.FTZ R162, R27.reuse, R162 ;  /* 0x000000a21ba27220 */ /* 0x050fe20000410000 */
        /* <DEDUP_REMOVED lines=12> */
.L_x_7945:
[----:B------:R-:W-:Y:S05]  /*2030*/  BSYNC B0 ;  /* 0x0000000000007941 */ /* 0x000fea0003800000 */
.L_x_7944:
[----:B0-----:R-:W0:Y:S01]  /*2040*/  SHFL.UP PT, R160, R189, 0x1, RZ ;  /* 0x04200000bda07989 */ /* 0x001e2200000e00ff */
[----:B------:R-:W-:Y:S01]  /*2050*/  ISETP.GE.AND P3, PT, R50, 0x1, PT ;  /* 0x000000013200780c */ /* 0x000fe20003f66270 */
[----:B------:R-:W-:Y:S01]  /*2060*/  BSSY B0, `(.L_x_7946) ;  /* 0x0000136000007945 */ /* 0x000fe20003800000 */
[C---:B------:R-:W-:Y:S01]  /*2070*/  PRMT R187, R18.reuse, 0x7632, R187 ;  /* 0x0000763212bb7816 */ /* 0x040fe200000000bb */
[----:B------:R-:W2:Y:S01]  /*2080*/  SHFL.UP PT, R161, R176, 0x1, RZ ;  /* 0x04200000b0a17989 */ /* 0x000ea200000e00ff */
[----:B------:R-:W-:Y:S02]  /*2090*/  SHF.L.U32 R185, R18, 0x10, RZ ;  /* 0x0000001012b97819 */ /* 0x000fe400000006ff */
[C---:B------:R-:W-:Y:S02]  /*20a0*/  PRMT R18, R19.reuse, 0x7632, R18 ;  /* 0x0000763213127816 */ /* 0x040fe40000000012 */
[----:B------:R-:W-:Y:S02]  /*20b0*/  SHF.L.U32 R169, R19, 0x10, RZ ;  /* 0x0000001013a97819 */ /* 0x000fe400000006ff */
[----:B------:R-:W-:-:S02]  /*20c0*/  SHF.L.U32 R18, R18, 0x10, RZ ;  /* 0x0000001012127819 */ /* 0x000fc400000006ff */
[C---:B------:R-:W-:Y:S02]  /*20d0*/  PRMT R201, R13.reuse, 0x7632, R201 ;  /* 0x000076320dc97816 */ /* 0x040fe400000000c9 */
[----:B------:R-:W-:Y:S01]  /*20e0*/  SHF.L.U32 R210, R13, 0x10, RZ ;  /* 0x000000100dd27819 */ /* 0x000fe200000006ff */
[----:B-----5:R-:W-:Y:S01]  /*20f0*/  FMUL.FTZ R171, R137, R18 ;  /* 0x0000001289ab7220 */ /* 0x020fe20000410000 */
[C---:B------:R-:W-:Y:S02]  /*2100*/  PRMT R199, R14.reuse, 0x7632, R199 ;  /* 0x000076320ec77816 */ /* 0x040fe400000000c7 */
[----:B------:R-:W-:Y:S01]  /*2110*/  SHF.L.U32 R13, R14, 0x10, RZ ;  /* 0x000000100e0d7819 */ /* 0x000fe200000006ff */
[----:B------:R-:W-:Y:S01]  /*2120*/  FMUL.FTZ R171, R92, R171 ;  /* 0x000000ab5cab7220 */ /* 0x000fe20000410000 */
[----:B------:R-:W-:Y:S01]  /*2130*/  PRMT R193, R17, 0x7632, R193 ;  /* 0x0000763211c17816 */ /* 0x000fe200000000c1 */
[----:B------:R-:W-:Y:S01]  /*2140*/  FMUL.FTZ R207, R137, R210 ;  /* 0x000000d289cf7220 */ /* 0x000fe20000410000 */
[----:B------:R-:W-:Y:S01]  /*2150*/  SHF.L.U32 R14, R17, 0x10, RZ ;  /* 0x00000010110e7819 */ /* 0x000fe200000006ff */
[----:B0-----:R-:W-:Y:S01]  /*2160*/  @P3 FFMA.FTZ R189, R176, R160, R189 ;  /* 0x000000a0b0bd3223 */ /* 0x001fe200000100bd */
[----:B------:R-:W-:Y:S01]  /*2170*/  SHF.L.U32 R187, R187, 0x10, RZ ;  /* 0x00000010bbbb7819 */ /* 0x000fe200000006ff */
[C---:B------:R-:W-:Y:S01]  /*2180*/  FMUL.FTZ R17, R137.reuse, R169 ;  /* 0x000000a989117220 */ /* 0x040fe20000410000 */
[----:B------:R-:W-:Y:S01]  /*2190*/  PRMT R203, R12, 0x7632, R203 ;  /* 0x000076320ccb7816 */ /* 0x000fe200000000cb */
[----:B--2---:R-:W-:Y:S01]  /*21a0*/  @P3 FMUL.FTZ R176, R176, R161 ;  /* 0x000000a1b0b03220 */ /* 0x004fe20000410000 */
[----:B------:R-:W0:Y:S01]  /*21b0*/  SHFL.UP PT, R160, R189, 0x2, RZ ;  /* 0x04400000bda07989 */ /* 0x000e2200000e00ff */
[----:B------:R-:W-:Y:S01]  /*21c0*/  ISETP.GE.AND P3, PT, R50, 0x2, PT ;  /* 0x000000023200780c */ /* 0x000fe20003f66270 */
[----:B------:R-:W-:Y:S01]  /*21d0*/  FMUL.FTZ R204, R90, R17 ;  /* 0x000000115acc7220 */ /* 0x000fe20000410000 */
[C---:B------:R-:W-:Y:S01]  /*21e0*/  FMUL.FTZ R19, R137.reuse, R187 ;  /* 0x000000bb89137220 */ /* 0x040fe20000410000 */
[----:B------:R-:W2:Y:S01]  /*21f0*/  SHFL.UP PT, R161, R176, 0x2, RZ ;  /* 0x04400000b0a17989 */ /* 0x000ea200000e00ff */
[----:B------:R-:W-:Y:S01]  /*2200*/  SHF.L.U32 R195, R12, 0x10, RZ ;  /* 0x000000100cc37819 */ /* 0x000fe200000006ff */
        /* <DEDUP_REMOVED lines=13> */
[----:B------:R-:W-:Y:S01]  /*22e0*/  SHF.L.U32 R197, R197, 0x10, RZ ;  /* 0x00000010c5c57819 */ /* 0x000fe200000006ff */
[C---:B------:R-:W-:Y:S01]  /*22f0*/  FMUL.FTZ R19, R137.reuse, R193 ;  /* 0x000000c189137220 */ /* 0x040fe20000410000 */
[----:B------:R-:W-:Y:S01]  /*2300*/  FMUL.FTZ R17, R137, R15 ;  /* 0x0000000f89117220 */ /* 0x000fe20000410000 */
[----:B------:R-:W-:Y:S01]  /*2310*/  FFMA.FTZ R16, R139, R16, R202 ;  /* 0x000000108b107223 */ /* 0x000fe200000100ca */
[----:B------:R-:W-:Y:S01]  /*2320*/  SHF.L.U32 R199, R199, 0x10, RZ ;  /* 0x00000010c7c77819 */ /* 0x000fe200000006ff */
[----:B0-----:R-:W-:Y:S01]  /*2330*/  @P3 FFMA.FTZ R189, R176, R160, R189 ;  /* 0x000000a0b0bd3223 */ /* 0x001fe200000100bd */
[----:B------:R-:W-:Y:S01]  /*2340*/  FMUL.FTZ R200, R84, R19 ;  /* 0x0000001354c87220 */ /* 0x000fe20000410000 */
[----:B------:R-:W-:Y:S01]  /*2350*/  FMUL.FTZ R19, R137, R191 ;  /* 0x000000bf89137220 */ /* 0x000fe20000410000 */
[----:B------:R-:W-:Y:S01]  /*2360*/  SHF.L.U32 R201, R201, 0x10, RZ ;  /* 0x00000010c9c97819 */ /* 0x000fe200000006ff */
[----:B--2---:R-:W-:Y:S01]  /*2370*/  @P3 FMUL.FTZ R176, R176, R161 ;  /* 0x000000a1b0b03220 */ /* 0x004fe20000410000 */
[----:B------:R-:W0:Y:S01]  /*2380*/  SHFL.UP PT, R160, R189, 0x4, RZ ;  /* 0x04800000bda07989 */ /* 0x000e2200000e00ff */
[----:B------:R-:W-:Y:S01]  /*2390*/  ISETP.GE.AND P3, PT, R50, 0x4, PT ;  /* 0x000000043200780c */ /* 0x000fe20003f66270 */
[----:B------:R-:W-:Y:S01]  /*23a0*/  FFMA.FTZ R16, R141, R16, R200 ;  /* 0x000000108d107223 */ /* 0x000fe200000100c8 */
[----:B------:R-:W-:Y:S01]  /*23b0*/  FMUL.FTZ R182, R80, R19 ;  /* 0x0000001350b67220 */ /* 0x000fe20000410000 */
[----:B------:R-:W2:Y:S01]  /*23c0*/  SHFL.UP PT, R161, R176, 0x4, RZ ;  /* 0x04800000b0a17989 */ /* 0x000ea200000e00ff */
[----:B------:R-:W-:Y:S01]  /*23d0*/  FMUL.FTZ R19, R137, R197 ;  /* 0x000000c589137220 */ /* 0x000fe20000410000 */
[----:B------:R-:W-:Y:S01]  /*23e0*/  SHF.L.U32 R203, R203, 0x10, RZ ;  /* 0x00000010cbcb7819 */ /* 0x000fe200000006ff */
[----:B------:R-:W-:Y:S01]  /*23f0*/  FMUL.FTZ R205, R137, R195 ;  /* 0x000000c389cd7220 */ /* 0x000fe20000410000 */
[----:B------:R-:W-:Y:S01]  /*2400*/  ISETP.GE.OR P0, PT, R59, R94, P0 ;  /* 0x0000005e3b00720c */ /* 0x000fe20000706670 */
[----:B------:R-:W-:Y:S01]  /*2410*/  FMUL.FTZ R168, R76, R19 ;  /* 0x000000134ca87220 */ /* 0x000fe20000410000 */
[----:B------:R-:W-:-:S04]  /*2420*/  ISETP.NE.AND P4, PT, R48, RZ, PT ;  /* 0x000000ff3000720c */ /* 0x000fc80003f85270 */
[C---:B0-----:R-:W-:Y:S01]  /*2430*/  @P3 FFMA.FTZ R189, R176.reuse, R160, R189 ;  /* 0x000000a0b0bd3223 */ /* 0x041fe200000100bd */
[----:B-1----:R-:W-:Y:S01]  /*2440*/  FMUL.FTZ R160, R159, R184 ;  /* 0x000000b89fa07220 */ /* 0x002fe20000410000 */
[----:B--2---:R-:W-:-:S03]  /*2450*/  @P3 FMUL.FTZ R176, R176, R161 ;  /* 0x000000a1b0b03220 */ /* 0x004fc60000410000 */
[----:B------:R-:W-:Y:S01]  /*2460*/  FMUL.FTZ R160, R27, R160 ;  /* 0x000000a01ba07220 */ /* 0x000fe20000410000 */
[----:B------:R-:W-:Y:S01]  /*2470*/  FFMA.FTZ R161, R143, R16, R186 ;  /* 0x000000108fa17223 */ /* 0x000fe200000100ba */
[----:B------:R-:W-:Y:S02]  /*2480*/  ISETP.GE.AND P3, PT, R50, 0x8, PT ;  /* 0x000000083200780c */ /* 0x000fe40003f66270 */
[----:B------:R-:W-:Y:S01]  /*2490*/  FMUL.FTZ R160, R139, R160 ;  /* 0x000000a08ba07220 */ /* 0x000fe20000410000 */
[----:B------:R-:W-:-:S03]  /*24a0*/  FFMA.FTZ R161, R145, R161, R182 ;  /* 0x000000a191a17223 */ /* 0x000fc600000100b6 */
[----:B------:R-:W-:-:S04]  /*24b0*/  FMUL.FTZ R160, R141, R160 ;  /* 0x000000a08da07220 */ /* 0x000fc80000410000 */
[----:B------:R-:W-:Y:S01]  /*24c0*/  FMUL.FTZ R16, R143, R160 ;  /* 0x000000a08f107220 */ /* 0x000fe20000410000 */
[----:B------:R-:W-:Y:S01]  /*24d0*/  FMUL.FTZ R160, R78, R17 ;  /* 0x000000114ea07220 */ /* 0x000fe20000410000 */
[----:B------:R-:W-:Y:S02]  /*24e0*/  FMUL.FTZ R17, R137, R12 ;  /* 0x0000000c89117220 */ /* 0x000fe40000410000 */
        /* <DEDUP_REMOVED lines=18> */
[----:B------:R-:W-:Y:S01]  /*2610*/  FMUL.FTZ R164, R66, R207 ;  /* 0x000000cf42a47220 */ /* 0x000fe20000410000 */
[----:B------:R-:W-:Y:S01]  /*2620*/  FMUL.FTZ R17, R64, R17 ;  /* 0x0000001140117220 */ /* 0x000fe20000410000 */
[----:B------:R-:W-:Y:S01]  /*2630*/  FMUL.FTZ R209, R153, R16 ;  /* 0x0000001099d17220 */ /* 0x000fe20000410000 */
[----:B------:R-:W-:-:S02]  /*2640*/  FFMA.FTZ R207, R154, R211, R19 ;  /* 0x000000d39acf7223 */ /* 0x000fc40000010013 */
[----:B------:R-:W0:Y:S01]  /*2650*/  SHFL.UP PT, R211, R189, 0x8, RZ ;  /* 0x05000000bdd37989 */ /* 0x000e2200000e00ff */
[----:B------:R-:W-:Y:S01]  /*2660*/  FMUL.FTZ R16, R154, R209 ;  /* 0x000000d19a107220 */ /* 0x000fe20000410000 */
[C---:B------:R-:W-:Y:S02]  /*2670*/  FFMA.FTZ R212, R155.reuse, R207, R164 ;  /* 0x000000cf9bd47223 */ /* 0x040fe400000100a4 */
[----:B------:R-:W1:Y:S01]  /*2680*/  SHFL.UP PT, R209, R176, 0x8, RZ ;  /* 0x05000000b0d17989 */ /* 0x000e6200000e00ff */
[----:B------:R-:W-:Y:S01]  /*2690*/  FMUL.FTZ R207, R155, R16 ;  /* 0x000000109bcf7220 */ /* 0x000fe20000410000 */
[----:B------:R-:W-:Y:S01]  /*26a0*/  FMUL.FTZ R16, R0, R205 ;  /* 0x000000cd00107220 */ /* 0x000fe20000410000 */
[C---:B------:R-:W-:Y:S02]  /*26b0*/  FFMA.FTZ R212, R156.reuse, R212, R17 ;  /* 0x000000d49cd47223 */ /* 0x040fe40000010011 */
[----:B------:R-:W-:Y:S01]  /*26c0*/  FMUL.FTZ R214, R156, R207 ;  /* 0x000000cf9cd67220 */ /* 0x000fe20000410000 */
[----:B------:R-:W-:Y:S01]  /*26d0*/  LOP3.LUT R207, R48, 0x1f, RZ, 0xc0, !PT ;  /* 0x0000001f30cf7812 */ /* 0x000fe200078ec0ff */
[----:B------:R-:W-:-:S02]  /*26e0*/  FFMA.FTZ R212, R157, R212, R16 ;  /* 0x000000d49dd47223 */ /* 0x000fc40000010010 */
[----:B------:R-:W-:-:S03]  /*26f0*/  FMUL.FTZ R205, R157, R214 ;  /* 0x000000d69dcd7220 */ /* 0x000fc60000410000 */
[----:B------:R-:W2:Y:S04]  /*2700*/  SHFL.DOWN PT, R213, R212, 0x1, 0x1f ;  /* 0x08201f00d4d57f89 */ /* 0x000ea800000e0000 */
[----:B------:R-:W3:Y:S01]  /*2710*/  SHFL.DOWN PT, R214, R205, 0x1, 0x1f ;  /* 0x08201f00cdd67f89 */ /* 0x000ee200000e0000 */
[C---:B0-----:R-:W-:Y:S01]  /*2720*/  @P3 FFMA.FTZ R189, R176.reuse, R211, R189 ;  /* 0x000000d3b0bd3223 */ /* 0x041fe200000100bd */
[----:B-1----:R-:W-:Y:S01]  /*2730*/  @P3 FMUL.FTZ R176, R176, R209 ;  /* 0x000000d1b0b03220 */ /* 0x002fe20000410000 */
[----:B------:R-:W-:-:S03]  /*2740*/  ISETP.NE.AND P3, PT, R207, 0x1f, PT ;  /* 0x0000001fcf00780c */ /* 0x000fc60003f65270 */
[----:B------:R-:W0:Y:S04]  /*2750*/  SHFL.UP PT, R211, R189, 0x10, RZ ;  /* 0x06000000bdd37989 */ /* 0x000e2800000e00ff */
[----:B------:R-:W1:Y:S06]  /*2760*/  SHFL.UP PT, R209, R176, 0x10, RZ ;  /* 0x06000000b0d17989 */ /* 0x000e6c00000e00ff */
[C---:B--2---:R-:W-:Y:S01]  /*2770*/  @P3 FFMA.FTZ R212, R205.reuse, R213, R212 ;  /* 0x000000d5cdd43223 */ /* 0x044fe200000100d4 */
[----:B---3--:R-:W-:Y:S01]  /*2780*/  @P3 FMUL.FTZ R205, R205, R214 ;  /* 0x000000d6cdcd3220 */ /* 0x008fe20000410000 */
[----:B------:R-:W-:-:S03]  /*2790*/  ISETP.GE.AND P3, PT, R50, 0x10, PT ;  /* 0x000000103200780c */ /* 0x000fc60003f66270 */
[----:B------:R-:W2:Y:S04]  /*27a0*/  SHFL.DOWN PT, R213, R212, 0x2, 0x1f ;  /* 0x08401f00d4d57f89 */ /* 0x000ea800000e0000 */
[----:B------:R-:W3:Y:S06]  /*27b0*/  SHFL.DOWN PT, R214, R205, 0x2, 0x1f ;  /* 0x08401f00cdd67f89 */ /* 0x000eec00000e0000 */
[C---:B0-----:R-:W-:Y:S01]  /*27c0*/  @P3 FFMA.FTZ R189, R176.reuse, R211, R189 ;  /* 0x000000d3b0bd3223 */ /* 0x041fe200000100bd */
[----:B-1----:R-:W-:Y:S01]  /*27d0*/  @P3 FMUL.FTZ R176, R176, R209 ;  /* 0x000000d1b0b03220 */ /* 0x002fe20000410000 */
[----:B------:R-:W-:Y:S01]  /*27e0*/  ISETP.GE.U32.AND P3, PT, R207, 0x1e, PT ;  /* 0x0000001ecf00780c */ /* 0x000fe20003f66070 */
[----:B------:R-:W-:Y:S04]  /*27f0*/  SHFL.IDX PT, R209, R2, RZ, 0x1f ;  /* 0x00001fff02d17589 */ /* 0x000fe800000e0000 */
[----:B------:R-:W-:Y:S04]  /*2800*/  SHFL.UP PT, R189, R189, 0x1, RZ ;  /* 0x04200000bdbd7989 */ /* 0x000fe800000e00ff */
[----:B------:R-:W0:Y:S04]  /*2810*/  SHFL.UP PT, R176, R176, 0x1, RZ ;  /* 0x04200000b0b07989 */ /* 0x000e2800000e00ff */
[C---:B--2---:R-:W-:Y:S01]  /*2820*/  @!P3 FFMA.FTZ R212, R205.reuse, R213, R212 ;  /* 0x000000d5cdd4b223 */ /* 0x044fe200000100d4 */
[----:B---3--:R-:W-:-:S04]  /*2830*/  @!P3 FMUL.FTZ R205, R205, R214 ;  /* 0x000000d6cdcdb220 */ /* 0x008fc80000410000 */
[----:B------:R-:W1:Y:S04]  /*2840*/  SHFL.DOWN PT, R211, R212, 0x4, 0x1f ;  /* 0x08801f00d4d37f89 */ /* 0x000e6800000e0000 */
[----:B------:R-:W2:Y:S01]  /*2850*/  SHFL.DOWN PT, R214, R205, 0x4, 0x1f ;  /* 0x08801f00cdd67f89 */ /* 0x000ea200000e0000 */
[----:B0-----:R-:W-:Y:S01]  /*2860*/  @P2 FFMA.FTZ R209, R176, R209, R189 ;  /* 0x000000d1b0d12223 */ /* 0x001fe200000100bd */
[----:B------:R-:W-:-:S03]  /*2870*/  ISETP.GE.U32.AND P2, PT, R207, 0x1c, PT ;  /* 0x0000001ccf00780c */ /* 0x000fc60003f46070 */
[----:B------:R-:W-:Y:S01]  /*2880*/  FFMA.FTZ R170, R170, R209, R167 ;  /* 0x000000d1aaaa7223 */ /* 0x000fe200000100a7 */
[----:B------:R-:W-:-:S03]  /*2890*/  @!P0 LEA R167, R96, R71, 0x3 ;  /* 0x0000004760a78211 */ /* 0x000fc600078e18ff */
[-C--:B------:R-:W-:Y:S01]  /*28a0*/  FFMA.FTZ R174, R157, R170.reuse, R174 ;  /* 0x000000aa9dae7223 */ /* 0x080fe200000100ae */
[----:B------:R-:W-:-:S03]  /*28b0*/  FMUL.FTZ R195, R195, R170 ;  /* 0x000000aac3c37220 */ /* 0x000fc60000410000 */
[----:B------:R-:W-:Y:S01]  /*28c0*/  FFMA.FTZ R163, R156, R174, R163 ;  /* 0x000000ae9ca37223 */ /* 0x000fe200000100a3 */
[----:B------:R-:W-:Y:S01]  /*28d0*/  FFMA.FTZ R195, R0, R195, RZ ;  /* 0x000000c300c37223 */ /* 0x000fe200000100ff */
[C---:B-1----:R-:W-:Y:S01]  /*28e0*/  @!P2 FFMA.FTZ R212, R205.reuse, R211, R212 ;  /* 0x000000d3cdd4a223 */ /* 0x042fe200000100d4 */
[----:B--2---:R-:W-:Y:S01]  /*28f0*/  @!P2 FMUL.FTZ R205, R205, R214 ;  /* 0x000000d6cdcda220 */ /* 0x004fe20000410000 */
[-C--:B------:R-:W-:Y:S01]  /*2900*/  FMUL.FTZ R2, R210, R163.reuse ;  /* 0x000000a3d2027220 */ /* 0x080fe20000410000 */
[----:B------:R-:W-:Y:S01]  /*2910*/  FMUL.FTZ R203, R203, R174 ;  /* 0x000000aecbcb7220 */ /* 0x000fe20000410000 */
[----:B------:R-:W-:Y:S01]  /*2920*/  FFMA.FTZ R172, R155, R163, R172 ;  /* 0x000000a39bac7223 */ /* 0x000fe200000100ac */
[----:B------:R-:W0:Y:S01]  /*2930*/  SHFL.DOWN PT, R189, R212, 0x8, 0x1f ;  /* 0x09001f00d4bd7f89 */ /* 0x000e2200000e0000 */
[----:B------:R-:W-:Y:S01]  /*2940*/  ISETP.GE.U32.AND P2, PT, R207, 0x18, PT ;  /* 0x00000018cf00780c */ /* 0x000fe20003f46070 */
[----:B------:R-:W-:Y:S01]  /*2950*/  FFMA.FTZ R195, R64, R203, R195 ;  /* 0x000000cb40c37223 */ /* 0x000fe200000100c3 */
[----:B------:R-:W-:Y:S01]  /*2960*/  FFMA.FTZ R176, R154, R172, R3 ;  /* 0x000000ac9ab07223 */ /* 0x000fe20000010003 */
[----:B------:R-:W1:Y:S01]  /*2970*/  SHFL.DOWN PT, R210, R205, 0x8, 0x1f ;  /* 0x09001f00cdd27f89 */ /* 0x000e6200000e0000 */
[----:B------:R-:W-:Y:S01]  /*2980*/  HFMA2.MMA R3, -RZ, RZ, 0, 0 ;  /* 0x00000000ff037435 */ /* 0x000fe200000001ff */
[----:B------:R-:W-:Y:S01]  /*2990*/  FFMA.FTZ R195, R66, R2, R195 ;  /* 0x0000000242c37223 */ /* 0x000fe200000100c3 */
[----:B------:R-:W-:Y:S01]  /*29a0*/  MOV R2, 0x3f800000 ;  /* 0x3f80000000027802 */ /* 0x000fe20000000f00 */
[----:B------:R-:W-:Y:S01]  /*29b0*/  FMUL.FTZ R201, R201, R172 ;  /* 0x000000acc9c97220 */ /* 0x000fe20000410000 */
[----:B------:R-:W-:-:S02]  /*29c0*/  IMAD R214, R38, UR14, RZ ;  /* 0x0000000e26d67c24 */ /* 0x000fc4000f8e02ff */
[-C--:B------:R-:W-:Y:S01]  /*29d0*/  FMUL.FTZ R13, R13, R176.reuse ;  /* 0x000000b00d0d7220 */ /* 0x080fe20000410000 */
[----:B------:R-:W-:Y:S01]  /*29e0*/  FFMA.FTZ R178, R153, R176, R178 ;  /* 0x000000b099b27223 */ /* 0x000fe200000100b2 */
[----:B------:R-:W-:Y:S02]  /*29f0*/  FFMA.FTZ R195, R68, R201, R195 ;  /* 0x000000c944c37223 */ /* 0x000fe400000100c3 */
[----:B------:R2:W-:Y:S01]  /*2a00*/  @!P0 LDS.64 R2, [R167+0x1728] ;  /* 0x00172800a7028984 */ /* 0x0005e20000000a00 */
[----:B------:R-:W-:Y:S01]  /*2a10*/  ISETP.GE.U32.AND P0, PT, R207, 0x10, PT ;  /* 0x00000010cf00780c */ /* 0x000fe20003f06070 */
[----:B------:R-:W-:Y:S01]  /*2a20*/  FFMA.FTZ R13, R70, R13, R195 ;  /* 0x0000000d460d7223 */ /* 0x000fe200000100c3 */
[-C--:B------:R-:W-:Y:S01]  /*2a30*/  FMUL.FTZ R199, R199, R178.reuse ;  /* 0x000000b2c7c77220 */ /* 0x080fe20000410000 */
[----:B------:R-:W-:-:S03]  /*2a40*/  FFMA.FTZ R165, R152, R178, R165 ;  /* 0x000000b298a57223 */ /* 0x000fc600000100a5 */
[----:B------:R-:W-:Y:S01]  /*2a50*/  FFMA.FTZ R13, R72, R199, R13 ;  /* 0x000000c7480d7223 */ /* 0x000fe2000001000d */
[----:B--2---:R-:W-:Y:S02]  /*2a60*/  IMAD R167, R39, UR15, R214 ;  /* 0x0000000f27a77c24 */ /* 0x004fe4000f8e02d6 */
[----:B0-----:R-:W-:Y:S01]  /*2a70*/  @!P2 FFMA.FTZ R212, R205, R189, R212 ;  /* 0x000000bdcdd4a223 */ /* 0x001fe200000100d4 */
[-C--:B------:R-:W-:Y:S01]  /*2a80*/  FMUL.FTZ R12, R12, R165.reuse ;  /* 0x000000a50c0c7220 */ /* 0x080fe20000410000 */
[----:B------:R-:W-:Y:S01]  /*2a90*/  FFMA.FTZ R180, R151, R165, R180 ;  /* 0x000000a597b47223 */ /* 0x000fe200000100b4 */
[----:B-1----:R-:W-:Y:S02]  /*2aa0*/  @!P2 FMUL.FTZ R205, R205, R210 ;  /* 0x000000d2cdcda220 */ /* 0x002fe40000410000 */
[----:B------:R-:W0:Y:S01]  /*2ab0*/  SHFL.DOWN PT, R189, R212, 0x10, 0x1f ;  /* 0x0a001f00d4bd7f89 */ /* 0x000e2200000e0000 */
[----:B------:R-:W-:Y:S01]  /*2ac0*/  FFMA.FTZ R13, R74, R12, R13 ;  /* 0x0000000c4a0d7223 */ /* 0x000fe2000001000d */
[----:B------:R-:W-:Y:S01]  /*2ad0*/  FMUL.FTZ R197, R197, R180 ;  /* 0x000000b4c5c57220 */ /* 0x000fe20000410000 */
[----:B------:R-:W-:Y:S01]  /*2ae0*/  MOV R12, R48 ;  /* 0x00000030000c7202 */ /* 0x000fe20000000f00 */
[----:B------:R-:W1:Y:S01]  /*2af0*/  SHFL.DOWN PT, R210, R205, 0x10, 0x1f ;  /* 0x0a001f00cdd27f89 */ /* 0x000e6200000e0000 */
[----:B------:R-:W-:Y:S01]  /*2b00*/  FFMA.FTZ R188, R149, R180, R188 ;  /* 0x000000b495bc7223 */ /* 0x000fe200000100bc */
[----:B------:R-:W-:Y:S01]  /*2b10*/  FFMA.FTZ R197, R76, R197, R13 ;  /* 0x000000c54cc57223 */ /* 0x000fe2000001000d */
[----:B------:R-:W-:-:S02]  /*2b20*/  HFMA2.MMA R13, -RZ, RZ, 0, 0 ;  /* 0x00000000ff0d7435 */ /* 0x000fc400000001ff */
[-C--:B------:R-:W-:Y:S01]  /*2b30*/  FFMA.FTZ R190, R147, R188.reuse, R190 ;  /* 0x000000bc93be7223 */ /* 0x080fe200000100be */
[----:B------:R-:W-:-:S03]  /*2b40*/  FMUL.FTZ R15, R15, R188 ;  /* 0x000000bc0f0f7220 */ /* 0x000fc60000410000 */
[----:B------:R-:W-:Y:S01]  /*2b50*/  FMUL.FTZ R191, R191, R190 ;  /* 0x000000bebfbf7220 */ /* 0x000fe20000410000 */
[----:B------:R-:W-:Y:S01]  /*2b60*/  FFMA.FTZ R15, R78, R15, R197 ;  /* 0x0000000f4e0f7223 */ /* 0x000fe200000100c5 */
[----:B------:R-:W-:Y:S01]  /*2b70*/  P2R R197, PR, RZ, 0x10 ;  /* 0x00000010ffc57803 */ /* 0x000fe20000000000 */
[----:B------:R-:W-:-:S04]  /*2b80*/  IMAD.WIDE.U32 R12, R38, UR15, R12 ;  /* 0x0000000f260c7c25 */ /* 0x000fc8000f8e000c */
[----:B------:R-:W-:Y:S01]  /*2b90*/  FFMA.FTZ R15, R80, R191, R15 ;  /* 0x000000bf500f7223 */ /* 0x000fe2000001000f */
[----:B------:R-:W-:Y:S01]  /*2ba0*/  IADD3 R13, R13, R167, RZ ;  /* 0x000000a70d0d7210 */ /* 0x000fe20007ffe0ff */
[----:B------:R-:W-:Y:S01]  /*2bb0*/  FFMA.FTZ R167, R145, R190, R208 ;  /* 0x000000be91a77223 */ /* 0x000fe200000100d0 */
[----:B0-----:R-:W-:-:S03]  /*2bc0*/  @!P0 FFMA.FTZ R212, R205, R189, R212 ;  /* 0x000000bdcdd48223 */ /* 0x001fc600000100d4 */
[-C--:B------:R-:W-:Y:S01]  /*2bd0*/  FMUL.FTZ R14, R14, R167.reuse ;  /* 0x000000a70e0e7220 */ /* 0x080fe20000410000 */
[----:B-1----:R-:W-:Y:S01]  /*2be0*/  @!P0 FMUL.FTZ R205, R205, R210 ;  /* 0x000000d2cdcd8220 */ /* 0x002fe20000410000 */
[----:B------:R-:W-:Y:S01]  /*2bf0*/  SHFL.DOWN PT, R214, R212, 0x1, 0x1f ;  /* 0x08201f00d4d67f89 */ /* 0x000fe200000e0000 */
[----:B------:R-:W-:Y:S01]  /*2c00*/  FFMA.FTZ R192, R143, R167, R192 ;  /* 0x000000a78fc07223 */ /* 0x000fe200000100c0 */
[----:B------:R-:W-:Y:S01]  /*2c10*/  FFMA.FTZ R15, R82, R14, R15 ;  /* 0x0000000e520f7223 */ /* 0x000fe2000001000f */
[----:B------:R-:W-:Y:S01]  /*2c20*/  IMAD R14, R49, UR24, RZ ;  /* 0x00000018310e7c24 */ /* 0x000fe2000f8e02ff */
[----:B------:R-:W-:Y:S01]  /*2c30*/  SHFL.IDX PT, R210, R3, RZ, 0x1f ;  /* 0x00001fff03d27589 */ /* 0x000fe200000e0000 */
[-C--:B------:R-:W-:Y:S01]  /*2c40*/  FMUL.FTZ R193, R193, R192.reuse ;  /* 0x000000c0c1c17220 */ /* 0x080fe20000410000 */
[----:B------:R-:W-:Y:S01]  /*2c50*/  FFMA.FTZ R194, R141, R192, R194 ;  /* 0x000000c08dc27223 */ /* 0x000fe200000100c2 */
[C---:B------:R-:W-:Y:S01]  /*2c60*/  IMAD R191, R47.reuse, UR25, R14 ;  /* 0x000000192fbf7c24 */ /* 0x040fe2000f8e020e */
[----:B------:R-:W0:Y:S01]  /*2c70*/  SHFL.DOWN PT, R195, R205, 0x1, 0x1f ;  /* 0x08201f00cdc37f89 */ /* 0x000e2200000e0000 */
[----:B------:R-:W-:Y:S01]  /*2c80*/  FFMA.FTZ R193, R84, R193, R15 ;  /* 0x000000c154c17223 */ /* 0x000fe2000001000f */
[----:B------:R-:W-:-:S04]  /*2c90*/  IMAD.WIDE.U32 R14, R47, UR24, R12 ;  /* 0x000000182f0e7c25 */ /* 0x000fc8000f8e000c */
[-C--:B------:R-:W-:Y:S01]  /*2ca0*/  FFMA.FTZ R196, R139, R194.reuse, R196 ;  /* 0x000000c28bc47223 */ /* 0x080fe200000100c4 */
[----:B------:R-:W-:Y:S01]  /*2cb0*/  SHFL.IDX PT, R208, R212, RZ, 0x1f ;  /* 0x00001fffd4d07589 */ /* 0x000fe200000e0000 */
[----:B------:R-:W-:Y:S02]  /*2cc0*/  FMUL.FTZ R185, R185, R194 ;  /* 0x000000c2b9b97220 */ /* 0x000fe40000410000 */
[----:B------:R-:W-:Y:S01]  /*2cd0*/  FFMA.FTZ R198, R27, R196, R198 ;  /* 0x000000c41bc67223 */ /* 0x000fe200000100c6 */
[----:B------:R-:W1:Y:S01]  /*2ce0*/  SHFL.IDX PT, R189, R205, RZ, 0x1f ;  /* 0x00001fffcdbd7589 */ /* 0x000e6200000e0000 */
[----:B------:R-:W-:Y:S01]  /*2cf0*/  FFMA.FTZ R193, R86, R185, R193 ;  /* 0x000000b956c17223 */ /* 0x000fe200000100c1 */
[----:B------:R-:W-:Y:S01]  /*2d00*/  IADD3 R15, R15, R191, RZ ;  /* 0x000000bf0f0f7210 */ /* 0x000fe20007ffe0ff */
[----:B------:R-:W-:Y:S01]  /*2d10*/  FFMA.FTZ R158, R159, R198, R158 ;  /* 0x000000c69f9e7223 */ /* 0x000fe2000001009e */
[C---:B------:R-:W-:Y:S01]  /*2d20*/  LEA R12, P0, R14.reuse, UR26, 0x2 ;  /* 0x0000001a0e0c7c11 */ /* 0x040fe2000f8010ff */
[----:B------:R-:W-:Y:S01]  /*2d30*/  FMUL.FTZ R187, R187, R196 ;  /* 0x000000c4bbbb7220 */ /* 0x000fe20000410000 */
[----:B------:R-:W-:Y:S01]  /*2d40*/  LEA R185, R59, 0xfffffe00, 0x9 ;  /* 0xfffffe003bb97811 */ /* 0x000fe200078e48ff */
[----:B------:R-:W-:Y:S01]  /*2d50*/  FMUL.FTZ R169, R169, R198 ;  /* 0x000000c6a9a97220 */ /* 0x000fe20000410000 */
[----:B------:R-:W-:Y:S01]  /*2d60*/  LEA.HI.X R13, R14, UR27, R15, 0x2, P0 ;  /* 0x0000001b0e0d7c11 */ /* 0x000fe200080f140f */
[----:B------:R-:W-:Y:S01]  /*2d70*/  FFMA.FTZ R187, R88, R187, R193 ;  /* 0x000000bb58bb7223 */ /* 0x000fe200000100c1 */
[----:B------:R-:W-:-:S02]  /*2d80*/  IADD3 R14, P0, R185, R14, RZ ;  /* 0x0000000eb90e7210 */ /* 0x000fc40007f1e0ff */
[----:B------:R-:W-:Y:S01]  /*2d90*/  IADD3 R191, -R94, UR4, RZ ;  /* 0x000000045ebf7c10 */ /* 0x000fe2000fffe1ff */
[----:B------:R-:W-:Y:S01]  /*2da0*/  FFMA.FTZ R169, R90, R169, R187 ;  /* 0x000000a95aa97223 */ /* 0x000fe200000100bb */
[----:B------:R-:W-:Y:S01]  /*2db0*/  LEA.HI.X.SX32 R15, R185, R15, 0x1, P0 ;  /* 0x0000000fb90f7211 */ /* 0x000fe200000f0eff */
[----:B0-----:R-:W-:Y:S01]  /*2dc0*/  @P1 FFMA.FTZ R210, R195, R210, R214 ;  /* 0x000000d2c3d21223 */ /* 0x001fe200000100d6 */
[----:B------:R-:W-:Y:S01]  /*2dd0*/  IADD3 R185, -R185, UR9, -R48 ;  /* 0x00000009b9b97c10 */ /* 0x000fe2000fffe930 */
[----:B------:R-:W-:Y:S02]  /*2de0*/  IMAD R191, R191, -0x200, RZ ;  /* 0xfffffe00bfbf7824 */ /* 0x000fe400078e02ff */
[----:B------:R-:W-:Y:S01]  /*2df0*/  FFMA.FTZ R184, R210, R184, R171 ;  /* 0x000000b8d2b87223 */ /* 0x000fe200000100ab */
[----:B------:R-:W-:Y:S01]  /*2e00*/  SHF.L.U32 R171, R48, 0x4, RZ ;  /* 0x0000000430ab7819 */ /* 0x000fe200000006ff */
[----:B------:R-:W-:Y:S01]  /*2e10*/  IMAD.WIDE R12, R191, 0x4, R12 ;  /* 0x00000004bf0c7825 */ /* 0x000fe200078e020c */
[----:B------:R-:W-:-:S03]  /*2e20*/  ISETP.GE.AND P0, PT, R185, 0x1, PT ;  /* 0x00000001b900780c */ /* 0x000fc60003f06270 */
[----:B------:R-:W-:Y:S01]  /*2e30*/  FFMA.FTZ R204, R159, R184, R204 ;  /* 0x000000b89fcc7223 */ /* 0x000fe200000100cc */
[----:B-1----:R-:W-:Y:S01]  /*2e40*/  FFMA.FTZ R3, R189, R3, R208 ;  /* 0x00000003bd037223 */ /* 0x002fe200000100d0 */
[----:B------:R-:W-:Y:S01]  /*2e50*/  LEA.HI.SX32 R208, R171, R171, 0x1b ;  /* 0x000000ababd07211 */ /* 0x000fe200078fdaff */
[----:B------:R-:W-:Y:S01]  /*2e60*/  FMUL.FTZ R2, R189, R2 ;  /* 0x00000002bd027220 */ /* 0x000fe20000410000 */
[----:B------:R-:W-:Y:S01]  /*2e70*/  FFMA.FTZ R206, R27, R204, R206 ;  /* 0x000000cc1bce7223 */ /* 0x000fe200000100ce */
[-C--:B------:R-:W-:Y:S01]  /*2e80*/  @!P4 LEA R189, R96, R71.reuse, 0x3 ;  /* 0x0000004760bdc211 */ /* 0x080fe200078e18ff */
[----:B------:R-:W-:Y:S01]  /*2e90*/  FMUL.FTZ R27, R137, R174 ;  /* 0x000000ae891b7220 */ /* 0x000fe20000410000 */
[----:B------:R-:W-:Y:S01]  /*2ea0*/  LEA R212, R208, R71, 0x2 ;  /* 0x00000047d0d47211 */ /* 0x000fe200078e10ff */
[----:B------:R-:W-:Y:S01]  /*2eb0*/  FFMA.FTZ R202, R139, R206, R202 ;  /* 0x000000ce8bca7223 */ /* 0x000fe200000100ca */
[----:B------:R-:W-:Y:S01]  /*2ec0*/  FMUL.FTZ R139, R137, R172 ;  /* 0x000000ac898b7220 */ /* 0x000fe20000410000 */
[----:B------:R0:W-:Y:S01]  /*2ed0*/  @!P4 STS.64 [R189+0x1728], R2 ;  /* 0x00172802bd00c388 */ /* 0x0001e20000000a00 */
[----:B------:R-:W-:Y:S01]  /*2ee0*/  FMUL.FTZ R27, R64, R27 ;  /* 0x0000001b401b7220 */ /* 0x000fe20000410000 */
[----:B------:R-:W-:Y:S01]  /*2ef0*/  FFMA.FTZ R200, R141, R202, R200 ;  /* 0x000000ca8dc87223 */ /* 0x000fe200000100c8 */
[C---:B------:R-:W-:Y:S01]  /*2f00*/  FMUL.FTZ R141, R137.reuse, R178 ;  /* 0x000000b2898d7220 */ /* 0x040fe20000410000 */
[----:B------:R-:W-:Y:S01]  /*2f10*/  FMUL.FTZ R139, R68, R139 ;  /* 0x0000008b448b7220 */ /* 0x000fe20000410000 */
[----:B------:R-:W-:Y:S01]  /*2f20*/  FMUL.FTZ R159, R137, R170 ;  /* 0x000000aa899f7220 */ /* 0x000fe20000410000 */
[----:B------:R-:W-:Y:S01]  /*2f30*/  FFMA.FTZ R186, R143, R200, R186 ;  /* 0x000000c88fba7223 */ /* 0x000fe200000100ba */
[----:B------:R-:W-:Y:S01]  /*2f40*/  FMUL.FTZ R143, R137, R165 ;  /* 0x000000a5898f7220 */ /* 0x000fe20000410000 */
[----:B------:R1:W-:Y:S01]  /*2f50*/  STS [R212+0x434], R27 ;  /* 0x0004341bd4007388 */ /* 0x0003e20000000800 */
[----:B------:R-:W-:Y:S01]  /*2f60*/  FMUL.FTZ R141, R72, R141 ;  /* 0x0000008d488d7220 */ /* 0x000fe20000410000 */
[----:B------:R-:W-:Y:S01]  /*2f70*/  FFMA.FTZ R182, R145, R186, R182 ;  /* 0x000000ba91b67223 */ /* 0x000fe200000100b6 */
[----:B------:R-:W-:Y:S01]  /*2f80*/  FMUL.FTZ R143, R74, R143 ;  /* 0x0000008f4a8f7220 */ /* 0x000fe20000410000 */
[----:B0-----:R-:W-:Y:S01]  /*2f90*/  FMUL.FTZ R3, R137, R176 ;  /* 0x000000b089037220 */ /* 0x001fe20000410000 */
[----:B------:R0:W-:Y:S01]  /*2fa0*/  STS [R212+0x43c], R139 ;  /* 0x00043c8bd4007388 */ /* 0x0001e20000000800 */
[----:B------:R-:W-:Y:S01]  /*2fb0*/  FFMA.FTZ R160, R147, R182, R160 ;  /* 0x000000b693a07223 */ /* 0x000fe200000100a0 */
[----:B------:R-:W-:Y:S01]  /*2fc0*/  FMUL.FTZ R171, R137, R163 ;  /* 0x000000a389ab7220 */ /* 0x000fe20000410000 */
[----:B------:R-:W-:Y:S01]  /*2fd0*/  FMUL.FTZ R3, R70, R3 ;  /* 0x0000000346037220 */ /* 0x000fe20000410000 */
[----:B------:R2:W-:Y:S01]  /*2fe0*/  STS [R212+0x444], R141 ;  /* 0x0004448dd4007388 */ /* 0x0005e20000000800 */
[----:B------:R-:W-:Y:S01]  /*2ff0*/  FFMA.FTZ R168, R149, R160, R168 ;  /* 0x000000a095a87223 */ /* 0x000fe200000100a8 */
[C---:B-1----:R-:W-:Y:S01]  /*3000*/  FMUL.FTZ R27, R137.reuse, R188 ;  /* 0x000000bc891b7220 */ /* 0x042fe20000410000 */
[----:B------:R-:W-:Y:S01]  /*3010*/  FMUL.FTZ R145, R137, R180 ;  /* 0x000000b489917220 */ /* 0x000fe20000410000 */
[----:B------:R1:W-:Y:S01]  /*3020*/  STS [R212+0x440], R3 ;  /* 0x00044003d4007388 */ /* 0x0003e20000000800 */
[----:B------:R-:W-:Y:S01]  /*3030*/  FFMA.FTZ R210, R151, R168, R166 ;  /* 0x000000a897d27223 */ /* 0x000fe200000100a6 */
[----:B------:R-:W-:Y:S01]  /*3040*/  FMUL.FTZ R27, R78, R27 ;  /* 0x0000001b4e1b7220 */ /* 0x000fe20000410000 */
[C---:B0-----:R-:W-:Y:S01]  /*3050*/  FMUL.FTZ R139, R137.reuse, R190 ;  /* 0x000000be898b7220 */ /* 0x041fe20000410000 */
[----:B------:R0:W-:Y:S01]  /*3060*/  STS [R212+0x448], R143 ;  /* 0x0004488fd4007388 */ /* 0x0001e20000000800 */
[----:B------:R-:W-:Y:S01]  /*3070*/  FFMA.FTZ R208, R152, R210, R161 ;  /* 0x000000d298d07223 */ /* 0x000fe200000100a1 */
[C---:B------:R-:W-:Y:S01]  /*3080*/  FMUL.FTZ R147, R137.reuse, R167 ;  /* 0x000000a789937220 */ /* 0x040fe20000410000 */
[----:B--2---:R-:W-:Y:S01]  /*3090*/  FMUL.FTZ R141, R137, R194 ;  /* 0x000000c2898d7220 */ /* 0x004fe20000410000 */
[----:B------:R2:W-:Y:S01]  /*30a0*/  STS [R212+0x450], R27 ;  /* 0x0004501bd4007388 */ /* 0x0005e20000000800 */
[----:B------:R-:W-:Y:S01]  /*30b0*/  FFMA.FTZ R162, R153, R208, R162 ;  /* 0x000000d099a27223 */ /* 0x000fe200000100a2 */
[C---:B-1----:R-:W-:Y:S01]  /*30c0*/  FMUL.FTZ R3, R137.reuse, R192 ;  /* 0x000000c089037220 */ /* 0x042fe20000410000 */
[----:B------:R-:W-:Y:S01]  /*30d0*/  FMUL.FTZ R159, R0, R159 ;  /* 0x0000009f009f7220 */ /* 0x000fe20000410000 */
[----:B------:R-:W-:Y:S01]  /*30e0*/  FMUL.FTZ R171, R66, R171 ;  /* 0x000000ab42ab7220 */ /* 0x000fe20000410000 */
[----:B------:R-:W-:Y:S01]  /*30f0*/  FFMA.FTZ R154, R154, R162, R19 ;  /* 0x000000a29a9a7223 */ /* 0x000fe20000010013 */
[----:B------:R-:W-:Y:S01]  /*3100*/  FMUL.FTZ R3, R84, R3 ;  /* 0x0000000354037220 */ /* 0x000fe20000410000 */
[C---:B------:R-:W-:Y:S01]  /*3110*/  FMUL.FTZ R19, R137.reuse, R196 ;  /* 0x000000c489137220 */ /* 0x040fe20000410000 */
[----:B0-----:R-:W-:Y:S01]  /*3120*/  FMUL.FTZ R143, R137, R198 ;  /* 0x000000c6898f7220 */ /* 0x001fe20000410000 */
        /* <DEDUP_REMOVED lines=8> */
[----:B------:R-:W-:Y:S01]  /*31b0*/  FFMA.FTZ R152, R157, R156, R16 ;  /* 0x0000009c9d987223 */ /* 0x000fe20000010010 */
[----:B--2---:R-:W-:Y:S01]  /*31c0*/  FMUL.FTZ R27, R88, R19 ;  /* 0x00000013581b7220 */ /* 0x004fe20000410000 */
[----:B------:R-:W-:Y:S01]  /*31d0*/  FMUL.FTZ R143, R90, R143 ;  /* 0x0000008f5a8f7220 */ /* 0x000fe20000410000 */
[----:B------:R-:W-:Y:S01]  /*31e0*/  FMUL.FTZ R137, R92, R137 ;  /* 0x000000895c897220 */ /* 0x000fe20000410000 */
[----:B------:R-:W-:Y:S01]  /*31f0*/  FMUL.FTZ R2, R133, R152 ;  /* 0x0000009885027220 */ /* 0x000fe20000410000 */
[----:B------:R-:W-:Y:S01]  /*3200*/  STS [R212+0x430], R159 ;  /* 0x0004309fd4007388 */ /* 0x000fe20000000800 */
[C---:B------:R-:W-:Y:S01]  /*3210*/  FFMA.FTZ R19, -R123.reuse, R22, R174 ;  /* 0x000000167b137223 */ /* 0x040fe200000101ae */
[----:B------:R-:W-:Y:S01]  /*3220*/  FMUL.FTZ R166, R123, R156 ;  /* 0x0000009c7ba67220 */ /* 0x000fe20000410000 */
[----:B0-----:R-:W-:Y:S01]  /*3230*/  FFMA.FTZ R3, -R133, R20, R170 ;  /* 0x0000001485037223 */ /* 0x001fe200000101aa */
[----:B------:R-:W-:Y:S01]  /*3240*/  STS [R212+0x438], R171 ;  /* 0x000438abd4007388 */ /* 0x000fe20000000800 */
[----:B------:R-:W-:-:S02]  /*3250*/  FFMA.FTZ R170, -R132, R21, R163 ;  /* 0x0000001584aa7223 */ /* 0x000fc400000101a3 */
[----:B------:R-:W-:Y:S01]  /*3260*/  FFMA.FTZ R17, R2, R3, RZ ;  /* 0x0000000302117223 */ /* 0x000fe200000100ff */
[----:B------:R-:W-:Y:S03]  /*3270*/  STS [R212+0x44c], R145 ;  /* 0x00044c91d4007388 */ /* 0x000fe60000000800 */
[----:B------:R-:W-:Y:S01]  /*3280*/  FFMA.FTZ R174, R166, R19, R17 ;  /* 0x00000013a6ae7223 */ /* 0x000fe20000010011 */
[----:B------:R-:W-:Y:S04]  /*3290*/  STS [R212+0x454], R139 ;  /* 0x0004548bd4007388 */ /* 0x000fe80000000800 */
[----:B------:R-:W-:Y:S04]  /*32a0*/  STS [R212+0x458], R147 ;  /* 0x00045893d4007388 */ /* 0x000fe80000000800 */
[----:B------:R-:W-:Y:S04]  /*32b0*/  STS [R212+0x460], R141 ;  /* 0x0004608dd4007388 */ /* 0x000fe80000000800 */
[----:B------:R0:W-:Y:S04]  /*32c0*/  STS [R212+0x464], R27 ;  /* 0x0004641bd4007388 */ /* 0x0001e80000000800 */
[----:B------:R1:W-:Y:S04]  /*32d0*/  STS [R212+0x468], R143 ;  /* 0x0004688fd4007388 */ /* 0x0003e80000000800 */
[----:B------:R1:W-:Y:S01]  /*32e0*/  STS [R212+0x46c], R137 ;  /* 0x00046c89d4007388 */ /* 0x0003e20000000800 */
[----:B0-----:R-:W-:Y:S01]  /*32f0*/  FMUL.FTZ R27, R132, R164 ;  /* 0x000000a4841b7220 */ /* 0x001fe20000410000 */
[----:B------:R-:W-:Y:S06]  /*3300*/  BAR.SYNC.DEFER_BLOCKING 0x0 ;  /* 0x0000000000007b1d */ /* 0x000fec0000010000 */
[----:B------:R-:W-:Y:S05]  /*3310*/  @!P0 BRA `(.L_x_7947) ;  /* 0x0000000000288947 */ /* 0x000fea0003800000 */
[----:B------:R-:W-:Y:S01]  /*3320*/  LEA.HI.SX32 R16, R48, R48, 0x1b ;  /* 0x0000003030107211 */ /* 0x000fe200078fdaff */
[-C--:B------:R-:W-:Y:S02]  /*3330*/  IMAD R135, R135, R40.reuse, RZ ;  /* 0x0000002887877224 */ /* 0x080fe400078e02ff */
[----:B------:R-:W-:Y:S01]  /*3340*/  IMAD.WIDE.U32 R14, R96, R40, R14 ;  /* 0x00000028600e7225 */ /* 0x000fe200078e000e */
[----:B-1----:R-:W-:-:S03]  /*3350*/  LEA R137, R16, R71, 0x2 ;  /* 0x0000004710897211 */ /* 0x002fc600078e10ff */
[----:B------:R-:W-:Y:S01]  /*3360*/  IMAD R135, R96, R41, R135 ;  /* 0x0000002960877224 */ /* 0x000fe200078e0287 */
[----:B------:R-:W-:Y:S02]  /*3370*/  LEA R16, P0, R14, UR26, 0x2 ;  /* 0x0000001a0e107c11 */ /* 0x000fe4000f8010ff */
[----:B------:R-:W0:Y:S02]  /*3380*/  LDS R137, [R137+0x430] ;  /* 0x0004300089897984 */ /* 0x000e240000000800 */
[----:B------:R-:W-:-:S04]  /*3390*/  IADD3 R135, R15, R135, RZ ;  /* 0x000000870f877210 */ /* 0x000fc80007ffe0ff */
[----:B------:R-:W-:-:S05]  /*33a0*/  LEA.HI.X R17, R14, UR27, R135, 0x2, P0 ;  /* 0x0000001b0e117c11 */ /* 0x000fca00080f1487 */
[----:B0-----:R0:W-:Y:S02]  /*33b0*/  REDG.E.ADD.F32.FTZ.RN.STRONG.GPU desc[UR12][R16.64], R137 ;  /* 0x00000089100079a6 */ /* 0x0011e4000c10f38c */
.L_x_7947:
[----:B------:R-:W-:Y:S05]  /*33c0*/  BSYNC B0 ;  /* 0x0000000000007941 */ /* 0x000fea0003800000 */
.L_x_7946:
[C---:B------:R-:W-:Y:S01]  /*33d0*/  FFMA.FTZ R172, -R121.reuse, R24, R172 ;  /* 0x0000001879ac7223 */ /* 0x040fe200000101ac */
[----:B------:R-:W-:Y:S01]  /*33e0*/  FMUL.FTZ R14, R121, R154 ;  /* 0x0000009a790e7220 */ /* 0x000fe20000410000 */
[----:B0-----:R-:W-:Y:S01]  /*33f0*/  FFMA.FTZ R17, R27, R170, R174 ;  /* 0x000000aa1b117223 */ /* 0x001fe200000100ae */
[----:B------:R-:W-:Y:S01]  /*3400*/  IADD3 R135, R48, 0x20, RZ ;  /* 0x0000002030877810 */ /* 0x000fe20007ffe0ff */
[C---:B------:R-:W-:Y:S01]  /*3410*/  FFMA.FTZ R176, -R131.reuse, R26, R176 ;  /* 0x0000001a83b07223 */ /* 0x040fe200000101b0 */
[----:B------:R-:W-:Y:S01]  /*3420*/  FMUL.FTZ R15, R131, R162 ;  /* 0x000000a2830f7220 */ /* 0x000fe20000410000 */
[----:B------:R-:W-:Y:S01]  /*3430*/  FFMA.FTZ R174, R14, R172, R17 ;  /* 0x000000ac0eae7223 */ /* 0x000fe20000010011 */
[----:B------:R-:W-:Y:S01]  /*3440*/  FMUL.FTZ R153, R18, R158 ;  /* 0x0000009e12997220 */ /* 0x000fe20000410000 */
[----:B------:R-:W-:Y:S01]  /*3450*/  LEA.HI.SX32 R214, R135, R48, 0x1b ;  /* 0x0000003087d67211 */ /* 0x000fe200078fdaff */
[C---:B------:R-:W-:Y:S01]  /*3460*/  FFMA.FTZ R178, -R119.reuse, R134, R178 ;  /* 0x0000008677b27223 */ /* 0x040fe200000101b2 */
[----:B------:R-:W-:Y:S01]  /*3470*/  FMUL.FTZ R16, R119, R208 ;  /* 0x000000d077107220 */ /* 0x000fe20000410000 */
[----:B------:R-:W-:Y:S01]  /*3480*/  FFMA.FTZ R135, R15, R176, R174 ;  /* 0x000000b00f877223 */ /* 0x000fe200000100ae */
[----:B------:R-:W-:Y:S01]  /*3490*/  FMUL.FTZ R18, R92, R153 ;  /* 0x000000995c127220 */ /* 0x000fe20000410000 */
[----:B------:R-:W-:Y:S01]  /*34a0*/  LEA R153, R214, R71, 0x2 ;  /* 0x00000047d6997211 */ /* 0x000fe200078e10ff */
[C---:B------:R-:W-:Y:S01]  /*34b0*/  FFMA.FTZ R174, -R130.reuse, R23, R165 ;  /* 0x0000001782ae7223 */ /* 0x040fe200000101a5 */
[----:B------:R-:W-:Y:S01]  /*34c0*/  FMUL.FTZ R17, R130, R210 ;  /* 0x000000d282117220 */ /* 0x000fe20000410000 */
[----:B-1----:R-:W-:Y:S01]  /*34d0*/  FFMA.FTZ R212, R16, R178, R135 ;  /* 0x000000b210d47223 */ /* 0x002fe20000010087 */
[C---:B------:R-:W-:Y:S01]  /*34e0*/  FFMA.FTZ R180, -R117.reuse, R136, R180 ;  /* 0x0000008875b47223 */ /* 0x040fe200000101b4 */
[----:B------:R-:W-:Y:S01]  /*34f0*/  FMUL.FTZ R135, R117, R168 ;  /* 0x000000a875877220 */ /* 0x000fe20000410000 */
[----:B------:R-:W0:Y:S01]  /*3500*/  LDS R153, [R153+0x4b0] ;  /* 0x0004b00099997984 */ /* 0x000e220000000800 */
[----:B------:R-:W-:Y:S01]  /*3510*/  FFMA.FTZ R212, R17, R174, R212 ;  /* 0x000000ae11d47223 */ /* 0x000fe200000100d4 */
[C---:B------:R-:W-:Y:S01]  /*3520*/  FFMA.FTZ R188, -R129.reuse, R138, R188 ;  /* 0x0000008a81bc7223 */ /* 0x040fe200000101bc */
[----:B------:R-:W-:Y:S01]  /*3530*/  FMUL.FTZ R137, R129, R160 ;  /* 0x000000a081897220 */ /* 0x000fe20000410000 */
[----:B------:R-:W-:Y:S01]  /*3540*/  FFMA.FTZ R143, -R115, R140, R190 ;  /* 0x0000008c738f7223 */ /* 0x000fe200000101be */
[----:B------:R-:W-:Y:S01]  /*3550*/  FFMA.FTZ R212, R135, R180, R212 ;  /* 0x000000b487d47223 */ /* 0x000fe200000100d4 */
[----:B------:R-:W-:Y:S01]  /*3560*/  FMUL.FTZ R190, R115, R182 ;  /* 0x000000b673be7220 */ /* 0x000fe20000410000 */
[C---:B------:R-:W-:Y:S01]  /*3570*/  FMUL.FTZ R147, R128.reuse, R186 ;  /* 0x000000ba80937220 */ /* 0x040fe20000410000 */
[----:B------:R-:W-:Y:S01]  /*3580*/  FFMA.FTZ R167, -R128, R25, R167 ;  /* 0x0000001980a77223 */ /* 0x000fe200000101a7 */
[----:B------:R-:W-:Y:S01]  /*3590*/  FFMA.FTZ R151, R137, R188, R212 ;  /* 0x000000bc89977223 */ /* 0x000fe200000100d4 */
[----:B------:R-:W-:Y:S01]  /*35a0*/  FFMA.FTZ R192, -R113, R142, R192 ;  /* 0x0000008e71c07223 */ /* 0x000fe200000101c0 */
[----:B------:R-:W-:Y:S01]  /*35b0*/  USHF.L.U64.HI UR8, UR5, 0x2, UR6 ;  /* 0x0000000205087899 */ /* 0x000fe20008010206 */
[----:B------:R-:W-:Y:S01]  /*35c0*/  FMUL.FTZ R149, R127, R202 ;  /* 0x000000ca7f957220 */ /* 0x000fe20000410000 */
[----:B------:R-:W-:Y:S01]  /*35d0*/  FFMA.FTZ R212, R190, R143, R151 ;  /* 0x0000008fbed47223 */ /* 0x000fe20000010097 */
[----:B------:R-:W-:Y:S01]  /*35e0*/  FMUL.FTZ R151, R113, R200 ;  /* 0x000000c871977220 */ /* 0x000fe20000410000 */
[----:B------:R-:W-:Y:S01]  /*35f0*/  USHF.L.U32 UR7, UR5, 0x2, URZ ;  /* 0x0000000205077899 */ /* 0x000fe2000800063f */
[----:B------:R-:W-:Y:S01]  /*3600*/  FFMA.FTZ R194, -R127, R144, R194 ;  /* 0x000000907fc27223 */ /* 0x000fe200000101c2 */
[----:B------:R-:W-:Y:S01]  /*3610*/  FFMA.FTZ R212, R147, R167, R212 ;  /* 0x000000a793d47223 */ /* 0x000fe200000100d4 */
[----:B------:R-:W-:Y:S01]  /*3620*/  ISETP.GE.AND P0, PT, R185, 0x21, PT ;  /* 0x00000021b900780c */ /* 0x000fe20003f06270 */
[----:B------:R-:W-:-:S02]  /*3630*/  IMAD R216, R40, UR8, RZ ;  /* 0x0000000828d87c24 */ /* 0x000fc4000f8e02ff */
[----:B------:R-:W-:Y:S01]  /*3640*/  FMUL.FTZ R145, R111, R206 ;  /* 0x000000ce6f917220 */ /* 0x000fe20000410000 */
[----:B------:R-:W-:Y:S01]  /*3650*/  FFMA.FTZ R212, R151, R192, R212 ;  /* 0x000000c097d47223 */ /* 0x000fe200000100d4 */
[----:B------:R-:W-:Y:S01]  /*3660*/  FFMA.FTZ R196, -R111, R146, R196 ;  /* 0x000000926fc47223 */ /* 0x000fe200000101c4 */
[----:B------:R-:W-:-:S04]  /*3670*/  IMAD.WIDE.U32 R12, R40, UR7, R12 ;  /* 0x00000007280c7c25 */ /* 0x000fc8000f8e000c */
[----:B------:R-:W-:Y:S01]  /*3680*/  FMUL.FTZ R139, R109, R184 ;  /* 0x000000b86d8b7220 */ /* 0x000fe20000410000 */
[----:B------:R-:W-:Y:S01]  /*3690*/  FFMA.FTZ R212, R149, R194, R212 ;  /* 0x000000c295d47223 */ /* 0x000fe200000100d4 */
[----:B------:R-:W-:Y:S01]  /*36a0*/  FMUL.FTZ R141, R125, R204 ;  /* 0x000000cc7d8d7220 */ /* 0x000fe20000410000 */
[----:B------:R-:W-:Y:S02]  /*36b0*/  IMAD R155, R41, UR7, R216 ;  /* 0x00000007299b7c24 */ /* 0x000fe4000f8e02d8 */
[----:B------:R-:W-:Y:S01]  /*36c0*/  FFMA.FTZ R198, -R125, R148, R198 ;  /* 0x000000947dc67223 */ /* 0x000fe200000101c6 */
[----:B------:R-:W-:Y:S01]  /*36d0*/  FFMA.FTZ R158, -R109, R150, R158 ;  /* 0x000000966d9e7223 */ /* 0x000fe2000001019e */
[----:B------:R-:W-:Y:S01]  /*36e0*/  FFMA.FTZ R212, R145, R196, R212 ;  /* 0x000000c491d47223 */ /* 0x000fe200000100d4 */
[----:B------:R-:W-:Y:S01]  /*36f0*/  BSSY B0, `(.L_x_7948) ;  /* 0x000000a000007945 */ /* 0x000fe20003800000 */
[----:B------:R-:W-:Y:S01]  /*3700*/  IADD3 R13, R13, R155, RZ ;  /* 0x0000009b0d0d7210 */ /* 0x000fe20007ffe0ff */
[----:B------:R-:W-:Y:S01]  /*3710*/  FMUL.FTZ R155, R139, R158 ;  /* 0x0000009e8b9b7220 */ /* 0x000fe20000410000 */
[----:B------:R-:W-:Y:S01]  /*3720*/  FFMA.FTZ R212, R141, R198, R212 ;  /* 0x000000c68dd47223 */ /* 0x000fe200000100d4 */
[----:B------:R-:W-:Y:S01]  /*3730*/  FADD.FTZ R169, R169, R18 ;  /* 0x00000012a9a97221 */ /* 0x000fe20000010000 */
[----:B------:R-:W-:-:S02]  /*3740*/  IADD3 R157, R48, 0x60, RZ ;  /* 0x00000060309d7810 */ /* 0x000fc40007ffe0ff */
[----:B------:R-:W-:Y:S01]  /*3750*/  FADD.FTZ R18, R212, R155 ;  /* 0x0000009bd4127221 */ /* 0x000fe20000010000 */
[----:B------:R-:W-:Y:S01]  /*3760*/  IADD3 R155, R48, 0x40, RZ ;  /* 0x00000040309b7810 */ /* 0x000fe20007ffe0ff */
[----:B0-----:R-:W-:Y:S06]  /*3770*/  @!P0 BRA `(.L_x_7949) ;  /* 0x0000000000048947 */ /* 0x001fec0003800000 */
[----:B------:R0:W-:Y:S02]  /*3780*/  REDG.E.ADD.F32.FTZ.RN.STRONG.GPU desc[UR12][R12.64+-0x780], R153 ;  /* 0xfff880990c0079a6 */ /* 0x0001e4000c10f38c */
.L_x_7949:
[----:B------:R-:W-:Y:S05]  /*3790*/  BSYNC B0 ;  /* 0x0000000000007941 */ /* 0x000fea0003800000 */
.L_x_7948:
[----:B0-----:R-:W-:Y:S01]  /*37a0*/  IADD3 R153, R48, 0x80, RZ ;  /* 0x0000008030997810 */ /* 0x001fe20007ffe0ff */
[----:B------:R-:W-:Y:S01]  /*37b0*/  BSSY B0, `(.L_x_7950) ;  /* 0x0000011000007945 */ /* 0x000fe20003800000 */
[-C--:B------:R-:W-:Y:S02]  /*37c0*/  LEA.HI.SX32 R212, R155, R48.reuse, 0x1b ;  /* 0x000000309bd47211 */ /* 0x080fe400078fdaff */
[-C--:B------:R-:W-:Y:S02]  /*37d0*/  LEA.HI.SX32 R216, R153, R48.reuse, 0x1b ;  /* 0x0000003099d87211 */ /* 0x080fe400078fdaff */
[----:B------:R-:W-:Y:S02]  /*37e0*/  LEA R153, R212, R71, 0x2 ;  /* 0x00000047d4997211 */ /* 0x000fe400078e10ff */
[----:B------:R-:W-:Y:S02]  /*37f0*/  ISETP.GE.AND P6, PT, R185, 0x41, PT ;  /* 0x00000041b900780c */ /* 0x000fe40003fc6270 */
[----:B------:R-:W-:-:S02]  /*3800*/  LEA.HI.SX32 R214, R157, R48, 0x1b ;  /* 0x000000309dd67211 */ /* 0x000fc400078fdaff */
[----:B------:R-:W0:Y:S01]  /*3810*/  LDS R153, [R153+0x530] ;  /* 0x0005300099997984 */ /* 0x000e220000000800 */
        /* <DEDUP_REMOVED lines=10> */
.L_x_7951:
[----:B------:R-:W-:Y:S05]  /*38c0*/  BSYNC B0 ;  /* 0x0000000000007941 */ /* 0x000fea0003800000 */
.L_x_7950:
[----:B01----:R0:W1:Y:S01]  /*38d0*/  LDS R153, [R214+0x5b0] ;  /* 0x0005b000d6997984 */ /* 0x0030620000000800 */
[----:B------:R-:W-:Y:S01]  /*38e0*/  BSSY B0, `(.L_x_7952) ;  /* 0x0000006000007945 */ /* 0x000fe20003800000 */
[----:B------:R-:W-:Y:S02]  /*38f0*/  IADD3 R157, R48, 0xc0, RZ ;  /* 0x000000c0309d7810 */ /* 0x000fe40007ffe0ff */
[----:B------:R-:W-:Y:S02]  /*3900*/  LEA.HI.SX32 R212, R155, R48, 0x1b ;  /* 0x000000309bd47211 */ /* 0x000fe400078fdaff */
[----:B------:R-:W-:Y:S01]  /*3910*/  LEA R216, R216, R71, 0x2 ;  /* 0x00000047d8d87211 */ /* 0x000fe200078e10ff */
[----:B------:R-:W-:Y:S06]  /*3920*/  @!P0 BRA `(.L_x_7953) ;  /* 0x0000000000048947 */ /* 0x000fec0003800000 */
[----:B-1----:R2:W-:Y:S02]  /*3930*/  REDG.E.ADD.F32.FTZ.RN.STRONG.GPU desc[UR12][R12.64+-0x680], R153 ;  /* 0xfff980990c0079a6 */ /* 0x0025e4000c10f38c */
.L_x_7953:
[----:B------:R-:W-:Y:S05]  /*3940*/  BSYNC B0 ;  /* 0x0000000000007941 */ /* 0x000fea0003800000 */
.L_x_7952:
[----:B-12---:R1:W2:Y:S01]  /*3950*/  LDS R153, [R216+0x630] ;  /* 0x00063000d8997984 */ /* 0x0062a20000000800 */
[----:B------:R-:W-:Y:S01]  /*3960*/  BSSY B0, `(.L_x_7954) ;  /* 0x0000006000007945 */ /* 0x000fe20003800000 */
[----:B------:R-:W-:Y:S02]  /*3970*/  IADD3 R155, R48, 0xe0, RZ ;  /* 0x000000e0309b7810 */ /* 0x000fe40007ffe0ff */
[----:B0-----:R-:W-:Y:S02]  /*3980*/  LEA.HI.SX32 R214, R157, R48, 0x1b ;  /* 0x000000309dd67211 */ /* 0x001fe400078fdaff */
[----:B------:R-:W-:Y:S01]  /*3990*/  LEA R159, R212, R71, 0x2 ;  /* 0x00000047d49f7211 */ /* 0x000fe200078e10ff */
[----:B------:R-:W-:Y:S06]  /*39a0*/  @!P1 BRA `(.L_x_7955) ;  /* 0x0000000000049947 */ /* 0x000fec0003800000 */
[----:B--2---:R0:W-:Y:S02]  /*39b0*/  REDG.E.ADD.F32.FTZ.RN.STRONG.GPU desc[UR12][R12.64+-0x600], R153 ;  /* 0xfffa00990c0079a6 */ /* 0x0041e4000c10f38c */
.L_x_7955:
[----:B------:R-:W-:Y:S05]  /*39c0*/  BSYNC B0 ;  /* 0x0000000000007941 */ /* 0x000fea0003800000 */
.L_x_7954:
[----:B0-2---:R0:W2:Y:S01]  /*39d0*/  LDS R153, [R159+0x6b0] ;  /* 0x0006b0009f997984 */ /* 0x0050a20000000800 */
[----:B------:R-:W-:Y:S01]  /*39e0*/  BSSY B0, `(.L_x_7956) ;  /* 0x0000006000007945 */ /* 0x000fe20003800000 */
[----:B------:R-:W-:Y:S02]  /*39f0*/  LEA.HI.SX32 R212, R155, R48, 0x1b ;  /* 0x000000309bd47211 */ /* 0x000fe400078fdaff */
[----:B------:R-:W-:Y:S02]  /*3a00*/  IADD3 R157, R48, 0x100, RZ ;  /* 0x00000100309d7810 */ /* 0x000fe40007ffe0ff */
[----:B------:R-:W-:Y:S01]  /*3a10*/  LEA R155, R214, R71, 0x2 ;  /* 0x00000047d69b7211 */ /* 0x000fe200078e10ff */
[----:B------:R-:W-:Y:S06]  /*3a20*/  @!P2 BRA `(.L_x_7957) ;  /* 0x000000000004a947 */ /* 0x000fec0003800000 */
[----:B--2---:R3:W-:Y:S02]  /*3a30*/  REDG.E.ADD.F32.FTZ.RN.STRONG.GPU desc[UR12][R12.64+-0x580], R153 ;  /* 0xfffa80990c0079a6 */ /* 0x0047e4000c10f38c */
.L_x_7957:
[----:B------:R-:W-:Y:S05]  /*3a40*/  BSYNC B0 ;  /* 0x0000000000007941 */ /* 0x000fea0003800000 */
.L_x_7956:
[----:B--23--:R2:W3:Y:S01]  /*3a50*/  LDS R153, [R155+0x730] ;  /* 0x000730009b997984 */ /* 0x00c4e20000000800 */
[----:B------:R-:W-:Y:S01]  /*3a60*/  BSSY B0, `(.L_x_7958) ;  /* 0x0000005000007945 */ /* 0x000fe20003800000 */
[----:B------:R-:W-:Y:S02]  /*3a70*/  LEA.HI.SX32 R214, R157, R48, 0x1b ;  /* 0x000000309dd67211 */ /* 0x000fe400078fdaff */
[----:B------:R-:W-:Y:S01]  /*3a80*/  LEA R212, R212, R71, 0x2 ;  /* 0x00000047d4d47211 */ /* 0x000fe200078e10ff */
[----:B------:R-:W-:Y:S06]  /*3a90*/  @!P3 BRA `(.L_x_7959) ;  /* 0x000000000004b947 */ /* 0x000fec0003800000 */
[----:B---3--:R4:W-:Y:S02]  /*3aa0*/  REDG.E.ADD.F32.FTZ.RN.STRONG.GPU desc[UR12][R12.64+-0x500], R153 ;  /* 0xfffb00990c0079a6 */ /* 0x0089e4000c10f38c */
.L_x_7959:
[----:B------:R-:W-:Y:S05]  /*3ab0*/  BSYNC B0 ;  /* 0x0000000000007941 */ /* 0x000fea0003800000 */
.L_x_7958:
[----:B---34-:R3:W4:Y:S01]  /*3ac0*/  LDS R153, [R212+0x7b0] ;  /* 0x0007b000d4997984 */ /* 0x0187220000000800 */
[----:B------:R-:W-:Y:S01]  /*3ad0*/  BSSY B0, `(.L_x_7960) ;  /* 0x0000004000007945 */ /* 0x000fe20003800000 */
[----:B------:R-:W-:-:S03]  /*3ae0*/  LEA R214, R214, R71, 0x2 ;  /* 0x00000047d6d67211 */ /* 0x000fc600078e10ff */
[----:B------:R-:W-:Y:S05]  /*3af0*/  @!P4 BRA `(.L_x_7961) ;  /* 0x000000000004c947 */ /* 0x000fea0003800000 */
[----:B----4-:R4:W-:Y:S02]  /*3b00*/  REDG.E.ADD.F32.FTZ.RN.STRONG.GPU desc[UR12][R12.64+-0x480], R153 ;  /* 0xfffb80990c0079a6 */ /* 0x0109e4000c10f38c */
.L_x_7961:
[----:B------:R-:W-:Y:S05]  /*3b10*/  BSYNC B0 ;  /* 0x0000000000007941 */ /* 0x000fea0003800000 */
.L_x_7960:
[----:B----4-:R4:W0:Y:S01]  /*3b20*/  LDS R153, [R214+0x830] ;  /* 0x00083000d6997984 */ /* 0x0108220000000800 */
[----:B------:R-:W-:Y:S01]  /*3b30*/  BSSY B0, `(.L_x_7962) ;  /* 0x0000005000007945 */ /* 0x000fe20003800000 */
[C---:B--2---:R-:W-:Y:S02]  /*3b40*/  IADD3 R155, R48.reuse, 0x120, RZ ;  /* 0x00000120309b7810 */ /* 0x044fe40007ffe0ff */
[----:B------:R-:W-:Y:S01]  /*3b50*/  IADD3 R157, R48, 0x140, RZ ;  /* 0x00000140309d7810 */ /* 0x000fe20007ffe0ff */
[----:B------:R-:W-:Y:S06]  /*3b60*/  @!P5 BRA `(.L_x_7963) ;  /* 0x000000000004d947 */ /* 0x000fec0003800000 */
[----:B0-----:R2:W-:Y:S02]  /*3b70*/  REDG.E.ADD.F32.FTZ.RN.STRONG.GPU desc[UR12][R12.64+-0x400], R153 ;  /* 0xfffc00990c0079a6 */ /* 0x0015e4000c10f38c */
.L_x_7963:
[----:B------:R-:W-:Y:S05]  /*3b80*/  BSYNC B0 ;  /* 0x0000000000007941 */ /* 0x000fea0003800000 */
.L_x_7962:
[----:B0-2---:R-:W-:Y:S01]  /*3b90*/  IADD3 R153, R48, 0x160, RZ ;  /* 0x0000016030997810 */ /* 0x005fe20007ffe0ff */
[----:B------:R-:W-:Y:S01]  /*3ba0*/  BSSY B0, `(.L_x_7964) ;  /* 0x0000011000007945 */ /* 0x000fe20003800000 */
[-C--:B---3--:R-:W-:Y:S02]  /*3bb0*/  LEA.HI.SX32 R212, R155, R48.reuse, 0x1b ;  /* 0x000000309bd47211 */ /* 0x088fe400078fdaff */
[-C--:B-1----:R-:W-:Y:S02]  /*3bc0*/  LEA.HI.SX32 R216, R153, R48.reuse, 0x1b ;  /* 0x0000003099d87211 */ /* 0x082fe400078fdaff */
[----:B------:R-:W-:Y:S02]  /*3bd0*/  LEA R153, R212, R71, 0x2 ;  /* 0x00000047d4997211 */ /* 0x000fe400078e10ff */
[----:B------:R-:W-:Y:S02]  /*3be0*/  ISETP.GE.AND P6, PT, R185, 0x121, PT ;  /* 0x00000121b900780c */ /* 0x000fe40003fc6270 */
[----:B----4-:R-:W-:-:S02]  /*3bf0*/  LEA.HI.SX32 R214, R157, R48, 0x1b ;  /* 0x000000309dd67211 */ /* 0x010fc400078fdaff */
        /* <DEDUP_REMOVED lines=11> */
.L_x_7965:
[----:B------:R-:W-:Y:S05]  /*3cb0*/  BSYNC B0 ;  /* 0x0000000000007941 */ /* 0x000fea0003800000 */
.L_x_7964:
[----:B01----:R0:W1:Y:S01]  /*3cc0*/  LDS R153, [R214+0x930] ;  /* 0x00093000d6997984 */ /* 0x0030620000000800 */
[----:B------:R-:W-:Y:S01]  /*3cd0*/  BSSY B0, `(.L_x_7966) ;  /* 0x0000006000007945 */ /* 0x000fe20003800000 */
[----:B------:R-:W-:Y:S02]  /*3ce0*/  IADD3 R157, R48, 0x1a0, RZ ;  /* 0x000001a0309d7810 */ /* 0x000fe40007ffe0ff */
[----:B------:R-:W-:Y:S02]  /*3cf0*/  LEA.HI.SX32 R212, R155, R48, 0x1b ;  /* 0x000000309bd47211 */ /* 0x000fe400078fdaff */
[----:B------:R-:W-:Y:S01]  /*3d00*/  LEA R216, R216, R71, 0x2 ;  /* 0x00000047d8d87211 */ /* 0x000fe200078e10ff */
[----:B------:R-:W-:Y:S06]  /*3d10*/  @!P0 BRA `(.L_x_7967) ;  /* 0x0000000000048947 */ /* 0x000fec0003800000 */
[----:B-1----:R2:W-:Y:S02]  /*3d20*/  REDG.E.ADD.F32.FTZ.RN.STRONG.GPU desc[UR12][R12.64+-0x300], R153 ;  /* 0xfffd00990c0079a6 */ /* 0x0025e4000c10f38c */
.L_x_7967:
[----:B------:R-:W-:Y:S05]  /*3d30*/  BSYNC B0 ;  /* 0x0000000000007941 */ /* 0x000fea0003800000 */
.L_x_7966:
[----:B-12---:R1:W2:Y:S01]  /*3d40*/  LDS R153, [R216+0x9b0] ;  /* 0x0009b000d8997984 */ /* 0x0062a20000000800 */
[----:B------:R-:W-:Y:S01]  /*3d50*/  BSSY B0, `(.L_x_7968) ;  /* 0x0000006000007945 */ /* 0x000fe20003800000 */
[----:B------:R-:W-:Y:S02]  /*3d60*/  IADD3 R155, R48, 0x1c0, RZ ;  /* 0x000001c0309b7810 */ /* 0x000fe40007ffe0ff */
[----:B0-----:R-:W-:Y:S02]  /*3d70*/  LEA.HI.SX32 R214, R157, R48, 0x1b ;  /* 0x000000309dd67211 */ /* 0x001fe400078fdaff */
[----:B------:R-:W-:Y:S01]  /*3d80*/  LEA R159, R212, R71, 0x2 ;  /* 0x00000047d49f7211 */ /* 0x000fe200078e10ff */
[----:B------:R-:W-:Y:S06]  /*3d90*/  @!P1 BRA `(.L_x_7969) ;  /* 0x0000000000049947 */ /* 0x000fec0003800000 */
[----:B--2---:R0:W-:Y:S02]  /*3da0*/  REDG.E.ADD.F32.FTZ.RN.STRONG.GPU desc[UR12][R12.64+-0x280], R153 ;  /* 0xfffd80990c0079a6 */ /* 0x0041e4000c10f38c */
.L_x_7969:
[----:B------:R-:W-:Y:S05]  /*3db0*/  BSYNC B0 ;  /* 0x0000000000007941 */ /* 0x000fea0003800000 */
.L_x_7968:
[----:B0-2---:R0:W2:Y:S01]  /*3dc0*/  LDS R153, [R159+0xa30] ;  /* 0x000a30009f997984 */ /* 0x0050a20000000800 */
[----:B------:R-:W-:Y:S01]  /*3dd0*/  BSSY B0, `(.L_x_7970) ;  /* 0x0000006000007945 */ /* 0x000fe20003800000 */
[----:B------:R-:W-:Y:S02]  /*3de0*/  LEA.HI.SX32 R212, R155, R48, 0x1b ;  /* 0x000000309bd47211 */ /* 0x000fe400078fdaff */
[----:B------:R-:W-:Y:S02]  /*3df0*/  IADD3 R157, R48, 0x1e0, RZ ;  /* 0x000001e0309d7810 */ /* 0x000fe40007ffe0ff */
[----:B------:R-:W-:Y:S01]  /*3e00*/  LEA R155, R214, R71, 0x2 ;  /* 0x00000047d69b7211 */ /* 0x000fe200078e10ff */
[----:B------:R-:W-:Y:S06]  /*3e10*/  @!P2 BRA `(.L_x_7971) ;  /* 0x000000000004a947 */ /* 0x000fec0003800000 */
[----:B--2---:R3:W-:Y:S02]  /*3e20*/  REDG.E.ADD.F32.FTZ.RN.STRONG.GPU desc[UR12][R12.64+-0x200], R153 ;  /* 0xfffe00990c0079a6 */ /* 0x0047e4000c10f38c */
.L_x_7971:
[----:B------:R-:W-:Y:S05]  /*3e30*/  BSYNC B0 ;  /* 0x0000000000007941 */ /* 0x000fea0003800000 */
.L_x_7970:
[----:B--23--:R2:W3:Y:S01]  /*3e40*/  LDS R153, [R155+0xab0] ;  /* 0x000ab0009b997984 */ /* 0x00c4e20000000800 */
[----:B------:R-:W-:Y:S01]  /*3e50*/  BSSY B0, `(.L_x_7972) ;  /* 0x0000005000007945 */ /* 0x000fe20003800000 */
[----:B------:R-:W-:Y:S02]  /*3e60*/  LEA.HI.SX32 R214, R157, R48, 0x1b ;  /* 0x000000309dd67211 */ /* 0x000fe400078fdaff */
[----:B------:R-:W-:Y:S01]  /*3e70*/  LEA R212, R212, R71, 0x2 ;  /* 0x00000047d4d47211 */ /* 0x000fe200078e10ff */
[----:B------:R-:W-:Y:S06]  /*3e80*/  @!P3 BRA `(.L_x_7973) ;  /* 0x000000000004b947 */ /* 0x000fec0003800000 */
[----:B---3--:R4:W-:Y:S02]  /*3e90*/  REDG.E.ADD.F32.FTZ.RN.STRONG.GPU desc[UR12][R12.64+-0x180], R153 ;  /* 0xfffe80990c0079a6 */ /* 0x0089e4000c10f38c */
.L_x_7973:
[----:B------:R-:W-:Y:S05]  /*3ea0*/  BSYNC B0 ;  /* 0x0000000000007941 */ /* 0x000fea0003800000 */
.L_x_7972:
[----:B---34-:R3:W4:Y:S01]  /*3eb0*/  LDS R153, [R212+0xb30] ;  /* 0x000b3000d4997984 */ /* 0x0187220000000800 */
[----:B------:R-:W-:Y:S01]  /*3ec0*/  BSSY B0, `(.L_x_7974) ;  /* 0x0000004000007945 */ /* 0x000fe20003800000 */
[----:B------:R-:W-:-:S03]  /*3ed0*/  LEA R214, R214, R71, 0x2 ;  /* 0x00000047d6d67211 */ /* 0x000fc600078e10ff */
[----:B------:R-:W-:Y:S05]  /*3ee0*/  @!P4 BRA `(.L_x_7975) ;  /* 0x000000000004c947 */ /* 0x000fea0003800000 */
[----:B----4-:R4:W-:Y:S02]  /*3ef0*/  REDG.E.ADD.F32.FTZ.RN.STRONG.GPU desc[UR12][R12.64+-0x100], R153 ;  /* 0xffff00990c0079a6 */ /* 0x0109e4000c10f38c */
.L_x_7975:
[----:B------:R-:W-:Y:S05]  /*3f00*/  BSYNC B0 ;  /* 0x0000000000007941 */ /* 0x000fea0003800000 */
.L_x_7974:
[----:B----4-:R4:W0:Y:S01]  /*3f10*/  LDS R153, [R214+0xbb0] ;  /* 0x000bb000d6997984 */ /* 0x0108220000000800 */
[----:B------:R-:W-:Y:S04]  /*3f20*/  BSSY B0, `(.L_x_7976) ;  /* 0x0000003000007945 */ /* 0x000fe80003800000 */
[----:B------:R-:W-:Y:S05]  /*3f30*/  @!P5 BRA `(.L_x_7977) ;  /* 0x000000000004d947 */ /* 0x000fea0003800000 */
[----:B0-----:R0:W-:Y:S02]  /*3f40*/  REDG.E.ADD.F32.FTZ.RN.STRONG.GPU desc[UR12][R12.64+-0x80], R153 ;  /* 0xffff80990c0079a6 */ /* 0x0011e4000c10f38c */
.L_x_7977:
[----:B------:R-:W-:Y:S05]  /*3f50*/  BSYNC B0 ;  /* 0x0000000000007941 */ /* 0x000fea0003800000 */
.L_x_7976:
[----:B0-----:R-:W0:Y:S01]  /*3f60*/  SHFL.DOWN PT, R13, R18, 0x1, 0x1f ;  /* 0x08201f00120d7f89 */ /* 0x001e2200000e0000 */
[----:B------:R-:W-:Y:S01]  /*3f70*/  ISETP.GT.AND P0, PT, R50, 0x1e, PT ;  /* 0x0000001e3200780c */ /* 0x000fe20003f04270 */
[----:B------:R-:W-:Y:S01]  /*3f80*/  FADD.FTZ R114, R141, R114 ;  /* 0x000000728d727221 */ /* 0x000fe20000010000 */
[----:B------:R-:W-:Y:S01]  /*3f90*/  FADD.FTZ R97, R190, R97 ;  /* 0x00000061be617221 */ /* 0x000fe20000010000 */
[----:B------:R-:W5:Y:S01]  /*3fa0*/  SHFL.DOWN PT, R12, R169, 0x1, 0x1f ;  /* 0x08201f00a90c7f89 */ /* 0x000f6200000e0000 */
[----:B------:R-:W-:Y:S01]  /*3fb0*/  FADD.FTZ R122, R17, R122 ;  /* 0x0000007a117a7221 */ /* 0x000fe20000010000 */
[----:B------:R-:W-:Y:S01]  /*3fc0*/  FADD.FTZ R99, R135, R99 ;  /* 0x0000006387637221 */ /* 0x000fe20000010000 */
[----:B------:R-:W-:Y:S01]  /*3fd0*/  FADD.FTZ R124, R15, R124 ;  /* 0x0000007c0f7c7221 */ /* 0x000fe20000010000 */
[----:B------:R-:W-:Y:S01]  /*3fe0*/  FMUL.FTZ R15, R73, R184 ;  /* 0x000000b8490f7220 */ /* 0x000fe20000410000 */
[----:B------:R-:W-:Y:S01]  /*3ff0*/  ISETP.NE.AND P1, PT, R50, RZ, PT ;  /* 0x000000ff3200720c */ /* 0x000fe20003f25270 */
[----:B------:R-:W-:Y:S01]  /*4000*/  FADD.FTZ R91, R139, R91 ;  /* 0x0000005b8b5b7221 */ /* 0x000fe20000010000 */
[----:B------:R-:W-:Y:S01]  /*4010*/  ISETP.NE.AND P2, PT, R48, RZ, PT ;  /* 0x000000ff3000720c */ /* 0x000fe20003f45270 */
[----:B------:R-:W-:Y:S01]  /*4020*/  FMUL.FTZ R15, R158, R15 ;  /* 0x0000000f9e0f7220 */ /* 0x000fe20000410000 */
[----:B------:R-:W-:Y:S01]  /*4030*/  FADD.FTZ R120, R137, R120 ;  /* 0x0000007889787221 */ /* 0x000fe20000010000 */
[----:B------:R-:W-:Y:S01]  /*4040*/  FADD.FTZ R101, R16, R101 ;  /* 0x0000006510657221 */ /* 0x000fe20000010000 */
[----:B------:R-:W-:Y:S01]  /*4050*/  FADD.FTZ R103, R14, R103 ;  /* 0x000000670e677221 */ /* 0x000fe20000010000 */
        /* <DEDUP_REMOVED lines=12> */
[----:B-----5:R-:W-:Y:S01]  /*4120*/  @!P0 FADD.FTZ R169, R169, R12 ;  /* 0x0000000ca9a98221 */ /* 0x020fe20000010000 */
[----:B------:R-:W0:Y:S01]  /*4130*/  SHFL.DOWN PT, R13, R18, 0x2, 0x1f ;  /* 0x08401f00120d7f89 */ /* 0x000e2200000e0000 */
[----:B------:R-:W-:Y:S01]  /*4140*/  ISETP.GT.AND P0, PT, R50, 0x1d, PT ;  /* 0x0000001d3200780c */ /* 0x000fe20003f04270 */
[----:B------:R-:W-:Y:S01]  /*4150*/  FFMA.FTZ R20, R20, R152, R3 ;  /* 0x0000009814147223 */ /* 0x000fe20000010003 */
[----:B------:R-:W-:Y:S01]  /*4160*/  BSSY B0, `(.L_x_7978) ;  /* 0x0000059000007945 */ /* 0x000fe20003800000 */
        /* <DEDUP_REMOVED lines=15> */
[----:B------:R-:W-:Y:S01]  /*4260*/  ISETP.GT.AND P0, PT, R50, 0x1b, PT ;  /* 0x0000001b3200780c */ /* 0x000fe20003f04270 */
[----:B------:R-:W-:Y:S02]  /*4270*/  FMUL.FTZ R12, R73, R182 ;  /* 0x000000b6490c7220 */ /* 0x000fe40000410000 */
[----:B---3--:R-:W3:Y:S02]  /*4280*/  SHFL.DOWN PT, R212, R169, 0x4, 0x1f ;  /* 0x08801f00a9d47f89 */ /* 0x008ee400000e0000 */
[----:B------:R-:W-:Y:S01]  /*4290*/  FMUL.FTZ R143, R143, R12 ;  /* 0x0000000c8f8f7220 */ /* 0x000fe20000410000 */
[----:B------:R-:W-:-:S03]  /*42a0*/  FMUL.FTZ R12, R73, R186 ;  /* 0x000000ba490c7220 */ /* 0x000fc60000410000 */
[----:B------:R-:W-:Y:S01]  /*42b0*/  FFMA.FTZ R143, R140, R182, R143 ;  /* 0x000000b68c8f7223 */ /* 0x000fe2000001008f */
[----:B------:R-:W-:-:S03]  /*42c0*/  FMUL.FTZ R12, R167, R12 ;  /* 0x0000000ca70c7220 */ /* 0x000fc60000410000 */
[----:B------:R-:W-:Y:S01]  /*42d0*/  FADD.FTZ R106, R143, R106 ;  /* 0x0000006a8f6a7221 */ /* 0x000fe20000010000 */
[----:B------:R-:W-:-:S04]  /*42e0*/  FFMA.FTZ R12, R25, R186, R12 ;  /* 0x000000ba190c7223 */ /* 0x000fc8000001000c */
[----:B------:R-:W-:Y:S01]  /*42f0*/  FADD.FTZ R85, R12, R85 ;  /* 0x000000550c557221 */ /* 0x000fe20000010000 */
[----:B0-----:R-:W-:Y:S01]  /*4300*/  @!P0 FADD.FTZ R18, R18, R13 ;  /* 0x0000000d12128221 */ /* 0x001fe20000010000 */
[----:B------:R-:W-:Y:S01]  /*4310*/  FMUL.FTZ R13, R73, R160 ;  /* 0x000000a0490d7220 */ /* 0x000fe20000410000 */
[----:B---3--:R-:W-:-:S03]  /*4320*/  @!P0 FADD.FTZ R169, R169, R212 ;  /* 0x000000d4a9a98221 */ /* 0x008fc60000010000 */
[----:B------:R-:W0:Y:S01]  /*4330*/  SHFL.DOWN PT, R141, R18, 0x8, 0x1f ;  /* 0x09001f00128d7f89 */ /* 0x000e2200000e0000 */
[----:B------:R-:W-:Y:S01]  /*4340*/  FMUL.FTZ R13, R188, R13 ;  /* 0x0000000dbc0d7220 */ /* 0x000fe20000410000 */
[----:B------:R-:W-:Y:S02]  /*4350*/  ISETP.GT.AND P0, PT, R50, 0x17, PT ;  /* 0x000000173200780c */ /* 0x000fe40003f04270 */
[----:B------:R-:W3:Y:S01]  /*4360*/  SHFL.DOWN PT, R190, R169, 0x8, 0x1f ;  /* 0x09001f00a9be7f89 */ /* 0x000ee200000e0000 */
        /* <DEDUP_REMOVED lines=11> */
[C---:B------:R-:W-:Y:S02]  /*4420*/  FMUL.FTZ R13, R73.reuse, R208 ;  /* 0x000000d0490d7220 */ /* 0x040fe40000410000 */
[----:B------:R-:W-:Y:S01]  /*4430*/  FADD.FTZ R81, R174, R81 ;  /* 0x00000051ae517221 */ /* 0x000fe20000010000 */
[----:B0-----:R-:W-:Y:S01]  /*4440*/  @!P0 FADD.FTZ R18, R18, R141 ;  /* 0x0000008d12128221 */ /* 0x001fe20000010000 */
[----:B------:R-:W-:Y:S01]  /*4450*/  FFMA.FTZ R23, R146, R206, R17 ;  /* 0x000000ce92177223 */ /* 0x000fe20000010011 */
[----:B------:R-:W-:Y:S01]  /*4460*/  FMUL.FTZ R17, R73, R204 ;  /* 0x000000cc49117220 */ /* 0x000fe20000410000 */
[----:B------:R-:W-:Y:S01]  /*4470*/  FMUL.FTZ R13, R178, R13 ;  /* 0x0000000db20d7220 */ /* 0x000fe20000410000 */
[----:B---3--:R-:W-:Y:S01]  /*4480*/  @!P0 FADD.FTZ R169, R169, R190 ;  /* 0x000000bea9a98221 */ /* 0x008fe20000010000 */
[----:B------:R-:W0:Y:S01]  /*4490*/  SHFL.DOWN PT, R135, R18, 0x10, 0x1f ;  /* 0x0a001f0012877f89 */ /* 0x000e2200000e0000 */
[----:B------:R-:W-:Y:S01]  /*44a0*/  FMUL.FTZ R25, R198, R17 ;  /* 0x00000011c6197220 */ /* 0x000fe20000410000 */
[----:B------:R-:W-:Y:S01]  /*44b0*/  FFMA.FTZ R17, R134, R208, R13 ;  /* 0x000000d086117223 */ /* 0x000fe2000001000d */
[----:B------:R-:W-:Y:S01]  /*44c0*/  FMUL.FTZ R13, R73, R162 ;  /* 0x000000a2490d7220 */ /* 0x000fe20000410000 */
[----:B------:R-:W3:Y:S01]  /*44d0*/  SHFL.DOWN PT, R12, R169, 0x10, 0x1f ;  /* 0x0a001f00a90c7f89 */ /* 0x000ee200000e0000 */
[----:B------:R-:W-:Y:S01]  /*44e0*/  ISETP.GT.AND P0, PT, R50, 0xf, PT ;  /* 0x0000000f3200780c */ /* 0x000fe20003f04270 */
[----:B------:R-:W-:Y:S01]  /*44f0*/  FADD.FTZ R110, R23, R110 ;  /* 0x0000006e176e7221 */ /* 0x000fe20000010000 */
[----:B------:R-:W-:Y:S01]  /*4500*/  FMUL.FTZ R13, R176, R13 ;  /* 0x0000000db00d7220 */ /* 0x000fe20000410000 */
[----:B------:R-:W-:Y:S01]  /*4510*/  FFMA.FTZ R23, R150, R184, R15 ;  /* 0x000000b896177223 */ /* 0x000fe2000001000f */
[----:B------:R-:W-:Y:S01]  /*4520*/  FADD.FTZ R102, R17, R102 ;  /* 0x0000006611667221 */ /* 0x000fe20000010000 */
[----:B------:R-:W-:Y:S01]  /*4530*/  FFMA.FTZ R148, R148, R204, R25 ;  /* 0x000000cc94947223 */ /* 0x000fe20000010019 */
[----:B------:R-:W-:Y:S01]  /*4540*/  FFMA.FTZ R26, R26, R162, R13 ;  /* 0x000000a21a1a7223 */ /* 0x000fe2000001000d */
[----:B------:R-:W-:Y:S01]  /*4550*/  FMUL.FTZ R13, R73, R154 ;  /* 0x0000009a490d7220 */ /* 0x000fe20000410000 */
[----:B------:R-:W-:Y:S01]  /*4560*/  FADD.FTZ R112, R23, R112 ;  /* 0x0000007017707221 */ /* 0x000fe20000010000 */
[----:B------:R-:W-:Y:S01]  /*4570*/  FADD.FTZ R89, R148, R89 ;  /* 0x0000005994597221 */ /* 0x000fe20000010000 */
[----:B------:R-:W-:Y:S01]  /*4580*/  FADD.FTZ R79, R26, R79 ;  /* 0x0000004f1a4f7221 */ /* 0x000fe20000010000 */
[----:B------:R-:W-:-:S04]  /*4590*/  FMUL.FTZ R15, R172, R13 ;  /* 0x0000000dac0f7220 */ /* 0x000fc80000410000 */
[----:B------:R-:W-:Y:S01]  /*45a0*/  FFMA.FTZ R17, R24, R154, R15 ;  /* 0x0000009a18117223 */ /* 0x000fe2000001000f */
[----:B------:R-:W-:Y:S01]  /*45b0*/  FMUL.FTZ R15, R73, R164 ;  /* 0x000000a4490f7220 */ /* 0x000fe20000410000 */
[----:B0-----:R-:W-:-:S03]  /*45c0*/  @!P0 FADD.FTZ R18, R18, R135 ;  /* 0x0000008712128221 */ /* 0x001fc60000010000 */
[----:B------:R-:W-:Y:S01]  /*45d0*/  FMUL.FTZ R170, R170, R15 ;  /* 0x0000000faaaa7220 */ /* 0x000fe20000410000 */
[----:B------:R-:W-:Y:S01]  /*45e0*/  FADD.FTZ R100, R17, R100 ;  /* 0x0000006411647221 */ /* 0x000fe20000010000 */
[----:B---3--:R-:W-:Y:S01]  /*45f0*/  @!P0 FADD.FTZ R169, R169, R12 ;  /* 0x0000000ca9a98221 */ /* 0x008fe20000010000 */
[----:B------:R-:W-:Y:S01]  /*4600*/  MOV R12, R18 ;  /* 0x00000012000c7202 */ /* 0x000fe20000000f00 */
[----:B------:R-:W-:-:S03]  /*4610*/  FFMA.FTZ R170, R21, R164, R170 ;  /* 0x000000a415aa7223 */ /* 0x000fc600000100aa */
[----:B------:R-:W-:Y:S01]  /*4620*/  MOV R13, R169 ;  /* 0x000000a9000d7202 */ /* 0x000fe20000000f00 */
[----:B------:R-:W-:-:S04]  /*4630*/  FADD.FTZ R77, R170, R77 ;  /* 0x0000004daa4d7221 */ /* 0x000fc80000010000 */
[----:B------:R0:W-:Y:S01]  /*4640*/  @!P1 STS.64 [R71+0xc78], R12 ;  /* 0x000c780c47009388 */ /* 0x0001e20000000a00 */
[----:B------:R-:W-:Y:S06]  /*4650*/  BAR.SYNC.DEFER_BLOCKING 0x0 ;  /* 0x0000000000007b1d */ /* 0x000fec0000010000 */
[----:B------:R-:W-:Y:S05]  /*4660*/  @P2 BRA `(.L_x_7979) ;  /* 0x0000000000202947 */ /* 0x000fea0003800000 */
[----:B------:R-:W-:Y:S02]  /*4670*/  ISETP.NE.AND P0, PT, R59, R94, PT ;  /* 0x0000005e3b00720c */ /* 0x000fe40003f05270 */
[----:B0-----:R-:W-:-:S11]  /*4680*/  LEA R71, R96, R71, 0x2 ;  /* 0x0000004760477211 */ /* 0x001fd600078e10ff */
[----:B------:R-:W0:Y:S04]  /*4690*/  @P0 LDS R2, [R71+0x2328] ;  /* 0x0023280047020984 */ /* 0x000e280000000800 */
[----:B------:R-:W3:Y:S01]  /*46a0*/  @P0 LDS R3, [R71+0x1f28] ;  /* 0x001f280047030984 */ /* 0x000ee20000000800 */
[----:B0-----:R-:W-:Y:S01]  /*46b0*/  @P0 FADD.FTZ R13, R13, R2 ;  /* 0x000000020d0d0221 */ /* 0x001fe20000010000 */
[----:B---3--:R-:W-:-:S04]  /*46c0*/  @P0 FADD.FTZ R12, R12, R3 ;  /* 0x000000030c0c0221 */ /* 0x008fc80000010000 */
[----:B------:R3:W-:Y:S04]  /*46d0*/  STS [R71+0x2328], R13 ;  /* 0x0023280d47007388 */ /* 0x0007e80000000800 */
[----:B------:R3:W-:Y:S02]  /*46e0*/  STS [R71+0x1f28], R12 ;  /* 0x001f280c47007388 */ /* 0x0007e40000000800 */
.L_x_7979:
[----:B------:R-:W-:Y:S05]  /*46f0*/  BSYNC B0 ;  /* 0x0000000000007941 */ /* 0x000fea0003800000 */
.L_x_7978:
[----:B------:R-:W-:Y:S01]  /*4700*/  IADD3 R96, R96, 0x1, RZ ;  /* 0x0000000160607810 */ /* 0x000fe20007ffe0ff */
[----:B------:R-:W-:-:S03]  /*4710*/  UIADD3 UR5, UP0, UR5, 0x1, URZ ;  /* 0x0000000105057890 */ /* 0x000fc6000ff1e03f */
[----:B------:R-:W-:Y:S01]  /*4720*/  ISETP.GE.AND P0, PT, R96, UR28, PT ;  /* 0x0000001c60007c0c */ /* 0x000fe2000bf06270 */
[----:B------:R-:W-:-:S12]  /*4730*/  UIADD3.X UR6, URZ, UR6, URZ, UP0, !UPT ;  /* 0x000000063f067290 */ /* 0x000fd800087fe43f */
[----:B------:R-:W-:Y:S05]  /*4740*/  @!P0 BRA `(.L_x_7980) ;  /* 0xffffffcc00988947 */ /* 0x000fea000383ffff */
.L_x_7943:
[----:B------:R-:W-:Y:S01]  /*4750*/  BAR.SYNC.DEFER_BLOCKING 0x0 ;  /* 0x0000000000007b1d */ /* 0x000fe20000010000 */
[----:B------:R-:W-:Y:S01]  /*4760*/  F2FP.BF16.F32.PACK_AB R19, R99, R122 ;  /* 0x0000007a6313723e */ /* 0x000fe200000010ff */
[----:B------:R-:W-:Y:S01]  /*4770*/  FADD.FTZ R15, R46, R75 ;  /* 0x0000004b2e0f7221 */ /* 0x000fe20000010000 */
[----:B------:R-:W-:Y:S01]  /*4780*/  F2FP.BF16.F32.PACK_AB R18, R101, R124 ;  /* 0x0000007c6512723e */ /* 0x000fe200000010ff */
[----:B------:R-:W-:Y:S01]  /*4790*/  UIADD3 UR4, UR4, 0x1, URZ ;  /* 0x0000000104047890 */ /* 0x000fe2000fffe03f */
        /* <DEDUP_REMOVED lines=9> */
[----:B------:R-:W-:-:S02]  /*4830*/  IADD3 R34, R59, -0x1, RZ ;  /* 0xffffffff3b227810 */ /* 0x000fc40007ffe0ff */
[----:B------:R-:W-:Y:S02]  /*4840*/  F2FP.BF16.F32.PACK_AB R78, R102, R79 ;  /* 0x0000004f664e723e */ /* 0x000fe400000010ff */
[----:B0--3--:R-:W-:Y:S02]  /*4850*/  SHF.L.U32 R12, R34, 0x9, RZ ;  /* 0x00000009220c7819 */ /* 0x009fe400000006ff */
[----:B------:R-:W-:Y:S01]  /*4860*/  F2FP.BF16.F32.PACK_AB R76, R98, R75 ;  /* 0x0000004b624c723e */ /* 0x000fe200000010ff */
[----:B------:R0:W-:Y:S01]  /*4870*/  STS.128 [R69], R16 ;  /* 0x0000001045007388 */ /* 0x0001e20000000c00 */
[----:B------:R-:W-:Y:S02]  /*4880*/  SHF.R.S32.HI R13, RZ, 0x1f, R12 ;  /* 0x0000001fff0d7819 */ /* 0x000fe4000001140c */
[----:B------:R-:W-:Y:S01]  /*4890*/  IADD3 R51, P1, R51, -0x400, RZ ;  /* 0xfffffc0033337810 */ /* 0x000fe20007f3e0ff */
[----:B------:R-:W-:Y:S01]  /*48a0*/  STS.128 [R69+0x10], R120 ;  /* 0x0000107845007388 */ /* 0x000fe20000000c00 */
[----:B------:R-:W-:-:S03]  /*48b0*/  NOP ;  /* 0x0000000000007918 */ /* 0x000fc60000000000 */
[----:B------:R-:W3:Y:S01]  /*48c0*/  LDS.128 R4, [R65] ;  /* 0x0000000041047984 */ /* 0x000ee20000000c00 */
[----:B-----5:R-:W-:Y:S01]  /*48d0*/  IMAD R0, R20, UR14, RZ ;  /* 0x0000000e14007c24 */ /* 0x020fe2000f8e02ff */
[----:B------:R-:W-:Y:S01]  /*48e0*/  IADD3 R56, P2, R56, -0x400, RZ ;  /* 0xfffffc0038387810 */ /* 0x000fe20007f5e0ff */
[----:B------:R-:W-:Y:S01]  /*48f0*/  IMAD.WIDE.U32 R2, R20, UR15, R12 ;  /* 0x0000000f14027c25 */ /* 0x000fe2000f8e000c */
[----:B------:R-:W5:Y:S01]  /*4900*/  LDS.128 R8, [R65+0x200] ;  /* 0x0002000041087984 */ /* 0x000f620000000c00 */
[----:B0-----:R-:W0:Y:S01]  /*4910*/  LDC.64 R18, c[0x0][0x3a8] ;  /* 0x0000ea00ff127b82 */ /* 0x001e220000000a00 */
[----:B------:R-:W-:Y:S01]  /*4920*/  F2FP.BF16.F32.PACK_AB R20, R106, R83 ;  /* 0x000000536a14723e */ /* 0x000fe200000010ff */
[----:B------:R-:W-:Y:S02]  /*4930*/  IMAD R21, R21, UR15, R0 ;  /* 0x0000000f15157c24 */ /* 0x000fe4000f8e0200 */
[----:B------:R-:W-:Y:S01]  /*4940*/  FADD.FTZ R0, R15, R98 ;  /* 0x000000620f007221 */ /* 0x000fe20000010000 */
[----:B------:R-:W-:Y:S01]  /*4950*/  IMAD R17, R43, UR6, RZ ;  /* 0x000000062b117c24 */ /* 0x000fe2000f8e02ff */
[----:B------:R-:W-:-:S02]  /*4960*/  IADD3 R54, P3, R54, -0x400, RZ ;  /* 0xfffffc0036367810 */ /* 0x000fc40007f7e0ff */
        /* <DEDUP_REMOVED lines=8> */
[----:B------:R-:W-:Y:S02]  /*49f0*/  IADD3 R52, P4, R52, -0x400, RZ ;  /* 0xfffffc0034347810 */ /* 0x000fe40007f9e0ff */
[----:B------:R-:W-:Y:S01]  /*4a00*/  IADD3 R15, R3, R17, RZ ;  /* 0x00000011030f7210 */ /* 0x000fe20007ffe0ff */
[----:B------:R-:W-:Y:S01]  /*4a10*/  FADD.FTZ R3, R0, R79 ;  /* 0x0000004f00037221 */ /* 0x000fe20000010000 */
[----:B-1----:R-:W-:Y:S02]  /*4a20*/  LEA R14, P0, R2, R22, 0x1 ;  /* 0x00000016020e7211 */ /* 0x002fe400078008ff */
[----:B------:R-:W-:Y:S01]  /*4a30*/  F2FP.BF16.F32.PACK_AB R79, R104, R81 ;  /* 0x00000051684f723e */ /* 0x000fe200000010ff */
[----:B------:R-:W-:Y:S01]  /*4a40*/  FADD.FTZ R0, R3, R102 ;  /* 0x0000006603007221 */ /* 0x000fe20000010000 */
[----:B------:R-:W-:Y:S01]  /*4a50*/  LEA.HI.X R15, R2, R23, R15, 0x1, P0 ;  /* 0x00000017020f7211 */ /* 0x000fe200000f0c0f */
[----:B0-----:R-:W-:Y:S01]  /*4a60*/  IMAD.WIDE.U32 R12, R18, UR15, R12 ;  /* 0x0000000f120c7c25 */ /* 0x001fe2000f8e000c */
[----:B------:R-:W-:-:S03]  /*4a70*/  F2FP.BF16.F32.PACK_AB R23, R112, R89 ;  /* 0x000000597017723e */ /* 0x000fc600000010ff */
[----:B------:R-:W-:Y:S01]  /*4a80*/  FADD.FTZ R17, R0, R81 ;  /* 0x0000005100117221 */ /* 0x000fe20000010000 */
[----:B------:R-:W-:Y:S01]  /*4a90*/  F2FP.BF16.F32.PACK_AB R22, R110, R87 ;  /* 0x000000576e16723e */ /* 0x000fe200000010ff */
[----:B------:R-:W-:Y:S01]  /*4aa0*/  IMAD.WIDE R2, R60, 0x10, R14 ;  /* 0x000000103c027825 */ /* 0x000fe200078e020e */
[----:B------:R-:W-:Y:S01]  /*4ab0*/  IADD3.X R58, R58, -0x1, RZ, P1, !PT ;  /* 0xffffffff3a3a7810 */ /* 0x000fe20000ffe4ff */
[----:B------:R-:W0:Y:S02]  /*4ac0*/  LDC.64 R14, c[0x0][0x3f0] ;  /* 0x0000fc00ff0e7b82 */ /* 0x000e240000000a00 */
[----:B------:R-:W-:Y:S01]  /*4ad0*/  FADD.FTZ R104, R17, R104 ;  /* 0x0000006811687221 */ /* 0x000fe20000010000 */
[----:B------:R-:W-:Y:S01]  /*4ae0*/  IMAD R0, R18, UR14, RZ ;  /* 0x0000000e12007c24 */ /* 0x000fe2000f8e02ff */
[----:B------:R-:W-:Y:S01]  /*4af0*/  IADD3.X R57, R57, -0x1, RZ, P2, !PT ;  /* 0xffffffff39397810 */ /* 0x000fe200017fe4ff */
[----:B---3--:R1:W-:Y:S01]  /*4b00*/  STG.E.128 desc[UR12][R2.64], R4 ;  /* 0x0000000402007986 */ /* 0x0083e2000c101d0c */
[----:B------:R-:W-:Y:S01]  /*4b10*/  FADD.FTZ R83, R104, R83 ;  /* 0x0000005368537221 */ /* 0x000fe20000010000 */
[----:B------:R-:W-:-:S02]  /*4b20*/  IADD3.X R55, R55, -0x1, RZ, P3, !PT ;  /* 0xffffffff37377810 */ /* 0x000fc40001ffe4ff */
[----:B-----5:R3:W-:Y:S01]  /*4b30*/  STG.E.128 desc[UR12][R2.64+0x200], R8 ;  /* 0x0002000802007986 */ /* 0x0207e2000c101d0c */
[----:B------:R-:W-:Y:S01]  /*4b40*/  FADD.FTZ R106, R83, R106 ;  /* 0x0000006a536a7221 */ /* 0x000fe20000010000 */
[----:B------:R-:W-:Y:S01]  /*4b50*/  IADD3.X R53, R53, -0x1, RZ, P4, !PT ;  /* 0xffffffff35357810 */ /* 0x000fe200027fe4ff */
[----:B------:R-:W-:Y:S02]  /*4b60*/  BAR.SYNC.DEFER_BLOCKING 0x0 ;  /* 0x0000000000007b1d */ /* 0x000fe40000010000 */
[----:B------:R-:W-:-:S04]  /*4b70*/  FADD.FTZ R85, R106, R85 ;  /* 0x000000556a557221 */ /* 0x000fc80000010000 */
[----:B------:R-:W-:-:S04]  /*4b80*/  FADD.FTZ R108, R85, R108 ;  /* 0x0000006c556c7221 */ /* 0x000fc80000010000 */
[----:B------:R-:W-:Y:S01]  /*4b90*/  FADD.FTZ R87, R108, R87 ;  /* 0x000000576c577221 */ /* 0x000fe20000010000 */
[----:B-1----:R-:W-:-:S03]  /*4ba0*/  IMAD R5, R19, UR15, R0 ;  /* 0x0000000f13057c24 */ /* 0x002fc6000f8e0200 */
[----:B------:R-:W-:Y:S01]  /*4bb0*/  FADD.FTZ R110, R87, R110 ;  /* 0x0000006e576e7221 */ /* 0x000fe20000010000 */
[----:B---3--:R-:W-:Y:S01]  /*4bc0*/  IMAD R3, R43, UR6, RZ ;  /* 0x000000062b037c24 */ /* 0x008fe2000f8e02ff */
[----:B------:R-:W-:Y:S02]  /*4bd0*/  IADD3 R13, R13, R5, RZ ;  /* 0x000000050d0d7210 */ /* 0x000fe40007ffe0ff */
[----:B------:R-:W-:Y:S01]  /*4be0*/  FADD.FTZ R89, R110, R89 ;  /* 0x000000596e597221 */ /* 0x000fe20000010000 */
[C---:B------:R-:W-:Y:S02]  /*4bf0*/  IMAD R5, R42.reuse, UR7, R3 ;  /* 0x000000072a057c24 */ /* 0x040fe4000f8e0203 */
[----:B------:R-:W-:-:S04]  /*4c00*/  IMAD.WIDE.U32 R2, R42, UR6, R12 ;  /* 0x000000062a027c25 */ /* 0x000fc8000f8e000c */
[----:B------:R-:W-:Y:S01]  /*4c10*/  FADD.FTZ R46, R89, R112 ;  /* 0x00000070592e7221 */ /* 0x000fe20000010000 */
[----:B------:R-:W-:Y:S01]  /*4c20*/  STS.128 [R69], R76 ;  /* 0x0000004c45007388 */ /* 0x000fe20000000c00 */
[----:B------:R-:W-:Y:S02]  /*4c30*/  IADD3 R0, R3, R5, RZ ;  /* 0x0000000503007210 */ /* 0x000fe40007ffe0ff */
[----:B0-----:R-:W-:Y:S01]  /*4c40*/  LEA R4, P0, R2, R14, 0x1 ;  /* 0x0000000e02047211 */ /* 0x001fe200078008ff */
        /* <DEDUP_REMOVED lines=11> */
.L_x_7941:
[----:B------:R-:W-:Y:S02]  /*4d00*/  ULDC.64 UR4, c[0x0][0x3d8] ;  /* 0x0000f60000047ab9 */ /* 0x000fe40000000a00 */
[----:B------:R-:W-:-:S04]  /*4d10*/  ISETP.NE.U32.AND P0, PT, RZ, UR4, PT ;  /* 0x00000004ff007c0c */ /* 0x000fc8000bf05070 */
[----:B------:R-:W-:-:S13]  /*4d20*/  ISETP.NE.AND.EX P0, PT, RZ, UR5, PT, P0 ;  /* 0x00000005ff007c0c */ /* 0x000fda000bf05300 */
[----:B------:R-:W-:Y:S05]  /*4d30*/  @!P0 BRA `(.L_x_7982) ;  /* 0x00000000005c8947 */ /* 0x000fea0003800000 */
[----:B------:R-:W1:Y:S01]  /*4d40*/  SHFL.DOWN P0, R0, R67, 0x1, 0x1f ;  /* 0x08201f0043007f89 */ /* 0x000e620000000000 */
[----:B------:R-:W-:Y:S01]  /*4d50*/  BSSY B0, `(.L_x_7982) ;  /* 0x0000015000007945 */ /* 0x000fe20003800000 */
[----:B------:R-:W3:Y:S01]  /*4d60*/  S2R R4, SR_LANEID ;  /* 0x0000000000047919 */ /* 0x000ee20000000000 */
[----:B------:R-:W2:Y:S01]  /*4d70*/  S2R R6, SR_TID.X ;  /* 0x0000000000067919 */ /* 0x000ea20000002100 */
[----:B-1----:R-:W-:-:S05]  /*4d80*/  @P0 FADD R0, R0, R67 ;  /* 0x0000004300000221 */ /* 0x002fca0000000000 */
[----:B0-----:R-:W0:Y:S01]  /*4d90*/  SHFL.DOWN P0, R3, R0, 0x2, 0x1f ;  /* 0x08401f0000037f89 */ /* 0x001e220000000000 */
[----:B---3--:R-:W-:-:S13]  /*4da0*/  ISETP.NE.AND P1, PT, R4, RZ, PT ;  /* 0x000000ff0400720c */ /* 0x008fda0003f25270 */
        /* <DEDUP_REMOVED lines=15> */
.L_x_7983:
[----:B------:R-:W-:Y:S05]  /*4ea0*/  BSYNC B0 ;  /* 0x0000000000007941 */ /* 0x000fea0003800000 */
.L_x_7982:
        /* <DEDUP_REMOVED lines=8> */
[----:B------:R-:W3:Y:S01]  /*4f30*/  S2R R13, SR_TID.X ;  /* 0x00000000000d7919 */ /* 0x000ee20000002100 */
        /* <DEDUP_REMOVED lines=17> */
[----:B------:R1:W-:Y:S01]  /*5050*/  REDG.E.ADD.F32.FTZ.RN.STRONG.GPU desc[UR12][R28.64], R7 ;  /* 0x000000071c0079a6 */ /* 0x0003e2000c10f38c */
[----:B------:R-:W-:Y:S01]  /*5060*/  HFMA2.MMA R13, -RZ, RZ, 0, 0 ;  /* 0x00000000ff0d7435 */ /* 0x000fe200000001ff */
[----:B------:R-:W-:Y:S10]  /*5070*/  BRA `(.L_x_7986) ;  /* 0x0000000000047947 */ /* 0x000ff40003800000 */
.L_x_7985:
[----:B------:R-:W3:Y:S02]  /*5080*/  S2R R13, SR_TID.X ;  /* 0x00000000000d7919 */ /* 0x000ee40000002100 */
.L_x_7986:
[----:B------:R-:W-:Y:S05]  /*5090*/  BSYNC B0 ;  /* 0x0000000000007941 */ /* 0x000fea0003800000 */
.L_x_7984:
        /* <DEDUP_REMOVED lines=20> */
[----:B---3--:R-:W-:-:S03]  /*51e0*/  ULEA UR4, UR5, UR4, 0x18 ;  /* 0x0000000405047291 */ /* 0x008fc6000f8ec03f */
[----:B------:R-:W-:-:S09]  /*51f0*/  ULDC UR5, c[0x0][0x0] ;  /* 0x0000000000057ab9 */ /* 0x000fd20000000800 */
.L_x_7988:
[----:B------:R-:W-:Y:S02]  /*5200*/  LEA R0, R13, UR4, 0x2 ;  /* 0x000000040d007c11 */ /* 0x000fe4000f8e10ff */
[----:B------:R-:W-:Y:S02]  /*5210*/  SHF.R.S32.HI R8, RZ, 0x1f, R13 ;  /* 0x0000001fff087819 */ /* 0x000fe4000001140d */
[----:B0-----:R-:W-:Y:S01]  /*5220*/  MOV R6, R2 ;  /* 0x0000000200067202 */ /* 0x001fe20000000f00 */
[----:B------:R-:W0:Y:S01]  /*5230*/  LDS R15, [R0+0x1f28] ;  /* 0x001f2800000f7984 */ /* 0x000e220000000800 */
[----:B-1----:R-:W-:Y:S01]  /*5240*/  MOV R7, R21 ;  /* 0x0000001500077202 */ /* 0x002fe20000000f00 */
        /* <DEDUP_REMOVED lines=21> */
.L_x_7987:
[----:B------:R-:W-:Y:S05]  /*53a0*/  EXIT ;  /* 0x000000000000794d */ /* 0x000fea0003800000 */
.L_x_7989:
        /* <DEDUP_REMOVED lines=13> */
.L_x_10996:


//--------------------- .text._Z25selective_scan_bwd_kernelI32Selective_Scan_bwd_kernel_traitsILi32ELi16ELb1ELb0ELb1ELb0ELb1EN3c108BFloat16EfEEv12SSMParamsBwd --------------------------
	.section	.text._Z25selective_scan_bwd_kernelI32Selective_Scan_bwd_kernel_traitsILi32ELi16ELb1ELb0ELb1ELb0ELb1EN3c108BFloat16EfEEv12SSMParamsBwd,"ax",@progbits
	.align	128
        .global         _Z25selective_scan_bwd_kernelI32Selective_Scan_bwd_kernel_traitsILi32ELi16ELb1ELb0ELb1ELb0ELb1EN3c108BFloat16EfEEv12SSMParamsBwd
        .type           _Z25selective_scan_bwd_kernelI32Selective_Scan_bwd_kernel_traitsILi32ELi16ELb1ELb0ELb1ELb0ELb1EN3c108BFloat16EfEEv12SSMParamsBwd,@function
        .size           _Z25selective_scan_bwd_kernelI32Selective_Scan_bwd_kernel_traitsILi32ELi16ELb1ELb0ELb1ELb0ELb1EN3c108BFloat16EfEEv12SSMParamsBwd,(.L_x_10997 - _Z25selective_scan_bwd_kernelI32Selective_Scan_bwd_kernel_traitsILi32ELi16ELb1ELb0ELb1ELb0ELb1EN3c108BFloat16EfEEv12SSMParamsBwd)
        .other          _Z25selective_scan_bwd_kernelI32Selective_Scan_bwd_kernel_traitsILi32ELi16ELb1ELb0ELb1ELb0ELb1EN3c108BFloat16EfEEv12SSMParamsBwd,@"STO_CUDA_ENTRY STV_DEFAULT"
_Z25selective_scan_bwd_kernelI32Selective_Scan_bwd_kernel_traitsILi32ELi16ELb1ELb0ELb1ELb0ELb1EN3c108BFloat16EfEEv12SSMParamsBwd:
.text._Z25selective_scan_bwd_kernelI32Selective_Scan_bwd_kernel_traitsILi32ELi16ELb1ELb0ELb1ELb0ELb1EN3c108BFloat16EfEEv12SSMParamsBwd:
        /* <DEDUP_REMOVED lines=102> */
[----:B------:R-:W-:Y:S01]  /*0660*/  ISETP.NE.AND.EX P1, PT, R17, RZ, PT, P1 ;  /* 0x000000ff1100720c */ /* 0x000fe20003f25310 */
[C---:B------:R-:W-:Y:S02]  /*0670*/  IMAD.WIDE.U32 R2, R71.reuse, R10, UR4 ;  /* 0x0000000447027e25 */ /* 0x040fe4000f8e000a */
[----:B------:R-:W3:Y:S01]  /*0680*/  @P0 LDC.64 R34, c[0x0][0x310] ;  /* 0x0000c400ff220b82 */ /* 0x000ee20000000a00 */
[----:B------:R-:W-:-:S02]  /*0690*/  @P2 LEA R32, P3, R71, R14, 0x2 ;  /* 0x0000000e47202211 */ /* 0x000fc400078610ff */
[C---:B------:R-:W-:Y:S02]  /*06a0*/  IADD3 R53, P5, R7.reuse, R4, RZ ;  /* 0x0000000407357210 */ /* 0x040fe40007fbe0ff */
[----:B------:R-:W-:Y:S02]  /*06b0*/  IADD3 R7, P4, R7, R2, RZ ;  /* 0x0000000207077210 */ /* 0x000fe40007f9e0ff */
[----:B------:R-:W-:Y:S02]  /*06c0*/  @P2 LEA.HI.X R33, R71, R15, R66, 0x2, P3 ;  /* 0x0000000f47212211 */ /* 0x000fe400018f1442 */
[----:B------:R-:W-:Y:S02]  /*06d0*/  ISETP.GE.AND P2, PT, R19, 0x1, PT ;  /* 0x000000011300780c */ /* 0x000fe40003f46270 */
[----:B------:R-:W-:Y:S01]  /*06e0*/  IADD3.X R4, R9, R3, R0, P4, !PT ;  /* 0x0000000309047210 */ /* 0x000fe200027fe400 */
[----:B-1----:R-:W-:Y:S01]  /*06f0*/  @P0 IMAD R0, R12, UR15, R71 ;  /* 0x0000000f0c000c24 */ /* 0x002fe2000f8e0247 */
[----:B------:R-:W-:-:S02]  /*0700*/  CS2R R30, SRZ ;  /* 0x00000000001e7805 */ /* 0x000fc4000001ff00 */
[----:B------:R-:W-:Y:S02]  /*0710*/  LEA R60, P4, R59, R60, 0x1 ;  /* 0x0000003c3b3c7211 */ /* 0x000fe400078808ff */
[----:B------:R-:W-:Y:S01]  /*0720*/  @P1 LEA R30, P3, R71, R16, 0x2 ;  /* 0x00000010471e1211 */ /* 0x000fe200078610ff */
[----:B------:R-:W-:Y:S01]  /*0730*/  @P0 IMAD R0, R0, R19, RZ ;  /* 0x0000001300000224 */ /* 0x000fe200078e02ff */
[----:B------:R-:W-:Y:S02]  /*0740*/  IADD3 R10, R5, R11, RZ ;  /* 0x0000000b050a7210 */ /* 0x000fe40007ffe0ff */
[----:B------:R-:W-:Y:S01]  /*0750*/  @P1 LEA.HI.X R31, R71, R17, R66, 0x2, P3 ;  /* 0x00000011471f1211 */ /* 0x000fe200018f1442 */
[----:B--2---:R-:W-:Y:S01]  /*0760*/  @P0 IMAD R3, R0, R13, RZ ;  /* 0x0000000d00030224 */ /* 0x004fe200078e02ff */
[----:B------:R-:W-:Y:S02]  /*0770*/  LEA.HI.X R59, R59, R61, R8, 0x1, P4 ;  /* 0x0000003d3b3b7211 */ /* 0x000fe400020f0c08 */
[----:B0-----:R-:W-:-:S02]  /*0780*/  LEA R56, P3, R7, R54, 0x1 ;  /* 0x0000003607387211 */ /* 0x001fc400078608ff */
[----:B------:R-:W-:Y:S02]  /*0790*/  IADD3.X R2, R9, R10, RZ, P5, !PT ;  /* 0x0000000a09027210 */ /* 0x000fe40002ffe4ff */
[----:B------:R-:W-:Y:S02]  /*07a0*/  LEA R58, P1, R57, R20, 0x1 ;  /* 0x00000014393a7211 */ /* 0x000fe400078208ff */
[----:B------:R-:W-:Y:S01]  /*07b0*/  LEA R54, P4, R53, R22, 0x1 ;  /* 0x0000001635367211 */ /* 0x000fe200078808ff */
[----:B------:R-:W-:Y:S01]  /*07c0*/  HFMA2.MMA R63, -RZ, RZ, 0, 0 ;  /* 0x00000000ff3f7435 */ /* 0x000fe200000001ff */
[----:B---3--:R-:W-:Y:S01]  /*07d0*/  @P0 IMAD.WIDE R34, R3, 0x8, R34 ;  /* 0x0000000803220825 */ /* 0x008fe200078e0222 */
[----:B------:R-:W-:Y:S02]  /*07e0*/  LEA.HI.X R57, R57, R21, R6, 0x1, P1 ;  /* 0x0000001539397211 */ /* 0x000fe400008f0c06 */
[----:B------:R-:W-:Y:S02]  /*07f0*/  @!P0 CS2R R34, SRZ ;  /* 0x0000000000228805 */ /* 0x000fe4000001ff00 */
[----:B------:R-:W-:-:S02]  /*0800*/  LEA.HI.X R55, R7, R55, R4, 0x1, P3 ;  /* 0x0000003707377211 */ /* 0x000fc400018f0c04 */
        /* <DEDUP_REMOVED lines=9> */
[----:B------:R-:W-:-:S06]  /*08a0*/  UMOV UR4, URZ ;  /* 0x0000003f00047c82 */ /* 0x000fcc0008000000 */
.L_x_8030:
[----:B------:R-:W-:Y:S01]  /*08b0*/  BAR.SYNC.DEFER_BLOCKING 0x0 ;  /* 0x0000000000007b1d */ /* 0x000fe20000010000 */
[----:B0-----:R-:W-:Y:S02]  /*08c0*/  SHF.L.U32 R0, R62, 0x1, RZ ;  /* 0x000000013e007819 */ /* 0x001fe400000006ff */
[----:B--2---:R-:W-:Y:S02]  /*08d0*/  MOV R2, R60 ;  /* 0x0000003c00027202 */ /* 0x004fe40000000f00 */
[----:B------:R-:W-:Y:S02]  /*08e0*/  LOP3.LUT R51, R0, 0xffffffc0, RZ, 0xc0, !PT ;  /* 0xffffffc000337812 */ /* 0x000fe400078ec0ff */
[----:B------:R-:W-:Y:S01]  /*08f0*/  MOV R3, R59 ;  /* 0x0000003b00037202 */ /* 0x000fe20000000f00 */
[----:B------:R-:W0:Y:S01]  /*0900*/  S2UR UR6, SR_CgaCtaId ;  /* 0x00000000000679c3 */ /* 0x000e220000008800 */
[----:B------:R-:W-:-:S05]  /*0910*/  LOP3.LUT R51, R51, 0x1f, R62, 0xf8, !PT ;  /* 0x0000001f33337812 */ /* 0x000fca00078ef83e */
[----:B------:R-:W-:Y:S01]  /*0920*/  IMAD.WIDE R2, R51, 0x10, R2 ;  /* 0x0000001033027825 */ /* 0x000fe200078e0202 */
[----:B------:R-:W-:Y:S01]  /*0930*/  UMOV UR5, 0x400 ;  /* 0x0000040000057882 */ /* 0x000fe20000000000 */
[----:B------:R-:W2:Y:S03]  /*0940*/  LDC R28, c[0x0][0x224] ;  /* 0x00008900ff1c7b82 */ /* 0x000ea60000000800 */
[----:B------:R-:W3:Y:S05]  /*0950*/  LDG.E.128 R12, desc[UR12][R2.64] ;  /* 0x0000000c020c7981 */ /* 0x000eea000c1e1d00 */
[----:B----4-:R-:W4:Y:S01]  /*0960*/  LDC.64 R48, c[0x0][0x2a0] ;  /* 0x0000a800ff307b82 */ /* 0x010f220000000a00 */
[----:B------:R1:W2:Y:S01]  /*0970*/  LDG.E.128 R16, desc[UR12][R2.64+0x200] ;  /* 0x0002000c02107981 */ /* 0x0002a2000c1e1d00 */
[----:B0-----:R-:W-:-:S03]  /*0980*/  ULEA UR5, UR6, UR5, 0x18 ;  /* 0x0000000506057291 */ /* 0x001fc6000f8ec03f */
[----:B------:R-:W-:-:S03]  /*0990*/  ULDC.64 UR6, c[0x0][0x2a8] ;  /* 0x0000aa0000067ab9 */ /* 0x000fc60000000a00 */
[C---:B-1----:R-:W-:Y:S02]  /*09a0*/  LEA R50, R61.reuse, UR5, 0x4 ;  /* 0x000000053d327c11 */ /* 0x042fe4000f8e20ff */
[----:B------:R-:W-:Y:S02]  /*09b0*/  LEA R74, R61, UR5, 0x5 ;  /* 0x000000053d4a7c11 */ /* 0x000fe4000f8e28ff */
[----:B------:R-:W-:Y:S02]  /*09c0*/  MOV R2, R58 ;  /* 0x0000003a00027202 */ /* 0x000fe40000000f00 */
        /* <DEDUP_REMOVED lines=18> */
[----:B------:R-:W-:Y:S01]  /*0af0*/  LEA R28, R28, UR4, 0x9 ;  /* 0x000000041c1c7c11 */ /* 0x000fe2000f8e48ff */
[----:B0-----:R-:W0:Y:S08]  /*0b00*/  LDC.64 R24, c[0x0][0x318] ;  /* 0x0000c600ff187b82 */ /* 0x001e300000000a00 */
[----:B------:R-:W-:Y:S01]  /*0b10*/  BAR.SYNC.DEFER_BLOCKING 0x0 ;  /* 0x0000000000007b1d */ /* 0x000fe20000010000 */
[----:B------:R-:W-:-:S07]  /*0b20*/  IMAD R0, R66, UR6, RZ ;  /* 0x0000000642007c24 */ /* 0x000fce000f8e02ff */
[----:B-1----:R-:W1:Y:S08]  /*0b30*/  LDC.64 R36, c[0x0][0x2b0] ;  /* 0x0000ac00ff247b82 */ /* 0x002e700000000a00 */
[----:B------:R-:W2:Y:S01]  /*0b40*/  LDC.64 R38, c[0x0][0x308] ;  /* 0x0000c200ff267b82 */ /* 0x000ea20000000a00 */
[----:B------:R-:W3:Y:S04]  /*0b50*/  LDG.E.128 R40, desc[UR12][R2.64] ;  /* 0x0000000c02287981 */ /* 0x000ee8000c1e1d00 */
[----:B------:R0:W2:Y:S01]  /*0b60*/  LDG.E.128 R44, desc[UR12][R2.64+0x200] ;  /* 0x0002000c022c7981 */ /* 0x0000a2000c1e1d00 */
[----:B------:R-:W-:Y:S01]  /*0b70*/  SHF.R.S32.HI R29, RZ, 0x1f, R28 ;  /* 0x0000001fff1d7819 */ /* 0x000fe2000001141c */
[----:B------:R-:W-:-:S02]  /*0b80*/  IMAD R23, R71, UR7, R0 ;  /* 0x0000000747177c24 */ /* 0x000fc4000f8e0200 */
[----:B----4-:R-:W-:Y:S02]  /*0b90*/  IMAD R0, R48, UR14, RZ ;  /* 0x0000000e30007c24 */ /* 0x010fe4000f8e02ff */
[----:B------:R-:W-:Y:S01]  /*0ba0*/  IMAD.WIDE.U32 R20, R71, UR6, R28 ;  /* 0x0000000647147c25 */ /* 0x000fe2000f8e001c */
[----:B------:R-:W-:-:S04]  /*0bb0*/  ULDC.64 UR6, c[0x0][0x2b8] ;  /* 0x0000ae0000067ab9 */ /* 0x000fc80000000a00 */
[----:B------:R-:W-:Y:S01]  /*0bc0*/  IADD3 R21, R21, R23, RZ ;  /* 0x0000001715157210 */ /* 0x000fe20007ffe0ff */
[----:B------:R-:W-:Y:S02]  /*0bd0*/  IMAD R23, R49, UR15, R0 ;  /* 0x0000000f31177c24 */ /* 0x000fe4000f8e0200 */
[----:B0-----:R-:W-:-:S05]  /*0be0*/  IMAD.WIDE.U32 R2, R48, UR15, R20 ;  /* 0x0000000f30027c25 */ /* 0x001fca000f8e0014 */
[----:B------:R-:W-:Y:S02]  /*0bf0*/  IADD3 R0, R3, R23, RZ ;  /* 0x0000001703007210 */ /* 0x000fe40007ffe0ff */
[----:B------:R-:W-:-:S04]  /*0c00*/  LEA R20, P0, R2, R24, 0x1 ;  /* 0x0000001802147211 */ /* 0x000fc800078008ff */
[----:B------:R-:W-:-:S03]  /*0c10*/  LEA.HI.X R21, R2, R25, R0, 0x1, P0 ;  /* 0x0000001902157211 */ /* 0x000fc600000f0c00 */
[----:B------:R-:W-:Y:S01]  /*0c20*/  IMAD.WIDE R2, R51, 0x10, R20 ;  /* 0x0000001033027825 */ /* 0x000fe200078e0214 */
[----:B---3--:R-:W-:Y:S04]  /*0c30*/  STS.128 [R50], R40 ;  /* 0x0000002832007388 */ /* 0x008fe80000000c00 */
[----:B--2---:R-:W-:Y:S01]  /*0c40*/  STS.128 [R50+0x200], R44 ;  /* 0x0002002c32007388 */ /* 0x004fe20000000c00 */
[----:B------:R-:W-:-:S03]  /*0c50*/  NOP ;  /* 0x0000000000007918 */ /* 0x000fc60000000000 */
[----:B------:R-:W0:Y:S04]  /*0c60*/  LDS.128 R80, [R74] ;  /* 0x000000004a507984 */ /* 0x000e280000000c00 */
[----:B------:R-:W-:Y:S01]  /*0c70*/  LDS.128 R24, [R74+0x10] ;  /* 0x000010004a187984 */ /* 0x000fe20000000c00 */
[----:B------:R-:W-:Y:S06]  /*0c80*/  BAR.SYNC.DEFER_BLOCKING 0x0 ;  /* 0x0000000000007b1d */ /* 0x000fec0000010000 */
[----:B------:R-:W2:Y:S04]  /*0c90*/  LDG.E.128 R88, desc[UR12][R2.64+-0x400] ;  /* 0xfffc000c02587981 */ /* 0x000ea8000c1e1d00 */
[----:B------:R3:W4:Y:S01]  /*0ca0*/  LDG.E.128 R92, desc[UR12][R2.64+-0x200] ;  /* 0xfffe000c025c7981 */ /* 0x000722000c1e1d00 */
[----:B------:R-:W-:-:S02]  /*0cb0*/  IMAD R0, R66, UR6, RZ ;  /* 0x0000000642007c24 */ /* 0x000fc4000f8e02ff */
[----:B------:R-:W-:-:S04]  /*0cc0*/  IMAD.WIDE.U32 R20, R71, UR6, R28 ;  /* 0x0000000647147c25 */ /* 0x000fc8000f8e001c */
[----:B------:R-:W-:Y:S01]  /*0cd0*/  IMAD R23, R71, UR7, R0 ;  /* 0x0000000747177c24 */ /* 0x000fe2000f8e0200 */
[----:B------:R-:W-:Y:S01]  /*0ce0*/  ULDC.64 UR6, c[0x0][0x3a0] ;  /* 0x0000e80000067ab9 */ /* 0x000fe20000000a00 */
[----:B-1----:R-:W-:-:S03]  /*0cf0*/  IMAD R0, R36, UR14, RZ ;  /* 0x0000000e24007c24 */ /* 0x002fc6000f8e02ff */
[----:B------:R-:W-:Y:S01]  /*0d00*/  IADD3 R21, R21, R23, RZ ;  /* 0x0000001715157210 */ /* 0x000fe20007ffe0ff */
[----:B------:R-:W-:Y:S02]  /*0d10*/  IMAD R23, R37, UR15, R0 ;  /* 0x0000000f25177c24 */ /* 0x000fe4000f8e0200 */
[----:B---3--:R-:W-:-:S05]  /*0d20*/  IMAD.WIDE.U32 R2, R36, UR15, R20 ;  /* 0x0000000f24027c25 */ /* 0x008fca000f8e0014 */
[----:B------:R-:W-:Y:S02]  /*0d30*/  IADD3 R0, R3, R23, RZ ;  /* 0x0000001703007210 */ /* 0x000fe40007ffe0ff */
[----:B------:R-:W-:-:S04]  /*0d40*/  LEA R20, P0, R2, R38, 0x1 ;  /* 0x0000002602147211 */ /* 0x000fc800078008ff */
[----:B------:R-:W-:-:S03]  /*0d50*/  LEA.HI.X R21, R2, R39, R0, 0x1, P0 ;  /* 0x0000002702157211 */ /* 0x000fc600000f0c00 */
[----:B------:R-:W-:Y:S01]  /*0d60*/  IMAD.WIDE R2, R51, 0x10, R20 ;  /* 0x0000001033027825 */ /* 0x000fe200078e0214 */
[----:B--2---:R1:W-:Y:S04]  /*0d70*/  STS.128 [R50], R88 ;  /* 0x0000005832007388 */ /* 0x0043e80000000c00 */
[----:B----4-:R-:W-:Y:S01]  /*0d80*/  STS.128 [R50+0x200], R92 ;  /* 0x0002005c32007388 */ /* 0x010fe20000000c00 */
[----:B------:R-:W-:-:S03]  /*0d90*/  NOP ;  /* 0x0000000000007918 */ /* 0x000fc60000000000 */
[----:B------:R-:W2:Y:S04]  /*0da0*/  LDS.128 R84, [R74] ;  /* 0x000000004a547984 */ /* 0x000ea80000000c00 */
[----:B------:R-:W3:Y:S01]  /*0db0*/  LDS.128 R20, [R74+0x10] ;  /* 0x000010004a147984 */ /* 0x000ee20000000c00 */
[----:B-1----:R-:W1:Y:S08]  /*0dc0*/  LDC.64 R88, c[0x0][0x398] ;  /* 0x0000e600ff587b82 */ /* 0x002e700000000a00 */
[----:B------:R-:W-:Y:S06]  /*0dd0*/  BAR.SYNC.DEFER_BLOCKING 0x0 ;  /* 0x0000000000007b1d */ /* 0x000fec0000010000 */
[----:B------:R-:W4:Y:S04]  /*0de0*/  LDG.E.128 R40, desc[UR12][R2.64+-0x400] ;  /* 0xfffc000c02287981 */ /* 0x000f28000c1e1d00 */
[----:B------:R2:W4:Y:S01]  /*0df0*/  LDG.E.128 R36, desc[UR12][R2.64+-0x200] ;  /* 0xfffe000c02247981 */ /* 0x000522000c1e1d00 */
[----:B0-----:R-:W-:Y:S01]  /*0e00*/  SHF.L.U32 R105, R80, 0x10, RZ ;  /* 0x0000001050697819 */ /* 0x001fe200000006ff */
[----:B-1----:R-:W-:Y:S01]  /*0e10*/  IMAD R70, R88, UR14, RZ ;  /* 0x0000000e58467c24 */ /* 0x002fe2000f8e02ff */
[----:B------:R-:W-:-:S02]  /*0e20*/  PRMT R80, R80, 0x7632, R80 ;  /* 0x0000763250507816 */ /* 0x000fc40000000050 */
[C---:B--2---:R-:W-:Y:S01]  /*0e30*/  SHF.L.U32 R72, R84.reuse, 0x10, RZ ;  /* 0x0000001054487819 */ /* 0x044fe200000006ff */
[----:B------:R-:W-:Y:S01]  /*0e40*/  IMAD R79, R89, UR15, R70 ;  /* 0x0000000f594f7c24 */ /* 0x000fe2000f8e0246 */
[----:B------:R-:W-:Y:S02]  /*0e50*/  PRMT R84, R84, 0x7632, R84 ;  /* 0x0000763254547816 */ /* 0x000fe40000000054 */
[----:B------:R-:W-:Y:S01]  /*0e60*/  SHF.L.U32 R73, R85, 0x10, RZ ;  /* 0x0000001055497819 */ /* 0x000fe200000006ff */
[----:B------:R-:W-:Y:S01]  /*0e70*/  FMUL.FTZ R0, R72, -1.4426950216293334961 ;  /* 0xbfb8aa3b48007820 */ /* 0x000fe20000410000 */
[----:B------:R-:W-:Y:S01]  /*0e80*/  SHF.L.U32 R76, R84, 0x10, RZ ;  /* 0x00000010544c7819 */ /* 0x000fe200000006ff */
[----:B------:R-:W-:Y:S01]  /*0e90*/  IMAD R2, R66, UR6, RZ ;  /* 0x0000000642027c24 */ /* 0x000fe2000f8e02ff */
[----:B------:R-:W-:Y:S01]  /*0ea0*/  SHF.L.U32 R78, R86, 0x10, RZ ;  /* 0x00000010564e7819 */ /* 0x000fe200000006ff */
[----:B------:R-:W-:Y:S01]  /*0eb0*/  FMUL.FTZ R45, R73, -1.4426950216293334961 ;  /* 0xbfb8aa3b492d7820 */ /* 0x000fe20000410000 */
[----:B------:R-:W-:Y:S01]  /*0ec0*/  PRMT R85, R85, 0x7632, R85 ;  /* 0x0000763255557816 */ /* 0x000fe20000000055 */
[----:B------:R-:W-:Y:S01]  /*0ed0*/  FMUL.FTZ R44, R76, -1.4426950216293334961 ;  /* 0xbfb8aa3b4c2c7820 */ /* 0x000fe20000410000 */
[----:B------:R-:W0:Y:S01]  /*0ee0*/  MUFU.EX2 R0, R0 ;  /* 0x0000000000007308 */ /* 0x000e220000000800 */
[----:B------:R-:W-:Y:S01]  /*0ef0*/  FMUL.FTZ R46, R78, -1.4426950216293334961 ;  /* 0xbfb8aa3b4e2e7820 */ /* 0x000fe20000410000 */
[----:B------:R-:W-:Y:S01]  /*0f00*/  SHF.L.U32 R92, R85, 0x10, RZ ;  /* 0x00000010555c7819 */ /* 0x000fe200000006ff */
[C---:B------:R-:W-:Y:S01]  /*0f10*/  IMAD R47, R71.reuse, UR7, R2 ;  /* 0x00000007472f7c24 */ /* 0x040fe2000f8e0202 */
[----:B------:R-:W-:Y:S01]  /*0f20*/  PRMT R86, R86, 0x7632, R86 ;  /* 0x0000763256567816 */ /* 0x000fe20000000056 */
[----:B------:R-:W-:Y:S01]  /*0f30*/  IMAD.WIDE.U32 R2, R71, UR6, R28 ;  /* 0x0000000647027c25 */ /* 0x000fe2000f8e001c */
[----:B------:R-:W-:Y:S01]  /*0f40*/  SHF.L.U32 R94, R87, 0x10, RZ ;  /* 0x00000010575e7819 */ /* 0x000fe200000006ff */
[----:B------:R-:W-:Y:S01]  /*0f50*/  ULDC.64 UR6, c[0x0][0x320] ;  /* 0x0000c80000067ab9 */ /* 0x000fe20000000a00 */
[----:B------:R-:W1:Y:S01]  /*0f60*/  MUFU.EX2 R44, R44 ;  /* 0x0000002c002c7308 */ /* 0x000e620000000800 */
[----:B------:R-:W-:-:S02]  /*0f70*/  SHF.L.U32 R96, R86, 0x10, RZ ;  /* 0x0000001056607819 */ /* 0x000fc400000006ff */
[----:B------:R-:W-:Y:S02]  /*0f80*/  SHF.L.U32 R48, R8, 0x10, RZ ;  /* 0x0000001008307819 */ /* 0x000fe400000006ff */
[----:B------:R-:W-:Y:S01]  /*0f90*/  IADD3 R3, R3, R47, RZ ;  /* 0x0000002f03037210 */ /* 0x000fe20007ffe0ff */
[----:B------:R-:W-:Y:S01]  /*0fa0*/  FMUL.FTZ R47, R94, -1.4426950216293334961 ;  /* 0xbfb8aa3b5e2f7820 */ /* 0x000fe20000410000 */
[----:B------:R-:W-:Y:S01]  /*0fb0*/  PRMT R49, R8, 0x7632, R49 ;  /* 0x0000763208317816 */ /* 0x000fe20000000031 */
[----:B------:R2:W3:Y:S01]  /*0fc0*/  MUFU.EX2 R68, R46 ;  /* 0x0000002e00447308 */ /* 0x0004e20000000800 */
[----:B0-----:R-:W-:Y:S01]  /*0fd0*/  FADD.FTZ R0, R0, 1 ;  /* 0x3f80000000007421 */ /* 0x001fe20000010000 */
[----:B------:R-:W-:Y:S01]  /*0fe0*/  SHF.L.U32 R107, R80, 0x10, RZ ;  /* 0x00000010506b7819 */ /* 0x000fe200000006ff */
[----:B------:R-:W-:Y:S01]  /*0ff0*/  IMAD.WIDE.U32 R2, R88, UR15, R2 ;  /* 0x0000000f58027c25 */ /* 0x000fe2000f8e0002 */
[----:B------:R-:W-:Y:S02]  /*1000*/  PRMT R87, R87, 0x7632, R87 ;  /* 0x0000763257577816 */ /* 0x000fe40000000057 */
[----:B------:R-:W-:-:S02]  /*1010*/  SHF.L.U32 R108, R81, 0x10, RZ ;  /* 0x00000010516c7819 */ /* 0x000fc400000006ff */
[----:B------:R-:W0:Y:S01]  /*1020*/  MUFU.EX2 R45, R45 ;  /* 0x0000002d002d7308 */ /* 0x000e220000000800 */
[----:B--2---:R-:W-:Y:S01]  /*1030*/  FMUL.FTZ R46, R92, -1.4426950216293334961 ;  /* 0xbfb8aa3b5c2e7820 */ /* 0x004fe20000410000 */
[----:B-1----:R-:W-:Y:S01]  /*1040*/  FADD.FTZ R44, R44, 1 ;  /* 0x3f8000002c2c7421 */ /* 0x002fe20000010000 */
[----:B------:R-:W-:Y:S02]  /*1050*/  PRMT R81, R81, 0x7632, R81 ;  /* 0x0000763251517816 */ /* 0x000fe40000000051 */
[----:B---3--:R-:W-:Y:S02]  /*1060*/  SHF.L.U32 R98, R20, 0x10, RZ ;  /* 0x0000001014627819 */ /* 0x008fe400000006ff */
[----:B------:R-:W-:Y:S01]  /*1070*/  PRMT R20, R82, 0x7632, R20 ;  /* 0x0000763252147816 */ /* 0x000fe20000000014 */
[----:B------:R-:W1:Y:S01]  /*1080*/  MUFU.EX2 R46, R46 ;  /* 0x0000002e002e7308 */ /* 0x000e620000000800 */
[----:B------:R-:W-:Y:S01]  /*1090*/  FADD.FTZ R68, R68, 1 ;  /* 0x3f80000044447421 */ /* 0x000fe20000010000 */
[----:B------:R-:W-:-:S02]  /*10a0*/  SHF.L.U32 R110, R82, 0x10, RZ ;  /* 0x00000010526e7819 */ /* 0x000fc400000006ff */
[----:B------:R-:W-:Y:S02]  /*10b0*/  SHF.L.U32 R82, R87, 0x10, RZ ;  /* 0x0000001057527819 */ /* 0x000fe400000006ff */
[----:B------:R-:W-:Y:S02]  /*10c0*/  SHF.L.U32 R109, R81, 0x10, RZ ;  /* 0x00000010516d7819 */ /* 0x000fe400000006ff */
[----:B------:R-:W2:Y:S01]  /*10d0*/  MUFU.RCP R115, R0 ;  /* 0x0000000000737308 */ /* 0x000ea20000001000 */
[----:B0-----:R-:W-:Y:S01]  /*10e0*/  FADD.FTZ R45, R45, 1 ;  /* 0x3f8000002d2d7421 */ /* 0x001fe20000010000 */
[C---:B------:R-:W-:Y:S02]  /*10f0*/  PRMT R88, R25.reuse, 0x7632, R88 ;  /* 0x0000763219587816 */ /* 0x040fe40000000058 */
[----:B------:R-:W-:Y:S01]  /*1100*/  SHF.L.U32 R106, R25, 0x10, RZ ;  /* 0x00000010196a7819 */ /* 0x000fe200000006ff */
[----:B------:R-:W-:Y:S01]  /*1110*/  FMUL.FTZ R25, R82, -1.4426950216293334961 ;  /* 0xbfb8aa3b52197820 */ /* 0x000fe20000410000 */
[----:B------:R-:W-:-:S02]  /*1120*/  SHF.L.U32 R86, R26, 0x10, RZ ;  /* 0x000000101a567819 */ /* 0x000fc400000006ff */
[----:B------:R0:W3:Y:S01]  /*1130*/  MUFU.RCP R101, R44 ;  /* 0x0000002c00657308 */ /* 0x0000e20000001000 */
[----:B-1----:R-:W-:Y:S01]  /*1140*/  FADD.FTZ R103, R46, 1 ;  /* 0x3f8000002e677421 */ /* 0x002fe20000010000 */
[----:B------:R-:W-:Y:S02]  /*1150*/  PRMT R46, R9, 0x7632, R46 ;  /* 0x00007632092e7816 */ /* 0x000fe4000000002e */
[----:B------:R-:W-:Y:S02]  /*1160*/  SHF.L.U32 R102, R21, 0x10, RZ ;  /* 0x0000001015667819 */ /* 0x000fe400000006ff */
[----:B------:R-:W-:Y:S02]  /*1170*/  SHF.L.U32 R84, R46, 0x10, RZ ;  /* 0x000000102e547819 */ /* 0x000fe400000006ff */
[----:B------:R1:W1:Y:S01]  /*1180*/  MUFU.RCP R116, R45 ;  /* 0x0000002d00747308 */ /* 0x0002620000001000 */
[----:B0-----:R-:W-:Y:S01]  /*1190*/  FMUL.FTZ R44, R96, -1.4426950216293334961 ;  /* 0xbfb8aa3b602c7820 */ /* 0x001fe20000410000 */
[----:B--2---:R-:W-:Y:S01]  /*11a0*/  FMUL.FTZ R85, R72, R115 ;  /* 0x0000007348557220 */ /* 0x004fe20000410000 */
[----:B------:R-:W-:-:S02]  /*11b0*/  PRMT R21, R20, 0x7632, R21 ;  /* 0x0000763214157816 */ /* 0x000fc40000000015 */
[----:B------:R-:W-:Y:S01]  /*11c0*/  SHF.L.U32 R114, R24, 0x10, RZ ;  /* 0x0000001018727819 */ /* 0x000fe200000006ff */
[----:B------:R-:W-:Y:S01]  /*11d0*/  FMUL.FTZ R0, R105, R85 ;  /* 0x0000005569007220 */ /* 0x000fe20000410000 */
[----:B------:R-:W-:Y:S01]  /*11e0*/  SHF.L.U32 R100, R21, 0x10, RZ ;  /* 0x0000001015647819 */ /* 0x000fe200000006ff */
[----:B------:R-:W0:Y:S01]  /*11f0*/  MUFU.RCP R103, R103 ;  /* 0x0000006700677308 */ /* 0x000e220000001000 */
[----:B---3--:R-:W-:Y:S01]  /*1200*/  FMUL.FTZ R89, R76, R101 ;  /* 0x000000654c597220 */ /* 0x008fe20000410000 */
[----:B------:R-:W-:Y:S01]  /*1210*/  FFMA.FTZ R77, R0, R48, R77 ;  /* 0x00000030004d7223 */ /* 0x000fe2000001004d */
[----:B-1----:R-:W-:Y:S02]  /*1220*/  SHF.L.U32 R45, R49, 0x10, RZ ;  /* 0x00000010312d7819 */ /* 0x002fe400000006ff */
[----:B------:R-:W-:Y:S01]  /*1230*/  FMUL.FTZ R48, R107, R89 ;  /* 0x000000596b307220 */ /* 0x000fe20000410000 */
[----:B------:R-:W-:Y:S02]  /*1240*/  PRMT R75, R83, 0x7632, R75 ;  /* 0x00007632534b7816 */ /* 0x000fe4000000004b */
[----:B------:R-:W1:Y:S01]  /*1250*/  MUFU.EX2 R44, R44 ;  /* 0x0000002c002c7308 */ /* 0x000e620000000800 */
[----:B------:R-:W-:Y:S01]  /*1260*/  FMUL.FTZ R91, R73, R116 ;  /* 0x00000074495b7220 */ /* 0x000fe20000410000 */
[----:B------:R-:W-:Y:S01]  /*1270*/  FFMA.FTZ R80, R48, R45, R77 ;  /* 0x0000002d30507223 */ /* 0x000fe2000001004d */
[----:B------:R-:W-:Y:S01]  /*1280*/  SHF.L.U32 R45, R9, 0x10, RZ ;  /* 0x00000010092d7819 */ /* 0x000fe200000006ff */
[----:B------:R-:W-:Y:S01]  /*1290*/  FMUL.FTZ R77, R98, -1.4426950216293334961 ;  /* 0xbfb8aa3b624d7820 */ /* 0x000fe20000410000 */
[----:B------:R-:W-:-:S02]  /*12a0*/  SHF.L.U32 R112, R83, 0x10, RZ ;  /* 0x0000001053707819 */ /* 0x000fc400000006ff */
[----:B------:R-:W-:Y:S01]  /*12b0*/  SHF.L.U32 R97, R10, 0x10, RZ ;  /* 0x000000100a617819 */ /* 0x000fe200000006ff */
[----:B------:R2:W3:Y:S01]  /*12c0*/  MUFU.EX2 R70, R47 ;  /* 0x0000002f00467308 */ /* 0x0004e20000000800 */
[----:B0-----:R-:W-:Y:S01]  /*12d0*/  FMUL.FTZ R81, R92, R103 ;  /* 0x000000675c517220 */ /* 0x001fe20000410000 */
[----:B------:R-:W-:Y:S02]  /*12e0*/  SHF.L.U32 R90, R27, 0x10, RZ ;  /* 0x000000101b5a7819 */ /* 0x000fe400000006ff */
[----:B------:R-:W-:Y:S01]  /*12f0*/  SHF.L.U32 R111, R20, 0x10, RZ ;  /* 0x00000010146f7819 */ /* 0x000fe200000006ff */
[----:B------:R-:W-:Y:S01]  /*1300*/  FADD.FTZ R20, -R116, 1 ;  /* 0x3f80000074147421 */ /* 0x000fe20000010100 */
[----:B------:R-:W-:Y:S01]  /*1310*/  SHF.L.U32 R113, R75, 0x10, RZ ;  /* 0x000000104b717819 */ /* 0x000fe200000006ff */
[----:B------:R-:W-:Y:S01]  /*1320*/  FADD.FTZ R75, -R101, 1 ;  /* 0x3f800000654b7421 */ /* 0x000fe20000010100 */
[----:B------:R1:W0:Y:S01]  /*1330*/  MUFU.RCP R119, R68 ;  /* 0x0000004400777308 */ /* 0x0002220000001000 */
[----:B--2---:R-:W-:Y:S01]  /*1340*/  FMUL.FTZ R47, R108, R91 ;  /* 0x0000005b6c2f7220 */ /* 0x004fe20000410000 */
[----:B------:R-:W-:Y:S01]  /*1350*/  FFMA.FTZ R118, R73, R20, 1 ;  /* 0x3f80000049767423 */ /* 0x000fe20000010014 */
[----:B------:R-:W-:-:S02]  /*1360*/  SHF.L.U32 R20, R11, 0x10, RZ ;  /* 0x000000100b147819 */ /* 0x000fc400000006ff */
[----:B------:R-:W-:Y:S01]  /*1370*/  FFMA.FTZ R80, R47, R45, R80 ;  /* 0x0000002d2f507223 */ /* 0x000fe20000010050 */
[----:B------:R-:W-:Y:S01]  /*1380*/  FMUL.FTZ R45, R109, R81 ;  /* 0x000000516d2d7220 */ /* 0x000fe20000410000 */
[----:B------:R-:W-:Y:S01]  /*1390*/  PRMT R73, R11, 0x7632, R73 ;  /* 0x000076320b497816 */ /* 0x000fe20000000049 */
[----:B------:R2:W0:Y:S01]  /*13a0*/  MUFU.EX2 R95, R77 ;  /* 0x0000004d005f7308 */ /* 0x0004220000000800 */
[----:B-1----:R-:W-:Y:S01]  /*13b0*/  FADD.FTZ R68, R44, 1 ;  /* 0x3f8000002c447421 */ /* 0x002fe20000010000 */
[--C-:B------:R-:W-:Y:S01]  /*13c0*/  FFMA.FTZ R93, R45, R84, R80.reuse ;  /* 0x000000542d5d7223 */ /* 0x100fe20000010050 */
[----:B------:R-:W-:Y:S01]  /*13d0*/  PRMT R80, R24, 0x7632, R80 ;  /* 0x0000763218507816 */ /* 0x000fe20000000050 */
[----:B---3--:R-:W-:Y:S01]  /*13e0*/  FADD.FTZ R24, R70, 1 ;  /* 0x3f80000046187421 */ /* 0x008fe20000010000 */
[----:B------:R-:W-:Y:S01]  /*13f0*/  PRMT R84, R27, 0x7632, R84 ;  /* 0x000076321b547816 */ /* 0x000fe20000000054 */
[----:B------:R-:W-:Y:S01]  /*1400*/  FMUL.FTZ R27, R102, -1.4426950216293334961 ;  /* 0xbfb8aa3b661b7820 */ /* 0x000fe20000410000 */
[----:B------:R-:W-:Y:S01]  /*1410*/  SHF.L.U32 R104, R73, 0x10, RZ ;  /* 0x0000001049687819 */ /* 0x000fe200000006ff */
[----:B------:R1:W3:Y:S01]  /*1420*/  MUFU.RCP R121, R68 ;  /* 0x0000004400797308 */ /* 0x0002e20000001000 */
[----:B--2---:R-:W-:Y:S01]  /*1430*/  PRMT R77, R26, 0x7632, R77 ;  /* 0x000076321a4d7816 */ /* 0x004fe2000000004d */
[----:B0-----:R-:W-:Y:S01]  /*1440*/  FMUL.FTZ R83, R78, R119 ;  /* 0x000000774e537220 */ /* 0x001fe20000410000 */
[----:B------:R-:W-:-:S02]  /*1450*/  PRMT R126, R22, 0x7632, R126 ;  /* 0x00007632167e7816 */ /* 0x000fc4000000007e */
[----:B------:R-:W-:Y:S01]  /*1460*/  PRMT R130, R23, 0x7632, R130 ;  /* 0x0000763217827816 */ /* 0x000fe20000000082 */
[----:B------:R-:W-:Y:S01]  /*1470*/  FMUL.FTZ R44, R110, R83 ;  /* 0x000000536e2c7220 */ /* 0x000fe20000410000 */
[----:B------:R-:W-:Y:S01]  /*1480*/  SHF.L.U32 R126, R126, 0x10, RZ ;  /* 0x000000107e7e7819 */ /* 0x000fe200000006ff */
[----:B------:R0:W2:Y:S01]  /*1490*/  MUFU.EX2 R26, R25 ;  /* 0x00000019001a7308 */ /* 0x0000a20000000800 */
[----:B-1----:R-:W-:Y:S01]  /*14a0*/  PRMT R68, R10, 0x7632, R68 ;  /* 0x000076320a447816 */ /* 0x002fe20000000044 */
[----:B------:R-:W-:Y:S01]  /*14b0*/  FFMA.FTZ R93, R44, R97, R93 ;  /* 0x000000612c5d7223 */ /* 0x000fe2000001005d */
[----:B------:R-:W-:Y:S01]  /*14c0*/  FADD.FTZ R95, R95, 1 ;  /* 0x3f8000005f5f7421 */ /* 0x000fe20000010000 */
[----:B------:R-:W-:Y:S02]  /*14d0*/  SHF.L.U32 R88, R88, 0x10, RZ ;  /* 0x0000001058587819 */ /* 0x000fe400000006ff */
[----:B------:R-:W-:Y:S02]  /*14e0*/  SHF.L.U32 R99, R68, 0x10, RZ ;  /* 0x0000001044637819 */ /* 0x000fe400000006ff */
[----:B------:R1:W2:Y:S01]  /*14f0*/  MUFU.RCP R123, R24 ;  /* 0x00000018007b7308 */ /* 0x0002a20000001000 */
[----:B---3--:R-:W-:Y:S01]  /*1500*/  FMUL.FTZ R87, R96, R121 ;  /* 0x0000007960577220 */ /* 0x008fe20000410000 */
[----:B0-----:R-:W-:Y:S01]  /*1510*/  FADD.FTZ R25, -R115, 1 ;  /* 0x3f80000073197421 */ /* 0x001fe20000010100 */
[----:B------:R-:W-:-:S02]  /*1520*/  SHF.L.U32 R77, R77, 0x10, RZ ;  /* 0x000000104d4d7819 */ /* 0x000fc400000006ff */
[----:B------:R-:W-:Y:S01]  /*1530*/  FMUL.FTZ R70, R111, R87 ;  /* 0x000000576f467220 */ /* 0x000fe20000410000 */
[----:B------:R-:W-:Y:S01]  /*1540*/  FFMA.FTZ R117, R72, R25, 1 ;  /* 0x3f80000048757423 */ /* 0x000fe20000010019 */
[----:B------:R-:W-:Y:S01]  /*1550*/  FADD.FTZ R25, -R119, 1 ;  /* 0x3f80000077197421 */ /* 0x000fe20000010100 */
[----:B------:R0:W-:Y:S01]  /*1560*/  MUFU.EX2 R97, R27 ;  /* 0x0000001b00617308 */ /* 0x0001e20000000800 */
[----:B-1----:R-:W-:Y:S01]  /*1570*/  FMUL.FTZ R24, R100, -1.4426950216293334961 ;  /* 0xbfb8aa3b64187820 */ /* 0x002fe20000410000 */
[----:B--2---:R-:W-:Y:S01]  /*1580*/  FADD.FTZ R26, R26, 1 ;  /* 0x3f8000001a1a7421 */ /* 0x004fe20000010000 */
[----:B------:R-:W-:Y:S01]  /*1590*/  FFMA.FTZ R99, R70, R99, R93 ;  /* 0x0000006346637223 */ /* 0x000fe2000001005d */
[----:B------:R-:W-:Y:S01]  /*15a0*/  FFMA.FTZ R120, R78, R25, 1 ;  /* 0x3f8000004e787423 */ /* 0x000fe20000010019 */
[----:B------:R-:W-:Y:S02]  /*15b0*/  PRMT R177, R5, 0x7632, R177 ;  /* 0x0000763205b17816 */ /* 0x000fe400000000b1 */
[----:B------:R-:W-:Y:S01]  /*15c0*/  PRMT R179, R7, 0x7632, R179 ;  /* 0x0000763207b37816 */ /* 0x000fe200000000b3 */
[----:B------:R-:W1:Y:S01]  /*15d0*/  MUFU.EX2 R24, R24 ;  /* 0x0000001800187308 */ /* 0x000e620000000800 */
[----:B------:R-:W-:Y:S01]  /*15e0*/  FMUL.FTZ R93, R94, R123 ;  /* 0x0000007b5e5d7220 */ /* 0x000fe20000410000 */
[----:B0-----:R-:W-:-:S03]  /*15f0*/  FADD.FTZ R27, -R123, 1 ;  /* 0x3f8000007b1b7421 */ /* 0x001fc60000010100 */
[----:B------:R-:W-:Y:S01]  /*1600*/  FMUL.FTZ R72, R112, R93 ;  /* 0x0000005d70487220 */ /* 0x000fe20000410000 */
[----:B------:R-:W-:Y:S02]  /*1610*/  FFMA.FTZ R122, R94, R27, 1 ;  /* 0x3f8000005e7a7423 */ /* 0x000fe4000001001b */
[----:B------:R-:W0:Y:S01]  /*1620*/  MUFU.RCP R125, R26 ;  /* 0x0000001a007d7308 */ /* 0x000e220000001000 */
[----:B------:R-:W-:-:S07]  /*1630*/  FFMA.FTZ R99, R72, R20, R99 ;  /* 0x0000001448637223 */ /* 0x000fce0000010063 */
[----:B------:R-:W2:Y:S01]  /*1640*/  MUFU.RCP R129, R95 ;  /* 0x0000005f00817308 */ /* 0x000ea20000001000 */
[----:B-1----:R-:W-:-:S07]  /*1650*/  FADD.FTZ R20, R24, 1 ;  /* 0x3f80000018147421 */ /* 0x002fce0000010000 */
[----:B------:R1:W3:Y:S01]  /*1660*/  MUFU.RCP R133, R20 ;  /* 0x0000001400857308 */ /* 0x0002e20000001000 */
[----:B0-----:R-:W-:-:S04]  /*1670*/  FMUL.FTZ R94, R82, R125 ;  /* 0x0000007d525e7220 */ /* 0x001fc80000410000 */
[----:B------:R-:W-:Y:S01]  /*1680*/  FMUL.FTZ R78, R113, R94 ;  /* 0x0000005e714e7220 */ /* 0x000fe20000410000 */
[----:B--2---:R-:W-:-:S03]  /*1690*/  FMUL.FTZ R95, R98, R129 ;  /* 0x00000081625f7220 */ /* 0x004fc60000410000 */
[----:B------:R-:W-:Y:S01]  /*16a0*/  FFMA.FTZ R99, R78, R104, R99 ;  /* 0x000000684e637223 */ /* 0x000fe20000010063 */
[----:B-1----:R-:W-:Y:S01]  /*16b0*/  PRMT R20, R21, 0x7632, R20 ;  /* 0x0000763215147816 */ /* 0x002fe20000000014 */
[----:B------:R-:W-:-:S03]  /*16c0*/  FADD.FTZ R21, -R129, 1 ;  /* 0x3f80000081157421 */ /* 0x000fc60000010100 */
[----:B------:R-:W-:Y:S01]  /*16d0*/  SHF.L.U32 R124, R20, 0x10, RZ ;  /* 0x00000010147c7819 */ /* 0x000fe200000006ff */
[----:B------:R-:W-:Y:S01]  /*16e0*/  FFMA.FTZ R131, R98, R21, 1 ;  /* 0x3f80000062837423 */ /* 0x000fe20000010015 */
[----:B---3--:R-:W-:-:S04]  /*16f0*/  FADD.FTZ R21, -R133, 1 ;  /* 0x3f80000085157421 */ /* 0x008fc80000010100 */
[----:B------:R-:W-:Y:S01]  /*1700*/  FFMA.FTZ R135, R100, R21, 1 ;  /* 0x3f80000064877423 */ /* 0x000fe20000010015 */
[----:B----4-:R0:W-:Y:S04]  /*1710*/  STS.128 [R50], R40 ;  /* 0x0000002832007388 */ /* 0x0101e80000000c00 */
[----:B------:R1:W-:Y:S01]  /*1720*/  STS.128 [R50+0x200], R36 ;  /* 0x0002002432007388 */ /* 0x0003e20000000c00 */
[----:B------:R-:W-:-:S03]  /*1730*/  NOP ;  /* 0x0000000000007918 */ /* 0x000fc60000000000 */
[----:B------:R-:W2:Y:S01]  /*1740*/  LDS.128 R24, [R74] ;  /* 0x000000004a187984 */ /* 0x000ea20000000c00 */
[----:B0-----:R-:W-:Y:S01]  /*1750*/  FADD.FTZ R41, -R103, 1 ;  /* 0x3f80000067297421 */ /* 0x001fe20000010100 */
[----:B-1----:R-:W-:Y:S01]  /*1760*/  FADD.FTZ R36, R97, 1 ;  /* 0x3f80000061247421 */ /* 0x002fe20000010000 */
[----:B------:R-:W-:Y:S01]  /*1770*/  FFMA.FTZ R39, R76, R75, 1 ;  /* 0x3f8000004c277423 */ /* 0x000fe2000001004b */
[----:B------:R-:W-:Y:S01]  /*1780*/  SHF.L.U32 R38, R4, 0x10, RZ ;  /* 0x0000001004267819 */ /* 0x000fe200000006ff */
[----:B------:R-:W-:Y:S01]  /*1790*/  FADD.FTZ R97, -R125, 1 ;  /* 0x3f8000007d617421 */ /* 0x000fe20000010100 */
[----:B------:R0:W1:Y:S01]  /*17a0*/  MUFU.RCP R137, R36 ;  /* 0x0000002400897308 */ /* 0x0000620000001000 */
[----:B------:R-:W-:Y:S01]  /*17b0*/  FMUL.FTZ R76, R114, R95 ;  /* 0x0000005f724c7220 */ /* 0x000fe20000410000 */
[----:B------:R-:W-:Y:S01]  /*17c0*/  FFMA.FTZ R41, R92, R41, 1 ;  /* 0x3f8000005c297423 */ /* 0x000fe20000010029 */
[----:B------:R-:W-:Y:S01]  /*17d0*/  FFMA.FTZ R127, R82, R97, 1 ;  /* 0x3f800000527f7423 */ /* 0x000fe20000010061 */
[----:B------:R-:W-:Y:S01]  /*17e0*/  SHF.L.U32 R92, R23, 0x10, RZ ;  /* 0x00000010175c7819 */ /* 0x000fe200000006ff */
[----:B------:R-:W-:Y:S01]  /*17f0*/  FFMA.FTZ R97, R76, R38, R99 ;  /* 0x000000264c617223 */ /* 0x000fe20000010063 */
[----:B------:R-:W-:Y:S01]  /*1800*/  SHF.L.U32 R99, R22, 0x10, RZ ;  /* 0x0000001016637819 */ /* 0x000fe200000006ff */
[----:B------:R-:W-:Y:S01]  /*1810*/  FADD.FTZ R37, -R121, 1 ;  /* 0x3f80000079257421 */ /* 0x000fe20000010100 */
[----:B------:R-:W-:Y:S01]  /*1820*/  PRMT R75, R4, 0x7632, R75 ;  /* 0x00007632044b7816 */ /* 0x000fe2000000004b */
[----:B------:R-:W-:Y:S01]  /*1830*/  FMUL.FTZ R132, R92, -1.4426950216293334961 ;  /* 0xbfb8aa3b5c847820 */ /* 0x000fe20000410000 */
[----:B0-----:R-:W-:Y:S01]  /*1840*/  SHF.L.U32 R36, R5, 0x10, RZ ;  /* 0x0000001005247819 */ /* 0x001fe200000006ff */
[----:B------:R-:W-:Y:S01]  /*1850*/  FMUL.FTZ R22, R99, -1.4426950216293334961 ;  /* 0xbfb8aa3b63167820 */ /* 0x000fe20000410000 */
[----:B------:R-:W-:Y:S01]  /*1860*/  FFMA.FTZ R43, R96, R37, 1 ;  /* 0x3f800000602b7423 */ /* 0x000fe20000010025 */
[----:B------:R-:W-:Y:S01]  /*1870*/  SHF.L.U32 R37, R80, 0x10, RZ ;  /* 0x0000001050257819 */ /* 0x000fe200000006ff */
[----:B------:R-:W-:Y:S01]  /*1880*/  FMUL.FTZ R96, R100, R133 ;  /* 0x0000008564607220 */ /* 0x000fe20000410000 */
[----:B------:R0:W3:Y:S01]  /*1890*/  MUFU.EX2 R128, R22 ;  /* 0x0000001600807308 */ /* 0x0000e20000000800 */
[----:B------:R-:W-:Y:S01]  /*18a0*/  SHF.L.U32 R38, R75, 0x10, RZ ;  /* 0x000000104b267819 */ /* 0x000fe200000006ff */
[----:B-1----:R-:W-:Y:S01]  /*18b0*/  FADD.FTZ R23, -R137, 1 ;  /* 0x3f80000089177421 */ /* 0x002fe20000010100 */
[----:B------:R-:W-:-:S03]  /*18c0*/  FMUL.FTZ R80, R37, R96 ;  /* 0x0000006025507220 */ /* 0x000fc60000410000 */
[----:B------:R-:W-:Y:S01]  /*18d0*/  FFMA.FTZ R139, R102, R23, 1 ;  /* 0x3f800000668b7423 */ /* 0x000fe20000010017 */
[----:B------:R-:W-:Y:S01]  /*18e0*/  FFMA.FTZ R141, R80, R38, R97 ;  /* 0x00000026508d7223 */ /* 0x000fe20000010061 */
[----:B------:R-:W-:Y:S01]  /*18f0*/  FMUL.FTZ R97, R102, R137 ;  /* 0x0000008966617220 */ /* 0x000fe20000410000 */
[----:B0-----:R-:W0:Y:S01]  /*1900*/  LDS.128 R20, [R74+0x10] ;  /* 0x000010004a147984 */ /* 0x001e220000000c00 */
[----:B------:R-:W1:Y:S01]  /*1910*/  MUFU.EX2 R132, R132 ;  /* 0x0000008400847308 */ /* 0x000e620000000800 */
[C---:B--2---:R-:W-:Y:S01]  /*1920*/  PRMT R42, R27.reuse, 0x7632, R42 ;  /* 0x000076321b2a7816 */ /* 0x044fe2000000002a */
[----:B------:R-:W-:Y:S01]  /*1930*/  FMUL.FTZ R82, R106, R97 ;  /* 0x000000616a527220 */ /* 0x000fe20000410000 */
[----:B------:R-:W-:Y:S01]  /*1940*/  SHF.L.U32 R104, R27, 0x10, RZ ;  /* 0x000000101b687819 */ /* 0x000fe200000006ff */
[----:B------:R-:W-:Y:S01]  /*1950*/  FMUL.FTZ R27, R124, -1.4426950216293334961 ;  /* 0xbfb8aa3b7c1b7820 */ /* 0x000fe20000410000 */
[----:B------:R-:W-:Y:S01]  /*1960*/  SHF.L.U32 R102, R26, 0x10, RZ ;  /* 0x000000101a667819 */ /* 0x000fe200000006ff */
[----:B------:R-:W-:Y:S01]  /*1970*/  FFMA.FTZ R141, R82, R36, R141 ;  /* 0x00000024528d7223 */ /* 0x000fe2000001008d */
[----:B------:R-:W-:Y:S01]  /*1980*/  SHF.L.U32 R98, R24, 0x10, RZ ;  /* 0x0000001018627819 */ /* 0x000fe200000006ff */
[----:B------:R-:W-:Y:S01]  /*1990*/  FMUL.FTZ R112, R112, R104 ;  /* 0x0000006870707220 */ /* 0x000fe20000410000 */
[----:B------:R-:W-:Y:S01]  /*19a0*/  SHF.L.U32 R100, R25, 0x10, RZ ;  /* 0x0000001019647819 */ /* 0x000fe200000006ff */
[----:B------:R-:W-:Y:S01]  /*19b0*/  FMUL.FTZ R110, R110, R102 ;  /* 0x000000666e6e7220 */ /* 0x000fe20000410000 */
[----:B------:R-:W-:Y:S01]  /*19c0*/  PRMT R36, R24, 0x7632, R36 ;  /* 0x0000763218247816 */ /* 0x000fe20000000024 */
[----:B------:R-:W-:Y:S01]  /*19d0*/  FMUL.FTZ R24, R105, R98 ;  /* 0x0000006269187220 */ /* 0x000fe20000410000 */
[----:B------:R-:W-:Y:S01]  /*19e0*/  PRMT R40, R26, 0x7632, R40 ;  /* 0x000076321a287816 */ /* 0x000fe20000000028 */
[----:B------:R-:W2:Y:S01]  /*19f0*/  MUFU.EX2 R27, R27 ;  /* 0x0000001b001b7308 */ /* 0x000ea20000000800 */
        /* <DEDUP_REMOVED lines=10> */
[----:B------:R-:W-:Y:S01]  /*1aa0*/  FMUL.FTZ R115, R126, -1.4426950216293334961 ;  /* 0xbfb8aa3b7e737820 */ /* 0x000fe20000410000 */
[----:B------:R-:W-:Y:S01]  /*1ab0*/  FMUL.FTZ R116, R105, -1.4426950216293334961 ;  /* 0xbfb8aa3b69747820 */ /* 0x000fe20000410000 */
[----:B------:R-:W-:Y:S01]  /*1ac0*/  FMUL.FTZ R26, R107, R108 ;  /* 0x0000006c6b1a7220 */ /* 0x000fe20000410000 */
[----:B------:R-:W-:Y:S01]  /*1ad0*/  FMUL.FTZ R40, R111, R112 ;  /* 0x000000706f287220 */ /* 0x000fe20000410000 */
[----:B------:R-:W4:Y:S01]  /*1ae0*/  MUFU.EX2 R107, R115 ;  /* 0x00000073006b7308 */ /* 0x000f220000000800 */
[----:B------:R-:W-:Y:S01]  /*1af0*/  FMUL.FTZ R36, R109, R110 ;  /* 0x0000006e6d247220 */ /* 0x000fe20000410000 */
[----:B------:R-:W-:Y:S01]  /*1b00*/  FMUL.FTZ R26, R101, R26 ;  /* 0x0000001a651a7220 */ /* 0x000fe20000410000 */
[----:B------:R-:W-:Y:S01]  /*1b10*/  FMUL.FTZ R40, R121, R40 ;  /* 0x0000002879287220 */ /* 0x000fe20000410000 */
[----:B---3--:R-:W-:Y:S01]  /*1b20*/  FADD.FTZ R128, R128, 1 ;  /* 0x3f80000080807421 */ /* 0x008fe20000010000 */
[----:B------:R-:W-:Y:S01]  /*1b30*/  SHF.L.U32 R101, R42, 0x10, RZ ;  /* 0x000000102a657819 */ /* 0x000fe200000006ff */
[----:B------:R-:W-:Y:S01]  /*1b40*/  FMUL.FTZ R36, R103, R36 ;  /* 0x0000002467247220 */ /* 0x000fe20000410000 */
[----:B------:R-:W-:Y:S01]  /*1b50*/  FMUL.FTZ R43, R40, R43 ;  /* 0x0000002b282b7220 */ /* 0x000fe20000410000 */
[----:B------:R3:W4:Y:S01]  /*1b60*/  MUFU.EX2 R109, R116 ;  /* 0x00000074006d7308 */ /* 0x0007220000000800 */
[----:B-1----:R-:W-:Y:S01]  /*1b70*/  FADD.FTZ R132, R132, 1 ;  /* 0x3f80000084847421 */ /* 0x002fe20000010000 */
[----:B--2---:R-:W-:Y:S01]  /*1b80*/  FADD.FTZ R40, R27, 1 ;  /* 0x3f8000001b287421 */ /* 0x004fe20000010000 */
[----:B------:R-:W-:Y:S01]  /*1b90*/  FMUL.FTZ R39, R26, R39 ;  /* 0x000000271a277220 */ /* 0x000fe20000410000 */
[----:B------:R-:W-:Y:S01]  /*1ba0*/  FMUL.FTZ R26, R36, R41 ;  /* 0x00000029241a7220 */ /* 0x000fe20000410000 */
[----:B------:R-:W-:Y:S01]  /*1bb0*/  FMUL.FTZ R42, R113, R101 ;  /* 0x00000065712a7220 */ /* 0x000fe20000410000 */
[----:B0-----:R-:W-:Y:S01]  /*1bc0*/  PRMT R36, R21, 0x7632, R36 ;  /* 0x0000763215247816 */ /* 0x001fe20000000024 */
[----:B------:R-:W-:Y:S01]  /*1bd0*/  FMUL.FTZ R38, R119, R120 ;  /* 0x0000007877267220 */ /* 0x000fe20000410000 */
[----:B------:R-:W0:Y:S01]  /*1be0*/  MUFU.RCP R128, R128 ;  /* 0x0000008000807308 */ /* 0x000e220000001000 */
[----:B---3--:R-:W-:Y:S01]  /*1bf0*/  SHF.L.U32 R116, R21, 0x10, RZ ;  /* 0x0000001015747819 */ /* 0x008fe200000006ff */
[----:B----4-:R-:W-:Y:S01]  /*1c00*/  FADD.FTZ R107, R107, 1 ;  /* 0x3f8000006b6b7421 */ /* 0x010fe20000010000 */
[----:B------:R-:W-:Y:S01]  /*1c10*/  FMUL.FTZ R42, R125, R42 ;  /* 0x0000002a7d2a7220 */ /* 0x000fe20000410000 */
[C---:B------:R-:W-:Y:S01]  /*1c20*/  PRMT R27, R20.reuse, 0x7632, R27 ;  /* 0x00007632141b7816 */ /* 0x040fe2000000001b */
[----:B------:R-:W-:Y:S01]  /*1c30*/  FMUL.FTZ R25, R25, R118 ;  /* 0x0000007619197220 */ /* 0x000fe20000410000 */
[----:B------:R-:W-:Y:S01]  /*1c40*/  SHF.L.U32 R111, R20, 0x10, RZ ;  /* 0x00000010146f7819 */ /* 0x000fe200000006ff */
[----:B------:R-:W-:Y:S01]  /*1c50*/  FMUL.FTZ R106, R106, R116 ;  /* 0x000000746a6a7220 */ /* 0x000fe20000410000 */
[----:B------:R-:W1:Y:S01]  /*1c60*/  MUFU.RCP R113, R132 ;  /* 0x0000008400717308 */ /* 0x000e620000001000 */
[----:B------:R-:W-:Y:S01]  /*1c70*/  FADD.FTZ R109, R109, 1 ;  /* 0x3f8000006d6d7421 */ /* 0x000fe20000010000 */
[----:B------:R-:W-:Y:S01]  /*1c80*/  SHF.L.U32 R125, R23, 0x10, RZ ;  /* 0x00000010177d7819 */ /* 0x000fe200000006ff */
[----:B------:R-:W-:Y:S01]  /*1c90*/  FMUL.FTZ R127, R42, R127 ;  /* 0x0000007f2a7f7220 */ /* 0x000fe20000410000 */
[C---:B------:R-:W-:Y:S01]  /*1ca0*/  PRMT R42, R22.reuse, 0x7632, R42 ;  /* 0x00007632162a7816 */ /* 0x040fe2000000002a */
[----:B------:R-:W-:Y:S01]  /*1cb0*/  FMUL.FTZ R106, R137, R106 ;  /* 0x0000006a896a7220 */ /* 0x000fe20000410000 */
[----:B------:R-:W-:Y:S01]  /*1cc0*/  SHF.L.U32 R120, R22, 0x10, RZ ;  /* 0x0000001016787819 */ /* 0x000fe200000006ff */
[----:B------:R-:W-:Y:S01]  /*1cd0*/  FMUL.FTZ R114, R114, R111 ;  /* 0x0000006f72727220 */ /* 0x000fe20000410000 */
[----:B------:R-:W2:Y:S01]  /*1ce0*/  MUFU.RCP R21, R40 ;  /* 0x0000002800157308 */ /* 0x000ea20000001000 */
[----:B------:R-:W-:Y:S01]  /*1cf0*/  SHF.L.U32 R115, R27, 0x10, RZ ;  /* 0x000000101b737819 */ /* 0x000fe200000006ff */
[----:B0-----:R-:W-:Y:S01]  /*1d00*/  FADD.FTZ R22, -R128, 1 ;  /* 0x3f80000080167421 */ /* 0x001fe20000010100 */
[----:B------:R-:W-:Y:S01]  /*1d10*/  PRMT R119, R23, 0x7632, R119 ;  /* 0x0000763217777816 */ /* 0x000fe20000000077 */
[----:B------:R-:W-:Y:S01]  /*1d20*/  FMUL.FTZ R41, R106, R139 ;  /* 0x0000008b6a297220 */ /* 0x000fe20000410000 */
[----:B------:R-:W-:Y:S01]  /*1d30*/  SHF.L.U32 R118, R36, 0x10, RZ ;  /* 0x0000001024767819 */ /* 0x000fe200000006ff */
[----:B------:R-:W-:Y:S01]  /*1d40*/  FMUL.FTZ R36, R90, R125 ;  /* 0x0000007d5a247220 */ /* 0x000fe20000410000 */
[----:B------:R-:W-:Y:S01]  /*1d50*/  FMUL.FTZ R24, R24, R117 ;  /* 0x0000007518187220 */ /* 0x000fe20000410000 */
[----:B------:R-:W0:Y:S01]  /*1d60*/  MUFU.RCP R103, R107 ;  /* 0x0000006b00677308 */ /* 0x000e220000001000 */
[----:B-1----:R-:W-:Y:S01]  /*1d70*/  FADD.FTZ R27, -R113, 1 ;  /* 0x3f800000711b7421 */ /* 0x002fe20000010100 */
[----:B------:R-:W-:Y:S01]  /*1d80*/  FMUL.FTZ R122, R123, R122 ;  /* 0x0000007a7b7a7220 */ /* 0x000fe20000410000 */
[----:B------:R-:W-:Y:S01]  /*1d90*/  FMUL.FTZ R114, R129, R114 ;  /* 0x0000007281727220 */ /* 0x000fe20000410000 */
[----:B------:R-:W-:Y:S01]  /*1da0*/  FMUL.FTZ R20, R37, R115 ;  /* 0x0000007325147220 */ /* 0x000fe20000410000 */
[----:B------:R-:W-:Y:S01]  /*1db0*/  FFMA.FTZ R106, R99, R22, 1 ;  /* 0x3f800000636a7423 */ /* 0x000fe20000010016 */
[----:B------:R-:W-:Y:S01]  /*1dc0*/  FFMA.FTZ R37, R92, R27, 1 ;  /* 0x3f8000005c257423 */ /* 0x000fe2000001001b */
[----:B------:R-:W-:Y:S01]  /*1dd0*/  FMUL.FTZ R22, R88, R118 ;  /* 0x0000007658167220 */ /* 0x000fe20000410000 */
[----:B------:R1:W3:Y:S01]  /*1de0*/  MUFU.RCP R130, R109 ;  /* 0x0000006d00827308 */ /* 0x0002e20000001000 */
[----:B--2---:R-:W-:Y:S01]  /*1df0*/  FADD.FTZ R23, -R21, 1 ;  /* 0x3f80000015177421 */ /* 0x004fe20000010100 */
[----:B------:R-:W-:Y:S01]  /*1e00*/  FMUL.FTZ R36, R113, R36 ;  /* 0x0000002471247220 */ /* 0x000fe20000410000 */
[----:B------:R-:W-:Y:S01]  /*1e10*/  FMUL.FTZ R117, R124, R21 ;  /* 0x000000157c757220 */ /* 0x000fe20000410000 */
[----:B------:R-:W-:Y:S01]  /*1e20*/  SHF.L.U32 R123, R42, 0x10, RZ ;  /* 0x000000102a7b7819 */ /* 0x000fe200000006ff */
[----:B------:R-:W-:Y:S01]  /*1e30*/  FFMA.FTZ R23, R124, R23, 1 ;  /* 0x3f8000007c177423 */ /* 0x000fe20000010017 */
[----:B------:R-:W-:Y:S01]  /*1e40*/  SHF.L.U32 R124, R119, 0x10, RZ ;  /* 0x00000010777c7819 */ /* 0x000fe200000006ff */
[----:B------:R-:W-:Y:S01]  /*1e50*/  FMUL.FTZ R40, R114, R131 ;  /* 0x0000008372287220 */ /* 0x000fe20000410000 */
[----:B------:R-:W-:Y:S01]  /*1e60*/  FMUL.FTZ R22, R21, R22 ;  /* 0x0000001615167220 */ /* 0x000fe20000410000 */
[----:B-1----:R-:W-:Y:S01]  /*1e70*/  SHF.L.U32 R109, R84, 0x10, RZ ;  /* 0x00000010546d7819 */ /* 0x002fe200000006ff */
[----:B------:R-:W-:Y:S01]  /*1e80*/  FMUL.FTZ R114, R36, R37 ;  /* 0x0000002524727220 */ /* 0x000fe20000410000 */
[----:B0-----:R-:W-:Y:S01]  /*1e90*/  FADD.FTZ R21, -R103, 1 ;  /* 0x3f80000067157421 */ /* 0x001fe20000010100 */
        /* <DEDUP_REMOVED lines=18> */
[----:B------:R-:W-:Y:S01]  /*1fc0*/  FMUL.FTZ R84, R88, R117 ;  /* 0x0000007558547220 */ /* 0x000fe20000410000 */
[----:B------:R-:W-:Y:S01]  /*1fd0*/  F2FP.BF16.F32.PACK_AB R37, R26, R25 ;  /* 0x000000191a25723e */ /* 0x000fe200000010ff */
[----:B------:R-:W-:Y:S01]  /*1fe0*/  FMUL.FTZ R121, R99, R128 ;  /* 0x0000008063797220 */ /* 0x000fe20000410000 */
[----:B------:R-:W-:-:S03]  /*1ff0*/  F2FP.BF16.F32.PACK_AB R39, R127, R122 ;  /* 0x0000007a7f27723e */ /* 0x000fc600000010ff */
[----:B------:R-:W-:Y:S01]  /*2000*/  BAR.SYNC.DEFER_BLOCKING 0x0 ;  /* 0x0000000000007b1d */ /* 0x000fe20000010000 */
[----:B------:R-:W-:Y:S01]  /*2010*/  F2FP.BF16.F32.PACK_AB R40, R135, R40 ;  /* 0x000000288728723e */ /* 0x000fe200000010ff */
[----:B------:R-:W-:Y:S01]  /*2020*/  FMUL.FTZ R86, R86, R121 ;  /* 0x0000007956567220 */ /* 0x000fe20000410000 */
[----:B------:R-:W-:Y:S01]  /*2030*/  F2FP.BF16.F32.PACK_AB R41, R22, R41 ;  /* 0x000000291629723e */ /* 0x000fe200000010ff */
[----:B------:R-:W-:Y:S01]  /*2040*/  FMUL.FTZ R126, R126, R103 ;  /* 0x000000677e7e7220 */ /* 0x000fe20000410000 */
[----:B------:R-:W-:-:S03]  /*2050*/  F2FP.BF16.F32.PACK_AB R42, R42, R27 ;  /* 0x0000001b2a2a723e */ /* 0x000fc600000010ff */
[----:B------:R-:W1:Y:S01]  /*2060*/  LDC R122, c[0x0][0x21c] ;  /* 0x00008700ff7a7b82 */ /* 0x000e620000000800 */
[----:B------:R-:W-:Y:S01]  /*2070*/  F2FP.BF16.F32.PACK_AB R43, R21, R114 ;  /* 0x00000072152b723e */ /* 0x000fe200000010ff */
[----:B------:R-:W-:Y:S01]  /*2080*/  FMUL.FTZ R130, R105, R130 ;  /* 0x0000008269827220 */ /* 0x000fe20000410000 */
[----:B------:R-:W-:Y:S02]  /*2090*/  SHF.L.U32 R20, R177, 0x10, RZ ;  /* 0x00000010b1147819 */ /* 0x000fe400000006ff */
[----:B------:R-:W-:Y:S02]  /*20a0*/  IADD3 R88, R3, R79, RZ ;  /* 0x0000004f03587210 */ /* 0x000fe40007ffe0ff */
[----:B------:R-:W-:Y:S01]  /*20b0*/  SHF.L.U32 R3, R6, 0x10, RZ ;  /* 0x0000001006037819 */ /* 0x000fe200000006ff */
[----:B------:R-:W-:Y:S01]  /*20c0*/  FFMA.FTZ R141, R84, R20, R141 ;  /* 0x00000014548d7223 */ /* 0x000fe2000001008d */
[----:B------:R-:W-:Y:S02]  /*20d0*/  PRMT R79, R6, 0x7632, R79 ;  /* 0x00007632064f7816 */ /* 0x000fe4000000004f */
[----:B------:R-:W-:Y:S01]  /*20e0*/  SHF.L.U32 R99, R17, 0x10, RZ ;  /* 0x0000001011637819 */ /* 0x000fe200000006ff */
[----:B------:R-:W-:Y:S01]  /*20f0*/  FFMA.FTZ R3, R86, R3, R141 ;  /* 0x0000000356037223 */ /* 0x000fe2000001008d */
[----:B0-----:R-:W-:-:S02]  /*2100*/  LEA R106, P0, R2, R106, 0x1 ;  /* 0x0000006a026a7211 */ /* 0x001fc400078008ff */
[----:B------:R-:W-:Y:S02]  /*2110*/  SHF.L.U32 R103, R19, 0x10, RZ ;  /* 0x0000001013677819 */ /* 0x000fe400000006ff */
[----:B------:R-:W-:Y:S01]  /*2120*/  LEA.HI.X R107, R2, R107, R88, 0x1, P0 ;  /* 0x0000006b026b7211 */ /* 0x000fe200000f0c58 */
[----:B------:R0:W-:Y:S01]  /*2130*/  STS.128 [R74], R36 ;  /* 0x000000244a007388 */ /* 0x0001e20000000c00 */
[----:B------:R-:W-:Y:S01]  /*2140*/  SHF.L.U32 R2, R79, 0x10, RZ ;  /* 0x000000104f027819 */ /* 0x000fe200000006ff */
[----:B------:R-:W-:Y:S01]  /*2150*/  FMUL.FTZ R88, R77, R126 ;  /* 0x0000007e4d587220 */ /* 0x000fe20000410000 */
[----:B------:R-:W-:Y:S01]  /*2160*/  ISETP.NE.U32.AND P0, PT, RZ, UR6, PT ;  /* 0x00000006ff007c0c */ /* 0x000fe2000bf05070 */
[----:B------:R2:W-:Y:S01]  /*2170*/  STS.128 [R74+0x10], R40 ;  /* 0x000010284a007388 */ /* 0x0005e20000000c00 */
[----:B------:R-:W-:-:S03]  /*2180*/  NOP ;  /* 0x0000000000007918 */ /* 0x000fc60000000000 */
[----:B------:R-:W3:Y:S01]  /*2190*/  LDS.128 R20, [R50] ;  /* 0x0000000032147984 */ /* 0x000ee20000000c00 */
[----:B------:R-:W-:Y:S01]  /*21a0*/  FFMA.FTZ R3, R88, R2, R3 ;  /* 0x0000000258037223 */ /* 0x000fe20000010003 */
[----:B------:R-:W-:Y:S02]  /*21b0*/  SHF.L.U32 R2, R7, 0x10, RZ ;  /* 0x0000001007027819 */ /* 0x000fe400000006ff */
[----:B------:R-:W4:Y:S01]  /*21c0*/  LDS.128 R24, [R50+0x200] ;  /* 0x0002000032187984 */ /* 0x000f220000000c00 */
[----:B0-----:R-:W-:Y:S01]  /*21d0*/  PRMT R38, R17, 0x7632, R38 ;  /* 0x0000763211267816 */ /* 0x001fe20000000026 */
[----:B------:R-:W-:Y:S01]  /*21e0*/  FMUL.FTZ R17, R92, R113 ;  /* 0x000000715c117220 */ /* 0x000fe20000410000 */
[----:B------:R-:W-:Y:S01]  /*21f0*/  ISETP.NE.AND.EX P0, PT, RZ, UR7, PT, P0 ;  /* 0x00000007ff007c0c */ /* 0x000fe2000bf05300 */
[----:B------:R-:W-:Y:S01]  /*2200*/  FMUL.FTZ R92, R109, R130 ;  /* 0x000000826d5c7220 */ /* 0x000fe20000410000 */
[----:B------:R-:W-:Y:S01]  /*2210*/  PRMT R36, R16, 0x7632, R36 ;  /* 0x0000763210247816 */ /* 0x000fe20000000024 */
[----:B------:R-:W-:Y:S01]  /*2220*/  FMUL.FTZ R90, R90, R17 ;  /* 0x000000115a5a7220 */ /* 0x000fe20000410000 */
[----:B------:R-:W-:-:S02]  /*2230*/  SHF.L.U32 R37, R16, 0x10, RZ ;  /* 0x0000001010257819 */ /* 0x000fc400000006ff */
[----:B------:R-:W-:Y:S01]  /*2240*/  SHF.L.U32 R16, R179, 0x10, RZ ;  /* 0x00000010b3107819 */ /* 0x000fe200000006ff */
[----:B------:R-:W-:Y:S01]  /*2250*/  FFMA.FTZ R77, R90, R2, R3 ;  /* 0x000000025a4d7223 */ /* 0x000fe20000010003 */
[----:B------:R-:W-:Y:S01]  /*2260*/  IMAD.WIDE R2, R51, 0x10, R106 ;  /* 0x0000001033027825 */ /* 0x000fe200078e026a */
[C---:B------:R-:W-:Y:S02]  /*2270*/  PRMT R39, R18.reuse, 0x7632, R39 ;  /* 0x0000763212277816 */ /* 0x040fe40000000027 */
[----:B--2---:R-:W-:Y:S01]  /*2280*/  SHF.L.U32 R41, R18, 0x10, RZ ;  /* 0x0000001012297819 */ /* 0x004fe200000006ff */
[----:B------:R-:W-:Y:S01]  /*2290*/  FFMA.FTZ R77, R92, R16, R77 ;  /* 0x000000105c4d7223 */ /* 0x000fe2000001004d */
[----:B------:R-:W-:Y:S02]  /*22a0*/  PRMT R40, R19, 0x7632, R40 ;  /* 0x0000763213287816 */ /* 0x000fe40000000028 */
[C---:B------:R-:W-:Y:S02]  /*22b0*/  PRMT R42, R12.reuse, 0x7632, R42 ;  /* 0x000076320c2a7816 */ /* 0x040fe4000000002a */
[----:B------:R-:W-:-:S02]  /*22c0*/  SHF.L.U32 R105, R12, 0x10, RZ ;  /* 0x000000100c697819 */ /* 0x000fc400000006ff */
[C---:B------:R-:W-:Y:S02]  /*22d0*/  PRMT R43, R13.reuse, 0x7632, R43 ;  /* 0x000076320d2b7816 */ /* 0x040fe4000000002b */
[----:B------:R-:W-:Y:S02]  /*22e0*/  SHF.L.U32 R107, R13, 0x10, RZ ;  /* 0x000000100d6b7819 */ /* 0x000fe400000006ff */
[C---:B------:R-:W-:Y:S02]  /*22f0*/  PRMT R113, R14.reuse, 0x7632, R113 ;  /* 0x000076320e717816 */ /* 0x040fe40000000071 */
[----:B------:R-:W-:Y:S02]  /*2300*/  SHF.L.U32 R109, R14, 0x10, RZ ;  /* 0x000000100e6d7819 */ /* 0x000fe400000006ff */
[C---:B------:R-:W-:Y:S02]  /*2310*/  PRMT R114, R15.reuse, 0x7632, R114 ;  /* 0x000076320f727816 */ /* 0x040fe40000000072 */
[----:B------:R-:W-:Y:S01]  /*2320*/  SHF.L.U32 R119, R15, 0x10, RZ ;  /* 0x000000100f777819 */ /* 0x000fe200000006ff */
[----:B---3--:R0:W-:Y:S04]  /*2330*/  STG.E.128 desc[UR12][R2.64+-0x400], R20 ;  /* 0xfffc001402007986 */ /* 0x0081e8000c101d0c */
[----:B----4-:R0:W-:Y:S01]  /*2340*/  STG.E.128 desc[UR12][R2.64+-0x200], R24 ;  /* 0xfffe001802007986 */ /* 0x0101e2000c101d0c */
        /* <DEDUP_REMOVED lines=35> */
[----:B------:R-:W2:Y:S01]  /*2580*/  LDS.128 R12, [R50] ;  /* 0x00000000320c7984 */ /* 0x000ea20000000c00 */
[C---:B0-----:R-:W-:Y:S02]  /*2590*/  IMAD R94, R96.reuse, UR14, RZ ;  /* 0x0000000e605e7c24 */ /* 0x041fe4000f8e02ff */
[----:B------:R-:W-:Y:S01]  /*25a0*/  IMAD.WIDE.U32 R2, R96, UR15, R2 ;  /* 0x0000000f60027c25 */ /* 0x000fe2000f8e0002 */
[----:B------:R-:W0:Y:S03]  /*25b0*/  LDS.128 R16, [R50+0x200] ;  /* 0x0002000032107984 */ /* 0x000e260000000c00 */
[----:B-1----:R-:W-:Y:S01]  /*25c0*/  IMAD R21, R97, UR15, R94 ;  /* 0x0000000f61157c24 */ /* 0x002fe2000f8e025e */
[----:B------:R-:W-:-:S04]  /*25d0*/  LEA R20, P0, R2, UR6, 0x1 ;  /* 0x0000000602147c11 */ /* 0x000fc8000f8008ff */
[----:B------:R-:W-:-:S04]  /*25e0*/  IADD3 R3, R3, R21, RZ ;  /* 0x0000001503037210 */ /* 0x000fc80007ffe0ff */
[----:B------:R-:W-:-:S03]  /*25f0*/  LEA.HI.X R21, R2, UR7, R3, 0x1, P0 ;  /* 0x0000000702157c11 */ /* 0x000fc600080f0c03 */
[----:B------:R-:W-:-:S05]  /*2600*/  IMAD.WIDE R2, R51, 0x10, R20 ;  /* 0x0000001033027825 */ /* 0x000fca00078e0214 */
[----:B--2---:R1:W-:Y:S04]  /*2610*/  STG.E.128 desc[UR12][R2.64+-0x400], R12 ;  /* 0xfffc000c02007986 */ /* 0x0043e8000c101d0c */
[----:B0-----:R1:W-:Y:S02]  /*2620*/  STG.E.128 desc[UR12][R2.64+-0x200], R16 ;  /* 0xfffe001002007986 */ /* 0x0013e4000c101d0c */
.L_x_7991:
[----:B------:R-:W-:Y:S01]  /*2630*/  ISETP.GE.AND P0, PT, R122, 0x1, PT ;  /* 0x000000017a00780c */ /* 0x000fe20003f06270 */
[----:B------:R-:W-:Y:S01]  /*2640*/  BAR.SYNC.DEFER_BLOCKING 0x0 ;  /* 0x0000000000007b1d */ /* 0x000fe20000010000 */
[----:B------:R-:W-:Y:S01]  /*2650*/  SHF.L.U32 R111, R36, 0x10, RZ ;  /* 0x00000010246f7819 */ /* 0x000fe200000006ff */
[----:B------:R-:W-:Y:S01]  /*2660*/  HFMA2.MMA R81, -RZ, RZ, 0, 0 ;  /* 0x00000000ff517435 */ /* 0x000fe200000001ff */
[----:B01----:R-:W-:Y:S01]  /*2670*/  SHF.L.U32 R3, R38, 0x10, RZ ;  /* 0x0000001026037819 */ /* 0x003fe200000006ff */
[----:B------:R-:W-:Y:S01]  /*2680*/  HFMA2.MMA R96, -RZ, RZ, 0, 0 ;  /* 0x00000000ff607435 */ /* 0x000fe200000001ff */
[----:B------:R-:W-:Y:S01]  /*2690*/  SHF.L.U32 R39, R39, 0x10, RZ ;  /* 0x0000001027277819 */ /* 0x000fe200000006ff */
        /* <DEDUP_REMOVED lines=10> */
[----:B-----5:R-:W-:Y:S01]  /*2740*/  FADD.FTZ R110, R119, R64 ;  /* 0x00000040776e7221 */ /* 0x020fe20000010000 */
[----:B------:R-:W-:-:S02]  /*2750*/  CS2R R94, SRZ ;  /* 0x00000000005e7805 */ /* 0x000fc4000001ff00 */
        /* <DEDUP_REMOVED lines=58> */
.L_x_8029:
[----:B0-2---:R-:W-:Y:S01]  /*2b00*/  IMAD R12, R66, UR10, RZ ;  /* 0x0000000a420c7c24 */ /* 0x005fe2000f8e02ff */
        /* <DEDUP_REMOVED lines=8> */
[----:B------:R-:W-:-:S04]  /*2b90*/  IMAD.WIDE.U32 R2, R137, UR16, R2 ;  /* 0x0000001089027c25 */ /* 0x000fc8000f8e0002 */
[----:B------:R-:W-:Y:S01]  /*2ba0*/  IMAD R17, R137, UR23, R16 ;  /* 0x0000001789117c24 */ /* 0x000fe2000f8e0210 */
[----:B------:R-:W-:Y:S02]  /*2bb0*/  IADD3 R13, R3, R13, RZ ;  /* 0x0000000d030d7210 */ /* 0x000fe40007ffe0ff */
[----:B--2---:R-:W-:Y:S02]  /*2bc0*/  LEA R12, P0, R2, R38, 0x2 ;  /* 0x00000026020c7211 */ /* 0x004fe400078010ff */
[----:B------:R-:W-:Y:S02]  /*2bd0*/  LEA R16, P1, R14, R54, 0x1 ;  /* 0x000000360e107211 */ /* 0x000fe400078208ff */
[----:B------:R-:W-:Y:S02]  /*2be0*/  LEA.HI.X R13, R2, R39, R13, 0x2, P0 ;  /* 0x00000027020d7211 */ /* 0x000fe400000f140d */
[----:B------:R-:W-:-:S03]  /*2bf0*/  IADD3 R3, R15, R17, RZ ;  /* 0x000000110f037210 */ /* 0x000fc60007ffe0ff */
[----:B------:R-:W2:Y:S01]  /*2c00*/  LDG.E R136, desc[UR12][R12.64] ;  /* 0x0000000c0c887981 */ /* 0x000ea2000c1e1900 */
[----:B------:R-:W-:-:S03]  /*2c10*/  LEA.HI.X R17, R14, R53, R3, 0x1, P1 ;  /* 0x000000350e117211 */ /* 0x000fc600008f0c03 */
[----:B------:R-:W-:-:S05]  /*2c20*/  IMAD.WIDE R2, R51, 0x10, R16 ;  /* 0x0000001033027825 */ /* 0x000fca00078e0210 */
[----:B---3--:R-:W3:Y:S04]  /*2c30*/  LDG.E.128 R20, desc[UR12][R2.64] ;  /* 0x0000000c02147981 */ /* 0x008ee8000c1e1d00 */
[----:B----4-:R0:W4:Y:S01]  /*2c40*/  LDG.E.128 R24, desc[UR12][R2.64+0x200] ;  /* 0x0002000c02187981 */ /* 0x010122000c1e1d00 */
[----:B------:R-:W-:Y:S02]  /*2c50*/  IMAD R16, R66, UR18, RZ ;  /* 0x0000001242107c24 */ /* 0x000fe4000f8e02ff */
[C---:B------:R-:W-:Y:S01]  /*2c60*/  IMAD.WIDE.U32 R14, R71.reuse, UR18, RZ ;  /* 0x00000012470e7c25 */ /* 0x040fe2000f8e00ff */
[----:B-1----:R-:W1:Y:S03]  /*2c70*/  S2R R19, SR_CgaCtaId ;  /* 0x0000000000137919 */ /* 0x002e660000008800 */
[----:B------:R-:W-:-:S02]  /*2c80*/  IMAD R17, R71, UR19, R16 ;  /* 0x0000001347117c24 */ /* 0x000fc4000f8e0210 */
[----:B------:R-:W-:-:S03]  /*2c90*/  IMAD R18, R141, UR20, RZ ;  /* 0x000000148d127c24 */ /* 0x000fc6000f8e02ff */
[----:B------:R-:W-:Y:S01]  /*2ca0*/  IADD3 R15, R15, R17, RZ ;  /* 0x000000110f0f7210 */ /* 0x000fe20007ffe0ff */
[C---:B------:R-:W-:Y:S02]  /*2cb0*/  IMAD R17, R137.reuse, UR21, R18 ;  /* 0x0000001589117c24 */ /* 0x040fe4000f8e0212 */
[----:B0-----:R-:W-:Y:S01]  /*2cc0*/  IMAD.WIDE.U32 R2, R137, UR20, R14 ;  /* 0x0000001489027c25 */ /* 0x001fe2000f8e000e */
[----:B------:R-:W-:-:S04]  /*2cd0*/  LOP3.LUT P0, RZ, R62, 0x1f, RZ, 0xc0, !PT ;  /* 0x0000001f3eff7812 */ /* 0x000fc8000780c0ff */
[----:B------:R-:W-:Y:S02]  /*2ce0*/  IADD3 R3, R3, R17, RZ ;  /* 0x0000001103037210 */ /* 0x000fe40007ffe0ff */
[----:B-1----:R-:W-:Y:S02]  /*2cf0*/  LEA R142, P3, R2, R36, 0x2 ;  /* 0x00000024028e7211 */ /* 0x002fe400078610ff */
[----:B------:R-:W-:Y:S02]  /*2d00*/  IADD3 R16, R52, -0x1, RZ ;  /* 0xffffffff34107810 */ /* 0x000fe40007ffe0ff */
[----:B------:R-:W-:Y:S02]  /*2d10*/  LEA.HI.X R143, R2, R37, R3, 0x2, P3 ;  /* 0x00000025028f7211 */ /* 0x000fe400018f1403 */
[----:B------:R-:W-:Y:S02]  /*2d20*/  ISETP.LT.OR P1, PT, R52, 0x2, P0 ;  /* 0x000000023400780c */ /* 0x000fe40000721670 */
[----:B------:R-:W-:-:S02]  /*2d30*/  ISETP.NE.AND P2, PT, R62, RZ, PT ;  /* 0x000000ff3e00720c */ /* 0x000fc40003f45270 */
[----:B------:R-:W-:Y:S01]  /*2d40*/  LEA.HI R12, R16, R16, RZ, 0x1 ;  /* 0x00000010100c7211 */ /* 0x000fe200078f08ff */
[----:B------:R0:W5:Y:S01]  /*2d50*/  LDG.E R143, desc[UR12][R142.64] ;  /* 0x0000000c8e8f7981 */ /* 0x000162000c1e1900 */
[----:B------:R-:W-:Y:S02]  /*2d60*/  MOV R138, 0x400 ;  /* 0x00000400008a7802 */ /* 0x000fe40000000f00 */
[----:B------:R-:W-:Y:S02]  /*2d70*/  LOP3.LUT R13, R12, 0xfffffe, RZ, 0xc0, !PT ;  /* 0x00fffffe0c0d7812 */ /* 0x000fe400078ec0ff */
[----:B------:R-:W-:Y:S02]  /*2d80*/  LEA R138, R19, R138, 0x18 ;  /* 0x0000008a138a7211 */ /* 0x000fe400078ec0ff */
[----:B------:R-:W-:Y:S01]  /*2d90*/  IADD3 R16, R16, -R13, RZ ;  /* 0x8000000d10107210 */ /* 0x000fe20007ffe0ff */
[----:B------:R-:W1:Y:S01]  /*2da0*/  @!P1 LDC R145, c[0x0][0x21c] ;  /* 0x00008700ff919b82 */ /* 0x000e620000000800 */
[----:B------:R-:W-:-:S02]  /*2db0*/  IADD3 R13, R62, 0x200, RZ ;  /* 0x000002003e0d7810 */ /* 0x000fc40007ffe0ff */
[----:B------:R-:W-:Y:S02]  /*2dc0*/  @!P2 LEA R13, R16, R137, 0x8 ;  /* 0x00000089100da211 */ /* 0x000fe400078e40ff */
[CC--:B------:R-:W-:Y:S02]  /*2dd0*/  LEA R50, R61.reuse, R138.reuse, 0x4 ;  /* 0x0000008a3d327211 */ /* 0x0c0fe400078e20ff */
[-C--:B------:R-:W-:Y:S02]  /*2de0*/  LEA R74, R61, R138.reuse, 0x5 ;  /* 0x0000008a3d4a7211 */ /* 0x080fe400078e28ff */
[----:B------:R-:W-:Y:S02]  /*2df0*/  LEA R140, R13, R138, 0x2 ;  /* 0x0000008a0d8c7211 */ /* 0x000fe400078e10ff */
[----:B------:R-:W-:-:S05]  /*2e00*/  @!P1 IADD3 R2, R52, -0x2, RZ ;  /* 0xfffffffe34029810 */ /* 0x000fca0007ffe0ff */
[----:B-1----:R-:W-:Y:S01]  /*2e10*/  @!P1 IMAD R145, R2, R145, R137 ;  /* 0x0000009102919224 */ /* 0x002fe200078e0289 */
[----:B------:R-:W-:-:S03]  /*2e20*/  HFMA2.MMA R2, -RZ, RZ, 0, 0 ;  /* 0x00000000ff027435 */ /* 0x000fc600000001ff */
[----:B------:R-:W-:Y:S01]  /*2e30*/  @!P1 IMAD.WIDE R144, R145, 0x8, R34 ;  /* 0x0000000891909825 */ /* 0x000fe200078e0222 */
[----:B0-----:R-:W-:-:S05]  /*2e40*/  SHF.L.U32 R142, R11, 0x10, RZ ;  /* 0x000000100b8e7819 */ /* 0x001fca00000006ff */
[----:B------:R-:W-:Y:S01]  /*2e50*/  FMUL.FTZ R178, R103, R142 ;  /* 0x0000008e67b27220 */ /* 0x000fe20000410000 */
[----:B------:R-:W-:Y:S02]  /*2e60*/  SHF.L.U32 R146, R75, 0x10, RZ ;  /* 0x000000104b927819 */ /* 0x000fe400000006ff */
[----:B------:R-:W-:-:S03]  /*2e70*/  SHF.L.U32 R148, R5, 0x10, RZ ;  /* 0x0000001005947819 */ /* 0x000fc600000006ff */
[----:B------:R-:W-:Y:S02]  /*2e80*/  FMUL.FTZ R186, R115, R146 ;  /* 0x0000009273ba7220 */ /* 0x000fe40000410000 */
[----:B------:R-:W-:Y:S01]  /*2e90*/  FMUL.FTZ R188, R107, R148 ;  /* 0x000000946bbc7220 */ /* 0x000fe20000410000 */
        /* <DEDUP_REMOVED lines=8> */
[----:B---3--:R1:W-:Y:S04]  /*2f20*/  STS.128 [R50], R20 ;  /* 0x0000001432007388 */ /* 0x0083e80000000c00 */
[----:B----4-:R2:W-:Y:S01]  /*2f30*/  STS.128 [R50+0x200], R24 ;  /* 0x0002001832007388 */ /* 0x0105e20000000c00 */
        /* <DEDUP_REMOVED lines=10> */
[----:B-1----:R-:W-:Y:S02]  /*2fe0*/  SHF.L.U32 R20, R8, 0x10, RZ ;  /* 0x0000001008147819 */ /* 0x002fe400000006ff */
[----:B------:R-:W-:-:S04]  /*2ff0*/  SHF.L.U32 R22, R49, 0x10, RZ ;  /* 0x0000001031167819 */ /* 0x000fc800000006ff */
[----:B------:R-:W1:Y:S01]  /*3000*/  MUFU.EX2 R159, R159 ;  /* 0x0000009f009f7308 */ /* 0x000e620000000800 */
[----:B------:R-:W-:Y:S01]  /*3010*/  FMUL.FTZ R156, R113, R166 ;  /* 0x000000a6719c7220 */ /* 0x000fe20000410000 */
[----:B--2---:R-:W-:Y:S01]  /*3020*/  SHF.L.U32 R24, R9, 0x10, RZ ;  /* 0x0000001009187819 */ /* 0x004fe200000006ff */
[----:B------:R-:W-:-:S05]  /*3030*/  FMUL.FTZ R164, R97, R20 ;  /* 0x0000001461a47220 */ /* 0x000fca0000410000 */
[----:B------:R-:W2:Y:S01]  /*3040*/  MUFU.EX2 R158, R158 ;  /* 0x0000009e009e7308 */ /* 0x000ea20000000800 */
[----:B------:R-:W-:Y:S01]  /*3050*/  FMUL.FTZ R191, R111, R22 ;  /* 0x000000166fbf7220 */ /* 0x000fe20000410000 */
[----:B------:R-:W-:Y:S01]  /*3060*/  FMUL.FTZ R155, R103, R166 ;  /* 0x000000a6679b7220 */ /* 0x000fe20000410000 */
[----:B------:R-:W-:Y:S01]  /*3070*/  SHF.L.U32 R21, R46, 0x10, RZ ;  /* 0x000000102e157819 */ /* 0x000fe200000006ff */
[----:B------:R1:W5:Y:S04]  /*3080*/  @!P1 LDG.E R2, desc[UR12][R144.64+0x4] ;  /* 0x0000040c90029981 */ /* 0x000368000c1e1900 */
[----:B------:R-:W3:Y:S01]  /*3090*/  MUFU.EX2 R157, R157 ;  /* 0x0000009d009d7308 */ /* 0x000ee20000000800 */
[----:B------:R-:W-:Y:S01]  /*30a0*/  FMUL.FTZ R168, R99, R24 ;  /* 0x0000001863a87220 */ /* 0x000fe20000410000 */
[----:B0-----:R-:W-:Y:S01]  /*30b0*/  FMUL.FTZ R162, R3, R160 ;  /* 0x000000a003a27220 */ /* 0x001fe20000410000 */
[----:B------:R-:W-:Y:S01]  /*30c0*/  FFMA.FTZ R139, R160, R164, R191 ;  /* 0x000000a4a08b7223 */ /* 0x000fe200000100bf */
[----:B------:R-:W-:Y:S01]  /*30d0*/  FMUL.FTZ R154, R114, R166 ;  /* 0x000000a6729a7220 */ /* 0x000fe20000410000 */
[----:B------:R-:W-:-:S03]  /*30e0*/  ISETP.NE.AND P1, PT, R62, 0x1f, PT ;  /* 0x0000001f3e00780c */ /* 0x000fc60003f25270 */
        /* <DEDUP_REMOVED lines=14> */
[C---:B---3--:R-:W-:Y:S01]  /*31d0*/  FMUL.FTZ R161, R157.reuse, R162 ;  /* 0x000000a29da17220 */ /* 0x048fe20000410000 */
[----:B------:R-:W-:Y:S01]  /*31e0*/  FFMA.FTZ R139, R157, R139, R174 ;  /* 0x0000008b9d8b7223 */ /* 0x000fe200000100ae */
[----:B------:R-:W-:Y:S01]  /*31f0*/  FMUL.FTZ R149, R107, R166 ;  /* 0x000000a66b957220 */ /* 0x000fe20000410000 */
[----:B------:R-:W-:-:S03]  /*3200*/  @P1 LEA R181, R62, R138, 0x2 ;  /* 0x0000008a3eb51211 */ /* 0x000fc600078e10ff */
[----:B------:R-:W3:Y:S01]  /*3210*/  MUFU.EX2 R153, R153 ;  /* 0x0000009900997308 */ /* 0x000ee20000000800 */
[----:B------:R-:W-:Y:S01]  /*3220*/  SHF.L.U32 R23, R73, 0x10, RZ ;  /* 0x0000001049177819 */ /* 0x000fe200000006ff */
[C---:B0-----:R-:W-:Y:S01]  /*3230*/  FMUL.FTZ R162, R156.reuse, R161 ;  /* 0x000000a19ca27220 */ /* 0x041fe20000410000 */
[----:B------:R-:W-:Y:S01]  /*3240*/  FFMA.FTZ R139, R156, R139, R173 ;  /* 0x0000008b9c8b7223 */ /* 0x000fe200000100ad */
[----:B------:R-:W-:Y:S01]  /*3250*/  FMUL.FTZ R147, R116, R166 ;  /* 0x000000a674937220 */ /* 0x000fe20000410000 */
[----:B------:R-:W-:-:S03]  /*3260*/  SHF.L.U32 R144, R4, 0x10, RZ ;  /* 0x0000001004907819 */ /* 0x000fc600000006ff */
[----:B------:R-:W0:Y:S01]  /*3270*/  MUFU.EX2 R151, R151 ;  /* 0x0000009700977308 */ /* 0x000e220000000800 */
[----:B------:R-:W-:Y:S01]  /*3280*/  FMUL.FTZ R167, R114, R23 ;  /* 0x0000001772a77220 */ /* 0x000fe20000410000 */
[C---:B-1----:R-:W-:Y:S01]  /*3290*/  FMUL.FTZ R165, R155.reuse, R162 ;  /* 0x000000a29ba57220 */ /* 0x042fe20000410000 */
[----:B------:R-:W-:Y:S01]  /*32a0*/  FFMA.FTZ R139, R155, R139, R178 ;  /* 0x0000008b9b8b7223 */ /* 0x000fe200000100b2 */
[----:B------:R-:W1:Y:S01]  /*32b0*/  @P1 LDS R181, [R181+0x16ac] ;  /* 0x0016ac00b5b51984 */ /* 0x000e620000000800 */
[----:B------:R-:W-:-:S03]  /*32c0*/  FMUL.FTZ R145, R109, R166 ;  /* 0x000000a66d917220 */ /* 0x000fc60000410000 */
[----:B------:R-:W4:Y:S01]  /*32d0*/  MUFU.EX2 R149, R149 ;  /* 0x0000009500957308 */ /* 0x000f220000000800 */
[----:B------:R-:W-:Y:S01]  /*32e0*/  FMUL.FTZ R180, R105, R144 ;  /* 0x0000009069b47220 */ /* 0x000fe20000410000 */
[C---:B--2---:R-:W-:Y:S01]  /*32f0*/  FMUL.FTZ R170, R154.reuse, R165 ;  /* 0x000000a59aaa7220 */ /* 0x044fe20000410000 */
[----:B------:R-:W-:Y:S01]  /*3300*/  FFMA.FTZ R139, R154, R139, R167 ;  /* 0x0000008b9a8b7223 */ /* 0x000fe200000100a7 */
[----:B------:R-:W-:-:S04]  /*3310*/  FMUL.FTZ R161, R117, R166 ;  /* 0x000000a675a17220 */ /* 0x000fc80000410000 */
[----:B------:R-:W2:Y:S01]  /*3320*/  MUFU.EX2 R147, R147 ;  /* 0x0000009300937308 */ /* 0x000ea20000000800 */
[C---:B---3--:R-:W-:Y:S01]  /*3330*/  FMUL.FTZ R170, R153.reuse, R170 ;  /* 0x000000aa99aa7220 */ /* 0x048fe20000410000 */
[----:B------:R-:W-:Y:S01]  /*3340*/  FFMA.FTZ R139, R153, R139, R180 ;  /* 0x0000008b998b7223 */ /* 0x000fe200000100b4 */
[----:B------:R-:W-:Y:S01]  /*3350*/  FMUL.FTZ R162, R110, R166 ;  /* 0x000000a66ea27220 */ /* 0x000fe20000410000 */
[----:B------:R-:W-:-:S04]  /*3360*/  SHF.L.U32 R25, R177, 0x10, RZ ;  /* 0x00000010b1197819 */ /* 0x000fc800000006ff */
[----:B------:R-:W3:Y:S01]  /*3370*/  MUFU.EX2 R145, R145 ;  /* 0x0000009100917308 */ /* 0x000ee20000000800 */
[C---:B0-----:R-:W-:Y:S01]  /*3380*/  FMUL.FTZ R170, R151.reuse, R170 ;  /* 0x000000aa97aa7220 */ /* 0x041fe20000410000 */
[----:B------:R-:W-:Y:S01]  /*3390*/  FFMA.FTZ R139, R151, R139, R186 ;  /* 0x0000008b978b7223 */ /* 0x000fe200000100ba */
[----:B------:R-:W-:-:S05]  /*33a0*/  FMUL.FTZ R184, R118, R166 ;  /* 0x000000a676b87220 */ /* 0x000fca0000410000 */
[----:B------:R-:W0:Y:S01]  /*33b0*/  MUFU.EX2 R161, R161 ;  /* 0x000000a100a17308 */ /* 0x000e220000000800 */
[----:B------:R-:W-:Y:S01]  /*33c0*/  FMUL.FTZ R194, R116, R25 ;  /* 0x0000001974c27220 */ /* 0x000fe20000410000 */
[C---:B----4-:R-:W-:Y:S01]  /*33d0*/  FMUL.FTZ R170, R149.reuse, R170 ;  /* 0x000000aa95aa7220 */ /* 0x050fe20000410000 */
[----:B------:R-:W-:-:S05]  /*33e0*/  FFMA.FTZ R139, R149, R139, R188 ;  /* 0x0000008b958b7223 */ /* 0x000fca00000100bc */
[----:B------:R-:W4:Y:S01]  /*33f0*/  MUFU.EX2 R162, R162 ;  /* 0x000000a200a27308 */ /* 0x000f220000000800 */
[C---:B--2---:R-:W-:Y:S01]  /*3400*/  FMUL.FTZ R170, R147.reuse, R170 ;  /* 0x000000aa93aa7220 */ /* 0x044fe20000410000 */
[----:B------:R-:W-:Y:S01]  /*3410*/  FFMA.FTZ R165, R147, R139, R194 ;  /* 0x0000008b93a57223 */ /* 0x000fe200000100c2 */
[----:B------:R-:W-:-:S05]  /*3420*/  SHF.L.U32 R27, R7, 0x10, RZ ;  /* 0x00000010071b7819 */ /* 0x000fca00000006ff */
[----:B------:R-:W2:Y:S01]  /*3430*/  MUFU.EX2 R184, R184 ;  /* 0x000000b800b87308 */ /* 0x000ea20000000800 */
        /* <DEDUP_REMOVED lines=9> */
[C---:B--2---:R-:W-:Y:S01]  /*34d0*/  FMUL.FTZ R176, R184.reuse, R169 ;  /* 0x000000a9b8b07220 */ /* 0x044fe20000410000 */
        /* <DEDUP_REMOVED lines=10> */
.L_x_7994:
[----:B------:R-:W-:Y:S05]  /*3580*/  BSYNC B0 ;  /* 0x0000000000007941 */ /* 0x000fea0003800000 */
.L_x_7993:
[----:B------:R-:W2:Y:S01]  /*3590*/  SHFL.UP PT, R166, R193, 0x1, RZ ;  /* 0x04200000c1a67989 */ /* 0x000ea200000e00ff */
[----:B------:R-:W-:Y:S01]  /*35a0*/  ISETP.GE.AND P3, PT, R61, 0x1, PT ;  /* 0x000000013d00780c */ /* 0x000fe20003f66270 */
[----:B------:R-:W-:Y:S01]  /*35b0*/  BSSY B0, `(.L_x_7995) ;  /* 0x000012b000007945 */ /* 0x000fe20003800000 */
[C---:B------:R-:W-:Y:S01]  /*35c0*/  PRMT R205, R12.reuse, 0x7632, R205 ;  /* 0x000076320ccd7816 */ /* 0x040fe200000000cd */
[----:B0-----:R-:W0:Y:S01]  /*35d0*/  SHFL.UP PT, R165, R176, 0x1, RZ ;  /* 0x04200000b0a57989 */ /* 0x001e2200000e00ff */
[----:B------:R-:W-:Y:S02]  /*35e0*/  SHF.L.U32 R199, R12, 0x10, RZ ;  /* 0x000000100cc77819 */ /* 0x000fe400000006ff */
[C---:B------:R-:W-:Y:S02]  /*35f0*/  PRMT R203, R16.reuse, 0x7632, R203 ;  /* 0x0000763210cb7816 */ /* 0x040fe400000000cb */
[----:B------:R-:W-:Y:S02]  /*3600*/  SHF.L.U32 R12, R16, 0x10, RZ ;  /* 0x00000010100c7819 */ /* 0x000fe400000006ff */
[----:B------:R-:W-:-:S02]  /*3610*/  PRMT R16, R19, 0x7632, R16 ;  /* 0x0000763213107816 */ /* 0x000fc40000000010 */
[----:B------:R-:W-:Y:S02]  /*3620*/  PRMT R189, R18, 0x7632, R189 ;  /* 0x0000763212bd7816 */ /* 0x000fe400000000bd */
[----:B------:R-:W-:Y:S02]  /*3630*/  SHF.L.U32 R183, R19, 0x10, RZ ;  /* 0x0000001013b77819 */ /* 0x000fe400000006ff */
[----:B------:R-:W-:Y:S02]  /*3640*/  SHF.L.U32 R16, R16, 0x10, RZ ;  /* 0x0000001010107819 */ /* 0x000fe400000006ff */
[----:B------:R-:W-:Y:S01]  /*3650*/  PRMT R212, R13, 0x7632, R212 ;  /* 0x000076320dd47816 */ /* 0x000fe200000000d4 */
[----:B-----5:R-:W-:Y:S01]  /*3660*/  FMUL.FTZ R187, R143, R183 ;  /* 0x000000b78fbb7220 */ /* 0x020fe20000410000 */
[----:B------:R-:W-:Y:S02]  /*3670*/  SHF.L.U32 R197, R13, 0x10, RZ ;  /* 0x000000100dc57819 */ /* 0x000fe400000006ff */
[C---:B------:R-:W-:Y:S01]  /*3680*/  PRMT R210, R15.reuse, 0x7632, R210 ;  /* 0x000076320fd27816 */ /* 0x040fe200000000d2 */
[----:B--2---:R-:W-:Y:S01]  /*3690*/  @P3 FFMA.FTZ R193, R176, R166, R193 ;  /* 0x000000a6b0c13223 */ /* 0x004fe200000100c1 */
[----:B------:R-:W-:Y:S01]  /*36a0*/  SHF.L.U32 R13, R15, 0x10, RZ ;  /* 0x000000100f0d7819 */ /* 0x000fe200000006ff */
[----:B------:R-:W-:Y:S01]  /*36b0*/  FMUL.FTZ R187, R90, R187 ;  /* 0x000000bb5abb7220 */ /* 0x000fe20000410000 */
[----:B------:R-:W-:Y:S01]  /*36c0*/  PRMT R208, R17, 0x7632, R208 ;  /* 0x0000763211d07816 */ /* 0x000fe200000000d0 */
[----:B0-----:R-:W-:Y:S01]  /*36d0*/  @P3 FMUL.FTZ R176, R176, R165 ;  /* 0x000000a5b0b03220 */ /* 0x001fe20000410000 */
[----:B------:R-:W0:Y:S01]  /*36e0*/  SHFL.UP PT, R166, R193, 0x2, RZ ;  /* 0x04400000c1a67989 */ /* 0x000e2200000e00ff */
[----:B------:R-:W-:Y:S01]  /*36f0*/  ISETP.GE.AND P3, PT, R61, 0x2, PT ;  /* 0x000000023d00780c */ /* 0x000fe20003f66270 */
[----:B------:R-:W-:Y:S01]  /*3700*/  FMUL.FTZ R169, R143, R13 ;  /* 0x0000000d8fa97220 */ /* 0x000fe20000410000 */
[----:B------:R-:W-:Y:S01]  /*3710*/  SHF.L.U32 R15, R17, 0x10, RZ ;  /* 0x00000010110f7819 */ /* 0x000fe200000006ff */
[----:B------:R-:W2:Y:S01]  /*3720*/  SHFL.UP PT, R165, R176, 0x2, RZ ;  /* 0x04400000b0a57989 */ /* 0x000ea200000e00ff */
[----:B------:R-:W-:Y:S01]  /*3730*/  SHF.L.U32 R189, R189, 0x10, RZ ;  /* 0x00000010bdbd7819 */ /* 0x000fe200000006ff */
[C---:B------:R-:W-:Y:S01]  /*3740*/  FMUL.FTZ R17, R143.reuse, R16 ;  /* 0x000000108f117220 */ /* 0x040fe20000410000 */
        /* <DEDUP_REMOVED lines=10> */
[----:B------:R-:W-:Y:S01]  /*37f0*/  FFMA.FTZ R18, R184, R206, R187 ;  /* 0x000000ceb8127223 */ /* 0x000fe200000100bb */
[C---:B------:R-:W-:Y:S01]  /*3800*/  FMUL.FTZ R19, R143.reuse, R208 ;  /* 0x000000d08f137220 */ /* 0x040fe20000410000 */
[----:B------:R-:W-:Y:S01]  /*3810*/  SHF.L.U32 R210, R210, 0x10, RZ ;  /* 0x00000010d2d27819 */ /* 0x000fe200000006ff */
[----:B------:R-:W-:Y:S01]  /*3820*/  FMUL.FTZ R204, R86, R17 ;  /* 0x0000001156cc7220 */ /* 0x000fe20000410000 */
[C---:B------:R-:W-:Y:S01]  /*3830*/  FMUL.FTZ R17, R143.reuse, R15 ;  /* 0x0000000f8f117220 */ /* 0x040fe20000410000 */
[----:B------:R-:W-:Y:S01]  /*3840*/  FMUL.FTZ R202, R84, R19 ;  /* 0x0000001354ca7220 */ /* 0x000fe20000410000 */
[C---:B------:R-:W-:Y:S01]  /*3850*/  FMUL.FTZ R19, R143.reuse, R12 ;  /* 0x0000000c8f137220 */ /* 0x040fe20000410000 */
[----:B0-----:R-:W-:Y:S01]  /*3860*/  @P3 FFMA.FTZ R193, R176, R166, R193 ;  /* 0x000000a6b0c13223 */ /* 0x001fe200000100c1 */
[----:B------:R-:W-:Y:S01]  /*3870*/  FFMA.FTZ R166, R162, R18, R185 ;  /* 0x00000012a2a67223 */ /* 0x000fe200000100b9 */
[----:B------:R-:W-:Y:S01]  /*3880*/  FMUL.FTZ R200, R82, R17 ;  /* 0x0000001152c87220 */ /* 0x000fe20000410000 */
[----:B------:R-:W-:Y:S01]  /*3890*/  FMUL.FTZ R17, R143, R203 ;  /* 0x000000cb8f117220 */ /* 0x000fe20000410000 */
[----:B--2---:R-:W-:Y:S01]  /*38a0*/  @P3 FMUL.FTZ R176, R176, R165 ;  /* 0x000000a5b0b03220 */ /* 0x004fe20000410000 */
[----:B-1----:R-:W-:Y:S01]  /*38b0*/  FMUL.FTZ R165, R184, R181 ;  /* 0x000000b5b8a57220 */ /* 0x002fe20000410000 */
[----:B------:R-:W-:Y:S01]  /*38c0*/  FFMA.FTZ R166, R161, R166, R204 ;  /* 0x000000a6a1a67223 */ /* 0x000fe200000100cc */
[----:B------:R-:W-:Y:S01]  /*38d0*/  FMUL.FTZ R198, R80, R17 ;  /* 0x0000001150c67220 */ /* 0x000fe20000410000 */
[----:B------:R-:W-:Y:S01]  /*38e0*/  SHF.L.U32 R201, R201, 0x10, RZ ;  /* 0x00000010c9c97819 */ /* 0x000fe200000006ff */
        /* <DEDUP_REMOVED lines=19> */
[----:B------:R-:W-:Y:S01]  /*3a20*/  FMUL.FTZ R170, R143, R212 ;  /* 0x000000d48faa7220 */ /* 0x000fe20000410000 */
[----:B------:R-:W-:Y:S01]  /*3a30*/  FMUL.FTZ R18, R151, R18 ;  /* 0x0000001297127220 */ /* 0x000fe20000410000 */
[C---:B------:R-:W-:Y:S01]  /*3a40*/  FFMA.FTZ R166, R154.reuse, R166, R169 ;  /* 0x000000a69aa67223 */ /* 0x040fe200000100a9 */
[----:B------:R-:W1:Y:S01]  /*3a50*/  SHFL.UP PT, R209, R176, 0x4, RZ ;  /* 0x04800000b0d17989 */ /* 0x000e6200000e00ff */
[----:B------:R-:W-:Y:S01]  /*3a60*/  SHF.L.U32 R205, R205, 0x10, RZ ;  /* 0x00000010cdcd7819 */ /* 0x000fe200000006ff */
[----:B------:R-:W-:Y:S01]  /*3a70*/  FMUL.FTZ R17, R153, R18 ;  /* 0x0000001299117220 */ /* 0x000fe20000410000 */
[----:B------:R-:W-:Y:S01]  /*3a80*/  FFMA.FTZ R166, R155, R166, R172 ;  /* 0x000000a69ba67223 */ /* 0x000fe200000100ac */
[----:B------:R-:W-:Y:S01]  /*3a90*/  FMUL.FTZ R170, R45, R170 ;  /* 0x000000aa2daa7220 */ /* 0x000fe20000410000 */
[----:B------:R-:W-:Y:S01]  /*3aa0*/  ISETP.GE.AND P3, PT, R61, 0x4, PT ;  /* 0x000000043d00780c */ /* 0x000fe20003f66270 */
[----:B------:R-:W-:Y:S01]  /*3ab0*/  FMUL.FTZ R18, R154, R17 ;  /* 0x000000119a127220 */ /* 0x000fe20000410000 */
[----:B------:R-:W-:Y:S01]  /*3ac0*/  FFMA.FTZ R213, R156, R166, R165 ;  /* 0x000000a69cd57223 */ /* 0x000fe200000100a5 */
[----:B------:R-:W-:Y:S01]  /*3ad0*/  FMUL.FTZ R207, R143, R205 ;  /* 0x000000cd8fcf7220 */ /* 0x000fe20000410000 */
[----:B------:R-:W-:Y:S01]  /*3ae0*/  ISETP.GE.OR P0, PT, R52, UR28, P0 ;  /* 0x0000001c34007c0c */ /* 0x000fe20008706670 */
[----:B------:R-:W-:Y:S01]  /*3af0*/  FMUL.FTZ R17, R155, R18 ;  /* 0x000000129b117220 */ /* 0x000fe20000410000 */
[----:B------:R-:W-:Y:S01]  /*3b00*/  FMUL.FTZ R18, R143, R197 ;  /* 0x000000c58f127220 */ /* 0x000fe20000410000 */
[----:B------:R-:W-:-:S02]  /*3b10*/  ISETP.NE.AND P5, PT, R62, RZ, PT ;  /* 0x000000ff3e00720c */ /* 0x000fc40003fa5270 */
        /* <DEDUP_REMOVED lines=9> */
[C---:B0-----:R-:W-:Y:S01]  /*3bb0*/  @P3 FFMA.FTZ R193, R176.reuse, R211, R193 ;  /* 0x000000d3b0c13223 */ /* 0x041fe200000100c1 */
[C---:B------:R-:W-:Y:S01]  /*3bc0*/  FFMA.FTZ R214, R159.reuse, R207, R166 ;  /* 0x000000cf9fd67223 */ /* 0x040fe200000100a6 */
[----:B-1----:R-:W-:Y:S01]  /*3bd0*/  @P3 FMUL.FTZ R176, R176, R209 ;  /* 0x000000d1b0b03220 */ /* 0x002fe20000410000 */
[----:B------:R-:W-:Y:S01]  /*3be0*/  FMUL.FTZ R207, R159, R18 ;  /* 0x000000129fcf7220 */ /* 0x000fe20000410000 */
[----:B------:R-:W-:Y:S01]  /*3bf0*/  LOP3.LUT R213, R62, 0x1f, RZ, 0xc0, !PT ;  /* 0x0000001f3ed57812 */ /* 0x000fe200078ec0ff */
[C---:B------:R-:W-:Y:S01]  /*3c00*/  FFMA.FTZ R214, R160.reuse, R214, R17 ;  /* 0x000000d6a0d67223 */ /* 0x040fe20000010011 */
[----:B------:R-:W0:Y:S01]  /*3c10*/  SHFL.UP PT, R18, R193, 0x8, RZ ;  /* 0x05000000c1127989 */ /* 0x000e2200000e00ff */
[----:B------:R-:W-:Y:S01]  /*3c20*/  FMUL.FTZ R207, R160, R207 ;  /* 0x000000cfa0cf7220 */ /* 0x000fe20000410000 */
[----:B------:R-:W-:-:S02]  /*3c30*/  ISETP.NE.AND P4, PT, R213, 0x1f, PT ;  /* 0x0000001fd500780c */ /* 0x000fc40003f85270 */
[----:B------:R-:W1:Y:S01]  /*3c40*/  SHFL.DOWN PT, R211, R214, 0x1, 0x1f ;  /* 0x08201f00d6d37f89 */ /* 0x000e6200000e0000 */
[----:B------:R-:W-:-:S03]  /*3c50*/  ISETP.GE.AND P3, PT, R61, 0x8, PT ;  /* 0x000000083d00780c */ /* 0x000fc60003f66270 */
[----:B------:R-:W2:Y:S04]  /*3c60*/  SHFL.DOWN PT, R216, R207, 0x1, 0x1f ;  /* 0x08201f00cfd87f89 */ /* 0x000ea800000e0000 */
[----:B------:R-:W3:Y:S06]  /*3c70*/  SHFL.UP PT, R209, R176, 0x8, RZ ;  /* 0x05000000b0d17989 */ /* 0x000eec00000e00ff */
        /* <DEDUP_REMOVED lines=10> */
[----:B0-----:R-:W-:-:S02]  /*3d20*/  @P3 FFMA.FTZ R193, R176, R18, R193 ;  /* 0x00000012b0c13223 */ /* 0x001fc400000100c1 */
[----:B------:R0:W-:Y:S01]  /*3d30*/  SHFL.IDX PT, R18, R2, RZ, 0x1f ;  /* 0x00001fff02127589 */ /* 0x0001e200000e0000 */
[----:B-1----:R-:W-:-:S03]  /*3d40*/  @!P4 FFMA.FTZ R214, R207, R211, R214 ;  /* 0x000000d3cfd6c223 */ /* 0x002fc600000100d6 */
[----:B------:R-:W-:Y:S01]  /*3d50*/  SHFL.UP PT, R193, R193, 0x1, RZ ;  /* 0x04200000c1c17989 */ /* 0x000fe200000e00ff */
[----:B--2---:R-:W-:Y:S01]  /*3d60*/  @!P4 FMUL.FTZ R207, R207, R216 ;  /* 0x000000d8cfcfc220 */ /* 0x004fe20000410000 */
[----:B0-----:R-:W-:Y:S01]  /*3d70*/  HFMA2.MMA R2, -RZ, RZ, 1.875, 0 ;  /* 0x3f800000ff027435 */ /* 0x001fe200000001ff */
[----:B---3--:R-:W-:-:S03]  /*3d80*/  @P3 FMUL.FTZ R176, R176, R209 ;  /* 0x000000d1b0b03220 */ /* 0x008fc60000410000 */
[----:B------:R-:W-:Y:S01]  /*3d90*/  SHFL.DOWN PT, R216, R207, 0x4, 0x1f ;  /* 0x08801f00cfd87f89 */ /* 0x000fe200000e0000 */
[----:B------:R-:W-:-:S03]  /*3da0*/  ISETP.GE.U32.AND P3, PT, R213, 0x1c, PT ;  /* 0x0000001cd500780c */ /* 0x000fc60003f66070 */
[----:B------:R-:W0:Y:S04]  /*3db0*/  SHFL.DOWN PT, R209, R214, 0x4, 0x1f ;  /* 0x08801f00d6d17f89 */ /* 0x000e2800000e0000 */
[----:B------:R-:W1:Y:S06]  /*3dc0*/  SHFL.UP PT, R176, R176, 0x1, RZ ;  /* 0x04200000b0b07989 */ /* 0x000e6c00000e00ff */
[C---:B0-----:R-:W-:Y:S01]  /*3dd0*/  @!P3 FFMA.FTZ R214, R207.reuse, R209, R214 ;  /* 0x000000d1cfd6b223 */ /* 0x041fe200000100d6 */
[----:B------:R-:W-:Y:S01]  /*3de0*/  @!P3 FMUL.FTZ R207, R207, R216 ;  /* 0x000000d8cfcfb220 */ /* 0x000fe20000410000 */
[----:B-1----:R-:W-:-:S03]  /*3df0*/  @P2 FFMA.FTZ R18, R176, R18, R193 ;  /* 0x00000012b0122223 */ /* 0x002fc600000100c1 */
[----:B------:R-:W0:Y:S01]  /*3e00*/  SHFL.DOWN PT, R209, R214, 0x8, 0x1f ;  /* 0x09001f00d6d17f89 */ /* 0x000e2200000e0000 */
[----:B------:R-:W-:Y:S01]  /*3e10*/  ISETP.GE.U32.AND P2, PT, R213, 0x18, PT ;  /* 0x00000018d500780c */ /* 0x000fe20003f46070 */
[----:B------:R-:W-:Y:S02]  /*3e20*/  FFMA.FTZ R18, R3, R18, R164 ;  /* 0x0000001203127223 */ /* 0x000fe400000100a4 */
[----:B------:R-:W1:Y:S01]  /*3e30*/  SHFL.DOWN PT, R216, R207, 0x8, 0x1f ;  /* 0x09001f00cfd87f89 */ /* 0x000e6200000e0000 */
[----:B------:R-:W-:Y:S01]  /*3e40*/  MOV R3, RZ ;  /* 0x000000ff00037202 */ /* 0x000fe20000000f00 */
[-C--:B------:R-:W-:Y:S01]  /*3e50*/  FMUL.FTZ R199, R199, R18.reuse ;  /* 0x00000012c7c77220 */ /* 0x080fe20000410000 */
[----:B------:R-:W-:Y:S01]  /*3e60*/  FFMA.FTZ R164, R160, R18, R191 ;  /* 0x00000012a0a47223 */ /* 0x000fe200000100bf */
[----:B------:R-:W-:Y:S02]  /*3e70*/  @!P0 LEA R191, R137, R138, 0x3 ;  /* 0x0000008a89bf8211 */ /* 0x000fe400078e18ff */
[----:B------:R-:W-:Y:S01]  /*3e80*/  FFMA.FTZ R199, R0, R199, RZ ;  /* 0x000000c700c77223 */ /* 0x000fe200000100ff */
[-C--:B------:R-:W-:Y:S01]  /*3e90*/  FMUL.FTZ R205, R205, R164.reuse ;  /* 0x000000a4cdcd7220 */ /* 0x080fe20000410000 */
[----:B------:R-:W-:Y:S01]  /*3ea0*/  FFMA.FTZ R168, R159, R164, R168 ;  /* 0x000000a49fa87223 */ /* 0x000fe200000100a8 */
[----:B------:R-:W-:Y:S01]  /*3eb0*/  @!P0 LDS.64 R2, [R191+0x1728] ;  /* 0x00172800bf028984 */ /* 0x000fe20000000a00 */
[----:B------:R-:W-:Y:S01]  /*3ec0*/  ISETP.GE.U32.AND P0, PT, R213, 0x10, PT ;  /* 0x00000010d500780c */ /* 0x000fe20003f06070 */
[----:B------:R-:W-:Y:S01]  /*3ed0*/  FFMA.FTZ R176, R48, R205, R199 ;  /* 0x000000cd30b07223 */ /* 0x000fe200000100c7 */
[-C--:B------:R-:W-:Y:S01]  /*3ee0*/  FMUL.FTZ R197, R197, R168.reuse ;  /* 0x000000a8c5c57220 */ /* 0x080fe20000410000 */
[----:B------:R-:W-:-:S03]  /*3ef0*/  FFMA.FTZ R163, R158, R168, R163 ;  /* 0x000000a89ea37223 */ /* 0x000fc600000100a3 */
[----:B------:R-:W-:Y:S01]  /*3f00*/  FFMA.FTZ R176, R47, R197, R176 ;  /* 0x000000c52fb07223 */ /* 0x000fe200000100b0 */
[-C--:B------:R-:W-:Y:S01]  /*3f10*/  FMUL.FTZ R212, R212, R163.reuse ;  /* 0x000000a3d4d47220 */ /* 0x080fe20000410000 */
[----:B------:R-:W-:Y:S01]  /*3f20*/  FFMA.FTZ R174, R157, R163, R174 ;  /* 0x000000a39dae7223 */ /* 0x000fe200000100ae */
[----:B0-----:R-:W-:Y:S02]  /*3f30*/  @!P2 FFMA.FTZ R214, R207, R209, R214 ;  /* 0x000000d1cfd6a223 */ /* 0x001fe400000100d6 */
[----:B------:R-:W-:Y:S01]  /*3f40*/  FFMA.FTZ R193, R45, R212, R176 ;  /* 0x000000d42dc17223 */ /* 0x000fe200000100b0 */
[----:B------:R-:W-:Y:S01]  /*3f50*/  FFMA.FTZ R176, R156, R174, R173 ;  /* 0x000000ae9cb07223 */ /* 0x000fe200000100ad */
[----:B-1----:R-:W-:Y:S01]  /*3f60*/  @!P2 FMUL.FTZ R207, R207, R216 ;  /* 0x000000d8cfcfa220 */ /* 0x002fe20000410000 */
[----:B------:R-:W0:Y:S01]  /*3f70*/  SHFL.DOWN PT, R173, R214, 0x10, 0x1f ;  /* 0x0a001f00d6ad7f89 */ /* 0x000e2200000e0000 */
[----:B------:R-:W-:Y:S01]  /*3f80*/  FMUL.FTZ R195, R195, R174 ;  /* 0x000000aec3c37220 */ /* 0x000fe20000410000 */
[-C--:B------:R-:W-:Y:S01]  /*3f90*/  FMUL.FTZ R201, R201, R176.reuse ;  /* 0x000000b0c9c97220 */ /* 0x080fe20000410000 */
[----:B------:R-:W-:Y:S01]  /*3fa0*/  FFMA.FTZ R178, R155, R176, R178 ;  /* 0x000000b09bb27223 */ /* 0x000fe200000100b2 */
[----:B------:R-:W1:Y:S01]  /*3fb0*/  SHFL.DOWN PT, R212, R207, 0x10, 0x1f ;  /* 0x0a001f00cfd47f89 */ /* 0x000e6200000e0000 */
[----:B------:R-:W-:-:S02]  /*3fc0*/  FFMA.FTZ R193, R44, R195, R193 ;  /* 0x000000c32cc17223 */ /* 0x000fc400000100c1 */
[-C--:B------:R-:W-:Y:S01]  /*3fd0*/  FMUL.FTZ R13, R13, R178.reuse ;  /* 0x000000b20d0d7220 */ /* 0x080fe20000410000 */
[----:B------:R-:W-:Y:S01]  /*3fe0*/  FFMA.FTZ R167, R154, R178, R167 ;  /* 0x000000b29aa77223 */ /* 0x000fe200000100a7 */
[----:B------:R-:W-:-:S03]  /*3ff0*/  FFMA.FTZ R193, R70, R201, R193 ;  /* 0x000000c946c17223 */ /* 0x000fc600000100c1 */
[----:B------:R-:W-:Y:S01]  /*4000*/  FMUL.FTZ R210, R210, R167 ;  /* 0x000000a7d2d27220 */ /* 0x000fe20000410000 */
[----:B------:R-:W-:Y:S01]  /*4010*/  FFMA.FTZ R13, R72, R13, R193 ;  /* 0x0000000d480d7223 */ /* 0x000fe200000100c1 */
[----:B------:R-:W-:-:S03]  /*4020*/  FFMA.FTZ R180, R153, R167, R180 ;  /* 0x000000a799b47223 */ /* 0x000fc600000100b4 */
[----:B------:R-:W-:Y:S01]  /*4030*/  FFMA.FTZ R13, R78, R210, R13 ;  /* 0x000000d24e0d7223 */ /* 0x000fe2000001000d */
[-C--:B------:R-:W-:Y:S01]  /*4040*/  FMUL.FTZ R12, R12, R180.reuse ;  /* 0x000000b40c0c7220 */ /* 0x080fe20000410000 */
[----:B------:R-:W-:Y:S01]  /*4050*/  FFMA.FTZ R186, R151, R180, R186 ;  /* 0x000000b497ba7223 */ /* 0x000fe200000100ba */
[----:B------:R-:W-:Y:S02]  /*4060*/  IMAD R210, R40, UR14, RZ ;  /* 0x0000000e28d27c24 */ /* 0x000fe4000f8e02ff */
[----:B------:R-:W-:Y:S01]  /*4070*/  FFMA.FTZ R13, R76, R12, R13 ;  /* 0x0000000c4c0d7223 */ /* 0x000fe2000001000d */
[-C--:B------:R-:W-:Y:S01]  /*4080*/  FMUL.FTZ R203, R203, R186.reuse ;  /* 0x000000bacbcb7220 */ /* 0x080fe20000410000 */
[----:B0-----:R-:W-:Y:S01]  /*4090*/  @!P0 FFMA.FTZ R214, R207, R173, R214 ;  /* 0x000000adcfd68223 */ /* 0x001fe200000100d6 */
[----:B------:R-:W-:Y:S01]  /*40a0*/  FFMA.FTZ R188, R149, R186, R188 ;  /* 0x000000ba95bc7223 */ /* 0x000fe200000100bc */
[----:B------:R-:W-:Y:S01]  /*40b0*/  SHFL.IDX PT, R197, R3, RZ, 0x1f ;  /* 0x00001fff03c57589 */ /* 0x000fe200000e0000 */
[----:B------:R-:W-:Y:S01]  /*40c0*/  FFMA.FTZ R203, R80, R203, R13 ;  /* 0x000000cb50cb7223 */ /* 0x000fe2000001000d */
[----:B-1----:R-:W-:Y:S01]  /*40d0*/  @!P0 FMUL.FTZ R207, R207, R212 ;  /* 0x000000d4cfcf8220 */ /* 0x002fe20000410000 */
[----:B------:R-:W-:Y:S01]  /*40e0*/  HFMA2.MMA R13, -RZ, RZ, 0, 0 ;  /* 0x00000000ff0d7435 */ /* 0x000fe200000001ff */
[----:B------:R-:W-:Y:S01]  /*40f0*/  SHFL.DOWN PT, R205, R214, 0x1, 0x1f ;  /* 0x08201f00d6cd7f89 */ /* 0x000fe200000e0000 */
[----:B------:R-:W-:Y:S01]  /*4100*/  FFMA.FTZ R173, R147, R188, R194 ;  /* 0x000000bc93ad7223 */ /* 0x000fe200000100c2 */
[----:B------:R-:W-:Y:S01]  /*4110*/  MOV R12, R62 ;  /* 0x0000003e000c7202 */ /* 0x000fe20000000f00 */
[----:B------:R-:W-:Y:S01]  /*4120*/  IMAD R191, R41, UR15, R210 ;  /* 0x0000000f29bf7c24 */ /* 0x000fe2000f8e02d2 */
[----:B------:R-:W0:Y:S01]  /*4130*/  SHFL.DOWN PT, R212, R207, 0x1, 0x1f ;  /* 0x08201f00cfd47f89 */ /* 0x000e2200000e0000 */
[----:B------:R-:W-:Y:S01]  /*4140*/  FMUL.FTZ R15, R15, R188 ;  /* 0x000000bc0f0f7220 */ /* 0x000fe20000410000 */
[-C--:B------:R-:W-:Y:S01]  /*4150*/  FMUL.FTZ R208, R208, R173.reuse ;  /* 0x000000add0d07220 */ /* 0x080fe20000410000 */
[----:B------:R-:W-:Y:S01]  /*4160*/  FFMA.FTZ R190, R145, R173, R190 ;  /* 0x000000ad91be7223 */ /* 0x000fe200000100be */
[----:B------:R-:W-:Y:S01]  /*4170*/  SHFL.IDX PT, R195, R214, RZ, 0x1f ;  /* 0x00001fffd6c37589 */ /* 0x000fe200000e0000 */
[----:B------:R-:W-:-:S04]  /*4180*/  IMAD.WIDE.U32 R12, R40, UR15, R12 ;  /* 0x0000000f280c7c25 */ /* 0x000fc8000f8e000c */
[----:B------:R-:W-:Y:S01]  /*4190*/  FFMA.FTZ R15, R82, R15, R203 ;  /* 0x0000000f520f7223 */ /* 0x000fe200000100cb */
[----:B------:R-:W-:Y:S01]  /*41a0*/  FMUL.FTZ R193, R14, R190 ;  /* 0x000000be0ec17220 */ /* 0x000fe20000410000 */
[----:B------:R-:W1:Y:S01]  /*41b0*/  SHFL.IDX PT, R194, R207, RZ, 0x1f ;  /* 0x00001fffcfc27589 */ /* 0x000e6200000e0000 */
[----:B------:R-:W-:Y:S01]  /*41c0*/  IMAD R210, R65, UR24, RZ ;  /* 0x0000001841d27c24 */ /* 0x000fe2000f8e02ff */
[----:B------:R-:W-:Y:S01]  /*41d0*/  IADD3 R13, R13, R191, RZ ;  /* 0x000000bf0d0d7210 */ /* 0x000fe20007ffe0ff */
[----:B------:R-:W-:Y:S01]  /*41e0*/  FFMA.FTZ R191, R84, R208, R15 ;  /* 0x000000d054bf7223 */ /* 0x000fe2000001000f */
[----:B------:R-:W-:Y:S01]  /*41f0*/  FFMA.FTZ R192, R161, R190, R192 ;  /* 0x000000bea1c07223 */ /* 0x000fe200000100c0 */
[C---:B------:R-:W-:Y:S02]  /*4200*/  IMAD R201, R67.reuse, UR25, R210 ;  /* 0x0000001943c97c24 */ /* 0x040fe4000f8e02d2 */
[----:B------:R-:W-:-:S04]  /*4210*/  IMAD.WIDE.U32 R14, R67, UR24, R12 ;  /* 0x00000018430e7c25 */ /* 0x000fc8000f8e000c */
[----:B------:R-:W-:Y:S01]  /*4220*/  FFMA.FTZ R199, R86, R193, R191 ;  /* 0x000000c156c77223 */ /* 0x000fe200000100bf */
[----:B------:R-:W-:Y:S02]  /*4230*/  IADD3 R193, P2, R28, -0x200, RZ ;  /* 0xfffffe001cc17810 */ /* 0x000fe40007f5e0ff */
[----:B------:R-:W-:Y:S01]  /*4240*/  IADD3 R13, R15, R201, RZ ;  /* 0x000000c90f0d7210 */ /* 0x000fe20007ffe0ff */
[----:B------:R-:W-:Y:S01]  /*4250*/  FMUL.FTZ R15, R189, R192 ;  /* 0x000000c0bd0f7220 */ /* 0x000fe20000410000 */
[----:B------:R-:W-:Y:S01]  /*4260*/  LEA R191, P0, R14, UR26, 0x2 ;  /* 0x0000001a0ebf7c11 */ /* 0x000fe2000f8010ff */
[----:B0-----:R-:W-:Y:S02]  /*4270*/  @P1 FFMA.FTZ R197, R212, R197, R205 ;  /* 0x000000c5d4c51223 */ /* 0x001fe400000100cd */
[----:B------:R-:W-:Y:S01]  /*4280*/  FFMA.FTZ R199, R88, R15, R199 ;  /* 0x0000000f58c77223 */ /* 0x000fe200000100c7 */
[----:B------:R-:W-:Y:S01]  /*4290*/  IADD3 R12, P3, R193, R14, RZ ;  /* 0x0000000ec10c7210 */ /* 0x000fe20007f7e0ff */
[----:B------:R-:W-:Y:S01]  /*42a0*/  FFMA.FTZ R15, R197, R181, R206 ;  /* 0x000000b5c50f7223 */ /* 0x000fe200000100ce */
[----:B------:R-:W-:Y:S01]  /*42b0*/  LEA.HI.X R189, R14, UR27, R13, 0x2, P0 ;  /* 0x0000001b0ebd7c11 */ /* 0x000fe200080f140d */
[C---:B------:R-:W-:Y:S01]  /*42c0*/  FMUL.FTZ R197, R143.reuse, R173 ;  /* 0x000000ad8fc57220 */ /* 0x040fe20000410000 */
[----:B------:R-:W-:Y:S01]  /*42d0*/  P2R R14, PR, RZ, 0x20 ;  /* 0x00000020ff0e7803 */ /* 0x000fe20000000000 */
[C---:B-1----:R-:W-:Y:S01]  /*42e0*/  FFMA.FTZ R3, R194.reuse, R3, R195 ;  /* 0x00000003c2037223 */ /* 0x042fe200000100c3 */
[----:B------:R-:W-:Y:S01]  /*42f0*/  FMUL.FTZ R2, R194, R2 ;  /* 0x00000002c2027220 */ /* 0x000fe20000410000 */
[----:B------:R-:W-:Y:S01]  /*4300*/  FFMA.FTZ R194, R162, R192, R175 ;  /* 0x000000c0a2c27223 */ /* 0x000fe200000100af */
[----:B------:R-:W-:Y:S01]  /*4310*/  FMUL.FTZ R175, R143, R18 ;  /* 0x000000128faf7220 */ /* 0x000fe20000410000 */
[----:B------:R-:W-:Y:S01]  /*4320*/  SHF.L.U32 R14, R62, 0x4, RZ ;  /* 0x000000043e0e7819 */ /* 0x000fe200000006ff */
[----:B------:R-:W-:Y:S01]  /*4330*/  FMUL.FTZ R197, R84, R197 ;  /* 0x000000c554c57220 */ /* 0x000fe20000410000 */
[----:B------:R-:W-:Y:S01]  /*4340*/  IADD3 R193, -R193, UR9, -R62 ;  /* 0x00000009c1c17c10 */ /* 0x000fe2000fffe93e */
[----:B------:R-:W-:Y:S01]  /*4350*/  FMUL.FTZ R181, R0, R175 ;  /* 0x000000af00b57220 */ /* 0x000fe20000410000 */
[----:B------:R-:W-:Y:S01]  /*4360*/  FFMA.FTZ R175, R184, R15, R187 ;  /* 0x0000000fb8af7223 */ /* 0x000fe200000100bb */
[----:B------:R-:W-:Y:S01]  /*4370*/  LEA.HI.SX32 R195, R14, R14, 0x1b ;  /* 0x0000000e0ec37211 */ /* 0x000fe200078fdaff */
[----:B------:R-:W-:Y:S01]  /*4380*/  FMUL.FTZ R14, R183, R194 ;  /* 0x000000c2b70e7220 */ /* 0x000fe20000410000 */
[----:B------:R-:W-:Y:S01]  /*4390*/  FMUL.FTZ R183, R143, R164 ;  /* 0x000000a48fb77220 */ /* 0x000fe20000410000 */
[----:B------:R-:W-:Y:S01]  /*43a0*/  FFMA.FTZ R185, R162, R175, R185 ;  /* 0x000000afa2b97223 */ /* 0x000fe200000100b9 */
[----:B------:R-:W-:Y:S01]  /*43b0*/  LEA R206, R195, R138, 0x2 ;  /* 0x0000008ac3ce7211 */ /* 0x000fe200078e10ff */
[----:B------:R-:W-:Y:S01]  /*43c0*/  FMUL.FTZ R187, R143, R178 ;  /* 0x000000b28fbb7220 */ /* 0x000fe20000410000 */
[----:B------:R-:W-:Y:S01]  /*43d0*/  @!P5 LEA R195, R137, R138, 0x3 ;  /* 0x0000008a89c3d211 */ /* 0x000fe200078e18ff */
[----:B------:R-:W-:Y:S01]  /*43e0*/  FFMA.FTZ R161, R161, R185, R204 ;  /* 0x000000b9a1a17223 */ /* 0x000fe200000100cc */
[----:B------:R-:W-:Y:S01]  /*43f0*/  FMUL.FTZ R183, R48, R183 ;  /* 0x000000b730b77220 */ /* 0x000fe20000410000 */
[----:B------:R-:W-:Y:S01]  /*4400*/  FMUL.FTZ R187, R72, R187 ;  /* 0x000000bb48bb7220 */ /* 0x000fe20000410000 */
[----:B------:R-:W-:Y:S01]  /*4410*/  FFMA.FTZ R171, R184, R194, R171 ;  /* 0x000000c2b8ab7223 */ /* 0x000fe200000100ab */
[----:B------:R-:W-:Y:S01]  /*4420*/  FFMA.FTZ R145, R145, R161, R202 ;  /* 0x000000a191917223 */ /* 0x000fe200000100ca */
[----:B------:R0:W-:Y:S01]  /*4430*/  @!P5 STS.64 [R195+0x1728], R2 ;  /* 0x00172802c300d388 */ /* 0x0001e20000000a00 */
[----:B------:R-:W-:Y:S01]  /*4440*/  FFMA.FTZ R14, R90, R14, R199 ;  /* 0x0000000e5a0e7223 */ /* 0x000fe200000100c7 */
[----:B------:R-:W-:Y:S01]  /*4450*/  ISETP.GE.AND P0, PT, R193, 0x1, PT ;  /* 0x00000001c100780c */ /* 0x000fe20003f06270 */
        /* <DEDUP_REMOVED lines=9> */
[C---:B0-----:R-:W-:Y:S01]  /*44f0*/  FMUL.FTZ R3, R143.reuse, R174 ;  /* 0x000000ae8f037220 */ /* 0x041fe20000410000 */
[----:B------:R0:W-:Y:S01]  /*4500*/  STS [R206+0x448], R187 ;  /* 0x000448bbce007388 */ /* 0x0001e20000000800 */
[----:B-1----:R-:W-:Y:S01]  /*4510*/  FMUL.FTZ R181, R143, R176 ;  /* 0x000000b08fb57220 */ /* 0x002fe20000410000 */
[----:B------:R-:W-:Y:S01]  /*4520*/  FFMA.FTZ R153, R153, R151, R182 ;  /* 0x0000009799997223 */ /* 0x000fe200000100b6 */
[----:B------:R-:W-:Y:S01]  /*4530*/  FMUL.FTZ R3, R44, R3 ;  /* 0x000000032c037220 */ /* 0x000fe20000410000 */
[C---:B------:R-:W-:Y:S01]  /*4540*/  FMUL.FTZ R195, R143.reuse, R180 ;  /* 0x000000b48fc37220 */ /* 0x040fe20000410000 */
[----:B--2---:R-:W-:Y:S01]  /*4550*/  FMUL.FTZ R183, R143, R167 ;  /* 0x000000a78fb77220 */ /* 0x004fe20000410000 */
[----:B------:R-:W-:Y:S01]  /*4560*/  FFMA.FTZ R169, R154, R153, R169 ;  /* 0x000000999aa97223 */ /* 0x000fe200000100a9 */
[----:B------:R-:W-:Y:S01]  /*4570*/  FMUL.FTZ R181, R70, R181 ;  /* 0x000000b546b57220 */ /* 0x000fe20000410000 */
[----:B------:R1:W-:Y:S01]  /*4580*/  STS [R206+0x440], R3 ;  /* 0x00044003ce007388 */ /* 0x0003e20000000800 */
[----:B------:R-:W-:Y:S01]  /*4590*/  FMUL.FTZ R183, R78, R183 ;  /* 0x000000b74eb77220 */ /* 0x000fe20000410000 */
[----:B------:R-:W-:Y:S01]  /*45a0*/  FFMA.FTZ R155, R155, R169, R172 ;  /* 0x000000a99b9b7223 */ /* 0x000fe200000100ac */
[----:B0-----:R-:W-:Y:S01]  /*45b0*/  FMUL.FTZ R187, R143, R194 ;  /* 0x000000c28fbb7220 */ /* 0x001fe20000410000 */
[----:B------:R0:W-:Y:S01]  /*45c0*/  STS [R206+0x444], R181 ;  /* 0x000444b5ce007388 */ /* 0x0001e20000000800 */
[----:B------:R-:W-:Y:S01]  /*45d0*/  FMUL.FTZ R184, R45, R184 ;  /* 0x000000b82db87220 */ /* 0x000fe20000410000 */
[----:B------:R-:W-:Y:S01]  /*45e0*/  FFMA.FTZ R165, R156, R155, R165 ;  /* 0x0000009b9ca57223 */ /* 0x000fe200000100a5 */
[----:B------:R-:W-:Y:S01]  /*45f0*/  FMUL.FTZ R195, R76, R195 ;  /* 0x000000c34cc37220 */ /* 0x000fe20000410000 */
[----:B------:R2:W-:Y:S01]  /*4600*/  STS [R206+0x44c], R183 ;  /* 0x00044cb7ce007388 */ /* 0x0005e20000000800 */
[----:B------:R-:W-:Y:S01]  /*4610*/  FMUL.FTZ R199, R86, R199 ;  /* 0x000000c756c77220 */ /* 0x000fe20000410000 */
[----:B-1----:R-:W-:Y:S01]  /*4620*/  FMUL.FTZ R3, R143, R186 ;  /* 0x000000ba8f037220 */ /* 0x002fe20000410000 */
[----:B------:R-:W-:Y:S01]  /*4630*/  FFMA.FTZ R157, R157, R165, R170 ;  /* 0x000000a59d9d7223 */ /* 0x000fe200000100aa */
[----:B------:R-:W-:Y:S01]  /*4640*/  FMUL.FTZ R187, R90, R187 ;  /* 0x000000bb5abb7220 */ /* 0x000fe20000410000 */
[----:B------:R1:W-:Y:S01]  /*4650*/  STS [R206+0x438], R162 ;  /* 0x000438a2ce007388 */ /* 0x0003e20000000800 */
[C---:B0-----:R-:W-:Y:S01]  /*4660*/  FMUL.FTZ R181, R143.reuse, R188 ;  /* 0x000000bc8fb57220 */ /* 0x041fe20000410000 */
[----:B------:R-:W-:Y:S01]  /*4670*/  FMUL.FTZ R3, R80, R3 ;  /* 0x0000000350037220 */ /* 0x000fe20000410000 */
[----:B------:R-:W-:Y:S01]  /*4680*/  FFMA.FTZ R19, R158, R157, R19 ;  /* 0x0000009d9e137223 */ /* 0x000fe20000010013 */
[----:B------:R1:W-:Y:S01]  /*4690*/  STS [R206+0x43c], R184 ;  /* 0x00043cb8ce007388 */ /* 0x0003e20000000800 */
[C---:B--2---:R-:W-:Y:S01]  /*46a0*/  FMUL.FTZ R183, R143.reuse, R192 ;  /* 0x000000c08fb77220 */ /* 0x044fe20000410000 */
[----:B------:R-:W-:Y:S01]  /*46b0*/  FMUL.FTZ R143, R143, R171 ;  /* 0x000000ab8f8f7220 */ /* 0x000fe20000410000 */
[----:B------:R-:W-:Y:S01]  /*46c0*/  FMUL.FTZ R181, R82, R181 ;  /* 0x000000b552b57220 */ /* 0x000fe20000410000 */
[----:B------:R1:W-:Y:S01]  /*46d0*/  STS [R206+0x450], R195 ;  /* 0x000450c3ce007388 */ /* 0x0003e20000000800 */
[----:B------:R-:W-:Y:S01]  /*46e0*/  FMUL.FTZ R183, R88, R183 ;  /* 0x000000b758b77220 */ /* 0x000fe20000410000 */
[----:B------:R-:W-:Y:S01]  /*46f0*/  FMUL.FTZ R143, R92, R143 ;  /* 0x0000008f5c8f7220 */ /* 0x000fe20000410000 */
[----:B------:R-:W-:Y:S01]  /*4700*/  FFMA.FTZ R159, R159, R19, R166 ;  /* 0x000000139f9f7223 */ /* 0x000fe200000100a6 */
[----:B------:R1:W-:Y:S01]  /*4710*/  STS [R206+0x454], R3 ;  /* 0x00045403ce007388 */ /* 0x0003e20000000800 */
[----:B------:R-:W-:-:S02]  /*4720*/  IADD3.X R13, R13, -0x1, R29, P3, P2 ;  /* 0xffffffff0d0d7810 */ /* 0x000fc40001fe441d */
[----:B------:R-:W-:Y:S01]  /*4730*/  FFMA.FTZ R17, R160, R159, R17 ;  /* 0x0000009fa0117223 */ /* 0x000fe20000010011 */
        /* <DEDUP_REMOVED lines=18> */
.L_x_7996:
[----:B------:R-:W-:Y:S05]  /*4860*/  BSYNC B0 ;  /* 0x0000000000007941 */ /* 0x000fea0003800000 */
.L_x_7995:
        /* <DEDUP_REMOVED lines=8> */
[----:B------:R-:W-:Y:S01]  /*48f0*/  FMUL.FTZ R18, R112, R157 ;  /* 0x0000009d70127220 */ /* 0x000fe20000410000 */
[----:B------:R-:W-:Y:S01]  /*4900*/  FFMA.FTZ R154, R141, R164, R12 ;  /* 0x000000a48d9a7223 */ /* 0x000fe2000001000c */
[----:B------:R-:W-:Y:S01]  /*4910*/  FFMA.FTZ R174, -R101, R26, R174 ;  /* 0x0000001a65ae7223 */ /* 0x000fe200000101ae */
[----:B------:R-:W-:Y:S01]  /*4920*/  FFMA.FTZ R176, -R113, R140, R176 ;  /* 0x0000008c71b07223 */ /* 0x000fe200000101b0 */
[----:B------:R-:W-:Y:S01]  /*4930*/  FFMA.FTZ R178, -R103, R142, R178 ;  /* 0x0000008e67b27223 */ /* 0x000fe200000101b2 */
[----:B------:R-:W-:Y:S01]  /*4940*/  FFMA.FTZ R181, R143, R168, R154 ;  /* 0x000000a88fb57223 */ /* 0x000fe2000001009a */
[----:B------:R-:W-:Y:S01]  /*4950*/  FMUL.FTZ R154, R101, R165 ;  /* 0x000000a5659a7220 */ /* 0x000fe20000410000 */
[----:B------:R-:W-:Y:S01]  /*4960*/  LEA R12, P0, R28, R191, 0x2 ;  /* 0x000000bf1c0c7211 */ /* 0x000fe200078010ff */
        /* <DEDUP_REMOVED lines=8> */
[----:B------:R-:W-:Y:S01]  /*49f0*/  IADD3 R13, R62, 0x20, RZ ;  /* 0x000000203e0d7810 */ /* 0x000fe20007ffe0ff */
[----:B------:R-:W-:Y:S01]  /*4a00*/  FFMA.FTZ R158, R181, R176, R156 ;  /* 0x000000b0b59e7223 */ /* 0x000fe2000001009c */
[----:B------:R-:W-:Y:S01]  /*4a10*/  FMUL.FTZ R156, R114, R153 ;  /* 0x00000099729c7220 */ /* 0x000fe20000410000 */
[----:B------:R-:W-:Y:S01]  /*4a20*/  USHF.L.U64.HI UR8, UR5, 0x2, UR6 ;  /* 0x0000000205087899 */ /* 0x000fe20008010206 */
[----:B------:R-:W-:Y:S01]  /*4a30*/  FFMA.FTZ R173, -R116, R25, R173 ;  /* 0x0000001974ad7223 */ /* 0x000fe200000101ad */
[----:B------:R-:W-:Y:S01]  /*4a40*/  FFMA.FTZ R191, R183, R178, R158 ;  /* 0x000000b2b7bf7223 */ /* 0x000fe2000001009e */
[----:B------:R-:W-:Y:S01]  /*4a50*/  FMUL.FTZ R158, R105, R151 ;  /* 0x00000097699e7220 */ /* 0x000fe20000410000 */
[----:B------:R-:W-:Y:S01]  /*4a60*/  LEA.HI.SX32 R203, R13, R62, 0x1b ;  /* 0x0000003e0dcb7211 */ /* 0x000fe200078fdaff */
[----:B------:R-:W-:Y:S01]  /*4a70*/  USHF.L.U32 UR7, UR5, 0x2, URZ ;  /* 0x0000000205077899 */ /* 0x000fe2000800063f */
[----:B------:R-:W-:Y:S01]  /*4a80*/  FFMA.FTZ R197, R156, R167, R191 ;  /* 0x000000a79cc57223 */ /* 0x000fe200000100bf */
[----:B------:R-:W-:Y:S01]  /*4a90*/  FMUL.FTZ R191, R115, R149 ;  /* 0x0000009573bf7220 */ /* 0x000fe20000410000 */
[----:B------:R-:W-:Y:S01]  /*4aa0*/  LEA.HI.X R13, R28, R189, R29, 0x2, P0 ;  /* 0x000000bd1c0d7211 */ /* 0x000fe200000f141d */
[----:B------:R-:W-:Y:S01]  /*4ab0*/  FMUL.FTZ R162, R109, R161 ;  /* 0x000000a16da27220 */ /* 0x000fe20000410000 */
[----:B------:R-:W-:Y:S01]  /*4ac0*/  FFMA.FTZ R166, R158, R187, R197 ;  /* 0x000000bb9ea67223 */ /* 0x000fe200000100c5 */
[----:B------:R-:W-:Y:S01]  /*4ad0*/  FMUL.FTZ R197, R107, R147 ;  /* 0x000000936bc57220 */ /* 0x000fe20000410000 */
[----:B------:R-:W-:Y:S01]  /*4ae0*/  FFMA.FTZ R190, -R109, R150, R190 ;  /* 0x000000966dbe7223 */ /* 0x000fe200000101be */
[----:B------:R-:W-:Y:S01]  /*4af0*/  FMUL.FTZ R201, R16, R171 ;  /* 0x000000ab10c97220 */ /* 0x000fe20000410000 */
[----:B------:R-:W-:Y:S01]  /*4b00*/  FFMA.FTZ R170, R191, R186, R166 ;  /* 0x000000babfaa7223 */ /* 0x000fe200000100a6 */
[----:B------:R-:W-:Y:S01]  /*4b10*/  FMUL.FTZ R166, R116, R145 ;  /* 0x0000009174a67220 */ /* 0x000fe20000410000 */
[----:B------:R-:W-:Y:S01]  /*4b20*/  IMAD.WIDE.U32 R12, R42, UR7, R12 ;  /* 0x000000072a0c7c25 */ /* 0x000fe2000f8e000c */
[----:B------:R-:W-:-:S03]  /*4b30*/  ISETP.GE.AND P0, PT, R193, 0x21, PT ;  /* 0x00000021c100780c */ /* 0x000fc60003f06270 */
[----:B------:R-:W-:Y:S01]  /*4b40*/  FFMA.FTZ R199, R197, R188, R170 ;  /* 0x000000bcc5c77223 */ /* 0x000fe200000100aa */
[C---:B------:R-:W-:Y:S01]  /*4b50*/  FMUL.FTZ R195, R117.reuse, R185 ;  /* 0x000000b975c37220 */ /* 0x040fe20000410000 */
[----:B------:R-:W-:Y:S02]  /*4b60*/  IMAD R170, R42, UR8, RZ ;  /* 0x000000082aaa7c24 */ /* 0x000fe4000f8e02ff */
[----:B------:R-:W-:Y:S01]  /*4b70*/  FFMA.FTZ R192, -R117, R152, R192 ;  /* 0x0000009875c07223 */ /* 0x000fe200000101c0 */
[----:B------:R-:W-:Y:S01]  /*4b80*/  FFMA.FTZ R199, R166, R173, R199 ;  /* 0x000000ada6c77223 */ /* 0x000fe200000100c7 */
[----:B------:R-:W-:Y:S01]  /*4b90*/  FMUL.FTZ R160, R118, R15 ;  /* 0x0000000f76a07220 */ /* 0x000fe20000410000 */
[C---:B------:R-:W-:Y:S01]  /*4ba0*/  FMUL.FTZ R189, R110.reuse, R175 ;  /* 0x000000af6ebd7220 */ /* 0x040fe20000410000 */
[----:B------:R-:W-:Y:S01]  /*4bb0*/  FFMA.FTZ R194, -R110, R27, R194 ;  /* 0x0000001b6ec27223 */ /* 0x000fe200000101c2 */
[----:B------:R-:W-:Y:S01]  /*4bc0*/  FFMA.FTZ R16, R162, R190, R199 ;  /* 0x000000bea2107223 */ /* 0x000fe200000100c7 */
[----:B------:R-:W-:-:S02]  /*4bd0*/  IMAD R199, R43, UR7, R170 ;  /* 0x000000072bc77c24 */ /* 0x000fc4000f8e02aa */
[----:B------:R-:W-:Y:S01]  /*4be0*/  FFMA.FTZ R171, -R118, R139, R171 ;  /* 0x0000008b76ab7223 */ /* 0x000fe200000101ab */
[----:B------:R-:W-:Y:S01]  /*4bf0*/  FMUL.FTZ R205, R92, R201 ;  /* 0x000000c95ccd7220 */ /* 0x000fe20000410000 */
[----:B------:R-:W-:Y:S01]  /*4c00*/  FFMA.FTZ R16, R195, R192, R16 ;  /* 0x000000c0c3107223 */ /* 0x000fe20000010010 */
[----:B------:R-:W-:Y:S01]  /*4c10*/  BSSY B0, `(.L_x_7997) ;  /* 0x000000c000007945 */ /* 0x000fe20003800000 */
[----:B------:R-:W-:Y:S01]  /*4c20*/  IADD3 R13, R13, R199, RZ ;  /* 0x000000c70d0d7210 */ /* 0x000fe20007ffe0ff */
[----:B------:R-:W-:Y:S01]  /*4c30*/  FMUL.FTZ R201, R160, R171 ;  /* 0x000000aba0c97220 */ /* 0x000fe20000410000 */
[----:B------:R-:W-:Y:S01]  /*4c40*/  LEA R199, R203, R138, 0x2 ;  /* 0x0000008acbc77211 */ /* 0x000fe200078e10ff */
[----:B------:R-:W-:Y:S01]  /*4c50*/  FFMA.FTZ R16, R189, R194, R16 ;  /* 0x000000c2bd107223 */ /* 0x000fe20000010010 */
[----:B------:R-:W-:Y:S01]  /*4c60*/  FADD.FTZ R14, R14, R205 ;  /* 0x000000cd0e0e7221 */ /* 0x000fe20000010000 */
[----:B------:R-:W-:Y:S02]  /*4c70*/  IADD3 R203, R62, 0x60, RZ ;  /* 0x000000603ecb7810 */ /* 0x000fe40007ffe0ff */
[----:B------:R-:W-:Y:S01]  /*4c80*/  FADD.FTZ R16, R16, R201 ;  /* 0x000000c910107221 */ /* 0x000fe20000010000 */
[----:B------:R-:W0:Y:S01]  /*4c90*/  LDS R199, [R199+0x4b0] ;  /* 0x0004b000c7c77984 */ /* 0x000e220000000800 */
[----:B------:R-:W-:Y:S01]  /*4ca0*/  IADD3 R201, R62, 0x40, RZ ;  /* 0x000000403ec97810 */ /* 0x000fe20007ffe0ff */
[----:B------:R-:W-:Y:S06]  /*4cb0*/  @!P0 BRA `(.L_x_7998) ;  /* 0x0000000000048947 */ /* 0x000fec0003800000 */
[----:B0-----:R1:W-:Y:S02]  /*4cc0*/  REDG.E.ADD.F32.FTZ.RN.STRONG.GPU desc[UR12][R12.64+-0x780], R199 ;  /* 0xfff880c70c0079a6 */ /* 0x0013e4000c10f38c */
.L_x_7998:
[----:B------:R-:W-:Y:S05]  /*4cd0*/  BSYNC B0 ;  /* 0x0000000000007941 */ /* 0x000fea0003800000 */
.L_x_7997:
[----:B01----:R-:W-:Y:S01]  /*4ce0*/  IADD3 R199, R62, 0x80, RZ ;  /* 0x000000803ec77810 */ /* 0x003fe20007ffe0ff */
[----:B------:R-:W-:Y:S01]  /*4cf0*/  BSSY B0, `(.L_x_7999) ;  /* 0x0000011000007945 */ /* 0x000fe20003800000 */
[-C--:B------:R-:W-:Y:S02]  /*4d00*/  LEA.HI.SX32 R201, R201, R62.reuse, 0x1b ;  /* 0x0000003ec9c97211 */ /* 0x080fe400078fdaff */
[----:B------:R-:W-:Y:S02]  /*4d10*/  LEA.HI.SX32 R205, R199, R62, 0x1b ;  /* 0x0000003ec7cd7211 */ /* 0x000fe400078fdaff */
        /* <DEDUP_REMOVED lines=14> */
.L_x_8000:
[----:B------:R-:W-:Y:S05]  /*4e00*/  BSYNC B0 ;  /* 0x0000000000007941 */ /* 0x000fea0003800000 */
.L_x_7999:
[----:B01----:R0:W1:Y:S01]  /*4e10*/  LDS R199, [R203+0x5b0] ;  /* 0x0005b000cbc77984 */ /* 0x0030620000000800 */
[----:B------:R-:W-:Y:S01]  /*4e20*/  BSSY B0, `(.L_x_8001) ;  /* 0x0000006000007945 */ /* 0x000fe20003800000 */
[----:B------:R-:W-:Y:S02]  /*4e30*/  IADD3 R201, R62, 0xc0, RZ ;  /* 0x000000c03ec97810 */ /* 0x000fe40007ffe0ff */
[----:B------:R-:W-:Y:S02]  /*4e40*/  LEA.HI.SX32 R207, R207, R62, 0x1b ;  /* 0x0000003ecfcf7211 */ /* 0x000fe400078fdaff */
[----:B------:R-:W-:Y:S01]  /*4e50*/  LEA R205, R205, R138, 0x2 ;  /* 0x0000008acdcd7211 */ /* 0x000fe200078e10ff */
[----:B------:R-:W-:Y:S06]  /*4e60*/  @!P0 BRA `(.L_x_8002) ;  /* 0x0000000000048947 */ /* 0x000fec0003800000 */
[----:B-1----:R2:W-:Y:S02]  /*4e70*/  REDG.E.ADD.F32.FTZ.RN.STRONG.GPU desc[UR12][R12.64+-0x680], R199 ;  /* 0xfff980c70c0079a6 */ /* 0x0025e4000c10f38c */
.L_x_8002:
[----:B------:R-:W-:Y:S05]  /*4e80*/  BSYNC B0 ;  /* 0x0000000000007941 */ /* 0x000fea0003800000 */
.L_x_8001:
[----:B-12---:R1:W2:Y:S01]  /*4e90*/  LDS R199, [R205+0x630] ;  /* 0x00063000cdc77984 */ /* 0x0062a20000000800 */
[----:B------:R-:W-:Y:S01]  /*4ea0*/  BSSY B0, `(.L_x_8003) ;  /* 0x0000006000007945 */ /* 0x000fe20003800000 */
[----:B0-----:R-:W-:Y:S02]  /*4eb0*/  IADD3 R203, R62, 0xe0, RZ ;  /* 0x000000e03ecb7810 */ /* 0x001fe40007ffe0ff */
[----:B------:R-:W-:Y:S02]  /*4ec0*/  LEA.HI.SX32 R201, R201, R62, 0x1b ;  /* 0x0000003ec9c97211 */ /* 0x000fe400078fdaff */
[----:B------:R-:W-:Y:S01]  /*4ed0*/  LEA R207, R207, R138, 0x2 ;  /* 0x0000008acfcf7211 */ /* 0x000fe200078e10ff */
[----:B------:R-:W-:Y:S06]  /*4ee0*/  @!P1 BRA `(.L_x_8004) ;  /* 0x0000000000049947 */ /* 0x000fec0003800000 */
[----:B--2---:R0:W-:Y:S02]  /*4ef0*/  REDG.E.ADD.F32.FTZ.RN.STRONG.GPU desc[UR12][R12.64+-0x600], R199 ;  /* 0xfffa00c70c0079a6 */ /* 0x0041e4000c10f38c */
.L_x_8004:
[----:B------:R-:W-:Y:S05]  /*4f00*/  BSYNC B0 ;  /* 0x0000000000007941 */ /* 0x000fea0003800000 */
.L_x_8003:
[----:B0-2---:R0:W2:Y:S01]  /*4f10*/  LDS R199, [R207+0x6b0] ;  /* 0x0006b000cfc77984 */ /* 0x0050a20000000800 */
[----:B------:R-:W-:Y:S01]  /*4f20*/  BSSY B0, `(.L_x_8005) ;  /* 0x0000006000007945 */ /* 0x000fe20003800000 */
[----:B-1----:R-:W-:Y:S02]  /*4f30*/  IADD3 R205, R62, 0x100, RZ ;  /* 0x000001003ecd7810 */ /* 0x002fe40007ffe0ff */
[----:B------:R-:W-:Y:S02]  /*4f40*/  LEA.HI.SX32 R203, R203, R62, 0x1b ;  /* 0x0000003ecbcb7211 */ /* 0x000fe400078fdaff */
[----:B------:R-:W-:Y:S01]  /*4f50*/  LEA R201, R201, R138, 0x2 ;  /* 0x0000008ac9c97211 */ /* 0x000fe200078e10ff */
[----:B------:R-:W-:Y:S06]  /*4f60*/  @!P2 BRA `(.L_x_8006) ;  /* 0x000000000004a947 */ /* 0x000fec0003800000 */
[----:B--2---:R1:W-:Y:S02]  /*4f70*/  REDG.E.ADD.F32.FTZ.RN.STRONG.GPU desc[UR12][R12.64+-0x580], R199 ;  /* 0xfffa80c70c0079a6 */ /* 0x0043e4000c10f38c */
.L_x_8006:
[----:B------:R-:W-:Y:S05]  /*4f80*/  BSYNC B0 ;  /* 0x0000000000007941 */ /* 0x000fea0003800000 */
.L_x_8005:
[----:B-12---:R1:W2:Y:S01]  /*4f90*/  LDS R199, [R201+0x730] ;  /* 0x00073000c9c77984 */ /* 0x0062a20000000800 */
[----:B------:R-:W-:Y:S01]  /*4fa0*/  BSSY B0, `(.L_x_8007) ;  /* 0x0000005000007945 */ /* 0x000fe20003800000 */
[----:B------:R-:W-:Y:S02]  /*4fb0*/  LEA.HI.SX32 R205, R205, R62, 0x1b ;  /* 0x0000003ecdcd7211 */ /* 0x000fe400078fdaff */
[----:B------:R-:W-:Y:S01]  /*4fc0*/  LEA R203, R203, R138, 0x2 ;  /* 0x0000008acbcb7211 */ /* 0x000fe200078e10ff */
[----:B------:R-:W-:Y:S06]  /*4fd0*/  @!P3 BRA `(.L_x_8008) ;  /* 0x000000000004b947 */ /* 0x000fec0003800000 */
[----:B--2---:R3:W-:Y:S02]  /*4fe0*/  REDG.E.ADD.F32.FTZ.RN.STRONG.GPU desc[UR12][R12.64+-0x500], R199 ;  /* 0xfffb00c70c0079a6 */ /* 0x0047e4000c10f38c */
.L_x_8008:
[----:B------:R-:W-:Y:S05]  /*4ff0*/  BSYNC B0 ;  /* 0x0000000000007941 */ /* 0x000fea0003800000 */
.L_x_8007:
[----:B--23--:R2:W3:Y:S01]  /*5000*/  LDS R199, [R203+0x7b0] ;  /* 0x0007b000cbc77984 */ /* 0x00c4e20000000800 */
[----:B------:R-:W-:Y:S01]  /*5010*/  BSSY B0, `(.L_x_8009) ;  /* 0x0000004000007945 */ /* 0x000fe20003800000 */
[----:B------:R-:W-:-:S03]  /*5020*/  LEA R205, R205, R138, 0x2 ;  /* 0x0000008acdcd7211 */ /* 0x000fc600078e10ff */
[----:B------:R-:W-:Y:S05]  /*5030*/  @!P4 BRA `(.L_x_8010) ;  /* 0x000000000004c947 */ /* 0x000fea0003800000 */
[----:B---3--:R4:W-:Y:S02]  /*5040*/  REDG.E.ADD.F32.FTZ.RN.STRONG.GPU desc[UR12][R12.64+-0x480], R199 ;  /* 0xfffb80c70c0079a6 */ /* 0x0089e4000c10f38c */
.L_x_8010:
[----:B------:R-:W-:Y:S05]  /*5050*/  BSYNC B0 ;  /* 0x0000000000007941 */ /* 0x000fea0003800000 */
.L_x_8009:
[----:B---34-:R3:W4:Y:S01]  /*5060*/  LDS R199, [R205+0x830] ;  /* 0x00083000cdc77984 */ /* 0x0187220000000800 */
[----:B------:R-:W-:Y:S01]  /*5070*/  BSSY B0, `(.L_x_8011) ;  /* 0x0000005000007945 */ /* 0x000fe20003800000 */
[C---:B-1----:R-:W-:Y:S02]  /*5080*/  IADD3 R201, R62.reuse, 0x120, RZ ;  /* 0x000001203ec97810 */ /* 0x042fe40007ffe0ff */
[----:B--2---:R-:W-:Y:S01]  /*5090*/  IADD3 R203, R62, 0x140, RZ ;  /* 0x000001403ecb7810 */ /* 0x004fe20007ffe0ff */
[----:B------:R-:W-:Y:S06]  /*50a0*/  @!P5 BRA `(.L_x_8012) ;  /* 0x000000000004d947 */ /* 0x000fec0003800000 */
[----:B----4-:R1:W-:Y:S02]  /*50b0*/  REDG.E.ADD.F32.FTZ.RN.STRONG.GPU desc[UR12][R12.64+-0x400], R199 ;  /* 0xfffc00c70c0079a6 */ /* 0x0103e4000c10f38c */
.L_x_8012:
[----:B------:R-:W-:Y:S05]  /*50c0*/  BSYNC B0 ;  /* 0x0000000000007941 */ /* 0x000fea0003800000 */
.L_x_8011:
[----:B-1--4-:R-:W-:Y:S01]  /*50d0*/  IADD3 R199, R62, 0x160, RZ ;  /* 0x000001603ec77810 */ /* 0x012fe20007ffe0ff */
[----:B------:R-:W-:Y:S01]  /*50e0*/  BSSY B0, `(.L_x_8013) ;  /* 0x0000011000007945 */ /* 0x000fe20003800000 */
[-C--:B------:R-:W-:Y:S02]  /*50f0*/  LEA.HI.SX32 R201, R201, R62.reuse, 0x1b ;  /* 0x0000003ec9c97211 */ /* 0x080fe400078fdaff */
[----:B---3--:R-:W-:Y:S02]  /*5100*/  LEA.HI.SX32 R205, R199, R62, 0x1b ;  /* 0x0000003ec7cd7211 */ /* 0x008fe400078fdaff */
[----:B------:R-:W-:Y:S02]  /*5110*/  LEA R199, R201, R138, 0x2 ;  /* 0x0000008ac9c77211 */ /* 0x000fe400078e10ff */
[----:B------:R-:W-:Y:S02]  /*5120*/  ISETP.GE.AND P6, PT, R193, 0x121, PT ;  /* 0x00000121c100780c */ /* 0x000fe40003fc6270 */
[----:B------:R-:W-:-:S02]  /*5130*/  LEA.HI.SX32 R203, R203, R62, 0x1b ;  /* 0x0000003ecbcb7211 */ /* 0x000fc400078fdaff */
[----:B------:R-:W1:Y:S01]  /*5140*/  LDS R199, [R199+0x8b0] ;  /* 0x0008b000c7c77984 */ /* 0x000e620000000800 */
[----:B0-----:R-:W-:Y:S02]  /*5150*/  IADD3 R207, R62, 0x180, RZ ;  /* 0x000001803ecf7810 */ /* 0x001fe40007ffe0ff */
        /* <DEDUP_REMOVED lines=9> */
.L_x_8014:
[----:B------:R-:W-:Y:S05]  /*51f0*/  BSYNC B0 ;  /* 0x0000000000007941 */ /* 0x000fea0003800000 */
.L_x_8013:
[----:B------:R2:W3:Y:S01]  /*5200*/  LDS R193, [R203+0x930] ;  /* 0x00093000cbc17984 */ /* 0x0004e20000000800 */
[----:B------:R-:W-:Y:S01]  /*5210*/  BSSY B0, `(.L_x_8015) ;  /* 0x0000006000007945 */ /* 0x000fe20003800000 */
[----:B01----:R-:W-:Y:S02]  /*5220*/  IADD3 R199, R62, 0x1a0, RZ ;  /* 0x000001a03ec77810 */ /* 0x003fe40007ffe0ff */
[----:B------:R-:W-:Y:S02]  /*5230*/  LEA.HI.SX32 R207, R207, R62, 0x1b ;  /* 0x0000003ecfcf7211 */ /* 0x000fe400078fdaff */
[----:B------:R-:W-:Y:S01]  /*5240*/  LEA R205, R205, R138, 0x2 ;  /* 0x0000008acdcd7211 */ /* 0x000fe200078e10ff */
[----:B------:R-:W-:Y:S06]  /*5250*/  @!P0 BRA `(.L_x_8016) ;  /* 0x0000000000048947 */ /* 0x000fec0003800000 */
[----:B---3--:R0:W-:Y:S02]  /*5260*/  REDG.E.ADD.F32.FTZ.RN.STRONG.GPU desc[UR12][R12.64+-0x300], R193 ;  /* 0xfffd00c10c0079a6 */ /* 0x0081e4000c10f38c */
.L_x_8016:
[----:B------:R-:W-:Y:S05]  /*5270*/  BSYNC B0 ;  /* 0x0000000000007941 */ /* 0x000fea0003800000 */
.L_x_8015:
[----:B0--3--:R0:W1:Y:S01]  /*5280*/  LDS R193, [R205+0x9b0] ;  /* 0x0009b000cdc17984 */ /* 0x0090620000000800 */
[----:B------:R-:W-:Y:S01]  /*5290*/  BSSY B0, `(.L_x_8017) ;  /* 0x0000006000007945 */ /* 0x000fe20003800000 */
[----:B------:R-:W-:Y:S02]  /*52a0*/  IADD3 R201, R62, 0x1c0, RZ ;  /* 0x000001c03ec97810 */ /* 0x000fe40007ffe0ff */
[----:B------:R-:W-:Y:S02]  /*52b0*/  LEA.HI.SX32 R199, R199, R62, 0x1b ;  /* 0x0000003ec7c77211 */ /* 0x000fe400078fdaff */
[----:B------:R-:W-:Y:S01]  /*52c0*/  LEA R207, R207, R138, 0x2 ;  /* 0x0000008acfcf7211 */ /* 0x000fe200078e10ff */
[----:B------:R-:W-:Y:S06]  /*52d0*/  @!P1 BRA `(.L_x_8018) ;  /* 0x0000000000049947 */ /* 0x000fec0003800000 */
[----:B-1----:R3:W-:Y:S02]  /*52e0*/  REDG.E.ADD.F32.FTZ.RN.STRONG.GPU desc[UR12][R12.64+-0x280], R193 ;  /* 0xfffd80c10c0079a6 */ /* 0x0027e4000c10f38c */
.L_x_8018:
[----:B------:R-:W-:Y:S05]  /*52f0*/  BSYNC B0 ;  /* 0x0000000000007941 */ /* 0x000fea0003800000 */
.L_x_8017:
[----:B-1-3--:R1:W3:Y:S01]  /*5300*/  LDS R193, [R207+0xa30] ;  /* 0x000a3000cfc17984 */ /* 0x00a2e20000000800 */
[----:B------:R-:W-:Y:S01]  /*5310*/  BSSY B0, `(.L_x_8019) ;  /* 0x0000006000007945 */ /* 0x000fe20003800000 */
[----:B--2---:R-:W-:Y:S02]  /*5320*/  IADD3 R203, R62, 0x1e0, RZ ;  /* 0x000001e03ecb7810 */ /* 0x004fe40007ffe0ff */
[----:B------:R-:W-:Y:S02]  /*5330*/  LEA.HI.SX32 R201, R201, R62, 0x1b ;  /* 0x0000003ec9c97211 */ /* 0x000fe400078fdaff */
[----:B------:R-:W-:Y:S01]  /*5340*/  LEA R199, R199, R138, 0x2 ;  /* 0x0000008ac7c77211 */ /* 0x000fe200078e10ff */
[----:B------:R-:W-:Y:S06]  /*5350*/  @!P2 BRA `(.L_x_8020) ;  /* 0x000000000004a947 */ /* 0x000fec0003800000 */
[----:B---3--:R2:W-:Y:S02]  /*5360*/  REDG.E.ADD.F32.FTZ.RN.STRONG.GPU desc[UR12][R12.64+-0x200], R193 ;  /* 0xfffe00c10c0079a6 */ /* 0x0085e4000c10f38c */
.L_x_8020:
[----:B------:R-:W-:Y:S05]  /*5370*/  BSYNC B0 ;  /* 0x0000000000007941 */ /* 0x000fea0003800000 */
.L_x_8019:
[----:B--23--:R2:W3:Y:S01]  /*5380*/  LDS R193, [R199+0xab0] ;  /* 0x000ab000c7c17984 */ /* 0x00c4e20000000800 */
[----:B------:R-:W-:Y:S01]  /*5390*/  BSSY B0, `(.L_x_8021) ;  /* 0x0000005000007945 */ /* 0x000fe20003800000 */
[----:B------:R-:W-:Y:S02]  /*53a0*/  LEA.HI.SX32 R203, R203, R62, 0x1b ;  /* 0x0000003ecbcb7211 */ /* 0x000fe400078fdaff */
[----:B------:R-:W-:Y:S01]  /*53b0*/  LEA R201, R201, R138, 0x2 ;  /* 0x0000008ac9c97211 */ /* 0x000fe200078e10ff */
[----:B------:R-:W-:Y:S06]  /*53c0*/  @!P3 BRA `(.L_x_8022) ;  /* 0x000000000004b947 */ /* 0x000fec0003800000 */
[----:B---3--:R4:W-:Y:S02]  /*53d0*/  REDG.E.ADD.F32.FTZ.RN.STRONG.GPU desc[UR12][R12.64+-0x180], R193 ;  /* 0xfffe80c10c0079a6 */ /* 0x0089e4000c10f38c */
.L_x_8022:
[----:B------:R-:W-:Y:S05]  /*53e0*/  BSYNC B0 ;  /* 0x0000000000007941 */ /* 0x000fea0003800000 */
.L_x_8021:
[----:B---34-:R3:W4:Y:S01]  /*53f0*/  LDS R193, [R201+0xb30] ;  /* 0x000b3000c9c17984 */ /* 0x0187220000000800 */
[----:B------:R-:W-:Y:S01]  /*5400*/  BSSY B0, `(.L_x_8023) ;  /* 0x0000004000007945 */ /* 0x000fe20003800000 */
[----:B------:R-:W-:-:S03]  /*5410*/  LEA R203, R203, R138, 0x2 ;  /* 0x0000008acbcb7211 */ /* 0x000fc600078e10ff */
[----:B------:R-:W-:Y:S05]  /*5420*/  @!P4 BRA `(.L_x_8024) ;  /* 0x000000000004c947 */ /* 0x000fea0003800000 */
[----:B----4-:R4:W-:Y:S02]  /*5430*/  REDG.E.ADD.F32.FTZ.RN.STRONG.GPU desc[UR12][R12.64+-0x100], R193 ;  /* 0xffff00c10c0079a6 */ /* 0x0109e4000c10f38c */
.L_x_8024:
[----:B------:R-:W-:Y:S05]  /*5440*/  BSYNC B0 ;  /* 0x0000000000007941 */ /* 0x000fea0003800000 */
.L_x_8023:
[----:B----4-:R4:W0:Y:S01]  /*5450*/  LDS R193, [R203+0xbb0] ;  /* 0x000bb000cbc17984 */ /* 0x0108220000000800 */
[----:B------:R-:W-:Y:S04]  /*5460*/  BSSY B0, `(.L_x_8025) ;  /* 0x0000003000007945 */ /* 0x000fe80003800000 */
[----:B------:R-:W-:Y:S05]  /*5470*/  @!P5 BRA `(.L_x_8026) ;  /* 0x000000000004d947 */ /* 0x000fea0003800000 */
[----:B0-----:R0:W-:Y:S02]  /*5480*/  REDG.E.ADD.F32.FTZ.RN.STRONG.GPU desc[UR12][R12.64+-0x80], R193 ;  /* 0xffff80c10c0079a6 */ /* 0x0011e4000c10f38c */
.L_x_8026:
[----:B------:R-:W-:Y:S05]  /*5490*/  BSYNC B0 ;  /* 0x0000000000007941 */ /* 0x000fea0003800000 */
.L_x_8025:
[----:B0-----:R-:W0:Y:S01]  /*54a0*/  SHFL.DOWN PT, R13, R16, 0x1, 0x1f ;  /* 0x08201f00100d7f89 */ /* 0x001e2200000e0000 */
[----:B------:R-:W-:Y:S01]  /*54b0*/  ISETP.GT.AND P0, PT, R61, 0x1e, PT ;  /* 0x0000001e3d00780c */ /* 0x000fe20003f04270 */
[----:B------:R-:W-:Y:S01]  /*54c0*/  FADD.FTZ R132, R191, R132 ;  /* 0x00000084bf847221 */ /* 0x000fe20000010000 */
[----:B------:R-:W-:Y:S01]  /*54d0*/  FADD.FTZ R126, R189, R126 ;  /* 0x0000007ebd7e7221 */ /* 0x000fe20000010000 */
[----:B------:R-:W5:Y:S01]  /*54e0*/  SHFL.DOWN PT, R193, R14, 0x1, 0x1f ;  /* 0x08201f000ec17f89 */ /* 0x000f6200000e0000 */
[C---:B------:R-:W-:Y:S01]  /*54f0*/  FMUL.FTZ R189, R136.reuse, R147 ;  /* 0x0000009388bd7220 */ /* 0x040fe20000410000 */
[----:B------:R-:W-:Y:S01]  /*5500*/  FMUL.FTZ R12, R136, R151 ;  /* 0x00000097880c7220 */ /* 0x000fe20000410000 */
[----:B------:R-:W-:Y:S01]  /*5510*/  FADD.FTZ R127, R18, R127 ;  /* 0x0000007f127f7221 */ /* 0x000fe20000010000 */
[----:B------:R-:W-:Y:S01]  /*5520*/  ISETP.NE.AND P1, PT, R61, RZ, PT ;  /* 0x000000ff3d00720c */ /* 0x000fe20003f25270 */
[----:B------:R-:W-:Y:S01]  /*5530*/  FMUL.FTZ R189, R188, R189 ;  /* 0x000000bdbcbd7220 */ /* 0x000fe20000410000 */
[----:B------:R-:W-:Y:S01]  /*5540*/  FMUL.FTZ R187, R187, R12 ;  /* 0x0000000cbbbb7220 */ /* 0x000fe20000410000 */
[----:B------:R-:W-:Y:S01]  /*5550*/  FMUL.FTZ R12, R136, R153 ;  /* 0x00000099880c7220 */ /* 0x000fe20000410000 */
[----:B------:R-:W-:Y:S01]  /*5560*/  ISETP.NE.AND P2, PT, R62, RZ, PT ;  /* 0x000000ff3e00720c */ /* 0x000fe20003f45270 */
[----:B------:R-:W-:Y:S01]  /*5570*/  FFMA.FTZ R148, R148, R147, R189 ;  /* 0x0000009394947223 */ /* 0x000fe200000100bd */
[----:B------:R-:W-:Y:S01]  /*5580*/  FFMA.FTZ R144, R144, R151, R187 ;  /* 0x0000009790907223 */ /* 0x000fe200000100bb */
[----:B------:R-:W-:Y:S01]  /*5590*/  FMUL.FTZ R12, R167, R12 ;  /* 0x0000000ca70c7220 */ /* 0x000fe20000410000 */
[----:B------:R-:W-:Y:S01]  /*55a0*/  BSSY B0, `(.L_x_8027) ;  /* 0x0000069000007945 */ /* 0x000fe20003800000 */
[----:B------:R-:W-:Y:S01]  /*55b0*/  FADD.FTZ R133, R160, R133 ;  /* 0x00000085a0857221 */ /* 0x000fe20000010000 */
[----:B------:R-:W-:Y:S01]  /*55c0*/  FADD.FTZ R134, R195, R134 ;  /* 0x00000086c3867221 */ /* 0x000fe20000010000 */
[----:B------:R-:W-:Y:S01]  /*55d0*/  FFMA.FTZ R23, R23, R153, R12 ;  /* 0x0000009917177223 */ /* 0x000fe2000001000c */
[----:B------:R-:W-:Y:S01]  /*55e0*/  FMUL.FTZ R12, R136, R15 ;  /* 0x0000000f880c7220 */ /* 0x000fe20000410000 */
[----:B------:R-:W-:Y:S01]  /*55f0*/  FADD.FTZ R125, R162, R125 ;  /* 0x0000007da27d7221 */ /* 0x000fe20000010000 */
[----:B------:R-:W-:Y:S01]  /*5600*/  FADD.FTZ R131, R166, R131 ;  /* 0x00000083a6837221 */ /* 0x000fe20000010000 */
[----:B------:R-:W-:Y:S01]  /*5610*/  FADD.FTZ R124, R197, R124 ;  /* 0x0000007cc57c7221 */ /* 0x000fe20000010000 */
[----:B0-----:R-:W-:Y:S01]  /*5620*/  @!P0 FADD.FTZ R16, R16, R13 ;  /* 0x0000000d10108221 */ /* 0x001fe20000010000 */
[----:B------:R-:W-:Y:S01]  /*5630*/  FADD.FTZ R123, R158, R123 ;  /* 0x0000007b9e7b7221 */ /* 0x000fe20000010000 */
[----:B------:R-:W-:Y:S01]  /*5640*/  FADD.FTZ R129, R156, R129 ;  /* 0x000000819c817221 */ /* 0x000fe20000010000 */
[----:B------:R-:W-:Y:S01]  /*5650*/  FADD.FTZ R91, R148, R91 ;  /* 0x0000005b945b7221 */ /* 0x000fe20000010000 */
[----:B-----5:R-:W-:Y:S01]  /*5660*/  @!P0 FADD.FTZ R14, R14, R193 ;  /* 0x000000c10e0e8221 */ /* 0x020fe20000010000 */
[----:B------:R-:W0:Y:S01]  /*5670*/  SHFL.DOWN PT, R13, R16, 0x2, 0x1f ;  /* 0x08401f00100d7f89 */ /* 0x000e2200000e0000 */
[----:B------:R-:W-:Y:S01]  /*5680*/  ISETP.GT.AND P0, PT, R61, 0x1d, PT ;  /* 0x0000001d3d00780c */ /* 0x000fe20003f04270 */
[----:B------:R-:W-:Y:S01]  /*5690*/  FADD.FTZ R122, R183, R122 ;  /* 0x0000007ab77a7221 */ /* 0x000fe20000010000 */
[----:B------:R-:W-:Y:S01]  /*56a0*/  FADD.FTZ R89, R144, R89 ;  /* 0x0000005990597221 */ /* 0x000fe20000010000 */
[----:B------:R-:W5:Y:S01]  /*56b0*/  SHFL.DOWN PT, R193, R14, 0x2, 0x1f ;  /* 0x08401f000ec17f89 */ /* 0x000f6200000e0000 */
[----:B------:R-:W-:Y:S01]  /*56c0*/  FADD.FTZ R130, R181, R130 ;  /* 0x00000082b5827221 */ /* 0x000fe20000010000 */
[----:B------:R-:W-:Y:S01]  /*56d0*/  FADD.FTZ R100, R23, R100 ;  /* 0x0000006417647221 */ /* 0x000fe20000010000 */
[----:B------:R-:W-:Y:S01]  /*56e0*/  FADD.FTZ R121, R154, R121 ;  /* 0x000000799a797221 */ /* 0x000fe20000010000 */
[----:B------:R-:W-:Y:S01]  /*56f0*/  FADD.FTZ R120, R143, R120 ;  /* 0x000000788f787221 */ /* 0x000fe20000010000 */
[----:B------:R-:W-:Y:S01]  /*5700*/  FADD.FTZ R128, R141, R128 ;  /* 0x000000808d807221 */ /* 0x000fe20000010000 */
[----:B------:R-:W-:-:S04]  /*5710*/  FADD.FTZ R119, R2, R119 ;  /* 0x0000007702777221 */ /* 0x000fc80000010000 */
[----:B0-----:R-:W-:Y:S01]  /*5720*/  @!P0 FADD.FTZ R16, R16, R13 ;  /* 0x0000000d10108221 */ /* 0x001fe20000010000 */
[----:B------:R-:W-:Y:S01]  /*5730*/  FMUL.FTZ R13, R136, R149 ;  /* 0x00000095880d7220 */ /* 0x000fe20000410000 */
[----:B-----5:R-:W-:Y:S01]  /*5740*/  @!P0 FADD.FTZ R14, R14, R193 ;  /* 0x000000c10e0e8221 */ /* 0x020fe20000010000 */
[----:B------:R-:W-:Y:S02]  /*5750*/  ISETP.GT.AND P0, PT, R61, 0x1b, PT ;  /* 0x0000001b3d00780c */ /* 0x000fe40003f04270 */
[----:B------:R-:W0:Y:S01]  /*5760*/  SHFL.DOWN PT, R193, R16, 0x4, 0x1f ;  /* 0x08801f0010c17f89 */ /* 0x000e2200000e0000 */
[----:B------:R-:W-:-:S03]  /*5770*/  FMUL.FTZ R13, R186, R13 ;  /* 0x0000000dba0d7220 */ /* 0x000fc60000410000 */
[----:B--2---:R-:W2:Y:S01]  /*5780*/  SHFL.DOWN PT, R199, R14, 0x4, 0x1f ;  /* 0x08801f000ec77f89 */ /* 0x004ea200000e0000 */
[----:B------:R-:W-:Y:S01]  /*5790*/  FFMA.FTZ R13, R146, R149, R13 ;  /* 0x00000095920d7223 */ /* 0x000fe2000001000d */
[----:B------:R-:W-:-:S03]  /*57a0*/  FMUL.FTZ R146, R136, R145 ;  /* 0x0000009188927220 */ /* 0x000fc60000410000 */
[----:B------:R-:W-:Y:S01]  /*57b0*/  FADD.FTZ R102, R13, R102 ;  /* 0x000000660d667221 */ /* 0x000fe20000010000 */
[----:B------:R-:W-:Y:S01]  /*57c0*/  FMUL.FTZ R13, R136, R169 ;  /* 0x000000a9880d7220 */ /* 0x000fe20000410000 */
[----:B------:R-:W-:-:S03]  /*57d0*/  FMUL.FTZ R146, R173, R146 ;  /* 0x00000092ad927220 */ /* 0x000fc60000410000 */
[----:B------:R-:W-:Y:S01]  /*57e0*/  FMUL.FTZ R13, R178, R13 ;  /* 0x0000000db20d7220 */ /* 0x000fe20000410000 */
[----:B------:R-:W-:Y:S01]  /*57f0*/  FFMA.FTZ R25, R25, R145, R146 ;  /* 0x0000009119197223 */ /* 0x000fe20000010092 */
[----:B------:R-:W-:Y:S02]  /*5800*/  FMUL.FTZ R145, R136, R161 ;  /* 0x000000a188917220 */ /* 0x000fe40000410000 */
[----:B------:R-:W-:Y:S01]  /*5810*/  FFMA.FTZ R142, R142, R169, R13 ;  /* 0x000000a98e8e7223 */ /* 0x000fe2000001000d */
[----:B------:R-:W-:Y:S01]  /*5820*/  FMUL.FTZ R13, R136, R155 ;  /* 0x0000009b880d7220 */ /* 0x000fe20000410000 */
[----:B------:R-:W-:Y:S01]  /*5830*/  FMUL.FTZ R145, R190, R145 ;  /* 0x00000091be917220 */ /* 0x000fe20000410000 */
[----:B------:R-:W-:Y:S01]  /*5840*/  FADD.FTZ R104, R25, R104 ;  /* 0x0000006819687221 */ /* 0x000fe20000010000 */
[----:B------:R-:W-:Y:S01]  /*5850*/  FMUL.FTZ R25, R136, R175 ;  /* 0x000000af88197220 */ /* 0x000fe20000410000 */
[----:B------:R-:W-:Y:S01]  /*5860*/  FMUL.FTZ R13, R176, R13 ;  /* 0x0000000db00d7220 */ /* 0x000fe20000410000 */
[----:B0-----:R-:W-:Y:S01]  /*5870*/  @!P0 FADD.FTZ R16, R16, R193 ;  /* 0x000000c110108221 */ /* 0x001fe20000010000 */
[----:B------:R-:W-:Y:S01]  /*5880*/  FFMA.FTZ R150, R150, R161, R145 ;  /* 0x000000a196967223 */ /* 0x000fe20000010091 */
[----:B------:R-:W-:Y:S01]  /*5890*/  FMUL.FTZ R145, R136, R185 ;  /* 0x000000b988917220 */ /* 0x000fe20000410000 */
[----:B------:R-:W-:Y:S01]  /*58a0*/  FFMA.FTZ R155, R140, R155, R13 ;  /* 0x0000009b8c9b7223 */ /* 0x000fe2000001000d */
[----:B--2---:R-:W-:Y:S01]  /*58b0*/  @!P0 FADD.FTZ R14, R14, R199 ;  /* 0x000000c70e0e8221 */ /* 0x004fe20000010000 */
[----:B------:R-:W0:Y:S01]  /*58c0*/  SHFL.DOWN PT, R191, R16, 0x8, 0x1f ;  /* 0x09001f0010bf7f89 */ /* 0x000e2200000e0000 */
[----:B------:R-:W-:Y:S01]  /*58d0*/  ISETP.GT.AND P0, PT, R61, 0x17, PT ;  /* 0x000000173d00780c */ /* 0x000fe20003f04270 */
[----:B------:R-:W-:Y:S01]  /*58e0*/  FMUL.FTZ R140, R171, R12 ;  /* 0x0000000cab8c7220 */ /* 0x000fe20000410000 */
[C---:B------:R-:W-:Y:S01]  /*58f0*/  FMUL.FTZ R12, R136.reuse, R157 ;  /* 0x0000009d880c7220 */ /* 0x040fe20000410000 */
[----:B------:R-:W2:Y:S01]  /*5900*/  SHFL.DOWN PT, R193, R14, 0x8, 0x1f ;  /* 0x09001f000ec17f89 */ /* 0x000ea200000e0000 */
[C---:B------:R-:W-:Y:S01]  /*5910*/  FMUL.FTZ R13, R136.reuse, R165 ;  /* 0x000000a5880d7220 */ /* 0x040fe20000410000 */
[----:B------:R-:W-:Y:S01]  /*5920*/  FFMA.FTZ R139, R139, R15, R140 ;  /* 0x0000000f8b8b7223 */ /* 0x000fe2000001008c */
        /* <DEDUP_REMOVED lines=26> */
[----:B------:R-:W2:Y:S01]  /*5ad0*/  SHFL.DOWN PT, R149, R14, 0x10, 0x1f ;  /* 0x0a001f000e957f89 */ /* 0x000ea200000e0000 */
[----:B------:R-:W-:Y:S01]  /*5ae0*/  FADD.FTZ R85, R26, R85 ;  /* 0x000000551a557221 */ /* 0x000fe20000010000 */
[----:B------:R-:W-:Y:S01]  /*5af0*/  FADD.FTZ R108, R139, R108 ;  /* 0x0000006c8b6c7221 */ /* 0x000fe20000010000 */
[----:B------:R-:W-:Y:S01]  /*5b00*/  FADD.FTZ R96, R157, R96 ;  /* 0x000000609d607221 */ /* 0x000fe20000010000 */
[----:B------:R-:W-:Y:S01]  /*5b10*/  FADD.FTZ R83, R24, R83 ;  /* 0x0000005318537221 */ /* 0x000fe20000010000 */
[----:B------:R-:W-:Y:S01]  /*5b20*/  FADD.FTZ R81, R22, R81 ;  /* 0x0000005116517221 */ /* 0x000fe20000010000 */
[----:B------:R-:W-:-:S04]  /*5b30*/  FADD.FTZ R94, R3, R94 ;  /* 0x0000005e035e7221 */ /* 0x000fc80000010000 */
[----:B0-----:R-:W-:Y:S01]  /*5b40*/  @!P0 FADD.FTZ R16, R16, R147 ;  /* 0x0000009310108221 */ /* 0x001fe20000010000 */
[----:B--2---:R-:W-:-:S04]  /*5b50*/  @!P0 FADD.FTZ R14, R14, R149 ;  /* 0x000000950e0e8221 */ /* 0x004fc80000010000 */
[----:B------:R-:W-:Y:S02]  /*5b60*/  MOV R12, R16 ;  /* 0x00000010000c7202 */ /* 0x000fe40000000f00 */
[----:B------:R-:W-:-:S05]  /*5b70*/  MOV R13, R14 ;  /* 0x0000000e000d7202 */ /* 0x000fca0000000f00 */
[----:B------:R0:W-:Y:S01]  /*5b80*/  @!P1 STS.64 [R138+0xc78], R12 ;  /* 0x000c780c8a009388 */ /* 0x0001e20000000a00 */
[----:B------:R-:W-:Y:S06]  /*5b90*/  BAR.SYNC.DEFER_BLOCKING 0x0 ;  /* 0x0000000000007b1d */ /* 0x000fec0000010000 */
[----:B------:R-:W-:Y:S05]  /*5ba0*/  @P2 BRA `(.L_x_8028) ;  /* 0x0000000000202947 */ /* 0x000fea0003800000 */
[----:B------:R-:W-:Y:S02]  /*5bb0*/  ISETP.NE.AND P0, PT, R52, UR28, PT ;  /* 0x0000001c34007c0c */ /* 0x000fe4000bf05270 */
[----:B0-----:R-:W-:-:S11]  /*5bc0*/  LEA R138, R137, R138, 0x2 ;  /* 0x0000008a898a7211 */ /* 0x001fd600078e10ff */
[----:B------:R-:W0:Y:S04]  /*5bd0*/  @P0 LDS R2, [R138+0x2328] ;  /* 0x002328008a020984 */ /* 0x000e280000000800 */
[----:B------:R-:W2:Y:S01]  /*5be0*/  @P0 LDS R3, [R138+0x1f28] ;  /* 0x001f28008a030984 */ /* 0x000ea20000000800 */
[----:B0-----:R-:W-:Y:S01]  /*5bf0*/  @P0 FADD.FTZ R13, R13, R2 ;  /* 0x000000020d0d0221 */ /* 0x001fe20000010000 */
[----:B--2---:R-:W-:-:S04]  /*5c00*/  @P0 FADD.FTZ R12, R12, R3 ;  /* 0x000000030c0c0221 */ /* 0x004fc80000010000 */
[----:B------:R2:W-:Y:S04]  /*5c10*/  STS [R138+0x2328], R13 ;  /* 0x0023280d8a007388 */ /* 0x0005e80000000800 */
[----:B------:R2:W-:Y:S02]  /*5c20*/  STS [R138+0x1f28], R12 ;  /* 0x001f280c8a007388 */ /* 0x0005e40000000800 */
.L_x_8028:
[----:B------:R-:W-:Y:S05]  /*5c30*/  BSYNC B0 ;  /* 0x0000000000007941 */ /* 0x000fea0003800000 */
.L_x_8027:
[----:B------:R-:W-:Y:S01]  /*5c40*/  IADD3 R137, R137, 0x1, RZ ;  /* 0x0000000189897810 */ /* 0x000fe20007ffe0ff */
[----:B------:R-:W-:-:S03]  /*5c50*/  UIADD3 UR5, UP0, UR5, 0x1, URZ ;  /* 0x0000000105057890 */ /* 0x000fc6000ff1e03f */
[----:B------:R-:W-:Y:S01]  /*5c60*/  ISETP.GE.AND P0, PT, R137, UR29, PT ;  /* 0x0000001d89007c0c */ /* 0x000fe2000bf06270 */
[----:B------:R-:W-:-:S12]  /*5c70*/  UIADD3.X UR6, URZ, UR6, URZ, UP0, !UPT ;  /* 0x000000063f067290 */ /* 0x000fd800087fe43f */
[----:B------:R-:W-:Y:S05]  /*5c80*/  @!P0 BRA `(.L_x_8029) ;  /* 0xffffffcc009c8947 */ /* 0x000fea000383ffff */
.L_x_7992:
[----:B------:R-:W-:Y:S01]  /*5c90*/  BAR.SYNC.DEFER_BLOCKING 0x0 ;  /* 0x0000000000007b1d */ /* 0x000fe20000010000 */
[----:B------:R-:W-:Y:S01]  /*5ca0*/  F2FP.BF16.F32.PACK_AB R135, R133, R126 ;  /* 0x0000007e8587723e */ /* 0x000fe200000010ff */
[----:B------:R-:W-:Y:S01]  /*5cb0*/  UIADD3 UR4, UR4, -0x200, URZ ;  /* 0xfffffe0004047890 */ /* 0x000fe2000fffe03f */
[----:B------:R-:W-:Y:S02]  /*5cc0*/  F2FP.BF16.F32.PACK_AB R15, R129, R122 ;  /* 0x0000007a810f723e */ /* 0x000fe400000010ff */
[----:B------:R-:W-:-:S03]  /*5cd0*/  F2FP.BF16.F32.PACK_AB R14, R130, R121 ;  /* 0x00000079820e723e */ /* 0x000fc600000010ff */
[----:B------:R-:W5:Y:S01]  /*5ce0*/  LDC.64 R18, c[0x0][0x388] ;  /* 0x0000e200ff127b82 */ /* 0x000f620000000a00 */
[----:B0-2---:R-:W-:Y:S01]  /*5cf0*/  F2FP.BF16.F32.PACK_AB R13, R127, R120 ;  /* 0x000000787f0d723e */ /* 0x005fe200000010ff */
[----:B------:R-:W-:Y:S01]  /*5d00*/  ULDC.64 UR6, c[0x0][0x390] ;  /* 0x0000e40000067ab9 */ /* 0x000fe20000000a00 */
[----:B------:R-:W-:Y:S01]  /*5d10*/  F2FP.BF16.F32.PACK_AB R12, R128, R119 ;  /* 0x00000077800c723e */ /* 0x000fe200000010ff */
[----:B------:R-:W-:Y:S01]  /*5d20*/  IMAD R0, R66, UR6, RZ ;  /* 0x0000000642007c24 */ /* 0x000fe2000f8e02ff */
[----:B------:R-:W-:Y:S01]  /*5d30*/  F2FP.BF16.F32.PACK_AB R134, R134, R125 ;  /* 0x0000007d8686723e */ /* 0x000fe200000010ff */
[----:B------:R-:W-:Y:S01]  /*5d40*/  IMAD.WIDE.U32 R2, R71, UR6, R28 ;  /* 0x0000000647027c25 */ /* 0x000fe2000f8e001c */
[----:B------:R-:W-:Y:S01]  /*5d50*/  F2FP.BF16.F32.PACK_AB R133, R131, R124 ;  /* 0x0000007c8385723e */ /* 0x000fe200000010ff */
[----:B------:R-:W0:Y:S01]  /*5d60*/  LDC.64 R20, c[0x0][0x3e0] ;  /* 0x0000f800ff147b82 */ /* 0x000e220000000a00 */
[----:B------:R-:W-:Y:S01]  /*5d70*/  F2FP.BF16.F32.PACK_AB R132, R132, R123 ;  /* 0x0000007b8484723e */ /* 0x000fe200000010ff */
[----:B------:R-:W-:Y:S01]  /*5d80*/  IMAD R17, R71, UR7, R0 ;  /* 0x0000000747117c24 */ /* 0x000fe2000f8e0200 */
[----:B------:R-:W-:Y:S01]  /*5d90*/  F2FP.BF16.F32.PACK_AB R97, R96, R83 ;  /* 0x000000536061723e */ /* 0x000fe200000010ff */
[----:B------:R-:W-:Y:S01]  /*5da0*/  ULDC.64 UR6, c[0x0][0x3b0] ;  /* 0x0000ec0000067ab9 */ /* 0x000fe20000000a00 */
[----:B------:R-:W-:-:S02]  /*5db0*/  F2FP.BF16.F32.PACK_AB R99, R100, R87 ;  /* 0x000000576463723e */ /* 0x000fc400000010ff */
[----:B------:R-:W-:Y:S01]  /*5dc0*/  IADD3 R3, R3, R17, RZ ;  /* 0x0000001103037210 */ /* 0x000fe20007ffe0ff */
[----:B------:R-:W2:Y:S01]  /*5dd0*/  LDC.64 R24, c[0x0][0x3f0] ;  /* 0x0000fc00ff187b82 */ /* 0x000ea20000000a00 */
[----:B------:R-:W-:Y:S01]  /*5de0*/  IADD3 R54, P1, R54, -0x400, RZ ;  /* 0xfffffc0036367810 */ /* 0x000fe20007f3e0ff */
[----:B------:R1:W-:Y:S01]  /*5df0*/  STS.128 [R74], R12 ;  /* 0x0000000c4a007388 */ /* 0x0003e20000000c00 */
[----:B------:R-:W-:Y:S02]  /*5e00*/  IADD3 R60, P2, R60, -0x400, RZ ;  /* 0xfffffc003c3c7810 */ /* 0x000fe40007f5e0ff */
        /* <DEDUP_REMOVED lines=8> */
[----:B-1----:R-:W-:Y:S02]  /*5e90*/  F2FP.BF16.F32.PACK_AB R14, R106, R93 ;  /* 0x0000005d6a0e723e */ /* 0x002fe400000010ff */
[----:B------:R-:W-:Y:S02]  /*5ea0*/  IMAD R13, R19, UR15, R0 ;  /* 0x0000000f130d7c24 */ /* 0x000fe4000f8e0200 */
[----:B------:R-:W-:Y:S01]  /*5eb0*/  FADD.FTZ R0, R63, R94 ;  /* 0x0000005e3f007221 */ /* 0x000fe20000010000 */
[----:B0-----:R-:W-:-:S02]  /*5ec0*/  LEA R12, P0, R2, R20, 0x1 ;  /* 0x00000014020c7211 */ /* 0x001fc400078008ff */
[----:B------:R-:W-:Y:S01]  /*5ed0*/  IADD3.X R53, R53, -0x1, RZ, P1, !PT ;  /* 0xffffffff35357810 */ /* 0x000fe20000ffe4ff */
[----:B------:R-:W-:Y:S01]  /*5ee0*/  FADD.FTZ R0, R0, R81 ;  /* 0x0000005100007221 */ /* 0x000fe20000010000 */
[----:B------:R-:W-:Y:S02]  /*5ef0*/  IADD3 R13, R3, R13, RZ ;  /* 0x0000000d030d7210 */ /* 0x000fe40007ffe0ff */
[----:B------:R-:W-:Y:S01]  /*5f00*/  IADD3.X R59, R59, -0x1, RZ, P2, !PT ;  /* 0xffffffff3b3b7810 */ /* 0x000fe200017fe4ff */
[----:B------:R-:W-:Y:S01]  /*5f10*/  FADD.FTZ R3, R0, R83 ;  /* 0x0000005300037221 */ /* 0x000fe20000010000 */
[----:B------:R-:W-:Y:S02]  /*5f20*/  LEA.HI.X R13, R2, R21, R13, 0x1, P0 ;  /* 0x00000015020d7211 */ /* 0x000fe400000f0c0d */
[----:B------:R-:W-:Y:S01]  /*5f30*/  IADD3.X R57, R57, -0x1, RZ, P3, !PT ;  /* 0xffffffff39397810 */ /* 0x000fe20001ffe4ff */
[----:B------:R-:W-:Y:S01]  /*5f40*/  FADD.FTZ R0, R3, R96 ;  /* 0x0000006003007221 */ /* 0x000fe20000010000 */
[----:B------:R-:W-:Y:S01]  /*5f50*/  F2FP.BF16.F32.PACK_AB R96, R81, R94 ;  /* 0x0000005e5160723e */ /* 0x000fe200000010ff */
[----:B------:R-:W-:Y:S01]  /*5f60*/  IMAD.WIDE R2, R51, 0x10, R12 ;  /* 0x0000001033027825 */ /* 0x000fe200078e020c */
[----:B------:R-:W-:-:S03]  /*5f70*/  F2FP.BF16.F32.PACK_AB R13, R104, R91 ;  /* 0x0000005b680d723e */ /* 0x000fc600000010ff */
[----:B------:R-:W-:Y:S01]  /*5f80*/  FADD.FTZ R15, R0, R85 ;  /* 0x00000055000f7221 */ /* 0x000fe20000010000 */
[----:B------:R-:W-:Y:S02]  /*5f90*/  F2FP.BF16.F32.PACK_AB R12, R102, R89 ;  /* 0x00000059660c723e */ /* 0x000fe400000010ff */
[----:B------:R-:W-:Y:S01]  /*5fa0*/  IADD3.X R55, R55, -0x1, RZ, P4, !PT ;  /* 0xffffffff37377810 */ /* 0x000fe200027fe4ff */
[----:B------:R-:W-:Y:S01]  /*5fb0*/  FADD.FTZ R0, R15, R98 ;  /* 0x000000620f007221 */ /* 0x000fe20000010000 */
[----:B------:R-:W-:Y:S02]  /*5fc0*/  F2FP.BF16.F32.PACK_AB R98, R98, R85 ;  /* 0x000000556262723e */ /* 0x000fe400000010ff */
[----:B------:R-:W-:Y:S01]  /*5fd0*/  F2FP.BF16.F32.PACK_AB R15, R108, R95 ;  /* 0x0000005f6c0f723e */ /* 0x000fe200000010ff */
[----:B------:R-:W-:-:S04]  /*5fe0*/  FADD.FTZ R87, R0, R87 ;  /* 0x0000005700577221 */ /* 0x000fc80000010000 */
[----:B------:R-:W-:Y:S01]  /*5ff0*/  FADD.FTZ R100, R87, R100 ;  /* 0x0000006457647221 */ /* 0x000fe20000010000 */
[----:B---3--:R0:W-:Y:S03]  /*6000*/  STG.E.128 desc[UR12][R2.64+-0x400], R4 ;  /* 0xfffc000402007986 */ /* 0x0081e6000c101d0c */
[----:B------:R-:W-:Y:S01]  /*6010*/  FADD.FTZ R89, R100, R89 ;  /* 0x0000005964597221 */ /* 0x000fe20000010000 */
[----:B-----5:R1:W-:Y:S03]  /*6020*/  STG.E.128 desc[UR12][R2.64+-0x200], R8 ;  /* 0xfffe000802007986 */ /* 0x0203e6000c101d0c */
[----:B------:R-:W-:Y:S01]  /*6030*/  FADD.FTZ R102, R89, R102 ;  /* 0x0000006659667221 */ /* 0x000fe20000010000 */
[----:B------:R-:W-:Y:S03]  /*6040*/  BAR.SYNC.DEFER_BLOCKING 0x0 ;  /* 0x0000000000007b1d */ /* 0x000fe60000010000 */
[----:B------:R-:W-:-:S04]  /*6050*/  FADD.FTZ R91, R102, R91 ;  /* 0x0000005b665b7221 */ /* 0x000fc80000010000 */
[----:B------:R-:W-:-:S04]  /*6060*/  FADD.FTZ R104, R91, R104 ;  /* 0x000000685b687221 */ /* 0x000fc80000010000 */
[----:B------:R-:W-:Y:S01]  /*6070*/  FADD.FTZ R93, R104, R93 ;  /* 0x0000005d685d7221 */ /* 0x000fe20000010000 */
[----:B0-----:R-:W0:Y:S01]  /*6080*/  LDC.64 R6, c[0x0][0x3a8] ;  /* 0x0000ea00ff067b82 */ /* 0x001e220000000a00 */
[----:B------:R-:W-:Y:S02]  /*6090*/  IMAD R4, R66, UR6, RZ ;  /* 0x0000000642047c24 */ /* 0x000fe4000f8e02ff */
[----:B------:R-:W-:Y:S01]  /*60a0*/  FADD.FTZ R106, R93, R106 ;  /* 0x0000006a5d6a7221 */ /* 0x000fe20000010000 */
[----:B-1----:R-:W-:-:S04]  /*60b0*/  IMAD.WIDE.U32 R2, R71, UR6, R28 ;  /* 0x0000000647027c25 */ /* 0x002fc8000f8e001c */
[----:B------:R-:W-:Y:S01]  /*60c0*/  FADD.FTZ R63, R106, R95 ;  /* 0x0000005f6a3f7221 */ /* 0x000fe20000010000 */
[----:B------:R-:W-:-:S03]  /*60d0*/  IMAD R5, R71, UR7, R4 ;  /* 0x0000000747057c24 */ /* 0x000fc6000f8e0204 */
[----:B------:R-:W-:Y:S02]  /*60e0*/  FADD.FTZ R63, R63, R108 ;  /* 0x0000006c3f3f7221 */ /* 0x000fe40000010000 */
[----:B------:R-:W-:Y:S01]  /*60f0*/  IADD3 R3, R3, R5, RZ ;  /* 0x0000000503037210 */ /* 0x000fe20007ffe0ff */
[----:B------:R-:W-:Y:S04]  /*6100*/  STS.128 [R74], R96 ;  /* 0x000000604a007388 */ /* 0x000fe80000000c00 */
[----:B------:R-:W-:Y:S01]  /*6110*/  STS.128 [R74+0x10], R12 ;  /* 0x0000100c4a007388 */ /* 0x000fe20000000c00 */
[----:B------:R-:W-:-:S03]  /*6120*/  NOP ;  /* 0x0000000000007918 */ /* 0x000fc60000000000 */
[----:B------:R-:W1:Y:S01]  /*6130*/  LDS.128 R16, [R50] ;  /* 0x0000000032107984 */ /* 0x000e620000000c00 */
[C---:B0-----:R-:W-:Y:S02]  /*6140*/  IMAD R0, R6.reuse, UR14, RZ ;  /* 0x0000000e06007c24 */ /* 0x041fe4000f8e02ff */
[----:B------:R-:W-:Y:S01]  /*6150*/  IMAD.WIDE.U32 R2, R6, UR15, R2 ;  /* 0x0000000f06027c25 */ /* 0x000fe2000f8e0002 */
[----:B------:R-:W0:Y:S03]  /*6160*/  LDS.128 R20, [R50+0x200] ;  /* 0x0002000032147984 */ /* 0x000e260000000c00 */
[----:B------:R-:W-:Y:S01]  /*6170*/  IMAD R5, R7, UR15, R0 ;  /* 0x0000000f07057c24 */ /* 0x000fe2000f8e0200 */
[----:B--2---:R-:W-:-:S04]  /*6180*/  LEA R4, P0, R2, R24, 0x1 ;  /* 0x0000001802047211 */ /* 0x004fc800078008ff */
[----:B------:R-:W-:-:S04]  /*6190*/  IADD3 R0, R3, R5, RZ ;  /* 0x0000000503007210 */ /* 0x000fc80007ffe0ff */
[----:B------:R-:W-:Y:S02]  /*61a0*/  LEA.HI.X R5, R2, R25, R0, 0x1, P0 ;  /* 0x0000001902057211 */ /* 0x000fe400000f0c00 */
[C---:B------:R-:W-:Y:S02]  /*61b0*/  ISETP.GT.AND P0, PT, R52.reuse, 0x1, PT ;  /* 0x000000013400780c */ /* 0x040fe40003f04270 */
[----:B------:R-:W-:Y:S01]  /*61c0*/  IADD3 R52, R52, -0x1, RZ ;  /* 0xffffffff34347810 */ /* 0x000fe20007ffe0ff */
[----:B------:R-:W-:-:S05]  /*61d0*/  IMAD.WIDE R2, R51, 0x10, R4 ;  /* 0x0000001033027825 */ /* 0x000fca00078e0204 */
[----:B-1----:R2:W-:Y:S04]  /*61e0*/  STG.E.128 desc[UR12][R2.64+-0x400], R16 ;  /* 0xfffc001002007986 */ /* 0x0025e8000c101d0c */
[----:B0-----:R2:W-:Y:S01]  /*61f0*/  STG.E.128 desc[UR12][R2.64+-0x200], R20 ;  /* 0xfffe001402007986 */ /* 0x0015e2000c101d0c */
[----:B------:R-:W-:Y:S05]  /*6200*/  @P0 BRA `(.L_x_8030) ;  /* 0xffffffa400a80947 */ /* 0x000fea000383ffff */
.L_x_7990:
        /* <DEDUP_REMOVED lines=26> */
.L_x_8032:
[----:B------:R-:W-:Y:S05]  /*63b0*/  BSYNC B0 ;  /* 0x0000000000007941 */ /* 0x000fea0003800000 */
.L_x_8031:
        /* <DEDUP_REMOVED lines=10> */
[----:B--2---:R-:W2:Y:S01]  /*6460*/  SHFL.DOWN P0, R3, R0, 0x2, 0x1f ;  /* 0x08401f0000037f89 */ /* 0x004ea20000000000 */
        /* <DEDUP_REMOVED lines=18> */
.L_x_8034:
[----:B------:R-:W3:Y:S02]  /*6590*/  S2R R15, SR_TID.X ;  /* 0x00000000000f7919 */ /* 0x000ee40000002100 */
.L_x_8035:
[----:B------:R-:W-:Y:S05]  /*65a0*/  BSYNC B0 ;  /* 0x0000000000007941 */ /* 0x000fea0003800000 */
.L_x_8033:
        /* <DEDUP_REMOVED lines=10> */
[C---:B--2---:R-:W-:Y:S01]  /*6650*/  IMAD.WIDE.U32 R2, R71.reuse, UR6, RZ ;  /* 0x0000000647027c25 */ /* 0x044fe2000f8e00ff */
[----:B------:R-:W-:Y:S01]  /*6660*/  ULDC.64 UR10, c[0x0][0x360] ;  /* 0x0000d800000a7ab9 */ /* 0x000fe20000000a00 */
[----:B------:R-:W-:Y:S02]  /*6670*/  ULDC.64 UR14, c[0x0][0x3c8] ;  /* 0x0000f200000e7ab9 */ /* 0x000fe40000000a00 */
[C---:B------:R-:W-:Y:S01]  /*6680*/  IMAD R23, R71.reuse, UR7, R0 ;  /* 0x0000000747177c24 */ /* 0x040fe2000f8e0200 */
[----:B------:R-:W-:Y:S01]  /*6690*/  ULDC.64 UR6, c[0x0][0x340] ;  /* 0x0000d00000067ab9 */ /* 0x000fe20000000a00 */
[----:B------:R-:W-:-:S02]  /*66a0*/  IMAD R21, R71, UR9, R66 ;  /* 0x0000000947157c24 */ /* 0x000fc4000f8e0242 */
[----:B01----:R-:W-:Y:S01]  /*66b0*/  IMAD.WIDE.U32 R4, R71, UR8, RZ ;  /* 0x0000000847047c25 */ /* 0x003fe2000f8e00ff */
[----:B------:R-:W-:Y:S01]  /*66c0*/  IADD3 R23, R3, R23, RZ ;  /* 0x0000001703177210 */ /* 0x000fe20007ffe0ff */
[----:B------:R-:W-:-:S03]  /*66d0*/  ULDC.64 UR8, c[0x0][0x3c0] ;  /* 0x0000f00000087ab9 */ /* 0x000fc60000000a00 */
[----:B------:R-:W-:Y:S01]  /*66e0*/  IADD3 R21, R5, R21, RZ ;  /* 0x0000001505157210 */ /* 0x000fe20007ffe0ff */
[----:B---3--:R-:W-:-:S03]  /*66f0*/  ULEA UR4, UR5, UR4, 0x18 ;  /* 0x0000000405047291 */ /* 0x008fc6000f8ec03f */
[----:B------:R-:W-:-:S09]  /*6700*/  ULDC UR5, c[0x0][0x0] ;  /* 0x0000000000057ab9 */ /* 0x000fd20000000800 */
.L_x_8037:
        /* <DEDUP_REMOVED lines=26> */
.L_x_8036:
[----:B------:R-:W-:Y:S05]  /*68b0*/  EXIT ;  /* 0x000000000000794d */ /* 0x000fea0003800000 */
.L_x_8038:
        /* <DEDUP_REMOVED lines=12> */
.L_x_10997:


//--------------------- .text._Z25selective_scan_bwd_kernelI32Selective_Scan_bwd_kernel_traitsILi32ELi16ELb1ELb0ELb1ELb1ELb0EN3c108BFloat16EfEEv12SSMParamsBwd --------------------------
	.section	.text._Z25selective_scan_bwd_kernelI32Selective_Scan_bwd_kernel_traitsILi32ELi16ELb1ELb0ELb1ELb1ELb0EN3c108BFloat16EfEEv12SSMParamsBwd,"ax",@progbits
	.align	128
        .global         _Z25selective_scan_bwd_kernelI32Selective_Scan_bwd_kernel_traitsILi32ELi16ELb1ELb0ELb1ELb1ELb0EN3c108BFloat16EfEEv12SSMParamsBwd
        .type           _Z25selective_scan_bwd_kernelI32Selective_Scan_bwd_kernel_traitsILi32ELi16ELb1ELb0ELb1ELb1ELb0EN3c108BFloat16EfEEv12SSMParamsBwd,@function
        .size           _Z25selective_scan_bwd_kernelI32Selective_Scan_bwd_kernel_traitsILi32ELi16ELb1ELb0ELb1ELb1ELb0EN3c108BFloat16EfEEv12SSMParamsBwd,(.L_x_10998 - _Z25selective_scan_bwd_kernelI32Selective_Scan_bwd_kernel_traitsILi32ELi16ELb1ELb0ELb1ELb1ELb0EN3c108BFloat16EfEEv12SSMParamsBwd)
        .other          _Z25selective_scan_bwd_kernelI32Selective_Scan_bwd_kernel_traitsILi32ELi16ELb1ELb0ELb1ELb1ELb0EN3c108BFloat16EfEEv12SSMParamsBwd,@"STO_CUDA_ENTRY STV_DEFAULT"
_Z25selective_scan_bwd_kernelI32Selective_Scan_bwd_kernel_traitsILi32ELi16ELb1ELb0ELb1ELb1ELb0EN3c108BFloat16EfEEv12SSMParamsBwd:
.text._Z25selective_scan_bwd_kernelI32Selective_Scan_bwd_kernel_traitsILi32ELi16ELb1ELb0ELb1ELb1ELb0EN3c108BFloat16EfEEv12SSMParamsBwd:
        /* <DEDUP_REMOVED lines=124> */
[----:B---3--:R-:W-:Y:S01]  /*07c0*/  @P0 IMAD.WIDE R34, R3, 0x8, R34 ;  /* 0x0000000803220825 */ /* 0x008fe200078e0222 */
[----:B------:R-:W-:Y:S02]  /*07d0*/  LEA.HI.X R63, R63, R23, R6, 0x1, P1 ;  /* 0x000000173f3f7211 */ /* 0x000fe400008f0c06 */
[----:B------:R-:W-:-:S02]  /*07e0*/  CS2R R68, SRZ ;  /* 0x0000000000447805 */ /* 0x000fc4000001ff00 */
[----:B------:R-:W-:Y:S02]  /*07f0*/  LEA.HI.X R61, R7, R61, R2, 0x1, P3 ;  /* 0x0000003d073d7211 */ /* 0x000fe400018f0c02 */
[----:B------:R-:W-:Y:S02]  /*0800*/  @!P0 CS2R R34, SRZ ;  /* 0x0000000000228805 */ /* 0x000fe4000001ff00 */
[----:B------:R-:W-:Y:S01]  /*0810*/  LEA.HI.X R58, R58, R25, R9, 0x1, P4 ;  /* 0x000000193a3a7211 */ /* 0x000fe200020f0c09 */
[----:B------:R-:W-:Y:S06]  /*0820*/  @!P2 BRA `(.L_x_8039) ;  /* 0x0000006c00e0a947 */ /* 0x000fec0003800000 */
[----:B------:R-:W0:Y:S01]  /*0830*/  S2R R67, SR_TID.X ;  /* 0x0000000000437919 */ /* 0x000e220000002100 */
[----:B------:R-:W-:Y:S01]  /*0840*/  ULDC UR4, c[0x0][0x224] ;  /* 0x0000890000047ab9 */ /* 0x000fe20000000800 */
[----:B------:R-:W-:Y:S02]  /*0850*/  CS2R R68, SRZ ;  /* 0x0000000000447805 */ /* 0x000fe4000001ff00 */
[----:B------:R-:W-:Y:S01]  /*0860*/  MOV R57, UR4 ;  /* 0x0000000400397c02 */ /* 0x000fe20008000f00 */
[----:B------:R-:W1:Y:S01]  /*0870*/  S2R R66, SR_LANEID ;  /* 0x0000000000427919 */ /* 0x000e620000000000 */
[----:B------:R-:W-:Y:S01]  /*0880*/  UMOV UR4, URZ ;  /* 0x0000003f00047c82 */ /* 0x000fe20008000000 */
[----:B0-----:R-:W-:-:S04]  /*0890*/  SHF.L.U32 R56, R67, 0x1, RZ ;  /* 0x0000000143387819 */ /* 0x001fc800000006ff */
[----:B------:R-:W-:-:S07]  /*08a0*/  LOP3.LUT R56, R56, 0xffffffc0, RZ, 0xc0, !PT ;  /* 0xffffffc038387812 */ /* 0x000fce00078ec0ff */
.L_x_8110:
[----:B------:R-:W-:Y:S01]  /*08b0*/  BAR.SYNC.DEFER_BLOCKING 0x0 ;  /* 0x0000000000007b1d */ /* 0x000fe20000010000 */
[----:B------:R-:W-:-:S05]  /*08c0*/  LOP3.LUT R55, R56, 0x1f, R67, 0xf8, !PT ;  /* 0x0000001f38377812 */ /* 0x000fca00078ef843 */
[----:B0-----:R-:W-:-:S05]  /*08d0*/  IMAD.WIDE R2, R55, 0x10, R64 ;  /* 0x0000001037027825 */ /* 0x001fca00078e0240 */
[----:B------:R-:W2:Y:S04]  /*08e0*/  LDG.E.128 R12, desc[UR12][R2.64] ;  /* 0x0000000c020c7981 */ /* 0x000ea8000c1e1d00 */
[----:B------:R-:W3:Y:S01]  /*08f0*/  LDG.E.128 R16, desc[UR12][R2.64+0x200] ;  /* 0x0002000c02107981 */ /* 0x000ee2000c1e1d00 */
[----:B------:R-:W0:Y:S01]  /*0900*/  S2UR UR6, SR_CgaCtaId ;  /* 0x00000000000679c3 */ /* 0x000e220000008800 */
[----:B------:R-:W-:Y:S01]  /*0910*/  UMOV UR5, 0x400 ;  /* 0x0000040000057882 */ /* 0x000fe20000000000 */
[----:B------:R-:W-:Y:S01]  /*0920*/  IMAD.WIDE R28, R55, 0x10, R62 ;  /* 0x00000010371c7825 */ /* 0x000fe200078e023e */
[----:B0-----:R-:W-:-:S06]  /*0930*/  ULEA UR5, UR6, UR5, 0x18 ;  /* 0x0000000506057291 */ /* 0x001fcc000f8ec03f */
[C---:B-1----:R-:W-:Y:S02]  /*0940*/  LEA R54, R66.reuse, UR5, 0x4 ;  /* 0x0000000542367c11 */ /* 0x042fe4000f8e20ff */
[----:B------:R-:W-:-:S03]  /*0950*/  LEA R90, R66, UR5, 0x5 ;  /* 0x00000005425a7c11 */ /* 0x000fc6000f8e28ff */
        /* <DEDUP_REMOVED lines=22> */
[----:B------:R-:W-:Y:S02]  /*0ac0*/  PRMT R193, R7, 0x7632, R193 ;  /* 0x0000763207c17816 */ /* 0x000fe400000000c1 */
[----:B----4-:R-:W-:Y:S02]  /*0ad0*/  SHF.L.U32 R2, R53, 0x10, RZ ;  /* 0x0000001035027819 */ /* 0x010fe400000006ff */
[----:B------:R-:W-:Y:S02]  /*0ae0*/  SHF.L.U32 R3, R5, 0x10, RZ ;  /* 0x0000001005037819 */ /* 0x000fe400000006ff */
[----:B-1----:R-:W-:-:S02]  /*0af0*/  SHF.L.U32 R79, R21, 0x10, RZ ;  /* 0x00000010154f7819 */ /* 0x002fc400000006ff */
[----:B--2---:R-:W-:Y:S02]  /*0b00*/  SHF.L.U32 R37, R12, 0x10, RZ ;  /* 0x000000100c257819 */ /* 0x004fe400000006ff */
[----:B------:R-:W-:Y:S01]  /*0b10*/  PRMT R191, R8, 0x7632, R191 ;  /* 0x0000763208bf7816 */ /* 0x000fe200000000bf */
[--C-:B-----5:R-:W-:Y:S01]  /*0b20*/  FADD.FTZ R79, R79, R70.reuse ;  /* 0x000000464f4f7221 */ /* 0x120fe20000010000 */
[----:B------:R-:W-:Y:S01]  /*0b30*/  SHF.L.U32 R81, R13, 0x10, RZ ;  /* 0x000000100d517819 */ /* 0x000fe200000006ff */
[--C-:B------:R-:W-:Y:S01]  /*0b40*/  FADD.FTZ R74, R37, R70.reuse ;  /* 0x00000046254a7221 */ /* 0x100fe20000010000 */
[----:B------:R-:W-:Y:S02]  /*0b50*/  PRMT R21, R21, 0x7632, R21 ;  /* 0x0000763215157816 */ /* 0x000fe40000000015 */
[----:B------:R-:W-:Y:S01]  /*0b60*/  FSETP.GTU.FTZ.AND P1, PT, R79, 20, PT ;  /* 0x41a000004f00780b */ /* 0x000fe20003f3c000 */
[----:B------:R-:W-:Y:S01]  /*0b70*/  FADD.FTZ R81, R81, R70 ;  /* 0x0000004651517221 */ /* 0x000fe20000010000 */
[----:B------:R-:W-:-:S02]  /*0b80*/  FSETP.GTU.FTZ.AND P3, PT, R74, 20, PT ;  /* 0x41a000004a00780b */ /* 0x000fc40003f7c000 */
[----:B------:R-:W-:Y:S02]  /*0b90*/  PRMT R197, R9, 0x7632, R197 ;  /* 0x0000763209c57816 */ /* 0x000fe400000000c5 */
        /* <DEDUP_REMOVED lines=8> */
[C---:B------:R-:W-:Y:S01]  /*0c20*/  SHF.L.U32 R50, R25.reuse, 0x10, RZ ;  /* 0x0000001019327819 */ /* 0x040fe200000006ff */
[----:B------:R-:W-:Y:S01]  /*0c30*/  FFMA.FTZ R69, R0, R36, R69 ;  /* 0x0000002400457223 */ /* 0x000fe20000010045 */
[----:B------:R-:W-:Y:S01]  /*0c40*/  SHF.L.U32 R52, R52, 0x10, RZ ;  /* 0x0000001034347819 */ /* 0x000fe200000006ff */
[----:B------:R-:W0:Y:S01]  /*0c50*/  LDC R36, c[0x0][0x21c] ;  /* 0x00008700ff247b82 */ /* 0x000e220000000800 */
[----:B------:R-:W-:-:S02]  /*0c60*/  PRMT R49, R25, 0x7632, R49 ;  /* 0x0000763219317816 */ /* 0x000fc40000000031 */
[----:B------:R-:W-:Y:S01]  /*0c70*/  SHF.L.U32 R24, R51, 0x10, RZ ;  /* 0x0000001033187819 */ /* 0x000fe200000006ff */
        /* <DEDUP_REMOVED lines=8> */
[----:B------:R-:W-:Y:S01]  /*0d00*/  SHF.L.U32 R47, R47, 0x10, RZ ;  /* 0x000000102f2f7819 */ /* 0x000fe200000006ff */
[----:B------:R-:W-:Y:S01]  /*0d10*/  FFMA.FTZ R2, R48, R25, R3 ;  /* 0x0000001930027223 */ /* 0x000fe20000010003 */
        /* <DEDUP_REMOVED lines=8> */
[C---:B-1----:R-:W-:Y:S01]  /*0da0*/  SHF.L.U32 R44, R16.reuse, 0x10, RZ ;  /* 0x00000010102c7819 */ /* 0x042fe200000006ff */
[----:B------:R-:W-:Y:S01]  /*0db0*/  FFMA.FTZ R3, R45, R2, R24 ;  /* 0x000000022d037223 */ /* 0x000fe20000010018 */
[----:B------:R-:W-:Y:S02]  /*0dc0*/  SHF.L.U32 R27, R23, 0x10, RZ ;  /* 0x00000010171b7819 */ /* 0x000fe400000006ff */
[----:B------:R-:W-:Y:S01]  /*0dd0*/  PRMT R84, R16, 0x7632, R84 ;  /* 0x0000763210547816 */ /* 0x000fe20000000054 */
[----:B------:R-:W-:Y:S01]  /*0de0*/  FFMA.FTZ R39, R44, R25, R3 ;  /* 0x000000192c277223 */ /* 0x000fe20000010003 */
[C---:B------:R-:W-:Y:S01]  /*0df0*/  SHF.L.U32 R3, R20.reuse, 0x10, RZ ;  /* 0x0000001014037819 */ /* 0x040fe200000006ff */
[----:B------:R-:W-:Y:S01]  /*0e00*/  FADD.FTZ R76, R27, R70 ;  /* 0x000000461b4c7221 */ /* 0x000fe20000010000 */
[----:B------:R-:W-:Y:S02]  /*0e10*/  PRMT R20, R20, 0x7632, R20 ;  /* 0x0000763214147816 */ /* 0x000fe40000000014 */
[----:B------:R-:W-:Y:S01]  /*0e20*/  SHF.L.U32 R25, R22, 0x10, RZ ;  /* 0x0000001016197819 */ /* 0x000fe200000006ff */
[----:B------:R-:W-:Y:S01]  /*0e30*/  FADD.FTZ R80, R3, R70 ;  /* 0x0000004603507221 */ /* 0x000fe20000010000 */
[----:B------:R-:W-:-:S02]  /*0e40*/  SHF.L.U32 R83, R20, 0x10, RZ ;  /* 0x0000001014537819 */ /* 0x000fc400000006ff */
[----:B------:R-:W-:Y:S01]  /*0e50*/  SHF.L.U32 R2, R191, 0x10, RZ ;  /* 0x00000010bf027819 */ /* 0x000fe200000006ff */
[--C-:B------:R-:W-:Y:S01]  /*0e60*/  FADD.FTZ R78, R25, R70.reuse ;  /* 0x00000046194e7221 */ /* 0x100fe20000010000 */
[----:B------:R-:W-:Y:S01]  /*0e70*/  FSETP.GTU.FTZ.AND P2, PT, R80, 20, PT ;  /* 0x41a000005000780b */ /* 0x000fe20003f5c000 */
[----:B------:R-:W-:Y:S01]  /*0e80*/  FADD.FTZ R83, R83, R70 ;  /* 0x0000004653537221 */ /* 0x000fe20000010000 */
[----:B------:R-:W-:Y:S02]  /*0e90*/  SHF.L.U32 R84, R84, 0x10, RZ ;  /* 0x0000001054547819 */ /* 0x000fe400000006ff */
[----:B0-----:R-:W-:Y:S02]  /*0ea0*/  ISETP.GE.AND P5, PT, R36, 0x1, PT ;  /* 0x000000012400780c */ /* 0x001fe40003fa6270 */
[----:B------:R-:W-:Y:S01]  /*0eb0*/  FSETP.GTU.FTZ.AND P0, PT, R78, 20, PT ;  /* 0x41a000004e00780b */ /* 0x000fe20003f1c000 */
[----:B------:R-:W-:Y:S01]  /*0ec0*/  FFMA.FTZ R39, R84, R2, R39 ;  /* 0x0000000254277223 */ /* 0x000fe20000010027 */
[----:B------:R-:W-:-:S02]  /*0ed0*/  FSETP.GTU.FTZ.AND P4, PT, R76, 20, PT ;  /* 0x41a000004c00780b */ /* 0x000fc40003f9c000 */
[----:B------:R-:W-:Y:S02]  /*0ee0*/  FSETP.GTU.FTZ.AND P6, PT, R83, 20, PT ;  /* 0x41a000005300780b */ /* 0x000fe40003fdc000 */
[----:B------:R-:W-:Y:S02]  /*0ef0*/  SHF.L.U32 R20, R9, 0x10, RZ ;  /* 0x0000001009147819 */ /* 0x000fe400000006ff */
        /* <DEDUP_REMOVED lines=33> */
.L_x_8041:
[----:B------:R-:W-:Y:S05]  /*1110*/  BSYNC B0 ;  /* 0x0000000000007941 */ /* 0x000fea0003800000 */
.L_x_8040:
        /* <DEDUP_REMOVED lines=40> */
.L_x_8043:
[----:B------:R-:W-:Y:S05]  /*13a0*/  BSYNC B0 ;  /* 0x0000000000007941 */ /* 0x000fea0003800000 */
.L_x_8042:
        /* <DEDUP_REMOVED lines=39> */
.L_x_8045:
[----:B------:R-:W-:Y:S05]  /*1620*/  BSYNC B0 ;  /* 0x0000000000007941 */ /* 0x000fea0003800000 */
.L_x_8044:
        /* <DEDUP_REMOVED lines=40> */
.L_x_8047:
[----:B------:R-:W-:Y:S05]  /*18b0*/  BSYNC B0 ;  /* 0x0000000000007941 */ /* 0x000fea0003800000 */
.L_x_8046:
        /* <DEDUP_REMOVED lines=40> */
.L_x_8049:
[----:B------:R-:W-:Y:S05]  /*1b40*/  BSYNC B0 ;  /* 0x0000000000007941 */ /* 0x000fea0003800000 */
.L_x_8048:
        /* <DEDUP_REMOVED lines=40> */
.L_x_8051:
[----:B------:R-:W-:Y:S05]  /*1dd0*/  BSYNC B0 ;  /* 0x0000000000007941 */ /* 0x000fea0003800000 */
.L_x_8050:
        /* <DEDUP_REMOVED lines=40> */
.L_x_8053:
[----:B------:R-:W-:Y:S05]  /*2060*/  BSYNC B0 ;  /* 0x0000000000007941 */ /* 0x000fea0003800000 */
.L_x_8052:
        /* <DEDUP_REMOVED lines=40> */
.L_x_8055:
[----:B------:R-:W-:Y:S05]  /*22f0*/  BSYNC B0 ;  /* 0x0000000000007941 */ /* 0x000fea0003800000 */
.L_x_8054:
        /* <DEDUP_REMOVED lines=38> */
.L_x_8057:
[----:B------:R-:W-:Y:S05]  /*2560*/  BSYNC B0 ;  /* 0x0000000000007941 */ /* 0x000fea0003800000 */
.L_x_8056:
        /* <DEDUP_REMOVED lines=39> */
.L_x_8059:
[----:B------:R-:W-:Y:S05]  /*27e0*/  BSYNC B0 ;  /* 0x0000000000007941 */ /* 0x000fea0003800000 */
.L_x_8058:
        /* <DEDUP_REMOVED lines=39> */
.L_x_8061:
[----:B------:R-:W-:Y:S05]  /*2a60*/  BSYNC B0 ;  /* 0x0000000000007941 */ /* 0x000fea0003800000 */
.L_x_8060:
        /* <DEDUP_REMOVED lines=33> */
.L_x_8063:
[----:B------:R-:W-:Y:S05]  /*2c80*/  BSYNC B0 ;  /* 0x0000000000007941 */ /* 0x000fea0003800000 */
.L_x_8062:
        /* <DEDUP_REMOVED lines=33> */
.L_x_8065:
[----:B------:R-:W-:Y:S05]  /*2ea0*/  BSYNC B0 ;  /* 0x0000000000007941 */ /* 0x000fea0003800000 */
.L_x_8064:
        /* <DEDUP_REMOVED lines=33> */
.L_x_8067:
[----:B------:R-:W-:Y:S05]  /*30c0*/  BSYNC B0 ;  /* 0x0000000000007941 */ /* 0x000fea0003800000 */
.L_x_8066:
        /* <DEDUP_REMOVED lines=33> */
.L_x_8069:
[----:B------:R-:W-:Y:S05]  /*32e0*/  BSYNC B0 ;  /* 0x0000000000007941 */ /* 0x000fea0003800000 */
.L_x_8068:
        /* <DEDUP_REMOVED lines=33> */
.L_x_8071:
[----:B------:R-:W-:Y:S05]  /*3500*/  BSYNC B0 ;  /* 0x0000000000007941 */ /* 0x000fea0003800000 */
.L_x_8070:
        /* <DEDUP_REMOVED lines=37> */
.L_x_8109:
[----:B----4-:R-:W-:Y:S01]  /*3760*/  IMAD R12, R72, UR10, RZ ;  /* 0x0000000a480c7c24 */ /* 0x010fe2000f8e02ff */
        /* <DEDUP_REMOVED lines=16> */
[----:B---3--:R2:W3:Y:S01]  /*3870*/  LDG.E R98, desc[UR12][R12.64] ;  /* 0x0000000c0c627981 */ /* 0x0084e2000c1e1900 */
[----:B------:R-:W-:-:S05]  /*3880*/  IMAD.WIDE R2, R55, 0x10, R16 ;  /* 0x0000001037027825 */ /* 0x000fca00078e0210 */
[----:B------:R-:W4:Y:S04]  /*3890*/  LDG.E.128 R20, desc[UR12][R2.64] ;  /* 0x0000000c02147981 */ /* 0x000f28000c1e1d00 */
[----:B0-----:R0:W4:Y:S01]  /*38a0*/  LDG.E.128 R24, desc[UR12][R2.64+0x200] ;  /* 0x0002000c02187981 */ /* 0x001122000c1e1d00 */
[C---:B------:R-:W-:Y:S01]  /*38b0*/  LOP3.LUT P0, RZ, R67.reuse, 0x1f, RZ, 0xc0, !PT ;  /* 0x0000001f43ff7812 */ /* 0x040fe2000780c0ff */
[----:B------:R-:W-:Y:S01]  /*38c0*/  IMAD R16, R72, UR18, RZ ;  /* 0x0000001248107c24 */ /* 0x000fe2000f8e02ff */
[----:B------:R-:W-:Y:S01]  /*38d0*/  ISETP.NE.AND P2, PT, R67, RZ, PT ;  /* 0x000000ff4300720c */ /* 0x000fe20003f45270 */
[----:B-1----:R-:W1:Y:S01]  /*38e0*/  S2R R18, SR_CgaCtaId ;  /* 0x0000000000127919 */ /* 0x002e620000008800 */
[----:B------:R-:W-:Y:S01]  /*38f0*/  ISETP.LT.OR P1, PT, R57, 0x2, P0 ;  /* 0x000000023900780c */ /* 0x000fe20000721670 */
[----:B------:R-:W-:Y:S01]  /*3900*/  IMAD.WIDE.U32 R14, R77, UR18, RZ ;  /* 0x000000124d0e7c25 */ /* 0x000fe2000f8e00ff */
[----:B------:R-:W-:-:S03]  /*3910*/  MOV R97, 0x400 ;  /* 0x0000040000617802 */ /* 0x000fc60000000f00 */
[----:B------:R-:W-:Y:S01]  /*3920*/  IMAD R17, R77, UR19, R16 ;  /* 0x000000134d117c24 */ /* 0x000fe2000f8e0210 */
[----:B------:R-:W-:-:S04]  /*3930*/  IADD3 R16, R57, -0x1, RZ ;  /* 0xffffffff39107810 */ /* 0x000fc80007ffe0ff */
[----:B------:R-:W-:Y:S01]  /*3940*/  IADD3 R15, R15, R17, RZ ;  /* 0x000000110f0f7210 */ /* 0x000fe20007ffe0ff */
[----:B------:R-:W-:Y:S01]  /*3950*/  IMAD R17, R135, UR20, RZ ;  /* 0x0000001487117c24 */ /* 0x000fe2000f8e02ff */
[----:B--2---:R-:W-:Y:S01]  /*3960*/  LEA.HI R12, R16, R16, RZ, 0x1 ;  /* 0x00000010100c7211 */ /* 0x004fe200078f08ff */
[----:B------:R-:W2:Y:S02]  /*3970*/  @!P1 LDC R19, c[0x0][0x21c] ;  /* 0x00008700ff139b82 */ /* 0x000ea40000000800 */
[----:B------:R-:W-:Y:S01]  /*3980*/  IMAD R17, R100, UR21, R17 ;  /* 0x0000001564117c24 */ /* 0x000fe2000f8e0211 */
[----:B------:R-:W-:Y:S01]  /*3990*/  LOP3.LUT R13, R12, 0xfffffe, RZ, 0xc0, !PT ;  /* 0x00fffffe0c0d7812 */ /* 0x000fe200078ec0ff */
[----:B0-----:R-:W-:Y:S01]  /*39a0*/  IMAD.WIDE.U32 R2, R100, UR20, R14 ;  /* 0x0000001464027c25 */ /* 0x001fe2000f8e000e */
[----:B------:R-:W-:Y:S02]  /*39b0*/  IADD3 R12, R67, 0x200, RZ ;  /* 0x00000200430c7810 */ /* 0x000fe40007ffe0ff */
[----:B------:R-:W-:-:S02]  /*39c0*/  IADD3 R13, R16, -R13, RZ ;  /* 0x8000000d100d7210 */ /* 0x000fc40007ffe0ff */
[----:B------:R-:W-:Y:S02]  /*39d0*/  IADD3 R3, R3, R17, RZ ;  /* 0x0000001103037210 */ /* 0x000fe40007ffe0ff */
[C---:B-1----:R-:W-:Y:S02]  /*39e0*/  LEA R138, P3, R2.reuse, R36, 0x2 ;  /* 0x00000024028a7211 */ /* 0x042fe400078610ff */
[----:B------:R-:W-:Y:S02]  /*39f0*/  @!P2 LEA R12, R13, R100, 0x8 ;  /* 0x000000640d0ca211 */ /* 0x000fe400078e40ff */
[----:B------:R-:W-:Y:S02]  /*3a00*/  LEA.HI.X R139, R2, R37, R3, 0x2, P3 ;  /* 0x00000025028b7211 */ /* 0x000fe400018f1403 */
[----:B------:R-:W-:Y:S02]  /*3a10*/  @!P1 IADD3 R3, R57, -0x2, RZ ;  /* 0xfffffffe39039810 */ /* 0x000fe40007ffe0ff */
[----:B------:R-:W-:-:S02]  /*3a20*/  LEA R97, R18, R97, 0x18 ;  /* 0x0000006112617211 */ /* 0x000fc400078ec0ff */
[----:B------:R0:W5:Y:S02]  /*3a30*/  LDG.E R139, desc[UR12][R138.64] ;  /* 0x0000000c8a8b7981 */ /* 0x000164000c1e1900 */
[C---:B------:R-:W-:Y:S01]  /*3a40*/  LEA R54, R66.reuse, R97, 0x4 ;  /* 0x0000006142367211 */ /* 0x040fe200078e20ff */
[----:B--2---:R-:W-:Y:S01]  /*3a50*/  @!P1 IMAD R3, R3, R19, R100 ;  /* 0x0000001303039224 */ /* 0x004fe200078e0264 */
[----:B------:R-:W-:-:S03]  /*3a60*/  LEA R90, R66, R97, 0x5 ;  /* 0x00000061425a7211 */ /* 0x000fc600078e28ff */
[----:B------:R-:W-:Y:S01]  /*3a70*/  @!P1 IMAD.WIDE R140, R3, 0x8, R34 ;  /* 0x00000008038c9825 */ /* 0x000fe200078e0222 */
[----:B------:R-:W-:Y:S02]  /*3a80*/  LEA R3, R12, R97, 0x2 ;  /* 0x000000610c037211 */ /* 0x000fe400078e10ff */
[----:B------:R-:W-:Y:S02]  /*3a90*/  MOV R2, RZ ;  /* 0x000000ff00027202 */ /* 0x000fe40000000f00 */
[----:B0-----:R-:W-:-:S05]  /*3aa0*/  SHF.L.U32 R138, R193, 0x10, RZ ;  /* 0x00000010c18a7819 */ /* 0x001fca00000006ff */
        /* <DEDUP_REMOVED lines=13> */
[C---:B------:R-:W-:Y:S01]  /*3b80*/  FMUL.FTZ R176, R150.reuse, R80 ;  /* 0x0000005096b07220 */ /* 0x040fe20000410000 */
[C---:B------:R-:W-:Y:S01]  /*3b90*/  FMUL.FTZ R153, R150.reuse, R83 ;  /* 0x0000005396997220 */ /* 0x040fe20000410000 */
[C---:B------:R-:W-:Y:S01]  /*3ba0*/  FMUL.FTZ R154, R150.reuse, R79 ;  /* 0x0000004f969a7220 */ /* 0x040fe20000410000 */
[----:B------:R-:W-:-:S03]  /*3bb0*/  FMUL.FTZ R151, R150, R85 ;  /* 0x0000005596977220 */ /* 0x000fc60000410000 */
[----:B------:R-:W-:Y:S01]  /*3bc0*/  MUFU.EX2 R176, R176 ;  /* 0x000000b000b07308 */ /* 0x000fe20000000800 */
[----:B------:R-:W-:-:S07]  /*3bd0*/  FMUL.FTZ R155, R150, R78 ;  /* 0x0000004e969b7220 */ /* 0x000fce0000410000 */
[----:B------:R-:W0:Y:S01]  /*3be0*/  MUFU.EX2 R153, R153 ;  /* 0x0000009900997308 */ /* 0x000e220000000800 */
[----:B------:R-:W-:-:S07]  /*3bf0*/  FMUL.FTZ R156, R150, R89 ;  /* 0x00000059969c7220 */ /* 0x000fce0000410000 */
[----:B------:R-:W1:Y:S01]  /*3c00*/  MUFU.EX2 R154, R154 ;  /* 0x0000009a009a7308 */ /* 0x000e620000000800 */
[----:B------:R-:W-:-:S07]  /*3c10*/  FMUL.FTZ R147, R150, R76 ;  /* 0x0000004c96937220 */ /* 0x000fce0000410000 */
[----:B------:R-:W2:Y:S01]  /*3c20*/  MUFU.EX2 R151, R151 ;  /* 0x0000009700977308 */ /* 0x000ea20000000800 */
[----:B0-----:R-:W-:Y:S01]  /*3c30*/  FMUL.FTZ R143, R176, R153 ;  /* 0x00000099b08f7220 */ /* 0x001fe20000410000 */
[----:B------:R-:W-:-:S06]  /*3c40*/  FMUL.FTZ R157, R150, R93 ;  /* 0x0000005d969d7220 */ /* 0x000fcc0000410000 */
[----:B------:R-:W0:Y:S01]  /*3c50*/  MUFU.EX2 R155, R155 ;  /* 0x0000009b009b7308 */ /* 0x000e220000000800 */
[----:B----4-:R3:W-:Y:S01]  /*3c60*/  STS.128 [R54], R20 ;  /* 0x0000001436007388 */ /* 0x0107e20000000c00 */
[----:B-1----:R-:W-:-:S03]  /*3c70*/  FMUL.FTZ R152, R154, R143 ;  /* 0x0000008f9a987220 */ /* 0x002fc60000410000 */
[----:B------:R1:W-:Y:S01]  /*3c80*/  STS.128 [R54+0x200], R24 ;  /* 0x0002001836007388 */ /* 0x0003e20000000c00 */
[----:B------:R-:W-:Y:S02]  /*3c90*/  NOP ;  /* 0x0000000000007918 */ /* 0x000fe40000000000 */
[----:B------:R-:W4:Y:S01]  /*3ca0*/  MUFU.EX2 R156, R156 ;  /* 0x0000009c009c7308 */ /* 0x000f220000000800 */
[----:B------:R-:W1:Y:S01]  /*3cb0*/  LDS.128 R12, [R90] ;  /* 0x000000005a0c7984 */ /* 0x000e620000000c00 */
[----:B------:R-:W-:-:S03]  /*3cc0*/  FMUL.FTZ R158, R150, R74 ;  /* 0x0000004a969e7220 */ /* 0x000fc60000410000 */
[----:B------:R-:W1:Y:S03]  /*3cd0*/  LDS.128 R16, [R90+0x10] ;  /* 0x000010005a107984 */ /* 0x000e660000000c00 */
[----:B------:R-:W3:Y:S01]  /*3ce0*/  MUFU.EX2 R147, R147 ;  /* 0x0000009300937308 */ /* 0x000ee20000000800 */
[----:B------:R1:W-:Y:S01]  /*3cf0*/  STS [R3+0xea8], R176 ;  /* 0x000ea8b003007388 */ /* 0x0003e20000000800 */
[----:B--2---:R-:W-:Y:S01]  /*3d00*/  FMUL.FTZ R160, R151, R152 ;  /* 0x0000009897a07220 */ /* 0x004fe20000410000 */
[----:B------:R-:W-:Y:S01]  /*3d10*/  BAR.SYNC.DEFER_BLOCKING 0x0 ;  /* 0x0000000000007b1d */ /* 0x000fe20000010000 */
[----:B------:R-:W-:-:S05]  /*3d20*/  FMUL.FTZ R149, R150, R95 ;  /* 0x0000005f96957220 */ /* 0x000fca0000410000 */
[----:B------:R-:W2:Y:S01]  /*3d30*/  MUFU.EX2 R157, R157 ;  /* 0x0000009d009d7308 */ /* 0x000ea20000000800 */
[----:B0-----:R-:W-:Y:S01]  /*3d40*/  FMUL.FTZ R143, R155, R160 ;  /* 0x000000a09b8f7220 */ /* 0x001fe20000410000 */
[----:B------:R-:W-:-:S06]  /*3d50*/  FMUL.FTZ R145, R150, R81 ;  /* 0x0000005196917220 */ /* 0x000fcc0000410000 */
[----:B------:R-:W0:Y:S01]  /*3d60*/  MUFU.EX2 R158, R158 ;  /* 0x0000009e009e7308 */ /* 0x000e220000000800 */
[----:B----4-:R-:W-:Y:S01]  /*3d70*/  FMUL.FTZ R160, R156, R143 ;  /* 0x0000008f9ca07220 */ /* 0x010fe20000410000 */
[----:B------:R-:W-:-:S06]  /*3d80*/  FMUL.FTZ R159, R150, R134 ;  /* 0x00000086969f7220 */ /* 0x000fcc0000410000 */
[----:B------:R-:W4:Y:S01]  /*3d90*/  MUFU.EX2 R149, R149 ;  /* 0x0000009500957308 */ /* 0x000f220000000800 */
[----:B---3--:R-:W-:Y:S01]  /*3da0*/  FMUL.FTZ R160, R147, R160 ;  /* 0x000000a093a07220 */ /* 0x008fe20000410000 */
[----:B------:R-:W-:Y:S01]  /*3db0*/  FMUL.FTZ R152, R150, R87 ;  /* 0x0000005796987220 */ /* 0x000fe20000410000 */
[----:B------:R-:W-:Y:S01]  /*3dc0*/  SHF.L.U32 R21, R4, 0x10, RZ ;  /* 0x0000001004157819 */ /* 0x000fe200000006ff */
[----:B------:R3:W5:Y:S01]  /*3dd0*/  @!P1 LDG.E R2, desc[UR12][R140.64+0x4] ;  /* 0x0000040c8c029981 */ /* 0x000762000c1e1900 */
[----:B-1----:R-:W-:-:S03]  /*3de0*/  SHF.L.U32 R24, R53, 0x10, RZ ;  /* 0x0000001035187819 */ /* 0x002fc600000006ff */
[----:B------:R-:W1:Y:S01]  /*3df0*/  MUFU.EX2 R145, R145 ;  /* 0x0000009100917308 */ /* 0x000e620000000800 */
[----:B--2---:R-:W-:Y:S01]  /*3e00*/  FMUL.FTZ R161, R157, R160 ;  /* 0x000000a09da17220 */ /* 0x004fe20000410000 */
[----:B------:R-:W-:Y:S01]  /*3e10*/  SHF.L.U32 R22, R5, 0x10, RZ ;  /* 0x0000001005167819 */ /* 0x000fe200000006ff */
[----:B------:R-:W-:Y:S01]  /*3e20*/  FMUL.FTZ R3, R21, R80 ;  /* 0x0000005015037220 */ /* 0x000fe20000410000 */
[----:B------:R-:W-:-:S04]  /*3e30*/  FMUL.FTZ R208, R24, R83 ;  /* 0x0000005318d07220 */ /* 0x000fc80000410000 */
[----:B------:R-:W2:Y:S01]  /*3e40*/  MUFU.EX2 R159, R159 ;  /* 0x0000009f009f7308 */ /* 0x000ea20000000800 */
[----:B0-----:R-:W-:Y:S01]  /*3e50*/  FMUL.FTZ R162, R158, R161 ;  /* 0x000000a19ea27220 */ /* 0x001fe20000410000 */
[----:B------:R-:W-:Y:S01]  /*3e60*/  SHF.L.U32 R20, R51, 0x10, RZ ;  /* 0x0000001033147819 */ /* 0x000fe200000006ff */
[----:B------:R-:W-:Y:S01]  /*3e70*/  FMUL.FTZ R171, R22, R79 ;  /* 0x0000004f16ab7220 */ /* 0x000fe20000410000 */
[----:B---3--:R-:W-:-:S04]  /*3e80*/  FFMA.FTZ R141, R153, R3, R208 ;  /* 0x00000003998d7223 */ /* 0x008fc800000100d0 */
[----:B------:R-:W0:Y:S01]  /*3e90*/  MUFU.EX2 R152, R152 ;  /* 0x0000009800987308 */ /* 0x000e220000000800 */
[----:B------:R-:W-:Y:S01]  /*3ea0*/  ISETP.NE.AND P1, PT, R67, 0x1f, PT ;  /* 0x0000001f4300780c */ /* 0x000fe20003f25270 */
[----:B----4-:R-:W-:Y:S01]  /*3eb0*/  FMUL.FTZ R162, R149, R162 ;  /* 0x000000a295a27220 */ /* 0x010fe20000410000 */
[----:B------:R-:W-:Y:S01]  /*3ec0*/  SHF.L.U32 R23, R6, 0x10, RZ ;  /* 0x0000001006177819 */ /* 0x000fe200000006ff */
[----:B------:R-:W-:Y:S01]  /*3ed0*/  FMUL.FTZ R206, R20, R85 ;  /* 0x0000005514ce7220 */ /* 0x000fe20000410000 */
[----:B------:R-:W-:Y:S01]  /*3ee0*/  FFMA.FTZ R141, R154, R141, R171 ;  /* 0x0000008d9a8d7223 */ /* 0x000fe200000100ab */
[----:B-1----:R-:W-:Y:S01]  /*3ef0*/  FMUL.FTZ R162, R145, R162 ;  /* 0x000000a291a27220 */ /* 0x002fe20000410000 */
[----:B------:R-:W-:Y:S01]  /*3f00*/  SHF.L.U32 R26, R195, 0x10, RZ ;  /* 0x00000010c31a7819 */ /* 0x000fe200000006ff */
[----:B------:R-:W-:Y:S01]  /*3f10*/  FMUL.FTZ R178, R23, R78 ;  /* 0x0000004e17b27220 */ /* 0x000fe20000410000 */
[----:B------:R-:W-:Y:S01]  /*3f20*/  FFMA.FTZ R141, R151, R141, R206 ;  /* 0x0000008d978d7223 */ /* 0x000fe200000100ce */
[----:B--2---:R-:W-:Y:S01]  /*3f30*/  FMUL.FTZ R163, R159, R162 ;  /* 0x000000a29fa37220 */ /* 0x004fe20000410000 */
[----:B------:R-:W-:Y:S01]  /*3f40*/  SHF.L.U32 R25, R7, 0x10, RZ ;  /* 0x0000001007197819 */ /* 0x000fe200000006ff */
[----:B------:R-:W-:Y:S01]  /*3f50*/  FMUL.FTZ R173, R26, R89 ;  /* 0x000000591aad7220 */ /* 0x000fe20000410000 */
[----:B------:R-:W-:Y:S01]  /*3f60*/  FFMA.FTZ R141, R155, R141, R178 ;  /* 0x0000008d9b8d7223 */ /* 0x000fe200000100b2 */
[----:B0-----:R-:W-:Y:S01]  /*3f70*/  FMUL.FTZ R162, R152, R163 ;  /* 0x000000a398a27220 */ /* 0x001fe20000410000 */
[----:B------:R-:W-:Y:S01]  /*3f80*/  @P1 LEA R163, R67, R97, 0x2 ;  /* 0x0000006143a31211 */ /* 0x000fe200078e10ff */
[----:B------:R-:W-:Y:S01]  /*3f90*/  FMUL.FTZ R180, R25, R76 ;  /* 0x0000004c19b47220 */ /* 0x000fe20000410000 */
[----:B------:R-:W-:Y:S01]  /*3fa0*/  FFMA.FTZ R143, R156, R141, R173 ;  /* 0x0000008d9c8f7223 */ /* 0x000fe200000100ad */
[----:B------:R-:W-:-:S03]  /*3fb0*/  SHF.L.U32 R27, R8, 0x10, RZ ;  /* 0x00000010081b7819 */ /* 0x000fc600000006ff */
[----:B------:R-:W-:Y:S01]  /*3fc0*/  FFMA.FTZ R143, R147, R143, R180 ;  /* 0x0000008f938f7223 */ /* 0x000fe200000100b4 */
[----:B------:R-:W0:Y:S01]  /*3fd0*/  @P1 LDS R163, [R163+0x16ac] ;  /* 0x0016ac00a3a31984 */ /* 0x000e220000000800 */
[----:B------:R-:W-:Y:S01]  /*3fe0*/  SHF.L.U32 R140, R191, 0x10, RZ ;  /* 0x00000010bf8c7819 */ /* 0x000fe200000006ff */
[----:B------:R-:W-:Y:S01]  /*3ff0*/  FMUL.FTZ R179, R27, R74 ;  /* 0x0000004a1bb37220 */ /* 0x000fe20000410000 */
[----:B------:R-:W-:Y:S01]  /*4000*/  FFMA.FTZ R160, R157, R143, R182 ;  /* 0x0000008f9da07223 */ /* 0x000fe200000100b6 */
[C---:B------:R-:W-:Y:S01]  /*4010*/  FMUL.FTZ R141, R150.reuse, R129 ;  /* 0x00000081968d7220 */ /* 0x040fe20000410000 */
[----:B------:R-:W-:Y:S01]  /*4020*/  FMUL.FTZ R143, R150, R91 ;  /* 0x0000005b968f7220 */ /* 0x000fe20000410000 */
[----:B------:R-:W-:Y:S01]  /*4030*/  FMUL.FTZ R200, R140, R95 ;  /* 0x0000005f8cc87220 */ /* 0x000fe20000410000 */
[----:B------:R-:W-:-:S03]  /*4040*/  FFMA.FTZ R160, R158, R160, R179 ;  /* 0x000000a09ea07223 */ /* 0x000fc600000100b3 */
[----:B------:R-:W1:Y:S01]  /*4050*/  MUFU.EX2 R141, R141 ;  /* 0x0000008d008d7308 */ /* 0x000e620000000800 */
[----:B------:R-:W-:Y:S01]  /*4060*/  FFMA.FTZ R161, R149, R160, R200 ;  /* 0x000000a095a17223 */ /* 0x000fe200000100c8 */
[----:B------:R-:W-:-:S03]  /*4070*/  FMUL.FTZ R160, R150, R123 ;  /* 0x0000007b96a07220 */ /* 0x000fc60000410000 */
[----:B------:R-:W-:-:S03]  /*4080*/  FFMA.FTZ R161, R145, R161, R198 ;  /* 0x000000a191a17223 */ /* 0x000fc600000100c6 */
[----:B------:R-:W2:Y:S01]  /*4090*/  MUFU.EX2 R143, R143 ;  /* 0x0000008f008f7308 */ /* 0x000ea20000000800 */
[----:B------:R-:W-:-:S07]  /*40a0*/  FFMA.FTZ R161, R159, R161, R188 ;  /* 0x000000a19fa17223 */ /* 0x000fce00000100bc */
[----:B------:R-:W3:Y:S01]  /*40b0*/  MUFU.EX2 R160, R160 ;  /* 0x000000a000a07308 */ /* 0x000ee20000000800 */
[----:B------:R-:W-:Y:S01]  /*40c0*/  FFMA.FTZ R161, R152, R161, R183 ;  /* 0x000000a198a17223 */ /* 0x000fe200000100b7 */
[----:B------:R-:W-:Y:S01]  /*40d0*/  SHF.L.U32 R150, R201, 0x10, RZ ;  /* 0x00000010c9967819 */ /* 0x000fe200000006ff */
[C---:B-1----:R-:W-:Y:S02]  /*40e0*/  FMUL.FTZ R162, R141.reuse, R162 ;  /* 0x000000a28da27220 */ /* 0x042fe40000410000 */
[----:B------:R-:W-:Y:S02]  /*40f0*/  FFMA.FTZ R164, R141, R161, R190 ;  /* 0x000000a18da47223 */ /* 0x000fe400000100be */
[----:B------:R-:W-:Y:S01]  /*4100*/  FMUL.FTZ R161, R150, R123 ;  /* 0x0000007b96a17220 */ /* 0x000fe20000410000 */
[C---:B--2---:R-:W-:Y:S01]  /*4110*/  FMUL.FTZ R167, R143.reuse, R162 ;  /* 0x000000a28fa77220 */ /* 0x044fe20000410000 */
[----:B------:R-:W-:-:S03]  /*4120*/  FFMA.FTZ R164, R143, R164, R184 ;  /* 0x000000a48fa47223 */ /* 0x000fc600000100b8 */
[C---:B---3--:R-:W-:Y:S01]  /*4130*/  FMUL.FTZ R167, R160.reuse, R167 ;  /* 0x000000a7a0a77220 */ /* 0x048fe20000410000 */
[----:B------:R-:W-:Y:S01]  /*4140*/  FFMA.FTZ R210, R160, R164, R161 ;  /* 0x000000a4a0d27223 */ /* 0x000fe200000100a1 */
[----:B0-----:R-:W-:Y:S06]  /*4150*/  @P1 BRA `(.L_x_8074) ;  /* 0x0000000000201947 */ /* 0x001fec0003800000 */
[----:B------:R-:W-:-:S13]  /*4160*/  ISETP.NE.AND P3, PT, R57, R102, PT ;  /* 0x000000663900720c */ /* 0x000fda0003f65270 */
[----:B------:R-:W-:-:S04]  /*4170*/  @P3 LEA.HI R162, R57, R57, RZ, 0x1 ;  /* 0x0000003939a23211 */ /* 0x000fc800078f08ff */
[----:B------:R-:W-:-:S04]  /*4180*/  @P3 LOP3.LUT R162, R162, 0xfffffe, RZ, 0xc0, !PT ;  /* 0x00fffffea2a23812 */ /* 0x000fc800078ec0ff */
[----:B------:R-:W-:-:S04]  /*4190*/  @P3 IADD3 R163, -R162, R57, RZ ;  /* 0x00000039a2a33210 */ /* 0x000fc80007ffe1ff */
[----:B------:R-:W-:Y:S01]  /*41a0*/  @P3 LEA R162, R163, R100, 0x8 ;  /* 0x00000064a3a23211 */ /* 0x000fe200078e40ff */
[----:B------:R-:W-:-:S03]  /*41b0*/  HFMA2.MMA R163, -RZ, RZ, 1.875, 0 ;  /* 0x3f800000ffa37435 */ /* 0x000fc600000001ff */
[----:B------:R-:W-:-:S07]  /*41c0*/  @P3 LEA R162, R162, R97, 0x2 ;  /* 0x00000061a2a23211 */ /* 0x000fce00078e10ff */
[----:B------:R0:W1:Y:S02]  /*41d0*/  @P3 LDS R163, [R162+0xea8] ;  /* 0x000ea800a2a33984 */ /* 0x0000640000000800 */
.L_x_8074:
[----:B------:R-:W-:Y:S05]  /*41e0*/  BSYNC B0 ;  /* 0x0000000000007941 */ /* 0x000fea0003800000 */
.L_x_8073:
        /* <DEDUP_REMOVED lines=8> */
[----:B------:R-:W-:-:S02]  /*4270*/  SHF.L.U32 R18, R18, 0x10, RZ ;  /* 0x0000001012127819 */ /* 0x000fc400000006ff */
[----:B------:R-:W-:Y:S01]  /*4280*/  PRMT R220, R13, 0x7632, R220 ;  /* 0x000076320ddc7816 */ /* 0x000fe200000000dc */
[----:B-----5:R-:W-:Y:S01]  /*4290*/  FMUL.FTZ R189, R139, R192 ;  /* 0x000000c08bbd7220 */ /* 0x020fe20000410000 */
[----:B------:R-:W-:Y:S02]  /*42a0*/  SHF.L.U32 R212, R13, 0x10, RZ ;  /* 0x000000100dd47819 */ /* 0x000fe400000006ff */
[----:B------:R-:W-:Y:S01]  /*42b0*/  PRMT R218, R14, 0x7632, R218 ;  /* 0x000076320eda7816 */ /* 0x000fe200000000da */
[----:B------:R-:W-:Y:S01]  /*42c0*/  FMUL.FTZ R189, R94, R189 ;  /* 0x000000bd5ebd7220 */ /* 0x000fe20000410000 */
[----:B------:R-:W-:Y:S01]  /*42d0*/  SHF.L.U32 R13, R14, 0x10, RZ ;  /* 0x000000100e0d7819 */ /* 0x000fe200000006ff */
[----:B------:R-:W-:Y:S01]  /*42e0*/  FMUL.FTZ R181, R139, R212 ;  /* 0x000000d48bb57220 */ /* 0x000fe20000410000 */
[C---:B------:R-:W-:Y:S02]  /*42f0*/  PRMT R185, R17.reuse, 0x7632, R185 ;  /* 0x0000763211b97816 */ /* 0x040fe400000000b9 */
[----:B------:R-:W-:Y:S01]  /*4300*/  SHF.L.U32 R14, R17, 0x10, RZ ;  /* 0x00000010110e7819 */ /* 0x000fe200000006ff */
[----:B--2---:R-:W-:Y:S01]  /*4310*/  @P3 FFMA.FTZ R210, R167, R164, R210 ;  /* 0x000000a4a7d23223 */ /* 0x004fe200000100d2 */
[----:B------:R-:W-:Y:S01]  /*4320*/  SHF.L.U32 R204, R204, 0x10, RZ ;  /* 0x00000010cccc7819 */ /* 0x000fe200000006ff */
[----:B------:R-:W-:Y:S01]  /*4330*/  FMUL.FTZ R17, R139, R18 ;  /* 0x000000128b117220 */ /* 0x000fe20000410000 */
[----:B------:R-:W-:Y:S01]  /*4340*/  PRMT R222, R12, 0x7632, R222 ;  /* 0x000076320cde7816 */ /* 0x000fe200000000de */
[----:B0-----:R-:W-:Y:S01]  /*4350*/  @P3 FMUL.FTZ R167, R167, R162 ;  /* 0x000000a2a7a73220 */ /* 0x001fe20000410000 */
[----:B------:R-:W0:Y:S01]  /*4360*/  SHFL.UP PT, R164, R210, 0x2, RZ ;  /* 0x04400000d2a47989 */ /* 0x000e2200000e00ff */
[----:B------:R-:W-:Y:S01]  /*4370*/  ISETP.GE.AND P3, PT, R66, 0x2, PT ;  /* 0x000000024200780c */ /* 0x000fe20003f66270 */
[C---:B------:R-:W-:Y:S01]  /*4380*/  FMUL.FTZ R19, R139.reuse, R204 ;  /* 0x000000cc8b137220 */ /* 0x040fe20000410000 */
[----:B------:R-:W-:Y:S01]  /*4390*/  FMUL.FTZ R196, R96, R17 ;  /* 0x0000001160c47220 */ /* 0x000fe20000410000 */
        /* <DEDUP_REMOVED lines=19> */
[----:B------:R-:W-:Y:S01]  /*44d0*/  FMUL.FTZ R19, R139, R214 ;  /* 0x000000d68b137220 */ /* 0x000fe20000410000 */
[----:B0-----:R-:W-:Y:S01]  /*44e0*/  @P3 FFMA.FTZ R210, R167, R164, R210 ;  /* 0x000000a4a7d23223 */ /* 0x001fe200000100d2 */
[----:B------:R-:W-:Y:S01]  /*44f0*/  FMUL.FTZ R177, R86, R177 ;  /* 0x000000b156b17220 */ /* 0x000fe20000410000 */
[----:B------:R-:W-:Y:S01]  /*4500*/  SHF.L.U32 R218, R218, 0x10, RZ ;  /* 0x00000010dada7819 */ /* 0x000fe200000006ff */
[----:B------:R-:W-:Y:S01]  /*4510*/  FMUL.FTZ R175, R139, R169 ;  /* 0x000000a98baf7220 */ /* 0x000fe20000410000 */
[----:B--2---:R-:W-:Y:S01]  /*4520*/  @P3 FMUL.FTZ R167, R167, R162 ;  /* 0x000000a2a7a73220 */ /* 0x004fe20000410000 */
[----:B------:R-:W0:Y:S01]  /*4530*/  SHFL.UP PT, R164, R210, 0x4, RZ ;  /* 0x04800000d2a47989 */ /* 0x000e2200000e00ff */
[----:B------:R-:W-:-:S02]  /*4540*/  ISETP.GE.AND P3, PT, R66, 0x4, PT ;  /* 0x000000044200780c */ /* 0x000fc40003f66270 */
[----:B------:R-:W-:Y:S01]  /*4550*/  SHF.L.U32 R220, R220, 0x10, RZ ;  /* 0x00000010dcdc7819 */ /* 0x000fe200000006ff */
[----:B------:R-:W2:Y:S01]  /*4560*/  SHFL.UP PT, R162, R167, 0x4, RZ ;  /* 0x04800000a7a27989 */ /* 0x000ea200000e00ff */
[----:B------:R-:W-:Y:S02]  /*4570*/  SHF.L.U32 R222, R222, 0x10, RZ ;  /* 0x00000010dede7819 */ /* 0x000fe400000006ff */
[----:B------:R-:W-:Y:S02]  /*4580*/  ISETP.GE.OR P0, PT, R57, R102, P0 ;  /* 0x000000663900720c */ /* 0x000fe40000706670 */
[----:B------:R-:W-:-:S05]  /*4590*/  ISETP.NE.AND P4, PT, R67, RZ, PT ;  /* 0x000000ff4300720c */ /* 0x000fca0003f85270 */
[C---:B0-----:R-:W-:Y:S01]  /*45a0*/  @P3 FFMA.FTZ R210, R167.reuse, R164, R210 ;  /* 0x000000a4a7d23223 */ /* 0x041fe200000100d2 */
[----:B------:R-:W-:Y:S01]  /*45b0*/  FFMA.FTZ R164, R152, R16, R177 ;  /* 0x0000001098a47223 */ /* 0x000fe200000100b1 */
[----:B------:R-:W-:Y:S01]  /*45c0*/  FMUL.FTZ R16, R84, R19 ;  /* 0x0000001354107220 */ /* 0x000fe20000410000 */
[----:B--2---:R-:W-:Y:S01]  /*45d0*/  @P3 FMUL.FTZ R167, R167, R162 ;  /* 0x000000a2a7a73220 */ /* 0x004fe20000410000 */
[----:B-1----:R-:W-:Y:S01]  /*45e0*/  FMUL.FTZ R162, R160, R163 ;  /* 0x000000a3a0a27220 */ /* 0x002fe20000410000 */
[----:B------:R-:W-:Y:S01]  /*45f0*/  FFMA.FTZ R19, R159, R164, R174 ;  /* 0x000000a49f137223 */ /* 0x000fe200000100ae */
[----:B------:R-:W-:Y:S01]  /*4600*/  FMUL.FTZ R164, R139, R216 ;  /* 0x000000d88ba47220 */ /* 0x000fe20000410000 */
[----:B------:R-:W-:Y:S01]  /*4610*/  ISETP.GE.AND P3, PT, R66, 0x8, PT ;  /* 0x000000084200780c */ /* 0x000fe20003f66270 */
[----:B------:R-:W-:Y:S01]  /*4620*/  FMUL.FTZ R162, R143, R162 ;  /* 0x000000a28fa27220 */ /* 0x000fe20000410000 */
[----:B------:R-:W-:Y:S03]  /*4630*/  SHFL.UP PT, R226, R167, 0x8, RZ ;  /* 0x05000000a7e27989 */ /* 0x000fe600000e00ff */
[----:B------:R-:W-:-:S04]  /*4640*/  FMUL.FTZ R165, R141, R162 ;  /* 0x000000a28da57220 */ /* 0x000fc80000410000 */
[----:B------:R-:W-:Y:S01]  /*4650*/  FMUL.FTZ R162, R152, R165 ;  /* 0x000000a598a27220 */ /* 0x000fe20000410000 */
[----:B------:R-:W-:Y:S01]  /*4660*/  FFMA.FTZ R165, R145, R19, R16 ;  /* 0x0000001391a57223 */ /* 0x000fe20000010010 */
[----:B------:R-:W-:Y:S02]  /*4670*/  FMUL.FTZ R19, R139, R12 ;  /* 0x0000000c8b137220 */ /* 0x000fe40000410000 */
[----:B------:R-:W-:Y:S01]  /*4680*/  FMUL.FTZ R166, R159, R162 ;  /* 0x000000a29fa67220 */ /* 0x000fe20000410000 */
[----:B------:R-:W-:Y:S01]  /*4690*/  FMUL.FTZ R162, R44, R17 ;  /* 0x000000112ca27220 */ /* 0x000fe20000410000 */
[----:B------:R-:W-:Y:S01]  /*46a0*/  FMUL.FTZ R17, R45, R164 ;  /* 0x000000a42d117220 */ /* 0x000fe20000410000 */
[----:B------:R-:W-:Y:S01]  /*46b0*/  FMUL.FTZ R164, R46, R19 ;  /* 0x000000132ea47220 */ /* 0x000fe20000410000 */
[----:B------:R-:W-:Y:S01]  /*46c0*/  FMUL.FTZ R166, R145, R166 ;  /* 0x000000a691a67220 */ /* 0x000fe20000410000 */
[----:B------:R-:W-:Y:S01]  /*46d0*/  FFMA.FTZ R168, R149, R165, R162 ;  /* 0x000000a595a87223 */ /* 0x000fe200000100a2 */
[----:B------:R-:W-:-:S02]  /*46e0*/  FMUL.FTZ R19, R139, R13 ;  /* 0x0000000d8b137220 */ /* 0x000fc40000410000 */
[----:B------:R-:W-:Y:S01]  /*46f0*/  FMUL.FTZ R165, R149, R166 ;  /* 0x000000a695a57220 */ /* 0x000fe20000410000 */
[----:B------:R-:W-:Y:S01]  /*4700*/  FMUL.FTZ R166, R139, R218 ;  /* 0x000000da8ba67220 */ /* 0x000fe20000410000 */
[----:B------:R-:W-:Y:S01]  /*4710*/  FFMA.FTZ R170, R158, R168, R17 ;  /* 0x000000a89eaa7223 */ /* 0x000fe20000010011 */
[----:B------:R-:W-:Y:S01]  /*4720*/  FMUL.FTZ R19, R48, R19 ;  /* 0x0000001330137220 */ /* 0x000fe20000410000 */
[----:B------:R-:W-:Y:S01]  /*4730*/  FMUL.FTZ R168, R158, R165 ;  /* 0x000000a59ea87220 */ /* 0x000fe20000410000 */
[----:B------:R-:W-:Y:S01]  /*4740*/  FMUL.FTZ R166, R47, R166 ;  /* 0x000000a62fa67220 */ /* 0x000fe20000410000 */
[C---:B------:R-:W-:Y:S02]  /*4750*/  FFMA.FTZ R165, R157.reuse, R170, R164 ;  /* 0x000000aa9da57223 */ /* 0x040fe400000100a4 */
        /* <DEDUP_REMOVED lines=11> */
[----:B------:R-:W-:Y:S01]  /*4810*/  FMUL.FTZ R172, R155, R172 ;  /* 0x000000ac9bac7220 */ /* 0x000fe20000410000 */
[----:B------:R-:W0:Y:S01]  /*4820*/  SHFL.UP PT, R203, R210, 0x8, RZ ;  /* 0x05000000d2cb7989 */ /* 0x000e2200000e00ff */
[C---:B------:R-:W-:Y:S02]  /*4830*/  FFMA.FTZ R187, R151.reuse, R181, R170 ;  /* 0x000000b597bb7223 */ /* 0x040fe400000100aa */
[----:B------:R-:W-:Y:S01]  /*4840*/  FMUL.FTZ R181, R151, R172 ;  /* 0x000000ac97b57220 */ /* 0x000fe20000410000 */
[----:B------:R-:W-:Y:S01]  /*4850*/  FMUL.FTZ R172, R0, R175 ;  /* 0x000000af00ac7220 */ /* 0x000fe20000410000 */
[C---:B------:R-:W-:Y:S02]  /*4860*/  FFMA.FTZ R187, R154.reuse, R187, R165 ;  /* 0x000000bb9abb7223 */ /* 0x040fe400000100a5 */
[----:B------:R-:W-:Y:S01]  /*4870*/  FMUL.FTZ R228, R154, R181 ;  /* 0x000000b59ae47220 */ /* 0x000fe20000410000 */
[----:B------:R-:W-:Y:S01]  /*4880*/  LOP3.LUT R181, R67, 0x1f, RZ, 0xc0, !PT ;  /* 0x0000001f43b57812 */ /* 0x000fe200078ec0ff */
[----:B------:R-:W-:-:S02]  /*4890*/  FFMA.FTZ R224, R153, R187, R172 ;  /* 0x000000bb99e07223 */ /* 0x000fc400000100ac */
[----:B------:R-:W-:-:S03]  /*48a0*/  FMUL.FTZ R187, R153, R228 ;  /* 0x000000e499bb7220 */ /* 0x000fc60000410000 */
        /* <DEDUP_REMOVED lines=14> */
[----:B------:R-:W-:Y:S01]  /*4990*/  ISETP.GE.U32.AND P3, PT, R181, 0x1e, PT ;  /* 0x0000001eb500780c */ /* 0x000fe20003f66070 */
[----:B------:R0:W-:Y:S04]  /*49a0*/  SHFL.IDX PT, R175, R2, RZ, 0x1f ;  /* 0x00001fff02af7589 */ /* 0x0001e800000e0000 */
[----:B------:R-:W-:Y:S04]  /*49b0*/  SHFL.UP PT, R210, R210, 0x1, RZ ;  /* 0x04200000d2d27989 */ /* 0x000fe800000e00ff */
[----:B------:R-:W3:Y:S01]  /*49c0*/  SHFL.UP PT, R167, R167, 0x1, RZ ;  /* 0x04200000a7a77989 */ /* 0x000ee200000e00ff */
[----:B0-----:R-:W-:-:S03]  /*49d0*/  HFMA2.MMA R2, -RZ, RZ, 1.875, 0 ;  /* 0x3f800000ff027435 */ /* 0x001fc600000001ff */
[C---:B-1----:R-:W-:Y:S01]  /*49e0*/  @!P3 FFMA.FTZ R224, R187.reuse, R203, R224 ;  /* 0x000000cbbbe0b223 */ /* 0x042fe200000100e0 */
[----:B--2---:R-:W-:-:S04]  /*49f0*/  @!P3 FMUL.FTZ R187, R187, R228 ;  /* 0x000000e4bbbbb220 */ /* 0x004fc80000410000 */
[----:B------:R-:W0:Y:S04]  /*4a00*/  SHFL.DOWN PT, R203, R224, 0x4, 0x1f ;  /* 0x08801f00e0cb7f89 */ /* 0x000e2800000e0000 */
[----:B------:R-:W1:Y:S01]  /*4a10*/  SHFL.DOWN PT, R226, R187, 0x4, 0x1f ;  /* 0x08801f00bbe27f89 */ /* 0x000e6200000e0000 */
[----:B---3--:R-:W-:Y:S01]  /*4a20*/  @P2 FFMA.FTZ R175, R167, R175, R210 ;  /* 0x000000afa7af2223 */ /* 0x008fe200000100d2 */
[----:B------:R-:W-:-:S03]  /*4a30*/  ISETP.GE.U32.AND P2, PT, R181, 0x1c, PT ;  /* 0x0000001cb500780c */ /* 0x000fc60003f46070 */
[----:B------:R-:W-:-:S04]  /*4a40*/  FFMA.FTZ R176, R176, R175, R3 ;  /* 0x000000afb0b07223 */ /* 0x000fc80000010003 */
[-C--:B------:R-:W-:Y:S01]  /*4a50*/  FMUL.FTZ R3, R169, R176.reuse ;  /* 0x000000b0a9037220 */ /* 0x080fe20000410000 */
[----:B------:R-:W-:-:S03]  /*4a60*/  FFMA.FTZ R169, R153, R176, R208 ;  /* 0x000000b099a97223 */ /* 0x000fc600000100d0 */
[----:B------:R-:W-:Y:S01]  /*4a70*/  FFMA.FTZ R3, R0, R3, RZ ;  /* 0x0000000300037223 */ /* 0x000fe200000100ff */
[----:B------:R-:W-:Y:S01]  /*4a80*/  FFMA.FTZ R171, R154, R169, R171 ;  /* 0x000000a99aab7223 */ /* 0x000fe200000100ab */
[C---:B0-----:R-:W-:Y:S01]  /*4a90*/  @!P2 FFMA.FTZ R224, R187.reuse, R203, R224 ;  /* 0x000000cbbbe0a223 */ /* 0x041fe200000100e0 */
[----:B-1----:R-:W-:Y:S01]  /*4aa0*/  @!P2 FMUL.FTZ R187, R187, R226 ;  /* 0x000000e2bbbba220 */ /* 0x002fe20000410000 */
[----:B------:R-:W-:Y:S01]  /*4ab0*/  FMUL.FTZ R222, R222, R169 ;  /* 0x000000a9dede7220 */ /* 0x000fe20000410000 */
[-C--:B------:R-:W-:Y:S01]  /*4ac0*/  FFMA.FTZ R167, R151, R171.reuse, R206 ;  /* 0x000000ab97a77223 */ /* 0x080fe200000100ce */
[----:B------:R-:W-:Y:S01]  /*4ad0*/  FMUL.FTZ R212, R212, R171 ;  /* 0x000000abd4d47220 */ /* 0x000fe20000410000 */
[----:B------:R-:W0:Y:S01]  /*4ae0*/  SHFL.DOWN PT, R175, R224, 0x8, 0x1f ;  /* 0x09001f00e0af7f89 */ /* 0x000e2200000e0000 */
[----:B------:R-:W-:Y:S01]  /*4af0*/  FFMA.FTZ R3, R52, R222, R3 ;  /* 0x000000de34037223 */ /* 0x000fe20000010003 */
[----:B------:R-:W-:Y:S01]  /*4b00*/  ISETP.GE.U32.AND P2, PT, R181, 0x18, PT ;  /* 0x00000018b500780c */ /* 0x000fe20003f46070 */
[-C--:B------:R-:W-:Y:S01]  /*4b10*/  FMUL.FTZ R220, R220, R167.reuse ;  /* 0x000000a7dcdc7220 */ /* 0x080fe20000410000 */
[----:B------:R-:W1:Y:S01]  /*4b20*/  SHFL.DOWN PT, R206, R187, 0x8, 0x1f ;  /* 0x09001f00bbce7f89 */ /* 0x000e6200000e0000 */
[----:B------:R-:W-:Y:S01]  /*4b30*/  FFMA.FTZ R212, R50, R212, R3 ;  /* 0x000000d432d47223 */ /* 0x000fe20000010003 */
[----:B------:R-:W-:Y:S01]  /*4b40*/  MOV R3, RZ ;  /* 0x000000ff00037202 */ /* 0x000fe20000000f00 */
[----:B------:R-:W-:Y:S01]  /*4b50*/  FFMA.FTZ R178, R155, R167, R178 ;  /* 0x000000a79bb27223 */ /* 0x000fe200000100b2 */
[----:B------:R-:W-:Y:S01]  /*4b60*/  @!P0 LEA R203, R100, R97, 0x3 ;  /* 0x0000006164cb8211 */ /* 0x000fe200078e18ff */
[----:B------:R-:W-:-:S02]  /*4b70*/  FFMA.FTZ R205, R49, R220, R212 ;  /* 0x000000dc31cd7223 */ /* 0x000fc400000100d4 */
[-C--:B------:R-:W-:Y:S01]  /*4b80*/  FMUL.FTZ R13, R13, R178.reuse ;  /* 0x000000b20d0d7220 */ /* 0x080fe20000410000 */
[----:B------:R-:W-:Y:S01]  /*4b90*/  FFMA.FTZ R173, R156, R178, R173 ;  /* 0x000000b29cad7223 */ /* 0x000fe200000100ad */
[----:B------:R2:W-:Y:S01]  /*4ba0*/  @!P0 LDS.64 R2, [R203+0x1728] ;  /* 0x00172800cb028984 */ /* 0x0005e20000000a00 */
[----:B------:R-:W-:Y:S01]  /*4bb0*/  ISETP.GE.U32.AND P0, PT, R181, 0x10, PT ;  /* 0x00000010b500780c */ /* 0x000fe20003f06070 */
[----:B------:R-:W-:Y:S01]  /*4bc0*/  FFMA.FTZ R208, R48, R13, R205 ;  /* 0x0000000d30d07223 */ /* 0x000fe200000100cd */
[-C--:B------:R-:W-:Y:S01]  /*4bd0*/  FMUL.FTZ R218, R218, R173.reuse ;  /* 0x000000addada7220 */ /* 0x080fe20000410000 */
[----:B------:R-:W-:-:S03]  /*4be0*/  FFMA.FTZ R180, R147, R173, R180 ;  /* 0x000000ad93b47223 */ /* 0x000fc600000100b4 */
[----:B------:R-:W-:Y:S01]  /*4bf0*/  FFMA.FTZ R13, R47, R218, R208 ;  /* 0x000000da2f0d7223 */ /* 0x000fe200000100d0 */
[-C--:B------:R-:W-:Y:S01]  /*4c00*/  FMUL.FTZ R12, R12, R180.reuse ;  /* 0x000000b40c0c7220 */ /* 0x080fe20000410000 */
[----:B------:R-:W-:Y:S02]  /*4c10*/  IMAD R208, R40, UR14, RZ ;  /* 0x0000000e28d07c24 */ /* 0x000fe4000f8e02ff */
[----:B0-----:R-:W-:Y:S01]  /*4c20*/  @!P2 FFMA.FTZ R224, R187, R175, R224 ;  /* 0x000000afbbe0a223 */ /* 0x001fe200000100e0 */
[----:B------:R-:W-:Y:S01]  /*4c30*/  FFMA.FTZ R175, R157, R180, R182 ;  /* 0x000000b49daf7223 */ /* 0x000fe200000100b6 */
[----:B------:R-:W-:Y:S01]  /*4c40*/  FFMA.FTZ R12, R46, R12, R13 ;  /* 0x0000000c2e0c7223 */ /* 0x000fe2000001000d */
[----:B------:R-:W-:Y:S01]  /*4c50*/  HFMA2.MMA R13, -RZ, RZ, 0, 0 ;  /* 0x00000000ff0d7435 */ /* 0x000fe200000001ff */
[----:B-1----:R-:W-:Y:S01]  /*4c60*/  @!P2 FMUL.FTZ R187, R187, R206 ;  /* 0x000000cebbbba220 */ /* 0x002fe20000410000 */
[----:B------:R-:W0:Y:S01]  /*4c70*/  SHFL.DOWN PT, R205, R224, 0x10, 0x1f ;  /* 0x0a001f00e0cd7f89 */ /* 0x000e2200000e0000 */
[-C--:B------:R-:W-:Y:S01]  /*4c80*/  FMUL.FTZ R216, R216, R175.reuse ;  /* 0x000000afd8d87220 */ /* 0x080fe20000410000 */
[----:B------:R-:W-:Y:S01]  /*4c90*/  FFMA.FTZ R182, R158, R175, R179 ;  /* 0x000000af9eb67223 */ /* 0x000fe200000100b3 */
[----:B--2---:R-:W-:Y:S01]  /*4ca0*/  IMAD R203, R41, UR15, R208 ;  /* 0x0000000f29cb7c24 */ /* 0x004fe2000f8e02d0 */
[----:B------:R-:W1:Y:S01]  /*4cb0*/  SHFL.DOWN PT, R206, R187, 0x10, 0x1f ;  /* 0x0a001f00bbce7f89 */ /* 0x000e6200000e0000 */
[----:B------:R-:W-:Y:S01]  /*4cc0*/  FFMA.FTZ R181, R45, R216, R12 ;  /* 0x000000d82db57223 */ /* 0x000fe2000001000c */
[-C--:B------:R-:W-:Y:S01]  /*4cd0*/  FMUL.FTZ R15, R15, R182.reuse ;  /* 0x000000b60f0f7220 */ /* 0x080fe20000410000 */
[----:B------:R-:W-:Y:S01]  /*4ce0*/  FFMA.FTZ R179, R149, R182, R200 ;  /* 0x000000b695b37223 */ /* 0x000fe200000100c8 */
[----:B------:R-:W-:-:S02]  /*4cf0*/  MOV R12, R67 ;  /* 0x00000043000c7202 */ /* 0x000fc40000000f00 */
[----:B------:R-:W-:Y:S01]  /*4d00*/  FFMA.FTZ R15, R44, R15, R181 ;  /* 0x0000000f2c0f7223 */ /* 0x000fe200000100b5 */
[-C--:B------:R-:W-:Y:S01]  /*4d10*/  FMUL.FTZ R214, R214, R179.reuse ;  /* 0x000000b3d6d67220 */ /* 0x080fe20000410000 */
[----:B------:R-:W-:Y:S01]  /*4d20*/  FFMA.FTZ R181, R145, R179, R198 ;  /* 0x000000b391b57223 */ /* 0x000fe200000100c6 */
[----:B------:R-:W-:Y:S01]  /*4d30*/  IMAD.WIDE.U32 R12, R40, UR15, R12 ;  /* 0x0000000f280c7c25 */ /* 0x000fe2000f8e000c */
[----:B------:R-:W-:-:S03]  /*4d40*/  LEA R198, R57, 0xfffffe00, 0x9 ;  /* 0xfffffe0039c67811 */ /* 0x000fc600078e48ff */
[----:B------:R-:W-:Y:S01]  /*4d50*/  FFMA.FTZ R15, R84, R214, R15 ;  /* 0x000000d6540f7223 */ /* 0x000fe2000001000f */
[-C--:B------:R-:W-:Y:S01]  /*4d60*/  FMUL.FTZ R14, R14, R181.reuse ;  /* 0x000000b50e0e7220 */ /* 0x080fe20000410000 */
[----:B------:R-:W-:Y:S01]  /*4d70*/  FFMA.FTZ R188, R159, R181, R188 ;  /* 0x000000b59fbc7223 */ /* 0x000fe200000100bc */
[----:B------:R-:W-:Y:S02]  /*4d80*/  IADD3 R13, R13, R203, RZ ;  /* 0x000000cb0d0d7210 */ /* 0x000fe40007ffe0ff */
[----:B------:R-:W-:Y:S01]  /*4d90*/  FFMA.FTZ R15, R82, R14, R15 ;  /* 0x0000000e520f7223 */ /* 0x000fe2000001000f */
[----:B------:R-:W-:Y:S02]  /*4da0*/  IMAD R14, R71, UR24, RZ ;  /* 0x00000018470e7c24 */ /* 0x000fe4000f8e02ff */
[-C--:B------:R-:W-:Y:S01]  /*4db0*/  FMUL.FTZ R185, R185, R188.reuse ;  /* 0x000000bcb9b97220 */ /* 0x080fe20000410000 */
[----:B------:R-:W-:Y:S01]  /*4dc0*/  FFMA.FTZ R183, R152, R188, R183 ;  /* 0x000000bc98b77223 */ /* 0x000fe200000100b7 */
[----:B0-----:R-:W-:Y:S01]  /*4dd0*/  @!P0 FFMA.FTZ R224, R187, R205, R224 ;  /* 0x000000cdbbe08223 */ /* 0x001fe200000100e0 */
[----:B------:R-:W-:Y:S01]  /*4de0*/  IMAD R209, R73, UR25, R14 ;  /* 0x0000001949d17c24 */ /* 0x000fe2000f8e020e */
[----:B------:R-:W-:Y:S01]  /*4df0*/  SHFL.IDX PT, R205, R3, RZ, 0x1f ;  /* 0x00001fff03cd7589 */ /* 0x000fe200000e0000 */
[----:B------:R-:W-:Y:S01]  /*4e00*/  FFMA.FTZ R185, R86, R185, R15 ;  /* 0x000000b956b97223 */ /* 0x000fe2000001000f */
[----:B-1----:R-:W-:Y:S01]  /*4e10*/  @!P0 FMUL.FTZ R187, R187, R206 ;  /* 0x000000cebbbb8220 */ /* 0x002fe20000410000 */
[----:B------:R-:W-:Y:S01]  /*4e20*/  IMAD.WIDE.U32 R14, R73, UR24, R12 ;  /* 0x00000018490e7c25 */ /* 0x000fe2000f8e000c */
[----:B------:R-:W-:Y:S03]  /*4e30*/  SHFL.DOWN PT, R211, R224, 0x1, 0x1f ;  /* 0x08201f00e0d37f89 */ /* 0x000fe600000e0000 */
[----:B------:R-:W-:Y:S01]  /*4e40*/  FMUL.FTZ R202, R202, R183 ;  /* 0x000000b7caca7220 */ /* 0x000fe20000410000 */
[----:B------:R-:W0:Y:S03]  /*4e50*/  SHFL.DOWN PT, R206, R187, 0x1, 0x1f ;  /* 0x08201f00bbce7f89 */ /* 0x000e2600000e0000 */
[----:B------:R-:W-:Y:S01]  /*4e60*/  FFMA.FTZ R207, R88, R202, R185 ;  /* 0x000000ca58cf7223 */ /* 0x000fe200000100b9 */
[----:B------:R-:W-:Y:S01]  /*4e70*/  IADD3 R15, R15, R209, RZ ;  /* 0x000000d10f0f7210 */ /* 0x000fe20007ffe0ff */
[----:B------:R-:W-:Y:S01]  /*4e80*/  FFMA.FTZ R185, R141, R183, R190 ;  /* 0x000000b78db97223 */ /* 0x000fe200000100be */
[----:B------:R-:W-:Y:S01]  /*4e90*/  LEA R12, P0, R14, UR26, 0x2 ;  /* 0x0000001a0e0c7c11 */ /* 0x000fe2000f8010ff */
[----:B------:R-:W-:Y:S01]  /*4ea0*/  SHFL.IDX PT, R203, R224, RZ, 0x1f ;  /* 0x00001fffe0cb7589 */ /* 0x000fe200000e0000 */
[----:B------:R-:W-:Y:S01]  /*4eb0*/  IADD3 R202, -R102, UR4, RZ ;  /* 0x0000000466ca7c10 */ /* 0x000fe2000fffe1ff */
[----:B------:R-:W-:Y:S01]  /*4ec0*/  FMUL.FTZ R204, R204, R185 ;  /* 0x000000b9cccc7220 */ /* 0x000fe20000410000 */
[----:B------:R-:W-:Y:S01]  /*4ed0*/  LEA.HI.X R13, R14, UR27, R15, 0x2, P0 ;  /* 0x0000001b0e0d7c11 */ /* 0x000fe200080f140f */
[----:B------:R1:W2:Y:S01]  /*4ee0*/  SHFL.IDX PT, R200, R187, RZ, 0x1f ;  /* 0x00001fffbbc87589 */ /* 0x0002a200000e0000 */
[----:B------:R-:W-:Y:S01]  /*4ef0*/  P2R R190, PR, RZ, 0x10 ;  /* 0x00000010ffbe7803 */ /* 0x000fe20000000000 */
[----:B------:R-:W-:Y:S01]  /*4f00*/  FFMA.FTZ R207, R92, R204, R207 ;  /* 0x000000cc5ccf7223 */ /* 0x000fe200000100cf */
[----:B------:R-:W-:-:S02]  /*4f10*/  SHF.L.U32 R190, R67, 0x4, RZ ;  /* 0x0000000443be7819 */ /* 0x000fc400000006ff */
[----:B------:R-:W-:Y:S02]  /*4f20*/  IADD3 R14, P0, R198, R14, RZ ;  /* 0x0000000ec60e7210 */ /* 0x000fe40007f1e0ff */
[----:B------:R-:W-:Y:S01]  /*4f30*/  LEA.HI.SX32 R190, R190, R190, 0x1b ;  /* 0x000000bebebe7211 */ /* 0x000fe200078fdaff */
[----:B-1----:R-:W-:Y:S01]  /*4f40*/  IMAD R187, R202, -0x200, RZ ;  /* 0xfffffe00cabb7824 */ /* 0x002fe200078e02ff */
[----:B------:R-:W-:Y:S02]  /*4f50*/  LEA.HI.X.SX32 R15, R198, R15, 0x1, P0 ;  /* 0x0000000fc60f7211 */ /* 0x000fe400000f0eff */
[----:B------:R-:W-:Y:S01]  /*4f60*/  LEA R190, R190, R97, 0x2 ;  /* 0x00000061bebe7211 */ /* 0x000fe200078e10ff */
[----:B------:R-:W-:-:S04]  /*4f70*/  IMAD.WIDE R12, R187, 0x4, R12 ;  /* 0x00000004bb0c7825 */ /* 0x000fc800078e020c */
[----:B------:R-:W-:Y:S01]  /*4f80*/  FFMA.FTZ R187, R143, R185, R184 ;  /* 0x000000b98fbb7223 */ /* 0x000fe200000100b8 */
[----:B------:R-:W-:Y:S01]  /*4f90*/  IADD3 R198, -R198, UR9, -R67 ;  /* 0x00000009c6c67c10 */ /* 0x000fe2000fffe943 */
[----:B0-----:R-:W-:Y:S02]  /*4fa0*/  @P1 FFMA.FTZ R205, R206, R205, R211 ;  /* 0x000000cdcecd1223 */ /* 0x001fe400000100d3 */
[-C--:B------:R-:W-:Y:S01]  /*4fb0*/  FFMA.FTZ R161, R160, R187.reuse, R161 ;  /* 0x000000bba0a17223 */ /* 0x080fe200000100a1 */
[----:B------:R-:W-:Y:S01]  /*4fc0*/  FMUL.FTZ R184, R192, R187 ;  /* 0x000000bbc0b87220 */ /* 0x000fe20000410000 */
[----:B------:R-:W-:Y:S01]  /*4fd0*/  FFMA.FTZ R163, R205, R163, R196 ;  /* 0x000000a3cda37223 */ /* 0x000fe200000100c4 */
[----:B------:R-:W-:Y:S01]  /*4fe0*/  @!P4 LEA R192, R100, R97, 0x3 ;  /* 0x0000006164c0c211 */ /* 0x000fe200078e18ff */
[C---:B------:R-:W-:Y:S01]  /*4ff0*/  FMUL.FTZ R205, R139.reuse, R171 ;  /* 0x000000ab8bcd7220 */ /* 0x040fe20000410000 */
[----:B------:R-:W-:Y:S01]  /*5000*/  FFMA.FTZ R184, R94, R184, R207 ;  /* 0x000000b85eb87223 */ /* 0x000fe200000100cf */
[----:B------:R-:W-:Y:S01]  /*5010*/  FFMA.FTZ R160, R160, R163, R189 ;  /* 0x000000a3a0a07223 */ /* 0x000fe200000100bd */
[C---:B--2---:R-:W-:Y:S01]  /*5020*/  FFMA.FTZ R3, R200.reuse, R3, R203 ;  /* 0x00000003c8037223 */ /* 0x044fe200000100cb */
[----:B------:R-:W-:Y:S01]  /*5030*/  FMUL.FTZ R2, R200, R2 ;  /* 0x00000002c8027220 */ /* 0x000fe20000410000 */
[----:B------:R-:W-:Y:S01]  /*5040*/  FMUL.FTZ R189, R139, R176 ;  /* 0x000000b08bbd7220 */ /* 0x000fe20000410000 */
[----:B------:R-:W-:Y:S01]  /*5050*/  FFMA.FTZ R143, R143, R160, R194 ;  /* 0x000000a08f8f7223 */ /* 0x000fe200000100c2 */
[----:B------:R-:W-:Y:S01]  /*5060*/  FMUL.FTZ R203, R139, R169 ;  /* 0x000000a98bcb7220 */ /* 0x000fe20000410000 */
[----:B------:R-:W-:Y:S01]  /*5070*/  FMUL.FTZ R205, R50, R205 ;  /* 0x000000cd32cd7220 */ /* 0x000fe20000410000 */
[----:B------:R0:W-:Y:S01]  /*5080*/  @!P4 STS.64 [R192+0x1728], R2 ;  /* 0x00172802c000c388 */ /* 0x0001e20000000a00 */
[----:B------:R-:W-:Y:S01]  /*5090*/  FFMA.FTZ R141, R141, R143, R186 ;  /* 0x0000008f8d8d7223 */ /* 0x000fe200000100ba */
[----:B------:R-:W-:Y:S01]  /*50a0*/  FMUL.FTZ R189, R0, R189 ;  /* 0x000000bd00bd7220 */ /* 0x000fe20000410000 */
[----:B------:R-:W-:Y:S01]  /*50b0*/  FMUL.FTZ R203, R52, R203 ;  /* 0x000000cb34cb7220 */ /* 0x000fe20000410000 */
[----:B------:R1:W-:Y:S01]  /*50c0*/  STS [R190+0x438], R205 ;  /* 0x000438cdbe007388 */ /* 0x0003e20000000800 */
[----:B------:R-:W-:Y:S01]  /*50d0*/  FFMA.FTZ R177, R152, R141, R177 ;  /* 0x0000008d98b17223 */ /* 0x000fe200000100b1 */
[----:B------:R-:W-:Y:S01]  /*50e0*/  ISETP.GE.AND P0, PT, R198, 0x1, PT ;  /* 0x00000001c600780c */ /* 0x000fe20003f06270 */
[----:B------:R-:W-:Y:S01]  /*50f0*/  FMUL.FTZ R186, R139, R167 ;  /* 0x000000a78bba7220 */ /* 0x000fe20000410000 */
[----:B------:R-:W-:Y:S01]  /*5100*/  STS [R190+0x430], R189 ;  /* 0x000430bdbe007388 */ /* 0x000fe20000000800 */
[----:B------:R-:W-:Y:S01]  /*5110*/  FFMA.FTZ R159, R159, R177, R174 ;  /* 0x000000b19f9f7223 */ /* 0x000fe200000100ae */
[C---:B------:R-:W-:Y:S01]  /*5120*/  FMUL.FTZ R152, R139.reuse, R173 ;  /* 0x000000ad8b987220 */ /* 0x040fe20000410000 */
[C---:B------:R-:W-:Y:S01]  /*5130*/  FMUL.FTZ R174, R139.reuse, R175 ;  /* 0x000000af8bae7220 */ /* 0x040fe20000410000 */
[----:B0-----:R-:W-:Y:S01]  /*5140*/  FMUL.FTZ R3, R139, R178 ;  /* 0x000000b28b037220 */ /* 0x001fe20000410000 */
[----:B------:R-:W-:Y:S01]  /*5150*/  FFMA.FTZ R145, R145, R159, R16 ;  /* 0x0000009f91917223 */ /* 0x000fe20000010010 */
[----:B------:R0:W-:Y:S01]  /*5160*/  STS [R190+0x434], R203 ;  /* 0x000434cbbe007388 */ /* 0x0001e20000000800 */
[C---:B-1----:R-:W-:Y:S01]  /*5170*/  FMUL.FTZ R205, R139.reuse, R188 ;  /* 0x000000bc8bcd7220 */ /* 0x042fe20000410000 */
[----:B------:R-:W-:Y:S01]  /*5180*/  FMUL.FTZ R2, R48, R3 ;  /* 0x0000000330027220 */ /* 0x000fe20000410000 */
[----:B------:R-:W-:Y:S01]  /*5190*/  FMUL.FTZ R3, R139, R180 ;  /* 0x000000b48b037220 */ /* 0x000fe20000410000 */
[----:B------:R-:W-:Y:S01]  /*51a0*/  FFMA.FTZ R149, R149, R145, R162 ;  /* 0x0000009195957223 */ /* 0x000fe200000100a2 */
[C---:B------:R-:W-:Y:S01]  /*51b0*/  FMUL.FTZ R207, R139.reuse, R185 ;  /* 0x000000b98bcf7220 */ /* 0x040fe20000410000 */
[C---:B------:R-:W-:Y:S01]  /*51c0*/  FMUL.FTZ R209, R139.reuse, R187 ;  /* 0x000000bb8bd17220 */ /* 0x040fe20000410000 */
[----:B------:R-:W-:Y:S01]  /*51d0*/  FMUL.FTZ R16, R46, R3 ;  /* 0x000000032e107220 */ /* 0x000fe20000410000 */
[----:B------:R-:W-:Y:S01]  /*51e0*/  FFMA.FTZ R3, R158, R149, R17 ;  /* 0x000000959e037223 */ /* 0x000fe20000010011 */
[----:B------:R1:W-:Y:S01]  /*51f0*/  STS [R190+0x440], R2 ;  /* 0x00044002be007388 */ /* 0x0003e20000000800 */
[C---:B------:R-:W-:Y:S01]  /*5200*/  FMUL.FTZ R17, R139.reuse, R182 ;  /* 0x000000b68b117220 */ /* 0x040fe20000410000 */
[----:B0-----:R-:W-:Y:S01]  /*5210*/  FMUL.FTZ R203, R139, R181 ;  /* 0x000000b58bcb7220 */ /* 0x001fe20000410000 */
[----:B------:R-:W-:Y:S01]  /*5220*/  FFMA.FTZ R189, R157, R3, R164 ;  /* 0x000000039dbd7223 */ /* 0x000fe200000100a4 */
[----:B------:R-:W-:Y:S01]  /*5230*/  FMUL.FTZ R157, R139, R179 ;  /* 0x000000b38b9d7220 */ /* 0x000fe20000410000 */
[----:B------:R-:W-:Y:S01]  /*5240*/  FMUL.FTZ R17, R44, R17 ;  /* 0x000000112c117220 */ /* 0x000fe20000410000 */
[----:B------:R-:W-:Y:S01]  /*5250*/  FMUL.FTZ R152, R47, R152 ;  /* 0x000000982f987220 */ /* 0x000fe20000410000 */
[----:B------:R-:W-:Y:S01]  /*5260*/  FMUL.FTZ R186, R49, R186 ;  /* 0x000000ba31ba7220 */ /* 0x000fe20000410000 */
[----:B------:R-:W-:Y:S01]  /*5270*/  FMUL.FTZ R174, R45, R174 ;  /* 0x000000ae2dae7220 */ /* 0x000fe20000410000 */
[----:B------:R-:W-:Y:S01]  /*5280*/  FMUL.FTZ R203, R82, R203 ;  /* 0x000000cb52cb7220 */ /* 0x000fe20000410000 */
[----:B-1----:R-:W-:Y:S01]  /*5290*/  FMUL.FTZ R2, R84, R157 ;  /* 0x0000009d54027220 */ /* 0x002fe20000410000 */
[----:B------:R-:W-:Y:S01]  /*52a0*/  FFMA.FTZ R157, R147, R189, R166 ;  /* 0x000000bd939d7223 */ /* 0x000fe200000100a6 */
[----:B------:R0:W-:Y:S01]  /*52b0*/  STS [R190+0x450], R17 ;  /* 0x00045011be007388 */ /* 0x0001e20000000800 */
[----:B------:R-:W-:Y:S01]  /*52c0*/  FMUL.FTZ R205, R86, R205 ;  /* 0x000000cd56cd7220 */ /* 0x000fe20000410000 */
[----:B------:R-:W-:Y:S01]  /*52d0*/  FMUL.FTZ R207, R92, R207 ;  /* 0x000000cf5ccf7220 */ /* 0x000fe20000410000 */
[----:B------:R-:W-:Y:S01]  /*52e0*/  FFMA.FTZ R147, R156, R157, R19 ;  /* 0x0000009d9c937223 */ /* 0x000fe20000010013 */
[C---:B------:R-:W-:Y:S01]  /*52f0*/  FMUL.FTZ R19, R139.reuse, R183 ;  /* 0x000000b78b137220 */ /* 0x040fe20000410000 */
[----:B------:R-:W-:Y:S01]  /*5300*/  FMUL.FTZ R139, R139, R161 ;  /* 0x000000a18b8b7220 */ /* 0x000fe20000410000 */
[----:B------:R1:W-:Y:S01]  /*5310*/  STS [R190+0x454], R2 ;  /* 0x00045402be007388 */ /* 0x0003e20000000800 */
[----:B------:R-:W-:Y:S01]  /*5320*/  FFMA.FTZ R155, R155, R147, R168 ;  /* 0x000000939b9b7223 */ /* 0x000fe200000100a8 */
[----:B------:R-:W-:Y:S01]  /*5330*/  FMUL.FTZ R19, R88, R19 ;  /* 0x0000001358137220 */ /* 0x000fe20000410000 */
[----:B------:R-:W-:Y:S01]  /*5340*/  FMUL.FTZ R209, R94, R209 ;  /* 0x000000d15ed17220 */ /* 0x000fe20000410000 */
[----:B0-----:R-:W-:Y:S01]  /*5350*/  FMUL.FTZ R17, R96, R139 ;  /* 0x0000008b60117220 */ /* 0x001fe20000410000 */
[----:B------:R-:W-:Y:S01]  /*5360*/  FFMA.FTZ R151, R151, R155, R170 ;  /* 0x0000009b97977223 */ /* 0x000fe200000100aa */
[----:B------:R-:W-:Y:S01]  /*5370*/  FFMA.FTZ R139, R21, -R80, R176 ;  /* 0x80000050158b7223 */ /* 0x000fe200000100b0 */
[----:B------:R0:W-:Y:S02]  /*5380*/  STS [R190+0x444], R152 ;  /* 0x00044498be007388 */ /* 0x0001e40000000800 */
[----:B------:R-:W-:Y:S01]  /*5390*/  FFMA.FTZ R165, R154, R151, R165 ;  /* 0x000000979aa57223 */ /* 0x000fe200000100a5 */
[----:B------:R-:W-:Y:S01]  /*53a0*/  FFMA.FTZ R154, R22, -R79, R171 ;  /* 0x8000004f169a7223 */ /* 0x000fe200000100ab */
[----:B------:R2:W-:Y:S02]  /*53b0*/  STS [R190+0x448], R16 ;  /* 0x00044810be007388 */ /* 0x0005e40000000800 */
[----:B------:R-:W-:-:S02]  /*53c0*/  FFMA.FTZ R153, R153, R165, R172 ;  /* 0x000000a599997223 */ /* 0x000fc400000100ac */
[----:B------:R3:W-:Y:S02]  /*53d0*/  STS [R190+0x460], R19 ;  /* 0x00046013be007388 */ /* 0x0007e40000000800 */
[----:B-1----:R-:W-:Y:S01]  /*53e0*/  FMUL.FTZ R2, R153, R80 ;  /* 0x0000005099027220 */ /* 0x002fe20000410000 */
[----:B0-----:R-:W-:Y:S01]  /*53f0*/  FFMA.FTZ R152, R24, -R83, R169 ;  /* 0x8000005318987223 */ /* 0x001fe200000100a9 */
[----:B------:R0:W-:Y:S01]  /*5400*/  STS [R190+0x43c], R186 ;  /* 0x00043cbabe007388 */ /* 0x0001e20000000800 */
[----:B------:R-:W-:Y:S01]  /*5410*/  FMUL.FTZ R169, R151, R79 ;  /* 0x0000004f97a97220 */ /* 0x000fe20000410000 */
[----:B--2---:R-:W-:Y:S02]  /*5420*/  FFMA.FTZ R16, R2, R139, RZ ;  /* 0x0000008b02107223 */ /* 0x004fe400000100ff */
[----:B------:R0:W-:Y:S01]  /*5430*/  STS [R190+0x44c], R174 ;  /* 0x00044caebe007388 */ /* 0x0001e20000000800 */
[----:B---3--:R-:W-:-:S03]  /*5440*/  FMUL.FTZ R19, R165, R83 ;  /* 0x00000053a5137220 */ /* 0x008fc60000410000 */
        /* <DEDUP_REMOVED lines=11> */
[----:B------:R-:W-:-:S03]  /*5500*/  LEA R158, R16, R97, 0x2 ;  /* 0x00000061109e7211 */ /* 0x000fc600078e10ff */
[----:B------:R-:W-:Y:S01]  /*5510*/  IMAD R135, R100, R43, R135 ;  /* 0x0000002b64877224 */ /* 0x000fe200078e0287 */
[----:B------:R-:W-:Y:S01]  /*5520*/  LEA R16, P0, R14, UR26, 0x2 ;  /* 0x0000001a0e107c11 */ /* 0x000fe2000f8010ff */
[----:B------:R-:W1:Y:S03]  /*5530*/  LDS R171, [R158+0x430] ;  /* 0x000430009eab7984 */ /* 0x000e660000000800 */
[----:B------:R-:W-:-:S04]  /*5540*/  IADD3 R135, R15, R135, RZ ;  /* 0x000000870f877210 */ /* 0x000fc80007ffe0ff */
[----:B0-----:R-:W-:-:S05]  /*5550*/  LEA.HI.X R17, R14, UR27, R135, 0x2, P0 ;  /* 0x0000001b0e117c11 */ /* 0x001fca00080f1487 */
[----:B-1----:R1:W-:Y:S02]  /*5560*/  REDG.E.ADD.F32.FTZ.RN.STRONG.GPU desc[UR12][R16.64], R171 ;  /* 0x000000ab100079a6 */ /* 0x0023e4000c10f38c */
.L_x_8076:
[----:B------:R-:W-:Y:S05]  /*5570*/  BSYNC B0 ;  /* 0x0000000000007941 */ /* 0x000fea0003800000 */
.L_x_8075:
[-C--:B------:R-:W-:Y:S01]  /*5580*/  FFMA.FTZ R167, R20, -R85.reuse, R167 ;  /* 0x8000005514a77223 */ /* 0x080fe200000100a7 */
[----:B------:R-:W-:Y:S01]  /*5590*/  FMUL.FTZ R14, R155, R85 ;  /* 0x000000559b0e7220 */ /* 0x000fe20000410000 */
[----:B01----:R-:W-:Y:S01]  /*55a0*/  FFMA.FTZ R17, R169, R154, R156 ;  /* 0x0000009aa9117223 */ /* 0x003fe2000001009c */
        /* <DEDUP_REMOVED lines=8> */
[-C--:B------:R-:W-:Y:S01]  /*5630*/  FFMA.FTZ R180, R25, -R76.reuse, R180 ;  /* 0x8000004c19b47223 */ /* 0x080fe200000100b4 */
        /* <DEDUP_REMOVED lines=8> */
[-C--:B------:R-:W-:Y:S01]  /*56c0*/  FMUL.FTZ R170, R159, R81.reuse ;  /* 0x000000519faa7220 */ /* 0x080fe20000410000 */
[----:B------:R-:W-:Y:S01]  /*56d0*/  FFMA.FTZ R181, R142, -R81, R181 ;  /* 0x800000518eb57223 */ /* 0x000fe200000100b5 */
[----:B------:R-:W-:Y:S01]  /*56e0*/  FFMA.FTZ R203, R156, R175, R171 ;  /* 0x000000af9ccb7223 */ /* 0x000fe200000100ab */
[----:B------:R-:W-:Y:S01]  /*56f0*/  FMUL.FTZ R171, R145, R95 ;  /* 0x0000005f91ab7220 */ /* 0x000fe20000410000 */
[----:B------:R-:W-:Y:S01]  /*5700*/  FFMA.FTZ R188, R137, -R134, R188 ;  /* 0x8000008689bc7223 */ /* 0x000fe200000100bc */
[----:B------:R-:W-:Y:S01]  /*5710*/  FMUL.FTZ R172, R141, R87 ;  /* 0x000000578dac7220 */ /* 0x000fe20000410000 */
[----:B------:R-:W-:Y:S01]  /*5720*/  FFMA.FTZ R174, R158, R135, R203 ;  /* 0x000000879eae7223 */ /* 0x000fe200000100cb */
[----:B------:R-:W-:Y:S01]  /*5730*/  FFMA.FTZ R183, R144, -R87, R183 ;  /* 0x8000005790b77223 */ /* 0x000fe200000100b7 */
[-C--:B------:R-:W-:Y:S01]  /*5740*/  FMUL.FTZ R168, R143, R129.reuse ;  /* 0x000000818fa87220 */ /* 0x080fe20000410000 */
[----:B------:R-:W-:Y:S01]  /*5750*/  FFMA.FTZ R185, R146, -R129, R185 ;  /* 0x8000008192b97223 */ /* 0x000fe200000100b9 */
[----:B------:R-:W-:Y:S01]  /*5760*/  FFMA.FTZ R179, R171, R166, R174 ;  /* 0x000000a6abb37223 */ /* 0x000fe200000100ae */
[----:B------:R-:W-:Y:S01]  /*5770*/  FMUL.FTZ R174, R177, R134 ;  /* 0x00000086b1ae7220 */ /* 0x000fe20000410000 */
[-C--:B------:R-:W-:Y:S01]  /*5780*/  FMUL.FTZ R164, R160, R91.reuse ;  /* 0x0000005ba0a47220 */ /* 0x080fe20000410000 */
[----:B------:R-:W-:Y:S01]  /*5790*/  FFMA.FTZ R187, R148, -R91, R187 ;  /* 0x8000005b94bb7223 */ /* 0x000fe200000100bb */
[----:B------:R-:W-:Y:S01]  /*57a0*/  FFMA.FTZ R179, R170, R181, R179 ;  /* 0x000000b5aab37223 */ /* 0x000fe200000100b3 */
[----:B------:R-:W-:Y:S01]  /*57b0*/  FMUL.FTZ R203, R18, R161 ;  /* 0x000000a112cb7220 */ /* 0x000fe20000410000 */
[----:B------:R-:W-:Y:S01]  /*57c0*/  ISETP.GE.AND P0, PT, R198, 0x21, PT ;  /* 0x00000021c600780c */ /* 0x000fe20003f06270 */
[----:B------:R-:W-:Y:S01]  /*57d0*/  USHF.L.U64.HI UR8, UR5, 0x2, UR6 ;  /* 0x0000000205087899 */ /* 0x000fe20008010206 */
[----:B------:R-:W-:Y:S01]  /*57e0*/  FFMA.FTZ R179, R174, R188, R179 ;  /* 0x000000bcaeb37223 */ /* 0x000fe200000100b3 */
[----:B------:R-:W-:Y:S01]  /*57f0*/  USHF.L.U32 UR7, UR5, 0x2, URZ ;  /* 0x0000000205077899 */ /* 0x000fe2000800063f */
[-C--:B------:R-:W-:Y:S01]  /*5800*/  FMUL.FTZ R162, R163, R123.reuse ;  /* 0x0000007ba3a27220 */ /* 0x080fe20000410000 */
[----:B------:R-:W-:Y:S01]  /*5810*/  FFMA.FTZ R161, R150, -R123, R161 ;  /* 0x8000007b96a17223 */ /* 0x000fe200000100a1 */
[----:B------:R-:W-:Y:S01]  /*5820*/  FFMA.FTZ R179, R172, R183, R179 ;  /* 0x000000b7acb37223 */ /* 0x000fe200000100b3 */
[----:B------:R-:W-:-:S02]  /*5830*/  IMAD R182, R42, UR8, RZ ;  /* 0x000000082ab67c24 */ /* 0x000fc4000f8e02ff */
[----:B------:R-:W-:Y:S01]  /*5840*/  FMUL.FTZ R207, R96, R203 ;  /* 0x000000cb60cf7220 */ /* 0x000fe20000410000 */
[----:B------:R-:W-:-:S04]  /*5850*/  IMAD.WIDE.U32 R12, R42, UR7, R12 ;  /* 0x000000072a0c7c25 */ /* 0x000fc8000f8e000c */
[----:B------:R-:W-:Y:S01]  /*5860*/  FFMA.FTZ R179, R168, R185, R179 ;  /* 0x000000b9a8b37223 */ /* 0x000fe200000100b3 */
[----:B------:R-:W-:Y:S01]  /*5870*/  FMUL.FTZ R203, R162, R161 ;  /* 0x000000a1a2cb7220 */ /* 0x000fe20000410000 */
[----:B------:R-:W-:Y:S01]  /*5880*/  BSSY B0, `(.L_x_8077) ;  /* 0x000000c000007945 */ /* 0x000fe20003800000 */
[----:B------:R-:W-:Y:S02]  /*5890*/  IMAD R205, R43, UR7, R182 ;  /* 0x000000072bcd7c24 */ /* 0x000fe4000f8e02b6 */
[----:B------:R-:W-:Y:S01]  /*58a0*/  FFMA.FTZ R18, R164, R187, R179 ;  /* 0x000000bba4127223 */ /* 0x000fe200000100b3 */
[----:B------:R-:W-:Y:S01]  /*58b0*/  LEA R179, R176, R97, 0x2 ;  /* 0x00000061b0b37211 */ /* 0x000fe200078e10ff */
[----:B------:R-:W-:Y:S01]  /*58c0*/  FADD.FTZ R184, R184, R207 ;  /* 0x000000cfb8b87221 */ /* 0x000fe20000010000 */
[----:B------:R-:W-:Y:S01]  /*58d0*/  IADD3 R176, R67, 0x40, RZ ;  /* 0x0000004043b07810 */ /* 0x000fe20007ffe0ff */
[----:B------:R-:W-:Y:S01]  /*58e0*/  FADD.FTZ R18, R18, R203 ;  /* 0x000000cb12127221 */ /* 0x000fe20000010000 */
[----:B------:R-:W-:-:S02]  /*58f0*/  IADD3 R13, R13, R205, RZ ;  /* 0x000000cd0d0d7210 */ /* 0x000fc40007ffe0ff */
[----:B------:R-:W0:Y:S01]  /*5900*/  LDS R179, [R179+0x4b0] ;  /* 0x0004b000b3b37984 */ /* 0x000e220000000800 */
[----:B------:R-:W-:Y:S01]  /*5910*/  IADD3 R182, R67, 0x60, RZ ;  /* 0x0000006043b67810 */ /* 0x000fe20007ffe0ff */
[----:B------:R-:W-:Y:S06]  /*5920*/  @!P0 BRA `(.L_x_8078) ;  /* 0x0000000000048947 */ /* 0x000fec0003800000 */
[----:B0-----:R1:W-:Y:S02]  /*5930*/  REDG.E.ADD.F32.FTZ.RN.STRONG.GPU desc[UR12][R12.64+-0x780], R179 ;  /* 0xfff880b30c0079a6 */ /* 0x0013e4000c10f38c */
.L_x_8078:
[----:B------:R-:W-:Y:S05]  /*5940*/  BSYNC B0 ;  /* 0x0000000000007941 */ /* 0x000fea0003800000 */
.L_x_8077:
[----:B------:R-:W-:Y:S01]  /*5950*/  LEA.HI.SX32 R176, R176, R67, 0x1b ;  /* 0x00000043b0b07211 */ /* 0x000fe200078fdaff */
[----:B------:R-:W-:Y:S01]  /*5960*/  BSSY B0, `(.L_x_8079) ;  /* 0x0000011000007945 */ /* 0x000fe20003800000 */
[----:B------:R-:W-:Y:S02]  /*5970*/  ISETP.GE.AND P6, PT, R198, 0x41, PT ;  /* 0x00000041c600780c */ /* 0x000fe40003fc6270 */
[----:B------:R-:W-:Y:S02]  /*5980*/  LEA R176, R176, R97, 0x2 ;  /* 0x00000061b0b07211 */ /* 0x000fe400078e10ff */
[C---:B------:R-:W-:Y:S02]  /*5990*/  IADD3 R186, R67.reuse, 0x80, RZ ;  /* 0x0000008043ba7810 */ /* 0x040fe40007ffe0ff */
[----:B------:R-:W-:Y:S01]  /*59a0*/  LEA.HI.SX32 R182, R182, R67, 0x1b ;  /* 0x00000043b6b67211 */ /* 0x000fe200078fdaff */
[----:B01----:R0:W1:Y:S01]  /*59b0*/  LDS R179, [R176+0x530] ;  /* 0x00053000b0b37984 */ /* 0x0030620000000800 */
        /* <DEDUP_REMOVED lines=11> */
.L_x_8080:
[----:B------:R-:W-:Y:S05]  /*5a70*/  BSYNC B0 ;  /* 0x0000000000007941 */ /* 0x000fea0003800000 */
.L_x_8079:
[----:B01----:R0:W1:Y:S01]  /*5a80*/  LDS R179, [R182+0x5b0] ;  /* 0x0005b000b6b37984 */ /* 0x0030620000000800 */
[----:B------:R-:W-:Y:S01]  /*5a90*/  BSSY B0, `(.L_x_8081) ;  /* 0x0000006000007945 */ /* 0x000fe20003800000 */
[----:B------:R-:W-:Y:S02]  /*5aa0*/  IADD3 R176, R67, 0xc0, RZ ;  /* 0x000000c043b07810 */ /* 0x000fe40007ffe0ff */
[----:B------:R-:W-:Y:S02]  /*5ab0*/  LEA.HI.SX32 R190, R190, R67, 0x1b ;  /* 0x00000043bebe7211 */ /* 0x000fe400078fdaff */
[----:B------:R-:W-:Y:S01]  /*5ac0*/  LEA R186, R186, R97, 0x2 ;  /* 0x00000061baba7211 */ /* 0x000fe200078e10ff */
[----:B------:R-:W-:Y:S06]  /*5ad0*/  @!P0 BRA `(.L_x_8082) ;  /* 0x0000000000048947 */ /* 0x000fec0003800000 */
[----:B-1----:R2:W-:Y:S02]  /*5ae0*/  REDG.E.ADD.F32.FTZ.RN.STRONG.GPU desc[UR12][R12.64+-0x680], R179 ;  /* 0xfff980b30c0079a6 */ /* 0x0025e4000c10f38c */
.L_x_8082:
[----:B------:R-:W-:Y:S05]  /*5af0*/  BSYNC B0 ;  /* 0x0000000000007941 */ /* 0x000fea0003800000 */
.L_x_8081:
[----:B-12---:R1:W2:Y:S01]  /*5b00*/  LDS R179, [R186+0x630] ;  /* 0x00063000bab37984 */ /* 0x0062a20000000800 */
[----:B------:R-:W-:Y:S01]  /*5b10*/  BSSY B0, `(.L_x_8083) ;  /* 0x0000006000007945 */ /* 0x000fe20003800000 */
[----:B0-----:R-:W-:Y:S02]  /*5b20*/  IADD3 R182, R67, 0xe0, RZ ;  /* 0x000000e043b67810 */ /* 0x001fe40007ffe0ff */
[----:B------:R-:W-:Y:S02]  /*5b30*/  LEA.HI.SX32 R176, R176, R67, 0x1b ;  /* 0x00000043b0b07211 */ /* 0x000fe400078fdaff */
[----:B------:R-:W-:Y:S01]  /*5b40*/  LEA R190, R190, R97, 0x2 ;  /* 0x00000061bebe7211 */ /* 0x000fe200078e10ff */
[----:B------:R-:W-:Y:S06]  /*5b50*/  @!P1 BRA `(.L_x_8084) ;  /* 0x0000000000049947 */ /* 0x000fec0003800000 */
[----:B--2---:R0:W-:Y:S02]  /*5b60*/  REDG.E.ADD.F32.FTZ.RN.STRONG.GPU desc[UR12][R12.64+-0x600], R179 ;  /* 0xfffa00b30c0079a6 */ /* 0x0041e4000c10f38c */
.L_x_8084:
[----:B------:R-:W-:Y:S05]  /*5b70*/  BSYNC B0 ;  /* 0x0000000000007941 */ /* 0x000fea0003800000 */
.L_x_8083:
[----:B0-2---:R0:W2:Y:S01]  /*5b80*/  LDS R179, [R190+0x6b0] ;  /* 0x0006b000beb37984 */ /* 0x0050a20000000800 */
[----:B------:R-:W-:Y:S01]  /*5b90*/  BSSY B0, `(.L_x_8085) ;  /* 0x0000006000007945 */ /* 0x000fe20003800000 */
[----:B-1----:R-:W-:Y:S02]  /*5ba0*/  IADD3 R186, R67, 0x100, RZ ;  /* 0x0000010043ba7810 */ /* 0x002fe40007ffe0ff */
[----:B------:R-:W-:Y:S02]  /*5bb0*/  LEA.HI.SX32 R182, R182, R67, 0x1b ;  /* 0x00000043b6b67211 */ /* 0x000fe400078fdaff */
[----:B------:R-:W-:Y:S01]  /*5bc0*/  LEA R176, R176, R97, 0x2 ;  /* 0x00000061b0b07211 */ /* 0x000fe200078e10ff */
[----:B------:R-:W-:Y:S06]  /*5bd0*/  @!P2 BRA `(.L_x_8086) ;  /* 0x000000000004a947 */ /* 0x000fec0003800000 */
[----:B--2---:R1:W-:Y:S02]  /*5be0*/  REDG.E.ADD.F32.FTZ.RN.STRONG.GPU desc[UR12][R12.64+-0x580], R179 ;  /* 0xfffa80b30c0079a6 */ /* 0x0043e4000c10f38c */
.L_x_8086:
[----:B------:R-:W-:Y:S05]  /*5bf0*/  BSYNC B0 ;  /* 0x0000000000007941 */ /* 0x000fea0003800000 */
.L_x_8085:
[----:B-12---:R1:W2:Y:S01]  /*5c00*/  LDS R179, [R176+0x730] ;  /* 0x00073000b0b37984 */ /* 0x0062a20000000800 */
[----:B------:R-:W-:Y:S01]  /*5c10*/  BSSY B0, `(.L_x_8087) ;  /* 0x0000005000007945 */ /* 0x000fe20003800000 */
[----:B------:R-:W-:Y:S02]  /*5c20*/  LEA.HI.SX32 R186, R186, R67, 0x1b ;  /* 0x00000043baba7211 */ /* 0x000fe400078fdaff */
[----:B------:R-:W-:Y:S01]  /*5c30*/  LEA R182, R182, R97, 0x2 ;  /* 0x00000061b6b67211 */ /* 0x000fe200078e10ff */
[----:B------:R-:W-:Y:S06]  /*5c40*/  @!P3 BRA `(.L_x_8088) ;  /* 0x000000000004b947 */ /* 0x000fec0003800000 */
[----:B--2---:R3:W-:Y:S02]  /*5c50*/  REDG.E.ADD.F32.FTZ.RN.STRONG.GPU desc[UR12][R12.64+-0x500], R179 ;  /* 0xfffb00b30c0079a6 */ /* 0x0047e4000c10f38c */
.L_x_8088:
[----:B------:R-:W-:Y:S05]  /*5c60*/  BSYNC B0 ;  /* 0x0000000000007941 */ /* 0x000fea0003800000 */
.L_x_8087:
[----:B--23--:R2:W3:Y:S01]  /*5c70*/  LDS R179, [R182+0x7b0] ;  /* 0x0007b000b6b37984 */ /* 0x00c4e20000000800 */
[----:B------:R-:W-:Y:S01]  /*5c80*/  BSSY B0, `(.L_x_8089) ;  /* 0x0000004000007945 */ /* 0x000fe20003800000 */
[----:B------:R-:W-:-:S03]  /*5c90*/  LEA R186, R186, R97, 0x2 ;  /* 0x00000061baba7211 */ /* 0x000fc600078e10ff */
[----:B------:R-:W-:Y:S05]  /*5ca0*/  @!P4 BRA `(.L_x_8090) ;  /* 0x000000000004c947 */ /* 0x000fea0003800000 */
[----:B---3--:R4:W-:Y:S02]  /*5cb0*/  REDG.E.ADD.F32.FTZ.RN.STRONG.GPU desc[UR12][R12.64+-0x480], R179 ;  /* 0xfffb80b30c0079a6 */ /* 0x0089e4000c10f38c */
.L_x_8090:
[----:B------:R-:W-:Y:S05]  /*5cc0*/  BSYNC B0 ;  /* 0x0000000000007941 */ /* 0x000fea0003800000 */
.L_x_8089:
[----:B---34-:R3:W4:Y:S01]  /*5cd0*/  LDS R179, [R186+0x830] ;  /* 0x00083000bab37984 */ /* 0x0187220000000800 */
[----:B------:R-:W-:Y:S01]  /*5ce0*/  BSSY B0, `(.L_x_8091) ;  /* 0x0000005000007945 */ /* 0x000fe20003800000 */
[C---:B-1----:R-:W-:Y:S02]  /*5cf0*/  IADD3 R176, R67.reuse, 0x120, RZ ;  /* 0x0000012043b07810 */ /* 0x042fe40007ffe0ff */
[----:B--2---:R-:W-:Y:S01]  /*5d00*/  IADD3 R182, R67, 0x140, RZ ;  /* 0x0000014043b67810 */ /* 0x004fe20007ffe0ff */
[----:B------:R-:W-:Y:S06]  /*5d10*/  @!P5 BRA `(.L_x_8092) ;  /* 0x000000000004d947 */ /* 0x000fec0003800000 */
[----:B----4-:R1:W-:Y:S02]  /*5d20*/  REDG.E.ADD.F32.FTZ.RN.STRONG.GPU desc[UR12][R12.64+-0x400], R179 ;  /* 0xfffc00b30c0079a6 */ /* 0x0103e4000c10f38c */
.L_x_8092:
[----:B------:R-:W-:Y:S05]  /*5d30*/  BSYNC B0 ;  /* 0x0000000000007941 */ /* 0x000fea0003800000 */
.L_x_8091:
[----:B------:R-:W-:Y:S01]  /*5d40*/  LEA.HI.SX32 R176, R176, R67, 0x1b ;  /* 0x00000043b0b07211 */ /* 0x000fe200078fdaff */
[----:B------:R-:W-:Y:S01]  /*5d50*/  BSSY B0, `(.L_x_8093) ;  /* 0x0000011000007945 */ /* 0x000fe20003800000 */
[----:B------:R-:W-:Y:S02]  /*5d60*/  ISETP.GE.AND P6, PT, R198, 0x121, PT ;  /* 0x00000121c600780c */ /* 0x000fe40003fc6270 */
[----:B------:R-:W-:Y:S02]  /*5d70*/  LEA R176, R176, R97, 0x2 ;  /* 0x00000061b0b07211 */ /* 0x000fe400078e10ff */
[C---:B---3--:R-:W-:Y:S02]  /*5d80*/  IADD3 R186, R67.reuse, 0x160, RZ ;  /* 0x0000016043ba7810 */ /* 0x048fe40007ffe0ff */
[----:B------:R-:W-:Y:S01]  /*5d90*/  LEA.HI.SX32 R182, R182, R67, 0x1b ;  /* 0x00000043b6b67211 */ /* 0x000fe200078fdaff */
[----:B-1--4-:R1:W2:Y:S01]  /*5da0*/  LDS R179, [R176+0x8b0] ;  /* 0x0008b000b0b37984 */ /* 0x0122a20000000800 */
[----:B0-----:R-:W-:-:S02]  /*5db0*/  IADD3 R190, R67, 0x180, RZ ;  /* 0x0000018043be7810 */ /* 0x001fc40007ffe0ff */
        /* <DEDUP_REMOVED lines=10> */
.L_x_8094:
[----:B------:R-:W-:Y:S05]  /*5e60*/  BSYNC B0 ;  /* 0x0000000000007941 */ /* 0x000fea0003800000 */
.L_x_8093:
[----:B0-2---:R0:W1:Y:S01]  /*5e70*/  LDS R179, [R182+0x930] ;  /* 0x00093000b6b37984 */ /* 0x0050620000000800 */
[----:B------:R-:W-:Y:S01]  /*5e80*/  BSSY B0, `(.L_x_8095) ;  /* 0x0000006000007945 */ /* 0x000fe20003800000 */
[----:B------:R-:W-:Y:S02]  /*5e90*/  IADD3 R176, R67, 0x1a0, RZ ;  /* 0x000001a043b07810 */ /* 0x000fe40007ffe0ff */
[----:B------:R-:W-:Y:S02]  /*5ea0*/  LEA.HI.SX32 R190, R190, R67, 0x1b ;  /* 0x00000043bebe7211 */ /* 0x000fe400078fdaff */
[----:B------:R-:W-:Y:S01]  /*5eb0*/  LEA R186, R186, R97, 0x2 ;  /* 0x00000061baba7211 */ /* 0x000fe200078e10ff */
[----:B------:R-:W-:Y:S06]  /*5ec0*/  @!P0 BRA `(.L_x_8096) ;  /* 0x0000000000048947 */ /* 0x000fec0003800000 */
[----:B-1----:R2:W-:Y:S02]  /*5ed0*/  REDG.E.ADD.F32.FTZ.RN.STRONG.GPU desc[UR12][R12.64+-0x300], R179 ;  /* 0xfffd00b30c0079a6 */ /* 0x0025e4000c10f38c */
.L_x_8096:
[----:B------:R-:W-:Y:S05]  /*5ee0*/  BSYNC B0 ;  /* 0x0000000000007941 */ /* 0x000fea0003800000 */
.L_x_8095:
[----:B-12---:R1:W2:Y:S01]  /*5ef0*/  LDS R179, [R186+0x9b0] ;  /* 0x0009b000bab37984 */ /* 0x0062a20000000800 */
[----:B------:R-:W-:Y:S01]  /*5f00*/  BSSY B0, `(.L_x_8097) ;  /* 0x0000006000007945 */ /* 0x000fe20003800000 */
[----:B0-----:R-:W-:Y:S02]  /*5f10*/  IADD3 R182, R67, 0x1c0, RZ ;  /* 0x000001c043b67810 */ /* 0x001fe40007ffe0ff */
[----:B------:R-:W-:Y:S02]  /*5f20*/  LEA.HI.SX32 R176, R176, R67, 0x1b ;  /* 0x00000043b0b07211 */ /* 0x000fe400078fdaff */
[----:B------:R-:W-:Y:S01]  /*5f30*/  LEA R190, R190, R97, 0x2 ;  /* 0x00000061bebe7211 */ /* 0x000fe200078e10ff */
[----:B------:R-:W-:Y:S06]  /*5f40*/  @!P1 BRA `(.L_x_8098) ;  /* 0x0000000000049947 */ /* 0x000fec0003800000 */
[----:B--2---:R0:W-:Y:S02]  /*5f50*/  REDG.E.ADD.F32.FTZ.RN.STRONG.GPU desc[UR12][R12.64+-0x280], R179 ;  /* 0xfffd80b30c0079a6 */ /* 0x0041e4000c10f38c */
.L_x_8098:
[----:B------:R-:W-:Y:S05]  /*5f60*/  BSYNC B0 ;  /* 0x0000000000007941 */ /* 0x000fea0003800000 */
.L_x_8097:
[----:B0-2---:R0:W2:Y:S01]  /*5f70*/  LDS R179, [R190+0xa30] ;  /* 0x000a3000beb37984 */ /* 0x0050a20000000800 */
[----:B------:R-:W-:Y:S01]  /*5f80*/  BSSY B0, `(.L_x_8099) ;  /* 0x0000006000007945 */ /* 0x000fe20003800000 */
[----:B-1----:R-:W-:Y:S02]  /*5f90*/  IADD3 R186, R67, 0x1e0, RZ ;  /* 0x000001e043ba7810 */ /* 0x002fe40007ffe0ff */
[----:B------:R-:W-:Y:S02]  /*5fa0*/  LEA.HI.SX32 R182, R182, R67, 0x1b ;  /* 0x00000043b6b67211 */ /* 0x000fe400078fdaff */
[----:B------:R-:W-:Y:S01]  /*5fb0*/  LEA R176, R176, R97, 0x2 ;  /* 0x00000061b0b07211 */ /* 0x000fe200078e10ff */
[----:B------:R-:W-:Y:S06]  /*5fc0*/  @!P2 BRA `(.L_x_8100) ;  /* 0x000000000004a947 */ /* 0x000fec0003800000 */
[----:B--2---:R1:W-:Y:S02]  /*5fd0*/  REDG.E.ADD.F32.FTZ.RN.STRONG.GPU desc[UR12][R12.64+-0x200], R179 ;  /* 0xfffe00b30c0079a6 */ /* 0x0043e4000c10f38c */
.L_x_8100:
[----:B------:R-:W-:Y:S05]  /*5fe0*/  BSYNC B0 ;  /* 0x0000000000007941 */ /* 0x000fea0003800000 */
.L_x_8099:
[----:B-12---:R1:W2:Y:S01]  /*5ff0*/  LDS R179, [R176+0xab0] ;  /* 0x000ab000b0b37984 */ /* 0x0062a20000000800 */
[----:B------:R-:W-:Y:S01]  /*6000*/  BSSY B0, `(.L_x_8101) ;  /* 0x0000005000007945 */ /* 0x000fe20003800000 */
[----:B------:R-:W-:Y:S02]  /*6010*/  LEA.HI.SX32 R186, R186, R67, 0x1b ;  /* 0x00000043baba7211 */ /* 0x000fe400078fdaff */
[----:B------:R-:W-:Y:S01]  /*6020*/  LEA R182, R182, R97, 0x2 ;  /* 0x00000061b6b67211 */ /* 0x000fe200078e10ff */
[----:B------:R-:W-:Y:S06]  /*6030*/  @!P3 BRA `(.L_x_8102) ;  /* 0x000000000004b947 */ /* 0x000fec0003800000 */
[----:B--2---:R3:W-:Y:S02]  /*6040*/  REDG.E.ADD.F32.FTZ.RN.STRONG.GPU desc[UR12][R12.64+-0x180], R179 ;  /* 0xfffe80b30c0079a6 */ /* 0x0047e4000c10f38c */
.L_x_8102:
[----:B------:R-:W-:Y:S05]  /*6050*/  BSYNC B0 ;  /* 0x0000000000007941 */ /* 0x000fea0003800000 */
.L_x_8101:
[----:B--23--:R2:W3:Y:S01]  /*6060*/  LDS R179, [R182+0xb30] ;  /* 0x000b3000b6b37984 */ /* 0x00c4e20000000800 */
[----:B------:R-:W-:Y:S01]  /*6070*/  BSSY B0, `(.L_x_8103) ;  /* 0x0000004000007945 */ /* 0x000fe20003800000 */
[----:B------:R-:W-:-:S03]  /*6080*/  LEA R186, R186, R97, 0x2 ;  /* 0x00000061baba7211 */ /* 0x000fc600078e10ff */
[----:B------:R-:W-:Y:S05]  /*6090*/  @!P4 BRA `(.L_x_8104) ;  /* 0x000000000004c947 */ /* 0x000fea0003800000 */
[----:B---3--:R4:W-:Y:S02]  /*60a0*/  REDG.E.ADD.F32.FTZ.RN.STRONG.GPU desc[UR12][R12.64+-0x100], R179 ;  /* 0xffff00b30c0079a6 */ /* 0x0089e4000c10f38c */
.L_x_8104:
[----:B------:R-:W-:Y:S05]  /*60b0*/  BSYNC B0 ;  /* 0x0000000000007941 */ /* 0x000fea0003800000 */
.L_x_8103:
[----:B---34-:R3:W4:Y:S01]  /*60c0*/  LDS R179, [R186+0xbb0] ;  /* 0x000bb000bab37984 */ /* 0x0187220000000800 */
[----:B------:R-:W-:Y:S04]  /*60d0*/  BSSY B0, `(.L_x_8105) ;  /* 0x0000003000007945 */ /* 0x000fe80003800000 */
[----:B------:R-:W-:Y:S05]  /*60e0*/  @!P5 BRA `(.L_x_8106) ;  /* 0x000000000004d947 */ /* 0x000fea0003800000 */
[----:B----4-:R4:W-:Y:S02]  /*60f0*/  REDG.E.ADD.F32.FTZ.RN.STRONG.GPU desc[UR12][R12.64+-0x80], R179 ;  /* 0xffff80b30c0079a6 */ /* 0x0109e4000c10f38c */
.L_x_8106:
[----:B------:R-:W-:Y:S05]  /*6100*/  BSYNC B0 ;  /* 0x0000000000007941 */ /* 0x000fea0003800000 */
.L_x_8105:
[----:B----4-:R-:W4:Y:S01]  /*6110*/  SHFL.DOWN PT, R13, R18, 0x1, 0x1f ;  /* 0x08201f00120d7f89 */ /* 0x010f2200000e0000 */
[----:B------:R-:W-:Y:S01]  /*6120*/  ISETP.GT.AND P0, PT, R66, 0x1e, PT ;  /* 0x0000001e4200780c */ /* 0x000fe20003f04270 */
[----:B------:R-:W-:Y:S01]  /*6130*/  FADD.FTZ R104, R171, R104 ;  /* 0x00000068ab687221 */ /* 0x000fe20000010000 */
[----:B------:R-:W-:Y:S01]  /*6140*/  FMUL.FTZ R12, R98, R149 ;  /* 0x00000095620c7220 */ /* 0x000fe20000410000 */
[----:B------:R-:W5:Y:S01]  /*6150*/  SHFL.DOWN PT, R179, R184, 0x1, 0x1f ;  /* 0x08201f00b8b37f89 */ /* 0x000f6200000e0000 */
[----:B------:R-:W-:Y:S01]  /*6160*/  FADD.FTZ R116, R17, R116 ;  /* 0x0000007411747221 */ /* 0x000fe20000010000 */
[----:B------:R-:W-:Y:S01]  /*6170*/  ISETP.NE.AND P1, PT, R66, RZ, PT ;  /* 0x000000ff4200720c */ /* 0x000fe20003f25270 */
[----:B------:R-:W-:Y:S01]  /*6180*/  FMUL.FTZ R12, R135, R12 ;  /* 0x0000000c870c7220 */ /* 0x000fe20000410000 */
[----:B------:R-:W-:Y:S01]  /*6190*/  FADD.FTZ R111, R15, R111 ;  /* 0x0000006f0f6f7221 */ /* 0x000fe20000010000 */
[----:B------:R-:W-:Y:S01]  /*61a0*/  ISETP.NE.AND P2, PT, R67, RZ, PT ;  /* 0x000000ff4300720c */ /* 0x000fe20003f45270 */
[----:B------:R-:W-:Y:S01]  /*61b0*/  FADD.FTZ R99, R162, R99 ;  /* 0x00000063a2637221 */ /* 0x000fe20000010000 */
[----:B------:R-:W-:Y:S01]  /*61c0*/  FADD.FTZ R109, R158, R109 ;  /* 0x0000006d9e6d7221 */ /* 0x000fe20000010000 */
[C---:B------:R-:W-:Y:S01]  /*61d0*/  FMUL.FTZ R162, R98.reuse, R159 ;  /* 0x0000009f62a27220 */ /* 0x040fe20000410000 */
[----:B------:R-:W-:Y:S01]  /*61e0*/  FMUL.FTZ R158, R98, R141 ;  /* 0x0000008d629e7220 */ /* 0x000fe20000410000 */
[----:B------:R-:W-:Y:S01]  /*61f0*/  BSSY B0, `(.L_x_8107) ;  /* 0x000006b000007945 */ /* 0x000fe20003800000 */
[----:B------:R-:W-:Y:S01]  /*6200*/  FADD.FTZ R110, R164, R110 ;  /* 0x0000006ea46e7221 */ /* 0x000fe20000010000 */
        /* <DEDUP_REMOVED lines=8> */
[----:B----4-:R-:W-:Y:S01]  /*6290*/  @!P0 FADD.FTZ R18, R18, R13 ;  /* 0x0000000d12128221 */ /* 0x010fe20000010000 */
[----:B------:R-:W-:Y:S01]  /*62a0*/  FADD.FTZ R105, R156, R105 ;  /* 0x000000699c697221 */ /* 0x000fe20000010000 */
[----:B------:R-:W-:Y:S01]  /*62b0*/  FADD.FTZ R127, R142, R127 ;  /* 0x0000007f8e7f7221 */ /* 0x000fe20000010000 */
[----:B------:R-:W-:Y:S01]  /*62c0*/  FADD.FTZ R106, R16, R106 ;  /* 0x0000006a106a7221 */ /* 0x000fe20000010000 */
[----:B-----5:R-:W-:Y:S01]  /*62d0*/  @!P0 FADD.FTZ R184, R184, R179 ;  /* 0x000000b3b8b88221 */ /* 0x020fe20000010000 */
[----:B------:R-:W4:Y:S01]  /*62e0*/  SHFL.DOWN PT, R13, R18, 0x2, 0x1f ;  /* 0x08401f00120d7f89 */ /* 0x000f2200000e0000 */
[----:B------:R-:W-:Y:S01]  /*62f0*/  ISETP.GT.AND P0, PT, R66, 0x1d, PT ;  /* 0x0000001d4200780c */ /* 0x000fe20003f04270 */
[----:B------:R-:W-:Y:S01]  /*6300*/  FADD.FTZ R131, R144, R131 ;  /* 0x0000008390837221 */ /* 0x000fe20000010000 */
[----:B------:R-:W-:Y:S01]  /*6310*/  FADD.FTZ R107, R14, R107 ;  /* 0x0000006b0e6b7221 */ /* 0x000fe20000010000 */
[----:B------:R-:W5:Y:S01]  /*6320*/  SHFL.DOWN PT, R179, R184, 0x2, 0x1f ;  /* 0x08401f00b8b37f89 */ /* 0x000f6200000e0000 */
[----:B------:R-:W-:Y:S01]  /*6330*/  FADD.FTZ R118, R169, R118 ;  /* 0x00000076a9767221 */ /* 0x000fe20000010000 */
[----:B------:R-:W-:Y:S01]  /*6340*/  FADD.FTZ R108, R19, R108 ;  /* 0x0000006c136c7221 */ /* 0x000fe20000010000 */
[----:B------:R-:W-:-:S07]  /*6350*/  FADD.FTZ R113, R2, R113 ;  /* 0x0000007102717221 */ /* 0x000fce0000010000 */
[----:B----4-:R-:W-:Y:S01]  /*6360*/  @!P0 FADD.FTZ R18, R18, R13 ;  /* 0x0000000d12128221 */ /* 0x010fe20000010000 */
[----:B------:R-:W-:Y:S01]  /*6370*/  FMUL.FTZ R13, R98, R145 ;  /* 0x00000091620d7220 */ /* 0x000fe20000410000 */
[----:B-----5:R-:W-:Y:S01]  /*6380*/  @!P0 FADD.FTZ R184, R184, R179 ;  /* 0x000000b3b8b88221 */ /* 0x020fe20000010000 */
[----:B------:R-:W-:Y:S02]  /*6390*/  ISETP.GT.AND P0, PT, R66, 0x1b, PT ;  /* 0x0000001b4200780c */ /* 0x000fe40003f04270 */
[----:B------:R-:W4:Y:S01]  /*63a0*/  SHFL.DOWN PT, R179, R18, 0x4, 0x1f ;  /* 0x08801f0012b37f89 */ /* 0x000f2200000e0000 */
[----:B------:R-:W-:-:S03]  /*63b0*/  FMUL.FTZ R13, R166, R13 ;  /* 0x0000000da60d7220 */ /* 0x000fc60000410000 */
[----:B------:R-:W5:Y:S01]  /*63c0*/  SHFL.DOWN PT, R203, R184, 0x4, 0x1f ;  /* 0x08801f00b8cb7f89 */ /* 0x000f6200000e0000 */
[----:B------:R-:W-:Y:S01]  /*63d0*/  FFMA.FTZ R13, R140, R145, R13 ;  /* 0x000000918c0d7223 */ /* 0x000fe2000001000d */
[----:B------:R-:W-:Y:S01]  /*63e0*/  FFMA.FTZ R140, R27, R149, R12 ;  /* 0x000000951b8c7223 */ /* 0x000fe2000001000c */
[C---:B------:R-:W-:Y:S01]  /*63f0*/  FMUL.FTZ R12, R98.reuse, R3 ;  /* 0x00000003620c7220 */ /* 0x040fe20000410000 */
[C---:B------:R-:W-:Y:S01]  /*6400*/  FMUL.FTZ R145, R98.reuse, R177 ;  /* 0x000000b162917220 */ /* 0x040fe20000410000 */
[----:B------:R-:W-:Y:S01]  /*6410*/  FADD.FTZ R128, R13, R128 ;  /* 0x000000800d807221 */ /* 0x000fe20000010000 */
[C---:B------:R-:W-:Y:S01]  /*6420*/  FMUL.FTZ R13, R98.reuse, R189 ;  /* 0x000000bd620d7220 */ /* 0x040fe20000410000 */
[----:B------:R-:W-:Y:S01]  /*6430*/  FMUL.FTZ R175, R175, R12 ;  /* 0x0000000cafaf7220 */ /* 0x000fe20000410000 */
[----:B------:R-:W-:Y:S01]  /*6440*/  FMUL.FTZ R12, R98, R143 ;  /* 0x0000008f620c7220 */ /* 0x000fe20000410000 */
[----:B------:R-:W-:Y:S01]  /*6450*/  FMUL.FTZ R188, R188, R145 ;  /* 0x00000091bcbc7220 */ /* 0x000fe20000410000 */
[----:B------:R-:W-:Y:S01]  /*6460*/  FMUL.FTZ R180, R180, R13 ;  /* 0x0000000db4b47220 */ /* 0x000fe20000410000 */
[----:B------:R-:W-:Y:S01]  /*6470*/  FFMA.FTZ R175, R138, R3, R175 ;  /* 0x000000038aaf7223 */ /* 0x000fe200000100af */
[----:B------:R-:W-:Y:S01]  /*6480*/  FMUL.FTZ R185, R185, R12 ;  /* 0x0000000cb9b97220 */ /* 0x000fe20000410000 */
[C---:B------:R-:W-:Y:S01]  /*6490*/  FMUL.FTZ R12, R98.reuse, R157 ;  /* 0x0000009d620c7220 */ /* 0x040fe20000410000 */
[C---:B------:R-:W-:Y:S01]  /*64a0*/  FMUL.FTZ R3, R98.reuse, R147 ;  /* 0x0000009362037220 */ /* 0x040fe20000410000 */
[C---:B------:R-:W-:Y:S01]  /*64b0*/  FMUL.FTZ R138, R98.reuse, R160 ;  /* 0x000000a0628a7220 */ /* 0x040fe20000410000 */
[----:B------:R-:W-:Y:S01]  /*64c0*/  FFMA.FTZ R137, R137, R177, R188 ;  /* 0x000000b189897223 */ /* 0x000fe200000100bc */
[----:B------:R-:W-:Y:S01]  /*64d0*/  FMUL.FTZ R173, R173, R12 ;  /* 0x0000000cadad7220 */ /* 0x000fe20000410000 */
[----:B------:R-:W-:Y:S01]  /*64e0*/  FMUL.FTZ R12, R98, R163 ;  /* 0x000000a3620c7220 */ /* 0x000fe20000410000 */
[----:B------:R-:W-:Y:S01]  /*64f0*/  FMUL.FTZ R178, R178, R3 ;  /* 0x00000003b2b27220 */ /* 0x000fe20000410000 */
[----:B----4-:R-:W-:Y:S01]  /*6500*/  @!P0 FADD.FTZ R18, R18, R179 ;  /* 0x000000b312128221 */ /* 0x010fe20000010000 */
[C---:B------:R-:W-:Y:S01]  /*6510*/  FMUL.FTZ R3, R98.reuse, R151 ;  /* 0x0000009762037220 */ /* 0x040fe20000410000 */
[----:B------:R-:W-:Y:S01]  /*6520*/  FMUL.FTZ R161, R161, R12 ;  /* 0x0000000ca1a17220 */ /* 0x000fe20000410000 */
[----:B------:R-:W-:Y:S01]  /*6530*/  FMUL.FTZ R12, R98, R155 ;  /* 0x0000009b620c7220 */ /* 0x000fe20000410000 */
[----:B-----5:R-:W-:Y:S01]  /*6540*/  @!P0 FADD.FTZ R184, R184, R203 ;  /* 0x000000cbb8b88221 */ /* 0x020fe20000010000 */
[----:B------:R-:W4:Y:S01]  /*6550*/  SHFL.DOWN PT, R171, R18, 0x8, 0x1f ;  /* 0x09001f0012ab7f89 */ /* 0x000f2200000e0000 */
[----:B------:R-:W-:Y:S01]  /*6560*/  ISETP.GT.AND P0, PT, R66, 0x17, PT ;  /* 0x000000174200780c */ /* 0x000fe20003f04270 */
[----:B------:R-:W-:Y:S01]  /*6570*/  FMUL.FTZ R15, R154, R3 ;  /* 0x000000039a0f7220 */ /* 0x000fe20000410000 */
[C---:B------:R-:W-:Y:S01]  /*6580*/  FMUL.FTZ R3, R98.reuse, R165 ;  /* 0x000000a562037220 */ /* 0x040fe20000410000 */
[----:B------:R-:W5:Y:S01]  /*6590*/  SHFL.DOWN PT, R179, R184, 0x8, 0x1f ;  /* 0x09001f00b8b37f89 */ /* 0x000f6200000e0000 */
        /* <DEDUP_REMOVED lines=31> */
[----:B------:R-:W-:Y:S01]  /*6790*/  FADD.FTZ R120, R3, R120 ;  /* 0x0000007803787221 */ /* 0x000fe20000010000 */
[----:B------:R-:W-:-:S06]  /*67a0*/  FADD.FTZ R115, R98, R115 ;  /* 0x0000007362737221 */ /* 0x000fcc0000010000 */
[----:B----4-:R-:W-:Y:S01]  /*67b0*/  @!P0 FADD.FTZ R18, R18, R13 ;  /* 0x0000000d12128221 */ /* 0x010fe20000010000 */
[----:B-----5:R-:W-:-:S04]  /*67c0*/  @!P0 FADD.FTZ R184, R184, R17 ;  /* 0x00000011b8b88221 */ /* 0x020fc80000010000 */
[----:B------:R-:W-:Y:S02]  /*67d0*/  MOV R12, R18 ;  /* 0x00000012000c7202 */ /* 0x000fe40000000f00 */
[----:B------:R-:W-:-:S05]  /*67e0*/  MOV R13, R184 ;  /* 0x000000b8000d7202 */ /* 0x000fca0000000f00 */
[----:B------:R4:W-:Y:S01]  /*67f0*/  @!P1 STS.64 [R97+0xc78], R12 ;  /* 0x000c780c61009388 */ /* 0x0009e20000000a00 */
[----:B------:R-:W-:Y:S06]  /*6800*/  BAR.SYNC.DEFER_BLOCKING 0x0 ;  /* 0x0000000000007b1d */ /* 0x000fec0000010000 */
[----:B------:R-:W-:Y:S05]  /*6810*/  @P2 BRA `(.L_x_8108) ;  /* 0x0000000000202947 */ /* 0x000fea0003800000 */
[----:B------:R-:W-:Y:S02]  /*6820*/  ISETP.NE.AND P0, PT, R57, R102, PT ;  /* 0x000000663900720c */ /* 0x000fe40003f05270 */
[----:B----4-:R-:W-:-:S11]  /*6830*/  LEA R97, R100, R97, 0x2 ;  /* 0x0000006164617211 */ /* 0x010fd600078e10ff */
[----:B------:R-:W4:Y:S04]  /*6840*/  @P0 LDS R2, [R97+0x2328] ;  /* 0x0023280061020984 */ /* 0x000f280000000800 */
[----:B------:R-:W5:Y:S01]  /*6850*/  @P0 LDS R3, [R97+0x1f28] ;  /* 0x001f280061030984 */ /* 0x000f620000000800 */
[----:B----4-:R-:W-:Y:S01]  /*6860*/  @P0 FADD.FTZ R13, R13, R2 ;  /* 0x000000020d0d0221 */ /* 0x010fe20000010000 */
[----:B-----5:R-:W-:-:S04]  /*6870*/  @P0 FADD.FTZ R12, R12, R3 ;  /* 0x000000030c0c0221 */ /* 0x020fc80000010000 */
[----:B------:R4:W-:Y:S04]  /*6880*/  STS [R97+0x2328], R13 ;  /* 0x0023280d61007388 */ /* 0x0009e80000000800 */
[----:B------:R4:W-:Y:S02]  /*6890*/  STS [R97+0x1f28], R12 ;  /* 0x001f280c61007388 */ /* 0x0009e40000000800 */
.L_x_8108:
[----:B------:R-:W-:Y:S05]  /*68a0*/  BSYNC B0 ;  /* 0x0000000000007941 */ /* 0x000fea0003800000 */
.L_x_8107:
[----:B------:R-:W-:Y:S01]  /*68b0*/  IADD3 R100, R100, 0x1, RZ ;  /* 0x0000000164647810 */ /* 0x000fe20007ffe0ff */
[----:B------:R-:W-:-:S03]  /*68c0*/  UIADD3 UR5, UP0, UR5, 0x1, URZ ;  /* 0x0000000105057890 */ /* 0x000fc6000ff1e03f */
[----:B------:R-:W-:Y:S01]  /*68d0*/  ISETP.GE.AND P0, PT, R100, UR28, PT ;  /* 0x0000001c64007c0c */ /* 0x000fe2000bf06270 */
[----:B------:R-:W-:-:S12]  /*68e0*/  UIADD3.X UR6, URZ, UR6, URZ, UP0, !UPT ;  /* 0x000000063f067290 */ /* 0x000fd800087fe43f */
[----:B------:R-:W-:Y:S05]  /*68f0*/  @!P0 BRA `(.L_x_8109) ;  /* 0xffffffcc00988947 */ /* 0x000fea000383ffff */
.L_x_8072:
[----:B------:R-:W-:Y:S08]  /*6900*/  BAR.SYNC.DEFER_BLOCKING 0x0 ;  /* 0x0000000000007b1d */ /* 0x000ff00000010000 */
[----:B------:R-:W5:Y:S01]  /*6910*/  LDC.64 R24, c[0x0][0x388] ;  /* 0x0000e200ff187b82 */ /* 0x000f620000000a00 */
[----:B------:R-:W-:Y:S01]  /*6920*/  F2FP.BF16.F32.PACK_AB R99, R99, R110 ;  /* 0x0000006e6363723e */ /* 0x000fe200000010ff */
[----:B------:R-:W-:Y:S01]  /*6930*/  ULDC.64 UR6, c[0x0][0x390] ;  /* 0x0000e40000067ab9 */ /* 0x000fe20000000a00 */
[----:B------:R-:W-:-:S02]  /*6940*/  F2FP.BF16.F32.PACK_AB R98, R101, R112 ;  /* 0x000000706562723e */ /* 0x000fc400000010ff */
[----:B----4-:R-:W-:Y:S02]  /*6950*/  F2FP.BF16.F32.PACK_AB R97, R103, R114 ;  /* 0x000000726761723e */ /* 0x010fe400000010ff */
[----:B------:R-:W-:Y:S01]  /*6960*/  F2FP.BF16.F32.PACK_AB R96, R104, R109 ;  /* 0x0000006d6860723e */ /* 0x000fe200000010ff */
[----:B------:R-:W4:Y:S01]  /*6970*/  LDC.64 R26, c[0x0][0x3e0] ;  /* 0x0000f800ff1a7b82 */ /* 0x000f220000000a00 */
[----:B------:R-:W-:-:S07]  /*6980*/  IADD3 R38, R57, -0x1, RZ ;  /* 0xffffffff39267810 */ /* 0x000fce0007ffe0ff */
[----:B------:R-:W0:Y:S01]  /*6990*/  LDC.64 R36, c[0x0][0x3f0] ;  /* 0x0000fc00ff247b82 */ /* 0x000e220000000a00 */
[----:B------:R-:W2:Y:S04]  /*69a0*/  LDG.E.128 R8, desc[UR12][R28.64] ;  /* 0x0000000c1c087981 */ /* 0x000ea8000c1e1d00 */
[----:B------:R1:W3:Y:S01]  /*69b0*/  LDG.E.128 R12, desc[UR12][R28.64+0x200] ;  /* 0x0002000c1c0c7981 */ /* 0x0002e2000c1e1d00 */
[----:B------:R-:W-:Y:S02]  /*69c0*/  UIADD3 UR4, UR4, 0x1, URZ ;  /* 0x0000000104047890 */ /* 0x000fe4000fffe03f */
[----:B-1----:R-:W1:Y:S01]  /*69d0*/  LDC.64 R28, c[0x0][0x3a8] ;  /* 0x0000ea00ff1c7b82 */ /* 0x002e620000000a00 */
[----:B--2---:R-:W-:Y:S04]  /*69e0*/  STS.128 [R54], R8 ;  /* 0x0000000836007388 */ /* 0x004fe80000000c00 */
[----:B---3--:R-:W-:Y:S01]  /*69f0*/  STS.128 [R54+0x200], R12 ;  /* 0x0002000c36007388 */ /* 0x008fe20000000c00 */
[----:B------:R-:W-:-:S03]  /*6a00*/  NOP ;  /* 0x0000000000007918 */ /* 0x000fc60000000000 */
[----:B------:R-:W2:Y:S04]  /*6a10*/  LDS.128 R4, [R90] ;  /* 0x000000005a047984 */ /* 0x000ea80000000c00 */
[----:B------:R-:W3:Y:S01]  /*6a20*/  LDS.128 R8, [R90+0x10] ;  /* 0x000010005a087984 */ /* 0x000ee20000000c00 */
[----:B------:R-:W-:Y:S06]  /*6a30*/  BAR.SYNC.DEFER_BLOCKING 0x0 ;  /* 0x0000000000007b1d */ /* 0x000fec0000010000 */
[----:B------:R-:W-:Y:S01]  /*6a40*/  STS.128 [R90+0x10], R96 ;  /* 0x000010605a007388 */ /* 0x000fe20000000c00 */
[----:B--2---:R-:W-:-:S02]  /*6a50*/  SHF.L.U32 R3, R4, 0x10, RZ ;  /* 0x0000001004037819 */ /* 0x004fc400000006ff */
[----:B------:R-:W-:Y:S02]  /*6a60*/  PRMT R4, R4, 0x7632, R4 ;  /* 0x0000763204047816 */ /* 0x000fe40000000004 */
[----:B------:R-:W-:Y:S01]  /*6a70*/  SHF.L.U32 R13, R7, 0x10, RZ ;  /* 0x00000010070d7819 */ /* 0x000fe200000006ff */
[--C-:B------:R-:W-:Y:S01]  /*6a80*/  FADD.FTZ R0, R3, R70.reuse ;  /* 0x0000004603007221 */ /* 0x100fe20000010000 */
[C---:B------:R-:W-:Y:S02]  /*6a90*/  SHF.L.U32 R3, R5.reuse, 0x10, RZ ;  /* 0x0000001005037819 */ /* 0x040fe400000006ff */
[----:B------:R-:W-:Y:S01]  /*6aa0*/  PRMT R5, R5, 0x7632, R5 ;  /* 0x0000763205057816 */ /* 0x000fe20000000005 */
[--C-:B------:R-:W-:Y:S01]  /*6ab0*/  FADD.FTZ R15, R13, R70.reuse ;  /* 0x000000460d0f7221 */ /* 0x100fe20000010000 */
[----:B------:R-:W-:Y:S01]  /*6ac0*/  FSETP.GTU.FTZ.AND P3, PT, R0, 20, PT ;  /* 0x41a000000000780b */ /* 0x000fe20003f7c000 */
[----:B------:R-:W-:Y:S01]  /*6ad0*/  FADD.FTZ R2, R3, R70 ;  /* 0x0000004603027221 */ /* 0x000fe20000010000 */
[----:B------:R-:W-:-:S02]  /*6ae0*/  SHF.L.U32 R3, R4, 0x10, RZ ;  /* 0x0000001004037819 */ /* 0x000fc400000006ff */
[----:B------:R-:W-:Y:S02]  /*6af0*/  FSETP.GTU.FTZ.AND P4, PT, R15, 20, PT ;  /* 0x41a000000f00780b */ /* 0x000fe40003f9c000 */
[----:B------:R-:W-:Y:S01]  /*6b00*/  FSETP.GTU.FTZ.AND P2, PT, R2, 20, PT ;  /* 0x41a000000200780b */ /* 0x000fe20003f5c000 */
[----:B------:R-:W-:Y:S01]  /*6b10*/  FADD.FTZ R3, R3, R70 ;  /* 0x0000004603037221 */ /* 0x000fe20000010000 */
[----:B------:R-:W-:Y:S02]  /*6b20*/  SHF.L.U32 R5, R5, 0x10, RZ ;  /* 0x0000001005057819 */ /* 0x000fe400000006ff */
[----:B------:R-:W-:Y:S02]  /*6b30*/  SHF.L.U32 R17, R6, 0x10, RZ ;  /* 0x0000001006117819 */ /* 0x000fe400000006ff */
[----:B------:R-:W-:Y:S01]  /*6b40*/  FSETP.GTU.FTZ.AND P6, PT, R3, 20, PT ;  /* 0x41a000000300780b */ /* 0x000fe20003fdc000 */
[----:B------:R-:W-:Y:S01]  /*6b50*/  @!P3 FMUL.FTZ R0, R0, -1.4426950216293334961 ;  /* 0xbfb8aa3b0000b820 */ /* 0x000fe20000410000 */
[----:B------:R-:W-:Y:S01]  /*6b60*/  PRMT R6, R6, 0x7632, R6 ;  /* 0x0000763206067816 */ /* 0x000fe20000000006 */
[----:B------:R-:W-:Y:S01]  /*6b70*/  FADD.FTZ R17, R17, R70 ;  /* 0x0000004611117221 */ /* 0x000fe20000010000 */
[----:B------:R-:W-:-:S02]  /*6b80*/  PRMT R7, R7, 0x7632, R7 ;  /* 0x0000763207077816 */ /* 0x000fc40000000007 */
[----:B---3--:R-:W-:Y:S01]  /*6b90*/  SHF.L.U32 R13, R8, 0x10, RZ ;  /* 0x00000010080d7819 */ /* 0x008fe200000006ff */
[----:B------:R-:W-:Y:S01]  /*6ba0*/  @!P2 FMUL.FTZ R4, R2, -1.4426950216293334961 ;  /* 0xbfb8aa3b0204a820 */ /* 0x000fe20000410000 */
[----:B------:R-:W2:Y:S01]  /*6bb0*/  @!P3 MUFU.EX2 R0, R0 ;  /* 0x000000000000b308 */ /* 0x000ea20000000800 */
[----:B------:R-:W-:Y:S02]  /*6bc0*/  SHF.L.U32 R7, R7, 0x10, RZ ;  /* 0x0000001007077819 */ /* 0x000fe400000006ff */
[----:B------:R-:W-:Y:S02]  /*6bd0*/  FSETP.GTU.FTZ.AND P5, PT, R17, 20, PT ;  /* 0x41a000001100780b */ /* 0x000fe40003fbc000 */
[----:B------:R-:W-:Y:S01]  /*6be0*/  @!P6 FMUL.FTZ R3, R3, -1.4426950216293334961 ;  /* 0xbfb8aa3b0303e820 */ /* 0x000fe20000410000 */
[----:B------:R-:W-:Y:S02]  /*6bf0*/  PRMT R8, R8, 0x7632, R8 ;  /* 0x0000763208087816 */ /* 0x000fe40000000008 */
[----:B------:R-:W3:Y:S08]  /*6c00*/  @!P2 MUFU.EX2 R4, R4 ;  /* 0x000000040004a308 */ /* 0x000ef00000000800 */
[----:B------:R-:W5:Y:S01]  /*6c10*/  @!P6 MUFU.EX2 R3, R3 ;  /* 0x000000030003e308 */ /* 0x000f620000000800 */
[----:B--2---:R-:W-:Y:S01]  /*6c20*/  @!P3 FADD.FTZ R2, R0, 1 ;  /* 0x3f8000000002b421 */ /* 0x004fe20000010000 */
[----:B------:R-:W-:-:S06]  /*6c30*/  @!P5 FMUL.FTZ R12, R17, -1.4426950216293334961 ;  /* 0xbfb8aa3b110cd820 */ /* 0x000fcc0000410000 */
[----:B------:R2:W4:Y:S01]  /*6c40*/  @!P3 MUFU.RCP R14, R2 ;  /* 0x00000002000eb308 */ /* 0x0005220000001000 */
[----:B---3--:R-:W-:Y:S01]  /*6c50*/  @!P2 FADD.FTZ R0, R4, 1 ;  /* 0x3f8000000400a421 */ /* 0x008fe20000010000 */
[--C-:B------:R-:W-:Y:S01]  /*6c60*/  FADD.FTZ R4, R13, R70.reuse ;  /* 0x000000460d047221 */ /* 0x100fe20000010000 */
[C---:B------:R-:W-:Y:S02]  /*6c70*/  SHF.L.U32 R13, R9.reuse, 0x10, RZ ;  /* 0x00000010090d7819 */ /* 0x040fe400000006ff */
[----:B------:R-:W-:Y:S02]  /*6c80*/  PRMT R9, R9, 0x7632, R9 ;  /* 0x0000763209097816 */ /* 0x000fe40000000009 */
[----:B------:R-:W-:Y:S01]  /*6c90*/  FSETP.GTU.FTZ.AND P0, PT, R4, 20, PT ;  /* 0x41a000000400780b */ /* 0x000fe20003f1c000 */
[----:B------:R-:W3:Y:S01]  /*6ca0*/  @!P2 MUFU.RCP R0, R0 ;  /* 0x000000000000a308 */ /* 0x000ee20000001000 */
[----:B-----5:R-:W-:Y:S01]  /*6cb0*/  @!P6 FADD.FTZ R3, R3, 1 ;  /* 0x3f8000000303e421 */ /* 0x020fe20000010000 */
[----:B--2---:R-:W-:Y:S01]  /*6cc0*/  @!P4 FMUL.FTZ R2, R15, -1.4426950216293334961 ;  /* 0xbfb8aa3b0f02c820 */ /* 0x004fe20000410000 */
[--C-:B------:R-:W-:Y:S01]  /*6cd0*/  FADD.FTZ R15, R5, R70.reuse ;  /* 0x00000046050f7221 */ /* 0x100fe20000010000 */
[----:B------:R-:W-:Y:S01]  /*6ce0*/  SHF.L.U32 R5, R6, 0x10, RZ ;  /* 0x0000001006057819 */ /* 0x000fe200000006ff */
[----:B------:R-:W-:Y:S01]  /*6cf0*/  FADD.FTZ R16, R13, R70 ;  /* 0x000000460d107221 */ /* 0x000fe20000010000 */
[----:B------:R-:W-:-:S02]  /*6d00*/  SHF.L.U32 R9, R9, 0x10, RZ ;  /* 0x0000001009097819 */ /* 0x000fc400000006ff */
[----:B------:R-:W2:Y:S01]  /*6d10*/  @!P6 MUFU.RCP R3, R3 ;  /* 0x000000030003e308 */ /* 0x000ea20000001000 */
[----:B----4-:R-:W-:Y:S01]  /*6d20*/  @!P3 FMUL.FTZ R115, R115, R14 ;  /* 0x0000000e7373b220 */ /* 0x010fe20000410000 */
[--C-:B------:R-:W-:Y:S01]  /*6d30*/  FADD.FTZ R5, R5, R70.reuse ;  /* 0x0000004605057221 */ /* 0x100fe20000010000 */
[--C-:B------:R-:W-:Y:S01]  /*6d40*/  FADD.FTZ R14, R7, R70.reuse ;  /* 0x00000046070e7221 */ /* 0x100fe20000010000 */
[----:B------:R-:W-:Y:S01]  /*6d50*/  FSETP.GTU.FTZ.AND P3, PT, R15, 20, PT ;  /* 0x41a000000f00780b */ /* 0x000fe20003f7c000 */
[----:B------:R-:W-:Y:S01]  /*6d60*/  @!P0 FMUL.FTZ R4, R4, -1.4426950216293334961 ;  /* 0xbfb8aa3b04048820 */ /* 0x000fe20000410000 */
[----:B------:R-:W-:Y:S01]  /*6d70*/  FSETP.GTU.FTZ.AND P1, PT, R16, 20, PT ;  /* 0x41a000001000780b */ /* 0x000fe20003f3c000 */
[----:B------:R-:W-:Y:S01]  /*6d80*/  FADD.FTZ R9, R9, R70 ;  /* 0x0000004609097221 */ /* 0x000fe20000010000 */
[----:B------:R-:W4:Y:S01]  /*6d90*/  @!P5 MUFU.EX2 R12, R12 ;  /* 0x0000000c000cd308 */ /* 0x000f220000000800 */
[----:B---3--:R-:W-:Y:S01]  /*6da0*/  @!P2 FMUL.FTZ R117, R117, R0 ;  /* 0x000000007575a220 */ /* 0x008fe20000410000 */
[----:B------:R-:W-:-:S06]  /*6db0*/  FSETP.GTU.FTZ.AND P2, PT, R14, 20, PT ;  /* 0x41a000000e00780b */ /* 0x000fcc0003f5c000 */
[----:B------:R3:W5:Y:S01]  /*6dc0*/  @!P4 MUFU.EX2 R13, R2 ;  /* 0x00000002000dc308 */ /* 0x0007620000000800 */
[----:B--2---:R-:W-:Y:S01]  /*6dd0*/  @!P6 FMUL.FTZ R120, R120, R3 ;  /* 0x000000037878e220 */ /* 0x004fe20000410000 */
[----:B------:R-:W-:Y:S01]  /*6de0*/  FSETP.GTU.FTZ.AND P6, PT, R5, 20, PT ;  /* 0x41a000000500780b */ /* 0x000fe20003fdc000 */
[----:B------:R-:W-:Y:S01]  /*6df0*/  @!P3 FMUL.FTZ R0, R15, -1.4426950216293334961 ;  /* 0xbfb8aa3b0f00b820 */ /* 0x000fe20000410000 */
[C---:B------:R-:W-:Y:S02]  /*6e00*/  SHF.L.U32 R15, R10.reuse, 0x10, RZ ;  /* 0x000000100a0f7819 */ /* 0x040fe400000006ff */
[----:B------:R-:W-:Y:S02]  /*6e10*/  PRMT R10, R10, 0x7632, R10 ;  /* 0x000076320a0a7816 */ /* 0x000fe4000000000a */
[----:B------:R-:W2:Y:S01]  /*6e20*/  @!P0 MUFU.EX2 R6, R4 ;  /* 0x0000000400068308 */ /* 0x000ea20000000800 */
[----:B---3--:R-:W-:Y:S01]  /*6e30*/  @!P1 FMUL.FTZ R2, R16, -1.4426950216293334961 ;  /* 0xbfb8aa3b10029820 */ /* 0x008fe20000410000 */
[----:B----4-:R-:W-:Y:S01]  /*6e40*/  @!P5 FADD.FTZ R12, R12, 1 ;  /* 0x3f8000000c0cd421 */ /* 0x010fe20000010000 */
[----:B------:R-:W-:-:S04]  /*6e50*/  FADD.FTZ R15, R15, R70 ;  /* 0x000000460f0f7221 */ /* 0x000fc80000010000 */
[----:B------:R-:W-:Y:S01]  /*6e60*/  @!P6 FMUL.FTZ R3, R5, -1.4426950216293334961 ;  /* 0xbfb8aa3b0503e820 */ /* 0x000fe20000410000 */
[----:B------:R-:W-:Y:S01]  /*6e70*/  @!P2 FMUL.FTZ R5, R14, -1.4426950216293334961 ;  /* 0xbfb8aa3b0e05a820 */ /* 0x000fe20000410000 */
[----:B------:R-:W-:Y:S01]  /*6e80*/  @!P3 MUFU.EX2 R0, R0 ;  /* 0x000000000000b308 */ /* 0x000fe20000000800 */
[----:B-----5:R-:W-:-:S07]  /*6e90*/  @!P4 FADD.FTZ R13, R13, 1 ;  /* 0x3f8000000d0dc421 */ /* 0x020fce0000010000 */
[----:B------:R-:W3:Y:S01]  /*6ea0*/  @!P6 MUFU.EX2 R3, R3 ;  /* 0x000000030003e308 */ /* 0x000ee20000000800 */
[----:B--2---:R-:W-:-:S07]  /*6eb0*/  @!P0 FADD.FTZ R6, R6, 1 ;  /* 0x3f80000006068421 */ /* 0x004fce0000010000 */
[----:B------:R-:W2:Y:S08]  /*6ec0*/  @!P2 MUFU.EX2 R5, R5 ;  /* 0x000000050005a308 */ /* 0x000eb00000000800 */
[----:B------:R4:W-:Y:S01]  /*6ed0*/  @!P1 MUFU.EX2 R7, R2 ;  /* 0x0000000200079308 */ /* 0x0009e20000000800 */
[----:B---3--:R-:W-:Y:S01]  /*6ee0*/  @!P6 FADD.FTZ R4, R3, 1 ;  /* 0x3f8000000304e421 */ /* 0x008fe20000010000 */
[----:B------:R-:W-:-:S02]  /*6ef0*/  SHF.L.U32 R3, R11, 0x10, RZ ;  /* 0x000000100b037819 */ /* 0x000fc400000006ff */
[----:B------:R-:W-:-:S04]  /*6f00*/  PRMT R11, R11, 0x7632, R11 ;  /* 0x000076320b0b7816 */ /* 0x000fc8000000000b */
[----:B------:R-:W3:Y:S01]  /*6f10*/  @!P5 MUFU.RCP R12, R12 ;  /* 0x0000000c000cd308 */ /* 0x000ee20000001000 */
[----:B----4-:R-:W-:Y:S01]  /*6f20*/  @!P3 FADD.FTZ R2, R0, 1 ;  /* 0x3f8000000002b421 */ /* 0x010fe20000010000 */
[----:B--2---:R-:W-:Y:S01]  /*6f30*/  @!P2 FADD.FTZ R5, R5, 1 ;  /* 0x3f8000000505a421 */ /* 0x004fe20000010000 */
[----:B------:R-:W-:-:S05]  /*6f40*/  SHF.L.U32 R11, R11, 0x10, RZ ;  /* 0x000000100b0b7819 */ /* 0x000fca00000006ff */
[----:B------:R2:W4:Y:S01]  /*6f50*/  @!P3 MUFU.RCP R17, R2 ;  /* 0x000000020011b308 */ /* 0x0005220000001000 */
[----:B------:R-:W-:-:S07]  /*6f60*/  FADD.FTZ R11, R11, R70 ;  /* 0x000000460b0b7221 */ /* 0x000fce0000010000 */
[----:B------:R-:W5:Y:S01]  /*6f70*/  @!P6 MUFU.RCP R19, R4 ;  /* 0x000000040013e308 */ /* 0x000f620000001000 */
[----:B--2---:R-:W-:Y:S01]  /*6f80*/  FADD.FTZ R2, R3, R70 ;  /* 0x0000004603027221 */ /* 0x004fe20000010000 */
[----:B------:R-:W-:Y:S01]  /*6f90*/  SHF.L.U32 R3, R8, 0x10, RZ ;  /* 0x0000001008037819 */ /* 0x000fe200000006ff */
[----:B---3--:R-:W-:-:S04]  /*6fa0*/  @!P5 FMUL.FTZ R119, R119, R12 ;  /* 0x0000000c7777d220 */ /* 0x008fc80000410000 */
[--C-:B------:R-:W-:Y:S01]  /*6fb0*/  FADD.FTZ R8, R3, R70.reuse ;  /* 0x0000004603087221 */ /* 0x100fe20000010000 */
[----:B------:R-:W2:Y:S01]  /*6fc0*/  @!P4 MUFU.RCP R14, R13 ;  /* 0x0000000d000ec308 */ /* 0x000ea20000001000 */
[----:B------:R-:W-:Y:S01]  /*6fd0*/  SHF.L.U32 R3, R10, 0x10, RZ ;  /* 0x000000100a037819 */ /* 0x000fe200000006ff */
[----:B----4-:R-:W-:Y:S01]  /*6fe0*/  @!P3 FMUL.FTZ R122, R122, R17 ;  /* 0x000000117a7ab220 */ /* 0x010fe20000410000 */
[----:B------:R-:W-:Y:S02]  /*6ff0*/  FSETP.GTU.FTZ.AND P3, PT, R15, 20, PT ;  /* 0x41a000000f00780b */ /* 0x000fe40003f7c000 */
[----:B------:R-:W-:Y:S01]  /*7000*/  FSETP.GTU.FTZ.AND P5, PT, R8, 20, PT ;  /* 0x41a000000800780b */ /* 0x000fe20003fbc000 */
[----:B------:R-:W-:Y:S02]  /*7010*/  FADD.FTZ R12, R3, R70 ;  /* 0x00000046030c7221 */ /* 0x000fe40000010000 */
[----:B------:R-:W3:Y:S01]  /*7020*/  @!P2 MUFU.RCP R5, R5 ;  /* 0x000000050005a308 */ /* 0x000ee20000001000 */
[----:B-----5:R-:W-:Y:S01]  /*7030*/  @!P6 FMUL.FTZ R124, R124, R19 ;  /* 0x000000137c7ce220 */ /* 0x020fe20000410000 */
[----:B------:R-:W-:-:S06]  /*7040*/  FSETP.GTU.FTZ.AND P6, PT, R2, 20, PT ;  /* 0x41a000000200780b */ /* 0x000fcc0003fdc000 */
[----:B------:R-:W4:Y:S01]  /*7050*/  @!P0 MUFU.RCP R6, R6 ;  /* 0x0000000600068308 */ /* 0x000f220000001000 */
[----:B--2---:R-:W-:Y:S01]  /*7060*/  @!P4 FMUL.FTZ R121, R121, R14 ;  /* 0x0000000e7979c220 */ /* 0x004fe20000410000 */
[----:B------:R-:W-:Y:S01]  /*7070*/  FSETP.GTU.FTZ.AND P4, PT, R9, 20, PT ;  /* 0x41a000000900780b */ /* 0x000fe20003f9c000 */
[----:B------:R-:W-:-:S04]  /*7080*/  @!P3 FMUL.FTZ R0, R15, -1.4426950216293334961 ;  /* 0xbfb8aa3b0f00b820 */ /* 0x000fc80000410000 */
[----:B------:R-:W-:Y:S01]  /*7090*/  @!P6 FMUL.FTZ R2, R2, -1.4426950216293334961 ;  /* 0xbfb8aa3b0202e820 */ /* 0x000fe20000410000 */
[----:B------:R2:W5:Y:S01]  /*70a0*/  @!P3 MUFU.EX2 R4, R0 ;  /* 0x000000000004b308 */ /* 0x0005620000000800 */
[----:B---3--:R-:W-:Y:S01]  /*70b0*/  @!P2 FMUL.FTZ R126, R126, R5 ;  /* 0x000000057e7ea220 */ /* 0x008fe20000410000 */
[----:B------:R-:W-:Y:S02]  /*70c0*/  FSETP.GTU.FTZ.AND P2, PT, R12, 20, PT ;  /* 0x41a000000c00780b */ /* 0x000fe40003f5c000 */
[----:B------:R-:W-:Y:S02]  /*70d0*/  F2FP.BF16.F32.PACK_AB R5, R107, R118 ;  /* 0x000000766b05723e */ /* 0x000fe400000010ff */
[----:B------:R-:W-:Y:S01]  /*70e0*/  F2FP.BF16.F32.PACK_AB R118, R124, R119 ;  /* 0x000000777c76723e */ /* 0x000fe200000010ff */
[----:B------:R-:W-:Y:S01]  /*70f0*/  @!P4 FMUL.FTZ R3, R9, -1.4426950216293334961 ;  /* 0xbfb8aa3b0903c820 */ /* 0x000fe20000410000 */
[----:B------:R3:W0:Y:S01]  /*7100*/  @!P6 MUFU.EX2 R10, R2 ;  /* 0x00000002000ae308 */ /* 0x0006220000000800 */
[----:B----4-:R-:W-:Y:S01]  /*7110*/  @!P0 FMUL.FTZ R125, R125, R6 ;  /* 0x000000067d7d8220 */ /* 0x010fe20000410000 */
[----:B------:R-:W-:Y:S01]  /*7120*/  FSETP.GTU.FTZ.AND P0, PT, R11, 20, PT ;  /* 0x41a000000b00780b */ /* 0x000fe20003f1c000 */
[----:B--2---:R-:W-:Y:S01]  /*7130*/  @!P5 FMUL.FTZ R0, R8, -1.4426950216293334961 ;  /* 0xbfb8aa3b0800d820 */ /* 0x004fe20000410000 */
[----:B------:R-:W-:-:S03]  /*7140*/  F2FP.BF16.F32.PACK_AB R6, R106, R111 ;  /* 0x0000006f6a06723e */ /* 0x000fc600000010ff */
[----:B------:R-:W-:Y:S01]  /*7150*/  @!P2 FMUL.FTZ R9, R12, -1.4426950216293334961 ;  /* 0xbfb8aa3b0c09a820 */ /* 0x000fe20000410000 */
[----:B------:R-:W2:Y:S01]  /*7160*/  @!P4 MUFU.EX2 R3, R3 ;  /* 0x000000030003c308 */ /* 0x000ea20000000800 */
[----:B---3--:R-:W-:Y:S01]  /*7170*/  @!P1 FADD.FTZ R2, R7, 1 ;  /* 0x3f80000007029421 */ /* 0x008fe20000010000 */
[----:B-----5:R-:W-:Y:S01]  /*7180*/  @!P3 FADD.FTZ R8, R4, 1 ;  /* 0x3f8000000408b421 */ /* 0x020fe20000010000 */
[----:B------:R-:W-:Y:S02]  /*7190*/  F2FP.BF16.F32.PACK_AB R7, R105, R116 ;  /* 0x000000746907723e */ /* 0x000fe400000010ff */
[----:B------:R-:W-:Y:S02]  /*71a0*/  F2FP.BF16.F32.PACK_AB R4, R108, R113 ;  /* 0x000000716c04723e */ /* 0x000fe400000010ff */
[----:B------:R-:W-:Y:S01]  /*71b0*/  @!P0 FMUL.FTZ R11, R11, -1.4426950216293334961 ;  /* 0xbfb8aa3b0b0b8820 */ /* 0x000fe20000410000 */
[----:B------:R-:W3:Y:S01]  /*71c0*/  @!P2 MUFU.EX2 R9, R9 ;  /* 0x000000090009a308 */ /* 0x000ee20000000800 */
[----:B0-----:R-:W-:Y:S01]  /*71d0*/  @!P6 FADD.FTZ R10, R10, 1 ;  /* 0x3f8000000a0ae421 */ /* 0x001fe20000010000 */
[----:B------:R-:W-:Y:S01]  /*71e0*/  SHF.L.U32 R12, R38, 0x9, RZ ;  /* 0x00000009260c7819 */ /* 0x000fe200000006ff */
[----:B------:R-:W-:Y:S01]  /*71f0*/  STS.128 [R90], R4 ;  /* 0x000000045a007388 */ /* 0x000fe20000000c00 */
[----:B------:R-:W-:-:S04]  /*7200*/  NOP ;  /* 0x0000000000007918 */ /* 0x000fc80000000000 */
[----:B------:R-:W0:Y:S01]  /*7210*/  @!P5 MUFU.EX2 R0, R0 ;  /* 0x000000000000d308 */ /* 0x000e220000000800 */
[----:B------:R-:W4:Y:S01]  /*7220*/  LDS.128 R4, [R54] ;  /* 0x0000000036047984 */ /* 0x000f220000000c00 */
[----:B------:R-:W-:Y:S01]  /*7230*/  SHF.R.S32.HI R13, RZ, 0x1f, R12 ;  /* 0x0000001fff0d7819 */ /* 0x000fe2000001140c */
[----:B--2---:R-:W-:Y:S01]  /*7240*/  @!P4 FADD.FTZ R14, R3, 1 ;  /* 0x3f800000030ec421 */ /* 0x004fe20000010000 */
[----:B------:R-:W-:Y:S01]  /*7250*/  F2FP.BF16.F32.PACK_AB R116, R120, R115 ;  /* 0x000000737874723e */ /* 0x000fe200000010ff */
[----:B---3--:R-:W-:-:S03]  /*7260*/  @!P2 FADD.FTZ R15, R9, 1 ;  /* 0x3f800000090fa421 */ /* 0x008fc60000010000 */
[----:B------:R-:W2:Y:S08]  /*7270*/  @!P0 MUFU.EX2 R16, R11 ;  /* 0x0000000b00108308 */ /* 0x000eb00000000800 */
[----:B------:R-:W3:Y:S01]  /*7280*/  @!P3 MUFU.RCP R20, R8 ;  /* 0x000000080014b308 */ /* 0x000ee20000001000 */
[----:B0-----:R-:W-:-:S07]  /*7290*/  @!P5 FADD.FTZ R0, R0, 1 ;  /* 0x3f8000000000d421 */ /* 0x001fce0000010000 */
[----:B------:R0:W5:Y:S01]  /*72a0*/  @!P6 MUFU.RCP R22, R10 ;  /* 0x0000000a0016e308 */ /* 0x0001620000001000 */
[----:B--2---:R-:W-:-:S07]  /*72b0*/  @!P0 FADD.FTZ R16, R16, 1 ;  /* 0x3f80000010108421 */ /* 0x004fce0000010000 */
[----:B------:R2:W1:Y:S01]  /*72c0*/  @!P1 MUFU.RCP R18, R2 ;  /* 0x0000000200129308 */ /* 0x0004620000001000 */
[----:B0-----:R-:W0:Y:S01]  /*72d0*/  LDS.128 R8, [R54+0x200] ;  /* 0x0002000036087984 */ /* 0x001e220000000c00 */
[----:B---3--:R-:W-:Y:S01]  /*72e0*/  @!P3 FMUL.FTZ R131, R131, R20 ;  /* 0x000000148383b220 */ /* 0x008fe20000410000 */
[----:B------:R-:W-:-:S04]  /*72f0*/  IADD3 R64, P3, R64, -0x400, RZ ;  /* 0xfffffc0040407810 */ /* 0x000fc80007f7e0ff */
[----:B------:R-:W-:Y:S01]  /*7300*/  IADD3.X R65, R65, -0x1, RZ, P3, !PT ;  /* 0xffffffff41417810 */ /* 0x000fe20001ffe4ff */
[----:B------:R-:W3:Y:S01]  /*7310*/  @!P5 MUFU.RCP R19, R0 ;  /* 0x000000000013d308 */ /* 0x000ee20000001000 */
[C---:B--2---:R-:W-:Y:S02]  /*7320*/  IMAD R2, R24.reuse, UR14, RZ ;  /* 0x0000000e18027c24 */ /* 0x044fe4000f8e02ff */
[----:B-----5:R-:W-:Y:S02]  /*7330*/  @!P6 FMUL.FTZ R133, R133, R22 ;  /* 0x000000168585e220 */ /* 0x020fe40000410000 */
[----:B------:R-:W-:Y:S02]  /*7340*/  IMAD R17, R25, UR15, R2 ;  /* 0x0000000f19117c24 */ /* 0x000fe4000f8e0202 */
[--C-:B------:R-:W-:Y:S01]  /*7350*/  IMAD.WIDE.U32 R2, R24, UR15, R12.reuse ;  /* 0x0000000f18027c25 */ /* 0x100fe2000f8e000c */
[----:B------:R2:W5:Y:S03]  /*7360*/  @!P4 MUFU.RCP R21, R14 ;  /* 0x0000000e0015c308 */ /* 0x0005660000001000 */
[----:B-1----:R-:W-:Y:S01]  /*7370*/  @!P1 FMUL.FTZ R127, R127, R18 ;  /* 0x000000127f7f9220 */ /* 0x002fe20000410000 */
[----:B------:R-:W-:Y:S01]  /*7380*/  IMAD.WIDE.U32 R12, R28, UR15, R12 ;  /* 0x0000000f1c0c7c25 */ /* 0x000fe2000f8e000c */
[----:B------:R-:W-:-:S03]  /*7390*/  IADD3 R3, R3, R17, RZ ;  /* 0x0000001103037210 */ /* 0x000fc60007ffe0ff */
[----:B------:R-:W-:Y:S01]  /*73a0*/  FADD.FTZ R17, R115, R68 ;  /* 0x0000004473117221 */ /* 0x000fe20000010000 */
[----:B------:R1:W4:Y:S01]  /*73b0*/  @!P2 MUFU.RCP R23, R15 ;  /* 0x0000000f0017a308 */ /* 0x0003220000001000 */
[----:B--2---:R-:W-:Y:S02]  /*73c0*/  IMAD R14, R72, UR6, RZ ;  /* 0x00000006480e7c24 */ /* 0x004fe4000f8e02ff */
[----:B------:R-:W-:Y:S01]  /*73d0*/  FADD.FTZ R0, R17, R120 ;  /* 0x0000007811007221 */ /* 0x000fe20000010000 */
[----:B------:R-:W-:-:S04]  /*73e0*/  IMAD.WIDE.U32 R2, R77, UR6, R2 ;  /* 0x000000064d027c25 */ /* 0x000fc8000f8e0002 */
[----:B---3--:R-:W-:Y:S01]  /*73f0*/  @!P5 FMUL.FTZ R128, R128, R19 ;  /* 0x000000138080d220 */ /* 0x008fe20000410000 */
[----:B------:R-:W-:Y:S01]  /*7400*/  IMAD R17, R77, UR7, R14 ;  /* 0x000000074d117c24 */ /* 0x000fe2000f8e020e */
[----:B------:R-:W-:Y:S01]  /*7410*/  LEA R14, P1, R2, R26, 0x1 ;  /* 0x0000001a020e7211 */ /* 0x000fe200078208ff */
[----:B-1----:R-:W-:Y:S01]  /*7420*/  FADD.FTZ R15, R0, R117 ;  /* 0x00000075000f7221 */ /* 0x002fe20000010000 */
[----:B------:R1:W2:Y:S01]  /*7430*/  @!P0 MUFU.RCP R25, R16 ;  /* 0x0000001000198308 */ /* 0x0002a20000001000 */
[----:B-----5:R-:W-:Y:S01]  /*7440*/  @!P4 FMUL.FTZ R130, R130, R21 ;  /* 0x000000158282c220 */ /* 0x020fe20000410000 */
[----:B------:R-:W-:Y:S01]  /*7450*/  F2FP.BF16.F32.PACK_AB R117, R122, R117 ;  /* 0x000000757a75723e */ /* 0x000fe200000010ff */
[----:B------:R-:W-:Y:S01]  /*7460*/  FADD.FTZ R0, R15, R122 ;  /* 0x0000007a0f007221 */ /* 0x000fe20000010000 */
[----:B------:R-:W-:Y:S01]  /*7470*/  IADD3 R15, R3, R17, RZ ;  /* 0x00000011030f7210 */ /* 0x000fe20007ffe0ff */
[----:B------:R-:W-:Y:S01]  /*7480*/  ULDC.64 UR6, c[0x0][0x3b0] ;  /* 0x0000ec0000067ab9 */ /* 0x000fe20000000a00 */
[----:B------:R-:W-:Y:S01]  /*7490*/  F2FP.BF16.F32.PACK_AB R17, R130, R127 ;  /* 0x0000007f8211723e */ /* 0x000fe200000010ff */
[----:B------:R-:W-:Y:S01]  /*74a0*/  FADD.FTZ R3, R0, R119 ;  /* 0x0000007700037221 */ /* 0x000fe20000010000 */
[----:B------:R-:W-:Y:S01]  /*74b0*/  LEA.HI.X R15, R2, R27, R15, 0x1, P1 ;  /* 0x0000001b020f7211 */ /* 0x000fe200008f0c0f */
[----:B----4-:R-:W-:Y:S01]  /*74c0*/  @!P2 FMUL.FTZ R132, R132, R23 ;  /* 0x000000178484a220 */ /* 0x010fe20000410000 */
[----:B------:R-:W-:Y:S01]  /*74d0*/  F2FP.BF16.F32.PACK_AB R119, R126, R121 ;  /* 0x000000797e77723e */ /* 0x000fe200000010ff */
[----:B------:R-:W-:Y:S01]  /*74e0*/  FADD.FTZ R0, R3, R124 ;  /* 0x0000007c03007221 */ /* 0x000fe20000010000 */
[----:B-1----:R-:W-:Y:S01]  /*74f0*/  F2FP.BF16.F32.PACK_AB R16, R128, R125 ;  /* 0x0000007d8010723e */ /* 0x002fe200000010ff */
[----:B------:R-:W-:Y:S01]  /*7500*/  IMAD.WIDE R2, R55, 0x10, R14 ;  /* 0x0000001037027825 */ /* 0x000fe200078e020e */
[----:B------:R-:W-:-:S03]  /*7510*/  F2FP.BF16.F32.PACK_AB R18, R132, R131 ;  /* 0x000000838412723e */ /* 0x000fc600000010ff */
[----:B------:R-:W-:Y:S01]  /*7520*/  FADD.FTZ R121, R0, R121 ;  /* 0x0000007900797221 */ /* 0x000fe20000010000 */
[----:B------:R-:W-:Y:S01]  /*7530*/  IADD3 R62, P1, R62, -0x400, RZ ;  /* 0xfffffc003e3e7810 */ /* 0x000fe20007f3e0ff */
[----:B--2---:R-:W-:Y:S01]  /*7540*/  @!P0 FMUL.FTZ R136, R136, R25 ;  /* 0x0000001988888220 */ /* 0x004fe20000410000 */
[----:B------:R1:W-:Y:S01]  /*7550*/  STG.E.128 desc[UR12][R2.64], R4 ;  /* 0x0000000402007986 */ /* 0x0003e2000c101d0c */
[----:B------:R-:W-:Y:S02]  /*7560*/  IMAD R14, R28, UR14, RZ ;  /* 0x0000000e1c0e7c24 */ /* 0x000fe4000f8e02ff */
[----:B------:R-:W-:Y:S01]  /*7570*/  FADD.FTZ R126, R121, R126 ;  /* 0x0000007e797e7221 */ /* 0x000fe20000010000 */
[----:B------:R-:W-:Y:S01]  /*7580*/  IMAD R0, R72, UR6, RZ ;  /* 0x0000000648007c24 */ /* 0x000fe2000f8e02ff */
[----:B0-----:R0:W-:Y:S01]  /*7590*/  STG.E.128 desc[UR12][R2.64+0x200], R8 ;  /* 0x0002000802007986 */ /* 0x0011e2000c101d0c */
[----:B------:R-:W-:Y:S01]  /*75a0*/  F2FP.BF16.F32.PACK_AB R19, R136, R133 ;  /* 0x000000858813723e */ /* 0x000fe200000010ff */
[----:B------:R-:W-:Y:S01]  /*75b0*/  FADD.FTZ R125, R126, R125 ;  /* 0x0000007d7e7d7221 */ /* 0x000fe20000010000 */
[----:B------:R-:W-:Y:S01]  /*75c0*/  BAR.SYNC.DEFER_BLOCKING 0x0 ;  /* 0x0000000000007b1d */ /* 0x000fe20000010000 */
[----:B------:R-:W-:-:S02]  /*75d0*/  IADD3 R59, P2, R59, -0x400, RZ ;  /* 0xfffffc003b3b7810 */ /* 0x000fc40007f5e0ff */
[----:B------:R-:W-:Y:S01]  /*75e0*/  FADD.FTZ R128, R125, R128 ;  /* 0x000000807d807221 */ /* 0x000fe20000010000 */
[----:B------:R-:W-:Y:S02]  /*75f0*/  IADD3 R60, P4, R60, -0x400, RZ ;  /* 0xfffffc003c3c7810 */ /* 0x000fe40007f9e0ff */
[----:B------:R-:W-:Y:S01]  /*7600*/  IADD3.X R63, R63, -0x1, RZ, P1, !PT ;  /* 0xffffffff3f3f7810 */ /* 0x000fe20000ffe4ff */
[----:B------:R-:W-:Y:S01]  /*7610*/  FADD.FTZ R127, R128, R127 ;  /* 0x0000007f807f7221 */ /* 0x000fe20000010000 */
[----:B------:R-:W-:Y:S02]  /*7620*/  IADD3.X R58, R58, -0x1, RZ, P2, !PT ;  /* 0xffffffff3a3a7810 */ /* 0x000fe400017fe4ff */
[----:B------:R-:W-:Y:S01]  /*7630*/  IADD3.X R61, R61, -0x1, RZ, P4, !PT ;  /* 0xffffffff3d3d7810 */ /* 0x000fe200027fe4ff */
[----:B-1----:R-:W-:Y:S02]  /*7640*/  IMAD R5, R29, UR15, R14 ;  /* 0x0000000f1d057c24 */ /* 0x002fe4000f8e020e */
[----:B------:R-:W-:-:S03]  /*7650*/  FADD.FTZ R130, R127, R130 ;  /* 0x000000827f827221 */ /* 0x000fc60000010000 */
[----:B------:R-:W-:Y:S01]  /*7660*/  IADD3 R13, R13, R5, RZ ;  /* 0x000000050d0d7210 */ /* 0x000fe20007ffe0ff */
[C---:B------:R-:W-:Y:S02]  /*7670*/  IMAD R5, R77.reuse, UR7, R0 ;  /* 0x000000074d057c24 */ /* 0x040fe4000f8e0200 */
[----:B------:R-:W-:Y:S01]  /*7680*/  FADD.FTZ R131, R130, R131 ;  /* 0x0000008382837221 */ /* 0x000fe20000010000 */
[----:B0-----:R-:W-:-:S04]  /*7690*/  IMAD.WIDE.U32 R2, R77, UR6, R12 ;  /* 0x000000064d027c25 */ /* 0x001fc8000f8e000c */
[----:B------:R-:W-:Y:S01]  /*76a0*/  FADD.FTZ R132, R131, R132 ;  /* 0x0000008483847221 */ /* 0x000fe20000010000 */
[----:B------:R-:W-:Y:S01]  /*76b0*/  STS.128 [R90], R116 ;  /* 0x000000745a007388 */ /* 0x000fe20000000c00 */
[----:B------:R-:W-:Y:S02]  /*76c0*/  IADD3 R0, R3, R5, RZ ;  /* 0x0000000503007210 */ /* 0x000fe40007ffe0ff */
[----:B------:R-:W-:Y:S01]  /*76d0*/  FADD.FTZ R133, R132, R133 ;  /* 0x0000008584857221 */ /* 0x000fe20000010000 */
[----:B------:R-:W-:Y:S01]  /*76e0*/  LEA R4, P0, R2, R36, 0x1 ;  /* 0x0000002402047211 */ /* 0x000fe200078008ff */
        /* <DEDUP_REMOVED lines=12> */
.L_x_8039:
        /* <DEDUP_REMOVED lines=26> */
.L_x_8112:
[----:B------:R-:W-:Y:S05]  /*7950*/  BSYNC B0 ;  /* 0x0000000000007941 */ /* 0x000fea0003800000 */
.L_x_8111:
        /* <DEDUP_REMOVED lines=29> */
.L_x_8114:
[----:B------:R-:W2:Y:S02]  /*7b30*/  S2R R15, SR_TID.X ;  /* 0x00000000000f7919 */ /* 0x000ea40000002100 */
.L_x_8115:
[----:B------:R-:W-:Y:S05]  /*7b40*/  BSYNC B0 ;  /* 0x0000000000007941 */ /* 0x000fea0003800000 */
.L_x_8113:
        /* <DEDUP_REMOVED lines=22> */
.L_x_8117:
        /* <DEDUP_REMOVED lines=26> */
.L_x_8116:
[----:B------:R-:W-:Y:S05]  /*7e50*/  EXIT ;  /* 0x000000000000794d */ /* 0x000fea0003800000 */
.L_x_8118:
        /* <DEDUP_REMOVED lines=10> */
.L_x_10998:


//--------------------- .text._Z25selective_scan_bwd_kernelI32Selective_Scan_bwd_kernel_traitsILi32ELi16ELb1ELb0ELb1ELb1ELb1EN3c108BFloat16EfEEv12SSMParamsBwd --------------------------
	.section	.text._Z25selective_scan_bwd_kernelI32Selective_Scan_bwd_kernel_traitsILi32ELi16ELb1ELb0ELb1ELb1ELb1EN3c108BFloat16EfEEv12SSMParamsBwd,"ax",@progbits
	.align	128
        .global         _Z25selective_scan_bwd_kernelI32Selective_Scan_bwd_kernel_traitsILi32ELi16ELb1ELb0ELb1ELb1ELb1EN3c108BFloat16EfEEv12SSMParamsBwd
        .type           _Z25selective_scan_bwd_kernelI32Selective_Scan_bwd_kernel_traitsILi32ELi16ELb1ELb0ELb1ELb1ELb1EN3c108BFloat16EfEEv12SSMParamsBwd,@function
        .size           _Z25selective_scan_bwd_kernelI32Selective_Scan_bwd_kernel_traitsILi32ELi16ELb1ELb0ELb1ELb1ELb1EN3c108BFloat16EfEEv12SSMParamsBwd,(.L_x_10999 - _Z25selective_scan_bwd_kernelI32Selective_Scan_bwd_kernel_traitsILi32ELi16ELb1ELb0ELb1ELb1ELb1EN3c108BFloat16EfEEv12SSMParamsBwd)
        .other          _Z25selective_scan_bwd_kernelI32Selective_Scan_bwd_kernel_traitsILi32ELi16ELb1ELb0ELb1ELb1ELb1EN3c108BFloat16EfEEv12SSMParamsBwd,@"STO_CUDA_ENTRY STV_DEFAULT"
_Z25selective_scan_bwd_kernelI32Selective_Scan_bwd_kernel_traitsILi32ELi16ELb1ELb0ELb1ELb1ELb1EN3c108BFloat16EfEEv12SSMParamsBwd:
.text._Z25selective_scan_bwd_kernelI32Selective_Scan_bwd_kernel_traitsILi32ELi16ELb1ELb0ELb1ELb1ELb1EN3c108BFloat16EfEEv12SSMParamsBwd:
        /* <DEDUP_REMOVED lines=133> */
[----:B------:R-:W-:Y:S01]  /*0850*/  MOV R77, RZ ;  /* 0x000000ff004d7202 */ /* 0x000fe20000000f00 */
[----:B------:R-:W-:Y:S01]  /*0860*/  UMOV UR4, URZ ;  /* 0x0000003f00047c82 */ /* 0x000fe20008000000 */
[----:B------:R-:W-:Y:S01]  /*0870*/  MOV R97, RZ ;  /* 0x000000ff00617202 */ /* 0x000fe20000000f00 */
[----:B------:R-:W1:Y:S01]  /*0880*/  S2R R163, SR_LANEID ;  /* 0x0000000000a37919 */ /* 0x000e620000000000 */
[----:B0-----:R-:W-:-:S04]  /*0890*/  SHF.L.U32 R67, R76, 0x1, RZ ;  /* 0x000000014c437819 */ /* 0x001fc800000006ff */
[----:B-1----:R-:W-:-:S07]  /*08a0*/  LOP3.LUT R67, R67, 0xffffffc0, RZ, 0xc0, !PT ;  /* 0xffffffc043437812 */ /* 0x002fce00078ec0ff */
.L_x_8191:
[----:B------:R-:W-:Y:S01]  /*08b0*/  BAR.SYNC.DEFER_BLOCKING 0x0 ;  /* 0x0000000000007b1d */ /* 0x000fe20000010000 */
[----:B------:R-:W-:-:S05]  /*08c0*/  LOP3.LUT R66, R67, 0x1f, R76, 0xf8, !PT ;  /* 0x0000001f43427812 */ /* 0x000fca00078ef84c */
[----:B0-----:R-:W-:Y:S02]  /*08d0*/  IMAD.WIDE R2, R66, 0x10, R74 ;  /* 0x0000001042027825 */ /* 0x001fe400078e024a */
[----:B------:R-:W0:Y:S01]  /*08e0*/  S2UR UR6, SR_CgaCtaId ;  /* 0x00000000000679c3 */ /* 0x000e220000008800 */
[----:B------:R-:W-:-:S07]  /*08f0*/  UMOV UR5, 0x400 ;  /* 0x0000040000057882 */ /* 0x000fce0000000000 */
[----:B------:R-:W1:Y:S08]  /*0900*/  LDC R28, c[0x0][0x224] ;  /* 0x00008900ff1c7b82 */ /* 0x000e700000000800 */
[----:B------:R-:W2:Y:S01]  /*0910*/  LDC.64 R20, c[0x0][0x2a0] ;  /* 0x0000a800ff147b82 */ /* 0x000ea20000000a00 */
[----:B------:R-:W3:Y:S04]  /*0920*/  LDG.E.128 R12, desc[UR12][R2.64] ;  /* 0x0000000c020c7981 */ /* 0x000ee8000c1e1d00 */
[----:B------:R4:W2:Y:S01]  /*0930*/  LDG.E.128 R16, desc[UR12][R2.64+0x200] ;  /* 0x0002000c02107981 */ /* 0x0008a2000c1e1d00 */
[----:B------:R-:W-:Y:S01]  /*0940*/  IMAD.WIDE R30, R66, 0x10, R72 ;  /* 0x00000010421e7825 */ /* 0x000fe200078e0248 */
[----:B0-----:R-:W-:-:S06]  /*0950*/  ULEA UR5, UR6, UR5, 0x18 ;  /* 0x0000000506057291 */ /* 0x001fcc000f8ec03f */
[C---:B------:R-:W-:Y:S01]  /*0960*/  LEA R65, R163.reuse, UR5, 0x4 ;  /* 0x00000005a3417c11 */ /* 0x040fe2000f8e20ff */
[----:B------:R-:W-:Y:S01]  /*0970*/  IMAD.WIDE R22, R66, 0x10, R70 ;  /* 0x0000001042167825 */ /* 0x000fe200078e0246 */
[----:B------:R-:W-:Y:S01]  /*0980*/  LEA R64, R163, UR5, 0x5 ;  /* 0x00000005a3407c11 */ /* 0x000fe2000f8e28ff */
[----:B----4-:R-:W0:Y:S02]  /*0990*/  LDC.64 R2, c[0x0][0x318] ;  /* 0x0000c600ff027b82 */ /* 0x010e240000000a00 */
[----:B---3--:R-:W-:Y:S04]  /*09a0*/  STS.128 [R65], R12 ;  /* 0x0000000c41007388 */ /* 0x008fe80000000c00 */
[----:B--2---:R-:W-:Y:S01]  /*09b0*/  STS.128 [R65+0x200], R16 ;  /* 0x0002001041007388 */ /* 0x004fe20000000c00 */
[----:B------:R-:W-:-:S03]  /*09c0*/  NOP ;  /* 0x0000000000007918 */ /* 0x000fc60000000000 */
[----:B------:R-:W-:Y:S04]  /*09d0*/  LDS.128 R4, [R64] ;  /* 0x0000000040047984 */ /* 0x000fe80000000c00 */
[----:B------:R-:W-:Y:S01]  /*09e0*/  LDS.128 R8, [R64+0x10] ;  /* 0x0000100040087984 */ /* 0x000fe20000000c00 */
[----:B------:R-:W-:Y:S06]  /*09f0*/  BAR.SYNC.DEFER_BLOCKING 0x0 ;  /* 0x0000000000007b1d */ /* 0x000fec0000010000 */
[----:B------:R-:W2:Y:S04]  /*0a00*/  LDG.E.128 R24, desc[UR12][R30.64] ;  /* 0x0000000c1e187981 */ /* 0x000ea8000c1e1d00 */
[----:B------:R-:W3:Y:S04]  /*0a10*/  LDG.E.128 R40, desc[UR12][R30.64+0x200] ;  /* 0x0002000c1e287981 */ /* 0x000ee8000c1e1d00 */
        /* <DEDUP_REMOVED lines=20> */
[----:B-1----:R-:W-:Y:S01]  /*0b60*/  SHF.L.U32 R23, R13, 0x10, RZ ;  /* 0x000000100d177819 */ /* 0x002fe200000006ff */
        /* <DEDUP_REMOVED lines=16> */
[----:B0-----:R-:W-:Y:S06]  /*0c70*/  @P3 BRA `(.L_x_8121) ;  /* 0x00000000007c3947 */ /* 0x001fec0003800000 */
        /* <DEDUP_REMOVED lines=31> */
.L_x_8121:
[----:B------:R-:W-:Y:S05]  /*0e70*/  BSYNC B0 ;  /* 0x0000000000007941 */ /* 0x000fea0003800000 */
.L_x_8120:
        /* <DEDUP_REMOVED lines=36> */
.L_x_8123:
[----:B------:R-:W-:Y:S05]  /*10c0*/  BSYNC B0 ;  /* 0x0000000000007941 */ /* 0x000fea0003800000 */
.L_x_8122:
        /* <DEDUP_REMOVED lines=37> */
.L_x_8125:
[----:B------:R-:W-:Y:S05]  /*1320*/  BSYNC B0 ;  /* 0x0000000000007941 */ /* 0x000fea0003800000 */
.L_x_8124:
        /* <DEDUP_REMOVED lines=37> */
.L_x_8127:
[----:B------:R-:W-:Y:S05]  /*1580*/  BSYNC B0 ;  /* 0x0000000000007941 */ /* 0x000fea0003800000 */
.L_x_8126:
        /* <DEDUP_REMOVED lines=37> */
.L_x_8129:
[----:B------:R-:W-:Y:S05]  /*17e0*/  BSYNC B0 ;  /* 0x0000000000007941 */ /* 0x000fea0003800000 */
.L_x_8128:
[----:B-1----:R-:W-:Y:S01]  /*17f0*/  SHF.L.U32 R51, R18, 0x10, RZ ;  /* 0x0000001012337819 */ /* 0x002fe200000006ff */
        /* <DEDUP_REMOVED lines=36> */
.L_x_8131:
[----:B------:R-:W-:Y:S05]  /*1a40*/  BSYNC B0 ;  /* 0x0000000000007941 */ /* 0x000fea0003800000 */
.L_x_8130:
        /* <DEDUP_REMOVED lines=38> */
.L_x_8133:
[----:B------:R-:W-:Y:S05]  /*1cb0*/  BSYNC B0 ;  /* 0x0000000000007941 */ /* 0x000fea0003800000 */
.L_x_8132:
        /* <DEDUP_REMOVED lines=39> */
.L_x_8135:
[----:B------:R-:W-:Y:S05]  /*1f30*/  BSYNC B0 ;  /* 0x0000000000007941 */ /* 0x000fea0003800000 */
.L_x_8134:
        /* <DEDUP_REMOVED lines=38> */
.L_x_8137:
[----:B------:R-:W-:Y:S05]  /*21a0*/  BSYNC B0 ;  /* 0x0000000000007941 */ /* 0x000fea0003800000 */
.L_x_8136:
        /* <DEDUP_REMOVED lines=36> */
.L_x_8139:
[----:B------:R-:W-:Y:S05]  /*23f0*/  BSYNC B0 ;  /* 0x0000000000007941 */ /* 0x000fea0003800000 */
.L_x_8138:
        /* <DEDUP_REMOVED lines=33> */
.L_x_8141:
[----:B------:R-:W-:Y:S05]  /*2610*/  BSYNC B0 ;  /* 0x0000000000007941 */ /* 0x000fea0003800000 */
.L_x_8140:
        /* <DEDUP_REMOVED lines=33> */
.L_x_8143:
[----:B------:R-:W-:Y:S05]  /*2830*/  BSYNC B0 ;  /* 0x0000000000007941 */ /* 0x000fea0003800000 */
.L_x_8142:
        /* <DEDUP_REMOVED lines=33> */
.L_x_8145:
[----:B------:R-:W-:Y:S05]  /*2a50*/  BSYNC B0 ;  /* 0x0000000000007941 */ /* 0x000fea0003800000 */
.L_x_8144:
        /* <DEDUP_REMOVED lines=33> */
.L_x_8147:
[----:B------:R-:W-:Y:S05]  /*2c70*/  BSYNC B0 ;  /* 0x0000000000007941 */ /* 0x000fea0003800000 */
.L_x_8146:
        /* <DEDUP_REMOVED lines=33> */
.L_x_8149:
[----:B------:R-:W-:Y:S05]  /*2e90*/  BSYNC B0 ;  /* 0x0000000000007941 */ /* 0x000fea0003800000 */
.L_x_8148:
        /* <DEDUP_REMOVED lines=33> */
.L_x_8151:
[----:B------:R-:W-:Y:S05]  /*30b0*/  BSYNC B0 ;  /* 0x0000000000007941 */ /* 0x000fea0003800000 */
.L_x_8150:
[----:B------:R-:W-:Y:S01]  /*30c0*/  ULDC.64 UR6, c[0x0][0x2a8] ;  /* 0x0000aa0000067ab9 */ /* 0x000fe20000000a00 */
[----:B------:R-:W0:Y:S01]  /*30d0*/  LDS.128 R40, [R64] ;  /* 0x0000000040287984 */ /* 0x000e220000000c00 */
[----:B------:R-:W-:Y:S01]  /*30e0*/  MOV R12, R20 ;  /* 0x00000014000c7202 */ /* 0x000fe20000000f00 */
[----:B------:R-:W-:Y:S01]  /*30f0*/  IMAD R0, R80, UR6, RZ ;  /* 0x0000000650007c24 */ /* 0x000fe2000f8e02ff */
[----:B------:R-:W-:Y:S01]  /*3100*/  MOV R13, R15 ;  /* 0x0000000f000d7202 */ /* 0x000fe20000000f00 */
[----:B------:R-:W1:Y:S01]  /*3110*/  LDS.128 R24, [R64+0x10] ;  /* 0x0000100040187984 */ /* 0x000e620000000c00 */
[----:B------:R-:W2:Y:S01]  /*3120*/  LDC.64 R16, c[0x0][0x308] ;  /* 0x0000c200ff107b82 */ /* 0x000ea20000000a00 */
[C---:B------:R-:W-:Y:S02]  /*3130*/  IMAD R15, R85.reuse, UR7, R0 ;  /* 0x00000007550f7c24 */ /* 0x040fe4000f8e0200 */
[----:B------:R-:W-:Y:S01]  /*3140*/  IMAD.WIDE.U32 R12, R85, UR6, R12 ;  /* 0x00000006550c7c25 */ /* 0x000fe2000f8e000c */
[----:B------:R-:W-:-:S02]  /*3150*/  ULDC.64 UR6, c[0x0][0x2b8] ;  /* 0x0000ae0000067ab9 */ /* 0x000fc40000000a00 */
[C---:B------:R-:W-:Y:S02]  /*3160*/  LEA R2, P0, R12.reuse, R2, 0x1 ;  /* 0x000000020c027211 */ /* 0x040fe400078008ff */
[----:B------:R-:W-:Y:S02]  /*3170*/  IADD3 R0, R13, R15, RZ ;  /* 0x0000000f0d007210 */ /* 0x000fe40007ffe0ff */
[----:B------:R-:W3:Y:S02]  /*3180*/  LDC.64 R14, c[0x0][0x2b0] ;  /* 0x0000ac00ff0e7b82 */ /* 0x000ee40000000a00 */
[----:B------:R-:W-:-:S03]  /*3190*/  LEA.HI.X R3, R12, R3, R0, 0x1, P0 ;  /* 0x000000030c037211 */ /* 0x000fc600000f0c00 */
[----:B------:R-:W-:-:S03]  /*31a0*/  IMAD.WIDE R2, R66, 0x10, R2 ;  /* 0x0000001042027825 */ /* 0x000fc600078e0202 */
[----:B------:R-:W-:Y:S06]  /*31b0*/  BAR.SYNC.DEFER_BLOCKING 0x0 ;  /* 0x0000000000007b1d */ /* 0x000fec0000010000 */
[----:B------:R-:W4:Y:S04]  /*31c0*/  LDG.E.128 R92, desc[UR12][R2.64] ;  /* 0x0000000c025c7981 */ /* 0x000f28000c1e1d00 */
[----:B------:R5:W4:Y:S01]  /*31d0*/  LDG.E.128 R100, desc[UR12][R2.64+0x200] ;  /* 0x0002000c02647981 */ /* 0x000b22000c1e1d00 */
        /* <DEDUP_REMOVED lines=9> */
[----:B--2---:R-:W-:Y:S02]  /*3270*/  LEA R2, P0, R12, R16, 0x1 ;  /* 0x000000100c027211 */ /* 0x004fe400078008ff */
[----:B------:R-:W-:-:S04]  /*3280*/  IADD3 R0, R13, R3, RZ ;  /* 0x000000030d007210 */ /* 0x000fc80007ffe0ff */
[----:B------:R-:W-:-:S03]  /*3290*/  LEA.HI.X R3, R12, R17, R0, 0x1, P0 ;  /* 0x000000110c037211 */ /* 0x000fc600000f0c00 */
[----:B------:R-:W-:Y:S01]  /*32a0*/  IMAD.WIDE R2, R66, 0x10, R2 ;  /* 0x0000001042027825 */ /* 0x000fe200078e0202 */
[----:B----4-:R0:W-:Y:S04]  /*32b0*/  STS.128 [R65], R92 ;  /* 0x0000005c41007388 */ /* 0x0101e80000000c00 */
[----:B------:R1:W-:Y:S01]  /*32c0*/  STS.128 [R65+0x200], R100 ;  /* 0x0002006441007388 */ /* 0x0003e20000000c00 */
[----:B------:R-:W-:-:S03]  /*32d0*/  NOP ;  /* 0x0000000000007918 */ /* 0x000fc60000000000 */
[----:B------:R-:W2:Y:S04]  /*32e0*/  LDS.128 R88, [R64] ;  /* 0x0000000040587984 */ /* 0x000ea80000000c00 */
[----:B------:R-:W3:Y:S01]  /*32f0*/  LDS.128 R12, [R64+0x10] ;  /* 0x00001000400c7984 */ /* 0x000ee20000000c00 */
[----:B------:R-:W-:Y:S06]  /*3300*/  BAR.SYNC.DEFER_BLOCKING 0x0 ;  /* 0x0000000000007b1d */ /* 0x000fec0000010000 */
[----:B------:R-:W4:Y:S04]  /*3310*/  LDG.E.128 R16, desc[UR12][R2.64] ;  /* 0x0000000c02107981 */ /* 0x000f28000c1e1d00 */
[----:B------:R5:W4:Y:S01]  /*3320*/  LDG.E.128 R20, desc[UR12][R2.64+0x200] ;  /* 0x0002000c02147981 */ /* 0x000b22000c1e1d00 */
[----:B0-----:R-:W-:-:S02]  /*3330*/  SHF.L.U32 R95, R4, 0x10, RZ ;  /* 0x00000010045f7819 */ /* 0x001fc400000006ff */
[----:B-1----:R-:W-:Y:S02]  /*3340*/  SHF.L.U32 R100, R25, 0x10, RZ ;  /* 0x0000001019647819 */ /* 0x002fe400000006ff */
[C---:B--2---:R-:W-:Y:S02]  /*3350*/  SHF.L.U32 R38, R88.reuse, 0x10, RZ ;  /* 0x0000001058267819 */ /* 0x044fe400000006ff */
        /* <DEDUP_REMOVED lines=8> */
[----:B-----5:R-:W-:Y:S01]  /*33e0*/  FMUL.FTZ R2, R88, -1.4426950216293334961 ;  /* 0xbfb8aa3b58027820 */ /* 0x020fe20000410000 */
[----:B------:R-:W-:-:S02]  /*33f0*/  SHF.L.U32 R89, R89, 0x10, RZ ;  /* 0x0000001059597819 */ /* 0x000fc400000006ff */
[----:B------:R-:W-:Y:S01]  /*3400*/  SHF.L.U32 R92, R91, 0x10, RZ ;  /* 0x000000105b5c7819 */ /* 0x000fe200000006ff */
[----:B------:R-:W-:Y:S01]  /*3410*/  FMUL.FTZ R45, R86, -1.4426950216293334961 ;  /* 0xbfb8aa3b562d7820 */ /* 0x000fe20000410000 */
[----:B------:R-:W-:Y:S01]  /*3420*/  PRMT R90, R90, 0x7632, R90 ;  /* 0x000076325a5a7816 */ /* 0x000fe2000000005a */
[----:B------:R-:W-:Y:S01]  /*3430*/  FMUL.FTZ R3, R89, -1.4426950216293334961 ;  /* 0xbfb8aa3b59037820 */ /* 0x000fe20000410000 */
[----:B------:R-:W1:Y:S01]  /*3440*/  MUFU.EX2 R2, R2 ;  /* 0x0000000200027308 */ /* 0x000e620000000800 */
[----:B------:R-:W-:Y:S01]  /*3450*/  FMUL.FTZ R82, R92, -1.4426950216293334961 ;  /* 0xbfb8aa3b5c527820 */ /* 0x000fe20000410000 */
[----:B------:R-:W-:Y:S02]  /*3460*/  SHF.L.U32 R93, R90, 0x10, RZ ;  /* 0x000000105a5d7819 */ /* 0x000fe400000006ff */
[----:B------:R-:W-:Y:S02]  /*3470*/  PRMT R91, R91, 0x7632, R91 ;  /* 0x000076325b5b7816 */ /* 0x000fe4000000005b */
[----:B------:R-:W-:Y:S01]  /*3480*/  PRMT R98, R24, 0x7632, R98 ;  /* 0x0000763218627816 */ /* 0x000fe20000000062 */
[----:B------:R-:W-:Y:S01]  /*3490*/  FMUL.FTZ R46, R93, -1.4426950216293334961 ;  /* 0xbfb8aa3b5d2e7820 */ /* 0x000fe20000410000 */
[----:B------:R-:W-:Y:S01]  /*34a0*/  MUFU.EX2 R44, R44 ;  /* 0x0000002c002c7308 */ /* 0x000fe20000000800 */
[----:B0-----:R-:W-:Y:S01]  /*34b0*/  FADD.FTZ R0, R0, 1 ;  /* 0x3f80000000007421 */ /* 0x001fe20000010000 */
[----:B------:R-:W-:-:S02]  /*34c0*/  SHF.L.U32 R96, R91, 0x10, RZ ;  /* 0x000000105b607819 */ /* 0x000fc400000006ff */
[C---:B------:R-:W-:Y:S02]  /*34d0*/  SHF.L.U32 R102, R27.reuse, 0x10, RZ ;  /* 0x000000101b667819 */ /* 0x040fe400000006ff */
[----:B------:R-:W-:Y:S01]  /*34e0*/  PRMT R101, R27, 0x7632, R101 ;  /* 0x000076321b657816 */ /* 0x000fe20000000065 */
[----:B------:R-:W-:Y:S01]  /*34f0*/  FMUL.FTZ R27, R96, -1.4426950216293334961 ;  /* 0xbfb8aa3b601b7820 */ /* 0x000fe20000410000 */
[----:B------:R1:W0:Y:S01]  /*3500*/  MUFU.EX2 R84, R3 ;  /* 0x0000000300547308 */ /* 0x0002220000000800 */
[----:B------:R-:W-:Y:S02]  /*3510*/  PRMT R41, R41, 0x7632, R41 ;  /* 0x0000763229297816 */ /* 0x000fe40000000029 */
[----:B------:R-:W-:Y:S02]  /*3520*/  SHF.L.U32 R106, R26, 0x10, RZ ;  /* 0x000000101a6a7819 */ /* 0x000fe400000006ff */
[----:B------:R-:W-:Y:S02]  /*3530*/  SHF.L.U32 R115, R41, 0x10, RZ ;  /* 0x0000001029737819 */ /* 0x000fe400000006ff */
[----:B---3--:R-:W-:Y:S01]  /*3540*/  SHF.L.U32 R107, R12, 0x10, RZ ;  /* 0x000000100c6b7819 */ /* 0x008fe200000006ff */
[----:B------:R-:W2:Y:S01]  /*3550*/  MUFU.RCP R121, R0 ;  /* 0x0000000000797308 */ /* 0x000ea20000001000 */
[----:B-1----:R-:W-:Y:S01]  /*3560*/  FADD.FTZ R3, R2, 1 ;  /* 0x3f80000002037421 */ /* 0x002fe20000010000 */
[----:B------:R-:W-:-:S02]  /*3570*/  PRMT R12, R12, 0x7632, R12 ;  /* 0x000076320c0c7816 */ /* 0x000fc4000000000c */
[----:B------:R-:W-:Y:S02]  /*3580*/  SHF.L.U32 R116, R42, 0x10, RZ ;  /* 0x000000102a747819 */ /* 0x000fe400000006ff */
[----:B------:R-:W-:Y:S02]  /*3590*/  SHF.L.U32 R109, R12, 0x10, RZ ;  /* 0x000000100c6d7819 */ /* 0x000fe400000006ff */
[----:B------:R1:W3:Y:S01]  /*35a0*/  MUFU.EX2 R87, R45 ;  /* 0x0000002d00577308 */ /* 0x0002e20000000800 */
[----:B0-----:R-:W-:Y:S01]  /*35b0*/  FADD.FTZ R84, R84, 1 ;  /* 0x3f80000054547421 */ /* 0x001fe20000010000 */
[----:B------:R-:W-:Y:S02]  /*35c0*/  PRMT R42, R42, 0x7632, R42 ;  /* 0x000076322a2a7816 */ /* 0x000fe4000000002a */
[----:B------:R-:W-:Y:S02]  /*35d0*/  PRMT R91, R6, 0x7632, R91 ;  /* 0x00007632065b7816 */ /* 0x000fe4000000005b */
[----:B------:R-:W-:-:S02]  /*35e0*/  SHF.L.U32 R117, R42, 0x10, RZ ;  /* 0x000000102a757819 */ /* 0x000fc400000006ff */
[----:B------:R0:W5:Y:S01]  /*35f0*/  MUFU.EX2 R94, R82 ;  /* 0x00000052005e7308 */ /* 0x0001620000000800 */
[----:B-1----:R-:W-:Y:S01]  /*3600*/  SHF.L.U32 R45, R40, 0x10, RZ ;  /* 0x00000010282d7819 */ /* 0x002fe200000006ff */
[----:B--2---:R-:W-:Y:S01]  /*3610*/  FMUL.FTZ R2, R38, R121 ;  /* 0x0000007926027220 */ /* 0x004fe20000410000 */
[----:B------:R-:W-:Y:S02]  /*3620*/  PRMT R40, R40, 0x7632, R40 ;  /* 0x0000763228287816 */ /* 0x000fe40000000028 */
[----:B------:R-:W-:Y:S01]  /*3630*/  SHF.L.U32 R118, R43, 0x10, RZ ;  /* 0x000000102b767819 */ /* 0x000fe200000006ff */
[----:B------:R-:W-:Y:S01]  /*3640*/  FMUL.FTZ R0, R45, R2 ;  /* 0x000000022d007220 */ /* 0x000fe20000410000 */
[----:B------:R-:W-:Y:S01]  /*3650*/  SHF.L.U32 R108, R40, 0x10, RZ ;  /* 0x00000010286c7819 */ /* 0x000fe200000006ff */
[----:B------:R-:W1:Y:S01]  /*3660*/  MUFU.RCP R125, R3 ;  /* 0x00000003007d7308 */ /* 0x000e620000001000 */
[----:B0-----:R-:W-:Y:S01]  /*3670*/  FADD.FTZ R82, R44, 1 ;  /* 0x3f8000002c527421 */ /* 0x001fe20000010000 */
[----:B------:R-:W-:Y:S01]  /*3680*/  FFMA.FTZ R99, R0, R95, R97 ;  /* 0x0000005f00637223 */ /* 0x000fe20000010061 */
[----:B---3--:R-:W-:Y:S01]  /*3690*/  FADD.FTZ R87, R87, 1 ;  /* 0x3f80000057577421 */ /* 0x008fe20000010000 */
[----:B------:R-:W-:Y:S01]  /*36a0*/  PRMT R95, R25, 0x7632, R95 ;  /* 0x00007632195f7816 */ /* 0x000fe2000000005f */
[----:B------:R-:W-:Y:S01]  /*36b0*/  FADD.FTZ R25, -R121, 1 ;  /* 0x3f80000079197421 */ /* 0x000fe20000010100 */
[----:B------:R-:W-:-:S02]  /*36c0*/  SHF.L.U32 R44, R24, 0x10, RZ ;  /* 0x00000010182c7819 */ /* 0x000fc400000006ff */
[----:B------:R0:W2:Y:S01]  /*36d0*/  MUFU.RCP R120, R82 ;  /* 0x0000005200787308 */ /* 0x0000a20000001000 */
[----:B------:R-:W-:Y:S01]  /*36e0*/  FFMA.FTZ R123, R38, R25, 1 ;  /* 0x3f800000267b7423 */ /* 0x000fe20000010019 */
[----:B------:R-:W-:Y:S01]  /*36f0*/  PRMT R97, R26, 0x7632, R97 ;  /* 0x000076321a617816 */ /* 0x000fe20000000061 */
[----:B-----5:R-:W-:Y:S01]  /*3700*/  FADD.FTZ R94, R94, 1 ;  /* 0x3f8000005e5e7421 */ /* 0x020fe20000010000 */
[----:B------:R-:W-:Y:S02]  /*3710*/  SHF.L.U32 R40, R5, 0x10, RZ ;  /* 0x0000001005287819 */ /* 0x000fe400000006ff */
[----:B------:R-:W-:Y:S02]  /*3720*/  PRMT R43, R43, 0x7632, R43 ;  /* 0x000076322b2b7816 */ /* 0x000fe4000000002b */
[----:B------:R3:W5:Y:S01]  /*3730*/  MUFU.EX2 R90, R46 ;  /* 0x0000002e005a7308 */ /* 0x0007620000000800 */
[----:B-1----:R-:W-:Y:S01]  /*3740*/  FMUL.FTZ R3, R88, R125 ;  /* 0x0000007d58037220 */ /* 0x002fe20000410000 */
[----:B------:R-:W-:Y:S01]  /*3750*/  FADD.FTZ R25, -R125, 1 ;  /* 0x3f8000007d197421 */ /* 0x000fe20000010100 */
[----:B------:R-:W-:-:S02]  /*3760*/  SHF.L.U32 R119, R43, 0x10, RZ ;  /* 0x000000102b777819 */ /* 0x000fc400000006ff */
[----:B0-----:R-:W-:Y:S01]  /*3770*/  FMUL.FTZ R82, R108, R3 ;  /* 0x000000036c527220 */ /* 0x001fe20000410000 */
[----:B------:R-:W-:Y:S01]  /*3780*/  FFMA.FTZ R127, R88, R25, 1 ;  /* 0x3f800000587f7423 */ /* 0x000fe20000010019 */
[----:B------:R-:W-:Y:S01]  /*3790*/  SHF.L.U32 R137, R13, 0x10, RZ ;  /* 0x000000100d897819 */ /* 0x000fe200000006ff */
[----:B------:R-:W0:Y:S01]  /*37a0*/  MUFU.RCP R124, R84 ;  /* 0x00000054007c7308 */ /* 0x000e220000001000 */
[----:B---3--:R-:W-:Y:S01]  /*37b0*/  PRMT R46, R4, 0x7632, R46 ;  /* 0x00007632042e7816 */ /* 0x008fe2000000002e */
[----:B--2---:R-:W-:Y:S01]  /*37c0*/  FADD.FTZ R24, -R120, 1 ;  /* 0x3f80000078187421 */ /* 0x004fe20000010100 */
[C---:B------:R-:W-:Y:S01]  /*37d0*/  FMUL.FTZ R38, R39.reuse, R120 ;  /* 0x0000007827267220 */ /* 0x040fe20000410000 */
[----:B------:R-:W-:Y:S02]  /*37e0*/  PRMT R114, R14, 0x7632, R114 ;  /* 0x000076320e727816 */ /* 0x000fe40000000072 */
[----:B------:R-:W-:Y:S01]  /*37f0*/  SHF.L.U32 R103, R46, 0x10, RZ ;  /* 0x000000102e677819 */ /* 0x000fe200000006ff */
[----:B------:R-:W-:Y:S01]  /*3800*/  FFMA.FTZ R122, R39, R24, 1 ;  /* 0x3f800000277a7423 */ /* 0x000fe20000010018 */
[----:B------:R1:W2:Y:S01]  /*3810*/  MUFU.RCP R129, R87 ;  /* 0x0000005700817308 */ /* 0x0002a20000001000 */
[----:B-----5:R-:W-:Y:S01]  /*3820*/  FADD.FTZ R26, R90, 1 ;  /* 0x3f8000005a1a7421 */ /* 0x020fe20000010000 */
[----:B------:R-:W-:Y:S01]  /*3830*/  FMUL.FTZ R90, R112, R38 ;  /* 0x00000026705a7220 */ /* 0x000fe20000410000 */
[----:B------:R-:W-:Y:S01]  /*3840*/  FFMA.FTZ R99, R82, R103, R99 ;  /* 0x0000006752637223 */ /* 0x000fe20000010063 */
[----:B------:R-:W-:-:S02]  /*3850*/  PRMT R110, R15, 0x7632, R110 ;  /* 0x000076320f6e7816 */ /* 0x000fc4000000006e */
[----:B------:R-:W-:Y:S01]  /*3860*/  SHF.L.U32 R114, R114, 0x10, RZ ;  /* 0x0000001072727819 */ /* 0x000fe200000006ff */
[----:B------:R-:W-:Y:S01]  /*3870*/  FFMA.FTZ R99, R90, R40, R99 ;  /* 0x000000285a637223 */ /* 0x000fe20000010063 */
[----:B------:R-:W3:Y:S01]  /*3880*/  MUFU.EX2 R27, R27 ;  /* 0x0000001b001b7308 */ /* 0x000ee20000000800 */
[----:B-1----:R-:W-:Y:S01]  /*3890*/  PRMT R87, R5, 0x7632, R87 ;  /* 0x0000763205577816 */ /* 0x002fe20000000057 */
[----:B0-----:R-:W-:Y:S01]  /*38a0*/  FMUL.FTZ R39, R89, R124 ;  /* 0x0000007c59277220 */ /* 0x001fe20000410000 */
[----:B------:R-:W-:Y:S01]  /*38b0*/  FADD.FTZ R12, -R124, 1 ;  /* 0x3f8000007c0c7421 */ /* 0x000fe20000010100 */
[----:B------:R-:W-:Y:S02]  /*38c0*/  SHF.L.U32 R110, R110, 0x10, RZ ;  /* 0x000000106e6e7819 */ /* 0x000fe400000006ff */
[----:B------:R-:W-:Y:S01]  /*38d0*/  SHF.L.U32 R24, R87, 0x10, RZ ;  /* 0x0000001057187819 */ /* 0x000fe200000006ff */
[----:B------:R-:W-:Y:S01]  /*38e0*/  FMUL.FTZ R88, R115, R39 ;  /* 0x0000002773587220 */ /* 0x000fe20000410000 */
[----:B------:R0:W1:Y:S01]  /*38f0*/  MUFU.RCP R130, R26 ;  /* 0x0000001a00827308 */ /* 0x0000620000001000 */
[----:B--2---:R-:W-:Y:S01]  /*3900*/  FADD.FTZ R25, -R129, 1 ;  /* 0x3f80000081197421 */ /* 0x004fe20000010100 */
[----:B------:R-:W-:Y:S01]  /*3910*/  FMUL.FTZ R40, R86, R129 ;  /* 0x0000008156287220 */ /* 0x000fe20000410000 */
[----:B------:R-:W-:Y:S01]  /*3920*/  FFMA.FTZ R99, R88, R24, R99 ;  /* 0x0000001858637223 */ /* 0x000fe20000010063 */
[----:B------:R-:W-:Y:S01]  /*3930*/  FMUL.FTZ R24, R107, -1.4426950216293334961 ;  /* 0xbfb8aa3b6b187820 */ /* 0x000fe20000410000 */
[----:B------:R-:W-:Y:S01]  /*3940*/  FFMA.FTZ R128, R86, R25, 1 ;  /* 0x3f80000056807423 */ /* 0x000fe20000010019 */
[----:B------:R-:W-:Y:S01]  /*3950*/  SHF.L.U32 R25, R6, 0x10, RZ ;  /* 0x0000001006197819 */ /* 0x000fe200000006ff */
[----:B------:R-:W-:Y:S01]  /*3960*/  FMUL.FTZ R86, R116, R40 ;  /* 0x0000002874567220 */ /* 0x000fe20000410000 */
[----:B------:R2:W5:Y:S01]  /*3970*/  MUFU.RCP R131, R94 ;  /* 0x0000005e00837308 */ /* 0x0005620000001000 */
[----:B---3--:R-:W-:Y:S01]  /*3980*/  FADD.FTZ R27, R27, 1 ;  /* 0x3f8000001b1b7421 */ /* 0x008fe20000010000 */
[----:B0-----:R-:W-:Y:S01]  /*3990*/  SHF.L.U32 R26, R91, 0x10, RZ ;  /* 0x000000105b1a7819 */ /* 0x001fe200000006ff */
[----:B------:R-:W-:Y:S01]  /*39a0*/  FFMA.FTZ R99, R86, R25, R99 ;  /* 0x0000001956637223 */ /* 0x000fe20000010063 */
[----:B------:R-:W-:Y:S01]  /*39b0*/  FFMA.FTZ R126, R89, R12, 1 ;  /* 0x3f800000597e7423 */ /* 0x000fe2000001000c */
[----:B------:R-:W-:-:S02]  /*39c0*/  PRMT R89, R7, 0x7632, R89 ;  /* 0x0000763207597816 */ /* 0x000fc40000000059 */
[----:B------:R-:W-:Y:S01]  /*39d0*/  SHF.L.U32 R97, R97, 0x10, RZ ;  /* 0x0000001061617819 */ /* 0x000fe200000006ff */
[----:B------:R-:W0:Y:S01]  /*39e0*/  MUFU.EX2 R24, R24 ;  /* 0x0000001800187308 */ /* 0x000e220000000800 */
[----:B--2---:R-:W-:Y:S01]  /*39f0*/  FMUL.FTZ R94, R109, -1.4426950216293334961 ;  /* 0xbfb8aa3b6d5e7820 */ /* 0x004fe20000410000 */
[----:B-1----:R-:W-:Y:S01]  /*3a00*/  FMUL.FTZ R41, R93, R130 ;  /* 0x000000825d297220 */ /* 0x002fe20000410000 */
[----:B------:R-:W-:Y:S01]  /*3a10*/  SHF.L.U32 R104, R89, 0x10, RZ ;  /* 0x0000001059687819 */ /* 0x000fe200000006ff */
[----:B------:R-:W-:Y:S01]  /*3a20*/  FADD.FTZ R12, -R130, 1 ;  /* 0x3f800000820c7421 */ /* 0x000fe20000010100 */
[----:B------:R-:W-:Y:S01]  /*3a30*/  SHF.L.U32 R101, R101, 0x10, RZ ;  /* 0x0000001065657819 */ /* 0x000fe200000006ff */
[----:B------:R-:W-:Y:S01]  /*3a40*/  FMUL.FTZ R84, R117, R41 ;  /* 0x0000002975547220 */ /* 0x000fe20000410000 */
[----:B------:R-:W-:Y:S01]  /*3a50*/  PRMT R191, R10, 0x7632, R191 ;  /* 0x000076320abf7816 */ /* 0x000fe200000000bf */
[----:B------:R-:W1:Y:S01]  /*3a60*/  MUFU.EX2 R94, R94 ;  /* 0x0000005e005e7308 */ /* 0x000e620000000800 */
[----:B-----5:R-:W-:Y:S01]  /*3a70*/  FADD.FTZ R25, -R131, 1 ;  /* 0x3f80000083197421 */ /* 0x020fe20000010100 */
[----:B------:R-:W-:Y:S01]  /*3a80*/  FMUL.FTZ R42, R92, R131 ;  /* 0x000000835c2a7220 */ /* 0x000fe20000410000 */
[----:B------:R-:W-:Y:S01]  /*3a90*/  FFMA.FTZ R99, R84, R26, R99 ;  /* 0x0000001a54637223 */ /* 0x000fe20000010063 */
[----:B------:R-:W-:Y:S01]  /*3aa0*/  FFMA.FTZ R132, R93, R12, 1 ;  /* 0x3f8000005d847423 */ /* 0x000fe2000001000c */
[----:B------:R-:W-:Y:S01]  /*3ab0*/  FFMA.FTZ R134, R92, R25, 1 ;  /* 0x3f8000005c867423 */ /* 0x000fe20000010019 */
[----:B------:R-:W-:Y:S01]  /*3ac0*/  SHF.L.U32 R25, R7, 0x10, RZ ;  /* 0x0000001007197819 */ /* 0x000fe200000006ff */
[----:B------:R-:W-:Y:S01]  /*3ad0*/  FMUL.FTZ R92, R118, R42 ;  /* 0x0000002a765c7220 */ /* 0x000fe20000410000 */
[----:B------:R-:W2:Y:S01]  /*3ae0*/  MUFU.RCP R133, R27 ;  /* 0x0000001b00857308 */ /* 0x000ea20000001000 */
[----:B------:R-:W-:Y:S01]  /*3af0*/  FMUL.FTZ R12, R137, -1.4426950216293334961 ;  /* 0xbfb8aa3b890c7820 */ /* 0x000fe20000410000 */
[----:B------:R-:W-:Y:S01]  /*3b00*/  PRMT R93, R8, 0x7632, R93 ;  /* 0x00007632085d7816 */ /* 0x000fe2000000005d */
[----:B------:R-:W-:Y:S01]  /*3b10*/  FFMA.FTZ R105, R92, R25, R99 ;  /* 0x000000195c697223 */ /* 0x000fe20000010063 */
[----:B0-----:R-:W-:Y:S01]  /*3b20*/  FADD.FTZ R99, R24, 1 ;  /* 0x3f80000018637421 */ /* 0x001fe20000010000 */
[----:B------:R-:W-:-:S03]  /*3b30*/  PRMT R189, R11, 0x7632, R189 ;  /* 0x000076320bbd7816 */ /* 0x000fc600000000bd */
[----:B------:R-:W0:Y:S01]  /*3b40*/  MUFU.RCP R136, R99 ;  /* 0x0000006300887308 */ /* 0x000e220000001000 */
[----:B-1----:R-:W-:-:S07]  /*3b50*/  FADD.FTZ R103, R94, 1 ;  /* 0x3f8000005e677421 */ /* 0x002fce0000010000 */
[----:B------:R-:W1:Y:S01]  /*3b60*/  MUFU.RCP R140, R103 ;  /* 0x00000067008c7308 */ /* 0x000e620000001000 */
[----:B--2---:R-:W-:-:S04]  /*3b70*/  FMUL.FTZ R43, R96, R133 ;  /* 0x00000085602b7220 */ /* 0x004fc80000410000 */
[----:B------:R-:W-:-:S03]  /*3b80*/  FMUL.FTZ R94, R119, R43 ;  /* 0x0000002b775e7220 */ /* 0x000fc60000410000 */
[----:B------:R2:W3:Y:S01]  /*3b90*/  MUFU.EX2 R139, R12 ;  /* 0x0000000c008b7308 */ /* 0x0004e20000000800 */
[----:B0-----:R-:W-:Y:S01]  /*3ba0*/  FMUL.FTZ R99, R107, R136 ;  /* 0x000000886b637220 */ /* 0x001fe20000410000 */
[----:B--2---:R-:W-:Y:S01]  /*3bb0*/  FADD.FTZ R12, -R136, 1 ;  /* 0x3f800000880c7421 */ /* 0x004fe20000010100 */
[----:B-1----:R-:W-:-:S03]  /*3bc0*/  FMUL.FTZ R103, R109, R140 ;  /* 0x0000008c6d677220 */ /* 0x002fc60000410000 */
[----:B------:R-:W-:Y:S01]  /*3bd0*/  FFMA.FTZ R138, R107, R12, 1 ;  /* 0x3f8000006b8a7423 */ /* 0x000fe2000001000c */
[----:B---3--:R-:W-:Y:S01]  /*3be0*/  FADD.FTZ R139, R139, 1 ;  /* 0x3f8000008b8b7421 */ /* 0x008fe20000010000 */
[----:B----4-:R0:W-:Y:S04]  /*3bf0*/  STS.128 [R65], R16 ;  /* 0x0000001041007388 */ /* 0x0101e80000000c00 */
[----:B------:R1:W-:Y:S01]  /*3c00*/  STS.128 [R65+0x200], R20 ;  /* 0x0002001441007388 */ /* 0x0003e20000000c00 */
[----:B------:R-:W-:-:S03]  /*3c10*/  NOP ;  /* 0x0000000000007918 */ /* 0x000fc60000000000 */
[----:B------:R-:W2:Y:S01]  /*3c20*/  LDS.128 R24, [R64] ;  /* 0x0000000040187984 */ /* 0x000ea20000000c00 */
[----:B0-----:R-:W-:Y:S01]  /*3c30*/  FADD.FTZ R17, -R133, 1 ;  /* 0x3f80000085117421 */ /* 0x001fe20000010100 */
[----:B------:R-:W-:Y:S02]  /*3c40*/  PRMT R16, R13, 0x7632, R16 ;  /* 0x000076320d107816 */ /* 0x000fe40000000010 */
[----:B------:R-:W-:Y:S01]  /*3c50*/  SHF.L.U32 R18, R8, 0x10, RZ ;  /* 0x0000001008127819 */ /* 0x000fe200000006ff */
[----:B------:R-:W-:Y:S01]  /*3c60*/  FFMA.FTZ R135, R96, R17, 1 ;  /* 0x3f80000060877423 */ /* 0x000fe20000010011 */
[----:B------:R-:W-:Y:S01]  /*3c70*/  FFMA.FTZ R17, R94, R104, R105 ;  /* 0x000000685e117223 */ /* 0x000fe20000010069 */
[----:B------:R-:W-:Y:S01]  /*3c80*/  SHF.L.U32 R104, R14, 0x10, RZ ;  /* 0x000000100e687819 */ /* 0x000fe200000006ff */
[----:B------:R-:W-:Y:S01]  /*3c90*/  FADD.FTZ R14, -R140, 1 ;  /* 0x3f8000008c0e7421 */ /* 0x000fe20000010100 */
[----:B------:R-:W-:Y:S01]  /*3ca0*/  SHF.L.U32 R105, R15, 0x10, RZ ;  /* 0x000000100f697819 */ /* 0x000fe200000006ff */
[----:B------:R-:W-:Y:S01]  /*3cb0*/  FMUL.FTZ R96, R44, R99 ;  /* 0x000000632c607220 */ /* 0x000fe20000410000 */
[----:B------:R-:W-:Y:S01]  /*3cc0*/  SHF.L.U32 R19, R93, 0x10, RZ ;  /* 0x000000105d137819 */ /* 0x000fe200000006ff */
[----:B------:R-:W-:Y:S01]  /*3cd0*/  FMUL.FTZ R13, R104, -1.4426950216293334961 ;  /* 0xbfb8aa3b680d7820 */ /* 0x000fe20000410000 */
[----:B------:R-:W-:Y:S01]  /*3ce0*/  FFMA.FTZ R142, R109, R14, 1 ;  /* 0x3f8000006d8e7423 */ /* 0x000fe2000001000e */
[----:B------:R-:W-:Y:S01]  /*3cf0*/  FMUL.FTZ R15, R105, -1.4426950216293334961 ;  /* 0xbfb8aa3b690f7820 */ /* 0x000fe20000410000 */
[----:B------:R-:W-:Y:S01]  /*3d00*/  FFMA.FTZ R17, R96, R18, R17 ;  /* 0x0000001260117223 */ /* 0x000fe20000010011 */
[----:B------:R-:W0:Y:S01]  /*3d10*/  MUFU.EX2 R143, R13 ;  /* 0x0000000d008f7308 */ /* 0x000e220000000800 */
[----:B------:R-:W-:-:S02]  /*3d20*/  SHF.L.U32 R18, R98, 0x10, RZ ;  /* 0x0000001062127819 */ /* 0x000fc400000006ff */
[----:B------:R-:W-:-:S03]  /*3d30*/  SHF.L.U32 R16, R16, 0x10, RZ ;  /* 0x0000001010107819 */ /* 0x000fc600000006ff */
[----:B------:R-:W-:Y:S02]  /*3d40*/  FMUL.FTZ R98, R18, R103 ;  /* 0x0000006712627220 */ /* 0x000fe40000410000 */
[----:B------:R3:W4:Y:S01]  /*3d50*/  MUFU.EX2 R144, R15 ;  /* 0x0000000f00907308 */ /* 0x0007220000000800 */
[----:B-1----:R-:W-:Y:S01]  /*3d60*/  FMUL.FTZ R20, R16, -1.4426950216293334961 ;  /* 0xbfb8aa3b10147820 */ /* 0x002fe20000410000 */
[----:B------:R-:W-:-:S06]  /*3d70*/  FFMA.FTZ R17, R98, R19, R17 ;  /* 0x0000001362117223 */ /* 0x000fcc0000010011 */
[----:B------:R1:W5:Y:S01]  /*3d80*/  MUFU.EX2 R141, R20 ;  /* 0x00000014008d7308 */ /* 0x0003620000000800 */
[----:B---3--:R-:W3:Y:S01]  /*3d90*/  LDS.128 R12, [R64+0x10] ;  /* 0x00001000400c7984 */ /* 0x008ee20000000c00 */
[----:B0-----:R-:W-:Y:S01]  /*3da0*/  FADD.FTZ R143, R143, 1 ;  /* 0x3f8000008f8f7421 */ /* 0x001fe20000010000 */
[----:B--2---:R-:W-:Y:S02]  /*3db0*/  SHF.L.U32 R111, R26, 0x10, RZ ;  /* 0x000000101a6f7819 */ /* 0x004fe400000006ff */
[C---:B------:R-:W-:Y:S02]  /*3dc0*/  PRMT R21, R25.reuse, 0x7632, R21 ;  /* 0x0000763219157816 */ /* 0x040fe40000000015 */
[----:B------:R-:W-:Y:S01]  /*3dd0*/  SHF.L.U32 R109, R25, 0x10, RZ ;  /* 0x00000010196d7819 */ /* 0x000fe200000006ff */
[----:B------:R-:W-:Y:S01]  /*3de0*/  FMUL.FTZ R25, R114, -1.4426950216293334961 ;  /* 0xbfb8aa3b72197820 */ /* 0x000fe20000410000 */
[----:B------:R-:W-:Y:S01]  /*3df0*/  PRMT R19, R24, 0x7632, R19 ;  /* 0x0000763218137816 */ /* 0x000fe20000000013 */
[----:B------:R-:W-:Y:S01]  /*3e00*/  FMUL.FTZ R116, R116, R111 ;  /* 0x0000006f74747220 */ /* 0x000fe20000410000 */
[----:B------:R-:W-:Y:S01]  /*3e10*/  SHF.L.U32 R107, R24, 0x10, RZ ;  /* 0x00000010186b7819 */ /* 0x000fe200000006ff */
[----:B----4-:R-:W-:Y:S01]  /*3e20*/  FADD.FTZ R144, R144, 1 ;  /* 0x3f80000090907421 */ /* 0x010fe20000010000 */
[C---:B------:R-:W-:Y:S01]  /*3e30*/  PRMT R24, R27.reuse, 0x7632, R24 ;  /* 0x000076321b187816 */ /* 0x040fe20000000018 */
[----:B------:R-:W0:Y:S01]  /*3e40*/  MUFU.EX2 R25, R25 ;  /* 0x0000001900197308 */ /* 0x000e220000000800 */
[----:B------:R-:W-:Y:S01]  /*3e50*/  SHF.L.U32 R113, R27, 0x10, RZ ;  /* 0x000000101b717819 */ /* 0x000fe200000006ff */
[----:B------:R-:W-:Y:S01]  /*3e60*/  FMUL.FTZ R27, R110, -1.4426950216293334961 ;  /* 0xbfb8aa3b6e1b7820 */ /* 0x000fe20000410000 */
[----:B------:R-:W-:Y:S01]  /*3e70*/  FMUL.FTZ R129, R129, R116 ;  /* 0x0000007481817220 */ /* 0x000fe20000410000 */
[----:B------:R-:W-:Y:S01]  /*3e80*/  SHF.L.U32 R116, R21, 0x10, RZ ;  /* 0x0000001015747819 */ /* 0x000fe200000006ff */
[----:B------:R-:W-:Y:S01]  /*3e90*/  FMUL.FTZ R23, R112, R109 ;  /* 0x0000006d70177220 */ /* 0x000fe20000410000 */
[----:B------:R-:W-:Y:S01]  /*3ea0*/  FMUL.FTZ R118, R118, R113 ;  /* 0x0000007176767220 */ /* 0x000fe20000410000 */
[----:B------:R-:W-:Y:S01]  /*3eb0*/  PRMT R22, R26, 0x7632, R22 ;  /* 0x000076321a167816 */ /* 0x000fe20000000016 */
[----:B------:R-:W2:Y:S01]  /*3ec0*/  MUFU.EX2 R145, R27 ;  /* 0x0000001b00917308 */ /* 0x000ea20000000800 */
[----:B------:R-:W-:Y:S01]  /*3ed0*/  FMUL.FTZ R115, R115, R116 ;  /* 0x0000007473737220 */ /* 0x000fe20000410000 */
[----:B------:R-:W-:Y:S01]  /*3ee0*/  FMUL.FTZ R131, R131, R118 ;  /* 0x0000007683837220 */ /* 0x000fe20000410000 */
[----:B------:R-:W-:Y:S01]  /*3ef0*/  SHF.L.U32 R118, R22, 0x10, RZ ;  /* 0x0000001016767819 */ /* 0x000fe200000006ff */
[----:B-1----:R-:W-:Y:S01]  /*3f00*/  FMUL.FTZ R20, R45, R107 ;  /* 0x0000006b2d147220 */ /* 0x002fe20000410000 */
[----:B------:R-:W-:Y:S01]  /*3f10*/  FMUL.FTZ R115, R124, R115 ;  /* 0x000000737c737220 */ /* 0x000fe20000410000 */
[----:B------:R-:W-:Y:S01]  /*3f20*/  SHF.L.U32 R112, R19, 0x10, RZ ;  /* 0x0000001013707819 */ /* 0x000fe200000006ff */
[----:B-----5:R-:W-:Y:S01]  /*3f30*/  FADD.FTZ R141, R141, 1 ;  /* 0x3f8000008d8d7421 */ /* 0x020fe20000010000 */
[----:B------:R-:W1:Y:S01]  /*3f40*/  MUFU.RCP R144, R144 ;  /* 0x0000009000907308 */ /* 0x000e620000001000 */
[----:B------:R-:W-:Y:S01]  /*3f50*/  FMUL.FTZ R117, R117, R118 ;  /* 0x0000007675757220 */ /* 0x000fe20000410000 */
[----:B------:R-:W-:Y:S01]  /*3f60*/  FMUL.FTZ R126, R115, R126 ;  /* 0x0000007e737e7220 */ /* 0x000fe20000410000 */
[----:B0-----:R-:W-:Y:S01]  /*3f70*/  FADD.FTZ R45, R25, 1 ;  /* 0x3f800000192d7421 */ /* 0x001fe20000010000 */
[----:B------:R-:W-:Y:S01]  /*3f80*/  FMUL.FTZ R20, R121, R20 ;  /* 0x0000001479147220 */ /* 0x000fe20000410000 */
[----:B------:R-:W-:Y:S01]  /*3f90*/  FMUL.FTZ R117, R130, R117 ;  /* 0x0000007582757220 */ /* 0x000fe20000410000 */
[----:B------:R-:W-:Y:S01]  /*3fa0*/  FMUL.FTZ R108, R108, R112 ;  /* 0x000000706c6c7220 */ /* 0x000fe20000410000 */
[----:B------:R-:W-:Y:S01]  /*3fb0*/  FMUL.FTZ R22, R129, R128 ;  /* 0x0000008081167220 */ /* 0x000fe20000410000 */
[----:B------:R-:W0:Y:S01]  /*3fc0*/  MUFU.RCP R26, R139 ;  /* 0x0000008b001a7308 */ /* 0x000e220000001000 */
[----:B--2---:R-:W-:Y:S01]  /*3fd0*/  FADD.FTZ R145, R145, 1 ;  /* 0x3f80000091917421 */ /* 0x004fe20000010000 */
[----:B---3--:R-:W-:Y:S01]  /*3fe0*/  SHF.L.U32 R115, R12, 0x10, RZ ;  /* 0x000000100c737819 */ /* 0x008fe200000006ff */
[----:B------:R-:W-:Y:S01]  /*3ff0*/  FMUL.FTZ R23, R120, R23 ;  /* 0x0000001778177220 */ /* 0x000fe20000410000 */
[----:B------:R-:W-:Y:S01]  /*4000*/  SHF.L.U32 R130, R15, 0x10, RZ ;  /* 0x000000100f827819 */ /* 0x000fe200000006ff */
[----:B------:R-:W-:Y:S01]  /*4010*/  FMUL.FTZ R108, R125, R108 ;  /* 0x0000006c7d6c7220 */ /* 0x000fe20000410000 */
[----:B------:R-:W-:Y:S01]  /*4020*/  PRMT R19, R12, 0x7632, R19 ;  /* 0x000076320c137816 */ /* 0x000fe20000000013 */
[----:B------:R-:W-:Y:S01]  /*4030*/  FMUL.FTZ R21, R23, R122 ;  /* 0x0000007a17157220 */ /* 0x000fe20000410000 */
[----:B------:R-:W2:Y:S01]  /*4040*/  MUFU.RCP R143, R143 ;  /* 0x0000008f008f7308 */ /* 0x000ea20000001000 */
[C---:B------:R-:W-:Y:S01]  /*4050*/  PRMT R12, R13.reuse, 0x7632, R12 ;  /* 0x000076320d0c7816 */ /* 0x040fe2000000000c */
[----:B------:R-:W-:Y:S01]  /*4060*/  FMUL.FTZ R20, R20, R123 ;  /* 0x0000007b14147220 */ /* 0x000fe20000410000 */
[----:B------:R-:W-:Y:S01]  /*4070*/  SHF.L.U32 R121, R13, 0x10, RZ ;  /* 0x000000100d797819 */ /* 0x000fe200000006ff */
[----:B------:R-:W-:Y:S01]  /*4080*/  FMUL.FTZ R13, R44, R115 ;  /* 0x000000732c0d7220 */ /* 0x000fe20000410000 */
[----:B-1----:R-:W-:Y:S01]  /*4090*/  FADD.FTZ R44, -R144, 1 ;  /* 0x3f800000902c7421 */ /* 0x002fe20000010100 */
[C---:B------:R-:W-:Y:S01]  /*40a0*/  PRMT R27, R14.reuse, 0x7632, R27 ;  /* 0x000076320e1b7816 */ /* 0x040fe2000000001b */
[----:B------:R-:W-:Y:S01]  /*40b0*/  FMUL.FTZ R23, R131, R134 ;  /* 0x0000008683177220 */ /* 0x000fe20000410000 */
[----:B------:R1:W3:Y:S01]  /*40c0*/  MUFU.RCP R129, R45 ;  /* 0x0000002d00817308 */ /* 0x0002e20000001000 */
[----:B------:R-:W-:Y:S01]  /*40d0*/  SHF.L.U32 R125, R14, 0x10, RZ ;  /* 0x000000100e7d7819 */ /* 0x000fe200000006ff */
[----:B0-----:R-:W-:Y:S01]  /*40e0*/  FADD.FTZ R14, -R26, 1 ;  /* 0x3f8000001a0e7421 */ /* 0x001fe20000010100 */
[----:B------:R-:W-:Y:S01]  /*40f0*/  FFMA.FTZ R44, R105, R44, 1 ;  /* 0x3f800000692c7423 */ /* 0x000fe2000001002c */
[----:B------:R-:W-:Y:S01]  /*4100*/  PRMT R122, R15, 0x7632, R122 ;  /* 0x000076320f7a7816 */ /* 0x000fe2000000007a */
[----:B------:R-:W-:Y:S01]  /*4110*/  FMUL.FTZ R15, R100, R121 ;  /* 0x00000079640f7220 */ /* 0x000fe20000410000 */
[----:B------:R-:W-:Y:S01]  /*4120*/  SHF.L.U32 R120, R24, 0x10, RZ ;  /* 0x0000001018787819 */ /* 0x000fe200000006ff */
[C---:B------:R-:W-:Y:S01]  /*4130*/  FFMA.FTZ R25, R137.reuse, R14, 1 ;  /* 0x3f80000089197423 */ /* 0x040fe2000001000e */
[----:B------:R-:W0:Y:S01]  /*4140*/  MUFU.RCP R141, R141 ;  /* 0x0000008d008d7308 */ /* 0x000e220000001000 */
[----:B-1----:R-:W-:Y:S01]  /*4150*/  FMUL.FTZ R45, R102, R130 ;  /* 0x00000082662d7220 */ /* 0x002fe20000410000 */
[----:B------:R-:W-:Y:S01]  /*4160*/  FMUL.FTZ R137, R137, R26 ;  /* 0x0000001a89897220 */ /* 0x000fe20000410000 */
[----:B------:R-:W-:Y:S01]  /*4170*/  FMUL.FTZ R26, R26, R15 ;  /* 0x0000000f1a1a7220 */ /* 0x000fe20000410000 */
[----:B--2---:R-:W-:Y:S01]  /*4180*/  FADD.FTZ R15, -R143, 1 ;  /* 0x3f8000008f0f7421 */ /* 0x004fe20000010100 */
[----:B------:R-:W-:Y:S01]  /*4190*/  FMUL.FTZ R45, R144, R45 ;  /* 0x0000002d902d7220 */ /* 0x000fe20000410000 */
[----:B------:R-:W-:Y:S01]  /*41a0*/  FMUL.FTZ R14, R106, R125 ;  /* 0x0000007d6a0e7220 */ /* 0x000fe20000410000 */
[----:B------:R-:W-:Y:S01]  /*41b0*/  FMUL.FTZ R24, R119, R120 ;  /* 0x0000007877187220 */ /* 0x000fe20000410000 */
[----:B------:R-:W1:Y:S01]  /*41c0*/  MUFU.RCP R145, R145 ;  /* 0x0000009100917308 */ /* 0x000e620000001000 */
[----:B------:R-:W-:Y:S01]  /*41d0*/  FMUL.FTZ R123, R45, R44 ;  /* 0x0000002c2d7b7220 */ /* 0x000fe20000410000 */
[----:B------:R-:W-:Y:S01]  /*41e0*/  SHF.L.U32 R119, R19, 0x10, RZ ;  /* 0x0000001013777819 */ /* 0x000fe200000006ff */
[----:B------:R-:W2:Y:S01]  /*41f0*/  LDC.64 R44, c[0x0][0x398] ;  /* 0x0000e600ff2c7b82 */ /* 0x000ea20000000a00 */
[----:B------:R-:W-:Y:S01]  /*4200*/  FMUL.FTZ R127, R108, R127 ;  /* 0x0000007f6c7f7220 */ /* 0x000fe20000410000 */
[----:B------:R-:W-:Y:S01]  /*4210*/  SHF.L.U32 R128, R27, 0x10, RZ ;  /* 0x000000101b807819 */ /* 0x000fe200000006ff */
        /* <DEDUP_REMOVED lines=9> */
[----:B---3--:R-:W-:Y:S01]  /*42b0*/  FADD.FTZ R95, -R129, 1 ;  /* 0x3f800000815f7421 */ /* 0x008fe20000010100 */
[----:B------:R-:W-:Y:S01]  /*42c0*/  FMUL.FTZ R18, R97, R128 ;  /* 0x0000008061127220 */ /* 0x000fe20000410000 */
[----:B0-----:R-:W-:Y:S01]  /*42d0*/  FADD.FTZ R19, -R141, 1 ;  /* 0x3f8000008d137421 */ /* 0x001fe20000010100 */
[----:B-1----:R-:W-:Y:S01]  /*42e0*/  FADD.FTZ R133, -R145, 1 ;  /* 0x3f80000091857421 */ /* 0x002fe20000010100 */
[----:B------:R-:W-:Y:S01]  /*42f0*/  FMUL.FTZ R12, R108, R124 ;  /* 0x0000007c6c0c7220 */ /* 0x000fe20000410000 */
[----:B------:R-:W-:Y:S01]  /*4300*/  FMUL.FTZ R26, R101, R131 ;  /* 0x00000083651a7220 */ /* 0x000fe20000410000 */
[----:B------:R-:W-:Y:S01]  /*4310*/  FFMA.FTZ R95, R114, R95, 1 ;  /* 0x3f800000725f7423 */ /* 0x000fe2000001005f */
        /* <DEDUP_REMOVED lines=21> */
[----:B------:R-:W-:Y:S01]  /*4470*/  BAR.SYNC.DEFER_BLOCKING 0x0 ;  /* 0x0000000000007b1d */ /* 0x000fe20000010000 */
[----:B------:R-:W-:Y:S01]  /*4480*/  F2FP.BF16.F32.PACK_AB R24, R142, R13 ;  /* 0x0000000d8e18723e */ /* 0x000fe200000010ff */
[----:B------:R-:W-:Y:S01]  /*4490*/  IMAD R127, R45, UR15, R16 ;  /* 0x0000000f2d7f7c24 */ /* 0x000fe2000f8e0210 */
[----:B------:R-:W-:Y:S01]  /*44a0*/  F2FP.BF16.F32.PACK_AB R25, R12, R25 ;  /* 0x000000190c19723e */ /* 0x000fe200000010ff */
[----:B------:R-:W-:Y:S01]  /*44b0*/  IMAD.WIDE.U32 R44, R44, UR15, R28 ;  /* 0x0000000f2c2c7c25 */ /* 0x000fe2000f8e001c */
[----:B------:R-:W-:-:S03]  /*44c0*/  F2FP.BF16.F32.PACK_AB R26, R95, R14 ;  /* 0x0000000e5f1a723e */ /* 0x000fc600000010ff */
        /* <DEDUP_REMOVED lines=11> */
[----:B------:R-:W-:-:S03]  /*4580*/  FMUL.FTZ R105, R105, R144 ;  /* 0x0000009069697220 */ /* 0x000fc60000410000 */
[----:B------:R-:W-:Y:S01]  /*4590*/  FFMA.FTZ R117, R108, R126, R117 ;  /* 0x0000007e6c757223 */ /* 0x000fe20000010075 */
[----:B------:R-:W-:Y:S01]  /*45a0*/  FMUL.FTZ R104, R97, R114 ;  /* 0x0000007261687220 */ /* 0x000fe20000410000 */
[----:B------:R-:W-:Y:S01]  /*45b0*/  FMUL.FTZ R102, R102, R105 ;  /* 0x0000006966667220 */ /* 0x000fe20000410000 */
[----:B------:R-:W-:Y:S01]  /*45c0*/  SHF.L.U32 R97, R189, 0x10, RZ ;  /* 0x00000010bd617819 */ /* 0x000fe200000006ff */
[----:B------:R1:W-:Y:S04]  /*45d0*/  STS.128 [R64], R20 ;  /* 0x0000001440007388 */ /* 0x0003e80000000c00 */
[----:B------:R2:W-:Y:S01]  /*45e0*/  STS.128 [R64+0x10], R24 ;  /* 0x0000101840007388 */ /* 0x0005e20000000c00 */
[----:B------:R-:W-:-:S03]  /*45f0*/  NOP ;  /* 0x0000000000007918 */ /* 0x000fc60000000000 */
[----:B------:R-:W3:Y:S04]  /*4600*/  LDS.128 R12, [R65] ;  /* 0x00000000410c7984 */ /* 0x000ee80000000c00 */
[----:B------:R-:W4:Y:S01]  /*4610*/  LDS.128 R16, [R65+0x200] ;  /* 0x0002000041107984 */ /* 0x000f220000000c00 */
[----:B-1----:R-:W-:Y:S01]  /*4620*/  SHF.L.U32 R22, R10, 0x10, RZ ;  /* 0x000000100a167819 */ /* 0x002fe200000006ff */
[----:B------:R-:W-:Y:S02]  /*4630*/  IMAD.WIDE.U32 R20, R85, UR6, R44 ;  /* 0x0000000655147c25 */ /* 0x000fe4000f8e002c */
[----:B------:R-:W1:Y:S02]  /*4640*/  LDC R44, c[0x0][0x21c] ;  /* 0x00008700ff2c7b82 */ /* 0x000e640000000800 */
[----:B--2---:R-:W-:-:S02]  /*4650*/  IMAD R24, R80, UR6, RZ ;  /* 0x0000000650187c24 */ /* 0x004fc4000f8e02ff */
[----:B------:R-:W-:Y:S01]  /*4660*/  FFMA.FTZ R117, R106, R22, R117 ;  /* 0x000000166a757223 */ /* 0x000fe20000010075 */
[----:B0-----:R-:W-:Y:S01]  /*4670*/  LEA R122, P0, R20, R122, 0x1 ;  /* 0x0000007a147a7211 */ /* 0x001fe200078008ff */
[----:B------:R-:W-:Y:S01]  /*4680*/  IMAD R23, R85, UR7, R24 ;  /* 0x0000000755177c24 */ /* 0x000fe2000f8e0218 */
[----:B------:R-:W-:-:S04]  /*4690*/  ULDC.64 UR6, c[0x0][0x320] ;  /* 0x0000c80000067ab9 */ /* 0x000fc80000000a00 */
[----:B------:R-:W-:Y:S02]  /*46a0*/  IADD3 R22, R21, R23, RZ ;  /* 0x0000001715167210 */ /* 0x000fe40007ffe0ff */
[----:B------:R-:W-:Y:S02]  /*46b0*/  SHF.L.U32 R21, R191, 0x10, RZ ;  /* 0x00000010bf157819 */ /* 0x000fe400000006ff */
[----:B------:R-:W-:Y:S01]  /*46c0*/  LEA.HI.X R123, R20, R123, R22, 0x1, P0 ;  /* 0x0000007b147b7211 */ /* 0x000fe200000f0c16 */
[----:B------:R-:W-:Y:S01]  /*46d0*/  FMUL.FTZ R22, R110, R145 ;  /* 0x000000916e167220 */ /* 0x000fe20000410000 */
[----:B------:R-:W-:Y:S01]  /*46e0*/  ISETP.NE.U32.AND P0, PT, RZ, UR6, PT ;  /* 0x00000006ff007c0c */ /* 0x000fe2000bf05070 */
[----:B------:R-:W-:Y:S01]  /*46f0*/  FFMA.FTZ R117, R104, R21, R117 ;  /* 0x0000001568757223 */ /* 0x000fe20000010075 */
[----:B------:R-:W-:Y:S01]  /*4700*/  SHF.L.U32 R23, R11, 0x10, RZ ;  /* 0x000000100b177819 */ /* 0x000fe200000006ff */
[----:B------:R-:W-:Y:S01]  /*4710*/  IMAD.WIDE R20, R66, 0x10, R122 ;  /* 0x0000001042147825 */ /* 0x000fe200078e027a */
[----:B------:R-:W-:-:S03]  /*4720*/  ISETP.NE.AND.EX P0, PT, RZ, UR7, PT, P0 ;  /* 0x00000007ff007c0c */ /* 0x000fc6000bf05300 */
[----:B------:R-:W-:Y:S01]  /*4730*/  FMUL.FTZ R110, R101, R22 ;  /* 0x00000016656e7220 */ /* 0x000fe20000410000 */
[----:B------:R-:W-:Y:S01]  /*4740*/  FFMA.FTZ R117, R102, R23, R117 ;  /* 0x0000001766757223 */ /* 0x000fe20000010075 */
[----:B---3--:R0:W-:Y:S04]  /*4750*/  STG.E.128 desc[UR12][R20.64], R12 ;  /* 0x0000000c14007986 */ /* 0x0081e8000c101d0c */
[----:B----4-:R0:W-:Y:S04]  /*4760*/  STG.E.128 desc[UR12][R20.64+0x200], R16 ;  /* 0x0002001014007986 */ /* 0x0101e8000c101d0c */
        /* <DEDUP_REMOVED lines=44> */
[----:B0-----:R2:W-:Y:S04]  /*4a30*/  STG.E.128 desc[UR12][R2.64], R20 ;  /* 0x0000001402007986 */ /* 0x0015e8000c101d0c */
[----:B---3--:R2:W-:Y:S02]  /*4a40*/  STG.E.128 desc[UR12][R2.64+0x200], R24 ;  /* 0x0002001802007986 */ /* 0x0085e4000c101d0c */
.L_x_8152:
[----:B-1----:R-:W-:Y:S01]  /*4a50*/  ISETP.GE.AND P0, PT, R44, 0x1, PT ;  /* 0x000000012c00780c */ /* 0x002fe20003f06270 */
[----:B------:R-:W-:Y:S01]  /*4a60*/  BAR.SYNC.DEFER_BLOCKING 0x0 ;  /* 0x0000000000007b1d */ /* 0x000fe20000010000 */
[----:B------:R-:W-:Y:S01]  /*4a70*/  HFMA2.MMA R142, -RZ, RZ, 0, 0 ;  /* 0x00000000ff8e7435 */ /* 0x000fe200000001ff */
[----:B------:R-:W-:Y:S01]  /*4a80*/  FFMA.FTZ R97, R110, R97, R117 ;  /* 0x000000616e617223 */ /* 0x000fe20000010075 */
[----:B------:R-:W-:Y:S01]  /*4a90*/  HFMA2.MMA R127, -RZ, RZ, 0, 0 ;  /* 0x00000000ff7f7435 */ /* 0x000fe200000001ff */
[----:B------:R-:W-:Y:S02]  /*4aa0*/  CS2R R138, SRZ ;  /* 0x00000000008a7805 */ /* 0x000fe4000001ff00 */
[----:B------:R-:W-:Y:S02]  /*4ab0*/  MOV R140, RZ ;  /* 0x000000ff008c7202 */ /* 0x000fe40000000f00 */
        /* <DEDUP_REMOVED lines=23> */
[----:B------:R-:W1:Y:S01]  /*4c30*/  LDC R105, c[0x0][0x224] ;  /* 0x00008900ff697b82 */ /* 0x000e620000000800 */
[----:B------:R-:W-:Y:S01]  /*4c40*/  IADD3 R103, R50, -0x1, RZ ;  /* 0xffffffff32677810 */ /* 0x000fe20007ffe0ff */
[----:B------:R-:W-:Y:S01]  /*4c50*/  UMOV UR5, URZ ;  /* 0x0000003f00057c82 */ /* 0x000fe20008000000 */
[----:B------:R-:W-:Y:S01]  /*4c60*/  MOV R112, RZ ;  /* 0x000000ff00707202 */ /* 0x000fe20000000f00 */
[----:B------:R-:W-:Y:S01]  /*4c70*/  UMOV UR6, URZ ;  /* 0x0000003f00067c82 */ /* 0x000fe20008000000 */
[C---:B--2---:R-:W-:Y:S01]  /*4c80*/  LEA.HI R2, R103.reuse, R103, RZ, 0x1 ;  /* 0x0000006767027211 */ /* 0x044fe200078f08ff */
[----:B------:R-:W-:Y:S01]  /*4c90*/  ULDC UR28, c[0x0][0x21c] ;  /* 0x00008700001c7ab9 */ /* 0x000fe20000000800 */
[----:B------:R-:W-:Y:S01]  /*4ca0*/  MOV R142, RZ ;  /* 0x000000ff008e7202 */ /* 0x000fe20000000f00 */
[----:B------:R-:W2:Y:S01]  /*4cb0*/  LDC.64 R38, c[0x0][0x2d8] ;  /* 0x0000b600ff267b82 */ /* 0x000ea20000000a00 */
[----:B------:R-:W-:Y:S01]  /*4cc0*/  LOP3.LUT R2, R2, 0xfffffe, RZ, 0xc0, !PT ;  /* 0x00fffffe02027812 */ /* 0x000fe200078ec0ff */
[----:B------:R-:W-:Y:S01]  /*4cd0*/  ULDC UR9, c[0x0][0x218] ;  /* 0x0000860000097ab9 */ /* 0x000fe20000000800 */
[----:B------:R-:W-:Y:S01]  /*4ce0*/  ULDC.64 UR26, c[0x0][0x3d0] ;  /* 0x0000f400001a7ab9 */ /* 0x000fe20000000a00 */
[----:B------:R-:W-:Y:S01]  /*4cf0*/  ULDC.64 UR22, c[0x0][0x270] ;  /* 0x00009c0000167ab9 */ /* 0x000fe20000000a00 */
[----:B------:R-:W-:Y:S01]  /*4d00*/  IADD3 R103, R103, -R2, RZ ;  /* 0x8000000267677210 */ /* 0x000fe20007ffe0ff */
[----:B------:R-:W-:Y:S01]  /*4d10*/  ULDC.64 UR20, c[0x0][0x250] ;  /* 0x0000940000147ab9 */ /* 0x000fe20000000a00 */
[----:B------:R-:W-:Y:S01]  /*4d20*/  ULDC.64 UR18, c[0x0][0x248] ;  /* 0x0000920000127ab9 */ /* 0x000fe20000000a00 */
[----:B------:R-:W3:Y:S01]  /*4d30*/  LDC.64 R40, c[0x0][0x2d0] ;  /* 0x0000b400ff287b82 */ /* 0x000ee20000000a00 */
[----:B------:R-:W-:Y:S01]  /*4d40*/  ULDC.64 UR16, c[0x0][0x238] ;  /* 0x00008e0000107ab9 */ /* 0x000fe20000000a00 */
[----:B------:R-:W-:Y:S01]  /*4d50*/  ULDC.64 UR10, c[0x0][0x230] ;  /* 0x00008c00000a7ab9 */ /* 0x000fe20000000a00 */
[----:B------:R-:W-:-:S05]  /*4d60*/  ULDC.64 UR24, c[0x0][0x370] ;  /* 0x0000dc0000187ab9 */ /* 0x000fca0000000a00 */
[----:B------:R-:W4:Y:S08]  /*4d70*/  LDC.64 R42, c[0x0][0x368] ;  /* 0x0000da00ff2a7b82 */ /* 0x000f300000000a00 */
[----:B------:R-:W0:Y:S02]  /*4d80*/  LDC.64 R44, c[0x0][0x380] ;  /* 0x0000e000ff2c7b82 */ /* 0x000e240000000a00 */
.L_x_8190:
        /* <DEDUP_REMOVED lines=13> */
[C---:B---3--:R-:W-:Y:S02]  /*4e60*/  LEA R12, P0, R2.reuse, R40, 0x2 ;  /* 0x00000028020c7211 */ /* 0x048fe400078010ff */
[----:B------:R-:W-:Y:S02]  /*4e70*/  IADD3 R3, R15, R17, RZ ;  /* 0x000000110f037210 */ /* 0x000fe40007ffe0ff */
[----:B------:R-:W-:Y:S02]  /*4e80*/  LEA.HI.X R13, R2, R41, R13, 0x2, P0 ;  /* 0x00000029020d7211 */ /* 0x000fe400000f140d */
[----:B------:R-:W-:-:S03]  /*4e90*/  LEA.HI.X R17, R14, R68, R3, 0x1, P1 ;  /* 0x000000440e117211 */ /* 0x000fc600008f0c03 */
[----:B------:R0:W3:Y:S01]  /*4ea0*/  LDG.E R101, desc[UR12][R12.64] ;  /* 0x0000000c0c657981 */ /* 0x0000e2000c1e1900 */
[----:B------:R-:W-:-:S05]  /*4eb0*/  IMAD.WIDE R2, R66, 0x10, R16 ;  /* 0x0000001042027825 */ /* 0x000fca00078e0210 */
[----:B----4-:R-:W4:Y:S04]  /*4ec0*/  LDG.E.128 R20, desc[UR12][R2.64] ;  /* 0x0000000c02147981 */ /* 0x010f28000c1e1d00 */
[----:B-1----:R1:W4:Y:S01]  /*4ed0*/  LDG.E.128 R24, desc[UR12][R2.64+0x200] ;  /* 0x0002000c02187981 */ /* 0x002322000c1e1d00 */
[----:B------:R-:W-:Y:S01]  /*4ee0*/  LOP3.LUT P0, RZ, R76, 0x1f, RZ, 0xc0, !PT ;  /* 0x0000001f4cff7812 */ /* 0x000fe2000780c0ff */
[----:B------:R-:W-:Y:S01]  /*4ef0*/  IMAD R16, R80, UR18, RZ ;  /* 0x0000001250107c24 */ /* 0x000fe2000f8e02ff */
[----:B------:R-:W-:Y:S01]  /*4f00*/  ISETP.NE.AND P2, PT, R76, RZ, PT ;  /* 0x000000ff4c00720c */ /* 0x000fe20003f45270 */
[----:B--2---:R-:W2:Y:S01]  /*4f10*/  S2R R18, SR_CgaCtaId ;  /* 0x0000000000127919 */ /* 0x004ea20000008800 */
[----:B------:R-:W-:Y:S01]  /*4f20*/  ISETP.LT.OR P1, PT, R50, 0x2, P0 ;  /* 0x000000023200780c */ /* 0x000fe20000721670 */
[----:B------:R-:W-:Y:S01]  /*4f30*/  IMAD.WIDE.U32 R14, R85, UR18, RZ ;  /* 0x00000012550e7c25 */ /* 0x000fe2000f8e00ff */
[----:B------:R-:W-:-:S02]  /*4f40*/  MOV R99, 0x400 ;  /* 0x0000040000637802 */ /* 0x000fc40000000f00 */
[----:B0-----:R-:W-:Y:S01]  /*4f50*/  IADD3 R12, R76, 0x200, RZ ;  /* 0x000002004c0c7810 */ /* 0x001fe20007ffe0ff */
[----:B------:R-:W-:Y:S02]  /*4f60*/  IMAD R17, R85, UR19, R16 ;  /* 0x0000001355117c24 */ /* 0x000fe4000f8e0210 */
[----:B------:R-:W-:-:S03]  /*4f70*/  IMAD R13, R141, UR20, RZ ;  /* 0x000000148d0d7c24 */ /* 0x000fc6000f8e02ff */
[----:B------:R-:W-:Y:S01]  /*4f80*/  IADD3 R15, R15, R17, RZ ;  /* 0x000000110f0f7210 */ /* 0x000fe20007ffe0ff */
[C---:B------:R-:W-:Y:S02]  /*4f90*/  IMAD R13, R112.reuse, UR21, R13 ;  /* 0x00000015700d7c24 */ /* 0x040fe4000f8e020d */
[----:B------:R-:W0:Y:S01]  /*4fa0*/  @!P1 LDC R16, c[0x0][0x21c] ;  /* 0x00008700ff109b82 */ /* 0x000e220000000800 */
[----:B-1----:R-:W-:Y:S01]  /*4fb0*/  IMAD.WIDE.U32 R2, R112, UR20, R14 ;  /* 0x0000001470027c25 */ /* 0x002fe2000f8e000e */
[----:B------:R-:W-:-:S04]  /*4fc0*/  @!P2 LEA R12, R103, R112, 0x8 ;  /* 0x00000070670ca211 */ /* 0x000fc800078e40ff */
[----:B------:R-:W-:Y:S02]  /*4fd0*/  IADD3 R3, R3, R13, RZ ;  /* 0x0000000d03037210 */ /* 0x000fe40007ffe0ff */
[----:B--2---:R-:W-:-:S04]  /*4fe0*/  LEA R144, P3, R2, R38, 0x2 ;  /* 0x0000002602907211 */ /* 0x004fc800078610ff */
[----:B------:R-:W-:Y:S02]  /*4ff0*/  LEA.HI.X R145, R2, R39, R3, 0x2, P3 ;  /* 0x0000002702917211 */ /* 0x000fe400018f1403 */
[----:B------:R-:W-:Y:S02]  /*5000*/  @!P1 IADD3 R3, R50, -0x2, RZ ;  /* 0xfffffffe32039810 */ /* 0x000fe40007ffe0ff */
[----:B------:R-:W-:Y:S01]  /*5010*/  LEA R99, R18, R99, 0x18 ;  /* 0x0000006312637211 */ /* 0x000fe200078ec0ff */
[----:B------:R1:W5:Y:S03]  /*5020*/  LDG.E R149, desc[UR12][R144.64] ;  /* 0x0000000c90957981 */ /* 0x000366000c1e1900 */
[----:B------:R-:W-:Y:S01]  /*5030*/  LEA R148, R12, R99, 0x2 ;  /* 0x000000630c947211 */ /* 0x000fe200078e10ff */
[----:B0-----:R-:W-:Y:S01]  /*5040*/  @!P1 IMAD R3, R3, R16, R112 ;  /* 0x0000001003039224 */ /* 0x001fe200078e0270 */
[----:B------:R-:W-:-:S03]  /*5050*/  HFMA2.MMA R2, -RZ, RZ, 0, 0 ;  /* 0x00000000ff027435 */ /* 0x000fc600000001ff */
[----:B------:R-:W-:Y:S01]  /*5060*/  @!P1 IMAD.WIDE R146, R3, 0x8, R36 ;  /* 0x0000000803929825 */ /* 0x000fe200078e0224 */
[----:B-1----:R-:W-:-:S05]  /*5070*/  SHF.L.U32 R144, R8, 0x10, RZ ;  /* 0x0000001008907819 */ /* 0x002fca00000006ff */
[----:B------:R-:W-:Y:S01]  /*5080*/  FMUL.FTZ R193, R144, R59 ;  /* 0x0000003b90c17220 */ /* 0x000fe20000410000 */
[----:B------:R-:W-:-:S05]  /*5090*/  SHF.L.U32 R150, R95, 0x10, RZ ;  /* 0x000000105f967819 */ /* 0x000fca00000006ff */
[----:B------:R-:W-:Y:S01]  /*50a0*/  FMUL.FTZ R197, R150, R49 ;  /* 0x0000003196c57220 */ /* 0x000fe20000410000 */
[----:B------:R-:W-:Y:S01]  /*50b0*/  BSSY B0, `(.L_x_8154) ;  /* 0x000006d000007945 */ /* 0x000fe20003800000 */
[----:B---3--:R-:W-:-:S04]  /*50c0*/  FMUL.FTZ R152, R101, 1.4426950216293334961 ;  /* 0x3fb8aa3b65987820 */ /* 0x008fc80000410000 */
[----:B------:R-:W-:-:S06]  /*50d0*/  FMUL.FTZ R181, R152, R63 ;  /* 0x0000003f98b57220 */ /* 0x000fcc0000410000 */
[----:B------:R-:W0:Y:S01]  /*50e0*/  MUFU.EX2 R181, R181 ;  /* 0x000000b500b57308 */ /* 0x000e220000000800 */
[----:B----4-:R-:W-:Y:S04]  /*50f0*/  STS.128 [R65], R20 ;  /* 0x0000001441007388 */ /* 0x010fe80000000c00 */
[----:B------:R1:W-:Y:S01]  /*5100*/  STS.128 [R65+0x200], R24 ;  /* 0x0002001841007388 */ /* 0x0003e20000000c00 */
[----:B------:R-:W-:-:S03]  /*5110*/  NOP ;  /* 0x0000000000007918 */ /* 0x000fc60000000000 */
[----:B------:R-:W2:Y:S01]  /*5120*/  LDS.128 R12, [R64] ;  /* 0x00000000400c7984 */ /* 0x000ea20000000c00 */
[----:B------:R-:W-:-:S03]  /*5130*/  FMUL.FTZ R156, R152, R57 ;  /* 0x00000039989c7220 */ /* 0x000fc60000410000 */
[----:B------:R-:W3:Y:S04]  /*5140*/  LDS.128 R16, [R64+0x10] ;  /* 0x0000100040107984 */ /* 0x000ee80000000c00 */
[----:B0-----:R0:W-:Y:S01]  /*5150*/  STS [R148+0xea8], R181 ;  /* 0x000ea8b594007388 */ /* 0x0011e20000000800 */
[----:B------:R-:W-:Y:S01]  /*5160*/  BAR.SYNC.DEFER_BLOCKING 0x0 ;  /* 0x0000000000007b1d */ /* 0x000fe20000010000 */
[C---:B------:R-:W-:Y:S01]  /*5170*/  FMUL.FTZ R158, R152.reuse, R62 ;  /* 0x0000003e989e7220 */ /* 0x040fe20000410000 */
[----:B------:R-:W-:-:S04]  /*5180*/  FMUL.FTZ R157, R152, R55 ;  /* 0x00000037989d7220 */ /* 0x000fc80000410000 */
[----:B------:R-:W4:Y:S01]  /*5190*/  MUFU.EX2 R156, R156 ;  /* 0x0000009c009c7308 */ /* 0x000f220000000800 */
[----:B------:R-:W-:Y:S01]  /*51a0*/  FMUL.FTZ R159, R152, R61 ;  /* 0x0000003d989f7220 */ /* 0x000fe20000410000 */
[----:B-1----:R-:W-:Y:S02]  /*51b0*/  SHF.L.U32 R24, R4, 0x10, RZ ;  /* 0x0000001004187819 */ /* 0x002fe400000006ff */
[----:B------:R-:W-:-:S04]  /*51c0*/  SHF.L.U32 R22, R46, 0x10, RZ ;  /* 0x000000102e167819 */ /* 0x000fc800000006ff */
[----:B------:R-:W1:Y:S01]  /*51d0*/  MUFU.EX2 R158, R158 ;  /* 0x0000009e009e7308 */ /* 0x000e620000000800 */
[----:B------:R-:W-:Y:S01]  /*51e0*/  FMUL.FTZ R160, R152, R53 ;  /* 0x0000003598a07220 */ /* 0x000fe20000410000 */
[----:B------:R-:W-:Y:S01]  /*51f0*/  SHF.L.U32 R21, R5, 0x10, RZ ;  /* 0x0000001005157819 */ /* 0x000fe200000006ff */
[----:B------:R-:W-:-:S05]  /*5200*/  FMUL.FTZ R186, R24, R63 ;  /* 0x0000003f18ba7220 */ /* 0x000fca0000410000 */
[----:B------:R-:W2:Y:S01]  /*5210*/  MUFU.EX2 R157, R157 ;  /* 0x0000009d009d7308 */ /* 0x000ea20000000800 */
[----:B------:R-:W-:Y:S01]  /*5220*/  FMUL.FTZ R185, R22, R57 ;  /* 0x0000003916b97220 */ /* 0x000fe20000410000 */
[----:B------:R-:W-:Y:S01]  /*5230*/  FMUL.FTZ R155, R152, R60 ;  /* 0x0000003c989b7220 */ /* 0x000fe20000410000 */
[----:B------:R-:W-:Y:S01]  /*5240*/  SHF.L.U32 R20, R87, 0x10, RZ ;  /* 0x0000001057147819 */ /* 0x000fe200000006ff */
[----:B------:R3:W5:Y:S04]  /*5250*/  @!P1 LDG.E R2, desc[UR12][R146.64+0x4] ;  /* 0x0000040c92029981 */ /* 0x000768000c1e1900 */
[----:B------:R-:W2:Y:S01]  /*5260*/  MUFU.EX2 R159, R159 ;  /* 0x0000009f009f7308 */ /* 0x000ea20000000800 */
[----:B------:R-:W-:Y:S01]  /*5270*/  FMUL.FTZ R3, R21, R62 ;  /* 0x0000003e15037220 */ /* 0x000fe20000410000 */
[----:B----4-:R-:W-:Y:S01]  /*5280*/  FFMA.FTZ R143, R156, R186, R185 ;  /* 0x000000ba9c8f7223 */ /* 0x010fe200000100b9 */
[----:B------:R-:W-:Y:S01]  /*5290*/  FMUL.FTZ R161, R152, R52 ;  /* 0x0000003498a17220 */ /* 0x000fe20000410000 */
[----:B------:R-:W-:-:S04]  /*52a0*/  ISETP.NE.AND P1, PT, R76, 0x1f, PT ;  /* 0x0000001f4c00780c */ /* 0x000fc80003f25270 */
[----:B------:R-:W4:Y:S01]  /*52b0*/  MUFU.EX2 R160, R160 ;  /* 0x000000a000a07308 */ /* 0x000f220000000800 */
[----:B0-----:R-:W-:Y:S01]  /*52c0*/  SHF.L.U32 R148, R6, 0x10, RZ ;  /* 0x0000001006947819 */ /* 0x001fe200000006ff */
[----:B------:R-:W-:Y:S01]  /*52d0*/  FMUL.FTZ R194, R20, R55 ;  /* 0x0000003714c27220 */ /* 0x000fe20000410000 */
[----:B-1----:R-:W-:Y:S01]  /*52e0*/  FFMA.FTZ R145, R158, R143, R3 ;  /* 0x0000008f9e917223 */ /* 0x002fe20000010003 */
[----:B------:R-:W-:-:S04]  /*52f0*/  FMUL.FTZ R162, R152, R59 ;  /* 0x0000003b98a27220 */ /* 0x000fc80000410000 */
[----:B------:R-:W0:Y:S01]  /*5300*/  MUFU.EX2 R155, R155 ;  /* 0x0000009b009b7308 */ /* 0x000e220000000800 */
[----:B---3--:R-:W-:Y:S01]  /*5310*/  SHF.L.U32 R146, R91, 0x10, RZ ;  /* 0x000000105b927819 */ /* 0x008fe200000006ff */
[----:B------:R-:W-:Y:S01]  /*5320*/  FMUL.FTZ R188, R148, R61 ;  /* 0x0000003d94bc7220 */ /* 0x000fe20000410000 */
[----:B--2---:R-:W-:Y:S01]  /*5330*/  FFMA.FTZ R147, R157, R145, R194 ;  /* 0x000000919d937223 */ /* 0x004fe200000100c2 */
[----:B------:R-:W-:-:S04]  /*5340*/  FMUL.FTZ R164, R152, R51 ;  /* 0x0000003398a47220 */ /* 0x000fc80000410000 */
[----:B------:R-:W1:Y:S01]  /*5350*/  MUFU.EX2 R161, R161 ;  /* 0x000000a100a17308 */ /* 0x000e620000000800 */
[----:B------:R-:W-:Y:S01]  /*5360*/  SHF.L.U32 R25, R7, 0x10, RZ ;  /* 0x0000001007197819 */ /* 0x000fe200000006ff */
[----:B------:R-:W-:Y:S01]  /*5370*/  FMUL.FTZ R205, R146, R53 ;  /* 0x0000003592cd7220 */ /* 0x000fe20000410000 */
[----:B------:R-:W-:Y:S01]  /*5380*/  FFMA.FTZ R151, R159, R147, R188 ;  /* 0x000000939f977223 */ /* 0x000fe200000100bc */
[----:B------:R-:W-:Y:S01]  /*5390*/  FMUL.FTZ R153, R152, R58 ;  /* 0x0000003a98997220 */ /* 0x000fe20000410000 */
[----:B------:R-:W-:-:S03]  /*53a0*/  @P1 LEA R170, R76, R99, 0x2 ;  /* 0x000000634caa1211 */ /* 0x000fc600078e10ff */
[----:B------:R-:W2:Y:S01]  /*53b0*/  MUFU.EX2 R162, R162 ;  /* 0x000000a200a27308 */ /* 0x000ea20000000800 */
[----:B------:R-:W-:Y:S01]  /*53c0*/  SHF.L.U32 R23, R89, 0x10, RZ ;  /* 0x0000001059177819 */ /* 0x000fe200000006ff */
[----:B------:R-:W-:Y:S01]  /*53d0*/  FMUL.FTZ R190, R25, R60 ;  /* 0x0000003c19be7220 */ /* 0x000fe20000410000 */
[----:B----4-:R-:W-:Y:S01]  /*53e0*/  FFMA.FTZ R166, R160, R151, R205 ;  /* 0x00000097a0a67223 */ /* 0x010fe200000100cd */
[----:B------:R-:W-:Y:S01]  /*53f0*/  FMUL.FTZ R154, R152, R49 ;  /* 0x00000031989a7220 */ /* 0x000fe20000410000 */
[----:B------:R-:W-:-:S03]  /*5400*/  FMUL.FTZ R167, R181, R156 ;  /* 0x0000009cb5a77220 */ /* 0x000fc60000410000 */
[----:B------:R-:W3:Y:S01]  /*5410*/  MUFU.EX2 R164, R164 ;  /* 0x000000a400a47308 */ /* 0x000ee20000000800 */
[----:B------:R-:W-:Y:S01]  /*5420*/  FMUL.FTZ R192, R23, R52 ;  /* 0x0000003417c07220 */ /* 0x000fe20000410000 */
[----:B0-----:R-:W-:Y:S01]  /*5430*/  FFMA.FTZ R166, R155, R166, R190 ;  /* 0x000000a69ba67223 */ /* 0x001fe200000100be */
[----:B------:R-:W0:Y:S01]  /*5440*/  @P1 LDS R170, [R170+0x16ac] ;  /* 0x0016ac00aaaa1984 */ /* 0x000e220000000800 */
[----:B------:R-:W-:-:S04]  /*5450*/  FMUL.FTZ R165, R152, R56 ;  /* 0x0000003898a57220 */ /* 0x000fc80000410000 */
[----:B------:R-:W4:Y:S01]  /*5460*/  MUFU.EX2 R153, R153 ;  /* 0x0000009900997308 */ /* 0x000f220000000800 */
[----:B------:R-:W-:Y:S01]  /*5470*/  SHF.L.U32 R26, R93, 0x10, RZ ;  /* 0x000000105d1a7819 */ /* 0x000fe200000006ff */
[----:B------:R-:W-:Y:S01]  /*5480*/  FMUL.FTZ R168, R158, R167 ;  /* 0x000000a79ea87220 */ /* 0x000fe20000410000 */
[----:B-1----:R-:W-:Y:S01]  /*5490*/  FFMA.FTZ R167, R161, R166, R192 ;  /* 0x000000a6a1a77223 */ /* 0x002fe200000100c0 */
[----:B------:R-:W-:-:S04]  /*54a0*/  FMUL.FTZ R151, R152, R48 ;  /* 0x0000003098977220 */ /* 0x000fc80000410000 */
[----:B------:R-:W1:Y:S01]  /*54b0*/  MUFU.EX2 R154, R154 ;  /* 0x0000009a009a7308 */ /* 0x000e620000000800 */
[----:B------:R-:W-:Y:S01]  /*54c0*/  SHF.L.U32 R27, R9, 0x10, RZ ;  /* 0x00000010091b7819 */ /* 0x000fe200000006ff */
[----:B------:R-:W-:Y:S01]  /*54d0*/  FMUL.FTZ R168, R157, R168 ;  /* 0x000000a89da87220 */ /* 0x000fe20000410000 */
[----:B------:R-:W-:Y:S01]  /*54e0*/  FMUL.FTZ R203, R26, R51 ;  /* 0x000000331acb7220 */ /* 0x000fe20000410000 */
[----:B--2---:R-:W-:Y:S01]  /*54f0*/  FFMA.FTZ R167, R162, R167, R193 ;  /* 0x000000a7a2a77223 */ /* 0x004fe200000100c1 */
[----:B------:R-:W-:-:S03]  /*5500*/  FMUL.FTZ R166, R152, R54 ;  /* 0x0000003698a67220 */ /* 0x000fc60000410000 */
[----:B------:R-:W2:Y:S01]  /*5510*/  MUFU.EX2 R165, R165 ;  /* 0x000000a500a57308 */ /* 0x000ea20000000800 */
[----:B------:R-:W-:Y:S01]  /*5520*/  FMUL.FTZ R169, R159, R168 ;  /* 0x000000a89fa97220 */ /* 0x000fe20000410000 */
[----:B------:R-:W-:Y:S01]  /*5530*/  FMUL.FTZ R196, R27, R58 ;  /* 0x0000003a1bc47220 */ /* 0x000fe20000410000 */
[----:B---3--:R-:W-:Y:S01]  /*5540*/  FFMA.FTZ R168, R164, R167, R203 ;  /* 0x000000a7a4a87223 */ /* 0x008fe200000100cb */
[----:B------:R-:W-:-:S04]  /*5550*/  FMUL.FTZ R167, R152, R47 ;  /* 0x0000002f98a77220 */ /* 0x000fc80000410000 */
[----:B------:R-:W3:Y:S01]  /*5560*/  MUFU.EX2 R151, R151 ;  /* 0x0000009700977308 */ /* 0x000ee20000000800 */
[----:B------:R-:W-:Y:S01]  /*5570*/  SHF.L.U32 R143, R10, 0x10, RZ ;  /* 0x000000100a8f7819 */ /* 0x000fe200000006ff */
[----:B------:R-:W-:Y:S01]  /*5580*/  FMUL.FTZ R152, R160, R169 ;  /* 0x000000a9a0987220 */ /* 0x000fe20000410000 */
[----:B----4-:R-:W-:Y:S01]  /*5590*/  FFMA.FTZ R169, R153, R168, R196 ;  /* 0x000000a899a97223 */ /* 0x010fe200000100c4 */
[----:B------:R-:W-:-:S04]  /*55a0*/  SHF.L.U32 R145, R191, 0x10, RZ ;  /* 0x00000010bf917819 */ /* 0x000fc800000006ff */
[----:B------:R-:W4:Y:S01]  /*55b0*/  MUFU.EX2 R166, R166 ;  /* 0x000000a600a67308 */ /* 0x000f220000000800 */
[----:B------:R-:W-:Y:S01]  /*55c0*/  FMUL.FTZ R168, R155, R152 ;  /* 0x000000989ba87220 */ /* 0x000fe20000410000 */
[----:B------:R-:W-:Y:S01]  /*55d0*/  FMUL.FTZ R198, R143, R56 ;  /* 0x000000388fc67220 */ /* 0x000fe20000410000 */
[----:B-1----:R-:W-:Y:S01]  /*55e0*/  FFMA.FTZ R169, R154, R169, R197 ;  /* 0x000000a99aa97223 */ /* 0x002fe200000100c5 */
[----:B------:R-:W-:-:S04]  /*55f0*/  SHF.L.U32 R147, R11, 0x10, RZ ;  /* 0x000000100b937819 */ /* 0x000fc800000006ff */
[----:B------:R-:W1:Y:S01]  /*5600*/  MUFU.EX2 R167, R167 ;  /* 0x000000a700a77308 */ /* 0x000e620000000800 */
[----:B------:R-:W-:Y:S01]  /*5610*/  FMUL.FTZ R171, R161, R168 ;  /* 0x000000a8a1ab7220 */ /* 0x000fe20000410000 */
[----:B------:R-:W-:Y:S01]  /*5620*/  FMUL.FTZ R200, R145, R48 ;  /* 0x0000003091c87220 */ /* 0x000fe20000410000 */
[----:B--2---:R-:W-:Y:S01]  /*5630*/  FFMA.FTZ R168, R165, R169, R198 ;  /* 0x000000a9a5a87223 */ /* 0x004fe200000100c6 */
[----:B------:R-:W-:Y:S01]  /*5640*/  SHF.L.U32 R152, R189, 0x10, RZ ;  /* 0x00000010bd987819 */ /* 0x000fe200000006ff */
[----:B------:R-:W-:Y:S01]  /*5650*/  FMUL.FTZ R169, R147, R54 ;  /* 0x0000003693a97220 */ /* 0x000fe20000410000 */
[----:B------:R-:W-:Y:S01]  /*5660*/  FMUL.FTZ R171, R162, R171 ;  /* 0x000000aba2ab7220 */ /* 0x000fe20000410000 */
[----:B---3--:R-:W-:Y:S02]  /*5670*/  FFMA.FTZ R173, R151, R168, R200 ;  /* 0x000000a897ad7223 */ /* 0x008fe400000100c8 */
[----:B------:R-:W-:Y:S01]  /*5680*/  FMUL.FTZ R168, R152, R47 ;  /* 0x0000002f98a87220 */ /* 0x000fe20000410000 */
[----:B------:R-:W-:Y:S01]  /*5690*/  FMUL.FTZ R172, R164, R171 ;  /* 0x000000aba4ac7220 */ /* 0x000fe20000410000 */
[----:B----4-:R-:W-:-:S03]  /*56a0*/  FFMA.FTZ R183, R166, R173, R169 ;  /* 0x000000ada6b77223 */ /* 0x010fc600000100a9 */
[----:B------:R-:W-:Y:S01]  /*56b0*/  FMUL.FTZ R173, R153, R172 ;  /* 0x000000ac99ad7220 */ /* 0x000fe20000410000 */
[----:B-1----:R-:W-:Y:S01]  /*56c0*/  FFMA.FTZ R183, R167, R183, R168 ;  /* 0x000000b7a7b77223 */ /* 0x002fe200000100a8 */
[----:B0-----:R-:W-:Y:S06]  /*56d0*/  @P1 BRA `(.L_x_8155) ;  /* 0x0000000000281947 */ /* 0x001fec0003800000 */
[----:B------:R-:W-:Y:S02]  /*56e0*/  ISETP.NE.AND P3, PT, R50, R105, PT ;  /* 0x000000693200720c */ /* 0x000fe40003f65270 */
[----:B------:R-:W-:-:S11]  /*56f0*/  MOV R170, 0x3f800000 ;  /* 0x3f80000000aa7802 */ /* 0x000fd60000000f00 */
[----:B------:R-:W-:Y:S05]  /*5700*/  @!P3 BRA `(.L_x_8155) ;  /* 0x00000000001cb947 */ /* 0x000fea0003800000 */
[----:B------:R-:W-:-:S04]  /*5710*/  IADD3 R171, R105, -UR4, RZ ;  /* 0x8000000469ab7c10 */ /* 0x000fc8000fffe0ff */
[----:B------:R-:W-:-:S04]  /*5720*/  LEA.HI R170, R171, R171, RZ, 0x1 ;  /* 0x000000ababaa7211 */ /* 0x000fc800078f08ff */
[----:B------:R-:W-:-:S04]  /*5730*/  LOP3.LUT R170, R170, 0xfffffe, RZ, 0xc0, !PT ;  /* 0x00fffffeaaaa7812 */ /* 0x000fc800078ec0ff */
[----:B------:R-:W-:-:S04]  /*5740*/  IADD3 R171, -R170, R171, RZ ;  /* 0x000000abaaab7210 */ /* 0x000fc80007ffe1ff */
[----:B------:R-:W-:-:S04]  /*5750*/  LEA R170, R171, R112, 0x8 ;  /* 0x00000070abaa7211 */ /* 0x000fc800078e40ff */
[----:B------:R-:W-:-:S06]  /*5760*/  LEA R170, R170, R99, 0x2 ;  /* 0x00000063aaaa7211 */ /* 0x000fcc00078e10ff */
[----:B------:R-:W0:Y:S02]  /*5770*/  LDS R170, [R170+0xea8] ;  /* 0x000ea800aaaa7984 */ /* 0x000e240000000800 */
.L_x_8155:
[----:B------:R-:W-:Y:S05]  /*5780*/  BSYNC B0 ;  /* 0x0000000000007941 */ /* 0x000fea0003800000 */
.L_x_8154:
[----:B------:R-:W-:Y:S01]  /*5790*/  FMUL.FTZ R172, R154, R173 ;  /* 0x000000ad9aac7220 */ /* 0x000fe20000410000 */
[C---:B------:R-:W-:Y:S01]  /*57a0*/  ISETP.GE.AND P3, PT, R163.reuse, 0x1, PT ;  /* 0x00000001a300780c */ /* 0x040fe20003f66270 */
[----:B------:R-:W1:Y:S01]  /*57b0*/  SHFL.UP PT, R173, R183, 0x1, RZ ;  /* 0x04200000b7ad7989 */ /* 0x000e6200000e00ff */
[----:B------:R-:W-:Y:S01]  /*57c0*/  ISETP.GE.AND P4, PT, R163, 0x2, PT ;  /* 0x00000002a300780c */ /* 0x000fe20003f86270 */
[----:B------:R-:W-:Y:S01]  /*57d0*/  FMUL.FTZ R172, R165, R172 ;  /* 0x000000aca5ac7220 */ /* 0x000fe20000410000 */
[C---:B------:R-:W-:Y:S01]  /*57e0*/  PRMT R214, R12.reuse, 0x7632, R214 ;  /* 0x000076320cd67816 */ /* 0x040fe200000000d6 */
[----:B0-----:R-:W-:Y:S01]  /*57f0*/  FMUL.FTZ R175, R167, R170 ;  /* 0x000000aaa7af7220 */ /* 0x001fe20000410000 */
        /* <DEDUP_REMOVED lines=10> */
[C---:B------:R-:W-:Y:S01]  /*58a0*/  PRMT R202, R18.reuse, 0x7632, R202 ;  /* 0x0000763212ca7816 */ /* 0x040fe200000000ca */
[----:B------:R-:W-:Y:S01]  /*58b0*/  FMUL.FTZ R177, R165, R174 ;  /* 0x000000aea5b17220 */ /* 0x000fe20000410000 */
[----:B------:R-:W-:Y:S01]  /*58c0*/  SHF.L.U32 R17, R18, 0x10, RZ ;  /* 0x0000001012117819 */ /* 0x000fe200000006ff */
[----:B------:R-:W-:Y:S01]  /*58d0*/  BSSY B0, `(.L_x_8156) ;  /* 0x000012a000007945 */ /* 0x000fe20003800000 */
[----:B------:R-:W0:Y:S01]  /*58e0*/  SHFL.UP PT, R171, R206, 0x1, RZ ;  /* 0x04200000ceab7989 */ /* 0x000e2200000e00ff */
[----:B------:R-:W-:-:S02]  /*58f0*/  PRMT R18, R19, 0x7632, R18 ;  /* 0x0000763213127816 */ /* 0x000fc40000000012 */
[----:B------:R-:W-:Y:S01]  /*5900*/  SHF.L.U32 R199, R19, 0x10, RZ ;  /* 0x0000001013c77819 */ /* 0x000fe200000006ff */
[----:B-1----:R-:W-:Y:S01]  /*5910*/  @P3 FFMA.FTZ R183, R206, R173, R183 ;  /* 0x000000adceb73223 */ /* 0x002fe200000100b7 */
[----:B------:R-:W-:Y:S02]  /*5920*/  SHF.L.U32 R18, R18, 0x10, RZ ;  /* 0x0000001012127819 */ /* 0x000fe400000006ff */
[----:B------:R-:W-:Y:S01]  /*5930*/  SHF.L.U32 R202, R202, 0x10, RZ ;  /* 0x00000010caca7819 */ /* 0x000fe200000006ff */
[C---:B-----5:R-:W-:Y:S01]  /*5940*/  FMUL.FTZ R19, R149.reuse, R199 ;  /* 0x000000c795137220 */ /* 0x060fe20000410000 */
[----:B------:R-:W1:Y:S01]  /*5950*/  SHFL.UP PT, R172, R183, 0x2, RZ ;  /* 0x04400000b7ac7989 */ /* 0x000e6200000e00ff */
[C---:B------:R-:W-:Y:S01]  /*5960*/  FMUL.FTZ R201, R149.reuse, R18 ;  /* 0x0000001295c97220 */ /* 0x040fe20000410000 */
[----:B------:R-:W-:Y:S01]  /*5970*/  SHF.L.U32 R208, R208, 0x10, RZ ;  /* 0x00000010d0d07819 */ /* 0x000fe200000006ff */
[----:B------:R-:W-:Y:S01]  /*5980*/  FMUL.FTZ R204, R102, R19 ;  /* 0x0000001366cc7220 */ /* 0x000fe20000410000 */
[C---:B------:R-:W-:Y:S01]  /*5990*/  FMUL.FTZ R195, R149.reuse, R202 ;  /* 0x000000ca95c37220 */ /* 0x040fe20000410000 */
[----:B------:R-:W-:Y:S01]  /*59a0*/  FMUL.FTZ R201, R110, R201 ;  /* 0x000000c96ec97220 */ /* 0x000fe20000410000 */
[----:B------:R-:W-:Y:S01]  /*59b0*/  FMUL.FTZ R19, R149, R17 ;  /* 0x0000001195137220 */ /* 0x000fe20000410000 */
[----:B------:R-:W-:Y:S01]  /*59c0*/  PRMT R207, R16, 0x7632, R207 ;  /* 0x0000763210cf7816 */ /* 0x000fe200000000cf */
[----:B------:R-:W-:Y:S01]  /*59d0*/  FMUL.FTZ R195, R104, R195 ;  /* 0x000000c368c37220 */ /* 0x000fe20000410000 */
[----:B------:R-:W-:Y:S01]  /*59e0*/  PRMT R209, R15, 0x7632, R209 ;  /* 0x000076320fd17816 */ /* 0x000fe200000000d1 */
[----:B------:R-:W-:Y:S01]  /*59f0*/  FMUL.FTZ R184, R106, R19 ;  /* 0x000000136ab87220 */ /* 0x000fe20000410000 */
[----:B------:R-:W-:Y:S01]  /*5a00*/  SHF.L.U32 R207, R207, 0x10, RZ ;  /* 0x00000010cfcf7819 */ /* 0x000fe200000006ff */
[----:B------:R-:W-:Y:S01]  /*5a10*/  FMUL.FTZ R19, R149, R14 ;  /* 0x0000000e95137220 */ /* 0x000fe20000410000 */
[----:B------:R-:W-:Y:S01]  /*5a20*/  SHF.L.U32 R16, R16, 0x10, RZ ;  /* 0x0000001010107819 */ /* 0x000fe200000006ff */
[----:B0-----:R-:W-:Y:S01]  /*5a30*/  @P3 FMUL.FTZ R206, R206, R171 ;  /* 0x000000abcece3220 */ /* 0x001fe20000410000 */
[----:B------:R-:W-:Y:S01]  /*5a40*/  ISETP.GE.AND P3, PT, R163, 0x4, PT ;  /* 0x00000004a300780c */ /* 0x000fe20003f66270 */
[----:B------:R-:W-:Y:S01]  /*5a50*/  FMUL.FTZ R19, R100, R19 ;  /* 0x0000001364137220 */ /* 0x000fe20000410000 */
[----:B------:R-:W-:Y:S01]  /*5a60*/  FMUL.FTZ R175, R149, R207 ;  /* 0x000000cf95af7220 */ /* 0x000fe20000410000 */
[----:B------:R-:W-:Y:S01]  /*5a70*/  SHF.L.U32 R15, R15, 0x10, RZ ;  /* 0x000000100f0f7819 */ /* 0x000fe200000006ff */
[----:B------:R-:W0:Y:S01]  /*5a80*/  SHFL.UP PT, R171, R206, 0x2, RZ ;  /* 0x04400000ceab7989 */ /* 0x000e2200000e00ff */
[----:B------:R-:W-:Y:S01]  /*5a90*/  SHF.L.U32 R209, R209, 0x10, RZ ;  /* 0x00000010d1d17819 */ /* 0x000fe200000006ff */
[----:B------:R-:W-:Y:S01]  /*5aa0*/  FMUL.FTZ R174, R98, R175 ;  /* 0x000000af62ae7220 */ /* 0x000fe20000410000 */
[----:B------:R-:W-:Y:S01]  /*5ab0*/  SHF.L.U32 R211, R211, 0x10, RZ ;  /* 0x00000010d3d37819 */ /* 0x000fe200000006ff */
[C---:B------:R-:W-:Y:S01]  /*5ac0*/  FMUL.FTZ R173, R149.reuse, R15 ;  /* 0x0000000f95ad7220 */ /* 0x040fe20000410000 */
[----:B-1----:R-:W-:Y:S01]  /*5ad0*/  @P4 FFMA.FTZ R183, R206, R172, R183 ;  /* 0x000000acceb74223 */ /* 0x002fe200000100b7 */
[----:B------:R-:W-:Y:S01]  /*5ae0*/  FMUL.FTZ R175, R149, R209 ;  /* 0x000000d195af7220 */ /* 0x000fe20000410000 */
[----:B------:R-:W-:-:S02]  /*5af0*/  PRMT R212, R13, 0x7632, R212 ;  /* 0x000076320dd47816 */ /* 0x000fc400000000d4 */
[----:B------:R-:W-:Y:S01]  /*5b00*/  SHF.L.U32 R13, R13, 0x10, RZ ;  /* 0x000000100d0d7819 */ /* 0x000fe200000006ff */
[----:B------:R-:W1:Y:S01]  /*5b10*/  SHFL.UP PT, R172, R183, 0x4, RZ ;  /* 0x04800000b7ac7989 */ /* 0x000e6200000e00ff */
[----:B------:R-:W-:Y:S02]  /*5b20*/  SHF.L.U32 R212, R212, 0x10, RZ ;  /* 0x00000010d4d47819 */ /* 0x000fe400000006ff */
[----:B------:R-:W-:Y:S02]  /*5b30*/  SHF.L.U32 R214, R214, 0x10, RZ ;  /* 0x00000010d6d67819 */ /* 0x000fe400000006ff */
[----:B------:R-:W-:Y:S02]  /*5b40*/  ISETP.GE.OR P0, PT, R50, R105, P0 ;  /* 0x000000693200720c */ /* 0x000fe40000706670 */
[----:B------:R-:W-:Y:S01]  /*5b50*/  ISETP.NE.AND P5, PT, R76, RZ, PT ;  /* 0x000000ff4c00720c */ /* 0x000fe20003fa5270 */
[----:B0-----:R-:W-:Y:S01]  /*5b60*/  @P4 FMUL.FTZ R206, R206, R171 ;  /* 0x000000abcece4220 */ /* 0x001fe20000410000 */
[----:B------:R-:W-:-:S04]  /*5b70*/  FMUL.FTZ R171, R149, R208 ;  /* 0x000000d095ab7220 */ /* 0x000fc80000410000 */
[----:B------:R-:W0:Y:S01]  /*5b80*/  SHFL.UP PT, R187, R206, 0x4, RZ ;  /* 0x04800000cebb7989 */ /* 0x000e2200000e00ff */
[----:B-1----:R-:W-:Y:S01]  /*5b90*/  @P3 FFMA.FTZ R183, R206, R172, R183 ;  /* 0x000000acceb73223 */ /* 0x002fe200000100b7 */
[----:B------:R-:W-:-:S04]  /*5ba0*/  FFMA.FTZ R172, R167, R201, R204 ;  /* 0x000000c9a7ac7223 */ /* 0x000fc800000100cc */
[----:B------:R-:W-:Y:S01]  /*5bb0*/  FFMA.FTZ R176, R166, R172, R195 ;  /* 0x000000aca6b07223 */ /* 0x000fe200000100c3 */
[----:B------:R-:W-:Y:S01]  /*5bc0*/  FMUL.FTZ R172, R108, R171 ;  /* 0x000000ab6cac7220 */ /* 0x000fe20000410000 */
[----:B------:R-:W-:Y:S01]  /*5bd0*/  FMUL.FTZ R171, R149, R16 ;  /* 0x0000001095ab7220 */ /* 0x000fe20000410000 */
[----:B------:R-:W1:Y:S01]  /*5be0*/  SHFL.UP PT, R217, R183, 0x8, RZ ;  /* 0x05000000b7d97989 */ /* 0x000e6200000e00ff */
[----:B------:R-:W-:Y:S02]  /*5bf0*/  FFMA.FTZ R176, R151, R176, R184 ;  /* 0x000000b097b07223 */ /* 0x000fe400000100b8 */
[----:B------:R-:W-:Y:S02]  /*5c00*/  FMUL.FTZ R171, R96, R171 ;  /* 0x000000ab60ab7220 */ /* 0x000fe40000410000 */
[----:B------:R-:W-:-:S04]  /*5c10*/  FFMA.FTZ R176, R165, R176, R172 ;  /* 0x000000b0a5b07223 */ /* 0x000fc800000100ac */
[C---:B------:R-:W-:Y:S01]  /*5c20*/  FFMA.FTZ R178, R154.reuse, R176, R19 ;  /* 0x000000b09ab27223 */ /* 0x040fe20000010013 */
[----:B------:R-:W-:Y:S01]  /*5c30*/  FMUL.FTZ R176, R154, R177 ;  /* 0x000000b19ab07220 */ /* 0x000fe20000410000 */
[----:B0-----:R-:W-:Y:S01]  /*5c40*/  @P3 FMUL.FTZ R206, R206, R187 ;  /* 0x000000bbcece3220 */ /* 0x001fe20000410000 */
[----:B------:R-:W-:Y:S01]  /*5c50*/  ISETP.GE.AND P3, PT, R163, 0x8, PT ;  /* 0x00000008a300780c */ /* 0x000fe20003f66270 */
[C---:B------:R-:W-:Y:S01]  /*5c60*/  FFMA.FTZ R178, R153.reuse, R178, R174 ;  /* 0x000000b299b27223 */ /* 0x040fe200000100ae */
[----:B------:R-:W-:Y:S01]  /*5c70*/  FMUL.FTZ R177, R153, R176 ;  /* 0x000000b099b17220 */ /* 0x000fe20000410000 */
[----:B------:R-:W-:Y:S01]  /*5c80*/  FMUL.FTZ R176, R92, R173 ;  /* 0x000000ad5cb07220 */ /* 0x000fe20000410000 */
[----:B------:R-:W-:Y:S01]  /*5c90*/  FMUL.FTZ R173, R94, R175 ;  /* 0x000000af5ead7220 */ /* 0x000fe20000410000 */
[C---:B------:R-:W-:Y:S01]  /*5ca0*/  FFMA.FTZ R178, R164.reuse, R178, R171 ;  /* 0x000000b2a4b27223 */ /* 0x040fe200000100ab */
[----:B------:R-:W-:Y:S01]  /*5cb0*/  FMUL.FTZ R175, R164, R177 ;  /* 0x000000b1a4af7220 */ /* 0x000fe20000410000 */
[C---:B------:R-:W-:Y:S01]  /*5cc0*/  FMUL.FTZ R177, R149.reuse, R211 ;  /* 0x000000d395b17220 */ /* 0x040fe20000410000 */
[----:B------:R-:W0:Y:S01]  /*5cd0*/  SHFL.UP PT, R187, R206, 0x8, RZ ;  /* 0x05000000cebb7989 */ /* 0x000e2200000e00ff */
[C---:B------:R-:W-:Y:S01]  /*5ce0*/  FFMA.FTZ R179, R162.reuse, R178, R173 ;  /* 0x000000b2a2b37223 */ /* 0x040fe200000100ad */
[----:B------:R-:W-:Y:S01]  /*5cf0*/  FMUL.FTZ R180, R162, R175 ;  /* 0x000000afa2b47220 */ /* 0x000fe20000410000 */
[----:B------:R-:W-:Y:S01]  /*5d00*/  FMUL.FTZ R178, R84, R177 ;  /* 0x000000b154b27220 */ /* 0x000fe20000410000 */
[----:B------:R-:W-:Y:S01]  /*5d10*/  FMUL.FTZ R175, R149, R12 ;  /* 0x0000000c95af7220 */ /* 0x000fe20000410000 */
[C---:B------:R-:W-:Y:S01]  /*5d20*/  FFMA.FTZ R177, R161.reuse, R179, R176 ;  /* 0x000000b3a1b17223 */ /* 0x040fe200000100b0 */
[----:B------:R-:W-:Y:S01]  /*5d30*/  FMUL.FTZ R180, R161, R180 ;  /* 0x000000b4a1b47220 */ /* 0x000fe20000410000 */
[----:B------:R-:W-:Y:S01]  /*5d40*/  FMUL.FTZ R179, R149, R212 ;  /* 0x000000d495b37220 */ /* 0x000fe20000410000 */
[----:B------:R-:W-:Y:S01]  /*5d50*/  FMUL.FTZ R175, R86, R175 ;  /* 0x000000af56af7220 */ /* 0x000fe20000410000 */
[C---:B------:R-:W-:Y:S01]  /*5d60*/  FFMA.FTZ R182, R155.reuse, R177, R178 ;  /* 0x000000b19bb67223 */ /* 0x040fe200000100b2 */
[----:B------:R-:W-:Y:S01]  /*5d70*/  FMUL.FTZ R213, R155, R180 ;  /* 0x000000b49bd57220 */ /* 0x000fe20000410000 */
[C---:B------:R-:W-:Y:S01]  /*5d80*/  FMUL.FTZ R177, R149.reuse, R13 ;  /* 0x0000000d95b17220 */ /* 0x040fe20000410000 */
[----:B------:R-:W-:Y:S01]  /*5d90*/  FMUL.FTZ R180, R88, R179 ;  /* 0x000000b358b47220 */ /* 0x000fe20000410000 */
        /* <DEDUP_REMOVED lines=11> */
[----:B-1----:R-:W-:Y:S01]  /*5e50*/  @P3 FFMA.FTZ R183, R206, R217, R183 ;  /* 0x000000d9ceb73223 */ /* 0x002fe200000100b7 */
[C---:B------:R-:W-:Y:S01]  /*5e60*/  FFMA.FTZ R216, R158.reuse, R215, R177 ;  /* 0x000000d79ed87223 */ /* 0x040fe200000100b1 */
[----:B------:R-:W-:Y:S01]  /*5e70*/  FMUL.FTZ R215, R158, R213 ;  /* 0x000000d59ed77220 */ /* 0x000fe20000410000 */
[----:B0-----:R-:W-:Y:S01]  /*5e80*/  @P3 FMUL.FTZ R206, R206, R187 ;  /* 0x000000bbcece3220 */ /* 0x001fe20000410000 */
[----:B------:R-:W-:Y:S01]  /*5e90*/  ISETP.GE.AND P3, PT, R163, 0x10, PT ;  /* 0x00000010a300780c */ /* 0x000fe20003f66270 */
[C---:B------:R-:W-:Y:S01]  /*5ea0*/  FFMA.FTZ R213, R156.reuse, R216, R179 ;  /* 0x000000d89cd57223 */ /* 0x040fe200000100b3 */
[----:B------:R-:W-:Y:S01]  /*5eb0*/  FMUL.FTZ R216, R156, R215 ;  /* 0x000000d79cd87220 */ /* 0x000fe20000410000 */
[----:B------:R-:W-:Y:S01]  /*5ec0*/  LOP3.LUT R215, R76, 0x1f, RZ, 0xc0, !PT ;  /* 0x0000001f4cd77812 */ /* 0x000fe200078ec0ff */
[----:B------:R-:W0:Y:S03]  /*5ed0*/  SHFL.UP PT, R217, R183, 0x10, RZ ;  /* 0x06000000b7d97989 */ /* 0x000e2600000e00ff */
[----:B------:R-:W-:Y:S01]  /*5ee0*/  ISETP.NE.AND P4, PT, R215, 0x1f, PT ;  /* 0x0000001fd700780c */ /* 0x000fe20003f85270 */
[----:B------:R-:W1:Y:S04]  /*5ef0*/  SHFL.DOWN PT, R218, R213, 0x1, 0x1f ;  /* 0x08201f00d5da7f89 */ /* 0x000e6800000e0000 */
[----:B------:R-:W2:Y:S04]  /*5f00*/  SHFL.DOWN PT, R219, R216, 0x1, 0x1f ;  /* 0x08201f00d8db7f89 */ /* 0x000ea800000e0000 */
[----:B------:R-:W3:Y:S01]  /*5f10*/  SHFL.UP PT, R187, R206, 0x10, RZ ;  /* 0x06000000cebb7989 */ /* 0x000ee200000e00ff */
[----:B0-----:R-:W-:-:S03]  /*5f20*/  @P3 FFMA.FTZ R183, R206, R217, R183 ;  /* 0x000000d9ceb73223 */ /* 0x001fc600000100b7 */
[----:B-1----:R-:W-:-:S03]  /*5f30*/  @P4 FFMA.FTZ R213, R216, R218, R213 ;  /* 0x000000dad8d54223 */ /* 0x002fc600000100d5 */
[----:B------:R-:W-:Y:S01]  /*5f40*/  SHFL.UP PT, R183, R183, 0x1, RZ ;  /* 0x04200000b7b77989 */ /* 0x000fe200000e00ff */
[----:B--2---:R-:W-:Y:S01]  /*5f50*/  @P4 FMUL.FTZ R216, R216, R219 ;  /* 0x000000dbd8d84220 */ /* 0x004fe20000410000 */
[C---:B------:R-:W-:Y:S02]  /*5f60*/  ISETP.GE.U32.AND P4, PT, R215.reuse, 0x1e, PT ;  /* 0x0000001ed700780c */ /* 0x040fe40003f86070 */
[----:B------:R-:W0:Y:S01]  /*5f70*/  SHFL.DOWN PT, R218, R213, 0x2, 0x1f ;  /* 0x08401f00d5da7f89 */ /* 0x000e2200000e0000 */
[----:B---3--:R-:W-:Y:S01]  /*5f80*/  @P3 FMUL.FTZ R206, R206, R187 ;  /* 0x000000bbcece3220 */ /* 0x008fe20000410000 */
[----:B------:R-:W-:Y:S02]  /*5f90*/  ISETP.GE.U32.AND P3, PT, R215, 0x1c, PT ;  /* 0x0000001cd700780c */ /* 0x000fe40003f66070 */
[----:B------:R-:W1:Y:S04]  /*5fa0*/  SHFL.DOWN PT, R219, R216, 0x2, 0x1f ;  /* 0x08401f00d8db7f89 */ /* 0x000e6800000e0000 */
[----:B------:R2:W-:Y:S04]  /*5fb0*/  SHFL.IDX PT, R187, R2, RZ, 0x1f ;  /* 0x00001fff02bb7589 */ /* 0x0005e800000e0000 */
[----:B------:R-:W3:Y:S01]  /*5fc0*/  SHFL.UP PT, R206, R206, 0x1, RZ ;  /* 0x04200000cece7989 */ /* 0x000ee200000e00ff */
[----:B--2---:R-:W-:Y:S01]  /*5fd0*/  HFMA2.MMA R2, -RZ, RZ, 1.875, 0 ;  /* 0x3f800000ff027435 */ /* 0x004fe200000001ff */
[C---:B0-----:R-:W-:Y:S01]  /*5fe0*/  @!P4 FFMA.FTZ R213, R216.reuse, R218, R213 ;  /* 0x000000dad8d5c223 */ /* 0x041fe200000100d5 */
[----:B-1----:R-:W-:-:S04]  /*5ff0*/  @!P4 FMUL.FTZ R216, R216, R219 ;  /* 0x000000dbd8d8c220 */ /* 0x002fc80000410000 */
        /* <DEDUP_REMOVED lines=8> */
[-C--:B------:R-:W-:Y:S01]  /*6080*/  FMUL.FTZ R214, R214, R185.reuse ;  /* 0x000000b9d6d67220 */ /* 0x080fe20000410000 */
[----:B------:R-:W-:Y:S01]  /*6090*/  FFMA.FTZ R186, R158, R185, R3 ;  /* 0x000000b99eba7223 */ /* 0x000fe20000010003 */
[----:B------:R-:W-:Y:S01]  /*60a0*/  MOV R3, RZ ;  /* 0x000000ff00037202 */ /* 0x000fe20000000f00 */
[----:B0-----:R-:W-:Y:S01]  /*60b0*/  @!P3 FFMA.FTZ R213, R216, R218, R213 ;  /* 0x000000dad8d5b223 */ /* 0x001fe200000100d5 */
[----:B------:R-:W-:Y:S01]  /*60c0*/  FFMA.FTZ R183, R82, R214, R183 ;  /* 0x000000d652b77223 */ /* 0x000fe200000100b7 */
[-C--:B------:R-:W-:Y:S01]  /*60d0*/  FMUL.FTZ R13, R13, R186.reuse ;  /* 0x000000ba0d0d7220 */ /* 0x080fe20000410000 */
[----:B-1----:R-:W-:Y:S02]  /*60e0*/  @!P3 FMUL.FTZ R216, R216, R217 ;  /* 0x000000d9d8d8b220 */ /* 0x002fe40000410000 */
[----:B------:R-:W0:Y:S01]  /*60f0*/  SHFL.DOWN PT, R206, R213, 0x8, 0x1f ;  /* 0x09001f00d5ce7f89 */ /* 0x000e2200000e0000 */
[----:B------:R-:W-:Y:S01]  /*6100*/  FFMA.FTZ R219, R90, R13, R183 ;  /* 0x0000000d5adb7223 */ /* 0x000fe200000100b7 */
[----:B------:R-:W-:Y:S01]  /*6110*/  @!P0 LEA R13, R112, R99, 0x3 ;  /* 0x00000063700d8211 */ /* 0x000fe200078e18ff */
[----:B------:R-:W-:Y:S01]  /*6120*/  FFMA.FTZ R183, R157, R186, R194 ;  /* 0x000000ba9db77223 */ /* 0x000fe200000100c2 */
[----:B------:R-:W1:Y:S01]  /*6130*/  SHFL.DOWN PT, R217, R216, 0x8, 0x1f ;  /* 0x09001f00d8d97f89 */ /* 0x000e6200000e0000 */
[----:B------:R-:W-:-:S02]  /*6140*/  IMAD R194, R42, UR14, RZ ;  /* 0x0000000e2ac27c24 */ /* 0x000fc4000f8e02ff */
[-C--:B------:R-:W-:Y:S01]  /*6150*/  FFMA.FTZ R187, R159, R183.reuse, R188 ;  /* 0x000000b79fbb7223 */ /* 0x080fe200000100bc */
[----:B------:R2:W3:Y:S01]  /*6160*/  @!P0 LDS.64 R2, [R13+0x1728] ;  /* 0x001728000d028984 */ /* 0x0004e20000000a00 */
[----:B------:R-:W-:Y:S01]  /*6170*/  FMUL.FTZ R212, R212, R183 ;  /* 0x000000b7d4d47220 */ /* 0x000fe20000410000 */
[----:B------:R-:W-:Y:S01]  /*6180*/  ISETP.GE.U32.AND P0, PT, R215, 0x10, PT ;  /* 0x00000010d700780c */ /* 0x000fe20003f06070 */
[-C--:B------:R-:W-:Y:S01]  /*6190*/  FFMA.FTZ R188, R160, R187.reuse, R205 ;  /* 0x000000bba0bc7223 */ /* 0x080fe200000100cd */
[----:B------:R-:W-:Y:S01]  /*61a0*/  FMUL.FTZ R12, R12, R187 ;  /* 0x000000bb0c0c7220 */ /* 0x000fe20000410000 */
[----:B------:R-:W-:Y:S02]  /*61b0*/  FFMA.FTZ R219, R88, R212, R219 ;  /* 0x000000d458db7223 */ /* 0x000fe400000100db */
[----:B------:R-:W-:Y:S01]  /*61c0*/  FMUL.FTZ R211, R211, R188 ;  /* 0x000000bcd3d37220 */ /* 0x000fe20000410000 */
[----:B--2---:R-:W-:Y:S01]  /*61d0*/  HFMA2.MMA R13, -RZ, RZ, 0, 0 ;  /* 0x00000000ff0d7435 */ /* 0x004fe200000001ff */
[----:B------:R-:W-:Y:S01]  /*61e0*/  FFMA.FTZ R219, R86, R12, R219 ;  /* 0x0000000c56db7223 */ /* 0x000fe200000100db */
[----:B------:R-:W-:Y:S01]  /*61f0*/  FFMA.FTZ R190, R155, R188, R190 ;  /* 0x000000bc9bbe7223 */ /* 0x000fe200000100be */
[----:B------:R-:W-:-:S02]  /*6200*/  MOV R12, R76 ;  /* 0x0000004c000c7202 */ /* 0x000fc40000000f00 */
[----:B------:R-:W-:Y:S01]  /*6210*/  FFMA.FTZ R211, R84, R211, R219 ;  /* 0x000000d354d37223 */ /* 0x000fe200000100db */
[-C--:B------:R-:W-:Y:S01]  /*6220*/  FMUL.FTZ R15, R15, R190.reuse ;  /* 0x000000be0f0f7220 */ /* 0x080fe20000410000 */
[----:B------:R-:W-:Y:S01]  /*6230*/  FFMA.FTZ R192, R161, R190, R192 ;  /* 0x000000bea1c07223 */ /* 0x000fe200000100c0 */
[----:B0-----:R-:W-:Y:S02]  /*6240*/  @!P2 FFMA.FTZ R213, R216, R206, R213 ;  /* 0x000000ced8d5a223 */ /* 0x001fe400000100d5 */
[----:B------:R-:W-:Y:S01]  /*6250*/  FFMA.FTZ R15, R92, R15, R211 ;  /* 0x0000000f5c0f7223 */ /* 0x000fe200000100d3 */
[----:B------:R-:W-:-:S04]  /*6260*/  IMAD.WIDE.U32 R12, R42, UR15, R12 ;  /* 0x0000000f2a0c7c25 */ /* 0x000fc8000f8e000c */
[----:B-1----:R-:W-:Y:S01]  /*6270*/  @!P2 FMUL.FTZ R216, R216, R217 ;  /* 0x000000d9d8d8a220 */ /* 0x002fe20000410000 */
[----:B------:R-:W0:Y:S01]  /*6280*/  SHFL.DOWN PT, R206, R213, 0x10, 0x1f ;  /* 0x0a001f00d5ce7f89 */ /* 0x000e2200000e0000 */
[-C--:B------:R-:W-:Y:S01]  /*6290*/  FMUL.FTZ R209, R209, R192.reuse ;  /* 0x000000c0d1d17220 */ /* 0x080fe20000410000 */
[----:B------:R-:W-:Y:S02]  /*62a0*/  IMAD R211, R43, UR15, R194 ;  /* 0x0000000f2bd37c24 */ /* 0x000fe4000f8e02c2 */
[----:B------:R-:W-:Y:S01]  /*62b0*/  FFMA.FTZ R193, R162, R192, R193 ;  /* 0x000000c0a2c17223 */ /* 0x000fe200000100c1 */
[----:B------:R-:W1:Y:S01]  /*62c0*/  SHFL.DOWN PT, R205, R216, 0x10, 0x1f ;  /* 0x0a001f00d8cd7f89 */ /* 0x000e6200000e0000 */
[----:B------:R-:W-:Y:S02]  /*62d0*/  FFMA.FTZ R15, R94, R209, R15 ;  /* 0x000000d15e0f7223 */ /* 0x000fe4000001000f */
[-C--:B------:R-:W-:Y:S01]  /*62e0*/  FMUL.FTZ R16, R16, R193.reuse ;  /* 0x000000c110107220 */ /* 0x080fe20000410000 */
[----:B------:R-:W-:Y:S01]  /*62f0*/  FFMA.FTZ R194, R164, R193, R203 ;  /* 0x000000c1a4c27223 */ /* 0x000fe200000100cb */
[----:B------:R-:W-:-:S02]  /*6300*/  IADD3 R13, R13, R211, RZ ;  /* 0x000000d30d0d7210 */ /* 0x000fc40007ffe0ff */
[----:B------:R-:W-:Y:S01]  /*6310*/  FFMA.FTZ R15, R96, R16, R15 ;  /* 0x00000010600f7223 */ /* 0x000fe2000001000f */
[-C--:B------:R-:W-:Y:S01]  /*6320*/  FMUL.FTZ R207, R207, R194.reuse ;  /* 0x000000c2cfcf7220 */ /* 0x080fe20000410000 */
[----:B------:R-:W-:Y:S01]  /*6330*/  FFMA.FTZ R196, R153, R194, R196 ;  /* 0x000000c299c47223 */ /* 0x000fe200000100c4 */
[----:B------:R-:W-:Y:S02]  /*6340*/  IMAD R16, R79, UR24, RZ ;  /* 0x000000184f107c24 */ /* 0x000fe4000f8e02ff */
[----:B------:R-:W-:Y:S01]  /*6350*/  FFMA.FTZ R15, R98, R207, R15 ;  /* 0x000000cf620f7223 */ /* 0x000fe2000001000f */
[-C--:B------:R-:W-:Y:S01]  /*6360*/  FMUL.FTZ R14, R14, R196.reuse ;  /* 0x000000c40e0e7220 */ /* 0x080fe20000410000 */
[----:B------:R-:W-:Y:S01]  /*6370*/  FFMA.FTZ R197, R154, R196, R197 ;  /* 0x000000c49ac57223 */ /* 0x000fe200000100c5 */
[----:B---3--:R-:W-:Y:S01]  /*6380*/  SHFL.IDX PT, R210, R3, RZ, 0x1f ;  /* 0x00001fff03d27589 */ /* 0x008fe200000e0000 */
[----:B------:R-:W-:Y:S01]  /*6390*/  IMAD R209, R81, UR25, R16 ;  /* 0x0000001951d17c24 */ /* 0x000fe2000f8e0210 */
[----:B------:R-:W-:Y:S01]  /*63a0*/  IADD3 R207, -R105, UR4, RZ ;  /* 0x0000000469cf7c10 */ /* 0x000fe2000fffe1ff */
[-C--:B------:R-:W-:Y:S01]  /*63b0*/  FMUL.FTZ R208, R208, R197.reuse ;  /* 0x000000c5d0d07220 */ /* 0x080fe20000410000 */
[----:B------:R-:W-:Y:S01]  /*63c0*/  FFMA.FTZ R198, R165, R197, R198 ;  /* 0x000000c5a5c67223 */ /* 0x000fe200000100c6 */
[----:B0-----:R-:W-:-:S03]  /*63d0*/  @!P0 FFMA.FTZ R213, R216, R206, R213 ;  /* 0x000000ced8d58223 */ /* 0x001fc600000100d5 */
[----:B------:R-:W-:Y:S01]  /*63e0*/  FFMA.FTZ R200, R151, R198, R200 ;  /* 0x000000c697c87223 */ /* 0x000fe200000100c8 */
[----:B-1----:R-:W-:Y:S01]  /*63f0*/  @!P0 FMUL.FTZ R216, R216, R205 ;  /* 0x000000cdd8d88220 */ /* 0x002fe20000410000 */
[----:B------:R-:W-:Y:S01]  /*6400*/  SHFL.DOWN PT, R212, R213, 0x1, 0x1f ;  /* 0x08201f00d5d47f89 */ /* 0x000fe200000e0000 */
[----:B------:R-:W-:Y:S01]  /*6410*/  FFMA.FTZ R205, R100, R14, R15 ;  /* 0x0000000e64cd7223 */ /* 0x000fe2000001000f */
[----:B------:R-:W-:-:S04]  /*6420*/  IMAD.WIDE.U32 R14, R81, UR24, R12 ;  /* 0x00000018510e7c25 */ /* 0x000fc8000f8e000c */
[----:B------:R-:W-:Y:S01]  /*6430*/  FMUL.FTZ R202, R202, R200 ;  /* 0x000000c8caca7220 */ /* 0x000fe20000410000 */
[----:B------:R-:W0:Y:S01]  /*6440*/  SHFL.DOWN PT, R211, R216, 0x1, 0x1f ;  /* 0x08201f00d8d37f89 */ /* 0x000e2200000e0000 */
[----:B------:R-:W-:Y:S01]  /*6450*/  FFMA.FTZ R205, R108, R208, R205 ;  /* 0x000000d06ccd7223 */ /* 0x000fe200000100cd */
[----:B------:R-:W-:Y:S01]  /*6460*/  IADD3 R13, R15, R209, RZ ;  /* 0x000000d10f0d7210 */ /* 0x000fe20007ffe0ff */
[----:B------:R-:W-:Y:S01]  /*6470*/  FMUL.FTZ R15, R17, R198 ;  /* 0x000000c6110f7220 */ /* 0x000fe20000410000 */
[----:B------:R-:W-:Y:S01]  /*6480*/  SHFL.IDX PT, R206, R213, RZ, 0x1f ;  /* 0x00001fffd5ce7589 */ /* 0x000fe200000e0000 */
[----:B------:R-:W-:Y:S02]  /*6490*/  LEA R16, P2, R14, UR26, 0x2 ;  /* 0x0000001a0e107c11 */ /* 0x000fe4000f8410ff */
[----:B------:R-:W-:Y:S01]  /*64a0*/  FFMA.FTZ R205, R106, R15, R205 ;  /* 0x0000000f6acd7223 */ /* 0x000fe200000100cd */
[----:B------:R-:W1:Y:S01]  /*64b0*/  SHFL.IDX PT, R203, R216, RZ, 0x1f ;  /* 0x00001fffd8cb7589 */ /* 0x000e6200000e0000 */
[----:B------:R-:W-:Y:S01]  /*64c0*/  LEA.HI.X R17, R14, UR27, R13, 0x2, P2 ;  /* 0x0000001b0e117c11 */ /* 0x000fe200090f140d */
[----:B------:R-:W-:-:S02]  /*64d0*/  IMAD R15, R207, -0x200, RZ ;  /* 0xfffffe00cf0f7824 */ /* 0x000fc400078e02ff */
[----:B------:R-:W-:Y:S01]  /*64e0*/  FFMA.FTZ R205, R104, R202, R205 ;  /* 0x000000ca68cd7223 */ /* 0x000fe200000100cd */
[----:B------:R-:W-:Y:S01]  /*64f0*/  FFMA.FTZ R202, R166, R200, R169 ;  /* 0x000000c8a6ca7223 */ /* 0x000fe200000100a9 */
[----:B------:R-:W-:Y:S01]  /*6500*/  IADD3 R12, P0, R28, R14, RZ ;  /* 0x0000000e1c0c7210 */ /* 0x000fe20007f1e0ff */
[----:B------:R-:W-:Y:S01]  /*6510*/  IMAD.WIDE R14, R15, 0x4, R16 ;  /* 0x000000040f0e7825 */ /* 0x000fe200078e0210 */
[----:B------:R-:W-:-:S03]  /*6520*/  P2R R16, PR, RZ, 0x20 ;  /* 0x00000020ff107803 */ /* 0x000fc60000000000 */
[-C--:B------:R-:W-:Y:S01]  /*6530*/  FMUL.FTZ R169, R199, R202.reuse ;  /* 0x000000cac7a97220 */ /* 0x080fe20000410000 */
[----:B------:R-:W-:Y:S01]  /*6540*/  FFMA.FTZ R199, R167, R202, R168 ;  /* 0x000000caa7c77223 */ /* 0x000fe200000100a8 */
[----:B------:R-:W-:Y:S01]  /*6550*/  SHF.L.U32 R16, R76, 0x4, RZ ;  /* 0x000000044c107819 */ /* 0x000fe200000006ff */
[----:B------:R-:W-:Y:S01]  /*6560*/  FMUL.FTZ R17, R149, R181 ;  /* 0x000000b595117220 */ /* 0x000fe20000410000 */
[----:B------:R-:W-:Y:S01]  /*6570*/  IADD3.X R13, R29, R13, RZ, P0, !PT ;  /* 0x0000000d1d0d7210 */ /* 0x000fe200007fe4ff */
[----:B------:R-:W-:Y:S01]  /*6580*/  FFMA.FTZ R181, R24, -R63, R181 ;  /* 0x8000003f18b57223 */ /* 0x000fe200000100b5 */
[----:B------:R-:W-:Y:S01]  /*6590*/  LEA.HI.SX32 R16, R16, R16, 0x1b ;  /* 0x0000001010107211 */ /* 0x000fe200078fdaff */
[----:B0-----:R-:W-:Y:S01]  /*65a0*/  @P1 FFMA.FTZ R210, R211, R210, R212 ;  /* 0x000000d2d3d21223 */ /* 0x001fe200000100d4 */
[----:B------:R-:W-:Y:S01]  /*65b0*/  FMUL.FTZ R17, R0, R17 ;  /* 0x0000001100117220 */ /* 0x000fe20000410000 */
[----:B------:R-:W-:Y:S01]  /*65c0*/  FFMA.FTZ R169, R102, R169, R205 ;  /* 0x000000a966a97223 */ /* 0x000fe200000100cd */
[----:B------:R-:W-:Y:S01]  /*65d0*/  LEA R16, R16, R99, 0x2 ;  /* 0x0000006310107211 */ /* 0x000fe200078e10ff */
[----:B------:R-:W-:Y:S01]  /*65e0*/  FFMA.FTZ R170, R210, R170, R201 ;  /* 0x000000aad2aa7223 */ /* 0x000fe200000100c9 */
[----:B------:R-:W-:-:S03]  /*65f0*/  FMUL.FTZ R201, R149, R183 ;  /* 0x000000b795c97220 */ /* 0x000fc60000410000 */
[----:B------:R-:W-:Y:S01]  /*6600*/  FFMA.FTZ R168, R167, R170, R204 ;  /* 0x000000aaa7a87223 */ /* 0x000fe200000100cc */
[C---:B-1----:R-:W-:Y:S01]  /*6610*/  FFMA.FTZ R3, R203.reuse, R3, R206 ;  /* 0x00000003cb037223 */ /* 0x042fe200000100ce */
[----:B------:R-:W-:Y:S01]  /*6620*/  FMUL.FTZ R2, R203, R2 ;  /* 0x00000002cb027220 */ /* 0x000fe20000410000 */
[----:B------:R-:W-:Y:S01]  /*6630*/  @!P5 LEA R206, R112, R99, 0x3 ;  /* 0x0000006370ced211 */ /* 0x000fe200078e18ff */
[----:B------:R-:W-:Y:S01]  /*6640*/  FFMA.FTZ R166, R166, R168, R195 ;  /* 0x000000a8a6a67223 */ /* 0x000fe200000100c3 */
[C---:B------:R-:W-:Y:S01]  /*6650*/  FMUL.FTZ R167, R149.reuse, R185 ;  /* 0x000000b995a77220 */ /* 0x040fe20000410000 */
[C---:B------:R-:W-:Y:S01]  /*6660*/  FMUL.FTZ R195, R149.reuse, R186 ;  /* 0x000000ba95c37220 */ /* 0x040fe20000410000 */
[----:B------:R-:W-:Y:S01]  /*6670*/  FMUL.FTZ R203, R149, R187 ;  /* 0x000000bb95cb7220 */ /* 0x000fe20000410000 */
[----:B------:R-:W-:Y:S01]  /*6680*/  FFMA.FTZ R184, R151, R166, R184 ;  /* 0x000000a697b87223 */ /* 0x000fe200000100b8 */
[----:B------:R0:W-:Y:S01]  /*6690*/  @!P5 STS.64 [R206+0x1728], R2 ;  /* 0x00172802ce00d388 */ /* 0x0001e20000000a00 */
[----:B------:R-:W-:Y:S01]  /*66a0*/  FMUL.FTZ R151, R149, R193 ;  /* 0x000000c195977220 */ /* 0x000fe20000410000 */
[----:B------:R-:W-:Y:S01]  /*66b0*/  FMUL.FTZ R167, R82, R167 ;  /* 0x000000a752a77220 */ /* 0x000fe20000410000 */
[----:B------:R-:W-:Y:S01]  /*66c0*/  FFMA.FTZ R172, R165, R184, R172 ;  /* 0x000000b8a5ac7223 */ /* 0x000fe200000100ac */
[----:B------:R1:W-:Y:S01]  /*66d0*/  STS [R16+0x430], R17 ;  /* 0x0004301110007388 */ /* 0x0003e20000000800 */
[----:B------:R-:W-:Y:S01]  /*66e0*/  FMUL.FTZ R151, R96, R151 ;  /* 0x0000009760977220 */ /* 0x000fe20000410000 */
[C---:B------:R-:W-:Y:S01]  /*66f0*/  FMUL.FTZ R165, R149.reuse, R196 ;  /* 0x000000c495a57220 */ /* 0x040fe20000410000 */
[----:B------:R-:W-:Y:S01]  /*6700*/  FFMA.FTZ R154, R154, R172, R19 ;  /* 0x000000ac9a9a7223 */ /* 0x000fe20000010013 */
[----:B------:R-:W-:Y:S01]  /*6710*/  FMUL.FTZ R19, R149, R192 ;  /* 0x000000c095137220 */ /* 0x000fe20000410000 */
[----:B------:R-:W-:Y:S01]  /*6720*/  FMUL.FTZ R195, R90, R195 ;  /* 0x000000c35ac37220 */ /* 0x000fe20000410000 */
[----:B------:R2:W-:Y:S01]  /*6730*/  STS [R16+0x450], R151 ;  /* 0x0004509710007388 */ /* 0x0005e20000000800 */
[----:B------:R-:W-:Y:S01]  /*6740*/  FFMA.FTZ R174, R153, R154, R174 ;  /* 0x0000009a99ae7223 */ /* 0x000fe200000100ae */
[C---:B0-----:R-:W-:Y:S01]  /*6750*/  FMUL.FTZ R3, R149.reuse, R188 ;  /* 0x000000bc95037220 */ /* 0x041fe20000410000 */
[----:B------:R-:W-:Y:S01]  /*6760*/  FMUL.FTZ R19, R94, R19 ;  /* 0x000000135e137220 */ /* 0x000fe20000410000 */
[C---:B-1----:R-:W-:Y:S01]  /*6770*/  FMUL.FTZ R17, R149.reuse, R190 ;  /* 0x000000be95117220 */ /* 0x042fe20000410000 */
[----:B------:R-:W-:Y:S01]  /*6780*/  FFMA.FTZ R204, R164, R174, R171 ;  /* 0x000000aea4cc7223 */ /* 0x000fe200000100ab */
[----:B------:R-:W-:Y:S01]  /*6790*/  FMUL.FTZ R3, R84, R3 ;  /* 0x0000000354037220 */ /* 0x000fe20000410000 */
[C---:B------:R-:W-:Y:S01]  /*67a0*/  FMUL.FTZ R153, R149.reuse, R194 ;  /* 0x000000c295997220 */ /* 0x040fe20000410000 */
[----:B------:R-:W-:Y:S01]  /*67b0*/  FMUL.FTZ R17, R92, R17 ;  /* 0x000000115c117220 */ /* 0x000fe20000410000 */
[----:B------:R-:W-:Y:S01]  /*67c0*/  FFMA.FTZ R164, R162, R204, R173 ;  /* 0x000000cca2a47223 */ /* 0x000fe200000100ad */
[----:B------:R0:W-:Y:S01]  /*67d0*/  STS [R16+0x44c], R19 ;  /* 0x00044c1310007388 */ /* 0x0001e20000000800 */
[----:B------:R-:W-:Y:S01]  /*67e0*/  FMUL.FTZ R153, R98, R153 ;  /* 0x0000009962997220 */ /* 0x000fe20000410000 */
[----:B--2---:R-:W-:Y:S01]  /*67f0*/  FMUL.FTZ R151, R149, R202 ;  /* 0x000000ca95977220 */ /* 0x004fe20000410000 */
[----:B------:R-:W-:Y:S01]  /*6800*/  FFMA.FTZ R176, R161, R164, R176 ;  /* 0x000000a4a1b07223 */ /* 0x000fe200000100b0 */
[----:B------:R1:W-:Y:S01]  /*6810*/  STS [R16+0x444], R3 ;  /* 0x0004440310007388 */ /* 0x0003e20000000800 */
[----:B------:R-:W-:Y:S01]  /*6820*/  IADD3 R2, R105, -UR4, RZ ;  /* 0x8000000469027c10 */ /* 0x000fe2000fffe0ff */
[----:B------:R-:W-:Y:S01]  /*6830*/  FMUL.FTZ R201, R88, R201 ;  /* 0x000000c958c97220 */ /* 0x000fe20000410000 */
[----:B------:R-:W-:Y:S01]  /*6840*/  FFMA.FTZ R178, R155, R176, R178 ;  /* 0x000000b09bb27223 */ /* 0x000fe200000100b2 */
[----:B------:R2:W-:Y:S01]  /*6850*/  STS [R16+0x448], R17 ;  /* 0x0004481110007388 */ /* 0x0005e20000000800 */
[----:B------:R-:W-:Y:S01]  /*6860*/  FMUL.FTZ R203, R86, R203 ;  /* 0x000000cb56cb7220 */ /* 0x000fe20000410000 */
[C---:B0-----:R-:W-:Y:S01]  /*6870*/  FMUL.FTZ R19, R149.reuse, R200 ;  /* 0x000000c895137220 */ /* 0x041fe20000410000 */
[----:B------:R-:W-:Y:S01]  /*6880*/  FFMA.FTZ R162, R160, R178, R175 ;  /* 0x000000b2a0a27223 */ /* 0x000fe200000100af */
[----:B------:R0:W-:Y:S01]  /*6890*/  STS [R16+0x454], R153 ;  /* 0x0004549910007388 */ /* 0x0001e20000000800 */
[----:B------:R-:W-:Y:S01]  /*68a0*/  FMUL.FTZ R165, R100, R165 ;  /* 0x000000a564a57220 */ /* 0x000fe20000410000 */
[----:B-1----:R-:W-:Y:S01]  /*68b0*/  FMUL.FTZ R3, R149, R197 ;  /* 0x000000c595037220 */ /* 0x002fe20000410000 */
[----:B------:R-:W-:Y:S01]  /*68c0*/  FFMA.FTZ R180, R159, R162, R180 ;  /* 0x000000a29fb47223 */ /* 0x000fe200000100b4 */
[----:B------:R-:W-:Y:S01]  /*68d0*/  FMUL.FTZ R19, R104, R19 ;  /* 0x0000001368137220 */ /* 0x000fe20000410000 */
[----:B------:R-:W-:Y:S01]  /*68e0*/  FMUL.FTZ R151, R102, R151 ;  /* 0x0000009766977220 */ /* 0x000fe20000410000 */
[C---:B--2---:R-:W-:Y:S01]  /*68f0*/  FMUL.FTZ R17, R149.reuse, R198 ;  /* 0x000000c695117220 */ /* 0x044fe20000410000 */
[----:B------:R-:W-:Y:S01]  /*6900*/  FMUL.FTZ R149, R149, R199 ;  /* 0x000000c795957220 */ /* 0x000fe20000410000 */
[----:B------:R-:W-:Y:S01]  /*6910*/  FFMA.FTZ R182, R157, R180, R182 ;  /* 0x000000b49db67223 */ /* 0x000fe200000100b6 */
[----:B------:R-:W-:Y:S01]  /*6920*/  FMUL.FTZ R3, R108, R3 ;  /* 0x000000036c037220 */ /* 0x000fe20000410000 */
[----:B------:R-:W-:Y:S01]  /*6930*/  FMUL.FTZ R17, R106, R17 ;  /* 0x000000116a117220 */ /* 0x000fe20000410000 */
[----:B0-----:R-:W-:Y:S01]  /*6940*/  FMUL.FTZ R153, R110, R149 ;  /* 0x000000956e997220 */ /* 0x001fe20000410000 */
[----:B------:R-:W-:Y:S01]  /*6950*/  LEA R149, R2, 0xfffffe00, 0x9 ;  /* 0xfffffe0002957811 */ /* 0x000fe200078e48ff */
[----:B------:R-:W-:Y:S01]  /*6960*/  FFMA.FTZ R158, R158, R182, R177 ;  /* 0x000000b69e9e7223 */ /* 0x000fe200000100b1 */
[----:B------:R-:W-:Y:S01]  /*6970*/  STS [R16+0x434], R167 ;  /* 0x000434a710007388 */ /* 0x000fe20000000800 */
[-C--:B------:R-:W-:Y:S01]  /*6980*/  FFMA.FTZ R185, R22, -R57.reuse, R185 ;  /* 0x8000003916b97223 */ /* 0x080fe200000100b9 */
[----:B------:R-:W-:Y:S01]  /*6990*/  IADD3 R149, -R149, UR9, -R76 ;  /* 0x0000000995957c10 */ /* 0x000fe2000fffe94c */
[----:B------:R-:W-:Y:S01]  /*69a0*/  FFMA.FTZ R156, R156, R158, R179 ;  /* 0x0000009e9c9c7223 */ /* 0x000fe200000100b3 */
[----:B------:R0:W-:Y:S01]  /*69b0*/  STS [R16+0x460], R17 ;  /* 0x0004601110007388 */ /* 0x0001e20000000800 */
[----:B------:R-:W-:Y:S01]  /*69c0*/  FMUL.FTZ R160, R158, R57 ;  /* 0x000000399ea07220 */ /* 0x000fe20000410000 */
[----:B------:R-:W-:Y:S01]  /*69d0*/  ISETP.GE.AND P0, PT, R149, 0x1, PT ;  /* 0x000000019500780c */ /* 0x000fe20003f06270 */
[----:B------:R-:W-:Y:S01]  /*69e0*/  FMUL.FTZ R2, R156, R63 ;  /* 0x0000003f9c027220 */ /* 0x000fe20000410000 */
[----:B------:R-:W-:Y:S04]  /*69f0*/  STS [R16+0x438], R195 ;  /* 0x000438c310007388 */ /* 0x000fe80000000800 */
[----:B------:R-:W-:Y:S01]  /*6a00*/  STS [R16+0x43c], R201 ;  /* 0x00043cc910007388 */ /* 0x000fe20000000800 */
[----:B0-----:R-:W-:-:S03]  /*6a10*/  FFMA.FTZ R17, R2, R181, RZ ;  /* 0x000000b502117223 */ /* 0x001fc600000100ff */
[----:B------:R-:W-:Y:S04]  /*6a20*/  STS [R16+0x440], R203 ;  /* 0x000440cb10007388 */ /* 0x000fe80000000800 */
[----:B------:R-:W-:Y:S04]  /*6a30*/  STS [R16+0x458], R165 ;  /* 0x000458a510007388 */ /* 0x000fe80000000800 */
[----:B------:R0:W-:Y:S04]  /*6a40*/  STS [R16+0x45c], R3 ;  /* 0x00045c0310007388 */ /* 0x0001e80000000800 */
[----:B------:R1:W-:Y:S04]  /*6a50*/  STS [R16+0x464], R19 ;  /* 0x0004641310007388 */ /* 0x0003e80000000800 */
[----:B------:R2:W-:Y:S01]  /*6a60*/  STS [R16+0x468], R151 ;  /* 0x0004689710007388 */ /* 0x0005e20000000800 */
[-C--:B0-----:R-:W-:Y:S01]  /*6a70*/  FFMA.FTZ R3, R21, -R62.reuse, R186 ;  /* 0x8000003e15037223 */ /* 0x081fe200000100ba */
[----:B------:R-:W-:-:S02]  /*6a80*/  FMUL.FTZ R186, R182, R62 ;  /* 0x0000003eb6ba7220 */ /* 0x000fc40000410000 */
[----:B------:R2:W-:Y:S01]  /*6a90*/  STS [R16+0x46c], R153 ;  /* 0x00046c9910007388 */ /* 0x0005e20000000800 */
[----:B-1----:R-:W-:Y:S01]  /*6aa0*/  FFMA.FTZ R19, R160, R185, R17 ;  /* 0x000000b9a0137223 */ /* 0x002fe20000010011 */
        /* <DEDUP_REMOVED lines=12> */
.L_x_8157:
[----:B------:R-:W-:Y:S05]  /*6b70*/  BSYNC B0 ;  /* 0x0000000000007941 */ /* 0x000fea0003800000 */
.L_x_8156:
[-C--:B------:R-:W-:Y:S01]  /*6b80*/  FFMA.FTZ R183, R20, -R55.reuse, R183 ;  /* 0x8000003714b77223 */ /* 0x080fe200000100b7 */
[----:B0-2---:R-:W-:Y:S01]  /*6b90*/  FMUL.FTZ R16, R180, R55 ;  /* 0x00000037b4107220 */ /* 0x005fe20000410000 */
[----:B------:R-:W-:Y:S01]  /*6ba0*/  FFMA.FTZ R19, R186, R3, R19 ;  /* 0x00000003ba137223 */ /* 0x000fe20000010013 */
[-C--:B------:R-:W-:Y:S01]  /*6bb0*/  FFMA.FTZ R187, R148, -R61.reuse, R187 ;  /* 0x8000003d94bb7223 */ /* 0x080fe200000100bb */
[----:B------:R-:W-:Y:S01]  /*6bc0*/  FMUL.FTZ R17, R162, R61 ;  /* 0x0000003da2117220 */ /* 0x000fe20000410000 */
[----:B------:R-:W-:Y:S01]  /*6bd0*/  IADD3 R13, R76, 0x20, RZ ;  /* 0x000000204c0d7810 */ /* 0x000fe20007ffe0ff */
[----:B------:R-:W-:Y:S01]  /*6be0*/  FFMA.FTZ R12, R16, R183, R19 ;  /* 0x000000b7100c7223 */ /* 0x000fe20000010013 */
[-C--:B------:R-:W-:Y:S01]  /*6bf0*/  FFMA.FTZ R188, R146, -R53.reuse, R188 ;  /* 0x8000003592bc7223 */ /* 0x080fe200000100bc */
[----:B------:R-:W-:Y:S01]  /*6c00*/  FMUL.FTZ R19, R178, R53 ;  /* 0x00000035b2137220 */ /* 0x000fe20000410000 */
[----:B------:R-:W-:Y:S01]  /*6c10*/  LEA.HI.SX32 R214, R13, R76, 0x1b ;  /* 0x0000004c0dd67211 */ /* 0x000fe200078fdaff */
[----:B------:R-:W-:Y:S01]  /*6c20*/  FFMA.FTZ R12, R17, R187, R12 ;  /* 0x000000bb110c7223 */ /* 0x000fe2000001000c */
[-C--:B------:R-:W-:Y:S01]  /*6c30*/  FFMA.FTZ R141, R25, -R60.reuse, R190 ;  /* 0x8000003c198d7223 */ /* 0x080fe200000100be */
[----:B------:R-:W-:Y:S01]  /*6c40*/  FMUL.FTZ R190, R176, R60 ;  /* 0x0000003cb0be7220 */ /* 0x000fe20000410000 */
[----:B------:R-:W-:Y:S01]  /*6c50*/  FFMA.FTZ R192, R23, -R52, R192 ;  /* 0x8000003417c07223 */ /* 0x000fe200000100c0 */
[----:B------:R-:W-:Y:S01]  /*6c60*/  FFMA.FTZ R13, R19, R188, R12 ;  /* 0x000000bc130d7223 */ /* 0x000fe2000001000c */
[----:B------:R-:W-:Y:S01]  /*6c70*/  FMUL.FTZ R151, R164, R52 ;  /* 0x00000034a4977220 */ /* 0x000fe20000410000 */
[-C--:B------:R-:W-:Y:S01]  /*6c80*/  FFMA.FTZ R206, R144, -R59.reuse, R193 ;  /* 0x8000003b90ce7223 */ /* 0x080fe200000100c1 */
[----:B------:R-:W-:Y:S01]  /*6c90*/  FMUL.FTZ R153, R204, R59 ;  /* 0x0000003bcc997220 */ /* 0x000fe20000410000 */
[----:B------:R-:W-:Y:S01]  /*6ca0*/  FFMA.FTZ R12, R190, R141, R13 ;  /* 0x0000008dbe0c7223 */ /* 0x000fe2000001000d */
[-C--:B------:R-:W-:Y:S01]  /*6cb0*/  FFMA.FTZ R157, R26, -R51.reuse, R194 ;  /* 0x800000331a9d7223 */ /* 0x080fe200000100c2 */
[----:B------:R-:W-:Y:S01]  /*6cc0*/  FMUL.FTZ R194, R174, R51 ;  /* 0x00000033aec27220 */ /* 0x000fe20000410000 */
[----:B------:R-:W-:Y:S01]  /*6cd0*/  FMUL.FTZ R161, R154, R58 ;  /* 0x0000003a9aa17220 */ /* 0x000fe20000410000 */
[----:B------:R-:W-:Y:S01]  /*6ce0*/  FFMA.FTZ R12, R151, R192, R12 ;  /* 0x000000c0970c7223 */ /* 0x000fe2000001000c */
[----:B------:R-:W-:Y:S01]  /*6cf0*/  FFMA.FTZ R196, R27, -R58, R196 ;  /* 0x8000003a1bc47223 */ /* 0x000fe200000100c4 */
[----:B------:R-:W-:Y:S01]  /*6d00*/  USHF.L.U64.HI UR8, UR5, 0x2, UR6 ;  /* 0x0000000205087899 */ /* 0x000fe20008010206 */
[-C--:B------:R-:W-:Y:S01]  /*6d10*/  FMUL.FTZ R210, R172, R49.reuse ;  /* 0x00000031acd27220 */ /* 0x080fe20000410000 */
[----:B------:R-:W-:Y:S01]  /*6d20*/  FFMA.FTZ R13, R153, R206, R12 ;  /* 0x000000ce990d7223 */ /* 0x000fe2000001000c */
[----:B------:R-:W-:Y:S01]  /*6d30*/  USHF.L.U32 UR7, UR5, 0x2, URZ ;  /* 0x0000000205077899 */ /* 0x000fe2000800063f */
[----:B------:R-:W-:Y:S01]  /*6d40*/  FFMA.FTZ R197, R150, -R49, R197 ;  /* 0x8000003196c57223 */ /* 0x000fe200000100c5 */
[----:B------:R-:W-:Y:S01]  /*6d50*/  FMUL.FTZ R165, R184, R56 ;  /* 0x00000038b8a57220 */ /* 0x000fe20000410000 */
[----:B------:R-:W-:Y:S01]  /*6d60*/  FFMA.FTZ R12, R194, R157, R13 ;  /* 0x0000009dc20c7223 */ /* 0x000fe2000001000d */
[----:B------:R-:W-:-:S02]  /*6d70*/  IMAD R216, R44, UR8, RZ ;  /* 0x000000082cd87c24 */ /* 0x000fc4000f8e02ff */
[----:B------:R-:W-:Y:S01]  /*6d80*/  FFMA.FTZ R198, R143, -R56, R198 ;  /* 0x800000388fc67223 */ /* 0x000fe200000100c6 */
[----:B------:R-:W-:Y:S01]  /*6d90*/  ISETP.GE.AND P0, PT, R149, 0x21, PT ;  /* 0x000000219500780c */ /* 0x000fe20003f06270 */
[----:B------:R-:W-:Y:S01]  /*6da0*/  FFMA.FTZ R13, R161, R196, R12 ;  /* 0x000000c4a10d7223 */ /* 0x000fe2000001000c */
[-C--:B------:R-:W-:Y:S01]  /*6db0*/  FMUL.FTZ R159, R166, R48.reuse ;  /* 0x00000030a69f7220 */ /* 0x080fe20000410000 */
[----:B------:R-:W-:Y:S01]  /*6dc0*/  FFMA.FTZ R200, R145, -R48, R200 ;  /* 0x8000003091c87223 */ /* 0x000fe200000100c8 */
[----:B------:R-:W-:Y:S01]  /*6dd0*/  FMUL.FTZ R167, R18, R199 ;  /* 0x000000c712a77220 */ /* 0x000fe20000410000 */
[----:B------:R-:W-:Y:S01]  /*6de0*/  FFMA.FTZ R212, R210, R197, R13 ;  /* 0x000000c5d2d47223 */ /* 0x000fe2000001000d */
[----:B------:R-:W-:-:S04]  /*6df0*/  IMAD.WIDE.U32 R12, R44, UR7, R14 ;  /* 0x000000072c0c7c25 */ /* 0x000fc8000f8e000e */
[-C--:B------:R-:W-:Y:S01]  /*6e00*/  FMUL.FTZ R208, R170, R47.reuse ;  /* 0x0000002faad07220 */ /* 0x080fe20000410000 */
[----:B------:R-:W-:Y:S01]  /*6e10*/  FMUL.FTZ R155, R168, R54 ;  /* 0x00000036a89b7220 */ /* 0x000fe20000410000 */
[----:B------:R-:W-:Y:S01]  /*6e20*/  FFMA.FTZ R212, R165, R198, R212 ;  /* 0x000000c6a5d47223 */ /* 0x000fe200000100d4 */
[----:B------:R-:W-:Y:S02]  /*6e30*/  IMAD R15, R45, UR7, R216 ;  /* 0x000000072d0f7c24 */ /* 0x000fe4000f8e02d8 */
[----:B------:R-:W-:Y:S01]  /*6e40*/  FFMA.FTZ R202, R147, -R54, R202 ;  /* 0x8000003693ca7223 */ /* 0x000fe200000100ca */
[----:B------:R-:W-:Y:S01]  /*6e50*/  FFMA.FTZ R199, R152, -R47, R199 ;  /* 0x8000002f98c77223 */ /* 0x000fe200000100c7 */
[----:B------:R-:W-:Y:S01]  /*6e60*/  FFMA.FTZ R212, R159, R200, R212 ;  /* 0x000000c89fd47223 */ /* 0x000fe200000100d4 */
[----:B------:R-:W-:Y:S01]  /*6e70*/  FMUL.FTZ R14, R110, R167 ;  /* 0x000000a76e0e7220 */ /* 0x000fe20000410000 */
[----:B------:R-:W-:Y:S01]  /*6e80*/  IADD3 R13, R13, R15, RZ ;  /* 0x0000000f0d0d7210 */ /* 0x000fe20007ffe0ff */
[----:B------:R-:W-:Y:S01]  /*6e90*/  FMUL.FTZ R167, R208, R199 ;  /* 0x000000c7d0a77220 */ /* 0x000fe20000410000 */
[----:B------:R-:W-:Y:S01]  /*6ea0*/  LEA R15, R214, R99, 0x2 ;  /* 0x00000063d60f7211 */ /* 0x000fe200078e10ff */
[----:B------:R-:W-:Y:S01]  /*6eb0*/  FFMA.FTZ R212, R155, R202, R212 ;  /* 0x000000ca9bd47223 */ /* 0x000fe200000100d4 */
[----:B------:R-:W-:Y:S01]  /*6ec0*/  BSSY B0, `(.L_x_8158) ;  /* 0x0000008000007945 */ /* 0x000fe20003800000 */
[----:B------:R-:W-:Y:S01]  /*6ed0*/  FADD.FTZ R169, R169, R14 ;  /* 0x0000000ea9a97221 */ /* 0x000fe20000010000 */
[----:B------:R-:W-:Y:S01]  /*6ee0*/  IADD3 R171, R76, 0x60, RZ ;  /* 0x000000604cab7810 */ /* 0x000fe20007ffe0ff */
[----:B------:R-:W-:Y:S01]  /*6ef0*/  FADD.FTZ R14, R212, R167 ;  /* 0x000000a7d40e7221 */ /* 0x000fe20000010000 */
[----:B------:R-:W0:Y:S01]  /*6f00*/  LDS R15, [R15+0x4b0] ;  /* 0x0004b0000f0f7984 */ /* 0x000e220000000800 */
[----:B------:R-:W-:Y:S01]  /*6f10*/  IADD3 R167, R76, 0x40, RZ ;  /* 0x000000404ca77810 */ /* 0x000fe20007ffe0ff */
[----:B------:R-:W-:Y:S06]  /*6f20*/  @!P0 BRA `(.L_x_8159) ;  /* 0x0000000000048947 */ /* 0x000fec0003800000 */
[----:B0-----:R1:W-:Y:S02]  /*6f30*/  REDG.E.ADD.F32.FTZ.RN.STRONG.GPU desc[UR12][R12.64+-0x780], R15 ;  /* 0xfff8800f0c0079a6 */ /* 0x0013e4000c10f38c */
.L_x_8159:
[----:B------:R-:W-:Y:S05]  /*6f40*/  BSYNC B0 ;  /* 0x0000000000007941 */ /* 0x000fea0003800000 */
.L_x_8158:
[----:B01----:R-:W-:Y:S01]  /*6f50*/  IADD3 R15, R76, 0x80, RZ ;  /* 0x000000804c0f7810 */ /* 0x003fe20007ffe0ff */
        /* <DEDUP_REMOVED lines=17> */
.L_x_8161:
[----:B------:R-:W-:Y:S05]  /*7070*/  BSYNC B0 ;  /* 0x0000000000007941 */ /* 0x000fea0003800000 */
.L_x_8160:
[----:B01----:R0:W1:Y:S01]  /*7080*/  LDS R15, [R212+0x5b0] ;  /* 0x0005b000d40f7984 */ /* 0x0030620000000800 */
[----:B------:R-:W-:Y:S01]  /*7090*/  BSSY B0, `(.L_x_8162) ;  /* 0x0000006000007945 */ /* 0x000fe20003800000 */
[----:B------:R-:W-:Y:S02]  /*70a0*/  IADD3 R171, R76, 0xc0, RZ ;  /* 0x000000c04cab7810 */ /* 0x000fe40007ffe0ff */
[----:B------:R-:W-:Y:S02]  /*70b0*/  LEA.HI.SX32 R18, R167, R76, 0x1b ;  /* 0x0000004ca7127211 */ /* 0x000fe400078fdaff */
[----:B------:R-:W-:Y:S01]  /*70c0*/  LEA R214, R214, R99, 0x2 ;  /* 0x00000063d6d67211 */ /* 0x000fe200078e10ff */
[----:B------:R-:W-:Y:S06]  /*70d0*/  @!P0 BRA `(.L_x_8163) ;  /* 0x0000000000048947 */ /* 0x000fec0003800000 */
[----:B-1----:R2:W-:Y:S02]  /*70e0*/  REDG.E.ADD.F32.FTZ.RN.STRONG.GPU desc[UR12][R12.64+-0x680], R15 ;  /* 0xfff9800f0c0079a6 */ /* 0x0025e4000c10f38c */
.L_x_8163:
[----:B------:R-:W-:Y:S05]  /*70f0*/  BSYNC B0 ;  /* 0x0000000000007941 */ /* 0x000fea0003800000 */
.L_x_8162:
[----:B-12---:R1:W2:Y:S01]  /*7100*/  LDS R15, [R214+0x630] ;  /* 0x00063000d60f7984 */ /* 0x0062a20000000800 */
[----:B------:R-:W-:Y:S01]  /*7110*/  BSSY B0, `(.L_x_8164) ;  /* 0x0000006000007945 */ /* 0x000fe20003800000 */
[----:B------:R-:W-:Y:S02]  /*7120*/  IADD3 R167, R76, 0xe0, RZ ;  /* 0x000000e04ca77810 */ /* 0x000fe40007ffe0ff */
[----:B0-----:R-:W-:Y:S02]  /*7130*/  LEA.HI.SX32 R212, R171, R76, 0x1b ;  /* 0x0000004cabd47211 */ /* 0x001fe400078fdaff */
[----:B------:R-:W-:Y:S01]  /*7140*/  LEA R173, R18, R99, 0x2 ;  /* 0x0000006312ad7211 */ /* 0x000fe200078e10ff */
[----:B------:R-:W-:Y:S06]  /*7150*/  @!P1 BRA `(.L_x_8165) ;  /* 0x0000000000049947 */ /* 0x000fec0003800000 */
[----:B--2---:R0:W-:Y:S02]  /*7160*/  REDG.E.ADD.F32.FTZ.RN.STRONG.GPU desc[UR12][R12.64+-0x600], R15 ;  /* 0xfffa000f0c0079a6 */ /* 0x0041e4000c10f38c */
.L_x_8165:
[----:B------:R-:W-:Y:S05]  /*7170*/  BSYNC B0 ;  /* 0x0000000000007941 */ /* 0x000fea0003800000 */
.L_x_8164:
[----:B0-2---:R0:W2:Y:S01]  /*7180*/  LDS R15, [R173+0x6b0] ;  /* 0x0006b000ad0f7984 */ /* 0x0050a20000000800 */
[----:B------:R-:W-:Y:S01]  /*7190*/  BSSY B0, `(.L_x_8166) ;  /* 0x0000006000007945 */ /* 0x000fe20003800000 */
[----:B------:R-:W-:Y:S02]  /*71a0*/  LEA.HI.SX32 R18, R167, R76, 0x1b ;  /* 0x0000004ca7127211 */ /* 0x000fe400078fdaff */
[----:B------:R-:W-:Y:S02]  /*71b0*/  IADD3 R171, R76, 0x100, RZ ;  /* 0x000001004cab7810 */ /* 0x000fe40007ffe0ff */
[----:B------:R-:W-:Y:S01]  /*71c0*/  LEA R167, R212, R99, 0x2 ;  /* 0x00000063d4a77211 */ /* 0x000fe200078e10ff */
[----:B------:R-:W-:Y:S06]  /*71d0*/  @!P2 BRA `(.L_x_8167) ;  /* 0x000000000004a947 */ /* 0x000fec0003800000 */
[----:B--2---:R3:W-:Y:S02]  /*71e0*/  REDG.E.ADD.F32.FTZ.RN.STRONG.GPU desc[UR12][R12.64+-0x580], R15 ;  /* 0xfffa800f0c0079a6 */ /* 0x0047e4000c10f38c */
.L_x_8167:
[----:B------:R-:W-:Y:S05]  /*71f0*/  BSYNC B0 ;  /* 0x0000000000007941 */ /* 0x000fea0003800000 */
.L_x_8166:
[----:B--23--:R2:W3:Y:S01]  /*7200*/  LDS R15, [R167+0x730] ;  /* 0x00073000a70f7984 */ /* 0x00c4e20000000800 */
[----:B------:R-:W-:Y:S01]  /*7210*/  BSSY B0, `(.L_x_8168) ;  /* 0x0000005000007945 */ /* 0x000fe20003800000 */
[----:B------:R-:W-:Y:S02]  /*7220*/  LEA.HI.SX32 R212, R171, R76, 0x1b ;  /* 0x0000004cabd47211 */ /* 0x000fe400078fdaff */
[----:B------:R-:W-:Y:S01]  /*7230*/  LEA R18, R18, R99, 0x2 ;  /* 0x0000006312127211 */ /* 0x000fe200078e10ff */
[----:B------:R-:W-:Y:S06]  /*7240*/  @!P3 BRA `(.L_x_8169) ;  /* 0x000000000004b947 */ /* 0x000fec0003800000 */
[----:B---3--:R4:W-:Y:S02]  /*7250*/  REDG.E.ADD.F32.FTZ.RN.STRONG.GPU desc[UR12][R12.64+-0x500], R15 ;  /* 0xfffb000f0c0079a6 */ /* 0x0089e4000c10f38c */
.L_x_8169:
[----:B------:R-:W-:Y:S05]  /*7260*/  BSYNC B0 ;  /* 0x0000000000007941 */ /* 0x000fea0003800000 */
.L_x_8168:
[----:B---34-:R3:W4:Y:S01]  /*7270*/  LDS R15, [R18+0x7b0] ;  /* 0x0007b000120f7984 */ /* 0x0187220000000800 */
[----:B------:R-:W-:Y:S01]  /*7280*/  BSSY B0, `(.L_x_8170) ;  /* 0x0000004000007945 */ /* 0x000fe20003800000 */
[----:B------:R-:W-:-:S03]  /*7290*/  LEA R212, R212, R99, 0x2 ;  /* 0x00000063d4d47211 */ /* 0x000fc600078e10ff */
[----:B------:R-:W-:Y:S05]  /*72a0*/  @!P4 BRA `(.L_x_8171) ;  /* 0x000000000004c947 */ /* 0x000fea0003800000 */
[----:B----4-:R4:W-:Y:S02]  /*72b0*/  REDG.E.ADD.F32.FTZ.RN.STRONG.GPU desc[UR12][R12.64+-0x480], R15 ;  /* 0xfffb800f0c0079a6 */ /* 0x0109e4000c10f38c */
.L_x_8171:
[----:B------:R-:W-:Y:S05]  /*72c0*/  BSYNC B0 ;  /* 0x0000000000007941 */ /* 0x000fea0003800000 */
.L_x_8170:
[----:B----4-:R4:W0:Y:S01]  /*72d0*/  LDS R15, [R212+0x830] ;  /* 0x00083000d40f7984 */ /* 0x0108220000000800 */
[----:B------:R-:W-:Y:S01]  /*72e0*/  BSSY B0, `(.L_x_8172) ;  /* 0x0000005000007945 */ /* 0x000fe20003800000 */
[C---:B--2---:R-:W-:Y:S02]  /*72f0*/  IADD3 R167, R76.reuse, 0x120, RZ ;  /* 0x000001204ca77810 */ /* 0x044fe40007ffe0ff */
[----:B------:R-:W-:Y:S01]  /*7300*/  IADD3 R171, R76, 0x140, RZ ;  /* 0x000001404cab7810 */ /* 0x000fe20007ffe0ff */
[----:B------:R-:W-:Y:S06]  /*7310*/  @!P5 BRA `(.L_x_8173) ;  /* 0x000000000004d947 */ /* 0x000fec0003800000 */
[----:B0-----:R2:W-:Y:S02]  /*7320*/  REDG.E.ADD.F32.FTZ.RN.STRONG.GPU desc[UR12][R12.64+-0x400], R15 ;  /* 0xfffc000f0c0079a6 */ /* 0x0015e4000c10f38c */
.L_x_8173:
[----:B------:R-:W-:Y:S05]  /*7330*/  BSYNC B0 ;  /* 0x0000000000007941 */ /* 0x000fea0003800000 */
.L_x_8172:
        /* <DEDUP_REMOVED lines=18> */
.L_x_8175:
[----:B------:R-:W-:Y:S05]  /*7460*/  BSYNC B0 ;  /* 0x0000000000007941 */ /* 0x000fea0003800000 */
.L_x_8174:
[----:B01----:R0:W1:Y:S01]  /*7470*/  LDS R15, [R212+0x930] ;  /* 0x00093000d40f7984 */ /* 0x0030620000000800 */
[----:B------:R-:W-:Y:S01]  /*7480*/  BSSY B0, `(.L_x_8176) ;  /* 0x0000006000007945 */ /* 0x000fe20003800000 */
[----:B------:R-:W-:Y:S02]  /*7490*/  IADD3 R149, R76, 0x1a0, RZ ;  /* 0x000001a04c957810 */ /* 0x000fe40007ffe0ff */
[----:B------:R-:W-:Y:S02]  /*74a0*/  LEA.HI.SX32 R18, R167, R76, 0x1b ;  /* 0x0000004ca7127211 */ /* 0x000fe400078fdaff */
[----:B------:R-:W-:Y:S01]  /*74b0*/  LEA R214, R214, R99, 0x2 ;  /* 0x00000063d6d67211 */ /* 0x000fe200078e10ff */
[----:B------:R-:W-:Y:S06]  /*74c0*/  @!P0 BRA `(.L_x_8177) ;  /* 0x0000000000048947 */ /* 0x000fec0003800000 */
[----:B-1----:R2:W-:Y:S02]  /*74d0*/  REDG.E.ADD.F32.FTZ.RN.STRONG.GPU desc[UR12][R12.64+-0x300], R15 ;  /* 0xfffd000f0c0079a6 */ /* 0x0025e4000c10f38c */
.L_x_8177:
[----:B------:R-:W-:Y:S05]  /*74e0*/  BSYNC B0 ;  /* 0x0000000000007941 */ /* 0x000fea0003800000 */
.L_x_8176:
[----:B-12---:R1:W2:Y:S01]  /*74f0*/  LDS R15, [R214+0x9b0] ;  /* 0x0009b000d60f7984 */ /* 0x0062a20000000800 */
[----:B------:R-:W-:Y:S01]  /*7500*/  BSSY B0, `(.L_x_8178) ;  /* 0x0000006000007945 */ /* 0x000fe20003800000 */
[----:B------:R-:W-:Y:S02]  /*7510*/  IADD3 R167, R76, 0x1c0, RZ ;  /* 0x000001c04ca77810 */ /* 0x000fe40007ffe0ff */
[----:B0-----:R-:W-:Y:S02]  /*7520*/  LEA.HI.SX32 R212, R149, R76, 0x1b ;  /* 0x0000004c95d47211 */ /* 0x001fe400078fdaff */
[----:B------:R-:W-:Y:S01]  /*7530*/  LEA R171, R18, R99, 0x2 ;  /* 0x0000006312ab7211 */ /* 0x000fe200078e10ff */
[----:B------:R-:W-:Y:S06]  /*7540*/  @!P1 BRA `(.L_x_8179) ;  /* 0x0000000000049947 */ /* 0x000fec0003800000 */
[----:B--2---:R0:W-:Y:S02]  /*7550*/  REDG.E.ADD.F32.FTZ.RN.STRONG.GPU desc[UR12][R12.64+-0x280], R15 ;  /* 0xfffd800f0c0079a6 */ /* 0x0041e4000c10f38c */
.L_x_8179:
[----:B------:R-:W-:Y:S05]  /*7560*/  BSYNC B0 ;  /* 0x0000000000007941 */ /* 0x000fea0003800000 */
.L_x_8178:
[----:B0-2---:R0:W2:Y:S01]  /*7570*/  LDS R15, [R171+0xa30] ;  /* 0x000a3000ab0f7984 */ /* 0x0050a20000000800 */
[----:B------:R-:W-:Y:S01]  /*7580*/  BSSY B0, `(.L_x_8180) ;  /* 0x0000006000007945 */ /* 0x000fe20003800000 */
[----:B------:R-:W-:Y:S02]  /*7590*/  LEA.HI.SX32 R18, R167, R76, 0x1b ;  /* 0x0000004ca7127211 */ /* 0x000fe400078fdaff */
[----:B------:R-:W-:Y:S02]  /*75a0*/  IADD3 R149, R76, 0x1e0, RZ ;  /* 0x000001e04c957810 */ /* 0x000fe40007ffe0ff */
[----:B------:R-:W-:Y:S01]  /*75b0*/  LEA R167, R212, R99, 0x2 ;  /* 0x00000063d4a77211 */ /* 0x000fe200078e10ff */
[----:B------:R-:W-:Y:S06]  /*75c0*/  @!P2 BRA `(.L_x_8181) ;  /* 0x000000000004a947 */ /* 0x000fec0003800000 */
[----:B--2---:R3:W-:Y:S02]  /*75d0*/  REDG.E.ADD.F32.FTZ.RN.STRONG.GPU desc[UR12][R12.64+-0x200], R15 ;  /* 0xfffe000f0c0079a6 */ /* 0x0047e4000c10f38c */
.L_x_8181:
[----:B------:R-:W-:Y:S05]  /*75e0*/  BSYNC B0 ;  /* 0x0000000000007941 */ /* 0x000fea0003800000 */
.L_x_8180:
[----:B--23--:R2:W3:Y:S01]  /*75f0*/  LDS R15, [R167+0xab0] ;  /* 0x000ab000a70f7984 */ /* 0x00c4e20000000800 */
[----:B------:R-:W-:Y:S01]  /*7600*/  BSSY B0, `(.L_x_8182) ;  /* 0x0000005000007945 */ /* 0x000fe20003800000 */
[----:B------:R-:W-:Y:S02]  /*7610*/  LEA.HI.SX32 R212, R149, R76, 0x1b ;  /* 0x0000004c95d47211 */ /* 0x000fe400078fdaff */
[----:B------:R-:W-:Y:S01]  /*7620*/  LEA R18, R18, R99, 0x2 ;  /* 0x0000006312127211 */ /* 0x000fe200078e10ff */
[----:B------:R-:W-:Y:S06]  /*7630*/  @!P3 BRA `(.L_x_8183) ;  /* 0x000000000004b947 */ /* 0x000fec0003800000 */
[----:B---3--:R4:W-:Y:S02]  /*7640*/  REDG.E.ADD.F32.FTZ.RN.STRONG.GPU desc[UR12][R12.64+-0x180], R15 ;  /* 0xfffe800f0c0079a6 */ /* 0x0089e4000c10f38c */
.L_x_8183:
[----:B------:R-:W-:Y:S05]  /*7650*/  BSYNC B0 ;  /* 0x0000000000007941 */ /* 0x000fea0003800000 */
.L_x_8182:
[----:B---34-:R3:W4:Y:S01]  /*7660*/  LDS R15, [R18+0xb30] ;  /* 0x000b3000120f7984 */ /* 0x0187220000000800 */
[----:B------:R-:W-:Y:S01]  /*7670*/  BSSY B0, `(.L_x_8184) ;  /* 0x0000004000007945 */ /* 0x000fe20003800000 */
[----:B------:R-:W-:-:S03]  /*7680*/  LEA R212, R212, R99, 0x2 ;  /* 0x00000063d4d47211 */ /* 0x000fc600078e10ff */
[----:B------:R-:W-:Y:S05]  /*7690*/  @!P4 BRA `(.L_x_8185) ;  /* 0x000000000004c947 */ /* 0x000fea0003800000 */
[----:B----4-:R4:W-:Y:S02]  /*76a0*/  REDG.E.ADD.F32.FTZ.RN.STRONG.GPU desc[UR12][R12.64+-0x100], R15 ;  /* 0xffff000f0c0079a6 */ /* 0x0109e4000c10f38c */
.L_x_8185:
[----:B------:R-:W-:Y:S05]  /*76b0*/  BSYNC B0 ;  /* 0x0000000000007941 */ /* 0x000fea0003800000 */
.L_x_8184:
[----:B----4-:R4:W0:Y:S01]  /*76c0*/  LDS R15, [R212+0xbb0] ;  /* 0x000bb000d40f7984 */ /* 0x0108220000000800 */
[----:B------:R-:W-:Y:S04]  /*76d0*/  BSSY B0, `(.L_x_8186) ;  /* 0x0000003000007945 */ /* 0x000fe80003800000 */
[----:B------:R-:W-:Y:S05]  /*76e0*/  @!P5 BRA `(.L_x_8187) ;  /* 0x000000000004d947 */ /* 0x000fea0003800000 */
[----:B0-----:R0:W-:Y:S02]  /*76f0*/  REDG.E.ADD.F32.FTZ.RN.STRONG.GPU desc[UR12][R12.64+-0x80], R15 ;  /* 0xffff800f0c0079a6 */ /* 0x0011e4000c10f38c */
.L_x_8187:
[----:B------:R-:W-:Y:S05]  /*7700*/  BSYNC B0 ;  /* 0x0000000000007941 */ /* 0x000fea0003800000 */
.L_x_8186:
[----:B0-----:R-:W0:Y:S01]  /*7710*/  SHFL.DOWN PT, R13, R14, 0x1, 0x1f ;  /* 0x08201f000e0d7f89 */ /* 0x001e2200000e0000 */
[----:B------:R-:W-:Y:S01]  /*7720*/  ISETP.GT.AND P0, PT, R163, 0x1e, PT ;  /* 0x0000001ea300780c */ /* 0x000fe20003f04270 */
[----:B------:R-:W-:Y:S01]  /*7730*/  FMUL.FTZ R15, R101, R154 ;  /* 0x0000009a650f7220 */ /* 0x000fe20000410000 */
[----:B------:R-:W-:Y:S01]  /*7740*/  ISETP.NE.AND P1, PT, R163, RZ, PT ;  /* 0x000000ffa300720c */ /* 0x000fe20003f25270 */
[----:B------:R-:W5:Y:S01]  /*7750*/  SHFL.DOWN PT, R12, R169, 0x1, 0x1f ;  /* 0x08201f00a90c7f89 */ /* 0x000f6200000e0000 */
[----:B------:R-:W-:Y:S01]  /*7760*/  ISETP.NE.AND P2, PT, R76, RZ, PT ;  /* 0x000000ff4c00720c */ /* 0x000fe20003f45270 */
[----:B------:R-:W-:Y:S01]  /*7770*/  FMUL.FTZ R196, R196, R15 ;  /* 0x0000000fc4c47220 */ /* 0x000fe20000410000 */
[C---:B------:R-:W-:Y:S01]  /*7780*/  FMUL.FTZ R15, R101.reuse, R184 ;  /* 0x000000b8650f7220 */ /* 0x040fe20000410000 */
[----:B------:R-:W-:Y:S01]  /*7790*/  FADD.FTZ R116, R16, R116 ;  /* 0x0000007410747221 */ /* 0x000fe20000010000 */
[----:B------:R-:W-:Y:S01]  /*77a0*/  FMUL.FTZ R16, R101, R158 ;  /* 0x0000009e65107220 */ /* 0x000fe20000410000 */
[----:B------:R-:W-:Y:S01]  /*77b0*/  FFMA.FTZ R196, R27, R154, R196 ;  /* 0x0000009a1bc47223 */ /* 0x000fe200000100c4 */
[----:B------:R-:W-:Y:S01]  /*77c0*/  FMUL.FTZ R198, R198, R15 ;  /* 0x0000000fc6c67220 */ /* 0x000fe20000410000 */
[----:B------:R-:W-:Y:S01]  /*77d0*/  FMUL.FTZ R15, R101, R168 ;  /* 0x000000a8650f7220 */ /* 0x000fe20000410000 */
[----:B------:R-:W-:Y:S01]  /*77e0*/  FMUL.FTZ R185, R185, R16 ;  /* 0x00000010b9b97220 */ /* 0x000fe20000410000 */
[----:B------:R-:W-:Y:S01]  /*77f0*/  BSSY B0, `(.L_x_8188) ;  /* 0x000006b000007945 */ /* 0x000fe20003800000 */
        /* <DEDUP_REMOVED lines=44> */
[C---:B------:R-:W-:Y:S01]  /*7ac0*/  FMUL.FTZ R12, R101.reuse, R162 ;  /* 0x000000a2650c7220 */ /* 0x040fe20000410000 */
[----:B0-----:R-:W-:Y:S01]  /*7ad0*/  @!P0 FADD.FTZ R14, R14, R13 ;  /* 0x0000000d0e0e8221 */ /* 0x001fe20000010000 */
[----:B------:R-:W-:Y:S02]  /*7ae0*/  FMUL.FTZ R13, R101, R204 ;  /* 0x000000cc650d7220 */ /* 0x000fe40000410000 */
[----:B------:R-:W-:Y:S01]  /*7af0*/  FMUL.FTZ R187, R187, R12 ;  /* 0x0000000cbbbb7220 */ /* 0x000fe20000410000 */
[----:B------:R-:W-:Y:S01]  /*7b00*/  FMUL.FTZ R12, R101, R180 ;  /* 0x000000b4650c7220 */ /* 0x000fe20000410000 */
[----:B---3--:R-:W-:Y:S01]  /*7b10*/  @!P0 FADD.FTZ R169, R169, R18 ;  /* 0x00000012a9a98221 */ /* 0x008fe20000010000 */
[----:B------:R-:W0:Y:S01]  /*7b20*/  SHFL.DOWN PT, R149, R14, 0x8, 0x1f ;  /* 0x09001f000e957f89 */ /* 0x000e2200000e0000 */
[----:B------:R-:W-:Y:S01]  /*7b30*/  ISETP.GT.AND P0, PT, R163, 0x17, PT ;  /* 0x00000017a300780c */ /* 0x000fe20003f04270 */
[----:B------:R-:W-:Y:S01]  /*7b40*/  FMUL.FTZ R13, R206, R13 ;  /* 0x0000000dce0d7220 */ /* 0x000fe20000410000 */
[----:B------:R-:W-:Y:S01]  /*7b50*/  FMUL.FTZ R183, R183, R12 ;  /* 0x0000000cb7b77220 */ /* 0x000fe20000410000 */
[----:B------:R-:W3:Y:S01]  /*7b60*/  SHFL.DOWN PT, R18, R169, 0x8, 0x1f ;  /* 0x09001f00a9127f89 */ /* 0x000ee200000e0000 */
[----:B------:R-:W-:Y:S01]  /*7b70*/  FFMA.FTZ R148, R148, R162, R187 ;  /* 0x000000a294947223 */ /* 0x000fe200000100bb */
[----:B------:R-:W-:Y:S01]  /*7b80*/  FFMA.FTZ R144, R144, R204, R13 ;  /* 0x000000cc90907223 */ /* 0x000fe2000001000d */
[C---:B------:R-:W-:Y:S01]  /*7b90*/  FMUL.FTZ R13, R101.reuse, R164 ;  /* 0x000000a4650d7220 */ /* 0x040fe20000410000 */
[----:B------:R-:W-:Y:S01]  /*7ba0*/  FFMA.FTZ R183, R20, R180, R183 ;  /* 0x000000b414b77223 */ /* 0x000fe200000100b7 */
[----:B------:R-:W-:Y:S01]  /*7bb0*/  FADD.FTZ R131, R176, R131 ;  /* 0x00000083b0837221 */ /* 0x000fe20000010000 */
        /* <DEDUP_REMOVED lines=11> */
[----:B0-----:R-:W-:-:S03]  /*7c70*/  @!P0 FADD.FTZ R14, R14, R149 ;  /* 0x000000950e0e8221 */ /* 0x001fc60000010000 */
[----:B------:R-:W-:Y:S01]  /*7c80*/  FFMA.FTZ R15, R146, R178, R13 ;  /* 0x000000b2920f7223 */ /* 0x000fe2000001000d */
[----:B------:R-:W-:Y:S01]  /*7c90*/  FADD.FTZ R140, R145, R140 ;  /* 0x0000008c918c7221 */ /* 0x000fe20000010000 */
[----:B---3--:R-:W-:Y:S01]  /*7ca0*/  @!P0 FADD.FTZ R169, R169, R18 ;  /* 0x00000012a9a98221 */ /* 0x008fe20000010000 */
[----:B------:R-:W0:Y:S01]  /*7cb0*/  SHFL.DOWN PT, R27, R14, 0x10, 0x1f ;  /* 0x0a001f000e1b7f89 */ /* 0x000e2200000e0000 */
[----:B------:R-:W-:Y:S01]  /*7cc0*/  ISETP.GT.AND P0, PT, R163, 0xf, PT ;  /* 0x0000000fa300780c */ /* 0x000fe20003f04270 */
[----:B------:R-:W-:Y:S01]  /*7cd0*/  FMUL.FTZ R18, R101, R170 ;  /* 0x000000aa65127220 */ /* 0x000fe20000410000 */
[----:B------:R-:W-:Y:S01]  /*7ce0*/  FADD.FTZ R132, R15, R132 ;  /* 0x000000840f847221 */ /* 0x000fe20000010000 */
[----:B------:R-:W3:Y:S02]  /*7cf0*/  SHFL.DOWN PT, R26, R169, 0x10, 0x1f ;  /* 0x0a001f00a91a7f89 */ /* 0x000ee400000e0000 */
[----:B------:R-:W-:-:S04]  /*7d00*/  FMUL.FTZ R199, R199, R18 ;  /* 0x00000012c7c77220 */ /* 0x000fc80000410000 */
[----:B------:R-:W-:-:S04]  /*7d10*/  FFMA.FTZ R199, R152, R170, R199 ;  /* 0x000000aa98c77223 */ /* 0x000fc800000100c7 */
[----:B------:R-:W-:Y:S01]  /*7d20*/  FADD.FTZ R142, R199, R142 ;  /* 0x0000008ec78e7221 */ /* 0x000fe20000010000 */
[----:B0-----:R-:W-:Y:S01]  /*7d30*/  @!P0 FADD.FTZ R14, R14, R27 ;  /* 0x0000001b0e0e8221 */ /* 0x001fe20000010000 */
[----:B---3--:R-:W-:-:S04]  /*7d40*/  @!P0 FADD.FTZ R169, R169, R26 ;  /* 0x0000001aa9a98221 */ /* 0x008fc80000010000 */
[----:B------:R-:W-:Y:S01]  /*7d50*/  MOV R12, R14 ;  /* 0x0000000e000c7202 */ /* 0x000fe20000000f00 */
[----:B------:R-:W-:Y:S01]  /*7d60*/  FMUL.FTZ R14, R101, R182 ;  /* 0x000000b6650e7220 */ /* 0x000fe20000410000 */
[----:B------:R-:W-:-:S03]  /*7d70*/  MOV R13, R169 ;  /* 0x000000a9000d7202 */ /* 0x000fc60000000f00 */
[----:B------:R-:W-:Y:S01]  /*7d80*/  FMUL.FTZ R18, R3, R14 ;  /* 0x0000000e03127220 */ /* 0x000fe20000410000 */
[----:B------:R-:W-:Y:S01]  /*7d90*/  FMUL.FTZ R14, R101, R156 ;  /* 0x0000009c650e7220 */ /* 0x000fe20000410000 */
[----:B------:R0:W-:Y:S03]  /*7da0*/  @!P1 STS.64 [R99+0xc78], R12 ;  /* 0x000c780c63009388 */ /* 0x0001e60000000a00 */
[----:B------:R-:W-:Y:S01]  /*7db0*/  FMUL.FTZ R181, R181, R14 ;  /* 0x0000000eb5b57220 */ /* 0x000fe20000410000 */
[----:B------:R-:W-:-:S03]  /*7dc0*/  FFMA.FTZ R18, R21, R182, R18 ;  /* 0x000000b615127223 */ /* 0x000fc60000010012 */
[----:B------:R-:W-:Y:S01]  /*7dd0*/  FFMA.FTZ R181, R24, R156, R181 ;  /* 0x0000009c18b57223 */ /* 0x000fe200000100b5 */
[----:B------:R-:W-:-:S03]  /*7de0*/  FADD.FTZ R127, R18, R127 ;  /* 0x0000007f127f7221 */ /* 0x000fc60000010000 */
[----:B------:R-:W-:Y:S01]  /*7df0*/  FADD.FTZ R128, R181, R128 ;  /* 0x00000080b5807221 */ /* 0x000fe20000010000 */
        /* <DEDUP_REMOVED lines=10> */
.L_x_8189:
[----:B------:R-:W-:Y:S05]  /*7ea0*/  BSYNC B0 ;  /* 0x0000000000007941 */ /* 0x000fea0003800000 */
.L_x_8188:
[----:B------:R-:W-:Y:S01]  /*7eb0*/  IADD3 R112, R112, 0x1, RZ ;  /* 0x0000000170707810 */ /* 0x000fe20007ffe0ff */
[----:B------:R-:W-:-:S03]  /*7ec0*/  UIADD3 UR5, UP0, UR5, 0x1, URZ ;  /* 0x0000000105057890 */ /* 0x000fc6000ff1e03f */
[----:B------:R-:W-:Y:S01]  /*7ed0*/  ISETP.GE.AND P0, PT, R112, UR28, PT ;  /* 0x0000001c70007c0c */ /* 0x000fe2000bf06270 */
[----:B------:R-:W-:-:S12]  /*7ee0*/  UIADD3.X UR6, URZ, UR6, URZ, UP0, !UPT ;  /* 0x000000063f067290 */ /* 0x000fd800087fe43f */
[----:B------:R-:W-:Y:S05]  /*7ef0*/  @!P0 BRA `(.L_x_8190) ;  /* 0xffffffcc00a48947 */ /* 0x000fea000383ffff */
.L_x_8153:
[----:B------:R-:W-:Y:S08]  /*7f00*/  BAR.SYNC.DEFER_BLOCKING 0x0 ;  /* 0x0000000000007b1d */ /* 0x000ff00000010000 */
[----:B--2---:R-:W2:Y:S01]  /*7f10*/  LDC.64 R26, c[0x0][0x388] ;  /* 0x0000e200ff1a7b82 */ /* 0x004ea20000000a00 */
[----:B------:R-:W-:Y:S01]  /*7f20*/  F2FP.BF16.F32.PACK_AB R107, R107, R118 ;  /* 0x000000766b6b723e */ /* 0x000fe200000010ff */
[----:B------:R-:W-:Y:S01]  /*7f30*/  ULDC.64 UR6, c[0x0][0x390] ;  /* 0x0000e40000067ab9 */ /* 0x000fe20000000a00 */
[----:B------:R-:W-:-:S02]  /*7f40*/  F2FP.BF16.F32.PACK_AB R106, R109, R120 ;  /* 0x000000786d6a723e */ /* 0x000fc400000010ff */
[----:B------:R-:W-:Y:S02]  /*7f50*/  F2FP.BF16.F32.PACK_AB R105, R111, R122 ;  /* 0x0000007a6f69723e */ /* 0x000fe400000010ff */
[----:B------:R-:W-:Y:S01]  /*7f60*/  F2FP.BF16.F32.PACK_AB R104, R113, R124 ;  /* 0x0000007c7168723e */ /* 0x000fe200000010ff */
[----:B------:R-:W5:Y:S01]  /*7f70*/  LDC.64 R38, c[0x0][0x3f0] ;  /* 0x0000fc00ff267b82 */ /* 0x000f620000000a00 */
[----:B------:R-:W4:Y:S04]  /*7f80*/  LDG.E.128 R8, desc[UR12][R30.64] ;  /* 0x0000000c1e087981 */ /* 0x000f28000c1e1d00 */
[----:B0--3--:R0:W3:Y:S01]  /*7f90*/  LDG.E.128 R12, desc[UR12][R30.64+0x200] ;  /* 0x0002000c1e0c7981 */ /* 0x0090e2000c1e1d00 */
[----:B------:R-:W-:Y:S02]  /*7fa0*/  UIADD3 UR4, UR4, 0x1, URZ ;  /* 0x0000000104047890 */ /* 0x000fe4000fffe03f */
[----:B0-----:R-:W0:Y:S01]  /*7fb0*/  LDC.64 R30, c[0x0][0x3e0] ;  /* 0x0000f800ff1e7b82 */ /* 0x001e220000000a00 */
[----:B----4-:R-:W-:Y:S04]  /*7fc0*/  STS.128 [R65], R8 ;  /* 0x0000000841007388 */ /* 0x010fe80000000c00 */
[----:B---3--:R-:W-:Y:S01]  /*7fd0*/  STS.128 [R65+0x200], R12 ;  /* 0x0002000c41007388 */ /* 0x008fe20000000c00 */
[----:B------:R-:W-:-:S03]  /*7fe0*/  NOP ;  /* 0x0000000000007918 */ /* 0x000fc60000000000 */
[----:B------:R-:W3:Y:S04]  /*7ff0*/  LDS.128 R4, [R64] ;  /* 0x0000000040047984 */ /* 0x000ee80000000c00 */
[----:B------:R-:W4:Y:S01]  /*8000*/  LDS.128 R8, [R64+0x10] ;  /* 0x0000100040087984 */ /* 0x000f220000000c00 */
[----:B------:R-:W-:Y:S06]  /*8010*/  BAR.SYNC.DEFER_BLOCKING 0x0 ;  /* 0x0000000000007b1d */ /* 0x000fec0000010000 */
[----:B------:R-:W-:Y:S01]  /*8020*/  STS.128 [R64+0x10], R104 ;  /* 0x0000106840007388 */ /* 0x000fe20000000c00 */
[----:B---3--:R-:W-:-:S02]  /*8030*/  SHF.L.U32 R3, R4, 0x10, RZ ;  /* 0x0000001004037819 */ /* 0x008fc400000006ff */
        /* <DEDUP_REMOVED lines=19> */
[----:B----4-:R-:W-:Y:S01]  /*8170*/  SHF.L.U32 R13, R8, 0x10, RZ ;  /* 0x00000010080d7819 */ /* 0x010fe200000006ff */
[----:B------:R-:W-:Y:S01]  /*8180*/  @!P2 FMUL.FTZ R4, R2, -1.4426950216293334961 ;  /* 0xbfb8aa3b0204a820 */ /* 0x000fe20000410000 */
[----:B------:R-:W3:Y:S01]  /*8190*/  @!P3 MUFU.EX2 R0, R0 ;  /* 0x000000000000b308 */ /* 0x000ee20000000800 */
[----:B------:R-:W-:Y:S02]  /*81a0*/  SHF.L.U32 R7, R7, 0x10, RZ ;  /* 0x0000001007077819 */ /* 0x000fe400000006ff */
[----:B------:R-:W-:Y:S02]  /*81b0*/  FSETP.GTU.FTZ.AND P5, PT, R17, 20, PT ;  /* 0x41a000001100780b */ /* 0x000fe40003fbc000 */
[----:B------:R-:W-:Y:S01]  /*81c0*/  @!P6 FMUL.FTZ R3, R3, -1.4426950216293334961 ;  /* 0xbfb8aa3b0303e820 */ /* 0x000fe20000410000 */
[----:B------:R-:W-:Y:S02]  /*81d0*/  PRMT R8, R8, 0x7632, R8 ;  /* 0x0000763208087816 */ /* 0x000fe40000000008 */
[----:B------:R-:W4:Y:S08]  /*81e0*/  @!P2 MUFU.EX2 R4, R4 ;  /* 0x000000040004a308 */ /* 0x000f300000000800 */
[----:B------:R-:W1:Y:S01]  /*81f0*/  @!P6 MUFU.EX2 R3, R3 ;  /* 0x000000030003e308 */ /* 0x000e620000000800 */
[----:B---3--:R-:W-:Y:S01]  /*8200*/  @!P3 FADD.FTZ R2, R0, 1 ;  /* 0x3f8000000002b421 */ /* 0x008fe20000010000 */
[----:B------:R-:W-:-:S06]  /*8210*/  @!P5 FMUL.FTZ R12, R17, -1.4426950216293334961 ;  /* 0xbfb8aa3b110cd820 */ /* 0x000fcc0000410000 */
[----:B------:R3:W2:Y:S01]  /*8220*/  @!P3 MUFU.RCP R15, R2 ;  /* 0x00000002000fb308 */ /* 0x0006a20000001000 */
[----:B----4-:R-:W-:Y:S01]  /*8230*/  @!P2 FADD.FTZ R0, R4, 1 ;  /* 0x3f8000000400a421 */ /* 0x010fe20000010000 */
[--C-:B------:R-:W-:Y:S01]  /*8240*/  FADD.FTZ R4, R13, R78.reuse ;  /* 0x0000004e0d047221 */ /* 0x100fe20000010000 */
[C---:B------:R-:W-:Y:S02]  /*8250*/  SHF.L.U32 R13, R9.reuse, 0x10, RZ ;  /* 0x00000010090d7819 */ /* 0x040fe400000006ff */
[----:B------:R-:W-:Y:S02]  /*8260*/  PRMT R9, R9, 0x7632, R9 ;  /* 0x0000763209097816 */ /* 0x000fe40000000009 */
[----:B------:R-:W-:Y:S01]  /*8270*/  FSETP.GTU.FTZ.AND P0, PT, R4, 20, PT ;  /* 0x41a000000400780b */ /* 0x000fe20003f1c000 */
[----:B------:R-:W4:Y:S01]  /*8280*/  @!P2 MUFU.RCP R0, R0 ;  /* 0x000000000000a308 */ /* 0x000f220000001000 */
[----:B-1----:R-:W-:Y:S01]  /*8290*/  @!P6 FADD.FTZ R3, R3, 1 ;  /* 0x3f8000000303e421 */ /* 0x002fe20000010000 */
[----:B---3--:R-:W-:Y:S01]  /*82a0*/  @!P4 FMUL.FTZ R2, R16, -1.4426950216293334961 ;  /* 0xbfb8aa3b1002c820 */ /* 0x008fe20000410000 */
[--C-:B------:R-:W-:Y:S01]  /*82b0*/  FADD.FTZ R16, R5, R78.reuse ;  /* 0x0000004e05107221 */ /* 0x100fe20000010000 */
[----:B------:R-:W-:Y:S01]  /*82c0*/  SHF.L.U32 R5, R6, 0x10, RZ ;  /* 0x0000001006057819 */ /* 0x000fe200000006ff */
[----:B------:R-:W-:Y:S01]  /*82d0*/  FADD.FTZ R17, R13, R78 ;  /* 0x0000004e0d117221 */ /* 0x000fe20000010000 */
[----:B------:R-:W-:-:S02]  /*82e0*/  SHF.L.U32 R9, R9, 0x10, RZ ;  /* 0x0000001009097819 */ /* 0x000fc400000006ff */
[----:B------:R-:W1:Y:S01]  /*82f0*/  @!P6 MUFU.RCP R14, R3 ;  /* 0x00000003000ee308 */ /* 0x000e620000001000 */
[--C-:B------:R-:W-:Y:S01]  /*8300*/  FADD.FTZ R5, R5, R78.reuse ;  /* 0x0000004e05057221 */ /* 0x100fe20000010000 */
[----:B--2---:R-:W-:Y:S01]  /*8310*/  @!P3 FMUL.FTZ R128, R128, R15 ;  /* 0x0000000f8080b220 */ /* 0x004fe20000410000 */
[----:B------:R-:W-:Y:S01]  /*8320*/  FSETP.GTU.FTZ.AND P3, PT, R16, 20, PT ;  /* 0x41a000001000780b */ /* 0x000fe20003f7c000 */
[----:B------:R-:W-:Y:S01]  /*8330*/  @!P0 FMUL.FTZ R4, R4, -1.4426950216293334961 ;  /* 0xbfb8aa3b04048820 */ /* 0x000fe20000410000 */
[----:B------:R-:W-:Y:S01]  /*8340*/  FSETP.GTU.FTZ.AND P1, PT, R17, 20, PT ;  /* 0x41a000001100780b */ /* 0x000fe20003f3c000 */
[----:B------:R-:W-:Y:S01]  /*8350*/  FADD.FTZ R9, R9, R78 ;  /* 0x0000004e09097221 */ /* 0x000fe20000010000 */
[C---:B------:R-:W-:Y:S01]  /*8360*/  SHF.L.U32 R15, R10.reuse, 0x10, RZ ;  /* 0x000000100a0f7819 */ /* 0x040fe200000006ff */
[----:B------:R2:W3:Y:S01]  /*8370*/  @!P4 MUFU.EX2 R13, R2 ;  /* 0x00000002000dc308 */ /* 0x0004e20000000800 */
[----:B----4-:R-:W-:Y:S01]  /*8380*/  @!P2 FMUL.FTZ R127, R127, R0 ;  /* 0x000000007f7fa220 */ /* 0x010fe20000410000 */
[----:B------:R-:W-:-:S02]  /*8390*/  PRMT R10, R10, 0x7632, R10 ;  /* 0x000076320a0a7816 */ /* 0x000fc4000000000a */
[----:B------:R-:W-:-:S04]  /*83a0*/  FADD.FTZ R15, R15, R78 ;  /* 0x0000004e0f0f7221 */ /* 0x000fc80000010000 */
[----:B------:R-:W-:Y:S01]  /*83b0*/  @!P3 FMUL.FTZ R0, R16, -1.4426950216293334961 ;  /* 0xbfb8aa3b1000b820 */ /* 0x000fe20000410000 */
[----:B-1----:R-:W-:Y:S01]  /*83c0*/  @!P6 FMUL.FTZ R125, R125, R14 ;  /* 0x0000000e7d7de220 */ /* 0x002fe20000410000 */
[----:B------:R-:W-:Y:S01]  /*83d0*/  FADD.FTZ R14, R7, R78 ;  /* 0x0000004e070e7221 */ /* 0x000fe20000010000 */
[----:B------:R-:W-:Y:S01]  /*83e0*/  FSETP.GTU.FTZ.AND P6, PT, R5, 20, PT ;  /* 0x41a000000500780b */ /* 0x000fe20003fdc000 */
[----:B--2---:R-:W-:Y:S01]  /*83f0*/  @!P1 FMUL.FTZ R2, R17, -1.4426950216293334961 ;  /* 0xbfb8aa3b11029820 */ /* 0x004fe20000410000 */
[----:B------:R-:W1:Y:S02]  /*8400*/  @!P5 MUFU.EX2 R12, R12 ;  /* 0x0000000c000cd308 */ /* 0x000e640000000800 */
[----:B------:R-:W-:Y:S01]  /*8410*/  FSETP.GTU.FTZ.AND P2, PT, R14, 20, PT ;  /* 0x41a000000e00780b */ /* 0x000fe20003f5c000 */
[----:B---3--:R-:W-:-:S05]  /*8420*/  @!P4 FADD.FTZ R13, R13, 1 ;  /* 0x3f8000000d0dc421 */ /* 0x008fca0000010000 */
[----:B------:R-:W-:Y:S03]  /*8430*/  @!P3 MUFU.EX2 R0, R0 ;  /* 0x000000000000b308 */ /* 0x000fe60000000800 */
[----:B------:R-:W-:-:S04]  /*8440*/  @!P6 FMUL.FTZ R3, R5, -1.4426950216293334961 ;  /* 0xbfb8aa3b0503e820 */ /* 0x000fc80000410000 */
[----:B------:R-:W-:Y:S01]  /*8450*/  @!P2 FMUL.FTZ R5, R14, -1.4426950216293334961 ;  /* 0xbfb8aa3b0e05a820 */ /* 0x000fe20000410000 */
[----:B------:R-:W2:Y:S01]  /*8460*/  @!P0 MUFU.EX2 R6, R4 ;  /* 0x0000000400068308 */ /* 0x000ea20000000800 */
[----:B-1----:R-:W-:-:S07]  /*8470*/  @!P5 FADD.FTZ R12, R12, 1 ;  /* 0x3f8000000c0cd421 */ /* 0x002fce0000010000 */
[----:B------:R-:W1:Y:S08]  /*8480*/  @!P6 MUFU.EX2 R3, R3 ;  /* 0x000000030003e308 */ /* 0x000e700000000800 */
[----:B------:R-:W3:Y:S01]  /*8490*/  @!P2 MUFU.EX2 R5, R5 ;  /* 0x000000050005a308 */ /* 0x000ee20000000800 */
[----:B--2---:R-:W-:-:S07]  /*84a0*/  @!P0 FADD.FTZ R6, R6, 1 ;  /* 0x3f80000006068421 */ /* 0x004fce0000010000 */
[----:B------:R2:W-:Y:S01]  /*84b0*/  @!P1 MUFU.EX2 R7, R2 ;  /* 0x0000000200079308 */ /* 0x0005e20000000800 */
[----:B-1----:R-:W-:Y:S01]  /*84c0*/  @!P6 FADD.FTZ R4, R3, 1 ;  /* 0x3f8000000304e421 */ /* 0x002fe20000010000 */
[C---:B------:R-:W-:Y:S02]  /*84d0*/  SHF.L.U32 R3, R11.reuse, 0x10, RZ ;  /* 0x000000100b037819 */ /* 0x040fe400000006ff */
[----:B------:R-:W-:-:S04]  /*84e0*/  PRMT R11, R11, 0x7632, R11 ;  /* 0x000076320b0b7816 */ /* 0x000fc8000000000b */
[----:B------:R-:W1:Y:S01]  /*84f0*/  @!P6 MUFU.RCP R19, R4 ;  /* 0x000000040013e308 */ /* 0x000e620000001000 */
[----:B--2---:R-:W-:Y:S01]  /*8500*/  @!P3 FADD.FTZ R2, R0, 1 ;  /* 0x3f8000000002b421 */ /* 0x004fe20000010000 */
[----:B---3--:R-:W-:Y:S01]  /*8510*/  @!P2 FADD.FTZ R5, R5, 1 ;  /* 0x3f8000000505a421 */ /* 0x008fe20000010000 */
[----:B------:R-:W-:-:S05]  /*8520*/  SHF.L.U32 R11, R11, 0x10, RZ ;  /* 0x000000100b0b7819 */ /* 0x000fca00000006ff */
[----:B------:R2:W3:Y:S01]  /*8530*/  @!P3 MUFU.RCP R17, R2 ;  /* 0x000000020011b308 */ /* 0x0004e20000001000 */
[----:B------:R-:W-:-:S07]  /*8540*/  FADD.FTZ R11, R11, R78 ;  /* 0x0000004e0b0b7221 */ /* 0x000fce0000010000 */
[----:B------:R-:W4:Y:S01]  /*8550*/  @!P2 MUFU.RCP R5, R5 ;  /* 0x000000050005a308 */ /* 0x000f220000001000 */
[----:B--2---:R-:W-:Y:S01]  /*8560*/  FADD.FTZ R2, R3, R78 ;  /* 0x0000004e03027221 */ /* 0x004fe20000010000 */
[----:B------:R-:W-:Y:S01]  /*8570*/  SHF.L.U32 R3, R8, 0x10, RZ ;  /* 0x0000001008037819 */ /* 0x000fe200000006ff */
[----:B-1----:R-:W-:-:S03]  /*8580*/  @!P6 FMUL.FTZ R132, R132, R19 ;  /* 0x000000138484e220 */ /* 0x002fc60000410000 */
[----:B------:R-:W-:Y:S01]  /*8590*/  FSETP.GTU.FTZ.AND P6, PT, R2, 20, PT ;  /* 0x41a000000200780b */ /* 0x000fe20003fdc000 */
[----:B------:R-:W-:Y:S01]  /*85a0*/  FADD.FTZ R8, R3, R78 ;  /* 0x0000004e03087221 */ /* 0x000fe20000010000 */
[----:B------:R-:W1:Y:S01]  /*85b0*/  @!P4 MUFU.RCP R14, R13 ;  /* 0x0000000d000ec308 */ /* 0x000e620000001000 */
[----:B------:R-:W-:Y:S01]  /*85c0*/  SHF.L.U32 R3, R10, 0x10, RZ ;  /* 0x000000100a037819 */ /* 0x000fe200000006ff */
[----:B---3--:R-:W-:Y:S01]  /*85d0*/  @!P3 FMUL.FTZ R130, R130, R17 ;  /* 0x000000118282b220 */ /* 0x008fe20000410000 */
[----:B------:R-:W-:-:S03]  /*85e0*/  FSETP.GTU.FTZ.AND P3, PT, R15, 20, PT ;  /* 0x41a000000f00780b */ /* 0x000fc60003f7c000 */
[----:B------:R-:W-:Y:S02]  /*85f0*/  FADD.FTZ R10, R3, R78 ;  /* 0x0000004e030a7221 */ /* 0x000fe40000010000 */
[----:B------:R-:W2:Y:S01]  /*8600*/  @!P0 MUFU.RCP R16, R6 ;  /* 0x0000000600108308 */ /* 0x000ea20000001000 */
[----:B----4-:R-:W-:Y:S02]  /*8610*/  @!P2 FMUL.FTZ R134, R134, R5 ;  /* 0x000000058686a220 */ /* 0x010fe40000410000 */
[----:B------:R-:W-:Y:S01]  /*8620*/  FSETP.GTU.FTZ.AND P2, PT, R10, 20, PT ;  /* 0x41a000000a00780b */ /* 0x000fe20003f5c000 */
[----:B------:R-:W-:-:S04]  /*8630*/  @!P6 FMUL.FTZ R2, R2, -1.4426950216293334961 ;  /* 0xbfb8aa3b0202e820 */ /* 0x000fc80000410000 */
[----:B------:R-:W3:Y:S01]  /*8640*/  @!P5 MUFU.RCP R12, R12 ;  /* 0x0000000c000cd308 */ /* 0x000ee20000001000 */
[----:B-1----:R-:W-:Y:S01]  /*8650*/  @!P4 FMUL.FTZ R131, R131, R14 ;  /* 0x0000000e8383c220 */ /* 0x002fe20000410000 */
[----:B------:R-:W-:Y:S01]  /*8660*/  FSETP.GTU.FTZ.AND P4, PT, R9, 20, PT ;  /* 0x41a000000900780b */ /* 0x000fe20003f9c000 */
[----:B------:R-:W-:-:S05]  /*8670*/  @!P3 FMUL.FTZ R0, R15, -1.4426950216293334961 ;  /* 0xbfb8aa3b0f00b820 */ /* 0x000fca0000410000 */
[----:B------:R-:W1:Y:S01]  /*8680*/  @!P3 MUFU.EX2 R4, R0 ;  /* 0x000000000004b308 */ /* 0x000e620000000800 */
[----:B--2---:R-:W-:Y:S01]  /*8690*/  @!P0 FMUL.FTZ R133, R133, R16 ;  /* 0x0000001085858220 */ /* 0x004fe20000410000 */
[----:B------:R-:W-:Y:S01]  /*86a0*/  FSETP.GTU.FTZ.AND P0, PT, R11, 20, PT ;  /* 0x41a000000b00780b */ /* 0x000fe20003f1c000 */
[----:B------:R-:W-:-:S04]  /*86b0*/  @!P2 FMUL.FTZ R5, R10, -1.4426950216293334961 ;  /* 0xbfb8aa3b0a05a820 */ /* 0x000fc80000410000 */
[----:B------:R-:W-:Y:S01]  /*86c0*/  @!P4 FMUL.FTZ R3, R9, -1.4426950216293334961 ;  /* 0xbfb8aa3b0903c820 */ /* 0x000fe20000410000 */
[----:B------:R2:W4:Y:S01]  /*86d0*/  @!P6 MUFU.EX2 R6, R2 ;  /* 0x000000020006e308 */ /* 0x0005220000000800 */
[----:B---3--:R-:W-:Y:S01]  /*86e0*/  @!P5 FMUL.FTZ R129, R129, R12 ;  /* 0x0000000c8181d220 */ /* 0x008fe20000410000 */
[----:B------:R-:W-:-:S05]  /*86f0*/  FSETP.GTU.FTZ.AND P5, PT, R8, 20, PT ;  /* 0x41a000000800780b */ /* 0x000fca0003fbc000 */
[----:B------:R-:W-:Y:S01]  /*8700*/  @!P0 FMUL.FTZ R11, R11, -1.4426950216293334961 ;  /* 0xbfb8aa3b0b0b8820 */ /* 0x000fe20000410000 */
[----:B------:R3:W5:Y:S01]  /*8710*/  @!P2 MUFU.EX2 R9, R5 ;  /* 0x000000050009a308 */ /* 0x0007620000000800 */
[----:B--2---:R-:W-:Y:S01]  /*8720*/  @!P1 FADD.FTZ R2, R7, 1 ;  /* 0x3f80000007029421 */ /* 0x004fe20000010000 */
[----:B------:R-:W-:-:S05]  /*8730*/  F2FP.BF16.F32.PACK_AB R7, R114, R119 ;  /* 0x000000777207723e */ /* 0x000fca00000010ff */
[----:B------:R-:W-:Y:S01]  /*8740*/  @!P5 FMUL.FTZ R0, R8, -1.4426950216293334961 ;  /* 0xbfb8aa3b0800d820 */ /* 0x000fe20000410000 */
[----:B------:R-:W2:Y:S01]  /*8750*/  @!P0 MUFU.EX2 R18, R11 ;  /* 0x0000000b00128308 */ /* 0x000ea20000000800 */
[----:B-1----:R-:W-:Y:S01]  /*8760*/  @!P3 FADD.FTZ R8, R4, 1 ;  /* 0x3f8000000408b421 */ /* 0x002fe20000010000 */
[----:B----4-:R-:W-:Y:S01]  /*8770*/  @!P6 FADD.FTZ R10, R6, 1 ;  /* 0x3f800000060ae421 */ /* 0x010fe20000010000 */
[----:B------:R-:W-:Y:S02]  /*8780*/  F2FP.BF16.F32.PACK_AB R6, R115, R126 ;  /* 0x0000007e7306723e */ /* 0x000fe400000010ff */
[----:B---3--:R-:W-:Y:S02]  /*8790*/  F2FP.BF16.F32.PACK_AB R5, R116, R121 ;  /* 0x000000797405723e */ /* 0x008fe400000010ff */
[----:B------:R-:W-:Y:S01]  /*87a0*/  F2FP.BF16.F32.PACK_AB R4, R117, R123 ;  /* 0x0000007b7504723e */ /* 0x000fe200000010ff */
[----:B------:R-:W1:Y:S01]  /*87b0*/  @!P4 MUFU.EX2 R3, R3 ;  /* 0x000000030003c308 */ /* 0x000e620000000800 */
[----:B-----5:R-:W-:-:S03]  /*87c0*/  @!P2 FADD.FTZ R17, R9, 1 ;  /* 0x3f8000000911a421 */ /* 0x020fc60000010000 */
[----:B------:R3:W-:Y:S01]  /*87d0*/  STS.128 [R64], R4 ;  /* 0x0000000440007388 */ /* 0x0007e20000000c00 */
[----:B------:R-:W-:-:S03]  /*87e0*/  NOP ;  /* 0x0000000000007918 */ /* 0x000fc60000000000 */
[----:B------:R-:W4:Y:S01]  /*87f0*/  @!P5 MUFU.EX2 R0, R0 ;  /* 0x000000000000d308 */ /* 0x000f220000000800 */
[----:B------:R-:W-:Y:S01]  /*8800*/  LDS.128 R12, [R65+0x200] ;  /* 0x00020000410c7984 */ /* 0x000fe20000000c00 */
[----:B--2---:R-:W-:Y:S01]  /*8810*/  @!P0 FADD.FTZ R18, R18, 1 ;  /* 0x3f80000012128421 */ /* 0x004fe20000010000 */
[----:B-1----:R-:W-:-:S05]  /*8820*/  @!P4 FADD.FTZ R16, R3, 1 ;  /* 0x3f8000000310c421 */ /* 0x002fca0000010000 */
[----:B------:R-:W1:Y:S08]  /*8830*/  @!P3 MUFU.RCP R22, R8 ;  /* 0x000000080016b308 */ /* 0x000e700000001000 */
[----:B------:R2:W5:Y:S01]  /*8840*/  @!P6 MUFU.RCP R24, R10 ;  /* 0x0000000a0018e308 */ /* 0x0005620000001000 */
[----:B----4-:R-:W-:-:S07]  /*8850*/  @!P5 FADD.FTZ R0, R0, 1 ;  /* 0x3f8000000000d421 */ /* 0x010fce0000010000 */
[----:B------:R4:W0:Y:S01]  /*8860*/  @!P1 MUFU.RCP R20, R2 ;  /* 0x0000000200149308 */ /* 0x0008220000001000 */
[----:B--2---:R-:W2:Y:S01]  /*8870*/  LDS.128 R8, [R65] ;  /* 0x0000000041087984 */ /* 0x004ea20000000c00 */
[----:B-1----:R-:W-:Y:S01]  /*8880*/  @!P3 FMUL.FTZ R137, R137, R22 ;  /* 0x000000168989b220 */ /* 0x002fe20000410000 */
[----:B------:R-:W-:-:S04]  /*8890*/  IADD3 R70, P3, R70, -0x400, RZ ;  /* 0xfffffc0046467810 */ /* 0x000fc80007f7e0ff */
[----:B------:R-:W-:Y:S01]  /*88a0*/  IADD3.X R71, R71, -0x1, RZ, P3, !PT ;  /* 0xffffffff47477810 */ /* 0x000fe20001ffe4ff */
[----:B---3--:R1:W3:Y:S01]  /*88b0*/  @!P0 MUFU.RCP R5, R18 ;  /* 0x0000001200058308 */ /* 0x0082e20000001000 */
[C---:B----4-:R-:W-:Y:S02]  /*88c0*/  IMAD R2, R26.reuse, UR14, RZ ;  /* 0x0000000e1a027c24 */ /* 0x050fe4000f8e02ff */
[----:B-----5:R-:W-:Y:S02]  /*88d0*/  @!P6 FMUL.FTZ R139, R139, R24 ;  /* 0x000000188b8be220 */ /* 0x020fe40000410000 */
[----:B------:R-:W-:Y:S02]  /*88e0*/  IMAD R23, R27, UR15, R2 ;  /* 0x0000000f1b177c24 */ /* 0x000fe4000f8e0202 */
[----:B------:R-:W-:Y:S01]  /*88f0*/  IMAD.WIDE.U32 R2, R26, UR15, R28 ;  /* 0x0000000f1a027c25 */ /* 0x000fe2000f8e001c */
[----:B------:R4:W5:Y:S03]  /*8900*/  @!P5 MUFU.RCP R19, R0 ;  /* 0x000000000013d308 */ /* 0x0009660000001000 */
[----:B0-----:R-:W-:Y:S01]  /*8910*/  @!P1 FMUL.FTZ R135, R135, R20 ;  /* 0x0000001487879220 */ /* 0x001fe20000410000 */
[----:B-1----:R-:W-:-:S02]  /*8920*/  F2FP.BF16.F32.PACK_AB R18, R132, R129 ;  /* 0x000000818412723e */ /* 0x002fc400000010ff */
[----:B------:R-:W-:Y:S02]  /*8930*/  IADD3 R3, R3, R23, RZ ;  /* 0x0000001703037210 */ /* 0x000fe40007ffe0ff */
[----:B------:R0:W1:Y:S01]  /*8940*/  @!P4 MUFU.RCP R21, R16 ;  /* 0x000000100015c308 */ /* 0x0000620000001000 */
[----:B----4-:R-:W-:Y:S02]  /*8950*/  IMAD R0, R80, UR6, RZ ;  /* 0x0000000650007c24 */ /* 0x010fe4000f8e02ff */
[----:B---3--:R-:W-:Y:S01]  /*8960*/  @!P0 FMUL.FTZ R142, R142, R5 ;  /* 0x000000058e8e8220 */ /* 0x008fe20000410000 */
[----:B------:R-:W-:-:S04]  /*8970*/  IMAD.WIDE.U32 R2, R85, UR6, R2 ;  /* 0x0000000655027c25 */ /* 0x000fc8000f8e0002 */
[----:B------:R-:W-:Y:S02]  /*8980*/  IMAD R7, R85, UR7, R0 ;  /* 0x0000000755077c24 */ /* 0x000fe4000f8e0200 */
[----:B------:R-:W-:Y:S01]  /*8990*/  FADD.FTZ R0, R128, R77 ;  /* 0x0000004d80007221 */ /* 0x000fe20000010000 */
[----:B------:R-:W-:Y:S01]  /*89a0*/  LEA R4, P1, R2, R30, 0x1 ;  /* 0x0000001e02047211 */ /* 0x000fe200078208ff */
[----:B------:R-:W3:Y:S01]  /*89b0*/  @!P2 MUFU.RCP R17, R17 ;  /* 0x000000110011a308 */ /* 0x000ee20000001000 */
[----:B-----5:R-:W-:Y:S01]  /*89c0*/  @!P5 FMUL.FTZ R136, R136, R19 ;  /* 0x000000138888d220 */ /* 0x020fe20000410000 */
[----:B------:R-:W-:Y:S01]  /*89d0*/  FADD.FTZ R0, R0, R125 ;  /* 0x0000007d00007221 */ /* 0x000fe20000010000 */
[----:B------:R-:W-:Y:S01]  /*89e0*/  IADD3 R6, R3, R7, RZ ;  /* 0x0000000703067210 */ /* 0x000fe20007ffe0ff */
[----:B------:R-:W-:Y:S01]  /*89f0*/  ULDC.64 UR6, c[0x0][0x3b0] ;  /* 0x0000ec0000067ab9 */ /* 0x000fe20000000a00 */
[----:B0-----:R-:W-:Y:S01]  /*8a00*/  F2FP.BF16.F32.PACK_AB R16, R125, R128 ;  /* 0x000000807d10723e */ /* 0x001fe200000010ff */
[----:B------:R-:W-:Y:S01]  /*8a10*/  FADD.FTZ R3, R0, R127 ;  /* 0x0000007f00037221 */ /* 0x000fe20000010000 */
[----:B------:R-:W-:Y:S01]  /*8a20*/  LEA.HI.X R5, R2, R31, R6, 0x1, P1 ;  /* 0x0000001f02057211 */ /* 0x000fe200008f0c06 */
[----:B-1----:R-:W-:Y:S01]  /*8a30*/  @!P4 FMUL.FTZ R138, R138, R21 ;  /* 0x000000158a8ac220 */ /* 0x002fe20000410000 */
[----:B------:R-:W0:Y:S01]  /*8a40*/  LDC.64 R30, c[0x0][0x3a8] ;  /* 0x0000ea00ff1e7b82 */ /* 0x000e220000000a00 */
[----:B------:R-:W-:Y:S01]  /*8a50*/  FADD.FTZ R0, R3, R130 ;  /* 0x0000008203007221 */ /* 0x000fe20000010000 */
[----:B------:R-:W-:Y:S01]  /*8a60*/  F2FP.BF16.F32.PACK_AB R19, R134, R131 ;  /* 0x000000838613723e */ /* 0x000fe200000010ff */
[----:B------:R-:W-:Y:S01]  /*8a70*/  IMAD.WIDE R2, R66, 0x10, R4 ;  /* 0x0000001042027825 */ /* 0x000fe200078e0204 */
[----:B------:R-:W-:-:S03]  /*8a80*/  F2FP.BF16.F32.PACK_AB R7, R142, R139 ;  /* 0x0000008b8e07723e */ /* 0x000fc600000010ff */
[----:B------:R-:W-:Y:S01]  /*8a90*/  FADD.FTZ R129, R0, R129 ;  /* 0x0000008100817221 */ /* 0x000fe20000010000 */
[----:B------:R-:W-:Y:S01]  /*8aa0*/  F2FP.BF16.F32.PACK_AB R5, R138, R135 ;  /* 0x000000878a05723e */ /* 0x000fe200000010ff */
[----:B--2---:R1:W-:Y:S01]  /*8ab0*/  STG.E.128 desc[UR12][R2.64], R8 ;  /* 0x0000000802007986 */ /* 0x0043e2000c101d0c */
[----:B---3--:R-:W-:Y:S01]  /*8ac0*/  @!P2 FMUL.FTZ R140, R140, R17 ;  /* 0x000000118c8ca220 */ /* 0x008fe20000410000 */
[----:B------:R-:W-:Y:S01]  /*8ad0*/  F2FP.BF16.F32.PACK_AB R17, R130, R127 ;  /* 0x0000007f8211723e */ /* 0x000fe200000010ff */
[----:B------:R-:W-:Y:S01]  /*8ae0*/  FADD.FTZ R132, R129, R132 ;  /* 0x0000008481847221 */ /* 0x000fe20000010000 */
[----:B------:R2:W-:Y:S01]  /*8af0*/  STG.E.128 desc[UR12][R2.64+0x200], R12 ;  /* 0x0002000c02007986 */ /* 0x0005e2000c101d0c */
[----:B------:R-:W-:Y:S02]  /*8b00*/  F2FP.BF16.F32.PACK_AB R4, R136, R133 ;  /* 0x000000858804723e */ /* 0x000fe400000010ff */
[----:B------:R-:W-:Y:S01]  /*8b10*/  F2FP.BF16.F32.PACK_AB R6, R140, R137 ;  /* 0x000000898c06723e */ /* 0x000fe200000010ff */
[----:B------:R-:W-:Y:S01]  /*8b20*/  BAR.SYNC.DEFER_BLOCKING 0x0 ;  /* 0x0000000000007b1d */ /* 0x000fe20000010000 */
[----:B------:R-:W-:Y:S01]  /*8b30*/  FADD.FTZ R131, R132, R131 ;  /* 0x0000008384837221 */ /* 0x000fe20000010000 */
[----:B------:R-:W-:-:S02]  /*8b40*/  IADD3 R72, P1, R72, -0x400, RZ ;  /* 0xfffffc0048487810 */ /* 0x000fc40007f3e0ff */
[----:B------:R-:W-:Y:S01]  /*8b50*/  IADD3 R69, P2, R69, -0x400, RZ ;  /* 0xfffffc0045457810 */ /* 0x000fe20007f5e0ff */
[----:B------:R-:W-:Y:S01]  /*8b60*/  FADD.FTZ R134, R131, R134 ;  /* 0x0000008683867221 */ /* 0x000fe20000010000 */
[----:B------:R-:W-:Y:S01]  /*8b70*/  IADD3 R74, P4, R74, -0x400, RZ ;  /* 0xfffffc004a4a7810 */ /* 0x000fe20007f9e0ff */
[----:B0-----:R-:W-:Y:S02]  /*8b80*/  IMAD R0, R30, UR14, RZ ;  /* 0x0000000e1e007c24 */ /* 0x001fe4000f8e02ff */
[----:B------:R-:W-:Y:S01]  /*8b90*/  FADD.FTZ R133, R134, R133 ;  /* 0x0000008586857221 */ /* 0x000fe20000010000 */
[----:B------:R-:W-:Y:S01]  /*8ba0*/  IADD3.X R73, R73, -0x1, RZ, P1, !PT ;  /* 0xffffffff49497810 */ /* 0x000fe20000ffe4ff */
[----:B-1----:R-:W-:Y:S02]  /*8bb0*/  IMAD R9, R31, UR15, R0 ;  /* 0x0000000f1f097c24 */ /* 0x002fe4000f8e0200 */
[----:B------:R-:W-:Y:S01]  /*8bc0*/  FADD.FTZ R136, R133, R136 ;  /* 0x0000008885887221 */ /* 0x000fe20000010000 */
[----:B--2---:R-:W-:Y:S01]  /*8bd0*/  IMAD.WIDE.U32 R2, R30, UR15, R28 ;  /* 0x0000000f1e027c25 */ /* 0x004fe2000f8e001c */
[----:B------:R-:W-:-:S03]  /*8be0*/  IADD3.X R68, R68, -0x1, RZ, P2, !PT ;  /* 0xffffffff44447810 */ /* 0x000fc600017fe4ff */
[----:B------:R-:W-:Y:S01]  /*8bf0*/  FADD.FTZ R135, R136, R135 ;  /* 0x0000008788877221 */ /* 0x000fe20000010000 */
[----:B------:R-:W-:Y:S01]  /*8c00*/  IMAD R0, R80, UR6, RZ ;  /* 0x0000000650007c24 */ /* 0x000fe2000f8e02ff */
[----:B------:R-:W-:Y:S02]  /*8c10*/  IADD3 R3, R3, R9, RZ ;  /* 0x0000000903037210 */ /* 0x000fe40007ffe0ff */
[----:B------:R-:W-:Y:S01]  /*8c20*/  FADD.FTZ R138, R135, R138 ;  /* 0x0000008a878a7221 */ /* 0x000fe20000010000 */
[----:B------:R-:W-:Y:S01]  /*8c30*/  IADD3.X R75, R75, -0x1, RZ, P4, !PT ;  /* 0xffffffff4b4b7810 */ /* 0x000fe200027fe4ff */
[----:B------:R-:W-:Y:S01]  /*8c40*/  STS.128 [R64], R16 ;  /* 0x0000001040007388 */ /* 0x000fe20000000c00 */
[----:B------:R-:W-:-:S04]  /*8c50*/  IMAD.WIDE.U32 R2, R85, UR6, R2 ;  /* 0x0000000655027c25 */ /* 0x000fc8000f8e0002 */
[----:B------:R-:W-:Y:S01]  /*8c60*/  FADD.FTZ R137, R138, R137 ;  /* 0x000000898a897221 */ /* 0x000fe20000010000 */
[----:B------:R0:W-:Y:S01]  /*8c70*/  STS.128 [R64+0x10], R4 ;  /* 0x0000100440007388 */ /* 0x0001e20000000c00 */
[----:B------:R-:W-:-:S03]  /*8c80*/  NOP ;  /* 0x0000000000007918 */ /* 0x000fc60000000000 */
[----:B------:R-:W1:Y:S01]  /*8c90*/  LDS.128 R20, [R65] ;  /* 0x0000000041147984 */ /* 0x000e620000000c00 */
[----:B------:R-:W-:-:S03]  /*8ca0*/  FADD.FTZ R140, R137, R140 ;  /* 0x0000008c898c7221 */ /* 0x000fc60000010000 */
[----:B------:R-:W2:Y:S01]  /*8cb0*/  LDS.128 R24, [R65+0x200] ;  /* 0x0002000041187984 */ /* 0x000ea20000000c00 */
[----:B------:R-:W-:Y:S01]  /*8cc0*/  FADD.FTZ R77, R140, R139 ;  /* 0x0000008b8c4d7221 */ /* 0x000fe20000010000 */
[----:B0-----:R-:W-:Y:S01]  /*8cd0*/  IMAD R5, R85, UR7, R0 ;  /* 0x0000000755057c24 */ /* 0x001fe2000f8e0200 */
[----:B------:R-:W-:Y:S02]  /*8ce0*/  LEA R4, P0, R2, R38, 0x1 ;  /* 0x0000002602047211 */ /* 0x000fe400078008ff */
[----:B------:R-:W-:Y:S02]  /*8cf0*/  FADD.FTZ R77, R77, R142 ;  /* 0x0000008e4d4d7221 */ /* 0x000fe40000010000 */
[----:B------:R-:W-:-:S04]  /*8d00*/  IADD3 R0, R3, R5, RZ ;  /* 0x0000000503007210 */ /* 0x000fc80007ffe0ff */
[----:B------:R-:W-:Y:S02]  /*8d10*/  LEA.HI.X R5, R2, R39, R0, 0x1, P0 ;  /* 0x0000002702057211 */ /* 0x000fe400000f0c00 */
[----:B------:R-:W-:Y:S01]  /*8d20*/  ISETP.GT.AND P0, PT, R50, 0x1, PT ;  /* 0x000000013200780c */ /* 0x000fe20003f04270 */
[----:B------:R-:W-:-:S05]  /*8d30*/  IMAD.WIDE R2, R66, 0x10, R4 ;  /* 0x0000001042027825 */ /* 0x000fca00078e0204 */
[----:B-1----:R0:W-:Y:S04]  /*8d40*/  STG.E.128 desc[UR12][R2.64], R20 ;  /* 0x0000001402007986 */ /* 0x0021e8000c101d0c */
[----:B--2---:R0:W-:Y:S03]  /*8d50*/  STG.E.128 desc[UR12][R2.64+0x200], R24 ;  /* 0x0002001802007986 */ /* 0x0041e6000c101d0c */
[----:B------:R-:W-:Y:S05]  /*8d60*/  @P0 BRA `(.L_x_8191) ;  /* 0xffffff7800d00947 */ /* 0x000fea000383ffff */
.L_x_8119:
        /* <DEDUP_REMOVED lines=26> */
.L_x_8193:
[----:B------:R-:W-:Y:S05]  /*8f10*/  BSYNC B0 ;  /* 0x0000000000007941 */ /* 0x000fea0003800000 */
.L_x_8192:
        /* <DEDUP_REMOVED lines=29> */
.L_x_8195:
[----:B------:R-:W2:Y:S02]  /*90f0*/  S2R R15, SR_TID.X ;  /* 0x00000000000f7919 */ /* 0x000ea40000002100 */
.L_x_8196:
[----:B------:R-:W-:Y:S05]  /*9100*/  BSYNC B0 ;  /* 0x0000000000007941 */ /* 0x000fea0003800000 */
.L_x_8194:
        /* <DEDUP_REMOVED lines=16> */
[----:B-1-34-:R-:W-:Y:S01]  /*9210*/  IMAD.WIDE.U32 R4, R85, UR8, RZ ;  /* 0x0000000855047c25 */ /* 0x01afe2000f8e00ff */
[----:B------:R-:W-:Y:S01]  /*9220*/  IADD3 R23, R3, R23, RZ ;  /* 0x0000001703177210 */ /* 0x000fe20007ffe0ff */
[----:B------:R-:W-:-:S03]  /*9230*/  ULDC.64 UR8, c[0x0][0x3c0] ;  /* 0x0000f00000087ab9 */ /* 0x000fc60000000a00 */
[----:B------:R-:W-:Y:S01]  /*9240*/  IADD3 R21, R5, R21, RZ ;  /* 0x0000001505157210 */ /* 0x000fe20007ffe0ff */
[----:B--2---:R-:W-:-:S03]  /*9250*/  ULEA UR4, UR5, UR4, 0x18 ;  /* 0x0000000405047291 */ /* 0x004fc6000f8ec03f */
[----:B------:R-:W-:-:S09]  /*9260*/  ULDC UR5, c[0x0][0x0] ;  /* 0x0000000000057ab9 */ /* 0x000fd20000000800 */
.L_x_8198:
        /* <DEDUP_REMOVED lines=26> */
.L_x_8197:
[----:B------:R-:W-:Y:S05]  /*9410*/  EXIT ;  /* 0x000000000000794d */ /* 0x000fea0003800000 */
.L_x_8199:
        /* <DEDUP_REMOVED lines=14> */
.L_x_10999:


//--------------------- .text._Z25selective_scan_bwd_kernelI32Selective_Scan_bwd_kernel_traitsILi32ELi16ELb1ELb1ELb0ELb0ELb0EN3c108BFloat16EfEEv12SSMParamsBwd --------------------------
	.section	.text._Z25selective_scan_bwd_kernelI32Selective_Scan_bwd_kernel_traitsILi32ELi16ELb1ELb1ELb0ELb0ELb0EN3c108BFloat16EfEEv12SSMParamsBwd,"ax",@progbits
	.align	128
        .global         _Z25selective_scan_bwd_kernelI32Selective_Scan_bwd_kernel_traitsILi32ELi16ELb1ELb1ELb0ELb0ELb0EN3c108BFloat16EfEEv12SSMParamsBwd
        .type           _Z25selective_scan_bwd_kernelI32Selective_Scan_bwd_kernel_traitsILi32ELi16ELb1ELb1ELb0ELb0ELb0EN3c108BFloat16EfEEv12SSMParamsBwd,@function
        .size           _Z25selective_scan_bwd_kernelI32Selective_Scan_bwd_kernel_traitsILi32ELi16ELb1ELb1ELb0ELb0ELb0EN3c108BFloat16EfEEv12SSMParamsBwd,(.L_x_11000 - _Z25selective_scan_bwd_kernelI32Selective_Scan_bwd_kernel_traitsILi32ELi16ELb1ELb1ELb0ELb0ELb0EN3c108BFloat16EfEEv12SSMParamsBwd)
        .other          _Z25selective_scan_bwd_kernelI32Selective_Scan_bwd_kernel_traitsILi32ELi16ELb1ELb1ELb0ELb0ELb0EN3c108BFloat16EfEEv12SSMParamsBwd,@"STO_CUDA_ENTRY STV_DEFAULT"
_Z25selective_scan_bwd_kernelI32Selective_Scan_bwd_kernel_traitsILi32ELi16ELb1ELb1ELb0ELb0ELb0EN3c108BFloat16EfEEv12SSMParamsBwd:
.text._Z25selective_scan_bwd_kernelI32Selective_Scan_bwd_kernel_traitsILi32ELi16ELb1ELb1ELb0ELb0ELb0EN3c108BFloat16EfEEv12SSMParamsBwd:
        /* <DEDUP_REMOVED lines=42> */
[----:B------:R-:W3:Y:S04]  /*02a0*/  LDC.64 R108, c[0x0][0x3b8] ;  /* 0x0000ee00ff6c7b82 */ /* 0x000ee80000000a00 */
[----:B------:R-:W-:-:S04]  /*02b0*/  IADD3 R0, -R123, RZ, RZ ;  /* 0x000000ff7b007210 */ /* 0x000fc80007ffe1ff */
[----:B------:R-:W3:Y:S01]  /*02c0*/  LDC.64 R20, c[0x0][0x2f8] ;  /* 0x0000be00ff147b82 */ /* 0x000ee20000000a00 */
[----:B------:R-:W-:-:S05]  /*02d0*/  IMAD R0, R9, R0, R2 ;  /* 0x0000000009007224 */ /* 0x000fca00078e0202 */
[----:B------:R-:W-:Y:S02]  /*02e0*/  ISETP.GT.U32.AND P1, PT, R9, R0, PT ;  /* 0x000000000900720c */ /* 0x000fe40003f24070 */
[----:B------:R-:W1:Y:S01]  /*02f0*/  LDC.64 R2, c[0x0][0x288] ;  /* 0x0000a200ff027b82 */ /* 0x000e620000000a00 */
[----:B------:R-:W-:Y:S01]  /*0300*/  UIMAD.WIDE.U32 UR4, UR15, UR8, URZ ;  /* 0x000000080f0472a5 */ /* 0x000fe2000f8e003f */
[----:B------:R-:W-:Y:S01]  /*0310*/  LOP3.LUT R6, R127, R8, RZ, 0x3c, !PT ;  /* 0x000000087f067212 */ /* 0x000fe200078e3cff */
[----:B------:R-:W-:-:S05]  /*0320*/  UIMAD UR8, UR15, UR9, UR6 ;  /* 0x000000090f0872a4 */ /* 0x000fca000f8e0206 */
[----:B------:R-:W3:Y:S03]  /*0330*/  LDC.64 R22, c[0x0][0x2d8] ;  /* 0x0000b600ff167b82 */ /* 0x000ee60000000a00 */
[----:B------:R-:W-:-:S04]  /*0340*/  @!P1 IADD3 R0, R0, -R9, RZ ;  /* 0x8000000900009210 */ /* 0x000fc80007ffe0ff */
[----:B------:R-:W-:Y:S01]  /*0350*/  ISETP.GE.U32.AND P0, PT, R0, R9, PT ;  /* 0x000000090000720c */ /* 0x000fe20003f06070 */
[----:B------:R-:W-:Y:S01]  /*0360*/  UIADD3 UR5, UR5, UR8, URZ ;  /* 0x0000000805057290 */ /* 0x000fe2000fffe03f */
[----:B------:R-:W-:Y:S02]  /*0370*/  ISETP.GE.AND P2, PT, R6, RZ, PT ;  /* 0x000000ff0600720c */ /* 0x000fe40003f46270 */
[----:B------:R-:W-:Y:S02]  /*0380*/  @!P1 IADD3 R123, R123, 0x1, RZ ;  /* 0x000000017b7b9810 */ /* 0x000fe40007ffe0ff */
[----:B------:R-:W-:Y:S01]  /*0390*/  ISETP.NE.AND P1, PT, R8, RZ, PT ;  /* 0x000000ff0800720c */ /* 0x000fe20003f25270 */
[----:B-1----:R-:W-:Y:S01]  /*03a0*/  IMAD R0, R120, R2, RZ ;  /* 0x0000000278007224 */ /* 0x002fe200078e02ff */
[----:B------:R-:W-:Y:S01]  /*03b0*/  UIMAD UR9, UR14, UR10, URZ ;  /* 0x0000000a0e0972a4 */ /* 0x000fe2000f8e023f */
[----:B------:R-:W-:Y:S02]  /*03c0*/  LEA R7, R19, 0xfffffe00, 0x9 ;  /* 0xfffffe0013077811 */ /* 0x000fe400078e48ff */
[----:B------:R-:W-:-:S02]  /*03d0*/  IMAD R0, R127, R3, R0 ;  /* 0x000000037f007224 */ /* 0x000fc400078e0200 */
        /* <DEDUP_REMOVED lines=30> */
[----:B--2---:R-:W-:Y:S01]  /*05c0*/  IMAD R0, R120, R10, RZ ;  /* 0x0000000a78007224 */ /* 0x004fe200078e02ff */
        /* <DEDUP_REMOVED lines=9> */
[----:B------:R-:W-:Y:S01]  /*0660*/  ISETP.NE.AND.EX P1, PT, R17, RZ, PT, P1 ;  /* 0x000000ff1100720c */ /* 0x000fe20003f25310 */
[C---:B------:R-:W-:Y:S02]  /*0670*/  IMAD.WIDE.U32 R2, R127.reuse, R10, UR4 ;  /* 0x000000047f027e25 */ /* 0x040fe4000f8e000a */
[----:B------:R-:W2:Y:S01]  /*0680*/  @P0 LDC.64 R32, c[0x0][0x310] ;  /* 0x0000c400ff200b82 */ /* 0x000ea20000000a00 */
[----:B------:R-:W-:-:S02]  /*0690*/  @P2 LEA R30, P3, R127, R14, 0x2 ;  /* 0x0000000e7f1e2211 */ /* 0x000fc400078610ff */
[C---:B------:R-:W-:Y:S02]  /*06a0*/  IADD3 R106, P5, R7.reuse, R4, RZ ;  /* 0x00000004076a7210 */ /* 0x040fe40007fbe0ff */
[----:B------:R-:W-:Y:S02]  /*06b0*/  IADD3 R7, P4, R7, R2, RZ ;  /* 0x0000000207077210 */ /* 0x000fe40007f9e0ff */
[----:B------:R-:W-:Y:S02]  /*06c0*/  @P2 LEA.HI.X R31, R127, R15, R120, 0x2, P3 ;  /* 0x0000000f7f1f2211 */ /* 0x000fe400018f1478 */
[----:B------:R-:W-:Y:S02]  /*06d0*/  ISETP.GE.AND P2, PT, R19, 0x1, PT ;  /* 0x000000011300780c */ /* 0x000fe40003f46270 */
[----:B------:R-:W-:Y:S01]  /*06e0*/  IADD3.X R2, R9, R3, R0, P4, !PT ;  /* 0x0000000309027210 */ /* 0x000fe200027fe400 */
[----:B0-----:R-:W-:Y:S01]  /*06f0*/  @P0 IMAD R0, R12, UR15, R127 ;  /* 0x0000000f0c000c24 */ /* 0x001fe2000f8e027f */
[----:B------:R-:W-:-:S02]  /*0700*/  CS2R R28, SRZ ;  /* 0x00000000001c7805 */ /* 0x000fc4000001ff00 */
[----:B------:R-:W-:Y:S02]  /*0710*/  LEA R114, P4, R113, R114, 0x1 ;  /* 0x0000007271727211 */ /* 0x000fe400078808ff */
[----:B------:R-:W-:Y:S01]  /*0720*/  @P1 LEA R28, P3, R127, R16, 0x2 ;  /* 0x000000107f1c1211 */ /* 0x000fe200078610ff */
[----:B------:R-:W-:Y:S01]  /*0730*/  @P0 IMAD R0, R0, R19, RZ ;  /* 0x0000001300000224 */ /* 0x000fe200078e02ff */
[----:B------:R-:W-:Y:S02]  /*0740*/  IADD3 R4, R5, R11, RZ ;  /* 0x0000000b05047210 */ /* 0x000fe40007ffe0ff */
[----:B------:R-:W-:Y:S01]  /*0750*/  @P1 LEA.HI.X R29, R127, R17, R120, 0x2, P3 ;  /* 0x000000117f1d1211 */ /* 0x000fe200018f1478 */
[----:B-1----:R-:W-:Y:S01]  /*0760*/  @P0 IMAD R3, R0, R13, RZ ;  /* 0x0000000d00030224 */ /* 0x002fe200078e02ff */
[----:B------:R-:W-:Y:S02]  /*0770*/  LEA.HI.X R113, R113, R115, R8, 0x1, P4 ;  /* 0x0000007371717211 */ /* 0x000fe400020f0c08 */
[----:B---3--:R-:W-:-:S02]  /*0780*/  LEA R110, P3, R7, R108, 0x1 ;  /* 0x0000006c076e7211 */ /* 0x008fc400078608ff */
[----:B------:R-:W-:Y:S02]  /*0790*/  IADD3.X R9, R9, R4, RZ, P5, !PT ;  /* 0x0000000409097210 */ /* 0x000fe40002ffe4ff */
[----:B------:R-:W-:Y:S02]  /*07a0*/  LEA R112, P1, R111, R20, 0x1 ;  /* 0x000000146f707211 */ /* 0x000fe400078208ff */
[----:B------:R-:W-:Y:S01]  /*07b0*/  LEA R108, P4, R106, R22, 0x1 ;  /* 0x000000166a6c7211 */ /* 0x000fe200078808ff */
[----:B------:R-:W-:Y:S01]  /*07c0*/  HFMA2.MMA R117, -RZ, RZ, 0, 0 ;  /* 0x00000000ff757435 */ /* 0x000fe200000001ff */
[----:B--2---:R-:W-:Y:S01]  /*07d0*/  @P0 IMAD.WIDE R32, R3, 0x8, R32 ;  /* 0x0000000803200825 */ /* 0x004fe200078e0220 */
[----:B------:R-:W-:Y:S02]  /*07e0*/  LEA.HI.X R111, R111, R21, R6, 0x1, P1 ;  /* 0x000000156f6f7211 */ /* 0x000fe400008f0c06 */
[----:B------:R-:W-:Y:S02]  /*07f0*/  @!P0 CS2R R32, SRZ ;  /* 0x0000000000208805 */ /* 0x000fe4000001ff00 */
[----:B------:R-:W-:-:S02]  /*0800*/  LEA.HI.X R109, R7, R109, R2, 0x1, P3 ;  /* 0x0000006d076d7211 */ /* 0x000fc400018f0c02 */
[----:B------:R-:W-:Y:S01]  /*0810*/  LEA.HI.X R106, R106, R23, R9, 0x1, P4 ;  /* 0x000000176a6a7211 */ /* 0x000fe200020f0c09 */
        /* <DEDUP_REMOVED lines=10> */
.L_x_8240:
[----:B------:R-:W-:Y:S01]  /*08c0*/  BAR.SYNC.DEFER_BLOCKING 0x0 ;  /* 0x0000000000007b1d */ /* 0x000fe20000010000 */
[----:B------:R-:W-:Y:S02]  /*08d0*/  LOP3.LUT R104, R105, 0x1f, R116, 0xf8, !PT ;  /* 0x0000001f69687812 */ /* 0x000fe400078ef874 */
[----:B0-----:R-:W-:Y:S02]  /*08e0*/  MOV R2, R114 ;  /* 0x0000007200027202 */ /* 0x001fe40000000f00 */
[----:B------:R-:W-:-:S03]  /*08f0*/  MOV R3, R113 ;  /* 0x0000007100037202 */ /* 0x000fc60000000f00 */
[----:B------:R-:W-:-:S05]  /*0900*/  IMAD.WIDE R2, R104, 0x10, R2 ;  /* 0x0000001068027825 */ /* 0x000fca00078e0202 */
[----:B------:R-:W2:Y:S04]  /*0910*/  LDG.E.128 R12, desc[UR12][R2.64] ;  /* 0x0000000c020c7981 */ /* 0x000ea8000c1e1d00 */
[----:B---3--:R0:W3:Y:S01]  /*0920*/  LDG.E.128 R16, desc[UR12][R2.64+0x200] ;  /* 0x0002000c02107981 */ /* 0x0080e2000c1e1d00 */
[----:B------:R-:W1:Y:S01]  /*0930*/  S2UR UR6, SR_CgaCtaId ;  /* 0x00000000000679c3 */ /* 0x000e620000008800 */
[----:B------:R-:W-:Y:S01]  /*0940*/  UMOV UR5, 0x400 ;  /* 0x0000040000057882 */ /* 0x000fe20000000000 */
[----:B0-----:R-:W-:Y:S02]  /*0950*/  MOV R2, R112 ;  /* 0x0000007000027202 */ /* 0x001fe40000000f00 */
[----:B------:R-:W-:-:S03]  /*0960*/  MOV R3, R111 ;  /* 0x0000006f00037202 */ /* 0x000fc60000000f00 */
[----:B------:R-:W-:Y:S01]  /*0970*/  IMAD.WIDE R20, R104, 0x10, R2 ;  /* 0x0000001068147825 */ /* 0x000fe200078e0202 */
[----:B-1----:R-:W-:-:S06]  /*0980*/  ULEA UR5, UR6, UR5, 0x18 ;  /* 0x0000000506057291 */ /* 0x002fcc000f8ec03f */
[C---:B------:R-:W-:Y:S02]  /*0990*/  LEA R103, R115.reuse, UR5, 0x4 ;  /* 0x0000000573677c11 */ /* 0x040fe4000f8e20ff */
[----:B------:R-:W-:Y:S01]  /*09a0*/  LEA R122, R115, UR5, 0x5 ;  /* 0x00000005737a7c11 */ /* 0x000fe2000f8e28ff */
[----:B------:R-:W-:Y:S02]  /*09b0*/  ULDC UR5, c[0x0][0x21c] ;  /* 0x0000870000057ab9 */ /* 0x000fe40000000800 */
        /* <DEDUP_REMOVED lines=52> */
[----:B------:R-:W-:Y:S01]  /*0d00*/  SHF.L.U32 R24, R10, 0x10, RZ ;  /* 0x000000100a187819 */ /* 0x000fe200000006ff */
[-C--:B------:R-:W-:Y:S01]  /*0d10*/  FMUL.FTZ R69, R100, R125.reuse ;  /* 0x0000007d64457220 */ /* 0x080fe20000410000 */
[----:B------:R-:W-:Y:S01]  /*0d20*/  SHF.L.U32 R98, R98, 0x10, RZ ;  /* 0x0000001062627819 */ /* 0x000fe200000006ff */
[----:B------:R-:W-:Y:S01]  /*0d30*/  FFMA.FTZ R3, R100, R2, R3 ;  /* 0x0000000264037223 */ /* 0x000fe20000010003 */
[----:B------:R-:W-:Y:S01]  /*0d40*/  SHF.L.U32 R2, R99, 0x10, RZ ;  /* 0x0000001063027819 */ /* 0x000fe200000006ff */
[-C--:B------:R-:W-:Y:S01]  /*0d50*/  FMUL.FTZ R61, R101, R125.reuse ;  /* 0x0000007d653d7220 */ /* 0x080fe20000410000 */
[----:B------:R-:W-:Y:S01]  /*0d60*/  PRMT R96, R26, 0x7632, R96 ;  /* 0x000076321a607816 */ /* 0x000fe20000000060 */
[----:B------:R-:W-:Y:S01]  /*0d70*/  FMUL.FTZ R60, R98, R125 ;  /* 0x0000007d623c7220 */ /* 0x000fe20000410000 */
[----:B------:R-:W-:Y:S01]  /*0d80*/  SHF.L.U32 R97, R26, 0x10, RZ ;  /* 0x000000101a617819 */ /* 0x000fe200000006ff */
[----:B------:R-:W-:Y:S01]  /*0d90*/  FFMA.FTZ R2, R98, R2, R3 ;  /* 0x0000000262027223 */ /* 0x000fe20000010003 */
[----:B------:R-:W-:-:S02]  /*0da0*/  SHF.L.U32 R25, R215, 0x10, RZ ;  /* 0x00000010d7197819 */ /* 0x000fc400000006ff */
[----:B------:R-:W-:Y:S01]  /*0db0*/  SHF.L.U32 R96, R96, 0x10, RZ ;  /* 0x0000001060607819 */ /* 0x000fe200000006ff */
[----:B------:R-:W-:Y:S01]  /*0dc0*/  FFMA.FTZ R3, R97, R24, R2 ;  /* 0x0000001861037223 */ /* 0x000fe20000010002 */
[----:B------:R-:W-:Y:S01]  /*0dd0*/  SHF.L.U32 R24, R11, 0x10, RZ ;  /* 0x000000100b187819 */ /* 0x000fe200000006ff */
[----:B------:R-:W-:Y:S01]  /*0de0*/  FMUL.FTZ R66, R97, R125 ;  /* 0x0000007d61427220 */ /* 0x000fe20000410000 */
[C---:B------:R-:W-:Y:S01]  /*0df0*/  SHF.L.U32 R95, R27.reuse, 0x10, RZ ;  /* 0x000000101b5f7819 */ /* 0x040fe200000006ff */
[C---:B------:R-:W-:Y:S01]  /*0e00*/  FFMA.FTZ R2, R96.reuse, R25, R3 ;  /* 0x0000001960027223 */ /* 0x040fe20000010003 */
[----:B------:R-:W-:Y:S01]  /*0e10*/  PRMT R94, R27, 0x7632, R94 ;  /* 0x000076321b5e7816 */ /* 0x000fe2000000005e */
[-C--:B------:R-:W-:Y:S01]  /*0e20*/  FMUL.FTZ R59, R96, R125.reuse ;  /* 0x0000007d603b7220 */ /* 0x080fe20000410000 */
[----:B-1----:R-:W-:Y:S01]  /*0e30*/  PRMT R92, R20, 0x7632, R92 ;  /* 0x00007632145c7816 */ /* 0x002fe2000000005c */
[C---:B------:R-:W-:Y:S01]  /*0e40*/  FFMA.FTZ R3, R95.reuse, R24, R2 ;  /* 0x000000185f037223 */ /* 0x040fe20000010002 */
[----:B------:R-:W-:Y:S01]  /*0e50*/  SHF.L.U32 R2, R214, 0x10, RZ ;  /* 0x00000010d6027819 */ /* 0x000fe200000006ff */
[----:B------:R-:W-:Y:S01]  /*0e60*/  FMUL.FTZ R67, R95, R125 ;  /* 0x0000007d5f437220 */ /* 0x000fe20000410000 */
[----:B------:R-:W-:-:S02]  /*0e70*/  SHF.L.U32 R94, R94, 0x10, RZ ;  /* 0x000000105e5e7819 */ /* 0x000fc400000006ff */
[----:B------:R-:W-:Y:S02]  /*0e80*/  SHF.L.U32 R24, R4, 0x10, RZ ;  /* 0x0000001004187819 */ /* 0x000fe400000006ff */
[----:B------:R-:W-:Y:S01]  /*0e90*/  SHF.L.U32 R93, R20, 0x10, RZ ;  /* 0x00000010145d7819 */ /* 0x000fe200000006ff */
[C---:B------:R-:W-:Y:S01]  /*0ea0*/  FFMA.FTZ R2, R94.reuse, R2, R3 ;  /* 0x000000025e027223 */ /* 0x040fe20000010003 */
[----:B------:R-:W-:Y:S01]  /*0eb0*/  SHF.L.U32 R20, R213, 0x10, RZ ;  /* 0x00000010d5147819 */ /* 0x000fe200000006ff */
[-C--:B------:R-:W-:Y:S01]  /*0ec0*/  FMUL.FTZ R58, R94, R125.reuse ;  /* 0x0000007d5e3a7220 */ /* 0x080fe20000410000 */
        /* <DEDUP_REMOVED lines=10> */
[C---:B------:R-:W-:Y:S01]  /*0f70*/  FFMA.FTZ R3, R91.reuse, R2, R20 ;  /* 0x000000025b037223 */ /* 0x040fe20000010014 */
[----:B------:R-:W-:Y:S01]  /*0f80*/  SHF.L.U32 R20, R6, 0x10, RZ ;  /* 0x0000001006147819 */ /* 0x000fe200000006ff */
[----:B------:R-:W-:Y:S01]  /*0f90*/  FMUL.FTZ R65, R91, R125 ;  /* 0x0000007d5b417220 */ /* 0x000fe20000410000 */
[----:B------:R-:W-:Y:S01]  /*0fa0*/  PRMT R88, R22, 0x7632, R88 ;  /* 0x0000763216587816 */ /* 0x000fe20000000058 */
[----:B------:R-:W-:Y:S01]  /*0fb0*/  FFMA.FTZ R2, R90, R21, R3 ;  /* 0x000000155a027223 */ /* 0x000fe20000010003 */
[----:B------:R-:W-:Y:S01]  /*0fc0*/  SHF.L.U32 R89, R22, 0x10, RZ ;  /* 0x0000001016597819 */ /* 0x000fe200000006ff */
[-C--:B------:R-:W-:Y:S01]  /*0fd0*/  FMUL.FTZ R56, R90, R125.reuse ;  /* 0x0000007d5a387220 */ /* 0x080fe20000410000 */
[----:B------:R-:W-:Y:S02]  /*0fe0*/  SHF.L.U32 R21, R211, 0x10, RZ ;  /* 0x00000010d3157819 */ /* 0x000fe400000006ff */
        /* <DEDUP_REMOVED lines=8> */
[----:B------:R-:W-:Y:S01]  /*1070*/  SHF.L.U32 R3, R209, 0x10, RZ ;  /* 0x00000010d1037819 */ /* 0x000fe200000006ff */
[C---:B------:R-:W-:Y:S01]  /*1080*/  FFMA.FTZ R119, R87.reuse, R24, R22 ;  /* 0x0000001857777223 */ /* 0x040fe20000010016 */
[----:B------:R-:W-:Y:S01]  /*1090*/  SHF.L.U32 R86, R86, 0x10, RZ ;  /* 0x0000001056567819 */ /* 0x000fe200000006ff */
[----:B------:R-:W-:Y:S01]  /*10a0*/  FMUL.FTZ R63, R87, R125 ;  /* 0x0000007d573f7220 */ /* 0x000fe20000410000 */
[----:B------:R-:W-:-:S02]  /*10b0*/  PRMT R2, R16, 0x7632, R2 ;  /* 0x0000763210027816 */ /* 0x000fc40000000002 */
[----:B------:R-:W-:Y:S01]  /*10c0*/  PRMT R20, R18, 0x7632, R20 ;  /* 0x0000763212147816 */ /* 0x000fe20000000014 */
[----:B------:R-:W-:Y:S01]  /*10d0*/  FFMA.FTZ R119, R86, R3, R119 ;  /* 0x0000000356777223 */ /* 0x000fe20000010077 */
[----:B------:R-:W-:Y:S01]  /*10e0*/  PRMT R21, R12, 0x7632, R21 ;  /* 0x000076320c157816 */ /* 0x000fe20000000015 */
[----:B------:R-:W-:Y:S01]  /*10f0*/  FMUL.FTZ R54, R86, R125 ;  /* 0x0000007d56367220 */ /* 0x000fe20000410000 */
[----:B------:R-:W-:Y:S02]  /*1100*/  PRMT R22, R14, 0x7632, R22 ;  /* 0x000076320e167816 */ /* 0x000fe40000000016 */
[----:B------:R-:W-:Y:S02]  /*1110*/  PRMT R16, R17, 0x7632, R16 ;  /* 0x0000763211107816 */ /* 0x000fe40000000010 */
[----:B------:R-:W-:Y:S02]  /*1120*/  PRMT R18, R19, 0x7632, R18 ;  /* 0x0000763213127816 */ /* 0x000fe40000000012 */
[----:B------:R-:W-:-:S02]  /*1130*/  PRMT R12, R13, 0x7632, R12 ;  /* 0x000076320d0c7816 */ /* 0x000fc4000000000c */
        /* <DEDUP_REMOVED lines=36> */
.L_x_8201:
        /* <DEDUP_REMOVED lines=15> */
[----:B------:R-:W-:Y:S01]  /*1470*/  ULDC.64 UR26, c[0x0][0x3c8] ;  /* 0x0000f200001a7ab9 */ /* 0x000fe20000000a00 */
[----:B------:R-:W2:Y:S01]  /*1480*/  LDC.64 R24, c[0x0][0x2e0] ;  /* 0x0000b800ff187b82 */ /* 0x000ea20000000a00 */
[----:B------:R-:W-:Y:S01]  /*1490*/  ULDC.64 UR18, c[0x0][0x250] ;  /* 0x0000940000127ab9 */ /* 0x000fe20000000a00 */
[----:B------:R-:W-:Y:S01]  /*14a0*/  ULDC.64 UR16, c[0x0][0x238] ;  /* 0x00008e0000107ab9 */ /* 0x000fe20000000a00 */
[----:B------:R-:W-:Y:S01]  /*14b0*/  ULDC.64 UR10, c[0x0][0x230] ;  /* 0x00008c00000a7ab9 */ /* 0x000fe20000000a00 */
[----:B------:R-:W-:Y:S01]  /*14c0*/  ULDC.64 UR22, c[0x0][0x270] ;  /* 0x00009c0000167ab9 */ /* 0x000fe20000000a00 */
[----:B------:R-:W-:Y:S01]  /*14d0*/  ULDC.64 UR20, c[0x0][0x268] ;  /* 0x00009a0000147ab9 */ /* 0x000fe20000000a00 */
[----:B------:R-:W-:-:S02]  /*14e0*/  ULDC.64 UR24, c[0x0][0x350] ;  /* 0x0000d40000187ab9 */ /* 0x000fc40000000a00 */
[----:B------:R-:W3:Y:S08]  /*14f0*/  LDC.64 R22, c[0x0][0x348] ;  /* 0x0000d200ff167b82 */ /* 0x000ef00000000a00 */
[----:B------:R-:W4:Y:S02]  /*1500*/  LDC.64 R20, c[0x0][0x360] ;  /* 0x0000d800ff147b82 */ /* 0x000f240000000a00 */
.L_x_8239:
[----:B------:R-:W-:Y:S01]  /*1510*/  SHF.R.S32.HI R129, RZ, 0x1f, R37 ;  /* 0x0000001fff817819 */ /* 0x000fe20000011425 */
[----:B------:R-:W-:-:S04]  /*1520*/  IMAD.WIDE.U32 R2, R37, UR18, RZ ;  /* 0x0000001225027c25 */ /* 0x000fc8000f8e00ff */
[----:B----4-:R-:W-:-:S04]  /*1530*/  IMAD R12, R129, UR18, RZ ;  /* 0x00000012810c7c24 */ /* 0x010fc8000f8e02ff */
[----:B------:R-:W-:Y:S01]  /*1540*/  IMAD R13, R37, UR19, R12 ;  /* 0x00000013250d7c24 */ /* 0x000fe2000f8e020c */
[----:B------:R-:W-:-:S04]  /*1550*/  LEA R12, P0, R2, R108, 0x1 ;  /* 0x0000006c020c7211 */ /* 0x000fc800078008ff */
[----:B------:R-:W-:-:S04]  /*1560*/  IADD3 R3, R3, R13, RZ ;  /* 0x0000000d03037210 */ /* 0x000fc80007ffe0ff */
[----:B------:R-:W-:-:S03]  /*1570*/  LEA.HI.X R13, R2, R106, R3, 0x1, P0 ;  /* 0x0000006a020d7211 */ /* 0x000fc600000f0c03 */
[----:B------:R-:W-:-:S05]  /*1580*/  IMAD.WIDE R2, R104, 0x10, R12 ;  /* 0x0000001068027825 */ /* 0x000fca00078e020c */
[----:B---3--:R-:W3:Y:S04]  /*1590*/  LDG.E.128 R12, desc[UR12][R2.64] ;  /* 0x0000000c020c7981 */ /* 0x008ee8000c1e1d00 */
[----:B0-----:R0:W4:Y:S01]  /*15a0*/  LDG.E.128 R16, desc[UR12][R2.64+0x200] ;  /* 0x0002000c02107981 */ /* 0x001122000c1e1d00 */
[----:B------:R-:W-:Y:S02]  /*15b0*/  IMAD R122, R120, UR10, RZ ;  /* 0x0000000a787a7c24 */ /* 0x000fe4000f8e02ff */
[----:B------:R-:W-:-:S04]  /*15c0*/  IMAD.WIDE.U32 R34, R127, UR10, RZ ;  /* 0x0000000a7f227c25 */ /* 0x000fc8000f8e00ff */
[----:B------:R-:W-:Y:S02]  /*15d0*/  IMAD R103, R127, UR11, R122 ;  /* 0x0000000b7f677c24 */ /* 0x000fe4000f8e027a */
[----:B------:R-:W-:-:S03]  /*15e0*/  IMAD R122, R129, UR16, RZ ;  /* 0x00000010817a7c24 */ /* 0x000fc6000f8e02ff */
[----:B------:R-:W-:Y:S01]  /*15f0*/  IADD3 R35, R35, R103, RZ ;  /* 0x0000006723237210 */ /* 0x000fe20007ffe0ff */
[C---:B------:R-:W-:Y:S02]  /*1600*/  IMAD R103, R37.reuse, UR17, R122 ;  /* 0x0000001125677c24 */ /* 0x040fe4000f8e027a */
[----:B------:R-:W-:-:S05]  /*1610*/  IMAD.WIDE.U32 R34, R37, UR16, R34 ;  /* 0x0000001025227c25 */ /* 0x000fca000f8e0022 */
[----:B------:R-:W-:Y:S02]  /*1620*/  IADD3 R35, R35, R103, RZ ;  /* 0x0000006723237210 */ /* 0x000fe40007ffe0ff */
[----:B-1----:R-:W-:-:S04]  /*1630*/  LEA R130, P0, R34, R26, 0x2 ;  /* 0x0000001a22827211 */ /* 0x002fc800078010ff */
[----:B------:R-:W-:-:S05]  /*1640*/  LEA.HI.X R131, R34, R27, R35, 0x2, P0 ;  /* 0x0000001b22837211 */ /* 0x000fca00000f1423 */
[----:B--2---:R2:W4:Y:S01]  /*1650*/  LDG.E R35, desc[UR12][R130.64] ;  /* 0x0000000c82237981 */ /* 0x004522000c1e1900 */
[----:B------:R-:W-:Y:S01]  /*1660*/  IMAD R34, R120, UR20, RZ ;  /* 0x0000001478227c24 */ /* 0x000fe2000f8e02ff */
[----:B------:R-:W-:Y:S01]  /*1670*/  MOV R122, 0x400 ;  /* 0x00000400007a7802 */ /* 0x000fe20000000f00 */
[C---:B0-----:R-:W-:Y:S01]  /*1680*/  IMAD.WIDE.U32 R2, R127.reuse, UR20, RZ ;  /* 0x000000147f027c25 */ /* 0x041fe2000f8e00ff */
[----:B------:R-:W0:Y:S03]  /*1690*/  S2R R133, SR_CgaCtaId ;  /* 0x0000000000857919 */ /* 0x000e260000008800 */
[----:B------:R-:W-:Y:S02]  /*16a0*/  IMAD R103, R127, UR21, R34 ;  /* 0x000000157f677c24 */ /* 0x000fe4000f8e0222 */
[----:B------:R-:W-:-:S03]  /*16b0*/  IMAD R34, R129, UR22, RZ ;  /* 0x0000001681227c24 */ /* 0x000fc6000f8e02ff */
[----:B------:R-:W-:Y:S01]  /*16c0*/  IADD3 R3, R3, R103, RZ ;  /* 0x0000006703037210 */ /* 0x000fe20007ffe0ff */
[C---:B------:R-:W-:Y:S02]  /*16d0*/  IMAD R103, R37.reuse, UR23, R34 ;  /* 0x0000001725677c24 */ /* 0x040fe4000f8e0222 */
[----:B------:R-:W-:-:S05]  /*16e0*/  IMAD.WIDE.U32 R2, R37, UR22, R2 ;  /* 0x0000001625027c25 */ /* 0x000fca000f8e0002 */
[----:B------:R-:W-:Y:S02]  /*16f0*/  IADD3 R3, R3, R103, RZ ;  /* 0x0000006703037210 */ /* 0x000fe40007ffe0ff */
[----:B--2---:R-:W-:-:S04]  /*1700*/  LEA R130, P0, R2, R24, 0x2 ;  /* 0x0000001802827211 */ /* 0x004fc800078010ff */
[----:B------:R-:W-:Y:S02]  /*1710*/  LEA.HI.X R131, R2, R25, R3, 0x2, P0 ;  /* 0x0000001902837211 */ /* 0x000fe400000f1403 */
[----:B0-----:R-:W-:-:S04]  /*1720*/  LEA R34, R133, R122, 0x18 ;  /* 0x0000007a85227211 */ /* 0x001fc800078ec0ff */
[----:B------:R-:W-:Y:S02]  /*1730*/  LEA R103, R115, R34, 0x4 ;  /* 0x0000002273677211 */ /* 0x000fe400078e20ff */
[----:B------:R-:W-:-:S04]  /*1740*/  LOP3.LUT P0, RZ, R116, 0x1f, RZ, 0xc0, !PT ;  /* 0x0000001f74ff7812 */ /* 0x000fc8000780c0ff */
[C---:B------:R-:W-:Y:S02]  /*1750*/  ISETP.LT.OR P2, PT, R107.reuse, 0x2, P0 ;  /* 0x000000026b00780c */ /* 0x040fe40000741670 */
[----:B------:R-:W-:Y:S02]  /*1760*/  IADD3 R2, R107, -0x1, RZ ;  /* 0xffffffff6b027810 */ /* 0x000fe40007ffe0ff */
[----:B------:R-:W-:Y:S02]  /*1770*/  ISETP.NE.AND P1, PT, R116, RZ, PT ;  /* 0x000000ff7400720c */ /* 0x000fe40003f25270 */
[----:B------:R-:W-:-:S07]  /*1780*/  LEA.HI R122, R2, R2, RZ, 0x1 ;  /* 0x00000002027a7211 */ /* 0x000fce00078f08ff */
[----:B------:R-:W0:Y:S01]  /*1790*/  @!P2 LDC R124, c[0x0][0x21c] ;  /* 0x00008700ff7cab82 */ /* 0x000e220000000800 */
[----:B---3--:R1:W-:Y:S04]  /*17a0*/  STS.128 [R103], R12 ;  /* 0x0000000c67007388 */ /* 0x0083e80000000c00 */
[----:B----4-:R-:W-:Y:S01]  /*17b0*/  STS.128 [R103+0x200], R16 ;  /* 0x0002001067007388 */ /* 0x010fe20000000c00 */
[----:B------:R-:W-:-:S03]  /*17c0*/  NOP ;  /* 0x0000000000007918 */ /* 0x000fc60000000000 */
[----:B------:R0:W2:Y:S01]  /*17d0*/  LDG.E R3, desc[UR12][R130.64] ;  /* 0x0000000c82037981 */ /* 0x0000a2000c1e1900 */
[----:B------:R-:W-:Y:S02]  /*17e0*/  MOV R205, RZ ;  /* 0x000000ff00cd7202 */ /* 0x000fe40000000f00 */
[----:B-1----:R-:W-:Y:S02]  /*17f0*/  LOP3.LUT R13, R122, 0xfffffe, RZ, 0xc0, !PT ;  /* 0x00fffffe7a0d7812 */ /* 0x002fe400078ec0ff */
[----:B------:R-:W-:Y:S02]  /*1800*/  @!P2 IADD3 R12, R107, -0x2, RZ ;  /* 0xfffffffe6b0ca810 */ /* 0x000fe40007ffe0ff */
[----:B------:R-:W-:Y:S02]  /*1810*/  IADD3 R2, R2, -R13, RZ ;  /* 0x8000000d02027210 */ /* 0x000fe40007ffe0ff */
[----:B------:R-:W-:Y:S01]  /*1820*/  IADD3 R13, R116, 0x200, RZ ;  /* 0x00000200740d7810 */ /* 0x000fe20007ffe0ff */
[----:B0-----:R-:W-:Y:S01]  /*1830*/  @!P2 IMAD R131, R12, R124, R37 ;  /* 0x0000007c0c83a224 */ /* 0x001fe200078e0225 */
[----:B------:R-:W-:-:S02]  /*1840*/  @!P1 LEA R13, R2, R37, 0x8 ;  /* 0x00000025020d9211 */ /* 0x000fc400078e40ff */
[-C--:B------:R-:W-:Y:S01]  /*1850*/  LEA R122, R115, R34.reuse, 0x5 ;  /* 0x00000022737a7211 */ /* 0x080fe200078e28ff */
[----:B------:R-:W-:Y:S01]  /*1860*/  @!P2 IMAD.WIDE R130, R131, 0x8, R32 ;  /* 0x000000088382a825 */ /* 0x000fe200078e0220 */
[----:B------:R-:W-:-:S03]  /*1870*/  LEA R133, R13, R34, 0x2 ;  /* 0x000000220d857211 */ /* 0x000fc600078e10ff */
[----:B------:R-:W0:Y:S04]  /*1880*/  LDS.128 R12, [R122] ;  /* 0x000000007a0c7984 */ /* 0x000e280000000c00 */
[----:B------:R-:W1:Y:S01]  /*1890*/  LDS.128 R16, [R122+0x10] ;  /* 0x000010007a107984 */ /* 0x000e620000000c00 */
[----:B------:R-:W-:-:S04]  /*18a0*/  FMUL.FTZ R152, R35, 1.4426950216293334961 ;  /* 0x3fb8aa3b23987820 */ /* 0x000fc80000410000 */
[----:B------:R-:W-:-:S06]  /*18b0*/  FMUL.FTZ R206, R85, R152 ;  /* 0x0000009855ce7220 */ /* 0x000fcc0000410000 */
[----:B------:R-:W3:Y:S02]  /*18c0*/  MUFU.EX2 R206, R206 ;  /* 0x000000ce00ce7308 */ /* 0x000ee40000000800 */
[----:B---3--:R3:W-:Y:S01]  /*18d0*/  STS [R133+0xea8], R206 ;  /* 0x000ea8ce85007388 */ /* 0x0087e20000000800 */
[----:B------:R-:W-:Y:S01]  /*18e0*/  BAR.SYNC.DEFER_BLOCKING 0x0 ;  /* 0x0000000000007b1d */ /* 0x000fe20000010000 */
[-C--:B------:R-:W-:Y:S01]  /*18f0*/  FMUL.FTZ R151, R76, R152.reuse ;  /* 0x000000984c977220 */ /* 0x080fe20000410000 */
[----:B------:R-:W-:-:S04]  /*1900*/  FMUL.FTZ R150, R84, R152 ;  /* 0x0000009854967220 */ /* 0x000fc80000410000 */
[----:B------:R4:W5:Y:S01]  /*1910*/  @!P2 LDG.E R205, desc[UR12][R130.64+0x4] ;  /* 0x0000040c82cda981 */ /* 0x000962000c1e1900 */
[----:B------:R-:W-:Y:S01]  /*1920*/  ISETP.NE.AND P2, PT, R116, 0x1f, PT ;  /* 0x0000001f7400780c */ /* 0x000fe20003f45270 */
[----:B------:R-:W3:Y:S01]  /*1930*/  MUFU.EX2 R151, R151 ;  /* 0x0000009700977308 */ /* 0x000ee20000000800 */
[-C--:B------:R-:W-:Y:S01]  /*1940*/  FMUL.FTZ R149, R77, R152.reuse ;  /* 0x000000984d957220 */ /* 0x080fe20000410000 */
[----:B0-----:R-:W-:Y:S01]  /*1950*/  PRMT R2, R12, 0x7632, R2 ;  /* 0x000076320c027816 */ /* 0x001fe20000000002 */
[-C--:B------:R-:W-:Y:S01]  /*1960*/  FMUL.FTZ R165, R71, R152.reuse ;  /* 0x0000009847a57220 */ /* 0x080fe20000410000 */
[----:B------:R-:W-:Y:S01]  /*1970*/  SHF.L.U32 R148, R8, 0x10, RZ ;  /* 0x0000001008947819 */ /* 0x000fe200000006ff */
[-C--:B------:R-:W-:Y:S01]  /*1980*/  FMUL.FTZ R163, R83, R152.reuse ;  /* 0x0000009853a37220 */ /* 0x080fe20000410000 */
[----:B------:R-:W-:Y:S01]  /*1990*/  SHF.L.U32 R145, R102, 0x10, RZ ;  /* 0x0000001066917819 */ /* 0x000fe200000006ff */
[-C--:B------:R-:W-:Y:S01]  /*19a0*/  FMUL.FTZ R162, R74, R152.reuse ;  /* 0x000000984aa27220 */ /* 0x080fe20000410000 */
[----:B------:R-:W0:Y:S01]  /*19b0*/  MUFU.EX2 R150, R150 ;  /* 0x0000009600967308 */ /* 0x000e220000000800 */
[-C--:B------:R-:W-:Y:S01]  /*19c0*/  FMUL.FTZ R161, R82, R152.reuse ;  /* 0x0000009852a17220 */ /* 0x080fe20000410000 */
[-C--:B------:R-:W-:Y:S01]  /*19d0*/  FMUL.FTZ R160, R75, R152.reuse ;  /* 0x000000984ba07220 */ /* 0x080fe20000410000 */
[----:B------:R-:W-:Y:S01]  /*19e0*/  FMUL.FTZ R167, R81, R152 ;  /* 0x0000009851a77220 */ /* 0x000fe20000410000 */
[----:B------:R-:W-:Y:S01]  /*19f0*/  @P2 LEA R228, R116, R34, 0x2 ;  /* 0x0000002274e42211 */ /* 0x000fe200078e10ff */
[-C--:B------:R-:W-:Y:S01]  /*1a00*/  FMUL.FTZ R171, R72, R152.reuse ;  /* 0x0000009848ab7220 */ /* 0x080fe20000410000 */
[-C--:B------:R-:W-:Y:S01]  /*1a10*/  FMUL.FTZ R190, R80, R152.reuse ;  /* 0x0000009850be7220 */ /* 0x080fe20000410000 */
[-C--:B------:R-:W-:Y:S01]  /*1a20*/  FMUL.FTZ R189, R73, R152.reuse ;  /* 0x0000009849bd7220 */ /* 0x080fe20000410000 */
[-C--:B------:R-:W-:Y:S01]  /*1a30*/  FMUL.FTZ R188, R79, R152.reuse ;  /* 0x000000984fbc7220 */ /* 0x080fe20000410000 */
[-C--:B------:R-:W-:Y:S01]  /*1a40*/  FMUL.FTZ R186, R70, R152.reuse ;  /* 0x0000009846ba7220 */ /* 0x080fe20000410000 */
[----:B------:R-:W2:Y:S01]  /*1a50*/  @P2 LDS R228, [R228+0x16ac] ;  /* 0x0016ac00e4e42984 */ /* 0x000ea20000000800 */
[----:B------:R-:W-:Y:S01]  /*1a60*/  FMUL.FTZ R179, R78, R152 ;  /* 0x000000984eb37220 */ /* 0x000fe20000410000 */
[----:B------:R-:W4:Y:S01]  /*1a70*/  MUFU.EX2 R149, R149 ;  /* 0x0000009500957308 */ /* 0x000f220000000800 */
[----:B------:R-:W-:Y:S01]  /*1a80*/  SHF.L.U32 R124, R12, 0x10, RZ ;  /* 0x000000100c7c7819 */ /* 0x000fe200000006ff */
[----:B------:R-:W-:Y:S01]  /*1a90*/  FMUL.FTZ R225, R85, R148 ;  /* 0x0000009455e17220 */ /* 0x000fe20000410000 */
[----:B------:R-:W-:Y:S01]  /*1aa0*/  SHF.L.U32 R143, R9, 0x10, RZ ;  /* 0x00000010098f7819 */ /* 0x000fe200000006ff */
[----:B------:R-:W-:Y:S01]  /*1ab0*/  FMUL.FTZ R223, R76, R145 ;  /* 0x000000914cdf7220 */ /* 0x000fe20000410000 */
[----:B------:R-:W-:Y:S01]  /*1ac0*/  SHF.L.U32 R152, R2, 0x10, RZ ;  /* 0x0000001002987819 */ /* 0x000fe200000006ff */
[----:B------:R-:W-:Y:S01]  /*1ad0*/  FMUL.FTZ R231, R124, R225 ;  /* 0x000000e17ce77220 */ /* 0x000fe20000410000 */
[C---:B------:R-:W-:Y:S01]  /*1ae0*/  PRMT R153, R13.reuse, 0x7632, R153 ;  /* 0x000076320d997816 */ /* 0x040fe20000000099 */
[----:B------:R-:W-:Y:S01]  /*1af0*/  MUFU.EX2 R165, R165 ;  /* 0x000000a500a57308 */ /* 0x000fe20000000800 */
[----:B------:R-:W-:Y:S01]  /*1b00*/  SHF.L.U32 R126, R13, 0x10, RZ ;  /* 0x000000100d7e7819 */ /* 0x000fe200000006ff */
[----:B------:R-:W-:Y:S01]  /*1b10*/  FMUL.FTZ R207, R84, R143 ;  /* 0x0000008f54cf7220 */ /* 0x000fe20000410000 */
[----:B------:R-:W-:Y:S01]  /*1b20*/  SHF.L.U32 R146, R99, 0x10, RZ ;  /* 0x0000001063927819 */ /* 0x000fe200000006ff */
[----:B------:R-:W-:Y:S01]  /*1b30*/  FMUL.FTZ R226, R152, R223 ;  /* 0x000000df98e27220 */ /* 0x000fe20000410000 */
[----:B------:R-:W-:Y:S01]  /*1b40*/  SHF.L.U32 R144, R10, 0x10, RZ ;  /* 0x000000100a907819 */ /* 0x000fe200000006ff */
[----:B---3--:R-:W-:Y:S01]  /*1b50*/  FMUL.FTZ R13, R206, R151 ;  /* 0x00000097ce0d7220 */ /* 0x008fe20000410000 */
[----:B------:R-:W-:Y:S01]  /*1b60*/  SHF.L.U32 R153, R153, 0x10, RZ ;  /* 0x0000001099997819 */ /* 0x000fe200000006ff */
[----:B------:R-:W3:Y:S01]  /*1b70*/  MUFU.EX2 R163, R163 ;  /* 0x000000a300a37308 */ /* 0x000ee20000000800 */
[----:B------:R-:W-:Y:S01]  /*1b80*/  FMUL.FTZ R216, R77, R146 ;  /* 0x000000924dd87220 */ /* 0x000fe20000410000 */
[----:B------:R-:W-:Y:S01]  /*1b90*/  FMUL.FTZ R229, R126, R207 ;  /* 0x000000cf7ee57220 */ /* 0x000fe20000410000 */
[----:B------:R-:W-:Y:S01]  /*1ba0*/  FFMA.FTZ R2, R151, R231, R226 ;  /* 0x000000e797027223 */ /* 0x000fe200000100e2 */
[C---:B------:R-:W-:Y:S01]  /*1bb0*/  PRMT R154, R14.reuse, 0x7632, R154 ;  /* 0x000076320e9a7816 */ /* 0x040fe2000000009a */
[----:B------:R-:W-:Y:S01]  /*1bc0*/  FMUL.FTZ R217, R83, R144 ;  /* 0x0000009053d97220 */ /* 0x000fe20000410000 */
[----:B------:R-:W-:Y:S01]  /*1bd0*/  SHF.L.U32 R128, R14, 0x10, RZ ;  /* 0x000000100e807819 */ /* 0x000fe200000006ff */
[C---:B0-----:R-:W-:Y:S01]  /*1be0*/  FMUL.FTZ R12, R150.reuse, R13 ;  /* 0x0000000d960c7220 */ /* 0x041fe20000410000 */
[----:B------:R-:W-:Y:S01]  /*1bf0*/  MUFU.EX2 R179, R179 ;  /* 0x000000b300b37308 */ /* 0x000fe20000000800 */
[----:B------:R-:W-:Y:S01]  /*1c00*/  SHF.L.U32 R141, R215, 0x10, RZ ;  /* 0x00000010d78d7819 */ /* 0x000fe200000006ff */
[----:B------:R-:W-:Y:S01]  /*1c10*/  FMUL.FTZ R224, R153, R216 ;  /* 0x000000d899e07220 */ /* 0x000fe20000410000 */
[----:B------:R-:W-:Y:S01]  /*1c20*/  FFMA.FTZ R2, R150, R2, R229 ;  /* 0x0000000296027223 */ /* 0x000fe200000100e5 */
[C---:B-1----:R-:W-:Y:S01]  /*1c30*/  PRMT R159, R19.reuse, 0x7632, R159 ;  /* 0x00007632139f7816 */ /* 0x042fe2000000009f */
[----:B------:R-:W-:Y:S01]  /*1c40*/  FMUL.FTZ R222, R128, R217 ;  /* 0x000000d980de7220 */ /* 0x000fe20000410000 */
[----:B------:R-:W-:Y:S01]  /*1c50*/  SHF.L.U32 R147, R19, 0x10, RZ ;  /* 0x0000001013937819 */ /* 0x000fe200000006ff */
[----:B------:R-:W-:Y:S01]  /*1c60*/  FMUL.FTZ R221, R74, R141 ;  /* 0x0000008d4add7220 */ /* 0x000fe20000410000 */
[----:B------:R-:W0:Y:S01]  /*1c70*/  MUFU.EX2 R162, R162 ;  /* 0x000000a200a27308 */ /* 0x000e220000000800 */
[----:B------:R-:W-:Y:S01]  /*1c80*/  PRMT R155, R15, 0x7632, R155 ;  /* 0x000076320f9b7816 */ /* 0x000fe2000000009b */
[C---:B----4-:R-:W-:Y:S01]  /*1c90*/  FMUL.FTZ R12, R149.reuse, R12 ;  /* 0x0000000c950c7220 */ /* 0x050fe20000410000 */
[----:B------:R-:W-:Y:S01]  /*1ca0*/  PRMT R156, R16, 0x7632, R156 ;  /* 0x00007632109c7816 */ /* 0x000fe2000000009c */
[----:B------:R-:W-:Y:S01]  /*1cb0*/  FFMA.FTZ R2, R149, R2, R224 ;  /* 0x0000000295027223 */ /* 0x000fe200000100e0 */
[----:B------:R-:W-:Y:S01]  /*1cc0*/  PRMT R157, R17, 0x7632, R157 ;  /* 0x00007632119d7816 */ /* 0x000fe2000000009d */
[----:B---3--:R-:W-:Y:S01]  /*1cd0*/  FMUL.FTZ R13, R163, R12 ;  /* 0x0000000ca30d7220 */ /* 0x008fe20000410000 */
[----:B------:R-:W-:Y:S01]  /*1ce0*/  PRMT R158, R18, 0x7632, R158 ;  /* 0x00007632129e7816 */ /* 0x000fe2000000009e */
[----:B------:R-:W1:Y:S01]  /*1cf0*/  MUFU.EX2 R161, R161 ;  /* 0x000000a100a17308 */ /* 0x000e620000000800 */
[----:B------:R-:W-:Y:S01]  /*1d00*/  SHF.L.U32 R139, R11, 0x10, RZ ;  /* 0x000000100b8b7819 */ /* 0x000fe200000006ff */
[----:B------:R-:W-:Y:S01]  /*1d10*/  FFMA.FTZ R2, R163, R2, R222 ;  /* 0x00000002a3027223 */ /* 0x000fe200000100de */
[----:B------:R-:W-:Y:S01]  /*1d20*/  SHF.L.U32 R142, R214, 0x10, RZ ;  /* 0x00000010d68e7819 */ /* 0x000fe200000006ff */
[----:B------:R-:W-:Y:S01]  /*1d30*/  BSSY B0, `(.L_x_8203) ;  /* 0x000004a000007945 */ /* 0x000fe20003800000 */
[----:B------:R-:W-:Y:S01]  /*1d40*/  SHF.L.U32 R140, R4, 0x10, RZ ;  /* 0x00000010048c7819 */ /* 0x000fe200000006ff */
[----:B------:R-:W-:Y:S01]  /*1d50*/  FMUL.FTZ R203, R82, R139 ;  /* 0x0000008b52cb7220 */ /* 0x000fe20000410000 */
[----:B------:R-:W-:Y:S01]  /*1d60*/  SHF.L.U32 R137, R213, 0x10, RZ ;  /* 0x00000010d5897819 */ /* 0x000fe200000006ff */
[----:B------:R-:W3:Y:S01]  /*1d70*/  MUFU.EX2 R160, R160 ;  /* 0x000000a000a07308 */ /* 0x000ee20000000800 */
[----:B------:R-:W-:Y:S01]  /*1d80*/  SHF.L.U32 R135, R5, 0x10, RZ ;  /* 0x0000001005877819 */ /* 0x000fe200000006ff */
[----:B------:R-:W-:Y:S01]  /*1d90*/  FMUL.FTZ R204, R75, R142 ;  /* 0x0000008e4bcc7220 */ /* 0x000fe20000410000 */
[----:B------:R-:W-:Y:S01]  /*1da0*/  SHF.L.U32 R138, R212, 0x10, RZ ;  /* 0x00000010d48a7819 */ /* 0x000fe200000006ff */
[----:B------:R-:W-:Y:S01]  /*1db0*/  FMUL.FTZ R184, R81, R140 ;  /* 0x0000008c51b87220 */ /* 0x000fe20000410000 */
[----:B------:R-:W-:Y:S01]  /*1dc0*/  SHF.L.U32 R136, R6, 0x10, RZ ;  /* 0x0000001006887819 */ /* 0x000fe200000006ff */
[----:B------:R-:W-:Y:S01]  /*1dd0*/  FMUL.FTZ R187, R72, R137 ;  /* 0x0000008948bb7220 */ /* 0x000fe20000410000 */
[----:B------:R-:W-:Y:S01]  /*1de0*/  SHF.L.U32 R133, R211, 0x10, RZ ;  /* 0x00000010d3857819 */ /* 0x000fe200000006ff */
[----:B------:R-:W4:Y:S01]  /*1df0*/  MUFU.EX2 R167, R167 ;  /* 0x000000a700a77308 */ /* 0x000f220000000800 */
[----:B------:R-:W-:Y:S01]  /*1e00*/  SHF.L.U32 R19, R7, 0x10, RZ ;  /* 0x0000001007137819 */ /* 0x000fe200000006ff */
[----:B------:R-:W-:Y:S01]  /*1e10*/  FMUL.FTZ R185, R80, R135 ;  /* 0x0000008750b97220 */ /* 0x000fe20000410000 */
[----:B------:R-:W-:Y:S01]  /*1e20*/  SHF.L.U32 R134, R209, 0x10, RZ ;  /* 0x00000010d1867819 */ /* 0x000fe200000006ff */
[----:B------:R-:W-:Y:S01]  /*1e30*/  FMUL.FTZ R182, R73, R138 ;  /* 0x0000008a49b67220 */ /* 0x000fe20000410000 */
[----:B------:R-:W-:Y:S01]  /*1e40*/  SHF.L.U32 R154, R154, 0x10, RZ ;  /* 0x000000109a9a7819 */ /* 0x000fe200000006ff */
[----:B------:R-:W-:Y:S01]  /*1e50*/  FMUL.FTZ R183, R79, R136 ;  /* 0x000000884fb77220 */ /* 0x000fe20000410000 */
[----:B------:R-:W-:Y:S01]  /*1e60*/  SHF.L.U32 R130, R15, 0x10, RZ ;  /* 0x000000100f827819 */ /* 0x000fe200000006ff */
[----:B------:R-:W0:Y:S01]  /*1e70*/  MUFU.EX2 R171, R171 ;  /* 0x000000ab00ab7308 */ /* 0x000e220000000800 */
        /* <DEDUP_REMOVED lines=15> */
[----:B------:R-:W1:Y:S01]  /*1f70*/  MUFU.EX2 R189, R189 ;  /* 0x000000bd00bd7308 */ /* 0x000e620000000800 */
[----:B------:R-:W-:Y:S01]  /*1f80*/  FMUL.FTZ R191, R132, R185 ;  /* 0x000000b984bf7220 */ /* 0x000fe20000410000 */
[----:B------:R-:W-:Y:S01]  /*1f90*/  FMUL.FTZ R193, R18, R183 ;  /* 0x000000b712c17220 */ /* 0x000fe20000410000 */
[----:B------:R-:W-:Y:S01]  /*1fa0*/  FMUL.FTZ R192, R147, R166 ;  /* 0x000000a693c07220 */ /* 0x000fe20000410000 */
[----:B------:R-:W-:Y:S01]  /*1fb0*/  FMUL.FTZ R201, R155, R204 ;  /* 0x000000cc9bc97220 */ /* 0x000fe20000410000 */
[----:B------:R-:W-:Y:S01]  /*1fc0*/  FMUL.FTZ R194, R156, R187 ;  /* 0x000000bb9cc27220 */ /* 0x000fe20000410000 */
[----:B------:R-:W-:Y:S01]  /*1fd0*/  FMUL.FTZ R196, R157, R182 ;  /* 0x000000b69dc47220 */ /* 0x000fe20000410000 */
[----:B------:R-:W-:Y:S01]  /*1fe0*/  FMUL.FTZ R195, R158, R181 ;  /* 0x000000b59ec37220 */ /* 0x000fe20000410000 */
[----:B------:R-:W1:Y:S01]  /*1ff0*/  MUFU.EX2 R188, R188 ;  /* 0x000000bc00bc7308 */ /* 0x000e620000000800 */
[----:B------:R-:W-:Y:S01]  /*2000*/  FMUL.FTZ R168, R159, R164 ;  /* 0x000000a49fa87220 */ /* 0x000fe20000410000 */
[----:B0-----:R-:W-:-:S06]  /*2010*/  FMUL.FTZ R12, R162, R13 ;  /* 0x0000000da20c7220 */ /* 0x001fcc0000410000 */
[----:B------:R-:W0:Y:S01]  /*2020*/  MUFU.EX2 R186, R186 ;  /* 0x000000ba00ba7308 */ /* 0x000e220000000800 */
[-C--:B--2---:R-:W-:Y:S01]  /*2030*/  FMUL.FTZ R210, R87, R3.reuse ;  /* 0x0000000357d27220 */ /* 0x084fe20000410000 */
[-C--:B------:R-:W-:Y:S01]  /*2040*/  FMUL.FTZ R208, R86, R3.reuse ;  /* 0x0000000356d07220 */ /* 0x080fe20000410000 */
        /* <DEDUP_REMOVED lines=13> */
[----:B------:R-:W-:Y:S01]  /*2120*/  FMUL.FTZ R170, R100, R3 ;  /* 0x0000000364aa7220 */ /* 0x000fe20000410000 */
[----:B------:R-:W-:Y:S01]  /*2130*/  FFMA.FTZ R14, R162, R2, R227 ;  /* 0x00000002a20e7223 */ /* 0x000fe200000100e3 */
[----:B01-34-:R-:W-:Y:S06]  /*2140*/  @P2 BRA `(.L_x_8204) ;  /* 0x0000000000202947 */ /* 0x01bfec0003800000 */
        /* <DEDUP_REMOVED lines=8> */
.L_x_8204:
[----:B------:R-:W-:Y:S05]  /*21d0*/  BSYNC B0 ;  /* 0x0000000000007941 */ /* 0x000fea0003800000 */
.L_x_8203:
[----:B-1----:R-:W-:Y:S01]  /*21e0*/  FMUL.FTZ R2, R165, R228 ;  /* 0x000000e4a5027220 */ /* 0x002fe20000410000 */
[C---:B0-----:R-:W-:Y:S01]  /*21f0*/  FMUL.FTZ R13, R161.reuse, R12 ;  /* 0x0000000ca10d7220 */ /* 0x041fe20000410000 */
        /* <DEDUP_REMOVED lines=12> */
[C---:B------:R-:W-:Y:S01]  /*22c0*/  FFMA.FTZ R16, R190.reuse, R16, R177 ;  /* 0x00000010be107223 */ /* 0x040fe200000100b1 */
[----:B------:R-:W-:Y:S01]  /*22d0*/  FFMA.FTZ R14, R171, R14, R194 ;  /* 0x0000000eab0e7223 */ /* 0x000fe200000100c2 */
[----:B------:R-:W-:Y:S01]  /*22e0*/  FMUL.FTZ R15, R189, R12 ;  /* 0x0000000cbd0f7220 */ /* 0x000fe20000410000 */
[C---:B------:R-:W-:Y:S01]  /*22f0*/  FMUL.FTZ R2, R190.reuse, R13 ;  /* 0x0000000dbe027220 */ /* 0x040fe20000410000 */
[----:B------:R-:W-:Y:S01]  /*2300*/  FFMA.FTZ R16, R171, R16, R180 ;  /* 0x00000010ab107223 */ /* 0x000fe200000100b4 */
[C---:B------:R-:W-:Y:S01]  /*2310*/  FFMA.FTZ R14, R190.reuse, R14, R191 ;  /* 0x0000000ebe0e7223 */ /* 0x040fe200000100bf */
        /* <DEDUP_REMOVED lines=13> */
[C---:B------:R-:W-:Y:S01]  /*23f0*/  FMUL.FTZ R2, R179.reuse, R2 ;  /* 0x00000002b3027220 */ /* 0x040fe20000410000 */
[C---:B------:R-:W-:Y:S01]  /*2400*/  FFMA.FTZ R16, R162.reuse, R16, R173 ;  /* 0x00000010a2107223 */ /* 0x040fe200000100ad */
[----:B------:R-:W-:Y:S01]  /*2410*/  FFMA.FTZ R15, R179, R14, R192 ;  /* 0x0000000eb30f7223 */ /* 0x000fe200000100c0 */
[----:B------:R-:W-:Y:S01]  /*2420*/  FMUL.FTZ R13, R161, R12 ;  /* 0x0000000ca10d7220 */ /* 0x000fe20000410000 */
[----:B------:R-:W-:Y:S01]  /*2430*/  FMUL.FTZ R14, R165, R2 ;  /* 0x00000002a50e7220 */ /* 0x000fe20000410000 */
[----:B------:R-:W-:Y:S01]  /*2440*/  FFMA.FTZ R16, R163, R16, R174 ;  /* 0x00000010a3107223 */ /* 0x000fe200000100ae */
[----:B------:R-:W-:Y:S01]  /*2450*/  FFMA.FTZ R15, R165, R15, R168 ;  /* 0x0000000fa50f7223 */ /* 0x000fe200000100a8 */
[----:B------:R-:W-:Y:S01]  /*2460*/  FMUL.FTZ R12, R162, R13 ;  /* 0x0000000da20c7220 */ /* 0x000fe20000410000 */
[-C--:B------:R-:W-:Y:S01]  /*2470*/  FMUL.FTZ R169, R101, R3.reuse ;  /* 0x0000000365a97220 */ /* 0x080fe20000410000 */
[----:B------:R-:W-:Y:S01]  /*2480*/  SHFL.UP PT, R13, R14, 0x1, RZ ;  /* 0x042000000e0d7989 */ /* 0x000fe200000e00ff */
[----:B------:R-:W-:Y:S01]  /*2490*/  FFMA.FTZ R16, R149, R16, R170 ;  /* 0x0000001095107223 */ /* 0x000fe200000100aa */
[----:B------:R-:W-:Y:S01]  /*24a0*/  FMUL.FTZ R12, R163, R12 ;  /* 0x0000000ca30c7220 */ /* 0x000fe20000410000 */
[----:B------:R-:W-:Y:S01]  /*24b0*/  FMUL.FTZ R172, R0, R3 ;  /* 0x0000000300ac7220 */ /* 0x000fe20000410000 */
[----:B------:R-:W0:Y:S01]  /*24c0*/  SHFL.UP PT, R2, R15, 0x1, RZ ;  /* 0x042000000f027989 */ /* 0x000e2200000e00ff */
[----:B------:R-:W-:Y:S01]  /*24d0*/  FFMA.FTZ R16, R150, R16, R169 ;  /* 0x0000001096107223 */ /* 0x000fe200000100a9 */
[----:B------:R-:W-:Y:S01]  /*24e0*/  FMUL.FTZ R3, R149, R12 ;  /* 0x0000000c95037220 */ /* 0x000fe20000410000 */
[----:B------:R-:W-:Y:S01]  /*24f0*/  ISETP.GE.AND P3, PT, R115, 0x1, PT ;  /* 0x000000017300780c */ /* 0x000fe20003f66270 */
[----:B------:R-:W-:-:S02]  /*2500*/  IMAD R234, R22, UR14, RZ ;  /* 0x0000000e16ea7c24 */ /* 0x000fc4000f8e02ff */
[----:B------:R-:W-:Y:S01]  /*2510*/  FFMA.FTZ R197, R151, R16, R172 ;  /* 0x0000001097c57223 */ /* 0x000fe200000100ac */
[----:B------:R-:W-:Y:S01]  /*2520*/  FMUL.FTZ R200, R150, R3 ;  /* 0x0000000396c87220 */ /* 0x000fe20000410000 */
[----:B------:R-:W-:Y:S01]  /*2530*/  LOP3.LUT R232, R116, 0x1f, RZ, 0xc0, !PT ;  /* 0x0000001f74e87812 */ /* 0x000fe200078ec0ff */
[----:B------:R-:W-:Y:S01]  /*2540*/  IMAD R235, R23, UR15, R234 ;  /* 0x0000000f17eb7c24 */ /* 0x000fe2000f8e02ea */
[----:B------:R-:W-:Y:S01]  /*2550*/  ISETP.GE.OR P0, PT, R107, R36, P0 ;  /* 0x000000246b00720c */ /* 0x000fe20000706670 */
[----:B------:R-:W-:Y:S01]  /*2560*/  FMUL.FTZ R200, R151, R200 ;  /* 0x000000c897c87220 */ /* 0x000fe20000410000 */
[----:B------:R-:W1:Y:S01]  /*2570*/  SHFL.DOWN PT, R12, R197, 0x1, 0x1f ;  /* 0x08201f00c50c7f89 */ /* 0x000e6200000e0000 */
[----:B------:R-:W-:Y:S01]  /*2580*/  ISETP.NE.AND P4, PT, R232, 0x1f, PT ;  /* 0x0000001fe800780c */ /* 0x000fe20003f85270 */
[----:B------:R-:W-:Y:S01]  /*2590*/  BSSY B0, `(.L_x_8205) ;  /* 0x00000da000007945 */ /* 0x000fe20003800000 */
[----:B------:R-:W-:Y:S01]  /*25a0*/  ISETP.NE.AND P5, PT, R116, RZ, PT ;  /* 0x000000ff7400720c */ /* 0x000fe20003fa5270 */
[----:B------:R-:W2:Y:S07]  /*25b0*/  SHFL.DOWN PT, R17, R200, 0x1, 0x1f ;  /* 0x08201f00c8117f89 */ /* 0x000eae00000e0000 */
[----:B------:R-:W-:Y:S01]  /*25c0*/  @!P0 LEA R16, R37, R34, 0x3 ;  /* 0x0000002225108211 */ /* 0x000fe200078e18ff */
[C---:B0-----:R-:W-:Y:S01]  /*25d0*/  @P3 FFMA.FTZ R15, R14.reuse, R2, R15 ;  /* 0x000000020e0f3223 */ /* 0x041fe2000001000f */
[----:B------:R-:W-:Y:S01]  /*25e0*/  @P3 FMUL.FTZ R14, R14, R13 ;  /* 0x0000000d0e0e3220 */ /* 0x000fe20000410000 */
[----:B------:R-:W-:-:S03]  /*25f0*/  ISETP.GE.AND P3, PT, R115, 0x2, PT ;  /* 0x000000027300780c */ /* 0x000fc60003f66270 */
[----:B------:R-:W0:Y:S04]  /*2600*/  SHFL.UP PT, R2, R15, 0x2, RZ ;  /* 0x044000000f027989 */ /* 0x000e2800000e00ff */
[----:B------:R-:W3:Y:S01]  /*2610*/  SHFL.UP PT, R3, R14, 0x2, RZ ;  /* 0x044000000e037989 */ /* 0x000ee200000e00ff */
[C---:B-1----:R-:W-:Y:S01]  /*2620*/  @P4 FFMA.FTZ R197, R200.reuse, R12, R197 ;  /* 0x0000000cc8c54223 */ /* 0x042fe200000100c5 */
[----:B--2---:R-:W-:-:S04]  /*2630*/  @P4 FMUL.FTZ R200, R200, R17 ;  /* 0x00000011c8c84220 */ /* 0x004fc80000410000 */
[----:B------:R-:W1:Y:S01]  /*2640*/  SHFL.DOWN PT, R12, R197, 0x2, 0x1f ;  /* 0x08401f00c50c7f89 */ /* 0x000e6200000e0000 */
[----:B------:R-:W-:-:S03]  /*2650*/  ISETP.GE.U32.AND P4, PT, R232, 0x1e, PT ;  /* 0x0000001ee800780c */ /* 0x000fc60003f86070 */
[----:B------:R-:W2:Y:S01]  /*2660*/  SHFL.DOWN PT, R13, R200, 0x2, 0x1f ;  /* 0x08401f00c80d7f89 */ /* 0x000ea200000e0000 */
[C---:B0-----:R-:W-:Y:S01]  /*2670*/  @P3 FFMA.FTZ R15, R14.reuse, R2, R15 ;  /* 0x000000020e0f3223 */ /* 0x041fe2000001000f */
[----:B---3--:R-:W-:-:S04]  /*2680*/  @P3 FMUL.FTZ R14, R14, R3 ;  /* 0x000000030e0e3220 */ /* 0x008fc80000410000 */
[----:B------:R-:W0:Y:S01]  /*2690*/  SHFL.UP PT, R2, R15, 0x4, RZ ;  /* 0x048000000f027989 */ /* 0x000e2200000e00ff */
[----:B------:R-:W-:-:S03]  /*26a0*/  ISETP.GE.AND P3, PT, R115, 0x4, PT ;  /* 0x000000047300780c */ /* 0x000fc60003f66270 */
[----:B------:R-:W3:Y:S01]  /*26b0*/  SHFL.UP PT, R3, R14, 0x4, RZ ;  /* 0x048000000e037989 */ /* 0x000ee200000e00ff */
[C---:B-1----:R-:W-:Y:S01]  /*26c0*/  @!P4 FFMA.FTZ R197, R200.reuse, R12, R197 ;  /* 0x0000000cc8c5c223 */ /* 0x042fe200000100c5 */
[----:B--2---:R-:W-:-:S04]  /*26d0*/  @!P4 FMUL.FTZ R200, R200, R13 ;  /* 0x0000000dc8c8c220 */ /* 0x004fc80000410000 */
        /* <DEDUP_REMOVED lines=9> */
[----:B------:R-:W-:Y:S01]  /*2770*/  MOV R12, 0x3f800000 ;  /* 0x3f800000000c7802 */ /* 0x000fe20000000f00 */
[----:B--2---:R-:W-:-:S03]  /*2780*/  @!P4 FMUL.FTZ R200, R200, R13 ;  /* 0x0000000dc8c8c220 */ /* 0x004fc60000410000 */
[----:B------:R-:W1:Y:S01]  /*2790*/  SHFL.DOWN PT, R230, R197, 0x8, 0x1f ;  /* 0x09001f00c5e67f89 */ /* 0x000e6200000e0000 */
[----:B------:R-:W-:-:S03]  /*27a0*/  HFMA2.MMA R13, -RZ, RZ, 0, 0 ;  /* 0x00000000ff0d7435 */ /* 0x000fc600000001ff */
[----:B------:R-:W2:Y:S07]  /*27b0*/  SHFL.DOWN PT, R17, R200, 0x8, 0x1f ;  /* 0x09001f00c8117f89 */ /* 0x000eae00000e0000 */
[----:B------:R4:W-:Y:S01]  /*27c0*/  @!P0 LDS.64 R12, [R16+0x1728] ;  /* 0x00172800100c8984 */ /* 0x0009e20000000a00 */
[----:B------:R-:W-:Y:S01]  /*27d0*/  ISETP.GE.AND P0, PT, R115, 0x10, PT ;  /* 0x000000107300780c */ /* 0x000fe20003f06270 */
[C---:B0-----:R-:W-:Y:S01]  /*27e0*/  @P3 FFMA.FTZ R15, R14.reuse, R2, R15 ;  /* 0x000000020e0f3223 */ /* 0x041fe2000001000f */
[----:B---3--:R-:W-:Y:S01]  /*27f0*/  @P3 FMUL.FTZ R14, R14, R3 ;  /* 0x000000030e0e3220 */ /* 0x008fe20000410000 */
[----:B------:R-:W-:-:S03]  /*2800*/  ISETP.GE.U32.AND P3, PT, R232, 0x18, PT ;  /* 0x00000018e800780c */ /* 0x000fc60003f66070 */
[----:B------:R-:W0:Y:S01]  /*2810*/  SHFL.UP PT, R2, R15, 0x10, RZ ;  /* 0x060000000f027989 */ /* 0x000e2200000e00ff */
[----:B----4-:R-:W-:-:S03]  /*2820*/  IMAD R16, R121, UR24, RZ ;  /* 0x0000001879107c24 */ /* 0x010fc6000f8e02ff */
[----:B------:R-:W3:Y:S06]  /*2830*/  SHFL.UP PT, R3, R14, 0x10, RZ ;  /* 0x060000000e037989 */ /* 0x000eec00000e00ff */
[C---:B-1----:R-:W-:Y:S01]  /*2840*/  @!P3 FFMA.FTZ R197, R200.reuse, R230, R197 ;  /* 0x000000e6c8c5b223 */ /* 0x042fe200000100c5 */
[----:B--2---:R-:W-:Y:S01]  /*2850*/  @!P3 FMUL.FTZ R200, R200, R17 ;  /* 0x00000011c8c8b220 */ /* 0x004fe20000410000 */
[----:B------:R-:W-:Y:S02]  /*2860*/  ISETP.GE.U32.AND P3, PT, R232, 0x10, PT ;  /* 0x00000010e800780c */ /* 0x000fe40003f66070 */
[----:B-----5:R1:W-:Y:S04]  /*2870*/  SHFL.IDX PT, R232, R205, RZ, 0x1f ;  /* 0x00001fffcde87589 */ /* 0x0203e800000e0000 */
[----:B------:R-:W2:Y:S04]  /*2880*/  SHFL.DOWN PT, R233, R197, 0x10, 0x1f ;  /* 0x0a001f00c5e97f89 */ /* 0x000ea800000e0000 */
[----:B------:R-:W4:Y:S01]  /*2890*/  SHFL.DOWN PT, R17, R200, 0x10, 0x1f ;  /* 0x0a001f00c8117f89 */ /* 0x000f2200000e0000 */
[C---:B0-----:R-:W-:Y:S01]  /*28a0*/  @P0 FFMA.FTZ R15, R14.reuse, R2, R15 ;  /* 0x000000020e0f0223 */ /* 0x041fe2000001000f */
[----:B------:R-:W-:Y:S01]  /*28b0*/  MOV R2, R116 ;  /* 0x0000007400027202 */ /* 0x000fe20000000f00 */
[----:B---3--:R-:W-:Y:S01]  /*28c0*/  @P0 FMUL.FTZ R14, R14, R3 ;  /* 0x000000030e0e0220 */ /* 0x008fe20000410000 */
[----:B------:R-:W-:Y:S01]  /*28d0*/  HFMA2.MMA R3, -RZ, RZ, 0, 0 ;  /* 0x00000000ff037435 */ /* 0x000fe200000001ff */
[----:B-1----:R-:W-:-:S02]  /*28e0*/  LEA R205, R107, 0xfffffe00, 0x9 ;  /* 0xfffffe006bcd7811 */ /* 0x002fc400078e48ff */
[----:B------:R-:W-:Y:S04]  /*28f0*/  SHFL.UP PT, R15, R15, 0x1, RZ ;  /* 0x042000000f0f7989 */ /* 0x000fe800000e00ff */
[----:B------:R0:W1:Y:S01]  /*2900*/  SHFL.UP PT, R230, R14, 0x1, RZ ;  /* 0x042000000ee67989 */ /* 0x00006200000e00ff */
[----:B------:R-:W-:-:S04]  /*2910*/  IMAD.WIDE.U32 R2, R22, UR15, R2 ;  /* 0x0000000f16027c25 */ /* 0x000fc8000f8e0002 */
[C---:B--2---:R-:W-:Y:S01]  /*2920*/  @!P3 FFMA.FTZ R197, R200.reuse, R233, R197 ;  /* 0x000000e9c8c5b223 */ /* 0x044fe200000100c5 */
[----:B------:R-:W-:Y:S01]  /*2930*/  IADD3 R3, R3, R235, RZ ;  /* 0x000000eb03037210 */ /* 0x000fe20007ffe0ff */
[----:B------:R-:W-:Y:S01]  /*2940*/  SHFL.IDX PT, R233, R13, RZ, 0x1f ;  /* 0x00001fff0de97589 */ /* 0x000fe200000e0000 */
[C---:B------:R-:W-:Y:S02]  /*2950*/  IMAD R235, R123.reuse, UR25, R16 ;  /* 0x000000197beb7c24 */ /* 0x040fe4000f8e0210 */
[----:B----4-:R-:W-:Y:S01]  /*2960*/  @!P3 FMUL.FTZ R200, R200, R17 ;  /* 0x00000011c8c8b220 */ /* 0x010fe20000410000 */
[----:B------:R-:W-:Y:S01]  /*2970*/  SHFL.DOWN PT, R237, R197, 0x1, 0x1f ;  /* 0x08201f00c5ed7f89 */ /* 0x000fe200000e0000 */
[----:B------:R-:W-:Y:S01]  /*2980*/  IMAD.WIDE.U32 R16, R123, UR24, R2 ;  /* 0x000000187b107c25 */ /* 0x000fe2000f8e0002 */
[----:B------:R-:W-:Y:S02]  /*2990*/  IADD3 R3, -R36, UR4, RZ ;  /* 0x0000000424037c10 */ /* 0x000fe4000fffe1ff */
[----:B------:R-:W2:Y:S02]  /*29a0*/  SHFL.DOWN PT, R234, R200, 0x1, 0x1f ;  /* 0x08201f00c8ea7f89 */ /* 0x000ea400000e0000 */
[----:B------:R-:W-:Y:S01]  /*29b0*/  IADD3 R17, R17, R235, RZ ;  /* 0x000000eb11117210 */ /* 0x000fe20007ffe0ff */
[----:B------:R-:W-:Y:S01]  /*29c0*/  IMAD R3, R3, -0x200, RZ ;  /* 0xfffffe0003037824 */ /* 0x000fe200078e02ff */
[----:B0-----:R-:W-:Y:S01]  /*29d0*/  LEA R14, P0, R16, UR26, 0x2 ;  /* 0x0000001a100e7c11 */ /* 0x001fe2000f8010ff */
[----:B-1----:R-:W-:Y:S01]  /*29e0*/  @P1 FFMA.FTZ R232, R230, R232, R15 ;  /* 0x000000e8e6e81223 */ /* 0x002fe2000001000f */
[----:B------:R-:W-:Y:S02]  /*29f0*/  SHFL.IDX PT, R197, R197, RZ, 0x1f ;  /* 0x00001fffc5c57589 */ /* 0x000fe400000e0000 */
[----:B------:R-:W-:Y:S01]  /*2a00*/  LEA.HI.X R15, R16, UR27, R17, 0x2, P0 ;  /* 0x0000001b100f7c11 */ /* 0x000fe200080f1411 */
[----:B------:R-:W-:Y:S01]  /*2a10*/  FFMA.FTZ R231, R206, R232, R231 ;  /* 0x000000e8cee77223 */ /* 0x000fe200000100e7 */
[----:B------:R-:W0:Y:S01]  /*2a20*/  SHFL.IDX PT, R200, R200, RZ, 0x1f ;  /* 0x00001fffc8c87589 */ /* 0x000e2200000e0000 */
[----:B------:R-:W-:-:S02]  /*2a30*/  IADD3 R16, P0, R205, R16, RZ ;  /* 0x00000010cd107210 */ /* 0x000fc40007f1e0ff */
[-C--:B------:R-:W-:Y:S01]  /*2a40*/  FFMA.FTZ R235, R151, R231.reuse, R226 ;  /* 0x000000e797eb7223 */ /* 0x080fe200000100e2 */
[----:B------:R-:W-:Y:S01]  /*2a50*/  FFMA.FTZ R206, R0, R231, RZ ;  /* 0x000000e700ce7223 */ /* 0x000fe200000100ff */
[----:B------:R-:W-:-:S04]  /*2a60*/  IMAD.WIDE R14, R3, 0x4, R14 ;  /* 0x00000004030e7825 */ /* 0x000fc800078e020e */
[----:B------:R-:W-:Y:S01]  /*2a70*/  FFMA.FTZ R2, R124, -R225, R231 ;  /* 0x800000e17c027223 */ /* 0x000fe200000100e7 */
[----:B------:R-:W-:Y:S01]  /*2a80*/  FFMA.FTZ R229, R150, R235, R229 ;  /* 0x000000eb96e57223 */ /* 0x000fe200000100e5 */
[----:B------:R-:W-:Y:S01]  /*2a90*/  FFMA.FTZ R3, R152, -R223, R235 ;  /* 0x800000df98037223 */ /* 0x000fe200000100eb */
[----:B------:R-:W-:Y:S01]  /*2aa0*/  FFMA.FTZ R223, R101, R235, R206 ;  /* 0x000000eb65df7223 */ /* 0x000fe200000100ce */
[----:B------:R-:W-:Y:S01]  /*2ab0*/  LEA.HI.X.SX32 R17, R205, R17, 0x1, P0 ;  /* 0x00000011cd117211 */ /* 0x000fe200000f0eff */
[----:B------:R-:W-:Y:S01]  /*2ac0*/  FFMA.FTZ R224, R149, R229, R224 ;  /* 0x000000e595e07223 */ /* 0x000fe200000100e0 */
[----:B------:R-:W-:Y:S01]  /*2ad0*/  FFMA.FTZ R206, R126, -R207, R229 ;  /* 0x800000cf7ece7223 */ /* 0x000fe200000100e5 */
[----:B------:R-:W-:Y:S01]  /*2ae0*/  FFMA.FTZ R223, R100, R229, R223 ;  /* 0x000000e564df7223 */ /* 0x000fe200000100df */
[----:B--2---:R-:W-:Y:S01]  /*2af0*/  @P2 FFMA.FTZ R233, R234, R233, R237 ;  /* 0x000000e9eae92223 */ /* 0x004fe200000100ed */
[----:B------:R-:W-:Y:S01]  /*2b00*/  FFMA.FTZ R225, R163, R224, R222 ;  /* 0x000000e0a3e17223 */ /* 0x000fe200000100de */
[----:B------:R-:W-:Y:S01]  /*2b10*/  FFMA.FTZ R207, R153, -R216, R224 ;  /* 0x800000d899cf7223 */ /* 0x000fe200000100e0 */
[----:B------:R-:W-:Y:S01]  /*2b20*/  FFMA.FTZ R222, R98, R224, R223 ;  /* 0x000000e062de7223 */ /* 0x000fe200000100df */
[----:B------:R-:W-:Y:S01]  /*2b30*/  FFMA.FTZ R208, R233, R228, R208 ;  /* 0x000000e4e9d07223 */ /* 0x000fe200000100d0 */
[----:B------:R-:W-:Y:S01]  /*2b40*/  FFMA.FTZ R227, R162, R225, R227 ;  /* 0x000000e1a2e37223 */ /* 0x000fe200000100e3 */
[----:B------:R-:W-:Y:S01]  /*2b50*/  FFMA.FTZ R216, R128, -R217, R225 ;  /* 0x800000d980d87223 */ /* 0x000fe200000100e1 */
[----:B------:R-:W-:Y:S01]  /*2b60*/  FFMA.FTZ R223, R97, R225, R222 ;  /* 0x000000e161df7223 */ /* 0x000fe200000100de */
[----:B------:R-:W-:Y:S01]  /*2b70*/  FFMA.FTZ R210, R165, R208, R210 ;  /* 0x000000d0a5d27223 */ /* 0x000fe200000100d2 */
[----:B------:R-:W-:Y:S01]  /*2b80*/  FFMA.FTZ R225, R161, R227, R220 ;  /* 0x000000e3a1e17223 */ /* 0x000fe200000100dc */
[----:B0-----:R-:W-:Y:S01]  /*2b90*/  FFMA.FTZ R13, R200, R13, R197 ;  /* 0x0000000dc80d7223 */ /* 0x001fe200000100c5 */
[----:B------:R-:W-:Y:S01]  /*2ba0*/  FFMA.FTZ R222, R96, R227, R223 ;  /* 0x000000e360de7223 */ /* 0x000fe200000100df */
[----:B------:R-:W-:Y:S01]  /*2bb0*/  FFMA.FTZ R217, R179, R210, R218 ;  /* 0x000000d2b3d97223 */ /* 0x000fe200000100da */
[-C--:B------:R-:W-:Y:S01]  /*2bc0*/  FFMA.FTZ R224, R160, R225.reuse, R201 ;  /* 0x000000e1a0e07223 */ /* 0x080fe200000100c9 */
[----:B------:R-:W-:Y:S01]  /*2bd0*/  FMUL.FTZ R12, R200, R12 ;  /* 0x0000000cc80c7220 */ /* 0x000fe20000410000 */
[----:B------:R-:W-:Y:S01]  /*2be0*/  FFMA.FTZ R201, R95, R225, R222 ;  /* 0x000000e15fc97223 */ /* 0x000fe200000100de */
[----:B------:R-:W-:Y:S01]  /*2bf0*/  FFMA.FTZ R220, R186, R217, R219 ;  /* 0x000000d9badc7223 */ /* 0x000fe200000100db */
[-C--:B------:R-:W-:Y:S01]  /*2c00*/  FFMA.FTZ R226, R167, R224.reuse, R202 ;  /* 0x000000e0a7e27223 */ /* 0x080fe200000100ca */
[----:B------:R-:W-:Y:S01]  /*2c10*/  FFMA.FTZ R218, R154, -R221, R227 ;  /* 0x800000dd9ada7223 */ /* 0x000fe200000100e3 */
[----:B------:R-:W-:Y:S01]  /*2c20*/  FFMA.FTZ R202, R94, R224, R201 ;  /* 0x000000e05eca7223 */ /* 0x000fe200000100c9 */
[----:B------:R-:W-:Y:S01]  /*2c30*/  FFMA.FTZ R222, R188, R220, R199 ;  /* 0x000000dcbcde7223 */ /* 0x000fe200000100c7 */
[----:B------:R-:W-:Y:S01]  /*2c40*/  FFMA.FTZ R194, R171, R226, R194 ;  /* 0x000000e2abc27223 */ /* 0x000fe200000100c2 */
[----:B------:R-:W-:Y:S01]  /*2c50*/  FMUL.FTZ R197, R79, R220 ;  /* 0x000000dc4fc57220 */ /* 0x000fe20000410000 */
[----:B------:R-:W-:Y:S01]  /*2c60*/  FFMA.FTZ R201, R93, R226, R202 ;  /* 0x000000e25dc97223 */ /* 0x000fe200000100ca */
[----:B------:R-:W-:Y:S01]  /*2c70*/  FFMA.FTZ R199, R189, R222, R198 ;  /* 0x000000debdc77223 */ /* 0x000fe200000100c6 */
[----:B------:R-:W-:Y:S01]  /*2c80*/  FFMA.FTZ R191, R190, R194, R191 ;  /* 0x000000c2bebf7223 */ /* 0x000fe200000100bf */
[----:B------:R-:W-:Y:S01]  /*2c90*/  FFMA.FTZ R203, R130, -R203, R225 ;  /* 0x800000cb82cb7223 */ /* 0x000fe200000100e1 */
[----:B------:R-:W-:Y:S01]  /*2ca0*/  FFMA.FTZ R204, R155, -R204, R224 ;  /* 0x800000cc9bcc7223 */ /* 0x000fe200000100e0 */
[----:B------:R-:W-:Y:S01]  /*2cb0*/  FFMA.FTZ R177, R190, R199, R177 ;  /* 0x000000c7beb17223 */ /* 0x000fe200000100b1 */
[----:B------:R-:W-:Y:S01]  /*2cc0*/  FFMA.FTZ R190, R92, R194, R201 ;  /* 0x000000c25cbe7223 */ /* 0x000fe200000100c9 */
[----:B------:R-:W-:Y:S01]  /*2cd0*/  FFMA.FTZ R196, R189, R191, R196 ;  /* 0x000000bfbdc47223 */ /* 0x000fe200000100c4 */
[----:B------:R-:W-:Y:S01]  /*2ce0*/  IADD3 R205, -R205, UR9, -R116 ;  /* 0x00000009cdcd7c10 */ /* 0x000fe2000fffe974 */
[----:B------:R-:W-:Y:S01]  /*2cf0*/  FFMA.FTZ R180, R171, R177, R180 ;  /* 0x000000b1abb47223 */ /* 0x000fe200000100b4 */
[----:B------:R-:W-:Y:S01]  /*2d00*/  SHF.L.U32 R171, R116, 0x4, RZ ;  /* 0x0000000474ab7819 */ /* 0x000fe200000006ff */
[----:B------:R-:W-:Y:S01]  /*2d10*/  FFMA.FTZ R193, R188, R196, R193 ;  /* 0x000000c4bcc17223 */ /* 0x000fe200000100c1 */
[----:B------:R-:W-:Y:S01]  /*2d20*/  FFMA.FTZ R182, R157, -R182, R196 ;  /* 0x800000b69db67223 */ /* 0x000fe200000100c4 */
[----:B------:R-:W-:Y:S01]  /*2d30*/  FFMA.FTZ R178, R167, R180, R178 ;  /* 0x000000b4a7b27223 */ /* 0x000fe200000100b2 */
[----:B------:R-:W-:Y:S01]  /*2d40*/  FFMA.FTZ R167, R91, R191, R190 ;  /* 0x000000bf5ba77223 */ /* 0x000fe200000100be */
[----:B------:R-:W-:Y:S01]  /*2d50*/  FFMA.FTZ R195, R186, R193, R195 ;  /* 0x000000c1bac37223 */ /* 0x000fe200000100c3 */
[----:B------:R-:W-:Y:S01]  /*2d60*/  @!P5 LEA R186, R37, R34, 0x3 ;  /* 0x0000002225bad211 */ /* 0x000fe200078e18ff */
[----:B------:R-:W-:Y:S01]  /*2d70*/  FFMA.FTZ R175, R160, R178, R175 ;  /* 0x000000b2a0af7223 */ /* 0x000fe200000100af */
[----:B------:R-:W-:Y:S01]  /*2d80*/  FFMA.FTZ R160, R90, R196, R167 ;  /* 0x000000c45aa07223 */ /* 0x000fe200000100a7 */
[----:B------:R-:W-:Y:S01]  /*2d90*/  LEA.HI.SX32 R171, R171, R171, 0x1b ;  /* 0x000000ababab7211 */ /* 0x000fe200078fdaff */
[----:B------:R-:W-:Y:S01]  /*2da0*/  FFMA.FTZ R192, R179, R195, R192 ;  /* 0x000000c3b3c07223 */ /* 0x000fe200000100c0 */
[----:B------:R-:W-:Y:S01]  /*2db0*/  FFMA.FTZ R161, R161, R175, R176 ;  /* 0x000000afa1a17223 */ /* 0x000fe200000100b0 */
[----:B------:R-:W-:Y:S01]  /*2dc0*/  FFMA.FTZ R167, R89, R193, R160 ;  /* 0x000000c159a77223 */ /* 0x000fe200000100a0 */
[----:B------:R-:W-:Y:S01]  /*2dd0*/  FMUL.FTZ R176, R70, R217 ;  /* 0x000000d946b07220 */ /* 0x000fe20000410000 */
[----:B------:R0:W-:Y:S01]  /*2de0*/  @!P5 STS.64 [R186+0x1728], R12 ;  /* 0x0017280cba00d388 */ /* 0x0001e20000000a00 */
[----:B------:R-:W-:Y:S01]  /*2df0*/  FFMA.FTZ R162, R162, R161, R173 ;  /* 0x000000a1a2a27223 */ /* 0x000fe200000100ad */
[----:B------:R-:W-:Y:S01]  /*2e00*/  P2R R160, PR, RZ, 0x20 ;  /* 0x00000020ffa07803 */ /* 0x000fe20000000000 */
[----:B------:R-:W-:Y:S01]  /*2e10*/  FFMA.FTZ R160, R88, R195, R167 ;  /* 0x000000c358a07223 */ /* 0x000fe200000100a7 */
[----:B------:R-:W-:Y:S01]  /*2e20*/  LEA R198, R171, R34, 0x2 ;  /* 0x00000022abc67211 */ /* 0x000fe200078e10ff */
[----:B------:R-:W-:Y:S01]  /*2e30*/  FFMA.FTZ R174, R163, R162, R174 ;  /* 0x000000a2a3ae7223 */ /* 0x000fe200000100ae */
[----:B------:R-:W-:Y:S01]  /*2e40*/  FMUL.FTZ R167, R133, R176 ;  /* 0x000000b085a77220 */ /* 0x000fe20000410000 */
[----:B------:R-:W-:Y:S01]  /*2e50*/  FFMA.FTZ R181, R158, -R181, R195 ;  /* 0x800000b59eb57223 */ /* 0x000fe200000100c3 */
[----:B------:R-:W-:Y:S01]  /*2e60*/  FMUL.FTZ R195, R73, R222 ;  /* 0x000000de49c37220 */ /* 0x000fe20000410000 */
[----:B------:R-:W-:Y:S01]  /*2e70*/  FFMA.FTZ R149, R149, R174, R170 ;  /* 0x000000ae95957223 */ /* 0x000fe200000100aa */
[----:B------:R-:W-:Y:S01]  /*2e80*/  FMUL.FTZ R170, R78, R210 ;  /* 0x000000d24eaa7220 */ /* 0x000fe20000410000 */
[----:B------:R1:W-:Y:S01]  /*2e90*/  STS [R198+0x464], R167 ;  /* 0x000464a7c6007388 */ /* 0x0003e20000000800 */
[----:B------:R-:W-:Y:S01]  /*2ea0*/  FMUL.FTZ R188, R138, R195 ;  /* 0x000000c38abc7220 */ /* 0x000fe20000410000 */
[-C--:B------:R-:W-:Y:S01]  /*2eb0*/  FFMA.FTZ R169, R150, R149.reuse, R169 ;  /* 0x0000009596a97223 */ /* 0x080fe200000100a9 */
[----:B0-----:R-:W-:Y:S01]  /*2ec0*/  FMUL.FTZ R186, R84, R149 ;  /* 0x0000009554ba7220 */ /* 0x001fe20000410000 */
[----:B------:R-:W-:Y:S01]  /*2ed0*/  FMUL.FTZ R171, R19, R170 ;  /* 0x000000aa13ab7220 */ /* 0x000fe20000410000 */
[----:B------:R-:W-:Y:S01]  /*2ee0*/  FMUL.FTZ R173, R136, R197 ;  /* 0x000000c588ad7220 */ /* 0x000fe20000410000 */
[-C--:B------:R-:W-:Y:S01]  /*2ef0*/  FFMA.FTZ R172, R151, R169.reuse, R172 ;  /* 0x000000a997ac7223 */ /* 0x080fe200000100ac */
[----:B------:R-:W-:Y:S01]  /*2f00*/  FMUL.FTZ R150, R76, R169 ;  /* 0x000000a94c967220 */ /* 0x000fe20000410000 */
[----:B------:R-:W-:Y:S01]  /*2f10*/  FMUL.FTZ R163, R71, R208 ;  /* 0x000000d047a37220 */ /* 0x000fe20000410000 */
[----:B------:R0:W-:Y:S01]  /*2f20*/  STS [R198+0x468], R171 ;  /* 0x000468abc6007388 */ /* 0x0001e20000000800 */
[----:B------:R-:W-:Y:S01]  /*2f30*/  FMUL.FTZ R151, R85, R172 ;  /* 0x000000ac55977220 */ /* 0x000fe20000410000 */
[----:B-1----:R-:W-:Y:S01]  /*2f40*/  FMUL.FTZ R167, R77, R174 ;  /* 0x000000ae4da77220 */ /* 0x002fe20000410000 */
[----:B------:R-:W-:Y:S01]  /*2f50*/  FMUL.FTZ R190, R82, R175 ;  /* 0x000000af52be7220 */ /* 0x000fe20000410000 */
[----:B------:R-:W-:Y:S01]  /*2f60*/  STS [R198+0x45c], R188 ;  /* 0x00045cbcc6007388 */ /* 0x000fe20000000800 */
[----:B------:R-:W-:Y:S01]  /*2f70*/  FFMA.FTZ R12, R2, R151, RZ ;  /* 0x00000097020c7223 */ /* 0x000fe200000100ff */
[----:B------:R-:W-:Y:S01]  /*2f80*/  FMUL.FTZ R179, R134, R163 ;  /* 0x000000a386b37220 */ /* 0x000fe20000410000 */
[----:B------:R-:W-:Y:S01]  /*2f90*/  FMUL.FTZ R196, R80, R199 ;  /* 0x000000c750c47220 */ /* 0x000fe20000410000 */
[----:B------:R1:W-:Y:S01]  /*2fa0*/  STS [R198+0x460], R173 ;  /* 0x000460adc6007388 */ /* 0x0003e20000000800 */
[----:B------:R-:W-:Y:S01]  /*2fb0*/  FFMA.FTZ R13, R3, R150, R12 ;  /* 0x00000096030d7223 */ /* 0x000fe2000001000c */
[----:B0-----:R-:W-:Y:S01]  /*2fc0*/  FMUL.FTZ R171, R83, R162 ;  /* 0x000000a253ab7220 */ /* 0x001fe20000410000 */
[----:B------:R-:W-:Y:S01]  /*2fd0*/  FFMA.FTZ R184, R131, -R184, R226 ;  /* 0x800000b883b87223 */ /* 0x000fe200000100e2 */
[----:B------:R0:W-:Y:S01]  /*2fe0*/  STS [R198+0x46c], R179 ;  /* 0x00046cb3c6007388 */ /* 0x0001e20000000800 */
[----:B------:R-:W-:Y:S01]  /*2ff0*/  FFMA.FTZ R12, R206, R186, R13 ;  /* 0x000000bace0c7223 */ /* 0x000fe2000001000d */
[----:B------:R-:W-:Y:S01]  /*3000*/  FMUL.FTZ R189, R81, R180 ;  /* 0x000000b451bd7220 */ /* 0x000fe20000410000 */
[----:B------:R-:W-:Y:S01]  /*3010*/  ISETP.GE.AND P0, PT, R205, 0x1, PT ;  /* 0x00000001cd00780c */ /* 0x000fe20003f06270 */
[----:B------:R-:W-:Y:S01]  /*3020*/  FFMA.FTZ R187, R156, -R187, R194 ;  /* 0x800000bb9cbb7223 */ /* 0x000fe200000100c2 */
[----:B------:R-:W-:Y:S01]  /*3030*/  FFMA.FTZ R13, R207, R167, R12 ;  /* 0x000000a7cf0d7223 */ /* 0x000fe2000001000c */
[----:B------:R-:W-:Y:S01]  /*3040*/  FMUL.FTZ R12, R74, R161 ;  /* 0x000000a14a0c7220 */ /* 0x000fe20000410000 */
[----:B-1----:R-:W-:Y:S01]  /*3050*/  FMUL.FTZ R173, R75, R178 ;  /* 0x000000b24bad7220 */ /* 0x002fe20000410000 */
[----:B------:R-:W-:Y:S01]  /*3060*/  FMUL.FTZ R194, R72, R177 ;  /* 0x000000b148c27220 */ /* 0x000fe20000410000 */
[----:B------:R-:W-:Y:S01]  /*3070*/  FFMA.FTZ R13, R216, R171, R13 ;  /* 0x000000abd80d7223 */ /* 0x000fe2000001000d */
[----:B0-----:R-:W-:Y:S01]  /*3080*/  FMUL.FTZ R179, R135, R196 ;  /* 0x000000c487b37220 */ /* 0x001fe20000410000 */
[----:B------:R-:W-:Y:S01]  /*3090*/  FFMA.FTZ R185, R132, -R185, R191 ;  /* 0x800000b984b97223 */ /* 0x000fe200000100bf */
[----:B------:R-:W-:Y:S01]  /*30a0*/  FFMA.FTZ R183, R18, -R183, R193 ;  /* 0x800000b712b77223 */ /* 0x000fe200000100c1 */
[----:B------:R-:W-:Y:S01]  /*30b0*/  FFMA.FTZ R188, R218, R12, R13 ;  /* 0x0000000cdabc7223 */ /* 0x000fe2000001000d */
[----:B------:R-:W-:Y:S01]  /*30c0*/  FMUL.FTZ R193, R137, R194 ;  /* 0x000000c289c17220 */ /* 0x000fe20000410000 */
[----:B------:R0:W-:Y:S01]  /*30d0*/  STS [R198+0x458], R179 ;  /* 0x000458b3c6007388 */ /* 0x0001e20000000800 */
[----:B------:R-:W-:Y:S01]  /*30e0*/  FMUL.FTZ R191, R140, R189 ;  /* 0x000000bd8cbf7220 */ /* 0x000fe20000410000 */
[-C--:B------:R-:W-:Y:S01]  /*30f0*/  FFMA.FTZ R13, R203, R190.reuse, R188 ;  /* 0x000000becb0d7223 */ /* 0x080fe200000100bc */
        /* <DEDUP_REMOVED lines=8> */
[----:B0-----:R-:W-:Y:S01]  /*3180*/  FMUL.FTZ R179, R142, R173 ;  /* 0x000000ad8eb37220 */ /* 0x001fe20000410000 */
[----:B------:R-:W-:Y:S01]  /*3190*/  FMUL.FTZ R151, R148, R151 ;  /* 0x0000009794977220 */ /* 0x000fe20000410000 */
[----:B------:R0:W-:Y:S01]  /*31a0*/  STS [R198+0x454], R193 ;  /* 0x000454c1c6007388 */ /* 0x0001e20000000800 */
[----:B------:R-:W-:-:S03]  /*31b0*/  FFMA.FTZ R188, R187, R194, R188 ;  /* 0x000000c2bbbc7223 */ /* 0x000fc600000100bc */
[----:B------:R0:W-:Y:S01]  /*31c0*/  STS [R198+0x450], R191 ;  /* 0x000450bfc6007388 */ /* 0x0001e20000000800 */
[----:B------:R-:W-:-:S03]  /*31d0*/  FFMA.FTZ R13, R185, R196, R188 ;  /* 0x000000c4b90d7223 */ /* 0x000fc600000100bc */
[----:B------:R0:W-:Y:S01]  /*31e0*/  STS [R198+0x44c], R179 ;  /* 0x00044cb3c6007388 */ /* 0x0001e20000000800 */
[----:B------:R-:W-:-:S03]  /*31f0*/  FFMA.FTZ R188, R182, R195, R13 ;  /* 0x000000c3b6bc7223 */ /* 0x000fc6000001000d */
        /* <DEDUP_REMOVED lines=10> */
[-C--:B0-----:R-:W-:Y:S02]  /*32a0*/  IMAD R12, R129, R20.reuse, RZ ;  /* 0x00000014810c7224 */ /* 0x081fe400078e02ff */
        /* <DEDUP_REMOVED lines=8> */
.L_x_8206:
[----:B------:R-:W-:Y:S05]  /*3330*/  BSYNC B0 ;  /* 0x0000000000007941 */ /* 0x000fea0003800000 */
.L_x_8205:
[----:B------:R-:W-:Y:S01]  /*3340*/  IADD3 R129, R116, 0x20, RZ ;  /* 0x0000002074817810 */ /* 0x000fe20007ffe0ff */
[----:B------:R-:W-:Y:S01]  /*3350*/  USHF.L.U64.HI UR8, UR5, 0x2, UR6 ;  /* 0x0000000205087899 */ /* 0x000fe20008010206 */
[----:B------:R-:W-:Y:S01]  /*3360*/  ISETP.GE.AND P0, PT, R205, 0x21, PT ;  /* 0x00000021cd00780c */ /* 0x000fe20003f06270 */
[----:B------:R-:W-:Y:S01]  /*3370*/  USHF.L.U32 UR7, UR5, 0x2, URZ ;  /* 0x0000000205077899 */ /* 0x000fe2000800063f */
[----:B------:R-:W-:Y:S01]  /*3380*/  LEA.HI.SX32 R129, R129, R116, 0x1b ;  /* 0x0000007481817211 */ /* 0x000fe200078fdaff */
[----:B------:R-:W-:Y:S01]  /*3390*/  FFMA.FTZ R168, R165, R192, R168 ;  /* 0x000000c0a5a87223 */ /* 0x000fe200000100a8 */
[----:B------:R-:W-:Y:S01]  /*33a0*/  FFMA.FTZ R188, R183, R197, R188 ;  /* 0x000000c5b7bc7223 */ /* 0x000fe200000100bc */
[C---:B------:R-:W-:Y:S01]  /*33b0*/  IMAD R16, R20.reuse, UR8, RZ ;  /* 0x0000000814107c24 */ /* 0x040fe2000f8e02ff */
[----:B------:R-:W-:Y:S01]  /*33c0*/  LEA R129, R129, R34, 0x2 ;  /* 0x0000002281817211 */ /* 0x000fe200078e10ff */
[----:B01----:R-:W-:-:S04]  /*33d0*/  IMAD.WIDE.U32 R12, R20, UR7, R14 ;  /* 0x00000007140c7c25 */ /* 0x003fc8000f8e000e */
[----:B------:R-:W-:Y:S01]  /*33e0*/  FFMA.FTZ R17, R147, -R166, R192 ;  /* 0x800000a693117223 */ /* 0x000fe200000100c0 */
[----:B------:R-:W-:Y:S01]  /*33f0*/  FFMA.FTZ R188, R181, R176, R188 ;  /* 0x000000b0b5bc7223 */ /* 0x000fe200000100bc */
[----:B------:R-:W-:Y:S01]  /*3400*/  FFMA.FTZ R164, R159, -R164, R168 ;  /* 0x800000a49fa47223 */ /* 0x000fe200000100a8 */
[----:B------:R-:W-:Y:S01]  /*3410*/  IMAD R15, R21, UR7, R16 ;  /* 0x00000007150f7c24 */ /* 0x000fe2000f8e0210 */
[----:B------:R-:W0:Y:S01]  /*3420*/  LDS R129, [R129+0x4b0] ;  /* 0x0004b00081817984 */ /* 0x000e220000000800 */
[----:B------:R-:W-:Y:S01]  /*3430*/  FFMA.FTZ R160, R87, R192, R160 ;  /* 0x000000c057a07223 */ /* 0x000fe200000100a0 */
[----:B------:R-:W-:Y:S01]  /*3440*/  FMUL.FTZ R151, R86, R168 ;  /* 0x000000a856977220 */ /* 0x000fe20000410000 */
[----:B------:R-:W-:Y:S01]  /*3450*/  FFMA.FTZ R188, R17, R170, R188 ;  /* 0x000000aa11bc7223 */ /* 0x000fe200000100bc */
[----:B------:R-:W-:Y:S01]  /*3460*/  IADD3 R13, R13, R15, RZ ;  /* 0x0000000f0d0d7210 */ /* 0x000fe20007ffe0ff */
[----:B------:R-:W-:Y:S01]  /*3470*/  FMUL.FTZ R15, R164, R163 ;  /* 0x000000a3a40f7220 */ /* 0x000fe20000410000 */
[----:B------:R-:W-:Y:S01]  /*3480*/  BSSY B0, `(.L_x_8207) ;  /* 0x0000007000007945 */ /* 0x000fe20003800000 */
[----:B------:R-:W-:Y:S01]  /*3490*/  FADD.FTZ R14, R160, R151 ;  /* 0x00000097a00e7221 */ /* 0x000fe20000010000 */
[----:B------:R-:W-:Y:S01]  /*34a0*/  IADD3 R151, R116, 0x40, RZ ;  /* 0x0000004074977810 */ /* 0x000fe20007ffe0ff */
[----:B------:R-:W-:Y:S01]  /*34b0*/  FADD.FTZ R15, R188, R15 ;  /* 0x0000000fbc0f7221 */ /* 0x000fe20000010000 */
[----:B------:R-:W-:Y:S01]  /*34c0*/  IADD3 R163, R116, 0x60, RZ ;  /* 0x0000006074a37810 */ /* 0x000fe20007ffe0ff */
[----:B------:R-:W-:Y:S06]  /*34d0*/  @!P0 BRA `(.L_x_8208) ;  /* 0x0000000000048947 */ /* 0x000fec0003800000 */
[----:B0-----:R1:W-:Y:S02]  /*34e0*/  REDG.E.ADD.F32.FTZ.RN.STRONG.GPU desc[UR12][R12.64+-0x780], R129 ;  /* 0xfff880810c0079a6 */ /* 0x0013e4000c10f38c */
.L_x_8208:
[----:B------:R-:W-:Y:S05]  /*34f0*/  BSYNC B0 ;  /* 0x0000000000007941 */ /* 0x000fea0003800000 */
.L_x_8207:
        /* <DEDUP_REMOVED lines=18> */
.L_x_8210:
[----:B------:R-:W-:Y:S05]  /*3620*/  BSYNC B0 ;  /* 0x0000000000007941 */ /* 0x000fea0003800000 */
.L_x_8209:
[----:B01----:R0:W1:Y:S01]  /*3630*/  LDS R129, [R163+0x5b0] ;  /* 0x0005b000a3817984 */ /* 0x0030620000000800 */
[----:B------:R-:W-:Y:S01]  /*3640*/  BSSY B0, `(.L_x_8211) ;  /* 0x0000006000007945 */ /* 0x000fe20003800000 */
[----:B------:R-:W-:Y:S02]  /*3650*/  IADD3 R151, R116, 0xc0, RZ ;  /* 0x000000c074977810 */ /* 0x000fe40007ffe0ff */
[----:B------:R-:W-:Y:S02]  /*3660*/  LEA.HI.SX32 R167, R167, R116, 0x1b ;  /* 0x00000074a7a77211 */ /* 0x000fe400078fdaff */
[----:B------:R-:W-:Y:S01]  /*3670*/  LEA R165, R165, R34, 0x2 ;  /* 0x00000022a5a57211 */ /* 0x000fe200078e10ff */
[----:B------:R-:W-:Y:S06]  /*3680*/  @!P0 BRA `(.L_x_8212) ;  /* 0x0000000000048947 */ /* 0x000fec0003800000 */
[----:B-1----:R2:W-:Y:S02]  /*3690*/  REDG.E.ADD.F32.FTZ.RN.STRONG.GPU desc[UR12][R12.64+-0x680], R129 ;  /* 0xfff980810c0079a6 */ /* 0x0025e4000c10f38c */
.L_x_8212:
[----:B------:R-:W-:Y:S05]  /*36a0*/  BSYNC B0 ;  /* 0x0000000000007941 */ /* 0x000fea0003800000 */
.L_x_8211:
[----:B-12---:R1:W2:Y:S01]  /*36b0*/  LDS R129, [R165+0x630] ;  /* 0x00063000a5817984 */ /* 0x0062a20000000800 */
[----:B------:R-:W-:Y:S01]  /*36c0*/  BSSY B0, `(.L_x_8213) ;  /* 0x0000006000007945 */ /* 0x000fe20003800000 */
[----:B0-----:R-:W-:Y:S02]  /*36d0*/  IADD3 R163, R116, 0xe0, RZ ;  /* 0x000000e074a37810 */ /* 0x001fe40007ffe0ff */
[----:B------:R-:W-:Y:S02]  /*36e0*/  LEA.HI.SX32 R151, R151, R116, 0x1b ;  /* 0x0000007497977211 */ /* 0x000fe400078fdaff */
[----:B------:R-:W-:Y:S01]  /*36f0*/  LEA R167, R167, R34, 0x2 ;  /* 0x00000022a7a77211 */ /* 0x000fe200078e10ff */
[----:B------:R-:W-:Y:S06]  /*3700*/  @!P1 BRA `(.L_x_8214) ;  /* 0x0000000000049947 */ /* 0x000fec0003800000 */
[----:B--2---:R0:W-:Y:S02]  /*3710*/  REDG.E.ADD.F32.FTZ.RN.STRONG.GPU desc[UR12][R12.64+-0x600], R129 ;  /* 0xfffa00810c0079a6 */ /* 0x0041e4000c10f38c */
.L_x_8214:
[----:B------:R-:W-:Y:S05]  /*3720*/  BSYNC B0 ;  /* 0x0000000000007941 */ /* 0x000fea0003800000 */
.L_x_8213:
[----:B0-2---:R0:W2:Y:S01]  /*3730*/  LDS R129, [R167+0x6b0] ;  /* 0x0006b000a7817984 */ /* 0x0050a20000000800 */
[----:B------:R-:W-:Y:S01]  /*3740*/  BSSY B0, `(.L_x_8215) ;  /* 0x0000006000007945 */ /* 0x000fe20003800000 */
[----:B-1----:R-:W-:Y:S02]  /*3750*/  IADD3 R165, R116, 0x100, RZ ;  /* 0x0000010074a57810 */ /* 0x002fe40007ffe0ff */
[----:B------:R-:W-:Y:S02]  /*3760*/  LEA.HI.SX32 R163, R163, R116, 0x1b ;  /* 0x00000074a3a37211 */ /* 0x000fe400078fdaff */
[----:B------:R-:W-:Y:S01]  /*3770*/  LEA R151, R151, R34, 0x2 ;  /* 0x0000002297977211 */ /* 0x000fe200078e10ff */
[----:B------:R-:W-:Y:S06]  /*3780*/  @!P2 BRA `(.L_x_8216) ;  /* 0x000000000004a947 */ /* 0x000fec0003800000 */
[----:B--2---:R1:W-:Y:S02]  /*3790*/  REDG.E.ADD.F32.FTZ.RN.STRONG.GPU desc[UR12][R12.64+-0x580], R129 ;  /* 0xfffa80810c0079a6 */ /* 0x0043e4000c10f38c */
.L_x_8216:
[----:B------:R-:W-:Y:S05]  /*37a0*/  BSYNC B0 ;  /* 0x0000000000007941 */ /* 0x000fea0003800000 */
.L_x_8215:
[----:B-12---:R1:W2:Y:S01]  /*37b0*/  LDS R129, [R151+0x730] ;  /* 0x0007300097817984 */ /* 0x0062a20000000800 */
[----:B------:R-:W-:Y:S01]  /*37c0*/  BSSY B0, `(.L_x_8217) ;  /* 0x0000005000007945 */ /* 0x000fe20003800000 */
[----:B------:R-:W-:Y:S02]  /*37d0*/  LEA.HI.SX32 R165, R165, R116, 0x1b ;  /* 0x00000074a5a57211 */ /* 0x000fe400078fdaff */
[----:B------:R-:W-:Y:S01]  /*37e0*/  LEA R163, R163, R34, 0x2 ;  /* 0x00000022a3a37211 */ /* 0x000fe200078e10ff */
[----:B------:R-:W-:Y:S06]  /*37f0*/  @!P3 BRA `(.L_x_8218) ;  /* 0x000000000004b947 */ /* 0x000fec0003800000 */
[----:B--2---:R3:W-:Y:S02]  /*3800*/  REDG.E.ADD.F32.FTZ.RN.STRONG.GPU desc[UR12][R12.64+-0x500], R129 ;  /* 0xfffb00810c0079a6 */ /* 0x0047e4000c10f38c */
.L_x_8218:
[----:B------:R-:W-:Y:S05]  /*3810*/  BSYNC B0 ;  /* 0x0000000000007941 */ /* 0x000fea0003800000 */
.L_x_8217:
[----:B--23--:R2:W3:Y:S01]  /*3820*/  LDS R129, [R163+0x7b0] ;  /* 0x0007b000a3817984 */ /* 0x00c4e20000000800 */
[----:B------:R-:W-:Y:S01]  /*3830*/  BSSY B0, `(.L_x_8219) ;  /* 0x0000004000007945 */ /* 0x000fe20003800000 */
[----:B------:R-:W-:-:S03]  /*3840*/  LEA R165, R165, R34, 0x2 ;  /* 0x00000022a5a57211 */ /* 0x000fc600078e10ff */
[----:B------:R-:W-:Y:S05]  /*3850*/  @!P4 BRA `(.L_x_8220) ;  /* 0x000000000004c947 */ /* 0x000fea0003800000 */
[----:B---3--:R4:W-:Y:S02]  /*3860*/  REDG.E.ADD.F32.FTZ.RN.STRONG.GPU desc[UR12][R12.64+-0x480], R129 ;  /* 0xfffb80810c0079a6 */ /* 0x0089e4000c10f38c */
.L_x_8220:
[----:B------:R-:W-:Y:S05]  /*3870*/  BSYNC B0 ;  /* 0x0000000000007941 */ /* 0x000fea0003800000 */
.L_x_8219:
[----:B---34-:R3:W4:Y:S01]  /*3880*/  LDS R129, [R165+0x830] ;  /* 0x00083000a5817984 */ /* 0x0187220000000800 */
[----:B------:R-:W-:Y:S01]  /*3890*/  BSSY B0, `(.L_x_8221) ;  /* 0x0000005000007945 */ /* 0x000fe20003800000 */
[C---:B-1----:R-:W-:Y:S02]  /*38a0*/  IADD3 R151, R116.reuse, 0x120, RZ ;  /* 0x0000012074977810 */ /* 0x042fe40007ffe0ff */
[----:B--2---:R-:W-:Y:S01]  /*38b0*/  IADD3 R163, R116, 0x140, RZ ;  /* 0x0000014074a37810 */ /* 0x004fe20007ffe0ff */
[----:B------:R-:W-:Y:S06]  /*38c0*/  @!P5 BRA `(.L_x_8222) ;  /* 0x000000000004d947 */ /* 0x000fec0003800000 */
[----:B----4-:R1:W-:Y:S02]  /*38d0*/  REDG.E.ADD.F32.FTZ.RN.STRONG.GPU desc[UR12][R12.64+-0x400], R129 ;  /* 0xfffc00810c0079a6 */ /* 0x0103e4000c10f38c */
.L_x_8222:
[----:B------:R-:W-:Y:S05]  /*38e0*/  BSYNC B0 ;  /* 0x0000000000007941 */ /* 0x000fea0003800000 */
.L_x_8221:
        /* <DEDUP_REMOVED lines=18> */
.L_x_8224:
[----:B------:R-:W-:Y:S05]  /*3a10*/  BSYNC B0 ;  /* 0x0000000000007941 */ /* 0x000fea0003800000 */
.L_x_8223:
[----:B01----:R0:W1:Y:S01]  /*3a20*/  LDS R129, [R163+0x930] ;  /* 0x00093000a3817984 */ /* 0x0030620000000800 */
[----:B------:R-:W-:Y:S01]  /*3a30*/  BSSY B0, `(.L_x_8225) ;  /* 0x0000006000007945 */ /* 0x000fe20003800000 */
[----:B------:R-:W-:Y:S02]  /*3a40*/  IADD3 R151, R116, 0x1a0, RZ ;  /* 0x000001a074977810 */ /* 0x000fe40007ffe0ff */
[----:B------:R-:W-:Y:S02]  /*3a50*/  LEA.HI.SX32 R167, R167, R116, 0x1b ;  /* 0x00000074a7a77211 */ /* 0x000fe400078fdaff */
[----:B------:R-:W-:Y:S01]  /*3a60*/  LEA R165, R165, R34, 0x2 ;  /* 0x00000022a5a57211 */ /* 0x000fe200078e10ff */
[----:B------:R-:W-:Y:S06]  /*3a70*/  @!P0 BRA `(.L_x_8226) ;  /* 0x0000000000048947 */ /* 0x000fec0003800000 */
[----:B-1----:R2:W-:Y:S02]  /*3a80*/  REDG.E.ADD.F32.FTZ.RN.STRONG.GPU desc[UR12][R12.64+-0x300], R129 ;  /* 0xfffd00810c0079a6 */ /* 0x0025e4000c10f38c */
.L_x_8226:
[----:B------:R-:W-:Y:S05]  /*3a90*/  BSYNC B0 ;  /* 0x0000000000007941 */ /* 0x000fea0003800000 */
.L_x_8225:
[----:B-12---:R1:W2:Y:S01]  /*3aa0*/  LDS R129, [R165+0x9b0] ;  /* 0x0009b000a5817984 */ /* 0x0062a20000000800 */
[----:B------:R-:W-:Y:S01]  /*3ab0*/  BSSY B0, `(.L_x_8227) ;  /* 0x0000006000007945 */ /* 0x000fe20003800000 */
[----:B0-----:R-:W-:Y:S02]  /*3ac0*/  IADD3 R163, R116, 0x1c0, RZ ;  /* 0x000001c074a37810 */ /* 0x001fe40007ffe0ff */
[----:B------:R-:W-:Y:S02]  /*3ad0*/  LEA.HI.SX32 R151, R151, R116, 0x1b ;  /* 0x0000007497977211 */ /* 0x000fe400078fdaff */
[----:B------:R-:W-:Y:S01]  /*3ae0*/  LEA R167, R167, R34, 0x2 ;  /* 0x00000022a7a77211 */ /* 0x000fe200078e10ff */
[----:B------:R-:W-:Y:S06]  /*3af0*/  @!P1 BRA `(.L_x_8228) ;  /* 0x0000000000049947 */ /* 0x000fec0003800000 */
[----:B--2---:R0:W-:Y:S02]  /*3b00*/  REDG.E.ADD.F32.FTZ.RN.STRONG.GPU desc[UR12][R12.64+-0x280], R129 ;  /* 0xfffd80810c0079a6 */ /* 0x0041e4000c10f38c */
.L_x_8228:
[----:B------:R-:W-:Y:S05]  /*3b10*/  BSYNC B0 ;  /* 0x0000000000007941 */ /* 0x000fea0003800000 */
.L_x_8227:
[----:B0-2---:R0:W2:Y:S01]  /*3b20*/  LDS R129, [R167+0xa30] ;  /* 0x000a3000a7817984 */ /* 0x0050a20000000800 */
[----:B------:R-:W-:Y:S01]  /*3b30*/  BSSY B0, `(.L_x_8229) ;  /* 0x0000006000007945 */ /* 0x000fe20003800000 */
[----:B-1----:R-:W-:Y:S02]  /*3b40*/  IADD3 R165, R116, 0x1e0, RZ ;  /* 0x000001e074a57810 */ /* 0x002fe40007ffe0ff */
[----:B------:R-:W-:Y:S02]  /*3b50*/  LEA.HI.SX32 R163, R163, R116, 0x1b ;  /* 0x00000074a3a37211 */ /* 0x000fe400078fdaff */
[----:B------:R-:W-:Y:S01]  /*3b60*/  LEA R151, R151, R34, 0x2 ;  /* 0x0000002297977211 */ /* 0x000fe200078e10ff */
[----:B------:R-:W-:Y:S06]  /*3b70*/  @!P2 BRA `(.L_x_8230) ;  /* 0x000000000004a947 */ /* 0x000fec0003800000 */
[----:B--2---:R1:W-:Y:S02]  /*3b80*/  REDG.E.ADD.F32.FTZ.RN.STRONG.GPU desc[UR12][R12.64+-0x200], R129 ;  /* 0xfffe00810c0079a6 */ /* 0x0043e4000c10f38c */
.L_x_8230:
[----:B------:R-:W-:Y:S05]  /*3b90*/  BSYNC B0 ;  /* 0x0000000000007941 */ /* 0x000fea0003800000 */
.L_x_8229:
[----:B-12---:R1:W2:Y:S01]  /*3ba0*/  LDS R129, [R151+0xab0] ;  /* 0x000ab00097817984 */ /* 0x0062a20000000800 */
[----:B------:R-:W-:Y:S01]  /*3bb0*/  BSSY B0, `(.L_x_8231) ;  /* 0x0000005000007945 */ /* 0x000fe20003800000 */
[----:B------:R-:W-:Y:S02]  /*3bc0*/  LEA.HI.SX32 R165, R165, R116, 0x1b ;  /* 0x00000074a5a57211 */ /* 0x000fe400078fdaff */
[----:B------:R-:W-:Y:S01]  /*3bd0*/  LEA R163, R163, R34, 0x2 ;  /* 0x00000022a3a37211 */ /* 0x000fe200078e10ff */
[----:B------:R-:W-:Y:S06]  /*3be0*/  @!P3 BRA `(.L_x_8232) ;  /* 0x000000000004b947 */ /* 0x000fec0003800000 */
[----:B--2---:R3:W-:Y:S02]  /*3bf0*/  REDG.E.ADD.F32.FTZ.RN.STRONG.GPU desc[UR12][R12.64+-0x180], R129 ;  /* 0xfffe80810c0079a6 */ /* 0x0047e4000c10f38c */
.L_x_8232:
[----:B------:R-:W-:Y:S05]  /*3c00*/  BSYNC B0 ;  /* 0x0000000000007941 */ /* 0x000fea0003800000 */
.L_x_8231:
[----:B--23--:R2:W3:Y:S01]  /*3c10*/  LDS R129, [R163+0xb30] ;  /* 0x000b3000a3817984 */ /* 0x00c4e20000000800 */
[----:B------:R-:W-:Y:S01]  /*3c20*/  BSSY B0, `(.L_x_8233) ;  /* 0x0000004000007945 */ /* 0x000fe20003800000 */
[----:B------:R-:W-:-:S03]  /*3c30*/  LEA R165, R165, R34, 0x2 ;  /* 0x00000022a5a57211 */ /* 0x000fc600078e10ff */
[----:B------:R-:W-:Y:S05]  /*3c40*/  @!P4 BRA `(.L_x_8234) ;  /* 0x000000000004c947 */ /* 0x000fea0003800000 */
[----:B---3--:R4:W-:Y:S02]  /*3c50*/  REDG.E.ADD.F32.FTZ.RN.STRONG.GPU desc[UR12][R12.64+-0x100], R129 ;  /* 0xffff00810c0079a6 */ /* 0x0089e4000c10f38c */
.L_x_8234:
[----:B------:R-:W-:Y:S05]  /*3c60*/  BSYNC B0 ;  /* 0x0000000000007941 */ /* 0x000fea0003800000 */
.L_x_8233:
[----:B---34-:R3:W4:Y:S01]  /*3c70*/  LDS R129, [R165+0xbb0] ;  /* 0x000bb000a5817984 */ /* 0x0187220000000800 */
[----:B------:R-:W-:Y:S04]  /*3c80*/  BSSY B0, `(.L_x_8235) ;  /* 0x0000003000007945 */ /* 0x000fe80003800000 */
[----:B------:R-:W-:Y:S05]  /*3c90*/  @!P5 BRA `(.L_x_8236) ;  /* 0x000000000004d947 */ /* 0x000fea0003800000 */
[----:B----4-:R4:W-:Y:S02]  /*3ca0*/  REDG.E.ADD.F32.FTZ.RN.STRONG.GPU desc[UR12][R12.64+-0x80], R129 ;  /* 0xffff80810c0079a6 */ /* 0x0109e4000c10f38c */
.L_x_8236:
[----:B------:R-:W-:Y:S05]  /*3cb0*/  BSYNC B0 ;  /* 0x0000000000007941 */ /* 0x000fea0003800000 */
.L_x_8235:
[----:B----4-:R-:W4:Y:S01]  /*3cc0*/  SHFL.DOWN PT, R13, R14, 0x1, 0x1f ;  /* 0x08201f000e0d7f89 */ /* 0x010f2200000e0000 */
[----:B------:R-:W-:Y:S01]  /*3cd0*/  ISETP.GT.AND P0, PT, R115, 0x1e, PT ;  /* 0x0000001e7300780c */ /* 0x000fe20003f04270 */
[----:B------:R-:W-:Y:S01]  /*3ce0*/  FMUL.FTZ R156, R156, R177 ;  /* 0x000000b19c9c7220 */ /* 0x000fe20000410000 */
[-C--:B------:R-:W-:Y:S01]  /*3cf0*/  FMUL.FTZ R16, R35, R199.reuse ;  /* 0x000000c723107220 */ /* 0x080fe20000410000 */
[----:B------:R-:W5:Y:S01]  /*3d00*/  SHFL.DOWN PT, R12, R15, 0x1, 0x1f ;  /* 0x08201f000f0c7f89 */ /* 0x000f6200000e0000 */
[----:B------:R-:W-:Y:S01]  /*3d10*/  FMUL.FTZ R132, R132, R199 ;  /* 0x000000c784847220 */ /* 0x000fe20000410000 */
[----:B------:R-:W-:Y:S01]  /*3d20*/  FFMA.FTZ R57, R72, R156, R57 ;  /* 0x0000009c48397223 */ /* 0x000fe20000010039 */
        /* <DEDUP_REMOVED lines=8> */
[----:B------:R-:W-:Y:S01]  /*3db0*/  ISETP.NE.AND P1, PT, R115, RZ, PT ;  /* 0x000000ff7300720c */ /* 0x000fe20003f25270 */
[----:B------:R-:W-:Y:S01]  /*3dc0*/  FMUL.FTZ R154, R154, R161 ;  /* 0x000000a19a9a7220 */ /* 0x000fe20000410000 */
[----:B------:R-:W-:Y:S01]  /*3dd0*/  ISETP.NE.AND P2, PT, R116, RZ, PT ;  /* 0x000000ff7400720c */ /* 0x000fe20003f45270 */
[-C--:B------:R-:W-:Y:S01]  /*3de0*/  FMUL.FTZ R153, R153, R174.reuse ;  /* 0x000000ae99997220 */ /* 0x080fe20000410000 */
[----:B------:R-:W-:Y:S01]  /*3df0*/  FMUL.FTZ R126, R126, R149 ;  /* 0x000000957e7e7220 */ /* 0x000fe20000410000 */
[C---:B------:R-:W-:Y:S01]  /*3e00*/  FMUL.FTZ R161, R35.reuse, R161 ;  /* 0x000000a123a17220 */ /* 0x040fe20000410000 */
[C---:B------:R-:W-:Y:S01]  /*3e10*/  FMUL.FTZ R174, R35.reuse, R174 ;  /* 0x000000ae23ae7220 */ /* 0x040fe20000410000 */
[----:B------:R-:W-:Y:S01]  /*3e20*/  FMUL.FTZ R149, R35, R149 ;  /* 0x0000009523957220 */ /* 0x000fe20000410000 */
[----:B------:R-:W-:Y:S01]  /*3e30*/  FMUL.FTZ R159, R159, R208 ;  /* 0x000000d09f9f7220 */ /* 0x000fe20000410000 */
[----:B----4-:R-:W-:Y:S01]  /*3e40*/  @!P0 FADD.FTZ R14, R14, R13 ;  /* 0x0000000d0e0e8221 */ /* 0x010fe20000010000 */
[----:B------:R-:W-:Y:S01]  /*3e50*/  FMUL.FTZ R218, R218, R161 ;  /* 0x000000a1dada7220 */ /* 0x000fe20000410000 */
[----:B------:R-:W-:Y:S01]  /*3e60*/  FMUL.FTZ R207, R207, R174 ;  /* 0x000000aecfcf7220 */ /* 0x000fe20000410000 */
[----:B------:R-:W-:Y:S01]  /*3e70*/  FMUL.FTZ R206, R206, R149 ;  /* 0x00000095cece7220 */ /* 0x000fe20000410000 */
[----:B-----5:R-:W-:Y:S01]  /*3e80*/  @!P0 FADD.FTZ R15, R15, R12 ;  /* 0x0000000c0f0f8221 */ /* 0x020fe20000010000 */
[----:B------:R-:W4:Y:S01]  /*3e90*/  SHFL.DOWN PT, R13, R14, 0x2, 0x1f ;  /* 0x08401f000e0d7f89 */ /* 0x000f2200000e0000 */
[----:B------:R-:W-:Y:S01]  /*3ea0*/  ISETP.GT.AND P0, PT, R115, 0x1d, PT ;  /* 0x0000001d7300780c */ /* 0x000fe20003f04270 */
[----:B------:R-:W-:Y:S01]  /*3eb0*/  FMUL.FTZ R152, R152, R169 ;  /* 0x000000a998987220 */ /* 0x000fe20000410000 */
[----:B------:R-:W-:Y:S01]  /*3ec0*/  FFMA.FTZ R218, R141, R154, R218 ;  /* 0x0000009a8dda7223 */ /* 0x000fe200000100da */
[----:B------:R-:W5:Y:S01]  /*3ed0*/  SHFL.DOWN PT, R12, R15, 0x2, 0x1f ;  /* 0x08401f000f0c7f89 */ /* 0x000f6200000e0000 */
[----:B------:R-:W-:Y:S01]  /*3ee0*/  FFMA.FTZ R146, R146, R153, R207 ;  /* 0x0000009992927223 */ /* 0x000fe200000100cf */
[----:B------:R-:W-:Y:S01]  /*3ef0*/  FFMA.FTZ R143, R143, R126, R206 ;  /* 0x0000007e8f8f7223 */ /* 0x000fe200000100ce */
[----:B------:R-:W-:Y:S01]  /*3f00*/  BSSY B0, `(.L_x_8237) ;  /* 0x0000065000007945 */ /* 0x000fe20003800000 */
[----:B------:R-:W-:Y:S01]  /*3f10*/  FFMA.FTZ R58, R75, R155, R58 ;  /* 0x0000009b4b3a7223 */ /* 0x000fe2000001003a */
[----:B------:R-:W-:Y:S01]  /*3f20*/  FFMA.FTZ R65, R80, R132, R65 ;  /* 0x0000008450417223 */ /* 0x000fe20000010041 */
[----:B------:R-:W-:Y:S01]  /*3f30*/  FFMA.FTZ R67, R82, R130, R67 ;  /* 0x0000008252437223 */ /* 0x000fe20000010043 */
[----:B------:R-:W-:Y:S01]  /*3f40*/  FFMA.FTZ R56, R73, R157, R56 ;  /* 0x0000009d49387223 */ /* 0x000fe20000010038 */
[----:B------:R-:W-:Y:S01]  /*3f50*/  FADD.FTZ R48, R135, R48 ;  /* 0x0000003087307221 */ /* 0x000fe20000010000 */
[----:B------:R-:W-:Y:S01]  /*3f60*/  FFMA.FTZ R59, R74, R154, R59 ;  /* 0x0000009a4a3b7223 */ /* 0x000fe2000001003b */
[----:B------:R-:W-:Y:S01]  /*3f70*/  FFMA.FTZ R55, R70, R158, R55 ;  /* 0x0000009e46377223 */ /* 0x000fe20000010037 */
[----:B------:R-:W-:Y:S01]  /*3f80*/  FADD.FTZ R43, R218, R43 ;  /* 0x0000002bda2b7221 */ /* 0x000fe20000010000 */
[----:B------:R-:W-:Y:S01]  /*3f90*/  FFMA.FTZ R60, R77, R153, R60 ;  /* 0x000000994d3c7223 */ /* 0x000fe2000001003c */
[----:B------:R-:W-:Y:S01]  /*3fa0*/  FFMA.FTZ R69, R84, R126, R69 ;  /* 0x0000007e54457223 */ /* 0x000fe20000010045 */
[----:B------:R-:W-:Y:S01]  /*3fb0*/  FFMA.FTZ R54, R71, R159, R54 ;  /* 0x0000009f47367223 */ /* 0x000fe20000010036 */
[----:B------:R-:W-:Y:S01]  /*3fc0*/  FADD.FTZ R41, R146, R41 ;  /* 0x0000002992297221 */ /* 0x000fe20000010000 */
[----:B------:R-:W-:Y:S01]  /*3fd0*/  FFMA.FTZ R61, R76, R152, R61 ;  /* 0x000000984c3d7223 */ /* 0x000fe2000001003d */
[----:B------:R-:W-:Y:S01]  /*3fe0*/  FADD.FTZ R40, R143, R40 ;  /* 0x000000288f287221 */ /* 0x000fe20000010000 */
[----:B----4-:R-:W-:Y:S01]  /*3ff0*/  @!P0 FADD.FTZ R14, R14, R13 ;  /* 0x0000000d0e0e8221 */ /* 0x010fe20000010000 */
[----:B------:R-:W-:Y:S01]  /*4000*/  FMUL.FTZ R13, R35, R180 ;  /* 0x000000b4230d7220 */ /* 0x000fe20000410000 */
[----:B-----5:R-:W-:-:S03]  /*4010*/  @!P0 FADD.FTZ R15, R15, R12 ;  /* 0x0000000c0f0f8221 */ /* 0x020fc60000010000 */
[----:B------:R-:W4:Y:S01]  /*4020*/  SHFL.DOWN PT, R129, R14, 0x4, 0x1f ;  /* 0x08801f000e817f89 */ /* 0x000f2200000e0000 */
[----:B------:R-:W-:Y:S01]  /*4030*/  ISETP.GT.AND P0, PT, R115, 0x1b, PT ;  /* 0x0000001b7300780c */ /* 0x000fe20003f04270 */
[----:B------:R-:W-:Y:S01]  /*4040*/  FMUL.FTZ R12, R35, R177 ;  /* 0x000000b1230c7220 */ /* 0x000fe20000410000 */
[----:B------:R-:W-:Y:S01]  /*4050*/  FMUL.FTZ R13, R184, R13 ;  /* 0x0000000db80d7220 */ /* 0x000fe20000410000 */
[----:B------:R-:W5:Y:S02]  /*4060*/  SHFL.DOWN PT, R150, R15, 0x4, 0x1f ;  /* 0x08801f000f967f89 */ /* 0x000f6400000e0000 */
[----:B------:R-:W-:Y:S01]  /*4070*/  FMUL.FTZ R12, R187, R12 ;  /* 0x0000000cbb0c7220 */ /* 0x000fe20000410000 */
[----:B------:R-:W-:Y:S01]  /*4080*/  FFMA.FTZ R131, R140, R131, R13 ;  /* 0x000000838c837223 */ /* 0x000fe2000001000d */
[----:B------:R-:W-:Y:S02]  /*4090*/  FMUL.FTZ R13, R35, R178 ;  /* 0x000000b2230d7220 */ /* 0x000fe40000410000 */
[----:B------:R-:W-:Y:S01]  /*40a0*/  FFMA.FTZ R156, R137, R156, R12 ;  /* 0x0000009c899c7223 */ /* 0x000fe2000001000c */
[----:B------:R-:W-:Y:S01]  /*40b0*/  FADD.FTZ R46, R131, R46 ;  /* 0x0000002e832e7221 */ /* 0x000fe20000010000 */
[-C--:B------:R-:W-:Y:S01]  /*40c0*/  FMUL.FTZ R131, R18, R220.reuse ;  /* 0x000000dc12837220 */ /* 0x080fe20000410000 */
[C---:B------:R-:W-:Y:S01]  /*40d0*/  FMUL.FTZ R220, R35.reuse, R220 ;  /* 0x000000dc23dc7220 */ /* 0x040fe20000410000 */
[----:B------:R-:W-:Y:S01]  /*40e0*/  FMUL.FTZ R13, R204, R13 ;  /* 0x0000000dcc0d7220 */ /* 0x000fe20000410000 */
[----:B------:R-:W-:Y:S01]  /*40f0*/  FMUL.FTZ R12, R35, R175 ;  /* 0x000000af230c7220 */ /* 0x000fe20000410000 */
[----:B------:R-:W-:Y:S01]  /*4100*/  FFMA.FTZ R62, R79, R131, R62 ;  /* 0x000000834f3e7223 */ /* 0x000fe2000001003e */
[----:B------:R-:W-:Y:S01]  /*4110*/  FMUL.FTZ R183, R183, R220 ;  /* 0x000000dcb7b77220 */ /* 0x000fe20000410000 */
[----:B------:R-:W-:Y:S01]  /*4120*/  FFMA.FTZ R142, R142, R155, R13 ;  /* 0x0000009b8e8e7223 */ /* 0x000fe2000001000d */
[----:B------:R-:W-:Y:S01]  /*4130*/  FMUL.FTZ R13, R35, R222 ;  /* 0x000000de230d7220 */ /* 0x000fe20000410000 */
[----:B------:R-:W-:Y:S01]  /*4140*/  FMUL.FTZ R12, R203, R12 ;  /* 0x0000000ccb0c7220 */ /* 0x000fe20000410000 */
[----:B------:R-:W-:Y:S01]  /*4150*/  FFMA.FTZ R183, R136, R131, R183 ;  /* 0x0000008388b77223 */ /* 0x000fe200000100b7 */
[----:B------:R-:W-:Y:S01]  /*4160*/  FADD.FTZ R47, R156, R47 ;  /* 0x0000002f9c2f7221 */ /* 0x000fe20000010000 */
[----:B------:R-:W-:Y:S01]  /*4170*/  FMUL.FTZ R13, R182, R13 ;  /* 0x0000000db60d7220 */ /* 0x000fe20000410000 */
[----:B----4-:R-:W-:Y:S01]  /*4180*/  @!P0 FADD.FTZ R14, R14, R129 ;  /* 0x000000810e0e8221 */ /* 0x010fe20000010000 */
[----:B------:R-:W-:Y:S01]  /*4190*/  FFMA.FTZ R139, R139, R130, R12 ;  /* 0x000000828b8b7223 */ /* 0x000fe2000001000c */
[CC--:B------:R-:W-:Y:S01]  /*41a0*/  FMUL.FTZ R129, R35.reuse, R162.reuse ;  /* 0x000000a223817220 */ /* 0x0c0fe20000410000 */
[----:B------:R-:W-:Y:S01]  /*41b0*/  FMUL.FTZ R12, R35, R217 ;  /* 0x000000d9230c7220 */ /* 0x000fe20000410000 */
[----:B-----5:R-:W-:Y:S01]  /*41c0*/  @!P0 FADD.FTZ R15, R15, R150 ;  /* 0x000000960f0f8221 */ /* 0x020fe20000010000 */
[----:B------:R-:W4:Y:S01]  /*41d0*/  SHFL.DOWN PT, R137, R14, 0x8, 0x1f ;  /* 0x09001f000e897f89 */ /* 0x000f2200000e0000 */
[----:B------:R-:W-:Y:S01]  /*41e0*/  ISETP.GT.AND P0, PT, R115, 0x17, PT ;  /* 0x000000177300780c */ /* 0x000fe20003f04270 */
[----:B------:R-:W-:Y:S01]  /*41f0*/  FFMA.FTZ R138, R138, R157, R13 ;  /* 0x0000009d8a8a7223 */ /* 0x000fe2000001000d */
[----:B------:R-:W-:Y:S01]  /*4200*/  FMUL.FTZ R13, R128, R162 ;  /* 0x000000a2800d7220 */ /* 0x000fe20000410000 */
[----:B------:R-:W5:Y:S01]  /*4210*/  SHFL.DOWN PT, R16, R15, 0x8, 0x1f ;  /* 0x09001f000f107f89 */ /* 0x000f6200000e0000 */
[----:B------:R-:W-:Y:S01]  /*4220*/  FMUL.FTZ R129, R216, R129 ;  /* 0x00000081d8817220 */ /* 0x000fe20000410000 */
[----:B------:R-:W-:Y:S01]  /*4230*/  FMUL.FTZ R12, R181, R12 ;  /* 0x0000000cb50c7220 */ /* 0x000fe20000410000 */
[-C--:B------:R-:W-:Y:S01]  /*4240*/  FFMA.FTZ R66, R83, R13.reuse, R66 ;  /* 0x0000000d53427223 */ /* 0x080fe20000010042 */
[----:B------:R-:W-:Y:S01]  /*4250*/  FADD.FTZ R45, R142, R45 ;  /* 0x0000002d8e2d7221 */ /* 0x000fe20000010000 */
[----:B------:R-:W-:Y:S01]  /*4260*/  FFMA.FTZ R129, R144, R13, R129 ;  /* 0x0000000d90817223 */ /* 0x000fe20000010081 */
[----:B------:R-:W-:Y:S01]  /*4270*/  FFMA.FTZ R12, R133, R158, R12 ;  /* 0x0000009e850c7223 */ /* 0x000fe2000001000c */
        /* <DEDUP_REMOVED lines=8> */
[----:B------:R-:W-:Y:S01]  /*4300*/  ISETP.GT.AND P0, PT, R115, 0xf, PT ;  /* 0x0000000f7300780c */ /* 0x000fe20003f04270 */
[-C--:B------:R-:W-:Y:S01]  /*4310*/  FMUL.FTZ R16, R147, R210.reuse ;  /* 0x000000d293107220 */ /* 0x080fe20000410000 */
[----:B------:R-:W-:Y:S01]  /*4320*/  FMUL.FTZ R210, R35, R210 ;  /* 0x000000d223d27220 */ /* 0x000fe20000410000 */
[----:B------:R-:W5:Y:S02]  /*4330*/  SHFL.DOWN PT, R18, R15, 0x10, 0x1f ;  /* 0x0a001f000f127f89 */ /* 0x000f6400000e0000 */
[----:B------:R-:W-:Y:S01]  /*4340*/  FFMA.FTZ R63, R78, R16, R63 ;  /* 0x000000104e3f7223 */ /* 0x000fe2000001003f */
[----:B------:R-:W-:Y:S01]  /*4350*/  FMUL.FTZ R210, R17, R210 ;  /* 0x000000d211d27220 */ /* 0x000fe20000410000 */
[----:B------:R-:W-:-:S03]  /*4360*/  FMUL.FTZ R17, R35, R208 ;  /* 0x000000d023117220 */ /* 0x000fc60000410000 */
[----:B------:R-:W-:Y:S01]  /*4370*/  FFMA.FTZ R19, R19, R16, R210 ;  /* 0x0000001013137223 */ /* 0x000fe200000100d2 */
[----:B------:R-:W-:-:S03]  /*4380*/  FMUL.FTZ R17, R164, R17 ;  /* 0x00000011a4117220 */ /* 0x000fc60000410000 */
[----:B------:R-:W-:Y:S01]  /*4390*/  FADD.FTZ R52, R19, R52 ;  /* 0x0000003413347221 */ /* 0x000fe20000010000 */
[----:B------:R-:W-:-:S04]  /*43a0*/  FFMA.FTZ R134, R134, R159, R17 ;  /* 0x0000009f86867223 */ /* 0x000fc80000010011 */
[----:B------:R-:W-:Y:S01]  /*43b0*/  FADD.FTZ R53, R134, R53 ;  /* 0x0000003586357221 */ /* 0x000fe20000010000 */
[----:B----4-:R-:W-:Y:S01]  /*43c0*/  @!P0 FADD.FTZ R14, R14, R131 ;  /* 0x000000830e0e8221 */ /* 0x010fe20000010000 */
[----:B-----5:R-:W-:-:S04]  /*43d0*/  @!P0 FADD.FTZ R15, R15, R18 ;  /* 0x000000120f0f8221 */ /* 0x020fc80000010000 */
[----:B------:R-:W-:Y:S01]  /*43e0*/  MOV R13, R14 ;  /* 0x0000000e000d7202 */ /* 0x000fe20000000f00 */
[C---:B------:R-:W-:Y:S01]  /*43f0*/  FMUL.FTZ R14, R35.reuse, R169 ;  /* 0x000000a9230e7220 */ /* 0x040fe20000410000 */
[-C--:B------:R-:W-:Y:S01]  /*4400*/  FMUL.FTZ R35, R35, R172.reuse ;  /* 0x000000ac23237220 */ /* 0x080fe20000410000 */
[----:B------:R-:W-:Y:S01]  /*4410*/  MOV R12, R15 ;  /* 0x0000000f000c7202 */ /* 0x000fe20000000f00 */
[----:B------:R-:W-:Y:S01]  /*4420*/  FMUL.FTZ R15, R124, R172 ;  /* 0x000000ac7c0f7220 */ /* 0x000fe20000410000 */
[----:B------:R-:W-:Y:S01]  /*4430*/  FMUL.FTZ R14, R3, R14 ;  /* 0x0000000e030e7220 */ /* 0x000fe20000410000 */
[----:B------:R-:W-:Y:S02]  /*4440*/  FMUL.FTZ R35, R2, R35 ;  /* 0x0000002302237220 */ /* 0x000fe40000410000 */
[----:B------:R4:W-:Y:S01]  /*4450*/  @!P1 STS.64 [R34+0xc78], R12 ;  /* 0x000c780c22009388 */ /* 0x0009e20000000a00 */
[----:B------:R-:W-:Y:S01]  /*4460*/  FFMA.FTZ R14, R145, R152, R14 ;  /* 0x00000098910e7223 */ /* 0x000fe2000001000e */
[-C--:B------:R-:W-:Y:S01]  /*4470*/  FFMA.FTZ R35, R148, R15.reuse, R35 ;  /* 0x0000000f94237223 */ /* 0x080fe20000010023 */
[----:B------:R-:W-:-:S02]  /*4480*/  FFMA.FTZ R68, R85, R15, R68 ;  /* 0x0000000f55447223 */ /* 0x000fc40000010044 */
[----:B------:R-:W-:Y:S01]  /*4490*/  FADD.FTZ R39, R14, R39 ;  /* 0x000000270e277221 */ /* 0x000fe20000010000 */
[----:B------:R-:W-:Y:S01]  /*44a0*/  FADD.FTZ R38, R35, R38 ;  /* 0x0000002623267221 */ /* 0x000fe20000010000 */
        /* <DEDUP_REMOVED lines=10> */
.L_x_8238:
[----:B------:R-:W-:Y:S05]  /*4550*/  BSYNC B0 ;  /* 0x0000000000007941 */ /* 0x000fea0003800000 */
.L_x_8237:
[----:B------:R-:W-:Y:S01]  /*4560*/  IADD3 R37, R37, 0x1, RZ ;  /* 0x0000000125257810 */ /* 0x000fe20007ffe0ff */
[----:B------:R-:W-:-:S03]  /*4570*/  UIADD3 UR5, UP0, UR5, 0x1, URZ ;  /* 0x0000000105057890 */ /* 0x000fc6000ff1e03f */
[----:B------:R-:W-:Y:S01]  /*4580*/  ISETP.GE.AND P0, PT, R37, UR28, PT ;  /* 0x0000001c25007c0c */ /* 0x000fe2000bf06270 */
[----:B------:R-:W-:-:S12]  /*4590*/  UIADD3.X UR6, URZ, UR6, URZ, UP0, !UPT ;  /* 0x000000063f067290 */ /* 0x000fd800087fe43f */
[----:B------:R-:W-:Y:S05]  /*45a0*/  @!P0 BRA `(.L_x_8239) ;  /* 0xffffffcc00d88947 */ /* 0x000fea000383ffff */
.L_x_8202:
[----:B------:R-:W-:Y:S01]  /*45b0*/  BAR.SYNC.DEFER_BLOCKING 0x0 ;  /* 0x0000000000007b1d */ /* 0x000fe20000010000 */
[----:B------:R-:W-:Y:S01]  /*45c0*/  F2FP.BF16.F32.PACK_AB R69, R60, R69 ;  /* 0x000000453c45723e */ /* 0x000fe200000010ff */
[----:B------:R-:W-:Y:S01]  /*45d0*/  UIADD3 UR4, UR4, 0x1, URZ ;  /* 0x0000000104047890 */ /* 0x000fe2000fffe03f */
        /* <DEDUP_REMOVED lines=8> */
[----:B------:R-:W0:Y:S01]  /*4660*/  LDC.64 R18, c[0x0][0x3e0] ;  /* 0x0000f800ff127b82 */ /* 0x000e220000000a00 */
[----:B------:R-:W-:Y:S02]  /*4670*/  F2FP.BF16.F32.PACK_AB R60, R57, R64 ;  /* 0x00000040393c723e */ /* 0x000fe400000010ff */
[----:B------:R-:W-:-:S02]  /*4680*/  IADD3 R54, R107, -0x1, RZ ;  /* 0xffffffff6b367810 */ /* 0x000fc40007ffe0ff */
[----:B------:R-:W-:Y:S02]  /*4690*/  F2FP.BF16.F32.PACK_AB R16, R47, R46 ;  /* 0x0000002e2f10723e */ /* 0x000fe400000010ff */
[----:B----4-:R-:W-:Y:S01]  /*46a0*/  SHF.L.U32 R12, R54, 0x9, RZ ;  /* 0x00000009360c7819 */ /* 0x010fe200000006ff */
[----:B------:R-:W4:Y:S01]  /*46b0*/  LDC.64 R34, c[0x0][0x3a8] ;  /* 0x0000ea00ff227b82 */ /* 0x000f220000000a00 */
[----:B------:R-:W-:Y:S01]  /*46c0*/  IADD3 R108, P1, R108, -0x400, RZ ;  /* 0xfffffc006c6c7810 */ /* 0x000fe20007f3e0ff */
[----:B------:R-:W-:Y:S01]  /*46d0*/  STS.128 [R122], R68 ;  /* 0x000000447a007388 */ /* 0x000fe20000000c00 */
[----:B------:R-:W-:Y:S02]  /*46e0*/  SHF.R.S32.HI R13, RZ, 0x1f, R12 ;  /* 0x0000001fff0d7819 */ /* 0x000fe4000001140c */
[----:B------:R-:W-:Y:S01]  /*46f0*/  IADD3 R110, P2, R110, -0x400, RZ ;  /* 0xfffffc006e6e7810 */ /* 0x000fe20007f5e0ff */
[----:B------:R-:W-:Y:S01]  /*4700*/  STS.128 [R122+0x10], R60 ;  /* 0x0000103c7a007388 */ /* 0x000fe20000000c00 */
[----:B------:R-:W-:-:S03]  /*4710*/  NOP ;  /* 0x0000000000007918 */ /* 0x000fc60000000000 */
[----:B------:R-:W1:Y:S01]  /*4720*/  LDS.128 R4, [R103] ;  /* 0x0000000067047984 */ /* 0x000e620000000c00 */
[C---:B-----5:R-:W-:Y:S01]  /*4730*/  IMAD R0, R14.reuse, UR14, RZ ;  /* 0x0000000e0e007c24 */ /* 0x060fe2000f8e02ff */
[----:B------:R-:W5:Y:S01]  /*4740*/  LDC.64 R36, c[0x0][0x3f0] ;  /* 0x0000fc00ff247b82 */ /* 0x000f620000000a00 */
[----:B------:R-:W-:Y:S01]  /*4750*/  IMAD.WIDE.U32 R2, R14, UR15, R12 ;  /* 0x0000000f0e027c25 */ /* 0x000fe2000f8e000c */
[----:B------:R-:W2:Y:S01]  /*4760*/  LDS.128 R8, [R103+0x200] ;  /* 0x0002000067087984 */ /* 0x000ea20000000c00 */
[----:B------:R-:W-:Y:S02]  /*4770*/  IADD3 R112, P3, R112, -0x400, RZ ;  /* 0xfffffc0070707810 */ /* 0x000fe40007f7e0ff */
[----:B------:R-:W-:Y:S02]  /*4780*/  IMAD R15, R15, UR15, R0 ;  /* 0x0000000f0f0f7c24 */ /* 0x000fe4000f8e0200 */
[----:B------:R-:W-:Y:S01]  /*4790*/  FADD.FTZ R0, R117, R38 ;  /* 0x0000002675007221 */ /* 0x000fe20000010000 */
[----:B------:R-:W-:Y:S01]  /*47a0*/  IMAD R14, R120, UR6, RZ ;  /* 0x00000006780e7c24 */ /* 0x000fe2000f8e02ff */
[----:B------:R-:W-:Y:S01]  /*47b0*/  IADD3 R114, P4, R114, -0x400, RZ ;  /* 0xfffffc0072727810 */ /* 0x000fe20007f9e0ff */
[----:B----4-:R-:W-:Y:S01]  /*47c0*/  IMAD.WIDE.U32 R12, R34, UR15, R12 ;  /* 0x0000000f220c7c25 */ /* 0x010fe2000f8e000c */
[----:B------:R-:W-:-:S03]  /*47d0*/  IADD3 R3, R3, R15, RZ ;  /* 0x0000000f03037210 */ /* 0x000fc60007ffe0ff */
[----:B------:R-:W-:Y:S01]  /*47e0*/  FADD.FTZ R15, R0, R39 ;  /* 0x00000027000f7221 */ /* 0x000fe20000010000 */
[----:B------:R-:W-:Y:S01]  /*47f0*/  IADD3.X R106, R106, -0x1, RZ, P1, !PT ;  /* 0xffffffff6a6a7810 */ /* 0x000fe20000ffe4ff */
[----:B------:R-:W-:Y:S01]  /*4800*/  IMAD R17, R127, UR7, R14 ;  /* 0x000000077f117c24 */ /* 0x000fe2000f8e020e */
[----:B------:R-:W-:Y:S01]  /*4810*/  IADD3.X R109, R109, -0x1, RZ, P2, !PT ;  /* 0xffffffff6d6d7810 */ /* 0x000fe200017fe4ff */
[----:B------:R-:W-:Y:S01]  /*4820*/  FADD.FTZ R0, R15, R40 ;  /* 0x000000280f007221 */ /* 0x000fe20000010000 */
[----:B------:R-:W-:Y:S01]  /*4830*/  IMAD.WIDE.U32 R2, R127, UR6, R2 ;  /* 0x000000067f027c25 */ /* 0x000fe2000f8e0002 */
[----:B------:R-:W-:Y:S01]  /*4840*/  ULDC.64 UR6, c[0x0][0x3b0] ;  /* 0x0000ec0000067ab9 */ /* 0x000fe20000000a00 */
[----:B------:R-:W-:Y:S02]  /*4850*/  IADD3.X R111, R111, -0x1, RZ, P3, !PT ;  /* 0xffffffff6f6f7810 */ /* 0x000fe40001ffe4ff */
[----:B------:R-:W-:Y:S01]  /*4860*/  FADD.FTZ R15, R0, R41 ;  /* 0x00000029000f7221 */ /* 0x000fe20000010000 */
[----:B------:R-:W-:-:S02]  /*4870*/  F2FP.BF16.F32.PACK_AB R41, R41, R40 ;  /* 0x000000282929723e */ /* 0x000fc400000010ff */
[----:B------:R-:W-:Y:S01]  /*4880*/  IADD3 R3, R3, R17, RZ ;  /* 0x0000001103037210 */ /* 0x000fe20007ffe0ff */
[----:B------:R-:W-:Y:S01]  /*4890*/  FADD.FTZ R0, R15, R42 ;  /* 0x0000002a0f007221 */ /* 0x000fe20000010000 */
[C---:B0-----:R-:W-:Y:S02]  /*48a0*/  LEA R14, P0, R2.reuse, R18, 0x1 ;  /* 0x00000012020e7211 */ /* 0x041fe400078008ff */
[----:B------:R-:W-:Y:S02]  /*48b0*/  F2FP.BF16.F32.PACK_AB R42, R43, R42 ;  /* 0x0000002a2b2a723e */ /* 0x000fe400000010ff */
[----:B------:R-:W-:Y:S01]  /*48c0*/  LEA.HI.X R15, R2, R19, R3, 0x1, P0 ;  /* 0x00000013020f7211 */ /* 0x000fe200000f0c03 */
[----:B------:R-:W-:Y:S01]  /*48d0*/  FADD.FTZ R3, R0, R43 ;  /* 0x0000002b00037221 */ /* 0x000fe20000010000 */
[----:B------:R-:W-:Y:S02]  /*48e0*/  F2FP.BF16.F32.PACK_AB R40, R39, R38 ;  /* 0x000000262728723e */ /* 0x000fe400000010ff */
[----:B------:R-:W-:Y:S01]  /*48f0*/  F2FP.BF16.F32.PACK_AB R43, R45, R44 ;  /* 0x0000002c2d2b723e */ /* 0x000fe200000010ff */
[----:B------:R-:W-:Y:S01]  /*4900*/  FADD.FTZ R0, R3, R44 ;  /* 0x0000002c03007221 */ /* 0x000fe20000010000 */
[----:B------:R-:W-:Y:S01]  /*4910*/  IMAD.WIDE R2, R104, 0x10, R14 ;  /* 0x0000001068027825 */ /* 0x000fe200078e020e */
[----:B------:R-:W-:-:S02]  /*4920*/  F2FP.BF16.F32.PACK_AB R19, R53, R52 ;  /* 0x000000343513723e */ /* 0x000fc400000010ff */
[----:B------:R-:W-:Y:S01]  /*4930*/  F2FP.BF16.F32.PACK_AB R18, R51, R50 ;  /* 0x000000323312723e */ /* 0x000fe200000010ff */
[----:B------:R-:W-:Y:S01]  /*4940*/  IMAD R14, R34, UR14, RZ ;  /* 0x0000000e220e7c24 */ /* 0x000fe2000f8e02ff */
[----:B-1----:R0:W-:Y:S01]  /*4950*/  STG.E.128 desc[UR12][R2.64], R4 ;  /* 0x0000000402007986 */ /* 0x0021e2000c101d0c */
[----:B------:R-:W-:Y:S01]  /*4960*/  F2FP.BF16.F32.PACK_AB R17, R49, R48 ;  /* 0x000000303111723e */ /* 0x000fe200000010ff */
[----:B------:R-:W-:Y:S01]  /*4970*/  FADD.FTZ R45, R0, R45 ;  /* 0x0000002d002d7221 */ /* 0x000fe20000010000 */
[----:B------:R-:W-:Y:S01]  /*4980*/  IMAD R0, R120, UR6, RZ ;  /* 0x0000000678007c24 */ /* 0x000fe2000f8e02ff */
[----:B--2---:R1:W-:Y:S01]  /*4990*/  STG.E.128 desc[UR12][R2.64+0x200], R8 ;  /* 0x0002000802007986 */ /* 0x0043e2000c101d0c */
[----:B------:R-:W-:Y:S01]  /*49a0*/  IADD3.X R113, R113, -0x1, RZ, P4, !PT ;  /* 0xffffffff71717810 */ /* 0x000fe200027fe4ff */
[----:B------:R-:W-:Y:S01]  /*49b0*/  FADD.FTZ R46, R45, R46 ;  /* 0x0000002e2d2e7221 */ /* 0x000fe20000010000 */
[----:B------:R-:W-:Y:S03]  /*49c0*/  BAR.SYNC.DEFER_BLOCKING 0x0 ;  /* 0x0000000000007b1d */ /* 0x000fe60000010000 */
[----:B------:R-:W-:-:S04]  /*49d0*/  FADD.FTZ R47, R46, R47 ;  /* 0x0000002f2e2f7221 */ /* 0x000fc80000010000 */
[----:B------:R-:W-:Y:S01]  /*49e0*/  FADD.FTZ R48, R47, R48 ;  /* 0x000000302f307221 */ /* 0x000fe20000010000 */
[----:B0-----:R-:W-:-:S03]  /*49f0*/  IMAD R5, R35, UR15, R14 ;  /* 0x0000000f23057c24 */ /* 0x001fc6000f8e020e */
[----:B------:R-:W-:Y:S02]  /*4a00*/  FADD.FTZ R49, R48, R49 ;  /* 0x0000003130317221 */ /* 0x000fe40000010000 */
[----:B------:R-:W-:Y:S01]  /*4a10*/  IADD3 R13, R13, R5, RZ ;  /* 0x000000050d0d7210 */ /* 0x000fe20007ffe0ff */
[----:B------:R-:W-:Y:S02]  /*4a20*/  IMAD R5, R127, UR7, R0 ;  /* 0x000000077f057c24 */ /* 0x000fe4000f8e0200 */
[----:B------:R-:W-:Y:S01]  /*4a30*/  FADD.FTZ R50, R49, R50 ;  /* 0x0000003231327221 */ /* 0x000fe20000010000 */
[----:B-1----:R-:W-:-:S04]  /*4a40*/  IMAD.WIDE.U32 R2, R127, UR6, R12 ;  /* 0x000000067f027c25 */ /* 0x002fc8000f8e000c */
[----:B------:R-:W-:Y:S01]  /*4a50*/  FADD.FTZ R51, R50, R51 ;  /* 0x0000003332337221 */ /* 0x000fe20000010000 */
[----:B------:R-:W-:Y:S01]  /*4a60*/  STS.128 [R122], R40 ;  /* 0x000000287a007388 */ /* 0x000fe20000000c00 */
[----:B------:R-:W-:Y:S02]  /*4a70*/  IADD3 R0, R3, R5, RZ ;  /* 0x0000000503007210 */ /* 0x000fe40007ffe0ff */
[----:B------:R-:W-:Y:S01]  /*4a80*/  FADD.FTZ R52, R51, R52 ;  /* 0x0000003433347221 */ /* 0x000fe20000010000 */
[----:B-----5:R-:W-:Y:S01]  /*4a90*/  LEA R4, P0, R2, R36, 0x1 ;  /* 0x0000002402047211 */ /* 0x020fe200078008ff */
        /* <DEDUP_REMOVED lines=12> */
.L_x_8200:
[----:B------:R-:W-:Y:S02]  /*4b60*/  ULDC.64 UR4, c[0x0][0x3d8] ;  /* 0x0000f60000047ab9 */ /* 0x000fe40000000a00 */
[----:B------:R-:W-:-:S04]  /*4b70*/  ISETP.NE.U32.AND P0, PT, RZ, UR4, PT ;  /* 0x00000004ff007c0c */ /* 0x000fc8000bf05070 */
[----:B------:R-:W-:-:S13]  /*4b80*/  ISETP.NE.AND.EX P0, PT, RZ, UR5, PT, P0 ;  /* 0x00000005ff007c0c */ /* 0x000fda000bf05300 */
[----:B------:R-:W-:Y:S05]  /*4b90*/  @!P0 BRA `(.L_x_8241) ;  /* 0x00000000005c8947 */ /* 0x000fea0003800000 */
[----:B------:R-:W1:Y:S01]  /*4ba0*/  SHFL.DOWN P0, R0, R119, 0x1, 0x1f ;  /* 0x08201f0077007f89 */ /* 0x000e620000000000 */
[----:B------:R-:W-:Y:S01]  /*4bb0*/  BSSY B0, `(.L_x_8241) ;  /* 0x0000015000007945 */ /* 0x000fe20003800000 */
[----:B------:R-:W2:Y:S01]  /*4bc0*/  S2R R4, SR_LANEID ;  /* 0x0000000000047919 */ /* 0x000ea20000000000 */
[----:B------:R-:W4:Y:S01]  /*4bd0*/  S2R R6, SR_TID.X ;  /* 0x0000000000067919 */ /* 0x000f220000002100 */
        /* <DEDUP_REMOVED lines=17> */
[----:B------:R1:W-:Y:S02]  /*4cf0*/  REDG.E.ADD.F32.FTZ.RN.STRONG.GPU desc[UR12][R30.64], R4 ;  /* 0x000000041e0079a6 */ /* 0x0003e4000c10f38c */
.L_x_8242:
[----:B------:R-:W-:Y:S05]  /*4d00*/  BSYNC B0 ;  /* 0x0000000000007941 */ /* 0x000fea0003800000 */
.L_x_8241:
        /* <DEDUP_REMOVED lines=29> */
.L_x_8244:
[----:B------:R-:W2:Y:S02]  /*4ee0*/  S2R R15, SR_TID.X ;  /* 0x00000000000f7919 */ /* 0x000ea40000002100 */
.L_x_8245:
[----:B------:R-:W-:Y:S05]  /*4ef0*/  BSYNC B0 ;  /* 0x0000000000007941 */ /* 0x000fea0003800000 */
.L_x_8243:
        /* <DEDUP_REMOVED lines=22> */
.L_x_8247:
        /* <DEDUP_REMOVED lines=26> */
.L_x_8246:
[----:B------:R-:W-:Y:S05]  /*5200*/  EXIT ;  /* 0x000000000000794d */ /* 0x000fea0003800000 */
.L_x_8248:
        /* <DEDUP_REMOVED lines=15> */
.L_x_11000:


//--------------------- .text._Z25selective_scan_bwd_kernelI32Selective_Scan_bwd_kernel_traitsILi32ELi16ELb1ELb1ELb0ELb0ELb1EN3c108BFloat16EfEEv12SSMParamsBwd --------------------------
	.section	.text._Z25selective_scan_bwd_kernelI32Selective_Scan_bwd_kernel_traitsILi32ELi16ELb1ELb1ELb0ELb0ELb1EN3c108BFloat16EfEEv12SSMParamsBwd,"ax",@progbits
	.align	128
        .global         _Z25selective_scan_bwd_kernelI32Selective_Scan_bwd_kernel_traitsILi32ELi16ELb1ELb1ELb0ELb0ELb1EN3c108BFloat16EfEEv12SSMParamsBwd
        .type           _Z25selective_scan_bwd_kernelI32Selective_Scan_bwd_kernel_traitsILi32ELi16ELb1ELb1ELb0ELb0ELb1EN3c108BFloat16EfEEv12SSMParamsBwd,@function
        .size           _Z25selective_scan_bwd_kernelI32Selective_Scan_bwd_kernel_traitsILi32ELi16ELb1ELb1ELb0ELb0ELb1EN3c108BFloat16EfEEv12SSMParamsBwd,(.L_x_11001 - _Z25selective_scan_bwd_kernelI32Selective_Scan_bwd_kernel_traitsILi32ELi16ELb1ELb1ELb0ELb0ELb1EN3c108BFloat16EfEEv12SSMParamsBwd)
        .other          _Z25selective_scan_bwd_kernelI32Selective_Scan_bwd_kernel_traitsILi32ELi16ELb1ELb1ELb0ELb0ELb1EN3c108BFloat16EfEEv12SSMParamsBwd,@"STO_CUDA_ENTRY STV_DEFAULT"
_Z25selective_scan_bwd_kernelI32Selective_Scan_bwd_kernel_traitsILi32ELi16ELb1ELb1ELb0ELb0ELb1EN3c108BFloat16EfEEv12SSMParamsBwd:
.text._Z25selective_scan_bwd_kernelI32Selective_Scan_bwd_kernel_traitsILi32ELi16ELb1ELb1ELb0ELb0ELb1EN3c108BFloat16EfEEv12SSMParamsBwd:
        /* <DEDUP_REMOVED lines=135> */
[----:B------:R-:W-:-:S05]  /*0870*/  UMOV UR4, URZ ;  /* 0x0000003f00047c82 */ /* 0x000fca0008000000 */
.L_x_8289:
[----:B------:R-:W-:Y:S01]  /*0880*/  BAR.SYNC.DEFER_BLOCKING 0x0 ;  /* 0x0000000000007b1d */ /* 0x000fe20000010000 */
[----:B0-----:R-:W-:-:S04]  /*0890*/  SHF.L.U32 R0, R52, 0x1, RZ ;  /* 0x0000000134007819 */ /* 0x001fc800000006ff */
[----:B------:R-:W-:-:S03]  /*08a0*/  LOP3.LUT R63, R0, 0xffffffc0, RZ, 0xc0, !PT ;  /* 0xffffffc0003f7812 */ /* 0x000fc600078ec0ff */
[----:B---3--:R-:W0:Y:S01]  /*08b0*/  LDC.64 R36, c[0x0][0x2a0] ;  /* 0x0000a800ff247b82 */ /* 0x008e220000000a00 */
[----:B--2---:R-:W2:Y:S01]  /*08c0*/  S2R R5, SR_CgaCtaId ;  /* 0x0000000000057919 */ /* 0x004ea20000008800 */
[----:B------:R-:W-:Y:S01]  /*08d0*/  LOP3.LUT R63, R63, 0x1f, R52, 0xf8, !PT ;  /* 0x0000001f3f3f7812 */ /* 0x000fe200078ef834 */
[----:B------:R-:W-:-:S04]  /*08e0*/  ULDC.64 UR6, c[0x0][0x2a8] ;  /* 0x0000aa0000067ab9 */ /* 0x000fc80000000a00 */
[C---:B------:R-:W-:Y:S01]  /*08f0*/  IMAD.WIDE R2, R63.reuse, 0x10, R54 ;  /* 0x000000103f027825 */ /* 0x040fe200078e0236 */
[----:B------:R-:W-:Y:S01]  /*0900*/  MOV R66, 0x400 ;  /* 0x0000040000427802 */ /* 0x000fe20000000f00 */
[----:B------:R-:W3:Y:S03]  /*0910*/  LDC.64 R72, c[0x0][0x2b0] ;  /* 0x0000ac00ff487b82 */ /* 0x000ee60000000a00 */
[----:B------:R-:W4:Y:S05]  /*0920*/  LDG.E.128 R12, desc[UR12][R2.64] ;  /* 0x0000000c020c7981 */ /* 0x000f2a000c1e1d00 */
[----:B------:R-:W3:Y:S01]  /*0930*/  LDC.64 R74, c[0x0][0x308] ;  /* 0x0000c200ff4a7b82 */ /* 0x000ee20000000a00 */
[----:B------:R-:W3:Y:S01]  /*0940*/  LDG.E.128 R16, desc[UR12][R2.64+0x200] ;  /* 0x0002000c02107981 */ /* 0x000ee2000c1e1d00 */
[----:B------:R-:W-:Y:S01]  /*0950*/  IMAD.WIDE R20, R63, 0x10, R56 ;  /* 0x000000103f147825 */ /* 0x000fe200078e0238 */
[----:B--2---:R-:W-:-:S04]  /*0960*/  LEA R66, R5, R66, 0x18 ;  /* 0x0000004205427211 */ /* 0x004fc800078ec0ff */
[CC--:B-1----:R-:W-:Y:S02]  /*0970*/  LEA R64, R53.reuse, R66.reuse, 0x4 ;  /* 0x0000004235407211 */ /* 0x0c2fe400078e20ff */
[----:B------:R-:W-:-:S03]  /*0980*/  LEA R65, R53, R66, 0x5 ;  /* 0x0000004235417211 */ /* 0x000fc600078e28ff */
[----:B----4-:R-:W-:Y:S04]  /*0990*/  STS.128 [R64], R12 ;  /* 0x0000000c40007388 */ /* 0x010fe80000000c00 */
        /* <DEDUP_REMOVED lines=8> */
[----:B-1----:R-:W1:Y:S02]  /*0a20*/  LDC R20, c[0x0][0x224] ;  /* 0x00008900ff147b82 */ /* 0x002e640000000800 */
[----:B--2---:R-:W-:Y:S04]  /*0a30*/  STS.128 [R64], R28 ;  /* 0x0000001c40007388 */ /* 0x004fe80000000c00 */
[----:B---3--:R2:W-:Y:S01]  /*0a40*/  STS.128 [R64+0x200], R32 ;  /* 0x0002002040007388 */ /* 0x0085e20000000c00 */
[----:B------:R-:W-:-:S03]  /*0a50*/  NOP ;  /* 0x0000000000007918 */ /* 0x000fc60000000000 */
[----:B------:R-:W-:Y:S04]  /*0a60*/  LDS.128 R12, [R65] ;  /* 0x00000000410c7984 */ /* 0x000fe80000000c00 */
[----:B------:R-:W-:Y:S01]  /*0a70*/  LDS.128 R16, [R65+0x10] ;  /* 0x0000100041107984 */ /* 0x000fe20000000c00 */
[----:B------:R-:W-:Y:S01]  /*0a80*/  BAR.SYNC.DEFER_BLOCKING 0x0 ;  /* 0x0000000000007b1d */ /* 0x000fe20000010000 */
[----:B-1----:R-:W-:-:S07]  /*0a90*/  LEA R20, R20, UR4, 0x9 ;  /* 0x0000000414147c11 */ /* 0x002fce000f8e48ff */
[----:B--2---:R-:W1:Y:S01]  /*0aa0*/  LDC.64 R32, c[0x0][0x318] ;  /* 0x0000c600ff207b82 */ /* 0x004e620000000a00 */
[----:B------:R-:W2:Y:S04]  /*0ab0*/  LDG.E.128 R40, desc[UR12][R2.64] ;  /* 0x0000000c02287981 */ /* 0x000ea8000c1e1d00 */
[----:B------:R3:W4:Y:S01]  /*0ac0*/  LDG.E.128 R68, desc[UR12][R2.64+0x200] ;  /* 0x0002000c02447981 */ /* 0x000722000c1e1d00 */
        /* <DEDUP_REMOVED lines=8> */
[----:B---3--:R-:W-:-:S05]  /*0b50*/  IMAD.WIDE.U32 R2, R36, UR15, R28 ;  /* 0x0000000f24027c25 */ /* 0x008fca000f8e001c */
[----:B------:R-:W-:Y:S02]  /*0b60*/  IADD3 R0, R3, R31, RZ ;  /* 0x0000001f03007210 */ /* 0x000fe40007ffe0ff */
[----:B-1----:R-:W-:-:S04]  /*0b70*/  LEA R28, P0, R2, R32, 0x1 ;  /* 0x00000020021c7211 */ /* 0x002fc800078008ff */
[----:B------:R-:W-:-:S03]  /*0b80*/  LEA.HI.X R29, R2, R33, R0, 0x1, P0 ;  /* 0x00000021021d7211 */ /* 0x000fc600000f0c00 */
[----:B------:R-:W-:Y:S01]  /*0b90*/  IMAD.WIDE R2, R63, 0x10, R28 ;  /* 0x000000103f027825 */ /* 0x000fe200078e021c */
[----:B--2---:R0:W-:Y:S04]  /*0ba0*/  STS.128 [R64], R40 ;  /* 0x0000002840007388 */ /* 0x0041e80000000c00 */
[----:B----4-:R1:W-:Y:S01]  /*0bb0*/  STS.128 [R64+0x200], R68 ;  /* 0x0002004440007388 */ /* 0x0103e20000000c00 */
        /* <DEDUP_REMOVED lines=10> */
[----:B------:R-:W-:-:S03]  /*0c60*/  IMAD R0, R72, UR14, RZ ;  /* 0x0000000e48007c24 */ /* 0x000fc6000f8e02ff */
        /* <DEDUP_REMOVED lines=10> */
[----:B------:R-:W2:Y:S04]  /*0d10*/  LDS.128 R80, [R65] ;  /* 0x0000000041507984 */ /* 0x000ea80000000c00 */
[----:B------:R-:W3:Y:S01]  /*0d20*/  LDS.128 R32, [R65+0x10] ;  /* 0x0000100041207984 */ /* 0x000ee20000000c00 */
[----:B------:R-:W-:Y:S06]  /*0d30*/  BAR.SYNC.DEFER_BLOCKING 0x0 ;  /* 0x0000000000007b1d */ /* 0x000fec0000010000 */
[----:B0-----:R-:W4:Y:S04]  /*0d40*/  LDG.E.128 R40, desc[UR12][R2.64+-0x400] ;  /* 0xfffc000c02287981 */ /* 0x001f28000c1e1d00 */
[----:B-1----:R0:W4:Y:S01]  /*0d50*/  LDG.E.128 R68, desc[UR12][R2.64+-0x200] ;  /* 0xfffe000c02447981 */ /* 0x002122000c1e1d00 */
[----:B------:R-:W-:Y:S01]  /*0d60*/  IMAD R100, R44, UR6, RZ ;  /* 0x000000062c647c24 */ /* 0x000fe2000f8e02ff */
[----:B------:R-:W-:-:S02]  /*0d70*/  PRMT R104, R36, 0x7632, R104 ;  /* 0x0000763224687816 */ /* 0x000fc40000000068 */
[----:B--2---:R-:W-:Y:S02]  /*0d80*/  SHF.L.U32 R76, R82, 0x10, RZ ;  /* 0x00000010524c7819 */ /* 0x004fe400000006ff */
[----:B------:R-:W-:Y:S02]  /*0d90*/  SHF.L.U32 R77, R80, 0x10, RZ ;  /* 0x00000010504d7819 */ /* 0x000fe400000006ff */
[----:B---3--:R-:W-:Y:S01]  /*0da0*/  SHF.L.U32 R72, R33, 0x10, RZ ;  /* 0x0000001021487819 */ /* 0x008fe200000006ff */
[----:B------:R-:W-:Y:S01]  /*0db0*/  FMUL.FTZ R78, R76, -1.4426950216293334961 ;  /* 0xbfb8aa3b4c4e7820 */ /* 0x000fe20000410000 */
[----:B------:R-:W-:Y:S01]  /*0dc0*/  SHF.L.U32 R75, R81, 0x10, RZ ;  /* 0x00000010514b7819 */ /* 0x000fe200000006ff */
[----:B------:R-:W-:Y:S01]  /*0dd0*/  FMUL.FTZ R67, R77, -1.4426950216293334961 ;  /* 0xbfb8aa3b4d437820 */ /* 0x000fe20000410000 */
[----:B------:R-:W-:Y:S01]  /*0de0*/  PRMT R79, R81, 0x7632, R79 ;  /* 0x00007632514f7816 */ /* 0x000fe2000000004f */
[----:B------:R1:W-:Y:S01]  /*0df0*/  MUFU.EX2 R89, R78 ;  /* 0x0000004e00597308 */ /* 0x0003e20000000800 */
[----:B------:R-:W-:Y:S01]  /*0e00*/  FMUL.FTZ R84, R72, -1.4426950216293334961 ;  /* 0xbfb8aa3b48547820 */ /* 0x000fe20000410000 */
[----:B------:R-:W-:Y:S01]  /*0e10*/  PRMT R81, R83, 0x7632, R81 ;  /* 0x0000763253517816 */ /* 0x000fe20000000051 */
[----:B------:R-:W-:Y:S01]  /*0e20*/  FMUL.FTZ R73, R75, -1.4426950216293334961 ;  /* 0xbfb8aa3b4b497820 */ /* 0x000fe20000410000 */
[----:B------:R-:W-:-:S02]  /*0e30*/  SHF.L.U32 R74, R83, 0x10, RZ ;  /* 0x00000010534a7819 */ /* 0x000fc400000006ff */
[----:B------:R-:W-:Y:S02]  /*0e40*/  SHF.L.U32 R81, R81, 0x10, RZ ;  /* 0x0000001051517819 */ /* 0x000fe400000006ff */
[----:B------:R2:W3:Y:S01]  /*0e50*/  MUFU.EX2 R86, R67 ;  /* 0x0000004300567308 */ /* 0x0004e20000000800 */
[----:B-1----:R-:W-:Y:S01]  /*0e60*/  PRMT R78, R80, 0x7632, R78 ;  /* 0x00007632504e7816 */ /* 0x002fe2000000004e */
[----:B0-----:R-:W-:Y:S01]  /*0e70*/  FMUL.FTZ R2, R74, -1.4426950216293334961 ;  /* 0xbfb8aa3b4a027820 */ /* 0x001fe20000410000 */
[----:B------:R-:W-:Y:S02]  /*0e80*/  PRMT R80, R82, 0x7632, R80 ;  /* 0x0000763252507816 */ /* 0x000fe40000000050 */
[----:B------:R-:W-:Y:S02]  /*0e90*/  SHF.L.U32 R0, R32, 0x10, RZ ;  /* 0x0000001020007819 */ /* 0x000fe400000006ff */
[----:B------:R-:W-:Y:S01]  /*0ea0*/  SHF.L.U32 R80, R80, 0x10, RZ ;  /* 0x0000001050507819 */ /* 0x000fe200000006ff */
[----:B------:R0:W1:Y:S01]  /*0eb0*/  MUFU.EX2 R94, R84 ;  /* 0x00000054005e7308 */ /* 0x0000620000000800 */
[----:B--2---:R-:W-:Y:S01]  /*0ec0*/  SHF.L.U32 R67, R34, 0x10, RZ ;  /* 0x0000001022437819 */ /* 0x004fe200000006ff */
[----:B------:R-:W-:Y:S01]  /*0ed0*/  FMUL.FTZ R3, R0, -1.4426950216293334961 ;  /* 0xbfb8aa3b00037820 */ /* 0x000fe20000410000 */
[----:B------:R-:W-:Y:S01]  /*0ee0*/  PRMT R34, R34, 0x7632, R34 ;  /* 0x0000763222227816 */ /* 0x000fe20000000022 */
[----:B------:R-:W-:Y:S01]  /*0ef0*/  FMUL.FTZ R83, R80, -1.4426950216293334961 ;  /* 0xbfb8aa3b50537820 */ /* 0x000fe20000410000 */
[----:B------:R-:W-:Y:S01]  /*0f00*/  PRMT R82, R32, 0x7632, R82 ;  /* 0x0000763220527816 */ /* 0x000fe20000000052 */
[----:B------:R-:W-:Y:S01]  /*0f10*/  FMUL.FTZ R85, R67, -1.4426950216293334961 ;  /* 0xbfb8aa3b43557820 */ /* 0x000fe20000410000 */
[----:B------:R-:W-:Y:S01]  /*0f20*/  FMUL.FTZ R32, R81, -1.4426950216293334961 ;  /* 0xbfb8aa3b51207820 */ /* 0x000fe20000410000 */
[----:B------:R2:W1:Y:S01]  /*0f30*/  MUFU.EX2 R98, R83 ;  /* 0x0000005300627308 */ /* 0x0004620000000800 */
[----:B0-----:R-:W-:Y:S01]  /*0f40*/  PRMT R84, R35, 0x7632, R84 ;  /* 0x0000763223547816 */ /* 0x001fe20000000054 */
[----:B---3--:R-:W-:Y:S01]  /*0f50*/  FADD.FTZ R86, R86, 1 ;  /* 0x3f80000056567421 */ /* 0x008fe20000010000 */
[----:B------:R-:W-:Y:S01]  /*0f60*/  SHF.L.U32 R78, R78, 0x10, RZ ;  /* 0x000000104e4e7819 */ /* 0x000fe200000006ff */
[----:B------:R-:W-:Y:S01]  /*0f70*/  FADD.FTZ R89, R89, 1 ;  /* 0x3f80000059597421 */ /* 0x000fe20000010000 */
[----:B------:R-:W-:-:S02]  /*0f80*/  SHF.L.U32 R84, R84, 0x10, RZ ;  /* 0x0000001054547819 */ /* 0x000fc400000006ff */
[----:B------:R-:W-:Y:S01]  /*0f90*/  SHF.L.U32 R79, R79, 0x10, RZ ;  /* 0x000000104f4f7819 */ /* 0x000fe200000006ff */
[----:B------:R0:W-:Y:S01]  /*0fa0*/  MUFU.EX2 R96, R85 ;  /* 0x0000005500607308 */ /* 0x0001e20000000800 */
[----:B--2---:R-:W-:Y:S01]  /*0fb0*/  SHF.L.U32 R83, R34, 0x10, RZ ;  /* 0x0000001022537819 */ /* 0x004fe200000006ff */
[----:B-1----:R-:W-:Y:S01]  /*0fc0*/  FADD.FTZ R95, R94, 1 ;  /* 0x3f8000005e5f7421 */ /* 0x002fe20000010000 */
[----:B------:R-:W-:Y:S02]  /*0fd0*/  SHF.L.U32 R82, R82, 0x10, RZ ;  /* 0x0000001052527819 */ /* 0x000fe400000006ff */
[----:B------:R-:W-:Y:S02]  /*0fe0*/  PRMT R110, R37, 0x7632, R110 ;  /* 0x00007632256e7816 */ /* 0x000fe4000000006e */
[----:B------:R-:W-:Y:S01]  /*0ff0*/  PRMT R112, R38, 0x7632, R112 ;  /* 0x0000763226707816 */ /* 0x000fe20000000070 */
[----:B------:R1:W2:Y:S01]  /*1000*/  MUFU.EX2 R99, R32 ;  /* 0x0000002000637308 */ /* 0x0002a20000000800 */
[----:B0-----:R-:W-:Y:S01]  /*1010*/  PRMT R85, R33, 0x7632, R85 ;  /* 0x0000763221557816 */ /* 0x001fe20000000055 */
[----:B------:R-:W-:Y:S01]  /*1020*/  FMUL.FTZ R33, R84, -1.4426950216293334961 ;  /* 0xbfb8aa3b54217820 */ /* 0x000fe20000410000 */
[----:B------:R-:W-:Y:S01]  /*1030*/  SHF.L.U32 R94, R38, 0x10, RZ ;  /* 0x00000010265e7819 */ /* 0x000fe200000006ff */
[----:B------:R-:W-:Y:S01]  /*1040*/  FADD.FTZ R98, R98, 1 ;  /* 0x3f80000062627421 */ /* 0x000fe20000010000 */
[----:B------:R-:W-:-:S02]  /*1050*/  SHF.L.U32 R85, R85, 0x10, RZ ;  /* 0x0000001055557819 */ /* 0x000fc400000006ff */
[----:B------:R-:W-:Y:S01]  /*1060*/  PRMT R111, R39, 0x7632, R111 ;  /* 0x00007632276f7816 */ /* 0x000fe2000000006f */
[----:B------:R0:W3:Y:S01]  /*1070*/  MUFU.EX2 R87, R73 ;  /* 0x0000004900577308 */ /* 0x0000e20000000800 */
[----:B-1----:R-:W-:Y:S01]  /*1080*/  FMUL.FTZ R32, R83, -1.4426950216293334961 ;  /* 0xbfb8aa3b53207820 */ /* 0x002fe20000410000 */
[----:B------:R-:W-:Y:S02]  /*1090*/  PRMT R38, R30, 0x7632, R38 ;  /* 0x000076321e267816 */ /* 0x000fe40000000026 */
[----:B------:R-:W-:Y:S02]  /*10a0*/  SHF.L.U32 R104, R104, 0x10, RZ ;  /* 0x0000001068687819 */ /* 0x000fe400000006ff */
[----:B------:R-:W-:Y:S02]  /*10b0*/  SHF.L.U32 R110, R110, 0x10, RZ ;  /* 0x000000106e6e7819 */ /* 0x000fe400000006ff */
[----:B------:R1:W3:Y:S01]  /*10c0*/  MUFU.EX2 R90, R2 ;  /* 0x00000002005a7308 */ /* 0x0002e20000000800 */
[----:B0-----:R-:W-:Y:S01]  /*10d0*/  SHF.L.U32 R73, R35, 0x10, RZ ;  /* 0x0000001023497819 */ /* 0x001fe200000006ff */
[----:B--2---:R-:W-:Y:S01]  /*10e0*/  FADD.FTZ R114, R99, 1 ;  /* 0x3f80000063727421 */ /* 0x004fe20000010000 */
[----:B------:R-:W-:-:S02]  /*10f0*/  SHF.L.U32 R112, R112, 0x10, RZ ;  /* 0x0000001070707819 */ /* 0x000fc400000006ff */
[----:B------:R-:W-:Y:S01]  /*1100*/  SHF.L.U32 R111, R111, 0x10, RZ ;  /* 0x000000106f6f7819 */ /* 0x000fe200000006ff */
[----:B------:R-:W-:Y:S01]  /*1110*/  FMUL.FTZ R88, R73, -1.4426950216293334961 ;  /* 0xbfb8aa3b49587820 */ /* 0x000fe20000410000 */
[----:B------:R-:W-:Y:S01]  /*1120*/  SHF.L.U32 R165, R12, 0x10, RZ ;  /* 0x000000100ca57819 */ /* 0x000fe200000006ff */
[----:B------:R0:W-:Y:S01]  /*1130*/  MUFU.EX2 R92, R3 ;  /* 0x00000003005c7308 */ /* 0x0001e20000000800 */
[----:B-1----:R-:W-:Y:S01]  /*1140*/  FMUL.FTZ R2, R78, -1.4426950216293334961 ;  /* 0xbfb8aa3b4e027820 */ /* 0x002fe20000410000 */
[----:B---3--:R-:W-:Y:S01]  /*1150*/  FADD.FTZ R87, R87, 1 ;  /* 0x3f80000057577421 */ /* 0x008fe20000010000 */
[----:B------:R-:W-:Y:S02]  /*1160*/  SHF.L.U32 R163, R13, 0x10, RZ ;  /* 0x000000100da37819 */ /* 0x000fe400000006ff */
[----:B------:R-:W-:Y:S02]  /*1170*/  SHF.L.U32 R161, R14, 0x10, RZ ;  /* 0x000000100ea17819 */ /* 0x000fe400000006ff */
[----:B------:R-:W-:Y:S01]  /*1180*/  SHF.L.U32 R159, R15, 0x10, RZ ;  /* 0x000000100f9f7819 */ /* 0x000fe200000006ff */
[----:B------:R-:W1:Y:S01]  /*1190*/  MUFU.EX2 R121, R32 ;  /* 0x0000002000797308 */ /* 0x000e620000000800 */
[----:B0-----:R-:W-:Y:S01]  /*11a0*/  FMUL.FTZ R3, R79, -1.4426950216293334961 ;  /* 0xbfb8aa3b4f037820 */ /* 0x001fe20000410000 */
[----:B------:R-:W-:Y:S01]  /*11b0*/  FADD.FTZ R90, R90, 1 ;  /* 0x3f8000005a5a7421 */ /* 0x000fe20000010000 */
[----:B------:R-:W-:-:S02]  /*11c0*/  SHF.L.U32 R157, R16, 0x10, RZ ;  /* 0x00000010109d7819 */ /* 0x000fc400000006ff */
[----:B------:R-:W-:Y:S02]  /*11d0*/  SHF.L.U32 R153, R18, 0x10, RZ ;  /* 0x0000001012997819 */ /* 0x000fe400000006ff */
[----:B------:R-:W-:Y:S01]  /*11e0*/  SHF.L.U32 R155, R17, 0x10, RZ ;  /* 0x00000010119b7819 */ /* 0x000fe200000006ff */
[----:B------:R-:W-:Y:S08]  /*11f0*/  MUFU.EX2 R122, R33 ;  /* 0x00000021007a7308 */ /* 0x000ff00000000800 */
[----:B------:R0:W2:Y:S01]  /*1200*/  MUFU.EX2 R91, R2 ;  /* 0x00000002005b7308 */ /* 0x0000a20000000800 */
[----:B-1----:R-:W-:-:S07]  /*1210*/  FADD.FTZ R121, R121, 1 ;  /* 0x3f80000079797421 */ /* 0x002fce0000010000 */
[----:B------:R1:W3:Y:S01]  /*1220*/  MUFU.EX2 R97, R3 ;  /* 0x0000000300617308 */ /* 0x0002e20000000800 */
[----:B0-----:R-:W-:-:S07]  /*1230*/  FMUL.FTZ R2, R82, -1.4426950216293334961 ;  /* 0xbfb8aa3b52027820 */ /* 0x001fce0000410000 */
[----:B------:R-:W0:Y:S01]  /*1240*/  MUFU.EX2 R113, R2 ;  /* 0x0000000200717308 */ /* 0x000e220000000800 */
[----:B-1----:R-:W-:Y:S01]  /*1250*/  FMUL.FTZ R3, R85, -1.4426950216293334961 ;  /* 0xbfb8aa3b55037820 */ /* 0x002fe20000410000 */
[----:B--2---:R-:W-:Y:S01]  /*1260*/  FADD.FTZ R103, R91, 1 ;  /* 0x3f8000005b677421 */ /* 0x004fe20000010000 */
[----:B------:R-:W-:-:S05]  /*1270*/  SHF.L.U32 R91, R31, 0x10, RZ ;  /* 0x000000101f5b7819 */ /* 0x000fca00000006ff */
[----:B------:R1:W2:Y:S01]  /*1280*/  MUFU.EX2 R119, R3 ;  /* 0x0000000300777308 */ /* 0x0002a20000000800 */
[----:B---3--:R-:W-:-:S07]  /*1290*/  FADD.FTZ R106, R97, 1 ;  /* 0x3f800000616a7421 */ /* 0x008fce0000010000 */
[----:B------:R-:W3:Y:S01]  /*12a0*/  MUFU.EX2 R101, R88 ;  /* 0x0000005800657308 */ /* 0x000ee20000000800 */
[----:B-1----:R-:W1:Y:S01]  /*12b0*/  LDC.64 R2, c[0x0][0x398] ;  /* 0x0000e600ff027b82 */ /* 0x002e620000000a00 */
[----:B0-----:R-:W-:-:S06]  /*12c0*/  FADD.FTZ R117, R113, 1 ;  /* 0x3f80000071757421 */ /* 0x001fcc0000010000 */
[----:B------:R-:W-:Y:S01]  /*12d0*/  MUFU.RCP R86, R86 ;  /* 0x0000005600567308 */ /* 0x000fe20000001000 */
[----:B--2---:R-:W-:-:S07]  /*12e0*/  FADD.FTZ R119, R119, 1 ;  /* 0x3f80000077777421 */ /* 0x004fce0000010000 */
[----:B------:R0:W-:Y:S01]  /*12f0*/  MUFU.RCP R88, R87 ;  /* 0x0000005700587308 */ /* 0x0001e20000001000 */
[----:B---3--:R-:W-:-:S07]  /*1300*/  FADD.FTZ R102, R101, 1 ;  /* 0x3f80000065667421 */ /* 0x008fce0000010000 */
[----:B------:R2:W3:Y:S01]  /*1310*/  MUFU.RCP R93, R90 ;  /* 0x0000005a005d7308 */ /* 0x0004e20000001000 */
[----:B0-----:R-:W-:Y:S01]  /*1320*/  FADD.FTZ R87, R92, 1 ;  /* 0x3f8000005c577421 */ /* 0x001fe20000010000 */
[----:B------:R-:W-:Y:S02]  /*1330*/  SHF.L.U32 R92, R39, 0x10, RZ ;  /* 0x00000010275c7819 */ /* 0x000fe400000006ff */
[----:B------:R-:W-:-:S04]  /*1340*/  PRMT R39, R31, 0x7632, R39 ;  /* 0x000076321f277816 */ /* 0x000fc80000000027 */
[----:B------:R-:W0:Y:S01]  /*1350*/  MUFU.RCP R89, R89 ;  /* 0x0000005900597308 */ /* 0x000e220000001000 */
[----:B--2---:R-:W-:Y:S02]  /*1360*/  SHF.L.U32 R90, R28, 0x10, RZ ;  /* 0x000000101c5a7819 */ /* 0x004fe400000006ff */
[----:B------:R-:W-:-:S05]  /*1370*/  SHF.L.U32 R127, R39, 0x10, RZ ;  /* 0x00000010277f7819 */ /* 0x000fca00000006ff */
[----:B------:R-:W2:Y:S01]  /*1380*/  MUFU.RCP R103, R103 ;  /* 0x0000006700677308 */ /* 0x000ea20000001000 */
[----:B---3--:R-:W-:-:S04]  /*1390*/  FADD.FTZ R113, -R93, 1 ;  /* 0x3f8000005d717421 */ /* 0x008fc80000010100 */
[----:B------:R-:W-:-:S03]  /*13a0*/  FFMA.FTZ R115, R74, R113, 1 ;  /* 0x3f8000004a737423 */ /* 0x000fc60000010071 */
[----:B------:R-:W3:Y:S08]  /*13b0*/  MUFU.RCP R106, R106 ;  /* 0x0000006a006a7308 */ /* 0x000ef00000001000 */
[----:B------:R3:W3:Y:S08]  /*13c0*/  MUFU.RCP R109, R98 ;  /* 0x00000062006d7308 */ /* 0x0006f00000001000 */
[----:B------:R-:W3:Y:S08]  /*13d0*/  MUFU.RCP R114, R114 ;  /* 0x0000007200727308 */ /* 0x000ef00000001000 */
[----:B------:R-:W-:Y:S08]  /*13e0*/  MUFU.RCP R102, R102 ;  /* 0x0000006600667308 */ /* 0x000ff00000001000 */
[----:B------:R-:W-:Y:S08]  /*13f0*/  MUFU.RCP R87, R87 ;  /* 0x0000005700577308 */ /* 0x000ff00000001000 */
[----:B------:R-:W-:Y:S08]  /*1400*/  MUFU.RCP R95, R95 ;  /* 0x0000005f005f7308 */ /* 0x000ff00000001000 */
[----:B------:R3:W-:Y:S08]  /*1410*/  MUFU.RCP R113, R117 ;  /* 0x0000007500717308 */ /* 0x0007f00000001000 */
[----:B------:R3:W-:Y:S08]  /*1420*/  MUFU.RCP R132, R119 ;  /* 0x0000007700847308 */ /* 0x0007f00000001000 */
[----:B------:R-:W-:Y:S01]  /*1430*/  MUFU.RCP R136, R121 ;  /* 0x0000007900887308 */ /* 0x000fe20000001000 */
[----:B----4-:R4:W-:Y:S04]  /*1440*/  STS.128 [R64], R40 ;  /* 0x0000002840007388 */ /* 0x0109e80000000c00 */
[----:B------:R0:W-:Y:S01]  /*1450*/  STS.128 [R64+0x200], R68 ;  /* 0x0002004440007388 */ /* 0x0001e20000000c00 */
[----:B------:R-:W-:-:S03]  /*1460*/  NOP ;  /* 0x0000000000007918 */ /* 0x000fc60000000000 */
[----:B------:R-:W2:Y:S01]  /*1470*/  LDS.128 R32, [R65] ;  /* 0x0000000041207984 */ /* 0x000ea20000000c00 */
[C---:B----4-:R-:W-:Y:S02]  /*1480*/  IMAD R43, R45.reuse, UR7, R100 ;  /* 0x000000072d2b7c24 */ /* 0x050fe4000f8e0264 */
[----:B------:R-:W-:Y:S01]  /*1490*/  FADD.FTZ R100, R96, 1 ;  /* 0x3f80000060647421 */ /* 0x000fe20000010000 */
[----:B------:R-:W-:Y:S01]  /*14a0*/  IMAD.WIDE.U32 R40, R45, UR6, R20 ;  /* 0x000000062d287c25 */ /* 0x000fe2000f8e0014 */
[----:B------:R-:W-:Y:S01]  /*14b0*/  SHF.L.U32 R96, R37, 0x10, RZ ;  /* 0x0000001025607819 */ /* 0x000fe200000006ff */
[----:B------:R-:W-:Y:S01]  /*14c0*/  ULDC.64 UR6, c[0x0][0x320] ;  /* 0x0000c80000067ab9 */ /* 0x000fe20000000a00 */
[----:B0-----:R-:W-:Y:S01]  /*14d0*/  SHF.L.U32 R71, R36, 0x10, RZ ;  /* 0x0000001024477819 */ /* 0x001fe200000006ff */
[----:B-1----:R-:W-:Y:S01]  /*14e0*/  IMAD R42, R2, UR14, RZ ;  /* 0x0000000e022a7c24 */ /* 0x002fe2000f8e02ff */
[----:B------:R-:W-:Y:S01]  /*14f0*/  IADD3 R41, R41, R43, RZ ;  /* 0x0000002b29297210 */ /* 0x000fe20007ffe0ff */
[----:B------:R-:W0:Y:S01]  /*1500*/  MUFU.RCP R100, R100 ;  /* 0x0000006400647308 */ /* 0x000e220000001000 */
[----:B------:R-:W-:Y:S01]  /*1510*/  PRMT R36, R28, 0x7632, R36 ;  /* 0x000076321c247816 */ /* 0x000fe20000000024 */
[----:B------:R-:W-:Y:S01]  /*1520*/  IMAD R3, R3, UR15, R42 ;  /* 0x0000000f03037c24 */ /* 0x000fe2000f8e022a */
[C---:B------:R-:W-:Y:S01]  /*1530*/  PRMT R37, R29.reuse, 0x7632, R37 ;  /* 0x000076321d257816 */ /* 0x040fe20000000025 */
[----:B------:R-:W-:Y:S01]  /*1540*/  FADD.FTZ R28, -R86, 1 ;  /* 0x3f800000561c7421 */ /* 0x000fe20000010100 */
[----:B------:R-:W-:Y:S01]  /*1550*/  SHF.L.U32 R68, R29, 0x10, RZ ;  /* 0x000000101d447819 */ /* 0x000fe200000006ff */
[----:B------:R-:W-:Y:S01]  /*1560*/  IMAD.WIDE.U32 R40, R2, UR15, R40 ;  /* 0x0000000f02287c25 */ /* 0x000fe2000f8e0028 */
[----:B------:R-:W-:-:S03]  /*1570*/  SHF.L.U32 R70, R30, 0x10, RZ ;  /* 0x000000101e467819 */ /* 0x000fc600000006ff */
[----:B------:R-:W-:Y:S01]  /*1580*/  FADD.FTZ R30, -R88, 1 ;  /* 0x3f800000581e7421 */ /* 0x000fe20000010100 */
[----:B------:R-:W-:Y:S01]  /*1590*/  FFMA.FTZ R28, R77, R28, 1 ;  /* 0x3f8000004d1c7423 */ /* 0x000fe2000001001c */
[----:B------:R-:W-:Y:S01]  /*15a0*/  SHF.L.U32 R123, R37, 0x10, RZ ;  /* 0x00000010257b7819 */ /* 0x000fe200000006ff */
[----:B------:R-:W-:Y:S01]  /*15b0*/  FMUL.FTZ R77, R77, R86 ;  /* 0x000000564d4d7220 */ /* 0x000fe20000410000 */
[----:B------:R-:W-:Y:S01]  /*15c0*/  FFMA.FTZ R30, R75, R30, 1 ;  /* 0x3f8000004b1e7423 */ /* 0x000fe2000001001e */
[----:B------:R-:W-:Y:S01]  /*15d0*/  IADD3 R3, R41, R3, RZ ;  /* 0x0000000329037210 */ /* 0x000fe20007ffe0ff */
[----:B------:R-:W-:Y:S01]  /*15e0*/  FMUL.FTZ R75, R75, R88 ;  /* 0x000000584b4b7220 */ /* 0x000fe20000410000 */
[----:B------:R-:W-:Y:S02]  /*15f0*/  PRMT R41, R18, 0x7632, R41 ;  /* 0x0000763212297816 */ /* 0x000fe40000000029 */
[----:B--2---:R-:W-:Y:S02]  /*1600*/  SHF.L.U32 R42, R32, 0x10, RZ ;  /* 0x00000010202a7819 */ /* 0x004fe400000006ff */
[----:B------:R-:W-:-:S02]  /*1610*/  SHF.L.U32 R43, R33, 0x10, RZ ;  /* 0x00000010212b7819 */ /* 0x000fc400000006ff */
        /* <DEDUP_REMOVED lines=8> */
[C---:B------:R-:W-:Y:S01]  /*16a0*/  SHF.L.U32 R69, R34.reuse, 0x10, RZ ;  /* 0x0000001022457819 */ /* 0x040fe200000006ff */
[----:B------:R-:W-:Y:S01]  /*16b0*/  FMUL.FTZ R32, R29, R28 ;  /* 0x0000001c1d207220 */ /* 0x000fe20000410000 */
[----:B------:R-:W-:Y:S01]  /*16c0*/  FADD.FTZ R33, -R89, 1 ;  /* 0x3f80000059217421 */ /* 0x000fe20000010100 */
[----:B------:R-:W-:Y:S01]  /*16d0*/  FMUL.FTZ R35, R31, R30 ;  /* 0x0000001e1f237220 */ /* 0x000fe20000410000 */
[----:B------:R-:W-:Y:S01]  /*16e0*/  SHF.L.U32 R101, R101, 0x10, RZ ;  /* 0x0000001065657819 */ /* 0x000fe200000006ff */
[----:B------:R-:W1:Y:S01]  /*16f0*/  LDS.128 R28, [R65+0x10] ;  /* 0x00001000411c7984 */ /* 0x000e620000000c00 */
[----:B------:R-:W-:Y:S01]  /*1700*/  PRMT R107, R34, 0x7632, R107 ;  /* 0x00007632226b7816 */ /* 0x000fe2000000006b */
[----:B------:R-:W-:Y:S01]  /*1710*/  FFMA.FTZ R99, R76, R33, 1 ;  /* 0x3f8000004c637423 */ /* 0x000fe20000010021 */
[----:B------:R-:W-:Y:S01]  /*1720*/  FADD.FTZ R33, -R103, 1 ;  /* 0x3f80000067217421 */ /* 0x000fe20000010100 */
[----:B---3--:R-:W-:Y:S01]  /*1730*/  FMUL.FTZ R98, R94, R69 ;  /* 0x000000455e627220 */ /* 0x008fe20000410000 */
[----:B------:R-:W-:Y:S01]  /*1740*/  FMUL.FTZ R34, R104, R101 ;  /* 0x0000006568227220 */ /* 0x000fe20000410000 */
[----:B------:R-:W-:Y:S01]  /*1750*/  SHF.L.U32 R105, R105, 0x10, RZ ;  /* 0x0000001069697819 */ /* 0x000fe200000006ff */
        /* <DEDUP_REMOVED lines=8> */
[----:B------:R-:W-:Y:S01]  /*17e0*/  FADD.FTZ R34, -R106, 1 ;  /* 0x3f8000006a227421 */ /* 0x000fe20000010100 */
[----:B------:R-:W-:Y:S01]  /*17f0*/  FMUL.FTZ R99, R110, R105 ;  /* 0x000000696e637220 */ /* 0x000fe20000410000 */
[----:B------:R-:W-:Y:S01]  /*1800*/  SHF.L.U32 R108, R108, 0x10, RZ ;  /* 0x000000106c6c7819 */ /* 0x000fe200000006ff */
[----:B------:R-:W-:Y:S01]  /*1810*/  FMUL.FTZ R120, R116, R115 ;  /* 0x0000007374787220 */ /* 0x000fe20000410000 */
[----:B------:R-:W-:Y:S01]  /*1820*/  FFMA.FTZ R34, R79, R34, 1 ;  /* 0x3f8000004f227423 */ /* 0x000fe20000010022 */
[----:B------:R-:W-:Y:S01]  /*1830*/  FMUL.FTZ R99, R106, R99 ;  /* 0x000000636a637220 */ /* 0x000fe20000410000 */
[----:B------:R-:W-:Y:S01]  /*1840*/  FADD.FTZ R115, -R109, 1 ;  /* 0x3f8000006d737421 */ /* 0x000fe20000010100 */
[----:B------:R-:W-:Y:S01]  /*1850*/  FMUL.FTZ R98, R112, R107 ;  /* 0x0000006b70627220 */ /* 0x000fe20000410000 */
[----:B------:R-:W-:Y:S01]  /*1860*/  FADD.FTZ R116, -R114, 1 ;  /* 0x3f80000072747421 */ /* 0x000fe20000010100 */
[----:B------:R-:W-:Y:S01]  /*1870*/  FMUL.FTZ R117, R111, R108 ;  /* 0x0000006c6f757220 */ /* 0x000fe20000410000 */
[----:B------:R-:W-:Y:S01]  /*1880*/  FMUL.FTZ R34, R99, R34 ;  /* 0x0000002263227220 */ /* 0x000fe20000410000 */
[----:B------:R-:W-:Y:S01]  /*1890*/  FFMA.FTZ R115, R80, R115, 1 ;  /* 0x3f80000050737423 */ /* 0x000fe20000010073 */
[----:B------:R-:W-:Y:S01]  /*18a0*/  FMUL.FTZ R98, R109, R98 ;  /* 0x000000626d627220 */ /* 0x000fe20000410000 */
[----:B------:R-:W-:Y:S01]  /*18b0*/  FADD.FTZ R99, R122, 1 ;  /* 0x3f8000007a637421 */ /* 0x000fe20000010000 */
[----:B------:R-:W-:Y:S01]  /*18c0*/  FFMA.FTZ R116, R81, R116, 1 ;  /* 0x3f80000051747423 */ /* 0x000fe20000010074 */
[----:B------:R-:W-:Y:S01]  /*18d0*/  FMUL.FTZ R117, R114, R117 ;  /* 0x0000007572757220 */ /* 0x000fe20000410000 */
        /* <DEDUP_REMOVED lines=11> */
[----:B------:R-:W-:Y:S01]  /*1990*/  PRMT R122, R28, 0x7632, R122 ;  /* 0x000076321c7a7816 */ /* 0x000fe2000000007a */
[----:B------:R-:W-:Y:S01]  /*19a0*/  FMUL.FTZ R94, R94, R89 ;  /* 0x000000595e5e7220 */ /* 0x000fe20000410000 */
[----:B------:R-:W-:Y:S01]  /*19b0*/  SHF.L.U32 R115, R28, 0x10, RZ ;  /* 0x000000101c737819 */ /* 0x000fe200000006ff */
[----:B0-----:R-:W-:Y:S01]  /*19c0*/  FADD.FTZ R28, -R100, 1 ;  /* 0x3f800000641c7421 */ /* 0x001fe20000010100 */
[----:B------:R-:W-:Y:S01]  /*19d0*/  PRMT R133, R30, 0x7632, R133 ;  /* 0x000076321e857816 */ /* 0x000fe20000000085 */
[----:B--2---:R-:W-:Y:S01]  /*19e0*/  FMUL.FTZ R99, R70, R119 ;  /* 0x0000007746637220 */ /* 0x004fe20000410000 */
[----:B------:R-:W-:Y:S01]  /*19f0*/  SHF.L.U32 R116, R31, 0x10, RZ ;  /* 0x000000101f747819 */ /* 0x000fe200000006ff */
[----:B------:R-:W-:Y:S01]  /*1a00*/  FADD.FTZ R30, -R102, 1 ;  /* 0x3f800000661e7421 */ /* 0x000fe20000010100 */
[----:B------:R-:W-:Y:S01]  /*1a10*/  SHF.L.U32 R117, R29, 0x10, RZ ;  /* 0x000000101d757819 */ /* 0x000fe200000006ff */
[----:B------:R-:W-:Y:S01]  /*1a20*/  FFMA.FTZ R98, R67, R28, 1 ;  /* 0x3f80000043627423 */ /* 0x000fe2000001001c */
[----:B------:R-:W-:Y:S01]  /*1a30*/  FMUL.FTZ R99, R100, R99 ;  /* 0x0000006364637220 */ /* 0x000fe20000410000 */
[----:B------:R-:W-:Y:S01]  /*1a40*/  PRMT R130, R29, 0x7632, R130 ;  /* 0x000076321d827816 */ /* 0x000fe20000000082 */
[----:B------:R-:W-:Y:S01]  /*1a50*/  FFMA.FTZ R126, R73, R30, 1 ;  /* 0x3f800000497e7423 */ /* 0x000fe2000001001e */
[----:B------:R-:W-:Y:S01]  /*1a60*/  PRMT R135, R31, 0x7632, R135 ;  /* 0x000076321f877816 */ /* 0x000fe20000000087 */
[----:B------:R-:W-:Y:S01]  /*1a70*/  FMUL.FTZ R121, R91, R116 ;  /* 0x000000745b797220 */ /* 0x000fe20000410000 */
[----:B------:R-:W-:Y:S01]  /*1a80*/  FADD.FTZ R29, -R87, 1 ;  /* 0x3f800000571d7421 */ /* 0x000fe20000010100 */
[----:B------:R-:W-:Y:S01]  /*1a90*/  FADD.FTZ R31, -R95, 1 ;  /* 0x3f8000005f1f7421 */ /* 0x000fe20000010100 */
        /* <DEDUP_REMOVED lines=8> */
[----:B------:R-:W0:Y:S01]  /*1b20*/  LDC.64 R98, c[0x0][0x3e8] ;  /* 0x0000fa00ff627b82 */ /* 0x000e220000000a00 */
[----:B------:R-:W-:Y:S01]  /*1b30*/  FMUL.FTZ R137, R121, R126 ;  /* 0x0000007e79897220 */ /* 0x000fe20000410000 */
[----:B------:R-:W-:Y:S01]  /*1b40*/  FMUL.FTZ R124, R28, R29 ;  /* 0x0000001d1c7c7220 */ /* 0x000fe20000410000 */
[----:B------:R-:W-:Y:S01]  /*1b50*/  FMUL.FTZ R131, R30, R31 ;  /* 0x0000001f1e837220 */ /* 0x000fe20000410000 */
[----:B------:R-:W-:Y:S01]  /*1b60*/  SHF.L.U32 R121, R36, 0x10, RZ ;  /* 0x0000001024797819 */ /* 0x000fe200000006ff */
[----:B------:R-:W-:Y:S01]  /*1b70*/  FADD.FTZ R28, -R132, 1 ;  /* 0x3f800000841c7421 */ /* 0x000fe20000010100 */
[----:B------:R-:W-:Y:S01]  /*1b80*/  SHF.L.U32 R126, R38, 0x10, RZ ;  /* 0x00000010267e7819 */ /* 0x000fe200000006ff */
[----:B------:R-:W-:Y:S01]  /*1b90*/  FADD.FTZ R36, -R136, 1 ;  /* 0x3f80000088247421 */ /* 0x000fe20000010100 */
[----:B---3--:R-:W-:Y:S01]  /*1ba0*/  FADD.FTZ R31, -R139, 1 ;  /* 0x3f8000008b1f7421 */ /* 0x008fe20000010100 */
[----:B------:R-:W-:Y:S01]  /*1bb0*/  SHF.L.U32 R128, R122, 0x10, RZ ;  /* 0x000000107a807819 */ /* 0x000fe200000006ff */
[----:B------:R-:W-:Y:S01]  /*1bc0*/  FFMA.FTZ R30, R85, R28, 1 ;  /* 0x3f800000551e7423 */ /* 0x000fe2000001001c */
[----:B------:R-:W-:Y:S01]  /*1bd0*/  SHF.L.U32 R130, R130, 0x10, RZ ;  /* 0x0000001082827819 */ /* 0x000fe200000006ff */
[----:B------:R-:W-:Y:S01]  /*1be0*/  FFMA.FTZ R39, R83, R36, 1 ;  /* 0x3f80000053277423 */ /* 0x000fe20000010024 */
[----:B------:R-:W-:Y:S01]  /*1bf0*/  SHF.L.U32 R133, R133, 0x10, RZ ;  /* 0x0000001085857819 */ /* 0x000fe200000006ff */
[----:B------:R-:W-:Y:S01]  /*1c00*/  FFMA.FTZ R141, R84, R31, 1 ;  /* 0x3f800000548d7423 */ /* 0x000fe2000001001f */
[----:B------:R-:W-:Y:S01]  /*1c10*/  SHF.L.U32 R135, R135, 0x10, RZ ;  /* 0x0000001087877819 */ /* 0x000fe200000006ff */
        /* <DEDUP_REMOVED lines=17> */
[----:B------:R-:W1:Y:S01]  /*1d30*/  LDC R85, c[0x0][0x21c] ;  /* 0x00008700ff557b82 */ /* 0x000e620000000800 */
        /* <DEDUP_REMOVED lines=12> */
[----:B0-----:R-:W-:Y:S01]  /*1e00*/  LEA R2, P0, R40, R98, 0x1 ;  /* 0x0000006228027211 */ /* 0x001fe200078008ff */
[----:B------:R-:W-:Y:S01]  /*1e10*/  FMUL.FTZ R18, R84, R139 ;  /* 0x0000008b54127220 */ /* 0x000fe20000410000 */
[----:B------:R-:W-:Y:S01]  /*1e20*/  PRMT R124, R12, 0x7632, R124 ;  /* 0x000076320c7c7816 */ /* 0x000fe2000000007c */
[----:B------:R-:W-:Y:S01]  /*1e30*/  FMUL.FTZ R88, R68, R95 ;  /* 0x0000005f44587220 */ /* 0x000fe20000410000 */
[----:B------:R-:W-:Y:S01]  /*1e40*/  LEA.HI.X R3, R40, R99, R3, 0x1, P0 ;  /* 0x0000006328037211 */ /* 0x000fe200000f0c03 */
[----:B------:R-:W-:Y:S01]  /*1e50*/  FMUL.FTZ R86, R70, R67 ;  /* 0x0000004346567220 */ /* 0x000fe20000410000 */
[----:B------:R-:W-:Y:S01]  /*1e60*/  PRMT R122, R13, 0x7632, R122 ;  /* 0x000076320d7a7816 */ /* 0x000fe2000000007a */
[----:B------:R-:W-:Y:S01]  /*1e70*/  FMUL.FTZ R0, R71, R77 ;  /* 0x0000004d47007220 */ /* 0x000fe20000410000 */
[----:B------:R-:W-:Y:S01]  /*1e80*/  PRMT R99, R14, 0x7632, R99 ;  /* 0x000076320e637816 */ /* 0x000fe20000000063 */
[----:B------:R-:W-:Y:S01]  /*1e90*/  IMAD.WIDE R2, R63, 0x10, R2 ;  /* 0x000000103f027825 */ /* 0x000fe200078e0202 */
[----:B------:R-:W-:-:S03]  /*1ea0*/  PRMT R120, R15, 0x7632, R120 ;  /* 0x000076320f787816 */ /* 0x000fc60000000078 */
[----:B------:R-:W-:Y:S01]  /*1eb0*/  FMUL.FTZ R92, R92, R93 ;  /* 0x0000005d5c5c7220 */ /* 0x000fe20000410000 */
[----:B------:R-:W-:Y:S01]  /*1ec0*/  ISETP.NE.U32.AND P0, PT, RZ, UR6, PT ;  /* 0x00000006ff007c0c */ /* 0x000fe2000bf05070 */
[----:B------:R-:W-:Y:S01]  /*1ed0*/  FMUL.FTZ R90, R90, R87 ;  /* 0x000000575a5a7220 */ /* 0x000fe20000410000 */
[----:B------:R-:W-:Y:S01]  /*1ee0*/  PRMT R118, R16, 0x7632, R118 ;  /* 0x0000763210767816 */ /* 0x000fe20000000076 */
[----:B------:R-:W-:Y:S01]  /*1ef0*/  STS.128 [R65], R28 ;  /* 0x0000001c41007388 */ /* 0x000fe20000000c00 */
[----:B------:R-:W-:Y:S01]  /*1f00*/  ISETP.NE.AND.EX P0, PT, RZ, UR7, PT, P0 ;  /* 0x00000007ff007c0c */ /* 0x000fe2000bf05300 */
[----:B------:R-:W-:Y:S01]  /*1f10*/  FMUL.FTZ R16, R82, R113 ;  /* 0x0000007152107220 */ /* 0x000fe20000410000 */
[----:B------:R-:W-:Y:S01]  /*1f20*/  PRMT R98, R17, 0x7632, R98 ;  /* 0x0000763211627816 */ /* 0x000fe20000000062 */
        /* <DEDUP_REMOVED lines=19> */
[----:B------:R-:W-:Y:S01]  /*2060*/  FMUL.FTZ R19, R73, R116 ;  /* 0x0000007449137220 */ /* 0x000fe20000410000 */
        /* <DEDUP_REMOVED lines=25> */
[----:B------:R-:W-:Y:S01]  /*2200*/  IMAD R37, R45, UR9, R36 ;  /* 0x000000092d257c24 */ /* 0x000fe2000f8e0224 */
[----:B------:R-:W-:Y:S01]  /*2210*/  F2FP.BF16.F32.PACK_AB R17, R130, R17 ;  /* 0x000000118211723e */ /* 0x000fe200000010ff */
[----:B------:R1:W-:Y:S01]  /*2220*/  STS.128 [R65], R12 ;  /* 0x0000000c41007388 */ /* 0x0003e20000000c00 */
[----:B------:R-:W-:Y:S02]  /*2230*/  F2FP.BF16.F32.PACK_AB R16, R16, R87 ;  /* 0x000000571010723e */ /* 0x000fe400000010ff */
[----:B------:R-:W-:-:S03]  /*2240*/  IADD3 R3, R3, R37, RZ ;  /* 0x0000002503037210 */ /* 0x000fc60007ffe0ff */
        /* <DEDUP_REMOVED lines=13> */
.L_x_8250:
[C---:B------:R-:W-:Y:S01]  /*2320*/  SHF.L.U32 R148, R8.reuse, 0x10, RZ ;  /* 0x0000001008947819 */ /* 0x040fe200000006ff */
[----:B------:R-:W-:Y:S01]  /*2330*/  BAR.SYNC.DEFER_BLOCKING 0x0 ;  /* 0x0000000000007b1d */ /* 0x000fe20000010000 */
        /* <DEDUP_REMOVED lines=46> */
[----:B01----:R-:W-:Y:S01]  /*2620*/  SHF.L.U32 R3, R124, 0x10, RZ ;  /* 0x000000107c037819 */ /* 0x003fe200000006ff */
        /* <DEDUP_REMOVED lines=50> */
[----:B------:R-:W0:Y:S01]  /*2950*/  LDC.64 R30, c[0x0][0x2d0] ;  /* 0x0000b400ff1e7b82 */ /* 0x000e220000000a00 */
[----:B------:R-:W-:Y:S01]  /*2960*/  IADD3 R98, R62, -0x1, RZ ;  /* 0xffffffff3e627810 */ /* 0x000fe20007ffe0ff */
[----:B------:R-:W-:Y:S01]  /*2970*/  ULDC.64 UR6, c[0x0][0x230] ;  /* 0x00008c0000067ab9 */ /* 0x000fe20000000a00 */
[----:B------:R-:W-:Y:S01]  /*2980*/  ISETP.NE.AND P0, PT, R52, RZ, PT ;  /* 0x000000ff3400720c */ /* 0x000fe20003f05270 */
[----:B------:R-:W-:Y:S01]  /*2990*/  IMAD R12, R44, UR6, RZ ;  /* 0x000000062c0c7c24 */ /* 0x000fe2000f8e02ff */
[----:B------:R-:W-:Y:S01]  /*29a0*/  LEA.HI R2, R98, R98, RZ, 0x1 ;  /* 0x0000006262027211 */ /* 0x000fe200078f08ff */
[C---:B------:R-:W-:Y:S01]  /*29b0*/  IMAD.WIDE.U32 R28, R45.reuse, UR6, RZ ;  /* 0x000000062d1c7c25 */ /* 0x040fe2000f8e00ff */
[----:B------:R-:W-:Y:S01]  /*29c0*/  ISETP.NE.AND P1, PT, R52, 0x1f, PT ;  /* 0x0000001f3400780c */ /* 0x000fe20003f25270 */
[----:B------:R-:W1:Y:S01]  /*29d0*/  LDC.64 R32, c[0x0][0x2e0] ;  /* 0x0000b800ff207b82 */ /* 0x000e620000000a00 */
[----:B------:R-:W-:Y:S01]  /*29e0*/  LOP3.LUT R3, R2, 0xfffffe, RZ, 0xc0, !PT ;  /* 0x00fffffe02037812 */ /* 0x000fe200078ec0ff */
[C---:B------:R-:W-:Y:S01]  /*29f0*/  IMAD R69, R45.reuse, UR7, R12 ;  /* 0x000000072d457c24 */ /* 0x040fe2000f8e020c */
[----:B------:R-:W-:Y:S01]  /*2a00*/  ULDC.64 UR6, c[0x0][0x268] ;  /* 0x00009a0000067ab9 */ /* 0x000fe20000000a00 */
[----:B------:R-:W-:Y:S01]  /*2a10*/  MOV R73, RZ ;  /* 0x000000ff00497202 */ /* 0x000fe20000000f00 */
[----:B------:R-:W-:Y:S01]  /*2a20*/  IMAD R2, R44, UR6, RZ ;  /* 0x000000062c027c24 */ /* 0x000fe2000f8e02ff */
[----:B------:R-:W-:Y:S01]  /*2a30*/  IADD3 R98, R98, -R3, RZ ;  /* 0x8000000362627210 */ /* 0x000fe20007ffe0ff */
[C---:B------:R-:W-:Y:S01]  /*2a40*/  IMAD.WIDE.U32 R38, R45.reuse, UR6, RZ ;  /* 0x000000062d267c25 */ /* 0x040fe2000f8e00ff */
[----:B------:R-:W2:Y:S01]  /*2a50*/  LDC.64 R34, c[0x0][0x348] ;  /* 0x0000d200ff227b82 */ /* 0x000ea20000000a00 */
[----:B------:R-:W-:Y:S01]  /*2a60*/  MOV R123, RZ ;  /* 0x000000ff007b7202 */ /* 0x000fe20000000f00 */
[----:B------:R-:W-:Y:S01]  /*2a70*/  UMOV UR5, URZ ;  /* 0x0000003f00057c82 */ /* 0x000fe20008000000 */
[----:B------:R-:W-:Y:S01]  /*2a80*/  IMAD R67, R45, UR7, R2 ;  /* 0x000000072d437c24 */ /* 0x000fe2000f8e0202 */
[----:B------:R-:W-:Y:S01]  /*2a90*/  P2R R2, PR, RZ, 0x1 ;  /* 0x00000001ff027803 */ /* 0x000fe20000000000 */
[----:B------:R-:W-:Y:S01]  /*2aa0*/  UMOV UR6, URZ ;  /* 0x0000003f00067c82 */ /* 0x000fe20008000000 */
[----:B------:R-:W-:Y:S01]  /*2ab0*/  IADD3 R71, R52, 0x200, RZ ;  /* 0x0000020034477810 */ /* 0x000fe20007ffe0ff */
[----:B------:R-:W-:Y:S01]  /*2ac0*/  ULDC UR24, c[0x0][0x224] ;  /* 0x0000890000187ab9 */ /* 0x000fe20000000800 */
[----:B------:R-:W3:Y:S01]  /*2ad0*/  LDC.64 R36, c[0x0][0x360] ;  /* 0x0000d800ff247b82 */ /* 0x000ee20000000a00 */
        /* <DEDUP_REMOVED lines=8> */
[----:B------:R-:W-:-:S05]  /*2b60*/  ULDC.64 UR20, c[0x0][0x350] ;  /* 0x0000d40000147ab9 */ /* 0x000fca0000000a00 */
.L_x_8288:
[----:B------:R-:W-:Y:S01]  /*2b70*/  SHF.R.S32.HI R125, RZ, 0x1f, R73 ;  /* 0x0000001fff7d7819 */ /* 0x000fe20000011449 */
[----:B------:R-:W-:-:S04]  /*2b80*/  IMAD.WIDE.U32 R2, R73, UR16, RZ ;  /* 0x0000001049027c25 */ /* 0x000fc8000f8e00ff */
[----:B0--3--:R-:W-:Y:S01]  /*2b90*/  IMAD R12, R125, UR16, RZ ;  /* 0x000000107d0c7c24 */ /* 0x009fe2000f8e02ff */
[----:B------:R-:W-:-:S03]  /*2ba0*/  LEA R40, P0, R2, R60, 0x1 ;  /* 0x0000003c02287211 */ /* 0x000fc600078008ff */
[----:B------:R-:W-:-:S05]  /*2bb0*/  IMAD R13, R73, UR17, R12 ;  /* 0x00000011490d7c24 */ /* 0x000fca000f8e020c */
[----:B------:R-:W-:-:S04]  /*2bc0*/  IADD3 R3, R3, R13, RZ ;  /* 0x0000000d03037210 */ /* 0x000fc80007ffe0ff */
[----:B------:R-:W-:-:S03]  /*2bd0*/  LEA.HI.X R41, R2, R61, R3, 0x1, P0 ;  /* 0x0000003d02297211 */ /* 0x000fc600000f0c03 */
[----:B------:R-:W-:-:S05]  /*2be0*/  IMAD.WIDE R40, R63, 0x10, R40 ;  /* 0x000000103f287825 */ /* 0x000fca00078e0228 */
[----:B------:R-:W4:Y:S04]  /*2bf0*/  LDG.E.128 R12, desc[UR12][R40.64] ;  /* 0x0000000c280c7981 */ /* 0x000f28000c1e1d00 */
[----:B-12---:R1:W2:Y:S01]  /*2c00*/  LDG.E.128 R16, desc[UR12][R40.64+0x200] ;  /* 0x0002000c28107981 */ /* 0x0062a2000c1e1d00 */
[----:B------:R-:W-:Y:S01]  /*2c10*/  MOV R2, R28 ;  /* 0x0000001c00027202 */ /* 0x000fe20000000f00 */
[----:B------:R-:W-:Y:S01]  /*2c20*/  IMAD R42, R125, UR10, RZ ;  /* 0x0000000a7d2a7c24 */ /* 0x000fe2000f8e02ff */
[----:B------:R-:W-:-:S03]  /*2c30*/  MOV R3, R69 ;  /* 0x0000004500037202 */ /* 0x000fc60000000f00 */
[C---:B------:R-:W-:Y:S02]  /*2c40*/  IMAD R43, R73.reuse, UR11, R42 ;  /* 0x0000000b492b7c24 */ /* 0x040fe4000f8e022a */
[----:B------:R-:W-:-:S03]  /*2c50*/  IMAD.WIDE.U32 R2, R73, UR10, R2 ;  /* 0x0000000a49027c25 */ /* 0x000fc6000f8e0002 */
[----:B0-----:R-:W-:Y:S02]  /*2c60*/  LEA R42, P0, R2, R30, 0x2 ;  /* 0x0000001e022a7211 */ /* 0x001fe400078010ff */
[----:B------:R-:W-:-:S04]  /*2c70*/  IADD3 R3, R3, R43, RZ ;  /* 0x0000002b03037210 */ /* 0x000fc80007ffe0ff */
[----:B------:R-:W-:-:S05]  /*2c80*/  LEA.HI.X R43, R2, R31, R3, 0x2, P0 ;  /* 0x0000001f022b7211 */ /* 0x000fca00000f1403 */
[----:B------:R0:W3:Y:S01]  /*2c90*/  LDG.E R42, desc[UR12][R42.64] ;  /* 0x0000000c2a2a7981 */ /* 0x0000e2000c1e1900 */
[----:B------:R-:W-:Y:S01]  /*2ca0*/  MOV R2, R38 ;  /* 0x0000002600027202 */ /* 0x000fe20000000f00 */
[----:B------:R-:W-:Y:S01]  /*2cb0*/  IMAD R152, R125, UR18, RZ ;  /* 0x000000127d987c24 */ /* 0x000fe2000f8e02ff */
[----:B------:R-:W-:-:S03]  /*2cc0*/  MOV R3, R67 ;  /* 0x0000004300037202 */ /* 0x000fc60000000f00 */
[C---:B-1----:R-:W-:Y:S02]  /*2cd0*/  IMAD R41, R73.reuse, UR19, R152 ;  /* 0x0000001349297c24 */ /* 0x042fe4000f8e0298 */
[----:B------:R-:W-:-:S03]  /*2ce0*/  IMAD.WIDE.U32 R2, R73, UR18, R2 ;  /* 0x0000001249027c25 */ /* 0x000fc6000f8e0002 */
[----:B------:R-:W-:Y:S02]  /*2cf0*/  LEA R40, P0, R2, R32, 0x2 ;  /* 0x0000002002287211 */ /* 0x000fe400078010ff */
[----:B------:R-:W-:-:S04]  /*2d00*/  IADD3 R3, R3, R41, RZ ;  /* 0x0000002903037210 */ /* 0x000fc80007ffe0ff */
[----:B------:R-:W-:Y:S02]  /*2d10*/  LEA.HI.X R41, R2, R33, R3, 0x2, P0 ;  /* 0x0000002102297211 */ /* 0x000fe400000f1403 */
[----:B------:R-:W-:-:S04]  /*2d20*/  LOP3.LUT P0, RZ, R52, 0x1f, RZ, 0xc0, !PT ;  /* 0x0000001f34ff7812 */ /* 0x000fc8000780c0ff */
[----:B------:R-:W-:-:S13]  /*2d30*/  ISETP.LT.OR P2, PT, R62, 0x2, P0 ;  /* 0x000000023e00780c */ /* 0x000fda0000741670 */
[----:B0-----:R-:W0:Y:S01]  /*2d40*/  @!P2 LDC R43, c[0x0][0x21c] ;  /* 0x00008700ff2bab82 */ /* 0x001e220000000800 */
[----:B------:R-:W-:Y:S02]  /*2d50*/  ISETP.NE.AND P3, PT, R52, RZ, PT ;  /* 0x000000ff3400720c */ /* 0x000fe40003f65270 */
[----:B------:R-:W-:-:S04]  /*2d60*/  LEA R2, R98, R73, 0x8 ;  /* 0x0000004962027211 */ /* 0x000fc800078e40ff */
[----:B------:R-:W-:Y:S01]  /*2d70*/  SEL R3, R2, R71, !P3 ;  /* 0x0000004702037207 */ /* 0x000fe20005800000 */
[----:B----4-:R1:W-:Y:S04]  /*2d80*/  STS.128 [R64], R12 ;  /* 0x0000000c40007388 */ /* 0x0103e80000000c00 */
[----:B--2---:R-:W-:Y:S01]  /*2d90*/  STS.128 [R64+0x200], R16 ;  /* 0x0002001040007388 */ /* 0x004fe20000000c00 */
[----:B------:R-:W-:-:S03]  /*2da0*/  NOP ;  /* 0x0000000000007918 */ /* 0x000fc60000000000 */
[----:B------:R2:W4:Y:S01]  /*2db0*/  LDG.E R183, desc[UR12][R40.64] ;  /* 0x0000000c28b77981 */ /* 0x000522000c1e1900 */
[----:B------:R-:W-:Y:S01]  /*2dc0*/  LEA R66, R3, R66, 0x2 ;  /* 0x0000004203427211 */ /* 0x000fe200078e10ff */
[----:B------:R-:W-:Y:S02]  /*2dd0*/  HFMA2.MMA R179, -RZ, RZ, 0, 0 ;  /* 0x00000000ffb37435 */ /* 0x000fe400000001ff */
[----:B------:R-:W-:Y:S01]  /*2de0*/  LDS.128 R16, [R65+0x10] ;  /* 0x0000100041107984 */ /* 0x000fe20000000c00 */
[----:B-1----:R-:W-:-:S05]  /*2df0*/  @!P2 IADD3 R12, R62, -0x2, RZ ;  /* 0xfffffffe3e0ca810 */ /* 0x002fca0007ffe0ff */
[----:B0-----:R-:W-:Y:S02]  /*2e00*/  @!P2 IMAD R13, R12, R43, R73 ;  /* 0x0000002b0c0da224 */ /* 0x001fe400078e0249 */
[----:B---3--:R-:W-:Y:S02]  /*2e10*/  FMUL.FTZ R155, R42, 1.4426950216293334961 ;  /* 0x3fb8aa3b2a9b7820 */ /* 0x008fe40000410000 */
[----:B------:R-:W-:Y:S01]  /*2e20*/  @!P2 IMAD.WIDE R2, R13, 0x8, R26 ;  /* 0x000000080d02a825 */ /* 0x000fe200078e021a */
[----:B--2---:R-:W0:Y:S03]  /*2e30*/  @P1 S2R R41, SR_CgaCtaId ;  /* 0x0000000000291919 */ /* 0x004e260000008800 */
[-C--:B------:R-:W-:Y:S01]  /*2e40*/  FMUL.FTZ R177, R105, R155.reuse ;  /* 0x0000009b69b17220 */ /* 0x080fe20000410000 */
[----:B------:R-:W1:Y:S05]  /*2e50*/  LDS.128 R12, [R65] ;  /* 0x00000000410c7984 */ /* 0x000e6a0000000c00 */
[----:B------:R-:W2:Y:S02]  /*2e60*/  MUFU.EX2 R177, R177 ;  /* 0x000000b100b17308 */ /* 0x000ea40000000800 */
[----:B--2---:R2:W-:Y:S01]  /*2e70*/  STS [R66+0xea8], R177 ;  /* 0x000ea8b142007388 */ /* 0x0045e20000000800 */
[----:B------:R-:W-:Y:S01]  /*2e80*/  BAR.SYNC.DEFER_BLOCKING 0x0 ;  /* 0x0000000000007b1d */ /* 0x000fe20000010000 */
[-C--:B------:R-:W-:Y:S01]  /*2e90*/  FMUL.FTZ R168, R130, R155.reuse ;  /* 0x0000009b82a87220 */ /* 0x080fe20000410000 */
[----:B------:R-:W-:-:S05]  /*2ea0*/  FMUL.FTZ R167, R103, R155 ;  /* 0x0000009b67a77220 */ /* 0x000fca0000410000 */
[----:B------:R-:W3:Y:S01]  /*2eb0*/  MUFU.EX2 R168, R168 ;  /* 0x000000a800a87308 */ /* 0x000ee20000000800 */
[----:B------:R-:W-:-:S07]  /*2ec0*/  FMUL.FTZ R166, R128, R155 ;  /* 0x0000009b80a67220 */ /* 0x000fce0000410000 */
[----:B------:R-:W2:Y:S01]  /*2ed0*/  MUFU.EX2 R167, R167 ;  /* 0x000000a700a77308 */ /* 0x000ea20000000800 */
[----:B------:R0:W5:Y:S01]  /*2ee0*/  @!P2 LDG.E R179, desc[UR12][R2.64+0x4] ;  /* 0x0000040c02b3a981 */ /* 0x000162000c1e1900 */
[----:B-1----:R-:W-:Y:S01]  /*2ef0*/  SHF.L.U32 R40, R12, 0x10, RZ ;  /* 0x000000100c287819 */ /* 0x002fe200000006ff */
[----:B------:R-:W-:Y:S01]  /*2f00*/  FMUL.FTZ R165, R101, R155 ;  /* 0x0000009b65a57220 */ /* 0x000fe20000410000 */
[----:B------:R-:W-:-:S04]  /*2f10*/  PRMT R156, R13, 0x7632, R156 ;  /* 0x000076320d9c7816 */ /* 0x000fc8000000009c */
[----:B------:R-:W1:Y:S01]  /*2f20*/  MUFU.EX2 R166, R166 ;  /* 0x000000a600a67308 */ /* 0x000e620000000800 */
[----:B------:R-:W-:Y:S01]  /*2f30*/  PRMT R159, R16, 0x7632, R159 ;  /* 0x00007632109f7816 */ /* 0x000fe2000000009f */
[-C--:B------:R-:W-:Y:S01]  /*2f40*/  FMUL.FTZ R164, R126, R155.reuse ;  /* 0x0000009b7ea47220 */ /* 0x080fe20000410000 */
[----:B------:R-:W-:Y:S01]  /*2f50*/  SHF.L.U32 R153, R16, 0x10, RZ ;  /* 0x0000001010997819 */ /* 0x000fe200000006ff */
[-C--:B------:R-:W-:Y:S01]  /*2f60*/  FMUL.FTZ R173, R99, R155.reuse ;  /* 0x0000009b63ad7220 */ /* 0x080fe20000410000 */
[-C--:B------:R-:W-:Y:S01]  /*2f70*/  FMUL.FTZ R172, R124, R155.reuse ;  /* 0x0000009b7cac7220 */ /* 0x080fe20000410000 */
[----:B0-----:R-:W-:Y:S01]  /*2f80*/  @P1 MOV R2, 0x400 ;  /* 0x0000040000021802 */ /* 0x001fe20000000f00 */
[-C--:B------:R-:W-:Y:S01]  /*2f90*/  FMUL.FTZ R3, R120, R155.reuse ;  /* 0x0000009b78037220 */ /* 0x080fe20000410000 */
[-C--:B------:R-:W-:Y:S01]  /*2fa0*/  FMUL.FTZ R171, R97, R155.reuse ;  /* 0x0000009b61ab7220 */ /* 0x080fe20000410000 */
[-C--:B------:R-:W-:Y:S01]  /*2fb0*/  FMUL.FTZ R175, R122, R155.reuse ;  /* 0x0000009b7aaf7220 */ /* 0x080fe20000410000 */
[----:B------:R-:W-:Y:S01]  /*2fc0*/  @P1 LEA R191, R41, R2, 0x18 ;  /* 0x0000000229bf1211 */ /* 0x000fe200078ec0ff */
[-C--:B------:R-:W-:Y:S01]  /*2fd0*/  FMUL.FTZ R176, R95, R155.reuse ;  /* 0x0000009b5fb07220 */ /* 0x080fe20000410000 */
[----:B------:R-:W-:Y:S01]  /*2fe0*/  PRMT R2, R12, 0x7632, R2 ;  /* 0x000076320c027816 */ /* 0x000fe20000000002 */
[----:B------:R-:W-:Y:S01]  /*2ff0*/  FMUL.FTZ R12, R93, R155 ;  /* 0x0000009b5d0c7220 */ /* 0x000fe20000410000 */
[----:B------:R-:W-:Y:S01]  /*3000*/  @P1 LEA R228, R52, R191, 0x2 ;  /* 0x000000bf34e41211 */ /* 0x000fe200078e10ff */
[-C--:B------:R-:W-:Y:S01]  /*3010*/  FMUL.FTZ R169, R116, R155.reuse ;  /* 0x0000009b74a97220 */ /* 0x080fe20000410000 */
[----:B------:R-:W-:Y:S01]  /*3020*/  SHF.L.U32 R41, R13, 0x10, RZ ;  /* 0x000000100d297819 */ /* 0x000fe200000006ff */
[----:B------:R3:W-:Y:S01]  /*3030*/  MUFU.EX2 R16, R12 ;  /* 0x0000000c00107308 */ /* 0x0007e20000000800 */
[----:B------:R-:W-:Y:S01]  /*3040*/  FMUL.FTZ R202, R91, R155 ;  /* 0x0000009b5bca7220 */ /* 0x000fe20000410000 */
[----:B------:R-:W-:Y:S01]  /*3050*/  FMUL.FTZ R181, R105, R148 ;  /* 0x0000009469b57220 */ /* 0x000fe20000410000 */
[----:B------:R-:W0:Y:S01]  /*3060*/  @P1 LDS R228, [R228+0x16ac] ;  /* 0x0016ac00e4e41984 */ /* 0x000e220000000800 */
[----:B------:R-:W-:Y:S01]  /*3070*/  FMUL.FTZ R196, R130, R151 ;  /* 0x0000009782c47220 */ /* 0x000fe20000410000 */
[----:B------:R-:W-:Y:S01]  /*3080*/  FMUL.FTZ R190, R101, R146 ;  /* 0x0000009265be7220 */ /* 0x000fe20000410000 */
[----:B------:R-:W-:Y:S01]  /*3090*/  FMUL.FTZ R178, R103, R150 ;  /* 0x0000009667b27220 */ /* 0x000fe20000410000 */
[----:B------:R-:W-:Y:S01]  /*30a0*/  SHF.L.U32 R156, R156, 0x10, RZ ;  /* 0x000000109c9c7819 */ /* 0x000fe200000006ff */
[----:B------:R2:W-:Y:S01]  /*30b0*/  MUFU.EX2 R13, R3 ;  /* 0x00000003000d7308 */ /* 0x0005e20000000800 */
[----:B---3--:R-:W-:Y:S01]  /*30c0*/  FMUL.FTZ R12, R177, R168 ;  /* 0x000000a8b10c7220 */ /* 0x008fe20000410000 */
[----:B------:R-:W-:Y:S01]  /*30d0*/  FMUL.FTZ R147, R128, R147 ;  /* 0x0000009380937220 */ /* 0x000fe20000410000 */
[----:B------:R-:W-:Y:S01]  /*30e0*/  FMUL.FTZ R226, R41, R178 ;  /* 0x000000b229e27220 */ /* 0x000fe20000410000 */
[----:B------:R-:W-:Y:S01]  /*30f0*/  PRMT R157, R14, 0x7632, R157 ;  /* 0x000076320e9d7816 */ /* 0x000fe2000000009d */
[----:B------:R-:W-:Y:S01]  /*3100*/  FMUL.FTZ R204, R126, R149 ;  /* 0x000000957ecc7220 */ /* 0x000fe20000410000 */
[----:B------:R-:W-:Y:S01]  /*3110*/  SHF.L.U32 R43, R14, 0x10, RZ ;  /* 0x000000100e2b7819 */ /* 0x000fe200000006ff */
[----:B------:R-:W-:Y:S01]  /*3120*/  FMUL.FTZ R203, R156, R147 ;  /* 0x000000939ccb7220 */ /* 0x000fe20000410000 */
[----:B------:R-:W3:Y:S01]  /*3130*/  MUFU.EX2 R165, R165 ;  /* 0x000000a500a57308 */ /* 0x000ee20000000800 */
[----:B--2---:R-:W-:Y:S01]  /*3140*/  FMUL.FTZ R3, R118, R155 ;  /* 0x0000009b76037220 */ /* 0x004fe20000410000 */
[----:B------:R-:W-:Y:S01]  /*3150*/  SHF.L.U32 R155, R2, 0x10, RZ ;  /* 0x00000010029b7819 */ /* 0x000fe200000006ff */
[----:B------:R-:W-:Y:S01]  /*3160*/  FMUL.FTZ R224, R43, R190 ;  /* 0x000000be2be07220 */ /* 0x000fe20000410000 */
[----:B------:R-:W-:Y:S01]  /*3170*/  SHF.L.U32 R157, R157, 0x10, RZ ;  /* 0x000000109d9d7819 */ /* 0x000fe200000006ff */
[----:B------:R-:W-:Y:S01]  /*3180*/  FMUL.FTZ R145, R99, R145 ;  /* 0x0000009163917220 */ /* 0x000fe20000410000 */
[----:B------:R-:W-:Y:S01]  /*3190*/  PRMT R158, R15, 0x7632, R158 ;  /* 0x000076320f9e7816 */ /* 0x000fe2000000009e */
[----:B------:R-:W-:Y:S01]  /*31a0*/  FMUL.FTZ R209, R155, R196 ;  /* 0x000000c49bd17220 */ /* 0x000fe20000410000 */
[----:B------:R2:W-:Y:S01]  /*31b0*/  MUFU.EX2 R146, R3 ;  /* 0x0000000300927308 */ /* 0x0005e20000000800 */
[----:B------:R-:W-:Y:S01]  /*31c0*/  SHF.L.U32 R152, R15, 0x10, RZ ;  /* 0x000000100f987819 */ /* 0x000fe200000006ff */
[----:B------:R-:W-:Y:S01]  /*31d0*/  FMUL.FTZ R207, R157, R204 ;  /* 0x000000cc9dcf7220 */ /* 0x000fe20000410000 */
[----:B------:R-:W-:Y:S01]  /*31e0*/  PRMT R160, R17, 0x7632, R160 ;  /* 0x0000763211a07816 */ /* 0x000fe200000000a0 */
[----:B------:R-:W-:Y:S01]  /*31f0*/  FMUL.FTZ R199, R124, R141 ;  /* 0x0000008d7cc77220 */ /* 0x000fe20000410000 */
[----:B------:R-:W-:Y:S01]  /*3200*/  PRMT R161, R18, 0x7632, R161 ;  /* 0x0000763212a17816 */ /* 0x000fe200000000a1 */
[----:B------:R-:W-:Y:S01]  /*3210*/  FMUL.FTZ R198, R97, R143 ;  /* 0x0000008f61c67220 */ /* 0x000fe20000410000 */
[----:B------:R-:W-:Y:S01]  /*3220*/  PRMT R162, R19, 0x7632, R162 ;  /* 0x0000763213a27816 */ /* 0x000fe200000000a2 */
[----:B------:R-:W-:Y:S01]  /*3230*/  MUFU.EX2 R169, R169 ;  /* 0x000000a900a97308 */ /* 0x000fe20000000800 */
[----:B--2---:R-:W-:Y:S01]  /*3240*/  FMUL.FTZ R3, R167, R12 ;  /* 0x0000000ca7037220 */ /* 0x004fe20000410000 */
[----:B------:R-:W-:Y:S01]  /*3250*/  FMUL.FTZ R12, R40, R181 ;  /* 0x000000b5280c7220 */ /* 0x000fe20000410000 */
[----:B------:R-:W-:Y:S01]  /*3260*/  SHF.L.U32 R154, R17, 0x10, RZ ;  /* 0x00000010119a7819 */ /* 0x000fe200000006ff */
[----:B------:R-:W-:Y:S01]  /*3270*/  FMUL.FTZ R194, R122, R139 ;  /* 0x0000008b7ac27220 */ /* 0x000fe20000410000 */
[----:B-1----:R-:W-:Y:S01]  /*3280*/  FMUL.FTZ R14, R166, R3 ;  /* 0x00000003a60e7220 */ /* 0x002fe20000410000 */
[----:B------:R-:W-:Y:S01]  /*3290*/  FFMA.FTZ R2, R168, R12, R209 ;  /* 0x0000000ca8027223 */ /* 0x000fe200000100d1 */
[----:B------:R-:W-:Y:S01]  /*32a0*/  SHF.L.U32 R18, R18, 0x10, RZ ;  /* 0x0000001012127819 */ /* 0x000fe200000006ff */
[----:B------:R-:W1:Y:S01]  /*32b0*/  MUFU.EX2 R164, R164 ;  /* 0x000000a400a47308 */ /* 0x000e620000000800 */
[----:B---3--:R-:W-:Y:S01]  /*32c0*/  FMUL.FTZ R3, R165, R14 ;  /* 0x0000000ea5037220 */ /* 0x008fe20000410000 */
[----:B------:R-:W-:Y:S01]  /*32d0*/  FFMA.FTZ R2, R167, R2, R226 ;  /* 0x00000002a7027223 */ /* 0x000fe200000100e2 */
[----:B------:R-:W-:Y:S01]  /*32e0*/  SHF.L.U32 R19, R19, 0x10, RZ ;  /* 0x0000001013137819 */ /* 0x000fe200000006ff */
[----:B------:R-:W-:Y:S01]  /*32f0*/  FMUL.FTZ R137, R95, R137 ;  /* 0x000000895f897220 */ /* 0x000fe20000410000 */
[----:B------:R-:W-:Y:S01]  /*3300*/  SHF.L.U32 R158, R158, 0x10, RZ ;  /* 0x000000109e9e7819 */ /* 0x000fe200000006ff */
[----:B------:R-:W-:Y:S01]  /*3310*/  FFMA.FTZ R2, R166, R2, R203 ;  /* 0x00000002a6027223 */ /* 0x000fe200000100cb */
[----:B------:R-:W-:Y:S01]  /*3320*/  SHF.L.U32 R159, R159, 0x10, RZ ;  /* 0x000000109f9f7819 */ /* 0x000fe200000006ff */
[----:B------:R-:W2:Y:S01]  /*3330*/  MUFU.EX2 R202, R202 ;  /* 0x000000ca00ca7308 */ /* 0x000ea20000000800 */
[----:B------:R-:W-:Y:S01]  /*3340*/  SHF.L.U32 R160, R160, 0x10, RZ ;  /* 0x00000010a0a07819 */ /* 0x000fe200000006ff */
[----:B------:R-:W-:Y:S01]  /*3350*/  FFMA.FTZ R2, R165, R2, R224 ;  /* 0x00000002a5027223 */ /* 0x000fe200000100e0 */
[----:B------:R-:W-:Y:S01]  /*3360*/  SHF.L.U32 R161, R161, 0x10, RZ ;  /* 0x00000010a1a17819 */ /* 0x000fe200000006ff */
[----:B------:R-:W-:Y:S01]  /*3370*/  FMUL.FTZ R135, R120, R135 ;  /* 0x0000008778877220 */ /* 0x000fe20000410000 */
[----:B------:R-:W-:Y:S01]  /*3380*/  SHF.L.U32 R162, R162, 0x10, RZ ;  /* 0x00000010a2a27819 */ /* 0x000fe200000006ff */
[----:B------:R-:W-:Y:S01]  /*3390*/  FMUL.FTZ R133, R93, R133 ;  /* 0x000000855d857220 */ /* 0x000fe20000410000 */
[----:B------:R-:W-:Y:S01]  /*33a0*/  FMUL.FTZ R150, R118, R131 ;  /* 0x0000008376967220 */ /* 0x000fe20000410000 */
[----:B------:R-:W3:Y:S01]  /*33b0*/  MUFU.EX2 R173, R173 ;  /* 0x000000ad00ad7308 */ /* 0x000ee20000000800 */
[----:B-1----:R-:W-:Y:S01]  /*33c0*/  FMUL.FTZ R14, R164, R3 ;  /* 0x00000003a40e7220 */ /* 0x002fe20000410000 */
[----:B------:R-:W-:Y:S01]  /*33d0*/  FMUL.FTZ R170, R91, R129 ;  /* 0x000000815baa7220 */ /* 0x000fe20000410000 */
[----:B------:R-:W-:Y:S01]  /*33e0*/  FMUL.FTZ R163, R116, R127 ;  /* 0x0000007f74a37220 */ /* 0x000fe20000410000 */
[----:B------:R-:W-:Y:S01]  /*33f0*/  FMUL.FTZ R220, R152, R145 ;  /* 0x0000009198dc7220 */ /* 0x000fe20000410000 */
[----:B------:R-:W-:Y:S01]  /*3400*/  FFMA.FTZ R2, R164, R2, R207 ;  /* 0x00000002a4027223 */ /* 0x000fe200000100cf */
[----:B------:R-:W-:Y:S01]  /*3410*/  BSSY B0, `(.L_x_8252) ;  /* 0x000002b000007945 */ /* 0x000fe20003800000 */
[----:B------:R-:W-:Y:S01]  /*3420*/  FMUL.FTZ R218, R153, R198 ;  /* 0x000000c699da7220 */ /* 0x000fe20000410000 */
        /* <DEDUP_REMOVED lines=8> */
[----:B------:R-:W0:Y:S01]  /*34b0*/  MUFU.EX2 R171, R171 ;  /* 0x000000ab00ab7308 */ /* 0x000e220000000800 */
[----:B------:R-:W-:-:S07]  /*34c0*/  FMUL.FTZ R174, R162, R163 ;  /* 0x000000a3a2ae7220 */ /* 0x000fce0000410000 */
[----:B------:R-:W0:Y:S08]  /*34d0*/  MUFU.EX2 R175, R175 ;  /* 0x000000af00af7308 */ /* 0x000e300000000800 */
[----:B------:R-:W0:Y:S01]  /*34e0*/  MUFU.EX2 R176, R176 ;  /* 0x000000b000b07308 */ /* 0x000e220000000800 */
[-C--:B----4-:R-:W-:Y:S01]  /*34f0*/  FMUL.FTZ R216, R84, R183.reuse ;  /* 0x000000b754d87220 */ /* 0x090fe20000410000 */
[-C--:B------:R-:W-:Y:S01]  /*3500*/  FMUL.FTZ R191, R68, R183.reuse ;  /* 0x000000b744bf7220 */ /* 0x080fe20000410000 */
[-C--:B------:R-:W-:Y:S01]  /*3510*/  FMUL.FTZ R193, R70, R183.reuse ;  /* 0x000000b746c17220 */ /* 0x080fe20000410000 */
[-C--:B------:R-:W-:Y:S01]  /*3520*/  FMUL.FTZ R127, R94, R183.reuse ;  /* 0x000000b75e7f7220 */ /* 0x080fe20000410000 */
[----:B------:R-:W-:Y:S01]  /*3530*/  FMUL.FTZ R200, R78, R183 ;  /* 0x000000b74ec87220 */ /* 0x000fe20000410000 */
[----:B------:R-:W-:Y:S01]  /*3540*/  FFMA.FTZ R15, R169, R191, R216 ;  /* 0x000000bfa90f7223 */ /* 0x000fe200000100d8 */
[-C--:B------:R-:W-:Y:S01]  /*3550*/  FMUL.FTZ R143, R92, R183.reuse ;  /* 0x000000b75c8f7220 */ /* 0x080fe20000410000 */
[-C--:B------:R-:W-:Y:S01]  /*3560*/  FMUL.FTZ R206, R76, R183.reuse ;  /* 0x000000b74cce7220 */ /* 0x080fe20000410000 */
[----:B------:R-:W-:Y:S01]  /*3570*/  FMUL.FTZ R208, R90, R183 ;  /* 0x000000b75ad07220 */ /* 0x000fe20000410000 */
[----:B--2---:R-:W-:Y:S01]  /*3580*/  FFMA.FTZ R17, R202, R15, R193 ;  /* 0x0000000fca117223 */ /* 0x004fe200000100c1 */
[C---:B---3--:R-:W-:Y:S01]  /*3590*/  FMUL.FTZ R15, R173.reuse, R14 ;  /* 0x0000000ead0f7220 */ /* 0x048fe20000410000 */
[-C--:B------:R-:W-:Y:S01]  /*35a0*/  FMUL.FTZ R210, R74, R183.reuse ;  /* 0x000000b74ad27220 */ /* 0x080fe20000410000 */
[-C--:B------:R-:W-:Y:S01]  /*35b0*/  FMUL.FTZ R212, R88, R183.reuse ;  /* 0x000000b758d47220 */ /* 0x080fe20000410000 */
[-C--:B------:R-:W-:Y:S01]  /*35c0*/  FMUL.FTZ R201, R72, R183.reuse ;  /* 0x000000b748c97220 */ /* 0x080fe20000410000 */
[----:B------:R-:W-:Y:S01]  /*35d0*/  FMUL.FTZ R197, R86, R183 ;  /* 0x000000b756c57220 */ /* 0x000fe20000410000 */
[----:B------:R-:W-:Y:S01]  /*35e0*/  FFMA.FTZ R14, R173, R2, R220 ;  /* 0x00000002ad0e7223 */ /* 0x000fe200000100dc */
[----:B01----:R-:W-:Y:S06]  /*35f0*/  @P1 BRA `(.L_x_8253) ;  /* 0x0000000000301947 */ /* 0x003fec0003800000 */
[----:B------:R-:W-:Y:S02]  /*3600*/  ISETP.NE.AND P1, PT, R62, UR24, PT ;  /* 0x000000183e007c0c */ /* 0x000fe4000bf25270 */
[----:B------:R-:W-:-:S11]  /*3610*/  MOV R228, 0x3f800000 ;  /* 0x3f80000000e47802 */ /* 0x000fd60000000f00 */
[----:B------:R-:W-:Y:S05]  /*3620*/  @!P1 BRA `(.L_x_8253) ;  /* 0x0000000000249947 */ /* 0x000fea0003800000 */
[----:B------:R-:W0:Y:S01]  /*3630*/  S2R R131, SR_CgaCtaId ;  /* 0x0000000000837919 */ /* 0x000e220000008800 */
[----:B------:R-:W-:Y:S02]  /*3640*/  LEA.HI R2, R62, R62, RZ, 0x1 ;  /* 0x0000003e3e027211 */ /* 0x000fe400078f08ff */
[----:B------:R-:W-:Y:S02]  /*3650*/  MOV R66, 0x400 ;  /* 0x0000040000427802 */ /* 0x000fe40000000f00 */
[----:B------:R-:W-:-:S04]  /*3660*/  LOP3.LUT R3, R2, 0xfffffe, RZ, 0xc0, !PT ;  /* 0x00fffffe02037812 */ /* 0x000fc800078ec0ff */
[----:B------:R-:W-:-:S04]  /*3670*/  IADD3 R2, -R3, R62, RZ ;  /* 0x0000003e03027210 */ /* 0x000fc80007ffe1ff */
[----:B------:R-:W-:Y:S02]  /*3680*/  LEA R2, R2, R73, 0x8 ;  /* 0x0000004902027211 */ /* 0x000fe400078e40ff */
[----:B0-----:R-:W-:-:S04]  /*3690*/  LEA R131, R131, R66, 0x18 ;  /* 0x0000004283837211 */ /* 0x001fc800078ec0ff */
[----:B------:R-:W-:-:S05]  /*36a0*/  LEA R2, R2, R131, 0x2 ;  /* 0x0000008302027211 */ /* 0x000fca00078e10ff */
[----:B------:R0:W1:Y:S02]  /*36b0*/  LDS R228, [R2+0xea8] ;  /* 0x000ea80002e47984 */ /* 0x0000640000000800 */
.L_x_8253:
[----:B------:R-:W-:Y:S05]  /*36c0*/  BSYNC B0 ;  /* 0x0000000000007941 */ /* 0x000fea0003800000 */
.L_x_8252:
[----:B-1----:R-:W-:Y:S01]  /*36d0*/  FMUL.FTZ R3, R169, R228 ;  /* 0x000000e4a9037220 */ /* 0x002fe20000410000 */
[C---:B0-----:R-:W-:Y:S01]  /*36e0*/  FMUL.FTZ R2, R172.reuse, R15 ;  /* 0x0000000fac027220 */ /* 0x041fe20000410000 */
        /* <DEDUP_REMOVED lines=8> */
[----:B------:R-:W-:Y:S01]  /*3770*/  FFMA.FTZ R14, R175, R14, R222 ;  /* 0x0000000eaf0e7223 */ /* 0x000fe200000100de */
[C---:B------:R-:W-:Y:S01]  /*3780*/  FFMA.FTZ R17, R13.reuse, R17, R212 ;  /* 0x000000110d117223 */ /* 0x040fe200000100d4 */
[----:B------:R-:W-:Y:S01]  /*3790*/  FMUL.FTZ R66, R16, R15 ;  /* 0x0000000f10427220 */ /* 0x000fe20000410000 */
[C---:B------:R-:W-:Y:S01]  /*37a0*/  FMUL.FTZ R2, R176.reuse, R3 ;  /* 0x00000003b0027220 */ /* 0x040fe20000410000 */
[C---:B------:R-:W-:Y:S01]  /*37b0*/  FFMA.FTZ R14, R176.reuse, R14, R205 ;  /* 0x0000000eb00e7223 */ /* 0x040fe200000100cd */
[C---:B------:R-:W-:Y:S01]  /*37c0*/  FFMA.FTZ R17, R176.reuse, R17, R210 ;  /* 0x00000011b0117223 */ /* 0x040fe200000100d2 */
[C---:B------:R-:W-:Y:S01]  /*37d0*/  FMUL.FTZ R15, R13.reuse, R66 ;  /* 0x000000420d0f7220 */ /* 0x040fe20000410000 */
[C---:B------:R-:W-:Y:S01]  /*37e0*/  FMUL.FTZ R3, R13.reuse, R2 ;  /* 0x000000020d037220 */ /* 0x040fe20000410000 */
        /* <DEDUP_REMOVED lines=17> */
[----:B------:R-:W-:Y:S01]  /*3900*/  FMUL.FTZ R192, R80, R183 ;  /* 0x000000b750c07220 */ /* 0x000fe20000410000 */
[----:B------:R-:W-:Y:S01]  /*3910*/  FMUL.FTZ R15, R173, R66 ;  /* 0x00000042ad0f7220 */ /* 0x000fe20000410000 */
[----:B------:R-:W-:Y:S01]  /*3920*/  FFMA.FTZ R66, R164, R3, R127 ;  /* 0x00000003a4427223 */ /* 0x000fe2000001007f */
[----:B------:R-:W-:Y:S01]  /*3930*/  SHFL.UP PT, R2, R17, 0x1, RZ ;  /* 0x0420000011027989 */ /* 0x000fe200000e00ff */
[----:B------:R-:W-:Y:S01]  /*3940*/  FMUL.FTZ R131, R96, R183 ;  /* 0x000000b760837220 */ /* 0x000fe20000410000 */
[----:B------:R-:W-:Y:S01]  /*3950*/  FMUL.FTZ R14, R164, R15 ;  /* 0x0000000fa40e7220 */ /* 0x000fe20000410000 */
[C---:B------:R-:W-:Y:S01]  /*3960*/  FFMA.FTZ R66, R165.reuse, R66, R192 ;  /* 0x00000042a5427223 */ /* 0x040fe200000100c0 */
[----:B------:R-:W0:Y:S01]  /*3970*/  SHFL.UP PT, R3, R232, 0x1, RZ ;  /* 0x04200000e8037989 */ /* 0x000e2200000e00ff */
[-C--:B------:R-:W-:Y:S01]  /*3980*/  FMUL.FTZ R148, R82, R183.reuse ;  /* 0x000000b752947220 */ /* 0x080fe20000410000 */
[----:B------:R-:W-:Y:S01]  /*3990*/  FMUL.FTZ R15, R165, R14 ;  /* 0x0000000ea50f7220 */ /* 0x000fe20000410000 */
[----:B------:R-:W-:Y:S01]  /*39a0*/  FFMA.FTZ R66, R166, R66, R131 ;  /* 0x00000042a6427223 */ /* 0x000fe20000010083 */
[----:B------:R-:W-:Y:S01]  /*39b0*/  FMUL.FTZ R139, R0, R183 ;  /* 0x000000b7008b7220 */ /* 0x000fe20000410000 */
[----:B------:R-:W-:Y:S01]  /*39c0*/  ISETP.GE.AND P1, PT, R53, 0x1, PT ;  /* 0x000000013500780c */ /* 0x000fe20003f26270 */
[----:B------:R-:W-:Y:S01]  /*39d0*/  FMUL.FTZ R14, R166, R15 ;  /* 0x0000000fa60e7220 */ /* 0x000fe20000410000 */
[C---:B------:R-:W-:Y:S01]  /*39e0*/  FFMA.FTZ R66, R167.reuse, R66, R148 ;  /* 0x00000042a7427223 */ /* 0x040fe20000010094 */
[----:B------:R-:W-:Y:S01]  /*39f0*/  LOP3.LUT R213, R52, 0x1f, RZ, 0xc0, !PT ;  /* 0x0000001f34d57812 */ /* 0x000fe200078ec0ff */
[----:B------:R-:W1:Y:S01]  /*3a00*/  S2R R151, SR_CgaCtaId ;  /* 0x0000000000977919 */ /* 0x000e620000008800 */
[----:B------:R-:W-:Y:S01]  /*3a10*/  FMUL.FTZ R211, R167, R14 ;  /* 0x0000000ea7d37220 */ /* 0x000fe20000410000 */
[C---:B------:R-:W-:Y:S01]  /*3a20*/  FFMA.FTZ R230, R168.reuse, R66, R139 ;  /* 0x00000042a8e67223 */ /* 0x040fe2000001008b */
[----:B------:R-:W-:Y:S01]  /*3a30*/  ISETP.NE.AND P2, PT, R213, 0x1f, PT ;  /* 0x0000001fd500780c */ /* 0x000fe20003f45270 */
[----:B-----5:R-:W-:Y:S01]  /*3a40*/  SHFL.IDX PT, R179, R179, RZ, 0x1f ;  /* 0x00001fffb3b37589 */ /* 0x020fe200000e0000 */
[----:B------:R-:W-:Y:S01]  /*3a50*/  FMUL.FTZ R211, R168, R211 ;  /* 0x000000d3a8d37220 */ /* 0x000fe20000410000 */
[----:B------:R-:W-:Y:S01]  /*3a60*/  ISETP.GE.OR P0, PT, R62, UR24, P0 ;  /* 0x000000183e007c0c */ /* 0x000fe20008706670 */
[----:B------:R-:W-:Y:S01]  /*3a70*/  IMAD R236, R34, UR14, RZ ;  /* 0x0000000e22ec7c24 */ /* 0x000fe2000f8e02ff */
[----:B------:R-:W2:Y:S01]  /*3a80*/  SHFL.DOWN PT, R15, R230, 0x1, 0x1f ;  /* 0x08201f00e60f7f89 */ /* 0x000ea200000e0000 */
[----:B------:R-:W-:Y:S01]  /*3a90*/  MOV R66, 0x400 ;  /* 0x0000040000427802 */ /* 0x000fe20000000f00 */
[----:B------:R-:W-:Y:S02]  /*3aa0*/  BSSY B0, `(.L_x_8254) ;  /* 0x00000e8000007945 */ /* 0x000fe40003800000 */
[----:B------:R-:W3:Y:S01]  /*3ab0*/  SHFL.DOWN PT, R14, R211, 0x1, 0x1f ;  /* 0x08201f00d30e7f89 */ /* 0x000ee200000e0000 */
[C---:B0-----:R-:W-:Y:S01]  /*3ac0*/  @P1 FFMA.FTZ R232, R17.reuse, R3, R232 ;  /* 0x0000000311e81223 */ /* 0x041fe200000100e8 */
[----:B------:R-:W-:Y:S01]  /*3ad0*/  @P1 FMUL.FTZ R17, R17, R2 ;  /* 0x0000000211111220 */ /* 0x000fe20000410000 */
[----:B------:R-:W-:-:S03]  /*3ae0*/  ISETP.GE.AND P1, PT, R53, 0x2, PT ;  /* 0x000000023500780c */ /* 0x000fc60003f26270 */
[----:B------:R-:W0:Y:S04]  /*3af0*/  SHFL.UP PT, R3, R232, 0x2, RZ ;  /* 0x04400000e8037989 */ /* 0x000e2800000e00ff */
[----:B------:R-:W4:Y:S01]  /*3b00*/  SHFL.UP PT, R2, R17, 0x2, RZ ;  /* 0x0440000011027989 */ /* 0x000f2200000e00ff */
[----:B--2---:R-:W-:Y:S01]  /*3b10*/  @P2 FFMA.FTZ R230, R211, R15, R230 ;  /* 0x0000000fd3e62223 */ /* 0x004fe200000100e6 */
[----:B-1----:R-:W-:Y:S01]  /*3b20*/  LEA R66, R151, R66, 0x18 ;  /* 0x0000004297427211 */ /* 0x002fe200078ec0ff */
[----:B---3--:R-:W-:-:S03]  /*3b30*/  @P2 FMUL.FTZ R211, R211, R14 ;  /* 0x0000000ed3d32220 */ /* 0x008fc60000410000 */
[----:B------:R-:W1:Y:S01]  /*3b40*/  SHFL.DOWN PT, R15, R230, 0x2, 0x1f ;  /* 0x08401f00e60f7f89 */ /* 0x000e6200000e0000 */
[----:B------:R-:W-:Y:S02]  /*3b50*/  ISETP.GE.U32.AND P2, PT, R213, 0x1e, PT ;  /* 0x0000001ed500780c */ /* 0x000fe40003f46070 */
[----:B------:R-:W-:Y:S01]  /*3b60*/  @!P0 LEA R151, R73, R66, 0x3 ;  /* 0x0000004249978211 */ /* 0x000fe200078e18ff */
[----:B------:R-:W2:Y:S01]  /*3b70*/  SHFL.DOWN PT, R14, R211, 0x2, 0x1f ;  /* 0x08401f00d30e7f89 */ /* 0x000ea200000e0000 */
[C---:B0-----:R-:W-:Y:S01]  /*3b80*/  @P1 FFMA.FTZ R232, R17.reuse, R3, R232 ;  /* 0x0000000311e81223 */ /* 0x041fe200000100e8 */
[----:B----4-:R-:W-:-:S04]  /*3b90*/  @P1 FMUL.FTZ R17, R17, R2 ;  /* 0x0000000211111220 */ /* 0x010fc80000410000 */
        /* <DEDUP_REMOVED lines=14> */
[----:B------:R-:W-:Y:S01]  /*3c80*/  MOV R15, RZ ;  /* 0x000000ff000f7202 */ /* 0x000fe20000000f00 */
[----:B--2---:R-:W-:-:S03]  /*3c90*/  @!P2 FMUL.FTZ R211, R211, R14 ;  /* 0x0000000ed3d3a220 */ /* 0x004fc60000410000 */
[----:B------:R-:W1:Y:S01]  /*3ca0*/  SHFL.DOWN PT, R183, R230, 0x8, 0x1f ;  /* 0x09001f00e6b77f89 */ /* 0x000e6200000e0000 */
[----:B------:R-:W-:-:S03]  /*3cb0*/  HFMA2.MMA R14, -RZ, RZ, 1.875, 0 ;  /* 0x3f800000ff0e7435 */ /* 0x000fc600000001ff */
[----:B------:R-:W2:Y:S01]  /*3cc0*/  SHFL.DOWN PT, R234, R211, 0x8, 0x1f ;  /* 0x09001f00d3ea7f89 */ /* 0x000ea200000e0000 */
[C---:B0-----:R-:W-:Y:S01]  /*3cd0*/  @P1 FFMA.FTZ R232, R17.reuse, R3, R232 ;  /* 0x0000000311e81223 */ /* 0x041fe200000100e8 */
[----:B---3--:R-:W-:-:S04]  /*3ce0*/  @P1 FMUL.FTZ R17, R17, R2 ;  /* 0x0000000211111220 */ /* 0x008fc80000410000 */
[----:B------:R-:W0:Y:S01]  /*3cf0*/  SHFL.UP PT, R3, R232, 0x10, RZ ;  /* 0x06000000e8037989 */ /* 0x000e2200000e00ff */
[----:B------:R-:W-:-:S03]  /*3d00*/  ISETP.GE.U32.AND P1, PT, R213, 0x18, PT ;  /* 0x00000018d500780c */ /* 0x000fc60003f26070 */
[----:B------:R-:W3:Y:S04]  /*3d10*/  SHFL.UP PT, R2, R17, 0x10, RZ ;  /* 0x0600000011027989 */ /* 0x000ee800000e00ff */
[----:B------:R4:W-:Y:S01]  /*3d20*/  @!P0 LDS.64 R14, [R151+0x1728] ;  /* 0x00172800970e8984 */ /* 0x0009e20000000a00 */
[----:B------:R-:W-:-:S05]  /*3d30*/  ISETP.GE.AND P0, PT, R53, 0x10, PT ;  /* 0x000000103500780c */ /* 0x000fca0003f06270 */
[C---:B-1----:R-:W-:Y:S01]  /*3d40*/  @!P1 FFMA.FTZ R230, R211.reuse, R183, R230 ;  /* 0x000000b7d3e69223 */ /* 0x042fe200000100e6 */
[----:B--2---:R-:W-:Y:S01]  /*3d50*/  @!P1 FMUL.FTZ R211, R211, R234 ;  /* 0x000000ead3d39220 */ /* 0x004fe20000410000 */
[----:B----4-:R-:W-:Y:S01]  /*3d60*/  IMAD R151, R35, UR15, R236 ;  /* 0x0000000f23977c24 */ /* 0x010fe2000f8e02ec */
[----:B------:R-:W-:Y:S02]  /*3d70*/  ISETP.NE.AND P1, PT, R52, 0x1f, PT ;  /* 0x0000001f3400780c */ /* 0x000fe40003f25270 */
[----:B------:R-:W1:Y:S04]  /*3d80*/  SHFL.DOWN PT, R183, R230, 0x10, 0x1f ;  /* 0x0a001f00e6b77f89 */ /* 0x000e6800000e0000 */
[----:B------:R-:W2:Y:S01]  /*3d90*/  SHFL.DOWN PT, R234, R211, 0x10, 0x1f ;  /* 0x0a001f00d3ea7f89 */ /* 0x000ea200000e0000 */
[C---:B0-----:R-:W-:Y:S01]  /*3da0*/  @P0 FFMA.FTZ R232, R17.reuse, R3, R232 ;  /* 0x0000000311e80223 */ /* 0x041fe200000100e8 */
[----:B------:R-:W-:Y:S01]  /*3db0*/  HFMA2.MMA R3, -RZ, RZ, 0, 0 ;  /* 0x00000000ff037435 */ /* 0x000fe200000001ff */
[----:B---3--:R-:W-:Y:S01]  /*3dc0*/  @P0 FMUL.FTZ R17, R17, R2 ;  /* 0x0000000211110220 */ /* 0x008fe20000410000 */
[----:B------:R-:W-:-:S03]  /*3dd0*/  ISETP.GE.U32.AND P0, PT, R213, 0x10, PT ;  /* 0x00000010d500780c */ /* 0x000fc60003f06070 */
[----:B------:R-:W-:Y:S01]  /*3de0*/  SHFL.UP PT, R232, R232, 0x1, RZ ;  /* 0x04200000e8e87989 */ /* 0x000fe200000e00ff */
[----:B------:R-:W-:-:S03]  /*3df0*/  MOV R2, R52 ;  /* 0x0000003400027202 */ /* 0x000fc60000000f00 */
[----:B------:R-:W0:Y:S02]  /*3e00*/  SHFL.UP PT, R17, R17, 0x1, RZ ;  /* 0x0420000011117989 */ /* 0x000e2400000e00ff */
[----:B------:R-:W-:-:S05]  /*3e10*/  IMAD.WIDE.U32 R2, R34, UR15, R2 ;  /* 0x0000000f22027c25 */ /* 0x000fca000f8e0002 */
[----:B------:R-:W-:Y:S01]  /*3e20*/  IADD3 R3, R3, R151, RZ ;  /* 0x0000009703037210 */ /* 0x000fe20007ffe0ff */
[----:B-1----:R-:W-:Y:S01]  /*3e30*/  @!P0 FFMA.FTZ R230, R211, R183, R230 ;  /* 0x000000b7d3e68223 */ /* 0x002fe200000100e6 */
[----:B------:R-:W-:Y:S02]  /*3e40*/  IMAD R183, R49, UR20, RZ ;  /* 0x0000001431b77c24 */ /* 0x000fe4000f8e02ff */
[----:B------:R-:W-:-:S04]  /*3e50*/  IMAD.WIDE.U32 R2, R48, UR20, R2 ;  /* 0x0000001430027c25 */ /* 0x000fc8000f8e0002 */
[----:B--2---:R-:W-:Y:S01]  /*3e60*/  @!P0 FMUL.FTZ R211, R211, R234 ;  /* 0x000000ead3d38220 */ /* 0x004fe20000410000 */
[----:B------:R-:W-:Y:S04]  /*3e70*/  SHFL.DOWN PT, R236, R230, 0x1, 0x1f ;  /* 0x08201f00e6ec7f89 */ /* 0x000fe800000e0000 */
[----:B------:R-:W-:Y:S04]  /*3e80*/  SHFL.IDX PT, R234, R15, RZ, 0x1f ;  /* 0x00001fff0fea7589 */ /* 0x000fe800000e0000 */
[----:B------:R-:W1:Y:S01]  /*3e90*/  SHFL.DOWN PT, R213, R211, 0x1, 0x1f ;  /* 0x08201f00d3d57f89 */ /* 0x000e6200000e0000 */
[----:B0-----:R-:W-:Y:S01]  /*3ea0*/  @P3 FFMA.FTZ R179, R17, R179, R232 ;  /* 0x000000b311b33223 */ /* 0x001fe200000100e8 */
[----:B------:R-:W-:Y:S01]  /*3eb0*/  IMAD R17, R48, UR21, R183 ;  /* 0x0000001530117c24 */ /* 0x000fe2000f8e02b7 */
[----:B------:R-:W-:Y:S01]  /*3ec0*/  IADD3 R151, P3, R20, -0x200, RZ ;  /* 0xfffffe0014977810 */ /* 0x000fe20007f7e0ff */
[----:B------:R-:W-:Y:S01]  /*3ed0*/  SHFL.IDX PT, R230, R230, RZ, 0x1f ;  /* 0x00001fffe6e67589 */ /* 0x000fe200000e0000 */
[----:B------:R-:W-:Y:S01]  /*3ee0*/  FFMA.FTZ R177, R177, R179, R12 ;  /* 0x000000b3b1b17223 */ /* 0x000fe2000001000c */
[----:B------:R-:W-:-:S02]  /*3ef0*/  LEA R183, P0, R2, UR22, 0x2 ;  /* 0x0000001602b77c11 */ /* 0x000fc4000f8010ff */
[----:B------:R-:W-:Y:S01]  /*3f00*/  IADD3 R17, R3, R17, RZ ;  /* 0x0000001103117210 */ /* 0x000fe20007ffe0ff */
[-C--:B------:R-:W-:Y:S01]  /*3f10*/  FFMA.FTZ R232, R168, R177.reuse, R209 ;  /* 0x000000b1a8e87223 */ /* 0x080fe200000100d1 */
[----:B------:R-:W-:Y:S01]  /*3f20*/  FFMA.FTZ R3, R0, R177, RZ ;  /* 0x000000b100037223 */ /* 0x000fe200000100ff */
[----:B------:R-:W-:Y:S01]  /*3f30*/  IADD3 R12, P4, R151, R2, RZ ;  /* 0x00000002970c7210 */ /* 0x000fe20007f9e0ff */
[----:B------:R-:W0:Y:S01]  /*3f40*/  SHFL.IDX PT, R211, R211, RZ, 0x1f ;  /* 0x00001fffd3d37589 */ /* 0x000e2200000e0000 */
[----:B------:R-:W-:Y:S01]  /*3f50*/  LEA.HI.X R179, R2, UR23, R17, 0x2, P0 ;  /* 0x0000001702b37c11 */ /* 0x000fe200080f1411 */
[-C--:B------:R-:W-:Y:S01]  /*3f60*/  FFMA.FTZ R226, R167, R232.reuse, R226 ;  /* 0x000000e8a7e27223 */ /* 0x080fe200000100e2 */
[----:B------:R-:W-:Y:S01]  /*3f70*/  FFMA.FTZ R2, R40, -R181, R177 ;  /* 0x800000b528027223 */ /* 0x000fe200000100b1 */
[----:B------:R-:W-:Y:S01]  /*3f80*/  FFMA.FTZ R181, R82, R232, R3 ;  /* 0x000000e852b57223 */ /* 0x000fe20000010003 */
[----:B------:R-:W-:Y:S01]  /*3f90*/  FFMA.FTZ R3, R155, -R196, R232 ;  /* 0x800000c49b037223 */ /* 0x000fe200000100e8 */
[----:B------:R-:W-:Y:S01]  /*3fa0*/  FFMA.FTZ R203, R166, R226, R203 ;  /* 0x000000e2a6cb7223 */ /* 0x000fe200000100cb */
[----:B------:R-:W-:Y:S01]  /*3fb0*/  FFMA.FTZ R177, R41, -R178, R226 ;  /* 0x800000b229b17223 */ /* 0x000fe200000100e2 */
[----:B------:R-:W-:Y:S01]  /*3fc0*/  FFMA.FTZ R181, R96, R226, R181 ;  /* 0x000000e260b57223 */ /* 0x000fe200000100b5 */
[----:B------:R-:W-:Y:S01]  /*3fd0*/  ISETP.NE.AND P0, PT, R52, RZ, PT ;  /* 0x000000ff3400720c */ /* 0x000fe20003f05270 */
[----:B------:R-:W-:Y:S01]  /*3fe0*/  FFMA.FTZ R178, R156, -R147, R203 ;  /* 0x800000939cb27223 */ /* 0x000fe200000100cb */
[----:B-1----:R-:W-:Y:S01]  /*3ff0*/  @P1 FFMA.FTZ R234, R213, R234, R236 ;  /* 0x000000ead5ea1223 */ /* 0x002fe200000100ec */
[-C--:B------:R-:W-:Y:S01]  /*4000*/  FFMA.FTZ R224, R165, R203.reuse, R224 ;  /* 0x000000cba5e07223 */ /* 0x080fe200000100e0 */
[----:B------:R-:W-:-:S02]  /*4010*/  FFMA.FTZ R147, R80, R203, R181 ;  /* 0x000000cb50937223 */ /* 0x000fc400000100b5 */
[----:B------:R-:W-:Y:S01]  /*4020*/  FFMA.FTZ R181, R234, R228, R191 ;  /* 0x000000e4eab57223 */ /* 0x000fe200000100bf */
[-C--:B------:R-:W-:Y:S01]  /*4030*/  FFMA.FTZ R226, R164, R224.reuse, R207 ;  /* 0x000000e0a4e27223 */ /* 0x080fe200000100cf */
[----:B------:R-:W-:Y:S01]  /*4040*/  FFMA.FTZ R147, R94, R224, R147 ;  /* 0x000000e05e937223 */ /* 0x000fe20000010093 */
[----:B------:R-:W-:Y:S01]  /*4050*/  FFMA.FTZ R190, R43, -R190, R224 ;  /* 0x800000be2bbe7223 */ /* 0x000fe200000100e0 */
[----:B------:R-:W-:Y:S01]  /*4060*/  FFMA.FTZ R196, R169, R181, R216 ;  /* 0x000000b5a9c47223 */ /* 0x000fe200000100d8 */
[-C--:B------:R-:W-:Y:S01]  /*4070*/  FFMA.FTZ R203, R173, R226.reuse, R220 ;  /* 0x000000e2adcb7223 */ /* 0x080fe200000100dc */
[----:B------:R-:W-:Y:S01]  /*4080*/  FFMA.FTZ R147, R78, R226, R147 ;  /* 0x000000e24e937223 */ /* 0x000fe20000010093 */
[----:B------:R-:W-:Y:S01]  /*4090*/  FFMA.FTZ R191, R157, -R204, R226 ;  /* 0x800000cc9dbf7223 */ /* 0x000fe200000100e2 */
[----:B------:R-:W-:Y:S01]  /*40a0*/  FFMA.FTZ R193, R202, R196, R193 ;  /* 0x000000c4cac17223 */ /* 0x000fe200000100c1 */
        /* <DEDUP_REMOVED lines=16> */
[----:B------:R-:W-:Y:S01]  /*41b0*/  FFMA.FTZ R13, R13, R205, R214 ;  /* 0x000000cd0d0d7223 */ /* 0x000fe200000100d6 */
[----:B------:R-:W-:Y:S01]  /*41c0*/  FMUL.FTZ R210, R120, R201 ;  /* 0x000000c978d27220 */ /* 0x000fe20000410000 */
[----:B------:R-:W-:Y:S01]  /*41d0*/  FFMA.FTZ R147, R88, R205, R147 ;  /* 0x000000cd58937223 */ /* 0x000fe20000010093 */
[----:B------:R-:W-:Y:S01]  /*41e0*/  FFMA.FTZ R204, R175, R176, R208 ;  /* 0x000000b0afcc7223 */ /* 0x000fe200000100d0 */
[----:B------:R-:W-:Y:S01]  /*41f0*/  FFMA.FTZ R175, R154, -R137, R205 ;  /* 0x800000899aaf7223 */ /* 0x000fe200000100cd */
[----:B------:R-:W-:Y:S01]  /*4200*/  FFMA.FTZ R149, R16, R13, R149 ;  /* 0x0000000d10957223 */ /* 0x000fe20000010095 */
[----:B------:R-:W-:Y:S01]  /*4210*/  FFMA.FTZ R205, R160, -R135, R13 ;  /* 0x80000087a0cd7223 */ /* 0x000fe2000001000d */
[----:B------:R-:W-:Y:S01]  /*4220*/  FFMA.FTZ R171, R171, R204, R206 ;  /* 0x000000ccabab7223 */ /* 0x000fe200000100ce */
[----:B------:R-:W-:Y:S01]  /*4230*/  FFMA.FTZ R147, R72, R13, R147 ;  /* 0x0000000d48937223 */ /* 0x000fe20000010093 */
[----:B------:R-:W-:Y:S01]  /*4240*/  SHF.L.U32 R13, R52, 0x4, RZ ;  /* 0x00000004340d7819 */ /* 0x000fe200000006ff */
[----:B------:R-:W-:Y:S01]  /*4250*/  FFMA.FTZ R146, R146, R149, R129 ;  /* 0x0000009592927223 */ /* 0x000fe20000010081 */
[----:B------:R-:W-:Y:S01]  /*4260*/  FFMA.FTZ R207, R172, R171, R143 ;  /* 0x000000abaccf7223 */ /* 0x000fe2000001008f */
[----:B------:R-:W-:Y:S01]  /*4270*/  SHF.L.U32 R129, R7, 0x10, RZ ;  /* 0x0000001007817819 */ /* 0x000fe200000006ff */
[----:B------:R-:W-:Y:S01]  /*4280*/  FMUL.FTZ R208, R91, R196 ;  /* 0x000000c45bd07220 */ /* 0x000fe20000410000 */
[----:B------:R-:W-:Y:S01]  /*4290*/  LEA.HI.SX32 R13, R13, R13, 0x1b ;  /* 0x0000000d0d0d7211 */ /* 0x000fe200078fdaff */
[----:B------:R-:W-:Y:S01]  /*42a0*/  FFMA.FTZ R173, R173, R207, R200 ;  /* 0x000000cfadad7223 */ /* 0x000fe200000100c8 */
[----:B------:R-:W-:Y:S01]  /*42b0*/  @!P0 LEA R143, R73, R66, 0x3 ;  /* 0x00000042498f8211 */ /* 0x000fe200078e18ff */
[----:B------:R-:W-:Y:S01]  /*42c0*/  FFMA.FTZ R194, R159, -R194, R222 ;  /* 0x800000c29fc27223 */ /* 0x000fe200000100de */
[----:B------:R-:W-:Y:S01]  /*42d0*/  LEA R16, R13, R66, 0x2 ;  /* 0x000000420d107211 */ /* 0x000fe200078e10ff */
[----:B------:R-:W-:Y:S01]  /*42e0*/  FFMA.FTZ R200, R164, R173, R127 ;  /* 0x000000ada4c87223 */ /* 0x000fe2000001007f */
[----:B------:R-:W-:Y:S01]  /*42f0*/  FMUL.FTZ R13, R129, R208 ;  /* 0x000000d0810d7220 */ /* 0x000fe20000410000 */
[----:B------:R-:W-:Y:S01]  /*4300*/  SHF.L.U32 R135, R184, 0x10, RZ ;  /* 0x00000010b8877819 */ /* 0x000fe200000006ff */
[----:B------:R0:W-:Y:S01]  /*4310*/  @!P0 STS.64 [R143+0x1728], R14 ;  /* 0x0017280e8f008388 */ /* 0x0001e20000000a00 */
[----:B------:R-:W-:Y:S01]  /*4320*/  FFMA.FTZ R209, R165, R200, R192 ;  /* 0x000000c8a5d17223 */ /* 0x000fe200000100c0 */
[----:B------:R-:W-:Y:S01]  /*4330*/  SHF.L.U32 R137, R5, 0x10, RZ ;  /* 0x0000001005897819 */ /* 0x000fe200000006ff */
[----:B------:R-:W-:Y:S01]  /*4340*/  FMUL.FTZ R222, R95, R203 ;  /* 0x000000cb5fde7220 */ /* 0x000fe20000410000 */
[----:B------:R1:W-:Y:S01]  /*4350*/  STS [R16+0x468], R13 ;  /* 0x0004680d10007388 */ /* 0x0003e20000000800 */
[----:B------:R-:W-:Y:S01]  /*4360*/  FFMA.FTZ R166, R166, R209, R131 ;  /* 0x000000d1a6a67223 */ /* 0x000fe20000010083 */
[----:B------:R-:W-:Y:S01]  /*4370*/  FFMA.FTZ R172, R18, -R133, R149 ;  /* 0x8000008512ac7223 */ /* 0x000fe20000010095 */
[----:B------:R-:W-:Y:S01]  /*4380*/  FMUL.FTZ R145, R137, R222 ;  /* 0x000000de89917220 */ /* 0x000fe20000410000 */
[----:B------:R-:W-:Y:S01]  /*4390*/  FFMA.FTZ R147, R86, R149, R147 ;  /* 0x0000009556937223 */ /* 0x000fe20000010093 */
[----:B------:R-:W-:Y:S01]  /*43a0*/  FFMA.FTZ R167, R167, R166, R148 ;  /* 0x000000a6a7a77223 */ /* 0x000fe20000010094 */
[----:B------:R-:W-:Y:S01]  /*43b0*/  FMUL.FTZ R148, R128, R209 ;  /* 0x000000d180947220 */ /* 0x000fe20000410000 */
[----:B------:R-:W-:Y:S01]  /*43c0*/  SHF.L.U32 R127, R180, 0x10, RZ ;  /* 0x00000010b47f7819 */ /* 0x000fe200000006ff */
[----:B0-----:R-:W-:Y:S01]  /*43d0*/  FMUL.FTZ R15, R135, R210 ;  /* 0x000000d2870f7220 */ /* 0x001fe20000410000 */
[-C--:B------:R-:W-:Y:S01]  /*43e0*/  FFMA.FTZ R165, R168, R167.reuse, R139 ;  /* 0x000000a7a8a57223 */ /* 0x080fe2000001008b */
[----:B------:R-:W-:Y:S01]  /*43f0*/  FMUL.FTZ R214, R130, R167 ;  /* 0x000000a782d67220 */ /* 0x000fe20000410000 */
[----:B------:R-:W-:Y:S01]  /*4400*/  STS [R16+0x458], R145 ;  /* 0x0004589110007388 */ /* 0x000fe20000000800 */
[----:B------:R-:W-:Y:S01]  /*4410*/  SHF.L.U32 R133, R6, 0x10, RZ ;  /* 0x0000001006857819 */ /* 0x000fe200000006ff */
[----:B-1----:R-:W-:Y:S01]  /*4420*/  FMUL.FTZ R13, R105, R165 ;  /* 0x000000a5690d7220 */ /* 0x002fe20000410000 */
[----:B------:R-:W-:Y:S01]  /*4430*/  FMUL.FTZ R206, R116, R181 ;  /* 0x000000b574ce7220 */ /* 0x000fe20000410000 */
[----:B------:R0:W-:Y:S01]  /*4440*/  STS [R16+0x45c], R15 ;  /* 0x00045c0f10007388 */ /* 0x0001e20000000800 */
[----:B------:R-:W-:Y:S01]  /*4450*/  FMUL.FTZ R212, R93, R197 ;  /* 0x000000c55dd47220 */ /* 0x000fe20000410000 */
[----:B------:R-:W-:Y:S01]  /*4460*/  FFMA.FTZ R14, R2, R13, RZ ;  /* 0x0000000d020e7223 */ /* 0x000fe200000100ff */
[----:B------:R-:W-:Y:S01]  /*4470*/  FMUL.FTZ R213, R101, R200 ;  /* 0x000000c865d57220 */ /* 0x000fe20000410000 */
[-C--:B------:R-:W-:Y:S01]  /*4480*/  FFMA.FTZ R202, R202, R146.reuse, R141 ;  /* 0x00000092caca7223 */ /* 0x080fe2000001008d */
[----:B------:R-:W-:Y:S01]  /*4490*/  FFMA.FTZ R211, R70, R146, R147 ;  /* 0x0000009246d37223 */ /* 0x000fe20000010093 */
[----:B------:R-:W-:Y:S01]  /*44a0*/  FFMA.FTZ R14, R3, R214, R14 ;  /* 0x000000d6030e7223 */ /* 0x000fe2000001000e */
[----:B------:R-:W-:Y:S01]  /*44b0*/  FMUL.FTZ R141, R127, R206 ;  /* 0x000000ce7f8d7220 */ /* 0x000fe20000410000 */
[----:B------:R-:W-:Y:S01]  /*44c0*/  SHF.L.U32 R131, R182, 0x10, RZ ;  /* 0x00000010b6837819 */ /* 0x000fe200000006ff */
[----:B------:R-:W-:Y:S01]  /*44d0*/  FMUL.FTZ R147, R133, R212 ;  /* 0x000000d485937220 */ /* 0x000fe20000410000 */
[----:B0-----:R-:W-:Y:S01]  /*44e0*/  FMUL.FTZ R15, R103, R166 ;  /* 0x000000a6670f7220 */ /* 0x001fe20000410000 */
[----:B------:R-:W-:Y:S01]  /*44f0*/  FFMA.FTZ R164, R161, -R150, R146 ;  /* 0x80000096a1a47223 */ /* 0x000fe20000010092 */
[----:B------:R-:W-:Y:S01]  /*4500*/  FMUL.FTZ R192, R118, R193 ;  /* 0x000000c176c07220 */ /* 0x000fe20000410000 */
[----:B------:R-:W-:Y:S01]  /*4510*/  SHF.L.U32 R139, R185, 0x10, RZ ;  /* 0x00000010b98b7819 */ /* 0x000fe200000006ff */
[----:B------:R-:W-:Y:S01]  /*4520*/  FFMA.FTZ R145, R177, R15, R14 ;  /* 0x0000000fb1917223 */ /* 0x000fe2000001000e */
[----:B------:R-:W-:Y:S01]  /*4530*/  FFMA.FTZ R198, R153, -R198, R218 ;  /* 0x800000c699c67223 */ /* 0x000fe200000100da */
[----:B------:R-:W-:Y:S01]  /*4540*/  SHF.L.U32 R143, R4, 0x10, RZ ;  /* 0x00000010048f7819 */ /* 0x000fe200000006ff */
        /* <DEDUP_REMOVED lines=12> */
[----:B------:R-:W-:Y:S01]  /*4610*/  SHF.L.U32 R145, R11, 0x10, RZ ;  /* 0x000000100b917819 */ /* 0x000fe200000006ff */
[----:B------:R2:W-:Y:S01]  /*4620*/  STS [R16+0x464], R149 ;  /* 0x0004649510007388 */ /* 0x0005e20000000800 */
[----:B0-----:R-:W-:Y:S01]  /*4630*/  SHF.L.U32 R141, R186, 0x10, RZ ;  /* 0x00000010ba8d7819 */ /* 0x001fe200000006ff */
[----:B------:R-:W-:Y:S01]  /*4640*/  FFMA.FTZ R14, R195, R168, R14 ;  /* 0x000000a8c30e7223 */ /* 0x000fe2000001000e */
[----:B------:R-:W-:Y:S01]  /*4650*/  SHF.L.U32 R146, R10, 0x10, RZ ;  /* 0x000000100a927819 */ /* 0x000fe200000006ff */
[----:B------:R0:W-:Y:S01]  /*4660*/  STS [R16+0x450], R219 ;  /* 0x000450db10007388 */ /* 0x0001e20000000800 */
[----:B-1----:R-:W-:Y:S01]  /*4670*/  FMUL.FTZ R147, R139, R220 ;  /* 0x000000dc8b937220 */ /* 0x002fe20000410000 */
[----:B------:R-:W-:Y:S01]  /*4680*/  FMUL.FTZ R217, R141, R216 ;  /* 0x000000d88dd97220 */ /* 0x000fe20000410000 */
[----:B------:R-:W-:Y:S01]  /*4690*/  FMUL.FTZ R215, R145, R168 ;  /* 0x000000a891d77220 */ /* 0x000fe20000410000 */
[----:B------:R-:W-:-:S02]  /*46a0*/  IADD3 R168, -R151, UR9, -R52 ;  /* 0x0000000997a87c10 */ /* 0x000fc4000fffe934 */
[----:B------:R1:W-:Y:S01]  /*46b0*/  STS [R16+0x454], R147 ;  /* 0x0004549310007388 */ /* 0x0003e20000000800 */
[----:B--2---:R-:W-:Y:S02]  /*46c0*/  SHF.L.U32 R149, R187, 0x10, RZ ;  /* 0x00000010bb957819 */ /* 0x004fe400000006ff */
[----:B------:R-:W-:Y:S01]  /*46d0*/  ISETP.GE.AND P5, PT, R168, 0x1, PT ;  /* 0x00000001a800780c */ /* 0x000fe20003fa6270 */
[----:B0-----:R-:W-:Y:S01]  /*46e0*/  FMUL.FTZ R219, R146, R213 ;  /* 0x000000d592db7220 */ /* 0x001fe20000410000 */
[----:B------:R-:W-:Y:S01]  /*46f0*/  FFMA.FTZ R213, R199, R216, R14 ;  /* 0x000000d8c7d57223 */ /* 0x000fe2000001000e */
[----:B------:R0:W-:Y:S01]  /*4700*/  STS [R16+0x44c], R217 ;  /* 0x00044cd910007388 */ /* 0x0001e20000000800 */
[----:B------:R-:W-:Y:S01]  /*4710*/  FMUL.FTZ R221, R149, R150 ;  /* 0x0000009695dd7220 */ /* 0x000fe20000410000 */
[----:B------:R-:W-:Y:S01]  /*4720*/  SHF.L.U32 R150, R9, 0x10, RZ ;  /* 0x0000001009967819 */ /* 0x000fe200000006ff */
[----:B------:R-:W-:Y:S01]  /*4730*/  FFMA.FTZ R213, R198, R218, R213 ;  /* 0x000000dac6d57223 */ /* 0x000fe200000100d5 */
[----:B-1----:R-:W-:Y:S01]  /*4740*/  SHF.L.U32 R147, R188, 0x10, RZ ;  /* 0x00000010bc937819 */ /* 0x002fe200000006ff */
[----:B------:R1:W-:Y:S01]  /*4750*/  STS [R16+0x448], R215 ;  /* 0x000448d710007388 */ /* 0x0003e20000000800 */
[----:B------:R-:W-:Y:S01]  /*4760*/  SHF.L.U32 R151, R189, 0x10, RZ ;  /* 0x00000010bd977819 */ /* 0x000fe200000006ff */
[----:B------:R-:W-:Y:S01]  /*4770*/  FFMA.FTZ R220, R194, R220, R213 ;  /* 0x000000dcc2dc7223 */ /* 0x000fe200000100d5 */
[----:B------:R-:W-:Y:S01]  /*4780*/  LEA R14, P2, R20, R183, 0x2 ;  /* 0x000000b7140e7211 */ /* 0x000fe200078410ff */
[----:B------:R2:W-:Y:S01]  /*4790*/  STS [R16+0x444], R221 ;  /* 0x000444dd10007388 */ /* 0x0005e20000000800 */
[----:B0-----:R-:W-:Y:S01]  /*47a0*/  FMUL.FTZ R217, R147, R148 ;  /* 0x0000009493d97220 */ /* 0x001fe20000410000 */
[----:B------:R-:W-:Y:S01]  /*47b0*/  SHF.L.U32 R148, R8, 0x10, RZ ;  /* 0x0000001008947819 */ /* 0x000fe200000006ff */
[----:B------:R-:W-:Y:S01]  /*47c0*/  FMUL.FTZ R213, R151, R214 ;  /* 0x000000d697d57220 */ /* 0x000fe20000410000 */
[----:B------:R2:W-:Y:S01]  /*47d0*/  STS [R16+0x440], R219 ;  /* 0x000440db10007388 */ /* 0x0005e20000000800 */
[----:B------:R-:W-:Y:S01]  /*47e0*/  FFMA.FTZ R220, R175, R222, R220 ;  /* 0x000000deafdc7223 */ /* 0x000fe200000100dc */
[----:B-1----:R-:W-:Y:S01]  /*47f0*/  FMUL.FTZ R215, R150, R15 ;  /* 0x0000000f96d77220 */ /* 0x002fe20000410000 */
[----:B------:R-:W-:Y:S01]  /*4800*/  FMUL.FTZ R15, R148, R13 ;  /* 0x0000000d940f7220 */ /* 0x000fe20000410000 */
[----:B------:R2:W-:Y:S01]  /*4810*/  STS [R16+0x43c], R217 ;  /* 0x00043cd910007388 */ /* 0x0005e20000000800 */
[----:B------:R-:W-:-:S03]  /*4820*/  IADD3.X R13, R17, -0x1, R21, P4, P3 ;  /* 0xffffffff110d7810 */ /* 0x000fc600027e6415 */
[----:B------:R2:W-:Y:S04]  /*4830*/  STS [R16+0x438], R215 ;  /* 0x000438d710007388 */ /* 0x0005e80000000800 */
[----:B------:R2:W-:Y:S04]  /*4840*/  STS [R16+0x434], R213 ;  /* 0x000434d510007388 */ /* 0x0005e80000000800 */
[----:B------:R2:W-:Y:S01]  /*4850*/  STS [R16+0x430], R15 ;  /* 0x0004300f10007388 */ /* 0x0005e20000000800 */
[----:B------:R-:W-:Y:S06]  /*4860*/  BAR.SYNC.DEFER_BLOCKING 0x0 ;  /* 0x0000000000007b1d */ /* 0x000fec0000010000 */
[----:B------:R-:W-:Y:S05]  /*4870*/  @!P5 BRA `(.L_x_8255) ;  /* 0x000000000028d947 */ /* 0x000fea0003800000 */
[----:B------:R-:W-:Y:S01]  /*4880*/  LEA.HI.SX32 R17, R52, R52, 0x1b ;  /* 0x0000003434117211 */ /* 0x000fe200078fdaff */
[-C--:B--2---:R-:W-:Y:S02]  /*4890*/  IMAD R16, R125, R36.reuse, RZ ;  /* 0x000000247d107224 */ /* 0x084fe400078e02ff */
        /* <DEDUP_REMOVED lines=8> */
.L_x_8255:
[----:B------:R-:W-:Y:S05]  /*4920*/  BSYNC B0 ;  /* 0x0000000000007941 */ /* 0x000fea0003800000 */
.L_x_8254:
[----:B------:R-:W-:Y:S01]  /*4930*/  FFMA.FTZ R13, R205, R210, R220 ;  /* 0x000000d2cd0d7223 */ /* 0x000fe200000100dc */
[----:B------:R-:W-:Y:S01]  /*4940*/  USHF.L.U64.HI UR8, UR5, 0x2, UR6 ;  /* 0x0000000205087899 */ /* 0x000fe20008010206 */
[----:B--2---:R-:W-:Y:S01]  /*4950*/  LEA.HI.X R15, R20, R179, R21, 0x2, P2 ;  /* 0x000000b3140f7211 */ /* 0x004fe200010f1415 */
[----:B------:R-:W-:Y:S01]  /*4960*/  USHF.L.U32 UR7, UR5, 0x2, URZ ;  /* 0x0000000205077899 */ /* 0x000fe2000800063f */
[----:B------:R-:W-:Y:S01]  /*4970*/  FFMA.FTZ R125, R172, R212, R13 ;  /* 0x000000d4ac7d7223 */ /* 0x000fe2000001000d */
[----:B------:R-:W-:Y:S01]  /*4980*/  ISETP.GE.AND P6, PT, R168, 0x21, PT ;  /* 0x00000021a800780c */ /* 0x000fe20003fc6270 */
[----:B------:R-:W-:Y:S01]  /*4990*/  FFMA.FTZ R169, R169, R202, R174 ;  /* 0x000000caa9a97223 */ /* 0x000fe200000100ae */
[----:B0-----:R-:W-:Y:S02]  /*49a0*/  IMAD R16, R36, UR8, RZ ;  /* 0x0000000824107c24 */ /* 0x001fe4000f8e02ff */
[----:B------:R-:W-:Y:S01]  /*49b0*/  FFMA.FTZ R192, R164, R192, R125 ;  /* 0x000000c0a4c07223 */ /* 0x000fe2000001007d */
[----:B------:R-:W-:Y:S01]  /*49c0*/  IADD3 R125, R52, 0x20, RZ ;  /* 0x00000020347d7810 */ /* 0x000fe20007ffe0ff */
[----:B------:R-:W-:-:S04]  /*49d0*/  IMAD.WIDE.U32 R12, R36, UR7, R14 ;  /* 0x00000007240c7c25 */ /* 0x000fc8000f8e000e */
[----:B------:R-:W-:Y:S01]  /*49e0*/  FFMA.FTZ R163, R162, -R163, R169 ;  /* 0x800000a3a2a37223 */ /* 0x000fe200000100a9 */
[----:B------:R-:W-:Y:S01]  /*49f0*/  FMUL.FTZ R14, R68, R169 ;  /* 0x000000a9440e7220 */ /* 0x000fe20000410000 */
[----:B------:R-:W-:Y:S01]  /*4a00*/  LEA.HI.SX32 R125, R125, R52, 0x1b ;  /* 0x000000347d7d7211 */ /* 0x000fe200078fdaff */
[----:B------:R-:W-:Y:S02]  /*4a10*/  IMAD R15, R37, UR7, R16 ;  /* 0x00000007250f7c24 */ /* 0x000fe4000f8e0210 */
[----:B------:R-:W-:Y:S01]  /*4a20*/  FFMA.FTZ R17, R19, -R170, R202 ;  /* 0x800000aa13117223 */ /* 0x000fe200000100ca */
[----:B------:R-:W-:Y:S01]  /*4a30*/  IADD3 R169, R52, 0x40, RZ ;  /* 0x0000004034a97810 */ /* 0x000fe20007ffe0ff */
[----:B------:R-:W-:Y:S01]  /*4a40*/  FFMA.FTZ R211, R84, R202, R211 ;  /* 0x000000ca54d37223 */ /* 0x000fe200000100d3 */
[----:B------:R-:W-:Y:S01]  /*4a50*/  LEA R125, R125, R66, 0x2 ;  /* 0x000000427d7d7211 */ /* 0x000fe200078e10ff */
[----:B------:R-:W-:Y:S01]  /*4a60*/  FFMA.FTZ R192, R17, R208, R192 ;  /* 0x000000d011c07223 */ /* 0x000fe200000100c0 */
[----:B------:R-:W-:Y:S01]  /*4a70*/  IADD3 R13, R13, R15, RZ ;  /* 0x0000000f0d0d7210 */ /* 0x000fe20007ffe0ff */
[----:B------:R-:W-:Y:S01]  /*4a80*/  FMUL.FTZ R15, R163, R206 ;  /* 0x000000cea30f7220 */ /* 0x000fe20000410000 */
[----:B------:R-:W-:Y:S01]  /*4a90*/  IADD3 R179, R52, 0x60, RZ ;  /* 0x0000006034b37810 */ /* 0x000fe20007ffe0ff */
[----:B------:R-:W-:Y:S01]  /*4aa0*/  BSSY B0, `(.L_x_8256) ;  /* 0x000000e000007945 */ /* 0x000fe20003800000 */
[----:B------:R-:W0:Y:S01]  /*4ab0*/  LDS R125, [R125+0x4b0] ;  /* 0x0004b0007d7d7984 */ /* 0x000e220000000800 */
[----:B------:R-:W-:Y:S01]  /*4ac0*/  LEA.HI.SX32 R169, R169, R52, 0x1b ;  /* 0x00000034a9a97211 */ /* 0x000fe200078fdaff */
[----:B------:R-:W-:Y:S01]  /*4ad0*/  FADD.FTZ R14, R211, R14 ;  /* 0x0000000ed30e7221 */ /* 0x000fe20000010000 */
[----:B------:R-:W-:Y:S01]  /*4ae0*/  FADD.FTZ R15, R192, R15 ;  /* 0x0000000fc00f7221 */ /* 0x000fe20000010000 */
[----:B------:R-:W-:-:S02]  /*4af0*/  IADD3 R183, R52, 0x80, RZ ;  /* 0x0000008034b77810 */ /* 0x000fc40007ffe0ff */
[----:B------:R-:W-:Y:S02]  /*4b00*/  LEA.HI.SX32 R179, R179, R52, 0x1b ;  /* 0x00000034b3b37211 */ /* 0x000fe400078fdaff */
[C---:B------:R-:W-:Y:S02]  /*4b10*/  ISETP.GE.AND P2, PT, R168.reuse, 0x41, PT ;  /* 0x00000041a800780c */ /* 0x040fe40003f46270 */
[C---:B------:R-:W-:Y:S02]  /*4b20*/  ISETP.GE.AND P3, PT, R168.reuse, 0x61, PT ;  /* 0x00000061a800780c */ /* 0x040fe40003f66270 */
[C---:B------:R-:W-:Y:S02]  /*4b30*/  ISETP.GE.AND P4, PT, R168.reuse, 0x81, PT ;  /* 0x00000081a800780c */ /* 0x040fe40003f86270 */
[----:B------:R-:W-:Y:S02]  /*4b40*/  LEA R16, R169, R66, 0x2 ;  /* 0x00000042a9107211 */ /* 0x000fe400078e10ff */
[----:B------:R-:W-:Y:S01]  /*4b50*/  ISETP.GE.AND P5, PT, R168, 0xa1, PT ;  /* 0x000000a1a800780c */ /* 0x000fe20003fa6270 */
[----:B------:R-:W-:-:S12]  /*4b60*/  @!P6 BRA `(.L_x_8257) ;  /* 0x000000000004e947 */ /* 0x000fd80003800000 */
[----:B0-----:R1:W-:Y:S02]  /*4b70*/  REDG.E.ADD.F32.FTZ.RN.STRONG.GPU desc[UR12][R12.64+-0x780], R125 ;  /* 0xfff8807d0c0079a6 */ /* 0x0013e4000c10f38c */
.L_x_8257:
[----:B------:R-:W-:Y:S05]  /*4b80*/  BSYNC B0 ;  /* 0x0000000000007941 */ /* 0x000fea0003800000 */
.L_x_8256:
[----:B01----:R0:W1:Y:S01]  /*4b90*/  LDS R125, [R16+0x530] ;  /* 0x00053000107d7984 */ /* 0x0030620000000800 */
[----:B------:R-:W-:Y:S01]  /*4ba0*/  BSSY B0, `(.L_x_8258) ;  /* 0x0000006000007945 */ /* 0x000fe20003800000 */
[----:B------:R-:W-:Y:S02]  /*4bb0*/  IADD3 R169, R52, 0xa0, RZ ;  /* 0x000000a034a97810 */ /* 0x000fe40007ffe0ff */
[----:B------:R-:W-:Y:S02]  /*4bc0*/  LEA.HI.SX32 R183, R183, R52, 0x1b ;  /* 0x00000034b7b77211 */ /* 0x000fe400078fdaff */
[----:B------:R-:W-:Y:S01]  /*4bd0*/  LEA R179, R179, R66, 0x2 ;  /* 0x00000042b3b37211 */ /* 0x000fe200078e10ff */
[----:B------:R-:W-:Y:S06]  /*4be0*/  @!P2 BRA `(.L_x_8259) ;  /* 0x000000000004a947 */ /* 0x000fec0003800000 */
[----:B-1----:R2:W-:Y:S02]  /*4bf0*/  REDG.E.ADD.F32.FTZ.RN.STRONG.GPU desc[UR12][R12.64+-0x700], R125 ;  /* 0xfff9007d0c0079a6 */ /* 0x0025e4000c10f38c */
.L_x_8259:
[----:B------:R-:W-:Y:S05]  /*4c00*/  BSYNC B0 ;  /* 0x0000000000007941 */ /* 0x000fea0003800000 */
.L_x_8258:
[----:B-12---:R1:W2:Y:S01]  /*4c10*/  LDS R125, [R179+0x5b0] ;  /* 0x0005b000b37d7984 */ /* 0x0062a20000000800 */
[----:B------:R-:W-:Y:S01]  /*4c20*/  BSSY B0, `(.L_x_8260) ;  /* 0x0000005000007945 */ /* 0x000fe20003800000 */
[----:B------:R-:W-:Y:S02]  /*4c30*/  LEA.HI.SX32 R169, R169, R52, 0x1b ;  /* 0x00000034a9a97211 */ /* 0x000fe400078fdaff */
[----:B------:R-:W-:Y:S01]  /*4c40*/  LEA R183, R183, R66, 0x2 ;  /* 0x00000042b7b77211 */ /* 0x000fe200078e10ff */
[----:B------:R-:W-:Y:S06]  /*4c50*/  @!P3 BRA `(.L_x_8261) ;  /* 0x000000000004b947 */ /* 0x000fec0003800000 */
[----:B--2---:R3:W-:Y:S02]  /*4c60*/  REDG.E.ADD.F32.FTZ.RN.STRONG.GPU desc[UR12][R12.64+-0x680], R125 ;  /* 0xfff9807d0c0079a6 */ /* 0x0047e4000c10f38c */
.L_x_8261:
[----:B------:R-:W-:Y:S05]  /*4c70*/  BSYNC B0 ;  /* 0x0000000000007941 */ /* 0x000fea0003800000 */
.L_x_8260:
[----:B--23--:R2:W3:Y:S01]  /*4c80*/  LDS R125, [R183+0x630] ;  /* 0x00063000b77d7984 */ /* 0x00c4e20000000800 */
[----:B------:R-:W-:Y:S01]  /*4c90*/  BSSY B0, `(.L_x_8262) ;  /* 0x0000004000007945 */ /* 0x000fe20003800000 */
[----:B------:R-:W-:-:S03]  /*4ca0*/  LEA R169, R169, R66, 0x2 ;  /* 0x00000042a9a97211 */ /* 0x000fc600078e10ff */
[----:B------:R-:W-:Y:S05]  /*4cb0*/  @!P4 BRA `(.L_x_8263) ;  /* 0x000000000004c947 */ /* 0x000fea0003800000 */
[----:B---3--:R4:W-:Y:S02]  /*4cc0*/  REDG.E.ADD.F32.FTZ.RN.STRONG.GPU desc[UR12][R12.64+-0x600], R125 ;  /* 0xfffa007d0c0079a6 */ /* 0x0089e4000c10f38c */
.L_x_8263:
[----:B------:R-:W-:Y:S05]  /*4cd0*/  BSYNC B0 ;  /* 0x0000000000007941 */ /* 0x000fea0003800000 */
.L_x_8262:
[----:B---34-:R3:W4:Y:S01]  /*4ce0*/  LDS R125, [R169+0x6b0] ;  /* 0x0006b000a97d7984 */ /* 0x0187220000000800 */
[----:B------:R-:W-:Y:S04]  /*4cf0*/  BSSY B0, `(.L_x_8264) ;  /* 0x0000003000007945 */ /* 0x000fe80003800000 */
[----:B------:R-:W-:Y:S05]  /*4d00*/  @!P5 BRA `(.L_x_8265) ;  /* 0x000000000004d947 */ /* 0x000fea0003800000 */
[----:B----4-:R4:W-:Y:S02]  /*4d10*/  REDG.E.ADD.F32.FTZ.RN.STRONG.GPU desc[UR12][R12.64+-0x580], R125 ;  /* 0xfffa807d0c0079a6 */ /* 0x0109e4000c10f38c */
.L_x_8265:
[----:B------:R-:W-:Y:S05]  /*4d20*/  BSYNC B0 ;  /* 0x0000000000007941 */ /* 0x000fea0003800000 */
.L_x_8264:
[----:B----4-:R-:W-:Y:S01]  /*4d30*/  IADD3 R125, R52, 0xc0, RZ ;  /* 0x000000c0347d7810 */ /* 0x010fe20007ffe0ff */
[----:B------:R-:W-:Y:S01]  /*4d40*/  BSSY B0, `(.L_x_8266) ;  /* 0x0000011000007945 */ /* 0x000fe20003800000 */
[----:B------:R-:W-:Y:S02]  /*4d50*/  ISETP.GE.AND P6, PT, R168, 0xc1, PT ;  /* 0x000000c1a800780c */ /* 0x000fe40003fc6270 */
[----:B------:R-:W-:Y:S02]  /*4d60*/  LEA.HI.SX32 R125, R125, R52, 0x1b ;  /* 0x000000347d7d7211 */ /* 0x000fe400078fdaff */
[C---:B---3--:R-:W-:Y:S02]  /*4d70*/  IADD3 R169, R52.reuse, 0xe0, RZ ;  /* 0x000000e034a97810 */ /* 0x048fe40007ffe0ff */
[----:B------:R-:W-:Y:S02]  /*4d80*/  LEA R125, R125, R66, 0x2 ;  /* 0x000000427d7d7211 */ /* 0x000fe400078e10ff */
[----:B-1----:R-:W-:-:S02]  /*4d90*/  IADD3 R179, R52, 0x100, RZ ;  /* 0x0000010034b37810 */ /* 0x002fc40007ffe0ff */
[-C--:B------:R-:W-:Y:S02]  /*4da0*/  LEA.HI.SX32 R169, R169, R52.reuse, 0x1b ;  /* 0x00000034a9a97211 */ /* 0x080fe400078fdaff */
[----:B------:R-:W1:Y:S01]  /*4db0*/  LDS R125, [R125+0x730] ;  /* 0x000730007d7d7984 */ /* 0x000e620000000800 */
[----:B--2---:R-:W-:Y:S02]  /*4dc0*/  IADD3 R183, R52, 0x120, RZ ;  /* 0x0000012034b77810 */ /* 0x004fe40007ffe0ff */
[----:B------:R-:W-:Y:S02]  /*4dd0*/  LEA.HI.SX32 R179, R179, R52, 0x1b ;  /* 0x00000034b3b37211 */ /* 0x000fe400078fdaff */
[C---:B------:R-:W-:Y:S02]  /*4de0*/  ISETP.GE.AND P2, PT, R168.reuse, 0xe1, PT ;  /* 0x000000e1a800780c */ /* 0x040fe40003f46270 */
[C---:B------:R-:W-:Y:S02]  /*4df0*/  ISETP.GE.AND P3, PT, R168.reuse, 0x101, PT ;  /* 0x00000101a800780c */ /* 0x040fe40003f66270 */
[----:B------:R-:W-:-:S02]  /*4e00*/  ISETP.GE.AND P4, PT, R168, 0x121, PT ;  /* 0x00000121a800780c */ /* 0x000fc40003f86270 */
[----:B0-----:R-:W-:Y:S02]  /*4e10*/  LEA R16, R169, R66, 0x2 ;  /* 0x00000042a9107211 */ /* 0x001fe400078e10ff */
[----:B------:R-:W-:Y:S01]  /*4e20*/  ISETP.GE.AND P5, PT, R168, 0x141, PT ;  /* 0x00000141a800780c */ /* 0x000fe20003fa6270 */
[----:B------:R-:W-:-:S12]  /*4e30*/  @!P6 BRA `(.L_x_8267) ;  /* 0x000000000004e947 */ /* 0x000fd80003800000 */
[----:B-1----:R0:W-:Y:S02]  /*4e40*/  REDG.E.ADD.F32.FTZ.RN.STRONG.GPU desc[UR12][R12.64+-0x500], R125 ;  /* 0xfffb007d0c0079a6 */ /* 0x0021e4000c10f38c */
.L_x_8267:
[----:B------:R-:W-:Y:S05]  /*4e50*/  BSYNC B0 ;  /* 0x0000000000007941 */ /* 0x000fea0003800000 */
.L_x_8266:
[----:B01----:R0:W1:Y:S01]  /*4e60*/  LDS R125, [R16+0x7b0] ;  /* 0x0007b000107d7984 */ /* 0x0030620000000800 */
[----:B------:R-:W-:Y:S01]  /*4e70*/  BSSY B0, `(.L_x_8268) ;  /* 0x0000006000007945 */ /* 0x000fe20003800000 */
[----:B------:R-:W-:Y:S02]  /*4e80*/  IADD3 R169, R52, 0x140, RZ ;  /* 0x0000014034a97810 */ /* 0x000fe40007ffe0ff */
[----:B------:R-:W-:Y:S02]  /*4e90*/  LEA.HI.SX32 R183, R183, R52, 0x1b ;  /* 0x00000034b7b77211 */ /* 0x000fe400078fdaff */
[----:B------:R-:W-:Y:S01]  /*4ea0*/  LEA R179, R179, R66, 0x2 ;  /* 0x00000042b3b37211 */ /* 0x000fe200078e10ff */
[----:B------:R-:W-:Y:S06]  /*4eb0*/  @!P2 BRA `(.L_x_8269) ;  /* 0x000000000004a947 */ /* 0x000fec0003800000 */
[----:B-1----:R2:W-:Y:S02]  /*4ec0*/  REDG.E.ADD.F32.FTZ.RN.STRONG.GPU desc[UR12][R12.64+-0x480], R125 ;  /* 0xfffb807d0c0079a6 */ /* 0x0025e4000c10f38c */
.L_x_8269:
[----:B------:R-:W-:Y:S05]  /*4ed0*/  BSYNC B0 ;  /* 0x0000000000007941 */ /* 0x000fea0003800000 */
.L_x_8268:
[----:B-12---:R1:W2:Y:S01]  /*4ee0*/  LDS R125, [R179+0x830] ;  /* 0x00083000b37d7984 */ /* 0x0062a20000000800 */
[----:B------:R-:W-:Y:S01]  /*4ef0*/  BSSY B0, `(.L_x_8270) ;  /* 0x0000005000007945 */ /* 0x000fe20003800000 */
[----:B------:R-:W-:Y:S02]  /*4f00*/  LEA.HI.SX32 R169, R169, R52, 0x1b ;  /* 0x00000034a9a97211 */ /* 0x000fe400078fdaff */
[----:B------:R-:W-:Y:S01]  /*4f10*/  LEA R183, R183, R66, 0x2 ;  /* 0x00000042b7b77211 */ /* 0x000fe200078e10ff */
[----:B------:R-:W-:Y:S06]  /*4f20*/  @!P3 BRA `(.L_x_8271) ;  /* 0x000000000004b947 */ /* 0x000fec0003800000 */
[----:B--2---:R3:W-:Y:S02]  /*4f30*/  REDG.E.ADD.F32.FTZ.RN.STRONG.GPU desc[UR12][R12.64+-0x400], R125 ;  /* 0xfffc007d0c0079a6 */ /* 0x0047e4000c10f38c */
.L_x_8271:
[----:B------:R-:W-:Y:S05]  /*4f40*/  BSYNC B0 ;  /* 0x0000000000007941 */ /* 0x000fea0003800000 */
.L_x_8270:
[----:B--23--:R2:W3:Y:S01]  /*4f50*/  LDS R125, [R183+0x8b0] ;  /* 0x0008b000b77d7984 */ /* 0x00c4e20000000800 */
[----:B------:R-:W-:Y:S01]  /*4f60*/  BSSY B0, `(.L_x_8272) ;  /* 0x0000004000007945 */ /* 0x000fe20003800000 */
[----:B------:R-:W-:-:S03]  /*4f70*/  LEA R169, R169, R66, 0x2 ;  /* 0x00000042a9a97211 */ /* 0x000fc600078e10ff */
[----:B------:R-:W-:Y:S05]  /*4f80*/  @!P4 BRA `(.L_x_8273) ;  /* 0x000000000004c947 */ /* 0x000fea0003800000 */
[----:B---3--:R4:W-:Y:S02]  /*4f90*/  REDG.E.ADD.F32.FTZ.RN.STRONG.GPU desc[UR12][R12.64+-0x380], R125 ;  /* 0xfffc807d0c0079a6 */ /* 0x0089e4000c10f38c */
.L_x_8273:
[----:B------:R-:W-:Y:S05]  /*4fa0*/  BSYNC B0 ;  /* 0x0000000000007941 */ /* 0x000fea0003800000 */
.L_x_8272:
[----:B---34-:R3:W4:Y:S01]  /*4fb0*/  LDS R125, [R169+0x930] ;  /* 0x00093000a97d7984 */ /* 0x0187220000000800 */
[----:B------:R-:W-:Y:S04]  /*4fc0*/  BSSY B0, `(.L_x_8274) ;  /* 0x0000003000007945 */ /* 0x000fe80003800000 */
[----:B------:R-:W-:Y:S05]  /*4fd0*/  @!P5 BRA `(.L_x_8275) ;  /* 0x000000000004d947 */ /* 0x000fea0003800000 */
[----:B----4-:R4:W-:Y:S02]  /*4fe0*/  REDG.E.ADD.F32.FTZ.RN.STRONG.GPU desc[UR12][R12.64+-0x300], R125 ;  /* 0xfffd007d0c0079a6 */ /* 0x0109e4000c10f38c */
.L_x_8275:
[----:B------:R-:W-:Y:S05]  /*4ff0*/  BSYNC B0 ;  /* 0x0000000000007941 */ /* 0x000fea0003800000 */
.L_x_8274:
        /* <DEDUP_REMOVED lines=18> */
.L_x_8277:
[----:B------:R-:W-:Y:S05]  /*5120*/  BSYNC B0 ;  /* 0x0000000000007941 */ /* 0x000fea0003800000 */
.L_x_8276:
[----:B01----:R0:W1:Y:S01]  /*5130*/  LDS R125, [R16+0xa30] ;  /* 0x000a3000107d7984 */ /* 0x0030620000000800 */
[----:B------:R-:W-:Y:S01]  /*5140*/  BSSY B0, `(.L_x_8278) ;  /* 0x0000006000007945 */ /* 0x000fe20003800000 */
[----:B------:R-:W-:Y:S02]  /*5150*/  IADD3 R169, R52, 0x1e0, RZ ;  /* 0x000001e034a97810 */ /* 0x000fe40007ffe0ff */
[----:B------:R-:W-:Y:S02]  /*5160*/  LEA.HI.SX32 R183, R183, R52, 0x1b ;  /* 0x00000034b7b77211 */ /* 0x000fe400078fdaff */
[----:B------:R-:W-:Y:S01]  /*5170*/  LEA R179, R179, R66, 0x2 ;  /* 0x00000042b3b37211 */ /* 0x000fe200078e10ff */
[----:B------:R-:W-:Y:S06]  /*5180*/  @!P2 BRA `(.L_x_8279) ;  /* 0x000000000004a947 */ /* 0x000fec0003800000 */
[----:B-1----:R2:W-:Y:S02]  /*5190*/  REDG.E.ADD.F32.FTZ.RN.STRONG.GPU desc[UR12][R12.64+-0x200], R125 ;  /* 0xfffe007d0c0079a6 */ /* 0x0025e4000c10f38c */
.L_x_8279:
[----:B------:R-:W-:Y:S05]  /*51a0*/  BSYNC B0 ;  /* 0x0000000000007941 */ /* 0x000fea0003800000 */
.L_x_8278:
[----:B-12---:R1:W2:Y:S01]  /*51b0*/  LDS R125, [R179+0xab0] ;  /* 0x000ab000b37d7984 */ /* 0x0062a20000000800 */
[----:B------:R-:W-:Y:S01]  /*51c0*/  BSSY B0, `(.L_x_8280) ;  /* 0x0000005000007945 */ /* 0x000fe20003800000 */
[----:B------:R-:W-:Y:S02]  /*51d0*/  LEA.HI.SX32 R169, R169, R52, 0x1b ;  /* 0x00000034a9a97211 */ /* 0x000fe400078fdaff */
[----:B------:R-:W-:Y:S01]  /*51e0*/  LEA R183, R183, R66, 0x2 ;  /* 0x00000042b7b77211 */ /* 0x000fe200078e10ff */
[----:B------:R-:W-:Y:S06]  /*51f0*/  @!P3 BRA `(.L_x_8281) ;  /* 0x000000000004b947 */ /* 0x000fec0003800000 */
[----:B--2---:R3:W-:Y:S02]  /*5200*/  REDG.E.ADD.F32.FTZ.RN.STRONG.GPU desc[UR12][R12.64+-0x180], R125 ;  /* 0xfffe807d0c0079a6 */ /* 0x0047e4000c10f38c */
.L_x_8281:
[----:B------:R-:W-:Y:S05]  /*5210*/  BSYNC B0 ;  /* 0x0000000000007941 */ /* 0x000fea0003800000 */
.L_x_8280:
[----:B--23--:R2:W3:Y:S01]  /*5220*/  LDS R125, [R183+0xb30] ;  /* 0x000b3000b77d7984 */ /* 0x00c4e20000000800 */
[----:B------:R-:W-:Y:S01]  /*5230*/  BSSY B0, `(.L_x_8282) ;  /* 0x0000004000007945 */ /* 0x000fe20003800000 */
[----:B------:R-:W-:-:S03]  /*5240*/  LEA R169, R169, R66, 0x2 ;  /* 0x00000042a9a97211 */ /* 0x000fc600078e10ff */
[----:B------:R-:W-:Y:S05]  /*5250*/  @!P4 BRA `(.L_x_8283) ;  /* 0x000000000004c947 */ /* 0x000fea0003800000 */
[----:B---3--:R4:W-:Y:S02]  /*5260*/  REDG.E.ADD.F32.FTZ.RN.STRONG.GPU desc[UR12][R12.64+-0x100], R125 ;  /* 0xffff007d0c0079a6 */ /* 0x0089e4000c10f38c */
.L_x_8283:
[----:B------:R-:W-:Y:S05]  /*5270*/  BSYNC B0 ;  /* 0x0000000000007941 */ /* 0x000fea0003800000 */
.L_x_8282:
[----:B---34-:R3:W4:Y:S01]  /*5280*/  LDS R125, [R169+0xbb0] ;  /* 0x000bb000a97d7984 */ /* 0x0187220000000800 */
[----:B------:R-:W-:Y:S04]  /*5290*/  BSSY B0, `(.L_x_8284) ;  /* 0x0000003000007945 */ /* 0x000fe80003800000 */
[----:B------:R-:W-:Y:S05]  /*52a0*/  @!P5 BRA `(.L_x_8285) ;  /* 0x000000000004d947 */ /* 0x000fea0003800000 */
[----:B----4-:R4:W-:Y:S02]  /*52b0*/  REDG.E.ADD.F32.FTZ.RN.STRONG.GPU desc[UR12][R12.64+-0x80], R125 ;  /* 0xffff807d0c0079a6 */ /* 0x0109e4000c10f38c */
.L_x_8285:
[----:B------:R-:W-:Y:S05]  /*52c0*/  BSYNC B0 ;  /* 0x0000000000007941 */ /* 0x000fea0003800000 */
.L_x_8284:
[----:B----4-:R-:W4:Y:S01]  /*52d0*/  SHFL.DOWN PT, R12, R15, 0x1, 0x1f ;  /* 0x08201f000f0c7f89 */ /* 0x010f2200000e0000 */
[----:B------:R-:W-:Y:S01]  /*52e0*/  ISETP.GT.AND P2, PT, R53, 0x1e, PT ;  /* 0x0000001e3500780c */ /* 0x000fe20003f44270 */
[----:B0-----:R-:W-:Y:S01]  /*52f0*/  FMUL.FTZ R16, R158, R171 ;  /* 0x000000ab9e107220 */ /* 0x001fe20000410000 */
[-C--:B------:R-:W-:Y:S01]  /*5300*/  FMUL.FTZ R170, R159, R176.reuse ;  /* 0x000000b09faa7220 */ /* 0x080fe20000410000 */
[----:B------:R-:W0:Y:S01]  /*5310*/  SHFL.DOWN PT, R13, R14, 0x1, 0x1f ;  /* 0x08201f000e0d7f89 */ /* 0x000e2200000e0000 */
        /* <DEDUP_REMOVED lines=17> */
[C---:B------:R-:W-:Y:S01]  /*5430*/  FMUL.FTZ R209, R42.reuse, R209 ;  /* 0x000000d12ad17220 */ /* 0x040fe20000410000 */
[----:B------:R-:W-:Y:S01]  /*5440*/  FMUL.FTZ R166, R42, R166 ;  /* 0x000000a62aa67220 */ /* 0x000fe20000410000 */
[----:B----4-:R-:W-:Y:S01]  /*5450*/  @!P2 FADD.FTZ R15, R15, R12 ;  /* 0x0000000c0f0fa221 */ /* 0x010fe20000010000 */
[----:B------:R-:W-:Y:S01]  /*5460*/  FMUL.FTZ R162, R162, R181 ;  /* 0x000000b5a2a27220 */ /* 0x000fe20000410000 */
[----:B------:R-:W-:Y:S01]  /*5470*/  FMUL.FTZ R178, R178, R209 ;  /* 0x000000d1b2b27220 */ /* 0x000fe20000410000 */
[----:B------:R-:W-:Y:S01]  /*5480*/  FMUL.FTZ R177, R177, R166 ;  /* 0x000000a6b1b17220 */ /* 0x000fe20000410000 */
[----:B0-----:R-:W-:Y:S01]  /*5490*/  @!P2 FADD.FTZ R14, R14, R13 ;  /* 0x0000000d0e0ea221 */ /* 0x001fe20000010000 */
[----:B------:R-:W0:Y:S01]  /*54a0*/  SHFL.DOWN PT, R12, R15, 0x2, 0x1f ;  /* 0x08401f000f0c7f89 */ /* 0x000e2200000e0000 */
[----:B------:R-:W-:Y:S01]  /*54b0*/  ISETP.GT.AND P2, PT, R53, 0x1d, PT ;  /* 0x0000001d3500780c */ /* 0x000fe20003f44270 */
[----:B------:R-:W-:Y:S01]  /*54c0*/  FFMA.FTZ R194, R139, R170, R194 ;  /* 0x000000aa8bc27223 */ /* 0x000fe200000100c2 */
[----:B------:R-:W-:Y:S01]  /*54d0*/  FFMA.FTZ R178, R147, R156, R178 ;  /* 0x0000009c93b27223 */ /* 0x000fe200000100b2 */
[----:B------:R-:W4:Y:S01]  /*54e0*/  SHFL.DOWN PT, R13, R14, 0x2, 0x1f ;  /* 0x08401f000e0d7f89 */ /* 0x000f2200000e0000 */
[-C--:B------:R-:W-:Y:S01]  /*54f0*/  FFMA.FTZ R177, R150, R41.reuse, R177 ;  /* 0x0000002996b17223 */ /* 0x080fe200000100b1 */
[----:B------:R-:W-:Y:S01]  /*5500*/  BSSY B0, `(.L_x_8286) ;  /* 0x0000065000007945 */ /* 0x000fe20003800000 */
        /* <DEDUP_REMOVED lines=8> */
[----:B0-----:R-:W-:Y:S01]  /*5590*/  @!P2 FADD.FTZ R15, R15, R12 ;  /* 0x0000000c0f0fa221 */ /* 0x001fe20000010000 */
[----:B------:R-:W-:Y:S01]  /*55a0*/  FMUL.FTZ R12, R42, R171 ;  /* 0x000000ab2a0c7220 */ /* 0x000fe20000410000 */
[----:B----4-:R-:W-:-:S03]  /*55b0*/  @!P2 FADD.FTZ R14, R14, R13 ;  /* 0x0000000d0e0ea221 */ /* 0x010fc60000010000 */
[----:B------:R-:W0:Y:S01]  /*55c0*/  SHFL.DOWN PT, R174, R15, 0x4, 0x1f ;  /* 0x08801f000fae7f89 */ /* 0x000e2200000e0000 */
[----:B------:R-:W-:Y:S01]  /*55d0*/  ISETP.GT.AND P2, PT, R53, 0x1b, PT ;  /* 0x0000001b3500780c */ /* 0x000fe20003f44270 */
[----:B------:R-:W-:Y:S01]  /*55e0*/  FMUL.FTZ R168, R199, R12 ;  /* 0x0000000cc7a87220 */ /* 0x000fe20000410000 */
[C---:B------:R-:W-:Y:S01]  /*55f0*/  FMUL.FTZ R12, R42.reuse, R207 ;  /* 0x000000cf2a0c7220 */ /* 0x040fe20000410000 */
[----:B---3--:R-:W3:Y:S01]  /*5600*/  SHFL.DOWN PT, R169, R14, 0x4, 0x1f ;  /* 0x08801f000ea97f89 */ /* 0x008ee200000e0000 */
[-C--:B------:R-:W-:Y:S01]  /*5610*/  FMUL.FTZ R13, R42, R204.reuse ;  /* 0x000000cc2a0d7220 */ /* 0x080fe20000410000 */
[----:B------:R-:W-:Y:S01]  /*5620*/  FMUL.FTZ R204, R153, R204 ;  /* 0x000000cc99cc7220 */ /* 0x000fe20000410000 */
[----:B------:R-:W-:Y:S01]  /*5630*/  FMUL.FTZ R158, R195, R12 ;  /* 0x0000000cc39e7220 */ /* 0x000fe20000410000 */
[----:B------:R-:W-:Y:S01]  /*5640*/  FMUL.FTZ R12, R157, R173 ;  /* 0x000000ad9d0c7220 */ /* 0x000fe20000410000 */
[----:B------:R-:W-:Y:S01]  /*5650*/  FMUL.FTZ R198, R198, R13 ;  /* 0x0000000dc6c67220 */ /* 0x000fe20000410000 */
[----:B------:R-:W-:Y:S01]  /*5660*/  FFMA.FTZ R168, R141, R16, R168 ;  /* 0x000000108da87223 */ /* 0x000fe200000100a8 */
[----:B------:R-:W-:Y:S01]  /*5670*/  FFMA.FTZ R125, R145, R152, R158 ;  /* 0x00000098917d7223 */ /* 0x000fe2000001009e */
[C---:B------:R-:W-:Y:S01]  /*5680*/  FMUL.FTZ R152, R42.reuse, R201 ;  /* 0x000000c92a987220 */ /* 0x040fe20000410000 */
[C---:B------:R-:W-:Y:S01]  /*5690*/  FMUL.FTZ R16, R42.reuse, R173 ;  /* 0x000000ad2a107220 */ /* 0x040fe20000410000 */
[----:B------:R-:W-:Y:S01]  /*56a0*/  FFMA.FTZ R13, R143, R204, R198 ;  /* 0x000000cc8f0d7223 */ /* 0x000fe200000100c6 */
[----:B------:R-:W-:Y:S01]  /*56b0*/  FADD.FTZ R140, R125, R140 ;  /* 0x0000008c7d8c7221 */ /* 0x000fe20000010000 */
[----:B------:R-:W-:Y:S01]  /*56c0*/  FMUL.FTZ R152, R205, R152 ;  /* 0x00000098cd987220 */ /* 0x000fe20000410000 */
[----:B------:R-:W-:Y:S01]  /*56d0*/  FMUL.FTZ R16, R191, R16 ;  /* 0x00000010bf107220 */ /* 0x000fe20000410000 */
[----:B------:R-:W-:Y:S01]  /*56e0*/  FADD.FTZ R138, R13, R138 ;  /* 0x0000008a0d8a7221 */ /* 0x000fe20000010000 */
[----:B------:R-:W-:Y:S01]  /*56f0*/  FMUL.FTZ R13, R42, R200 ;  /* 0x000000c82a0d7220 */ /* 0x000fe20000410000 */
[----:B------:R-:W-:Y:S01]  /*5700*/  FFMA.FTZ R152, R135, R160, R152 ;  /* 0x000000a087987223 */ /* 0x000fe20000010098 */
[-C--:B------:R-:W-:Y:S01]  /*5710*/  FFMA.FTZ R85, R126, R12.reuse, R85 ;  /* 0x0000000c7e557223 */ /* 0x080fe20000010055 */
[----:B------:R-:W-:Y:S01]  /*5720*/  FFMA.FTZ R16, R149, R12, R16 ;  /* 0x0000000c95107223 */ /* 0x000fe20000010010 */
[----:B------:R-:W-:Y:S01]  /*5730*/  FMUL.FTZ R12, R161, R193 ;  /* 0x000000c1a10c7220 */ /* 0x000fe20000410000 */
[----:B0-----:R-:W-:Y:S01]  /*5740*/  @!P2 FADD.FTZ R15, R15, R174 ;  /* 0x000000ae0f0fa221 */ /* 0x001fe20000010000 */
[----:B------:R-:W-:Y:S01]  /*5750*/  FMUL.FTZ R174, R42, R203 ;  /* 0x000000cb2aae7220 */ /* 0x000fe20000410000 */
[----:B------:R-:W-:Y:S01]  /*5760*/  FADD.FTZ R111, R152, R111 ;  /* 0x0000006f986f7221 */ /* 0x000fe20000010000 */
[----:B------:R-:W-:Y:S01]  /*5770*/  FMUL.FTZ R152, R19, R196 ;  /* 0x000000c413987220 */ /* 0x000fe20000410000 */
[----:B---3--:R-:W-:Y:S01]  /*5780*/  @!P2 FADD.FTZ R14, R14, R169 ;  /* 0x000000a90e0ea221 */ /* 0x008fe20000010000 */
[----:B------:R-:W0:Y:S01]  /*5790*/  SHFL.DOWN PT, R176, R15, 0x8, 0x1f ;  /* 0x09001f000fb07f89 */ /* 0x000e2200000e0000 */
[----:B------:R-:W-:Y:S01]  /*57a0*/  ISETP.GT.AND P2, PT, R53, 0x17, PT ;  /* 0x000000173500780c */ /* 0x000fe20003f44270 */
[----:B------:R-:W-:Y:S01]  /*57b0*/  FMUL.FTZ R174, R175, R174 ;  /* 0x000000aeafae7220 */ /* 0x000fe20000410000 */
[----:B------:R-:W-:Y:S01]  /*57c0*/  FMUL.FTZ R13, R190, R13 ;  /* 0x0000000dbe0d7220 */ /* 0x000fe20000410000 */
[----:B------:R-:W3:Y:S01]  /*57d0*/  SHFL.DOWN PT, R157, R14, 0x8, 0x1f ;  /* 0x09001f000e9d7f89 */ /* 0x000ee200000e0000 */
[C---:B------:R-:W-:Y:S01]  /*57e0*/  FMUL.FTZ R193, R42.reuse, R193 ;  /* 0x000000c12ac17220 */ /* 0x040fe20000410000 */
[----:B------:R-:W-:Y:S01]  /*57f0*/  FFMA.FTZ R153, R137, R154, R174 ;  /* 0x0000009a89997223 */ /* 0x000fe200000100ae */
[----:B------:R-:W-:Y:S01]  /*5800*/  FMUL.FTZ R196, R42, R196 ;  /* 0x000000c42ac47220 */ /* 0x000fe20000410000 */
[----:B------:R-:W-:Y:S01]  /*5810*/  FFMA.FTZ R13, R146, R43, R13 ;  /* 0x0000002b920d7223 */ /* 0x000fe2000001000d */
[----:B------:R-:W-:Y:S01]  /*5820*/  FMUL.FTZ R164, R164, R193 ;  /* 0x000000c1a4a47220 */ /* 0x000fe20000410000 */
[----:B------:R-:W-:Y:S01]  /*5830*/  FFMA.FTZ R43, R133, R18, R172 ;  /* 0x00000012852b7223 */ /* 0x000fe200000100ac */
[----:B------:R-:W-:Y:S01]  /*5840*/  FMUL.FTZ R196, R17, R196 ;  /* 0x000000c411c47220 */ /* 0x000fe20000410000 */
[----:B------:R-:W-:Y:S01]  /*5850*/  FMUL.FTZ R17, R40, R165 ;  /* 0x000000a528117220 */ /* 0x000fe20000410000 */
[C---:B------:R-:W-:Y:S01]  /*5860*/  FMUL.FTZ R18, R42.reuse, R167 ;  /* 0x000000a72a127220 */ /* 0x040fe20000410000 */
[----:B------:R-:W-:Y:S01]  /*5870*/  FMUL.FTZ R165, R42, R165 ;  /* 0x000000a52aa57220 */ /* 0x000fe20000410000 */
[----:B------:R-:W-:Y:S01]  /*5880*/  FADD.FTZ R142, R13, R142 ;  /* 0x0000008e0d8e7221 */ /* 0x000fe20000010000 */
[-C--:B------:R-:W-:Y:S01]  /*5890*/  FFMA.FTZ R77, R118, R12.reuse, R77 ;  /* 0x0000000c764d7223 */ /* 0x080fe2000001004d */
[----:B------:R-:W-:Y:S01]  /*58a0*/  FFMA.FTZ R164, R131, R12, R164 ;  /* 0x0000000c83a47223 */ /* 0x000fe200000100a4 */
[----:B------:R-:W-:Y:S01]  /*58b0*/  FADD.FTZ R117, R16, R117 ;  /* 0x0000007510757221 */ /* 0x000fe20000010000 */
[----:B------:R-:W-:Y:S01]  /*58c0*/  FMUL.FTZ R16, R155, R167 ;  /* 0x000000a79b107220 */ /* 0x000fe20000410000 */
[----:B------:R-:W-:Y:S01]  /*58d0*/  FMUL.FTZ R18, R3, R18 ;  /* 0x0000001203127220 */ /* 0x000fe20000410000 */
[----:B------:R-:W-:Y:S01]  /*58e0*/  FMUL.FTZ R165, R2, R165 ;  /* 0x000000a502a57220 */ /* 0x000fe20000410000 */
[----:B------:R-:W-:Y:S01]  /*58f0*/  FFMA.FTZ R3, R129, R152, R196 ;  /* 0x0000009881037223 */ /* 0x000fe200000100c4 */
[----:B------:R-:W-:Y:S01]  /*5900*/  FFMA.FTZ R106, R97, R204, R106 ;  /* 0x000000cc616a7223 */ /* 0x000fe2000001006a */
[----:B0-----:R-:W-:Y:S01]  /*5910*/  @!P2 FADD.FTZ R15, R15, R176 ;  /* 0x000000b00f0fa221 */ /* 0x001fe20000010000 */
[----:B------:R-:W-:Y:S01]  /*5920*/  FFMA.FTZ R18, R151, R16, R18 ;  /* 0x0000001097127223 */ /* 0x000fe20000010012 */
[-C--:B------:R-:W-:Y:S01]  /*5930*/  FFMA.FTZ R2, R148, R17.reuse, R165 ;  /* 0x0000001194027223 */ /* 0x080fe200000100a5 */
[----:B------:R-:W-:Y:S01]  /*5940*/  FADD.FTZ R115, R168, R115 ;  /* 0x00000073a8737221 */ /* 0x000fe20000010000 */
[----:B---3--:R-:W-:Y:S01]  /*5950*/  @!P2 FADD.FTZ R14, R14, R157 ;  /* 0x0000009d0e0ea221 */ /* 0x008fe20000010000 */
[----:B------:R-:W0:Y:S01]  /*5960*/  SHFL.DOWN PT, R154, R15, 0x10, 0x1f ;  /* 0x0a001f000f9a7f89 */ /* 0x000e2200000e0000 */
[----:B------:R-:W-:Y:S01]  /*5970*/  ISETP.GT.AND P2, PT, R53, 0xf, PT ;  /* 0x0000000f3500780c */ /* 0x000fe20003f44270 */
[----:B------:R-:W-:Y:S01]  /*5980*/  FADD.FTZ R136, R153, R136 ;  /* 0x0000008899887221 */ /* 0x000fe20000010000 */
[----:B------:R-:W-:Y:S01]  /*5990*/  FADD.FTZ R134, R43, R134 ;  /* 0x000000862b867221 */ /* 0x000fe20000010000 */
[----:B------:R-:W3:Y:S01]  /*59a0*/  SHFL.DOWN PT, R125, R14, 0x10, 0x1f ;  /* 0x0a001f000e7d7f89 */ /* 0x000ee200000e0000 */
[----:B------:R-:W-:Y:S01]  /*59b0*/  FADD.FTZ R109, R164, R109 ;  /* 0x0000006da46d7221 */ /* 0x000fe20000010000 */
[----:B------:R-:W-:Y:S01]  /*59c0*/  FFMA.FTZ R100, R91, R152, R100 ;  /* 0x000000985b647223 */ /* 0x000fe20000010064 */
[----:B------:R-:W-:Y:S01]  /*59d0*/  FFMA.FTZ R89, R130, R16, R89 ;  /* 0x0000001082597223 */ /* 0x000fe20000010059 */
[----:B------:R-:W-:Y:S01]  /*59e0*/  FFMA.FTZ R114, R105, R17, R114 ;  /* 0x0000001169727223 */ /* 0x000fe20000010072 */
[----:B------:R-:W-:Y:S01]  /*59f0*/  FADD.FTZ R132, R3, R132 ;  /* 0x0000008403847221 */ /* 0x000fe20000010000 */
[----:B------:R-:W-:Y:S01]  /*5a00*/  FADD.FTZ R121, R18, R121 ;  /* 0x0000007912797221 */ /* 0x000fe20000010000 */
[----:B------:R-:W-:-:S03]  /*5a10*/  FADD.FTZ R123, R2, R123 ;  /* 0x0000007b027b7221 */ /* 0x000fc60000010000 */
[----:B0-----:R-:W-:Y:S01]  /*5a20*/  @!P2 FADD.FTZ R15, R15, R154 ;  /* 0x0000009a0f0fa221 */ /* 0x001fe20000010000 */
[----:B------:R-:W-:Y:S01]  /*5a30*/  FMUL.FTZ R154, R42, R181 ;  /* 0x000000b52a9a7220 */ /* 0x000fe20000410000 */
[----:B---3--:R-:W-:-:S03]  /*5a40*/  @!P2 FADD.FTZ R14, R14, R125 ;  /* 0x0000007d0e0ea221 */ /* 0x008fc60000010000 */
[----:B------:R-:W-:Y:S01]  /*5a50*/  MOV R12, R15 ;  /* 0x0000000f000c7202 */ /* 0x000fe20000000f00 */
[----:B------:R-:W-:Y:S01]  /*5a60*/  FMUL.FTZ R154, R163, R154 ;  /* 0x0000009aa39a7220 */ /* 0x000fe20000410000 */
[----:B------:R-:W-:-:S03]  /*5a70*/  MOV R13, R14 ;  /* 0x0000000e000d7202 */ /* 0x000fc60000000f00 */
[----:B------:R-:W-:Y:S02]  /*5a80*/  FFMA.FTZ R154, R127, R162, R154 ;  /* 0x000000a27f9a7223 */ /* 0x000fe4000001009a */
[----:B------:R0:W-:Y:S02]  /*5a90*/  @!P3 STS.64 [R66+0xc78], R12 ;  /* 0x000c780c4200b388 */ /* 0x0001e40000000a00 */
[----:B------:R-:W-:Y:S01]  /*5aa0*/  FADD.FTZ R107, R154, R107 ;  /* 0x0000006b9a6b7221 */ /* 0x000fe20000010000 */
[----:B------:R-:W-:Y:S06]  /*5ab0*/  BAR.SYNC.DEFER_BLOCKING 0x0 ;  /* 0x0000000000007b1d */ /* 0x000fec0000010000 */
[----:B------:R-:W-:Y:S05]  /*5ac0*/  @P0 BRA `(.L_x_8287) ;  /* 0x0000000000200947 */ /* 0x000fea0003800000 */
[----:B------:R-:W-:Y:S02]  /*5ad0*/  ISETP.NE.AND P0, PT, R62, UR24, PT ;  /* 0x000000183e007c0c */ /* 0x000fe4000bf05270 */
[----:B------:R-:W-:-:S11]  /*5ae0*/  LEA R14, R73, R66, 0x2 ;  /* 0x00000042490e7211 */ /* 0x000fd600078e10ff */
[----:B------:R-:W0:Y:S04]  /*5af0*/  @P0 LDS R2, [R14+0x2328] ;  /* 0x002328000e020984 */ /* 0x000e280000000800 */
[----:B------:R-:W3:Y:S01]  /*5b00*/  @P0 LDS R3, [R14+0x1f28] ;  /* 0x001f28000e030984 */ /* 0x000ee20000000800 */
[----:B0-----:R-:W-:Y:S01]  /*5b10*/  @P0 FADD.FTZ R13, R13, R2 ;  /* 0x000000020d0d0221 */ /* 0x001fe20000010000 */
[----:B---3--:R-:W-:-:S04]  /*5b20*/  @P0 FADD.FTZ R12, R12, R3 ;  /* 0x000000030c0c0221 */ /* 0x008fc80000010000 */
[----:B------:R3:W-:Y:S04]  /*5b30*/  STS [R14+0x2328], R13 ;  /* 0x0023280d0e007388 */ /* 0x0007e80000000800 */
[----:B------:R3:W-:Y:S02]  /*5b40*/  STS [R14+0x1f28], R12 ;  /* 0x001f280c0e007388 */ /* 0x0007e40000000800 */
.L_x_8287:
[----:B------:R-:W-:Y:S05]  /*5b50*/  BSYNC B0 ;  /* 0x0000000000007941 */ /* 0x000fea0003800000 */
.L_x_8286:
[----:B------:R-:W-:Y:S01]  /*5b60*/  IADD3 R73, R73, 0x1, RZ ;  /* 0x0000000149497810 */ /* 0x000fe20007ffe0ff */
[----:B------:R-:W-:-:S03]  /*5b70*/  UIADD3 UR5, UP0, UR5, 0x1, URZ ;  /* 0x0000000105057890 */ /* 0x000fc6000ff1e03f */
[----:B------:R-:W-:Y:S01]  /*5b80*/  ISETP.GE.AND P0, PT, R73, UR25, PT ;  /* 0x0000001949007c0c */ /* 0x000fe2000bf06270 */
[----:B------:R-:W-:-:S12]  /*5b90*/  UIADD3.X UR6, URZ, UR6, URZ, UP0, !UPT ;  /* 0x000000063f067290 */ /* 0x000fd800087fe43f */
[----:B------:R-:W-:Y:S05]  /*5ba0*/  @!P0 BRA `(.L_x_8288) ;  /* 0xffffffcc00f08947 */ /* 0x000fea000383ffff */
.L_x_8251:
[----:B------:R-:W-:Y:S01]  /*5bb0*/  BAR.SYNC.DEFER_BLOCKING 0x0 ;  /* 0x0000000000007b1d */ /* 0x000fe20000010000 */
[----:B------:R-:W-:Y:S01]  /*5bc0*/  F2FP.BF16.F32.PACK_AB R11, R83, R108 ;  /* 0x0000006c530b723e */ /* 0x000fe200000010ff */
[----:B------:R-:W-:Y:S01]  /*5bd0*/  FADD.FTZ R50, R50, R123 ;  /* 0x0000007b32327221 */ /* 0x000fe20000010000 */
[----:B------:R-:W-:Y:S01]  /*5be0*/  F2FP.BF16.F32.PACK_AB R10, R85, R110 ;  /* 0x0000006e550a723e */ /* 0x000fe200000010ff */
[----:B------:R-:W-:Y:S01]  /*5bf0*/  UIADD3 UR4, UR4, -0x200, URZ ;  /* 0xfffffe0004047890 */ /* 0x000fe2000fffe03f */
[----:B------:R-:W-:-:S03]  /*5c00*/  F2FP.BF16.F32.PACK_AB R9, R87, R112 ;  /* 0x000000705709723e */ /* 0x000fc600000010ff */
[----:B---3--:R-:W3:Y:S01]  /*5c10*/  LDC.64 R14, c[0x0][0x388] ;  /* 0x0000e200ff0e7b82 */ /* 0x008ee20000000a00 */
        /* <DEDUP_REMOVED lines=8> */
[----:B------:R-:W-:Y:S01]  /*5ca0*/  LEA R40, R53, R66, 0x5 ;  /* 0x0000004235287211 */ /* 0x000fe200078e28ff */
[----:B0-----:R-:W-:Y:S01]  /*5cb0*/  IMAD R13, R45, UR7, R0 ;  /* 0x000000072d0d7c24 */ /* 0x001fe2000f8e0200 */
[----:B------:R-:W-:Y:S01]  /*5cc0*/  F2FP.BF16.F32.PACK_AB R72, R81, R106 ;  /* 0x0000006a5148723e */ /* 0x000fe200000010ff */
[----:B------:R-:W-:Y:S01]  /*5cd0*/  ULDC.64 UR6, c[0x0][0x3b0] ;  /* 0x0000ec0000067ab9 */ /* 0x000fe20000000a00 */
[----:B------:R-:W-:-:S02]  /*5ce0*/  LEA R66, R53, R66, 0x4 ;  /* 0x0000004235427211 */ /* 0x000fc400078e20ff */
[----:B------:R-:W-:Y:S01]  /*5cf0*/  IADD3 R3, R3, R13, RZ ;  /* 0x0000000d03037210 */ /* 0x000fe20007ffe0ff */
[----:B------:R-:W-:Y:S01]  /*5d00*/  FADD.FTZ R13, R50, R121 ;  /* 0x00000079320d7221 */ /* 0x000fe20000010000 */
[----:B------:R-:W-:Y:S01]  /*5d10*/  F2FP.BF16.F32.PACK_AB R18, R117, R142 ;  /* 0x0000008e7512723e */ /* 0x000fe200000010ff */
[----:B------:R-:W-:Y:S01]  /*5d20*/  STS.128 [R40], R8 ;  /* 0x0000000828007388 */ /* 0x000fe20000000c00 */
[----:B------:R-:W-:Y:S02]  /*5d30*/  F2FP.BF16.F32.PACK_AB R19, R115, R140 ;  /* 0x0000008c7313723e */ /* 0x000fe400000010ff */
[----:B------:R-:W-:Y:S01]  /*5d40*/  F2FP.BF16.F32.PACK_AB R31, R107, R132 ;  /* 0x000000846b1f723e */ /* 0x000fe200000010ff */
[----:B------:R-:W-:Y:S01]  /*5d50*/  STS.128 [R40+0x10], R72 ;  /* 0x0000104828007388 */ /* 0x000fe20000000c00 */
[----:B------:R-:W-:-:S03]  /*5d60*/  NOP ;  /* 0x0000000000007918 */ /* 0x000fc60000000000 */
[----:B------:R-:W0:Y:S01]  /*5d70*/  LDS.128 R4, [R66] ;  /* 0x0000000042047984 */ /* 0x000e220000000c00 */
[C---:B---3--:R-:W-:Y:S01]  /*5d80*/  IMAD R0, R14.reuse, UR14, RZ ;  /* 0x0000000e0e007c24 */ /* 0x048fe2000f8e02ff */
[----:B------:R-:W-:Y:S01]  /*5d90*/  F2FP.BF16.F32.PACK_AB R30, R109, R134 ;  /* 0x000000866d1e723e */ /* 0x000fe200000010ff */
[----:B------:R-:W-:Y:S01]  /*5da0*/  IMAD.WIDE.U32 R2, R14, UR15, R2 ;  /* 0x0000000f0e027c25 */ /* 0x000fe2000f8e0002 */
[----:B------:R-:W3:Y:S01]  /*5db0*/  LDS.128 R8, [R66+0x200] ;  /* 0x0002000042087984 */ /* 0x000ee20000000c00 */
[----:B------:R-:W-:Y:S02]  /*5dc0*/  F2FP.BF16.F32.PACK_AB R29, R111, R136 ;  /* 0x000000886f1d723e */ /* 0x000fe400000010ff */
[----:B------:R-:W-:Y:S01]  /*5dd0*/  IMAD R15, R15, UR15, R0 ;  /* 0x0000000f0f0f7c24 */ /* 0x000fe2000f8e0200 */
[----:B----4-:R-:W-:Y:S01]  /*5de0*/  LEA R12, P0, R2, R16, 0x1 ;  /* 0x00000010020c7211 */ /* 0x010fe200078008ff */
[----:B------:R-:W-:Y:S01]  /*5df0*/  FADD.FTZ R0, R13, R144 ;  /* 0x000000900d007221 */ /* 0x000fe20000010000 */
[----:B------:R-:W-:-:S02]  /*5e00*/  F2FP.BF16.F32.PACK_AB R16, R121, R123 ;  /* 0x0000007b7910723e */ /* 0x000fc400000010ff */
[----:B------:R-:W-:Y:S02]  /*5e10*/  IADD3 R3, R3, R15, RZ ;  /* 0x0000000f03037210 */ /* 0x000fe40007ffe0ff */
[----:B------:R-:W-:Y:S01]  /*5e20*/  F2FP.BF16.F32.PACK_AB R28, R113, R138 ;  /* 0x0000008a711c723e */ /* 0x000fe200000010ff */
[----:B------:R-:W4:Y:S01]  /*5e30*/  LDC.64 R14, c[0x0][0x3f0] ;  /* 0x0000fc00ff0e7b82 */ /* 0x000f220000000a00 */
[----:B------:R-:W-:Y:S01]  /*5e40*/  LEA.HI.X R13, R2, R17, R3, 0x1, P0 ;  /* 0x00000011020d7211 */ /* 0x000fe200000f0c03 */
[----:B------:R-:W-:Y:S01]  /*5e50*/  FADD.FTZ R3, R0, R119 ;  /* 0x0000007700037221 */ /* 0x000fe20000010000 */
[----:B------:R-:W-:Y:S02]  /*5e60*/  F2FP.BF16.F32.PACK_AB R17, R119, R144 ;  /* 0x000000907711723e */ /* 0x000fe400000010ff */
[----:B------:R-:W-:Y:S01]  /*5e70*/  IADD3 R60, P1, R60, -0x400, RZ ;  /* 0xfffffc003c3c7810 */ /* 0x000fe20007f3e0ff */
[----:B------:R-:W-:Y:S01]  /*5e80*/  FADD.FTZ R0, R3, R142 ;  /* 0x0000008e03007221 */ /* 0x000fe20000010000 */
[----:B------:R-:W-:Y:S01]  /*5e90*/  IMAD.WIDE R2, R63, 0x10, R12 ;  /* 0x000000103f027825 */ /* 0x000fe200078e020c */
[----:B------:R-:W-:-:S03]  /*5ea0*/  IADD3 R54, P2, R54, -0x400, RZ ;  /* 0xfffffc0036367810 */ /* 0x000fc60007f5e0ff */
[----:B------:R-:W-:Y:S01]  /*5eb0*/  FADD.FTZ R13, R0, R117 ;  /* 0x00000075000d7221 */ /* 0x000fe20000010000 */
[----:B------:R-:W-:Y:S01]  /*5ec0*/  IMAD R0, R44, UR6, RZ ;  /* 0x000000062c007c24 */ /* 0x000fe2000f8e02ff */
[----:B------:R-:W-:Y:S02]  /*5ed0*/  IADD3 R56, P3, R56, -0x400, RZ ;  /* 0xfffffc0038387810 */ /* 0x000fe40007f7e0ff */
[----:B------:R-:W-:Y:S01]  /*5ee0*/  FADD.FTZ R140, R13, R140 ;  /* 0x0000008c0d8c7221 */ /* 0x000fe20000010000 */
[----:B------:R-:W-:Y:S02]  /*5ef0*/  IADD3 R58, P4, R58, -0x400, RZ ;  /* 0xfffffc003a3a7810 */ /* 0x000fe40007f9e0ff */
[----:B------:R-:W-:Y:S01]  /*5f00*/  IADD3.X R61, R61, -0x1, RZ, P1, !PT ;  /* 0xffffffff3d3d7810 */ /* 0x000fe20000ffe4ff */
[----:B------:R-:W-:Y:S01]  /*5f10*/  FADD.FTZ R115, R140, R115 ;  /* 0x000000738c737221 */ /* 0x000fe20000010000 */
[----:B------:R-:W-:Y:S02]  /*5f20*/  IADD3.X R55, R55, -0x1, RZ, P2, !PT ;  /* 0xffffffff37377810 */ /* 0x000fe400017fe4ff */
[----:B------:R-:W-:Y:S01]  /*5f30*/  IADD3.X R57, R57, -0x1, RZ, P3, !PT ;  /* 0xffffffff39397810 */ /* 0x000fe20001ffe4ff */
[----:B------:R-:W-:Y:S01]  /*5f40*/  FADD.FTZ R138, R115, R138 ;  /* 0x0000008a738a7221 */ /* 0x000fe20000010000 */
[----:B------:R-:W-:Y:S01]  /*5f50*/  IADD3.X R59, R59, -0x1, RZ, P4, !PT ;  /* 0xffffffff3b3b7810 */ /* 0x000fe200027fe4ff */
[----:B0-----:R0:W-:Y:S02]  /*5f60*/  STG.E.128 desc[UR12][R2.64+-0x400], R4 ;  /* 0xfffc000402007986 */ /* 0x0011e4000c101d0c */
[----:B------:R-:W-:-:S02]  /*5f70*/  FADD.FTZ R113, R138, R113 ;  /* 0x000000718a717221 */ /* 0x000fc40000010000 */
[----:B---3--:R3:W-:Y:S02]  /*5f80*/  STG.E.128 desc[UR12][R2.64+-0x200], R8 ;  /* 0xfffe000802007986 */ /* 0x0087e4000c101d0c */
[----:B------:R-:W-:Y:S01]  /*5f90*/  FADD.FTZ R136, R113, R136 ;  /* 0x0000008871887221 */ /* 0x000fe20000010000 */
[----:B------:R-:W-:Y:S03]  /*5fa0*/  BAR.SYNC.DEFER_BLOCKING 0x0 ;  /* 0x0000000000007b1d */ /* 0x000fe60000010000 */
[----:B------:R-:W-:-:S04]  /*5fb0*/  FADD.FTZ R111, R136, R111 ;  /* 0x0000006f886f7221 */ /* 0x000fc80000010000 */
[----:B------:R-:W-:-:S04]  /*5fc0*/  FADD.FTZ R134, R111, R134 ;  /* 0x000000866f867221 */ /* 0x000fc80000010000 */
[----:B------:R-:W-:Y:S01]  /*5fd0*/  FADD.FTZ R109, R134, R109 ;  /* 0x0000006d866d7221 */ /* 0x000fe20000010000 */
[----:B0-----:R-:W0:Y:S01]  /*5fe0*/  LDC.64 R6, c[0x0][0x3a8] ;  /* 0x0000ea00ff067b82 */ /* 0x001e220000000a00 */
[----:B------:R-:W-:Y:S02]  /*5ff0*/  IMAD R5, R45, UR7, R0 ;  /* 0x000000072d057c24 */ /* 0x000fe4000f8e0200 */
[----:B------:R-:W-:Y:S01]  /*6000*/  FADD.FTZ R50, R109, R132 ;  /* 0x000000846d327221 */ /* 0x000fe20000010000 */
[----:B---3--:R-:W-:-:S04]  /*6010*/  IMAD.WIDE.U32 R2, R45, UR6, R20 ;  /* 0x000000062d027c25 */ /* 0x008fc8000f8e0014 */
[----:B------:R-:W-:Y:S01]  /*6020*/  FADD.FTZ R50, R50, R107 ;  /* 0x0000006b32327221 */ /* 0x000fe20000010000 */
[----:B------:R-:W-:Y:S01]  /*6030*/  IADD3 R3, R3, R5, RZ ;  /* 0x0000000503037210 */ /* 0x000fe20007ffe0ff */
[----:B------:R-:W-:Y:S04]  /*6040*/  STS.128 [R40], R16 ;  /* 0x0000001028007388 */ /* 0x000fe80000000c00 */
[----:B------:R-:W-:Y:S01]  /*6050*/  STS.128 [R40+0x10], R28 ;  /* 0x0000101c28007388 */ /* 0x000fe20000000c00 */
[----:B------:R-:W-:-:S03]  /*6060*/  NOP ;  /* 0x0000000000007918 */ /* 0x000fc60000000000 */
[----:B------:R-:W3:Y:S01]  /*6070*/  LDS.128 R32, [R66] ;  /* 0x0000000042207984 */ /* 0x000ee20000000c00 */
[C---:B0-----:R-:W-:Y:S02]  /*6080*/  IMAD R0, R6.reuse, UR14, RZ ;  /* 0x0000000e06007c24 */ /* 0x041fe4000f8e02ff */
[----:B------:R-:W-:Y:S01]  /*6090*/  IMAD.WIDE.U32 R2, R6, UR15, R2 ;  /* 0x0000000f06027c25 */ /* 0x000fe2000f8e0002 */
[----:B------:R-:W0:Y:S03]  /*60a0*/  LDS.128 R36, [R66+0x200] ;  /* 0x0002000042247984 */ /* 0x000e260000000c00 */
[----:B------:R-:W-:Y:S01]  /*60b0*/  IMAD R5, R7, UR15, R0 ;  /* 0x0000000f07057c24 */ /* 0x000fe2000f8e0200 */
[----:B----4-:R-:W-:-:S04]  /*60c0*/  LEA R4, P0, R2, R14, 0x1 ;  /* 0x0000000e02047211 */ /* 0x010fc800078008ff */
[----:B------:R-:W-:-:S04]  /*60d0*/  IADD3 R0, R3, R5, RZ ;  /* 0x0000000503007210 */ /* 0x000fc80007ffe0ff */
[----:B------:R-:W-:Y:S02]  /*60e0*/  LEA.HI.X R5, R2, R15, R0, 0x1, P0 ;  /* 0x0000000f02057211 */ /* 0x000fe400000f0c00 */
[C---:B------:R-:W-:Y:S02]  /*60f0*/  ISETP.GT.AND P0, PT, R62.reuse, 0x1, PT ;  /* 0x000000013e00780c */ /* 0x040fe40003f04270 */
[----:B------:R-:W-:Y:S01]  /*6100*/  IADD3 R62, R62, -0x1, RZ ;  /* 0xffffffff3e3e7810 */ /* 0x000fe20007ffe0ff */
[----:B------:R-:W-:-:S05]  /*6110*/  IMAD.WIDE R2, R63, 0x10, R4 ;  /* 0x000000103f027825 */ /* 0x000fca00078e0204 */
[----:B---3--:R3:W-:Y:S04]  /*6120*/  STG.E.128 desc[UR12][R2.64+-0x400], R32 ;  /* 0xfffc002002007986 */ /* 0x0087e8000c101d0c */
[----:B0-----:R3:W-:Y:S01]  /*6130*/  STG.E.128 desc[UR12][R2.64+-0x200], R36 ;  /* 0xfffe002402007986 */ /* 0x0017e2000c101d0c */
[----:B------:R-:W-:Y:S05]  /*6140*/  @P0 BRA `(.L_x_8289) ;  /* 0xffffffa400cc0947 */ /* 0x000fea000383ffff */
.L_x_8249:
[----:B------:R-:W-:Y:S02]  /*6150*/  ULDC.64 UR4, c[0x0][0x3d8] ;  /* 0x0000f60000047ab9 */ /* 0x000fe40000000a00 */
[----:B------:R-:W-:-:S04]  /*6160*/  ISETP.NE.U32.AND P0, PT, RZ, UR4, PT ;  /* 0x00000004ff007c0c */ /* 0x000fc8000bf05070 */
[----:B------:R-:W-:-:S13]  /*6170*/  ISETP.NE.AND.EX P0, PT, RZ, UR5, PT, P0 ;  /* 0x00000005ff007c0c */ /* 0x000fda000bf05300 */
[----:B------:R-:W-:Y:S05]  /*6180*/  @!P0 BRA `(.L_x_8290) ;  /* 0x00000000005c8947 */ /* 0x000fea0003800000 */
[----:B------:R-:W0:Y:S01]  /*6190*/  SHFL.DOWN P0, R0, R51, 0x1, 0x1f ;  /* 0x08201f0033007f89 */ /* 0x000e220000000000 */
[----:B------:R-:W-:Y:S01]  /*61a0*/  BSSY B0, `(.L_x_8290) ;  /* 0x0000015000007945 */ /* 0x000fe20003800000 */
[----:B------:R-:W4:Y:S01]  /*61b0*/  S2R R4, SR_LANEID ;  /* 0x0000000000047919 */ /* 0x000f220000000000 */
[----:B------:R-:W1:Y:S01]  /*61c0*/  S2R R6, SR_TID.X ;  /* 0x0000000000067919 */ /* 0x000e620000002100 */
[----:B0-----:R-:W-:-:S05]  /*61d0*/  @P0 FADD R0, R0, R51 ;  /* 0x0000003300000221 */ /* 0x001fca0000000000 */
[----:B---3--:R-:W0:Y:S01]  /*61e0*/  SHFL.DOWN P0, R3, R0, 0x2, 0x1f ;  /* 0x08401f0000037f89 */ /* 0x008e220000000000 */
        /* <DEDUP_REMOVED lines=15> */
[----:B------:R1:W-:Y:S02]  /*62e0*/  REDG.E.ADD.F32.FTZ.RN.STRONG.GPU desc[UR12][R24.64], R4 ;  /* 0x00000004180079a6 */ /* 0x0003e4000c10f38c */
.L_x_8291:
[----:B------:R-:W-:Y:S05]  /*62f0*/  BSYNC B0 ;  /* 0x0000000000007941 */ /* 0x000fea0003800000 */
.L_x_8290:
[----:B------:R-:W-:Y:S01]  /*6300*/  ULDC.64 UR4, c[0x0][0x3f8] ;  /* 0x0000fe0000047ab9 */ /* 0x000fe20000000a00 */
[----:B------:R-:W-:Y:S01]  /*6310*/  BSSY B0, `(.L_x_8292) ;  /* 0x000001d000007945 */ /* 0x000fe20003800000 */
[----:B------:R-:W-:-:S04]  /*6320*/  ISETP.NE.U32.AND P0, PT, RZ, UR4, PT ;  /* 0x00000004ff007c0c */ /* 0x000fc8000bf05070 */
[----:B------:R-:W-:-:S13]  /*6330*/  ISETP.NE.AND.EX P0, PT, RZ, UR5, PT, P0 ;  /* 0x00000005ff007c0c */ /* 0x000fda000bf05300 */
[----:B------:R-:W-:Y:S05]  /*6340*/  @!P0 BRA `(.L_x_8293) ;  /* 0x0000000000608947 */ /* 0x000fea0003800000 */
[----:B------:R-:W-:Y:S06]  /*6350*/  BAR.SYNC.DEFER_BLOCKING 0x0 ;  /* 0x0000000000007b1d */ /* 0x000fec0000010000 */
[----:B---3--:R-:W3:Y:S01]  /*6360*/  SHFL.DOWN P0, R3, R50, 0x1, 0x1f ;  /* 0x08201f0032037f89 */ /* 0x008ee20000000000 */
        /* <DEDUP_REMOVED lines=22> */
.L_x_8293:
[----:B------:R-:W4:Y:S02]  /*64d0*/  S2R R15, SR_TID.X ;  /* 0x00000000000f7919 */ /* 0x000f240000002100 */
.L_x_8294:
[----:B------:R-:W-:Y:S05]  /*64e0*/  BSYNC B0 ;  /* 0x0000000000007941 */ /* 0x000fea0003800000 */
.L_x_8292:
[----:B------:R-:W-:Y:S02]  /*64f0*/  ULDC UR16, c[0x0][0x21c] ;  /* 0x0000870000107ab9 */ /* 0x000fe40000000800 */
[----:B----4-:R-:W-:-:S13]  /*6500*/  ISETP.GE.AND P0, PT, R15, UR16, PT ;  /* 0x000000100f007c0c */ /* 0x010fda000bf06270 */
[----:B------:R-:W-:Y:S05]  /*6510*/  @P0 EXIT ;  /* 0x000000000000094d */ /* 0x000fea0003800000 */
[----:B------:R-:W4:Y:S01]  /*6520*/  S2UR UR5, SR_CgaCtaId ;  /* 0x00000000000579c3 */ /* 0x000f220000008800 */
[----:B------:R-:W-:Y:S01]  /*6530*/  ULDC.64 UR6, c[0x0][0x378] ;  /* 0x0000de0000067ab9 */ /* 0x000fe20000000a00 */
[----:B------:R-:W-:Y:S01]  /*6540*/  ULDC.64 UR8, c[0x0][0x338] ;  /* 0x0000ce0000087ab9 */ /* 0x000fe20000000a00 */
[C---:B------:R-:W-:Y:S01]  /*6550*/  IMAD R0, R44.reuse, UR6, RZ ;  /* 0x000000062c007c24 */ /* 0x040fe2000f8e02ff */
[----:B------:R-:W-:Y:S01]  /*6560*/  BSSY B0, `(.L_x_8295) ;  /* 0x0000028000007945 */ /* 0x000fe20003800000 */
[----:B------:R-:W-:Y:S01]  /*6570*/  IMAD R44, R44, UR8, RZ ;  /* 0x000000082c2c7c24 */ /* 0x000fe2000f8e02ff */
[----:B------:R-:W-:Y:S01]  /*6580*/  UMOV UR4, 0x400 ;  /* 0x0000040000047882 */ /* 0x000fe20000000000 */
[C---:B---3--:R-:W-:Y:S01]  /*6590*/  IMAD.WIDE.U32 R2, R45.reuse, UR6, RZ ;  /* 0x000000062d027c25 */ /* 0x048fe2000f8e00ff */
[----:B------:R-:W-:Y:S01]  /*65a0*/  ULDC.64 UR10, c[0x0][0x380] ;  /* 0x0000e000000a7ab9 */ /* 0x000fe20000000a00 */
[----:B------:R-:W-:Y:S02]  /*65b0*/  ULDC.64 UR14, c[0x0][0x3d0] ;  /* 0x0000f400000e7ab9 */ /* 0x000fe40000000a00 */
[C---:B-1----:R-:W-:Y:S01]  /*65c0*/  IMAD R23, R45.reuse, UR7, R0 ;  /* 0x000000072d177c24 */ /* 0x042fe2000f8e0200 */
[----:B------:R-:W-:Y:S01]  /*65d0*/  ULDC.64 UR6, c[0x0][0x340] ;  /* 0x0000d00000067ab9 */ /* 0x000fe20000000a00 */
[----:B------:R-:W-:-:S02]  /*65e0*/  IMAD R21, R45, UR9, R44 ;  /* 0x000000092d157c24 */ /* 0x000fc4000f8e022c */
[----:B0-----:R-:W-:Y:S01]  /*65f0*/  IMAD.WIDE.U32 R4, R45, UR8, RZ ;  /* 0x000000082d047c25 */ /* 0x001fe2000f8e00ff */
[----:B------:R-:W-:Y:S01]  /*6600*/  IADD3 R23, R3, R23, RZ ;  /* 0x0000001703177210 */ /* 0x000fe20007ffe0ff */
[----:B------:R-:W-:-:S03]  /*6610*/  ULDC.64 UR8, c[0x0][0x3c0] ;  /* 0x0000f00000087ab9 */ /* 0x000fc60000000a00 */
[----:B------:R-:W-:Y:S01]  /*6620*/  IADD3 R21, R5, R21, RZ ;  /* 0x0000001505157210 */ /* 0x000fe20007ffe0ff */
[----:B----4-:R-:W-:-:S03]  /*6630*/  ULEA UR4, UR5, UR4, 0x18 ;  /* 0x0000000405047291 */ /* 0x010fc6000f8ec03f */
[----:B------:R-:W-:-:S09]  /*6640*/  ULDC UR5, c[0x0][0x0] ;  /* 0x0000000000057ab9 */ /* 0x000fd20000000800 */
.L_x_8296:
        /* <DEDUP_REMOVED lines=26> */
.L_x_8295:
[----:B------:R-:W-:Y:S05]  /*67f0*/  EXIT ;  /* 0x000000000000794d */ /* 0x000fea0003800000 */
.L_x_8297:
        /* <DEDUP_REMOVED lines=16> */
.L_x_11001:


//--------------------- .text._Z25selective_scan_bwd_kernelI32Selective_Scan_bwd_kernel_traitsILi32ELi16ELb1ELb1ELb0ELb1ELb0EN3c108BFloat16EfEEv12SSMParamsBwd --------------------------
	.section	.text._Z25selective_scan_bwd_kernelI32Selective_Scan_bwd_kernel_traitsILi32ELi16ELb1ELb1ELb0ELb1ELb0EN3c108BFloat16EfEEv12SSMParamsBwd,"ax",@progbits
	.align	128
        .global         _Z25selective_scan_bwd_kernelI32Selective_Scan_bwd_kernel_traitsILi32ELi16ELb1ELb1ELb0ELb1ELb0EN3c108BFloat16EfEEv12SSMParamsBwd
        .type           _Z25selective_scan_bwd_kernelI32Selective_Scan_bwd_kernel_traitsILi32ELi16ELb1ELb1ELb0ELb1ELb0EN3c108BFloat16EfEEv12SSMParamsBwd,@function
        .size           _Z25selective_scan_bwd_kernelI32Selective_Scan_bwd_kernel_traitsILi32ELi16ELb1ELb1ELb0ELb1ELb0EN3c108BFloat16EfEEv12SSMParamsBwd,(.L_x_11002 - _Z25selective_scan_bwd_kernelI32Selective_Scan_bwd_kernel_traitsILi32ELi16ELb1ELb1ELb0ELb1ELb0EN3c108BFloat16EfEEv12SSMParamsBwd)
        .other          _Z25selective_scan_bwd_kernelI32Selective_Scan_bwd_kernel_traitsILi32ELi16ELb1ELb1ELb0ELb1ELb0EN3c108BFloat16EfEEv12SSMParamsBwd,@"STO_CUDA_ENTRY STV_DEFAULT"
_Z25selective_scan_bwd_kernelI32Selective_Scan_bwd_kernel_traitsILi32ELi16ELb1ELb1ELb0ELb1ELb0EN3c108BFloat16EfEEv12SSMParamsBwd:
.text._Z25selective_scan_bwd_kernelI32Selective_Scan_bwd_kernel_traitsILi32ELi16ELb1ELb1ELb0ELb1ELb0EN3c108BFloat16EfEEv12SSMParamsBwd:
        /* <DEDUP_REMOVED lines=140> */
.L_x_8369:
        /* <DEDUP_REMOVED lines=9> */
[C---:B------:R-:W-:Y:S02]  /*0950*/  LEA R69, R44.reuse, UR5, 0x4 ;  /* 0x000000052c457c11 */ /* 0x040fe4000f8e20ff */
        /* <DEDUP_REMOVED lines=14> */
[----:B------:R-:W1:Y:S01]  /*0a40*/  LDS.128 R12, [R88+0x10] ;  /* 0x00001000580c7984 */ /* 0x000e620000000c00 */
[----:B------:R-:W-:Y:S06]  /*0a50*/  BAR.SYNC.DEFER_BLOCKING 0x0 ;  /* 0x0000000000007b1d */ /* 0x000fec0000010000 */
[----:B------:R-:W2:Y:S04]  /*0a60*/  LDG.E.128 R60, desc[UR12][R2.64] ;  /* 0x0000000c023c7981 */ /* 0x000ea8000c1e1d00 */
[----:B------:R3:W4:Y:S01]  /*0a70*/  LDG.E.128 R64, desc[UR12][R2.64+0x200] ;  /* 0x0002000c02407981 */ /* 0x000722000c1e1d00 */
[C---:B0-----:R-:W-:Y:S01]  /*0a80*/  SHF.L.U32 R57, R8.reuse, 0x10, RZ ;  /* 0x0000001008397819 */ /* 0x041fe200000006ff */
[----:B------:R-:W-:Y:S01]  /*0a90*/  BSSY B0, `(.L_x_8299) ;  /* 0x0000069000007945 */ /* 0x000fe20003800000 */
[----:B------:R-:W-:-:S02]  /*0aa0*/  PRMT R56, R8, 0x7632, R56 ;  /* 0x0000763208387816 */ /* 0x000fc40000000038 */
[----:B------:R-:W-:Y:S02]  /*0ab0*/  PRMT R191, R10, 0x7632, R191 ;  /* 0x000076320abf7816 */ /* 0x000fe400000000bf */
[----:B------:R-:W-:Y:S02]  /*0ac0*/  PRMT R193, R11, 0x7632, R193 ;  /* 0x000076320bc17816 */ /* 0x000fe400000000c1 */
[----:B-1----:R-:W-:Y:S02]  /*0ad0*/  SHF.L.U32 R59, R12, 0x10, RZ ;  /* 0x000000100c3b7819 */ /* 0x002fe400000006ff */
[----:B---3--:R-:W-:Y:S02]  /*0ae0*/  SHF.L.U32 R2, R56, 0x10, RZ ;  /* 0x0000001038027819 */ /* 0x008fe400000006ff */
[----:B------:R-:W-:Y:S01]  /*0af0*/  SHF.L.U32 R3, R9, 0x10, RZ ;  /* 0x0000001009037819 */ /* 0x000fe200000006ff */
[----:B-----5:R-:W-:Y:S01]  /*0b00*/  FADD.FTZ R59, R59, R38 ;  /* 0x000000263b3b7221 */ /* 0x020fe20000010000 */
[----:B------:R-:W-:-:S02]  /*0b10*/  PRMT R195, R4, 0x7632, R195 ;  /* 0x0000763204c37816 */ /* 0x000fc400000000c3 */
[----:B------:R-:W-:Y:S02]  /*0b20*/  SHF.L.U32 R75, R13, 0x10, RZ ;  /* 0x000000100d4b7819 */ /* 0x000fe400000006ff */
[----:B------:R-:W-:Y:S02]  /*0b30*/  FSETP.GTU.FTZ.AND P3, PT, R59, 20, PT ;  /* 0x41a000003b00780b */ /* 0x000fe40003f7c000 */
[----:B------:R-:W-:Y:S01]  /*0b40*/  PRMT R197, R5, 0x7632, R197 ;  /* 0x0000763205c57816 */ /* 0x000fe200000000c5 */
[----:B------:R-:W-:Y:S01]  /*0b50*/  FADD.FTZ R75, R75, R38 ;  /* 0x000000264b4b7221 */ /* 0x000fe20000010000 */
[----:B--2---:R0:W-:Y:S04]  /*0b60*/  STS.128 [R69], R60 ;  /* 0x0000003c45007388 */ /* 0x0041e80000000c00 */
[----:B----4-:R1:W-:Y:S01]  /*0b70*/  STS.128 [R69+0x200], R64 ;  /* 0x0002004045007388 */ /* 0x0103e20000000c00 */
        /* <DEDUP_REMOVED lines=28> */
[----:B------:R-:W-:Y:S01]  /*0d40*/  PRMT R62, R33, 0x7632, R62 ;  /* 0x00007632213e7816 */ /* 0x000fe2000000003e */
[----:B------:R-:W-:Y:S01]  /*0d50*/  FFMA.FTZ R71, R58, R2, R71 ;  /* 0x000000023a477223 */ /* 0x000fe20000010047 */
[----:B------:R-:W-:Y:S01]  /*0d60*/  SHF.L.U32 R2, R57, 0x10, RZ ;  /* 0x0000001039027819 */ /* 0x000fe200000006ff */
[----:B------:R-:W0:Y:S01]  /*0d70*/  LDC R33, c[0x0][0x21c] ;  /* 0x00008700ff217b82 */ /* 0x000e220000000800 */
        /* <DEDUP_REMOVED lines=58> */
.L_x_8300:
[----:B------:R-:W-:Y:S05]  /*1120*/  BSYNC B0 ;  /* 0x0000000000007941 */ /* 0x000fea0003800000 */
.L_x_8299:
        /* <DEDUP_REMOVED lines=40> */
.L_x_8302:
[----:B------:R-:W-:Y:S05]  /*13b0*/  BSYNC B0 ;  /* 0x0000000000007941 */ /* 0x000fea0003800000 */
.L_x_8301:
        /* <DEDUP_REMOVED lines=39> */
.L_x_8304:
[----:B------:R-:W-:Y:S05]  /*1630*/  BSYNC B0 ;  /* 0x0000000000007941 */ /* 0x000fea0003800000 */
.L_x_8303:
        /* <DEDUP_REMOVED lines=40> */
.L_x_8306:
[----:B------:R-:W-:Y:S05]  /*18c0*/  BSYNC B0 ;  /* 0x0000000000007941 */ /* 0x000fea0003800000 */
.L_x_8305:
        /* <DEDUP_REMOVED lines=40> */
.L_x_8308:
[----:B------:R-:W-:Y:S05]  /*1b50*/  BSYNC B0 ;  /* 0x0000000000007941 */ /* 0x000fea0003800000 */
.L_x_8307:
        /* <DEDUP_REMOVED lines=40> */
.L_x_8310:
[----:B------:R-:W-:Y:S05]  /*1de0*/  BSYNC B0 ;  /* 0x0000000000007941 */ /* 0x000fea0003800000 */
.L_x_8309:
        /* <DEDUP_REMOVED lines=40> */
.L_x_8312:
[----:B------:R-:W-:Y:S05]  /*2070*/  BSYNC B0 ;  /* 0x0000000000007941 */ /* 0x000fea0003800000 */
.L_x_8311:
        /* <DEDUP_REMOVED lines=40> */
.L_x_8314:
[----:B------:R-:W-:Y:S05]  /*2300*/  BSYNC B0 ;  /* 0x0000000000007941 */ /* 0x000fea0003800000 */
.L_x_8313:
        /* <DEDUP_REMOVED lines=39> */
.L_x_8316:
[----:B------:R-:W-:Y:S05]  /*2580*/  BSYNC B0 ;  /* 0x0000000000007941 */ /* 0x000fea0003800000 */
.L_x_8315:
        /* <DEDUP_REMOVED lines=38> */
.L_x_8318:
[----:B------:R-:W-:Y:S05]  /*27f0*/  BSYNC B0 ;  /* 0x0000000000007941 */ /* 0x000fea0003800000 */
.L_x_8317:
        /* <DEDUP_REMOVED lines=38> */
.L_x_8320:
[----:B------:R-:W-:Y:S05]  /*2a60*/  BSYNC B0 ;  /* 0x0000000000007941 */ /* 0x000fea0003800000 */
.L_x_8319:
        /* <DEDUP_REMOVED lines=33> */
.L_x_8322:
[----:B------:R-:W-:Y:S05]  /*2c80*/  BSYNC B0 ;  /* 0x0000000000007941 */ /* 0x000fea0003800000 */
.L_x_8321:
        /* <DEDUP_REMOVED lines=33> */
.L_x_8324:
[----:B------:R-:W-:Y:S05]  /*2ea0*/  BSYNC B0 ;  /* 0x0000000000007941 */ /* 0x000fea0003800000 */
.L_x_8323:
        /* <DEDUP_REMOVED lines=33> */
.L_x_8326:
[----:B------:R-:W-:Y:S05]  /*30c0*/  BSYNC B0 ;  /* 0x0000000000007941 */ /* 0x000fea0003800000 */
.L_x_8325:
        /* <DEDUP_REMOVED lines=33> */
.L_x_8328:
[----:B------:R-:W-:Y:S05]  /*32e0*/  BSYNC B0 ;  /* 0x0000000000007941 */ /* 0x000fea0003800000 */
.L_x_8327:
        /* <DEDUP_REMOVED lines=33> */
.L_x_8330:
[----:B------:R-:W-:Y:S05]  /*3500*/  BSYNC B0 ;  /* 0x0000000000007941 */ /* 0x000fea0003800000 */
.L_x_8329:
        /* <DEDUP_REMOVED lines=37> */
.L_x_8368:
[----:B------:R-:W-:Y:S01]  /*3760*/  SHF.R.S32.HI R129, RZ, 0x1f, R125 ;  /* 0x0000001fff817819 */ /* 0x000fe2000001147d */
[----:B------:R-:W-:-:S04]  /*3770*/  IMAD.WIDE.U32 R2, R125, UR18, RZ ;  /* 0x000000127d027c25 */ /* 0x000fc8000f8e00ff */
[----:B0-2---:R-:W-:-:S04]  /*3780*/  IMAD R12, R129, UR18, RZ ;  /* 0x00000012810c7c24 */ /* 0x005fc8000f8e02ff */
[----:B------:R-:W-:Y:S01]  /*3790*/  IMAD R13, R125, UR19, R12 ;  /* 0x000000137d0d7c24 */ /* 0x000fe2000f8e020c */
[----:B------:R-:W-:-:S04]  /*37a0*/  LEA R12, P0, R2, R45, 0x1 ;  /* 0x0000002d020c7211 */ /* 0x000fc800078008ff */
[----:B------:R-:W-:-:S04]  /*37b0*/  IADD3 R3, R3, R13, RZ ;  /* 0x0000000d03037210 */ /* 0x000fc80007ffe0ff */
[----:B------:R-:W-:-:S03]  /*37c0*/  LEA.HI.X R13, R2, R52, R3, 0x1, P0 ;  /* 0x00000034020d7211 */ /* 0x000fc600000f0c03 */
[----:B------:R-:W-:-:S05]  /*37d0*/  IMAD.WIDE R2, R54, 0x10, R12 ;  /* 0x0000001036027825 */ /* 0x000fca00078e020c */
[----:B------:R-:W3:Y:S04]  /*37e0*/  LDG.E.128 R12, desc[UR12][R2.64] ;  /* 0x0000000c020c7981 */ /* 0x000ee8000c1e1d00 */
[----:B------:R0:W4:Y:S01]  /*37f0*/  LDG.E.128 R16, desc[UR12][R2.64+0x200] ;  /* 0x0002000c02107981 */ /* 0x000122000c1e1d00 */
        /* <DEDUP_REMOVED lines=10> */
[----:B------:R2:W4:Y:S01]  /*38a0*/  LDG.E R126, desc[UR12][R130.64] ;  /* 0x0000000c827e7981 */ /* 0x000522000c1e1900 */
        /* <DEDUP_REMOVED lines=26> */
[----:B------:R-:W-:Y:S02]  /*3a50*/  IADD3 R12, R42, 0x200, RZ ;  /* 0x000002002a0c7810 */ /* 0x000fe40007ffe0ff */
[----:B------:R-:W-:Y:S02]  /*3a60*/  IADD3 R2, R2, -R13, RZ ;  /* 0x8000000d02027210 */ /* 0x000fe40007ffe0ff */
[----:B------:R-:W-:Y:S02]  /*3a70*/  @!P2 IADD3 R14, R53, -0x2, RZ ;  /* 0xfffffffe350ea810 */ /* 0x000fe40007ffe0ff */
[----:B------:R-:W-:-:S02]  /*3a80*/  @!P1 LEA R12, R2, R125, 0x8 ;  /* 0x0000007d020c9211 */ /* 0x000fc400078e40ff */
[-C--:B------:R-:W-:Y:S01]  /*3a90*/  LEA R88, R44, R127.reuse, 0x5 ;  /* 0x0000007f2c587211 */ /* 0x080fe200078e28ff */
[----:B0-----:R-:W-:Y:S01]  /*3aa0*/  @!P2 IMAD R131, R14, R128, R125 ;  /* 0x000000800e83a224 */ /* 0x001fe200078e027d */
[----:B------:R-:W-:-:S03]  /*3ab0*/  LEA R133, R12, R127, 0x2 ;  /* 0x0000007f0c857211 */ /* 0x000fc600078e10ff */
[----:B------:R-:W0:Y:S01]  /*3ac0*/  LDS.128 R12, [R88] ;  /* 0x00000000580c7984 */ /* 0x000e220000000c00 */
[----:B------:R-:W-:-:S03]  /*3ad0*/  @!P2 IMAD.WIDE R130, R131, 0x8, R26 ;  /* 0x000000088382a825 */ /* 0x000fc600078e021a */
[----:B------:R-:W1:Y:S01]  /*3ae0*/  LDS.128 R16, [R88+0x10] ;  /* 0x0000100058107984 */ /* 0x000e620000000c00 */
[----:B------:R-:W-:-:S04]  /*3af0*/  FMUL.FTZ R136, R126, 1.4426950216293334961 ;  /* 0x3fb8aa3b7e887820 */ /* 0x000fc80000410000 */
[----:B------:R-:W-:-:S06]  /*3b00*/  FMUL.FTZ R238, R136, R67 ;  /* 0x0000004388ee7220 */ /* 0x000fcc0000410000 */
[----:B------:R-:W3:Y:S02]  /*3b10*/  MUFU.EX2 R238, R238 ;  /* 0x000000ee00ee7308 */ /* 0x000ee40000000800 */
[----:B---3--:R3:W-:Y:S01]  /*3b20*/  STS [R133+0xea8], R238 ;  /* 0x000ea8ee85007388 */ /* 0x0087e20000000800 */
[----:B------:R-:W-:Y:S01]  /*3b30*/  BAR.SYNC.DEFER_BLOCKING 0x0 ;  /* 0x0000000000007b1d */ /* 0x000fe20000010000 */
[C---:B------:R-:W-:Y:S01]  /*3b40*/  FMUL.FTZ R153, R136.reuse, R73 ;  /* 0x0000004988997220 */ /* 0x040fe20000410000 */
[----:B------:R-:W-:-:S04]  /*3b50*/  FMUL.FTZ R151, R136, R65 ;  /* 0x0000004188977220 */ /* 0x000fc80000410000 */
[----:B------:R4:W5:Y:S01]  /*3b60*/  @!P2 LDG.E R205, desc[UR12][R130.64+0x4] ;  /* 0x0000040c82cda981 */ /* 0x000962000c1e1900 */
[----:B------:R-:W-:Y:S01]  /*3b70*/  ISETP.NE.AND P2, PT, R42, 0x1f, PT ;  /* 0x0000001f2a00780c */ /* 0x000fe20003f45270 */
[----:B------:R-:W3:Y:S01]  /*3b80*/  MUFU.EX2 R153, R153 ;  /* 0x0000009900997308 */ /* 0x000ee20000000800 */
[----:B------:R-:W-:Y:S01]  /*3b90*/  FMUL.FTZ R149, R136, R77 ;  /* 0x0000004d88957220 */ /* 0x000fe20000410000 */
[----:B0-----:R-:W-:Y:S01]  /*3ba0*/  PRMT R141, R12, 0x7632, R141 ;  /* 0x000076320c8d7816 */ /* 0x001fe2000000008d */
[----:B------:R-:W-:Y:S01]  /*3bb0*/  FMUL.FTZ R161, R136, R63 ;  /* 0x0000003f88a17220 */ /* 0x000fe20000410000 */
[----:B------:R-:W-:Y:S01]  /*3bc0*/  SHF.L.U32 R168, R8, 0x10, RZ ;  /* 0x0000001008a87819 */ /* 0x000fe200000006ff */
[----:B------:R-:W-:Y:S01]  /*3bd0*/  FMUL.FTZ R163, R136, R100 ;  /* 0x0000006488a37220 */ /* 0x000fe20000410000 */
[----:B------:R-:W-:Y:S01]  /*3be0*/  SHF.L.U32 R166, R56, 0x10, RZ ;  /* 0x0000001038a67819 */ /* 0x000fe200000006ff */
[----:B------:R-:W-:Y:S01]  /*3bf0*/  FMUL.FTZ R159, R136, R81 ;  /* 0x00000051889f7220 */ /* 0x000fe20000410000 */
[----:B------:R-:W0:Y:S01]  /*3c00*/  MUFU.EX2 R151, R151 ;  /* 0x0000009700977308 */ /* 0x000e220000000800 */
[----:B------:R-:W-:Y:S01]  /*3c10*/  SHF.L.U32 R128, R12, 0x10, RZ ;  /* 0x000000100c807819 */ /* 0x000fe200000006ff */
[----:B------:R-:W-:Y:S01]  /*3c20*/  FMUL.FTZ R203, R168, R67 ;  /* 0x00000043a8cb7220 */ /* 0x000fe20000410000 */
[----:B------:R-:W-:Y:S01]  /*3c30*/  SHF.L.U32 R164, R9, 0x10, RZ ;  /* 0x0000001009a47819 */ /* 0x000fe200000006ff */
[----:B------:R-:W-:Y:S01]  /*3c40*/  FMUL.FTZ R240, R166, R73 ;  /* 0x00000049a6f07220 */ /* 0x000fe20000410000 */
[----:B------:R-:W-:Y:S01]  /*3c50*/  @P2 LEA R248, R42, R127, 0x2 ;  /* 0x0000007f2af82211 */ /* 0x000fe200078e10ff */
[----:B------:R-:W-:Y:S01]  /*3c60*/  FMUL.FTZ R169, R136, R85 ;  /* 0x0000005588a97220 */ /* 0x000fe20000410000 */
[----:B------:R-:W-:Y:S01]  /*3c70*/  SHF.L.U32 R141, R141, 0x10, RZ ;  /* 0x000000108d8d7819 */ /* 0x000fe200000006ff */
[----:B------:R-:W0:Y:S01]  /*3c80*/  MUFU.EX2 R149, R149 ;  /* 0x0000009500957308 */ /* 0x000e220000000800 */
[C---:B------:R-:W-:Y:S01]  /*3c90*/  PRMT R140, R13.reuse, 0x7632, R140 ;  /* 0x000076320d8c7816 */ /* 0x040fe2000000008c */
[----:B------:R-:W-:Y:S01]  /*3ca0*/  FMUL.FTZ R207, R164, R65 ;  /* 0x00000041a4cf7220 */ /* 0x000fe20000410000 */
[----:B------:R-:W2:Y:S01]  /*3cb0*/  @P2 LDS R248, [R248+0x16ac] ;  /* 0x0016ac00f8f82984 */ /* 0x000ea20000000800 */
[----:B----4-:R-:W-:Y:S01]  /*3cc0*/  SHF.L.U32 R130, R13, 0x10, RZ ;  /* 0x000000100d827819 */ /* 0x010fe200000006ff */
[----:B------:R-:W-:Y:S01]  /*3cd0*/  FMUL.FTZ R250, R141, R240 ;  /* 0x000000f08dfa7220 */ /* 0x000fe20000410000 */
[C---:B------:R-:W-:Y:S01]  /*3ce0*/  PRMT R138, R15.reuse, 0x7632, R138 ;  /* 0x000076320f8a7816 */ /* 0x040fe2000000008a */
[----:B------:R-:W-:Y:S01]  /*3cf0*/  FMUL.FTZ R157, R136, R61 ;  /* 0x0000003d889d7220 */ /* 0x000fe20000410000 */
[----:B------:R-:W4:Y:S01]  /*3d00*/  MUFU.EX2 R161, R161 ;  /* 0x000000a100a17308 */ /* 0x000f220000000800 */
[----:B------:R-:W-:Y:S01]  /*3d10*/  SHF.L.U32 R132, R15, 0x10, RZ ;  /* 0x000000100f847819 */ /* 0x000fe200000006ff */
[----:B------:R-:W-:Y:S01]  /*3d20*/  FMUL.FTZ R15, R128, R203 ;  /* 0x000000cb800f7220 */ /* 0x000fe20000410000 */
[----:B-1----:R-:W-:Y:S01]  /*3d30*/  PRMT R2, R17, 0x7632, R2 ;  /* 0x0000763211027816 */ /* 0x002fe20000000002 */
[C---:B------:R-:W-:Y:S01]  /*3d40*/  FMUL.FTZ R155, R136.reuse, R83 ;  /* 0x00000053889b7220 */ /* 0x040fe20000410000 */
[----:B------:R-:W-:Y:S01]  /*3d50*/  SHF.L.U32 R162, R57, 0x10, RZ ;  /* 0x0000001039a27819 */ /* 0x000fe200000006ff */
[C---:B------:R-:W-:Y:S01]  /*3d60*/  FMUL.FTZ R165, R136.reuse, R59 ;  /* 0x0000003b88a57220 */ /* 0x040fe20000410000 */
[C---:B------:R-:W-:Y:S01]  /*3d70*/  FMUL.FTZ R167, R136.reuse, R87 ;  /* 0x0000005788a77220 */ /* 0x040fe20000410000 */
[----:B------:R-:W-:Y:S01]  /*3d80*/  MUFU.EX2 R163, R163 ;  /* 0x000000a300a37308 */ /* 0x000fe20000000800 */
[C---:B------:R-:W-:Y:S01]  /*3d90*/  FMUL.FTZ R183, R136.reuse, R75 ;  /* 0x0000004b88b77220 */ /* 0x040fe20000410000 */
[C---:B------:R-:W-:Y:S01]  /*3da0*/  FMUL.FTZ R181, R136.reuse, R90 ;  /* 0x0000005a88b57220 */ /* 0x040fe20000410000 */
[C---:B------:R-:W-:Y:S01]  /*3db0*/  FMUL.FTZ R179, R136.reuse, R79 ;  /* 0x0000004f88b37220 */ /* 0x040fe20000410000 */
[----:B------:R-:W-:Y:S01]  /*3dc0*/  FMUL.FTZ R177, R136, R95 ;  /* 0x0000005f88b17220 */ /* 0x000fe20000410000 */
[----:B------:R-:W-:Y:S01]  /*3dd0*/  PRMT R139, R14, 0x7632, R139 ;  /* 0x000076320e8b7816 */ /* 0x000fe2000000008b */
[----:B------:R-:W-:Y:S01]  /*3de0*/  FMUL.FTZ R211, R162, R77 ;  /* 0x0000004da2d37220 */ /* 0x000fe20000410000 */
[----:B------:R-:W-:Y:S01]  /*3df0*/  SHF.L.U32 R131, R14, 0x10, RZ ;  /* 0x000000100e837819 */ /* 0x000fe200000006ff */
[----:B------:R-:W1:Y:S01]  /*3e00*/  MUFU.EX2 R159, R159 ;  /* 0x0000009f009f7308 */ /* 0x000e620000000800 */
[----:B------:R-:W-:Y:S01]  /*3e10*/  SHF.L.U32 R160, R10, 0x10, RZ ;  /* 0x000000100aa07819 */ /* 0x000fe200000006ff */
[----:B---3--:R-:W-:Y:S01]  /*3e20*/  FMUL.FTZ R14, R238, R153 ;  /* 0x00000099ee0e7220 */ /* 0x008fe20000410000 */
[----:B------:R-:W-:Y:S01]  /*3e30*/  SHF.L.U32 R140, R140, 0x10, RZ ;  /* 0x000000108c8c7819 */ /* 0x000fe200000006ff */
[----:B------:R-:W-:Y:S01]  /*3e40*/  FMUL.FTZ R244, R130, R207 ;  /* 0x000000cf82f47220 */ /* 0x000fe20000410000 */
[----:B------:R-:W-:Y:S01]  /*3e50*/  SHF.L.U32 R136, R2, 0x10, RZ ;  /* 0x0000001002887819 */ /* 0x000fe200000006ff */
[----:B------:R-:W-:Y:S01]  /*3e60*/  FFMA.FTZ R2, R153, R15, R250 ;  /* 0x0000000f99027223 */ /* 0x000fe200000100fa */
[----:B------:R-:W-:Y:S01]  /*3e70*/  SHF.L.U32 R158, R191, 0x10, RZ ;  /* 0x00000010bf9e7819 */ /* 0x000fe200000006ff */
[----:B------:R-:W3:Y:S01]  /*3e80*/  MUFU.EX2 R169, R169 ;  /* 0x000000a900a97308 */ /* 0x000ee20000000800 */
[----:B------:R-:W-:Y:S01]  /*3e90*/  FMUL.FTZ R236, R160, R63 ;  /* 0x0000003fa0ec7220 */ /* 0x000fe20000410000 */
[C---:B0-----:R-:W-:Y:S01]  /*3ea0*/  FMUL.FTZ R14, R151.reuse, R14 ;  /* 0x0000000e970e7220 */ /* 0x041fe20000410000 */
[----:B------:R-:W-:Y:S01]  /*3eb0*/  FMUL.FTZ R246, R140, R211 ;  /* 0x000000d38cf67220 */ /* 0x000fe20000410000 */
[----:B------:R-:W-:Y:S01]  /*3ec0*/  FFMA.FTZ R2, R151, R2, R244 ;  /* 0x0000000297027223 */ /* 0x000fe200000100f4 */
[----:B------:R-:W-:Y:S01]  /*3ed0*/  PRMT R137, R16, 0x7632, R137 ;  /* 0x0000763210897816 */ /* 0x000fe20000000089 */
[----:B------:R-:W-:Y:S01]  /*3ee0*/  FMUL.FTZ R228, R158, R81 ;  /* 0x000000519ee47220 */ /* 0x000fe20000410000 */
[----:B------:R-:W-:Y:S01]  /*3ef0*/  PRMT R135, R18, 0x7632, R135 ;  /* 0x0000763212877816 */ /* 0x000fe20000000087 */
[----:B------:R-:W0:Y:S01]  /*3f00*/  MUFU.EX2 R157, R157 ;  /* 0x0000009d009d7308 */ /* 0x000e220000000800 */
[----:B------:R-:W-:Y:S01]  /*3f10*/  SHF.L.U32 R156, R11, 0x10, RZ ;  /* 0x000000100b9c7819 */ /* 0x000fe200000006ff */
[----:B------:R-:W-:Y:S01]  /*3f20*/  FMUL.FTZ R242, R131, R236 ;  /* 0x000000ec83f27220 */ /* 0x000fe20000410000 */
[----:B------:R-:W-:Y:S01]  /*3f30*/  SHF.L.U32 R154, R193, 0x10, RZ ;  /* 0x00000010c19a7819 */ /* 0x000fe200000006ff */
[C---:B------:R-:W-:Y:S01]  /*3f40*/  FMUL.FTZ R14, R149.reuse, R14 ;  /* 0x0000000e950e7220 */ /* 0x040fe20000410000 */
[----:B------:R-:W-:Y:S01]  /*3f50*/  SHF.L.U32 R152, R4, 0x10, RZ ;  /* 0x0000001004987819 */ /* 0x000fe200000006ff */
[----:B------:R-:W-:Y:S01]  /*3f60*/  FFMA.FTZ R2, R149, R2, R246 ;  /* 0x0000000295027223 */ /* 0x000fe200000100f6 */
        /* <DEDUP_REMOVED lines=20> */
[C---:B------:R-:W-:Y:S01]  /*40b0*/  PRMT R12, R19.reuse, 0x7632, R12 ;  /* 0x00007632130c7816 */ /* 0x040fe2000000000c */
        /* <DEDUP_REMOVED lines=8> */
[----:B----4-:R-:W-:Y:S01]  /*4140*/  FMUL.FTZ R14, R161, R14 ;  /* 0x0000000ea10e7220 */ /* 0x010fe20000410000 */
[----:B------:R-:W-:Y:S01]  /*4150*/  SHF.L.U32 R135, R135, 0x10, RZ ;  /* 0x0000001087877819 */ /* 0x000fe200000006ff */
[----:B------:R-:W-:Y:S01]  /*4160*/  FFMA.FTZ R2, R161, R2, R242 ;  /* 0x00000002a1027223 */ /* 0x000fe200000100f2 */
[----:B------:R-:W-:Y:S01]  /*4170*/  BSSY B0, `(.L_x_8332) ;  /* 0x0000028000007945 */ /* 0x000fe20003800000 */
[----:B------:R-:W4:Y:S01]  /*4180*/  MUFU.EX2 R181, R181 ;  /* 0x000000b500b57308 */ /* 0x000f220000000800 */
[----:B------:R-:W-:Y:S01]  /*4190*/  SHF.L.U32 R19, R12, 0x10, RZ ;  /* 0x000000100c137819 */ /* 0x000fe200000006ff */
[----:B------:R-:W-:Y:S01]  /*41a0*/  FMUL.FTZ R170, R143, R100 ;  /* 0x000000648faa7220 */ /* 0x000fe20000410000 */
[----:B------:R-:W-:Y:S01]  /*41b0*/  FMUL.FTZ R226, R132, R189 ;  /* 0x000000bd84e27220 */ /* 0x000fe20000410000 */
[----:B------:R-:W-:Y:S01]  /*41c0*/  FMUL.FTZ R218, R133, R212 ;  /* 0x000000d485da7220 */ /* 0x000fe20000410000 */
[----:B------:R-:W-:Y:S01]  /*41d0*/  FMUL.FTZ R196, R134, R175 ;  /* 0x000000af86c47220 */ /* 0x000fe20000410000 */
[----:B------:R-:W-:Y:S01]  /*41e0*/  FMUL.FTZ R198, R18, R171 ;  /* 0x000000ab12c67220 */ /* 0x000fe20000410000 */
[----:B------:R-:W-:Y:S01]  /*41f0*/  FMUL.FTZ R200, R147, R172 ;  /* 0x000000ac93c87220 */ /* 0x000fe20000410000 */
[----:B------:R-:W0:Y:S01]  /*4200*/  MUFU.EX2 R179, R179 ;  /* 0x000000b300b37308 */ /* 0x000e220000000800 */
[----:B------:R-:W-:Y:S01]  /*4210*/  FMUL.FTZ R222, R138, R187 ;  /* 0x000000bb8ade7220 */ /* 0x000fe20000410000 */
[----:B------:R-:W-:Y:S01]  /*4220*/  FMUL.FTZ R214, R137, R194 ;  /* 0x000000c289d67220 */ /* 0x000fe20000410000 */
[----:B------:R-:W-:Y:S01]  /*4230*/  FMUL.FTZ R202, R136, R173 ;  /* 0x000000ad88ca7220 */ /* 0x000fe20000410000 */
[----:B------:R-:W-:Y:S01]  /*4240*/  FMUL.FTZ R204, R135, R192 ;  /* 0x000000c087cc7220 */ /* 0x000fe20000410000 */
[C---:B-1----:R-:W-:Y:S01]  /*4250*/  FMUL.FTZ R14, R159.reuse, R14 ;  /* 0x0000000e9f0e7220 */ /* 0x042fe20000410000 */
[----:B------:R-:W-:-:S02]  /*4260*/  FFMA.FTZ R12, R159, R2, R234 ;  /* 0x000000029f0c7223 */ /* 0x000fc400000100ea */
[----:B------:R-:W1:Y:S01]  /*4270*/  MUFU.EX2 R177, R177 ;  /* 0x000000b100b17308 */ /* 0x000e620000000800 */
[-C--:B--2---:R-:W-:Y:S01]  /*4280*/  FMUL.FTZ R230, R82, R3.reuse ;  /* 0x0000000352e67220 */ /* 0x084fe20000410000 */
[-C--:B------:R-:W-:Y:S01]  /*4290*/  FMUL.FTZ R209, R86, R3.reuse ;  /* 0x0000000356d17220 */ /* 0x080fe20000410000 */
        /* <DEDUP_REMOVED lines=12> */
[----:B01--4-:R-:W-:Y:S06]  /*4360*/  @P2 BRA `(.L_x_8333) ;  /* 0x0000000000202947 */ /* 0x013fec0003800000 */
        /* <DEDUP_REMOVED lines=8> */
.L_x_8333:
[----:B------:R-:W-:Y:S05]  /*43f0*/  BSYNC B0 ;  /* 0x0000000000007941 */ /* 0x000fea0003800000 */
.L_x_8332:
[----:B01----:R-:W-:Y:S01]  /*4400*/  FMUL.FTZ R2, R163, R248 ;  /* 0x000000f8a3027220 */ /* 0x003fe20000410000 */
        /* <DEDUP_REMOVED lines=31> */
[----:B------:R-:W-:Y:S01]  /*4600*/  FMUL.FTZ R2, R155, R2 ;  /* 0x000000029b027220 */ /* 0x000fe20000410000 */
[C---:B------:R-:W-:Y:S01]  /*4610*/  FFMA.FTZ R12, R169.reuse, R12, R200 ;  /* 0x0000000ca90c7223 */ /* 0x040fe200000100c8 */
[----:B------:R-:W-:Y:S01]  /*4620*/  FMUL.FTZ R14, R169, R14 ;  /* 0x0000000ea90e7220 */ /* 0x000fe20000410000 */
[C---:B------:R-:W-:Y:S01]  /*4630*/  FFMA.FTZ R13, R157.reuse, R13, R184 ;  /* 0x0000000d9d0d7223 */ /* 0x040fe200000100b8 */
[----:B------:R-:W-:Y:S01]  /*4640*/  FMUL.FTZ R2, R157, R2 ;  /* 0x000000029d027220 */ /* 0x000fe20000410000 */
[C---:B------:R-:W-:Y:S01]  /*4650*/  FFMA.FTZ R17, R163.reuse, R12, R174 ;  /* 0x0000000ca3117223 */ /* 0x040fe200000100ae */
[----:B------:R-:W-:Y:S01]  /*4660*/  FMUL.FTZ R14, R163, R14 ;  /* 0x0000000ea30e7220 */ /* 0x000fe20000410000 */
[----:B------:R-:W-:Y:S01]  /*4670*/  FMUL.FTZ R208, R62, R3 ;  /* 0x000000033ed07220 */ /* 0x000fe20000410000 */
[C---:B------:R-:W-:Y:S01]  /*4680*/  FFMA.FTZ R16, R159.reuse, R13, R182 ;  /* 0x0000000d9f107223 */ /* 0x040fe200000100b6 */
[----:B------:R-:W-:Y:S01]  /*4690*/  FMUL.FTZ R12, R159, R2 ;  /* 0x000000029f0c7220 */ /* 0x000fe20000410000 */
[-C--:B------:R-:W-:Y:S01]  /*46a0*/  FMUL.FTZ R176, R60, R3.reuse ;  /* 0x000000033cb07220 */ /* 0x080fe20000410000 */
[----:B------:R-:W0:Y:S01]  /*46b0*/  SHFL.UP PT, R2, R17, 0x1, RZ ;  /* 0x0420000011027989 */ /* 0x000e2200000e00ff */
[C---:B------:R-:W-:Y:S01]  /*46c0*/  FFMA.FTZ R16, R161.reuse, R16, R208 ;  /* 0x00000010a1107223 */ /* 0x040fe200000100d0 */
[----:B------:R-:W-:Y:S01]  /*46d0*/  FMUL.FTZ R12, R161, R12 ;  /* 0x0000000ca10c7220 */ /* 0x000fe20000410000 */
[-C--:B------:R-:W-:Y:S01]  /*46e0*/  FMUL.FTZ R178, R58, R3.reuse ;  /* 0x000000033ab27220 */ /* 0x080fe20000410000 */
[----:B------:R-:W1:Y:S01]  /*46f0*/  SHFL.UP PT, R13, R14, 0x1, RZ ;  /* 0x042000000e0d7989 */ /* 0x000e6200000e00ff */
[C---:B------:R-:W-:Y:S01]  /*4700*/  FFMA.FTZ R16, R149.reuse, R16, R176 ;  /* 0x0000001095107223 */ /* 0x040fe200000100b0 */
[----:B------:R-:W-:Y:S01]  /*4710*/  FMUL.FTZ R12, R149, R12 ;  /* 0x0000000c950c7220 */ /* 0x000fe20000410000 */
[----:B------:R-:W-:Y:S01]  /*4720*/  FMUL.FTZ R180, R0, R3 ;  /* 0x0000000300b47220 */ /* 0x000fe20000410000 */
[----:B------:R-:W-:Y:S01]  /*4730*/  ISETP.GE.AND P3, PT, R44, 0x1, PT ;  /* 0x000000012c00780c */ /* 0x000fe20003f66270 */
[C---:B------:R-:W-:Y:S01]  /*4740*/  FFMA.FTZ R16, R151.reuse, R16, R178 ;  /* 0x0000001097107223 */ /* 0x040fe200000100b2 */
[----:B------:R-:W-:Y:S01]  /*4750*/  FMUL.FTZ R12, R151, R12 ;  /* 0x0000000c970c7220 */ /* 0x000fe20000410000 */
[C---:B------:R-:W-:Y:S01]  /*4760*/  LOP3.LUT R219, R42.reuse, 0x1f, RZ, 0xc0, !PT ;  /* 0x0000001f2adb7812 */ /* 0x040fe200078ec0ff */
[----:B-----5:R-:W-:Y:S01]  /*4770*/  SHFL.IDX PT, R205, R205, RZ, 0x1f ;  /* 0x00001fffcdcd7589 */ /* 0x020fe200000e0000 */
[C---:B------:R-:W-:Y:S01]  /*4780*/  FFMA.FTZ R185, R153.reuse, R16, R180 ;  /* 0x0000001099b97223 */ /* 0x040fe200000100b4 */
[----:B------:R-:W-:Y:S01]  /*4790*/  FMUL.FTZ R206, R153, R12 ;  /* 0x0000000c99ce7220 */ /* 0x000fe20000410000 */
[----:B------:R-:W-:Y:S01]  /*47a0*/  ISETP.NE.AND P4, PT, R219, 0x1f, PT ;  /* 0x0000001fdb00780c */ /* 0x000fe20003f85270 */
[----:B------:R-:W-:Y:S01]  /*47b0*/  BSSY B0, `(.L_x_8334) ;  /* 0x00000dd000007945 */ /* 0x000fe20003800000 */
[----:B------:R-:W-:Y:S01]  /*47c0*/  ISETP.GE.OR P0, PT, R53, R124, P0 ;  /* 0x0000007c3500720c */ /* 0x000fe20000706670 */
[----:B------:R-:W2:Y:S01]  /*47d0*/  SHFL.DOWN PT, R12, R185, 0x1, 0x1f ;  /* 0x08201f00b90c7f89 */ /* 0x000ea200000e0000 */
[----:B------:R-:W-:-:S03]  /*47e0*/  ISETP.NE.AND P5, PT, R42, RZ, PT ;  /* 0x000000ff2a00720c */ /* 0x000fc60003fa5270 */
[----:B------:R-:W3:Y:S01]  /*47f0*/  SHFL.DOWN PT, R213, R206, 0x1, 0x1f ;  /* 0x08201f00ced57f89 */ /* 0x000ee200000e0000 */
[C---:B0-----:R-:W-:Y:S01]  /*4800*/  @P3 FFMA.FTZ R17, R14.reuse, R2, R17 ;  /* 0x000000020e113223 */ /* 0x041fe20000010011 */
[----:B-1----:R-:W-:-:S04]  /*4810*/  @P3 FMUL.FTZ R14, R14, R13 ;  /* 0x0000000d0e0e3220 */ /* 0x002fc80000410000 */
[----:B------:R-:W0:Y:S01]  /*4820*/  SHFL.UP PT, R2, R17, 0x2, RZ ;  /* 0x0440000011027989 */ /* 0x000e2200000e00ff */
[----:B------:R-:W-:Y:S02]  /*4830*/  ISETP.GE.AND P3, PT, R44, 0x2, PT ;  /* 0x000000022c00780c */ /* 0x000fe40003f66270 */
[----:B------:R-:W-:Y:S01]  /*4840*/  @!P0 LEA R16, R125, R127, 0x3 ;  /* 0x0000007f7d108211 */ /* 0x000fe200078e18ff */
        /* <DEDUP_REMOVED lines=22> */
[----:B------:R-:W-:Y:S01]  /*49b0*/  HFMA2.MMA R12, -RZ, RZ, 1.875, 0 ;  /* 0x3f800000ff0c7435 */ /* 0x000fe200000001ff */
[----:B---3--:R-:W-:-:S03]  /*49c0*/  @!P4 FMUL.FTZ R206, R206, R13 ;  /* 0x0000000dcecec220 */ /* 0x008fc60000410000 */
[----:B------:R-:W2:Y:S01]  /*49d0*/  SHFL.DOWN PT, R215, R185, 0x8, 0x1f ;  /* 0x09001f00b9d77f89 */ /* 0x000ea200000e0000 */
[----:B------:R-:W-:-:S03]  /*49e0*/  MOV R13, RZ ;  /* 0x000000ff000d7202 */ /* 0x000fc60000000f00 */
[----:B------:R-:W3:Y:S01]  /*49f0*/  SHFL.DOWN PT, R213, R206, 0x8, 0x1f ;  /* 0x09001f00ced57f89 */ /* 0x000ee200000e0000 */
[----:B0-----:R-:W-:-:S03]  /*4a00*/  @P3 FFMA.FTZ R17, R14, R2, R17 ;  /* 0x000000020e113223 */ /* 0x001fc60000010011 */
[----:B------:R0:W-:Y:S01]  /*4a10*/  @!P0 LDS.64 R12, [R16+0x1728] ;  /* 0x00172800100c8984 */ /* 0x0001e20000000a00 */
[----:B------:R-:W-:Y:S01]  /*4a20*/  ISETP.GE.AND P0, PT, R44, 0x10, PT ;  /* 0x000000102c00780c */ /* 0x000fe20003f06270 */
[----:B-1----:R-:W-:Y:S01]  /*4a30*/  @P3 FMUL.FTZ R14, R14, R3 ;  /* 0x000000030e0e3220 */ /* 0x002fe20000410000 */
[----:B------:R-:W-:Y:S01]  /*4a40*/  ISETP.GE.U32.AND P3, PT, R219, 0x18, PT ;  /* 0x00000018db00780c */ /* 0x000fe20003f66070 */
[----:B------:R-:W1:Y:S04]  /*4a50*/  SHFL.UP PT, R2, R17, 0x10, RZ ;  /* 0x0600000011027989 */ /* 0x000e6800000e00ff */
[----:B------:R-:W4:Y:S01]  /*4a60*/  SHFL.UP PT, R3, R14, 0x10, RZ ;  /* 0x060000000e037989 */ /* 0x000f2200000e00ff */
[----:B0-----:R-:W-:-:S07]  /*4a70*/  IMAD R16, R30, UR14, RZ ;  /* 0x0000000e1e107c24 */ /* 0x001fce000f8e02ff */
[C---:B--2---:R-:W-:Y:S01]  /*4a80*/  @!P3 FFMA.FTZ R185, R206.reuse, R215, R185 ;  /* 0x000000d7ceb9b223 */ /* 0x044fe200000100b9 */
[----:B---3--:R-:W-:-:S04]  /*4a90*/  @!P3 FMUL.FTZ R206, R206, R213 ;  /* 0x000000d5ceceb220 */ /* 0x008fc80000410000 */
[----:B------:R-:W0:Y:S04]  /*4aa0*/  SHFL.DOWN PT, R215, R185, 0x10, 0x1f ;  /* 0x0a001f00b9d77f89 */ /* 0x000e2800000e0000 */
[----:B------:R-:W2:Y:S01]  /*4ab0*/  SHFL.DOWN PT, R213, R206, 0x10, 0x1f ;  /* 0x0a001f00ced57f89 */ /* 0x000ea200000e0000 */
[C---:B-1----:R-:W-:Y:S01]  /*4ac0*/  @P0 FFMA.FTZ R17, R14.reuse, R2, R17 ;  /* 0x000000020e110223 */ /* 0x042fe20000010011 */
[----:B------:R-:W-:Y:S01]  /*4ad0*/  MOV R2, R42 ;  /* 0x0000002a00027202 */ /* 0x000fe20000000f00 */
[----:B----4-:R-:W-:Y:S01]  /*4ae0*/  @P0 FMUL.FTZ R14, R14, R3 ;  /* 0x000000030e0e0220 */ /* 0x010fe20000410000 */
[----:B------:R-:W-:Y:S01]  /*4af0*/  ISETP.GE.U32.AND P0, PT, R219, 0x10, PT ;  /* 0x00000010db00780c */ /* 0x000fe20003f06070 */
[----:B------:R-:W-:Y:S01]  /*4b00*/  HFMA2.MMA R3, -RZ, RZ, 0, 0 ;  /* 0x00000000ff037435 */ /* 0x000fe200000001ff */
[----:B------:R1:W-:Y:S01]  /*4b10*/  SHFL.UP PT, R217, R17, 0x1, RZ ;  /* 0x0420000011d97989 */ /* 0x0003e200000e00ff */
[----:B------:R-:W-:-:S02]  /*4b20*/  IMAD R219, R31, UR15, R16 ;  /* 0x0000000f1fdb7c24 */ /* 0x000fc4000f8e0210 */
[----:B------:R-:W-:Y:S01]  /*4b30*/  IMAD R16, R43, UR24, RZ ;  /* 0x000000182b107c24 */ /* 0x000fe2000f8e02ff */
[----:B------:R-:W3:Y:S04]  /*4b40*/  SHFL.UP PT, R14, R14, 0x1, RZ ;  /* 0x042000000e0e7989 */ /* 0x000ee800000e00ff */
[----:B------:R-:W-:Y:S01]  /*4b50*/  SHFL.IDX PT, R252, R13, RZ, 0x1f ;  /* 0x00001fff0dfc7589 */ /* 0x000fe200000e0000 */
[----:B------:R-:W-:-:S04]  /*4b60*/  IMAD.WIDE.U32 R2, R30, UR15, R2 ;  /* 0x0000000f1e027c25 */ /* 0x000fc8000f8e0002 */
[C---:B0-----:R-:W-:Y:S01]  /*4b70*/  @!P0 FFMA.FTZ R185, R206.reuse, R215, R185 ;  /* 0x000000d7ceb98223 */ /* 0x041fe200000100b9 */
[----:B--2---:R-:W-:Y:S01]  /*4b80*/  @!P0 FMUL.FTZ R206, R206, R213 ;  /* 0x000000d5cece8220 */ /* 0x004fe20000410000 */
[----:B------:R-:W-:-:S03]  /*4b90*/  IADD3 R3, R3, R219, RZ ;  /* 0x000000db03037210 */ /* 0x000fc60007ffe0ff */
[----:B------:R-:W-:Y:S01]  /*4ba0*/  SHFL.DOWN PT, R213, R185, 0x1, 0x1f ;  /* 0x08201f00b9d57f89 */ /* 0x000fe200000e0000 */
[----:B------:R-:W-:-:S03]  /*4bb0*/  IMAD R219, R41, UR25, R16 ;  /* 0x0000001929db7c24 */ /* 0x000fc6000f8e0210 */
[----:B------:R-:W0:Y:S01]  /*4bc0*/  SHFL.DOWN PT, R215, R206, 0x1, 0x1f ;  /* 0x08201f00ced77f89 */ /* 0x000e2200000e0000 */
[----:B-1----:R-:W-:-:S03]  /*4bd0*/  IMAD.WIDE.U32 R16, R41, UR24, R2 ;  /* 0x0000001829107c25 */ /* 0x002fc6000f8e0002 */
[----:B------:R-:W-:Y:S02]  /*4be0*/  SHFL.IDX PT, R185, R185, RZ, 0x1f ;  /* 0x00001fffb9b97589 */ /* 0x000fe400000e0000 */
[----:B------:R-:W-:Y:S01]  /*4bf0*/  IADD3 R3, R17, R219, RZ ;  /* 0x000000db11037210 */ /* 0x000fe20007ffe0ff */
[----:B---3--:R-:W-:Y:S01]  /*4c00*/  @P1 FFMA.FTZ R205, R14, R205, R217 ;  /* 0x000000cd0ecd1223 */ /* 0x008fe200000100d9 */
[----:B------:R-:W-:Y:S01]  /*4c10*/  LEA R14, P0, R16, UR26, 0x2 ;  /* 0x0000001a100e7c11 */ /* 0x000fe2000f8010ff */
[----:B------:R-:W1:Y:S01]  /*4c20*/  SHFL.IDX PT, R206, R206, RZ, 0x1f ;  /* 0x00001fffcece7589 */ /* 0x000e6200000e0000 */
[----:B------:R-:W-:Y:S01]  /*4c30*/  IADD3 R17, -R124, UR4, RZ ;  /* 0x000000047c117c10 */ /* 0x000fe2000fffe1ff */
[----:B------:R-:W-:Y:S01]  /*4c40*/  FFMA.FTZ R217, R238, R205, R15 ;  /* 0x000000cdeed97223 */ /* 0x000fe2000001000f */
[----:B------:R-:W-:Y:S02]  /*4c50*/  LEA.HI.X R15, R16, UR27, R3, 0x2, P0 ;  /* 0x0000001b100f7c11 */ /* 0x000fe400080f1403 */
[----:B------:R-:W-:Y:S01]  /*4c60*/  LEA R205, R53, 0xfffffe00, 0x9 ;  /* 0xfffffe0035cd7811 */ /* 0x000fe200078e48ff */
[----:B------:R-:W-:-:S02]  /*4c70*/  IMAD R17, R17, -0x200, RZ ;  /* 0xfffffe0011117824 */ /* 0x000fc400078e02ff */
[----:B------:R-:W-:Y:S01]  /*4c80*/  FFMA.FTZ R250, R153, R217, R250 ;  /* 0x000000d999fa7223 */ /* 0x000fe200000100fa */
[----:B------:R-:W-:Y:S01]  /*4c90*/  FFMA.FTZ R2, R128, -R203, R217 ;  /* 0x800000cb80027223 */ /* 0x000fe200000100d9 */
[----:B------:R-:W-:Y:S01]  /*4ca0*/  IADD3 R16, P0, R205, R16, RZ ;  /* 0x00000010cd107210 */ /* 0x000fe20007f1e0ff */
[----:B------:R-:W-:-:S04]  /*4cb0*/  IMAD.WIDE R14, R17, 0x4, R14 ;  /* 0x00000004110e7825 */ /* 0x000fc800078e020e */
[----:B------:R-:W-:Y:S01]  /*4cc0*/  FFMA.FTZ R17, R0, R217, RZ ;  /* 0x000000d900117223 */ /* 0x000fe200000100ff */
[----:B------:R-:W-:Y:S01]  /*4cd0*/  FFMA.FTZ R217, R151, R250, R244 ;  /* 0x000000fa97d97223 */ /* 0x000fe200000100f4 */
[----:B------:R-:W-:Y:S01]  /*4ce0*/  FFMA.FTZ R203, R141, -R240, R250 ;  /* 0x800000f08dcb7223 */ /* 0x000fe200000100fa */
[----:B0-----:R-:W-:Y:S01]  /*4cf0*/  @P2 FFMA.FTZ R252, R215, R252, R213 ;  /* 0x000000fcd7fc2223 */ /* 0x001fe200000100d5 */
        /* <DEDUP_REMOVED lines=10> */
[----:B-1----:R-:W-:Y:S01]  /*4da0*/  FFMA.FTZ R13, R206, R13, R185 ;  /* 0x0000000dce0d7223 */ /* 0x002fe200000100b9 */
        /* <DEDUP_REMOVED lines=18> */
[C---:B------:R-:W-:Y:S01]  /*4ed0*/  FFMA.FTZ R210, R183.reuse, R219, R210 ;  /* 0x000000dbb7d27223 */ /* 0x040fe200000100d2 */
[-C--:B------:R-:W-:Y:S01]  /*4ee0*/  FFMA.FTZ R183, R183, R214.reuse, R196 ;  /* 0x000000d6b7b77223 */ /* 0x080fe200000100c4 */
        /* <DEDUP_REMOVED lines=11> */
[----:B------:R-:W-:Y:S01]  /*4fa0*/  FFMA.FTZ R204, R177, R179, R204 ;  /* 0x000000b3b1cc7223 */ /* 0x000fe200000100cc */
[----:B------:R-:W-:Y:S01]  /*4fb0*/  FFMA.FTZ R171, R18, -R171, R179 ;  /* 0x800000ab12ab7223 */ /* 0x000fe200000100b3 */
[----:B------:R0:W-:Y:S01]  /*4fc0*/  @!P5 STS.64 [R183+0x1728], R12 ;  /* 0x0017280cb700d388 */ /* 0x0001e20000000a00 */
[----:B------:R-:W-:Y:S01]  /*4fd0*/  FFMA.FTZ R184, R157, R155, R184 ;  /* 0x0000009b9db87223 */ /* 0x000fe200000100b8 */
[----:B------:R-:W-:Y:S01]  /*4fe0*/  FFMA.FTZ R200, R169, R204, R200 ;  /* 0x000000cca9c87223 */ /* 0x000fe200000100c8 */
[----:B------:R-:W-:Y:S01]  /*4ff0*/  FFMA.FTZ R17, R80, R179, R17 ;  /* 0x000000b350117223 */ /* 0x000fe20000010011 */
[----:B------:R-:W-:Y:S01]  /*5000*/  FMUL.FTZ R167, R232, R95 ;  /* 0x0000005fe8a77220 */ /* 0x000fe20000410000 */
[----:B------:R-:W-:Y:S01]  /*5010*/  FFMA.FTZ R182, R159, R184, R182 ;  /* 0x000000b89fb67223 */ /* 0x000fe200000100b6 */
[----:B------:R-:W-:Y:S01]  /*5020*/  SHF.L.U32 R159, R42, 0x4, RZ ;  /* 0x000000042a9f7819 */ /* 0x000fe200000006ff */
[----:B------:R-:W-:Y:S01]  /*5030*/  FFMA.FTZ R173, R136, -R173, R181 ;  /* 0x800000ad88ad7223 */ /* 0x000fe200000100b5 */
[----:B------:R-:W-:Y:S01]  /*5040*/  P2R R157, PR, RZ, 0x20 ;  /* 0x00000020ff9d7803 */ /* 0x000fe20000000000 */
[----:B------:R-:W-:Y:S01]  /*5050*/  FFMA.FTZ R161, R161, R182, R208 ;  /* 0x000000b6a1a17223 */ /* 0x000fe200000100d0 */
[----:B------:R-:W-:Y:S01]  /*5060*/  LEA.HI.SX32 R186, R159, R159, 0x1b ;  /* 0x0000009f9fba7211 */ /* 0x000fe200078fdaff */
[----:B------:R-:W-:Y:S01]  /*5070*/  FMUL.FTZ R159, R230, R85 ;  /* 0x00000055e69f7220 */ /* 0x000fe20000410000 */
[----:B------:R-:W-:Y:S01]  /*5080*/  FFMA.FTZ R157, R84, R204, R17 ;  /* 0x000000cc549d7223 */ /* 0x000fe20000010011 */
[----:B------:R-:W-:Y:S01]  /*5090*/  FFMA.FTZ R149, R149, R161, R176 ;  /* 0x000000a195957223 */ /* 0x000fe200000100b0 */
[----:B------:R-:W-:Y:S01]  /*50a0*/  LEA R198, R186, R127, 0x2 ;  /* 0x0000007fbac67211 */ /* 0x000fe200078e10ff */
[----:B------:R-:W-:Y:S01]  /*50b0*/  FMUL.FTZ R179, R142, R159 ;  /* 0x0000009f8eb37220 */ /* 0x000fe20000410000 */
[----:B------:R-:W-:Y:S01]  /*50c0*/  FMUL.FTZ R176, R209, R100 ;  /* 0x00000064d1b07220 */ /* 0x000fe20000410000 */
[----:B------:R-:W-:Y:S01]  /*50d0*/  FFMA.FTZ R178, R151, R149, R178 ;  /* 0x0000009597b27223 */ /* 0x000fe200000100b2 */
[----:B0-----:R-:W-:Y:S01]  /*50e0*/  FMUL.FTZ R13, R149, R65 ;  /* 0x00000041950d7220 */ /* 0x001fe20000410000 */
[----:B------:R-:W-:Y:S01]  /*50f0*/  FMUL.FTZ R17, R144, R167 ;  /* 0x000000a790117220 */ /* 0x000fe20000410000 */
[----:B------:R0:W-:Y:S01]  /*5100*/  STS [R198+0x468], R179 ;  /* 0x000468b3c6007388 */ /* 0x0001e20000000800 */
        /* <DEDUP_REMOVED lines=8> */
[----:B------:R-:W-:Y:S01]  /*5190*/  FFMA.FTZ R12, R2, R169, RZ ;  /* 0x000000a9020c7223 */ /* 0x000fe200000100ff */
[----:B0-----:R-:W-:Y:S01]  /*51a0*/  FMUL.FTZ R179, R161, R77 ;  /* 0x0000004da1b37220 */ /* 0x001fe20000410000 */
        /* <DEDUP_REMOVED lines=9> */
[----:B------:R-:W-:Y:S01]  /*5240*/  FFMA.FTZ R212, R133, -R212, R218 ;  /* 0x800000d485d47223 */ /* 0x000fe200000100da */
[----:B------:R-:W-:Y:S01]  /*5250*/  FFMA.FTZ R12, R211, R179, R12 ;  /* 0x000000b3d30c7223 */ /* 0x000fe2000001000c */
[----:B------:R-:W-:Y:S01]  /*5260*/  FMUL.FTZ R223, R190, R59 ;  /* 0x0000003bbedf7220 */ /* 0x000fe20000410000 */
[----:B------:R-:W-:Y:S01]  /*5270*/  FMUL.FTZ R186, R150, R225 ;  /* 0x000000e196ba7220 */ /* 0x000fe20000410000 */
[----:B------:R-:W-:Y:S01]  /*5280*/  FMUL.FTZ R188, R217, R90 ;  /* 0x0000005ad9bc7220 */ /* 0x000fe20000410000 */
[----:B0-----:R-:W-:Y:S01]  /*5290*/  FFMA.FTZ R181, R213, R17, R12 ;  /* 0x00000011d5b57223 */ /* 0x001fe2000001000c */
[----:B--2---:R-:W-:Y:S01]  /*52a0*/  FMUL.FTZ R185, R155, R61 ;  /* 0x0000003d9bb97220 */ /* 0x004fe20000410000 */
[----:B------:R-:W-:Y:S01]  /*52b0*/  FFMA.FTZ R194, R137, -R194, R214 ;  /* 0x800000c289c27223 */ /* 0x000fe200000100d6 */
[----:B------:R-:W-:Y:S01]  /*52c0*/  FMUL.FTZ R196, R145, R188 ;  /* 0x000000bc91c47220 */ /* 0x000fe20000410000 */
[----:B------:R-:W-:Y:S01]  /*52d0*/  FFMA.FTZ R12, R228, R183, R181 ;  /* 0x000000b7e40c7223 */ /* 0x000fe200000100b5 */
[----:B-1----:R-:W-:Y:S01]  /*52e0*/  FMUL.FTZ R180, R154, R221 ;  /* 0x000000dd9ab47220 */ /* 0x002fe20000410000 */
[----:B------:R-:W-:Y:S01]  /*52f0*/  FMUL.FTZ R181, R152, R223 ;  /* 0x000000df98b57220 */ /* 0x000fe20000410000 */
[----:B------:R0:W-:Y:S01]  /*5300*/  STS [R198+0x454], R186 ;  /* 0x000454bac6007388 */ /* 0x0001e20000000800 */
[-C--:B------:R-:W-:Y:S01]  /*5310*/  FFMA.FTZ R12, R189, R185.reuse, R12 ;  /* 0x000000b9bd0c7223 */ /* 0x080fe2000001000c */
[----:B------:R-:W-:Y:S01]  /*5320*/  FMUL.FTZ R185, R156, R185 ;  /* 0x000000b99cb97220 */ /* 0x000fe20000410000 */
[----:B------:R-:W-:Y:S01]  /*5330*/  FMUL.FTZ R183, R158, R183 ;  /* 0x000000b79eb77220 */ /* 0x000fe20000410000 */
[----:B------:R-:W-:Y:S01]  /*5340*/  FMUL.FTZ R179, R162, R179 ;  /* 0x000000b3a2b37220 */ /* 0x000fe20000410000 */
[----:B------:R-:W-:Y:S01]  /*5350*/  FFMA.FTZ R221, R187, R221, R12 ;  /* 0x000000ddbbdd7223 */ /* 0x000fe2000001000c */
[----:B------:R-:W-:Y:S01]  /*5360*/  FMUL.FTZ R12, R160, R17 ;  /* 0x00000011a00c7220 */ /* 0x000fe20000410000 */
[C---:B------:R-:W-:Y:S01]  /*5370*/  LEA.HI.X.SX32 R17, R205.reuse, R3, 0x1, P0 ;  /* 0x00000003cd117211 */ /* 0x040fe200000f0eff */
[----:B------:R-:W-:Y:S01]  /*5380*/  FMUL.FTZ R13, R164, R13 ;  /* 0x0000000da40d7220 */ /* 0x000fe20000410000 */
[----:B------:R-:W-:Y:S01]  /*5390*/  IADD3 R205, -R205, UR9, -R42 ;  /* 0x00000009cdcd7c10 */ /* 0x000fe2000fffe92a */
[----:B------:R-:W-:Y:S01]  /*53a0*/  FFMA.FTZ R221, R212, R223, R221 ;  /* 0x000000dfd4dd7223 */ /* 0x000fe200000100dd */
[----:B------:R-:W-:Y:S01]  /*53b0*/  FMUL.FTZ R177, R166, R177 ;  /* 0x000000b1a6b17220 */ /* 0x000fe20000410000 */
[----:B------:R-:W-:Y:S01]  /*53c0*/  FMUL.FTZ R169, R168, R169 ;  /* 0x000000a9a8a97220 */ /* 0x000fe20000410000 */
[----:B------:R-:W-:Y:S01]  /*53d0*/  ISETP.GE.AND P0, PT, R205, 0x1, PT ;  /* 0x00000001cd00780c */ /* 0x000fe20003f06270 */
[----:B0-----:R-:W-:Y:S01]  /*53e0*/  FFMA.FTZ R186, R194, R225, R221 ;  /* 0x000000e1c2ba7223 */ /* 0x001fe200000100dd */
[----:B------:R0:W-:Y:S01]  /*53f0*/  STS [R198+0x45c], R196 ;  /* 0x00045cc4c6007388 */ /* 0x0001e20000000800 */
[----:B------:R-:W-:-:S02]  /*5400*/  FFMA.FTZ R192, R135, -R192, R204 ;  /* 0x800000c087c07223 */ /* 0x000fc400000100cc */
        /* <DEDUP_REMOVED lines=14> */
[----:B------:R-:W-:-:S03]  /*54f0*/  IMAD.WIDE.U32 R16, R125, R28, R16 ;  /* 0x0000001c7d107225 */ /* 0x000fc600078e0010 */
[----:B------:R-:W-:Y:S01]  /*5500*/  LEA R3, R12, R127, 0x2 ;  /* 0x0000007f0c037211 */ /* 0x000fe200078e10ff */
[----:B------:R-:W-:-:S04]  /*5510*/  IMAD R12, R129, R28, RZ ;  /* 0x0000001c810c7224 */ /* 0x000fc800078e02ff */
[----:B------:R-:W-:Y:S01]  /*5520*/  IMAD R13, R125, R29, R12 ;  /* 0x0000001d7d0d7224 */ /* 0x000fe200078e020c */
[----:B------:R-:W0:Y:S01]  /*5530*/  LDS R3, [R3+0x430] ;  /* 0x0004300003037984 */ /* 0x000e220000000800 */
[----:B------:R-:W-:-:S03]  /*5540*/  LEA R12, P0, R16, UR26, 0x2 ;  /* 0x0000001a100c7c11 */ /* 0x000fc6000f8010ff */
[----:B------:R-:W-:-:S04]  /*5550*/  IADD3 R13, R17, R13, RZ ;  /* 0x0000000d110d7210 */ /* 0x000fc80007ffe0ff */
[----:B------:R-:W-:-:S05]  /*5560*/  LEA.HI.X R13, R16, UR27, R13, 0x2, P0 ;  /* 0x0000001b100d7c11 */ /* 0x000fca00080f140d */
[----:B0-----:R1:W-:Y:S02]  /*5570*/  REDG.E.ADD.F32.FTZ.RN.STRONG.GPU desc[UR12][R12.64], R3 ;  /* 0x000000030c0079a6 */ /* 0x0013e4000c10f38c */
.L_x_8335:
[----:B------:R-:W-:Y:S05]  /*5580*/  BSYNC B0 ;  /* 0x0000000000007941 */ /* 0x000fea0003800000 */
.L_x_8334:
[----:B------:R-:W-:Y:S01]  /*5590*/  USHF.L.U64.HI UR8, UR5, 0x2, UR6 ;  /* 0x0000000205087899 */ /* 0x000fe20008010206 */
[----:B-1----:R-:W-:Y:S01]  /*55a0*/  IADD3 R3, R42, 0x20, RZ ;  /* 0x000000202a037810 */ /* 0x002fe20007ffe0ff */
[----:B------:R-:W-:Y:S01]  /*55b0*/  USHF.L.U32 UR7, UR5, 0x2, URZ ;  /* 0x0000000205077899 */ /* 0x000fe2000800063f */
[----:B------:R-:W-:Y:S01]  /*55c0*/  ISETP.GE.AND P0, PT, R205, 0x21, PT ;  /* 0x00000021cd00780c */ /* 0x000fe20003f06270 */
[----:B------:R-:W-:Y:S01]  /*55d0*/  FFMA.FTZ R174, R163, R200, R174 ;  /* 0x000000c8a3ae7223 */ /* 0x000fe200000100ae */
[----:B------:R-:W-:Y:S01]  /*55e0*/  FFMA.FTZ R151, R171, R151, R186 ;  /* 0x00000097ab977223 */ /* 0x000fe200000100ba */
[C---:B------:R-:W-:Y:S02]  /*55f0*/  IMAD R16, R28.reuse, UR8, RZ ;  /* 0x000000081c107c24 */ /* 0x040fe4000f8e02ff */
[----:B------:R-:W-:Y:S01]  /*5600*/  FFMA.FTZ R172, R147, -R172, R200 ;  /* 0x800000ac93ac7223 */ /* 0x000fe200000100c8 */
[----:B0-----:R-:W-:-:S04]  /*5610*/  IMAD.WIDE.U32 R12, R28, UR7, R14 ;  /* 0x000000071c0c7c25 */ /* 0x001fc8000f8e000e */
[----:B------:R-:W-:Y:S01]  /*5620*/  FFMA.FTZ R151, R192, R167, R151 ;  /* 0x000000a7c0977223 */ /* 0x000fe20000010097 */
[----:B------:R-:W-:Y:S01]  /*5630*/  FFMA.FTZ R157, R82, R200, R157 ;  /* 0x000000c8529d7223 */ /* 0x000fe2000001009d */
[----:B------:R-:W-:Y:S01]  /*5640*/  FMUL.FTZ R14, R86, R174 ;  /* 0x000000ae560e7220 */ /* 0x000fe20000410000 */
[----:B------:R-:W-:Y:S01]  /*5650*/  IMAD R15, R29, UR7, R16 ;  /* 0x000000071d0f7c24 */ /* 0x000fe2000f8e0210 */
[----:B------:R-:W-:Y:S01]  /*5660*/  LEA.HI.SX32 R16, R3, R42, 0x1b ;  /* 0x0000002a03107211 */ /* 0x000fe200078fdaff */
[----:B------:R-:W-:Y:S01]  /*5670*/  FFMA.FTZ R3, R19, -R170, R174 ;  /* 0x800000aa13037223 */ /* 0x000fe200000100ae */
[----:B------:R-:W-:Y:S01]  /*5680*/  FFMA.FTZ R151, R172, R159, R151 ;  /* 0x0000009fac977223 */ /* 0x000fe20000010097 */
[----:B------:R-:W-:Y:S01]  /*5690*/  BSSY B0, `(.L_x_8336) ;  /* 0x000000b000007945 */ /* 0x000fe20003800000 */
[----:B------:R-:W-:Y:S01]  /*56a0*/  LEA R16, R16, R127, 0x2 ;  /* 0x0000007f10107211 */ /* 0x000fe200078e10ff */
[----:B------:R-:W-:Y:S01]  /*56b0*/  FMUL.FTZ R176, R3, R176 ;  /* 0x000000b003b07220 */ /* 0x000fe20000410000 */
[----:B------:R-:W-:Y:S01]  /*56c0*/  IADD3 R13, R13, R15, RZ ;  /* 0x0000000f0d0d7210 */ /* 0x000fe20007ffe0ff */
[----:B------:R-:W-:Y:S01]  /*56d0*/  FADD.FTZ R14, R157, R14 ;  /* 0x0000000e9d0e7221 */ /* 0x000fe20000010000 */
[C---:B------:R-:W-:Y:S01]  /*56e0*/  IADD3 R129, R42.reuse, 0x40, RZ ;  /* 0x000000402a817810 */ /* 0x040fe20007ffe0ff */
[----:B------:R0:W1:Y:S01]  /*56f0*/  LDS R17, [R16+0x4b0] ;  /* 0x0004b00010117984 */ /* 0x0000620000000800 */
[----:B------:R-:W-:Y:S01]  /*5700*/  FADD.FTZ R15, R151, R176 ;  /* 0x000000b0970f7221 */ /* 0x000fe20000010000 */
[----:B------:R-:W-:Y:S01]  /*5710*/  IADD3 R151, R42, 0x60, RZ ;  /* 0x000000602a977810 */ /* 0x000fe20007ffe0ff */
[----:B------:R-:W-:Y:S06]  /*5720*/  @!P0 BRA `(.L_x_8337) ;  /* 0x0000000000048947 */ /* 0x000fec0003800000 */
[----:B-1----:R2:W-:Y:S02]  /*5730*/  REDG.E.ADD.F32.FTZ.RN.STRONG.GPU desc[UR12][R12.64+-0x780], R17 ;  /* 0xfff880110c0079a6 */ /* 0x0025e4000c10f38c */
.L_x_8337:
[----:B------:R-:W-:Y:S05]  /*5740*/  BSYNC B0 ;  /* 0x0000000000007941 */ /* 0x000fea0003800000 */
.L_x_8336:
[-C--:B0-----:R-:W-:Y:S01]  /*5750*/  LEA.HI.SX32 R16, R129, R42.reuse, 0x1b ;  /* 0x0000002a81107211 */ /* 0x081fe200078fdaff */
[----:B------:R-:W-:Y:S01]  /*5760*/  BSSY B0, `(.L_x_8338) ;  /* 0x0000011000007945 */ /* 0x000fe20003800000 */
[----:B-12---:R-:W-:Y:S02]  /*5770*/  IADD3 R17, R42, 0x80, RZ ;  /* 0x000000802a117810 */ /* 0x006fe40007ffe0ff */
        /* <DEDUP_REMOVED lines=15> */
.L_x_8339:
[----:B------:R-:W-:Y:S05]  /*5870*/  BSYNC B0 ;  /* 0x0000000000007941 */ /* 0x000fea0003800000 */
.L_x_8338:
[----:B01----:R0:W1:Y:S01]  /*5880*/  LDS R17, [R170+0x5b0] ;  /* 0x0005b000aa117984 */ /* 0x0030620000000800 */
[----:B------:R-:W-:Y:S01]  /*5890*/  BSSY B0, `(.L_x_8340) ;  /* 0x0000006000007945 */ /* 0x000fe20003800000 */
[----:B------:R-:W-:Y:S02]  /*58a0*/  IADD3 R151, R42, 0xc0, RZ ;  /* 0x000000c02a977810 */ /* 0x000fe40007ffe0ff */
[----:B------:R-:W-:Y:S02]  /*58b0*/  LEA.HI.SX32 R16, R129, R42, 0x1b ;  /* 0x0000002a81107211 */ /* 0x000fe400078fdaff */
[----:B------:R-:W-:Y:S01]  /*58c0*/  LEA R174, R174, R127, 0x2 ;  /* 0x0000007faeae7211 */ /* 0x000fe200078e10ff */
[----:B------:R-:W-:Y:S06]  /*58d0*/  @!P0 BRA `(.L_x_8341) ;  /* 0x0000000000048947 */ /* 0x000fec0003800000 */
[----:B-1----:R2:W-:Y:S02]  /*58e0*/  REDG.E.ADD.F32.FTZ.RN.STRONG.GPU desc[UR12][R12.64+-0x680], R17 ;  /* 0xfff980110c0079a6 */ /* 0x0025e4000c10f38c */
.L_x_8341:
[----:B------:R-:W-:Y:S05]  /*58f0*/  BSYNC B0 ;  /* 0x0000000000007941 */ /* 0x000fea0003800000 */
.L_x_8340:
[----:B-12---:R1:W2:Y:S01]  /*5900*/  LDS R17, [R174+0x630] ;  /* 0x00063000ae117984 */ /* 0x0062a20000000800 */
[----:B------:R-:W-:Y:S01]  /*5910*/  BSSY B0, `(.L_x_8342) ;  /* 0x0000006000007945 */ /* 0x000fe20003800000 */
[----:B------:R-:W-:Y:S02]  /*5920*/  IADD3 R129, R42, 0xe0, RZ ;  /* 0x000000e02a817810 */ /* 0x000fe40007ffe0ff */
[----:B0-----:R-:W-:Y:S02]  /*5930*/  LEA.HI.SX32 R170, R151, R42, 0x1b ;  /* 0x0000002a97aa7211 */ /* 0x001fe400078fdaff */
[----:B------:R-:W-:Y:S01]  /*5940*/  LEA R157, R16, R127, 0x2 ;  /* 0x0000007f109d7211 */ /* 0x000fe200078e10ff */
[----:B------:R-:W-:Y:S06]  /*5950*/  @!P1 BRA `(.L_x_8343) ;  /* 0x0000000000049947 */ /* 0x000fec0003800000 */
[----:B--2---:R0:W-:Y:S02]  /*5960*/  REDG.E.ADD.F32.FTZ.RN.STRONG.GPU desc[UR12][R12.64+-0x600], R17 ;  /* 0xfffa00110c0079a6 */ /* 0x0041e4000c10f38c */
.L_x_8343:
[----:B------:R-:W-:Y:S05]  /*5970*/  BSYNC B0 ;  /* 0x0000000000007941 */ /* 0x000fea0003800000 */
.L_x_8342:
[----:B0-2---:R0:W2:Y:S01]  /*5980*/  LDS R17, [R157+0x6b0] ;  /* 0x0006b0009d117984 */ /* 0x0050a20000000800 */
[----:B------:R-:W-:Y:S01]  /*5990*/  BSSY B0, `(.L_x_8344) ;  /* 0x0000006000007945 */ /* 0x000fe20003800000 */
[----:B------:R-:W-:Y:S02]  /*59a0*/  LEA.HI.SX32 R16, R129, R42, 0x1b ;  /* 0x0000002a81107211 */ /* 0x000fe400078fdaff */
[----:B------:R-:W-:Y:S02]  /*59b0*/  IADD3 R151, R42, 0x100, RZ ;  /* 0x000001002a977810 */ /* 0x000fe40007ffe0ff */
[----:B------:R-:W-:Y:S01]  /*59c0*/  LEA R129, R170, R127, 0x2 ;  /* 0x0000007faa817211 */ /* 0x000fe200078e10ff */
[----:B------:R-:W-:Y:S06]  /*59d0*/  @!P2 BRA `(.L_x_8345) ;  /* 0x000000000004a947 */ /* 0x000fec0003800000 */
[----:B--2---:R3:W-:Y:S02]  /*59e0*/  REDG.E.ADD.F32.FTZ.RN.STRONG.GPU desc[UR12][R12.64+-0x580], R17 ;  /* 0xfffa80110c0079a6 */ /* 0x0047e4000c10f38c */
.L_x_8345:
[----:B------:R-:W-:Y:S05]  /*59f0*/  BSYNC B0 ;  /* 0x0000000000007941 */ /* 0x000fea0003800000 */
.L_x_8344:
[----:B--23--:R2:W3:Y:S01]  /*5a00*/  LDS R17, [R129+0x730] ;  /* 0x0007300081117984 */ /* 0x00c4e20000000800 */
[----:B------:R-:W-:Y:S01]  /*5a10*/  BSSY B0, `(.L_x_8346) ;  /* 0x0000005000007945 */ /* 0x000fe20003800000 */
[----:B------:R-:W-:Y:S02]  /*5a20*/  LEA.HI.SX32 R170, R151, R42, 0x1b ;  /* 0x0000002a97aa7211 */ /* 0x000fe400078fdaff */
[----:B------:R-:W-:Y:S01]  /*5a30*/  LEA R16, R16, R127, 0x2 ;  /* 0x0000007f10107211 */ /* 0x000fe200078e10ff */
[----:B------:R-:W-:Y:S06]  /*5a40*/  @!P3 BRA `(.L_x_8347) ;  /* 0x000000000004b947 */ /* 0x000fec0003800000 */
[----:B---3--:R4:W-:Y:S02]  /*5a50*/  REDG.E.ADD.F32.FTZ.RN.STRONG.GPU desc[UR12][R12.64+-0x500], R17 ;  /* 0xfffb00110c0079a6 */ /* 0x0089e4000c10f38c */
.L_x_8347:
[----:B------:R-:W-:Y:S05]  /*5a60*/  BSYNC B0 ;  /* 0x0000000000007941 */ /* 0x000fea0003800000 */
.L_x_8346:
[----:B---34-:R3:W4:Y:S01]  /*5a70*/  LDS R17, [R16+0x7b0] ;  /* 0x0007b00010117984 */ /* 0x0187220000000800 */
[----:B------:R-:W-:Y:S01]  /*5a80*/  BSSY B0, `(.L_x_8348) ;  /* 0x0000004000007945 */ /* 0x000fe20003800000 */
[----:B------:R-:W-:-:S03]  /*5a90*/  LEA R170, R170, R127, 0x2 ;  /* 0x0000007faaaa7211 */ /* 0x000fc600078e10ff */
[----:B------:R-:W-:Y:S05]  /*5aa0*/  @!P4 BRA `(.L_x_8349) ;  /* 0x000000000004c947 */ /* 0x000fea0003800000 */
[----:B----4-:R4:W-:Y:S02]  /*5ab0*/  REDG.E.ADD.F32.FTZ.RN.STRONG.GPU desc[UR12][R12.64+-0x480], R17 ;  /* 0xfffb80110c0079a6 */ /* 0x0109e4000c10f38c */
.L_x_8349:
[----:B------:R-:W-:Y:S05]  /*5ac0*/  BSYNC B0 ;  /* 0x0000000000007941 */ /* 0x000fea0003800000 */
.L_x_8348:
[----:B----4-:R4:W0:Y:S01]  /*5ad0*/  LDS R17, [R170+0x830] ;  /* 0x00083000aa117984 */ /* 0x0108220000000800 */
[----:B------:R-:W-:Y:S01]  /*5ae0*/  BSSY B0, `(.L_x_8350) ;  /* 0x0000005000007945 */ /* 0x000fe20003800000 */
[C---:B--2---:R-:W-:Y:S02]  /*5af0*/  IADD3 R129, R42.reuse, 0x120, RZ ;  /* 0x000001202a817810 */ /* 0x044fe40007ffe0ff */
[----:B------:R-:W-:Y:S01]  /*5b00*/  IADD3 R151, R42, 0x140, RZ ;  /* 0x000001402a977810 */ /* 0x000fe20007ffe0ff */
[----:B------:R-:W-:Y:S06]  /*5b10*/  @!P5 BRA `(.L_x_8351) ;  /* 0x000000000004d947 */ /* 0x000fec0003800000 */
[----:B0-----:R2:W-:Y:S02]  /*5b20*/  REDG.E.ADD.F32.FTZ.RN.STRONG.GPU desc[UR12][R12.64+-0x400], R17 ;  /* 0xfffc00110c0079a6 */ /* 0x0015e4000c10f38c */
.L_x_8351:
[----:B------:R-:W-:Y:S05]  /*5b30*/  BSYNC B0 ;  /* 0x0000000000007941 */ /* 0x000fea0003800000 */
.L_x_8350:
        /* <DEDUP_REMOVED lines=18> */
.L_x_8353:
[----:B------:R-:W-:Y:S05]  /*5c60*/  BSYNC B0 ;  /* 0x0000000000007941 */ /* 0x000fea0003800000 */
.L_x_8352:
[----:B01----:R0:W1:Y:S01]  /*5c70*/  LDS R17, [R170+0x930] ;  /* 0x00093000aa117984 */ /* 0x0030620000000800 */
[----:B------:R-:W-:Y:S01]  /*5c80*/  BSSY B0, `(.L_x_8354) ;  /* 0x0000006000007945 */ /* 0x000fe20003800000 */
[----:B------:R-:W-:Y:S02]  /*5c90*/  IADD3 R151, R42, 0x1a0, RZ ;  /* 0x000001a02a977810 */ /* 0x000fe40007ffe0ff */
[----:B------:R-:W-:Y:S02]  /*5ca0*/  LEA.HI.SX32 R16, R129, R42, 0x1b ;  /* 0x0000002a81107211 */ /* 0x000fe400078fdaff */
[----:B------:R-:W-:Y:S01]  /*5cb0*/  LEA R174, R174, R127, 0x2 ;  /* 0x0000007faeae7211 */ /* 0x000fe200078e10ff */
[----:B------:R-:W-:Y:S06]  /*5cc0*/  @!P0 BRA `(.L_x_8355) ;  /* 0x0000000000048947 */ /* 0x000fec0003800000 */
[----:B-1----:R2:W-:Y:S02]  /*5cd0*/  REDG.E.ADD.F32.FTZ.RN.STRONG.GPU desc[UR12][R12.64+-0x300], R17 ;  /* 0xfffd00110c0079a6 */ /* 0x0025e4000c10f38c */
.L_x_8355:
[----:B------:R-:W-:Y:S05]  /*5ce0*/  BSYNC B0 ;  /* 0x0000000000007941 */ /* 0x000fea0003800000 */
.L_x_8354:
[----:B-12---:R1:W2:Y:S01]  /*5cf0*/  LDS R17, [R174+0x9b0] ;  /* 0x0009b000ae117984 */ /* 0x0062a20000000800 */
[----:B------:R-:W-:Y:S01]  /*5d00*/  BSSY B0, `(.L_x_8356) ;  /* 0x0000006000007945 */ /* 0x000fe20003800000 */
[----:B------:R-:W-:Y:S02]  /*5d10*/  IADD3 R129, R42, 0x1c0, RZ ;  /* 0x000001c02a817810 */ /* 0x000fe40007ffe0ff */
[----:B0-----:R-:W-:Y:S02]  /*5d20*/  LEA.HI.SX32 R170, R151, R42, 0x1b ;  /* 0x0000002a97aa7211 */ /* 0x001fe400078fdaff */
[----:B------:R-:W-:Y:S01]  /*5d30*/  LEA R157, R16, R127, 0x2 ;  /* 0x0000007f109d7211 */ /* 0x000fe200078e10ff */
[----:B------:R-:W-:Y:S06]  /*5d40*/  @!P1 BRA `(.L_x_8357) ;  /* 0x0000000000049947 */ /* 0x000fec0003800000 */
[----:B--2---:R0:W-:Y:S02]  /*5d50*/  REDG.E.ADD.F32.FTZ.RN.STRONG.GPU desc[UR12][R12.64+-0x280], R17 ;  /* 0xfffd80110c0079a6 */ /* 0x0041e4000c10f38c */
.L_x_8357:
[----:B------:R-:W-:Y:S05]  /*5d60*/  BSYNC B0 ;  /* 0x0000000000007941 */ /* 0x000fea0003800000 */
.L_x_8356:
[----:B0-2---:R0:W2:Y:S01]  /*5d70*/  LDS R17, [R157+0xa30] ;  /* 0x000a30009d117984 */ /* 0x0050a20000000800 */
[----:B------:R-:W-:Y:S01]  /*5d80*/  BSSY B0, `(.L_x_8358) ;  /* 0x0000006000007945 */ /* 0x000fe20003800000 */
[----:B------:R-:W-:Y:S02]  /*5d90*/  LEA.HI.SX32 R16, R129, R42, 0x1b ;  /* 0x0000002a81107211 */ /* 0x000fe400078fdaff */
[----:B------:R-:W-:Y:S02]  /*5da0*/  IADD3 R151, R42, 0x1e0, RZ ;  /* 0x000001e02a977810 */ /* 0x000fe40007ffe0ff */
[----:B------:R-:W-:Y:S01]  /*5db0*/  LEA R129, R170, R127, 0x2 ;  /* 0x0000007faa817211 */ /* 0x000fe200078e10ff */
[----:B------:R-:W-:Y:S06]  /*5dc0*/  @!P2 BRA `(.L_x_8359) ;  /* 0x000000000004a947 */ /* 0x000fec0003800000 */
[----:B--2---:R3:W-:Y:S02]  /*5dd0*/  REDG.E.ADD.F32.FTZ.RN.STRONG.GPU desc[UR12][R12.64+-0x200], R17 ;  /* 0xfffe00110c0079a6 */ /* 0x0047e4000c10f38c */
.L_x_8359:
[----:B------:R-:W-:Y:S05]  /*5de0*/  BSYNC B0 ;  /* 0x0000000000007941 */ /* 0x000fea0003800000 */
.L_x_8358:
[----:B--23--:R2:W3:Y:S01]  /*5df0*/  LDS R17, [R129+0xab0] ;  /* 0x000ab00081117984 */ /* 0x00c4e20000000800 */
[----:B------:R-:W-:Y:S01]  /*5e00*/  BSSY B0, `(.L_x_8360) ;  /* 0x0000005000007945 */ /* 0x000fe20003800000 */
[----:B------:R-:W-:Y:S02]  /*5e10*/  LEA.HI.SX32 R170, R151, R42, 0x1b ;  /* 0x0000002a97aa7211 */ /* 0x000fe400078fdaff */
[----:B------:R-:W-:Y:S01]  /*5e20*/  LEA R16, R16, R127, 0x2 ;  /* 0x0000007f10107211 */ /* 0x000fe200078e10ff */
[----:B------:R-:W-:Y:S06]  /*5e30*/  @!P3 BRA `(.L_x_8361) ;  /* 0x000000000004b947 */ /* 0x000fec0003800000 */
[----:B---3--:R4:W-:Y:S02]  /*5e40*/  REDG.E.ADD.F32.FTZ.RN.STRONG.GPU desc[UR12][R12.64+-0x180], R17 ;  /* 0xfffe80110c0079a6 */ /* 0x0089e4000c10f38c */
.L_x_8361:
[----:B------:R-:W-:Y:S05]  /*5e50*/  BSYNC B0 ;  /* 0x0000000000007941 */ /* 0x000fea0003800000 */
.L_x_8360:
[----:B---34-:R3:W4:Y:S01]  /*5e60*/  LDS R17, [R16+0xb30] ;  /* 0x000b300010117984 */ /* 0x0187220000000800 */
[----:B------:R-:W-:Y:S01]  /*5e70*/  BSSY B0, `(.L_x_8362) ;  /* 0x0000004000007945 */ /* 0x000fe20003800000 */
[----:B------:R-:W-:-:S03]  /*5e80*/  LEA R170, R170, R127, 0x2 ;  /* 0x0000007faaaa7211 */ /* 0x000fc600078e10ff */
[----:B------:R-:W-:Y:S05]  /*5e90*/  @!P4 BRA `(.L_x_8363) ;  /* 0x000000000004c947 */ /* 0x000fea0003800000 */
[----:B----4-:R4:W-:Y:S02]  /*5ea0*/  REDG.E.ADD.F32.FTZ.RN.STRONG.GPU desc[UR12][R12.64+-0x100], R17 ;  /* 0xffff00110c0079a6 */ /* 0x0109e4000c10f38c */
.L_x_8363:
[----:B------:R-:W-:Y:S05]  /*5eb0*/  BSYNC B0 ;  /* 0x0000000000007941 */ /* 0x000fea0003800000 */
.L_x_8362:
[----:B----4-:R4:W0:Y:S01]  /*5ec0*/  LDS R17, [R170+0xbb0] ;  /* 0x000bb000aa117984 */ /* 0x0108220000000800 */
[----:B------:R-:W-:Y:S04]  /*5ed0*/  BSSY B0, `(.L_x_8364) ;  /* 0x0000003000007945 */ /* 0x000fe80003800000 */
[----:B------:R-:W-:Y:S05]  /*5ee0*/  @!P5 BRA `(.L_x_8365) ;  /* 0x000000000004d947 */ /* 0x000fea0003800000 */
[----:B0-----:R0:W-:Y:S02]  /*5ef0*/  REDG.E.ADD.F32.FTZ.RN.STRONG.GPU desc[UR12][R12.64+-0x80], R17 ;  /* 0xffff80110c0079a6 */ /* 0x0011e4000c10f38c */
.L_x_8365:
[----:B------:R-:W-:Y:S05]  /*5f00*/  BSYNC B0 ;  /* 0x0000000000007941 */ /* 0x000fea0003800000 */
.L_x_8364:
[----:B0-----:R-:W0:Y:S01]  /*5f10*/  SHFL.DOWN PT, R13, R14, 0x1, 0x1f ;  /* 0x08201f000e0d7f89 */ /* 0x001e2200000e0000 */
[----:B------:R-:W-:Y:S01]  /*5f20*/  ISETP.GT.AND P0, PT, R44, 0x1e, PT ;  /* 0x0000001e2c00780c */ /* 0x000fe20003f04270 */
[-C--:B---3--:R-:W-:Y:S01]  /*5f30*/  FMUL.FTZ R16, R126, R219.reuse ;  /* 0x000000db7e107220 */ /* 0x088fe20000410000 */
[----:B--2---:R-:W-:Y:S01]  /*5f40*/  FMUL.FTZ R129, R134, R219 ;  /* 0x000000db86817220 */ /* 0x004fe20000410000 */
[----:B------:R-:W2:Y:S01]  /*5f50*/  SHFL.DOWN PT, R12, R15, 0x1, 0x1f ;  /* 0x08201f000f0c7f89 */ /* 0x000ea200000e0000 */
[----:B------:R-:W-:Y:S01]  /*5f60*/  FMUL.FTZ R133, R133, R190 ;  /* 0x000000be85857220 */ /* 0x000fe20000410000 */
[----:B------:R-:W-:Y:S01]  /*5f70*/  FMUL.FTZ R175, R175, R16 ;  /* 0x00000010afaf7220 */ /* 0x000fe20000410000 */
[----:B------:R-:W-:Y:S01]  /*5f80*/  FFMA.FTZ R118, R129, R75, R118 ;  /* 0x0000004b81767223 */ /* 0x000fe20000010076 */
[-C--:B------:R-:W-:Y:S01]  /*5f90*/  FMUL.FTZ R17, R126, R210.reuse ;  /* 0x000000d27e117220 */ /* 0x080fe20000410000 */
[----:B------:R-:W-:Y:S01]  /*5fa0*/  FFMA.FTZ R116, R133, R59, R116 ;  /* 0x0000003b85747223 */ /* 0x000fe20000010074 */
[----:B------:R-:W-:Y:S01]  /*5fb0*/  FFMA.FTZ R175, R148, R129, R175 ;  /* 0x0000008194af7223 */ /* 0x000fe200000100af */
[----:B------:R-:W-:Y:S01]  /*5fc0*/  FMUL.FTZ R210, R137, R210 ;  /* 0x000000d289d27220 */ /* 0x000fe20000410000 */
[----:B------:R-:W-:Y:S01]  /*5fd0*/  FMUL.FTZ R17, R194, R17 ;  /* 0x00000011c2117220 */ /* 0x000fe20000410000 */
[----:B------:R-:W-:Y:S01]  /*5fe0*/  FMUL.FTZ R136, R136, R217 ;  /* 0x000000d988887220 */ /* 0x000fe20000410000 */
[-C--:B------:R-:W-:Y:S01]  /*5ff0*/  FMUL.FTZ R16, R126, R215.reuse ;  /* 0x000000d77e107220 */ /* 0x080fe20000410000 */
[----:B------:R-:W-:Y:S01]  /*6000*/  FMUL.FTZ R147, R147, R230 ;  /* 0x000000e693937220 */ /* 0x000fe20000410000 */
[----:B------:R-:W-:Y:S01]  /*6010*/  FFMA.FTZ R150, R150, R210, R17 ;  /* 0x000000d296967223 */ /* 0x000fe20000010011 */
[----:B------:R-:W-:Y:S01]  /*6020*/  FFMA.FTZ R119, R136, R90, R119 ;  /* 0x0000005a88777223 */ /* 0x000fe20000010077 */
[----:B------:R-:W-:Y:S01]  /*6030*/  FMUL.FTZ R17, R18, R215 ;  /* 0x000000d712117220 */ /* 0x000fe20000410000 */
[----:B------:R-:W-:Y:S01]  /*6040*/  FMUL.FTZ R171, R171, R16 ;  /* 0x00000010abab7220 */ /* 0x000fe20000410000 */
[----:B------:R-:W-:Y:S01]  /*6050*/  FMUL.FTZ R16, R135, R232 ;  /* 0x000000e887107220 */ /* 0x000fe20000410000 */
[----:B------:R-:W-:Y:S01]  /*6060*/  ISETP.NE.AND P1, PT, R44, RZ, PT ;  /* 0x000000ff2c00720c */ /* 0x000fe20003f25270 */
[----:B------:R-:W-:Y:S01]  /*6070*/  FFMA.FTZ R120, R17, R79, R120 ;  /* 0x0000004f11787223 */ /* 0x000fe20000010078 */
[----:B------:R-:W-:Y:S01]  /*6080*/  FFMA.FTZ R171, R146, R17, R171 ;  /* 0x0000001192ab7223 */ /* 0x000fe200000100ab */
[----:B0-----:R-:W-:Y:S01]  /*6090*/  @!P0 FADD.FTZ R14, R14, R13 ;  /* 0x0000000d0e0e8221 */ /* 0x001fe20000010000 */
[----:B------:R-:W-:Y:S01]  /*60a0*/  FFMA.FTZ R121, R16, R95, R121 ;  /* 0x0000005f10797223 */ /* 0x000fe20000010079 */
[----:B------:R-:W-:Y:S01]  /*60b0*/  FMUL.FTZ R17, R130, R149 ;  /* 0x0000009582117220 */ /* 0x000fe20000410000 */
[----:B------:R-:W-:Y:S01]  /*60c0*/  FMUL.FTZ R130, R126, R209 ;  /* 0x000000d17e827220 */ /* 0x000fe20000410000 */
[----:B--2---:R-:W-:Y:S01]  /*60d0*/  @!P0 FADD.FTZ R15, R15, R12 ;  /* 0x0000000c0f0f8221 */ /* 0x004fe20000010000 */
[----:B------:R-:W0:Y:S01]  /*60e0*/  SHFL.DOWN PT, R13, R14, 0x2, 0x1f ;  /* 0x08401f000e0d7f89 */ /* 0x000e2200000e0000 */
[----:B------:R-:W-:Y:S01]  /*60f0*/  ISETP.GT.AND P0, PT, R44, 0x1d, PT ;  /* 0x0000001d2c00780c */ /* 0x000fe20003f04270 */
[----:B------:R-:W-:Y:S01]  /*6100*/  FFMA.FTZ R122, R147, R85, R122 ;  /* 0x00000055937a7223 */ /* 0x000fe2000001007a */
[----:B------:R-:W-:Y:S01]  /*6110*/  ISETP.NE.AND P2, PT, R42, RZ, PT ;  /* 0x000000ff2a00720c */ /* 0x000fe20003f45270 */
[----:B------:R-:W2:Y:S01]  /*6120*/  SHFL.DOWN PT, R12, R15, 0x2, 0x1f ;  /* 0x08401f000f0c7f89 */ /* 0x000ea200000e0000 */
[----:B------:R-:W-:Y:S01]  /*6130*/  FMUL.FTZ R130, R3, R130 ;  /* 0x0000008203827220 */ /* 0x000fe20000410000 */
[-C--:B------:R-:W-:Y:S01]  /*6140*/  FMUL.FTZ R131, R131, R182.reuse ;  /* 0x000000b683837220 */ /* 0x080fe20000410000 */
[-C--:B------:R-:W-:Y:S01]  /*6150*/  FMUL.FTZ R3, R128, R153.reuse ;  /* 0x0000009980037220 */ /* 0x080fe20000410000 */
[C---:B------:R-:W-:Y:S01]  /*6160*/  FMUL.FTZ R182, R126.reuse, R182 ;  /* 0x000000b67eb67220 */ /* 0x040fe20000410000 */
        /* <DEDUP_REMOVED lines=15> */
[----:B0-----:R-:W-:Y:S01]  /*6260*/  @!P0 FADD.FTZ R14, R14, R13 ;  /* 0x0000000d0e0e8221 */ /* 0x001fe20000010000 */
[----:B------:R-:W-:Y:S01]  /*6270*/  FMUL.FTZ R13, R126, R190 ;  /* 0x000000be7e0d7220 */ /* 0x000fe20000410000 */
[----:B------:R-:W-:Y:S01]  /*6280*/  FADD.FTZ R104, R213, R104 ;  /* 0x00000068d5687221 */ /* 0x000fe20000010000 */
[----:B------:R-:W-:Y:S01]  /*6290*/  FFMA.FTZ R110, R17, R65, R110 ;  /* 0x00000041116e7223 */ /* 0x000fe2000001006e */
[----:B--2---:R-:W-:Y:S01]  /*62a0*/  @!P0 FADD.FTZ R15, R15, R12 ;  /* 0x0000000c0f0f8221 */ /* 0x004fe20000010000 */
[----:B------:R-:W0:Y:S01]  /*62b0*/  SHFL.DOWN PT, R151, R14, 0x4, 0x1f ;  /* 0x08801f000e977f89 */ /* 0x000e2200000e0000 */
[----:B------:R-:W-:Y:S01]  /*62c0*/  ISETP.GT.AND P0, PT, R44, 0x1b, PT ;  /* 0x0000001b2c00780c */ /* 0x000fe20003f04270 */
[----:B------:R-:W-:Y:S01]  /*62d0*/  FMUL.FTZ R13, R212, R13 ;  /* 0x0000000dd40d7220 */ /* 0x000fe20000410000 */
[----:B------:R-:W-:Y:S01]  /*62e0*/  FMUL.FTZ R12, R126, R165 ;  /* 0x000000a57e0c7220 */ /* 0x000fe20000410000 */
[----:B----4-:R-:W2:Y:S01]  /*62f0*/  SHFL.DOWN PT, R170, R15, 0x4, 0x1f ;  /* 0x08801f000faa7f89 */ /* 0x010ea200000e0000 */
[----:B------:R-:W-:Y:S01]  /*6300*/  FFMA.FTZ R108, R3, R67, R108 ;  /* 0x00000043036c7223 */ /* 0x000fe2000001006c */
        /* <DEDUP_REMOVED lines=17> */
[----:B0-----:R-:W-:Y:S01]  /*6420*/  @!P0 FADD.FTZ R14, R14, R151 ;  /* 0x000000970e0e8221 */ /* 0x001fe20000010000 */
[----:B------:R-:W-:Y:S01]  /*6430*/  FMUL.FTZ R13, R228, R13 ;  /* 0x0000000de40d7220 */ /* 0x000fe20000410000 */
[----:B------:R-:W-:Y:S01]  /*6440*/  FADD.FTZ R93, R136, R93 ;  /* 0x0000005d885d7221 */ /* 0x000fe20000010000 */
[----:B------:R-:W-:Y:S01]  /*6450*/  FFMA.FTZ R113, R12, R81, R113 ;  /* 0x000000510c717223 */ /* 0x000fe20000010071 */
[----:B--2---:R-:W-:Y:S01]  /*6460*/  @!P0 FADD.FTZ R15, R15, R170 ;  /* 0x000000aa0f0f8221 */ /* 0x004fe20000010000 */
[----:B------:R-:W0:Y:S01]  /*6470*/  SHFL.DOWN PT, R129, R14, 0x8, 0x1f ;  /* 0x09001f000e817f89 */ /* 0x000e2200000e0000 */
[----:B------:R-:W-:Y:S01]  /*6480*/  ISETP.GT.AND P0, PT, R44, 0x17, PT ;  /* 0x000000172c00780c */ /* 0x000fe20003f04270 */
[----:B------:R-:W-:Y:S01]  /*6490*/  FFMA.FTZ R158, R158, R12, R13 ;  /* 0x0000000c9e9e7223 */ /* 0x000fe2000001000d */
[C---:B------:R-:W-:Y:S01]  /*64a0*/  FMUL.FTZ R13, R126.reuse, R232 ;  /* 0x000000e87e0d7220 */ /* 0x040fe20000410000 */
[----:B------:R-:W2:Y:S01]  /*64b0*/  SHFL.DOWN PT, R132, R15, 0x8, 0x1f ;  /* 0x09001f000f847f89 */ /* 0x000ea200000e0000 */
[----:B------:R-:W-:Y:S01]  /*64c0*/  FMUL.FTZ R12, R126, R161 ;  /* 0x000000a17e0c7220 */ /* 0x000fe20000410000 */
[----:B------:R-:W-:Y:S01]  /*64d0*/  FADD.FTZ R101, R158, R101 ;  /* 0x000000659e657221 */ /* 0x000fe20000010000 */
[----:B------:R-:W-:-:S02]  /*64e0*/  FMUL.FTZ R13, R192, R13 ;  /* 0x0000000dc00d7220 */ /* 0x000fc40000410000 */
[----:B------:R-:W-:Y:S01]  /*64f0*/  FMUL.FTZ R211, R211, R12 ;  /* 0x0000000cd3d37220 */ /* 0x000fe20000410000 */
[----:B------:R-:W-:Y:S01]  /*6500*/  FMUL.FTZ R12, R126, R149 ;  /* 0x000000957e0c7220 */ /* 0x000fe20000410000 */
[----:B------:R-:W-:Y:S01]  /*6510*/  FFMA.FTZ R16, R144, R16, R13 ;  /* 0x0000001090107223 */ /* 0x000fe2000001000d */
[----:B------:R-:W-:Y:S01]  /*6520*/  FMUL.FTZ R13, R126, R230 ;  /* 0x000000e67e0d7220 */ /* 0x000fe20000410000 */
[----:B------:R-:W-:Y:S01]  /*6530*/  FFMA.FTZ R140, R162, R140, R211 ;  /* 0x0000008ca28c7223 */ /* 0x000fe200000100d3 */
[----:B------:R-:W-:Y:S01]  /*6540*/  FMUL.FTZ R207, R207, R12 ;  /* 0x0000000ccfcf7220 */ /* 0x000fe20000410000 */
[----:B------:R-:W-:Y:S01]  /*6550*/  FADD.FTZ R91, R16, R91 ;  /* 0x0000005b105b7221 */ /* 0x000fe20000010000 */
[----:B------:R-:W-:Y:S01]  /*6560*/  FMUL.FTZ R13, R172, R13 ;  /* 0x0000000dac0d7220 */ /* 0x000fe20000410000 */
[----:B------:R-:W-:Y:S01]  /*6570*/  FADD.FTZ R103, R140, R103 ;  /* 0x000000678c677221 */ /* 0x000fe20000010000 */
[----:B------:R-:W-:Y:S02]  /*6580*/  FFMA.FTZ R207, R164, R17, R207 ;  /* 0x00000011a4cf7223 */ /* 0x000fe400000100cf */
[----:B------:R-:W-:-:S02]  /*6590*/  FFMA.FTZ R147, R142, R147, R13 ;  /* 0x000000938e937223 */ /* 0x000fc4000001000d */
[----:B------:R-:W-:Y:S01]  /*65a0*/  FADD.FTZ R106, R207, R106 ;  /* 0x0000006acf6a7221 */ /* 0x000fe20000010000 */
[----:B0-----:R-:W-:Y:S01]  /*65b0*/  @!P0 FADD.FTZ R14, R14, R129 ;  /* 0x000000810e0e8221 */ /* 0x001fe20000010000 */
[----:B------:R-:W-:Y:S01]  /*65c0*/  FADD.FTZ R92, R147, R92 ;  /* 0x0000005c935c7221 */ /* 0x000fe20000010000 */
[----:B--2---:R-:W-:-:S03]  /*65d0*/  @!P0 FADD.FTZ R15, R15, R132 ;  /* 0x000000840f0f8221 */ /* 0x004fc60000010000 */
[----:B------:R-:W0:Y:S01]  /*65e0*/  SHFL.DOWN PT, R129, R14, 0x10, 0x1f ;  /* 0x0a001f000e817f89 */ /* 0x000e2200000e0000 */
[----:B------:R-:W-:-:S03]  /*65f0*/  ISETP.GT.AND P0, PT, R44, 0xf, PT ;  /* 0x0000000f2c00780c */ /* 0x000fc60003f04270 */
[----:B------:R-:W2:Y:S10]  /*6600*/  SHFL.DOWN PT, R18, R15, 0x10, 0x1f ;  /* 0x0a001f000f127f89 */ /* 0x000eb400000e0000 */
[----:B0-----:R-:W-:Y:S01]  /*6610*/  @!P0 FADD.FTZ R14, R14, R129 ;  /* 0x000000810e0e8221 */ /* 0x001fe20000010000 */
[----:B--2---:R-:W-:-:S04]  /*6620*/  @!P0 FADD.FTZ R15, R15, R18 ;  /* 0x000000120f0f8221 */ /* 0x004fc80000010000 */
[----:B------:R-:W-:Y:S01]  /*6630*/  MOV R13, R14 ;  /* 0x0000000e000d7202 */ /* 0x000fe20000000f00 */
[-C--:B------:R-:W-:Y:S01]  /*6640*/  FMUL.FTZ R14, R141, R178.reuse ;  /* 0x000000b28d0e7220 */ /* 0x080fe20000410000 */
[----:B------:R-:W-:Y:S01]  /*6650*/  FMUL.FTZ R178, R126, R178 ;  /* 0x000000b27eb27220 */ /* 0x000fe20000410000 */
[----:B------:R-:W-:Y:S01]  /*6660*/  FMUL.FTZ R18, R19, R209 ;  /* 0x000000d113127220 */ /* 0x000fe20000410000 */
[----:B------:R-:W-:Y:S01]  /*6670*/  MOV R12, R15 ;  /* 0x0000000f000c7202 */ /* 0x000fe20000000f00 */
[----:B------:R-:W-:Y:S01]  /*6680*/  FFMA.FTZ R109, R14, R73, R109 ;  /* 0x000000490e6d7223 */ /* 0x000fe2000001006d */
[----:B------:R-:W-:Y:S01]  /*6690*/  FMUL.FTZ R203, R203, R178 ;  /* 0x000000b2cbcb7220 */ /* 0x000fe20000410000 */
[----:B------:R-:W-:Y:S01]  /*66a0*/  FFMA.FTZ R130, R143, R18, R130 ;  /* 0x000000128f827223 */ /* 0x000fe20000010082 */
[----:B------:R-:W-:Y:S01]  /*66b0*/  FFMA.FTZ R123, R18, R100, R123 ;  /* 0x00000064127b7223 */ /* 0x000fe2000001007b */
[----:B------:R0:W-:Y:S01]  /*66c0*/  @!P1 STS.64 [R127+0xc78], R12 ;  /* 0x000c780c7f009388 */ /* 0x0001e20000000a00 */
        /* <DEDUP_REMOVED lines=8> */
[----:B------:R-:W2:Y:S01]  /*6750*/  @P0 LDS R3, [R127+0x1f28] ;  /* 0x001f28007f030984 */ /* 0x000ea20000000800 */
[----:B0-----:R-:W-:Y:S01]  /*6760*/  @P0 FADD.FTZ R13, R13, R2 ;  /* 0x000000020d0d0221 */ /* 0x001fe20000010000 */
[----:B--2---:R-:W-:-:S04]  /*6770*/  @P0 FADD.FTZ R12, R12, R3 ;  /* 0x000000030c0c0221 */ /* 0x004fc80000010000 */
[----:B------:R2:W-:Y:S04]  /*6780*/  STS [R127+0x2328], R13 ;  /* 0x0023280d7f007388 */ /* 0x0005e80000000800 */
[----:B------:R2:W-:Y:S02]  /*6790*/  STS [R127+0x1f28], R12 ;  /* 0x001f280c7f007388 */ /* 0x0005e40000000800 */
.L_x_8367:
[----:B------:R-:W-:Y:S05]  /*67a0*/  BSYNC B0 ;  /* 0x0000000000007941 */ /* 0x000fea0003800000 */
.L_x_8366:
[----:B------:R-:W-:Y:S01]  /*67b0*/  IADD3 R125, R125, 0x1, RZ ;  /* 0x000000017d7d7810 */ /* 0x000fe20007ffe0ff */
[----:B------:R-:W-:-:S03]  /*67c0*/  UIADD3 UR5, UP0, UR5, 0x1, URZ ;  /* 0x0000000105057890 */ /* 0x000fc6000ff1e03f */
[----:B------:R-:W-:Y:S01]  /*67d0*/  ISETP.GE.AND P0, PT, R125, UR28, PT ;  /* 0x0000001c7d007c0c */ /* 0x000fe2000bf06270 */
[----:B------:R-:W-:-:S12]  /*67e0*/  UIADD3.X UR6, URZ, UR6, URZ, UP0, !UPT ;  /* 0x000000063f067290 */ /* 0x000fd800087fe43f */
[----:B------:R-:W-:Y:S05]  /*67f0*/  @!P0 BRA `(.L_x_8368) ;  /* 0xffffffcc00d88947 */ /* 0x000fea000383ffff */
.L_x_8331:
[----:B------:R-:W-:Y:S08]  /*6800*/  BAR.SYNC.DEFER_BLOCKING 0x0 ;  /* 0x0000000000007b1d */ /* 0x000ff00000010000 */
[----:B------:R-:W3:Y:S01]  /*6810*/  LDC.64 R28, c[0x0][0x388] ;  /* 0x0000e200ff1c7b82 */ /* 0x000ee20000000a00 */
[----:B------:R-:W-:Y:S01]  /*6820*/  F2FP.BF16.F32.PACK_AB R115, R115, R114 ;  /* 0x000000727373723e */ /* 0x000fe200000010ff */
[----:B------:R-:W-:Y:S01]  /*6830*/  ULDC.64 UR6, c[0x0][0x390] ;  /* 0x0000e40000067ab9 */ /* 0x000fe20000000a00 */
[----:B------:R-:W-:-:S02]  /*6840*/  F2FP.BF16.F32.PACK_AB R123, R123, R122 ;  /* 0x0000007a7b7b723e */ /* 0x000fc400000010ff */
[----:B------:R-:W-:-:S03]  /*6850*/  IADD3 R64, R53, -0x1, RZ ;  /* 0xffffffff35407810 */ /* 0x000fc60007ffe0ff */
[----:B------:R-:W4:Y:S01]  /*6860*/  LDC.64 R30, c[0x0][0x3e0] ;  /* 0x0000f800ff1e7b82 */ /* 0x000f220000000a00 */
[----:B------:R-:W5:Y:S04]  /*6870*/  LDG.E.128 R8, desc[UR12][R20.64] ;  /* 0x0000000c14087981 */ /* 0x000f68000c1e1d00 */
[----:B0-2---:R-:W2:Y:S01]  /*6880*/  LDG.E.128 R12, desc[UR12][R20.64+0x200] ;  /* 0x0002000c140c7981 */ /* 0x005ea2000c1e1d00 */
[----:B------:R-:W-:Y:S01]  /*6890*/  F2FP.BF16.F32.PACK_AB R114, R113, R112 ;  /* 0x000000707172723e */ /* 0x000fe200000010ff */
[----:B------:R-:W-:Y:S01]  /*68a0*/  UIADD3 UR4, UR4, 0x1, URZ ;  /* 0x0000000104047890 */ /* 0x000fe2000fffe03f */
[----:B------:R-:W-:Y:S02]  /*68b0*/  F2FP.BF16.F32.PACK_AB R122, R121, R120 ;  /* 0x00000078797a723e */ /* 0x000fe400000010ff */
[----:B------:R-:W-:-:S02]  /*68c0*/  F2FP.BF16.F32.PACK_AB R113, R111, R110 ;  /* 0x0000006e6f71723e */ /* 0x000fc400000010ff */
[----:B------:R-:W-:Y:S02]  /*68d0*/  F2FP.BF16.F32.PACK_AB R112, R109, R108 ;  /* 0x0000006c6d70723e */ /* 0x000fe400000010ff */
[----:B------:R-:W-:Y:S02]  /*68e0*/  F2FP.BF16.F32.PACK_AB R121, R119, R118 ;  /* 0x000000767779723e */ /* 0x000fe400000010ff */
[----:B------:R-:W-:Y:S01]  /*68f0*/  F2FP.BF16.F32.PACK_AB R120, R117, R116 ;  /* 0x000000747578723e */ /* 0x000fe200000010ff */
[----:B-----5:R-:W-:Y:S04]  /*6900*/  STS.128 [R69], R8 ;  /* 0x0000000845007388 */ /* 0x020fe80000000c00 */
[----:B--2---:R-:W-:Y:S01]  /*6910*/  STS.128 [R69+0x200], R12 ;  /* 0x0002000c45007388 */ /* 0x004fe20000000c00 */
[----:B------:R-:W-:-:S03]  /*6920*/  NOP ;  /* 0x0000000000007918 */ /* 0x000fc60000000000 */
[----:B------:R-:W0:Y:S04]  /*6930*/  LDS.128 R4, [R88] ;  /* 0x0000000058047984 */ /* 0x000e280000000c00 */
[----:B------:R-:W2:Y:S01]  /*6940*/  LDS.128 R8, [R88+0x10] ;  /* 0x0000100058087984 */ /* 0x000ea20000000c00 */
[----:B------:R-:W-:Y:S06]  /*6950*/  BAR.SYNC.DEFER_BLOCKING 0x0 ;  /* 0x0000000000007b1d */ /* 0x000fec0000010000 */
[----:B------:R-:W-:Y:S04]  /*6960*/  STS.128 [R88], R112 ;  /* 0x0000007058007388 */ /* 0x000fe80000000c00 */
[----:B------:R-:W-:Y:S01]  /*6970*/  STS.128 [R88+0x10], R120 ;  /* 0x0000107858007388 */ /* 0x000fe20000000c00 */
[----:B0-----:R-:W-:-:S02]  /*6980*/  SHF.L.U32 R3, R4, 0x10, RZ ;  /* 0x0000001004037819 */ /* 0x001fc400000006ff */
        /* <DEDUP_REMOVED lines=9> */
[----:B------:R-:W-:Y:S02]  /*6a20*/  SHF.L.U32 R5, R5, 0x10, RZ ;  /* 0x0000001005057819 */ /* 0x000fe400000006ff */
[----:B------:R-:W-:Y:S01]  /*6a30*/  FSETP.GTU.FTZ.AND P2, PT, R2, 20, PT ;  /* 0x41a000000200780b */ /* 0x000fe20003f5c000 */
[----:B------:R-:W-:Y:S01]  /*6a40*/  FADD.FTZ R3, R3, R38 ;  /* 0x0000002603037221 */ /* 0x000fe20000010000 */
[----:B------:R-:W-:Y:S02]  /*6a50*/  PRMT R6, R6, 0x7632, R6 ;  /* 0x0000763206067816 */ /* 0x000fe40000000006 */
[----:B------:R-:W-:Y:S02]  /*6a60*/  FSETP.GTU.FTZ.AND P5, PT, R17, 20, PT ;  /* 0x41a000001100780b */ /* 0x000fe40003fbc000 */
[----:B------:R-:W-:Y:S01]  /*6a70*/  FSETP.GTU.FTZ.AND P6, PT, R3, 20, PT ;  /* 0x41a000000300780b */ /* 0x000fe20003fdc000 */
[----:B------:R-:W-:Y:S01]  /*6a80*/  @!P3 FMUL.FTZ R0, R0, -1.4426950216293334961 ;  /* 0xbfb8aa3b0000b820 */ /* 0x000fe20000410000 */
[----:B------:R-:W-:-:S02]  /*6a90*/  SHF.L.U32 R13, R7, 0x10, RZ ;  /* 0x00000010070d7819 */ /* 0x000fc400000006ff */
[----:B------:R-:W-:-:S03]  /*6aa0*/  PRMT R7, R7, 0x7632, R7 ;  /* 0x0000763207077816 */ /* 0x000fc60000000007 */
[----:B------:R-:W-:Y:S01]  /*6ab0*/  @!P2 FMUL.FTZ R4, R2, -1.4426950216293334961 ;  /* 0xbfb8aa3b0204a820 */ /* 0x000fe20000410000 */
[----:B------:R-:W0:Y:S01]  /*6ac0*/  @!P3 MUFU.EX2 R0, R0 ;  /* 0x000000000000b308 */ /* 0x000e220000000800 */
[----:B------:R-:W-:Y:S02]  /*6ad0*/  SHF.L.U32 R7, R7, 0x10, RZ ;  /* 0x0000001007077819 */ /* 0x000fe400000006ff */
[----:B------:R-:W-:Y:S01]  /*6ae0*/  @!P5 FMUL.FTZ R12, R17, -1.4426950216293334961 ;  /* 0xbfb8aa3b110cd820 */ /* 0x000fe20000410000 */
[----:B------:R-:W-:Y:S01]  /*6af0*/  FADD.FTZ R17, R13, R38 ;  /* 0x000000260d117221 */ /* 0x000fe20000010000 */
[----:B------:R-:W-:Y:S01]  /*6b00*/  @!P6 FMUL.FTZ R3, R3, -1.4426950216293334961 ;  /* 0xbfb8aa3b0303e820 */ /* 0x000fe20000410000 */
[----:B--2---:R-:W-:Y:S02]  /*6b10*/  SHF.L.U32 R13, R8, 0x10, RZ ;  /* 0x00000010080d7819 */ /* 0x004fe400000006ff */
[----:B------:R-:W2:Y:S01]  /*6b20*/  @!P2 MUFU.EX2 R4, R4 ;  /* 0x000000040004a308 */ /* 0x000ea20000000800 */
[----:B------:R-:W-:-:S02]  /*6b30*/  FSETP.GTU.FTZ.AND P4, PT, R17, 20, PT ;  /* 0x41a000001100780b */ /* 0x000fc40003f9c000 */
[----:B------:R-:W-:-:S05]  /*6b40*/  PRMT R8, R8, 0x7632, R8 ;  /* 0x0000763208087816 */ /* 0x000fca0000000008 */
[----:B------:R-:W5:Y:S01]  /*6b50*/  @!P6 MUFU.EX2 R3, R3 ;  /* 0x000000030003e308 */ /* 0x000f620000000800 */
[----:B0-----:R-:W-:-:S07]  /*6b60*/  @!P3 FADD.FTZ R2, R0, 1 ;  /* 0x3f8000000002b421 */ /* 0x001fce0000010000 */
[----:B------:R0:W1:Y:S01]  /*6b70*/  @!P3 MUFU.RCP R14, R2 ;  /* 0x00000002000eb308 */ /* 0x0000620000001000 */
[----:B--2---:R-:W-:Y:S01]  /*6b80*/  @!P2 FADD.FTZ R0, R4, 1 ;  /* 0x3f8000000400a421 */ /* 0x004fe20000010000 */
[--C-:B------:R-:W-:Y:S01]  /*6b90*/  FADD.FTZ R4, R13, R38.reuse ;  /* 0x000000260d047221 */ /* 0x100fe20000010000 */
[C---:B------:R-:W-:Y:S02]  /*6ba0*/  SHF.L.U32 R13, R9.reuse, 0x10, RZ ;  /* 0x00000010090d7819 */ /* 0x040fe400000006ff */
[----:B------:R-:W-:Y:S02]  /*6bb0*/  PRMT R9, R9, 0x7632, R9 ;  /* 0x0000763209097816 */ /* 0x000fe40000000009 */
[----:B------:R-:W-:Y:S01]  /*6bc0*/  FSETP.GTU.FTZ.AND P0, PT, R4, 20, PT ;  /* 0x41a000000400780b */ /* 0x000fe20003f1c000 */
[----:B------:R2:W3:Y:S01]  /*6bd0*/  @!P2 MUFU.RCP R15, R0 ;  /* 0x00000000000fa308 */ /* 0x0004e20000001000 */
[----:B-----5:R-:W-:Y:S01]  /*6be0*/  @!P6 FADD.FTZ R3, R3, 1 ;  /* 0x3f8000000303e421 */ /* 0x020fe20000010000 */
[----:B------:R-:W-:Y:S01]  /*6bf0*/  FADD.FTZ R18, R13, R38 ;  /* 0x000000260d127221 */ /* 0x000fe20000010000 */
[----:B0-----:R-:W-:Y:S01]  /*6c00*/  @!P4 FMUL.FTZ R2, R17, -1.4426950216293334961 ;  /* 0xbfb8aa3b1102c820 */ /* 0x001fe20000410000 */
[----:B------:R-:W-:-:S03]  /*6c10*/  SHF.L.U32 R9, R9, 0x10, RZ ;  /* 0x0000001009097819 */ /* 0x000fc600000006ff */
[----:B------:R-:W-:Y:S01]  /*6c20*/  FSETP.GTU.FTZ.AND P1, PT, R18, 20, PT ;  /* 0x41a000001200780b */ /* 0x000fe20003f3c000 */
[----:B------:R-:W0:Y:S01]  /*6c30*/  @!P6 MUFU.RCP R16, R3 ;  /* 0x000000030010e308 */ /* 0x000e220000001000 */
[--C-:B--2---:R-:W-:Y:S01]  /*6c40*/  FADD.FTZ R0, R5, R38.reuse ;  /* 0x0000002605007221 */ /* 0x104fe20000010000 */
[----:B------:R-:W-:Y:S01]  /*6c50*/  SHF.L.U32 R5, R6, 0x10, RZ ;  /* 0x0000001006057819 */ /* 0x000fe200000006ff */
[----:B-1----:R-:W-:Y:S01]  /*6c60*/  @!P3 FMUL.FTZ R107, R107, R14 ;  /* 0x0000000e6b6bb220 */ /* 0x002fe20000410000 */
[--C-:B------:R-:W-:Y:S01]  /*6c70*/  FADD.FTZ R14, R7, R38.reuse ;  /* 0x00000026070e7221 */ /* 0x100fe20000010000 */
[----:B------:R-:W-:Y:S01]  /*6c80*/  @!P0 FMUL.FTZ R4, R4, -1.4426950216293334961 ;  /* 0xbfb8aa3b04048820 */ /* 0x000fe20000410000 */
[----:B------:R-:W-:Y:S01]  /*6c90*/  FSETP.GTU.FTZ.AND P3, PT, R0, 20, PT ;  /* 0x41a000000000780b */ /* 0x000fe20003f7c000 */
[----:B------:R-:W-:Y:S01]  /*6ca0*/  FADD.FTZ R5, R5, R38 ;  /* 0x0000002605057221 */ /* 0x000fe20000010000 */
[----:B------:R1:W2:Y:S01]  /*6cb0*/  @!P4 MUFU.EX2 R13, R2 ;  /* 0x00000002000dc308 */ /* 0x0002a20000000800 */
[----:B---3--:R-:W-:Y:S01]  /*6cc0*/  @!P2 FMUL.FTZ R106, R106, R15 ;  /* 0x0000000f6a6aa220 */ /* 0x008fe20000410000 */
[----:B------:R-:W-:Y:S01]  /*6cd0*/  FSETP.GTU.FTZ.AND P2, PT, R14, 20, PT ;  /* 0x41a000000e00780b */ /* 0x000fe20003f5c000 */
[----:B------:R-:W-:Y:S01]  /*6ce0*/  FADD.FTZ R40, R107, R40 ;  /* 0x000000286b287221 */ /* 0x000fe20000010000 */
[----:B------:R-:W-:-:S02]  /*6cf0*/  SHF.L.U32 R15, R10, 0x10, RZ ;  /* 0x000000100a0f7819 */ /* 0x000fc400000006ff */
[----:B------:R-:W-:Y:S02]  /*6d00*/  PRMT R10, R10, 0x7632, R10 ;  /* 0x000076320a0a7816 */ /* 0x000fe4000000000a */
[----:B------:R-:W3:Y:S01]  /*6d10*/  @!P0 MUFU.EX2 R6, R4 ;  /* 0x0000000400068308 */ /* 0x000ee20000000800 */
[----:B0-----:R-:W-:Y:S01]  /*6d20*/  @!P6 FMUL.FTZ R105, R105, R16 ;  /* 0x000000106969e220 */ /* 0x001fe20000410000 */
[----:B------:R-:W-:Y:S01]  /*6d30*/  FSETP.GTU.FTZ.AND P6, PT, R5, 20, PT ;  /* 0x41a000000500780b */ /* 0x000fe20003fdc000 */
[----:B------:R-:W-:Y:S01]  /*6d40*/  @!P3 FMUL.FTZ R0, R0, -1.4426950216293334961 ;  /* 0xbfb8aa3b0000b820 */ /* 0x000fe20000410000 */
[----:B-1----:R-:W-:-:S04]  /*6d50*/  @!P1 FMUL.FTZ R2, R18, -1.4426950216293334961 ;  /* 0xbfb8aa3b12029820 */ /* 0x002fc80000410000 */
[----:B------:R-:W0:Y:S01]  /*6d60*/  @!P1 MUFU.EX2 R7, R2 ;  /* 0x0000000200079308 */ /* 0x000e220000000800 */
[----:B--2---:R-:W-:-:S06]  /*6d70*/  @!P4 FADD.FTZ R13, R13, 1 ;  /* 0x3f8000000d0dc421 */ /* 0x004fcc0000010000 */
[----:B------:R-:W-:Y:S01]  /*6d80*/  @!P6 FMUL.FTZ R3, R5, -1.4426950216293334961 ;  /* 0xbfb8aa3b0503e820 */ /* 0x000fe20000410000 */
[----:B------:R-:W1:Y:S01]  /*6d90*/  @!P3 MUFU.EX2 R0, R0 ;  /* 0x000000000000b308 */ /* 0x000e620000000800 */
[----:B------:R-:W-:Y:S01]  /*6da0*/  @!P2 FMUL.FTZ R5, R14, -1.4426950216293334961 ;  /* 0xbfb8aa3b0e05a820 */ /* 0x000fe20000410000 */
[----:B---3--:R-:W-:-:S06]  /*6db0*/  @!P0 FADD.FTZ R6, R6, 1 ;  /* 0x3f80000006068421 */ /* 0x008fcc0000010000 */
[----:B------:R-:W2:Y:S01]  /*6dc0*/  @!P6 MUFU.EX2 R3, R3 ;  /* 0x000000030003e308 */ /* 0x000ea20000000800 */
[----:B0-----:R-:W-:-:S07]  /*6dd0*/  @!P1 FADD.FTZ R7, R7, 1 ;  /* 0x3f80000007079421 */ /* 0x001fce0000010000 */
[----:B------:R-:W0:Y:S01]  /*6de0*/  @!P2 MUFU.EX2 R5, R5 ;  /* 0x000000050005a308 */ /* 0x000e220000000800 */
[----:B-1----:R-:W-:Y:S01]  /*6df0*/  @!P3 FADD.FTZ R2, R0, 1 ;  /* 0x3f8000000002b421 */ /* 0x002fe20000010000 */
[----:B------:R-:W-:-:S06]  /*6e00*/  FADD.FTZ R0, R15, R38 ;  /* 0x000000260f007221 */ /* 0x000fcc0000010000 */
[----:B------:R-:W1:Y:S01]  /*6e10*/  @!P5 MUFU.EX2 R12, R12 ;  /* 0x0000000c000cd308 */ /* 0x000e620000000800 */
[----:B--2---:R-:W-:Y:S01]  /*6e20*/  @!P6 FADD.FTZ R4, R3, 1 ;  /* 0x3f8000000304e421 */ /* 0x004fe20000010000 */
[----:B------:R-:W-:-:S06]  /*6e30*/  SHF.L.U32 R3, R11, 0x10, RZ ;  /* 0x000000100b037819 */ /* 0x000fcc00000006ff */
[----:B------:R-:W2:Y:S01]  /*6e40*/  @!P6 MUFU.RCP R4, R4 ;  /* 0x000000040004e308 */ /* 0x000ea20000001000 */
[----:B0-----:R-:W-:-:S07]  /*6e50*/  @!P2 FADD.FTZ R5, R5, 1 ;  /* 0x3f8000000505a421 */ /* 0x001fce0000010000 */
[----:B------:R-:W0:Y:S01]  /*6e60*/  @!P3 MUFU.RCP R2, R2 ;  /* 0x000000020002b308 */ /* 0x000e220000001000 */
[----:B-1----:R-:W-:-:S07]  /*6e70*/  @!P5 FADD.FTZ R12, R12, 1 ;  /* 0x3f8000000c0cd421 */ /* 0x002fce0000010000 */
[----:B------:R-:W1:Y:S01]  /*6e80*/  @!P4 MUFU.RCP R13, R13 ;  /* 0x0000000d000dc308 */ /* 0x000e620000001000 */
[----:B--2---:R-:W-:-:S07]  /*6e90*/  @!P6 FMUL.FTZ R101, R101, R4 ;  /* 0x000000046565e220 */ /* 0x004fce0000410000 */
[----:B------:R-:W2:Y:S01]  /*6ea0*/  @!P2 MUFU.RCP R4, R5 ;  /* 0x000000050004a308 */ /* 0x000ea20000001000 */
[----:B0-----:R-:W-:Y:S01]  /*6eb0*/  @!P3 FMUL.FTZ R103, R103, R2 ;  /* 0x000000026767b220 */ /* 0x001fe20000410000 */
[----:B------:R-:W-:Y:S02]  /*6ec0*/  PRMT R2, R11, 0x7632, R2 ;  /* 0x000076320b027816 */ /* 0x000fe40000000002 */
[----:B------:R-:W-:Y:S02]  /*6ed0*/  SHF.L.U32 R11, R10, 0x10, RZ ;  /* 0x000000100a0b7819 */ /* 0x000fe400000006ff */
[----:B------:R-:W-:Y:S02]  /*6ee0*/  FSETP.GTU.FTZ.AND P3, PT, R0, 20, PT ;  /* 0x41a000000000780b */ /* 0x000fe40003f7c000 */
[----:B------:R0:W3:Y:S01]  /*6ef0*/  @!P5 MUFU.RCP R17, R12 ;  /* 0x0000000c0011d308 */ /* 0x0000e20000001000 */
[----:B------:R-:W-:Y:S01]  /*6f00*/  FADD.FTZ R11, R11, R38 ;  /* 0x000000260b0b7221 */ /* 0x000fe20000010000 */
[----:B-1----:R-:W-:-:S06]  /*6f10*/  @!P4 FMUL.FTZ R102, R102, R13 ;  /* 0x0000000d6666c220 */ /* 0x002fcc0000410000 */
[----:B------:R1:W5:Y:S01]  /*6f20*/  @!P0 MUFU.RCP R15, R6 ;  /* 0x00000006000f8308 */ /* 0x0003620000001000 */
[--C-:B0-----:R-:W-:Y:S01]  /*6f30*/  FADD.FTZ R12, R3, R38.reuse ;  /* 0x00000026030c7221 */ /* 0x101fe20000010000 */
[----:B--2---:R-:W-:Y:S01]  /*6f40*/  @!P2 FMUL.FTZ R99, R99, R4 ;  /* 0x000000046363a220 */ /* 0x004fe20000410000 */
[----:B------:R-:W-:Y:S01]  /*6f50*/  FSETP.GTU.FTZ.AND P2, PT, R11, 20, PT ;  /* 0x41a000000b00780b */ /* 0x000fe20003f5c000 */
[----:B------:R-:W-:Y:S01]  /*6f60*/  @!P3 FMUL.FTZ R0, R0, -1.4426950216293334961 ;  /* 0xbfb8aa3b0000b820 */ /* 0x000fe20000410000 */
[----:B------:R-:W-:Y:S02]  /*6f70*/  SHF.L.U32 R3, R8, 0x10, RZ ;  /* 0x0000001008037819 */ /* 0x000fe400000006ff */
[----:B------:R-:W-:Y:S01]  /*6f80*/  FSETP.GTU.FTZ.AND P6, PT, R12, 20, PT ;  /* 0x41a000000c00780b */ /* 0x000fe20003fdc000 */
[--C-:B-1----:R-:W-:Y:S01]  /*6f90*/  FADD.FTZ R6, R9, R38.reuse ;  /* 0x0000002609067221 */ /* 0x102fe20000010000 */
[----:B------:R-:W-:Y:S01]  /*6fa0*/  SHF.L.U32 R9, R2, 0x10, RZ ;  /* 0x0000001002097819 */ /* 0x000fe200000006ff */
[--C-:B------:R-:W-:Y:S01]  /*6fb0*/  FADD.FTZ R8, R3, R38.reuse ;  /* 0x0000002603087221 */ /* 0x100fe20000010000 */
[----:B---3--:R-:W-:Y:S01]  /*6fc0*/  @!P5 FMUL.FTZ R104, R104, R17 ;  /* 0x000000116868d220 */ /* 0x008fe20000410000 */
[----:B------:R0:W1:Y:S01]  /*6fd0*/  @!P3 MUFU.EX2 R3, R0 ;  /* 0x000000000003b308 */ /* 0x0000620000000800 */
[----:B------:R-:W-:Y:S01]  /*6fe0*/  FSETP.GTU.FTZ.AND P4, PT, R6, 20, PT ;  /* 0x41a000000600780b */ /* 0x000fe20003f9c000 */
[----:B------:R-:W-:-:S02]  /*6ff0*/  FADD.FTZ R9, R9, R38 ;  /* 0x0000002609097221 */ /* 0x000fc40000010000 */
[----:B------:R-:W-:Y:S01]  /*7000*/  @!P2 FMUL.FTZ R4, R11, -1.4426950216293334961 ;  /* 0xbfb8aa3b0b04a820 */ /* 0x000fe20000410000 */
[----:B-----5:R-:W-:Y:S01]  /*7010*/  @!P0 FMUL.FTZ R98, R98, R15 ;  /* 0x0000000f62628220 */ /* 0x020fe20000410000 */
[----:B------:R-:W-:Y:S02]  /*7020*/  FSETP.GTU.FTZ.AND P5, PT, R8, 20, PT ;  /* 0x41a000000800780b */ /* 0x000fe40003fbc000 */
[----:B------:R-:W-:Y:S01]  /*7030*/  @!P6 FMUL.FTZ R5, R12, -1.4426950216293334961 ;  /* 0xbfb8aa3b0c05e820 */ /* 0x000fe20000410000 */
[----:B------:R-:W-:Y:S01]  /*7040*/  FSETP.GTU.FTZ.AND P0, PT, R9, 20, PT ;  /* 0x41a000000900780b */ /* 0x000fe20003f1c000 */
[----:B------:R-:W2:Y:S01]  /*7050*/  @!P2 MUFU.EX2 R4, R4 ;  /* 0x000000040004a308 */ /* 0x000ea20000000800 */
[----:B------:R-:W-:-:S03]  /*7060*/  SHF.L.U32 R12, R64, 0x9, RZ ;  /* 0x00000009400c7819 */ /* 0x000fc600000006ff */
[----:B------:R-:W-:Y:S01]  /*7070*/  @!P4 FMUL.FTZ R2, R6, -1.4426950216293334961 ;  /* 0xbfb8aa3b0602c820 */ /* 0x000fe20000410000 */
[----:B------:R-:W-:-:S03]  /*7080*/  SHF.R.S32.HI R13, RZ, 0x1f, R12 ;  /* 0x0000001fff0d7819 */ /* 0x000fc6000001140c */
[----:B------:R-:W3:Y:S01]  /*7090*/  @!P6 MUFU.EX2 R5, R5 ;  /* 0x000000050005e308 */ /* 0x000ee20000000800 */
[----:B0-----:R-:W-:Y:S01]  /*70a0*/  @!P5 FMUL.FTZ R0, R8, -1.4426950216293334961 ;  /* 0xbfb8aa3b0800d820 */ /* 0x001fe20000410000 */
[----:B-1----:R-:W-:Y:S02]  /*70b0*/  @!P3 FADD.FTZ R3, R3, 1 ;  /* 0x3f8000000303b421 */ /* 0x002fe40000010000 */
[----:B------:R-:W-:Y:S01]  /*70c0*/  @!P0 FMUL.FTZ R6, R9, -1.4426950216293334961 ;  /* 0xbfb8aa3b09068820 */ /* 0x000fe20000410000 */
[----:B------:R-:W-:-:S03]  /*70d0*/  NOP ;  /* 0x0000000000007918 */ /* 0x000fc60000000000 */
[----:B------:R-:W0:Y:S01]  /*70e0*/  @!P4 MUFU.EX2 R2, R2 ;  /* 0x000000020002c308 */ /* 0x000e220000000800 */
[----:B--2---:R-:W-:Y:S01]  /*70f0*/  @!P2 FADD.FTZ R15, R4, 1 ;  /* 0x3f800000040fa421 */ /* 0x004fe20000010000 */
[----:B------:R-:W-:Y:S01]  /*7100*/  LDS.128 R8, [R69+0x200] ;  /* 0x0002000045087984 */ /* 0x000fe20000000c00 */
[----:B---3--:R-:W-:-:S05]  /*7110*/  @!P6 FADD.FTZ R5, R5, 1 ;  /* 0x3f8000000505e421 */ /* 0x008fca0000010000 */
[----:B------:R1:W2:Y:S08]  /*7120*/  @!P0 MUFU.EX2 R16, R6 ;  /* 0x0000000600108308 */ /* 0x0002b00000000800 */
[----:B------:R-:W3:Y:S01]  /*7130*/  @!P5 MUFU.EX2 R0, R0 ;  /* 0x000000000000d308 */ /* 0x000ee20000000800 */
[----:B-1----:R-:W-:Y:S02]  /*7140*/  IMAD R6, R28, UR14, RZ ;  /* 0x0000000e1c067c24 */ /* 0x002fe4000f8e02ff */
[----:B0-----:R-:W-:-:S02]  /*7150*/  @!P4 FADD.FTZ R14, R2, 1 ;  /* 0x3f800000020ec421 */ /* 0x001fc40000010000 */
[----:B------:R-:W-:-:S03]  /*7160*/  IMAD R29, R29, UR15, R6 ;  /* 0x0000000f1d1d7c24 */ /* 0x000fc6000f8e0206 */
[----:B------:R-:W0:Y:S01]  /*7170*/  @!P1 MUFU.RCP R17, R7 ;  /* 0x0000000700119308 */ /* 0x000e220000001000 */
[----:B--2---:R-:W-:-:S07]  /*7180*/  @!P0 FADD.FTZ R16, R16, 1 ;  /* 0x3f80000010108421 */ /* 0x004fce0000010000 */
[----:B------:R1:W2:Y:S01]  /*7190*/  @!P6 MUFU.RCP R21, R5 ;  /* 0x000000050015e308 */ /* 0x0002a20000001000 */
[----:B---3--:R-:W-:-:S07]  /*71a0*/  @!P5 FADD.FTZ R0, R0, 1 ;  /* 0x3f8000000000d421 */ /* 0x008fce0000010000 */
[----:B------:R-:W3:Y:S01]  /*71b0*/  @!P4 MUFU.RCP R14, R14 ;  /* 0x0000000e000ec308 */ /* 0x000ee20000001000 */
[----:B-1----:R-:W1:Y:S01]  /*71c0*/  LDS.128 R4, [R69] ;  /* 0x0000000045047984 */ /* 0x002e620000000c00 */
[----:B0-----:R-:W-:Y:S01]  /*71d0*/  @!P1 FMUL.FTZ R96, R96, R17 ;  /* 0x0000001160609220 */ /* 0x001fe20000410000 */
[----:B------:R-:W-:-:S04]  /*71e0*/  IMAD R17, R37, UR6, RZ ;  /* 0x0000000625117c24 */ /* 0x000fc8000f8e02ff */
[----:B------:R-:W-:Y:S01]  /*71f0*/  IMAD R17, R36, UR7, R17 ;  /* 0x0000000724117c24 */ /* 0x000fe2000f8e0211 */
[----:B------:R0:W5:Y:S01]  /*7200*/  @!P3 MUFU.RCP R19, R3 ;  /* 0x000000030013b308 */ /* 0x0001620000001000 */
[----:B--2---:R-:W-:-:S07]  /*7210*/  @!P6 FMUL.FTZ R92, R92, R21 ;  /* 0x000000155c5ce220 */ /* 0x004fce0000410000 */
[----:B------:R2:W4:Y:S01]  /*7220*/  @!P2 MUFU.RCP R20, R15 ;  /* 0x0000000f0014a308 */ /* 0x0005220000001000 */
[----:B0-----:R-:W-:-:S04]  /*7230*/  IMAD.WIDE.U32 R2, R28, UR15, R12 ;  /* 0x0000000f1c027c25 */ /* 0x001fc8000f8e000c */
[----:B---3--:R-:W-:Y:S01]  /*7240*/  @!P4 FMUL.FTZ R93, R93, R14 ;  /* 0x0000000e5d5dc220 */ /* 0x008fe20000410000 */
[----:B------:R-:W-:Y:S02]  /*7250*/  F2FP.BF16.F32.PACK_AB R28, R105, R107 ;  /* 0x0000006b691c723e */ /* 0x000fe400000010ff */
[----:B------:R-:W-:Y:S02]  /*7260*/  IADD3 R50, P4, R50, -0x400, RZ ;  /* 0xfffffc0032327810 */ /* 0x000fe40007f9e0ff */
[----:B------:R-:W-:Y:S01]  /*7270*/  IADD3 R3, R3, R29, RZ ;  /* 0x0000001d03037210 */ /* 0x000fe20007ffe0ff */
[----:B------:R0:W3:Y:S01]  /*7280*/  @!P5 MUFU.RCP R18, R0 ;  /* 0x000000000012d308 */ /* 0x0000e20000001000 */
[----:B--2---:R-:W-:Y:S01]  /*7290*/  FADD.FTZ R15, R40, R105 ;  /* 0x00000069280f7221 */ /* 0x004fe20000010000 */
[----:B-----5:R-:W-:Y:S01]  /*72a0*/  @!P3 FMUL.FTZ R94, R94, R19 ;  /* 0x000000135e5eb220 */ /* 0x020fe20000410000 */
[----:B------:R-:W-:Y:S01]  /*72b0*/  F2FP.BF16.F32.PACK_AB R29, R103, R106 ;  /* 0x0000006a671d723e */ /* 0x000fe200000010ff */
[----:B------:R-:W-:Y:S01]  /*72c0*/  IMAD.WIDE.U32 R2, R36, UR6, R2 ;  /* 0x0000000624027c25 */ /* 0x000fe2000f8e0002 */
[----:B------:R-:W-:Y:S01]  /*72d0*/  F2FP.BF16.F32.PACK_AB R33, R93, R96 ;  /* 0x000000605d21723e */ /* 0x000fe200000010ff */
[----:B------:R-:W-:Y:S01]  /*72e0*/  ULDC.64 UR6, c[0x0][0x3b0] ;  /* 0x0000ec0000067ab9 */ /* 0x000fe20000000a00 */
[----:B------:R-:W-:Y:S01]  /*72f0*/  IADD3 R46, P3, R46, -0x400, RZ ;  /* 0xfffffc002e2e7810 */ /* 0x000fe20007f7e0ff */
[----:B------:R-:W2:Y:S01]  /*7300*/  @!P0 MUFU.RCP R16, R16 ;  /* 0x0000001000108308 */ /* 0x000ea20000001000 */
[----:B0-----:R-:W-:Y:S01]  /*7310*/  FADD.FTZ R0, R15, R106 ;  /* 0x0000006a0f007221 */ /* 0x001fe20000010000 */
[----:B------:R-:W-:Y:S01]  /*7320*/  IADD3 R3, R3, R17, RZ ;  /* 0x0000001103037210 */ /* 0x000fe20007ffe0ff */
[----:B----4-:R-:W-:Y:S01]  /*7330*/  @!P2 FMUL.FTZ R91, R91, R20 ;  /* 0x000000145b5ba220 */ /* 0x010fe20000410000 */
[----:B------:R-:W-:Y:S01]  /*7340*/  LEA R14, P1, R2, R30, 0x1 ;  /* 0x0000001e020e7211 */ /* 0x000fe200078208ff */
[----:B------:R-:W-:Y:S01]  /*7350*/  FADD.FTZ R15, R0, R103 ;  /* 0x00000067000f7221 */ /* 0x000fe20000010000 */
[----:B------:R-:W-:-:S02]  /*7360*/  F2FP.BF16.F32.PACK_AB R30, R101, R104 ;  /* 0x00000068651e723e */ /* 0x000fc400000010ff */
[----:B------:R-:W-:Y:S01]  /*7370*/  F2FP.BF16.F32.PACK_AB R34, R91, R94 ;  /* 0x0000005e5b22723e */ /* 0x000fe200000010ff */
[----:B------:R-:W-:Y:S01]  /*7380*/  FADD.FTZ R0, R15, R104 ;  /* 0x000000680f007221 */ /* 0x000fe20000010000 */
[----:B------:R-:W-:Y:S01]  /*7390*/  LEA.HI.X R15, R2, R31, R3, 0x1, P1 ;  /* 0x0000001f020f7211 */ /* 0x000fe200008f0c03 */
[----:B---3--:R-:W-:Y:S01]  /*73a0*/  @!P5 FMUL.FTZ R97, R97, R18 ;  /* 0x000000126161d220 */ /* 0x008fe20000410000 */
[----:B------:R-:W-:Y:S01]  /*73b0*/  F2FP.BF16.F32.PACK_AB R31, R99, R102 ;  /* 0x00000066631f723e */ /* 0x000fe200000010ff */
[----:B------:R-:W0:Y:S01]  /*73c0*/  LDC.64 R18, c[0x0][0x3a8] ;  /* 0x0000ea00ff127b82 */ /* 0x000e220000000a00 */
[----:B------:R-:W-:Y:S01]  /*73d0*/  FADD.FTZ R17, R0, R101 ;  /* 0x0000006500117221 */ /* 0x000fe20000010000 */
[----:B------:R-:W-:Y:S01]  /*73e0*/  IMAD.WIDE R2, R54, 0x10, R14 ;  /* 0x0000001036027825 */ /* 0x000fe200078e020e */
[----:B------:R-:W-:-:S03]  /*73f0*/  F2FP.BF16.F32.PACK_AB R32, R97, R98 ;  /* 0x000000626120723e */ /* 0x000fc600000010ff */
[----:B--2---:R-:W-:Y:S01]  /*7400*/  @!P0 FMUL.FTZ R89, R89, R16 ;  /* 0x0000001059598220 */ /* 0x004fe20000410000 */
[----:B------:R-:W-:Y:S01]  /*7410*/  FADD.FTZ R102, R17, R102 ;  /* 0x0000006611667221 */ /* 0x000fe20000010000 */
[----:B------:R-:W-:Y:S01]  /*7420*/  IADD3 R48, P1, R48, -0x400, RZ ;  /* 0xfffffc0030307810 */ /* 0x000fe20007f3e0ff */
[----:B-1----:R1:W-:Y:S01]  /*7430*/  STG.E.128 desc[UR12][R2.64], R4 ;  /* 0x0000000402007986 */ /* 0x0023e2000c101d0c */
[----:B------:R-:W2:Y:S01]  /*7440*/  LDC.64 R14, c[0x0][0x3f0] ;  /* 0x0000fc00ff0e7b82 */ /* 0x000ea20000000a00 */
[----:B------:R-:W-:Y:S01]  /*7450*/  F2FP.BF16.F32.PACK_AB R35, R89, R92 ;  /* 0x0000005c5923723e */ /* 0x000fe200000010ff */
[----:B------:R-:W-:Y:S01]  /*7460*/  FADD.FTZ R99, R102, R99 ;  /* 0x0000006366637221 */ /* 0x000fe20000010000 */
[----:B------:R3:W-:Y:S01]  /*7470*/  STG.E.128 desc[UR12][R2.64+0x200], R8 ;  /* 0x0002000802007986 */ /* 0x0007e2000c101d0c */
[----:B------:R-:W-:Y:S02]  /*7480*/  IADD3 R45, P2, R45, -0x400, RZ ;  /* 0xfffffc002d2d7810 */ /* 0x000fe40007f5e0ff */
[----:B------:R-:W-:-:S02]  /*7490*/  FADD.FTZ R98, R99, R98 ;  /* 0x0000006263627221 */ /* 0x000fc40000010000 */
[----:B------:R-:W-:Y:S01]  /*74a0*/  BAR.SYNC.DEFER_BLOCKING 0x0 ;  /* 0x0000000000007b1d */ /* 0x000fe20000010000 */
[----:B------:R-:W-:Y:S01]  /*74b0*/  IADD3.X R49, R49, -0x1, RZ, P1, !PT ;  /* 0xffffffff31317810 */ /* 0x000fe20000ffe4ff */
[----:B------:R-:W-:Y:S01]  /*74c0*/  FADD.FTZ R97, R98, R97 ;  /* 0x0000006162617221 */ /* 0x000fe20000010000 */
[----:B------:R-:W-:Y:S02]  /*74d0*/  IADD3.X R52, R52, -0x1, RZ, P2, !PT ;  /* 0xffffffff34347810 */ /* 0x000fe400017fe4ff */
[----:B------:R-:W-:Y:S01]  /*74e0*/  IADD3.X R47, R47, -0x1, RZ, P3, !PT ;  /* 0xffffffff2f2f7810 */ /* 0x000fe20001ffe4ff */
[----:B------:R-:W-:Y:S01]  /*74f0*/  FADD.FTZ R96, R97, R96 ;  /* 0x0000006061607221 */ /* 0x000fe20000010000 */
[----:B------:R-:W-:Y:S01]  /*7500*/  IADD3.X R51, R51, -0x1, RZ, P4, !PT ;  /* 0xffffffff33337810 */ /* 0x000fe200027fe4ff */
[C---:B0-----:R-:W-:Y:S02]  /*7510*/  IMAD R0, R18.reuse, UR14, RZ ;  /* 0x0000000e12007c24 */ /* 0x041fe4000f8e02ff */
[----:B------:R-:W-:-:S04]  /*7520*/  IMAD.WIDE.U32 R12, R18, UR15, R12 ;  /* 0x0000000f120c7c25 */ /* 0x000fc8000f8e000c */
[----:B------:R-:W-:Y:S01]  /*7530*/  FADD.FTZ R93, R96, R93 ;  /* 0x0000005d605d7221 */ /* 0x000fe20000010000 */
[----:B-1----:R-:W-:-:S03]  /*7540*/  IMAD R5, R19, UR15, R0 ;  /* 0x0000000f13057c24 */ /* 0x002fc6000f8e0200 */
[----:B------:R-:W-:Y:S01]  /*7550*/  FADD.FTZ R94, R93, R94 ;  /* 0x0000005e5d5e7221 */ /* 0x000fe20000010000 */
[----:B---3--:R-:W-:Y:S01]  /*7560*/  IMAD R3, R37, UR6, RZ ;  /* 0x0000000625037c24 */ /* 0x008fe2000f8e02ff */
[----:B------:R-:W-:-:S03]  /*7570*/  IADD3 R13, R13, R5, RZ ;  /* 0x000000050d0d7210 */ /* 0x000fc60007ffe0ff */
        /* <DEDUP_REMOVED lines=10> */
[C---:B--2---:R-:W-:Y:S01]  /*7620*/  LEA R4, P0, R2.reuse, R14, 0x1 ;  /* 0x0000000e02047211 */ /* 0x044fe200078008ff */
        /* <DEDUP_REMOVED lines=8> */
.L_x_8298:
        /* <DEDUP_REMOVED lines=26> */
.L_x_8371:
[----:B------:R-:W-:Y:S05]  /*7850*/  BSYNC B0 ;  /* 0x0000000000007941 */ /* 0x000fea0003800000 */
.L_x_8370:
        /* <DEDUP_REMOVED lines=29> */
.L_x_8373:
[----:B------:R-:W2:Y:S02]  /*7a30*/  S2R R13, SR_TID.X ;  /* 0x00000000000d7919 */ /* 0x000ea40000002100 */
.L_x_8374:
[----:B------:R-:W-:Y:S05]  /*7a40*/  BSYNC B0 ;  /* 0x0000000000007941 */ /* 0x000fea0003800000 */
.L_x_8372:
        /* <DEDUP_REMOVED lines=22> */
.L_x_8376:
        /* <DEDUP_REMOVED lines=26> */
.L_x_8375:
[----:B------:R-:W-:Y:S05]  /*7d50*/  EXIT ;  /* 0x000000000000794d */ /* 0x000fea0003800000 */
.L_x_8377:
        /* <DEDUP_REMOVED lines=10> */
.L_x_11002:


//--------------------- .text._Z25selective_scan_bwd_kernelI32Selective_Scan_bwd_kernel_traitsILi32ELi16ELb1ELb1ELb0ELb1ELb1EN3c108BFloat16EfEEv12SSMParamsBwd --------------------------
	.section	.text._Z25selective_scan_bwd_kernelI32Selective_Scan_bwd_kernel_traitsILi32ELi16ELb1ELb1ELb0ELb1ELb1EN3c108BFloat16EfEEv12SSMParamsBwd,"ax",@progbits
	.align	128
        .global         _Z25selective_scan_bwd_kernelI32Selective_Scan_bwd_kernel_traitsILi32ELi16ELb1ELb1ELb0ELb1ELb1EN3c108BFloat16EfEEv12SSMParamsBwd
        .type           _Z25selective_scan_bwd_kernelI32Selective_Scan_bwd_kernel_traitsILi32ELi16ELb1ELb1ELb0ELb1ELb1EN3c108BFloat16EfEEv12SSMParamsBwd,@function
        .size           _Z25selective_scan_bwd_kernelI32Selective_Scan_bwd_kernel_traitsILi32ELi16ELb1ELb1ELb0ELb1ELb1EN3c108BFloat16EfEEv12SSMParamsBwd,(.L_x_11003 - _Z25selective_scan_bwd_kernelI32Selective_Scan_bwd_kernel_traitsILi32ELi16ELb1ELb1ELb0ELb1ELb1EN3c108BFloat16EfEEv12SSMParamsBwd)
        .other          _Z25selective_scan_bwd_kernelI32Selective_Scan_bwd_kernel_traitsILi32ELi16ELb1ELb1ELb0ELb1ELb1EN3c108BFloat16EfEEv12SSMParamsBwd,@"STO_CUDA_ENTRY STV_DEFAULT"
_Z25selective_scan_bwd_kernelI32Selective_Scan_bwd_kernel_traitsILi32ELi16ELb1ELb1ELb0ELb1ELb1EN3c108BFloat16EfEEv12SSMParamsBwd:
.text._Z25selective_scan_bwd_kernelI32Selective_Scan_bwd_kernel_traitsILi32ELi16ELb1ELb1ELb0ELb1ELb1EN3c108BFloat16EfEEv12SSMParamsBwd:
        /* <DEDUP_REMOVED lines=139> */
.L_x_8450:
[----:B------:R-:W-:Y:S01]  /*08b0*/  BAR.SYNC.DEFER_BLOCKING 0x0 ;  /* 0x0000000000007b1d */ /* 0x000fe20000010000 */
[----:B------:R-:W-:-:S05]  /*08c0*/  LOP3.LUT R80, R81, 0x1f, R92, 0xf8, !PT ;  /* 0x0000001f51507812 */ /* 0x000fca00078ef85c */
[C---:B0-----:R-:W-:Y:S01]  /*08d0*/  IMAD.WIDE R2, R80.reuse, 0x10, R88 ;  /* 0x0000001050027825 */ /* 0x041fe200078e0258 */
[----:B------:R-:W0:Y:S01]  /*08e0*/  S2R R0, SR_CgaCtaId ;  /* 0x0000000000007919 */ /* 0x000e220000008800 */
[----:B------:R-:W-:Y:S01]  /*08f0*/  MOV R103, 0x400 ;  /* 0x0000040000677802 */ /* 0x000fe20000000f00 */
[----:B------:R-:W1:Y:S08]  /*0900*/  LDC R64, c[0x0][0x224] ;  /* 0x00008900ff407b82 */ /* 0x000e700000000800 */
[----:B------:R-:W2:Y:S01]  /*0910*/  LDC.64 R20, c[0x0][0x2a0] ;  /* 0x0000a800ff147b82 */ /* 0x000ea20000000a00 */
[----:B------:R-:W3:Y:S04]  /*0920*/  LDG.E.128 R12, desc[UR12][R2.64] ;  /* 0x0000000c020c7981 */ /* 0x000ee8000c1e1d00 */
[----:B------:R4:W2:Y:S01]  /*0930*/  LDG.E.128 R16, desc[UR12][R2.64+0x200] ;  /* 0x0002000c02107981 */ /* 0x0008a2000c1e1d00 */
[----:B------:R-:W-:-:S04]  /*0940*/  IMAD.WIDE R30, R80, 0x10, R86 ;  /* 0x00000010501e7825 */ /* 0x000fc800078e0256 */
[----:B------:R-:W-:Y:S01]  /*0950*/  IMAD.WIDE R22, R80, 0x10, R84 ;  /* 0x0000001050167825 */ /* 0x000fe200078e0254 */
[----:B----4-:R-:W4:Y:S01]  /*0960*/  LDC.64 R2, c[0x0][0x318] ;  /* 0x0000c600ff027b82 */ /* 0x010f220000000a00 */
[----:B0-----:R-:W-:-:S04]  /*0970*/  LEA R103, R0, R103, 0x18 ;  /* 0x0000006700677211 */ /* 0x001fc800078ec0ff */
[CC--:B------:R-:W-:Y:S02]  /*0980*/  LEA R79, R90.reuse, R103.reuse, 0x4 ;  /* 0x000000675a4f7211 */ /* 0x0c0fe400078e20ff */
[----:B------:R-:W-:-:S03]  /*0990*/  LEA R78, R90, R103, 0x5 ;  /* 0x000000675a4e7211 */ /* 0x000fc600078e28ff */
        /* <DEDUP_REMOVED lines=11> */
[----:B------:R-:W0:Y:S04]  /*0a50*/  LDS.128 R16, [R78] ;  /* 0x000000004e107984 */ /* 0x000e280000000c00 */
[----:B------:R-:W2:Y:S01]  /*0a60*/  LDS.128 R12, [R78+0x10] ;  /* 0x000010004e0c7984 */ /* 0x000ea20000000c00 */
[----:B------:R-:W-:Y:S06]  /*0a70*/  BAR.SYNC.DEFER_BLOCKING 0x0 ;  /* 0x0000000000007b1d */ /* 0x000fec0000010000 */
[----:B------:R-:W3:Y:S04]  /*0a80*/  LDG.E.128 R44, desc[UR12][R22.64] ;  /* 0x0000000c162c7981 */ /* 0x000ee8000c1e1d00 */
[----:B------:R1:W4:Y:S01]  /*0a90*/  LDG.E.128 R48, desc[UR12][R22.64+0x200] ;  /* 0x0002000c16307981 */ /* 0x000322000c1e1d00 */
[----:B------:R-:W-:Y:S01]  /*0aa0*/  BSSY B0, `(.L_x_8379) ;  /* 0x000003d000007945 */ /* 0x000fe20003800000 */
[----:B0-----:R-:W-:-:S02]  /*0ab0*/  SHF.L.U32 R77, R16, 0x10, RZ ;  /* 0x00000010104d7819 */ /* 0x001fc400000006ff */
        /* <DEDUP_REMOVED lines=9> */
[----:B--2---:R-:W-:-:S02]  /*0b50*/  SHF.L.U32 R73, R12, 0x10, RZ ;  /* 0x000000100c497819 */ /* 0x004fc400000006ff */
        /* <DEDUP_REMOVED lines=49> */
.L_x_8380:
[----:B------:R-:W-:Y:S05]  /*0e70*/  BSYNC B0 ;  /* 0x0000000000007941 */ /* 0x000fea0003800000 */
.L_x_8379:
        /* <DEDUP_REMOVED lines=36> */
.L_x_8382:
[----:B------:R-:W-:Y:S05]  /*10c0*/  BSYNC B0 ;  /* 0x0000000000007941 */ /* 0x000fea0003800000 */
.L_x_8381:
        /* <DEDUP_REMOVED lines=37> */
.L_x_8384:
[----:B------:R-:W-:Y:S05]  /*1320*/  BSYNC B0 ;  /* 0x0000000000007941 */ /* 0x000fea0003800000 */
.L_x_8383:
        /* <DEDUP_REMOVED lines=37> */
.L_x_8386:
[----:B------:R-:W-:Y:S05]  /*1580*/  BSYNC B0 ;  /* 0x0000000000007941 */ /* 0x000fea0003800000 */
.L_x_8385:
        /* <DEDUP_REMOVED lines=37> */
.L_x_8388:
[----:B------:R-:W-:Y:S05]  /*17e0*/  BSYNC B0 ;  /* 0x0000000000007941 */ /* 0x000fea0003800000 */
.L_x_8387:
        /* <DEDUP_REMOVED lines=37> */
.L_x_8390:
[----:B------:R-:W-:Y:S05]  /*1a40*/  BSYNC B0 ;  /* 0x0000000000007941 */ /* 0x000fea0003800000 */
.L_x_8389:
        /* <DEDUP_REMOVED lines=38> */
.L_x_8392:
[----:B------:R-:W-:Y:S05]  /*1cb0*/  BSYNC B0 ;  /* 0x0000000000007941 */ /* 0x000fea0003800000 */
.L_x_8391:
        /* <DEDUP_REMOVED lines=39> */
.L_x_8394:
[----:B------:R-:W-:Y:S05]  /*1f30*/  BSYNC B0 ;  /* 0x0000000000007941 */ /* 0x000fea0003800000 */
.L_x_8393:
        /* <DEDUP_REMOVED lines=38> */
.L_x_8396:
[----:B------:R-:W-:Y:S05]  /*21a0*/  BSYNC B0 ;  /* 0x0000000000007941 */ /* 0x000fea0003800000 */
.L_x_8395:
        /* <DEDUP_REMOVED lines=36> */
.L_x_8398:
[----:B------:R-:W-:Y:S05]  /*23f0*/  BSYNC B0 ;  /* 0x0000000000007941 */ /* 0x000fea0003800000 */
.L_x_8397:
        /* <DEDUP_REMOVED lines=33> */
.L_x_8400:
[----:B------:R-:W-:Y:S05]  /*2610*/  BSYNC B0 ;  /* 0x0000000000007941 */ /* 0x000fea0003800000 */
.L_x_8399:
        /* <DEDUP_REMOVED lines=33> */
.L_x_8402:
[----:B------:R-:W-:Y:S05]  /*2830*/  BSYNC B0 ;  /* 0x0000000000007941 */ /* 0x000fea0003800000 */
.L_x_8401:
        /* <DEDUP_REMOVED lines=33> */
.L_x_8404:
[----:B------:R-:W-:Y:S05]  /*2a50*/  BSYNC B0 ;  /* 0x0000000000007941 */ /* 0x000fea0003800000 */
.L_x_8403:
        /* <DEDUP_REMOVED lines=33> */
.L_x_8406:
[----:B------:R-:W-:Y:S05]  /*2c70*/  BSYNC B0 ;  /* 0x0000000000007941 */ /* 0x000fea0003800000 */
.L_x_8405:
        /* <DEDUP_REMOVED lines=33> */
.L_x_8408:
[----:B------:R-:W-:Y:S05]  /*2e90*/  BSYNC B0 ;  /* 0x0000000000007941 */ /* 0x000fea0003800000 */
.L_x_8407:
        /* <DEDUP_REMOVED lines=33> */
.L_x_8410:
[----:B------:R-:W-:Y:S05]  /*30b0*/  BSYNC B0 ;  /* 0x0000000000007941 */ /* 0x000fea0003800000 */
.L_x_8409:
[----:B------:R-:W-:Y:S01]  /*30c0*/  ULDC.64 UR6, c[0x0][0x2a8] ;  /* 0x0000aa0000067ab9 */ /* 0x000fe20000000a00 */
[----:B------:R-:W-:Y:S01]  /*30d0*/  MOV R12, R20 ;  /* 0x00000014000c7202 */ /* 0x000fe20000000f00 */
[----:B------:R-:W-:Y:S01]  /*30e0*/  IMAD R0, R96, UR6, RZ ;  /* 0x0000000660007c24 */ /* 0x000fe2000f8e02ff */
[----:B------:R-:W-:Y:S01]  /*30f0*/  MOV R13, R15 ;  /* 0x0000000f000d7202 */ /* 0x000fe20000000f00 */
[----:B------:R-:W-:Y:S01]  /*3100*/  LDS.128 R16, [R78+0x10] ;  /* 0x000010004e107984 */ /* 0x000fe20000000c00 */
[----:B------:R-:W1:Y:S01]  /*3110*/  LDC.64 R22, c[0x0][0x2b0] ;  /* 0x0000ac00ff167b82 */ /* 0x000e620000000a00 */
[C---:B------:R-:W-:Y:S02]  /*3120*/  IMAD R15, R101.reuse, UR7, R0 ;  /* 0x00000007650f7c24 */ /* 0x040fe4000f8e0200 */
[----:B------:R-:W-:Y:S01]  /*3130*/  IMAD.WIDE.U32 R12, R101, UR6, R12 ;  /* 0x00000006650c7c25 */ /* 0x000fe2000f8e000c */
[----:B------:R-:W-:Y:S02]  /*3140*/  ULDC.64 UR6, c[0x0][0x2b8] ;  /* 0x0000ae0000067ab9 */ /* 0x000fe40000000a00 */
[----:B------:R-:W-:-:S02]  /*3150*/  LEA R2, P0, R12, R2, 0x1 ;  /* 0x000000020c027211 */ /* 0x000fc400078008ff */
[----:B------:R-:W2:Y:S01]  /*3160*/  LDC.64 R24, c[0x0][0x308] ;  /* 0x0000c200ff187b82 */ /* 0x000ea20000000a00 */
[----:B------:R-:W-:-:S04]  /*3170*/  IADD3 R0, R13, R15, RZ ;  /* 0x0000000f0d007210 */ /* 0x000fc80007ffe0ff */
[----:B------:R-:W-:Y:S02]  /*3180*/  LEA.HI.X R3, R12, R3, R0, 0x1, P0 ;  /* 0x000000030c037211 */ /* 0x000fe400000f0c00 */
[----:B------:R-:W3:Y:S01]  /*3190*/  LDS.128 R12, [R78] ;  /* 0x000000004e0c7984 */ /* 0x000ee20000000c00 */
[----:B------:R-:W-:Y:S01]  /*31a0*/  IMAD.WIDE R2, R80, 0x10, R2 ;  /* 0x0000001050027825 */ /* 0x000fe200078e0202 */
[----:B------:R-:W-:Y:S06]  /*31b0*/  BAR.SYNC.DEFER_BLOCKING 0x0 ;  /* 0x0000000000007b1d */ /* 0x000fec0000010000 */
[----:B------:R-:W4:Y:S04]  /*31c0*/  LDG.E.128 R52, desc[UR12][R2.64] ;  /* 0x0000000c02347981 */ /* 0x000f28000c1e1d00 */
[----:B------:R5:W4:Y:S01]  /*31d0*/  LDG.E.128 R56, desc[UR12][R2.64+0x200] ;  /* 0x0002000c02387981 */ /* 0x000b22000c1e1d00 */
[----:B-1----:R-:W-:-:S02]  /*31e0*/  IMAD R0, R22, UR15, RZ ;  /* 0x0000000f16007c24 */ /* 0x002fc4000f8e02ff */
[----:B------:R-:W-:-:S04]  /*31f0*/  IMAD.WIDE.U32 R20, R22, UR14, R28 ;  /* 0x0000000e16147c25 */ /* 0x000fc8000f8e001c */
[----:B------:R-:W-:Y:S02]  /*3200*/  IMAD R23, R23, UR14, R0 ;  /* 0x0000000e17177c24 */ /* 0x000fe4000f8e0200 */
[----:B------:R-:W-:-:S03]  /*3210*/  IMAD R0, R96, UR6, RZ ;  /* 0x0000000660007c24 */ /* 0x000fc6000f8e02ff */
[----:B------:R-:W-:Y:S01]  /*3220*/  IADD3 R21, R21, R23, RZ ;  /* 0x0000001715157210 */ /* 0x000fe20007ffe0ff */
[C---:B-----5:R-:W-:Y:S02]  /*3230*/  IMAD R3, R101.reuse, UR7, R0 ;  /* 0x0000000765037c24 */ /* 0x060fe4000f8e0200 */
[----:B------:R-:W-:Y:S01]  /*3240*/  IMAD.WIDE.U32 R20, R101, UR6, R20 ;  /* 0x0000000665147c25 */ /* 0x000fe2000f8e0014 */
[----:B---3--:R-:W-:Y:S01]  /*3250*/  PRMT R115, R12, 0x7632, R115 ;  /* 0x000076320c737816 */ /* 0x008fe20000000073 */
[----:B------:R-:W-:Y:S01]  /*3260*/  ULDC.64 UR6, c[0x0][0x3a0] ;  /* 0x0000e80000067ab9 */ /* 0x000fe20000000a00 */
[----:B--2---:R-:W-:Y:S02]  /*3270*/  LEA R2, P0, R20, R24, 0x1 ;  /* 0x0000001814027211 */ /* 0x004fe400078008ff */
[----:B------:R-:W-:-:S04]  /*3280*/  IADD3 R0, R21, R3, RZ ;  /* 0x0000000315007210 */ /* 0x000fc80007ffe0ff */
[----:B------:R-:W-:-:S03]  /*3290*/  LEA.HI.X R3, R20, R25, R0, 0x1, P0 ;  /* 0x0000001914037211 */ /* 0x000fc600000f0c00 */
[----:B------:R-:W-:Y:S01]  /*32a0*/  IMAD.WIDE R2, R80, 0x10, R2 ;  /* 0x0000001050027825 */ /* 0x000fe200078e0202 */
[----:B----4-:R-:W-:Y:S04]  /*32b0*/  STS.128 [R79], R52 ;  /* 0x000000344f007388 */ /* 0x010fe80000000c00 */
[----:B------:R-:W-:Y:S01]  /*32c0*/  STS.128 [R79+0x200], R56 ;  /* 0x000200384f007388 */ /* 0x000fe20000000c00 */
[----:B------:R-:W-:-:S03]  /*32d0*/  NOP ;  /* 0x0000000000007918 */ /* 0x000fc60000000000 */
[----:B0-----:R-:W0:Y:S04]  /*32e0*/  LDS.128 R44, [R78] ;  /* 0x000000004e2c7984 */ /* 0x001e280000000c00 */
        /* <DEDUP_REMOVED lines=14> */
[----:B------:R-:W-:Y:S01]  /*33d0*/  FMUL.FTZ R38, R51, -1.4426950216293334961 ;  /* 0xbfb8aa3b33267820 */ /* 0x000fe20000410000 */
[----:B------:R-:W-:Y:S01]  /*33e0*/  FMUL.FTZ R53, R48, -1.4426950216293334961 ;  /* 0xbfb8aa3b30357820 */ /* 0x000fe20000410000 */
[----:B---3--:R-:W-:Y:S01]  /*33f0*/  SHF.L.U32 R3, R22, 0x10, RZ ;  /* 0x0000001016037819 */ /* 0x008fe200000006ff */
[----:B------:R-:W-:Y:S01]  /*3400*/  FMUL.FTZ R54, R0, -1.4426950216293334961 ;  /* 0xbfb8aa3b00367820 */ /* 0x000fe20000410000 */
[----:B------:R-:W-:-:S02]  /*3410*/  SHF.L.U32 R2, R23, 0x10, RZ ;  /* 0x0000001017027819 */ /* 0x000fc400000006ff */
[----:B------:R-:W-:Y:S01]  /*3420*/  PRMT R23, R23, 0x7632, R23 ;  /* 0x0000763217177816 */ /* 0x000fe20000000017 */
[----:B------:R3:W5:Y:S01]  /*3430*/  MUFU.EX2 R57, R52 ;  /* 0x0000003400397308 */ /* 0x0007620000000800 */
[----:B0-----:R-:W-:Y:S01]  /*3440*/  PRMT R39, R44, 0x7632, R39 ;  /* 0x000076322c277816 */ /* 0x001fe20000000027 */
[----:B------:R-:W-:Y:S01]  /*3450*/  FMUL.FTZ R98, R3, -1.4426950216293334961 ;  /* 0xbfb8aa3b03627820 */ /* 0x000fe20000410000 */
[----:B------:R-:W-:Y:S01]  /*3460*/  PRMT R44, R45, 0x7632, R44 ;  /* 0x000076322d2c7816 */ /* 0x000fe2000000002c */
[----:B------:R-:W-:Y:S01]  /*3470*/  FMUL.FTZ R100, R2, -1.4426950216293334961 ;  /* 0xbfb8aa3b02647820 */ /* 0x000fe20000410000 */
[----:B------:R-:W-:Y:S02]  /*3480*/  SHF.L.U32 R39, R39, 0x10, RZ ;  /* 0x0000001027277819 */ /* 0x000fe400000006ff */
[----:B------:R-:W-:Y:S01]  /*3490*/  SHF.L.U32 R44, R44, 0x10, RZ ;  /* 0x000000102c2c7819 */ /* 0x000fe200000006ff */
[----:B------:R0:W5:Y:S01]  /*34a0*/  MUFU.EX2 R58, R53 ;  /* 0x00000035003a7308 */ /* 0x0001620000000800 */
[----:B------:R-:W-:Y:S01]  /*34b0*/  PRMT R45, R46, 0x7632, R45 ;  /* 0x000076322e2d7816 */ /* 0x000fe2000000002d */
[----:B---3--:R-:W-:Y:S01]  /*34c0*/  FMUL.FTZ R52, R39, -1.4426950216293334961 ;  /* 0xbfb8aa3b27347820 */ /* 0x008fe20000410000 */
[----:B------:R-:W-:Y:S01]  /*34d0*/  PRMT R46, R47, 0x7632, R46 ;  /* 0x000076322f2e7816 */ /* 0x000fe2000000002e */
[----:B-1----:R-:W-:Y:S01]  /*34e0*/  FADD.FTZ R56, R56, 1 ;  /* 0x3f80000038387421 */ /* 0x002fe20000010000 */
[----:B------:R-:W-:-:S02]  /*34f0*/  PRMT R47, R20, 0x7632, R47 ;  /* 0x00007632142f7816 */ /* 0x000fc4000000002f */
[----:B------:R-:W-:Y:S01]  /*3500*/  SHF.L.U32 R45, R45, 0x10, RZ ;  /* 0x000000102d2d7819 */ /* 0x000fe200000006ff */
[----:B------:R1:W-:Y:S01]  /*3510*/  MUFU.EX2 R102, R52 ;  /* 0x0000003400667308 */ /* 0x0003e20000000800 */
[----:B0-----:R-:W-:Y:S01]  /*3520*/  FMUL.FTZ R53, R44, -1.4426950216293334961 ;  /* 0xbfb8aa3b2c357820 */ /* 0x001fe20000410000 */
[----:B------:R-:W-:Y:S01]  /*3530*/  SHF.L.U32 R46, R46, 0x10, RZ ;  /* 0x000000102e2e7819 */ /* 0x000fe200000006ff */
[----:B-----5:R-:W-:Y:S01]  /*3540*/  FADD.FTZ R57, R57, 1 ;  /* 0x3f80000039397421 */ /* 0x020fe20000010000 */
[----:B------:R-:W-:Y:S02]  /*3550*/  SHF.L.U32 R47, R47, 0x10, RZ ;  /* 0x000000102f2f7819 */ /* 0x000fe400000006ff */
[----:B------:R-:W-:Y:S01]  /*3560*/  PRMT R123, R15, 0x7632, R123 ;  /* 0x000076320f7b7816 */ /* 0x000fe2000000007b */
[----:B------:R-:W-:Y:S01]  /*3570*/  FMUL.FTZ R20, R46, -1.4426950216293334961 ;  /* 0xbfb8aa3b2e147820 */ /* 0x000fe20000410000 */
[----:B------:R0:W3:Y:S01]  /*3580*/  MUFU.EX2 R55, R38 ;  /* 0x0000002600377308 */ /* 0x0000e20000000800 */
[----:B-1----:R-:W-:Y:S01]  /*3590*/  PRMT R52, R21, 0x7632, R52 ;  /* 0x0000763215347816 */ /* 0x002fe20000000034 */
[----:B------:R-:W-:Y:S01]  /*35a0*/  FADD.FTZ R113, R58, 1 ;  /* 0x3f8000003a717421 */ /* 0x000fe20000010000 */
[----:B------:R-:W-:-:S02]  /*35b0*/  SHF.L.U32 R58, R15, 0x10, RZ ;  /* 0x000000100f3a7819 */ /* 0x000fc400000006ff */
[----:B------:R-:W-:Y:S02]  /*35c0*/  SHF.L.U32 R52, R52, 0x10, RZ ;  /* 0x0000001034347819 */ /* 0x000fe400000006ff */
[----:B------:R-:W-:Y:S01]  /*35d0*/  SHF.L.U32 R115, R115, 0x10, RZ ;  /* 0x0000001073737819 */ /* 0x000fe200000006ff */
[----:B------:R1:W5:Y:S01]  /*35e0*/  MUFU.EX2 R104, R53 ;  /* 0x0000003500687308 */ /* 0x0003620000000800 */
[----:B0-----:R-:W-:Y:S01]  /*35f0*/  SHF.L.U32 R38, R21, 0x10, RZ ;  /* 0x0000001015267819 */ /* 0x001fe200000006ff */
[----:B------:R-:W-:Y:S01]  /*3600*/  FMUL.FTZ R21, R47, -1.4426950216293334961 ;  /* 0xbfb8aa3b2f157820 */ /* 0x000fe20000410000 */
[----:B------:R-:W-:Y:S02]  /*3610*/  SHF.L.U32 R123, R123, 0x10, RZ ;  /* 0x000000107b7b7819 */ /* 0x000fe400000006ff */
[----:B------:R-:W-:Y:S01]  /*3620*/  SHF.L.U32 R119, R119, 0x10, RZ ;  /* 0x0000001077777819 */ /* 0x000fe200000006ff */
[----:B------:R-:W-:Y:S01]  /*3630*/  FMUL.FTZ R60, R38, -1.4426950216293334961 ;  /* 0xbfb8aa3b263c7820 */ /* 0x000fe20000410000 */
[----:B------:R-:W-:Y:S01]  /*3640*/  SHF.L.U32 R121, R121, 0x10, RZ ;  /* 0x0000001079797819 */ /* 0x000fe200000006ff */
[----:B------:R0:W-:Y:S01]  /*3650*/  MUFU.EX2 R59, R54 ;  /* 0x00000036003b7308 */ /* 0x0001e20000000800 */
[----:B-1----:R-:W-:Y:S01]  /*3660*/  PRMT R53, R22, 0x7632, R53 ;  /* 0x0000763216357816 */ /* 0x002fe20000000035 */
[----:B------:R-:W-:Y:S01]  /*3670*/  FMUL.FTZ R22, R52, -1.4426950216293334961 ;  /* 0xbfb8aa3b34167820 */ /* 0x000fe20000410000 */
[----:B---3--:R-:W-:-:S02]  /*3680*/  FADD.FTZ R55, R55, 1 ;  /* 0x3f80000037377421 */ /* 0x008fc40000010000 */
[----:B------:R-:W-:-:S03]  /*3690*/  SHF.L.U32 R53, R53, 0x10, RZ ;  /* 0x0000001035357819 */ /* 0x000fc600000006ff */
[----:B------:R-:W1:Y:S01]  /*36a0*/  MUFU.EX2 R116, R20 ;  /* 0x0000001400747308 */ /* 0x000e620000000800 */
[----:B0-----:R-:W-:Y:S01]  /*36b0*/  FMUL.FTZ R54, R45, -1.4426950216293334961 ;  /* 0xbfb8aa3b2d367820 */ /* 0x001fe20000410000 */
[----:B-----5:R-:W-:-:S06]  /*36c0*/  FADD.FTZ R104, R104, 1 ;  /* 0x3f80000068687421 */ /* 0x020fcc0000010000 */
[----:B------:R0:W3:Y:S08]  /*36d0*/  MUFU.EX2 R105, R54 ;  /* 0x0000003600697308 */ /* 0x0000f00000000800 */
[----:B------:R-:W5:Y:S01]  /*36e0*/  MUFU.EX2 R118, R21 ;  /* 0x0000001500767308 */ /* 0x000f620000000800 */
[----:B0-----:R-:W-:Y:S01]  /*36f0*/  SHF.L.U32 R54, R23, 0x10, RZ ;  /* 0x0000001017367819 */ /* 0x001fe200000006ff */
[----:B-1----:R-:W-:-:S04]  /*3700*/  FADD.FTZ R116, R116, 1 ;  /* 0x3f80000074747421 */ /* 0x002fc80000010000 */
[----:B------:R-:W-:Y:S02]  /*3710*/  FMUL.FTZ R107, R54, -1.4426950216293334961 ;  /* 0xbfb8aa3b366b7820 */ /* 0x000fe40000410000 */
[----:B------:R-:W0:Y:S01]  /*3720*/  MUFU.EX2 R122, R22 ;  /* 0x00000016007a7308 */ /* 0x000e220000000800 */
[----:B---3--:R-:W-:-:S07]  /*3730*/  FADD.FTZ R105, R105, 1 ;  /* 0x3f80000069697421 */ /* 0x008fce0000010000 */
[----:B------:R-:W1:Y:S01]  /*3740*/  MUFU.EX2 R120, R98 ;  /* 0x0000006200787308 */ /* 0x000e620000000800 */
[----:B-----5:R-:W-:-:S07]  /*3750*/  FADD.FTZ R118, R118, 1 ;  /* 0x3f80000076767421 */ /* 0x020fce0000010000 */
[----:B------:R3:W-:Y:S01]  /*3760*/  MUFU.RCP R98, R55 ;  /* 0x0000003700627308 */ /* 0x0007e20000001000 */
[----:B0-----:R-:W-:-:S07]  /*3770*/  FADD.FTZ R122, R122, 1 ;  /* 0x3f8000007a7a7421 */ /* 0x001fce0000010000 */
[----:B------:R0:W5:Y:S01]  /*3780*/  MUFU.RCP R111, R56 ;  /* 0x00000038006f7308 */ /* 0x0001620000001000 */
[----:B-1----:R-:W-:Y:S01]  /*3790*/  FADD.FTZ R120, R120, 1 ;  /* 0x3f80000078787421 */ /* 0x002fe20000010000 */
[C---:B---3--:R-:W-:Y:S02]  /*37a0*/  SHF.L.U32 R55, R18.reuse, 0x10, RZ ;  /* 0x0000001012377819 */ /* 0x048fe400000006ff */
[----:B------:R-:W-:-:S04]  /*37b0*/  PRMT R18, R18, 0x7632, R18 ;  /* 0x0000763212127816 */ /* 0x000fc80000000012 */
[----:B------:R1:W3:Y:S01]  /*37c0*/  MUFU.EX2 R106, R60 ;  /* 0x0000003c006a7308 */ /* 0x0002e20000000800 */
[C---:B0-----:R-:W-:Y:S02]  /*37d0*/  SHF.L.U32 R56, R17.reuse, 0x10, RZ ;  /* 0x0000001011387819 */ /* 0x041fe400000006ff */
[----:B------:R-:W-:-:S05]  /*37e0*/  PRMT R17, R17, 0x7632, R17 ;  /* 0x0000763211117816 */ /* 0x000fca0000000011 */
[----:B------:R0:W3:Y:S01]  /*37f0*/  MUFU.EX2 R128, R107 ;  /* 0x0000006b00807308 */ /* 0x0000e20000000800 */
[----:B-1----:R-:W-:Y:S01]  /*3800*/  FMUL.FTZ R60, R53, -1.4426950216293334961 ;  /* 0xbfb8aa3b353c7820 */ /* 0x002fe20000410000 */
[----:B-----5:R-:W-:-:S04]  /*3810*/  FADD.FTZ R15, -R111, 1 ;  /* 0x3f8000006f0f7421 */ /* 0x020fc80000010100 */
[----:B------:R-:W-:Y:S02]  /*3820*/  FFMA.FTZ R15, R50, R15, 1 ;  /* 0x3f800000320f7423 */ /* 0x000fe4000001000f */
[----:B------:R1:W5:Y:S01]  /*3830*/  MUFU.EX2 R124, R60 ;  /* 0x0000003c007c7308 */ /* 0x0003620000000800 */
[----:B0-----:R-:W-:Y:S01]  /*3840*/  FADD.FTZ R107, R59, 1 ;  /* 0x3f8000003b6b7421 */ /* 0x001fe20000010000 */
[----:B------:R-:W-:Y:S01]  /*3850*/  SHF.L.U32 R59, R14, 0x10, RZ ;  /* 0x000000100e3b7819 */ /* 0x000fe200000006ff */
[----:B---3--:R-:W-:Y:S01]  /*3860*/  FADD.FTZ R109, R106, 1 ;  /* 0x3f8000006a6d7421 */ /* 0x008fe20000010000 */
[----:B------:R-:W-:-:S04]  /*3870*/  FADD.FTZ R106, R102, 1 ;  /* 0x3f800000666a7421 */ /* 0x000fc80000010000 */
[----:B------:R-:W0:Y:S01]  /*3880*/  MUFU.EX2 R126, R100 ;  /* 0x00000064007e7308 */ /* 0x000e220000000800 */
[----:B-1----:R-:W-:Y:S01]  /*3890*/  SHF.L.U32 R60, R13, 0x10, RZ ;  /* 0x000000100d3c7819 */ /* 0x002fe200000006ff */
[----:B------:R-:W-:-:S06]  /*38a0*/  FADD.FTZ R128, R128, 1 ;  /* 0x3f80000080807421 */ /* 0x000fcc0000010000 */
[----:B------:R1:W-:Y:S01]  /*38b0*/  MUFU.RCP R100, R57 ;  /* 0x0000003900647308 */ /* 0x0003e20000001000 */
[----:B-----5:R-:W-:-:S07]  /*38c0*/  FADD.FTZ R124, R124, 1 ;  /* 0x3f8000007c7c7421 */ /* 0x020fce0000010000 */
[----:B------:R-:W-:Y:S01]  /*38d0*/  MUFU.RCP R113, R113 ;  /* 0x0000007100717308 */ /* 0x000fe20000001000 */
[----:B0-----:R-:W-:Y:S01]  /*38e0*/  FADD.FTZ R126, R126, 1 ;  /* 0x3f8000007e7e7421 */ /* 0x001fe20000010000 */
[C---:B-1----:R-:W-:Y:S02]  /*38f0*/  SHF.L.U32 R57, R16.reuse, 0x10, RZ ;  /* 0x0000001010397819 */ /* 0x042fe400000006ff */
[----:B------:R-:W-:-:S04]  /*3900*/  PRMT R16, R16, 0x7632, R16 ;  /* 0x0000763210107816 */ /* 0x000fc80000000010 */
[----:B------:R-:W-:Y:S08]  /*3910*/  MUFU.RCP R106, R106 ;  /* 0x0000006a006a7308 */ /* 0x000ff00000001000 */
[----:B------:R-:W-:Y:S08]  /*3920*/  MUFU.RCP R114, R105 ;  /* 0x0000006900727308 */ /* 0x000ff00000001000 */
        /* <DEDUP_REMOVED lines=8> */
[----:B------:R-:W-:Y:S01]  /*39b0*/  MUFU.RCP R120, R120 ;  /* 0x0000007800787308 */ /* 0x000fe20000001000 */
[----:B-1----:R-:W-:-:S04]  /*39c0*/  FADD.FTZ R133, -R141, 1 ;  /* 0x3f8000008d857421 */ /* 0x002fc80000010100 */
[----:B------:R-:W-:-:S03]  /*39d0*/  FFMA.FTZ R145, R2, R133, 1 ;  /* 0x3f80000002917423 */ /* 0x000fc60000010085 */
[----:B------:R-:W-:Y:S08]  /*39e0*/  MUFU.RCP R134, R118 ;  /* 0x0000007600867308 */ /* 0x000ff00000001000 */
[----:B------:R0:W-:Y:S08]  /*39f0*/  MUFU.RCP R142, R124 ;  /* 0x0000007c008e7308 */ /* 0x0001f00000001000 */
[----:B------:R1:W-:Y:S01]  /*3a00*/  MUFU.RCP R137, R122 ;  /* 0x0000007a00897308 */ /* 0x0003e20000001000 */
[----:B0-----:R-:W-:-:S07]  /*3a10*/  SHF.L.U32 R124, R17, 0x10, RZ ;  /* 0x00000010117c7819 */ /* 0x001fce00000006ff */
[----:B------:R-:W0:Y:S01]  /*3a20*/  MUFU.RCP R147, R128 ;  /* 0x0000008000937308 */ /* 0x000e220000001000 */
[----:B-1----:R-:W-:Y:S01]  /*3a30*/  SHF.L.U32 R122, R16, 0x10, RZ ;  /* 0x00000010107a7819 */ /* 0x002fe200000006ff */
[----:B0-----:R-:W-:-:S04]  /*3a40*/  FADD.FTZ R17, -R147, 1 ;  /* 0x3f80000093117421 */ /* 0x001fc80000010100 */
[----:B------:R-:W-:Y:S01]  /*3a50*/  FFMA.FTZ R149, R54, R17, 1 ;  /* 0x3f80000036957423 */ /* 0x000fe20000010011 */
[----:B--2---:R0:W-:Y:S04]  /*3a60*/  STS.128 [R79], R24 ;  /* 0x000000184f007388 */ /* 0x0041e80000000c00 */
[----:B----4-:R1:W-:Y:S01]  /*3a70*/  STS.128 [R79+0x200], R40 ;  /* 0x000200284f007388 */ /* 0x0103e20000000c00 */
[----:B------:R-:W-:-:S03]  /*3a80*/  NOP ;  /* 0x0000000000007918 */ /* 0x000fc60000000000 */
[----:B------:R-:W2:Y:S01]  /*3a90*/  LDS.128 R20, [R78] ;  /* 0x000000004e147984 */ /* 0x000ea20000000c00 */
[----:B0-----:R-:W-:Y:S01]  /*3aa0*/  SHF.L.U32 R26, R12, 0x10, RZ ;  /* 0x000000100c1a7819 */ /* 0x001fe200000006ff */
[----:B------:R-:W-:Y:S01]  /*3ab0*/  FADD.FTZ R12, -R98, 1 ;  /* 0x3f800000620c7421 */ /* 0x000fe20000010100 */
[----:B-1----:R-:W-:-:S03]  /*3ac0*/  SHF.L.U32 R42, R19, 0x10, RZ ;  /* 0x00000010132a7819 */ /* 0x002fc600000006ff */
[----:B------:R-:W-:Y:S01]  /*3ad0*/  FFMA.FTZ R12, R51, R12, 1 ;  /* 0x3f800000330c7423 */ /* 0x000fe2000001000c */
        /* <DEDUP_REMOVED lines=13> */
[----:B------:R-:W-:Y:S01]  /*3bb0*/  FMUL.FTZ R20, R13, R12 ;  /* 0x0000000c0d147220 */ /* 0x000fe20000410000 */
[----:B------:R-:W-:Y:S01]  /*3bc0*/  SHF.L.U32 R40, R22, 0x10, RZ ;  /* 0x0000001016287819 */ /* 0x000fe200000006ff */
[----:B------:R-:W-:Y:S01]  /*3bd0*/  FMUL.FTZ R23, R14, R15 ;  /* 0x0000000f0e177220 */ /* 0x000fe20000410000 */
[----:B------:R-:W-:Y:S01]  /*3be0*/  FADD.FTZ R22, -R100, 1 ;  /* 0x3f80000064167421 */ /* 0x000fe20000010100 */
[----:B------:R-:W0:Y:S01]  /*3bf0*/  LDS.128 R12, [R78+0x10] ;  /* 0x000010004e0c7984 */ /* 0x000e220000000c00 */
[----:B------:R-:W-:Y:S01]  /*3c00*/  FADD.FTZ R21, -R113, 1 ;  /* 0x3f80000071157421 */ /* 0x000fe20000010100 */
[----:B------:R-:W-:Y:S01]  /*3c10*/  SHF.L.U32 R102, R102, 0x10, RZ ;  /* 0x0000001066667819 */ /* 0x000fe200000006ff */
[----:B------:R-:W-:Y:S01]  /*3c20*/  FFMA.FTZ R24, R49, R22, 1 ;  /* 0x3f80000031187423 */ /* 0x000fe20000010016 */
[----:B------:R-:W-:Y:S01]  /*3c30*/  FADD.FTZ R22, -R106, 1 ;  /* 0x3f8000006a167421 */ /* 0x000fe20000010100 */
[----:B------:R-:W-:Y:S01]  /*3c40*/  FFMA.FTZ R105, R48, R21, 1 ;  /* 0x3f80000030697423 */ /* 0x000fe20000010015 */
[----:B------:R-:W-:Y:S01]  /*3c50*/  FMUL.FTZ R104, R58, R43 ;  /* 0x0000002b3a687220 */ /* 0x000fe20000410000 */
[----:B------:R-:W-:Y:S01]  /*3c60*/  FMUL.FTZ R21, R115, R102 ;  /* 0x0000006673157220 */ /* 0x000fe20000410000 */
[----:B------:R-:W-:Y:S01]  /*3c70*/  FFMA.FTZ R22, R39, R22, 1 ;  /* 0x3f80000027167423 */ /* 0x000fe20000010016 */
[----:B------:R-:W-:Y:S01]  /*3c80*/  FMUL.FTZ R25, R59, R40 ;  /* 0x000000283b197220 */ /* 0x000fe20000410000 */
[----:B------:R-:W-:Y:S01]  /*3c90*/  SHF.L.U32 R112, R112, 0x10, RZ ;  /* 0x0000001070707819 */ /* 0x000fe200000006ff */
[----:B------:R-:W-:Y:S01]  /*3ca0*/  FMUL.FTZ R21, R106, R21 ;  /* 0x000000156a157220 */ /* 0x000fe20000410000 */
[----:B------:R-:W-:Y:S01]  /*3cb0*/  FMUL.FTZ R104, R113, R104 ;  /* 0x0000006871687220 */ /* 0x000fe20000410000 */
[----:B------:R-:W-:Y:S01]  /*3cc0*/  FMUL.FTZ R25, R100, R25 ;  /* 0x0000001964197220 */ /* 0x000fe20000410000 */
[----:B------:R-:W-:Y:S01]  /*3cd0*/  SHF.L.U32 R108, R108, 0x10, RZ ;  /* 0x000000106c6c7819 */ /* 0x000fe200000006ff */
[----:B------:R-:W-:Y:S01]  /*3ce0*/  FMUL.FTZ R21, R21, R22 ;  /* 0x0000001615157220 */ /* 0x000fe20000410000 */
[----:B------:R-:W-:Y:S01]  /*3cf0*/  FADD.FTZ R22, -R114, 1 ;  /* 0x3f80000072167421 */ /* 0x000fe20000010100 */
[----:B------:R-:W-:Y:S01]  /*3d00*/  SHF.L.U32 R110, R110, 0x10, RZ ;  /* 0x000000106e6e7819 */ /* 0x000fe200000006ff */
[----:B------:R-:W-:Y:S01]  /*3d10*/  FMUL.FTZ R116, R123, R112 ;  /* 0x000000707b747220 */ /* 0x000fe20000410000 */
[----:B------:R-:W-:Y:S01]  /*3d20*/  FMUL.FTZ R130, R104, R105 ;  /* 0x0000006968827220 */ /* 0x000fe20000410000 */
        /* <DEDUP_REMOVED lines=22> */
[----:B------:R-:W-:Y:S01]  /*3e90*/  PRMT R104, R12, 0x7632, R104 ;  /* 0x000076320c687816 */ /* 0x000fe20000000068 */
[----:B------:R-:W-:Y:S01]  /*3ea0*/  FMUL.FTZ R59, R59, R100 ;  /* 0x000000643b3b7220 */ /* 0x000fe20000410000 */
[----:B------:R-:W-:Y:S01]  /*3eb0*/  PRMT R105, R13, 0x7632, R105 ;  /* 0x000076320d697816 */ /* 0x000fe20000000069 */
[----:B------:R-:W-:Y:S01]  /*3ec0*/  FMUL.FTZ R12, R57, R116 ;  /* 0x00000074390c7220 */ /* 0x000fe20000410000 */
[----:B------:R-:W-:Y:S01]  /*3ed0*/  SHF.L.U32 R127, R13, 0x10, RZ ;  /* 0x000000100d7f7819 */ /* 0x000fe200000006ff */
[C---:B------:R-:W-:Y:S01]  /*3ee0*/  FADD.FTZ R13, -R107.reuse, 1 ;  /* 0x3f8000006b0d7421 */ /* 0x040fe20000010100 */
        /* <DEDUP_REMOVED lines=9> */
[----:B------:R-:W-:Y:S01]  /*3f80*/  FADD.FTZ R12, -R120, 1 ;  /* 0x3f800000780c7421 */ /* 0x000fe20000010100 */
[----:B------:R-:W-:Y:S01]  /*3f90*/  PRMT R143, R15, 0x7632, R143 ;  /* 0x000076320f8f7816 */ /* 0x000fe2000000008f */
[----:B------:R-:W-:Y:S01]  /*3fa0*/  FMUL.FTZ R14, R56, R127 ;  /* 0x0000007f380e7220 */ /* 0x000fe20000410000 */
[----:B------:R-:W-:Y:S01]  /*3fb0*/  FFMA.FTZ R15, R38, R13, 1 ;  /* 0x3f800000260f7423 */ /* 0x000fe2000001000d */
[----:B------:R-:W-:Y:S01]  /*3fc0*/  FFMA.FTZ R16, R3, R12, 1 ;  /* 0x3f80000003107423 */ /* 0x000fe2000001000c */
[----:B------:R-:W-:Y:S01]  /*3fd0*/  FADD.FTZ R12, -R134, 1 ;  /* 0x3f800000860c7421 */ /* 0x000fe20000010100 */
[----:B------:R-:W-:Y:S01]  /*3fe0*/  FMUL.FTZ R13, R122, R133 ;  /* 0x000000857a0d7220 */ /* 0x000fe20000410000 */
[----:B------:R-:W-:Y:S01]  /*3ff0*/  FMUL.FTZ R104, R42, R129 ;  /* 0x000000812a687220 */ /* 0x000fe20000410000 */
[----:B------:R-:W-:Y:S01]  /*4000*/  FMUL.FTZ R14, R109, R14 ;  /* 0x0000000e6d0e7220 */ /* 0x000fe20000410000 */
        /* <DEDUP_REMOVED lines=8> */
[----:B------:R-:W-:Y:S01]  /*4090*/  FMUL.FTZ R140, R135, R16 ;  /* 0x00000010878c7220 */ /* 0x000fe20000410000 */
[----:B------:R-:W-:Y:S01]  /*40a0*/  FMUL.FTZ R135, R13, R12 ;  /* 0x0000000c0d877220 */ /* 0x000fe20000410000 */
[----:B------:R-:W-:Y:S01]  /*40b0*/  FADD.FTZ R14, -R142, 1 ;  /* 0x3f8000008e0e7421 */ /* 0x000fe20000010100 */
[----:B------:R-:W-:Y:S01]  /*40c0*/  FMUL.FTZ R15, R126, R139 ;  /* 0x0000008b7e0f7220 */ /* 0x000fe20000410000 */
[----:B------:R-:W-:Y:S01]  /*40d0*/  FADD.FTZ R13, -R137, 1 ;  /* 0x3f800000890d7421 */ /* 0x000fe20000010100 */
[----:B------:R-:W-:Y:S01]  /*40e0*/  FMUL.FTZ R12, R124, R138 ;  /* 0x0000008a7c0c7220 */ /* 0x000fe20000410000 */
[----:B------:R-:W-:Y:S01]  /*40f0*/  FMUL.FTZ R16, R128, R143 ;  /* 0x0000008f80107220 */ /* 0x000fe20000410000 */
[----:B------:R-:W-:Y:S01]  /*4100*/  FMUL.FTZ R145, R104, R145 ;  /* 0x0000009168917220 */ /* 0x000fe20000410000 */
[----:B------:R-:W-:Y:S01]  /*4110*/  FFMA.FTZ R14, R53, R14, 1 ;  /* 0x3f800000350e7423 */ /* 0x000fe2000001000e */
[----:B------:R-:W0:Y:S01]  /*4120*/  LDC.64 R104, c[0x0][0x398] ;  /* 0x0000e600ff687b82 */ /* 0x000e220000000a00 */
[----:B------:R-:W-:Y:S01]  /*4130*/  FMUL.FTZ R15, R142, R15 ;  /* 0x0000000f8e0f7220 */ /* 0x000fe20000410000 */
        /* <DEDUP_REMOVED lines=8> */
[----:B------:R-:W1:Y:S01]  /*41c0*/  LDC.64 R24, c[0x0][0x3e8] ;  /* 0x0000fa00ff187b82 */ /* 0x000e620000000a00 */
        /* <DEDUP_REMOVED lines=39> */
[----:B------:R-:W-:Y:S01]  /*4440*/  IADD3 R17, R17, R19, RZ ;  /* 0x0000001311117210 */ /* 0x000fe20007ffe0ff */
[----:B------:R-:W-:Y:S01]  /*4450*/  FMUL.FTZ R19, R53, R142 ;  /* 0x0000008e35137220 */ /* 0x000fe20000410000 */
[----:B------:R-:W-:Y:S02]  /*4460*/  FMUL.FTZ R53, R115, R39 ;  /* 0x0000002773357220 */ /* 0x000fe40000410000 */
[----:B------:R-:W-:Y:S01]  /*4470*/  LEA.HI.X R25, R16, R25, R17, 0x1, P0 ;  /* 0x0000001910197211 */ /* 0x000fe200000f0c11 */
[----:B------:R-:W-:Y:S01]  /*4480*/  FMUL.FTZ R17, R47, R134 ;  /* 0x000000862f117220 */ /* 0x000fe20000410000 */
[----:B------:R-:W-:Y:S01]  /*4490*/  ISETP.NE.U32.AND P0, PT, RZ, UR6, PT ;  /* 0x00000006ff007c0c */ /* 0x000fe2000bf05070 */
[----:B------:R-:W-:Y:S01]  /*44a0*/  FMUL.FTZ R47, R126, R19 ;  /* 0x000000137e2f7220 */ /* 0x000fe20000410000 */
[----:B------:R-:W-:Y:S02]  /*44b0*/  IMAD.WIDE R2, R80, 0x10, R24 ;  /* 0x0000001050027825 */ /* 0x000fe400078e0218 */
[----:B------:R-:W-:-:S02]  /*44c0*/  ISETP.NE.AND.EX P0, PT, RZ, UR7, PT, P0 ;  /* 0x00000007ff007c0c */ /* 0x000fc4000bf05300 */
[----:B------:R-:W-:Y:S01]  /*44d0*/  FMUL.FTZ R49, R122, R17 ;  /* 0x000000117a317220 */ /* 0x000fe20000410000 */
[----:B--2---:R1:W-:Y:S04]  /*44e0*/  STG.E.128 desc[UR12][R2.64], R20 ;  /* 0x0000001402007986 */ /* 0x0043e8000c101d0c */
[----:B---3--:R1:W-:Y:S06]  /*44f0*/  STG.E.128 desc[UR12][R2.64+0x200], R12 ;  /* 0x0002000c02007986 */ /* 0x0083ec000c101d0c */
        /* <DEDUP_REMOVED lines=46> */
.L_x_8411:
[C---:B------:R-:W-:Y:S01]  /*47e0*/  SHF.L.U32 R180, R8.reuse, 0x10, RZ ;  /* 0x0000001008b47819 */ /* 0x040fe200000006ff */
[----:B------:R-:W-:Y:S01]  /*47f0*/  BAR.SYNC.DEFER_BLOCKING 0x0 ;  /* 0x0000000000007b1d */ /* 0x000fe20000010000 */
[----:B------:R-:W-:Y:S01]  /*4800*/  PRMT R186, R8, 0x7632, R186 ;  /* 0x0000763208ba7816 */ /* 0x000fe200000000ba */
[----:B------:R-:W-:Y:S01]  /*4810*/  HFMA2.MMA R98, -RZ, RZ, 0, 0 ;  /* 0x00000000ff627435 */ /* 0x000fe200000001ff */
[C---:B------:R-:W-:Y:S01]  /*4820*/  SHF.L.U32 R181, R9.reuse, 0x10, RZ ;  /* 0x0000001009b57819 */ /* 0x040fe200000006ff */
[----:B-12---:R-:W-:Y:S01]  /*4830*/  FFMA.FTZ R2, R0, R180, R93 ;  /* 0x000000b400027223 */ /* 0x006fe2000001005d */
[----:B------:R-:W-:Y:S01]  /*4840*/  SHF.L.U32 R178, R186, 0x10, RZ ;  /* 0x00000010bab27819 */ /* 0x000fe200000006ff */
[----:B------:R-:W-:Y:S01]  /*4850*/  HFMA2.MMA R102, -RZ, RZ, 0, 0 ;  /* 0x00000000ff667435 */ /* 0x000fe200000001ff */
[----:B------:R-:W-:Y:S02]  /*4860*/  PRMT R187, R9, 0x7632, R187 ;  /* 0x0000763209bb7816 */ /* 0x000fe400000000bb */
[----:B------:R-:W-:-:S02]  /*4870*/  CS2R R106, SRZ ;  /* 0x00000000006a7805 */ /* 0x000fc4000001ff00 */
[C---:B------:R-:W-:Y:S01]  /*4880*/  SHF.L.U32 R174, R10.reuse, 0x10, RZ ;  /* 0x000000100aae7819 */ /* 0x040fe200000006ff */
[----:B------:R-:W-:Y:S01]  /*4890*/  FFMA.FTZ R3, R53, R178, R2 ;  /* 0x000000b235037223 */ /* 0x000fe20000010002 */
[----:B------:R-:W-:Y:S02]  /*48a0*/  SHF.L.U32 R173, R187, 0x10, RZ ;  /* 0x00000010bbad7819 */ /* 0x000fe400000006ff */
[----:B------:R-:W-:Y:S02]  /*48b0*/  CS2R R108, SRZ ;  /* 0x00000000006c7805 */ /* 0x000fe4000001ff00 */
[----:B------:R-:W-:Y:S01]  /*48c0*/  PRMT R188, R10, 0x7632, R188 ;  /* 0x000076320abc7816 */ /* 0x000fe200000000bc */
[----:B------:R-:W-:Y:S01]  /*48d0*/  FFMA.FTZ R3, R60, R181, R3 ;  /* 0x000000b53c037223 */ /* 0x000fe20000010003 */
[----:B------:R-:W-:Y:S02]  /*48e0*/  SHF.L.U32 R153, R11, 0x10, RZ ;  /* 0x000000100b997819 */ /* 0x000fe400000006ff */
[----:B------:R-:W-:-:S02]  /*48f0*/  CS2R R110, SRZ ;  /* 0x00000000006e7805 */ /* 0x000fc4000001ff00 */
[----:B------:R-:W-:Y:S01]  /*4900*/  SHF.L.U32 R170, R188, 0x10, RZ ;  /* 0x00000010bcaa7819 */ /* 0x000fe200000006ff */
[----:B------:R-:W-:Y:S01]  /*4910*/  FFMA.FTZ R2, R52, R173, R3 ;  /* 0x000000ad34027223 */ /* 0x000fe20000010003 */
[----:B------:R-:W-:Y:S02]  /*4920*/  PRMT R189, R11, 0x7632, R189 ;  /* 0x000076320bbd7816 */ /* 0x000fe400000000bd */
[----:B------:R-:W-:Y:S02]  /*4930*/  CS2R R112, SRZ ;  /* 0x0000000000707805 */ /* 0x000fe4000001ff00 */
[----:B------:R-:W-:Y:S01]  /*4940*/  SHF.L.U32 R148, R4, 0x10, RZ ;  /* 0x0000001004947819 */ /* 0x000fe200000006ff */
[----:B------:R-:W-:Y:S01]  /*4950*/  FFMA.FTZ R2, R59, R174, R2 ;  /* 0x000000ae3b027223 */ /* 0x000fe20000010002 */
[----:B------:R-:W-:Y:S02]  /*4960*/  SHF.L.U32 R151, R189, 0x10, RZ ;  /* 0x00000010bd977819 */ /* 0x000fe400000006ff */
[----:B------:R-:W-:-:S02]  /*4970*/  CS2R R114, SRZ ;  /* 0x0000000000727805 */ /* 0x000fc4000001ff00 */
[----:B------:R-:W-:Y:S01]  /*4980*/  PRMT R190, R4, 0x7632, R190 ;  /* 0x0000763204be7816 */ /* 0x000fe200000000be */
[----:B------:R-:W-:Y:S01]  /*4990*/  FFMA.FTZ R3, R51, R170, R2 ;  /* 0x000000aa33037223 */ /* 0x000fe20000010002 */
[C---:B------:R-:W-:Y:S01]  /*49a0*/  SHF.L.U32 R145, R5.reuse, 0x10, RZ ;  /* 0x0000001005917819 */ /* 0x040fe200000006ff */
        /* <DEDUP_REMOVED lines=8> */
[----:B------:R-:W-:Y:S01]  /*4a30*/  FMUL.FTZ R118, R59, R99 ;  /* 0x000000633b767220 */ /* 0x000fe20000410000 */
[----:B------:R-:W-:Y:S01]  /*4a40*/  PRMT R192, R6, 0x7632, R192 ;  /* 0x0000763206c07816 */ /* 0x000fe200000000c0 */
[----:B------:R-:W-:Y:S01]  /*4a50*/  FFMA.FTZ R2, R57, R148, R2 ;  /* 0x0000009439027223 */ /* 0x000fe20000010002 */
[----:B0-----:R-:W-:-:S02]  /*4a60*/  ISETP.GE.AND P0, PT, R104, 0x1, PT ;  /* 0x000000016800780c */ /* 0x001fc40003f06270 */
[----:B------:R-:W-:Y:S02]  /*4a70*/  CS2R R104, SRZ ;  /* 0x0000000000687805 */ /* 0x000fe4000001ff00 */
[----:B------:R-:W-:Y:S01]  /*4a80*/  SHF.L.U32 R140, R192, 0x10, RZ ;  /* 0x00000010c08c7819 */ /* 0x000fe200000006ff */
[----:B------:R-:W-:Y:S01]  /*4a90*/  FFMA.FTZ R3, R49, R146, R2 ;  /* 0x0000009231037223 */ /* 0x000fe20000010002 */
[C---:B------:R-:W-:Y:S01]  /*4aa0*/  SHF.L.U32 R143, R7.reuse, 0x10, RZ ;  /* 0x00000010078f7819 */ /* 0x040fe200000006ff */
[----:B------:R-:W-:Y:S01]  /*4ab0*/  FMUL.FTZ R121, R58, R99 ;  /* 0x000000633a797220 */ /* 0x000fe20000410000 */
        /* <DEDUP_REMOVED lines=8> */
[CC--:B------:R-:W-:Y:S01]  /*4b40*/  FMUL.FTZ R125, R55.reuse, R99.reuse ;  /* 0x00000063377d7220 */ /* 0x0c0fe20000410000 */
        /* <DEDUP_REMOVED lines=18> */
[C---:B------:R-:W-:Y:S01]  /*4c70*/  IMAD.WIDE.U32 R38, R101.reuse, UR6, RZ ;  /* 0x0000000665267c25 */ /* 0x040fe2000f8e00ff */
[----:B------:R-:W-:Y:S01]  /*4c80*/  LEA.HI R2, R134, R134, RZ, 0x1 ;  /* 0x0000008686027211 */ /* 0x000fe200078f08ff */
[----:B------:R-:W-:Y:S01]  /*4c90*/  UMOV UR5, URZ ;  /* 0x0000003f00057c82 */ /* 0x000fe20008000000 */
[----:B------:R-:W-:Y:S01]  /*4ca0*/  ISETP.NE.AND P0, PT, R92, RZ, PT ;  /* 0x000000ff5c00720c */ /* 0x000fe20003f05270 */
[----:B------:R-:W1:Y:S01]  /*4cb0*/  LDC.64 R20, c[0x0][0x2d0] ;  /* 0x0000b400ff147b82 */ /* 0x000e620000000a00 */
[----:B------:R-:W-:Y:S01]  /*4cc0*/  LOP3.LUT R3, R2, 0xfffffe, RZ, 0xc0, !PT ;  /* 0x00fffffe02037812 */ /* 0x000fe200078ec0ff */
[----:B------:R-:W-:Y:S01]  /*4cd0*/  IMAD R2, R96, UR6, RZ ;  /* 0x0000000660027c24 */ /* 0x000fe2000f8e02ff */
[----:B------:R-:W-:Y:S01]  /*4ce0*/  ISETP.NE.AND P1, PT, R92, 0x1f, PT ;  /* 0x0000001f5c00780c */ /* 0x000fe20003f25270 */
[----:B------:R-:W-:Y:S01]  /*4cf0*/  IMAD R12, R96, UR8, RZ ;  /* 0x00000008600c7c24 */ /* 0x000fe2000f8e02ff */
[----:B------:R-:W-:Y:S01]  /*4d00*/  IADD3 R134, R134, -R3, RZ ;  /* 0x8000000386867210 */ /* 0x000fe20007ffe0ff */
[C---:B------:R-:W-:Y:S01]  /*4d10*/  IMAD R137, R101.reuse, UR7, R2 ;  /* 0x0000000765897c24 */ /* 0x040fe2000f8e0202 */
[----:B------:R-:W-:Y:S01]  /*4d20*/  P2R R2, PR, RZ, 0x1 ;  /* 0x00000001ff027803 */ /* 0x000fe20000000000 */
[----:B------:R-:W2:Y:S01]  /*4d30*/  LDC.64 R22, c[0x0][0x2e0] ;  /* 0x0000b800ff167b82 */ /* 0x000ea20000000a00 */
[C---:B------:R-:W-:Y:S01]  /*4d40*/  IMAD.WIDE.U32 R40, R101.reuse, UR8, RZ ;  /* 0x0000000865287c25 */ /* 0x040fe2000f8e00ff */
[----:B------:R-:W-:Y:S01]  /*4d50*/  MOV R135, RZ ;  /* 0x000000ff00877202 */ /* 0x000fe20000000f00 */
[----:B------:R-:W-:Y:S01]  /*4d60*/  UMOV UR6, URZ ;  /* 0x0000003f00067c82 */ /* 0x000fe20008000000 */
[----:B------:R-:W-:Y:S01]  /*4d70*/  MOV R98, RZ ;  /* 0x000000ff00627202 */ /* 0x000fe20000000f00 */
[----:B------:R-:W-:Y:S01]  /*4d80*/  IMAD R139, R101, UR9, R12 ;  /* 0x00000009658b7c24 */ /* 0x000fe2000f8e020c */
[----:B------:R-:W-:Y:S01]  /*4d90*/  IADD3 R136, R92, 0x200, RZ ;  /* 0x000002005c887810 */ /* 0x000fe20007ffe0ff */
[----:B------:R-:W-:Y:S01]  /*4da0*/  ULDC UR24, c[0x0][0x21c] ;  /* 0x0000870000187ab9 */ /* 0x000fe20000000800 */
[----:B------:R-:W3:Y:S01]  /*4db0*/  LDC.64 R24, c[0x0][0x348] ;  /* 0x0000d200ff187b82 */ /* 0x000ee20000000a00 */
[----:B------:R-:W-:Y:S01]  /*4dc0*/  IADD3 R137, R39, R137, RZ ;  /* 0x0000008927897210 */ /* 0x000fe20007ffe0ff */
[----:B------:R-:W-:Y:S01]  /*4dd0*/  ULDC UR9, c[0x0][0x218] ;  /* 0x0000860000097ab9 */ /* 0x000fe20000000800 */
[----:B------:R-:W-:Y:S01]  /*4de0*/  IADD3 R139, R41, R139, RZ ;  /* 0x0000008b298b7210 */ /* 0x000fe20007ffe0ff */
[----:B------:R-:W-:Y:S01]  /*4df0*/  ULDC.64 UR22, c[0x0][0x3c8] ;  /* 0x0000f20000167ab9 */ /* 0x000fe20000000a00 */
[----:B------:R-:W-:Y:S01]  /*4e00*/  ULDC.64 UR16, c[0x0][0x250] ;  /* 0x0000940000107ab9 */ /* 0x000fe20000000a00 */
[----:B------:R-:W-:Y:S01]  /*4e10*/  ULDC.64 UR10, c[0x0][0x238] ;  /* 0x00008e00000a7ab9 */ /* 0x000fe20000000a00 */
[----:B------:R-:W-:Y:S01]  /*4e20*/  ULDC.64 UR18, c[0x0][0x270] ;  /* 0x00009c0000127ab9 */ /* 0x000fe20000000a00 */
[----:B------:R-:W4:Y:S01]  /*4e30*/  LDC.64 R26, c[0x0][0x360] ;  /* 0x0000d800ff1a7b82 */ /* 0x000f220000000a00 */
[----:B------:R-:W-:-:S05]  /*4e40*/  ULDC.64 UR20, c[0x0][0x350] ;  /* 0x0000d40000147ab9 */ /* 0x000fca0000000a00 */
.L_x_8449:
[----:B------:R-:W-:Y:S01]  /*4e50*/  SHF.R.S32.HI R141, RZ, 0x1f, R135 ;  /* 0x0000001fff8d7819 */ /* 0x000fe20000011487 */
[----:B------:R-:W-:-:S04]  /*4e60*/  IMAD.WIDE.U32 R2, R135, UR16, RZ ;  /* 0x0000001087027c25 */ /* 0x000fc8000f8e00ff */
[----:B01----:R-:W-:Y:S01]  /*4e70*/  IMAD R12, R141, UR16, RZ ;  /* 0x000000108d0c7c24 */ /* 0x003fe2000f8e02ff */
[----:B------:R-:W-:-:S03]  /*4e80*/  LEA R42, P0, R2, R83, 0x1 ;  /* 0x00000053022a7211 */ /* 0x000fc600078008ff */
[----:B------:R-:W-:-:S05]  /*4e90*/  IMAD R13, R135, UR17, R12 ;  /* 0x00000011870d7c24 */ /* 0x000fca000f8e020c */
[----:B------:R-:W-:-:S04]  /*4ea0*/  IADD3 R3, R3, R13, RZ ;  /* 0x0000000d03037210 */ /* 0x000fc80007ffe0ff */
[----:B------:R-:W-:-:S03]  /*4eb0*/  LEA.HI.X R43, R2, R82, R3, 0x1, P0 ;  /* 0x00000052022b7211 */ /* 0x000fc600000f0c03 */
[----:B------:R-:W-:-:S05]  /*4ec0*/  IMAD.WIDE R42, R80, 0x10, R42 ;  /* 0x00000010502a7825 */ /* 0x000fca00078e022a */
[----:B------:R-:W3:Y:S04]  /*4ed0*/  LDG.E.128 R12, desc[UR12][R42.64] ;  /* 0x0000000c2a0c7981 */ /* 0x000ee8000c1e1d00 */
[----:B------:R0:W4:Y:S01]  /*4ee0*/  LDG.E.128 R16, desc[UR12][R42.64+0x200] ;  /* 0x0002000c2a107981 */ /* 0x000122000c1e1d00 */
[----:B------:R-:W-:Y:S01]  /*4ef0*/  MOV R2, R38 ;  /* 0x0000002600027202 */ /* 0x000fe20000000f00 */
[----:B------:R-:W-:Y:S01]  /*4f00*/  IMAD R44, R141, UR10, RZ ;  /* 0x0000000a8d2c7c24 */ /* 0x000fe2000f8e02ff */
[----:B------:R-:W-:-:S03]  /*4f10*/  MOV R3, R137 ;  /* 0x0000008900037202 */ /* 0x000fc60000000f00 */
[C---:B------:R-:W-:Y:S02]  /*4f20*/  IMAD R45, R135.reuse, UR11, R44 ;  /* 0x0000000b872d7c24 */ /* 0x040fe4000f8e022c */
[----:B------:R-:W-:-:S03]  /*4f30*/  IMAD.WIDE.U32 R2, R135, UR10, R2 ;  /* 0x0000000a87027c25 */ /* 0x000fc6000f8e0002 */
[----:B-1----:R-:W-:Y:S02]  /*4f40*/  LEA R44, P0, R2, R20, 0x2 ;  /* 0x00000014022c7211 */ /* 0x002fe400078010ff */
[----:B------:R-:W-:-:S04]  /*4f50*/  IADD3 R3, R3, R45, RZ ;  /* 0x0000002d03037210 */ /* 0x000fc80007ffe0ff */
[----:B------:R-:W-:-:S05]  /*4f60*/  LEA.HI.X R45, R2, R21, R3, 0x2, P0 ;  /* 0x00000015022d7211 */ /* 0x000fca00000f1403 */
[----:B------:R1:W4:Y:S01]  /*4f70*/  LDG.E R44, desc[UR12][R44.64] ;  /* 0x0000000c2c2c7981 */ /* 0x000322000c1e1900 */
[----:B------:R-:W-:Y:S01]  /*4f80*/  MOV R2, R40 ;  /* 0x0000002800027202 */ /* 0x000fe20000000f00 */
[----:B------:R-:W-:Y:S01]  /*4f90*/  IMAD R150, R141, UR18, RZ ;  /* 0x000000128d967c24 */ /* 0x000fe2000f8e02ff */
[----:B------:R-:W-:-:S03]  /*4fa0*/  MOV R3, R139 ;  /* 0x0000008b00037202 */ /* 0x000fc60000000f00 */
[C---:B0-----:R-:W-:Y:S02]  /*4fb0*/  IMAD R43, R135.reuse, UR19, R150 ;  /* 0x00000013872b7c24 */ /* 0x041fe4000f8e0296 */
[----:B------:R-:W-:-:S03]  /*4fc0*/  IMAD.WIDE.U32 R2, R135, UR18, R2 ;  /* 0x0000001287027c25 */ /* 0x000fc6000f8e0002 */
[----:B--2---:R-:W-:Y:S02]  /*4fd0*/  LEA R42, P0, R2, R22, 0x2 ;  /* 0x00000016022a7211 */ /* 0x004fe400078010ff */
[----:B------:R-:W-:-:S04]  /*4fe0*/  IADD3 R3, R3, R43, RZ ;  /* 0x0000002b03037210 */ /* 0x000fc80007ffe0ff */
[----:B------:R-:W-:Y:S02]  /*4ff0*/  LEA.HI.X R43, R2, R23, R3, 0x2, P0 ;  /* 0x00000017022b7211 */ /* 0x000fe400000f1403 */
[----:B------:R-:W-:-:S04]  /*5000*/  LOP3.LUT P0, RZ, R92, 0x1f, RZ, 0xc0, !PT ;  /* 0x0000001f5cff7812 */ /* 0x000fc8000780c0ff */
[----:B------:R-:W-:-:S13]  /*5010*/  ISETP.LT.OR P2, PT, R64, 0x2, P0 ;  /* 0x000000024000780c */ /* 0x000fda0000741670 */
[----:B-1----:R-:W0:Y:S01]  /*5020*/  @!P2 LDC R45, c[0x0][0x21c] ;  /* 0x00008700ff2dab82 */ /* 0x002e220000000800 */
[----:B------:R-:W-:Y:S02]  /*5030*/  ISETP.NE.AND P3, PT, R92, RZ, PT ;  /* 0x000000ff5c00720c */ /* 0x000fe40003f65270 */
[----:B------:R-:W-:-:S04]  /*5040*/  LEA R3, R134, R135, 0x8 ;  /* 0x0000008786037211 */ /* 0x000fc800078e40ff */
[----:B------:R-:W-:Y:S01]  /*5050*/  SEL R2, R3, R136, !P3 ;  /* 0x0000008803027207 */ /* 0x000fe20005800000 */
[----:B---3--:R1:W-:Y:S04]  /*5060*/  STS.128 [R79], R12 ;  /* 0x0000000c4f007388 */ /* 0x0083e80000000c00 */
[----:B----4-:R-:W-:Y:S01]  /*5070*/  STS.128 [R79+0x200], R16 ;  /* 0x000200104f007388 */ /* 0x010fe20000000c00 */
[----:B------:R-:W-:-:S03]  /*5080*/  NOP ;  /* 0x0000000000007918 */ /* 0x000fc60000000000 */
[----:B------:R2:W3:Y:S01]  /*5090*/  LDG.E R213, desc[UR12][R42.64] ;  /* 0x0000000c2ad57981 */ /* 0x0004e2000c1e1900 */
[----:B------:R-:W-:Y:S01]  /*50a0*/  LEA R103, R2, R103, 0x2 ;  /* 0x0000006702677211 */ /* 0x000fe200078e10ff */
[----:B------:R-:W-:Y:S02]  /*50b0*/  HFMA2.MMA R185, -RZ, RZ, 0, 0 ;  /* 0x00000000ffb97435 */ /* 0x000fe400000001ff */
[----:B------:R-:W-:Y:S01]  /*50c0*/  LDS.128 R16, [R78+0x10] ;  /* 0x000010004e107984 */ /* 0x000fe20000000c00 */
[----:B-1----:R-:W-:-:S05]  /*50d0*/  @!P2 IADD3 R12, R64, -0x2, RZ ;  /* 0xfffffffe400ca810 */ /* 0x002fca0007ffe0ff */
[----:B0-----:R-:W-:Y:S02]  /*50e0*/  @!P2 IMAD R3, R12, R45, R135 ;  /* 0x0000002d0c03a224 */ /* 0x001fe400078e0287 */
[----:B------:R-:W0:Y:S02]  /*50f0*/  LDS.128 R12, [R78] ;  /* 0x000000004e0c7984 */ /* 0x000e240000000c00 */
[----:B------:R-:W-:-:S04]  /*5100*/  @!P2 IMAD.WIDE R2, R3, 0x8, R36 ;  /* 0x000000080302a825 */ /* 0x000fc800078e0224 */
[----:B------:R-:W-:-:S04]  /*5110*/  FMUL.FTZ R152, R44, 1.4426950216293334961 ;  /* 0x3fb8aa3b2c987820 */ /* 0x000fc80000410000 */
[----:B------:R-:W-:-:S06]  /*5120*/  FMUL.FTZ R184, R152, R77 ;  /* 0x0000004d98b87220 */ /* 0x000fcc0000410000 */
[----:B------:R-:W1:Y:S01]  /*5130*/  MUFU.EX2 R184, R184 ;  /* 0x000000b800b87308 */ /* 0x000e620000000800 */
[----:B--2---:R-:W2:Y:S01]  /*5140*/  @P1 S2R R43, SR_CgaCtaId ;  /* 0x00000000002b1919 */ /* 0x004ea20000008800 */
[----:B-1----:R1:W-:Y:S01]  /*5150*/  STS [R103+0xea8], R184 ;  /* 0x000ea8b867007388 */ /* 0x0023e20000000800 */
[----:B------:R-:W-:Y:S01]  /*5160*/  BAR.SYNC.DEFER_BLOCKING 0x0 ;  /* 0x0000000000007b1d */ /* 0x000fe20000010000 */
[C---:B------:R-:W-:Y:S01]  /*5170*/  FMUL.FTZ R169, R152.reuse, R71 ;  /* 0x0000004798a97220 */ /* 0x040fe20000410000 */
[C---:B------:R-:W-:Y:S01]  /*5180*/  FMUL.FTZ R168, R152.reuse, R76 ;  /* 0x0000004c98a87220 */ /* 0x040fe20000410000 */
[----:B------:R-:W-:-:S04]  /*5190*/  FMUL.FTZ R167, R152, R69 ;  /* 0x0000004598a77220 */ /* 0x000fc80000410000 */
[----:B------:R-:W4:Y:S08]  /*51a0*/  MUFU.EX2 R169, R169 ;  /* 0x000000a900a97308 */ /* 0x000f300000000800 */
[----:B------:R-:W1:Y:S01]  /*51b0*/  MUFU.EX2 R168, R168 ;  /* 0x000000a800a87308 */ /* 0x000e620000000800 */
[----:B------:R2:W5:Y:S07]  /*51c0*/  @!P2 LDG.E R185, desc[UR12][R2.64+0x4] ;  /* 0x0000040c02b9a981 */ /* 0x00056e000c1e1900 */
[----:B------:R-:W1:Y:S01]  /*51d0*/  MUFU.EX2 R167, R167 ;  /* 0x000000a700a77308 */ /* 0x000e620000000800 */
[----:B0-----:R-:W-:Y:S01]  /*51e0*/  PRMT R159, R12, 0x7632, R159 ;  /* 0x000076320c9f7816 */ /* 0x001fe2000000009f */
[----:B------:R-:W-:Y:S01]  /*51f0*/  FMUL.FTZ R166, R152, R75 ;  /* 0x0000004b98a67220 */ /* 0x000fe20000410000 */
[----:B------:R-:W-:Y:S01]  /*5200*/  SHF.L.U32 R42, R12, 0x10, RZ ;  /* 0x000000100c2a7819 */ /* 0x000fe200000006ff */
[----:B------:R-:W-:Y:S01]  /*5210*/  FMUL.FTZ R12, R152, R62 ;  /* 0x0000003e980c7220 */ /* 0x000fe20000410000 */
[C---:B------:R-:W-:Y:S01]  /*5220*/  PRMT R156, R15.reuse, 0x7632, R156 ;  /* 0x000076320f9c7816 */ /* 0x040fe2000000009c */
[----:B------:R-:W-:Y:S01]  /*5230*/  FMUL.FTZ R183, R180, R77 ;  /* 0x0000004db4b77220 */ /* 0x000fe20000410000 */
[----:B------:R-:W-:Y:S01]  /*5240*/  SHF.L.U32 R147, R15, 0x10, RZ ;  /* 0x000000100f937819 */ /* 0x000fe200000006ff */
[----:B----4-:R-:W-:Y:S01]  /*5250*/  FMUL.FTZ R15, R184, R169 ;  /* 0x000000a9b80f7220 */ /* 0x010fe20000410000 */
[----:B--2---:R-:W-:Y:S01]  /*5260*/  @P1 MOV R2, 0x400 ;  /* 0x0000040000021802 */ /* 0x004fe20000000f00 */
[----:B------:R-:W-:Y:S01]  /*5270*/  FMUL.FTZ R204, R178, R71 ;  /* 0x00000047b2cc7220 */ /* 0x000fe20000410000 */
[----:B------:R-:W-:Y:S01]  /*5280*/  SHF.L.U32 R159, R159, 0x10, RZ ;  /* 0x000000109f9f7819 */ /* 0x000fe200000006ff */
[----:B------:R-:W-:Y:S01]  /*5290*/  FMUL.FTZ R165, R152, R67 ;  /* 0x0000004398a57220 */ /* 0x000fe20000410000 */
[----:B------:R-:W-:Y:S01]  /*52a0*/  @P1 LEA R225, R43, R2, 0x18 ;  /* 0x000000022be11211 */ /* 0x000fe200078ec0ff */
[----:B------:R-:W-:Y:S01]  /*52b0*/  FMUL.FTZ R195, R173, R69 ;  /* 0x00000045adc37220 */ /* 0x000fe20000410000 */
[----:B------:R-:W0:Y:S01]  /*52c0*/  MUFU.EX2 R166, R166 ;  /* 0x000000a600a67308 */ /* 0x000e220000000800 */
[----:B------:R-:W-:Y:S01]  /*52d0*/  PRMT R158, R13, 0x7632, R158 ;  /* 0x000076320d9e7816 */ /* 0x000fe2000000009e */
[----:B------:R-:W-:Y:S01]  /*52e0*/  FMUL.FTZ R202, R181, R76 ;  /* 0x0000004cb5ca7220 */ /* 0x000fe20000410000 */
[----:B------:R-:W-:Y:S01]  /*52f0*/  @P1 LEA R225, R92, R225, 0x2 ;  /* 0x000000e15ce11211 */ /* 0x000fe200078e10ff */
[----:B------:R-:W-:Y:S01]  /*5300*/  FMUL.FTZ R223, R42, R183 ;  /* 0x000000b72adf7220 */ /* 0x000fe20000410000 */
[----:B------:R-:W-:Y:S01]  /*5310*/  SHF.L.U32 R43, R13, 0x10, RZ ;  /* 0x000000100d2b7819 */ /* 0x000fe200000006ff */
[----:B------:R-:W-:Y:S01]  /*5320*/  FMUL.FTZ R216, R159, R204 ;  /* 0x000000cc9fd87220 */ /* 0x000fe20000410000 */
[----:B------:R-:W-:Y:S01]  /*5330*/  FMUL.FTZ R164, R152, R74 ;  /* 0x0000004a98a47220 */ /* 0x000fe20000410000 */
[----:B------:R1:W-:Y:S01]  /*5340*/  MUFU.EX2 R173, R12 ;  /* 0x0000000c00ad7308 */ /* 0x0003e20000000800 */
[----:B------:R-:W2:Y:S01]  /*5350*/  @P1 LDS R225, [R225+0x16ac] ;  /* 0x0016ac00e1e11984 */ /* 0x000ea20000000800 */
[----:B------:R-:W-:Y:S01]  /*5360*/  SHF.L.U32 R158, R158, 0x10, RZ ;  /* 0x000000109e9e7819 */ /* 0x000fe200000006ff */
[C---:B------:R-:W-:Y:S01]  /*5370*/  FMUL.FTZ R176, R152.reuse, R61 ;  /* 0x0000003d98b07220 */ /* 0x040fe20000410000 */
[----:B------:R-:W-:Y:S01]  /*5380*/  FMUL.FTZ R221, R43, R202 ;  /* 0x000000ca2bdd7220 */ /* 0x000fe20000410000 */
[----:B------:R-:W-:Y:S01]  /*5390*/  FMUL.FTZ R163, R152, R66 ;  /* 0x0000004298a37220 */ /* 0x000fe20000410000 */
[----:B------:R-:W-:Y:S01]  /*53a0*/  PRMT R157, R14, 0x7632, R157 ;  /* 0x000076320e9d7816 */ /* 0x000fe2000000009d */
[----:B------:R-:W-:Y:S01]  /*53b0*/  FMUL.FTZ R197, R142, R70 ;  /* 0x000000468ec57220 */ /* 0x000fe20000410000 */
[----:B------:R-:W4:Y:S01]  /*53c0*/  MUFU.EX2 R165, R165 ;  /* 0x000000a500a57308 */ /* 0x000f220000000800 */
[----:B-1----:R-:W-:Y:S01]  /*53d0*/  FMUL.FTZ R12, R168, R15 ;  /* 0x0000000fa80c7220 */ /* 0x002fe20000410000 */
[----:B------:R-:W-:Y:S01]  /*53e0*/  SHF.L.U32 R45, R14, 0x10, RZ ;  /* 0x000000100e2d7819 */ /* 0x000fe200000006ff */
[----:B------:R-:W-:Y:S01]  /*53f0*/  FMUL.FTZ R194, R174, R75 ;  /* 0x0000004baec27220 */ /* 0x000fe20000410000 */
[----:B------:R-:W-:Y:S01]  /*5400*/  FMUL.FTZ R142, R152, R68 ;  /* 0x00000044988e7220 */ /* 0x000fe20000410000 */
[----:B------:R-:W-:Y:S01]  /*5410*/  FMUL.FTZ R15, R167, R12 ;  /* 0x0000000ca70f7220 */ /* 0x000fe20000410000 */
[----:B------:R-:W-:Y:S01]  /*5420*/  FFMA.FTZ R12, R169, R223, R216 ;  /* 0x000000dfa90c7223 */ /* 0x000fe200000100d8 */
[----:B------:R-:W-:Y:S01]  /*5430*/  FMUL.FTZ R220, R158, R195 ;  /* 0x000000c39edc7220 */ /* 0x000fe20000410000 */
[----:B------:R-:W1:Y:S01]  /*5440*/  MUFU.EX2 R164, R164 ;  /* 0x000000a400a47308 */ /* 0x000e620000000800 */
[----:B------:R-:W-:Y:S01]  /*5450*/  FMUL.FTZ R162, R152, R73 ;  /* 0x0000004998a27220 */ /* 0x000fe20000410000 */
[----:B------:R-:W-:Y:S01]  /*5460*/  FFMA.FTZ R12, R168, R12, R221 ;  /* 0x0000000ca80c7223 */ /* 0x000fe200000100dd */
[----:B------:R-:W-:Y:S01]  /*5470*/  PRMT R2, R18, 0x7632, R2 ;  /* 0x0000763212027816 */ /* 0x000fe20000000002 */
[----:B------:R-:W-:Y:S01]  /*5480*/  FMUL.FTZ R200, R170, R67 ;  /* 0x00000043aac87220 */ /* 0x000fe20000410000 */
[----:B------:R-:W-:Y:S01]  /*5490*/  SHF.L.U32 R157, R157, 0x10, RZ ;  /* 0x000000109d9d7819 */ /* 0x000fe200000006ff */
[----:B------:R-:W-:Y:S01]  /*54a0*/  FMUL.FTZ R219, R45, R194 ;  /* 0x000000c22ddb7220 */ /* 0x000fe20000410000 */
[----:B------:R-:W-:Y:S01]  /*54b0*/  FFMA.FTZ R12, R167, R12, R220 ;  /* 0x0000000ca70c7223 */ /* 0x000fe200000100dc */
        /* <DEDUP_REMOVED lines=8> */
[----:B------:R-:W2:Y:S01]  /*5540*/  MUFU.EX2 R163, R163 ;  /* 0x000000a300a37308 */ /* 0x000ea20000000800 */
[C---:B0-----:R-:W-:Y:S01]  /*5550*/  FMUL.FTZ R2, R166.reuse, R15 ;  /* 0x0000000fa6027220 */ /* 0x041fe20000410000 */
[----:B------:R-:W-:Y:S01]  /*5560*/  FMUL.FTZ R222, R157, R200 ;  /* 0x000000c89dde7220 */ /* 0x000fe20000410000 */
[----:B------:R-:W-:Y:S01]  /*5570*/  FFMA.FTZ R12, R166, R12, R219 ;  /* 0x0000000ca60c7223 */ /* 0x000fe200000100db */
[----:B------:R-:W-:Y:S01]  /*5580*/  SHF.L.U32 R160, R19, 0x10, RZ ;  /* 0x0000001013a07819 */ /* 0x000fe200000006ff */
[----:B------:R-:W-:Y:S01]  /*5590*/  FMUL.FTZ R207, R151, R66 ;  /* 0x0000004297cf7220 */ /* 0x000fe20000410000 */
[----:B------:R-:W-:Y:S01]  /*55a0*/  SHF.L.U32 R156, R156, 0x10, RZ ;  /* 0x000000109c9c7819 */ /* 0x000fe200000006ff */
[----:B------:R-:W-:Y:S01]  /*55b0*/  FMUL.FTZ R215, R147, R196 ;  /* 0x000000c493d77220 */ /* 0x000fe20000410000 */
[----:B------:R-:W-:Y:S01]  /*55c0*/  MUFU.EX2 R142, R142 ;  /* 0x0000008e008e7308 */ /* 0x000fe20000000800 */
[----:B------:R-:W-:Y:S01]  /*55d0*/  SHF.L.U32 R19, R3, 0x10, RZ ;  /* 0x0000001003137819 */ /* 0x000fe200000006ff */
[C---:B----4-:R-:W-:Y:S01]  /*55e0*/  FMUL.FTZ R3, R165.reuse, R2 ;  /* 0x00000002a5037220 */ /* 0x050fe20000410000 */
[----:B------:R-:W-:Y:S01]  /*55f0*/  FFMA.FTZ R12, R165, R12, R222 ;  /* 0x0000000ca50c7223 */ /* 0x000fe200000100de */
[----:B------:R-:W-:Y:S01]  /*5600*/  PRMT R155, R16, 0x7632, R155 ;  /* 0x00007632109b7816 */ /* 0x000fe2000000009b */
[----:B------:R-:W-:Y:S01]  /*5610*/  FMUL.FTZ R198, R148, R73 ;  /* 0x0000004994c67220 */ /* 0x000fe20000410000 */
[----:B------:R-:W-:Y:S01]  /*5620*/  SHF.L.U32 R149, R16, 0x10, RZ ;  /* 0x0000001010957819 */ /* 0x000fe200000006ff */
[----:B------:R-:W-:Y:S01]  /*5630*/  FMUL.FTZ R218, R156, R207 ;  /* 0x000000cf9cda7220 */ /* 0x000fe20000410000 */
[----:B------:R-:W0:Y:S01]  /*5640*/  MUFU.EX2 R162, R162 ;  /* 0x000000a200a27308 */ /* 0x000e220000000800 */
[C---:B------:R-:W-:Y:S01]  /*5650*/  PRMT R154, R17.reuse, 0x7632, R154 ;  /* 0x00007632119a7816 */ /* 0x040fe2000000009a */
[C---:B-1----:R-:W-:Y:S01]  /*5660*/  FMUL.FTZ R2, R164.reuse, R3 ;  /* 0x00000003a4027220 */ /* 0x042fe20000410000 */
[----:B------:R-:W-:Y:S01]  /*5670*/  FFMA.FTZ R12, R164, R12, R215 ;  /* 0x0000000ca40c7223 */ /* 0x000fe200000100d7 */
[----:B------:R-:W-:Y:S01]  /*5680*/  SHF.L.U32 R150, R17, 0x10, RZ ;  /* 0x0000001011967819 */ /* 0x000fe200000006ff */
[----:B------:R-:W-:Y:S01]  /*5690*/  FMUL.FTZ R178, R146, R65 ;  /* 0x0000004192b27220 */ /* 0x000fe20000410000 */
[----:B------:R-:W-:Y:S01]  /*56a0*/  SHF.L.U32 R18, R18, 0x10, RZ ;  /* 0x0000001012127819 */ /* 0x000fe200000006ff */
[----:B------:R-:W-:Y:S01]  /*56b0*/  FMUL.FTZ R201, R145, R72 ;  /* 0x0000004891c97220 */ /* 0x000fe20000410000 */
[----:B------:R-:W1:Y:S01]  /*56c0*/  MUFU.EX2 R161, R161 ;  /* 0x000000a100a17308 */ /* 0x000e620000000800 */
[----:B------:R-:W-:Y:S01]  /*56d0*/  SHF.L.U32 R155, R155, 0x10, RZ ;  /* 0x000000109b9b7819 */ /* 0x000fe200000006ff */
[----:B------:R-:W-:Y:S01]  /*56e0*/  FMUL.FTZ R199, R144, R63 ;  /* 0x0000003f90c77220 */ /* 0x000fe20000410000 */
[----:B------:R-:W-:Y:S01]  /*56f0*/  SHF.L.U32 R154, R154, 0x10, RZ ;  /* 0x000000109a9a7819 */ /* 0x000fe200000006ff */
[----:B------:R-:W-:Y:S01]  /*5700*/  FMUL.FTZ R179, R140, R62 ;  /* 0x0000003e8cb37220 */ /* 0x000fe20000410000 */
[----:B------:R-:W-:Y:S01]  /*5710*/  FMUL.FTZ R177, R143, R68 ;  /* 0x000000448fb17220 */ /* 0x000fe20000410000 */
[----:B------:R-:W-:Y:S01]  /*5720*/  FMUL.FTZ R172, R138, R61 ;  /* 0x0000003d8aac7220 */ /* 0x000fe20000410000 */
[----:B------:R-:W-:Y:S01]  /*5730*/  FMUL.FTZ R217, R149, R198 ;  /* 0x000000c695d97220 */ /* 0x000fe20000410000 */
[----:B------:R-:W4:Y:S01]  /*5740*/  MUFU.EX2 R171, R171 ;  /* 0x000000ab00ab7308 */ /* 0x000f220000000800 */
[C---:B--2---:R-:W-:Y:S01]  /*5750*/  FMUL.FTZ R3, R163.reuse, R2 ;  /* 0x00000002a3037220 */ /* 0x044fe20000410000 */
[----:B------:R-:W-:Y:S01]  /*5760*/  FFMA.FTZ R12, R163, R12, R218 ;  /* 0x0000000ca30c7223 */ /* 0x000fe200000100da */
[----:B------:R-:W-:Y:S01]  /*5770*/  BSSY B0, `(.L_x_8413) ;  /* 0x0000027000007945 */ /* 0x000fe20003800000 */
[----:B------:R-:W-:Y:S01]  /*5780*/  FMUL.FTZ R212, R150, R201 ;  /* 0x000000c996d47220 */ /* 0x000fe20000410000 */
[----:B------:R-:W-:Y:S01]  /*5790*/  FMUL.FTZ R203, R18, R197 ;  /* 0x000000c512cb7220 */ /* 0x000fe20000410000 */
[----:B------:R-:W-:Y:S01]  /*57a0*/  FMUL.FTZ R181, R160, R177 ;  /* 0x000000b1a0b57220 */ /* 0x000fe20000410000 */
[----:B------:R-:W-:Y:S01]  /*57b0*/  FMUL.FTZ R214, R155, R178 ;  /* 0x000000b29bd67220 */ /* 0x000fe20000410000 */
[----:B------:R2:W1:Y:S01]  /*57c0*/  MUFU.EX2 R13, R103 ;  /* 0x00000067000d7308 */ /* 0x0004620000000800 */
[----:B------:R-:W-:Y:S01]  /*57d0*/  FMUL.FTZ R206, R154, R199 ;  /* 0x000000c79ace7220 */ /* 0x000fe20000410000 */
[----:B------:R-:W-:Y:S01]  /*57e0*/  FMUL.FTZ R174, R152, R179 ;  /* 0x000000b398ae7220 */ /* 0x000fe20000410000 */
[----:B------:R-:W-:Y:S01]  /*57f0*/  FMUL.FTZ R175, R19, R172 ;  /* 0x000000ac13af7220 */ /* 0x000fe20000410000 */
[----:B0-----:R-:W-:-:S04]  /*5800*/  FFMA.FTZ R12, R162, R12, R217 ;  /* 0x0000000ca20c7223 */ /* 0x001fc800000100d9 */
[----:B------:R-:W0:Y:S01]  /*5810*/  MUFU.EX2 R182, R182 ;  /* 0x000000b600b67308 */ /* 0x000e220000000800 */
[-C--:B---3--:R-:W-:Y:S01]  /*5820*/  FMUL.FTZ R209, R54, R213.reuse ;  /* 0x000000d536d17220 */ /* 0x088fe20000410000 */
        /* <DEDUP_REMOVED lines=12> */
[----:B------:R-:W-:Y:S01]  /*58f0*/  FMUL.FTZ R14, R162, R3 ;  /* 0x00000003a20e7220 */ /* 0x000fe20000410000 */
[----:B012-4-:R-:W-:Y:S06]  /*5900*/  @P1 BRA `(.L_x_8414) ;  /* 0x0000000000341947 */ /* 0x017fec0003800000 */
[----:B------:R-:W-:Y:S02]  /*5910*/  ISETP.NE.AND P1, PT, R64, R133, PT ;  /* 0x000000854000720c */ /* 0x000fe40003f25270 */
[----:B------:R-:W-:-:S11]  /*5920*/  MOV R225, 0x3f800000 ;  /* 0x3f80000000e17802 */ /* 0x000fd60000000f00 */
[----:B------:R-:W-:Y:S05]  /*5930*/  @!P1 BRA `(.L_x_8414) ;  /* 0x0000000000289947 */ /* 0x000fea0003800000 */
[----:B------:R-:W0:Y:S01]  /*5940*/  S2UR UR8, SR_CgaCtaId ;  /* 0x00000000000879c3 */ /* 0x000e220000008800 */
[----:B------:R-:W-:Y:S01]  /*5950*/  IADD3 R3, R133, -UR4, RZ ;  /* 0x8000000485037c10 */ /* 0x000fe2000fffe0ff */
[----:B------:R-:W-:-:S03]  /*5960*/  UMOV UR7, 0x400 ;  /* 0x0000040000077882 */ /* 0x000fc60000000000 */
[----:B------:R-:W-:-:S04]  /*5970*/  LEA.HI R2, R3, R3, RZ, 0x1 ;  /* 0x0000000303027211 */ /* 0x000fc800078f08ff */
[----:B------:R-:W-:-:S04]  /*5980*/  LOP3.LUT R2, R2, 0xfffffe, RZ, 0xc0, !PT ;  /* 0x00fffffe02027812 */ /* 0x000fc800078ec0ff */
[----:B------:R-:W-:-:S04]  /*5990*/  IADD3 R2, -R2, R3, RZ ;  /* 0x0000000302027210 */ /* 0x000fc80007ffe1ff */
[----:B------:R-:W-:Y:S01]  /*59a0*/  LEA R2, R2, R135, 0x8 ;  /* 0x0000008702027211 */ /* 0x000fe200078e40ff */
[----:B0-----:R-:W-:-:S06]  /*59b0*/  ULEA UR7, UR8, UR7, 0x18 ;  /* 0x0000000708077291 */ /* 0x001fcc000f8ec03f */
[----:B------:R-:W-:-:S05]  /*59c0*/  LEA R2, R2, UR7, 0x2 ;  /* 0x0000000702027c11 */ /* 0x000fca000f8e10ff */
[----:B------:R0:W1:Y:S02]  /*59d0*/  LDS R225, [R2+0xea8] ;  /* 0x000ea80002e17984 */ /* 0x0000640000000800 */
.L_x_8414:
[----:B------:R-:W-:Y:S05]  /*59e0*/  BSYNC B0 ;  /* 0x0000000000007941 */ /* 0x000fea0003800000 */
.L_x_8413:
[----:B-1----:R-:W-:Y:S01]  /*59f0*/  FMUL.FTZ R3, R176, R225 ;  /* 0x000000e1b0037220 */ /* 0x002fe20000410000 */
[C---:B------:R-:W-:Y:S01]  /*5a00*/  FFMA.FTZ R12, R161.reuse, R12, R214 ;  /* 0x0000000ca10c7223 */ /* 0x040fe200000100d6 */
[----:B------:R-:W-:Y:S01]  /*5a10*/  FMUL.FTZ R14, R161, R14 ;  /* 0x0000000ea10e7220 */ /* 0x000fe20000410000 */
[----:B------:R-:W-:Y:S01]  /*5a20*/  FFMA.FTZ R15, R173, R15, R208 ;  /* 0x0000000fad0f7223 */ /* 0x000fe200000100d0 */
[----:B0-----:R-:W-:Y:S01]  /*5a30*/  FMUL.FTZ R2, R142, R3 ;  /* 0x000000038e027220 */ /* 0x001fe20000410000 */
[C---:B------:R-:W-:Y:S01]  /*5a40*/  FFMA.FTZ R12, R171.reuse, R12, R212 ;  /* 0x0000000cab0c7223 */ /* 0x040fe200000100d4 */
[----:B------:R-:W-:Y:S01]  /*5a50*/  FMUL.FTZ R14, R171, R14 ;  /* 0x0000000eab0e7220 */ /* 0x000fe20000410000 */
[C---:B------:R-:W-:Y:S01]  /*5a60*/  FFMA.FTZ R17, R182.reuse, R15, R205 ;  /* 0x0000000fb6117223 */ /* 0x040fe200000100cd */
[----:B------:R-:W-:Y:S01]  /*5a70*/  FMUL.FTZ R15, R173, R2 ;  /* 0x00000002ad0f7220 */ /* 0x000fe20000410000 */
[C---:B------:R-:W-:Y:S01]  /*5a80*/  FFMA.FTZ R12, R13.reuse, R12, R206 ;  /* 0x0000000c0d0c7223 */ /* 0x040fe200000100ce */
[C---:B------:R-:W-:Y:S01]  /*5a90*/  FMUL.FTZ R3, R13.reuse, R14 ;  /* 0x0000000e0d037220 */ /* 0x040fe20000410000 */
[----:B------:R-:W-:Y:S01]  /*5aa0*/  FFMA.FTZ R17, R13, R17, R180 ;  /* 0x000000110d117223 */ /* 0x000fe200000100b4 */
[C---:B------:R-:W-:Y:S01]  /*5ab0*/  FMUL.FTZ R14, R182.reuse, R15 ;  /* 0x0000000fb60e7220 */ /* 0x040fe20000410000 */
        /* <DEDUP_REMOVED lines=16> */
[-C--:B------:R-:W-:Y:S01]  /*5bc0*/  FMUL.FTZ R153, R51, R213.reuse ;  /* 0x000000d533997220 */ /* 0x080fe20000410000 */
[----:B------:R-:W0:Y:S01]  /*5bd0*/  SHFL.UP PT, R2, R15, 0x1, RZ ;  /* 0x042000000f027989 */ /* 0x000e2200000e00ff */
[----:B------:R-:W-:Y:S01]  /*5be0*/  FMUL.FTZ R145, R52, R213 ;  /* 0x000000d534917220 */ /* 0x000fe20000410000 */
[----:B------:R-:W-:Y:S01]  /*5bf0*/  FMUL.FTZ R17, R163, R14 ;  /* 0x0000000ea3117220 */ /* 0x000fe20000410000 */
[----:B------:R-:W-:Y:S01]  /*5c00*/  FFMA.FTZ R16, R164, R16, R153 ;  /* 0x00000010a4107223 */ /* 0x000fe20000010099 */
[----:B------:R-:W1:Y:S01]  /*5c10*/  SHFL.UP PT, R3, R12, 0x1, RZ ;  /* 0x042000000c037989 */ /* 0x000e6200000e00ff */
[----:B------:R-:W-:Y:S01]  /*5c20*/  ISETP.GE.AND P1, PT, R90, 0x1, PT ;  /* 0x000000015a00780c */ /* 0x000fe20003f26270 */
[----:B------:R-:W-:Y:S01]  /*5c30*/  FMUL.FTZ R14, R164, R17 ;  /* 0x00000011a40e7220 */ /* 0x000fe20000410000 */
[----:B------:R-:W-:Y:S01]  /*5c40*/  FFMA.FTZ R16, R165, R16, R144 ;  /* 0x00000010a5107223 */ /* 0x000fe20000010090 */
[-C--:B------:R-:W-:Y:S01]  /*5c50*/  FMUL.FTZ R146, R60, R213.reuse ;  /* 0x000000d53c927220 */ /* 0x080fe20000410000 */
[-C--:B------:R-:W-:Y:S01]  /*5c60*/  FMUL.FTZ R151, R53, R213.reuse ;  /* 0x000000d535977220 */ /* 0x080fe20000410000 */
[----:B------:R-:W-:Y:S01]  /*5c70*/  FMUL.FTZ R17, R165, R14 ;  /* 0x0000000ea5117220 */ /* 0x000fe20000410000 */
[----:B------:R-:W-:Y:S01]  /*5c80*/  FFMA.FTZ R16, R166, R16, R145 ;  /* 0x00000010a6107223 */ /* 0x000fe20000010091 */
[----:B------:R-:W-:Y:S01]  /*5c90*/  FMUL.FTZ R170, R0, R213 ;  /* 0x000000d500aa7220 */ /* 0x000fe20000410000 */
[----:B------:R-:W2:Y:S01]  /*5ca0*/  S2R R228, SR_CgaCtaId ;  /* 0x0000000000e47919 */ /* 0x000ea20000008800 */
[----:B------:R-:W-:Y:S01]  /*5cb0*/  FMUL.FTZ R14, R166, R17 ;  /* 0x00000011a60e7220 */ /* 0x000fe20000410000 */
[----:B------:R-:W-:Y:S01]  /*5cc0*/  FFMA.FTZ R16, R167, R16, R146 ;  /* 0x00000010a7107223 */ /* 0x000fe20000010092 */
[----:B------:R-:W-:Y:S01]  /*5cd0*/  ISETP.GE.OR P0, PT, R64, R133, P0 ;  /* 0x000000854000720c */ /* 0x000fe20000706670 */
[----:B------:R-:W-:-:S02]  /*5ce0*/  IMAD R230, R24, UR15, RZ ;  /* 0x0000000f18e67c24 */ /* 0x000fc4000f8e02ff */
[----:B------:R-:W-:Y:S01]  /*5cf0*/  FMUL.FTZ R17, R167, R14 ;  /* 0x0000000ea7117220 */ /* 0x000fe20000410000 */
[----:B------:R-:W-:Y:S01]  /*5d00*/  FFMA.FTZ R16, R168, R16, R151 ;  /* 0x00000010a8107223 */ /* 0x000fe20000010097 */
[----:B------:R-:W-:Y:S01]  /*5d10*/  LOP3.LUT R14, R92, 0x1f, RZ, 0xc0, !PT ;  /* 0x0000001f5c0e7812 */ /* 0x000fe200078ec0ff */
[----:B------:R-:W-:Y:S01]  /*5d20*/  BSSY B0, `(.L_x_8415) ;  /* 0x00000f0000007945 */ /* 0x000fe20003800000 */
[----:B------:R-:W-:Y:S01]  /*5d30*/  FMUL.FTZ R224, R168, R17 ;  /* 0x00000011a8e07220 */ /* 0x000fe20000410000 */
[C---:B------:R-:W-:Y:S01]  /*5d40*/  FFMA.FTZ R213, R169.reuse, R16, R170 ;  /* 0x00000010a9d57223 */ /* 0x040fe200000100aa */
[----:B0-----:R-:W-:Y:S01]  /*5d50*/  @P1 FFMA.FTZ R15, R12, R2, R15 ;  /* 0x000000020c0f1223 */ /* 0x001fe2000001000f */
[----:B------:R-:W-:Y:S01]  /*5d60*/  ISETP.NE.AND P2, PT, R14, 0x1f, PT ;  /* 0x0000001f0e00780c */ /* 0x000fe20003f45270 */
[----:B------:R-:W-:Y:S01]  /*5d70*/  FMUL.FTZ R224, R169, R224 ;  /* 0x000000e0a9e07220 */ /* 0x000fe20000410000 */
[----:B------:R-:W-:Y:S01]  /*5d80*/  MOV R103, 0x400 ;  /* 0x0000040000677802 */ /* 0x000fe20000000f00 */
[----:B-1----:R-:W-:Y:S01]  /*5d90*/  @P1 FMUL.FTZ R12, R12, R3 ;  /* 0x000000030c0c1220 */ /* 0x002fe20000410000 */
[----:B------:R-:W0:Y:S01]  /*5da0*/  SHFL.UP PT, R2, R15, 0x2, RZ ;  /* 0x044000000f027989 */ /* 0x000e2200000e00ff */
[----:B------:R-:W-:-:S03]  /*5db0*/  ISETP.GE.AND P1, PT, R90, 0x2, PT ;  /* 0x000000025a00780c */ /* 0x000fc60003f26270 */
[----:B------:R-:W1:Y:S04]  /*5dc0*/  SHFL.DOWN PT, R16, R213, 0x1, 0x1f ;  /* 0x08201f00d5107f89 */ /* 0x000e6800000e0000 */
[----:B------:R-:W3:Y:S04]  /*5dd0*/  SHFL.UP PT, R3, R12, 0x2, RZ ;  /* 0x044000000c037989 */ /* 0x000ee800000e00ff */
[----:B------:R-:W4:Y:S01]  /*5de0*/  SHFL.DOWN PT, R17, R224, 0x1, 0x1f ;  /* 0x08201f00e0117f89 */ /* 0x000f2200000e0000 */
[----:B--2---:R-:W-:-:S04]  /*5df0*/  LEA R103, R228, R103, 0x18 ;  /* 0x00000067e4677211 */ /* 0x004fc800078ec0ff */
[----:B------:R-:W-:Y:S01]  /*5e00*/  @!P0 LEA R227, R135, R103, 0x3 ;  /* 0x0000006787e38211 */ /* 0x000fe200078e18ff */
[----:B0-----:R-:W-:Y:S01]  /*5e10*/  @P1 FFMA.FTZ R15, R12, R2, R15 ;  /* 0x000000020c0f1223 */ /* 0x001fe2000001000f */
[----:B-1----:R-:W-:-:S04]  /*5e20*/  @P2 FFMA.FTZ R213, R224, R16, R213 ;  /* 0x00000010e0d52223 */ /* 0x002fc800000100d5 */
[----:B------:R-:W0:Y:S01]  /*5e30*/  SHFL.UP PT, R2, R15, 0x4, RZ ;  /* 0x048000000f027989 */ /* 0x000e2200000e00ff */
[----:B---3--:R-:W-:-:S03]  /*5e40*/  @P1 FMUL.FTZ R12, R12, R3 ;  /* 0x000000030c0c1220 */ /* 0x008fc60000410000 */
[----:B------:R-:W1:Y:S01]  /*5e50*/  SHFL.DOWN PT, R16, R213, 0x2, 0x1f ;  /* 0x08401f00d5107f89 */ /* 0x000e6200000e0000 */
[----:B------:R-:W-:Y:S01]  /*5e60*/  ISETP.GE.AND P1, PT, R90, 0x4, PT ;  /* 0x000000045a00780c */ /* 0x000fe20003f26270 */
[----:B----4-:R-:W-:Y:S02]  /*5e70*/  @P2 FMUL.FTZ R224, R224, R17 ;  /* 0x00000011e0e02220 */ /* 0x010fe40000410000 */
[----:B------:R-:W2:Y:S01]  /*5e80*/  SHFL.UP PT, R3, R12, 0x4, RZ ;  /* 0x048000000c037989 */ /* 0x000ea200000e00ff */
[----:B------:R-:W-:-:S03]  /*5e90*/  ISETP.GE.U32.AND P2, PT, R14, 0x1e, PT ;  /* 0x0000001e0e00780c */ /* 0x000fc60003f46070 */
[----:B------:R-:W3:Y:S06]  /*5ea0*/  SHFL.DOWN PT, R17, R224, 0x2, 0x1f ;  /* 0x08401f00e0117f89 */ /* 0x000eec00000e0000 */
[----:B0-----:R-:W-:-:S04]  /*5eb0*/  @P1 FFMA.FTZ R15, R12, R2, R15 ;  /* 0x000000020c0f1223 */ /* 0x001fc8000001000f */
[----:B-1----:R-:W-:Y:S01]  /*5ec0*/  @!P2 FFMA.FTZ R213, R224, R16, R213 ;  /* 0x00000010e0d5a223 */ /* 0x002fe200000100d5 */
[----:B------:R-:W0:Y:S01]  /*5ed0*/  SHFL.UP PT, R2, R15, 0x8, RZ ;  /* 0x050000000f027989 */ /* 0x000e2200000e00ff */
[----:B--2---:R-:W-:-:S03]  /*5ee0*/  @P1 FMUL.FTZ R12, R12, R3 ;  /* 0x000000030c0c1220 */ /* 0x004fc60000410000 */
[----:B------:R-:W1:Y:S01]  /*5ef0*/  SHFL.DOWN PT, R16, R213, 0x4, 0x1f ;  /* 0x08801f00d5107f89 */ /* 0x000e6200000e0000 */
[----:B------:R-:W-:Y:S01]  /*5f00*/  ISETP.GE.AND P1, PT, R90, 0x8, PT ;  /* 0x000000085a00780c */ /* 0x000fe20003f26270 */
[----:B---3--:R-:W-:Y:S02]  /*5f10*/  @!P2 FMUL.FTZ R224, R224, R17 ;  /* 0x00000011e0e0a220 */ /* 0x008fe40000410000 */
[----:B------:R-:W2:Y:S01]  /*5f20*/  SHFL.UP PT, R3, R12, 0x8, RZ ;  /* 0x050000000c037989 */ /* 0x000ea200000e00ff */
[----:B------:R-:W-:-:S03]  /*5f30*/  ISETP.GE.U32.AND P2, PT, R14, 0x1c, PT ;  /* 0x0000001c0e00780c */ /* 0x000fc60003f46070 */
[----:B------:R-:W3:Y:S06]  /*5f40*/  SHFL.DOWN PT, R17, R224, 0x4, 0x1f ;  /* 0x08801f00e0117f89 */ /* 0x000eec00000e0000 */
[----:B0-----:R-:W-:-:S04]  /*5f50*/  @P1 FFMA.FTZ R15, R12, R2, R15 ;  /* 0x000000020c0f1223 */ /* 0x001fc8000001000f */
[----:B-1----:R-:W-:Y:S01]  /*5f60*/  @!P2 FFMA.FTZ R213, R224, R16, R213 ;  /* 0x00000010e0d5a223 */ /* 0x002fe200000100d5 */
[----:B------:R-:W0:Y:S01]  /*5f70*/  SHFL.UP PT, R2, R15, 0x10, RZ ;  /* 0x060000000f027989 */ /* 0x000e2200000e00ff */
[----:B------:R-:W-:Y:S01]  /*5f80*/  HFMA2.MMA R16, -RZ, RZ, 1.875, 0 ;  /* 0x3f800000ff107435 */ /* 0x000fe200000001ff */
[----:B--2---:R-:W-:Y:S02]  /*5f90*/  @P1 FMUL.FTZ R12, R12, R3 ;  /* 0x000000030c0c1220 */ /* 0x004fe40000410000 */
[----:B------:R-:W1:Y:S01]  /*5fa0*/  SHFL.DOWN PT, R226, R213, 0x8, 0x1f ;  /* 0x09001f00d5e27f89 */ /* 0x000e6200000e0000 */
[----:B------:R-:W-:Y:S01]  /*5fb0*/  ISETP.GE.AND P1, PT, R90, 0x10, PT ;  /* 0x000000105a00780c */ /* 0x000fe20003f26270 */
[----:B---3--:R-:W-:Y:S02]  /*5fc0*/  @!P2 FMUL.FTZ R224, R224, R17 ;  /* 0x00000011e0e0a220 */ /* 0x008fe40000410000 */
[----:B------:R-:W2:Y:S01]  /*5fd0*/  SHFL.UP PT, R3, R12, 0x10, RZ ;  /* 0x060000000c037989 */ /* 0x000ea200000e00ff */
[----:B------:R-:W-:-:S02]  /*5fe0*/  ISETP.GE.U32.AND P2, PT, R14, 0x18, PT ;  /* 0x000000180e00780c */ /* 0x000fc40003f46070 */
[----:B------:R-:W-:Y:S01]  /*5ff0*/  MOV R17, RZ ;  /* 0x000000ff00117202 */ /* 0x000fe20000000f00 */
[----:B------:R-:W3:Y:S05]  /*6000*/  SHFL.DOWN PT, R229, R224, 0x8, 0x1f ;  /* 0x09001f00e0e57f89 */ /* 0x000eea00000e0000 */
[----:B------:R-:W-:Y:S01]  /*6010*/  @!P0 LDS.64 R16, [R227+0x1728] ;  /* 0x00172800e3108984 */ /* 0x000fe20000000a00 */
[----:B------:R-:W-:Y:S01]  /*6020*/  ISETP.GE.U32.AND P0, PT, R14, 0x10, PT ;  /* 0x000000100e00780c */ /* 0x000fe20003f06070 */
[----:B0-----:R-:W-:Y:S01]  /*6030*/  @P1 FFMA.FTZ R15, R12, R2, R15 ;  /* 0x000000020c0f1223 */ /* 0x001fe2000001000f */
[----:B------:R-:W-:Y:S02]  /*6040*/  MOV R2, R92 ;  /* 0x0000005c00027202 */ /* 0x000fe40000000f00 */
[----:B-1----:R-:W-:-:S02]  /*6050*/  @!P2 FFMA.FTZ R213, R224, R226, R213 ;  /* 0x000000e2e0d5a223 */ /* 0x002fc400000100d5 */
[----:B-----5:R0:W-:Y:S01]  /*6060*/  SHFL.IDX PT, R226, R185, RZ, 0x1f ;  /* 0x00001fffb9e27589 */ /* 0x0201e200000e0000 */
[----:B--2---:R-:W-:Y:S01]  /*6070*/  @P1 FMUL.FTZ R12, R12, R3 ;  /* 0x000000030c0c1220 */ /* 0x004fe20000410000 */
[----:B------:R-:W-:Y:S02]  /*6080*/  HFMA2.MMA R3, -RZ, RZ, 0, 0 ;  /* 0x00000000ff037435 */ /* 0x000fe400000001ff */
[----:B------:R-:W1:Y:S01]  /*6090*/  SHFL.DOWN PT, R228, R213, 0x10, 0x1f ;  /* 0x0a001f00d5e47f89 */ /* 0x000e6200000e0000 */
[----:B---3--:R-:W-:Y:S01]  /*60a0*/  @!P2 FMUL.FTZ R224, R224, R229 ;  /* 0x000000e5e0e0a220 */ /* 0x008fe20000410000 */
[----:B------:R-:W-:Y:S02]  /*60b0*/  IMAD R229, R25, UR14, R230 ;  /* 0x0000000e19e57c24 */ /* 0x000fe4000f8e02e6 */
[----:B------:R-:W-:Y:S01]  /*60c0*/  SHFL.UP PT, R15, R15, 0x1, RZ ;  /* 0x042000000f0f7989 */ /* 0x000fe200000e00ff */
[----:B------:R-:W-:-:S03]  /*60d0*/  IMAD R230, R95, UR20, RZ ;  /* 0x000000145fe67c24 */ /* 0x000fc6000f8e02ff */
[----:B------:R-:W2:Y:S01]  /*60e0*/  SHFL.UP PT, R12, R12, 0x1, RZ ;  /* 0x042000000c0c7989 */ /* 0x000ea200000e00ff */
[----:B------:R-:W-:-:S03]  /*60f0*/  IMAD.WIDE.U32 R2, R24, UR14, R2 ;  /* 0x0000000e18027c25 */ /* 0x000fc6000f8e0002 */
[----:B------:R-:W3:Y:S01]  /*6100*/  SHFL.DOWN PT, R227, R224, 0x10, 0x1f ;  /* 0x0a001f00e0e37f89 */ /* 0x000ee200000e0000 */
[----:B0-----:R-:W-:Y:S01]  /*6110*/  IMAD R185, R97, UR21, R230 ;  /* 0x0000001561b97c24 */ /* 0x001fe2000f8e02e6 */
[----:B------:R-:W-:-:S03]  /*6120*/  IADD3 R3, R3, R229, RZ ;  /* 0x000000e503037210 */ /* 0x000fc60007ffe0ff */
[----:B------:R-:W-:-:S04]  /*6130*/  IMAD.WIDE.U32 R2, R97, UR20, R2 ;  /* 0x0000001461027c25 */ /* 0x000fc8000f8e0002 */
[----:B-1----:R-:W-:Y:S01]  /*6140*/  @!P0 FFMA.FTZ R213, R224, R228, R213 ;  /* 0x000000e4e0d58223 */ /* 0x002fe200000100d5 */
[----:B------:R-:W-:Y:S02]  /*6150*/  IADD3 R185, R3, R185, RZ ;  /* 0x000000b903b97210 */ /* 0x000fe40007ffe0ff */
[----:B------:R-:W-:Y:S02]  /*6160*/  LEA R14, P1, R2, UR22, 0x2 ;  /* 0x00000016020e7c11 */ /* 0x000fe4000f8210ff */
[----:B------:R-:W-:Y:S01]  /*6170*/  SHFL.DOWN PT, R231, R213, 0x1, 0x1f ;  /* 0x08201f00d5e77f89 */ /* 0x000fe200000e0000 */
[----:B------:R-:W-:Y:S01]  /*6180*/  IADD3 R3, -R133, UR4, RZ ;  /* 0x0000000485037c10 */ /* 0x000fe2000fffe1ff */
[----:B--2---:R-:W-:Y:S01]  /*6190*/  @P3 FFMA.FTZ R226, R12, R226, R15 ;  /* 0x000000e20ce23223 */ /* 0x004fe2000001000f */
[----:B------:R-:W-:Y:S02]  /*61a0*/  IADD3 R12, P3, R28, R2, RZ ;  /* 0x000000021c0c7210 */ /* 0x000fe40007f7e0ff */
[----:B------:R-:W-:Y:S01]  /*61b0*/  LEA.HI.X R15, R2, UR23, R185, 0x2, P1 ;  /* 0x00000017020f7c11 */ /* 0x000fe200088f14b9 */
[----:B---3--:R-:W-:Y:S01]  /*61c0*/  @!P0 FMUL.FTZ R224, R224, R227 ;  /* 0x000000e3e0e08220 */ /* 0x008fe20000410000 */
[----:B------:R-:W-:Y:S01]  /*61d0*/  FFMA.FTZ R229, R184, R226, R223 ;  /* 0x000000e2b8e57223 */ /* 0x000fe200000100df */
[C---:B------:R-:W-:Y:S01]  /*61e0*/  ISETP.NE.AND P1, PT, R92.reuse, 0x1f, PT ;  /* 0x0000001f5c00780c */ /* 0x040fe20003f25270 */
[----:B------:R-:W-:Y:S01]  /*61f0*/  SHFL.IDX PT, R223, R17, RZ, 0x1f ;  /* 0x00001fff11df7589 */ /* 0x000fe200000e0000 */
[----:B------:R-:W-:Y:S01]  /*6200*/  ISETP.NE.AND P0, PT, R92, RZ, PT ;  /* 0x000000ff5c00720c */ /* 0x000fe20003f05270 */
[-C--:B------:R-:W-:Y:S01]  /*6210*/  FFMA.FTZ R216, R169, R229.reuse, R216 ;  /* 0x000000e5a9d87223 */ /* 0x080fe200000100d8 */
[----:B------:R-:W-:Y:S01]  /*6220*/  FFMA.FTZ R2, R0, R229, RZ ;  /* 0x000000e500027223 */ /* 0x000fe200000100ff */
[----:B------:R-:W0:Y:S02]  /*6230*/  SHFL.DOWN PT, R228, R224, 0x1, 0x1f ;  /* 0x08201f00e0e47f89 */ /* 0x000e2400000e0000 */
[----:B------:R-:W-:Y:S01]  /*6240*/  FFMA.FTZ R226, R168, R216, R221 ;  /* 0x000000d8a8e27223 */ /* 0x000fe200000100dd */
[----:B------:R-:W-:-:S02]  /*6250*/  IMAD R221, R3, -0x200, RZ ;  /* 0xfffffe0003dd7824 */ /* 0x000fc400078e02ff */
[----:B------:R-:W-:Y:S01]  /*6260*/  FFMA.FTZ R3, R53, R216, R2 ;  /* 0x000000d835037223 */ /* 0x000fe20000010002 */
[----:B------:R-:W-:Y:S01]  /*6270*/  FFMA.FTZ R2, R42, -R183, R229 ;  /* 0x800000b72a027223 */ /* 0x000fe200000100e5 */
[----:B------:R-:W-:Y:S01]  /*6280*/  FFMA.FTZ R227, R167, R226, R220 ;  /* 0x000000e2a7e37223 */ /* 0x000fe200000100dc */
[----:B------:R-:W-:Y:S01]  /*6290*/  FFMA.FTZ R183, R43, -R202, R226 ;  /* 0x800000ca2bb77223 */ /* 0x000fe200000100e2 */
[----:B------:R-:W-:Y:S01]  /*62a0*/  FFMA.FTZ R3, R60, R226, R3 ;  /* 0x000000e23c037223 */ /* 0x000fe20000010003 */
[----:B------:R-:W-:-:S04]  /*62b0*/  IMAD.WIDE R14, R221, 0x4, R14 ;  /* 0x00000004dd0e7825 */ /* 0x000fc800078e020e */
[-C--:B------:R-:W-:Y:S01]  /*62c0*/  FFMA.FTZ R220, R166, R227.reuse, R219 ;  /* 0x000000e3a6dc7223 */ /* 0x080fe200000100db */
[----:B------:R-:W1:Y:S01]  /*62d0*/  SHFL.IDX PT, R224, R224, RZ, 0x1f ;  /* 0x00001fffe0e07589 */ /* 0x000e6200000e0000 */
        /* <DEDUP_REMOVED lines=8> */
[----:B------:R-:W-:-:S02]  /*6360*/  FFMA.FTZ R215, R51, R222, R202 ;  /* 0x000000de33d77223 */ /* 0x000fc400000100ca */
        /* <DEDUP_REMOVED lines=12> */
[----:B------:R0:W2:Y:S01]  /*6430*/  SHFL.IDX PT, R217, R213, RZ, 0x1f ;  /* 0x00001fffd5d97589 */ /* 0x0000a200000e0000 */
[-C--:B------:R-:W-:Y:S01]  /*6440*/  FFMA.FTZ R219, R171, R214.reuse, R212 ;  /* 0x000000d6abdb7223 */ /* 0x080fe200000100d4 */
[----:B------:R-:W-:Y:S01]  /*6450*/  FFMA.FTZ R211, R142, R209, R211 ;  /* 0x000000d18ed37223 */ /* 0x000fe200000100d3 */
[----:B------:R-:W-:Y:S01]  /*6460*/  FFMA.FTZ R215, R49, R214, R204 ;  /* 0x000000d631d77223 */ /* 0x000fe200000100cc */
[----:B-1----:R-:W-:Y:S01]  /*6470*/  FMUL.FTZ R16, R224, R16 ;  /* 0x00000010e0107220 */ /* 0x002fe20000410000 */
[----:B------:R-:W-:Y:S01]  /*6480*/  FFMA.FTZ R221, R13, R219, R206 ;  /* 0x000000db0ddd7223 */ /* 0x000fe200000100ce */
[----:B------:R-:W-:Y:S01]  /*6490*/  FFMA.FTZ R201, R150, -R201, R219 ;  /* 0x800000c996c97223 */ /* 0x000fe200000100db */
[----:B------:R-:W-:Y:S01]  /*64a0*/  FFMA.FTZ R215, R56, R219, R215 ;  /* 0x000000db38d77223 */ /* 0x000fe200000100d7 */
[C---:B0-----:R-:W-:Y:S01]  /*64b0*/  FFMA.FTZ R213, R173.reuse, R211, R208 ;  /* 0x000000d3add57223 */ /* 0x041fe200000100d0 */
[----:B------:R-:W-:Y:S01]  /*64c0*/  FFMA.FTZ R219, R182, R221, R203 ;  /* 0x000000ddb6db7223 */ /* 0x000fe200000100cb */
[----:B------:R-:W-:Y:S01]  /*64d0*/  FFMA.FTZ R199, R154, -R199, R221 ;  /* 0x800000c79ac77223 */ /* 0x000fe200000100dd */
[----:B------:R-:W-:Y:S01]  /*64e0*/  FFMA.FTZ R204, R48, R221, R215 ;  /* 0x000000dd30cc7223 */ /* 0x000fe200000100d7 */
[----:B------:R-:W-:Y:S01]  /*64f0*/  FFMA.FTZ R205, R182, R213, R205 ;  /* 0x000000d5b6cd7223 */ /* 0x000fe200000100cd */
[----:B------:R-:W-:Y:S01]  /*6500*/  FFMA.FTZ R215, R173, R219, R174 ;  /* 0x000000dbadd77223 */ /* 0x000fe200000100ae */
[----:B------:R-:W-:Y:S01]  /*6510*/  FMUL.FTZ R212, R213, R70 ;  /* 0x00000046d5d47220 */ /* 0x000fe20000410000 */
[----:B------:R-:W-:Y:S01]  /*6520*/  FFMA.FTZ R197, R18, -R197, R219 ;  /* 0x800000c512c57223 */ /* 0x000fe200000100db */
[----:B------:R-:W-:Y:S01]  /*6530*/  FFMA.FTZ R203, R13, R205, R180 ;  /* 0x000000cd0dcb7223 */ /* 0x000fe200000100b4 */
[----:B------:R-:W-:Y:S01]  /*6540*/  SHF.L.U32 R13, R92, 0x4, RZ ;  /* 0x000000045c0d7819 */ /* 0x000fe200000006ff */
[----:B------:R-:W-:Y:S01]  /*6550*/  FFMA.FTZ R204, R55, R219, R204 ;  /* 0x000000db37cc7223 */ /* 0x000fe200000100cc */
[----:B------:R-:W-:Y:S01]  /*6560*/  FMUL.FTZ R219, R211, R62 ;  /* 0x0000003ed3db7220 */ /* 0x000fe20000410000 */
[----:B------:R-:W-:Y:S01]  /*6570*/  FFMA.FTZ R182, R171, R203, R148 ;  /* 0x000000cbabb67223 */ /* 0x000fe20000010094 */
[----:B------:R-:W-:Y:S01]  /*6580*/  @!P0 LEA R148, R135, R103, 0x3 ;  /* 0x0000006787948211 */ /* 0x000fe200078e18ff */
[----:B------:R-:W-:Y:S01]  /*6590*/  FFMA.FTZ R202, R155, -R178, R214 ;  /* 0x800000b29bca7223 */ /* 0x000fe200000100d6 */
[----:B------:R-:W-:Y:S01]  /*65a0*/  LEA.HI.SX32 R210, R13, R13, 0x1b ;  /* 0x0000000d0dd27211 */ /* 0x000fe200078fdaff */
[----:B------:R-:W-:Y:S01]  /*65b0*/  FFMA.FTZ R206, R161, R182, R138 ;  /* 0x000000b6a1ce7223 */ /* 0x000fe2000001008a */
[----:B--2---:R-:W-:Y:S01]  /*65c0*/  FFMA.FTZ R17, R224, R17, R217 ;  /* 0x00000011e0117223 */ /* 0x004fe200000100d9 */
[----:B------:R-:W-:Y:S01]  /*65d0*/  FFMA.FTZ R217, R142, R215, R181 ;  /* 0x000000d78ed97223 */ /* 0x000fe200000100b5 */
[----:B------:R-:W-:Y:S01]  /*65e0*/  SHF.L.U32 R142, R6, 0x10, RZ ;  /* 0x00000010068e7819 */ /* 0x000fe200000006ff */
[----:B------:R-:W-:Y:S01]  /*65f0*/  FFMA.FTZ R171, R162, R206, R143 ;  /* 0x000000cea2ab7223 */ /* 0x000fe2000001008f */
[----:B------:R-:W-:Y:S01]  /*6600*/  LEA R210, R210, R103, 0x2 ;  /* 0x00000067d2d27211 */ /* 0x000fe200078e10ff */
[----:B------:R0:W-:Y:S01]  /*6610*/  @!P0 STS.64 [R148+0x1728], R16 ;  /* 0x0017281094008388 */ /* 0x0001e20000000a00 */
        /* <DEDUP_REMOVED lines=10> */
[----:B------:R-:W-:Y:S01]  /*66c0*/  SHF.L.U32 R144, R191, 0x10, RZ ;  /* 0x00000010bf907819 */ /* 0x000fe200000006ff */
[----:B0-----:R-:W-:Y:S01]  /*66d0*/  FMUL.FTZ R17, R142, R212 ;  /* 0x000000d48e117220 */ /* 0x001fe20000410000 */
[----:B------:R-:W-:Y:S01]  /*66e0*/  FMUL.FTZ R16, R203, R72 ;  /* 0x00000048cb107220 */ /* 0x000fe20000410000 */
[----:B------:R-:W-:Y:S01]  /*66f0*/  FFMA.FTZ R165, R166, R208, R145 ;  /* 0x000000d0a6a57223 */ /* 0x000fe20000010091 */
[----:B------:R-:W-:Y:S01]  /*6700*/  SHF.L.U32 R145, R5, 0x10, RZ ;  /* 0x0000001005917819 */ /* 0x000fe200000006ff */
[----:B------:R0:W-:Y:S01]  /*6710*/  STS [R210+0x46c], R173 ;  /* 0x00046cadd2007388 */ /* 0x0001e20000000800 */
[----:B------:R-:W-:Y:S01]  /*6720*/  FMUL.FTZ R166, R205, R63 ;  /* 0x0000003fcda67220 */ /* 0x000fe20000410000 */
[----:B------:R-:W-:Y:S01]  /*6730*/  FFMA.FTZ R167, R167, R165, R146 ;  /* 0x000000a5a7a77223 */ /* 0x000fe20000010092 */
[----:B------:R-:W-:Y:S01]  /*6740*/  SHF.L.U32 R148, R4, 0x10, RZ ;  /* 0x0000001004947819 */ /* 0x000fe200000006ff */
        /* <DEDUP_REMOVED lines=9> */
[----:B------:R0:W-:Y:S01]  /*67e0*/  STS [R210+0x468], R13 ;  /* 0x0004680dd2007388 */ /* 0x0001e20000000800 */
[----:B-1----:R-:W-:Y:S01]  /*67f0*/  FMUL.FTZ R17, R169, R77 ;  /* 0x0000004da9117220 */ /* 0x002fe20000410000 */
[----:B------:R-:W-:Y:S01]  /*6800*/  SHF.L.U32 R146, R190, 0x10, RZ ;  /* 0x00000010be927819 */ /* 0x000fe200000006ff */
[----:B------:R-:W-:Y:S01]  /*6810*/  FMUL.FTZ R178, R165, R69 ;  /* 0x00000045a5b27220 */ /* 0x000fe20000410000 */
[----:B------:R1:W-:Y:S01]  /*6820*/  STS [R210+0x458], R173 ;  /* 0x000458add2007388 */ /* 0x0003e20000000800 */
[----:B------:R-:W-:Y:S01]  /*6830*/  FFMA.FTZ R170, R2, R17, RZ ;  /* 0x0000001102aa7223 */ /* 0x000fe200000100ff */
[----:B------:R-:W-:Y:S01]  /*6840*/  FMUL.FTZ R223, R148, R233 ;  /* 0x000000e994df7220 */ /* 0x000fe20000410000 */
[----:B------:R-:W-:Y:S01]  /*6850*/  FMUL.FTZ R214, R163, R74 ;  /* 0x0000004aa3d67220 */ /* 0x000fe20000410000 */
[----:B------:R2:W-:Y:S01]  /*6860*/  STS [R210+0x464], R153 ;  /* 0x00046499d2007388 */ /* 0x0005e20000000800 */
[----:B------:R-:W-:Y:S01]  /*6870*/  FFMA.FTZ R170, R3, R221, R170 ;  /* 0x000000dd03aa7223 */ /* 0x000fe200000100aa */
[----:B0-----:R-:W-:Y:S01]  /*6880*/  FMUL.FTZ R13, R182, R65 ;  /* 0x00000041b60d7220 */ /* 0x001fe20000410000 */
[----:B------:R-:W-:Y:S01]  /*6890*/  SHF.L.U32 R151, R189, 0x10, RZ ;  /* 0x00000010bd977819 */ /* 0x000fe200000006ff */
[----:B------:R0:W-:Y:S01]  /*68a0*/  STS [R210+0x45c], R181 ;  /* 0x00045cb5d2007388 */ /* 0x0001e20000000800 */
[----:B------:R-:W-:Y:S01]  /*68b0*/  FMUL.FTZ R218, R171, R66 ;  /* 0x00000042abda7220 */ /* 0x000fe20000410000 */
[----:B-1----:R-:W-:Y:S01]  /*68c0*/  FFMA.FTZ R173, R183, R216, R170 ;  /* 0x000000d8b7ad7223 */ /* 0x002fe200000100aa */
[----:B------:R-:W-:Y:S01]  /*68d0*/  SHF.L.U32 R170, R188, 0x10, RZ ;  /* 0x00000010bcaa7819 */ /* 0x000fe200000006ff */
[----:B------:R1:W-:Y:S01]  /*68e0*/  STS [R210+0x450], R223 ;  /* 0x000450dfd2007388 */ /* 0x0003e20000000800 */
[----:B------:R-:W-:Y:S01]  /*68f0*/  FMUL.FTZ R225, R151, R218 ;  /* 0x000000da97e17220 */ /* 0x000fe20000410000 */
[----:B--2---:R-:W-:Y:S01]  /*6900*/  FMUL.FTZ R153, R146, R13 ;  /* 0x0000000d92997220 */ /* 0x004fe20000410000 */
[----:B------:R-:W-:Y:S01]  /*6910*/  FFMA.FTZ R173, R184, R178, R173 ;  /* 0x000000b2b8ad7223 */ /* 0x000fe200000100ad */
[----:B------:R-:W-:Y:S01]  /*6920*/  SHF.L.U32 R174, R10, 0x10, RZ ;  /* 0x000000100aae7819 */ /* 0x000fe200000006ff */
[----:B0-----:R-:W-:-:S02]  /*6930*/  FMUL.FTZ R181, R208, R75 ;  /* 0x0000004bd0b57220 */ /* 0x001fc40000410000 */
[----:B------:R0:W-:Y:S01]  /*6940*/  STS [R210+0x454], R153 ;  /* 0x00045499d2007388 */ /* 0x0001e20000000800 */
[----:B-1----:R-:W-:Y:S01]  /*6950*/  FMUL.FTZ R223, R164, R67 ;  /* 0x00000043a4df7220 */ /* 0x002fe20000410000 */
[----:B------:R-:W-:Y:S01]  /*6960*/  FFMA.FTZ R180, R194, R181, R173 ;  /* 0x000000b5c2b47223 */ /* 0x000fe200000100ad */
[----:B------:R-:W-:Y:S01]  /*6970*/  SHF.L.U32 R173, R187, 0x10, RZ ;  /* 0x00000010bbad7819 */ /* 0x000fe200000006ff */
[----:B------:R1:W-:Y:S01]  /*6980*/  STS [R210+0x44c], R225 ;  /* 0x00044ce1d2007388 */ /* 0x0003e20000000800 */
[-C--:B------:R-:W-:Y:S01]  /*6990*/  FMUL.FTZ R229, R170, R223.reuse ;  /* 0x000000dfaae57220 */ /* 0x080fe20000410000 */
[----:B------:R-:W-:Y:S01]  /*69a0*/  FFMA.FTZ R223, R195, R223, R180 ;  /* 0x000000dfc3df7223 */ /* 0x000fe200000100b4 */
[----:B------:R-:W-:Y:S01]  /*69b0*/  IADD3 R180, R133, -UR4, RZ ;  /* 0x8000000485b47c10 */ /* 0x000fe2000fffe0ff */
[----:B------:R-:W-:Y:S01]  /*69c0*/  FMUL.FTZ R227, R174, R181 ;  /* 0x000000b5aee37220 */ /* 0x000fe20000410000 */
[----:B0-----:R-:W-:Y:S01]  /*69d0*/  SHF.L.U32 R153, R11, 0x10, RZ ;  /* 0x000000100b997819 */ /* 0x001fe200000006ff */
[----:B------:R0:W-:Y:S01]  /*69e0*/  STS [R210+0x444], R229 ;  /* 0x000444e5d2007388 */ /* 0x0001e20000000800 */
[----:B------:R-:W-:-:S02]  /*69f0*/  LEA R235, R180, 0xfffffe00, 0x9 ;  /* 0xfffffe00b4eb7811 */ /* 0x000fc400078e48ff */
[----:B------:R-:W-:Y:S01]  /*6a00*/  SHF.L.U32 R181, R9, 0x10, RZ ;  /* 0x0000001009b57819 */ /* 0x000fe200000006ff */
[-C--:B------:R-:W-:Y:S01]  /*6a10*/  FMUL.FTZ R231, R153, R214.reuse ;  /* 0x000000d699e77220 */ /* 0x080fe20000410000 */
[----:B------:R-:W-:Y:S01]  /*6a20*/  FFMA.FTZ R214, R196, R214, R223 ;  /* 0x000000d6c4d67223 */ /* 0x000fe200000100df */
[----:B-1----:R-:W-:Y:S01]  /*6a30*/  FMUL.FTZ R225, R173, R178 ;  /* 0x000000b2ade17220 */ /* 0x002fe20000410000 */
[----:B------:R-:W-:Y:S01]  /*6a40*/  SHF.L.U32 R178, R186, 0x10, RZ ;  /* 0x00000010bab27819 */ /* 0x000fe200000006ff */
[----:B------:R0:W-:Y:S01]  /*6a50*/  STS [R210+0x440], R227 ;  /* 0x000440e3d2007388 */ /* 0x0001e20000000800 */
[----:B------:R-:W-:Y:S01]  /*6a60*/  FFMA.FTZ R223, R207, R218, R214 ;  /* 0x000000dacfdf7223 */ /* 0x000fe200000100d6 */
[----:B------:R-:W-:Y:S02]  /*6a70*/  IADD3 R214, -R235, UR9, -R92 ;  /* 0x00000009ebd67c10 */ /* 0x000fe4000fffe95c */
[----:B------:R-:W-:Y:S01]  /*6a80*/  SHF.L.U32 R180, R8, 0x10, RZ ;  /* 0x0000001008b47819 */ /* 0x000fe200000006ff */
[----:B------:R-:W-:Y:S01]  /*6a90*/  FFMA.FTZ R233, R198, R233, R223 ;  /* 0x000000e9c6e97223 */ /* 0x000fe200000100df */
[----:B------:R-:W-:Y:S01]  /*6aa0*/  ISETP.GE.AND P2, PT, R214, 0x1, PT ;  /* 0x00000001d600780c */ /* 0x000fe20003f46270 */
[----:B------:R-:W-:Y:S01]  /*6ab0*/  FMUL.FTZ R223, R181, R216 ;  /* 0x000000d8b5df7220 */ /* 0x000fe20000410000 */
[----:B------:R-:W-:Y:S01]  /*6ac0*/  FMUL.FTZ R221, R178, R221 ;  /* 0x000000ddb2dd7220 */ /* 0x000fe20000410000 */
[----:B------:R-:W-:Y:S01]  /*6ad0*/  FMUL.FTZ R17, R180, R17 ;  /* 0x00000011b4117220 */ /* 0x000fe20000410000 */
[----:B------:R0:W-:Y:S01]  /*6ae0*/  STS [R210+0x448], R231 ;  /* 0x000448e7d2007388 */ /* 0x0001e20000000800 */
[----:B------:R-:W-:Y:S01]  /*6af0*/  FFMA.FTZ R216, R202, R13, R233 ;  /* 0x0000000dcad87223 */ /* 0x000fe200000100e9 */
[----:B------:R-:W-:-:S02]  /*6b00*/  IADD3.X R13, R29, R185, RZ, P3, !PT ;  /* 0x000000b91d0d7210 */ /* 0x000fc40001ffe4ff */
[----:B------:R0:W-:Y:S01]  /*6b10*/  STS [R210+0x43c], R225 ;  /* 0x00043ce1d2007388 */ /* 0x0001e20000000800 */
[----:B------:R-:W-:-:S03]  /*6b20*/  FFMA.FTZ R216, R201, R16, R216 ;  /* 0x00000010c9d87223 */ /* 0x000fc600000100d8 */
[----:B------:R0:W-:Y:S04]  /*6b30*/  STS [R210+0x438], R223 ;  /* 0x000438dfd2007388 */ /* 0x0001e80000000800 */
[----:B------:R0:W-:Y:S04]  /*6b40*/  STS [R210+0x434], R221 ;  /* 0x000434ddd2007388 */ /* 0x0001e80000000800 */
[----:B------:R0:W-:Y:S01]  /*6b50*/  STS [R210+0x430], R17 ;  /* 0x00043011d2007388 */ /* 0x0001e20000000800 */
[----:B------:R-:W-:Y:S06]  /*6b60*/  BAR.SYNC.DEFER_BLOCKING 0x0 ;  /* 0x0000000000007b1d */ /* 0x000fec0000010000 */
[----:B------:R-:W-:Y:S05]  /*6b70*/  @!P2 BRA `(.L_x_8416) ;  /* 0x000000000028a947 */ /* 0x000fea0003800000 */
[----:B------:R-:W-:Y:S01]  /*6b80*/  LEA.HI.SX32 R16, R92, R92, 0x1b ;  /* 0x0000005c5c107211 */ /* 0x000fe200078fdaff */
[----:B------:R-:W-:-:S03]  /*6b90*/  IMAD.WIDE.U32 R12, R135, R26, R12 ;  /* 0x0000001a870c7225 */ /* 0x000fc600078e000c */
[----:B------:R-:W-:Y:S01]  /*6ba0*/  LEA R185, R16, R103, 0x2 ;  /* 0x0000006710b97211 */ /* 0x000fe200078e10ff */
[----:B------:R-:W-:-:S04]  /*6bb0*/  IMAD R16, R141, R26, RZ ;  /* 0x0000001a8d107224 */ /* 0x000fc800078e02ff */
[----:B0-----:R-:W-:Y:S01]  /*6bc0*/  IMAD R17, R135, R27, R16 ;  /* 0x0000001b87117224 */ /* 0x001fe200078e0210 */
[----:B------:R-:W0:Y:S01]  /*6bd0*/  LDS R185, [R185+0x430] ;  /* 0x00043000b9b97984 */ /* 0x000e220000000800 */
[----:B------:R-:W-:-:S03]  /*6be0*/  LEA R16, P2, R12, UR22, 0x2 ;  /* 0x000000160c107c11 */ /* 0x000fc6000f8410ff */
[----:B------:R-:W-:-:S04]  /*6bf0*/  IADD3 R17, R13, R17, RZ ;  /* 0x000000110d117210 */ /* 0x000fc80007ffe0ff */
[----:B------:R-:W-:-:S05]  /*6c00*/  LEA.HI.X R17, R12, UR23, R17, 0x2, P2 ;  /* 0x000000170c117c11 */ /* 0x000fca00090f1411 */
[----:B0-----:R1:W-:Y:S02]  /*6c10*/  REDG.E.ADD.F32.FTZ.RN.STRONG.GPU desc[UR12][R16.64], R185 ;  /* 0x000000b9100079a6 */ /* 0x0013e4000c10f38c */
.L_x_8416:
[----:B------:R-:W-:Y:S05]  /*6c20*/  BSYNC B0 ;  /* 0x0000000000007941 */ /* 0x000fea0003800000 */
.L_x_8415:
[----:B------:R-:W-:Y:S01]  /*6c30*/  USHF.L.U64.HI UR8, UR5, 0x2, UR6 ;  /* 0x0000000205087899 */ /* 0x000fe20008010206 */
[----:B------:R-:W-:Y:S01]  /*6c40*/  FFMA.FTZ R216, R199, R166, R216 ;  /* 0x000000a6c7d87223 */ /* 0x000fe200000100d8 */
[----:B------:R-:W-:Y:S01]  /*6c50*/  USHF.L.U32 UR7, UR5, 0x2, URZ ;  /* 0x0000000205077899 */ /* 0x000fe2000800063f */
[----:B-1----:R-:W-:Y:S01]  /*6c60*/  FFMA.FTZ R16, R152, -R179, R215 ;  /* 0x800000b398107223 */ /* 0x002fe200000100d7 */
[----:B------:R-:W-:Y:S01]  /*6c70*/  FFMA.FTZ R176, R176, R217, R175 ;  /* 0x000000d9b0b07223 */ /* 0x000fe200000100af */
[----:B0-----:R-:W-:Y:S01]  /*6c80*/  FFMA.FTZ R17, R197, R212, R216 ;  /* 0x000000d4c5117223 */ /* 0x001fe200000100d8 */
[----:B------:R-:W-:Y:S02]  /*6c90*/  IMAD R166, R26, UR8, RZ ;  /* 0x000000081aa67c24 */ /* 0x000fe4000f8e02ff */
[----:B------:R-:W-:Y:S01]  /*6ca0*/  FFMA.FTZ R177, R160, -R177, R217 ;  /* 0x800000b1a0b17223 */ /* 0x000fe200000100d9 */
[----:B------:R-:W-:-:S04]  /*6cb0*/  IMAD.WIDE.U32 R12, R26, UR7, R14 ;  /* 0x000000071a0c7c25 */ /* 0x000fc8000f8e000e */
[----:B------:R-:W-:Y:S01]  /*6cc0*/  FFMA.FTZ R14, R16, R219, R17 ;  /* 0x000000db100e7223 */ /* 0x000fe20000010011 */
[----:B------:R-:W-:Y:S01]  /*6cd0*/  FFMA.FTZ R172, R19, -R172, R176 ;  /* 0x800000ac13ac7223 */ /* 0x000fe200000100b0 */
[----:B------:R-:W-:Y:S01]  /*6ce0*/  IADD3 R17, R92, 0x20, RZ ;  /* 0x000000205c117810 */ /* 0x000fe20007ffe0ff */
[----:B------:R-:W-:Y:S01]  /*6cf0*/  IMAD R15, R27, UR7, R166 ;  /* 0x000000071b0f7c24 */ /* 0x000fe2000f8e02a6 */
[----:B------:R-:W-:Y:S01]  /*6d00*/  ISETP.GE.AND P6, PT, R214, 0x21, PT ;  /* 0x00000021d600780c */ /* 0x000fe20003fc6270 */
[----:B------:R-:W-:Y:S01]  /*6d10*/  FFMA.FTZ R215, R47, R215, R204 ;  /* 0x000000d72fd77223 */ /* 0x000fe200000100cc */
[----:B------:R-:W-:Y:S01]  /*6d20*/  IADD3 R141, R92, 0x40, RZ ;  /* 0x000000405c8d7810 */ /* 0x000fe20007ffe0ff */
[----:B------:R-:W-:Y:S01]  /*6d30*/  FMUL.FTZ R176, R46, R176 ;  /* 0x000000b02eb07220 */ /* 0x000fe20000410000 */
[----:B------:R-:W-:Y:S01]  /*6d40*/  IADD3 R13, R13, R15, RZ ;  /* 0x0000000f0d0d7210 */ /* 0x000fe20007ffe0ff */
[----:B------:R-:W-:Y:S01]  /*6d50*/  FFMA.FTZ R15, R177, R162, R14 ;  /* 0x000000a2b10f7223 */ /* 0x000fe2000001000e */
[----:B------:R-:W-:Y:S01]  /*6d60*/  FMUL.FTZ R162, R172, R161 ;  /* 0x000000a1aca27220 */ /* 0x000fe20000410000 */
[----:B------:R-:W-:Y:S01]  /*6d70*/  FFMA.FTZ R215, R54, R217, R215 ;  /* 0x000000d936d77223 */ /* 0x000fe200000100d7 */
[----:B------:R-:W-:Y:S01]  /*6d80*/  IADD3 R161, R92, 0x60, RZ ;  /* 0x000000605ca17810 */ /* 0x000fe20007ffe0ff */
[----:B------:R-:W-:Y:S01]  /*6d90*/  BSSY B0, `(.L_x_8417) ;  /* 0x0000010000007945 */ /* 0x000fe20003800000 */
[----:B------:R-:W-:Y:S01]  /*6da0*/  FADD.FTZ R15, R15, R162 ;  /* 0x000000a20f0f7221 */ /* 0x000fe20000010000 */
[-C--:B------:R-:W-:Y:S01]  /*6db0*/  LEA.HI.SX32 R162, R17, R92.reuse, 0x1b ;  /* 0x0000005c11a27211 */ /* 0x080fe200078fdaff */
[----:B------:R-:W-:Y:S01]  /*6dc0*/  FADD.FTZ R14, R215, R176 ;  /* 0x000000b0d70e7221 */ /* 0x000fe20000010000 */
[----:B------:R-:W-:-:S02]  /*6dd0*/  LEA.HI.SX32 R166, R141, R92, 0x1b ;  /* 0x0000005c8da67211 */ /* 0x000fc400078fdaff */
[----:B------:R-:W-:Y:S02]  /*6de0*/  LEA R17, R162, R103, 0x2 ;  /* 0x00000067a2117211 */ /* 0x000fe400078e10ff */
[----:B------:R-:W-:Y:S02]  /*6df0*/  IADD3 R175, R92, 0x80, RZ ;  /* 0x000000805caf7810 */ /* 0x000fe40007ffe0ff */
[----:B------:R-:W-:Y:S02]  /*6e00*/  LEA.HI.SX32 R176, R161, R92, 0x1b ;  /* 0x0000005ca1b07211 */ /* 0x000fe400078fdaff */
[----:B------:R-:W0:Y:S01]  /*6e10*/  LDS R17, [R17+0x4b0] ;  /* 0x0004b00011117984 */ /* 0x000e220000000800 */
[C---:B------:R-:W-:Y:S02]  /*6e20*/  ISETP.GE.AND P2, PT, R214.reuse, 0x41, PT ;  /* 0x00000041d600780c */ /* 0x040fe40003f46270 */
[C---:B------:R-:W-:Y:S02]  /*6e30*/  ISETP.GE.AND P3, PT, R214.reuse, 0x61, PT ;  /* 0x00000061d600780c */ /* 0x040fe40003f66270 */
[----:B------:R-:W-:-:S02]  /*6e40*/  ISETP.GE.AND P4, PT, R214, 0x81, PT ;  /* 0x00000081d600780c */ /* 0x000fc40003f86270 */
[----:B------:R-:W-:Y:S02]  /*6e50*/  LEA R166, R166, R103, 0x2 ;  /* 0x00000067a6a67211 */ /* 0x000fe400078e10ff */
[----:B------:R-:W-:Y:S01]  /*6e60*/  ISETP.GE.AND P5, PT, R214, 0xa1, PT ;  /* 0x000000a1d600780c */ /* 0x000fe20003fa6270 */
[----:B------:R-:W-:-:S12]  /*6e70*/  @!P6 BRA `(.L_x_8418) ;  /* 0x000000000004e947 */ /* 0x000fd80003800000 */
[----:B0-----:R1:W-:Y:S02]  /*6e80*/  REDG.E.ADD.F32.FTZ.RN.STRONG.GPU desc[UR12][R12.64+-0x780], R17 ;  /* 0xfff880110c0079a6 */ /* 0x0013e4000c10f38c */
.L_x_8418:
[----:B------:R-:W-:Y:S05]  /*6e90*/  BSYNC B0 ;  /* 0x0000000000007941 */ /* 0x000fea0003800000 */
.L_x_8417:
[----:B01----:R0:W1:Y:S01]  /*6ea0*/  LDS R17, [R166+0x530] ;  /* 0x00053000a6117984 */ /* 0x0030620000000800 */
[----:B------:R-:W-:Y:S01]  /*6eb0*/  BSSY B0, `(.L_x_8419) ;  /* 0x0000006000007945 */ /* 0x000fe20003800000 */
[----:B------:R-:W-:Y:S02]  /*6ec0*/  IADD3 R141, R92, 0xa0, RZ ;  /* 0x000000a05c8d7810 */ /* 0x000fe40007ffe0ff */
[----:B------:R-:W-:Y:S02]  /*6ed0*/  LEA.HI.SX32 R162, R175, R92, 0x1b ;  /* 0x0000005cafa27211 */ /* 0x000fe400078fdaff */
[----:B------:R-:W-:Y:S01]  /*6ee0*/  LEA R176, R176, R103, 0x2 ;  /* 0x00000067b0b07211 */ /* 0x000fe200078e10ff */
[----:B------:R-:W-:Y:S06]  /*6ef0*/  @!P2 BRA `(.L_x_8420) ;  /* 0x000000000004a947 */ /* 0x000fec0003800000 */
[----:B-1----:R2:W-:Y:S02]  /*6f00*/  REDG.E.ADD.F32.FTZ.RN.STRONG.GPU desc[UR12][R12.64+-0x700], R17 ;  /* 0xfff900110c0079a6 */ /* 0x0025e4000c10f38c */
.L_x_8420:
[----:B------:R-:W-:Y:S05]  /*6f10*/  BSYNC B0 ;  /* 0x0000000000007941 */ /* 0x000fea0003800000 */
.L_x_8419:
[----:B-12---:R1:W2:Y:S01]  /*6f20*/  LDS R17, [R176+0x5b0] ;  /* 0x0005b000b0117984 */ /* 0x0062a20000000800 */
[----:B------:R-:W-:Y:S01]  /*6f30*/  BSSY B0, `(.L_x_8421) ;  /* 0x0000005000007945 */ /* 0x000fe20003800000 */
[----:B0-----:R-:W-:Y:S02]  /*6f40*/  LEA.HI.SX32 R166, R141, R92, 0x1b ;  /* 0x0000005c8da67211 */ /* 0x001fe400078fdaff */
[----:B------:R-:W-:Y:S01]  /*6f50*/  LEA R162, R162, R103, 0x2 ;  /* 0x00000067a2a27211 */ /* 0x000fe200078e10ff */
[----:B------:R-:W-:Y:S06]  /*6f60*/  @!P3 BRA `(.L_x_8422) ;  /* 0x000000000004b947 */ /* 0x000fec0003800000 */
[----:B--2---:R0:W-:Y:S02]  /*6f70*/  REDG.E.ADD.F32.FTZ.RN.STRONG.GPU desc[UR12][R12.64+-0x680], R17 ;  /* 0xfff980110c0079a6 */ /* 0x0041e4000c10f38c */
.L_x_8422:
[----:B------:R-:W-:Y:S05]  /*6f80*/  BSYNC B0 ;  /* 0x0000000000007941 */ /* 0x000fea0003800000 */
.L_x_8421:
[----:B0-2---:R0:W2:Y:S01]  /*6f90*/  LDS R17, [R162+0x630] ;  /* 0x00063000a2117984 */ /* 0x0050a20000000800 */
[----:B------:R-:W-:Y:S01]  /*6fa0*/  BSSY B0, `(.L_x_8423) ;  /* 0x0000004000007945 */ /* 0x000fe20003800000 */
[----:B------:R-:W-:-:S03]  /*6fb0*/  LEA R166, R166, R103, 0x2 ;  /* 0x00000067a6a67211 */ /* 0x000fc600078e10ff */
[----:B------:R-:W-:Y:S05]  /*6fc0*/  @!P4 BRA `(.L_x_8424) ;  /* 0x000000000004c947 */ /* 0x000fea0003800000 */
[----:B--2---:R3:W-:Y:S02]  /*6fd0*/  REDG.E.ADD.F32.FTZ.RN.STRONG.GPU desc[UR12][R12.64+-0x600], R17 ;  /* 0xfffa00110c0079a6 */ /* 0x0047e4000c10f38c */
.L_x_8424:
[----:B------:R-:W-:Y:S05]  /*6fe0*/  BSYNC B0 ;  /* 0x0000000000007941 */ /* 0x000fea0003800000 */
.L_x_8423:
[----:B--23--:R2:W3:Y:S01]  /*6ff0*/  LDS R17, [R166+0x6b0] ;  /* 0x0006b000a6117984 */ /* 0x00c4e20000000800 */
[----:B------:R-:W-:Y:S04]  /*7000*/  BSSY B0, `(.L_x_8425) ;  /* 0x0000003000007945 */ /* 0x000fe80003800000 */
[----:B------:R-:W-:Y:S05]  /*7010*/  @!P5 BRA `(.L_x_8426) ;  /* 0x000000000004d947 */ /* 0x000fea0003800000 */
[----:B---3--:R4:W-:Y:S02]  /*7020*/  REDG.E.ADD.F32.FTZ.RN.STRONG.GPU desc[UR12][R12.64+-0x580], R17 ;  /* 0xfffa80110c0079a6 */ /* 0x0089e4000c10f38c */
.L_x_8426:
[----:B------:R-:W-:Y:S05]  /*7030*/  BSYNC B0 ;  /* 0x0000000000007941 */ /* 0x000fea0003800000 */
.L_x_8425:
[----:B---34-:R-:W-:Y:S01]  /*7040*/  IADD3 R17, R92, 0xc0, RZ ;  /* 0x000000c05c117810 */ /* 0x018fe20007ffe0ff */
[----:B------:R-:W-:Y:S01]  /*7050*/  BSSY B0, `(.L_x_8427) ;  /* 0x0000011000007945 */ /* 0x000fe20003800000 */
[----:B------:R-:W-:Y:S02]  /*7060*/  ISETP.GE.AND P6, PT, R214, 0xc1, PT ;  /* 0x000000c1d600780c */ /* 0x000fe40003fc6270 */
[----:B0-----:R-:W-:Y:S02]  /*7070*/  LEA.HI.SX32 R162, R17, R92, 0x1b ;  /* 0x0000005c11a27211 */ /* 0x001fe400078fdaff */
[----:B------:R-:W-:Y:S02]  /*7080*/  IADD3 R141, R92, 0xe0, RZ ;  /* 0x000000e05c8d7810 */ /* 0x000fe40007ffe0ff */
[----:B------:R-:W-:Y:S02]  /*7090*/  LEA R17, R162, R103, 0x2 ;  /* 0x00000067a2117211 */ /* 0x000fe400078e10ff */
[----:B------:R-:W-:-:S02]  /*70a0*/  IADD3 R161, R92, 0x100, RZ ;  /* 0x000001005ca17810 */ /* 0x000fc40007ffe0ff */
[-C--:B--2---:R-:W-:Y:S02]  /*70b0*/  LEA.HI.SX32 R166, R141, R92.reuse, 0x1b ;  /* 0x0000005c8da67211 */ /* 0x084fe400078fdaff */
[----:B------:R-:W0:Y:S01]  /*70c0*/  LDS R17, [R17+0x730] ;  /* 0x0007300011117984 */ /* 0x000e220000000800 */
[----:B------:R-:W-:Y:S02]  /*70d0*/  IADD3 R175, R92, 0x120, RZ ;  /* 0x000001205caf7810 */ /* 0x000fe40007ffe0ff */
[----:B-1----:R-:W-:Y:S02]  /*70e0*/  LEA.HI.SX32 R176, R161, R92, 0x1b ;  /* 0x0000005ca1b07211 */ /* 0x002fe400078fdaff */
[C---:B------:R-:W-:Y:S02]  /*70f0*/  ISETP.GE.AND P2, PT, R214.reuse, 0xe1, PT ;  /* 0x000000e1d600780c */ /* 0x040fe40003f46270 */
[C---:B------:R-:W-:Y:S02]  /*7100*/  ISETP.GE.AND P3, PT, R214.reuse, 0x101, PT ;  /* 0x00000101d600780c */ /* 0x040fe40003f66270 */
[----:B------:R-:W-:-:S02]  /*7110*/  ISETP.GE.AND P4, PT, R214, 0x121, PT ;  /* 0x00000121d600780c */ /* 0x000fc40003f86270 */
[----:B------:R-:W-:Y:S02]  /*7120*/  LEA R166, R166, R103, 0x2 ;  /* 0x00000067a6a67211 */ /* 0x000fe400078e10ff */
[----:B------:R-:W-:Y:S01]  /*7130*/  ISETP.GE.AND P5, PT, R214, 0x141, PT ;  /* 0x00000141d600780c */ /* 0x000fe20003fa6270 */
[----:B------:R-:W-:-:S12]  /*7140*/  @!P6 BRA `(.L_x_8428) ;  /* 0x000000000004e947 */ /* 0x000fd80003800000 */
[----:B0-----:R1:W-:Y:S02]  /*7150*/  REDG.E.ADD.F32.FTZ.RN.STRONG.GPU desc[UR12][R12.64+-0x500], R17 ;  /* 0xfffb00110c0079a6 */ /* 0x0013e4000c10f38c */
.L_x_8428:
[----:B------:R-:W-:Y:S05]  /*7160*/  BSYNC B0 ;  /* 0x0000000000007941 */ /* 0x000fea0003800000 */
.L_x_8427:
[----:B01----:R0:W1:Y:S01]  /*7170*/  LDS R17, [R166+0x7b0] ;  /* 0x0007b000a6117984 */ /* 0x0030620000000800 */
[----:B------:R-:W-:Y:S01]  /*7180*/  BSSY B0, `(.L_x_8429) ;  /* 0x0000006000007945 */ /* 0x000fe20003800000 */
[----:B------:R-:W-:Y:S02]  /*7190*/  IADD3 R141, R92, 0x140, RZ ;  /* 0x000001405c8d7810 */ /* 0x000fe40007ffe0ff */
[----:B------:R-:W-:Y:S02]  /*71a0*/  LEA.HI.SX32 R162, R175, R92, 0x1b ;  /* 0x0000005cafa27211 */ /* 0x000fe400078fdaff */
[----:B------:R-:W-:Y:S01]  /*71b0*/  LEA R176, R176, R103, 0x2 ;  /* 0x00000067b0b07211 */ /* 0x000fe200078e10ff */
[----:B------:R-:W-:Y:S06]  /*71c0*/  @!P2 BRA `(.L_x_8430) ;  /* 0x000000000004a947 */ /* 0x000fec0003800000 */
[----:B-1----:R2:W-:Y:S02]  /*71d0*/  REDG.E.ADD.F32.FTZ.RN.STRONG.GPU desc[UR12][R12.64+-0x480], R17 ;  /* 0xfffb80110c0079a6 */ /* 0x0025e4000c10f38c */
.L_x_8430:
[----:B------:R-:W-:Y:S05]  /*71e0*/  BSYNC B0 ;  /* 0x0000000000007941 */ /* 0x000fea0003800000 */
.L_x_8429:
[----:B-12---:R1:W2:Y:S01]  /*71f0*/  LDS R17, [R176+0x830] ;  /* 0x00083000b0117984 */ /* 0x0062a20000000800 */
[----:B------:R-:W-:Y:S01]  /*7200*/  BSSY B0, `(.L_x_8431) ;  /* 0x0000005000007945 */ /* 0x000fe20003800000 */
[----:B0-----:R-:W-:Y:S02]  /*7210*/  LEA.HI.SX32 R166, R141, R92, 0x1b ;  /* 0x0000005c8da67211 */ /* 0x001fe400078fdaff */
[----:B------:R-:W-:Y:S01]  /*7220*/  LEA R162, R162, R103, 0x2 ;  /* 0x00000067a2a27211 */ /* 0x000fe200078e10ff */
[----:B------:R-:W-:Y:S06]  /*7230*/  @!P3 BRA `(.L_x_8432) ;  /* 0x000000000004b947 */ /* 0x000fec0003800000 */
[----:B--2---:R0:W-:Y:S02]  /*7240*/  REDG.E.ADD.F32.FTZ.RN.STRONG.GPU desc[UR12][R12.64+-0x400], R17 ;  /* 0xfffc00110c0079a6 */ /* 0x0041e4000c10f38c */
.L_x_8432:
[----:B------:R-:W-:Y:S05]  /*7250*/  BSYNC B0 ;  /* 0x0000000000007941 */ /* 0x000fea0003800000 */
.L_x_8431:
[----:B0-2---:R0:W2:Y:S01]  /*7260*/  LDS R17, [R162+0x8b0] ;  /* 0x0008b000a2117984 */ /* 0x0050a20000000800 */
[----:B------:R-:W-:Y:S01]  /*7270*/  BSSY B0, `(.L_x_8433) ;  /* 0x0000004000007945 */ /* 0x000fe20003800000 */
[----:B------:R-:W-:-:S03]  /*7280*/  LEA R166, R166, R103, 0x2 ;  /* 0x00000067a6a67211 */ /* 0x000fc600078e10ff */
[----:B------:R-:W-:Y:S05]  /*7290*/  @!P4 BRA `(.L_x_8434) ;  /* 0x000000000004c947 */ /* 0x000fea0003800000 */
[----:B--2---:R3:W-:Y:S02]  /*72a0*/  REDG.E.ADD.F32.FTZ.RN.STRONG.GPU desc[UR12][R12.64+-0x380], R17 ;  /* 0xfffc80110c0079a6 */ /* 0x0047e4000c10f38c */
.L_x_8434:
[----:B------:R-:W-:Y:S05]  /*72b0*/  BSYNC B0 ;  /* 0x0000000000007941 */ /* 0x000fea0003800000 */
.L_x_8433:
[----:B--23--:R2:W3:Y:S01]  /*72c0*/  LDS R17, [R166+0x930] ;  /* 0x00093000a6117984 */ /* 0x00c4e20000000800 */
[----:B------:R-:W-:Y:S04]  /*72d0*/  BSSY B0, `(.L_x_8435) ;  /* 0x0000003000007945 */ /* 0x000fe80003800000 */
[----:B------:R-:W-:Y:S05]  /*72e0*/  @!P5 BRA `(.L_x_8436) ;  /* 0x000000000004d947 */ /* 0x000fea0003800000 */
[----:B---3--:R4:W-:Y:S02]  /*72f0*/  REDG.E.ADD.F32.FTZ.RN.STRONG.GPU desc[UR12][R12.64+-0x300], R17 ;  /* 0xfffd00110c0079a6 */ /* 0x0089e4000c10f38c */
.L_x_8436:
[----:B------:R-:W-:Y:S05]  /*7300*/  BSYNC B0 ;  /* 0x0000000000007941 */ /* 0x000fea0003800000 */
.L_x_8435:
        /* <DEDUP_REMOVED lines=18> */
.L_x_8438:
[----:B------:R-:W-:Y:S05]  /*7430*/  BSYNC B0 ;  /* 0x0000000000007941 */ /* 0x000fea0003800000 */
.L_x_8437:
[----:B01----:R0:W1:Y:S01]  /*7440*/  LDS R17, [R166+0xa30] ;  /* 0x000a3000a6117984 */ /* 0x0030620000000800 */
[----:B------:R-:W-:Y:S01]  /*7450*/  BSSY B0, `(.L_x_8439) ;  /* 0x0000006000007945 */ /* 0x000fe20003800000 */
[----:B------:R-:W-:Y:S02]  /*7460*/  IADD3 R141, R92, 0x1e0, RZ ;  /* 0x000001e05c8d7810 */ /* 0x000fe40007ffe0ff */
[----:B------:R-:W-:Y:S02]  /*7470*/  LEA.HI.SX32 R162, R175, R92, 0x1b ;  /* 0x0000005cafa27211 */ /* 0x000fe400078fdaff */
[----:B------:R-:W-:Y:S01]  /*7480*/  LEA R176, R176, R103, 0x2 ;  /* 0x00000067b0b07211 */ /* 0x000fe200078e10ff */
[----:B------:R-:W-:Y:S06]  /*7490*/  @!P2 BRA `(.L_x_8440) ;  /* 0x000000000004a947 */ /* 0x000fec0003800000 */
[----:B-1----:R2:W-:Y:S02]  /*74a0*/  REDG.E.ADD.F32.FTZ.RN.STRONG.GPU desc[UR12][R12.64+-0x200], R17 ;  /* 0xfffe00110c0079a6 */ /* 0x0025e4000c10f38c */
.L_x_8440:
[----:B------:R-:W-:Y:S05]  /*74b0*/  BSYNC B0 ;  /* 0x0000000000007941 */ /* 0x000fea0003800000 */
.L_x_8439:
[----:B-12---:R1:W2:Y:S01]  /*74c0*/  LDS R17, [R176+0xab0] ;  /* 0x000ab000b0117984 */ /* 0x0062a20000000800 */
[----:B------:R-:W-:Y:S01]  /*74d0*/  BSSY B0, `(.L_x_8441) ;  /* 0x0000005000007945 */ /* 0x000fe20003800000 */
[----:B0-----:R-:W-:Y:S02]  /*74e0*/  LEA.HI.SX32 R166, R141, R92, 0x1b ;  /* 0x0000005c8da67211 */ /* 0x001fe400078fdaff */
[----:B------:R-:W-:Y:S01]  /*74f0*/  LEA R162, R162, R103, 0x2 ;  /* 0x00000067a2a27211 */ /* 0x000fe200078e10ff */
[----:B------:R-:W-:Y:S06]  /*7500*/  @!P3 BRA `(.L_x_8442) ;  /* 0x000000000004b947 */ /* 0x000fec0003800000 */
[----:B--2---:R0:W-:Y:S02]  /*7510*/  REDG.E.ADD.F32.FTZ.RN.STRONG.GPU desc[UR12][R12.64+-0x180], R17 ;  /* 0xfffe80110c0079a6 */ /* 0x0041e4000c10f38c */
.L_x_8442:
[----:B------:R-:W-:Y:S05]  /*7520*/  BSYNC B0 ;  /* 0x0000000000007941 */ /* 0x000fea0003800000 */
.L_x_8441:
[----:B0-2---:R0:W2:Y:S01]  /*7530*/  LDS R17, [R162+0xb30] ;  /* 0x000b3000a2117984 */ /* 0x0050a20000000800 */
[----:B------:R-:W-:Y:S01]  /*7540*/  BSSY B0, `(.L_x_8443) ;  /* 0x0000004000007945 */ /* 0x000fe20003800000 */
[----:B------:R-:W-:-:S03]  /*7550*/  LEA R166, R166, R103, 0x2 ;  /* 0x00000067a6a67211 */ /* 0x000fc600078e10ff */
[----:B------:R-:W-:Y:S05]  /*7560*/  @!P4 BRA `(.L_x_8444) ;  /* 0x000000000004c947 */ /* 0x000fea0003800000 */
[----:B--2---:R3:W-:Y:S02]  /*7570*/  REDG.E.ADD.F32.FTZ.RN.STRONG.GPU desc[UR12][R12.64+-0x100], R17 ;  /* 0xffff00110c0079a6 */ /* 0x0047e4000c10f38c */
.L_x_8444:
[----:B------:R-:W-:Y:S05]  /*7580*/  BSYNC B0 ;  /* 0x0000000000007941 */ /* 0x000fea0003800000 */
.L_x_8443:
[----:B--23--:R2:W3:Y:S01]  /*7590*/  LDS R17, [R166+0xbb0] ;  /* 0x000bb000a6117984 */ /* 0x00c4e20000000800 */
[----:B------:R-:W-:Y:S04]  /*75a0*/  BSSY B0, `(.L_x_8445) ;  /* 0x0000003000007945 */ /* 0x000fe80003800000 */
[----:B------:R-:W-:Y:S05]  /*75b0*/  @!P5 BRA `(.L_x_8446) ;  /* 0x000000000004d947 */ /* 0x000fea0003800000 */
[----:B---3--:R4:W-:Y:S02]  /*75c0*/  REDG.E.ADD.F32.FTZ.RN.STRONG.GPU desc[UR12][R12.64+-0x80], R17 ;  /* 0xffff80110c0079a6 */ /* 0x0089e4000c10f38c */
.L_x_8446:
[----:B------:R-:W-:Y:S05]  /*75d0*/  BSYNC B0 ;  /* 0x0000000000007941 */ /* 0x000fea0003800000 */
.L_x_8445:
[----:B----4-:R-:W4:Y:S01]  /*75e0*/  SHFL.DOWN PT, R12, R15, 0x1, 0x1f ;  /* 0x08201f000f0c7f89 */ /* 0x010f2200000e0000 */
[----:B------:R-:W-:Y:S01]  /*75f0*/  ISETP.GT.AND P2, PT, R90, 0x1e, PT ;  /* 0x0000001e5a00780c */ /* 0x000fe20003f44270 */
[----:B------:R-:W-:Y:S01]  /*7600*/  FMUL.FTZ R149, R149, R206 ;  /* 0x000000ce95957220 */ /* 0x000fe20000410000 */
[----:B------:R-:W-:Y:S01]  /*7610*/  FMUL.FTZ R150, R150, R203 ;  /* 0x000000cb96967220 */ /* 0x000fe20000410000 */
[----:B------:R-:W5:Y:S01]  /*7620*/  SHFL.DOWN PT, R13, R14, 0x1, 0x1f ;  /* 0x08201f000e0d7f89 */ /* 0x000f6200000e0000 */
[-C--:B---3--:R-:W-:Y:S01]  /*7630*/  FMUL.FTZ R17, R44, R182.reuse ;  /* 0x000000b62c117220 */ /* 0x088fe20000410000 */
[----:B--2---:R-:W-:Y:S01]  /*7640*/  FMUL.FTZ R166, R155, R182 ;  /* 0x000000b69ba67220 */ /* 0x004fe20000410000 */
[-C--:B------:R-:W-:Y:S01]  /*7650*/  FMUL.FTZ R152, R152, R211.reuse ;  /* 0x000000d398987220 */ /* 0x080fe20000410000 */
[----:B------:R-:W-:Y:S01]  /*7660*/  FMUL.FTZ R211, R44, R211 ;  /* 0x000000d32cd37220 */ /* 0x000fe20000410000 */
[----:B------:R-:W-:Y:S01]  /*7670*/  FMUL.FTZ R17, R202, R17 ;  /* 0x00000011ca117220 */ /* 0x000fe20000410000 */
[----:B------:R-:W-:Y:S01]  /*7680*/  FMUL.FTZ R45, R45, R208 ;  /* 0x000000d02d2d7220 */ /* 0x000fe20000410000 */
[----:B------:R-:W-:Y:S01]  /*7690*/  ISETP.NE.AND P3, PT, R90, RZ, PT ;  /* 0x000000ff5a00720c */ /* 0x000fe20003f65270 */
[----:B------:R-:W-:Y:S01]  /*76a0*/  FFMA.FTZ R123, R150, R72, R123 ;  /* 0x00000048967b7223 */ /* 0x000fe2000001007b */
[----:B------:R-:W-:Y:S01]  /*76b0*/  FFMA.FTZ R17, R146, R166, R17 ;  /* 0x000000a692117223 */ /* 0x000fe20000010011 */
[----:B------:R-:W-:Y:S01]  /*76c0*/  FMUL.FTZ R211, R16, R211 ;  /* 0x000000d310d37220 */ /* 0x000fe20000410000 */
[----:B------:R-:W-:Y:S01]  /*76d0*/  FMUL.FTZ R157, R157, R164 ;  /* 0x000000a49d9d7220 */ /* 0x000fe20000410000 */
[----:B------:R-:W-:Y:S01]  /*76e0*/  FFMA.FTZ R118, R45, R75, R118 ;  /* 0x0000004b2d767223 */ /* 0x000fe20000010076 */
[----:B------:R-:W-:Y:S01]  /*76f0*/  FADD.FTZ R104, R17, R104 ;  /* 0x0000006811687221 */ /* 0x000fe20000010000 */
[----:B------:R-:W-:Y:S01]  /*7700*/  FMUL.FTZ R159, R159, R168 ;  /* 0x000000a89f9f7220 */ /* 0x000fe20000410000 */
[C---:B------:R-:W-:Y:S01]  /*7710*/  FMUL.FTZ R164, R44.reuse, R164 ;  /* 0x000000a42ca47220 */ /* 0x040fe20000410000 */
[----:B------:R-:W-:Y:S01]  /*7720*/  FMUL.FTZ R168, R44, R168 ;  /* 0x000000a82ca87220 */ /* 0x000fe20000410000 */
[----:B------:R-:W-:Y:S01]  /*7730*/  FMUL.FTZ R160, R160, R209 ;  /* 0x000000d1a0a07220 */ /* 0x000fe20000410000 */
[----:B------:R-:W-:Y:S01]  /*7740*/  FMUL.FTZ R19, R19, R200 ;  /* 0x000000c813137220 */ /* 0x000fe20000410000 */
[----:B------:R-:W-:Y:S01]  /*7750*/  FMUL.FTZ R195, R195, R164 ;  /* 0x000000a4c3c37220 */ /* 0x000fe20000410000 */
[----:B----4-:R-:W-:Y:S01]  /*7760*/  @!P2 FADD.FTZ R15, R15, R12 ;  /* 0x0000000c0f0fa221 */ /* 0x010fe20000010000 */
[----:B------:R-:W-:Y:S01]  /*7770*/  FMUL.FTZ R3, R3, R168 ;  /* 0x000000a803037220 */ /* 0x000fe20000410000 */
[----:B------:R-:W-:Y:S01]  /*7780*/  FFMA.FTZ R211, R140, R152, R211 ;  /* 0x000000988cd37223 */ /* 0x000fe200000100d3 */
[----:B------:R-:W-:Y:S01]  /*7790*/  FFMA.FTZ R195, R170, R157, R195 ;  /* 0x0000009daac37223 */ /* 0x000fe200000100c3 */
[----:B-----5:R-:W-:Y:S01]  /*77a0*/  @!P2 FADD.FTZ R14, R14, R13 ;  /* 0x0000000d0e0ea221 */ /* 0x020fe20000010000 */
[----:B------:R-:W2:Y:S01]  /*77b0*/  SHFL.DOWN PT, R12, R15, 0x2, 0x1f ;  /* 0x08401f000f0c7f89 */ /* 0x000ea200000e0000 */
[----:B------:R-:W-:Y:S01]  /*77c0*/  ISETP.GT.AND P2, PT, R90, 0x1d, PT ;  /* 0x0000001d5a00780c */ /* 0x000fe20003f44270 */
[----:B------:R-:W-:Y:S01]  /*77d0*/  FFMA.FTZ R3, R178, R159, R3 ;  /* 0x0000009fb2037223 */ /* 0x000fe20000010003 */
[----:B------:R-:W-:Y:S01]  /*77e0*/  BSSY B0, `(.L_x_8447) ;  /* 0x0000068000007945 */ /* 0x000fe20003800000 */
[----:B------:R-:W3:Y:S01]  /*77f0*/  SHFL.DOWN PT, R13, R14, 0x2, 0x1f ;  /* 0x08401f000e0d7f89 */ /* 0x000ee200000e0000 */
[----:B------:R-:W-:Y:S01]  /*7800*/  FFMA.FTZ R120, R149, R73, R120 ;  /* 0x0000004995787223 */ /* 0x000fe20000010078 */
[----:B------:R-:W-:Y:S01]  /*7810*/  FFMA.FTZ R129, R166, R65, R129 ;  /* 0x00000041a6817223 */ /* 0x000fe20000010081 */
[----:B------:R-:W-:Y:S01]  /*7820*/  FFMA.FTZ R126, R157, R67, R126 ;  /* 0x000000439d7e7223 */ /* 0x000fe2000001007e */
[----:B------:R-:W-:Y:S01]  /*7830*/  FADD.FTZ R108, R195, R108 ;  /* 0x0000006cc36c7221 */ /* 0x000fe20000010000 */
[----:B------:R-:W-:Y:S01]  /*7840*/  FFMA.FTZ R131, R152, R62, R131 ;  /* 0x0000003e98837223 */ /* 0x000fe20000010083 */
[----:B------:R-:W-:Y:S01]  /*7850*/  FADD.FTZ R100, R211, R100 ;  /* 0x00000064d3647221 */ /* 0x000fe20000010000 */
[----:B------:R-:W-:Y:S01]  /*7860*/  FFMA.FTZ R127, R160, R68, R127 ;  /* 0x00000044a07f7223 */ /* 0x000fe2000001007f */
[----:B------:R-:W-:Y:S01]  /*7870*/  FFMA.FTZ R122, R159, R71, R122 ;  /* 0x000000479f7a7223 */ /* 0x000fe2000001007a */
[----:B------:R-:W-:Y:S01]  /*7880*/  FFMA.FTZ R132, R19, R61, R132 ;  /* 0x0000003d13847223 */ /* 0x000fe20000010084 */
[----:B------:R-:W-:Y:S01]  /*7890*/  FADD.FTZ R112, R3, R112 ;  /* 0x0000007003707221 */ /* 0x000fe20000010000 */
[----:B--2---:R-:W-:Y:S01]  /*78a0*/  @!P2 FADD.FTZ R15, R15, R12 ;  /* 0x0000000c0f0fa221 */ /* 0x004fe20000010000 */
[-C--:B------:R-:W-:Y:S01]  /*78b0*/  FMUL.FTZ R12, R44, R171.reuse ;  /* 0x000000ab2c0c7220 */ /* 0x080fe20000410000 */
[----:B------:R-:W-:Y:S01]  /*78c0*/  FMUL.FTZ R171, R156, R171 ;  /* 0x000000ab9cab7220 */ /* 0x000fe20000410000 */
[----:B---3--:R-:W-:-:S02]  /*78d0*/  @!P2 FADD.FTZ R14, R14, R13 ;  /* 0x0000000d0e0ea221 */ /* 0x008fc40000010000 */
[----:B-1----:R-:W1:Y:S01]  /*78e0*/  SHFL.DOWN PT, R176, R15, 0x4, 0x1f ;  /* 0x08801f000fb07f89 */ /* 0x002e6200000e0000 */
[----:B------:R-:W-:Y:S01]  /*78f0*/  ISETP.GT.AND P2, PT, R90, 0x1b, PT ;  /* 0x0000001b5a00780c */ /* 0x000fe20003f44270 */
[----:B------:R-:W-:Y:S01]  /*7900*/  FMUL.FTZ R13, R44, R206 ;  /* 0x000000ce2c0d7220 */ /* 0x000fe20000410000 */
[----:B------:R-:W-:Y:S01]  /*7910*/  FMUL.FTZ R156, R207, R12 ;  /* 0x0000000ccf9c7220 */ /* 0x000fe20000410000 */
[----:B------:R-:W2:Y:S01]  /*7920*/  SHFL.DOWN PT, R141, R14, 0x4, 0x1f ;  /* 0x08801f000e8d7f89 */ /* 0x000ea200000e0000 */
[----:B------:R-:W-:Y:S01]  /*7930*/  FMUL.FTZ R12, R147, R163 ;  /* 0x000000a3930c7220 */ /* 0x000fe20000410000 */
[----:B------:R-:W-:Y:S01]  /*7940*/  FMUL.FTZ R13, R198, R13 ;  /* 0x0000000dc60d7220 */ /* 0x000fe20000410000 */
[----:B------:R-:W-:Y:S01]  /*7950*/  FMUL.FTZ R163, R44, R163 ;  /* 0x000000a32ca37220 */ /* 0x000fe20000410000 */
[----:B------:R-:W-:Y:S01]  /*7960*/  FFMA.FTZ R128, R171, R66, R128 ;  /* 0x00000042ab807223 */ /* 0x000fe20000010080 */
[----:B------:R-:W-:Y:S01]  /*7970*/  FFMA.FTZ R171, R151, R171, R156 ;  /* 0x000000ab97ab7223 */ /* 0x000fe2000001009c */
[----:B0-----:R-:W-:Y:S01]  /*7980*/  FFMA.FTZ R162, R148, R149, R13 ;  /* 0x0000009594a27223 */ /* 0x001fe2000001000d */
[----:B------:R-:W-:Y:S01]  /*7990*/  FMUL.FTZ R196, R196, R163 ;  /* 0x000000a3c4c47220 */ /* 0x000fe20000410000 */
[----:B------:R-:W-:Y:S01]  /*79a0*/  FMUL.FTZ R156, R44, R203 ;  /* 0x000000cb2c9c7220 */ /* 0x000fe20000410000 */
[----:B------:R-:W-:Y:S01]  /*79b0*/  FFMA.FTZ R121, R12, R74, R121 ;  /* 0x0000004a0c797223 */ /* 0x000fe20000010079 */
[----:B------:R-:W-:Y:S01]  /*79c0*/  FADD.FTZ R111, R162, R111 ;  /* 0x0000006fa26f7221 */ /* 0x000fe20000010000 */
[----:B------:R-:W-:Y:S01]  /*79d0*/  FFMA.FTZ R196, R153, R12, R196 ;  /* 0x0000000c99c47223 */ /* 0x000fe200000100c4 */
[----:B------:R-:W-:Y:S01]  /*79e0*/  FMUL.FTZ R156, R201, R156 ;  /* 0x0000009cc99c7220 */ /* 0x000fe20000410000 */
[C---:B------:R-:W-:Y:S01]  /*79f0*/  FMUL.FTZ R12, R44.reuse, R205 ;  /* 0x000000cd2c0c7220 */ /* 0x040fe20000410000 */
[C---:B------:R-:W-:Y:S01]  /*7a00*/  FMUL.FTZ R13, R44.reuse, R208 ;  /* 0x000000d02c0d7220 */ /* 0x040fe20000410000 */
[----:B------:R-:W-:Y:S01]  /*7a10*/  FADD.FTZ R106, R171, R106 ;  /* 0x0000006aab6a7221 */ /* 0x000fe20000010000 */
[----:B------:R-:W-:Y:S01]  /*7a20*/  FFMA.FTZ R156, R145, R150, R156 ;  /* 0x00000096919c7223 */ /* 0x000fe2000001009c */
[----:B------:R-:W-:Y:S01]  /*7a30*/  FMUL.FTZ R199, R199, R12 ;  /* 0x0000000cc7c77220 */ /* 0x000fe20000410000 */
[----:B------:R-:W-:Y:S01]  /*7a40*/  FMUL.FTZ R12, R44, R213 ;  /* 0x000000d52c0c7220 */ /* 0x000fe20000410000 */
[----:B------:R-:W-:Y:S01]  /*7a50*/  FMUL.FTZ R17, R194, R13 ;  /* 0x0000000dc2117220 */ /* 0x000fe20000410000 */
[----:B-1----:R-:W-:Y:S01]  /*7a60*/  @!P2 FADD.FTZ R15, R15, R176 ;  /* 0x000000b00f0fa221 */ /* 0x002fe20000010000 */
[----:B------:R-:W-:Y:S01]  /*7a70*/  FADD.FTZ R109, R156, R109 ;  /* 0x0000006d9c6d7221 */ /* 0x000fe20000010000 */
[----:B------:R-:W-:Y:S01]  /*7a80*/  FMUL.FTZ R197, R197, R12 ;  /* 0x0000000cc5c57220 */ /* 0x000fe20000410000 */
[----:B------:R-:W-:Y:S01]  /*7a90*/  FMUL.FTZ R13, R158, R165 ;  /* 0x000000a59e0d7220 */ /* 0x000fe20000410000 */
[----:B--2---:R-:W-:Y:S01]  /*7aa0*/  @!P2 FADD.FTZ R14, R14, R141 ;  /* 0x0000008d0e0ea221 */ /* 0x004fe20000010000 */
[----:B------:R-:W0:Y:S01]  /*7ab0*/  SHFL.DOWN PT, R162, R15, 0x8, 0x1f ;  /* 0x09001f000fa27f89 */ /* 0x000e2200000e0000 */
[----:B------:R-:W-:Y:S01]  /*7ac0*/  ISETP.GT.AND P2, PT, R90, 0x17, PT ;  /* 0x000000175a00780c */ /* 0x000fe20003f44270 */
[----:B------:R-:W-:Y:S01]  /*7ad0*/  FMUL.FTZ R141, R154, R205 ;  /* 0x000000cd9a8d7220 */ /* 0x000fe20000410000 */
[C---:B------:R-:W-:Y:S01]  /*7ae0*/  FMUL.FTZ R12, R44.reuse, R167 ;  /* 0x000000a72c0c7220 */ /* 0x040fe20000410000 */
[----:B------:R-:W1:Y:S01]  /*7af0*/  SHFL.DOWN PT, R147, R14, 0x8, 0x1f ;  /* 0x09001f000e937f89 */ /* 0x000e6200000e0000 */
[----:B------:R-:W-:Y:S01]  /*7b00*/  FMUL.FTZ R165, R44, R165 ;  /* 0x000000a52ca57220 */ /* 0x000fe20000410000 */
        /* <DEDUP_REMOVED lines=11> */
[----:B------:R-:W-:Y:S01]  /*7bc0*/  FADD.FTZ R115, R150, R115 ;  /* 0x0000007396737221 */ /* 0x000fe20000010000 */
[----:B------:R-:W-:Y:S01]  /*7bd0*/  FFMA.FTZ R124, R13, R69, R124 ;  /* 0x000000450d7c7223 */ /* 0x000fe2000001007c */
[----:B------:R-:W-:Y:S01]  /*7be0*/  FFMA.FTZ R43, R173, R13, R184 ;  /* 0x0000000dad2b7223 */ /* 0x000fe200000100b8 */
[----:B------:R-:W-:Y:S01]  /*7bf0*/  FMUL.FTZ R150, R177, R12 ;  /* 0x0000000cb1967220 */ /* 0x000fe20000410000 */
[----:B------:R-:W-:Y:S01]  /*7c00*/  FMUL.FTZ R45, R172, R45 ;  /* 0x0000002dac2d7220 */ /* 0x000fe20000410000 */
[----:B------:R-:W-:Y:S01]  /*7c10*/  FMUL.FTZ R169, R2, R169 ;  /* 0x000000a902a97220 */ /* 0x000fe20000410000 */
[----:B------:R-:W-:Y:S01]  /*7c20*/  FFMA.FTZ R125, R154, R70, R125 ;  /* 0x000000469a7d7223 */ /* 0x000fe2000001007d */
[----:B0-----:R-:W-:Y:S01]  /*7c30*/  @!P2 FADD.FTZ R15, R15, R162 ;  /* 0x000000a20f0fa221 */ /* 0x001fe20000010000 */
[----:B------:R-:W-:Y:S01]  /*7c40*/  FFMA.FTZ R154, R142, R154, R197 ;  /* 0x0000009a8e9a7223 */ /* 0x000fe200000100c5 */
[----:B------:R-:W-:Y:S01]  /*7c50*/  FFMA.FTZ R16, R181, R18, R16 ;  /* 0x00000012b5107223 */ /* 0x000fe20000010010 */
[----:B------:R-:W-:Y:S01]  /*7c60*/  FFMA.FTZ R150, R143, R160, R150 ;  /* 0x000000a08f967223 */ /* 0x000fe20000010096 */
        /* <DEDUP_REMOVED lines=17> */
[----:B-1----:R-:W-:-:S04]  /*7d80*/  @!P2 FADD.FTZ R14, R14, R141 ;  /* 0x0000008d0e0ea221 */ /* 0x002fc80000010000 */
[----:B------:R-:W-:Y:S02]  /*7d90*/  MOV R12, R15 ;  /* 0x0000000f000c7202 */ /* 0x000fe40000000f00 */
[----:B------:R-:W-:-:S05]  /*7da0*/  MOV R13, R14 ;  /* 0x0000000e000d7202 */ /* 0x000fca0000000f00 */
[----:B------:R0:W-:Y:S01]  /*7db0*/  @!P3 STS.64 [R103+0xc78], R12 ;  /* 0x000c780c6700b388 */ /* 0x0001e20000000a00 */
[----:B------:R-:W-:Y:S06]  /*7dc0*/  BAR.SYNC.DEFER_BLOCKING 0x0 ;  /* 0x0000000000007b1d */ /* 0x000fec0000010000 */
[----:B------:R-:W-:Y:S05]  /*7dd0*/  @P0 BRA `(.L_x_8448) ;  /* 0x0000000000200947 */ /* 0x000fea0003800000 */
[----:B------:R-:W-:Y:S02]  /*7de0*/  ISETP.NE.AND P0, PT, R64, R133, PT ;  /* 0x000000854000720c */ /* 0x000fe40003f05270 */
[----:B------:R-:W-:-:S11]  /*7df0*/  LEA R14, R135, R103, 0x2 ;  /* 0x00000067870e7211 */ /* 0x000fd600078e10ff */
[----:B------:R-:W0:Y:S04]  /*7e00*/  @P0 LDS R2, [R14+0x2328] ;  /* 0x002328000e020984 */ /* 0x000e280000000800 */
[----:B------:R-:W1:Y:S01]  /*7e10*/  @P0 LDS R3, [R14+0x1f28] ;  /* 0x001f28000e030984 */ /* 0x000e620000000800 */
[----:B0-----:R-:W-:Y:S01]  /*7e20*/  @P0 FADD.FTZ R13, R13, R2 ;  /* 0x000000020d0d0221 */ /* 0x001fe20000010000 */
[----:B-1----:R-:W-:-:S04]  /*7e30*/  @P0 FADD.FTZ R12, R12, R3 ;  /* 0x000000030c0c0221 */ /* 0x002fc80000010000 */
[----:B------:R1:W-:Y:S04]  /*7e40*/  STS [R14+0x2328], R13 ;  /* 0x0023280d0e007388 */ /* 0x0003e80000000800 */
[----:B------:R1:W-:Y:S02]  /*7e50*/  STS [R14+0x1f28], R12 ;  /* 0x001f280c0e007388 */ /* 0x0003e40000000800 */
.L_x_8448:
[----:B------:R-:W-:Y:S05]  /*7e60*/  BSYNC B0 ;  /* 0x0000000000007941 */ /* 0x000fea0003800000 */
.L_x_8447:
[----:B------:R-:W-:Y:S01]  /*7e70*/  IADD3 R135, R135, 0x1, RZ ;  /* 0x0000000187877810 */ /* 0x000fe20007ffe0ff */
[----:B------:R-:W-:-:S03]  /*7e80*/  UIADD3 UR5, UP0, UR5, 0x1, URZ ;  /* 0x0000000105057890 */ /* 0x000fc6000ff1e03f */
[----:B------:R-:W-:Y:S01]  /*7e90*/  ISETP.GE.AND P0, PT, R135, UR24, PT ;  /* 0x0000001887007c0c */ /* 0x000fe2000bf06270 */
[----:B------:R-:W-:-:S12]  /*7ea0*/  UIADD3.X UR6, URZ, UR6, URZ, UP0, !UPT ;  /* 0x000000063f067290 */ /* 0x000fd800087fe43f */
[----:B------:R-:W-:Y:S05]  /*7eb0*/  @!P0 BRA `(.L_x_8449) ;  /* 0xffffffcc00e48947 */ /* 0x000fea000383ffff */
.L_x_8412:
[----:B------:R-:W-:Y:S08]  /*7ec0*/  BAR.SYNC.DEFER_BLOCKING 0x0 ;  /* 0x0000000000007b1d */ /* 0x000ff00000010000 */
[----:B------:R-:W2:Y:S01]  /*7ed0*/  LDC.64 R26, c[0x0][0x388] ;  /* 0x0000e200ff1a7b82 */ /* 0x000ea20000000a00 */
[----:B------:R-:W-:Y:S01]  /*7ee0*/  F2FP.BF16.F32.PACK_AB R127, R132, R127 ;  /* 0x0000007f847f723e */ /* 0x000fe200000010ff */
[----:B------:R-:W-:Y:S01]  /*7ef0*/  ULDC.64 UR6, c[0x0][0x390] ;  /* 0x0000e40000067ab9 */ /* 0x000fe20000000a00 */
[----:B------:R-:W3:Y:S04]  /*7f00*/  LDG.E.128 R8, desc[UR12][R30.64] ;  /* 0x0000000c1e087981 */ /* 0x000ee8000c1e1d00 */
[----:B01----:R0:W4:Y:S01]  /*7f10*/  LDG.E.128 R12, desc[UR12][R30.64+0x200] ;  /* 0x0002000c1e0c7981 */ /* 0x003122000c1e1d00 */
[----:B------:R-:W-:Y:S01]  /*7f20*/  UIADD3 UR4, UR4, 0x1, URZ ;  /* 0x0000000104047890 */ /* 0x000fe2000fffe03f */
[----:B0-----:R-:W0:Y:S02]  /*7f30*/  LDC.64 R30, c[0x0][0x3e0] ;  /* 0x0000f800ff1e7b82 */ /* 0x001e240000000a00 */
[----:B---3--:R-:W-:Y:S04]  /*7f40*/  STS.128 [R79], R8 ;  /* 0x000000084f007388 */ /* 0x008fe80000000c00 */
[----:B----4-:R-:W-:Y:S01]  /*7f50*/  STS.128 [R79+0x200], R12 ;  /* 0x0002000c4f007388 */ /* 0x010fe20000000c00 */
[----:B------:R-:W-:-:S03]  /*7f60*/  NOP ;  /* 0x0000000000007918 */ /* 0x000fc60000000000 */
[----:B------:R-:W1:Y:S04]  /*7f70*/  LDS.128 R4, [R78] ;  /* 0x000000004e047984 */ /* 0x000e680000000c00 */
[----:B------:R-:W3:Y:S01]  /*7f80*/  LDS.128 R8, [R78+0x10] ;  /* 0x000010004e087984 */ /* 0x000ee20000000c00 */
[C---:B-1----:R-:W-:Y:S02]  /*7f90*/  SHF.L.U32 R3, R4.reuse, 0x10, RZ ;  /* 0x0000001004037819 */ /* 0x042fe400000006ff */
        /* <DEDUP_REMOVED lines=20> */
[C---:B---3--:R-:W-:Y:S01]  /*80e0*/  SHF.L.U32 R13, R8.reuse, 0x10, RZ ;  /* 0x00000010080d7819 */ /* 0x048fe200000006ff */
[----:B------:R-:W-:Y:S01]  /*80f0*/  FADD.FTZ R17, R17, R94 ;  /* 0x0000005e11117221 */ /* 0x000fe20000010000 */
[----:B------:R-:W-:Y:S01]  /*8100*/  SHF.L.U32 R7, R7, 0x10, RZ ;  /* 0x0000001007077819 */ /* 0x000fe200000006ff */
[----:B------:R-:W1:Y:S01]  /*8110*/  @!P3 MUFU.EX2 R0, R0 ;  /* 0x000000000000b308 */ /* 0x000e620000000800 */
[----:B------:R-:W-:Y:S01]  /*8120*/  PRMT R8, R8, 0x7632, R8 ;  /* 0x0000763208087816 */ /* 0x000fe20000000008 */
[----:B------:R-:W-:Y:S01]  /*8130*/  @!P6 FMUL.FTZ R3, R3, -1.4426950216293334961 ;  /* 0xbfb8aa3b0303e820 */ /* 0x000fe20000410000 */
[----:B------:R-:W-:-:S05]  /*8140*/  FSETP.GTU.FTZ.AND P5, PT, R17, 20, PT ;  /* 0x41a000001100780b */ /* 0x000fca0003fbc000 */
[----:B------:R-:W3:Y:S08]  /*8150*/  @!P6 MUFU.EX2 R3, R3 ;  /* 0x000000030003e308 */ /* 0x000ef00000000800 */
[----:B------:R-:W4:Y:S01]  /*8160*/  @!P2 MUFU.EX2 R4, R4 ;  /* 0x000000040004a308 */ /* 0x000f220000000800 */
[----:B-1----:R-:W-:Y:S01]  /*8170*/  @!P3 FADD.FTZ R2, R0, 1 ;  /* 0x3f8000000002b421 */ /* 0x002fe20000010000 */
[----:B------:R-:W-:-:S06]  /*8180*/  @!P5 FMUL.FTZ R12, R17, -1.4426950216293334961 ;  /* 0xbfb8aa3b110cd820 */ /* 0x000fcc0000410000 */
[----:B------:R1:W5:Y:S01]  /*8190*/  @!P3 MUFU.RCP R15, R2 ;  /* 0x00000002000fb308 */ /* 0x0003620000001000 */
[----:B---3--:R-:W-:-:S07]  /*81a0*/  @!P6 FADD.FTZ R3, R3, 1 ;  /* 0x3f8000000303e421 */ /* 0x008fce0000010000 */
[----:B------:R-:W3:Y:S01]  /*81b0*/  @!P6 MUFU.RCP R3, R3 ;  /* 0x000000030003e308 */ /* 0x000ee20000001000 */
[----:B----4-:R-:W-:Y:S01]  /*81c0*/  @!P2 FADD.FTZ R0, R4, 1 ;  /* 0x3f8000000400a421 */ /* 0x010fe20000010000 */
[----:B-1----:R-:W-:Y:S01]  /*81d0*/  @!P4 FMUL.FTZ R2, R14, -1.4426950216293334961 ;  /* 0xbfb8aa3b0e02c820 */ /* 0x002fe20000410000 */
[--C-:B------:R-:W-:Y:S01]  /*81e0*/  FADD.FTZ R14, R5, R94.reuse ;  /* 0x0000005e050e7221 */ /* 0x100fe20000010000 */
[----:B------:R-:W-:Y:S01]  /*81f0*/  SHF.L.U32 R5, R6, 0x10, RZ ;  /* 0x0000001006057819 */ /* 0x000fe200000006ff */
[--C-:B------:R-:W-:Y:S01]  /*8200*/  FADD.FTZ R4, R13, R94.reuse ;  /* 0x0000005e0d047221 */ /* 0x100fe20000010000 */
[----:B------:R-:W-:Y:S02]  /*8210*/  SHF.L.U32 R13, R9, 0x10, RZ ;  /* 0x00000010090d7819 */ /* 0x000fe400000006ff */
[----:B------:R-:W1:Y:S01]  /*8220*/  @!P2 MUFU.RCP R0, R0 ;  /* 0x000000000000a308 */ /* 0x000e620000001000 */
[--C-:B------:R-:W-:Y:S01]  /*8230*/  FADD.FTZ R5, R5, R94.reuse ;  /* 0x0000005e05057221 */ /* 0x100fe20000010000 */
[----:B-----5:R-:W-:Y:S01]  /*8240*/  @!P3 FMUL.FTZ R114, R114, R15 ;  /* 0x0000000f7272b220 */ /* 0x020fe20000410000 */
[----:B------:R-:W-:Y:S01]  /*8250*/  FSETP.GTU.FTZ.AND P3, PT, R14, 20, PT ;  /* 0x41a000000e00780b */ /* 0x000fe20003f7c000 */
[--C-:B------:R-:W-:Y:S01]  /*8260*/  FADD.FTZ R15, R7, R94.reuse ;  /* 0x0000005e070f7221 */ /* 0x100fe20000010000 */
[----:B------:R-:W-:Y:S01]  /*8270*/  FADD.FTZ R16, R13, R94 ;  /* 0x0000005e0d107221 */ /* 0x000fe20000010000 */
[----:B------:R-:W-:Y:S01]  /*8280*/  FSETP.GTU.FTZ.AND P0, PT, R4, 20, PT ;  /* 0x41a000000400780b */ /* 0x000fe20003f1c000 */
[----:B------:R-:W-:Y:S01]  /*8290*/  FADD.FTZ R91, R114, R91 ;  /* 0x0000005b725b7221 */ /* 0x000fe20000010000 */
[----:B------:R4:W5:Y:S01]  /*82a0*/  @!P4 MUFU.EX2 R13, R2 ;  /* 0x00000002000dc308 */ /* 0x0009620000000800 */
[----:B---3--:R-:W-:Y:S01]  /*82b0*/  @!P6 FMUL.FTZ R112, R112, R3 ;  /* 0x000000037070e220 */ /* 0x008fe20000410000 */
[----:B------:R-:W-:-:S02]  /*82c0*/  FSETP.GTU.FTZ.AND P6, PT, R5, 20, PT ;  /* 0x41a000000500780b */ /* 0x000fc40003fdc000 */
[----:B------:R-:W-:Y:S02]  /*82d0*/  FSETP.GTU.FTZ.AND P1, PT, R16, 20, PT ;  /* 0x41a000001000780b */ /* 0x000fe40003f3c000 */
[----:B------:R-:W-:Y:S02]  /*82e0*/  PRMT R9, R9, 0x7632, R9 ;  /* 0x0000763209097816 */ /* 0x000fe40000000009 */
[----:B------:R-:W3:Y:S01]  /*82f0*/  @!P5 MUFU.EX2 R12, R12 ;  /* 0x0000000c000cd308 */ /* 0x000ee20000000800 */
[----:B-1----:R-:W-:Y:S01]  /*8300*/  @!P2 FMUL.FTZ R117, R117, R0 ;  /* 0x000000007575a220 */ /* 0x002fe20000410000 */
[----:B------:R-:W-:Y:S01]  /*8310*/  FSETP.GTU.FTZ.AND P2, PT, R15, 20, PT ;  /* 0x41a000000f00780b */ /* 0x000fe20003f5c000 */
[----:B------:R-:W-:Y:S01]  /*8320*/  @!P3 FMUL.FTZ R0, R14, -1.4426950216293334961 ;  /* 0xbfb8aa3b0e00b820 */ /* 0x000fe20000410000 */
[----:B------:R-:W-:Y:S01]  /*8330*/  @!P0 FMUL.FTZ R4, R4, -1.4426950216293334961 ;  /* 0xbfb8aa3b04048820 */ /* 0x000fe20000410000 */
[----:B------:R-:W-:Y:S02]  /*8340*/  SHF.L.U32 R9, R9, 0x10, RZ ;  /* 0x0000001009097819 */ /* 0x000fe400000006ff */
[----:B------:R-:W-:Y:S01]  /*8350*/  @!P6 FMUL.FTZ R3, R5, -1.4426950216293334961 ;  /* 0xbfb8aa3b0503e820 */ /* 0x000fe20000410000 */
[----:B------:R-:W1:Y:S01]  /*8360*/  @!P0 MUFU.EX2 R6, R4 ;  /* 0x0000000400068308 */ /* 0x000e620000000800 */
[----:B----4-:R-:W-:Y:S01]  /*8370*/  @!P1 FMUL.FTZ R2, R16, -1.4426950216293334961 ;  /* 0xbfb8aa3b10029820 */ /* 0x010fe20000410000 */
[----:B-----5:R-:W-:Y:S01]  /*8380*/  @!P4 FADD.FTZ R13, R13, 1 ;  /* 0x3f8000000d0dc421 */ /* 0x020fe20000010000 */
[----:B------:R-:W-:-:S04]  /*8390*/  FADD.FTZ R9, R9, R94 ;  /* 0x0000005e09097221 */ /* 0x000fc80000010000 */
[----:B------:R-:W-:Y:S01]  /*83a0*/  @!P2 FMUL.FTZ R5, R15, -1.4426950216293334961 ;  /* 0xbfb8aa3b0f05a820 */ /* 0x000fe20000410000 */
[----:B------:R-:W4:Y:S01]  /*83b0*/  @!P6 MUFU.EX2 R3, R3 ;  /* 0x000000030003e308 */ /* 0x000f220000000800 */
[----:B------:R-:W-:Y:S01]  /*83c0*/  SHF.L.U32 R15, R10, 0x10, RZ ;  /* 0x000000100a0f7819 */ /* 0x000fe200000006ff */
[----:B---3--:R-:W-:Y:S01]  /*83d0*/  @!P5 FADD.FTZ R12, R12, 1 ;  /* 0x3f8000000c0cd421 */ /* 0x008fe20000010000 */
[----:B------:R-:W-:-:S03]  /*83e0*/  PRMT R10, R10, 0x7632, R10 ;  /* 0x000076320a0a7816 */ /* 0x000fc6000000000a */
[----:B------:R-:W-:Y:S02]  /*83f0*/  FADD.FTZ R15, R15, R94 ;  /* 0x0000005e0f0f7221 */ /* 0x000fe40000010000 */
[----:B------:R-:W3:Y:S01]  /*8400*/  @!P3 MUFU.EX2 R0, R0 ;  /* 0x000000000000b308 */ /* 0x000ee20000000800 */
[----:B-1----:R-:W-:-:S07]  /*8410*/  @!P0 FADD.FTZ R6, R6, 1 ;  /* 0x3f80000006068421 */ /* 0x002fce0000010000 */
[----:B------:R-:W1:Y:S01]  /*8420*/  @!P2 MUFU.EX2 R5, R5 ;  /* 0x000000050005a308 */ /* 0x000e620000000800 */
[----:B----4-:R-:W-:Y:S01]  /*8430*/  @!P6 FADD.FTZ R4, R3, 1 ;  /* 0x3f8000000304e421 */ /* 0x010fe20000010000 */
[C---:B------:R-:W-:Y:S02]  /*8440*/  SHF.L.U32 R3, R11.reuse, 0x10, RZ ;  /* 0x000000100b037819 */ /* 0x040fe400000006ff */
[----:B------:R-:W-:-:S04]  /*8450*/  PRMT R11, R11, 0x7632, R11 ;  /* 0x000076320b0b7816 */ /* 0x000fc8000000000b */
[----:B------:R3:W-:Y:S01]  /*8460*/  @!P1 MUFU.EX2 R7, R2 ;  /* 0x0000000200079308 */ /* 0x0007e20000000800 */
[----:B------:R-:W-:-:S05]  /*8470*/  SHF.L.U32 R11, R11, 0x10, RZ ;  /* 0x000000100b0b7819 */ /* 0x000fca00000006ff */
[----:B------:R-:W-:Y:S02]  /*8480*/  FADD.FTZ R11, R11, R94 ;  /* 0x0000005e0b0b7221 */ /* 0x000fe40000010000 */
[----:B------:R-:W4:Y:S01]  /*8490*/  @!P6 MUFU.RCP R19, R4 ;  /* 0x000000040013e308 */ /* 0x000f220000001000 */
[----:B---3--:R-:W-:Y:S01]  /*84a0*/  @!P3 FADD.FTZ R2, R0, 1 ;  /* 0x3f8000000002b421 */ /* 0x008fe20000010000 */
[----:B-1----:R-:W-:-:S06]  /*84b0*/  @!P2 FADD.FTZ R5, R5, 1 ;  /* 0x3f8000000505a421 */ /* 0x002fcc0000010000 */
[----:B------:R1:W3:Y:S08]  /*84c0*/  @!P3 MUFU.RCP R17, R2 ;  /* 0x000000020011b308 */ /* 0x0002f00000001000 */
[----:B------:R-:W5:Y:S01]  /*84d0*/  @!P2 MUFU.RCP R5, R5 ;  /* 0x000000050005a308 */ /* 0x000f620000001000 */
[----:B-1----:R-:W-:Y:S01]  /*84e0*/  FADD.FTZ R2, R3, R94 ;  /* 0x0000005e03027221 */ /* 0x002fe20000010000 */
[----:B------:R-:W-:Y:S01]  /*84f0*/  SHF.L.U32 R3, R8, 0x10, RZ ;  /* 0x0000001008037819 */ /* 0x000fe200000006ff */
[----:B----4-:R-:W-:-:S03]  /*8500*/  @!P6 FMUL.FTZ R108, R108, R19 ;  /* 0x000000136c6ce220 */ /* 0x010fc60000410000 */
[----:B------:R-:W-:Y:S01]  /*8510*/  FSETP.GTU.FTZ.AND P6, PT, R2, 20, PT ;  /* 0x41a000000200780b */ /* 0x000fe20003fdc000 */
[----:B------:R-:W-:Y:S01]  /*8520*/  FADD.FTZ R8, R3, R94 ;  /* 0x0000005e03087221 */ /* 0x000fe20000010000 */
[----:B------:R-:W1:Y:S01]  /*8530*/  @!P4 MUFU.RCP R14, R13 ;  /* 0x0000000d000ec308 */ /* 0x000e620000001000 */
[----:B------:R-:W-:Y:S01]  /*8540*/  SHF.L.U32 R3, R10, 0x10, RZ ;  /* 0x000000100a037819 */ /* 0x000fe200000006ff */
[----:B---3--:R-:W-:Y:S01]  /*8550*/  @!P3 FMUL.FTZ R110, R110, R17 ;  /* 0x000000116e6eb220 */ /* 0x008fe20000410000 */
[----:B------:R-:W-:-:S03]  /*8560*/  FSETP.GTU.FTZ.AND P3, PT, R15, 20, PT ;  /* 0x41a000000f00780b */ /* 0x000fc60003f7c000 */
[----:B------:R-:W-:Y:S02]  /*8570*/  FADD.FTZ R10, R3, R94 ;  /* 0x0000005e030a7221 */ /* 0x000fe40000010000 */
[----:B------:R-:W3:Y:S01]  /*8580*/  @!P0 MUFU.RCP R16, R6 ;  /* 0x0000000600108308 */ /* 0x000ee20000001000 */
[----:B-----5:R-:W-:Y:S02]  /*8590*/  @!P2 FMUL.FTZ R106, R106, R5 ;  /* 0x000000056a6aa220 */ /* 0x020fe40000410000 */
[----:B------:R-:W-:Y:S01]  /*85a0*/  FSETP.GTU.FTZ.AND P2, PT, R10, 20, PT ;  /* 0x41a000000a00780b */ /* 0x000fe20003f5c000 */
[----:B------:R-:W-:-:S04]  /*85b0*/  @!P6 FMUL.FTZ R2, R2, -1.4426950216293334961 ;  /* 0xbfb8aa3b0202e820 */ /* 0x000fc80000410000 */
[----:B------:R-:W4:Y:S01]  /*85c0*/  @!P5 MUFU.RCP R12, R12 ;  /* 0x0000000c000cd308 */ /* 0x000f220000001000 */
[----:B-1----:R-:W-:Y:S01]  /*85d0*/  @!P4 FMUL.FTZ R113, R113, R14 ;  /* 0x0000000e7171c220 */ /* 0x002fe20000410000 */
[----:B------:R-:W-:Y:S01]  /*85e0*/  FSETP.GTU.FTZ.AND P4, PT, R9, 20, PT ;  /* 0x41a000000900780b */ /* 0x000fe20003f9c000 */
[----:B------:R-:W-:-:S05]  /*85f0*/  @!P3 FMUL.FTZ R0, R15, -1.4426950216293334961 ;  /* 0xbfb8aa3b0f00b820 */ /* 0x000fca0000410000 */
[----:B------:R1:W5:Y:S01]  /*8600*/  @!P6 MUFU.EX2 R6, R2 ;  /* 0x000000020006e308 */ /* 0x0003620000000800 */
[----:B---3--:R-:W-:Y:S01]  /*8610*/  @!P0 FMUL.FTZ R111, R111, R16 ;  /* 0x000000106f6f8220 */ /* 0x008fe20000410000 */
[----:B------:R-:W-:Y:S01]  /*8620*/  FSETP.GTU.FTZ.AND P0, PT, R11, 20, PT ;  /* 0x41a000000b00780b */ /* 0x000fe20003f1c000 */
[----:B------:R-:W-:-:S04]  /*8630*/  @!P2 FMUL.FTZ R5, R10, -1.4426950216293334961 ;  /* 0xbfb8aa3b0a05a820 */ /* 0x000fc80000410000 */
[----:B------:R-:W-:Y:S01]  /*8640*/  @!P4 FMUL.FTZ R3, R9, -1.4426950216293334961 ;  /* 0xbfb8aa3b0903c820 */ /* 0x000fe20000410000 */
[----:B------:R3:W2:Y:S01]  /*8650*/  @!P3 MUFU.EX2 R4, R0 ;  /* 0x000000000004b308 */ /* 0x0006a20000000800 */
[----:B----4-:R-:W-:Y:S01]  /*8660*/  @!P5 FMUL.FTZ R115, R115, R12 ;  /* 0x0000000c7373d220 */ /* 0x010fe20000410000 */
[----:B------:R-:W-:Y:S01]  /*8670*/  FSETP.GTU.FTZ.AND P5, PT, R8, 20, PT ;  /* 0x41a000000800780b */ /* 0x000fe20003fbc000 */
[----:B-1----:R-:W-:Y:S01]  /*8680*/  @!P1 FADD.FTZ R2, R7, 1 ;  /* 0x3f80000007029421 */ /* 0x002fe20000010000 */
[----:B------:R-:W-:-:S03]  /*8690*/  F2FP.BF16.F32.PACK_AB R7, R128, R121 ;  /* 0x000000798007723e */ /* 0x000fc600000010ff */
[----:B------:R-:W-:Y:S01]  /*86a0*/  @!P0 FMUL.FTZ R11, R11, -1.4426950216293334961 ;  /* 0xbfb8aa3b0b0b8820 */ /* 0x000fe20000410000 */
[----:B------:R1:W4:Y:S01]  /*86b0*/  @!P2 MUFU.EX2 R9, R5 ;  /* 0x000000050009a308 */ /* 0x0003220000000800 */
[----:B-----5:R-:W-:Y:S01]  /*86c0*/  @!P6 FADD.FTZ R10, R6, 1 ;  /* 0x3f800000060ae421 */ /* 0x020fe20000010000 */
[----:B------:R-:W-:Y:S02]  /*86d0*/  F2FP.BF16.F32.PACK_AB R6, R126, R118 ;  /* 0x000000767e06723e */ /* 0x000fe400000010ff */
[----:B------:R-:W-:Y:S02]  /*86e0*/  F2FP.BF16.F32.PACK_AB R126, R131, R125 ;  /* 0x0000007d837e723e */ /* 0x000fe400000010ff */
[----:B------:R-:W-:Y:S01]  /*86f0*/  F2FP.BF16.F32.PACK_AB R125, R130, R123 ;  /* 0x0000007b827d723e */ /* 0x000fe200000010ff */
[----:B---3--:R-:W-:Y:S01]  /*8700*/  @!P5 FMUL.FTZ R0, R8, -1.4426950216293334961 ;  /* 0xbfb8aa3b0800d820 */ /* 0x008fe20000410000 */
[----:B------:R-:W3:Y:S01]  /*8710*/  @!P0 MUFU.EX2 R18, R11 ;  /* 0x0000000b00128308 */ /* 0x000ee20000000800 */
[----:B--2---:R-:W-:Y:S01]  /*8720*/  @!P3 FADD.FTZ R8, R4, 1 ;  /* 0x3f8000000408b421 */ /* 0x004fe20000010000 */
[----:B-1----:R-:W-:-:S02]  /*8730*/  F2FP.BF16.F32.PACK_AB R5, R124, R119 ;  /* 0x000000777c05723e */ /* 0x002fc400000010ff */
[----:B------:R-:W-:Y:S02]  /*8740*/  F2FP.BF16.F32.PACK_AB R4, R122, R116 ;  /* 0x000000747a04723e */ /* 0x000fe400000010ff */
[----:B------:R-:W-:Y:S02]  /*8750*/  F2FP.BF16.F32.PACK_AB R124, R129, R120 ;  /* 0x00000078817c723e */ /* 0x000fe400000010ff */
[----:B------:R-:W1:Y:S01]  /*8760*/  @!P4 MUFU.EX2 R3, R3 ;  /* 0x000000030003c308 */ /* 0x000e620000000800 */
[----:B------:R2:W-:Y:S01]  /*8770*/  STS.128 [R78], R4 ;  /* 0x000000044e007388 */ /* 0x0005e20000000c00 */
[----:B----4-:R-:W-:Y:S01]  /*8780*/  @!P2 FADD.FTZ R17, R9, 1 ;  /* 0x3f8000000911a421 */ /* 0x010fe20000010000 */
[----:B------:R-:W-:Y:S02]  /*8790*/  F2FP.BF16.F32.PACK_AB R116, R112, R114 ;  /* 0x000000727074723e */ /* 0x000fe400000010ff */
[----:B------:R-:W-:Y:S01]  /*87a0*/  STS.128 [R78+0x10], R124 ;  /* 0x0000107c4e007388 */ /* 0x000fe20000000c00 */
[----:B------:R-:W-:-:S02]  /*87b0*/  NOP ;  /* 0x0000000000007918 */ /* 0x000fc40000000000 */
[----:B------:R-:W4:Y:S01]  /*87c0*/  @!P5 MUFU.EX2 R0, R0 ;  /* 0x000000000000d308 */ /* 0x000f220000000800 */
[----:B------:R-:W-:Y:S01]  /*87d0*/  LDS.128 R12, [R79+0x200] ;  /* 0x000200004f0c7984 */ /* 0x000fe20000000c00 */
[----:B---3--:R-:W-:Y:S01]  /*87e0*/  @!P0 FADD.FTZ R18, R18, 1 ;  /* 0x3f80000012128421 */ /* 0x008fe20000010000 */
[----:B------:R-:W-:Y:S01]  /*87f0*/  F2FP.BF16.F32.PACK_AB R119, R106, R113 ;  /* 0x000000716a77723e */ /* 0x000fe200000010ff */
[----:B-1----:R-:W-:Y:S01]  /*8800*/  @!P4 FADD.FTZ R16, R3, 1 ;  /* 0x3f8000000310c421 */ /* 0x002fe20000010000 */
[----:B------:R-:W-:-:S03]  /*8810*/  F2FP.BF16.F32.PACK_AB R118, R108, R115 ;  /* 0x000000736c76723e */ /* 0x000fc600000010ff */
[----:B------:R-:W1:Y:S08]  /*8820*/  @!P3 MUFU.RCP R22, R8 ;  /* 0x000000080016b308 */ /* 0x000e700000001000 */
[----:B------:R3:W5:Y:S01]  /*8830*/  @!P6 MUFU.RCP R24, R10 ;  /* 0x0000000a0018e308 */ /* 0x0007620000001000 */
[----:B----4-:R-:W-:-:S07]  /*8840*/  @!P5 FADD.FTZ R0, R0, 1 ;  /* 0x3f8000000000d421 */ /* 0x010fce0000010000 */
[----:B------:R4:W0:Y:S01]  /*8850*/  @!P1 MUFU.RCP R20, R2 ;  /* 0x0000000200149308 */ /* 0x0008220000001000 */
[----:B---3--:R-:W3:Y:S01]  /*8860*/  LDS.128 R8, [R79] ;  /* 0x000000004f087984 */ /* 0x008ee20000000c00 */
[----:B-1----:R-:W-:Y:S01]  /*8870*/  @!P3 FMUL.FTZ R107, R107, R22 ;  /* 0x000000166b6bb220 */ /* 0x002fe20000410000 */
[----:B------:R-:W-:-:S04]  /*8880*/  IADD3 R84, P3, R84, -0x400, RZ ;  /* 0xfffffc0054547810 */ /* 0x000fc80007f7e0ff */
[----:B------:R-:W-:Y:S01]  /*8890*/  IADD3.X R85, R85, -0x1, RZ, P3, !PT ;  /* 0xffffffff55557810 */ /* 0x000fe20001ffe4ff */
[----:B--2---:R-:W1:Y:S01]  /*88a0*/  @!P0 MUFU.RCP R5, R18 ;  /* 0x0000001200058308 */ /* 0x004e620000001000 */
[C---:B----4-:R-:W-:Y:S02]  /*88b0*/  IMAD R2, R26.reuse, UR15, RZ ;  /* 0x0000000f1a027c24 */ /* 0x050fe4000f8e02ff */
[----:B-----5:R-:W-:Y:S02]  /*88c0*/  @!P6 FMUL.FTZ R105, R105, R24 ;  /* 0x000000186969e220 */ /* 0x020fe40000410000 */
[----:B------:R-:W2:Y:S01]  /*88d0*/  LDC.64 R24, c[0x0][0x3a8] ;  /* 0x0000ea00ff187b82 */ /* 0x000ea20000000a00 */
[----:B------:R-:W-:Y:S02]  /*88e0*/  IMAD R23, R27, UR14, R2 ;  /* 0x0000000e1b177c24 */ /* 0x000fe4000f8e0202 */
[----:B------:R-:W-:Y:S01]  /*88f0*/  IMAD.WIDE.U32 R2, R26, UR14, R28 ;  /* 0x0000000e1a027c25 */ /* 0x000fe2000f8e001c */
[----:B------:R4:W5:Y:S03]  /*8900*/  @!P5 MUFU.RCP R19, R0 ;  /* 0x000000000013d308 */ /* 0x0009660000001000 */
[----:B0-----:R-:W-:Y:S01]  /*8910*/  @!P1 FMUL.FTZ R109, R109, R20 ;  /* 0x000000146d6d9220 */ /* 0x001fe20000410000 */
[----:B------:R-:W-:Y:S01]  /*8920*/  IADD3 R3, R3, R23, RZ ;  /* 0x0000001703037210 */ /* 0x000fe20007ffe0ff */
[----:B------:R-:W0:Y:S03]  /*8930*/  LDC.64 R26, c[0x0][0x3f0] ;  /* 0x0000fc00ff1a7b82 */ /* 0x000e260000000a00 */
[----:B------:R-:W3:Y:S01]  /*8940*/  @!P4 MUFU.RCP R21, R16 ;  /* 0x000000100015c308 */ /* 0x000ee20000001000 */
[----:B----4-:R-:W-:-:S02]  /*8950*/  IMAD R0, R96, UR6, RZ ;  /* 0x0000000660007c24 */ /* 0x010fc4000f8e02ff */
[----:B-1----:R-:W-:Y:S01]  /*8960*/  @!P0 FMUL.FTZ R98, R98, R5 ;  /* 0x0000000562628220 */ /* 0x002fe20000410000 */
[----:B------:R-:W-:-:S04]  /*8970*/  IMAD.WIDE.U32 R2, R101, UR6, R2 ;  /* 0x0000000665027c25 */ /* 0x000fc8000f8e0002 */
[----:B------:R-:W-:Y:S02]  /*8980*/  IMAD R7, R101, UR7, R0 ;  /* 0x0000000765077c24 */ /* 0x000fe4000f8e0200 */
[----:B------:R-:W-:Y:S01]  /*8990*/  FADD.FTZ R0, R91, R112 ;  /* 0x000000705b007221 */ /* 0x000fe20000010000 */
[----:B------:R-:W-:Y:S01]  /*89a0*/  LEA R4, P1, R2, R30, 0x1 ;  /* 0x0000001e02047211 */ /* 0x000fe200078208ff */
[----:B------:R-:W1:Y:S01]  /*89b0*/  @!P2 MUFU.RCP R17, R17 ;  /* 0x000000110011a308 */ /* 0x000e620000001000 */
[----:B-----5:R-:W-:Y:S01]  /*89c0*/  @!P5 FMUL.FTZ R104, R104, R19 ;  /* 0x000000136868d220 */ /* 0x020fe20000410000 */
[----:B------:R-:W-:Y:S01]  /*89d0*/  IADD3 R6, R3, R7, RZ ;  /* 0x0000000703067210 */ /* 0x000fe20007ffe0ff */
[----:B------:R-:W-:Y:S01]  /*89e0*/  FADD.FTZ R3, R0, R117 ;  /* 0x0000007500037221 */ /* 0x000fe20000010000 */
[----:B------:R-:W-:Y:S01]  /*89f0*/  F2FP.BF16.F32.PACK_AB R117, R110, R117 ;  /* 0x000000756e75723e */ /* 0x000fe200000010ff */
[----:B------:R-:W-:Y:S01]  /*8a00*/  ULDC.64 UR6, c[0x0][0x3b0] ;  /* 0x0000ec0000067ab9 */ /* 0x000fe20000000a00 */
[----:B------:R-:W-:Y:S01]  /*8a10*/  LEA.HI.X R5, R2, R31, R6, 0x1, P1 ;  /* 0x0000001f02057211 */ /* 0x000fe200008f0c06 */
[----:B------:R-:W-:Y:S01]  /*8a20*/  FADD.FTZ R0, R3, R110 ;  /* 0x0000006e03007221 */ /* 0x000fe20000010000 */
[----:B---3--:R-:W-:Y:S01]  /*8a30*/  @!P4 FMUL.FTZ R102, R102, R21 ;  /* 0x000000156666c220 */ /* 0x008fe20000410000 */
[----:B------:R-:W-:Y:S01]  /*8a40*/  F2FP.BF16.F32.PACK_AB R7, R98, R105 ;  /* 0x000000696207723e */ /* 0x000fe200000010ff */
[----:B------:R-:W-:Y:S01]  /*8a50*/  IMAD.WIDE R2, R80, 0x10, R4 ;  /* 0x0000001050027825 */ /* 0x000fe200078e0204 */
[----:B------:R-:W-:-:S03]  /*8a60*/  F2FP.BF16.F32.PACK_AB R4, R104, R111 ;  /* 0x0000006f6804723e */ /* 0x000fc600000010ff */
[----:B------:R-:W-:Y:S01]  /*8a70*/  FADD.FTZ R115, R0, R115 ;  /* 0x0000007300737221 */ /* 0x000fe20000010000 */
[----:B------:R-:W-:Y:S01]  /*8a80*/  F2FP.BF16.F32.PACK_AB R5, R102, R109 ;  /* 0x0000006d6605723e */ /* 0x000fe200000010ff */
[----:B--2---:R-:W-:Y:S01]  /*8a90*/  IMAD R0, R24, UR15, RZ ;  /* 0x0000000f18007c24 */ /* 0x004fe2000f8e02ff */
[----:B------:R2:W-:Y:S01]  /*8aa0*/  STG.E.128 desc[UR12][R2.64], R8 ;  /* 0x0000000802007986 */ /* 0x0005e2000c101d0c */
[----:B-1----:R-:W-:Y:S01]  /*8ab0*/  @!P2 FMUL.FTZ R100, R100, R17 ;  /* 0x000000116464a220 */ /* 0x002fe20000410000 */
[----:B------:R-:W-:Y:S01]  /*8ac0*/  FADD.FTZ R108, R115, R108 ;  /* 0x0000006c736c7221 */ /* 0x000fe20000010000 */
[----:B------:R-:W-:Y:S01]  /*8ad0*/  IADD3 R86, P1, R86, -0x400, RZ ;  /* 0xfffffc0056567810 */ /* 0x000fe20007f3e0ff */
[----:B------:R1:W-:Y:S01]  /*8ae0*/  STG.E.128 desc[UR12][R2.64+0x200], R12 ;  /* 0x0002000c02007986 */ /* 0x0003e2000c101d0c */
[----:B------:R-:W-:Y:S01]  /*8af0*/  BAR.SYNC.DEFER_BLOCKING 0x0 ;  /* 0x0000000000007b1d */ /* 0x000fe20000010000 */
[----:B------:R-:W-:Y:S01]  /*8b00*/  F2FP.BF16.F32.PACK_AB R6, R100, R107 ;  /* 0x0000006b6406723e */ /* 0x000fe200000010ff */
[----:B------:R-:W-:Y:S01]  /*8b10*/  FADD.FTZ R113, R108, R113 ;  /* 0x000000716c717221 */ /* 0x000fe20000010000 */
[----:B------:R-:W-:-:S02]  /*8b20*/  IADD3 R83, P2, R83, -0x400, RZ ;  /* 0xfffffc0053537810 */ /* 0x000fc40007f5e0ff */
[----:B------:R-:W-:Y:S01]  /*8b30*/  IADD3 R88, P4, R88, -0x400, RZ ;  /* 0xfffffc0058587810 */ /* 0x000fe20007f9e0ff */
[----:B------:R-:W-:Y:S01]  /*8b40*/  FADD.FTZ R106, R113, R106 ;  /* 0x0000006a716a7221 */ /* 0x000fe20000010000 */
[----:B------:R-:W-:Y:S02]  /*8b50*/  IADD3.X R87, R87, -0x1, RZ, P1, !PT ;  /* 0xffffffff57577810 */ /* 0x000fe40000ffe4ff */
[----:B------:R-:W-:Y:S01]  /*8b60*/  IADD3.X R82, R82, -0x1, RZ, P2, !PT ;  /* 0xffffffff52527810 */ /* 0x000fe200017fe4ff */
[----:B--2---:R-:W-:Y:S02]  /*8b70*/  IMAD R9, R25, UR14, R0 ;  /* 0x0000000e19097c24 */ /* 0x004fe4000f8e0200 */
[----:B------:R-:W-:Y:S01]  /*8b80*/  FADD.FTZ R111, R106, R111 ;  /* 0x0000006f6a6f7221 */ /* 0x000fe20000010000 */
[----:B------:R-:W-:Y:S01]  /*8b90*/  IMAD R0, R96, UR6, RZ ;  /* 0x0000000660007c24 */ /* 0x000fe2000f8e02ff */
[----:B------:R-:W-:Y:S01]  /*8ba0*/  IADD3.X R89, R89, -0x1, RZ, P4, !PT ;  /* 0xffffffff59597810 */ /* 0x000fe200027fe4ff */
[----:B-1----:R-:W-:-:S04]  /*8bb0*/  IMAD.WIDE.U32 R2, R24, UR14, R28 ;  /* 0x0000000e18027c25 */ /* 0x002fc8000f8e001c */
[----:B------:R-:W-:Y:S01]  /*8bc0*/  FADD.FTZ R104, R111, R104 ;  /* 0x000000686f687221 */ /* 0x000fe20000010000 */
[----:B------:R-:W-:-:S03]  /*8bd0*/  IADD3 R3, R3, R9, RZ ;  /* 0x0000000903037210 */ /* 0x000fc60007ffe0ff */
[----:B------:R-:W-:Y:S01]  /*8be0*/  FADD.FTZ R109, R104, R109 ;  /* 0x0000006d686d7221 */ /* 0x000fe20000010000 */
[----:B------:R-:W-:Y:S01]  /*8bf0*/  STS.128 [R78], R116 ;  /* 0x000000744e007388 */ /* 0x000fe20000000c00 */
[----:B------:R-:W-:-:S04]  /*8c00*/  IMAD.WIDE.U32 R2, R101, UR6, R2 ;  /* 0x0000000665027c25 */ /* 0x000fc8000f8e0002 */
[----:B------:R-:W-:Y:S01]  /*8c10*/  FADD.FTZ R102, R109, R102 ;  /* 0x000000666d667221 */ /* 0x000fe20000010000 */
[----:B------:R1:W-:Y:S01]  /*8c20*/  STS.128 [R78+0x10], R4 ;  /* 0x000010044e007388 */ /* 0x0003e20000000c00 */
[----:B------:R-:W-:-:S03]  /*8c30*/  NOP ;  /* 0x0000000000007918 */ /* 0x000fc60000000000 */
[----:B------:R-:W2:Y:S01]  /*8c40*/  LDS.128 R16, [R79] ;  /* 0x000000004f107984 */ /* 0x000ea20000000c00 */
[----:B------:R-:W-:-:S03]  /*8c50*/  FADD.FTZ R107, R102, R107 ;  /* 0x0000006b666b7221 */ /* 0x000fc60000010000 */
[----:B------:R-:W3:Y:S01]  /*8c60*/  LDS.128 R20, [R79+0x200] ;  /* 0x000200004f147984 */ /* 0x000ee20000000c00 */
[----:B------:R-:W-:Y:S01]  /*8c70*/  FADD.FTZ R100, R107, R100 ;  /* 0x000000646b647221 */ /* 0x000fe20000010000 */
[----:B-1----:R-:W-:Y:S01]  /*8c80*/  IMAD R5, R101, UR7, R0 ;  /* 0x0000000765057c24 */ /* 0x002fe2000f8e0200 */
[----:B0-----:R-:W-:Y:S02]  /*8c90*/  LEA R4, P0, R2, R26, 0x1 ;  /* 0x0000001a02047211 */ /* 0x001fe400078008ff */
[----:B------:R-:W-:Y:S02]  /*8ca0*/  FADD.FTZ R91, R100, R105 ;  /* 0x00000069645b7221 */ /* 0x000fe40000010000 */
[----:B------:R-:W-:Y:S02]  /*8cb0*/  IADD3 R0, R3, R5, RZ ;  /* 0x0000000503007210 */ /* 0x000fe40007ffe0ff */
[----:B------:R-:W-:Y:S02]  /*8cc0*/  FADD.FTZ R91, R91, R98 ;  /* 0x000000625b5b7221 */ /* 0x000fe40000010000 */
[----:B------:R-:W-:-:S02]  /*8cd0*/  LEA.HI.X R5, R2, R27, R0, 0x1, P0 ;  /* 0x0000001b02057211 */ /* 0x000fc400000f0c00 */
[----:B------:R-:W-:Y:S01]  /*8ce0*/  ISETP.GT.AND P0, PT, R64, 0x1, PT ;  /* 0x000000014000780c */ /* 0x000fe20003f04270 */
[----:B------:R-:W-:-:S05]  /*8cf0*/  IMAD.WIDE R2, R80, 0x10, R4 ;  /* 0x0000001050027825 */ /* 0x000fca00078e0204 */
[----:B--2---:R0:W-:Y:S04]  /*8d00*/  STG.E.128 desc[UR12][R2.64], R16 ;  /* 0x0000001002007986 */ /* 0x0041e8000c101d0c */
[----:B---3--:R0:W-:Y:S03]  /*8d10*/  STG.E.128 desc[UR12][R2.64+0x200], R20 ;  /* 0x0002001402007986 */ /* 0x0081e6000c101d0c */
[----:B------:R-:W-:Y:S05]  /*8d20*/  @P0 BRA `(.L_x_8450) ;  /* 0xffffff7800e00947 */ /* 0x000fea000383ffff */
.L_x_8378:
        /* <DEDUP_REMOVED lines=26> */
.L_x_8452:
[----:B------:R-:W-:Y:S05]  /*8ed0*/  BSYNC B0 ;  /* 0x0000000000007941 */ /* 0x000fea0003800000 */
.L_x_8451:
        /* <DEDUP_REMOVED lines=29> */
.L_x_8454:
[----:B------:R-:W2:Y:S02]  /*90b0*/  S2R R15, SR_TID.X ;  /* 0x00000000000f7919 */ /* 0x000ea40000002100 */
.L_x_8455:
[----:B------:R-:W-:Y:S05]  /*90c0*/  BSYNC B0 ;  /* 0x0000000000007941 */ /* 0x000fea0003800000 */
.L_x_8453:
        /* <DEDUP_REMOVED lines=22> */
.L_x_8457:
        /* <DEDUP_REMOVED lines=26> */
.L_x_8456:
[----:B------:R-:W-:Y:S05]  /*93d0*/  EXIT ;  /* 0x000000000000794d */ /* 0x000fea0003800000 */
.L_x_8458:
        /* <DEDUP_REMOVED lines=10> */
.L_x_11003:


//--------------------- .text._Z25selective_scan_bwd_kernelI32Selective_Scan_bwd_kernel_traitsILi32ELi16ELb1ELb1ELb1ELb0ELb0EN3c108BFloat16EfEEv12SSMParamsBwd --------------------------
	.section	.text._Z25selective_scan_bwd_kernelI32Selective_Scan_bwd_kernel_traitsILi32ELi16ELb1ELb1ELb1ELb0ELb0EN3c108BFloat16EfEEv12SSMParamsBwd,"ax",@progbits
	.align	128
        .global         _Z25selective_scan_bwd_kernelI32Selective_Scan_bwd_kernel_traitsILi32ELi16ELb1ELb1ELb1ELb0ELb0EN3c108BFloat16EfEEv12SSMParamsBwd
        .type           _Z25selective_scan_bwd_kernelI32Selective_Scan_bwd_kernel_traitsILi32ELi16ELb1ELb1ELb1ELb0ELb0EN3c108BFloat16EfEEv12SSMParamsBwd,@function
        .size           _Z25selective_scan_bwd_kernelI32Selective_Scan_bwd_kernel_traitsILi32ELi16ELb1ELb1ELb1ELb0ELb0EN3c108BFloat16EfEEv12SSMParamsBwd,(.L_x_11004 - _Z25selective_scan_bwd_kernelI32Selective_Scan_bwd_kernel_traitsILi32ELi16ELb1ELb1ELb1ELb0ELb0EN3c108BFloat16EfEEv12SSMParamsBwd)
        .other          _Z25selective_scan_bwd_kernelI32Selective_Scan_bwd_kernel_traitsILi32ELi16ELb1ELb1ELb1ELb0ELb0EN3c108BFloat16EfEEv12SSMParamsBwd,@"STO_CUDA_ENTRY STV_DEFAULT"
_Z25selective_scan_bwd_kernelI32Selective_Scan_bwd_kernel_traitsILi32ELi16ELb1ELb1ELb1ELb0ELb0EN3c108BFloat16EfEEv12SSMParamsBwd:
.text._Z25selective_scan_bwd_kernelI32Selective_Scan_bwd_kernel_traitsILi32ELi16ELb1ELb1ELb1ELb0ELb0EN3c108BFloat16EfEEv12SSMParamsBwd:
        /* <DEDUP_REMOVED lines=111> */
[----:B0-----:R-:W-:Y:S02]  /*06f0*/  ISETP.NE.U32.AND P2, PT, R20, RZ, PT ;  /* 0x000000ff1400720c */ /* 0x001fe40003f45070 */
[----:B------:R-:W-:Y:S01]  /*0700*/  IMAD.WIDE.U32 R2, R150, R12, UR4 ;  /* 0x0000000496027e25 */ /* 0x000fe2000f8e000c */
[----:B------:R-:W0:Y:S01]  /*0710*/  @P0 LDC R11, c[0x0][0x21c] ;  /* 0x00008700ff0b0b82 */ /* 0x000e220000000800 */
[----:B------:R-:W-:Y:S02]  /*0720*/  ISETP.NE.AND.EX P2, PT, R21, RZ, PT, P2 ;  /* 0x000000ff1500720c */ /* 0x000fe40003f45320 */
[----:B------:R-:W-:-:S05]  /*0730*/  CS2R R132, SRZ ;  /* 0x0000000000847805 */ /* 0x000fca000001ff00 */
[----:B------:R-:W4:Y:S08]  /*0740*/  LDC.64 R12, c[0x0][0x3b8] ;  /* 0x0000ee00ff0c7b82 */ /* 0x000f300000000a00 */
[----:B------:R-:W4:Y:S01]  /*0750*/  LDC.64 R16, c[0x0][0x2d8] ;  /* 0x0000b600ff107b82 */ /* 0x000f220000000a00 */
[----:B------:R-:W-:-:S07]  /*0760*/  @P1 LEA R132, P4, R155, R18, 0x2 ;  /* 0x000000129b841211 */ /* 0x000fce00078810ff */
[----:B------:R-:W4:Y:S01]  /*0770*/  @P0 LDC.64 R130, c[0x0][0x310] ;  /* 0x0000c400ff820b82 */ /* 0x000f220000000a00 */
        /* <DEDUP_REMOVED lines=9> */
[----:B---3--:R-:W-:Y:S02]  /*0810*/  LEA R126, P2, R125, R126, 0x1 ;  /* 0x0000007e7d7e7211 */ /* 0x008fe400078408ff */
[----:B--2---:R-:W-:Y:S02]  /*0820*/  LEA R124, P3, R123, R14, 0x1 ;  /* 0x0000000e7b7c7211 */ /* 0x004fe400078608ff */
[----:B------:R-:W-:Y:S01]  /*0830*/  IADD3 R2, R3, R5, RZ ;  /* 0x0000000503027210 */ /* 0x000fe20007ffe0ff */
[----:B0-----:R-:W-:Y:S01]  /*0840*/  @P0 IMAD R3, R0, R11, RZ ;  /* 0x0000000b00030224 */ /* 0x001fe200078e02ff */
[----:B------:R-:W-:Y:S02]  /*0850*/  LEA.HI.X R125, R125, R127, R10, 0x1, P2 ;  /* 0x0000007f7d7d7211 */ /* 0x000fe400010f0c0a */
[----:B------:R-:W-:Y:S02]  /*0860*/  LEA.HI.X R123, R123, R15, R8, 0x1, P3 ;  /* 0x0000000f7b7b7211 */ /* 0x000fe400018f0c08 */
[----:B------:R-:W-:-:S02]  /*0870*/  IADD3.X R2, R9, R2, RZ, P5, !PT ;  /* 0x0000000209027210 */ /* 0x000fc40002ffe4ff */
[----:B----4-:R-:W-:Y:S02]  /*0880*/  LEA R122, P2, R121, R12, 0x1 ;  /* 0x0000000c797a7211 */ /* 0x010fe400078408ff */
[----:B------:R-:W-:Y:S02]  /*0890*/  LEA R120, P3, R119, R16, 0x1 ;  /* 0x0000001077787211 */ /* 0x000fe400078608ff */
[----:B------:R-:W-:Y:S01]  /*08a0*/  LEA R118, P4, R7, R116, 0x1 ;  /* 0x0000007407767211 */ /* 0x000fe200078808ff */
        /* <DEDUP_REMOVED lines=13> */
[----:B------:R-:W-:Y:S02]  /*0980*/  MOV R129, RZ ;  /* 0x000000ff00817202 */ /* 0x000fe40000000f00 */
[----:B------:R-:W-:Y:S02]  /*0990*/  MOV R115, UR4 ;  /* 0x0000000400737c02 */ /* 0x000fe40008000f00 */
[----:B0-----:R-:W-:-:S04]  /*09a0*/  SHF.L.U32 R114, R128, 0x1, RZ ;  /* 0x0000000180727819 */ /* 0x001fc800000006ff */
[----:B-1----:R-:W-:-:S07]  /*09b0*/  LOP3.LUT R114, R114, 0xffffffc0, RZ, 0xc0, !PT ;  /* 0xffffffc072727812 */ /* 0x002fce00078ec0ff */
.L_x_8499:
[----:B------:R-:W-:Y:S01]  /*09c0*/  BAR.SYNC.DEFER_BLOCKING 0x0 ;  /* 0x0000000000007b1d */ /* 0x000fe20000010000 */
[----:B------:R-:W-:Y:S02]  /*09d0*/  LOP3.LUT R113, R114, 0x1f, R128, 0xf8, !PT ;  /* 0x0000001f72717812 */ /* 0x000fe400078ef880 */
[----:B0-----:R-:W-:Y:S02]  /*09e0*/  MOV R2, R126 ;  /* 0x0000007e00027202 */ /* 0x001fe40000000f00 */
[----:B------:R-:W-:Y:S01]  /*09f0*/  MOV R3, R125 ;  /* 0x0000007d00037202 */ /* 0x000fe20000000f00 */
[----:B------:R-:W-:Y:S02]  /*0a00*/  ULDC UR4, c[0x0][0x21c] ;  /* 0x0000870000047ab9 */ /* 0x000fe40000000800 */
[----:B------:R-:W-:-:S05]  /*0a10*/  IMAD.WIDE R2, R113, 0x10, R2 ;  /* 0x0000001071027825 */ /* 0x000fca00078e0202 */
[----:B------:R-:W2:Y:S04]  /*0a20*/  LDG.E.128 R8, desc[UR12][R2.64] ;  /* 0x0000000c02087981 */ /* 0x000ea8000c1e1d00 */
[----:B------:R0:W3:Y:S01]  /*0a30*/  LDG.E.128 R12, desc[UR12][R2.64+0x200] ;  /* 0x0002000c020c7981 */ /* 0x0000e2000c1e1d00 */
[----:B------:R-:W-:Y:S01]  /*0a40*/  MOV R84, 0x400 ;  /* 0x0000040000547802 */ /* 0x000fe20000000f00 */
[----:B------:R-:W1:Y:S01]  /*0a50*/  S2R R5, SR_CgaCtaId ;  /* 0x0000000000057919 */ /* 0x000e620000008800 */
[----:B0-----:R-:W-:Y:S02]  /*0a60*/  MOV R2, R124 ;  /* 0x0000007c00027202 */ /* 0x001fe40000000f00 */
[----:B------:R-:W-:Y:S02]  /*0a70*/  MOV R3, R123 ;  /* 0x0000007b00037202 */ /* 0x000fe40000000f00 */
[----:B-1----:R-:W-:Y:S01]  /*0a80*/  LEA R84, R5, R84, 0x18 ;  /* 0x0000005405547211 */ /* 0x002fe200078ec0ff */
[----:B------:R-:W-:-:S03]  /*0a90*/  IMAD.WIDE R4, R113, 0x10, R2 ;  /* 0x0000001071047825 */ /* 0x000fc600078e0202 */
[CC--:B------:R-:W-:Y:S02]  /*0aa0*/  LEA R112, R127.reuse, R84.reuse, 0x4 ;  /* 0x000000547f707211 */ /* 0x0c0fe400078e20ff */
        /* <DEDUP_REMOVED lines=19> */
[----:B----4-:R4:W3:Y:S01]  /*0be0*/  LDG.E.128 R28, desc[UR12][R2.64+0x200] ;  /* 0x0002000c021c7981 */ /* 0x0108e2000c1e1d00 */
[----:B0-----:R-:W-:-:S02]  /*0bf0*/  SHF.L.U32 R171, R60, 0x10, RZ ;  /* 0x000000103cab7819 */ /* 0x001fc400000006ff */
[----:B------:R-:W-:Y:S02]  /*0c00*/  SHF.L.U32 R170, R61, 0x10, RZ ;  /* 0x000000103daa7819 */ /* 0x000fe400000006ff */
[----:B-1----:R-:W-:Y:S02]  /*0c10*/  PRMT R0, R8, 0x7632, R0 ;  /* 0x0000763208007816 */ /* 0x002fe40000000000 */
[C---:B------:R-:W-:Y:S02]  /*0c20*/  PRMT R4, R9.reuse, 0x7632, R4 ;  /* 0x0000763209047816 */ /* 0x040fe40000000004 */
[----:B------:R-:W-:Y:S02]  /*0c30*/  SHF.L.U32 R51, R0, 0x10, RZ ;  /* 0x0000001000337819 */ /* 0x000fe400000006ff */
[----:B------:R-:W-:Y:S02]  /*0c40*/  SHF.L.U32 R93, R9, 0x10, RZ ;  /* 0x00000010095d7819 */ /* 0x000fe400000006ff */
[----:B--2---:R-:W-:Y:S01]  /*0c50*/  SHF.L.U32 R9, R12, 0x10, RZ ;  /* 0x000000100c097819 */ /* 0x004fe200000006ff */
[----:B-----5:R-:W-:Y:S01]  /*0c60*/  FADD.FTZ R51, R51, R152 ;  /* 0x0000009833337221 */ /* 0x020fe20000010000 */
[C---:B------:R-:W-:Y:S01]  /*0c70*/  PRMT R6, R10.reuse, 0x7632, R6 ;  /* 0x000076320a067816 */ /* 0x040fe20000000006 */
[--C-:B------:R-:W-:Y:S01]  /*0c80*/  FADD.FTZ R93, R93, R152.reuse ;  /* 0x000000985d5d7221 */ /* 0x100fe20000010000 */
        /* <DEDUP_REMOVED lines=8> */
[----:B----4-:R-:W-:Y:S01]  /*0d10*/  SHF.L.U32 R3, R4, 0x10, RZ ;  /* 0x0000001004037819 */ /* 0x010fe200000006ff */
[--C-:B------:R-:W-:Y:S01]  /*0d20*/  FADD.FTZ R54, R13, R152.reuse ;  /* 0x000000980d367221 */ /* 0x100fe20000010000 */
[C---:B------:R-:W-:Y:S02]  /*0d30*/  SHF.L.U32 R168, R63.reuse, 0x10, RZ ;  /* 0x000000103fa87819 */ /* 0x040fe400000006ff */
[----:B------:R-:W-:Y:S01]  /*0d40*/  PRMT R99, R63, 0x7632, R99 ;  /* 0x000076323f637816 */ /* 0x000fe20000000063 */
[----:B------:R-:W-:Y:S01]  /*0d50*/  FADD.FTZ R50, R3, R152 ;  /* 0x0000009803327221 */ /* 0x000fe20000010000 */
[----:B------:R-:W-:-:S02]  /*0d60*/  SHF.L.U32 R167, R64, 0x10, RZ ;  /* 0x0000001040a77819 */ /* 0x000fc400000006ff */
[----:B------:R-:W-:Y:S02]  /*0d70*/  SHF.L.U32 R161, R99, 0x10, RZ ;  /* 0x0000001063a17819 */ /* 0x000fe400000006ff */
[----:B------:R-:W-:Y:S02]  /*0d80*/  PRMT R98, R64, 0x7632, R98 ;  /* 0x0000763240627816 */ /* 0x000fe40000000062 */
[C---:B------:R-:W-:Y:S02]  /*0d90*/  SHF.L.U32 R166, R65.reuse, 0x10, RZ ;  /* 0x0000001041a67819 */ /* 0x040fe400000006ff */
[----:B------:R-:W-:Y:S02]  /*0da0*/  SHF.L.U32 R160, R98, 0x10, RZ ;  /* 0x0000001062a07819 */ /* 0x000fe400000006ff */
[----:B------:R-:W-:Y:S02]  /*0db0*/  PRMT R97, R65, 0x7632, R97 ;  /* 0x0000763241617816 */ /* 0x000fe40000000061 */
[----:B------:R-:W-:-:S02]  /*0dc0*/  SHF.L.U32 R165, R66, 0x10, RZ ;  /* 0x0000001042a57819 */ /* 0x000fc400000006ff */
[----:B------:R-:W-:Y:S02]  /*0dd0*/  SHF.L.U32 R159, R97, 0x10, RZ ;  /* 0x00000010619f7819 */ /* 0x000fe400000006ff */
[----:B------:R-:W-:Y:S02]  /*0de0*/  PRMT R96, R66, 0x7632, R96 ;  /* 0x0000763242607816 */ /* 0x000fe40000000060 */
[----:B------:R-:W-:Y:S02]  /*0df0*/  ISETP.LT.AND P0, PT, RZ, UR4, PT ;  /* 0x00000004ff007c0c */ /* 0x000fe4000bf01270 */
[----:B------:R-:W-:Y:S02]  /*0e00*/  SHF.L.U32 R157, R96, 0x10, RZ ;  /* 0x00000010609d7819 */ /* 0x000fe400000006ff */
[----:B------:R-:W-:Y:S02]  /*0e10*/  SHF.L.U32 R5, R8, 0x10, RZ ;  /* 0x0000001008057819 */ /* 0x000fe400000006ff */
[----:B------:R-:W-:-:S02]  /*0e20*/  PRMT R2, R11, 0x7632, R2 ;  /* 0x000076320b027816 */ /* 0x000fc40000000002 */
[----:B------:R-:W-:Y:S01]  /*0e30*/  SHF.L.U32 R59, R11, 0x10, RZ ;  /* 0x000000100b3b7819 */ /* 0x000fe200000006ff */
[----:B------:R-:W-:Y:S01]  /*0e40*/  FADD.FTZ R94, R5, R152 ;  /* 0x00000098055e7221 */ /* 0x000fe20000010000 */
[----:B------:R-:W-:Y:S02]  /*0e50*/  PRMT R8, R12, 0x7632, R8 ;  /* 0x000076320c087816 */ /* 0x000fe40000000008 */
[----:B------:R-:W-:Y:S01]  /*0e60*/  PRMT R11, R14, 0x7632, R11 ;  /* 0x000076320e0b7816 */ /* 0x000fe2000000000b */
[----:B------:R-:W-:Y:S01]  /*0e70*/  FADD.FTZ R59, R59, R152 ;  /* 0x000000983b3b7221 */ /* 0x000fe20000010000 */
[----:B------:R-:W-:Y:S02]  /*0e80*/  PRMT R12, R15, 0x7632, R12 ;  /* 0x000076320f0c7816 */ /* 0x000fe4000000000c */
[C---:B------:R-:W-:Y:S02]  /*0e90*/  SHF.L.U32 R158, R67.reuse, 0x10, RZ ;  /* 0x00000010439e7819 */ /* 0x040fe400000006ff */
[----:B------:R-:W-:-:S02]  /*0ea0*/  PRMT R95, R67, 0x7632, R95 ;  /* 0x00007632435f7816 */ /* 0x000fc4000000005f */
[----:B------:R-:W-:Y:S02]  /*0eb0*/  SHF.L.U32 R53, R15, 0x10, RZ ;  /* 0x000000100f357819 */ /* 0x000fe400000006ff */
[----:B------:R-:W-:Y:S02]  /*0ec0*/  SHF.L.U32 R156, R95, 0x10, RZ ;  /* 0x000000105f9c7819 */ /* 0x000fe400000006ff */
        /* <DEDUP_REMOVED lines=11> */
[----:B---3--:R-:W-:Y:S04]  /*0f80*/  STS.128 [R112], R24 ;  /* 0x0000001870007388 */ /* 0x008fe80000000c00 */
[----:B------:R-:W-:Y:S01]  /*0f90*/  STS.128 [R112+0x200], R28 ;  /* 0x0002001c70007388 */ /* 0x000fe20000000c00 */
[----:B------:R-:W-:-:S03]  /*0fa0*/  NOP ;  /* 0x0000000000007918 */ /* 0x000fc60000000000 */
[----:B------:R-:W0:Y:S04]  /*0fb0*/  LDS.128 R104, [R111] ;  /* 0x000000006f687984 */ /* 0x000e280000000c00 */
[----:B------:R-:W1:Y:S01]  /*0fc0*/  LDS.128 R100, [R111+0x10] ;  /* 0x000010006f647984 */ /* 0x000e620000000c00 */
[C---:B0-----:R-:W-:Y:S02]  /*0fd0*/  PRMT R92, R104.reuse, 0x7632, R92 ;  /* 0x00007632685c7816 */ /* 0x041fe4000000005c */
[----:B------:R-:W-:Y:S02]  /*0fe0*/  SHF.L.U32 R110, R104, 0x10, RZ ;  /* 0x00000010686e7819 */ /* 0x000fe400000006ff */
[C---:B-1----:R-:W-:Y:S02]  /*0ff0*/  PRMT R36, R102.reuse, 0x7632, R36 ;  /* 0x0000763266247816 */ /* 0x042fe40000000024 */
[----:B------:R-:W-:Y:S01]  /*1000*/  SHF.L.U32 R104, R102, 0x10, RZ ;  /* 0x0000001066687819 */ /* 0x000fe200000006ff */
[----:B------:R-:W-:Y:S01]  /*1010*/  FFMA.FTZ R129, R110, R171, R129 ;  /* 0x000000ab6e817223 */ /* 0x000fe20000010081 */
[----:B------:R-:W-:Y:S01]  /*1020*/  PRMT R102, R60, 0x7632, R102 ;  /* 0x000076323c667816 */ /* 0x000fe20000000066 */
[-C--:B------:R-:W-:Y:S01]  /*1030*/  FMUL.FTZ R41, R110, R153.reuse ;  /* 0x000000996e297220 */ /* 0x080fe20000410000 */
[----:B------:R-:W-:Y:S01]  /*1040*/  SHF.L.U32 R92, R92, 0x10, RZ ;  /* 0x000000105c5c7819 */ /* 0x000fe200000006ff */
[----:B------:R-:W-:Y:S01]  /*1050*/  FMUL.FTZ R31, R104, R153 ;  /* 0x00000099681f7220 */ /* 0x000fe20000410000 */
[----:B------:R-:W-:-:S02]  /*1060*/  SHF.L.U32 R164, R102, 0x10, RZ ;  /* 0x0000001066a47819 */ /* 0x000fc400000006ff */
[C---:B------:R-:W-:Y:S01]  /*1070*/  PRMT R57, R105.reuse, 0x7632, R57 ;  /* 0x0000763269397816 */ /* 0x040fe20000000039 */
[CC--:B------:R-:W-:Y:S01]  /*1080*/  FMUL.FTZ R30, R92.reuse, R153.reuse ;  /* 0x000000995c1e7220 */ /* 0x0c0fe20000410000 */
[----:B------:R-:W-:Y:S01]  /*1090*/  SHF.L.U32 R109, R105, 0x10, RZ ;  /* 0x00000010696d7819 */ /* 0x000fe200000006ff */
[----:B------:R-:W-:Y:S01]  /*10a0*/  FFMA.FTZ R0, R92, R164, R129 ;  /* 0x000000a45c007223 */ /* 0x000fe20000010081 */
[C---:B------:R-:W-:Y:S02]  /*10b0*/  PRMT R37, R101.reuse, 0x7632, R37 ;  /* 0x0000763265257816 */ /* 0x040fe40000000025 */
        /* <DEDUP_REMOVED lines=8> */
[C---:B------:R-:W-:Y:S01]  /*1140*/  FMUL.FTZ R29, R57.reuse, R153 ;  /* 0x00000099391d7220 */ /* 0x040fe20000410000 */
        /* <DEDUP_REMOVED lines=14> */
[----:B------:R-:W-:Y:S02]  /*1230*/  SHF.L.U32 R48, R48, 0x10, RZ ;  /* 0x0000001030307819 */ /* 0x000fe400000006ff */
        /* <DEDUP_REMOVED lines=11> */
[-C--:B------:R-:W-:Y:S01]  /*12f0*/  FMUL.FTZ R26, R43, R153.reuse ;  /* 0x000000992b1a7220 */ /* 0x080fe20000410000 */
        /* <DEDUP_REMOVED lines=25> */
.L_x_8460:
[----:B------:R-:W0:Y:S01]  /*1490*/  LDC.64 R138, c[0x0][0x2d0] ;  /* 0x0000b400ff8a7b82 */ /* 0x000e220000000a00 */
[----:B------:R-:W-:Y:S01]  /*14a0*/  IADD3 R6, R115, -0x1, RZ ;  /* 0xffffffff73067810 */ /* 0x000fe20007ffe0ff */
[----:B------:R-:W-:Y:S01]  /*14b0*/  ULDC.64 UR4, c[0x0][0x230] ;  /* 0x00008c0000047ab9 */ /* 0x000fe20000000a00 */
[----:B------:R-:W-:Y:S01]  /*14c0*/  ISETP.NE.AND P0, PT, R128, RZ, PT ;  /* 0x000000ff8000720c */ /* 0x000fe20003f05270 */
[----:B------:R-:W-:Y:S01]  /*14d0*/  IMAD R2, R154, UR4, RZ ;  /* 0x000000049a027c24 */ /* 0x000fe2000f8e02ff */
[----:B------:R-:W-:Y:S01]  /*14e0*/  LEA.HI R0, R6, R6, RZ, 0x1 ;  /* 0x0000000606007211 */ /* 0x000fe200078f08ff */
[C---:B------:R-:W-:Y:S01]  /*14f0*/  IMAD.WIDE.U32 R136, R155.reuse, UR4, RZ ;  /* 0x000000049b887c25 */ /* 0x040fe2000f8e00ff */
[----:B------:R-:W-:Y:S01]  /*1500*/  HFMA2.MMA R5, -RZ, RZ, 0, 0 ;  /* 0x00000000ff057435 */ /* 0x000fe200000001ff */
[----:B------:R-:W1:Y:S01]  /*1510*/  LDC.64 R140, c[0x0][0x348] ;  /* 0x0000d200ff8c7b82 */ /* 0x000e620000000a00 */
[----:B------:R-:W-:Y:S01]  /*1520*/  LOP3.LUT R3, R0, 0xfffffe, RZ, 0xc0, !PT ;  /* 0x00fffffe00037812 */ /* 0x000fe200078ec0ff */
[----:B------:R-:W-:Y:S01]  /*1530*/  IMAD R69, R155, UR5, R2 ;  /* 0x000000059b457c24 */ /* 0x000fe2000f8e0202 */
[----:B------:R-:W-:Y:S01]  /*1540*/  HFMA2.MMA R7, -RZ, RZ, 0, 0 ;  /* 0x00000000ff077435 */ /* 0x000fe200000001ff */
[----:B------:R-:W-:-:S02]  /*1550*/  ISETP.NE.AND P1, PT, R128, 0x1f, PT ;  /* 0x0000001f8000780c */ /* 0x000fc40003f25270 */
[----:B------:R-:W-:Y:S02]  /*1560*/  CS2R R20, SRZ ;  /* 0x0000000000147805 */ /* 0x000fe4000001ff00 */
[----:B------:R-:W-:Y:S02]  /*1570*/  IADD3 R6, R6, -R3, RZ ;  /* 0x8000000306067210 */ /* 0x000fe40007ffe0ff */
[----:B------:R-:W-:Y:S01]  /*1580*/  CS2R R18, SRZ ;  /* 0x0000000000127805 */ /* 0x000fe2000001ff00 */
[----:B------:R-:W2:Y:S01]  /*1590*/  LDC.64 R142, c[0x0][0x360] ;  /* 0x0000d800ff8e7b82 */ /* 0x000ea20000000a00 */
[----:B------:R-:W-:Y:S02]  /*15a0*/  P2R R0, PR, RZ, 0x1 ;  /* 0x00000001ff007803 */ /* 0x000fe40000000000 */
[----:B------:R-:W-:Y:S02]  /*15b0*/  CS2R R16, SRZ ;  /* 0x0000000000107805 */ /* 0x000fe4000001ff00 */
[----:B------:R-:W-:-:S02]  /*15c0*/  MOV R22, RZ ;  /* 0x000000ff00167202 */ /* 0x000fc40000000f00 */
[----:B------:R-:W-:Y:S02]  /*15d0*/  CS2R R14, SRZ ;  /* 0x00000000000e7805 */ /* 0x000fe4000001ff00 */
[----:B------:R-:W-:Y:S02]  /*15e0*/  CS2R R12, SRZ ;  /* 0x00000000000c7805 */ /* 0x000fe4000001ff00 */
[----:B------:R-:W-:Y:S02]  /*15f0*/  CS2R R10, SRZ ;  /* 0x00000000000a7805 */ /* 0x000fe4000001ff00 */
[----:B------:R-:W-:Y:S01]  /*1600*/  CS2R R8, SRZ ;  /* 0x0000000000087805 */ /* 0x000fe2000001ff00 */
[----:B------:R-:W3:Y:S01]  /*1610*/  LDC.64 R144, c[0x0][0x368] ;  /* 0x0000da00ff907b82 */ /* 0x000ee20000000a00 */
[----:B------:R-:W-:Y:S01]  /*1620*/  IADD3 R4, R128, 0x200, RZ ;  /* 0x0000020080047810 */ /* 0x000fe20007ffe0ff */
[----:B------:R-:W-:Y:S01]  /*1630*/  UMOV UR4, URZ ;  /* 0x0000003f00047c82 */ /* 0x000fe20008000000 */
[----:B------:R-:W-:Y:S01]  /*1640*/  IADD3 R3, R137, R69, RZ ;  /* 0x0000004589037210 */ /* 0x000fe20007ffe0ff */
[----:B------:R-:W-:Y:S01]  /*1650*/  UMOV UR5, URZ ;  /* 0x0000003f00057c82 */ /* 0x000fe20008000000 */
[----:B------:R-:W-:Y:S01]  /*1660*/  ULDC UR19, c[0x0][0x224] ;  /* 0x0000890000137ab9 */ /* 0x000fe20000000800 */
[----:B------:R-:W-:Y:S01]  /*1670*/  ULDC UR28, c[0x0][0x21c] ;  /* 0x00008700001c7ab9 */ /* 0x000fe20000000800 */
[----:B------:R-:W-:Y:S01]  /*1680*/  ULDC UR18, c[0x0][0x218] ;  /* 0x0000860000127ab9 */ /* 0x000fe20000000800 */
[----:B------:R-:W4:Y:S01]  /*1690*/  LDC.64 R146, c[0x0][0x380] ;  /* 0x0000e000ff927b82 */ /* 0x000f220000000a00 */
[----:B------:R-:W-:Y:S01]  /*16a0*/  ULDC.64 UR24, c[0x0][0x3c8] ;  /* 0x0000f20000187ab9 */ /* 0x000fe20000000a00 */
[----:B------:R-:W-:Y:S01]  /*16b0*/  ULDC.64 UR26, c[0x0][0x3d0] ;  /* 0x0000f400001a7ab9 */ /* 0x000fe20000000a00 */
[----:B------:R-:W-:Y:S01]  /*16c0*/  ULDC.64 UR10, c[0x0][0x250] ;  /* 0x00009400000a7ab9 */ /* 0x000fe20000000a00 */
[----:B------:R-:W-:Y:S01]  /*16d0*/  ULDC.64 UR8, c[0x0][0x238] ;  /* 0x00008e0000087ab9 */ /* 0x000fe20000000a00 */
[----:B------:R-:W-:Y:S01]  /*16e0*/  ULDC.64 UR16, c[0x0][0x270] ;  /* 0x00009c0000107ab9 */ /* 0x000fe20000000a00 */
[----:B------:R-:W-:Y:S01]  /*16f0*/  ULDC.64 UR20, c[0x0][0x350] ;  /* 0x0000d40000147ab9 */ /* 0x000fe20000000a00 */
[----:B0-----:R-:W-:-:S05]  /*1700*/  ULDC.64 UR22, c[0x0][0x370] ;  /* 0x0000dc0000167ab9 */ /* 0x001fca0000000a00 */
.L_x_8498:
        /* <DEDUP_REMOVED lines=8> */
[----:B------:R-:W2:Y:S04]  /*1790*/  LDG.E.128 R68, desc[UR12][R80.64] ;  /* 0x0000000c50447981 */ /* 0x000ea8000c1e1d00 */
[----:B01-3--:R-:W3:Y:S01]  /*17a0*/  LDG.E.128 R72, desc[UR12][R80.64+0x200] ;  /* 0x0002000c50487981 */ /* 0x00bee2000c1e1d00 */
[----:B------:R-:W-:Y:S01]  /*17b0*/  MOV R2, R136 ;  /* 0x0000008800027202 */ /* 0x000fe20000000f00 */
[----:B------:R-:W-:Y:S02]  /*17c0*/  IMAD R0, R173, UR8, RZ ;  /* 0x00000008ad007c24 */ /* 0x000fe4000f8e02ff */
[----:B------:R-:W-:-:S04]  /*17d0*/  IMAD.WIDE.U32 R78, R5, UR16, RZ ;  /* 0x00000010054e7c25 */ /* 0x000fc8000f8e00ff */
[----:B------:R-:W-:-:S04]  /*17e0*/  IMAD.WIDE.U32 R76, R5, UR8, R2 ;  /* 0x00000008054c7c25 */ /* 0x000fc8000f8e0002 */
[----:B------:R-:W-:Y:S01]  /*17f0*/  IMAD R83, R5, UR9, R0 ;  /* 0x0000000905537c24 */ /* 0x000fe2000f8e0200 */
[----:B------:R-:W-:Y:S01]  /*1800*/  LEA R86, P0, R76, R138, 0x2 ;  /* 0x0000008a4c567211 */ /* 0x000fe200078010ff */
[----:B------:R-:W-:-:S03]  /*1810*/  IMAD R2, R173, UR16, RZ ;  /* 0x00000010ad027c24 */ /* 0x000fc6000f8e02ff */
[----:B------:R-:W-:Y:S01]  /*1820*/  IADD3 R0, R77, R83, RZ ;  /* 0x000000534d007210 */ /* 0x000fe20007ffe0ff */
[----:B------:R-:W-:-:S03]  /*1830*/  IMAD R77, R5, UR17, R2 ;  /* 0x00000011054d7c24 */ /* 0x000fc6000f8e0202 */
[----:B------:R-:W-:Y:S02]  /*1840*/  LEA.HI.X R87, R76, R139, R0, 0x2, P0 ;  /* 0x0000008b4c577211 */ /* 0x000fe400000f1400 */
[C---:B------:R-:W-:Y:S02]  /*1850*/  LEA R76, P0, R78.reuse, R118, 0x1 ;  /* 0x000000764e4c7211 */ /* 0x040fe400078008ff */
[----:B------:R-:W-:Y:S01]  /*1860*/  IADD3 R0, R79, R77, RZ ;  /* 0x0000004d4f007210 */ /* 0x000fe20007ffe0ff */
[----:B----4-:R-:W4:Y:S03]  /*1870*/  LDG.E R2, desc[UR12][R86.64] ;  /* 0x0000000c56027981 */ /* 0x010f26000c1e1900 */
[----:B------:R-:W-:-:S03]  /*1880*/  LEA.HI.X R77, R78, R117, R0, 0x1, P0 ;  /* 0x000000754e4d7211 */ /* 0x000fc600000f0c00 */
[----:B------:R-:W-:Y:S01]  /*1890*/  IMAD.WIDE R88, R113, 0x10, R76 ;  /* 0x0000001071587825 */ /* 0x000fe200078e024c */
[----:B--2---:R-:W-:Y:S04]  /*18a0*/  STS.128 [R112], R68 ;  /* 0x0000004470007388 */ /* 0x004fe80000000c00 */
[----:B---3--:R-:W-:Y:S01]  /*18b0*/  STS.128 [R112+0x200], R72 ;  /* 0x0002004870007388 */ /* 0x008fe20000000c00 */
[----:B------:R-:W-:-:S03]  /*18c0*/  NOP ;  /* 0x0000000000007918 */ /* 0x000fc60000000000 */
[----:B------:R-:W2:Y:S04]  /*18d0*/  LDG.E.128 R76, desc[UR12][R88.64] ;  /* 0x0000000c584c7981 */ /* 0x000ea8000c1e1d00 */
[----:B------:R-:W3:Y:S01]  /*18e0*/  LDG.E.128 R80, desc[UR12][R88.64+0x200] ;  /* 0x0002000c58507981 */ /* 0x000ee2000c1e1d00 */
[----:B------:R-:W-:-:S03]  /*18f0*/  LOP3.LUT P0, RZ, R128, 0x1f, RZ, 0xc0, !PT ;  /* 0x0000001f80ff7812 */ /* 0x000fc6000780c0ff */
[----:B------:R-:W0:Y:S01]  /*1900*/  LDS.128 R68, [R111] ;  /* 0x000000006f447984 */ /* 0x000e220000000c00 */
[----:B------:R-:W-:-:S03]  /*1910*/  ISETP.LT.OR P2, PT, R115, 0x2, P0 ;  /* 0x000000027300780c */ /* 0x000fc60000741670 */
[----:B------:R-:W1:Y:S01]  /*1920*/  LDS.128 R72, [R111+0x10] ;  /* 0x000010006f487984 */ /* 0x000e620000000c00 */
[----:B----4-:R-:W-:-:S09]  /*1930*/  FMUL.FTZ R176, R2, 1.4426950216293334961 ;  /* 0x3fb8aa3b02b07820 */ /* 0x010fd20000410000 */
[----:B------:R-:W4:Y:S01]  /*1940*/  @!P2 LDC R175, c[0x0][0x21c] ;  /* 0x00008700ffafab82 */ /* 0x000f220000000800 */
[----:B------:R-:W-:Y:S01]  /*1950*/  FMUL.FTZ R223, R94, R176 ;  /* 0x000000b05edf7220 */ /* 0x000fe20000410000 */
[----:B------:R-:W-:-:S05]  /*1960*/  ISETP.NE.AND P3, PT, R128, RZ, PT ;  /* 0x000000ff8000720c */ /* 0x000fca0003f65270 */
[----:B------:R-:W3:Y:S01]  /*1970*/  MUFU.EX2 R223, R223 ;  /* 0x000000df00df7308 */ /* 0x000ee20000000800 */
[----:B------:R-:W-:Y:S02]  /*1980*/  LEA R85, R6, R5, 0x8 ;  /* 0x0000000506557211 */ /* 0x000fe400078e40ff */
[----:B------:R-:W-:Y:S02]  /*1990*/  @!P2 IADD3 R0, R115, -0x2, RZ ;  /* 0xfffffffe7300a810 */ /* 0x000fe40007ffe0ff */
[----:B------:R-:W-:-:S04]  /*19a0*/  SEL R85, R85, R4, !P3 ;  /* 0x0000000455557207 */ /* 0x000fc80005800000 */
[----:B------:R-:W-:Y:S01]  /*19b0*/  LEA R172, R85, R84, 0x2 ;  /* 0x0000005455ac7211 */ /* 0x000fe200078e10ff */
[-C--:B------:R-:W-:Y:S01]  /*19c0*/  FMUL.FTZ R201, R93, R176.reuse ;  /* 0x000000b05dc97220 */ /* 0x080fe20000410000 */
[----:B----4-:R-:W-:Y:S02]  /*19d0*/  @!P2 IMAD R175, R0, R175, R5 ;  /* 0x000000af00afa224 */ /* 0x010fe400078e0205 */
[-C--:B------:R-:W-:Y:S01]  /*19e0*/  FMUL.FTZ R0, R51, R176.reuse ;  /* 0x000000b033007220 */ /* 0x080fe20000410000 */
[-C--:B------:R-:W-:Y:S02]  /*19f0*/  FMUL.FTZ R188, R50, R176.reuse ;  /* 0x000000b032bc7220 */ /* 0x080fe40000410000 */
[----:B------:R-:W-:Y:S01]  /*1a00*/  MUFU.EX2 R201, R201 ;  /* 0x000000c900c97308 */ /* 0x000fe20000000800 */
[----:B------:R-:W-:-:S07]  /*1a10*/  FMUL.FTZ R199, R58, R176 ;  /* 0x000000b03ac77220 */ /* 0x000fce0000410000 */
[----:B------:R-:W4:Y:S01]  /*1a20*/  MUFU.EX2 R0, R0 ;  /* 0x0000000000007308 */ /* 0x000f220000000800 */
[----:B------:R-:W-:-:S07]  /*1a30*/  FMUL.FTZ R190, R49, R176 ;  /* 0x000000b031be7220 */ /* 0x000fce0000410000 */
[----:B------:R-:W4:Y:S01]  /*1a40*/  MUFU.EX2 R188, R188 ;  /* 0x000000bc00bc7308 */ /* 0x000f220000000800 */
[----:B------:R-:W-:Y:S01]  /*1a50*/  FMUL.FTZ R205, R51, R164 ;  /* 0x000000a433cd7220 */ /* 0x000fe20000410000 */
[----:B------:R-:W-:-:S06]  /*1a60*/  FMUL.FTZ R164, R47, R160 ;  /* 0x000000a02fa47220 */ /* 0x000fcc0000410000 */
[----:B------:R-:W4:Y:S01]  /*1a70*/  MUFU.EX2 R199, R199 ;  /* 0x000000c700c77308 */ /* 0x000f220000000800 */
[----:B0-----:R-:W-:-:S07]  /*1a80*/  PRMT R178, R68, 0x7632, R178 ;  /* 0x0000763244b27816 */ /* 0x001fce00000000b2 */
[----:B------:R-:W0:Y:S01]  /*1a90*/  MUFU.EX2 R190, R190 ;  /* 0x000000be00be7308 */ /* 0x000e220000000800 */
[----:B-1----:R-:W-:Y:S01]  /*1aa0*/  PRMT R189, R74, 0x7632, R189 ;  /* 0x000076324abd7816 */ /* 0x002fe200000000bd */
[----:B------:R-:W-:Y:S01]  /*1ab0*/  FMUL.FTZ R179, R42, R156 ;  /* 0x0000009c2ab37220 */ /* 0x000fe20000410000 */
[----:B------:R-:W-:Y:S01]  /*1ac0*/  SHF.L.U32 R178, R178, 0x10, RZ ;  /* 0x00000010b2b27819 */ /* 0x000fe200000006ff */
[----:B------:R-:W-:Y:S01]  /*1ad0*/  FMUL.FTZ R211, R94, R171 ;  /* 0x000000ab5ed37220 */ /* 0x000fe20000410000 */
[----:B------:R-:W-:Y:S01]  /*1ae0*/  FMUL.FTZ R202, R46, R161 ;  /* 0x000000a12eca7220 */ /* 0x000fe20000410000 */
[----:B------:R-:W-:Y:S01]  /*1af0*/  FMUL.FTZ R207, R44, R159 ;  /* 0x0000009f2ccf7220 */ /* 0x000fe20000410000 */
[----:B------:R-:W-:Y:S01]  /*1b00*/  FMUL.FTZ R195, R59, R176 ;  /* 0x000000b03bc37220 */ /* 0x000fe20000410000 */
[----:B------:R-:W-:Y:S01]  /*1b10*/  PRMT R177, R69, 0x7632, R177 ;  /* 0x0000763245b17816 */ /* 0x000fe200000000b1 */
[----:B------:R-:W-:Y:S01]  /*1b20*/  FMUL.FTZ R170, R93, R170 ;  /* 0x000000aa5daa7220 */ /* 0x000fe20000410000 */
[----:B------:R-:W-:Y:S01]  /*1b30*/  FMUL.FTZ R225, R178, R205 ;  /* 0x000000cdb2e17220 */ /* 0x000fe20000410000 */
[----:B------:R-:W-:Y:S01]  /*1b40*/  FMUL.FTZ R194, R50, R163 ;  /* 0x000000a332c27220 */ /* 0x000fe20000410000 */
[----:B------:R-:W-:Y:S01]  /*1b50*/  SHF.L.U32 R177, R177, 0x10, RZ ;  /* 0x00000010b1b17819 */ /* 0x000fe200000006ff */
[----:B------:R-:W1:Y:S01]  /*1b60*/  MUFU.EX2 R195, R195 ;  /* 0x000000c300c37308 */ /* 0x000e620000000800 */
[----:B------:R-:W-:Y:S01]  /*1b70*/  FMUL.FTZ R186, R46, R176 ;  /* 0x000000b02eba7220 */ /* 0x000fe20000410000 */
[----:B------:R-:W-:Y:S01]  /*1b80*/  MOV R180, RZ ;  /* 0x000000ff00b47202 */ /* 0x000fe20000000f00 */
[----:B------:R-:W-:Y:S01]  /*1b90*/  FMUL.FTZ R169, R58, R169 ;  /* 0x000000a93aa97220 */ /* 0x000fe20000410000 */
[----:B------:R-:W-:Y:S01]  /*1ba0*/  PRMT R197, R75, 0x7632, R197 ;  /* 0x000076324bc57816 */ /* 0x000fe200000000c5 */
[----:B------:R-:W-:Y:S01]  /*1bb0*/  @!P2 IMAD.WIDE R174, R175, 0x8, R130 ;  /* 0x00000008afaea825 */ /* 0x000fe200078e0282 */
[----:B------:R-:W-:-:S03]  /*1bc0*/  PRMT R184, R73, 0x7632, R184 ;  /* 0x0000763249b87816 */ /* 0x000fc600000000b8 */
[-C--:B------:R-:W-:Y:S01]  /*1bd0*/  FMUL.FTZ R191, R56, R176.reuse ;  /* 0x000000b038bf7220 */ /* 0x080fe20000410000 */
[-C--:B------:R-:W-:Y:S01]  /*1be0*/  FMUL.FTZ R181, R47, R176.reuse ;  /* 0x000000b02fb57220 */ /* 0x080fe20000410000 */
[-C--:B------:R-:W-:Y:S01]  /*1bf0*/  FMUL.FTZ R193, R55, R176.reuse ;  /* 0x000000b037c17220 */ /* 0x080fe20000410000 */
[----:B------:R-:W-:Y:S01]  /*1c00*/  FMUL.FTZ R182, R44, R176 ;  /* 0x000000b02cb67220 */ /* 0x000fe20000410000 */
[----:B------:R-:W1:Y:S01]  /*1c10*/  MUFU.EX2 R186, R186 ;  /* 0x000000ba00ba7308 */ /* 0x000e620000000800 */
[----:B------:R-:W-:Y:S01]  /*1c20*/  FMUL.FTZ R163, R49, R162 ;  /* 0x000000a231a37220 */ /* 0x000fe20000410000 */
[----:B------:R-:W-:Y:S01]  /*1c30*/  FMUL.FTZ R200, R59, R168 ;  /* 0x000000a83bc87220 */ /* 0x000fe20000410000 */
[----:B------:R-:W-:-:S05]  /*1c40*/  FMUL.FTZ R209, R54, R165 ;  /* 0x000000a536d17220 */ /* 0x000fca0000410000 */
[----:B------:R-:W-:Y:S01]  /*1c50*/  MUFU.EX2 R191, R191 ;  /* 0x000000bf00bf7308 */ /* 0x000fe20000000800 */
[----:B------:R-:W-:-:S07]  /*1c60*/  FMUL.FTZ R171, R56, R167 ;  /* 0x000000a738ab7220 */ /* 0x000fce0000410000 */
[----:B------:R-:W-:Y:S08]  /*1c70*/  MUFU.EX2 R181, R181 ;  /* 0x000000b500b57308 */ /* 0x000ff00000000800 */
[----:B------:R-:W-:Y:S08]  /*1c80*/  MUFU.EX2 R193, R193 ;  /* 0x000000c100c17308 */ /* 0x000ff00000000800 */
[----:B------:R-:W-:Y:S01]  /*1c90*/  MUFU.EX2 R182, R182 ;  /* 0x000000b600b67308 */ /* 0x000fe20000000800 */
[----:B------:R-:W-:Y:S01]  /*1ca0*/  FMUL.FTZ R206, R55, R166 ;  /* 0x000000a637ce7220 */ /* 0x000fe20000410000 */
[----:B------:R-:W-:Y:S01]  /*1cb0*/  BSSY B0, `(.L_x_8462) ;  /* 0x0000075000007945 */ /* 0x000fe20003800000 */
[----:B--2---:R2:W-:Y:S04]  /*1cc0*/  STS.128 [R112+0x420], R76 ;  /* 0x0004204c70007388 */ /* 0x0045e80000000c00 */
[----:B---3--:R-:W-:Y:S01]  /*1cd0*/  STS.128 [R112+0x620], R80 ;  /* 0x0006205070007388 */ /* 0x008fe20000000c00 */
[----:B------:R-:W-:-:S03]  /*1ce0*/  NOP ;  /* 0x0000000000007918 */ /* 0x000fc60000000000 */
[----:B------:R-:W3:Y:S04]  /*1cf0*/  LDS.128 R88, [R111+0x430] ;  /* 0x000430006f587984 */ /* 0x000ee80000000c00 */
[----:B------:R-:W1:Y:S01]  /*1d00*/  LDS.128 R84, [R111+0x420] ;  /* 0x000420006f547984 */ /* 0x000e620000000c00 */
[----:B--2---:R-:W2:Y:S03]  /*1d10*/  @P1 S2R R77, SR_CgaCtaId ;  /* 0x00000000004d1919 */ /* 0x004ea60000008800 */
[----:B------:R4:W-:Y:S01]  /*1d20*/  STS [R172+0x1af8], R223 ;  /* 0x001af8dfac007388 */ /* 0x0009e20000000800 */
[----:B------:R-:W-:Y:S01]  /*1d30*/  BAR.SYNC.DEFER_BLOCKING 0x0 ;  /* 0x0000000000007b1d */ /* 0x000fe20000010000 */
[----:B------:R-:W-:-:S02]  /*1d40*/  @P1 MOV R76, 0x400 ;  /* 0x00000400004c1802 */ /* 0x000fc40000000f00 */
[----:B------:R-:W-:Y:S02]  /*1d50*/  SHF.L.U32 R78, R68, 0x10, RZ ;  /* 0x00000010444e7819 */ /* 0x000fe400000006ff */
[----:B----4-:R-:W-:Y:S01]  /*1d60*/  SHF.L.U32 R172, R74, 0x10, RZ ;  /* 0x000000104aac7819 */ /* 0x010fe200000006ff */
[----:B------:R-:W-:Y:S01]  /*1d70*/  FMUL.FTZ R74, R53, R176 ;  /* 0x000000b0354a7220 */ /* 0x000fe20000410000 */
[----:B------:R-:W-:Y:S02]  /*1d80*/  SHF.L.U32 R79, R69, 0x10, RZ ;  /* 0x00000010454f7819 */ /* 0x000fe400000006ff */
[----:B--2---:R-:W-:Y:S01]  /*1d90*/  @P1 LEA R203, R77, R76, 0x18 ;  /* 0x0000004c4dcb1211 */ /* 0x004fe200078ec0ff */
[----:B------:R2:W5:Y:S01]  /*1da0*/  @!P2 LDG.E R180, desc[UR12][R174.64+0x4] ;  /* 0x0000040caeb4a981 */ /* 0x000562000c1e1900 */
[C---:B---3--:R-:W-:Y:S02]  /*1db0*/  PRMT R187, R88.reuse, 0x7632, R187 ;  /* 0x0000763258bb7816 */ /* 0x048fe400000000bb */
[----:B------:R-:W-:Y:S01]  /*1dc0*/  SHF.L.U32 R185, R88, 0x10, RZ ;  /* 0x0000001058b97819 */ /* 0x000fe200000006ff */
[----:B------:R-:W-:Y:S01]  /*1dd0*/  FMUL.FTZ R88, R223, R0 ;  /* 0x00000000df587220 */ /* 0x000fe20000410000 */
[----:B------:R-:W-:-:S02]  /*1de0*/  @P1 LEA R160, R128, R203, 0x2 ;  /* 0x000000cb80a01211 */ /* 0x000fc400078e10ff */
[C---:B------:R-:W-:Y:S02]  /*1df0*/  PRMT R183, R89.reuse, 0x7632, R183 ;  /* 0x0000763259b77816 */ /* 0x040fe400000000b7 */
[----:B------:R-:W-:Y:S01]  /*1e00*/  SHF.L.U32 R198, R89, 0x10, RZ ;  /* 0x0000001059c67819 */ /* 0x000fe200000006ff */
[----:B------:R-:W-:Y:S01]  /*1e10*/  FMUL.FTZ R89, R201, R88 ;  /* 0x00000058c9597220 */ /* 0x000fe20000410000 */
[----:B------:R3:W4:Y:S03]  /*1e20*/  @P1 LDS R216, [R160+0x22fc] ;  /* 0x0022fc00a0d81984 */ /* 0x0007260000000800 */
[----:B------:R-:W-:Y:S01]  /*1e30*/  FMUL.FTZ R156, R188, R89 ;  /* 0x00000059bc9c7220 */ /* 0x000fe20000410000 */
[----:B------:R0:W-:Y:S03]  /*1e40*/  MUFU.EX2 R159, R74 ;  /* 0x0000004a009f7308 */ /* 0x0001e60000000800 */
[----:B------:R-:W-:Y:S01]  /*1e50*/  FMUL.FTZ R161, R199, R156 ;  /* 0x0000009cc7a17220 */ /* 0x000fe20000410000 */
[C---:B------:R-:W-:Y:S01]  /*1e60*/  PRMT R76, R70.reuse, 0x7632, R76 ;  /* 0x00007632464c7816 */ /* 0x040fe2000000004c */
[----:B------:R-:W-:Y:S01]  /*1e70*/  FMUL.FTZ R224, R79, R170 ;  /* 0x000000aa4fe07220 */ /* 0x000fe20000410000 */
[----:B------:R-:W-:Y:S01]  /*1e80*/  SHF.L.U32 R80, R70, 0x10, RZ ;  /* 0x0000001046507819 */ /* 0x000fe200000006ff */
[----:B0-----:R-:W-:Y:S01]  /*1e90*/  FMUL.FTZ R74, R78, R211 ;  /* 0x000000d34e4a7220 */ /* 0x001fe20000410000 */
[----:B------:R-:W-:Y:S01]  /*1ea0*/  FMUL.FTZ R204, R190, R161 ;  /* 0x000000a1becc7220 */ /* 0x000fe20000410000 */
[----:B------:R-:W-:Y:S01]  /*1eb0*/  FMUL.FTZ R70, R45, R157 ;  /* 0x0000009d2d467220 */ /* 0x000fe20000410000 */
[----:B------:R-:W-:Y:S01]  /*1ec0*/  FMUL.FTZ R157, R42, R176 ;  /* 0x000000b02a9d7220 */ /* 0x000fe20000410000 */
[----:B------:R-:W-:Y:S01]  /*1ed0*/  FFMA.FTZ R161, R0, R74, R225 ;  /* 0x0000004a00a17223 */ /* 0x000fe200000100e1 */
[----:B------:R-:W-:Y:S01]  /*1ee0*/  SHF.L.U32 R89, R189, 0x10, RZ ;  /* 0x00000010bd597819 */ /* 0x000fe200000006ff */
[----:B------:R-:W-:Y:S01]  /*1ef0*/  FMUL.FTZ R189, R177, R194 ;  /* 0x000000c2b1bd7220 */ /* 0x000fe20000410000 */
[C---:B------:R-:W-:Y:S01]  /*1f00*/  PRMT R77, R72.reuse, 0x7632, R77 ;  /* 0x00007632484d7816 */ /* 0x040fe2000000004d */
[----:B------:R-:W-:Y:S01]  /*1f10*/  FFMA.FTZ R161, R201, R161, R224 ;  /* 0x000000a1c9a17223 */ /* 0x000fe200000100e0 */
[----:B------:R-:W-:Y:S01]  /*1f20*/  SHF.L.U32 R82, R72, 0x10, RZ ;  /* 0x0000001048527819 */ /* 0x000fe200000006ff */
[-C--:B------:R-:W-:Y:S01]  /*1f30*/  FMUL.FTZ R72, R54, R176.reuse ;  /* 0x000000b036487220 */ /* 0x080fe20000410000 */
[----:B------:R-:W-:Y:S01]  /*1f40*/  SHF.L.U32 R83, R73, 0x10, RZ ;  /* 0x0000001049537819 */ /* 0x000fe200000006ff */
[----:B------:R-:W-:Y:S01]  /*1f50*/  FMUL.FTZ R73, R45, R176 ;  /* 0x000000b02d497220 */ /* 0x000fe20000410000 */
[----:B------:R-:W0:Y:S01]  /*1f60*/  MUFU.EX2 R157, R157 ;  /* 0x0000009d009d7308 */ /* 0x000e220000000800 */
[----:B------:R-:W-:Y:S01]  /*1f70*/  SHF.L.U32 R176, R76, 0x10, RZ ;  /* 0x000000104cb07819 */ /* 0x000fe200000006ff */
[----:B------:R-:W-:Y:S01]  /*1f80*/  FMUL.FTZ R192, R80, R169 ;  /* 0x000000a950c07220 */ /* 0x000fe20000410000 */
[----:B------:R-:W-:Y:S01]  /*1f90*/  SHF.L.U32 R88, R197, 0x10, RZ ;  /* 0x00000010c5587819 */ /* 0x000fe200000006ff */
[----:B------:R-:W-:Y:S01]  /*1fa0*/  FFMA.FTZ R161, R188, R161, R189 ;  /* 0x000000a1bca17223 */ /* 0x000fe200000100bd */
[----:B-1----:R-:W-:-:S02]  /*1fb0*/  PRMT R214, R85, 0x7632, R214 ;  /* 0x0000763255d67816 */ /* 0x002fc400000000d6 */
[----:B------:R-:W-:Y:S02]  /*1fc0*/  SHF.L.U32 R162, R85, 0x10, RZ ;  /* 0x0000001055a27819 */ /* 0x000fe400000006ff */
[C---:B------:R-:W-:Y:S02]  /*1fd0*/  PRMT R85, R86.reuse, 0x7632, R85 ;  /* 0x0000763256557816 */ /* 0x040fe40000000055 */
[----:B------:R-:W-:Y:S02]  /*1fe0*/  SHF.L.U32 R197, R86, 0x10, RZ ;  /* 0x0000001056c57819 */ /* 0x000fe400000006ff */
[C---:B------:R-:W-:Y:S02]  /*1ff0*/  PRMT R68, R91.reuse, 0x7632, R68 ;  /* 0x000076325b447816 */ /* 0x040fe40000000044 */
[----:B------:R-:W-:Y:S02]  /*2000*/  SHF.L.U32 R196, R91, 0x10, RZ ;  /* 0x000000105bc47819 */ /* 0x000fe400000006ff */
[----:B------:R-:W-:Y:S01]  /*2010*/  PRMT R86, R87, 0x7632, R86 ;  /* 0x0000763257567816 */ /* 0x000fe20000000056 */
[----:B------:R-:W1:Y:S01]  /*2020*/  MUFU.EX2 R72, R72 ;  /* 0x0000004800487308 */ /* 0x000e620000000800 */
[----:B--2---:R-:W-:Y:S01]  /*2030*/  PRMT R175, R71, 0x7632, R175 ;  /* 0x0000763247af7816 */ /* 0x004fe200000000af */
[----:B------:R-:W-:Y:S01]  /*2040*/  FFMA.FTZ R161, R199, R161, R192 ;  /* 0x000000a1c7a17223 */ /* 0x000fe200000100c0 */
[----:B------:R-:W-:-:S02]  /*2050*/  SHF.L.U32 R81, R71, 0x10, RZ ;  /* 0x0000001047517819 */ /* 0x000fc400000006ff */
[----:B------:R-:W-:Y:S01]  /*2060*/  SHF.L.U32 R91, R77, 0x10, RZ ;  /* 0x000000104d5b7819 */ /* 0x000fe200000006ff */
[----:B------:R-:W-:Y:S01]  /*2070*/  FMUL.FTZ R77, R176, R163 ;  /* 0x000000a3b04d7220 */ /* 0x000fe20000410000 */
[----:B------:R-:W-:Y:S01]  /*2080*/  SHF.L.U32 R168, R87, 0x10, RZ ;  /* 0x0000001057a87819 */ /* 0x000fe200000006ff */
[----:B------:R-:W2:Y:S01]  /*2090*/  MUFU.EX2 R73, R73 ;  /* 0x0000004900497308 */ /* 0x000ea20000000800 */
[----:B------:R-:W-:Y:S02]  /*20a0*/  SHF.L.U32 R87, R85, 0x10, RZ ;  /* 0x0000001055577819 */ /* 0x000fe400000006ff */
[----:B------:R-:W-:Y:S02]  /*20b0*/  SHF.L.U32 R174, R75, 0x10, RZ ;  /* 0x000000104bae7819 */ /* 0x000fe400000006ff */
[----:B------:R-:W-:Y:S01]  /*20c0*/  SHF.L.U32 R85, R86, 0x10, RZ ;  /* 0x0000001056557819 */ /* 0x000fe200000006ff */
[----:B------:R-:W-:Y:S01]  /*20d0*/  FMUL.FTZ R76, R81, R200 ;  /* 0x000000c8514c7220 */ /* 0x000fe20000410000 */
[----:B------:R-:W-:Y:S01]  /*20e0*/  PRMT R75, R90, 0x7632, R75 ;  /* 0x000076325a4b7816 */ /* 0x000fe2000000004b */
[----:B------:R-:W-:Y:S01]  /*20f0*/  FFMA.FTZ R161, R190, R161, R77 ;  /* 0x000000a1bea17223 */ /* 0x000fe2000001004d */
[----:B------:R-:W-:-:S02]  /*2100*/  SHF.L.U32 R175, R175, 0x10, RZ ;  /* 0x00000010afaf7819 */ /* 0x000fc400000006ff */
[----:B------:R-:W-:Y:S01]  /*2110*/  SHF.L.U32 R68, R68, 0x10, RZ ;  /* 0x0000001044447819 */ /* 0x000fe200000006ff */
[----:B------:R-:W-:Y:S01]  /*2120*/  FMUL.FTZ R203, R195, R204 ;  /* 0x000000ccc3cb7220 */ /* 0x000fe20000410000 */
[----:B------:R-:W-:Y:S01]  /*2130*/  SHF.L.U32 R69, R90, 0x10, RZ ;  /* 0x000000105a457819 */ /* 0x000fe200000006ff */
        /* <DEDUP_REMOVED lines=10> */
[----:B------:R-:W-:Y:S01]  /*21e0*/  FFMA.FTZ R161, R195, R161, R76 ;  /* 0x000000a1c3a17223 */ /* 0x000fe2000001004c */
[----:B------:R-:W-:Y:S01]  /*21f0*/  FMUL.FTZ R208, R104, R69 ;  /* 0x0000004568d07220 */ /* 0x000fe20000410000 */
        /* <DEDUP_REMOVED lines=17> */
[----:B0-----:R-:W-:Y:S01]  /*2310*/  FFMA.FTZ R69, R157, R85, R210 ;  /* 0x000000559d457223 */ /* 0x001fe200000100d2 */
[----:B------:R-:W-:Y:S01]  /*2320*/  FFMA.FTZ R161, R186, R161, R167 ;  /* 0x000000a1baa17223 */ /* 0x000fe200000100a7 */
[----:B-1234-:R-:W-:Y:S06]  /*2330*/  @P1 BRA `(.L_x_8463) ;  /* 0x0000000000301947 */ /* 0x01efec0003800000 */
        /* <DEDUP_REMOVED lines=12> */
.L_x_8463:
[----:B------:R-:W-:Y:S05]  /*2400*/  BSYNC B0 ;  /* 0x0000000000007941 */ /* 0x000fea0003800000 */
.L_x_8462:
        /* <DEDUP_REMOVED lines=39> */
[----:B------:R-:W-:Y:S01]  /*2680*/  PRMT R68, R84, 0x7632, R68 ;  /* 0x0000763254447816 */ /* 0x000fe20000000044 */
[C---:B------:R-:W-:Y:S01]  /*2690*/  FFMA.FTZ R87, R190.reuse, R87, R197 ;  /* 0x00000057be577223 */ /* 0x040fe200000100c5 */
[----:B------:R-:W-:Y:S01]  /*26a0*/  FMUL.FTZ R214, R190, R69 ;  /* 0x00000045bed67220 */ /* 0x000fe20000410000 */
[----:B------:R-:W-:Y:S01]  /*26b0*/  FMUL.FTZ R161, R109, R162 ;  /* 0x000000a26da17220 */ /* 0x000fe20000410000 */
[----:B------:R-:W-:Y:S01]  /*26c0*/  SHF.L.U32 R69, R68, 0x10, RZ ;  /* 0x0000001044457819 */ /* 0x000fe200000006ff */
[C---:B------:R-:W-:Y:S01]  /*26d0*/  FFMA.FTZ R68, R199.reuse, R87, R160 ;  /* 0x00000057c7447223 */ /* 0x040fe200000100a0 */
[----:B------:R-:W-:Y:S01]  /*26e0*/  FMUL.FTZ R87, R199, R214 ;  /* 0x000000d6c7577220 */ /* 0x000fe20000410000 */
[----:B------:R-:W-:Y:S01]  /*26f0*/  SHF.L.U32 R203, R84, 0x10, RZ ;  /* 0x0000001054cb7819 */ /* 0x000fe200000006ff */
[----:B------:R-:W2:Y:S01]  /*2700*/  S2R R213, SR_CgaCtaId ;  /* 0x0000000000d57919 */ /* 0x000ea20000008800 */
[----:B------:R-:W-:Y:S01]  /*2710*/  FMUL.FTZ R162, R92, R69 ;  /* 0x000000455ca27220 */ /* 0x000fe20000410000 */
[C---:B------:R-:W-:Y:S01]  /*2720*/  FFMA.FTZ R69, R188.reuse, R68, R161 ;  /* 0x00000044bc457223 */ /* 0x040fe200000100a1 */
[----:B------:R-:W-:Y:S01]  /*2730*/  FMUL.FTZ R68, R188, R87 ;  /* 0x00000057bc447220 */ /* 0x000fe20000410000 */
[----:B------:R-:W-:Y:S01]  /*2740*/  FMUL.FTZ R203, R110, R203 ;  /* 0x000000cb6ecb7220 */ /* 0x000fe20000410000 */
[----:B------:R-:W-:Y:S01]  /*2750*/  LOP3.LUT R219, R128, 0x1f, RZ, 0xc0, !PT ;  /* 0x0000001f80db7812 */ /* 0x000fe200078ec0ff */
[C---:B------:R-:W-:Y:S01]  /*2760*/  FFMA.FTZ R87, R201.reuse, R69, R162 ;  /* 0x00000045c9577223 */ /* 0x040fe200000100a2 */
[----:B------:R-:W-:Y:S01]  /*2770*/  FMUL.FTZ R69, R201, R68 ;  /* 0x00000044c9457220 */ /* 0x000fe20000410000 */
[----:B------:R-:W-:Y:S01]  /*2780*/  ISETP.GE.AND P1, PT, R127, 0x2, PT ;  /* 0x000000027f00780c */ /* 0x000fe20003f26270 */
[----:B------:R-:W-:Y:S01]  /*2790*/  BSSY B0, `(.L_x_8464) ;  /* 0x0000152000007945 */ /* 0x000fe20003800000 */
[C---:B------:R-:W-:Y:S01]  /*27a0*/  FFMA.FTZ R87, R0.reuse, R87, R203 ;  /* 0x0000005700577223 */ /* 0x040fe200000100cb */
[----:B------:R-:W-:Y:S01]  /*27b0*/  FMUL.FTZ R214, R0, R69 ;  /* 0x0000004500d67220 */ /* 0x000fe20000410000 */
[C---:B0-----:R-:W-:Y:S01]  /*27c0*/  @P2 FFMA.FTZ R75, R218.reuse, R187, R75 ;  /* 0x000000bbda4b2223 */ /* 0x041fe2000001004b */
[----:B------:R-:W-:Y:S01]  /*27d0*/  ISETP.GE.OR P0, PT, R115, UR19, P0 ;  /* 0x0000001373007c0c */ /* 0x000fe20008706670 */
[----:B-1----:R-:W-:Y:S01]  /*27e0*/  @P2 FMUL.FTZ R218, R218, R185 ;  /* 0x000000b9dada2220 */ /* 0x002fe20000410000 */
[----:B------:R-:W0:Y:S01]  /*27f0*/  SHFL.DOWN PT, R84, R87, 0x1, 0x1f ;  /* 0x08201f0057547f89 */ /* 0x000e2200000e0000 */
[----:B------:R-:W-:-:S02]  /*2800*/  ISETP.NE.AND P2, PT, R219, 0x1f, PT ;  /* 0x0000001fdb00780c */ /* 0x000fc40003f45270 */
[C---:B------:R-:W-:Y:S01]  /*2810*/  IADD3 R229, R128.reuse, 0xe0, RZ ;  /* 0x000000e080e57810 */ /* 0x040fe20007ffe0ff */
[----:B------:R-:W1:Y:S01]  /*2820*/  SHFL.DOWN PT, R185, R214, 0x1, 0x1f ;  /* 0x08201f00d6b97f89 */ /* 0x000e6200000e0000 */
[C---:B------:R-:W-:Y:S02]  /*2830*/  IADD3 R231, R128.reuse, 0x100, RZ ;  /* 0x0000010080e77810 */ /* 0x040fe40007ffe0ff */
[C---:B------:R-:W-:Y:S01]  /*2840*/  IADD3 R233, R128.reuse, 0x120, RZ ;  /* 0x0000012080e97810 */ /* 0x040fe20007ffe0ff */
[----:B------:R-:W3:Y:S01]  /*2850*/  SHFL.UP PT, R68, R75, 0x2, RZ ;  /* 0x044000004b447989 */ /* 0x000ee200000e00ff */
[C---:B------:R-:W-:Y:S02]  /*2860*/  IADD3 R235, R128.reuse, 0x140, RZ ;  /* 0x0000014080eb7810 */ /* 0x040fe40007ffe0ff */
[C---:B------:R-:W-:Y:S01]  /*2870*/  IADD3 R237, R128.reuse, 0x160, RZ ;  /* 0x0000016080ed7810 */ /* 0x040fe20007ffe0ff */
[----:B------:R-:W4:Y:S01]  /*2880*/  SHFL.UP PT, R69, R218, 0x2, RZ ;  /* 0x04400000da457989 */ /* 0x000f2200000e00ff */
[----:B------:R-:W-:-:S02]  /*2890*/  IADD3 R241, R128, 0x180, RZ ;  /* 0x0000018080f17810 */ /* 0x000fc40007ffe0ff */
[C---:B------:R-:W-:Y:S02]  /*28a0*/  IADD3 R247, R128.reuse, 0x1a0, RZ ;  /* 0x000001a080f77810 */ /* 0x040fe40007ffe0ff */
[C---:B------:R-:W-:Y:S02]  /*28b0*/  IADD3 R249, R128.reuse, 0x1c0, RZ ;  /* 0x000001c080f97810 */ /* 0x040fe40007ffe0ff */
[----:B------:R-:W-:Y:S02]  /*28c0*/  IADD3 R251, R128, 0x1e0, RZ ;  /* 0x000001e080fb7810 */ /* 0x000fe40007ffe0ff */
[-C--:B------:R-:W-:Y:S02]  /*28d0*/  LEA.HI.SX32 R229, R229, R128.reuse, 0x1b ;  /* 0x00000080e5e57211 */ /* 0x080fe400078fdaff */
[----:B------:R-:W-:Y:S01]  /*28e0*/  LEA.HI.SX32 R231, R231, R128, 0x1b ;  /* 0x00000080e7e77211 */ /* 0x000fe200078fdaff */
[----:B0-----:R-:W-:Y:S01]  /*28f0*/  @P2 FFMA.FTZ R87, R214, R84, R87 ;  /* 0x00000054d6572223 */ /* 0x001fe20000010057 */
[----:B------:R-:W-:-:S02]  /*2900*/  LEA.HI.SX32 R233, R233, R128, 0x1b ;  /* 0x00000080e9e97211 */ /* 0x000fc400078fdaff */
[----:B------:R-:W-:Y:S01]  /*2910*/  LEA.HI.SX32 R235, R235, R128, 0x1b ;  /* 0x00000080ebeb7211 */ /* 0x000fe200078fdaff */
[----:B-1----:R-:W-:Y:S01]  /*2920*/  @P2 FMUL.FTZ R214, R214, R185 ;  /* 0x000000b9d6d62220 */ /* 0x002fe20000410000 */
[----:B------:R-:W0:Y:S01]  /*2930*/  SHFL.DOWN PT, R84, R87, 0x2, 0x1f ;  /* 0x08401f0057547f89 */ /* 0x000e2200000e0000 */
[----:B------:R-:W-:Y:S01]  /*2940*/  ISETP.GE.U32.AND P2, PT, R219, 0x1e, PT ;  /* 0x0000001edb00780c */ /* 0x000fe20003f46070 */
[C---:B---3--:R-:W-:Y:S02]  /*2950*/  @P1 FFMA.FTZ R75, R218.reuse, R68, R75 ;  /* 0x00000044da4b1223 */ /* 0x048fe4000001004b */
[----:B------:R-:W1:Y:S01]  /*2960*/  SHFL.DOWN PT, R185, R214, 0x2, 0x1f ;  /* 0x08401f00d6b97f89 */ /* 0x000e6200000e0000 */
[----:B------:R-:W-:Y:S01]  /*2970*/  LEA.HI.SX32 R237, R237, R128, 0x1b ;  /* 0x00000080eded7211 */ /* 0x000fe200078fdaff */
[----:B----4-:R-:W-:Y:S02]  /*2980*/  @P1 FMUL.FTZ R218, R218, R69 ;  /* 0x00000045dada1220 */ /* 0x010fe40000410000 */
[----:B------:R-:W3:Y:S01]  /*2990*/  SHFL.UP PT, R68, R75, 0x4, RZ ;  /* 0x048000004b447989 */ /* 0x000ee200000e00ff */
[----:B------:R-:W-:-:S02]  /*29a0*/  ISETP.GE.AND P1, PT, R127, 0x4, PT ;  /* 0x000000047f00780c */ /* 0x000fc40003f26270 */
[-C--:B------:R-:W-:Y:S01]  /*29b0*/  LEA.HI.SX32 R247, R247, R128.reuse, 0x1b ;  /* 0x00000080f7f77211 */ /* 0x080fe200078fdaff */
[----:B------:R-:W4:Y:S01]  /*29c0*/  SHFL.UP PT, R69, R218, 0x4, RZ ;  /* 0x04800000da457989 */ /* 0x000f2200000e00ff */
[-C--:B------:R-:W-:Y:S02]  /*29d0*/  LEA.HI.SX32 R249, R249, R128.reuse, 0x1b ;  /* 0x00000080f9f97211 */ /* 0x080fe400078fdaff */
[----:B------:R-:W-:Y:S01]  /*29e0*/  LEA.HI.SX32 R251, R251, R128, 0x1b ;  /* 0x00000080fbfb7211 */ /* 0x000fe200078fdaff */
[C---:B0-----:R-:W-:Y:S01]  /*29f0*/  @!P2 FFMA.FTZ R87, R214.reuse, R84, R87 ;  /* 0x00000054d657a223 */ /* 0x041fe20000010057 */
[----:B-1----:R-:W-:-:S04]  /*2a00*/  @!P2 FMUL.FTZ R214, R214, R185 ;  /* 0x000000b9d6d6a220 */ /* 0x002fc80000410000 */
[----:B------:R-:W0:Y:S01]  /*2a10*/  SHFL.DOWN PT, R84, R87, 0x4, 0x1f ;  /* 0x08801f0057547f89 */ /* 0x000e2200000e0000 */
[----:B------:R-:W-:Y:S01]  /*2a20*/  ISETP.GE.U32.AND P2, PT, R219, 0x1c, PT ;  /* 0x0000001cdb00780c */ /* 0x000fe20003f46070 */
[C---:B---3--:R-:W-:Y:S02]  /*2a30*/  @P1 FFMA.FTZ R75, R218.reuse, R68, R75 ;  /* 0x00000044da4b1223 */ /* 0x048fe4000001004b */
[----:B------:R-:W1:Y:S01]  /*2a40*/  SHFL.DOWN PT, R185, R214, 0x4, 0x1f ;  /* 0x08801f00d6b97f89 */ /* 0x000e6200000e0000 */
[----:B----4-:R-:W-:-:S03]  /*2a50*/  @P1 FMUL.FTZ R218, R218, R69 ;  /* 0x00000045dada1220 */ /* 0x010fc60000410000 */
[----:B------:R-:W3:Y:S01]  /*2a60*/  SHFL.UP PT, R68, R75, 0x8, RZ ;  /* 0x050000004b447989 */ /* 0x000ee200000e00ff */
[----:B------:R-:W-:-:S03]  /*2a70*/  ISETP.GE.AND P1, PT, R127, 0x8, PT ;  /* 0x000000087f00780c */ /* 0x000fc60003f26270 */
[----:B------:R-:W4:Y:S02]  /*2a80*/  SHFL.UP PT, R69, R218, 0x8, RZ ;  /* 0x05000000da457989 */ /* 0x000f2400000e00ff */
[C---:B0-----:R-:W-:Y:S01]  /*2a90*/  @!P2 FFMA.FTZ R87, R214.reuse, R84, R87 ;  /* 0x00000054d657a223 */ /* 0x041fe20000010057 */
[----:B------:R-:W-:Y:S01]  /*2aa0*/  MOV R84, 0x400 ;  /* 0x0000040000547802 */ /* 0x000fe20000000f00 */
[----:B-1----:R-:W-:-:S03]  /*2ab0*/  @!P2 FMUL.FTZ R214, R214, R185 ;  /* 0x000000b9d6d6a220 */ /* 0x002fc60000410000 */
[----:B------:R-:W0:Y:S01]  /*2ac0*/  SHFL.DOWN PT, R217, R87, 0x8, 0x1f ;  /* 0x09001f0057d97f89 */ /* 0x000e2200000e0000 */
[----:B--2---:R-:W-:Y:S02]  /*2ad0*/  LEA R84, R213, R84, 0x18 ;  /* 0x00000054d5547211 */ /* 0x004fe400078ec0ff */
[C---:B---3--:R-:W-:Y:S01]  /*2ae0*/  @P1 FFMA.FTZ R75, R218.reuse, R68, R75 ;  /* 0x00000044da4b1223 */ /* 0x048fe2000001004b */
[----:B------:R-:W1:Y:S01]  /*2af0*/  SHFL.DOWN PT, R215, R214, 0x8, 0x1f ;  /* 0x09001f00d6d77f89 */ /* 0x000e6200000e0000 */
[----:B------:R-:W-:Y:S01]  /*2b00*/  ISETP.GE.U32.AND P2, PT, R219, 0x18, PT ;  /* 0x00000018db00780c */ /* 0x000fe20003f46070 */
[----:B----4-:R-:W-:Y:S02]  /*2b10*/  @P1 FMUL.FTZ R218, R218, R69 ;  /* 0x00000045dada1220 */ /* 0x010fe40000410000 */
[----:B------:R-:W2:Y:S01]  /*2b20*/  SHFL.UP PT, R187, R75, 0x10, RZ ;  /* 0x060000004bbb7989 */ /* 0x000ea200000e00ff */
[----:B------:R-:W-:Y:S01]  /*2b30*/  HFMA2.MMA R69, -RZ, RZ, 0, 0 ;  /* 0x00000000ff457435 */ /* 0x000fe200000001ff */
[----:B------:R-:W-:-:S02]  /*2b40*/  MOV R68, 0x3f800000 ;  /* 0x3f80000000447802 */ /* 0x000fc40000000f00 */
[----:B------:R-:W3:Y:S01]  /*2b50*/  SHFL.UP PT, R185, R218, 0x10, RZ ;  /* 0x06000000dab97989 */ /* 0x000ee200000e00ff */
[----:B------:R-:W-:Y:S02]  /*2b60*/  @!P0 LEA R213, R5, R84, 0x3 ;  /* 0x0000005405d58211 */ /* 0x000fe400078e18ff */
[----:B------:R-:W-:-:S04]  /*2b70*/  ISETP.GE.AND P1, PT, R127, 0x10, PT ;  /* 0x000000107f00780c */ /* 0x000fc80003f26270 */
[----:B------:R-:W-:Y:S01]  /*2b80*/  @!P0 LDS.64 R68, [R213+0x2378] ;  /* 0x00237800d5448984 */ /* 0x000fe20000000a00 */
[----:B------:R-:W-:Y:S01]  /*2b90*/  ISETP.GE.U32.AND P0, PT, R219, 0x10, PT ;  /* 0x00000010db00780c */ /* 0x000fe20003f06070 */
[C---:B0-----:R-:W-:Y:S01]  /*2ba0*/  @!P2 FFMA.FTZ R87, R214.reuse, R217, R87 ;  /* 0x000000d9d657a223 */ /* 0x041fe20000010057 */
[----:B-1----:R-:W-:-:S04]  /*2bb0*/  @!P2 FMUL.FTZ R214, R214, R215 ;  /* 0x000000d7d6d6a220 */ /* 0x002fc80000410000 */
[----:B------:R-:W0:Y:S02]  /*2bc0*/  SHFL.DOWN PT, R215, R87, 0x10, 0x1f ;  /* 0x0a001f0057d77f89 */ /* 0x000e2400000e0000 */
[C---:B--2---:R-:W-:Y:S02]  /*2bd0*/  @P1 FFMA.FTZ R75, R218.reuse, R187, R75 ;  /* 0x000000bbda4b1223 */ /* 0x044fe4000001004b */
[----:B------:R-:W1:Y:S01]  /*2be0*/  SHFL.DOWN PT, R187, R214, 0x10, 0x1f ;  /* 0x0a001f00d6bb7f89 */ /* 0x000e6200000e0000 */
[----:B---3--:R-:W-:Y:S01]  /*2bf0*/  @P1 FMUL.FTZ R218, R218, R185 ;  /* 0x000000b9dada1220 */ /* 0x008fe20000410000 */
[----:B------:R-:W-:Y:S02]  /*2c00*/  ISETP.NE.AND P1, PT, R128, 0x1f, PT ;  /* 0x0000001f8000780c */ /* 0x000fe40003f25270 */
[----:B-----5:R-:W-:Y:S04]  /*2c10*/  SHFL.IDX PT, R185, R180, RZ, 0x1f ;  /* 0x00001fffb4b97589 */ /* 0x020fe800000e0000 */
[----:B------:R-:W-:Y:S04]  /*2c20*/  SHFL.UP PT, R75, R75, 0x1, RZ ;  /* 0x042000004b4b7989 */ /* 0x000fe800000e00ff */
[----:B------:R-:W2:Y:S01]  /*2c30*/  SHFL.UP PT, R218, R218, 0x1, RZ ;  /* 0x04200000dada7989 */ /* 0x000ea200000e00ff */
[C---:B0-----:R-:W-:Y:S01]  /*2c40*/  @!P0 FFMA.FTZ R87, R214.reuse, R215, R87 ;  /* 0x000000d7d6578223 */ /* 0x041fe20000010057 */
[----:B-1----:R-:W-:-:S02]  /*2c50*/  @!P0 FMUL.FTZ R214, R214, R187 ;  /* 0x000000bbd6d68220 */ /* 0x002fc40000410000 */
[----:B------:R-:W-:Y:S01]  /*2c60*/  SHFL.IDX PT, R220, R69, RZ, 0x1f ;  /* 0x00001fff45dc7589 */ /* 0x000fe200000e0000 */
[----:B------:R-:W-:-:S03]  /*2c70*/  ISETP.NE.AND P0, PT, R128, RZ, PT ;  /* 0x000000ff8000720c */ /* 0x000fc60003f05270 */
[----:B------:R-:W-:Y:S04]  /*2c80*/  SHFL.DOWN PT, R222, R87, 0x1, 0x1f ;  /* 0x08201f0057de7f89 */ /* 0x000fe800000e0000 */
[----:B------:R-:W0:Y:S01]  /*2c90*/  SHFL.DOWN PT, R187, R214, 0x1, 0x1f ;  /* 0x08201f00d6bb7f89 */ /* 0x000e2200000e0000 */
[----:B--2---:R-:W-:-:S03]  /*2ca0*/  @P3 FFMA.FTZ R185, R218, R185, R75 ;  /* 0x000000b9dab93223 */ /* 0x004fc6000001004b */
[----:B------:R-:W1:Y:S01]  /*2cb0*/  SHFL.IDX PT, R214, R214, RZ, 0x1f ;  /* 0x00001fffd6d67589 */ /* 0x000e6200000e0000 */
[----:B------:R-:W-:Y:S01]  /*2cc0*/  LEA R218, R237, R84, 0x2 ;  /* 0x00000054edda7211 */ /* 0x000fe200078e10ff */
[----:B------:R-:W-:-:S04]  /*2cd0*/  FFMA.FTZ R223, R223, R185, R74 ;  /* 0x000000b9dfdf7223 */ /* 0x000fc8000001004a */
[----:B------:R-:W-:-:S04]  /*2ce0*/  FFMA.FTZ R225, R0, R223, R225 ;  /* 0x000000df00e17223 */ /* 0x000fc800000100e1 */
[----:B------:R-:W-:-:S04]  /*2cf0*/  FFMA.FTZ R224, R201, R225, R224 ;  /* 0x000000e1c9e07223 */ /* 0x000fc800000100e0 */
[----:B------:R-:W-:-:S04]  /*2d00*/  FFMA.FTZ R74, R188, R224, R189 ;  /* 0x000000e0bc4a7223 */ /* 0x000fc800000100bd */
[----:B------:R-:W-:Y:S01]  /*2d10*/  FFMA.FTZ R75, R199, R74, R192 ;  /* 0x0000004ac74b7223 */ /* 0x000fe200000100c0 */
[----:B0-----:R-:W-:Y:S01]  /*2d20*/  @P1 FFMA.FTZ R220, R187, R220, R222 ;  /* 0x000000dcbbdc1223 */ /* 0x001fe200000100de */
[----:B------:R-:W-:Y:S01]  /*2d30*/  FFMA.FTZ R192, R79, -R170, R224 ;  /* 0x800000aa4fc07223 */ /* 0x000fe200000100e0 */
[----:B------:R-:W-:Y:S01]  /*2d40*/  FFMA.FTZ R194, R177, -R194, R74 ;  /* 0x800000c2b1c27223 */ /* 0x000fe2000001004a */
[----:B------:R-:W-:Y:S01]  /*2d50*/  FFMA.FTZ R77, R190, R75, R77 ;  /* 0x0000004bbe4d7223 */ /* 0x000fe2000001004d */
[----:B------:R-:W-:Y:S01]  /*2d60*/  FFMA.FTZ R189, R220, R216, R85 ;  /* 0x000000d8dcbd7223 */ /* 0x000fe20000010055 */
[----:B-1----:R-:W-:Y:S01]  /*2d70*/  FMUL.FTZ R68, R214, R68 ;  /* 0x00000044d6447220 */ /* 0x002fe20000410000 */
[-C--:B------:R-:W-:Y:S01]  /*2d80*/  LEA R216, R233, R84.reuse, 0x2 ;  /* 0x00000054e9d87211 */ /* 0x080fe200078e10ff */
[----:B------:R-:W-:Y:S01]  /*2d90*/  FFMA.FTZ R76, R195, R77, R76 ;  /* 0x0000004dc34c7223 */ /* 0x000fe2000001004c */
[----:B------:R-:W-:Y:S01]  /*2da0*/  FFMA.FTZ R187, R157, R189, R210 ;  /* 0x000000bd9dbb7223 */ /* 0x000fe200000100d2 */
[----:B------:R-:W-:Y:S01]  /*2db0*/  LEA R220, R247, R84, 0x2 ;  /* 0x00000054f7dc7211 */ /* 0x000fe200078e10ff */
[----:B------:R-:W-:Y:S01]  /*2dc0*/  FMUL.FTZ R74, R57, R74 ;  /* 0x0000004a394a7220 */ /* 0x000fe20000410000 */
[----:B------:R-:W-:Y:S01]  /*2dd0*/  FFMA.FTZ R238, R186, R76, R167 ;  /* 0x0000004cbaee7223 */ /* 0x000fe200000100a7 */
[----:B------:R-:W-:Y:S01]  /*2de0*/  FFMA.FTZ R200, R81, -R200, R76 ;  /* 0x800000c851c87223 */ /* 0x000fe2000001004c */
[----:B------:R-:W0:Y:S01]  /*2df0*/  SHFL.IDX PT, R167, R87, RZ, 0x1f ;  /* 0x00001fff57a77589 */ /* 0x000e2200000e0000 */
[----:B------:R-:W-:Y:S01]  /*2e00*/  LEA R222, R251, R84, 0x2 ;  /* 0x00000054fbde7211 */ /* 0x000fe200078e10ff */
        /* <DEDUP_REMOVED lines=9> */
[-C--:B------:R-:W-:Y:S01]  /*2ea0*/  FFMA.FTZ R183, R72, R185.reuse, R183 ;  /* 0x000000b948b77223 */ /* 0x080fe200000100b7 */
[----:B------:R-:W-:-:S02]  /*2eb0*/  FMUL.FTZ R242, R54, R185 ;  /* 0x000000b936f27220 */ /* 0x000fc40000410000 */
[C---:B------:R-:W-:Y:S01]  /*2ec0*/  FFMA.FTZ R243, R182.reuse, R246, R243 ;  /* 0x000000f6b6f37223 */ /* 0x040fe200000100f3 */
        /* <DEDUP_REMOVED lines=8> */
[-C--:B------:R-:W-:Y:S01]  /*2f50*/  FFMA.FTZ R181, R181, R180.reuse, R86 ;  /* 0x000000b4b5b57223 */ /* 0x080fe20000010056 */
[----:B0-----:R-:W-:Y:S01]  /*2f60*/  FFMA.FTZ R69, R214, R69, R167 ;  /* 0x00000045d6457223 */ /* 0x001fe200000100a7 */
        /* <DEDUP_REMOVED lines=9> */
[----:B------:R-:W-:Y:S01]  /*3000*/  SHF.L.U32 R166, R65, 0x10, RZ ;  /* 0x0000001041a67819 */ /* 0x000fe200000006ff */
[----:B------:R-:W-:Y:S01]  /*3010*/  FFMA.FTZ R195, R195, R86, R168 ;  /* 0x00000056c3c37223 */ /* 0x000fe200000100a8 */
[----:B------:R-:W-:Y:S01]  /*3020*/  LEA.HI.SX32 R159, R156, R156, 0x1b ;  /* 0x0000009c9c9f7211 */ /* 0x000fe200078fdaff */
[----:B------:R-:W-:Y:S01]  /*3030*/  FFMA.FTZ R196, R80, -R169, R75 ;  /* 0x800000a950c47223 */ /* 0x000fe2000001004b */
[-C--:B------:R-:W-:Y:S01]  /*3040*/  @!P0 LEA R168, R5, R84.reuse, 0x3 ;  /* 0x0000005405a88211 */ /* 0x080fe200078e18ff */
[----:B------:R-:W-:Y:S01]  /*3050*/  FFMA.FTZ R197, R190, R195, R197 ;  /* 0x000000c3bec57223 */ /* 0x000fe200000100c5 */
[----:B------:R-:W-:Y:S01]  /*3060*/  LEA R248, R159, R84, 0x2 ;  /* 0x000000549ff87211 */ /* 0x000fe200078e10ff */
[----:B------:R-:W-:Y:S01]  /*3070*/  FFMA.FTZ R190, R178, -R205, R225 ;  /* 0x800000cdb2be7223 */ /* 0x000fe200000100e1 */
[----:B------:R-:W-:Y:S01]  /*3080*/  SHF.L.U32 R156, R95, 0x10, RZ ;  /* 0x000000105f9c7819 */ /* 0x000fe200000006ff */
[-C--:B------:R-:W-:Y:S01]  /*3090*/  FFMA.FTZ R199, R199, R197.reuse, R160 ;  /* 0x000000c5c7c77223 */ /* 0x080fe200000100a0 */
[----:B------:R-:W-:Y:S01]  /*30a0*/  SHF.L.U32 R160, R98, 0x10, RZ ;  /* 0x0000001062a07819 */ /* 0x000fe200000006ff */
[----:B------:R0:W-:Y:S01]  /*30b0*/  @!P0 STS.64 [R168+0x2378], R68 ;  /* 0x00237844a8008388 */ /* 0x0001e20000000a00 */
[----:B------:R-:W-:Y:S01]  /*30c0*/  FMUL.FTZ R212, R58, R197 ;  /* 0x000000c53ad47220 */ /* 0x000fe20000410000 */
[----:B------:R-:W-:Y:S01]  /*30d0*/  FFMA.FTZ R188, R188, R199, R161 ;  /* 0x000000c7bcbc7223 */ /* 0x000fe200000100a1 */
[----:B------:R-:W-:Y:S01]  /*30e0*/  FMUL.FTZ R215, R156, R193 ;  /* 0x000000c19cd77220 */ /* 0x000fe20000410000 */
[----:B------:R1:W-:Y:S01]  /*30f0*/  STS [R248+0x878], R213 ;  /* 0x000878d5f8007388 */ /* 0x0003e20000000800 */
[----:B------:R-:W-:Y:S01]  /*3100*/  FMUL.FTZ R170, R50, R199 ;  /* 0x000000c732aa7220 */ /* 0x000fe20000410000 */
[----:B------:R-:W-:Y:S01]  /*3110*/  FFMA.FTZ R201, R201, R188, R162 ;  /* 0x000000bcc9c97223 */ /* 0x000fe200000100a2 */
[----:B------:R-:W-:Y:S01]  /*3120*/  SHF.L.U32 R157, R96, 0x10, RZ ;  /* 0x00000010609d7819 */ /* 0x000fe200000006ff */
[----:B------:R2:W-:Y:S01]  /*3130*/  STS [R248+0x87c], R215 ;  /* 0x00087cd7f8007388 */ /* 0x0005e20000000800 */
        /* <DEDUP_REMOVED lines=10> */
[----:B--2---:R-:W-:Y:S01]  /*31e0*/  FMUL.FTZ R215, R166, R69 ;  /* 0x00000045a6d77220 */ /* 0x004fe20000410000 */
[----:B------:R0:W-:Y:S01]  /*31f0*/  STS [R248+0x864], R213 ;  /* 0x000864d5f8007388 */ /* 0x0001e20000000800 */
[----:B------:R-:W-:Y:S01]  /*3200*/  SHF.L.U32 R159, R97, 0x10, RZ ;  /* 0x00000010619f7819 */ /* 0x000fe200000006ff */
[----:B------:R-:W-:Y:S01]  /*3210*/  FFMA.FTZ R205, R190, R211, R205 ;  /* 0x000000d3becd7223 */ /* 0x000fe200000100cd */
[----:B------:R-:W-:Y:S01]  /*3220*/  FMUL.FTZ R68, R44, R183 ;  /* 0x000000b72c447220 */ /* 0x000fe20000410000 */
[----:B------:R1:W-:Y:S01]  /*3230*/  STS [R248+0x868], R215 ;  /* 0x000868d7f8007388 */ /* 0x0003e20000000800 */
[----:B------:R-:W-:Y:S01]  /*3240*/  SHF.L.U32 R161, R99, 0x10, RZ ;  /* 0x0000001063a17819 */ /* 0x000fe200000006ff */
[----:B------:R-:W-:Y:S01]  /*3250*/  FMUL.FTZ R204, R46, R87 ;  /* 0x000000572ecc7220 */ /* 0x000fe20000410000 */
[----:B------:R-:W-:Y:S01]  /*3260*/  SHF.L.U32 R165, R66, 0x10, RZ ;  /* 0x0000001042a57819 */ /* 0x000fe200000006ff */
[----:B------:R2:W-:Y:S01]  /*3270*/  STS [R248+0x874], R167 ;  /* 0x000874a7f8007388 */ /* 0x0005e20000000800 */
[----:B------:R-:W-:Y:S01]  /*3280*/  FMUL.FTZ R217, R159, R68 ;  /* 0x000000449fd97220 */ /* 0x000fe20000410000 */
[----:B0-----:R-:W-:Y:S01]  /*3290*/  FMUL.FTZ R213, R93, R188 ;  /* 0x000000bc5dd57220 */ /* 0x001fe20000410000 */
[----:B------:R-:W-:Y:S01]  /*32a0*/  SHF.L.U32 R168, R63, 0x10, RZ ;  /* 0x000000103fa87819 */ /* 0x000fe200000006ff */
[----:B------:R-:W-:Y:S01]  /*32b0*/  FMUL.FTZ R214, R56, R181 ;  /* 0x000000b538d67220 */ /* 0x000fe20000410000 */
[----:B------:R-:W-:Y:S01]  /*32c0*/  FMUL.FTZ R227, R161, R204 ;  /* 0x000000cca1e37220 */ /* 0x000fe20000410000 */
[----:B------:R-:W-:Y:S01]  /*32d0*/  FFMA.FTZ R205, R192, R213, R205 ;  /* 0x000000d5c0cd7223 */ /* 0x000fe200000100cd */
[----:B-1----:R-:W-:Y:S01]  /*32e0*/  FMUL.FTZ R215, R49, R195 ;  /* 0x000000c331d77220 */ /* 0x002fe20000410000 */
[----:B------:R-:W-:Y:S01]  /*32f0*/  FMUL.FTZ R219, R165, R242 ;  /* 0x000000f2a5db7220 */ /* 0x000fe20000410000 */
[----:B------:R0:W-:Y:S01]  /*3300*/  STS [R248+0x86c], R217 ;  /* 0x00086cd9f8007388 */ /* 0x0001e20000000800 */
[----:B------:R-:W-:Y:S01]  /*3310*/  FFMA.FTZ R205, R194, R170, R205 ;  /* 0x000000aac2cd7223 */ /* 0x000fe200000100cd */
[----:B--2---:R-:W-:Y:S01]  /*3320*/  SHF.L.U32 R167, R64, 0x10, RZ ;  /* 0x0000001040a77819 */ /* 0x004fe200000006ff */
[----:B------:R-:W-:Y:S01]  /*3330*/  FMUL.FTZ R221, R168, R163 ;  /* 0x000000a3a8dd7220 */ /* 0x000fe20000410000 */
[----:B------:R-:W-:Y:S01]  /*3340*/  SHF.L.U32 R162, R100, 0x10, RZ ;  /* 0x0000001064a27819 */ /* 0x000fe200000006ff */
[----:B------:R-:W-:Y:S01]  /*3350*/  FFMA.FTZ R205, R196, R212, R205 ;  /* 0x000000d4c4cd7223 */ /* 0x000fe200000100cd */
[----:B------:R1:W-:Y:S01]  /*3360*/  STS [R248+0x870], R219 ;  /* 0x000870dbf8007388 */ /* 0x0003e20000000800 */
[----:B------:R-:W-:Y:S01]  /*3370*/  SHF.L.U32 R169, R62, 0x10, RZ ;  /* 0x000000103ea97819 */ /* 0x000fe200000006ff */
[----:B------:R-:W-:Y:S01]  /*3380*/  FMUL.FTZ R75, R108, R75 ;  /* 0x0000004b6c4b7220 */ /* 0x000fe20000410000 */
[----:B------:R-:W-:Y:S01]  /*3390*/  FFMA.FTZ R205, R198, R215, R205 ;  /* 0x000000d7c6cd7223 */ /* 0x000fe200000100cd */
[----:B0-----:R-:W-:Y:S01]  /*33a0*/  FMUL.FTZ R217, R167, R214 ;  /* 0x000000d6a7d97220 */ /* 0x001fe20000410000 */
[----:B------:R-:W-:Y:S01]  /*33b0*/  STS [R248+0x858], R221 ;  /* 0x000858ddf8007388 */ /* 0x000fe20000000800 */
[----:B------:R-:W-:Y:S01]  /*33c0*/  FMUL.FTZ R243, R37, R243 ;  /* 0x000000f325f37220 */ /* 0x000fe20000410000 */
[----:B------:R-:W-:Y:S01]  /*33d0*/  FFMA.FTZ R205, R200, R163, R205 ;  /* 0x000000a3c8cd7223 */ /* 0x000fe200000100cd */
[----:B------:R-:W-:Y:S01]  /*33e0*/  SHF.L.U32 R163, R101, 0x10, RZ ;  /* 0x0000001065a37819 */ /* 0x000fe200000006ff */
[----:B------:R0:W-:Y:S01]  /*33f0*/  STS [R248+0x860], R217 ;  /* 0x000860d9f8007388 */ /* 0x0001e20000000800 */
[----:B-1----:R-:W-:Y:S01]  /*3400*/  FMUL.FTZ R219, R162, R215 ;  /* 0x000000d7a2db7220 */ /* 0x002fe20000410000 */
[----:B------:R-:W-:Y:S01]  /*3410*/  FFMA.FTZ R205, R202, R204, R205 ;  /* 0x000000cccacd7223 */ /* 0x000fe200000100cd */
[----:B------:R-:W-:Y:S01]  /*3420*/  FFMA.FTZ R204, R82, -R171, R239 ;  /* 0x800000ab52cc7223 */ /* 0x000fe200000100ef */
[----:B------:R-:W-:Y:S01]  /*3430*/  FMUL.FTZ R215, R163, R170 ;  /* 0x000000aaa3d77220 */ /* 0x000fe20000410000 */
[----:B------:R-:W-:Y:S01]  /*3440*/  SHF.L.U32 R170, R61, 0x10, RZ ;  /* 0x000000103daa7819 */ /* 0x000fe200000006ff */
[----:B------:R1:W-:Y:S01]  /*3450*/  STS [R248+0x85c], R227 ;  /* 0x00085ce3f8007388 */ /* 0x0003e20000000800 */
[----:B------:R-:W-:Y:S01]  /*3460*/  FFMA.FTZ R214, R204, R214, R205 ;  /* 0x000000d6ccd67223 */ /* 0x000fe200000100cd */
[----:B------:R-:W-:Y:S01]  /*3470*/  FFMA.FTZ R205, R91, -R164, R240 ;  /* 0x800000a45bcd7223 */ /* 0x000fe200000100f0 */
[----:B------:R-:W-:Y:S01]  /*3480*/  SHF.L.U32 R164, R102, 0x10, RZ ;  /* 0x0000001066a47819 */ /* 0x000fe200000006ff */
[----:B0-----:R-:W-:Y:S01]  /*3490*/  FMUL.FTZ R217, R169, R212 ;  /* 0x000000d4a9d97220 */ /* 0x001fe20000410000 */
[----:B------:R-:W-:Y:S01]  /*34a0*/  SHF.L.U32 R171, R60, 0x10, RZ ;  /* 0x000000103cab7819 */ /* 0x000fe200000006ff */
[----:B------:R-:W-:Y:S01]  /*34b0*/  FFMA.FTZ R221, R205, R210, R214 ;  /* 0x000000d2cddd7223 */ /* 0x000fe200000100d6 */
[----:B------:R-:W-:Y:S01]  /*34c0*/  FMUL.FTZ R213, R170, R213 ;  /* 0x000000d5aad57220 */ /* 0x000fe20000410000 */
[----:B------:R-:W-:Y:S01]  /*34d0*/  FMUL.FTZ R211, R164, R211 ;  /* 0x000000d3a4d37220 */ /* 0x000fe20000410000 */
[----:B------:R0:W-:Y:S01]  /*34e0*/  STS [R248+0x854], R219 ;  /* 0x000854dbf8007388 */ /* 0x0001e20000000800 */
[----:B------:R-:W-:Y:S01]  /*34f0*/  FFMA.FTZ R210, R206, R69, R221 ;  /* 0x00000045ced27223 */ /* 0x000fe200000100dd */
[----:B------:R-:W-:Y:S01]  /*3500*/  FMUL.FTZ R69, R171, R208 ;  /* 0x000000d0ab457220 */ /* 0x000fe20000410000 */
[----:B------:R-:W-:Y:S01]  /*3510*/  FFMA.FTZ R208, R172, -R209, R245 ;  /* 0x800000d1acd07223 */ /* 0x000fe200000100f5 */
[----:B------:R2:W-:Y:S01]  /*3520*/  STS [R248+0x850], R217 ;  /* 0x000850d9f8007388 */ /* 0x0005e20000000800 */
[----:B------:R-:W-:Y:S01]  /*3530*/  IADD3 R209, R128, 0x20, RZ ;  /* 0x0000002080d17810 */ /* 0x000fe20007ffe0ff */
[----:B------:R-:W-:Y:S01]  /*3540*/  FMUL.FTZ R245, R104, R245 ;  /* 0x000000f568f57220 */ /* 0x000fe20000410000 */
[C---:B------:R-:W-:Y:S01]  /*3550*/  IADD3 R221, R128.reuse, 0xa0, RZ ;  /* 0x000000a080dd7810 */ /* 0x040fe20007ffe0ff */
[----:B------:R3:W-:Y:S01]  /*3560*/  STS [R248+0x84c], R215 ;  /* 0x00084cd7f8007388 */ /* 0x0007e20000000800 */
[----:B-1----:R-:W-:Y:S01]  /*3570*/  IADD3 R227, R128, 0xc0, RZ ;  /* 0x000000c080e37810 */ /* 0x002fe20007ffe0ff */
[----:B------:R-:W-:Y:S01]  /*3580*/  FMUL.FTZ R77, R52, R77 ;  /* 0x0000004d344d7220 */ /* 0x000fe20000410000 */
[----:B0-----:R-:W-:Y:S01]  /*3590*/  IADD3 R219, R128, 0x80, RZ ;  /* 0x0000008080db7810 */ /* 0x001fe20007ffe0ff */
[----:B------:R0:W-:Y:S01]  /*35a0*/  STS [R248+0x848], R213 ;  /* 0x000848d5f8007388 */ /* 0x0001e20000000800 */
[----:B------:R-:W-:-:S02]  /*35b0*/  LEA.HI.SX32 R209, R209, R128, 0x1b ;  /* 0x00000080d1d17211 */ /* 0x000fc400078fdaff */
[----:B--2---:R-:W-:Y:S01]  /*35c0*/  IADD3 R217, R128, 0x60, RZ ;  /* 0x0000006080d97810 */ /* 0x004fe20007ffe0ff */
[----:B------:R1:W-:Y:S01]  /*35d0*/  STS [R248+0x844], R211 ;  /* 0x000844d3f8007388 */ /* 0x0003e20000000800 */
[----:B------:R-:W-:Y:S01]  /*35e0*/  LEA.HI.SX32 R221, R221, R128, 0x1b ;  /* 0x00000080dddd7211 */ /* 0x000fe200078fdaff */
[----:B---3--:R-:W-:Y:S01]  /*35f0*/  FFMA.FTZ R215, R207, R68, R210 ;  /* 0x00000044cfd77223 */ /* 0x008fe200000100d2 */
[----:B------:R-:W-:Y:S01]  /*3600*/  LEA.HI.SX32 R217, R217, R128, 0x1b ;  /* 0x00000080d9d97211 */ /* 0x000fe200078fdaff */
[----:B------:R2:W-:Y:S01]  /*3610*/  STS [R248+0x840], R69 ;  /* 0x00084045f8007388 */ /* 0x0005e20000000800 */
[----:B------:R-:W-:Y:S01]  /*3620*/  LEA R212, R221, R84, 0x2 ;  /* 0x00000054ddd47211 */ /* 0x000fe200078e10ff */
[----:B------:R-:W-:Y:S01]  /*3630*/  FFMA.FTZ R242, R208, R242, R215 ;  /* 0x000000f2d0f27223 */ /* 0x000fe200000100d7 */
[----:B------:R-:W-:Y:S01]  /*3640*/  IADD3 R215, R128, 0x40, RZ ;  /* 0x0000004080d77810 */ /* 0x000fe20007ffe0ff */
[----:B------:R-:W-:Y:S01]  /*3650*/  BAR.SYNC.DEFER_BLOCKING 0x0 ;  /* 0x0000000000007b1d */ /* 0x000fe20000010000 */
[----:B0-----:R-:W-:-:S02]  /*3660*/  LEA.HI.SX32 R213, R227, R128, 0x1b ;  /* 0x00000080e3d57211 */ /* 0x001fc400078fdaff */
[-C--:B------:R-:W-:Y:S02]  /*3670*/  LEA.HI.SX32 R215, R215, R128.reuse, 0x1b ;  /* 0x00000080d7d77211 */ /* 0x080fe400078fdaff */
[-C--:B-1----:R-:W-:Y:S02]  /*3680*/  LEA.HI.SX32 R211, R219, R128.reuse, 0x1b ;  /* 0x00000080dbd37211 */ /* 0x082fe400078fdaff */
[-C--:B--2---:R-:W-:Y:S02]  /*3690*/  LEA.HI.SX32 R69, R128, R128.reuse, 0x1b ;  /* 0x0000008080457211 */ /* 0x084fe400078fdaff */
[----:B------:R-:W-:Y:S02]  /*36a0*/  LEA.HI.SX32 R219, R241, R128, 0x1b ;  /* 0x00000080f1db7211 */ /* 0x000fe400078fdaff */
[-C--:B------:R-:W-:Y:S02]  /*36b0*/  LEA R241, R209, R84.reuse, 0x2 ;  /* 0x00000054d1f17211 */ /* 0x080fe400078e10ff */
[----:B------:R-:W-:-:S02]  /*36c0*/  LEA R209, R215, R84, 0x2 ;  /* 0x00000054d7d17211 */ /* 0x000fc400078e10ff */
[-C--:B------:R-:W-:Y:S02]  /*36d0*/  LEA R210, R217, R84.reuse, 0x2 ;  /* 0x00000054d9d27211 */ /* 0x080fe400078e10ff */
[-C--:B------:R-:W-:Y:S02]  /*36e0*/  LEA R211, R211, R84.reuse, 0x2 ;  /* 0x00000054d3d37211 */ /* 0x080fe400078e10ff */
[-C--:B------:R-:W-:Y:S02]  /*36f0*/  LEA R213, R213, R84.reuse, 0x2 ;  /* 0x00000054d5d57211 */ /* 0x080fe400078e10ff */
[-C--:B------:R-:W-:Y:S02]  /*3700*/  LEA R214, R229, R84.reuse, 0x2 ;  /* 0x00000054e5d67211 */ /* 0x080fe400078e10ff */
[-C--:B------:R-:W-:Y:S01]  /*3710*/  LEA R215, R231, R84.reuse, 0x2 ;  /* 0x00000054e7d77211 */ /* 0x080fe200078e10ff */
[----:B------:R-:W0:Y:S01]  /*3720*/  LDS R224, [R209+0x940] ;  /* 0x00094000d1e07984 */ /* 0x000e220000000800 */
[----:B------:R-:W-:-:S02]  /*3730*/  LEA R217, R235, R84, 0x2 ;  /* 0x00000054ebd97211 */ /* 0x000fc400078e10ff */
[-C--:B------:R-:W-:Y:S01]  /*3740*/  LEA R219, R219, R84.reuse, 0x2 ;  /* 0x00000054dbdb7211 */ /* 0x080fe200078e10ff */
[----:B------:R-:W1:Y:S01]  /*3750*/  LDS R226, [R211+0xa40] ;  /* 0x000a4000d3e27984 */ /* 0x000e620000000800 */
[-C--:B------:R-:W-:Y:S01]  /*3760*/  LEA R221, R249, R84.reuse, 0x2 ;  /* 0x00000054f9dd7211 */ /* 0x080fe200078e10ff */
[----:B------:R-:W-:Y:S01]  /*3770*/  FMUL.FTZ R249, R92, R225 ;  /* 0x000000e15cf97220 */ /* 0x000fe20000410000 */
[----:B------:R-:W-:Y:S01]  /*3780*/  LEA R244, R69, R84, 0x2 ;  /* 0x0000005445f47211 */ /* 0x000fe200078e10ff */
[----:B------:R-:W-:Y:S01]  /*3790*/  FMUL.FTZ R69, R110, R223 ;  /* 0x000000df6e457220 */ /* 0x000fe20000410000 */
        /* <DEDUP_REMOVED lines=17> */
[----:B-1----:R-:W-:Y:S01]  /*38b0*/  FFMA.FTZ R238, R174, -R71, R73 ;  /* 0x80000047aeee7223 */ /* 0x002fe20000010049 */
[----:B------:R-:W-:-:S02]  /*38c0*/  HFMA2.MMA R71, -RZ, RZ, 0, 0 ;  /* 0x00000000ff477435 */ /* 0x000fc400000001ff */
[----:B------:R1:W-:Y:S01]  /*38d0*/  STS [R248+0x10ac], R243 ;  /* 0x0010acf3f8007388 */ /* 0x0003e20000000800 */
[----:B------:R-:W-:Y:S01]  /*38e0*/  FMUL.FTZ R73, R103, R73 ;  /* 0x0000004967497220 */ /* 0x000fe20000410000 */
[----:B--2---:R-:W-:Y:S01]  /*38f0*/  FMUL.FTZ R69, R106, R239 ;  /* 0x000000ef6a457220 */ /* 0x004fe20000410000 */
[----:B------:R-:W-:Y:S01]  /*3900*/  FFMA.FTZ R239, R89, -R70, R72 ;  /* 0x8000004659ef7223 */ /* 0x000fe20000010048 */
[----:B------:R-:W-:Y:S01]  /*3910*/  MOV R70, R128 ;  /* 0x0000008000467202 */ /* 0x000fe20000000f00 */
[----:B------:R2:W-:Y:S01]  /*3920*/  STS [R248+0x108c], R74 ;  /* 0x00108c4af8007388 */ /* 0x0005e20000000800 */
[----:B---3--:R-:W-:Y:S01]  /*3930*/  FMUL.FTZ R75, R36, R72 ;  /* 0x00000048244b7220 */ /* 0x008fe20000410000 */
[----:B------:R-:W-:Y:S02]  /*3940*/  IMAD R72, R140, UR14, RZ ;  /* 0x0000000e8c487c24 */ /* 0x000fe4000f8e02ff */
[----:B------:R3:W-:Y:S02]  /*3950*/  STS [R248+0x10a0], R69 ;  /* 0x0010a045f8007388 */ /* 0x0007e40000000800 */
[----:B-1----:R-:W-:-:S02]  /*3960*/  IMAD R243, R141, UR15, R72 ;  /* 0x0000000f8df37c24 */ /* 0x002fc4000f8e0248 */
[----:B------:R1:W-:Y:S01]  /*3970*/  STS [R248+0x10b4], R75 ;  /* 0x0010b44bf8007388 */ /* 0x0003e20000000800 */
[----:B--2---:R-:W-:-:S03]  /*3980*/  IMAD R74, R144, UR14, RZ ;  /* 0x0000000e904a7c24 */ /* 0x004fc6000f8e02ff */
[----:B------:R2:W-:Y:S01]  /*3990*/  STS [R248+0x1084], R249 ;  /* 0x001084f9f8007388 */ /* 0x0005e20000000800 */
[----:B---3--:R-:W-:-:S03]  /*39a0*/  IMAD.WIDE.U32 R68, R140, UR15, R70 ;  /* 0x0000000f8c447c25 */ /* 0x008fc6000f8e0046 */
[----:B------:R3:W-:Y:S01]  /*39b0*/  STS [R248+0x10b0], R245 ;  /* 0x0010b0f5f8007388 */ /* 0x0007e20000000800 */
[----:B-1----:R-:W-:Y:S01]  /*39c0*/  IMAD R75, R149, UR22, RZ ;  /* 0x00000016954b7c24 */ /* 0x002fe2000f8e02ff */
[----:B------:R-:W-:Y:S01]  /*39d0*/  IADD3 R69, R69, R243, RZ ;  /* 0x000000f345457210 */ /* 0x000fe20007ffe0ff */
[----:B------:R-:W-:Y:S01]  /*39e0*/  IMAD.WIDE.U32 R70, R144, UR15, R70 ;  /* 0x0000000f90467c25 */ /* 0x000fe2000f8e0046 */
[----:B------:R1:W-:Y:S03]  /*39f0*/  STS [R248+0x10b8], R73 ;  /* 0x0010b849f8007388 */ /* 0x0003e60000000800 */
[----:B--2---:R-:W-:Y:S01]  /*3a00*/  FMUL.FTZ R249, R43, R240 ;  /* 0x000000f02bf97220 */ /* 0x004fe20000410000 */
[C---:B------:R-:W-:Y:S01]  /*3a10*/  IMAD R243, R150.reuse, UR23, R75 ;  /* 0x0000001796f37c24 */ /* 0x040fe2000f8e024b */
[----:B------:R-:W-:Y:S01]  /*3a20*/  LEA R75, R115, 0xfffffe00, 0x9 ;  /* 0xfffffe00734b7811 */ /* 0x000fe200078e48ff */
[----:B---3--:R-:W-:Y:S01]  /*3a30*/  IMAD R245, R145, UR15, R74 ;  /* 0x0000000f91f57c24 */ /* 0x008fe2000f8e024a */
[----:B------:R2:W-:Y:S01]  /*3a40*/  STS [R248+0x1088], R251 ;  /* 0x001088fbf8007388 */ /* 0x0005e20000000800 */
[----:B------:R-:W-:Y:S01]  /*3a50*/  IMAD.WIDE.U32 R68, R150, UR20, R68 ;  /* 0x0000001496447c25 */ /* 0x000fe2000f8e0044 */
[----:B------:R-:W-:-:S02]  /*3a60*/  IADD3 R240, -R75, UR18, -R128 ;  /* 0x000000124bf07c10 */ /* 0x000fc4000fffe980 */
[----:B------:R-:W-:Y:S01]  /*3a70*/  IADD3 R71, R71, R245, RZ ;  /* 0x000000f547477210 */ /* 0x000fe20007ffe0ff */
[----:B-1----:R-:W-:Y:S01]  /*3a80*/  IMAD R73, R149, UR20, RZ ;  /* 0x0000001495497c24 */ /* 0x002fe2000f8e02ff */
[----:B------:R-:W-:Y:S01]  /*3a90*/  ISETP.GE.AND P2, PT, R240, 0x1, PT ;  /* 0x00000001f000780c */ /* 0x000fe20003f46270 */
[----:B------:R1:W-:Y:S01]  /*3aa0*/  STS [R248+0x1094], R77 ;  /* 0x0010944df8007388 */ /* 0x0003e20000000800 */
[----:B------:R-:W-:Y:S01]  /*3ab0*/  SHF.R.S32.HI R72, RZ, 0x1f, R75 ;  /* 0x0000001fff487819 */ /* 0x000fe2000001144b */
[C---:B------:R-:W-:Y:S02]  /*3ac0*/  IMAD R73, R150.reuse, UR21, R73 ;  /* 0x0000001596497c24 */ /* 0x040fe4000f8e0249 */
[----:B--2---:R-:W-:Y:S01]  /*3ad0*/  FMUL.FTZ R251, R105, R246 ;  /* 0x000000f669fb7220 */ /* 0x004fe20000410000 */
[----:B------:R-:W-:Y:S01]  /*3ae0*/  IMAD.WIDE.U32 R70, R150, UR22, R70 ;  /* 0x0000001696467c25 */ /* 0x000fe2000f8e0046 */
[----:B------:R2:W-:Y:S01]  /*3af0*/  STS [R248+0x1098], R76 ;  /* 0x0010984cf8007388 */ /* 0x0005e20000000800 */
[----:B------:R-:W-:-:S03]  /*3b00*/  IADD3 R245, R69, R73, RZ ;  /* 0x0000004945f57210 */ /* 0x000fc60007ffe0ff */
[----:B------:R-:W-:Y:S01]  /*3b10*/  STS [R248+0x10a4], R249 ;  /* 0x0010a4f9f8007388 */ /* 0x000fe20000000800 */
[----:B-1----:R-:W-:Y:S01]  /*3b20*/  FMUL.FTZ R77, R35, R85 ;  /* 0x00000055234d7220 */ /* 0x002fe20000410000 */
[----:B------:R-:W-:Y:S02]  /*3b30*/  IADD3 R243, R71, R243, RZ ;  /* 0x000000f347f37210 */ /* 0x000fe40007ffe0ff */
[----:B------:R-:W-:Y:S01]  /*3b40*/  STS [R248+0x10a8], R251 ;  /* 0x0010a8fbf8007388 */ /* 0x000fe20000000800 */
[C---:B------:R-:W-:Y:S02]  /*3b50*/  IADD3 R74, P4, R75.reuse, R70, RZ ;  /* 0x000000464b4a7210 */ /* 0x040fe40007f9e0ff */
[----:B--2---:R-:W-:Y:S01]  /*3b60*/  IADD3 R76, P3, R75, R68, RZ ;  /* 0x000000444b4c7210 */ /* 0x004fe20007f7e0ff */
[----:B------:R1:W-:Y:S01]  /*3b70*/  STS [R248+0x10bc], R77 ;  /* 0x0010bc4df8007388 */ /* 0x0003e20000000800 */
[C---:B------:R-:W-:Y:S02]  /*3b80*/  IADD3.X R75, R72.reuse, R243, RZ, P4, !PT ;  /* 0x000000f3484b7210 */ /* 0x040fe400027fe4ff */
[----:B-1----:R-:W-:Y:S01]  /*3b90*/  IADD3.X R77, R72, R245, RZ, P3, !PT ;  /* 0x000000f5484d7210 */ /* 0x002fe20001ffe4ff */
[----:B------:R-:W-:Y:S06]  /*3ba0*/  BAR.SYNC.DEFER_BLOCKING 0x0 ;  /* 0x0000000000007b1d */ /* 0x000fec0000010000 */
[----:B0---4-:R-:W-:Y:S05]  /*3bb0*/  @!P2 BRA `(.L_x_8465) ;  /* 0x00000000003ca947 */ /* 0x011fea0003800000 */
        /* <DEDUP_REMOVED lines=15> */
.L_x_8465:
[----:B------:R-:W-:Y:S05]  /*3cb0*/  BSYNC B0 ;  /* 0x0000000000007941 */ /* 0x000fea0003800000 */
.L_x_8464:
[----:B------:R-:W0:Y:S01]  /*3cc0*/  LDS R241, [R241+0x1100] ;  /* 0x00110000f1f17984 */ /* 0x000e220000000800 */
[----:B-1----:R-:W-:Y:S01]  /*3cd0*/  LEA R72, P2, R68, UR24, 0x2 ;  /* 0x0000001844487c11 */ /* 0x002fe2000f8410ff */
[----:B------:R-:W-:Y:S01]  /*3ce0*/  IMAD R71, R116, -0x200, R151 ;  /* 0xfffffe0074477824 */ /* 0x000fe200078e0297 */
[----:B------:R-:W-:Y:S01]  /*3cf0*/  USHF.L.U64.HI UR7, UR4, 0x2, UR5 ;  /* 0x0000000204077899 */ /* 0x000fe20008010205 */
[----:B------:R-:W-:Y:S01]  /*3d00*/  BSSY B0, `(.L_x_8466) ;  /* 0x000001a000007945 */ /* 0x000fe20003800000 */
[----:B------:R-:W-:Y:S01]  /*3d10*/  LEA.HI.X R73, R68, UR25, R245, 0x2, P2 ;  /* 0x0000001944497c11 */ /* 0x000fe200090f14f5 */
[----:B------:R-:W-:Y:S01]  /*3d20*/  USHF.L.U32 UR6, UR4, 0x2, URZ ;  /* 0x0000000204067899 */ /* 0x000fe2000800063f */
[----:B------:R-:W-:Y:S02]  /*3d30*/  LEA R68, P2, R70, UR26, 0x2 ;  /* 0x0000001a46447c11 */ /* 0x000fe4000f8410ff */
[----:B------:R-:W-:Y:S01]  /*3d40*/  IMAD R74, R142, UR7, RZ ;  /* 0x000000078e4a7c24 */ /* 0x000fe2000f8e02ff */
[----:B------:R-:W-:Y:S01]  /*3d50*/  ISETP.GE.AND P3, PT, R240, 0x41, PT ;  /* 0x00000041f000780c */ /* 0x000fe20003f66270 */
[----:B------:R-:W-:Y:S01]  /*3d60*/  IMAD.WIDE R72, R71, 0x4, R72 ;  /* 0x0000000447487825 */ /* 0x000fe200078e0248 */
[----:B------:R-:W-:-:S03]  /*3d70*/  LEA.HI.X R69, R70, UR27, R243, 0x2, P2 ;  /* 0x0000001b46457c11 */ /* 0x000fc600090f14f3 */
[----:B------:R-:W-:Y:S01]  /*3d80*/  FFMA.FTZ R70, R88, -R179, R85 ;  /* 0x800000b358467223 */ /* 0x000fe20000010055 */
[----:B------:R-:W-:Y:S01]  /*3d90*/  ISETP.GE.AND P2, PT, R240, 0x21, PT ;  /* 0x00000021f000780c */ /* 0x000fe20003f46270 */
[----:B------:R-:W-:Y:S01]  /*3da0*/  IMAD R76, R146, UR7, RZ ;  /* 0x00000007924c7c24 */ /* 0x000fe2000f8e02ff */
[----:B------:R-:W-:Y:S01]  /*3db0*/  ISETP.GE.AND P6, PT, R240, 0x61, PT ;  /* 0x00000061f000780c */ /* 0x000fe20003fc6270 */
[----:B------:R-:W-:-:S04]  /*3dc0*/  IMAD.WIDE R68, R71, 0x4, R68 ;  /* 0x0000000447447825 */ /* 0x000fc800078e0244 */
[----:B------:R-:W-:Y:S01]  /*3dd0*/  FFMA.FTZ R71, R239, R186, R242 ;  /* 0x000000baef477223 */ /* 0x000fe200000100f2 */
[----:B------:R-:W-:-:S04]  /*3de0*/  IMAD.WIDE.U32 R72, R142, UR6, R72 ;  /* 0x000000068e487c25 */ /* 0x000fc8000f8e0048 */
[----:B------:R-:W-:Y:S01]  /*3df0*/  FFMA.FTZ R191, R238, R191, R71 ;  /* 0x000000bfeebf7223 */ /* 0x000fe20000010047 */
[----:B------:R-:W-:-:S04]  /*3e00*/  IMAD.WIDE.U32 R68, R146, UR6, R68 ;  /* 0x0000000692447c25 */ /* 0x000fc8000f8e0044 */
[----:B------:R-:W-:Y:S02]  /*3e10*/  IMAD R71, R143, UR6, R74 ;  /* 0x000000068f477c24 */ /* 0x000fe4000f8e024a */
[----:B------:R-:W-:Y:S01]  /*3e20*/  FMUL.FTZ R74, R70, R193 ;  /* 0x000000c1464a7220 */ /* 0x000fe20000410000 */
[----:B------:R-:W-:Y:S02]  /*3e30*/  IMAD R75, R147, UR6, R76 ;  /* 0x00000006934b7c24 */ /* 0x000fe4000f8e024c */
[----:B------:R-:W-:Y:S01]  /*3e40*/  IADD3 R73, R73, R71, RZ ;  /* 0x0000004749497210 */ /* 0x000fe20007ffe0ff */
[----:B------:R-:W-:Y:S02]  /*3e50*/  FADD.FTZ R74, R191, R74 ;  /* 0x0000004abf4a7221 */ /* 0x000fe40000010000 */
[----:B------:R-:W-:Y:S01]  /*3e60*/  IADD3 R69, R69, R75, RZ ;  /* 0x0000004b45457210 */ /* 0x000fe20007ffe0ff */
[----:B0-----:R-:W-:Y:S06]  /*3e70*/  @!P2 BRA `(.L_x_8467) ;  /* 0x000000000008a947 */ /* 0x001fec0003800000 */
[----:B------:R0:W-:Y:S04]  /*3e80*/  REDG.E.ADD.F32.FTZ.RN.STRONG.GPU desc[UR12][R72.64+-0x780], R223 ;  /* 0xfff880df480079a6 */ /* 0x0001e8000c10f38c */
[----:B------:R0:W-:Y:S02]  /*3e90*/  REDG.E.ADD.F32.FTZ.RN.STRONG.GPU desc[UR12][R68.64+-0x780], R241 ;  /* 0xfff880f1440079a6 */ /* 0x0001e4000c10f38c */
.L_x_8467:
[----:B------:R-:W-:Y:S05]  /*3ea0*/  BSYNC B0 ;  /* 0x0000000000007941 */ /* 0x000fea0003800000 */
.L_x_8466:
[----:B------:R-:W1:Y:S01]  /*3eb0*/  LDS R209, [R209+0x1180] ;  /* 0x00118000d1d17984 */ /* 0x000e620000000800 */
[----:B------:R-:W-:Y:S04]  /*3ec0*/  BSSY B0, `(.L_x_8468) ;  /* 0x0000004000007945 */ /* 0x000fe80003800000 */
[----:B------:R-:W-:Y:S05]  /*3ed0*/  @!P3 BRA `(.L_x_8469) ;  /* 0x000000000008b947 */ /* 0x000fea0003800000 */
[----:B------:R2:W-:Y:S04]  /*3ee0*/  REDG.E.ADD.F32.FTZ.RN.STRONG.GPU desc[UR12][R72.64+-0x700], R224 ;  /* 0xfff900e0480079a6 */ /* 0x0005e8000c10f38c */
[----:B-1----:R2:W-:Y:S02]  /*3ef0*/  REDG.E.ADD.F32.FTZ.RN.STRONG.GPU desc[UR12][R68.64+-0x700], R209 ;  /* 0xfff900d1440079a6 */ /* 0x0025e4000c10f38c */
.L_x_8469:
[----:B------:R-:W-:Y:S05]  /*3f00*/  BSYNC B0 ;  /* 0x0000000000007941 */ /* 0x000fea0003800000 */
.L_x_8468:
[----:B------:R3:W4:Y:S01]  /*3f10*/  LDS R71, [R210+0x1200] ;  /* 0x00120000d2477984 */ /* 0x0007220000000800 */
[----:B------:R-:W-:Y:S01]  /*3f20*/  BSSY B0, `(.L_x_8470) ;  /* 0x0000008000007945 */ /* 0x000fe20003800000 */
[C---:B------:R-:W-:Y:S02]  /*3f30*/  ISETP.GE.AND P2, PT, R240.reuse, 0x81, PT ;  /* 0x00000081f000780c */ /* 0x040fe40003f46270 */
[C---:B------:R-:W-:Y:S02]  /*3f40*/  ISETP.GE.AND P4, PT, R240.reuse, 0xa1, PT ;  /* 0x000000a1f000780c */ /* 0x040fe40003f86270 */
[C---:B------:R-:W-:Y:S02]  /*3f50*/  ISETP.GE.AND P5, PT, R240.reuse, 0xc1, PT ;  /* 0x000000c1f000780c */ /* 0x040fe40003fa6270 */
[----:B------:R-:W-:Y:S01]  /*3f60*/  ISETP.GE.AND P3, PT, R240, 0xe1, PT ;  /* 0x000000e1f000780c */ /* 0x000fe20003f66270 */
[----:B---3--:R-:W-:-:S12]  /*3f70*/  @!P6 BRA `(.L_x_8471) ;  /* 0x000000000008e947 */ /* 0x008fd80003800000 */
[----:B------:R3:W-:Y:S04]  /*3f80*/  REDG.E.ADD.F32.FTZ.RN.STRONG.GPU desc[UR12][R72.64+-0x680], R225 ;  /* 0xfff980e1480079a6 */ /* 0x0007e8000c10f38c */
[----:B----4-:R3:W-:Y:S02]  /*3f90*/  REDG.E.ADD.F32.FTZ.RN.STRONG.GPU desc[UR12][R68.64+-0x680], R71 ;  /* 0xfff98047440079a6 */ /* 0x0107e4000c10f38c */
.L_x_8471:
[----:B------:R-:W-:Y:S05]  /*3fa0*/  BSYNC B0 ;  /* 0x0000000000007941 */ /* 0x000fea0003800000 */
.L_x_8470:
[----:B------:R-:W0:Y:S01]  /*3fb0*/  LDS R211, [R211+0x1280] ;  /* 0x00128000d3d37984 */ /* 0x000e220000000800 */
[----:B------:R-:W-:Y:S04]  /*3fc0*/  BSSY B0, `(.L_x_8472) ;  /* 0x0000004000007945 */ /* 0x000fe80003800000 */
[----:B------:R-:W-:Y:S05]  /*3fd0*/  @!P2 BRA `(.L_x_8473) ;  /* 0x000000000008a947 */ /* 0x000fea0003800000 */
[----:B------:R1:W-:Y:S04]  /*3fe0*/  REDG.E.ADD.F32.FTZ.RN.STRONG.GPU desc[UR12][R72.64+-0x600], R226 ;  /* 0xfffa00e2480079a6 */ /* 0x0003e8000c10f38c */
[----:B0-----:R0:W-:Y:S02]  /*3ff0*/  REDG.E.ADD.F32.FTZ.RN.STRONG.GPU desc[UR12][R68.64+-0x600], R211 ;  /* 0xfffa00d3440079a6 */ /* 0x0011e4000c10f38c */
.L_x_8473:
[----:B------:R-:W-:Y:S05]  /*4000*/  BSYNC B0 ;  /* 0x0000000000007941 */ /* 0x000fea0003800000 */
.L_x_8472:
[----:B---34-:R3:W4:Y:S01]  /*4010*/  LDS R71, [R212+0x1300] ;  /* 0x00130000d4477984 */ /* 0x0187220000000800 */
[----:B------:R-:W-:Y:S04]  /*4020*/  BSSY B0, `(.L_x_8474) ;  /* 0x0000004000007945 */ /* 0x000fe80003800000 */
[----:B------:R-:W-:Y:S05]  /*4030*/  @!P4 BRA `(.L_x_8475) ;  /* 0x000000000008c947 */ /* 0x000fea0003800000 */
[----:B------:R0:W-:Y:S04]  /*4040*/  REDG.E.ADD.F32.FTZ.RN.STRONG.GPU desc[UR12][R72.64+-0x580], R227 ;  /* 0xfffa80e3480079a6 */ /* 0x0001e8000c10f38c */
[----:B----4-:R4:W-:Y:S02]  /*4050*/  REDG.E.ADD.F32.FTZ.RN.STRONG.GPU desc[UR12][R68.64+-0x580], R71 ;  /* 0xfffa8047440079a6 */ /* 0x0109e4000c10f38c */
.L_x_8475:
[----:B------:R-:W-:Y:S05]  /*4060*/  BSYNC B0 ;  /* 0x0000000000007941 */ /* 0x000fea0003800000 */
.L_x_8474:
[----:B------:R-:W0:Y:S01]  /*4070*/  LDS R213, [R213+0x1380] ;  /* 0x00138000d5d57984 */ /* 0x000e220000000800 */
[----:B------:R-:W-:Y:S04]  /*4080*/  BSSY B0, `(.L_x_8476) ;  /* 0x0000004000007945 */ /* 0x000fe80003800000 */
[----:B------:R-:W-:Y:S05]  /*4090*/  @!P5 BRA `(.L_x_8477) ;  /* 0x000000000008d947 */ /* 0x000fea0003800000 */
[----:B------:R1:W-:Y:S04]  /*40a0*/  REDG.E.ADD.F32.FTZ.RN.STRONG.GPU desc[UR12][R72.64+-0x500], R228 ;  /* 0xfffb00e4480079a6 */ /* 0x0003e8000c10f38c */
[----:B0-----:R0:W-:Y:S02]  /*40b0*/  REDG.E.ADD.F32.FTZ.RN.STRONG.GPU desc[UR12][R68.64+-0x500], R213 ;  /* 0xfffb00d5440079a6 */ /* 0x0011e4000c10f38c */
.L_x_8477:
[----:B------:R-:W-:Y:S05]  /*40c0*/  BSYNC B0 ;  /* 0x0000000000007941 */ /* 0x000fea0003800000 */
.L_x_8476:
[----:B----4-:R4:W0:Y:S01]  /*40d0*/  LDS R71, [R214+0x1400] ;  /* 0x00140000d6477984 */ /* 0x0108220000000800 */
[----:B------:R-:W-:Y:S01]  /*40e0*/  BSSY B0, `(.L_x_8478) ;  /* 0x0000008000007945 */ /* 0x000fe20003800000 */
[C---:B------:R-:W-:Y:S02]  /*40f0*/  ISETP.GE.AND P4, PT, R240.reuse, 0x101, PT ;  /* 0x00000101f000780c */ /* 0x040fe40003f86270 */
[C---:B------:R-:W-:Y:S02]  /*4100*/  ISETP.GE.AND P5, PT, R240.reuse, 0x121, PT ;  /* 0x00000121f000780c */ /* 0x040fe40003fa6270 */
[C---:B------:R-:W-:Y:S02]  /*4110*/  ISETP.GE.AND P6, PT, R240.reuse, 0x141, PT ;  /* 0x00000141f000780c */ /* 0x040fe40003fc6270 */
[----:B------:R-:W-:Y:S01]  /*4120*/  ISETP.GE.AND P2, PT, R240, 0x161, PT ;  /* 0x00000161f000780c */ /* 0x000fe20003f46270 */
[----:B------:R-:W-:-:S12]  /*4130*/  @!P3 BRA `(.L_x_8479) ;  /* 0x000000000008b947 */ /* 0x000fd80003800000 */
[----:B------:R1:W-:Y:S04]  /*4140*/  REDG.E.ADD.F32.FTZ.RN.STRONG.GPU desc[UR12][R72.64+-0x480], R229 ;  /* 0xfffb80e5480079a6 */ /* 0x0003e8000c10f38c */
[----:B0-----:R0:W-:Y:S02]  /*4150*/  REDG.E.ADD.F32.FTZ.RN.STRONG.GPU desc[UR12][R68.64+-0x480], R71 ;  /* 0xfffb8047440079a6 */ /* 0x0011e4000c10f38c */
.L_x_8479:
[----:B------:R-:W-:Y:S05]  /*4160*/  BSYNC B0 ;  /* 0x0000000000007941 */ /* 0x000fea0003800000 */
.L_x_8478:
[----:B------:R-:W0:Y:S01]  /*4170*/  LDS R215, [R215+0x1480] ;  /* 0x00148000d7d77984 */ /* 0x000e220000000800 */
[----:B------:R-:W-:Y:S04]  /*4180*/  BSSY B0, `(.L_x_8480) ;  /* 0x0000004000007945 */ /* 0x000fe80003800000 */
[----:B------:R-:W-:Y:S05]  /*4190*/  @!P4 BRA `(.L_x_8481) ;  /* 0x000000000008c947 */ /* 0x000fea0003800000 */
[----:B------:R1:W-:Y:S04]  /*41a0*/  REDG.E.ADD.F32.FTZ.RN.STRONG.GPU desc[UR12][R72.64+-0x400], R230 ;  /* 0xfffc00e6480079a6 */ /* 0x0003e8000c10f38c */
[----:B0-----:R0:W-:Y:S02]  /*41b0*/  REDG.E.ADD.F32.FTZ.RN.STRONG.GPU desc[UR12][R68.64+-0x400], R215 ;  /* 0xfffc00d7440079a6 */ /* 0x0011e4000c10f38c */
.L_x_8481:
[----:B------:R-:W-:Y:S05]  /*41c0*/  BSYNC B0 ;  /* 0x0000000000007941 */ /* 0x000fea0003800000 */
.L_x_8480:
[----:B0-----:R0:W0:Y:S01]  /*41d0*/  LDS R71, [R216+0x1500] ;  /* 0x00150000d8477984 */ /* 0x0010220000000800 */
[----:B------:R-:W-:Y:S04]  /*41e0*/  BSSY B0, `(.L_x_8482) ;  /* 0x0000004000007945 */ /* 0x000fe80003800000 */
[----:B------:R-:W-:Y:S05]  /*41f0*/  @!P5 BRA `(.L_x_8483) ;  /* 0x000000000008d947 */ /* 0x000fea0003800000 */
[----:B------:R1:W-:Y:S04]  /*4200*/  REDG.E.ADD.F32.FTZ.RN.STRONG.GPU desc[UR12][R72.64+-0x380], R231 ;  /* 0xfffc80e7480079a6 */ /* 0x0003e8000c10f38c */
[----:B0-----:R0:W-:Y:S02]  /*4210*/  REDG.E.ADD.F32.FTZ.RN.STRONG.GPU desc[UR12][R68.64+-0x380], R71 ;  /* 0xfffc8047440079a6 */ /* 0x0011e4000c10f38c */
.L_x_8483:
[----:B------:R-:W-:Y:S05]  /*4220*/  BSYNC B0 ;  /* 0x0000000000007941 */ /* 0x000fea0003800000 */
.L_x_8482:
[----:B------:R-:W0:Y:S01]  /*4230*/  LDS R217, [R217+0x1580] ;  /* 0x00158000d9d97984 */ /* 0x000e220000000800 */
[----:B------:R-:W-:Y:S04]  /*4240*/  BSSY B0, `(.L_x_8484) ;  /* 0x0000004000007945 */ /* 0x000fe80003800000 */
[----:B------:R-:W-:Y:S05]  /*4250*/  @!P6 BRA `(.L_x_8485) ;  /* 0x000000000008e947 */ /* 0x000fea0003800000 */
[----:B------:R1:W-:Y:S04]  /*4260*/  REDG.E.ADD.F32.FTZ.RN.STRONG.GPU desc[UR12][R72.64+-0x300], R232 ;  /* 0xfffd00e8480079a6 */ /* 0x0003e8000c10f38c */
[----:B0-----:R0:W-:Y:S02]  /*4270*/  REDG.E.ADD.F32.FTZ.RN.STRONG.GPU desc[UR12][R68.64+-0x300], R217 ;  /* 0xfffd00d9440079a6 */ /* 0x0011e4000c10f38c */
.L_x_8485:
[----:B------:R-:W-:Y:S05]  /*4280*/  BSYNC B0 ;  /* 0x0000000000007941 */ /* 0x000fea0003800000 */
.L_x_8484:
[----:B0-----:R0:W0:Y:S01]  /*4290*/  LDS R71, [R218+0x1600] ;  /* 0x00160000da477984 */ /* 0x0010220000000800 */
        /* <DEDUP_REMOVED lines=8> */
.L_x_8487:
[----:B------:R-:W-:Y:S05]  /*4320*/  BSYNC B0 ;  /* 0x0000000000007941 */ /* 0x000fea0003800000 */
.L_x_8486:
[----:B------:R-:W0:Y:S01]  /*4330*/  LDS R219, [R219+0x1680] ;  /* 0x00168000dbdb7984 */ /* 0x000e220000000800 */
[----:B------:R-:W-:Y:S04]  /*4340*/  BSSY B0, `(.L_x_8488) ;  /* 0x0000004000007945 */ /* 0x000fe80003800000 */
[----:B------:R-:W-:Y:S05]  /*4350*/  @!P3 BRA `(.L_x_8489) ;  /* 0x000000000008b947 */ /* 0x000fea0003800000 */
[----:B------:R1:W-:Y:S04]  /*4360*/  REDG.E.ADD.F32.FTZ.RN.STRONG.GPU desc[UR12][R72.64+-0x200], R234 ;  /* 0xfffe00ea480079a6 */ /* 0x0003e8000c10f38c */
[----:B0-----:R0:W-:Y:S02]  /*4370*/  REDG.E.ADD.F32.FTZ.RN.STRONG.GPU desc[UR12][R68.64+-0x200], R219 ;  /* 0xfffe00db440079a6 */ /* 0x0011e4000c10f38c */
.L_x_8489:
[----:B------:R-:W-:Y:S05]  /*4380*/  BSYNC B0 ;  /* 0x0000000000007941 */ /* 0x000fea0003800000 */
.L_x_8488:
[----:B0-----:R0:W0:Y:S01]  /*4390*/  LDS R71, [R220+0x1700] ;  /* 0x00170000dc477984 */ /* 0x0010220000000800 */
[----:B------:R-:W-:Y:S04]  /*43a0*/  BSSY B0, `(.L_x_8490) ;  /* 0x0000004000007945 */ /* 0x000fe80003800000 */
[----:B------:R-:W-:Y:S05]  /*43b0*/  @!P4 BRA `(.L_x_8491) ;  /* 0x000000000008c947 */ /* 0x000fea0003800000 */
[----:B------:R1:W-:Y:S04]  /*43c0*/  REDG.E.ADD.F32.FTZ.RN.STRONG.GPU desc[UR12][R72.64+-0x180], R235 ;  /* 0xfffe80eb480079a6 */ /* 0x0003e8000c10f38c */
[----:B0-----:R0:W-:Y:S02]  /*43d0*/  REDG.E.ADD.F32.FTZ.RN.STRONG.GPU desc[UR12][R68.64+-0x180], R71 ;  /* 0xfffe8047440079a6 */ /* 0x0011e4000c10f38c */
.L_x_8491:
[----:B------:R-:W-:Y:S05]  /*43e0*/  BSYNC B0 ;  /* 0x0000000000007941 */ /* 0x000fea0003800000 */
.L_x_8490:
[----:B------:R-:W0:Y:S01]  /*43f0*/  LDS R221, [R221+0x1780] ;  /* 0x00178000dddd7984 */ /* 0x000e220000000800 */
[----:B------:R-:W-:Y:S04]  /*4400*/  BSSY B0, `(.L_x_8492) ;  /* 0x0000004000007945 */ /* 0x000fe80003800000 */
[----:B------:R-:W-:Y:S05]  /*4410*/  @!P5 BRA `(.L_x_8493) ;  /* 0x000000000008d947 */ /* 0x000fea0003800000 */
[----:B------:R1:W-:Y:S04]  /*4420*/  REDG.E.ADD.F32.FTZ.RN.STRONG.GPU desc[UR12][R72.64+-0x100], R236 ;  /* 0xffff00ec480079a6 */ /* 0x0003e8000c10f38c */
[----:B0-----:R0:W-:Y:S02]  /*4430*/  REDG.E.ADD.F32.FTZ.RN.STRONG.GPU desc[UR12][R68.64+-0x100], R221 ;  /* 0xffff00dd440079a6 */ /* 0x0011e4000c10f38c */
.L_x_8493:
[----:B------:R-:W-:Y:S05]  /*4440*/  BSYNC B0 ;  /* 0x0000000000007941 */ /* 0x000fea0003800000 */
.L_x_8492:
[----:B0-----:R0:W0:Y:S01]  /*4450*/  LDS R71, [R222+0x1800] ;  /* 0x00180000de477984 */ /* 0x0010220000000800 */
[----:B------:R-:W-:Y:S04]  /*4460*/  BSSY B0, `(.L_x_8494) ;  /* 0x0000004000007945 */ /* 0x000fe80003800000 */
[----:B------:R-:W-:Y:S05]  /*4470*/  @!P6 BRA `(.L_x_8495) ;  /* 0x000000000008e947 */ /* 0x000fea0003800000 */
[----:B------:R1:W-:Y:S04]  /*4480*/  REDG.E.ADD.F32.FTZ.RN.STRONG.GPU desc[UR12][R72.64+-0x80], R237 ;  /* 0xffff80ed480079a6 */ /* 0x0003e8000c10f38c */
[----:B0-----:R0:W-:Y:S02]  /*4490*/  REDG.E.ADD.F32.FTZ.RN.STRONG.GPU desc[UR12][R68.64+-0x80], R71 ;  /* 0xffff8047440079a6 */ /* 0x0011e4000c10f38c */
.L_x_8495:
[----:B------:R-:W-:Y:S05]  /*44a0*/  BSYNC B0 ;  /* 0x0000000000007941 */ /* 0x000fea0003800000 */
.L_x_8494:
[----:B-12---:R-:W1:Y:S01]  /*44b0*/  SHFL.DOWN P2, R73, R74, 0x1, 0x1f ;  /* 0x08201f004a497f89 */ /* 0x006e620000040000 */
[CC--:B0-----:R-:W-:Y:S01]  /*44c0*/  FMUL.FTZ R71, R2.reuse, R182.reuse ;  /* 0x000000b602477220 */ /* 0x0c1fe20000410000 */
        /* <DEDUP_REMOVED lines=8> */
[-C--:B------:R-:W-:Y:S01]  /*4550*/  FMUL.FTZ R69, R2, R86.reuse ;  /* 0x0000005602457220 */ /* 0x080fe20000410000 */
[----:B------:R-:W-:Y:S01]  /*4560*/  FMUL.FTZ R81, R81, R86 ;  /* 0x0000005651517220 */ /* 0x000fe20000410000 */
[----:B------:R-:W-:Y:S01]  /*4570*/  FMUL.FTZ R202, R202, R87 ;  /* 0x00000057caca7220 */ /* 0x000fe20000410000 */
[----:B------:R-:W-:Y:S01]  /*4580*/  FADD.FTZ R17, R72, R17 ;  /* 0x0000001148117221 */ /* 0x000fe20000010000 */
[-C--:B------:R-:W-:Y:S01]  /*4590*/  FMUL.FTZ R72, R89, R184.reuse ;  /* 0x000000b859487220 */ /* 0x080fe20000410000 */
[----:B------:R-:W-:Y:S01]  /*45a0*/  FMUL.FTZ R184, R2, R184 ;  /* 0x000000b802b87220 */ /* 0x000fe20000410000 */
[----:B------:R-:W-:Y:S01]  /*45b0*/  FMUL.FTZ R71, R200, R69 ;  /* 0x00000045c8477220 */ /* 0x000fe20000410000 */
[----:B------:R-:W-:Y:S01]  /*45c0*/  FFMA.FTZ R27, R46, R68, R27 ;  /* 0x000000442e1b7223 */ /* 0x000fe2000001001b */
[-C--:B------:R-:W-:Y:S01]  /*45d0*/  FMUL.FTZ R69, R176, R195.reuse ;  /* 0x000000c3b0457220 */ /* 0x080fe20000410000 */
[----:B------:R-:W-:Y:S01]  /*45e0*/  FMUL.FTZ R184, R239, R184 ;  /* 0x000000b8efb87220 */ /* 0x000fe20000410000 */
[----:B------:R-:W-:Y:S01]  /*45f0*/  FMUL.FTZ R195, R2, R195 ;  /* 0x000000c302c37220 */ /* 0x000fe20000410000 */
[----:B------:R-:W-:Y:S01]  /*4600*/  ISETP.NE.AND P3, PT, R127, RZ, PT ;  /* 0x000000ff7f00720c */ /* 0x000fe20003f65270 */
[----:B------:R-:W-:Y:S01]  /*4610*/  FFMA.FTZ R28, R49, R69, R28 ;  /* 0x00000045311c7223 */ /* 0x000fe2000001001c */
[----:B------:R-:W-:Y:S01]  /*4620*/  FMUL.FTZ R91, R91, R180 ;  /* 0x000000b45b5b7220 */ /* 0x000fe20000410000 */
[----:B-1----:R-:W-:Y:S01]  /*4630*/  @P2 FADD R73, R74, R73 ;  /* 0x000000494a492221 */ /* 0x002fe20000000000 */
[----:B------:R-:W-:Y:S01]  /*4640*/  FMUL.FTZ R74, R2, R183 ;  /* 0x000000b7024a7220 */ /* 0x000fe20000410000 */
[----:B------:R-:W-:Y:S01]  /*4650*/  FMUL.FTZ R195, R198, R195 ;  /* 0x000000c3c6c37220 */ /* 0x000fe20000410000 */
[----:B------:R-:W-:Y:S01]  /*4660*/  FMUL.FTZ R172, R172, R185 ;  /* 0x000000b9acac7220 */ /* 0x000fe20000410000 */
[----:B------:R-:W-:Y:S01]  /*4670*/  FMUL.FTZ R80, R80, R197 ;  /* 0x000000c550507220 */ /* 0x000fe20000410000 */
[----:B------:R-:W0:Y:S01]  /*4680*/  SHFL.DOWN P2, R76, R73, 0x2, 0x1f ;  /* 0x08401f00494c7f89 */ /* 0x000e220000040000 */
[----:B------:R-:W-:Y:S01]  /*4690*/  FMUL.FTZ R74, R207, R74 ;  /* 0x0000004acf4a7220 */ /* 0x000fe20000410000 */
[----:B------:R-:W-:Y:S01]  /*46a0*/  FFMA.FTZ R195, R162, R69, R195 ;  /* 0x00000045a2c37223 */ /* 0x000fe200000100c3 */
[----:B------:R-:W-:Y:S01]  /*46b0*/  FMUL.FTZ R69, R2, R188 ;  /* 0x000000bc02457220 */ /* 0x000fe20000410000 */
[----:B------:R-:W-:Y:S01]  /*46c0*/  FMUL.FTZ R78, R78, R203 ;  /* 0x000000cb4e4e7220 */ /* 0x000fe20000410000 */
[----:B------:R-:W-:Y:S01]  /*46d0*/  FFMA.FTZ R75, R159, R90, R74 ;  /* 0x0000005a9f4b7223 */ /* 0x000fe2000001004a */
[C---:B------:R-:W-:Y:S01]  /*46e0*/  FMUL.FTZ R180, R2.reuse, R180 ;  /* 0x000000b402b47220 */ /* 0x040fe20000410000 */
[C---:B------:R-:W-:Y:S01]  /*46f0*/  FMUL.FTZ R185, R2.reuse, R185 ;  /* 0x000000b902b97220 */ /* 0x040fe20000410000 */
[C---:B------:R-:W-:Y:S01]  /*4700*/  FMUL.FTZ R197, R2.reuse, R197 ;  /* 0x000000c502c57220 */ /* 0x040fe20000410000 */
        /* <DEDUP_REMOVED lines=16> */
[----:B------:R-:W-:Y:S01]  /*4810*/  FFMA.FTZ R73, R161, R68, R202 ;  /* 0x00000044a1497223 */ /* 0x000fe200000100ca */
[----:B------:R-:W-:Y:S01]  /*4820*/  FFMA.FTZ R68, R168, R81, R71 ;  /* 0x00000051a8447223 */ /* 0x000fe20000010047 */
[----:B------:R-:W-:Y:S01]  /*4830*/  FFMA.FTZ R71, R157, R72, R184 ;  /* 0x000000489d477223 */ /* 0x000fe200000100b8 */
[----:B------:R-:W-:Y:S01]  /*4840*/  FFMA.FTZ R26, R47, R91, R26 ;  /* 0x0000005b2f1a7223 */ /* 0x000fe2000001001a */
[----:B------:R-:W0:Y:S01]  /*4850*/  SHFL.DOWN P2, R77, R76, 0x4, 0x1f ;  /* 0x08801f004c4d7f89 */ /* 0x000e220000040000 */
[----:B------:R-:W-:Y:S01]  /*4860*/  FADD.FTZ R14, R73, R14 ;  /* 0x0000000e490e7221 */ /* 0x000fe20000010000 */
[----:B------:R-:W-:Y:S01]  /*4870*/  FADD.FTZ R20, R71, R20 ;  /* 0x0000001447147221 */ /* 0x000fe20000010000 */
[-C--:B------:R-:W-:Y:S01]  /*4880*/  FMUL.FTZ R71, R88, R189.reuse ;  /* 0x000000bd58477220 */ /* 0x080fe20000410000 */
[----:B------:R-:W-:Y:S01]  /*4890*/  FMUL.FTZ R189, R2, R189 ;  /* 0x000000bd02bd7220 */ /* 0x000fe20000410000 */
[----:B------:R-:W-:Y:S01]  /*48a0*/  FMUL.FTZ R73, R174, R187 ;  /* 0x000000bbae497220 */ /* 0x000fe20000410000 */
[----:B------:R-:W-:Y:S01]  /*48b0*/  FADD.FTZ R13, R68, R13 ;  /* 0x0000000d440d7221 */ /* 0x000fe20000010000 */
[----:B------:R-:W-:Y:S01]  /*48c0*/  FFMA.FTZ R23, R42, R71, R23 ;  /* 0x000000472a177223 */ /* 0x000fe20000010017 */
[----:B------:R-:W-:Y:S01]  /*48d0*/  FMUL.FTZ R189, R70, R189 ;  /* 0x000000bd46bd7220 */ /* 0x000fe20000410000 */
[C---:B------:R-:W-:Y:S01]  /*48e0*/  FMUL.FTZ R187, R2.reuse, R187 ;  /* 0x000000bb02bb7220 */ /* 0x040fe20000410000 */
[-C--:B------:R-:W-:Y:S01]  /*48f0*/  FMUL.FTZ R68, R177, R199.reuse ;  /* 0x000000c7b1447220 */ /* 0x080fe20000410000 */
[----:B------:R-:W-:Y:S01]  /*4900*/  FMUL.FTZ R199, R2, R199 ;  /* 0x000000c702c77220 */ /* 0x000fe20000410000 */
        /* <DEDUP_REMOVED lines=12> */
[----:B0-----:R-:W-:Y:S01]  /*49d0*/  @P2 FADD R77, R76, R77 ;  /* 0x0000004d4c4d2221 */ /* 0x001fe20000000000 */
[----:B------:R-:W-:Y:S01]  /*49e0*/  FFMA.FTZ R34, R55, R83, R34 ;  /* 0x0000005337227223 */ /* 0x000fe20000010022 */
[----:B------:R-:W-:Y:S01]  /*49f0*/  FFMA.FTZ R33, R56, R82, R33 ;  /* 0x0000005238217223 */ /* 0x000fe20000010021 */
[----:B------:R-:W-:Y:S01]  /*4a00*/  FADD.FTZ R16, R205, R16 ;  /* 0x00000010cd107221 */ /* 0x000fe20000010000 */
[----:B------:R-:W-:Y:S01]  /*4a10*/  FFMA.FTZ R25, R44, R90, R25 ;  /* 0x0000005a2c197223 */ /* 0x000fe20000010019 */
[----:B------:R-:W0:Y:S01]  /*4a20*/  SHFL.DOWN P2, R76, R77, 0x8, 0x1f ;  /* 0x09001f004d4c7f89 */ /* 0x000e220000040000 */
[----:B------:R-:W-:Y:S01]  /*4a30*/  FADD.FTZ R15, R204, R15 ;  /* 0x0000000fcc0f7221 */ /* 0x000fe20000010000 */
[----:B------:R-:W-:Y:S01]  /*4a40*/  FFMA.FTZ R31, R54, R172, R31 ;  /* 0x000000ac361f7223 */ /* 0x000fe2000001001f */
        /* <DEDUP_REMOVED lines=21> */
[----:B------:R-:W-:Y:S02]  /*4ba0*/  ISETP.NE.AND P0, PT, R115, UR19, PT ;  /* 0x0000001373007c0c */ /* 0x000fe4000bf05270 */
[----:B------:R-:W-:-:S11]  /*4bb0*/  LEA R2, R5, R84, 0x2 ;  /* 0x0000005405027211 */ /* 0x000fd600078e10ff */
[----:B------:R-:W0:Y:S02]  /*4bc0*/  @P0 LDS R0, [R2+0x2b78] ;  /* 0x002b780002000984 */ /* 0x000e240000000800 */
[----:B0-----:R-:W-:-:S05]  /*4bd0*/  @P0 FADD.FTZ R75, R75, R0 ;  /* 0x000000004b4b0221 */ /* 0x001fca0000010000 */
[----:B------:R1:W-:Y:S02]  /*4be0*/  STS [R2+0x2b78], R75 ;  /* 0x002b784b02007388 */ /* 0x0003e40000000800 */
.L_x_8497:
[----:B------:R-:W-:Y:S05]  /*4bf0*/  BSYNC B0 ;  /* 0x0000000000007941 */ /* 0x000fea0003800000 */
.L_x_8496:
[----:B------:R-:W-:Y:S01]  /*4c00*/  IADD3 R5, R5, 0x1, RZ ;  /* 0x0000000105057810 */ /* 0x000fe20007ffe0ff */
[----:B------:R-:W-:-:S03]  /*4c10*/  UIADD3 UR4, UP0, UR4, 0x1, URZ ;  /* 0x0000000104047890 */ /* 0x000fc6000ff1e03f */
[----:B------:R-:W-:Y:S01]  /*4c20*/  ISETP.GE.AND P0, PT, R5, UR28, PT ;  /* 0x0000001c05007c0c */ /* 0x000fe2000bf06270 */
[----:B------:R-:W-:-:S12]  /*4c30*/  UIADD3.X UR5, URZ, UR5, URZ, UP0, !UPT ;  /* 0x000000053f057290 */ /* 0x000fd800087fe43f */
[----:B------:R-:W-:Y:S05]  /*4c40*/  @!P0 BRA `(.L_x_8498) ;  /* 0xffffffc800b08947 */ /* 0x000fea000383ffff */
.L_x_8461:
[----:B------:R-:W-:Y:S01]  /*4c50*/  BAR.SYNC.DEFER_BLOCKING 0x0 ;  /* 0x0000000000007b1d */ /* 0x000fe20000010000 */
[----:B------:R-:W-:Y:S02]  /*4c60*/  F2FP.BF16.F32.PACK_AB R47, R27, R38 ;  /* 0x000000261b2f723e */ /* 0x000fe400000010ff */
[----:B------:R-:W-:Y:S02]  /*4c70*/  F2FP.BF16.F32.PACK_AB R46, R28, R39 ;  /* 0x000000271c2e723e */ /* 0x000fe400000010ff */
[----:B------:R-:W-:-:S03]  /*4c80*/  F2FP.BF16.F32.PACK_AB R45, R29, R40 ;  /* 0x000000281d2d723e */ /* 0x000fc600000010ff */
[----:B-1----:R-:W1:Y:S01]  /*4c90*/  LDC.64 R2, c[0x0][0x388] ;  /* 0x0000e200ff027b82 */ /* 0x002e620000000a00 */
[----:B------:R-:W-:Y:S01]  /*4ca0*/  F2FP.BF16.F32.PACK_AB R44, R30, R41 ;  /* 0x000000291e2c723e */ /* 0x000fe200000010ff */
[----:B------:R-:W-:Y:S01]  /*4cb0*/  ULDC.64 UR4, c[0x0][0x390] ;  /* 0x0000e40000047ab9 */ /* 0x000fe20000000a00 */
[----:B------:R-:W-:Y:S01]  /*4cc0*/  F2FP.BF16.F32.PACK_AB R39, R23, R32 ;  /* 0x000000201727723e */ /* 0x000fe200000010ff */
[----:B------:R-:W-:Y:S01]  /*4cd0*/  FADD.FTZ R23, R148, R7 ;  /* 0x0000000794177221 */ /* 0x000fe20000010000 */
[----:B------:R-:W-:Y:S01]  /*4ce0*/  F2FP.BF16.F32.PACK_AB R38, R24, R31 ;  /* 0x0000001f1826723e */ /* 0x000fe200000010ff */
[----:B------:R-:W-:Y:S01]  /*4cf0*/  IMAD R6, R154, UR4, RZ ;  /* 0x000000049a067c24 */ /* 0x000fe2000f8e02ff */
[----:B------:R-:W-:Y:S02]  /*4d00*/  F2FP.BF16.F32.PACK_AB R37, R25, R34 ;  /* 0x000000221925723e */ /* 0x000fe400000010ff */
[----:B------:R-:W-:Y:S01]  /*4d10*/  LEA R48, R127, R84, 0x5 ;  /* 0x000000547f307211 */ /* 0x000fe200078e28ff */
[----:B------:R-:W2:Y:S01]  /*4d20*/  LDC.64 R34, c[0x0][0x3e0] ;  /* 0x0000f800ff227b82 */ /* 0x000ea20000000a00 */
[----:B------:R-:W-:-:S02]  /*4d30*/  F2FP.BF16.F32.PACK_AB R36, R26, R33 ;  /* 0x000000211a24723e */ /* 0x000fc400000010ff */
[----:B0-----:R-:W-:Y:S02]  /*4d40*/  LEA R84, R127, R84, 0x4 ;  /* 0x000000547f547211 */ /* 0x001fe400078e20ff */
[----:B------:R-:W-:Y:S02]  /*4d50*/  IADD3 R49, R115, -0x1, RZ ;  /* 0xffffffff73317810 */ /* 0x000fe40007ffe0ff */
[----:B------:R-:W-:Y:S01]  /*4d60*/  IADD3 R120, P1, R120, -0x400, RZ ;  /* 0xfffffc0078787810 */ /* 0x000fe20007f3e0ff */
[----:B------:R0:W-:Y:S01]  /*4d70*/  STS.128 [R48], R44 ;  /* 0x0000002c30007388 */ /* 0x0001e20000000c00 */
[----:B------:R-:W-:Y:S02]  /*4d80*/  SHF.L.U32 R4, R49, 0x9, RZ ;  /* 0x0000000931047819 */ /* 0x000fe400000006ff */
[----:B------:R-:W-:Y:S01]  /*4d90*/  IADD3 R118, P2, R118, -0x400, RZ ;  /* 0xfffffc0076767810 */ /* 0x000fe20007f5e0ff */
[----:B------:R5:W-:Y:S01]  /*4da0*/  STS.128 [R48+0x10], R36 ;  /* 0x0000102430007388 */ /* 0x000be20000000c00 */
[----:B------:R-:W-:-:S03]  /*4db0*/  NOP ;  /* 0x0000000000007918 */ /* 0x000fc60000000000 */
[----:B------:R-:W3:Y:S01]  /*4dc0*/  LDS.128 R24, [R84] ;  /* 0x0000000054187984 */ /* 0x000ee20000000c00 */
[C---:B-1----:R-:W-:Y:S01]  /*4dd0*/  IMAD R0, R2.reuse, UR14, RZ ;  /* 0x0000000e02007c24 */ /* 0x042fe2000f8e02ff */
[----:B------:R-:W-:Y:S02]  /*4de0*/  SHF.R.S32.HI R5, RZ, 0x1f, R4 ;  /* 0x0000001fff057819 */ /* 0x000fe40000011404 */
[----:B------:R-:W1:Y:S01]  /*4df0*/  LDS.128 R28, [R84+0x200] ;  /* 0x00020000541c7984 */ /* 0x000e620000000c00 */
[----:B------:R-:W-:Y:S02]  /*4e00*/  IMAD R33, R3, UR15, R0 ;  /* 0x0000000f03217c24 */ /* 0x000fe4000f8e0200 */
[----:B------:R-:W-:Y:S01]  /*4e10*/  FADD.FTZ R0, R23, R8 ;  /* 0x0000000817007221 */ /* 0x000fe20000010000 */
[----:B------:R-:W-:Y:S01]  /*4e20*/  IMAD.WIDE.U32 R2, R2, UR15, R4 ;  /* 0x0000000f02027c25 */ /* 0x000fe2000f8e0004 */
[----:B0-----:R-:W0:Y:S01]  /*4e30*/  LDC.64 R44, c[0x0][0x3a8] ;  /* 0x0000ea00ff2c7b82 */ /* 0x001e220000000a00 */
[----:B-----5:R-:W-:-:S02]  /*4e40*/  F2FP.BF16.F32.PACK_AB R38, R12, R11 ;  /* 0x0000000b0c26723e */ /* 0x020fc400000010ff */
[----:B------:R-:W-:Y:S01]  /*4e50*/  FADD.FTZ R23, R0, R9 ;  /* 0x0000000900177221 */ /* 0x000fe20000010000 */
[----:B------:R-:W-:Y:S02]  /*4e60*/  F2FP.BF16.F32.PACK_AB R37, R10, R9 ;  /* 0x000000090a25723e */ /* 0x000fe400000010ff */
[----:B------:R-:W-:Y:S01]  /*4e70*/  IADD3 R3, R3, R33, RZ ;  /* 0x0000002103037210 */ /* 0x000fe20007ffe0ff */
[----:B------:R-:W-:Y:S02]  /*4e80*/  IMAD R33, R155, UR5, R6 ;  /* 0x000000059b217c24 */ /* 0x000fe4000f8e0206 */
[----:B------:R-:W-:Y:S01]  /*4e90*/  FADD.FTZ R0, R23, R10 ;  /* 0x0000000a17007221 */ /* 0x000fe20000010000 */
[----:B------:R-:W-:Y:S01]  /*4ea0*/  F2FP.BF16.F32.PACK_AB R36, R8, R7 ;  /* 0x000000070824723e */ /* 0x000fe200000010ff */
[----:B------:R-:W-:Y:S01]  /*4eb0*/  IMAD.WIDE.U32 R2, R155, UR4, R2 ;  /* 0x000000049b027c25 */ /* 0x000fe2000f8e0002 */
[----:B------:R-:W-:Y:S01]  /*4ec0*/  F2FP.BF16.F32.PACK_AB R39, R14, R13 ;  /* 0x0000000d0e27723e */ /* 0x000fe200000010ff */
[----:B------:R-:W-:Y:S01]  /*4ed0*/  ULDC.64 UR4, c[0x0][0x3b0] ;  /* 0x0000ec0000047ab9 */ /* 0x000fe20000000a00 */
[----:B------:R-:W-:-:S02]  /*4ee0*/  F2FP.BF16.F32.PACK_AB R10, R20, R19 ;  /* 0x00000013140a723e */ /* 0x000fc400000010ff */
[----:B------:R-:W-:Y:S01]  /*4ef0*/  IADD3 R6, R3, R33, RZ ;  /* 0x0000002103067210 */ /* 0x000fe20007ffe0ff */
[----:B------:R-:W-:Y:S01]  /*4f00*/  FADD.FTZ R3, R0, R11 ;  /* 0x0000000b00037221 */ /* 0x000fe20000010000 */
[----:B--2---:R-:W-:Y:S02]  /*4f10*/  LEA R32, P0, R2, R34, 0x1 ;  /* 0x0000002202207211 */ /* 0x004fe400078008ff */
[----:B------:R-:W-:Y:S01]  /*4f20*/  F2FP.BF16.F32.PACK_AB R11, R22, R21 ;  /* 0x00000015160b723e */ /* 0x000fe200000010ff */
[----:B------:R-:W-:Y:S01]  /*4f30*/  FADD.FTZ R0, R3, R12 ;  /* 0x0000000c03007221 */ /* 0x000fe20000010000 */
[----:B------:R-:W-:Y:S02]  /*4f40*/  LEA.HI.X R33, R2, R35, R6, 0x1, P0 ;  /* 0x0000002302217211 */ /* 0x000fe400000f0c06 */
[----:B------:R-:W-:Y:S01]  /*4f50*/  F2FP.BF16.F32.PACK_AB R9, R18, R17 ;  /* 0x000000111209723e */ /* 0x000fe200000010ff */
[----:B------:R-:W-:Y:S01]  /*4f60*/  FADD.FTZ R7, R0, R13 ;  /* 0x0000000d00077221 */ /* 0x000fe20000010000 */
[----:B------:R-:W-:Y:S01]  /*4f70*/  F2FP.BF16.F32.PACK_AB R8, R16, R15 ;  /* 0x0000000f1008723e */ /* 0x000fe200000010ff */
[----:B------:R-:W-:Y:S01]  /*4f80*/  IMAD.WIDE R2, R113, 0x10, R32 ;  /* 0x0000001071027825 */ /* 0x000fe200078e0220 */
[----:B------:R-:W2:Y:S03]  /*4f90*/  LDC.64 R12, c[0x0][0x3f0] ;  /* 0x0000fc00ff0c7b82 */ /* 0x000ea60000000a00 */
[----:B------:R-:W-:Y:S01]  /*4fa0*/  FADD.FTZ R14, R7, R14 ;  /* 0x0000000e070e7221 */ /* 0x000fe20000010000 */
[----:B------:R-:W-:Y:S01]  /*4fb0*/  IADD3 R122, P3, R122, -0x400, RZ ;  /* 0xfffffc007a7a7810 */ /* 0x000fe20007f7e0ff */
[----:B0-----:R-:W-:Y:S01]  /*4fc0*/  IMAD R0, R44, UR14, RZ ;  /* 0x0000000e2c007c24 */ /* 0x001fe2000f8e02ff */
[----:B------:R-:W-:Y:S01]  /*4fd0*/  IADD3 R124, P4, R124, -0x400, RZ ;  /* 0xfffffc007c7c7810 */ /* 0x000fe20007f9e0ff */
[----:B---3--:R-:W-:Y:S01]  /*4fe0*/  STG.E.128 desc[UR12][R2.64], R24 ;  /* 0x0000001802007986 */ /* 0x008fe2000c101d0c */
[----:B------:R-:W-:-:S04]  /*4ff0*/  IMAD.WIDE.U32 R4, R44, UR15, R4 ;  /* 0x0000000f2c047c25 */ /* 0x000fc8000f8e0004 */
[----:B------:R-:W-:Y:S01]  /*5000*/  FADD.FTZ R15, R14, R15 ;  /* 0x0000000f0e0f7221 */ /* 0x000fe20000010000 */
[----:B------:R-:W-:Y:S01]  /*5010*/  IADD3 R126, P5, R126, -0x400, RZ ;  /* 0xfffffc007e7e7810 */ /* 0x000fe20007fbe0ff */
[----:B-1----:R0:W-:Y:S01]  /*5020*/  STG.E.128 desc[UR12][R2.64+0x200], R28 ;  /* 0x0002001c02007986 */ /* 0x0021e2000c101d0c */
[----:B------:R-:W-:Y:S02]  /*5030*/  IMAD R7, R45, UR15, R0 ;  /* 0x0000000f2d077c24 */ /* 0x000fe4000f8e0200 */
[----:B------:R-:W-:Y:S01]  /*5040*/  FADD.FTZ R16, R15, R16 ;  /* 0x000000100f107221 */ /* 0x000fe20000010000 */
[----:B------:R-:W-:Y:S01]  /*5050*/  IMAD R0, R154, UR4, RZ ;  /* 0x000000049a007c24 */ /* 0x000fe2000f8e02ff */
[----:B------:R-:W-:Y:S01]  /*5060*/  BAR.SYNC.DEFER_BLOCKING 0x0 ;  /* 0x0000000000007b1d */ /* 0x000fe20000010000 */
[----:B------:R-:W-:Y:S01]  /*5070*/  IADD3 R116, R116, 0x1, RZ ;  /* 0x0000000174747810 */ /* 0x000fe20007ffe0ff */
[----:B------:R-:W-:Y:S01]  /*5080*/  FADD.FTZ R17, R16, R17 ;  /* 0x0000001110117221 */ /* 0x000fe20000010000 */
[----:B------:R-:W-:Y:S01]  /*5090*/  IADD3 R5, R5, R7, RZ ;  /* 0x0000000705057210 */ /* 0x000fe20007ffe0ff */
[----:B------:R-:W-:Y:S01]  /*50a0*/  IMAD R7, R155, UR5, R0 ;  /* 0x000000059b077c24 */ /* 0x000fe2000f8e0200 */
[----:B------:R-:W-:Y:S01]  /*50b0*/  IADD3.X R119, R119, -0x1, RZ, P1, !PT ;  /* 0xffffffff77777810 */ /* 0x000fe20000ffe4ff */
[----:B------:R-:W-:Y:S01]  /*50c0*/  FADD.FTZ R18, R17, R18 ;  /* 0x0000001211127221 */ /* 0x000fe20000010000 */
[----:B------:R-:W-:-:S02]  /*50d0*/  IADD3.X R117, R117, -0x1, RZ, P2, !PT ;  /* 0xffffffff75757810 */ /* 0x000fc400017fe4ff */
[----:B------:R-:W-:Y:S01]  /*50e0*/  IADD3.X R121, R121, -0x1, RZ, P3, !PT ;  /* 0xffffffff79797810 */ /* 0x000fe20001ffe4ff */
[----:B------:R-:W-:Y:S01]  /*50f0*/  FADD.FTZ R19, R18, R19 ;  /* 0x0000001312137221 */ /* 0x000fe20000010000 */
[----:B------:R-:W-:Y:S02]  /*5100*/  IADD3.X R123, R123, -0x1, RZ, P4, !PT ;  /* 0xffffffff7b7b7810 */ /* 0x000fe400027fe4ff */
[----:B------:R-:W-:Y:S01]  /*5110*/  IADD3.X R125, R125, -0x1, RZ, P5, !PT ;  /* 0xffffffff7d7d7810 */ /* 0x000fe20002ffe4ff */
[----:B0-----:R-:W-:-:S04]  /*5120*/  IMAD.WIDE.U32 R2, R155, UR4, R4 ;  /* 0x000000049b027c25 */ /* 0x001fc8000f8e0004 */
[----:B------:R-:W-:Y:S01]  /*5130*/  FADD.FTZ R20, R19, R20 ;  /* 0x0000001413147221 */ /* 0x000fe20000010000 */
[----:B------:R-:W-:-:S03]  /*5140*/  IADD3 R0, R3, R7, RZ ;  /* 0x0000000703007210 */ /* 0x000fc60007ffe0ff */
[----:B------:R-:W-:Y:S01]  /*5150*/  FADD.FTZ R21, R20, R21 ;  /* 0x0000001514157221 */ /* 0x000fe20000010000 */
[C---:B--2---:R-:W-:Y:S01]  /*5160*/  LEA R4, P0, R2.reuse, R12, 0x1 ;  /* 0x0000000c02047211 */ /* 0x044fe200078008ff */
[----:B------:R-:W-:Y:S03]  /*5170*/  STS.128 [R48], R36 ;  /* 0x0000002430007388 */ /* 0x000fe60000000c00 */
[----:B------:R-:W-:Y:S01]  /*5180*/  LEA.HI.X R5, R2, R13, R0, 0x1, P0 ;  /* 0x0000000d02057211 */ /* 0x000fe200000f0c00 */
[----:B------:R-:W-:Y:S01]  /*5190*/  FADD.FTZ R148, R21, R22 ;  /* 0x0000001615947221 */ /* 0x000fe20000010000 */
[----:B------:R-:W-:Y:S01]  /*51a0*/  ISETP.GT.AND P0, PT, R115, 0x1, PT ;  /* 0x000000017300780c */ /* 0x000fe20003f04270 */
[----:B------:R-:W-:Y:S01]  /*51b0*/  STS.128 [R48+0x10], R8 ;  /* 0x0000100830007388 */ /* 0x000fe20000000c00 */
[----:B------:R-:W-:-:S03]  /*51c0*/  NOP ;  /* 0x0000000000007918 */ /* 0x000fc60000000000 */
[----:B------:R-:W0:Y:S01]  /*51d0*/  LDS.128 R32, [R84] ;  /* 0x0000000054207984 */ /* 0x000e220000000c00 */
[----:B------:R-:W-:Y:S01]  /*51e0*/  IMAD.WIDE R2, R113, 0x10, R4 ;  /* 0x0000001071027825 */ /* 0x000fe200078e0204 */
[----:B------:R-:W-:Y:S02]  /*51f0*/  MOV R115, R49 ;  /* 0x0000003100737202 */ /* 0x000fe40000000f00 */
[----:B------:R-:W1:Y:S04]  /*5200*/  LDS.128 R40, [R84+0x200] ;  /* 0x0002000054287984 */ /* 0x000e680000000c00 */
[----:B0-----:R0:W-:Y:S04]  /*5210*/  STG.E.128 desc[UR12][R2.64], R32 ;  /* 0x0000002002007986 */ /* 0x0011e8000c101d0c */
[----:B-1----:R0:W-:Y:S01]  /*5220*/  STG.E.128 desc[UR12][R2.64+0x200], R40 ;  /* 0x0002002802007986 */ /* 0x0021e2000c101d0c */
[----:B------:R-:W-:Y:S05]  /*5230*/  @P0 BRA `(.L_x_8499) ;  /* 0xffffffb400e00947 */ /* 0x000fea000383ffff */
.L_x_8459:
        /* <DEDUP_REMOVED lines=26> */
.L_x_8501:
[----:B------:R-:W-:Y:S05]  /*53e0*/  BSYNC B0 ;  /* 0x0000000000007941 */ /* 0x000fea0003800000 */
.L_x_8500:
        /* <DEDUP_REMOVED lines=27> */
[----:B------:R-:W-:Y:S01]  /*55a0*/  MOV R9, RZ ;  /* 0x000000ff00097202 */ /* 0x000fe20000000f00 */
[----:B------:R-:W-:Y:S06]  /*55b0*/  BRA `(.L_x_8504) ;  /* 0x0000000000047947 */ /* 0x000fec0003800000 */
.L_x_8503:
[----:B------:R-:W2:Y:S02]  /*55c0*/  S2R R9, SR_TID.X ;  /* 0x0000000000097919 */ /* 0x000ea40000002100 */
.L_x_8504:
[----:B------:R-:W-:Y:S05]  /*55d0*/  BSYNC B0 ;  /* 0x0000000000007941 */ /* 0x000fea0003800000 */
.L_x_8502:
        /* <DEDUP_REMOVED lines=14> */
.L_x_8505:
        /* <DEDUP_REMOVED lines=16> */
.L_x_8506:
        /* <DEDUP_REMOVED lines=12> */
.L_x_11004:


//--------------------- .text._Z25selective_scan_bwd_kernelI32Selective_Scan_bwd_kernel_traitsILi32ELi16ELb1ELb1ELb1ELb0ELb1EN3c108BFloat16EfEEv12SSMParamsBwd --------------------------
	.section	.text._Z25selective_scan_bwd_kernelI32Selective_Scan_bwd_kernel_traitsILi32ELi16ELb1ELb1ELb1ELb0ELb1EN3c108BFloat16EfEEv12SSMParamsBwd,"ax",@progbits
	.align	128
        .global         _Z25selective_scan_bwd_kernelI32Selective_Scan_bwd_kernel_traitsILi32ELi16ELb1ELb1ELb1ELb0ELb1EN3c108BFloat16EfEEv12SSMParamsBwd
        .type           _Z25selective_scan_bwd_kernelI32Selective_Scan_bwd_kernel_traitsILi32ELi16ELb1ELb1ELb1ELb0ELb1EN3c108BFloat16EfEEv12SSMParamsBwd,@function
        .size           _Z25selective_scan_bwd_kernelI32Selective_Scan_bwd_kernel_traitsILi32ELi16ELb1ELb1ELb1ELb0ELb1EN3c108BFloat16EfEEv12SSMParamsBwd,(.L_x_11005 - _Z25selective_scan_bwd_kernelI32Selective_Scan_bwd_kernel_traitsILi32ELi16ELb1ELb1ELb1ELb0ELb1EN3c108BFloat16EfEEv12SSMParamsBwd)
        .other          _Z25selective_scan_bwd_kernelI32Selective_Scan_bwd_kernel_traitsILi32ELi16ELb1ELb1ELb1ELb0ELb1EN3c108BFloat16EfEEv12SSMParamsBwd,@"STO_CUDA_ENTRY STV_DEFAULT"
_Z25selective_scan_bwd_kernelI32Selective_Scan_bwd_kernel_traitsILi32ELi16ELb1ELb1ELb1ELb0ELb1EN3c108BFloat16EfEEv12SSMParamsBwd:
.text._Z25selective_scan_bwd_kernelI32Selective_Scan_bwd_kernel_traitsILi32ELi16ELb1ELb1ELb1ELb0ELb1EN3c108BFloat16EfEEv12SSMParamsBwd:
[----:B------:R-:W-:Y:S08]  /*0000*/  LDC R1, c[0x0][0x28] ;  /* 0x00000a00ff017b82 */ /* 0x000ff00000000800 */
[----:B------:R-:W0:Y:S01]  /*0010*/  LDC R11, c[0x0][0x228] ;  /* 0x00008a00ff0b7b82 */ /* 0x000e220000000800 */
[----:B------:R-:W1:Y:S01]  /*0020*/  S2R R152, SR_CTAID.Y ;  /* 0x0000000000987919 */ /* 0x000e620000002600 */
[----:B------:R-:W-:Y:S01]  /*0030*/  CS2R R150, SRZ ;  /* 0x0000000000967805 */ /* 0x000fe2000001ff00 */
        /* <DEDUP_REMOVED lines=93> */
[C---:B------:R-:W-:Y:S01]  /*0610*/  IADD3 R121, P1, R7.reuse, R2, RZ ;  /* 0x0000000207797210 */ /* 0x040fe20007f3e0ff */
[----:B------:R-:W2:Y:S02]  /*0620*/  LDC.64 R16, c[0x0][0x2f8] ;  /* 0x0000be00ff107b82 */ /* 0x000ea40000000a00 */
[----:B------:R-:W-:Y:S01]  /*0630*/  IMAD R0, R152, R15, R0 ;  /* 0x0000000f98007224 */ /* 0x000fe200078e0200 */
[----:B------:R-:W-:Y:S02]  /*0640*/  IADD3 R118, P3, R7, R4, RZ ;  /* 0x0000000407767210 */ /* 0x000fe40007f7e0ff */
[----:B------:R-:W-:Y:S02]  /*0650*/  IADD3 R4, R5, R11, RZ ;  /* 0x0000000b05047210 */ /* 0x000fe40007ffe0ff */
[----:B------:R-:W-:Y:S01]  /*0660*/  IADD3.X R6, R9, R3, R0, P1, !PT ;  /* 0x0000000309067210 */ /* 0x000fe20000ffe400 */
[----:B------:R-:W4:Y:S01]  /*0670*/  @P0 LDC R11, c[0x0][0x214] ;  /* 0x00008500ff0b0b82 */ /* 0x000f220000000800 */
[----:B------:R-:W-:Y:S01]  /*0680*/  ISETP.NE.U32.AND P1, PT, R18, RZ, PT ;  /* 0x000000ff1200720c */ /* 0x000fe20003f25070 */
[----:B------:R-:W-:Y:S01]  /*0690*/  UIMAD UR6, UR15, UR8, URZ ;  /* 0x000000080f0672a4 */ /* 0x000fe2000f8e023f */
[----:B-1----:R-:W-:-:S02]  /*06a0*/  IMAD R0, R127, R12, RZ ;  /* 0x0000000c7f007224 */ /* 0x002fc400078e02ff */
[----:B------:R-:W-:Y:S01]  /*06b0*/  ISETP.NE.AND.EX P1, PT, R19, RZ, PT, P1 ;  /* 0x000000ff1300720c */ /* 0x000fe20003f25310 */
[----:B------:R-:W-:Y:S02]  /*06c0*/  UIMAD.WIDE.U32 UR4, UR14, UR8, URZ ;  /* 0x000000080e0472a5 */ /* 0x000fe4000f8e003f */
[----:B------:R-:W1:Y:S01]  /*06d0*/  LDC.64 R14, c[0x0][0x2f0] ;  /* 0x0000bc00ff0e7b82 */ /* 0x000e620000000a00 */
[----:B------:R-:W-:Y:S01]  /*06e0*/  UIMAD UR6, UR14, UR9, UR6 ;  /* 0x000000090e0672a4 */ /* 0x000fe2000f8e0206 */
[----:B0-----:R-:W-:Y:S01]  /*06f0*/  ISETP.NE.U32.AND P2, PT, R20, RZ, PT ;  /* 0x000000ff1400720c */ /* 0x001fe20003f45070 */
[----:B------:R-:W-:Y:S02]  /*0700*/  IMAD R5, R129, R13, R0 ;  /* 0x0000000d81057224 */ /* 0x000fe400078e0200 */
[----:B------:R-:W-:Y:S01]  /*0710*/  UIADD3 UR5, UR5, UR6, URZ ;  /* 0x0000000605057290 */ /* 0x000fe2000fffe03f */
[----:B------:R-:W-:Y:S02]  /*0720*/  ISETP.NE.AND.EX P2, PT, R21, RZ, PT, P2 ;  /* 0x000000ff1500720c */ /* 0x000fe40003f45320 */
[----:B------:R-:W0:Y:S01]  /*0730*/  @P0 LDC R13, c[0x0][0x21c] ;  /* 0x00008700ff0d0b82 */ /* 0x000e220000000800 */
[----:B------:R-:W-:-:S02]  /*0740*/  CS2R R134, SRZ ;  /* 0x0000000000867805 */ /* 0x000fc4000001ff00 */
[----:B------:R-:W-:-:S05]  /*0750*/  IMAD.WIDE.U32 R2, R129, R12, UR4 ;  /* 0x0000000481027e25 */ /* 0x000fca000f8e000c */
[----:B------:R-:W3:Y:S01]  /*0760*/  @P0 LDC.64 R132, c[0x0][0x310] ;  /* 0x0000c400ff840b82 */ /* 0x000ee20000000a00 */
[C---:B------:R-:W-:Y:S02]  /*0770*/  @P1 LEA R134, P4, R152.reuse, R18, 0x2 ;  /* 0x0000001298861211 */ /* 0x040fe400078810ff */
[----:B------:R-:W-:Y:S02]  /*0780*/  CS2R R136, SRZ ;  /* 0x0000000000887805 */ /* 0x000fe4000001ff00 */
[----:B------:R-:W-:Y:S02]  /*0790*/  IADD3 R7, P5, R7, R2, RZ ;  /* 0x0000000207077210 */ /* 0x000fe40007fbe0ff */
[C---:B------:R-:W-:Y:S02]  /*07a0*/  @P1 LEA.HI.X R135, R152.reuse, R19, R153, 0x2, P4 ;  /* 0x0000001398871211 */ /* 0x040fe400020f1499 */
[----:B------:R-:W-:Y:S02]  /*07b0*/  IADD3.X R2, R9, R4, RZ, P3, !PT ;  /* 0x0000000409027210 */ /* 0x000fe40001ffe4ff */
[----:B------:R-:W-:Y:S01]  /*07c0*/  ISETP.GE.AND P1, PT, R23, 0x1, PT ;  /* 0x000000011700780c */ /* 0x000fe20003f26270 */
[----:B----4-:R-:W-:Y:S01]  /*07d0*/  @P0 IMAD R0, R11, UR14, R152 ;  /* 0x0000000e0b000c24 */ /* 0x010fe2000f8e0298 */
[----:B------:R-:W-:-:S02]  /*07e0*/  @P2 LEA R136, P3, R152, R20, 0x2 ;  /* 0x0000001498882211 */ /* 0x000fc400078610ff */
[----:B------:R-:W-:Y:S01]  /*07f0*/  IADD3 R116, R3, R5, RZ ;  /* 0x0000000503747210 */ /* 0x000fe20007ffe0ff */
[----:B------:R-:W-:Y:S01]  /*0800*/  @P0 IMAD R0, R0, R23, RZ ;  /* 0x0000001700000224 */ /* 0x000fe200078e02ff */
[----:B------:R-:W-:Y:S02]  /*0810*/  @P2 LEA.HI.X R137, R152, R21, R153, 0x2, P3 ;  /* 0x0000001598892211 */ /* 0x000fe400018f1499 */
[----:B-1----:R-:W-:Y:S02]  /*0820*/  LEA R124, P2, R125, R14, 0x1 ;  /* 0x0000000e7d7c7211 */ /* 0x002fe400078408ff */
[----:B--2---:R-:W-:Y:S01]  /*0830*/  LEA R122, P3, R123, R16, 0x1 ;  /* 0x000000107b7a7211 */ /* 0x004fe200078608ff */
[----:B0-----:R-:W-:Y:S01]  /*0840*/  @P0 IMAD R3, R0, R13, RZ ;  /* 0x0000000d00030224 */ /* 0x001fe200078e02ff */
[----:B------:R-:W-:Y:S02]  /*0850*/  LEA.HI.X R125, R125, R15, R10, 0x1, P2 ;  /* 0x0000000f7d7d7211 */ /* 0x000fe400010f0c0a */
[----:B------:R-:W-:-:S02]  /*0860*/  LEA.HI.X R123, R123, R17, R8, 0x1, P3 ;  /* 0x000000117b7b7211 */ /* 0x000fc400018f0c08 */
[----:B------:R-:W-:Y:S02]  /*0870*/  IADD3.X R116, R9, R116, RZ, P5, !PT ;  /* 0x0000007409747210 */ /* 0x000fe40002ffe4ff */
[----:B---3--:R-:W-:Y:S02]  /*0880*/  LEA R120, P2, R121, R24, 0x1 ;  /* 0x0000001879787211 */ /* 0x008fe400078408ff */
[----:B------:R-:W-:Y:S02]  /*0890*/  LEA R119, P3, R118, R26, 0x1 ;  /* 0x0000001a76777211 */ /* 0x000fe400078608ff */
[----:B------:R-:W-:Y:S01]  /*08a0*/  LEA R117, P4, R7, R28, 0x1 ;  /* 0x0000001c07757211 */ /* 0x000fe200078808ff */
[----:B------:R-:W-:Y:S01]  /*08b0*/  @P0 IMAD.WIDE R132, R3, 0x8, R132 ;  /* 0x0000000803840825 */ /* 0x000fe200078e0284 */
[----:B------:R-:W-:Y:S02]  /*08c0*/  LEA.HI.X R121, R121, R25, R6, 0x1, P2 ;  /* 0x0000001979797211 */ /* 0x000fe400010f0c06 */
[----:B------:R-:W-:-:S02]  /*08d0*/  @!P0 CS2R R132, SRZ ;  /* 0x0000000000848805 */ /* 0x000fc4000001ff00 */
[----:B------:R-:W-:Y:S02]  /*08e0*/  LEA.HI.X R118, R118, R27, R2, 0x1, P3 ;  /* 0x0000001b76767211 */ /* 0x000fe400018f0c02 */
        /* <DEDUP_REMOVED lines=9> */
.L_x_8547:
[----:B------:R-:W-:Y:S01]  /*0980*/  BAR.SYNC.DEFER_BLOCKING 0x0 ;  /* 0x0000000000007b1d */ /* 0x000fe20000010000 */
[----:B0-----:R-:W-:-:S04]  /*0990*/  SHF.L.U32 R0, R128, 0x1, RZ ;  /* 0x0000000180007819 */ /* 0x001fc800000006ff */
[----:B---3--:R-:W-:-:S03]  /*09a0*/  LOP3.LUT R3, R0, 0xffffffc0, RZ, 0xc0, !PT ;  /* 0xffffffc000037812 */ /* 0x008fc600078ec0ff */
[----:B------:R-:W0:Y:S01]  /*09b0*/  LDC.64 R14, c[0x0][0x2a8] ;  /* 0x0000aa00ff0e7b82 */ /* 0x000e220000000a00 */
[----:B------:R-:W-:Y:S01]  /*09c0*/  MOV R85, 0x400 ;  /* 0x0000040000557802 */ /* 0x000fe20000000f00 */
[----:B------:R-:W-:Y:S01]  /*09d0*/  ULDC UR8, c[0x0][0x224] ;  /* 0x0000890000087ab9 */ /* 0x000fe20000000800 */
[----:B------:R-:W-:Y:S01]  /*09e0*/  LOP3.LUT R114, R3, 0x1f, R128, 0xf8, !PT ;  /* 0x0000001f03727812 */ /* 0x000fe200078ef880 */
[----:B------:R-:W-:-:S04]  /*09f0*/  ULDC.64 UR6, c[0x0][0x320] ;  /* 0x0000c80000067ab9 */ /* 0x000fc80000000a00 */
[C---:B------:R-:W-:Y:S01]  /*0a00*/  IMAD.WIDE R2, R114.reuse, 0x10, R124 ;  /* 0x0000001072027825 */ /* 0x040fe200078e027c */
[----:B------:R-:W2:Y:S08]  /*0a10*/  LDC.64 R32, c[0x0][0x2a0] ;  /* 0x0000a800ff207b82 */ /* 0x000eb00000000a00 */
[----:B------:R-:W3:Y:S01]  /*0a20*/  LDC.64 R36, c[0x0][0x2b0] ;  /* 0x0000ac00ff247b82 */ /* 0x000ee20000000a00 */
[----:B------:R-:W4:Y:S04]  /*0a30*/  LDG.E.128 R4, desc[UR12][R2.64] ;  /* 0x0000000c02047981 */ /* 0x000f28000c1e1d00 */
[----:B------:R-:W2:Y:S01]  /*0a40*/  LDG.E.128 R8, desc[UR12][R2.64+0x200] ;  /* 0x0002000c02087981 */ /* 0x000ea2000c1e1d00 */
[----:B------:R-:W-:-:S02]  /*0a50*/  IMAD.WIDE R12, R114, 0x10, R122 ;  /* 0x00000010720c7825 */ /* 0x000fc400078e027a */
[----:B------:R-:W3:Y:S01]  /*0a60*/  LDC.64 R38, c[0x0][0x308] ;  /* 0x0000c200ff267b82 */ /* 0x000ee20000000a00 */
[----:B------:R-:W1:Y:S07]  /*0a70*/  S2R R0, SR_CgaCtaId ;  /* 0x0000000000007919 */ /* 0x000e6e0000008800 */
[----:B------:R-:W3:Y:S01]  /*0a80*/  LDC.64 R70, c[0x0][0x3a0] ;  /* 0x0000e800ff467b82 */ /* 0x000ee20000000a00 */
[----:B-1----:R-:W-:-:S04]  /*0a90*/  LEA R85, R0, R85, 0x18 ;  /* 0x0000005500557211 */ /* 0x002fc800078ec0ff */
        /* <DEDUP_REMOVED lines=10> */
[----:B------:R-:W-:Y:S01]  /*0b40*/  IMAD.WIDE R2, R114, 0x10, R120 ;  /* 0x0000001072027825 */ /* 0x000fe200078e0278 */
[----:B------:R-:W-:-:S02]  /*0b50*/  ULEA UR8, UR8, UR4, 0x9 ;  /* 0x0000000408087291 */ /* 0x000fc4000f8e483f */
[----:B--2---:R1:W-:Y:S04]  /*0b60*/  STS.128 [R113], R16 ;  /* 0x0000001071007388 */ /* 0x0043e80000000c00 */
[----:B----4-:R2:W-:Y:S01]  /*0b70*/  STS.128 [R113+0x200], R20 ;  /* 0x0002001471007388 */ /* 0x0105e20000000c00 */
[----:B------:R-:W-:-:S03]  /*0b80*/  NOP ;  /* 0x0000000000007918 */ /* 0x000fc60000000000 */
[----:B------:R-:W-:Y:S04]  /*0b90*/  LDS.128 R4, [R112] ;  /* 0x0000000070047984 */ /* 0x000fe80000000c00 */
[----:B------:R-:W-:Y:S01]  /*0ba0*/  LDS.128 R8, [R112+0x10] ;  /* 0x0000100070087984 */ /* 0x000fe20000000c00 */
[----:B-1----:R-:W1:Y:S08]  /*0bb0*/  LDC.64 R16, c[0x0][0x318] ;  /* 0x0000c600ff107b82 */ /* 0x002e700000000a00 */
[----:B------:R-:W-:Y:S01]  /*0bc0*/  BAR.SYNC.DEFER_BLOCKING 0x0 ;  /* 0x0000000000007b1d */ /* 0x000fe20000010000 */
[----:B------:R-:W-:Y:S01]  /*0bd0*/  USHF.R.S32.HI UR9, URZ, 0x1f, UR8 ;  /* 0x0000001f3f097899 */ /* 0x000fe20008011408 */
[----:B0-----:R-:W-:-:S06]  /*0be0*/  IMAD R0, R153, R14, RZ ;  /* 0x0000000e99007224 */ /* 0x001fcc00078e02ff */
[----:B--2---:R-:W0:Y:S01]  /*0bf0*/  LDC.64 R22, c[0x0][0x2b8] ;  /* 0x0000ae00ff167b82 */ /* 0x004e220000000a00 */
[----:B------:R-:W2:Y:S04]  /*0c00*/  LDG.E.128 R24, desc[UR12][R2.64] ;  /* 0x0000000c02187981 */ /* 0x000ea8000c1e1d00 */
[----:B------:R4:W3:Y:S01]  /*0c10*/  LDG.E.128 R28, desc[UR12][R2.64+0x200] ;  /* 0x0002000c021c7981 */ /* 0x0008e2000c1e1d00 */
[C---:B------:R-:W-:Y:S02]  /*0c20*/  IMAD R15, R152.reuse, R15, R0 ;  /* 0x0000000f980f7224 */ /* 0x040fe400078e0200 */
[----:B------:R-:W-:-:S04]  /*0c30*/  IMAD.WIDE.U32 R12, R152, R14, UR8 ;  /* 0x00000008980c7e25 */ /* 0x000fc8000f8e000e */
[----:B------:R-:W-:Y:S01]  /*0c40*/  IMAD R0, R32, UR15, RZ ;  /* 0x0000000f20007c24 */ /* 0x000fe2000f8e02ff */
[----:B------:R-:W-:-:S03]  /*0c50*/  IADD3 R13, R13, R15, RZ ;  /* 0x0000000f0d0d7210 */ /* 0x000fc60007ffe0ff */
[----:B------:R-:W-:Y:S02]  /*0c60*/  IMAD R15, R33, UR14, R0 ;  /* 0x0000000e210f7c24 */ /* 0x000fe4000f8e0200 */
[----:B----4-:R-:W-:-:S05]  /*0c70*/  IMAD.WIDE.U32 R2, R32, UR14, R12 ;  /* 0x0000000e20027c25 */ /* 0x010fca000f8e000c */
[----:B------:R-:W-:Y:S02]  /*0c80*/  IADD3 R0, R3, R15, RZ ;  /* 0x0000000f03007210 */ /* 0x000fe40007ffe0ff */
[----:B-1----:R-:W-:-:S04]  /*0c90*/  LEA R12, P0, R2, R16, 0x1 ;  /* 0x00000010020c7211 */ /* 0x002fc800078008ff */
[----:B------:R-:W-:-:S03]  /*0ca0*/  LEA.HI.X R13, R2, R17, R0, 0x1, P0 ;  /* 0x00000011020d7211 */ /* 0x000fc600000f0c00 */
[----:B------:R-:W-:Y:S01]  /*0cb0*/  IMAD.WIDE R2, R114, 0x10, R12 ;  /* 0x0000001072027825 */ /* 0x000fe200078e020c */
[----:B--2---:R1:W-:Y:S04]  /*0cc0*/  STS.128 [R113], R24 ;  /* 0x0000001871007388 */ /* 0x0043e80000000c00 */
[----:B---3--:R2:W-:Y:S01]  /*0cd0*/  STS.128 [R113+0x200], R28 ;  /* 0x0002001c71007388 */ /* 0x0085e20000000c00 */
[----:B------:R-:W-:-:S03]  /*0ce0*/  NOP ;  /* 0x0000000000007918 */ /* 0x000fc60000000000 */
[----:B------:R-:W3:Y:S04]  /*0cf0*/  LDS.128 R16, [R112] ;  /* 0x0000000070107984 */ /* 0x000ee80000000c00 */
[----:B------:R-:W-:Y:S01]  /*0d00*/  LDS.128 R12, [R112+0x10] ;  /* 0x00001000700c7984 */ /* 0x000fe20000000c00 */
[----:B------:R-:W-:Y:S06]  /*0d10*/  BAR.SYNC.DEFER_BLOCKING 0x0 ;  /* 0x0000000000007b1d */ /* 0x000fec0000010000 */
[----:B------:R-:W4:Y:S04]  /*0d20*/  LDG.E.128 R32, desc[UR12][R2.64+-0x400] ;  /* 0xfffc000c02207981 */ /* 0x000f28000c1e1d00 */
[----:B------:R1:W2:Y:S01]  /*0d30*/  LDG.E.128 R44, desc[UR12][R2.64+-0x200] ;  /* 0xfffe000c022c7981 */ /* 0x0002a2000c1e1d00 */
[----:B0-----:R-:W-:-:S02]  /*0d40*/  IMAD R0, R153, R22, RZ ;  /* 0x0000001699007224 */ /* 0x001fc400078e02ff */
[----:B------:R-:W-:-:S04]  /*0d50*/  IMAD.WIDE.U32 R20, R152, R22, UR8 ;  /* 0x0000000898147e25 */ /* 0x000fc8000f8e0016 */
[----:B------:R-:W-:Y:S02]  /*0d60*/  IMAD R23, R152, R23, R0 ;  /* 0x0000001798177224 */ /* 0x000fe400078e0200 */
[----:B------:R-:W-:-:S03]  /*0d70*/  IMAD R0, R36, UR15, RZ ;  /* 0x0000000f24007c24 */ /* 0x000fc6000f8e02ff */
[----:B------:R-:W-:Y:S01]  /*0d80*/  IADD3 R21, R21, R23, RZ ;  /* 0x0000001715157210 */ /* 0x000fe20007ffe0ff */
[----:B------:R-:W-:Y:S02]  /*0d90*/  IMAD R23, R37, UR14, R0 ;  /* 0x0000000e25177c24 */ /* 0x000fe4000f8e0200 */
[----:B-1----:R-:W-:-:S05]  /*0da0*/  IMAD.WIDE.U32 R2, R36, UR14, R20 ;  /* 0x0000000e24027c25 */ /* 0x002fca000f8e0014 */
[----:B------:R-:W-:Y:S02]  /*0db0*/  IADD3 R0, R3, R23, RZ ;  /* 0x0000001703007210 */ /* 0x000fe40007ffe0ff */
[----:B------:R-:W-:-:S04]  /*0dc0*/  LEA R20, P0, R2, R38, 0x1 ;  /* 0x0000002602147211 */ /* 0x000fc800078008ff */
        /* <DEDUP_REMOVED lines=9> */
[----:B------:R4:W2:Y:S01]  /*0e60*/  LDG.E.128 R28, desc[UR12][R2.64+-0x200] ;  /* 0xfffe000c021c7981 */ /* 0x0008a2000c1e1d00 */
[----:B------:R-:W-:Y:S01]  /*0e70*/  IMAD R52, R153, R70, RZ ;  /* 0x0000004699347224 */ /* 0x000fe200078e02ff */
[----:B---3--:R-:W-:-:S02]  /*0e80*/  SHF.L.U32 R111, R16, 0x10, RZ ;  /* 0x00000010106f7819 */ /* 0x008fc400000006ff */
[----:B0-----:R-:W-:Y:S01]  /*0e90*/  SHF.L.U32 R38, R40, 0x10, RZ ;  /* 0x0000001028267819 */ /* 0x001fe200000006ff */
[C---:B------:R-:W-:Y:S01]  /*0ea0*/  IMAD R69, R152.reuse, R71, R52 ;  /* 0x0000004798457224 */ /* 0x040fe200078e0234 */
[----:B------:R-:W-:Y:S01]  /*0eb0*/  SHF.L.U32 R36, R41, 0x10, RZ ;  /* 0x0000001029247819 */ /* 0x000fe200000006ff */
[----:B------:R-:W-:Y:S01]  /*0ec0*/  IMAD.WIDE.U32 R52, R152, R70, UR8 ;  /* 0x0000000898347e25 */ /* 0x000fe2000f8e0046 */
[----:B------:R-:W-:-:S03]  /*0ed0*/  SHF.L.U32 R37, R42, 0x10, RZ ;  /* 0x000000102a257819 */ /* 0x000fc600000006ff */
[----:B------:R-:W-:Y:S01]  /*0ee0*/  FMUL.FTZ R39, R38, -1.4426950216293334961 ;  /* 0xbfb8aa3b26277820 */ /* 0x000fe20000410000 */
[----:B-1----:R-:W-:Y:S01]  /*0ef0*/  SHF.L.U32 R33, R21, 0x10, RZ ;  /* 0x0000001015217819 */ /* 0x002fe200000006ff */
[----:B------:R-:W-:Y:S01]  /*0f00*/  FMUL.FTZ R34, R36, -1.4426950216293334961 ;  /* 0xbfb8aa3b24227820 */ /* 0x000fe20000410000 */
[C---:B------:R-:W-:Y:S01]  /*0f10*/  SHF.L.U32 R32, R22.reuse, 0x10, RZ ;  /* 0x0000001016207819 */ /* 0x040fe200000006ff */
[----:B------:R0:W-:Y:S01]  /*0f20*/  MUFU.EX2 R48, R39 ;  /* 0x0000002700307308 */ /* 0x0001e20000000800 */
[----:B------:R-:W-:Y:S01]  /*0f30*/  FMUL.FTZ R44, R37, -1.4426950216293334961 ;  /* 0xbfb8aa3b252c7820 */ /* 0x000fe20000410000 */
[----:B------:R-:W-:Y:S01]  /*0f40*/  FMUL.FTZ R45, R33, -1.4426950216293334961 ;  /* 0xbfb8aa3b212d7820 */ /* 0x000fe20000410000 */
[----:B------:R-:W-:Y:S01]  /*0f50*/  PRMT R22, R22, 0x7632, R22 ;  /* 0x0000763216167816 */ /* 0x000fe20000000016 */
[----:B------:R-:W-:Y:S01]  /*0f60*/  FMUL.FTZ R46, R32, -1.4426950216293334961 ;  /* 0xbfb8aa3b202e7820 */ /* 0x000fe20000410000 */
[----:B------:R-:W-:Y:S02]  /*0f70*/  SHF.L.U32 R35, R43, 0x10, RZ ;  /* 0x000000102b237819 */ /* 0x000fe400000006ff */
[----:B------:R-:W-:Y:S01]  /*0f80*/  SHF.L.U32 R0, R20, 0x10, RZ ;  /* 0x0000001014007819 */ /* 0x000fe200000006ff */
[----:B------:R1:W-:Y:S01]  /*0f90*/  MUFU.EX2 R50, R44 ;  /* 0x0000002c00327308 */ /* 0x0003e20000000800 */
[----:B0-----:R-:W-:Y:S01]  /*0fa0*/  PRMT R39, R40, 0x7632, R39 ;  /* 0x0000763228277816 */ /* 0x001fe20000000027 */
[----:B----4-:R-:W-:Y:S01]  /*0fb0*/  FMUL.FTZ R2, R35, -1.4426950216293334961 ;  /* 0xbfb8aa3b23027820 */ /* 0x010fe20000410000 */
[----:B------:R-:W-:Y:S01]  /*0fc0*/  PRMT R40, R41, 0x7632, R40 ;  /* 0x0000763229287816 */ /* 0x000fe20000000028 */
[----:B------:R-:W-:Y:S01]  /*0fd0*/  FMUL.FTZ R3, R0, -1.4426950216293334961 ;  /* 0xbfb8aa3b00037820 */ /* 0x000fe20000410000 */
[----:B------:R-:W-:-:S02]  /*0fe0*/  PRMT R41, R42, 0x7632, R41 ;  /* 0x000076322a297816 */ /* 0x000fc40000000029 */
[----:B------:R-:W-:Y:S01]  /*0ff0*/  PRMT R42, R43, 0x7632, R42 ;  /* 0x000076322b2a7816 */ /* 0x000fe2000000002a */
[----:B------:R0:W3:Y:S01]  /*1000*/  MUFU.EX2 R56, R45 ;  /* 0x0000002d00387308 */ /* 0x0000e20000000800 */
[----:B------:R-:W-:Y:S02]  /*1010*/  SHF.L.U32 R41, R41, 0x10, RZ ;  /* 0x0000001029297819 */ /* 0x000fe400000006ff */
[----:B------:R-:W-:Y:S02]  /*1020*/  SHF.L.U32 R42, R42, 0x10, RZ ;  /* 0x000000102a2a7819 */ /* 0x000fe400000006ff */
[----:B------:R-:W-:Y:S01]  /*1030*/  PRMT R43, R20, 0x7632, R43 ;  /* 0x00007632142b7816 */ /* 0x000fe2000000002b */
[----:B-1----:R-:W-:Y:S01]  /*1040*/  FMUL.FTZ R44, R41, -1.4426950216293334961 ;  /* 0xbfb8aa3b292c7820 */ /* 0x002fe20000410000 */
[----:B------:R-:W-:Y:S01]  /*1050*/  SHF.L.U32 R39, R39, 0x10, RZ ;  /* 0x0000001027277819 */ /* 0x000fe200000006ff */
[----:B------:R-:W-:Y:S01]  /*1060*/  FMUL.FTZ R20, R42, -1.4426950216293334961 ;  /* 0xbfb8aa3b2a147820 */ /* 0x000fe20000410000 */
[----:B0-----:R-:W-:Y:S01]  /*1070*/  PRMT R45, R23, 0x7632, R45 ;  /* 0x00007632172d7816 */ /* 0x001fe2000000002d */
[----:B------:R0:W-:Y:S01]  /*1080*/  MUFU.EX2 R58, R44 ;  /* 0x0000002c003a7308 */ /* 0x0001e20000000800 */
[----:B------:R-:W-:-:S02]  /*1090*/  SHF.L.U32 R40, R40, 0x10, RZ ;  /* 0x0000001028287819 */ /* 0x000fc400000006ff */
[----:B------:R-:W-:Y:S02]  /*10a0*/  SHF.L.U32 R45, R45, 0x10, RZ ;  /* 0x000000102d2d7819 */ /* 0x000fe400000006ff */
[----:B------:R-:W-:Y:S02]  /*10b0*/  SHF.L.U32 R43, R43, 0x10, RZ ;  /* 0x000000102b2b7819 */ /* 0x000fe400000006ff */
[C---:B------:R-:W-:Y:S01]  /*10c0*/  SHF.L.U32 R110, R17.reuse, 0x10, RZ ;  /* 0x00000010116e7819 */ /* 0x040fe200000006ff */
[----:B------:R1:W-:Y:S01]  /*10d0*/  MUFU.EX2 R59, R46 ;  /* 0x0000002e003b7308 */ /* 0x0003e20000000800 */
[----:B0-----:R-:W-:Y:S01]  /*10e0*/  SHF.L.U32 R44, R22, 0x10, RZ ;  /* 0x00000010162c7819 */ /* 0x001fe200000006ff */
[----:B---3--:R-:W-:Y:S01]  /*10f0*/  FADD.FTZ R56, R56, 1 ;  /* 0x3f80000038387421 */ /* 0x008fe20000010000 */
[----:B------:R-:W-:Y:S02]  /*1100*/  PRMT R103, R16, 0x7632, R103 ;  /* 0x0000763210677816 */ /* 0x000fe40000000067 */
[----:B------:R-:W-:-:S02]  /*1110*/  PRMT R71, R17, 0x7632, R71 ;  /* 0x0000763211477816 */ /* 0x000fc40000000047 */
[C---:B------:R-:W-:Y:S01]  /*1120*/  PRMT R70, R18.reuse, 0x7632, R70 ;  /* 0x0000763212467816 */ /* 0x040fe20000000046 */
[----:B------:R0:W3:Y:S01]  /*1130*/  MUFU.EX2 R72, R20 ;  /* 0x0000001400487308 */ /* 0x0000e20000000800 */
[----:B-1----:R-:W-:Y:S01]  /*1140*/  PRMT R46, R21, 0x7632, R46 ;  /* 0x00007632152e7816 */ /* 0x002fe2000000002e */
[----:B------:R-:W-:Y:S01]  /*1150*/  FMUL.FTZ R21, R45, -1.4426950216293334961 ;  /* 0xbfb8aa3b2d157820 */ /* 0x000fe20000410000 */
[----:B------:R-:W-:Y:S02]  /*1160*/  SHF.L.U32 R109, R18, 0x10, RZ ;  /* 0x00000010126d7819 */ /* 0x000fe400000006ff */
[----:B------:R-:W-:Y:S02]  /*1170*/  SHF.L.U32 R46, R46, 0x10, RZ ;  /* 0x000000102e2e7819 */ /* 0x000fe400000006ff */
[C---:B------:R-:W-:Y:S01]  /*1180*/  PRMT R100, R19.reuse, 0x7632, R100 ;  /* 0x0000763213647816 */ /* 0x040fe20000000064 */
[----:B------:R1:W4:Y:S01]  /*1190*/  MUFU.EX2 R49, R34 ;  /* 0x0000002200317308 */ /* 0x0003220000000800 */
[----:B0-----:R-:W-:Y:S01]  /*11a0*/  FMUL.FTZ R20, R44, -1.4426950216293334961 ;  /* 0xbfb8aa3b2c147820 */ /* 0x001fe20000410000 */
[----:B------:R-:W-:-:S02]  /*11b0*/  SHF.L.U32 R108, R19, 0x10, RZ ;  /* 0x00000010136c7819 */ /* 0x000fc400000006ff */
[C---:B------:R-:W-:Y:S02]  /*11c0*/  PRMT R16, R12.reuse, 0x7632, R16 ;  /* 0x000076320c107816 */ /* 0x040fe40000000010 */
[----:B------:R-:W-:Y:S02]  /*11d0*/  SHF.L.U32 R107, R12, 0x10, RZ ;  /* 0x000000100c6b7819 */ /* 0x000fe400000006ff */
[----:B------:R0:W-:Y:S01]  /*11e0*/  MUFU.EX2 R51, R2 ;  /* 0x0000000200337308 */ /* 0x0001e20000000800 */
[----:B-1----:R-:W-:Y:S01]  /*11f0*/  SHF.L.U32 R34, R23, 0x10, RZ ;  /* 0x0000001017227819 */ /* 0x002fe200000006ff */
[----:B---3--:R-:W-:Y:S01]  /*1200*/  FADD.FTZ R73, R72, 1 ;  /* 0x3f80000048497421 */ /* 0x008fe20000010000 */
[C---:B------:R-:W-:Y:S02]  /*1210*/  PRMT R17, R13.reuse, 0x7632, R17 ;  /* 0x000076320d117816 */ /* 0x040fe40000000011 */
[----:B------:R-:W-:Y:S01]  /*1220*/  SHF.L.U32 R106, R13, 0x10, RZ ;  /* 0x000000100d6a7819 */ /* 0x000fe200000006ff */
[----:B------:R-:W-:Y:S01]  /*1230*/  FMUL.FTZ R47, R34, -1.4426950216293334961 ;  /* 0xbfb8aa3b222f7820 */ /* 0x000fe20000410000 */
[C---:B------:R-:W-:Y:S01]  /*1240*/  PRMT R18, R14.reuse, 0x7632, R18 ;  /* 0x000076320e127816 */ /* 0x040fe20000000012 */
[----:B------:R1:W-:Y:S01]  /*1250*/  MUFU.EX2 R55, R3 ;  /* 0x0000000300377308 */ /* 0x0003e20000000800 */
[----:B0-----:R-:W-:Y:S01]  /*1260*/  FMUL.FTZ R2, R39, -1.4426950216293334961 ;  /* 0xbfb8aa3b27027820 */ /* 0x001fe20000410000 */
[----:B----4-:R-:W-:Y:S01]  /*1270*/  FADD.FTZ R49, R49, 1 ;  /* 0x3f80000031317421 */ /* 0x010fe20000010000 */
[----:B------:R-:W-:-:S02]  /*1280*/  SHF.L.U32 R105, R14, 0x10, RZ ;  /* 0x000000100e697819 */ /* 0x000fc400000006ff */
[C---:B------:R-:W-:Y:S02]  /*1290*/  PRMT R19, R15.reuse, 0x7632, R19 ;  /* 0x000076320f137816 */ /* 0x040fe40000000013 */
[----:B------:R-:W-:Y:S01]  /*12a0*/  SHF.L.U32 R104, R15, 0x10, RZ ;  /* 0x000000100f687819 */ /* 0x000fe200000006ff */
[----:B------:R-:W-:Y:S01]  /*12b0*/  MUFU.EX2 R79, R20 ;  /* 0x00000014004f7308 */ /* 0x000fe20000000800 */
[----:B-1----:R-:W-:Y:S01]  /*12c0*/  FMUL.FTZ R3, R40, -1.4426950216293334961 ;  /* 0xbfb8aa3b28037820 */ /* 0x002fe20000410000 */
[----:B------:R-:W-:Y:S02]  /*12d0*/  SHF.L.U32 R103, R103, 0x10, RZ ;  /* 0x0000001067677819 */ /* 0x000fe400000006ff */
[----:B------:R-:W-:Y:S02]  /*12e0*/  SHF.L.U32 R71, R71, 0x10, RZ ;  /* 0x0000001047477819 */ /* 0x000fe400000006ff */
[----:B------:R-:W-:Y:S02]  /*12f0*/  SHF.L.U32 R70, R70, 0x10, RZ ;  /* 0x0000001046467819 */ /* 0x000fe400000006ff */
[----:B------:R-:W-:Y:S01]  /*1300*/  MUFU.EX2 R82, R21 ;  /* 0x0000001500527308 */ /* 0x000fe20000000800 */
[----:B------:R-:W-:-:S02]  /*1310*/  SHF.L.U32 R100, R100, 0x10, RZ ;  /* 0x0000001064647819 */ /* 0x000fc400000006ff */
[----:B------:R-:W-:Y:S02]  /*1320*/  SHF.L.U32 R98, R17, 0x10, RZ ;  /* 0x0000001011627819 */ /* 0x000fe400000006ff */
[----:B------:R-:W-:Y:S02]  /*1330*/  SHF.L.U32 R97, R18, 0x10, RZ ;  /* 0x0000001012617819 */ /* 0x000fe400000006ff */
[----:B------:R-:W-:Y:S01]  /*1340*/  SHF.L.U32 R99, R16, 0x10, RZ ;  /* 0x0000001010637819 */ /* 0x000fe200000006ff */
[----:B------:R0:W-:Y:S01]  /*1350*/  MUFU.EX2 R54, R2 ;  /* 0x0000000200367308 */ /* 0x0001e20000000800 */
[----:B------:R-:W-:Y:S02]  /*1360*/  SHF.L.U32 R96, R19, 0x10, RZ ;  /* 0x0000001013607819 */ /* 0x000fe400000006ff */
[----:B------:R-:W-:-:S05]  /*1370*/  SHF.L.U32 R138, R4, 0x10, RZ ;  /* 0x00000010048a7819 */ /* 0x000fca00000006ff */
[----:B------:R1:W3:Y:S01]  /*1380*/  MUFU.EX2 R57, R3 ;  /* 0x0000000300397308 */ /* 0x0002e20000000800 */
[----:B0-----:R-:W-:-:S07]  /*1390*/  FMUL.FTZ R2, R43, -1.4426950216293334961 ;  /* 0xbfb8aa3b2b027820 */ /* 0x001fce0000410000 */
[----:B------:R-:W0:Y:S01]  /*13a0*/  MUFU.EX2 R74, R2 ;  /* 0x00000002004a7308 */ /* 0x000e220000000800 */
[----:B-1----:R-:W-:-:S07]  /*13b0*/  FMUL.FTZ R3, R46, -1.4426950216293334961 ;  /* 0xbfb8aa3b2e037820 */ /* 0x002fce0000410000 */
[----:B------:R1:W-:Y:S01]  /*13c0*/  MUFU.EX2 R77, R3 ;  /* 0x00000003004d7308 */ /* 0x0003e20000000800 */
[----:B---3--:R-:W-:-:S07]  /*13d0*/  FADD.FTZ R57, R57, 1 ;  /* 0x3f80000039397421 */ /* 0x008fce0000010000 */
[----:B------:R3:W4:Y:S01]  /*13e0*/  MUFU.EX2 R68, R47 ;  /* 0x0000002f00447308 */ /* 0x0007220000000800 */
[----:B-1----:R-:W1:Y:S01]  /*13f0*/  LDC.64 R2, c[0x0][0x398] ;  /* 0x0000e600ff027b82 */ /* 0x002e620000000a00 */
[----:B0-----:R-:W-:-:S06]  /*1400*/  FADD.FTZ R76, R74, 1 ;  /* 0x3f8000004a4c7421 */ /* 0x001fcc0000010000 */
[----:B------:R-:W0:Y:S01]  /*1410*/  MUFU.RCP R49, R49 ;  /* 0x0000003100317308 */ /* 0x000e220000001000 */
[----:B---3--:R-:W-:Y:S01]  /*1420*/  FADD.FTZ R47, R48, 1 ;  /* 0x3f800000302f7421 */ /* 0x008fe20000010000 */
[----:B------:R-:W-:Y:S01]  /*1430*/  FADD.FTZ R48, R50, 1 ;  /* 0x3f80000032307421 */ /* 0x000fe20000010000 */
[----:B------:R-:W-:Y:S01]  /*1440*/  FADD.FTZ R50, R51, 1 ;  /* 0x3f80000033327421 */ /* 0x000fe20000010000 */
[----:B------:R-:W-:-:S04]  /*1450*/  FADD.FTZ R51, R55, 1 ;  /* 0x3f80000037337421 */ /* 0x000fc80000010000 */
[----:B------:R-:W3:Y:S01]  /*1460*/  MUFU.RCP R47, R47 ;  /* 0x0000002f002f7308 */ /* 0x000ee20000001000 */
[----:B----4-:R-:W-:Y:S01]  /*1470*/  FADD.FTZ R55, R68, 1 ;  /* 0x3f80000044377421 */ /* 0x010fe20000010000 */
[----:B------:R-:W-:-:S06]  /*1480*/  FADD.FTZ R68, R58, 1 ;  /* 0x3f8000003a447421 */ /* 0x000fcc0000010000 */
[----:B------:R-:W-:Y:S01]  /*1490*/  MUFU.RCP R48, R48 ;  /* 0x0000003000307308 */ /* 0x000fe20000001000 */
[----:B0-----:R-:W-:-:S04]  /*14a0*/  FADD.FTZ R15, -R49, 1 ;  /* 0x3f800000310f7421 */ /* 0x001fc80000010100 */
[C---:B------:R-:W-:Y:S01]  /*14b0*/  FFMA.FTZ R15, R36.reuse, R15, 1 ;  /* 0x3f800000240f7423 */ /* 0x040fe2000001000f */
[----:B------:R-:W-:Y:S02]  /*14c0*/  FMUL.FTZ R36, R36, R49 ;  /* 0x0000003124247220 */ /* 0x000fe40000410000 */
[----:B------:R-:W0:Y:S01]  /*14d0*/  MUFU.RCP R50, R50 ;  /* 0x0000003200327308 */ /* 0x000e220000001000 */
[----:B---3--:R-:W-:-:S04]  /*14e0*/  FADD.FTZ R13, -R47, 1 ;  /* 0x3f8000002f0d7421 */ /* 0x008fc80000010100 */
[C---:B------:R-:W-:Y:S01]  /*14f0*/  FFMA.FTZ R13, R38.reuse, R13, 1 ;  /* 0x3f800000260d7423 */ /* 0x040fe2000001000d */
[----:B------:R-:W-:Y:S02]  /*1500*/  FMUL.FTZ R38, R38, R47 ;  /* 0x0000002f26267220 */ /* 0x000fe40000410000 */
[----:B------:R-:W-:Y:S08]  /*1510*/  MUFU.RCP R57, R57 ;  /* 0x0000003900397308 */ /* 0x000ff00000001000 */
[----:B------:R-:W-:Y:S01]  /*1520*/  MUFU.RCP R68, R68 ;  /* 0x0000004400447308 */ /* 0x000fe20000001000 */
[----:B0-----:R-:W-:-:S04]  /*1530*/  FADD.FTZ R72, -R50, 1 ;  /* 0x3f80000032487421 */ /* 0x001fc80000010100 */
[C---:B------:R-:W-:Y:S01]  /*1540*/  FFMA.FTZ R74, R35.reuse, R72, 1 ;  /* 0x3f800000234a7423 */ /* 0x040fe20000010048 */
[----:B------:R-:W-:Y:S02]  /*1550*/  FMUL.FTZ R35, R35, R50 ;  /* 0x0000003223237220 */ /* 0x000fe40000410000 */
[----:B------:R-:W-:Y:S08]  /*1560*/  MUFU.RCP R73, R73 ;  /* 0x0000004900497308 */ /* 0x000ff00000001000 */
[----:B------:R-:W-:Y:S08]  /*1570*/  MUFU.RCP R51, R51 ;  /* 0x0000003300337308 */ /* 0x000ff00000001000 */
[----:B------:R-:W0:Y:S08]  /*1580*/  MUFU.RCP R55, R55 ;  /* 0x0000003700377308 */ /* 0x000e300000001000 */
[----:B------:R-:W-:Y:S01]  /*1590*/  MUFU.RCP R72, R76 ;  /* 0x0000004c00487308 */ /* 0x000fe20000001000 */
[----:B0-----:R-:W-:-:S04]  /*15a0*/  FADD.FTZ R83, -R55, 1 ;  /* 0x3f80000037537421 */ /* 0x001fc80000010100 */
[C---:B------:R-:W-:Y:S01]  /*15b0*/  FFMA.FTZ R92, R34.reuse, R83, 1 ;  /* 0x3f800000225c7423 */ /* 0x040fe20000010053 */
[----:B------:R-:W-:Y:S01]  /*15c0*/  FMUL.FTZ R34, R34, R55 ;  /* 0x0000003722227220 */ /* 0x000fe20000410000 */
[----:B--2---:R1:W-:Y:S04]  /*15d0*/  STS.128 [R113], R24 ;  /* 0x0000001871007388 */ /* 0x0043e80000000c00 */
[----:B------:R-:W-:Y:S01]  /*15e0*/  STS.128 [R113+0x200], R28 ;  /* 0x0002001c71007388 */ /* 0x000fe20000000c00 */
[----:B------:R-:W-:-:S03]  /*15f0*/  NOP ;  /* 0x0000000000007918 */ /* 0x000fc60000000000 */
[----:B------:R-:W0:Y:S01]  /*1600*/  LDS.128 R20, [R112] ;  /* 0x0000000070147984 */ /* 0x000e220000000c00 */
[C---:B-1----:R-:W-:Y:S01]  /*1610*/  IMAD R26, R2.reuse, UR15, RZ ;  /* 0x0000000f021a7c24 */ /* 0x042fe2000f8e02ff */
[----:B------:R-:W-:Y:S02]  /*1620*/  MOV R24, R52 ;  /* 0x0000003400187202 */ /* 0x000fe40000000f00 */
[----:B------:R1:W-:Y:S01]  /*1630*/  MUFU.RCP R52, R56 ;  /* 0x0000003800347308 */ /* 0x0003e20000001000 */
[----:B------:R-:W-:Y:S01]  /*1640*/  IMAD R3, R3, UR14, R26 ;  /* 0x0000000e03037c24 */ /* 0x000fe2000f8e021a */
[----:B------:R-:W-:Y:S01]  /*1650*/  IADD3 R25, R53, R69, RZ ;  /* 0x0000004535197210 */ /* 0x000fe20007ffe0ff */
[----:B------:R-:W-:Y:S02]  /*1660*/  FADD.FTZ R53, R59, 1 ;  /* 0x3f8000003b357421 */ /* 0x000fe40000010000 */
[----:B------:R-:W-:-:S04]  /*1670*/  IMAD.WIDE.U32 R24, R2, UR14, R24 ;  /* 0x0000000e02187c25 */ /* 0x000fc8000f8e0018 */
[----:B-1----:R-:W-:Y:S01]  /*1680*/  FADD.FTZ R56, R54, 1 ;  /* 0x3f80000036387421 */ /* 0x002fe20000010000 */
[----:B------:R-:W-:Y:S01]  /*1690*/  MUFU.RCP R53, R53 ;  /* 0x0000003500357308 */ /* 0x000fe20000001000 */
[----:B------:R-:W-:Y:S02]  /*16a0*/  IADD3 R3, R25, R3, RZ ;  /* 0x0000000319037210 */ /* 0x000fe40007ffe0ff */
[----:B------:R-:W-:-:S05]  /*16b0*/  PRMT R25, R10, 0x7632, R25 ;  /* 0x000076320a197816 */ /* 0x000fca0000000019 */
[----:B------:R-:W1:Y:S01]  /*16c0*/  MUFU.RCP R56, R56 ;  /* 0x0000003800387308 */ /* 0x000e620000001000 */
        /* <DEDUP_REMOVED lines=12> */
[----:B------:R-:W-:Y:S01]  /*1790*/  FADD.FTZ R22, -R48, 1 ;  /* 0x3f80000030167421 */ /* 0x000fe20000010100 */
[----:B------:R-:W-:Y:S01]  /*17a0*/  FMUL.FTZ R23, R14, R15 ;  /* 0x0000000f0e177220 */ /* 0x000fe20000410000 */
[----:B------:R-:W-:Y:S01]  /*17b0*/  SHF.L.U32 R54, R54, 0x10, RZ ;  /* 0x0000001036367819 */ /* 0x000fe200000006ff */
[----:B------:R-:W0:Y:S01]  /*17c0*/  LDS.128 R12, [R112+0x10] ;  /* 0x00001000700c7984 */ /* 0x000e220000000c00 */
[----:B------:R-:W-:Y:S01]  /*17d0*/  PRMT R58, R21, 0x7632, R58 ;  /* 0x00007632153a7816 */ /* 0x000fe2000000003a */
[----:B------:R-:W-:Y:S01]  /*17e0*/  FFMA.FTZ R28, R37, R22, 1 ;  /* 0x3f800000251c7423 */ /* 0x000fe20000010016 */
[----:B-1----:R-:W-:Y:S01]  /*17f0*/  FADD.FTZ R22, -R56, 1 ;  /* 0x3f80000038167421 */ /* 0x002fe20000010100 */
        /* <DEDUP_REMOVED lines=13> */
[----:B------:R-:W-:Y:S01]  /*18d0*/  FMUL.FTZ R80, R75, R74 ;  /* 0x0000004a4b507220 */ /* 0x000fe20000410000 */
[----:B------:R-:W-:Y:S01]  /*18e0*/  FADD.FTZ R28, -R68, 1 ;  /* 0x3f800000441c7421 */ /* 0x000fe20000010100 */
[----:B------:R-:W-:Y:S01]  /*18f0*/  FMUL.FTZ R75, R70, R59 ;  /* 0x0000003b464b7220 */ /* 0x000fe20000410000 */
[----:B------:R-:W-:Y:S01]  /*1900*/  FADD.FTZ R74, R77, 1 ;  /* 0x3f8000004d4a7421 */ /* 0x000fe20000010000 */
[----:B------:R-:W-:Y:S01]  /*1910*/  SHF.L.U32 R69, R69, 0x10, RZ ;  /* 0x0000001045457819 */ /* 0x000fe200000006ff */
[----:B------:R-:W-:Y:S01]  /*1920*/  FFMA.FTZ R29, R40, R29, 1 ;  /* 0x3f800000281d7423 */ /* 0x000fe2000001001d */
[----:B------:R-:W-:Y:S01]  /*1930*/  FMUL.FTZ R22, R57, R22 ;  /* 0x0000001639167220 */ /* 0x000fe20000410000 */
[----:B------:R-:W-:Y:S01]  /*1940*/  FFMA.FTZ R28, R41, R28, 1 ;  /* 0x3f800000291c7423 */ /* 0x000fe2000001001c */
[----:B------:R-:W-:Y:S01]  /*1950*/  FMUL.FTZ R75, R68, R75 ;  /* 0x0000004b444b7220 */ /* 0x000fe20000410000 */
[----:B------:R1:W-:Y:S01]  /*1960*/  MUFU.RCP R91, R74 ;  /* 0x0000004a005b7308 */ /* 0x0003e20000001000 */
[----:B------:R-:W-:Y:S01]  /*1970*/  FADD.FTZ R77, -R73, 1 ;  /* 0x3f800000494d7421 */ /* 0x000fe20000010100 */
[----:B------:R-:W-:Y:S01]  /*1980*/  FMUL.FTZ R22, R22, R29 ;  /* 0x0000001d16167220 */ /* 0x000fe20000410000 */
[----:B------:R-:W-:Y:S01]  /*1990*/  FADD.FTZ R29, R79, 1 ;  /* 0x3f8000004f1d7421 */ /* 0x000fe20000010000 */
[----:B------:R-:W-:Y:S01]  /*19a0*/  FMUL.FTZ R79, R75, R28 ;  /* 0x0000001c4b4f7220 */ /* 0x000fe20000410000 */
[----:B------:R-:W-:Y:S01]  /*19b0*/  FADD.FTZ R28, R82, 1 ;  /* 0x3f800000521c7421 */ /* 0x000fe20000010000 */
[----:B------:R-:W-:Y:S01]  /*19c0*/  FFMA.FTZ R77, R42, R77, 1 ;  /* 0x3f8000002a4d7423 */ /* 0x000fe2000001004d */
[----:B------:R-:W-:Y:S01]  /*19d0*/  FMUL.FTZ R37, R37, R48 ;  /* 0x0000003025257220 */ /* 0x000fe20000410000 */
[----:B------:R-:W2:Y:S01]  /*19e0*/  MUFU.RCP R93, R29 ;  /* 0x0000001d005d7308 */ /* 0x000ea20000001000 */
[----:B-1----:R-:W-:Y:S01]  /*19f0*/  FMUL.FTZ R74, R100, R69 ;  /* 0x00000045644a7220 */ /* 0x002fe20000410000 */
[----:B------:R-:W-:Y:S01]  /*1a00*/  FMUL.FTZ R39, R39, R56 ;  /* 0x0000003827277220 */ /* 0x000fe20000410000 */
[----:B------:R-:W-:Y:S01]  /*1a10*/  FMUL.FTZ R40, R40, R57 ;  /* 0x0000003928287220 */ /* 0x000fe20000410000 */
[----:B------:R-:W-:Y:S01]  /*1a20*/  FMUL.FTZ R41, R41, R68 ;  /* 0x0000004429297220 */ /* 0x000fe20000410000 */
[----:B------:R-:W-:Y:S01]  /*1a30*/  FMUL.FTZ R74, R73, R74 ;  /* 0x0000004a494a7220 */ /* 0x000fe20000410000 */
[----:B0-----:R-:W-:Y:S01]  /*1a40*/  PRMT R82, R12, 0x7632, R82 ;  /* 0x000076320c527816 */ /* 0x001fe20000000052 */
[----:B------:R-:W-:Y:S01]  /*1a50*/  FMUL.FTZ R42, R42, R73 ;  /* 0x000000492a2a7220 */ /* 0x000fe20000410000 */
[----:B------:R-:W0:Y:S01]  /*1a60*/  MUFU.RCP R102, R28 ;  /* 0x0000001c00667308 */ /* 0x000e220000001000 */
        /* <DEDUP_REMOVED lines=8> */
[----:B--2---:R-:W-:Y:S01]  /*1af0*/  FADD.FTZ R17, -R93, 1 ;  /* 0x3f8000005d117421 */ /* 0x004fe20000010100 */
[----:B------:R-:W-:Y:S01]  /*1b00*/  PRMT R87, R14, 0x7632, R87 ;  /* 0x000076320e577816 */ /* 0x000fe20000000057 */
[----:B------:R-:W-:Y:S01]  /*1b10*/  FFMA.FTZ R29, R32, R15, 1 ;  /* 0x3f800000201d7423 */ /* 0x000fe2000001000f */
[----:B------:R-:W-:Y:S01]  /*1b20*/  SHF.L.U32 R76, R14, 0x10, RZ ;  /* 0x000000100e4c7819 */ /* 0x000fe200000006ff */
[----:B------:R-:W-:Y:S01]  /*1b30*/  FFMA.FTZ R14, R33, R12, 1 ;  /* 0x3f800000210e7423 */ /* 0x000fe2000001000c */
[----:B------:R-:W-:Y:S01]  /*1b40*/  PRMT R84, R13, 0x7632, R84 ;  /* 0x000076320d547816 */ /* 0x000fe20000000054 */
        /* <DEDUP_REMOVED lines=13> */
[----:B0-----:R-:W-:Y:S01]  /*1c20*/  FADD.FTZ R14, -R102, 1 ;  /* 0x3f800000660e7421 */ /* 0x001fe20000010100 */
[----:B------:R-:W-:Y:S01]  /*1c30*/  SHF.L.U32 R89, R82, 0x10, RZ ;  /* 0x0000001052597819 */ /* 0x000fe200000006ff */
[----:B------:R-:W-:Y:S01]  /*1c40*/  FMUL.FTZ R28, R105, R76 ;  /* 0x0000004c691c7220 */ /* 0x000fe20000410000 */
[----:B------:R-:W-:Y:S01]  /*1c50*/  SHF.L.U32 R92, R84, 0x10, RZ ;  /* 0x00000010545c7819 */ /* 0x000fe200000006ff */
[----:B------:R-:W-:Y:S01]  /*1c60*/  FFMA.FTZ R15, R46, R13, 1 ;  /* 0x3f8000002e0f7423 */ /* 0x000fe2000001000d */
[----:B------:R-:W-:Y:S01]  /*1c70*/  SHF.L.U32 R139, R90, 0x10, RZ ;  /* 0x000000105a8b7819 */ /* 0x000fe200000006ff */
[----:B------:R-:W-:Y:S01]  /*1c80*/  FFMA.FTZ R19, R44, R17, 1 ;  /* 0x3f8000002c137423 */ /* 0x000fe20000010011 */
[----:B------:R-:W-:Y:S01]  /*1c90*/  FFMA.FTZ R87, R45, R14, 1 ;  /* 0x3f8000002d577423 */ /* 0x000fe2000001000e */
[----:B------:R-:W-:Y:S01]  /*1ca0*/  FMUL.FTZ R16, R97, R94 ;  /* 0x0000005e61107220 */ /* 0x000fe20000410000 */
[----:B------:R-:W-:Y:S01]  /*1cb0*/  FADD.FTZ R12, -R72, 1 ;  /* 0x3f800000480c7421 */ /* 0x000fe20000010100 */
        /* <DEDUP_REMOVED lines=28> */
[----:B------:R-:W-:Y:S01]  /*1e80*/  F2FP.BF16.F32.PACK_AB R19, R82, R95 ;  /* 0x0000005f5213723e */ /* 0x000fe200000010ff */
[----:B------:R-:W-:Y:S01]  /*1e90*/  FMUL.FTZ R91, R46, R91 ;  /* 0x0000005b2e5b7220 */ /* 0x000fe20000410000 */
[----:B------:R-:W-:Y:S01]  /*1ea0*/  PRMT R87, R4, 0x7632, R87 ;  /* 0x0000763204577816 */ /* 0x000fe20000000057 */
        /* <DEDUP_REMOVED lines=12> */
[----:B------:R-:W-:Y:S01]  /*1f70*/  STS.128 [R112], R12 ;  /* 0x0000000c70007388 */ /* 0x000fe20000000c00 */
[----:B0-----:R-:W-:Y:S01]  /*1f80*/  LEA R2, P0, R24, R28, 0x1 ;  /* 0x0000001c18027211 */ /* 0x001fe200078008ff */
[----:B------:R-:W-:Y:S01]  /*1f90*/  FMUL.FTZ R106, R106, R33 ;  /* 0x000000216a6a7220 */ /* 0x000fe20000410000 */
[----:B------:R-:W-:Y:S01]  /*1fa0*/  SHF.L.U32 R84, R8, 0x10, RZ ;  /* 0x0000001008547819 */ /* 0x000fe200000006ff */
[----:B------:R-:W-:Y:S01]  /*1fb0*/  STS.128 [R112+0x10], R16 ;  /* 0x0000101070007388 */ /* 0x000fe20000000c00 */
[----:B------:R-:W-:-:S03]  /*1fc0*/  NOP ;  /* 0x0000000000007918 */ /* 0x000fc60000000000 */
[----:B------:R-:W0:Y:S01]  /*1fd0*/  LDS.128 R20, [R113] ;  /* 0x0000000071147984 */ /* 0x000e220000000c00 */
[----:B------:R-:W-:Y:S01]  /*1fe0*/  LEA.HI.X R3, R24, R29, R3, 0x1, P0 ;  /* 0x0000001d18037211 */ /* 0x000fe200000f0c03 */
[----:B------:R-:W-:Y:S01]  /*1ff0*/  FMUL.FTZ R105, R105, R32 ;  /* 0x0000002069697220 */ /* 0x000fe20000410000 */
[----:B------:R-:W-:Y:S01]  /*2000*/  ISETP.NE.U32.AND P0, PT, RZ, UR6, PT ;  /* 0x00000006ff007c0c */ /* 0x000fe2000bf05070 */
[----:B------:R-:W2:Y:S01]  /*2010*/  LDS.128 R4, [R113+0x200] ;  /* 0x0002000071047984 */ /* 0x000ea20000000c00 */
[----:B------:R-:W-:Y:S01]  /*2020*/  PRMT R29, R8, 0x7632, R29 ;  /* 0x00007632081d7816 */ /* 0x000fe2000000001d */
[----:B------:R-:W-:Y:S01]  /*2030*/  IMAD.WIDE R2, R114, 0x10, R2 ;  /* 0x0000001072027825 */ /* 0x000fe200078e0202 */
[----:B------:R-:W-:-:S03]  /*2040*/  ISETP.NE.AND.EX P0, PT, RZ, UR7, PT, P0 ;  /* 0x00000007ff007c0c */ /* 0x000fc6000bf05300 */
[----:B------:R-:W-:Y:S01]  /*2050*/  FMUL.FTZ R104, R104, R34 ;  /* 0x0000002268687220 */ /* 0x000fe20000410000 */
[----:B------:R-:W-:Y:S01]  /*2060*/  PRMT R28, R9, 0x7632, R28 ;  /* 0x00007632091c7816 */ /* 0x000fe2000000001c */
        /* <DEDUP_REMOVED lines=17> */
[----:B0-----:R-:W-:Y:S01]  /*2180*/  FMUL.FTZ R4, R38, R26 ;  /* 0x0000001a26047220 */ /* 0x001fe20000410000 */
        /* <DEDUP_REMOVED lines=17> */
[----:B------:R-:W-:-:S02]  /*22a0*/  F2FP.BF16.F32.PACK_AB R6, R41, R6 ;  /* 0x000000062906723e */ /* 0x000fc400000010ff */
[----:B------:R-:W-:Y:S02]  /*22b0*/  F2FP.BF16.F32.PACK_AB R5, R40, R5 ;  /* 0x000000052805723e */ /* 0x000fe400000010ff */
[----:B------:R-:W-:Y:S02]  /*22c0*/  F2FP.BF16.F32.PACK_AB R4, R39, R4 ;  /* 0x000000042704723e */ /* 0x000fe400000010ff */
[----:B------:R-:W-:Y:S02]  /*22d0*/  F2FP.BF16.F32.PACK_AB R11, R0, R11 ;  /* 0x0000000b000b723e */ /* 0x000fe400000010ff */
[----:B------:R-:W-:Y:S01]  /*22e0*/  F2FP.BF16.F32.PACK_AB R10, R3, R10 ;  /* 0x0000000a030a723e */ /* 0x000fe200000010ff */
[----:B------:R2:W-:Y:S01]  /*22f0*/  STS.128 [R112], R4 ;  /* 0x0000000470007388 */ /* 0x0005e20000000c00 */
[----:B------:R-:W-:Y:S01]  /*2300*/  F2FP.BF16.F32.PACK_AB R9, R92, R9 ;  /* 0x000000095c09723e */ /* 0x000fe200000010ff */
[----:B0-----:R-:W-:Y:S01]  /*2310*/  IMAD R0, R153, R20, RZ ;  /* 0x0000001499007224 */ /* 0x001fe200078e02ff */
[----:B------:R-:W-:Y:S01]  /*2320*/  F2FP.BF16.F32.PACK_AB R8, R89, R8 ;  /* 0x000000085908723e */ /* 0x000fe200000010ff */
[----:B------:R-:W-:-:S04]  /*2330*/  IMAD.WIDE.U32 R2, R152, R20, UR8 ;  /* 0x0000000898027e25 */ /* 0x000fc8000f8e0014 */
[----:B------:R-:W-:Y:S01]  /*2340*/  STS.128 [R112+0x10], R8 ;  /* 0x0000100870007388 */ /* 0x000fe20000000c00 */
[----:B------:R-:W-:-:S03]  /*2350*/  NOP ;  /* 0x0000000000007918 */ /* 0x000fc60000000000 */
[----:B------:R-:W0:Y:S01]  /*2360*/  LDS.128 R12, [R113] ;  /* 0x00000000710c7984 */ /* 0x000e220000000c00 */
[----:B------:R-:W-:Y:S02]  /*2370*/  IMAD R21, R152, R21, R0 ;  /* 0x0000001598157224 */ /* 0x000fe400078e0200 */
[C---:B-1----:R-:W-:Y:S01]  /*2380*/  IMAD R0, R22.reuse, UR15, RZ ;  /* 0x0000000f16007c24 */ /* 0x042fe2000f8e02ff */
[----:B------:R-:W1:Y:S02]  /*2390*/  LDS.128 R16, [R113+0x200] ;  /* 0x0002000071107984 */ /* 0x000e640000000c00 */
[----:B------:R-:W-:Y:S01]  /*23a0*/  IADD3 R3, R3, R21, RZ ;  /* 0x0000001503037210 */ /* 0x000fe20007ffe0ff */
[----:B--2---:R-:W-:Y:S02]  /*23b0*/  IMAD R5, R23, UR14, R0 ;  /* 0x0000000e17057c24 */ /* 0x004fe4000f8e0200 */
[----:B------:R-:W-:-:S05]  /*23c0*/  IMAD.WIDE.U32 R2, R22, UR14, R2 ;  /* 0x0000000e16027c25 */ /* 0x000fca000f8e0002 */
[----:B------:R-:W-:Y:S02]  /*23d0*/  IADD3 R3, R3, R5, RZ ;  /* 0x0000000503037210 */ /* 0x000fe40007ffe0ff */
[----:B------:R-:W-:-:S04]  /*23e0*/  LEA R4, P0, R2, UR6, 0x1 ;  /* 0x0000000602047c11 */ /* 0x000fc8000f8008ff */
[----:B------:R-:W-:-:S03]  /*23f0*/  LEA.HI.X R5, R2, UR7, R3, 0x1, P0 ;  /* 0x0000000702057c11 */ /* 0x000fc600080f0c03 */
[----:B------:R-:W-:-:S05]  /*2400*/  IMAD.WIDE R2, R114, 0x10, R4 ;  /* 0x0000001072027825 */ /* 0x000fca00078e0204 */
[----:B0-----:R2:W-:Y:S04]  /*2410*/  STG.E.128 desc[UR12][R2.64+-0x400], R12 ;  /* 0xfffc000c02007986 */ /* 0x0015e8000c101d0c */
[----:B-1----:R2:W-:Y:S02]  /*2420*/  STG.E.128 desc[UR12][R2.64+-0x200], R16 ;  /* 0xfffe001002007986 */ /* 0x0025e4000c101d0c */
.L_x_8508:
[C---:B------:R-:W-:Y:S01]  /*2430*/  SHF.L.U32 R168, R60.reuse, 0x10, RZ ;  /* 0x000000103ca87819 */ /* 0x040fe200000006ff */
        /* <DEDUP_REMOVED lines=10> */
[----:B0-2---:R-:W-:Y:S01]  /*24e0*/  FFMA.FTZ R3, R103, R161, R150 ;  /* 0x000000a167037223 */ /* 0x005fe20000010096 */
        /* <DEDUP_REMOVED lines=10> */
[----:B------:R-:W-:Y:S01]  /*2590*/  ISETP.GE.AND P0, PT, R43, 0x1, PT ;  /* 0x000000012b00780c */ /* 0x000fe20003f06270 */
[----:B------:R-:W-:Y:S01]  /*25a0*/  FFMA.FTZ R6, R109, R166, R6 ;  /* 0x000000a66d067223 */ /* 0x000fe20000010006 */
[----:B------:R-:W-:-:S02]  /*25b0*/  SHF.L.U32 R158, R44, 0x10, RZ ;  /* 0x000000102c9e7819 */ /* 0x000fc400000006ff */
[----:B------:R-:W-:Y:S02]  /*25c0*/  CS2R R50, SRZ ;  /* 0x0000000000327805 */ /* 0x000fe4000001ff00 */
[C---:B------:R-:W-:Y:S01]  /*25d0*/  SHF.L.U32 R164, R64.reuse, 0x10, RZ ;  /* 0x0000001040a47819 */ /* 0x040fe200000006ff */
[----:B------:R-:W-:Y:S01]  /*25e0*/  FFMA.FTZ R3, R101, R159, R6 ;  /* 0x0000009f65037223 */ /* 0x000fe20000010006 */
[----:B------:R-:W-:Y:S02]  /*25f0*/  PRMT R43, R64, 0x7632, R43 ;  /* 0x00007632402b7816 */ /* 0x000fe4000000002b */
[----:B------:R-:W-:Y:S02]  /*2600*/  CS2R R48, SRZ ;  /* 0x0000000000307805 */ /* 0x000fe4000001ff00 */
[----:B------:R-:W-:Y:S01]  /*2610*/  SHF.L.U32 R165, R65, 0x10, RZ ;  /* 0x0000001041a57819 */ /* 0x000fe200000006ff */
[----:B------:R-:W-:Y:S01]  /*2620*/  FFMA.FTZ R3, R108, R167, R3 ;  /* 0x000000a76c037223 */ /* 0x000fe20000010003 */
[----:B------:R-:W-:Y:S01]  /*2630*/  SHF.L.U32 R157, R43, 0x10, RZ ;  /* 0x000000102b9d7819 */ /* 0x000fe200000006ff */
[----:B-----5:R-:W-:Y:S01]  /*2640*/  FADD.FTZ R39, R138, R131 ;  /* 0x000000838a277221 */ /* 0x020fe20000010000 */
[----:B------:R-:W-:Y:S01]  /*2650*/  PRMT R42, R65, 0x7632, R42 ;  /* 0x00007632412a7816 */ /* 0x000fe2000000002a */
[----:B------:R-:W-:Y:S01]  /*2660*/  FFMA.FTZ R12, R100, R158, R3 ;  /* 0x0000009e640c7223 */ /* 0x000fe20000010003 */
[----:B------:R-:W-:Y:S01]  /*2670*/  SHF.L.U32 R0, R83, 0x10, RZ ;  /* 0x0000001053007819 */ /* 0x000fe200000006ff */
        /* <DEDUP_REMOVED lines=8> */
[----:B------:R-:W-:Y:S01]  /*2700*/  FADD.FTZ R37, R88, R131 ;  /* 0x0000008358257221 */ /* 0x000fe20000010000 */
[----:B------:R-:W-:Y:S01]  /*2710*/  SHF.L.U32 R155, R41, 0x10, RZ ;  /* 0x00000010299b7819 */ /* 0x000fe200000006ff */
[----:B------:R-:W-:Y:S01]  /*2720*/  FFMA.FTZ R3, R106, R165, R3 ;  /* 0x000000a56a037223 */ /* 0x000fe20000010003 */
[----:B------:R-:W-:Y:S01]  /*2730*/  PRMT R40, R67, 0x7632, R40 ;  /* 0x0000763243287816 */ /* 0x000fe20000000028 */
[----:B------:R-:W-:Y:S01]  /*2740*/  FADD.FTZ R36, R86, R131 ;  /* 0x0000008356247221 */ /* 0x000fe20000010000 */
        /* <DEDUP_REMOVED lines=11> */
[----:B------:R-:W-:Y:S01]  /*2800*/  FADD.FTZ R25, R10, R131 ;  /* 0x000000830a197221 */ /* 0x000fe20000010000 */
        /* <DEDUP_REMOVED lines=32> */
[----:B------:R-:W-:Y:S01]  /*2a10*/  ISETP.NE.AND P0, PT, R128, RZ, PT ;  /* 0x000000ff8000720c */ /* 0x000fe20003f05270 */
[----:B------:R-:W-:Y:S01]  /*2a20*/  IMAD.WIDE.U32 R148, R152, UR6, RZ ;  /* 0x0000000698947c25 */ /* 0x000fe2000f8e00ff */
[----:B------:R-:W-:Y:S01]  /*2a30*/  LEA.HI R0, R6, R6, RZ, 0x1 ;  /* 0x0000000606007211 */ /* 0x000fe200078f08ff */
[----:B------:R-:W-:Y:S01]  /*2a40*/  HFMA2.MMA R5, -RZ, RZ, 0, 0 ;  /* 0x00000000ff057435 */ /* 0x000fe200000001ff */
[----:B------:R-:W-:Y:S01]  /*2a50*/  ISETP.NE.AND P1, PT, R128, 0x1f, PT ;  /* 0x0000001f8000780c */ /* 0x000fe20003f25270 */
[----:B------:R-:W-:Y:S01]  /*2a60*/  UMOV UR5, URZ ;  /* 0x0000003f00057c82 */ /* 0x000fe20008000000 */
[----:B------:R-:W1:Y:S01]  /*2a70*/  LDC.64 R138, c[0x0][0x2d0] ;  /* 0x0000b400ff8a7b82 */ /* 0x000e620000000a00 */
[----:B------:R-:W-:Y:S01]  /*2a80*/  LOP3.LUT R3, R0, 0xfffffe, RZ, 0xc0, !PT ;  /* 0x00fffffe00037812 */ /* 0x000fe200078ec0ff */
[----:B------:R-:W-:Y:S01]  /*2a90*/  ULDC UR17, c[0x0][0x224] ;  /* 0x0000890000117ab9 */ /* 0x000fe20000000800 */
[----:B------:R-:W-:Y:S01]  /*2aa0*/  P2R R0, PR, RZ, 0x1 ;  /* 0x00000001ff007803 */ /* 0x000fe20000000000 */
[----:B------:R-:W-:Y:S01]  /*2ab0*/  ULDC UR32, c[0x0][0x21c] ;  /* 0x0000870000207ab9 */ /* 0x000fe20000000800 */
[----:B------:R-:W-:Y:S01]  /*2ac0*/  IADD3 R6, R6, -R3, RZ ;  /* 0x8000000306067210 */ /* 0x000fe20007ffe0ff */
[----:B------:R-:W-:Y:S01]  /*2ad0*/  IMAD R3, R153, UR6, RZ ;  /* 0x0000000699037c24 */ /* 0x000fe2000f8e02ff */
[----:B------:R-:W-:Y:S01]  /*2ae0*/  MOV R95, RZ ;  /* 0x000000ff005f7202 */ /* 0x000fe20000000f00 */
[----:B------:R-:W2:Y:S01]  /*2af0*/  LDC.64 R140, c[0x0][0x348] ;  /* 0x0000d200ff8c7b82 */ /* 0x000ea20000000a00 */
[----:B------:R-:W-:Y:S01]  /*2b00*/  IADD3 R4, R128, 0x200, RZ ;  /* 0x0000020080047810 */ /* 0x000fe20007ffe0ff */
[----:B------:R-:W-:Y:S01]  /*2b10*/  IMAD R3, R152, UR7, R3 ;  /* 0x0000000798037c24 */ /* 0x000fe2000f8e0203 */
[----:B------:R-:W-:Y:S01]  /*2b20*/  UMOV UR6, URZ ;  /* 0x0000003f00067c82 */ /* 0x000fe20008000000 */
[----:B------:R-:W-:Y:S01]  /*2b30*/  ULDC.64 UR28, c[0x0][0x3c8] ;  /* 0x0000f200001c7ab9 */ /* 0x000fe20000000a00 */
[----:B------:R-:W-:Y:S01]  /*2b40*/  ULDC.64 UR30, c[0x0][0x3d0] ;  /* 0x0000f400001e7ab9 */ /* 0x000fe20000000a00 */
[----:B------:R-:W-:Y:S01]  /*2b50*/  ULDC.64 UR20, c[0x0][0x250] ;  /* 0x0000940000147ab9 */ /* 0x000fe20000000a00 */
[----:B------:R-:W-:Y:S01]  /*2b60*/  IADD3 R3, R149, R3, RZ ;  /* 0x0000000395037210 */ /* 0x000fe20007ffe0ff */
[----:B------:R-:W3:Y:S01]  /*2b70*/  LDC.64 R142, c[0x0][0x360] ;  /* 0x0000d800ff8e7b82 */ /* 0x000ee20000000a00 */
[----:B------:R-:W-:Y:S01]  /*2b80*/  ULDC.64 UR18, c[0x0][0x238] ;  /* 0x00008e0000127ab9 */ /* 0x000fe20000000a00 */
[----:B------:R-:W-:Y:S01]  /*2b90*/  ULDC.64 UR22, c[0x0][0x270] ;  /* 0x00009c0000167ab9 */ /* 0x000fe20000000a00 */
[----:B------:R-:W-:Y:S01]  /*2ba0*/  ULDC.64 UR24, c[0x0][0x350] ;  /* 0x0000d40000187ab9 */ /* 0x000fe20000000a00 */
[----:B------:R-:W-:-:S04]  /*2bb0*/  ULDC.64 UR26, c[0x0][0x370] ;  /* 0x0000dc00001a7ab9 */ /* 0x000fc80000000a00 */
[----:B------:R-:W4:Y:S08]  /*2bc0*/  LDC.64 R144, c[0x0][0x368] ;  /* 0x0000da00ff907b82 */ /* 0x000f300000000a00 */
[----:B------:R-:W0:Y:S02]  /*2bd0*/  LDC.64 R146, c[0x0][0x380] ;  /* 0x0000e000ff927b82 */ /* 0x000e240000000a00 */
.L_x_8546:
        /* <DEDUP_REMOVED lines=9> */
[----:B0--3--:R-:W3:Y:S01]  /*2c70*/  LDG.E.128 R72, desc[UR12][R80.64+0x200] ;  /* 0x0002000c50487981 */ /* 0x009ee2000c1e1d00 */
[----:B------:R-:W-:Y:S01]  /*2c80*/  MOV R2, R148 ;  /* 0x0000009400027202 */ /* 0x000fe20000000f00 */
[----:B------:R-:W-:Y:S02]  /*2c90*/  IMAD R0, R171, UR18, RZ ;  /* 0x00000012ab007c24 */ /* 0x000fe4000f8e02ff */
[----:B------:R-:W-:-:S04]  /*2ca0*/  IMAD.WIDE.U32 R78, R5, UR22, RZ ;  /* 0x00000016054e7c25 */ /* 0x000fc8000f8e00ff */
[----:B------:R-:W-:-:S04]  /*2cb0*/  IMAD.WIDE.U32 R76, R5, UR18, R2 ;  /* 0x00000012054c7c25 */ /* 0x000fc8000f8e0002 */
[----:B------:R-:W-:Y:S01]  /*2cc0*/  IMAD R83, R5, UR19, R0 ;  /* 0x0000001305537c24 */ /* 0x000fe2000f8e0200 */
[----:B-1----:R-:W-:Y:S01]  /*2cd0*/  LEA R86, P0, R76, R138, 0x2 ;  /* 0x0000008a4c567211 */ /* 0x002fe200078010ff */
[----:B------:R-:W-:-:S03]  /*2ce0*/  IMAD R2, R171, UR22, RZ ;  /* 0x00000016ab027c24 */ /* 0x000fc6000f8e02ff */
[----:B------:R-:W-:Y:S01]  /*2cf0*/  IADD3 R0, R77, R83, RZ ;  /* 0x000000534d007210 */ /* 0x000fe20007ffe0ff */
[----:B------:R-:W-:-:S03]  /*2d00*/  IMAD R77, R5, UR23, R2 ;  /* 0x00000017054d7c24 */ /* 0x000fc6000f8e0202 */
[----:B------:R-:W-:Y:S02]  /*2d10*/  LEA.HI.X R87, R76, R139, R0, 0x2, P0 ;  /* 0x0000008b4c577211 */ /* 0x000fe400000f1400 */
[C---:B------:R-:W-:Y:S02]  /*2d20*/  LEA R76, P0, R78.reuse, R117, 0x1 ;  /* 0x000000754e4c7211 */ /* 0x040fe400078008ff */
[----:B------:R-:W-:Y:S01]  /*2d30*/  IADD3 R77, R79, R77, RZ ;  /* 0x0000004d4f4d7210 */ /* 0x000fe20007ffe0ff */
[----:B------:R-:W4:Y:S03]  /*2d40*/  LDG.E R2, desc[UR12][R86.64] ;  /* 0x0000000c56027981 */ /* 0x000f26000c1e1900 */
[----:B------:R-:W-:-:S03]  /*2d50*/  LEA.HI.X R77, R78, R116, R77, 0x1, P0 ;  /* 0x000000744e4d7211 */ /* 0x000fc600000f0c4d */
[----:B------:R-:W-:Y:S01]  /*2d60*/  IMAD.WIDE R88, R114, 0x10, R76 ;  /* 0x0000001072587825 */ /* 0x000fe200078e024c */
[----:B------:R-:W-:Y:S01]  /*2d70*/  LOP3.LUT P0, RZ, R128, 0x1f, RZ, 0xc0, !PT ;  /* 0x0000001f80ff7812 */ /* 0x000fe2000780c0ff */
[----:B--2---:R1:W-:Y:S04]  /*2d80*/  STS.128 [R113], R68 ;  /* 0x0000004471007388 */ /* 0x0043e80000000c00 */
[----:B---3--:R-:W-:Y:S01]  /*2d90*/  STS.128 [R113+0x200], R72 ;  /* 0x0002004871007388 */ /* 0x008fe20000000c00 */
[----:B------:R-:W-:-:S03]  /*2da0*/  NOP ;  /* 0x0000000000007918 */ /* 0x000fc60000000000 */
[----:B------:R-:W2:Y:S04]  /*2db0*/  LDG.E.128 R76, desc[UR12][R88.64] ;  /* 0x0000000c584c7981 */ /* 0x000ea8000c1e1d00 */
[----:B------:R-:W3:Y:S01]  /*2dc0*/  LDG.E.128 R80, desc[UR12][R88.64+0x200] ;  /* 0x0002000c58507981 */ /* 0x000ee2000c1e1d00 */
[C---:B------:R-:W-:Y:S02]  /*2dd0*/  ISETP.LT.OR P2, PT, R115.reuse, 0x2, P0 ;  /* 0x000000027300780c */ /* 0x040fe40000741670 */
[----:B------:R-:W-:Y:S01]  /*2de0*/  LEA R91, R6, R5, 0x8 ;  /* 0x00000005065b7211 */ /* 0x000fe200078e40ff */
[----:B------:R-:W0:Y:S10]  /*2df0*/  LDS.128 R72, [R112+0x10] ;  /* 0x0000100070487984 */ /* 0x000e340000000c00 */
[----:B------:R-:W4:Y:S01]  /*2e00*/  @!P2 LDC R173, c[0x0][0x21c] ;  /* 0x00008700ffadab82 */ /* 0x000f220000000800 */
[----:B-1----:R-:W-:-:S02]  /*2e10*/  @!P2 IADD3 R68, R115, -0x2, RZ ;  /* 0xfffffffe7344a810 */ /* 0x002fc40007ffe0ff */
[----:B------:R-:W-:-:S04]  /*2e20*/  ISETP.NE.AND P3, PT, R128, RZ, PT ;  /* 0x000000ff8000720c */ /* 0x000fc80003f65270 */
[----:B------:R-:W-:Y:S01]  /*2e30*/  SEL R0, R91, R4, !P3 ;  /* 0x000000045b007207 */ /* 0x000fe20005800000 */
[----:B----4-:R-:W-:Y:S02]  /*2e40*/  @!P2 IMAD R173, R68, R173, R5 ;  /* 0x000000ad44ada224 */ /* 0x010fe400078e0205 */
[----:B------:R-:W1:Y:S01]  /*2e50*/  LDS.128 R68, [R112] ;  /* 0x0000000070447984 */ /* 0x000e620000000c00 */
[----:B------:R-:W-:Y:S01]  /*2e60*/  FMUL.FTZ R174, R2, 1.4426950216293334961 ;  /* 0x3fb8aa3b02ae7820 */ /* 0x000fe20000410000 */
[----:B------:R-:W-:-:S03]  /*2e70*/  LEA R170, R0, R85, 0x2 ;  /* 0x0000005500aa7211 */ /* 0x000fc600078e10ff */
[-C--:B------:R-:W-:Y:S01]  /*2e80*/  FMUL.FTZ R225, R39, R174.reuse ;  /* 0x000000ae27e17220 */ /* 0x080fe20000410000 */
[-C--:B------:R-:W-:Y:S01]  /*2e90*/  FMUL.FTZ R0, R30, R174.reuse ;  /* 0x000000ae1e007220 */ /* 0x080fe20000410000 */
[-C--:B------:R-:W-:Y:S01]  /*2ea0*/  FMUL.FTZ R182, R38, R174.reuse ;  /* 0x000000ae26b67220 */ /* 0x080fe20000410000 */
[----:B------:R-:W-:-:S03]  /*2eb0*/  FMUL.FTZ R209, R31, R174 ;  /* 0x000000ae1fd17220 */ /* 0x000fc60000410000 */
[----:B------:R-:W4:Y:S01]  /*2ec0*/  MUFU.EX2 R225, R225 ;  /* 0x000000e100e17308 */ /* 0x000f220000000800 */
[----:B------:R-:W-:-:S07]  /*2ed0*/  FMUL.FTZ R180, R37, R174 ;  /* 0x000000ae25b47220 */ /* 0x000fce0000410000 */
[----:B------:R-:W4:Y:S01]  /*2ee0*/  MUFU.EX2 R0, R0 ;  /* 0x0000000000007308 */ /* 0x000f220000000800 */
[----:B------:R-:W-:-:S07]  /*2ef0*/  FMUL.FTZ R184, R28, R174 ;  /* 0x000000ae1cb87220 */ /* 0x000fce0000410000 */
[----:B------:R-:W4:Y:S01]  /*2f00*/  MUFU.EX2 R182, R182 ;  /* 0x000000b600b67308 */ /* 0x000f220000000800 */
[----:B------:R-:W-:-:S07]  /*2f10*/  FMUL.FTZ R178, R36, R174 ;  /* 0x000000ae24b27220 */ /* 0x000fce0000410000 */
[----:B------:R-:W4:Y:S01]  /*2f20*/  MUFU.EX2 R209, R209 ;  /* 0x000000d100d17308 */ /* 0x000f220000000800 */
[----:B------:R-:W-:-:S07]  /*2f30*/  FMUL.FTZ R199, R29, R174 ;  /* 0x000000ae1dc77220 */ /* 0x000fce0000410000 */
[----:B------:R-:W4:Y:S08]  /*2f40*/  MUFU.EX2 R180, R180 ;  /* 0x000000b400b47308 */ /* 0x000f300000000800 */
[----:B------:R-:W4:Y:S01]  /*2f50*/  MUFU.EX2 R184, R184 ;  /* 0x000000b800b87308 */ /* 0x000f220000000800 */
[----:B0-----:R-:W-:Y:S01]  /*2f60*/  PRMT R195, R74, 0x7632, R195 ;  /* 0x000076324ac37816 */ /* 0x001fe200000000c3 */
[----:B------:R-:W-:-:S06]  /*2f70*/  FMUL.FTZ R198, R26, R157 ;  /* 0x0000009d1ac67220 */ /* 0x000fcc0000410000 */
[----:B------:R-:W0:Y:S01]  /*2f80*/  MUFU.EX2 R178, R178 ;  /* 0x000000b200b27308 */ /* 0x000e220000000800 */
[----:B------:R-:W-:-:S07]  /*2f90*/  FMUL.FTZ R215, R27, R156 ;  /* 0x0000009c1bd77220 */ /* 0x000fce0000410000 */
[----:B------:R-:W0:Y:S01]  /*2fa0*/  MUFU.EX2 R199, R199 ;  /* 0x000000c700c77308 */ /* 0x000e220000000800 */
[----:B-1----:R-:W-:Y:S01]  /*2fb0*/  PRMT R175, R69, 0x7632, R175 ;  /* 0x0000763245af7816 */ /* 0x002fe200000000af */
[----:B------:R-:W-:Y:S01]  /*2fc0*/  @!P2 IMAD.WIDE R172, R173, 0x8, R132 ;  /* 0x00000008adaca825 */ /* 0x000fe200078e0284 */
[----:B------:R-:W-:Y:S02]  /*2fd0*/  MOV R181, RZ ;  /* 0x000000ff00b57202 */ /* 0x000fe40000000f00 */
[----:B------:R-:W-:Y:S01]  /*2fe0*/  PRMT R176, R68, 0x7632, R176 ;  /* 0x0000763244b07816 */ /* 0x000fe200000000b0 */
[----:B------:R-:W-:Y:S01]  /*2ff0*/  FMUL.FTZ R219, R39, R168 ;  /* 0x000000a827db7220 */ /* 0x000fe20000410000 */
[----:B------:R-:W-:Y:S02]  /*3000*/  FMUL.FTZ R217, R30, R161 ;  /* 0x000000a11ed97220 */ /* 0x000fe40000410000 */
[----:B------:R-:W-:Y:S02]  /*3010*/  SHF.L.U32 R176, R176, 0x10, RZ ;  /* 0x00000010b0b07819 */ /* 0x000fe400000006ff */
[----:B------:R-:W-:Y:S01]  /*3020*/  PRMT R196, R75, 0x7632, R196 ;  /* 0x000076324bc47816 */ /* 0x000fe200000000c4 */
[----:B------:R-:W-:-:S02]  /*3030*/  FMUL.FTZ R168, R38, R169 ;  /* 0x000000a926a87220 */ /* 0x000fc40000410000 */
[----:B------:R-:W-:Y:S01]  /*3040*/  FMUL.FTZ R227, R176, R217 ;  /* 0x000000d9b0e37220 */ /* 0x000fe20000410000 */
[----:B------:R-:W-:Y:S01]  /*3050*/  SHF.L.U32 R175, R175, 0x10, RZ ;  /* 0x00000010afaf7819 */ /* 0x000fe200000006ff */
[----:B------:R-:W-:Y:S01]  /*3060*/  FMUL.FTZ R160, R31, R160 ;  /* 0x000000a01fa07220 */ /* 0x000fe20000410000 */
[----:B------:R-:W-:Y:S01]  /*3070*/  FMUL.FTZ R197, R25, R174 ;  /* 0x000000ae19c57220 */ /* 0x000fe20000410000 */
[----:B------:R-:W-:Y:S01]  /*3080*/  PRMT R187, R73, 0x7632, R187 ;  /* 0x0000763249bb7816 */ /* 0x000fe200000000bb */
[----:B------:R-:W-:Y:S01]  /*3090*/  FMUL.FTZ R169, R37, R166 ;  /* 0x000000a625a97220 */ /* 0x000fe20000410000 */
[-C--:B------:R-:W-:Y:S01]  /*30a0*/  FMUL.FTZ R186, R35, R174.reuse ;  /* 0x000000ae23ba7220 */ /* 0x080fe20000410000 */
[-C--:B------:R-:W-:Y:S01]  /*30b0*/  FMUL.FTZ R188, R26, R174.reuse ;  /* 0x000000ae1abc7220 */ /* 0x080fe20000410000 */
[-C--:B------:R-:W-:Y:S01]  /*30c0*/  FMUL.FTZ R183, R34, R174.reuse ;  /* 0x000000ae22b77220 */ /* 0x080fe20000410000 */
[----:B------:R-:W-:Y:S01]  /*30d0*/  FMUL.FTZ R185, R27, R174 ;  /* 0x000000ae1bb97220 */ /* 0x000fe20000410000 */
[----:B------:R-:W-:Y:S01]  /*30e0*/  FMUL.FTZ R194, R29, R158 ;  /* 0x0000009e1dc27220 */ /* 0x000fe20000410000 */
[----:B------:R-:W1:Y:S01]  /*30f0*/  MUFU.EX2 R197, R197 ;  /* 0x000000c500c57308 */ /* 0x000e620000000800 */
[----:B------:R-:W-:Y:S01]  /*3100*/  FMUL.FTZ R159, R28, R159 ;  /* 0x0000009f1c9f7220 */ /* 0x000fe20000410000 */
[----:B------:R-:W-:-:S06]  /*3110*/  FMUL.FTZ R192, R36, R167 ;  /* 0x000000a724c07220 */ /* 0x000fcc0000410000 */
[----:B------:R-:W0:Y:S08]  /*3120*/  MUFU.EX2 R186, R186 ;  /* 0x000000ba00ba7308 */ /* 0x000e300000000800 */
[----:B------:R-:W0:Y:S08]  /*3130*/  MUFU.EX2 R188, R188 ;  /* 0x000000bc00bc7308 */ /* 0x000e300000000800 */
[----:B------:R-:W0:Y:S08]  /*3140*/  MUFU.EX2 R183, R183 ;  /* 0x000000b700b77308 */ /* 0x000e300000000800 */
[----:B------:R-:W0:Y:S01]  /*3150*/  MUFU.EX2 R185, R185 ;  /* 0x000000b900b97308 */ /* 0x000e220000000800 */
[----:B------:R-:W-:Y:S01]  /*3160*/  FMUL.FTZ R161, R35, R164 ;  /* 0x000000a423a17220 */ /* 0x000fe20000410000 */
[----:B------:R-:W-:Y:S01]  /*3170*/  FMUL.FTZ R200, R34, R165 ;  /* 0x000000a522c87220 */ /* 0x000fe20000410000 */
[----:B------:R-:W-:Y:S01]  /*3180*/  FMUL.FTZ R241, R33, R162 ;  /* 0x000000a221f17220 */ /* 0x000fe20000410000 */
[----:B------:R-:W-:Y:S01]  /*3190*/  FMUL.FTZ R179, R32, R163 ;  /* 0x000000a320b37220 */ /* 0x000fe20000410000 */
        /* <DEDUP_REMOVED lines=8> */
[----:B----4-:R4:W-:Y:S01]  /*3220*/  STS [R170+0x1af8], R225 ;  /* 0x001af8e1aa007388 */ /* 0x0109e20000000800 */
[----:B------:R-:W-:Y:S01]  /*3230*/  BAR.SYNC.DEFER_BLOCKING 0x0 ;  /* 0x0000000000007b1d */ /* 0x000fe20000010000 */
[----:B------:R-:W-:-:S02]  /*3240*/  @P1 MOV R76, 0x400 ;  /* 0x00000400004c1802 */ /* 0x000fc40000000f00 */
[----:B------:R-:W-:Y:S02]  /*3250*/  SHF.L.U32 R79, R69, 0x10, RZ ;  /* 0x00000010454f7819 */ /* 0x000fe400000006ff */
[C---:B---3--:R-:W-:Y:S01]  /*3260*/  PRMT R189, R89.reuse, 0x7632, R189 ;  /* 0x0000763259bd7816 */ /* 0x048fe200000000bd */
[----:B------:R3:W5:Y:S01]  /*3270*/  @!P2 LDG.E R181, desc[UR12][R172.64+0x4] ;  /* 0x0000040cacb5a981 */ /* 0x000762000c1e1900 */
[----:B------:R-:W-:Y:S01]  /*3280*/  SHF.L.U32 R191, R89, 0x10, RZ ;  /* 0x0000001059bf7819 */ /* 0x000fe200000006ff */
[----:B------:R-:W-:Y:S01]  /*3290*/  FMUL.FTZ R89, R225, R0 ;  /* 0x00000000e1597220 */ /* 0x000fe20000410000 */
[C---:B------:R-:W-:Y:S02]  /*32a0*/  PRMT R193, R88.reuse, 0x7632, R193 ;  /* 0x0000763258c17816 */ /* 0x040fe400000000c1 */
[----:B------:R-:W-:Y:S01]  /*32b0*/  SHF.L.U32 R202, R88, 0x10, RZ ;  /* 0x0000001058ca7819 */ /* 0x000fe200000006ff */
[----:B------:R-:W-:Y:S01]  /*32c0*/  FMUL.FTZ R88, R182, R89 ;  /* 0x00000059b6587220 */ /* 0x000fe20000410000 */
[----:B--2---:R-:W-:-:S03]  /*32d0*/  @P1 LEA R201, R77, R76, 0x18 ;  /* 0x0000004c4dc91211 */ /* 0x004fc600078ec0ff */
[----:B------:R-:W-:Y:S01]  /*32e0*/  FMUL.FTZ R157, R209, R88 ;  /* 0x00000058d19d7220 */ /* 0x000fe20000410000 */
[----:B------:R-:W-:-:S03]  /*32f0*/  SHF.L.U32 R89, R195, 0x10, RZ ;  /* 0x00000010c3597819 */ /* 0x000fc600000006ff */
[----:B------:R-:W-:Y:S01]  /*3300*/  FMUL.FTZ R195, R180, R157 ;  /* 0x0000009db4c37220 */ /* 0x000fe20000410000 */
[----:B------:R-:W-:-:S03]  /*3310*/  @P1 LEA R156, R128, R201, 0x2 ;  /* 0x000000c9809c1211 */ /* 0x000fc600078e10ff */
[----:B------:R-:W-:Y:S01]  /*3320*/  FMUL.FTZ R201, R184, R195 ;  /* 0x000000c3b8c97220 */ /* 0x000fe20000410000 */
[----:B------:R-:W-:-:S03]  /*3330*/  SHF.L.U32 R69, R91, 0x10, RZ ;  /* 0x000000105b457819 */ /* 0x000fc600000006ff */
[----:B0-----:R-:W-:Y:S02]  /*3340*/  FMUL.FTZ R210, R178, R201 ;  /* 0x000000c9b2d27220 */ /* 0x001fe40000410000 */
[----:B------:R-:W-:Y:S02]  /*3350*/  FMUL.FTZ R204, R104, R69 ;  /* 0x0000004568cc7220 */ /* 0x000fe40000410000 */
[----:B------:R-:W-:Y:S02]  /*3360*/  FMUL.FTZ R69, R199, R210 ;  /* 0x000000d2c7457220 */ /* 0x000fe40000410000 */
[----:B------:R0:W2:Y:S01]  /*3370*/  @P1 LDS R210, [R156+0x22fc] ;  /* 0x0022fc009cd21984 */ /* 0x0000a20000000800 */
[----:B------:R-:W-:Y:S02]  /*3380*/  SHF.L.U32 R78, R68, 0x10, RZ ;  /* 0x00000010444e7819 */ /* 0x000fe400000006ff */
[----:B---3--:R-:W-:Y:S01]  /*3390*/  SHF.L.U32 R172, R75, 0x10, RZ ;  /* 0x000000104bac7819 */ /* 0x008fe200000006ff */
[----:B------:R-:W-:Y:S01]  /*33a0*/  FMUL.FTZ R75, R32, R174 ;  /* 0x000000ae204b7220 */ /* 0x000fe20000410000 */
[----:B------:R-:W-:Y:S01]  /*33b0*/  PRMT R77, R70, 0x7632, R77 ;  /* 0x00007632464d7816 */ /* 0x000fe2000000004d */
[----:B------:R-:W-:Y:S01]  /*33c0*/  FMUL.FTZ R190, R78, R219 ;  /* 0x000000db4ebe7220 */ /* 0x000fe20000410000 */
[----:B------:R-:W-:Y:S01]  /*33d0*/  SHF.L.U32 R80, R70, 0x10, RZ ;  /* 0x0000001046507819 */ /* 0x000fe200000006ff */
[----:B------:R-:W-:-:S02]  /*33e0*/  FMUL.FTZ R70, R24, R155 ;  /* 0x0000009b18467220 */ /* 0x000fc40000410000 */
[----:B------:R3:W0:Y:S01]  /*33f0*/  MUFU.EX2 R155, R75 ;  /* 0x0000004b009b7308 */ /* 0x0006220000000800 */
[----:B------:R-:W-:Y:S01]  /*3400*/  FFMA.FTZ R195, R0, R190, R227 ;  /* 0x000000be00c37223 */ /* 0x000fe200000100e3 */
[----:B------:R-:W-:Y:S01]  /*3410*/  SHF.L.U32 R83, R73, 0x10, RZ ;  /* 0x0000001049537819 */ /* 0x000fe200000006ff */
[----:B------:R-:W-:Y:S01]  /*3420*/  FMUL.FTZ R73, R24, R174 ;  /* 0x000000ae18497220 */ /* 0x000fe20000410000 */
[----:B------:R-:W-:Y:S01]  /*3430*/  SHF.L.U32 R88, R196, 0x10, RZ ;  /* 0x00000010c4587819 */ /* 0x000fe200000006ff */
[----:B------:R-:W-:Y:S01]  /*3440*/  FMUL.FTZ R196, R175, R160 ;  /* 0x000000a0afc47220 */ /* 0x000fe20000410000 */
[----:B---3--:R-:W-:Y:S01]  /*3450*/  FMUL.FTZ R75, R79, R168 ;  /* 0x000000a84f4b7220 */ /* 0x008fe20000410000 */
[C---:B------:R-:W-:Y:S02]  /*3460*/  PRMT R173, R71.reuse, 0x7632, R173 ;  /* 0x0000763247ad7816 */ /* 0x040fe400000000ad */
[----:B------:R-:W-:Y:S01]  /*3470*/  SHF.L.U32 R81, R71, 0x10, RZ ;  /* 0x0000001047517819 */ /* 0x000fe200000006ff */
[----:B------:R-:W-:Y:S01]  /*3480*/  FFMA.FTZ R195, R182, R195, R75 ;  /* 0x000000c3b6c37223 */ /* 0x000fe2000001004b */
[----:B------:R-:W-:-:S02]  /*3490*/  PRMT R71, R72, 0x7632, R71 ;  /* 0x0000763248477816 */ /* 0x000fc40000000047 */
[----:B------:R-:W-:Y:S01]  /*34a0*/  SHF.L.U32 R82, R72, 0x10, RZ ;  /* 0x0000001048527819 */ /* 0x000fe200000006ff */
[----:B------:R-:W-:Y:S01]  /*34b0*/  FMUL.FTZ R72, R33, R174 ;  /* 0x000000ae21487220 */ /* 0x000fe20000410000 */
[----:B----4-:R-:W-:Y:S01]  /*34c0*/  SHF.L.U32 R170, R74, 0x10, RZ ;  /* 0x000000104aaa7819 */ /* 0x010fe200000006ff */
[----:B------:R3:W4:Y:S01]  /*34d0*/  MUFU.EX2 R158, R73 ;  /* 0x00000049009e7308 */ /* 0x0007220000000800 */
[C---:B------:R-:W-:Y:S01]  /*34e0*/  SHF.L.U32 R74, R90.reuse, 0x10, RZ ;  /* 0x000000105a4a7819 */ /* 0x040fe200000006ff */
[----:B------:R-:W-:Y:S01]  /*34f0*/  FFMA.FTZ R195, R209, R195, R196 ;  /* 0x000000c3d1c37223 */ /* 0x000fe200000100c4 */
[----:B------:R-:W-:Y:S02]  /*3500*/  SHF.L.U32 R174, R77, 0x10, RZ ;  /* 0x000000104dae7819 */ /* 0x000fe400000006ff */
[----:B------:R-:W-:Y:S02]  /*3510*/  PRMT R76, R90, 0x7632, R76 ;  /* 0x000076325a4c7816 */ /* 0x000fe4000000004c */
[----:B------:R-:W-:Y:S01]  /*3520*/  SHF.L.U32 R203, R189, 0x10, RZ ;  /* 0x00000010bdcb7819 */ /* 0x000fe200000006ff */
[----:B---3--:R-:W-:Y:S01]  /*3530*/  FMUL.FTZ R73, R80, R169 ;  /* 0x000000a950497220 */ /* 0x008fe20000410000 */
[----:B------:R-:W-:Y:S01]  /*3540*/  PRMT R68, R91, 0x7632, R68 ;  /* 0x000076325b447816 */ /* 0x000fe20000000044 */
[----:B------:R-:W-:Y:S01]  /*3550*/  FMUL.FTZ R189, R105, R74 ;  /* 0x0000004a69bd7220 */ /* 0x000fe20000410000 */
[----:B------:R-:W-:Y:S01]  /*3560*/  SHF.L.U32 R90, R187, 0x10, RZ ;  /* 0x00000010bb5a7819 */ /* 0x000fe200000006ff */
[----:B------:R-:W3:Y:S01]  /*3570*/  MUFU.EX2 R72, R72 ;  /* 0x0000004800487308 */ /* 0x000ee20000000800 */
[----:B------:R-:W-:Y:S01]  /*3580*/  FMUL.FTZ R187, R174, R159 ;  /* 0x0000009faebb7220 */ /* 0x000fe20000410000 */
[----:B------:R-:W-:Y:S01]  /*3590*/  FFMA.FTZ R74, R180, R195, R73 ;  /* 0x000000c3b44a7223 */ /* 0x000fe20000010049 */
[----:B-1----:R-:W-:-:S02]  /*35a0*/  PRMT R208, R86, 0x7632, R208 ;  /* 0x0000763256d07816 */ /* 0x002fc400000000d0 */
[----:B------:R-:W-:Y:S02]  /*35b0*/  SHF.L.U32 R86, R86, 0x10, RZ ;  /* 0x0000001056567819 */ /* 0x000fe400000006ff */
[----:B------:R-:W-:Y:S01]  /*35c0*/  PRMT R166, R87, 0x7632, R166 ;  /* 0x0000763257a67816 */ /* 0x000fe200000000a6 */
[----:B------:R-:W-:Y:S01]  /*35d0*/  FMUL.FTZ R77, R81, R192 ;  /* 0x000000c0514d7220 */ /* 0x000fe20000410000 */
[----:B------:R-:W-:Y:S01]  /*35e0*/  SHF.L.U32 R173, R173, 0x10, RZ ;  /* 0x00000010adad7819 */ /* 0x000fe200000006ff */
[----:B------:R-:W-:Y:S01]  /*35f0*/  FFMA.FTZ R74, R184, R74, R187 ;  /* 0x0000004ab84a7223 */ /* 0x000fe200000100bb */
[----:B------:R-:W-:Y:S02]  /*3600*/  SHF.L.U32 R87, R87, 0x10, RZ ;  /* 0x0000001057577819 */ /* 0x000fe400000006ff */
[----:B------:R-:W-:Y:S02]  /*3610*/  SHF.L.U32 R195, R68, 0x10, RZ ;  /* 0x0000001044c37819 */ /* 0x000fe400000006ff */
        /* <DEDUP_REMOVED lines=9> */
[----:B------:R-:W-:Y:S01]  /*36b0*/  FFMA.FTZ R74, R178, R74, R77 ;  /* 0x0000004ab24a7223 */ /* 0x000fe2000001004d */
[----:B------:R-:W-:Y:S01]  /*36c0*/  FMUL.FTZ R87, R107, R202 ;  /* 0x000000ca6b577220 */ /* 0x000fe20000410000 */
[----:B------:R-:W-:Y:S01]  /*36d0*/  FMUL.FTZ R202, R99, R206 ;  /* 0x000000ce63ca7220 */ /* 0x000fe20000410000 */
        /* <DEDUP_REMOVED lines=17> */
[----:B------:R-:W-:Y:S01]  /*37f0*/  FFMA.FTZ R74, R199, R74, R246 ;  /* 0x0000004ac74a7223 */ /* 0x000fe200000100f6 */
[----:B0-234-:R-:W-:Y:S06]  /*3800*/  @P1 BRA `(.L_x_8511) ;  /* 0x0000000000301947 */ /* 0x01dfec0003800000 */
[----:B------:R-:W-:Y:S01]  /*3810*/  ISETP.NE.AND P1, PT, R115, UR17, PT ;  /* 0x0000001173007c0c */ /* 0x000fe2000bf25270 */
[----:B------:R-:W-:-:S12]  /*3820*/  HFMA2.MMA R210, -RZ, RZ, 1.875, 0 ;  /* 0x3f800000ffd27435 */ /* 0x000fd800000001ff */
        /* <DEDUP_REMOVED lines=10> */
.L_x_8511:
[----:B------:R-:W-:Y:S05]  /*38d0*/  BSYNC B0 ;  /* 0x0000000000007941 */ /* 0x000fea0003800000 */
.L_x_8510:
        /* <DEDUP_REMOVED lines=47> */
[----:B------:R-:W-:Y:S01]  /*3bd0*/  UIADD3 UR7, UP0, UR8, -0x200, URZ ;  /* 0xfffffe0008077890 */ /* 0x000fe2000ff1e03f */
        /* <DEDUP_REMOVED lines=8> */
[----:B------:R-:W2:Y:S01]  /*3c60*/  S2R R208, SR_CgaCtaId ;  /* 0x0000000000d07919 */ /* 0x000ea20000008800 */
[C---:B------:R-:W-:Y:S01]  /*3c70*/  FFMA.FTZ R221, R0.reuse, R68, R213 ;  /* 0x0000004400dd7223 */ /* 0x040fe200000100d5 */
[----:B------:R-:W-:Y:S01]  /*3c80*/  FMUL.FTZ R84, R0, R85 ;  /* 0x0000005500547220 */ /* 0x000fe20000410000 */
[----:B0-----:R-:W-:Y:S01]  /*3c90*/  @P2 FFMA.FTZ R74, R191, R69, R74 ;  /* 0x00000045bf4a2223 */ /* 0x001fe2000001004a */
[----:B------:R-:W-:Y:S01]  /*3ca0*/  ISETP.GE.OR P0, PT, R115, UR17, P0 ;  /* 0x0000001173007c0c */ /* 0x000fe20008706670 */
[----:B------:R-:W-:Y:S01]  /*3cb0*/  UIADD3.X UR10, UR9, -0x1, URZ, UP0, !UPT ;  /* 0xffffffff090a7890 */ /* 0x000fe200087fe43f */
[----:B-1----:R-:W-:Y:S01]  /*3cc0*/  @P2 FMUL.FTZ R191, R191, R76 ;  /* 0x0000004cbfbf2220 */ /* 0x002fe20000410000 */
[----:B------:R-:W-:Y:S01]  /*3cd0*/  SHFL.DOWN PT, R85, R84, 0x1, 0x1f ;  /* 0x08201f0054557f89 */ /* 0x000fe200000e0000 */
[----:B------:R-:W-:Y:S01]  /*3ce0*/  ISETP.NE.AND P2, PT, R214, 0x1f, PT ;  /* 0x0000001fd600780c */ /* 0x000fe20003f45270 */
[----:B------:R-:W-:Y:S01]  /*3cf0*/  BSSY B0, `(.L_x_8512) ;  /* 0x0000147000007945 */ /* 0x000fe20003800000 */
[C---:B------:R-:W-:Y:S01]  /*3d00*/  IADD3 R231, R128.reuse, 0x100, RZ ;  /* 0x0000010080e77810 */ /* 0x040fe20007ffe0ff */
[----:B------:R-:W0:Y:S01]  /*3d10*/  SHFL.DOWN PT, R76, R221, 0x1, 0x1f ;  /* 0x08201f00dd4c7f89 */ /* 0x000e2200000e0000 */
[----:B------:R-:W-:-:S02]  /*3d20*/  IADD3 R233, R128, 0x120, RZ ;  /* 0x0000012080e97810 */ /* 0x000fc40007ffe0ff */
[C---:B------:R-:W-:Y:S01]  /*3d30*/  IADD3 R235, R128.reuse, 0x140, RZ ;  /* 0x0000014080eb7810 */ /* 0x040fe20007ffe0ff */
[----:B------:R-:W1:Y:S01]  /*3d40*/  SHFL.UP PT, R69, R74, 0x2, RZ ;  /* 0x044000004a457989 */ /* 0x000e6200000e00ff */
[C---:B------:R-:W-:Y:S02]  /*3d50*/  IADD3 R237, R128.reuse, 0x160, RZ ;  /* 0x0000016080ed7810 */ /* 0x040fe40007ffe0ff */
[C---:B------:R-:W-:Y:S01]  /*3d60*/  IADD3 R239, R128.reuse, 0x180, RZ ;  /* 0x0000018080ef7810 */ /* 0x040fe20007ffe0ff */
[----:B------:R-:W3:Y:S01]  /*3d70*/  SHFL.UP PT, R68, R191, 0x2, RZ ;  /* 0x04400000bf447989 */ /* 0x000ee200000e00ff */
[C---:B------:R-:W-:Y:S02]  /*3d80*/  IADD3 R247, R128.reuse, 0x1a0, RZ ;  /* 0x000001a080f77810 */ /* 0x040fe40007ffe0ff */
[C---:B------:R-:W-:Y:S02]  /*3d90*/  IADD3 R249, R128.reuse, 0x1c0, RZ ;  /* 0x000001c080f97810 */ /* 0x040fe40007ffe0ff */
[----:B------:R-:W-:-:S02]  /*3da0*/  IADD3 R251, R128, 0x1e0, RZ ;  /* 0x000001e080fb7810 */ /* 0x000fc40007ffe0ff */
[-C--:B------:R-:W-:Y:S02]  /*3db0*/  LEA.HI.SX32 R218, R231, R128.reuse, 0x1b ;  /* 0x00000080e7da7211 */ /* 0x080fe400078fdaff */
[-C--:B------:R-:W-:Y:S02]  /*3dc0*/  LEA.HI.SX32 R220, R233, R128.reuse, 0x1b ;  /* 0x00000080e9dc7211 */ /* 0x080fe400078fdaff */
[-C--:B------:R-:W-:Y:S02]  /*3dd0*/  LEA.HI.SX32 R222, R235, R128.reuse, 0x1b ;  /* 0x00000080ebde7211 */ /* 0x080fe400078fdaff */
[-C--:B------:R-:W-:Y:S02]  /*3de0*/  LEA.HI.SX32 R224, R237, R128.reuse, 0x1b ;  /* 0x00000080ede07211 */ /* 0x080fe400078fdaff */
[----:B------:R-:W-:Y:S01]  /*3df0*/  LEA.HI.SX32 R244, R128, R128, 0x1b ;  /* 0x0000008080f47211 */ /* 0x000fe200078fdaff */
[C---:B0-----:R-:W-:Y:S01]  /*3e00*/  @P2 FFMA.FTZ R221, R84.reuse, R76, R221 ;  /* 0x0000004c54dd2223 */ /* 0x041fe200000100dd */
[----:B------:R-:W-:Y:S01]  /*3e10*/  @P2 FMUL.FTZ R84, R84, R85 ;  /* 0x0000005554542220 */ /* 0x000fe20000410000 */
[----:B------:R-:W-:Y:S01]  /*3e20*/  ISETP.GE.U32.AND P2, PT, R214, 0x1e, PT ;  /* 0x0000001ed600780c */ /* 0x000fe20003f46070 */
[----:B-1----:R-:W-:-:S02]  /*3e30*/  @P1 FFMA.FTZ R74, R191, R69, R74 ;  /* 0x00000045bf4a1223 */ /* 0x002fc4000001004a */
[----:B------:R-:W0:Y:S01]  /*3e40*/  SHFL.DOWN PT, R76, R221, 0x2, 0x1f ;  /* 0x08401f00dd4c7f89 */ /* 0x000e2200000e0000 */
[----:B------:R-:W-:Y:S01]  /*3e50*/  LEA.HI.SX32 R226, R239, R128, 0x1b ;  /* 0x00000080efe27211 */ /* 0x000fe200078fdaff */
[----:B---3--:R-:W-:Y:S02]  /*3e60*/  @P1 FMUL.FTZ R191, R191, R68 ;  /* 0x00000044bfbf1220 */ /* 0x008fe40000410000 */
[----:B------:R-:W1:Y:S01]  /*3e70*/  SHFL.DOWN PT, R85, R84, 0x2, 0x1f ;  /* 0x08401f0054557f89 */ /* 0x000e6200000e0000 */
[----:B------:R-:W-:Y:S02]  /*3e80*/  ISETP.GE.AND P1, PT, R126, 0x4, PT ;  /* 0x000000047e00780c */ /* 0x000fe40003f26270 */
[-C--:B------:R-:W-:Y:S01]  /*3e90*/  LEA.HI.SX32 R228, R247, R128.reuse, 0x1b ;  /* 0x00000080f7e47211 */ /* 0x080fe200078fdaff */
[----:B------:R-:W3:Y:S01]  /*3ea0*/  SHFL.UP PT, R69, R74, 0x4, RZ ;  /* 0x048000004a457989 */ /* 0x000ee200000e00ff */
[-C--:B------:R-:W-:Y:S02]  /*3eb0*/  LEA.HI.SX32 R230, R249, R128.reuse, 0x1b ;  /* 0x00000080f9e67211 */ /* 0x080fe400078fdaff */
[----:B------:R-:W-:Y:S01]  /*3ec0*/  LEA.HI.SX32 R232, R251, R128, 0x1b ;  /* 0x00000080fbe87211 */ /* 0x000fe200078fdaff */
[----:B------:R-:W4:Y:S01]  /*3ed0*/  SHFL.UP PT, R68, R191, 0x4, RZ ;  /* 0x04800000bf447989 */ /* 0x000f2200000e00ff */
        /* <DEDUP_REMOVED lines=11> */
[----:B-1----:R-:W-:-:S04]  /*3f90*/  @!P2 FMUL.FTZ R84, R84, R85 ;  /* 0x000000555454a220 */ /* 0x002fc80000410000 */
[----:B------:R-:W0:Y:S01]  /*3fa0*/  SHFL.DOWN PT, R212, R221, 0x8, 0x1f ;  /* 0x09001f00ddd47f89 */ /* 0x000e2200000e0000 */
[----:B------:R-:W-:Y:S02]  /*3fb0*/  MOV R85, 0x400 ;  /* 0x0000040000557802 */ /* 0x000fe40000000f00 */
[C---:B---3--:R-:W-:Y:S01]  /*3fc0*/  @P1 FFMA.FTZ R74, R191.reuse, R69, R74 ;  /* 0x00000045bf4a1223 */ /* 0x048fe2000001004a */
[----:B------:R-:W1:Y:S01]  /*3fd0*/  SHFL.DOWN PT, R223, R84, 0x8, 0x1f ;  /* 0x09001f0054df7f89 */ /* 0x000e6200000e0000 */
[----:B--2---:R-:W-:Y:S01]  /*3fe0*/  LEA R85, R208, R85, 0x18 ;  /* 0x00000055d0557211 */ /* 0x004fe200078ec0ff */
[----:B----4-:R-:W-:Y:S02]  /*3ff0*/  @P1 FMUL.FTZ R191, R191, R68 ;  /* 0x00000044bfbf1220 */ /* 0x010fe40000410000 */
[----:B------:R-:W2:Y:S01]  /*4000*/  SHFL.UP PT, R193, R74, 0x10, RZ ;  /* 0x060000004ac17989 */ /* 0x000ea200000e00ff */
[----:B------:R-:W-:Y:S01]  /*4010*/  HFMA2.MMA R68, -RZ, RZ, 1.875, 0 ;  /* 0x3f800000ff447435 */ /* 0x000fe200000001ff */
[----:B------:R-:W-:-:S02]  /*4020*/  ISETP.GE.U32.AND P2, PT, R214, 0x18, PT ;  /* 0x00000018d600780c */ /* 0x000fc40003f46070 */
[----:B------:R-:W3:Y:S01]  /*4030*/  SHFL.UP PT, R76, R191, 0x10, RZ ;  /* 0x06000000bf4c7989 */ /* 0x000ee200000e00ff */
[----:B------:R-:W-:Y:S02]  /*4040*/  MOV R69, RZ ;  /* 0x000000ff00457202 */ /* 0x000fe40000000f00 */
[-C--:B------:R-:W-:Y:S02]  /*4050*/  @!P0 LEA R208, R5, R85.reuse, 0x3 ;  /* 0x0000005505d08211 */ /* 0x080fe400078e18ff */
[----:B------:R-:W-:Y:S02]  /*4060*/  ISETP.GE.AND P1, PT, R126, 0x10, PT ;  /* 0x000000107e00780c */ /* 0x000fe40003f26270 */
[----:B------:R-:W-:Y:S01]  /*4070*/  LEA R244, R244, R85, 0x2 ;  /* 0x00000055f4f47211 */ /* 0x000fe200078e10ff */
[----:B------:R-:W-:Y:S01]  /*4080*/  @!P0 LDS.64 R68, [R208+0x2378] ;  /* 0x00237800d0448984 */ /* 0x000fe20000000a00 */
[----:B------:R-:W-:Y:S02]  /*4090*/  ISETP.GE.U32.AND P0, PT, R214, 0x10, PT ;  /* 0x00000010d600780c */ /* 0x000fe40003f06070 */
        /* <DEDUP_REMOVED lines=11> */
[----:B-1----:R-:W-:-:S04]  /*4150*/  @!P0 FMUL.FTZ R84, R84, R193 ;  /* 0x000000c154548220 */ /* 0x002fc80000410000 */
[----:B------:R-:W-:Y:S01]  /*4160*/  SHFL.DOWN PT, R212, R221, 0x1, 0x1f ;  /* 0x08201f00ddd47f89 */ /* 0x000fe200000e0000 */
[----:B------:R-:W-:-:S03]  /*4170*/  ISETP.NE.AND P0, PT, R128, RZ, PT ;  /* 0x000000ff8000720c */ /* 0x000fc60003f05270 */
[----:B------:R-:W-:Y:S04]  /*4180*/  SHFL.IDX PT, R208, R69, RZ, 0x1f ;  /* 0x00001fff45d07589 */ /* 0x000fe800000e0000 */
[----:B------:R-:W0:Y:S01]  /*4190*/  SHFL.DOWN PT, R193, R84, 0x1, 0x1f ;  /* 0x08201f0054c17f89 */ /* 0x000e2200000e0000 */
[----:B--2---:R-:W-:-:S04]  /*41a0*/  @P3 FFMA.FTZ R76, R191, R76, R74 ;  /* 0x0000004cbf4c3223 */ /* 0x004fc8000001004a */
[----:B------:R-:W-:Y:S02]  /*41b0*/  FFMA.FTZ R225, R225, R76, R190 ;  /* 0x0000004ce1e17223 */ /* 0x000fe400000100be */
[----:B------:R-:W-:Y:S02]  /*41c0*/  SHFL.IDX PT, R190, R221, RZ, 0x1f ;  /* 0x00001fffddbe7589 */ /* 0x000fe400000e0000 */
[----:B------:R-:W-:-:S04]  /*41d0*/  FFMA.FTZ R227, R0, R225, R227 ;  /* 0x000000e100e37223 */ /* 0x000fc800000100e3 */
[-C--:B------:R-:W-:Y:S01]  /*41e0*/  FFMA.FTZ R74, R182, R227.reuse, R75 ;  /* 0x000000e3b64a7223 */ /* 0x080fe2000001004b */
[----:B------:R-:W-:-:S03]  /*41f0*/  FMUL.FTZ R252, R103, R227 ;  /* 0x000000e367fc7220 */ /* 0x000fc60000410000 */
[----:B------:R-:W-:-:S04]  /*4200*/  FFMA.FTZ R76, R209, R74, R196 ;  /* 0x0000004ad14c7223 */ /* 0x000fc800000100c4 */
[----:B------:R-:W-:Y:S01]  /*4210*/  FFMA.FTZ R73, R180, R76, R73 ;  /* 0x0000004cb4497223 */ /* 0x000fe20000010049 */
[----:B0-----:R-:W-:-:S03]  /*4220*/  @P1 FFMA.FTZ R208, R193, R208, R212 ;  /* 0x000000d0c1d01223 */ /* 0x001fc600000100d4 */
[----:B------:R-:W-:Y:S01]  /*4230*/  FFMA.FTZ R75, R184, R73, R187 ;  /* 0x00000049b84b7223 */ /* 0x000fe200000100bb */
[----:B------:R-:W-:-:S03]  /*4240*/  FFMA.FTZ R195, R208, R210, R195 ;  /* 0x000000d2d0c37223 */ /* 0x000fc600000100c3 */
[----:B------:R-:W-:Y:S01]  /*4250*/  FFMA.FTZ R242, R178, R75, R77 ;  /* 0x0000004bb2f27223 */ /* 0x000fe2000001004d */
[----:B------:R-:W-:-:S03]  /*4260*/  FFMA.FTZ R193, R197, R195, R204 ;  /* 0x000000c3c5c17223 */ /* 0x000fc600000100cc */
[----:B------:R-:W-:Y:S01]  /*4270*/  FFMA.FTZ R246, R199, R242, R246 ;  /* 0x000000f2c7f67223 */ /* 0x000fe200000100f6 */
[----:B------:R-:W-:Y:S01]  /*4280*/  FFMA.FTZ R191, R155, R193, R206 ;  /* 0x000000c19bbf7223 */ /* 0x000fe200000100ce */
[----:B------:R-:W-:Y:S01]  /*4290*/  FFMA.FTZ R192, R81, -R192, R242 ;  /* 0x800000c051c07223 */ /* 0x000fe200000100f2 */
[----:B------:R-:W-:Y:S01]  /*42a0*/  FMUL.FTZ R242, R108, R242 ;  /* 0x000000f26cf27220 */ /* 0x000fe20000410000 */
[----:B------:R-:W-:Y:S01]  /*42b0*/  FFMA.FTZ R77, R186, R246, R167 ;  /* 0x000000f6ba4d7223 */ /* 0x000fe200000100a7 */
[----:B------:R-:W-:Y:S01]  /*42c0*/  FFMA.FTZ R189, R158, R191, R189 ;  /* 0x000000bf9ebd7223 */ /* 0x000fe200000100bd */
[----:B------:R0:W1:Y:S01]  /*42d0*/  SHFL.IDX PT, R167, R84, RZ, 0x1f ;  /* 0x00001fff54a77589 */ /* 0x00006200000e0000 */
[----:B------:R-:W-:Y:S01]  /*42e0*/  FFMA.FTZ R194, R173, -R194, R246 ;  /* 0x800000c2adc27223 */ /* 0x000fe200000100f6 */
[----:B------:R-:W-:Y:S01]  /*42f0*/  FFMA.FTZ R248, R188, R77, R165 ;  /* 0x0000004dbcf87223 */ /* 0x000fe200000100a5 */
[----:B------:R-:W-:Y:S01]  /*4300*/  FFMA.FTZ R187, R72, R189, R203 ;  /* 0x000000bd48bb7223 */ /* 0x000fe200000100cb */
[----:B------:R-:W-:Y:S01]  /*4310*/  FMUL.FTZ R203, R25, R195 ;  /* 0x000000c319cb7220 */ /* 0x000fe20000410000 */
[----:B------:R-:W-:Y:S01]  /*4320*/  SHF.L.U32 R165, R65, 0x10, RZ ;  /* 0x0000001041a57819 */ /* 0x000fe200000006ff */
[----:B------:R-:W-:Y:S01]  /*4330*/  FFMA.FTZ R250, R183, R248, R250 ;  /* 0x000000f8b7fa7223 */ /* 0x000fe200000100fa */
[----:B------:R-:W-:Y:S01]  /*4340*/  FFMA.FTZ R198, R91, -R198, R248 ;  /* 0x800000c65bc67223 */ /* 0x000fe200000100f8 */
[----:B------:R-:W-:Y:S01]  /*4350*/  FMUL.FTZ R248, R99, R248 ;  /* 0x000000f863f87220 */ /* 0x000fe20000410000 */
[----:B------:R-:W-:Y:S01]  /*4360*/  FMUL.FTZ R246, R100, R246 ;  /* 0x000000f664f67220 */ /* 0x000fe20000410000 */
[C---:B------:R-:W-:Y:S01]  /*4370*/  FFMA.FTZ R243, R185.reuse, R250, R164 ;  /* 0x000000fab9f37223 */ /* 0x040fe200000100a4 */
[----:B------:R-:W-:Y:S01]  /*4380*/  FFMA.FTZ R185, R185, R187, R166 ;  /* 0x000000bbb9b97223 */ /* 0x000fe200000100a6 */
[----:B------:R-:W-:Y:S01]  /*4390*/  SHF.L.U32 R164, R64, 0x10, RZ ;  /* 0x0000001040a47819 */ /* 0x000fe200000006ff */
[----:B------:R-:W-:Y:S01]  /*43a0*/  FFMA.FTZ R200, R83, -R200, R250 ;  /* 0x800000c853c87223 */ /* 0x000fe200000100fa */
[----:B------:R-:W-:Y:S01]  /*43b0*/  FFMA.FTZ R71, R72, R243, R71 ;  /* 0x000000f348477223 */ /* 0x000fe20000010047 */
[----:B------:R-:W-:Y:S01]  /*43c0*/  FFMA.FTZ R183, R183, R185, R202 ;  /* 0x000000b9b7b77223 */ /* 0x000fe200000100ca */
[----:B------:R-:W-:-:S02]  /*43d0*/  FMUL.FTZ R250, R106, R250 ;  /* 0x000000fa6afa7220 */ /* 0x000fc40000410000 */
[----:B------:R-:W-:Y:S01]  /*43e0*/  FFMA.FTZ R72, R158, R71, R163 ;  /* 0x000000479e487223 */ /* 0x000fe200000100a3 */
[-C--:B------:R-:W-:Y:S01]  /*43f0*/  FFMA.FTZ R181, R188, R183.reuse, R87 ;  /* 0x000000b7bcb57223 */ /* 0x080fe20000010057 */
[----:B------:R-:W-:Y:S01]  /*4400*/  SHF.L.U32 R163, R67, 0x10, RZ ;  /* 0x0000001043a37819 */ /* 0x000fe200000006ff */
[----:B------:R-:W-:Y:S01]  /*4410*/  FMUL.FTZ R202, R26, R183 ;  /* 0x000000b71aca7220 */ /* 0x000fe20000410000 */
[----:B------:R-:W-:Y:S01]  /*4420*/  FFMA.FTZ R87, R155, R72, R162 ;  /* 0x000000489b577223 */ /* 0x000fe200000100a2 */
[----:B0-----:R-:W-:Y:S01]  /*4430*/  FFMA.FTZ R84, R186, R181, R201 ;  /* 0x000000b5ba547223 */ /* 0x001fe200000100c9 */
[C---:B-1----:R-:W-:Y:S01]  /*4440*/  FFMA.FTZ R69, R167.reuse, R69, R190 ;  /* 0x00000045a7457223 */ /* 0x042fe200000100be */
[----:B------:R-:W-:Y:S01]  /*4450*/  FMUL.FTZ R68, R167, R68 ;  /* 0x00000044a7447220 */ /* 0x000fe20000410000 */
[----:B------:R-:W-:Y:S01]  /*4460*/  @!P0 LEA R158, R5, R85, 0x3 ;  /* 0x00000055059e8211 */ /* 0x000fe200078e18ff */
[----:B------:R-:W-:Y:S01]  /*4470*/  FFMA.FTZ R199, R199, R84, R86 ;  /* 0x00000054c7c77223 */ /* 0x000fe20000010056 */
[----:B------:R-:W-:Y:S01]  /*4480*/  SHF.L.U32 R86, R128, 0x4, RZ ;  /* 0x0000000480567819 */ /* 0x000fe200000006ff */
[----:B------:R-:W-:Y:S01]  /*4490*/  FFMA.FTZ R197, R197, R87, R154 ;  /* 0x00000057c5c57223 */ /* 0x000fe2000001009a */
[----:B------:R-:W-:Y:S01]  /*44a0*/  SHF.L.U32 R154, R40, 0x10, RZ ;  /* 0x00000010289a7819 */ /* 0x000fe200000006ff */
[----:B------:R-:W-:Y:S01]  /*44b0*/  FFMA.FTZ R201, R178, R199, R205 ;  /* 0x000000c7b2c97223 */ /* 0x000fe200000100cd */
[----:B------:R-:W-:Y:S01]  /*44c0*/  LEA.HI.SX32 R86, R86, R86, 0x1b ;  /* 0x0000005656567211 */ /* 0x000fe200078fdaff */
[----:B------:R0:W-:Y:S01]  /*44d0*/  @!P0 STS.64 [R158+0x2378], R68 ;  /* 0x002378449e008388 */ /* 0x0001e20000000a00 */
[----:B------:R-:W-:Y:S01]  /*44e0*/  SHF.L.U32 R162, R66, 0x10, RZ ;  /* 0x0000001042a27819 */ /* 0x000fe200000006ff */
[----:B------:R-:W-:Y:S01]  /*44f0*/  FFMA.FTZ R207, R184, R201, R207 ;  /* 0x000000c9b8cf7223 */ /* 0x000fe200000100cf */
[----:B------:R-:W-:Y:S01]  /*4500*/  LEA R245, R86, R85, 0x2 ;  /* 0x0000005556f57211 */ /* 0x000fe200078e10ff */
        /* <DEDUP_REMOVED lines=8> */
[----:B0-----:R-:W-:Y:S01]  /*4590*/  FMUL.FTZ R68, R34, R185 ;  /* 0x000000b922447220 */ /* 0x001fe20000410000 */
[----:B------:R0:W-:Y:S01]  /*45a0*/  STS [R245+0x878], R184 ;  /* 0x000878b8f5007388 */ /* 0x0001e20000000800 */
[----:B------:R-:W-:Y:S01]  /*45b0*/  FFMA.FTZ R211, R182, R209, R211 ;  /* 0x000000d1b6d37223 */ /* 0x000fe200000100d3 */
[----:B------:R-:W-:Y:S01]  /*45c0*/  FMUL.FTZ R69, R27, R187 ;  /* 0x000000bb1b457220 */ /* 0x000fe20000410000 */
[----:B------:R-:W-:Y:S01]  /*45d0*/  FFMA.FTZ R182, R176, -R217, R227 ;  /* 0x800000d9b0b67223 */ /* 0x000fe200000100e3 */
[----:B------:R1:W-:Y:S01]  /*45e0*/  STS [R245+0x87c], R186 ;  /* 0x00087cbaf5007388 */ /* 0x0003e20000000800 */
[----:B------:R-:W-:Y:S01]  /*45f0*/  FFMA.FTZ R213, R0, R211, R213 ;  /* 0x000000d300d57223 */ /* 0x000fe200000100d5 */
[----:B------:R-:W-:Y:S01]  /*4600*/  FFMA.FTZ R0, R78, -R219, R225 ;  /* 0x800000db4e007223 */ /* 0x000fe200000100e1 */
[----:B------:R-:W-:Y:S01]  /*4610*/  FMUL.FTZ R204, R30, R211 ;  /* 0x000000d31ecc7220 */ /* 0x000fe20000410000 */
[----:B------:R-:W-:Y:S01]  /*4620*/  FMUL.FTZ R188, R156, R69 ;  /* 0x000000459cbc7220 */ /* 0x000fe20000410000 */
[----:B------:R-:W-:Y:S01]  /*4630*/  FMUL.FTZ R219, R39, R213 ;  /* 0x000000d527db7220 */ /* 0x000fe20000410000 */
[----:B0-----:R-:W-:Y:S01]  /*4640*/  FMUL.FTZ R184, R165, R68 ;  /* 0x00000044a5b87220 */ /* 0x001fe20000410000 */
[----:B------:R-:W-:Y:S01]  /*4650*/  FMUL.FTZ R206, R38, R209 ;  /* 0x000000d126ce7220 */ /* 0x000fe20000410000 */
[----:B------:R-:W-:Y:S01]  /*4660*/  FMUL.FTZ R158, R162, R205 ;  /* 0x000000cda29e7220 */ /* 0x000fe20000410000 */
[----:B------:R-:W-:Y:S01]  /*4670*/  FFMA.FTZ R217, R0, R219, RZ ;  /* 0x000000db00d97223 */ /* 0x000fe200000100ff */
[----:B-1----:R-:W-:Y:S01]  /*4680*/  FMUL.FTZ R186, R157, R202 ;  /* 0x000000ca9dba7220 */ /* 0x002fe20000410000 */
[----:B------:R0:W-:Y:S01]  /*4690*/  STS [R245+0x868], R184 ;  /* 0x000868b8f5007388 */ /* 0x0001e20000000800 */
[----:B------:R-:W-:Y:S01]  /*46a0*/  SHF.L.U32 R155, R41, 0x10, RZ ;  /* 0x00000010299b7819 */ /* 0x000fe200000006ff */
        /* <DEDUP_REMOVED lines=8> */
[----:B0-----:R-:W-:Y:S01]  /*4730*/  FFMA.FTZ R184, R79, -R168, R74 ;  /* 0x800000a84fb87223 */ /* 0x001fe2000001004a */
[----:B------:R-:W-:Y:S01]  /*4740*/  FFMA.FTZ R190, R174, -R159, R75 ;  /* 0x8000009faebe7223 */ /* 0x000fe2000001004b */
[----:B------:R0:W-:Y:S01]  /*4750*/  STS [R245+0x870], R158 ;  /* 0x0008709ef5007388 */ /* 0x0001e20000000800 */
[----:B------:R-:W-:Y:S01]  /*4760*/  FMUL.FTZ R168, R28, R201 ;  /* 0x000000c91ca87220 */ /* 0x000fe20000410000 */
[----:B-1----:R-:W-:Y:S01]  /*4770*/  FFMA.FTZ R188, R80, -R169, R73 ;  /* 0x800000a950bc7223 */ /* 0x002fe20000010049 */
[----:B------:R-:W-:Y:S01]  /*4780*/  FMUL.FTZ R169, R31, R180 ;  /* 0x000000b41fa97220 */ /* 0x000fe20000410000 */
[----:B------:R-:W-:Y:S01]  /*4790*/  FFMA.FTZ R217, R184, R206, R217 ;  /* 0x000000ceb8d97223 */ /* 0x000fe200000100d9 */
[----:B------:R1:W-:Y:S01]  /*47a0*/  STS [R245+0x874], R166 ;  /* 0x000874a6f5007388 */ /* 0x0003e20000000800 */
[----:B--2---:R-:W-:Y:S01]  /*47b0*/  FFMA.FTZ R186, R175, -R160, R76 ;  /* 0x800000a0afba7223 */ /* 0x004fe2000001004c */
[----:B------:R-:W-:Y:S01]  /*47c0*/  SHF.L.U32 R167, R63, 0x10, RZ ;  /* 0x000000103fa77819 */ /* 0x000fe200000006ff */
[----:B------:R-:W-:Y:S01]  /*47d0*/  FMUL.FTZ R196, R36, R199 ;  /* 0x000000c724c47220 */ /* 0x000fe20000410000 */
[----:B------:R-:W-:Y:S01]  /*47e0*/  SHF.L.U32 R160, R46, 0x10, RZ ;  /* 0x000000102ea07819 */ /* 0x000fe200000006ff */
[----:B------:R-:W-:Y:S01]  /*47f0*/  FFMA.FTZ R217, R186, R169, R217 ;  /* 0x000000a9bad97223 */ /* 0x000fe200000100d9 */
[----:B0-----:R-:W-:Y:S01]  /*4800*/  SHF.L.U32 R158, R44, 0x10, RZ ;  /* 0x000000102c9e7819 */ /* 0x001fe200000006ff */
[----:B------:R-:W-:Y:S01]  /*4810*/  FMUL.FTZ R210, R167, R196 ;  /* 0x000000c4a7d27220 */ /* 0x000fe20000410000 */
[----:B------:R-:W-:Y:S01]  /*4820*/  SHF.L.U32 R159, R45, 0x10, RZ ;  /* 0x000000102d9f7819 */ /* 0x000fe200000006ff */
[----:B------:R-:W-:Y:S01]  /*4830*/  FFMA.FTZ R217, R188, R223, R217 ;  /* 0x000000dfbcd97223 */ /* 0x000fe200000100d9 */
[----:B-1----:R-:W-:Y:S01]  /*4840*/  FMUL.FTZ R166, R164, R221 ;  /* 0x000000dda4a67220 */ /* 0x002fe20000410000 */
[----:B------:R-:W-:Y:S01]  /*4850*/  FMUL.FTZ R212, R158, R229 ;  /* 0x000000e59ed47220 */ /* 0x000fe20000410000 */
[----:B------:R-:W-:Y:S01]  /*4860*/  STS [R245+0x858], R210 ;  /* 0x000858d2f5007388 */ /* 0x000fe20000000800 */
[-C--:B------:R-:W-:Y:S01]  /*4870*/  FFMA.FTZ R217, R190, R168.reuse, R217 ;  /* 0x000000a8bed97223 */ /* 0x080fe200000100d9 */
[----:B------:R-:W-:Y:S01]  /*4880*/  FMUL.FTZ R208, R159, R168 ;  /* 0x000000a89fd07220 */ /* 0x000fe20000410000 */
[----:B------:R-:W-:Y:S01]  /*4890*/  SHF.L.U32 R168, R60, 0x10, RZ ;  /* 0x000000103ca87819 */ /* 0x000fe200000006ff */
[----:B------:R0:W-:Y:S01]  /*48a0*/  STS [R245+0x85c], R212 ;  /* 0x00085cd4f5007388 */ /* 0x0001e20000000800 */
[----:B------:R-:W-:Y:S01]  /*48b0*/  FFMA.FTZ R217, R192, R196, R217 ;  /* 0x000000c4c0d97223 */ /* 0x000fe200000100d9 */
[----:B------:R-:W-:Y:S01]  /*48c0*/  FFMA.FTZ R196, R82, -R161, R77 ;  /* 0x800000a152c47223 */ /* 0x000fe2000001004d */
[----:B------:R-:W-:Y:S01]  /*48d0*/  SHF.L.U32 R161, R47, 0x10, RZ ;  /* 0x000000102fa17819 */ /* 0x000fe200000006ff */
[----:B------:R1:W-:Y:S01]  /*48e0*/  STS [R245+0x860], R166 ;  /* 0x000860a6f5007388 */ /* 0x0003e20000000800 */
[----:B------:R-:W-:Y:S01]  /*48f0*/  FFMA.FTZ R217, R194, R229, R217 ;  /* 0x000000e5c2d97223 */ /* 0x000fe200000100d9 */
[----:B------:R-:W-:Y:S01]  /*4900*/  IADD3 R229, R128, 0xe0, RZ ;  /* 0x000000e080e57810 */ /* 0x000fe20007ffe0ff */
[----:B------:R-:W-:Y:S01]  /*4910*/  FMUL.FTZ R76, R102, R76 ;  /* 0x0000004c664c7220 */ /* 0x000fe20000410000 */
[----:B------:R2:W-:Y:S01]  /*4920*/  STS [R245+0x854], R208 ;  /* 0x000854d0f5007388 */ /* 0x0005e20000000800 */
[----:B------:R-:W-:Y:S01]  /*4930*/  FFMA.FTZ R217, R196, R221, R217 ;  /* 0x000000ddc4d97223 */ /* 0x000fe200000100d9 */
[----:B0-----:R-:W-:Y:S01]  /*4940*/  FMUL.FTZ R212, R160, R169 ;  /* 0x000000a9a0d47220 */ /* 0x001fe20000410000 */
[----:B------:R-:W-:Y:S01]  /*4950*/  SHF.L.U32 R169, R61, 0x10, RZ ;  /* 0x000000103da97819 */ /* 0x000fe200000006ff */
[----:B------:R-:W-:Y:S01]  /*4960*/  FMUL.FTZ R74, R110, R74 ;  /* 0x0000004a6e4a7220 */ /* 0x000fe20000410000 */
[----:B------:R-:W-:Y:S01]  /*4970*/  FFMA.FTZ R217, R198, R202, R217 ;  /* 0x000000cac6d97223 */ /* 0x000fe200000100d9 */
[----:B-1----:R-:W-:Y:S01]  /*4980*/  SHF.L.U32 R166, R62, 0x10, RZ ;  /* 0x000000103ea67819 */ /* 0x002fe200000006ff */
[----:B------:R-:W-:Y:S01]  /*4990*/  STS [R245+0x84c], R212 ;  /* 0x00084cd4f5007388 */ /* 0x000fe20000000800 */
[----:B------:R-:W-:Y:S01]  /*49a0*/  FMUL.FTZ R210, R169, R206 ;  /* 0x000000cea9d27220 */ /* 0x000fe20000410000 */
[----:B------:R-:W-:Y:S01]  /*49b0*/  FMUL.FTZ R206, R168, R219 ;  /* 0x000000dba8ce7220 */ /* 0x000fe20000410000 */
[----:B--2---:R-:W-:Y:S01]  /*49c0*/  FMUL.FTZ R208, R161, R204 ;  /* 0x000000cca1d07220 */ /* 0x004fe20000410000 */
[----:B------:R-:W-:Y:S01]  /*49d0*/  FMUL.FTZ R214, R166, R223 ;  /* 0x000000dfa6d67220 */ /* 0x000fe20000410000 */
[----:B------:R-:W-:Y:S01]  /*49e0*/  FFMA.FTZ R217, R200, R68, R217 ;  /* 0x00000044c8d97223 */ /* 0x000fe200000100d9 */
[----:B------:R0:W-:Y:S01]  /*49f0*/  STS [R245+0x848], R210 ;  /* 0x000848d2f5007388 */ /* 0x0001e20000000800 */
[----:B------:R-:W-:Y:S01]  /*4a00*/  FFMA.FTZ R202, R90, -R215, R243 ;  /* 0x800000d75aca7223 */ /* 0x000fe200000100f3 */
[----:B------:R-:W-:Y:S01]  /*4a10*/  IADD3 R215, R128, 0x40, RZ ;  /* 0x0000004080d77810 */ /* 0x000fe20007ffe0ff */
[----:B------:R-:W-:Y:S01]  /*4a20*/  FFMA.FTZ R241, R170, -R241, R71 ;  /* 0x800000f1aaf17223 */ /* 0x000fe20000010047 */
[----:B------:R-:W-:Y:S01]  /*4a30*/  STS [R245+0x850], R214 ;  /* 0x000850d6f5007388 */ /* 0x000fe20000000800 */
[----:B------:R-:W-:Y:S01]  /*4a40*/  FFMA.FTZ R204, R202, R69, R217 ;  /* 0x00000045cacc7223 */ /* 0x000fe200000100d9 */
[C---:B------:R-:W-:Y:S01]  /*4a50*/  IADD3 R69, R128.reuse, 0x20, RZ ;  /* 0x0000002080457810 */ /* 0x040fe20007ffe0ff */
[----:B------:R-:W-:Y:S01]  /*4a60*/  FMUL.FTZ R73, R109, R73 ;  /* 0x000000496d497220 */ /* 0x000fe20000410000 */
[----:B------:R1:W-:Y:S01]  /*4a70*/  STS [R245+0x844], R208 ;  /* 0x000844d0f5007388 */ /* 0x0003e20000000800 */
[C---:B------:R-:W-:Y:S01]  /*4a80*/  IADD3 R217, R128.reuse, 0x60, RZ ;  /* 0x0000006080d97810 */ /* 0x040fe20007ffe0ff */
[----:B------:R-:W-:Y:S01]  /*4a90*/  FMUL.FTZ R75, R101, R75 ;  /* 0x0000004b654b7220 */ /* 0x000fe20000410000 */
[C---:B------:R-:W-:Y:S01]  /*4aa0*/  IADD3 R219, R128.reuse, 0x80, RZ ;  /* 0x0000008080db7810 */ /* 0x040fe20007ffe0ff */
[----:B------:R2:W-:Y:S01]  /*4ab0*/  STS [R245+0x840], R206 ;  /* 0x000840cef5007388 */ /* 0x0005e20000000800 */
[----:B------:R-:W-:-:S02]  /*4ac0*/  IADD3 R221, R128, 0xa0, RZ ;  /* 0x000000a080dd7810 */ /* 0x000fc40007ffe0ff */
[----:B------:R-:W-:Y:S02]  /*4ad0*/  IADD3 R223, R128, 0xc0, RZ ;  /* 0x000000c080df7810 */ /* 0x000fe40007ffe0ff */
[-C--:B0-----:R-:W-:Y:S02]  /*4ae0*/  LEA.HI.SX32 R210, R217, R128.reuse, 0x1b ;  /* 0x00000080d9d27211 */ /* 0x081fe400078fdaff */
[-C--:B-1----:R-:W-:Y:S02]  /*4af0*/  LEA.HI.SX32 R208, R215, R128.reuse, 0x1b ;  /* 0x00000080d7d07211 */ /* 0x082fe400078fdaff */
[-C--:B------:R-:W-:Y:S02]  /*4b00*/  LEA.HI.SX32 R212, R219, R128.reuse, 0x1b ;  /* 0x00000080dbd47211 */ /* 0x080fe400078fdaff */
[-C--:B--2---:R-:W-:Y:S02]  /*4b10*/  LEA.HI.SX32 R206, R69, R128.reuse, 0x1b ;  /* 0x0000008045ce7211 */ /* 0x084fe400078fdaff */
[----:B------:R-:W-:-:S02]  /*4b20*/  LEA.HI.SX32 R214, R221, R128, 0x1b ;  /* 0x00000080ddd67211 */ /* 0x000fc400078fdaff */
[-C--:B------:R-:W-:Y:S02]  /*4b30*/  LEA.HI.SX32 R68, R223, R128.reuse, 0x1b ;  /* 0x00000080df447211 */ /* 0x080fe400078fdaff */
[----:B------:R-:W-:Y:S02]  /*4b40*/  LEA.HI.SX32 R216, R229, R128, 0x1b ;  /* 0x00000080e5d87211 */ /* 0x000fe400078fdaff */
[-C--:B------:R-:W-:Y:S01]  /*4b50*/  LEA R217, R218, R85.reuse, 0x2 ;  /* 0x00000055dad97211 */ /* 0x080fe200078e10ff */
[----:B------:R-:W-:Y:S01]  /*4b60*/  BAR.SYNC.DEFER_BLOCKING 0x0 ;  /* 0x0000000000007b1d */ /* 0x000fe20000010000 */
        /* <DEDUP_REMOVED lines=8> */
[----:B------:R-:W-:Y:S01]  /*4bf0*/  LEA R215, R68, R85, 0x2 ;  /* 0x0000005544d77211 */ /* 0x000fe200078e10ff */
[----:B------:R-:W-:Y:S01]  /*4c00*/  FMUL.FTZ R68, R111, R225 ;  /* 0x000000e16f447220 */ /* 0x000fe20000410000 */
[----:B------:R-:W-:-:S02]  /*4c10*/  LEA R216, R216, R85, 0x2 ;  /* 0x00000055d8d87211 */ /* 0x000fc400078e10ff */
[-C--:B------:R-:W-:Y:S02]  /*4c20*/  LEA R221, R226, R85.reuse, 0x2 ;  /* 0x00000055e2dd7211 */ /* 0x080fe400078e10ff */
[-C--:B------:R-:W-:Y:S01]  /*4c30*/  LEA R222, R228, R85.reuse, 0x2 ;  /* 0x00000055e4de7211 */ /* 0x080fe200078e10ff */
[----:B------:R-:W0:Y:S01]  /*4c40*/  LDS R225, [R244+0x840] ;  /* 0x00084000f4e17984 */ /* 0x000e220000000800 */
[-C--:B------:R-:W-:Y:S02]  /*4c50*/  LEA R223, R230, R85.reuse, 0x2 ;  /* 0x00000055e6df7211 */ /* 0x080fe400078e10ff */
[----:B------:R-:W-:Y:S01]  /*4c60*/  LEA R224, R232, R85, 0x2 ;  /* 0x00000055e8e07211 */ /* 0x000fe200078e10ff */
        /* <DEDUP_REMOVED lines=18> */
[----:B-1----:R-:W-:Y:S01]  /*4d90*/  FMUL.FTZ R76, R105, R71 ;  /* 0x00000047694c7220 */ /* 0x002fe20000410000 */
[----:B------:R-:W-:-:S02]  /*4da0*/  HFMA2.MMA R71, -RZ, RZ, 0, 0 ;  /* 0x00000000ff477435 */ /* 0x000fc400000001ff */
[----:B------:R1:W-:Y:S01]  /*4db0*/  STS [R245+0x10a4], R248 ;  /* 0x0010a4f8f5007388 */ /* 0x0003e20000000800 */
[----:B--2---:R-:W-:Y:S01]  /*4dc0*/  FMUL.FTZ R74, R98, R243 ;  /* 0x000000f3624a7220 */ /* 0x004fe20000410000 */
[----:B------:R-:W-:Y:S01]  /*4dd0*/  FFMA.FTZ R243, R89, -R70, R72 ;  /* 0x8000004659f37223 */ /* 0x000fe20000010048 */
[----:B------:R-:W-:Y:S01]  /*4de0*/  MOV R70, R128 ;  /* 0x0000008000467202 */ /* 0x000fe20000000f00 */
[----:B------:R2:W-:Y:S01]  /*4df0*/  STS [R245+0x10a8], R250 ;  /* 0x0010a8faf5007388 */ /* 0x0005e20000000800 */
[----:B---3--:R-:W-:Y:S01]  /*4e00*/  FMUL.FTZ R68, R107, R77 ;  /* 0x0000004d6b447220 */ /* 0x008fe20000410000 */
[----:B------:R-:W-:Y:S02]  /*4e10*/  FMUL.FTZ R72, R97, R72 ;  /* 0x0000004861487220 */ /* 0x000fe40000410000 */
[----:B------:R3:W-:Y:S01]  /*4e20*/  STS [R245+0x1098], R242 ;  /* 0x001098f2f5007388 */ /* 0x0007e20000000800 */
[----:B-1----:R-:W-:-:S03]  /*4e30*/  IMAD R248, R140, UR15, RZ ;  /* 0x0000000f8cf87c24 */ /* 0x002fc6000f8e02ff */
[----:B------:R1:W-:Y:S01]  /*4e40*/  STS [R245+0x10a0], R68 ;  /* 0x0010a044f5007388 */ /* 0x0003e20000000800 */
[----:B--2---:R-:W-:-:S03]  /*4e50*/  IMAD R250, R144, UR15, RZ ;  /* 0x0000000f90fa7c24 */ /* 0x004fc6000f8e02ff */
[----:B------:R2:W-:Y:S01]  /*4e60*/  STS [R245+0x1090], R73 ;  /* 0x00109049f5007388 */ /* 0x0005e20000000800 */
[----:B---3--:R-:W-:-:S03]  /*4e70*/  FMUL.FTZ R242, R104, R87 ;  /* 0x0000005768f27220 */ /* 0x008fc60000410000 */
[----:B------:R3:W-:Y:S01]  /*4e80*/  STS [R245+0x1094], R75 ;  /* 0x0010944bf5007388 */ /* 0x0007e20000000800 */
[----:B-1----:R-:W-:-:S03]  /*4e90*/  IMAD.WIDE.U32 R68, R140, UR14, R70 ;  /* 0x0000000e8c447c25 */ /* 0x002fc6000f8e0046 */
[----:B------:R1:W-:Y:S01]  /*4ea0*/  STS [R245+0x10b8], R242 ;  /* 0x0010b8f2f5007388 */ /* 0x0003e20000000800 */
[----:B------:R-:W-:-:S03]  /*4eb0*/  IMAD.WIDE.U32 R70, R144, UR14, R70 ;  /* 0x0000000e90467c25 */ /* 0x000fc6000f8e0046 */
[----:B------:R4:W-:Y:S01]  /*4ec0*/  STS [R245+0x109c], R246 ;  /* 0x00109cf6f5007388 */ /* 0x0009e20000000800 */
[----:B--2---:R-:W-:Y:S02]  /*4ed0*/  IMAD R73, R141, UR14, R248 ;  /* 0x0000000e8d497c24 */ /* 0x004fe4000f8e02f8 */
[----:B---3--:R-:W-:Y:S01]  /*4ee0*/  IMAD R75, R145, UR14, R250 ;  /* 0x0000000e914b7c24 */ /* 0x008fe2000f8e02fa */
[----:B------:R2:W-:Y:S01]  /*4ef0*/  STS [R245+0x10ac], R74 ;  /* 0x0010ac4af5007388 */ /* 0x0005e20000000800 */
[----:B-1----:R-:W-:Y:S02]  /*4f00*/  IADD3 R242, R7, -UR7, -R128 ;  /* 0x8000000707f27c10 */ /* 0x002fe4000fffe880 */
[----:B------:R-:W-:Y:S01]  /*4f10*/  IADD3 R69, R69, R73, RZ ;  /* 0x0000004945457210 */ /* 0x000fe20007ffe0ff */
[----:B------:R1:W-:Y:S01]  /*4f20*/  STS [R245+0x10b4], R72 ;  /* 0x0010b448f5007388 */ /* 0x0003e20000000800 */
[----:B----4-:R-:W-:Y:S01]  /*4f30*/  FMUL.FTZ R246, R96, R197 ;  /* 0x000000c560f67220 */ /* 0x010fe20000410000 */
[----:B------:R-:W-:-:S02]  /*4f40*/  IADD3 R71, R71, R75, RZ ;  /* 0x0000004b47477210 */ /* 0x000fc40007ffe0ff */
[----:B------:R-:W-:Y:S01]  /*4f50*/  ISETP.GE.AND P2, PT, R242, 0x1, PT ;  /* 0x00000001f200780c */ /* 0x000fe20003f46270 */
[----:B------:R-:W-:Y:S01]  /*4f60*/  STS [R245+0x1084], R252 ;  /* 0x001084fcf5007388 */ /* 0x000fe20000000800 */
[----:B--2---:R-:W-:Y:S02]  /*4f70*/  IMAD R74, R127, UR26, RZ ;  /* 0x0000001a7f4a7c24 */ /* 0x004fe4000f8e02ff */
[----:B------:R-:W-:Y:S01]  /*4f80*/  IMAD.WIDE.U32 R68, R129, UR24, R68 ;  /* 0x0000001881447c25 */ /* 0x000fe2000f8e0044 */
[----:B------:R2:W-:Y:S03]  /*4f90*/  STS [R245+0x10b0], R76 ;  /* 0x0010b04cf5007388 */ /* 0x0005e60000000800 */
[----:B-1----:R-:W-:Y:S01]  /*4fa0*/  IMAD R72, R127, UR24, RZ ;  /* 0x000000187f487c24 */ /* 0x002fe2000f8e02ff */
[----:B------:R1:W-:Y:S01]  /*4fb0*/  STS [R245+0x10bc], R246 ;  /* 0x0010bcf6f5007388 */ /* 0x0003e20000000800 */
[----:B------:R-:W-:-:S02]  /*4fc0*/  IMAD R247, R129, UR27, R74 ;  /* 0x0000001b81f77c24 */ /* 0x000fc4000f8e024a */
[----:B------:R-:W-:Y:S01]  /*4fd0*/  IMAD.WIDE.U32 R70, R129, UR26, R70 ;  /* 0x0000001a81467c25 */ /* 0x000fe2000f8e0046 */
[----:B------:R-:W-:Y:S01]  /*4fe0*/  BAR.SYNC.DEFER_BLOCKING 0x0 ;  /* 0x0000000000007b1d */ /* 0x000fe20000010000 */
[----:B--2---:R-:W-:-:S03]  /*4ff0*/  IADD3 R76, P3, R68, UR7, RZ ;  /* 0x00000007444c7c10 */ /* 0x004fc6000ff7e0ff */
[----:B------:R-:W-:Y:S01]  /*5000*/  IADD3 R247, R71, R247, RZ ;  /* 0x000000f747f77210 */ /* 0x000fe20007ffe0ff */
[----:B-1----:R-:W-:Y:S01]  /*5010*/  IMAD R245, R129, UR25, R72 ;  /* 0x0000001981f57c24 */ /* 0x002fe2000f8e0248 */
[----:B------:R-:W-:-:S04]  /*5020*/  IADD3 R74, P4, R70, UR7, RZ ;  /* 0x00000007464a7c10 */ /* 0x000fc8000ff9e0ff */
[----:B------:R-:W-:Y:S02]  /*5030*/  IADD3 R245, R69, R245, RZ ;  /* 0x000000f545f57210 */ /* 0x000fe40007ffe0ff */
[----:B------:R-:W-:Y:S02]  /*5040*/  IADD3.X R75, R247, UR10, RZ, P4, !PT ;  /* 0x0000000af74b7c10 */ /* 0x000fe4000a7fe4ff */
[----:B------:R-:W-:Y:S01]  /*5050*/  IADD3.X R77, R245, UR10, RZ, P3, !PT ;  /* 0x0000000af54d7c10 */ /* 0x000fe20009ffe4ff */
[----:B0-----:R-:W-:Y:S06]  /*5060*/  @!P2 BRA `(.L_x_8513) ;  /* 0x00000000003ca947 */ /* 0x001fec0003800000 */
        /* <DEDUP_REMOVED lines=15> */
.L_x_8513:
[----:B------:R-:W-:Y:S05]  /*5160*/  BSYNC B0 ;  /* 0x0000000000007941 */ /* 0x000fea0003800000 */
.L_x_8512:
[C---:B------:R-:W-:Y:S01]  /*5170*/  LEA R71, P2, R68.reuse, UR28, 0x2 ;  /* 0x0000001c44477c11 */ /* 0x040fe2000f8410ff */
[----:B------:R-:W-:Y:S01]  /*5180*/  USHF.L.U32 UR7, UR8, 0x2, URZ ;  /* 0x0000000208077899 */ /* 0x000fe2000800063f */
[----:B------:R-:W-:Y:S01]  /*5190*/  FFMA.FTZ R204, R241, R205, R204 ;  /* 0x000000cdf1cc7223 */ /* 0x000fe200000100cc */
[----:B------:R-:W-:Y:S01]  /*51a0*/  USHF.L.U64.HI UR10, UR8, 0x2, UR9 ;  /* 0x00000002080a7899 */ /* 0x000fe20008010209 */
[----:B------:R-:W-:Y:S01]  /*51b0*/  LEA.HI.X R69, R68, UR29, R245, 0x2, P2 ;  /* 0x0000001d44457c11 */ /* 0x000fe200090f14f5 */
[----:B------:R-:W-:Y:S01]  /*51c0*/  USHF.L.U64.HI UR16, UR5, 0x2, UR6 ;  /* 0x0000000205107899 */ /* 0x000fe20008010206 */
[----:B------:R-:W-:Y:S01]  /*51d0*/  LEA R68, P2, R70, UR30, 0x2 ;  /* 0x0000001e46447c11 */ /* 0x000fe2000f8410ff */
[----:B------:R-:W-:Y:S01]  /*51e0*/  USHF.L.U32 UR11, UR5, 0x2, URZ ;  /* 0x00000002050b7899 */ /* 0x000fe2000800063f */
[----:B------:R-:W-:Y:S01]  /*51f0*/  FFMA.FTZ R87, R172, -R179, R87 ;  /* 0x800000b3ac577223 */ /* 0x000fe20000010057 */
[----:B------:R-:W-:Y:S01]  /*5200*/  FFMA.FTZ R204, R243, R178, R204 ;  /* 0x000000b2f3cc7223 */ /* 0x000fe200000100cc */
[----:B------:R-:W-:Y:S01]  /*5210*/  LEA.HI.X R247, R70, UR31, R247, 0x2, P2 ;  /* 0x0000001f46f77c11 */ /* 0x000fe200090f14f7 */
[----:B------:R-:W-:Y:S01]  /*5220*/  IMAD R74, R142, UR16, RZ ;  /* 0x000000108e4a7c24 */ /* 0x000fe2000f8e02ff */
[----:B------:R-:W-:Y:S01]  /*5230*/  IADD3 R70, P2, R71, UR7, RZ ;  /* 0x0000000747467c10 */ /* 0x000fe2000ff5e0ff */
[----:B-1----:R-:W-:Y:S01]  /*5240*/  IMAD R76, R146, UR16, RZ ;  /* 0x00000010924c7c24 */ /* 0x002fe2000f8e02ff */
[----:B------:R-:W-:Y:S01]  /*5250*/  IADD3 R68, P3, R68, UR7, RZ ;  /* 0x0000000744447c10 */ /* 0x000fe2000ff7e0ff */
[----:B------:R-:W-:Y:S01]  /*5260*/  IMAD R73, R143, UR11, R74 ;  /* 0x0000000b8f497c24 */ /* 0x000fe2000f8e024a */
[----:B------:R-:W-:Y:S01]  /*5270*/  IADD3.X R71, R69, UR10, RZ, P2, !PT ;  /* 0x0000000a45477c10 */ /* 0x000fe200097fe4ff */
[----:B------:R-:W-:Y:S01]  /*5280*/  FFMA.FTZ R72, R88, -R177, R197 ;  /* 0x800000b158487223 */ /* 0x000fe200000100c5 */
[----:B------:R-:W-:Y:S01]  /*5290*/  ISETP.GE.AND P2, PT, R242, 0x21, PT ;  /* 0x00000021f200780c */ /* 0x000fe20003f46270 */
[----:B------:R-:W-:Y:S01]  /*52a0*/  IMAD R75, R147, UR11, R76 ;  /* 0x0000000b934b7c24 */ /* 0x000fe2000f8e024c */
[----:B------:R-:W-:Y:S01]  /*52b0*/  IADD3.X R69, R247, UR10, RZ, P3, !PT ;  /* 0x0000000af7457c10 */ /* 0x000fe20009ffe4ff */
[----:B------:R-:W-:-:S04]  /*52c0*/  IMAD.WIDE.U32 R70, R142, UR11, R70 ;  /* 0x0000000b8e467c25 */ /* 0x000fc8000f8e0046 */
[----:B------:R-:W-:Y:S01]  /*52d0*/  FFMA.FTZ R204, R87, R86, R204 ;  /* 0x0000005657cc7223 */ /* 0x000fe200000100cc */
[----:B------:R-:W-:Y:S01]  /*52e0*/  FMUL.FTZ R203, R72, R203 ;  /* 0x000000cb48cb7220 */ /* 0x000fe20000410000 */
[----:B------:R-:W-:Y:S01]  /*52f0*/  BSSY B0, `(.L_x_8514) ;  /* 0x000000b000007945 */ /* 0x000fe20003800000 */
[----:B------:R-:W-:Y:S01]  /*5300*/  IMAD.WIDE.U32 R68, R146, UR11, R68 ;  /* 0x0000000b92447c25 */ /* 0x000fe2000f8e0044 */
[----:B------:R-:W-:-:S03]  /*5310*/  IADD3 R71, R71, R73, RZ ;  /* 0x0000004947477210 */ /* 0x000fc60007ffe0ff */
[----:B------:R-:W-:Y:S01]  /*5320*/  FADD.FTZ R74, R204, R203 ;  /* 0x000000cbcc4a7221 */ /* 0x000fe20000010000 */
[----:B------:R0:W1:Y:S01]  /*5330*/  LDS R73, [R206+0x1100] ;  /* 0x00110000ce497984 */ /* 0x0000620000000800 */
[C---:B------:R-:W-:Y:S02]  /*5340*/  ISETP.GE.AND P3, PT, R242.reuse, 0x41, PT ;  /* 0x00000041f200780c */ /* 0x040fe40003f66270 */
[----:B------:R-:W-:Y:S02]  /*5350*/  ISETP.GE.AND P6, PT, R242, 0x61, PT ;  /* 0x00000061f200780c */ /* 0x000fe40003fc6270 */
[----:B------:R-:W-:Y:S01]  /*5360*/  IADD3 R69, R69, R75, RZ ;  /* 0x0000004b45457210 */ /* 0x000fe20007ffe0ff */
[----:B------:R-:W-:Y:S10]  /*5370*/  @!P2 BRA `(.L_x_8515) ;  /* 0x000000000008a947 */ /* 0x000ff40003800000 */
[----:B------:R2:W-:Y:S04]  /*5380*/  REDG.E.ADD.F32.FTZ.RN.STRONG.GPU desc[UR12][R70.64+-0x780], R226 ;  /* 0xfff880e2460079a6 */ /* 0x0005e8000c10f38c */
[----:B-1----:R2:W-:Y:S02]  /*5390*/  REDG.E.ADD.F32.FTZ.RN.STRONG.GPU desc[UR12][R68.64+-0x780], R73 ;  /* 0xfff88049440079a6 */ /* 0x0025e4000c10f38c */
.L_x_8515:
[----:B------:R-:W-:Y:S05]  /*53a0*/  BSYNC B0 ;  /* 0x0000000000007941 */ /* 0x000fea0003800000 */
.L_x_8514:
[----:B-12---:R1:W2:Y:S01]  /*53b0*/  LDS R73, [R208+0x1180] ;  /* 0x00118000d0497984 */ /* 0x0062a20000000800 */
[----:B------:R-:W-:Y:S04]  /*53c0*/  BSSY B0, `(.L_x_8516) ;  /* 0x0000004000007945 */ /* 0x000fe80003800000 */
[----:B------:R-:W-:Y:S05]  /*53d0*/  @!P3 BRA `(.L_x_8517) ;  /* 0x000000000008b947 */ /* 0x000fea0003800000 */
[----:B------:R3:W-:Y:S04]  /*53e0*/  REDG.E.ADD.F32.FTZ.RN.STRONG.GPU desc[UR12][R70.64+-0x700], R227 ;  /* 0xfff900e3460079a6 */ /* 0x0007e8000c10f38c */
[----:B--2---:R3:W-:Y:S02]  /*53f0*/  REDG.E.ADD.F32.FTZ.RN.STRONG.GPU desc[UR12][R68.64+-0x700], R73 ;  /* 0xfff90049440079a6 */ /* 0x0047e4000c10f38c */
.L_x_8517:
[----:B------:R-:W-:Y:S05]  /*5400*/  BSYNC B0 ;  /* 0x0000000000007941 */ /* 0x000fea0003800000 */
.L_x_8516:
[----:B--23--:R2:W3:Y:S01]  /*5410*/  LDS R73, [R210+0x1200] ;  /* 0x00120000d2497984 */ /* 0x00c4e20000000800 */
[----:B------:R-:W-:Y:S01]  /*5420*/  BSSY B0, `(.L_x_8518) ;  /* 0x0000008000007945 */ /* 0x000fe20003800000 */
[C---:B------:R-:W-:Y:S02]  /*5430*/  ISETP.GE.AND P2, PT, R242.reuse, 0x81, PT ;  /* 0x00000081f200780c */ /* 0x040fe40003f46270 */
[C---:B------:R-:W-:Y:S02]  /*5440*/  ISETP.GE.AND P4, PT, R242.reuse, 0xa1, PT ;  /* 0x000000a1f200780c */ /* 0x040fe40003f86270 */
[C---:B------:R-:W-:Y:S02]  /*5450*/  ISETP.GE.AND P5, PT, R242.reuse, 0xc1, PT ;  /* 0x000000c1f200780c */ /* 0x040fe40003fa6270 */
[----:B------:R-:W-:Y:S01]  /*5460*/  ISETP.GE.AND P3, PT, R242, 0xe1, PT ;  /* 0x000000e1f200780c */ /* 0x000fe20003f66270 */
[----:B------:R-:W-:-:S12]  /*5470*/  @!P6 BRA `(.L_x_8519) ;  /* 0x000000000008e947 */ /* 0x000fd80003800000 */
[----:B------:R4:W-:Y:S04]  /*5480*/  REDG.E.ADD.F32.FTZ.RN.STRONG.GPU desc[UR12][R70.64+-0x680], R228 ;  /* 0xfff980e4460079a6 */ /* 0x0009e8000c10f38c */
[----:B---3--:R4:W-:Y:S02]  /*5490*/  REDG.E.ADD.F32.FTZ.RN.STRONG.GPU desc[UR12][R68.64+-0x680], R73 ;  /* 0xfff98049440079a6 */ /* 0x0089e4000c10f38c */
.L_x_8519:
[----:B------:R-:W-:Y:S05]  /*54a0*/  BSYNC B0 ;  /* 0x0000000000007941 */ /* 0x000fea0003800000 */
.L_x_8518:
[----:B---34-:R3:W4:Y:S01]  /*54b0*/  LDS R73, [R212+0x1280] ;  /* 0x00128000d4497984 */ /* 0x0187220000000800 */
[----:B------:R-:W-:Y:S04]  /*54c0*/  BSSY B0, `(.L_x_8520) ;  /* 0x0000004000007945 */ /* 0x000fe80003800000 */
[----:B------:R-:W-:Y:S05]  /*54d0*/  @!P2 BRA `(.L_x_8521) ;  /* 0x000000000008a947 */ /* 0x000fea0003800000 */
[----:B------:R0:W-:Y:S04]  /*54e0*/  REDG.E.ADD.F32.FTZ.RN.STRONG.GPU desc[UR12][R70.64+-0x600], R229 ;  /* 0xfffa00e5460079a6 */ /* 0x0001e8000c10f38c */
[----:B----4-:R0:W-:Y:S02]  /*54f0*/  REDG.E.ADD.F32.FTZ.RN.STRONG.GPU desc[UR12][R68.64+-0x600], R73 ;  /* 0xfffa0049440079a6 */ /* 0x0101e4000c10f38c */
.L_x_8521:
[----:B------:R-:W-:Y:S05]  /*5500*/  BSYNC B0 ;  /* 0x0000000000007941 */ /* 0x000fea0003800000 */
.L_x_8520:
[----:B0---4-:R0:W4:Y:S01]  /*5510*/  LDS R73, [R214+0x1300] ;  /* 0x00130000d6497984 */ /* 0x0111220000000800 */
[----:B------:R-:W-:Y:S04]  /*5520*/  BSSY B0, `(.L_x_8522) ;  /* 0x0000004000007945 */ /* 0x000fe80003800000 */
[----:B------:R-:W-:Y:S05]  /*5530*/  @!P4 BRA `(.L_x_8523) ;  /* 0x000000000008c947 */ /* 0x000fea0003800000 */
[----:B------:R0:W-:Y:S04]  /*5540*/  REDG.E.ADD.F32.FTZ.RN.STRONG.GPU desc[UR12][R70.64+-0x580], R230 ;  /* 0xfffa80e6460079a6 */ /* 0x0001e8000c10f38c */
[----:B----4-:R0:W-:Y:S02]  /*5550*/  REDG.E.ADD.F32.FTZ.RN.STRONG.GPU desc[UR12][R68.64+-0x580], R73 ;  /* 0xfffa8049440079a6 */ /* 0x0101e4000c10f38c */
.L_x_8523:
[----:B------:R-:W-:Y:S05]  /*5560*/  BSYNC B0 ;  /* 0x0000000000007941 */ /* 0x000fea0003800000 */
.L_x_8522:
[----:B------:R-:W0:Y:S01]  /*5570*/  LDS R215, [R215+0x1380] ;  /* 0x00138000d7d77984 */ /* 0x000e220000000800 */
[----:B------:R-:W-:Y:S04]  /*5580*/  BSSY B0, `(.L_x_8524) ;  /* 0x0000004000007945 */ /* 0x000fe80003800000 */
[----:B------:R-:W-:Y:S05]  /*5590*/  @!P5 BRA `(.L_x_8525) ;  /* 0x000000000008d947 */ /* 0x000fea0003800000 */
[----:B------:R1:W-:Y:S04]  /*55a0*/  REDG.E.ADD.F32.FTZ.RN.STRONG.GPU desc[UR12][R70.64+-0x500], R231 ;  /* 0xfffb00e7460079a6 */ /* 0x0003e8000c10f38c */
[----:B0-----:R1:W-:Y:S02]  /*55b0*/  REDG.E.ADD.F32.FTZ.RN.STRONG.GPU desc[UR12][R68.64+-0x500], R215 ;  /* 0xfffb00d7440079a6 */ /* 0x0013e4000c10f38c */
.L_x_8525:
[----:B------:R-:W-:Y:S05]  /*55c0*/  BSYNC B0 ;  /* 0x0000000000007941 */ /* 0x000fea0003800000 */
.L_x_8524:
[----:B0---4-:R0:W4:Y:S01]  /*55d0*/  LDS R73, [R216+0x1400] ;  /* 0x00140000d8497984 */ /* 0x0111220000000800 */
[----:B------:R-:W-:Y:S01]  /*55e0*/  BSSY B0, `(.L_x_8526) ;  /* 0x0000008000007945 */ /* 0x000fe20003800000 */
[C---:B------:R-:W-:Y:S02]  /*55f0*/  ISETP.GE.AND P4, PT, R242.reuse, 0x101, PT ;  /* 0x00000101f200780c */ /* 0x040fe40003f86270 */
[C---:B------:R-:W-:Y:S02]  /*5600*/  ISETP.GE.AND P5, PT, R242.reuse, 0x121, PT ;  /* 0x00000121f200780c */ /* 0x040fe40003fa6270 */
[C---:B------:R-:W-:Y:S02]  /*5610*/  ISETP.GE.AND P6, PT, R242.reuse, 0x141, PT ;  /* 0x00000141f200780c */ /* 0x040fe40003fc6270 */
[----:B------:R-:W-:Y:S01]  /*5620*/  ISETP.GE.AND P2, PT, R242, 0x161, PT ;  /* 0x00000161f200780c */ /* 0x000fe20003f46270 */
[----:B------:R-:W-:-:S12]  /*5630*/  @!P3 BRA `(.L_x_8527) ;  /* 0x000000000008b947 */ /* 0x000fd80003800000 */
[----:B------:R0:W-:Y:S04]  /*5640*/  REDG.E.ADD.F32.FTZ.RN.STRONG.GPU desc[UR12][R70.64+-0x480], R232 ;  /* 0xfffb80e8460079a6 */ /* 0x0001e8000c10f38c */
[----:B----4-:R0:W-:Y:S02]  /*5650*/  REDG.E.ADD.F32.FTZ.RN.STRONG.GPU desc[UR12][R68.64+-0x480], R73 ;  /* 0xfffb8049440079a6 */ /* 0x0101e4000c10f38c */
.L_x_8527:
[----:B------:R-:W-:Y:S05]  /*5660*/  BSYNC B0 ;  /* 0x0000000000007941 */ /* 0x000fea0003800000 */
.L_x_8526:
[----:B------:R-:W0:Y:S01]  /*5670*/  LDS R217, [R217+0x1480] ;  /* 0x00148000d9d97984 */ /* 0x000e220000000800 */
[----:B------:R-:W-:Y:S04]  /*5680*/  BSSY B0, `(.L_x_8528) ;  /* 0x0000004000007945 */ /* 0x000fe80003800000 */
[----:B------:R-:W-:Y:S05]  /*5690*/  @!P4 BRA `(.L_x_8529) ;  /* 0x000000000008c947 */ /* 0x000fea0003800000 */
[----:B------:R1:W-:Y:S04]  /*56a0*/  REDG.E.ADD.F32.FTZ.RN.STRONG.GPU desc[UR12][R70.64+-0x400], R233 ;  /* 0xfffc00e9460079a6 */ /* 0x0003e8000c10f38c */
[----:B0-----:R1:W-:Y:S02]  /*56b0*/  REDG.E.ADD.F32.FTZ.RN.STRONG.GPU desc[UR12][R68.64+-0x400], R217 ;  /* 0xfffc00d9440079a6 */ /* 0x0013e4000c10f38c */
.L_x_8529:
[----:B------:R-:W-:Y:S05]  /*56c0*/  BSYNC B0 ;  /* 0x0000000000007941 */ /* 0x000fea0003800000 */
.L_x_8528:
[----:B0---4-:R0:W4:Y:S01]  /*56d0*/  LDS R73, [R218+0x1500] ;  /* 0x00150000da497984 */ /* 0x0111220000000800 */
[----:B------:R-:W-:Y:S04]  /*56e0*/  BSSY B0, `(.L_x_8530) ;  /* 0x0000004000007945 */ /* 0x000fe80003800000 */
[----:B------:R-:W-:Y:S05]  /*56f0*/  @!P5 BRA `(.L_x_8531) ;  /* 0x000000000008d947 */ /* 0x000fea0003800000 */
[----:B------:R0:W-:Y:S04]  /*5700*/  REDG.E.ADD.F32.FTZ.RN.STRONG.GPU desc[UR12][R70.64+-0x380], R234 ;  /* 0xfffc80ea460079a6 */ /* 0x0001e8000c10f38c */
[----:B----4-:R0:W-:Y:S02]  /*5710*/  REDG.E.ADD.F32.FTZ.RN.STRONG.GPU desc[UR12][R68.64+-0x380], R73 ;  /* 0xfffc8049440079a6 */ /* 0x0101e4000c10f38c */
.L_x_8531:
[----:B------:R-:W-:Y:S05]  /*5720*/  BSYNC B0 ;  /* 0x0000000000007941 */ /* 0x000fea0003800000 */
.L_x_8530:
[----:B------:R-:W0:Y:S01]  /*5730*/  LDS R219, [R219+0x1580] ;  /* 0x00158000dbdb7984 */ /* 0x000e220000000800 */
[----:B------:R-:W-:Y:S04]  /*5740*/  BSSY B0, `(.L_x_8532) ;  /* 0x0000004000007945 */ /* 0x000fe80003800000 */
[----:B------:R-:W-:Y:S05]  /*5750*/  @!P6 BRA `(.L_x_8533) ;  /* 0x000000000008e947 */ /* 0x000fea0003800000 */
[----:B------:R1:W-:Y:S04]  /*5760*/  REDG.E.ADD.F32.FTZ.RN.STRONG.GPU desc[UR12][R70.64+-0x300], R235 ;  /* 0xfffd00eb460079a6 */ /* 0x0003e8000c10f38c */
[----:B0-----:R1:W-:Y:S02]  /*5770*/  REDG.E.ADD.F32.FTZ.RN.STRONG.GPU desc[UR12][R68.64+-0x300], R219 ;  /* 0xfffd00db440079a6 */ /* 0x0013e4000c10f38c */
.L_x_8533:
[----:B------:R-:W-:Y:S05]  /*5780*/  BSYNC B0 ;  /* 0x0000000000007941 */ /* 0x000fea0003800000 */
.L_x_8532:
        /* <DEDUP_REMOVED lines=9> */
.L_x_8535:
[----:B------:R-:W-:Y:S05]  /*5820*/  BSYNC B0 ;  /* 0x0000000000007941 */ /* 0x000fea0003800000 */
.L_x_8534:
[----:B------:R-:W0:Y:S01]  /*5830*/  LDS R221, [R221+0x1680] ;  /* 0x00168000dddd7984 */ /* 0x000e220000000800 */
[----:B------:R-:W-:Y:S04]  /*5840*/  BSSY B0, `(.L_x_8536) ;  /* 0x0000004000007945 */ /* 0x000fe80003800000 */
[----:B------:R-:W-:Y:S05]  /*5850*/  @!P3 BRA `(.L_x_8537) ;  /* 0x000000000008b947 */ /* 0x000fea0003800000 */
[----:B------:R1:W-:Y:S04]  /*5860*/  REDG.E.ADD.F32.FTZ.RN.STRONG.GPU desc[UR12][R70.64+-0x200], R237 ;  /* 0xfffe00ed460079a6 */ /* 0x0003e8000c10f38c */
[----:B0-----:R1:W-:Y:S02]  /*5870*/  REDG.E.ADD.F32.FTZ.RN.STRONG.GPU desc[UR12][R68.64+-0x200], R221 ;  /* 0xfffe00dd440079a6 */ /* 0x0013e4000c10f38c */
.L_x_8537:
[----:B------:R-:W-:Y:S05]  /*5880*/  BSYNC B0 ;  /* 0x0000000000007941 */ /* 0x000fea0003800000 */
.L_x_8536:
[----:B0---4-:R0:W4:Y:S01]  /*5890*/  LDS R73, [R222+0x1700] ;  /* 0x00170000de497984 */ /* 0x0111220000000800 */
[----:B------:R-:W-:Y:S04]  /*58a0*/  BSSY B0, `(.L_x_8538) ;  /* 0x0000004000007945 */ /* 0x000fe80003800000 */
[----:B------:R-:W-:Y:S05]  /*58b0*/  @!P4 BRA `(.L_x_8539) ;  /* 0x000000000008c947 */ /* 0x000fea0003800000 */
[----:B------:R0:W-:Y:S04]  /*58c0*/  REDG.E.ADD.F32.FTZ.RN.STRONG.GPU desc[UR12][R70.64+-0x180], R238 ;  /* 0xfffe80ee460079a6 */ /* 0x0001e8000c10f38c */
[----:B----4-:R0:W-:Y:S02]  /*58d0*/  REDG.E.ADD.F32.FTZ.RN.STRONG.GPU desc[UR12][R68.64+-0x180], R73 ;  /* 0xfffe8049440079a6 */ /* 0x0101e4000c10f38c */
.L_x_8539:
[----:B------:R-:W-:Y:S05]  /*58e0*/  BSYNC B0 ;  /* 0x0000000000007941 */ /* 0x000fea0003800000 */
.L_x_8538:
[----:B------:R-:W0:Y:S01]  /*58f0*/  LDS R223, [R223+0x1780] ;  /* 0x00178000dfdf7984 */ /* 0x000e220000000800 */
[----:B------:R-:W-:Y:S04]  /*5900*/  BSSY B0, `(.L_x_8540) ;  /* 0x0000004000007945 */ /* 0x000fe80003800000 */
[----:B------:R-:W-:Y:S05]  /*5910*/  @!P5 BRA `(.L_x_8541) ;  /* 0x000000000008d947 */ /* 0x000fea0003800000 */
[----:B------:R1:W-:Y:S04]  /*5920*/  REDG.E.ADD.F32.FTZ.RN.STRONG.GPU desc[UR12][R70.64+-0x100], R239 ;  /* 0xffff00ef460079a6 */ /* 0x0003e8000c10f38c */
[----:B0-----:R1:W-:Y:S02]  /*5930*/  REDG.E.ADD.F32.FTZ.RN.STRONG.GPU desc[UR12][R68.64+-0x100], R223 ;  /* 0xffff00df440079a6 */ /* 0x0013e4000c10f38c */
.L_x_8541:
[----:B------:R-:W-:Y:S05]  /*5940*/  BSYNC B0 ;  /* 0x0000000000007941 */ /* 0x000fea0003800000 */
.L_x_8540:
[----:B0---4-:R0:W4:Y:S01]  /*5950*/  LDS R73, [R224+0x1800] ;  /* 0x00180000e0497984 */ /* 0x0111220000000800 */
[----:B------:R-:W-:Y:S04]  /*5960*/  BSSY B0, `(.L_x_8542) ;  /* 0x0000004000007945 */ /* 0x000fe80003800000 */
[----:B------:R-:W-:Y:S05]  /*5970*/  @!P6 BRA `(.L_x_8543) ;  /* 0x000000000008e947 */ /* 0x000fea0003800000 */
[----:B------:R0:W-:Y:S04]  /*5980*/  REDG.E.ADD.F32.FTZ.RN.STRONG.GPU desc[UR12][R70.64+-0x80], R240 ;  /* 0xffff80f0460079a6 */ /* 0x0001e8000c10f38c */
[----:B----4-:R0:W-:Y:S02]  /*5990*/  REDG.E.ADD.F32.FTZ.RN.STRONG.GPU desc[UR12][R68.64+-0x80], R73 ;  /* 0xffff8049440079a6 */ /* 0x0101e4000c10f38c */
.L_x_8543:
[----:B------:R-:W-:Y:S05]  /*59a0*/  BSYNC B0 ;  /* 0x0000000000007941 */ /* 0x000fea0003800000 */
.L_x_8542:
[----:B01----:R-:W0:Y:S01]  /*59b0*/  SHFL.DOWN P2, R71, R74, 0x1, 0x1f ;  /* 0x08201f004a477f89 */ /* 0x003e220000040000 */
[-C--:B------:R-:W-:Y:S01]  /*59c0*/  FMUL.FTZ R69, R2, R181.reuse ;  /* 0x000000b502457220 */ /* 0x080fe20000410000 */
[----:B------:R-:W-:Y:S01]  /*59d0*/  FMUL.FTZ R181, R82, R181 ;  /* 0x000000b552b57220 */ /* 0x000fe20000410000 */
[-C--:B------:R-:W-:Y:S01]  /*59e0*/  FMUL.FTZ R68, R91, R183.reuse ;  /* 0x000000b75b447220 */ /* 0x080fe20000410000 */
[----:B------:R-:W-:Y:S01]  /*59f0*/  FMUL.FTZ R183, R2, R183 ;  /* 0x000000b702b77220 */ /* 0x000fe20000410000 */
[----:B------:R-:W-:Y:S01]  /*5a00*/  FMUL.FTZ R173, R173, R84 ;  /* 0x00000054adad7220 */ /* 0x000fe20000410000 */
[----:B------:R-:W-:Y:S01]  /*5a10*/  FMUL.FTZ R70, R83, R185 ;  /* 0x000000b953467220 */ /* 0x000fe20000410000 */
[-C--:B------:R-:W-:Y:S01]  /*5a20*/  FFMA.FTZ R11, R26, R68.reuse, R11 ;  /* 0x000000441a0b7223 */ /* 0x080fe2000001000b */
[----:B------:R-:W-:Y:S01]  /*5a30*/  FMUL.FTZ R198, R198, R183 ;  /* 0x000000b7c6c67220 */ /* 0x000fe20000410000 */
[----:B------:R-:W-:Y:S01]  /*5a40*/  FMUL.FTZ R185, R2, R185 ;  /* 0x000000b902b97220 */ /* 0x000fe20000410000 */
[-C--:B------:R-:W-:Y:S01]  /*5a50*/  FMUL.FTZ R75, R90, R187.reuse ;  /* 0x000000bb5a4b7220 */ /* 0x080fe20000410000 */
[C---:B------:R-:W-:Y:S01]  /*5a60*/  FMUL.FTZ R187, R2.reuse, R187 ;  /* 0x000000bb02bb7220 */ /* 0x040fe20000410000 */
[----:B----4-:R-:W-:Y:S01]  /*5a70*/  FFMA.FTZ R73, R157, R68, R198 ;  /* 0x000000449d497223 */ /* 0x010fe200000100c6 */
[-C--:B------:R-:W-:Y:S01]  /*5a80*/  FMUL.FTZ R68, R81, R199.reuse ;  /* 0x000000c751447220 */ /* 0x080fe20000410000 */
[----:B------:R-:W-:Y:S01]  /*5a90*/  FMUL.FTZ R199, R2, R199 ;  /* 0x000000c702c77220 */ /* 0x000fe20000410000 */
[----:B------:R-:W-:Y:S01]  /*5aa0*/  FMUL.FTZ R200, R200, R185 ;  /* 0x000000b9c8c87220 */ /* 0x000fe20000410000 */
[----:B------:R-:W-:Y:S01]  /*5ab0*/  FMUL.FTZ R172, R172, R193 ;  /* 0x000000c1acac7220 */ /* 0x000fe20000410000 */
[----:B------:R-:W-:Y:S01]  /*5ac0*/  FFMA.FTZ R21, R36, R68, R21 ;  /* 0x0000004424157223 */ /* 0x000fe20000010015 */
[----:B------:R-:W-:Y:S01]  /*5ad0*/  FMUL.FTZ R192, R192, R199 ;  /* 0x000000c7c0c07220 */ /* 0x000fe20000410000 */
[-C--:B------:R-:W-:Y:S01]  /*5ae0*/  FFMA.FTZ R19, R34, R70.reuse, R19 ;  /* 0x0000004622137223 */ /* 0x080fe20000010013 */
[----:B------:R-:W-:Y:S01]  /*5af0*/  FFMA.FTZ R200, R165, R70, R200 ;  /* 0x00000046a5c87223 */ /* 0x000fe200000100c8 */
[----:B------:R-:W-:Y:S01]  /*5b00*/  FMUL.FTZ R175, R175, R180 ;  /* 0x000000b4afaf7220 */ /* 0x000fe20000410000 */
[----:B------:R-:W-:Y:S01]  /*5b10*/  FFMA.FTZ R192, R167, R68, R192 ;  /* 0x00000044a7c07223 */ /* 0x000fe200000100c0 */
[----:B------:R-:W-:Y:S01]  /*5b20*/  FMUL.FTZ R68, R2, R193 ;  /* 0x000000c102447220 */ /* 0x000fe20000410000 */
[----:B0-----:R-:W-:Y:S01]  /*5b30*/  @P2 FADD R71, R74, R71 ;  /* 0x000000474a472221 */ /* 0x001fe20000000000 */
[----:B------:R-:W-:Y:S01]  /*5b40*/  FMUL.FTZ R74, R2, R189 ;  /* 0x000000bd024a7220 */ /* 0x000fe20000410000 */
[----:B------:R-:W-:Y:S01]  /*5b50*/  FMUL.FTZ R187, R202, R187 ;  /* 0x000000bbcabb7220 */ /* 0x000fe20000410000 */
[----:B------:R-:W-:Y:S01]  /*5b60*/  FMUL.FTZ R68, R87, R68 ;  /* 0x0000004457447220 */ /* 0x000fe20000410000 */
[----:B------:R-:W-:Y:S01]  /*5b70*/  ISETP.NE.AND P3, PT, R126, RZ, PT ;  /* 0x000000ff7e00720c */ /* 0x000fe20003f65270 */
[----:B------:R-:W0:Y:S01]  /*5b80*/  SHFL.DOWN P2, R76, R71, 0x2, 0x1f ;  /* 0x08401f00474c7f89 */ /* 0x000e220000040000 */
[----:B------:R-:W-:Y:S01]  /*5b90*/  FMUL.FTZ R241, R241, R74 ;  /* 0x0000004af1f17220 */ /* 0x000fe20000410000 */
[----:B------:R-:W-:Y:S01]  /*5ba0*/  FMUL.FTZ R74, R89, R191 ;  /* 0x000000bf594a7220 */ /* 0x000fe20000410000 */
[----:B------:R-:W-:Y:S01]  /*5bb0*/  FFMA.FTZ R68, R163, R172, R68 ;  /* 0x000000aca3447223 */ /* 0x000fe20000010044 */
[----:B------:R-:W-:Y:S01]  /*5bc0*/  FFMA.FTZ R14, R31, R175, R14 ;  /* 0x000000af1f0e7223 */ /* 0x000fe2000001000e */
[-C--:B------:R-:W-:Y:S01]  /*5bd0*/  FFMA.FTZ R10, R27, R75.reuse, R10 ;  /* 0x0000004b1b0a7223 */ /* 0x080fe2000001000a */
[----:B------:R-:W-:Y:S01]  /*5be0*/  FFMA.FTZ R9, R24, R74, R9 ;  /* 0x0000004a18097223 */ /* 0x000fe20000010009 */
[----:B------:R-:W-:Y:S01]  /*5bf0*/  FFMA.FTZ R187, R156, R75, R187 ;  /* 0x0000004b9cbb7223 */ /* 0x000fe200000100bb */
[----:B------:R-:W-:Y:S01]  /*5c00*/  FADD.FTZ R49, R68, R49 ;  /* 0x0000003144317221 */ /* 0x000fe20000010000 */
        /* <DEDUP_REMOVED lines=15> */
[----:B0-----:R-:W-:Y:S01]  /*5d00*/  @P2 FADD R76, R71, R76 ;  /* 0x0000004c474c2221 */ /* 0x001fe20000000000 */
[----:B------:R-:W-:Y:S01]  /*5d10*/  FMUL.FTZ R71, R196, R69 ;  /* 0x00000045c4477220 */ /* 0x000fe20000410000 */
[----:B------:R-:W-:Y:S01]  /*5d20*/  FMUL.FTZ R69, R2, R84 ;  /* 0x0000005402457220 */ /* 0x000fe20000410000 */
[----:B------:R-:W-:Y:S01]  /*5d30*/  FFMA.FTZ R184, R169, R68, R184 ;  /* 0x00000044a9b87223 */ /* 0x000fe200000100b8 */
[----:B------:R-:W-:Y:S01]  /*5d40*/  BSSY B0, `(.L_x_8544) ;  /* 0x000003b000007945 */ /* 0x000fe20003800000 */
[----:B------:R-:W0:Y:S01]  /*5d50*/  SHFL.DOWN P2, R77, R76, 0x4, 0x1f ;  /* 0x08801f004c4d7f89 */ /* 0x000e220000040000 */
[----:B------:R-:W-:Y:S01]  /*5d60*/  FMUL.FTZ R69, R194, R69 ;  /* 0x00000045c2457220 */ /* 0x000fe20000410000 */
[----:B------:R-:W-:Y:S01]  /*5d70*/  FFMA.FTZ R70, R164, R181, R71 ;  /* 0x000000b5a4467223 */ /* 0x000fe20000010047 */
[----:B------:R-:W-:Y:S01]  /*5d80*/  FMUL.FTZ R71, R170, R189 ;  /* 0x000000bdaa477220 */ /* 0x000fe20000410000 */
[----:B------:R-:W-:Y:S01]  /*5d90*/  FFMA.FTZ R18, R35, R181, R18 ;  /* 0x000000b523127223 */ /* 0x000fe20000010012 */
[----:B------:R-:W-:Y:S01]  /*5da0*/  FFMA.FTZ R69, R158, R173, R69 ;  /* 0x000000ad9e457223 */ /* 0x000fe20000010045 */
[----:B------:R-:W-:Y:S01]  /*5db0*/  FADD.FTZ R55, R70, R55 ;  /* 0x0000003746377221 */ /* 0x000fe20000010000 */
[-C--:B------:R-:W-:Y:S01]  /*5dc0*/  FFMA.FTZ R16, R33, R71.reuse, R16 ;  /* 0x0000004721107223 */ /* 0x080fe20000010010 */
[----:B------:R-:W-:Y:S01]  /*5dd0*/  FFMA.FTZ R70, R162, R71, R241 ;  /* 0x00000047a2467223 */ /* 0x000fe200000100f1 */
[----:B------:R-:W-:Y:S01]  /*5de0*/  FADD.FTZ R56, R69, R56 ;  /* 0x0000003845387221 */ /* 0x000fe20000010000 */
[-C--:B------:R-:W-:Y:S01]  /*5df0*/  FMUL.FTZ R71, R80, R207.reuse ;  /* 0x000000cf50477220 */ /* 0x080fe20000410000 */
[----:B------:R-:W-:Y:S01]  /*5e00*/  FMUL.FTZ R207, R2, R207 ;  /* 0x000000cf02cf7220 */ /* 0x000fe20000410000 */
[----:B------:R-:W-:Y:S01]  /*5e10*/  FADD.FTZ R51, R70, R51 ;  /* 0x0000003346337221 */ /* 0x000fe20000010000 */
[----:B------:R-:W-:Y:S01]  /*5e20*/  FADD.FTZ R53, R200, R53 ;  /* 0x00000035c8357221 */ /* 0x000fe20000010000 */
[----:B------:R-:W-:Y:S01]  /*5e30*/  FFMA.FTZ R20, R37, R71, R20 ;  /* 0x0000004725147223 */ /* 0x000fe20000010014 */
[----:B------:R-:W-:Y:S01]  /*5e40*/  FMUL.FTZ R207, R188, R207 ;  /* 0x000000cfbccf7220 */ /* 0x000fe20000410000 */
        /* <DEDUP_REMOVED lines=8> */
[----:B0-----:R-:W-:Y:S01]  /*5ed0*/  @P2 FADD R77, R76, R77 ;  /* 0x0000004d4c4d2221 */ /* 0x001fe20000000000 */
[----:B------:R-:W-:Y:S01]  /*5ee0*/  FMUL.FTZ R76, R2, R191 ;  /* 0x000000bf024c7220 */ /* 0x000fe20000410000 */
[----:B------:R-:W-:Y:S01]  /*5ef0*/  FFMA.FTZ R8, R25, R75, R8 ;  /* 0x0000004b19087223 */ /* 0x000fe20000010008 */
[----:B------:R-:W-:Y:S01]  /*5f00*/  FADD.FTZ R59, R70, R59 ;  /* 0x0000003b463b7221 */ /* 0x000fe20000010000 */
[----:B------:R-:W-:Y:S01]  /*5f10*/  FADD.FTZ R48, R195, R48 ;  /* 0x00000030c3307221 */ /* 0x000fe20000010000 */
[----:B------:R-:W0:Y:S01]  /*5f20*/  SHFL.DOWN P2, R82, R77, 0x8, 0x1f ;  /* 0x09001f004d527f89 */ /* 0x000e220000040000 */
[----:B------:R-:W-:Y:S01]  /*5f30*/  FMUL.FTZ R76, R243, R76 ;  /* 0x0000004cf34c7220 */ /* 0x000fe20000410000 */
[----:B------:R-:W-:Y:S01]  /*5f40*/  FFMA.FTZ R23, R38, R68, R23 ;  /* 0x0000004426177223 */ /* 0x000fe20000010017 */
[----:B------:R-:W-:Y:S01]  /*5f50*/  FFMA.FTZ R15, R30, R176, R15 ;  /* 0x000000b01e0f7223 */ /* 0x000fe2000001000f */
[----:B------:R-:W-:Y:S01]  /*5f60*/  FADD.FTZ R93, R184, R93 ;  /* 0x0000005db85d7221 */ /* 0x000fe20000010000 */
[----:B------:R-:W-:Y:S01]  /*5f70*/  FFMA.FTZ R69, R155, R74, R76 ;  /* 0x0000004a9b457223 */ /* 0x000fe2000001004c */
[----:B------:R-:W-:-:S03]  /*5f80*/  FADD.FTZ R94, R71, R94 ;  /* 0x0000005e475e7221 */ /* 0x000fc60000010000 */
[----:B------:R-:W-:Y:S01]  /*5f90*/  FADD.FTZ R50, R69, R50 ;  /* 0x0000003245327221 */ /* 0x000fe20000010000 */
[----:B------:R-:W-:-:S04]  /*5fa0*/  FMUL.FTZ R69, R2, R180 ;  /* 0x000000b402457220 */ /* 0x000fc80000410000 */
[----:B------:R-:W-:-:S04]  /*5fb0*/  FMUL.FTZ R69, R186, R69 ;  /* 0x00000045ba457220 */ /* 0x000fc80000410000 */
[----:B------:R-:W-:Y:S01]  /*5fc0*/  FFMA.FTZ R175, R160, R175, R69 ;  /* 0x000000afa0af7223 */ /* 0x000fe20000010045 */
[-C--:B------:R-:W-:Y:S01]  /*5fd0*/  FMUL.FTZ R69, R78, R213.reuse ;  /* 0x000000d54e457220 */ /* 0x080fe20000410000 */
[----:B------:R-:W-:Y:S02]  /*5fe0*/  FMUL.FTZ R213, R2, R213 ;  /* 0x000000d502d57220 */ /* 0x000fe40000410000 */
[----:B------:R-:W-:Y:S01]  /*5ff0*/  FADD.FTZ R92, R175, R92 ;  /* 0x0000005caf5c7221 */ /* 0x000fe20000010000 */
[----:B------:R-:W-:Y:S01]  /*6000*/  FFMA.FTZ R22, R39, R69, R22 ;  /* 0x0000004527167223 */ /* 0x000fe20000010016 */
[----:B0-----:R-:W-:Y:S01]  /*6010*/  @P2 FADD R82, R77, R82 ;  /* 0x000000524d522221 */ /* 0x001fe20000000000 */
[----:B------:R-:W-:-:S04]  /*6020*/  FMUL.FTZ R213, R0, R213 ;  /* 0x000000d500d57220 */ /* 0x000fc80000410000 */
[----:B------:R-:W0:Y:S01]  /*6030*/  SHFL.DOWN P2, R74, R82, 0x10, 0x1f ;  /* 0x0a001f00524a7f89 */ /* 0x000e220000040000 */
[----:B------:R-:W-:-:S04]  /*6040*/  FFMA.FTZ R0, R168, R69, R213 ;  /* 0x00000045a8007223 */ /* 0x000fc800000100d5 */
[----:B------:R-:W-:Y:S01]  /*6050*/  FADD.FTZ R95, R0, R95 ;  /* 0x0000005f005f7221 */ /* 0x000fe20000010000 */
        /* <DEDUP_REMOVED lines=9> */
.L_x_8545:
[----:B------:R-:W-:Y:S05]  /*60f0*/  BSYNC B0 ;  /* 0x0000000000007941 */ /* 0x000fea0003800000 */
.L_x_8544:
[----:B------:R-:W-:Y:S01]  /*6100*/  IADD3 R5, R5, 0x1, RZ ;  /* 0x0000000105057810 */ /* 0x000fe20007ffe0ff */
[----:B------:R-:W-:-:S03]  /*6110*/  UIADD3 UR5, UP0, UR5, 0x1, URZ ;  /* 0x0000000105057890 */ /* 0x000fc6000ff1e03f */
[----:B------:R-:W-:Y:S01]  /*6120*/  ISETP.GE.AND P0, PT, R5, UR32, PT ;  /* 0x0000002005007c0c */ /* 0x000fe2000bf06270 */
[----:B------:R-:W-:-:S12]  /*6130*/  UIADD3.X UR6, URZ, UR6, URZ, UP0, !UPT ;  /* 0x000000063f067290 */ /* 0x000fd800087fe43f */
[----:B------:R-:W-:Y:S05]  /*6140*/  @!P0 BRA `(.L_x_8546) ;  /* 0xffffffc800a48947 */ /* 0x000fea000383ffff */
.L_x_8509:
[----:B------:R-:W4:Y:S01]  /*6150*/  LDC.64 R2, c[0x0][0x390] ;  /* 0x0000e400ff027b82 */ /* 0x000f220000000a00 */
[----:B------:R-:W-:Y:S01]  /*6160*/  F2FP.BF16.F32.PACK_AB R25, R14, R23 ;  /* 0x000000170e19723e */ /* 0x000fe200000010ff */
[----:B------:R-:W-:Y:S01]  /*6170*/  UIADD3 UR4, UR4, -0x200, URZ ;  /* 0xfffffe0004047890 */ /* 0x000fe2000fffe03f */
[----:B------:R-:W-:Y:S02]  /*6180*/  F2FP.BF16.F32.PACK_AB R24, R15, R22 ;  /* 0x000000160f18723e */ /* 0x000fe400000010ff */
[----:B------:R-:W-:Y:S02]  /*6190*/  F2FP.BF16.F32.PACK_AB R15, R8, R17 ;  /* 0x00000011080f723e */ /* 0x000fe400000010ff */
[----:B------:R-:W-:Y:S01]  /*61a0*/  F2FP.BF16.F32.PACK_AB R14, R9, R16 ;  /* 0x00000010090e723e */ /* 0x000fe200000010ff */
[----:B------:R-:W5:Y:S01]  /*61b0*/  LDC.64 R28, c[0x0][0x3b0] ;  /* 0x0000ec00ff1c7b82 */ /* 0x000f620000000a00 */
[----:B------:R-:W-:Y:S02]  /*61c0*/  F2FP.BF16.F32.PACK_AB R27, R12, R21 ;  /* 0x000000150c1b723e */ /* 0x000fe400000010ff */
[----:B------:R-:W-:-:S02]  /*61d0*/  F2FP.BF16.F32.PACK_AB R26, R13, R20 ;  /* 0x000000140d1a723e */ /* 0x000fc400000010ff */
[----:B------:R-:W-:Y:S02]  /*61e0*/  F2FP.BF16.F32.PACK_AB R13, R10, R19 ;  /* 0x000000130a0d723e */ /* 0x000fe400000010ff */
[CC--:B------:R-:W-:Y:S01]  /*61f0*/  LEA R32, R126.reuse, R85.reuse, 0x5 ;  /* 0x000000557e207211 */ /* 0x0c0fe200078e28ff */
[----:B------:R-:W-:Y:S01]  /*6200*/  BAR.SYNC.DEFER_BLOCKING 0x0 ;  /* 0x0000000000007b1d */ /* 0x000fe20000010000 */
[----:B------:R-:W-:Y:S02]  /*6210*/  F2FP.BF16.F32.PACK_AB R12, R11, R18 ;  /* 0x000000120b0c723e */ /* 0x000fe400000010ff */
[----:B0-----:R-:W-:Y:S02]  /*6220*/  LEA R85, R126, R85, 0x4 ;  /* 0x000000557e557211 */ /* 0x001fe400078e20ff */
[----:B------:R-:W-:-:S03]  /*6230*/  IADD3 R119, P1, R119, -0x400, RZ ;  /* 0xfffffc0077777810 */ /* 0x000fc60007f3e0ff */
[----:B------:R-:W0:Y:S01]  /*6240*/  LDC.64 R16, c[0x0][0x388] ;  /* 0x0000e200ff107b82 */ /* 0x000e220000000a00 */
[----:B------:R-:W-:Y:S01]  /*6250*/  IADD3 R117, P2, R117, -0x400, RZ ;  /* 0xfffffc0075757810 */ /* 0x000fe20007f5e0ff */
[-C--:B----4-:R-:W-:Y:S01]  /*6260*/  IMAD R0, R153, R2.reuse, RZ ;  /* 0x0000000299007224 */ /* 0x090fe200078e02ff */
[----:B------:R-:W-:Y:S02]  /*6270*/  IADD3 R124, P3, R124, -0x400, RZ ;  /* 0xfffffc007c7c7810 */ /* 0x000fe40007f7e0ff */
[----:B------:R-:W-:Y:S01]  /*6280*/  IADD3 R122, P4, R122, -0x400, RZ ;  /* 0xfffffc007a7a7810 */ /* 0x000fe20007f9e0ff */
[----:B------:R-:W-:Y:S01]  /*6290*/  IMAD R9, R152, R3, R0 ;  /* 0x0000000398097224 */ /* 0x000fe200078e0200 */
[----:B------:R-:W-:Y:S01]  /*62a0*/  IADD3 R120, P5, R120, -0x400, RZ ;  /* 0xfffffc0078787810 */ /* 0x000fe20007fbe0ff */
[----:B------:R-:W-:Y:S01]  /*62b0*/  IMAD.WIDE.U32 R2, R152, R2, UR8 ;  /* 0x0000000898027e25 */ /* 0x000fe2000f8e0002 */
[----:B------:R-:W4:Y:S01]  /*62c0*/  LDC.64 R18, c[0x0][0x3e0] ;  /* 0x0000f800ff127b82 */ /* 0x000f220000000a00 */
[----:B------:R-:W-:-:S02]  /*62d0*/  IADD3.X R118, R118, -0x1, RZ, P1, !PT ;  /* 0xffffffff76767810 */ /* 0x000fc40000ffe4ff */
[----:B------:R-:W-:Y:S02]  /*62e0*/  IADD3.X R116, R116, -0x1, RZ, P2, !PT ;  /* 0xffffffff74747810 */ /* 0x000fe400017fe4ff */
[----:B------:R-:W-:Y:S02]  /*62f0*/  IADD3 R3, R3, R9, RZ ;  /* 0x0000000903037210 */ /* 0x000fe40007ffe0ff */
[----:B------:R-:W-:Y:S01]  /*6300*/  IADD3.X R125, R125, -0x1, RZ, P3, !PT ;  /* 0xffffffff7d7d7810 */ /* 0x000fe20001ffe4ff */
[----:B------:R-:W1:Y:S01]  /*6310*/  LDC.64 R30, c[0x0][0x3f0] ;  /* 0x0000fc00ff1e7b82 */ /* 0x000e620000000a00 */
[----:B------:R-:W-:Y:S01]  /*6320*/  STS.128 [R32], R24 ;  /* 0x0000001820007388 */ /* 0x000fe20000000c00 */
[----:B------:R-:W-:Y:S02]  /*6330*/  IADD3.X R123, R123, -0x1, RZ, P4, !PT ;  /* 0xffffffff7b7b7810 */ /* 0x000fe400027fe4ff */
[----:B------:R-:W-:Y:S01]  /*6340*/  IADD3.X R121, R121, -0x1, RZ, P5, !PT ;  /* 0xffffffff79797810 */ /* 0x000fe20002ffe4ff */
[----:B------:R2:W-:Y:S01]  /*6350*/  STS.128 [R32+0x10], R12 ;  /* 0x0000100c20007388 */ /* 0x0005e20000000c00 */
[----:B------:R-:W-:-:S03]  /*6360*/  NOP ;  /* 0x0000000000007918 */ /* 0x000fc60000000000 */
[----:B------:R-:W3:Y:S01]  /*6370*/  LDS.128 R4, [R85] ;  /* 0x0000000055047984 */ /* 0x000ee20000000c00 */
[C---:B0-----:R-:W-:Y:S02]  /*6380*/  IMAD R0, R16.reuse, UR15, RZ ;  /* 0x0000000f10007c24 */ /* 0x041fe4000f8e02ff */
[----:B------:R-:W-:Y:S01]  /*6390*/  IMAD.WIDE.U32 R2, R16, UR14, R2 ;  /* 0x0000000e10027c25 */ /* 0x000fe2000f8e0002 */
[----:B------:R-:W0:Y:S01]  /*63a0*/  LDS.128 R8, [R85+0x200] ;  /* 0x0002000055087984 */ /* 0x000e220000000c00 */
[----:B------:R-:W-:Y:S02]  /*63b0*/  F2FP.BF16.F32.PACK_AB R16, R54, R55 ;  /* 0x000000373610723e */ /* 0x000fe400000010ff */
[----:B--2---:R-:W-:Y:S01]  /*63c0*/  FADD.FTZ R13, R130, R95 ;  /* 0x0000005f820d7221 */ /* 0x004fe20000010000 */
[----:B------:R-:W-:Y:S01]  /*63d0*/  IMAD R15, R17, UR14, R0 ;  /* 0x0000000e110f7c24 */ /* 0x000fe2000f8e0200 */
[----:B----4-:R-:W-:Y:S02]  /*63e0*/  LEA R12, P0, R2, R18, 0x1 ;  /* 0x00000012020c7211 */ /* 0x010fe400078008ff */
[----:B------:R-:W-:Y:S01]  /*63f0*/  FADD.FTZ R0, R13, R94 ;  /* 0x0000005e0d007221 */ /* 0x000fe20000010000 */
[----:B------:R-:W-:-:S02]  /*6400*/  F2FP.BF16.F32.PACK_AB R14, R58, R59 ;  /* 0x0000003b3a0e723e */ /* 0x000fc400000010ff */
[----:B------:R-:W-:Y:S01]  /*6410*/  IADD3 R3, R3, R15, RZ ;  /* 0x0000000f03037210 */ /* 0x000fe20007ffe0ff */
[----:B------:R-:W-:Y:S01]  /*6420*/  FADD.FTZ R13, R0, R93 ;  /* 0x0000005d000d7221 */ /* 0x000fe20000010000 */
[----:B------:R-:W-:Y:S02]  /*6430*/  F2FP.BF16.F32.PACK_AB R15, R56, R57 ;  /* 0x00000039380f723e */ /* 0x000fe400000010ff */
[----:B------:R-:W-:Y:S01]  /*6440*/  F2FP.BF16.F32.PACK_AB R18, R50, R51 ;  /* 0x000000333212723e */ /* 0x000fe200000010ff */
[----:B------:R-:W-:Y:S01]  /*6450*/  FADD.FTZ R0, R13, R92 ;  /* 0x0000005c0d007221 */ /* 0x000fe20000010000 */
[----:B------:R-:W-:Y:S02]  /*6460*/  LEA.HI.X R13, R2, R19, R3, 0x1, P0 ;  /* 0x00000013020d7211 */ /* 0x000fe400000f0c03 */
[----:B------:R-:W-:Y:S01]  /*6470*/  F2FP.BF16.F32.PACK_AB R19, R48, R49 ;  /* 0x000000313013723e */ /* 0x000fe200000010ff */
[----:B------:R-:W-:Y:S01]  /*6480*/  FADD.FTZ R3, R0, R59 ;  /* 0x0000003b00037221 */ /* 0x000fe20000010000 */
[----:B------:R-:W-:-:S03]  /*6490*/  F2FP.BF16.F32.PACK_AB R17, R52, R53 ;  /* 0x000000353411723e */ /* 0x000fc600000010ff */
[----:B------:R-:W-:Y:S01]  /*64a0*/  FADD.FTZ R0, R3, R58 ;  /* 0x0000003a03007221 */ /* 0x000fe20000010000 */
[----:B------:R-:W-:Y:S01]  /*64b0*/  IMAD.WIDE R2, R114, 0x10, R12 ;  /* 0x0000001072027825 */ /* 0x000fe200078e020c */
[----:B------:R-:W-:-:S03]  /*64c0*/  F2FP.BF16.F32.PACK_AB R12, R94, R95 ;  /* 0x0000005f5e0c723e */ /* 0x000fc600000010ff */
[----:B------:R-:W-:-:S04]  /*64d0*/  FADD.FTZ R13, R0, R57 ;  /* 0x00000039000d7221 */ /* 0x000fc80000010000 */
[----:B------:R-:W-:Y:S01]  /*64e0*/  FADD.FTZ R0, R13, R56 ;  /* 0x000000380d007221 */ /* 0x000fe20000010000 */
[----:B------:R-:W-:Y:S01]  /*64f0*/  F2FP.BF16.F32.PACK_AB R13, R92, R93 ;  /* 0x0000005d5c0d723e */ /* 0x000fe200000010ff */
[----:B---3--:R2:W-:Y:S02]  /*6500*/  STG.E.128 desc[UR12][R2.64+-0x400], R4 ;  /* 0xfffc000402007986 */ /* 0x0085e4000c101d0c */
[----:B------:R-:W-:Y:S02]  /*6510*/  FADD.FTZ R55, R0, R55 ;  /* 0x0000003700377221 */ /* 0x000fe40000010000 */
[----:B0-----:R0:W-:Y:S02]  /*6520*/  STG.E.128 desc[UR12][R2.64+-0x200], R8 ;  /* 0xfffe000802007986 */ /* 0x0011e4000c101d0c */
[----:B------:R-:W-:Y:S01]  /*6530*/  FADD.FTZ R54, R55, R54 ;  /* 0x0000003637367221 */ /* 0x000fe20000010000 */
[----:B------:R-:W-:Y:S03]  /*6540*/  BAR.SYNC.DEFER_BLOCKING 0x0 ;  /* 0x0000000000007b1d */ /* 0x000fe60000010000 */
[----:B------:R-:W-:-:S04]  /*6550*/  FADD.FTZ R53, R54, R53 ;  /* 0x0000003536357221 */ /* 0x000fc80000010000 */
[----:B------:R-:W-:-:S04]  /*6560*/  FADD.FTZ R52, R53, R52 ;  /* 0x0000003435347221 */ /* 0x000fc80000010000 */
[----:B------:R-:W-:Y:S01]  /*6570*/  FADD.FTZ R51, R52, R51 ;  /* 0x0000003334337221 */ /* 0x000fe20000010000 */
[----:B--2---:R-:W2:Y:S01]  /*6580*/  LDC.64 R6, c[0x0][0x3a8] ;  /* 0x0000ea00ff067b82 */ /* 0x004ea20000000a00 */
[-C--:B-----5:R-:W-:Y:S02]  /*6590*/  IMAD R4, R153, R28.reuse, RZ ;  /* 0x0000001c99047224 */ /* 0x0a0fe400078e02ff */
[----:B------:R-:W-:Y:S01]  /*65a0*/  FADD.FTZ R50, R51, R50 ;  /* 0x0000003233327221 */ /* 0x000fe20000010000 */
[----:B0-----:R-:W-:-:S04]  /*65b0*/  IMAD.WIDE.U32 R2, R152, R28, UR8 ;  /* 0x0000000898027e25 */ /* 0x001fc8000f8e001c */
[----:B------:R-:W-:Y:S01]  /*65c0*/  FADD.FTZ R49, R50, R49 ;  /* 0x0000003132317221 */ /* 0x000fe20000010000 */
[----:B------:R-:W-:-:S03]  /*65d0*/  IMAD R5, R152, R29, R4 ;  /* 0x0000001d98057224 */ /* 0x000fc600078e0204 */
[----:B------:R-:W-:Y:S02]  /*65e0*/  FADD.FTZ R130, R49, R48 ;  /* 0x0000003031827221 */ /* 0x000fe40000010000 */
[----:B------:R-:W-:Y:S01]  /*65f0*/  IADD3 R3, R3, R5, RZ ;  /* 0x0000000503037210 */ /* 0x000fe20007ffe0ff */
[----:B------:R-:W-:Y:S04]  /*6600*/  STS.128 [R32], R12 ;  /* 0x0000000c20007388 */ /* 0x000fe80000000c00 */
[----:B------:R-:W-:Y:S01]  /*6610*/  STS.128 [R32+0x10], R16 ;  /* 0x0000101020007388 */ /* 0x000fe20000000c00 */
[----:B------:R-:W-:-:S03]  /*6620*/  NOP ;  /* 0x0000000000007918 */ /* 0x000fc60000000000 */
[----:B------:R-:W0:Y:S01]  /*6630*/  LDS.128 R20, [R85] ;  /* 0x0000000055147984 */ /* 0x000e220000000c00 */
[C---:B--2---:R-:W-:Y:S02]  /*6640*/  IMAD R0, R6.reuse, UR15, RZ ;  /* 0x0000000f06007c24 */ /* 0x044fe4000f8e02ff */
[----:B------:R-:W-:Y:S01]  /*6650*/  IMAD.WIDE.U32 R2, R6, UR14, R2 ;  /* 0x0000000e06027c25 */ /* 0x000fe2000f8e0002 */
[----:B------:R-:W2:Y:S03]  /*6660*/  LDS.128 R24, [R85+0x200] ;  /* 0x0002000055187984 */ /* 0x000ea60000000c00 */
[----:B------:R-:W-:Y:S01]  /*6670*/  IMAD R5, R7, UR14, R0 ;  /* 0x0000000e07057c24 */ /* 0x000fe2000f8e0200 */
[----:B-1----:R-:W-:-:S04]  /*6680*/  LEA R4, P0, R2, R30, 0x1 ;  /* 0x0000001e02047211 */ /* 0x002fc800078008ff */
[----:B------:R-:W-:-:S04]  /*6690*/  IADD3 R0, R3, R5, RZ ;  /* 0x0000000503007210 */ /* 0x000fc80007ffe0ff */
[----:B------:R-:W-:Y:S02]  /*66a0*/  LEA.HI.X R5, R2, R31, R0, 0x1, P0 ;  /* 0x0000001f02057211 */ /* 0x000fe400000f0c00 */
[C---:B------:R-:W-:Y:S02]  /*66b0*/  ISETP.GT.AND P0, PT, R115.reuse, 0x1, PT ;  /* 0x000000017300780c */ /* 0x040fe40003f04270 */
[----:B------:R-:W-:Y:S01]  /*66c0*/  IADD3 R115, R115, -0x1, RZ ;  /* 0xffffffff73737810 */ /* 0x000fe20007ffe0ff */
[----:B------:R-:W-:-:S05]  /*66d0*/  IMAD.WIDE R2, R114, 0x10, R4 ;  /* 0x0000001072027825 */ /* 0x000fca00078e0204 */
[----:B0-----:R3:W-:Y:S04]  /*66e0*/  STG.E.128 desc[UR12][R2.64+-0x400], R20 ;  /* 0xfffc001402007986 */ /* 0x0017e8000c101d0c */
[----:B--2---:R3:W-:Y:S01]  /*66f0*/  STG.E.128 desc[UR12][R2.64+-0x200], R24 ;  /* 0xfffe001802007986 */ /* 0x0047e2000c101d0c */
[----:B------:R-:W-:Y:S05]  /*6700*/  @P0 BRA `(.L_x_8547) ;  /* 0xffffffa0009c0947 */ /* 0x000fea000383ffff */
.L_x_8507:
[----:B------:R-:W-:Y:S02]  /*6710*/  ULDC.64 UR4, c[0x0][0x3d8] ;  /* 0x0000f60000047ab9 */ /* 0x000fe40000000a00 */
[----:B------:R-:W-:-:S04]  /*6720*/  ISETP.NE.U32.AND P0, PT, RZ, UR4, PT ;  /* 0x00000004ff007c0c */ /* 0x000fc8000bf05070 */
[----:B------:R-:W-:-:S13]  /*6730*/  ISETP.NE.AND.EX P0, PT, RZ, UR5, PT, P0 ;  /* 0x00000005ff007c0c */ /* 0x000fda000bf05300 */
[----:B------:R-:W-:Y:S05]  /*6740*/  @!P0 BRA `(.L_x_8548) ;  /* 0x00000000005c8947 */ /* 0x000fea0003800000 */
[----:B---3--:R-:W0:Y:S01]  /*6750*/  SHFL.DOWN P0, R3, R150, 0x1, 0x1f ;  /* 0x08201f0096037f89 */ /* 0x008e220000000000 */
        /* <DEDUP_REMOVED lines=21> */
.L_x_8549:
[----:B------:R-:W-:Y:S05]  /*68b0*/  BSYNC B0 ;  /* 0x0000000000007941 */ /* 0x000fea0003800000 */
.L_x_8548:
[----:B------:R-:W-:Y:S01]  /*68c0*/  ULDC.64 UR4, c[0x0][0x3f8] ;  /* 0x0000fe0000047ab9 */ /* 0x000fe20000000a00 */
[----:B------:R-:W-:Y:S01]  /*68d0*/  BSSY B0, `(.L_x_8550) ;  /* 0x000001d000007945 */ /* 0x000fe20003800000 */
[----:B------:R-:W-:-:S04]  /*68e0*/  ISETP.NE.U32.AND P0, PT, RZ, UR4, PT ;  /* 0x00000004ff007c0c */ /* 0x000fc8000bf05070 */
[----:B------:R-:W-:-:S13]  /*68f0*/  ISETP.NE.AND.EX P0, PT, RZ, UR5, PT, P0 ;  /* 0x00000005ff007c0c */ /* 0x000fda000bf05300 */
[----:B------:R-:W-:Y:S05]  /*6900*/  @!P0 BRA `(.L_x_8551) ;  /* 0x0000000000608947 */ /* 0x000fea0003800000 */
[----:B------:R-:W-:Y:S06]  /*6910*/  BAR.SYNC.DEFER_BLOCKING 0x0 ;  /* 0x0000000000007b1d */ /* 0x000fec0000010000 */
[----:B---3--:R-:W2:Y:S01]  /*6920*/  SHFL.DOWN P0, R3, R130, 0x1, 0x1f ;  /* 0x08201f0082037f89 */ /* 0x008ea20000000000 */
[----:B0-----:R-:W0:Y:S01]  /*6930*/  S2R R4, SR_LANEID ;  /* 0x0000000000047919 */ /* 0x001e220000000000 */
[----:B------:R-:W3:Y:S01]  /*6940*/  S2R R9, SR_TID.X ;  /* 0x0000000000097919 */ /* 0x000ee20000002100 */
        /* <DEDUP_REMOVED lines=11> */
[----:B-1----:R-:W0:Y:S02]  /*6a00*/  SHFL.DOWN P0, R7, R2, 0x10, 0x1f ;  /* 0x0a001f0002077f89 */ /* 0x002e240000000000 */
[----:B0-----:R-:W-:Y:S01]  /*6a10*/  @P0 FADD R7, R2, R7 ;  /* 0x0000000702070221 */ /* 0x001fe20000000000 */
[----:B---3--:R-:W-:-:S04]  /*6a20*/  ISETP.NE.AND P0, PT, R9, RZ, PT ;  /* 0x000000ff0900720c */ /* 0x008fc80003f05270 */
[----:B------:R4:W-:Y:S01]  /*6a30*/  @!P1 STS [R4+0x18c4], R7 ;  /* 0x0018c40704009388 */ /* 0x0009e20000000800 */
[----:B------:R-:W-:Y:S08]  /*6a40*/  BAR.SYNC.DEFER_BLOCKING 0x0 ;  /* 0x0000000000007b1d */ /* 0x000ff00000010000 */
[----:B------:R-:W-:Y:S05]  /*6a50*/  @P0 BRA `(.L_x_8552) ;  /* 0x0000000000100947 */ /* 0x000fea0003800000 */
[----:B------:R0:W-:Y:S01]  /*6a60*/  REDG.E.ADD.F32.FTZ.RN.STRONG.GPU desc[UR12][R136.64], R7 ;  /* 0x00000007880079a6 */ /* 0x0001e2000c10f38c */
[----:B------:R-:W-:Y:S01]  /*6a70*/  MOV R9, RZ ;  /* 0x000000ff00097202 */ /* 0x000fe20000000f00 */
[----:B------:R-:W-:Y:S06]  /*6a80*/  BRA `(.L_x_8552) ;  /* 0x0000000000047947 */ /* 0x000fec0003800000 */
.L_x_8551:
[----:B------:R-:W2:Y:S02]  /*6a90*/  S2R R9, SR_TID.X ;  /* 0x0000000000097919 */ /* 0x000ea40000002100 */
.L_x_8552:
[----:B------:R-:W-:Y:S05]  /*6aa0*/  BSYNC B0 ;  /* 0x0000000000007941 */ /* 0x000fea0003800000 */
.L_x_8550:
        /* <DEDUP_REMOVED lines=8> */
[----:B---3--:R-:W-:-:S04]  /*6b30*/  IMAD.WIDE.U32 R2, R152, UR6, RZ ;  /* 0x0000000698027c25 */ /* 0x008fc8000f8e00ff */
[----:B------:R-:W-:Y:S01]  /*6b40*/  IMAD R13, R152, UR7, R153 ;  /* 0x00000007980d7c24 */ /* 0x000fe2000f8e0299 */
[----:B------:R-:W-:-:S04]  /*6b50*/  ULDC.64 UR6, c[0x0][0x340] ;  /* 0x0000d00000067ab9 */ /* 0x000fc80000000a00 */
[----:B------:R-:W-:Y:S01]  /*6b60*/  IADD3 R13, R3, R13, RZ ;  /* 0x0000000d030d7210 */ /* 0x000fe20007ffe0ff */
[----:B--2---:R-:W-:-:S03]  /*6b70*/  ULEA UR4, UR5, UR4, 0x18 ;  /* 0x0000000405047291 */ /* 0x004fc6000f8ec03f */
[----:B------:R-:W-:-:S09]  /*6b80*/  ULDC UR5, c[0x0][0x0] ;  /* 0x0000000000057ab9 */ /* 0x000fd20000000800 */
.L_x_8553:
[----:B------:R-:W-:Y:S02]  /*6b90*/  LEA R0, R9, UR4, 0x2 ;  /* 0x0000000409007c11 */ /* 0x000fe4000f8e10ff */
[----:B0---4-:R-:W-:Y:S02]  /*6ba0*/  SHF.R.S32.HI R4, RZ, 0x1f, R9 ;  /* 0x0000001fff047819 */ /* 0x011fe40000011409 */
[----:B------:R-:W-:Y:S01]  /*6bb0*/  MOV R5, R13 ;  /* 0x0000000d00057202 */ /* 0x000fe20000000f00 */
[----:B--2---:R-:W0:Y:S02]  /*6bc0*/  LDS R11, [R0+0x2b78] ;  /* 0x002b7800000b7984 */ /* 0x004e240000000800 */
        /* <DEDUP_REMOVED lines=12> */
.L_x_8554:
        /* <DEDUP_REMOVED lines=15> */
.L_x_11005:


//--------------------- .text._Z25selective_scan_bwd_kernelI32Selective_Scan_bwd_kernel_traitsILi32ELi16ELb1ELb1ELb1ELb1ELb0EN3c108BFloat16EfEEv12SSMParamsBwd --------------------------
	.section	.text._Z25selective_scan_bwd_kernelI32Selective_Scan_bwd_kernel_traitsILi32ELi16ELb1ELb1ELb1ELb1ELb0EN3c108BFloat16EfEEv12SSMParamsBwd,"ax",@progbits
	.align	128
        .global         _Z25selective_scan_bwd_kernelI32Selective_Scan_bwd_kernel_traitsILi32ELi16ELb1ELb1ELb1ELb1ELb0EN3c108BFloat16EfEEv12SSMParamsBwd
        .type           _Z25selective_scan_bwd_kernelI32Selective_Scan_bwd_kernel_traitsILi32ELi16ELb1ELb1ELb1ELb1ELb0EN3c108BFloat16EfEEv12SSMParamsBwd,@function
        .size           _Z25selective_scan_bwd_kernelI32Selective_Scan_bwd_kernel_traitsILi32ELi16ELb1ELb1ELb1ELb1ELb0EN3c108BFloat16EfEEv12SSMParamsBwd,(.L_x_11006 - _Z25selective_scan_bwd_kernelI32Selective_Scan_bwd_kernel_traitsILi32ELi16ELb1ELb1ELb1ELb1ELb0EN3c108BFloat16EfEEv12SSMParamsBwd)
        .other          _Z25selective_scan_bwd_kernelI32Selective_Scan_bwd_kernel_traitsILi32ELi16ELb1ELb1ELb1ELb1ELb0EN3c108BFloat16EfEEv12SSMParamsBwd,@"STO_CUDA_ENTRY STV_DEFAULT"
_Z25selective_scan_bwd_kernelI32Selective_Scan_bwd_kernel_traitsILi32ELi16ELb1ELb1ELb1ELb1ELb0EN3c108BFloat16EfEEv12SSMParamsBwd:
.text._Z25selective_scan_bwd_kernelI32Selective_Scan_bwd_kernel_traitsILi32ELi16ELb1ELb1ELb1ELb1ELb0EN3c108BFloat16EfEEv12SSMParamsBwd:
        /* <DEDUP_REMOVED lines=45> */
[----:B------:R-:W-:-:S04]  /*02d0*/  USHF.R.S32.HI UR14, URZ, 0x1f, UR15 ;  /* 0x0000001f3f0e7899 */ /* 0x000fc8000801140f */
[----:B------:R-:W-:Y:S02]  /*02e0*/  UIMAD UR6, UR14, UR8, URZ ;  /* 0x000000080e0672a4 */ /* 0x000fe4000f8e023f */
[----:B------:R-:W-:Y:S02]  /*02f0*/  UIMAD.WIDE.U32 UR4, UR15, UR8, URZ ;  /* 0x000000080f0472a5 */ /* 0x000fe4000f8e003f */
[----:B------:R-:W-:-:S03]  /*0300*/  UIMAD UR6, UR15, UR9, UR6 ;  /* 0x000000090f0672a4 */ /* 0x000fc6000f8e0206 */
[----:B------:R-:W-:Y:S01]  /*0310*/  ULDC.64 UR8, c[0x0][0x290] ;  /* 0x0000a40000087ab9 */ /* 0x000fe20000000a00 */
[----:B------:R-:W-:Y:S01]  /*0320*/  @!P1 IADD3 R0, R0, -R9, RZ ;  /* 0x8000000900009210 */ /* 0x000fe20007ffe0ff */
[----:B------:R-:W-:-:S03]  /*0330*/  UIADD3 UR5, UR5, UR6, URZ ;  /* 0x0000000605057290 */ /* 0x000fc6000fffe03f */
[----:B------:R-:W-:Y:S02]  /*0340*/  ISETP.GE.U32.AND P0, PT, R0, R9, PT ;  /* 0x000000090000720c */ /* 0x000fe40003f06070 */
[----:B------:R-:W-:Y:S01]  /*0350*/  LOP3.LUT R0, R155, R8, RZ, 0x3c, !PT ;  /* 0x000000089b007212 */ /* 0x000fe200078e3cff */
[----:B------:R-:W-:Y:S01]  /*0360*/  UIMAD.WIDE.U32 UR6, UR15, UR8, URZ ;  /* 0x000000080f0672a5 */ /* 0x000fe2000f8e003f */
[----:B------:R-:W-:Y:S01]  /*0370*/  @!P1 IADD3 R151, R151, 0x1, RZ ;  /* 0x0000000197979810 */ /* 0x000fe20007ffe0ff */
[----:B------:R-:W-:Y:S01]  /*0380*/  UIMAD UR8, UR14, UR8, URZ ;  /* 0x000000080e0872a4 */ /* 0x000fe2000f8e023f */
[----:B------:R-:W-:Y:S01]  /*0390*/  ISETP.GE.AND P2, PT, R0, RZ, PT ;  /* 0x000000ff0000720c */ /* 0x000fe20003f46270 */
[-C--:B--2---:R-:W-:Y:S01]  /*03a0*/  IMAD R0, R156, R4.reuse, RZ ;  /* 0x000000049c007224 */ /* 0x084fe200078e02ff */
[----:B------:R-:W-:Y:S01]  /*03b0*/  LEA R7, R23, 0xfffffe00, 0x9 ;  /* 0xfffffe0017077811 */ /* 0x000fe200078e48ff */
[----:B------:R-:W-:Y:S01]  /*03c0*/  IMAD.WIDE.U32 R2, R155, R4, UR4 ;  /* 0x000000049b027e25 */ /* 0x000fe2000f8e0004 */
[----:B------:R-:W-:-:S02]  /*03d0*/  UIMAD UR8, UR15, UR9, UR8 ;  /* 0x000000090f0872a4 */ /* 0x000fc4000f8e0208 */
[----:B------:R-:W-:Y:S01]  /*03e0*/  SHF.R.S32.HI R9, RZ, 0x1f, R7 ;  /* 0x0000001fff097819 */ /* 0x000fe20000011407 */
[----:B------:R-:W-:Y:S01]  /*03f0*/  IMAD R0, R155, R5, R0 ;  /* 0x000000059b007224 */ /* 0x000fe200078e0200 */
[----:B------:R-:W-:Y:S02]  /*0400*/  @P0 IADD3 R151, R151, 0x1, RZ ;  /* 0x0000000197970810 */ /* 0x000fe40007ffe0ff */
[----:B------:R-:W-:Y:S01]  /*0410*/  IADD3 R125, P0, R7, R2, RZ ;  /* 0x00000002077d7210 */ /* 0x000fe20007f1e0ff */
[----:B------:R-:W-:Y:S01]  /*0420*/  UIADD3 UR7, UR7, UR8, URZ ;  /* 0x0000000807077290 */ /* 0x000fe2000fffe03f */
[----:B------:R-:W-:Y:S02]  /*0430*/  ISETP.NE.AND P1, PT, R8, RZ, PT ;  /* 0x000000ff0800720c */ /* 0x000fe40003f25270 */
        /* <DEDUP_REMOVED lines=30> */
[----:B------:R-:W-:Y:S01]  /*0620*/  IMAD.WIDE.U32 R4, R151, R16, UR6 ;  /* 0x0000000697047e25 */ /* 0x000fe2000f8e0010 */
        /* <DEDUP_REMOVED lines=56> */
.L_x_8626:
[----:B------:R-:W-:Y:S01]  /*09b0*/  BAR.SYNC.DEFER_BLOCKING 0x0 ;  /* 0x0000000000007b1d */ /* 0x000fe20000010000 */
[----:B------:R-:W-:Y:S02]  /*09c0*/  LOP3.LUT R114, R115, 0x1f, R148, 0xf8, !PT ;  /* 0x0000001f73727812 */ /* 0x000fe400078ef894 */
[----:B-1----:R-:W-:Y:S02]  /*09d0*/  MOV R2, R126 ;  /* 0x0000007e00027202 */ /* 0x002fe40000000f00 */
[----:B------:R-:W-:-:S03]  /*09e0*/  MOV R3, R125 ;  /* 0x0000007d00037202 */ /* 0x000fc60000000f00 */
[----:B------:R-:W-:-:S05]  /*09f0*/  IMAD.WIDE R2, R114, 0x10, R2 ;  /* 0x0000001072027825 */ /* 0x000fca00078e0202 */
[----:B------:R-:W2:Y:S04]  /*0a00*/  LDG.E.128 R4, desc[UR12][R2.64] ;  /* 0x0000000c02047981 */ /* 0x000ea8000c1e1d00 */
[----:B------:R0:W3:Y:S01]  /*0a10*/  LDG.E.128 R8, desc[UR12][R2.64+0x200] ;  /* 0x0002000c02087981 */ /* 0x0000e2000c1e1d00 */
[----:B------:R-:W-:Y:S01]  /*0a20*/  MOV R84, 0x400 ;  /* 0x0000040000547802 */ /* 0x000fe20000000f00 */
[----:B------:R-:W1:Y:S01]  /*0a30*/  S2R R13, SR_CgaCtaId ;  /* 0x00000000000d7919 */ /* 0x000e620000008800 */
[----:B0-----:R-:W-:Y:S02]  /*0a40*/  MOV R2, R124 ;  /* 0x0000007c00027202 */ /* 0x001fe40000000f00 */
[----:B------:R-:W-:-:S03]  /*0a50*/  MOV R3, R123 ;  /* 0x0000007b00037202 */ /* 0x000fc60000000f00 */
[----:B------:R-:W-:Y:S01]  /*0a60*/  IMAD.WIDE R134, R114, 0x10, R2 ;  /* 0x0000001072867825 */ /* 0x000fe200078e0202 */
[----:B-1----:R-:W-:-:S04]  /*0a70*/  LEA R84, R13, R84, 0x18 ;  /* 0x000000540d547211 */ /* 0x002fc800078ec0ff */
[CC--:B------:R-:W-:Y:S02]  /*0a80*/  LEA R113, R127.reuse, R84.reuse, 0x4 ;  /* 0x000000547f717211 */ /* 0x0c0fe400078e20ff */
        /* <DEDUP_REMOVED lines=23> */
[C---:B0-----:R-:W-:Y:S01]  /*0c00*/  SHF.L.U32 R94, R9.reuse, 0x10, RZ ;  /* 0x00000010095e7819 */ /* 0x041fe200000006ff */
[----:B------:R-:W-:Y:S01]  /*0c10*/  HFMA2.MMA R95, -RZ, RZ, 0, 0 ;  /* 0x00000000ff5f7435 */ /* 0x000fe200000001ff */
[----:B------:R-:W-:Y:S01]  /*0c20*/  PRMT R18, R9, 0x7632, R18 ;  /* 0x0000763209127816 */ /* 0x000fe20000000012 */
[----:B------:R-:W-:Y:S01]  /*0c30*/  HFMA2.MMA R53, -RZ, RZ, 0, 0 ;  /* 0x00000000ff357435 */ /* 0x000fe200000001ff */
[----:B------:R-:W-:Y:S01]  /*0c40*/  SHF.L.U32 R16, R8, 0x10, RZ ;  /* 0x0000001008107819 */ /* 0x000fe200000006ff */
[----:B-----5:R-:W-:Y:S01]  /*0c50*/  FADD.FTZ R94, R94, R153 ;  /* 0x000000995e5e7221 */ /* 0x020fe20000010000 */
[C---:B------:R-:W-:Y:S02]  /*0c60*/  SHF.L.U32 R92, R11.reuse, 0x10, RZ ;  /* 0x000000100b5c7819 */ /* 0x040fe400000006ff */
[----:B------:R-:W-:Y:S02]  /*0c70*/  CS2R R98, SRZ ;  /* 0x0000000000627805 */ /* 0x000fe4000001ff00 */
[----:B------:R-:W-:Y:S01]  /*0c80*/  PRMT R9, R11, 0x7632, R9 ;  /* 0x000076320b097816 */ /* 0x000fe20000000009 */
[----:B------:R-:W-:Y:S01]  /*0c90*/  FADD.FTZ R93, R16, R153 ;  /* 0x00000099105d7221 */ /* 0x000fe20000010000 */
[----:B------:R-:W0:Y:S01]  /*0ca0*/  LDC R11, c[0x0][0x21c] ;  /* 0x00008700ff0b7b82 */ /* 0x000e220000000800 */
[----:B------:R-:W-:Y:S01]  /*0cb0*/  PRMT R17, R8, 0x7632, R17 ;  /* 0x0000763208117816 */ /* 0x000fe20000000011 */
[----:B------:R-:W-:Y:S01]  /*0cc0*/  FADD.FTZ R92, R92, R153 ;  /* 0x000000995c5c7221 */ /* 0x000fe20000010000 */
[----:B------:R-:W-:-:S02]  /*0cd0*/  SHF.L.U32 R34, R10, 0x10, RZ ;  /* 0x000000100a227819 */ /* 0x000fc400000006ff */
[----:B------:R-:W-:Y:S02]  /*0ce0*/  CS2R R96, SRZ ;  /* 0x0000000000607805 */ /* 0x000fe4000001ff00 */
[----:B------:R-:W-:Y:S02]  /*0cf0*/  FSETP.GTU.FTZ.AND P2, PT, R93, 20, PT ;  /* 0x41a000005d00780b */ /* 0x000fe40003f5c000 */
[----:B------:R-:W-:Y:S02]  /*0d00*/  CS2R R54, SRZ ;  /* 0x0000000000367805 */ /* 0x000fe4000001ff00 */
[----:B------:R-:W-:Y:S01]  /*0d10*/  SHF.L.U32 R58, R17, 0x10, RZ ;  /* 0x00000010113a7819 */ /* 0x000fe200000006ff */
[--C-:B------:R-:W-:Y:S01]  /*0d20*/  FADD.FTZ R59, R34, R153.reuse ;  /* 0x00000099223b7221 */ /* 0x100fe20000010000 */
[C---:B-1----:R-:W-:Y:S02]  /*0d30*/  SHF.L.U32 R52, R21.reuse, 0x10, RZ ;  /* 0x0000001015347819 */ /* 0x042fe400000006ff */
[----:B------:R-:W-:Y:S01]  /*0d40*/  PRMT R8, R20, 0x7632, R8 ;  /* 0x0000763214087816 */ /* 0x000fe20000000008 */
[----:B------:R-:W-:Y:S01]  /*0d50*/  FADD.FTZ R58, R58, R153 ;  /* 0x000000993a3a7221 */ /* 0x000fe20000010000 */
[----:B---3--:R-:W-:Y:S01]  /*0d60*/  PRMT R3, R21, 0x7632, R3 ;  /* 0x0000763215037816 */ /* 0x008fe20000000003 */
[----:B------:R-:W-:Y:S01]  /*0d70*/  FADD.FTZ R52, R52, R153 ;  /* 0x0000009934347221 */ /* 0x000fe20000010000 */
[----:B------:R-:W-:-:S02]  /*0d80*/  PRMT R2, R22, 0x7632, R2 ;  /* 0x0000763216027816 */ /* 0x000fc40000000002 */
[----:B------:R-:W-:Y:S02]  /*0d90*/  PRMT R10, R10, 0x7632, R10 ;  /* 0x000076320a0a7816 */ /* 0x000fe4000000000a */
[C---:B------:R-:W-:Y:S02]  /*0da0*/  SHF.L.U32 R36, R23.reuse, 0x10, RZ ;  /* 0x0000001017247819 */ /* 0x040fe400000006ff */
[----:B------:R-:W-:Y:S02]  /*0db0*/  PRMT R0, R23, 0x7632, R0 ;  /* 0x0000763217007816 */ /* 0x000fe40000000000 */
[----:B------:R-:W-:Y:S02]  /*0dc0*/  MOV R102, RZ ;  /* 0x000000ff00667202 */ /* 0x000fe40000000f00 */
[----:B0-----:R-:W-:Y:S02]  /*0dd0*/  ISETP.GE.AND P5, PT, R11, 0x1, PT ;  /* 0x000000010b00780c */ /* 0x001fe40003fa6270 */
[----:B------:R-:W-:-:S02]  /*0de0*/  FSETP.GTU.FTZ.AND P1, PT, R94, 20, PT ;  /* 0x41a000005e00780b */ /* 0x000fc40003f3c000 */
[----:B------:R-:W-:Y:S02]  /*0df0*/  FSETP.GTU.FTZ.AND P0, PT, R59, 20, PT ;  /* 0x41a000003b00780b */ /* 0x000fe40003f1c000 */
[----:B------:R-:W-:Y:S02]  /*0e00*/  FSETP.GTU.FTZ.AND P4, PT, R92, 20, PT ;  /* 0x41a000005c00780b */ /* 0x000fe40003f9c000 */
[----:B------:R-:W-:Y:S02]  /*0e10*/  FSETP.GTU.FTZ.AND P6, PT, R58, 20, PT ;  /* 0x41a000003a00780b */ /* 0x000fe40003fdc000 */
[----:B------:R-:W-:Y:S02]  /*0e20*/  MOV R56, RZ ;  /* 0x000000ff00387202 */ /* 0x000fe40000000f00 */
[----:B------:R-:W-:Y:S01]  /*0e30*/  MOV R51, RZ ;  /* 0x000000ff00337202 */ /* 0x000fe20000000f00 */
[----:B--2---:R0:W-:Y:S04]  /*0e40*/  STS.128 [R113], R24 ;  /* 0x0000001871007388 */ /* 0x0041e80000000c00 */
[----:B----4-:R1:W-:Y:S01]  /*0e50*/  STS.128 [R113+0x200], R28 ;  /* 0x0002001c71007388 */ /* 0x0103e20000000c00 */
[----:B------:R-:W-:-:S03]  /*0e60*/  NOP ;  /* 0x0000000000007918 */ /* 0x000fc60000000000 */
[----:B------:R-:W2:Y:S04]  /*0e70*/  LDS.128 R12, [R112] ;  /* 0x00000000700c7984 */ /* 0x000ea80000000c00 */
[----:B------:R-:W3:Y:S01]  /*0e80*/  LDS.128 R4, [R112+0x10] ;  /* 0x0000100070047984 */ /* 0x000ee20000000c00 */
[----:B0-----:R-:W-:Y:S02]  /*0e90*/  SHF.L.U32 R24, R20, 0x10, RZ ;  /* 0x0000001014187819 */ /* 0x001fe400000006ff */
[----:B-1----:R-:W-:-:S03]  /*0ea0*/  SHF.L.U32 R28, R22, 0x10, RZ ;  /* 0x00000010161c7819 */ /* 0x002fc600000006ff */
[----:B------:R-:W-:-:S05]  /*0eb0*/  FADD.FTZ R57, R24, R153 ;  /* 0x0000009918397221 */ /* 0x000fca0000010000 */
[----:B------:R-:W-:Y:S02]  /*0ec0*/  FSETP.GTU.FTZ.AND P3, PT, R57, 20, PT ;  /* 0x41a000003900780b */ /* 0x000fe40003f7c000 */
[C---:B--2---:R-:W-:Y:S02]  /*0ed0*/  SHF.L.U32 R111, R12.reuse, 0x10, RZ ;  /* 0x000000100c6f7819 */ /* 0x044fe400000006ff */
[----:B------:R-:W-:Y:S02]  /*0ee0*/  PRMT R35, R12, 0x7632, R35 ;  /* 0x000076320c237816 */ /* 0x000fe40000000023 */
[C---:B------:R-:W-:Y:S02]  /*0ef0*/  SHF.L.U32 R110, R13.reuse, 0x10, RZ ;  /* 0x000000100d6e7819 */ /* 0x040fe400000006ff */
[----:B------:R-:W-:Y:S02]  /*0f00*/  PRMT R32, R13, 0x7632, R32 ;  /* 0x000076320d207816 */ /* 0x000fe40000000020 */
[----:B------:R-:W-:-:S02]  /*0f10*/  SHF.L.U32 R109, R14, 0x10, RZ ;  /* 0x000000100e6d7819 */ /* 0x000fc400000006ff */
[----:B------:R-:W-:Y:S02]  /*0f20*/  PRMT R31, R14, 0x7632, R31 ;  /* 0x000076320e1f7816 */ /* 0x000fe4000000001f */
[C---:B------:R-:W-:Y:S02]  /*0f30*/  SHF.L.U32 R108, R15.reuse, 0x10, RZ ;  /* 0x000000100f6c7819 */ /* 0x040fe400000006ff */
[----:B------:R-:W-:Y:S02]  /*0f40*/  PRMT R29, R15, 0x7632, R29 ;  /* 0x000076320f1d7816 */ /* 0x000fe4000000001d */
[C---:B---3--:R-:W-:Y:S02]  /*0f50*/  SHF.L.U32 R107, R4.reuse, 0x10, RZ ;  /* 0x00000010046b7819 */ /* 0x048fe400000006ff */
        /* <DEDUP_REMOVED lines=39> */
.L_x_8557:
[----:B------:R-:W-:Y:S05]  /*11d0*/  BSYNC B0 ;  /* 0x0000000000007941 */ /* 0x000fea0003800000 */
.L_x_8556:
        /* <DEDUP_REMOVED lines=40> */
.L_x_8559:
[----:B------:R-:W-:Y:S05]  /*1460*/  BSYNC B0 ;  /* 0x0000000000007941 */ /* 0x000fea0003800000 */
.L_x_8558:
        /* <DEDUP_REMOVED lines=40> */
.L_x_8561:
[----:B------:R-:W-:Y:S05]  /*16f0*/  BSYNC B0 ;  /* 0x0000000000007941 */ /* 0x000fea0003800000 */
.L_x_8560:
        /* <DEDUP_REMOVED lines=40> */
.L_x_8563:
[----:B------:R-:W-:Y:S05]  /*1980*/  BSYNC B0 ;  /* 0x0000000000007941 */ /* 0x000fea0003800000 */
.L_x_8562:
        /* <DEDUP_REMOVED lines=40> */
.L_x_8565:
[----:B------:R-:W-:Y:S05]  /*1c10*/  BSYNC B0 ;  /* 0x0000000000007941 */ /* 0x000fea0003800000 */
.L_x_8564:
        /* <DEDUP_REMOVED lines=40> */
.L_x_8567:
[----:B------:R-:W-:Y:S05]  /*1ea0*/  BSYNC B0 ;  /* 0x0000000000007941 */ /* 0x000fea0003800000 */
.L_x_8566:
        /* <DEDUP_REMOVED lines=40> */
.L_x_8569:
[----:B------:R-:W-:Y:S05]  /*2130*/  BSYNC B0 ;  /* 0x0000000000007941 */ /* 0x000fea0003800000 */
.L_x_8568:
        /* <DEDUP_REMOVED lines=40> */
.L_x_8571:
[----:B------:R-:W-:Y:S05]  /*23c0*/  BSYNC B0 ;  /* 0x0000000000007941 */ /* 0x000fea0003800000 */
.L_x_8570:
        /* <DEDUP_REMOVED lines=40> */
.L_x_8573:
[----:B------:R-:W-:Y:S05]  /*2650*/  BSYNC B0 ;  /* 0x0000000000007941 */ /* 0x000fea0003800000 */
.L_x_8572:
        /* <DEDUP_REMOVED lines=40> */
.L_x_8575:
[----:B------:R-:W-:Y:S05]  /*28e0*/  BSYNC B0 ;  /* 0x0000000000007941 */ /* 0x000fea0003800000 */
.L_x_8574:
        /* <DEDUP_REMOVED lines=45> */
.L_x_8577:
[----:B------:R-:W-:Y:S05]  /*2bc0*/  BSYNC B0 ;  /* 0x0000000000007941 */ /* 0x000fea0003800000 */
.L_x_8576:
        /* <DEDUP_REMOVED lines=33> */
.L_x_8579:
[----:B------:R-:W-:Y:S05]  /*2de0*/  BSYNC B0 ;  /* 0x0000000000007941 */ /* 0x000fea0003800000 */
.L_x_8578:
        /* <DEDUP_REMOVED lines=33> */
.L_x_8581:
[----:B------:R-:W-:Y:S05]  /*3000*/  BSYNC B0 ;  /* 0x0000000000007941 */ /* 0x000fea0003800000 */
.L_x_8580:
        /* <DEDUP_REMOVED lines=33> */
.L_x_8583:
[----:B------:R-:W-:Y:S05]  /*3220*/  BSYNC B0 ;  /* 0x0000000000007941 */ /* 0x000fea0003800000 */
.L_x_8582:
        /* <DEDUP_REMOVED lines=33> */
.L_x_8585:
[----:B------:R-:W-:Y:S05]  /*3440*/  BSYNC B0 ;  /* 0x0000000000007941 */ /* 0x000fea0003800000 */
.L_x_8584:
        /* <DEDUP_REMOVED lines=33> */
.L_x_8587:
[----:B------:R-:W-:Y:S05]  /*3660*/  BSYNC B0 ;  /* 0x0000000000007941 */ /* 0x000fea0003800000 */
.L_x_8586:
[----:B------:R-:W-:Y:S01]  /*3670*/  FFMA.FTZ R0, R22, R160, R3 ;  /* 0x000000a016007223 */ /* 0x000fe20000010003 */
[----:B------:R-:W-:Y:S01]  /*3680*/  BAR.SYNC.DEFER_BLOCKING 0x0 ;  /* 0x0000000000007b1d */ /* 0x000fe20000010000 */
[-C--:B------:R-:W-:Y:S01]  /*3690*/  FMUL.FTZ R18, R107, R154.reuse ;  /* 0x0000009a6b127220 */ /* 0x080fe20000410000 */
[----:B------:R-:W-:Y:S01]  /*36a0*/  FMUL.FTZ R19, R106, R154 ;  /* 0x0000009a6a137220 */ /* 0x000fe20000410000 */
[C---:B------:R-:W-:Y:S01]  /*36b0*/  FFMA.FTZ R0, R105.reuse, R166, R0 ;  /* 0x000000a669007223 */ /* 0x040fe20000010000 */
        /* <DEDUP_REMOVED lines=17> */
[----:B------:R-:W-:Y:S01]  /*37d0*/  ISETP.NE.AND P0, PT, R148, RZ, PT ;  /* 0x000000ff9400720c */ /* 0x000fe20003f05270 */
[C---:B------:R-:W-:Y:S01]  /*37e0*/  IMAD.WIDE.U32 R146, R155.reuse, UR6, RZ ;  /* 0x000000069b927c25 */ /* 0x040fe2000f8e00ff */
[----:B------:R-:W-:Y:S01]  /*37f0*/  LEA.HI R0, R6, R6, RZ, 0x1 ;  /* 0x0000000606007211 */ /* 0x000fe200078f08ff */
[----:B------:R-:W-:Y:S01]  /*3800*/  HFMA2.MMA R5, -RZ, RZ, 0, 0 ;  /* 0x00000000ff057435 */ /* 0x000fe200000001ff */
[----:B------:R-:W-:Y:S01]  /*3810*/  ISETP.NE.AND P1, PT, R148, 0x1f, PT ;  /* 0x0000001f9400780c */ /* 0x000fe20003f25270 */
[----:B------:R-:W1:Y:S01]  /*3820*/  LDC.64 R136, c[0x0][0x2d0] ;  /* 0x0000b400ff887b82 */ /* 0x000e620000000a00 */
[----:B------:R-:W-:Y:S01]  /*3830*/  LOP3.LUT R3, R0, 0xfffffe, RZ, 0xc0, !PT ;  /* 0x00fffffe00037812 */ /* 0x000fe200078ec0ff */
[----:B------:R-:W-:Y:S01]  /*3840*/  IMAD R0, R156, UR6, RZ ;  /* 0x000000069c007c24 */ /* 0x000fe2000f8e02ff */
[----:B------:R-:W-:Y:S01]  /*3850*/  MOV R104, RZ ;  /* 0x000000ff00687202 */ /* 0x000fe20000000f00 */
[----:B------:R-:W-:Y:S01]  /*3860*/  UMOV UR5, URZ ;  /* 0x0000003f00057c82 */ /* 0x000fe20008000000 */
[----:B------:R-:W-:Y:S01]  /*3870*/  IADD3 R6, R6, -R3, RZ ;  /* 0x8000000306067210 */ /* 0x000fe20007ffe0ff */
[----:B------:R-:W-:Y:S01]  /*3880*/  IMAD R3, R155, UR7, R0 ;  /* 0x000000079b037c24 */ /* 0x000fe2000f8e0200 */
[----:B------:R-:W-:Y:S01]  /*3890*/  P2R R0, PR, RZ, 0x1 ;  /* 0x00000001ff007803 */ /* 0x000fe20000000000 */
[----:B------:R-:W2:Y:S01]  /*38a0*/  LDC.64 R138, c[0x0][0x348] ;  /* 0x0000d200ff8a7b82 */ /* 0x000ea20000000a00 */
[----:B------:R-:W-:Y:S01]  /*38b0*/  IADD3 R4, R148, 0x200, RZ ;  /* 0x0000020094047810 */ /* 0x000fe20007ffe0ff */
[----:B------:R-:W-:Y:S01]  /*38c0*/  UMOV UR6, URZ ;  /* 0x0000003f00067c82 */ /* 0x000fe20008000000 */
[----:B------:R-:W-:Y:S01]  /*38d0*/  IADD3 R3, R147, R3, RZ ;  /* 0x0000000393037210 */ /* 0x000fe20007ffe0ff */
[----:B------:R-:W-:Y:S01]  /*38e0*/  ULDC UR28, c[0x0][0x224] ;  /* 0x00008900001c7ab9 */ /* 0x000fe20000000800 */
[----:B------:R-:W-:Y:S01]  /*38f0*/  ULDC UR29, c[0x0][0x21c] ;  /* 0x00008700001d7ab9 */ /* 0x000fe20000000800 */
[----:B------:R-:W-:Y:S01]  /*3900*/  ULDC UR9, c[0x0][0x218] ;  /* 0x0000860000097ab9 */ /* 0x000fe20000000800 */
[----:B------:R-:W-:Y:S01]  /*3910*/  ULDC.64 UR24, c[0x0][0x3c8] ;  /* 0x0000f20000187ab9 */ /* 0x000fe20000000a00 */
        /* <DEDUP_REMOVED lines=8> */
[----:B------:R-:W0:Y:S02]  /*39a0*/  LDC.64 R144, c[0x0][0x380] ;  /* 0x0000e000ff907b82 */ /* 0x000e240000000a00 */
.L_x_8625:
        /* <DEDUP_REMOVED lines=8> */
[----:B--2---:R-:W2:Y:S04]  /*3a30*/  LDG.E.128 R68, desc[UR12][R80.64] ;  /* 0x0000000c50447981 */ /* 0x004ea8000c1e1d00 */
[----:B---3--:R-:W3:Y:S01]  /*3a40*/  LDG.E.128 R72, desc[UR12][R80.64+0x200] ;  /* 0x0002000c50487981 */ /* 0x008ee2000c1e1d00 */
[----:B-1----:R-:W-:Y:S01]  /*3a50*/  MOV R2, R146 ;  /* 0x0000009200027202 */ /* 0x002fe20000000f00 */
[----:B------:R-:W-:Y:S02]  /*3a60*/  IMAD R0, R173, UR10, RZ ;  /* 0x0000000aad007c24 */ /* 0x000fe4000f8e02ff */
[----:B------:R-:W-:-:S04]  /*3a70*/  IMAD.WIDE.U32 R78, R5, UR18, RZ ;  /* 0x00000012054e7c25 */ /* 0x000fc8000f8e00ff */
[----:B0-----:R-:W-:-:S04]  /*3a80*/  IMAD.WIDE.U32 R76, R5, UR10, R2 ;  /* 0x0000000a054c7c25 */ /* 0x001fc8000f8e0002 */
        /* <DEDUP_REMOVED lines=17> */
[----:B------:R-:W-:Y:S01]  /*3ba0*/  LDS.128 R68, [R112] ;  /* 0x0000000070447984 */ /* 0x000fe20000000c00 */
[----:B------:R-:W-:-:S03]  /*3bb0*/  ISETP.LT.OR P2, PT, R116, 0x2, P0 ;  /* 0x000000027400780c */ /* 0x000fc60000741670 */
[----:B------:R-:W1:Y:S01]  /*3bc0*/  LDS.128 R72, [R112+0x10] ;  /* 0x0000100070487984 */ /* 0x000e620000000c00 */
[----:B----4-:R-:W-:-:S09]  /*3bd0*/  FMUL.FTZ R176, R2, 1.4426950216293334961 ;  /* 0x3fb8aa3b02b07820 */ /* 0x010fd20000410000 */
[----:B------:R-:W4:Y:S01]  /*3be0*/  @!P2 LDC R175, c[0x0][0x21c] ;  /* 0x00008700ffafab82 */ /* 0x000f220000000800 */
[----:B------:R-:W-:Y:S01]  /*3bf0*/  FMUL.FTZ R225, R176, R93 ;  /* 0x0000005db0e17220 */ /* 0x000fe20000410000 */
[----:B------:R-:W-:Y:S02]  /*3c00*/  ISETP.NE.AND P3, PT, R148, RZ, PT ;  /* 0x000000ff9400720c */ /* 0x000fe40003f65270 */
[----:B------:R-:W-:-:S03]  /*3c10*/  LEA R85, R6, R5, 0x8 ;  /* 0x0000000506557211 */ /* 0x000fc600078e40ff */
[----:B------:R-:W0:Y:S01]  /*3c20*/  MUFU.EX2 R225, R225 ;  /* 0x000000e100e17308 */ /* 0x000e220000000800 */
[----:B------:R-:W-:Y:S02]  /*3c30*/  SEL R85, R85, R4, !P3 ;  /* 0x0000000455557207 */ /* 0x000fe40005800000 */
[----:B------:R-:W-:Y:S02]  /*3c40*/  @!P2 IADD3 R0, R116, -0x2, RZ ;  /* 0xfffffffe7400a810 */ /* 0x000fe40007ffe0ff */
[----:B------:R-:W-:Y:S01]  /*3c50*/  LEA R178, R85, R84, 0x2 ;  /* 0x0000005455b27211 */ /* 0x000fe200078e10ff */
[C---:B------:R-:W-:Y:S01]  /*3c60*/  FMUL.FTZ R209, R176.reuse, R94 ;  /* 0x0000005eb0d17220 */ /* 0x040fe20000410000 */
[----:B------:R-:W-:Y:S01]  /*3c70*/  FMUL.FTZ R207, R176, R47 ;  /* 0x0000002fb0cf7220 */ /* 0x000fe20000410000 */
[----:B----4-:R-:W-:Y:S02]  /*3c80*/  @!P2 IMAD R175, R0, R175, R5 ;  /* 0x000000af00afa224 */ /* 0x010fe400078e0205 */
[----:B------:R-:W-:-:S02]  /*3c90*/  FMUL.FTZ R0, R176, R58 ;  /* 0x0000003ab0007220 */ /* 0x000fc40000410000 */
[----:B------:R-:W-:Y:S01]  /*3ca0*/  MUFU.EX2 R209, R209 ;  /* 0x000000d100d17308 */ /* 0x000fe20000000800 */
[----:B------:R-:W-:-:S07]  /*3cb0*/  FMUL.FTZ R180, R176, R59 ;  /* 0x0000003bb0b47220 */ /* 0x000fce0000410000 */
[----:B------:R-:W4:Y:S01]  /*3cc0*/  MUFU.EX2 R0, R0 ;  /* 0x0000000000007308 */ /* 0x000f220000000800 */
[C---:B------:R-:W-:Y:S01]  /*3cd0*/  FMUL.FTZ R182, R176.reuse, R42 ;  /* 0x0000002ab0b67220 */ /* 0x040fe20000410000 */
[----:B------:R-:W-:-:S06]  /*3ce0*/  FMUL.FTZ R183, R176, R92 ;  /* 0x0000005cb0b77220 */ /* 0x000fcc0000410000 */
[----:B------:R-:W4:Y:S01]  /*3cf0*/  MUFU.EX2 R207, R207 ;  /* 0x000000cf00cf7308 */ /* 0x000f220000000800 */
[----:B------:R-:W-:Y:S01]  /*3d00*/  MOV R187, RZ ;  /* 0x000000ff00bb7202 */ /* 0x000fe20000000f00 */
[----:B------:R-:W-:-:S06]  /*3d10*/  @!P2 IMAD.WIDE R174, R175, 0x8, R132 ;  /* 0x00000008afaea825 */ /* 0x000fcc00078e0284 */
[----:B------:R-:W4:Y:S08]  /*3d20*/  MUFU.EX2 R180, R180 ;  /* 0x000000b400b47308 */ /* 0x000f300000000800 */
[----:B------:R-:W4:Y:S01]  /*3d30*/  MUFU.EX2 R182, R182 ;  /* 0x000000b600b67308 */ /* 0x000f220000000800 */
[----:B-1----:R-:W-:Y:S02]  /*3d40*/  PRMT R197, R74, 0x7632, R197 ;  /* 0x000076324ac57816 */ /* 0x002fe400000000c5 */
[----:B------:R-:W-:-:S05]  /*3d50*/  PRMT R199, R75, 0x7632, R199 ;  /* 0x000076324bc77816 */ /* 0x000fca00000000c7 */
[----:B------:R-:W1:Y:S01]  /*3d60*/  MUFU.EX2 R183, R183 ;  /* 0x000000b700b77308 */ /* 0x000e620000000800 */
[----:B------:R-:W-:Y:S01]  /*3d70*/  PRMT R179, R68, 0x7632, R179 ;  /* 0x0000763244b37816 */ /* 0x000fe200000000b3 */
[----:B------:R-:W-:Y:S01]  /*3d80*/  FMUL.FTZ R184, R171, R94 ;  /* 0x0000005eabb87220 */ /* 0x000fe20000410000 */
[----:B------:R-:W-:Y:S01]  /*3d90*/  FMUL.FTZ R171, R162, R37 ;  /* 0x00000025a2ab7220 */ /* 0x000fe20000410000 */
[----:B------:R-:W-:Y:S01]  /*3da0*/  FMUL.FTZ R219, R172, R93 ;  /* 0x0000005dacdb7220 */ /* 0x000fe20000410000 */
[----:B------:R-:W-:Y:S01]  /*3db0*/  SHF.L.U32 R179, R179, 0x10, RZ ;  /* 0x00000010b3b37819 */ /* 0x000fe200000006ff */
[----:B------:R-:W-:Y:S01]  /*3dc0*/  FMUL.FTZ R172, R165, R58 ;  /* 0x0000003aa5ac7220 */ /* 0x000fe20000410000 */
[----:B------:R-:W-:Y:S01]  /*3dd0*/  FMUL.FTZ R206, R158, R30 ;  /* 0x0000001e9ece7220 */ /* 0x000fe20000410000 */
[C---:B------:R-:W-:Y:S01]  /*3de0*/  FMUL.FTZ R185, R176.reuse, R37 ;  /* 0x00000025b0b97220 */ /* 0x040fe20000410000 */
[C---:B------:R-:W-:Y:S01]  /*3df0*/  FMUL.FTZ R158, R176.reuse, R27 ;  /* 0x0000001bb09e7220 */ /* 0x040fe20000410000 */
[----:B------:R-:W-:Y:S01]  /*3e00*/  FMUL.FTZ R192, R169, R92 ;  /* 0x0000005ca9c07220 */ /* 0x000fe20000410000 */
[----:B------:R-:W-:Y:S01]  /*3e10*/  FMUL.FTZ R169, R179, R172 ;  /* 0x000000acb3a97220 */ /* 0x000fe20000410000 */
[C---:B------:R-:W-:Y:S01]  /*3e20*/  FMUL.FTZ R186, R176.reuse, R57 ;  /* 0x00000039b0ba7220 */ /* 0x040fe20000410000 */
[C---:B------:R-:W-:Y:S01]  /*3e30*/  FMUL.FTZ R188, R176.reuse, R34 ;  /* 0x00000022b0bc7220 */ /* 0x040fe20000410000 */
[C---:B------:R-:W-:Y:S01]  /*3e40*/  FMUL.FTZ R191, R176.reuse, R52 ;  /* 0x00000034b0bf7220 */ /* 0x040fe20000410000 */
[C---:B------:R-:W-:Y:S01]  /*3e50*/  FMUL.FTZ R239, R176.reuse, R33 ;  /* 0x00000021b0ef7220 */ /* 0x040fe20000410000 */
[----:B------:R-:W-:Y:S01]  /*3e60*/  FMUL.FTZ R248, R176, R30 ;  /* 0x0000001eb0f87220 */ /* 0x000fe20000410000 */
[----:B------:R-:W1:Y:S01]  /*3e70*/  MUFU.EX2 R185, R185 ;  /* 0x000000b900b97308 */ /* 0x000e620000000800 */
[----:B------:R-:W-:Y:S01]  /*3e80*/  FMUL.FTZ R215, R170, R59 ;  /* 0x0000003baad77220 */ /* 0x000fe20000410000 */
[----:B------:R-:W-:Y:S01]  /*3e90*/  FMUL.FTZ R217, R164, R47 ;  /* 0x0000002fa4d97220 */ /* 0x000fe20000410000 */
[----:B------:R-:W-:-:S05]  /*3ea0*/  PRMT R195, R73, 0x7632, R195 ;  /* 0x0000763249c37816 */ /* 0x000fca00000000c3 */
[----:B------:R-:W1:Y:S01]  /*3eb0*/  MUFU.EX2 R158, R158 ;  /* 0x0000009e009e7308 */ /* 0x000e620000000800 */
[----:B------:R-:W-:Y:S01]  /*3ec0*/  PRMT R177, R70, 0x7632, R177 ;  /* 0x0000763246b17816 */ /* 0x000fe200000000b1 */
[----:B------:R-:W-:Y:S01]  /*3ed0*/  FMUL.FTZ R165, R160, R33 ;  /* 0x00000021a0a57220 */ /* 0x000fe20000410000 */
[----:B------:R-:W-:Y:S02]  /*3ee0*/  FMUL.FTZ R190, R163, R42 ;  /* 0x0000002aa3be7220 */ /* 0x000fe40000410000 */
[----:B------:R-:W-:-:S03]  /*3ef0*/  SHF.L.U32 R177, R177, 0x10, RZ ;  /* 0x00000010b1b17819 */ /* 0x000fc600000006ff */
[----:B------:R-:W0:Y:S08]  /*3f00*/  MUFU.EX2 R186, R186 ;  /* 0x000000ba00ba7308 */ /* 0x000e300000000800 */
        /* <DEDUP_REMOVED lines=14> */
[----:B------:R-:W1:Y:S04]  /*3ff0*/  LDS.128 R84, [R112+0x420] ;  /* 0x0004200070547984 */ /* 0x000e680000000c00 */
[----:B0-----:R0:W-:Y:S01]  /*4000*/  STS [R178+0x1af8], R225 ;  /* 0x001af8e1b2007388 */ /* 0x0011e20000000800 */
[----:B------:R-:W-:Y:S06]  /*4010*/  BAR.SYNC.DEFER_BLOCKING 0x0 ;  /* 0x0000000000007b1d */ /* 0x000fec0000010000 */
[----:B--2---:R-:W2:Y:S01]  /*4020*/  @P1 S2R R77, SR_CgaCtaId ;  /* 0x00000000004d1919 */ /* 0x004ea20000008800 */
[----:B------:R-:W-:-:S02]  /*4030*/  SHF.L.U32 R78, R68, 0x10, RZ ;  /* 0x00000010444e7819 */ /* 0x000fc400000006ff */
[----:B------:R-:W-:Y:S01]  /*4040*/  @P1 MOV R76, 0x400 ;  /* 0x00000400004c1802 */ /* 0x000fe20000000f00 */
[----:B------:R0:W5:Y:S01]  /*4050*/  @!P2 LDG.E R187, desc[UR12][R174.64+0x4] ;  /* 0x0000040caebba981 */ /* 0x000162000c1e1900 */
[C---:B---3--:R-:W-:Y:S02]  /*4060*/  PRMT R189, R88.reuse, 0x7632, R189 ;  /* 0x0000763258bd7816 */ /* 0x048fe400000000bd */
[----:B------:R-:W-:Y:S01]  /*4070*/  SHF.L.U32 R204, R88, 0x10, RZ ;  /* 0x0000001058cc7819 */ /* 0x000fe200000006ff */
[----:B----4-:R-:W-:-:S04]  /*4080*/  FMUL.FTZ R88, R225, R0 ;  /* 0x00000000e1587220 */ /* 0x010fc80000410000 */
[----:B------:R-:W-:Y:S01]  /*4090*/  FMUL.FTZ R88, R209, R88 ;  /* 0x00000058d1587220 */ /* 0x000fe20000410000 */
[----:B0-----:R-:W-:-:S03]  /*40a0*/  SHF.L.U32 R175, R75, 0x10, RZ ;  /* 0x000000104baf7819 */ /* 0x001fc600000006ff */
[----:B------:R-:W-:Y:S01]  /*40b0*/  FMUL.FTZ R75, R207, R88 ;  /* 0x00000058cf4b7220 */ /* 0x000fe20000410000 */
[C---:B------:R-:W-:Y:S02]  /*40c0*/  PRMT R68, R89.reuse, 0x7632, R68 ;  /* 0x0000763259447816 */ /* 0x040fe40000000044 */
[----:B------:R-:W-:Y:S02]  /*40d0*/  SHF.L.U32 R193, R89, 0x10, RZ ;  /* 0x0000001059c17819 */ /* 0x000fe400000006ff */
[----:B------:R-:W-:Y:S01]  /*40e0*/  SHF.L.U32 R89, R197, 0x10, RZ ;  /* 0x00000010c5597819 */ /* 0x000fe200000006ff */
[----:B------:R-:W-:Y:S01]  /*40f0*/  FMUL.FTZ R197, R180, R75 ;  /* 0x0000004bb4c57220 */ /* 0x000fe20000410000 */
[----:B--2---:R-:W-:Y:S02]  /*4100*/  @P1 LEA R201, R77, R76, 0x18 ;  /* 0x0000004c4dc91211 */ /* 0x004fe400078ec0ff */
[----:B------:R-:W-:Y:S01]  /*4110*/  SHF.L.U32 R174, R74, 0x10, RZ ;  /* 0x000000104aae7819 */ /* 0x000fe200000006ff */
[----:B------:R-:W-:Y:S01]  /*4120*/  FMUL.FTZ R208, R182, R197 ;  /* 0x000000c5b6d07220 */ /* 0x000fe20000410000 */
[----:B------:R-:W-:-:S02]  /*4130*/  SHF.L.U32 R74, R90, 0x10, RZ ;  /* 0x000000105a4a7819 */ /* 0x000fc400000006ff */
[----:B-1----:R-:W-:Y:S02]  /*4140*/  PRMT R197, R87, 0x7632, R197 ;  /* 0x0000763257c57816 */ /* 0x002fe400000000c5 */
[----:B------:R-:W-:Y:S01]  /*4150*/  @P1 LEA R162, R148, R201, 0x2 ;  /* 0x000000c994a21211 */ /* 0x000fe200078e10ff */
[----:B------:R-:W-:Y:S01]  /*4160*/  FMUL.FTZ R210, R183, R208 ;  /* 0x000000d0b7d27220 */ /* 0x000fe20000410000 */
[----:B------:R-:W-:Y:S01]  /*4170*/  SHF.L.U32 R208, R197, 0x10, RZ ;  /* 0x00000010c5d07819 */ /* 0x000fe200000006ff */
[----:B------:R-:W-:Y:S02]  /*4180*/  FMUL.FTZ R197, R105, R74 ;  /* 0x0000004a69c57220 */ /* 0x000fe40000410000 */
[----:B------:R0:W1:Y:S01]  /*4190*/  @P1 LDS R74, [R162+0x22fc] ;  /* 0x0022fc00a24a1984 */ /* 0x0000620000000800 */
[C---:B------:R-:W-:Y:S01]  /*41a0*/  PRMT R178, R69.reuse, 0x7632, R178 ;  /* 0x0000763245b27816 */ /* 0x040fe200000000b2 */
[----:B------:R-:W-:Y:S01]  /*41b0*/  FMUL.FTZ R196, R78, R219 ;  /* 0x000000db4ec47220 */ /* 0x000fe20000410000 */
[----:B------:R-:W-:-:S02]  /*41c0*/  SHF.L.U32 R79, R69, 0x10, RZ ;  /* 0x00000010454f7819 */ /* 0x000fc400000006ff */
[C---:B------:R-:W-:Y:S02]  /*41d0*/  PRMT R77, R72.reuse, 0x7632, R77 ;  /* 0x00007632484d7816 */ /* 0x040fe4000000004d */
[----:B------:R-:W-:Y:S01]  /*41e0*/  SHF.L.U32 R82, R72, 0x10, RZ ;  /* 0x0000001048527819 */ /* 0x000fe200000006ff */
[----:B------:R-:W-:Y:S01]  /*41f0*/  FMUL.FTZ R72, R176, R45 ;  /* 0x0000002db0487220 */ /* 0x000fe20000410000 */
[----:B------:R-:W-:Y:S01]  /*4200*/  SHF.L.U32 R178, R178, 0x10, RZ ;  /* 0x00000010b2b27819 */ /* 0x000fe200000006ff */
[----:B------:R-:W-:Y:S01]  /*4210*/  FMUL.FTZ R226, R79, R184 ;  /* 0x000000b84fe27220 */ /* 0x000fe20000410000 */
[----:B------:R-:W-:Y:S01]  /*4220*/  FFMA.FTZ R170, R0, R196, R169 ;  /* 0x000000c400aa7223 */ /* 0x000fe200000100a9 */
[C---:B------:R-:W-:Y:S02]  /*4230*/  PRMT R76, R71.reuse, 0x7632, R76 ;  /* 0x00007632474c7816 */ /* 0x040fe4000000004c */
[----:B------:R-:W-:Y:S02]  /*4240*/  SHF.L.U32 R81, R71, 0x10, RZ ;  /* 0x0000001047517819 */ /* 0x000fe400000006ff */
[----:B------:R-:W-:Y:S01]  /*4250*/  SHF.L.U32 R83, R73, 0x10, RZ ;  /* 0x0000001049537819 */ /* 0x000fe200000006ff */
[----:B------:R-:W-:Y:S01]  /*4260*/  FMUL.FTZ R73, R176, R36 ;  /* 0x00000024b0497220 */ /* 0x000fe20000410000 */
[----:B------:R-:W-:Y:S01]  /*4270*/  SHF.L.U32 R80, R70, 0x10, RZ ;  /* 0x0000001046507819 */ /* 0x000fe200000006ff */
[----:B------:R-:W2:Y:S01]  /*4280*/  MUFU.EX2 R72, R72 ;  /* 0x0000004800487308 */ /* 0x000ea20000000800 */
[----:B------:R-:W-:Y:S01]  /*4290*/  PRMT R71, R91, 0x7632, R71 ;  /* 0x000076325b477816 */ /* 0x000fe20000000047 */
[----:B------:R-:W-:Y:S01]  /*42a0*/  FMUL.FTZ R202, R178, R217 ;  /* 0x000000d9b2ca7220 */ /* 0x000fe20000410000 */
[----:B------:R-:W-:Y:S01]  /*42b0*/  SHF.L.U32 R88, R199, 0x10, RZ ;  /* 0x00000010c7587819 */ /* 0x000fe200000006ff */
[----:B------:R-:W-:Y:S01]  /*42c0*/  FFMA.FTZ R199, R209, R170, R226 ;  /* 0x000000aad1c77223 */ /* 0x000fe200000100e2 */
[----:B------:R-:W-:-:S02]  /*42d0*/  PRMT R69, R90, 0x7632, R69 ;  /* 0x000076325a457816 */ /* 0x000fc40000000045 */
[----:B------:R-:W-:Y:S01]  /*42e0*/  SHF.L.U32 R90, R195, 0x10, RZ ;  /* 0x00000010c35a7819 */ /* 0x000fe200000006ff */
[----:B------:R3:W4:Y:S01]  /*42f0*/  MUFU.EX2 R160, R73 ;  /* 0x0000004900a07308 */ /* 0x0007220000000800 */
[C---:B------:R-:W-:Y:S02]  /*4300*/  PRMT R205, R85.reuse, 0x7632, R205 ;  /* 0x0000763255cd7816 */ /* 0x040fe400000000cd */
[----:B------:R-:W-:Y:S01]  /*4310*/  SHF.L.U32 R195, R85, 0x10, RZ ;  /* 0x0000001055c37819 */ /* 0x000fe200000006ff */
[----:B------:R-:W-:Y:S01]  /*4320*/  FFMA.FTZ R199, R207, R199, R202 ;  /* 0x000000c7cfc77223 */ /* 0x000fe200000100ca */
[----:B------:R-:W-:Y:S02]  /*4330*/  SHF.L.U32 R194, R91, 0x10, RZ ;  /* 0x000000105bc27819 */ /* 0x000fe400000006ff */
[----:B------:R-:W-:Y:S02]  /*4340*/  PRMT R85, R86, 0x7632, R85 ;  /* 0x0000763256557816 */ /* 0x000fe40000000055 */
[----:B------:R-:W-:Y:S01]  /*4350*/  SHF.L.U32 R71, R71, 0x10, RZ ;  /* 0x0000001047477819 */ /* 0x000fe200000006ff */
[----:B---3--:R-:W-:Y:S01]  /*4360*/  FMUL.FTZ R73, R80, R215 ;  /* 0x000000d750497220 */ /* 0x008fe20000410000 */
[----:B------:R-:W-:-:S02]  /*4370*/  SHF.L.U32 R86, R86, 0x10, RZ ;  /* 0x0000001056567819 */ /* 0x000fc400000006ff */
        /* <DEDUP_REMOVED lines=11> */
[----:B------:R-:W-:Y:S01]  /*4430*/  PRMT R164, R84, 0x7632, R164 ;  /* 0x0000763254a47816 */ /* 0x000fe200000000a4 */
        /* <DEDUP_REMOVED lines=19> */
[----:B------:R-:W-:Y:S01]  /*4570*/  FMUL.FTZ R87, R29, R208 ;  /* 0x000000d01d577220 */ /* 0x000fe20000410000 */
        /* <DEDUP_REMOVED lines=16> */
.L_x_8590:
[----:B------:R-:W-:Y:S05]  /*4680*/  BSYNC B0 ;  /* 0x0000000000007941 */ /* 0x000fea0003800000 */
.L_x_8589:
[----:B-1----:R-:W-:Y:S01]  /*4690*/  FMUL.FTZ R69, R158, R74 ;  /* 0x0000004a9e457220 */ /* 0x002fe20000410000 */
[----:B------:R-:W-:Y:S01]  /*46a0*/  FFMA.FTZ R71, R183, R71, R76 ;  /* 0x00000047b7477223 */ /* 0x000fe2000001004c */
[----:B0-----:R-:W-:Y:S01]  /*46b0*/  FFMA.FTZ R68, R160, R193, R199 ;  /* 0x000000c1a0447223 */ /* 0x001fe200000100c7 */
        /* <DEDUP_REMOVED lines=44> */
[----:B------:R-:W-:Y:S01]  /*4980*/  SHF.L.U32 R84, R84, 0x10, RZ ;  /* 0x0000001054547819 */ /* 0x000fe200000006ff */
[----:B------:R-:W-:Y:S01]  /*4990*/  FMUL.FTZ R164, R35, R164 ;  /* 0x000000a423a47220 */ /* 0x000fe20000410000 */
[C---:B------:R-:W-:Y:S01]  /*49a0*/  FFMA.FTZ R195, R207.reuse, R195, R162 ;  /* 0x000000c3cfc37223 */ /* 0x040fe200000100a2 */
[----:B------:R-:W-:Y:S01]  /*49b0*/  FMUL.FTZ R208, R207, R208 ;  /* 0x000000d0cfd07220 */ /* 0x000fe20000410000 */
[----:B------:R-:W-:Y:S01]  /*49c0*/  ISETP.GE.AND P1, PT, R127, 0x1, PT ;  /* 0x000000017f00780c */ /* 0x000fe20003f26270 */
[----:B------:R-:W-:Y:S01]  /*49d0*/  FMUL.FTZ R211, R111, R84 ;  /* 0x000000546fd37220 */ /* 0x000fe20000410000 */
[C---:B------:R-:W-:Y:S01]  /*49e0*/  FFMA.FTZ R195, R209.reuse, R195, R164 ;  /* 0x000000c3d1c37223 */ /* 0x040fe200000100a4 */
[----:B------:R-:W-:Y:S01]  /*49f0*/  FMUL.FTZ R221, R209, R208 ;  /* 0x000000d0d1dd7220 */ /* 0x000fe20000410000 */
[----:B------:R-:W-:Y:S01]  /*4a00*/  LOP3.LUT R220, R148, 0x1f, RZ, 0xc0, !PT ;  /* 0x0000001f94dc7812 */ /* 0x000fe200078ec0ff */
[----:B------:R-:W2:Y:S01]  /*4a10*/  S2R R223, SR_CgaCtaId ;  /* 0x0000000000df7919 */ /* 0x000ea20000008800 */
[C---:B------:R-:W-:Y:S01]  /*4a20*/  FFMA.FTZ R208, R0.reuse, R195, R211 ;  /* 0x000000c300d07223 */ /* 0x040fe200000100d3 */
[----:B------:R-:W-:Y:S01]  /*4a30*/  FMUL.FTZ R221, R0, R221 ;  /* 0x000000dd00dd7220 */ /* 0x000fe20000410000 */
[----:B------:R-:W-:Y:S01]  /*4a40*/  ISETP.NE.AND P2, PT, R220, 0x1f, PT ;  /* 0x0000001fdc00780c */ /* 0x000fe20003f45270 */
[----:B------:R-:W-:Y:S01]  /*4a50*/  BSSY B0, `(.L_x_8591) ;  /* 0x0000151000007945 */ /* 0x000fe20003800000 */
[----:B------:R-:W-:Y:S01]  /*4a60*/  ISETP.GE.OR P0, PT, R116, R7, P0 ;  /* 0x000000077400720c */ /* 0x000fe20000706670 */
[----:B------:R-:W3:Y:S01]  /*4a70*/  SHFL.DOWN PT, R195, R208, 0x1, 0x1f ;  /* 0x08201f00d0c37f89 */ /* 0x000ee200000e0000 */
[----:B------:R-:W-:-:S02]  /*4a80*/  IADD3 R233, R148, 0x140, RZ ;  /* 0x0000014094e97810 */ /* 0x000fc40007ffe0ff */
[----:B------:R-:W-:Y:S01]  /*4a90*/  IADD3 R235, R148, 0x160, RZ ;  /* 0x0000016094eb7810 */ /* 0x000fe20007ffe0ff */
[----:B------:R-:W4:Y:S01]  /*4aa0*/  SHFL.DOWN PT, R84, R221, 0x1, 0x1f ;  /* 0x08201f00dd547f89 */ /* 0x000f2200000e0000 */
[----:B0-----:R-:W-:Y:S01]  /*4ab0*/  @P1 FFMA.FTZ R71, R210, R68, R71 ;  /* 0x00000044d2471223 */ /* 0x001fe20000010047 */
[----:B------:R-:W-:Y:S01]  /*4ac0*/  IADD3 R237, R148, 0x180, RZ ;  /* 0x0000018094ed7810 */ /* 0x000fe20007ffe0ff */
[----:B-1----:R-:W-:Y:S01]  /*4ad0*/  @P1 FMUL.FTZ R210, R210, R69 ;  /* 0x00000045d2d21220 */ /* 0x002fe20000410000 */
[----:B------:R-:W-:Y:S02]  /*4ae0*/  ISETP.GE.AND P1, PT, R127, 0x2, PT ;  /* 0x000000027f00780c */ /* 0x000fe40003f26270 */
[----:B------:R-:W0:Y:S01]  /*4af0*/  SHFL.UP PT, R68, R71, 0x2, RZ ;  /* 0x0440000047447989 */ /* 0x000e2200000e00ff */
[C---:B------:R-:W-:Y:S02]  /*4b00*/  IADD3 R241, R148.reuse, 0x1a0, RZ ;  /* 0x000001a094f17810 */ /* 0x040fe40007ffe0ff */
[C---:B------:R-:W-:Y:S01]  /*4b10*/  IADD3 R249, R148.reuse, 0x1c0, RZ ;  /* 0x000001c094f97810 */ /* 0x040fe20007ffe0ff */
[----:B------:R-:W1:Y:S01]  /*4b20*/  SHFL.UP PT, R69, R210, 0x2, RZ ;  /* 0x04400000d2457989 */ /* 0x000e6200000e00ff */
[----:B------:R-:W-:-:S02]  /*4b30*/  IADD3 R251, R148, 0x1e0, RZ ;  /* 0x000001e094fb7810 */ /* 0x000fc40007ffe0ff */
[-C--:B------:R-:W-:Y:S02]  /*4b40*/  LEA.HI.SX32 R233, R233, R148.reuse, 0x1b ;  /* 0x00000094e9e97211 */ /* 0x080fe400078fdaff */
[-C--:B------:R-:W-:Y:S02]  /*4b50*/  LEA.HI.SX32 R235, R235, R148.reuse, 0x1b ;  /* 0x00000094ebeb7211 */ /* 0x080fe400078fdaff */
[-C--:B------:R-:W-:Y:S02]  /*4b60*/  LEA.HI.SX32 R237, R237, R148.reuse, 0x1b ;  /* 0x00000094eded7211 */ /* 0x080fe400078fdaff */
[-C--:B------:R-:W-:Y:S01]  /*4b70*/  LEA.HI.SX32 R247, R241, R148.reuse, 0x1b ;  /* 0x00000094f1f77211 */ /* 0x080fe200078fdaff */
[----:B---3--:R-:W-:Y:S01]  /*4b80*/  @P2 FFMA.FTZ R208, R221, R195, R208 ;  /* 0x000000c3ddd02223 */ /* 0x008fe200000100d0 */
[-C--:B------:R-:W-:Y:S02]  /*4b90*/  LEA.HI.SX32 R249, R249, R148.reuse, 0x1b ;  /* 0x00000094f9f97211 */ /* 0x080fe400078fdaff */
[----:B------:R-:W-:Y:S01]  /*4ba0*/  LEA.HI.SX32 R251, R251, R148, 0x1b ;  /* 0x00000094fbfb7211 */ /* 0x000fe200078fdaff */
[----:B----4-:R-:W-:Y:S01]  /*4bb0*/  @P2 FMUL.FTZ R221, R221, R84 ;  /* 0x00000054dddd2220 */ /* 0x010fe20000410000 */
[----:B------:R-:W3:Y:S01]  /*4bc0*/  SHFL.DOWN PT, R195, R208, 0x2, 0x1f ;  /* 0x08401f00d0c37f89 */ /* 0x000ee200000e0000 */
[----:B------:R-:W-:-:S03]  /*4bd0*/  ISETP.GE.U32.AND P2, PT, R220, 0x1e, PT ;  /* 0x0000001edc00780c */ /* 0x000fc60003f46070 */
[----:B------:R-:W4:Y:S01]  /*4be0*/  SHFL.DOWN PT, R84, R221, 0x2, 0x1f ;  /* 0x08401f00dd547f89 */ /* 0x000f2200000e0000 */
[C---:B0-----:R-:W-:Y:S01]  /*4bf0*/  @P1 FFMA.FTZ R71, R210.reuse, R68, R71 ;  /* 0x00000044d2471223 */ /* 0x041fe20000010047 */
[----:B-1----:R-:W-:-:S04]  /*4c00*/  @P1 FMUL.FTZ R210, R210, R69 ;  /* 0x00000045d2d21220 */ /* 0x002fc80000410000 */
[----:B------:R-:W0:Y:S01]  /*4c10*/  SHFL.UP PT, R68, R71, 0x4, RZ ;  /* 0x0480000047447989 */ /* 0x000e2200000e00ff */
[----:B------:R-:W-:-:S03]  /*4c20*/  ISETP.GE.AND P1, PT, R127, 0x4, PT ;  /* 0x000000047f00780c */ /* 0x000fc60003f26270 */
[----:B------:R-:W1:Y:S01]  /*4c30*/  SHFL.UP PT, R69, R210, 0x4, RZ ;  /* 0x04800000d2457989 */ /* 0x000e6200000e00ff */
[C---:B---3--:R-:W-:Y:S01]  /*4c40*/  @!P2 FFMA.FTZ R208, R221.reuse, R195, R208 ;  /* 0x000000c3ddd0a223 */ /* 0x048fe200000100d0 */
[----:B----4-:R-:W-:-:S04]  /*4c50*/  @!P2 FMUL.FTZ R221, R221, R84 ;  /* 0x00000054dddda220 */ /* 0x010fc80000410000 */
        /* <DEDUP_REMOVED lines=11> */
[----:B------:R-:W-:-:S03]  /*4d10*/  MOV R84, 0x400 ;  /* 0x0000040000547802 */ /* 0x000fc60000000f00 */
[----:B------:R-:W4:Y:S01]  /*4d20*/  SHFL.DOWN PT, R216, R221, 0x8, 0x1f ;  /* 0x09001f00ddd87f89 */ /* 0x000f2200000e0000 */
[C---:B0-----:R-:W-:Y:S01]  /*4d30*/  @P1 FFMA.FTZ R71, R210.reuse, R68, R71 ;  /* 0x00000044d2471223 */ /* 0x041fe20000010047 */
[----:B------:R-:W-:Y:S01]  /*4d40*/  HFMA2.MMA R68, -RZ, RZ, 1.875, 0 ;  /* 0x3f800000ff447435 */ /* 0x000fe200000001ff */
[----:B--2---:R-:W-:Y:S01]  /*4d50*/  LEA R84, R223, R84, 0x18 ;  /* 0x00000054df547211 */ /* 0x004fe200078ec0ff */
[----:B-1----:R-:W-:Y:S01]  /*4d60*/  @P1 FMUL.FTZ R210, R210, R69 ;  /* 0x00000045d2d21220 */ /* 0x002fe20000410000 */
[----:B------:R-:W-:Y:S01]  /*4d70*/  ISETP.GE.U32.AND P1, PT, R220, 0x18, PT ;  /* 0x00000018dc00780c */ /* 0x000fe20003f26070 */
[----:B------:R-:W0:Y:S01]  /*4d80*/  SHFL.UP PT, R212, R71, 0x10, RZ ;  /* 0x0600000047d47989 */ /* 0x000e2200000e00ff */
[----:B------:R-:W-:Y:S02]  /*4d90*/  MOV R69, RZ ;  /* 0x000000ff00457202 */ /* 0x000fe40000000f00 */
[-C--:B------:R-:W-:Y:S01]  /*4da0*/  @!P0 LEA R214, R5, R84.reuse, 0x3 ;  /* 0x0000005405d68211 */ /* 0x080fe200078e18ff */
[----:B------:R-:W1:Y:S01]  /*4db0*/  SHFL.UP PT, R195, R210, 0x10, RZ ;  /* 0x06000000d2c37989 */ /* 0x000e6200000e00ff */
[----:B------:R-:W-:-:S03]  /*4dc0*/  LEA R222, R249, R84, 0x2 ;  /* 0x00000054f9de7211 */ /* 0x000fc600078e10ff */
[----:B------:R-:W-:Y:S01]  /*4dd0*/  @!P0 LDS.64 R68, [R214+0x2378] ;  /* 0x00237800d6448984 */ /* 0x000fe20000000a00 */
[----:B------:R-:W-:-:S03]  /*4de0*/  ISETP.GE.AND P0, PT, R127, 0x10, PT ;  /* 0x000000107f00780c */ /* 0x000fc60003f06270 */
[C---:B---3--:R-:W-:Y:S01]  /*4df0*/  @!P1 FFMA.FTZ R208, R221.reuse, R218, R208 ;  /* 0x000000daddd09223 */ /* 0x048fe200000100d0 */
[----:B----4-:R-:W-:-:S04]  /*4e00*/  @!P1 FMUL.FTZ R221, R221, R216 ;  /* 0x000000d8dddd9220 */ /* 0x010fc80000410000 */
[----:B------:R-:W2:Y:S01]  /*4e10*/  SHFL.DOWN PT, R218, R208, 0x10, 0x1f ;  /* 0x0a001f00d0da7f89 */ /* 0x000ea200000e0000 */
[----:B------:R-:W-:-:S03]  /*4e20*/  ISETP.NE.AND P1, PT, R148, 0x1f, PT ;  /* 0x0000001f9400780c */ /* 0x000fc60003f25270 */
[----:B------:R-:W3:Y:S01]  /*4e30*/  SHFL.DOWN PT, R216, R221, 0x10, 0x1f ;  /* 0x0a001f00ddd87f89 */ /* 0x000ee200000e0000 */
[C---:B0-----:R-:W-:Y:S01]  /*4e40*/  @P0 FFMA.FTZ R71, R210.reuse, R212, R71 ;  /* 0x000000d4d2470223 */ /* 0x041fe20000010047 */
[----:B-1----:R-:W-:Y:S01]  /*4e50*/  @P0 FMUL.FTZ R210, R210, R195 ;  /* 0x000000c3d2d20220 */ /* 0x002fe20000410000 */
[----:B------:R-:W-:Y:S01]  /*4e60*/  ISETP.GE.U32.AND P0, PT, R220, 0x10, PT ;  /* 0x00000010dc00780c */ /* 0x000fe20003f06070 */
[----:B-----5:R-:W-:Y:S01]  /*4e70*/  SHFL.IDX PT, R195, R187, RZ, 0x1f ;  /* 0x00001fffbbc37589 */ /* 0x020fe200000e0000 */
[----:B------:R-:W-:-:S03]  /*4e80*/  LEA R220, R237, R84, 0x2 ;  /* 0x00000054eddc7211 */ /* 0x000fc600078e10ff */
[----:B------:R-:W-:Y:S04]  /*4e90*/  SHFL.UP PT, R71, R71, 0x1, RZ ;  /* 0x0420000047477989 */ /* 0x000fe800000e00ff */
[----:B------:R-:W0:Y:S04]  /*4ea0*/  SHFL.UP PT, R210, R210, 0x1, RZ ;  /* 0x04200000d2d27989 */ /* 0x000e2800000e00ff */
[----:B--2---:R-:W-:Y:S01]  /*4eb0*/  @!P0 FFMA.FTZ R208, R221, R218, R208 ;  /* 0x000000daddd08223 */ /* 0x004fe200000100d0 */
[----:B------:R-:W-:Y:S01]  /*4ec0*/  LEA R218, R233, R84, 0x2 ;  /* 0x00000054e9da7211 */ /* 0x000fe200078e10ff */
[----:B---3--:R-:W-:-:S03]  /*4ed0*/  @!P0 FMUL.FTZ R221, R221, R216 ;  /* 0x000000d8dddd8220 */ /* 0x008fc60000410000 */
[----:B------:R-:W-:Y:S01]  /*4ee0*/  SHFL.DOWN PT, R214, R208, 0x1, 0x1f ;  /* 0x08201f00d0d67f89 */ /* 0x000fe200000e0000 */
[----:B------:R-:W-:-:S03]  /*4ef0*/  ISETP.NE.AND P0, PT, R148, RZ, PT ;  /* 0x000000ff9400720c */ /* 0x000fc60003f05270 */
[----:B------:R-:W-:Y:S04]  /*4f00*/  SHFL.IDX PT, R212, R69, RZ, 0x1f ;  /* 0x00001fff45d47589 */ /* 0x000fe800000e0000 */
[----:B------:R-:W1:Y:S04]  /*4f10*/  SHFL.DOWN PT, R223, R221, 0x1, 0x1f ;  /* 0x08201f00dddf7f89 */ /* 0x000e6800000e0000 */
[----:B------:R-:W-:Y:S01]  /*4f20*/  SHFL.IDX PT, R208, R208, RZ, 0x1f ;  /* 0x00001fffd0d07589 */ /* 0x000fe200000e0000 */
[----:B0-----:R-:W-:-:S03]  /*4f30*/  @P3 FFMA.FTZ R195, R210, R195, R71 ;  /* 0x000000c3d2c33223 */ /* 0x001fc60000010047 */
[----:B------:R-:W0:Y:S01]  /*4f40*/  SHFL.IDX PT, R221, R221, RZ, 0x1f ;  /* 0x00001fffdddd7589 */ /* 0x000e2200000e0000 */
[----:B------:R-:W-:-:S04]  /*4f50*/  FFMA.FTZ R225, R225, R195, R196 ;  /* 0x000000c3e1e17223 */ /* 0x000fc800000100c4 */
[----:B------:R-:W-:Y:S01]  /*4f60*/  FFMA.FTZ R224, R0, R225, R169 ;  /* 0x000000e100e07223 */ /* 0x000fe200000100a9 */
[----:B------:R-:W-:-:S03]  /*4f70*/  SHF.L.U32 R169, R63, 0x10, RZ ;  /* 0x000000103fa97819 */ /* 0x000fc600000006ff */
[-C--:B------:R-:W-:Y:S01]  /*4f80*/  FFMA.FTZ R226, R209, R224.reuse, R226 ;  /* 0x000000e0d1e27223 */ /* 0x080fe200000100e2 */
[----:B------:R-:W-:-:S03]  /*4f90*/  FMUL.FTZ R250, R35, R224 ;  /* 0x000000e023fa7220 */ /* 0x000fc60000410000 */
[----:B------:R-:W-:Y:S01]  /*4fa0*/  FFMA.FTZ R71, R207, R226, R202 ;  /* 0x000000e2cf477223 */ /* 0x000fe200000100ca */
[----:B-1----:R-:W-:Y:S01]  /*4fb0*/  @P1 FFMA.FTZ R212, R223, R212, R214 ;  /* 0x000000d4dfd41223 */ /* 0x002fe200000100d6 */
[----:B------:R-:W-:Y:S01]  /*4fc0*/  FFMA.FTZ R184, R79, -R184, R226 ;  /* 0x800000b84fb87223 */ /* 0x000fe200000100e2 */
[----:B------:R-:W-:Y:S01]  /*4fd0*/  FMUL.FTZ R252, R110, R226 ;  /* 0x000000e26efc7220 */ /* 0x000fe20000410000 */
[----:B------:R-:W-:Y:S01]  /*4fe0*/  FFMA.FTZ R73, R180, R71, R73 ;  /* 0x00000047b4497223 */ /* 0x000fe20000010049 */
[----:B------:R-:W-:-:S03]  /*4ff0*/  FFMA.FTZ R203, R212, R74, R203 ;  /* 0x0000004ad4cb7223 */ /* 0x000fc600000100cb */
[----:B------:R-:W-:Y:S01]  /*5000*/  FFMA.FTZ R74, R182, R73, R75 ;  /* 0x00000049b64a7223 */ /* 0x000fe2000001004b */
[----:B------:R-:W-:Y:S01]  /*5010*/  FFMA.FTZ R201, R158, R203, R201 ;  /* 0x000000cb9ec97223 */ /* 0x000fe200000100c9 */
[C---:B0-----:R-:W-:Y:S01]  /*5020*/  FFMA.FTZ R69, R221.reuse, R69, R208 ;  /* 0x00000045dd457223 */ /* 0x041fe200000100d0 */
[----:B------:R-:W-:Y:S01]  /*5030*/  FMUL.FTZ R68, R221, R68 ;  /* 0x00000044dd447220 */ /* 0x000fe20000410000 */
        /* <DEDUP_REMOVED lines=15> */
[----:B------:R-:W-:Y:S01]  /*5130*/  FMUL.FTZ R227, R195, R33 ;  /* 0x00000021c3e37220 */ /* 0x000fe20000410000 */
[C---:B------:R-:W-:Y:S01]  /*5140*/  FFMA.FTZ R246, R191.reuse, R240, R246 ;  /* 0x000000f0bff67223 */ /* 0x040fe200000100f6 */
        /* <DEDUP_REMOVED lines=13> */
[----:B------:R-:W-:Y:S01]  /*5220*/  SHF.L.U32 R86, R148, 0x4, RZ ;  /* 0x0000000494567819 */ /* 0x000fe200000006ff */
[----:B------:R-:W-:Y:S01]  /*5230*/  FMUL.FTZ R229, R187, R37 ;  /* 0x00000025bbe57220 */ /* 0x000fe20000410000 */
[----:B------:R-:W-:Y:S01]  /*5240*/  FFMA.FTZ R72, R160, R248, R159 ;  /* 0x000000f8a0487223 */ /* 0x000fe2000001009f */
[----:B------:R-:W-:Y:S01]  /*5250*/  FFMA.FTZ R183, R183, R185, R170 ;  /* 0x000000b9b7b77223 */ /* 0x000fe200000100aa */
[----:B------:R-:W-:Y:S01]  /*5260*/  LEA.HI.SX32 R245, R86, R86, 0x1b ;  /* 0x0000005656f57211 */ /* 0x000fe200078fdaff */
[----:B------:R-:W-:Y:S01]  /*5270*/  FMUL.FTZ R86, R201, R36 ;  /* 0x00000024c9567220 */ /* 0x000fe20000410000 */
[----:B------:R-:W-:Y:S01]  /*5280*/  FFMA.FTZ R87, R158, R72, R157 ;  /* 0x000000489e577223 */ /* 0x000fe2000001009d */
[----:B------:R-:W-:Y:S01]  /*5290*/  FFMA.FTZ R85, R182, R183, R85 ;  /* 0x000000b7b6557223 */ /* 0x000fe20000010055 */
[----:B------:R-:W-:Y:S01]  /*52a0*/  SHF.L.U32 R158, R39, 0x10, RZ ;  /* 0x00000010279e7819 */ /* 0x000fe200000006ff */
[----:B------:R-:W-:Y:S01]  /*52b0*/  FFMA.FTZ R198, R91, -R198, R240 ;  /* 0x800000c65bc67223 */ /* 0x000fe200000100f0 */
[-C--:B------:R-:W-:Y:S01]  /*52c0*/  @!P0 LEA R161, R5, R84.reuse, 0x3 ;  /* 0x0000005405a18211 */ /* 0x080fe200078e18ff */
[----:B------:R-:W-:Y:S01]  /*52d0*/  FFMA.FTZ R205, R180, R85, R205 ;  /* 0x00000055b4cd7223 */ /* 0x000fe200000100cd */
[----:B------:R-:W-:Y:S01]  /*52e0*/  LEA R245, R245, R84, 0x2 ;  /* 0x00000054f5f57211 */ /* 0x000fe200078e10ff */
[----:B------:R-:W-:Y:S01]  /*52f0*/  FMUL.FTZ R182, R158, R221 ;  /* 0x000000dd9eb67220 */ /* 0x000fe20000410000 */
[----:B------:R-:W-:Y:S01]  /*5300*/  SHF.L.U32 R157, R38, 0x10, RZ ;  /* 0x00000010269d7819 */ /* 0x000fe200000006ff */
[----:B------:R-:W-:Y:S01]  /*5310*/  FFMA.FTZ R207, R207, R205, R162 ;  /* 0x000000cdcfcf7223 */ /* 0x000fe200000100a2 */
[----:B------:R0:W-:Y:S01]  /*5320*/  @!P0 STS.64 [R161+0x2378], R68 ;  /* 0x00237844a1008388 */ /* 0x0001e20000000a00 */
[----:B------:R-:W-:Y:S01]  /*5330*/  FMUL.FTZ R180, R203, R27 ;  /* 0x0000001bcbb47220 */ /* 0x000fe20000410000 */
[----:B------:R-:W-:Y:S01]  /*5340*/  FMUL.FTZ R215, R85, R59 ;  /* 0x0000003b55d77220 */ /* 0x000fe20000410000 */
[----:B------:R-:W-:Y:S01]  /*5350*/  FFMA.FTZ R209, R209, R207, R164 ;  /* 0x000000cfd1d17223 */ /* 0x000fe200000100a4 */
[----:B------:R1:W-:Y:S01]  /*5360*/  STS [R245+0x874], R182 ;  /* 0x000874b6f5007388 */ /* 0x0003e20000000800 */
[----:B------:R-:W-:Y:S01]  /*5370*/  FMUL.FTZ R186, R157, R180 ;  /* 0x000000b49dba7220 */ /* 0x000fe20000410000 */
[----:B------:R-:W-:Y:S01]  /*5380*/  FMUL.FTZ R208, R207, R94 ;  /* 0x0000005ecfd07220 */ /* 0x000fe20000410000 */
[----:B------:R-:W-:Y:S01]  /*5390*/  FFMA.FTZ R211, R0, R209, R211 ;  /* 0x000000d100d37223 */ /* 0x000fe200000100d3 */
[----:B------:R-:W-:Y:S01]  /*53a0*/  FFMA.FTZ R0, R78, -R219, R225 ;  /* 0x800000db4e007223 */ /* 0x000fe200000100e1 */
[----:B------:R-:W-:Y:S01]  /*53b0*/  SHF.L.U32 R159, R67, 0x10, RZ ;  /* 0x00000010439f7819 */ /* 0x000fe200000006ff */
[----:B------:R2:W-:Y:S01]  /*53c0*/  STS [R245+0x87c], R186 ;  /* 0x00087cbaf5007388 */ /* 0x0005e20000000800 */
[----:B------:R-:W-:Y:S01]  /*53d0*/  SHF.L.U32 R160, R40, 0x10, RZ ;  /* 0x0000001028a07819 */ /* 0x000fe200000006ff */
[----:B0-----:R-:W-:Y:S01]  /*53e0*/  FMUL.FTZ R69, R211, R93 ;  /* 0x0000005dd3457220 */ /* 0x001fe20000410000 */
[----:B------:R-:W-:Y:S01]  /*53f0*/  FMUL.FTZ R68, R209, R58 ;  /* 0x0000003ad1447220 */ /* 0x000fe20000410000 */
[----:B-1----:R-:W-:Y:S01]  /*5400*/  FFMA.FTZ R182, R179, -R172, R224 ;  /* 0x800000acb3b67223 */ /* 0x002fe200000100e0 */
[----:B------:R-:W-:Y:S01]  /*5410*/  SHF.L.U32 R161, R41, 0x10, RZ ;  /* 0x0000001029a17819 */ /* 0x000fe200000006ff */
[----:B------:R-:W-:Y:S01]  /*5420*/  FFMA.FTZ R219, R0, R69, RZ ;  /* 0x0000004500db7223 */ /* 0x000fe200000100ff */
[----:B------:R-:W-:Y:S01]  /*5430*/  FMUL.FTZ R172, R183, R42 ;  /* 0x0000002ab7ac7220 */ /* 0x000fe20000410000 */
[----:B------:R-:W-:Y:S01]  /*5440*/  FMUL.FTZ R168, R159, R86 ;  /* 0x000000569fa87220 */ /* 0x000fe20000410000 */
[----:B------:R-:W-:Y:S01]  /*5450*/  FMUL.FTZ R162, R167, R202 ;  /* 0x000000caa7a27220 */ /* 0x000fe20000410000 */
[----:B------:R-:W-:Y:S01]  /*5460*/  FFMA.FTZ R219, R182, R68, R219 ;  /* 0x00000044b6db7223 */ /* 0x000fe200000100db */
[----:B--2---:R-:W-:Y:S01]  /*5470*/  FFMA.FTZ R186, R178, -R217, R71 ;  /* 0x800000d9b2ba7223 */ /* 0x004fe20000010047 */
[----:B------:R-:W-:Y:S01]  /*5480*/  FMUL.FTZ R217, R205, R47 ;  /* 0x0000002fcdd97220 */ /* 0x000fe20000410000 */
[----:B------:R-:W-:Y:S01]  /*5490*/  FMUL.FTZ R164, R161, R204 ;  /* 0x000000cca1a47220 */ /* 0x000fe20000410000 */
[----:B------:R-:W-:Y:S01]  /*54a0*/  FFMA.FTZ R219, R184, R208, R219 ;  /* 0x000000d0b8db7223 */ /* 0x000fe200000100db */
[----:B------:R0:W-:Y:S01]  /*54b0*/  STS [R245+0x878], R168 ;  /* 0x000878a8f5007388 */ /* 0x0001e20000000800 */
[----:B------:R-:W-:Y:S01]  /*54c0*/  SHF.L.U32 R166, R66, 0x10, RZ ;  /* 0x0000001042a67819 */ /* 0x000fe200000006ff */
[----:B------:R-:W-:Y:S01]  /*54d0*/  FFMA.FTZ R200, R83, -R200, R246 ;  /* 0x800000c853c87223 */ /* 0x000fe200000100f6 */
[----:B------:R-:W-:Y:S01]  /*54e0*/  FFMA.FTZ R219, R186, R217, R219 ;  /* 0x000000d9badb7223 */ /* 0x000fe200000100db */
[----:B------:R1:W-:Y:S01]  /*54f0*/  STS [R245+0x864], R164 ;  /* 0x000864a4f5007388 */ /* 0x0003e20000000800 */
[----:B------:R-:W-:Y:S01]  /*5500*/  SHF.L.U32 R163, R44, 0x10, RZ ;  /* 0x000000102ca37819 */ /* 0x000fe200000006ff */
[----:B------:R-:W-:Y:S01]  /*5510*/  FMUL.FTZ R170, R166, R223 ;  /* 0x000000dfa6aa7220 */ /* 0x000fe20000410000 */
[----:B------:R-:W-:Y:S01]  /*5520*/  FFMA.FTZ R219, R188, R215, R219 ;  /* 0x000000d7bcdb7223 */ /* 0x000fe200000100db */
[----:B------:R2:W-:Y:S01]  /*5530*/  STS [R245+0x868], R162 ;  /* 0x000868a2f5007388 */ /* 0x0005e20000000800 */
[----:B------:R-:W-:Y:S01]  /*5540*/  SHF.L.U32 R171, R61, 0x10, RZ ;  /* 0x000000103dab7819 */ /* 0x000fe200000006ff */
[----:B0-----:R-:W-:Y:S01]  /*5550*/  FMUL.FTZ R168, R160, R227 ;  /* 0x000000e3a0a87220 */ /* 0x001fe20000410000 */
[-C--:B------:R-:W-:Y:S01]  /*5560*/  FFMA.FTZ R219, R190, R172.reuse, R219 ;  /* 0x000000acbedb7223 */ /* 0x080fe200000100db */
[----:B------:R0:W-:Y:S01]  /*5570*/  STS [R245+0x870], R170 ;  /* 0x000870aaf5007388 */ /* 0x0001e20000000800 */
[----:B------:R-:W-:Y:S01]  /*5580*/  FMUL.FTZ R216, R163, R172 ;  /* 0x000000aca3d87220 */ /* 0x000fe20000410000 */
[----:B-1----:R-:W-:Y:S01]  /*5590*/  FMUL.FTZ R164, R185, R92 ;  /* 0x0000005cb9a47220 */ /* 0x002fe20000410000 */
[----:B------:R-:W-:Y:S01]  /*55a0*/  SHF.L.U32 R172, R60, 0x10, RZ ;  /* 0x000000103cac7819 */ /* 0x000fe200000006ff */
[----:B------:R1:W-:Y:S01]  /*55b0*/  STS [R245+0x86c], R168 ;  /* 0x00086ca8f5007388 */ /* 0x0003e20000000800 */
[----:B------:R-:W-:Y:S01]  /*55c0*/  FFMA.FTZ R206, R89, -R206, R248 ;  /* 0x800000ce59ce7223 */ /* 0x000fe200000100f8 */
[-C--:B------:R-:W-:Y:S01]  /*55d0*/  FFMA.FTZ R219, R192, R164.reuse, R219 ;  /* 0x000000a4c0db7223 */ /* 0x080fe200000100db */
[----:B--2---:R-:W-:Y:S01]  /*55e0*/  SHF.L.U32 R162, R43, 0x10, RZ ;  /* 0x000000102ba27819 */ /* 0x004fe200000006ff */
[----:B------:R-:W-:Y:S01]  /*55f0*/  FMUL.FTZ R210, R169, R164 ;  /* 0x000000a4a9d27220 */ /* 0x000fe20000410000 */
[----:B------:R-:W-:Y:S01]  /*5600*/  SHF.L.U32 R164, R46, 0x10, RZ ;  /* 0x000000102ea47819 */ /* 0x000fe200000006ff */
[-C--:B------:R-:W-:Y:S01]  /*5610*/  FFMA.FTZ R219, R194, R229.reuse, R219 ;  /* 0x000000e5c2db7223 */ /* 0x080fe200000100db */
[----:B0-----:R-:W-:Y:S01]  /*5620*/  SHF.L.U32 R170, R62, 0x10, RZ ;  /* 0x000000103eaa7819 */ /* 0x001fe200000006ff */
[----:B------:R-:W-:Y:S01]  /*5630*/  FMUL.FTZ R212, R162, R229 ;  /* 0x000000e5a2d47220 */ /* 0x000fe20000410000 */
[----:B------:R0:W-:Y:S01]  /*5640*/  STS [R245+0x858], R210 ;  /* 0x000858d2f5007388 */ /* 0x0001e20000000800 */
[----:B------:R-:W-:Y:S01]  /*5650*/  FFMA.FTZ R219, R196, R231, R219 ;  /* 0x000000e7c4db7223 */ /* 0x000fe200000100db */
[----:B-1----:R-:W-:Y:S01]  /*5660*/  SHF.L.U32 R168, R64, 0x10, RZ ;  /* 0x0000001040a87819 */ /* 0x002fe200000006ff */
[----:B------:R-:W-:Y:S01]  /*5670*/  FMUL.FTZ R71, R32, R71 ;  /* 0x0000004720477220 */ /* 0x000fe20000410000 */
[----:B------:R1:W-:Y:S01]  /*5680*/  STS [R245+0x85c], R212 ;  /* 0x00085cd4f5007388 */ /* 0x0003e20000000800 */
[----:B------:R-:W-:Y:S01]  /*5690*/  FFMA.FTZ R219, R198, R204, R219 ;  /* 0x000000ccc6db7223 */ /* 0x000fe200000100db */
[----:B------:R-:W-:Y:S01]  /*56a0*/  FFMA.FTZ R204, R174, -R213, R243 ;  /* 0x800000d5aecc7223 */ /* 0x000fe200000100f3 */
[----:B------:R-:W-:Y:S01]  /*56b0*/  FMUL.FTZ R214, R168, R231 ;  /* 0x000000e7a8d67220 */ /* 0x000fe20000410000 */
[----:B------:R-:W-:Y:S01]  /*56c0*/  STS [R245+0x854], R216 ;  /* 0x000854d8f5007388 */ /* 0x000fe20000000800 */
[----:B------:R-:W-:Y:S01]  /*56d0*/  FFMA.FTZ R219, R200, R202, R219 ;  /* 0x000000cac8db7223 */ /* 0x000fe200000100db */
[----:B------:R-:W-:Y:S01]  /*56e0*/  FFMA.FTZ R202, R90, -R165, R239 ;  /* 0x800000a55aca7223 */ /* 0x000fe200000100ef */
[----:B------:R-:W-:Y:S01]  /*56f0*/  SHF.L.U32 R165, R48, 0x10, RZ ;  /* 0x0000001030a57819 */ /* 0x000fe200000006ff */
[----:B0-----:R-:W-:Y:S01]  /*5700*/  FMUL.FTZ R210, R171, R208 ;  /* 0x000000d0abd27220 */ /* 0x001fe20000410000 */
[----:B------:R0:W-:Y:S01]  /*5710*/  STS [R245+0x860], R214 ;  /* 0x000860d6f5007388 */ /* 0x0001e20000000800 */
[----:B-1----:R-:W-:Y:S01]  /*5720*/  FMUL.FTZ R212, R164, R217 ;  /* 0x000000d9a4d47220 */ /* 0x002fe20000410000 */
[----:B------:R-:W-:Y:S01]  /*5730*/  FFMA.FTZ R219, R202, R227, R219 ;  /* 0x000000e3cadb7223 */ /* 0x000fe200000100db */
[----:B------:R-:W-:Y:S01]  /*5740*/  FMUL.FTZ R208, R165, R68 ;  /* 0x00000044a5d07220 */ /* 0x000fe20000410000 */
[----:B------:R-:W-:Y:S01]  /*5750*/  FMUL.FTZ R68, R172, R69 ;  /* 0x00000045ac447220 */ /* 0x000fe20000410000 */
[----:B------:R-:W-:Y:S01]  /*5760*/  STS [R245+0x848], R210 ;  /* 0x000848d2f5007388 */ /* 0x000fe20000000800 */
[----:B------:R-:W-:Y:S01]  /*5770*/  FFMA.FTZ R219, R204, R223, R219 ;  /* 0x000000dfccdb7223 */ /* 0x000fe200000100db */
[----:B------:R-:W-:Y:S01]  /*5780*/  IADD3 R213, R148, 0x20, RZ ;  /* 0x0000002094d57810 */ /* 0x000fe20007ffe0ff */
[----:B------:R-:W-:Y:S01]  /*5790*/  FMUL.FTZ R246, R106, R246 ;  /* 0x000000f66af67220 */ /* 0x000fe20000410000 */
[----:B------:R-:W-:Y:S01]  /*57a0*/  STS [R245+0x84c], R212 ;  /* 0x00084cd4f5007388 */ /* 0x000fe20000000800 */
[----:B0-----:R-:W-:Y:S01]  /*57b0*/  FMUL.FTZ R214, R170, R215 ;  /* 0x000000d7aad67220 */ /* 0x001fe20000410000 */
[----:B------:R-:W-:Y:S01]  /*57c0*/  FFMA.FTZ R242, R206, R221, R219 ;  /* 0x000000ddcef27223 */ /* 0x000fe200000100db */
        /* <DEDUP_REMOVED lines=10> */
[C---:B------:R-:W-:Y:S01]  /*5870*/  IADD3 R227, R148.reuse, 0xe0, RZ ;  /* 0x000000e094e37810 */ /* 0x040fe20007ffe0ff */
[----:B------:R-:W-:Y:S01]  /*5880*/  FMUL.FTZ R73, R109, R73 ;  /* 0x000000496d497220 */ /* 0x000fe20000410000 */
[C---:B------:R-:W-:Y:S01]  /*5890*/  IADD3 R229, R148.reuse, 0x100, RZ ;  /* 0x0000010094e57810 */ /* 0x040fe20007ffe0ff */
[----:B------:R-:W-:Y:S01]  /*58a0*/  BAR.SYNC.DEFER_BLOCKING 0x0 ;  /* 0x0000000000007b1d */ /* 0x000fe20000010000 */
[----:B------:R-:W-:Y:S01]  /*58b0*/  IADD3 R231, R148, 0x120, RZ ;  /* 0x0000012094e77810 */ /* 0x000fe20007ffe0ff */
[----:B------:R-:W-:Y:S01]  /*58c0*/  FMUL.FTZ R248, R21, R248 ;  /* 0x000000f815f87220 */ /* 0x000fe20000410000 */
[----:B------:R-:W-:-:S02]  /*58d0*/  LEA.HI.SX32 R213, R213, R148, 0x1b ;  /* 0x00000094d5d57211 */ /* 0x000fc400078fdaff */
[-C--:B------:R-:W-:Y:S01]  /*58e0*/  LEA.HI.SX32 R215, R215, R148.reuse, 0x1b ;  /* 0x00000094d7d77211 */ /* 0x080fe200078fdaff */
[----:B0-----:R-:W-:Y:S01]  /*58f0*/  FMUL.FTZ R68, R111, R225 ;  /* 0x000000e16f447220 */ /* 0x001fe20000410000 */
[-C--:B------:R-:W-:Y:S02]  /*5900*/  LEA.HI.SX32 R217, R217, R148.reuse, 0x1b ;  /* 0x00000094d9d97211 */ /* 0x080fe400078fdaff */
[-C--:B------:R-:W-:Y:S02]  /*5910*/  LEA.HI.SX32 R219, R219, R148.reuse, 0x1b ;  /* 0x00000094dbdb7211 */ /* 0x080fe400078fdaff */
[-C--:B------:R-:W-:Y:S02]  /*5920*/  LEA.HI.SX32 R221, R221, R148.reuse, 0x1b ;  /* 0x00000094dddd7211 */ /* 0x080fe400078fdaff */
[-C--:B------:R-:W-:Y:S02]  /*5930*/  LEA.HI.SX32 R223, R223, R148.reuse, 0x1b ;  /* 0x00000094dfdf7211 */ /* 0x080fe400078fdaff */
[----:B------:R-:W-:-:S02]  /*5940*/  LEA.HI.SX32 R69, R148, R148, 0x1b ;  /* 0x0000009494457211 */ /* 0x000fc400078fdaff */
[-C--:B------:R-:W-:Y:S02]  /*5950*/  LEA.HI.SX32 R227, R227, R148.reuse, 0x1b ;  /* 0x00000094e3e37211 */ /* 0x080fe400078fdaff */
[-C--:B------:R-:W-:Y:S02]  /*5960*/  LEA.HI.SX32 R229, R229, R148.reuse, 0x1b ;  /* 0x00000094e5e57211 */ /* 0x080fe400078fdaff */
[----:B------:R-:W-:Y:S02]  /*5970*/  LEA.HI.SX32 R231, R231, R148, 0x1b ;  /* 0x00000094e7e77211 */ /* 0x000fe400078fdaff */
        /* <DEDUP_REMOVED lines=43> */
[----:B--2---:R-:W-:-:S03]  /*5c30*/  IMAD R75, R143, UR15, R246 ;  /* 0x0000000f8f4b7c24 */ /* 0x004fc6000f8e02f6 */
[----:B------:R2:W-:Y:S01]  /*5c40*/  STS [R245+0x1090], R73 ;  /* 0x00109049f5007388 */ /* 0x0005e20000000800 */
[----:B---3--:R-:W-:-:S03]  /*5c50*/  IMAD R240, R138, UR14, RZ ;  /* 0x0000000e8af07c24 */ /* 0x008fc6000f8e02ff */
[----:B------:R3:W-:Y:S01]  /*5c60*/  STS [R245+0x1094], R74 ;  /* 0x0010944af5007388 */ /* 0x0007e20000000800 */
[----:B-1----:R-:W-:-:S03]  /*5c70*/  IMAD.WIDE.U32 R68, R138, UR15, R70 ;  /* 0x0000000f8a447c25 */ /* 0x002fc6000f8e0046 */
[----:B------:R1:W-:Y:S01]  /*5c80*/  STS [R245+0x1098], R76 ;  /* 0x0010984cf5007388 */ /* 0x0003e20000000800 */
[----:B------:R-:W-:-:S03]  /*5c90*/  IMAD.WIDE.U32 R70, R142, UR15, R70 ;  /* 0x0000000f8e467c25 */ /* 0x000fc6000f8e0046 */
[----:B------:R4:W-:Y:S01]  /*5ca0*/  STS [R245+0x10b8], R72 ;  /* 0x0010b848f5007388 */ /* 0x0009e20000000800 */
[----:B--2---:R-:W-:Y:S01]  /*5cb0*/  IMAD R73, R139, UR15, R240 ;  /* 0x0000000f8b497c24 */ /* 0x004fe2000f8e02f0 */
[----:B------:R-:W-:Y:S01]  /*5cc0*/  IADD3 R71, R71, R75, RZ ;  /* 0x0000004b47477210 */ /* 0x000fe20007ffe0ff */
[----:B---3--:R-:W-:Y:S01]  /*5cd0*/  FMUL.FTZ R74, R105, R243 ;  /* 0x000000f3694a7220 */ /* 0x008fe20000410000 */
[----:B------:R-:W-:Y:S01]  /*5ce0*/  LEA R75, R116, 0xfffffe00, 0x9 ;  /* 0xfffffe00744b7811 */ /* 0x000fe200078e48ff */
[----:B-1----:R-:W-:Y:S01]  /*5cf0*/  FMUL.FTZ R76, R20, R87 ;  /* 0x00000057144c7220 */ /* 0x002fe20000410000 */
[----:B------:R-:W-:Y:S01]  /*5d00*/  IADD3 R69, R69, R73, RZ ;  /* 0x0000004945457210 */ /* 0x000fe20007ffe0ff */
[----:B------:R-:W-:Y:S01]  /*5d10*/  STS [R245+0x1088], R252 ;  /* 0x001088fcf5007388 */ /* 0x000fe20000000800 */
[----:B------:R-:W-:Y:S01]  /*5d20*/  IADD3 R240, -R75, UR9, -R148 ;  /* 0x000000094bf07c10 */ /* 0x000fe2000fffe994 */
[----:B----4-:R-:W-:Y:S02]  /*5d30*/  IMAD R72, R149, UR20, RZ ;  /* 0x0000001495487c24 */ /* 0x010fe4000f8e02ff */
[----:B------:R1:W-:Y:S01]  /*5d40*/  STS [R245+0x10b0], R74 ;  /* 0x0010b04af5007388 */ /* 0x0003e20000000800 */
[----:B------:R-:W-:Y:S01]  /*5d50*/  ISETP.GE.AND P2, PT, R240, 0x1, PT ;  /* 0x00000001f000780c */ /* 0x000fe20003f46270 */
[----:B------:R-:W-:-:S02]  /*5d60*/  IMAD.WIDE.U32 R68, R151, UR20, R68 ;  /* 0x0000001497447c25 */ /* 0x000fc4000f8e0044 */
[----:B------:R-:W-:Y:S02]  /*5d70*/  STS [R245+0x10ac], R250 ;  /* 0x0010acfaf5007388 */ /* 0x000fe40000000800 */
[----:B------:R-:W-:Y:S02]  /*5d80*/  IMAD.WIDE.U32 R70, R151, UR22, R70 ;  /* 0x0000001697467c25 */ /* 0x000fe4000f8e0046 */
[----:B------:R-:W-:Y:S02]  /*5d90*/  STS [R245+0x10b4], R248 ;  /* 0x0010b4f8f5007388 */ /* 0x000fe40000000800 */
[----:B-1----:R-:W-:Y:S02]  /*5da0*/  IMAD R74, R149, UR22, RZ ;  /* 0x00000016954a7c24 */ /* 0x002fe4000f8e02ff */
[----:B------:R1:W-:Y:S02]  /*5db0*/  STS [R245+0x10bc], R76 ;  /* 0x0010bc4cf5007388 */ /* 0x0003e40000000800 */
[----:B------:R-:W-:Y:S01]  /*5dc0*/  IMAD R243, R151, UR23, R74 ;  /* 0x0000001797f37c24 */ /* 0x000fe2000f8e024a */
[----:B------:R-:W-:Y:S01]  /*5dd0*/  BAR.SYNC.DEFER_BLOCKING 0x0 ;  /* 0x0000000000007b1d */ /* 0x000fe20000010000 */
[----:B------:R-:W-:-:S03]  /*5de0*/  IADD3 R74, P4, R75, R70, RZ ;  /* 0x000000464b4a7210 */ /* 0x000fc60007f9e0ff */
[----:B------:R-:W-:Y:S01]  /*5df0*/  IADD3 R243, R71, R243, RZ ;  /* 0x000000f347f37210 */ /* 0x000fe20007ffe0ff */
[----:B-1----:R-:W-:Y:S01]  /*5e00*/  IMAD R245, R151, UR21, R72 ;  /* 0x0000001597f57c24 */ /* 0x002fe2000f8e0248 */
[----:B------:R-:W-:Y:S02]  /*5e10*/  SHF.R.S32.HI R72, RZ, 0x1f, R75 ;  /* 0x0000001fff487819 */ /* 0x000fe4000001144b */
[----:B------:R-:W-:Y:S02]  /*5e20*/  IADD3 R76, P3, R75, R68, RZ ;  /* 0x000000444b4c7210 */ /* 0x000fe40007f7e0ff */
[----:B------:R-:W-:Y:S02]  /*5e30*/  IADD3 R245, R69, R245, RZ ;  /* 0x000000f545f57210 */ /* 0x000fe40007ffe0ff */
[C---:B------:R-:W-:Y:S02]  /*5e40*/  IADD3.X R75, R72.reuse, R243, RZ, P4, !PT ;  /* 0x000000f3484b7210 */ /* 0x040fe400027fe4ff */
[----:B------:R-:W-:Y:S01]  /*5e50*/  IADD3.X R77, R72, R245, RZ, P3, !PT ;  /* 0x000000f5484d7210 */ /* 0x000fe20001ffe4ff */
        /* <DEDUP_REMOVED lines=16> */
.L_x_8592:
[----:B------:R-:W-:Y:S05]  /*5f60*/  BSYNC B0 ;  /* 0x0000000000007941 */ /* 0x000fea0003800000 */
.L_x_8591:
[----:B------:R-:W0:Y:S01]  /*5f70*/  LDS R241, [R241+0x1100] ;  /* 0x00110000f1f17984 */ /* 0x000e220000000800 */
[C---:B-1----:R-:W-:Y:S01]  /*5f80*/  LEA R72, P2, R68.reuse, UR24, 0x2 ;  /* 0x0000001844487c11 */ /* 0x042fe2000f8410ff */
[----:B------:R-:W-:Y:S01]  /*5f90*/  USHF.L.U64.HI UR8, UR5, 0x2, UR6 ;  /* 0x0000000205087899 */ /* 0x000fe20008010206 */
[----:B------:R-:W-:Y:S01]  /*5fa0*/  IADD3 R71, -R7, UR4, RZ ;  /* 0x0000000407477c10 */ /* 0x000fe2000fffe1ff */
[----:B------:R-:W-:Y:S01]  /*5fb0*/  USHF.L.U32 UR7, UR5, 0x2, URZ ;  /* 0x0000000205077899 */ /* 0x000fe2000800063f */
[----:B------:R-:W-:Y:S01]  /*5fc0*/  LEA.HI.X R73, R68, UR25, R245, 0x2, P2 ;  /* 0x0000001944497c11 */ /* 0x000fe200090f14f5 */
[----:B------:R-:W-:Y:S01]  /*5fd0*/  FFMA.FTZ R87, R88, -R181, R87 ;  /* 0x800000b558577223 */ /* 0x000fe20000010057 */
[----:B------:R-:W-:Y:S01]  /*5fe0*/  LEA R68, P2, R70, UR26, 0x2 ;  /* 0x0000001a46447c11 */ /* 0x000fe2000f8410ff */
[----:B------:R-:W-:Y:S02]  /*5ff0*/  IMAD R71, R71, -0x200, RZ ;  /* 0xfffffe0047477824 */ /* 0x000fe400078e02ff */
[----:B------:R-:W-:Y:S01]  /*6000*/  FFMA.FTZ R242, R239, R86, R242 ;  /* 0x00000056eff27223 */ /* 0x000fe200000100f2 */
[----:B------:R-:W-:Y:S01]  /*6010*/  IMAD R74, R144, UR8, RZ ;  /* 0x00000008904a7c24 */ /* 0x000fe2000f8e02ff */
[----:B------:R-:W-:Y:S01]  /*6020*/  LEA.HI.X R69, R70, UR27, R243, 0x2, P2 ;  /* 0x0000001b46457c11 */ /* 0x000fe200090f14f3 */
[----:B------:R-:W-:Y:S01]  /*6030*/  IMAD.WIDE R72, R71, 0x4, R72 ;  /* 0x0000000447487825 */ /* 0x000fe200078e0248 */
[----:B------:R-:W-:-:S03]  /*6040*/  ISETP.GE.AND P2, PT, R240, 0x21, PT ;  /* 0x00000021f000780c */ /* 0x000fc60003f46270 */
[----:B------:R-:W-:Y:S01]  /*6050*/  FMUL.FTZ R77, R87, R180 ;  /* 0x000000b4574d7220 */ /* 0x000fe20000410000 */
[----:B------:R-:W-:Y:S01]  /*6060*/  BSSY B0, `(.L_x_8593) ;  /* 0x000000f000007945 */ /* 0x000fe20003800000 */
[----:B------:R-:W-:Y:S01]  /*6070*/  IMAD.WIDE R68, R71, 0x4, R68 ;  /* 0x0000000447447825 */ /* 0x000fe200078e0244 */
[C---:B------:R-:W-:Y:S02]  /*6080*/  ISETP.GE.AND P3, PT, R240.reuse, 0x41, PT ;  /* 0x00000041f000780c */ /* 0x040fe40003f66270 */
[----:B------:R-:W-:Y:S01]  /*6090*/  ISETP.GE.AND P6, PT, R240, 0x61, PT ;  /* 0x00000061f000780c */ /* 0x000fe20003fc6270 */
[C---:B------:R-:W-:Y:S02]  /*60a0*/  IMAD R70, R140.reuse, UR8, RZ ;  /* 0x000000088c467c24 */ /* 0x040fe4000f8e02ff */
[----:B------:R-:W-:-:S04]  /*60b0*/  IMAD.WIDE.U32 R72, R140, UR7, R72 ;  /* 0x000000078c487c25 */ /* 0x000fc8000f8e0048 */
[----:B------:R-:W-:-:S04]  /*60c0*/  IMAD.WIDE.U32 R68, R144, UR7, R68 ;  /* 0x0000000790447c25 */ /* 0x000fc8000f8e0044 */
[----:B------:R-:W-:Y:S02]  /*60d0*/  IMAD R71, R141, UR7, R70 ;  /* 0x000000078d477c24 */ /* 0x000fe4000f8e0246 */
[----:B------:R-:W-:Y:S02]  /*60e0*/  IMAD R75, R145, UR7, R74 ;  /* 0x00000007914b7c24 */ /* 0x000fe4000f8e024a */
[----:B------:R-:W-:Y:S01]  /*60f0*/  FADD.FTZ R74, R242, R77 ;  /* 0x0000004df24a7221 */ /* 0x000fe20000010000 */
[----:B------:R-:W-:Y:S02]  /*6100*/  IADD3 R73, R73, R71, RZ ;  /* 0x0000004749497210 */ /* 0x000fe40007ffe0ff */
[----:B------:R-:W-:Y:S01]  /*6110*/  IADD3 R69, R69, R75, RZ ;  /* 0x0000004b45457210 */ /* 0x000fe20007ffe0ff */
[----:B0-----:R-:W-:Y:S06]  /*6120*/  @!P2 BRA `(.L_x_8594) ;  /* 0x000000000008a947 */ /* 0x001fec0003800000 */
[----:B------:R0:W-:Y:S04]  /*6130*/  REDG.E.ADD.F32.FTZ.RN.STRONG.GPU desc[UR12][R72.64+-0x780], R224 ;  /* 0xfff880e0480079a6 */ /* 0x0001e8000c10f38c */
[----:B------:R0:W-:Y:S02]  /*6140*/  REDG.E.ADD.F32.FTZ.RN.STRONG.GPU desc[UR12][R68.64+-0x780], R241 ;  /* 0xfff880f1440079a6 */ /* 0x0001e4000c10f38c */
.L_x_8594:
[----:B------:R-:W-:Y:S05]  /*6150*/  BSYNC B0 ;  /* 0x0000000000007941 */ /* 0x000fea0003800000 */
.L_x_8593:
[----:B------:R1:W2:Y:S01]  /*6160*/  LDS R71, [R208+0x1180] ;  /* 0x00118000d0477984 */ /* 0x0002a20000000800 */
[----:B------:R-:W-:Y:S04]  /*6170*/  BSSY B0, `(.L_x_8595) ;  /* 0x0000004000007945 */ /* 0x000fe80003800000 */
[----:B------:R-:W-:Y:S05]  /*6180*/  @!P3 BRA `(.L_x_8596) ;  /* 0x000000000008b947 */ /* 0x000fea0003800000 */
[----:B------:R3:W-:Y:S04]  /*6190*/  REDG.E.ADD.F32.FTZ.RN.STRONG.GPU desc[UR12][R72.64+-0x700], R225 ;  /* 0xfff900e1480079a6 */ /* 0x0007e8000c10f38c */
[----:B--2---:R3:W-:Y:S02]  /*61a0*/  REDG.E.ADD.F32.FTZ.RN.STRONG.GPU desc[UR12][R68.64+-0x700], R71 ;  /* 0xfff90047440079a6 */ /* 0x0047e4000c10f38c */
.L_x_8596:
[----:B------:R-:W-:Y:S05]  /*61b0*/  BSYNC B0 ;  /* 0x0000000000007941 */ /* 0x000fea0003800000 */
.L_x_8595:
        /* <DEDUP_REMOVED lines=9> */
.L_x_8598:
[----:B------:R-:W-:Y:S05]  /*6250*/  BSYNC B0 ;  /* 0x0000000000007941 */ /* 0x000fea0003800000 */
.L_x_8597:
[----:B---34-:R3:W4:Y:S01]  /*6260*/  LDS R71, [R212+0x1280] ;  /* 0x00128000d4477984 */ /* 0x0187220000000800 */
[----:B------:R-:W-:Y:S04]  /*6270*/  BSSY B0, `(.L_x_8599) ;  /* 0x0000004000007945 */ /* 0x000fe80003800000 */
[----:B------:R-:W-:Y:S05]  /*6280*/  @!P2 BRA `(.L_x_8600) ;  /* 0x000000000008a947 */ /* 0x000fea0003800000 */
[----:B------:R0:W-:Y:S04]  /*6290*/  REDG.E.ADD.F32.FTZ.RN.STRONG.GPU desc[UR12][R72.64+-0x600], R227 ;  /* 0xfffa00e3480079a6 */ /* 0x0001e8000c10f38c */
[----:B----4-:R0:W-:Y:S02]  /*62a0*/  REDG.E.ADD.F32.FTZ.RN.STRONG.GPU desc[UR12][R68.64+-0x600], R71 ;  /* 0xfffa0047440079a6 */ /* 0x0101e4000c10f38c */
.L_x_8600:
[----:B------:R-:W-:Y:S05]  /*62b0*/  BSYNC B0 ;  /* 0x0000000000007941 */ /* 0x000fea0003800000 */
.L_x_8599:
[----:B------:R-:W0:Y:S01]  /*62c0*/  LDS R213, [R213+0x1300] ;  /* 0x00130000d5d57984 */ /* 0x000e220000000800 */
[----:B------:R-:W-:Y:S04]  /*62d0*/  BSSY B0, `(.L_x_8601) ;  /* 0x0000004000007945 */ /* 0x000fe80003800000 */
[----:B------:R-:W-:Y:S05]  /*62e0*/  @!P4 BRA `(.L_x_8602) ;  /* 0x000000000008c947 */ /* 0x000fea0003800000 */
[----:B------:R1:W-:Y:S04]  /*62f0*/  REDG.E.ADD.F32.FTZ.RN.STRONG.GPU desc[UR12][R72.64+-0x580], R228 ;  /* 0xfffa80e4480079a6 */ /* 0x0003e8000c10f38c */
[----:B0-----:R1:W-:Y:S02]  /*6300*/  REDG.E.ADD.F32.FTZ.RN.STRONG.GPU desc[UR12][R68.64+-0x580], R213 ;  /* 0xfffa80d5440079a6 */ /* 0x0013e4000c10f38c */
.L_x_8602:
[----:B------:R-:W-:Y:S05]  /*6310*/  BSYNC B0 ;  /* 0x0000000000007941 */ /* 0x000fea0003800000 */
.L_x_8601:
[----:B0---4-:R0:W4:Y:S01]  /*6320*/  LDS R71, [R214+0x1380] ;  /* 0x00138000d6477984 */ /* 0x0111220000000800 */
[----:B------:R-:W-:Y:S04]  /*6330*/  BSSY B0, `(.L_x_8603) ;  /* 0x0000004000007945 */ /* 0x000fe80003800000 */
[----:B------:R-:W-:Y:S05]  /*6340*/  @!P5 BRA `(.L_x_8604) ;  /* 0x000000000008d947 */ /* 0x000fea0003800000 */
[----:B------:R0:W-:Y:S04]  /*6350*/  REDG.E.ADD.F32.FTZ.RN.STRONG.GPU desc[UR12][R72.64+-0x500], R229 ;  /* 0xfffb00e5480079a6 */ /* 0x0001e8000c10f38c */
[----:B----4-:R0:W-:Y:S02]  /*6360*/  REDG.E.ADD.F32.FTZ.RN.STRONG.GPU desc[UR12][R68.64+-0x500], R71 ;  /* 0xfffb0047440079a6 */ /* 0x0101e4000c10f38c */
.L_x_8604:
[----:B------:R-:W-:Y:S05]  /*6370*/  BSYNC B0 ;  /* 0x0000000000007941 */ /* 0x000fea0003800000 */
.L_x_8603:
[----:B------:R-:W0:Y:S01]  /*6380*/  LDS R215, [R215+0x1400] ;  /* 0x00140000d7d77984 */ /* 0x000e220000000800 */
        /* <DEDUP_REMOVED lines=8> */
.L_x_8606:
[----:B------:R-:W-:Y:S05]  /*6410*/  BSYNC B0 ;  /* 0x0000000000007941 */ /* 0x000fea0003800000 */
.L_x_8605:
[----:B0---4-:R0:W4:Y:S01]  /*6420*/  LDS R71, [R216+0x1480] ;  /* 0x00148000d8477984 */ /* 0x0111220000000800 */
[----:B------:R-:W-:Y:S04]  /*6430*/  BSSY B0, `(.L_x_8607) ;  /* 0x0000004000007945 */ /* 0x000fe80003800000 */
[----:B------:R-:W-:Y:S05]  /*6440*/  @!P4 BRA `(.L_x_8608) ;  /* 0x000000000008c947 */ /* 0x000fea0003800000 */
[----:B------:R0:W-:Y:S04]  /*6450*/  REDG.E.ADD.F32.FTZ.RN.STRONG.GPU desc[UR12][R72.64+-0x400], R231 ;  /* 0xfffc00e7480079a6 */ /* 0x0001e8000c10f38c */
[----:B----4-:R0:W-:Y:S02]  /*6460*/  REDG.E.ADD.F32.FTZ.RN.STRONG.GPU desc[UR12][R68.64+-0x400], R71 ;  /* 0xfffc0047440079a6 */ /* 0x0101e4000c10f38c */
.L_x_8608:
[----:B------:R-:W-:Y:S05]  /*6470*/  BSYNC B0 ;  /* 0x0000000000007941 */ /* 0x000fea0003800000 */
.L_x_8607:
[----:B------:R-:W0:Y:S01]  /*6480*/  LDS R217, [R217+0x1500] ;  /* 0x00150000d9d97984 */ /* 0x000e220000000800 */
[----:B------:R-:W-:Y:S04]  /*6490*/  BSSY B0, `(.L_x_8609) ;  /* 0x0000004000007945 */ /* 0x000fe80003800000 */
[----:B------:R-:W-:Y:S05]  /*64a0*/  @!P5 BRA `(.L_x_8610) ;  /* 0x000000000008d947 */ /* 0x000fea0003800000 */
[----:B------:R1:W-:Y:S04]  /*64b0*/  REDG.E.ADD.F32.FTZ.RN.STRONG.GPU desc[UR12][R72.64+-0x380], R232 ;  /* 0xfffc80e8480079a6 */ /* 0x0003e8000c10f38c */
[----:B0-----:R1:W-:Y:S02]  /*64c0*/  REDG.E.ADD.F32.FTZ.RN.STRONG.GPU desc[UR12][R68.64+-0x380], R217 ;  /* 0xfffc80d9440079a6 */ /* 0x0013e4000c10f38c */
.L_x_8610:
[----:B------:R-:W-:Y:S05]  /*64d0*/  BSYNC B0 ;  /* 0x0000000000007941 */ /* 0x000fea0003800000 */
.L_x_8609:
[----:B0---4-:R0:W4:Y:S01]  /*64e0*/  LDS R71, [R218+0x1580] ;  /* 0x00158000da477984 */ /* 0x0111220000000800 */
[----:B------:R-:W-:Y:S04]  /*64f0*/  BSSY B0, `(.L_x_8611) ;  /* 0x0000004000007945 */ /* 0x000fe80003800000 */
[----:B------:R-:W-:Y:S05]  /*6500*/  @!P6 BRA `(.L_x_8612) ;  /* 0x000000000008e947 */ /* 0x000fea0003800000 */
[----:B------:R0:W-:Y:S04]  /*6510*/  REDG.E.ADD.F32.FTZ.RN.STRONG.GPU desc[UR12][R72.64+-0x300], R233 ;  /* 0xfffd00e9480079a6 */ /* 0x0001e8000c10f38c */
[----:B----4-:R0:W-:Y:S02]  /*6520*/  REDG.E.ADD.F32.FTZ.RN.STRONG.GPU desc[UR12][R68.64+-0x300], R71 ;  /* 0xfffd0047440079a6 */ /* 0x0101e4000c10f38c */
.L_x_8612:
[----:B------:R-:W-:Y:S05]  /*6530*/  BSYNC B0 ;  /* 0x0000000000007941 */ /* 0x000fea0003800000 */
.L_x_8611:
        /* <DEDUP_REMOVED lines=9> */
.L_x_8614:
[----:B------:R-:W-:Y:S05]  /*65d0*/  BSYNC B0 ;  /* 0x0000000000007941 */ /* 0x000fea0003800000 */
.L_x_8613:
[----:B0---4-:R0:W4:Y:S01]  /*65e0*/  LDS R71, [R220+0x1680] ;  /* 0x00168000dc477984 */ /* 0x0111220000000800 */
[----:B------:R-:W-:Y:S04]  /*65f0*/  BSSY B0, `(.L_x_8615) ;  /* 0x0000004000007945 */ /* 0x000fe80003800000 */
[----:B------:R-:W-:Y:S05]  /*6600*/  @!P3 BRA `(.L_x_8616) ;  /* 0x000000000008b947 */ /* 0x000fea0003800000 */
[----:B------:R0:W-:Y:S04]  /*6610*/  REDG.E.ADD.F32.FTZ.RN.STRONG.GPU desc[UR12][R72.64+-0x200], R235 ;  /* 0xfffe00eb480079a6 */ /* 0x0001e8000c10f38c */
[----:B----4-:R0:W-:Y:S02]  /*6620*/  REDG.E.ADD.F32.FTZ.RN.STRONG.GPU desc[UR12][R68.64+-0x200], R71 ;  /* 0xfffe0047440079a6 */ /* 0x0101e4000c10f38c */
.L_x_8616:
[----:B------:R-:W-:Y:S05]  /*6630*/  BSYNC B0 ;  /* 0x0000000000007941 */ /* 0x000fea0003800000 */
.L_x_8615:
[----:B------:R-:W0:Y:S01]  /*6640*/  LDS R221, [R221+0x1700] ;  /* 0x00170000dddd7984 */ /* 0x000e220000000800 */
[----:B------:R-:W-:Y:S04]  /*6650*/  BSSY B0, `(.L_x_8617) ;  /* 0x0000004000007945 */ /* 0x000fe80003800000 */
[----:B------:R-:W-:Y:S05]  /*6660*/  @!P4 BRA `(.L_x_8618) ;  /* 0x000000000008c947 */ /* 0x000fea0003800000 */
[----:B------:R1:W-:Y:S04]  /*6670*/  REDG.E.ADD.F32.FTZ.RN.STRONG.GPU desc[UR12][R72.64+-0x180], R236 ;  /* 0xfffe80ec480079a6 */ /* 0x0003e8000c10f38c */
[----:B0-----:R1:W-:Y:S02]  /*6680*/  REDG.E.ADD.F32.FTZ.RN.STRONG.GPU desc[UR12][R68.64+-0x180], R221 ;  /* 0xfffe80dd440079a6 */ /* 0x0013e4000c10f38c */
.L_x_8618:
[----:B------:R-:W-:Y:S05]  /*6690*/  BSYNC B0 ;  /* 0x0000000000007941 */ /* 0x000fea0003800000 */
.L_x_8617:
[----:B0---4-:R0:W4:Y:S01]  /*66a0*/  LDS R71, [R222+0x1780] ;  /* 0x00178000de477984 */ /* 0x0111220000000800 */
[----:B------:R-:W-:Y:S04]  /*66b0*/  BSSY B0, `(.L_x_8619) ;  /* 0x0000004000007945 */ /* 0x000fe80003800000 */
[----:B------:R-:W-:Y:S05]  /*66c0*/  @!P5 BRA `(.L_x_8620) ;  /* 0x000000000008d947 */ /* 0x000fea0003800000 */
[----:B------:R0:W-:Y:S04]  /*66d0*/  REDG.E.ADD.F32.FTZ.RN.STRONG.GPU desc[UR12][R72.64+-0x100], R237 ;  /* 0xffff00ed480079a6 */ /* 0x0001e8000c10f38c */
[----:B----4-:R0:W-:Y:S02]  /*66e0*/  REDG.E.ADD.F32.FTZ.RN.STRONG.GPU desc[UR12][R68.64+-0x100], R71 ;  /* 0xffff0047440079a6 */ /* 0x0101e4000c10f38c */
.L_x_8620:
[----:B------:R-:W-:Y:S05]  /*66f0*/  BSYNC B0 ;  /* 0x0000000000007941 */ /* 0x000fea0003800000 */
.L_x_8619:
[----:B------:R-:W0:Y:S01]  /*6700*/  LDS R223, [R223+0x1800] ;  /* 0x00180000dfdf7984 */ /* 0x000e220000000800 */
[----:B------:R-:W-:Y:S04]  /*6710*/  BSSY B0, `(.L_x_8621) ;  /* 0x0000004000007945 */ /* 0x000fe80003800000 */
[----:B------:R-:W-:Y:S05]  /*6720*/  @!P6 BRA `(.L_x_8622) ;  /* 0x000000000008e947 */ /* 0x000fea0003800000 */
[----:B------:R1:W-:Y:S04]  /*6730*/  REDG.E.ADD.F32.FTZ.RN.STRONG.GPU desc[UR12][R72.64+-0x80], R238 ;  /* 0xffff80ee480079a6 */ /* 0x0003e8000c10f38c */
[----:B0-----:R1:W-:Y:S02]  /*6740*/  REDG.E.ADD.F32.FTZ.RN.STRONG.GPU desc[UR12][R68.64+-0x80], R223 ;  /* 0xffff80df440079a6 */ /* 0x0013e4000c10f38c */
.L_x_8622:
[----:B------:R-:W-:Y:S05]  /*6750*/  BSYNC B0 ;  /* 0x0000000000007941 */ /* 0x000fea0003800000 */
.L_x_8621:
[----:B0---4-:R-:W0:Y:S01]  /*6760*/  SHFL.DOWN P2, R71, R74, 0x1, 0x1f ;  /* 0x08201f004a477f89 */ /* 0x011e220000040000 */
[-C--:B-1----:R-:W-:Y:S01]  /*6770*/  FMUL.FTZ R68, R91, R191.reuse ;  /* 0x000000bf5b447220 */ /* 0x082fe20000410000 */
        /* <DEDUP_REMOVED lines=8> */
[----:B------:R-:W-:Y:S01]  /*6800*/  FFMA.FTZ R73, R161, R68, R198 ;  /* 0x00000044a1497223 */ /* 0x000fe200000100c6 */
[----:B------:R-:W-:Y:S01]  /*6810*/  FFMA.FTZ R19, R70, R52, R19 ;  /* 0x0000003446137223 */ /* 0x000fe20000010013 */
[----:B------:R-:W-:Y:S01]  /*6820*/  FMUL.FTZ R200, R200, R193 ;  /* 0x000000c1c8c87220 */ /* 0x000fe20000410000 */
[C---:B------:R-:W-:Y:S01]  /*6830*/  FMUL.FTZ R195, R2.reuse, R195 ;  /* 0x000000c302c37220 */ /* 0x040fe20000410000 */
[----:B------:R-:W-:Y:S01]  /*6840*/  FADD.FTZ R98, R73, R98 ;  /* 0x0000006249627221 */ /* 0x000fe20000010000 */
[----:B------:R-:W-:Y:S01]  /*6850*/  ISETP.NE.AND P3, PT, R127, RZ, PT ;  /* 0x000000ff7f00720c */ /* 0x000fe20003f65270 */
[----:B------:R-:W-:Y:S01]  /*6860*/  FFMA.FTZ R200, R167, R70, R200 ;  /* 0x00000046a7c87223 */ /* 0x000fe200000100c8 */
[-C--:B------:R-:W-:Y:S01]  /*6870*/  FMUL.FTZ R70, R81, R185.reuse ;  /* 0x000000b951467220 */ /* 0x080fe20000410000 */
[----:B------:R-:W-:Y:S01]  /*6880*/  FMUL.FTZ R185, R2, R185 ;  /* 0x000000b902b97220 */ /* 0x000fe20000410000 */
[----:B------:R-:W-:Y:S01]  /*6890*/  FMUL.FTZ R195, R202, R195 ;  /* 0x000000c3cac37220 */ /* 0x000fe20000410000 */
[----:B------:R-:W-:Y:S01]  /*68a0*/  FFMA.FTZ R10, R75, R33, R10 ;  /* 0x000000214b0a7223 */ /* 0x000fe2000001000a */
[----:B------:R-:W-:Y:S01]  /*68b0*/  FFMA.FTZ R23, R70, R92, R23 ;  /* 0x0000005c46177223 */ /* 0x000fe20000010017 */
[----:B------:R-:W-:Y:S01]  /*68c0*/  FMUL.FTZ R192, R192, R185 ;  /* 0x000000b9c0c07220 */ /* 0x000fe20000410000 */
[----:B------:R-:W-:Y:S01]  /*68d0*/  FFMA.FTZ R195, R160, R75, R195 ;  /* 0x0000004ba0c37223 */ /* 0x000fe200000100c3 */
[----:B0-----:R-:W-:Y:S01]  /*68e0*/  @P2 FADD R71, R74, R71 ;  /* 0x000000474a472221 */ /* 0x001fe20000000000 */
[-C--:B------:R-:W-:Y:S01]  /*68f0*/  FMUL.FTZ R74, R89, R199.reuse ;  /* 0x000000c7594a7220 */ /* 0x080fe20000410000 */
[----:B------:R-:W-:Y:S01]  /*6900*/  FMUL.FTZ R199, R2, R199 ;  /* 0x000000c702c77220 */ /* 0x000fe20000410000 */
[----:B------:R-:W-:Y:S01]  /*6910*/  FFMA.FTZ R192, R169, R70, R192 ;  /* 0x00000046a9c07223 */ /* 0x000fe200000100c0 */
[----:B------:R-:W-:Y:S01]  /*6920*/  FMUL.FTZ R70, R175, R201 ;  /* 0x000000c9af467220 */ /* 0x000fe20000410000 */
[----:B------:R-:W0:Y:S01]  /*6930*/  SHFL.DOWN P2, R72, R71, 0x2, 0x1f ;  /* 0x08401f0047487f89 */ /* 0x000e220000040000 */
[----:B------:R-:W-:Y:S01]  /*6940*/  FMUL.FTZ R199, R206, R199 ;  /* 0x000000c7cec77220 */ /* 0x000fe20000410000 */
[----:B------:R-:W-:Y:S01]  /*6950*/  FFMA.FTZ R9, R74, R30, R9 ;  /* 0x0000001e4a097223 */ /* 0x000fe20000010009 */
[----:B------:R-:W-:Y:S01]  /*6960*/  FFMA.FTZ R17, R70, R36, R17 ;  /* 0x0000002446117223 */ /* 0x000fe20000010011 */
[----:B------:R-:W-:Y:S01]  /*6970*/  FMUL.FTZ R75, R88, R203 ;  /* 0x000000cb584b7220 */ /* 0x000fe20000410000 */
[----:B------:R-:W-:Y:S01]  /*6980*/  FFMA.FTZ R199, R158, R74, R199 ;  /* 0x0000004a9ec77223 */ /* 0x000fe200000100c7 */
[----:B------:R-:W-:Y:S01]  /*6990*/  BSSY B0, `(.L_x_8623) ;  /* 0x0000051000007945 */ /* 0x000fe20003800000 */
[----:B------:R-:W-:Y:S01]  /*69a0*/  FFMA.FTZ R18, R189, R57, R18 ;  /* 0x00000039bd127223 */ /* 0x000fe20000010012 */
[----:B------:R-:W-:Y:S01]  /*69b0*/  FFMA.FTZ R8, R75, R27, R8 ;  /* 0x0000001b4b087223 */ /* 0x000fe20000010008 */
[----:B------:R-:W-:Y:S01]  /*69c0*/  FADD.FTZ R97, R200, R97 ;  /* 0x00000061c8617221 */ /* 0x000fe20000010000 */
[----:B------:R-:W-:Y:S01]  /*69d0*/  FADD.FTZ R100, R195, R100 ;  /* 0x00000064c3647221 */ /* 0x000fe20000010000 */
[----:B------:R-:W-:Y:S01]  /*69e0*/  FADD.FTZ R55, R192, R55 ;  /* 0x00000037c0377221 */ /* 0x000fe20000010000 */
[----:B------:R-:W-:Y:S01]  /*69f0*/  FADD.FTZ R102, R199, R102 ;  /* 0x00000066c7667221 */ /* 0x000fe20000010000 */
[----:B0-----:R-:W-:Y:S01]  /*6a00*/  @P2 FADD R72, R71, R72 ;  /* 0x0000004847482221 */ /* 0x001fe20000000000 */
[----:B------:R-:W-:Y:S01]  /*6a10*/  FMUL.FTZ R71, R196, R69 ;  /* 0x00000045c4477220 */ /* 0x000fe20000410000 */
[-C--:B------:R-:W-:Y:S01]  /*6a20*/  FMUL.FTZ R69, R176, R187.reuse ;  /* 0x000000bbb0457220 */ /* 0x080fe20000410000 */
[----:B------:R-:W-:-:S02]  /*6a30*/  FMUL.FTZ R187, R2, R187 ;  /* 0x000000bb02bb7220 */ /* 0x000fc40000410000 */
[----:B------:R-:W0:Y:S01]  /*6a40*/  SHFL.DOWN P2, R77, R72, 0x4, 0x1f ;  /* 0x08801f00484d7f89 */ /* 0x000e220000040000 */
[----:B------:R-:W-:Y:S01]  /*6a50*/  FFMA.FTZ R68, R168, R189, R71 ;  /* 0x000000bda8447223 */ /* 0x000fe20000010047 */
[-C--:B------:R-:W-:Y:S01]  /*6a60*/  FMUL.FTZ R71, R174, R197.reuse ;  /* 0x000000c5ae477220 */ /* 0x080fe20000410000 */
        /* <DEDUP_REMOVED lines=9> */
[----:B------:R-:W-:Y:S01]  /*6b00*/  FMUL.FTZ R190, R190, R183 ;  /* 0x000000b7bebe7220 */ /* 0x000fe20000410000 */
[----:B------:R-:W-:Y:S01]  /*6b10*/  FFMA.FTZ R13, R68, R42, R13 ;  /* 0x0000002a440d7223 */ /* 0x000fe2000001000d */
[-C--:B------:R-:W-:Y:S01]  /*6b20*/  FMUL.FTZ R69, R178, R205.reuse ;  /* 0x000000cdb2457220 */ /* 0x080fe20000410000 */
[C---:B------:R-:W-:Y:S01]  /*6b30*/  FMUL.FTZ R205, R2.reuse, R205 ;  /* 0x000000cd02cd7220 */ /* 0x040fe20000410000 */
[----:B------:R-:W-:Y:S01]  /*6b40*/  FFMA.FTZ R73, R163, R68, R190 ;  /* 0x00000044a3497223 */ /* 0x000fe200000100be */
[----:B------:R-:W-:Y:S01]  /*6b50*/  FMUL.FTZ R68, R2, R203 ;  /* 0x000000cb02447220 */ /* 0x000fe20000410000 */
[----:B------:R-:W-:Y:S01]  /*6b60*/  FFMA.FTZ R14, R69, R47, R14 ;  /* 0x0000002f450e7223 */ /* 0x000fe2000001000e */
[----:B------:R-:W-:Y:S01]  /*6b70*/  FMUL.FTZ R205, R186, R205 ;  /* 0x000000cdbacd7220 */ /* 0x000fe20000410000 */
[----:B------:R-:W-:Y:S01]  /*6b80*/  FADD.FTZ R96, R187, R96 ;  /* 0x00000060bb607221 */ /* 0x000fe20000010000 */
[----:B------:R-:W-:Y:S01]  /*6b90*/  FMUL.FTZ R74, R87, R68 ;  /* 0x00000044574a7220 */ /* 0x000fe20000410000 */
[----:B------:R-:W-:Y:S01]  /*6ba0*/  FADD.FTZ R56, R73, R56 ;  /* 0x0000003849387221 */ /* 0x000fe20000010000 */
[----:B------:R-:W-:Y:S01]  /*6bb0*/  FFMA.FTZ R205, R164, R69, R205 ;  /* 0x00000045a4cd7223 */ /* 0x000fe200000100cd */
[----:B0-----:R-:W-:Y:S01]  /*6bc0*/  @P2 FADD R77, R72, R77 ;  /* 0x0000004d484d2221 */ /* 0x001fe20000000000 */
[----:B------:R-:W-:Y:S01]  /*6bd0*/  FFMA.FTZ R72, R166, R71, R197 ;  /* 0x00000047a6487223 */ /* 0x000fe200000100c5 */
[-C--:B------:R-:W-:Y:S01]  /*6be0*/  FMUL.FTZ R71, R80, R85.reuse ;  /* 0x0000005550477220 */ /* 0x080fe20000410000 */
[----:B------:R-:W-:Y:S01]  /*6bf0*/  FMUL.FTZ R85, R2, R85 ;  /* 0x0000005502557220 */ /* 0x000fe20000410000 */
[----:B------:R-:W-:Y:S01]  /*6c00*/  FMUL.FTZ R69, R78, R211 ;  /* 0x000000d34e457220 */ /* 0x000fe20000410000 */
[----:B------:R-:W0:Y:S01]  /*6c10*/  SHFL.DOWN P2, R76, R77, 0x8, 0x1f ;  /* 0x09001f004d4c7f89 */ /* 0x000e220000040000 */
[----:B------:R-:W-:Y:S01]  /*6c20*/  FADD.FTZ R99, R72, R99 ;  /* 0x0000006348637221 */ /* 0x000fe20000010000 */
        /* <DEDUP_REMOVED lines=8> */
[----:B------:R-:W-:Y:S01]  /*6cb0*/  FFMA.FTZ R72, R159, R70, R72 ;  /* 0x000000469f487223 */ /* 0x000fe20000010048 */
[----:B------:R-:W-:Y:S01]  /*6cc0*/  FADD.FTZ R53, R68, R53 ;  /* 0x0000003544357221 */ /* 0x000fe20000010000 */
[----:B------:R-:W-:Y:S01]  /*6cd0*/  FMUL.FTZ R70, R79, R207 ;  /* 0x000000cf4f467220 */ /* 0x000fe20000410000 */
[----:B------:R-:W-:Y:S01]  /*6ce0*/  FMUL.FTZ R68, R179, R209 ;  /* 0x000000d1b3447220 */ /* 0x000fe20000410000 */
[C---:B------:R-:W-:Y:S01]  /*6cf0*/  FMUL.FTZ R207, R2.reuse, R207 ;  /* 0x000000cf02cf7220 */ /* 0x040fe20000410000 */
[----:B------:R-:W-:Y:S01]  /*6d00*/  FMUL.FTZ R209, R2, R209 ;  /* 0x000000d102d17220 */ /* 0x000fe20000410000 */
[----:B------:R-:W-:Y:S01]  /*6d10*/  FFMA.FTZ R0, R172, R69, R211 ;  /* 0x00000045ac007223 */ /* 0x000fe200000100d3 */
[----:B------:R-:W-:Y:S01]  /*6d20*/  FADD.FTZ R101, R72, R101 ;  /* 0x0000006548657221 */ /* 0x000fe20000010000 */
[----:B------:R-:W-:Y:S01]  /*6d30*/  FMUL.FTZ R184, R184, R207 ;  /* 0x000000cfb8b87220 */ /* 0x000fe20000410000 */
[----:B------:R-:W-:Y:S01]  /*6d40*/  FMUL.FTZ R182, R182, R209 ;  /* 0x000000d1b6b67220 */ /* 0x000fe20000410000 */
[----:B------:R-:W-:Y:S01]  /*6d50*/  FADD.FTZ R104, R75, R104 ;  /* 0x000000684b687221 */ /* 0x000fe20000010000 */
[----:B------:R-:W-:Y:S01]  /*6d60*/  FFMA.FTZ R25, R70, R94, R25 ;  /* 0x0000005e46197223 */ /* 0x000fe20000010019 */
[----:B------:R-:W-:Y:S01]  /*6d70*/  FFMA.FTZ R184, R171, R70, R184 ;  /* 0x00000046abb87223 */ /* 0x000fe200000100b8 */
[----:B------:R-:W-:Y:S01]  /*6d80*/  FFMA.FTZ R71, R165, R68, R182 ;  /* 0x00000044a5477223 */ /* 0x000fe200000100b6 */
[----:B0-----:R-:W-:Y:S01]  /*6d90*/  @P2 FADD R76, R77, R76 ;  /* 0x0000004c4d4c2221 */ /* 0x001fe20000000000 */
[----:B------:R-:W-:Y:S01]  /*6da0*/  FADD.FTZ R54, R205, R54 ;  /* 0x00000036cd367221 */ /* 0x000fe20000010000 */
[----:B------:R-:W-:Y:S01]  /*6db0*/  FFMA.FTZ R15, R68, R58, R15 ;  /* 0x0000003a440f7223 */ /* 0x000fe2000001000f */
[----:B------:R-:W-:Y:S01]  /*6dc0*/  FFMA.FTZ R28, R69, R93, R28 ;  /* 0x0000005d451c7223 */ /* 0x000fe2000001001c */
[----:B------:R-:W-:Y:S01]  /*6dd0*/  FADD.FTZ R51, R184, R51 ;  /* 0x00000033b8337221 */ /* 0x000fe20000010000 */
[----:B------:R-:W0:Y:S01]  /*6de0*/  SHFL.DOWN P2, R77, R76, 0x10, 0x1f ;  /* 0x0a001f004c4d7f89 */ /* 0x000e220000040000 */
[----:B------:R-:W-:Y:S01]  /*6df0*/  FADD.FTZ R50, R71, R50 ;  /* 0x0000003247327221 */ /* 0x000fe20000010000 */
[----:B------:R-:W-:Y:S01]  /*6e00*/  FADD.FTZ R49, R0, R49 ;  /* 0x0000003100317221 */ /* 0x000fe20000010000 */
[----:B0-----:R-:W-:-:S05]  /*6e10*/  @P2 FADD R77, R76, R77 ;  /* 0x0000004d4c4d2221 */ /* 0x001fca0000000000 */
[----:B------:R0:W-:Y:S01]  /*6e20*/  @!P3 STS [R84+0x18c4], R77 ;  /* 0x0018c44d5400b388 */ /* 0x0001e20000000800 */
[----:B------:R-:W-:Y:S06]  /*6e30*/  BAR.SYNC.DEFER_BLOCKING 0x0 ;  /* 0x0000000000007b1d */ /* 0x000fec0000010000 */
[----:B------:R-:W-:Y:S05]  /*6e40*/  @P0 BRA `(.L_x_8624) ;  /* 0x0000000000140947 */ /* 0x000fea0003800000 */
[----:B------:R-:W-:Y:S02]  /*6e50*/  ISETP.NE.AND P0, PT, R116, R7, PT ;  /* 0x000000077400720c */ /* 0x000fe40003f05270 */
[----:B------:R-:W-:-:S11]  /*6e60*/  LEA R2, R5, R84, 0x2 ;  /* 0x0000005405027211 */ /* 0x000fd600078e10ff */
[----:B------:R-:W0:Y:S02]  /*6e70*/  @P0 LDS R0, [R2+0x2b78] ;  /* 0x002b780002000984 */ /* 0x000e240000000800 */
[----:B0-----:R-:W-:-:S05]  /*6e80*/  @P0 FADD.FTZ R77, R77, R0 ;  /* 0x000000004d4d0221 */ /* 0x001fca0000010000 */
[----:B------:R1:W-:Y:S02]  /*6e90*/  STS [R2+0x2b78], R77 ;  /* 0x002b784d02007388 */ /* 0x0003e40000000800 */
.L_x_8624:
[----:B------:R-:W-:Y:S05]  /*6ea0*/  BSYNC B0 ;  /* 0x0000000000007941 */ /* 0x000fea0003800000 */
.L_x_8623:
[----:B------:R-:W-:Y:S01]  /*6eb0*/  IADD3 R5, R5, 0x1, RZ ;  /* 0x0000000105057810 */ /* 0x000fe20007ffe0ff */
[----:B------:R-:W-:-:S03]  /*6ec0*/  UIADD3 UR5, UP0, UR5, 0x1, URZ ;  /* 0x0000000105057890 */ /* 0x000fc6000ff1e03f */
[----:B------:R-:W-:Y:S01]  /*6ed0*/  ISETP.GE.AND P0, PT, R5, UR29, PT ;  /* 0x0000001d05007c0c */ /* 0x000fe2000bf06270 */
[----:B------:R-:W-:-:S12]  /*6ee0*/  UIADD3.X UR6, URZ, UR6, URZ, UP0, !UPT ;  /* 0x000000063f067290 */ /* 0x000fd800087fe43f */
[----:B------:R-:W-:Y:S05]  /*6ef0*/  @!P0 BRA `(.L_x_8625) ;  /* 0xffffffc800ac8947 */ /* 0x000fea000383ffff */
.L_x_8588:
[----:B------:R-:W-:Y:S01]  /*6f00*/  BAR.SYNC.DEFER_BLOCKING 0x0 ;  /* 0x0000000000007b1d */ /* 0x000fe20000010000 */
[----:B------:R-:W-:Y:S02]  /*6f10*/  LEA R40, R127, R84, 0x4 ;  /* 0x000000547f287211 */ /* 0x000fe400078e20ff */
[----:B------:R-:W-:-:S03]  /*6f20*/  F2FP.BF16.F32.PACK_AB R23, R12, R23 ;  /* 0x000000170c17723e */ /* 0x000fc600000010ff */
[----:B------:R-:W-:Y:S01]  /*6f30*/  ULDC.64 UR6, c[0x0][0x390] ;  /* 0x0000e40000067ab9 */ /* 0x000fe20000000a00 */
[----:B------:R-:W4:Y:S04]  /*6f40*/  LDG.E.128 R32, desc[UR12][R134.64] ;  /* 0x0000000c86207981 */ /* 0x000f28000c1e1d00 */
[----:B------:R-:W5:Y:S01]  /*6f50*/  LDG.E.128 R36, desc[UR12][R134.64+0x200] ;  /* 0x0002000c86247981 */ /* 0x000f62000c1e1d00 */
[----:B0-----:R-:W-:Y:S01]  /*6f60*/  LEA R84, R127, R84, 0x5 ;  /* 0x000000547f547211 */ /* 0x001fe200078e28ff */
[----:B------:R-:W-:Y:S01]  /*6f70*/  UIADD3 UR4, UR4, 0x1, URZ ;  /* 0x0000000104047890 */ /* 0x000fe2000fffe03f */
[----:B------:R-:W-:Y:S01]  /*6f80*/  F2FP.BF16.F32.PACK_AB R12, R11, R18 ;  /* 0x000000120b0c723e */ /* 0x000fe200000010ff */
[----:B----4-:R-:W-:Y:S04]  /*6f90*/  STS.128 [R40], R32 ;  /* 0x0000002028007388 */ /* 0x010fe80000000c00 */
[----:B-----5:R0:W-:Y:S01]  /*6fa0*/  STS.128 [R40+0x200], R36 ;  /* 0x0002002428007388 */ /* 0x0201e20000000c00 */
[----:B------:R-:W-:-:S03]  /*6fb0*/  NOP ;  /* 0x0000000000007918 */ /* 0x000fc60000000000 */
[----:B------:R-:W4:Y:S04]  /*6fc0*/  LDS.128 R4, [R84] ;  /* 0x0000000054047984 */ /* 0x000f280000000c00 */
[----:B------:R-:W5:Y:S01]  /*6fd0*/  LDS.128 R32, [R84+0x10] ;  /* 0x0000100054207984 */ /* 0x000f620000000c00 */
[----:B0-----:R-:W-:Y:S02]  /*6fe0*/  IADD3 R36, R116, -0x1, RZ ;  /* 0xffffffff74247810 */ /* 0x001fe40007ffe0ff */
[C---:B----4-:R-:W-:Y:S02]  /*6ff0*/  SHF.L.U32 R0, R4.reuse, 0x10, RZ ;  /* 0x0000001004007819 */ /* 0x050fe400000006ff */
[----:B------:R-:W-:Y:S02]  /*7000*/  PRMT R4, R4, 0x7632, R4 ;  /* 0x0000763204047816 */ /* 0x000fe40000000004 */
[----:B-1----:R-:W-:Y:S01]  /*7010*/  SHF.L.U32 R2, R6, 0x10, RZ ;  /* 0x0000001006027819 */ /* 0x002fe200000006ff */
[----:B------:R-:W-:Y:S01]  /*7020*/  FADD.FTZ R3, R0, R153 ;  /* 0x0000009900037221 */ /* 0x000fe20000010000 */
        /* <DEDUP_REMOVED lines=8> */
[----:B------:R-:W-:Y:S02]  /*70b0*/  SHF.L.U32 R22, R7, 0x10, RZ ;  /* 0x0000001007167819 */ /* 0x000fe400000006ff */
[----:B------:R-:W-:-:S02]  /*70c0*/  FSETP.GTU.FTZ.AND P6, PT, R2, 20, PT ;  /* 0x41a000000200780b */ /* 0x000fc40003fdc000 */
[----:B------:R-:W-:Y:S02]  /*70d0*/  FSETP.GTU.FTZ.AND P2, PT, R20, 20, PT ;  /* 0x41a000001400780b */ /* 0x000fe40003f5c000 */
[----:B------:R-:W-:Y:S02]  /*70e0*/  PRMT R5, R5, 0x7632, R5 ;  /* 0x0000763205057816 */ /* 0x000fe40000000005 */
[----:B------:R-:W-:Y:S01]  /*70f0*/  @!P3 FMUL.FTZ R0, R3, -1.4426950216293334961 ;  /* 0xbfb8aa3b0300b820 */ /* 0x000fe20000410000 */
[----:B------:R-:W-:Y:S02]  /*7100*/  PRMT R6, R6, 0x7632, R6 ;  /* 0x0000763206067816 */ /* 0x000fe40000000006 */
[----:B------:R-:W-:Y:S02]  /*7110*/  PRMT R7, R7, 0x7632, R7 ;  /* 0x0000763207077816 */ /* 0x000fe40000000007 */
[----:B------:R-:W-:Y:S01]  /*7120*/  SHF.L.U32 R6, R6, 0x10, RZ ;  /* 0x0000001006067819 */ /* 0x000fe200000006ff */
[----:B------:R-:W0:Y:S01]  /*7130*/  @!P3 MUFU.EX2 R0, R0 ;  /* 0x000000000000b308 */ /* 0x000e220000000800 */
[----:B------:R-:W-:-:S02]  /*7140*/  @!P6 FMUL.FTZ R3, R2, -1.4426950216293334961 ;  /* 0xbfb8aa3b0203e820 */ /* 0x000fc40000410000 */
[----:B------:R-:W-:Y:S01]  /*7150*/  @!P2 FMUL.FTZ R4, R20, -1.4426950216293334961 ;  /* 0xbfb8aa3b1404a820 */ /* 0x000fe20000410000 */
[----:B------:R-:W-:Y:S01]  /*7160*/  @!P5 FMUL.FTZ R20, R21, -1.4426950216293334961 ;  /* 0xbfb8aa3b1514d820 */ /* 0x000fe20000410000 */
[--C-:B------:R-:W-:Y:S01]  /*7170*/  FADD.FTZ R21, R22, R153.reuse ;  /* 0x0000009916157221 */ /* 0x100fe20000010000 */
[----:B-----5:R-:W-:Y:S01]  /*7180*/  SHF.L.U32 R22, R32, 0x10, RZ ;  /* 0x0000001020167819 */ /* 0x020fe200000006ff */
[--C-:B------:R-:W-:Y:S01]  /*7190*/  FADD.FTZ R6, R6, R153.reuse ;  /* 0x0000009906067221 */ /* 0x100fe20000010000 */
[----:B------:R-:W1:Y:S01]  /*71a0*/  @!P6 MUFU.EX2 R3, R3 ;  /* 0x000000030003e308 */ /* 0x000e620000000800 */
[----:B------:R-:W-:Y:S02]  /*71b0*/  PRMT R32, R32, 0x7632, R32 ;  /* 0x0000763220207816 */ /* 0x000fe40000000020 */
[----:B------:R-:W-:Y:S01]  /*71c0*/  FADD.FTZ R27, R22, R153 ;  /* 0x00000099161b7221 */ /* 0x000fe20000010000 */
[----:B------:R-:W-:Y:S02]  /*71d0*/  FSETP.GTU.FTZ.AND P4, PT, R21, 20, PT ;  /* 0x41a000001500780b */ /* 0x000fe40003f9c000 */
[----:B------:R-:W-:-:S02]  /*71e0*/  SHF.L.U32 R32, R32, 0x10, RZ ;  /* 0x0000001020207819 */ /* 0x000fc400000006ff */
[----:B------:R-:W4:Y:S01]  /*71f0*/  @!P2 MUFU.EX2 R4, R4 ;  /* 0x000000040004a308 */ /* 0x000f220000000800 */
[----:B0-----:R-:W-:Y:S01]  /*7200*/  @!P3 FADD.FTZ R2, R0, 1 ;  /* 0x3f8000000002b421 */ /* 0x001fe20000010000 */
[----:B------:R-:W-:Y:S01]  /*7210*/  FSETP.GTU.FTZ.AND P0, PT, R27, 20, PT ;  /* 0x41a000001b00780b */ /* 0x000fe20003f1c000 */
[----:B------:R-:W-:-:S05]  /*7220*/  FADD.FTZ R32, R32, R153 ;  /* 0x0000009920207221 */ /* 0x000fca0000010000 */
[----:B------:R0:W5:Y:S01]  /*7230*/  @!P3 MUFU.RCP R26, R2 ;  /* 0x00000002001ab308 */ /* 0x0001620000001000 */
[----:B-1----:R-:W-:-:S07]  /*7240*/  @!P6 FADD.FTZ R3, R3, 1 ;  /* 0x3f8000000303e421 */ /* 0x002fce0000010000 */
[----:B------:R-:W1:Y:S01]  /*7250*/  @!P6 MUFU.RCP R3, R3 ;  /* 0x000000030003e308 */ /* 0x000e620000001000 */
[----:B----4-:R-:W-:Y:S01]  /*7260*/  @!P2 FADD.FTZ R0, R4, 1 ;  /* 0x3f8000000400a421 */ /* 0x010fe20000010000 */
[----:B0-----:R-:W-:Y:S02]  /*7270*/  SHF.L.U32 R2, R5, 0x10, RZ ;  /* 0x0000001005027819 */ /* 0x001fe400000006ff */
[C---:B------:R-:W-:Y:S02]  /*7280*/  SHF.L.U32 R4, R33.reuse, 0x10, RZ ;  /* 0x0000001021047819 */ /* 0x040fe400000006ff */
[----:B------:R-:W-:Y:S01]  /*7290*/  PRMT R33, R33, 0x7632, R33 ;  /* 0x0000763221217816 */ /* 0x000fe20000000021 */
[--C-:B------:R-:W-:Y:S01]  /*72a0*/  FADD.FTZ R22, R2, R153.reuse ;  /* 0x0000009902167221 */ /* 0x100fe20000010000 */
[----:B------:R0:W4:Y:S01]  /*72b0*/  @!P2 MUFU.RCP R30, R0 ;  /* 0x00000000001ea308 */ /* 0x0001220000001000 */
[----:B-----5:R-:W-:Y:S01]  /*72c0*/  @!P3 FMUL.FTZ R49, R49, R26 ;  /* 0x0000001a3131b220 */ /* 0x020fe20000410000 */
[----:B------:R-:W-:Y:S01]  /*72d0*/  FADD.FTZ R29, R4, R153 ;  /* 0x00000099041d7221 */ /* 0x000fe20000010000 */
[----:B------:R-:W-:Y:S01]  /*72e0*/  @!P4 FMUL.FTZ R4, R21, -1.4426950216293334961 ;  /* 0xbfb8aa3b1504c820 */ /* 0x000fe20000410000 */
[----:B------:R-:W-:Y:S01]  /*72f0*/  FSETP.GTU.FTZ.AND P3, PT, R22, 20, PT ;  /* 0x41a000001600780b */ /* 0x000fe20003f7c000 */
[----:B------:R-:W-:-:S02]  /*7300*/  @!P0 FMUL.FTZ R2, R27, -1.4426950216293334961 ;  /* 0xbfb8aa3b1b028820 */ /* 0x000fc40000410000 */
[----:B------:R-:W-:Y:S01]  /*7310*/  FSETP.GTU.FTZ.AND P1, PT, R29, 20, PT ;  /* 0x41a000001d00780b */ /* 0x000fe20003f3c000 */
[----:B------:R-:W5:Y:S01]  /*7320*/  @!P5 MUFU.EX2 R20, R20 ;  /* 0x000000140014d308 */ /* 0x000f620000000800 */
[----:B0-----:R-:W-:Y:S01]  /*7330*/  SHF.L.U32 R0, R7, 0x10, RZ ;  /* 0x0000001007007819 */ /* 0x001fe200000006ff */
[----:B-1----:R-:W-:Y:S01]  /*7340*/  @!P6 FMUL.FTZ R50, R50, R3 ;  /* 0x000000033232e220 */ /* 0x002fe20000410000 */
[----:B------:R-:W-:-:S03]  /*7350*/  FSETP.GTU.FTZ.AND P6, PT, R6, 20, PT ;  /* 0x41a000000600780b */ /* 0x000fc60003fdc000 */
[----:B------:R-:W-:Y:S02]  /*7360*/  FADD.FTZ R26, R0, R153 ;  /* 0x00000099001a7221 */ /* 0x000fe40000010000 */
[----:B------:R0:W1:Y:S01]  /*7370*/  @!P4 MUFU.EX2 R5, R4 ;  /* 0x000000040005c308 */ /* 0x0000620000000800 */
[----:B----4-:R-:W-:Y:S01]  /*7380*/  @!P2 FMUL.FTZ R51, R51, R30 ;  /* 0x0000001e3333a220 */ /* 0x010fe20000410000 */
[----:B------:R-:W-:Y:S01]  /*7390*/  @!P3 FMUL.FTZ R0, R22, -1.4426950216293334961 ;  /* 0xbfb8aa3b1600b820 */ /* 0x000fe20000410000 */
[----:B------:R-:W-:-:S05]  /*73a0*/  FSETP.GTU.FTZ.AND P2, PT, R26, 20, PT ;  /* 0x41a000001a00780b */ /* 0x000fca0003f5c000 */
[----:B------:R-:W4:Y:S01]  /*73b0*/  @!P3 MUFU.EX2 R0, R0 ;  /* 0x000000000000b308 */ /* 0x000f220000000800 */
[----:B------:R-:W-:Y:S01]  /*73c0*/  @!P6 FMUL.FTZ R3, R6, -1.4426950216293334961 ;  /* 0xbfb8aa3b0603e820 */ /* 0x000fe20000410000 */
[----:B0-----:R-:W-:Y:S01]  /*73d0*/  @!P1 FMUL.FTZ R4, R29, -1.4426950216293334961 ;  /* 0xbfb8aa3b1d049820 */ /* 0x001fe20000410000 */
[----:B-----5:R-:W-:-:S05]  /*73e0*/  @!P5 FADD.FTZ R20, R20, 1 ;  /* 0x3f8000001414d421 */ /* 0x020fca0000010000 */
[----:B------:R-:W-:Y:S01]  /*73f0*/  @!P2 FMUL.FTZ R6, R26, -1.4426950216293334961 ;  /* 0xbfb8aa3b1a06a820 */ /* 0x000fe20000410000 */
[----:B------:R-:W-:Y:S01]  /*7400*/  @!P6 MUFU.EX2 R3, R3 ;  /* 0x000000030003e308 */ /* 0x000fe20000000800 */
[----:B-1----:R-:W-:-:S07]  /*7410*/  @!P4 FADD.FTZ R5, R5, 1 ;  /* 0x3f8000000505c421 */ /* 0x002fce0000010000 */
[----:B------:R-:W0:Y:S08]  /*7420*/  @!P2 MUFU.EX2 R6, R6 ;  /* 0x000000060006a308 */ /* 0x000e300000000800 */
[----:B------:R4:W1:Y:S08]  /*7430*/  @!P0 MUFU.EX2 R7, R2 ;  /* 0x0000000200078308 */ /* 0x0008700000000800 */
[----:B------:R5:W-:Y:S01]  /*7440*/  @!P1 MUFU.EX2 R21, R4 ;  /* 0x0000000400159308 */ /* 0x000be20000000800 */
[----:B----4-:R-:W-:Y:S01]  /*7450*/  @!P3 FADD.FTZ R2, R0, 1 ;  /* 0x3f8000000002b421 */ /* 0x010fe20000010000 */
[----:B------:R-:W-:Y:S01]  /*7460*/  SHF.L.U32 R0, R34, 0x10, RZ ;  /* 0x0000001022007819 */ /* 0x000fe200000006ff */
[----:B0-----:R-:W-:Y:S01]  /*7470*/  @!P2 FADD.FTZ R6, R6, 1 ;  /* 0x3f8000000606a421 */ /* 0x001fe20000010000 */
[----:B------:R-:W-:-:S03]  /*7480*/  PRMT R34, R34, 0x7632, R34 ;  /* 0x0000763222227816 */ /* 0x000fc60000000022 */
[----:B------:R-:W-:Y:S01]  /*7490*/  FADD.FTZ R30, R0, R153 ;  /* 0x00000099001e7221 */ /* 0x000fe20000010000 */
[----:B------:R-:W0:Y:S01]  /*74a0*/  @!P3 MUFU.RCP R27, R2 ;  /* 0x00000002001bb308 */ /* 0x000e220000001000 */
[----:B-----5:R-:W-:Y:S01]  /*74b0*/  @!P6 FADD.FTZ R4, R3, 1 ;  /* 0x3f8000000304e421 */ /* 0x020fe20000010000 */
[----:B------:R-:W-:Y:S01]  /*74c0*/  SHF.L.U32 R0, R35, 0x10, RZ ;  /* 0x0000001023007819 */ /* 0x000fe200000006ff */
[----:B-1----:R-:W-:Y:S01]  /*74d0*/  @!P0 FADD.FTZ R7, R7, 1 ;  /* 0x3f80000007078421 */ /* 0x002fe20000010000 */
[----:B------:R-:W-:Y:S02]  /*74e0*/  SHF.L.U32 R34, R34, 0x10, RZ ;  /* 0x0000001022227819 */ /* 0x000fe400000006ff */
[----:B------:R-:W-:Y:S02]  /*74f0*/  PRMT R35, R35, 0x7632, R35 ;  /* 0x0000763223237816 */ /* 0x000fe40000000023 */
[----:B------:R-:W1:Y:S01]  /*7500*/  @!P5 MUFU.RCP R20, R20 ;  /* 0x000000140014d308 */ /* 0x000e620000001000 */
[----:B------:R-:W-:-:S07]  /*7510*/  FADD.FTZ R34, R34, R153 ;  /* 0x0000009922227221 */ /* 0x000fce0000010000 */
[----:B------:R-:W4:Y:S01]  /*7520*/  @!P6 MUFU.RCP R29, R4 ;  /* 0x00000004001de308 */ /* 0x000f220000001000 */
[----:B0-----:R-:W-:Y:S01]  /*7530*/  @!P3 FMUL.FTZ R54, R54, R27 ;  /* 0x0000001b3636b220 */ /* 0x001fe20000410000 */
[----:B------:R-:W-:Y:S01]  /*7540*/  FADD.FTZ R27, R0, R153 ;  /* 0x00000099001b7221 */ /* 0x000fe20000010000 */
[----:B------:R-:W-:Y:S02]  /*7550*/  SHF.L.U32 R0, R33, 0x10, RZ ;  /* 0x0000001021007819 */ /* 0x000fe400000006ff */
[----:B------:R-:W-:-:S03]  /*7560*/  FSETP.GTU.FTZ.AND P3, PT, R30, 20, PT ;  /* 0x41a000001e00780b */ /* 0x000fc60003f7c000 */
[----:B------:R0:W5:Y:S01]  /*7570*/  @!P4 MUFU.RCP R22, R5 ;  /* 0x000000050016c308 */ /* 0x0001620000001000 */
[----:B-1----:R-:W-:Y:S01]  /*7580*/  @!P5 FMUL.FTZ R53, R53, R20 ;  /* 0x000000143535d220 */ /* 0x002fe20000410000 */
[----:B------:R-:W-:Y:S02]  /*7590*/  FSETP.GTU.FTZ.AND P5, PT, R32, 20, PT ;  /* 0x41a000002000780b */ /* 0x000fe40003fbc000 */
[----:B------:R-:W-:Y:S02]  /*75a0*/  F2FP.BF16.F32.PACK_AB R20, R15, R28 ;  /* 0x0000001c0f14723e */ /* 0x000fe400000010ff */
[----:B------:R-:W-:Y:S02]  /*75b0*/  F2FP.BF16.F32.PACK_AB R15, R8, R17 ;  /* 0x00000011080f723e */ /* 0x000fe400000010ff */
[----:B------:R1:W2:Y:S01]  /*75c0*/  @!P2 MUFU.RCP R3, R6 ;  /* 0x000000060003a308 */ /* 0x0002a20000001000 */
[----:B----4-:R-:W-:Y:S01]  /*75d0*/  @!P6 FMUL.FTZ R56, R56, R29 ;  /* 0x0000001d3838e220 */ /* 0x010fe20000410000 */
[----:B0-----:R-:W-:Y:S01]  /*75e0*/  FADD.FTZ R5, R0, R153 ;  /* 0x0000009900057221 */ /* 0x001fe20000010000 */
[----:B------:R-:W-:Y:S01]  /*75f0*/  FSETP.GTU.FTZ.AND P6, PT, R27, 20, PT ;  /* 0x41a000001b00780b */ /* 0x000fe20003fdc000 */
[----:B------:R-:W-:Y:S01]  /*7600*/  @!P3 FMUL.FTZ R2, R30, -1.4426950216293334961 ;  /* 0xbfb8aa3b1e02b820 */ /* 0x000fe20000410000 */
[----:B------:R-:W-:-:S03]  /*7610*/  SHF.L.U32 R0, R35, 0x10, RZ ;  /* 0x0000001023007819 */ /* 0x000fc600000006ff */
[----:B------:R0:W4:Y:S01]  /*7620*/  @!P0 MUFU.RCP R26, R7 ;  /* 0x00000007001a8308 */ /* 0x0001220000001000 */
[----:B-----5:R-:W-:Y:S01]  /*7630*/  @!P4 FMUL.FTZ R55, R55, R22 ;  /* 0x000000163737c220 */ /* 0x020fe20000410000 */
[----:B------:R-:W-:Y:S02]  /*7640*/  FSETP.GTU.FTZ.AND P4, PT, R5, 20, PT ;  /* 0x41a000000500780b */ /* 0x000fe40003f9c000 */
[----:B------:R-:W-:Y:S02]  /*7650*/  F2FP.BF16.F32.PACK_AB R22, R13, R24 ;  /* 0x000000180d16723e */ /* 0x000fe400000010ff */
[----:B------:R-:W-:Y:S02]  /*7660*/  F2FP.BF16.F32.PACK_AB R13, R10, R19 ;  /* 0x000000130a0d723e */ /* 0x000fe400000010ff */
[----:B-1----:R-:W-:Y:S01]  /*7670*/  @!P6 FMUL.FTZ R6, R27, -1.4426950216293334961 ;  /* 0xbfb8aa3b1b06e820 */ /* 0x002fe20000410000 */
[----:B--2---:R-:W-:Y:S01]  /*7680*/  @!P2 FMUL.FTZ R96, R96, R3 ;  /* 0x000000036060a220 */ /* 0x004fe20000410000 */
[----:B------:R-:W-:Y:S01]  /*7690*/  FSETP.GTU.FTZ.AND P2, PT, R34, 20, PT ;  /* 0x41a000002200780b */ /* 0x000fe20003f5c000 */
[----:B0-----:R-:W-:Y:S01]  /*76a0*/  FADD.FTZ R7, R0, R153 ;  /* 0x0000009900077221 */ /* 0x001fe20000010000 */
[----:B------:R-:W-:Y:S01]  /*76b0*/  @!P5 FMUL.FTZ R0, R32, -1.4426950216293334961 ;  /* 0xbfb8aa3b2000d820 */ /* 0x000fe20000410000 */
[----:B------:R0:W1:Y:S01]  /*76c0*/  @!P3 MUFU.EX2 R4, R2 ;  /* 0x000000020004b308 */ /* 0x0000620000000800 */
[----:B------:R-:W2:Y:S01]  /*76d0*/  LDC.64 R32, c[0x0][0x388] ;  /* 0x0000e200ff207b82 */ /* 0x000ea20000000a00 */
[----:B------:R-:W-:Y:S01]  /*76e0*/  @!P4 FMUL.FTZ R3, R5, -1.4426950216293334961 ;  /* 0xbfb8aa3b0503c820 */ /* 0x000fe20000410000 */
[----:B----4-:R-:W-:Y:S01]  /*76f0*/  @!P0 FMUL.FTZ R95, R95, R26 ;  /* 0x0000001a5f5f8220 */ /* 0x010fe20000410000 */
[----:B------:R-:W-:-:S04]  /*7700*/  FSETP.GTU.FTZ.AND P0, PT, R7, 20, PT ;  /* 0x41a000000700780b */ /* 0x000fc80003f1c000 */
[----:B------:R-:W4:Y:S01]  /*7710*/  @!P6 MUFU.EX2 R6, R6 ;  /* 0x000000060006e308 */ /* 0x000f220000000800 */
[----:B0-----:R-:W-:Y:S01]  /*7720*/  @!P1 FADD.FTZ R2, R21, 1 ;  /* 0x3f80000015029421 */ /* 0x001fe20000010000 */
[----:B------:R-:W-:Y:S01]  /*7730*/  @!P2 FMUL.FTZ R5, R34, -1.4426950216293334961 ;  /* 0xbfb8aa3b2205a820 */ /* 0x000fe20000410000 */
[----:B------:R-:W-:Y:S02]  /*7740*/  F2FP.BF16.F32.PACK_AB R21, R14, R25 ;  /* 0x000000190e15723e */ /* 0x000fe400000010ff */
[----:B------:R-:W-:Y:S02]  /*7750*/  F2FP.BF16.F32.PACK_AB R14, R9, R16 ;  /* 0x00000010090e723e */ /* 0x000fe400000010ff */
[----:B------:R-:W-:Y:S01]  /*7760*/  SHF.L.U32 R16, R36, 0x9, RZ ;  /* 0x0000000924107819 */ /* 0x000fe200000006ff */
[----:B------:R-:W0:Y:S01]  /*7770*/  @!P2 MUFU.EX2 R5, R5 ;  /* 0x000000050005a308 */ /* 0x000e220000000800 */
[----:B-1----:R-:W-:Y:S01]  /*7780*/  @!P3 FADD.FTZ R4, R4, 1 ;  /* 0x3f8000000404b421 */ /* 0x002fe20000010000 */
[----:B------:R-:W-:Y:S01]  /*7790*/  @!P0 FMUL.FTZ R7, R7, -1.4426950216293334961 ;  /* 0xbfb8aa3b07078820 */ /* 0x000fe20000410000 */
[----:B------:R-:W-:Y:S01]  /*77a0*/  SHF.R.S32.HI R17, RZ, 0x1f, R16 ;  /* 0x0000001fff117819 */ /* 0x000fe20000011410 */
[----:B------:R1:W-:Y:S04]  /*77b0*/  STS.128 [R84], R20 ;  /* 0x0000001454007388 */ /* 0x0003e80000000c00 */
[----:B------:R-:W5:Y:S01]  /*77c0*/  @!P4 MUFU.EX2 R3, R3 ;  /* 0x000000030003c308 */ /* 0x000f620000000800 */
[----:B----4-:R-:W-:Y:S01]  /*77d0*/  @!P6 FADD.FTZ R6, R6, 1 ;  /* 0x3f8000000606e421 */ /* 0x010fe20000010000 */
[----:B------:R4:W-:Y:S01]  /*77e0*/  STS.128 [R84+0x10], R12 ;  /* 0x0000100c54007388 */ /* 0x0009e20000000c00 */
[----:B------:R-:W-:-:S05]  /*77f0*/  NOP ;  /* 0x0000000000007918 */ /* 0x000fca0000000000 */
[----:B------:R-:W3:Y:S01]  /*7800*/  @!P5 MUFU.EX2 R0, R0 ;  /* 0x000000000000d308 */ /* 0x000ee20000000800 */
[----:B0-----:R-:W-:Y:S01]  /*7810*/  @!P2 FADD.FTZ R19, R5, 1 ;  /* 0x3f8000000513a421 */ /* 0x001fe20000010000 */
[----:B------:R-:W0:Y:S01]  /*7820*/  LDS.128 R8, [R40+0x200] ;  /* 0x0002000028087984 */ /* 0x000e220000000c00 */
[----:B-1----:R-:W-:Y:S02]  /*7830*/  F2FP.BF16.F32.PACK_AB R22, R56, R53 ;  /* 0x000000353816723e */ /* 0x002fe400000010ff */
[----:B------:R-:W-:Y:S02]  /*7840*/  F2FP.BF16.F32.PACK_AB R20, R50, R49 ;  /* 0x000000313214723e */ /* 0x000fe400000010ff */
[----:B------:R-:W-:Y:S01]  /*7850*/  F2FP.BF16.F32.PACK_AB R23, R96, R55 ;  /* 0x000000376017723e */ /* 0x000fe200000010ff */
[----:B------:R2:W1:Y:S01]  /*7860*/  @!P1 MUFU.RCP R30, R2 ;  /* 0x00000002001e9308 */ /* 0x0004620000001000 */
[----:B-----5:R-:W-:Y:S01]  /*7870*/  @!P4 FADD.FTZ R18, R3, 1 ;  /* 0x3f8000000312c421 */ /* 0x020fe20000010000 */
[----:B----4-:R-:W-:Y:S01]  /*7880*/  FADD.FTZ R13, R49, R150 ;  /* 0x00000096310d7221 */ /* 0x010fe20000010000 */
[----:B------:R-:W-:-:S04]  /*7890*/  IMAD R12, R156, UR6, RZ ;  /* 0x000000069c0c7c24 */ /* 0x000fc8000f8e02ff */
[----:B------:R-:W-:Y:S01]  /*78a0*/  IMAD R21, R155, UR7, R12 ;  /* 0x000000079b157c24 */ /* 0x000fe2000f8e020c */
[----:B------:R-:W4:Y:S01]  /*78b0*/  @!P0 MUFU.EX2 R26, R7 ;  /* 0x00000007001a8308 */ /* 0x000f220000000800 */
[----:B--2---:R-:W-:Y:S02]  /*78c0*/  IMAD R2, R32, UR14, RZ ;  /* 0x0000000e20027c24 */ /* 0x004fe4000f8e02ff */
[----:B---3--:R-:W-:Y:S02]  /*78d0*/  @!P5 FADD.FTZ R0, R0, 1 ;  /* 0x3f8000000000d421 */ /* 0x008fe40000010000 */
[----:B------:R-:W-:Y:S02]  /*78e0*/  IMAD R29, R33, UR15, R2 ;  /* 0x0000000f211d7c24 */ /* 0x000fe4000f8e0202 */
[----:B------:R-:W-:Y:S01]  /*78f0*/  IMAD.WIDE.U32 R2, R32, UR15, R16 ;  /* 0x0000000f20027c25 */ /* 0x000fe2000f8e0010 */
[----:B------:R-:W2:Y:S01]  /*7900*/  @!P3 MUFU.RCP R24, R4 ;  /* 0x000000040018b308 */ /* 0x000ea20000001000 */
[----:B------:R-:W3:Y:S02]  /*7910*/  LDC.64 R32, c[0x0][0x3e0] ;  /* 0x0000f800ff207b82 */ /* 0x000ee40000000a00 */
[----:B-1----:R-:W-:Y:S01]  /*7920*/  @!P1 FMUL.FTZ R97, R97, R30 ;  /* 0x0000001e61619220 */ /* 0x002fe20000410000 */
[----:B------:R-:W-:-:S04]  /*7930*/  IADD3 R3, R3, R29, RZ ;  /* 0x0000001d03037210 */ /* 0x000fc80007ffe0ff */
[----:B------:R1:W5:Y:S01]  /*7940*/  @!P6 MUFU.RCP R28, R6 ;  /* 0x00000006001ce308 */ /* 0x0003620000001000 */
[----:B------:R-:W-:-:S04]  /*7950*/  IMAD.WIDE.U32 R2, R155, UR6, R2 ;  /* 0x000000069b027c25 */ /* 0x000fc8000f8e0002 */
[----:B----4-:R-:W-:Y:S01]  /*7960*/  @!P0 FADD.FTZ R26, R26, 1 ;  /* 0x3f8000001a1a8421 */ /* 0x010fe20000010000 */
[----:B------:R-:W-:Y:S02]  /*7970*/  ULDC.64 UR6, c[0x0][0x3b0] ;  /* 0x0000ec0000067ab9 */ /* 0x000fe40000000a00 */
[----:B------:R4:W0:Y:S01]  /*7980*/  @!P5 MUFU.RCP R25, R0 ;  /* 0x000000000019d308 */ /* 0x0008220000001000 */
[----:B-1----:R-:W1:Y:S01]  /*7990*/  LDS.128 R4, [R40] ;  /* 0x0000000028047984 */ /* 0x002e620000000c00 */
[----:B--2---:R-:W-:Y:S01]  /*79a0*/  @!P3 FMUL.FTZ R99, R99, R24 ;  /* 0x000000186363b220 */ /* 0x004fe20000410000 */
[----:B------:R-:W-:-:S04]  /*79b0*/  IADD3 R118, P3, R118, -0x400, RZ ;  /* 0xfffffc0076767810 */ /* 0x000fc80007f7e0ff */
[----:B------:R-:W-:Y:S01]  /*79c0*/  IADD3.X R117, R117, -0x1, RZ, P3, !PT ;  /* 0xffffffff75757810 */ /* 0x000fe20001ffe4ff */
[----:B------:R-:W2:Y:S01]  /*79d0*/  @!P0 MUFU.RCP R15, R26 ;  /* 0x0000001a000f8308 */ /* 0x000ea20000001000 */
[----:B----4-:R-:W-:Y:S01]  /*79e0*/  FADD.FTZ R0, R13, R50 ;  /* 0x000000320d007221 */ /* 0x010fe20000010000 */
[----:B---3--:R-:W-:Y:S01]  /*79f0*/  LEA R12, P1, R2, R32, 0x1 ;  /* 0x00000020020c7211 */ /* 0x008fe200078208ff */
[----:B-----5:R-:W-:Y:S02]  /*7a00*/  @!P6 FMUL.FTZ R101, R101, R28 ;  /* 0x0000001c6565e220 */ /* 0x020fe40000410000 */
[----:B------:R-:W-:-:S03]  /*7a10*/  FADD.FTZ R13, R0, R51 ;  /* 0x00000033000d7221 */ /* 0x000fc60000010000 */
[----:B------:R-:W3:Y:S01]  /*7a20*/  @!P4 MUFU.RCP R27, R18 ;  /* 0x00000012001bc308 */ /* 0x000ee20000001000 */
[----:B------:R-:W-:Y:S01]  /*7a30*/  FADD.FTZ R0, R13, R54 ;  /* 0x000000360d007221 */ /* 0x000fe20000010000 */
[----:B------:R-:W-:Y:S01]  /*7a40*/  IADD3 R13, R3, R21, RZ ;  /* 0x00000015030d7210 */ /* 0x000fe20007ffe0ff */
[----:B0-----:R-:W-:Y:S01]  /*7a50*/  @!P5 FMUL.FTZ R98, R98, R25 ;  /* 0x000000196262d220 */ /* 0x001fe20000410000 */
[----:B------:R-:W-:Y:S01]  /*7a60*/  F2FP.BF16.F32.PACK_AB R21, R54, R51 ;  /* 0x000000333615723e */ /* 0x000fe200000010ff */
[----:B------:R-:W-:Y:S01]  /*7a70*/  FADD.FTZ R3, R0, R53 ;  /* 0x0000003500037221 */ /* 0x000fe20000010000 */
[----:B------:R-:W-:Y:S02]  /*7a80*/  LEA.HI.X R13, R2, R33, R13, 0x1, P1 ;  /* 0x00000021020d7211 */ /* 0x000fe400008f0c0d */
[----:B------:R-:W0:Y:S01]  /*7a90*/  @!P2 MUFU.RCP R19, R19 ;  /* 0x000000130013a308 */ /* 0x000e220000001000 */
[----:B------:R-:W-:Y:S01]  /*7aa0*/  FADD.FTZ R0, R3, R56 ;  /* 0x0000003803007221 */ /* 0x000fe20000010000 */
[----:B--2---:R-:W-:Y:S01]  /*7ab0*/  @!P0 FMUL.FTZ R104, R104, R15 ;  /* 0x0000000f68688220 */ /* 0x004fe20000410000 */
[----:B------:R-:W-:Y:S01]  /*7ac0*/  IMAD.WIDE R2, R114, 0x10, R12 ;  /* 0x0000001072027825 */ /* 0x000fe200078e020c */
[----:B------:R-:W2:Y:S01]  /*7ad0*/  LDC.64 R14, c[0x0][0x3a8] ;  /* 0x0000ea00ff0e7b82 */ /* 0x000ea20000000a00 */
[----:B------:R-:W-:-:S02]  /*7ae0*/  F2FP.BF16.F32.PACK_AB R24, R98, R95 ;  /* 0x0000005f6218723e */ /* 0x000fc400000010ff */
[----:B------:R-:W-:Y:S01]  /*7af0*/  FADD.FTZ R13, R0, R55 ;  /* 0x00000037000d7221 */ /* 0x000fe20000010000 */
[----:B------:R-:W-:Y:S01]  /*7b00*/  IADD3 R124, P1, R124, -0x400, RZ ;  /* 0xfffffc007c7c7810 */ /* 0x000fe20007f3e0ff */
[----:B------:R-:W-:Y:S01]  /*7b10*/  STG.E.128 desc[UR12][R2.64+0x200], R8 ;  /* 0x0002000802007986 */ /* 0x000fe2000c101d0c */
[----:B---3--:R-:W-:Y:S01]  /*7b20*/  @!P4 FMUL.FTZ R100, R100, R27 ;  /* 0x0000001b6464c220 */ /* 0x008fe20000410000 */
[----:B------:R-:W-:Y:S01]  /*7b30*/  F2FP.BF16.F32.PACK_AB R27, R104, R101 ;  /* 0x00000065681b723e */ /* 0x000fe200000010ff */
[----:B------:R-:W-:Y:S01]  /*7b40*/  FADD.FTZ R96, R13, R96 ;  /* 0x000000600d607221 */ /* 0x000fe20000010000 */
[----:B------:R-:W-:Y:S02]  /*7b50*/  IADD3 R126, P4, R126, -0x400, RZ ;  /* 0xfffffc007e7e7810 */ /* 0x000fe40007f9e0ff */
[----:B------:R-:W-:Y:S01]  /*7b60*/  F2FP.BF16.F32.PACK_AB R25, R100, R97 ;  /* 0x000000616419723e */ /* 0x000fe200000010ff */
[----:B------:R-:W-:Y:S01]  /*7b70*/  FADD.FTZ R95, R96, R95 ;  /* 0x0000005f605f7221 */ /* 0x000fe20000010000 */
[----:B------:R-:W-:Y:S01]  /*7b80*/  IADD3 R122, P5, R122, -0x400, RZ ;  /* 0xfffffc007a7a7810 */ /* 0x000fe20007fbe0ff */
[----:B-1----:R1:W-:Y:S01]  /*7b90*/  STG.E.128 desc[UR12][R2.64], R4 ;  /* 0x0000000402007986 */ /* 0x0023e2000c101d0c */
[----:B0-----:R-:W-:Y:S01]  /*7ba0*/  @!P2 FMUL.FTZ R102, R102, R19 ;  /* 0x000000136666a220 */ /* 0x001fe20000410000 */
[----:B------:R-:W-:Y:S01]  /*7bb0*/  FADD.FTZ R98, R95, R98 ;  /* 0x000000625f627221 */ /* 0x000fe20000010000 */
[----:B------:R-:W0:Y:S08]  /*7bc0*/  LDC.64 R18, c[0x0][0x3f0] ;  /* 0x0000fc00ff127b82 */ /* 0x000e300000000a00 */
[----:B------:R-:W-:Y:S01]  /*7bd0*/  BAR.SYNC.DEFER_BLOCKING 0x0 ;  /* 0x0000000000007b1d */ /* 0x000fe20000010000 */
[----:B------:R-:W-:Y:S01]  /*7be0*/  IADD3 R120, P2, R120, -0x400, RZ ;  /* 0xfffffc0078787810 */ /* 0x000fe20007f5e0ff */
[----:B------:R-:W-:Y:S01]  /*7bf0*/  FADD.FTZ R97, R98, R97 ;  /* 0x0000006162617221 */ /* 0x000fe20000010000 */
[----:B------:R-:W-:-:S02]  /*7c00*/  F2FP.BF16.F32.PACK_AB R26, R102, R99 ;  /* 0x00000063661a723e */ /* 0x000fc400000010ff */
[----:B------:R-:W-:Y:S01]  /*7c10*/  IADD3.X R123, R123, -0x1, RZ, P1, !PT ;  /* 0xffffffff7b7b7810 */ /* 0x000fe20000ffe4ff */
[----:B------:R-:W-:Y:S01]  /*7c20*/  FADD.FTZ R100, R97, R100 ;  /* 0x0000006461647221 */ /* 0x000fe20000010000 */
[C---:B--2---:R-:W-:Y:S01]  /*7c30*/  IMAD R0, R14.reuse, UR14, RZ ;  /* 0x0000000e0e007c24 */ /* 0x044fe2000f8e02ff */
[----:B------:R-:W-:Y:S01]  /*7c40*/  IADD3.X R119, R119, -0x1, RZ, P2, !PT ;  /* 0xffffffff77777810 */ /* 0x000fe200017fe4ff */
[----:B------:R-:W-:-:S04]  /*7c50*/  IMAD.WIDE.U32 R16, R14, UR15, R16 ;  /* 0x0000000f0e107c25 */ /* 0x000fc8000f8e0010 */
[----:B------:R-:W-:Y:S01]  /*7c60*/  FADD.FTZ R99, R100, R99 ;  /* 0x0000006364637221 */ /* 0x000fe20000010000 */
[----:B------:R-:W-:Y:S02]  /*7c70*/  IADD3.X R125, R125, -0x1, RZ, P4, !PT ;  /* 0xffffffff7d7d7810 */ /* 0x000fe400027fe4ff */
[----:B------:R-:W-:Y:S01]  /*7c80*/  IADD3.X R121, R121, -0x1, RZ, P5, !PT ;  /* 0xffffffff79797810 */ /* 0x000fe20002ffe4ff */
[----:B-1----:R-:W-:Y:S02]  /*7c90*/  IMAD R5, R15, UR15, R0 ;  /* 0x0000000f0f057c24 */ /* 0x002fe4000f8e0200 */
[----:B------:R-:W-:Y:S01]  /*7ca0*/  FADD.FTZ R102, R99, R102 ;  /* 0x0000006663667221 */ /* 0x000fe20000010000 */
[----:B------:R-:W-:Y:S02]  /*7cb0*/  IMAD R0, R156, UR6, RZ ;  /* 0x000000069c007c24 */ /* 0x000fe4000f8e02ff */
[----:B------:R-:W-:Y:S02]  /*7cc0*/  IADD3 R17, R17, R5, RZ ;  /* 0x0000000511117210 */ /* 0x000fe40007ffe0ff */
[----:B------:R-:W-:-:S02]  /*7cd0*/  IMAD R5, R155, UR7, R0 ;  /* 0x000000079b057c24 */ /* 0x000fc4000f8e0200 */
        /* <DEDUP_REMOVED lines=11> */
[----:B------:R-:W-:Y:S02]  /*7d90*/  ISETP.GT.AND P0, PT, R116, 0x1, PT ;  /* 0x000000017400780c */ /* 0x000fe40003f04270 */
[----:B------:R-:W-:Y:S01]  /*7da0*/  MOV R116, R36 ;  /* 0x0000002400747202 */ /* 0x000fe20000000f00 */
[----:B------:R-:W-:-:S05]  /*7db0*/  IMAD.WIDE R2, R114, 0x10, R4 ;  /* 0x0000001072027825 */ /* 0x000fca00078e0204 */
[----:B-1----:R1:W-:Y:S04]  /*7dc0*/  STG.E.128 desc[UR12][R2.64], R28 ;  /* 0x0000001c02007986 */ /* 0x0023e8000c101d0c */
[----:B0-----:R1:W-:Y:S01]  /*7dd0*/  STG.E.128 desc[UR12][R2.64+0x200], R32 ;  /* 0x0002002002007986 */ /* 0x0013e2000c101d0c */
[----:B------:R-:W-:Y:S05]  /*7de0*/  @P0 BRA `(.L_x_8626) ;  /* 0xffffff8800f00947 */ /* 0x000fea000383ffff */
.L_x_8555:
[----:B------:R-:W-:Y:S02]  /*7df0*/  ULDC.64 UR4, c[0x0][0x3d8] ;  /* 0x0000f60000047ab9 */ /* 0x000fe40000000a00 */
[----:B------:R-:W-:-:S04]  /*7e00*/  ISETP.NE.U32.AND P0, PT, RZ, UR4, PT ;  /* 0x00000004ff007c0c */ /* 0x000fc8000bf05070 */
[----:B------:R-:W-:-:S13]  /*7e10*/  ISETP.NE.AND.EX P0, PT, RZ, UR5, PT, P0 ;  /* 0x00000005ff007c0c */ /* 0x000fda000bf05300 */
[----:B------:R-:W-:Y:S05]  /*7e20*/  @!P0 BRA `(.L_x_8627) ;  /* 0x00000000005c8947 */ /* 0x000fea0003800000 */
[----:B-1----:R-:W0:Y:S01]  /*7e30*/  SHFL.DOWN P0, R3, R152, 0x1, 0x1f ;  /* 0x08201f0098037f89 */ /* 0x002e220000000000 */
        /* <DEDUP_REMOVED lines=21> */
.L_x_8628:
[----:B------:R-:W-:Y:S05]  /*7f90*/  BSYNC B0 ;  /* 0x0000000000007941 */ /* 0x000fea0003800000 */
.L_x_8627:
[----:B------:R-:W-:Y:S01]  /*7fa0*/  ULDC.64 UR4, c[0x0][0x3f8] ;  /* 0x0000fe0000047ab9 */ /* 0x000fe20000000a00 */
[----:B------:R-:W-:Y:S01]  /*7fb0*/  BSSY B0, `(.L_x_8629) ;  /* 0x000001d000007945 */ /* 0x000fe20003800000 */
[----:B------:R-:W-:-:S04]  /*7fc0*/  ISETP.NE.U32.AND P0, PT, RZ, UR4, PT ;  /* 0x00000004ff007c0c */ /* 0x000fc8000bf05070 */
[----:B------:R-:W-:-:S13]  /*7fd0*/  ISETP.NE.AND.EX P0, PT, RZ, UR5, PT, P0 ;  /* 0x00000005ff007c0c */ /* 0x000fda000bf05300 */
[----:B------:R-:W-:Y:S05]  /*7fe0*/  @!P0 BRA `(.L_x_8630) ;  /* 0x0000000000608947 */ /* 0x000fea0003800000 */
[----:B------:R-:W-:Y:S06]  /*7ff0*/  BAR.SYNC.DEFER_BLOCKING 0x0 ;  /* 0x0000000000007b1d */ /* 0x000fec0000010000 */
[----:B-1----:R-:W1:Y:S01]  /*8000*/  SHFL.DOWN P0, R3, R150, 0x1, 0x1f ;  /* 0x08201f0096037f89 */ /* 0x002e620000000000 */
        /* <DEDUP_REMOVED lines=22> */
.L_x_8630:
[----:B------:R-:W2:Y:S02]  /*8170*/  S2R R9, SR_TID.X ;  /* 0x0000000000097919 */ /* 0x000ea40000002100 */
.L_x_8631:
[----:B------:R-:W-:Y:S05]  /*8180*/  BSYNC B0 ;  /* 0x0000000000007941 */ /* 0x000fea0003800000 */
.L_x_8629:
        /* <DEDUP_REMOVED lines=8> */
[----:B-1----:R-:W-:-:S04]  /*8210*/  IMAD.WIDE.U32 R2, R155, UR6, RZ ;  /* 0x000000069b027c25 */ /* 0x002fc8000f8e00ff */
[----:B------:R-:W-:Y:S01]  /*8220*/  IMAD R13, R155, UR7, R156 ;  /* 0x000000079b0d7c24 */ /* 0x000fe2000f8e029c */
[----:B------:R-:W-:-:S04]  /*8230*/  ULDC.64 UR6, c[0x0][0x340] ;  /* 0x0000d00000067ab9 */ /* 0x000fc80000000a00 */
[----:B------:R-:W-:Y:S01]  /*8240*/  IADD3 R13, R3, R13, RZ ;  /* 0x0000000d030d7210 */ /* 0x000fe20007ffe0ff */
[----:B--2---:R-:W-:-:S03]  /*8250*/  ULEA UR4, UR5, UR4, 0x18 ;  /* 0x0000000405047291 */ /* 0x004fc6000f8ec03f */
[----:B------:R-:W-:-:S09]  /*8260*/  ULDC UR5, c[0x0][0x0] ;  /* 0x0000000000057ab9 */ /* 0x000fd20000000800 */
.L_x_8632:
[----:B------:R-:W-:Y:S02]  /*8270*/  LEA R0, R9, UR4, 0x2 ;  /* 0x0000000409007c11 */ /* 0x000fe4000f8e10ff */
[----:B0-----:R-:W-:Y:S02]  /*8280*/  SHF.R.S32.HI R4, RZ, 0x1f, R9 ;  /* 0x0000001fff047819 */ /* 0x001fe40000011409 */
[----:B------:R-:W-:Y:S01]  /*8290*/  MOV R5, R13 ;  /* 0x0000000d00057202 */ /* 0x000fe20000000f00 */
[----:B-1----:R-:W0:Y:S02]  /*82a0*/  LDS R11, [R0+0x2b78] ;  /* 0x002b7800000b7984 */ /* 0x002e240000000800 */
        /* <DEDUP_REMOVED lines=12> */
.L_x_8633:
        /* <DEDUP_REMOVED lines=9> */
.L_x_11006:


//--------------------- .text._Z25selective_scan_bwd_kernelI32Selective_Scan_bwd_kernel_traitsILi32ELi16ELb1ELb1ELb1ELb1ELb1EN3c108BFloat16EfEEv12SSMParamsBwd --------------------------
	.section	.text._Z25selective_scan_bwd_kernelI32Selective_Scan_bwd_kernel_traitsILi32ELi16ELb1ELb1ELb1ELb1ELb1EN3c108BFloat16EfEEv12SSMParamsBwd,"ax",@progbits
	.align	128
        .global         _Z25selective_scan_bwd_kernelI32Selective_Scan_bwd_kernel_traitsILi32ELi16ELb1ELb1ELb1ELb1ELb1EN3c108BFloat16EfEEv12SSMParamsBwd
        .type           _Z25selective_scan_bwd_kernelI32Selective_Scan_bwd_kernel_traitsILi32ELi16ELb1ELb1ELb1ELb1ELb1EN3c108BFloat16EfEEv12SSMParamsBwd,@function
        .size           _Z25selective_scan_bwd_kernelI32Selective_Scan_bwd_kernel_traitsILi32ELi16ELb1ELb1ELb1ELb1ELb1EN3c108BFloat16EfEEv12SSMParamsBwd,(.L_x_11007 - _Z25selective_scan_bwd_kernelI32Selective_Scan_bwd_kernel_traitsILi32ELi16ELb1ELb1ELb1ELb1ELb1EN3c108BFloat16EfEEv12SSMParamsBwd)
        .other          _Z25selective_scan_bwd_kernelI32Selective_Scan_bwd_kernel_traitsILi32ELi16ELb1ELb1ELb1ELb1ELb1EN3c108BFloat16EfEEv12SSMParamsBwd,@"STO_CUDA_ENTRY STV_DEFAULT"
_Z25selective_scan_bwd_kernelI32Selective_Scan_bwd_kernel_traitsILi32ELi16ELb1ELb1ELb1ELb1ELb1EN3c108BFloat16EfEEv12SSMParamsBwd:
.text._Z25selective_scan_bwd_kernelI32Selective_Scan_bwd_kernel_traitsILi32ELi16ELb1ELb1ELb1ELb1ELb1EN3c108BFloat16EfEEv12SSMParamsBwd:
        /* <DEDUP_REMOVED lines=153> */
.L_x_8706:
[----:B------:R-:W-:Y:S01]  /*0990*/  BAR.SYNC.DEFER_BLOCKING 0x0 ;  /* 0x0000000000007b1d */ /* 0x000fe20000010000 */
[----:B0-----:R-:W-:Y:S02]  /*09a0*/  LOP3.LUT R5, R6, 0x1f, R18, 0xf8, !PT ;  /* 0x0000001f06057812 */ /* 0x001fe400078ef812 */
[----:B------:R-:W-:Y:S02]  /*09b0*/  MOV R2, R16 ;  /* 0x0000001000027202 */ /* 0x000fe40000000f00 */
[----:B------:R-:W-:-:S03]  /*09c0*/  MOV R3, R15 ;  /* 0x0000000f00037202 */ /* 0x000fc60000000f00 */
[----:B------:R-:W0:Y:S01]  /*09d0*/  S2UR UR6, SR_CgaCtaId ;  /* 0x00000000000679c3 */ /* 0x000e220000008800 */
[----:B------:R-:W-:Y:S01]  /*09e0*/  IMAD.WIDE R26, R5, 0x10, R2 ;  /* 0x00000010051a7825 */ /* 0x000fe200078e0202 */
[----:B------:R-:W-:-:S06]  /*09f0*/  UMOV UR5, 0x400 ;  /* 0x0000040000057882 */ /* 0x000fcc0000000000 */
[----:B------:R-:W1:Y:S08]  /*0a00*/  LDC R60, c[0x0][0x224] ;  /* 0x00008900ff3c7b82 */ /* 0x000e700000000800 */
[----:B------:R-:W2:Y:S01]  /*0a10*/  LDC.64 R50, c[0x0][0x2a0] ;  /* 0x0000a800ff327b82 */ /* 0x000ea20000000a00 */
[----:B------:R-:W3:Y:S04]  /*0a20*/  LDG.E.128 R28, desc[UR10][R26.64] ;  /* 0x0000000a1a1c7981 */ /* 0x000ee8000c1e1d00 */
[----:B------:R-:W4:Y:S01]  /*0a30*/  LDG.E.128 R32, desc[UR10][R26.64+0x200] ;  /* 0x0002000a1a207981 */ /* 0x000f22000c1e1d00 */
[----:B------:R-:W-:Y:S01]  /*0a40*/  MOV R2, R14 ;  /* 0x0000000e00027202 */ /* 0x000fe20000000f00 */
[----:B0-----:R-:W-:Y:S01]  /*0a50*/  ULEA UR5, UR6, UR5, 0x18 ;  /* 0x0000000506057291 */ /* 0x001fe2000f8ec03f */
[----:B------:R-:W-:-:S05]  /*0a60*/  MOV R3, R13 ;  /* 0x0000000d00037202 */ /* 0x000fca0000000f00 */
[----:B------:R-:W-:Y:S01]  /*0a70*/  LEA R4, R17, UR5, 0x4 ;  /* 0x0000000511047c11 */ /* 0x000fe2000f8e20ff */
[----:B------:R-:W-:Y:S01]  /*0a80*/  IMAD.WIDE R120, R5, 0x10, R2 ;  /* 0x0000001005787825 */ /* 0x000fe200078e0202 */
[----:B------:R-:W-:-:S03]  /*0a90*/  LEA R3, R17, UR5, 0x5 ;  /* 0x0000000511037c11 */ /* 0x000fc6000f8e28ff */
        /* <DEDUP_REMOVED lines=8> */
[----:B------:R-:W-:-:S02]  /*0b20*/  MOV R26, R12 ;  /* 0x0000000c001a7202 */ /* 0x000fc40000000f00 */
[----:B------:R-:W-:-:S03]  /*0b30*/  MOV R27, R11 ;  /* 0x0000000b001b7202 */ /* 0x000fc60000000f00 */
[----:B------:R-:W-:-:S03]  /*0b40*/  IMAD.WIDE R36, R5, 0x10, R26 ;  /* 0x0000001005247825 */ /* 0x000fc600078e021a */
[----:B------:R-:W0:Y:S01]  /*0b50*/  LDC.64 R26, c[0x0][0x318] ;  /* 0x0000c600ff1a7b82 */ /* 0x000e220000000a00 */
        /* <DEDUP_REMOVED lines=19> */
[----:B----4-:R-:W-:-:S02]  /*0c90*/  SHF.L.U32 R45, R28, 0x10, RZ ;  /* 0x000000101c2d7819 */ /* 0x010fc400000006ff */
        /* <DEDUP_REMOVED lines=14> */
[----:B--2---:R1:W-:Y:S04]  /*0d80*/  STS.128 [R4], R52 ;  /* 0x0000003404007388 */ /* 0x0043e80000000c00 */
[----:B------:R1:W-:Y:S01]  /*0d90*/  STS.128 [R4+0x200], R56 ;  /* 0x0002003804007388 */ /* 0x0003e20000000c00 */
[----:B------:R-:W-:Y:S01]  /*0da0*/  NOP ;  /* 0x0000000000007918 */ /* 0x000fe20000000000 */
[----:B0-----:R-:W-:Y:S06]  /*0db0*/  @P3 BRA `(.L_x_8636) ;  /* 0x00000000007c3947 */ /* 0x001fec0003800000 */
        /* <DEDUP_REMOVED lines=31> */
.L_x_8636:
[----:B------:R-:W-:Y:S05]  /*0fb0*/  BSYNC B0 ;  /* 0x0000000000007941 */ /* 0x000fea0003800000 */
.L_x_8635:
        /* <DEDUP_REMOVED lines=36> */
.L_x_8638:
[----:B------:R-:W-:Y:S05]  /*1200*/  BSYNC B0 ;  /* 0x0000000000007941 */ /* 0x000fea0003800000 */
.L_x_8637:
        /* <DEDUP_REMOVED lines=37> */
.L_x_8640:
[----:B------:R-:W-:Y:S05]  /*1460*/  BSYNC B0 ;  /* 0x0000000000007941 */ /* 0x000fea0003800000 */
.L_x_8639:
        /* <DEDUP_REMOVED lines=8> */
[----:B-1----:R-:W-:Y:S02]  /*14f0*/  MOV R53, 0x3d39bf78 ;  /* 0x3d39bf7800357802 */ /* 0x002fe40000000f00 */
        /* <DEDUP_REMOVED lines=28> */
.L_x_8642:
[----:B------:R-:W-:Y:S05]  /*16c0*/  BSYNC B0 ;  /* 0x0000000000007941 */ /* 0x000fea0003800000 */
.L_x_8641:
        /* <DEDUP_REMOVED lines=37> */
.L_x_8644:
[----:B------:R-:W-:Y:S05]  /*1920*/  BSYNC B0 ;  /* 0x0000000000007941 */ /* 0x000fea0003800000 */
.L_x_8643:
        /* <DEDUP_REMOVED lines=37> */
.L_x_8646:
[----:B------:R-:W-:Y:S05]  /*1b80*/  BSYNC B0 ;  /* 0x0000000000007941 */ /* 0x000fea0003800000 */
.L_x_8645:
        /* <DEDUP_REMOVED lines=38> */
.L_x_8648:
[----:B------:R-:W-:Y:S05]  /*1df0*/  BSYNC B0 ;  /* 0x0000000000007941 */ /* 0x000fea0003800000 */
.L_x_8647:
        /* <DEDUP_REMOVED lines=39> */
.L_x_8650:
[----:B------:R-:W-:Y:S05]  /*2070*/  BSYNC B0 ;  /* 0x0000000000007941 */ /* 0x000fea0003800000 */
.L_x_8649:
[----:B------:R-:W-:Y:S01]  /*2080*/  SHF.L.U32 R31, R31, 0x10, RZ ;  /* 0x000000101f1f7819 */ /* 0x000fe200000006ff */
[----:B------:R-:W-:Y:S01]  /*2090*/  BSSY B0, `(.L_x_8651) ;  /* 0x0000025000007945 */ /* 0x000fe20003800000 */
[----:B------:R-:W-:Y:S01]  /*20a0*/  FSETP.GTU.FTZ.AND P6, PT, R33, 20, PT ;  /* 0x41a000002100780b */ /* 0x000fe20003fdc000 */
[----:B-1----:R-:W-:Y:S01]  /*20b0*/  IMAD R53, R51, UR14, R30 ;  /* 0x0000000e33357c24 */ /* 0x002fe2000f8e021e */
        /* <DEDUP_REMOVED lines=34> */
.L_x_8652:
[----:B------:R-:W-:Y:S05]  /*22e0*/  BSYNC B0 ;  /* 0x0000000000007941 */ /* 0x000fea0003800000 */
.L_x_8651:
        /* <DEDUP_REMOVED lines=36> */
.L_x_8654:
[----:B------:R-:W-:Y:S05]  /*2530*/  BSYNC B0 ;  /* 0x0000000000007941 */ /* 0x000fea0003800000 */
.L_x_8653:
        /* <DEDUP_REMOVED lines=33> */
.L_x_8656:
[----:B------:R-:W-:Y:S05]  /*2750*/  BSYNC B0 ;  /* 0x0000000000007941 */ /* 0x000fea0003800000 */
.L_x_8655:
        /* <DEDUP_REMOVED lines=33> */
.L_x_8658:
[----:B------:R-:W-:Y:S05]  /*2970*/  BSYNC B0 ;  /* 0x0000000000007941 */ /* 0x000fea0003800000 */
.L_x_8657:
        /* <DEDUP_REMOVED lines=33> */
.L_x_8660:
[----:B------:R-:W-:Y:S05]  /*2b90*/  BSYNC B0 ;  /* 0x0000000000007941 */ /* 0x000fea0003800000 */
.L_x_8659:
        /* <DEDUP_REMOVED lines=33> */
.L_x_8662:
[----:B------:R-:W-:Y:S05]  /*2db0*/  BSYNC B0 ;  /* 0x0000000000007941 */ /* 0x000fea0003800000 */
.L_x_8661:
        /* <DEDUP_REMOVED lines=33> */
.L_x_8664:
[----:B------:R-:W-:Y:S05]  /*2fd0*/  BSYNC B0 ;  /* 0x0000000000007941 */ /* 0x000fea0003800000 */
.L_x_8663:
        /* <DEDUP_REMOVED lines=33> */
.L_x_8666:
[----:B------:R-:W-:Y:S05]  /*31f0*/  BSYNC B0 ;  /* 0x0000000000007941 */ /* 0x000fea0003800000 */
.L_x_8665:
[----:B------:R-:W-:Y:S01]  /*3200*/  MOV R29, R53 ;  /* 0x00000035001d7202 */ /* 0x000fe20000000f00 */
[----:B------:R-:W-:Y:S01]  /*3210*/  ULDC.64 UR6, c[0x0][0x2a8] ;  /* 0x0000aa0000067ab9 */ /* 0x000fe20000000a00 */
[----:B------:R-:W0:Y:S01]  /*3220*/  LDS.128 R80, [R3] ;  /* 0x0000000003507984 */ /* 0x000e220000000c00 */
[----:B------:R-:W-:Y:S01]  /*3230*/  MOV R28, R50 ;  /* 0x00000032001c7202 */ /* 0x000fe20000000f00 */
[----:B------:R-:W-:Y:S01]  /*3240*/  IMAD R0, R24, UR6, RZ ;  /* 0x0000000618007c24 */ /* 0x000fe2000f8e02ff */
[----:B------:R-:W1:Y:S01]  /*3250*/  LDC.64 R56, c[0x0][0x308] ;  /* 0x0000c200ff387b82 */ /* 0x000e620000000a00 */
[----:B------:R-:W-:Y:S02]  /*3260*/  LDS.128 R52, [R3+0x10] ;  /* 0x0000100003347984 */ /* 0x000fe40000000c00 */
[----:B------:R-:W-:-:S04]  /*3270*/  IMAD.WIDE.U32 R28, R25, UR6, R28 ;  /* 0x00000006191c7c25 */ /* 0x000fc8000f8e001c */
[----:B------:R-:W-:Y:S01]  /*3280*/  IMAD R51, R25, UR7, R0 ;  /* 0x0000000719337c24 */ /* 0x000fe2000f8e0200 */
[----:B------:R-:W-:Y:S01]  /*3290*/  LEA R26, P0, R28, R26, 0x1 ;  /* 0x0000001a1c1a7211 */ /* 0x000fe200078008ff */
[----:B------:R-:W-:-:S03]  /*32a0*/  ULDC.64 UR6, c[0x0][0x2b8] ;  /* 0x0000ae0000067ab9 */ /* 0x000fc60000000a00 */
[----:B------:R-:W-:Y:S02]  /*32b0*/  IADD3 R0, R29, R51, RZ ;  /* 0x000000331d007210 */ /* 0x000fe40007ffe0ff */
[----:B------:R-:W2:Y:S02]  /*32c0*/  LDC.64 R50, c[0x0][0x2b0] ;  /* 0x0000ac00ff327b82 */ /* 0x000ea40000000a00 */
[----:B------:R-:W-:-:S03]  /*32d0*/  LEA.HI.X R27, R28, R27, R0, 0x1, P0 ;  /* 0x0000001b1c1b7211 */ /* 0x000fc600000f0c00 */
[----:B------:R-:W-:-:S03]  /*32e0*/  IMAD.WIDE R26, R5, 0x10, R26 ;  /* 0x00000010051a7825 */ /* 0x000fc600078e021a */
[----:B------:R-:W-:Y:S06]  /*32f0*/  BAR.SYNC.DEFER_BLOCKING 0x0 ;  /* 0x0000000000007b1d */ /* 0x000fec0000010000 */
[----:B------:R-:W3:Y:S04]  /*3300*/  LDG.E.128 R88, desc[UR10][R26.64] ;  /* 0x0000000a1a587981 */ /* 0x000ee8000c1e1d00 */
[----:B------:R4:W5:Y:S01]  /*3310*/  LDG.E.128 R92, desc[UR10][R26.64+0x200] ;  /* 0x0002000a1a5c7981 */ /* 0x000962000c1e1d00 */
[----:B--2---:R-:W-:-:S02]  /*3320*/  IMAD R0, R50, UR15, RZ ;  /* 0x0000000f32007c24 */ /* 0x004fc4000f8e02ff */
[----:B------:R-:W-:-:S04]  /*3330*/  IMAD.WIDE.U32 R28, R50, UR14, R118 ;  /* 0x0000000e321c7c25 */ /* 0x000fc8000f8e0076 */
[----:B------:R-:W-:Y:S02]  /*3340*/  IMAD R51, R51, UR14, R0 ;  /* 0x0000000e33337c24 */ /* 0x000fe4000f8e0200 */
[----:B------:R-:W-:-:S03]  /*3350*/  IMAD R0, R24, UR6, RZ ;  /* 0x0000000618007c24 */ /* 0x000fc6000f8e02ff */
[----:B------:R-:W-:Y:S01]  /*3360*/  IADD3 R29, R29, R51, RZ ;  /* 0x000000331d1d7210 */ /* 0x000fe20007ffe0ff */
[C---:B----4-:R-:W-:Y:S02]  /*3370*/  IMAD R27, R25.reuse, UR7, R0 ;  /* 0x00000007191b7c24 */ /* 0x050fe4000f8e0200 */
[----:B------:R-:W-:Y:S01]  /*3380*/  IMAD.WIDE.U32 R28, R25, UR6, R28 ;  /* 0x00000006191c7c25 */ /* 0x000fe2000f8e001c */
[----:B---3--:R-:W-:Y:S02]  /*3390*/  STS.128 [R4], R88 ;  /* 0x0000005804007388 */ /* 0x008fe40000000c00 */
[----:B-1----:R-:W-:Y:S01]  /*33a0*/  LEA R26, P0, R28, R56, 0x1 ;  /* 0x000000381c1a7211 */ /* 0x002fe200078008ff */
[----:B------:R-:W-:Y:S01]  /*33b0*/  ULDC.64 UR6, c[0x0][0x3a0] ;  /* 0x0000e80000067ab9 */ /* 0x000fe20000000a00 */
[----:B------:R-:W-:Y:S01]  /*33c0*/  IADD3 R0, R29, R27, RZ ;  /* 0x0000001b1d007210 */ /* 0x000fe20007ffe0ff */
[----:B-----5:R-:W-:Y:S01]  /*33d0*/  STS.128 [R4+0x200], R92 ;  /* 0x0002005c04007388 */ /* 0x020fe20000000c00 */
[----:B------:R-:W-:-:S02]  /*33e0*/  NOP ;  /* 0x0000000000007918 */ /* 0x000fc40000000000 */
[----:B------:R-:W-:Y:S01]  /*33f0*/  LEA.HI.X R27, R28, R57, R0, 0x1, P0 ;  /* 0x000000391c1b7211 */ /* 0x000fe200000f0c00 */
[----:B------:R-:W1:Y:S04]  /*3400*/  LDS.128 R84, [R3] ;  /* 0x0000000003547984 */ /* 0x000e680000000c00 */
[----:B------:R-:W2:Y:S01]  /*3410*/  LDS.128 R56, [R3+0x10] ;  /* 0x0000100003387984 */ /* 0x000ea20000000c00 */
[----:B------:R-:W-:Y:S01]  /*3420*/  IMAD.WIDE R26, R5, 0x10, R26 ;  /* 0x00000010051a7825 */ /* 0x000fe200078e021a */
[----:B------:R-:W-:Y:S06]  /*3430*/  BAR.SYNC.DEFER_BLOCKING 0x0 ;  /* 0x0000000000007b1d */ /* 0x000fec0000010000 */
[----:B------:R-:W3:Y:S04]  /*3440*/  LDG.E.128 R72, desc[UR10][R26.64] ;  /* 0x0000000a1a487981 */ /* 0x000ee8000c1e1d00 */
[----:B------:R4:W5:Y:S01]  /*3450*/  LDG.E.128 R76, desc[UR10][R26.64+0x200] ;  /* 0x0002000a1a4c7981 */ /* 0x000962000c1e1d00 */
[----:B0-----:R-:W-:-:S02]  /*3460*/  SHF.L.U32 R106, R83, 0x10, RZ ;  /* 0x00000010536a7819 */ /* 0x001fc400000006ff */
[----:B------:R-:W-:Y:S02]  /*3470*/  PRMT R60, R83, 0x7632, R60 ;  /* 0x00007632533c7816 */ /* 0x000fe4000000003c */
        /* <DEDUP_REMOVED lines=9> */
[----:B----4-:R-:W-:Y:S01]  /*3510*/  FMUL.FTZ R27, R51, -1.4426950216293334961 ;  /* 0xbfb8aa3b331b7820 */ /* 0x010fe20000410000 */
[----:B------:R-:W-:-:S02]  /*3520*/  SHF.L.U32 R63, R85, 0x10, RZ ;  /* 0x00000010553f7819 */ /* 0x000fc400000006ff */
[----:B------:R-:W-:Y:S01]  /*3530*/  FMUL.FTZ R36, R92, -1.4426950216293334961 ;  /* 0xbfb8aa3b5c247820 */ /* 0x000fe20000410000 */
[----:B------:R-:W-:Y:S02]  /*3540*/  PRMT R86, R86, 0x7632, R86 ;  /* 0x0000763256567816 */ /* 0x000fe40000000056 */
[----:B------:R-:W-:Y:S01]  /*3550*/  FMUL.FTZ R32, R63, -1.4426950216293334961 ;  /* 0xbfb8aa3b3f207820 */ /* 0x000fe20000410000 */
[----:B------:R-:W1:Y:S01]  /*3560*/  MUFU.EX2 R27, R27 ;  /* 0x0000001b001b7308 */ /* 0x000e620000000800 */
[----:B------:R-:W-:Y:S02]  /*3570*/  SHF.L.U32 R94, R87, 0x10, RZ ;  /* 0x00000010575e7819 */ /* 0x000fe400000006ff */
[----:B------:R-:W-:Y:S02]  /*3580*/  SHF.L.U32 R96, R86, 0x10, RZ ;  /* 0x0000001056607819 */ /* 0x000fe400000006ff */
[----:B------:R-:W-:Y:S01]  /*3590*/  SHF.L.U32 R85, R80, 0x10, RZ ;  /* 0x0000001050557819 */ /* 0x000fe200000006ff */
[----:B------:R-:W-:Y:S01]  /*35a0*/  FMUL.FTZ R26, R94, -1.4426950216293334961 ;  /* 0xbfb8aa3b5e1a7820 */ /* 0x000fe20000410000 */
[----:B------:R-:W-:Y:S01]  /*35b0*/  SHF.L.U32 R104, R82, 0x10, RZ ;  /* 0x0000001052687819 */ /* 0x000fe200000006ff */
[----:B------:R4:W-:Y:S01]  /*35c0*/  MUFU.EX2 R29, R28 ;  /* 0x0000001c001d7308 */ /* 0x0009e20000000800 */
[----:B0-----:R-:W-:Y:S01]  /*35d0*/  FADD.FTZ R0, R0, 1 ;  /* 0x3f80000000007421 */ /* 0x001fe20000010000 */
[----:B------:R-:W-:-:S02]  /*35e0*/  PRMT R50, R82, 0x7632, R50 ;  /* 0x0000763252327816 */ /* 0x000fc40000000032 */
[C---:B------:R-:W-:Y:S02]  /*35f0*/  SHF.L.U32 R82, R52.reuse, 0x10, RZ ;  /* 0x0000001034527819 */ /* 0x040fe400000006ff */
[----:B------:R-:W-:Y:S02]  /*3600*/  PRMT R99, R52, 0x7632, R99 ;  /* 0x0000763234637816 */ /* 0x000fe40000000063 */
[----:B------:R-:W0:Y:S01]  /*3610*/  MUFU.RCP R111, R0 ;  /* 0x00000000006f7308 */ /* 0x000e220000001000 */
[----:B-1----:R-:W-:Y:S01]  /*3620*/  FADD.FTZ R27, R27, 1 ;  /* 0x3f8000001b1b7421 */ /* 0x002fe20000010000 */
[----:B------:R-:W-:Y:S02]  /*3630*/  SHF.L.U32 R100, R81, 0x10, RZ ;  /* 0x0000001051647819 */ /* 0x000fe400000006ff */
[----:B------:R-:W-:Y:S02]  /*3640*/  PRMT R87, R87, 0x7632, R87 ;  /* 0x0000763257577816 */ /* 0x000fe40000000057 */
[----:B----4-:R-:W-:-:S02]  /*3650*/  PRMT R28, R81, 0x7632, R28 ;  /* 0x00007632511c7816 */ /* 0x010fc4000000001c */
[----:B------:R1:W-:Y:S01]  /*3660*/  MUFU.EX2 R34, R32 ;  /* 0x0000002000227308 */ /* 0x0003e20000000800 */
[C---:B------:R-:W-:Y:S02]  /*3670*/  SHF.L.U32 R98, R54.reuse, 0x10, RZ ;  /* 0x0000001036627819 */ /* 0x040fe400000006ff */
[----:B------:R-:W-:Y:S02]  /*3680*/  PRMT R81, R54, 0x7632, R81 ;  /* 0x0000763236517816 */ /* 0x000fe40000000051 */
[----:B------:R-:W-:Y:S02]  /*3690*/  SHF.L.U32 R54, R87, 0x10, RZ ;  /* 0x0000001057367819 */ /* 0x000fe400000006ff */
[----:B------:R-:W-:Y:S01]  /*36a0*/  SHF.L.U32 R87, R28, 0x10, RZ ;  /* 0x000000101c577819 */ /* 0x000fe200000006ff */
[----:B------:R4:W-:Y:S01]  /*36b0*/  MUFU.EX2 R88, R36 ;  /* 0x0000002400587308 */ /* 0x0009e20000000800 */
[----:B0-----:R-:W-:Y:S01]  /*36c0*/  FMUL.FTZ R0, R30, R111 ;  /* 0x0000006f1e007220 */ /* 0x001fe20000410000 */
[----:B-1----:R-:W-:Y:S01]  /*36d0*/  FADD.FTZ R32, R29, 1 ;  /* 0x3f8000001d207421 */ /* 0x002fe20000010000 */
[----:B------:R-:W-:-:S02]  /*36e0*/  PRMT R29, R68, 0x7632, R29 ;  /* 0x00007632441d7816 */ /* 0x000fc4000000001d */
[----:B------:R-:W-:Y:S02]  /*36f0*/  SHF.L.U32 R86, R53, 0x10, RZ ;  /* 0x0000001035567819 */ /* 0x000fe400000006ff */
[----:B------:R-:W-:Y:S01]  /*3700*/  SHF.L.U32 R90, R29, 0x10, RZ ;  /* 0x000000101d5a7819 */ /* 0x000fe200000006ff */
[----:B------:R0:W1:Y:S01]  /*3710*/  MUFU.RCP R84, R27 ;  /* 0x0000001b00547308 */ /* 0x0000620000001000 */
[----:B----4-:R-:W-:Y:S01]  /*3720*/  FMUL.FTZ R36, R96, -1.4426950216293334961 ;  /* 0xbfb8aa3b60247820 */ /* 0x010fe20000410000 */
[----:B--2---:R-:W-:Y:S02]  /*3730*/  SHF.L.U32 R102, R56, 0x10, RZ ;  /* 0x0000001038667819 */ /* 0x004fe400000006ff */
[----:B------:R-:W-:Y:S02]  /*3740*/  SHF.L.U32 R110, R50, 0x10, RZ ;  /* 0x00000010326e7819 */ /* 0x000fe400000006ff */
[----:B------:R-:W-:Y:S02]  /*3750*/  PRMT R56, R56, 0x7632, R56 ;  /* 0x0000763238387816 */ /* 0x000fe40000000038 */
[----:B------:R2:W4:Y:S01]  /*3760*/  MUFU.EX2 R93, R26 ;  /* 0x0000001a005d7308 */ /* 0x0005220000000800 */
[----:B0-----:R-:W-:Y:S01]  /*3770*/  FADD.FTZ R27, -R111, 1 ;  /* 0x3f8000006f1b7421 */ /* 0x001fe20000010100 */
[----:B------:R-:W-:-:S02]  /*3780*/  SHF.L.U32 R103, R56, 0x10, RZ ;  /* 0x0000001038677819 */ /* 0x000fc400000006ff */
[----:B------:R-:W-:Y:S01]  /*3790*/  SHF.L.U32 R56, R71, 0x10, RZ ;  /* 0x0000001047387819 */ /* 0x000fe200000006ff */
[----:B------:R-:W-:Y:S01]  /*37a0*/  FFMA.FTZ R113, R30, R27, 1 ;  /* 0x3f8000001e717423 */ /* 0x000fe2000001001b */
[----:B------:R-:W-:Y:S02]  /*37b0*/  SHF.L.U32 R30, R69, 0x10, RZ ;  /* 0x00000010451e7819 */ /* 0x000fe400000006ff */
[----:B------:R0:W4:Y:S01]  /*37c0*/  MUFU.EX2 R91, R36 ;  /* 0x00000024005b7308 */ /* 0x0001220000000800 */
[----:B--2---:R-:W-:Y:S02]  /*37d0*/  PRMT R26, R80, 0x7632, R26 ;  /* 0x00007632501a7816 */ /* 0x004fe4000000001a */
[----:B------:R-:W-:Y:S02]  /*37e0*/  SHF.L.U32 R80, R68, 0x10, RZ ;  /* 0x0000001044507819 */ /* 0x000fe400000006ff */
[----:B------:R-:W-:Y:S01]  /*37f0*/  SHF.L.U32 R83, R26, 0x10, RZ ;  /* 0x000000101a537819 */ /* 0x000fe200000006ff */
[----:B-1----:R-:W-:Y:S01]  /*3800*/  FADD.FTZ R26, -R84, 1 ;  /* 0x3f800000541a7421 */ /* 0x002fe20000010100 */
[----:B------:R-:W-:Y:S01]  /*3810*/  SHF.L.U32 R112, R60, 0x10, RZ ;  /* 0x000000103c707819 */ /* 0x000fe200000006ff */
[----:B------:R1:W2:Y:S01]  /*3820*/  MUFU.RCP R115, R32 ;  /* 0x0000002000737308 */ /* 0x0002a20000001000 */
[----:B0-----:R-:W-:Y:S01]  /*3830*/  FMUL.FTZ R36, R85, R0 ;  /* 0x0000000055247220 */ /* 0x001fe20000410000 */
[----:B----4-:R-:W-:Y:S01]  /*3840*/  FADD.FTZ R93, R93, 1 ;  /* 0x3f8000005d5d7421 */ /* 0x010fe20000010000 */
[----:B------:R-:W-:Y:S01]  /*3850*/  FFMA.FTZ R114, R51, R26, 1 ;  /* 0x3f80000033727423 */ /* 0x000fe2000001001a */
[----:B------:R-:W-:Y:S01]  /*3860*/  SHF.L.U32 R134, R57, 0x10, RZ ;  /* 0x0000001039867819 */ /* 0x000fe200000006ff */
[----:B------:R-:W-:Y:S01]  /*3870*/  FFMA.FTZ R95, R36, R80, R61 ;  /* 0x00000050245f7223 */ /* 0x000fe2000001003d */
[----:B------:R-:W-:Y:S01]  /*3880*/  FADD.FTZ R61, R88, 1 ;  /* 0x3f800000583d7421 */ /* 0x000fe20000010000 */
[----:B------:R-:W-:Y:S01]  /*3890*/  FMUL.FTZ R88, R51, R84 ;  /* 0x0000005433587220 */ /* 0x000fe20000410000 */
[----:B------:R-:W-:Y:S01]  /*38a0*/  MUFU.RCP R133, R93 ;  /* 0x0000005d00857308 */ /* 0x000fe20000001000 */
[----:B-1----:R-:W-:Y:S01]  /*38b0*/  FADD.FTZ R32, R34, 1 ;  /* 0x3f80000022207421 */ /* 0x002fe20000010000 */
[----:B------:R-:W-:Y:S01]  /*38c0*/  FADD.FTZ R52, R91, 1 ;  /* 0x3f8000005b347421 */ /* 0x000fe20000010000 */
[----:B------:R-:W-:Y:S01]  /*38d0*/  FMUL.FTZ R34, R83, R88 ;  /* 0x0000005853227220 */ /* 0x000fe20000410000 */
[----:B------:R-:W-:Y:S01]  /*38e0*/  PRMT R80, R53, 0x7632, R80 ;  /* 0x0000763235507816 */ /* 0x000fe20000000050 */
[----:B------:R-:W-:Y:S01]  /*38f0*/  FMUL.FTZ R53, R54, -1.4426950216293334961 ;  /* 0xbfb8aa3b36357820 */ /* 0x000fe20000410000 */
[----:B------:R-:W-:Y:S01]  /*3900*/  PRMT R57, R57, 0x7632, R57 ;  /* 0x0000763239397816 */ /* 0x000fe20000000039 */
[----:B------:R-:W-:Y:S01]  /*3910*/  FFMA.FTZ R95, R34, R90, R95 ;  /* 0x0000005a225f7223 */ /* 0x000fe2000001005f */
[----:B------:R0:W1:Y:S01]  /*3920*/  MUFU.RCP R116, R32 ;  /* 0x0000002000747308 */ /* 0x0000620000001000 */
[----:B--2---:R-:W-:Y:S01]  /*3930*/  FADD.FTZ R27, -R115, 1 ;  /* 0x3f800000731b7421 */ /* 0x004fe20000010100 */
[----:B------:R-:W-:Y:S01]  /*3940*/  FMUL.FTZ R90, R62, R115 ;  /* 0x000000733e5a7220 */ /* 0x000fe20000410000 */
[----:B------:R-:W-:-:S02]  /*3950*/  PRMT R144, R59, 0x7632, R144 ;  /* 0x000076323b907816 */ /* 0x000fc40000000090 */
[----:B------:R-:W-:Y:S01]  /*3960*/  FFMA.FTZ R117, R62, R27, 1 ;  /* 0x3f8000003e757423 */ /* 0x000fe2000001001b */
[----:B------:R-:W-:Y:S02]  /*3970*/  PRMT R27, R69, 0x7632, R27 ;  /* 0x00007632451b7816 */ /* 0x000fe4000000001b */
[----:B------:R-:W2:Y:S01]  /*3980*/  MUFU.RCP R129, R61 ;  /* 0x0000003d00817308 */ /* 0x000ea20000001000 */
[----:B0-----:R-:W-:Y:S01]  /*3990*/  FMUL.FTZ R32, R100, R90 ;  /* 0x0000005a64207220 */ /* 0x001fe20000410000 */
[----:B------:R-:W-:Y:S02]  /*39a0*/  SHF.L.U32 R26, R27, 0x10, RZ ;  /* 0x000000101b1a7819 */ /* 0x000fe400000006ff */
[C---:B------:R-:W-:Y:S01]  /*39b0*/  SHF.L.U32 R89, R55.reuse, 0x10, RZ ;  /* 0x0000001037597819 */ /* 0x040fe200000006ff */
[----:B------:R-:W-:Y:S01]  /*39c0*/  FFMA.FTZ R95, R32, R30, R95 ;  /* 0x0000001e205f7223 */ /* 0x000fe2000001005f */
[----:B------:R-:W-:Y:S02]  /*39d0*/  PRMT R55, R55, 0x7632, R55 ;  /* 0x0000763237377816 */ /* 0x000fe40000000037 */
[----:B------:R0:W4:Y:S01]  /*39e0*/  MUFU.RCP R131, R52 ;  /* 0x0000003400837308 */ /* 0x0001220000001000 */
[----:B-1----:R-:W-:-:S04]  /*39f0*/  FMUL.FTZ R91, R63, R116 ;  /* 0x000000743f5b7220 */ /* 0x002fc80000410000 */
[----:B------:R-:W-:-:S03]  /*3a00*/  FMUL.FTZ R30, R87, R91 ;  /* 0x0000005b571e7220 */ /* 0x000fc60000410000 */
[----:B------:R1:W4:Y:S01]  /*3a10*/  MUFU.EX2 R61, R53 ;  /* 0x00000035003d7308 */ /* 0x0003220000000800 */
[----:B--2---:R-:W-:Y:S01]  /*3a20*/  FADD.FTZ R51, -R129, 1 ;  /* 0x3f80000081337421 */ /* 0x004fe20000010100 */
[----:B------:R-:W-:Y:S01]  /*3a30*/  FFMA.FTZ R95, R30, R26, R95 ;  /* 0x0000001a1e5f7223 */ /* 0x000fe2000001005f */
[----:B------:R-:W-:Y:S01]  /*3a40*/  SHF.L.U32 R26, R70, 0x10, RZ ;  /* 0x00000010461a7819 */ /* 0x000fe200000006ff */
[----:B0-----:R-:W-:Y:S01]  /*3a50*/  FMUL.FTZ R52, R102, -1.4426950216293334961 ;  /* 0xbfb8aa3b66347820 */ /* 0x001fe20000410000 */
[C---:B------:R-:W-:Y:S01]  /*3a60*/  FFMA.FTZ R130, R92.reuse, R51, 1 ;  /* 0x3f8000005c827423 */ /* 0x040fe20000010033 */
[----:B------:R-:W-:Y:S01]  /*3a70*/  FMUL.FTZ R92, R92, R129 ;  /* 0x000000815c5c7220 */ /* 0x000fe20000410000 */
[----:B------:R-:W-:Y:S01]  /*3a80*/  FADD.FTZ R51, -R133, 1 ;  /* 0x3f80000085337421 */ /* 0x000fe20000010100 */
[----:B------:R0:W2:Y:S01]  /*3a90*/  MUFU.EX2 R62, R52 ;  /* 0x00000034003e7308 */ /* 0x0000a20000000800 */
[----:B-1----:R-:W-:Y:S01]  /*3aa0*/  PRMT R53, R70, 0x7632, R53 ;  /* 0x0000763246357816 */ /* 0x002fe20000000035 */
[----:B------:R-:W-:Y:S01]  /*3ab0*/  FMUL.FTZ R28, R104, R92 ;  /* 0x0000005c681c7220 */ /* 0x000fe20000410000 */
[----:B----4-:R-:W-:Y:S01]  /*3ac0*/  FMUL.FTZ R93, R96, R131 ;  /* 0x00000083605d7220 */ /* 0x010fe20000410000 */
[----:B------:R-:W-:Y:S01]  /*3ad0*/  FFMA.FTZ R132, R94, R51, 1 ;  /* 0x3f8000005e847423 */ /* 0x000fe20000010033 */
[----:B------:R-:W-:Y:S01]  /*3ae0*/  SHF.L.U32 R50, R53, 0x10, RZ ;  /* 0x0000001035327819 */ /* 0x000fe200000006ff */
[----:B------:R-:W-:Y:S01]  /*3af0*/  FFMA.FTZ R95, R28, R26, R95 ;  /* 0x0000001a1c5f7223 */ /* 0x000fe2000001005f */
[----:B------:R-:W-:Y:S01]  /*3b00*/  FMUL.FTZ R26, R110, R93 ;  /* 0x0000005d6e1a7220 */ /* 0x000fe20000410000 */
[----:B------:R-:W-:Y:S01]  /*3b10*/  FMUL.FTZ R94, R94, R133 ;  /* 0x000000855e5e7220 */ /* 0x000fe20000410000 */
[----:B------:R-:W-:Y:S01]  /*3b20*/  FADD.FTZ R61, R61, 1 ;  /* 0x3f8000003d3d7421 */ /* 0x000fe20000010000 */
[----:B------:R-:W-:Y:S01]  /*3b30*/  PRMT R51, R71, 0x7632, R51 ;  /* 0x0000763247337816 */ /* 0x000fe20000000033 */
[----:B------:R-:W-:Y:S01]  /*3b40*/  FFMA.FTZ R97, R26, R50, R95 ;  /* 0x000000321a617223 */ /* 0x000fe2000001005f */
[----:B------:R-:W-:Y:S01]  /*3b50*/  FADD.FTZ R50, -R116, 1 ;  /* 0x3f80000074327421 */ /* 0x000fe20000010100 */
[----:B------:R-:W-:Y:S01]  /*3b60*/  FMUL.FTZ R95, R103, -1.4426950216293334961 ;  /* 0xbfb8aa3b675f7820 */ /* 0x000fe20000410000 */
[----:B0-----:R-:W-:Y:S01]  /*3b70*/  FMUL.FTZ R52, R106, R94 ;  /* 0x0000005e6a347220 */ /* 0x001fe20000410000 */
[----:B------:R-:W0:Y:S01]  /*3b80*/  MUFU.RCP R135, R61 ;  /* 0x0000003d00877308 */ /* 0x000e220000001000 */
[----:B------:R-:W-:Y:S01]  /*3b90*/  FFMA.FTZ R128, R63, R50, 1 ;  /* 0x3f8000003f807423 */ /* 0x000fe20000010032 */
[----:B------:R-:W-:Y:S01]  /*3ba0*/  SHF.L.U32 R105, R51, 0x10, RZ ;  /* 0x0000001033697819 */ /* 0x000fe200000006ff */
[----:B------:R-:W-:Y:S01]  /*3bb0*/  FFMA.FTZ R97, R52, R56, R97 ;  /* 0x0000003834617223 */ /* 0x000fe20000010061 */
[----:B--2---:R-:W-:-:S04]  /*3bc0*/  FADD.FTZ R56, R62, 1 ;  /* 0x3f8000003e387421 */ /* 0x004fc80000010000 */
[----:B------:R0:W1:Y:S08]  /*3bd0*/  MUFU.EX2 R50, R95 ;  /* 0x0000005f00327308 */ /* 0x0000700000000800 */
[----:B------:R-:W2:Y:S01]  /*3be0*/  MUFU.RCP R139, R56 ;  /* 0x00000038008b7308 */ /* 0x000ea20000001000 */
[----:B0-----:R-:W-:Y:S01]  /*3bf0*/  FMUL.FTZ R95, R54, R135 ;  /* 0x00000087365f7220 */ /* 0x001fe20000410000 */
[----:B-1----:R-:W-:-:S03]  /*3c00*/  FADD.FTZ R101, R50, 1 ;  /* 0x3f80000032657421 */ /* 0x002fc60000010000 */
[----:B------:R-:W-:-:S04]  /*3c10*/  FMUL.FTZ R50, R112, R95 ;  /* 0x0000005f70327220 */ /* 0x000fc80000410000 */
[----:B------:R-:W-:Y:S01]  /*3c20*/  FFMA.FTZ R105, R50, R105, R97 ;  /* 0x0000006932697223 */ /* 0x000fe20000010061 */
[----:B--2---:R-:W-:-:S04]  /*3c30*/  FMUL.FTZ R97, R102, R139 ;  /* 0x0000008b66617220 */ /* 0x004fc80000410000 */
[----:B------:R-:W-:Y:S01]  /*3c40*/  FMUL.FTZ R56, R82, R97 ;  /* 0x0000006152387220 */ /* 0x000fe20000410000 */
[----:B---3--:R0:W-:Y:S04]  /*3c50*/  STS.128 [R4], R72 ;  /* 0x0000004804007388 */ /* 0x0081e80000000c00 */
[----:B-----5:R1:W-:Y:S01]  /*3c60*/  STS.128 [R4+0x200], R76 ;  /* 0x0002004c04007388 */ /* 0x0203e20000000c00 */
[----:B------:R-:W-:-:S03]  /*3c70*/  NOP ;  /* 0x0000000000007918 */ /* 0x000fc60000000000 */
[----:B------:R-:W2:Y:S01]  /*3c80*/  LDS.128 R60, [R3] ;  /* 0x00000000033c7984 */ /* 0x000ea20000000c00 */
[----:B0-----:R-:W-:Y:S01]  /*3c90*/  FADD.FTZ R73, -R131, 1 ;  /* 0x3f80000083497421 */ /* 0x001fe20000010100 */
[----:B------:R-:W-:Y:S01]  /*3ca0*/  FADD.FTZ R75, -R135, 1 ;  /* 0x3f800000874b7421 */ /* 0x000fe20000010100 */
[----:B------:R-:W-:Y:S01]  /*3cb0*/  FMUL.FTZ R72, R134, -1.4426950216293334961 ;  /* 0xbfb8aa3b86487820 */ /* 0x000fe20000410000 */
[----:B------:R-:W-:Y:S01]  /*3cc0*/  SHF.L.U32 R74, R64, 0x10, RZ ;  /* 0x00000010404a7819 */ /* 0x000fe200000006ff */
[----:B-1----:R0:W1:Y:S01]  /*3cd0*/  MUFU.RCP R78, R101 ;  /* 0x00000065004e7308 */ /* 0x0020620000001000 */
[----:B------:R-:W-:Y:S01]  /*3ce0*/  FFMA.FTZ R79, R96, R73, 1 ;  /* 0x3f800000604f7423 */ /* 0x000fe20000010049 */
[----:B------:R-:W-:Y:S01]  /*3cf0*/  FFMA.FTZ R137, R54, R75, 1 ;  /* 0x3f80000036897423 */ /* 0x000fe2000001004b */
[----:B------:R-:W-:Y:S01]  /*3d00*/  SHF.L.U32 R96, R58, 0x10, RZ ;  /* 0x000000103a607819 */ /* 0x000fe200000006ff */
[----:B------:R-:W-:Y:S01]  /*3d10*/  FFMA.FTZ R105, R56, R74, R105 ;  /* 0x0000004a38697223 */ /* 0x000fe20000010069 */
[----:B------:R-:W-:-:S02]  /*3d20*/  PRMT R54, R64, 0x7632, R54 ;  /* 0x0000763240367816 */ /* 0x000fc40000000036 */
[----:B------:R-:W-:Y:S01]  /*3d30*/  PRMT R75, R58, 0x7632, R75 ;  /* 0x000076323a4b7816 */ /* 0x000fe2000000004b */
[----:B------:R3:W4:Y:S01]  /*3d40*/  MUFU.EX2 R136, R72 ;  /* 0x0000004800887308 */ /* 0x0007220000000800 */
[----:B0-----:R-:W-:Y:S01]  /*3d50*/  SHF.L.U32 R101, R59, 0x10, RZ ;  /* 0x000000103b657819 */ /* 0x001fe200000006ff */
[----:B------:R-:W-:Y:S01]  /*3d60*/  FMUL.FTZ R73, R96, -1.4426950216293334961 ;  /* 0xbfb8aa3b60497820 */ /* 0x000fe20000410000 */
[----:B------:R-:W-:Y:S01]  /*3d70*/  SHF.L.U32 R59, R57, 0x10, RZ ;  /* 0x00000010393b7819 */ /* 0x000fe200000006ff */
[----:B------:R-:W-:Y:S01]  /*3d80*/  FADD.FTZ R57, -R139, 1 ;  /* 0x3f8000008b397421 */ /* 0x000fe20000010100 */
[----:B------:R-:W-:Y:S01]  /*3d90*/  SHF.L.U32 R107, R54, 0x10, RZ ;  /* 0x00000010366b7819 */ /* 0x000fe200000006ff */
[----:B------:R-:W-:Y:S02]  /*3da0*/  FMUL.FTZ R77, R101, -1.4426950216293334961 ;  /* 0xbfb8aa3b654d7820 */ /* 0x000fe40000410000 */
[----:B------:R0:W5:Y:S01]  /*3db0*/  MUFU.EX2 R140, R73 ;  /* 0x00000049008c7308 */ /* 0x0001620000000800 */
[----:B---3--:R-:W-:Y:S01]  /*3dc0*/  SHF.L.U32 R72, R99, 0x10, RZ ;  /* 0x0000001063487819 */ /* 0x008fe200000006ff */
[----:B-1----:R-:W-:Y:S01]  /*3dd0*/  FMUL.FTZ R99, R103, R78 ;  /* 0x0000004e67637220 */ /* 0x002fe20000410000 */
[----:B------:R-:W-:Y:S01]  /*3de0*/  FADD.FTZ R74, -R78, 1 ;  /* 0x3f8000004e4a7421 */ /* 0x000fe20000010100 */
[----:B------:R-:W-:Y:S01]  /*3df0*/  FFMA.FTZ R141, R102, R57, 1 ;  /* 0x3f800000668d7423 */ /* 0x000fe20000010039 */
[----:B------:R-:W-:Y:S01]  /*3e00*/  SHF.L.U32 R57, R75, 0x10, RZ ;  /* 0x000000104b397819 */ /* 0x000fe200000006ff */
[----:B------:R-:W-:Y:S01]  /*3e10*/  FMUL.FTZ R58, R72, R99 ;  /* 0x00000063483a7220 */ /* 0x000fe20000410000 */
[----:B------:R-:W-:Y:S01]  /*3e20*/  FFMA.FTZ R143, R103, R74, 1 ;  /* 0x3f800000678f7423 */ /* 0x000fe2000001004a */
[----:B------:R1:W3:Y:S01]  /*3e30*/  MUFU.EX2 R146, R77 ;  /* 0x0000004d00927308 */ /* 0x0002e20000000800 */
[----:B------:R-:W-:Y:S01]  /*3e40*/  FMUL.FTZ R76, R59, -1.4426950216293334961 ;  /* 0xbfb8aa3b3b4c7820 */ /* 0x000fe20000410000 */
[----:B0-----:R-:W-:Y:S01]  /*3e50*/  FFMA.FTZ R73, R58, R107, R105 ;  /* 0x0000006b3a497223 */ /* 0x001fe20000010069 */
[----:B------:R-:W-:Y:S01]  /*3e60*/  SHF.L.U32 R102, R144, 0x10, RZ ;  /* 0x0000001090667819 */ /* 0x000fe200000006ff */
[----:B----4-:R-:W-:Y:S01]  /*3e70*/  FADD.FTZ R136, R136, 1 ;  /* 0x3f80000088887421 */ /* 0x010fe20000010000 */
[----:B------:R-:W-:Y:S01]  /*3e80*/  FMUL.FTZ R142, R57, -1.4426950216293334961 ;  /* 0xbfb8aa3b398e7820 */ /* 0x000fe20000410000 */
[----:B--2---:R-:W-:-:S02]  /*3e90*/  PRMT R74, R60, 0x7632, R74 ;  /* 0x000076323c4a7816 */ /* 0x004fc4000000004a */
[----:B------:R0:W2:Y:S01]  /*3ea0*/  MUFU.EX2 R138, R76 ;  /* 0x0000004c008a7308 */ /* 0x0000a20000000800 */
[----:B------:R-:W-:Y:S01]  /*3eb0*/  SHF.L.U32 R103, R60, 0x10, RZ ;  /* 0x000000103c677819 */ /* 0x000fe200000006ff */
[----:B------:R-:W-:Y:S01]  /*3ec0*/  FMUL.FTZ R144, R102, -1.4426950216293334961 ;  /* 0xbfb8aa3b66907820 */ /* 0x000fe20000410000 */
[C---:B------:R-:W-:Y:S01]  /*3ed0*/  PRMT R75, R61.reuse, 0x7632, R75 ;  /* 0x000076323d4b7816 */ /* 0x040fe2000000004b */
[----:B-----5:R-:W-:Y:S01]  /*3ee0*/  FADD.FTZ R140, R140, 1 ;  /* 0x3f8000008c8c7421 */ /* 0x020fe20000010000 */
[----:B------:R-:W-:Y:S02]  /*3ef0*/  SHF.L.U32 R105, R61, 0x10, RZ ;  /* 0x000000103d697819 */ /* 0x000fe400000006ff */
[C---:B-1----:R-:W-:Y:S01]  /*3f00*/  PRMT R77, R62.reuse, 0x7632, R77 ;  /* 0x000076323e4d7816 */ /* 0x042fe2000000004d */
[----:B------:R-:W1:Y:S01]  /*3f10*/  MUFU.EX2 R142, R142 ;  /* 0x0000008e008e7308 */ /* 0x000e620000000800 */
[----:B------:R-:W-:Y:S01]  /*3f20*/  SHF.L.U32 R107, R62, 0x10, RZ ;  /* 0x000000103e6b7819 */ /* 0x000fe200000006ff */
[----:B0-----:R-:W-:Y:S01]  /*3f30*/  FMUL.FTZ R76, R85, R103 ;  /* 0x00000067554c7220 */ /* 0x001fe20000410000 */
[C---:B------:R-:W-:Y:S01]  /*3f40*/  PRMT R108, R63.reuse, 0x7632, R108 ;  /* 0x000076323f6c7816 */ /* 0x040fe2000000006c */
[----:B---3--:R-:W-:Y:S01]  /*3f50*/  FADD.FTZ R146, R146, 1 ;  /* 0x3f80000092927421 */ /* 0x008fe20000010000 */
[----:B------:R-:W-:Y:S01]  /*3f60*/  SHF.L.U32 R109, R63, 0x10, RZ ;  /* 0x000000103f6d7819 */ /* 0x000fe200000006ff */
[----:B------:R-:W-:Y:S01]  /*3f70*/  FMUL.FTZ R104, R104, R107 ;  /* 0x0000006b68687220 */ /* 0x000fe20000410000 */
[----:B------:R-:W0:Y:S01]  /*3f80*/  LDS.128 R60, [R3+0x10] ;  /* 0x00001000033c7984 */ /* 0x000e220000000c00 */
[----:B------:R-:W-:Y:S01]  /*3f90*/  MUFU.RCP R85, R136 ;  /* 0x0000008800557308 */ /* 0x000fe20000001000 */
[----:B------:R-:W-:Y:S01]  /*3fa0*/  FMUL.FTZ R76, R111, R76 ;  /* 0x0000004c6f4c7220 */ /* 0x000fe20000410000 */
[----:B------:R-:W-:Y:S01]  /*3fb0*/  FMUL.FTZ R106, R106, R109 ;  /* 0x0000006d6a6a7220 */ /* 0x000fe20000410000 */
[----:B------:R-:W-:Y:S01]  /*3fc0*/  FMUL.FTZ R129, R129, R104 ;  /* 0x0000006881817220 */ /* 0x000fe20000410000 */
[----:B------:R-:W-:Y:S01]  /*3fd0*/  SHF.L.U32 R104, R75, 0x10, RZ ;  /* 0x000000104b687819 */ /* 0x000fe200000006ff */
[----:B------:R-:W-:Y:S01]  /*3fe0*/  FMUL.FTZ R100, R100, R105 ;  /* 0x0000006964647220 */ /* 0x000fe20000410000 */
[----:B------:R-:W-:Y:S01]  /*3ff0*/  FMUL.FTZ R133, R133, R106 ;  /* 0x0000006a85857220 */ /* 0x000fe20000410000 */
[----:B------:R-:W-:Y:S01]  /*4000*/  SHF.L.U32 R106, R77, 0x10, RZ ;  /* 0x000000104d6a7819 */ /* 0x000fe200000006ff */
[----:B------:R-:W3:Y:S01]  /*4010*/  MUFU.EX2 R144, R144 ;  /* 0x0000009000907308 */ /* 0x000ee20000000800 */
[----:B------:R-:W-:Y:S01]  /*4020*/  FMUL.FTZ R87, R87, R104 ;  /* 0x0000006857577220 */ /* 0x000fe20000410000 */
[----:B------:R-:W-:Y:S01]  /*4030*/  SHF.L.U32 R111, R74, 0x10, RZ ;  /* 0x000000104a6f7819 */ /* 0x000fe200000006ff */
[----:B--2---:R-:W-:Y:S01]  /*4040*/  FADD.FTZ R138, R138, 1 ;  /* 0x3f8000008a8a7421 */ /* 0x004fe20000010000 */
[----:B------:R-:W-:Y:S01]  /*4050*/  FMUL.FTZ R110, R110, R106 ;  /* 0x0000006a6e6e7220 */ /* 0x000fe20000410000 */
[----:B------:R-:W-:Y:S01]  /*4060*/  FMUL.FTZ R87, R116, R87 ;  /* 0x0000005774577220 */ /* 0x000fe20000410000 */
[----:B-1----:R-:W-:Y:S01]  /*4070*/  FADD.FTZ R142, R142, 1 ;  /* 0x3f8000008e8e7421 */ /* 0x002fe20000010000 */
[----:B------:R-:W-:Y:S01]  /*4080*/  FMUL.FTZ R129, R129, R130 ;  /* 0x0000008281817220 */ /* 0x000fe20000410000 */
[----:B------:R-:W-:Y:S01]  /*4090*/  MUFU.RCP R145, R140 ;  /* 0x0000008c00917308 */ /* 0x000fe20000001000 */
[----:B------:R-:W-:Y:S01]  /*40a0*/  FMUL.FTZ R110, R131, R110 ;  /* 0x0000006e836e7220 */ /* 0x000fe20000410000 */
[----:B------:R-:W-:Y:S01]  /*40b0*/  FMUL.FTZ R128, R87, R128 ;  /* 0x0000008057807220 */ /* 0x000fe20000410000 */
[----:B------:R-:W-:Y:S01]  /*40c0*/  FMUL.FTZ R132, R133, R132 ;  /* 0x0000008485847220 */ /* 0x000fe20000410000 */
[----:B------:R-:W-:Y:S01]  /*40d0*/  SHF.L.U32 R108, R108, 0x10, RZ ;  /* 0x000000106c6c7819 */ /* 0x000fe200000006ff */
[----:B------:R-:W-:Y:S01]  /*40e0*/  FMUL.FTZ R74, R110, R79 ;  /* 0x0000004f6e4a7220 */ /* 0x000fe20000410000 */
[----:B------:R-:W-:Y:S01]  /*40f0*/  FMUL.FTZ R100, R115, R100 ;  /* 0x0000006473647220 */ /* 0x000fe20000410000 */
[----:B------:R-:W-:Y:S01]  /*4100*/  FMUL.FTZ R83, R83, R111 ;  /* 0x0000006f53537220 */ /* 0x000fe20000410000 */
[----:B------:R-:W1:Y:S01]  /*4110*/  MUFU.RCP R146, R146 ;  /* 0x0000009200927308 */ /* 0x000e620000001000 */
[----:B---3--:R-:W-:Y:S01]  /*4120*/  FADD.FTZ R144, R144, 1 ;  /* 0x3f80000090907421 */ /* 0x008fe20000010000 */
[----:B------:R-:W-:Y:S01]  /*4130*/  FMUL.FTZ R117, R100, R117 ;  /* 0x0000007564757220 */ /* 0x000fe20000410000 */
[----:B------:R-:W-:Y:S01]  /*4140*/  FMUL.FTZ R112, R112, R108 ;  /* 0x0000006c70707220 */ /* 0x000fe20000410000 */
[----:B------:R-:W-:Y:S01]  /*4150*/  FMUL.FTZ R83, R84, R83 ;  /* 0x0000005354537220 */ /* 0x000fe20000410000 */
[----:B------:R-:W-:Y:S01]  /*4160*/  SHF.L.U32 R115, R55, 0x10, RZ ;  /* 0x0000001037737819 */ /* 0x000fe200000006ff */
[----:B------:R-:W-:Y:S01]  /*4170*/  FMUL.FTZ R76, R76, R113 ;  /* 0x000000714c4c7220 */ /* 0x000fe20000410000 */
[----:B------:R-:W-:Y:S01]  /*4180*/  FMUL.FTZ R112, R135, R112 ;  /* 0x0000007087707220 */ /* 0x000fe20000410000 */
[----:B------:R-:W2:Y:S01]  /*4190*/  MUFU.RCP R138, R138 ;  /* 0x0000008a008a7308 */ /* 0x000ea20000001000 */
[----:B------:R-:W-:Y:S01]  /*41a0*/  FMUL.FTZ R83, R83, R114 ;  /* 0x0000007253537220 */ /* 0x000fe20000410000 */
[----:B------:R-:W-:Y:S01]  /*41b0*/  SHF.L.U32 R114, R81, 0x10, RZ ;  /* 0x0000001051727819 */ /* 0x000fe200000006ff */
[----:B------:R-:W-:Y:S01]  /*41c0*/  FMUL.FTZ R137, R112, R137 ;  /* 0x0000008970897220 */ /* 0x000fe20000410000 */
[----:B0-----:R-:W-:-:S04]  /*41d0*/  PRMT R75, R60, 0x7632, R75 ;  /* 0x000076323c4b7816 */ /* 0x001fc8000000004b */
[----:B------:R-:W0:Y:S01]  /*41e0*/  MUFU.RCP R142, R142 ;  /* 0x0000008e008e7308 */ /* 0x000e220000001000 */
[----:B------:R-:W-:Y:S01]  /*41f0*/  SHF.L.U32 R116, R60, 0x10, RZ ;  /* 0x000000103c747819 */ /* 0x000fe200000006ff */
[----:B-1----:R-:W-:Y:S01]  /*4200*/  FADD.FTZ R100, -R146, 1 ;  /* 0x3f80000092647421 */ /* 0x002fe20000010100 */
[C---:B------:R-:W-:Y:S02]  /*4210*/  PRMT R87, R63.reuse, 0x7632, R87 ;  /* 0x000076323f577816 */ /* 0x040fe40000000057 */
[----:B------:R-:W-:Y:S01]  /*4220*/  SHF.L.U32 R110, R63, 0x10, RZ ;  /* 0x000000103f6e7819 */ /* 0x000fe200000006ff */
[----:B------:R-:W-:Y:S01]  /*4230*/  FADD.FTZ R63, -R85, 1 ;  /* 0x3f800000553f7421 */ /* 0x000fe20000010100 */
[C---:B------:R-:W-:Y:S01]  /*4240*/  PRMT R60, R61.reuse, 0x7632, R60 ;  /* 0x000076323d3c7816 */ /* 0x040fe2000000003c */
[----:B------:R-:W-:Y:S01]  /*4250*/  FMUL.FTZ R82, R82, R116 ;  /* 0x0000007452527220 */ /* 0x000fe20000410000 */
[----:B------:R-:W-:Y:S01]  /*4260*/  SHF.L.U32 R61, R61, 0x10, RZ ;  /* 0x000000103d3d7819 */ /* 0x000fe200000006ff */
[----:B------:R-:W-:Y:S01]  /*4270*/  FFMA.FTZ R77, R134, R63, 1 ;  /* 0x3f800000864d7423 */ /* 0x000fe2000001003f */
[C---:B------:R-:W-:Y:S01]  /*4280*/  PRMT R79, R62.reuse, 0x7632, R79 ;  /* 0x000076323e4f7816 */ /* 0x040fe2000000004f */
[----:B------:R-:W-:Y:S01]  /*4290*/  FADD.FTZ R63, -R145, 1 ;  /* 0x3f800000913f7421 */ /* 0x000fe20000010100 */
[----:B------:R-:W-:Y:S01]  /*42a0*/  SHF.L.U32 R133, R62, 0x10, RZ ;  /* 0x000000103e857819 */ /* 0x000fe200000006ff */
[----:B------:R-:W-:Y:S01]  /*42b0*/  FMUL.FTZ R62, R86, R61 ;  /* 0x0000003d563e7220 */ /* 0x000fe20000410000 */
[----:B------:R-:W-:Y:S01]  /*42c0*/  SHF.L.U32 R130, R75, 0x10, RZ ;  /* 0x000000104b827819 */ /* 0x000fe200000006ff */
[----:B------:R-:W-:Y:S01]  /*42d0*/  FMUL.FTZ R82, R139, R82 ;  /* 0x000000528b527220 */ /* 0x000fe20000410000 */
[----:B------:R-:W-:Y:S01]  /*42e0*/  FFMA.FTZ R75, R96, R63, 1 ;  /* 0x3f800000604b7423 */ /* 0x000fe2000001003f */
[----:B------:R-:W1:Y:S01]  /*42f0*/  MUFU.RCP R139, R144 ;  /* 0x00000090008b7308 */ /* 0x000e620000001000 */
[----:B------:R-:W-:Y:S01]  /*4300*/  FMUL.FTZ R62, R85, R62 ;  /* 0x0000003e553e7220 */ /* 0x000fe20000410000 */
[----:B------:R-:W-:Y:S01]  /*4310*/  FMUL.FTZ R63, R72, R130 ;  /* 0x00000082483f7220 */ /* 0x000fe20000410000 */
[----:B------:R-:W-:Y:S01]  /*4320*/  FMUL.FTZ R134, R134, R85 ;  /* 0x0000005586867220 */ /* 0x000fe20000410000 */
[----:B------:R-:W-:Y:S01]  /*4330*/  FMUL.FTZ R85, R89, R110 ;  /* 0x0000006e59557220 */ /* 0x000fe20000410000 */
[----:B------:R-:W-:Y:S01]  /*4340*/  FMUL.FTZ R77, R62, R77 ;  /* 0x0000004d3e4d7220 */ /* 0x000fe20000410000 */
[----:B------:R-:W-:Y:S01]  /*4350*/  FMUL.FTZ R78, R78, R63 ;  /* 0x0000003f4e4e7220 */ /* 0x000fe20000410000 */
[----:B------:R-:W-:Y:S01]  /*4360*/  FFMA.FTZ R100, R101, R100, 1 ;  /* 0x3f80000065647423 */ /* 0x000fe20000010064 */
[----:B------:R-:W-:Y:S01]  /*4370*/  FMUL.FTZ R85, R146, R85 ;  /* 0x0000005592557220 */ /* 0x000fe20000410000 */
[----:B------:R-:W3:Y:S01]  /*4380*/  LDC.64 R62, c[0x0][0x398] ;  /* 0x0000e600ff3e7b82 */ /* 0x000ee20000000a00 */
[----:B------:R-:W-:Y:S01]  /*4390*/  SHF.L.U32 R131, R60, 0x10, RZ ;  /* 0x000000103c837819 */ /* 0x000fe200000006ff */
[----:B------:R-:W-:Y:S01]  /*43a0*/  FMUL.FTZ R84, R82, R141 ;  /* 0x0000008d52547220 */ /* 0x000fe20000410000 */
[----:B------:R-:W-:Y:S01]  /*43b0*/  FMUL.FTZ R112, R85, R100 ;  /* 0x0000006455707220 */ /* 0x000fe20000410000 */
[----:B------:R-:W-:Y:S01]  /*43c0*/  SHF.L.U32 R100, R80, 0x10, RZ ;  /* 0x0000001050647819 */ /* 0x000fe200000006ff */
[----:B------:R-:W-:Y:S01]  /*43d0*/  FMUL.FTZ R82, R98, R133 ;  /* 0x0000008562527220 */ /* 0x000fe20000410000 */
[----:B------:R-:W-:Y:S01]  /*43e0*/  SHF.L.U32 R135, R79, 0x10, RZ ;  /* 0x000000104f877819 */ /* 0x000fe200000006ff */
[----:B--2---:R-:W-:Y:S01]  /*43f0*/  FADD.FTZ R72, -R138, 1 ;  /* 0x3f8000008a487421 */ /* 0x004fe20000010100 */
[----:B------:R-:W-:Y:S01]  /*4400*/  SHF.L.U32 R136, R87, 0x10, RZ ;  /* 0x0000001057887819 */ /* 0x000fe200000006ff */
[----:B0-----:R-:W-:Y:S01]  /*4410*/  FADD.FTZ R80, -R142, 1 ;  /* 0x3f8000008e507421 */ /* 0x001fe20000010100 */
[----:B-1----:R-:W-:Y:S01]  /*4420*/  FADD.FTZ R81, -R139, 1 ;  /* 0x3f8000008b517421 */ /* 0x002fe20000010100 */
[----:B------:R-:W-:Y:S01]  /*4430*/  FMUL.FTZ R55, R100, R131 ;  /* 0x0000008364377220 */ /* 0x000fe20000410000 */
[----:B------:R-:W-:Y:S01]  /*4440*/  FMUL.FTZ R79, R114, R135 ;  /* 0x00000087724f7220 */ /* 0x000fe20000410000 */
[----:B------:R-:W-:Y:S01]  /*4450*/  FMUL.FTZ R60, R115, R136 ;  /* 0x00000088733c7220 */ /* 0x000fe20000410000 */
[----:B------:R-:W-:Y:S01]  /*4460*/  FMUL.FTZ R82, R145, R82 ;  /* 0x0000005291527220 */ /* 0x000fe20000410000 */
[----:B------:R-:W-:Y:S01]  /*4470*/  FFMA.FTZ R72, R59, R72, 1 ;  /* 0x3f8000003b487423 */ /* 0x000fe20000010048 */
        /* <DEDUP_REMOVED lines=13> */
[----:B---3--:R-:W-:Y:S01]  /*4550*/  IMAD R76, R62, UR15, RZ ;  /* 0x0000000f3e4c7c24 */ /* 0x008fe2000f8e02ff */
        /* <DEDUP_REMOVED lines=12> */
[----:B------:R-:W-:Y:S01]  /*4620*/  SHF.L.U32 R55, R65, 0x10, RZ ;  /* 0x0000001041377819 */ /* 0x000fe200000006ff */
[----:B------:R-:W0:Y:S01]  /*4630*/  LDC.64 R112, c[0x0][0x3e8] ;  /* 0x0000fa00ff707b82 */ /* 0x000e220000000a00 */
[----:B------:R-:W-:Y:S01]  /*4640*/  IADD3 R63, R63, R129, RZ ;  /* 0x000000813f3f7210 */ /* 0x000fe20007ffe0ff */
[----:B------:R-:W-:Y:S01]  /*4650*/  FMUL.FTZ R98, R98, R145 ;  /* 0x0000009162627220 */ /* 0x000fe20000410000 */
[----:B------:R-:W-:Y:S01]  /*4660*/  PRMT R59, R65, 0x7632, R59 ;  /* 0x00007632413b7816 */ /* 0x000fe2000000003b */
[----:B------:R-:W-:Y:S01]  /*4670*/  FFMA.FTZ R55, R60, R55, R73 ;  /* 0x000000373c377223 */ /* 0x000fe20000010049 */
[----:B------:R-:W-:Y:S01]  /*4680*/  FMUL.FTZ R101, R101, R146 ;  /* 0x0000009265657220 */ /* 0x000fe20000410000 */
[----:B------:R-:W-:Y:S01]  /*4690*/  IMAD.WIDE.U32 R62, R25, UR6, R62 ;  /* 0x00000006193e7c25 */ /* 0x000fe2000f8e003e */
[----:B------:R-:W-:-:S05]  /*46a0*/  SHF.L.U32 R128, R59, 0x10, RZ ;  /* 0x000000103b807819 */ /* 0x000fca00000006ff */
[----:B------:R-:W-:Y:S01]  /*46b0*/  FFMA.FTZ R55, R100, R128, R55 ;  /* 0x0000008064377223 */ /* 0x000fe20000010037 */
[----:B------:R1:W-:Y:S01]  /*46c0*/  STS.128 [R3], R80 ;  /* 0x0000005003007388 */ /* 0x0003e20000000c00 */
[----:B------:R-:W2:Y:S03]  /*46d0*/  LDC R128, c[0x0][0x21c] ;  /* 0x00008700ff807b82 */ /* 0x000ea60000000800 */
[----:B------:R3:W-:Y:S01]  /*46e0*/  STS.128 [R3+0x10], R84 ;  /* 0x0000105403007388 */ /* 0x0007e20000000c00 */
[----:B------:R-:W-:-:S03]  /*46f0*/  NOP ;  /* 0x0000000000007918 */ /* 0x000fc60000000000 */
[----:B------:R-:W4:Y:S04]  /*4700*/  LDS.128 R72, [R4] ;  /* 0x0000000004487984 */ /* 0x000f280000000c00 */
[----:B------:R-:W5:Y:S01]  /*4710*/  LDS.128 R76, [R4+0x200] ;  /* 0x00020000044c7984 */ /* 0x000f620000000c00 */
[----:B-1----:R-:W-:Y:S02]  /*4720*/  IMAD R80, R24, UR6, RZ ;  /* 0x0000000618507c24 */ /* 0x002fe4000f8e02ff */
[----:B------:R-:W-:Y:S01]  /*4730*/  FMUL.FTZ R83, R57, R142 ;  /* 0x0000008e39537220 */ /* 0x000fe20000410000 */
[----:B------:R-:W-:Y:S01]  /*4740*/  SHF.L.U32 R57, R66, 0x10, RZ ;  /* 0x0000001042397819 */ /* 0x000fe200000006ff */
[----:B------:R-:W-:Y:S01]  /*4750*/  FMUL.FTZ R82, R102, R139 ;  /* 0x0000008b66527220 */ /* 0x000fe20000410000 */
[----:B------:R-:W-:Y:S01]  /*4760*/  IMAD R81, R25, UR7, R80 ;  /* 0x0000000719517c24 */ /* 0x000fe2000f8e0250 */
[----:B0-----:R-:W-:Y:S01]  /*4770*/  LEA R80, P0, R62, R112, 0x1 ;  /* 0x000000703e507211 */ /* 0x001fe200078008ff */
[----:B------:R-:W-:Y:S01]  /*4780*/  ULDC.64 UR6, c[0x0][0x320] ;  /* 0x0000c80000067ab9 */ /* 0x000fe20000000a00 */
[----:B------:R-:W-:Y:S01]  /*4790*/  FFMA.FTZ R55, R98, R57, R55 ;  /* 0x0000003962377223 */ /* 0x000fe20000010037 */
[----:B------:R-:W-:Y:S01]  /*47a0*/  PRMT R57, R66, 0x7632, R57 ;  /* 0x0000763242397816 */ /* 0x000fe20000000039 */
[----:B------:R-:W-:Y:S01]  /*47b0*/  FMUL.FTZ R96, R114, R83 ;  /* 0x0000005372607220 */ /* 0x000fe20000410000 */
[----:B------:R-:W-:Y:S01]  /*47c0*/  IADD3 R81, R63, R81, RZ ;  /* 0x000000513f517210 */ /* 0x000fe20007ffe0ff */
[----:B------:R-:W-:Y:S01]  /*47d0*/  FMUL.FTZ R102, R115, R82 ;  /* 0x0000005273667220 */ /* 0x000fe20000410000 */
[----:B------:R-:W-:-:S02]  /*47e0*/  SHF.L.U32 R63, R57, 0x10, RZ ;  /* 0x00000010393f7819 */ /* 0x000fc400000006ff */
[----:B------:R-:W-:Y:S01]  /*47f0*/  LEA.HI.X R81, R62, R113, R81, 0x1, P0 ;  /* 0x000000713e517211 */ /* 0x000fe200000f0c51 */
[----:B------:R-:W-:Y:S01]  /*4800*/  FMUL.FTZ R62, R89, R101 ;  /* 0x00000065593e7220 */ /* 0x000fe20000410000 */
[----:B------:R-:W-:Y:S01]  /*4810*/  ISETP.NE.U32.AND P0, PT, RZ, UR6, PT ;  /* 0x00000006ff007c0c */ /* 0x000fe2000bf05070 */
[----:B------:R-:W-:Y:S01]  /*4820*/  FFMA.FTZ R63, R96, R63, R55 ;  /* 0x0000003f603f7223 */ /* 0x000fe20000010037 */
[----:B---3--:R-:W-:Y:S01]  /*4830*/  SHF.L.U32 R84, R67, 0x10, RZ ;  /* 0x0000001043547819 */ /* 0x008fe200000006ff */
[----:B------:R-:W-:Y:S01]  /*4840*/  IMAD.WIDE R80, R5, 0x10, R80 ;  /* 0x0000001005507825 */ /* 0x000fe200078e0250 */
[----:B------:R-:W-:Y:S02]  /*4850*/  ISETP.NE.AND.EX P0, PT, RZ, UR7, PT, P0 ;  /* 0x00000007ff007c0c */ /* 0x000fe4000bf05300 */
[----:B------:R-:W-:Y:S01]  /*4860*/  PRMT R55, R67, 0x7632, R55 ;  /* 0x0000763243377816 */ /* 0x000fe20000000037 */
[----:B------:R-:W-:-:S03]  /*4870*/  FFMA.FTZ R63, R62, R84, R63 ;  /* 0x000000543e3f7223 */ /* 0x000fc6000001003f */
[----:B------:R-:W-:Y:S01]  /*4880*/  SHF.L.U32 R112, R55, 0x10, RZ ;  /* 0x0000001037707819 */ /* 0x000fe200000006ff */
[----:B----4-:R0:W-:Y:S04]  /*4890*/  STG.E.128 desc[UR10][R80.64], R72 ;  /* 0x0000004850007986 */ /* 0x0101e8000c101d0a */
[----:B-----5:R0:W-:Y:S02]  /*48a0*/  STG.E.128 desc[UR10][R80.64+0x200], R76 ;  /* 0x0002004c50007986 */ /* 0x0201e4000c101d0a */
[----:B--2---:R-:W-:Y:S05]  /*48b0*/  @!P0 BRA `(.L_x_8667) ;  /* 0x0000000000b48947 */ /* 0x004fea0003800000 */
        /* <DEDUP_REMOVED lines=44> */
[----:B--2---:R1:W-:Y:S02]  /*4b80*/  STG.E.128 desc[UR10][R72.64+0x200], R84 ;  /* 0x0002005448007986 */ /* 0x0043e4000c101d0a */
.L_x_8667:
[----:B------:R-:W-:Y:S01]  /*4b90*/  ISETP.GE.AND P0, PT, R128, 0x1, PT ;  /* 0x000000018000780c */ /* 0x000fe20003f06270 */
[----:B------:R-:W-:Y:S01]  /*4ba0*/  BAR.SYNC.DEFER_BLOCKING 0x0 ;  /* 0x0000000000007b1d */ /* 0x000fe20000010000 */
[----:B------:R-:W-:Y:S01]  /*4bb0*/  HFMA2.MMA R152, -RZ, RZ, 0, 0 ;  /* 0x00000000ff987435 */ /* 0x000fe200000001ff */
[----:B------:R-:W-:Y:S01]  /*4bc0*/  FFMA.FTZ R61, R102, R112, R63 ;  /* 0x00000070663d7223 */ /* 0x000fe2000001003f */
[----:B------:R-:W-:Y:S01]  /*4bd0*/  HFMA2.MMA R138, -RZ, RZ, 0, 0 ;  /* 0x00000000ff8a7435 */ /* 0x000fe200000001ff */
[----:B------:R-:W-:Y:S01]  /*4be0*/  CS2R R136, SRZ ;  /* 0x0000000000887805 */ /* 0x000fe2000001ff00 */
[----:B------:R-:W-:Y:S01]  /*4bf0*/  HFMA2.MMA R115, -RZ, RZ, 0, 0 ;  /* 0x00000000ff737435 */ /* 0x000fe200000001ff */
[----:B------:R-:W-:Y:S02]  /*4c00*/  MOV R150, RZ ;  /* 0x000000ff00967202 */ /* 0x000fe40000000f00 */
[----:B------:R-:W-:Y:S02]  /*4c10*/  CS2R R134, SRZ ;  /* 0x0000000000867805 */ /* 0x000fe4000001ff00 */
[----:B------:R-:W-:-:S02]  /*4c20*/  CS2R R132, SRZ ;  /* 0x0000000000847805 */ /* 0x000fc4000001ff00 */
[----:B------:R-:W-:Y:S02]  /*4c30*/  CS2R R130, SRZ ;  /* 0x0000000000827805 */ /* 0x000fe4000001ff00 */
[----:B------:R-:W-:Y:S02]  /*4c40*/  CS2R R128, SRZ ;  /* 0x0000000000807805 */ /* 0x000fe4000001ff00 */
[----:B------:R-:W-:Y:S01]  /*4c50*/  MOV R117, RZ ;  /* 0x000000ff00757202 */ /* 0x000fe20000000f00 */
[-C--:B------:R-:W-:Y:S01]  /*4c60*/  FMUL.FTZ R111, R36, R23.reuse ;  /* 0x00000017246f7220 */ /* 0x080fe20000410000 */
        /* <DEDUP_REMOVED lines=19> */
[----:B------:R-:W-:Y:S01]  /*4da0*/  UMOV UR5, URZ ;  /* 0x0000003f00057c82 */ /* 0x000fe20008000000 */
[----:B------:R-:W-:Y:S01]  /*4db0*/  MOV R151, RZ ;  /* 0x000000ff00977202 */ /* 0x000fe20000000f00 */
[----:B------:R-:W-:Y:S01]  /*4dc0*/  UMOV UR6, URZ ;  /* 0x0000003f00067c82 */ /* 0x000fe20008000000 */
[----:B------:R-:W-:Y:S01]  /*4dd0*/  LEA.HI R0, R154, R154, RZ, 0x1 ;  /* 0x0000009a9a007211 */ /* 0x000fe200078f08ff */
[----:B------:R-:W-:Y:S01]  /*4de0*/  ULDC UR30, c[0x0][0x21c] ;  /* 0x00008700001e7ab9 */ /* 0x000fe20000000800 */
[----:B------:R-:W-:Y:S01]  /*4df0*/  MOV R152, RZ ;  /* 0x000000ff00987202 */ /* 0x000fe20000000f00 */
[----:B------:R-:W3:Y:S01]  /*4e00*/  LDC.64 R140, c[0x0][0x2d0] ;  /* 0x0000b400ff8c7b82 */ /* 0x000ee20000000a00 */
[----:B01----:R-:W-:Y:S01]  /*4e10*/  LOP3.LUT R73, R0, 0xfffffe, RZ, 0xc0, !PT ;  /* 0x00fffffe00497812 */ /* 0x003fe200078ec0ff */
[----:B------:R-:W-:Y:S01]  /*4e20*/  ULDC UR9, c[0x0][0x218] ;  /* 0x0000860000097ab9 */ /* 0x000fe20000000800 */
[----:B------:R-:W-:Y:S01]  /*4e30*/  ULDC.64 UR26, c[0x0][0x3c8] ;  /* 0x0000f200001a7ab9 */ /* 0x000fe20000000a00 */
[----:B------:R-:W-:Y:S01]  /*4e40*/  ULDC.64 UR28, c[0x0][0x3d0] ;  /* 0x0000f400001c7ab9 */ /* 0x000fe20000000a00 */
[----:B------:R-:W-:Y:S01]  /*4e50*/  IADD3 R154, R154, -R73, RZ ;  /* 0x800000499a9a7210 */ /* 0x000fe20007ffe0ff */
[----:B------:R-:W-:Y:S01]  /*4e60*/  ULDC.64 UR18, c[0x0][0x250] ;  /* 0x0000940000127ab9 */ /* 0x000fe20000000a00 */
[----:B------:R-:W-:Y:S01]  /*4e70*/  ULDC.64 UR16, c[0x0][0x238] ;  /* 0x00008e0000107ab9 */ /* 0x000fe20000000a00 */
[----:B------:R-:W0:Y:S01]  /*4e80*/  LDC.64 R142, c[0x0][0x348] ;  /* 0x0000d200ff8e7b82 */ /* 0x000e220000000a00 */
[----:B------:R-:W-:Y:S01]  /*4e90*/  ULDC.64 UR12, c[0x0][0x230] ;  /* 0x00008c00000c7ab9 */ /* 0x000fe20000000a00 */
[----:B------:R-:W-:Y:S01]  /*4ea0*/  ULDC.64 UR20, c[0x0][0x270] ;  /* 0x00009c0000147ab9 */ /* 0x000fe20000000a00 */
[----:B------:R-:W-:Y:S01]  /*4eb0*/  ULDC.64 UR22, c[0x0][0x350] ;  /* 0x0000d40000167ab9 */ /* 0x000fe20000000a00 */
[----:B------:R-:W-:-:S04]  /*4ec0*/  ULDC.64 UR24, c[0x0][0x370] ;  /* 0x0000dc0000187ab9 */ /* 0x000fc80000000a00 */
[----:B------:R-:W1:Y:S08]  /*4ed0*/  LDC.64 R144, c[0x0][0x360] ;  /* 0x0000d800ff907b82 */ /* 0x000e700000000a00 */
[----:B------:R-:W4:Y:S08]  /*4ee0*/  LDC.64 R146, c[0x0][0x368] ;  /* 0x0000da00ff927b82 */ /* 0x000f300000000a00 */
[----:B------:R-:W0:Y:S02]  /*4ef0*/  LDC.64 R148, c[0x0][0x380] ;  /* 0x0000e000ff947b82 */ /* 0x000e240000000a00 */
.L_x_8705:
[----:B------:R-:W-:Y:S01]  /*4f00*/  SHF.R.S32.HI R155, RZ, 0x1f, R151 ;  /* 0x0000001fff9b7819 */ /* 0x000fe20000011497 */
[----:B------:R-:W-:-:S04]  /*4f10*/  IMAD.WIDE.U32 R72, R151, UR18, RZ ;  /* 0x0000001297487c25 */ /* 0x000fc8000f8e00ff */
[----:B------:R-:W-:Y:S01]  /*4f20*/  IMAD R0, R155, UR18, RZ ;  /* 0x000000129b007c24 */ /* 0x000fe2000f8e02ff */
[----:B------:R-:W-:-:S03]  /*4f30*/  LEA R82, P0, R72, R10, 0x1 ;  /* 0x0000000a48527211 */ /* 0x000fc600078008ff */
[----:B------:R-:W-:-:S05]  /*4f40*/  IMAD R75, R151, UR19, R0 ;  /* 0x00000013974b7c24 */ /* 0x000fca000f8e0200 */
[----:B------:R-:W-:-:S04]  /*4f50*/  IADD3 R0, R73, R75, RZ ;  /* 0x0000004b49007210 */ /* 0x000fc80007ffe0ff */
[----:B01----:R-:W-:-:S03]  /*4f60*/  LEA.HI.X R83, R72, R9, R0, 0x1, P0 ;  /* 0x0000000948537211 */ /* 0x003fc600000f0c00 */
[----:B------:R-:W-:-:S05]  /*4f70*/  IMAD.WIDE R82, R5, 0x10, R82 ;  /* 0x0000001005527825 */ /* 0x000fca00078e0252 */
[----:B--2---:R-:W2:Y:S04]  /*4f80*/  LDG.E.128 R72, desc[UR10][R82.64] ;  /* 0x0000000a52487981 */ /* 0x004ea8000c1e1d00 */
[----:B----4-:R3:W4:Y:S01]  /*4f90*/  LDG.E.128 R76, desc[UR10][R82.64+0x200] ;  /* 0x0002000a524c7981 */ /* 0x010722000c1e1d00 */
[----:B------:R-:W-:Y:S02]  /*4fa0*/  IMAD R0, R24, UR12, RZ ;  /* 0x0000000c18007c24 */ /* 0x000fe4000f8e02ff */
[----:B------:R-:W-:-:S04]  /*4fb0*/  IMAD.WIDE.U32 R80, R25, UR12, RZ ;  /* 0x0000000c19507c25 */ /* 0x000fc8000f8e00ff */
[----:B------:R-:W-:Y:S02]  /*4fc0*/  IMAD R85, R25, UR13, R0 ;  /* 0x0000000d19557c24 */ /* 0x000fe4000f8e0200 */
[C---:B------:R-:W-:Y:S02]  /*4fd0*/  IMAD R0, R155.reuse, UR16, RZ ;  /* 0x000000109b007c24 */ /* 0x040fe4000f8e02ff */
[----:B------:R-:W-:Y:S01]  /*4fe0*/  IMAD R86, R155, UR20, RZ ;  /* 0x000000149b567c24 */ /* 0x000fe2000f8e02ff */
[----:B------:R-:W-:Y:S01]  /*4ff0*/  IADD3 R81, R81, R85, RZ ;  /* 0x0000005551517210 */ /* 0x000fe20007ffe0ff */
[C---:B------:R-:W-:Y:S02]  /*5000*/  IMAD R87, R151.reuse, UR17, R0 ;  /* 0x0000001197577c24 */ /* 0x040fe4000f8e0200 */
[----:B------:R-:W-:-:S04]  /*5010*/  IMAD.WIDE.U32 R84, R151, UR16, R80 ;  /* 0x0000001097547c25 */ /* 0x000fc8000f8e0050 */
[----:B------:R-:W-:Y:S01]  /*5020*/  IMAD.WIDE.U32 R80, R151, UR20, RZ ;  /* 0x0000001497507c25 */ /* 0x000fe2000f8e00ff */
[----:B------:R-:W-:Y:S02]  /*5030*/  IADD3 R0, R85, R87, RZ ;  /* 0x0000005755007210 */ /* 0x000fe40007ffe0ff */
[----:B---3--:R-:W-:Y:S01]  /*5040*/  LEA R82, P0, R84, R140, 0x2 ;  /* 0x0000008c54527211 */ /* 0x008fe200078010ff */
[----:B------:R-:W-:-:S03]  /*5050*/  IMAD R85, R151, UR21, R86 ;  /* 0x0000001597557c24 */ /* 0x000fc6000f8e0256 */
[----:B------:R-:W-:Y:S02]  /*5060*/  LEA.HI.X R83, R84, R141, R0, 0x2, P0 ;  /* 0x0000008d54537211 */ /* 0x000fe400000f1400 */
[C---:B------:R-:W-:Y:S02]  /*5070*/  LEA R84, P0, R80.reuse, R8, 0x1 ;  /* 0x0000000850547211 */ /* 0x040fe400078008ff */
[----:B------:R-:W-:Y:S01]  /*5080*/  IADD3 R0, R81, R85, RZ ;  /* 0x0000005551007210 */ /* 0x000fe20007ffe0ff */
[----:B------:R-:W3:Y:S03]  /*5090*/  LDG.E R139, desc[UR10][R82.64] ;  /* 0x0000000a528b7981 */ /* 0x000ee6000c1e1900 */
[----:B------:R-:W-:-:S03]  /*50a0*/  LEA.HI.X R85, R80, R7, R0, 0x1, P0 ;  /* 0x0000000750557211 */ /* 0x000fc600000f0c00 */
[----:B------:R-:W-:Y:S01]  /*50b0*/  IMAD.WIDE R80, R5, 0x10, R84 ;  /* 0x0000001005507825 */ /* 0x000fe200078e0254 */
[----:B--2---:R-:W-:Y:S04]  /*50c0*/  STS.128 [R4], R72 ;  /* 0x0000004804007388 */ /* 0x004fe80000000c00 */
[----:B----4-:R2:W-:Y:S01]  /*50d0*/  STS.128 [R4+0x200], R76 ;  /* 0x0002004c04007388 */ /* 0x0105e20000000c00 */
[----:B------:R-:W-:-:S03]  /*50e0*/  NOP ;  /* 0x0000000000007918 */ /* 0x000fc60000000000 */
[----:B------:R-:W4:Y:S04]  /*50f0*/  LDG.E.128 R88, desc[UR10][R80.64] ;  /* 0x0000000a50587981 */ /* 0x000f28000c1e1d00 */
[----:B------:R1:W4:Y:S01]  /*5100*/  LDG.E.128 R92, desc[UR10][R80.64+0x200] ;  /* 0x0002000a505c7981 */ /* 0x000322000c1e1d00 */
[----:B------:R-:W-:Y:S01]  /*5110*/  LOP3.LUT P0, RZ, R18, 0x1f, RZ, 0xc0, !PT ;  /* 0x0000001f12ff7812 */ /* 0x000fe2000780c0ff */
[----:B------:R-:W0:Y:S03]  /*5120*/  S2R R85, SR_CgaCtaId ;  /* 0x0000000000557919 */ /* 0x000e260000008800 */
[----:B------:R-:W-:Y:S02]  /*5130*/  ISETP.LT.OR P2, PT, R2, 0x2, P0 ;  /* 0x000000020200780c */ /* 0x000fe40000741670 */
[----:B------:R-:W-:Y:S01]  /*5140*/  ISETP.NE.AND P1, PT, R18, RZ, PT ;  /* 0x000000ff1200720c */ /* 0x000fe20003f25270 */
[----:B------:R-:W1:Y:S01]  /*5150*/  LDS.128 R72, [R3] ;  /* 0x0000000003487984 */ /* 0x000e620000000c00 */
[----:B------:R-:W-:-:S03]  /*5160*/  MOV R156, 0x400 ;  /* 0x00000400009c7802 */ /* 0x000fc60000000f00 */
[----:B------:R1:W1:Y:S06]  /*5170*/  LDS.128 R76, [R3+0x10] ;  /* 0x00001000034c7984 */ /* 0x00026c0000000c00 */
[----:B------:R-:W1:Y:S01]  /*5180*/  @!P2 LDC R159, c[0x0][0x21c] ;  /* 0x00008700ff9fab82 */ /* 0x000e620000000800 */
[----:B---3--:R-:W-:-:S04]  /*5190*/  FMUL.FTZ R0, R139, 1.4426950216293334961 ;  /* 0x3fb8aa3b8b007820 */ /* 0x008fc80000410000 */
[----:B------:R-:W-:-:S06]  /*51a0*/  FMUL.FTZ R189, R0, R49 ;  /* 0x0000003100bd7220 */ /* 0x000fcc0000410000 */
[----:B------:R-:W3:Y:S01]  /*51b0*/  MUFU.EX2 R189, R189 ;  /* 0x000000bd00bd7308 */ /* 0x000ee20000000800 */
[----:B------:R-:W-:Y:S02]  /*51c0*/  IADD3 R83, R18, 0x200, RZ ;  /* 0x0000020012537810 */ /* 0x000fe40007ffe0ff */
[----:B0-----:R-:W-:Y:S02]  /*51d0*/  LEA R156, R85, R156, 0x18 ;  /* 0x0000009c559c7211 */ /* 0x001fe400078ec0ff */
[----:B------:R-:W-:Y:S02]  /*51e0*/  @!P1 LEA R83, R154, R151, 0x8 ;  /* 0x000000979a539211 */ /* 0x000fe400078e40ff */
[CC--:B--2---:R-:W-:Y:S02]  /*51f0*/  LEA R4, R17.reuse, R156.reuse, 0x4 ;  /* 0x0000009c11047211 */ /* 0x0c4fe400078e20ff */
[----:B-1----:R-:W-:Y:S02]  /*5200*/  @!P2 IADD3 R80, R2, -0x2, RZ ;  /* 0xfffffffe0250a810 */ /* 0x002fe40007ffe0ff */
[----:B------:R-:W-:-:S02]  /*5210*/  LEA R3, R17, R156, 0x5 ;  /* 0x0000009c11037211 */ /* 0x000fc400078e28ff */
[----:B------:R-:W-:Y:S01]  /*5220*/  LEA R160, R83, R156, 0x2 ;  /* 0x0000009c53a07211 */ /* 0x000fe200078e10ff */
[----:B------:R-:W-:Y:S02]  /*5230*/  @!P2 IMAD R159, R80, R159, R151 ;  /* 0x0000009f509fa224 */ /* 0x000fe400078e0297 */
[C---:B------:R-:W-:Y:S01]  /*5240*/  FMUL.FTZ R242, R0.reuse, R43 ;  /* 0x0000002b00f27220 */ /* 0x040fe20000410000 */
[C---:B------:R-:W-:Y:S01]  /*5250*/  FMUL.FTZ R193, R0.reuse, R48 ;  /* 0x0000003000c17220 */ /* 0x040fe20000410000 */
[----:B------:R-:W-:Y:S01]  /*5260*/  HFMA2.MMA R177, -RZ, RZ, 0, 0 ;  /* 0x00000000ffb17435 */ /* 0x000fe200000001ff */
[----:B------:R-:W-:-:S03]  /*5270*/  FMUL.FTZ R199, R0, R41 ;  /* 0x0000002900c77220 */ /* 0x000fc60000410000 */
[----:B------:R-:W0:Y:S01]  /*5280*/  MUFU.EX2 R242, R242 ;  /* 0x000000f200f27308 */ /* 0x000e220000000800 */
[----:B------:R-:W-:Y:S02]  /*5290*/  PRMT R163, R72, 0x7632, R163 ;  /* 0x0000763248a37816 */ /* 0x000fe400000000a3 */
[----:B------:R-:W-:Y:S02]  /*52a0*/  SHF.L.U32 R184, R68, 0x10, RZ ;  /* 0x0000001044b87819 */ /* 0x000fe400000006ff */
[----:B------:R-:W-:Y:S01]  /*52b0*/  SHF.L.U32 R182, R29, 0x10, RZ ;  /* 0x000000101db67819 */ /* 0x000fe200000006ff */
[----:B------:R-:W-:Y:S02]  /*52c0*/  @!P2 IMAD.WIDE R158, R159, 0x8, R126 ;  /* 0x000000089f9ea825 */ /* 0x000fe400078e027e */
[----:B------:R-:W1:Y:S02]  /*52d0*/  MUFU.EX2 R193, R193 ;  /* 0x000000c100c17308 */ /* 0x000e640000000800 */
[----:B------:R-:W-:Y:S01]  /*52e0*/  FMUL.FTZ R250, R0, R47 ;  /* 0x0000002f00fa7220 */ /* 0x000fe20000410000 */
[----:B------:R-:W-:Y:S01]  /*52f0*/  SHF.L.U32 R72, R72, 0x10, RZ ;  /* 0x0000001048487819 */ /* 0x000fe200000006ff */
[----:B------:R-:W-:Y:S01]  /*5300*/  FMUL.FTZ R201, R184, R49 ;  /* 0x00000031b8c97220 */ /* 0x000fe20000410000 */
[----:B------:R-:W-:Y:S01]  /*5310*/  SHF.L.U32 R175, R69, 0x10, RZ ;  /* 0x0000001045af7819 */ /* 0x000fe200000006ff */
[----:B------:R-:W-:Y:S01]  /*5320*/  FMUL.FTZ R240, R182, R43 ;  /* 0x0000002bb6f07220 */ /* 0x000fe20000410000 */
[----:B------:R-:W-:Y:S01]  /*5330*/  SHF.L.U32 R163, R163, 0x10, RZ ;  /* 0x00000010a3a37819 */ /* 0x000fe200000006ff */
[----:B------:R-:W2:Y:S01]  /*5340*/  MUFU.EX2 R199, R199 ;  /* 0x000000c700c77308 */ /* 0x000ea20000000800 */
[----:B------:R-:W-:Y:S01]  /*5350*/  FMUL.FTZ R202, R0, R39 ;  /* 0x0000002700ca7220 */ /* 0x000fe20000410000 */
[----:B------:R-:W-:Y:S01]  /*5360*/  PRMT R162, R73, 0x7632, R162 ;  /* 0x0000763249a27816 */ /* 0x000fe200000000a2 */
[----:B------:R-:W-:Y:S01]  /*5370*/  FMUL.FTZ R214, R175, R48 ;  /* 0x00000030afd67220 */ /* 0x000fe20000410000 */
[----:B------:R-:W-:-:S02]  /*5380*/  SHF.L.U32 R73, R73, 0x10, RZ ;  /* 0x0000001049497819 */ /* 0x000fc400000006ff */
[----:B------:R-:W-:Y:S02]  /*5390*/  SHF.L.U32 R186, R79, 0x10, RZ ;  /* 0x000000104fba7819 */ /* 0x000fe400000006ff */
[----:B------:R-:W2:Y:S01]  /*53a0*/  MUFU.EX2 R250, R250 ;  /* 0x000000fa00fa7308 */ /* 0x000ea20000000800 */
[----:B------:R-:W-:Y:S01]  /*53b0*/  SHF.L.U32 R180, R27, 0x10, RZ ;  /* 0x000000101bb47819 */ /* 0x000fe200000006ff */
[----:B------:R-:W-:Y:S01]  /*53c0*/  FMUL.FTZ R206, R0, R46 ;  /* 0x0000002e00ce7220 */ /* 0x000fe20000410000 */
[----:B------:R-:W-:Y:S02]  /*53d0*/  SHF.L.U32 R178, R70, 0x10, RZ ;  /* 0x0000001046b27819 */ /* 0x000fe400000006ff */
[----:B------:R-:W-:Y:S01]  /*53e0*/  SHF.L.U32 R162, R162, 0x10, RZ ;  /* 0x00000010a2a27819 */ /* 0x000fe200000006ff */
[----:B------:R-:W-:Y:S02]  /*53f0*/  FMUL.FTZ R197, R180, R41 ;  /* 0x00000029b4c57220 */ /* 0x000fe40000410000 */
[----:B------:R-:W2:Y:S01]  /*5400*/  MUFU.EX2 R202, R202 ;  /* 0x000000ca00ca7308 */ /* 0x000ea20000000800 */
[----:B------:R-:W-:Y:S01]  /*5410*/  FMUL.FTZ R179, R0, R38 ;  /* 0x0000002600b37220 */ /* 0x000fe20000410000 */
[----:B------:R-:W-:Y:S01]  /*5420*/  SHF.L.U32 R176, R53, 0x10, RZ ;  /* 0x0000001035b07819 */ /* 0x000fe200000006ff */
[----:B------:R-:W-:Y:S01]  /*5430*/  FMUL.FTZ R237, R178, R47 ;  /* 0x0000002fb2ed7220 */ /* 0x000fe20000410000 */
[----:B------:R-:W-:Y:S01]  /*5440*/  FMUL.FTZ R198, R162, R197 ;  /* 0x000000c5a2c67220 */ /* 0x000fe20000410000 */
[----:B------:R-:W-:-:S03]  /*5450*/  FMUL.FTZ R213, R0, R45 ;  /* 0x0000002d00d57220 */ /* 0x000fc60000410000 */
[----:B------:R-:W2:Y:S01]  /*5460*/  MUFU.EX2 R206, R206 ;  /* 0x000000ce00ce7308 */ /* 0x000ea20000000800 */
[----:B------:R-:W-:Y:S01]  /*5470*/  SHF.L.U32 R173, R71, 0x10, RZ ;  /* 0x0000001047ad7819 */ /* 0x000fe200000006ff */
[----:B------:R-:W-:Y:S01]  /*5480*/  FMUL.FTZ R195, R176, R39 ;  /* 0x00000027b0c37220 */ /* 0x000fe20000410000 */
[----:B------:R-:W-:Y:S01]  /*5490*/  FMUL.FTZ R190, R0, R37 ;  /* 0x0000002500be7220 */ /* 0x000fe20000410000 */
[----:B------:R-:W-:-:S04]  /*54a0*/  SHF.L.U32 R171, R51, 0x10, RZ ;  /* 0x0000001033ab7819 */ /* 0x000fc800000006ff */
[----:B------:R-:W2:Y:S01]  /*54b0*/  MUFU.EX2 R179, R179 ;  /* 0x000000b300b37308 */ /* 0x000ea20000000800 */
[----:B------:R-:W-:Y:S01]  /*54c0*/  FMUL.FTZ R212, R173, R46 ;  /* 0x0000002eadd47220 */ /* 0x000fe20000410000 */
[----:B------:R-:W-:Y:S01]  /*54d0*/  FMUL.FTZ R192, R0, R44 ;  /* 0x0000002c00c07220 */ /* 0x000fe20000410000 */
[----:B------:R-:W-:-:S05]  /*54e0*/  SHF.L.U32 R174, R64, 0x10, RZ ;  /* 0x0000001040ae7819 */ /* 0x000fca00000006ff */
        /* <DEDUP_REMOVED lines=11> */
[----:B------:R-:W-:-:S05]  /*55a0*/  PRMT R157, R77, 0x7632, R157 ;  /* 0x000076324d9d7816 */ /* 0x000fca000000009d */
[----:B------:R-:W2:Y:S01]  /*55b0*/  MUFU.EX2 R245, R245 ;  /* 0x000000f500f57308 */ /* 0x000ea20000000800 */
[----:B------:R-:W-:Y:S01]  /*55c0*/  SHF.L.U32 R170, R59, 0x10, RZ ;  /* 0x000000103baa7819 */ /* 0x000fe200000006ff */
[----:B------:R-:W-:Y:S01]  /*55d0*/  FMUL.FTZ R210, R169, R44 ;  /* 0x0000002ca9d27220 */ /* 0x000fe20000410000 */
[----:B------:R-:W-:-:S05]  /*55e0*/  SHF.L.U32 R167, R66, 0x10, RZ ;  /* 0x0000001042a77819 */ /* 0x000fca00000006ff */
        /* <DEDUP_REMOVED lines=8> */
[----:B------:R-:W-:Y:S01]  /*5670*/  SHF.L.U32 R165, R67, 0x10, RZ ;  /* 0x0000001043a57819 */ /* 0x000fe200000006ff */
[----:B------:R-:W-:-:S04]  /*5680*/  FMUL.FTZ R164, R168, R33 ;  /* 0x00000021a8a47220 */ /* 0x000fc80000410000 */
[----:B------:R-:W-:Y:S01]  /*5690*/  MUFU.EX2 R204, R204 ;  /* 0x000000cc00cc7308 */ /* 0x000fe20000000800 */
[----:B------:R-:W-:Y:S01]  /*56a0*/  SHF.L.U32 R166, R55, 0x10, RZ ;  /* 0x0000001037a67819 */ /* 0x000fe200000006ff */
[----:B------:R-:W-:-:S04]  /*56b0*/  FMUL.FTZ R161, R165, R40 ;  /* 0x00000028a5a17220 */ /* 0x000fc80000410000 */
[----:B------:R-:W-:Y:S01]  /*56c0*/  FMUL.FTZ R211, R186, R161 ;  /* 0x000000a1bad37220 */ /* 0x000fe20000410000 */
[----:B------:R-:W-:Y:S01]  /*56d0*/  BSSY B0, `(.L_x_8669) ;  /* 0x000004e000007945 */ /* 0x000fe20003800000 */
[----:B----4-:R4:W-:Y:S04]  /*56e0*/  STS.128 [R4+0x420], R88 ;  /* 0x0004205804007388 */ /* 0x0109e80000000c00 */
[----:B------:R0:W-:Y:S01]  /*56f0*/  STS.128 [R4+0x620], R92 ;  /* 0x0006205c04007388 */ /* 0x0001e20000000c00 */
[----:B------:R-:W-:-:S03]  /*5700*/  NOP ;  /* 0x0000000000007918 */ /* 0x000fc60000000000 */
[----:B------:R-:W1:Y:S04]  /*5710*/  LDS.128 R80, [R3+0x420] ;  /* 0x0004200003507984 */ /* 0x000e680000000c00 */
[----:B------:R-:W2:Y:S04]  /*5720*/  LDS.128 R84, [R3+0x430] ;  /* 0x0004300003547984 */ /* 0x000ea80000000c00 */
[----:B---3--:R3:W-:Y:S01]  /*5730*/  STS [R160+0x1af8], R189 ;  /* 0x001af8bda0007388 */ /* 0x0087e20000000800 */
[----:B------:R-:W-:Y:S01]  /*5740*/  BAR.SYNC.DEFER_BLOCKING 0x0 ;  /* 0x0000000000007b1d */ /* 0x000fe20000010000 */
[----:B----4-:R-:W-:-:S02]  /*5750*/  SHF.L.U32 R90, R76, 0x10, RZ ;  /* 0x000000104c5a7819 */ /* 0x010fc400000006ff */
[----:B0-----:R-:W-:Y:S01]  /*5760*/  PRMT R93, R79, 0x7632, R93 ;  /* 0x000076324f5d7816 */ /* 0x001fe2000000005d */
[----:B------:R-:W-:Y:S01]  /*5770*/  FMUL.FTZ R79, R163, R240 ;  /* 0x000000f0a34f7220 */ /* 0x000fe20000410000 */
[C---:B------:R-:W-:Y:S02]  /*5780*/  SHF.L.U32 R88, R74.reuse, 0x10, RZ ;  /* 0x000000104a587819 */ /* 0x040fe400000006ff */
[----:B---3--:R-:W-:Y:S02]  /*5790*/  PRMT R160, R74, 0x7632, R160 ;  /* 0x000076324aa07816 */ /* 0x008fe400000000a0 */
[C---:B------:R-:W-:Y:S02]  /*57a0*/  PRMT R95, R78.reuse, 0x7632, R95 ;  /* 0x000076324e5f7816 */ /* 0x040fe4000000005f */
[----:B------:R-:W-:Y:S01]  /*57b0*/  SHF.L.U32 R92, R78, 0x10, RZ ;  /* 0x000000104e5c7819 */ /* 0x000fe200000006ff */
[----:B------:R-:W-:Y:S01]  /*57c0*/  FMUL.FTZ R78, R73, R214 ;  /* 0x000000d6494e7220 */ /* 0x000fe20000410000 */
[----:B------:R0:W5:Y:S01]  /*57d0*/  @!P2 LDG.E R177, desc[UR10][R158.64+0x4] ;  /* 0x0000040a9eb1a981 */ /* 0x000162000c1e1900 */
[----:B------:R-:W-:-:S02]  /*57e0*/  ISETP.NE.AND P2, PT, R18, 0x1f, PT ;  /* 0x0000001f1200780c */ /* 0x000fc40003f45270 */
[----:B0-----:R-:W-:Y:S01]  /*57f0*/  PRMT R158, R76, 0x7632, R158 ;  /* 0x000076324c9e7816 */ /* 0x001fe2000000009e */
[----:B------:R-:W-:-:S04]  /*5800*/  FMUL.FTZ R76, R72, R201 ;  /* 0x000000c9484c7220 */ /* 0x000fc80000410000 */
[----:B------:R-:W-:Y:S01]  /*5810*/  FFMA.FTZ R74, R242, R76, R79 ;  /* 0x0000004cf24a7223 */ /* 0x000fe2000001004f */
[----:B------:R-:W-:-:S03]  /*5820*/  SHF.L.U32 R160, R160, 0x10, RZ ;  /* 0x00000010a0a07819 */ /* 0x000fc600000006ff */
[----:B-1----:R-:W-:Y:S01]  /*5830*/  FFMA.FTZ R74, R193, R74, R78 ;  /* 0x0000004ac14a7223 */ /* 0x002fe2000001004e */
[----:B------:R-:W-:-:S03]  /*5840*/  FMUL.FTZ R225, R88, R237 ;  /* 0x000000ed58e17220 */ /* 0x000fc60000410000 */
[----:B--2---:R-:W-:Y:S01]  /*5850*/  FFMA.FTZ R74, R199, R74, R198 ;  /* 0x0000004ac74a7223 */ /* 0x004fe200000100c6 */
[C---:B------:R-:W-:Y:S01]  /*5860*/  PRMT R159, R75.reuse, 0x7632, R159 ;  /* 0x000076324b9f7816 */ /* 0x040fe2000000009f */
[----:B------:R-:W-:Y:S01]  /*5870*/  FMUL.FTZ R223, R160, R195 ;  /* 0x000000c3a0df7220 */ /* 0x000fe20000410000 */
[----:B------:R-:W-:Y:S01]  /*5880*/  SHF.L.U32 R89, R75, 0x10, RZ ;  /* 0x000000104b597819 */ /* 0x000fe200000006ff */
[----:B------:R-:W-:Y:S01]  /*5890*/  FFMA.FTZ R75, R250, R74, R225 ;  /* 0x0000004afa4b7223 */ /* 0x000fe200000100e1 */
[----:B------:R-:W-:Y:S02]  /*58a0*/  @P2 LEA R227, R18, R156, 0x2 ;  /* 0x0000009c12e32211 */ /* 0x000fe400078e10ff */
[----:B------:R-:W-:Y:S01]  /*58b0*/  SHF.L.U32 R159, R159, 0x10, RZ ;  /* 0x000000109f9f7819 */ /* 0x000fe200000006ff */
[----:B------:R-:W-:Y:S01]  /*58c0*/  FMUL.FTZ R181, R89, R212 ;  /* 0x000000d459b57220 */ /* 0x000fe20000410000 */
[----:B------:R-:W-:Y:S02]  /*58d0*/  FFMA.FTZ R75, R202, R75, R223 ;  /* 0x0000004bca4b7223 */ /* 0x000fe400000100df */
[----:B------:R-:W0:Y:S01]  /*58e0*/  @P2 LDS R227, [R227+0x22fc] ;  /* 0x0022fc00e3e32984 */ /* 0x000e220000000800 */
        /* <DEDUP_REMOVED lines=14> */
[----:B------:R1:W2:Y:S02]  /*59d0*/  MUFU.EX2 R0, R74 ;  /* 0x0000004a00007308 */ /* 0x0002a40000000800 */
[----:B------:R-:W-:Y:S01]  /*59e0*/  FMUL.FTZ R75, R250, R75 ;  /* 0x0000004bfa4b7220 */ /* 0x000fe20000410000 */
[----:B------:R-:W-:Y:S01]  /*59f0*/  SHF.L.U32 R95, R95, 0x10, RZ ;  /* 0x000000105f5f7819 */ /* 0x000fe200000006ff */
[----:B-1----:R-:W-:Y:S01]  /*5a00*/  FFMA.FTZ R74, R192, R77, R185 ;  /* 0x0000004dc04a7223 */ /* 0x002fe200000100b9 */
[----:B------:R-:W-:Y:S01]  /*5a10*/  FMUL.FTZ R77, R92, R187 ;  /* 0x000000bb5c4d7220 */ /* 0x000fe20000410000 */
[----:B------:R-:W-:-:S02]  /*5a20*/  FMUL.FTZ R75, R202, R75 ;  /* 0x0000004bca4b7220 */ /* 0x000fc40000410000 */
[----:B------:R-:W-:Y:S01]  /*5a30*/  FFMA.FTZ R200, R245, R74, R218 ;  /* 0x0000004af5c87223 */ /* 0x000fe200000100da */
[----:B------:R-:W-:Y:S01]  /*5a40*/  FMUL.FTZ R188, R95, R164 ;  /* 0x000000a45fbc7220 */ /* 0x000fe20000410000 */
[----:B------:R-:W-:Y:S02]  /*5a50*/  FMUL.FTZ R74, R206, R75 ;  /* 0x0000004bce4a7220 */ /* 0x000fe40000410000 */
[----:B------:R-:W-:Y:S01]  /*5a60*/  FFMA.FTZ R200, R216, R200, R77 ;  /* 0x000000c8d8c87223 */ /* 0x000fe2000001004d */
[----:B------:R-:W-:Y:S01]  /*5a70*/  SHF.L.U32 R93, R93, 0x10, RZ ;  /* 0x000000105d5d7819 */ /* 0x000fe200000006ff */
[----:B------:R-:W-:Y:S01]  /*5a80*/  FMUL.FTZ R94, R166, R31 ;  /* 0x0000001fa65e7220 */ /* 0x000fe20000410000 */
[----:B------:R-:W-:Y:S01]  /*5a90*/  FMUL.FTZ R74, R179, R74 ;  /* 0x0000004ab34a7220 */ /* 0x000fe20000410000 */
[----:B------:R-:W-:Y:S02]  /*5aa0*/  FFMA.FTZ R200, R215, R200, R188 ;  /* 0x000000c8d7c87223 */ /* 0x000fe400000100bc */
[----:B------:R-:W-:Y:S01]  /*5ab0*/  FMUL.FTZ R203, R93, R94 ;  /* 0x0000005e5dcb7220 */ /* 0x000fe20000410000 */
[----:B------:R-:W-:Y:S01]  /*5ac0*/  FMUL.FTZ R75, R213, R74 ;  /* 0x0000004ad54b7220 */ /* 0x000fe20000410000 */
[----:B--2---:R-:W-:-:S03]  /*5ad0*/  FFMA.FTZ R200, R0, R200, R211 ;  /* 0x000000c800c87223 */ /* 0x004fc600000100d3 */
[----:B------:R-:W-:Y:S01]  /*5ae0*/  FMUL.FTZ R205, R190, R75 ;  /* 0x0000004bbecd7220 */ /* 0x000fe20000410000 */
[----:B------:R-:W-:Y:S01]  /*5af0*/  FFMA.FTZ R224, R204, R200, R203 ;  /* 0x000000c8cce07223 */ /* 0x000fe200000100cb */
        /* <DEDUP_REMOVED lines=11> */
.L_x_8670:
[----:B------:R-:W-:Y:S05]  /*5bb0*/  BSYNC B0 ;  /* 0x0000000000007941 */ /* 0x000fea0003800000 */
.L_x_8669:
[----:B------:R-:W-:Y:S01]  /*5bc0*/  FMUL.FTZ R74, R192, R205 ;  /* 0x000000cdc04a7220 */ /* 0x000fe20000410000 */
[----:B------:R-:W2:Y:S01]  /*5bd0*/  SHFL.UP PT, R200, R224, 0x1, RZ ;  /* 0x04200000e0c87989 */ /* 0x000ea200000e00ff */
[----:B------:R-:W-:Y:S01]  /*5be0*/  ISETP.GE.AND P3, PT, R17, 0x1, PT ;  /* 0x000000011100780c */ /* 0x000fe20003f66270 */
[----:B------:R-:W-:Y:S01]  /*5bf0*/  BSSY B0, `(.L_x_8671) ;  /* 0x0000189000007945 */ /* 0x000fe20003800000 */
[----:B0-----:R-:W-:Y:S01]  /*5c00*/  FMUL.FTZ R75, R245, R74 ;  /* 0x0000004af54b7220 */ /* 0x001fe20000410000 */
[----:B------:R-:W-:Y:S02]  /*5c10*/  PRMT R207, R84, 0x7632, R207 ;  /* 0x0000763254cf7816 */ /* 0x000fe400000000cf */
[----:B------:R-:W-:Y:S01]  /*5c20*/  SHF.L.U32 R229, R87, 0x10, RZ ;  /* 0x0000001057e57819 */ /* 0x000fe200000006ff */
[----:B------:R-:W-:Y:S01]  /*5c30*/  FMUL.FTZ R74, R216, R75 ;  /* 0x0000004bd84a7220 */ /* 0x000fe20000410000 */
[----:B------:R-:W-:Y:S02]  /*5c40*/  SHF.L.U32 R75, R84, 0x10, RZ ;  /* 0x00000010544b7819 */ /* 0x000fe400000006ff */
[----:B------:R-:W-:Y:S01]  /*5c50*/  PRMT R84, R86, 0x7632, R84 ;  /* 0x0000763256547816 */ /* 0x000fe20000000054 */
[----:B------:R-:W-:Y:S01]  /*5c60*/  FMUL.FTZ R209, R215, R74 ;  /* 0x0000004ad7d17220 */ /* 0x000fe20000410000 */
[----:B------:R-:W-:Y:S01]  /*5c70*/  PRMT R74, R87, 0x7632, R74 ;  /* 0x00007632574a7816 */ /* 0x000fe2000000004a */
[----:B------:R-:W-:Y:S01]  /*5c80*/  FMUL.FTZ R229, R62, R229 ;  /* 0x000000e53ee57220 */ /* 0x000fe20000410000 */
[----:B------:R-:W-:Y:S01]  /*5c90*/  SHF.L.U32 R87, R84, 0x10, RZ ;  /* 0x0000001054577819 */ /* 0x000fe200000006ff */
[----:B------:R-:W-:Y:S01]  /*5ca0*/  FMUL.FTZ R209, R0, R209 ;  /* 0x000000d100d17220 */ /* 0x000fe20000410000 */
[----:B------:R-:W-:-:S02]  /*5cb0*/  SHF.L.U32 R217, R74, 0x10, RZ ;  /* 0x000000104ad97819 */ /* 0x000fc400000006ff */
[----:B------:R-:W-:Y:S01]  /*5cc0*/  PRMT R205, R85, 0x7632, R205 ;  /* 0x0000763255cd7816 */ /* 0x000fe200000000cd */
[----:B------:R-:W-:Y:S01]  /*5cd0*/  FMUL.FTZ R231, R204, R209 ;  /* 0x000000d1cce77220 */ /* 0x000fe20000410000 */
[----:B------:R-:W-:Y:S01]  /*5ce0*/  SHF.L.U32 R209, R86, 0x10, RZ ;  /* 0x0000001056d17819 */ /* 0x000fe200000006ff */
[----:B------:R-:W-:Y:S01]  /*5cf0*/  FMUL.FTZ R87, R96, R87 ;  /* 0x0000005760577220 */ /* 0x000fe20000410000 */
[----:B------:R-:W-:Y:S01]  /*5d00*/  SHF.L.U32 R221, R205, 0x10, RZ ;  /* 0x00000010cddd7819 */ /* 0x000fe200000006ff */
[----:B--2---:R-:W-:Y:S01]  /*5d10*/  @P3 FFMA.FTZ R224, R231, R200, R224 ;  /* 0x000000c8e7e03223 */ /* 0x004fe200000100e0 */
[----:B------:R-:W-:Y:S01]  /*5d20*/  FMUL.FTZ R200, R102, R217 ;  /* 0x000000d966c87220 */ /* 0x000fe20000410000 */
[----:B-1----:R-:W-:Y:S01]  /*5d30*/  FMUL.FTZ R217, R204, R227 ;  /* 0x000000e3ccd97220 */ /* 0x002fe20000410000 */
[----:B------:R-:W-:Y:S01]  /*5d40*/  FMUL.FTZ R222, R98, R209 ;  /* 0x000000d162de7220 */ /* 0x000fe20000410000 */
[----:B------:R-:W-:Y:S01]  /*5d50*/  SHF.L.U32 R85, R85, 0x10, RZ ;  /* 0x0000001055557819 */ /* 0x000fe200000006ff */
[----:B------:R-:W-:Y:S01]  /*5d60*/  FFMA.FTZ R86, R204, R200, R229 ;  /* 0x000000c8cc567223 */ /* 0x000fe200000100e5 */
[C---:B------:R-:W-:Y:S01]  /*5d70*/  PRMT R84, R83.reuse, 0x7632, R84 ;  /* 0x0000763253547816 */ /* 0x040fe20000000054 */
[----:B------:R-:W-:Y:S01]  /*5d80*/  FMUL.FTZ R221, R100, R221 ;  /* 0x000000dd64dd7220 */ /* 0x000fe20000410000 */
[----:B------:R-:W-:Y:S01]  /*5d90*/  SHF.L.U32 R205, R83, 0x10, RZ ;  /* 0x0000001053cd7819 */ /* 0x000fe200000006ff */
        /* <DEDUP_REMOVED lines=10> */
[----:B------:R-:W-:Y:S01]  /*5e40*/  SHF.L.U32 R207, R84, 0x10, RZ ;  /* 0x0000001054cf7819 */ /* 0x000fe200000006ff */
[----:B------:R-:W-:Y:S01]  /*5e50*/  FMUL.FTZ R84, R52, R205 ;  /* 0x000000cd34547220 */ /* 0x000fe20000410000 */
[C---:B------:R-:W-:Y:S01]  /*5e60*/  FFMA.FTZ R217, R245.reuse, R209, R220 ;  /* 0x000000d1f5d97223 */ /* 0x040fe200000100dc */
[----:B------:R-:W-:Y:S01]  /*5e70*/  FMUL.FTZ R209, R245, R86 ;  /* 0x00000056f5d17220 */ /* 0x000fe20000410000 */
[----:B------:R-:W-:Y:S01]  /*5e80*/  PRMT R83, R82, 0x7632, R83 ;  /* 0x0000763252537816 */ /* 0x000fe20000000053 */
[----:B------:R-:W-:Y:S01]  /*5e90*/  FMUL.FTZ R86, R50, R207 ;  /* 0x000000cf32567220 */ /* 0x000fe20000410000 */
[C---:B------:R-:W-:Y:S01]  /*5ea0*/  FFMA.FTZ R217, R192.reuse, R217, R219 ;  /* 0x000000d9c0d97223 */ /* 0x040fe200000100db */
[----:B------:R-:W-:Y:S01]  /*5eb0*/  FMUL.FTZ R209, R192, R209 ;  /* 0x000000d1c0d17220 */ /* 0x000fe20000410000 */
[----:B------:R-:W-:-:S02]  /*5ec0*/  SHF.L.U32 R83, R83, 0x10, RZ ;  /* 0x0000001053537819 */ /* 0x000fc400000006ff */
[C---:B------:R-:W-:Y:S01]  /*5ed0*/  FFMA.FTZ R217, R190.reuse, R217, R85 ;  /* 0x000000d9bed97223 */ /* 0x040fe20000010055 */
[----:B------:R-:W-:Y:S01]  /*5ee0*/  FMUL.FTZ R226, R190, R209 ;  /* 0x000000d1bee27220 */ /* 0x000fe20000410000 */
[----:B------:R-:W-:Y:S02]  /*5ef0*/  PRMT R74, R81, 0x7632, R74 ;  /* 0x00007632514a7816 */ /* 0x000fe4000000004a */
[C---:B------:R-:W-:Y:S01]  /*5f00*/  FFMA.FTZ R75, R213.reuse, R217, R86 ;  /* 0x000000d9d54b7223 */ /* 0x040fe20000010056 */
[----:B------:R-:W-:Y:S01]  /*5f10*/  FMUL.FTZ R226, R213, R226 ;  /* 0x000000e2d5e27220 */ /* 0x000fe20000410000 */
[----:B------:R-:W-:Y:S01]  /*5f20*/  SHF.L.U32 R209, R82, 0x10, RZ ;  /* 0x0000001052d17819 */ /* 0x000fe200000006ff */
[----:B------:R-:W-:Y:S01]  /*5f30*/  FMUL.FTZ R217, R26, R83 ;  /* 0x000000531ad97220 */ /* 0x000fe20000410000 */
[C---:B------:R-:W-:Y:S01]  /*5f40*/  FFMA.FTZ R83, R179.reuse, R75, R84 ;  /* 0x0000004bb3537223 */ /* 0x040fe20000010054 */
[----:B------:R-:W-:Y:S01]  /*5f50*/  FMUL.FTZ R75, R179, R226 ;  /* 0x000000e2b34b7220 */ /* 0x000fe20000410000 */
[----:B------:R-:W-:Y:S01]  /*5f60*/  SHF.L.U32 R207, R74, 0x10, RZ ;  /* 0x000000104acf7819 */ /* 0x000fe200000006ff */
[----:B------:R-:W0:Y:S01]  /*5f70*/  SHFL.UP PT, R82, R231, 0x1, RZ ;  /* 0x04200000e7527989 */ /* 0x000e2200000e00ff */
[----:B------:R-:W-:Y:S01]  /*5f80*/  FMUL.FTZ R209, R28, R209 ;  /* 0x000000d11cd17220 */ /* 0x000fe20000410000 */
[C---:B------:R-:W-:Y:S01]  /*5f90*/  FFMA.FTZ R83, R206.reuse, R83, R217 ;  /* 0x00000053ce537223 */ /* 0x040fe200000100d9 */
[----:B------:R-:W-:Y:S01]  /*5fa0*/  FMUL.FTZ R75, R206, R75 ;  /* 0x0000004bce4b7220 */ /* 0x000fe20000410000 */
[----:B------:R-:W-:Y:S01]  /*5fb0*/  SHF.L.U32 R81, R81, 0x10, RZ ;  /* 0x0000001051517819 */ /* 0x000fe200000006ff */
[----:B------:R-:W-:Y:S01]  /*5fc0*/  FMUL.FTZ R207, R30, R207 ;  /* 0x000000cf1ecf7220 */ /* 0x000fe20000410000 */
[----:B------:R-:W-:Y:S01]  /*5fd0*/  PRMT R74, R80, 0x7632, R74 ;  /* 0x00007632504a7816 */ /* 0x000fe2000000004a */
[C---:B------:R-:W-:Y:S01]  /*5fe0*/  FFMA.FTZ R205, R202.reuse, R83, R209 ;  /* 0x00000053cacd7223 */ /* 0x040fe200000100d1 */
[----:B------:R-:W-:Y:S01]  /*5ff0*/  FMUL.FTZ R83, R202, R75 ;  /* 0x0000004bca537220 */ /* 0x000fe20000410000 */
[----:B------:R-:W-:Y:S01]  /*6000*/  FMUL.FTZ R246, R32, R81 ;  /* 0x0000005120f67220 */ /* 0x000fe20000410000 */
[----:B------:R-:W-:Y:S01]  /*6010*/  SHF.L.U32 R75, R74, 0x10, RZ ;  /* 0x000000104a4b7819 */ /* 0x000fe200000006ff */
[C---:B------:R-:W-:Y:S01]  /*6020*/  FFMA.FTZ R81, R250.reuse, R205, R207 ;  /* 0x000000cdfa517223 */ /* 0x040fe200000100cf */
[----:B------:R-:W-:Y:S01]  /*6030*/  FMUL.FTZ R74, R250, R83 ;  /* 0x00000053fa4a7220 */ /* 0x000fe20000410000 */
[----:B------:R-:W-:-:S02]  /*6040*/  SHF.L.U32 R205, R80, 0x10, RZ ;  /* 0x0000001050cd7819 */ /* 0x000fc400000006ff */
[----:B------:R-:W-:Y:S01]  /*6050*/  FMUL.FTZ R244, R34, R75 ;  /* 0x0000004b22f47220 */ /* 0x000fe20000410000 */
[C---:B------:R-:W-:Y:S01]  /*6060*/  FFMA.FTZ R81, R199.reuse, R81, R246 ;  /* 0x00000051c7517223 */ /* 0x040fe200000100f6 */
[----:B------:R-:W-:Y:S01]  /*6070*/  FMUL.FTZ R74, R199, R74 ;  /* 0x0000004ac74a7220 */ /* 0x000fe20000410000 */
[----:B------:R-:W-:Y:S01]  /*6080*/  FMUL.FTZ R205, R36, R205 ;  /* 0x000000cd24cd7220 */ /* 0x000fe20000410000 */
[----:B------:R-:W-:Y:S01]  /*6090*/  LOP3.LUT R80, R18, 0x1f, RZ, 0xc0, !PT ;  /* 0x0000001f12507812 */ /* 0x000fe200078ec0ff */
[C---:B------:R-:W-:Y:S01]  /*60a0*/  FFMA.FTZ R81, R193.reuse, R81, R244 ;  /* 0x00000051c1517223 */ /* 0x040fe200000100f4 */
[----:B------:R-:W-:Y:S01]  /*60b0*/  FMUL.FTZ R75, R193, R74 ;  /* 0x0000004ac14b7220 */ /* 0x000fe20000410000 */
[----:B------:R-:W-:Y:S02]  /*60c0*/  ISETP.GE.OR P0, PT, R2, R153, P0 ;  /* 0x000000990200720c */ /* 0x000fe40000706670 */
[C---:B------:R-:W-:Y:S01]  /*60d0*/  FFMA.FTZ R235, R242.reuse, R81, R205 ;  /* 0x00000051f2eb7223 */ /* 0x040fe200000100cd */
[----:B------:R-:W-:Y:S01]  /*60e0*/  FMUL.FTZ R226, R242, R75 ;  /* 0x0000004bf2e27220 */ /* 0x000fe20000410000 */
[----:B0-----:R-:W-:Y:S01]  /*60f0*/  @P3 FMUL.FTZ R231, R231, R82 ;  /* 0x00000052e7e73220 */ /* 0x001fe20000410000 */
[----:B------:R-:W0:Y:S01]  /*6100*/  SHFL.UP PT, R75, R224, 0x2, RZ ;  /* 0x04400000e04b7989 */ /* 0x000e2200000e00ff */
[----:B------:R-:W-:-:S02]  /*6110*/  ISETP.NE.AND P4, PT, R80, 0x1f, PT ;  /* 0x0000001f5000780c */ /* 0x000fc40003f85270 */
[----:B------:R-:W-:Y:S01]  /*6120*/  ISETP.GE.AND P3, PT, R17, 0x2, PT ;  /* 0x000000021100780c */ /* 0x000fe20003f66270 */
[----:B------:R-:W1:Y:S01]  /*6130*/  SHFL.DOWN PT, R82, R235, 0x1, 0x1f ;  /* 0x08201f00eb527f89 */ /* 0x000e6200000e0000 */
[C---:B------:R-:W-:Y:S02]  /*6140*/  ISETP.NE.AND P5, PT, R18.reuse, RZ, PT ;  /* 0x000000ff1200720c */ /* 0x040fe40003fa5270 */
[----:B------:R-:W-:Y:S01]  /*6150*/  LEA.HI.SX32 R243, R18, R18, 0x1b ;  /* 0x0000001212f37211 */ /* 0x000fe200078fdaff */
[----:B------:R-:W2:Y:S01]  /*6160*/  SHFL.DOWN PT, R81, R226, 0x1, 0x1f ;  /* 0x08201f00e2517f89 */ /* 0x000ea200000e0000 */
[-C--:B------:R-:W-:Y:S02]  /*6170*/  @!P0 LEA R83, R151, R156.reuse, 0x3 ;  /* 0x0000009c97538211 */ /* 0x080fe400078e18ff */
[----:B------:R-:W-:Y:S01]  /*6180*/  LEA R243, R243, R156, 0x2 ;  /* 0x0000009cf3f37211 */ /* 0x000fe200078e10ff */
[----:B------:R-:W3:Y:S04]  /*6190*/  SHFL.UP PT, R74, R231, 0x2, RZ ;  /* 0x04400000e74a7989 */ /* 0x000ee800000e00ff */
        /* <DEDUP_REMOVED lines=22> */
[C---:B-1----:R-:W-:Y:S01]  /*6300*/  @!P4 FFMA.FTZ R235, R226.reuse, R82, R235 ;  /* 0x00000052e2ebc223 */ /* 0x042fe200000100eb */
[----:B--2---:R-:W-:-:S04]  /*6310*/  @!P4 FMUL.FTZ R226, R226, R81 ;  /* 0x00000051e2e2c220 */ /* 0x004fc80000410000 */
[----:B------:R-:W0:Y:S01]  /*6320*/  SHFL.DOWN PT, R228, R235, 0x8, 0x1f ;  /* 0x09001f00ebe47f89 */ /* 0x000e2200000e0000 */
[C---:B------:R-:W-:Y:S01]  /*6330*/  ISETP.GE.U32.AND P4, PT, R80.reuse, 0x18, PT ;  /* 0x000000185000780c */ /* 0x040fe20003f86070 */
[----:B---3--:R-:W-:Y:S02]  /*6340*/  @P3 FMUL.FTZ R231, R231, R74 ;  /* 0x0000004ae7e73220 */ /* 0x008fe40000410000 */
[----:B------:R-:W1:Y:S01]  /*6350*/  SHFL.DOWN PT, R239, R226, 0x8, 0x1f ;  /* 0x09001f00e2ef7f89 */ /* 0x000e6200000e0000 */
[----:B------:R-:W-:Y:S01]  /*6360*/  HFMA2.MMA R74, -RZ, RZ, 1.875, 0 ;  /* 0x3f800000ff4a7435 */ /* 0x000fe200000001ff */
[----:B------:R-:W-:Y:S02]  /*6370*/  ISETP.GE.AND P3, PT, R17, 0x10, PT ;  /* 0x000000101100780c */ /* 0x000fe40003f66270 */
[----:B------:R-:W2:Y:S04]  /*6380*/  SHFL.UP PT, R81, R224, 0x10, RZ ;  /* 0x06000000e0517989 */ /* 0x000ea800000e00ff */
[----:B------:R-:W3:Y:S04]  /*6390*/  SHFL.UP PT, R82, R231, 0x10, RZ ;  /* 0x06000000e7527989 */ /* 0x000ee800000e00ff */
[----:B------:R-:W-:Y:S01]  /*63a0*/  @!P0 LDS.64 R74, [R83+0x2378] ;  /* 0x00237800534a8984 */ /* 0x000fe20000000a00 */
[----:B------:R-:W-:Y:S01]  /*63b0*/  ISETP.GE.U32.AND P0, PT, R80, 0x10, PT ;  /* 0x000000105000780c */ /* 0x000fe20003f06070 */
[C---:B0-----:R-:W-:Y:S01]  /*63c0*/  @!P4 FFMA.FTZ R235, R226.reuse, R228, R235 ;  /* 0x000000e4e2ebc223 */ /* 0x041fe200000100eb */
[----:B-1----:R-:W-:Y:S01]  /*63d0*/  @!P4 FMUL.FTZ R226, R226, R239 ;  /* 0x000000efe2e2c220 */ /* 0x002fe20000410000 */
[----:B--2---:R-:W-:-:S04]  /*63e0*/  @P3 FFMA.FTZ R224, R231, R81, R224 ;  /* 0x00000051e7e03223 */ /* 0x004fc800000100e0 */
[----:B------:R-:W-:Y:S01]  /*63f0*/  SHFL.DOWN PT, R239, R226, 0x10, 0x1f ;  /* 0x0a001f00e2ef7f89 */ /* 0x000fe200000e0000 */
[----:B---3--:R-:W-:-:S03]  /*6400*/  @P3 FMUL.FTZ R231, R231, R82 ;  /* 0x00000052e7e73220 */ /* 0x008fc60000410000 */
[----:B-----5:R-:W-:Y:S04]  /*6410*/  SHFL.IDX PT, R81, R177, RZ, 0x1f ;  /* 0x00001fffb1517589 */ /* 0x020fe800000e0000 */
[----:B------:R-:W0:Y:S04]  /*6420*/  SHFL.DOWN PT, R82, R235, 0x10, 0x1f ;  /* 0x0a001f00eb527f89 */ /* 0x000e2800000e0000 */
[----:B------:R-:W-:Y:S04]  /*6430*/  SHFL.UP PT, R224, R224, 0x1, RZ ;  /* 0x04200000e0e07989 */ /* 0x000fe800000e00ff */
[----:B------:R-:W1:Y:S01]  /*6440*/  SHFL.UP PT, R231, R231, 0x1, RZ ;  /* 0x04200000e7e77989 */ /* 0x000e6200000e00ff */
[C---:B0-----:R-:W-:Y:S01]  /*6450*/  @!P0 FFMA.FTZ R235, R226.reuse, R82, R235 ;  /* 0x00000052e2eb8223 */ /* 0x041fe200000100eb */
[----:B------:R-:W-:-:S02]  /*6460*/  @!P0 FMUL.FTZ R226, R226, R239 ;  /* 0x000000efe2e28220 */ /* 0x000fc40000410000 */
[----:B------:R-:W-:Y:S04]  /*6470*/  SHFL.IDX PT, R239, R75, RZ, 0x1f ;  /* 0x00001fff4bef7589 */ /* 0x000fe800000e0000 */
[----:B------:R-:W-:Y:S01]  /*6480*/  SHFL.DOWN PT, R83, R235, 0x1, 0x1f ;  /* 0x08201f00eb537f89 */ /* 0x000fe200000e0000 */
[----:B-1----:R-:W-:-:S03]  /*6490*/  @P1 FFMA.FTZ R81, R231, R81, R224 ;  /* 0x00000051e7511223 */ /* 0x002fc600000100e0 */
[----:B------:R-:W0:Y:S01]  /*64a0*/  SHFL.DOWN PT, R80, R226, 0x1, 0x1f ;  /* 0x08201f00e2507f89 */ /* 0x000e2200000e0000 */
[----:B------:R-:W-:-:S03]  /*64b0*/  FFMA.FTZ R189, R189, R81, R76 ;  /* 0x00000051bdbd7223 */ /* 0x000fc6000001004c */
[----:B------:R-:W-:Y:S01]  /*64c0*/  SHFL.IDX PT, R235, R235, RZ, 0x1f ;  /* 0x00001fffebeb7589 */ /* 0x000fe200000e0000 */
[----:B------:R-:W-:-:S03]  /*64d0*/  FFMA.FTZ R76, R242, R189, R79 ;  /* 0x000000bdf24c7223 */ /* 0x000fc6000001004f */
[----:B------:R-:W1:Y:S01]  /*64e0*/  SHFL.IDX PT, R226, R226, RZ, 0x1f ;  /* 0x00001fffe2e27589 */ /* 0x000e6200000e0000 */
[----:B------:R-:W-:Y:S01]  /*64f0*/  FFMA.FTZ R78, R193, R76, R78 ;  /* 0x0000004cc14e7223 */ /* 0x000fe2000001004e */
[----:B------:R-:W-:Y:S01]  /*6500*/  FFMA.FTZ R240, R163, -R240, R76 ;  /* 0x800000f0a3f07223 */ /* 0x000fe2000001004c */
[----:B------:R-:W-:Y:S02]  /*6510*/  FMUL.FTZ R76, R34, R76 ;  /* 0x0000004c224c7220 */ /* 0x000fe40000410000 */
[----:B------:R-:W-:-:S04]  /*6520*/  FFMA.FTZ R79, R199, R78, R198 ;  /* 0x0000004ec74f7223 */ /* 0x000fc800000100c6 */
[----:B------:R-:W-:Y:S01]  /*6530*/  FFMA.FTZ R81, R250, R79, R225 ;  /* 0x0000004ffa517223 */ /* 0x000fe200000100e1 */
[----:B------:R-:W-:Y:S01]  /*6540*/  FFMA.FTZ R238, R162, -R197, R79 ;  /* 0x800000c5a2ee7223 */ /* 0x000fe2000001004f */
[----:B------:R-:W-:Y:S02]  /*6550*/  FMUL.FTZ R79, R30, R79 ;  /* 0x0000004f1e4f7220 */ /* 0x000fe40000410000 */
[----:B------:R-:W-:Y:S01]  /*6560*/  FFMA.FTZ R237, R88, -R237, R81 ;  /* 0x800000ed58ed7223 */ /* 0x000fe20000010051 */
[----:B0-----:R-:W-:Y:S01]  /*6570*/  @P2 FFMA.FTZ R239, R80, R239, R83 ;  /* 0x000000ef50ef2223 */ /* 0x001fe20000010053 */
[-C--:B------:R-:W-:Y:S01]  /*6580*/  FFMA.FTZ R83, R202, R81.reuse, R223 ;  /* 0x00000051ca537223 */ /* 0x080fe200000100df */
[----:B------:R-:W-:Y:S02]  /*6590*/  FMUL.FTZ R81, R28, R81 ;  /* 0x000000511c517220 */ /* 0x000fe40000410000 */
[----:B------:R-:W-:Y:S01]  /*65a0*/  FFMA.FTZ R200, R239, R227, R200 ;  /* 0x000000e3efc87223 */ /* 0x000fe200000100c8 */
[----:B------:R-:W-:Y:S01]  /*65b0*/  FFMA.FTZ R80, R206, R83, R181 ;  /* 0x00000053ce507223 */ /* 0x000fe200000100b5 */
[----:B------:R-:W-:Y:S01]  /*65c0*/  FFMA.FTZ R239, R73, -R214, R78 ;  /* 0x800000d649ef7223 */ /* 0x000fe2000001004e */
[----:B------:R-:W-:Y:S01]  /*65d0*/  FFMA.FTZ R236, R160, -R195, R83 ;  /* 0x800000c3a0ec7223 */ /* 0x000fe20000010053 */
        /* <DEDUP_REMOVED lines=27> */
[----:B------:R-:W-:Y:S01]  /*6790*/  FFMA.FTZ R231, R91, -R210, R185 ;  /* 0x800000d25be77223 */ /* 0x000fe200000100b9 */
[----:B------:R-:W-:Y:S01]  /*67a0*/  FFMA.FTZ R86, R213, R190, R86 ;  /* 0x000000bed5567223 */ /* 0x000fe20000010056 */
[----:B------:R-:W-:Y:S01]  /*67b0*/  FFMA.FTZ R85, R0, R188, R211 ;  /* 0x000000bc00557223 */ /* 0x000fe200000100d3 */
[----:B------:R-:W-:Y:S01]  /*67c0*/  P2R R0, PR, RZ, 0x20 ;  /* 0x00000020ff007803 */ /* 0x000fe20000000000 */
[----:B------:R-:W-:Y:S01]  /*67d0*/  FFMA.FTZ R232, R158, -R191, R183 ;  /* 0x800000bf9ee87223 */ /* 0x000fe200000100b7 */
[----:B------:R-:W-:Y:S01]  /*67e0*/  FFMA.FTZ R84, R179, R86, R84 ;  /* 0x00000056b3547223 */ /* 0x000fe20000010054 */
[----:B------:R-:W-:Y:S01]  /*67f0*/  SHF.L.U32 R0, R18, 0x4, RZ ;  /* 0x0000000412007819 */ /* 0x000fe200000006ff */
[----:B------:R-:W-:Y:S01]  /*6800*/  FMUL.FTZ R179, R200, R31 ;  /* 0x0000001fc8b37220 */ /* 0x000fe20000410000 */
[----:B------:R-:W-:Y:S01]  /*6810*/  @!P5 LEA R211, R151, R156, 0x3 ;  /* 0x0000009c97d3d211 */ /* 0x000fe200078e18ff */
[----:B------:R-:W-:Y:S01]  /*6820*/  FFMA.FTZ R206, R206, R84, R217 ;  /* 0x00000054cece7223 */ /* 0x000fe200000100d9 */
[----:B------:R-:W-:Y:S01]  /*6830*/  LEA.HI.SX32 R247, R0, R0, 0x1b ;  /* 0x0000000000f77211 */ /* 0x000fe200078fdaff */
[----:B------:R-:W-:Y:S01]  /*6840*/  FMUL.FTZ R0, R166, R179 ;  /* 0x000000b3a6007220 */ /* 0x000fe20000410000 */
[----:B------:R-:W-:Y:S01]  /*6850*/  FFMA.FTZ R204, R204, R85, R203 ;  /* 0x00000055cccc7223 */ /* 0x000fe200000100cb */
[----:B------:R-:W-:Y:S01]  /*6860*/  FFMA.FTZ R202, R202, R206, R209 ;  /* 0x000000cecaca7223 */ /* 0x000fe200000100d1 */
[----:B------:R-:W-:Y:S01]  /*6870*/  LEA R247, R247, R156, 0x2 ;  /* 0x0000009cf7f77211 */ /* 0x000fe200078e10ff */
[----:B------:R0:W-:Y:S01]  /*6880*/  @!P5 STS.64 [R211+0x2378], R74 ;  /* 0x0023784ad300d388 */ /* 0x0001e20000000a00 */
[----:B------:R-:W-:Y:S01]  /*6890*/  IADD3 R191, R18, 0x40, RZ ;  /* 0x0000004012bf7810 */ /* 0x000fe20007ffe0ff */
[----:B------:R-:W-:Y:S01]  /*68a0*/  FFMA.FTZ R250, R250, R202, R207 ;  /* 0x000000cafafa7223 */ /* 0x000fe200000100cf */
[----:B------:R-:W-:Y:S01]  /*68b0*/  FMUL.FTZ R203, R202, R47 ;  /* 0x0000002fcacb7220 */ /* 0x000fe20000410000 */
[----:B------:R1:W-:Y:S01]  /*68c0*/  STS [R247+0x87c], R0 ;  /* 0x00087c00f7007388 */ /* 0x0003e20000000800 */
[----:B------:R-:W-:Y:S01]  /*68d0*/  IADD3 R207, R18, 0x140, RZ ;  /* 0x0000014012cf7810 */ /* 0x000fe20007ffe0ff */
[----:B------:R-:W-:Y:S01]  /*68e0*/  FFMA.FTZ R246, R199, R250, R246 ;  /* 0x000000fac7f67223 */ /* 0x000fe200000100f6 */
[----:B------:R-:W-:Y:S01]  /*68f0*/  FMUL.FTZ R199, R192, R37 ;  /* 0x00000025c0c77220 */ /* 0x000fe20000410000 */
[----:B------:R-:W-:Y:S01]  /*6900*/  STS [R247+0x86c], R216 ;  /* 0x00086cd8f7007388 */ /* 0x000fe20000000800 */
[----:B------:R-:W-:Y:S01]  /*6910*/  IADD3 R209, R18, 0x160, RZ ;  /* 0x0000016012d17810 */ /* 0x000fe20007ffe0ff */
[----:B------:R-:W-:Y:S01]  /*6920*/  FFMA.FTZ R244, R193, R246, R244 ;  /* 0x000000f6c1f47223 */ /* 0x000fe200000100f4 */
[----:B------:R-:W-:Y:S01]  /*6930*/  FMUL.FTZ R214, R246, R48 ;  /* 0x00000030f6d67220 */ /* 0x000fe20000410000 */
[----:B0-----:R-:W-:Y:S01]  /*6940*/  FMUL.FTZ R74, R194, R44 ;  /* 0x0000002cc24a7220 */ /* 0x001fe20000410000 */
[----:B------:R0:W-:Y:S01]  /*6950*/  STS [R247+0x878], R218 ;  /* 0x000878daf7007388 */ /* 0x0001e20000000800 */
[----:B------:R-:W-:Y:S01]  /*6960*/  FFMA.FTZ R242, R242, R244, R205 ;  /* 0x000000f4f2f27223 */ /* 0x000fe200000100cd */
[----:B-1----:R-:W-:Y:S01]  /*6970*/  FFMA.FTZ R0, R72, -R201, R189 ;  /* 0x800000c948007223 */ /* 0x002fe200000100bd */
[----:B------:R-:W-:Y:S01]  /*6980*/  FMUL.FTZ R193, R244, R43 ;  /* 0x0000002bf4c17220 */ /* 0x000fe20000410000 */
[----:B------:R1:W-:Y:S01]  /*6990*/  STS [R247+0x870], R220 ;  /* 0x000870dcf7007388 */ /* 0x0003e20000000800 */
[----:B------:R-:W-:Y:S01]  /*69a0*/  FMUL.FTZ R75, R242, R49 ;  /* 0x00000031f24b7220 */ /* 0x000fe20000410000 */
[----:B------:R-:W-:Y:S01]  /*69b0*/  FMUL.FTZ R205, R190, R45 ;  /* 0x0000002dbecd7220 */ /* 0x000fe20000410000 */
[----:B------:R-:W-:Y:S01]  /*69c0*/  IADD3 R211, R18, 0x180, RZ ;  /* 0x0000018012d37810 */ /* 0x000fe20007ffe0ff */
[----:B------:R-:W-:Y:S01]  /*69d0*/  STS [R247+0x874], R222 ;  /* 0x000874def7007388 */ /* 0x000fe20000000800 */
[----:B------:R-:W-:Y:S01]  /*69e0*/  FFMA.FTZ R201, R0, R75, RZ ;  /* 0x0000004b00c97223 */ /* 0x000fe200000100ff */
[----:B0-----:R-:W-:Y:S01]  /*69f0*/  FMUL.FTZ R218, R169, R74 ;  /* 0x0000004aa9da7220 */ /* 0x001fe20000410000 */
[----:B------:R-:W-:Y:S01]  /*6a00*/  FMUL.FTZ R226, R174, R205 ;  /* 0x000000cdaee27220 */ /* 0x000fe20000410000 */
[----:B------:R-:W-:Y:S01]  /*6a10*/  FMUL.FTZ R210, R184, R75 ;  /* 0x0000004bb8d27220 */ /* 0x000fe20000410000 */
[----:B------:R-:W-:Y:S01]  /*6a20*/  FFMA.FTZ R216, R240, R193, R201 ;  /* 0x000000c1f0d87223 */ /* 0x000fe200000100c9 */
[----:B------:R-:W-:Y:S01]  /*6a30*/  FMUL.FTZ R201, R250, R41 ;  /* 0x00000029fac97220 */ /* 0x000fe20000410000 */
[----:B------:R0:W-:Y:S01]  /*6a40*/  STS [R247+0x868], R218 ;  /* 0x000868daf7007388 */ /* 0x0001e20000000800 */
[----:B-1----:R-:W-:Y:S01]  /*6a50*/  FMUL.FTZ R220, R172, R199 ;  /* 0x000000c7acdc7220 */ /* 0x002fe20000410000 */
[-C--:B------:R-:W-:Y:S01]  /*6a60*/  FFMA.FTZ R197, R239, R214.reuse, R216 ;  /* 0x000000d6efc57223 */ /* 0x080fe200000100d8 */
[----:B------:R-:W-:Y:S01]  /*6a70*/  FMUL.FTZ R214, R175, R214 ;  /* 0x000000d6afd67220 */ /* 0x000fe20000410000 */
[----:B------:R-:W-:Y:S01]  /*6a80*/  STS [R247+0x860], R226 ;  /* 0x000860e2f7007388 */ /* 0x000fe20000000800 */
[----:B------:R-:W-:Y:S01]  /*6a90*/  IADD3 R75, R18, 0x20, RZ ;  /* 0x00000020124b7810 */ /* 0x000fe20007ffe0ff */
[----:B------:R-:W-:Y:S01]  /*6aa0*/  FFMA.FTZ R216, R238, R201, R197 ;  /* 0x000000c9eed87223 */ /* 0x000fe200000100c5 */
[----:B------:R-:W-:Y:S01]  /*6ab0*/  FMUL.FTZ R197, R206, R39 ;  /* 0x00000027cec57220 */ /* 0x000fe20000410000 */
[----:B------:R1:W-:Y:S01]  /*6ac0*/  STS [R247+0x864], R220 ;  /* 0x000864dcf7007388 */ /* 0x0003e20000000800 */
[----:B------:R-:W-:Y:S01]  /*6ad0*/  IADD3 R213, R18, 0x1a0, RZ ;  /* 0x000001a012d57810 */ /* 0x000fe20007ffe0ff */
[----:B------:R-:W-:Y:S01]  /*6ae0*/  FFMA.FTZ R195, R237, R203, R216 ;  /* 0x000000cbedc37223 */ /* 0x000fe200000100d8 */
[----:B------:R-:W-:Y:S01]  /*6af0*/  FMUL.FTZ R216, R84, R46 ;  /* 0x0000002e54d87220 */ /* 0x000fe20000410000 */
[----:B0-----:R-:W-:Y:S01]  /*6b00*/  FMUL.FTZ R218, R86, R38 ;  /* 0x0000002656da7220 */ /* 0x001fe20000410000 */
[----:B------:R-:W-:Y:S01]  /*6b10*/  STS [R247+0x848], R214 ;  /* 0x000848d6f7007388 */ /* 0x000fe20000000800 */
[-C--:B------:R-:W-:Y:S01]  /*6b20*/  FFMA.FTZ R212, R236, R197.reuse, R195 ;  /* 0x000000c5ecd47223 */ /* 0x080fe200000100c3 */
[----:B------:R-:W-:Y:S01]  /*6b30*/  FMUL.FTZ R222, R173, R216 ;  /* 0x000000d8adde7220 */ /* 0x000fe20000410000 */
[----:B------:R-:W-:Y:S01]  /*6b40*/  FMUL.FTZ R224, R171, R218 ;  /* 0x000000daabe07220 */ /* 0x000fe20000410000 */
[----:B------:R-:W-:Y:S01]  /*6b50*/  STS [R247+0x840], R210 ;  /* 0x000840d2f7007388 */ /* 0x000fe20000000800 */
[----:B------:R-:W-:Y:S01]  /*6b60*/  FFMA.FTZ R195, R235, R216, R212 ;  /* 0x000000d8ebc37223 */ /* 0x000fe200000100d4 */
[----:B-1----:R-:W-:Y:S01]  /*6b70*/  FMUL.FTZ R220, R176, R197 ;  /* 0x000000c5b0dc7220 */ /* 0x002fe20000410000 */
[----:B------:R-:W-:Y:S01]  /*6b80*/  FMUL.FTZ R216, R180, R201 ;  /* 0x000000c9b4d87220 */ /* 0x000fe20000410000 */
[----:B------:R-:W-:Y:S01]  /*6b90*/  STS [R247+0x85c], R224 ;  /* 0x00085ce0f7007388 */ /* 0x000fe20000000800 */
[----:B------:R-:W-:Y:S01]  /*6ba0*/  FFMA.FTZ R212, R234, R218, R195 ;  /* 0x000000daead47223 */ /* 0x000fe200000100c3 */
[----:B------:R-:W-:Y:S01]  /*6bb0*/  FMUL.FTZ R218, R178, R203 ;  /* 0x000000cbb2da7220 */ /* 0x000fe20000410000 */
[----:B------:R-:W-:Y:S01]  /*6bc0*/  IADD3 R195, R18, 0x80, RZ ;  /* 0x0000008012c37810 */ /* 0x000fe20007ffe0ff */
[----:B------:R0:W-:Y:S01]  /*6bd0*/  STS [R247+0x858], R222 ;  /* 0x000858def7007388 */ /* 0x0001e20000000800 */
[----:B------:R-:W-:Y:S01]  /*6be0*/  FFMA.FTZ R205, R233, R205, R212 ;  /* 0x000000cde9cd7223 */ /* 0x000fe200000100d4 */
[----:B------:R-:W-:Y:S01]  /*6bf0*/  FMUL.FTZ R212, R182, R193 ;  /* 0x000000c1b6d47220 */ /* 0x000fe20000410000 */
[C---:B------:R-:W-:Y:S01]  /*6c00*/  IADD3 R193, R18.reuse, 0x60, RZ ;  /* 0x0000006012c17810 */ /* 0x040fe20007ffe0ff */
[----:B------:R1:W-:Y:S01]  /*6c10*/  STS [R247+0x854], R220 ;  /* 0x000854dcf7007388 */ /* 0x0003e20000000800 */
[C---:B------:R-:W-:Y:S01]  /*6c20*/  IADD3 R197, R18.reuse, 0xa0, RZ ;  /* 0x000000a012c57810 */ /* 0x040fe20007ffe0ff */
[----:B------:R-:W-:Y:S01]  /*6c30*/  FFMA.FTZ R229, R157, -R208, R245 ;  /* 0x800000d09de57223 */ /* 0x000fe200000100f5 */
[C---:B------:R-:W-:Y:S01]  /*6c40*/  IADD3 R201, R18.reuse, 0xe0, RZ ;  /* 0x000000e012c97810 */ /* 0x040fe20007ffe0ff */
[----:B------:R2:W-:Y:S01]  /*6c50*/  STS [R247+0x850], R218 ;  /* 0x000850daf7007388 */ /* 0x0005e20000000800 */
[----:B------:R-:W-:Y:S01]  /*6c60*/  IADD3 R203, R18, 0x100, RZ ;  /* 0x0000010012cb7810 */ /* 0x000fe20007ffe0ff */
[----:B0-----:R-:W-:Y:S01]  /*6c70*/  FFMA.FTZ R222, R232, R199, R205 ;  /* 0x000000c7e8de7223 */ /* 0x001fe200000100cd */
[C---:B------:R-:W-:Y:S01]  /*6c80*/  IADD3 R199, R18.reuse, 0xc0, RZ ;  /* 0x000000c012c77810 */ /* 0x040fe20007ffe0ff */
[----:B------:R0:W-:Y:S01]  /*6c90*/  STS [R247+0x84c], R216 ;  /* 0x00084cd8f7007388 */ /* 0x0001e20000000800 */
[C---:B------:R-:W-:Y:S01]  /*6ca0*/  IADD3 R205, R18.reuse, 0x120, RZ ;  /* 0x0000012012cd7810 */ /* 0x040fe20007ffe0ff */
[----:B------:R-:W-:Y:S01]  /*6cb0*/  FFMA.FTZ R222, R231, R74, R222 ;  /* 0x0000004ae7de7223 */ /* 0x000fe200000100de */
[C---:B------:R-:W-:Y:S01]  /*6cc0*/  IADD3 R215, R18.reuse, 0x1c0, RZ ;  /* 0x000001c012d77810 */ /* 0x040fe20007ffe0ff */
[----:B------:R-:W-:Y:S01]  /*6cd0*/  STS [R247+0x844], R212 ;  /* 0x000844d4f7007388 */ /* 0x000fe20000000800 */
[----:B------:R-:W-:Y:S01]  /*6ce0*/  IADD3 R217, R18, 0x1e0, RZ ;  /* 0x000001e012d97810 */ /* 0x000fe20007ffe0ff */
[----:B------:R-:W-:Y:S01]  /*6cf0*/  FFMA.FTZ R230, R229, R230, R222 ;  /* 0x000000e6e5e67223 */ /* 0x000fe200000100de */
[----:B------:R-:W-:Y:S01]  /*6d00*/  LEA.HI.SX32 R75, R75, R18, 0x1b ;  /* 0x000000124b4b7211 */ /* 0x000fe200078fdaff */
[----:B------:R-:W-:Y:S01]  /*6d10*/  FMUL.FTZ R78, R32, R78 ;  /* 0x0000004e204e7220 */ /* 0x000fe20000410000 */
[-C--:B------:R-:W-:Y:S01]  /*6d20*/  LEA.HI.SX32 R191, R191, R18.reuse, 0x1b ;  /* 0x00000012bfbf7211 */ /* 0x080fe200078fdaff */
[----:B------:R-:W-:Y:S01]  /*6d30*/  FFMA.FTZ R187, R92, -R187, R77 ;  /* 0x800000bb5cbb7223 */ /* 0x000fe2000001004d */
[-C--:B------:R-:W-:Y:S01]  /*6d40*/  LEA.HI.SX32 R193, R193, R18.reuse, 0x1b ;  /* 0x00000012c1c17211 */ /* 0x080fe200078fdaff */
[----:B------:R-:W-:Y:S01]  /*6d50*/  FMUL.FTZ R74, R36, R189 ;  /* 0x000000bd244a7220 */ /* 0x000fe20000410000 */
[-C--:B------:R-:W-:Y:S01]  /*6d60*/  LEA.HI.SX32 R195, R195, R18.reuse, 0x1b ;  /* 0x00000012c3c37211 */ /* 0x080fe200078fdaff */
        /* <DEDUP_REMOVED lines=8> */
[----:B------:R-:W-:Y:S01]  /*6df0*/  FMUL.FTZ R245, R100, R245 ;  /* 0x000000f564f57220 */ /* 0x000fe20000410000 */
[----:B------:R-:W-:-:S02]  /*6e00*/  LEA.HI.SX32 R205, R205, R18, 0x1b ;  /* 0x00000012cdcd7211 */ /* 0x000fc400078fdaff */
[-C--:B------:R-:W-:Y:S02]  /*6e10*/  LEA.HI.SX32 R207, R207, R18.reuse, 0x1b ;  /* 0x00000012cfcf7211 */ /* 0x080fe400078fdaff */
[-C--:B------:R-:W-:Y:S02]  /*6e20*/  LEA.HI.SX32 R209, R209, R18.reuse, 0x1b ;  /* 0x00000012d1d17211 */ /* 0x080fe400078fdaff */
[-C--:B------:R-:W-:Y:S02]  /*6e30*/  LEA.HI.SX32 R211, R211, R18.reuse, 0x1b ;  /* 0x00000012d3d37211 */ /* 0x080fe400078fdaff */
[-C--:B------:R-:W-:Y:S02]  /*6e40*/  LEA.HI.SX32 R213, R213, R18.reuse, 0x1b ;  /* 0x00000012d5d57211 */ /* 0x080fe400078fdaff */
[-C--:B------:R-:W-:Y:S02]  /*6e50*/  LEA.HI.SX32 R215, R215, R18.reuse, 0x1b ;  /* 0x00000012d7d77211 */ /* 0x080fe400078fdaff */
[----:B------:R-:W-:-:S02]  /*6e60*/  LEA.HI.SX32 R249, R217, R18, 0x1b ;  /* 0x00000012d9f97211 */ /* 0x000fc400078fdaff */
        /* <DEDUP_REMOVED lines=9> */
[-C--:B-1----:R-:W-:Y:S02]  /*6f00*/  LEA R220, R205, R156.reuse, 0x2 ;  /* 0x0000009ccddc7211 */ /* 0x082fe400078e10ff */
[-C--:B------:R-:W-:Y:S02]  /*6f10*/  LEA R219, R207, R156.reuse, 0x2 ;  /* 0x0000009ccfdb7211 */ /* 0x080fe400078e10ff */
[-C--:B--2---:R-:W-:Y:S02]  /*6f20*/  LEA R218, R209, R156.reuse, 0x2 ;  /* 0x0000009cd1da7211 */ /* 0x084fe400078e10ff */
[----:B------:R-:W-:-:S02]  /*6f30*/  LEA R217, R211, R156, 0x2 ;  /* 0x0000009cd3d97211 */ /* 0x000fc400078e10ff */
[-C--:B0-----:R-:W-:Y:S01]  /*6f40*/  LEA R216, R213, R156.reuse, 0x2 ;  /* 0x0000009cd5d87211 */ /* 0x081fe200078e10ff */
        /* <DEDUP_REMOVED lines=25> */
[----:B---3--:R-:W-:-:S03]  /*70e0*/  HFMA2.MMA R77, -RZ, RZ, 0, 0 ;  /* 0x00000000ff4d7435 */ /* 0x008fc600000001ff */
[----:B------:R3:W-:Y:S01]  /*70f0*/  STS [R247+0x10a4], R76 ;  /* 0x0010a44cf7007388 */ /* 0x0007e20000000800 */
[----:B-1----:R-:W-:-:S03]  /*7100*/  FMUL.FTZ R74, R56, R181 ;  /* 0x000000b5384a7220 */ /* 0x002fc60000410000 */
[----:B------:R1:W-:Y:S01]  /*7110*/  STS [R247+0x1090], R81 ;  /* 0x00109051f7007388 */ /* 0x0003e20000000800 */
[----:B--2---:R-:W-:-:S03]  /*7120*/  IADD3 R78, R153, -UR4, RZ ;  /* 0x80000004994e7c10 */ /* 0x004fc6000fffe0ff */
[----:B------:R2:W-:Y:S01]  /*7130*/  STS [R247+0x1094], R83 ;  /* 0x00109453f7007388 */ /* 0x0005e20000000800 */
[----:B---3--:R-:W-:Y:S02]  /*7140*/  MOV R76, R18 ;  /* 0x00000012004c7202 */ /* 0x008fe40000000f00 */
[----:B------:R-:W-:Y:S01]  /*7150*/  LEA R185, R78, 0xfffffe00, 0x9 ;  /* 0xfffffe004eb97811 */ /* 0x000fe200078e48ff */
[----:B------:R3:W-:Y:S01]  /*7160*/  STS [R247+0x10a0], R74 ;  /* 0x0010a04af7007388 */ /* 0x0007e20000000800 */
[----:B-1----:R-:W-:Y:S02]  /*7170*/  IMAD R81, R142, UR15, RZ ;  /* 0x0000000f8e517c24 */ /* 0x002fe4000f8e02ff */
[----:B------:R-:W-:Y:S01]  /*7180*/  IADD3 R185, -R185, UR9, -R18 ;  /* 0x00000009b9b97c10 */ /* 0x000fe2000fffe912 */
[----:B------:R1:W-:Y:S01]  /*7190*/  STS [R247+0x108c], R79 ;  /* 0x00108c4ff7007388 */ /* 0x0003e20000000800 */
[----:B--2---:R-:W-:Y:S02]  /*71a0*/  IMAD R83, R146, UR15, RZ ;  /* 0x0000000f92537c24 */ /* 0x004fe4000f8e02ff */
[----:B------:R-:W-:Y:S01]  /*71b0*/  IMAD R81, R143, UR14, R81 ;  /* 0x0000000e8f517c24 */ /* 0x000fe2000f8e0251 */
[----:B------:R-:W-:Y:S01]  /*71c0*/  ISETP.GE.AND P0, PT, R185, 0x1, PT ;  /* 0x00000001b900780c */ /* 0x000fe20003f06270 */
[----:B------:R-:W-:Y:S01]  /*71d0*/  IMAD R83, R147, UR14, R83 ;  /* 0x0000000e93537c24 */ /* 0x000fe2000f8e0253 */
[----:B------:R2:W-:Y:S01]  /*71e0*/  STS [R247+0x1098], R80 ;  /* 0x00109850f7007388 */ /* 0x0005e20000000800 */
[----:B---3--:R-:W-:-:S04]  /*71f0*/  IMAD.WIDE.U32 R74, R142, UR14, R76 ;  /* 0x0000000e8e4a7c25 */ /* 0x008fc8000f8e004c */
[----:B-1----:R-:W-:Y:S01]  /*7200*/  FMUL.FTZ R79, R102, R204 ;  /* 0x000000cc664f7220 */ /* 0x002fe20000410000 */
[----:B------:R-:W-:Y:S01]  /*7210*/  IMAD.WIDE.U32 R76, R146, UR14, R76 ;  /* 0x0000000e924c7c25 */ /* 0x000fe2000f8e004c */
[----:B------:R-:W-:Y:S01]  /*7220*/  IADD3 R75, R75, R81, RZ ;  /* 0x000000514b4b7210 */ /* 0x000fe20007ffe0ff */
[----:B------:R1:W-:Y:S02]  /*7230*/  STS [R247+0x109c], R82 ;  /* 0x00109c52f7007388 */ /* 0x0003e40000000800 */
[----:B------:R-:W-:Y:S01]  /*7240*/  IMAD R81, R21, UR24, RZ ;  /* 0x0000001815517c24 */ /* 0x000fe2000f8e02ff */
[----:B------:R-:W-:Y:S01]  /*7250*/  IADD3 R77, R77, R83, RZ ;  /* 0x000000534d4d7210 */ /* 0x000fe20007ffe0ff */
[----:B------:R3:W-:Y:S01]  /*7260*/  STS [R247+0x10bc], R79 ;  /* 0x0010bc4ff7007388 */ /* 0x0007e20000000800 */
[----:B--2---:R-:W-:Y:S01]  /*7270*/  FMUL.FTZ R80, R96, R188 ;  /* 0x000000bc60507220 */ /* 0x004fe20000410000 */
[C---:B------:R-:W-:Y:S02]  /*7280*/  IMAD R81, R20.reuse, UR25, R81 ;  /* 0x0000001914517c24 */ /* 0x040fe4000f8e0251 */
[----:B------:R-:W-:Y:S01]  /*7290*/  IMAD.WIDE.U32 R74, R20, UR22, R74 ;  /* 0x00000016144a7c25 */ /* 0x000fe2000f8e004a */
[----:B------:R-:W-:Y:S03]  /*72a0*/  STS [R247+0x10ac], R245 ;  /* 0x0010acf5f7007388 */ /* 0x000fe60000000800 */
[----:B-1----:R-:W-:Y:S01]  /*72b0*/  FMUL.FTZ R82, R62, R85 ;  /* 0x000000553e527220 */ /* 0x002fe20000410000 */
[----:B------:R-:W-:Y:S01]  /*72c0*/  IMAD.WIDE.U32 R76, R20, UR24, R76 ;  /* 0x00000018144c7c25 */ /* 0x000fe2000f8e004c */
[----:B------:R1:W-:Y:S03]  /*72d0*/  STS [R247+0x10b4], R80 ;  /* 0x0010b450f7007388 */ /* 0x0003e60000000800 */
[----:B---3--:R-:W-:Y:S01]  /*72e0*/  IMAD R79, R21, UR22, RZ ;  /* 0x00000016154f7c24 */ /* 0x008fe2000f8e02ff */
[----:B------:R2:W-:Y:S01]  /*72f0*/  STS [R247+0x10b8], R82 ;  /* 0x0010b852f7007388 */ /* 0x0005e20000000800 */
[----:B------:R-:W-:-:S02]  /*7300*/  IADD3 R181, R77, R81, RZ ;  /* 0x000000514db57210 */ /* 0x000fc40007ffe0ff */
[----:B------:R-:W-:Y:S01]  /*7310*/  IMAD R79, R20, UR23, R79 ;  /* 0x00000017144f7c24 */ /* 0x000fe2000f8e024f */
[----:B------:R-:W-:Y:S01]  /*7320*/  BAR.SYNC.DEFER_BLOCKING 0x0 ;  /* 0x0000000000007b1d */ /* 0x000fe20000010000 */
[C---:B------:R-:W-:Y:S02]  /*7330*/  IADD3 R78, P2, R118.reuse, R76, RZ ;  /* 0x0000004c764e7210 */ /* 0x040fe40007f5e0ff */
[----:B-1----:R-:W-:Y:S02]  /*7340*/  IADD3 R80, P1, R118, R74, RZ ;  /* 0x0000004a76507210 */ /* 0x002fe40007f3e0ff */
[----:B------:R-:W-:Y:S02]  /*7350*/  IADD3 R183, R75, R79, RZ ;  /* 0x0000004f4bb77210 */ /* 0x000fe40007ffe0ff */
[C---:B------:R-:W-:Y:S02]  /*7360*/  IADD3.X R79, R119.reuse, R181, RZ, P2, !PT ;  /* 0x000000b5774f7210 */ /* 0x040fe400017fe4ff */
[----:B------:R-:W-:Y:S01]  /*7370*/  IADD3.X R81, R119, R183, RZ, P1, !PT ;  /* 0x000000b777517210 */ /* 0x000fe20000ffe4ff */
[----:B0-2-4-:R-:W-:Y:S06]  /*7380*/  @!P0 BRA `(.L_x_8672) ;  /* 0x00000000003c8947 */ /* 0x015fec0003800000 */
        /* <DEDUP_REMOVED lines=15> */
.L_x_8672:
[----:B------:R-:W-:Y:S05]  /*7480*/  BSYNC B0 ;  /* 0x0000000000007941 */ /* 0x000fea0003800000 */
.L_x_8671:
[C---:B------:R-:W-:Y:S01]  /*7490*/  LEA R78, P0, R74.reuse, UR26, 0x2 ;  /* 0x0000001a4a4e7c11 */ /* 0x040fe2000f8010ff */
[----:B------:R-:W-:Y:S01]  /*74a0*/  FFMA.FTZ R164, R95, -R164, R188 ;  /* 0x800000a45fa47223 */ /* 0x000fe200000100bc */
[----:B-1----:R-:W-:Y:S01]  /*74b0*/  IADD3 R81, -R153, UR4, RZ ;  /* 0x0000000499517c10 */ /* 0x002fe2000fffe1ff */
[----:B------:R-:W-:Y:S01]  /*74c0*/  FFMA.FTZ R77, R187, R248, R230 ;  /* 0x000000f8bb4d7223 */ /* 0x000fe200000100e6 */
[----:B------:R-:W-:Y:S01]  /*74d0*/  LEA.HI.X R79, R74, UR27, R183, 0x2, P0 ;  /* 0x0000001b4a4f7c11 */ /* 0x000fe200080f14b7 */
[----:B------:R-:W-:Y:S01]  /*74e0*/  USHF.L.U64.HI UR8, UR5, 0x2, UR6 ;  /* 0x0000000205087899 */ /* 0x000fe20008010206 */
[----:B------:R-:W-:Y:S01]  /*74f0*/  LEA R74, P0, R76, UR28, 0x2 ;  /* 0x0000001c4c4a7c11 */ /* 0x000fe2000f8010ff */
[----:B------:R-:W-:Y:S02]  /*7500*/  IMAD R81, R81, -0x200, RZ ;  /* 0xfffffe0051517824 */ /* 0x000fe400078e02ff */
[----:B------:R-:W-:Y:S01]  /*7510*/  FFMA.FTZ R85, R186, -R161, R85 ;  /* 0x800000a1ba557223 */ /* 0x000fe20000010055 */
[----:B------:R-:W-:Y:S01]  /*7520*/  USHF.L.U32 UR7, UR5, 0x2, URZ ;  /* 0x0000000205077899 */ /* 0x000fe2000800063f */
[----:B------:R-:W-:Y:S01]  /*7530*/  LEA.HI.X R75, R76, UR29, R181, 0x2, P0 ;  /* 0x0000001d4c4b7c11 */ /* 0x000fe200080f14b5 */
[----:B------:R-:W-:Y:S01]  /*7540*/  FFMA.FTZ R76, R164, R241, R77 ;  /* 0x000000f1a44c7223 */ /* 0x000fe2000001004d */
[----:B------:R-:W-:Y:S01]  /*7550*/  IMAD.WIDE R78, R81, 0x4, R78 ;  /* 0x00000004514e7825 */ /* 0x000fe200078e024e */
[----:B------:R-:W-:-:S03]  /*7560*/  ISETP.GE.AND P0, PT, R185, 0x21, PT ;  /* 0x00000021b900780c */ /* 0x000fc60003f06270 */
[----:B------:R-:W-:Y:S01]  /*7570*/  FFMA.FTZ R94, R93, -R94, R204 ;  /* 0x8000005e5d5e7223 */ /* 0x000fe200000100cc */
[----:B------:R-:W-:Y:S01]  /*7580*/  FFMA.FTZ R252, R85, R252, R76 ;  /* 0x000000fc55fc7223 */ /* 0x000fe2000001004c */
[C---:B------:R-:W-:Y:S01]  /*7590*/  IMAD R76, R144.reuse, UR8, RZ ;  /* 0x00000008904c7c24 */ /* 0x040fe2000f8e02ff */
[----:B------:R-:W-:Y:S01]  /*75a0*/  BSSY B0, `(.L_x_8673) ;  /* 0x0000011000007945 */ /* 0x000fe20003800000 */
[----:B------:R-:W-:-:S04]  /*75b0*/  IMAD.WIDE.U32 R78, R144, UR7, R78 ;  /* 0x00000007904e7c25 */ /* 0x000fc8000f8e004e */
[----:B------:R-:W-:Y:S01]  /*75c0*/  FMUL.FTZ R179, R94, R179 ;  /* 0x000000b35eb37220 */ /* 0x000fe20000410000 */
[----:B------:R-:W-:Y:S01]  /*75d0*/  ISETP.GE.AND P1, PT, R185, 0x41, PT ;  /* 0x00000041b900780c */ /* 0x000fe20003f26270 */
[----:B------:R-:W-:Y:S01]  /*75e0*/  IMAD R77, R145, UR7, R76 ;  /* 0x00000007914d7c24 */ /* 0x000fe2000f8e024c */
[----:B------:R-:W-:Y:S01]  /*75f0*/  ISETP.GE.AND P6, PT, R185, 0x61, PT ;  /* 0x00000061b900780c */ /* 0x000fe20003fc6270 */
[----:B------:R-:W-:-:S04]  /*7600*/  IMAD.WIDE R74, R81, 0x4, R74 ;  /* 0x00000004514a7825 */ /* 0x000fc800078e024a */
[----:B------:R-:W-:Y:S01]  /*7610*/  FADD.FTZ R76, R252, R179 ;  /* 0x000000b3fc4c7221 */ /* 0x000fe20000010000 */
[----:B------:R-:W-:Y:S01]  /*7620*/  IADD3 R79, R79, R77, RZ ;  /* 0x0000004d4f4f7210 */ /* 0x000fe20007ffe0ff */
[C---:B------:R-:W-:Y:S01]  /*7630*/  IMAD R80, R148.reuse, UR8, RZ ;  /* 0x0000000894507c24 */ /* 0x040fe2000f8e02ff */
[----:B------:R0:W1:Y:S01]  /*7640*/  LDS R77, [R228+0x1100] ;  /* 0x00110000e44d7984 */ /* 0x0000620000000800 */
[----:B------:R-:W-:-:S04]  /*7650*/  IMAD.WIDE.U32 R74, R148, UR7, R74 ;  /* 0x00000007944a7c25 */ /* 0x000fc8000f8e004a */
[----:B------:R-:W-:-:S05]  /*7660*/  IMAD R81, R149, UR7, R80 ;  /* 0x0000000795517c24 */ /* 0x000fca000f8e0250 */
[----:B------:R-:W-:Y:S01]  /*7670*/  IADD3 R75, R75, R81, RZ ;  /* 0x000000514b4b7210 */ /* 0x000fe20007ffe0ff */
[----:B0-----:R-:W-:Y:S06]  /*7680*/  @!P0 BRA `(.L_x_8674) ;  /* 0x0000000000088947 */ /* 0x001fec0003800000 */
[----:B------:R0:W-:Y:S04]  /*7690*/  REDG.E.ADD.F32.FTZ.RN.STRONG.GPU desc[UR10][R78.64+-0x780], R212 ;  /* 0xfff880d44e0079a6 */ /* 0x0001e8000c10f38a */
[----:B-1----:R0:W-:Y:S02]  /*76a0*/  REDG.E.ADD.F32.FTZ.RN.STRONG.GPU desc[UR10][R74.64+-0x780], R77 ;  /* 0xfff8804d4a0079a6 */ /* 0x0021e4000c10f38a */
.L_x_8674:
[----:B------:R-:W-:Y:S05]  /*76b0*/  BSYNC B0 ;  /* 0x0000000000007941 */ /* 0x000fea0003800000 */
.L_x_8673:
[----:B------:R-:W2:Y:S01]  /*76c0*/  LDS R227, [R227+0x1180] ;  /* 0x00118000e3e37984 */ /* 0x000ea20000000800 */
[----:B------:R-:W-:Y:S04]  /*76d0*/  BSSY B0, `(.L_x_8675) ;  /* 0x0000004000007945 */ /* 0x000fe80003800000 */
[----:B------:R-:W-:Y:S05]  /*76e0*/  @!P1 BRA `(.L_x_8676) ;  /* 0x0000000000089947 */ /* 0x000fea0003800000 */
[----:B------:R3:W-:Y:S04]  /*76f0*/  REDG.E.ADD.F32.FTZ.RN.STRONG.GPU desc[UR10][R78.64+-0x700], R211 ;  /* 0xfff900d34e0079a6 */ /* 0x0007e8000c10f38a */
[----:B--2---:R3:W-:Y:S02]  /*7700*/  REDG.E.ADD.F32.FTZ.RN.STRONG.GPU desc[UR10][R74.64+-0x700], R227 ;  /* 0xfff900e34a0079a6 */ /* 0x0047e4000c10f38a */
.L_x_8676:
[----:B------:R-:W-:Y:S05]  /*7710*/  BSYNC B0 ;  /* 0x0000000000007941 */ /* 0x000fea0003800000 */
.L_x_8675:
        /* <DEDUP_REMOVED lines=11> */
.L_x_8678:
[----:B------:R-:W-:Y:S05]  /*77d0*/  BSYNC B0 ;  /* 0x0000000000007941 */ /* 0x000fea0003800000 */
.L_x_8677:
[----:B------:R-:W4:Y:S01]  /*77e0*/  LDS R225, [R225+0x1280] ;  /* 0x00128000e1e17984 */ /* 0x000f220000000800 */
[----:B------:R-:W-:Y:S04]  /*77f0*/  BSSY B0, `(.L_x_8679) ;  /* 0x0000004000007945 */ /* 0x000fe80003800000 */
[----:B------:R-:W-:Y:S05]  /*7800*/  @!P1 BRA `(.L_x_8680) ;  /* 0x0000000000089947 */ /* 0x000fea0003800000 */
[----:B------:R0:W-:Y:S04]  /*7810*/  REDG.E.ADD.F32.FTZ.RN.STRONG.GPU desc[UR10][R78.64+-0x600], R209 ;  /* 0xfffa00d14e0079a6 */ /* 0x0001e8000c10f38a */
[----:B----4-:R0:W-:Y:S02]  /*7820*/  REDG.E.ADD.F32.FTZ.RN.STRONG.GPU desc[UR10][R74.64+-0x600], R225 ;  /* 0xfffa00e14a0079a6 */ /* 0x0101e4000c10f38a */
.L_x_8680:
[----:B------:R-:W-:Y:S05]  /*7830*/  BSYNC B0 ;  /* 0x0000000000007941 */ /* 0x000fea0003800000 */
.L_x_8679:
[----:B01----:R0:W1:Y:S01]  /*7840*/  LDS R77, [R224+0x1300] ;  /* 0x00130000e04d7984 */ /* 0x0030620000000800 */
[----:B------:R-:W-:Y:S04]  /*7850*/  BSSY B0, `(.L_x_8681) ;  /* 0x0000004000007945 */ /* 0x000fe80003800000 */
[----:B------:R-:W-:Y:S05]  /*7860*/  @!P2 BRA `(.L_x_8682) ;  /* 0x000000000008a947 */ /* 0x000fea0003800000 */
[----:B------:R0:W-:Y:S04]  /*7870*/  REDG.E.ADD.F32.FTZ.RN.STRONG.GPU desc[UR10][R78.64+-0x580], R208 ;  /* 0xfffa80d04e0079a6 */ /* 0x0001e8000c10f38a */
[----:B-1----:R0:W-:Y:S02]  /*7880*/  REDG.E.ADD.F32.FTZ.RN.STRONG.GPU desc[UR10][R74.64+-0x580], R77 ;  /* 0xfffa804d4a0079a6 */ /* 0x0021e4000c10f38a */
.L_x_8682:
[----:B------:R-:W-:Y:S05]  /*7890*/  BSYNC B0 ;  /* 0x0000000000007941 */ /* 0x000fea0003800000 */
.L_x_8681:
[----:B------:R-:W0:Y:S01]  /*78a0*/  LDS R223, [R223+0x1380] ;  /* 0x00138000dfdf7984 */ /* 0x000e220000000800 */
[----:B------:R-:W-:Y:S04]  /*78b0*/  BSSY B0, `(.L_x_8683) ;  /* 0x0000004000007945 */ /* 0x000fe80003800000 */
[----:B------:R-:W-:Y:S05]  /*78c0*/  @!P3 BRA `(.L_x_8684) ;  /* 0x000000000008b947 */ /* 0x000fea0003800000 */
[----:B------:R1:W-:Y:S04]  /*78d0*/  REDG.E.ADD.F32.FTZ.RN.STRONG.GPU desc[UR10][R78.64+-0x500], R207 ;  /* 0xfffb00cf4e0079a6 */ /* 0x0003e8000c10f38a */
[----:B0-----:R0:W-:Y:S02]  /*78e0*/  REDG.E.ADD.F32.FTZ.RN.STRONG.GPU desc[UR10][R74.64+-0x500], R223 ;  /* 0xfffb00df4a0079a6 */ /* 0x0011e4000c10f38a */
.L_x_8684:
[----:B------:R-:W-:Y:S05]  /*78f0*/  BSYNC B0 ;  /* 0x0000000000007941 */ /* 0x000fea0003800000 */
.L_x_8683:
[----:B01----:R0:W1:Y:S01]  /*7900*/  LDS R77, [R222+0x1400] ;  /* 0x00140000de4d7984 */ /* 0x0030620000000800 */
[----:B------:R-:W-:Y:S04]  /*7910*/  BSSY B0, `(.L_x_8685) ;  /* 0x0000004000007945 */ /* 0x000fe80003800000 */
[----:B------:R-:W-:Y:S05]  /*7920*/  @!P4 BRA `(.L_x_8686) ;  /* 0x000000000008c947 */ /* 0x000fea0003800000 */
[----:B------:R0:W-:Y:S04]  /*7930*/  REDG.E.ADD.F32.FTZ.RN.STRONG.GPU desc[UR10][R78.64+-0x480], R205 ;  /* 0xfffb80cd4e0079a6 */ /* 0x0001e8000c10f38a */
[----:B-1----:R0:W-:Y:S02]  /*7940*/  REDG.E.ADD.F32.FTZ.RN.STRONG.GPU desc[UR10][R74.64+-0x480], R77 ;  /* 0xfffb804d4a0079a6 */ /* 0x0021e4000c10f38a */
.L_x_8686:
[----:B------:R-:W-:Y:S05]  /*7950*/  BSYNC B0 ;  /* 0x0000000000007941 */ /* 0x000fea0003800000 */
.L_x_8685:
[----:B------:R-:W0:Y:S01]  /*7960*/  LDS R221, [R221+0x1480] ;  /* 0x00148000dddd7984 */ /* 0x000e220000000800 */
[----:B------:R-:W-:Y:S04]  /*7970*/  BSSY B0, `(.L_x_8687) ;  /* 0x0000004000007945 */ /* 0x000fe80003800000 */
[----:B------:R-:W-:Y:S05]  /*7980*/  @!P5 BRA `(.L_x_8688) ;  /* 0x000000000008d947 */ /* 0x000fea0003800000 */
[----:B------:R1:W-:Y:S04]  /*7990*/  REDG.E.ADD.F32.FTZ.RN.STRONG.GPU desc[UR10][R78.64+-0x400], R203 ;  /* 0xfffc00cb4e0079a6 */ /* 0x0003e8000c10f38a */
[----:B0-----:R0:W-:Y:S02]  /*79a0*/  REDG.E.ADD.F32.FTZ.RN.STRONG.GPU desc[UR10][R74.64+-0x400], R221 ;  /* 0xfffc00dd4a0079a6 */ /* 0x0011e4000c10f38a */
.L_x_8688:
[----:B------:R-:W-:Y:S05]  /*79b0*/  BSYNC B0 ;  /* 0x0000000000007941 */ /* 0x000fea0003800000 */
.L_x_8687:
        /* <DEDUP_REMOVED lines=10> */
[----:B-1----:R0:W-:Y:S02]  /*7a60*/  REDG.E.ADD.F32.FTZ.RN.STRONG.GPU desc[UR10][R74.64+-0x380], R77 ;  /* 0xfffc804d4a0079a6 */ /* 0x0021e4000c10f38a */
.L_x_8690:
[----:B------:R-:W-:Y:S05]  /*7a70*/  BSYNC B0 ;  /* 0x0000000000007941 */ /* 0x000fea0003800000 */
.L_x_8689:
[----:B------:R-:W0:Y:S01]  /*7a80*/  LDS R219, [R219+0x1580] ;  /* 0x00158000dbdb7984 */ /* 0x000e220000000800 */
[----:B------:R-:W-:Y:S04]  /*7a90*/  BSSY B0, `(.L_x_8691) ;  /* 0x0000004000007945 */ /* 0x000fe80003800000 */
[----:B------:R-:W-:Y:S05]  /*7aa0*/  @!P1 BRA `(.L_x_8692) ;  /* 0x0000000000089947 */ /* 0x000fea0003800000 */
[----:B------:R1:W-:Y:S04]  /*7ab0*/  REDG.E.ADD.F32.FTZ.RN.STRONG.GPU desc[UR10][R78.64+-0x300], R199 ;  /* 0xfffd00c74e0079a6 */ /* 0x0003e8000c10f38a */
[----:B0-----:R0:W-:Y:S02]  /*7ac0*/  REDG.E.ADD.F32.FTZ.RN.STRONG.GPU desc[UR10][R74.64+-0x300], R219 ;  /* 0xfffd00db4a0079a6 */ /* 0x0011e4000c10f38a */
.L_x_8692:
[----:B------:R-:W-:Y:S05]  /*7ad0*/  BSYNC B0 ;  /* 0x0000000000007941 */ /* 0x000fea0003800000 */
.L_x_8691:
[----:B01----:R0:W1:Y:S01]  /*7ae0*/  LDS R77, [R218+0x1600] ;  /* 0x00160000da4d7984 */ /* 0x0030620000000800 */
[----:B------:R-:W-:Y:S04]  /*7af0*/  BSSY B0, `(.L_x_8693) ;  /* 0x0000004000007945 */ /* 0x000fe80003800000 */
[----:B------:R-:W-:Y:S05]  /*7b00*/  @!P2 BRA `(.L_x_8694) ;  /* 0x000000000008a947 */ /* 0x000fea0003800000 */
[----:B------:R0:W-:Y:S04]  /*7b10*/  REDG.E.ADD.F32.FTZ.RN.STRONG.GPU desc[UR10][R78.64+-0x280], R197 ;  /* 0xfffd80c54e0079a6 */ /* 0x0001e8000c10f38a */
[----:B-1----:R0:W-:Y:S02]  /*7b20*/  REDG.E.ADD.F32.FTZ.RN.STRONG.GPU desc[UR10][R74.64+-0x280], R77 ;  /* 0xfffd804d4a0079a6 */ /* 0x0021e4000c10f38a */
.L_x_8694:
[----:B------:R-:W-:Y:S05]  /*7b30*/  BSYNC B0 ;  /* 0x0000000000007941 */ /* 0x000fea0003800000 */
.L_x_8693:
[----:B------:R-:W0:Y:S01]  /*7b40*/  LDS R217, [R217+0x1680] ;  /* 0x00168000d9d97984 */ /* 0x000e220000000800 */
[----:B------:R-:W-:Y:S04]  /*7b50*/  BSSY B0, `(.L_x_8695) ;  /* 0x0000004000007945 */ /* 0x000fe80003800000 */
[----:B------:R-:W-:Y:S05]  /*7b60*/  @!P3 BRA `(.L_x_8696) ;  /* 0x000000000008b947 */ /* 0x000fea0003800000 */
[----:B------:R1:W-:Y:S04]  /*7b70*/  REDG.E.ADD.F32.FTZ.RN.STRONG.GPU desc[UR10][R78.64+-0x200], R195 ;  /* 0xfffe00c34e0079a6 */ /* 0x0003e8000c10f38a */
[----:B0-----:R0:W-:Y:S02]  /*7b80*/  REDG.E.ADD.F32.FTZ.RN.STRONG.GPU desc[UR10][R74.64+-0x200], R217 ;  /* 0xfffe00d94a0079a6 */ /* 0x0011e4000c10f38a */
.L_x_8696:
[----:B------:R-:W-:Y:S05]  /*7b90*/  BSYNC B0 ;  /* 0x0000000000007941 */ /* 0x000fea0003800000 */
.L_x_8695:
[----:B01----:R0:W1:Y:S01]  /*7ba0*/  LDS R77, [R216+0x1700] ;  /* 0x00170000d84d7984 */ /* 0x0030620000000800 */
[----:B------:R-:W-:Y:S04]  /*7bb0*/  BSSY B0, `(.L_x_8697) ;  /* 0x0000004000007945 */ /* 0x000fe80003800000 */
[----:B------:R-:W-:Y:S05]  /*7bc0*/  @!P4 BRA `(.L_x_8698) ;  /* 0x000000000008c947 */ /* 0x000fea0003800000 */
[----:B------:R0:W-:Y:S04]  /*7bd0*/  REDG.E.ADD.F32.FTZ.RN.STRONG.GPU desc[UR10][R78.64+-0x180], R193 ;  /* 0xfffe80c14e0079a6 */ /* 0x0001e8000c10f38a */
[----:B-1----:R0:W-:Y:S02]  /*7be0*/  REDG.E.ADD.F32.FTZ.RN.STRONG.GPU desc[UR10][R74.64+-0x180], R77 ;  /* 0xfffe804d4a0079a6 */ /* 0x0021e4000c10f38a */
.L_x_8698:
[----:B------:R-:W-:Y:S05]  /*7bf0*/  BSYNC B0 ;  /* 0x0000000000007941 */ /* 0x000fea0003800000 */
.L_x_8697:
[----:B------:R-:W0:Y:S01]  /*7c00*/  LDS R215, [R215+0x1780] ;  /* 0x00178000d7d77984 */ /* 0x000e220000000800 */
[----:B------:R-:W-:Y:S04]  /*7c10*/  BSSY B0, `(.L_x_8699) ;  /* 0x0000004000007945 */ /* 0x000fe80003800000 */
[----:B------:R-:W-:Y:S05]  /*7c20*/  @!P5 BRA `(.L_x_8700) ;  /* 0x000000000008d947 */ /* 0x000fea0003800000 */
[----:B------:R1:W-:Y:S04]  /*7c30*/  REDG.E.ADD.F32.FTZ.RN.STRONG.GPU desc[UR10][R78.64+-0x100], R191 ;  /* 0xffff00bf4e0079a6 */ /* 0x0003e8000c10f38a */
[----:B0-----:R0:W-:Y:S02]  /*7c40*/  REDG.E.ADD.F32.FTZ.RN.STRONG.GPU desc[UR10][R74.64+-0x100], R215 ;  /* 0xffff00d74a0079a6 */ /* 0x0011e4000c10f38a */
.L_x_8700:
[----:B------:R-:W-:Y:S05]  /*7c50*/  BSYNC B0 ;  /* 0x0000000000007941 */ /* 0x000fea0003800000 */
.L_x_8699:
[----:B01----:R0:W1:Y:S01]  /*7c60*/  LDS R77, [R214+0x1800] ;  /* 0x00180000d64d7984 */ /* 0x0030620000000800 */
[----:B------:R-:W-:Y:S04]  /*7c70*/  BSSY B0, `(.L_x_8701) ;  /* 0x0000004000007945 */ /* 0x000fe80003800000 */
[----:B------:R-:W-:Y:S05]  /*7c80*/  @!P6 BRA `(.L_x_8702) ;  /* 0x000000000008e947 */ /* 0x000fea0003800000 */
[----:B------:R0:W-:Y:S04]  /*7c90*/  REDG.E.ADD.F32.FTZ.RN.STRONG.GPU desc[UR10][R78.64+-0x80], R189 ;  /* 0xffff80bd4e0079a6 */ /* 0x0001e8000c10f38a */
[----:B-1----:R0:W-:Y:S02]  /*7ca0*/  REDG.E.ADD.F32.FTZ.RN.STRONG.GPU desc[UR10][R74.64+-0x80], R77 ;  /* 0xffff804d4a0079a6 */ /* 0x0021e4000c10f38a */
.L_x_8702:
[----:B------:R-:W-:Y:S05]  /*7cb0*/  BSYNC B0 ;  /* 0x0000000000007941 */ /* 0x000fea0003800000 */
.L_x_8701:
[----:B0--3--:R-:W0:Y:S01]  /*7cc0*/  SHFL.DOWN P0, R79, R76, 0x1, 0x1f ;  /* 0x08201f004c4f7f89 */ /* 0x009e220000000000 */
[C---:B-1----:R-:W-:Y:S01]  /*7cd0*/  FMUL.FTZ R77, R139.reuse, R192 ;  /* 0x000000c08b4d7220 */ /* 0x042fe20000410000 */
        /* <DEDUP_REMOVED lines=16> */
[----:B------:R-:W-:Y:S01]  /*7de0*/  FFMA.FTZ R171, R171, R74, R234 ;  /* 0x0000004aabab7223 */ /* 0x000fe200000100ea */
[-C--:B------:R-:W-:Y:S01]  /*7df0*/  FMUL.FTZ R74, R89, R84.reuse ;  /* 0x00000054594a7220 */ /* 0x080fe20000410000 */
[----:B------:R-:W-:Y:S01]  /*7e00*/  FMUL.FTZ R84, R139, R84 ;  /* 0x000000548b547220 */ /* 0x000fe20000410000 */
[----:B------:R-:W-:Y:S01]  /*7e10*/  FMUL.FTZ R77, R236, R77 ;  /* 0x0000004dec4d7220 */ /* 0x000fe20000410000 */
[----:B------:R-:W-:Y:S01]  /*7e20*/  ISETP.NE.AND P1, PT, R17, RZ, PT ;  /* 0x000000ff1100720c */ /* 0x000fe20003f25270 */
[----:B------:R-:W-:Y:S01]  /*7e30*/  FFMA.FTZ R105, R74, R46, R105 ;  /* 0x0000002e4a697223 */ /* 0x000fe20000010069 */
[----:B0-----:R-:W-:Y:S01]  /*7e40*/  @P0 FADD R79, R76, R79 ;  /* 0x0000004f4c4f0221 */ /* 0x001fe20000000000 */
[----:B------:R-:W-:Y:S01]  /*7e50*/  FMUL.FTZ R84, R235, R84 ;  /* 0x00000054eb547220 */ /* 0x000fe20000410000 */
[----:B------:R-:W-:Y:S01]  /*7e60*/  ISETP.NE.AND P2, PT, R18, RZ, PT ;  /* 0x000000ff1200720c */ /* 0x000fe20003f45270 */
[----:B------:R-:W-:Y:S01]  /*7e70*/  FMUL.FTZ R90, R90, R190 ;  /* 0x000000be5a5a7220 */ /* 0x000fe20000410000 */
[----:B------:R-:W-:Y:S01]  /*7e80*/  FMUL.FTZ R157, R157, R196 ;  /* 0x000000c49d9d7220 */ /* 0x000fe20000410000 */
[----:B------:R-:W0:Y:S01]  /*7e90*/  SHFL.DOWN P0, R78, R79, 0x2, 0x1f ;  /* 0x08401f004f4e7f89 */ /* 0x000e220000000000 */
[----:B------:R-:W-:Y:S01]  /*7ea0*/  FFMA.FTZ R84, R173, R74, R84 ;  /* 0x0000004aad547223 */ /* 0x000fe20000010054 */
[C---:B------:R-:W-:Y:S01]  /*7eb0*/  FMUL.FTZ R74, R139.reuse, R177 ;  /* 0x000000b18b4a7220 */ /* 0x040fe20000410000 */
[----:B------:R-:W-:Y:S01]  /*7ec0*/  FMUL.FTZ R88, R88, R202 ;  /* 0x000000ca58587220 */ /* 0x000fe20000410000 */
[C---:B------:R-:W-:Y:S01]  /*7ed0*/  FMUL.FTZ R190, R139.reuse, R190 ;  /* 0x000000be8bbe7220 */ /* 0x040fe20000410000 */
[----:B------:R-:W-:Y:S01]  /*7ee0*/  FMUL.FTZ R196, R139, R196 ;  /* 0x000000c48bc47220 */ /* 0x000fe20000410000 */
[----:B------:R-:W-:Y:S01]  /*7ef0*/  FMUL.FTZ R74, R85, R74 ;  /* 0x0000004a554a7220 */ /* 0x000fe20000410000 */
[CC--:B------:R-:W-:Y:S01]  /*7f00*/  FMUL.FTZ R76, R139.reuse, R87.reuse ;  /* 0x000000578b4c7220 */ /* 0x0c0fe20000410000 */
[----:B------:R-:W-:Y:S01]  /*7f10*/  FMUL.FTZ R202, R139, R202 ;  /* 0x000000ca8bca7220 */ /* 0x000fe20000410000 */
[----:B------:R-:W-:Y:S01]  /*7f20*/  FMUL.FTZ R233, R233, R190 ;  /* 0x000000bee9e97220 */ /* 0x000fe20000410000 */
[----:B------:R-:W-:Y:S01]  /*7f30*/  FFMA.FTZ R165, R165, R186, R74 ;  /* 0x000000baa5a57223 */ /* 0x000fe2000001004a */
        /* <DEDUP_REMOVED lines=22> */
[C---:B------:R-:W-:Y:S01]  /*80a0*/  FMUL.FTZ R75, R139.reuse, R200 ;  /* 0x000000c88b4b7220 */ /* 0x040fe20000410000 */
        /* <DEDUP_REMOVED lines=14> */
[----:B------:R-:W-:Y:S01]  /*8190*/  FADD.FTZ R132, R169, R132 ;  /* 0x00000084a9847221 */ /* 0x000fe20000010000 */
[----:B------:R-:W-:Y:S01]  /*81a0*/  FFMA.FTZ R99, R92, R42, R99 ;  /* 0x0000002a5c637223 */ /* 0x000fe20000010063 */
[----:B------:R-:W-:Y:S01]  /*81b0*/  FADD.FTZ R134, R233, R134 ;  /* 0x00000086e9867221 */ /* 0x000fe20000010000 */
[----:B------:R-:W-:Y:S01]  /*81c0*/  FADD.FTZ R117, R170, R117 ;  /* 0x00000075aa757221 */ /* 0x000fe20000010000 */
[----:B------:R-:W-:Y:S01]  /*81d0*/  FFMA.FTZ R106, R95, R33, R106 ;  /* 0x000000215f6a7223 */ /* 0x000fe2000001006a */
[----:B0-----:R-:W-:Y:S01]  /*81e0*/  @P0 FADD R81, R78, R81 ;  /* 0x000000514e510221 */ /* 0x001fe20000000000 */
[----:B------:R-:W-:Y:S01]  /*81f0*/  FADD.FTZ R152, R171, R152 ;  /* 0x00000098ab987221 */ /* 0x000fe20000010000 */
[----:B------:R-:W-:Y:S01]  /*8200*/  FADD.FTZ R130, R167, R130 ;  /* 0x00000082a7827221 */ /* 0x000fe20000010000 */
[----:B------:R-:W-:Y:S01]  /*8210*/  FFMA.FTZ R97, R186, R40, R97 ;  /* 0x00000028ba617223 */ /* 0x000fe20000010061 */
[----:B------:R-:W-:Y:S01]  /*8220*/  FADD.FTZ R137, R84, R137 ;  /* 0x0000008954897221 */ /* 0x000fe20000010000 */
[----:B------:R-:W0:Y:S01]  /*8230*/  SHFL.DOWN P0, R78, R81, 0x8, 0x1f ;  /* 0x09001f00514e7f89 */ /* 0x000e220000000000 */
[----:B------:R-:W-:Y:S01]  /*8240*/  FADD.FTZ R115, R168, R115 ;  /* 0x00000073a8737221 */ /* 0x000fe20000010000 */
[----:B------:R-:W-:Y:S01]  /*8250*/  FFMA.FTZ R104, R93, R31, R104 ;  /* 0x0000001f5d687223 */ /* 0x000fe20000010068 */
[----:B------:R-:W-:Y:S01]  /*8260*/  FADD.FTZ R150, R79, R150 ;  /* 0x000000964f967221 */ /* 0x000fe20000010000 */
        /* <DEDUP_REMOVED lines=8> */
[----:B0-----:R-:W-:Y:S01]  /*82f0*/  @P0 FADD R78, R81, R78 ;  /* 0x0000004e514e0221 */ /* 0x001fe20000000000 */
[----:B------:R-:W-:Y:S01]  /*8300*/  FMUL.FTZ R81, R94, R75 ;  /* 0x0000004b5e517220 */ /* 0x000fe20000410000 */
[----:B------:R-:W-:-:S03]  /*8310*/  FMUL.FTZ R75, R162, R250 ;  /* 0x000000faa24b7220 */ /* 0x000fc60000410000 */
[----:B------:R-:W0:Y:S01]  /*8320*/  SHFL.DOWN P0, R83, R78, 0x10, 0x1f ;  /* 0x0a001f004e537f89 */ /* 0x000e220000000000 */
[----:B------:R-:W-:Y:S01]  /*8330*/  FFMA.FTZ R166, R166, R93, R81 ;  /* 0x0000005da6a67223 */ /* 0x000fe20000010051 */
[----:B------:R-:W-:Y:S01]  /*8340*/  FFMA.FTZ R77, R180, R75, R77 ;  /* 0x0000004bb44d7223 */ /* 0x000fe2000001004d */
[----:B------:R-:W-:Y:S02]  /*8350*/  FFMA.FTZ R114, R75, R41, R114 ;  /* 0x000000294b727223 */ /* 0x000fe40000010072 */
[----:B------:R-:W-:Y:S01]  /*8360*/  FADD.FTZ R113, R166, R113 ;  /* 0x00000071a6717221 */ /* 0x000fe20000010000 */
[----:B------:R-:W-:Y:S01]  /*8370*/  FADD.FTZ R138, R77, R138 ;  /* 0x0000008a4d8a7221 */ /* 0x000fe20000010000 */
[----:B0-----:R-:W-:-:S05]  /*8380*/  @P0 FADD R83, R78, R83 ;  /* 0x000000534e530221 */ /* 0x001fca0000000000 */
[----:B------:R0:W-:Y:S01]  /*8390*/  @!P1 STS [R156+0x18c4], R83 ;  /* 0x0018c4539c009388 */ /* 0x0001e20000000800 */
[----:B------:R-:W-:Y:S06]  /*83a0*/  BAR.SYNC.DEFER_BLOCKING 0x0 ;  /* 0x0000000000007b1d */ /* 0x000fec0000010000 */
[----:B------:R-:W-:Y:S05]  /*83b0*/  @P2 BRA `(.L_x_8704) ;  /* 0x0000000000142947 */ /* 0x000fea0003800000 */
[----:B------:R-:W-:Y:S02]  /*83c0*/  ISETP.NE.AND P0, PT, R2, R153, PT ;  /* 0x000000990200720c */ /* 0x000fe40003f05270 */
[----:B0-----:R-:W-:-:S11]  /*83d0*/  LEA R156, R151, R156, 0x2 ;  /* 0x0000009c979c7211 */ /* 0x001fd600078e10ff */
[----:B------:R-:W0:Y:S02]  /*83e0*/  @P0 LDS R0, [R156+0x2b78] ;  /* 0x002b78009c000984 */ /* 0x000e240000000800 */
[----:B0-----:R-:W-:-:S05]  /*83f0*/  @P0 FADD.FTZ R83, R83, R0 ;  /* 0x0000000053530221 */ /* 0x001fca0000010000 */
[----:B------:R1:W-:Y:S02]  /*8400*/  STS [R156+0x2b78], R83 ;  /* 0x002b78539c007388 */ /* 0x0003e40000000800 */
.L_x_8704:
[----:B------:R-:W-:Y:S05]  /*8410*/  BSYNC B0 ;  /* 0x0000000000007941 */ /* 0x000fea0003800000 */
.L_x_8703:
[----:B------:R-:W-:Y:S01]  /*8420*/  IADD3 R151, R151, 0x1, RZ ;  /* 0x0000000197977810 */ /* 0x000fe20007ffe0ff */
[----:B------:R-:W-:-:S03]  /*8430*/  UIADD3 UR5, UP0, UR5, 0x1, URZ ;  /* 0x0000000105057890 */ /* 0x000fc6000ff1e03f */
[----:B------:R-:W-:Y:S01]  /*8440*/  ISETP.GE.AND P0, PT, R151, UR30, PT ;  /* 0x0000001e97007c0c */ /* 0x000fe2000bf06270 */
[----:B------:R-:W-:-:S12]  /*8450*/  UIADD3.X UR6, URZ, UR6, URZ, UP0, !UPT ;  /* 0x000000063f067290 */ /* 0x000fd800087fe43f */
[----:B------:R-:W-:Y:S05]  /*8460*/  @!P0 BRA `(.L_x_8705) ;  /* 0xffffffc800a48947 */ /* 0x000fea000383ffff */
.L_x_8668:
[----:B------:R-:W-:Y:S08]  /*8470*/  BAR.SYNC.DEFER_BLOCKING 0x0 ;  /* 0x0000000000007b1d */ /* 0x000ff00000010000 */
[----:B------:R-:W3:Y:S01]  /*8480*/  LDC.64 R44, c[0x0][0x388] ;  /* 0x0000e200ff2c7b82 */ /* 0x000ee20000000a00 */
[----:B------:R-:W-:Y:S01]  /*8490*/  F2FP.BF16.F32.PACK_AB R106, R106, R99 ;  /* 0x000000636a6a723e */ /* 0x000fe200000010ff */
[----:B------:R-:W-:-:S06]  /*84a0*/  ULDC.64 UR6, c[0x0][0x390] ;  /* 0x0000e40000067ab9 */ /* 0x000fcc0000000a00 */
[----:B------:R-:W5:Y:S08]  /*84b0*/  LDC.64 R46, c[0x0][0x3e0] ;  /* 0x0000f800ff2e7b82 */ /* 0x000f700000000a00 */
[----:B------:R-:W0:Y:S01]  /*84c0*/  LDC.64 R48, c[0x0][0x3a8] ;  /* 0x0000ea00ff307b82 */ /* 0x000e220000000a00 */
[----:B------:R-:W2:Y:S04]  /*84d0*/  LDG.E.128 R28, desc[UR10][R120.64] ;  /* 0x0000000a781c7981 */ /* 0x000ea8000c1e1d00 */
[----:B------:R-:W4:Y:S01]  /*84e0*/  LDG.E.128 R32, desc[UR10][R120.64+0x200] ;  /* 0x0002000a78207981 */ /* 0x000f22000c1e1d00 */
[----:B------:R-:W-:-:S02]  /*84f0*/  UIADD3 UR4, UR4, 0x1, URZ ;  /* 0x0000000104047890 */ /* 0x000fc4000fffe03f */
[----:B------:R-:W1:Y:S01]  /*8500*/  LDC.64 R50, c[0x0][0x3f0] ;  /* 0x0000fc00ff327b82 */ /* 0x000e620000000a00 */
        /* <DEDUP_REMOVED lines=20> */
[----:B----4-:R-:W-:Y:S02]  /*8650*/  SHF.L.U32 R35, R28, 0x10, RZ ;  /* 0x000000101c237819 */ /* 0x010fe400000006ff */
[----:B------:R-:W-:Y:S02]  /*8660*/  FSETP.GTU.FTZ.AND P6, PT, R27, 20, PT ;  /* 0x41a000001b00780b */ /* 0x000fe40003fdc000 */
[----:B------:R-:W-:Y:S02]  /*8670*/  PRMT R38, R38, 0x7632, R38 ;  /* 0x0000763226267816 */ /* 0x000fe40000000026 */
[----:B------:R-:W-:Y:S01]  /*8680*/  PRMT R37, R37, 0x7632, R37 ;  /* 0x0000763225257816 */ /* 0x000fe20000000025 */
[----:B------:R-:W-:Y:S01]  /*8690*/  @!P3 FMUL.FTZ R0, R0, -1.4426950216293334961 ;  /* 0xbfb8aa3b0000b820 */ /* 0x000fe20000410000 */
[----:B------:R-:W-:Y:S01]  /*86a0*/  PRMT R39, R39, 0x7632, R39 ;  /* 0x0000763227277816 */ /* 0x000fe20000000027 */
[----:B------:R-:W-:Y:S01]  /*86b0*/  @!P2 FMUL.FTZ R32, R26, -1.4426950216293334961 ;  /* 0xbfb8aa3b1a20a820 */ /* 0x000fe20000410000 */
[----:B------:R-:W-:Y:S01]  /*86c0*/  SHF.L.U32 R37, R37, 0x10, RZ ;  /* 0x0000001025257819 */ /* 0x000fe200000006ff */
[----:B------:R-:W-:Y:S01]  /*86d0*/  @!P5 FMUL.FTZ R33, R41, -1.4426950216293334961 ;  /* 0xbfb8aa3b2921d820 */ /* 0x000fe20000410000 */
[----:B------:R-:W-:Y:S01]  /*86e0*/  SHF.L.U32 R39, R39, 0x10, RZ ;  /* 0x0000001027277819 */ /* 0x000fe200000006ff */
[----:B------:R-:W2:Y:S01]  /*86f0*/  @!P3 MUFU.EX2 R0, R0 ;  /* 0x000000000000b308 */ /* 0x000ea20000000800 */
[----:B------:R-:W-:Y:S01]  /*8700*/  FSETP.GTU.FTZ.AND P4, PT, R34, 20, PT ;  /* 0x41a000002200780b */ /* 0x000fe20003f9c000 */
[----:B------:R-:W-:Y:S01]  /*8710*/  @!P6 FMUL.FTZ R27, R27, -1.4426950216293334961 ;  /* 0xbfb8aa3b1b1be820 */ /* 0x000fe20000410000 */
[--C-:B------:R-:W-:Y:S01]  /*8720*/  FADD.FTZ R42, R37, R22.reuse ;  /* 0x00000016252a7221 */ /* 0x100fe20000010000 */
[----:B------:R-:W-:Y:S01]  /*8730*/  FADD.FTZ R39, R39, R22 ;  /* 0x0000001627277221 */ /* 0x000fe20000010000 */
[----:B------:R-:W-:-:S03]  /*8740*/  PRMT R28, R28, 0x7632, R28 ;  /* 0x000076321c1c7816 */ /* 0x000fc6000000001c */
[----:B------:R-:W4:Y:S08]  /*8750*/  @!P6 MUFU.EX2 R27, R27 ;  /* 0x0000001b001be308 */ /* 0x000f300000000800 */
[----:B------:R-:W3:Y:S01]  /*8760*/  @!P2 MUFU.EX2 R32, R32 ;  /* 0x000000200020a308 */ /* 0x000ee20000000800 */
[----:B--2---:R-:W-:-:S07]  /*8770*/  @!P3 FADD.FTZ R26, R0, 1 ;  /* 0x3f800000001ab421 */ /* 0x004fce0000010000 */
[----:B------:R2:W5:Y:S01]  /*8780*/  @!P3 MUFU.RCP R41, R26 ;  /* 0x0000001a0029b308 */ /* 0x0005620000001000 */
[----:B----4-:R-:W-:-:S07]  /*8790*/  @!P6 FADD.FTZ R27, R27, 1 ;  /* 0x3f8000001b1be421 */ /* 0x010fce0000010000 */
[----:B------:R-:W4:Y:S01]  /*87a0*/  @!P6 MUFU.RCP R40, R27 ;  /* 0x0000001b0028e308 */ /* 0x000f220000001000 */
[----:B---3--:R-:W-:Y:S01]  /*87b0*/  @!P2 FADD.FTZ R0, R32, 1 ;  /* 0x3f8000002000a421 */ /* 0x008fe20000010000 */
[--C-:B------:R-:W-:Y:S01]  /*87c0*/  FADD.FTZ R32, R35, R22.reuse ;  /* 0x0000001623207221 */ /* 0x100fe20000010000 */
[C---:B------:R-:W-:Y:S01]  /*87d0*/  SHF.L.U32 R35, R29.reuse, 0x10, RZ ;  /* 0x000000101d237819 */ /* 0x040fe200000006ff */
[----:B--2---:R-:W-:Y:S01]  /*87e0*/  @!P4 FMUL.FTZ R26, R34, -1.4426950216293334961 ;  /* 0xbfb8aa3b221ac820 */ /* 0x004fe20000410000 */
[----:B------:R-:W-:Y:S02]  /*87f0*/  PRMT R29, R29, 0x7632, R29 ;  /* 0x000076321d1d7816 */ /* 0x000fe4000000001d */
[----:B------:R-:W-:Y:S01]  /*8800*/  FSETP.GTU.FTZ.AND P0, PT, R32, 20, PT ;  /* 0x41a000002000780b */ /* 0x000fe20003f1c000 */
[----:B------:R-:W2:Y:S01]  /*8810*/  @!P2 MUFU.RCP R0, R0 ;  /* 0x000000000000a308 */ /* 0x000ea20000001000 */
[----:B------:R-:W-:Y:S01]  /*8820*/  FADD.FTZ R43, R35, R22 ;  /* 0x00000016232b7221 */ /* 0x000fe20000010000 */
[----:B------:R-:W-:Y:S01]  /*8830*/  SHF.L.U32 R35, R38, 0x10, RZ ;  /* 0x0000001026237819 */ /* 0x000fe200000006ff */
[----:B-----5:R-:W-:Y:S01]  /*8840*/  @!P3 FMUL.FTZ R136, R136, R41 ;  /* 0x000000298888b220 */ /* 0x020fe20000410000 */
[----:B------:R-:W-:-:S02]  /*8850*/  FSETP.GTU.FTZ.AND P3, PT, R42, 20, PT ;  /* 0x41a000002a00780b */ /* 0x000fc40003f7c000 */
[----:B------:R-:W-:Y:S01]  /*8860*/  FSETP.GTU.FTZ.AND P1, PT, R43, 20, PT ;  /* 0x41a000002b00780b */ /* 0x000fe20003f3c000 */
[----:B------:R-:W-:Y:S01]  /*8870*/  FADD.FTZ R35, R35, R22 ;  /* 0x0000001623237221 */ /* 0x000fe20000010000 */
[----:B------:R-:W3:Y:S01]  /*8880*/  @!P5 MUFU.EX2 R33, R33 ;  /* 0x000000210021d308 */ /* 0x000ee20000000800 */
[----:B----4-:R-:W-:Y:S01]  /*8890*/  @!P6 FMUL.FTZ R131, R131, R40 ;  /* 0x000000288383e220 */ /* 0x010fe20000410000 */
[----:B------:R-:W-:Y:S02]  /*88a0*/  SHF.L.U32 R29, R29, 0x10, RZ ;  /* 0x000000101d1d7819 */ /* 0x000fe400000006ff */
[----:B------:R-:W-:Y:S01]  /*88b0*/  FSETP.GTU.FTZ.AND P6, PT, R35, 20, PT ;  /* 0x41a000002300780b */ /* 0x000fe20003fdc000 */
[----:B------:R-:W-:Y:S01]  /*88c0*/  @!P0 FMUL.FTZ R32, R32, -1.4426950216293334961 ;  /* 0xbfb8aa3b20208820 */ /* 0x000fe20000410000 */
[----:B------:R-:W-:Y:S02]  /*88d0*/  F2FP.BF16.F32.PACK_AB R148, R131, R136 ;  /* 0x000000888394723e */ /* 0x000fe400000010ff */
[----:B------:R4:W5:Y:S01]  /*88e0*/  @!P4 MUFU.EX2 R34, R26 ;  /* 0x0000001a0022c308 */ /* 0x0009620000000800 */
[----:B--2---:R-:W-:Y:S01]  /*88f0*/  @!P2 FMUL.FTZ R133, R133, R0 ;  /* 0x000000008585a220 */ /* 0x004fe20000410000 */
[----:B------:R-:W-:Y:S01]  /*8900*/  FSETP.GTU.FTZ.AND P2, PT, R39, 20, PT ;  /* 0x41a000002700780b */ /* 0x000fe20003f5c000 */
[----:B------:R-:W-:-:S05]  /*8910*/  @!P3 FMUL.FTZ R0, R42, -1.4426950216293334961 ;  /* 0xbfb8aa3b2a00b820 */ /* 0x000fca0000410000 */
[----:B------:R-:W2:Y:S01]  /*8920*/  @!P0 MUFU.EX2 R36, R32 ;  /* 0x0000002000248308 */ /* 0x000ea20000000800 */
[----:B------:R-:W-:Y:S01]  /*8930*/  @!P6 FMUL.FTZ R27, R35, -1.4426950216293334961 ;  /* 0xbfb8aa3b231be820 */ /* 0x000fe20000410000 */
[----:B----4-:R-:W-:Y:S01]  /*8940*/  @!P1 FMUL.FTZ R26, R43, -1.4426950216293334961 ;  /* 0xbfb8aa3b2b1a9820 */ /* 0x010fe20000410000 */
[----:B---3--:R-:W-:-:S04]  /*8950*/  @!P5 FADD.FTZ R33, R33, 1 ;  /* 0x3f8000002121d421 */ /* 0x008fc80000010000 */
[----:B------:R-:W-:Y:S01]  /*8960*/  @!P2 FMUL.FTZ R35, R39, -1.4426950216293334961 ;  /* 0xbfb8aa3b2723a820 */ /* 0x000fe20000410000 */
[----:B------:R-:W3:Y:S01]  /*8970*/  @!P6 MUFU.EX2 R27, R27 ;  /* 0x0000001b001be308 */ /* 0x000ee20000000800 */
[----:B-----5:R-:W-:Y:S01]  /*8980*/  @!P4 FADD.FTZ R34, R34, 1 ;  /* 0x3f8000002222c421 */ /* 0x020fe20000010000 */
[C---:B------:R-:W-:Y:S02]  /*8990*/  SHF.L.U32 R39, R30.reuse, 0x10, RZ ;  /* 0x000000101e277819 */ /* 0x040fe400000006ff */
[----:B------:R-:W-:-:S04]  /*89a0*/  PRMT R30, R30, 0x7632, R30 ;  /* 0x000076321e1e7816 */ /* 0x000fc8000000001e */
[----:B------:R-:W4:Y:S01]  /*89b0*/  @!P3 MUFU.EX2 R0, R0 ;  /* 0x000000000000b308 */ /* 0x000f220000000800 */
[----:B--2---:R-:W-:-:S07]  /*89c0*/  @!P0 FADD.FTZ R36, R36, 1 ;  /* 0x3f80000024248421 */ /* 0x004fce0000010000 */
[----:B------:R-:W2:Y:S01]  /*89d0*/  @!P2 MUFU.EX2 R35, R35 ;  /* 0x000000230023a308 */ /* 0x000ea20000000800 */
[----:B---3--:R-:W-:Y:S01]  /*89e0*/  @!P6 FADD.FTZ R32, R27, 1 ;  /* 0x3f8000001b20e421 */ /* 0x008fe20000010000 */
[----:B------:R-:W-:-:S06]  /*89f0*/  SHF.L.U32 R27, R31, 0x10, RZ ;  /* 0x000000101f1b7819 */ /* 0x000fcc00000006ff */
[----:B------:R4:W3:Y:S08]  /*8a00*/  @!P1 MUFU.EX2 R37, R26 ;  /* 0x0000001a00259308 */ /* 0x0008f00000000800 */
[----:B------:R5:W0:Y:S01]  /*8a10*/  @!P6 MUFU.RCP R43, R32 ;  /* 0x00000020002be308 */ /* 0x000a220000001000 */
[----:B----4-:R-:W-:Y:S01]  /*8a20*/  @!P3 FADD.FTZ R26, R0, 1 ;  /* 0x3f800000001ab421 */ /* 0x010fe20000010000 */
[----:B--2---:R-:W-:Y:S01]  /*8a30*/  @!P2 FADD.FTZ R35, R35, 1 ;  /* 0x3f8000002323a421 */ /* 0x004fe20000010000 */
[----:B------:R-:W-:-:S05]  /*8a40*/  FADD.FTZ R0, R39, R22 ;  /* 0x0000001627007221 */ /* 0x000fca0000010000 */
[----:B------:R2:W4:Y:S01]  /*8a50*/  @!P3 MUFU.RCP R41, R26 ;  /* 0x0000001a0029b308 */ /* 0x0005220000001000 */
[----:B-----5:R-:W-:Y:S01]  /*8a60*/  FADD.FTZ R32, R27, R22 ;  /* 0x000000161b207221 */ /* 0x020fe20000010000 */
[----:B------:R-:W-:Y:S01]  /*8a70*/  SHF.L.U32 R27, R28, 0x10, RZ ;  /* 0x000000101c1b7819 */ /* 0x000fe200000006ff */
[----:B---3--:R-:W-:-:S04]  /*8a80*/  @!P1 FADD.FTZ R37, R37, 1 ;  /* 0x3f80000025259421 */ /* 0x008fc80000010000 */
[----:B------:R-:W-:Y:S01]  /*8a90*/  FADD.FTZ R28, R27, R22 ;  /* 0x000000161b1c7221 */ /* 0x000fe20000010000 */
[----:B------:R3:W5:Y:S01]  /*8aa0*/  @!P5 MUFU.RCP R38, R33 ;  /* 0x000000210026d308 */ /* 0x0007620000001000 */
[----:B--2---:R-:W-:Y:S01]  /*8ab0*/  PRMT R26, R31, 0x7632, R26 ;  /* 0x000076321f1a7816 */ /* 0x004fe2000000001a */
[----:B0-----:R-:W-:Y:S01]  /*8ac0*/  @!P6 FMUL.FTZ R150, R150, R43 ;  /* 0x0000002b9696e220 */ /* 0x001fe20000410000 */
[----:B------:R-:W-:Y:S01]  /*8ad0*/  SHF.L.U32 R31, R30, 0x10, RZ ;  /* 0x000000101e1f7819 */ /* 0x000fe200000006ff */
[----:B------:R-:W-:Y:S01]  /*8ae0*/  FADD.FTZ R30, R29, R22 ;  /* 0x000000161d1e7221 */ /* 0x000fe20000010000 */
[----:B------:R-:W-:-:S03]  /*8af0*/  FSETP.GTU.FTZ.AND P6, PT, R32, 20, PT ;  /* 0x41a000002000780b */ /* 0x000fc60003fdc000 */
[----:B------:R-:W0:Y:S01]  /*8b00*/  @!P2 MUFU.RCP R35, R35 ;  /* 0x000000230023a308 */ /* 0x000e220000001000 */
[----:B----4-:R-:W-:Y:S01]  /*8b10*/  @!P3 FMUL.FTZ R138, R138, R41 ;  /* 0x000000298a8ab220 */ /* 0x010fe20000410000 */
[----:B------:R-:W-:Y:S01]  /*8b20*/  FSETP.GTU.FTZ.AND P3, PT, R0, 20, PT ;  /* 0x41a000000000780b */ /* 0x000fe20003f7c000 */
[--C-:B------:R-:W-:Y:S01]  /*8b30*/  FADD.FTZ R31, R31, R22.reuse ;  /* 0x000000161f1f7221 */ /* 0x100fe20000010000 */
[----:B---3--:R-:W-:Y:S02]  /*8b40*/  SHF.L.U32 R33, R26, 0x10, RZ ;  /* 0x000000101a217819 */ /* 0x008fe400000006ff */
[----:B------:R-:W-:Y:S02]  /*8b50*/  F2FP.BF16.F32.PACK_AB R149, R138, R133 ;  /* 0x000000858a95723e */ /* 0x000fe400000010ff */
[----:B------:R-:W2:Y:S01]  /*8b60*/  @!P4 MUFU.RCP R34, R34 ;  /* 0x000000220022c308 */ /* 0x000ea20000001000 */
[----:B-----5:R-:W-:Y:S01]  /*8b70*/  @!P5 FMUL.FTZ R135, R135, R38 ;  /* 0x000000268787d220 */ /* 0x020fe20000410000 */
[----:B------:R-:W-:Y:S01]  /*8b80*/  FSETP.GTU.FTZ.AND P5, PT, R28, 20, PT ;  /* 0x41a000001c00780b */ /* 0x000fe20003fbc000 */
[----:B------:R-:W-:Y:S01]  /*8b90*/  @!P6 FMUL.FTZ R29, R32, -1.4426950216293334961 ;  /* 0xbfb8aa3b201de820 */ /* 0x000fe20000410000 */
[----:B------:R-:W-:-:S03]  /*8ba0*/  FADD.FTZ R33, R33, R22 ;  /* 0x0000001621217221 */ /* 0x000fc60000010000 */
[----:B------:R-:W-:Y:S01]  /*8bb0*/  @!P3 FMUL.FTZ R0, R0, -1.4426950216293334961 ;  /* 0xbfb8aa3b0000b820 */ /* 0x000fe20000410000 */
[----:B------:R-:W3:Y:S01]  /*8bc0*/  @!P0 MUFU.RCP R39, R36 ;  /* 0x0000002400278308 */ /* 0x000ee20000001000 */
[----:B0-----:R-:W-:Y:S01]  /*8bd0*/  @!P2 FMUL.FTZ R152, R152, R35 ;  /* 0x000000239898a220 */ /* 0x001fe20000410000 */
[----:B------:R-:W-:-:S06]  /*8be0*/  FSETP.GTU.FTZ.AND P2, PT, R31, 20, PT ;  /* 0x41a000001f00780b */ /* 0x000fcc0003f5c000 */
[----:B------:R-:W0:Y:S01]  /*8bf0*/  @!P6 MUFU.EX2 R29, R29 ;  /* 0x0000001d001de308 */ /* 0x000e220000000800 */
[----:B--2---:R-:W-:Y:S01]  /*8c00*/  @!P4 FMUL.FTZ R137, R137, R34 ;  /* 0x000000228989c220 */ /* 0x004fe20000410000 */
[----:B------:R-:W-:-:S04]  /*8c10*/  FSETP.GTU.FTZ.AND P4, PT, R30, 20, PT ;  /* 0x41a000001e00780b */ /* 0x000fc80003f9c000 */
[----:B------:R-:W-:Y:S02]  /*8c20*/  F2FP.BF16.F32.PACK_AB R151, R152, R137 ;  /* 0x000000899897723e */ /* 0x000fe400000010ff */
[----:B------:R2:W4:Y:S01]  /*8c30*/  @!P3 MUFU.EX2 R27, R0 ;  /* 0x00000000001bb308 */ /* 0x0005220000000800 */
[----:B---3--:R-:W-:Y:S01]  /*8c40*/  @!P0 FMUL.FTZ R134, R134, R39 ;  /* 0x0000002786868220 */ /* 0x008fe20000410000 */
[----:B------:R-:W-:-:S05]  /*8c50*/  FSETP.GTU.FTZ.AND P0, PT, R33, 20, PT ;  /* 0x41a000002100780b */ /* 0x000fca0003f1c000 */
[----:B------:R-:W-:Y:S01]  /*8c60*/  @!P4 FMUL.FTZ R26, R30, -1.4426950216293334961 ;  /* 0xbfb8aa3b1e1ac820 */ /* 0x000fe20000410000 */
[----:B------:R-:W-:Y:S01]  /*8c70*/  F2FP.BF16.F32.PACK_AB R30, R112, R107 ;  /* 0x0000006b701e723e */ /* 0x000fe200000010ff */
[----:B--2---:R-:W-:Y:S01]  /*8c80*/  @!P5 FMUL.FTZ R0, R28, -1.4426950216293334961 ;  /* 0xbfb8aa3b1c00d820 */ /* 0x004fe20000410000 */
[----:B------:R-:W-:Y:S01]  /*8c90*/  @!P2 FMUL.FTZ R28, R31, -1.4426950216293334961 ;  /* 0xbfb8aa3b1f1ca820 */ /* 0x000fe20000410000 */
[----:B------:R-:W-:Y:S01]  /*8ca0*/  F2FP.BF16.F32.PACK_AB R31, R63, R105 ;  /* 0x000000693f1f723e */ /* 0x000fe200000010ff */
[----:B------:R-:W2:Y:S01]  /*8cb0*/  @!P1 MUFU.RCP R39, R37 ;  /* 0x0000002500279308 */ /* 0x000ea20000001000 */
[----:B------:R-:W-:Y:S02]  /*8cc0*/  F2FP.BF16.F32.PACK_AB R107, R104, R97 ;  /* 0x00000061686b723e */ /* 0x000fe400000010ff */
[----:B------:R-:W-:Y:S01]  /*8cd0*/  @!P0 FMUL.FTZ R34, R33, -1.4426950216293334961 ;  /* 0xbfb8aa3b21228820 */ /* 0x000fe20000410000 */
[----:B0-----:R-:W-:Y:S01]  /*8ce0*/  @!P6 FADD.FTZ R33, R29, 1 ;  /* 0x3f8000001d21e421 */ /* 0x001fe20000010000 */
[----:B------:R-:W-:Y:S01]  /*8cf0*/  F2FP.BF16.F32.PACK_AB R29, R114, R109 ;  /* 0x0000006d721d723e */ /* 0x000fe200000010ff */
[----:B----4-:R-:W-:Y:S01]  /*8d00*/  @!P3 FADD.FTZ R27, R27, 1 ;  /* 0x3f8000001b1bb421 */ /* 0x010fe20000010000 */
[----:B------:R-:W-:Y:S01]  /*8d10*/  F2FP.BF16.F32.PACK_AB R105, R108, R101 ;  /* 0x000000656c69723e */ /* 0x000fe200000010ff */
[----:B------:R0:W3:Y:S01]  /*8d20*/  @!P2 MUFU.EX2 R32, R28 ;  /* 0x0000001c0020a308 */ /* 0x0000e20000000800 */
[----:B------:R-:W-:-:S05]  /*8d30*/  F2FP.BF16.F32.PACK_AB R104, R110, R103 ;  /* 0x000000676e68723e */ /* 0x000fca00000010ff */
[----:B------:R-:W-:Y:S02]  /*8d40*/  STS.128 [R3+0x10], R104 ;  /* 0x0000106803007388 */ /* 0x000fe40000000c00 */
[----:B------:R-:W4:Y:S01]  /*8d50*/  @!P4 MUFU.EX2 R26, R26 ;  /* 0x0000001a001ac308 */ /* 0x000f220000000800 */
[----:B0-----:R-:W-:Y:S01]  /*8d60*/  F2FP.BF16.F32.PACK_AB R28, R116, R111 ;  /* 0x0000006f741c723e */ /* 0x001fe200000010ff */
[----:B--2---:R-:W-:-:S04]  /*8d70*/  @!P1 FMUL.FTZ R132, R132, R39 ;  /* 0x0000002784849220 */ /* 0x004fc80000410000 */
[----:B------:R-:W-:Y:S01]  /*8d80*/  STS.128 [R3], R28 ;  /* 0x0000001c03007388 */ /* 0x000fe20000000c00 */
[----:B------:R-:W-:Y:S01]  /*8d90*/  NOP ;  /* 0x0000000000007918 */ /* 0x000fe20000000000 */
[----:B------:R0:W2:Y:S01]  /*8da0*/  @!P0 MUFU.EX2 R38, R34 ;  /* 0x0000002200268308 */ /* 0x0000a20000000800 */
[----:B---3--:R-:W-:Y:S01]  /*8db0*/  @!P2 FADD.FTZ R37, R32, 1 ;  /* 0x3f8000002025a421 */ /* 0x008fe20000010000 */
[----:B------:R-:W3:Y:S01]  /*8dc0*/  LDS.128 R28, [R4] ;  /* 0x00000000041c7984 */ /* 0x000ee20000000c00 */
[----:B----4-:R-:W-:-:S05]  /*8dd0*/  @!P4 FADD.FTZ R36, R26, 1 ;  /* 0x3f8000001a24c421 */ /* 0x010fca0000010000 */
[----:B------:R4:W5:Y:S01]  /*8de0*/  @!P6 MUFU.RCP R43, R33 ;  /* 0x00000021002be308 */ /* 0x0009620000001000 */
[----:B0-----:R-:W-:-:S04]  /*8df0*/  IMAD R34, R44, UR15, RZ ;  /* 0x0000000f2c227c24 */ /* 0x001fc8000f8e02ff */
[----:B------:R-:W-:-:S03]  /*8e00*/  IMAD R45, R45, UR14, R34 ;  /* 0x0000000e2d2d7c24 */ /* 0x000fc6000f8e0222 */
[----:B------:R-:W0:Y:S01]  /*8e10*/  @!P4 MUFU.RCP R36, R36 ;  /* 0x000000240024c308 */ /* 0x000e220000001000 */
[----:B----4-:R-:W4:Y:S01]  /*8e20*/  LDS.128 R32, [R4+0x200] ;  /* 0x0002000004207984 */ /* 0x010f220000000c00 */
[----:B--2---:R-:W-:-:S06]  /*8e30*/  @!P0 FADD.FTZ R38, R38, 1 ;  /* 0x3f80000026268421 */ /* 0x004fcc0000010000 */
[----:B------:R2:W1:Y:S01]  /*8e40*/  @!P3 MUFU.RCP R41, R27 ;  /* 0x0000001b0029b308 */ /* 0x0004620000001000 */
[----:B-----5:R-:W-:-:S07]  /*8e50*/  @!P6 FMUL.FTZ R128, R128, R43 ;  /* 0x0000002b8080e220 */ /* 0x020fce0000410000 */
[----:B------:R-:W5:Y:S01]  /*8e60*/  @!P5 MUFU.EX2 R0, R0 ;  /* 0x000000000000d308 */ /* 0x000f620000000800 */
[----:B--2---:R-:W-:-:S04]  /*8e70*/  IMAD.WIDE.U32 R26, R44, UR14, R118 ;  /* 0x0000000e2c1a7c25 */ /* 0x004fc8000f8e0076 */
[----:B0-----:R-:W-:Y:S01]  /*8e80*/  @!P4 FMUL.FTZ R117, R117, R36 ;  /* 0x000000247575c220 */ /* 0x001fe20000410000 */
[----:B------:R-:W-:Y:S01]  /*8e90*/  IADD3 R12, P4, R12, -0x400, RZ ;  /* 0xfffffc000c0c7810 */ /* 0x000fe20007f9e0ff */
[----:B------:R-:W-:Y:S01]  /*8ea0*/  IMAD R44, R24, UR6, RZ ;  /* 0x00000006182c7c24 */ /* 0x000fe2000f8e02ff */
[----:B------:R-:W-:Y:S01]  /*8eb0*/  IADD3 R27, R27, R45, RZ ;  /* 0x0000002d1b1b7210 */ /* 0x000fe20007ffe0ff */
[----:B------:R0:W2:Y:S01]  /*8ec0*/  @!P2 MUFU.RCP R42, R37 ;  /* 0x00000025002aa308 */ /* 0x0000a20000001000 */
[----:B-1----:R-:W-:Y:S01]  /*8ed0*/  @!P3 FMUL.FTZ R130, R130, R41 ;  /* 0x000000298282b220 */ /* 0x002fe20000410000 */
[----:B------:R-:W-:Y:S01]  /*8ee0*/  IADD3 R8, P3, R8, -0x400, RZ ;  /* 0xfffffc0008087810 */ /* 0x000fe20007f7e0ff */
[----:B------:R-:W-:Y:S01]  /*8ef0*/  IMAD.WIDE.U32 R26, R25, UR6, R26 ;  /* 0x00000006191a7c25 */ /* 0x000fe2000f8e001a */
[----:B------:R-:W-:Y:S02]  /*8f00*/  IADD3.X R11, R11, -0x1, RZ, P4, !PT ;  /* 0xffffffff0b0b7810 */ /* 0x000fe400027fe4ff */
[----:B------:R-:W-:-:S02]  /*8f10*/  IADD3.X R7, R7, -0x1, RZ, P3, !PT ;  /* 0xffffffff07077810 */ /* 0x000fc40001ffe4ff */
[----:B------:R-:W-:Y:S01]  /*8f20*/  LEA R36, P1, R26, R46, 0x1 ;  /* 0x0000002e1a247211 */ /* 0x000fe200078208ff */
[----:B0-----:R-:W-:Y:S02]  /*8f30*/  IMAD R37, R25, UR7, R44 ;  /* 0x0000000719257c24 */ /* 0x001fe4000f8e022c */
[----:B-----5:R-:W-:Y:S01]  /*8f40*/  @!P5 FADD.FTZ R0, R0, 1 ;  /* 0x3f8000000000d421 */ /* 0x020fe20000010000 */
[----:B------:R-:W0:Y:S01]  /*8f50*/  @!P0 MUFU.RCP R38, R38 ;  /* 0x0000002600268308 */ /* 0x000e220000001000 */
[----:B------:R-:W-:Y:S01]  /*8f60*/  ULDC.64 UR6, c[0x0][0x3b0] ;  /* 0x0000ec0000067ab9 */ /* 0x000fe20000000a00 */
[----:B------:R-:W-:Y:S01]  /*8f70*/  IADD3 R27, R27, R37, RZ ;  /* 0x000000251b1b7210 */ /* 0x000fe20007ffe0ff */
[----:B--2---:R-:W-:-:S03]  /*8f80*/  @!P2 FMUL.FTZ R115, R115, R42 ;  /* 0x0000002a7373a220 */ /* 0x004fc60000410000 */
[----:B------:R-:W-:Y:S02]  /*8f90*/  LEA.HI.X R37, R26, R47, R27, 0x1, P1 ;  /* 0x0000002f1a257211 */ /* 0x000fe400008f0c1b */
[----:B------:R1:W2:Y:S01]  /*8fa0*/  @!P5 MUFU.RCP R40, R0 ;  /* 0x000000000028d308 */ /* 0x0002a20000001000 */
[----:B------:R-:W-:Y:S02]  /*8fb0*/  IADD3 R14, P1, R14, -0x400, RZ ;  /* 0xfffffc000e0e7810 */ /* 0x000fe40007f3e0ff */
[----:B------:R-:W-:Y:S01]  /*8fc0*/  IADD3 R10, P2, R10, -0x400, RZ ;  /* 0xfffffc000a0a7810 */ /* 0x000fe20007f5e0ff */
[----:B------:R-:W-:Y:S01]  /*8fd0*/  IMAD.WIDE R26, R5, 0x10, R36 ;  /* 0x00000010051a7825 */ /* 0x000fe200078e0224 */
[----:B------:R-:W-:Y:S02]  /*8fe0*/  F2FP.BF16.F32.PACK_AB R37, R117, R132 ;  /* 0x000000847525723e */ /* 0x000fe400000010ff */
[----:B------:R-:W-:Y:S01]  /*8ff0*/  IADD3.X R13, R13, -0x1, RZ, P1, !PT ;  /* 0xffffffff0d0d7810 */ /* 0x000fe20000ffe4ff */
[----:B-1----:R-:W-:Y:S01]  /*9000*/  FADD.FTZ R0, R136, R19 ;  /* 0x0000001388007221 */ /* 0x002fe20000010000 */
[----:B---3--:R1:W-:Y:S01]  /*9010*/  STG.E.128 desc[UR10][R26.64], R28 ;  /* 0x0000001c1a007986 */ /* 0x0083e2000c101d0a */
[----:B0-----:R-:W-:Y:S01]  /*9020*/  @!P0 FMUL.FTZ R113, R113, R38 ;  /* 0x0000002671718220 */ /* 0x001fe20000410000 */
[----:B------:R-:W-:Y:S01]  /*9030*/  F2FP.BF16.F32.PACK_AB R38, R115, R130 ;  /* 0x000000827326723e */ /* 0x000fe200000010ff */
[----:B------:R-:W-:Y:S01]  /*9040*/  FADD.FTZ R0, R0, R131 ;  /* 0x0000008300007221 */ /* 0x000fe20000010000 */
[----:B----4-:R0:W-:Y:S01]  /*9050*/  STG.E.128 desc[UR10][R26.64+0x200], R32 ;  /* 0x000200201a007986 */ /* 0x0101e2000c101d0a */
[----:B------:R-:W-:-:S02]  /*9060*/  IADD3.X R9, R9, -0x1, RZ, P2, !PT ;  /* 0xffffffff09097810 */ /* 0x000fc400017fe4ff */
[----:B------:R-:W-:Y:S01]  /*9070*/  FADD.FTZ R19, R0, R133 ;  /* 0x0000008500137221 */ /* 0x000fe20000010000 */
[----:B--2---:R-:W-:Y:S01]  /*9080*/  @!P5 FMUL.FTZ R129, R129, R40 ;  /* 0x000000288181d220 */ /* 0x004fe20000410000 */
[----:B------:R-:W-:Y:S01]  /*9090*/  BAR.SYNC.DEFER_BLOCKING 0x0 ;  /* 0x0000000000007b1d */ /* 0x000fe20000010000 */
[----:B------:R-:W-:Y:S01]  /*90a0*/  F2FP.BF16.F32.PACK_AB R39, R113, R128 ;  /* 0x000000807127723e */ /* 0x000fe200000010ff */
[----:B------:R-:W-:Y:S01]  /*90b0*/  FADD.FTZ R0, R19, R138 ;  /* 0x0000008a13007221 */ /* 0x000fe20000010000 */
[----:B------:R-:W-:Y:S02]  /*90c0*/  IADD3 R16, P5, R16, -0x400, RZ ;  /* 0xfffffc0010107810 */ /* 0x000fe40007fbe0ff */
[----:B------:R-:W-:Y:S01]  /*90d0*/  F2FP.BF16.F32.PACK_AB R36, R129, R134 ;  /* 0x000000868124723e */ /* 0x000fe200000010ff */
[----:B------:R-:W-:Y:S01]  /*90e0*/  FADD.FTZ R19, R0, R135 ;  /* 0x0000008700137221 */ /* 0x000fe20000010000 */
[----:B------:R-:W-:Y:S01]  /*90f0*/  IADD3.X R15, R15, -0x1, RZ, P5, !PT ;  /* 0xffffffff0f0f7810 */ /* 0x000fe20002ffe4ff */
[----:B-1----:R-:W-:-:S04]  /*9100*/  IMAD.WIDE.U32 R28, R48, UR14, R118 ;  /* 0x0000000e301c7c25 */ /* 0x002fc8000f8e0076 */
[----:B------:R-:W-:Y:S01]  /*9110*/  FADD.FTZ R0, R19, R150 ;  /* 0x0000009613007221 */ /* 0x000fe20000010000 */
[----:B------:R-:W-:-:S03]  /*9120*/  F2FP.BF16.F32.PACK_AB R150, R150, R135 ;  /* 0x000000879696723e */ /* 0x000fc600000010ff */
[----:B------:R-:W-:Y:S01]  /*9130*/  FADD.FTZ R19, R0, R137 ;  /* 0x0000008900137221 */ /* 0x000fe20000010000 */
[----:B------:R-:W-:-:S03]  /*9140*/  IMAD R0, R48, UR15, RZ ;  /* 0x0000000f30007c24 */ /* 0x000fc6000f8e02ff */
[----:B------:R-:W-:Y:S01]  /*9150*/  FADD.FTZ R19, R19, R152 ;  /* 0x0000009813137221 */ /* 0x000fe20000010000 */
[----:B0-----:R-:W-:Y:S02]  /*9160*/  IMAD R27, R49, UR14, R0 ;  /* 0x0000000e311b7c24 */ /* 0x001fe4000f8e0200 */
[----:B------:R-:W-:Y:S02]  /*9170*/  IMAD R0, R24, UR6, RZ ;  /* 0x0000000618007c24 */ /* 0x000fe4000f8e02ff */
[----:B------:R-:W-:Y:S01]  /*9180*/  FADD.FTZ R134, R19, R134 ;  /* 0x0000008613867221 */ /* 0x000fe20000010000 */
[----:B------:R-:W-:Y:S01]  /*9190*/  STS.128 [R3], R148 ;  /* 0x0000009403007388 */ /* 0x000fe20000000c00 */
[----:B------:R-:W-:Y:S02]  /*91a0*/  IADD3 R29, R29, R27, RZ ;  /* 0x0000001b1d1d7210 */ /* 0x000fe40007ffe0ff */
[----:B------:R-:W-:Y:S01]  /*91b0*/  FADD.FTZ R129, R134, R129 ;  /* 0x0000008186817221 */ /* 0x000fe20000010000 */
[----:B------:R0:W-:Y:S01]  /*91c0*/  STS.128 [R3+0x10], R36 ;  /* 0x0000102403007388 */ /* 0x0001e20000000c00 */
[----:B------:R-:W-:-:S03]  /*91d0*/  NOP ;  /* 0x0000000000007918 */ /* 0x000fc60000000000 */
[----:B------:R-:W1:Y:S01]  /*91e0*/  LDS.128 R40, [R4] ;  /* 0x0000000004287984 */ /* 0x000e620000000c00 */
[----:B------:R-:W-:-:S04]  /*91f0*/  IMAD.WIDE.U32 R26, R25, UR6, R28 ;  /* 0x00000006191a7c25 */ /* 0x000fc8000f8e001c */
[----:B------:R-:W-:Y:S01]  /*9200*/  FADD.FTZ R132, R129, R132 ;  /* 0x0000008481847221 */ /* 0x000fe20000010000 */
[----:B------:R2:W3:Y:S01]  /*9210*/  LDS.128 R44, [R4+0x200] ;  /* 0x00020000042c7984 */ /* 0x0004e20000000c00 */
[----:B------:R-:W-:Y:S02]  /*9220*/  LEA R28, P0, R26, R50, 0x1 ;  /* 0x000000321a1c7211 */ /* 0x000fe400078008ff */
[----:B------:R-:W-:Y:S01]  /*9230*/  FADD.FTZ R117, R132, R117 ;  /* 0x0000007584757221 */ /* 0x000fe20000010000 */
[----:B0-----:R-:W-:-:S03]  /*9240*/  IMAD R3, R25, UR7, R0 ;  /* 0x0000000719037c24 */ /* 0x001fc6000f8e0200 */
[----:B------:R-:W-:Y:S02]  /*9250*/  FADD.FTZ R130, R117, R130 ;  /* 0x0000008275827221 */ /* 0x000fe40000010000 */
[----:B------:R-:W-:Y:S02]  /*9260*/  IADD3 R0, R27, R3, RZ ;  /* 0x000000031b007210 */ /* 0x000fe40007ffe0ff */
[----:B------:R-:W-:Y:S02]  /*9270*/  FADD.FTZ R115, R130, R115 ;  /* 0x0000007382737221 */ /* 0x000fe40000010000 */
[----:B------:R-:W-:Y:S02]  /*9280*/  LEA.HI.X R29, R26, R51, R0, 0x1, P0 ;  /* 0x000000331a1d7211 */ /* 0x000fe400000f0c00 */
[----:B------:R-:W-:Y:S01]  /*9290*/  FADD.FTZ R128, R115, R128 ;  /* 0x0000008073807221 */ /* 0x000fe20000010000 */
[----:B------:R-:W-:Y:S01]  /*92a0*/  ISETP.GT.AND P0, PT, R2, 0x1, PT ;  /* 0x000000010200780c */ /* 0x000fe20003f04270 */
[----:B--2---:R-:W-:-:S04]  /*92b0*/  IMAD.WIDE R4, R5, 0x10, R28 ;  /* 0x0000001005047825 */ /* 0x004fc800078e021c */
[----:B------:R-:W-:Y:S01]  /*92c0*/  FADD.FTZ R19, R128, R113 ;  /* 0x0000007180137221 */ /* 0x000fe20000010000 */
[----:B-1----:R0:W-:Y:S04]  /*92d0*/  STG.E.128 desc[UR10][R4.64], R40 ;  /* 0x0000002804007986 */ /* 0x0021e8000c101d0a */
[----:B---3--:R0:W-:Y:S03]  /*92e0*/  STG.E.128 desc[UR10][R4.64+0x200], R44 ;  /* 0x0002002c04007986 */ /* 0x0081e6000c101d0a */
[----:B------:R-:W-:Y:S05]  /*92f0*/  @P0 BRA `(.L_x_8706) ;  /* 0xffffff7400a40947 */ /* 0x000fea000383ffff */
.L_x_8634:
        /* <DEDUP_REMOVED lines=26> */
.L_x_8708:
[----:B------:R-:W-:Y:S05]  /*94a0*/  BSYNC B0 ;  /* 0x0000000000007941 */ /* 0x000fea0003800000 */
.L_x_8707:
        /* <DEDUP_REMOVED lines=27> */
[----:B------:R-:W-:Y:S01]  /*9660*/  MOV R9, RZ ;  /* 0x000000ff00097202 */ /* 0x000fe20000000f00 */
[----:B------:R-:W-:Y:S06]  /*9670*/  BRA `(.L_x_8711) ;  /* 0x0000000000047947 */ /* 0x000fec0003800000 */
.L_x_8710:
[----:B------:R-:W2:Y:S02]  /*9680*/  S2R R9, SR_TID.X ;  /* 0x0000000000097919 */ /* 0x000ea40000002100 */
.L_x_8711:
[----:B------:R-:W-:Y:S05]  /*9690*/  BSYNC B0 ;  /* 0x0000000000007941 */ /* 0x000fea0003800000 */
.L_x_8709:
        /* <DEDUP_REMOVED lines=8> */
[----:B------:R-:W-:-:S04]  /*9720*/  IMAD.WIDE.U32 R2, R25, UR6, RZ ;  /* 0x0000000619027c25 */ /* 0x000fc8000f8e00ff */
[----:B------:R-:W-:Y:S01]  /*9730*/  IMAD R13, R25, UR7, R24 ;  /* 0x00000007190d7c24 */ /* 0x000fe2000f8e0218 */
[----:B------:R-:W-:-:S04]  /*9740*/  ULDC.64 UR6, c[0x0][0x340] ;  /* 0x0000d00000067ab9 */ /* 0x000fc80000000a00 */
[----:B------:R-:W-:Y:S01]  /*9750*/  IADD3 R13, R3, R13, RZ ;  /* 0x0000000d030d7210 */ /* 0x000fe20007ffe0ff */
[----:B--2---:R-:W-:-:S03]  /*9760*/  ULEA UR4, UR5, UR4, 0x18 ;  /* 0x0000000405047291 */ /* 0x004fc6000f8ec03f */
[----:B------:R-:W-:-:S09]  /*9770*/  ULDC UR5, c[0x0][0x0] ;  /* 0x0000000000057ab9 */ /* 0x000fd20000000800 */
.L_x_8712:
[----:B------:R-:W-:Y:S02]  /*9780*/  LEA R0, R9, UR4, 0x2 ;  /* 0x0000000409007c11 */ /* 0x000fe4000f8e10ff */
[----:B01-34-:R-:W-:Y:S02]  /*9790*/  SHF.R.S32.HI R4, RZ, 0x1f, R9 ;  /* 0x0000001fff047819 */ /* 0x01bfe40000011409 */
[----:B------:R-:W-:Y:S01]  /*97a0*/  MOV R5, R13 ;  /* 0x0000000d00057202 */ /* 0x000fe20000000f00 */
[----:B--2---:R-:W0:Y:S02]  /*97b0*/  LDS R11, [R0+0x2b78] ;  /* 0x002b7800000b7984 */ /* 0x004e240000000800 */
        /* <DEDUP_REMOVED lines=12> */
.L_x_8713:
        /* <DEDUP_REMOVED lines=16> */
.L_x_11007:


//--------------------- .text._Z25selective_scan_bwd_kernelI32Selective_Scan_bwd_kernel_traitsILi32ELi8ELb0ELb0ELb0ELb0ELb0EN3c108BFloat16EfEEv12SSMParamsBwd --------------------------
	.section	.text._Z25selective_scan_bwd_kernelI32Selective_Scan_bwd_kernel_traitsILi32ELi8ELb0ELb0ELb0ELb0ELb0EN3c108BFloat16EfEEv12SSMParamsBwd,"ax",@progbits
	.align	128
        .global         _Z25selective_scan_bwd_kernelI32Selective_Scan_bwd_kernel_traitsILi32ELi8ELb0ELb0ELb0ELb0ELb0EN3c108BFloat16EfEEv12SSMParamsBwd
        .type           _Z25selective_scan_bwd_kernelI32Selective_Scan_bwd_kernel_traitsILi32ELi8ELb0ELb0ELb0ELb0ELb0EN3c108BFloat16EfEEv12SSMParamsBwd,@function
        .size           _Z25selective_scan_bwd_kernelI32Selective_Scan_bwd_kernel_traitsILi32ELi8ELb0ELb0ELb0ELb0ELb0EN3c108BFloat16EfEEv12SSMParamsBwd,(.L_x_11008 - _Z25selective_scan_bwd_kernelI32Selective_Scan_bwd_kernel_traitsILi32ELi8ELb0ELb0ELb0ELb0ELb0EN3c108BFloat16EfEEv12SSMParamsBwd)
        .other          _Z25selective_scan_bwd_kernelI32Selective_Scan_bwd_kernel_traitsILi32ELi8ELb0ELb0ELb0ELb0ELb0EN3c108BFloat16EfEEv12SSMParamsBwd,@"STO_CUDA_ENTRY STV_DEFAULT"
_Z25selective_scan_bwd_kernelI32Selective_Scan_bwd_kernel_traitsILi32ELi8ELb0ELb0ELb0ELb0ELb0EN3c108BFloat16EfEEv12SSMParamsBwd:
.text._Z25selective_scan_bwd_kernelI32Selective_Scan_bwd_kernel_traitsILi32ELi8ELb0ELb0ELb0ELb0ELb0EN3c108BFloat16EfEEv12SSMParamsBwd:
[----:B------:R-:W-:Y:S08]  /*0000*/  LDC R1, c[0x0][0x28] ;  /* 0x00000a00ff017b82 */ /* 0x000ff00000000800 */
[----:B------:R-:W0:Y:S01]  /*0010*/  LDC.64 R2, c[0x0][0x2e8] ;  /* 0x0000ba00ff027b82 */ /* 0x000e220000000a00 */
[----:B------:R-:W1:Y:S01]  /*0020*/  S2R R107, SR_CTAID.Y ;  /* 0x00000000006b7919 */ /* 0x000e620000002600 */
[----:B------:R-:W-:Y:S01]  /*0030*/  HFMA2.MMA R100, -RZ, RZ, 0, 0 ;  /* 0x00000000ff647435 */ /* 0x000fe200000001ff */
[----:B------:R-:W-:Y:S01]  /*0040*/  ULDC.64 UR8, c[0x0][0x280] ;  /* 0x0000a00000087ab9 */ /* 0x000fe20000000a00 */
[----:B------:R-:W-:Y:S01]  /*0050*/  ULDC.64 UR12, c[0x0][0x208] ;  /* 0x00008200000c7ab9 */ /* 0x000fe20000000a00 */
[----:B------:R-:W-:Y:S01]  /*0060*/  IMAD.MOV.U32 R98, RZ, RZ, RZ ;  /* 0x000000ffff627224 */ /* 0x000fe200078e00ff */
[----:B------:R-:W-:-:S02]  /*0070*/  ULDC.64 UR10, c[0x0][0x328] ;  /* 0x0000ca00000a7ab9 */ /* 0x000fc40000000a00 */
[----:B------:R-:W2:Y:S08]  /*0080*/  LDC.64 R4, c[0x0][0x300] ;  /* 0x0000c000ff047b82 */ /* 0x000eb00000000a00 */
[----:B------:R-:W3:Y:S01]  /*0090*/  S2UR UR15, SR_CTAID.X ;  /* 0x00000000000f79c3 */ /* 0x000ee20000002500 */
[----:B0-----:R-:W-:-:S07]  /*00a0*/  ISETP.NE.U32.AND P0, PT, R2, RZ, PT ;  /* 0x000000ff0200720c */ /* 0x001fce0003f05070 */
[----:B------:R-:W0:Y:S01]  /*00b0*/  LDC.64 R8, c[0x0][0x310] ;  /* 0x0000c400ff087b82 */ /* 0x000e220000000a00 */
[----:B------:R-:W-:Y:S02]  /*00c0*/  ISETP.NE.AND.EX P0, PT, R3, RZ, PT, P0 ;  /* 0x000000ff0300720c */ /* 0x000fe40003f05300 */
[----:B--2---:R-:W-:-:S05]  /*00d0*/  ISETP.NE.U32.AND P1, PT, R4, RZ, PT ;  /* 0x000000ff0400720c */ /* 0x004fca0003f25070 */
[----:B------:R-:W2:Y:S01]  /*00e0*/  LDC.64 R6, c[0x0][0x288] ;  /* 0x0000a200ff067b82 */ /* 0x000ea20000000a00 */
[----:B-1----:R-:W-:Y:S02]  /*00f0*/  SHF.R.S32.HI R102, RZ, 0x1f, R107 ;  /* 0x0000001fff667819 */ /* 0x002fe4000001146b */
[----:B------:R-:W-:-:S05]  /*0100*/  ISETP.NE.AND.EX P1, PT, R5, RZ, PT, P1 ;  /* 0x000000ff0500720c */ /* 0x000fca0003f25310 */
[----:B------:R-:W1:Y:S01]  /*0110*/  LDC R21, c[0x0][0x224] ;  /* 0x00008900ff157b82 */ /* 0x000e620000000800 */
[----:B---3--:R-:W-:Y:S01]  /*0120*/  USHF.R.S32.HI UR14, URZ, 0x1f, UR15 ;  /* 0x0000001f3f0e7899 */ /* 0x008fe2000801140f */
[----:B------:R-:W-:-:S06]  /*0130*/  @P0 LEA R2, P2, R107, R2, 0x2 ;  /* 0x000000026b020211 */ /* 0x000fcc00078410ff */
[----:B------:R-:W3:Y:S01]  /*0140*/  LDC.64 R10, c[0x0][0x298] ;  /* 0x0000a600ff0a7b82 */ /* 0x000ee20000000a00 */
[----:B------:R-:W-:Y:S01]  /*0150*/  UIMAD UR6, UR14, UR8, URZ ;  /* 0x000000080e0672a4 */ /* 0x000fe2000f8e023f */
[C-C-:B------:R-:W-:Y:S01]  /*0160*/  @P0 LEA.HI.X R3, R107.reuse, R3, R102.reuse, 0x2, P2 ;  /* 0x000000036b030211 */ /* 0x140fe200010f1466 */
[----:B------:R-:W-:Y:S01]  /*0170*/  UIMAD.WIDE.U32 UR4, UR15, UR8, URZ ;  /* 0x000000080f0472a5 */ /* 0x000fe2000f8e003f */
[C---:B------:R-:W-:Y:S01]  /*0180*/  @P1 LEA R4, P3, R107.reuse, R4, 0x2 ;  /* 0x000000046b041211 */ /* 0x040fe200078610ff */
[----:B------:R-:W-:Y:S02]  /*0190*/  UIMAD UR6, UR15, UR9, UR6 ;  /* 0x000000090f0672a4 */ /* 0x000fe4000f8e0206 */
[----:B------:R4:W5:Y:S01]  /*01a0*/  @P0 LDG.E R100, desc[UR12][R2.64] ;  /* 0x0000000c02640981 */ /* 0x000962000c1e1900 */
[----:B0-----:R-:W-:Y:S01]  /*01b0*/  ISETP.NE.U32.AND P0, PT, R8, RZ, PT ;  /* 0x000000ff0800720c */ /* 0x001fe20003f05070 */
[----:B------:R-:W-:Y:S01]  /*01c0*/  UIADD3 UR5, UR5, UR6, URZ ;  /* 0x0000000605057290 */ /* 0x000fe2000fffe03f */
[CC--:B--2---:R-:W-:Y:S01]  /*01d0*/  IMAD R0, R102.reuse, R6.reuse, RZ ;  /* 0x0000000666007224 */ /* 0x0c4fe200078e02ff */
[----:B------:R-:W-:Y:S01]  /*01e0*/  ULDC.64 UR8, c[0x0][0x290] ;  /* 0x0000a40000087ab9 */ /* 0x000fe20000000a00 */
[----:B------:R-:W-:Y:S01]  /*01f0*/  @P1 LEA.HI.X R5, R107, R5, R102, 0x2, P3 ;  /* 0x000000056b051211 */ /* 0x000fe200018f1466 */
[----:B------:R-:W-:Y:S01]  /*0200*/  UIMAD UR6, UR14, UR8, URZ ;  /* 0x000000080e0672a4 */ /* 0x000fe2000f8e023f */
[----:B------:R-:W-:Y:S01]  /*0210*/  ISETP.NE.AND.EX P0, PT, R9, RZ, PT, P0 ;  /* 0x000000ff0900720c */ /* 0x000fe20003f05300 */
[----:B------:R-:W0:Y:S01]  /*0220*/  LDC.64 R14, c[0x0][0x3d8] ;  /* 0x0000f600ff0e7b82 */ /* 0x000e220000000a00 */
[----:B------:R-:W-:Y:S01]  /*0230*/  IMAD R0, R107, R7, R0 ;  /* 0x000000076b007224 */ /* 0x000fe200078e0200 */
[----:B-1----:R-:W-:Y:S01]  /*0240*/  LEA R7, R21, 0xffffff00, 0x8 ;  /* 0xffffff0015077811 */ /* 0x002fe200078e40ff */
[----:B----4-:R-:W-:Y:S01]  /*0250*/  IMAD.WIDE.U32 R2, R107, R6, UR4 ;  /* 0x000000046b027e25 */ /* 0x010fe2000f8e0006 */
[----:B------:R-:W-:Y:S01]  /*0260*/  UIMAD.WIDE.U32 UR4, UR15, UR8, URZ ;  /* 0x000000080f0472a5 */ /* 0x000fe2000f8e003f */
[----:B------:R1:W5:Y:S01]  /*0270*/  @P1 LDG.E R98, desc[UR12][R4.64] ;  /* 0x0000000c04621981 */ /* 0x000362000c1e1900 */
[----:B------:R-:W-:Y:S01]  /*0280*/  UIMAD UR6, UR15, UR9, UR6 ;  /* 0x000000090f0672a4 */ /* 0x000fe2000f8e0206 */
[----:B------:R-:W-:Y:S01]  /*0290*/  SHF.R.S32.HI R9, RZ, 0x1f, R7 ;  /* 0x0000001fff097819 */ /* 0x000fe20000011407 */
[----:B------:R-:W2:Y:S01]  /*02a0*/  LDC.64 R22, c[0x0][0x3f8] ;  /* 0x0000fe00ff167b82 */ /* 0x000ea20000000a00 */
[----:B------:R-:W-:Y:S01]  /*02b0*/  IADD3 R89, P1, R7, R2, RZ ;  /* 0x0000000207597210 */ /* 0x000fe20007f3e0ff */
[----:B------:R-:W-:Y:S01]  /*02c0*/  UIADD3 UR5, UR5, UR6, URZ ;  /* 0x0000000605057290 */ /* 0x000fe2000fffe03f */
[----:B---3--:R-:W-:-:S02]  /*02d0*/  IMAD R2, R102, R10, RZ ;  /* 0x0000000a66027224 */ /* 0x008fc400078e02ff */
[----:B------:R-:W-:Y:S02]  /*02e0*/  IADD3.X R6, R9, R3, R0, P1, !PT ;  /* 0x0000000309067210 */ /* 0x000fe40000ffe400 */
[C---:B------:R-:W-:Y:S01]  /*02f0*/  IMAD R0, R107.reuse, R11, R2 ;  /* 0x0000000b6b007224 */ /* 0x040fe200078e0202 */
[----:B------:R-:W3:Y:S01]  /*0300*/  LDC.64 R12, c[0x0][0x330] ;  /* 0x0000cc00ff0c7b82 */ /* 0x000ee20000000a00 */
[----:B------:R-:W-:Y:S01]  /*0310*/  IMAD.WIDE.U32 R2, R107, R10, UR4 ;  /* 0x000000046b027e25 */ /* 0x000fe2000f8e000a */
[----:B------:R-:W-:Y:S01]  /*0320*/  UIMAD UR8, UR14, UR10, URZ ;  /* 0x0000000a0e0872a4 */ /* 0x000fe2000f8e023f */
[----:B0-----:R-:W-:-:S05]  /*0330*/  ISETP.NE.U32.AND P2, PT, R14, RZ, PT ;  /* 0x000000ff0e00720c */ /* 0x001fca0003f45070 */
[----:B------:R-:W0:Y:S08]  /*0340*/  @P0 LDC R10, c[0x0][0x214] ;  /* 0x00008500ff0a0b82 */ /* 0x000e300000000800 */
[----:B------:R-:W4:Y:S01]  /*0350*/  @P0 LDC R11, c[0x0][0x21c] ;  /* 0x00008700ff0b0b82 */ /* 0x000f220000000800 */
[----:B------:R-:W-:Y:S01]  /*0360*/  ISETP.NE.AND.EX P2, PT, R15, RZ, PT, P2 ;  /* 0x000000ff0f00720c */ /* 0x000fe20003f45320 */
[----:B------:R-:W-:Y:S01]  /*0370*/  UIMAD.WIDE.U32 UR6, UR15, UR10, URZ ;  /* 0x0000000a0f0672a5 */ /* 0x000fe2000f8e003f */
[----:B--2---:R-:W-:Y:S01]  /*0380*/  ISETP.NE.U32.AND P1, PT, R22, RZ, PT ;  /* 0x000000ff1600720c */ /* 0x004fe20003f25070 */
[----:B------:R-:W-:-:S04]  /*0390*/  UIMAD UR8, UR15, UR11, UR8 ;  /* 0x0000000b0f0872a4 */ /* 0x000fc8000f8e0208 */
[----:B------:R-:W2:Y:S01]  /*03a0*/  LDC.64 R26, c[0x0][0x2f8] ;  /* 0x0000be00ff1a7b82 */ /* 0x000ea20000000a00 */
[----:B------:R-:W-:Y:S01]  /*03b0*/  IADD3 R87, P4, R7, R2, RZ ;  /* 0x0000000207577210 */ /* 0x000fe20007f9e0ff */
[----:B------:R-:W-:Y:S01]  /*03c0*/  UIADD3 UR7, UR7, UR8, URZ ;  /* 0x0000000807077290 */ /* 0x000fe2000fffe03f */
[----:B------:R-:W-:Y:S02]  /*03d0*/  ISETP.NE.AND.EX P1, PT, R23, RZ, PT, P1 ;  /* 0x000000ff1700720c */ /* 0x000fe40003f25310 */
[----:B------:R-:W-:Y:S02]  /*03e0*/  CS2R R18, SRZ ;  /* 0x0000000000127805 */ /* 0x000fe4000001ff00 */
[----:B------:R-:W-:Y:S01]  /*03f0*/  IADD3.X R2, R9, R3, R0, P4, !PT ;  /* 0x0000000309027210 */ /* 0x000fe200027fe400 */
[----:B------:R-:W2:Y:S01]  /*0400*/  LDC.64 R24, c[0x0][0x2f0] ;  /* 0x0000bc00ff187b82 */ /* 0x000ea20000000a00 */
[----:B0-----:R-:W-:Y:S01]  /*0410*/  @P0 IMAD R0, R10, UR15, R107 ;  /* 0x0000000f0a000c24 */ /* 0x001fe2000f8e026b */
[----:B------:R-:W-:Y:S01]  /*0420*/  ULDC.64 UR4, c[0x0][0x268] ;  /* 0x00009a0000047ab9 */ /* 0x000fe20000000a00 */
[----:B---3--:R-:W-:-:S05]  /*0430*/  IMAD R8, R102, R12, RZ ;  /* 0x0000000c66087224 */ /* 0x008fca00078e02ff */
[----:B------:R-:W0:Y:S01]  /*0440*/  LDC.64 R84, c[0x0][0x3b8] ;  /* 0x0000ee00ff547b82 */ /* 0x000e220000000a00 */
[C---:B-1----:R-:W-:Y:S01]  /*0450*/  IMAD.WIDE.U32 R4, R107.reuse, R12, UR6 ;  /* 0x000000066b047e25 */ /* 0x042fe2000f8e000c */
[----:B------:R-:W-:Y:S01]  /*0460*/  @P2 LEA R19, P3, R107, R14, 0x2 ;  /* 0x0000000e6b132211 */ /* 0x000fe200078610ff */
[----:B------:R-:W-:Y:S01]  /*0470*/  ULDC.64 UR6, c[0x0][0x338] ;  /* 0x0000ce0000067ab9 */ /* 0x000fe20000000a00 */
[----:B------:R-:W-:Y:S01]  /*0480*/  MOV R20, RZ ;  /* 0x000000ff00147202 */ /* 0x000fe20000000f00 */
[----:B------:R-:W-:-:S03]  /*0490*/  @P0 IMAD R0, R0, R21, RZ ;  /* 0x0000001500000224 */ /* 0x000fc600078e02ff */
[----:B------:R-:W1:Y:S01]  /*04a0*/  @P0 LDC.64 R16, c[0x0][0x310] ;  /* 0x0000c400ff100b82 */ /* 0x000e620000000a00 */
[----:B------:R-:W-:Y:S01]  /*04b0*/  IMAD R8, R107, R13, R8 ;  /* 0x0000000d6b087224 */ /* 0x000fe200078e0208 */
[----:B------:R-:W-:Y:S01]  /*04c0*/  IADD3 R7, P5, R7, R4, RZ ;  /* 0x0000000407077210 */ /* 0x000fe20007fbe0ff */
[----:B----4-:R-:W-:Y:S01]  /*04d0*/  @P0 IMAD R3, R0, R11, RZ ;  /* 0x0000000b00030224 */ /* 0x010fe200078e02ff */
[C---:B------:R-:W-:Y:S01]  /*04e0*/  @P2 LEA.HI.X R20, R107.reuse, R15, R102, 0x2, P3 ;  /* 0x0000000f6b142211 */ /* 0x040fe200018f1466 */
[C---:B------:R-:W-:Y:S01]  /*04f0*/  IMAD R0, R102.reuse, UR4, RZ ;  /* 0x0000000466007c24 */ /* 0x040fe2000f8e02ff */
[C---:B------:R-:W-:Y:S01]  /*0500*/  @P1 LEA R18, P3, R107.reuse, R22, 0x2 ;  /* 0x000000166b121211 */ /* 0x040fe200078610ff */
[----:B------:R-:W-:Y:S01]  /*0510*/  IMAD.WIDE.U32 R14, R107, UR4, RZ ;  /* 0x000000046b0e7c25 */ /* 0x000fe2000f8e00ff */
[----:B------:R-:W-:Y:S01]  /*0520*/  IADD3.X R4, R9, R5, R8, P5, !PT ;  /* 0x0000000509047210 */ /* 0x000fe20002ffe408 */
[----:B------:R-:W-:Y:S01]  /*0530*/  ULDC.64 UR8, c[0x0][0x248] ;  /* 0x0000920000087ab9 */ /* 0x000fe20000000a00 */
[----:B------:R-:W-:Y:S01]  /*0540*/  ISETP.GE.AND P2, PT, R21, 0x1, PT ;  /* 0x000000011500780c */ /* 0x000fe20003f46270 */
[----:B------:R-:W-:Y:S01]  /*0550*/  IMAD.MOV.U32 R5, RZ, RZ, RZ ;  /* 0x000000ffff057224 */ /* 0x000fe200078e00ff */
[C---:B------:R-:W-:Y:S01]  /*0560*/  @P1 LEA.HI.X R5, R107.reuse, R23, R102, 0x2, P3 ;  /* 0x000000176b051211 */ /* 0x040fe200018f1466 */
[----:B------:R-:W-:Y:S01]  /*0570*/  IMAD R101, R107, UR5, R0 ;  /* 0x000000056b657c24 */ /* 0x000fe2000f8e0200 */
[----:B------:R-:W-:Y:S01]  /*0580*/  ULDC.64 UR4, c[0x0][0x358] ;  /* 0x0000d60000047ab9 */ /* 0x000fe20000000a00 */
[----:B--2---:R-:W-:Y:S01]  /*0590*/  LEA R86, P1, R87, R26, 0x1 ;  /* 0x0000001a57567211 */ /* 0x004fe200078208ff */
[----:B------:R-:W-:-:S03]  /*05a0*/  IMAD R0, R102, UR4, RZ ;  /* 0x0000000466007c24 */ /* 0x000fc6000f8e02ff */
[----:B------:R-:W-:Y:S01]  /*05b0*/  LEA.HI.X R87, R87, R27, R2, 0x1, P1 ;  /* 0x0000001b57577211 */ /* 0x000fe200008f0c02 */
[C---:B------:R-:W-:Y:S02]  /*05c0*/  IMAD R2, R102.reuse, UR6, RZ ;  /* 0x0000000666027c24 */ /* 0x040fe4000f8e02ff */
[----:B------:R-:W-:Y:S02]  /*05d0*/  IMAD R99, R107, UR5, R0 ;  /* 0x000000056b637c24 */ /* 0x000fe4000f8e0200 */
[----:B------:R-:W-:Y:S01]  /*05e0*/  IMAD R0, R102, UR8, RZ ;  /* 0x0000000866007c24 */ /* 0x000fe2000f8e02ff */
[----:B------:R-:W-:Y:S01]  /*05f0*/  LEA R88, P4, R89, R24, 0x1 ;  /* 0x0000001859587211 */ /* 0x000fe200078808ff */
[----:B------:R-:W-:Y:S01]  /*0600*/  IMAD.WIDE.U32 R10, R107, UR6, RZ ;  /* 0x000000066b0a7c25 */ /* 0x000fe2000f8e00ff */
[----:B0-----:R-:W-:-:S03]  /*0610*/  LEA R84, P3, R7, R84, 0x1 ;  /* 0x0000005407547211 */ /* 0x001fc600078608ff */
[C---:B------:R-:W-:Y:S02]  /*0620*/  IMAD R97, R107.reuse, UR7, R2 ;  /* 0x000000076b617c24 */ /* 0x040fe4000f8e0202 */
[----:B------:R-:W-:Y:S01]  /*0630*/  IMAD.WIDE.U32 R12, R107, UR4, RZ ;  /* 0x000000046b0c7c25 */ /* 0x000fe2000f8e00ff */
[----:B------:R-:W-:-:S03]  /*0640*/  HFMA2.MMA R105, -RZ, RZ, 0, 0 ;  /* 0x00000000ff697435 */ /* 0x000fc600000001ff */
[----:B------:R-:W-:Y:S01]  /*0650*/  IMAD.WIDE.U32 R8, R107, UR8, RZ ;  /* 0x000000086b087c25 */ /* 0x000fe2000f8e00ff */
[----:B------:R-:W-:-:S03]  /*0660*/  LEA.HI.X R89, R89, R25, R6, 0x1, P4 ;  /* 0x0000001959597211 */ /* 0x000fc600020f0c06 */
[----:B------:R-:W-:Y:S01]  /*0670*/  IMAD R95, R107, UR9, R0 ;  /* 0x000000096b5f7c24 */ /* 0x000fe2000f8e0200 */
[----:B------:R-:W-:Y:S01]  /*0680*/  LEA.HI.X R85, R7, R85, R4, 0x1, P3 ;  /* 0x0000005507557211 */ /* 0x000fe200018f0c04 */
[----:B-1----:R-:W-:Y:S01]  /*0690*/  @P0 IMAD.WIDE R16, R3, 0x8, R16 ;  /* 0x0000000803100825 */ /* 0x002fe200078e0210 */
[----:B------:R-:W-:Y:S02]  /*06a0*/  IADD3 R101, R15, R101, RZ ;  /* 0x000000650f657210 */ /* 0x000fe40007ffe0ff */
[----:B------:R-:W-:Y:S02]  /*06b0*/  @!P0 CS2R R16, SRZ ;  /* 0x0000000000108805 */ /* 0x000fe4000001ff00 */
[----:B------:R-:W-:Y:S01]  /*06c0*/  IADD3 R97, R11, R97, RZ ;  /* 0x000000610b617210 */ /* 0x000fe20007ffe0ff */
[----:B------:R-:W-:Y:S01]  /*06d0*/  IMAD.MOV.U32 R103, RZ, RZ, RZ ;  /* 0x000000ffff677224 */ /* 0x000fe200078e00ff */
[----:B------:R-:W-:Y:S01]  /*06e0*/  MOV R6, R19 ;  /* 0x0000001300067202 */ /* 0x000fe20000000f00 */
[----:B------:R-:W-:Y:S01]  /*06f0*/  IMAD.IADD R99, R13, 0x1, R99 ;  /* 0x000000010d637824 */ /* 0x000fe200078e0263 */
[----:B------:R-:W-:Y:S01]  /*0700*/  MOV R4, R18 ;  /* 0x0000001200047202 */ /* 0x000fe20000000f00 */
[----:B------:R-:W-:-:S02]  /*0710*/  IMAD.IADD R95, R9, 0x1, R95 ;  /* 0x00000001095f7824 */ /* 0x000fc400078e025f */
[----:B------:R-:W-:Y:S01]  /*0720*/  IMAD.MOV.U32 R7, RZ, RZ, R20 ;  /* 0x000000ffff077224 */ /* 0x000fe200078e0014 */
[----:B------:R-:W-:Y:S06]  /*0730*/  @!P2 BRA `(.L_x_8714) ;  /* 0x000000300050a947 */ /* 0x000fec0003800000 */
[----:B------:R-:W0:Y:S01]  /*0740*/  S2R R96, SR_TID.X ;  /* 0x0000000000607919 */ /* 0x000e220000002100 */
[----:B------:R-:W1:Y:S01]  /*0750*/  LDC.64 R2, c[0x0][0x2e0] ;  /* 0x0000b800ff027b82 */ /* 0x000e620000000a00 */
[----:B------:R-:W-:Y:S01]  /*0760*/  UMOV UR4, 0x400 ;  /* 0x0000040000047882 */ /* 0x000fe20000000000 */
[----:B------:R-:W-:Y:S01]  /*0770*/  MOV R103, RZ ;  /* 0x000000ff00677202 */ /* 0x000fe20000000f00 */
[----:B------:R-:W2:Y:S01]  /*0780*/  S2R R91, SR_LANEID ;  /* 0x00000000005b7919 */ /* 0x000ea20000000000 */
[----:B------:R-:W-:-:S04]  /*0790*/  IMAD.MOV.U32 R105, RZ, RZ, RZ ;  /* 0x000000ffff697224 */ /* 0x000fc800078e00ff */
[----:B------:R-:W3:Y:S08]  /*07a0*/  LDC.64 R18, c[0x0][0x2d8] ;  /* 0x0000b600ff127b82 */ /* 0x000ef00000000a00 */
[----:B------:R-:W4:Y:S08]  /*07b0*/  S2UR UR5, SR_CgaCtaId ;  /* 0x00000000000579c3 */ /* 0x000f300000008800 */
[----:B------:R-:W2:Y:S01]  /*07c0*/  LDC R82, c[0x0][0x224] ;  /* 0x00008900ff527b82 */ /* 0x000ea20000000800 */
[----:B-1----:R-:W-:-:S04]  /*07d0*/  LEA R94, P0, R14, R2, 0x2 ;  /* 0x000000020e5e7211 */ /* 0x002fc800078010ff */
[----:B------:R-:W-:Y:S01]  /*07e0*/  LEA.HI.X R92, R14, R3, R101, 0x2, P0 ;  /* 0x000000030e5c7211 */ /* 0x000fe200000f1465 */
[----:B0-----:R-:W-:Y:S01]  /*07f0*/  IMAD.SHL.U32 R0, R96, 0x8, RZ ;  /* 0x0000000860007824 */ /* 0x001fe200078e00ff */
[----:B---3--:R-:W-:Y:S02]  /*0800*/  LEA R93, P1, R8, R18, 0x2 ;  /* 0x00000012085d7211 */ /* 0x008fe400078210ff */
[----:B------:R-:W-:Y:S02]  /*0810*/  LOP3.LUT R138, R96, 0x1f, RZ, 0xc0, !PT ;  /* 0x0000001f608a7812 */ /* 0x000fe400078ec0ff */
[----:B------:R-:W-:Y:S02]  /*0820*/  LOP3.LUT R83, R0, 0xffffff00, RZ, 0xc0, !PT ;  /* 0xffffff0000537812 */ /* 0x000fe400078ec0ff */
[----:B------:R-:W-:Y:S01]  /*0830*/  LEA.HI.X R90, R8, R19, R95, 0x2, P1 ;  /* 0x00000013085a7211 */ /* 0x000fe200008f145f */
[----:B----4-:R-:W-:Y:S01]  /*0840*/  ULEA UR4, UR5, UR4, 0x18 ;  /* 0x0000000405047291 */ /* 0x010fe2000f8ec03f */
        /* <DEDUP_REMOVED lines=8> */
[----:B------:R-:W-:Y:S02]  /*08d0*/  LOP3.LUT R73, R83, 0xe0, RZ, 0xfc, !PT ;  /* 0x000000e053497812 */ /* 0x000fe400078efcff */
[----:B------:R-:W-:Y:S01]  /*08e0*/  MOV R81, UR4 ;  /* 0x0000000400517c02 */ /* 0x000fe20008000f00 */
[----:B--2---:R-:W-:-:S06]  /*08f0*/  UMOV UR4, URZ ;  /* 0x0000003f00047c82 */ /* 0x004fcc0008000000 */
.L_x_8725:
[----:B------:R-:W-:Y:S01]  /*0900*/  BAR.SYNC.DEFER_BLOCKING 0x0 ;  /* 0x0000000000007b1d */ /* 0x000fe20000010000 */
[----:B------:R-:W-:Y:S01]  /*0910*/  LEA R0, R82, 0xffffff00, 0x8 ;  /* 0xffffff0052007811 */ /* 0x000fe200078e40ff */
[C---:B------:R-:W-:Y:S01]  /*0920*/  IMAD.SHL.U32 R71, R83.reuse, 0x2, RZ ;  /* 0x0000000253477824 */ /* 0x040fe200078e00ff */
[----:B------:R-:W-:Y:S02]  /*0930*/  SHF.L.U64.HI R72, R83, 0x1, R80 ;  /* 0x0000000153487819 */ /* 0x000fe40000010250 */
[----:B------:R-:W-:Y:S01]  /*0940*/  PRMT R19, RZ, 0x7610, R19 ;  /* 0x00007610ff137816 */ /* 0x000fe20000000013 */
[----:B------:R-:W-:Y:S01]  /*0950*/  ULDC UR5, c[0x0][0x218] ;  /* 0x0000860000057ab9 */ /* 0x000fe20000000800 */
[----:B0-----:R-:W-:Y:S02]  /*0960*/  IADD3 R2, P3, R88, R71, RZ ;  /* 0x0000004758027210 */ /* 0x001fe40007f7e0ff */
[----:B------:R-:W-:Y:S02]  /*0970*/  PRMT R21, RZ, 0x7610, R21 ;  /* 0x00007610ff157816 */ /* 0x000fe40000000015 */
[----:B------:R-:W-:-:S02]  /*0980*/  PRMT R18, RZ, 0x7610, R18 ;  /* 0x00007610ff127816 */ /* 0x000fc40000000012 */
[----:B------:R-:W-:Y:S02]  /*0990*/  PRMT R23, RZ, 0x7610, R23 ;  /* 0x00007610ff177816 */ /* 0x000fe40000000017 */
[----:B------:R-:W-:Y:S02]  /*09a0*/  PRMT R20, RZ, 0x7610, R20 ;  /* 0x00007610ff147816 */ /* 0x000fe40000000014 */
[----:B------:R-:W-:Y:S02]  /*09b0*/  PRMT R25, RZ, 0x7610, R25 ;  /* 0x00007610ff197816 */ /* 0x000fe40000000019 */
[----:B------:R-:W-:Y:S01]  /*09c0*/  PRMT R22, RZ, 0x7610, R22 ;  /* 0x00007610ff167816 */ /* 0x000fe20000000016 */
[----:B------:R-:W-:Y:S01]  /*09d0*/  VIADD R24, R91, 0x20 ;  /* 0x000000205b187836 */ /* 0x000fe20000000000 */
[----:B------:R-:W-:Y:S01]  /*09e0*/  IADD3 R32, -R0, UR5, RZ ;  /* 0x0000000500207c10 */ /* 0x000fe2000fffe1ff */
[----:B------:R-:W-:Y:S01]  /*09f0*/  ULDC UR6, c[0x0][0x224] ;  /* 0x0000890000067ab9 */ /* 0x000fe20000000800 */
[----:B------:R-:W-:-:S02]  /*0a00*/  IADD3.X R3, R89, R72, RZ, P3, !PT ;  /* 0x0000004859037210 */ /* 0x000fc40001ffe4ff */
[-C--:B------:R-:W-:Y:S02]  /*0a10*/  ISETP.GE.AND P0, PT, R83, R32.reuse, PT ;  /* 0x000000205300720c */ /* 0x080fe40003f06270 */
[-C--:B------:R-:W-:Y:S02]  /*0a20*/  ISETP.GE.AND P1, PT, R79, R32.reuse, PT ;  /* 0x000000204f00720c */ /* 0x080fe40003f26270 */
[-C--:B------:R-:W-:Y:S02]  /*0a30*/  ISETP.GE.AND P2, PT, R78, R32.reuse, PT ;  /* 0x000000204e00720c */ /* 0x080fe40003f46270 */
[----:B------:R-:W-:Y:S02]  /*0a40*/  PRMT R0, RZ, 0x7610, R0 ;  /* 0x00007610ff007816 */ /* 0x000fe40000000000 */
[----:B------:R-:W-:-:S05]  /*0a50*/  ISETP.GE.AND P3, PT, R74, R32, PT ;  /* 0x000000204a00720c */ /* 0x000fca0003f66270 */
[----:B------:R-:W2:Y:S01]  /*0a60*/  @!P0 LDG.E.U16 R19, desc[UR12][R2.64] ;  /* 0x0000000c02138981 */ /* 0x000ea2000c1e1500 */
[----:B------:R-:W-:-:S03]  /*0a70*/  ISETP.GE.AND P0, PT, R77, R32, PT ;  /* 0x000000204d00720c */ /* 0x000fc60003f06270 */
[----:B------:R-:W3:Y:S01]  /*0a80*/  @!P1 LDG.E.U16 R0, desc[UR12][R2.64+0x40] ;  /* 0x0000400c02009981 */ /* 0x000ee2000c1e1500 */
[----:B------:R-:W-:-:S03]  /*0a90*/  ISETP.GE.AND P1, PT, R76, R32, PT ;  /* 0x000000204c00720c */ /* 0x000fc60003f26270 */
[----:B------:R-:W4:Y:S01]  /*0aa0*/  @!P2 LDG.E.U16 R21, desc[UR12][R2.64+0x80] ;  /* 0x0000800c0215a981 */ /* 0x000f22000c1e1500 */
[-C--:B------:R-:W-:Y:S02]  /*0ab0*/  ISETP.GE.AND P2, PT, R75, R32.reuse, PT ;  /* 0x000000204b00720c */ /* 0x080fe40003f46270 */
[----:B------:R-:W-:Y:S01]  /*0ac0*/  ISETP.GE.AND P4, PT, R73, R32, PT ;  /* 0x000000204900720c */ /* 0x000fe20003f86270 */
[----:B------:R-:W4:Y:S04]  /*0ad0*/  @!P3 LDG.E.U16 R25, desc[UR12][R2.64+0x180] ;  /* 0x0001800c0219b981 */ /* 0x000f28000c1e1500 */
[----:B------:R-:W4:Y:S04]  /*0ae0*/  @!P0 LDG.E.U16 R18, desc[UR12][R2.64+0xc0] ;  /* 0x0000c00c02128981 */ /* 0x000f28000c1e1500 */
[----:B------:R-:W4:Y:S04]  /*0af0*/  @!P1 LDG.E.U16 R23, desc[UR12][R2.64+0x100] ;  /* 0x0001000c02179981 */ /* 0x000f28000c1e1500 */
[----:B------:R-:W4:Y:S04]  /*0b00*/  @!P2 LDG.E.U16 R20, desc[UR12][R2.64+0x140] ;  /* 0x0001400c0214a981 */ /* 0x000f28000c1e1500 */
[----:B------:R0:W4:Y:S01]  /*0b10*/  @!P4 LDG.E.U16 R22, desc[UR12][R2.64+0x1c0] ;  /* 0x0001c00c0216c981 */ /* 0x000122000c1e1500 */
[----:B------:R-:W-:-:S02]  /*0b20*/  IADD3 R26, R91, 0x40, RZ ;  /* 0x000000405b1a7810 */ /* 0x000fc40007ffe0ff */
[CC--:B------:R-:W-:Y:S02]  /*0b30*/  LEA.HI.SX32 R70, R91.reuse, R91.reuse, 0x1b ;  /* 0x0000005b5b467211 */ /* 0x0c0fe400078fdaff */
[-C--:B------:R-:W-:Y:S02]  /*0b40*/  LEA.HI.SX32 R24, R24, R91.reuse, 0x1b ;  /* 0x0000005b18187211 */ /* 0x080fe400078fdaff */
[----:B------:R-:W-:Y:S01]  /*0b50*/  LEA.HI.SX32 R26, R26, R91, 0x1b ;  /* 0x0000005b1a1a7211 */ /* 0x000fe200078fdaff */
[--C-:B------:R-:W-:Y:S01]  /*0b60*/  IMAD R70, R70, 0x2, R81.reuse ;  /* 0x0000000246467824 */ /* 0x100fe200078e0251 */
[----:B------:R-:W-:Y:S02]  /*0b70*/  LEA R69, R24, R81, 0x1 ;  /* 0x0000005118457211 */ /* 0x000fe400078e08ff */
[C---:B0-----:R-:W-:Y:S01]  /*0b80*/  IADD3 R2, R91.reuse, 0x60, RZ ;  /* 0x000000605b027810 */ /* 0x041fe20007ffe0ff */
[----:B------:R-:W-:Y:S01]  /*0b90*/  IMAD R68, R26, 0x2, R81 ;  /* 0x000000021a447824 */ /* 0x000fe200078e0251 */
[C---:B------:R-:W-:Y:S01]  /*0ba0*/  IADD3 R24, R91.reuse, 0x80, RZ ;  /* 0x000000805b187810 */ /* 0x040fe20007ffe0ff */
[C---:B------:R-:W-:Y:S01]  /*0bb0*/  VIADD R26, R91.reuse, 0xa0 ;  /* 0x000000a05b1a7836 */ /* 0x040fe20000000000 */
[----:B------:R-:W-:-:S02]  /*0bc0*/  IADD3 R28, R91, 0xc0, RZ ;  /* 0x000000c05b1c7810 */ /* 0x000fc40007ffe0ff */
[-C--:B------:R-:W-:Y:S02]  /*0bd0*/  LEA.HI.SX32 R2, R2, R91.reuse, 0x1b ;  /* 0x0000005b02027211 */ /* 0x080fe400078fdaff */
[----:B------:R-:W-:Y:S02]  /*0be0*/  IADD3 R30, R91, 0xe0, RZ ;  /* 0x000000e05b1e7810 */ /* 0x000fe40007ffe0ff */
[-C--:B------:R-:W-:Y:S02]  /*0bf0*/  LEA.HI.SX32 R24, R24, R91.reuse, 0x1b ;  /* 0x0000005b18187211 */ /* 0x080fe400078fdaff */
[-C--:B------:R-:W-:Y:S02]  /*0c00*/  LEA.HI.SX32 R26, R26, R91.reuse, 0x1b ;  /* 0x0000005b1a1a7211 */ /* 0x080fe400078fdaff */
[-C--:B------:R-:W-:Y:S01]  /*0c10*/  LEA.HI.SX32 R28, R28, R91.reuse, 0x1b ;  /* 0x0000005b1c1c7211 */ /* 0x080fe200078fdaff */
[----:B------:R-:W-:Y:S01]  /*0c20*/  IMAD R67, R2, 0x2, R81 ;  /* 0x0000000202437824 */ /* 0x000fe200078e0251 */
[----:B------:R-:W-:-:S02]  /*0c30*/  LEA.HI.SX32 R30, R30, R91, 0x1b ;  /* 0x0000005b1e1e7211 */ /* 0x000fc400078fdaff */
[-C--:B------:R-:W-:Y:S01]  /*0c40*/  LEA R66, R24, R81.reuse, 0x1 ;  /* 0x0000005118427211 */ /* 0x080fe200078e08ff */
[----:B------:R-:W-:Y:S01]  /*0c50*/  IMAD R64, R28, 0x2, R81 ;  /* 0x000000021c407824 */ /* 0x000fe200078e0251 */
[-C--:B------:R-:W-:Y:S02]  /*0c60*/  LEA R65, R26, R81.reuse, 0x1 ;  /* 0x000000511a417211 */ /* 0x080fe400078e08ff */
[----:B------:R-:W-:Y:S02]  /*0c70*/  LEA R63, R30, R81, 0x1 ;  /* 0x000000511e3f7211 */ /* 0x000fe400078e08ff */
[-C--:B------:R-:W-:Y:S02]  /*0c80*/  ISETP.GE.AND P6, PT, R83, R32.reuse, PT ;  /* 0x000000205300720c */ /* 0x080fe40003fc6270 */
[----:B------:R-:W-:Y:S02]  /*0c90*/  IADD3 R2, P0, R86, R71, RZ ;  /* 0x0000004756027210 */ /* 0x000fe40007f1e0ff */
[----:B------:R-:W-:-:S02]  /*0ca0*/  ISETP.GE.AND P5, PT, R79, R32, PT ;  /* 0x000000204f00720c */ /* 0x000fc40003fa6270 */
[----:B------:R-:W-:Y:S02]  /*0cb0*/  IADD3.X R3, R87, R72, RZ, P0, !PT ;  /* 0x0000004857037210 */ /* 0x000fe400007fe4ff */
[-C--:B------:R-:W-:Y:S02]  /*0cc0*/  ISETP.GE.AND P4, PT, R78, R32.reuse, PT ;  /* 0x000000204e00720c */ /* 0x080fe40003f86270 */
[-C--:B------:R-:W-:Y:S02]  /*0cd0*/  ISETP.GE.AND P3, PT, R77, R32.reuse, PT ;  /* 0x000000204d00720c */ /* 0x080fe40003f66270 */
[-C--:B------:R-:W-:Y:S02]  /*0ce0*/  ISETP.GE.AND P2, PT, R76, R32.reuse, PT ;  /* 0x000000204c00720c */ /* 0x080fe40003f46270 */
[-C--:B------:R-:W-:Y:S02]  /*0cf0*/  ISETP.GE.AND P1, PT, R75, R32.reuse, PT ;  /* 0x000000204b00720c */ /* 0x080fe40003f26270 */
[----:B------:R-:W-:-:S02]  /*0d00*/  ISETP.GE.AND P0, PT, R74, R32, PT ;  /* 0x000000204a00720c */ /* 0x000fc40003f06270 */
[----:B------:R-:W-:Y:S02]  /*0d10*/  PRMT R24, RZ, 0x7610, R24 ;  /* 0x00007610ff187816 */ /* 0x000fe40000000018 */
[----:B------:R-:W-:Y:S01]  /*0d20*/  PRMT R27, RZ, 0x7610, R27 ;  /* 0x00007610ff1b7816 */ /* 0x000fe2000000001b */
[----:B--2---:R-:W-:Y:S04]  /*0d30*/  STS.U16 [R70], R19 ;  /* 0x0000001346007388 */ /* 0x004fe80000000400 */
[----:B---3--:R0:W-:Y:S02]  /*0d40*/  STS.U16 [R69+0x40], R0 ;  /* 0x0000400045007388 */ /* 0x0081e40000000400 */
[----:B0-----:R-:W-:Y:S02]  /*0d50*/  SHF.L.U32 R0, R91, 0x3, RZ ;  /* 0x000000035b007819 */ /* 0x001fe400000006ff */
[----:B----4-:R0:W-:Y:S02]  /*0d60*/  STS.U16 [R68+0x80], R21 ;  /* 0x0000801544007388 */ /* 0x0101e40000000400 */
[----:B------:R-:W-:-:S02]  /*0d70*/  LEA.HI.SX32 R62, R0, R0, 0x1b ;  /* 0x00000000003e7211 */ /* 0x000fc400078fdaff */
[----:B------:R-:W-:Y:S04]  /*0d80*/  STS.U16 [R67+0xc0], R18 ;  /* 0x0000c01243007388 */ /* 0x000fe80000000400 */
[----:B------:R1:W-:Y:S01]  /*0d90*/  STS.U16 [R66+0x100], R23 ;  /* 0x0001001742007388 */ /* 0x0003e20000000400 */
[----:B------:R-:W-:-:S03]  /*0da0*/  IMAD R62, R62, 0x2, R81 ;  /* 0x000000023e3e7824 */ /* 0x000fc600078e0251 */
[----:B------:R2:W-:Y:S04]  /*0db0*/  STS.U16 [R65+0x140], R20 ;  /* 0x0001401441007388 */ /* 0x0005e80000000400 */
[----:B------:R3:W-:Y:S04]  /*0dc0*/  STS.U16 [R64+0x180], R25 ;  /* 0x0001801940007388 */ /* 0x0007e80000000400 */
[----:B------:R4:W-:Y:S01]  /*0dd0*/  STS.U16 [R63+0x1c0], R22 ;  /* 0x0001c0163f007388 */ /* 0x0009e20000000400 */
[----:B------:R-:W-:-:S03]  /*0de0*/  NOP ;  /* 0x0000000000007918 */ /* 0x000fc60000000000 */
[----:B------:R-:W4:Y:S04]  /*0df0*/  LDS.U16 R136, [R62] ;  /* 0x000000003e887984 */ /* 0x000f280000000400 */
        /* <DEDUP_REMOVED lines=8> */
[----:B0-----:R-:W-:-:S02]  /*0e80*/  PRMT R21, RZ, 0x7610, R21 ;  /* 0x00007610ff157816 */ /* 0x001fc40000000015 */
[----:B------:R-:W-:Y:S02]  /*0e90*/  PRMT R0, RZ, 0x7610, R0 ;  /* 0x00007610ff007816 */ /* 0x000fe40000000000 */
[----:B-1----:R-:W-:Y:S02]  /*0ea0*/  PRMT R23, RZ, 0x7610, R23 ;  /* 0x00007610ff177816 */ /* 0x002fe40000000017 */
[----:B--2---:R-:W-:Y:S02]  /*0eb0*/  PRMT R20, RZ, 0x7610, R20 ;  /* 0x00007610ff147816 */ /* 0x004fe40000000014 */
[----:B---3--:R-:W-:Y:S02]  /*0ec0*/  PRMT R25, RZ, 0x7610, R25 ;  /* 0x00007610ff197816 */ /* 0x008fe40000000019 */
[----:B----4-:R-:W-:Y:S01]  /*0ed0*/  PRMT R22, RZ, 0x7610, R22 ;  /* 0x00007610ff167816 */ /* 0x010fe20000000016 */
[----:B------:R-:W2:Y:S01]  /*0ee0*/  @!P6 LDG.E.U16 R21, desc[UR12][R2.64] ;  /* 0x0000000c0215e981 */ /* 0x000ea2000c1e1500 */
[----:B------:R-:W-:-:S03]  /*0ef0*/  ISETP.GE.AND P6, PT, R73, R32, PT ;  /* 0x000000204900720c */ /* 0x000fc60003fc6270 */
[----:B------:R-:W3:Y:S04]  /*0f00*/  @!P5 LDG.E.U16 R24, desc[UR12][R2.64+0x40] ;  /* 0x0000400c0218d981 */ /* 0x000ee8000c1e1500 */
[----:B------:R-:W4:Y:S04]  /*0f10*/  @!P4 LDG.E.U16 R27, desc[UR12][R2.64+0x80] ;  /* 0x0000800c021bc981 */ /* 0x000f28000c1e1500 */
[----:B------:R-:W4:Y:S04]  /*0f20*/  @!P3 LDG.E.U16 R0, desc[UR12][R2.64+0xc0] ;  /* 0x0000c00c0200b981 */ /* 0x000f28000c1e1500 */
[----:B------:R-:W4:Y:S04]  /*0f30*/  @!P2 LDG.E.U16 R23, desc[UR12][R2.64+0x100] ;  /* 0x0001000c0217a981 */ /* 0x000f28000c1e1500 */
[----:B------:R-:W4:Y:S04]  /*0f40*/  @!P1 LDG.E.U16 R20, desc[UR12][R2.64+0x140] ;  /* 0x0001400c02149981 */ /* 0x000f28000c1e1500 */
[----:B------:R-:W4:Y:S04]  /*0f50*/  @!P0 LDG.E.U16 R25, desc[UR12][R2.64+0x180] ;  /* 0x0001800c02198981 */ /* 0x000f28000c1e1500 */
[----:B------:R0:W4:Y:S01]  /*0f60*/  @!P6 LDG.E.U16 R22, desc[UR12][R2.64+0x1c0] ;  /* 0x0001c00c0216e981 */ /* 0x000122000c1e1500 */
[----:B------:R-:W-:-:S02]  /*0f70*/  ISETP.GE.AND P6, PT, R83, R32, PT ;  /* 0x000000205300720c */ /* 0x000fc40003fc6270 */
[----:B------:R-:W-:Y:S02]  /*0f80*/  IADD3 R18, P0, R84, R71, RZ ;  /* 0x0000004754127210 */ /* 0x000fe40007f1e0ff */
[----:B------:R-:W-:Y:S02]  /*0f90*/  PRMT R29, RZ, 0x7610, R29 ;  /* 0x00007610ff1d7816 */ /* 0x000fe4000000001d */
[----:B------:R-:W-:Y:S02]  /*0fa0*/  ISETP.GE.AND P5, PT, R79, R32, PT ;  /* 0x000000204f00720c */ /* 0x000fe40003fa6270 */
[----:B------:R-:W-:Y:S02]  /*0fb0*/  IADD3.X R19, R85, R72, RZ, P0, !PT ;  /* 0x0000004855137210 */ /* 0x000fe400007fe4ff */
[-C--:B------:R-:W-:Y:S02]  /*0fc0*/  ISETP.GE.AND P4, PT, R78, R32.reuse, PT ;  /* 0x000000204e00720c */ /* 0x080fe40003f86270 */
[----:B------:R-:W-:-:S02]  /*0fd0*/  ISETP.GE.AND P3, PT, R77, R32, PT ;  /* 0x000000204d00720c */ /* 0x000fc40003f66270 */
[-C--:B------:R-:W-:Y:S02]  /*0fe0*/  ISETP.GE.AND P2, PT, R76, R32.reuse, PT ;  /* 0x000000204c00720c */ /* 0x080fe40003f46270 */
[-C--:B------:R-:W-:Y:S02]  /*0ff0*/  ISETP.GE.AND P1, PT, R75, R32.reuse, PT ;  /* 0x000000204b00720c */ /* 0x080fe40003f26270 */
[----:B------:R-:W-:Y:S02]  /*1000*/  ISETP.GE.AND P0, PT, R74, R32, PT ;  /* 0x000000204a00720c */ /* 0x000fe40003f06270 */
[----:B0-----:R-:W-:Y:S02]  /*1010*/  PRMT R3, RZ, 0x7610, R3 ;  /* 0x00007610ff037816 */ /* 0x001fe40000000003 */
[----:B------:R-:W-:Y:S02]  /*1020*/  PRMT R2, RZ, 0x7610, R2 ;  /* 0x00007610ff027816 */ /* 0x000fe40000000002 */
[----:B------:R-:W-:Y:S01]  /*1030*/  PRMT R26, RZ, 0x7610, R26 ;  /* 0x00007610ff1a7816 */ /* 0x000fe2000000001a */
[----:B--2---:R-:W-:Y:S04]  /*1040*/  STS.U16 [R70], R21 ;  /* 0x0000001546007388 */ /* 0x004fe80000000400 */
[----:B---3--:R-:W-:Y:S04]  /*1050*/  STS.U16 [R69+0x40], R24 ;  /* 0x0000401845007388 */ /* 0x008fe80000000400 */
[----:B----4-:R-:W-:Y:S04]  /*1060*/  STS.U16 [R68+0x80], R27 ;  /* 0x0000801b44007388 */ /* 0x010fe80000000400 */
        /* <DEDUP_REMOVED lines=18> */
[----:B------:R-:W-:Y:S01]  /*1190*/  PRMT R27, RZ, 0x7610, R27 ;  /* 0x00007610ff1b7816 */ /* 0x000fe2000000001b */
        /* <DEDUP_REMOVED lines=9> */
[----:B------:R-:W-:Y:S01]  /*1230*/  SHF.L.U32 R47, R136, 0x10, RZ ;  /* 0x00000010882f7819 */ /* 0x000fe200000006ff */
[----:B0-----:R-:W0:Y:S01]  /*1240*/  LDC R19, c[0x0][0x21c] ;  /* 0x00008700ff137b82 */ /* 0x001e220000000800 */
[----:B------:R-:W-:Y:S01]  /*1250*/  SHF.L.U32 R46, R61, 0x10, RZ ;  /* 0x000000103d2e7819 */ /* 0x000fe200000006ff */
[----:B------:R-:W-:Y:S01]  /*1260*/  IMAD.U32 R43, R60, 0x10000, RZ ;  /* 0x000100003c2b7824 */ /* 0x000fe200078e00ff */
[----:B------:R-:W-:Y:S01]  /*1270*/  SHF.L.U32 R44, R59, 0x10, RZ ;  /* 0x000000103b2c7819 */ /* 0x000fe200000006ff */
[----:B------:R-:W-:Y:S01]  /*1280*/  IMAD.U32 R40, R58, 0x10000, RZ ;  /* 0x000100003a287824 */ /* 0x000fe200078e00ff */
[----:B------:R-:W-:Y:S01]  /*1290*/  SHF.L.U32 R41, R57, 0x10, RZ ;  /* 0x0000001039297819 */ /* 0x000fe200000006ff */
[----:B------:R-:W-:Y:S01]  /*12a0*/  IMAD.U32 R38, R56, 0x10000, RZ ;  /* 0x0001000038267824 */ /* 0x000fe200078e00ff */
[----:B------:R-:W-:Y:S01]  /*12b0*/  ULEA UR6, UR6, UR4, 0x8 ;  /* 0x0000000406067291 */ /* 0x000fe2000f8e403f */
[----:B------:R-:W-:Y:S01]  /*12c0*/  SHF.L.U32 R127, R55, 0x10, RZ ;  /* 0x00000010377f7819 */ /* 0x000fe200000006ff */
[----:B------:R-:W-:-:S02]  /*12d0*/  HFMA2.MMA R54, -RZ, RZ, 0, 0 ;  /* 0x00000000ff367435 */ /* 0x000fc400000001ff */
[----:B------:R-:W-:Y:S01]  /*12e0*/  USHF.R.S32.HI UR10, URZ, 0x1f, UR6 ;  /* 0x0000001f3f0a7899 */ /* 0x000fe20008011406 */
[----:B0-----:R-:W-:Y:S01]  /*12f0*/  ISETP.GE.AND P0, PT, R19, 0x1, PT ;  /* 0x000000011300780c */ /* 0x001fe20003f06270 */
[----:B------:R-:W-:Y:S01]  /*1300*/  IMAD.MOV.U32 R129, RZ, RZ, RZ ;  /* 0x000000ffff817224 */ /* 0x000fe200078e00ff */
[----:B------:R-:W-:Y:S02]  /*1310*/  CS2R R52, SRZ ;  /* 0x0000000000347805 */ /* 0x000fe4000001ff00 */
[----:B------:R-:W-:Y:S02]  /*1320*/  CS2R R50, SRZ ;  /* 0x0000000000327805 */ /* 0x000fe4000001ff00 */
[----:B------:R-:W-:Y:S01]  /*1330*/  CS2R R48, SRZ ;  /* 0x0000000000307805 */ /* 0x000fe2000001ff00 */
[----:B--2---:R-:W-:Y:S04]  /*1340*/  STS.U16 [R70], R29 ;  /* 0x0000001d46007388 */ /* 0x004fe80000000400 */
        /* <DEDUP_REMOVED lines=15> */
[----:B------:R-:W4:Y:S01]  /*1440*/  LDS.U16 R34, [R62+0xe] ;  /* 0x00000e003e227984 */ /* 0x000f220000000400 */
[----:B0-----:R-:W-:Y:S01]  /*1450*/  IMAD.U32 R0, R28, 0x10000, RZ ;  /* 0x000100001c007824 */ /* 0x001fe200078e00ff */
[----:B-1----:R-:W-:-:S03]  /*1460*/  SHF.L.U32 R45, R45, 0x10, RZ ;  /* 0x000000102d2d7819 */ /* 0x002fc600000006ff */
[----:B------:R-:W-:Y:S01]  /*1470*/  FFMA.FTZ R2, R0, R47, R105 ;  /* 0x0000002f00027223 */ /* 0x000fe20000010069 */
[----:B--2---:R-:W-:-:S03]  /*1480*/  SHF.L.U32 R42, R42, 0x10, RZ ;  /* 0x000000102a2a7819 */ /* 0x004fc600000006ff */
[----:B------:R-:W-:Y:S01]  /*1490*/  FFMA.FTZ R3, R45, R46, R2 ;  /* 0x0000002e2d037223 */ /* 0x000fe20000010002 */
[----:B---3--:R-:W-:-:S03]  /*14a0*/  SHF.L.U32 R39, R39, 0x10, RZ ;  /* 0x0000001027277819 */ /* 0x008fc600000006ff */
[----:B------:R-:W-:Y:S01]  /*14b0*/  FFMA.FTZ R2, R42, R43, R3 ;  /* 0x0000002b2a027223 */ /* 0x000fe20000010003 */
[----:B----4-:R-:W-:-:S03]  /*14c0*/  SHF.L.U32 R37, R37, 0x10, RZ ;  /* 0x0000001025257819 */ /* 0x010fc600000006ff */
[----:B------:R-:W-:Y:S01]  /*14d0*/  FFMA.FTZ R2, R39, R44, R2 ;  /* 0x0000002c27027223 */ /* 0x000fe20000010002 */
[----:B------:R-:W-:-:S03]  /*14e0*/  IMAD.U32 R36, R36, 0x10000, RZ ;  /* 0x0001000024247824 */ /* 0x000fc600078e00ff */
[----:B------:R-:W-:Y:S01]  /*14f0*/  FFMA.FTZ R3, R37, R40, R2 ;  /* 0x0000002825037223 */ /* 0x000fe20000010002 */
[----:B------:R-:W-:-:S03]  /*1500*/  SHF.L.U32 R35, R35, 0x10, RZ ;  /* 0x0000001023237819 */ /* 0x000fc600000006ff */
[----:B------:R-:W-:Y:S01]  /*1510*/  FFMA.FTZ R2, R36, R41, R3 ;  /* 0x0000002924027223 */ /* 0x000fe20000010003 */
[----:B------:R-:W-:-:S03]  /*1520*/  SHF.L.U32 R34, R34, 0x10, RZ ;  /* 0x0000001022227819 */ /* 0x000fc600000006ff */
        /* <DEDUP_REMOVED lines=15> */
[----:B------:R-:W-:Y:S01]  /*1620*/  VIADD R104, R82, 0xffffffff ;  /* 0xffffffff52687836 */ /* 0x000fe20000000000 */
[----:B------:R-:W-:Y:S01]  /*1630*/  SHF.L.U32 R119, R22, 0x10, RZ ;  /* 0x0000001016777819 */ /* 0x000fe200000006ff */
[----:B------:R-:W-:Y:S01]  /*1640*/  IMAD R114, R102, UR8, RZ ;  /* 0x0000000866727c24 */ /* 0x000fe2000f8e02ff */
[----:B------:R-:W-:Y:S01]  /*1650*/  SHF.L.U32 R25, R25, 0x10, RZ ;  /* 0x0000001019197819 */ /* 0x000fe200000006ff */
[----:B------:R-:W-:Y:S01]  /*1660*/  IMAD R21, R18, R19, RZ ;  /* 0x0000001312157224 */ /* 0x000fe200078e02ff */
[----:B------:R-:W-:Y:S01]  /*1670*/  LEA.HI R20, R104, R104, RZ, 0x1 ;  /* 0x0000006868147211 */ /* 0x000fe200078f08ff */
[----:B------:R-:W-:Y:S01]  /*1680*/  IMAD.WIDE.U32 R18, R107, UR8, RZ ;  /* 0x000000086b127c25 */ /* 0x000fe2000f8e00ff */
[----:B------:R-:W1:Y:S01]  /*1690*/  LDC R123, c[0x0][0x224] ;  /* 0x00008900ff7b7b82 */ /* 0x000e620000000800 */
[----:B------:R-:W-:-:S02]  /*16a0*/  SHF.L.U32 R115, R108, 0x10, RZ ;  /* 0x000000106c737819 */ /* 0x000fc400000006ff */
[----:B------:R-:W-:Y:S01]  /*16b0*/  FADD.FTZ R119, R119, R98 ;  /* 0x0000006277777221 */ /* 0x000fe20000010000 */
[----:B------:R-:W-:Y:S01]  /*16c0*/  IMAD R113, R107, UR9, R114 ;  /* 0x000000096b717c24 */ /* 0x000fe2000f8e0272 */
[----:B------:R-:W-:Y:S01]  /*16d0*/  LOP3.LUT R111, R20, 0xfffffe, RZ, 0xc0, !PT ;  /* 0x00fffffe146f7812 */ /* 0x000fe200078ec0ff */
[----:B------:R-:W-:Y:S01]  /*16e0*/  IMAD.WIDE R20, R21, 0x8, R16 ;  /* 0x0000000815147825 */ /* 0x000fe200078e0210 */
[----:B------:R-:W-:-:S03]  /*16f0*/  SHF.L.U32 R133, R24, 0x10, RZ ;  /* 0x0000001018857819 */ /* 0x000fc600000006ff */
[--C-:B------:R-:W-:Y:S01]  /*1700*/  FADD.FTZ R115, R115, R98.reuse ;  /* 0x0000006273737221 */ /* 0x100fe20000010000 */
[----:B------:R-:W-:Y:S01]  /*1710*/  IADD3 R124, R19, R113, RZ ;  /* 0x00000071137c7210 */ /* 0x000fe20007ffe0ff */
[----:B------:R-:W2:Y:S01]  /*1720*/  LDC R146, c[0x0][0x21c] ;  /* 0x00008700ff927b82 */ /* 0x000ea20000000800 */
[----:B------:R-:W-:Y:S01]  /*1730*/  SHF.L.U32 R113, R110, 0x10, RZ ;  /* 0x000000106e717819 */ /* 0x000fe200000006ff */
[----:B------:R-:W-:Y:S01]  /*1740*/  IMAD.U32 R131, R112, 0x10000, RZ ;  /* 0x0001000070837824 */ /* 0x000fe200078e00ff */
[----:B------:R-:W-:Y:S01]  /*1750*/  ISETP.NE.AND P1, PT, R96, RZ, PT ;  /* 0x000000ff6000720c */ /* 0x000fe20003f25270 */
[----:B------:R-:W-:Y:S01]  /*1760*/  IMAD.U32 R117, R106, 0x10000, RZ ;  /* 0x000100006a757824 */ /* 0x000fe200078e00ff */
[----:B0-----:R-:W-:Y:S01]  /*1770*/  LEA R109, P0, R18, R2, 0x2 ;  /* 0x00000002126d7211 */ /* 0x001fe200078010ff */
[----:B------:R-:W-:Y:S01]  /*1780*/  IMAD.IADD R2, R104, 0x1, -R111 ;  /* 0x0000000168027824 */ /* 0x000fe200078e0a6f */
[----:B------:R-:W-:Y:S01]  /*1790*/  MOV R104, R20 ;  /* 0x0000001400687202 */ /* 0x000fe20000000f00 */
[----:B------:R-:W-:Y:S01]  /*17a0*/  FADD.FTZ R108, R113, R98 ;  /* 0x00000062716c7221 */ /* 0x000fe20000010000 */
[----:B------:R-:W-:Y:S01]  /*17b0*/  LEA.HI.X R124, R18, R3, R124, 0x2, P0 ;  /* 0x00000003127c7211 */ /* 0x000fe200000f147c */
[----:B------:R-:W-:Y:S01]  /*17c0*/  IMAD.U32 R3, R23, 0x10000, RZ ;  /* 0x0001000017037824 */ /* 0x000fe200078e00ff */
[----:B------:R-:W-:Y:S01]  /*17d0*/  MOV R111, R21 ;  /* 0x00000015006f7202 */ /* 0x000fe20000000f00 */
[----:B------:R-:W0:Y:S01]  /*17e0*/  LDC.64 R22, c[0x0][0x270] ;  /* 0x00009c00ff167b82 */ /* 0x000e220000000a00 */
[----:B------:R-:W-:Y:S01]  /*17f0*/  FADD.FTZ R113, R131, R98 ;  /* 0x0000006283717221 */ /* 0x000fe20000010000 */
[C---:B------:R-:W-:Y:S01]  /*1800*/  ISETP.NE.AND P2, PT, R96.reuse, 0x1f, PT ;  /* 0x0000001f6000780c */ /* 0x040fe20003f45270 */
[----:B------:R-:W-:Y:S01]  /*1810*/  IMAD.MOV.U32 R125, RZ, RZ, R93 ;  /* 0x000000ffff7d7224 */ /* 0x000fe200078e005d */
[----:B------:R-:W-:Y:S01]  /*1820*/  MOV R129, RZ ;  /* 0x000000ff00817202 */ /* 0x000fe20000000f00 */
[----:B------:R-:W-:Y:S01]  /*1830*/  IMAD.MOV.U32 R120, RZ, RZ, R92 ;  /* 0x000000ffff787224 */ /* 0x000fe200078e005c */
[----:B------:R-:W-:Y:S01]  /*1840*/  MOV R122, R90 ;  /* 0x0000005a007a7202 */ /* 0x000fe20000000f00 */
[----:B------:R-:W-:Y:S01]  /*1850*/  VIADD R114, R96, 0x200 ;  /* 0x0000020060727836 */ /* 0x000fe20000000000 */
[----:B------:R-:W3:Y:S01]  /*1860*/  LDC.64 R18, c[0x0][0x238] ;  /* 0x00008e00ff127b82 */ /* 0x000ee20000000a00 */
[----:B------:R-:W-:Y:S01]  /*1870*/  MOV R121, R94 ;  /* 0x0000005e00797202 */ /* 0x000fe20000000f00 */
[--C-:B------:R-:W-:Y:S01]  /*1880*/  FADD.FTZ R112, R3, R98.reuse ;  /* 0x0000006203707221 */ /* 0x100fe20000010000 */
[-C--:B------:R-:W-:Y:S01]  /*1890*/  MOV R118, R81.reuse ;  /* 0x0000005100767202 */ /* 0x080fe20000000f00 */
[--C-:B------:R-:W-:Y:S01]  /*18a0*/  FADD.FTZ R110, R25, R98.reuse ;  /* 0x00000062196e7221 */ /* 0x100fe20000010000 */
[----:B------:R-:W-:Y:S01]  /*18b0*/  MOV R116, R81 ;  /* 0x0000005100747202 */ /* 0x000fe20000000f00 */
[--C-:B------:R-:W-:Y:S01]  /*18c0*/  FADD.FTZ R117, R117, R98.reuse ;  /* 0x0000006275757221 */ /* 0x100fe20000010000 */
[----:B------:R-:W-:Y:S01]  /*18d0*/  FADD.FTZ R106, R133, R98 ;  /* 0x00000062856a7221 */ /* 0x000fe20000010000 */
[----:B------:R-:W4:Y:S01]  /*18e0*/  LDC.64 R20, c[0x0][0x250] ;  /* 0x00009400ff147b82 */ /* 0x000f220000000a00 */
[----:B------:R-:W-:Y:S01]  /*18f0*/  UMOV UR5, URZ ;  /* 0x0000003f00057c82 */ /* 0x000fe20008000000 */
[----:B------:R-:W-:Y:S01]  /*1900*/  ULDC UR7, c[0x0][0x224] ;  /* 0x0000890000077ab9 */ /* 0x000fe20000000800 */
[----:B0-----:R-:W-:-:S02]  /*1910*/  SHF.L.U64.HI R131, R22, 0x2, R23 ;  /* 0x0000000216837819 */ /* 0x001fc40000010217 */
[----:B------:R-:W-:Y:S02]  /*1920*/  SHF.L.U32 R23, R2, 0x8, RZ ;  /* 0x0000000802177819 */ /* 0x000fe400000006ff */
[----:B---3--:R-:W-:Y:S02]  /*1930*/  SHF.L.U64.HI R19, R18, 0x2, R19 ;  /* 0x0000000212137819 */ /* 0x008fe40000010213 */
[----:B-12-4-:R-:W-:-:S07]  /*1940*/  SHF.L.U64.HI R21, R20, 0x2, R21 ;  /* 0x0000000214157819 */ /* 0x016fce0000010215 */
.L_x_8720:
[----:B------:R-:W-:Y:S01]  /*1950*/  MOV R2, R109 ;  /* 0x0000006d00027202 */ /* 0x000fe20000000f00 */
[----:B------:R-:W-:-:S05]  /*1960*/  IMAD.MOV.U32 R3, RZ, RZ, R124 ;  /* 0x000000ffff037224 */ /* 0x000fca00078e007c */
[----:B0-----:R0:W2:Y:S01]  /*1970*/  LDG.E R126, desc[UR12][R2.64] ;  /* 0x0000000c027e7981 */ /* 0x0010a2000c1e1900 */
[----:B------:R-:W-:Y:S01]  /*1980*/  MOV R25, R122 ;  /* 0x0000007a00197202 */ /* 0x000fe20000000f00 */
[----:B------:R-:W-:-:S05]  /*1990*/  IMAD.MOV.U32 R24, RZ, RZ, R125 ;  /* 0x000000ffff187224 */ /* 0x000fca00078e007d */
[----:B------:R-:W3:Y:S01]  /*19a0*/  LDG.E R25, desc[UR12][R24.64] ;  /* 0x0000000c18197981 */ /* 0x000ee2000c1e1900 */
[----:B0-----:R-:W-:Y:S02]  /*19b0*/  MOV R2, R121 ;  /* 0x0000007900027202 */ /* 0x001fe40000000f00 */
[----:B------:R-:W-:-:S05]  /*19c0*/  MOV R3, R120 ;  /* 0x0000007800037202 */ /* 0x000fca0000000f00 */
[----:B------:R0:W3:Y:S01]  /*19d0*/  LDG.E R132, desc[UR12][R2.64] ;  /* 0x0000000c02847981 */ /* 0x0000e2000c1e1900 */
[----:B------:R-:W-:-:S04]  /*19e0*/  SEL R130, R23, R114, !P1 ;  /* 0x0000007217827207 */ /* 0x000fc80004800000 */
[----:B------:R-:W-:Y:S02]  /*19f0*/  LEA R142, R130, R81, 0x2 ;  /* 0x00000051828e7211 */ /* 0x000fe400078e10ff */
[----:B------:R-:W-:Y:S01]  /*1a00*/  ISETP.GT.AND P0, PT, R82, 0x1, PT ;  /* 0x000000015200780c */ /* 0x000fe20003f04270 */
[----:B------:R-:W-:Y:S01]  /*1a10*/  FMUL.FTZ R147, R110, R43 ;  /* 0x0000002b6e937220 */ /* 0x000fe20000410000 */
[----:B------:R-:W-:Y:S01]  /*1a20*/  FMUL.FTZ R43, R106, R127 ;  /* 0x0000007f6a2b7220 */ /* 0x000fe20000410000 */
[----:B------:R-:W-:Y:S01]  /*1a30*/  @P2 IMAD R127, R96, 0x4, R81 ;  /* 0x00000004607f2824 */ /* 0x000fe200078e0251 */
[----:B------:R-:W-:Y:S01]  /*1a40*/  ISETP.EQ.AND P0, PT, R138, RZ, P0 ;  /* 0x000000ff8a00720c */ /* 0x000fe20000702270 */
[----:B------:R-:W-:-:S12]  /*1a50*/  IMAD.MOV.U32 R130, RZ, RZ, RZ ;  /* 0x000000ffff827224 */ /* 0x000fd800078e00ff */
[----:B0-----:R-:W-:Y:S02]  /*1a60*/  @P0 MOV R2, R104 ;  /* 0x0000006800020202 */ /* 0x001fe40000000f00 */
[----:B------:R-:W-:Y:S01]  /*1a70*/  @P0 MOV R3, R111 ;  /* 0x0000006f00030202 */ /* 0x000fe20000000f00 */
[----:B------:R-:W-:Y:S01]  /*1a80*/  FMUL.FTZ R135, R119, R46 ;  /* 0x0000002e77877220 */ /* 0x000fe20000410000 */
[----:B------:R-:W-:Y:S01]  /*1a90*/  BSSY B0, `(.L_x_8716) ;  /* 0x0000030000007945 */ /* 0x000fe20003800000 */
        /* <DEDUP_REMOVED lines=12> */
[----:B------:R-:W1:Y:S04]  /*1b60*/  @P2 LDS R127, [R127+0xc5c] ;  /* 0x000c5c007f7f2984 */ /* 0x000e680000000800 */
[----:B------:R2:W5:Y:S01]  /*1b70*/  @P0 LDG.E R130, desc[UR12][R2.64+0x4] ;  /* 0x0000040c02820981 */ /* 0x000562000c1e1900 */
[----:B------:R-:W4:Y:S01]  /*1b80*/  MUFU.EX2 R134, R134 ;  /* 0x0000008600867308 */ /* 0x000f220000000800 */
[----:B--2---:R-:W-:-:S07]  /*1b90*/  FMUL.FTZ R2, R106, R128 ;  /* 0x000000806a027220 */ /* 0x004fce0000410000 */
[----:B------:R-:W-:Y:S08]  /*1ba0*/  MUFU.EX2 R140, R140 ;  /* 0x0000008c008c7308 */ /* 0x000ff00000000800 */
[----:B------:R-:W0:Y:S01]  /*1bb0*/  MUFU.EX2 R2, R2 ;  /* 0x0000000200027308 */ /* 0x000e220000000800 */
[----:B---3--:R-:W-:-:S07]  /*1bc0*/  FMUL.FTZ R25, R132, R25 ;  /* 0x0000001984197220 */ /* 0x008fce0000410000 */
[----:B------:R-:W2:Y:S08]  /*1bd0*/  MUFU.EX2 R144, R144 ;  /* 0x0000009000907308 */ /* 0x000eb00000000800 */
[----:B------:R-:W3:Y:S08]  /*1be0*/  MUFU.EX2 R133, R133 ;  /* 0x0000008500857308 */ /* 0x000ef00000000800 */
[----:B------:R-:W0:Y:S08]  /*1bf0*/  MUFU.EX2 R141, R141 ;  /* 0x0000008d008d7308 */ /* 0x000e300000000800 */
[----:B------:R-:W1:Y:S01]  /*1c00*/  MUFU.EX2 R151, R151 ;  /* 0x0000009700977308 */ /* 0x000e620000000800 */
[----:B------:R-:W-:Y:S01]  /*1c10*/  FMUL.FTZ R132, R112, R47 ;  /* 0x0000002f70847220 */ /* 0x000fe20000410000 */
[-C--:B------:R-:W-:Y:S01]  /*1c20*/  FMUL.FTZ R139, R35, R25.reuse ;  /* 0x00000019238b7220 */ /* 0x080fe20000410000 */
[----:B------:R-:W-:Y:S01]  /*1c30*/  FMUL.FTZ R3, R34, R25 ;  /* 0x0000001922037220 */ /* 0x000fe20000410000 */
        /* <DEDUP_REMOVED lines=8> */
[----:B------:R-:W-:Y:S01]  /*1cc0*/  FMUL.FTZ R150, R36, R25 ;  /* 0x0000001924967220 */ /* 0x000fe20000410000 */
[----:B----4-:R-:W-:Y:S01]  /*1cd0*/  FMUL.FTZ R137, R149, R134 ;  /* 0x0000008695897220 */ /* 0x010fe20000410000 */
[----:B------:R-:W-:Y:S01]  /*1ce0*/  FFMA.FTZ R128, R134, R132, R135 ;  /* 0x0000008486807223 */ /* 0x000fe20000010087 */
[----:B0-----:R-:W-:Y:S01]  /*1cf0*/  FFMA.FTZ R142, R2, R3, R139 ;  /* 0x00000003028e7223 */ /* 0x001fe2000001008b */
[----:B--23--:R-:W-:Y:S06]  /*1d00*/  @P2 BRA `(.L_x_8717) ;  /* 0x0000000000202947 */ /* 0x00cfec0003800000 */
[----:B------:R-:W-:Y:S01]  /*1d10*/  ISETP.NE.AND P0, PT, R82, R123, PT ;  /* 0x0000007b5200720c */ /* 0x000fe20003f05270 */
[----:B-1----:R-:W-:-:S12]  /*1d20*/  HFMA2.MMA R127, -RZ, RZ, 1.875, 0 ;  /* 0x3f800000ff7f7435 */ /* 0x002fd800000001ff */
[----:B------:R-:W-:-:S04]  /*1d30*/  @P0 LEA.HI R24, R82, R82, RZ, 0x1 ;  /* 0x0000005252180211 */ /* 0x000fc800078f08ff */
[----:B------:R-:W-:-:S04]  /*1d40*/  @P0 LOP3.LUT R25, R24, 0x3ffffe, RZ, 0xc0, !PT ;  /* 0x003ffffe18190812 */ /* 0x000fc800078ec0ff */
[----:B------:R-:W-:-:S04]  /*1d50*/  @P0 IADD3 R25, -R25, R82, RZ ;  /* 0x0000005219190210 */ /* 0x000fc80007ffe1ff */
[----:B------:R-:W-:-:S05]  /*1d60*/  @P0 LEA R25, R25, 0x458, 0xa ;  /* 0x0000045819190811 */ /* 0x000fca00078e50ff */
[----:B------:R-:W-:-:S05]  /*1d70*/  @P0 IMAD.IADD R25, R25, 0x1, R116 ;  /* 0x0000000119190824 */ /* 0x000fca00078e0274 */
[----:B------:R0:W2:Y:S02]  /*1d80*/  @P0 LDS R127, [R25] ;  /* 0x00000000197f0984 */ /* 0x0000a40000000800 */
.L_x_8717:
[----:B------:R-:W-:Y:S05]  /*1d90*/  BSYNC B0 ;  /* 0x0000000000007941 */ /* 0x000fea0003800000 */
.L_x_8716:
[----:B-12---:R-:W-:Y:S01]  /*1da0*/  FMUL.FTZ R24, R2, R127 ;  /* 0x0000007f02187220 */ /* 0x006fe20000410000 */
[C---:B------:R-:W-:Y:S01]  /*1db0*/  FFMA.FTZ R128, R140.reuse, R128, R147 ;  /* 0x000000808c807223 */ /* 0x040fe20000010093 */
[----:B------:R-:W-:Y:S01]  /*1dc0*/  FMUL.FTZ R137, R140, R137 ;  /* 0x000000898c897220 */ /* 0x000fe20000410000 */
[C---:B0-----:R-:W-:Y:S01]  /*1dd0*/  FFMA.FTZ R25, R151.reuse, R142, R150 ;  /* 0x0000008e97197223 */ /* 0x041fe20000010096 */
        /* <DEDUP_REMOVED lines=21> */
[C---:B------:R-:W-:Y:S01]  /*1f30*/  ISETP.GE.AND P0, PT, R91.reuse, 0x1, PT ;  /* 0x000000015b00780c */ /* 0x040fe20003f06270 */
[----:B------:R-:W0:Y:S01]  /*1f40*/  SHFL.UP PT, R25, R152, 0x1, RZ ;  /* 0x0420000098197989 */ /* 0x000e2200000e00ff */
[C---:B------:R-:W-:Y:S01]  /*1f50*/  ISETP.NE.AND P2, PT, R138.reuse, 0x1f, PT ;  /* 0x0000001f8a00780c */ /* 0x040fe20003f45270 */
[----:B------:R-:W-:Y:S01]  /*1f60*/  BSSY B0, `(.L_x_8718) ;  /* 0x00000cd000007945 */ /* 0x000fe20003800000 */
[----:B------:R-:W-:Y:S01]  /*1f70*/  ISETP.GE.U32.AND P3, PT, R138, 0x18, PT ;  /* 0x000000188a00780c */ /* 0x000fe20003f66070 */
[----:B------:R-:W1:Y:S01]  /*1f80*/  SHFL.UP PT, R24, R137, 0x1, RZ ;  /* 0x0420000089187989 */ /* 0x000e6200000e00ff */
[----:B------:R-:W-:-:S02]  /*1f90*/  ISETP.NE.AND P4, PT, R91, RZ, PT ;  /* 0x000000ff5b00720c */ /* 0x000fc40003f85270 */
[----:B------:R-:W-:Y:S01]  /*1fa0*/  ISETP.NE.AND P5, PT, R96, RZ, PT ;  /* 0x000000ff6000720c */ /* 0x000fe20003fa5270 */
[----:B------:R-:W2:Y:S04]  /*1fb0*/  SHFL.DOWN PT, R154, R128, 0x1, 0x1f ;  /* 0x08201f00809a7f89 */ /* 0x000ea800000e0000 */
[----:B------:R-:W3:Y:S06]  /*1fc0*/  SHFL.DOWN PT, R142, R145, 0x1, 0x1f ;  /* 0x08201f00918e7f89 */ /* 0x000eec00000e0000 */
[----:B------:R-:W-:Y:S01]  /*1fd0*/  @!P4 MOV R158, 0x400 ;  /* 0x00000400009ec802 */ /* 0x000fe20000000f00 */
        /* <DEDUP_REMOVED lines=21> */
[----:B------:R-:W-:Y:S01]  /*2130*/  MOV R25, RZ ;  /* 0x000000ff00197202 */ /* 0x000fe20000000f00 */
[----:B-1----:R-:W-:Y:S01]  /*2140*/  @P0 FMUL.FTZ R137, R137, R24 ;  /* 0x0000001889890220 */ /* 0x002fe20000410000 */
[----:B------:R-:W-:Y:S01]  /*2150*/  ISETP.GE.AND P0, PT, R82, UR7, PT ;  /* 0x0000000752007c0c */ /* 0x000fe2000bf06270 */
[----:B------:R-:W-:-:S04]  /*2160*/  HFMA2.MMA R24, -RZ, RZ, 1.875, 0 ;  /* 0x3f800000ff187435 */ /* 0x000fc800000001ff */
[C---:B--2---:R-:W-:Y:S01]  /*2170*/  @!P2 FFMA.FTZ R128, R145.reuse, R154, R128 ;  /* 0x0000009a9180a223 */ /* 0x044fe20000010080 */
[----:B------:R-:W-:Y:S01]  /*2180*/  ISETP.EQ.AND P0, PT, R138, RZ, !P0 ;  /* 0x000000ff8a00720c */ /* 0x000fe20004702270 */
[----:B------:R-:W0:Y:S01]  /*2190*/  SHFL.UP PT, R154, R152, 0x8, RZ ;  /* 0x05000000989a7989 */ /* 0x000e2200000e00ff */
[----:B---3--:R-:W-:Y:S01]  /*21a0*/  @!P2 FMUL.FTZ R145, R145, R142 ;  /* 0x0000008e9191a220 */ /* 0x008fe20000410000 */
[C---:B------:R-:W-:Y:S02]  /*21b0*/  ISETP.GE.AND P2, PT, R91.reuse, 0x8, PT ;  /* 0x000000085b00780c */ /* 0x040fe40003f46270 */
[----:B------:R-:W1:Y:S04]  /*21c0*/  SHFL.UP PT, R142, R137, 0x8, RZ ;  /* 0x05000000898e7989 */ /* 0x000e6800000e00ff */
[----:B------:R-:W2:Y:S04]  /*21d0*/  SHFL.DOWN PT, R155, R128, 0x8, 0x1f ;  /* 0x09001f00809b7f89 */ /* 0x000ea800000e0000 */
[----:B------:R-:W3:Y:S04]  /*21e0*/  SHFL.DOWN PT, R156, R145, 0x8, 0x1f ;  /* 0x09001f00919c7f89 */ /* 0x000ee800000e0000 */
[----:B------:R-:W-:Y:S01]  /*21f0*/  @P0 LDS.64 R24, [R118+0xcd8] ;  /* 0x000cd80076180984 */ /* 0x000fe20000000a00 */
        /* <DEDUP_REMOVED lines=14> */
[----:B------:R-:W-:Y:S02]  /*22e0*/  ISETP.GT.AND P0, PT, R91, 0x1e, PT ;  /* 0x0000001e5b00780c */ /* 0x000fe40003f04270 */
        /* <DEDUP_REMOVED lines=10> */
[----:B0-----:R-:W-:-:S04]  /*2390*/  @P1 FFMA.FTZ R142, R137, R142, R152 ;  /* 0x0000008e898e1223 */ /* 0x001fc80000010098 */
[----:B------:R-:W-:Y:S01]  /*23a0*/  FFMA.FTZ R149, R149, R142, R132 ;  /* 0x0000008e95957223 */ /* 0x000fe20000010084 */
[----:B-1----:R-:W-:-:S03]  /*23b0*/  @P2 FFMA.FTZ R154, R155, R154, R156 ;  /* 0x0000009a9b9a2223 */ /* 0x002fc6000001009c */
[----:B------:R-:W-:Y:S01]  /*23c0*/  FFMA.FTZ R142, R134, R149, R135 ;  /* 0x00000095868e7223 */ /* 0x000fe20000010087 */
[----:B------:R-:W0:Y:S01]  /*23d0*/  @!P4 S2R R156, SR_CgaCtaId ;  /* 0x00000000009cc919 */ /* 0x000e220000008800 */
[----:B------:R-:W-:Y:S02]  /*23e0*/  FFMA.FTZ R3, R154, R127, R3 ;  /* 0x0000007f9a037223 */ /* 0x000fe40000010003 */
[----:B------:R-:W-:Y:S02]  /*23f0*/  FFMA.FTZ R147, R140, R142, R147 ;  /* 0x0000008e8c937223 */ /* 0x000fe40000010093 */
[----:B------:R-:W-:Y:S02]  /*2400*/  FFMA.FTZ R139, R2, R3, R139 ;  /* 0x00000003028b7223 */ /* 0x000fe4000001008b */
[----:B------:R-:W-:Y:S01]  /*2410*/  FFMA.FTZ R132, R144, R147, R47 ;  /* 0x0000009390847223 */ /* 0x000fe2000001002f */
[----:B------:R-:W-:Y:S02]  /*2420*/  IMAD.U32 R47, R136, 0x10000, RZ ;  /* 0x00010000882f7824 */ /* 0x000fe400078e00ff */
[----:B------:R-:W-:Y:S01]  /*2430*/  FMUL.FTZ R163, R106, R3 ;  /* 0x000000036aa37220 */ /* 0x000fe20000410000 */
[----:B------:R-:W-:Y:S01]  /*2440*/  FFMA.FTZ R135, R151, R139, R150 ;  /* 0x0000008b97877223 */ /* 0x000fe20000010096 */
[----:B------:R-:W-:Y:S01]  /*2450*/  FFMA.FTZ R130, R133, R132, R44 ;  /* 0x0000008485827223 */ /* 0x000fe2000001002c */
[----:B------:R-:W-:-:S02]  /*2460*/  IMAD.U32 R44, R59, 0x10000, RZ ;  /* 0x000100003b2c7824 */ /* 0x000fc400078e00ff */
[----:B------:R-:W-:Y:S01]  /*2470*/  FMUL.FTZ R152, R113, R139 ;  /* 0x0000008b71987220 */ /* 0x000fe20000410000 */
[C---:B------:R-:W-:Y:S01]  /*2480*/  FFMA.FTZ R137, R141.reuse, R135, R148 ;  /* 0x000000878d897223 */ /* 0x040fe20000010094 */
[----:B------:R-:W-:Y:S01]  /*2490*/  FFMA.FTZ R127, R141, R130, R40 ;  /* 0x000000828d7f7223 */ /* 0x000fe20000010028 */
[----:B------:R-:W-:Y:S01]  /*24a0*/  SHF.L.U32 R40, R58, 0x10, RZ ;  /* 0x000000103a287819 */ /* 0x000fe200000006ff */
[----:B--2---:R-:W-:Y:S01]  /*24b0*/  FFMA.FTZ R25, R145, R25, R128 ;  /* 0x0000001991197223 */ /* 0x004fe20000010080 */
[----:B------:R-:W-:Y:S01]  /*24c0*/  FFMA.FTZ R133, R133, R137, R46 ;  /* 0x0000008985857223 */ /* 0x000fe2000001002e */
[----:B------:R-:W-:Y:S01]  /*24d0*/  SHF.L.U32 R46, R61, 0x10, RZ ;  /* 0x000000103d2e7819 */ /* 0x000fe200000006ff */
[----:B------:R-:W-:Y:S01]  /*24e0*/  FMUL.FTZ R24, R145, R24 ;  /* 0x0000001891187220 */ /* 0x000fe20000410000 */
[----:B------:R-:W-:Y:S01]  /*24f0*/  FADD.FTZ R26, R163, R26 ;  /* 0x0000001aa31a7221 */ /* 0x000fe20000010000 */
[----:B------:R-:W-:Y:S01]  /*2500*/  FFMA.FTZ R141, R144, R133, R153 ;  /* 0x00000085908d7223 */ /* 0x000fe20000010099 */
[----:B------:R-:W-:Y:S01]  /*2510*/  FFMA.FTZ R144, R151, R127, R38 ;  /* 0x0000007f97907223 */ /* 0x000fe20000010026 */
[----:B------:R-:W-:Y:S01]  /*2520*/  FFMA.FTZ R38, R0, R149, RZ ;  /* 0x0000009500267223 */ /* 0x000fe200000100ff */
[----:B------:R-:W-:Y:S01]  /*2530*/  FFMA.FTZ R149, -R112, R47, R149 ;  /* 0x0000002f70957223 */ /* 0x000fe20000010195 */
[----:B------:R-:W-:Y:S01]  /*2540*/  FFMA.FTZ R143, R140, R141, R143 ;  /* 0x0000008d8c8f7223 */ /* 0x000fe2000001008f */
[----:B------:R-:W-:Y:S01]  /*2550*/  FFMA.FTZ R155, R2, R144, R43 ;  /* 0x00000090029b7223 */ /* 0x000fe2000001002b */
[----:B------:R-:W-:Y:S01]  /*2560*/  SHF.L.U32 R43, R60, 0x10, RZ ;  /* 0x000000103c2b7819 */ /* 0x000fe200000006ff */
[----:B------:R-:W-:Y:S01]  /*2570*/  FMUL.FTZ R128, R126, R139 ;  /* 0x0000008b7e807220 */ /* 0x000fe20000410000 */
[-C--:B------:R-:W-:Y:S01]  /*2580*/  FFMA.FTZ R151, R134, R143.reuse, R41 ;  /* 0x0000008f86977223 */ /* 0x080fe20000010029 */
[----:B------:R-:W-:Y:S01]  /*2590*/  FFMA.FTZ R41, R45, R142, R38 ;  /* 0x0000008e2d297223 */ /* 0x000fe20000010026 */
[C---:B------:R-:W-:Y:S01]  /*25a0*/  FFMA.FTZ R142, -R119.reuse, R46, R142 ;  /* 0x0000002e778e7223 */ /* 0x040fe2000001018e */
[----:B------:R-:W-:Y:S01]  /*25b0*/  FMUL.FTZ R153, R119, R143 ;  /* 0x0000008f77997220 */ /* 0x000fe20000410000 */
[----:B------:R-:W-:-:S02]  /*25c0*/  IMAD.U32 R38, R56, 0x10000, RZ ;  /* 0x0001000038267824 */ /* 0x000fc400078e00ff */
[----:B------:R-:W-:Y:S01]  /*25d0*/  FFMA.FTZ R2, R42, R147, R41 ;  /* 0x000000932a027223 */ /* 0x000fe20000010029 */
[----:B------:R-:W-:Y:S01]  /*25e0*/  FFMA.FTZ R147, -R110, R43, R147 ;  /* 0x0000002b6e937223 */ /* 0x000fe20000010193 */
[----:B------:R-:W-:Y:S01]  /*25f0*/  SHF.L.U32 R41, R57, 0x10, RZ ;  /* 0x0000001039297819 */ /* 0x000fe200000006ff */
[----:B------:R1:W-:Y:S01]  /*2600*/  @!P5 STS.64 [R118+0xcd8], R24 ;  /* 0x000cd8187600d388 */ /* 0x0003e20000000a00 */
[----:B------:R-:W-:Y:S01]  /*2610*/  FFMA.FTZ R134, R39, R132, R2 ;  /* 0x0000008427867223 */ /* 0x000fe20000010002 */
[----:B------:R-:W-:Y:S01]  /*2620*/  FMUL.FTZ R2, R112, R151 ;  /* 0x0000009770027220 */ /* 0x000fe20000410000 */
[----:B------:R-:W-:Y:S01]  /*2630*/  FFMA.FTZ R132, -R117, R44, R132 ;  /* 0x0000002c75847223 */ /* 0x000fe20000010184 */
[----:B------:R-:W-:Y:S01]  /*2640*/  FMUL.FTZ R145, R126, R137 ;  /* 0x000000897e917220 */ /* 0x000fe20000410000 */
[----:B------:R-:W-:Y:S01]  /*2650*/  FFMA.FTZ R157, R37, R130, R134 ;  /* 0x00000082259d7223 */ /* 0x000fe20000010086 */
[----:B------:R-:W-:Y:S01]  /*2660*/  FFMA.FTZ R140, R2, R149, RZ ;  /* 0x00000095028c7223 */ /* 0x000fe200000100ff */
[----:B------:R-:W-:Y:S01]  /*2670*/  FMUL.FTZ R134, R110, R141 ;  /* 0x0000008d6e867220 */ /* 0x000fe20000410000 */
[----:B0-----:R-:W-:Y:S01]  /*2680*/  @!P4 LEA R81, R156, R158, 0x18 ;  /* 0x0000009e9c51c211 */ /* 0x001fe200078ec0ff */
[----:B------:R-:W-:Y:S01]  /*2690*/  FFMA.FTZ R148, R36, R127, R157 ;  /* 0x0000007f24947223 */ /* 0x000fe2000001009d */
[----:B------:R-:W-:Y:S01]  /*26a0*/  FFMA.FTZ R159, R153, R142, R140 ;  /* 0x0000008e999f7223 */ /* 0x000fe2000001008c */
[----:B------:R-:W-:Y:S01]  /*26b0*/  FMUL.FTZ R157, R117, R133 ;  /* 0x00000085759d7220 */ /* 0x000fe20000410000 */
        /* <DEDUP_REMOVED lines=8> */
[----:B------:R-:W-:Y:S01]  /*2740*/  SHF.L.U32 R127, R55, 0x10, RZ ;  /* 0x00000010377f7819 */ /* 0x000fe200000006ff */
[----:B------:R-:W-:Y:S01]  /*2750*/  FADD.FTZ R28, R159, R28 ;  /* 0x0000001c9f1c7221 */ /* 0x000fe20000010000 */
[----:B------:R-:W-:Y:S01]  /*2760*/  FFMA.FTZ R154, R148, R140, R161 ;  /* 0x0000008c949a7223 */ /* 0x000fe200000100a1 */
[----:B------:R-:W-:Y:S01]  /*2770*/  FFMA.FTZ R161, -R113, R38, R144 ;  /* 0x0000002671a17223 */ /* 0x000fe20000010190 */
[----:B------:R-:W0:Y:S01]  /*2780*/  SHFL.DOWN PT, R165, R130, 0x1, 0x1f ;  /* 0x08201f0082a57f89 */ /* 0x000e2200000e0000 */
[----:B-1----:R-:W-:Y:S01]  /*2790*/  FMUL.FTZ R25, R126, R133 ;  /* 0x000000857e197220 */ /* 0x002fe20000410000 */
[----:B------:R-:W-:Y:S01]  /*27a0*/  FFMA.FTZ R144, R159, R150, R154 ;  /* 0x000000969f907223 */ /* 0x000fe2000001009a */
[----:B------:R-:W-:Y:S01]  /*27b0*/  FFMA.FTZ R154, -R106, R127, R155 ;  /* 0x0000007f6a9a7223 */ /* 0x000fe2000001019b */
[----:B------:R-:W-:Y:S01]  /*27c0*/  FMUL.FTZ R159, R126, R3 ;  /* 0x000000037e9f7220 */ /* 0x000fe20000410000 */
[----:B------:R-:W-:Y:S01]  /*27d0*/  FMUL.FTZ R145, R140, R145 ;  /* 0x000000918c917220 */ /* 0x000fe20000410000 */
        /* <DEDUP_REMOVED lines=9> */
[----:B------:R-:W1:Y:S01]  /*2870*/  SHFL.DOWN PT, R155, R144, 0x1, 0x1f ;  /* 0x08201f00909b7f89 */ /* 0x000e6200000e0000 */
[----:B------:R-:W-:Y:S01]  /*2880*/  FMUL.FTZ R150, R150, R163 ;  /* 0x000000a396967220 */ /* 0x000fe20000410000 */
[----:B------:R-:W-:Y:S01]  /*2890*/  FFMA.FTZ R154, R127, R3, R154 ;  /* 0x000000037f9a7223 */ /* 0x000fe2000001009a */
[C---:B------:R-:W-:Y:S01]  /*28a0*/  FMUL.FTZ R3, R126.reuse, R143 ;  /* 0x0000008f7e037220 */ /* 0x040fe20000410000 */
[----:B------:R-:W-:Y:S01]  /*28b0*/  FMUL.FTZ R126, R126, R151 ;  /* 0x000000977e7e7220 */ /* 0x000fe20000410000 */
[----:B------:R-:W-:Y:S01]  /*28c0*/  FFMA.FTZ R150, R41, R135, R150 ;  /* 0x0000008729967223 */ /* 0x000fe20000010096 */
[----:B------:R-:W-:Y:S01]  /*28d0*/  FMUL.FTZ R135, R132, R25 ;  /* 0x0000001984877220 */ /* 0x000fe20000410000 */
[----:B------:R-:W-:Y:S01]  /*28e0*/  FMUL.FTZ R3, R142, R3 ;  /* 0x000000038e037220 */ /* 0x000fe20000410000 */
[----:B------:R-:W-:Y:S01]  /*28f0*/  FMUL.FTZ R126, R149, R126 ;  /* 0x0000007e957e7220 */ /* 0x000fe20000410000 */
[----:B0-----:R-:W-:Y:S01]  /*2900*/  @!P0 FADD.FTZ R130, R130, R165 ;  /* 0x000000a582828221 */ /* 0x001fe20000010000 */
[----:B------:R-:W-:Y:S01]  /*2910*/  FFMA.FTZ R141, R43, R141, R128 ;  /* 0x0000008d2b8d7223 */ /* 0x000fe20000010080 */
[----:B------:R-:W-:Y:S01]  /*2920*/  FFMA.FTZ R128, R46, R143, R3 ;  /* 0x0000008f2e807223 */ /* 0x000fe20000010003 */
[----:B------:R-:W-:Y:S01]  /*2930*/  FFMA.FTZ R151, R47, R151, R126 ;  /* 0x000000972f977223 */ /* 0x000fe2000001007e */
[----:B------:R-:W-:Y:S01]  /*2940*/  FADD.FTZ R27, R152, R27 ;  /* 0x0000001b981b7221 */ /* 0x000fe20000010000 */
[----:B------:R-:W0:Y:S01]  /*2950*/  SHFL.DOWN PT, R165, R130, 0x2, 0x1f ;  /* 0x08401f0082a57f89 */ /* 0x000e2200000e0000 */
        /* <DEDUP_REMOVED lines=10> */
[----:B------:R-:W-:Y:S01]  /*2a00*/  ISETP.GT.AND P0, PT, R91, 0x1b, PT ;  /* 0x0000001b5b00780c */ /* 0x000fe20003f04270 */
[----:B------:R-:W-:Y:S01]  /*2a10*/  FADD.FTZ R50, R141, R50 ;  /* 0x000000328d327221 */ /* 0x000fe20000010000 */
[----:B------:R-:W-:Y:S01]  /*2a20*/  FADD.FTZ R49, R128, R49 ;  /* 0x0000003180317221 */ /* 0x000fe20000010000 */
[----:B------:R-:W-:Y:S01]  /*2a30*/  FADD.FTZ R48, R151, R48 ;  /* 0x0000003097307221 */ /* 0x000fe20000010000 */
[----:B------:R-:W1:Y:S01]  /*2a40*/  SHFL.DOWN PT, R155, R144, 0x2, 0x1f ;  /* 0x08401f00909b7f89 */ /* 0x000e6200000e0000 */
[----:B0-----:R-:W-:-:S05]  /*2a50*/  @!P3 FADD.FTZ R130, R130, R165 ;  /* 0x000000a58282b221 */ /* 0x001fca0000010000 */
[----:B------:R-:W0:Y:S01]  /*2a60*/  SHFL.DOWN PT, R165, R130, 0x4, 0x1f ;  /* 0x08801f0082a57f89 */ /* 0x000e2200000e0000 */
[----:B-1----:R-:W-:Y:S01]  /*2a70*/  @!P3 FADD.FTZ R144, R144, R155 ;  /* 0x0000009b9090b221 */ /* 0x002fe20000010000 */
[----:B------:R-:W-:-:S04]  /*2a80*/  ISETP.GT.AND P3, PT, R91, 0x17, PT ;  /* 0x000000175b00780c */ /* 0x000fc80003f64270 */
        /* <DEDUP_REMOVED lines=8> */
[----:B-1----:R-:W-:-:S05]  /*2b10*/  @!P3 FADD.FTZ R144, R144, R155 ;  /* 0x0000009b9090b221 */ /* 0x002fca0000010000 */
[----:B------:R-:W1:Y:S01]  /*2b20*/  SHFL.DOWN PT, R155, R144, 0x10, 0x1f ;  /* 0x0a001f00909b7f89 */ /* 0x000e6200000e0000 */
[----:B0-----:R-:W-:-:S05]  /*2b30*/  @!P0 FADD.FTZ R130, R130, R165 ;  /* 0x000000a582828221 */ /* 0x001fca0000010000 */
[----:B------:R-:W-:Y:S01]  /*2b40*/  MOV R25, R130 ;  /* 0x0000008200197202 */ /* 0x000fe20000000f00 */
[----:B------:R-:W-:-:S04]  /*2b50*/  FFMA.FTZ R130, R44, R133, R135 ;  /* 0x000000852c827223 */ /* 0x000fc80000010087 */
[----:B------:R-:W-:Y:S01]  /*2b60*/  FADD.FTZ R51, R130, R51 ;  /* 0x0000003382337221 */ /* 0x000fe20000010000 */
[----:B-1----:R-:W-:-:S04]  /*2b70*/  @!P0 FADD.FTZ R144, R144, R155 ;  /* 0x0000009b90908221 */ /* 0x002fc80000010000 */
[----:B------:R-:W-:-:S05]  /*2b80*/  IMAD.MOV.U32 R24, RZ, RZ, R144 ;  /* 0x000000ffff187224 */ /* 0x000fca00078e0090 */
        /* <DEDUP_REMOVED lines=10> */
.L_x_8719:
[----:B------:R-:W-:Y:S05]  /*2c30*/  BSYNC B0 ;  /* 0x0000000000007941 */ /* 0x000fea0003800000 */
.L_x_8718:
[----:B------:R-:W-:Y:S01]  /*2c40*/  UIADD3 UR5, UR5, 0x1, URZ ;  /* 0x0000000105057890 */ /* 0x000fe2000fffe03f */
[----:B------:R-:W-:Y:S01]  /*2c50*/  LEA R109, P5, R18, R109, 0x2 ;  /* 0x0000006d126d7211 */ /* 0x000fe200078a10ff */
[----:B------:R-:W-:Y:S01]  /*2c60*/  VIADD R23, R23, 0x1 ;  /* 0x0000000117177836 */ /* 0x000fe20000000000 */
[----:B------:R-:W-:Y:S02]  /*2c70*/  LEA R121, P3, R22, R121, 0x2 ;  /* 0x0000007916797211 */ /* 0x000fe400078610ff */
[----:B------:R-:W-:Y:S01]  /*2c80*/  LEA R125, P4, R20, R125, 0x2 ;  /* 0x0000007d147d7211 */ /* 0x000fe200078810ff */
[----:B------:R-:W-:Y:S01]  /*2c90*/  IMAD.X R124, R124, 0x1, R19, P5 ;  /* 0x000000017c7c7824 */ /* 0x000fe200028e0613 */
[----:B------:R-:W-:Y:S02]  /*2ca0*/  ISETP.LE.AND P0, PT, R146, UR5, PT ;  /* 0x0000000592007c0c */ /* 0x000fe4000bf03270 */
[----:B------:R-:W-:Y:S02]  /*2cb0*/  IADD3 R104, P6, R104, 0x8, RZ ;  /* 0x0000000868687810 */ /* 0x000fe40007fde0ff */
[----:B-1----:R-:W-:-:S02]  /*2cc0*/  IADD3 R116, R116, 0x4, RZ ;  /* 0x0000000474747810 */ /* 0x002fc40007ffe0ff */
[----:B------:R-:W-:Y:S02]  /*2cd0*/  IADD3 R118, R118, 0x8, RZ ;  /* 0x0000000876767810 */ /* 0x000fe40007ffe0ff */
[----:B------:R-:W-:Y:S02]  /*2ce0*/  IADD3.X R120, R120, R131, RZ, P3, !PT ;  /* 0x0000008378787210 */ /* 0x000fe40001ffe4ff */
[----:B------:R-:W-:Y:S02]  /*2cf0*/  IADD3.X R122, R122, R21, RZ, P4, !PT ;  /* 0x000000157a7a7210 */ /* 0x000fe400027fe4ff */
[----:B------:R-:W-:Y:S01]  /*2d00*/  IADD3.X R111, RZ, R111, RZ, P6, !PT ;  /* 0x0000006fff6f7210 */ /* 0x000fe200037fe4ff */
[----:B------:R-:W-:Y:S06]  /*2d10*/  @!P0 BRA `(.L_x_8720) ;  /* 0xffffffec000c8947 */ /* 0x000fec000383ffff */
.L_x_8715:
[----:B------:R-:W1:Y:S08]  /*2d20*/  S2UR UR7, SR_CgaCtaId ;  /* 0x00000000000779c3 */ /* 0x000e700000008800 */
[----:B------:R-:W-:Y:S01]  /*2d30*/  BAR.SYNC.DEFER_BLOCKING 0x0 ;  /* 0x0000000000007b1d */ /* 0x000fe20000010000 */
[----:B------:R-:W-:Y:S02]  /*2d40*/  F2FP.BF16.F32.PACK_AB R32, R32, R33 ;  /* 0x000000212020723e */ /* 0x000fe400000010ff */
[----:B------:R-:W-:-:S02]  /*2d50*/  ISETP.NE.AND P0, PT, R96, RZ, PT ;  /* 0x000000ff6000720c */ /* 0x000fc40003f05270 */
[----:B------:R-:W-:Y:S01]  /*2d60*/  PRMT R0, R32, 0x7632, R0 ;  /* 0x0000763220007816 */ /* 0x000fe20000000000 */
[----:B------:R-:W-:Y:S01]  /*2d70*/  UMOV UR5, 0x400 ;  /* 0x0000040000057882 */ /* 0x000fe20000000000 */
[----:B------:R-:W-:Y:S01]  /*2d80*/  F2FP.BF16.F32.PACK_AB R30, R30, R31 ;  /* 0x0000001f1e1e723e */ /* 0x000fe200000010ff */
[----:B------:R-:W2:Y:S01]  /*2d90*/  LDC.64 R22, c[0x0][0x388] ;  /* 0x0000e200ff167b82 */ /* 0x000ea20000000a00 */
[----:B------:R-:W-:Y:S01]  /*2da0*/  F2FP.BF16.F32.PACK_AB R28, R28, R29 ;  /* 0x0000001d1c1c723e */ /* 0x000fe200000010ff */
[----:B------:R-:W-:Y:S01]  /*2db0*/  BSSY B0, `(.L_x_8721) ;  /* 0x0000032000007945 */ /* 0x000fe20003800000 */
[----:B------:R-:W-:Y:S02]  /*2dc0*/  F2FP.BF16.F32.PACK_AB R26, R26, R27 ;  /* 0x0000001b1a1a723e */ /* 0x000fe400000010ff */
[----:B------:R-:W-:Y:S02]  /*2dd0*/  LEA R3, R82, 0xffffff00, 0x8 ;  /* 0xffffff0052037811 */ /* 0x000fe400078e40ff */
[----:B------:R-:W-:-:S02]  /*2de0*/  PRMT R31, R30, 0x7632, R31 ;  /* 0x000076321e1f7816 */ /* 0x000fc4000000001f */
[----:B------:R-:W-:Y:S02]  /*2df0*/  PRMT R2, R28, 0x7632, R2 ;  /* 0x000076321c027816 */ /* 0x000fe40000000002 */
[----:B------:R-:W-:Y:S01]  /*2e00*/  IADD3 R71, P3, R71, -0x1c0, RZ ;  /* 0xfffffe4047477810 */ /* 0x000fe20007f7e0ff */
[----:B-1----:R-:W-:Y:S01]  /*2e10*/  ULEA UR5, UR7, UR5, 0x18 ;  /* 0x0000000507057291 */ /* 0x002fe2000f8ec03f */
[----:B------:R1:W-:Y:S02]  /*2e20*/  STS.U16 [R62+0x2], R0 ;  /* 0x000002003e007388 */ /* 0x0003e40000000400 */
[----:B------:R-:W-:Y:S02]  /*2e30*/  ULDC UR7, c[0x0][0x218] ;  /* 0x0000860000077ab9 */ /* 0x000fe40000000800 */
[----:B0-----:R-:W-:Y:S01]  /*2e40*/  IADD3 R24, -R3, UR7, RZ ;  /* 0x0000000703187c10 */ /* 0x001fe2000fffe1ff */
[----:B------:R-:W-:Y:S01]  /*2e50*/  STS.U16 [R62], R32 ;  /* 0x000000203e007388 */ /* 0x000fe20000000400 */
[----:B------:R-:W-:Y:S01]  /*2e60*/  MOV R81, UR5 ;  /* 0x0000000500517c02 */ /* 0x000fe20008000f00 */
[----:B--2---:R-:W-:-:S02]  /*2e70*/  IMAD.WIDE.U32 R18, R22, UR15, RZ ;  /* 0x0000000f16127c25 */ /* 0x004fc4000f8e00ff */
[----:B------:R-:W-:Y:S01]  /*2e80*/  STS.U16 [R62+0x4], R30 ;  /* 0x0000041e3e007388 */ /* 0x000fe20000000400 */
[----:B-1----:R-:W-:-:S03]  /*2e90*/  PRMT R0, R26, 0x7632, R0 ;  /* 0x000076321a007816 */ /* 0x002fc60000000000 */
[----:B------:R-:W-:Y:S04]  /*2ea0*/  STS.U16 [R62+0x6], R31 ;  /* 0x0000061f3e007388 */ /* 0x000fe80000000400 */
[----:B------:R-:W-:Y:S04]  /*2eb0*/  STS.U16 [R62+0x8], R28 ;  /* 0x0000081c3e007388 */ /* 0x000fe80000000400 */
[----:B------:R0:W-:Y:S04]  /*2ec0*/  STS.U16 [R62+0xa], R2 ;  /* 0x00000a023e007388 */ /* 0x0001e80000000400 */
[----:B------:R-:W-:Y:S04]  /*2ed0*/  STS.U16 [R62+0xc], R26 ;  /* 0x00000c1a3e007388 */ /* 0x000fe80000000400 */
[----:B------:R-:W-:Y:S01]  /*2ee0*/  STS.U16 [R62+0xe], R0 ;  /* 0x00000e003e007388 */ /* 0x000fe20000000400 */
[----:B------:R-:W-:-:S03]  /*2ef0*/  NOP ;  /* 0x0000000000007918 */ /* 0x000fc60000000000 */
[----:B------:R-:W-:Y:S01]  /*2f00*/  LDS.U16 R25, [R70] ;  /* 0x0000000046197984 */ /* 0x000fe20000000400 */
[----:B0-----:R-:W-:-:S03]  /*2f10*/  IMAD R2, R22, UR14, RZ ;  /* 0x0000000e16027c24 */ /* 0x001fc6000f8e02ff */
[----:B------:R-:W-:Y:S01]  /*2f20*/  LDS.U16 R27, [R69+0x40] ;  /* 0x00004000451b7984 */ /* 0x000fe20000000400 */
[----:B------:R-:W-:Y:S01]  /*2f30*/  IMAD R23, R23, UR15, R2 ;  /* 0x0000000f17177c24 */ /* 0x000fe2000f8e0202 */
[----:B------:R-:W-:Y:S02]  /*2f40*/  IADD3 R2, P2, R83, R3, RZ ;  /* 0x0000000353027210 */ /* 0x000fe40007f5e0ff */
[----:B------:R-:W-:Y:S01]  /*2f50*/  LDS.U16 R29, [R68+0x80] ;  /* 0x00008000441d7984 */ /* 0x000fe20000000400 */
[----:B------:R-:W-:Y:S01]  /*2f60*/  IMAD.IADD R41, R19, 0x1, R23 ;  /* 0x0000000113297824 */ /* 0x000fe200078e0217 */
[----:B------:R-:W-:Y:S02]  /*2f70*/  LEA.HI.X.SX32 R3, R3, R80, 0x1, P2 ;  /* 0x0000005003037211 */ /* 0x000fe400010f0eff */
        /* <DEDUP_REMOVED lines=21> */
.L_x_8722:
[----:B------:R-:W-:Y:S05]  /*30d0*/  BSYNC B0 ;  /* 0x0000000000007941 */ /* 0x000fea0003800000 */
.L_x_8721:
[----:B------:R-:W-:Y:S01]  /*30e0*/  IMAD.MOV.U32 R19, RZ, RZ, R41 ;  /* 0x000000ffff137224 */ /* 0x000fe200078e0029 */
[----:B------:R-:W-:Y:S01]  /*30f0*/  ULDC.64 UR8, c[0x0][0x390] ;  /* 0x0000e40000087ab9 */ /* 0x000fe20000000a00 */
[----:B------:R-:W-:Y:S01]  /*3100*/  ULDC.64 UR16, c[0x0][0x3e0] ;  /* 0x0000f80000107ab9 */ /* 0x000fe20000000a00 */
[----:B0-----:R-:W-:Y:S01]  /*3110*/  IMAD R22, R102, UR8, RZ ;  /* 0x0000000866167c24 */ /* 0x001fe2000f8e02ff */
[----:B------:R-:W-:Y:S01]  /*3120*/  IADD3.X R72, R72, -0x1, RZ, P3, !PT ;  /* 0xffffffff48487810 */ /* 0x000fe20001ffe4ff */
[----:B------:R-:W-:Y:S01]  /*3130*/  IMAD.WIDE.U32 R18, R107, UR8, R18 ;  /* 0x000000086b127c25 */ /* 0x000fe2000f8e0012 */
[----:B------:R-:W-:Y:S01]  /*3140*/  IADD3 R20, P2, R71, UR16, RZ ;  /* 0x0000001047147c10 */ /* 0x000fe2000ff5e0ff */
[----:B------:R-:W-:Y:S01]  /*3150*/  BSSY B0, `(.L_x_8723) ;  /* 0x000004d000007945 */ /* 0x000fe20003800000 */
[----:B------:R-:W-:Y:S01]  /*3160*/  ISETP.GE.AND P6, PT, R78, R0, PT ;  /* 0x000000004e00720c */ /* 0x000fe20003fc6270 */
[----:B------:R-:W-:Y:S01]  /*3170*/  IMAD R23, R107, UR9, R22 ;  /* 0x000000096b177c24 */ /* 0x000fe2000f8e0216 */
[----:B------:R-:W-:-:S02]  /*3180*/  IADD3 R22, P1, R18, UR6, RZ ;  /* 0x0000000612167c10 */ /* 0x000fc4000ff3e0ff */
[----:B------:R-:W-:Y:S02]  /*3190*/  IADD3.X R21, R72, UR17, RZ, P2, !PT ;  /* 0x0000001148157c10 */ /* 0x000fe400097fe4ff */
[----:B------:R-:W-:Y:S02]  /*31a0*/  IADD3.X R19, R23, UR10, R19, P1, !PT ;  /* 0x0000000a17137c10 */ /* 0x000fe40008ffe413 */
[C---:B------:R-:W-:Y:S02]  /*31b0*/  LEA R18, P1, R22.reuse, R20, 0x1 ;  /* 0x0000001416127211 */ /* 0x040fe400078208ff */
[-C--:B------:R-:W-:Y:S02]  /*31c0*/  ISETP.GE.AND P5, PT, R77, R0.reuse, PT ;  /* 0x000000004d00720c */ /* 0x080fe40003fa6270 */
[----:B------:R-:W-:Y:S02]  /*31d0*/  LEA.HI.X R19, R22, R21, R19, 0x1, P1 ;  /* 0x0000001516137211 */ /* 0x000fe400008f0c13 */
[----:B------:R-:W-:-:S02]  /*31e0*/  ISETP.GE.AND P4, PT, R76, R0, PT ;  /* 0x000000004c00720c */ /* 0x000fc40003f86270 */
[-C--:B------:R-:W-:Y:S01]  /*31f0*/  ISETP.GE.AND P3, PT, R75, R0.reuse, PT ;  /* 0x000000004b00720c */ /* 0x080fe20003f66270 */
[----:B------:R-:W-:Y:S01]  /*3200*/  @!P6 STG.E.U16 desc[UR12][R18.64+0x40], R29 ;  /* 0x0000401d1200e986 */ /* 0x000fe2000c10150c */
[-C--:B------:R-:W-:Y:S02]  /*3210*/  ISETP.GE.AND P2, PT, R74, R0.reuse, PT ;  /* 0x000000004a00720c */ /* 0x080fe40003f46270 */
[-C--:B------:R-:W-:Y:S02]  /*3220*/  ISETP.GE.AND P1, PT, R79, R0.reuse, PT ;  /* 0x000000004f00720c */ /* 0x080fe40003f26270 */
[----:B------:R-:W-:Y:S01]  /*3230*/  ISETP.GE.AND P6, PT, R73, R0, PT ;  /* 0x000000004900720c */ /* 0x000fe20003fc6270 */
[----:B------:R0:W-:Y:S01]  /*3240*/  @!P5 STG.E.U16 desc[UR12][R18.64+0x80], R31 ;  /* 0x0000801f1200d986 */ /* 0x0001e2000c10150c */
[----:B------:R-:W-:Y:S01]  /*3250*/  F2FP.BF16.F32.PACK_AB R0, R49, R48 ;  /* 0x000000303100723e */ /* 0x000fe200000010ff */
[----:B------:R-:W-:Y:S01]  /*3260*/  FADD.FTZ R48, R48, R103 ;  /* 0x0000006730307221 */ /* 0x000fe20000010000 */
[----:B------:R-:W-:Y:S01]  /*3270*/  F2FP.BF16.F32.PACK_AB R20, R51, R50 ;  /* 0x000000323314723e */ /* 0x000fe200000010ff */
[----:B------:R-:W-:Y:S01]  /*3280*/  @!P4 STG.E.U16 desc[UR12][R18.64+0xc0], R33 ;  /* 0x0000c0211200c986 */ /* 0x000fe2000c10150c */
[----:B------:R-:W-:Y:S01]  /*3290*/  PRMT R21, R0, 0x7610, R21 ;  /* 0x0000761000157816 */ /* 0x000fe20000000015 */
[----:B------:R-:W-:Y:S01]  /*32a0*/  FADD.FTZ R49, R48, R49 ;  /* 0x0000003130317221 */ /* 0x000fe20000010000 */
[----:B------:R-:W-:Y:S01]  /*32b0*/  PRMT R22, R0, 0x7632, R22 ;  /* 0x0000763200167816 */ /* 0x000fe20000000016 */
[----:B------:R-:W-:Y:S01]  /*32c0*/  @!P3 STG.E.U16 desc[UR12][R18.64+0x100], R35 ;  /* 0x000100231200b986 */ /* 0x000fe2000c10150c */
[----:B------:R-:W-:Y:S01]  /*32d0*/  F2FP.BF16.F32.PACK_AB R0, R53, R52 ;  /* 0x000000343500723e */ /* 0x000fe200000010ff */
[----:B------:R-:W-:-:S02]  /*32e0*/  FADD.FTZ R50, R49, R50 ;  /* 0x0000003231327221 */ /* 0x000fc40000010000 */
[----:B------:R-:W-:Y:S01]  /*32f0*/  @!P2 STG.E.U16 desc[UR12][R18.64+0x140], R37 ;  /* 0x000140251200a986 */ /* 0x000fe2000c10150c */
[----:B0-----:R-:W-:Y:S01]  /*3300*/  PRMT R31, R20, 0x7632, R31 ;  /* 0x00007632141f7816 */ /* 0x001fe2000000001f */
[----:B------:R-:W-:Y:S01]  /*3310*/  FADD.FTZ R51, R50, R51 ;  /* 0x0000003332337221 */ /* 0x000fe20000010000 */
[----:B------:R-:W-:Y:S01]  /*3320*/  PRMT R26, R0, 0x7632, R26 ;  /* 0x00007632001a7816 */ /* 0x000fe2000000001a */
[----:B------:R-:W-:Y:S02]  /*3330*/  @!P1 STG.E.U16 desc[UR12][R18.64], R27 ;  /* 0x0000001b12009986 */ /* 0x000fe4000c10150c */
[----:B------:R-:W-:Y:S02]  /*3340*/  FADD.FTZ R52, R51, R52 ;  /* 0x0000003433347221 */ /* 0x000fe40000010000 */
[----:B------:R0:W-:Y:S02]  /*3350*/  @!P6 STG.E.U16 desc[UR12][R18.64+0x180], R39 ;  /* 0x000180271200e986 */ /* 0x0001e4000c10150c */
[----:B------:R-:W-:Y:S01]  /*3360*/  FADD.FTZ R53, R52, R53 ;  /* 0x0000003534357221 */ /* 0x000fe20000010000 */
[----:B------:R-:W-:Y:S01]  /*3370*/  BAR.SYNC.DEFER_BLOCKING 0x0 ;  /* 0x0000000000007b1d */ /* 0x000fe20000010000 */
[----:B0-----:R-:W-:-:S02]  /*3380*/  F2FP.BF16.F32.PACK_AB R19, R129, R54 ;  /* 0x000000368113723e */ /* 0x001fc400000010ff */
[----:B------:R-:W-:Y:S02]  /*3390*/  FADD.FTZ R54, R53, R54 ;  /* 0x0000003635367221 */ /* 0x000fe40000010000 */
[----:B------:R-:W-:Y:S02]  /*33a0*/  PRMT R18, R19, 0x7632, R18 ;  /* 0x0000763213127816 */ /* 0x000fe40000000012 */
[----:B------:R-:W-:Y:S01]  /*33b0*/  FADD.FTZ R103, R54, R129 ;  /* 0x0000008136677221 */ /* 0x000fe20000010000 */
[----:B------:R-:W-:Y:S04]  /*33c0*/  STS.U16 [R62], R21 ;  /* 0x000000153e007388 */ /* 0x000fe80000000400 */
[----:B------:R-:W-:Y:S04]  /*33d0*/  STS.U16 [R62+0x2], R22 ;  /* 0x000002163e007388 */ /* 0x000fe80000000400 */
[----:B------:R0:W-:Y:S04]  /*33e0*/  STS.U16 [R62+0x4], R20 ;  /* 0x000004143e007388 */ /* 0x0001e80000000400 */
[----:B------:R-:W-:Y:S04]  /*33f0*/  STS.U16 [R62+0x6], R31 ;  /* 0x0000061f3e007388 */ /* 0x000fe80000000400 */
[----:B------:R-:W-:Y:S01]  /*3400*/  STS.U16 [R62+0x8], R0 ;  /* 0x000008003e007388 */ /* 0x000fe20000000400 */
[----:B0-----:R-:W0:Y:S03]  /*3410*/  LDC.64 R20, c[0x0][0x3a8] ;  /* 0x0000ea00ff147b82 */ /* 0x001e260000000a00 */
[----:B------:R-:W-:Y:S04]  /*3420*/  STS.U16 [R62+0xa], R26 ;  /* 0x00000a1a3e007388 */ /* 0x000fe80000000400 */
[----:B------:R-:W-:Y:S04]  /*3430*/  STS.U16 [R62+0xc], R19 ;  /* 0x00000c133e007388 */ /* 0x000fe80000000400 */
[----:B------:R0:W-:Y:S01]  /*3440*/  STS.U16 [R62+0xe], R18 ;  /* 0x00000e123e007388 */ /* 0x0001e20000000400 */
        /* <DEDUP_REMOVED lines=29> */
.L_x_8724:
[----:B------:R-:W-:Y:S05]  /*3620*/  BSYNC B0 ;  /* 0x0000000000007941 */ /* 0x000fea0003800000 */
.L_x_8723:
[----:B------:R-:W-:Y:S01]  /*3630*/  MOV R2, R18 ;  /* 0x0000001200027202 */ /* 0x000fe20000000f00 */
[----:B------:R-:W-:Y:S01]  /*3640*/  ULDC.64 UR8, c[0x0][0x3b0] ;  /* 0x0000ec0000087ab9 */ /* 0x000fe20000000a00 */
[----:B------:R-:W-:Y:S01]  /*3650*/  MOV R3, R31 ;  /* 0x0000001f00037202 */ /* 0x000fe20000000f00 */
[----:B0-----:R-:W-:Y:S01]  /*3660*/  IMAD R20, R102, UR8, RZ ;  /* 0x0000000866147c24 */ /* 0x001fe2000f8e02ff */
[----:B------:R-:W-:Y:S01]  /*3670*/  ULDC.64 UR16, c[0x0][0x3f0] ;  /* 0x0000fc0000107ab9 */ /* 0x000fe20000000a00 */
[-C--:B------:R-:W-:Y:S01]  /*3680*/  ISETP.GE.AND P4, PT, R75, R0.reuse, PT ;  /* 0x000000004b00720c */ /* 0x080fe20003f86270 */
[----:B------:R-:W-:Y:S01]  /*3690*/  UIADD3 UR4, UR4, -0x100, URZ ;  /* 0xffffff0004047890 */ /* 0x000fe2000fffe03f */
[----:B------:R-:W-:Y:S01]  /*36a0*/  IMAD.WIDE.U32 R2, R107, UR8, R2 ;  /* 0x000000086b027c25 */ /* 0x000fe2000f8e0002 */
[----:B------:R-:W-:Y:S02]  /*36b0*/  IADD3 R18, P1, R71, UR16, RZ ;  /* 0x0000001047127c10 */ /* 0x000fe4000ff3e0ff */
[----:B------:R-:W-:Y:S01]  /*36c0*/  ISETP.GE.AND P5, PT, R74, R0, PT ;  /* 0x000000004a00720c */ /* 0x000fe20003fa6270 */
[----:B------:R-:W-:Y:S01]  /*36d0*/  IMAD R21, R107, UR9, R20 ;  /* 0x000000096b157c24 */ /* 0x000fe2000f8e0214 */
[----:B------:R-:W-:-:S02]  /*36e0*/  IADD3 R20, P0, R2, UR6, RZ ;  /* 0x0000000602147c10 */ /* 0x000fc4000ff1e0ff */
[----:B------:R-:W-:Y:S02]  /*36f0*/  ISETP.GE.AND P6, PT, R73, R0, PT ;  /* 0x000000004900720c */ /* 0x000fe40003fc6270 */
[----:B------:R-:W-:Y:S02]  /*3700*/  IADD3.X R19, R72, UR17, RZ, P1, !PT ;  /* 0x0000001148137c10 */ /* 0x000fe40008ffe4ff */
[----:B------:R-:W-:Y:S02]  /*3710*/  IADD3.X R3, R21, UR10, R3, P0, !PT ;  /* 0x0000000a15037c10 */ /* 0x000fe400087fe403 */
[----:B------:R-:W-:Y:S02]  /*3720*/  LEA R2, P2, R20, R18, 0x1 ;  /* 0x0000001214027211 */ /* 0x000fe400078408ff */
[----:B------:R-:W-:Y:S02]  /*3730*/  ISETP.GE.AND P3, PT, R76, R0, PT ;  /* 0x000000004c00720c */ /* 0x000fe40003f66270 */
[----:B------:R-:W-:-:S02]  /*3740*/  LEA.HI.X R3, R20, R19, R3, 0x1, P2 ;  /* 0x0000001314037211 */ /* 0x000fc400010f0c03 */
[-C--:B------:R-:W-:Y:S02]  /*3750*/  ISETP.GE.AND P0, PT, R79, R0.reuse, PT ;  /* 0x000000004f00720c */ /* 0x080fe40003f06270 */
[-C--:B------:R-:W-:Y:S01]  /*3760*/  ISETP.GE.AND P1, PT, R78, R0.reuse, PT ;  /* 0x000000004e00720c */ /* 0x080fe20003f26270 */
[----:B------:R0:W-:Y:S01]  /*3770*/  @!P4 STG.E.U16 desc[UR12][R2.64+0x100], R65 ;  /* 0x000100410200c986 */ /* 0x0001e2000c10150c */
[----:B------:R-:W-:-:S03]  /*3780*/  ISETP.GE.AND P2, PT, R77, R0, PT ;  /* 0x000000004d00720c */ /* 0x000fc60003f46270 */
[----:B------:R0:W-:Y:S04]  /*3790*/  @!P5 STG.E.U16 desc[UR12][R2.64+0x140], R29 ;  /* 0x0001401d0200d986 */ /* 0x0001e8000c10150c */
[----:B------:R0:W-:Y:S04]  /*37a0*/  @!P6 STG.E.U16 desc[UR12][R2.64+0x180], R63 ;  /* 0x0001803f0200e986 */ /* 0x0001e8000c10150c */
[----:B------:R0:W-:Y:S01]  /*37b0*/  @!P3 STG.E.U16 desc[UR12][R2.64+0xc0], R27 ;  /* 0x0000c01b0200b986 */ /* 0x0001e2000c10150c */
[C---:B------:R-:W-:Y:S01]  /*37c0*/  ISETP.GT.AND P3, PT, R82.reuse, 0x1, PT ;  /* 0x000000015200780c */ /* 0x040fe20003f64270 */
[----:B------:R-:W-:-:S02]  /*37d0*/  VIADD R82, R82, 0xffffffff ;  /* 0xffffffff52527836 */ /* 0x000fc40000000000 */
        /* <DEDUP_REMOVED lines=10> */
.L_x_8714:
        /* <DEDUP_REMOVED lines=26> */
.L_x_8727:
[----:B------:R-:W-:Y:S05]  /*3a20*/  BSYNC B0 ;  /* 0x0000000000007941 */ /* 0x000fea0003800000 */
.L_x_8726:
[----:B------:R-:W-:Y:S01]  /*3a30*/  ULDC.64 UR4, c[0x0][0x3f8] ;  /* 0x0000fe0000047ab9 */ /* 0x000fe20000000a00 */
[----:B------:R-:W-:Y:S01]  /*3a40*/  BSSY B0, `(.L_x_8728) ;  /* 0x000001d000007945 */ /* 0x000fe20003800000 */
[----:B------:R-:W-:-:S04]  /*3a50*/  ISETP.NE.U32.AND P0, PT, RZ, UR4, PT ;  /* 0x00000004ff007c0c */ /* 0x000fc8000bf05070 */
[----:B------:R-:W-:-:S13]  /*3a60*/  ISETP.NE.AND.EX P0, PT, RZ, UR5, PT, P0 ;  /* 0x00000005ff007c0c */ /* 0x000fda000bf05300 */
[----:B------:R-:W-:Y:S05]  /*3a70*/  @!P0 BRA `(.L_x_8729) ;  /* 0x0000000000608947 */ /* 0x000fea0003800000 */
[----:B------:R-:W-:Y:S06]  /*3a80*/  BAR.SYNC.DEFER_BLOCKING 0x0 ;  /* 0x0000000000007b1d */ /* 0x000fec0000010000 */
[----:B------:R-:W2:Y:S01]  /*3a90*/  SHFL.DOWN P0, R0, R103, 0x1, 0x1f ;  /* 0x08201f0067007f89 */ /* 0x000ea20000000000 */
[----:B-1----:R-:W1:Y:S01]  /*3aa0*/  S2R R6, SR_LANEID ;  /* 0x0000000000067919 */ /* 0x002e620000000000 */
[----:B------:R-:W3:Y:S01]  /*3ab0*/  S2R R21, SR_TID.X ;  /* 0x0000000000157919 */ /* 0x000ee20000002100 */
[----:B--2---:R-:W-:-:S05]  /*3ac0*/  @P0 FADD R0, R0, R103 ;  /* 0x0000006700000221 */ /* 0x004fca0000000000 */
        /* <DEDUP_REMOVED lines=19> */
.L_x_8729:
[----:B------:R-:W2:Y:S02]  /*3c00*/  S2R R21, SR_TID.X ;  /* 0x0000000000157919 */ /* 0x000ea40000002100 */
.L_x_8730:
[----:B------:R-:W-:Y:S05]  /*3c10*/  BSYNC B0 ;  /* 0x0000000000007941 */ /* 0x000fea0003800000 */
.L_x_8728:
[----:B------:R-:W-:Y:S02]  /*3c20*/  ULDC UR7, c[0x0][0x21c] ;  /* 0x0000870000077ab9 */ /* 0x000fe40000000800 */
[----:B--2---:R-:W-:-:S13]  /*3c30*/  ISETP.GE.AND P0, PT, R21, UR7, PT ;  /* 0x0000000715007c0c */ /* 0x004fda000bf06270 */
[----:B------:R-:W-:Y:S05]  /*3c40*/  @P0 EXIT ;  /* 0x000000000000094d */ /* 0x000fea0003800000 */
[----:B------:R-:W2:Y:S01]  /*3c50*/  S2UR UR5, SR_CgaCtaId ;  /* 0x00000000000579c3 */ /* 0x000ea20000008800 */
[----:B------:R-:W-:Y:S01]  /*3c60*/  ULDC.64 UR8, c[0x0][0x378] ;  /* 0x0000de0000087ab9 */ /* 0x000fe20000000a00 */
[----:B------:R-:W-:Y:S01]  /*3c70*/  BSSY B0, `(.L_x_8731) ;  /* 0x0000044000007945 */ /* 0x000fe20003800000 */
[----:B------:R-:W-:Y:S01]  /*3c80*/  IMAD R102, R102, UR8, RZ ;  /* 0x0000000866667c24 */ /* 0x000fe2000f8e02ff */
[----:B------:R-:W-:Y:S01]  /*3c90*/  UMOV UR4, 0x400 ;  /* 0x0000040000047882 */ /* 0x000fe20000000000 */
[C---:B0-----:R-:W-:Y:S01]  /*3ca0*/  IMAD.WIDE.U32 R2, R107.reuse, UR8, RZ ;  /* 0x000000086b027c25 */ /* 0x041fe2000f8e00ff */
[----:B------:R-:W-:Y:S01]  /*3cb0*/  ULDC UR6, c[0x0][0x0] ;  /* 0x0000000000067ab9 */ /* 0x000fe20000000800 */
[----:B------:R-:W-:Y:S01]  /*3cc0*/  ULDC.64 UR26, c[0x0][0x250] ;  /* 0x00009400001a7ab9 */ /* 0x000fe20000000a00 */
[----:B------:R-:W-:Y:S01]  /*3cd0*/  ULDC.64 UR22, c[0x0][0x270] ;  /* 0x00009c0000167ab9 */ /* 0x000fe20000000a00 */
[----:B------:R-:W-:Y:S01]  /*3ce0*/  IMAD R27, R107, UR9, R102 ;  /* 0x000000096b1b7c24 */ /* 0x000fe2000f8e0266 */
[----:B------:R-:W-:Y:S01]  /*3cf0*/  ULDC.64 UR24, c[0x0][0x2e0] ;  /* 0x0000b80000187ab9 */ /* 0x000fe20000000a00 */
[----:B------:R-:W-:Y:S01]  /*3d00*/  ULDC.64 UR28, c[0x0][0x2d8] ;  /* 0x0000b600001c7ab9 */ /* 0x000fe20000000a00 */
[----:B------:R-:W-:Y:S01]  /*3d10*/  ULDC.64 UR8, c[0x0][0x340] ;  /* 0x0000d00000087ab9 */ /* 0x000fe20000000a00 */
[----:B------:R-:W-:Y:S01]  /*3d20*/  ULDC.64 UR10, c[0x0][0x3c0] ;  /* 0x0000f000000a7ab9 */ /* 0x000fe20000000a00 */
[----:B------:R-:W-:Y:S01]  /*3d30*/  IADD3 R27, R3, R27, RZ ;  /* 0x0000001b031b7210 */ /* 0x000fe20007ffe0ff */
[----:B------:R-:W-:Y:S01]  /*3d40*/  ULDC.64 UR14, c[0x0][0x360] ;  /* 0x0000d800000e7ab9 */ /* 0x000fe20000000a00 */
[----:B------:R-:W-:Y:S01]  /*3d50*/  ULDC.64 UR16, c[0x0][0x3c8] ;  /* 0x0000f20000107ab9 */ /* 0x000fe20000000a00 */
[----:B------:R-:W-:Y:S01]  /*3d60*/  ULDC.64 UR18, c[0x0][0x380] ;  /* 0x0000e00000127ab9 */ /* 0x000fe20000000a00 */
[----:B------:R-:W-:Y:S01]  /*3d70*/  ULDC.64 UR20, c[0x0][0x3d0] ;  /* 0x0000f40000147ab9 */ /* 0x000fe20000000a00 */
[----:B--2---:R-:W-:-:S12]  /*3d80*/  ULEA UR4, UR5, UR4, 0x18 ;  /* 0x0000000405047291 */ /* 0x004fd8000f8ec03f */
.L_x_8732:
[C---:B------:R-:W-:Y:S01]  /*3d90*/  LEA R0, R21.reuse, UR4, 0x2 ;  /* 0x0000000415007c11 */ /* 0x040fe2000f8e10ff */
[----:B------:R-:W-:Y:S01]  /*3da0*/  IMAD.MOV.U32 R96, RZ, RZ, R10 ;  /* 0x000000ffff607224 */ /* 0x000fe200078e000a */
[----:B------:R-:W-:Y:S02]  /*3db0*/  SHF.R.S32.HI R22, RZ, 0x1f, R21 ;  /* 0x0000001fff167819 */ /* 0x000fe40000011415 */
[----:B-----5:R-:W-:Y:S01]  /*3dc0*/  MOV R100, R14 ;  /* 0x0000000e00647202 */ /* 0x020fe20000000f00 */
[----:B0-----:R-:W0:Y:S01]  /*3dd0*/  LDS R23, [R0+0x14d8] ;  /* 0x0014d80000177984 */ /* 0x001e220000000800 */
[----:B----4-:R-:W-:-:S03]  /*3de0*/  IMAD.WIDE.U32 R4, R21, UR8, R96 ;  /* 0x0000000815047c25 */ /* 0x010fc6000f8e0060 */
[----:B------:R-:W2:Y:S01]  /*3df0*/  LDS R25, [R0+0x18d8] ;  /* 0x0018d80000197984 */ /* 0x000ea20000000800 */
[C---:B-1-3--:R-:W-:Y:S02]  /*3e00*/  IMAD R6, R22.reuse, UR8, RZ ;  /* 0x0000000816067c24 */ /* 0x04afe4000f8e02ff */
[----:B------:R-:W-:Y:S02]  /*3e10*/  IMAD R18, R22, UR22, RZ ;  /* 0x0000001616127c24 */ /* 0x000fe4000f8e02ff */
[C---:B------:R-:W-:Y:S01]  /*3e20*/  IMAD R7, R21.reuse, UR9, R6 ;  /* 0x0000000915077c24 */ /* 0x040fe2000f8e0206 */
[----:B------:R-:W-:Y:S01]  /*3e30*/  LEA R6, P0, R4, UR10, 0x2 ;  /* 0x0000000a04067c11 */ /* 0x000fe2000f8010ff */
[----:B------:R-:W-:-:S03]  /*3e40*/  IMAD.WIDE.U32 R16, R21, UR22, R100 ;  /* 0x0000001615107c25 */ /* 0x000fc6000f8e0064 */
[----:B------:R-:W-:Y:S01]  /*3e50*/  IADD3 R7, R5, R7, RZ ;  /* 0x0000000705077210 */ /* 0x000fe20007ffe0ff */
[----:B------:R-:W-:Y:S01]  /*3e60*/  IMAD R19, R21, UR23, R18 ;  /* 0x0000001715137c24 */ /* 0x000fe2000f8e0212 */
[----:B------:R-:W-:Y:S02]  /*3e70*/  LEA R18, P1, R16, UR24, 0x2 ;  /* 0x0000001810127c11 */ /* 0x000fe4000f8210ff */
[----:B------:R-:W-:Y:S01]  /*3e80*/  LEA.HI.X R7, R4, UR11, R7, 0x2, P0 ;  /* 0x0000000b04077c11 */ /* 0x000fe200080f1407 */
[----:B------:R-:W-:-:S05]  /*3e90*/  IMAD.IADD R5, R17, 0x1, R19 ;  /* 0x0000000111057824 */ /* 0x000fca00078e0213 */
[----:B------:R-:W-:Y:S01]  /*3ea0*/  LEA.HI.X R19, R16, UR25, R5, 0x2, P1 ;  /* 0x0000001910137c11 */ /* 0x000fe200088f1405 */
[----:B0-----:R0:W-:Y:S04]  /*3eb0*/  REDG.E.ADD.F32.FTZ.RN.STRONG.GPU desc[UR12][R6.64], R23 ;  /* 0x00000017060079a6 */ /* 0x0011e8000c10f38c */
[----:B------:R1:W2:Y:S01]  /*3ec0*/  LDG.E R20, desc[UR12][R18.64] ;  /* 0x0000000c12147981 */ /* 0x0002a2000c1e1900 */
[----:B------:R-:W-:Y:S01]  /*3ed0*/  MOV R98, R12 ;  /* 0x0000000c00627202 */ /* 0x000fe20000000f00 */
[C---:B------:R-:W-:Y:S01]  /*3ee0*/  IMAD R24, R22.reuse, UR14, RZ ;  /* 0x0000000e16187c24 */ /* 0x040fe2000f8e02ff */
[----:B------:R-:W-:Y:S01]  /*3ef0*/  MOV R94, R8 ;  /* 0x00000008005e7202 */ /* 0x000fe20000000f00 */
[----:B------:R-:W-:Y:S02]  /*3f00*/  IMAD R26, R22, UR26, RZ ;  /* 0x0000001a161a7c24 */ /* 0x000fe4000f8e02ff */
[----:B------:R-:W-:-:S04]  /*3f10*/  IMAD.WIDE.U32 R4, R21, UR14, R98 ;  /* 0x0000000e15047c25 */ /* 0x000fc8000f8e0062 */
[C---:B------:R-:W-:Y:S01]  /*3f20*/  IMAD R29, R21.reuse, UR15, R24 ;  /* 0x0000000f151d7c24 */ /* 0x040fe2000f8e0218 */
[----:B0-----:R-:W-:Y:S01]  /*3f30*/  LEA R6, P0, R4, UR16, 0x2 ;  /* 0x0000001004067c11 */ /* 0x001fe2000f8010ff */
[----:B------:R-:W-:-:S04]  /*3f40*/  IMAD.WIDE.U32 R16, R21, UR26, R94 ;  /* 0x0000001a15107c25 */ /* 0x000fc8000f8e005e */
[----:B------:R-:W-:Y:S01]  /*3f50*/  IMAD R31, R21, UR27, R26 ;  /* 0x0000001b151f7c24 */ /* 0x000fe2000f8e021a */
[----:B-1----:R-:W-:Y:S01]  /*3f60*/  LEA R18, P1, R16, UR28, 0x2 ;  /* 0x0000001c10127c11 */ /* 0x002fe2000f8210ff */
[----:B------:R-:W-:-:S03]  /*3f70*/  IMAD.IADD R7, R5, 0x1, R29 ;  /* 0x0000000105077824 */ /* 0x000fc600078e021d */
[----:B------:R-:W-:Y:S02]  /*3f80*/  IADD3 R5, R17, R31, RZ ;  /* 0x0000001f11057210 */ /* 0x000fe40007ffe0ff */
[----:B------:R-:W-:Y:S02]  /*3f90*/  LEA.HI.X R7, R4, UR17, R7, 0x2, P0 ;  /* 0x0000001104077c11 */ /* 0x000fe400080f1407 */
[----:B------:R-:W-:Y:S01]  /*3fa0*/  LEA.HI.X R19, R16, UR29, R5, 0x2, P1 ;  /* 0x0000001d10137c11 */ /* 0x000fe200088f1405 */
[----:B--2---:R-:W-:-:S05]  /*3fb0*/  FMUL.FTZ R23, R20, R25 ;  /* 0x0000001914177220 */ /* 0x004fca0000410000 */
        /* <DEDUP_REMOVED lines=16> */
.L_x_8731:
[----:B------:R-:W-:Y:S05]  /*40c0*/  EXIT ;  /* 0x000000000000794d */ /* 0x000fea0003800000 */
.L_x_8733:
        /* <DEDUP_REMOVED lines=11> */
.L_x_11008:


//--------------------- .text._Z25selective_scan_bwd_kernelI32Selective_Scan_bwd_kernel_traitsILi32ELi8ELb0ELb0ELb0ELb0ELb1EN3c108BFloat16EfEEv12SSMParamsBwd --------------------------
	.section	.text._Z25selective_scan_bwd_kernelI32Selective_Scan_bwd_kernel_traitsILi32ELi8ELb0ELb0ELb0ELb0ELb1EN3c108BFloat16EfEEv12SSMParamsBwd,"ax",@progbits
	.align	128
        .global         _Z25selective_scan_bwd_kernelI32Selective_Scan_bwd_kernel_traitsILi32ELi8ELb0ELb0ELb0ELb0ELb1EN3c108BFloat16EfEEv12SSMParamsBwd
        .type           _Z25selective_scan_bwd_kernelI32Selective_Scan_bwd_kernel_traitsILi32ELi8ELb0ELb0ELb0ELb0ELb1EN3c108BFloat16EfEEv12SSMParamsBwd,@function
        .size           _Z25selective_scan_bwd_kernelI32Selective_Scan_bwd_kernel_traitsILi32ELi8ELb0ELb0ELb0ELb0ELb1EN3c108BFloat16EfEEv12SSMParamsBwd,(.L_x_11009 - _Z25selective_scan_bwd_kernelI32Selective_Scan_bwd_kernel_traitsILi32ELi8ELb0ELb0ELb0ELb0ELb1EN3c108BFloat16EfEEv12SSMParamsBwd)
        .other          _Z25selective_scan_bwd_kernelI32Selective_Scan_bwd_kernel_traitsILi32ELi8ELb0ELb0ELb0ELb0ELb1EN3c108BFloat16EfEEv12SSMParamsBwd,@"STO_CUDA_ENTRY STV_DEFAULT"
_Z25selective_scan_bwd_kernelI32Selective_Scan_bwd_kernel_traitsILi32ELi8ELb0ELb0ELb0ELb0ELb1EN3c108BFloat16EfEEv12SSMParamsBwd:
.text._Z25selective_scan_bwd_kernelI32Selective_Scan_bwd_kernel_traitsILi32ELi8ELb0ELb0ELb0ELb0ELb1EN3c108BFloat16EfEEv12SSMParamsBwd:
        /* <DEDUP_REMOVED lines=20> */
[----:B------:R-:W-:Y:S01]  /*0140*/  @P0 LEA.HI.X R3, R75, R3, R72, 0x2, P2 ;  /* 0x000000034b030211 */ /* 0x000fe200010f1448 */
[----:B0-----:R-:W-:-:S04]  /*0150*/  USHF.R.S32.HI UR17, URZ, 0x1f, UR16 ;  /* 0x0000001f3f117899 */ /* 0x001fc80008011410 */
[----:B------:R0:W5:Y:S01]  /*0160*/  @P0 LDG.E R73, desc[UR14][R2.64] ;  /* 0x0000000e02490981 */ /* 0x000162000c1e1900 */
[----:B---3--:R-:W-:Y:S01]  /*0170*/  ISETP.NE.U32.AND P0, PT, R8, RZ, PT ;  /* 0x000000ff0800720c */ /* 0x008fe20003f05070 */
[----:B------:R-:W3:Y:S01]  /*0180*/  LDC.64 R20, c[0x0][0x3d8] ;  /* 0x0000f600ff147b82 */ /* 0x000ee20000000a00 */
[----:B------:R-:W-:Y:S01]  /*0190*/  UIMAD.WIDE.U32 UR4, UR16, UR8, URZ ;  /* 0x00000008100472a5 */ /* 0x000fe2000f8e003f */
[----:B------:R-:W-:Y:S02]  /*01a0*/  @P1 LEA R4, P3, R75, R4, 0x2 ;  /* 0x000000044b041211 */ /* 0x000fe400078610ff */
[----:B------:R-:W-:Y:S01]  /*01b0*/  ISETP.NE.AND.EX P0, PT, R9, RZ, PT, P0 ;  /* 0x000000ff0900720c */ /* 0x000fe20003f05300 */
[----:B------:R-:W-:Y:S01]  /*01c0*/  UIMAD UR6, UR17, UR8, URZ ;  /* 0x00000008110672a4 */ /* 0x000fe2000f8e023f */
[----:B------:R-:W-:Y:S02]  /*01d0*/  @P1 LEA.HI.X R5, R75, R5, R72, 0x2, P3 ;  /* 0x000000054b051211 */ /* 0x000fe400018f1448 */
[----:B------:R-:W4:Y:S01]  /*01e0*/  LDC.64 R22, c[0x0][0x3f8] ;  /* 0x0000fe00ff167b82 */ /* 0x000f220000000a00 */
[----:B------:R-:W-:-:S07]  /*01f0*/  UIMAD UR8, UR16, UR9, UR6 ;  /* 0x00000009100872a4 */ /* 0x000fce000f8e0206 */
[----:B------:R-:W4:Y:S01]  /*0200*/  LDC.64 R16, c[0x0][0x298] ;  /* 0x0000a600ff107b82 */ /* 0x000f220000000a00 */
[----:B------:R-:W-:-:S07]  /*0210*/  UIMAD UR9, UR17, UR10, URZ ;  /* 0x0000000a110972a4 */ /* 0x000fce000f8e023f */
[----:B------:R-:W4:Y:S01]  /*0220*/  LDC.64 R18, c[0x0][0x330] ;  /* 0x0000cc00ff127b82 */ /* 0x000f220000000a00 */
[----:B------:R-:W-:Y:S01]  /*0230*/  UIMAD.WIDE.U32 UR6, UR16, UR10, URZ ;  /* 0x0000000a100672a5 */ /* 0x000fe2000f8e003f */
[----:B--2---:R-:W-:Y:S01]  /*0240*/  IMAD R0, R72, R6, RZ ;  /* 0x0000000648007224 */ /* 0x004fe200078e02ff */
[----:B------:R-:W-:Y:S01]  /*0250*/  UIMAD UR10, UR16, UR11, UR9 ;  /* 0x0000000b100a72a4 */ /* 0x000fe2000f8e0209 */
[----:B-1----:R-:W-:Y:S01]  /*0260*/  LEA R11, R15, 0xffffff00, 0x8 ;  /* 0xffffff000f0b7811 */ /* 0x002fe200078e40ff */
[----:B------:R-:W-:Y:S01]  /*0270*/  UIMAD UR11, UR17, UR12, URZ ;  /* 0x0000000c110b72a4 */ /* 0x000fe2000f8e023f */
[----:B------:R1:W5:Y:S01]  /*0280*/  @P1 LDG.E R70, desc[UR14][R4.64] ;  /* 0x0000000e04461981 */ /* 0x000362000c1e1900 */
[----:B------:R-:W-:Y:S01]  /*0290*/  UIADD3 UR5, UR5, UR8, URZ ;  /* 0x0000000805057290 */ /* 0x000fe2000fffe03f */
[----:B------:R-:W2:Y:S01]  /*02a0*/  @P0 LDC R24, c[0x0][0x214] ;  /* 0x00008500ff180b82 */ /* 0x000ea20000000800 */
[----:B------:R-:W-:Y:S02]  /*02b0*/  UIMAD.WIDE.U32 UR8, UR16, UR12, URZ ;  /* 0x0000000c100872a5 */ /* 0x000fe4000f8e003f */
[----:B------:R-:W-:-:S02]  /*02c0*/  UIMAD UR11, UR16, UR13, UR11 ;  /* 0x0000000d100b72a4 */ /* 0x000fc4000f8e020b */
[----:B------:R-:W-:Y:S01]  /*02d0*/  UIADD3 UR7, UR7, UR10, URZ ;  /* 0x0000000a07077290 */ /* 0x000fe2000fffe03f */
[C---:B0-----:R-:W-:Y:S01]  /*02e0*/  IMAD.WIDE.U32 R2, R75.reuse, R6, UR4 ;  /* 0x000000044b027e25 */ /* 0x041fe2000f8e0006 */
[----:B------:R-:W-:Y:S01]  /*02f0*/  UIADD3 UR9, UR9, UR11, URZ ;  /* 0x0000000b09097290 */ /* 0x000fe2000fffe03f */
[----:B------:R-:W0:Y:S01]  /*0300*/  LDC.64 R60, c[0x0][0x3b8] ;  /* 0x0000ee00ff3c7b82 */ /* 0x000e220000000a00 */
[----:B---3--:R-:W-:Y:S01]  /*0310*/  ISETP.NE.U32.AND P1, PT, R20, RZ, PT ;  /* 0x000000ff1400720c */ /* 0x008fe20003f25070 */
[----:B------:R-:W-:Y:S01]  /*0320*/  IMAD R0, R75, R7, R0 ;  /* 0x000000074b007224 */ /* 0x000fe200078e0200 */
[----:B----4-:R-:W-:Y:S01]  /*0330*/  ISETP.NE.U32.AND P2, PT, R22, RZ, PT ;  /* 0x000000ff1600720c */ /* 0x010fe20003f45070 */
[----:B------:R-:W-:-:S04]  /*0340*/  IMAD R12, R72, R16, RZ ;  /* 0x00000010480c7224 */ /* 0x000fc800078e02ff */
[----:B------:R-:W3:Y:S01]  /*0350*/  @P0 LDC R25, c[0x0][0x21c] ;  /* 0x00008700ff190b82 */ /* 0x000ee20000000800 */
[----:B------:R-:W-:Y:S01]  /*0360*/  SHF.R.S32.HI R13, RZ, 0x1f, R11 ;  /* 0x0000001fff0d7819 */ /* 0x000fe2000001140b */
[----:B-1----:R-:W-:Y:S01]  /*0370*/  IMAD.WIDE.U32 R4, R75, R16, UR6 ;  /* 0x000000064b047e25 */ /* 0x002fe2000f8e0010 */
[----:B------:R-:W-:-:S05]  /*0380*/  IADD3 R65, P3, R11, R2, RZ ;  /* 0x000000020b417210 */ /* 0x000fca0007f7e0ff */
[----:B------:R-:W1:Y:S01]  /*0390*/  LDC.64 R66, c[0x0][0x2f0] ;  /* 0x0000bc00ff427b82 */ /* 0x000e620000000a00 */
[-C--:B------:R-:W-:Y:S01]  /*03a0*/  IMAD R14, R72, R18.reuse, RZ ;  /* 0x00000012480e7224 */ /* 0x080fe200078e02ff */
[----:B------:R-:W-:Y:S01]  /*03b0*/  ISETP.NE.AND.EX P1, PT, R21, RZ, PT, P1 ;  /* 0x000000ff1500720c */ /* 0x000fe20003f25310 */
[----:B------:R-:W-:-:S05]  /*03c0*/  IMAD.WIDE.U32 R6, R75, R18, UR8 ;  /* 0x000000084b067e25 */ /* 0x000fca000f8e0012 */
[----:B------:R-:W4:Y:S01]  /*03d0*/  LDC.64 R26, c[0x0][0x2f8] ;  /* 0x0000be00ff1a7b82 */ /* 0x000f220000000a00 */
[----:B------:R-:W-:Y:S01]  /*03e0*/  ISETP.NE.AND.EX P2, PT, R23, RZ, PT, P2 ;  /* 0x000000ff1700720c */ /* 0x000fe20003f45320 */
[----:B------:R-:W-:Y:S01]  /*03f0*/  IMAD R2, R75, R17, R12 ;  /* 0x000000114b027224 */ /* 0x000fe200078e020c */
[----:B------:R-:W-:-:S05]  /*0400*/  IADD3.X R10, R13, R3, R0, P3, !PT ;  /* 0x000000030d0a7210 */ /* 0x000fca0001ffe400 */
[----:B------:R-:W4:Y:S01]  /*0410*/  @P0 LDC.64 R8, c[0x0][0x310] ;  /* 0x0000c400ff080b82 */ /* 0x000f220000000a00 */
[----:B------:R-:W-:Y:S01]  /*0420*/  IADD3 R63, P3, R11, R4, RZ ;  /* 0x000000040b3f7210 */ /* 0x000fe20007f7e0ff */
[----:B------:R-:W-:Y:S01]  /*0430*/  IMAD R0, R75, R19, R14 ;  /* 0x000000134b007224 */ /* 0x000fe200078e020e */
[----:B------:R-:W-:Y:S02]  /*0440*/  IADD3 R11, P4, R11, R6, RZ ;  /* 0x000000060b0b7210 */ /* 0x000fe40007f9e0ff */
[----:B------:R-:W-:Y:S02]  /*0450*/  IADD3.X R2, R13, R5, R2, P3, !PT ;  /* 0x000000050d027210 */ /* 0x000fe40001ffe402 */
[----:B------:R-:W-:Y:S02]  /*0460*/  ISETP.GE.AND P3, PT, R15, 0x1, PT ;  /* 0x000000010f00780c */ /* 0x000fe40003f66270 */
[----:B------:R-:W-:Y:S01]  /*0470*/  IADD3.X R6, R13, R7, R0, P4, !PT ;  /* 0x000000070d067210 */ /* 0x000fe200027fe400 */
[----:B--2---:R-:W-:Y:S01]  /*0480*/  @P0 IMAD R0, R24, UR16, R75 ;  /* 0x0000001018000c24 */ /* 0x004fe2000f8e024b */
[----:B------:R-:W-:Y:S01]  /*0490*/  HFMA2.MMA R7, -RZ, RZ, 0, 0 ;  /* 0x00000000ff077435 */ /* 0x000fe200000001ff */
[----:B------:R-:W-:Y:S01]  /*04a0*/  MOV R14, RZ ;  /* 0x000000ff000e7202 */ /* 0x000fe20000000f00 */
[----:B------:R-:W-:Y:S01]  /*04b0*/  IMAD.MOV.U32 R3, RZ, RZ, RZ ;  /* 0x000000ffff037224 */ /* 0x000fe200078e00ff */
[C---:B------:R-:W-:Y:S01]  /*04c0*/  @P1 LEA R14, P4, R75.reuse, R20, 0x2 ;  /* 0x000000144b0e1211 */ /* 0x040fe200078810ff */
[----:B------:R-:W-:Y:S01]  /*04d0*/  @P0 IMAD R0, R0, R15, RZ ;  /* 0x0000000f00000224 */ /* 0x000fe200078e02ff */
[----:B------:R-:W-:-:S02]  /*04e0*/  @P2 LEA R3, P5, R75, R22, 0x2 ;  /* 0x000000164b032211 */ /* 0x000fc400078a10ff */
[----:B------:R-:W-:Y:S01]  /*04f0*/  MOV R12, RZ ;  /* 0x000000ff000c7202 */ /* 0x000fe20000000f00 */
[----:B---3--:R-:W-:Y:S01]  /*0500*/  @P0 IMAD R5, R0, R25, RZ ;  /* 0x0000001900050224 */ /* 0x008fe200078e02ff */
[C-C-:B------:R-:W-:Y:S02]  /*0510*/  @P1 LEA.HI.X R7, R75.reuse, R21, R72.reuse, 0x2, P4 ;  /* 0x000000154b071211 */ /* 0x140fe400020f1448 */
[----:B------:R-:W-:Y:S02]  /*0520*/  @P2 LEA.HI.X R12, R75, R23, R72, 0x2, P5 ;  /* 0x000000174b0c2211 */ /* 0x000fe400028f1448 */
[----:B0-----:R-:W-:Y:S02]  /*0530*/  LEA R60, P4, R11, R60, 0x1 ;  /* 0x0000003c0b3c7211 */ /* 0x001fe400078808ff */
[----:B-1----:R-:W-:Y:S02]  /*0540*/  LEA R66, P1, R65, R66, 0x1 ;  /* 0x0000004241427211 */ /* 0x002fe400078208ff */
[----:B----4-:R-:W-:Y:S01]  /*0550*/  LEA R64, P2, R63, R26, 0x1 ;  /* 0x0000001a3f407211 */ /* 0x010fe200078408ff */
[----:B------:R-:W-:Y:S01]  /*0560*/  @P0 IMAD.WIDE R4, R5, 0x8, R8 ;  /* 0x0000000805040825 */ /* 0x000fe200078e0208 */
[----:B------:R-:W-:-:S02]  /*0570*/  LEA.HI.X R61, R11, R61, R6, 0x1, P4 ;  /* 0x0000003d0b3d7211 */ /* 0x000fc400020f0c06 */
[----:B------:R-:W-:Y:S02]  /*0580*/  @!P0 CS2R R4, SRZ ;  /* 0x0000000000048805 */ /* 0x000fe4000001ff00 */
[----:B------:R-:W-:Y:S01]  /*0590*/  LEA.HI.X R65, R65, R67, R10, 0x1, P1 ;  /* 0x0000004341417211 */ /* 0x000fe200008f0c0a */
[----:B------:R-:W-:Y:S01]  /*05a0*/  IMAD.MOV.U32 R68, RZ, RZ, RZ ;  /* 0x000000ffff447224 */ /* 0x000fe200078e00ff */
[----:B------:R-:W-:Y:S01]  /*05b0*/  LEA.HI.X R63, R63, R27, R2, 0x1, P2 ;  /* 0x0000001b3f3f7211 */ /* 0x000fe200010f0c02 */
[----:B------:R-:W-:Y:S01]  /*05c0*/  IMAD.MOV.U32 R9, RZ, RZ, R12 ;  /* 0x000000ffff097224 */ /* 0x000fe200078e000c */
[----:B------:R-:W-:Y:S02]  /*05d0*/  MOV R6, R14 ;  /* 0x0000000e00067202 */ /* 0x000fe40000000f00 */
[----:B------:R-:W-:Y:S01]  /*05e0*/  MOV R8, R3 ;  /* 0x0000000300087202 */ /* 0x000fe20000000f00 */
[----:B------:R-:W-:Y:S06]  /*05f0*/  @!P3 BRA `(.L_x_8734) ;  /* 0x0000004800a0b947 */ /* 0x000fec0003800000 */
[----:B------:R-:W0:Y:S01]  /*0600*/  S2R R69, SR_TID.X ;  /* 0x0000000000457919 */ /* 0x000e220000002100 */
[----:B------:R-:W1:Y:S01]  /*0610*/  S2UR UR5, SR_CgaCtaId ;  /* 0x00000000000579c3 */ /* 0x000e620000008800 */
[----:B------:R-:W-:Y:S01]  /*0620*/  UMOV UR4, 0x400 ;  /* 0x0000040000047882 */ /* 0x000fe20000000000 */
[----:B------:R-:W-:Y:S01]  /*0630*/  MOV R68, RZ ;  /* 0x000000ff00447202 */ /* 0x000fe20000000f00 */
[----:B------:R-:W2:Y:S01]  /*0640*/  S2R R67, SR_LANEID ;  /* 0x0000000000437919 */ /* 0x000ea20000000000 */
[----:B------:R-:W-:-:S04]  /*0650*/  IMAD.MOV.U32 R71, RZ, RZ, RZ ;  /* 0x000000ffff477224 */ /* 0x000fc800078e00ff */
[----:B------:R-:W3:Y:S01]  /*0660*/  LDC R62, c[0x0][0x224] ;  /* 0x00008900ff3e7b82 */ /* 0x000ee20000000800 */
[----:B-1----:R-:W-:-:S03]  /*0670*/  ULEA UR5, UR5, UR4, 0x18 ;  /* 0x0000000405057291 */ /* 0x002fc6000f8ec03f */
[----:B------:R-:W-:Y:S01]  /*0680*/  UMOV UR4, URZ ;  /* 0x0000003f00047c82 */ /* 0x000fe20008000000 */
        /* <DEDUP_REMOVED lines=11> */
[----:B--23--:R-:W-:-:S07]  /*0740*/  LOP3.LUT R51, R58, 0xe0, RZ, 0xfc, !PT ;  /* 0x000000e03a337812 */ /* 0x00cfce00078efcff */
.L_x_8750:
[----:B------:R-:W-:Y:S01]  /*0750*/  BAR.SYNC.DEFER_BLOCKING 0x0 ;  /* 0x0000000000007b1d */ /* 0x000fe20000010000 */
[----:B------:R-:W-:Y:S02]  /*0760*/  LEA R10, R62, 0xffffff00, 0x8 ;  /* 0xffffff003e0a7811 */ /* 0x000fe400078e40ff */
[C---:B------:R-:W-:Y:S02]  /*0770*/  SHF.L.U32 R49, R58.reuse, 0x1, RZ ;  /* 0x000000013a317819 */ /* 0x040fe400000006ff */
[----:B------:R-:W-:Y:S01]  /*0780*/  SHF.L.U64.HI R50, R58, 0x1, R59 ;  /* 0x000000013a327819 */ /* 0x000fe2000001023b */
[----:B------:R-:W-:Y:S01]  /*0790*/  ULDC UR6, c[0x0][0x218] ;  /* 0x0000860000067ab9 */ /* 0x000fe20000000800 */
[----:B0-----:R-:W-:Y:S02]  /*07a0*/  IADD3 R2, P3, R66, R49, RZ ;  /* 0x0000003142027210 */ /* 0x001fe40007f7e0ff */
        /* <DEDUP_REMOVED lines=8> */
[----:B------:R-:W-:Y:S01]  /*0830*/  VIADD R18, R67, 0x20 ;  /* 0x0000002043127836 */ /* 0x000fe20000000000 */
[----:B------:R-:W-:-:S02]  /*0840*/  IADD3 R19, -R10, UR6, RZ ;  /* 0x000000060a137c10 */ /* 0x000fc4000fffe1ff */
[C---:B------:R-:W-:Y:S02]  /*0850*/  IADD3 R20, R67.reuse, 0x40, RZ ;  /* 0x0000004043147810 */ /* 0x040fe40007ffe0ff */
[C---:B------:R-:W-:Y:S01]  /*0860*/  LEA.HI.SX32 R48, R67.reuse, R67, 0x1b ;  /* 0x0000004343307211 */ /* 0x040fe200078fdaff */
[----:B------:R-:W-:Y:S01]  /*0870*/  VIADD R24, R67, 0xe0 ;  /* 0x000000e043187836 */ /* 0x000fe20000000000 */
[-C--:B------:R-:W-:Y:S01]  /*0880*/  ISETP.GE.AND P0, PT, R58, R19.reuse, PT ;  /* 0x000000133a00720c */ /* 0x080fe20003f06270 */
[----:B------:R-:W0:Y:S01]  /*0890*/  LDC.64 R80, c[0x0][0x2a0] ;  /* 0x0000a800ff507b82 */ /* 0x000e220000000a00 */
[-C--:B------:R-:W-:Y:S01]  /*08a0*/  ISETP.GE.AND P1, PT, R57, R19.reuse, PT ;  /* 0x000000133900720c */ /* 0x080fe20003f26270 */
[----:B------:R-:W-:Y:S01]  /*08b0*/  ULDC UR6, c[0x0][0x224] ;  /* 0x0000890000067ab9 */ /* 0x000fe20000000800 */
[-C--:B------:R-:W-:Y:S01]  /*08c0*/  ISETP.GE.AND P2, PT, R56, R19.reuse, PT ;  /* 0x000000133800720c */ /* 0x080fe20003f46270 */
[----:B------:R-:W-:Y:S01]  /*08d0*/  ULDC.64 UR10, c[0x0][0x2a8] ;  /* 0x0000aa00000a7ab9 */ /* 0x000fe20000000a00 */
[----:B------:R-:W-:Y:S01]  /*08e0*/  IADD3.X R3, R65, R50, RZ, P3, !PT ;  /* 0x0000003241037210 */ /* 0x000fe20001ffe4ff */
[----:B------:R-:W-:Y:S01]  /*08f0*/  ULDC.64 UR12, c[0x0][0x2b8] ;  /* 0x0000ae00000c7ab9 */ /* 0x000fe20000000a00 */
        /* <DEDUP_REMOVED lines=13> */
[----:B------:R-:W-:-:S02]  /*09d0*/  LEA.HI.SX32 R18, R18, R67, 0x1b ;  /* 0x0000004312127211 */ /* 0x000fc400078fdaff */
[----:B------:R-:W-:Y:S02]  /*09e0*/  LEA.HI.SX32 R20, R20, R67, 0x1b ;  /* 0x0000004314147211 */ /* 0x000fe400078fdaff */
[----:B------:R-:W-:Y:S02]  /*09f0*/  LEA R48, R48, UR5, 0x1 ;  /* 0x0000000530307c11 */ /* 0x000fe4000f8e08ff */
[----:B------:R-:W-:Y:S01]  /*0a00*/  LEA R47, R18, UR5, 0x1 ;  /* 0x00000005122f7c11 */ /* 0x000fe2000f8e08ff */
[C---:B------:R-:W-:Y:S01]  /*0a10*/  VIADD R18, R67.reuse, 0x80 ;  /* 0x0000008043127836 */ /* 0x040fe20000000000 */
[----:B------:R-:W-:Y:S02]  /*0a20*/  LEA R46, R20, UR5, 0x1 ;  /* 0x00000005142e7c11 */ /* 0x000fe4000f8e08ff */
[C---:B-1----:R-:W-:Y:S02]  /*0a30*/  IADD3 R2, R67.reuse, 0x60, RZ ;  /* 0x0000006043027810 */ /* 0x042fe40007ffe0ff */
[----:B------:R-:W-:-:S02]  /*0a40*/  IADD3 R20, R67, 0xa0, RZ ;  /* 0x000000a043147810 */ /* 0x000fc40007ffe0ff */
[----:B------:R-:W-:Y:S02]  /*0a50*/  IADD3 R22, R67, 0xc0, RZ ;  /* 0x000000c043167810 */ /* 0x000fe40007ffe0ff */
[-C--:B------:R-:W-:Y:S02]  /*0a60*/  LEA.HI.SX32 R2, R2, R67.reuse, 0x1b ;  /* 0x0000004302027211 */ /* 0x080fe400078fdaff */
[-C--:B------:R-:W-:Y:S02]  /*0a70*/  LEA.HI.SX32 R18, R18, R67.reuse, 0x1b ;  /* 0x0000004312127211 */ /* 0x080fe400078fdaff */
[-C--:B------:R-:W-:Y:S02]  /*0a80*/  LEA.HI.SX32 R20, R20, R67.reuse, 0x1b ;  /* 0x0000004314147211 */ /* 0x080fe400078fdaff */
[----:B------:R-:W-:Y:S02]  /*0a90*/  LEA.HI.SX32 R22, R22, R67, 0x1b ;  /* 0x0000004316167211 */ /* 0x000fe400078fdaff */
[----:B------:R-:W-:-:S02]  /*0aa0*/  LEA R45, R2, UR5, 0x1 ;  /* 0x00000005022d7c11 */ /* 0x000fc4000f8e08ff */
[----:B------:R-:W-:Y:S02]  /*0ab0*/  LEA.HI.SX32 R24, R24, R67, 0x1b ;  /* 0x0000004318187211 */ /* 0x000fe400078fdaff */
[----:B------:R-:W-:Y:S02]  /*0ac0*/  LEA R44, R18, UR5, 0x1 ;  /* 0x00000005122c7c11 */ /* 0x000fe4000f8e08ff */
[----:B------:R-:W-:Y:S02]  /*0ad0*/  LEA R43, R20, UR5, 0x1 ;  /* 0x00000005142b7c11 */ /* 0x000fe4000f8e08ff */
[----:B------:R-:W-:Y:S02]  /*0ae0*/  LEA R42, R22, UR5, 0x1 ;  /* 0x00000005162a7c11 */ /* 0x000fe4000f8e08ff */
[----:B------:R-:W-:Y:S02]  /*0af0*/  LEA R41, R24, UR5, 0x1 ;  /* 0x0000000518297c11 */ /* 0x000fe4000f8e08ff */
[----:B------:R-:W-:-:S02]  /*0b00*/  ISETP.GE.AND P6, PT, R58, R19, PT ;  /* 0x000000133a00720c */ /* 0x000fc40003fc6270 */
[----:B------:R-:W-:Y:S02]  /*0b10*/  IADD3 R2, P0, R64, R49, RZ ;  /* 0x0000003140027210 */ /* 0x000fe40007f1e0ff */
[-C--:B------:R-:W-:Y:S02]  /*0b20*/  ISETP.GE.AND P5, PT, R57, R19.reuse, PT ;  /* 0x000000133900720c */ /* 0x080fe40003fa6270 */
[----:B------:R-:W-:Y:S02]  /*0b30*/  IADD3.X R3, R63, R50, RZ, P0, !PT ;  /* 0x000000323f037210 */ /* 0x000fe400007fe4ff */
[-C--:B------:R-:W-:Y:S02]  /*0b40*/  ISETP.GE.AND P4, PT, R56, R19.reuse, PT ;  /* 0x000000133800720c */ /* 0x080fe40003f86270 */
[-C--:B------:R-:W-:Y:S02]  /*0b50*/  ISETP.GE.AND P3, PT, R55, R19.reuse, PT ;  /* 0x000000133700720c */ /* 0x080fe40003f66270 */
[----:B------:R-:W-:-:S02]  /*0b60*/  ISETP.GE.AND P2, PT, R54, R19, PT ;  /* 0x000000133600720c */ /* 0x000fc40003f46270 */
[-C--:B------:R-:W-:Y:S02]  /*0b70*/  ISETP.GE.AND P1, PT, R53, R19.reuse, PT ;  /* 0x000000133500720c */ /* 0x080fe40003f26270 */
[----:B------:R-:W-:Y:S02]  /*0b80*/  ISETP.GE.AND P0, PT, R52, R19, PT ;  /* 0x000000133400720c */ /* 0x000fe40003f06270 */
[----:B------:R-:W-:Y:S02]  /*0b90*/  PRMT R18, RZ, 0x7610, R18 ;  /* 0x00007610ff127816 */ /* 0x000fe40000000012 */
[----:B------:R-:W-:Y:S01]  /*0ba0*/  PRMT R21, RZ, 0x7610, R21 ;  /* 0x00007610ff157816 */ /* 0x000fe20000000015 */
[----:B--2---:R-:W-:Y:S04]  /*0bb0*/  STS.U16 [R48], R11 ;  /* 0x0000000b30007388 */ /* 0x004fe80000000400 */
[----:B---3--:R1:W-:Y:S04]  /*0bc0*/  STS.U16 [R47+0x40], R0 ;  /* 0x000040002f007388 */ /* 0x0083e80000000400 */
[----:B----4-:R2:W-:Y:S01]  /*0bd0*/  STS.U16 [R46+0x80], R13 ;  /* 0x0000800d2e007388 */ /* 0x0105e20000000400 */
[----:B-1----:R-:W-:-:S04]  /*0be0*/  SHF.L.U32 R0, R67, 0x3, RZ ;  /* 0x0000000343007819 */ /* 0x002fc800000006ff */
[----:B------:R-:W-:Y:S01]  /*0bf0*/  LEA.HI.SX32 R40, R0, R0, 0x1b ;  /* 0x0000000000287211 */ /* 0x000fe200078fdaff */
[----:B------:R-:W-:Y:S03]  /*0c00*/  STS.U16 [R45+0xc0], R12 ;  /* 0x0000c00c2d007388 */ /* 0x000fe60000000400 */
[----:B------:R-:W-:Y:S01]  /*0c10*/  LEA R40, R40, UR5, 0x1 ;  /* 0x0000000528287c11 */ /* 0x000fe2000f8e08ff */
        /* <DEDUP_REMOVED lines=15> */
[----:B--2---:R-:W-:Y:S02]  /*0d10*/  PRMT R13, RZ, 0x7610, R13 ;  /* 0x00007610ff0d7816 */ /* 0x004fe4000000000d */
[----:B------:R-:W-:Y:S02]  /*0d20*/  PRMT R0, RZ, 0x7610, R0 ;  /* 0x00007610ff007816 */ /* 0x000fe40000000000 */
[----:B-1----:R-:W-:Y:S02]  /*0d30*/  PRMT R15, RZ, 0x7610, R15 ;  /* 0x00007610ff0f7816 */ /* 0x002fe4000000000f */
[----:B------:R-:W-:Y:S02]  /*0d40*/  PRMT R12, RZ, 0x7610, R12 ;  /* 0x00007610ff0c7816 */ /* 0x000fe4000000000c */
[----:B---3--:R-:W-:Y:S01]  /*0d50*/  PRMT R14, RZ, 0x7610, R14 ;  /* 0x00007610ff0e7816 */ /* 0x008fe2000000000e */
[----:B------:R-:W2:Y:S01]  /*0d60*/  @!P6 LDG.E.U16 R11, desc[UR14][R2.64] ;  /* 0x0000000e020be981 */ /* 0x000ea2000c1e1500 */
[----:B------:R-:W-:-:S03]  /*0d70*/  ISETP.GE.AND P6, PT, R51, R19, PT ;  /* 0x000000133300720c */ /* 0x000fc60003fc6270 */
[----:B------:R-:W3:Y:S04]  /*0d80*/  @!P5 LDG.E.U16 R18, desc[UR14][R2.64+0x40] ;  /* 0x0000400e0212d981 */ /* 0x000ee8000c1e1500 */
[----:B------:R-:W3:Y:S04]  /*0d90*/  @!P4 LDG.E.U16 R13, desc[UR14][R2.64+0x80] ;  /* 0x0000800e020dc981 */ /* 0x000ee8000c1e1500 */
[----:B------:R-:W3:Y:S04]  /*0da0*/  @!P3 LDG.E.U16 R0, desc[UR14][R2.64+0xc0] ;  /* 0x0000c00e0200b981 */ /* 0x000ee8000c1e1500 */
[----:B------:R-:W3:Y:S04]  /*0db0*/  @!P2 LDG.E.U16 R15, desc[UR14][R2.64+0x100] ;  /* 0x0001000e020fa981 */ /* 0x000ee8000c1e1500 */
[----:B------:R-:W3:Y:S04]  /*0dc0*/  @!P1 LDG.E.U16 R12, desc[UR14][R2.64+0x140] ;  /* 0x0001400e020c9981 */ /* 0x000ee8000c1e1500 */
[----:B------:R-:W3:Y:S04]  /*0dd0*/  @!P0 LDG.E.U16 R21, desc[UR14][R2.64+0x180] ;  /* 0x0001800e02158981 */ /* 0x000ee8000c1e1500 */
[----:B------:R-:W3:Y:S01]  /*0de0*/  @!P6 LDG.E.U16 R14, desc[UR14][R2.64+0x1c0] ;  /* 0x0001c00e020ee981 */ /* 0x000ee2000c1e1500 */
[----:B----4-:R-:W-:-:S02]  /*0df0*/  IADD3 R16, P1, R60, R49, RZ ;  /* 0x000000313c107210 */ /* 0x010fc40007f3e0ff */
[----:B------:R-:W-:-:S03]  /*0e00*/  ISETP.GE.AND P0, PT, R58, R19, PT ;  /* 0x000000133a00720c */ /* 0x000fc60003f06270 */
[----:B------:R-:W-:Y:S01]  /*0e10*/  IMAD.X R17, R61, 0x1, R50, P1 ;  /* 0x000000013d117824 */ /* 0x000fe200008e0632 */
[-C--:B------:R-:W-:Y:S02]  /*0e20*/  ISETP.GE.AND P1, PT, R57, R19.reuse, PT ;  /* 0x000000133900720c */ /* 0x080fe40003f26270 */
[-C--:B------:R-:W-:Y:S02]  /*0e30*/  ISETP.GE.AND P2, PT, R56, R19.reuse, PT ;  /* 0x000000133800720c */ /* 0x080fe40003f46270 */
[-C--:B------:R-:W-:Y:S02]  /*0e40*/  ISETP.GE.AND P3, PT, R55, R19.reuse, PT ;  /* 0x000000133700720c */ /* 0x080fe40003f66270 */
[----:B------:R-:W-:Y:S02]  /*0e50*/  PRMT R29, RZ, 0x7610, R29 ;  /* 0x00007610ff1d7816 */ /* 0x000fe4000000001d */
[----:B------:R-:W-:Y:S02]  /*0e60*/  ISETP.GE.AND P4, PT, R54, R19, PT ;  /* 0x000000133600720c */ /* 0x000fe40003f86270 */
[----:B------:R-:W-:-:S02]  /*0e70*/  PRMT R28, RZ, 0x7610, R28 ;  /* 0x00007610ff1c7816 */ /* 0x000fc4000000001c */
[----:B------:R-:W-:Y:S02]  /*0e80*/  PRMT R31, RZ, 0x7610, R31 ;  /* 0x00007610ff1f7816 */ /* 0x000fe4000000001f */
[----:B------:R-:W-:Y:S02]  /*0e90*/  PRMT R77, RZ, 0x7610, R77 ;  /* 0x00007610ff4d7816 */ /* 0x000fe4000000004d */
[----:B------:R-:W-:Y:S02]  /*0ea0*/  PRMT R30, RZ, 0x7610, R30 ;  /* 0x00007610ff1e7816 */ /* 0x000fe4000000001e */
[----:B------:R-:W-:Y:S02]  /*0eb0*/  PRMT R79, RZ, 0x7610, R79 ;  /* 0x00007610ff4f7816 */ /* 0x000fe4000000004f */
[----:B------:R-:W-:Y:S01]  /*0ec0*/  PRMT R32, RZ, 0x7610, R32 ;  /* 0x00007610ff207816 */ /* 0x000fe20000000020 */
[----:B--2---:R-:W-:Y:S04]  /*0ed0*/  STS.U16 [R48], R11 ;  /* 0x0000000b30007388 */ /* 0x004fe80000000400 */
[----:B---3--:R1:W-:Y:S04]  /*0ee0*/  STS.U16 [R47+0x40], R18 ;  /* 0x000040122f007388 */ /* 0x0083e80000000400 */
        /* <DEDUP_REMOVED lines=16> */
[----:B-1----:R-:W-:-:S05]  /*0ff0*/  PRMT R18, RZ, 0x7610, R18 ;  /* 0x00007610ff127816 */ /* 0x002fca0000000012 */
[----:B------:R-:W4:Y:S01]  /*1000*/  @!P0 LDG.E.U16 R29, desc[UR14][R16.64] ;  /* 0x0000000e101d8981 */ /* 0x000f22000c1e1500 */
[----:B------:R-:W-:-:S03]  /*1010*/  ISETP.GE.AND P0, PT, R53, R19, PT ;  /* 0x000000133500720c */ /* 0x000fc60003f06270 */
[----:B------:R-:W4:Y:S04]  /*1020*/  @!P1 LDG.E.U16 R28, desc[UR14][R16.64+0x40] ;  /* 0x0000400e101c9981 */ /* 0x000f28000c1e1500 */
[----:B------:R-:W4:Y:S04]  /*1030*/  @!P2 LDG.E.U16 R31, desc[UR14][R16.64+0x80] ;  /* 0x0000800e101fa981 */ /* 0x000f28000c1e1500 */
[----:B------:R-:W4:Y:S04]  /*1040*/  @!P3 LDG.E.U16 R18, desc[UR14][R16.64+0xc0] ;  /* 0x0000c00e1012b981 */ /* 0x000f28000c1e1500 */
[----:B------:R-:W4:Y:S01]  /*1050*/  @!P4 LDG.E.U16 R77, desc[UR14][R16.64+0x100] ;  /* 0x0001000e104dc981 */ /* 0x000f22000c1e1500 */
[----:B------:R-:W-:-:S03]  /*1060*/  ISETP.GE.AND P1, PT, R52, R19, PT ;  /* 0x000000133400720c */ /* 0x000fc60003f26270 */
[----:B------:R-:W4:Y:S01]  /*1070*/  @!P0 LDG.E.U16 R30, desc[UR14][R16.64+0x140] ;  /* 0x0001400e101e8981 */ /* 0x000f22000c1e1500 */
[----:B------:R-:W-:-:S09]  /*1080*/  ISETP.GE.AND P0, PT, R51, R19, PT ;  /* 0x000000133300720c */ /* 0x000fd20003f06270 */
[----:B------:R-:W4:Y:S04]  /*1090*/  @!P1 LDG.E.U16 R79, desc[UR14][R16.64+0x180] ;  /* 0x0001800e104f9981 */ /* 0x000f28000c1e1500 */
[----:B------:R1:W4:Y:S01]  /*10a0*/  @!P0 LDG.E.U16 R32, desc[UR14][R16.64+0x1c0] ;  /* 0x0001c00e10208981 */ /* 0x000322000c1e1500 */
[----:B0-----:R-:W-:-:S04]  /*10b0*/  IMAD R2, R80, UR17, RZ ;  /* 0x0000001150027c24 */ /* 0x001fc8000f8e02ff */
[----:B--2---:R-:W-:Y:S02]  /*10c0*/  IMAD R21, R81, UR16, R2 ;  /* 0x0000001051157c24 */ /* 0x004fe4000f8e0202 */
[----:B------:R-:W0:Y:S01]  /*10d0*/  LDC.64 R2, c[0x0][0x2b0] ;  /* 0x0000ac00ff027b82 */ /* 0x000e220000000a00 */
[----:B------:R-:W-:Y:S01]  /*10e0*/  IMAD.WIDE.U32 R12, R80, UR16, RZ ;  /* 0x00000010500c7c25 */ /* 0x000fe2000f8e00ff */
[----:B------:R-:W-:-:S04]  /*10f0*/  ISETP.GE.AND P0, PT, R58, R19, PT ;  /* 0x000000133a00720c */ /* 0x000fc80003f06270 */
[----:B------:R-:W-:Y:S02]  /*1100*/  IADD3 R15, R13, R21, RZ ;  /* 0x000000150d0f7210 */ /* 0x000fe40007ffe0ff */
[----:B---3--:R-:W-:Y:S01]  /*1110*/  MOV R14, R12 ;  /* 0x0000000c000e7202 */ /* 0x008fe20000000f00 */
[----:B------:R-:W-:Y:S01]  /*1120*/  ULEA UR6, UR6, UR4, 0x8 ;  /* 0x0000000406067291 */ /* 0x000fe2000f8e403f */
[----:B------:R-:W-:Y:S01]  /*1130*/  SHF.R.S32.HI R11, RZ, 0x1f, R10 ;  /* 0x0000001fff0b7819 */ /* 0x000fe2000001140a */
[----:B-1----:R-:W-:Y:S02]  /*1140*/  IMAD R16, R72, UR10, RZ ;  /* 0x0000000a48107c24 */ /* 0x002fe4000f8e02ff */
[----:B------:R-:W-:Y:S01]  /*1150*/  IMAD.WIDE.U32 R14, R75, UR10, R14 ;  /* 0x0000000a4b0e7c25 */ /* 0x000fe2000f8e000e */
[----:B------:R-:W-:-:S03]  /*1160*/  USHF.R.S32.HI UR8, URZ, 0x1f, UR6 ;  /* 0x0000001f3f087899 */ /* 0x000fc60008011406 */
[----:B------:R-:W-:Y:S01]  /*1170*/  @!P0 IMAD.WIDE.U32 R12, R80, UR16, R10 ;  /* 0x00000010500c8c25 */ /* 0x000fe2000f8e000a */
[----:B------:R-:W-:-:S03]  /*1180*/  @!P0 MOV R17, R11 ;  /* 0x0000000b00118202 */ /* 0x000fc60000000f00 */
[----:B------:R-:W-:Y:S02]  /*1190*/  @!P0 IMAD.IADD R13, R21, 0x1, R13 ;  /* 0x00000001150d8824 */ /* 0x000fe400078e020d */
[----:B------:R-:W-:Y:S01]  /*11a0*/  @!P0 IMAD.WIDE.U32 R12, R75, UR10, R12 ;  /* 0x0000000a4b0c8c25 */ /* 0x000fe2000f8e000c */
[-C--:B------:R-:W-:Y:S02]  /*11b0*/  ISETP.GE.AND P6, PT, R57, R19.reuse, PT ;  /* 0x000000133900720c */ /* 0x080fe40003fc6270 */
[-C--:B------:R-:W-:Y:S02]  /*11c0*/  ISETP.GE.AND P4, PT, R53, R19.reuse, PT ;  /* 0x000000133500720c */ /* 0x080fe40003f86270 */
[----:B------:R-:W-:Y:S01]  /*11d0*/  ISETP.GE.AND P5, PT, R52, R19, PT ;  /* 0x000000133400720c */ /* 0x000fe20003fa6270 */
[----:B----4-:R1:W-:Y:S04]  /*11e0*/  STS.U16 [R48], R29 ;  /* 0x0000001d30007388 */ /* 0x0103e80000000400 */
[----:B------:R-:W-:Y:S04]  /*11f0*/  STS.U16 [R47+0x40], R28 ;  /* 0x0000401c2f007388 */ /* 0x000fe80000000400 */
[----:B------:R-:W-:Y:S04]  /*1200*/  STS.U16 [R46+0x80], R31 ;  /* 0x0000801f2e007388 */ /* 0x000fe80000000400 */
[----:B------:R-:W-:Y:S01]  /*1210*/  STS.U16 [R45+0xc0], R18 ;  /* 0x0000c0122d007388 */ /* 0x000fe20000000400 */
[----:B-1----:R-:W-:-:S03]  /*1220*/  IADD3 R29, P1, R14, UR6, RZ ;  /* 0x000000060e1d7c10 */ /* 0x002fc6000ff3e0ff */
[----:B------:R1:W-:Y:S01]  /*1230*/  STS.U16 [R44+0x100], R77 ;  /* 0x0001004d2c007388 */ /* 0x0003e20000000400 */
[----:B0-----:R-:W-:Y:S02]  /*1240*/  IMAD R14, R2, UR17, RZ ;  /* 0x00000011020e7c24 */ /* 0x001fe4000f8e02ff */
[----:B-1----:R-:W-:Y:S01]  /*1250*/  IMAD R77, R75, UR11, R16 ;  /* 0x0000000b4b4d7c24 */ /* 0x002fe2000f8e0210 */
[----:B------:R-:W-:Y:S01]  /*1260*/  @!P0 MOV R16, R10 ;  /* 0x0000000a00108202 */ /* 0x000fe20000000f00 */
[----:B------:R-:W-:-:S03]  /*1270*/  ULDC.64 UR10, c[0x0][0x318] ;  /* 0x0000c600000a7ab9 */ /* 0x000fc60000000a00 */
[----:B------:R-:W-:Y:S02]  /*1280*/  IADD3.X R31, R77, UR8, R15, P1, !PT ;  /* 0x000000084d1f7c10 */ /* 0x000fe40008ffe40f */
[----:B------:R-:W-:Y:S01]  /*1290*/  IADD3 R18, P1, R58, -0xe0, RZ ;  /* 0xffffff203a127810 */ /* 0x000fe20007f3e0ff */
[----:B------:R-:W-:Y:S02]  /*12a0*/  IMAD R81, R3, UR16, R14 ;  /* 0x0000001003517c24 */ /* 0x000fe4000f8e020e */
[----:B------:R-:W-:Y:S01]  /*12b0*/  @!P0 IMAD.WIDE.U32 R16, R2, UR16, R16 ;  /* 0x0000001002108c25 */ /* 0x000fe2000f8e0010 */
[----:B------:R-:W-:Y:S02]  /*12c0*/  IADD3.X R21, R59, -0x1, RZ, P1, !PT ;  /* 0xffffffff3b157810 */ /* 0x000fe40000ffe4ff */
[----:B------:R-:W-:Y:S01]  /*12d0*/  LEA R3, P1, R18, UR10, 0x1 ;  /* 0x0000000a12037c11 */ /* 0x000fe2000f8208ff */
[----:B------:R-:W-:Y:S01]  /*12e0*/  IMAD.WIDE.U32 R14, R2, UR16, RZ ;  /* 0x00000010020e7c25 */ /* 0x000fe2000f8e00ff */
[----:B------:R-:W-:-:S02]  /*12f0*/  @!P0 IADD3 R17, R81, R17, RZ ;  /* 0x0000001151118210 */ /* 0x000fc40007ffe0ff */
[----:B------:R-:W-:Y:S02]  /*1300*/  LEA.HI.X R28, R18, UR11, R21, 0x1, P1 ;  /* 0x0000000b121c7c11 */ /* 0x000fe400088f0c15 */
[C---:B------:R-:W-:Y:S02]  /*1310*/  LEA R2, P2, R29.reuse, R3, 0x1 ;  /* 0x000000031d027211 */ /* 0x040fe400078408ff */
[----:B------:R-:W-:Y:S01]  /*1320*/  @!P0 IADD3 R74, P1, R58, R12, RZ ;  /* 0x0000000c3a4a8210 */ /* 0x000fe20007f3e0ff */
[----:B------:R0:W-:Y:S01]  /*1330*/  STS.U16 [R43+0x140], R30 ;  /* 0x0001401e2b007388 */ /* 0x0001e20000000400 */
[----:B------:R-:W-:Y:S01]  /*1340*/  LEA.HI.X R3, R29, R28, R31, 0x1, P2 ;  /* 0x0000001c1d037211 */ /* 0x000fe200010f0c1f */
[----:B------:R-:W-:Y:S01]  /*1350*/  IMAD.IADD R15, R15, 0x1, R81 ;  /* 0x000000010f0f7824 */ /* 0x000fe200078e0251 */
[----:B------:R-:W-:Y:S01]  /*1360*/  @!P0 IADD3.X R29, R59, R13, R77, P1, !PT ;  /* 0x0000000d3b1d8210 */ /* 0x000fe20000ffe44d */
[----:B------:R-:W-:Y:S01]  /*1370*/  STS.U16 [R42+0x180], R79 ;  /* 0x0001804f2a007388 */ /* 0x000fe20000000400 */
[----:B------:R-:W-:-:S03]  /*1380*/  @!P0 IMAD.WIDE.U32 R12, R75, UR12, R16 ;  /* 0x0000000c4b0c8c25 */ /* 0x000fc6000f8e0010 */
[----:B------:R1:W-:Y:S01]  /*1390*/  STS.U16 [R41+0x1c0], R32 ;  /* 0x0001c02029007388 */ /* 0x0003e20000000400 */
[----:B------:R-:W-:Y:S01]  /*13a0*/  NOP ;  /* 0x0000000000007918 */ /* 0x000fe20000000000 */
[----:B------:R-:W-:Y:S02]  /*13b0*/  IMAD R28, R72, UR12, RZ ;  /* 0x0000000c481c7c24 */ /* 0x000fe4000f8e02ff */
[----:B------:R-:W-:Y:S01]  /*13c0*/  LDS.U16 R85, [R40] ;  /* 0x0000000028557984 */ /* 0x000fe20000000400 */
[----:B------:R-:W-:-:S03]  /*13d0*/  IMAD.WIDE.U32 R14, R75, UR12, R14 ;  /* 0x0000000c4b0e7c25 */ /* 0x000fc6000f8e000e */
[----:B------:R-:W-:Y:S04]  /*13e0*/  LDS.U16 R84, [R40+0x2] ;  /* 0x0000020028547984 */ /* 0x000fe80000000400 */
[----:B------:R-:W-:Y:S04]  /*13f0*/  LDS.U16 R86, [R40+0x4] ;  /* 0x0000040028567984 */ /* 0x000fe80000000400 */
[----:B------:R-:W-:Y:S04]  /*1400*/  LDS.U16 R88, [R40+0x6] ;  /* 0x0000060028587984 */ /* 0x000fe80000000400 */
[----:B------:R-:W-:Y:S04]  /*1410*/  LDS.U16 R90, [R40+0x8] ;  /* 0x00000800285a7984 */ /* 0x000fe80000000400 */
[----:B------:R-:W-:Y:S04]  /*1420*/  LDS.U16 R92, [R40+0xa] ;  /* 0x00000a00285c7984 */ /* 0x000fe80000000400 */
[----:B------:R-:W-:Y:S04]  /*1430*/  LDS.U16 R17, [R40+0xc] ;  /* 0x00000c0028117984 */ /* 0x000fe80000000400 */
[----:B------:R-:W-:Y:S01]  /*1440*/  LDS.U16 R16, [R40+0xe] ;  /* 0x00000e0028107984 */ /* 0x000fe20000000400 */
[----:B------:R-:W-:Y:S01]  /*1450*/  IMAD R77, R75, UR13, R28 ;  /* 0x0000000d4b4d7c24 */ /* 0x000fe2000f8e021c */
[----:B------:R-:W-:Y:S01]  /*1460*/  @!P0 LEA R28, P1, R74, UR10, 0x1 ;  /* 0x0000000a4a1c8c11 */ /* 0x000fe2000f8208ff */
[----:B------:R-:W-:Y:S01]  /*1470*/  ULDC.64 UR12, c[0x0][0x308] ;  /* 0x0000c200000c7ab9 */ /* 0x000fe20000000a00 */
[----:B0-----:R-:W-:-:S02]  /*1480*/  IADD3 R30, P3, R14, UR6, RZ ;  /* 0x000000060e1e7c10 */ /* 0x001fc4000ff7e0ff */
[----:B-1----:R-:W-:Y:S02]  /*1490*/  @!P0 IADD3 R32, P2, R58, R12, RZ ;  /* 0x0000000c3a208210 */ /* 0x002fe40007f5e0ff */
[----:B------:R-:W-:Y:S02]  /*14a0*/  @!P0 LEA.HI.X R29, R74, UR11, R29, 0x1, P1 ;  /* 0x0000000b4a1d8c11 */ /* 0x000fe400088f0c1d */
[C---:B------:R-:W-:Y:S02]  /*14b0*/  LEA R12, P1, R18.reuse, UR12, 0x1 ;  /* 0x0000000c120c7c11 */ /* 0x040fe4000f8208ff */
[----:B------:R-:W-:Y:S02]  /*14c0*/  IADD3.X R15, R77, UR8, R15, P3, !PT ;  /* 0x000000084d0f7c10 */ /* 0x000fe40009ffe40f */
[----:B------:R-:W-:Y:S02]  /*14d0*/  @!P0 IADD3.X R77, R59, R13, R77, P2, !PT ;  /* 0x0000000d3b4d8210 */ /* 0x000fe400017fe44d */
[----:B------:R-:W-:-:S02]  /*14e0*/  LEA.HI.X R13, R18, UR13, R21, 0x1, P1 ;  /* 0x0000000d120d7c11 */ /* 0x000fc400088f0c15 */
[----:B------:R-:W-:Y:S02]  /*14f0*/  LEA R12, P2, R30, R12, 0x1 ;  /* 0x0000000c1e0c7211 */ /* 0x000fe400078408ff */
[----:B------:R-:W-:Y:S02]  /*1500*/  @!P0 LEA R14, P1, R32, UR12, 0x1 ;  /* 0x0000000c200e8c11 */ /* 0x000fe4000f8208ff */
[----:B------:R-:W-:Y:S02]  /*1510*/  LEA.HI.X R13, R30, R13, R15, 0x1, P2 ;  /* 0x0000000d1e0d7211 */ /* 0x000fe400010f0c0f */
[----:B------:R-:W-:Y:S01]  /*1520*/  PRMT R30, RZ, 0x7610, R30 ;  /* 0x00007610ff1e7816 */ /* 0x000fe2000000001e */
[----:B------:R-:W-:Y:S01]  /*1530*/  BAR.SYNC.DEFER_BLOCKING 0x0 ;  /* 0x0000000000007b1d */ /* 0x000fe20000010000 */
[----:B------:R-:W-:Y:S02]  /*1540*/  @!P0 LEA.HI.X R15, R32, UR13, R77, 0x1, P1 ;  /* 0x0000000d200f8c11 */ /* 0x000fe400088f0c4d */
[----:B------:R-:W-:-:S02]  /*1550*/  ISETP.GE.AND P1, PT, R56, R19, PT ;  /* 0x000000133800720c */ /* 0x000fc40003f26270 */
[----:B------:R-:W-:Y:S02]  /*1560*/  PRMT R31, RZ, 0x7610, R31 ;  /* 0x00007610ff1f7816 */ /* 0x000fe4000000001f */
[-C--:B------:R-:W-:Y:S02]  /*1570*/  ISETP.GE.AND P2, PT, R55, R19.reuse, PT ;  /* 0x000000133700720c */ /* 0x080fe40003f46270 */
[-C--:B------:R-:W-:Y:S02]  /*1580*/  ISETP.GE.AND P3, PT, R54, R19.reuse, PT ;  /* 0x000000133600720c */ /* 0x080fe40003f66270 */
[----:B------:R-:W-:Y:S02]  /*1590*/  PRMT R77, RZ, 0x7610, R77 ;  /* 0x00007610ff4d7816 */ /* 0x000fe4000000004d */
[----:B------:R-:W-:Y:S02]  /*15a0*/  PRMT R32, RZ, 0x7610, R32 ;  /* 0x00007610ff207816 */ /* 0x000fe40000000020 */
[----:B------:R-:W-:Y:S01]  /*15b0*/  PRMT R79, RZ, 0x7610, R79 ;  /* 0x00007610ff4f7816 */ /* 0x000fe2000000004f */
[----:B------:R-:W2:Y:S01]  /*15c0*/  @!P6 LDG.E.U16 R30, desc[UR14][R2.64] ;  /* 0x0000000e021ee981 */ /* 0x000ea2000c1e1500 */
[----:B------:R-:W-:-:S03]  /*15d0*/  ISETP.GE.AND P6, PT, R51, R19, PT ;  /* 0x000000133300720c */ /* 0x000fc60003fc6270 */
[----:B------:R0:W3:Y:S01]  /*15e0*/  @!P0 LDG.E.U16 R31, desc[UR14][R28.64] ;  /* 0x0000000e1c1f8981 */ /* 0x0000e2000c1e1500 */
[----:B------:R-:W-:-:S03]  /*15f0*/  PRMT R74, RZ, 0x7610, R74 ;  /* 0x00007610ff4a7816 */ /* 0x000fc6000000004a */
[----:B------:R-:W4:Y:S04]  /*1600*/  @!P1 LDG.E.U16 R77, desc[UR14][R2.64+0x40] ;  /* 0x0000400e024d9981 */ /* 0x000f28000c1e1500 */
[----:B------:R-:W4:Y:S01]  /*1610*/  @!P4 LDG.E.U16 R32, desc[UR14][R2.64+0x100] ;  /* 0x0001000e0220c981 */ /* 0x000f22000c1e1500 */
[----:B0-----:R-:W-:Y:S02]  /*1620*/  PRMT R28, RZ, 0x7610, R28 ;  /* 0x00007610ff1c7816 */ /* 0x001fe4000000001c */
[----:B------:R-:W-:Y:S01]  /*1630*/  PRMT R29, RZ, 0x7610, R29 ;  /* 0x00007610ff1d7816 */ /* 0x000fe2000000001d */
[----:B------:R-:W4:Y:S04]  /*1640*/  @!P5 LDG.E.U16 R79, desc[UR14][R2.64+0x140] ;  /* 0x0001400e024fd981 */ /* 0x000f28000c1e1500 */
[----:B------:R-:W4:Y:S04]  /*1650*/  @!P2 LDG.E.U16 R28, desc[UR14][R2.64+0x80] ;  /* 0x0000800e021ca981 */ /* 0x000f28000c1e1500 */
[----:B------:R-:W4:Y:S04]  /*1660*/  @!P3 LDG.E.U16 R29, desc[UR14][R2.64+0xc0] ;  /* 0x0000c00e021db981 */ /* 0x000f28000c1e1500 */
[----:B------:R-:W4:Y:S01]  /*1670*/  @!P6 LDG.E.U16 R74, desc[UR14][R2.64+0x180] ;  /* 0x0001800e024ae981 */ /* 0x000f22000c1e1500 */
        /* <DEDUP_REMOVED lines=10> */
[----:B------:R-:W-:Y:S04]  /*1720*/  STS.U16 [R45+0xc0], R28 ;  /* 0x0000c01c2d007388 */ /* 0x000fe80000000400 */
[----:B------:R-:W-:Y:S04]  /*1730*/  STS.U16 [R44+0x100], R29 ;  /* 0x0001001d2c007388 */ /* 0x000fe80000000400 */
[----:B------:R0:W-:Y:S04]  /*1740*/  STS.U16 [R43+0x140], R32 ;  /* 0x000140202b007388 */ /* 0x0001e80000000400 */
[----:B------:R-:W-:Y:S04]  /*1750*/  STS.U16 [R42+0x180], R79 ;  /* 0x0001804f2a007388 */ /* 0x000fe80000000400 */
[----:B------:R-:W-:Y:S01]  /*1760*/  STS.U16 [R41+0x1c0], R74 ;  /* 0x0001c04a29007388 */ /* 0x000fe20000000400 */
[----:B------:R-:W-:-:S03]  /*1770*/  NOP ;  /* 0x0000000000007918 */ /* 0x000fc60000000000 */
[----:B------:R-:W1:Y:S04]  /*1780*/  LDS.U16 R2, [R40] ;  /* 0x0000000028027984 */ /* 0x000e680000000400 */
[----:B------:R-:W-:Y:S04]  /*1790*/  LDS.U16 R3, [R40+0x2] ;  /* 0x0000020028037984 */ /* 0x000fe80000000400 */
[----:B------:R-:W-:Y:S04]  /*17a0*/  LDS.U16 R31, [R40+0x4] ;  /* 0x00000400281f7984 */ /* 0x000fe80000000400 */
[----:B------:R-:W-:Y:S04]  /*17b0*/  LDS.U16 R30, [R40+0x6] ;  /* 0x00000600281e7984 */ /* 0x000fe80000000400 */
[----:B------:R-:W-:Y:S04]  /*17c0*/  LDS.U16 R76, [R40+0x8] ;  /* 0x00000800284c7984 */ /* 0x000fe80000000400 */
[----:B------:R-:W2:Y:S04]  /*17d0*/  LDS.U16 R77, [R40+0xa] ;  /* 0x00000a00284d7984 */ /* 0x000ea80000000400 */
[----:B------:R-:W3:Y:S04]  /*17e0*/  LDS.U16 R78, [R40+0xc] ;  /* 0x00000c00284e7984 */ /* 0x000ee80000000400 */
[----:B------:R-:W4:Y:S01]  /*17f0*/  LDS.U16 R79, [R40+0xe] ;  /* 0x00000e00284f7984 */ /* 0x000f220000000400 */
[----:B------:R-:W-:Y:S01]  /*1800*/  BAR.SYNC.DEFER_BLOCKING 0x0 ;  /* 0x0000000000007b1d */ /* 0x000fe20000010000 */
[----:B0-----:R-:W-:-:S05]  /*1810*/  PRMT R32, RZ, 0x7610, R32 ;  /* 0x00007610ff207816 */ /* 0x001fca0000000020 */
[----:B------:R0:W4:Y:S01]  /*1820*/  @!P0 LDG.E.U16 R81, desc[UR14][R14.64] ;  /* 0x0000000e0e518981 */ /* 0x000122000c1e1500 */
        /* <DEDUP_REMOVED lines=8> */
[----:B-1----:R-:W-:-:S02]  /*18b0*/  SHF.L.U32 R28, R2, 0x10, RZ ;  /* 0x00000010021c7819 */ /* 0x002fc400000006ff */
[----:B--2---:R-:W-:-:S03]  /*18c0*/  SHF.L.U32 R77, R77, 0x10, RZ ;  /* 0x000000104d4d7819 */ /* 0x004fc600000006ff */
[----:B------:R-:W-:Y:S01]  /*18d0*/  FMUL.FTZ R2, R28, -1.4426950216293334961 ;  /* 0xbfb8aa3b1c027820 */ /* 0x000fe20000410000 */
[----:B------:R-:W-:Y:S01]  /*18e0*/  IMAD.U32 R29, R3, 0x10000, RZ ;  /* 0x00010000031d7824 */ /* 0x000fe200078e00ff */
[----:B---3--:R-:W-:Y:S02]  /*18f0*/  SHF.L.U32 R78, R78, 0x10, RZ ;  /* 0x000000104e4e7819 */ /* 0x008fe400000006ff */
[----:B------:R1:W-:Y:S01]  /*1900*/  MUFU.EX2 R3, R2 ;  /* 0x0000000200037308 */ /* 0x0003e20000000800 */
[----:B------:R-:W-:Y:S02]  /*1910*/  SHF.L.U32 R74, R30, 0x10, RZ ;  /* 0x000000101e4a7819 */ /* 0x000fe400000006ff */
[----:B------:R-:W-:Y:S01]  /*1920*/  FMUL.FTZ R91, R78, -1.4426950216293334961 ;  /* 0xbfb8aa3b4e5b7820 */ /* 0x000fe20000410000 */
[----:B-1----:R-:W-:-:S04]  /*1930*/  FMUL.FTZ R2, R77, -1.4426950216293334961 ;  /* 0xbfb8aa3b4d027820 */ /* 0x002fc80000410000 */
[----:B------:R-:W1:Y:S01]  /*1940*/  MUFU.EX2 R98, R91 ;  /* 0x0000005b00627308 */ /* 0x000e620000000800 */
[----:B0-----:R-:W-:Y:S01]  /*1950*/  FMUL.FTZ R14, R29, -1.4426950216293334961 ;  /* 0xbfb8aa3b1d0e7820 */ /* 0x001fe20000410000 */
[----:B------:R-:W-:-:S06]  /*1960*/  IMAD.U32 R76, R76, 0x10000, RZ ;  /* 0x000100004c4c7824 */ /* 0x000fcc00078e00ff */
[----:B------:R-:W-:Y:S01]  /*1970*/  MUFU.EX2 R96, R2 ;  /* 0x0000000200607308 */ /* 0x000fe20000000800 */
[----:B------:R-:W-:Y:S01]  /*1980*/  SHF.L.U32 R31, R31, 0x10, RZ ;  /* 0x000000101f1f7819 */ /* 0x000fe200000006ff */
[----:B------:R-:W-:Y:S01]  /*1990*/  FMUL.FTZ R12, R74, -1.4426950216293334961 ;  /* 0xbfb8aa3b4a0c7820 */ /* 0x000fe20000410000 */
[----:B------:R-:W-:-:S05]  /*19a0*/  FMUL.FTZ R13, R76, -1.4426950216293334961 ;  /* 0xbfb8aa3b4c0d7820 */ /* 0x000fca0000410000 */
[----:B------:R-:W0:Y:S01]  /*19b0*/  MUFU.EX2 R14, R14 ;  /* 0x0000000e000e7308 */ /* 0x000e220000000800 */
[----:B------:R-:W-:Y:S01]  /*19c0*/  FMUL.FTZ R15, R31, -1.4426950216293334961 ;  /* 0xbfb8aa3b1f0f7820 */ /* 0x000fe20000410000 */
[----:B----4-:R-:W-:-:S06]  /*19d0*/  IMAD.U32 R79, R79, 0x10000, RZ ;  /* 0x000100004f4f7824 */ /* 0x010fcc00078e00ff */
[----:B------:R-:W2:Y:S01]  /*19e0*/  MUFU.EX2 R12, R12 ;  /* 0x0000000c000c7308 */ /* 0x000ea20000000800 */
[----:B-1----:R-:W-:-:S07]  /*19f0*/  FADD.FTZ R99, R98, 1 ;  /* 0x3f80000062637421 */ /* 0x002fce0000010000 */
[----:B------:R-:W1:Y:S01]  /*1a00*/  MUFU.EX2 R13, R13 ;  /* 0x0000000d000d7308 */ /* 0x000e620000000800 */
[----:B------:R-:W-:Y:S01]  /*1a10*/  FMUL.FTZ R93, R79, -1.4426950216293334961 ;  /* 0xbfb8aa3b4f5d7820 */ /* 0x000fe20000410000 */
[----:B------:R-:W-:-:S06]  /*1a20*/  FADD.FTZ R3, R3, 1 ;  /* 0x3f80000003037421 */ /* 0x000fcc0000010000 */
[----:B------:R-:W3:Y:S01]  /*1a30*/  MUFU.EX2 R15, R15 ;  /* 0x0000000f000f7308 */ /* 0x000ee20000000800 */
[----:B0-----:R-:W-:Y:S01]  /*1a40*/  FADD.FTZ R14, R14, 1 ;  /* 0x3f8000000e0e7421 */ /* 0x001fe20000010000 */
[----:B--2---:R-:W-:-:S06]  /*1a50*/  FADD.FTZ R12, R12, 1 ;  /* 0x3f8000000c0c7421 */ /* 0x004fcc0000010000 */
[----:B------:R-:W-:Y:S01]  /*1a60*/  MUFU.EX2 R100, R93 ;  /* 0x0000005d00647308 */ /* 0x000fe20000000800 */
[----:B-1----:R-:W-:Y:S01]  /*1a70*/  FADD.FTZ R13, R13, 1 ;  /* 0x3f8000000d0d7421 */ /* 0x002fe20000010000 */
[----:B------:R-:W-:-:S06]  /*1a80*/  SHF.L.U32 R85, R85, 0x10, RZ ;  /* 0x0000001055557819 */ /* 0x000fcc00000006ff */
[----:B------:R-:W-:Y:S01]  /*1a90*/  MUFU.RCP R93, R12 ;  /* 0x0000000c005d7308 */ /* 0x000fe20000001000 */
[----:B---3--:R-:W-:-:S07]  /*1aa0*/  FADD.FTZ R15, R15, 1 ;  /* 0x3f8000000f0f7421 */ /* 0x008fce0000010000 */
[----:B------:R-:W0:Y:S01]  /*1ab0*/  MUFU.RCP R97, R13 ;  /* 0x0000000d00617308 */ /* 0x000e220000001000 */
[----:B------:R-:W-:Y:S02]  /*1ac0*/  SHF.L.U32 R84, R84, 0x10, RZ ;  /* 0x0000001054547819 */ /* 0x000fe400000006ff */
[----:B------:R-:W-:Y:S02]  /*1ad0*/  SHF.L.U32 R90, R90, 0x10, RZ ;  /* 0x000000105a5a7819 */ /* 0x000fe400000006ff */
[----:B------:R-:W-:-:S03]  /*1ae0*/  SHF.L.U32 R92, R92, 0x10, RZ ;  /* 0x000000105c5c7819 */ /* 0x000fc600000006ff */
[----:B------:R-:W-:Y:S01]  /*1af0*/  MUFU.RCP R99, R99 ;  /* 0x0000006300637308 */ /* 0x000fe20000001000 */
[----:B------:R-:W-:Y:S01]  /*1b00*/  SHF.L.U32 R86, R86, 0x10, RZ ;  /* 0x0000001056567819 */ /* 0x000fe200000006ff */
[----:B------:R-:W-:Y:S01]  /*1b10*/  IMAD.U32 R88, R88, 0x10000, RZ ;  /* 0x0001000058587824 */ /* 0x000fe200078e00ff */
[----:B------:R-:W1:Y:S01]  /*1b20*/  S2UR UR7, SR_CgaCtaId ;  /* 0x00000000000779c3 */ /* 0x000e620000008800 */
[----:B0-----:R-:W-:-:S04]  /*1b30*/  FADD.FTZ R101, -R97, 1 ;  /* 0x3f80000061657421 */ /* 0x001fc80000010100 */
[----:B------:R-:W-:Y:S01]  /*1b40*/  FFMA.FTZ R101, R76, R101, 1 ;  /* 0x3f8000004c657423 */ /* 0x000fe20000010065 */
[----:B------:R-:W-:Y:S01]  /*1b50*/  ISETP.NE.AND P1, PT, R69, RZ, PT ;  /* 0x000000ff4500720c */ /* 0x000fe20003f25270 */
[----:B------:R-:W-:Y:S02]  /*1b60*/  UMOV UR5, 0x400 ;  /* 0x0000040000057882 */ /* 0x000fe40000000000 */
[----:B-1----:R-:W-:Y:S01]  /*1b70*/  ULEA UR5, UR7, UR5, 0x18 ;  /* 0x0000000507057291 */ /* 0x002fe2000f8ec03f */
[----:B------:R0:W-:Y:S04]  /*1b80*/  STS.U16 [R48], R81 ;  /* 0x0000005130007388 */ /* 0x0001e80000000400 */
        /* <DEDUP_REMOVED lines=15> */
[----:B------:R-:W4:Y:S01]  /*1c80*/  LDS.U16 R103, [R40+0xe] ;  /* 0x00000e0028677984 */ /* 0x000f220000000400 */
[----:B0-----:R-:W0:Y:S01]  /*1c90*/  MUFU.RCP R81, R3 ;  /* 0x0000000300517308 */ /* 0x001e220000001000 */
[----:B-1----:R-:W-:-:S07]  /*1ca0*/  FADD.FTZ R94, R96, 1 ;  /* 0x3f800000605e7421 */ /* 0x002fce0000010000 */
[----:B------:R-:W1:Y:S01]  /*1cb0*/  MUFU.RCP R80, R14 ;  /* 0x0000000e00507308 */ /* 0x000e620000001000 */
[----:B--2---:R-:W-:-:S07]  /*1cc0*/  IMAD.U32 R30, R30, 0x10000, RZ ;  /* 0x000100001e1e7824 */ /* 0x004fce00078e00ff */
[----:B------:R-:W2:Y:S01]  /*1cd0*/  MUFU.RCP R94, R94 ;  /* 0x0000005e005e7308 */ /* 0x000ea20000001000 */
[----:B---3--:R-:W-:Y:S01]  /*1ce0*/  SHF.L.U32 R83, R2, 0x10, RZ ;  /* 0x0000001002537819 */ /* 0x008fe200000006ff */
[----:B0-----:R-:W-:Y:S01]  /*1cf0*/  FADD.FTZ R3, -R81, 1 ;  /* 0x3f80000051037421 */ /* 0x001fe20000010100 */
[----:B------:R-:W-:Y:S01]  /*1d00*/  FMUL.FTZ R2, R85, R30 ;  /* 0x0000001e55027220 */ /* 0x000fe20000410000 */
[----:B------:R-:W-:-:S04]  /*1d10*/  FADD.FTZ R96, R100, 1 ;  /* 0x3f80000064607421 */ /* 0x000fc80000010000 */
[----:B------:R0:W3:Y:S01]  /*1d20*/  MUFU.RCP R82, R15 ;  /* 0x0000000f00527308 */ /* 0x0000e20000001000 */
[----:B------:R-:W-:Y:S01]  /*1d30*/  FFMA.FTZ R3, R28, R3, 1 ;  /* 0x3f8000001c037423 */ /* 0x000fe20000010003 */
[----:B------:R-:W-:Y:S01]  /*1d40*/  FMUL.FTZ R2, R81, R2 ;  /* 0x0000000251027220 */ /* 0x000fe20000410000 */
[----:B----4-:R-:W-:Y:S01]  /*1d50*/  SHF.L.U32 R91, R91, 0x10, RZ ;  /* 0x000000105b5b7819 */ /* 0x010fe200000006ff */
[----:B-1----:R-:W-:Y:S01]  /*1d60*/  FADD.FTZ R12, -R80, 1 ;  /* 0x3f800000500c7421 */ /* 0x002fe20000010100 */
[----:B------:R-:W-:Y:S01]  /*1d70*/  FMUL.FTZ R13, R84, R83 ;  /* 0x00000053540d7220 */ /* 0x000fe20000410000 */
[----:B------:R-:W-:Y:S02]  /*1d80*/  IMAD.U32 R95, R95, 0x10000, RZ ;  /* 0x000100005f5f7824 */ /* 0x000fe400078e00ff */
[----:B------:R-:W1:Y:S01]  /*1d90*/  MUFU.RCP R96, R96 ;  /* 0x0000006000607308 */ /* 0x000e620000001000 */
[----:B------:R-:W-:Y:S01]  /*1da0*/  FMUL.FTZ R2, R2, R3 ;  /* 0x0000000302027220 */ /* 0x000fe20000410000 */
[----:B------:R-:W-:Y:S01]  /*1db0*/  FFMA.FTZ R12, R29, R12, 1 ;  /* 0x3f8000001d0c7423 */ /* 0x000fe2000001000c */
[----:B------:R-:W-:Y:S01]  /*1dc0*/  FMUL.FTZ R13, R80, R13 ;  /* 0x0000000d500d7220 */ /* 0x000fe20000410000 */
[----:B------:R-:W-:Y:S01]  /*1dd0*/  FADD.FTZ R3, -R93, 1 ;  /* 0x3f8000005d037421 */ /* 0x000fe20000010100 */
[----:B--2---:R-:W-:Y:S01]  /*1de0*/  FADD.FTZ R14, -R94, 1 ;  /* 0x3f8000005e0e7421 */ /* 0x004fe20000010100 */
[----:B------:R-:W-:Y:S01]  /*1df0*/  SHF.L.U32 R89, R89, 0x10, RZ ;  /* 0x0000001059597819 */ /* 0x000fe200000006ff */
[----:B------:R-:W-:Y:S01]  /*1e00*/  FMUL.FTZ R32, R90, R91 ;  /* 0x0000005b5a207220 */ /* 0x000fe20000410000 */
[----:B------:R-:W-:-:S02]  /*1e10*/  IMAD.U32 R87, R87, 0x10000, RZ ;  /* 0x0001000057577824 */ /* 0x000fc400078e00ff */
[----:B------:R-:W-:Y:S01]  /*1e20*/  FMUL.FTZ R105, R92, R95 ;  /* 0x0000005f5c697220 */ /* 0x000fe20000410000 */
[----:B------:R-:W-:Y:S01]  /*1e30*/  FMUL.FTZ R13, R13, R12 ;  /* 0x0000000c0d0d7220 */ /* 0x000fe20000410000 */
[----:B0-----:R-:W-:Y:S01]  /*1e40*/  FFMA.FTZ R15, R74, R3, 1 ;  /* 0x3f8000004a0f7423 */ /* 0x001fe20000010003 */
[----:B------:R-:W-:Y:S01]  /*1e50*/  FFMA.FTZ R100, R77, R14, 1 ;  /* 0x3f8000004d647423 */ /* 0x000fe2000001000e */
[----:B------:R-:W-:Y:S01]  /*1e60*/  FMUL.FTZ R32, R97, R32 ;  /* 0x0000002061207220 */ /* 0x000fe20000410000 */
[----:B---3--:R-:W-:Y:S01]  /*1e70*/  FADD.FTZ R12, -R82, 1 ;  /* 0x3f800000520c7421 */ /* 0x008fe20000010100 */
        /* <DEDUP_REMOVED lines=9> */
[----:B------:R-:W-:Y:S01]  /*1f10*/  IMAD.U32 R100, R16, 0x10000, RZ ;  /* 0x0001000010647824 */ /* 0x000fe200078e00ff */
[----:B------:R-:W-:-:S02]  /*1f20*/  SHF.L.U32 R98, R98, 0x10, RZ ;  /* 0x0000001062627819 */ /* 0x000fc400000006ff */
[----:B------:R-:W-:Y:S01]  /*1f30*/  SHF.L.U32 R103, R103, 0x10, RZ ;  /* 0x0000001067677819 */ /* 0x000fe200000006ff */
[----:B------:R-:W-:Y:S01]  /*1f40*/  FMUL.FTZ R3, R3, R12 ;  /* 0x0000000c03037220 */ /* 0x000fe20000410000 */
[----:B------:R-:W-:Y:S01]  /*1f50*/  FMUL.FTZ R14, R14, R15 ;  /* 0x0000000f0e0e7220 */ /* 0x000fe20000410000 */
[----:B------:R-:W-:Y:S01]  /*1f60*/  FADD.FTZ R15, -R99, 1 ;  /* 0x3f800000630f7421 */ /* 0x000fe20000010100 */
[----:B------:R-:W-:Y:S01]  /*1f70*/  FMUL.FTZ R12, R101, R98 ;  /* 0x00000062650c7220 */ /* 0x000fe20000410000 */
[----:B-1----:R-:W-:Y:S01]  /*1f80*/  FADD.FTZ R16, -R96, 1 ;  /* 0x3f80000060107421 */ /* 0x002fe20000010100 */
[----:B------:R-:W-:Y:S01]  /*1f90*/  FMUL.FTZ R17, R100, R103 ;  /* 0x0000006764117220 */ /* 0x000fe20000410000 */
[----:B------:R-:W-:Y:S01]  /*1fa0*/  FFMA.FTZ R15, R78, R15, 1 ;  /* 0x3f8000004e0f7423 */ /* 0x000fe2000001000f */
[----:B------:R-:W-:Y:S01]  /*1fb0*/  FMUL.FTZ R12, R99, R12 ;  /* 0x0000000c630c7220 */ /* 0x000fe20000410000 */
[----:B------:R-:W-:Y:S01]  /*1fc0*/  FFMA.FTZ R16, R79, R16, 1 ;  /* 0x3f8000004f107423 */ /* 0x000fe20000010010 */
[----:B------:R-:W-:-:S02]  /*1fd0*/  FMUL.FTZ R17, R96, R17 ;  /* 0x0000001160117220 */ /* 0x000fc40000410000 */
[----:B------:R-:W-:Y:S02]  /*1fe0*/  FMUL.FTZ R12, R12, R15 ;  /* 0x0000000f0c0c7220 */ /* 0x000fe40000410000 */
[----:B------:R-:W-:Y:S01]  /*1ff0*/  FMUL.FTZ R17, R17, R16 ;  /* 0x0000001011117220 */ /* 0x000fe20000410000 */
[----:B------:R-:W-:Y:S01]  /*2000*/  F2FP.BF16.F32.PACK_AB R2, R13, R2 ;  /* 0x000000020d02723e */ /* 0x000fe200000010ff */
[----:B------:R-:W-:Y:S01]  /*2010*/  BAR.SYNC.DEFER_BLOCKING 0x0 ;  /* 0x0000000000007b1d */ /* 0x000fe20000010000 */
[----:B------:R-:W-:Y:S02]  /*2020*/  F2FP.BF16.F32.PACK_AB R3, R14, R3 ;  /* 0x000000030e03723e */ /* 0x000fe400000010ff */
[----:B------:R-:W-:Y:S02]  /*2030*/  F2FP.BF16.F32.PACK_AB R32, R105, R32 ;  /* 0x000000206920723e */ /* 0x000fe400000010ff */
[----:B------:R-:W-:Y:S02]  /*2040*/  F2FP.BF16.F32.PACK_AB R12, R17, R12 ;  /* 0x0000000c110c723e */ /* 0x000fe400000010ff */
[----:B------:R-:W-:-:S02]  /*2050*/  PRMT R13, R2, 0x7632, R13 ;  /* 0x00007632020d7816 */ /* 0x000fc4000000000d */
[----:B------:R-:W-:Y:S02]  /*2060*/  PRMT R14, R3, 0x7632, R14 ;  /* 0x00007632030e7816 */ /* 0x000fe4000000000e */
[C---:B------:R-:W-:Y:S02]  /*2070*/  PRMT R15, R32.reuse, 0x7610, R15 ;  /* 0x00007610200f7816 */ /* 0x040fe4000000000f */
[----:B------:R-:W-:Y:S02]  /*2080*/  PRMT R16, R32, 0x7632, R16 ;  /* 0x0000763220107816 */ /* 0x000fe40000000010 */
[----:B------:R-:W-:Y:S01]  /*2090*/  PRMT R17, R12, 0x7632, R17 ;  /* 0x000076320c117816 */ /* 0x000fe20000000011 */
[----:B------:R-:W-:Y:S04]  /*20a0*/  STS.U16 [R40], R2 ;  /* 0x0000000228007388 */ /* 0x000fe80000000400 */
[----:B------:R-:W-:Y:S04]  /*20b0*/  STS.U16 [R40+0x2], R13 ;  /* 0x0000020d28007388 */ /* 0x000fe80000000400 */
[----:B------:R-:W-:Y:S04]  /*20c0*/  STS.U16 [R40+0x4], R3 ;  /* 0x0000040328007388 */ /* 0x000fe80000000400 */
[----:B------:R-:W-:Y:S04]  /*20d0*/  STS.U16 [R40+0x6], R14 ;  /* 0x0000060e28007388 */ /* 0x000fe80000000400 */
[----:B------:R0:W-:Y:S04]  /*20e0*/  STS.U16 [R40+0x8], R15 ;  /* 0x0000080f28007388 */ /* 0x0001e80000000400 */
[----:B------:R-:W-:Y:S04]  /*20f0*/  STS.U16 [R40+0xa], R16 ;  /* 0x00000a1028007388 */ /* 0x000fe80000000400 */
[----:B------:R1:W-:Y:S01]  /*2100*/  STS.U16 [R40+0xc], R12 ;  /* 0x00000c0c28007388 */ /* 0x0003e20000000400 */
        /* <DEDUP_REMOVED lines=15> */
[C---:B-1----:R-:W-:Y:S01]  /*2200*/  IMAD R12, R14.reuse, UR17, RZ ;  /* 0x000000110e0c7c24 */ /* 0x042fe2000f8e02ff */
[----:B------:R-:W-:Y:S01]  /*2210*/  BSSY B0, `(.L_x_8735) ;  /* 0x0000013000007945 */ /* 0x000fe20003800000 */
[----:B------:R-:W-:-:S04]  /*2220*/  IMAD.WIDE.U32 R2, R14, UR16, RZ ;  /* 0x000000100e027c25 */ /* 0x000fc8000f8e00ff */
[----:B0-----:R-:W-:Y:S01]  /*2230*/  IMAD R17, R15, UR16, R12 ;  /* 0x000000100f117c24 */ /* 0x001fe2000f8e020c */
        /* <DEDUP_REMOVED lines=16> */
.L_x_8736:
[----:B------:R-:W-:Y:S05]  /*2340*/  BSYNC B0 ;  /* 0x0000000000007941 */ /* 0x000fea0003800000 */
.L_x_8735:
[----:B------:R-:W-:Y:S01]  /*2350*/  MOV R3, R123 ;  /* 0x0000007b00037202 */ /* 0x000fe20000000f00 */
[----:B------:R-:W-:Y:S01]  /*2360*/  ULDC.64 UR10, c[0x0][0x3a0] ;  /* 0x0000e800000a7ab9 */ /* 0x000fe20000000a00 */
[----:B------:R-:W-:Y:S01]  /*2370*/  ULDC.64 UR12, c[0x0][0x3e8] ;  /* 0x0000fa00000c7ab9 */ /* 0x000fe20000000a00 */
[----:B0-----:R-:W-:Y:S01]  /*2380*/  IMAD R16, R72, UR10, RZ ;  /* 0x0000000a48107c24 */ /* 0x001fe2000f8e02ff */
[----:B------:R-:W-:Y:S01]  /*2390*/  LEA R14, P3, R18, UR12, 0x1 ;  /* 0x0000000c120e7c11 */ /* 0x000fe2000f8608ff */
[----:B------:R-:W-:Y:S01]  /*23a0*/  IMAD.WIDE.U32 R2, R75, UR10, R2 ;  /* 0x0000000a4b027c25 */ /* 0x000fe2000f8e0002 */
[----:B------:R-:W-:-:S03]  /*23b0*/  ISETP.GE.AND P2, PT, R56, R102, PT ;  /* 0x000000663800720c */ /* 0x000fc60003f46270 */
[----:B------:R-:W-:Y:S01]  /*23c0*/  FMUL.FTZ R28, R28, R81 ;  /* 0x000000511c1c7220 */ /* 0x000fe20000410000 */
[----:B------:R-:W-:Y:S01]  /*23d0*/  LEA.HI.X R15, R18, UR13, R21, 0x1, P3 ;  /* 0x0000000d120f7c11 */ /* 0x000fe200098f0c15 */
[----:B------:R-:W-:Y:S01]  /*23e0*/  IMAD R17, R75, UR11, R16 ;  /* 0x0000000b4b117c24 */ /* 0x000fe2000f8e0210 */
[----:B------:R-:W-:Y:S01]  /*23f0*/  IADD3 R16, P0, R2, UR6, RZ ;  /* 0x0000000602107c10 */ /* 0x000fe2000ff1e0ff */
[----:B------:R-:W-:Y:S01]  /*2400*/  ULDC.64 UR10, c[0x0][0x320] ;  /* 0x0000c800000a7ab9 */ /* 0x000fe20000000a00 */
[----:B------:R-:W-:Y:S01]  /*2410*/  ISETP.GE.AND P5, PT, R54, R102, PT ;  /* 0x000000663600720c */ /* 0x000fe20003fa6270 */
[----:B------:R-:W-:Y:S01]  /*2420*/  FMUL.FTZ R29, R29, R80 ;  /* 0x000000501d1d7220 */ /* 0x000fe20000410000 */
[----:B------:R-:W-:Y:S01]  /*2430*/  IADD3.X R3, R17, UR8, R3, P0, !PT ;  /* 0x0000000811037c10 */ /* 0x000fe200087fe403 */
        /* <DEDUP_REMOVED lines=13> */
[----:B------:R-:W-:Y:S01]  /*2510*/  ISETP.GE.AND P4, PT, R51, R102, PT ;  /* 0x000000663300720c */ /* 0x000fe20003f86270 */
[----:B------:R0:W-:Y:S01]  /*2520*/  @!P5 STG.E.U16 desc[UR14][R2.64+0xc0], R113 ;  /* 0x0000c0710200d986 */ /* 0x0001e2000c10150e */
[----:B------:R-:W-:Y:S01]  /*2530*/  SHF.L.U32 R15, R0, 0x10, RZ ;  /* 0x00000010000f7819 */ /* 0x000fe200000006ff */
[----:B------:R-:W-:Y:S01]  /*2540*/  IMAD.U32 R17, R20, 0x10000, RZ ;  /* 0x0001000014117824 */ /* 0x000fe200078e00ff */
[----:B------:R-:W-:Y:S01]  /*2550*/  SHF.L.U32 R77, R22, 0x10, RZ ;  /* 0x00000010164d7819 */ /* 0x000fe200000006ff */
[----:B------:R0:W-:Y:S01]  /*2560*/  @!P6 STG.E.U16 desc[UR14][R2.64+0x100], R115 ;  /* 0x000100730200e986 */ /* 0x0001e2000c10150e */
[----:B------:R-:W-:Y:S01]  /*2570*/  SHF.L.U32 R23, R23, 0x10, RZ ;  /* 0x0000001017177819 */ /* 0x000fe200000006ff */
[----:B------:R-:W-:Y:S01]  /*2580*/  IMAD.U32 R79, R24, 0x10000, RZ ;  /* 0x00010000184f7824 */ /* 0x000fe200078e00ff */
[----:B------:R-:W-:Y:S01]  /*2590*/  SHF.L.U32 R25, R25, 0x10, RZ ;  /* 0x0000001019197819 */ /* 0x000fe200000006ff */
[----:B------:R0:W-:Y:S01]  /*25a0*/  @!P0 STG.E.U16 desc[UR14][R2.64+0x80], R111 ;  /* 0x0000806f02008986 */ /* 0x0001e2000c10150e */
[----:B------:R-:W-:Y:S01]  /*25b0*/  ISETP.NE.U32.AND P0, PT, RZ, UR10, PT ;  /* 0x0000000aff007c0c */ /* 0x000fe2000bf05070 */
[----:B------:R-:W-:Y:S01]  /*25c0*/  IMAD.U32 R27, R27, 0x10000, RZ ;  /* 0x000100001b1b7824 */ /* 0x000fe200078e00ff */
[----:B------:R-:W-:Y:S01]  /*25d0*/  SHF.L.U32 R81, R26, 0x10, RZ ;  /* 0x000000101a517819 */ /* 0x000fe200000006ff */
[----:B------:R0:W-:Y:S01]  /*25e0*/  @!P2 STG.E.U16 desc[UR14][R2.64+0x140], R117 ;  /* 0x000140750200a986 */ /* 0x0001e2000c10150e */
[----:B------:R-:W-:Y:S01]  /*25f0*/  ISETP.NE.AND.EX P0, PT, RZ, UR11, PT, P0 ;  /* 0x0000000bff007c0c */ /* 0x000fe2000bf05300 */
[--C-:B-----5:R-:W-:Y:S01]  /*2600*/  FADD.FTZ R74, R15, R70.reuse ;  /* 0x000000460f4a7221 */ /* 0x120fe20000010000 */
[--C-:B------:R-:W-:Y:S01]  /*2610*/  FADD.FTZ R76, R17, R70.reuse ;  /* 0x00000046114c7221 */ /* 0x100fe20000010000 */
[----:B------:R0:W-:Y:S01]  /*2620*/  @!P3 STG.E.U16 desc[UR14][R2.64], R107 ;  /* 0x0000006b0200b986 */ /* 0x0001e2000c10150e */
[--C-:B------:R-:W-:Y:S01]  /*2630*/  FADD.FTZ R77, R77, R70.reuse ;  /* 0x000000464d4d7221 */ /* 0x100fe20000010000 */
[--C-:B------:R-:W-:Y:S01]  /*2640*/  FADD.FTZ R78, R23, R70.reuse ;  /* 0x00000046174e7221 */ /* 0x100fe20000010000 */
[--C-:B------:R-:W-:Y:S01]  /*2650*/  FADD.FTZ R79, R79, R70.reuse ;  /* 0x000000464f4f7221 */ /* 0x100fe20000010000 */
[----:B------:R0:W-:Y:S01]  /*2660*/  @!P4 STG.E.U16 desc[UR14][R2.64+0x180], R121 ;  /* 0x000180790200c986 */ /* 0x0001e2000c10150e */
        /* <DEDUP_REMOVED lines=11> */
[----:B0-----:R-:W-:Y:S06]  /*2720*/  @!P0 BRA `(.L_x_8737) ;  /* 0x0000000400448947 */ /* 0x001fec0003800000 */
        /* <DEDUP_REMOVED lines=10> */
[----:B------:R-:W-:Y:S01]  /*27d0*/  BSSY B0, `(.L_x_8738) ;  /* 0x000002d000007945 */ /* 0x000fe20003800000 */
[----:B------:R-:W-:-:S02]  /*27e0*/  F2FP.BF16.F32.PACK_AB R2, R2, R31 ;  /* 0x0000001f0202723e */ /* 0x000fc400000010ff */
[----:B------:R-:W-:Y:S02]  /*27f0*/  F2FP.BF16.F32.PACK_AB R14, R14, R91 ;  /* 0x0000005b0e0e723e */ /* 0x000fe400000010ff */
[----:B------:R-:W-:Y:S02]  /*2800*/  F2FP.BF16.F32.PACK_AB R98, R103, R98 ;  /* 0x000000626762723e */ /* 0x000fe400000010ff */
        /* <DEDUP_REMOVED lines=25> */
[----:B------:R-:W-:Y:S01]  /*29a0*/  @!P1 STS [R32+0x210], R19 ;  /* 0x0002101320009388 */ /* 0x000fe20000000800 */
[----:B------:R-:W-:Y:S03]  /*29b0*/  BAR.SYNC.DEFER_BLOCKING 0x0 ;  /* 0x0000000000007b1d */ /* 0x000fe60000010000 */
[----:B------:R-:W-:-:S03]  /*29c0*/  IADD3 R89, R3, R17, RZ ;  /* 0x0000001103597210 */ /* 0x000fc60007ffe0ff */
        /* <DEDUP_REMOVED lines=13> */
.L_x_8739:
[----:B------:R-:W-:Y:S05]  /*2aa0*/  BSYNC B0 ;  /* 0x0000000000007941 */ /* 0x000fea0003800000 */
.L_x_8738:
[----:B------:R-:W-:Y:S01]  /*2ab0*/  MOV R3, R89 ;  /* 0x0000005900037202 */ /* 0x000fe20000000f00 */
        /* <DEDUP_REMOVED lines=8> */
[----:B------:R-:W-:-:S02]  /*2b40*/  IADD3 R15, P0, R2, UR6, RZ ;  /* 0x00000006020f7c10 */ /* 0x000fc4000ff1e0ff */
[----:B------:R-:W-:Y:S02]  /*2b50*/  ISETP.GE.AND P4, PT, R53, R20, PT ;  /* 0x000000143500720c */ /* 0x000fe40003f86270 */
[----:B------:R-:W-:Y:S02]  /*2b60*/  IADD3.X R3, R17, UR8, R3, P0, !PT ;  /* 0x0000000811037c10 */ /* 0x000fe400087fe403 */
[C---:B------:R-:W-:Y:S02]  /*2b70*/  LEA R2, P0, R15.reuse, R14, 0x1 ;  /* 0x0000000e0f027211 */ /* 0x040fe400078008ff */
[----:B------:R-:W-:Y:S02]  /*2b80*/  ISETP.GE.AND P5, PT, R52, R20, PT ;  /* 0x000000143400720c */ /* 0x000fe40003fa6270 */
[----:B------:R-:W-:Y:S02]  /*2b90*/  LEA.HI.X R3, R15, R18, R3, 0x1, P0 ;  /* 0x000000120f037211 */ /* 0x000fe400000f0c03 */
[----:B------:R-:W-:-:S02]  /*2ba0*/  ISETP.GE.AND P0, PT, R54, R20, PT ;  /* 0x000000143600720c */ /* 0x000fc40003f06270 */
[-C--:B------:R-:W-:Y:S01]  /*2bb0*/  ISETP.GE.AND P6, PT, R51, R20.reuse, PT ;  /* 0x000000143300720c */ /* 0x080fe20003fc6270 */
        /* <DEDUP_REMOVED lines=8> */
.L_x_8737:
[----:B0-----:R-:W0:Y:S01]  /*2c40*/  LDC R31, c[0x0][0x21c] ;  /* 0x00008700ff1f7b82 */ /* 0x001e220000000800 */
[----:B------:R-:W-:Y:S01]  /*2c50*/  SHF.L.U32 R117, R118, 0x10, RZ ;  /* 0x0000001076757819 */ /* 0x000fe200000006ff */
        /* <DEDUP_REMOVED lines=9> */
[----:B------:R-:W-:Y:S01]  /*2cf0*/  HFMA2.MMA R114, -RZ, RZ, 0, 0 ;  /* 0x00000000ff727435 */ /* 0x000fe200000001ff */
[-C--:B------:R-:W-:Y:S01]  /*2d00*/  FMUL.FTZ R101, R0, R73.reuse ;  /* 0x0000004900657220 */ /* 0x080fe20000410000 */
[----:B------:R-:W-:Y:S01]  /*2d10*/  HFMA2.MMA R89, -RZ, RZ, 0, 0 ;  /* 0x00000000ff597435 */ /* 0x000fe200000001ff */
[----:B------:R-:W-:Y:S01]  /*2d20*/  FFMA.FTZ R71, R86, R116, R71 ;  /* 0x0000007456477223 */ /* 0x000fe20000010047 */
[----:B------:R-:W-:Y:S01]  /*2d30*/  HFMA2.MMA R98, -RZ, RZ, 0, 0 ;  /* 0x00000000ff627435 */ /* 0x000fe200000001ff */
        /* <DEDUP_REMOVED lines=8> */
[----:B0-----:R-:W-:Y:S01]  /*2dc0*/  ISETP.GE.AND P0, PT, R31, 0x1, PT ;  /* 0x000000011f00780c */ /* 0x001fe20003f06270 */
[----:B------:R-:W-:Y:S01]  /*2dd0*/  FMUL.FTZ R93, R94, R73 ;  /* 0x000000495e5d7220 */ /* 0x000fe20000410000 */
[----:B------:R-:W-:Y:S01]  /*2de0*/  FFMA.FTZ R71, R92, R111, R71 ;  /* 0x0000006f5c477223 */ /* 0x000fe20000010047 */
[----:B------:R-:W-:Y:S01]  /*2df0*/  MOV R91, RZ ;  /* 0x000000ff005b7202 */ /* 0x000fe20000000f00 */
[----:B------:R-:W-:Y:S01]  /*2e00*/  IMAD.MOV.U32 R102, RZ, RZ, RZ ;  /* 0x000000ffff667224 */ /* 0x000fe200078e00ff */
[----:B------:R-:W-:Y:S01]  /*2e10*/  MOV R100, RZ ;  /* 0x000000ff00647202 */ /* 0x000fe20000000f00 */
[----:B------:R-:W-:Y:S01]  /*2e20*/  FFMA.FTZ R71, R96, R110, R71 ;  /* 0x0000006e60477223 */ /* 0x000fe20000010047 */
[----:B------:R-:W-:Y:S01]  /*2e30*/  IMAD.MOV.U32 R87, RZ, RZ, RZ ;  /* 0x000000ffff577224 */ /* 0x000fe200078e00ff */
[----:B------:R-:W-:-:S02]  /*2e40*/  MOV R85, RZ ;  /* 0x000000ff00557202 */ /* 0x000fc40000000f00 */
[----:B------:R-:W-:Y:S01]  /*2e50*/  FFMA.FTZ R71, R94, R107, R71 ;  /* 0x0000006b5e477223 */ /* 0x000fe20000010047 */
[----:B------:R-:W-:Y:S06]  /*2e60*/  BAR.SYNC.DEFER_BLOCKING 0x0 ;  /* 0x0000000000007b1d */ /* 0x000fec0000010000 */
[----:B------:R-:W-:Y:S05]  /*2e70*/  @!P0 BRA `(.L_x_8740) ;  /* 0x0000001400b08947 */ /* 0x000fea0003800000 */
[C---:B------:R-:W-:Y:S01]  /*2e80*/  VIADD R14, R62.reuse, 0xffffffff ;  /* 0xffffffff3e0e7836 */ /* 0x040fe20000000000 */
[----:B------:R-:W-:Y:S01]  /*2e90*/  IADD3 R16, R62, -0x2, RZ ;  /* 0xfffffffe3e107810 */ /* 0x000fe20007ffe0ff */
[----:B------:R-:W-:Y:S01]  /*2ea0*/  ULDC.64 UR10, c[0x0][0x230] ;  /* 0x00008c00000a7ab9 */ /* 0x000fe20000000a00 */
[----:B------:R-:W-:Y:S01]  /*2eb0*/  ULDC.64 UR12, c[0x0][0x248] ;  /* 0x00009200000c7ab9 */ /* 0x000fe20000000a00 */
[----:B------:R-:W0:Y:S01]  /*2ec0*/  LDC.64 R22, c[0x0][0x2e0] ;  /* 0x0000b800ff167b82 */ /* 0x000e220000000a00 */
[----:B------:R-:W-:Y:S01]  /*2ed0*/  LEA.HI R15, R14, R14, RZ, 0x1 ;  /* 0x0000000e0e0f7211 */ /* 0x000fe200078f08ff */
[----:B------:R-:W-:Y:S01]  /*2ee0*/  IMAD R31, R16, R31, RZ ;  /* 0x0000001f101f7224 */ /* 0x000fe200078e02ff */
[----:B------:R-:W-:Y:S01]  /*2ef0*/  UMOV UR5, URZ ;  /* 0x0000003f00057c82 */ /* 0x000fe20008000000 */
[----:B------:R-:W-:Y:S01]  /*2f00*/  IMAD R16, R72, UR10, RZ ;  /* 0x0000000a48107c24 */ /* 0x000fe2000f8e02ff */
[----:B------:R-:W-:Y:S01]  /*2f10*/  LOP3.LUT R15, R15, 0xfffffe, RZ, 0xc0, !PT ;  /* 0x00fffffe0f0f7812 */ /* 0x000fe200078ec0ff */
[----:B------:R-:W-:Y:S01]  /*2f20*/  IMAD.WIDE.U32 R24, R75, UR10, RZ ;  /* 0x0000000a4b187c25 */ /* 0x000fe2000f8e00ff */
[----:B------:R-:W-:Y:S01]  /*2f30*/  ULDC UR7, c[0x0][0x224] ;  /* 0x0000890000077ab9 */ /* 0x000fe20000000800 */
[----:B------:R-:W1:Y:S01]  /*2f40*/  LDC.64 R2, c[0x0][0x2d0] ;  /* 0x0000b400ff027b82 */ /* 0x000e620000000a00 */
[----:B------:R-:W-:Y:S01]  /*2f50*/  IADD3 R120, R14, -R15, RZ ;  /* 0x8000000f0e787210 */ /* 0x000fe20007ffe0ff */
[----:B------:R-:W-:-:S02]  /*2f60*/  IMAD R14, R72, UR12, RZ ;  /* 0x0000000c480e7c24 */ /* 0x000fc4000f8e02ff */
[C---:B------:R-:W-:Y:S01]  /*2f70*/  IMAD R121, R75.reuse, UR11, R16 ;  /* 0x0000000b4b797c24 */ /* 0x040fe2000f8e0210 */
[----:B------:R-:W-:Y:S01]  /*2f80*/  ULDC.64 UR10, c[0x0][0x268] ;  /* 0x00009a00000a7ab9 */ /* 0x000fe20000000a00 */
[C---:B------:R-:W-:Y:S02]  /*2f90*/  IMAD R123, R75.reuse, UR13, R14 ;  /* 0x0000000d4b7b7c24 */ /* 0x040fe4000f8e020e */
[----:B------:R-:W2:Y:S01]  /*2fa0*/  LDC.64 R20, c[0x0][0x2d8] ;  /* 0x0000b600ff147b82 */ /* 0x000ea20000000a00 */
[----:B------:R-:W-:Y:S02]  /*2fb0*/  IMAD R30, R72, UR10, RZ ;  /* 0x0000000a481e7c24 */ /* 0x000fe4000f8e02ff */
[----:B------:R-:W-:-:S04]  /*2fc0*/  IMAD.WIDE.U32 R28, R75, UR10, RZ ;  /* 0x0000000a4b1c7c25 */ /* 0x000fc8000f8e00ff */
[C---:B------:R-:W-:Y:S01]  /*2fd0*/  IMAD.WIDE.U32 R26, R75.reuse, UR12, RZ ;  /* 0x0000000c4b1a7c25 */ /* 0x040fe2000f8e00ff */
[----:B------:R-:W3:Y:S01]  /*2fe0*/  LDC.64 R14, c[0x0][0x238] ;  /* 0x00008e00ff0e7b82 */ /* 0x000ee20000000a00 */
[----:B0-----:R-:W-:Y:S02]  /*2ff0*/  LEA R109, P3, R28, R22, 0x2 ;  /* 0x000000161c6d7211 */ /* 0x001fe400078610ff */
[----:B------:R-:W-:Y:S02]  /*3000*/  IMAD R125, R75, UR11, R30 ;  /* 0x0000000b4b7d7c24 */ /* 0x000fe4000f8e021e */
[----:B------:R-:W-:Y:S01]  /*3010*/  IMAD.IADD R22, R25, 0x1, R121 ;  /* 0x0000000119167824 */ /* 0x000fe200078e0279 */
[----:B------:R-:W-:Y:S01]  /*3020*/  MOV R25, R32 ;  /* 0x0000002000197202 */ /* 0x000fe20000000f00 */
[----:B------:R-:W-:Y:S01]  /*3030*/  IMAD.WIDE R30, R31, 0x8, R4 ;  /* 0x000000081f1e7825 */ /* 0x000fe200078e0204 */
[----:B------:R-:W0:Y:S01]  /*3040*/  LDC.64 R16, c[0x0][0x250] ;  /* 0x00009400ff107b82 */ /* 0x000e220000000a00 */
[----:B-1----:R-:W-:-:S02]  /*3050*/  LEA R103, P0, R24, R2, 0x2 ;  /* 0x0000000218677211 */ /* 0x002fc400078010ff */
[----:B------:R-:W-:Y:S01]  /*3060*/  IADD3 R2, R29, R125, RZ ;  /* 0x0000007d1d027210 */ /* 0x000fe20007ffe0ff */
[----:B------:R-:W-:Y:S01]  /*3070*/  IMAD.MOV.U32 R114, RZ, RZ, RZ ;  /* 0x000000ffff727224 */ /* 0x000fe200078e00ff */
[----:B------:R-:W-:Y:S01]  /*3080*/  LEA.HI.X R24, R24, R3, R22, 0x2, P0 ;  /* 0x0000000318187211 */ /* 0x000fe200000f1416 */
[----:B------:R-:W-:Y:S01]  /*3090*/  VIADD R22, R69, 0x200 ;  /* 0x0000020045167836 */ /* 0x000fe20000000000 */
[----:B------:R-:W-:Y:S01]  /*30a0*/  LEA.HI.X R28, R28, R23, R2, 0x2, P3 ;  /* 0x000000171c1c7211 */ /* 0x000fe200018f1402 */
[----:B------:R-:W1:Y:S01]  /*30b0*/  LDC.64 R18, c[0x0][0x270] ;  /* 0x00009c00ff127b82 */ /* 0x000e620000000a00 */
[----:B--2---:R-:W-:Y:S02]  /*30c0*/  LEA R105, P2, R26, R20, 0x2 ;  /* 0x000000141a697211 */ /* 0x004fe400078410ff */
[----:B------:R-:W-:Y:S02]  /*30d0*/  IADD3 R20, R27, R123, RZ ;  /* 0x0000007b1b147210 */ /* 0x000fe40007ffe0ff */
[----:B------:R-:W-:-:S02]  /*30e0*/  ISETP.NE.AND P3, PT, R69, 0x1f, PT ;  /* 0x0000001f4500780c */ /* 0x000fc40003f65270 */
[----:B------:R-:W-:Y:S01]  /*30f0*/  LEA.HI.X R26, R26, R21, R20, 0x2, P2 ;  /* 0x000000151a1a7211 */ /* 0x000fe200010f1414 */
[----:B------:R-:W2:Y:S01]  /*3100*/  LDC R83, c[0x0][0x224] ;  /* 0x00008900ff537b82 */ /* 0x000ea20000000800 */
[----:B------:R-:W-:Y:S02]  /*3110*/  ISETP.NE.AND P2, PT, R69, RZ, PT ;  /* 0x000000ff4500720c */ /* 0x000fe40003f45270 */
[----:B------:R-:W-:Y:S02]  /*3120*/  MOV R23, R32 ;  /* 0x0000002000177202 */ /* 0x000fe40000000f00 */
[----:B---3--:R-:W-:Y:S02]  /*3130*/  SHF.L.U64.HI R15, R14, 0x2, R15 ;  /* 0x000000020e0f7819 */ /* 0x008fe4000001020f */
[----:B------:R-:W-:Y:S01]  /*3140*/  SHF.L.U32 R27, R120, 0x8, RZ ;  /* 0x00000008781b7819 */ /* 0x000fe200000006ff */
[----:B------:R-:W3:Y:S01]  /*3150*/  LDC R130, c[0x0][0x21c] ;  /* 0x00008700ff827b82 */ /* 0x000ee20000000800 */
[----:B0-----:R-:W-:-:S02]  /*3160*/  SHF.L.U64.HI R17, R16, 0x2, R17 ;  /* 0x0000000210117819 */ /* 0x001fc40000010211 */
[----:B-1----:R-:W-:-:S07]  /*3170*/  SHF.L.U64.HI R19, R18, 0x2, R19 ;  /* 0x0000000212137819 */ /* 0x002fce0000010213 */
.L_x_8745:
[----:B------:R-:W-:Y:S01]  /*3180*/  MOV R2, R103 ;  /* 0x0000006700027202 */ /* 0x000fe20000000f00 */
[----:B------:R-:W-:-:S05]  /*3190*/  IMAD.MOV.U32 R3, RZ, RZ, R24 ;  /* 0x000000ffff037224 */ /* 0x000fca00078e0018 */
[----:B0-----:R0:W4:Y:S01]  /*31a0*/  LDG.E R29, desc[UR14][R2.64] ;  /* 0x0000000e021d7981 */ /* 0x001122000c1e1900 */
[----:B------:R-:W-:Y:S01]  /*31b0*/  MOV R21, R26 ;  /* 0x0000001a00157202 */ /* 0x000fe20000000f00 */
[----:B------:R-:W-:-:S05]  /*31c0*/  IMAD.MOV.U32 R20, RZ, RZ, R105 ;  /* 0x000000ffff147224 */ /* 0x000fca00078e0069 */
[----:B------:R-:W2:Y:S01]  /*31d0*/  LDG.E R21, desc[UR14][R20.64] ;  /* 0x0000000e14157981 */ /* 0x000ea2000c1e1900 */
[----:B0-----:R-:W-:Y:S02]  /*31e0*/  MOV R2, R109 ;  /* 0x0000006d00027202 */ /* 0x001fe40000000f00 */
[----:B------:R-:W-:-:S05]  /*31f0*/  MOV R3, R28 ;  /* 0x0000001c00037202 */ /* 0x000fca0000000f00 */
[----:B------:R0:W2:Y:S01]  /*3200*/  LDG.E R120, desc[UR14][R2.64] ;  /* 0x0000000e02787981 */ /* 0x0000a2000c1e1900 */
[----:B------:R-:W-:-:S04]  /*3210*/  SEL R121, R27, R22, !P2 ;  /* 0x000000161b797207 */ /* 0x000fc80005000000 */
[----:B------:R-:W-:Y:S02]  /*3220*/  LEA R127, R121, R32, 0x2 ;  /* 0x00000020797f7211 */ /* 0x000fe400078e10ff */
[----:B------:R-:W-:Y:S01]  /*3230*/  ISETP.GT.AND P0, PT, R62, 0x1, PT ;  /* 0x000000013e00780c */ /* 0x000fe20003f04270 */
[----:B------:R-:W-:-:S03]  /*3240*/  @P3 IMAD R144, R69, 0x4, R32 ;  /* 0x0000000445903824 */ /* 0x000fc600078e0220 */
[----:B------:R-:W-:Y:S01]  /*3250*/  ISETP.EQ.AND P0, PT, R119, RZ, P0 ;  /* 0x000000ff7700720c */ /* 0x000fe20000702270 */
[----:B------:R-:W-:Y:S02]  /*3260*/  IMAD.MOV.U32 R124, RZ, RZ, RZ ;  /* 0x000000ffff7c7224 */ /* 0x000fe400078e00ff */
[----:B------:R-:W-:Y:S01]  /*3270*/  FMUL.FTZ R128, R77, R116 ;  /* 0x000000744d807220 */ /* 0x000fe20000410000 */
[----:B------:R-:W-:-:S09]  /*3280*/  FMUL.FTZ R116, R78, R113 ;  /* 0x000000714e747220 */ /* 0x000fd20000410000 */
[----:B0-----:R-:W-:Y:S02]  /*3290*/  @P0 MOV R2, R30 ;  /* 0x0000001e00020202 */ /* 0x001fe40000000f00 */
[----:B------:R-:W-:Y:S01]  /*32a0*/  @P0 MOV R3, R31 ;  /* 0x0000001f00030202 */ /* 0x000fe20000000f00 */
[----:B------:R-:W-:Y:S01]  /*32b0*/  FMUL.FTZ R132, R79, R112 ;  /* 0x000000704f847220 */ /* 0x000fe20000410000 */
[----:B------:R-:W-:Y:S01]  /*32c0*/  FMUL.FTZ R117, R74, R117 ;  /* 0x000000754a757220 */ /* 0x000fe20000410000 */
[----:B------:R-:W-:Y:S01]  /*32d0*/  FMUL.FTZ R126, R76, R115 ;  /* 0x000000734c7e7220 */ /* 0x000fe20000410000 */
[----:B------:R-:W-:Y:S01]  /*32e0*/  FMUL.FTZ R112, R80, R111 ;  /* 0x0000006f50707220 */ /* 0x000fe20000410000 */
[----:B------:R-:W-:Y:S01]  /*32f0*/  FMUL.FTZ R111, R81, R110 ;  /* 0x0000006e516f7220 */ /* 0x000fe20000410000 */
[----:B------:R-:W-:Y:S01]  /*3300*/  BSSY B0, `(.L_x_8741) ;  /* 0x000002c000007945 */ /* 0x000fe20003800000 */
[----:B------:R-:W-:Y:S01]  /*3310*/  FMUL.FTZ R110, R82, R107 ;  /* 0x0000006b526e7220 */ /* 0x000fe20000410000 */
[----:B----4-:R-:W-:-:S04]  /*3320*/  FMUL.FTZ R131, R29, 1.4426950216293334961 ;  /* 0x3fb8aa3b1d837820 */ /* 0x010fc80000410000 */
        /* <DEDUP_REMOVED lines=9> */
[-C--:B0-----:R-:W-:Y:S01]  /*33c0*/  FMUL.FTZ R127, R80, R131.reuse ;  /* 0x00000083507f7220 */ /* 0x081fe20000410000 */
[----:B------:R-:W0:Y:S04]  /*33d0*/  @P3 LDS R144, [R144+0xc5c] ;  /* 0x000c5c0090903984 */ /* 0x000e280000000800 */
[----:B------:R1:W5:Y:S01]  /*33e0*/  @P0 LDG.E R124, desc[UR14][R2.64+0x4] ;  /* 0x0000040e027c0981 */ /* 0x000362000c1e1900 */
[----:B------:R-:W4:Y:S01]  /*33f0*/  MUFU.EX2 R121, R121 ;  /* 0x0000007900797308 */ /* 0x000f220000000800 */
[----:B-1----:R-:W-:-:S07]  /*3400*/  FMUL.FTZ R3, R82, R131 ;  /* 0x0000008352037220 */ /* 0x002fce0000410000 */
[----:B------:R-:W1:Y:S01]  /*3410*/  MUFU.EX2 R113, R3 ;  /* 0x0000000300717308 */ /* 0x000e620000000800 */
[----:B--2---:R-:W-:-:S07]  /*3420*/  FMUL.FTZ R21, R120, R21 ;  /* 0x0000001578157220 */ /* 0x004fce0000410000 */
[----:B------:R-:W2:Y:S08]  /*3430*/  MUFU.EX2 R123, R123 ;  /* 0x0000007b007b7308 */ /* 0x000eb00000000800 */
        /* <DEDUP_REMOVED lines=14> */
[----:B-1----:R-:W-:Y:S01]  /*3520*/  FFMA.FTZ R133, R113, R131, R142 ;  /* 0x0000008371857223 */ /* 0x002fe2000001008e */
[----:B--2---:R-:W-:Y:S06]  /*3530*/  @P3 BRA `(.L_x_8742) ;  /* 0x0000000000203947 */ /* 0x004fec0003800000 */
[----:B------:R-:W-:Y:S01]  /*3540*/  ISETP.NE.AND P0, PT, R62, R83, PT ;  /* 0x000000533e00720c */ /* 0x000fe20003f05270 */
[----:B0-----:R-:W-:-:S12]  /*3550*/  HFMA2.MMA R144, -RZ, RZ, 1.875, 0 ;  /* 0x3f800000ff907435 */ /* 0x001fd800000001ff */
[----:B------:R-:W-:-:S04]  /*3560*/  @P0 LEA.HI R3, R62, R62, RZ, 0x1 ;  /* 0x0000003e3e030211 */ /* 0x000fc800078f08ff */
[----:B------:R-:W-:-:S04]  /*3570*/  @P0 LOP3.LUT R3, R3, 0x3ffffe, RZ, 0xc0, !PT ;  /* 0x003ffffe03030812 */ /* 0x000fc800078ec0ff */
[----:B------:R-:W-:-:S04]  /*3580*/  @P0 IADD3 R3, -R3, R62, RZ ;  /* 0x0000003e03030210 */ /* 0x000fc80007ffe1ff */
[----:B------:R-:W-:-:S05]  /*3590*/  @P0 LEA R20, R3, 0x458, 0xa ;  /* 0x0000045803140811 */ /* 0x000fca00078e50ff */
[----:B------:R-:W-:-:S05]  /*35a0*/  @P0 IMAD.IADD R20, R20, 0x1, R23 ;  /* 0x0000000114140824 */ /* 0x000fca00078e0217 */
[----:B------:R1:W2:Y:S02]  /*35b0*/  @P0 LDS R144, [R20] ;  /* 0x0000000014900984 */ /* 0x0002a40000000800 */
.L_x_8742:
[----:B------:R-:W-:Y:S05]  /*35c0*/  BSYNC B0 ;  /* 0x0000000000007941 */ /* 0x000fea0003800000 */
.L_x_8741:
[----:B0-2---:R-:W-:Y:S01]  /*35d0*/  FMUL.FTZ R3, R113, R144 ;  /* 0x0000009071037220 */ /* 0x005fe20000410000 */
[C---:B------:R-:W-:Y:S01]  /*35e0*/  FFMA.FTZ R21, R123.reuse, R21, R128 ;  /* 0x000000157b157223 */ /* 0x040fe20000010080 */
[----:B------:R-:W-:Y:S01]  /*35f0*/  FMUL.FTZ R120, R123, R120 ;  /* 0x000000787b787220 */ /* 0x000fe20000410000 */
[C---:B------:R-:W-:Y:S01]  /*3600*/  FFMA.FTZ R133, R136.reuse, R133, R115 ;  /* 0x0000008588857223 */ /* 0x040fe20000010073 */
[C---:B-1----:R-:W-:Y:S01]  /*3610*/  FMUL.FTZ R20, R136.reuse, R3 ;  /* 0x0000000388147220 */ /* 0x042fe20000410000 */
        /* <DEDUP_REMOVED lines=22> */
[C---:B------:R-:W-:Y:S01]  /*3780*/  ISETP.NE.AND P3, PT, R119.reuse, 0x1f, PT ;  /* 0x0000001f7700780c */ /* 0x040fe20003f65270 */
[----:B------:R-:W-:Y:S01]  /*3790*/  BSSY B0, `(.L_x_8743) ;  /* 0x00000cc000007945 */ /* 0x000fe20003800000 */
[----:B------:R-:W-:Y:S01]  /*37a0*/  ISETP.GE.U32.AND P4, PT, R119, 0x18, PT ;  /* 0x000000187700780c */ /* 0x000fe20003f86070 */
[----:B------:R-:W1:Y:S01]  /*37b0*/  SHFL.UP PT, R21, R146, 0x1, RZ ;  /* 0x0420000092157989 */ /* 0x000e6200000e00ff */
[----:B------:R-:W-:-:S03]  /*37c0*/  ISETP.NE.AND P5, PT, R67, RZ, PT ;  /* 0x000000ff4300720c */ /* 0x000fc60003fa5270 */
[----:B------:R-:W2:Y:S04]  /*37d0*/  SHFL.DOWN PT, R137, R3, 0x1, 0x1f ;  /* 0x08201f0003897f89 */ /* 0x000ea800000e0000 */
[----:B------:R-:W4:Y:S06]  /*37e0*/  SHFL.DOWN PT, R135, R120, 0x1, 0x1f ;  /* 0x08201f0078877f89 */ /* 0x000f2c00000e0000 */
[----:B------:R-:W3:Y:S01]  /*37f0*/  @!P5 S2R R154, SR_CgaCtaId ;  /* 0x00000000009ad919 */ /* 0x000ee20000008800 */
[----:B------:R-:W-:Y:S01]  /*3800*/  @!P5 MOV R147, 0x400 ;  /* 0x000004000093d802 */ /* 0x000fe20000000f00 */
[C---:B0-----:R-:W-:Y:S01]  /*3810*/  @P0 FFMA.FTZ R133, R146.reuse, R20, R133 ;  /* 0x0000001492850223 */ /* 0x041fe20000010085 */
[----:B-1----:R-:W-:-:S04]  /*3820*/  @P0 FMUL.FTZ R146, R146, R21 ;  /* 0x0000001592920220 */ /* 0x002fc80000410000 */
[----:B------:R-:W0:Y:S01]  /*3830*/  SHFL.UP PT, R20, R133, 0x2, RZ ;  /* 0x0440000085147989 */ /* 0x000e2200000e00ff */
[----:B------:R-:W-:Y:S01]  /*3840*/  ISETP.GE.AND P0, PT, R67, 0x2, PT ;  /* 0x000000024300780c */ /* 0x000fe20003f06270 */
[C---:B--2---:R-:W-:Y:S02]  /*3850*/  @P3 FFMA.FTZ R3, R120.reuse, R137, R3 ;  /* 0x0000008978033223 */ /* 0x044fe40000010003 */
[----:B------:R-:W1:Y:S01]  /*3860*/  SHFL.UP PT, R21, R146, 0x2, RZ ;  /* 0x0440000092157989 */ /* 0x000e6200000e00ff */
[----:B----4-:R-:W-:-:S03]  /*3870*/  @P3 FMUL.FTZ R120, R120, R135 ;  /* 0x0000008778783220 */ /* 0x010fc60000410000 */
[----:B------:R-:W2:Y:S01]  /*3880*/  SHFL.DOWN PT, R137, R3, 0x2, 0x1f ;  /* 0x08401f0003897f89 */ /* 0x000ea200000e0000 */
[----:B------:R-:W-:-:S03]  /*3890*/  ISETP.GE.U32.AND P3, PT, R119, 0x1e, PT ;  /* 0x0000001e7700780c */ /* 0x000fc60003f66070 */
[----:B------:R-:W4:Y:S01]  /*38a0*/  SHFL.DOWN PT, R135, R120, 0x2, 0x1f ;  /* 0x08401f0078877f89 */ /* 0x000f2200000e0000 */
[----:B---3--:R-:W-:Y:S01]  /*38b0*/  @!P5 LEA R32, R154, R147, 0x18 ;  /* 0x000000939a20d211 */ /* 0x008fe200078ec0ff */
[C---:B0-----:R-:W-:Y:S01]  /*38c0*/  @P0 FFMA.FTZ R133, R146.reuse, R20, R133 ;  /* 0x0000001492850223 */ /* 0x041fe20000010085 */
[----:B-1----:R-:W-:-:S04]  /*38d0*/  @P0 FMUL.FTZ R146, R146, R21 ;  /* 0x0000001592920220 */ /* 0x002fc80000410000 */
[----:B------:R-:W0:Y:S01]  /*38e0*/  SHFL.UP PT, R20, R133, 0x4, RZ ;  /* 0x0480000085147989 */ /* 0x000e2200000e00ff */
[----:B------:R-:W-:Y:S02]  /*38f0*/  ISETP.GE.AND P0, PT, R67, 0x4, PT ;  /* 0x000000044300780c */ /* 0x000fe40003f06270 */
[C---:B--2---:R-:W-:Y:S01]  /*3900*/  @!P3 FFMA.FTZ R3, R120.reuse, R137, R3 ;  /* 0x000000897803b223 */ /* 0x044fe20000010003 */
[----:B------:R-:W1:Y:S01]  /*3910*/  SHFL.UP PT, R21, R146, 0x4, RZ ;  /* 0x0480000092157989 */ /* 0x000e6200000e00ff */
[----:B----4-:R-:W-:-:S03]  /*3920*/  @!P3 FMUL.FTZ R120, R120, R135 ;  /* 0x000000877878b220 */ /* 0x010fc60000410000 */
[----:B------:R-:W2:Y:S01]  /*3930*/  SHFL.DOWN PT, R137, R3, 0x4, 0x1f ;  /* 0x08801f0003897f89 */ /* 0x000ea200000e0000 */
[----:B------:R-:W-:-:S03]  /*3940*/  ISETP.GE.U32.AND P3, PT, R119, 0x1c, PT ;  /* 0x0000001c7700780c */ /* 0x000fc60003f66070 */
[----:B------:R-:W3:Y:S02]  /*3950*/  SHFL.DOWN PT, R135, R120, 0x4, 0x1f ;  /* 0x08801f0078877f89 */ /* 0x000ee400000e0000 */
[C---:B0-----:R-:W-:Y:S01]  /*3960*/  @P0 FFMA.FTZ R133, R146.reuse, R20, R133 ;  /* 0x0000001492850223 */ /* 0x041fe20000010085 */
[----:B------:R-:W-:Y:S01]  /*3970*/  HFMA2.MMA R20, -RZ, RZ, 1.875, 0 ;  /* 0x3f800000ff147435 */ /* 0x000fe200000001ff */
[----:B-1----:R-:W-:Y:S01]  /*3980*/  @P0 FMUL.FTZ R146, R146, R21 ;  /* 0x0000001592920220 */ /* 0x002fe20000410000 */
[----:B------:R-:W-:Y:S02]  /*3990*/  ISETP.GE.AND P0, PT, R62, UR7, PT ;  /* 0x000000073e007c0c */ /* 0x000fe4000bf06270 */
[----:B------:R-:W-:-:S03]  /*39a0*/  MOV R21, RZ ;  /* 0x000000ff00157202 */ /* 0x000fc60000000f00 */
        /* <DEDUP_REMOVED lines=36> */
[----:B------:R-:W-:Y:S02]  /*3bf0*/  IMAD.U32 R117, R118, 0x10000, RZ ;  /* 0x0001000076757824 */ /* 0x000fe400078e00ff */
[----:B-1----:R-:W-:-:S04]  /*3c00*/  @P3 FFMA.FTZ R148, R137, R148, R150 ;  /* 0x0000009489943223 */ /* 0x002fc80000010096 */
[----:B------:R-:W-:Y:S01]  /*3c10*/  FFMA.FTZ R122, R148, R144, R131 ;  /* 0x00000090947a7223 */ /* 0x000fe20000010083 */
[----:B------:R-:W-:-:S03]  /*3c20*/  FFMA.FTZ R131, R121, R135, R126 ;  /* 0x0000008779837223 */ /* 0x000fc6000001007e */
[-C--:B------:R-:W-:Y:S01]  /*3c30*/  FFMA.FTZ R124, R113, R122.reuse, R142 ;  /* 0x0000007a717c7223 */ /* 0x080fe2000001008e */
        /* <DEDUP_REMOVED lines=8> */
[C---:B------:R-:W-:Y:S01]  /*3cc0*/  FFMA.FTZ R133, R129.reuse, R141, R132 ;  /* 0x0000008d81857223 */ /* 0x040fe20000010084 */
[----:B------:R-:W-:Y:S01]  /*3cd0*/  SHF.L.U32 R116, R38, 0x10, RZ ;  /* 0x0000001026747819 */ /* 0x000fe200000006ff */
[----:B------:R-:W-:Y:S01]  /*3ce0*/  FMUL.FTZ R20, R120, R20 ;  /* 0x0000001478147220 */ /* 0x000fe20000410000 */
[----:B------:R-:W-:Y:S01]  /*3cf0*/  FFMA.FTZ R132, R129, R128, R107 ;  /* 0x0000008081847223 */ /* 0x000fe2000001006b */
[----:B------:R-:W-:Y:S01]  /*3d00*/  FFMA.FTZ R107, R0, R135, RZ ;  /* 0x00000087006b7223 */ /* 0x000fe200000100ff */
[----:B------:R-:W-:Y:S01]  /*3d10*/  FFMA.FTZ R139, R127, R133, R112 ;  /* 0x000000857f8b7223 */ /* 0x000fe20000010070 */
[----:B------:R-:W-:Y:S01]  /*3d20*/  SHF.L.U32 R112, R36, 0x10, RZ ;  /* 0x0000001024707819 */ /* 0x000fe200000006ff */
[-C--:B------:R-:W-:Y:S01]  /*3d30*/  FFMA.FTZ R138, R125, R132.reuse, R138 ;  /* 0x000000847d8a7223 */ /* 0x080fe2000001008a */
[----:B------:R-:W-:Y:S01]  /*3d40*/  FFMA.FTZ R107, R84, R131, R107 ;  /* 0x00000083546b7223 */ /* 0x000fe2000001006b */
[----:B------:R-:W-:Y:S01]  /*3d50*/  FFMA.FTZ R148, R136, R139, R111 ;  /* 0x0000008b88947223 */ /* 0x000fe2000001006f */
[----:B------:R-:W-:Y:S01]  /*3d60*/  FMUL.FTZ R144, R78, R132 ;  /* 0x000000844e907220 */ /* 0x000fe20000410000 */
[----:B------:R-:W-:Y:S01]  /*3d70*/  FFMA.FTZ R134, R123, R138, R134 ;  /* 0x0000008a7b867223 */ /* 0x000fe20000010086 */
[----:B------:R-:W-:Y:S01]  /*3d80*/  FFMA.FTZ R107, R86, R142, R107 ;  /* 0x0000008e566b7223 */ /* 0x000fe2000001006b */
[----:B------:R-:W-:Y:S01]  /*3d90*/  FFMA.FTZ R123, -R76, R115, R131 ;  /* 0x000000734c7b7223 */ /* 0x000fe20000010183 */
[----:B------:R-:W-:Y:S01]  /*3da0*/  FFMA.FTZ R137, R113, R148, R110 ;  /* 0x0000009471897223 */ /* 0x000fe2000001006e */
[-C--:B------:R-:W-:Y:S01]  /*3db0*/  FFMA.FTZ R136, R121, R134.reuse, R2 ;  /* 0x0000008679887223 */ /* 0x080fe20000010002 */
[----:B------:R-:W-:Y:S01]  /*3dc0*/  FFMA.FTZ R107, R88, R141, R107 ;  /* 0x0000008d586b7223 */ /* 0x000fe2000001006b */
[----:B------:R-:W-:Y:S01]  /*3dd0*/  FFMA.FTZ R121, -R74, R117, R135 ;  /* 0x000000754a797223 */ /* 0x000fe20000010187 */
[----:B------:R-:W-:Y:S01]  /*3de0*/  FMUL.FTZ R140, R76, R134 ;  /* 0x000000864c8c7220 */ /* 0x000fe20000410000 */
[----:B------:R-:W-:Y:S01]  /*3df0*/  FMUL.FTZ R2, R74, R136 ;  /* 0x000000884a027220 */ /* 0x000fe20000410000 */
[----:B------:R-:W-:Y:S01]  /*3e00*/  FFMA.FTZ R125, R90, R133, R107 ;  /* 0x000000855a7d7223 */ /* 0x000fe2000001006b */
[----:B------:R-:W-:-:S02]  /*3e10*/  IMAD.U32 R113, R37, 0x10000, RZ ;  /* 0x0001000025717824 */ /* 0x000fc400078e00ff */
[C---:B------:R-:W-:Y:S01]  /*3e20*/  FFMA.FTZ R142, -R77.reuse, R116, R142 ;  /* 0x000000744d8e7223 */ /* 0x040fe2000001018e */
[----:B------:R-:W-:Y:S01]  /*3e30*/  FFMA.FTZ R107, R2, R121, RZ ;  /* 0x00000079026b7223 */ /* 0x000fe200000100ff */
[----:B------:R-:W-:Y:S01]  /*3e40*/  FFMA.FTZ R129, R92, R139, R125 ;  /* 0x0000008b5c817223 */ /* 0x000fe2000001007d */
[----:B------:R-:W-:Y:S01]  /*3e50*/  FMUL.FTZ R125, R77, R138 ;  /* 0x0000008a4d7d7220 */ /* 0x000fe20000410000 */
[----:B------:R-:W-:Y:S01]  /*3e60*/  FFMA.FTZ R127, -R78, R113, R141 ;  /* 0x000000714e7f7223 */ /* 0x000fe2000001018d */
[----:B------:R-:W-:Y:S01]  /*3e70*/  FFMA.FTZ R146, R140, R123, R107 ;  /* 0x0000007b8c927223 */ /* 0x000fe2000001006b */
[----:B------:R-:W-:Y:S01]  /*3e80*/  SHF.L.U32 R111, R35, 0x10, RZ ;  /* 0x00000010236f7819 */ /* 0x000fe200000006ff */
[C---:B------:R-:W-:Y:S01]  /*3e90*/  FFMA.FTZ R133, -R79.reuse, R112, R133 ;  /* 0x000000704f857223 */ /* 0x040fe20000010185 */
[----:B------:R-:W-:Y:S01]  /*3ea0*/  FMUL.FTZ R135, R79, R128 ;  /* 0x000000804f877220 */ /* 0x000fe20000410000 */
[----:B------:R-:W-:Y:S01]  /*3eb0*/  FFMA.FTZ R107, R125, R142, R146 ;  /* 0x0000008e7d6b7223 */ /* 0x000fe20000010092 */
[----:B------:R-:W-:-:S02]  /*3ec0*/  IMAD.U32 R110, R34, 0x10000, RZ ;  /* 0x00010000226e7824 */ /* 0x000fc400078e00ff */
[C---:B------:R-:W-:Y:S01]  /*3ed0*/  FFMA.FTZ R139, -R80.reuse, R111, R139 ;  /* 0x0000006f508b7223 */ /* 0x040fe2000001018b */
        /* <DEDUP_REMOVED lines=9> */
[----:B------:R-:W-:Y:S01]  /*3f70*/  FFMA.FTZ R148, R146, R139, R131 ;  /* 0x0000008b92947223 */ /* 0x000fe20000010083 */
[----:B------:R0:W-:Y:S01]  /*3f80*/  @!P1 STS.64 [R25+0xcd8], R20 ;  /* 0x000cd81419009388 */ /* 0x0001e20000000a00 */
[----:B------:R-:W-:Y:S01]  /*3f90*/  FMUL.FTZ R133, R133, R120 ;  /* 0x0000007885857220 */ /* 0x000fe20000410000 */
[----:B------:R-:W-:Y:S01]  /*3fa0*/  FMUL.FTZ R120, R29, R122 ;  /* 0x0000007a1d787220 */ /* 0x000fe20000410000 */
[----:B------:R-:W-:Y:S01]  /*3fb0*/  FFMA.FTZ R148, R143, R141, R148 ;  /* 0x0000008d8f947223 */ /* 0x000fe20000010094 */
[----:B------:R-:W1:Y:S01]  /*3fc0*/  SHFL.DOWN PT, R152, R129, 0x1, 0x1f ;  /* 0x08201f0081987f89 */ /* 0x000e6200000e0000 */
[----:B------:R-:W-:Y:S01]  /*3fd0*/  FADD.FTZ R108, R125, R108 ;  /* 0x0000006c7d6c7221 */ /* 0x000fe20000010000 */
[----:B------:R-:W-:Y:S01]  /*3fe0*/  FFMA.FTZ R128, R112, R128, R133 ;  /* 0x0000008070807223 */ /* 0x000fe20000010085 */
[C---:B------:R-:W-:Y:S01]  /*3ff0*/  FFMA.FTZ R131, R145.reuse, R137, R148 ;  /* 0x0000008991837223 */ /* 0x040fe20000010094 */
[----:B------:R-:W-:Y:S01]  /*4000*/  FADD.FTZ R93, R145, R93 ;  /* 0x0000005d915d7221 */ /* 0x000fe20000010000 */
[----:B------:R-:W-:Y:S01]  /*4010*/  FADD.FTZ R104, R143, R104 ;  /* 0x000000688f687221 */ /* 0x000fe20000010000 */
[----:B------:R-:W-:Y:S01]  /*4020*/  FADD.FTZ R95, R146, R95 ;  /* 0x0000005f925f7221 */ /* 0x000fe20000010000 */
[----:B------:R-:W-:Y:S01]  /*4030*/  FADD.FTZ R106, R135, R106 ;  /* 0x0000006a876a7221 */ /* 0x000fe20000010000 */
[----:B------:R-:W2:Y:S01]  /*4040*/  SHFL.DOWN PT, R148, R131, 0x1, 0x1f ;  /* 0x08201f0083947f89 */ /* 0x000ea200000e0000 */
[----:B0-----:R-:W-:Y:S01]  /*4050*/  FMUL.FTZ R20, R29, R132 ;  /* 0x000000841d147220 */ /* 0x001fe20000410000 */
[----:B------:R-:W-:Y:S01]  /*4060*/  FADD.FTZ R97, R144, R97 ;  /* 0x0000006190617221 */ /* 0x000fe20000010000 */
[----:B------:R-:W-:Y:S01]  /*4070*/  FADD.FTZ R89, R128, R89 ;  /* 0x0000005980597221 */ /* 0x000fe20000010000 */
[----:B------:R-:W-:Y:S01]  /*4080*/  FADD.FTZ R99, R140, R99 ;  /* 0x000000638c637221 */ /* 0x000fe20000010000 */
[----:B------:R-:W-:Y:S01]  /*4090*/  FADD.FTZ R101, R2, R101 ;  /* 0x0000006502657221 */ /* 0x000fe20000010000 */
[----:B-1----:R-:W-:-:S05]  /*40a0*/  @!P0 FADD.FTZ R129, R129, R152 ;  /* 0x0000009881818221 */ /* 0x002fca0000010000 */
[----:B------:R-:W0:Y:S01]  /*40b0*/  SHFL.DOWN PT, R150, R129, 0x2, 0x1f ;  /* 0x08401f0081967f89 */ /* 0x000e2200000e0000 */
[----:B--2---:R-:W-:Y:S01]  /*40c0*/  @!P0 FADD.FTZ R131, R131, R148 ;  /* 0x0000009483838221 */ /* 0x004fe20000010000 */
        /* <DEDUP_REMOVED lines=15> */
[----:B------:R-:W-:-:S04]  /*41c0*/  FMUL.FTZ R148, R29, R126 ;  /* 0x0000007e1d947220 */ /* 0x000fc80000410000 */
[----:B------:R-:W1:Y:S01]  /*41d0*/  SHFL.DOWN PT, R152, R131, 0x10, 0x1f ;  /* 0x0a001f0083987f89 */ /* 0x000e6200000e0000 */
[----:B------:R-:W-:-:S04]  /*41e0*/  FMUL.FTZ R148, R139, R148 ;  /* 0x000000948b947220 */ /* 0x000fc80000410000 */
[----:B------:R-:W-:Y:S01]  /*41f0*/  FFMA.FTZ R3, R111, R126, R148 ;  /* 0x0000007e6f037223 */ /* 0x000fe20000010094 */
[----:B------:R-:W-:Y:S01]  /*4200*/  FMUL.FTZ R126, R137, R120 ;  /* 0x00000078897e7220 */ /* 0x000fe20000410000 */
[----:B------:R-:W-:Y:S02]  /*4210*/  FMUL.FTZ R120, R127, R20 ;  /* 0x000000147f787220 */ /* 0x000fe40000410000 */
[----:B------:R-:W-:Y:S01]  /*4220*/  FADD.FTZ R102, R3, R102 ;  /* 0x0000006603667221 */ /* 0x000fe20000010000 */
[----:B------:R-:W-:Y:S01]  /*4230*/  FFMA.FTZ R127, R107, R122, R126 ;  /* 0x0000007a6b7f7223 */ /* 0x000fe2000001007e */
[----:B------:R-:W-:Y:S01]  /*4240*/  FMUL.FTZ R3, R29, R138 ;  /* 0x0000008a1d037220 */ /* 0x000fe20000410000 */
[----:B------:R-:W-:Y:S01]  /*4250*/  FFMA.FTZ R125, R113, R132, R120 ;  /* 0x00000084717d7223 */ /* 0x000fe20000010078 */
[C---:B------:R-:W-:Y:S01]  /*4260*/  FMUL.FTZ R122, R29.reuse, R134 ;  /* 0x000000861d7a7220 */ /* 0x040fe20000410000 */
[----:B------:R-:W-:Y:S01]  /*4270*/  FMUL.FTZ R120, R29, R136 ;  /* 0x000000881d787220 */ /* 0x000fe20000410000 */
[----:B------:R-:W-:Y:S01]  /*4280*/  FMUL.FTZ R3, R142, R3 ;  /* 0x000000038e037220 */ /* 0x000fe20000410000 */
[----:B0-----:R-:W-:Y:S01]  /*4290*/  @!P0 FADD.FTZ R129, R129, R150 ;  /* 0x0000009681818221 */ /* 0x001fe20000010000 */
[----:B------:R-:W-:Y:S01]  /*42a0*/  FMUL.FTZ R150, R29, R124 ;  /* 0x0000007c1d967220 */ /* 0x000fe20000410000 */
[----:B------:R-:W-:Y:S01]  /*42b0*/  FMUL.FTZ R122, R123, R122 ;  /* 0x0000007a7b7a7220 */ /* 0x000fe20000410000 */
[----:B------:R-:W-:Y:S01]  /*42c0*/  FMUL.FTZ R120, R121, R120 ;  /* 0x0000007879787220 */ /* 0x000fe20000410000 */
[----:B------:R-:W-:Y:S01]  /*42d0*/  FFMA.FTZ R138, R116, R138, R3 ;  /* 0x0000008a748a7223 */ /* 0x000fe20000010003 */
[----:B------:R-:W-:Y:S01]  /*42e0*/  MOV R21, R129 ;  /* 0x0000008100157202 */ /* 0x000fe20000000f00 */
[----:B------:R-:W-:Y:S01]  /*42f0*/  FMUL.FTZ R141, R141, R150 ;  /* 0x000000968d8d7220 */ /* 0x000fe20000410000 */
[----:B------:R-:W-:Y:S01]  /*4300*/  FFMA.FTZ R3, R115, R134, R122 ;  /* 0x0000008673037223 */ /* 0x000fe2000001007a */
[----:B-1----:R-:W-:Y:S01]  /*4310*/  @!P0 FADD.FTZ R131, R131, R152 ;  /* 0x0000009883838221 */ /* 0x002fe20000010000 */
[----:B------:R-:W-:Y:S01]  /*4320*/  FFMA.FTZ R120, R117, R136, R120 ;  /* 0x0000008875787223 */ /* 0x000fe20000010078 */
[----:B------:R-:W-:Y:S01]  /*4330*/  FFMA.FTZ R124, R110, R124, R141 ;  /* 0x0000007c6e7c7223 */ /* 0x000fe2000001008d */
[----:B------:R-:W-:Y:S01]  /*4340*/  FADD.FTZ R114, R127, R114 ;  /* 0x000000727f727221 */ /* 0x000fe20000010000 */
[----:B------:R-:W-:-:S02]  /*4350*/  IMAD.MOV.U32 R20, RZ, RZ, R131 ;  /* 0x000000ffff147224 */ /* 0x000fc400078e0083 */
        /* <DEDUP_REMOVED lines=15> */
.L_x_8744:
[----:B------:R-:W-:Y:S05]  /*4450*/  BSYNC B0 ;  /* 0x0000000000007941 */ /* 0x000fea0003800000 */
.L_x_8743:
[----:B------:R-:W-:Y:S01]  /*4460*/  UIADD3 UR5, UR5, 0x1, URZ ;  /* 0x0000000105057890 */ /* 0x000fe2000fffe03f */
[----:B------:R-:W-:Y:S01]  /*4470*/  LEA R109, P6, R18, R109, 0x2 ;  /* 0x0000006d126d7211 */ /* 0x000fe200078c10ff */
[----:B------:R-:W-:Y:S01]  /*4480*/  VIADD R25, R25, 0x8 ;  /* 0x0000000819197836 */ /* 0x000fe20000000000 */
[----:B------:R-:W-:Y:S02]  /*4490*/  LEA R103, P4, R14, R103, 0x2 ;  /* 0x000000670e677211 */ /* 0x000fe400078810ff */
[----:B------:R-:W-:Y:S02]  /*44a0*/  IADD3.X R28, R28, R19, RZ, P6, !PT ;  /* 0x000000131c1c7210 */ /* 0x000fe400037fe4ff */
[----:B------:R-:W-:Y:S01]  /*44b0*/  ISETP.LE.AND P6, PT, R130, UR5, PT ;  /* 0x0000000582007c0c */ /* 0x000fe2000bfc3270 */
[----:B------:R-:W-:Y:S01]  /*44c0*/  IMAD.X R24, R24, 0x1, R15, P4 ;  /* 0x0000000118187824 */ /* 0x000fe200020e060f */
[----:B------:R-:W-:Y:S02]  /*44d0*/  LEA R105, P0, R16, R105, 0x2 ;  /* 0x0000006910697211 */ /* 0x000fe400078010ff */
[----:B------:R-:W-:-:S02]  /*44e0*/  IADD3 R30, P5, R30, 0x8, RZ ;  /* 0x000000081e1e7810 */ /* 0x000fc40007fbe0ff */
[----:B-1----:R-:W-:Y:S02]  /*44f0*/  IADD3 R23, R23, 0x4, RZ ;  /* 0x0000000417177810 */ /* 0x002fe40007ffe0ff */
[----:B------:R-:W-:Y:S02]  /*4500*/  IADD3 R27, R27, 0x1, RZ ;  /* 0x000000011b1b7810 */ /* 0x000fe40007ffe0ff */
[----:B------:R-:W-:Y:S02]  /*4510*/  IADD3.X R26, R26, R17, RZ, P0, !PT ;  /* 0x000000111a1a7210 */ /* 0x000fe400007fe4ff */
[----:B------:R-:W-:Y:S01]  /*4520*/  IADD3.X R31, RZ, R31, RZ, P5, !PT ;  /* 0x0000001fff1f7210 */ /* 0x000fe20002ffe4ff */
[----:B------:R-:W-:Y:S06]  /*4530*/  @!P6 BRA `(.L_x_8745) ;  /* 0xffffffec0010e947 */ /* 0x000fec000383ffff */
.L_x_8740:
[----:B------:R-:W1:Y:S08]  /*4540*/  S2UR UR7, SR_CgaCtaId ;  /* 0x00000000000779c3 */ /* 0x000e700000008800 */
[----:B------:R-:W-:Y:S01]  /*4550*/  BAR.SYNC.DEFER_BLOCKING 0x0 ;  /* 0x0000000000007b1d */ /* 0x000fe20000010000 */
[----:B------:R-:W-:Y:S02]  /*4560*/  F2FP.BF16.F32.PACK_AB R99, R99, R101 ;  /* 0x000000656363723e */ /* 0x000fe400000010ff */
[----:B------:R-:W-:-:S02]  /*4570*/  F2FP.BF16.F32.PACK_AB R97, R97, R108 ;  /* 0x0000006c6161723e */ /* 0x000fc400000010ff */
[----:B------:R-:W-:Y:S01]  /*4580*/  F2FP.BF16.F32.PACK_AB R95, R95, R106 ;  /* 0x0000006a5f5f723e */ /* 0x000fe200000010ff */
[----:B------:R-:W-:Y:S01]  /*4590*/  UMOV UR5, 0x400 ;  /* 0x0000040000057882 */ /* 0x000fe20000000000 */
[----:B------:R-:W-:Y:S01]  /*45a0*/  F2FP.BF16.F32.PACK_AB R93, R93, R104 ;  /* 0x000000685d5d723e */ /* 0x000fe200000010ff */
[----:B------:R-:W-:Y:S01]  /*45b0*/  ULDC UR9, c[0x0][0x218] ;  /* 0x0000860000097ab9 */ /* 0x000fe20000000800 */
[----:B0-----:R-:W-:Y:S01]  /*45c0*/  PRMT R20, R99, 0x7632, R20 ;  /* 0x0000763263147816 */ /* 0x001fe20000000014 */
[----:B------:R-:W0:Y:S01]  /*45d0*/  LDC.64 R14, c[0x0][0x388] ;  /* 0x0000e200ff0e7b82 */ /* 0x000e220000000a00 */
[----:B------:R-:W-:Y:S01]  /*45e0*/  PRMT R0, R97, 0x7632, R0 ;  /* 0x0000763261007816 */ /* 0x000fe20000000000 */
[----:B------:R-:W-:Y:S01]  /*45f0*/  BSSY B0, `(.L_x_8746) ;  /* 0x000002d000007945 */ /* 0x000fe20003800000 */
[----:B------:R-:W-:Y:S02]  /*4600*/  PRMT R2, R95, 0x7632, R2 ;  /* 0x000076325f027816 */ /* 0x000fe40000000002 */
[----:B------:R-:W-:-:S02]  /*4610*/  PRMT R3, R93, 0x7632, R3 ;  /* 0x000076325d037816 */ /* 0x000fc40000000003 */
[----:B------:R-:W-:Y:S02]  /*4620*/  IADD3 R16, -R10, UR9, RZ ;  /* 0x000000090a107c10 */ /* 0x000fe4000fffe1ff */
[----:B------:R-:W-:Y:S01]  /*4630*/  IADD3 R49, P2, R49, -0x1c0, RZ ;  /* 0xfffffe4031317810 */ /* 0x000fe20007f5e0ff */
[----:B-1----:R-:W-:Y:S01]  /*4640*/  ULEA UR5, UR7, UR5, 0x18 ;  /* 0x0000000507057291 */ /* 0x002fe2000f8ec03f */
        /* <DEDUP_REMOVED lines=10> */
[----:B0-----:R-:W-:-:S03]  /*46f0*/  IMAD R2, R14, UR17, RZ ;  /* 0x000000110e027c24 */ /* 0x001fc6000f8e02ff */
[----:B------:R-:W-:Y:S01]  /*4700*/  LDS.U16 R19, [R47+0x40] ;  /* 0x000040002f137984 */ /* 0x000fe20000000400 */
[----:B------:R-:W-:Y:S02]  /*4710*/  IMAD R15, R15, UR16, R2 ;  /* 0x000000100f0f7c24 */ /* 0x000fe4000f8e0202 */
[----:B-1----:R-:W-:Y:S01]  /*4720*/  IMAD.WIDE.U32 R2, R14, UR16, RZ ;  /* 0x000000100e027c25 */ /* 0x002fe2000f8e00ff */
[----:B------:R-:W-:Y:S04]  /*4730*/  LDS.U16 R21, [R46+0x80] ;  /* 0x000080002e157984 */ /* 0x000fe80000000400 */
[----:B------:R-:W-:Y:S01]  /*4740*/  LDS.U16 R23, [R45+0xc0] ;  /* 0x0000c0002d177984 */ /* 0x000fe20000000400 */
[----:B------:R-:W-:-:S03]  /*4750*/  IADD3 R33, R3, R15, RZ ;  /* 0x0000000f03217210 */ /* 0x000fc60007ffe0ff */
        /* <DEDUP_REMOVED lines=11> */
[----:B------:R-:W-:-:S03]  /*4810*/  ULDC.64 UR10, c[0x0][0x390] ;  /* 0x0000e400000a7ab9 */ /* 0x000fc60000000a00 */
[----:B------:R-:W-:-:S04]  /*4820*/  IMAD.WIDE.U32 R10, R14, UR16, R10 ;  /* 0x000000100e0a7c25 */ /* 0x000fc8000f8e000a */
        /* <DEDUP_REMOVED lines=9> */
.L_x_8747:
[----:B------:R-:W-:Y:S05]  /*48c0*/  BSYNC B0 ;  /* 0x0000000000007941 */ /* 0x000fea0003800000 */
.L_x_8746:
[----:B------:R-:W-:Y:S01]  /*48d0*/  MOV R3, R33 ;  /* 0x0000002100037202 */ /* 0x000fe20000000f00 */
        /* <DEDUP_REMOVED lines=12> */
[----:B------:R-:W-:Y:S02]  /*49a0*/  LEA R2, P0, R14, R10, 0x1 ;  /* 0x0000000a0e027211 */ /* 0x000fe400078008ff */
        /* <DEDUP_REMOVED lines=8> */
[----:B------:R-:W-:Y:S01]  /*4a30*/  @!P5 STG.E.U16 desc[UR14][R2.64+0x40], R21 ;  /* 0x000040150200d986 */ /* 0x000fe2000c10150e */
[----:B------:R-:W-:Y:S01]  /*4a40*/  F2FP.BF16.F32.PACK_AB R0, R98, R85 ;  /* 0x000000556200723e */ /* 0x000fe200000010ff */
[----:B------:R-:W-:Y:S01]  /*4a50*/  FADD.FTZ R85, R85, R68 ;  /* 0x0000004455557221 */ /* 0x000fe20000010000 */
[----:B------:R-:W-:Y:S01]  /*4a60*/  F2FP.BF16.F32.PACK_AB R10, R100, R87 ;  /* 0x00000057640a723e */ /* 0x000fe200000010ff */
[----:B------:R-:W-:Y:S01]  /*4a70*/  @!P4 STG.E.U16 desc[UR14][R2.64+0x80], R23 ;  /* 0x000080170200c986 */ /* 0x000fe2000c10150e */
[C---:B------:R-:W-:Y:S01]  /*4a80*/  PRMT R20, R0.reuse, 0x7610, R20 ;  /* 0x0000761000147816 */ /* 0x040fe20000000014 */
[----:B------:R-:W-:Y:S01]  /*4a90*/  FADD.FTZ R98, R85, R98 ;  /* 0x0000006255627221 */ /* 0x000fe20000010000 */
[----:B------:R-:W-:Y:S01]  /*4aa0*/  PRMT R11, R0, 0x7632, R11 ;  /* 0x00007632000b7816 */ /* 0x000fe2000000000b */
[----:B------:R0:W-:Y:S01]  /*4ab0*/  @!P3 STG.E.U16 desc[UR14][R2.64+0xc0], R25 ;  /* 0x0000c0190200b986 */ /* 0x0001e2000c10150e */
[----:B------:R-:W-:Y:S01]  /*4ac0*/  F2FP.BF16.F32.PACK_AB R0, R102, R89 ;  /* 0x000000596600723e */ /* 0x000fe200000010ff */
[----:B------:R-:W-:Y:S01]  /*4ad0*/  FADD.FTZ R87, R98, R87 ;  /* 0x0000005762577221 */ /* 0x000fe20000010000 */
[----:B------:R-:W-:Y:S01]  /*4ae0*/  PRMT R14, R10, 0x7632, R14 ;  /* 0x000076320a0e7816 */ /* 0x000fe2000000000e */
[----:B------:R-:W-:Y:S01]  /*4af0*/  @!P2 STG.E.U16 desc[UR14][R2.64+0x100], R27 ;  /* 0x0001001b0200a986 */ /* 0x000fe2000c10150e */
[----:B------:R-:W-:Y:S01]  /*4b00*/  PRMT R18, R0, 0x7632, R18 ;  /* 0x0000763200127816 */ /* 0x000fe20000000012 */
[----:B------:R-:W-:-:S02]  /*4b10*/  FADD.FTZ R100, R87, R100 ;  /* 0x0000006457647221 */ /* 0x000fc40000010000 */
[----:B------:R-:W-:Y:S02]  /*4b20*/  @!P0 STG.E.U16 desc[UR14][R2.64+0x140], R29 ;  /* 0x0001401d02008986 */ /* 0x000fe4000c10150e */
[----:B------:R-:W-:Y:S02]  /*4b30*/  FADD.FTZ R89, R100, R89 ;  /* 0x0000005964597221 */ /* 0x000fe40000010000 */
[----:B------:R1:W-:Y:S01]  /*4b40*/  @!P6 STG.E.U16 desc[UR14][R2.64+0x180], R31 ;  /* 0x0001801f0200e986 */ /* 0x0003e2000c10150e */
[----:B0-----:R-:W0:Y:S01]  /*4b50*/  LDC.64 R24, c[0x0][0x3a8] ;  /* 0x0000ea00ff187b82 */ /* 0x001e220000000a00 */
[----:B------:R-:W-:-:S07]  /*4b60*/  FADD.FTZ R102, R89, R102 ;  /* 0x0000006659667221 */ /* 0x000fce0000010000 */
[----:B------:R-:W-:Y:S01]  /*4b70*/  BAR.SYNC.DEFER_BLOCKING 0x0 ;  /* 0x0000000000007b1d */ /* 0x000fe20000010000 */
[----:B-1----:R-:W-:Y:S01]  /*4b80*/  F2FP.BF16.F32.PACK_AB R3, R114, R91 ;  /* 0x0000005b7203723e */ /* 0x002fe200000010ff */
[----:B------:R-:W-:-:S03]  /*4b90*/  FADD.FTZ R91, R102, R91 ;  /* 0x0000005b665b7221 */ /* 0x000fc60000010000 */
[----:B------:R-:W-:Y:S01]  /*4ba0*/  PRMT R2, R3, 0x7632, R2 ;  /* 0x0000763203027816 */ /* 0x000fe20000000002 */
        /* <DEDUP_REMOVED lines=35> */
[----:B------:R-:W-:-:S03]  /*4de0*/  ULDC.64 UR10, c[0x0][0x3f0] ;  /* 0x0000fc00000a7ab9 */ /* 0x000fc60000000a00 */
[----:B------:R-:W-:Y:S01]  /*4df0*/  IMAD.IADD R11, R11, 0x1, R13 ;  /* 0x000000010b0b7824 */ /* 0x000fe200078e020d */
[----:B------:R-:W-:-:S04]  /*4e00*/  LEA R12, P0, R10, UR10, 0x1 ;  /* 0x0000000a0a0c7c11 */ /* 0x000fc8000f8008ff */
[----:B------:R-:W-:-:S05]  /*4e10*/  LEA.HI.X R13, R10, UR11, R11, 0x1, P0 ;  /* 0x0000000b0a0d7c11 */ /* 0x000fca00080f0c0b */
[----:B------:R0:W-:Y:S04]  /*4e20*/  STG.E.U16 desc[UR14][R12.64], R15 ;  /* 0x0000000f0c007986 */ /* 0x0001e8000c10150e */
.L_x_8749:
[----:B------:R-:W-:Y:S05]  /*4e30*/  BSYNC B0 ;  /* 0x0000000000007941 */ /* 0x000fea0003800000 */
.L_x_8748:
[----:B------:R-:W-:Y:S01]  /*4e40*/  MOV R3, R23 ;  /* 0x0000001700037202 */ /* 0x000fe20000000f00 */
[----:B------:R-:W-:Y:S01]  /*4e50*/  ULDC.64 UR10, c[0x0][0x3b0] ;  /* 0x0000ec00000a7ab9 */ /* 0x000fe20000000a00 */
[----:B------:R-:W-:Y:S01]  /*4e60*/  ULDC.64 UR12, c[0x0][0x3f0] ;  /* 0x0000fc00000c7ab9 */ /* 0x000fe20000000a00 */
[----:B0-----:R-:W-:Y:S01]  /*4e70*/  IMAD R12, R72, UR10, RZ ;  /* 0x0000000a480c7c24 */ /* 0x001fe2000f8e02ff */
[----:B------:R-:W-:Y:S01]  /*4e80*/  IADD3 R10, P1, R49, UR12, RZ ;  /* 0x0000000c310a7c10 */ /* 0x000fe2000ff3e0ff */
[----:B------:R-:W-:Y:S01]  /*4e90*/  IMAD.WIDE.U32 R2, R75, UR10, R2 ;  /* 0x0000000a4b027c25 */ /* 0x000fe2000f8e0002 */
[-C--:B------:R-:W-:Y:S01]  /*4ea0*/  ISETP.GE.AND P4, PT, R53, R0.reuse, PT ;  /* 0x000000003500720c */ /* 0x080fe20003f86270 */
[----:B------:R-:W-:Y:S01]  /*4eb0*/  UIADD3 UR4, UR4, -0x100, URZ ;  /* 0xffffff0004047890 */ /* 0x000fe2000fffe03f */
        /* <DEDUP_REMOVED lines=16> */
[C---:B------:R-:W-:Y:S02]  /*4fc0*/  ISETP.GT.AND P3, PT, R62.reuse, 0x1, PT ;  /* 0x000000013e00780c */ /* 0x040fe40003f64270 */
[----:B------:R-:W-:Y:S01]  /*4fd0*/  IADD3 R62, R62, -0x1, RZ ;  /* 0xffffffff3e3e7810 */ /* 0x000fe20007ffe0ff */
        /* <DEDUP_REMOVED lines=10> */
.L_x_8734:
        /* <DEDUP_REMOVED lines=26> */
.L_x_8752:
[----:B------:R-:W-:Y:S05]  /*5220*/  BSYNC B0 ;  /* 0x0000000000007941 */ /* 0x000fea0003800000 */
.L_x_8751:
        /* <DEDUP_REMOVED lines=27> */
[----:B------:R-:W-:Y:S01]  /*53e0*/  IMAD.MOV.U32 R21, RZ, RZ, RZ ;  /* 0x000000ffff157224 */ /* 0x000fe200078e00ff */
[----:B------:R-:W-:Y:S06]  /*53f0*/  BRA `(.L_x_8755) ;  /* 0x0000000000047947 */ /* 0x000fec0003800000 */
.L_x_8754:
[----:B0-----:R-:W0:Y:S02]  /*5400*/  S2R R21, SR_TID.X ;  /* 0x0000000000157919 */ /* 0x001e240000002100 */
.L_x_8755:
[----:B------:R-:W-:Y:S05]  /*5410*/  BSYNC B0 ;  /* 0x0000000000007941 */ /* 0x000fea0003800000 */
.L_x_8753:
        /* <DEDUP_REMOVED lines=8> */
[C---:B------:R-:W-:Y:S01]  /*54a0*/  IMAD.WIDE.U32 R2, R75.reuse, UR6, RZ ;  /* 0x000000064b027c25 */ /* 0x040fe2000f8e00ff */
[----:B------:R-:W-:Y:S01]  /*54b0*/  ULDC.64 UR18, c[0x0][0x268] ;  /* 0x00009a0000127ab9 */ /* 0x000fe20000000a00 */
[----:B------:R-:W-:Y:S01]  /*54c0*/  BSSY B0, `(.L_x_8756) ;  /* 0x0000057000007945 */ /* 0x000fe20003800000 */
[----:B------:R-:W-:Y:S01]  /*54d0*/  UMOV UR4, 0x400 ;  /* 0x0000040000047882 */ /* 0x000fe20000000000 */
[----:B------:R-:W-:Y:S01]  /*54e0*/  IMAD R31, R75, UR7, R0 ;  /* 0x000000074b1f7c24 */ /* 0x000fe2000f8e0200 */
[----:B------:R-:W-:Y:S01]  /*54f0*/  ULDC.64 UR6, c[0x0][0x358] ;  /* 0x0000d60000067ab9 */ /* 0x000fe20000000a00 */
[C---:B-12---:R-:W-:Y:S01]  /*5500*/  IMAD R4, R72.reuse, UR10, RZ ;  /* 0x0000000a48047c24 */ /* 0x046fe2000f8e02ff */
[----:B------:R-:W-:Y:S01]  /*5510*/  ULDC.64 UR30, c[0x0][0x2d8] ;  /* 0x0000b600001e7ab9 */ /* 0x000fe20000000a00 */
[C---:B------:R-:W-:Y:S01]  /*5520*/  IMAD R0, R72.reuse, UR6, RZ ;  /* 0x0000000648007c24 */ /* 0x040fe2000f8e02ff */
[----:B------:R-:W-:Y:S01]  /*5530*/  IADD3 R31, R3, R31, RZ ;  /* 0x0000001f031f7210 */ /* 0x000fe20007ffe0ff */
[C---:B---3--:R-:W-:Y:S01]  /*5540*/  IMAD R8, R72.reuse, UR8, RZ ;  /* 0x0000000848087c24 */ /* 0x048fe2000f8e02ff */
[----:B------:R-:W-:Y:S01]  /*5550*/  ULDC.64 UR26, c[0x0][0x2e0] ;  /* 0x0000b800001a7ab9 */ /* 0x000fe20000000a00 */
[----:B------:R-:W-:Y:S01]  /*5560*/  IMAD R72, R72, UR18, RZ ;  /* 0x0000001248487c24 */ /* 0x000fe2000f8e02ff */
[----:B------:R-:W-:Y:S01]  /*5570*/  ULDC.64 UR28, c[0x0][0x250] ;  /* 0x00009400001c7ab9 */ /* 0x000fe20000000a00 */
[C---:B------:R-:W-:Y:S01]  /*5580*/  IMAD.WIDE.U32 R16, R75.reuse, UR10, RZ ;  /* 0x0000000a4b107c25 */ /* 0x040fe2000f8e00ff */
[----:B------:R-:W-:Y:S01]  /*5590*/  ULDC.64 UR24, c[0x0][0x270] ;  /* 0x00009c0000187ab9 */ /* 0x000fe20000000a00 */
[----:B------:R-:W-:Y:S01]  /*55a0*/  ULDC.64 UR12, c[0x0][0x360] ;  /* 0x0000d800000c7ab9 */ /* 0x000fe20000000a00 */
[----:B------:R-:W-:Y:S01]  /*55b0*/  ULDC.64 UR16, c[0x0][0x3c8] ;  /* 0x0000f20000107ab9 */ /* 0x000fe20000000a00 */
[C---:B------:R-:W-:Y:S01]  /*55c0*/  IMAD R9, R75.reuse, UR11, R4 ;  /* 0x0000000b4b097c24 */ /* 0x040fe2000f8e0204 */
[----:B------:R-:W-:Y:S01]  /*55d0*/  ULDC.64 UR10, c[0x0][0x3c0] ;  /* 0x0000f000000a7ab9 */ /* 0x000fe20000000a00 */
[----:B------:R-:W-:Y:S01]  /*55e0*/  IMAD.WIDE.U32 R6, R75, UR8, RZ ;  /* 0x000000084b067c25 */ /* 0x000fe2000f8e00ff */
[----:B0-----:R-:W-:-:S02]  /*55f0*/  ULEA UR4, UR5, UR4, 0x18 ;  /* 0x0000000405047291 */ /* 0x001fc4000f8ec03f */
[----:B------:R-:W-:Y:S01]  /*5600*/  IADD3 R37, R17, R9, RZ ;  /* 0x0000000911257210 */ /* 0x000fe20007ffe0ff */
[C---:B------:R-:W-:Y:S01]  /*5610*/  IMAD R27, R75.reuse, UR9, R8 ;  /* 0x000000094b1b7c24 */ /* 0x040fe2000f8e0208 */
[----:B------:R-:W-:Y:S01]  /*5620*/  ULDC.64 UR8, c[0x0][0x340] ;  /* 0x0000d00000087ab9 */ /* 0x000fe20000000a00 */
[C---:B------:R-:W-:Y:S01]  /*5630*/  IMAD R11, R75.reuse, UR19, R72 ;  /* 0x000000134b0b7c24 */ /* 0x040fe2000f8e0248 */
[----:B------:R-:W-:Y:S01]  /*5640*/  ULDC.64 UR20, c[0x0][0x3d0] ;  /* 0x0000f40000147ab9 */ /* 0x000fe20000000a00 */
[----:B------:R-:W-:Y:S01]  /*5650*/  IMAD.WIDE.U32 R18, R75, UR18, RZ ;  /* 0x000000124b127c25 */ /* 0x000fe2000f8e00ff */
[----:B------:R-:W-:Y:S01]  /*5660*/  IADD3 R27, R7, R27, RZ ;  /* 0x0000001b071b7210 */ /* 0x000fe20007ffe0ff */
[----:B------:R-:W-:Y:S02]  /*5670*/  ULDC.64 UR18, c[0x0][0x380] ;  /* 0x0000e00000127ab9 */ /* 0x000fe40000000a00 */
[----:B------:R-:W-:Y:S01]  /*5680*/  IMAD.WIDE.U32 R4, R75, UR6, RZ ;  /* 0x000000064b047c25 */ /* 0x000fe2000f8e00ff */
[----:B------:R-:W-:Y:S01]  /*5690*/  IADD3 R39, R19, R11, RZ ;  /* 0x0000000b13277210 */ /* 0x000fe20007ffe0ff */
[----:B------:R-:W-:-:S02]  /*56a0*/  ULDC UR6, c[0x0][0x0] ;  /* 0x0000000000067ab9 */ /* 0x000fc40000000800 */
[----:B------:R-:W-:-:S04]  /*56b0*/  IMAD R29, R75, UR7, R0 ;  /* 0x000000074b1d7c24 */ /* 0x000fc8000f8e0200 */
[----:B------:R-:W-:-:S07]  /*56c0*/  IMAD.IADD R29, R5, 0x1, R29 ;  /* 0x00000001051d7824 */ /* 0x000fce00078e021d */
.L_x_8757:
        /* <DEDUP_REMOVED lines=55> */
.L_x_8756:
[----:B------:R-:W-:Y:S05]  /*5a40*/  EXIT ;  /* 0x000000000000794d */ /* 0x000fea0003800000 */
.L_x_8758:
        /* <DEDUP_REMOVED lines=11> */
.L_x_11009:


//--------------------- .text._Z25selective_scan_bwd_kernelI32Selective_Scan_bwd_kernel_traitsILi32ELi8ELb0ELb0ELb0ELb1ELb0EN3c108BFloat16EfEEv12SSMParamsBwd --------------------------
	.section	.text._Z25selective_scan_bwd_kernelI32Selective_Scan_bwd_kernel_traitsILi32ELi8ELb0ELb0ELb0ELb1ELb0EN3c108BFloat16EfEEv12SSMParamsBwd,"ax",@progbits
	.align	128
        .global         _Z25selective_scan_bwd_kernelI32Selective_Scan_bwd_kernel_traitsILi32ELi8ELb0ELb0ELb0ELb1ELb0EN3c108BFloat16EfEEv12SSMParamsBwd
        .type           _Z25selective_scan_bwd_kernelI32Selective_Scan_bwd_kernel_traitsILi32ELi8ELb0ELb0ELb0ELb1ELb0EN3c108BFloat16EfEEv12SSMParamsBwd,@function
        .size           _Z25selective_scan_bwd_kernelI32Selective_Scan_bwd_kernel_traitsILi32ELi8ELb0ELb0ELb0ELb1ELb0EN3c108BFloat16EfEEv12SSMParamsBwd,(.L_x_11010 - _Z25selective_scan_bwd_kernelI32Selective_Scan_bwd_kernel_traitsILi32ELi8ELb0ELb0ELb0ELb1ELb0EN3c108BFloat16EfEEv12SSMParamsBwd)
        .other          _Z25selective_scan_bwd_kernelI32Selective_Scan_bwd_kernel_traitsILi32ELi8ELb0ELb0ELb0ELb1ELb0EN3c108BFloat16EfEEv12SSMParamsBwd,@"STO_CUDA_ENTRY STV_DEFAULT"
_Z25selective_scan_bwd_kernelI32Selective_Scan_bwd_kernel_traitsILi32ELi8ELb0ELb0ELb0ELb1ELb0EN3c108BFloat16EfEEv12SSMParamsBwd:
.text._Z25selective_scan_bwd_kernelI32Selective_Scan_bwd_kernel_traitsILi32ELi8ELb0ELb0ELb0ELb1ELb0EN3c108BFloat16EfEEv12SSMParamsBwd:
[----:B------:R-:W-:Y:S08]  /*0000*/  LDC R1, c[0x0][0x28] ;  /* 0x00000a00ff017b82 */ /* 0x000ff00000000800 */
[----:B------:R-:W0:Y:S01]  /*0010*/  LDC.64 R2, c[0x0][0x2e8] ;  /* 0x0000ba00ff027b82 */ /* 0x000e220000000a00 */
[----:B------:R-:W1:Y:S01]  /*0020*/  S2R R35, SR_CTAID.Y ;  /* 0x0000000000237919 */ /* 0x000e620000002600 */
[----:B------:R-:W-:Y:S01]  /*0030*/  HFMA2.MMA R37, -RZ, RZ, 0, 0 ;  /* 0x00000000ff257435 */ /* 0x000fe200000001ff */
[----:B------:R-:W-:Y:S01]  /*0040*/  ULDC.64 UR12, c[0x0][0x208] ;  /* 0x00008200000c7ab9 */ /* 0x000fe20000000a00 */
[----:B------:R-:W-:Y:S01]  /*0050*/  ULDC.64 UR8, c[0x0][0x280] ;  /* 0x0000a00000087ab9 */ /* 0x000fe20000000a00 */
[----:B------:R-:W-:Y:S01]  /*0060*/  CS2R R38, SRZ ;  /* 0x0000000000267805 */ /* 0x000fe2000001ff00 */
        /* <DEDUP_REMOVED lines=9> */
[----:B------:R-:W-:-:S03]  /*0100*/  ISETP.NE.AND.EX P1, PT, R5, RZ, PT, P1 ;  /* 0x000000ff0500720c */ /* 0x000fc60003f25310 */
[C---:B------:R-:W-:Y:S02]  /*0110*/  @P0 LEA R2, P2, R35.reuse, R2, 0x2 ;  /* 0x0000000223020211 */ /* 0x040fe400078410ff */
[----:B------:R-:W1:Y:S01]  /*0120*/  LDC R25, c[0x0][0x224] ;  /* 0x00008900ff197b82 */ /* 0x000e620000000800 */
[----:B---3--:R-:W-:Y:S01]  /*0130*/  USHF.R.S32.HI UR14, URZ, 0x1f, UR15 ;  /* 0x0000001f3f0e7899 */ /* 0x008fe2000801140f */
[----:B------:R-:W-:-:S06]  /*0140*/  @P0 LEA.HI.X R3, R35, R3, R36, 0x2, P2 ;  /* 0x0000000323030211 */ /* 0x000fcc00010f1424 */
[----:B------:R-:W3:Y:S01]  /*0150*/  LDC.64 R10, c[0x0][0x298] ;  /* 0x0000a600ff0a7b82 */ /* 0x000ee20000000a00 */
[----:B------:R4:W5:Y:S01]  /*0160*/  @P0 LDG.E R37, desc[UR12][R2.64] ;  /* 0x0000000c02250981 */ /* 0x000962000c1e1900 */
[----:B------:R-:W-:Y:S01]  /*0170*/  UIMAD UR6, UR14, UR8, URZ ;  /* 0x000000080e0672a4 */ /* 0x000fe2000f8e023f */
[----:B0-----:R-:W-:Y:S01]  /*0180*/  ISETP.NE.U32.AND P0, PT, R8, RZ, PT ;  /* 0x000000ff0800720c */ /* 0x001fe20003f05070 */
[----:B------:R-:W-:Y:S01]  /*0190*/  UIMAD.WIDE.U32 UR4, UR15, UR8, URZ ;  /* 0x000000080f0472a5 */ /* 0x000fe2000f8e003f */
[----:B------:R-:W-:Y:S01]  /*01a0*/  @P1 LEA R4, P3, R35, R4, 0x2 ;  /* 0x0000000423041211 */ /* 0x000fe200078610ff */
[----:B------:R-:W-:Y:S01]  /*01b0*/  UIMAD UR6, UR15, UR9, UR6 ;  /* 0x000000090f0672a4 */ /* 0x000fe2000f8e0206 */
[----:B------:R-:W-:Y:S01]  /*01c0*/  ISETP.NE.AND.EX P0, PT, R9, RZ, PT, P0 ;  /* 0x000000ff0900720c */ /* 0x000fe20003f05300 */
[----:B------:R-:W0:Y:S01]  /*01d0*/  LDC.64 R14, c[0x0][0x3d8] ;  /* 0x0000f600ff0e7b82 */ /* 0x000e220000000a00 */
[----:B--2---:R-:W-:Y:S01]  /*01e0*/  IMAD R0, R36, R6, RZ ;  /* 0x0000000624007224 */ /* 0x004fe200078e02ff */
[----:B------:R-:W-:Y:S01]  /*01f0*/  UIADD3 UR5, UR5, UR6, URZ ;  /* 0x0000000605057290 */ /* 0x000fe2000fffe03f */
[C---:B------:R-:W-:Y:S01]  /*0200*/  @P1 LEA.HI.X R5, R35.reuse, R5, R36, 0x2, P3 ;  /* 0x0000000523051211 */ /* 0x040fe200018f1424 */
[----:B------:R-:W-:Y:S01]  /*0210*/  ULDC.64 UR8, c[0x0][0x290] ;  /* 0x0000a40000087ab9 */ /* 0x000fe20000000a00 */
[----:B------:R-:W-:-:S03]  /*0220*/  IMAD R0, R35, R7, R0 ;  /* 0x0000000723007224 */ /* 0x000fc600078e0200 */
[----:B------:R-:W2:Y:S01]  /*0230*/  LDC.64 R22, c[0x0][0x3f8] ;  /* 0x0000fe00ff167b82 */ /* 0x000ea20000000a00 */
[----:B----4-:R-:W-:Y:S01]  /*0240*/  IMAD.WIDE.U32 R2, R35, R6, UR4 ;  /* 0x0000000423027e25 */ /* 0x010fe2000f8e0006 */
[----:B-1----:R-:W-:Y:S01]  /*0250*/  LEA R7, R25, 0xffffff00, 0x8 ;  /* 0xffffff0019077811 */ /* 0x002fe200078e40ff */
[----:B------:R-:W-:Y:S01]  /*0260*/  UIMAD UR6, UR14, UR8, URZ ;  /* 0x000000080e0672a4 */ /* 0x000fe2000f8e023f */
[----:B------:R1:W5:Y:S02]  /*0270*/  @P1 LDG.E R38, desc[UR12][R4.64] ;  /* 0x0000000c04261981 */ /* 0x000364000c1e1900 */
[----:B------:R-:W-:Y:S02]  /*0280*/  SHF.R.S32.HI R9, RZ, 0x1f, R7 ;  /* 0x0000001fff097819 */ /* 0x000fe40000011407 */
[----:B------:R-:W4:Y:S01]  /*0290*/  @P0 LDC R20, c[0x0][0x214] ;  /* 0x00008500ff140b82 */ /* 0x000f220000000800 */
[----:B------:R-:W-:Y:S01]  /*02a0*/  IADD3 R49, P1, R7, R2, RZ ;  /* 0x0000000207317210 */ /* 0x000fe20007f3e0ff */
[----:B---3--:R-:W-:Y:S01]  /*02b0*/  IMAD R2, R36, R10, RZ ;  /* 0x0000000a24027224 */ /* 0x008fe200078e02ff */
[----:B------:R-:W-:-:S02]  /*02c0*/  UIMAD.WIDE.U32 UR4, UR15, UR8, URZ ;  /* 0x000000080f0472a5 */ /* 0x000fc4000f8e003f */
[----:B------:R-:W-:Y:S01]  /*02d0*/  UIMAD UR6, UR15, UR9, UR6 ;  /* 0x000000090f0672a4 */ /* 0x000fe2000f8e0206 */
[----:B------:R-:W-:Y:S01]  /*02e0*/  IADD3.X R6, R9, R3, R0, P1, !PT ;  /* 0x0000000309067210 */ /* 0x000fe20000ffe400 */
[----:B------:R-:W-:Y:S01]  /*02f0*/  IMAD R0, R35, R11, R2 ;  /* 0x0000000b23007224 */ /* 0x000fe200078e0202 */
[----:B------:R-:W3:Y:S01]  /*0300*/  LDC.64 R12, c[0x0][0x330] ;  /* 0x0000cc00ff0c7b82 */ /* 0x000ee20000000a00 */
[----:B------:R-:W-:Y:S01]  /*0310*/  UIADD3 UR5, UR5, UR6, URZ ;  /* 0x0000000605057290 */ /* 0x000fe2000fffe03f */
[----:B0-----:R-:W-:-:S06]  /*0320*/  ISETP.NE.U32.AND P1, PT, R14, RZ, PT ;  /* 0x000000ff0e00720c */ /* 0x001fcc0003f25070 */
[----:B------:R-:W0:Y:S01]  /*0330*/  @P0 LDC R11, c[0x0][0x21c] ;  /* 0x00008700ff0b0b82 */ /* 0x000e220000000800 */
[----:B------:R-:W-:Y:S01]  /*0340*/  IMAD.WIDE.U32 R2, R35, R10, UR4 ;  /* 0x0000000423027e25 */ /* 0x000fe2000f8e000a */
[----:B------:R-:W-:-:S06]  /*0350*/  ISETP.NE.AND.EX P1, PT, R15, RZ, PT, P1 ;  /* 0x000000ff0f00720c */ /* 0x000fcc0003f25310 */
[----:B------:R-:W0:Y:S01]  /*0360*/  LDC.64 R28, c[0x0][0x2f8] ;  /* 0x0000be00ff1c7b82 */ /* 0x000e220000000a00 */
[----:B------:R-:W-:Y:S01]  /*0370*/  UIMAD UR8, UR14, UR10, URZ ;  /* 0x0000000a0e0872a4 */ /* 0x000fe2000f8e023f */
[----:B------:R-:W-:Y:S02]  /*0380*/  IADD3 R51, P3, R7, R2, RZ ;  /* 0x0000000207337210 */ /* 0x000fe40007f7e0ff */
[----:B--2---:R-:W-:-:S04]  /*0390*/  ISETP.NE.U32.AND P2, PT, R22, RZ, PT ;  /* 0x000000ff1600720c */ /* 0x004fc80003f45070 */
[----:B------:R-:W2:Y:S01]  /*03a0*/  LDC.64 R26, c[0x0][0x2f0] ;  /* 0x0000bc00ff1a7b82 */ /* 0x000ea20000000a00 */
[----:B------:R-:W-:Y:S01]  /*03b0*/  UIMAD.WIDE.U32 UR6, UR15, UR10, URZ ;  /* 0x0000000a0f0672a5 */ /* 0x000fe2000f8e003f */
[----:B------:R-:W-:Y:S01]  /*03c0*/  IADD3.X R2, R9, R3, R0, P3, !PT ;  /* 0x0000000309027210 */ /* 0x000fe20001ffe400 */
[----:B------:R-:W-:-:S05]  /*03d0*/  UIMAD UR8, UR15, UR11, UR8 ;  /* 0x0000000b0f0872a4 */ /* 0x000fca000f8e0208 */
[----:B------:R-:W2:Y:S01]  /*03e0*/  LDC.64 R52, c[0x0][0x3b8] ;  /* 0x0000ee00ff347b82 */ /* 0x000ea20000000a00 */
[----:B------:R-:W-:Y:S01]  /*03f0*/  ISETP.NE.AND.EX P2, PT, R23, RZ, PT, P2 ;  /* 0x000000ff1700720c */ /* 0x000fe20003f45320 */
[----:B----4-:R-:W-:Y:S01]  /*0400*/  @P0 IMAD R0, R20, UR15, R35 ;  /* 0x0000000f14000c24 */ /* 0x010fe2000f8e0223 */
[----:B------:R-:W-:Y:S01]  /*0410*/  HFMA2.MMA R21, -RZ, RZ, 0, 0 ;  /* 0x00000000ff157435 */ /* 0x000fe200000001ff */
[----:B------:R-:W-:-:S04]  /*0420*/  UIADD3 UR7, UR7, UR8, URZ ;  /* 0x0000000807077290 */ /* 0x000fc8000fffe03f */
[----:B------:R-:W4:Y:S01]  /*0430*/  @P0 LDC.64 R16, c[0x0][0x310] ;  /* 0x0000c400ff100b82 */ /* 0x000f220000000a00 */
[----:B------:R-:W-:Y:S01]  /*0440*/  MOV R8, RZ ;  /* 0x000000ff00087202 */ /* 0x000fe20000000f00 */
[----:B------:R-:W-:Y:S01]  /*0450*/  @P0 IMAD R0, R0, R25, RZ ;  /* 0x0000001900000224 */ /* 0x000fe200078e02ff */
[C---:B------:R-:W-:Y:S01]  /*0460*/  @P1 LEA R8, P3, R35.reuse, R14, 0x2 ;  /* 0x0000000e23081211 */ /* 0x040fe200078610ff */
[----:B------:R-:W-:Y:S01]  /*0470*/  ULDC.64 UR4, c[0x0][0x268] ;  /* 0x00009a0000047ab9 */ /* 0x000fe20000000a00 */
[-C--:B---3--:R-:W-:Y:S01]  /*0480*/  IMAD R10, R36, R12.reuse, RZ ;  /* 0x0000000c240a7224 */ /* 0x088fe200078e02ff */
[----:B------:R-:W-:Y:S02]  /*0490*/  CS2R R18, SRZ ;  /* 0x0000000000127805 */ /* 0x000fe4000001ff00 */
[C---:B------:R-:W-:Y:S01]  /*04a0*/  @P1 LEA.HI.X R21, R35.reuse, R15, R36, 0x2, P3 ;  /* 0x0000000f23151211 */ /* 0x040fe200018f1424 */
[----:B-1----:R-:W-:Y:S01]  /*04b0*/  IMAD.WIDE.U32 R4, R35, R12, UR6 ;  /* 0x0000000623047e25 */ /* 0x002fe2000f8e000c */
[----:B------:R-:W-:Y:S01]  /*04c0*/  ISETP.GE.AND P1, PT, R25, 0x1, PT ;  /* 0x000000011900780c */ /* 0x000fe20003f26270 */
[----:B------:R-:W-:-:S02]  /*04d0*/  ULDC.64 UR8, c[0x0][0x338] ;  /* 0x0000ce0000087ab9 */ /* 0x000fc40000000a00 */
[----:B0-----:R-:W-:Y:S01]  /*04e0*/  @P0 IMAD R3, R0, R11, RZ ;  /* 0x0000000b00030224 */ /* 0x001fe200078e02ff */
[----:B------:R-:W-:Y:S01]  /*04f0*/  LEA R50, P3, R51, R28, 0x1 ;  /* 0x0000001c33327211 */ /* 0x000fe200078608ff */
[C---:B------:R-:W-:Y:S01]  /*0500*/  IMAD R0, R36.reuse, UR4, RZ ;  /* 0x0000000424007c24 */ /* 0x040fe2000f8e02ff */
[----:B------:R-:W-:Y:S01]  /*0510*/  IADD3 R7, P5, R7, R4, RZ ;  /* 0x0000000407077210 */ /* 0x000fe20007fbe0ff */
[C---:B------:R-:W-:Y:S01]  /*0520*/  IMAD R10, R35.reuse, R13, R10 ;  /* 0x0000000d230a7224 */ /* 0x040fe200078e020a */
[C---:B------:R-:W-:Y:S01]  /*0530*/  @P2 LEA R18, P4, R35.reuse, R22, 0x2 ;  /* 0x0000001623122211 */ /* 0x040fe200078810ff */
[----:B------:R-:W-:Y:S01]  /*0540*/  ULDC.64 UR6, c[0x0][0x358] ;  /* 0x0000d60000067ab9 */ /* 0x000fe20000000a00 */
[----:B------:R-:W-:Y:S01]  /*0550*/  IMAD R41, R35, UR5, R0 ;  /* 0x0000000523297c24 */ /* 0x000fe2000f8e0200 */
[----:B------:R-:W-:Y:S01]  /*0560*/  LEA.HI.X R51, R51, R29, R2, 0x1, P3 ;  /* 0x0000001d33337211 */ /* 0x000fe200018f0c02 */
[C---:B------:R-:W-:Y:S02]  /*0570*/  IMAD R0, R36.reuse, UR8, RZ ;  /* 0x0000000824007c24 */ /* 0x040fe4000f8e02ff */
[----:B------:R-:W-:Y:S01]  /*0580*/  IMAD R2, R36, UR6, RZ ;  /* 0x0000000624027c24 */ /* 0x000fe2000f8e02ff */
[----:B------:R-:W-:Y:S01]  /*0590*/  IADD3.X R54, R9, R5, R10, P5, !PT ;  /* 0x0000000509367210 */ /* 0x000fe20002ffe40a */
[C---:B------:R-:W-:Y:S01]  /*05a0*/  IMAD.WIDE.U32 R14, R35.reuse, UR4, RZ ;  /* 0x00000004230e7c25 */ /* 0x040fe2000f8e00ff */
[----:B------:R-:W-:-:S02]  /*05b0*/  @P2 LEA.HI.X R19, R35, R23, R36, 0x2, P4 ;  /* 0x0000001723132211 */ /* 0x000fc400020f1424 */
[----:B--2---:R-:W-:Y:S01]  /*05c0*/  LEA R48, P2, R49, R26, 0x1 ;  /* 0x0000001a31307211 */ /* 0x004fe200078408ff */
[----:B------:R-:W-:Y:S01]  /*05d0*/  IMAD.WIDE.U32 R10, R35, UR8, RZ ;  /* 0x00000008230a7c25 */ /* 0x000fe2000f8e00ff */
[----:B------:R-:W-:-:S03]  /*05e0*/  LEA R52, P4, R7, R52, 0x1 ;  /* 0x0000003407347211 */ /* 0x000fc600078808ff */
[C---:B------:R-:W-:Y:S02]  /*05f0*/  IMAD R45, R35.reuse, UR9, R0 ;  /* 0x00000009232d7c24 */ /* 0x040fe4000f8e0200 */
[----:B------:R-:W-:Y:S01]  /*0600*/  IMAD.WIDE.U32 R12, R35, UR6, RZ ;  /* 0x00000006230c7c25 */ /* 0x000fe2000f8e00ff */
[----:B------:R-:W-:-:S03]  /*0610*/  LEA.HI.X R49, R49, R27, R6, 0x1, P2 ;  /* 0x0000001b31317211 */ /* 0x000fc600010f0c06 */
[----:B------:R-:W-:Y:S01]  /*0620*/  IMAD R43, R35, UR7, R2 ;  /* 0x00000007232b7c24 */ /* 0x000fe2000f8e0202 */
[----:B------:R-:W-:Y:S01]  /*0630*/  LEA.HI.X R54, R7, R53, R54, 0x1, P4 ;  /* 0x0000003507367211 */ /* 0x000fe200020f0c36 */
[----:B----4-:R-:W-:Y:S01]  /*0640*/  @P0 IMAD.WIDE R16, R3, 0x8, R16 ;  /* 0x0000000803100825 */ /* 0x010fe200078e0210 */
[----:B------:R-:W-:Y:S02]  /*0650*/  MOV R40, RZ ;  /* 0x000000ff00287202 */ /* 0x000fe40000000f00 */
[----:B------:R-:W-:Y:S02]  /*0660*/  @!P0 CS2R R16, SRZ ;  /* 0x0000000000108805 */ /* 0x000fe4000001ff00 */
[----:B------:R-:W-:Y:S01]  /*0670*/  IADD3 R41, R15, R41, RZ ;  /* 0x000000290f297210 */ /* 0x000fe20007ffe0ff */
[----:B------:R-:W-:Y:S01]  /*0680*/  IMAD.IADD R43, R13, 0x1, R43 ;  /* 0x000000010d2b7824 */ /* 0x000fe200078e022b */
[----:B------:R-:W-:Y:S02]  /*0690*/  IADD3 R45, R11, R45, RZ ;  /* 0x0000002d0b2d7210 */ /* 0x000fe40007ffe0ff */
[----:B------:R-:W-:-:S02]  /*06a0*/  MOV R9, R21 ;  /* 0x0000001500097202 */ /* 0x000fc40000000f00 */
[----:B------:R-:W-:Y:S02]  /*06b0*/  MOV R6, R18 ;  /* 0x0000001200067202 */ /* 0x000fe40000000f00 */
[----:B------:R-:W-:Y:S01]  /*06c0*/  MOV R7, R19 ;  /* 0x0000001300077202 */ /* 0x000fe20000000f00 */
[----:B------:R-:W-:Y:S06]  /*06d0*/  @!P1 BRA `(.L_x_8759) ;  /* 0x0000004800649947 */ /* 0x000fec0003800000 */
[----:B------:R-:W0:Y:S01]  /*06e0*/  LDC.64 R46, c[0x0][0x2e0] ;  /* 0x0000b800ff2e7b82 */ /* 0x000e220000000a00 */
[----:B------:R-:W1:Y:S01]  /*06f0*/  S2R R42, SR_TID.X ;  /* 0x00000000002a7919 */ /* 0x000e620000002100 */
[----:B------:R-:W-:Y:S01]  /*0700*/  UMOV UR4, 0x400 ;  /* 0x0000040000047882 */ /* 0x000fe20000000000 */
[----:B------:R-:W-:Y:S02]  /*0710*/  MOV R40, RZ ;  /* 0x000000ff00287202 */ /* 0x000fe40000000f00 */
[----:B------:R-:W-:-:S03]  /*0720*/  MOV R39, RZ ;  /* 0x000000ff00277202 */ /* 0x000fc60000000f00 */
[----:B------:R-:W2:Y:S08]  /*0730*/  S2UR UR5, SR_CgaCtaId ;  /* 0x00000000000579c3 */ /* 0x000eb00000008800 */
[----:B------:R-:W3:Y:S01]  /*0740*/  LDC R53, c[0x0][0x224] ;  /* 0x00008900ff357b82 */ /* 0x000ee20000000800 */
[C---:B0-----:R-:W-:Y:S02]  /*0750*/  LEA R44, P0, R14.reuse, R46, 0x2 ;  /* 0x0000002e0e2c7211 */ /* 0x041fe400078010ff */
[----:B------:R-:W0:Y:S02]  /*0760*/  S2R R46, SR_LANEID ;  /* 0x00000000002e7919 */ /* 0x000e240000000000 */
[----:B------:R-:W-:Y:S01]  /*0770*/  LEA.HI.X R47, R14, R47, R41, 0x2, P0 ;  /* 0x0000002f0e2f7211 */ /* 0x000fe200000f1429 */
[----:B--2---:R-:W-:Y:S01]  /*0780*/  ULEA UR4, UR5, UR4, 0x18 ;  /* 0x0000000405047291 */ /* 0x004fe2000f8ec03f */
[C---:B-1----:R-:W-:Y:S01]  /*0790*/  IMAD.SHL.U32 R0, R42.reuse, 0x8, RZ ;  /* 0x000000082a007824 */ /* 0x042fe200078e00ff */
[----:B------:R-:W-:-:S04]  /*07a0*/  LOP3.LUT R136, R42, 0x1f, RZ, 0xc0, !PT ;  /* 0x0000001f2a887812 */ /* 0x000fc800078ec0ff */
[----:B------:R-:W-:Y:S02]  /*07b0*/  LOP3.LUT R55, R0, 0xffffff00, RZ, 0xc0, !PT ;  /* 0xffffff0000377812 */ /* 0x000fe400078ec0ff */
[----:B------:R-:W-:Y:S01]  /*07c0*/  MOV R57, UR4 ;  /* 0x0000000400397c02 */ /* 0x000fe20008000f00 */
[----:B------:R-:W-:Y:S01]  /*07d0*/  UMOV UR4, URZ ;  /* 0x0000003f00047c82 */ /* 0x000fe20008000000 */
        /* <DEDUP_REMOVED lines=8> */
[----:B---3--:R-:W-:-:S07]  /*0860*/  LOP3.LUT R64, R55, 0xe0, RZ, 0xfc, !PT ;  /* 0x000000e037407812 */ /* 0x008fce00078efcff */
.L_x_8786:
[----:B------:R-:W-:Y:S01]  /*0870*/  BAR.SYNC.DEFER_BLOCKING 0x0 ;  /* 0x0000000000007b1d */ /* 0x000fe20000010000 */
[----:B------:R-:W-:Y:S02]  /*0880*/  LEA R0, R53, 0xffffff00, 0x8 ;  /* 0xffffff0035007811 */ /* 0x000fe400078e40ff */
[C---:B------:R-:W-:Y:S02]  /*0890*/  SHF.L.U32 R65, R55.reuse, 0x1, RZ ;  /* 0x0000000137417819 */ /* 0x040fe400000006ff */
[----:B------:R-:W-:Y:S01]  /*08a0*/  SHF.L.U64.HI R66, R55, 0x1, R56 ;  /* 0x0000000137427819 */ /* 0x000fe20000010238 */
[----:B------:R-:W-:Y:S01]  /*08b0*/  ULDC UR5, c[0x0][0x218] ;  /* 0x0000860000057ab9 */ /* 0x000fe20000000800 */
[----:B-1----:R-:W-:Y:S02]  /*08c0*/  IADD3 R2, P3, R48, R65, RZ ;  /* 0x0000004130027210 */ /* 0x002fe40007f7e0ff */
[----:B------:R-:W-:Y:S02]  /*08d0*/  PRMT R5, RZ, 0x7610, R5 ;  /* 0x00007610ff057816 */ /* 0x000fe40000000005 */
[----:B------:R-:W-:Y:S01]  /*08e0*/  PRMT R4, RZ, 0x7610, R4 ;  /* 0x00007610ff047816 */ /* 0x000fe20000000004 */
[----:B------:R-:W-:Y:S01]  /*08f0*/  IMAD.X R3, R49, 0x1, R66, P3 ;  /* 0x0000000131037824 */ /* 0x000fe200018e0642 */
[----:B------:R-:W-:-:S02]  /*0900*/  IADD3 R30, -R0, UR5, RZ ;  /* 0x00000005001e7c10 */ /* 0x000fc4000fffe1ff */
[----:B------:R-:W-:Y:S02]  /*0910*/  PRMT R19, RZ, 0x7610, R19 ;  /* 0x00007610ff137816 */ /* 0x000fe40000000013 */
[----:B------:R-:W-:Y:S02]  /*0920*/  PRMT R18, RZ, 0x7610, R18 ;  /* 0x00007610ff127816 */ /* 0x000fe40000000012 */
[----:B------:R-:W-:Y:S02]  /*0930*/  PRMT R21, RZ, 0x7610, R21 ;  /* 0x00007610ff157816 */ /* 0x000fe40000000015 */
[----:B------:R-:W-:Y:S02]  /*0940*/  PRMT R20, RZ, 0x7610, R20 ;  /* 0x00007610ff147816 */ /* 0x000fe40000000014 */
[----:B------:R-:W-:Y:S02]  /*0950*/  PRMT R23, RZ, 0x7610, R23 ;  /* 0x00007610ff177816 */ /* 0x000fe40000000017 */
[----:B0-----:R-:W-:-:S02]  /*0960*/  LEA.HI.SX32 R22, R46, R46, 0x1b ;  /* 0x0000002e2e167211 */ /* 0x001fc400078fdaff */
[C---:B------:R-:W-:Y:S02]  /*0970*/  IADD3 R25, R46.reuse, 0x20, RZ ;  /* 0x000000202e197810 */ /* 0x040fe40007ffe0ff */
[C---:B------:R-:W-:Y:S02]  /*0980*/  IADD3 R29, R46.reuse, 0xc0, RZ ;  /* 0x000000c02e1d7810 */ /* 0x040fe40007ffe0ff */
[C---:B------:R-:W-:Y:S01]  /*0990*/  IADD3 R27, R46.reuse, 0x40, RZ ;  /* 0x000000402e1b7810 */ /* 0x040fe20007ffe0ff */
[----:B------:R-:W-:Y:S01]  /*09a0*/  VIADD R31, R46, 0xe0 ;  /* 0x000000e02e1f7836 */ /* 0x000fe20000000000 */
[-C--:B------:R-:W-:Y:S01]  /*09b0*/  ISETP.GE.AND P0, PT, R55, R30.reuse, PT ;  /* 0x0000001e3700720c */ /* 0x080fe20003f06270 */
[----:B------:R-:W-:Y:S01]  /*09c0*/  ULDC UR6, c[0x0][0x224] ;  /* 0x0000890000067ab9 */ /* 0x000fe20000000800 */
[-C--:B------:R-:W-:Y:S02]  /*09d0*/  ISETP.GE.AND P1, PT, R58, R30.reuse, PT ;  /* 0x0000001e3a00720c */ /* 0x080fe40003f26270 */
[----:B------:R-:W-:-:S02]  /*09e0*/  ISETP.GE.AND P2, PT, R59, R30, PT ;  /* 0x0000001e3b00720c */ /* 0x000fc40003f46270 */
        /* <DEDUP_REMOVED lines=14> */
[----:B------:R-:W-:-:S02]  /*0ad0*/  LEA R67, R22, R57, 0x1 ;  /* 0x0000003916437211 */ /* 0x000fc400078e08ff */
[-C--:B------:R-:W-:Y:S02]  /*0ae0*/  LEA.HI.SX32 R68, R25, R46.reuse, 0x1b ;  /* 0x0000002e19447211 */ /* 0x080fe400078fdaff */
[-C--:B------:R-:W-:Y:S02]  /*0af0*/  LEA.HI.SX32 R24, R27, R46.reuse, 0x1b ;  /* 0x0000002e1b187211 */ /* 0x080fe400078fdaff */
[C---:B------:R-:W-:Y:S02]  /*0b00*/  IADD3 R25, R46.reuse, 0x80, RZ ;  /* 0x000000802e197810 */ /* 0x040fe40007ffe0ff */
[C---:B0-----:R-:W-:Y:S02]  /*0b10*/  IADD3 R3, R46.reuse, 0x60, RZ ;  /* 0x000000602e037810 */ /* 0x041fe40007ffe0ff */
[----:B------:R-:W-:Y:S02]  /*0b20*/  IADD3 R27, R46, 0xa0, RZ ;  /* 0x000000a02e1b7810 */ /* 0x000fe40007ffe0ff */
[----:B------:R-:W-:-:S02]  /*0b30*/  LEA.HI.SX32 R70, R3, R46, 0x1b ;  /* 0x0000002e03467211 */ /* 0x000fc400078fdaff */
[-C--:B------:R-:W-:Y:S01]  /*0b40*/  LEA.HI.SX32 R2, R25, R46.reuse, 0x1b ;  /* 0x0000002e19027211 */ /* 0x080fe200078fdaff */
[----:B------:R-:W-:Y:S01]  /*0b50*/  IMAD R69, R24, 0x2, R57 ;  /* 0x0000000218457824 */ /* 0x000fe200078e0239 */
[-C--:B------:R-:W-:Y:S02]  /*0b60*/  LEA R68, R68, R57.reuse, 0x1 ;  /* 0x0000003944447211 */ /* 0x080fe400078e08ff */
[-C--:B------:R-:W-:Y:S02]  /*0b70*/  LEA.HI.SX32 R72, R27, R46.reuse, 0x1b ;  /* 0x0000002e1b487211 */ /* 0x080fe400078fdaff */
[-C--:B------:R-:W-:Y:S02]  /*0b80*/  LEA R70, R70, R57.reuse, 0x1 ;  /* 0x0000003946467211 */ /* 0x080fe400078e08ff */
[----:B------:R-:W-:Y:S02]  /*0b90*/  LEA.HI.SX32 R74, R31, R46, 0x1b ;  /* 0x0000002e1f4a7211 */ /* 0x000fe400078fdaff */
[----:B------:R-:W-:-:S02]  /*0ba0*/  LEA R71, R2, R57, 0x1 ;  /* 0x0000003902477211 */ /* 0x000fc400078e08ff */
[-C--:B------:R-:W-:Y:S02]  /*0bb0*/  LEA R72, R72, R57.reuse, 0x1 ;  /* 0x0000003948487211 */ /* 0x080fe400078e08ff */
[----:B------:R-:W-:Y:S02]  /*0bc0*/  LEA R74, R74, R57, 0x1 ;  /* 0x000000394a4a7211 */ /* 0x000fe400078e08ff */
[-C--:B------:R-:W-:Y:S02]  /*0bd0*/  ISETP.GE.AND P6, PT, R55, R30.reuse, PT ;  /* 0x0000001e3700720c */ /* 0x080fe40003fc6270 */
[----:B------:R-:W-:Y:S02]  /*0be0*/  PRMT R22, RZ, 0x7610, R22 ;  /* 0x00007610ff167816 */ /* 0x000fe40000000016 */
[----:B------:R-:W-:Y:S02]  /*0bf0*/  IADD3 R2, P5, R52, R65, RZ ;  /* 0x0000004134027210 */ /* 0x000fe40007fbe0ff */
[----:B------:R-:W-:-:S02]  /*0c00*/  ISETP.GE.AND P0, PT, R58, R30, PT ;  /* 0x0000001e3a00720c */ /* 0x000fc40003f06270 */
[-C--:B------:R-:W-:Y:S02]  /*0c10*/  ISETP.GE.AND P1, PT, R59, R30.reuse, PT ;  /* 0x0000001e3b00720c */ /* 0x080fe40003f26270 */
[-C--:B------:R-:W-:Y:S02]  /*0c20*/  ISETP.GE.AND P2, PT, R60, R30.reuse, PT ;  /* 0x0000001e3c00720c */ /* 0x080fe40003f46270 */
[----:B------:R-:W-:Y:S02]  /*0c30*/  ISETP.GE.AND P4, PT, R62, R30, PT ;  /* 0x0000001e3e00720c */ /* 0x000fe40003f86270 */
[----:B------:R-:W-:Y:S02]  /*0c40*/  IADD3.X R3, R54, R66, RZ, P5, !PT ;  /* 0x0000004236037210 */ /* 0x000fe40002ffe4ff */
[----:B------:R-:W-:Y:S02]  /*0c50*/  ISETP.GE.AND P5, PT, R63, R30, PT ;  /* 0x0000001e3f00720c */ /* 0x000fe40003fa6270 */
[----:B------:R-:W-:-:S02]  /*0c60*/  PRMT R25, RZ, 0x7610, R25 ;  /* 0x00007610ff197816 */ /* 0x000fc40000000019 */
[----:B------:R-:W-:Y:S02]  /*0c70*/  PRMT R24, RZ, 0x7610, R24 ;  /* 0x00007610ff187816 */ /* 0x000fe40000000018 */
[----:B------:R-:W-:Y:S02]  /*0c80*/  PRMT R27, RZ, 0x7610, R27 ;  /* 0x00007610ff1b7816 */ /* 0x000fe4000000001b */
[----:B------:R-:W-:Y:S01]  /*0c90*/  PRMT R26, RZ, 0x7610, R26 ;  /* 0x00007610ff1a7816 */ /* 0x000fe2000000001a */
[----:B--2---:R0:W-:Y:S02]  /*0ca0*/  STS.U16 [R67], R0 ;  /* 0x0000000043007388 */ /* 0x0041e40000000400 */
[----:B0-----:R-:W-:-:S04]  /*0cb0*/  LEA.HI.SX32 R0, R29, R46, 0x1b ;  /* 0x0000002e1d007211 */ /* 0x001fc800078fdaff */
[-C--:B------:R-:W-:Y:S01]  /*0cc0*/  LEA R73, R0, R57.reuse, 0x1 ;  /* 0x0000003900497211 */ /* 0x080fe200078e08ff */
[----:B------:R-:W-:Y:S01]  /*0cd0*/  IMAD.SHL.U32 R0, R46, 0x8, RZ ;  /* 0x000000082e007824 */ /* 0x000fe200078e00ff */
[----:B---3--:R-:W-:Y:S04]  /*0ce0*/  STS.U16 [R68+0x40], R5 ;  /* 0x0000400544007388 */ /* 0x008fe80000000400 */
[----:B------:R-:W-:Y:S01]  /*0cf0*/  LEA.HI.SX32 R0, R0, R0, 0x1b ;  /* 0x0000000000007211 */ /* 0x000fe200078fdaff */
[----:B----4-:R0:W-:Y:S03]  /*0d00*/  STS.U16 [R69+0x80], R4 ;  /* 0x0000800445007388 */ /* 0x0101e60000000400 */
[----:B------:R-:W-:Y:S01]  /*0d10*/  LEA R75, R0, R57, 0x1 ;  /* 0x00000039004b7211 */ /* 0x000fe200078e08ff */
        /* <DEDUP_REMOVED lines=14> */
[----:B0-----:R-:W-:-:S04]  /*0e00*/  IADD3 R4, P3, R50, R65, RZ ;  /* 0x0000004132047210 */ /* 0x001fc80007f7e0ff */
[----:B------:R-:W-:Y:S01]  /*0e10*/  IADD3.X R5, R51, R66, RZ, P3, !PT ;  /* 0x0000004233057210 */ /* 0x000fe20001ffe4ff */
[----:B------:R-:W-:Y:S01]  /*0e20*/  BAR.SYNC.DEFER_BLOCKING 0x0 ;  /* 0x0000000000007b1d */ /* 0x000fe20000010000 */
[-C--:B------:R-:W-:Y:S02]  /*0e30*/  ISETP.GE.AND P3, PT, R61, R30.reuse, PT ;  /* 0x0000001e3d00720c */ /* 0x080fe40003f66270 */
[----:B-1----:R-:W-:Y:S02]  /*0e40*/  PRMT R19, RZ, 0x7610, R19 ;  /* 0x00007610ff137816 */ /* 0x002fe40000000013 */
[----:B--2---:R-:W-:Y:S02]  /*0e50*/  PRMT R18, RZ, 0x7610, R18 ;  /* 0x00007610ff127816 */ /* 0x004fe40000000012 */
[----:B---3--:R-:W-:Y:S01]  /*0e60*/  PRMT R21, RZ, 0x7610, R21 ;  /* 0x00007610ff157816 */ /* 0x008fe20000000015 */
        /* <DEDUP_REMOVED lines=24> */
[----:B------:R0:W-:Y:S04]  /*0ff0*/  STS.U16 [R73+0x180], R18 ;  /* 0x0001801249007388 */ /* 0x0001e80000000400 */
[----:B------:R1:W-:Y:S01]  /*1000*/  STS.U16 [R74+0x1c0], R21 ;  /* 0x0001c0154a007388 */ /* 0x0003e20000000400 */
[----:B------:R-:W-:-:S03]  /*1010*/  NOP ;  /* 0x0000000000007918 */ /* 0x000fc60000000000 */
[----:B------:R-:W2:Y:S01]  /*1020*/  LDS.U16 R0, [R75] ;  /* 0x000000004b007984 */ /* 0x000ea20000000400 */
[----:B0-----:R-:W0:Y:S03]  /*1030*/  LDC R18, c[0x0][0x21c] ;  /* 0x00008700ff127b82 */ /* 0x001e260000000800 */
[----:B------:R-:W-:Y:S04]  /*1040*/  LDS.U16 R20, [R75+0x2] ;  /* 0x000002004b147984 */ /* 0x000fe80000000400 */
[----:B------:R-:W-:Y:S04]  /*1050*/  LDS.U16 R22, [R75+0x4] ;  /* 0x000004004b167984 */ /* 0x000fe80000000400 */
[----:B------:R-:W3:Y:S04]  /*1060*/  LDS.U16 R23, [R75+0x6] ;  /* 0x000006004b177984 */ /* 0x000ee80000000400 */
[----:B------:R-:W4:Y:S04]  /*1070*/  LDS.U16 R24, [R75+0x8] ;  /* 0x000008004b187984 */ /* 0x000f280000000400 */
[----:B------:R-:W0:Y:S04]  /*1080*/  LDS.U16 R25, [R75+0xa] ;  /* 0x00000a004b197984 */ /* 0x000e280000000400 */
[----:B------:R-:W0:Y:S04]  /*1090*/  LDS.U16 R19, [R75+0xc] ;  /* 0x00000c004b137984 */ /* 0x000e280000000400 */
[----:B------:R-:W0:Y:S01]  /*10a0*/  LDS.U16 R26, [R75+0xe] ;  /* 0x00000e004b1a7984 */ /* 0x000e220000000400 */
[----:B------:R-:W-:Y:S01]  /*10b0*/  BAR.SYNC.DEFER_BLOCKING 0x0 ;  /* 0x0000000000007b1d */ /* 0x000fe20000010000 */
[----:B-1----:R-:W-:-:S05]  /*10c0*/  PRMT R21, RZ, 0x7610, R21 ;  /* 0x00007610ff157816 */ /* 0x002fca0000000015 */
[----:B------:R-:W4:Y:S01]  /*10d0*/  @!P0 LDG.E.U16 R28, desc[UR12][R2.64] ;  /* 0x0000000c021c8981 */ /* 0x000f22000c1e1500 */
[----:B------:R-:W-:-:S03]  /*10e0*/  ISETP.NE.AND P0, PT, R29, RZ, PT ;  /* 0x000000ff1d00720c */ /* 0x000fc60003f05270 */
[----:B------:R-:W4:Y:S04]  /*10f0*/  @!P1 LDG.E.U16 R30, desc[UR12][R2.64+0x80] ;  /* 0x0000800c021e9981 */ /* 0x000f28000c1e1500 */
[----:B------:R-:W4:Y:S04]  /*1100*/  @!P2 LDG.E.U16 R31, desc[UR12][R2.64+0xc0] ;  /* 0x0000c00c021fa981 */ /* 0x000f28000c1e1500 */
[----:B------:R-:W4:Y:S04]  /*1110*/  @!P3 LDG.E.U16 R32, desc[UR12][R2.64+0x100] ;  /* 0x0001000c0220b981 */ /* 0x000f28000c1e1500 */
[----:B------:R-:W4:Y:S04]  /*1120*/  @!P0 LDG.E.U16 R21, desc[UR12][R2.64+0x40] ;  /* 0x0000400c02158981 */ /* 0x000f28000c1e1500 */
[----:B------:R-:W4:Y:S04]  /*1130*/  @!P4 LDG.E.U16 R33, desc[UR12][R2.64+0x140] ;  /* 0x0001400c0221c981 */ /* 0x000f28000c1e1500 */
[----:B------:R-:W4:Y:S04]  /*1140*/  @!P5 LDG.E.U16 R34, desc[UR12][R2.64+0x180] ;  /* 0x0001800c0222d981 */ /* 0x000f28000c1e1500 */
[----:B------:R1:W4:Y:S01]  /*1150*/  @!P6 LDG.E.U16 R83, desc[UR12][R2.64+0x1c0] ;  /* 0x0001c00c0253e981 */ /* 0x000322000c1e1500 */
[----:B--2---:R-:W-:-:S05]  /*1160*/  SHF.L.U32 R85, R0, 0x10, RZ ;  /* 0x0000001000557819 */ /* 0x004fca00000006ff */
[----:B-----5:R-:W-:-:S05]  /*1170*/  FADD.FTZ R85, R85, R38 ;  /* 0x0000002655557221 */ /* 0x020fca0000010000 */
[----:B------:R-:W-:Y:S01]  /*1180*/  FSETP.GTU.FTZ.AND P0, PT, R85, 20, PT ;  /* 0x41a000005500780b */ /* 0x000fe20003f1c000 */
[----:B---3--:R-:W-:Y:S01]  /*1190*/  IMAD.U32 R23, R23, 0x10000, RZ ;  /* 0x0001000017177824 */ /* 0x008fe200078e00ff */
[----:B-1----:R-:W-:Y:S02]  /*11a0*/  SHF.L.U32 R3, R20, 0x10, RZ ;  /* 0x0000001014037819 */ /* 0x002fe400000006ff */
[----:B------:R-:W-:Y:S02]  /*11b0*/  SHF.L.U32 R87, R22, 0x10, RZ ;  /* 0x0000001016577819 */ /* 0x000fe400000006ff */
[----:B----4-:R-:W-:Y:S02]  /*11c0*/  SHF.L.U32 R89, R24, 0x10, RZ ;  /* 0x0000001018597819 */ /* 0x010fe400000006ff */
[----:B0-----:R-:W-:Y:S01]  /*11d0*/  SHF.L.U32 R25, R25, 0x10, RZ ;  /* 0x0000001019197819 */ /* 0x001fe200000006ff */
[----:B------:R-:W-:Y:S01]  /*11e0*/  ULEA UR6, UR6, UR4, 0x8 ;  /* 0x0000000406067291 */ /* 0x000fe2000f8e403f */
[--C-:B------:R-:W-:Y:S01]  /*11f0*/  FADD.FTZ R86, R3, R38.reuse ;  /* 0x0000002603567221 */ /* 0x100fe20000010000 */
[--C-:B------:R-:W-:Y:S01]  /*1200*/  FADD.FTZ R87, R87, R38.reuse ;  /* 0x0000002657577221 */ /* 0x100fe20000010000 */
[--C-:B------:R-:W-:Y:S01]  /*1210*/  FADD.FTZ R88, R23, R38.reuse ;  /* 0x0000002617587221 */ /* 0x100fe20000010000 */
[--C-:B------:R-:W-:Y:S01]  /*1220*/  FADD.FTZ R89, R89, R38.reuse ;  /* 0x0000002659597221 */ /* 0x100fe20000010000 */
[----:B------:R-:W-:Y:S01]  /*1230*/  FADD.FTZ R90, R25, R38 ;  /* 0x00000026195a7221 */ /* 0x000fe20000010000 */
[----:B------:R-:W-:Y:S01]  /*1240*/  SHF.L.U32 R19, R19, 0x10, RZ ;  /* 0x0000001013137819 */ /* 0x000fe200000006ff */
[----:B------:R-:W-:Y:S01]  /*1250*/  USHF.R.S32.HI UR16, URZ, 0x1f, UR6 ;  /* 0x0000001f3f107899 */ /* 0x000fe20008011406 */
[----:B------:R-:W-:Y:S01]  /*1260*/  BSSY B0, `(.L_x_8760) ;  /* 0x0000044000007945 */ /* 0x000fe20003800000 */
[----:B------:R-:W-:-:S02]  /*1270*/  HFMA2.MMA R27, -RZ, RZ, 0, 0 ;  /* 0x00000000ff1b7435 */ /* 0x000fc400000001ff */
[----:B------:R-:W-:Y:S01]  /*1280*/  HFMA2.MMA R116, -RZ, RZ, 0, 0 ;  /* 0x00000000ff747435 */ /* 0x000fe200000001ff */
[----:B------:R-:W-:Y:S01]  /*1290*/  MOV R112, RZ ;  /* 0x000000ff00707202 */ /* 0x000fe20000000f00 */
[----:B------:R-:W-:Y:S01]  /*12a0*/  IMAD.MOV.U32 R125, RZ, RZ, RZ ;  /* 0x000000ffff7d7224 */ /* 0x000fe200078e00ff */
[----:B------:R-:W-:Y:S02]  /*12b0*/  CS2R R114, SRZ ;  /* 0x0000000000727805 */ /* 0x000fe4000001ff00 */
[----:B------:R-:W-:Y:S01]  /*12c0*/  ISETP.GE.AND P5, PT, R18, 0x1, PT ;  /* 0x000000011200780c */ /* 0x000fe20003fa6270 */
[----:B------:R-:W-:Y:S01]  /*12d0*/  IMAD.U32 R105, R78, 0x10000, RZ ;  /* 0x000100004e697824 */ /* 0x000fe200078e00ff */
[----:B------:R-:W-:Y:S01]  /*12e0*/  SHF.L.U32 R110, R138, 0x10, RZ ;  /* 0x000000108a6e7819 */ /* 0x000fe200000006ff */
[----:B------:R-:W-:Y:S01]  /*12f0*/  FADD.FTZ R91, R19, R38 ;  /* 0x00000026135b7221 */ /* 0x000fe20000010000 */
[----:B------:R-:W-:Y:S02]  /*1300*/  FSETP.GTU.FTZ.AND P6, PT, R86, 20, PT ;  /* 0x41a000005600780b */ /* 0x000fe40003fdc000 */
[----:B------:R-:W-:-:S02]  /*1310*/  FSETP.GTU.FTZ.AND P4, PT, R87, 20, PT ;  /* 0x41a000005700780b */ /* 0x000fc40003f9c000 */
[----:B------:R-:W-:Y:S02]  /*1320*/  FSETP.GTU.FTZ.AND P3, PT, R88, 20, PT ;  /* 0x41a000005800780b */ /* 0x000fe40003f7c000 */
[----:B------:R-:W-:Y:S02]  /*1330*/  FSETP.GTU.FTZ.AND P2, PT, R89, 20, PT ;  /* 0x41a000005900780b */ /* 0x000fe40003f5c000 */
[----:B------:R-:W-:Y:S02]  /*1340*/  FSETP.GTU.FTZ.AND P1, PT, R90, 20, PT ;  /* 0x41a000005a00780b */ /* 0x000fe40003f3c000 */
[----:B------:R-:W-:Y:S02]  /*1350*/  SHF.L.U32 R107, R76, 0x10, RZ ;  /* 0x000000104c6b7819 */ /* 0x000fe400000006ff */
[----:B------:R-:W-:Y:S01]  /*1360*/  SHF.L.U32 R108, R77, 0x10, RZ ;  /* 0x000000104d6c7819 */ /* 0x000fe200000006ff */
[----:B------:R0:W-:Y:S04]  /*1370*/  STS.U16 [R67], R28 ;  /* 0x0000001c43007388 */ /* 0x0001e80000000400 */
        /* <DEDUP_REMOVED lines=8> */
[----:B------:R2:W3:Y:S04]  /*1400*/  LDS.U16 R2, [R75] ;  /* 0x000000004b027984 */ /* 0x0004e80000000400 */
[----:B------:R2:W4:Y:S04]  /*1410*/  LDS.U16 R94, [R75+0x2] ;  /* 0x000002004b5e7984 */ /* 0x0005280000000400 */
[----:B------:R2:W2:Y:S04]  /*1420*/  LDS.U16 R96, [R75+0x4] ;  /* 0x000004004b607984 */ /* 0x0004a80000000400 */
[----:B------:R0:W2:Y:S04]  /*1430*/  LDS.U16 R98, [R75+0x6] ;  /* 0x000006004b627984 */ /* 0x0000a80000000400 */
[----:B------:R0:W2:Y:S04]  /*1440*/  LDS.U16 R95, [R75+0x8] ;  /* 0x000008004b5f7984 */ /* 0x0000a80000000400 */
[----:B------:R0:W2:Y:S04]  /*1450*/  LDS.U16 R100, [R75+0xa] ;  /* 0x00000a004b647984 */ /* 0x0000a80000000400 */
[----:B------:R2:W2:Y:S04]  /*1460*/  LDS.U16 R97, [R75+0xc] ;  /* 0x00000c004b617984 */ /* 0x0004a80000000400 */
[----:B------:R2:W2:Y:S01]  /*1470*/  LDS.U16 R102, [R75+0xe] ;  /* 0x00000e004b667984 */ /* 0x0004a20000000400 */
[----:B0-----:R-:W-:-:S02]  /*1480*/  CS2R R28, SRZ ;  /* 0x00000000001c7805 */ /* 0x001fc4000001ff00 */
[----:B-1----:R-:W-:Y:S01]  /*1490*/  SHF.L.U32 R21, R26, 0x10, RZ ;  /* 0x000000101a157819 */ /* 0x002fe200000006ff */
        /* <DEDUP_REMOVED lines=32> */
.L_x_8761:
[----:B------:R-:W-:Y:S05]  /*16a0*/  BSYNC B0 ;  /* 0x0000000000007941 */ /* 0x000fea0003800000 */
.L_x_8760:
[----:B---3--:R-:W-:Y:S01]  /*16b0*/  SHF.L.U32 R0, R2, 0x10, RZ ;  /* 0x0000001002007819 */ /* 0x008fe200000006ff */
[----:B------:R-:W-:Y:S01]  /*16c0*/  BSSY B0, `(.L_x_8762) ;  /* 0x0000027000007945 */ /* 0x000fe20003800000 */
[----:B------:R-:W-:Y:S01]  /*16d0*/  FSETP.GTU.FTZ.AND P0, PT, R91, 20, PT ;  /* 0x41a000005b00780b */ /* 0x000fe20003f1c000 */
[----:B------:R-:W-:Y:S01]  /*16e0*/  FADD.FTZ R92, R21, R38 ;  /* 0x00000026155c7221 */ /* 0x000fe20000010000 */
[----:B--2---:R-:W-:Y:S01]  /*16f0*/  SHF.L.U32 R34, R79, 0x10, RZ ;  /* 0x000000104f227819 */ /* 0x004fe200000006ff */
[----:B------:R-:W-:Y:S01]  /*1700*/  FFMA.FTZ R39, R0, R110, R39 ;  /* 0x0000006e00277223 */ /* 0x000fe20000010027 */
[----:B------:R-:W-:Y:S02]  /*1710*/  SHF.L.U32 R33, R80, 0x10, RZ ;  /* 0x0000001050217819 */ /* 0x000fe400000006ff */
[----:B----4-:R-:W-:Y:S01]  /*1720*/  SHF.L.U32 R94, R94, 0x10, RZ ;  /* 0x000000105e5e7819 */ /* 0x010fe200000006ff */
        /* <DEDUP_REMOVED lines=32> */
.L_x_8763:
[----:B------:R-:W-:Y:S05]  /*1930*/  BSYNC B0 ;  /* 0x0000000000007941 */ /* 0x000fea0003800000 */
.L_x_8762:
[----:B------:R-:W-:Y:S01]  /*1940*/  SHF.L.U32 R96, R96, 0x10, RZ ;  /* 0x0000001060607819 */ /* 0x000fe200000006ff */
[----:B------:R-:W-:Y:S01]  /*1950*/  FFMA.FTZ R3, R94, R107, R39 ;  /* 0x0000006b5e037223 */ /* 0x000fe20000010027 */
[----:B------:R-:W-:Y:S01]  /*1960*/  BSSY B0, `(.L_x_8764) ;  /* 0x0000026000007945 */ /* 0x000fe20003800000 */
[----:B------:R-:W-:Y:S01]  /*1970*/  FSETP.GTU.FTZ.AND P6, PT, R92, 20, PT ;  /* 0x41a000005c00780b */ /* 0x000fe20003fdc000 */
[----:B------:R-:W-:Y:S01]  /*1980*/  IMAD.U32 R98, R98, 0x10000, RZ ;  /* 0x0001000062627824 */ /* 0x000fe200078e00ff */
        /* <DEDUP_REMOVED lines=35> */
.L_x_8765:
[----:B------:R-:W-:Y:S05]  /*1bc0*/  BSYNC B0 ;  /* 0x0000000000007941 */ /* 0x000fea0003800000 */
.L_x_8764:
        /* <DEDUP_REMOVED lines=33> */
.L_x_8767:
[----:B------:R-:W-:Y:S05]  /*1de0*/  BSYNC B0 ;  /* 0x0000000000007941 */ /* 0x000fea0003800000 */
.L_x_8766:
        /* <DEDUP_REMOVED lines=33> */
.L_x_8769:
[----:B------:R-:W-:Y:S05]  /*2000*/  BSYNC B0 ;  /* 0x0000000000007941 */ /* 0x000fea0003800000 */
.L_x_8768:
        /* <DEDUP_REMOVED lines=33> */
.L_x_8771:
[----:B------:R-:W-:Y:S05]  /*2220*/  BSYNC B0 ;  /* 0x0000000000007941 */ /* 0x000fea0003800000 */
.L_x_8770:
        /* <DEDUP_REMOVED lines=33> */
.L_x_8773:
[----:B------:R-:W-:Y:S05]  /*2440*/  BSYNC B0 ;  /* 0x0000000000007941 */ /* 0x000fea0003800000 */
.L_x_8772:
        /* <DEDUP_REMOVED lines=33> */
.L_x_8775:
[----:B------:R-:W-:Y:S05]  /*2660*/  BSYNC B0 ;  /* 0x0000000000007941 */ /* 0x000fea0003800000 */
.L_x_8774:
[----:B------:R-:W-:Y:S01]  /*2670*/  FFMA.FTZ R2, R98, R105, R3 ;  /* 0x0000006962027223 */ /* 0x000fe20000010003 */
[----:B------:R-:W-:Y:S01]  /*2680*/  SHF.L.U32 R100, R100, 0x10, RZ ;  /* 0x0000001064647819 */ /* 0x000fe200000006ff */
[----:B------:R-:W-:Y:S01]  /*2690*/  BAR.SYNC.DEFER_BLOCKING 0x0 ;  /* 0x0000000000007b1d */ /* 0x000fe20000010000 */
[----:B------:R-:W-:Y:S01]  /*26a0*/  SHF.L.U32 R97, R97, 0x10, RZ ;  /* 0x0000001061617819 */ /* 0x000fe200000006ff */
[----:B------:R-:W-:Y:S01]  /*26b0*/  FFMA.FTZ R3, R95, R34, R2 ;  /* 0x000000225f037223 */ /* 0x000fe20000010002 */
[----:B------:R-:W-:Y:S01]  /*26c0*/  SHF.L.U32 R113, R82, 0x10, RZ ;  /* 0x0000001052717819 */ /* 0x000fe200000006ff */
[----:B------:R-:W-:Y:S01]  /*26d0*/  FMUL.FTZ R103, R0, R37 ;  /* 0x0000002500677220 */ /* 0x000fe20000410000 */
        /* <DEDUP_REMOVED lines=12> */
[C---:B------:R-:W-:Y:S01]  /*27a0*/  VIADD R19, R53.reuse, 0xffffffff ;  /* 0xffffffff35137836 */ /* 0x040fe20000000000 */
[----:B------:R-:W-:Y:S01]  /*27b0*/  IADD3 R21, R53, -0x2, RZ ;  /* 0xfffffffe35157810 */ /* 0x000fe20007ffe0ff */
[----:B------:R-:W-:Y:S01]  /*27c0*/  ULDC.64 UR8, c[0x0][0x230] ;  /* 0x00008c0000087ab9 */ /* 0x000fe20000000a00 */
[----:B------:R-:W-:Y:S01]  /*27d0*/  ULDC.64 UR10, c[0x0][0x248] ;  /* 0x00009200000a7ab9 */ /* 0x000fe20000000a00 */
[----:B------:R-:W0:Y:S01]  /*27e0*/  LDC.64 R2, c[0x0][0x2d0] ;  /* 0x0000b400ff027b82 */ /* 0x000e220000000a00 */
[----:B------:R-:W-:Y:S01]  /*27f0*/  LEA.HI R20, R19, R19, RZ, 0x1 ;  /* 0x0000001313147211 */ /* 0x000fe200078f08ff */
[----:B------:R-:W-:Y:S01]  /*2800*/  IMAD R31, R21, R18, RZ ;  /* 0x00000012151f7224 */ /* 0x000fe200078e02ff */
[----:B------:R-:W-:Y:S01]  /*2810*/  HFMA2.MMA R112, -RZ, RZ, 0, 0 ;  /* 0x00000000ff707435 */ /* 0x000fe200000001ff */
[----:B------:R-:W-:Y:S01]  /*2820*/  IMAD R18, R36, UR8, RZ ;  /* 0x0000000824127c24 */ /* 0x000fe2000f8e02ff */
[----:B------:R-:W-:Y:S01]  /*2830*/  LOP3.LUT R20, R20, 0xfffffe, RZ, 0xc0, !PT ;  /* 0x00fffffe14147812 */ /* 0x000fe200078ec0ff */
[----:B------:R-:W-:Y:S01]  /*2840*/  IMAD.WIDE.U32 R26, R35, UR8, RZ ;  /* 0x00000008231a7c25 */ /* 0x000fe2000f8e00ff */
[----:B------:R-:W-:Y:S01]  /*2850*/  ISETP.NE.AND P2, PT, R42, 0x1f, PT ;  /* 0x0000001f2a00780c */ /* 0x000fe20003f45270 */
[----:B------:R-:W1:Y:S01]  /*2860*/  LDC.64 R24, c[0x0][0x2d8] ;  /* 0x0000b600ff187b82 */ /* 0x000e620000000a00 */
[----:B------:R-:W-:Y:S01]  /*2870*/  IADD3 R124, R19, -R20, RZ ;  /* 0x80000014137c7210 */ /* 0x000fe20007ffe0ff */
[----:B------:R-:W-:Y:S01]  /*2880*/  IMAD R20, R36, UR10, RZ ;  /* 0x0000000a24147c24 */ /* 0x000fe2000f8e02ff */
[----:B------:R-:W-:Y:S01]  /*2890*/  MOV R122, R47 ;  /* 0x0000002f007a7202 */ /* 0x000fe20000000f00 */
[C---:B------:R-:W-:Y:S01]  /*28a0*/  IMAD R115, R35.reuse, UR9, R18 ;  /* 0x0000000923737c24 */ /* 0x040fe2000f8e0212 */
[-C--:B------:R-:W-:Y:S01]  /*28b0*/  MOV R119, R57.reuse ;  /* 0x0000003900777202 */ /* 0x080fe20000000f00 */
[C---:B------:R-:W-:Y:S01]  /*28c0*/  IMAD R117, R35.reuse, UR11, R20 ;  /* 0x0000000b23757c24 */ /* 0x040fe2000f8e0214 */
[----:B------:R-:W-:Y:S01]  /*28d0*/  MOV R121, R57 ;  /* 0x0000003900797202 */ /* 0x000fe20000000f00 */
[----:B------:R-:W2:Y:S01]  /*28e0*/  LDC.64 R18, c[0x0][0x238] ;  /* 0x00008e00ff127b82 */ /* 0x000ea20000000a00 */
[----:B------:R-:W-:Y:S01]  /*28f0*/  IMAD.WIDE.U32 R28, R35, UR10, RZ ;  /* 0x0000000a231c7c25 */ /* 0x000fe2000f8e00ff */
[----:B------:R-:W-:Y:S01]  /*2900*/  MOV R125, RZ ;  /* 0x000000ff007d7202 */ /* 0x000fe20000000f00 */
[----:B------:R-:W-:Y:S01]  /*2910*/  UMOV UR5, URZ ;  /* 0x0000003f00057c82 */ /* 0x000fe20008000000 */
[----:B------:R-:W-:Y:S01]  /*2920*/  IADD3 R123, R42, 0x200, RZ ;  /* 0x000002002a7b7810 */ /* 0x000fe20007ffe0ff */
[----:B------:R-:W-:Y:S01]  /*2930*/  IMAD.WIDE R30, R31, 0x8, R16 ;  /* 0x000000081f1e7825 */ /* 0x000fe200078e0210 */
[----:B------:R-:W-:Y:S01]  /*2940*/  IADD3 R118, R29, R117, RZ ;  /* 0x000000751d767210 */ /* 0x000fe20007ffe0ff */
[----:B------:R-:W-:Y:S01]  /*2950*/  ULDC UR7, c[0x0][0x224] ;  /* 0x0000890000077ab9 */ /* 0x000fe20000000800 */
[----:B------:R-:W3:Y:S01]  /*2960*/  LDC.64 R20, c[0x0][0x250] ;  /* 0x00009400ff147b82 */ /* 0x000ee20000000a00 */
[----:B0-----:R-:W-:Y:S01]  /*2970*/  LEA R109, P0, R26, R2, 0x2 ;  /* 0x000000021a6d7211 */ /* 0x001fe200078010ff */
[----:B------:R-:W-:Y:S01]  /*2980*/  IMAD.MOV.U32 R117, RZ, RZ, R44 ;  /* 0x000000ffff757224 */ /* 0x000fe200078e002c */
[----:B------:R-:W-:Y:S01]  /*2990*/  IADD3 R2, R27, R115, RZ ;  /* 0x000000731b027210 */ /* 0x000fe20007ffe0ff */
[----:B------:R-:W-:Y:S01]  /*29a0*/  HFMA2.MMA R27, -RZ, RZ, 0, 0 ;  /* 0x00000000ff1b7435 */ /* 0x000fe200000001ff */
[----:B------:R-:W-:Y:S01]  /*29b0*/  IMAD.MOV.U32 R116, RZ, RZ, RZ ;  /* 0x000000ffff747224 */ /* 0x000fe200078e00ff */
[----:B------:R-:W-:-:S02]  /*29c0*/  CS2R R114, SRZ ;  /* 0x0000000000727805 */ /* 0x000fc4000001ff00 */
[----:B------:R-:W-:Y:S01]  /*29d0*/  LEA.HI.X R26, R26, R3, R2, 0x2, P0 ;  /* 0x000000031a1a7211 */ /* 0x000fe200000f1402 */
[----:B------:R-:W0:Y:S01]  /*29e0*/  LDC.64 R22, c[0x0][0x270] ;  /* 0x00009c00ff167b82 */ /* 0x000e220000000a00 */
[----:B-1----:R-:W-:Y:S02]  /*29f0*/  LEA R111, P1, R28, R24, 0x2 ;  /* 0x000000181c6f7211 */ /* 0x002fe400078210ff */
[----:B------:R-:W-:Y:S02]  /*2a00*/  SHF.L.U32 R124, R124, 0x8, RZ ;  /* 0x000000087c7c7819 */ /* 0x000fe400000006ff */
[----:B------:R-:W-:Y:S02]  /*2a10*/  LEA.HI.X R118, R28, R25, R118, 0x2, P1 ;  /* 0x000000191c767211 */ /* 0x000fe400008f1476 */
[----:B------:R-:W-:Y:S02]  /*2a20*/  CS2R R28, SRZ ;  /* 0x00000000001c7805 */ /* 0x000fe4000001ff00 */
[----:B------:R-:W-:Y:S01]  /*2a30*/  ISETP.NE.AND P1, PT, R42, RZ, PT ;  /* 0x000000ff2a00720c */ /* 0x000fe20003f25270 */
[----:B------:R-:W1:Y:S01]  /*2a40*/  LDC R120, c[0x0][0x224] ;  /* 0x00008900ff787b82 */ /* 0x000e620000000800 */
[----:B--2---:R-:W-:-:S07]  /*2a50*/  SHF.L.U64.HI R19, R18, 0x2, R19 ;  /* 0x0000000212137819 */ /* 0x004fce0000010213 */
[----:B------:R-:W2:Y:S01]  /*2a60*/  LDC R144, c[0x0][0x21c] ;  /* 0x00008700ff907b82 */ /* 0x000ea20000000800 */
[----:B---3--:R-:W-:Y:S02]  /*2a70*/  SHF.L.U64.HI R21, R20, 0x2, R21 ;  /* 0x0000000214157819 */ /* 0x008fe40000010215 */
[----:B0-----:R-:W-:-:S07]  /*2a80*/  SHF.L.U64.HI R23, R22, 0x2, R23 ;  /* 0x0000000216177819 */ /* 0x001fce0000010217 */
.L_x_8781:
        /* <DEDUP_REMOVED lines=10> */
[-C--:B------:R-:W-:Y:S02]  /*2b30*/  LEA R132, R130, R57.reuse, 0x2 ;  /* 0x0000003982847211 */ /* 0x080fe400078e10ff */
[----:B------:R-:W-:Y:S02]  /*2b40*/  ISETP.GT.AND P0, PT, R53, 0x1, PT ;  /* 0x000000013500780c */ /* 0x000fe40003f04270 */
[----:B------:R-:W-:Y:S02]  /*2b50*/  @P2 LEA R147, R42, R57, 0x2 ;  /* 0x000000392a932211 */ /* 0x000fe400078e10ff */
[----:B------:R-:W-:Y:S02]  /*2b60*/  ISETP.EQ.AND P0, PT, R136, RZ, P0 ;  /* 0x000000ff8800720c */ /* 0x000fe40000702270 */
[----:B------:R-:W-:Y:S01]  /*2b70*/  MOV R135, RZ ;  /* 0x000000ff00877202 */ /* 0x000fe20000000f00 */
[----:B------:R-:W-:-:S10]  /*2b80*/  FMUL.FTZ R137, R107, R86 ;  /* 0x000000566b897220 */ /* 0x000fd40000410000 */
[----:B0-----:R-:W-:Y:S01]  /*2b90*/  @P0 MOV R2, R30 ;  /* 0x0000001e00020202 */ /* 0x001fe20000000f00 */
[----:B------:R-:W-:Y:S02]  /*2ba0*/  @P0 IMAD.MOV.U32 R3, RZ, RZ, R31 ;  /* 0x000000ffff030224 */ /* 0x000fe400078e001f */
        /* <DEDUP_REMOVED lines=13> */
[C---:B------:R-:W-:Y:S01]  /*2c80*/  FMUL.FTZ R130, R127.reuse, R86 ;  /* 0x000000567f827220 */ /* 0x040fe20000410000 */
[C---:B------:R-:W-:Y:S01]  /*2c90*/  FMUL.FTZ R131, R127.reuse, R87 ;  /* 0x000000577f837220 */ /* 0x040fe20000410000 */
[C---:B------:R-:W-:Y:S01]  /*2ca0*/  FMUL.FTZ R133, R127.reuse, R88 ;  /* 0x000000587f857220 */ /* 0x040fe20000410000 */
[C---:B------:R-:W-:Y:S01]  /*2cb0*/  FMUL.FTZ R134, R127.reuse, R89 ;  /* 0x000000597f867220 */ /* 0x040fe20000410000 */
[C---:B------:R-:W-:Y:S01]  /*2cc0*/  FMUL.FTZ R107, R127.reuse, R91 ;  /* 0x0000005b7f6b7220 */ /* 0x040fe20000410000 */
[C---:B0-----:R-:W-:Y:S01]  /*2cd0*/  FMUL.FTZ R132, R127.reuse, R90 ;  /* 0x0000005a7f847220 */ /* 0x041fe20000410000 */
[----:B------:R-:W0:Y:S04]  /*2ce0*/  @P2 LDS R147, [R147+0xc5c] ;  /* 0x000c5c0093932984 */ /* 0x000e280000000800 */
[----:B------:R3:W5:Y:S01]  /*2cf0*/  @P0 LDG.E R135, desc[UR12][R2.64+0x4] ;  /* 0x0000040c02870981 */ /* 0x000762000c1e1900 */
[----:B------:R-:W1:Y:S01]  /*2d00*/  MUFU.EX2 R130, R130 ;  /* 0x0000008200827308 */ /* 0x000e620000000800 */
[----:B---3--:R-:W-:-:S07]  /*2d10*/  FMUL.FTZ R2, R127, R92 ;  /* 0x0000005c7f027220 */ /* 0x008fce0000410000 */
[----:B------:R-:W-:Y:S08]  /*2d20*/  MUFU.EX2 R131, R131 ;  /* 0x0000008300837308 */ /* 0x000ff00000000800 */
[----:B------:R-:W3:Y:S01]  /*2d30*/  MUFU.EX2 R2, R2 ;  /* 0x0000000200027308 */ /* 0x000ee20000000800 */
[----:B----4-:R-:W-:-:S07]  /*2d40*/  FMUL.FTZ R25, R128, R25 ;  /* 0x0000001980197220 */ /* 0x010fce0000410000 */
[----:B------:R-:W4:Y:S08]  /*2d50*/  MUFU.EX2 R133, R133 ;  /* 0x0000008500857308 */ /* 0x000f300000000800 */
        /* <DEDUP_REMOVED lines=13> */
[----:B---3--:R-:W-:Y:S01]  /*2e30*/  FFMA.FTZ R113, R2, R3, R139 ;  /* 0x0000000302717223 */ /* 0x008fe2000001008b */
[----:B----4-:R-:W-:Y:S06]  /*2e40*/  @P2 BRA `(.L_x_8778) ;  /* 0x0000000000202947 */ /* 0x010fec0003800000 */
[----:B------:R-:W-:Y:S01]  /*2e50*/  ISETP.NE.AND P0, PT, R53, R120, PT ;  /* 0x000000783500720c */ /* 0x000fe20003f05270 */
[----:B0-----:R-:W-:-:S12]  /*2e60*/  HFMA2.MMA R147, -RZ, RZ, 1.875, 0 ;  /* 0x3f800000ff937435 */ /* 0x001fd800000001ff */
[----:B------:R-:W-:-:S04]  /*2e70*/  @P0 LEA.HI R24, R53, R53, RZ, 0x1 ;  /* 0x0000003535180211 */ /* 0x000fc800078f08ff */
[----:B------:R-:W-:-:S04]  /*2e80*/  @P0 LOP3.LUT R24, R24, 0x3ffffe, RZ, 0xc0, !PT ;  /* 0x003ffffe18180812 */ /* 0x000fc800078ec0ff */
[----:B------:R-:W-:-:S04]  /*2e90*/  @P0 IADD3 R24, -R24, R53, RZ ;  /* 0x0000003518180210 */ /* 0x000fc80007ffe1ff */
[----:B------:R-:W-:-:S04]  /*2ea0*/  @P0 LEA R24, R24, 0x458, 0xa ;  /* 0x0000045818180811 */ /* 0x000fc800078e50ff */
[----:B------:R-:W-:-:S05]  /*2eb0*/  @P0 IADD3 R24, R24, R121, RZ ;  /* 0x0000007918180210 */ /* 0x000fca0007ffe0ff */
[----:B------:R1:W3:Y:S02]  /*2ec0*/  @P0 LDS R147, [R24] ;  /* 0x0000000018930984 */ /* 0x0002e40000000800 */
.L_x_8778:
[----:B------:R-:W-:Y:S05]  /*2ed0*/  BSYNC B0 ;  /* 0x0000000000007941 */ /* 0x000fea0003800000 */
.L_x_8777:
[----:B01-3--:R-:W-:Y:S01]  /*2ee0*/  FMUL.FTZ R24, R2, R147 ;  /* 0x0000009302187220 */ /* 0x00bfe20000410000 */
        /* <DEDUP_REMOVED lines=30> */
[----:B------:R-:W-:-:S02]  /*30d0*/  ISETP.NE.AND P4, PT, R46, RZ, PT ;  /* 0x000000ff2e00720c */ /* 0x000fc40003f85270 */
[----:B------:R-:W-:Y:S01]  /*30e0*/  ISETP.NE.AND P5, PT, R42, RZ, PT ;  /* 0x000000ff2a00720c */ /* 0x000fe20003fa5270 */
[----:B------:R-:W3:Y:S04]  /*30f0*/  SHFL.DOWN PT, R151, R127, 0x1, 0x1f ;  /* 0x08201f007f977f89 */ /* 0x000ee800000e0000 */
[----:B------:R-:W4:Y:S06]  /*3100*/  SHFL.DOWN PT, R113, R128, 0x1, 0x1f ;  /* 0x08201f0080717f89 */ /* 0x000f2c00000e0000 */
[----:B------:R-:W2:Y:S01]  /*3110*/  @!P4 S2R R160, SR_CgaCtaId ;  /* 0x0000000000a0c919 */ /* 0x000ea20000008800 */
[----:B------:R-:W-:Y:S01]  /*3120*/  @!P4 MOV R157, 0x400 ;  /* 0x00000400009dc802 */ /* 0x000fe20000000f00 */
[C---:B0-----:R-:W-:Y:S01]  /*3130*/  @P0 FFMA.FTZ R150, R149.reuse, R25, R150 ;  /* 0x0000001995960223 */ /* 0x041fe20000010096 */
[----:B-1----:R-:W-:-:S04]  /*3140*/  @P0 FMUL.FTZ R149, R149, R24 ;  /* 0x0000001895950220 */ /* 0x002fc80000410000 */
[----:B------:R-:W0:Y:S01]  /*3150*/  SHFL.UP PT, R25, R150, 0x2, RZ ;  /* 0x0440000096197989 */ /* 0x000e2200000e00ff */
[----:B------:R-:W-:Y:S01]  /*3160*/  ISETP.GE.AND P0, PT, R46, 0x2, PT ;  /* 0x000000022e00780c */ /* 0x000fe20003f06270 */
[C---:B---3--:R-:W-:Y:S02]  /*3170*/  @P2 FFMA.FTZ R127, R128.reuse, R151, R127 ;  /* 0x00000097807f2223 */ /* 0x048fe4000001007f */
[----:B------:R-:W1:Y:S01]  /*3180*/  SHFL.UP PT, R24, R149, 0x2, RZ ;  /* 0x0440000095187989 */ /* 0x000e6200000e00ff */
[----:B----4-:R-:W-:-:S03]  /*3190*/  @P2 FMUL.FTZ R128, R128, R113 ;  /* 0x0000007180802220 */ /* 0x010fc60000410000 */
[----:B------:R-:W3:Y:S01]  /*31a0*/  SHFL.DOWN PT, R151, R127, 0x2, 0x1f ;  /* 0x08401f007f977f89 */ /* 0x000ee200000e0000 */
[----:B------:R-:W-:-:S03]  /*31b0*/  ISETP.GE.U32.AND P2, PT, R136, 0x1e, PT ;  /* 0x0000001e8800780c */ /* 0x000fc60003f46070 */
[----:B------:R-:W4:Y:S01]  /*31c0*/  SHFL.DOWN PT, R113, R128, 0x2, 0x1f ;  /* 0x08401f0080717f89 */ /* 0x000f2200000e0000 */
[----:B--2---:R-:W-:Y:S01]  /*31d0*/  @!P4 LEA R57, R160, R157, 0x18 ;  /* 0x0000009da039c211 */ /* 0x004fe200078ec0ff */
[C---:B0-----:R-:W-:Y:S01]  /*31e0*/  @P0 FFMA.FTZ R150, R149.reuse, R25, R150 ;  /* 0x0000001995960223 */ /* 0x041fe20000010096 */
[----:B-1----:R-:W-:-:S04]  /*31f0*/  @P0 FMUL.FTZ R149, R149, R24 ;  /* 0x0000001895950220 */ /* 0x002fc80000410000 */
[----:B------:R-:W0:Y:S01]  /*3200*/  SHFL.UP PT, R25, R150, 0x4, RZ ;  /* 0x0480000096197989 */ /* 0x000e2200000e00ff */
[----:B------:R-:W-:Y:S02]  /*3210*/  ISETP.GE.AND P0, PT, R46, 0x4, PT ;  /* 0x000000042e00780c */ /* 0x000fe40003f06270 */
[C---:B---3--:R-:W-:Y:S01]  /*3220*/  @!P2 FFMA.FTZ R127, R128.reuse, R151, R127 ;  /* 0x00000097807fa223 */ /* 0x048fe2000001007f */
[----:B------:R-:W1:Y:S01]  /*3230*/  SHFL.UP PT, R24, R149, 0x4, RZ ;  /* 0x0480000095187989 */ /* 0x000e6200000e00ff */
[----:B----4-:R-:W-:-:S03]  /*3240*/  @!P2 FMUL.FTZ R128, R128, R113 ;  /* 0x000000718080a220 */ /* 0x010fc60000410000 */
[----:B------:R-:W2:Y:S01]  /*3250*/  SHFL.DOWN PT, R151, R127, 0x4, 0x1f ;  /* 0x08801f007f977f89 */ /* 0x000ea200000e0000 */
[----:B------:R-:W-:-:S03]  /*3260*/  ISETP.GE.U32.AND P2, PT, R136, 0x1c, PT ;  /* 0x0000001c8800780c */ /* 0x000fc60003f46070 */
[----:B------:R-:W3:Y:S02]  /*3270*/  SHFL.DOWN PT, R113, R128, 0x4, 0x1f ;  /* 0x08801f0080717f89 */ /* 0x000ee400000e0000 */
[C---:B0-----:R-:W-:Y:S01]  /*3280*/  @P0 FFMA.FTZ R150, R149.reuse, R25, R150 ;  /* 0x0000001995960223 */ /* 0x041fe20000010096 */
[----:B------:R-:W-:Y:S01]  /*3290*/  MOV R25, RZ ;  /* 0x000000ff00197202 */ /* 0x000fe20000000f00 */
[----:B-1----:R-:W-:Y:S01]  /*32a0*/  @P0 FMUL.FTZ R149, R149, R24 ;  /* 0x0000001895950220 */ /* 0x002fe20000410000 */
[----:B------:R-:W-:Y:S01]  /*32b0*/  ISETP.GE.AND P0, PT, R53, UR7, PT ;  /* 0x0000000735007c0c */ /* 0x000fe2000bf06270 */
[----:B------:R-:W-:-:S04]  /*32c0*/  IMAD.MOV.U32 R24, RZ, RZ, 0x3f800000 ;  /* 0x3f800000ff187424 */ /* 0x000fc800078e00ff */
[----:B--2---:R-:W-:Y:S01]  /*32d0*/  @!P2 FFMA.FTZ R127, R128, R151, R127 ;  /* 0x00000097807fa223 */ /* 0x004fe2000001007f */
[----:B------:R-:W-:Y:S01]  /*32e0*/  SHFL.UP PT, R152, R149, 0x8, RZ ;  /* 0x0500000095987989 */ /* 0x000fe200000e00ff */
[----:B------:R-:W-:Y:S01]  /*32f0*/  ISETP.EQ.AND P0, PT, R136, RZ, !P0 ;  /* 0x000000ff8800720c */ /* 0x000fe20004702270 */
[----:B---3--:R-:W-:Y:S02]  /*3300*/  @!P2 FMUL.FTZ R128, R128, R113 ;  /* 0x000000718080a220 */ /* 0x008fe40000410000 */
[----:B------:R-:W0:Y:S01]  /*3310*/  SHFL.DOWN PT, R153, R127, 0x8, 0x1f ;  /* 0x09001f007f997f89 */ /* 0x000e2200000e0000 */
[----:B------:R-:W-:-:S03]  /*3320*/  ISETP.GE.AND P2, PT, R46, 0x8, PT ;  /* 0x000000082e00780c */ /* 0x000fc60003f46270 */
[----:B------:R-:W1:Y:S04]  /*3330*/  SHFL.UP PT, R113, R150, 0x8, RZ ;  /* 0x0500000096717989 */ /* 0x000e6800000e00ff */
[----:B------:R-:W2:Y:S04]  /*3340*/  SHFL.DOWN PT, R151, R128, 0x8, 0x1f ;  /* 0x09001f0080977f89 */ /* 0x000ea800000e0000 */
[----:B------:R-:W-:Y:S01]  /*3350*/  @P0 LDS.64 R24, [R119+0xcd8] ;  /* 0x000cd80077180984 */ /* 0x000fe20000000a00 */
[----:B------:R-:W-:Y:S01]  /*3360*/  ISETP.GE.AND P0, PT, R46, 0x10, PT ;  /* 0x000000102e00780c */ /* 0x000fe20003f06270 */
[----:B0-----:R-:W-:Y:S01]  /*3370*/  @!P3 FFMA.FTZ R127, R128, R153, R127 ;  /* 0x00000099807fb223 */ /* 0x001fe2000001007f */
[C---:B-1----:R-:W-:Y:S01]  /*3380*/  @P2 FFMA.FTZ R150, R149.reuse, R113, R150 ;  /* 0x0000007195962223 */ /* 0x042fe20000010096 */
[----:B------:R-:W-:-:S03]  /*3390*/  @P2 FMUL.FTZ R149, R149, R152 ;  /* 0x0000009895952220 */ /* 0x000fc60000410000 */
[----:B------:R-:W0:Y:S01]  /*33a0*/  SHFL.DOWN PT, R153, R127, 0x10, 0x1f ;  /* 0x0a001f007f997f89 */ /* 0x000e2200000e0000 */
[----:B------:R-:W-:Y:S01]  /*33b0*/  ISETP.GE.U32.AND P2, PT, R136, 0x10, PT ;  /* 0x000000108800780c */ /* 0x000fe20003f46070 */
[----:B--2---:R-:W-:Y:S01]  /*33c0*/  @!P3 FMUL.FTZ R128, R128, R151 ;  /* 0x000000978080b220 */ /* 0x004fe20000410000 */
[----:B------:R-:W-:Y:S01]  /*33d0*/  ISETP.GT.AND P3, PT, R46, 0x1d, PT ;  /* 0x0000001d2e00780c */ /* 0x000fe20003f64270 */
[----:B------:R-:W1:Y:S04]  /*33e0*/  SHFL.UP PT, R113, R150, 0x10, RZ ;  /* 0x0600000096717989 */ /* 0x000e6800000e00ff */
[----:B------:R-:W2:Y:S04]  /*33f0*/  SHFL.UP PT, R152, R149, 0x10, RZ ;  /* 0x0600000095987989 */ /* 0x000ea800000e00ff */
[----:B------:R-:W3:Y:S02]  /*3400*/  SHFL.DOWN PT, R151, R128, 0x10, 0x1f ;  /* 0x0a001f0080977f89 */ /* 0x000ee400000e0000 */
[----:B0-----:R-:W-:Y:S01]  /*3410*/  @!P2 FFMA.FTZ R127, R128, R153, R127 ;  /* 0x00000099807fa223 */ /* 0x001fe2000001007f */
[----:B-1----:R-:W-:-:S04]  /*3420*/  @P0 FFMA.FTZ R150, R149, R113, R150 ;  /* 0x0000007195960223 */ /* 0x002fc80000010096 */
[----:B------:R-:W-:Y:S01]  /*3430*/  SHFL.DOWN PT, R154, R127, 0x1, 0x1f ;  /* 0x08201f007f9a7f89 */ /* 0x000fe200000e0000 */
[----:B--2---:R-:W-:-:S03]  /*3440*/  @P0 FMUL.FTZ R149, R149, R152 ;  /* 0x0000009895950220 */ /* 0x004fc60000410000 */
[----:B-----5:R-:W-:Y:S01]  /*3450*/  SHFL.IDX PT, R113, R135, RZ, 0x1f ;  /* 0x00001fff87717589 */ /* 0x020fe200000e0000 */
[----:B------:R-:W-:Y:S01]  /*3460*/  ISETP.GT.AND P0, PT, R46, 0x1e, PT ;  /* 0x0000001e2e00780c */ /* 0x000fe20003f04270 */
[----:B---3--:R-:W-:Y:S02]  /*3470*/  @!P2 FMUL.FTZ R128, R128, R151 ;  /* 0x000000978080a220 */ /* 0x008fe40000410000 */
[----:B------:R-:W-:Y:S01]  /*3480*/  SHFL.UP PT, R150, R150, 0x1, RZ ;  /* 0x0420000096967989 */ /* 0x000fe200000e00ff */
[----:B------:R-:W-:-:S03]  /*3490*/  ISETP.NE.AND P2, PT, R42, 0x1f, PT ;  /* 0x0000001f2a00780c */ /* 0x000fc60003f45270 */
[----:B------:R-:W0:Y:S04]  /*34a0*/  SHFL.UP PT, R149, R149, 0x1, RZ ;  /* 0x0420000095957989 */ /* 0x000e2800000e00ff */
[----:B------:R-:W-:Y:S04]  /*34b0*/  SHFL.IDX PT, R152, R25, RZ, 0x1f ;  /* 0x00001fff19987589 */ /* 0x000fe800000e0000 */
[----:B------:R-:W1:Y:S04]  /*34c0*/  SHFL.DOWN PT, R151, R128, 0x1, 0x1f ;  /* 0x08201f0080977f89 */ /* 0x000e6800000e0000 */
[----:B------:R-:W-:Y:S04]  /*34d0*/  SHFL.IDX PT, R127, R127, RZ, 0x1f ;  /* 0x00001fff7f7f7589 */ /* 0x000fe800000e0000 */
[----:B------:R-:W2:Y:S01]  /*34e0*/  SHFL.IDX PT, R128, R128, RZ, 0x1f ;  /* 0x00001fff80807589 */ /* 0x000ea200000e0000 */
[----:B0-----:R-:W-:-:S04]  /*34f0*/  @P1 FFMA.FTZ R113, R149, R113, R150 ;  /* 0x0000007195711223 */ /* 0x001fc80000010096 */
[----:B------:R-:W-:Y:S01]  /*3500*/  FFMA.FTZ R113, R129, R113, R142 ;  /* 0x0000007181717223 */ /* 0x000fe2000001008e */
[----:B-1----:R-:W-:-:S03]  /*3510*/  @P2 FFMA.FTZ R152, R151, R152, R154 ;  /* 0x0000009897982223 */ /* 0x002fc6000001009a */
[----:B------:R-:W-:Y:S01]  /*3520*/  FFMA.FTZ R142, R130, R113, R137 ;  /* 0x00000071828e7223 */ /* 0x000fe20000010089 */
[----:B------:R-:W-:-:S04]  /*3530*/  FFMA.FTZ R3, R152, R147, R3 ;  /* 0x0000009398037223 */ /* 0x000fc80000010003 */
[----:B------:R-:W-:Y:S01]  /*3540*/  FFMA.FTZ R129, R2, R3, R139 ;  /* 0x0000000302817223 */ /* 0x000fe2000001008b */
[----:B------:R-:W-:Y:S01]  /*3550*/  FFMA.FTZ R139, R131, R142, R108 ;  /* 0x0000008e838b7223 */ /* 0x000fe2000001006c */
[----:B------:R-:W-:Y:S01]  /*3560*/  SHF.L.U32 R108, R77, 0x10, RZ ;  /* 0x000000104d6c7819 */ /* 0x000fe200000006ff */
[----:B------:R-:W-:Y:S01]  /*3570*/  FMUL.FTZ R156, R3, R92 ;  /* 0x0000005c039c7220 */ /* 0x000fe20000410000 */
[----:B------:R-:W-:Y:S01]  /*3580*/  FFMA.FTZ R135, R107, R129, R148 ;  /* 0x000000816b877223 */ /* 0x000fe20000010094 */
[----:B------:R-:W-:Y:S01]  /*3590*/  FFMA.FTZ R140, R133, R139, R140 ;  /* 0x0000008b858c7223 */ /* 0x000fe2000001008c */
[C---:B--2---:R-:W-:Y:S01]  /*35a0*/  FFMA.FTZ R25, R128.reuse, R25, R127 ;  /* 0x0000001980197223 */ /* 0x044fe2000001007f */
[----:B------:R-:W-:Y:S01]  /*35b0*/  FMUL.FTZ R24, R128, R24 ;  /* 0x0000001880187220 */ /* 0x000fe20000410000 */
[----:B------:R-:W-:Y:S01]  /*35c0*/  FFMA.FTZ R137, R132, R135, R145 ;  /* 0x0000008784897223 */ /* 0x000fe20000010091 */
[----:B------:R-:W-:Y:S01]  /*35d0*/  FFMA.FTZ R141, R134, R140, R141 ;  /* 0x0000008c868d7223 */ /* 0x000fe2000001008d */
[----:B------:R-:W-:Y:S01]  /*35e0*/  FMUL.FTZ R153, R135, R90 ;  /* 0x0000005a87997220 */ /* 0x000fe20000410000 */
[----:B------:R-:W-:Y:S01]  /*35f0*/  FMUL.FTZ R128, R126, R129 ;  /* 0x000000817e807220 */ /* 0x000fe20000410000 */
[----:B------:R-:W-:Y:S01]  /*3600*/  FFMA.FTZ R134, R134, R137, R146 ;  /* 0x0000008986867223 */ /* 0x000fe20000010092 */
[----:B------:R-:W-:Y:S01]  /*3610*/  FFMA.FTZ R146, R132, R141, R105 ;  /* 0x0000008d84927223 */ /* 0x000fe20000010069 */
[----:B------:R-:W-:Y:S01]  /*3620*/  FFMA.FTZ R105, R0, R113, RZ ;  /* 0x0000007100697223 */ /* 0x000fe200000100ff */
[----:B------:R0:W-:Y:S01]  /*3630*/  @!P5 STS.64 [R119+0xcd8], R24 ;  /* 0x000cd8187700d388 */ /* 0x0001e20000000a00 */
[----:B------:R-:W-:Y:S01]  /*3640*/  FFMA.FTZ R133, R133, R134, R110 ;  /* 0x0000008685857223 */ /* 0x000fe2000001006e */
[----:B------:R-:W-:Y:S01]  /*3650*/  FFMA.FTZ R147, R107, R146, R32 ;  /* 0x000000926b937223 */ /* 0x000fe20000010020 */
[----:B------:R-:W-:Y:S01]  /*3660*/  SHF.L.U32 R110, R138, 0x10, RZ ;  /* 0x000000108a6e7819 */ /* 0x000fe200000006ff */
[----:B------:R-:W-:Y:S01]  /*3670*/  FMUL.FTZ R157, R126, R135 ;  /* 0x000000877e9d7220 */ /* 0x000fe20000410000 */
[----:B------:R-:W-:Y:S01]  /*3680*/  FFMA.FTZ R131, R131, R133, R34 ;  /* 0x0000008583837223 */ /* 0x000fe20000010022 */
[----:B------:R-:W-:Y:S01]  /*3690*/  FFMA.FTZ R148, R2, R147, R33 ;  /* 0x0000009302947223 */ /* 0x000fe20000010021 */
[----:B------:R-:W-:Y:S01]  /*36a0*/  FFMA.FTZ R33, R94, R142, R105 ;  /* 0x0000008e5e217223 */ /* 0x000fe20000010069 */
[----:B------:R-:W-:Y:S01]  /*36b0*/  SHF.L.U32 R107, R76, 0x10, RZ ;  /* 0x000000104c6b7819 */ /* 0x000fe200000006ff */
[----:B------:R-:W-:Y:S01]  /*36c0*/  FFMA.FTZ R143, R130, R131, R143 ;  /* 0x00000083828f7223 */ /* 0x000fe2000001008f */
[----:B------:R-:W-:Y:S01]  /*36d0*/  SHF.L.U32 R105, R78, 0x10, RZ ;  /* 0x000000104e697819 */ /* 0x000fe200000006ff */
[----:B------:R-:W-:Y:S01]  /*36e0*/  FFMA.FTZ R145, R96, R139, R33 ;  /* 0x0000008b60917223 */ /* 0x000fe20000010021 */
[----:B------:R-:W-:Y:S01]  /*36f0*/  FFMA.FTZ R139, R108, -R87, R139 ;  /* 0x800000576c8b7223 */ /* 0x000fe2000001008b */
[-C--:B------:R-:W-:Y:S01]  /*3700*/  FMUL.FTZ R2, R143, R85.reuse ;  /* 0x000000558f027220 */ /* 0x080fe20000410000 */
[----:B------:R-:W-:Y:S01]  /*3710*/  FFMA.FTZ R142, R107, -R86, R142 ;  /* 0x800000566b8e7223 */ /* 0x000fe2000001008e */
[----:B------:R-:W-:Y:S01]  /*3720*/  FFMA.FTZ R130, R98, R140, R145 ;  /* 0x0000008c62827223 */ /* 0x000fe20000010091 */
[----:B------:R-:W-:Y:S01]  /*3730*/  FFMA.FTZ R145, R110, -R85, R113 ;  /* 0x800000556e917223 */ /* 0x000fe20000010071 */
[----:B------:R-:W-:Y:S01]  /*3740*/  FMUL.FTZ R132, R133, R87 ;  /* 0x0000005785847220 */ /* 0x000fe20000410000 */
[----:B------:R-:W-:Y:S01]  /*3750*/  SHF.L.U32 R34, R79, 0x10, RZ ;  /* 0x000000104f227819 */ /* 0x000fe200000006ff */
[----:B------:R-:W-:Y:S01]  /*3760*/  FFMA.FTZ R149, R95, R141, R130 ;  /* 0x0000008d5f957223 */ /* 0x000fe20000010082 */
[----:B------:R-:W-:Y:S01]  /*3770*/  FMUL.FTZ R130, R131, R86 ;  /* 0x0000005683827220 */ /* 0x000fe20000410000 */
[----:B------:R-:W-:Y:S01]  /*3780*/  FFMA.FTZ R113, R2, R145, RZ ;  /* 0x0000009102717223 */ /* 0x000fe200000100ff */
[----:B------:R-:W-:Y:S01]  /*3790*/  FFMA.FTZ R140, R105, -R88, R140 ;  /* 0x80000058698c7223 */ /* 0x000fe2000001008c */
[----:B------:R-:W-:Y:S01]  /*37a0*/  FFMA.FTZ R150, R100, R146, R149 ;  /* 0x0000009264967223 */ /* 0x000fe20000010095 */
[----:B------:R-:W-:Y:S01]  /*37b0*/  FMUL.FTZ R149, R134, R88 ;  /* 0x0000005886957220 */ /* 0x000fe20000410000 */
[----:B------:R-:W-:Y:S01]  /*37c0*/  FFMA.FTZ R113, R130, R142, R113 ;  /* 0x0000008e82717223 */ /* 0x000fe20000010071 */
[----:B------:R-:W-:-:S02]  /*37d0*/  IMAD.U32 R33, R80, 0x10000, RZ ;  /* 0x0001000050217824 */ /* 0x000fc400078e00ff */
        /* <DEDUP_REMOVED lines=9> */
[-C--:B------:R-:W-:Y:S01]  /*3870*/  FFMA.FTZ R147, R32, -R91.reuse, R147 ;  /* 0x8000005b20937223 */ /* 0x080fe20000010093 */
[----:B------:R-:W-:Y:S01]  /*3880*/  FFMA.FTZ R146, R151, R150, R154 ;  /* 0x0000009697927223 */ /* 0x000fe2000001009a */
[----:B------:R-:W-:Y:S01]  /*3890*/  FMUL.FTZ R154, R129, R91 ;  /* 0x0000005b819a7220 */ /* 0x000fe20000410000 */
[----:B------:R-:W1:Y:S01]  /*38a0*/  SHFL.DOWN PT, R158, R141, 0x1, 0x1f ;  /* 0x08201f008d9e7f89 */ /* 0x000e6200000e0000 */
[----:B------:R-:W-:Y:S01]  /*38b0*/  FFMA.FTZ R148, R113, -R92, R148 ;  /* 0x8000005c71947223 */ /* 0x000fe20000010094 */
[----:B------:R-:W-:Y:S01]  /*38c0*/  FFMA.FTZ R155, R153, R152, R146 ;  /* 0x00000098999b7223 */ /* 0x000fe20000010092 */
[----:B------:R-:W-:Y:S01]  /*38d0*/  FADD.FTZ R93, R151, R93 ;  /* 0x0000005d975d7221 */ /* 0x000fe20000010000 */
[C---:B------:R-:W-:Y:S01]  /*38e0*/  FMUL.FTZ R151, R126.reuse, R3 ;  /* 0x000000037e977220 */ /* 0x040fe20000410000 */
[----:B0-----:R-:W-:Y:S01]  /*38f0*/  FMUL.FTZ R25, R126, R134 ;  /* 0x000000867e197220 */ /* 0x001fe20000410000 */
        /* <DEDUP_REMOVED lines=8> */
[----:B------:R-:W-:Y:S01]  /*3980*/  FMUL.FTZ R127, R150, R127 ;  /* 0x0000007f967f7220 */ /* 0x000fe20000410000 */
[----:B------:R-:W0:Y:S01]  /*3990*/  SHFL.DOWN PT, R155, R146, 0x1, 0x1f ;  /* 0x08201f00929b7f89 */ /* 0x000e2200000e0000 */
[----:B------:R-:W-:Y:S01]  /*39a0*/  FFMA.FTZ R148, R113, R3, R148 ;  /* 0x0000000371947223 */ /* 0x000fe20000010094 */
[C---:B------:R-:W-:Y:S01]  /*39b0*/  FMUL.FTZ R3, R126.reuse, R131 ;  /* 0x000000837e037220 */ /* 0x040fe20000410000 */
[----:B------:R-:W-:Y:S01]  /*39c0*/  FMUL.FTZ R126, R126, R143 ;  /* 0x0000008f7e7e7220 */ /* 0x000fe20000410000 */
[----:B------:R-:W-:Y:S01]  /*39d0*/  FMUL.FTZ R139, R139, R128 ;  /* 0x000000808b8b7220 */ /* 0x000fe20000410000 */
[----:B------:R-:W-:Y:S01]  /*39e0*/  FFMA.FTZ R152, R33, R135, R152 ;  /* 0x0000008721987223 */ /* 0x000fe20000010098 */
[----:B------:R-:W-:Y:S01]  /*39f0*/  FMUL.FTZ R142, R142, R3 ;  /* 0x000000038e8e7220 */ /* 0x000fe20000410000 */
[----:B------:R-:W-:Y:S01]  /*3a00*/  FMUL.FTZ R145, R145, R126 ;  /* 0x0000007e91917220 */ /* 0x000fe20000410000 */
[----:B------:R-:W-:Y:S01]  /*3a10*/  FFMA.FTZ R147, R32, R129, R147 ;  /* 0x0000008120937223 */ /* 0x000fe20000010093 */
[----:B-1----:R-:W-:Y:S01]  /*3a20*/  @!P0 FADD.FTZ R141, R141, R158 ;  /* 0x0000009e8d8d8221 */ /* 0x002fe20000010000 */
[----:B------:R-:W-:Y:S01]  /*3a30*/  FFMA.FTZ R127, R34, R137, R127 ;  /* 0x00000089227f7223 */ /* 0x000fe2000001007f */
[----:B------:R-:W-:Y:S01]  /*3a40*/  FFMA.FTZ R140, R105, R134, R140 ;  /* 0x00000086698c7223 */ /* 0x000fe2000001008c */
[----:B------:R-:W-:Y:S01]  /*3a50*/  FFMA.FTZ R139, R108, R133, R139 ;  /* 0x000000856c8b7223 */ /* 0x000fe2000001008b */
[----:B------:R-:W-:Y:S01]  /*3a60*/  FFMA.FTZ R131, R107, R131, R142 ;  /* 0x000000836b837223 */ /* 0x000fe2000001008e */
[----:B------:R-:W1:Y:S01]  /*3a70*/  SHFL.DOWN PT, R158, R141, 0x2, 0x1f ;  /* 0x08401f008d9e7f89 */ /* 0x000e6200000e0000 */
        /* <DEDUP_REMOVED lines=19> */
[----:B-1----:R-:W-:-:S05]  /*3bb0*/  @!P3 FADD.FTZ R141, R141, R158 ;  /* 0x0000009e8d8db221 */ /* 0x002fca0000010000 */
[----:B------:R-:W1:Y:S01]  /*3bc0*/  SHFL.DOWN PT, R158, R141, 0x4, 0x1f ;  /* 0x08801f008d9e7f89 */ /* 0x000e6200000e0000 */
[----:B0-----:R-:W-:Y:S01]  /*3bd0*/  @!P3 FADD.FTZ R146, R146, R155 ;  /* 0x0000009b9292b221 */ /* 0x001fe20000010000 */
[----:B------:R-:W-:-:S04]  /*3be0*/  ISETP.GT.AND P3, PT, R46, 0x17, PT ;  /* 0x000000172e00780c */ /* 0x000fc80003f64270 */
[----:B------:R-:W0:Y:S01]  /*3bf0*/  SHFL.DOWN PT, R155, R146, 0x4, 0x1f ;  /* 0x08801f00929b7f89 */ /* 0x000e2200000e0000 */
[----:B-1----:R-:W-:-:S05]  /*3c00*/  @!P0 FADD.FTZ R141, R141, R158 ;  /* 0x0000009e8d8d8221 */ /* 0x002fca0000010000 */
[----:B------:R-:W1:Y:S01]  /*3c10*/  SHFL.DOWN PT, R158, R141, 0x8, 0x1f ;  /* 0x09001f008d9e7f89 */ /* 0x000e6200000e0000 */
[----:B0-----:R-:W-:Y:S01]  /*3c20*/  @!P0 FADD.FTZ R146, R146, R155 ;  /* 0x0000009b92928221 */ /* 0x001fe20000010000 */
[----:B------:R-:W-:-:S04]  /*3c30*/  ISETP.GT.AND P0, PT, R46, 0xf, PT ;  /* 0x0000000f2e00780c */ /* 0x000fc80003f04270 */
[----:B------:R-:W0:Y:S01]  /*3c40*/  SHFL.DOWN PT, R155, R146, 0x8, 0x1f ;  /* 0x09001f00929b7f89 */ /* 0x000e2200000e0000 */
[----:B-1----:R-:W-:-:S05]  /*3c50*/  @!P3 FADD.FTZ R141, R141, R158 ;  /* 0x0000009e8d8db221 */ /* 0x002fca0000010000 */
[----:B------:R-:W1:Y:S01]  /*3c60*/  SHFL.DOWN PT, R158, R141, 0x10, 0x1f ;  /* 0x0a001f008d9e7f89 */ /* 0x000e6200000e0000 */
[----:B0-----:R-:W-:-:S05]  /*3c70*/  @!P3 FADD.FTZ R146, R146, R155 ;  /* 0x0000009b9292b221 */ /* 0x001fca0000010000 */
[----:B------:R-:W0:Y:S01]  /*3c80*/  SHFL.DOWN PT, R155, R146, 0x10, 0x1f ;  /* 0x0a001f00929b7f89 */ /* 0x000e2200000e0000 */
[----:B-1----:R-:W-:-:S05]  /*3c90*/  @!P0 FADD.FTZ R141, R141, R158 ;  /* 0x0000009e8d8d8221 */ /* 0x002fca0000010000 */
[----:B------:R-:W-:Y:S01]  /*3ca0*/  MOV R25, R141 ;  /* 0x0000008d00197202 */ /* 0x000fe20000000f00 */
        /* <DEDUP_REMOVED lines=12> */
.L_x_8780:
[----:B------:R-:W-:Y:S05]  /*3d70*/  BSYNC B0 ;  /* 0x0000000000007941 */ /* 0x000fea0003800000 */
.L_x_8779:
[----:B------:R-:W-:Y:S01]  /*3d80*/  UIADD3 UR5, UR5, 0x1, URZ ;  /* 0x0000000105057890 */ /* 0x000fe2000fffe03f */
[----:B------:R-:W-:Y:S01]  /*3d90*/  LEA R117, P3, R22, R117, 0x2 ;  /* 0x0000007516757211 */ /* 0x000fe200078610ff */
[----:B------:R-:W-:Y:S01]  /*3da0*/  VIADD R119, R119, 0x8 ;  /* 0x0000000877777836 */ /* 0x000fe20000000000 */
[----:B------:R-:W-:Y:S02]  /*3db0*/  LEA R111, P4, R20, R111, 0x2 ;  /* 0x0000006f146f7211 */ /* 0x000fe400078810ff */
[----:B------:R-:W-:Y:S02]  /*3dc0*/  LEA R109, P5, R18, R109, 0x2 ;  /* 0x0000006d126d7211 */ /* 0x000fe400078a10ff */
[----:B------:R-:W-:Y:S02]  /*3dd0*/  ISETP.LE.AND P0, PT, R144, UR5, PT ;  /* 0x0000000590007c0c */ /* 0x000fe4000bf03270 */
[----:B------:R-:W-:Y:S02]  /*3de0*/  IADD3 R30, P6, R30, 0x8, RZ ;  /* 0x000000081e1e7810 */ /* 0x000fe40007fde0ff */
[----:B-1----:R-:W-:-:S02]  /*3df0*/  IADD3 R121, R121, 0x4, RZ ;  /* 0x0000000479797810 */ /* 0x002fc40007ffe0ff */
[----:B------:R-:W-:Y:S02]  /*3e00*/  IADD3 R124, R124, 0x1, RZ ;  /* 0x000000017c7c7810 */ /* 0x000fe40007ffe0ff */
[----:B------:R-:W-:Y:S02]  /*3e10*/  IADD3.X R122, R122, R23, RZ, P3, !PT ;  /* 0x000000177a7a7210 */ /* 0x000fe40001ffe4ff */
[----:B------:R-:W-:Y:S02]  /*3e20*/  IADD3.X R118, R118, R21, RZ, P4, !PT ;  /* 0x0000001576767210 */ /* 0x000fe400027fe4ff */
[----:B------:R-:W-:Y:S02]  /*3e30*/  IADD3.X R26, R26, R19, RZ, P5, !PT ;  /* 0x000000131a1a7210 */ /* 0x000fe40002ffe4ff */
[----:B------:R-:W-:Y:S01]  /*3e40*/  IADD3.X R31, RZ, R31, RZ, P6, !PT ;  /* 0x0000001fff1f7210 */ /* 0x000fe200037fe4ff */
[----:B------:R-:W-:Y:S06]  /*3e50*/  @!P0 BRA `(.L_x_8781) ;  /* 0xffffffec000c8947 */ /* 0x000fec000383ffff */
.L_x_8776:
[----:B------:R-:W-:Y:S01]  /*3e60*/  BAR.SYNC.DEFER_BLOCKING 0x0 ;  /* 0x0000000000007b1d */ /* 0x000fe20000010000 */
[----:B------:R-:W-:Y:S02]  /*3e70*/  LEA R34, R53, 0xffffff00, 0x8 ;  /* 0xffffff0035227811 */ /* 0x000fe400078e40ff */
[----:B------:R-:W-:Y:S02]  /*3e80*/  PRMT R2, RZ, 0x7610, R2 ;  /* 0x00007610ff027816 */ /* 0x000fe40000000002 */
[----:B------:R-:W-:Y:S01]  /*3e90*/  PRMT R3, RZ, 0x7610, R3 ;  /* 0x00007610ff037816 */ /* 0x000fe20000000003 */
[----:B------:R-:W-:Y:S02]  /*3ea0*/  ULDC UR5, c[0x0][0x218] ;  /* 0x0000860000057ab9 */ /* 0x000fe40000000800 */
[----:B------:R-:W-:-:S04]  /*3eb0*/  IADD3 R0, -R34, UR5, RZ ;  /* 0x0000000522007c10 */ /* 0x000fc8000fffe1ff */
[-C--:B------:R-:W-:Y:S02]  /*3ec0*/  ISETP.GE.AND P6, PT, R55, R0.reuse, PT ;  /* 0x000000003700720c */ /* 0x080fe40003fc6270 */
[-C--:B------:R-:W-:Y:S02]  /*3ed0*/  ISETP.GE.AND P5, PT, R58, R0.reuse, PT ;  /* 0x000000003a00720c */ /* 0x080fe40003fa6270 */
[-C--:B------:R-:W-:Y:S02]  /*3ee0*/  ISETP.GE.AND P4, PT, R59, R0.reuse, PT ;  /* 0x000000003b00720c */ /* 0x080fe40003f86270 */
[-C--:B------:R-:W-:Y:S02]  /*3ef0*/  ISETP.GE.AND P3, PT, R60, R0.reuse, PT ;  /* 0x000000003c00720c */ /* 0x080fe40003f66270 */
[-C--:B------:R-:W-:Y:S02]  /*3f00*/  ISETP.GE.AND P2, PT, R61, R0.reuse, PT ;  /* 0x000000003d00720c */ /* 0x080fe40003f46270 */
[----:B------:R-:W-:-:S02]  /*3f10*/  ISETP.GE.AND P1, PT, R62, R0, PT ;  /* 0x000000003e00720c */ /* 0x000fc40003f26270 */
[-C--:B------:R-:W-:Y:S01]  /*3f20*/  ISETP.GE.AND P0, PT, R63, R0.reuse, PT ;  /* 0x000000003f00720c */ /* 0x080fe20003f06270 */
[----:B------:R-:W2:Y:S01]  /*3f30*/  @!P6 LDG.E.U16 R2, desc[UR12][R4.64] ;  /* 0x0000000c0402e981 */ /* 0x000ea2000c1e1500 */
[----:B------:R-:W-:Y:S02]  /*3f40*/  ISETP.GE.AND P6, PT, R64, R0, PT ;  /* 0x000000004000720c */ /* 0x000fe40003fc6270 */
[----:B------:R-:W-:Y:S01]  /*3f50*/  PRMT R18, RZ, 0x7610, R18 ;  /* 0x00007610ff127816 */ /* 0x000fe20000000012 */
[----:B------:R-:W3:Y:S01]  /*3f60*/  @!P5 LDG.E.U16 R3, desc[UR12][R4.64+0x40] ;  /* 0x0000400c0403d981 */ /* 0x000ee2000c1e1500 */
[----:B------:R-:W-:Y:S02]  /*3f70*/  PRMT R19, RZ, 0x7610, R19 ;  /* 0x00007610ff137816 */ /* 0x000fe40000000013 */
[----:B------:R-:W-:Y:S02]  /*3f80*/  PRMT R20, RZ, 0x7610, R20 ;  /* 0x00007610ff147816 */ /* 0x000fe40000000014 */
[----:B------:R-:W-:Y:S01]  /*3f90*/  PRMT R21, RZ, 0x7610, R21 ;  /* 0x00007610ff157816 */ /* 0x000fe20000000015 */
[----:B------:R-:W4:Y:S01]  /*3fa0*/  @!P4 LDG.E.U16 R18, desc[UR12][R4.64+0x80] ;  /* 0x0000800c0412c981 */ /* 0x000f22000c1e1500 */
[----:B------:R-:W-:-:S02]  /*3fb0*/  PRMT R22, RZ, 0x7610, R22 ;  /* 0x00007610ff167816 */ /* 0x000fc40000000016 */
[----:B------:R-:W-:Y:S01]  /*3fc0*/  PRMT R23, RZ, 0x7610, R23 ;  /* 0x00007610ff177816 */ /* 0x000fe20000000017 */
[----:B------:R-:W5:Y:S04]  /*3fd0*/  @!P3 LDG.E.U16 R19, desc[UR12][R4.64+0xc0] ;  /* 0x0000c00c0413b981 */ /* 0x000f68000c1e1500 */
[----:B------:R-:W5:Y:S04]  /*3fe0*/  @!P2 LDG.E.U16 R20, desc[UR12][R4.64+0x100] ;  /* 0x0001000c0414a981 */ /* 0x000f68000c1e1500 */
[----:B------:R-:W5:Y:S04]  /*3ff0*/  @!P1 LDG.E.U16 R21, desc[UR12][R4.64+0x140] ;  /* 0x0001400c04159981 */ /* 0x000f68000c1e1500 */
[----:B------:R-:W5:Y:S04]  /*4000*/  @!P0 LDG.E.U16 R22, desc[UR12][R4.64+0x180] ;  /* 0x0001800c04168981 */ /* 0x000f68000c1e1500 */
[----:B------:R-:W5:Y:S01]  /*4010*/  @!P6 LDG.E.U16 R23, desc[UR12][R4.64+0x1c0] ;  /* 0x0001c00c0417e981 */ /* 0x000f62000c1e1500 */
[----:B------:R-:W1:Y:S01]  /*4020*/  S2UR UR7, SR_CgaCtaId ;  /* 0x00000000000779c3 */ /* 0x000e620000008800 */
[----:B------:R-:W-:Y:S01]  /*4030*/  F2FP.BF16.F32.PACK_AB R84, R84, R99 ;  /* 0x000000635454723e */ /* 0x000fe200000010ff */
[----:B------:R-:W-:Y:S01]  /*4040*/  UMOV UR5, 0x400 ;  /* 0x0000040000057882 */ /* 0x000fe20000000000 */
[----:B------:R-:W-:-:S02]  /*4050*/  F2FP.BF16.F32.PACK_AB R83, R83, R103 ;  /* 0x000000675353723e */ /* 0x000fc400000010ff */
[----:B------:R-:W-:Y:S02]  /*4060*/  F2FP.BF16.F32.PACK_AB R93, R106, R93 ;  /* 0x0000005d6a5d723e */ /* 0x000fe400000010ff */
[----:B------:R-:W-:Y:S02]  /*4070*/  F2FP.BF16.F32.PACK_AB R101, R101, R104 ;  /* 0x000000686565723e */ /* 0x000fe400000010ff */
[----:B0-----:R-:W-:Y:S01]  /*4080*/  PRMT R25, R93, 0x7632, R25 ;  /* 0x000076325d197816 */ /* 0x001fe20000000019 */
[----:B-1----:R-:W-:-:S06]  /*4090*/  ULEA UR5, UR7, UR5, 0x18 ;  /* 0x0000000507057291 */ /* 0x002fcc000f8ec03f */
[----:B------:R-:W-:Y:S01]  /*40a0*/  MOV R57, UR5 ;  /* 0x0000000500397c02 */ /* 0x000fe20008000f00 */
[----:B------:R-:W-:Y:S01]  /*40b0*/  BSSY B0, `(.L_x_8782) ;  /* 0x0000079000007945 */ /* 0x000fe20003800000 */
[----:B--2---:R-:W-:Y:S04]  /*40c0*/  STS.U16 [R67], R2 ;  /* 0x0000000243007388 */ /* 0x004fe80000000400 */
        /* <DEDUP_REMOVED lines=14> */
[----:B0-----:R-:W-:-:S04]  /*41b0*/  IMAD.U32 R5, R24, 0x10000, RZ ;  /* 0x0001000018057824 */ /* 0x001fc800078e00ff */
[----:B------:R-:W-:-:S05]  /*41c0*/  FADD.FTZ R5, R5, R38 ;  /* 0x0000002605057221 */ /* 0x000fca0000010000 */
[----:B------:R-:W-:-:S13]  /*41d0*/  FSETP.GTU.FTZ.AND P0, PT, R5, 20, PT ;  /* 0x41a000000500780b */ /* 0x000fda0003f1c000 */
[----:B------:R-:W-:Y:S01]  /*41e0*/  @!P0 FMUL.FTZ R24, R5, -1.4426950216293334961 ;  /* 0xbfb8aa3b05188820 */ /* 0x000fe20000410000 */
[----:B-1----:R-:W-:Y:S01]  /*41f0*/  SHF.L.U32 R21, R2, 0x10, RZ ;  /* 0x0000001002157819 */ /* 0x002fe200000006ff */
[----:B------:R-:W0:Y:S04]  /*4200*/  LDS.U16 R5, [R75+0x8] ;  /* 0x000008004b057984 */ /* 0x000e280000000400 */
[----:B------:R-:W1:Y:S01]  /*4210*/  @!P0 MUFU.EX2 R24, R24 ;  /* 0x0000001800188308 */ /* 0x000e620000000800 */
[----:B------:R-:W4:Y:S01]  /*4220*/  LDS.U16 R2, [R75+0xe] ;  /* 0x00000e004b027984 */ /* 0x000f220000000400 */
[----:B------:R-:W-:Y:S01]  /*4230*/  BAR.SYNC.DEFER_BLOCKING 0x0 ;  /* 0x0000000000007b1d */ /* 0x000fe20000010000 */
[----:B-1----:R-:W-:-:S06]  /*4240*/  @!P0 FADD.FTZ R20, R24, 1 ;  /* 0x3f80000018148421 */ /* 0x002fcc0000010000 */
[----:B------:R-:W1:Y:S01]  /*4250*/  @!P0 MUFU.RCP R20, R20 ;  /* 0x0000001400148308 */ /* 0x000e620000001000 */
[----:B------:R-:W-:Y:S02]  /*4260*/  PRMT R24, R84, 0x7632, R24 ;  /* 0x0000763254187816 */ /* 0x000fe40000000018 */
[----:B------:R-:W-:-:S03]  /*4270*/  PRMT R23, R83, 0x7632, R23 ;  /* 0x0000763253177816 */ /* 0x000fc60000000017 */
[----:B------:R5:W-:Y:S01]  /*4280*/  STS.U16 [R75+0x6], R24 ;  /* 0x000006184b007388 */ /* 0x000be20000000400 */
[----:B------:R-:W-:Y:S01]  /*4290*/  FADD.FTZ R21, R21, R38 ;  /* 0x0000002615157221 */ /* 0x000fe20000010000 */
[----:B-1----:R-:W-:Y:S01]  /*42a0*/  @!P0 FMUL.FTZ R115, R115, R20 ;  /* 0x0000001473738220 */ /* 0x002fe20000410000 */
[----:B------:R-:W-:Y:S02]  /*42b0*/  ISETP.NE.AND P0, PT, R42, RZ, PT ;  /* 0x000000ff2a00720c */ /* 0x000fe40003f05270 */
[----:B-----5:R-:W-:Y:S01]  /*42c0*/  PRMT R24, R101, 0x7632, R24 ;  /* 0x0000763265187816 */ /* 0x020fe20000000018 */
[----:B------:R-:W-:Y:S01]  /*42d0*/  STS.U16 [R75], R83 ;  /* 0x000000534b007388 */ /* 0x000fe20000000400 */
[----:B--2---:R-:W-:-:S03]  /*42e0*/  SHF.L.U32 R3, R3, 0x10, RZ ;  /* 0x0000001003037819 */ /* 0x004fc600000006ff */
[----:B------:R1:W-:Y:S04]  /*42f0*/  STS.U16 [R75+0x2], R23 ;  /* 0x000002174b007388 */ /* 0x0003e80000000400 */
        /* <DEDUP_REMOVED lines=8> */
[----:B------:R-:W-:Y:S01]  /*4380*/  LDS.U16 R31, [R68+0x40] ;  /* 0x00004000441f7984 */ /* 0x000fe20000000400 */
[----:B------:R-:W-:-:S03]  /*4390*/  FADD.FTZ R20, R3, R38 ;  /* 0x0000002603147221 */ /* 0x000fc60000010000 */
        /* <DEDUP_REMOVED lines=10> */
[----:B0-----:R-:W-:-:S03]  /*4440*/  SHF.L.U32 R5, R5, 0x10, RZ ;  /* 0x0000001005057819 */ /* 0x001fc600000006ff */
[--C-:B------:R-:W-:Y:S01]  /*4450*/  FADD.FTZ R22, R3, R38.reuse ;  /* 0x0000002603167221 */ /* 0x100fe20000010000 */
[----:B------:R-:W-:Y:S01]  /*4460*/  @!P2 FMUL.FTZ R3, R21, -1.4426950216293334961 ;  /* 0xbfb8aa3b1503a820 */ /* 0x000fe20000410000 */
[--C-:B-1----:R-:W-:Y:S01]  /*4470*/  FADD.FTZ R23, R5, R38.reuse ;  /* 0x0000002605177221 */ /* 0x102fe20000010000 */
[----:B------:R-:W-:Y:S02]  /*4480*/  SHF.L.U32 R21, R18, 0x10, RZ ;  /* 0x0000001012157819 */ /* 0x000fe400000006ff */
[----:B------:R-:W-:Y:S01]  /*4490*/  FSETP.GTU.FTZ.AND P5, PT, R22, 20, PT ;  /* 0x41a000001600780b */ /* 0x000fe20003fbc000 */
[----:B------:R-:W-:Y:S01]  /*44a0*/  @!P6 FMUL.FTZ R4, R20, -1.4426950216293334961 ;  /* 0xbfb8aa3b1404e820 */ /* 0x000fe20000410000 */
[----:B------:R-:W0:Y:S01]  /*44b0*/  @!P2 MUFU.EX2 R3, R3 ;  /* 0x000000030003a308 */ /* 0x000e220000000800 */
[----:B------:R-:W-:Y:S01]  /*44c0*/  FSETP.GTU.FTZ.AND P1, PT, R23, 20, PT ;  /* 0x41a000001700780b */ /* 0x000fe20003f3c000 */
[----:B------:R-:W-:Y:S01]  /*44d0*/  FADD.FTZ R21, R21, R38 ;  /* 0x0000002615157221 */ /* 0x000fe20000010000 */
[----:B------:R-:W-:-:S05]  /*44e0*/  IMAD.U32 R19, R19, 0x10000, RZ ;  /* 0x0001000013137824 */ /* 0x000fca00078e00ff */
[----:B------:R-:W1:Y:S01]  /*44f0*/  @!P6 MUFU.EX2 R4, R4 ;  /* 0x000000040004e308 */ /* 0x000e620000000800 */
[----:B------:R-:W2:Y:S01]  /*4500*/  LDS R24, [R57+0x210] ;  /* 0x0002100039187984 */ /* 0x000ea20000000800 */
[----:B------:R-:W-:Y:S01]  /*4510*/  FSETP.GTU.FTZ.AND P4, PT, R21, 20, PT ;  /* 0x41a000001500780b */ /* 0x000fe20003f9c000 */
[----:B------:R-:W-:Y:S01]  /*4520*/  @!P5 FMUL.FTZ R5, R22, -1.4426950216293334961 ;  /* 0xbfb8aa3b1605d820 */ /* 0x000fe20000410000 */
[----:B------:R-:W-:Y:S02]  /*4530*/  FADD.FTZ R22, R19, R38 ;  /* 0x0000002613167221 */ /* 0x000fe40000010000 */
[----:B------:R-:W-:Y:S02]  /*4540*/  @!P1 FMUL.FTZ R19, R23, -1.4426950216293334961 ;  /* 0xbfb8aa3b17139820 */ /* 0x000fe40000410000 */
[----:B------:R-:W3:Y:S01]  /*4550*/  @!P5 MUFU.EX2 R18, R5 ;  /* 0x000000050012d308 */ /* 0x000ee20000000800 */
[----:B0-----:R-:W-:Y:S01]  /*4560*/  @!P2 FADD.FTZ R3, R3, 1 ;  /* 0x3f8000000303a421 */ /* 0x001fe20000010000 */
[----:B------:R-:W-:-:S06]  /*4570*/  FSETP.GTU.FTZ.AND P3, PT, R22, 20, PT ;  /* 0x41a000001600780b */ /* 0x000fcc0003f7c000 */
[----:B------:R-:W0:Y:S01]  /*4580*/  @!P1 MUFU.EX2 R19, R19 ;  /* 0x0000001300139308 */ /* 0x000e220000000800 */
[----:B------:R-:W-:-:S07]  /*4590*/  @!P4 FMUL.FTZ R20, R21, -1.4426950216293334961 ;  /* 0xbfb8aa3b1514c820 */ /* 0x000fce0000410000 */
[----:B------:R4:W5:Y:S02]  /*45a0*/  @!P2 MUFU.RCP R23, R3 ;  /* 0x000000030017a308 */ /* 0x0009640000001000 */
[----:B----4-:R-:W-:Y:S01]  /*45b0*/  SHF.L.U32 R3, R2, 0x10, RZ ;  /* 0x0000001002037819 */ /* 0x010fe200000006ff */
[----:B-1----:R-:W-:-:S05]  /*45c0*/  @!P6 FADD.FTZ R2, R4, 1 ;  /* 0x3f8000000402e421 */ /* 0x002fca0000010000 */
[----:B------:R-:W1:Y:S01]  /*45d0*/  @!P4 MUFU.EX2 R20, R20 ;  /* 0x000000140014c308 */ /* 0x000e620000000800 */
[----:B------:R-:W4:Y:S07]  /*45e0*/  LDC.64 R4, c[0x0][0x388] ;  /* 0x0000e200ff047b82 */ /* 0x000f2e0000000a00 */
[----:B------:R-:W2:Y:S01]  /*45f0*/  @!P6 MUFU.RCP R87, R2 ;  /* 0x000000020057e308 */ /* 0x000ea20000001000 */
[----:B------:R-:W-:Y:S01]  /*4600*/  @!P3 FMUL.FTZ R21, R22, -1.4426950216293334961 ;  /* 0xbfb8aa3b1615b820 */ /* 0x000fe20000410000 */
[----:B---3--:R-:W-:Y:S01]  /*4610*/  @!P5 FADD.FTZ R18, R18, 1 ;  /* 0x3f8000001212d421 */ /* 0x008fe20000010000 */
[----:B------:R-:W-:Y:S01]  /*4620*/  FADD.FTZ R22, R3, R38 ;  /* 0x0000002603167221 */ /* 0x000fe20000010000 */
[----:B0-----:R-:W-:Y:S01]  /*4630*/  @!P1 FADD.FTZ R3, R19, 1 ;  /* 0x3f80000013039421 */ /* 0x001fe20000010000 */
[----:B-----5:R-:W-:-:S03]  /*4640*/  @!P2 FMUL.FTZ R114, R114, R23 ;  /* 0x000000177272a220 */ /* 0x020fc60000410000 */
[----:B------:R-:W0:Y:S01]  /*4650*/  @!P5 MUFU.RCP R26, R18 ;  /* 0x00000012001ad308 */ /* 0x000e220000001000 */
[----:B------:R-:W-:Y:S01]  /*4660*/  FSETP.GTU.FTZ.AND P2, PT, R22, 20, PT ;  /* 0x41a000001600780b */ /* 0x000fe20003f5c000 */
[----:B-1----:R-:W-:-:S06]  /*4670*/  @!P4 FADD.FTZ R20, R20, 1 ;  /* 0x3f8000001414c421 */ /* 0x002fcc0000010000 */
[----:B------:R-:W1:Y:S01]  /*4680*/  @!P1 MUFU.RCP R3, R3 ;  /* 0x0000000300039308 */ /* 0x000e620000001000 */
[----:B--2---:R-:W-:Y:S01]  /*4690*/  @!P6 FMUL.FTZ R116, R116, R87 ;  /* 0x000000577474e220 */ /* 0x004fe20000410000 */
[----:B------:R-:W-:-:S06]  /*46a0*/  ISETP.GE.AND P6, PT, R55, R24, PT ;  /* 0x000000183700720c */ /* 0x000fcc0003fc6270 */
[----:B------:R-:W2:Y:S01]  /*46b0*/  @!P3 MUFU.EX2 R21, R21 ;  /* 0x000000150015b308 */ /* 0x000ea20000000800 */
[----:B----4-:R-:W-:-:S07]  /*46c0*/  IMAD R32, R4, UR14, RZ ;  /* 0x0000000e04207c24 */ /* 0x010fce000f8e02ff */
[----:B------:R-:W3:Y:S01]  /*46d0*/  @!P4 MUFU.RCP R30, R20 ;  /* 0x00000014001ec308 */ /* 0x000ee20000001000 */
[----:B------:R-:W-:Y:S01]  /*46e0*/  @!P2 FMUL.FTZ R22, R22, -1.4426950216293334961 ;  /* 0xbfb8aa3b1616a820 */ /* 0x000fe20000410000 */
[----:B------:R-:W-:Y:S02]  /*46f0*/  IMAD R89, R5, UR15, R32 ;  /* 0x0000000f05597c24 */ /* 0x000fe4000f8e0220 */
[----:B0-----:R-:W-:Y:S01]  /*4700*/  @!P5 FMUL.FTZ R125, R125, R26 ;  /* 0x0000001a7d7dd220 */ /* 0x001fe20000410000 */
[----:B------:R-:W-:Y:S01]  /*4710*/  IMAD.WIDE.U32 R18, R4, UR15, RZ ;  /* 0x0000000f04127c25 */ /* 0x000fe2000f8e00ff */
[----:B------:R-:W-:-:S03]  /*4720*/  IADD3 R2, P5, R55, R34, RZ ;  /* 0x0000002237027210 */ /* 0x000fc60007fbe0ff */
[----:B-1----:R-:W-:Y:S01]  /*4730*/  @!P1 FMUL.FTZ R28, R28, R3 ;  /* 0x000000031c1c9220 */ /* 0x002fe20000410000 */
[----:B------:R2:W0:Y:S01]  /*4740*/  @!P2 MUFU.EX2 R23, R22 ;  /* 0x000000160017a308 */ /* 0x0004220000000800 */
[----:B------:R-:W-:Y:S02]  /*4750*/  IADD3 R87, R19, R89, RZ ;  /* 0x0000005913577210 */ /* 0x000fe40007ffe0ff */
[----:B------:R-:W-:Y:S01]  /*4760*/  LEA.HI.X.SX32 R3, R34, R56, 0x1, P5 ;  /* 0x0000003822037211 */ /* 0x000fe200028f0eff */
[----:B--2---:R-:W-:Y:S01]  /*4770*/  @!P3 FADD.FTZ R22, R21, 1 ;  /* 0x3f8000001516b421 */ /* 0x004fe20000010000 */
[----:B---3--:R-:W-:Y:S06]  /*4780*/  @P6 BRA `(.L_x_8783) ;  /* 0x00000000002c6947 */ /* 0x008fec0003800000 */
        /* <DEDUP_REMOVED lines=11> */
.L_x_8783:
[----:B------:R-:W-:Y:S05]  /*4840*/  BSYNC B0 ;  /* 0x0000000000007941 */ /* 0x000fea0003800000 */
.L_x_8782:
[----:B------:R-:W-:Y:S01]  /*4850*/  MOV R5, R87 ;  /* 0x0000005700057202 */ /* 0x000fe20000000f00 */
[----:B------:R-:W-:Y:S01]  /*4860*/  IMAD.MOV.U32 R4, RZ, RZ, R18 ;  /* 0x000000ffff047224 */ /* 0x000fe200078e0012 */
[----:B------:R-:W-:Y:S01]  /*4870*/  ULDC.64 UR8, c[0x0][0x390] ;  /* 0x0000e40000087ab9 */ /* 0x000fe20000000a00 */
[----:B------:R-:W-:Y:S01]  /*4880*/  IADD3 R65, P1, R65, -0x1c0, RZ ;  /* 0xfffffe4041417810 */ /* 0x000fe20007f3e0ff */
[----:B------:R-:W-:Y:S02]  /*4890*/  IMAD R18, R36, UR8, RZ ;  /* 0x0000000824127c24 */ /* 0x000fe4000f8e02ff */
[----:B0-----:R-:W-:Y:S01]  /*48a0*/  @!P2 FADD.FTZ R23, R23, 1 ;  /* 0x3f8000001717a421 */ /* 0x001fe20000010000 */
[----:B------:R-:W-:Y:S01]  /*48b0*/  IMAD.WIDE.U32 R4, R35, UR8, R4 ;  /* 0x0000000823047c25 */ /* 0x000fe2000f8e0004 */
[----:B------:R-:W-:Y:S01]  /*48c0*/  IADD3.X R66, R66, -0x1, RZ, P1, !PT ;  /* 0xffffffff42427810 */ /* 0x000fe20000ffe4ff */
[----:B------:R-:W0:Y:S02]  /*48d0*/  @!P3 MUFU.RCP R19, R22 ;  /* 0x000000160013b308 */ /* 0x000e240000001000 */
[----:B------:R-:W-:Y:S01]  /*48e0*/  @!P4 FMUL.FTZ R29, R29, R30 ;  /* 0x0000001e1d1dc220 */ /* 0x000fe20000410000 */
[----:B-1----:R-:W-:Y:S01]  /*48f0*/  IMAD R21, R35, UR9, R18 ;  /* 0x0000000923157c24 */ /* 0x002fe2000f8e0212 */
[----:B------:R-:W-:Y:S01]  /*4900*/  IADD3 R20, P1, R4, UR6, RZ ;  /* 0x0000000604147c10 */ /* 0x000fe2000ff3e0ff */
[----:B------:R-:W-:Y:S01]  /*4910*/  ULDC.64 UR8, c[0x0][0x3e0] ;  /* 0x0000f80000087ab9 */ /* 0x000fe20000000a00 */
[----:B------:R-:W-:Y:S01]  /*4920*/  ISETP.GE.AND P4, PT, R62, R24, PT ;  /* 0x000000183e00720c */ /* 0x000fe20003f86270 */
[----:B------:R-:W-:Y:S01]  /*4930*/  BSSY B0, `(.L_x_8784) ;  /* 0x000004e000007945 */ /* 0x000fe20003800000 */
[----:B------:R-:W-:Y:S01]  /*4940*/  IADD3 R4, P5, R65, UR8, RZ ;  /* 0x0000000841047c10 */ /* 0x000fe2000ffbe0ff */
[----:B------:R-:W1:Y:S01]  /*4950*/  @!P2 MUFU.RCP R18, R23 ;  /* 0x000000170012a308 */ /* 0x000e620000001000 */
[----:B------:R-:W-:-:S02]  /*4960*/  IADD3.X R21, R21, UR16, R5, P1, !PT ;  /* 0x0000001015157c10 */ /* 0x000fc40008ffe405 */
[----:B------:R-:W-:Y:S02]  /*4970*/  ISETP.GE.AND P1, PT, R59, R24, PT ;  /* 0x000000183b00720c */ /* 0x000fe40003f26270 */
[----:B------:R-:W-:Y:S02]  /*4980*/  IADD3.X R5, R66, UR9, RZ, P5, !PT ;  /* 0x0000000942057c10 */ /* 0x000fe4000affe4ff */
[----:B------:R-:W-:Y:S01]  /*4990*/  LEA R4, P5, R20, R4, 0x1 ;  /* 0x0000000414047211 */ /* 0x000fe200078a08ff */
[----:B0-----:R-:W-:Y:S01]  /*49a0*/  @!P3 FMUL.FTZ R112, R112, R19 ;  /* 0x000000137070b220 */ /* 0x001fe20000410000 */
[-C--:B------:R-:W-:Y:S02]  /*49b0*/  ISETP.GE.AND P3, PT, R60, R24.reuse, PT ;  /* 0x000000183c00720c */ /* 0x080fe40003f66270 */
[----:B------:R-:W-:Y:S02]  /*49c0*/  LEA.HI.X R5, R20, R5, R21, 0x1, P5 ;  /* 0x0000000514057211 */ /* 0x000fe400028f0c15 */
[----:B------:R-:W-:-:S02]  /*49d0*/  ISETP.GE.AND P5, PT, R61, R24, PT ;  /* 0x000000183d00720c */ /* 0x000fc40003fa6270 */
[----:B------:R-:W-:Y:S01]  /*49e0*/  ISETP.GE.AND P6, PT, R63, R24, PT ;  /* 0x000000183f00720c */ /* 0x000fe20003fc6270 */
[----:B-1----:R-:W-:Y:S01]  /*49f0*/  @!P2 FMUL.FTZ R27, R27, R18 ;  /* 0x000000121b1ba220 */ /* 0x002fe20000410000 */
[----:B------:R-:W-:Y:S01]  /*4a00*/  @!P1 STG.E.U16 desc[UR12][R4.64+0x40], R33 ;  /* 0x0000402104009986 */ /* 0x000fe2000c10150c */
        /* <DEDUP_REMOVED lines=10> */
[----:B------:R-:W-:Y:S01]  /*4ab0*/  @!P5 STG.E.U16 desc[UR12][R4.64+0xc0], R79 ;  /* 0x0000c04f0400d986 */ /* 0x000fe2000c10150c */
[----:B------:R-:W-:Y:S01]  /*4ac0*/  F2FP.BF16.F32.PACK_AB R18, R27, R112 ;  /* 0x000000701b12723e */ /* 0x000fe200000010ff */
[----:B------:R-:W-:Y:S01]  /*4ad0*/  FADD.FTZ R116, R115, R116 ;  /* 0x0000007473747221 */ /* 0x000fe20000010000 */
[----:B------:R-:W-:Y:S01]  /*4ae0*/  PRMT R22, R19, 0x7632, R22 ;  /* 0x0000763213167816 */ /* 0x000fe20000000016 */
[----:B------:R-:W-:Y:S02]  /*4af0*/  @!P6 STG.E.U16 desc[UR12][R4.64+0x140], R83 ;  /* 0x000140530400e986 */ /* 0x000fe4000c10150c */
[----:B------:R-:W-:-:S02]  /*4b00*/  FADD.FTZ R125, R116, R125 ;  /* 0x0000007d747d7221 */ /* 0x000fc40000010000 */
[----:B------:R-:W-:Y:S04]  /*4b10*/  @!P2 STG.E.U16 desc[UR12][R4.64], R31 ;  /* 0x0000001f0400a986 */ /* 0x000fe8000c10150c */
[----:B------:R0:W-:Y:S01]  /*4b20*/  @!P1 STG.E.U16 desc[UR12][R4.64+0x180], R85 ;  /* 0x0001805504009986 */ /* 0x0001e2000c10150c */
[----:B------:R-:W-:Y:S01]  /*4b30*/  BAR.SYNC.DEFER_BLOCKING 0x0 ;  /* 0x0000000000007b1d */ /* 0x000fe20000010000 */
[----:B0-----:R-:W-:Y:S01]  /*4b40*/  F2FP.BF16.F32.PACK_AB R5, R29, R28 ;  /* 0x0000001c1d05723e */ /* 0x001fe200000010ff */
[----:B------:R-:W-:Y:S01]  /*4b50*/  FADD.FTZ R28, R125, R28 ;  /* 0x0000001c7d1c7221 */ /* 0x000fe20000010000 */
[----:B------:R-:W-:Y:S02]  /*4b60*/  PRMT R4, R18, 0x7632, R4 ;  /* 0x0000763212047816 */ /* 0x000fe40000000004 */
[----:B------:R-:W-:Y:S01]  /*4b70*/  PRMT R24, R5, 0x7632, R24 ;  /* 0x0000763205187816 */ /* 0x000fe20000000018 */
[----:B------:R-:W-:-:S04]  /*4b80*/  FADD.FTZ R29, R28, R29 ;  /* 0x0000001d1c1d7221 */ /* 0x000fc80000010000 */
[----:B------:R-:W-:-:S04]  /*4b90*/  FADD.FTZ R40, R29, R112 ;  /* 0x000000701d287221 */ /* 0x000fc80000010000 */
[----:B------:R-:W-:Y:S01]  /*4ba0*/  FADD.FTZ R40, R40, R27 ;  /* 0x0000001b28287221 */ /* 0x000fe20000010000 */
[----:B------:R-:W-:Y:S04]  /*4bb0*/  STS.U16 [R75], R20 ;  /* 0x000000144b007388 */ /* 0x000fe80000000400 */
        /* <DEDUP_REMOVED lines=16> */
[----:B-1----:R-:W-:-:S03]  /*4cc0*/  IMAD R4, R18, UR14, RZ ;  /* 0x0000000e12047c24 */ /* 0x002fc6000f8e02ff */
[----:B------:R-:W-:Y:S01]  /*4cd0*/  LDS.U16 R31, [R74+0x1c0] ;  /* 0x0001c0004a1f7984 */ /* 0x000fe20000000400 */
[----:B------:R-:W-:Y:S02]  /*4ce0*/  IMAD R19, R19, UR15, R4 ;  /* 0x0000000f13137c24 */ /* 0x000fe4000f8e0204 */
[----:B------:R-:W-:Y:S01]  /*4cf0*/  IMAD.WIDE.U32 R4, R18, UR15, RZ ;  /* 0x0000000f12047c25 */ /* 0x000fe2000f8e00ff */
        /* <DEDUP_REMOVED lines=17> */
.L_x_8785:
[----:B------:R-:W-:Y:S05]  /*4e10*/  BSYNC B0 ;  /* 0x0000000000007941 */ /* 0x000fea0003800000 */
.L_x_8784:
[----:B------:R-:W-:Y:S01]  /*4e20*/  MOV R2, R4 ;  /* 0x0000000400027202 */ /* 0x000fe20000000f00 */
[----:B------:R-:W-:Y:S01]  /*4e30*/  IMAD.MOV.U32 R3, RZ, RZ, R29 ;  /* 0x000000ffff037224 */ /* 0x000fe200078e001d */
[----:B------:R-:W-:Y:S01]  /*4e40*/  ULDC.64 UR8, c[0x0][0x3b0] ;  /* 0x0000ec0000087ab9 */ /* 0x000fe20000000a00 */
[----:B------:R-:W-:Y:S01]  /*4e50*/  ULDC.64 UR10, c[0x0][0x3f0] ;  /* 0x0000fc00000a7ab9 */ /* 0x000fe20000000a00 */
[----:B------:R-:W-:Y:S01]  /*4e60*/  IMAD R4, R36, UR8, RZ ;  /* 0x0000000824047c24 */ /* 0x000fe2000f8e02ff */
[----:B------:R-:W-:Y:S01]  /*4e70*/  IADD3 R0, P1, R65, UR10, RZ ;  /* 0x0000000a41007c10 */ /* 0x000fe2000ff3e0ff */
[----:B------:R-:W-:Y:S01]  /*4e80*/  IMAD.WIDE.U32 R2, R35, UR8, R2 ;  /* 0x0000000823027c25 */ /* 0x000fe2000f8e0002 */
[-C--:B------:R-:W-:Y:S01]  /*4e90*/  ISETP.GE.AND P4, PT, R62, R20.reuse, PT ;  /* 0x000000143e00720c */ /* 0x080fe20003f86270 */
[----:B------:R-:W-:Y:S01]  /*4ea0*/  UIADD3 UR4, UR4, -0x100, URZ ;  /* 0xffffff0004047890 */ /* 0x000fe2000fffe03f */
[----:B------:R-:W-:Y:S01]  /*4eb0*/  ISETP.GE.AND P5, PT, R63, R20, PT ;  /* 0x000000143f00720c */ /* 0x000fe20003fa6270 */
[----:B0-----:R-:W-:Y:S01]  /*4ec0*/  IMAD R19, R35, UR9, R4 ;  /* 0x0000000923137c24 */ /* 0x001fe2000f8e0204 */
        /* <DEDUP_REMOVED lines=26> */
.L_x_8759:
[----:B------:R-:W-:Y:S02]  /*5070*/  ULDC.64 UR4, c[0x0][0x3d8] ;  /* 0x0000f60000047ab9 */ /* 0x000fe40000000a00 */
[----:B------:R-:W-:-:S04]  /*5080*/  ISETP.NE.U32.AND P0, PT, RZ, UR4, PT ;  /* 0x00000004ff007c0c */ /* 0x000fc8000bf05070 */
[----:B------:R-:W-:-:S13]  /*5090*/  ISETP.NE.AND.EX P0, PT, RZ, UR5, PT, P0 ;  /* 0x00000005ff007c0c */ /* 0x000fda000bf05300 */
[----:B------:R-:W-:Y:S05]  /*50a0*/  @!P0 BRA `(.L_x_8787) ;  /* 0x00000000005c8947 */ /* 0x000fea0003800000 */
[----:B------:R-:W0:Y:S01]  /*50b0*/  SHFL.DOWN P0, R0, R39, 0x1, 0x1f ;  /* 0x08201f0027007f89 */ /* 0x000e220000000000 */
[----:B------:R-:W-:Y:S01]  /*50c0*/  BSSY B0, `(.L_x_8787) ;  /* 0x0000015000007945 */ /* 0x000fe20003800000 */
[----:B------:R-:W2:Y:S01]  /*50d0*/  S2R R4, SR_LANEID ;  /* 0x0000000000047919 */ /* 0x000ea20000000000 */
[----:B------:R-:W3:Y:S01]  /*50e0*/  S2R R16, SR_TID.X ;  /* 0x0000000000107919 */ /* 0x000ee20000002100 */
[----:B0-----:R-:W-:-:S05]  /*50f0*/  @P0 FADD R0, R0, R39 ;  /* 0x0000002700000221 */ /* 0x001fca0000000000 */
[----:B-1----:R-:W0:Y:S01]  /*5100*/  SHFL.DOWN P0, R3, R0, 0x2, 0x1f ;  /* 0x08401f0000037f89 */ /* 0x002e220000000000 */
        /* <DEDUP_REMOVED lines=16> */
.L_x_8788:
[----:B------:R-:W-:Y:S05]  /*5210*/  BSYNC B0 ;  /* 0x0000000000007941 */ /* 0x000fea0003800000 */
.L_x_8787:
        /* <DEDUP_REMOVED lines=29> */
.L_x_8790:
[----:B-1----:R-:W1:Y:S02]  /*53f0*/  S2R R21, SR_TID.X ;  /* 0x0000000000157919 */ /* 0x002e640000002100 */
.L_x_8791:
[----:B------:R-:W-:Y:S05]  /*5400*/  BSYNC B0 ;  /* 0x0000000000007941 */ /* 0x000fea0003800000 */
.L_x_8789:
[----:B------:R-:W-:Y:S02]  /*5410*/  ULDC UR22, c[0x0][0x21c] ;  /* 0x0000870000167ab9 */ /* 0x000fe40000000800 */
[----:B-1----:R-:W-:-:S13]  /*5420*/  ISETP.GE.AND P0, PT, R21, UR22, PT ;  /* 0x0000001615007c0c */ /* 0x002fda000bf06270 */
[----:B------:R-:W-:Y:S05]  /*5430*/  @P0 EXIT ;  /* 0x000000000000094d */ /* 0x000fea0003800000 */
[----:B------:R-:W1:Y:S01]  /*5440*/  S2UR UR5, SR_CgaCtaId ;  /* 0x00000000000579c3 */ /* 0x000e620000008800 */
[----:B------:R-:W-:Y:S01]  /*5450*/  ULDC.64 UR6, c[0x0][0x378] ;  /* 0x0000de0000067ab9 */ /* 0x000fe20000000a00 */
[----:B------:R-:W-:Y:S01]  /*5460*/  ULDC.64 UR10, c[0x0][0x248] ;  /* 0x00009200000a7ab9 */ /* 0x000fe20000000a00 */
[C---:B------:R-:W-:Y:S01]  /*5470*/  IMAD R0, R36.reuse, UR6, RZ ;  /* 0x0000000624007c24 */ /* 0x040fe2000f8e02ff */
[----:B------:R-:W-:Y:S01]  /*5480*/  BSSY B0, `(.L_x_8792) ;  /* 0x0000048000007945 */ /* 0x000fe20003800000 */
[----:B------:R-:W-:Y:S01]  /*5490*/  IMAD R36, R36, UR10, RZ ;  /* 0x0000000a24247c24 */ /* 0x000fe2000f8e02ff */
[----:B------:R-:W-:Y:S01]  /*54a0*/  UMOV UR4, 0x400 ;  /* 0x0000040000047882 */ /* 0x000fe20000000000 */
[C---:B------:R-:W-:Y:S01]  /*54b0*/  IMAD.WIDE.U32 R2, R35.reuse, UR6, RZ ;  /* 0x0000000623027c25 */ /* 0x040fe2000f8e00ff */
[----:B------:R-:W-:Y:S01]  /*54c0*/  ULDC UR6, c[0x0][0x0] ;  /* 0x0000000000067ab9 */ /* 0x000fe20000000800 */
[----:B------:R-:W-:Y:S01]  /*54d0*/  ULDC.64 UR30, c[0x0][0x2d8] ;  /* 0x0000b600001e7ab9 */ /* 0x000fe20000000a00 */
[----:B------:R-:W-:Y:S01]  /*54e0*/  ULDC.64 UR28, c[0x0][0x250] ;  /* 0x00009400001c7ab9 */ /* 0x000fe20000000a00 */
[C---:B------:R-:W-:Y:S01]  /*54f0*/  IMAD R27, R35.reuse, UR7, R0 ;  /* 0x00000007231b7c24 */ /* 0x040fe2000f8e0200 */
[----:B------:R-:W-:Y:S01]  /*5500*/  ULDC.64 UR24, c[0x0][0x270] ;  /* 0x00009c0000187ab9 */ /* 0x000fe20000000a00 */
[C---:B------:R-:W-:Y:S01]  /*5510*/  IMAD R5, R35.reuse, UR11, R36 ;  /* 0x0000000b23057c24 */ /* 0x040fe2000f8e0224 */
[----:B------:R-:W-:Y:S01]  /*5520*/  ULDC.64 UR26, c[0x0][0x2e0] ;  /* 0x0000b800001a7ab9 */ /* 0x000fe20000000a00 */
[----:B------:R-:W-:Y:S01]  /*5530*/  IMAD.WIDE.U32 R18, R35, UR10, RZ ;  /* 0x0000000a23127c25 */ /* 0x000fe2000f8e00ff */
[----:B------:R-:W-:Y:S01]  /*5540*/  IADD3 R27, R3, R27, RZ ;  /* 0x0000001b031b7210 */ /* 0x000fe20007ffe0ff */
[----:B------:R-:W-:Y:S01]  /*5550*/  ULDC.64 UR8, c[0x0][0x340] ;  /* 0x0000d00000087ab9 */ /* 0x000fe20000000a00 */
[----:B------:R-:W-:Y:S01]  /*5560*/  ULDC.64 UR10, c[0x0][0x3c0] ;  /* 0x0000f000000a7ab9 */ /* 0x000fe20000000a00 */
[----:B------:R-:W-:Y:S01]  /*5570*/  ULDC.64 UR14, c[0x0][0x360] ;  /* 0x0000d800000e7ab9 */ /* 0x000fe20000000a00 */
[----:B------:R-:W-:Y:S01]  /*5580*/  IADD3 R33, R19, R5, RZ ;  /* 0x0000000513217210 */ /* 0x000fe20007ffe0ff */
[----:B------:R-:W-:Y:S01]  /*5590*/  ULDC.64 UR16, c[0x0][0x3c8] ;  /* 0x0000f20000107ab9 */ /* 0x000fe20000000a00 */
[----:B------:R-:W-:Y:S01]  /*55a0*/  ULDC.64 UR18, c[0x0][0x380] ;  /* 0x0000e00000127ab9 */ /* 0x000fe20000000a00 */
[----:B------:R-:W-:Y:S01]  /*55b0*/  ULDC.64 UR20, c[0x0][0x3d0] ;  /* 0x0000f40000147ab9 */ /* 0x000fe20000000a00 */
[----:B-1----:R-:W-:-:S12]  /*55c0*/  ULEA UR4, UR5, UR4, 0x18 ;  /* 0x0000000405047291 */ /* 0x002fd8000f8ec03f */
.L_x_8793:
[C---:B------:R-:W-:Y:S01]  /*55d0*/  LEA R0, R21.reuse, UR4, 0x2 ;  /* 0x0000000415007c11 */ /* 0x040fe2000f8e10ff */
[----:B------:R-:W-:Y:S01]  /*55e0*/  IMAD.MOV.U32 R40, RZ, RZ, R14 ;  /* 0x000000ffff287224 */ /* 0x000fe200078e000e */
[----:B------:R-:W-:Y:S02]  /*55f0*/  SHF.R.S32.HI R22, RZ, 0x1f, R21 ;  /* 0x0000001fff167819 */ /* 0x000fe40000011415 */
[----:B------:R-:W-:Y:S01]  /*5600*/  MOV R44, R10 ;  /* 0x0000000a002c7202 */ /* 0x000fe20000000f00 */
[----:B-1----:R-:W1:Y:S01]  /*5610*/  LDS R23, [R0+0x14d8] ;  /* 0x0014d80000177984 */ /* 0x002e620000000800 */
[----:B--23--:R-:W-:-:S03]  /*5620*/  IMAD.WIDE.U32 R8, R21, UR24, R40 ;  /* 0x0000001815087c25 */ /* 0x00cfc6000f8e0028 */
[----:B------:R-:W2:Y:S01]  /*5630*/  LDS R25, [R0+0x18d8] ;  /* 0x0018d80000197984 */ /* 0x000ea20000000800 */
[C---:B------:R-:W-:Y:S02]  /*5640*/  IMAD R6, R22.reuse, UR8, RZ ;  /* 0x0000000816067c24 */ /* 0x040fe4000f8e02ff */
[----:B------:R-:W-:Y:S02]  /*5650*/  IMAD R16, R22, UR24, RZ ;  /* 0x0000001816107c24 */ /* 0x000fe4000f8e02ff */
[----:B0-----:R-:W-:-:S04]  /*5660*/  IMAD.WIDE.U32 R4, R21, UR8, R44 ;  /* 0x0000000815047c25 */ /* 0x001fc8000f8e002c */
        /* <DEDUP_REMOVED lines=8> */
[----:B-1----:R0:W-:Y:S04]  /*56f0*/  REDG.E.ADD.F32.FTZ.RN.STRONG.GPU desc[UR12][R6.64], R23 ;  /* 0x00000017060079a6 */ /* 0x0021e8000c10f38c */
[----:B------:R1:W2:Y:S01]  /*5700*/  LDG.E R20, desc[UR12][R16.64] ;  /* 0x0000000c10147981 */ /* 0x0002a2000c1e1900 */
[----:B------:R-:W-:Y:S01]  /*5710*/  MOV R42, R12 ;  /* 0x0000000c002a7202 */ /* 0x000fe20000000f00 */
[C---:B------:R-:W-:Y:S02]  /*5720*/  IMAD R24, R22.reuse, UR14, RZ ;  /* 0x0000000e16187c24 */ /* 0x040fe4000f8e02ff */
[----:B------:R-:W-:Y:S02]  /*5730*/  IMAD R26, R22, UR28, RZ ;  /* 0x0000001c161a7c24 */ /* 0x000fe4000f8e02ff */
[----:B------:R-:W-:Y:S01]  /*5740*/  IMAD.WIDE.U32 R4, R21, UR14, R42 ;  /* 0x0000000e15047c25 */ /* 0x000fe2000f8e002a */
[----:B0-----:R-:W-:-:S02]  /*5750*/  MOV R6, R18 ;  /* 0x0000001200067202 */ /* 0x001fc40000000f00 */
[----:B------:R-:W-:Y:S01]  /*5760*/  MOV R7, R33 ;  /* 0x0000002100077202 */ /* 0x000fe20000000f00 */
[C---:B------:R-:W-:Y:S02]  /*5770*/  IMAD R29, R21.reuse, UR15, R24 ;  /* 0x0000000f151d7c24 */ /* 0x040fe4000f8e0218 */
[C---:B------:R-:W-:Y:S02]  /*5780*/  IMAD R31, R21.reuse, UR29, R26 ;  /* 0x0000001d151f7c24 */ /* 0x040fe4000f8e021a */
[----:B------:R-:W-:Y:S01]  /*5790*/  IMAD.WIDE.U32 R8, R21, UR28, R6 ;  /* 0x0000001c15087c25 */ /* 0x000fe2000f8e0006 */
[----:B------:R-:W-:-:S03]  /*57a0*/  LEA R6, P0, R4, UR16, 0x2 ;  /* 0x0000001004067c11 */ /* 0x000fc6000f8010ff */
[----:B------:R-:W-:Y:S01]  /*57b0*/  IMAD.IADD R7, R5, 0x1, R29 ;  /* 0x0000000105077824 */ /* 0x000fe200078e021d */
[----:B-1----:R-:W-:Y:S02]  /*57c0*/  LEA R16, P1, R8, UR30, 0x2 ;  /* 0x0000001e08107c11 */ /* 0x002fe4000f8210ff */
[----:B------:R-:W-:Y:S02]  /*57d0*/  IADD3 R5, R9, R31, RZ ;  /* 0x0000001f09057210 */ /* 0x000fe40007ffe0ff */
[----:B------:R-:W-:Y:S02]  /*57e0*/  LEA.HI.X R7, R4, UR17, R7, 0x2, P0 ;  /* 0x0000001104077c11 */ /* 0x000fe400080f1407 */
[----:B------:R-:W-:Y:S01]  /*57f0*/  LEA.HI.X R17, R8, UR31, R5, 0x2, P1 ;  /* 0x0000001f08117c11 */ /* 0x000fe200088f1405 */
[----:B--2---:R-:W-:-:S05]  /*5800*/  FMUL.FTZ R23, R20, R25 ;  /* 0x0000001914177220 */ /* 0x004fca0000410000 */
        /* <DEDUP_REMOVED lines=16> */
.L_x_8792:
[----:B------:R-:W-:Y:S05]  /*5910*/  EXIT ;  /* 0x000000000000794d */ /* 0x000fea0003800000 */
.L_x_8794:
        /* <DEDUP_REMOVED lines=14> */
.L_x_11010:


//--------------------- .text._Z25selective_scan_bwd_kernelI32Selective_Scan_bwd_kernel_traitsILi32ELi8ELb0ELb0ELb0ELb1ELb1EN3c108BFloat16EfEEv12SSMParamsBwd --------------------------
	.section	.text._Z25selective_scan_bwd_kernelI32Selective_Scan_bwd_kernel_traitsILi32ELi8ELb0ELb0ELb0ELb1ELb1EN3c108BFloat16EfEEv12SSMParamsBwd,"ax",@progbits
	.align	128
        .global         _Z25selective_scan_bwd_kernelI32Selective_Scan_bwd_kernel_traitsILi32ELi8ELb0ELb0ELb0ELb1ELb1EN3c108BFloat16EfEEv12SSMParamsBwd
        .type           _Z25selective_scan_bwd_kernelI32Selective_Scan_bwd_kernel_traitsILi32ELi8ELb0ELb0ELb0ELb1ELb1EN3c108BFloat16EfEEv12SSMParamsBwd,@function
        .size           _Z25selective_scan_bwd_kernelI32Selective_Scan_bwd_kernel_traitsILi32ELi8ELb0ELb0ELb0ELb1ELb1EN3c108BFloat16EfEEv12SSMParamsBwd,(.L_x_11011 - _Z25selective_scan_bwd_kernelI32Selective_Scan_bwd_kernel_traitsILi32ELi8ELb0ELb0ELb0ELb1ELb1EN3c108BFloat16EfEEv12SSMParamsBwd)
        .other          _Z25selective_scan_bwd_kernelI32Selective_Scan_bwd_kernel_traitsILi32ELi8ELb0ELb0ELb0ELb1ELb1EN3c108BFloat16EfEEv12SSMParamsBwd,@"STO_CUDA_ENTRY STV_DEFAULT"
_Z25selective_scan_bwd_kernelI32Selective_Scan_bwd_kernel_traitsILi32ELi8ELb0ELb0ELb0ELb1ELb1EN3c108BFloat16EfEEv12SSMParamsBwd:
.text._Z25selective_scan_bwd_kernelI32Selective_Scan_bwd_kernel_traitsILi32ELi8ELb0ELb0ELb0ELb1ELb1EN3c108BFloat16EfEEv12SSMParamsBwd:
        /* <DEDUP_REMOVED lines=68> */
[----:B------:R-:W-:Y:S01]  /*0440*/  IADD3 R11, P4, R11, R6, RZ ;  /* 0x000000060b0b7210 */ /* 0x000fe20007f9e0ff */
[----:B------:R-:W-:Y:S01]  /*0450*/  HFMA2.MMA R3, -RZ, RZ, 0, 0 ;  /* 0x00000000ff037435 */ /* 0x000fe200000001ff */
[----:B------:R-:W-:Y:S02]  /*0460*/  IADD3.X R2, R13, R5, R2, P3, !PT ;  /* 0x000000050d027210 */ /* 0x000fe40001ffe402 */
[----:B------:R-:W-:Y:S02]  /*0470*/  ISETP.GE.AND P3, PT, R15, 0x1, PT ;  /* 0x000000010f00780c */ /* 0x000fe40003f66270 */
[----:B------:R-:W-:Y:S01]  /*0480*/  IADD3.X R6, R13, R7, R0, P4, !PT ;  /* 0x000000070d067210 */ /* 0x000fe200027fe400 */
[----:B--2---:R-:W-:Y:S01]  /*0490*/  @P0 IMAD R0, R24, UR16, R85 ;  /* 0x0000001018000c24 */ /* 0x004fe2000f8e0255 */
[----:B------:R-:W-:-:S02]  /*04a0*/  MOV R14, RZ ;  /* 0x000000ff000e7202 */ /* 0x000fc40000000f00 */
[C---:B------:R-:W-:Y:S01]  /*04b0*/  @P1 LEA R14, P4, R85.reuse, R20, 0x2 ;  /* 0x00000014550e1211 */ /* 0x040fe200078810ff */
[----:B------:R-:W-:Y:S01]  /*04c0*/  @P0 IMAD R0, R0, R15, RZ ;  /* 0x0000000f00000224 */ /* 0x000fe200078e02ff */
[C---:B------:R-:W-:Y:S01]  /*04d0*/  @P2 LEA R3, P5, R85.reuse, R22, 0x2 ;  /* 0x0000001655032211 */ /* 0x040fe200078a10ff */
[----:B------:R-:W-:Y:S01]  /*04e0*/  IMAD.MOV.U32 R12, RZ, RZ, RZ ;  /* 0x000000ffff0c7224 */ /* 0x000fe200078e00ff */
[----:B------:R-:W-:Y:S01]  /*04f0*/  MOV R7, RZ ;  /* 0x000000ff00077202 */ /* 0x000fe20000000f00 */
[----:B---3--:R-:W-:Y:S01]  /*0500*/  @P0 IMAD R5, R0, R25, RZ ;  /* 0x0000001900050224 */ /* 0x008fe200078e02ff */
[C-C-:B------:R-:W-:Y:S02]  /*0510*/  @P1 LEA.HI.X R7, R85.reuse, R21, R82.reuse, 0x2, P4 ;  /* 0x0000001555071211 */ /* 0x140fe400020f1452 */
[----:B------:R-:W-:Y:S02]  /*0520*/  @P2 LEA.HI.X R12, R85, R23, R82, 0x2, P5 ;  /* 0x00000017550c2211 */ /* 0x000fe400028f1452 */
[----:B0-----:R-:W-:-:S02]  /*0530*/  LEA R70, P4, R11, R70, 0x1 ;  /* 0x000000460b467211 */ /* 0x001fc400078808ff */
[----:B-1----:R-:W-:Y:S02]  /*0540*/  LEA R76, P1, R75, R76, 0x1 ;  /* 0x0000004c4b4c7211 */ /* 0x002fe400078208ff */
[----:B----4-:R-:W-:Y:S01]  /*0550*/  LEA R74, P2, R73, R26, 0x1 ;  /* 0x0000001a494a7211 */ /* 0x010fe200078408ff */
[----:B------:R-:W-:Y:S01]  /*0560*/  HFMA2.MMA R78, -RZ, RZ, 0, 0 ;  /* 0x00000000ff4e7435 */ /* 0x000fe200000001ff */
[----:B------:R-:W-:Y:S01]  /*0570*/  @P0 IMAD.WIDE R4, R5, 0x8, R8 ;  /* 0x0000000805040825 */ /* 0x000fe200078e0208 */
[----:B------:R-:W-:Y:S02]  /*0580*/  LEA.HI.X R71, R11, R71, R6, 0x1, P4 ;  /* 0x000000470b477211 */ /* 0x000fe400020f0c06 */
[----:B------:R-:W-:Y:S02]  /*0590*/  @!P0 CS2R R4, SRZ ;  /* 0x0000000000048805 */ /* 0x000fe4000001ff00 */
[----:B------:R-:W-:Y:S02]  /*05a0*/  LEA.HI.X R75, R75, R77, R10, 0x1, P1 ;  /* 0x0000004d4b4b7211 */ /* 0x000fe400008f0c0a */
[----:B------:R-:W-:-:S02]  /*05b0*/  LEA.HI.X R73, R73, R27, R2, 0x1, P2 ;  /* 0x0000001b49497211 */ /* 0x000fc400010f0c02 */
[----:B------:R-:W-:Y:S02]  /*05c0*/  MOV R6, R14 ;  /* 0x0000000e00067202 */ /* 0x000fe40000000f00 */
        /* <DEDUP_REMOVED lines=8> */
[----:B------:R-:W-:-:S04]  /*0650*/  MOV R81, RZ ;  /* 0x000000ff00517202 */ /* 0x000fc80000000f00 */
[----:B------:R-:W3:Y:S01]  /*0660*/  LDC R72, c[0x0][0x224] ;  /* 0x00008900ff487b82 */ /* 0x000ee20000000800 */
[----:B-1----:R-:W-:-:S03]  /*0670*/  ULEA UR5, UR5, UR4, 0x18 ;  /* 0x0000000405057291 */ /* 0x002fc6000f8ec03f */
[----:B------:R-:W-:Y:S01]  /*0680*/  UMOV UR4, URZ ;  /* 0x0000003f00047c82 */ /* 0x000fe20008000000 */
[C---:B0-----:R-:W-:Y:S01]  /*0690*/  IMAD.SHL.U32 R0, R79.reuse, 0x8, RZ ;  /* 0x000000084f007824 */ /* 0x041fe200078e00ff */
[----:B------:R-:W-:-:S04]  /*06a0*/  LOP3.LUT R119, R79, 0x1f, RZ, 0xc0, !PT ;  /* 0x0000001f4f777812 */ /* 0x000fc800078ec0ff */
        /* <DEDUP_REMOVED lines=10> */
.L_x_8827:
        /* <DEDUP_REMOVED lines=23> */
[----:B------:R-:W-:Y:S02]  /*08c0*/  ISETP.GE.AND P2, PT, R66, R21, PT ;  /* 0x000000154200720c */ /* 0x000fe40003f46270 */
[----:B------:R-:W-:-:S02]  /*08d0*/  IADD3.X R3, R75, R60, RZ, P3, !PT ;  /* 0x0000003c4b037210 */ /* 0x000fc40001ffe4ff */
        /* <DEDUP_REMOVED lines=16> */
[----:B------:R-:W-:Y:S02]  /*09e0*/  LEA R57, R18, UR5, 0x1 ;  /* 0x0000000512397c11 */ /* 0x000fe4000f8e08ff */
[----:B------:R-:W-:Y:S02]  /*09f0*/  LEA R56, R20, UR5, 0x1 ;  /* 0x0000000514387c11 */ /* 0x000fe4000f8e08ff */
[C---:B-1----:R-:W-:Y:S02]  /*0a00*/  IADD3 R2, R77.reuse, 0x60, RZ ;  /* 0x000000604d027810 */ /* 0x042fe40007ffe0ff */
[----:B------:R-:W-:-:S02]  /*0a10*/  IADD3 R18, R77, 0x80, RZ ;  /* 0x000000804d127810 */ /* 0x000fc40007ffe0ff */
[C---:B------:R-:W-:Y:S02]  /*0a20*/  IADD3 R20, R77.reuse, 0xa0, RZ ;  /* 0x000000a04d147810 */ /* 0x040fe40007ffe0ff */
[----:B------:R-:W-:Y:S02]  /*0a30*/  IADD3 R24, R77, 0xe0, RZ ;  /* 0x000000e04d187810 */ /* 0x000fe40007ffe0ff */
[-C--:B------:R-:W-:Y:S02]  /*0a40*/  LEA.HI.SX32 R2, R2, R77.reuse, 0x1b ;  /* 0x0000004d02027211 */ /* 0x080fe400078fdaff */
[-C--:B------:R-:W-:Y:S02]  /*0a50*/  LEA.HI.SX32 R18, R18, R77.reuse, 0x1b ;  /* 0x0000004d12127211 */ /* 0x080fe400078fdaff */
        /* <DEDUP_REMOVED lines=8> */
[----:B------:R-:W-:Y:S02]  /*0ae0*/  ISETP.GE.AND P6, PT, R68, R21, PT ;  /* 0x000000154400720c */ /* 0x000fe40003fc6270 */
[----:B------:R-:W-:Y:S02]  /*0af0*/  IADD3 R2, P5, R70, R59, RZ ;  /* 0x0000003b46027210 */ /* 0x000fe40007fbe0ff */
[-C--:B------:R-:W-:Y:S02]  /*0b00*/  ISETP.GE.AND P0, PT, R67, R21.reuse, PT ;  /* 0x000000154300720c */ /* 0x080fe40003f06270 */
[-C--:B------:R-:W-:Y:S02]  /*0b10*/  ISETP.GE.AND P1, PT, R66, R21.reuse, PT ;  /* 0x000000154200720c */ /* 0x080fe40003f26270 */
[-C--:B------:R-:W-:Y:S02]  /*0b20*/  ISETP.GE.AND P2, PT, R65, R21.reuse, PT ;  /* 0x000000154100720c */ /* 0x080fe40003f46270 */
[----:B------:R-:W-:-:S02]  /*0b30*/  ISETP.GE.AND P4, PT, R63, R21, PT ;  /* 0x000000153f00720c */ /* 0x000fc40003f86270 */
[----:B------:R-:W-:Y:S02]  /*0b40*/  IADD3.X R3, R71, R60, RZ, P5, !PT ;  /* 0x0000003c47037210 */ /* 0x000fe40002ffe4ff */
[----:B------:R-:W-:Y:S02]  /*0b50*/  ISETP.GE.AND P5, PT, R62, R21, PT ;  /* 0x000000153e00720c */ /* 0x000fe40003fa6270 */
[----:B------:R-:W-:Y:S02]  /*0b60*/  PRMT R18, RZ, 0x7610, R18 ;  /* 0x00007610ff127816 */ /* 0x000fe40000000012 */
[----:B------:R-:W-:Y:S02]  /*0b70*/  PRMT R19, RZ, 0x7610, R19 ;  /* 0x00007610ff137816 */ /* 0x000fe40000000013 */
[----:B------:R-:W-:Y:S02]  /*0b80*/  PRMT R20, RZ, 0x7610, R20 ;  /* 0x00007610ff147816 */ /* 0x000fe40000000014 */
[----:B------:R-:W-:-:S02]  /*0b90*/  PRMT R23, RZ, 0x7610, R23 ;  /* 0x00007610ff177816 */ /* 0x000fc40000000017 */
[----:B------:R-:W-:Y:S01]  /*0ba0*/  PRMT R22, RZ, 0x7610, R22 ;  /* 0x00007610ff167816 */ /* 0x000fe20000000016 */
[----:B--2---:R-:W-:Y:S04]  /*0bb0*/  STS.U16 [R58], R11 ;  /* 0x0000000b3a007388 */ /* 0x004fe80000000400 */
[----:B---3--:R1:W-:Y:S04]  /*0bc0*/  STS.U16 [R57+0x40], R0 ;  /* 0x0000400039007388 */ /* 0x0083e80000000400 */
[----:B----4-:R-:W-:Y:S01]  /*0bd0*/  STS.U16 [R56+0x80], R13 ;  /* 0x0000800d38007388 */ /* 0x010fe20000000400 */
[----:B-1----:R-:W-:-:S04]  /*0be0*/  SHF.L.U32 R0, R77, 0x3, RZ ;  /* 0x000000034d007819 */ /* 0x002fc800000006ff */
[----:B------:R-:W-:Y:S01]  /*0bf0*/  LEA.HI.SX32 R50, R0, R0, 0x1b ;  /* 0x0000000000327211 */ /* 0x000fe200078fdaff */
[----:B------:R1:W-:Y:S03]  /*0c00*/  STS.U16 [R55+0xc0], R12 ;  /* 0x0000c00c37007388 */ /* 0x0003e60000000400 */
[----:B------:R-:W-:Y:S01]  /*0c10*/  LEA R50, R50, UR5, 0x1 ;  /* 0x0000000532327c11 */ /* 0x000fe2000f8e08ff */
[----:B------:R2:W-:Y:S04]  /*0c20*/  STS.U16 [R54+0x100], R15 ;  /* 0x0001000f36007388 */ /* 0x0005e80000000400 */
[----:B------:R3:W-:Y:S04]  /*0c30*/  STS.U16 [R53+0x140], R14 ;  /* 0x0001400e35007388 */ /* 0x0007e80000000400 */
        /* <DEDUP_REMOVED lines=11> */
[----:B-1----:R-:W-:-:S02]  /*0cf0*/  IADD3 R12, P3, R74, R59, RZ ;  /* 0x0000003b4a0c7210 */ /* 0x002fc40007f7e0ff */
[----:B------:R-:W-:Y:S02]  /*0d00*/  PRMT R11, RZ, 0x7610, R11 ;  /* 0x00007610ff0b7816 */ /* 0x000fe4000000000b */
[----:B------:R-:W-:Y:S01]  /*0d10*/  IADD3.X R13, R73, R60, RZ, P3, !PT ;  /* 0x0000003c490d7210 */ /* 0x000fe20001ffe4ff */
[----:B------:R-:W-:Y:S01]  /*0d20*/  BAR.SYNC.DEFER_BLOCKING 0x0 ;  /* 0x0000000000007b1d */ /* 0x000fe20000010000 */
[-C--:B------:R-:W-:Y:S02]  /*0d30*/  ISETP.GE.AND P3, PT, R64, R21.reuse, PT ;  /* 0x000000154000720c */ /* 0x080fe40003f66270 */
[----:B--2---:R-:W-:Y:S02]  /*0d40*/  PRMT R15, RZ, 0x7610, R15 ;  /* 0x00007610ff0f7816 */ /* 0x004fe4000000000f */
[----:B------:R-:W-:Y:S01]  /*0d50*/  PRMT R0, RZ, 0x7610, R0 ;  /* 0x00007610ff007816 */ /* 0x000fe20000000000 */
[----:B------:R-:W2:Y:S01]  /*0d60*/  @!P6 LDG.E.U16 R11, desc[UR14][R12.64] ;  /* 0x0000000e0c0be981 */ /* 0x000ea2000c1e1500 */
[----:B------:R-:W-:-:S03]  /*0d70*/  ISETP.GE.AND P6, PT, R61, R21, PT ;  /* 0x000000153d00720c */ /* 0x000fc60003fc6270 */
[----:B------:R-:W2:Y:S04]  /*0d80*/  @!P0 LDG.E.U16 R18, desc[UR14][R12.64+0x40] ;  /* 0x0000400e0c128981 */ /* 0x000ea8000c1e1500 */
[----:B------:R-:W2:Y:S04]  /*0d90*/  @!P1 LDG.E.U16 R19, desc[UR14][R12.64+0x80] ;  /* 0x0000800e0c139981 */ /* 0x000ea8000c1e1500 */
[----:B------:R-:W2:Y:S04]  /*0da0*/  @!P2 LDG.E.U16 R20, desc[UR14][R12.64+0xc0] ;  /* 0x0000c00e0c14a981 */ /* 0x000ea8000c1e1500 */
[----:B------:R-:W2:Y:S04]  /*0db0*/  @!P3 LDG.E.U16 R23, desc[UR14][R12.64+0x100] ;  /* 0x0001000e0c17b981 */ /* 0x000ea8000c1e1500 */
[----:B------:R-:W2:Y:S04]  /*0dc0*/  @!P4 LDG.E.U16 R22, desc[UR14][R12.64+0x140] ;  /* 0x0001400e0c16c981 */ /* 0x000ea8000c1e1500 */
[----:B------:R-:W2:Y:S04]  /*0dd0*/  @!P5 LDG.E.U16 R15, desc[UR14][R12.64+0x180] ;  /* 0x0001800e0c0fd981 */ /* 0x000ea8000c1e1500 */
[----:B------:R-:W2:Y:S01]  /*0de0*/  @!P6 LDG.E.U16 R0, desc[UR14][R12.64+0x1c0] ;  /* 0x0001c00e0c00e981 */ /* 0x000ea2000c1e1500 */
[----:B---3--:R-:W-:-:S02]  /*0df0*/  P2R R14, PR, RZ, 0x1 ;  /* 0x00000001ff0e7803 */ /* 0x008fc40000000000 */
[----:B------:R-:W-:Y:S02]  /*0e00*/  ISETP.GE.AND P0, PT, R68, R21, PT ;  /* 0x000000154400720c */ /* 0x000fe40003f06270 */
[----:B----4-:R-:W-:Y:S02]  /*0e10*/  PRMT R17, RZ, 0x7610, R17 ;  /* 0x00007610ff117816 */ /* 0x010fe40000000011 */
[----:B------:R-:W-:Y:S02]  /*0e20*/  PRMT R27, RZ, 0x7610, R27 ;  /* 0x00007610ff1b7816 */ /* 0x000fe4000000001b */
[----:B------:R-:W-:Y:S02]  /*0e30*/  PRMT R28, RZ, 0x7610, R28 ;  /* 0x00007610ff1c7816 */ /* 0x000fe4000000001c */
[----:B------:R-:W-:Y:S02]  /*0e40*/  PRMT R29, RZ, 0x7610, R29 ;  /* 0x00007610ff1d7816 */ /* 0x000fe4000000001d */
[----:B------:R-:W-:-:S02]  /*0e50*/  PRMT R30, RZ, 0x7610, R30 ;  /* 0x00007610ff1e7816 */ /* 0x000fc4000000001e */
        /* <DEDUP_REMOVED lines=13> */
[----:B------:R-:W-:Y:S04]  /*0f30*/  LDS.U16 R18, [R50+0x4] ;  /* 0x0000040032127984 */ /* 0x000fe80000000400 */
[----:B------:R-:W-:Y:S04]  /*0f40*/  LDS.U16 R19, [R50+0x6] ;  /* 0x0000060032137984 */ /* 0x000fe80000000400 */
[----:B------:R-:W-:Y:S04]  /*0f50*/  LDS.U16 R20, [R50+0x8] ;  /* 0x0000080032147984 */ /* 0x000fe80000000400 */
[----:B------:R-:W3:Y:S04]  /*0f60*/  LDS.U16 R23, [R50+0xa] ;  /* 0x00000a0032177984 */ /* 0x000ee80000000400 */
[----:B------:R-:W4:Y:S04]  /*0f70*/  LDS.U16 R22, [R50+0xc] ;  /* 0x00000c0032167984 */ /* 0x000f280000000400 */
        /* <DEDUP_REMOVED lines=13> */
[----:B-1----:R-:W1:Y:S01]  /*1050*/  LDC.64 R2, c[0x0][0x2b0] ;  /* 0x0000ac00ff027b82 */ /* 0x002e620000000a00 */
[----:B--2---:R-:W-:Y:S01]  /*1060*/  SHF.L.U32 R25, R25, 0x10, RZ ;  /* 0x0000001019197819 */ /* 0x004fe200000006ff */
[----:B---3--:R-:W-:Y:S01]  /*1070*/  IMAD.U32 R23, R23, 0x10000, RZ ;  /* 0x0001000017177824 */ /* 0x008fe200078e00ff */
[----:B------:R-:W-:Y:S01]  /*1080*/  SHF.L.U32 R19, R19, 0x10, RZ ;  /* 0x0000001013137819 */ /* 0x000fe200000006ff */
[----:B0-----:R-:W-:Y:S01]  /*1090*/  IMAD R14, R86, UR17, RZ ;  /* 0x00000011560e7c24 */ /* 0x001fe2000f8e02ff */
[----:B------:R-:W-:Y:S01]  /*10a0*/  SHF.R.S32.HI R11, RZ, 0x1f, R10 ;  /* 0x0000001fff0b7819 */ /* 0x000fe2000001140a */
[--C-:B-----5:R-:W-:Y:S01]  /*10b0*/  FADD.FTZ R41, R25, R80.reuse ;  /* 0x0000005019297221 */ /* 0x120fe20000010000 */
[----:B----4-:R-:W-:Y:S01]  /*10c0*/  SHF.L.U32 R33, R22, 0x10, RZ ;  /* 0x0000001016217819 */ /* 0x010fe200000006ff */
[--C-:B------:R-:W-:Y:S01]  /*10d0*/  FADD.FTZ R39, R19, R80.reuse ;  /* 0x0000005013277221 */ /* 0x100fe20000010000 */
[----:B------:R-:W-:Y:S01]  /*10e0*/  FADD.FTZ R37, R23, R80 ;  /* 0x0000005017257221 */ /* 0x000fe20000010000 */
[----:B------:R-:W-:Y:S01]  /*10f0*/  ULEA UR6, UR6, UR4, 0x8 ;  /* 0x0000000406067291 */ /* 0x000fe2000f8e403f */
[----:B------:R-:W-:Y:S01]  /*1100*/  BSSY B0, `(.L_x_8796) ;  /* 0x000003a000007945 */ /* 0x000fe20003800000 */
[----:B------:R-:W-:Y:S01]  /*1110*/  IMAD R87, R87, UR16, R14 ;  /* 0x0000001057577c24 */ /* 0x000fe2000f8e020e */
[----:B------:R-:W-:Y:S01]  /*1120*/  FSETP.GTU.FTZ.AND P6, PT, R41, 20, PT ;  /* 0x41a000002900780b */ /* 0x000fe20003fdc000 */
[----:B------:R-:W-:Y:S01]  /*1130*/  @!P0 IMAD.WIDE.U32 R14, R86, UR16, R10 ;  /* 0x00000010560e8c25 */ /* 0x000fe2000f8e000a */
[----:B------:R-:W-:-:S03]  /*1140*/  FSETP.GTU.FTZ.AND P4, PT, R39, 20, PT ;  /* 0x41a000002700780b */ /* 0x000fc60003f9c000 */
[----:B------:R-:W-:Y:S01]  /*1150*/  FADD.FTZ R36, R33, R80 ;  /* 0x0000005021247221 */ /* 0x000fe20000010000 */
[----:B------:R-:W-:Y:S01]  /*1160*/  FSETP.GTU.FTZ.AND P2, PT, R37, 20, PT ;  /* 0x41a000002500780b */ /* 0x000fe20003f5c000 */
[----:B------:R-:W-:Y:S04]  /*1170*/  STS.U16 [R58], R17 ;  /* 0x000000113a007388 */ /* 0x000fe80000000400 */
[----:B------:R-:W-:Y:S04]  /*1180*/  STS.U16 [R57+0x40], R0 ;  /* 0x0000400039007388 */ /* 0x000fe80000000400 */
[----:B------:R0:W-:Y:S02]  /*1190*/  STS.U16 [R56+0x80], R27 ;  /* 0x0000801b38007388 */ /* 0x0001e40000000400 */
[----:B0-----:R-:W-:-:S04]  /*11a0*/  IMAD.U32 R27, R24, 0x10000, RZ ;  /* 0x00010000181b7824 */ /* 0x001fc800078e00ff */
[----:B------:R-:W-:Y:S01]  /*11b0*/  FADD.FTZ R42, R27, R80 ;  /* 0x000000501b2a7221 */ /* 0x000fe20000010000 */
[----:B------:R-:W-:Y:S04]  /*11c0*/  STS.U16 [R55+0xc0], R28 ;  /* 0x0000c01c37007388 */ /* 0x000fe80000000400 */
[----:B------:R-:W-:Y:S01]  /*11d0*/  FSETP.GTU.FTZ.AND P1, PT, R42, 20, PT ;  /* 0x41a000002a00780b */ /* 0x000fe20003f3c000 */
[----:B------:R0:W-:Y:S04]  /*11e0*/  STS.U16 [R54+0x100], R29 ;  /* 0x0001001d36007388 */ /* 0x0001e80000000400 */
[----:B------:R-:W-:Y:S04]  /*11f0*/  STS.U16 [R53+0x140], R30 ;  /* 0x0001401e35007388 */ /* 0x000fe80000000400 */
[----:B------:R2:W-:Y:S01]  /*1200*/  STS.U16 [R52+0x180], R31 ;  /* 0x0001801f34007388 */ /* 0x0005e20000000400 */
[----:B0-----:R-:W-:-:S03]  /*1210*/  SHF.L.U32 R29, R18, 0x10, RZ ;  /* 0x00000010121d7819 */ /* 0x001fc600000006ff */
[----:B------:R0:W-:Y:S01]  /*1220*/  STS.U16 [R51+0x1c0], R32 ;  /* 0x0001c02033007388 */ /* 0x0001e20000000400 */
[----:B--2---:R-:W-:Y:S01]  /*1230*/  SHF.L.U32 R31, R20, 0x10, RZ ;  /* 0x00000010141f7819 */ /* 0x004fe200000006ff */
[----:B------:R-:W-:-:S04]  /*1240*/  FADD.FTZ R40, R29, R80 ;  /* 0x000000501d287221 */ /* 0x000fc80000010000 */
[----:B------:R-:W-:Y:S01]  /*1250*/  FADD.FTZ R38, R31, R80 ;  /* 0x000000501f267221 */ /* 0x000fe20000010000 */
[----:B------:R-:W-:Y:S01]  /*1260*/  IMAD.WIDE.U32 R16, R86, UR16, RZ ;  /* 0x0000001056107c25 */ /* 0x000fe2000f8e00ff */
[----:B------:R-:W-:-:S03]  /*1270*/  FSETP.GTU.FTZ.AND P5, PT, R40, 20, PT ;  /* 0x41a000002800780b */ /* 0x000fc60003fbc000 */
[----:B------:R-:W-:Y:S01]  /*1280*/  FSETP.GTU.FTZ.AND P3, PT, R38, 20, PT ;  /* 0x41a000002600780b */ /* 0x000fe20003f7c000 */
[----:B------:R-:W-:Y:S01]  /*1290*/  NOP ;  /* 0x0000000000007918 */ /* 0x000fe20000000000 */
[----:B01----:R-:W-:Y:S11]  /*12a0*/  @P1 BRA `(.L_x_8797) ;  /* 0x00000000007c1947 */ /* 0x003ff60003800000 */
        /* <DEDUP_REMOVED lines=31> */
.L_x_8797:
[----:B------:R-:W-:Y:S05]  /*14a0*/  BSYNC B0 ;  /* 0x0000000000007941 */ /* 0x000fea0003800000 */
.L_x_8796:
[----:B------:R-:W-:Y:S01]  /*14b0*/  SHF.L.U32 R35, R26, 0x10, RZ ;  /* 0x000000101a237819 */ /* 0x000fe200000006ff */
[----:B------:R-:W-:Y:S01]  /*14c0*/  BSSY B0, `(.L_x_8798) ;  /* 0x0000025000007945 */ /* 0x000fe20003800000 */
[----:B------:R-:W-:Y:S02]  /*14d0*/  FSETP.GTU.FTZ.AND P1, PT, R36, 20, PT ;  /* 0x41a000002400780b */ /* 0x000fe40003f3c000 */
[----:B------:R-:W-:Y:S01]  /*14e0*/  IADD3 R25, R17, R87, RZ ;  /* 0x0000005711197210 */ /* 0x000fe20007ffe0ff */
[----:B------:R-:W-:Y:S01]  /*14f0*/  FADD.FTZ R35, R35, R80 ;  /* 0x0000005023237221 */ /* 0x000fe20000010000 */
[----:B------:R-:W-:Y:S01]  /*1500*/  @!P0 IADD3 R23, R87, R15, RZ ;  /* 0x0000000f57178210 */ /* 0x000fe20007ffe0ff */
        /* <DEDUP_REMOVED lines=32> */
.L_x_8799:
[----:B------:R-:W-:Y:S05]  /*1710*/  BSYNC B0 ;  /* 0x0000000000007941 */ /* 0x000fea0003800000 */
.L_x_8798:
[----:B------:R-:W-:Y:S01]  /*1720*/  IMAD R0, R2, UR17, RZ ;  /* 0x0000001102007c24 */ /* 0x000fe2000f8e02ff */
[----:B------:R-:W-:Y:S01]  /*1730*/  BSSY B0, `(.L_x_8800) ;  /* 0x0000025000007945 */ /* 0x000fe20003800000 */
[----:B------:R-:W-:Y:S01]  /*1740*/  FSETP.GTU.FTZ.AND P6, PT, R35, 20, PT ;  /* 0x41a000002300780b */ /* 0x000fe20003fdc000 */
[----:B------:R-:W-:Y:S01]  /*1750*/  IMAD.MOV.U32 R17, RZ, RZ, R25 ;  /* 0x000000ffff117224 */ /* 0x000fe200078e0019 */
[----:B------:R-:W-:Y:S01]  /*1760*/  @!P0 MOV R15, R23 ;  /* 0x00000017000f8202 */ /* 0x000fe20000000f00 */
[----:B------:R-:W-:Y:S01]  /*1770*/  IMAD R3, R3, UR16, R0 ;  /* 0x0000001003037c24 */ /* 0x000fe2000f8e0200 */
        /* <DEDUP_REMOVED lines=32> */
.L_x_8801:
[----:B------:R-:W-:Y:S05]  /*1980*/  BSYNC B0 ;  /* 0x0000000000007941 */ /* 0x000fea0003800000 */
.L_x_8800:
        /* <DEDUP_REMOVED lines=33> */
.L_x_8803:
[----:B------:R-:W-:Y:S05]  /*1ba0*/  BSYNC B0 ;  /* 0x0000000000007941 */ /* 0x000fea0003800000 */
.L_x_8802:
        /* <DEDUP_REMOVED lines=33> */
.L_x_8805:
[----:B------:R-:W-:Y:S05]  /*1dc0*/  BSYNC B0 ;  /* 0x0000000000007941 */ /* 0x000fea0003800000 */
.L_x_8804:
        /* <DEDUP_REMOVED lines=33> */
.L_x_8807:
[----:B------:R-:W-:Y:S05]  /*1fe0*/  BSYNC B0 ;  /* 0x0000000000007941 */ /* 0x000fea0003800000 */
.L_x_8806:
        /* <DEDUP_REMOVED lines=33> */
.L_x_8809:
[----:B------:R-:W-:Y:S05]  /*2200*/  BSYNC B0 ;  /* 0x0000000000007941 */ /* 0x000fea0003800000 */
.L_x_8808:
        /* <DEDUP_REMOVED lines=33> */
.L_x_8811:
[----:B------:R-:W-:Y:S05]  /*2420*/  BSYNC B0 ;  /* 0x0000000000007941 */ /* 0x000fea0003800000 */
.L_x_8810:
[----:B------:R-:W-:Y:S01]  /*2430*/  ULDC.64 UR8, c[0x0][0x2a8] ;  /* 0x0000aa0000087ab9 */ /* 0x000fe20000000a00 */
[----:B------:R-:W-:Y:S01]  /*2440*/  @!P0 IMAD.WIDE.U32 R22, R2, UR16, R10 ;  /* 0x0000001002168c25 */ /* 0x000fe2000f8e000a */
[----:B------:R-:W-:Y:S01]  /*2450*/  USHF.R.S32.HI UR18, URZ, 0x1f, UR6 ;  /* 0x0000001f3f127899 */ /* 0x000fe20008011406 */
[----:B------:R-:W-:Y:S01]  /*2460*/  LDS.U16 R93, [R50] ;  /* 0x00000000325d7984 */ /* 0x000fe20000000400 */
[----:B------:R-:W-:Y:S01]  /*2470*/  ULDC.64 UR10, c[0x0][0x2b8] ;  /* 0x0000ae00000a7ab9 */ /* 0x000fe20000000a00 */
[----:B------:R-:W-:Y:S02]  /*2480*/  IMAD R0, R82, UR8, RZ ;  /* 0x0000000852007c24 */ /* 0x000fe4000f8e02ff */
[C---:B------:R-:W-:Y:S01]  /*2490*/  @!P0 IMAD.WIDE.U32 R14, R85.reuse, UR8, R14 ;  /* 0x00000008550e8c25 */ /* 0x040fe2000f8e000e */
[----:B------:R-:W-:Y:S03]  /*24a0*/  LDS.U16 R84, [R50+0x2] ;  /* 0x0000020032547984 */ /* 0x000fe60000000400 */
[----:B------:R-:W-:Y:S01]  /*24b0*/  IMAD.WIDE.U32 R18, R2, UR16, RZ ;  /* 0x0000001002127c25 */ /* 0x000fe2000f8e00ff */
[C---:B------:R-:W-:Y:S01]  /*24c0*/  @!P0 IADD3 R27, P1, R68.reuse, R14, RZ ;  /* 0x0000000e441b8210 */ /* 0x040fe20007f3e0ff */
[----:B------:R-:W-:Y:S01]  /*24d0*/  LDS.U16 R88, [R50+0x4] ;  /* 0x0000040032587984 */ /* 0x000fe20000000400 */
[----:B------:R-:W-:Y:S01]  /*24e0*/  @!P0 MOV R2, R22 ;  /* 0x0000001600028202 */ /* 0x000fe20000000f00 */
[----:B------:R-:W-:Y:S01]  /*24f0*/  IMAD R29, R85, UR9, R0 ;  /* 0x00000009551d7c24 */ /* 0x000fe2000f8e0200 */
[----:B------:R-:W-:Y:S01]  /*2500*/  IADD3 R19, R19, R3, RZ ;  /* 0x0000000313137210 */ /* 0x000fe20007ffe0ff */
[----:B------:R-:W-:Y:S01]  /*2510*/  IMAD.WIDE.U32 R16, R85, UR8, R16 ;  /* 0x0000000855107c25 */ /* 0x000fe2000f8e0010 */
[----:B------:R-:W-:Y:S01]  /*2520*/  ULDC.64 UR8, c[0x0][0x318] ;  /* 0x0000c60000087ab9 */ /* 0x000fe20000000a00 */
[----:B------:R-:W-:Y:S01]  /*2530*/  LDS.U16 R34, [R50+0x6] ;  /* 0x0000060032227984 */ /* 0x000fe20000000400 */
[----:B------:R-:W-:Y:S01]  /*2540*/  @!P0 IADD3.X R28, R69, R15, R29, P1, !PT ;  /* 0x0000000f451c8210 */ /* 0x000fe20000ffe41d */
[----:B------:R-:W-:Y:S01]  /*2550*/  @!P0 IMAD.IADD R3, R3, 0x1, R23 ;  /* 0x0000000103038824 */ /* 0x000fe200078e0217 */
[----:B------:R-:W-:Y:S01]  /*2560*/  IADD3 R20, P1, R68, -0xe0, RZ ;  /* 0xffffff2044147810 */ /* 0x000fe20007f3e0ff */
[----:B------:R-:W-:Y:S01]  /*2570*/  IMAD R0, R82, UR10, RZ ;  /* 0x0000000a52007c24 */ /* 0x000fe2000f8e02ff */
[----:B------:R-:W-:Y:S01]  /*2580*/  IADD3 R25, P2, R16, UR6, RZ ;  /* 0x0000000610197c10 */ /* 0x000fe2000ff5e0ff */
[----:B------:R-:W-:Y:S01]  /*2590*/  @!P0 IMAD.WIDE.U32 R2, R85, UR10, R2 ;  /* 0x0000000a55028c25 */ /* 0x000fe2000f8e0002 */
[----:B------:R-:W-:-:S02]  /*25a0*/  IADD3.X R23, R69, -0x1, RZ, P1, !PT ;  /* 0xffffffff45177810 */ /* 0x000fc40000ffe4ff */
[C---:B------:R-:W-:Y:S01]  /*25b0*/  LEA R24, P1, R20.reuse, UR8, 0x1 ;  /* 0x0000000814187c11 */ /* 0x040fe2000f8208ff */
[----:B------:R-:W-:Y:S01]  /*25c0*/  IMAD.WIDE.U32 R14, R85, UR10, R18 ;  /* 0x0000000a550e7c25 */ /* 0x000fe2000f8e0012 */
[----:B------:R-:W-:Y:S01]  /*25d0*/  IADD3.X R16, R29, UR18, R17, P2, !PT ;  /* 0x000000121d107c10 */ /* 0x000fe200097fe411 */
[----:B------:R-:W-:Y:S01]  /*25e0*/  LDS.U16 R19, [R50+0x8] ;  /* 0x0000080032137984 */ /* 0x000fe20000000400 */
[----:B------:R-:W-:Y:S01]  /*25f0*/  LEA R24, P2, R25, R24, 0x1 ;  /* 0x0000001819187211 */ /* 0x000fe200078408ff */
[----:B------:R-:W-:Y:S01]  /*2600*/  IMAD R17, R85, UR11, R0 ;  /* 0x0000000b55117c24 */ /* 0x000fe2000f8e0200 */
[----:B------:R-:W-:Y:S01]  /*2610*/  LEA.HI.X R0, R20, UR9, R23, 0x1, P1 ;  /* 0x0000000914007c11 */ /* 0x000fe200088f0c17 */
[----:B------:R-:W-:Y:S01]  /*2620*/  LDS.U16 R18, [R50+0xa] ;  /* 0x00000a0032127984 */ /* 0x000fe20000000400 */
[----:B------:R-:W-:Y:S02]  /*2630*/  @!P0 IADD3 R22, P3, R68, R2, RZ ;  /* 0x0000000244168210 */ /* 0x000fe40007f7e0ff */
[----:B------:R-:W-:-:S02]  /*2640*/  IADD3 R31, P4, R14, UR6, RZ ;  /* 0x000000060e1f7c10 */ /* 0x000fc4000ff9e0ff */
[----:B------:R-:W-:Y:S02]  /*2650*/  LEA.HI.X R25, R25, R0, R16, 0x1, P2 ;  /* 0x0000000019197211 */ /* 0x000fe400010f0c10 */
[----:B------:R-:W-:Y:S01]  /*2660*/  @!P0 IADD3.X R33, R69, R3, R17, P3, !PT ;  /* 0x0000000345218210 */ /* 0x000fe20001ffe411 */
[----:B------:R-:W-:Y:S01]  /*2670*/  LDS.U16 R16, [R50+0xe] ;  /* 0x00000e0032107984 */ /* 0x000fe20000000400 */
[----:B------:R-:W-:Y:S02]  /*2680*/  IADD3.X R15, R17, UR18, R15, P4, !PT ;  /* 0x00000012110f7c10 */ /* 0x000fe4000a7fe40f */
[----:B------:R-:W-:Y:S01]  /*2690*/  @!P0 LEA R26, P1, R27, UR8, 0x1 ;  /* 0x000000081b1a8c11 */ /* 0x000fe2000f8208ff */
[----:B------:R-:W-:Y:S01]  /*26a0*/  LDS.U16 R17, [R50+0xc] ;  /* 0x00000c0032117984 */ /* 0x000fe20000000400 */
[----:B------:R-:W-:Y:S02]  /*26b0*/  ISETP.GE.AND P6, PT, R67, R21, PT ;  /* 0x000000154300720c */ /* 0x000fe40003fc6270 */
[----:B------:R-:W-:Y:S01]  /*26c0*/  @!P0 LEA.HI.X R27, R27, UR9, R28, 0x1, P1 ;  /* 0x000000091b1b8c11 */ /* 0x000fe200088f0c1c */
[----:B------:R-:W-:Y:S01]  /*26d0*/  ULDC.64 UR8, c[0x0][0x308] ;  /* 0x0000c20000087ab9 */ /* 0x000fe20000000a00 */
[----:B------:R-:W-:Y:S01]  /*26e0*/  PRMT R29, RZ, 0x7610, R29 ;  /* 0x00007610ff1d7816 */ /* 0x000fe2000000001d */
[----:B------:R-:W-:Y:S01]  /*26f0*/  BAR.SYNC.DEFER_BLOCKING 0x0 ;  /* 0x0000000000007b1d */ /* 0x000fe20000010000 */
[----:B------:R-:W-:-:S04]  /*2700*/  LEA R2, P1, R20, UR8, 0x1 ;  /* 0x0000000814027c11 */ /* 0x000fc8000f8208ff */
[----:B------:R-:W-:Y:S02]  /*2710*/  LEA.HI.X R0, R20, UR9, R23, 0x1, P1 ;  /* 0x0000000914007c11 */ /* 0x000fe400088f0c17 */
[C---:B------:R-:W-:Y:S02]  /*2720*/  LEA R2, P2, R31.reuse, R2, 0x1 ;  /* 0x000000021f027211 */ /* 0x040fe400078408ff */
[C---:B------:R-:W-:Y:S02]  /*2730*/  @!P0 LEA R14, P1, R22.reuse, UR8, 0x1 ;  /* 0x00000008160e8c11 */ /* 0x040fe4000f8208ff */
[----:B------:R-:W-:Y:S02]  /*2740*/  LEA.HI.X R3, R31, R0, R15, 0x1, P2 ;  /* 0x000000001f037211 */ /* 0x000fe400010f0c0f */
[----:B------:R-:W-:Y:S02]  /*2750*/  PRMT R0, RZ, 0x7610, R0 ;  /* 0x00007610ff007816 */ /* 0x000fe40000000000 */
[----:B------:R-:W-:-:S02]  /*2760*/  @!P0 LEA.HI.X R15, R22, UR9, R33, 0x1, P1 ;  /* 0x00000009160f8c11 */ /* 0x000fc400088f0c21 */
[-C--:B------:R-:W-:Y:S02]  /*2770*/  ISETP.GE.AND P1, PT, R66, R21.reuse, PT ;  /* 0x000000154200720c */ /* 0x080fe40003f26270 */
[-C--:B------:R-:W-:Y:S02]  /*2780*/  ISETP.GE.AND P2, PT, R65, R21.reuse, PT ;  /* 0x000000154100720c */ /* 0x080fe40003f46270 */
[-C--:B------:R-:W-:Y:S02]  /*2790*/  ISETP.GE.AND P3, PT, R64, R21.reuse, PT ;  /* 0x000000154000720c */ /* 0x080fe40003f66270 */
[-C--:B------:R-:W-:Y:S01]  /*27a0*/  ISETP.GE.AND P4, PT, R63, R21.reuse, PT ;  /* 0x000000153f00720c */ /* 0x080fe20003f86270 */
[----:B------:R-:W2:Y:S01]  /*27b0*/  @!P6 LDG.E.U16 R0, desc[UR14][R24.64] ;  /* 0x0000000e1800e981 */ /* 0x000ea2000c1e1500 */
[-C--:B------:R-:W-:Y:S02]  /*27c0*/  ISETP.GE.AND P5, PT, R62, R21.reuse, PT ;  /* 0x000000153e00720c */ /* 0x080fe40003fa6270 */
[----:B------:R-:W-:Y:S01]  /*27d0*/  ISETP.GE.AND P6, PT, R61, R21, PT ;  /* 0x000000153d00720c */ /* 0x000fe20003fc6270 */
[----:B------:R0:W3:Y:S01]  /*27e0*/  @!P0 LDG.E.U16 R29, desc[UR14][R26.64] ;  /* 0x0000000e1a1d8981 */ /* 0x0000e2000c1e1500 */
[----:B------:R-:W-:-:S02]  /*27f0*/  PRMT R31, RZ, 0x7610, R31 ;  /* 0x00007610ff1f7816 */ /* 0x000fc4000000001f */
[----:B------:R-:W-:Y:S02]  /*2800*/  PRMT R22, RZ, 0x7610, R22 ;  /* 0x00007610ff167816 */ /* 0x000fe40000000016 */
[----:B------:R-:W-:Y:S02]  /*2810*/  PRMT R33, RZ, 0x7610, R33 ;  /* 0x00007610ff217816 */ /* 0x000fe40000000021 */
[----:B------:R-:W-:Y:S01]  /*2820*/  PRMT R28, RZ, 0x7610, R28 ;  /* 0x00007610ff1c7816 */ /* 0x000fe2000000001c */
[----:B------:R-:W4:Y:S01]  /*2830*/  @!P1 LDG.E.U16 R31, desc[UR14][R24.64+0x40] ;  /* 0x0000400e181f9981 */ /* 0x000f22000c1e1500 */
[----:B0-----:R-:W-:Y:S02]  /*2840*/  PRMT R27, RZ, 0x7610, R27 ;  /* 0x00007610ff1b7816 */ /* 0x001fe4000000001b */
[----:B------:R-:W-:Y:S01]  /*2850*/  PRMT R26, RZ, 0x7610, R26 ;  /* 0x00007610ff1a7816 */ /* 0x000fe2000000001a */
[----:B------:R-:W5:Y:S04]  /*2860*/  @!P2 LDG.E.U16 R22, desc[UR14][R24.64+0x80] ;  /* 0x0000800e1816a981 */ /* 0x000f68000c1e1500 */
[----:B------:R-:W5:Y:S04]  /*2870*/  @!P3 LDG.E.U16 R27, desc[UR14][R24.64+0xc0] ;  /* 0x0000c00e181bb981 */ /* 0x000f68000c1e1500 */
[----:B------:R-:W5:Y:S04]  /*2880*/  @!P4 LDG.E.U16 R26, desc[UR14][R24.64+0x100] ;  /* 0x0001000e181ac981 */ /* 0x000f68000c1e1500 */
[----:B------:R-:W5:Y:S04]  /*2890*/  @!P5 LDG.E.U16 R33, desc[UR14][R24.64+0x140] ;  /* 0x0001400e1821d981 */ /* 0x000f68000c1e1500 */
[----:B------:R-:W5:Y:S01]  /*28a0*/  @!P6 LDG.E.U16 R28, desc[UR14][R24.64+0x180] ;  /* 0x0001800e181ce981 */ /* 0x000f62000c1e1500 */
        /* <DEDUP_REMOVED lines=23> */
[----:B------:R-:W0:Y:S04]  /*2a20*/  LDS.U16 R32, [R50+0xc] ;  /* 0x00000c0032207984 */ /* 0x000e280000000400 */
[----:B------:R-:W1:Y:S01]  /*2a30*/  LDS.U16 R33, [R50+0xe] ;  /* 0x00000e0032217984 */ /* 0x000e620000000400 */
[----:B------:R-:W-:Y:S06]  /*2a40*/  BAR.SYNC.DEFER_BLOCKING 0x0 ;  /* 0x0000000000007b1d */ /* 0x000fec0000010000 */
[----:B------:R2:W3:Y:S01]  /*2a50*/  @!P0 LDG.E.U16 R87, desc[UR14][R14.64] ;  /* 0x0000000e0e578981 */ /* 0x0004e2000c1e1500 */
[----:B------:R-:W-:-:S03]  /*2a60*/  ISETP.GE.AND P0, PT, R67, R21, PT ;  /* 0x000000154300720c */ /* 0x000fc60003f06270 */
[----:B------:R-:W4:Y:S04]  /*2a70*/  @!P1 LDG.E.U16 R89, desc[UR14][R2.64+0x40] ;  /* 0x0000400e02599981 */ /* 0x000f28000c1e1500 */
[----:B------:R-:W5:Y:S04]  /*2a80*/  @!P2 LDG.E.U16 R90, desc[UR14][R2.64+0x80] ;  /* 0x0000800e025aa981 */ /* 0x000f68000c1e1500 */
[----:B------:R-:W5:Y:S04]  /*2a90*/  @!P3 LDG.E.U16 R91, desc[UR14][R2.64+0xc0] ;  /* 0x0000c00e025bb981 */ /* 0x000f68000c1e1500 */
[----:B------:R-:W4:Y:S04]  /*2aa0*/  @!P0 LDG.E.U16 R86, desc[UR14][R2.64] ;  /* 0x0000000e02568981 */ /* 0x000f28000c1e1500 */
[----:B------:R-:W5:Y:S04]  /*2ab0*/  @!P4 LDG.E.U16 R92, desc[UR14][R2.64+0x100] ;  /* 0x0001000e025cc981 */ /* 0x000f68000c1e1500 */
[----:B------:R-:W5:Y:S04]  /*2ac0*/  @!P5 LDG.E.U16 R95, desc[UR14][R2.64+0x140] ;  /* 0x0001400e025fd981 */ /* 0x000f68000c1e1500 */
[----:B------:R1:W5:Y:S01]  /*2ad0*/  @!P6 LDG.E.U16 R94, desc[UR14][R2.64+0x180] ;  /* 0x0001800e025ee981 */ /* 0x000362000c1e1500 */
[----:B0-----:R-:W-:Y:S01]  /*2ae0*/  SHF.L.U32 R28, R32, 0x10, RZ ;  /* 0x00000010201c7819 */ /* 0x001fe200000006ff */
[----:B------:R-:W-:Y:S01]  /*2af0*/  IMAD.U32 R26, R31, 0x10000, RZ ;  /* 0x000100001f1a7824 */ /* 0x000fe200078e00ff */
[----:B------:R-:W-:-:S03]  /*2b00*/  SHF.L.U32 R27, R27, 0x10, RZ ;  /* 0x000000101b1b7819 */ /* 0x000fc600000006ff */
[----:B------:R-:W-:Y:S01]  /*2b10*/  FMUL.FTZ R31, R28, -1.4426950216293334961 ;  /* 0xbfb8aa3b1c1f7820 */ /* 0x000fe20000410000 */
[----:B------:R-:W-:Y:S02]  /*2b20*/  SHF.L.U32 R22, R25, 0x10, RZ ;  /* 0x0000001019167819 */ /* 0x000fe400000006ff */
[----:B------:R-:W-:Y:S01]  /*2b30*/  SHF.L.U32 R25, R30, 0x10, RZ ;  /* 0x000000101e197819 */ /* 0x000fe200000006ff */
[----:B------:R-:W-:Y:S01]  /*2b40*/  MUFU.EX2 R100, R31 ;  /* 0x0000001f00647308 */ /* 0x000fe20000000800 */
[----:B------:R-:W-:Y:S01]  /*2b50*/  FMUL.FTZ R30, R27, -1.4426950216293334961 ;  /* 0xbfb8aa3b1b1e7820 */ /* 0x000fe20000410000 */
[----:B------:R-:W-:Y:S01]  /*2b60*/  SHF.L.U32 R0, R24, 0x10, RZ ;  /* 0x0000001018007819 */ /* 0x000fe200000006ff */
[----:B--2---:R-:W-:Y:S01]  /*2b70*/  FMUL.FTZ R15, R22, -1.4426950216293334961 ;  /* 0xbfb8aa3b160f7820 */ /* 0x004fe20000410000 */
[----:B-1----:R-:W-:-:S03]  /*2b80*/  FMUL.FTZ R3, R26, -1.4426950216293334961 ;  /* 0xbfb8aa3b1a037820 */ /* 0x002fc60000410000 */
[----:B------:R-:W-:Y:S01]  /*2b90*/  FMUL.FTZ R14, R0, -1.4426950216293334961 ;  /* 0xbfb8aa3b000e7820 */ /* 0x000fe20000410000 */
[----:B------:R-:W-:Y:S01]  /*2ba0*/  MUFU.EX2 R98, R30 ;  /* 0x0000001e00627308 */ /* 0x000fe20000000800 */
[----:B------:R-:W-:Y:S01]  /*2bb0*/  SHF.L.U32 R24, R29, 0x10, RZ ;  /* 0x000000101d187819 */ /* 0x000fe200000006ff */
[----:B------:R-:W-:-:S06]  /*2bc0*/  FMUL.FTZ R2, R25, -1.4426950216293334961 ;  /* 0xbfb8aa3b19027820 */ /* 0x000fcc0000410000 */
[----:B------:R-:W0:Y:S01]  /*2bd0*/  MUFU.EX2 R15, R15 ;  /* 0x0000000f000f7308 */ /* 0x000e220000000800 */
[----:B------:R-:W-:-:S07]  /*2be0*/  FMUL.FTZ R29, R24, -1.4426950216293334961 ;  /* 0xbfb8aa3b181d7820 */ /* 0x000fce0000410000 */
[----:B------:R-:W-:Y:S08]  /*2bf0*/  MUFU.EX2 R3, R3 ;  /* 0x0000000300037308 */ /* 0x000ff00000000800 */
[----:B------:R-:W1:Y:S08]  /*2c00*/  MUFU.EX2 R14, R14 ;  /* 0x0000000e000e7308 */ /* 0x000e700000000800 */
[----:B------:R-:W2:Y:S01]  /*2c10*/  MUFU.EX2 R2, R2 ;  /* 0x0000000200027308 */ /* 0x000ea20000000800 */
[----:B0-----:R-:W-:-:S07]  /*2c20*/  FADD.FTZ R15, R15, 1 ;  /* 0x3f8000000f0f7421 */ /* 0x001fce0000010000 */
[----:B------:R0:W5:Y:S02]  /*2c30*/  MUFU.EX2 R96, R29 ;  /* 0x0000001d00607308 */ /* 0x0001640000000800 */
[----:B0-----:R-:W-:-:S05]  /*2c40*/  SHF.L.U32 R29, R33, 0x10, RZ ;  /* 0x00000010211d7819 */ /* 0x001fca00000006ff */
[----:B------:R-:W-:Y:S01]  /*2c50*/  FMUL.FTZ R32, R29, -1.4426950216293334961 ;  /* 0xbfb8aa3b1d207820 */ /* 0x000fe20000410000 */
[----:B-1----:R-:W-:-:S03]  /*2c60*/  FADD.FTZ R14, R14, 1 ;  /* 0x3f8000000e0e7421 */ /* 0x002fc60000010000 */
[----:B------:R-:W-:Y:S01]  /*2c70*/  MUFU.EX2 R102, R32 ;  /* 0x0000002000667308 */ /* 0x000fe20000000800 */
[----:B--2---:R-:W-:-:S07]  /*2c80*/  FADD.FTZ R2, R2, 1 ;  /* 0x3f80000002027421 */ /* 0x004fce0000010000 */
[----:B------:R-:W-:Y:S01]  /*2c90*/  MUFU.RCP R33, R14 ;  /* 0x0000000e00217308 */ /* 0x000fe20000001000 */
[----:B------:R-:W-:-:S07]  /*2ca0*/  SHF.L.U32 R84, R84, 0x10, RZ ;  /* 0x0000001054547819 */ /* 0x000fce00000006ff */
[----:B------:R-:W-:Y:S01]  /*2cb0*/  MUFU.RCP R32, R2 ;  /* 0x0000000200207308 */ /* 0x000fe20000001000 */
[----:B------:R-:W-:Y:S02]  /*2cc0*/  SHF.L.U32 R93, R93, 0x10, RZ ;  /* 0x000000105d5d7819 */ /* 0x000fe400000006ff */
[----:B------:R-:W-:Y:S01]  /*2cd0*/  SHF.L.U32 R88, R88, 0x10, RZ ;  /* 0x0000001058587819 */ /* 0x000fe200000006ff */
[----:B------:R-:W0:Y:S01]  /*2ce0*/  S2UR UR7, SR_CgaCtaId ;  /* 0x00000000000779c3 */ /* 0x000e220000008800 */
[----:B------:R-:W-:Y:S01]  /*2cf0*/  ISETP.NE.AND P1, PT, R79, RZ, PT ;  /* 0x000000ff4f00720c */ /* 0x000fe20003f25270 */
[----:B------:R-:W-:Y:S02]  /*2d00*/  UMOV UR5, 0x400 ;  /* 0x0000040000057882 */ /* 0x000fe40000000000 */
[----:B0-----:R-:W-:Y:S01]  /*2d10*/  ULEA UR5, UR7, UR5, 0x18 ;  /* 0x0000000507057291 */ /* 0x001fe2000f8ec03f */
[----:B---3--:R-:W-:Y:S04]  /*2d20*/  STS.U16 [R58], R87 ;  /* 0x000000573a007388 */ /* 0x008fe80000000400 */
[----:B----4-:R0:W-:Y:S04]  /*2d30*/  STS.U16 [R57+0x40], R86 ;  /* 0x0000405639007388 */ /* 0x0101e80000000400 */
[----:B------:R-:W-:Y:S04]  /*2d40*/  STS.U16 [R56+0x80], R89 ;  /* 0x0000805938007388 */ /* 0x000fe80000000400 */
[----:B-----5:R-:W-:Y:S04]  /*2d50*/  STS.U16 [R55+0xc0], R90 ;  /* 0x0000c05a37007388 */ /* 0x020fe80000000400 */
[----:B------:R-:W-:Y:S04]  /*2d60*/  STS.U16 [R54+0x100], R91 ;  /* 0x0001005b36007388 */ /* 0x000fe80000000400 */
[----:B------:R-:W-:Y:S04]  /*2d70*/  STS.U16 [R53+0x140], R92 ;  /* 0x0001405c35007388 */ /* 0x000fe80000000400 */
[----:B------:R1:W-:Y:S04]  /*2d80*/  STS.U16 [R52+0x180], R95 ;  /* 0x0001805f34007388 */ /* 0x0003e80000000400 */
[----:B------:R-:W-:Y:S01]  /*2d90*/  STS.U16 [R51+0x1c0], R94 ;  /* 0x0001c05e33007388 */ /* 0x000fe20000000400 */
[----:B------:R-:W-:-:S03]  /*2da0*/  NOP ;  /* 0x0000000000007918 */ /* 0x000fc60000000000 */
[----:B------:R-:W2:Y:S04]  /*2db0*/  LDS.U16 R31, [R50+0x2] ;  /* 0x00000200321f7984 */ /* 0x000ea80000000400 */
[----:B------:R-:W3:Y:S04]  /*2dc0*/  LDS.U16 R30, [R50] ;  /* 0x00000000321e7984 */ /* 0x000ee80000000400 */
[----:B------:R-:W4:Y:S04]  /*2dd0*/  LDS.U16 R99, [R50+0x6] ;  /* 0x0000060032637984 */ /* 0x000f280000000400 */
[----:B------:R-:W5:Y:S04]  /*2de0*/  LDS.U16 R101, [R50+0x8] ;  /* 0x0000080032657984 */ /* 0x000f680000000400 */
[----:B------:R-:W5:Y:S04]  /*2df0*/  LDS.U16 R103, [R50+0xa] ;  /* 0x00000a0032677984 */ /* 0x000f680000000400 */
[----:B------:R-:W5:Y:S01]  /*2e00*/  LDS.U16 R97, [R50+0x4] ;  /* 0x0000040032617984 */ /* 0x000f620000000400 */
[----:B0-----:R-:W-:Y:S01]  /*2e10*/  FADD.FTZ R86, R98, 1 ;  /* 0x3f80000062567421 */ /* 0x001fe20000010000 */
[----:B-1----:R-:W-:-:S02]  /*2e20*/  FADD.FTZ R95, R100, 1 ;  /* 0x3f800000645f7421 */ /* 0x002fc40000010000 */
[----:B------:R-:W0:Y:S01]  /*2e30*/  LDS.U16 R98, [R50+0xc] ;  /* 0x00000c0032627984 */ /* 0x000e220000000400 */
[----:B------:R-:W-:-:S03]  /*2e40*/  FADD.FTZ R91, R3, 1 ;  /* 0x3f800000035b7421 */ /* 0x000fc60000010000 */
[----:B------:R-:W1:Y:S01]  /*2e50*/  LDS.U16 R100, [R50+0xe] ;  /* 0x00000e0032647984 */ /* 0x000e620000000400 */
[----:B------:R-:W3:Y:S01]  /*2e60*/  MUFU.RCP R87, R15 ;  /* 0x0000000f00577308 */ /* 0x000ee20000001000 */
[----:B------:R-:W-:-:S07]  /*2e70*/  FADD.FTZ R89, R96, 1 ;  /* 0x3f80000060597421 */ /* 0x000fce0000010000 */
[----:B------:R-:W4:Y:S08]  /*2e80*/  MUFU.RCP R91, R91 ;  /* 0x0000005b005b7308 */ /* 0x000f300000001000 */
[----:B------:R-:W5:Y:S01]  /*2e90*/  MUFU.RCP R86, R86 ;  /* 0x0000005600567308 */ /* 0x000f620000001000 */
[----:B--2---:R-:W-:Y:S01]  /*2ea0*/  SHF.L.U32 R31, R31, 0x10, RZ ;  /* 0x000000101f1f7819 */ /* 0x004fe200000006ff */
[----:B---3--:R-:W-:Y:S01]  /*2eb0*/  FADD.FTZ R15, -R87, 1 ;  /* 0x3f800000570f7421 */ /* 0x008fe20000010100 */
[----:B------:R-:W-:Y:S01]  /*2ec0*/  FADD.FTZ R96, R102, 1 ;  /* 0x3f80000066607421 */ /* 0x000fe20000010000 */
[----:B------:R-:W-:-:S04]  /*2ed0*/  IMAD.U32 R30, R30, 0x10000, RZ ;  /* 0x000100001e1e7824 */ /* 0x000fc800078e00ff */
[----:B------:R-:W2:Y:S01]  /*2ee0*/  MUFU.RCP R89, R89 ;  /* 0x0000005900597308 */ /* 0x000ea20000001000 */
[----:B------:R-:W-:Y:S01]  /*2ef0*/  FMUL.FTZ R14, R84, R31 ;  /* 0x0000001f540e7220 */ /* 0x000fe20000410000 */
[----:B------:R-:W-:Y:S01]  /*2f00*/  SHF.L.U32 R94, R34, 0x10, RZ ;  /* 0x00000010225e7819 */ /* 0x000fe200000006ff */
[----:B------:R-:W-:Y:S01]  /*2f10*/  FFMA.FTZ R15, R22, R15, 1 ;  /* 0x3f800000160f7423 */ /* 0x000fe2000001000f */
[----:B------:R-:W-:Y:S01]  /*2f20*/  SHF.L.U32 R90, R19, 0x10, RZ ;  /* 0x00000010135a7819 */ /* 0x000fe200000006ff */
[----:B------:R-:W-:Y:S01]  /*2f30*/  FMUL.FTZ R14, R87, R14 ;  /* 0x0000000e570e7220 */ /* 0x000fe20000410000 */
[----:B----4-:R-:W-:Y:S01]  /*2f40*/  FADD.FTZ R19, -R91, 1 ;  /* 0x3f8000005b137421 */ /* 0x010fe20000010100 */
[----:B------:R-:W-:Y:S01]  /*2f50*/  SHF.L.U32 R99, R99, 0x10, RZ ;  /* 0x0000001063637819 */ /* 0x000fe200000006ff */
[----:B------:R-:W-:Y:S01]  /*2f60*/  FADD.FTZ R3, -R33, 1 ;  /* 0x3f80000021037421 */ /* 0x000fe20000010100 */
[----:B-----5:R-:W-:Y:S01]  /*2f70*/  FADD.FTZ R34, -R86, 1 ;  /* 0x3f80000056227421 */ /* 0x020fe20000010100 */
[----:B------:R-:W-:Y:S01]  /*2f80*/  SHF.L.U32 R101, R101, 0x10, RZ ;  /* 0x0000001065657819 */ /* 0x000fe200000006ff */
[----:B------:R-:W-:Y:S01]  /*2f90*/  FMUL.FTZ R2, R93, R30 ;  /* 0x0000001e5d027220 */ /* 0x000fe20000410000 */
[----:B------:R-:W-:Y:S01]  /*2fa0*/  SHF.L.U32 R92, R18, 0x10, RZ ;  /* 0x00000010125c7819 */ /* 0x000fe200000006ff */
[----:B------:R-:W3:Y:S01]  /*2fb0*/  MUFU.RCP R95, R95 ;  /* 0x0000005f005f7308 */ /* 0x000ee20000001000 */
[----:B------:R-:W-:Y:S01]  /*2fc0*/  SHF.L.U32 R103, R103, 0x10, RZ ;  /* 0x0000001067677819 */ /* 0x000fe200000006ff */
[----:B------:R-:W-:Y:S01]  /*2fd0*/  FMUL.FTZ R15, R14, R15 ;  /* 0x0000000f0e0f7220 */ /* 0x000fe20000410000 */
[----:B------:R-:W-:Y:S01]  /*2fe0*/  FFMA.FTZ R105, R26, R19, 1 ;  /* 0x3f8000001a697423 */ /* 0x000fe20000010013 */
[----:B------:R-:W-:Y:S01]  /*2ff0*/  FFMA.FTZ R102, R27, R34, 1 ;  /* 0x3f8000001b667423 */ /* 0x000fe20000010022 */
[----:B------:R-:W-:-:S03]  /*3000*/  FFMA.FTZ R3, R0, R3, 1 ;  /* 0x3f80000000037423 */ /* 0x000fc60000010003 */
[----:B------:R-:W4:Y:S01]  /*3010*/  MUFU.RCP R96, R96 ;  /* 0x0000006000607308 */ /* 0x000f220000001000 */
[----:B------:R-:W-:Y:S01]  /*3020*/  FMUL.FTZ R2, R33, R2 ;  /* 0x0000000221027220 */ /* 0x000fe20000410000 */
[----:B------:R-:W-:Y:S01]  /*3030*/  FADD.FTZ R14, -R32, 1 ;  /* 0x3f800000200e7421 */ /* 0x000fe20000010100 */
[----:B------:R-:W-:Y:S01]  /*3040*/  FMUL.FTZ R19, R94, R99 ;  /* 0x000000635e137220 */ /* 0x000fe20000410000 */
[----:B------:R-:W-:Y:S01]  /*3050*/  FMUL.FTZ R34, R90, R101 ;  /* 0x000000655a227220 */ /* 0x000fe20000410000 */
[----:B------:R-:W-:Y:S02]  /*3060*/  IMAD.U32 R97, R97, 0x10000, RZ ;  /* 0x0001000061617824 */ /* 0x000fe400078e00ff */
[----:B------:R-:W-:Y:S01]  /*3070*/  FMUL.FTZ R107, R92, R103 ;  /* 0x000000675c6b7220 */ /* 0x000fe20000410000 */
[----:B------:R-:W-:Y:S01]  /*3080*/  FMUL.FTZ R2, R2, R3 ;  /* 0x0000000302027220 */ /* 0x000fe20000410000 */
[----:B------:R-:W-:Y:S01]  /*3090*/  FFMA.FTZ R18, R25, R14, 1 ;  /* 0x3f80000019127423 */ /* 0x000fe2000001000e */
[----:B------:R-:W-:Y:S01]  /*30a0*/  FMUL.FTZ R19, R32, R19 ;  /* 0x0000001320137220 */ /* 0x000fe20000410000 */
[----:B------:R-:W-:Y:S01]  /*30b0*/  FMUL.FTZ R34, R91, R34 ;  /* 0x000000225b227220 */ /* 0x000fe20000410000 */
[----:B--2---:R-:W-:Y:S01]  /*30c0*/  FADD.FTZ R3, -R89, 1 ;  /* 0x3f80000059037421 */ /* 0x004fe20000010100 */
[----:B------:R-:W-:Y:S01]  /*30d0*/  FMUL.FTZ R14, R88, R97 ;  /* 0x00000061580e7220 */ /* 0x000fe20000410000 */
[----:B------:R-:W-:Y:S01]  /*30e0*/  FMUL.FTZ R107, R86, R107 ;  /* 0x0000006b566b7220 */ /* 0x000fe20000410000 */
[----:B------:R-:W-:Y:S01]  /*30f0*/  FMUL.FTZ R18, R19, R18 ;  /* 0x0000001213127220 */ /* 0x000fe20000410000 */
[----:B------:R-:W-:Y:S01]  /*3100*/  FMUL.FTZ R34, R34, R105 ;  /* 0x0000006922227220 */ /* 0x000fe20000410000 */
[----:B------:R-:W-:Y:S01]  /*3110*/  FFMA.FTZ R3, R24, R3, 1 ;  /* 0x3f80000018037423 */ /* 0x000fe20000010003 */
[----:B------:R-:W-:Y:S01]  /*3120*/  FMUL.FTZ R14, R89, R14 ;  /* 0x0000000e590e7220 */ /* 0x000fe20000410000 */
[----:B------:R-:W-:Y:S01]  /*3130*/  FMUL.FTZ R19, R107, R102 ;  /* 0x000000666b137220 */ /* 0x000fe20000410000 */
[----:B------:R-:W-:Y:S01]  /*3140*/  SHF.L.U32 R105, R17, 0x10, RZ ;  /* 0x0000001011697819 */ /* 0x000fe200000006ff */
[----:B------:R-:W-:Y:S01]  /*3150*/  IMAD.U32 R107, R16, 0x10000, RZ ;  /* 0x00010000106b7824 */ /* 0x000fe200078e00ff */
[----:B0-----:R-:W-:-:S02]  /*3160*/  SHF.L.U32 R98, R98, 0x10, RZ ;  /* 0x0000001062627819 */ /* 0x001fc400000006ff */
[----:B-1----:R-:W-:Y:S01]  /*3170*/  SHF.L.U32 R100, R100, 0x10, RZ ;  /* 0x0000001064647819 */ /* 0x002fe200000006ff */
        /* <DEDUP_REMOVED lines=8> */
[----:B------:R-:W-:Y:S02]  /*3200*/  FMUL.FTZ R109, R96, R109 ;  /* 0x0000006d606d7220 */ /* 0x000fe40000410000 */
[----:B------:R-:W-:-:S02]  /*3210*/  FMUL.FTZ R14, R14, R17 ;  /* 0x000000110e0e7220 */ /* 0x000fc40000410000 */
[----:B------:R-:W-:Y:S01]  /*3220*/  FMUL.FTZ R109, R109, R16 ;  /* 0x000000106d6d7220 */ /* 0x000fe20000410000 */
[----:B------:R-:W-:Y:S01]  /*3230*/  F2FP.BF16.F32.PACK_AB R2, R15, R2 ;  /* 0x000000020f02723e */ /* 0x000fe200000010ff */
[----:B------:R-:W-:Y:S01]  /*3240*/  BAR.SYNC.DEFER_BLOCKING 0x0 ;  /* 0x0000000000007b1d */ /* 0x000fe20000010000 */
[----:B------:R-:W-:Y:S02]  /*3250*/  F2FP.BF16.F32.PACK_AB R3, R18, R3 ;  /* 0x000000031203723e */ /* 0x000fe400000010ff */
[----:B------:R-:W-:Y:S02]  /*3260*/  F2FP.BF16.F32.PACK_AB R19, R19, R34 ;  /* 0x000000221313723e */ /* 0x000fe400000010ff */
[----:B------:R-:W-:Y:S02]  /*3270*/  F2FP.BF16.F32.PACK_AB R14, R109, R14 ;  /* 0x0000000e6d0e723e */ /* 0x000fe400000010ff */
[----:B------:R-:W-:Y:S02]  /*3280*/  PRMT R15, R2, 0x7632, R15 ;  /* 0x00007632020f7816 */ /* 0x000fe4000000000f */
[----:B------:R-:W-:-:S02]  /*3290*/  PRMT R16, R3, 0x7632, R16 ;  /* 0x0000763203107816 */ /* 0x000fc40000000010 */
        /* <DEDUP_REMOVED lines=24> */
[----:B-1----:R-:W-:-:S02]  /*3420*/  IMAD R14, R16, UR17, RZ ;  /* 0x00000011100e7c24 */ /* 0x002fc4000f8e02ff */
[----:B------:R-:W-:Y:S01]  /*3430*/  IMAD.WIDE.U32 R2, R16, UR16, RZ ;  /* 0x0000001010027c25 */ /* 0x000fe2000f8e00ff */
[----:B------:R-:W-:Y:S03]  /*3440*/  BSSY B0, `(.L_x_8812) ;  /* 0x0000012000007945 */ /* 0x000fe60003800000 */
[----:B------:R-:W-:Y:S01]  /*3450*/  IMAD R19, R17, UR16, R14 ;  /* 0x0000001011137c24 */ /* 0x000fe2000f8e020e */
[----:B------:R-:W-:-:S04]  /*3460*/  IADD3 R14, P2, R68, R10, RZ ;  /* 0x0000000a440e7210 */ /* 0x000fc80007f5e0ff */
[----:B------:R-:W-:Y:S02]  /*3470*/  IADD3 R127, R3, R19, RZ ;  /* 0x00000013037f7210 */ /* 0x000fe40007ffe0ff */
[----:B------:R-:W-:Y:S02]  /*3480*/  IADD3.X R15, R69, R11, RZ, P2, !PT ;  /* 0x0000000b450f7210 */ /* 0x000fe400017fe4ff */
        /* <DEDUP_REMOVED lines=13> */
.L_x_8813:
[----:B------:R-:W-:Y:S05]  /*3560*/  BSYNC B0 ;  /* 0x0000000000007941 */ /* 0x000fea0003800000 */
.L_x_8812:
        /* <DEDUP_REMOVED lines=28> */
[----:B------:R-:W-:Y:S01]  /*3730*/  ISETP.GE.AND P6, PT, R61, R102, PT ;  /* 0x000000663d00720c */ /* 0x000fe20003fc6270 */
[----:B------:R0:W-:Y:S01]  /*3740*/  @!P2 STG.E.U16 desc[UR14][R2.64+0x80], R115 ;  /* 0x000080730200a986 */ /* 0x0001e2000c10150e */
[----:B------:R-:W-:Y:S01]  /*3750*/  FMUL.FTZ R86, R88, R24 ;  /* 0x0000001858567220 */ /* 0x000fe20000410000 */
        /* <DEDUP_REMOVED lines=13> */
[----:B------:R0:W-:Y:S06]  /*3830*/  @!P6 STG.E.U16 desc[UR14][R2.64+0x180], R125 ;  /* 0x0001807d0200e986 */ /* 0x0001ec000c10150e */
        /* <DEDUP_REMOVED lines=16> */
[----:B0-----:R-:W-:Y:S02]  /*3940*/  PRMT R2, R24, 0x7632, R2 ;  /* 0x0000763218027816 */ /* 0x001fe40000000002 */
[----:B------:R-:W-:Y:S02]  /*3950*/  PRMT R3, R26, 0x7632, R3 ;  /* 0x000076321a037816 */ /* 0x000fe40000000003 */
[----:B------:R-:W-:Y:S01]  /*3960*/  PRMT R16, R28, 0x7632, R16 ;  /* 0x000076321c107816 */ /* 0x000fe20000000010 */
        /* <DEDUP_REMOVED lines=20> */
[----:B------:R-:W-:Y:S01]  /*3ab0*/  @!P1 STS [R34+0x210], R21 ;  /* 0x0002101522009388 */ /* 0x000fe20000000800 */
[----:B------:R-:W-:Y:S01]  /*3ac0*/  IMAD R19, R17, UR16, R18 ;  /* 0x0000001011137c24 */ /* 0x000fe2000f8e0212 */
[----:B------:R-:W-:Y:S04]  /*3ad0*/  BAR.SYNC.DEFER_BLOCKING 0x0 ;  /* 0x0000000000007b1d */ /* 0x000fe80000010000 */
[----:B------:R-:W-:Y:S02]  /*3ae0*/  IADD3 R93, R3, R19, RZ ;  /* 0x00000013035d7210 */ /* 0x000fe40007ffe0ff */
        /* <DEDUP_REMOVED lines=13> */
.L_x_8816:
[----:B------:R-:W-:Y:S05]  /*3bc0*/  BSYNC B0 ;  /* 0x0000000000007941 */ /* 0x000fea0003800000 */
.L_x_8815:
        /* <DEDUP_REMOVED lines=25> */
.L_x_8814:
[----:B-1----:R-:W1:Y:S01]  /*3d60*/  LDC R33, c[0x0][0x21c] ;  /* 0x00008700ff217b82 */ /* 0x002e620000000800 */
[----:B0-----:R-:W-:Y:S01]  /*3d70*/  IMAD.U32 R121, R118, 0x10000, RZ ;  /* 0x0001000076797824 */ /* 0x001fe200078e00ff */
        /* <DEDUP_REMOVED lines=21> */
[----:B------:R-:W-:Y:S01]  /*3ed0*/  FMUL.FTZ R87, R96, R83 ;  /* 0x0000005360577220 */ /* 0x000fe20000410000 */
[----:B------:R-:W-:Y:S01]  /*3ee0*/  BAR.SYNC.DEFER_BLOCKING 0x0 ;  /* 0x0000000000007b1d */ /* 0x000fe20000010000 */
[----:B-1----:R-:W-:Y:S01]  /*3ef0*/  ISETP.GE.AND P0, PT, R33, 0x1, PT ;  /* 0x000000012100780c */ /* 0x002fe20003f06270 */
[----:B------:R-:W-:Y:S01]  /*3f00*/  FFMA.FTZ R81, R92, R106, R81 ;  /* 0x0000006a5c517223 */ /* 0x000fe20000010051 */
[----:B------:R-:W-:-:S02]  /*3f10*/  CS2R R112, SRZ ;  /* 0x0000000000707805 */ /* 0x000fc4000001ff00 */
[----:B------:R-:W-:Y:S02]  /*3f20*/  MOV R114, RZ ;  /* 0x000000ff00727202 */ /* 0x000fe40000000f00 */
[----:B------:R-:W-:Y:S01]  /*3f30*/  CS2R R110, SRZ ;  /* 0x00000000006e7805 */ /* 0x000fe2000001ff00 */
[----:B------:R-:W-:Y:S01]  /*3f40*/  FFMA.FTZ R81, R94, R103, R81 ;  /* 0x000000675e517223 */ /* 0x000fe20000010051 */
[----:B------:R-:W-:-:S03]  /*3f50*/  MOV R31, RZ ;  /* 0x000000ff001f7202 */ /* 0x000fc60000000f00 */
[----:B------:R-:W-:Y:S02]  /*3f60*/  FFMA.FTZ R81, R96, R104, R81 ;  /* 0x0000006860517223 */ /* 0x000fe40000010051 */
[----:B------:R-:W-:Y:S05]  /*3f70*/  @!P0 BRA `(.L_x_8817) ;  /* 0x0000001400c48947 */ /* 0x000fea0003800000 */
[C---:B------:R-:W-:Y:S01]  /*3f80*/  VIADD R16, R72.reuse, 0xffffffff ;  /* 0xffffffff48107836 */ /* 0x040fe20000000000 */
[----:B------:R-:W0:Y:S01]  /*3f90*/  LDC.64 R22, c[0x0][0x2d8] ;  /* 0x0000b600ff167b82 */ /* 0x000e220000000a00 */
[----:B------:R-:W-:Y:S01]  /*3fa0*/  ULDC.64 UR8, c[0x0][0x230] ;  /* 0x00008c0000087ab9 */ /* 0x000fe20000000a00 */
[----:B------:R-:W-:Y:S01]  /*3fb0*/  IADD3 R18, R72, -0x2, RZ ;  /* 0xfffffffe48127810 */ /* 0x000fe20007ffe0ff */
[----:B------:R-:W-:Y:S01]  /*3fc0*/  ULDC.64 UR10, c[0x0][0x248] ;  /* 0x00009200000a7ab9 */ /* 0x000fe20000000a00 */
[----:B------:R-:W-:Y:S01]  /*3fd0*/  LEA.HI R17, R16, R16, RZ, 0x1 ;  /* 0x0000001010117211 */ /* 0x000fe200078f08ff */
[----:B------:R-:W-:Y:S01]  /*3fe0*/  ULDC.64 UR12, c[0x0][0x268] ;  /* 0x00009a00000c7ab9 */ /* 0x000fe20000000a00 */
[----:B------:R-:W-:Y:S01]  /*3ff0*/  IMAD.WIDE.U32 R28, R85, UR10, RZ ;  /* 0x0000000a551c7c25 */ /* 0x000fe2000f8e00ff */
[----:B------:R-:W-:Y:S01]  /*4000*/  MOV R114, RZ ;  /* 0x000000ff00727202 */ /* 0x000fe20000000f00 */
[----:B------:R-:W1:Y:S01]  /*4010*/  LDC.64 R2, c[0x0][0x2d0] ;  /* 0x0000b400ff027b82 */ /* 0x000e620000000a00 */
[----:B------:R-:W-:Y:S01]  /*4020*/  LOP3.LUT R17, R17, 0xfffffe, RZ, 0xc0, !PT ;  /* 0x00fffffe11117812 */ /* 0x000fe200078ec0ff */
[----:B------:R-:W-:Y:S01]  /*4030*/  IMAD R33, R18, R33, RZ ;  /* 0x0000002112217224 */ /* 0x000fe200078e02ff */
[----:B------:R-:W-:Y:S01]  /*4040*/  UMOV UR5, URZ ;  /* 0x0000003f00057c82 */ /* 0x000fe20008000000 */
[----:B------:R-:W-:Y:S01]  /*4050*/  IMAD R18, R82, UR10, RZ ;  /* 0x0000000a52127c24 */ /* 0x000fe2000f8e02ff */
[----:B------:R-:W-:Y:S01]  /*4060*/  IADD3 R117, R16, -R17, RZ ;  /* 0x8000001110757210 */ /* 0x000fe20007ffe0ff */
[----:B------:R-:W-:Y:S01]  /*4070*/  IMAD R16, R82, UR8, RZ ;  /* 0x0000000852107c24 */ /* 0x000fe2000f8e02ff */
[----:B------:R-:W-:Y:S01]  /*4080*/  ULDC UR7, c[0x0][0x224] ;  /* 0x0000890000077ab9 */ /* 0x000fe20000000800 */
[----:B------:R-:W2:Y:S01]  /*4090*/  LDC.64 R24, c[0x0][0x2e0] ;  /* 0x0000b800ff187b82 */ /* 0x000ea20000000a00 */
[----:B------:R-:W-:-:S02]  /*40a0*/  IMAD R111, R85, UR11, R18 ;  /* 0x0000000b556f7c24 */ /* 0x000fc4000f8e0212 */
[C---:B------:R-:W-:Y:S02]  /*40b0*/  IMAD R109, R85.reuse, UR9, R16 ;  /* 0x00000009556d7c24 */ /* 0x040fe4000f8e0210 */
[----:B------:R-:W-:Y:S02]  /*40c0*/  IMAD R16, R82, UR12, RZ ;  /* 0x0000000c52107c24 */ /* 0x000fe4000f8e02ff */
[C---:B------:R-:W-:Y:S01]  /*40d0*/  IMAD.WIDE.U32 R26, R85.reuse, UR8, RZ ;  /* 0x00000008551a7c25 */ /* 0x040fe2000f8e00ff */
[----:B------:R-:W3:Y:S01]  /*40e0*/  LDC.64 R20, c[0x0][0x270] ;  /* 0x00009c00ff147b82 */ /* 0x000ee20000000a00 */
[----:B0-----:R-:W-:Y:S02]  /*40f0*/  LEA R99, P2, R28, R22, 0x2 ;  /* 0x000000161c637211 */ /* 0x001fe400078410ff */
[----:B------:R-:W-:Y:S01]  /*4100*/  IMAD R113, R85, UR13, R16 ;  /* 0x0000000d55717c24 */ /* 0x000fe2000f8e0210 */
[----:B------:R-:W-:Y:S01]  /*4110*/  IADD3 R22, R29, R111, RZ ;  /* 0x0000006f1d167210 */ /* 0x000fe20007ffe0ff */
[----:B------:R-:W-:Y:S01]  /*4120*/  IMAD.WIDE.U32 R30, R85, UR12, RZ ;  /* 0x0000000c551e7c25 */ /* 0x000fe2000f8e00ff */
[----:B------:R-:W-:-:S02]  /*4130*/  CS2R R110, SRZ ;  /* 0x00000000006e7805 */ /* 0x000fc4000001ff00 */
[----:B------:R-:W0:Y:S01]  /*4140*/  LDC.64 R16, c[0x0][0x238] ;  /* 0x00008e00ff107b82 */ /* 0x000e220000000a00 */
[----:B-1----:R-:W-:Y:S01]  /*4150*/  LEA R97, P0, R26, R2, 0x2 ;  /* 0x000000021a617211 */ /* 0x002fe200078010ff */
[----:B------:R-:W-:Y:S01]  /*4160*/  IMAD.WIDE R32, R33, 0x8, R4 ;  /* 0x0000000821207825 */ /* 0x000fe200078e0204 */
[----:B------:R-:W-:Y:S02]  /*4170*/  IADD3 R2, R31, R113, RZ ;  /* 0x000000711f027210 */ /* 0x000fe40007ffe0ff */
[----:B------:R-:W-:Y:S02]  /*4180*/  CS2R R112, SRZ ;  /* 0x0000000000707805 */ /* 0x000fe4000001ff00 */
[----:B------:R-:W-:Y:S01]  /*4190*/  LEA.HI.X R28, R28, R23, R22, 0x2, P2 ;  /* 0x000000171c1c7211 */ /* 0x000fe200010f1416 */
[----:B------:R-:W-:Y:S01]  /*41a0*/  IMAD.MOV.U32 R116, RZ, RZ, RZ ;  /* 0x000000ffff747224 */ /* 0x000fe200078e00ff */
[----:B------:R-:W-:Y:S01]  /*41b0*/  ISETP.NE.AND P2, PT, R79, RZ, PT ;  /* 0x000000ff4f00720c */ /* 0x000fe20003f45270 */
[----:B------:R-:W1:Y:S01]  /*41c0*/  LDC.64 R18, c[0x0][0x250] ;  /* 0x00009400ff127b82 */ /* 0x000e620000000a00 */
[----:B--2---:R-:W-:-:S02]  /*41d0*/  LEA R101, P3, R30, R24, 0x2 ;  /* 0x000000181e657211 */ /* 0x004fc400078610ff */
[----:B------:R-:W-:Y:S02]  /*41e0*/  IADD3 R24, R27, R109, RZ ;  /* 0x0000006d1b187210 */ /* 0x000fe40007ffe0ff */
[----:B------:R-:W-:Y:S02]  /*41f0*/  LEA.HI.X R30, R30, R25, R2, 0x2, P3 ;  /* 0x000000191e1e7211 */ /* 0x000fe400018f1402 */
[----:B------:R-:W-:Y:S01]  /*4200*/  LEA.HI.X R26, R26, R3, R24, 0x2, P0 ;  /* 0x000000031a1a7211 */ /* 0x000fe200000f1418 */
[----:B------:R-:W2:Y:S01]  /*4210*/  LDC R29, c[0x0][0x224] ;  /* 0x00008900ff1d7b82 */ /* 0x000ea20000000800 */
[----:B---3--:R-:W-:Y:S01]  /*4220*/  SHF.L.U64.HI R115, R20, 0x2, R21 ;  /* 0x0000000214737819 */ /* 0x008fe20000010215 */
[C---:B------:R-:W-:Y:S01]  /*4230*/  VIADD R24, R79.reuse, 0x200 ;  /* 0x000002004f187836 */ /* 0x040fe20000000000 */
[----:B------:R-:W-:Y:S02]  /*4240*/  ISETP.NE.AND P3, PT, R79, 0x1f, PT ;  /* 0x0000001f4f00780c */ /* 0x000fe40003f65270 */
[----:B------:R-:W-:-:S02]  /*4250*/  MOV R27, R34 ;  /* 0x00000022001b7202 */ /* 0x000fc40000000f00 */
[----:B------:R-:W-:Y:S01]  /*4260*/  MOV R25, R34 ;  /* 0x0000002200197202 */ /* 0x000fe20000000f00 */
[----:B------:R-:W3:Y:S01]  /*4270*/  LDC R133, c[0x0][0x21c] ;  /* 0x00008700ff857b82 */ /* 0x000ee20000000800 */
[----:B------:R-:W-:Y:S02]  /*4280*/  MOV R109, RZ ;  /* 0x000000ff006d7202 */ /* 0x000fe40000000f00 */
[----:B------:R-:W-:Y:S02]  /*4290*/  MOV R31, RZ ;  /* 0x000000ff001f7202 */ /* 0x000fe40000000f00 */
[----:B0-----:R-:W-:Y:S02]  /*42a0*/  SHF.L.U64.HI R17, R16, 0x2, R17 ;  /* 0x0000000210117819 */ /* 0x001fe40000010211 */
[----:B------:R-:W-:Y:S02]  /*42b0*/  SHF.L.U32 R21, R117, 0x8, RZ ;  /* 0x0000000875157819 */ /* 0x000fe400000006ff */
[----:B-1----:R-:W-:-:S07]  /*42c0*/  SHF.L.U64.HI R19, R18, 0x2, R19 ;  /* 0x0000000212137819 */ /* 0x002fce0000010213 */
.L_x_8822:
[----:B------:R-:W-:Y:S02]  /*42d0*/  MOV R2, R97 ;  /* 0x0000006100027202 */ /* 0x000fe40000000f00 */
[----:B------:R-:W-:-:S05]  /*42e0*/  MOV R3, R26 ;  /* 0x0000001a00037202 */ /* 0x000fca0000000f00 */
        /* <DEDUP_REMOVED lines=12> */
[----:B------:R-:W-:-:S12]  /*43b0*/  HFMA2.MMA R126, -RZ, RZ, 0, 0 ;  /* 0x00000000ff7e7435 */ /* 0x000fd800000001ff */
[----:B0-----:R-:W-:Y:S02]  /*43c0*/  @P0 MOV R2, R32 ;  /* 0x0000002000020202 */ /* 0x001fe40000000f00 */
[----:B------:R-:W-:Y:S01]  /*43d0*/  @P0 MOV R3, R33 ;  /* 0x0000002100030202 */ /* 0x000fe20000000f00 */
        /* <DEDUP_REMOVED lines=12> */
[----:B------:R-:W-:Y:S01]  /*44a0*/  BAR.SYNC.DEFER_BLOCKING 0x0 ;  /* 0x0000000000007b1d */ /* 0x000fe20000010000 */
[----:B------:R-:W-:Y:S01]  /*44b0*/  FMUL.FTZ R123, R122, R41 ;  /* 0x000000297a7b7220 */ /* 0x000fe20000410000 */
[----:B--2---:R-:W-:Y:S01]  /*44c0*/  FMUL.FTZ R23, R128, R23 ;  /* 0x0000001780177220 */ /* 0x004fe20000410000 */
[CC--:B------:R-:W-:Y:S01]  /*44d0*/  FMUL.FTZ R125, R122.reuse, R40.reuse ;  /* 0x000000287a7d7220 */ /* 0x0c0fe20000410000 */
[C---:B------:R-:W-:Y:S01]  /*44e0*/  FMUL.FTZ R127, R122.reuse, R39 ;  /* 0x000000277a7f7220 */ /* 0x040fe20000410000 */
[C---:B------:R-:W-:Y:S01]  /*44f0*/  FMUL.FTZ R131, R122.reuse, R37 ;  /* 0x000000257a837220 */ /* 0x040fe20000410000 */
[----:B------:R-:W-:Y:S01]  /*4500*/  FMUL.FTZ R128, R107, R40 ;  /* 0x000000286b807220 */ /* 0x000fe20000410000 */
[----:B------:R-:W1:Y:S04]  /*4510*/  @P3 LDS R142, [R142+0xc5c] ;  /* 0x000c5c008e8e3984 */ /* 0x000e680000000800 */
[----:B------:R2:W5:Y:S01]  /*4520*/  @P0 LDG.E R126, desc[UR14][R2.64+0x4] ;  /* 0x0000040e027e0981 */ /* 0x000562000c1e1900 */
[C---:B------:R-:W-:Y:S01]  /*4530*/  FMUL.FTZ R136, R122.reuse, R36 ;  /* 0x000000247a887220 */ /* 0x040fe20000410000 */
[----:B------:R-:W4:Y:S01]  /*4540*/  MUFU.EX2 R123, R123 ;  /* 0x0000007b007b7308 */ /* 0x000f220000000800 */
[C---:B------:R-:W-:Y:S01]  /*4550*/  FMUL.FTZ R22, R122.reuse, R38 ;  /* 0x000000267a167220 */ /* 0x040fe20000410000 */
[----:B--2---:R-:W-:-:S06]  /*4560*/  FMUL.FTZ R3, R122, R35 ;  /* 0x000000237a037220 */ /* 0x004fcc0000410000 */
[----:B------:R-:W2:Y:S08]  /*4570*/  MUFU.EX2 R107, R3 ;  /* 0x00000003006b7308 */ /* 0x000eb00000000800 */
[----:B------:R-:W1:Y:S08]  /*4580*/  MUFU.EX2 R125, R125 ;  /* 0x0000007d007d7308 */ /* 0x000e700000000800 */
[----:B------:R-:W1:Y:S08]  /*4590*/  MUFU.EX2 R127, R127 ;  /* 0x0000007f007f7308 */ /* 0x000e700000000800 */
[----:B0-----:R0:W0:Y:S08]  /*45a0*/  MUFU.EX2 R129, R22 ;  /* 0x0000001600817308 */ /* 0x0010300000000800 */
        /* <DEDUP_REMOVED lines=12> */
[----:B--2---:R-:W-:Y:S01]  /*4670*/  FFMA.FTZ R139, R107, R137, R140 ;  /* 0x000000896b8b7223 */ /* 0x004fe2000001008c */
[----:B-1----:R-:W-:Y:S06]  /*4680*/  @P3 BRA `(.L_x_8819) ;  /* 0x0000000000203947 */ /* 0x002fec0003800000 */
[----:B------:R-:W-:Y:S02]  /*4690*/  ISETP.NE.AND P0, PT, R72, R29, PT ;  /* 0x0000001d4800720c */ /* 0x000fe40003f05270 */
[----:B------:R-:W-:-:S11]  /*46a0*/  MOV R142, 0x3f800000 ;  /* 0x3f800000008e7802 */ /* 0x000fd60000000f00 */
[----:B------:R-:W-:-:S04]  /*46b0*/  @P0 LEA.HI R3, R72, R72, RZ, 0x1 ;  /* 0x0000004848030211 */ /* 0x000fc800078f08ff */
[----:B------:R-:W-:-:S04]  /*46c0*/  @P0 LOP3.LUT R3, R3, 0x3ffffe, RZ, 0xc0, !PT ;  /* 0x003ffffe03030812 */ /* 0x000fc800078ec0ff */
[----:B------:R-:W-:-:S04]  /*46d0*/  @P0 IADD3 R3, -R3, R72, RZ ;  /* 0x0000004803030210 */ /* 0x000fc80007ffe1ff */
[----:B0-----:R-:W-:-:S04]  /*46e0*/  @P0 LEA R22, R3, 0x458, 0xa ;  /* 0x0000045803160811 */ /* 0x001fc800078e50ff */
[----:B------:R-:W-:-:S05]  /*46f0*/  @P0 IADD3 R22, R22, R25, RZ ;  /* 0x0000001916160210 */ /* 0x000fca0007ffe0ff */
[----:B------:R1:W2:Y:S02]  /*4700*/  @P0 LDS R142, [R22] ;  /* 0x00000000168e0984 */ /* 0x0002a40000000800 */
.L_x_8819:
[----:B------:R-:W-:Y:S05]  /*4710*/  BSYNC B0 ;  /* 0x0000000000007941 */ /* 0x000fea0003800000 */
.L_x_8818:
[----:B--2---:R-:W-:Y:S01]  /*4720*/  FMUL.FTZ R3, R107, R142 ;  /* 0x0000008e6b037220 */ /* 0x004fe20000410000 */
[C---:B------:R-:W-:Y:S01]  /*4730*/  FFMA.FTZ R23, R125.reuse, R23, R128 ;  /* 0x000000177d177223 */ /* 0x040fe20000010080 */
[----:B------:R-:W-:Y:S01]  /*4740*/  FMUL.FTZ R122, R125, R122 ;  /* 0x0000007a7d7a7220 */ /* 0x000fe20000410000 */
[C---:B0-----:R-:W-:Y:S01]  /*4750*/  FFMA.FTZ R139, R136.reuse, R139, R135 ;  /* 0x0000008b888b7223 */ /* 0x041fe20000010087 */
        /* <DEDUP_REMOVED lines=54> */
[----:B------:R-:W-:Y:S01]  /*4ac0*/  HFMA2.MMA R23, -RZ, RZ, 0, 0 ;  /* 0x00000000ff177435 */ /* 0x000fe200000001ff */
[----:B-1----:R-:W-:Y:S01]  /*4ad0*/  @P0 FMUL.FTZ R139, R139, R22 ;  /* 0x000000168b8b0220 */ /* 0x002fe20000410000 */
[----:B------:R-:W-:Y:S02]  /*4ae0*/  ISETP.GE.AND P0, PT, R72, UR7, PT ;  /* 0x0000000748007c0c */ /* 0x000fe4000bf06270 */
[----:B------:R-:W-:-:S03]  /*4af0*/  MOV R22, 0x3f800000 ;  /* 0x3f80000000167802 */ /* 0x000fc60000000f00 */
[C---:B--2---:R-:W-:Y:S01]  /*4b00*/  @!P3 FFMA.FTZ R3, R122.reuse, R143, R3 ;  /* 0x0000008f7a03b223 */ /* 0x044fe20000010003 */
        /* <DEDUP_REMOVED lines=33> */
[----:B0-----:R-:W-:Y:S01]  /*4d20*/  @P2 FFMA.FTZ R141, R139, R141, R144 ;  /* 0x0000008d8b8d2223 */ /* 0x001fe20000010090 */
[----:B-1----:R-:W-:-:S03]  /*4d30*/  @P3 FFMA.FTZ R146, R143, R146, R148 ;  /* 0x000000928f923223 */ /* 0x002fc60000010094 */
[----:B------:R-:W-:Y:S01]  /*4d40*/  FFMA.FTZ R148, R124, R141, R121 ;  /* 0x0000008d7c947223 */ /* 0x000fe20000010079 */
[----:B------:R-:W-:Y:S02]  /*4d50*/  IMAD.U32 R121, R118, 0x10000, RZ ;  /* 0x0001000076797824 */ /* 0x000fe400078e00ff */
[----:B------:R-:W-:Y:S01]  /*4d60*/  FFMA.FTZ R124, R146, R142, R137 ;  /* 0x0000008e927c7223 */ /* 0x000fe20000010089 */
[----:B------:R-:W-:Y:S01]  /*4d70*/  FFMA.FTZ R143, R123, R148, R120 ;  /* 0x000000947b8f7223 */ /* 0x000fe20000010078 */
[----:B------:R-:W-:Y:S02]  /*4d80*/  SHF.L.U32 R120, R49, 0x10, RZ ;  /* 0x0000001031787819 */ /* 0x000fe400000006ff */
[----:B------:R-:W-:Y:S01]  /*4d90*/  FFMA.FTZ R126, R107, R124, R140 ;  /* 0x0000007c6b7e7223 */ /* 0x000fe2000001008c */
[----:B------:R-:W-:Y:S01]  /*4da0*/  FFMA.FTZ R142, R125, R143, R128 ;  /* 0x0000008f7d8e7223 */ /* 0x000fe20000010080 */
[----:B------:R-:W-:Y:S01]  /*4db0*/  FMUL.FTZ R150, R124, R35 ;  /* 0x000000237c967220 */ /* 0x000fe20000410000 */
[----:B--2---:R-:W-:Y:S01]  /*4dc0*/  FFMA.FTZ R23, R122, R23, R3 ;  /* 0x000000177a177223 */ /* 0x004fe20000010003 */
        /* <DEDUP_REMOVED lines=19> */
[----:B------:R-:W-:Y:S01]  /*4f00*/  SHF.L.U32 R107, R48, 0x10, RZ ;  /* 0x00000010306b7819 */ /* 0x000fe200000006ff */
[----:B------:R-:W-:Y:S01]  /*4f10*/  FFMA.FTZ R136, R123, R134, R2 ;  /* 0x000000867b887223 */ /* 0x000fe20000010002 */
[-C--:B------:R-:W-:Y:S01]  /*4f20*/  FFMA.FTZ R125, R120, -R41.reuse, R143 ;  /* 0x80000029787d7223 */ /* 0x080fe2000001008f */
[----:B------:R-:W-:Y:S01]  /*4f30*/  FFMA.FTZ R123, R86, R142, R103 ;  /* 0x0000008e567b7223 */ /* 0x000fe20000010067 */
[----:B------:R-:W-:Y:S01]  /*4f40*/  FMUL.FTZ R140, R134, R41 ;  /* 0x00000029868c7220 */ /* 0x000fe20000410000 */
[----:B------:R-:W-:Y:S01]  /*4f50*/  FMUL.FTZ R2, R136, R42 ;  /* 0x0000002a88027220 */ /* 0x000fe20000410000 */
[----:B------:R-:W-:Y:S01]  /*4f60*/  FFMA.FTZ R142, R107, -R40, R142 ;  /* 0x800000286b8e7223 */ /* 0x000fe2000001008e */
[----:B------:R-:W-:Y:S01]  /*4f70*/  FFMA.FTZ R127, R88, R141, R123 ;  /* 0x0000008d587f7223 */ /* 0x000fe2000001007b */
[----:B------:R-:W-:Y:S01]  /*4f80*/  FFMA.FTZ R123, R121, -R42, R148 ;  /* 0x8000002a797b7223 */ /* 0x000fe20000010094 */
[----:B------:R-:W-:Y:S01]  /*4f90*/  SHF.L.U32 R106, R45, 0x10, RZ ;  /* 0x000000102d6a7819 */ /* 0x000fe200000006ff */
[-C--:B------:R-:W-:Y:S01]  /*4fa0*/  FMUL.FTZ R141, R130, R38.reuse ;  /* 0x00000026828d7220 */ /* 0x080fe20000410000 */
[----:B------:R-:W-:Y:S01]  /*4fb0*/  FFMA.FTZ R127, R90, R139, R127 ;  /* 0x0000008b5a7f7223 */ /* 0x000fe2000001007f */
[----:B------:R-:W-:Y:S01]  /*4fc0*/  FFMA.FTZ R129, R2, R123, RZ ;  /* 0x0000007b02817223 */ /* 0x000fe200000100ff */
[----:B------:R-:W-:Y:S01]  /*4fd0*/  FFMA.FTZ R139, R105, -R38, R139 ;  /* 0x80000026698b7223 */ /* 0x000fe2000001008b */
[----:B------:R-:W-:-:S02]  /*4fe0*/  IMAD.U32 R103, R44, 0x10000, RZ ;  /* 0x000100002c677824 */ /* 0x000fc400078e00ff */
[----:B------:R-:W-:Y:S01]  /*4ff0*/  FFMA.FTZ R143, R92, R135, R127 ;  /* 0x000000875c8f7223 */ /* 0x000fe2000001007f */
[----:B------:R-:W-:Y:S01]  /*5000*/  FMUL.FTZ R127, R138, R40 ;  /* 0x000000288a7f7220 */ /* 0x000fe20000410000 */
[----:B------:R-:W-:Y:S01]  /*5010*/  FFMA.FTZ R104, R140, R125, R129 ;  /* 0x0000007d8c687223 */ /* 0x000fe20000010081 */
[----:B------:R-:W-:Y:S01]  /*5020*/  FMUL.FTZ R148, R128, R37 ;  /* 0x0000002580947220 */ /* 0x000fe20000410000 */
[----:B------:R-:W-:Y:S01]  /*5030*/  FFMA.FTZ R129, R94, R146, R143 ;  /* 0x000000925e817223 */ /* 0x000fe2000001008f */
[----:B------:R-:W-:Y:S01]  /*5040*/  FFMA.FTZ R146, R103, -R36, R146 ;  /* 0x8000002467927223 */ /* 0x000fe20000010092 */
[----:B------:R-:W-:Y:S01]  /*5050*/  FFMA.FTZ R143, R127, R142, R104 ;  /* 0x0000008e7f8f7223 */ /* 0x000fe20000010068 */
[----:B------:R-:W-:Y:S01]  /*5060*/  FMUL.FTZ R122, R117, R130 ;  /* 0x00000082757a7220 */ /* 0x000fe20000410000 */
[----:B------:R-:W-:Y:S01]  /*5070*/  FFMA.FTZ R129, R96, R137, R129 ;  /* 0x0000008960817223 */ /* 0x000fe20000010081 */
[----:B------:R-:W-:Y:S01]  /*5080*/  FADD.FTZ R89, R148, R89 ;  /* 0x0000005994597221 */ /* 0x000fe20000010000 */
[----:B------:R-:W-:Y:S01]  /*5090*/  FFMA.FTZ R104, R144, R131, R143 ;  /* 0x0000008390687223 */ /* 0x000fe2000001008f */
[----:B------:R-:W-:Y:S01]  /*50a0*/  FFMA.FTZ R143, R106, -R37, R135 ;  /* 0x800000256a8f7223 */ /* 0x000fe20000010087 */
[----:B------:R-:W-:Y:S01]  /*50b0*/  FMUL.FTZ R122, R139, R122 ;  /* 0x0000007a8b7a7220 */ /* 0x000fe20000410000 */
[----:B------:R-:W0:Y:S01]  /*50c0*/  SHFL.DOWN PT, R154, R129, 0x1, 0x1f ;  /* 0x08201f00819a7f89 */ /* 0x000e2200000e0000 */
[----:B------:R-:W-:Y:S01]  /*50d0*/  FFMA.FTZ R135, R141, R139, R104 ;  /* 0x0000008b8d877223 */ /* 0x000fe20000010068 */
[----:B------:R-:W-:Y:S01]  /*50e0*/  SHF.L.U32 R104, R43, 0x10, RZ ;  /* 0x000000102b687819 */ /* 0x000fe200000006ff */
[----:B------:R-:W-:Y:S01]  /*50f0*/  FFMA.FTZ R122, R105, R130, R122 ;  /* 0x00000082697a7223 */ /* 0x000fe2000001007a */
[----:B------:R1:W-:Y:S01]  /*5100*/  @!P1 STS.64 [R27+0xcd8], R22 ;  /* 0x000cd8161b009388 */ /* 0x0003e20000000a00 */
[----:B------:R-:W-:Y:S01]  /*5110*/  FFMA.FTZ R152, R148, R143, R135 ;  /* 0x0000008f94987223 */ /* 0x000fe20000010087 */
[----:B------:R-:W-:Y:S01]  /*5120*/  FMUL.FTZ R148, R117, R124 ;  /* 0x0000007c75947220 */ /* 0x000fe20000410000 */
[----:B------:R-:W-:Y:S01]  /*5130*/  FFMA.FTZ R137, R104, -R35, R137 ;  /* 0x8000002368897223 */ /* 0x000fe20000010089 */
[----:B------:R-:W-:Y:S01]  /*5140*/  FADD.FTZ R87, R150, R87 ;  /* 0x0000005796577221 */ /* 0x000fe20000010000 */
[----:B------:R-:W-:Y:S01]  /*5150*/  FFMA.FTZ R135, R145, R146, R152 ;  /* 0x0000009291877223 */ /* 0x000fe20000010098 */
[----:B------:R-:W-:Y:S01]  /*5160*/  FMUL.FTZ R146, R146, R3 ;  /* 0x0000000392927220 */ /* 0x000fe20000410000 */
[----:B------:R-:W-:Y:S01]  /*5170*/  FADD.FTZ R111, R122, R111 ;  /* 0x0000006f7a6f7221 */ /* 0x000fe20000010000 */
[----:B------:R-:W-:Y:S01]  /*5180*/  FMUL.FTZ R3, R117, R138 ;  /* 0x0000008a75037220 */ /* 0x000fe20000410000 */
[----:B------:R-:W-:Y:S01]  /*5190*/  FFMA.FTZ R135, R150, R137, R135 ;  /* 0x0000008996877223 */ /* 0x000fe20000010087 */
[----:B------:R-:W-:Y:S01]  /*51a0*/  FMUL.FTZ R137, R137, R148 ;  /* 0x0000009489897220 */ /* 0x000fe20000410000 */
[C---:B------:R-:W-:Y:S01]  /*51b0*/  FMUL.FTZ R150, R117.reuse, R128 ;  /* 0x0000008075967220 */ /* 0x040fe20000410000 */
[C---:B-1----:R-:W-:Y:S01]  /*51c0*/  FMUL.FTZ R22, R117.reuse, R132 ;  /* 0x0000008475167220 */ /* 0x042fe20000410000 */
[C---:B------:R-:W-:Y:S01]  /*51d0*/  FMUL.FTZ R122, R117.reuse, R136 ;  /* 0x00000088757a7220 */ /* 0x040fe20000410000 */
[----:B------:R-:W1:Y:S01]  /*51e0*/  SHFL.DOWN PT, R152, R135, 0x1, 0x1f ;  /* 0x08201f0087987f89 */ /* 0x000e6200000e0000 */
[----:B------:R-:W-:Y:S01]  /*51f0*/  FFMA.FTZ R137, R104, R124, R137 ;  /* 0x0000007c68897223 */ /* 0x000fe20000010089 */
[----:B------:R-:W-:Y:S01]  /*5200*/  FMUL.FTZ R124, R117, R134 ;  /* 0x00000086757c7220 */ /* 0x000fe20000410000 */
[----:B------:R-:W-:Y:S01]  /*5210*/  FMUL.FTZ R131, R131, R22 ;  /* 0x0000001683837220 */ /* 0x000fe20000410000 */
[----:B------:R-:W-:Y:S01]  /*5220*/  FMUL.FTZ R143, R143, R150 ;  /* 0x000000968f8f7220 */ /* 0x000fe20000410000 */
[----:B------:R-:W-:Y:S01]  /*5230*/  FMUL.FTZ R142, R142, R3 ;  /* 0x000000038e8e7220 */ /* 0x000fe20000410000 */
[----:B0-----:R-:W-:Y:S01]  /*5240*/  @!P0 FADD.FTZ R129, R129, R154 ;  /* 0x0000009a81818221 */ /* 0x001fe20000010000 */
[----:B------:R-:W-:Y:S01]  /*5250*/  FMUL.FTZ R125, R125, R124 ;  /* 0x0000007c7d7d7220 */ /* 0x000fe20000410000 */
[----:B------:R-:W-:Y:S01]  /*5260*/  FMUL.FTZ R122, R123, R122 ;  /* 0x0000007a7b7a7220 */ /* 0x000fe20000410000 */
[----:B------:R-:W-:Y:S01]  /*5270*/  FFMA.FTZ R143, R106, R128, R143 ;  /* 0x000000806a8f7223 */ /* 0x000fe2000001008f */
[----:B------:R-:W-:Y:S01]  /*5280*/  FFMA.FTZ R146, R103, R126, R146 ;  /* 0x0000007e67927223 */ /* 0x000fe20000010092 */
[----:B------:R-:W0:Y:S01]  /*5290*/  SHFL.DOWN PT, R154, R129, 0x2, 0x1f ;  /* 0x08401f00819a7f89 */ /* 0x000e2200000e0000 */
        /* <DEDUP_REMOVED lines=18> */
[----:B------:R-:W-:Y:S01]  /*53c0*/  FADD.FTZ R110, R125, R110 ;  /* 0x0000006e7d6e7221 */ /* 0x000fe20000010000 */
[----:B------:R-:W-:Y:S01]  /*53d0*/  FADD.FTZ R31, R122, R31 ;  /* 0x0000001f7a1f7221 */ /* 0x000fe20000010000 */
        /* <DEDUP_REMOVED lines=16> */
[----:B-1----:R-:W-:-:S05]  /*54e0*/  @!P0 FADD.FTZ R135, R135, R152 ;  /* 0x0000009887878221 */ /* 0x002fca0000010000 */
        /* <DEDUP_REMOVED lines=11> */
.L_x_8821:
[----:B------:R-:W-:Y:S05]  /*55a0*/  BSYNC B0 ;  /* 0x0000000000007941 */ /* 0x000fea0003800000 */
.L_x_8820:
[----:B------:R-:W-:Y:S01]  /*55b0*/  UIADD3 UR5, UR5, 0x1, URZ ;  /* 0x0000000105057890 */ /* 0x000fe2000fffe03f */
[----:B------:R-:W-:Y:S01]  /*55c0*/  LEA R101, P6, R20, R101, 0x2 ;  /* 0x0000006514657211 */ /* 0x000fe200078c10ff */
[----:B------:R-:W-:Y:S01]  /*55d0*/  VIADD R27, R27, 0x8 ;  /* 0x000000081b1b7836 */ /* 0x000fe20000000000 */
[----:B------:R-:W-:Y:S02]  /*55e0*/  LEA R99, P0, R18, R99, 0x2 ;  /* 0x0000006312637211 */ /* 0x000fe400078010ff */
[----:B------:R-:W-:Y:S02]  /*55f0*/  IADD3.X R30, R30, R115, RZ, P6, !PT ;  /* 0x000000731e1e7210 */ /* 0x000fe400037fe4ff */
[----:B------:R-:W-:Y:S02]  /*5600*/  ISETP.LE.AND P6, PT, R133, UR5, PT ;  /* 0x0000000585007c0c */ /* 0x000fe4000bfc3270 */
[----:B------:R-:W-:Y:S02]  /*5610*/  LEA R97, P4, R16, R97, 0x2 ;  /* 0x0000006110617211 */ /* 0x000fe400078810ff */
[----:B------:R-:W-:-:S02]  /*5620*/  IADD3 R32, P5, R32, 0x8, RZ ;  /* 0x0000000820207810 */ /* 0x000fc40007fbe0ff */
[----:B-1----:R-:W-:Y:S02]  /*5630*/  IADD3 R25, R25, 0x4, RZ ;  /* 0x0000000419197810 */ /* 0x002fe40007ffe0ff */
[----:B------:R-:W-:Y:S02]  /*5640*/  IADD3 R21, R21, 0x1, RZ ;  /* 0x0000000115157810 */ /* 0x000fe40007ffe0ff */
[----:B------:R-:W-:Y:S02]  /*5650*/  IADD3.X R28, R28, R19, RZ, P0, !PT ;  /* 0x000000131c1c7210 */ /* 0x000fe400007fe4ff */
[----:B------:R-:W-:Y:S02]  /*5660*/  IADD3.X R26, R26, R17, RZ, P4, !PT ;  /* 0x000000111a1a7210 */ /* 0x000fe400027fe4ff */
[----:B------:R-:W-:Y:S01]  /*5670*/  IADD3.X R33, RZ, R33, RZ, P5, !PT ;  /* 0x00000021ff217210 */ /* 0x000fe20002ffe4ff */
[----:B------:R-:W-:Y:S06]  /*5680*/  @!P6 BRA `(.L_x_8822) ;  /* 0xffffffec0010e947 */ /* 0x000fec000383ffff */
.L_x_8817:
[----:B------:R-:W-:Y:S01]  /*5690*/  BAR.SYNC.DEFER_BLOCKING 0x0 ;  /* 0x0000000000007b1d */ /* 0x000fe20000010000 */
[----:B------:R-:W-:Y:S02]  /*56a0*/  PRMT R3, RZ, 0x7610, R3 ;  /* 0x00007610ff037816 */ /* 0x000fe40000000003 */
[----:B------:R-:W-:-:S03]  /*56b0*/  PRMT R0, RZ, 0x7610, R0 ;  /* 0x00007610ff007816 */ /* 0x000fc60000000000 */
[----:B------:R-:W-:Y:S01]  /*56c0*/  ULDC UR5, c[0x0][0x218] ;  /* 0x0000860000057ab9 */ /* 0x000fe20000000800 */
[----:B------:R-:W-:Y:S02]  /*56d0*/  PRMT R11, RZ, 0x7610, R11 ;  /* 0x00007610ff0b7816 */ /* 0x000fe4000000000b */
[----:B------:R-:W-:Y:S02]  /*56e0*/  PRMT R2, RZ, 0x7610, R2 ;  /* 0x00007610ff027816 */ /* 0x000fe40000000002 */
[----:B------:R-:W-:Y:S02]  /*56f0*/  PRMT R17, RZ, 0x7610, R17 ;  /* 0x00007610ff117816 */ /* 0x000fe40000000011 */
[----:B------:R-:W-:Y:S02]  /*5700*/  PRMT R16, RZ, 0x7610, R16 ;  /* 0x00007610ff107816 */ /* 0x000fe40000000010 */
[----:B------:R-:W-:Y:S02]  /*5710*/  PRMT R19, RZ, 0x7610, R19 ;  /* 0x00007610ff137816 */ /* 0x000fe40000000013 */
[----:B------:R-:W-:Y:S01]  /*5720*/  PRMT R18, RZ, 0x7610, R18 ;  /* 0x00007610ff127816 */ /* 0x000fe20000000012 */
[----:B------:R-:W1:Y:S01]  /*5730*/  S2UR UR7, SR_CgaCtaId ;  /* 0x00000000000779c3 */ /* 0x000e620000008800 */
[----:B------:R-:W-:-:S04]  /*5740*/  IADD3 R10, -R10, UR5, RZ ;  /* 0x000000050a0a7c10 */ /* 0x000fc8000fffe1ff */
[-C--:B------:R-:W-:Y:S02]  /*5750*/  ISETP.GE.AND P6, PT, R68, R10.reuse, PT ;  /* 0x0000000a4400720c */ /* 0x080fe40003fc6270 */
[-C--:B------:R-:W-:Y:S01]  /*5760*/  ISETP.GE.AND P0, PT, R67, R10.reuse, PT ;  /* 0x0000000a4300720c */ /* 0x080fe20003f06270 */
[----:B------:R-:W0:Y:S01]  /*5770*/  LDC.64 R38, c[0x0][0x388] ;  /* 0x0000e200ff267b82 */ /* 0x000e220000000a00 */
[-C--:B------:R-:W-:Y:S02]  /*5780*/  ISETP.GE.AND P2, PT, R66, R10.reuse, PT ;  /* 0x0000000a4200720c */ /* 0x080fe40003f46270 */
[-C--:B------:R-:W-:Y:S02]  /*5790*/  ISETP.GE.AND P3, PT, R65, R10.reuse, PT ;  /* 0x0000000a4100720c */ /* 0x080fe40003f66270 */
[-C--:B------:R-:W-:Y:S02]  /*57a0*/  ISETP.GE.AND P4, PT, R64, R10.reuse, PT ;  /* 0x0000000a4000720c */ /* 0x080fe40003f86270 */
[----:B------:R-:W-:-:S03]  /*57b0*/  ISETP.GE.AND P5, PT, R63, R10, PT ;  /* 0x0000000a3f00720c */ /* 0x000fc60003fa6270 */
[----:B------:R-:W2:Y:S01]  /*57c0*/  @!P6 LDG.E.U16 R3, desc[UR14][R12.64] ;  /* 0x0000000e0c03e981 */ /* 0x000ea2000c1e1500 */
[----:B------:R-:W-:-:S03]  /*57d0*/  ISETP.GE.AND P6, PT, R62, R10, PT ;  /* 0x0000000a3e00720c */ /* 0x000fc60003fc6270 */
[----:B------:R-:W3:Y:S01]  /*57e0*/  @!P0 LDG.E.U16 R0, desc[UR14][R12.64+0x40] ;  /* 0x0000400e0c008981 */ /* 0x000ee2000c1e1500 */
[----:B------:R-:W-:-:S03]  /*57f0*/  ISETP.GE.AND P0, PT, R61, R10, PT ;  /* 0x0000000a3d00720c */ /* 0x000fc60003f06270 */
[----:B------:R-:W4:Y:S04]  /*5800*/  @!P2 LDG.E.U16 R11, desc[UR14][R12.64+0x80] ;  /* 0x0000800e0c0ba981 */ /* 0x000f28000c1e1500 */
[----:B------:R-:W5:Y:S04]  /*5810*/  @!P3 LDG.E.U16 R2, desc[UR14][R12.64+0xc0] ;  /* 0x0000c00e0c02b981 */ /* 0x000f68000c1e1500 */
[----:B------:R-:W5:Y:S04]  /*5820*/  @!P4 LDG.E.U16 R17, desc[UR14][R12.64+0x100] ;  /* 0x0001000e0c11c981 */ /* 0x000f68000c1e1500 */
[----:B------:R-:W5:Y:S04]  /*5830*/  @!P5 LDG.E.U16 R16, desc[UR14][R12.64+0x140] ;  /* 0x0001400e0c10d981 */ /* 0x000f68000c1e1500 */
[----:B------:R-:W5:Y:S04]  /*5840*/  @!P6 LDG.E.U16 R19, desc[UR14][R12.64+0x180] ;  /* 0x0001800e0c13e981 */ /* 0x000f68000c1e1500 */
[----:B------:R-:W5:Y:S01]  /*5850*/  @!P0 LDG.E.U16 R18, desc[UR14][R12.64+0x1c0] ;  /* 0x0001c00e0c128981 */ /* 0x000f62000c1e1500 */
[----:B------:R-:W-:Y:S01]  /*5860*/  F2FP.BF16.F32.PACK_AB R93, R93, R95 ;  /* 0x0000005f5d5d723e */ /* 0x000fe200000010ff */
[----:B------:R-:W-:Y:S01]  /*5870*/  UMOV UR5, 0x400 ;  /* 0x0000040000057882 */ /* 0x000fe20000000000 */
[----:B------:R-:W-:Y:S01]  /*5880*/  F2FP.BF16.F32.PACK_AB R91, R91, R102 ;  /* 0x000000665b5b723e */ /* 0x000fe200000010ff */
[----:B-1----:R-:W-:Y:S01]  /*5890*/  ULEA UR5, UR7, UR5, 0x18 ;  /* 0x0000000507057291 */ /* 0x002fe2000f8ec03f */
[----:B------:R-:W-:Y:S01]  /*58a0*/  PRMT R25, R93, 0x7632, R25 ;  /* 0x000076325d197816 */ /* 0x000fe20000000019 */
[----:B0-----:R-:W-:Y:S01]  /*58b0*/  IMAD R22, R38, UR17, RZ ;  /* 0x0000001126167c24 */ /* 0x001fe2000f8e02ff */
[----:B------:R-:W-:Y:S01]  /*58c0*/  F2FP.BF16.F32.PACK_AB R89, R89, R100 ;  /* 0x000000645959723e */ /* 0x000fe200000010ff */
[----:B------:R-:W-:Y:S01]  /*58d0*/  BSSY B0, `(.L_x_8823) ;  /* 0x0000077000007945 */ /* 0x000fe20003800000 */
[----:B------:R-:W-:Y:S01]  /*58e0*/  F2FP.BF16.F32.PACK_AB R87, R87, R98 ;  /* 0x000000625757723e */ /* 0x000fe200000010ff */
[----:B--2---:R-:W-:Y:S04]  /*58f0*/  STS.U16 [R58], R3 ;  /* 0x000000033a007388 */ /* 0x004fe80000000400 */
[----:B---3--:R-:W-:Y:S04]  /*5900*/  STS.U16 [R57+0x40], R0 ;  /* 0x0000400039007388 */ /* 0x008fe80000000400 */
[----:B----4-:R-:W-:Y:S04]  /*5910*/  STS.U16 [R56+0x80], R11 ;  /* 0x0000800b38007388 */ /* 0x010fe80000000400 */
[----:B-----5:R-:W-:Y:S04]  /*5920*/  STS.U16 [R55+0xc0], R2 ;  /* 0x0000c00237007388 */ /* 0x020fe80000000400 */
[----:B------:R-:W-:Y:S04]  /*5930*/  STS.U16 [R54+0x100], R17 ;  /* 0x0001001136007388 */ /* 0x000fe80000000400 */
[----:B------:R-:W-:Y:S04]  /*5940*/  STS.U16 [R53+0x140], R16 ;  /* 0x0001401035007388 */ /* 0x000fe80000000400 */
[----:B------:R0:W-:Y:S04]  /*5950*/  STS.U16 [R52+0x180], R19 ;  /* 0x0001801334007388 */ /* 0x0001e80000000400 */
[----:B------:R-:W-:Y:S01]  /*5960*/  STS.U16 [R51+0x1c0], R18 ;  /* 0x0001c01233007388 */ /* 0x000fe20000000400 */
[----:B------:R-:W-:-:S03]  /*5970*/  NOP ;  /* 0x0000000000007918 */ /* 0x000fc60000000000 */
[----:B------:R-:W1:Y:S01]  /*5980*/  LDS.U16 R20, [R50] ;  /* 0x0000000032147984 */ /* 0x000e620000000400 */
[----:B0-----:R-:W-:-:S03]  /*5990*/  PRMT R19, R91, 0x7632, R19 ;  /* 0x000076325b137816 */ /* 0x001fc60000000013 */
[----:B------:R-:W0:Y:S04]  /*59a0*/  LDS.U16 R0, [R50+0x2] ;  /* 0x0000020032007984 */ /* 0x000e280000000400 */
[----:B------:R-:W2:Y:S04]  /*59b0*/  LDS.U16 R2, [R50+0x4] ;  /* 0x0000040032027984 */ /* 0x000ea80000000400 */
[----:B------:R-:W3:Y:S04]  /*59c0*/  LDS.U16 R3, [R50+0x6] ;  /* 0x0000060032037984 */ /* 0x000ee80000000400 */
[----:B------:R-:W4:Y:S04]  /*59d0*/  LDS.U16 R11, [R50+0x8] ;  /* 0x00000800320b7984 */ /* 0x000f280000000400 */
[----:B------:R-:W-:Y:S01]  /*59e0*/  LDS.U16 R12, [R50+0xa] ;  /* 0x00000a00320c7984 */ /* 0x000fe20000000400 */
[----:B-1----:R-:W-:Y:S01]  /*59f0*/  SHF.L.U32 R13, R20, 0x10, RZ ;  /* 0x00000010140d7819 */ /* 0x002fe200000006ff */
[----:B0-----:R-:W-:-:S04]  /*5a00*/  IMAD.U32 R17, R0, 0x10000, RZ ;  /* 0x0001000000117824 */ /* 0x001fc800078e00ff */
[--C-:B------:R-:W-:Y:S01]  /*5a10*/  FADD.FTZ R13, R13, R80.reuse ;  /* 0x000000500d0d7221 */ /* 0x100fe20000010000 */
[----:B------:R-:W-:Y:S01]  /*5a20*/  LDS.U16 R0, [R50+0xe] ;  /* 0x00000e0032007984 */ /* 0x000fe20000000400 */
[--C-:B------:R-:W-:Y:S01]  /*5a30*/  FADD.FTZ R18, R17, R80.reuse ;  /* 0x0000005011127221 */ /* 0x100fe20000010000 */
[----:B--2---:R-:W-:Y:S02]  /*5a40*/  SHF.L.U32 R17, R2, 0x10, RZ ;  /* 0x0000001002117819 */ /* 0x004fe400000006ff */
[----:B------:R-:W-:Y:S02]  /*5a50*/  FSETP.GTU.FTZ.AND P0, PT, R13, 20, PT ;  /* 0x41a000000d00780b */ /* 0x000fe40003f1c000 */
[----:B------:R-:W-:Y:S01]  /*5a60*/  FSETP.GTU.FTZ.AND P2, PT, R18, 20, PT ;  /* 0x41a000001200780b */ /* 0x000fe20003f5c000 */
[----:B------:R-:W-:Y:S01]  /*5a70*/  FADD.FTZ R17, R17, R80 ;  /* 0x0000005011117221 */ /* 0x000fe20000010000 */
[----:B---3--:R-:W-:Y:S02]  /*5a80*/  SHF.L.U32 R3, R3, 0x10, RZ ;  /* 0x0000001003037819 */ /* 0x008fe400000006ff */
[----:B----4-:R-:W-:-:S07]  /*5a90*/  SHF.L.U32 R11, R11, 0x10, RZ ;  /* 0x000000100b0b7819 */ /* 0x010fce00000006ff */
[----:B------:R-:W-:Y:S02]  /*5aa0*/  @!P0 FMUL.FTZ R20, R13, -1.4426950216293334961 ;  /* 0xbfb8aa3b0d148820 */ /* 0x000fe40000410000 */
[----:B------:R-:W0:Y:S01]  /*5ab0*/  LDS.U16 R13, [R50+0xc] ;  /* 0x00000c00320d7984 */ /* 0x000e220000000400 */
[----:B------:R-:W-:Y:S01]  /*5ac0*/  @!P2 FMUL.FTZ R2, R18, -1.4426950216293334961 ;  /* 0xbfb8aa3b1202a820 */ /* 0x000fe20000410000 */
[----:B------:R-:W-:Y:S02]  /*5ad0*/  FADD.FTZ R18, R11, R80 ;  /* 0x000000500b127221 */ /* 0x000fe40000010000 */
[----:B------:R-:W1:Y:S01]  /*5ae0*/  @!P0 MUFU.EX2 R20, R20 ;  /* 0x0000001400148308 */ /* 0x000e620000000800 */
[----:B------:R-:W-:Y:S02]  /*5af0*/  BAR.SYNC.DEFER_BLOCKING 0x0 ;  /* 0x0000000000007b1d */ /* 0x000fe40000010000 */
[----:B------:R-:W-:-:S05]  /*5b00*/  FSETP.GTU.FTZ.AND P6, PT, R18, 20, PT ;  /* 0x41a000001200780b */ /* 0x000fca0003fdc000 */
[----:B------:R-:W2:Y:S01]  /*5b10*/  @!P2 MUFU.EX2 R2, R2 ;  /* 0x000000020002a308 */ /* 0x000ea20000000800 */
[----:B-1----:R-:W-:Y:S01]  /*5b20*/  @!P0 FADD.FTZ R16, R20, 1 ;  /* 0x3f80000014108421 */ /* 0x002fe20000010000 */
[----:B------:R-:W-:-:S06]  /*5b30*/  PRMT R20, R87, 0x7632, R20 ;  /* 0x0000763257147816 */ /* 0x000fcc0000000014 */
[----:B------:R-:W1:Y:S01]  /*5b40*/  @!P0 MUFU.RCP R16, R16 ;  /* 0x0000001000108308 */ /* 0x000e620000001000 */
[----:B------:R3:W-:Y:S01]  /*5b50*/  STS.U16 [R50+0x2], R25 ;  /* 0x0000021932007388 */ /* 0x0007e20000000400 */
[----:B--2---:R-:W-:-:S03]  /*5b60*/  @!P2 FADD.FTZ R2, R2, 1 ;  /* 0x3f8000000202a421 */ /* 0x004fc60000010000 */
[----:B------:R-:W-:Y:S03]  /*5b70*/  STS.U16 [R50], R93 ;  /* 0x0000005d32007388 */ /* 0x000fe60000000400 */
[----:B------:R-:W2:Y:S01]  /*5b80*/  @!P2 MUFU.RCP R37, R2 ;  /* 0x000000020025a308 */ /* 0x000ea20000001000 */
[----:B------:R-:W-:Y:S01]  /*5b90*/  STS.U16 [R50+0x4], R91 ;  /* 0x0000045b32007388 */ /* 0x000fe20000000400 */
[----:B---3--:R-:W-:-:S03]  /*5ba0*/  PRMT R25, R89, 0x7632, R25 ;  /* 0x0000763259197816 */ /* 0x008fc60000000019 */
[----:B------:R-:W-:Y:S01]  /*5bb0*/  STS.U16 [R50+0x6], R19 ;  /* 0x0000061332007388 */ /* 0x000fe20000000400 */
[----:B0-----:R-:W-:Y:S01]  /*5bc0*/  SHF.L.U32 R13, R13, 0x10, RZ ;  /* 0x000000100d0d7819 */ /* 0x001fe200000006ff */
[----:B-1----:R-:W-:Y:S02]  /*5bd0*/  @!P0 FMUL.FTZ R31, R31, R16 ;  /* 0x000000101f1f8220 */ /* 0x002fe40000410000 */
[----:B------:R-:W-:Y:S01]  /*5be0*/  STS.U16 [R50+0x8], R89 ;  /* 0x0000085932007388 */ /* 0x000fe20000000400 */
[----:B------:R-:W-:Y:S01]  /*5bf0*/  FSETP.GTU.FTZ.AND P0, PT, R17, 20, PT ;  /* 0x41a000001100780b */ /* 0x000fe20003f1c000 */
[----:B------:R-:W-:Y:S02]  /*5c00*/  FADD.FTZ R16, R3, R80 ;  /* 0x0000005003107221 */ /* 0x000fe40000010000 */
[----:B------:R-:W-:Y:S03]  /*5c10*/  STS.U16 [R50+0xa], R25 ;  /* 0x00000a1932007388 */ /* 0x000fe60000000400 */
[----:B------:R-:W-:Y:S01]  /*5c20*/  FSETP.GTU.FTZ.AND P5, PT, R16, 20, PT ;  /* 0x41a000001000780b */ /* 0x000fe20003fbc000 */
[----:B------:R-:W-:Y:S01]  /*5c30*/  STS.U16 [R50+0xc], R87 ;  /* 0x00000c5732007388 */ /* 0x000fe20000000400 */
[----:B--2---:R-:W-:-:S03]  /*5c40*/  @!P2 FMUL.FTZ R110, R110, R37 ;  /* 0x000000256e6ea220 */ /* 0x004fc60000410000 */
[----:B------:R-:W-:Y:S01]  /*5c50*/  STS.U16 [R50+0xe], R20 ;  /* 0x00000e1432007388 */ /* 0x000fe20000000400 */
[----:B------:R-:W-:-:S03]  /*5c60*/  NOP ;  /* 0x0000000000007918 */ /* 0x000fc60000000000 */
[----:B------:R-:W-:Y:S01]  /*5c70*/  LDS.U16 R19, [R58] ;  /* 0x000000003a137984 */ /* 0x000fe20000000400 */
[----:B------:R-:W-:Y:S01]  /*5c80*/  @!P0 FMUL.FTZ R3, R17, -1.4426950216293334961 ;  /* 0xbfb8aa3b11038820 */ /* 0x000fe20000410000 */
[----:B------:R-:W-:Y:S02]  /*5c90*/  SHF.L.U32 R17, R12, 0x10, RZ ;  /* 0x000000100c117819 */ /* 0x000fe400000006ff */
[----:B------:R-:W-:Y:S01]  /*5ca0*/  @!P5 FMUL.FTZ R11, R16, -1.4426950216293334961 ;  /* 0xbfb8aa3b100bd820 */ /* 0x000fe20000410000 */
[----:B------:R-:W-:Y:S01]  /*5cb0*/  LDS.U16 R21, [R57+0x40] ;  /* 0x0000400039157984 */ /* 0x000fe20000000400 */
[----:B------:R-:W-:Y:S01]  /*5cc0*/  @!P6 FMUL.FTZ R12, R18, -1.4426950216293334961 ;  /* 0xbfb8aa3b120ce820 */ /* 0x000fe20000410000 */
[--C-:B------:R-:W-:Y:S01]  /*5cd0*/  FADD.FTZ R16, R13, R80.reuse ;  /* 0x000000500d107221 */ /* 0x100fe20000010000 */
[----:B------:R-:W-:Y:S01]  /*5ce0*/  FADD.FTZ R17, R17, R80 ;  /* 0x0000005011117221 */ /* 0x000fe20000010000 */
[----:B------:R-:W-:Y:S01]  /*5cf0*/  LDS.U16 R23, [R56+0x80] ;  /* 0x0000800038177984 */ /* 0x000fe20000000400 */
[----:B------:R-:W0:Y:S02]  /*5d00*/  @!P0 MUFU.EX2 R3, R3 ;  /* 0x0000000300038308 */ /* 0x000e240000000800 */
[----:B------:R-:W-:Y:S01]  /*5d10*/  FSETP.GTU.FTZ.AND P3, PT, R16, 20, PT ;  /* 0x41a000001000780b */ /* 0x000fe20003f7c000 */
[----:B------:R-:W-:Y:S01]  /*5d20*/  LDS.U16 R25, [R55+0xc0] ;  /* 0x0000c00037197984 */ /* 0x000fe20000000400 */
[----:B------:R-:W-:-:S03]  /*5d30*/  FSETP.GTU.FTZ.AND P4, PT, R17, 20, PT ;  /* 0x41a000001100780b */ /* 0x000fc60003f9c000 */
[----:B------:R-:W-:Y:S01]  /*5d40*/  LDS.U16 R27, [R54+0x100] ;  /* 0x00010000361b7984 */ /* 0x000fe20000000400 */
[----:B------:R-:W1:Y:S03]  /*5d50*/  @!P5 MUFU.EX2 R11, R11 ;  /* 0x0000000b000bd308 */ /* 0x000e660000000800 */
[----:B------:R-:W-:Y:S04]  /*5d60*/  LDS.U16 R29, [R53+0x140] ;  /* 0x00014000351d7984 */ /* 0x000fe80000000400 */
[----:B------:R-:W-:Y:S01]  /*5d70*/  LDS.U16 R33, [R52+0x180] ;  /* 0x0001800034217984 */ /* 0x000fe20000000400 */
[----:B------:R-:W2:Y:S01]  /*5d80*/  @!P6 MUFU.EX2 R12, R12 ;  /* 0x0000000c000ce308 */ /* 0x000ea20000000800 */
[----:B------:R-:W-:Y:S01]  /*5d90*/  @!P4 FMUL.FTZ R13, R17, -1.4426950216293334961 ;  /* 0xbfb8aa3b110dc820 */ /* 0x000fe20000410000 */
[----:B------:R-:W-:Y:S01]  /*5da0*/  IMAD.U32 R17, R0, 0x10000, RZ ;  /* 0x0001000000117824 */ /* 0x000fe200078e00ff */
[----:B------:R-:W-:Y:S01]  /*5db0*/  LDS.U16 R35, [R51+0x1c0] ;  /* 0x0001c00033237984 */ /* 0x000fe20000000400 */
[----:B0-----:R-:W-:Y:S01]  /*5dc0*/  @!P0 FADD.FTZ R3, R3, 1 ;  /* 0x3f80000003038421 */ /* 0x001fe20000010000 */
[----:B------:R-:W-:Y:S01]  /*5dd0*/  @!P3 FMUL.FTZ R0, R16, -1.4426950216293334961 ;  /* 0xbfb8aa3b1000b820 */ /* 0x000fe20000410000 */
[----:B------:R-:W-:Y:S01]  /*5de0*/  FADD.FTZ R17, R17, R80 ;  /* 0x0000005011117221 */ /* 0x000fe20000010000 */
[----:B------:R-:W-:Y:S01]  /*5df0*/  @!P1 STS [UR5+0x210], R10 ;  /* 0x0002100aff009988 */ /* 0x000fe20008000805 */
[----:B------:R-:W0:Y:S01]  /*5e00*/  @!P4 MUFU.EX2 R13, R13 ;  /* 0x0000000d000dc308 */ /* 0x000e220000000800 */
[----:B-1----:R-:W-:Y:S01]  /*5e10*/  @!P5 FADD.FTZ R11, R11, 1 ;  /* 0x3f8000000b0bd421 */ /* 0x002fe20000010000 */
[----:B------:R-:W-:Y:S01]  /*5e20*/  BAR.SYNC.DEFER_BLOCKING 0x0 ;  /* 0x0000000000007b1d */ /* 0x000fe20000010000 */
[----:B------:R-:W-:-:S05]  /*5e30*/  FSETP.GTU.FTZ.AND P2, PT, R17, 20, PT ;  /* 0x41a000001100780b */ /* 0x000fca0003f5c000 */
[----:B------:R-:W1:Y:S01]  /*5e40*/  @!P0 MUFU.RCP R2, R3 ;  /* 0x0000000300028308 */ /* 0x000e620000001000 */
[----:B--2---:R-:W-:-:S07]  /*5e50*/  @!P6 FADD.FTZ R12, R12, 1 ;  /* 0x3f8000000c0ce421 */ /* 0x004fce0000010000 */
[----:B------:R-:W2:Y:S01]  /*5e60*/  @!P3 MUFU.EX2 R0, R0 ;  /* 0x000000000000b308 */ /* 0x000ea20000000800 */
[----:B------:R-:W-:Y:S01]  /*5e70*/  @!P2 FMUL.FTZ R16, R17, -1.4426950216293334961 ;  /* 0xbfb8aa3b1110a820 */ /* 0x000fe20000410000 */
[----:B0-----:R-:W-:Y:S01]  /*5e80*/  @!P4 FADD.FTZ R13, R13, 1 ;  /* 0x3f8000000d0dc421 */ /* 0x001fe20000010000 */
[----:B------:R-:W-:-:S05]  /*5e90*/  IMAD R17, R39, UR16, R22 ;  /* 0x0000001027117c24 */ /* 0x000fca000f8e0216 */
[----:B------:R-:W0:Y:S01]  /*5ea0*/  @!P5 MUFU.RCP R11, R11 ;  /* 0x0000000b000bd308 */ /* 0x000e220000001000 */
[----:B-1----:R-:W-:Y:S01]  /*5eb0*/  @!P0 FMUL.FTZ R109, R109, R2 ;  /* 0x000000026d6d8220 */ /* 0x002fe20000410000 */
[----:B------:R-:W1:Y:S01]  /*5ec0*/  LDS R20, [UR5+0x210] ;  /* 0x00021005ff147984 */ /* 0x000e620008000800 */
[----:B------:R-:W-:-:S05]  /*5ed0*/  IMAD.WIDE.U32 R2, R38, UR16, RZ ;  /* 0x0000001026027c25 */ /* 0x000fca000f8e00ff */
[----:B------:R-:W3:Y:S01]  /*5ee0*/  @!P6 MUFU.RCP R12, R12 ;  /* 0x0000000c000ce308 */ /* 0x000ee20000001000 */
[----:B------:R-:W-:Y:S01]  /*5ef0*/  IADD3 R39, R3, R17, RZ ;  /* 0x0000001103277210 */ /* 0x000fe20007ffe0ff */
[----:B--2---:R-:W-:-:S06]  /*5f00*/  @!P3 FADD.FTZ R0, R0, 1 ;  /* 0x3f8000000000b421 */ /* 0x004fcc0000010000 */
[----:B------:R2:W4:Y:S01]  /*5f10*/  @!P2 MUFU.EX2 R18, R16 ;  /* 0x000000100012a308 */ /* 0x0005220000000800 */
[----:B0-----:R-:W-:-:S07]  /*5f20*/  @!P5 FMUL.FTZ R112, R112, R11 ;  /* 0x0000000b7070d220 */ /* 0x001fce0000410000 */
[----:B------:R2:W0:Y:S01]  /*5f30*/  @!P4 MUFU.RCP R37, R13 ;  /* 0x0000000d0025c308 */ /* 0x0004220000001000 */
[----:B---3--:R-:W-:Y:S01]  /*5f40*/  @!P6 FMUL.FTZ R111, R111, R12 ;  /* 0x0000000c6f6fe220 */ /* 0x008fe20000410000 */
[----:B-1----:R-:W-:-:S13]  /*5f50*/  ISETP.GE.AND P0, PT, R68, R20, PT ;  /* 0x000000144400720c */ /* 0x002fda0003f06270 */
[----:B0-2-4-:R-:W-:Y:S05]  /*5f60*/  @P0 BRA `(.L_x_8824) ;  /* 0x0000000000340947 */ /* 0x015fea0003800000 */
[----:B------:R-:W-:Y:S01]  /*5f70*/  MOV R12, R14 ;  /* 0x0000000e000c7202 */ /* 0x000fe20000000f00 */
[----:B------:R-:W-:Y:S01]  /*5f80*/  ULDC.64 UR8, c[0x0][0x390] ;  /* 0x0000e40000087ab9 */ /* 0x000fe20000000a00 */
[----:B------:R-:W-:Y:S01]  /*5f90*/  MOV R13, R15 ;  /* 0x0000000f000d7202 */ /* 0x000fe20000000f00 */
        /* <DEDUP_REMOVED lines=10> */
.L_x_8824:
[----:B------:R-:W-:Y:S05]  /*6040*/  BSYNC B0 ;  /* 0x0000000000007941 */ /* 0x000fea0003800000 */
.L_x_8823:
[----:B------:R-:W-:Y:S01]  /*6050*/  IMAD.MOV.U32 R3, RZ, RZ, R39 ;  /* 0x000000ffff037224 */ /* 0x000fe200078e0027 */
[----:B------:R-:W-:Y:S01]  /*6060*/  ULDC.64 UR8, c[0x0][0x390] ;  /* 0x0000e40000087ab9 */ /* 0x000fe20000000a00 */
[----:B------:R-:W-:Y:S01]  /*6070*/  IADD3 R59, P0, R59, -0x1c0, RZ ;  /* 0xfffffe403b3b7810 */ /* 0x000fe20007f1e0ff */
[----:B------:R-:W-:Y:S02]  /*6080*/  IMAD R12, R82, UR8, RZ ;  /* 0x00000008520c7c24 */ /* 0x000fe4000f8e02ff */
[----:B------:R-:W-:Y:S01]  /*6090*/  @!P2 FADD.FTZ R18, R18, 1 ;  /* 0x3f8000001212a421 */ /* 0x000fe20000010000 */
[C---:B------:R-:W-:Y:S01]  /*60a0*/  IMAD.WIDE.U32 R2, R85.reuse, UR8, R2 ;  /* 0x0000000855027c25 */ /* 0x040fe2000f8e0002 */
[----:B------:R-:W-:Y:S01]  /*60b0*/  IADD3.X R60, R60, -0x1, RZ, P0, !PT ;  /* 0xffffffff3c3c7810 */ /* 0x000fe200007fe4ff */
[----:B------:R-:W1:Y:S02]  /*60c0*/  @!P3 MUFU.RCP R0, R0 ;  /* 0x000000000000b308 */ /* 0x000e640000001000 */
[----:B------:R-:W-:Y:S01]  /*60d0*/  @!P4 FMUL.FTZ R114, R114, R37 ;  /* 0x000000257272c220 */ /* 0x000fe20000410000 */
[----:B------:R-:W-:Y:S01]  /*60e0*/  IMAD R13, R85, UR9, R12 ;  /* 0x00000009550d7c24 */ /* 0x000fe2000f8e020c */
[----:B------:R-:W-:Y:S01]  /*60f0*/  IADD3 R12, P0, R2, UR6, RZ ;  /* 0x00000006020c7c10 */ /* 0x000fe2000ff1e0ff */
[----:B------:R-:W-:Y:S01]  /*6100*/  ULDC.64 UR8, c[0x0][0x3e0] ;  /* 0x0000f80000087ab9 */ /* 0x000fe20000000a00 */
[----:B------:R-:W-:Y:S01]  /*6110*/  ISETP.GE.AND P4, PT, R64, R20, PT ;  /* 0x000000144000720c */ /* 0x000fe20003f86270 */
[----:B------:R-:W-:Y:S01]  /*6120*/  BSSY B0, `(.L_x_8825) ;  /* 0x0000050000007945 */ /* 0x000fe20003800000 */
[----:B------:R-:W-:Y:S01]  /*6130*/  IADD3 R2, P5, R59, UR8, RZ ;  /* 0x000000083b027c10 */ /* 0x000fe2000ffbe0ff */
[----:B------:R-:W2:Y:S01]  /*6140*/  @!P2 MUFU.RCP R11, R18 ;  /* 0x00000012000ba308 */ /* 0x000ea20000001000 */
[----:B------:R-:W-:-:S02]  /*6150*/  IADD3.X R13, R13, UR18, R3, P0, !PT ;  /* 0x000000120d0d7c10 */ /* 0x000fc400087fe403 */
[----:B------:R-:W-:Y:S02]  /*6160*/  ISETP.GE.AND P0, PT, R67, R20, PT ;  /* 0x000000144300720c */ /* 0x000fe40003f06270 */
[----:B------:R-:W-:Y:S02]  /*6170*/  IADD3.X R3, R60, UR9, RZ, P5, !PT ;  /* 0x000000093c037c10 */ /* 0x000fe4000affe4ff */
[----:B------:R-:W-:Y:S01]  /*6180*/  LEA R2, P5, R12, R2, 0x1 ;  /* 0x000000020c027211 */ /* 0x000fe200078a08ff */
[----:B-1----:R-:W-:Y:S01]  /*6190*/  @!P3 FMUL.FTZ R113, R113, R0 ;  /* 0x000000007171b220 */ /* 0x002fe20000410000 */
[-C--:B------:R-:W-:Y:S02]  /*61a0*/  ISETP.GE.AND P3, PT, R66, R20.reuse, PT ;  /* 0x000000144200720c */ /* 0x080fe40003f66270 */
[----:B------:R-:W-:Y:S02]  /*61b0*/  LEA.HI.X R3, R12, R3, R13, 0x1, P5 ;  /* 0x000000030c037211 */ /* 0x000fe400028f0c0d */
[----:B------:R-:W-:-:S02]  /*61c0*/  ISETP.GE.AND P5, PT, R65, R20, PT ;  /* 0x000000144100720c */ /* 0x000fc40003fa6270 */
[-C--:B------:R-:W-:Y:S01]  /*61d0*/  ISETP.GE.AND P6, PT, R63, R20.reuse, PT ;  /* 0x000000143f00720c */ /* 0x080fe20003fc6270 */
[----:B--2---:R-:W-:Y:S01]  /*61e0*/  @!P2 FMUL.FTZ R116, R116, R11 ;  /* 0x0000000b7474a220 */ /* 0x004fe20000410000 */
        /* <DEDUP_REMOVED lines=13> */
[----:B------:R-:W-:-:S02]  /*62c0*/  FADD.FTZ R109, R110, R109 ;  /* 0x0000006d6e6d7221 */ /* 0x000fc40000010000 */
[----:B------:R-:W-:Y:S01]  /*62d0*/  @!P6 STG.E.U16 desc[UR14][R2.64+0x100], R29 ;  /* 0x0001001d0200e986 */ /* 0x000fe2000c10150e */
[----:B0-----:R-:W-:Y:S01]  /*62e0*/  PRMT R16, R0, 0x7632, R16 ;  /* 0x0000763200107816 */ /* 0x001fe20000000010 */
[----:B------:R-:W-:Y:S02]  /*62f0*/  FADD.FTZ R112, R109, R112 ;  /* 0x000000706d707221 */ /* 0x000fe40000010000 */
[----:B------:R-:W-:Y:S02]  /*6300*/  @!P2 STG.E.U16 desc[UR14][R2.64+0x140], R33 ;  /* 0x000140210200a986 */ /* 0x000fe4000c10150e */
[----:B------:R-:W-:Y:S02]  /*6310*/  FADD.FTZ R111, R112, R111 ;  /* 0x0000006f706f7221 */ /* 0x000fe40000010000 */
[----:B------:R0:W-:Y:S01]  /*6320*/  @!P0 STG.E.U16 desc[UR14][R2.64+0x180], R35 ;  /* 0x0001802302008986 */ /* 0x0001e2000c10150e */
[----:B-1----:R-:W-:Y:S01]  /*6330*/  PRMT R25, R11, 0x7632, R25 ;  /* 0x000076320b197816 */ /* 0x002fe20000000019 */
[----:B------:R-:W-:Y:S01]  /*6340*/  FADD.FTZ R114, R111, R114 ;  /* 0x000000726f727221 */ /* 0x000fe20000010000 */
[----:B------:R-:W-:Y:S01]  /*6350*/  BAR.SYNC.DEFER_BLOCKING 0x0 ;  /* 0x0000000000007b1d */ /* 0x000fe20000010000 */
[----:B0-----:R-:W-:-:S02]  /*6360*/  F2FP.BF16.F32.PACK_AB R3, R116, R113 ;  /* 0x000000717403723e */ /* 0x001fc400000010ff */
[----:B------:R-:W-:Y:S02]  /*6370*/  FADD.FTZ R113, R114, R113 ;  /* 0x0000007172717221 */ /* 0x000fe40000010000 */
[----:B------:R-:W-:Y:S02]  /*6380*/  PRMT R2, R3, 0x7632, R2 ;  /* 0x0000763203027816 */ /* 0x000fe40000000002 */
[----:B------:R-:W-:Y:S01]  /*6390*/  FADD.FTZ R78, R113, R116 ;  /* 0x00000074714e7221 */ /* 0x000fe20000010000 */
[----:B------:R-:W-:Y:S04]  /*63a0*/  STS.U16 [R50], R12 ;  /* 0x0000000c32007388 */ /* 0x000fe80000000400 */
[----:B------:R0:W-:Y:S04]  /*63b0*/  STS.U16 [R50+0x2], R13 ;  /* 0x0000020d32007388 */ /* 0x0001e80000000400 */
[----:B------:R-:W-:Y:S04]  /*63c0*/  STS.U16 [R50+0x4], R11 ;  /* 0x0000040b32007388 */ /* 0x000fe80000000400 */
[----:B------:R-:W-:Y:S01]  /*63d0*/  STS.U16 [R50+0x6], R25 ;  /* 0x0000061932007388 */ /* 0x000fe20000000400 */
[----:B0-----:R-:W0:Y:S03]  /*63e0*/  LDC.64 R12, c[0x0][0x3a8] ;  /* 0x0000ea00ff0c7b82 */ /* 0x001e260000000a00 */
        /* <DEDUP_REMOVED lines=35> */
.L_x_8826:
[----:B------:R-:W-:Y:S05]  /*6620*/  BSYNC B0 ;  /* 0x0000000000007941 */ /* 0x000fea0003800000 */
.L_x_8825:
[----:B------:R-:W-:Y:S01]  /*6630*/  IMAD.MOV.U32 R3, RZ, RZ, R25 ;  /* 0x000000ffff037224 */ /* 0x000fe200078e0019 */
        /* <DEDUP_REMOVED lines=35> */
.L_x_8795:
        /* <DEDUP_REMOVED lines=26> */
.L_x_8829:
[----:B------:R-:W-:Y:S05]  /*6a10*/  BSYNC B0 ;  /* 0x0000000000007941 */ /* 0x000fea0003800000 */
.L_x_8828:
        /* <DEDUP_REMOVED lines=29> */
.L_x_8831:
[----:B0-----:R-:W0:Y:S02]  /*6bf0*/  S2R R21, SR_TID.X ;  /* 0x0000000000157919 */ /* 0x001e240000002100 */
.L_x_8832:
[----:B------:R-:W-:Y:S05]  /*6c00*/  BSYNC B0 ;  /* 0x0000000000007941 */ /* 0x000fea0003800000 */
.L_x_8830:
        /* <DEDUP_REMOVED lines=22> */
[C---:B------:R-:W-:Y:S01]  /*6d70*/  IMAD R9, R85.reuse, UR11, R4 ;  /* 0x0000000b55097c24 */ /* 0x040fe2000f8e0204 */
[----:B------:R-:W-:Y:S01]  /*6d80*/  ULDC.64 UR24, c[0x0][0x270] ;  /* 0x00009c0000187ab9 */ /* 0x000fe20000000a00 */
[C---:B------:R-:W-:Y:S01]  /*6d90*/  IMAD.WIDE.U32 R16, R85.reuse, UR10, RZ ;  /* 0x0000000a55107c25 */ /* 0x040fe2000f8e00ff */
[----:B------:R-:W-:Y:S01]  /*6da0*/  ULDC.64 UR10, c[0x0][0x3c0] ;  /* 0x0000f000000a7ab9 */ /* 0x000fe20000000a00 */
[----:B------:R-:W-:Y:S01]  /*6db0*/  ULDC.64 UR12, c[0x0][0x360] ;  /* 0x0000d800000c7ab9 */ /* 0x000fe20000000a00 */
[----:B------:R-:W-:Y:S01]  /*6dc0*/  ULDC.64 UR16, c[0x0][0x3c8] ;  /* 0x0000f20000107ab9 */ /* 0x000fe20000000a00 */
[----:B------:R-:W-:Y:S01]  /*6dd0*/  IMAD.WIDE.U32 R4, R85, UR6, RZ ;  /* 0x0000000655047c25 */ /* 0x000fe2000f8e00ff */
[----:B------:R-:W-:Y:S01]  /*6de0*/  IADD3 R37, R17, R9, RZ ;  /* 0x0000000911257210 */ /* 0x000fe20007ffe0ff */
[----:B------:R-:W-:Y:S01]  /*6df0*/  ULDC UR6, c[0x0][0x0] ;  /* 0x0000000000067ab9 */ /* 0x000fe20000000800 */
[----:B0-----:R-:W-:Y:S01]  /*6e00*/  ULEA UR4, UR5, UR4, 0x18 ;  /* 0x0000000405047291 */ /* 0x001fe2000f8ec03f */
[C---:B------:R-:W-:Y:S01]  /*6e10*/  IMAD R29, R85.reuse, UR7, R0 ;  /* 0x00000007551d7c24 */ /* 0x040fe2000f8e0200 */
[----:B------:R-:W-:Y:S01]  /*6e20*/  ULDC.64 UR20, c[0x0][0x3d0] ;  /* 0x0000f40000147ab9 */ /* 0x000fe20000000a00 */
[----:B------:R-:W-:-:S02]  /*6e30*/  IMAD R11, R85, UR19, R82 ;  /* 0x00000013550b7c24 */ /* 0x000fc4000f8e0252 */
[----:B------:R-:W-:Y:S01]  /*6e40*/  IMAD.WIDE.U32 R18, R85, UR18, RZ ;  /* 0x0000001255127c25 */ /* 0x000fe2000f8e00ff */
[----:B------:R-:W-:Y:S01]  /*6e50*/  IADD3 R29, R5, R29, RZ ;  /* 0x0000001d051d7210 */ /* 0x000fe20007ffe0ff */
[----:B------:R-:W-:Y:S02]  /*6e60*/  ULDC.64 UR18, c[0x0][0x380] ;  /* 0x0000e00000127ab9 */ /* 0x000fe40000000a00 */
[----:B------:R-:W-:Y:S01]  /*6e70*/  IMAD.WIDE.U32 R6, R85, UR8, RZ ;  /* 0x0000000855067c25 */ /* 0x000fe2000f8e00ff */
[----:B------:R-:W-:-:S03]  /*6e80*/  IADD3 R39, R19, R11, RZ ;  /* 0x0000000b13277210 */ /* 0x000fc60007ffe0ff */
[----:B------:R-:W-:Y:S01]  /*6e90*/  IMAD R27, R85, UR9, R8 ;  /* 0x00000009551b7c24 */ /* 0x000fe2000f8e0208 */
[----:B------:R-:W-:-:S03]  /*6ea0*/  ULDC.64 UR8, c[0x0][0x340] ;  /* 0x0000d00000087ab9 */ /* 0x000fc60000000a00 */
[----:B------:R-:W-:-:S07]  /*6eb0*/  IMAD.IADD R27, R7, 0x1, R27 ;  /* 0x00000001071b7824 */ /* 0x000fce00078e021b */
.L_x_8834:
        /* <DEDUP_REMOVED lines=55> */
.L_x_8833:
[----:B------:R-:W-:Y:S05]  /*7230*/  EXIT ;  /* 0x000000000000794d */ /* 0x000fea0003800000 */
.L_x_8835:
        /* <DEDUP_REMOVED lines=12> */
.L_x_11011:


//--------------------- .text._Z25selective_scan_bwd_kernelI32Selective_Scan_bwd_kernel_traitsILi32ELi8ELb0ELb0ELb1ELb0ELb0EN3c108BFloat16EfEEv12SSMParamsBwd --------------------------
	.section	.text._Z25selective_scan_bwd_kernelI32Selective_Scan_bwd_kernel_traitsILi32ELi8ELb0ELb0ELb1ELb0ELb0EN3c108BFloat16EfEEv12SSMParamsBwd,"ax",@progbits
	.align	128
        .global         _Z25selective_scan_bwd_kernelI32Selective_Scan_bwd_kernel_traitsILi32ELi8ELb0ELb0ELb1ELb0ELb0EN3c108BFloat16EfEEv12SSMParamsBwd
        .type           _Z25selective_scan_bwd_kernelI32Selective_Scan_bwd_kernel_traitsILi32ELi8ELb0ELb0ELb1ELb0ELb0EN3c108BFloat16EfEEv12SSMParamsBwd,@function
        .size           _Z25selective_scan_bwd_kernelI32Selective_Scan_bwd_kernel_traitsILi32ELi8ELb0ELb0ELb1ELb0ELb0EN3c108BFloat16EfEEv12SSMParamsBwd,(.L_x_11012 - _Z25selective_scan_bwd_kernelI32Selective_Scan_bwd_kernel_traitsILi32ELi8ELb0ELb0ELb1ELb0ELb0EN3c108BFloat16EfEEv12SSMParamsBwd)
        .other          _Z25selective_scan_bwd_kernelI32Selective_Scan_bwd_kernel_traitsILi32ELi8ELb0ELb0ELb1ELb0ELb0EN3c108BFloat16EfEEv12SSMParamsBwd,@"STO_CUDA_ENTRY STV_DEFAULT"
_Z25selective_scan_bwd_kernelI32Selective_Scan_bwd_kernel_traitsILi32ELi8ELb0ELb0ELb1ELb0ELb0EN3c108BFloat16EfEEv12SSMParamsBwd:
.text._Z25selective_scan_bwd_kernelI32Selective_Scan_bwd_kernel_traitsILi32ELi8ELb0ELb0ELb1ELb0ELb0EN3c108BFloat16EfEEv12SSMParamsBwd:
        /* <DEDUP_REMOVED lines=35> */
[----:B--2---:R-:W-:-:S04]  /*0230*/  IMAD.MOV R8, RZ, RZ, -R7 ;  /* 0x000000ffff087224 */ /* 0x004fc800078e0a07 */
[----:B------:R-:W-:Y:S01]  /*0240*/  IMAD R3, R8, R9, RZ ;  /* 0x0000000908037224 */ /* 0x000fe200078e02ff */
[----:B------:R-:W-:Y:S01]  /*0250*/  UIMAD.WIDE.U32 UR4, UR15, UR8, URZ ;  /* 0x000000080f0472a5 */ /* 0x000fe2000f8e003f */
[----:B------:R-:W-:Y:S01]  /*0260*/  SHF.L.U32 R44, R23, 0x8, RZ ;  /* 0x00000008172c7819 */ /* 0x000fe200000006ff */
[----:B------:R-:W2:Y:S01]  /*0270*/  LDC.64 R4, c[0x0][0x298] ;  /* 0x0000a600ff047b82 */ /* 0x000ea20000000a00 */
[----:B------:R-:W-:-:S06]  /*0280*/  IMAD.HI.U32 R7, R7, R3, R6 ;  /* 0x0000000307077227 */ /* 0x000fcc00078e0006 */
[----:B------:R-:W-:Y:S01]  /*0290*/  IMAD.HI.U32 R45, R7, R2, RZ ;  /* 0x00000002072d7227 */ /* 0x000fe200078e00ff */
[----:B------:R-:W3:Y:S03]  /*02a0*/  LDC.64 R28, c[0x0][0x2f8] ;  /* 0x0000be00ff1c7b82 */ /* 0x000ee60000000a00 */
[----:B------:R-:W-:-:S04]  /*02b0*/  IMAD.MOV R0, RZ, RZ, -R45 ;  /* 0x000000ffff007224 */ /* 0x000fc800078e0a2d */
[C---:B------:R-:W-:Y:S01]  /*02c0*/  IMAD R0, R9.reuse, R0, R2 ;  /* 0x0000000009007224 */ /* 0x040fe200078e0202 */
[----:B------:R-:W3:Y:S04]  /*02d0*/  LDC.64 R66, c[0x0][0x3b8] ;  /* 0x0000ee00ff427b82 */ /* 0x000ee80000000a00 */
[----:B------:R-:W-:-:S04]  /*02e0*/  ISETP.GT.U32.AND P1, PT, R9, R0, PT ;  /* 0x000000000900720c */ /* 0x000fc80003f24070 */
[----:B------:R-:W1:Y:S01]  /*02f0*/  LDC.64 R2, c[0x0][0x288] ;  /* 0x0000a200ff027b82 */ /* 0x000e620000000a00 */
[----:B------:R-:W-:-:S04]  /*0300*/  UIMAD UR6, UR14, UR8, URZ ;  /* 0x000000080e0672a4 */ /* 0x000fc8000f8e023f */
[----:B------:R-:W-:-:S03]  /*0310*/  UIMAD UR8, UR15, UR9, UR6 ;  /* 0x000000090f0872a4 */ /* 0x000fc6000f8e0206 */
[----:B------:R-:W3:Y:S01]  /*0320*/  LDC.64 R30, c[0x0][0x2e0] ;  /* 0x0000b800ff1e7b82 */ /* 0x000ee20000000a00 */
[----:B------:R-:W-:Y:S01]  /*0330*/  @!P1 IADD3 R0, R0, -R9, RZ ;  /* 0x8000000900009210 */ /* 0x000fe20007ffe0ff */
[----:B------:R-:W-:-:S03]  /*0340*/  UIADD3 UR5, UR5, UR8, URZ ;  /* 0x0000000805057290 */ /* 0x000fc6000fffe03f */
[----:B------:R-:W-:Y:S01]  /*0350*/  ISETP.GE.U32.AND P0, PT, R0, R9, PT ;  /* 0x000000090000720c */ /* 0x000fe20003f06070 */
[----:B------:R-:W-:Y:S01]  /*0360*/  @!P1 VIADD R45, R45, 0x1 ;  /* 0x000000012d2d9836 */ /* 0x000fe20000000000 */
[----:B------:R-:W-:Y:S01]  /*0370*/  IADD3 R7, R44, -0x100, RZ ;  /* 0xffffff002c077810 */ /* 0x000fe20007ffe0ff */
[----:B------:R-:W-:Y:S01]  /*0380*/  UIMAD UR9, UR14, UR10, URZ ;  /* 0x0000000a0e0972a4 */ /* 0x000fe2000f8e023f */
[----:B-1----:R-:W-:-:S04]  /*0390*/  IMAD R0, R41, R2, RZ ;  /* 0x0000000229007224 */ /* 0x002fc800078e02ff */
[C---:B------:R-:W-:Y:S02]  /*03a0*/  IMAD R0, R40.reuse, R3, R0 ;  /* 0x0000000328007224 */ /* 0x040fe400078e0200 */
[----:B------:R-:W-:Y:S01]  /*03b0*/  IMAD.WIDE.U32 R2, R40, R2, UR4 ;  /* 0x0000000428027e25 */ /* 0x000fe2000f8e0002 */
[----:B------:R-:W-:-:S03]  /*03c0*/  SHF.R.S32.HI R9, RZ, 0x1f, R7 ;  /* 0x0000001fff097819 */ /* 0x000fc60000011407 */
[----:B------:R-:W-:Y:S01]  /*03d0*/  @P0 VIADD R45, R45, 0x1 ;  /* 0x000000012d2d0836 */ /* 0x000fe20000000000 */
[----:B------:R-:W-:Y:S01]  /*03e0*/  IADD3 R75, P0, R7, R2, RZ ;  /* 0x00000002074b7210 */ /* 0x000fe20007f1e0ff */
[----:B------:R-:W-:Y:S02]  /*03f0*/  UIMAD.WIDE.U32 UR6, UR15, UR10, URZ ;  /* 0x0000000a0f0672a5 */ /* 0x000fe4000f8e003f */
[----:B------:R-:W-:Y:S01]  /*0400*/  UIMAD UR9, UR15, UR11, UR9 ;  /* 0x0000000b0f0972a4 */ /* 0x000fe2000f8e0209 */
[----:B------:R-:W-:Y:S02]  /*0410*/  LOP3.LUT R6, R40, R11, RZ, 0x3c, !PT ;  /* 0x0000000b28067212 */ /* 0x000fe400078e3cff */
[----:B------:R-:W-:Y:S01]  /*0420*/  ULDC.64 UR10, c[0x0][0x310] ;  /* 0x0000c400000a7ab9 */ /* 0x000fe20000000a00 */
[----:B------:R-:W-:Y:S02]  /*0430*/  IADD3.X R8, R9, R3, R0, P0, !PT ;  /* 0x0000000309087210 */ /* 0x000fe400007fe400 */
[----:B------:R-:W-:-:S02]  /*0440*/  ISETP.NE.U32.AND P0, PT, RZ, UR10, PT ;  /* 0x0000000aff007c0c */ /* 0x000fc4000bf05070 */
[----:B------:R-:W-:Y:S02]  /*0450*/  ISETP.GE.AND P2, PT, R6, RZ, PT ;  /* 0x000000ff0600720c */ /* 0x000fe40003f46270 */
[----:B------:R-:W-:Y:S02]  /*0460*/  ISETP.NE.AND P1, PT, R11, RZ, PT ;  /* 0x000000ff0b00720c */ /* 0x000fe40003f25270 */
[----:B------:R-:W-:Y:S01]  /*0470*/  ISETP.NE.AND.EX P0, PT, RZ, UR11, PT, P0 ;  /* 0x0000000bff007c0c */ /* 0x000fe2000bf05300 */
[----:B------:R-:W-:Y:S01]  /*0480*/  UIADD3 UR7, UR7, UR9, URZ ;  /* 0x0000000907077290 */ /* 0x000fe2000fffe03f */
[----:B------:R-:W-:Y:S02]  /*0490*/  ULDC.64 UR10, c[0x0][0x328] ;  /* 0x0000ca00000a7ab9 */ /* 0x000fe40000000a00 */
[----:B------:R-:W-:Y:S02]  /*04a0*/  ULDC.64 UR8, c[0x0][0x260] ;  /* 0x0000980000087ab9 */ /* 0x000fe40000000a00 */
[----:B------:R-:W-:Y:S01]  /*04b0*/  UIMAD UR4, UR14, UR8, URZ ;  /* 0x000000080e0472a4 */ /* 0x000fe2000f8e023f */
[----:B--2---:R-:W-:Y:S01]  /*04c0*/  IMAD.WIDE.U32 R2, R40, R4, UR6 ;  /* 0x0000000628027e25 */ /* 0x004fe2000f8e0004 */
[----:B------:R-:W-:-:S02]  /*04d0*/  UIMAD.WIDE.U32 UR6, UR15, UR8, URZ ;  /* 0x000000080f0672a5 */ /* 0x000fc4000f8e003f */
[----:B------:R-:W-:Y:S01]  /*04e0*/  UIMAD UR4, UR15, UR9, UR4 ;  /* 0x000000090f0472a4 */ /* 0x000fe2000f8e0204 */
[----:B------:R-:W-:Y:S01]  /*04f0*/  @!P2 IMAD.MOV R45, RZ, RZ, -R45 ;  /* 0x000000ffff2da224 */ /* 0x000fe200078e0a2d */
[----:B------:R-:W-:Y:S01]  /*0500*/  @!P1 LOP3.LUT R45, RZ, R11, RZ, 0x33, !PT ;  /* 0x0000000bff2d9212 */ /* 0x000fe200078e33ff */
[----:B------:R-:W-:Y:S01]  /*0510*/  IMAD R0, R41, R4, RZ ;  /* 0x0000000429007224 */ /* 0x000fe200078e02ff */
[----:B------:R-:W-:Y:S01]  /*0520*/  UIMAD UR8, UR14, UR10, URZ ;  /* 0x0000000a0e0872a4 */ /* 0x000fe2000f8e023f */
[----:B------:R-:W-:Y:S01]  /*0530*/  ISETP.NE.U32.AND P2, PT, R16, RZ, PT ;  /* 0x000000ff1000720c */ /* 0x000fe20003f45070 */
[----:B------:R-:W1:Y:S01]  /*0540*/  @P0 LDC R21, c[0x0][0x214] ;  /* 0x00008500ff150b82 */ /* 0x000e620000000800 */
[----:B------:R-:W-:Y:S01]  /*0550*/  UIADD3 UR7, UR7, UR4, URZ ;  /* 0x0000000407077290 */ /* 0x000fe2000fffe03f */
[----:B------:R-:W-:Y:S01]  /*0560*/  IMAD R0, R40, R5, R0 ;  /* 0x0000000528007224 */ /* 0x000fe200078e0200 */
[----:B------:R-:W-:Y:S01]  /*0570*/  SHF.R.S32.HI R47, RZ, 0x1f, R45 ;  /* 0x0000001fff2f7819 */ /* 0x000fe2000001142d */
[----:B------:R-:W-:Y:S01]  /*0580*/  UIMAD.WIDE.U32 UR4, UR15, UR10, URZ ;  /* 0x0000000a0f0472a5 */ /* 0x000fe2000f8e003f */
[----:B------:R-:W-:Y:S01]  /*0590*/  ISETP.NE.AND.EX P2, PT, R17, RZ, PT, P2 ;  /* 0x000000ff1100720c */ /* 0x000fe20003f45320 */
[----:B------:R-:W-:Y:S01]  /*05a0*/  UIMAD UR8, UR15, UR11, UR8 ;  /* 0x0000000b0f0872a4 */ /* 0x000fe2000f8e0208 */
[----:B------:R-:W-:Y:S01]  /*05b0*/  IADD3 R71, P1, R7, R2, RZ ;  /* 0x0000000207477210 */ /* 0x000fe20007f3e0ff */
[----:B------:R-:W2:Y:S01]  /*05c0*/  @P0 LDC R25, c[0x0][0x21c] ;  /* 0x00008700ff190b82 */ /* 0x000ea20000000800 */
[----:B----4-:R-:W-:Y:S01]  /*05d0*/  IMAD R2, R47, R14, RZ ;  /* 0x0000000e2f027224 */ /* 0x010fe200078e02ff */
[----:B------:R-:W-:Y:S01]  /*05e0*/  UIADD3 UR5, UR5, UR8, URZ ;  /* 0x0000000805057290 */ /* 0x000fe2000fffe03f */
[----:B------:R-:W-:Y:S01]  /*05f0*/  IADD3.X R6, R9, R3, R0, P1, !PT ;  /* 0x0000000309067210 */ /* 0x000fe20000ffe400 */
[----:B------:R-:W-:Y:S01]  /*0600*/  IMAD R0, R41, R12, RZ ;  /* 0x0000000c29007224 */ /* 0x000fe200078e02ff */
[----:B------:R-:W-:Y:S01]  /*0610*/  ISETP.NE.U32.AND P1, PT, R18, RZ, PT ;  /* 0x000000ff1200720c */ /* 0x000fe20003f25070 */
[----:B------:R-:W-:-:S02]  /*0620*/  IMAD R15, R45, R15, R2 ;  /* 0x0000000f2d0f7224 */ /* 0x000fc400078e0202 */
[----:B------:R-:W4:Y:S01]  /*0630*/  @P0 LDC.64 R10, c[0x0][0x310] ;  /* 0x0000c400ff0a0b82 */ /* 0x000f220000000a00 */
[----:B------:R-:W-:Y:S01]  /*0640*/  IMAD.WIDE.U32 R4, R45, R14, UR6 ;  /* 0x000000062d047e25 */ /* 0x000fe2000f8e000e */
[----:B------:R-:W-:Y:S01]  /*0650*/  ISETP.NE.AND.EX P1, PT, R19, RZ, PT, P1 ;  /* 0x000000ff1300720c */ /* 0x000fe20003f25310 */
[----:B------:R-:W-:Y:S02]  /*0660*/  HFMA2.MMA R14, -RZ, RZ, 0, 0 ;  /* 0x00000000ff0e7435 */ /* 0x000fe400000001ff */
[----:B------:R-:W-:Y:S01]  /*0670*/  IMAD.WIDE.U32 R2, R40, R12, UR4 ;  /* 0x0000000428027e25 */ /* 0x000fe2000f8e000c */
[----:B------:R-:W-:-:S03]  /*0680*/  IADD3 R65, P5, R7, R4, RZ ;  /* 0x0000000407417210 */ /* 0x000fc60007fbe0ff */
[C---:B------:R-:W-:Y:S01]  /*0690*/  IMAD R0, R40.reuse, R13, R0 ;  /* 0x0000000d28007224 */ /* 0x040fe200078e0200 */
[----:B------:R-:W-:Y:S02]  /*06a0*/  MOV R13, RZ ;  /* 0x000000ff000d7202 */ /* 0x000fe40000000f00 */
[C---:B------:R-:W-:Y:S02]  /*06b0*/  @P2 LEA R13, P3, R40.reuse, R16, 0x2 ;  /* 0x00000010280d2211 */ /* 0x040fe400078610ff */
[----:B------:R-:W-:Y:S02]  /*06c0*/  IADD3 R7, P4, R7, R2, RZ ;  /* 0x0000000207077210 */ /* 0x000fe40007f9e0ff */
[----:B------:R-:W-:Y:S02]  /*06d0*/  @P2 LEA.HI.X R14, R40, R17, R41, 0x2, P3 ;  /* 0x00000011280e2211 */ /* 0x000fe400018f1429 */
[----:B------:R-:W-:Y:S01]  /*06e0*/  ISETP.GE.AND P2, PT, R23, 0x1, PT ;  /* 0x000000011700780c */ /* 0x000fe20003f46270 */
[----:B------:R-:W-:Y:S01]  /*06f0*/  IMAD.IADD R12, R5, 0x1, R15 ;  /* 0x00000001050c7824 */ /* 0x000fe200078e020f */
[----:B------:R-:W-:Y:S01]  /*0700*/  IADD3.X R4, R9, R3, R0, P4, !PT ;  /* 0x0000000309047210 */ /* 0x000fe200027fe400 */
[----:B-1----:R-:W-:-:S02]  /*0710*/  @P0 IMAD R0, R21, UR15, R40 ;  /* 0x0000000f15000c24 */ /* 0x002fc4000f8e0228 */
[----:B------:R-:W-:Y:S01]  /*0720*/  IMAD.MOV.U32 R5, RZ, RZ, RZ ;  /* 0x000000ffff057224 */ /* 0x000fe200078e00ff */
[----:B------:R-:W-:Y:S01]  /*0730*/  @P1 LEA R5, P3, R40, R18, 0x2 ;  /* 0x0000001228051211 */ /* 0x000fe200078610ff */
[----:B------:R-:W-:Y:S01]  /*0740*/  @P0 IMAD R0, R0, R23, RZ ;  /* 0x0000001700000224 */ /* 0x000fe200078e02ff */
[----:B0-----:R-:W-:Y:S02]  /*0750*/  LEA R77, P4, R75, R26, 0x1 ;  /* 0x0000001a4b4d7211 */ /* 0x001fe400078808ff */
[----:B------:R-:W-:Y:S01]  /*0760*/  IADD3.X R2, R9, R12, RZ, P5, !PT ;  /* 0x0000000c09027210 */ /* 0x000fe20002ffe4ff */
[----:B------:R-:W-:Y:S01]  /*0770*/  IMAD.MOV.U32 R12, RZ, RZ, RZ ;  /* 0x000000ffff0c7224 */ /* 0x000fe200078e00ff */
[----:B------:R-:W-:Y:S01]  /*0780*/  @P1 LEA.HI.X R12, R40, R19, R41, 0x2, P3 ;  /* 0x00000013280c1211 */ /* 0x000fe200018f1429 */
[----:B--2---:R-:W-:Y:S01]  /*0790*/  @P0 IMAD R3, R0, R25, RZ ;  /* 0x0000001900030224 */ /* 0x004fe200078e02ff */
[----:B------:R-:W-:Y:S02]  /*07a0*/  LEA.HI.X R75, R75, R27, R8, 0x1, P4 ;  /* 0x0000001b4b4b7211 */ /* 0x000fe400020f0c08 */
[----:B---3--:R-:W-:-:S02]  /*07b0*/  LEA R73, P1, R71, R28, 0x1 ;  /* 0x0000001c47497211 */ /* 0x008fc400078208ff */
[----:B------:R-:W-:Y:S02]  /*07c0*/  LEA R69, P3, R7, R66, 0x1 ;  /* 0x0000004207457211 */ /* 0x000fe400078608ff */
[----:B------:R-:W-:Y:S01]  /*07d0*/  LEA R66, P4, R65, R30, 0x1 ;  /* 0x0000001e41427211 */ /* 0x000fe200078808ff */
[----:B----4-:R-:W-:Y:S01]  /*07e0*/  @P0 IMAD.WIDE R10, R3, 0x8, R10 ;  /* 0x00000008030a0825 */ /* 0x010fe200078e020a */
[----:B------:R-:W-:Y:S02]  /*07f0*/  LEA.HI.X R71, R71, R29, R6, 0x1, P1 ;  /* 0x0000001d47477211 */ /* 0x000fe400008f0c06 */
[----:B------:R-:W-:Y:S02]  /*0800*/  @!P0 CS2R R10, SRZ ;  /* 0x00000000000a8805 */ /* 0x000fe4000001ff00 */
[----:B------:R-:W-:Y:S01]  /*0810*/  LEA.HI.X R67, R7, R67, R4, 0x1, P3 ;  /* 0x0000004307437211 */ /* 0x000fe200018f0c04 */
[----:B------:R-:W-:Y:S01]  /*0820*/  IMAD.MOV.U32 R74, RZ, RZ, RZ ;  /* 0x000000ffff4a7224 */ /* 0x000fe200078e00ff */
[----:B------:R-:W-:Y:S01]  /*0830*/  LEA.HI.X R65, R65, R31, R2, 0x1, P4 ;  /* 0x0000001f41417211 */ /* 0x000fe200020f0c02 */
[----:B------:R-:W-:Y:S01]  /*0840*/  IMAD.MOV.U32 R9, RZ, RZ, R14 ;  /* 0x000000ffff097224 */ /* 0x000fe200078e000e */
[----:B------:R-:W-:Y:S01]  /*0850*/  MOV R79, RZ ;  /* 0x000000ff004f7202 */ /* 0x000fe20000000f00 */
[----:B------:R-:W-:Y:S01]  /*0860*/  IMAD.MOV.U32 R7, RZ, RZ, R12 ;  /* 0x000000ffff077224 */ /* 0x000fe200078e000c */
[----:B------:R-:W-:-:S02]  /*0870*/  MOV R8, R13 ;  /* 0x0000000d00087202 */ /* 0x000fc40000000f00 */
[----:B------:R-:W-:Y:S01]  /*0880*/  MOV R6, R5 ;  /* 0x0000000500067202 */ /* 0x000fe20000000f00 */
[----:B------:R-:W-:Y:S06]  /*0890*/  @!P2 BRA `(.L_x_8836) ;  /* 0x0000003c00d8a947 */ /* 0x000fec0003800000 */
[----:B------:R-:W0:Y:S01]  /*08a0*/  S2R R72, SR_TID.X ;  /* 0x0000000000487919 */ /* 0x000e220000002100 */
[----:B------:R-:W1:Y:S01]  /*08b0*/  S2UR UR5, SR_CgaCtaId ;  /* 0x00000000000579c3 */ /* 0x000e620000008800 */
[----:B------:R-:W-:Y:S01]  /*08c0*/  UMOV UR4, 0x400 ;  /* 0x0000040000047882 */ /* 0x000fe20000000000 */
[----:B------:R-:W-:Y:S01]  /*08d0*/  MOV R74, RZ ;  /* 0x000000ff004a7202 */ /* 0x000fe20000000f00 */
[----:B------:R-:W2:Y:S01]  /*08e0*/  S2R R64, SR_LANEID ;  /* 0x0000000000407919 */ /* 0x000ea20000000000 */
[----:B------:R-:W-:Y:S01]  /*08f0*/  IMAD.MOV.U32 R63, RZ, RZ, RZ ;  /* 0x000000ffff3f7224 */ /* 0x000fe200078e00ff */
[----:B------:R-:W-:Y:S01]  /*0900*/  MOV R79, RZ ;  /* 0x000000ff004f7202 */ /* 0x000fe20000000f00 */
[----:B-1----:R-:W-:-:S06]  /*0910*/  ULEA UR4, UR5, UR4, 0x18 ;  /* 0x0000000405047291 */ /* 0x002fcc000f8ec03f */
[----:B------:R-:W-:Y:S01]  /*0920*/  IMAD.U32 R70, RZ, RZ, UR4 ;  /* 0x00000004ff467e24 */ /* 0x000fe2000f8e00ff */
[C---:B0-----:R-:W-:Y:S01]  /*0930*/  SHF.L.U32 R0, R72.reuse, 0x3, RZ ;  /* 0x0000000348007819 */ /* 0x041fe200000006ff */
[C---:B------:R-:W-:Y:S01]  /*0940*/  VIADD R15, R72.reuse, 0x60 ;  /* 0x00000060480f7836 */ /* 0x040fe20000000000 */
[C---:B------:R-:W-:Y:S01]  /*0950*/  IADD3 R13, R72.reuse, 0x40, RZ ;  /* 0x00000040480d7810 */ /* 0x040fe20007ffe0ff */
[----:B------:R-:W-:Y:S01]  /*0960*/  VIADD R19, R72, 0xa0 ;  /* 0x000000a048137836 */ /* 0x000fe20000000000 */
[----:B------:R-:W-:Y:S01]  /*0970*/  LEA.HI.SX32 R3, R0, R0, 0x1b ;  /* 0x0000000000037211 */ /* 0x000fe200078fdaff */
[----:B------:R-:W-:Y:S01]  /*0980*/  VIADD R23, R72, 0xe0 ;  /* 0x000000e048177836 */ /* 0x000fe20000000000 */
[----:B------:R-:W-:Y:S02]  /*0990*/  IADD3 R68, R70, 0x220, RZ ;  /* 0x0000022046447810 */ /* 0x000fe40007ffe0ff */
[C---:B------:R-:W-:Y:S02]  /*09a0*/  IADD3 R17, R72.reuse, 0x80, RZ ;  /* 0x0000008048117810 */ /* 0x040fe40007ffe0ff */
[----:B------:R-:W-:Y:S01]  /*09b0*/  IADD3 R21, R72, 0xc0, RZ ;  /* 0x000000c048157810 */ /* 0x000fe20007ffe0ff */
[----:B------:R-:W-:Y:S01]  /*09c0*/  IMAD R68, R3, 0x4, R68 ;  /* 0x0000000403447824 */ /* 0x000fe200078e0244 */
[----:B------:R-:W-:Y:S01]  /*09d0*/  LOP3.LUT R5, R0, 0xffffff00, RZ, 0xc0, !PT ;  /* 0xffffff0000057812 */ /* 0x000fe200078ec0ff */
[----:B------:R-:W-:Y:S01]  /*09e0*/  VIADD R3, R72, 0x20 ;  /* 0x0000002048037836 */ /* 0x000fe20000000000 */
[----:B------:R-:W-:-:S02]  /*09f0*/  LEA.HI.SX32 R13, R13, R72, 0x1b ;  /* 0x000000480d0d7211 */ /* 0x000fc400078fdaff */
[-C--:B------:R-:W-:Y:S02]  /*0a00*/  LEA.HI.SX32 R17, R17, R72.reuse, 0x1b ;  /* 0x0000004811117211 */ /* 0x080fe400078fdaff */
[-C--:B------:R-:W-:Y:S01]  /*0a10*/  LEA.HI.SX32 R21, R21, R72.reuse, 0x1b ;  /* 0x0000004815157211 */ /* 0x080fe200078fdaff */
[--C-:B------:R-:W-:Y:S01]  /*0a20*/  IMAD R61, R13, 0x4, R70.reuse ;  /* 0x000000040d3d7824 */ /* 0x100fe200078e0246 */
[-C--:B------:R-:W-:Y:S01]  /*0a30*/  LEA.HI.SX32 R3, R3, R72.reuse, 0x1b ;  /* 0x0000004803037211 */ /* 0x080fe200078fdaff */
[--C-:B------:R-:W-:Y:S01]  /*0a40*/  IMAD R59, R17, 0x4, R70.reuse ;  /* 0x00000004113b7824 */ /* 0x100fe200078e0246 */
[-C--:B------:R-:W-:Y:S01]  /*0a50*/  LEA.HI.SX32 R15, R15, R72.reuse, 0x1b ;  /* 0x000000480f0f7211 */ /* 0x080fe200078fdaff */
[----:B------:R-:W-:Y:S01]  /*0a60*/  IMAD R57, R21, 0x4, R70 ;  /* 0x0000000415397824 */ /* 0x000fe200078e0246 */
[-C--:B------:R-:W-:Y:S02]  /*0a70*/  LEA.HI.SX32 R19, R19, R72.reuse, 0x1b ;  /* 0x0000004813137211 */ /* 0x080fe400078fdaff */
[----:B------:R-:W-:-:S02]  /*0a80*/  LEA.HI.SX32 R23, R23, R72, 0x1b ;  /* 0x0000004817177211 */ /* 0x000fc400078fdaff */
[----:B------:R-:W-:Y:S02]  /*0a90*/  LOP3.LUT R4, R5, 0x1f, R72, 0xf8, !PT ;  /* 0x0000001f05047812 */ /* 0x000fe400078ef848 */
[----:B------:R-:W-:Y:S02]  /*0aa0*/  LOP3.LUT R159, R72, 0x1f, RZ, 0xc0, !PT ;  /* 0x0000001f489f7812 */ /* 0x000fe400078ec0ff */
[-C--:B------:R-:W-:Y:S02]  /*0ab0*/  LEA R62, R3, R70.reuse, 0x2 ;  /* 0x00000046033e7211 */ /* 0x080fe400078e10ff */
[-C--:B------:R-:W-:Y:S02]  /*0ac0*/  LEA R60, R15, R70.reuse, 0x2 ;  /* 0x000000460f3c7211 */ /* 0x080fe400078e10ff */
[-C--:B------:R-:W-:Y:S02]  /*0ad0*/  LEA R58, R19, R70.reuse, 0x2 ;  /* 0x00000046133a7211 */ /* 0x080fe400078e10ff */
[----:B------:R-:W-:-:S02]  /*0ae0*/  LEA R56, R23, R70, 0x2 ;  /* 0x0000004617387211 */ /* 0x000fc400078e10ff */
[----:B------:R-:W-:Y:S02]  /*0af0*/  SHF.R.S32.HI R5, RZ, 0x1f, R4 ;  /* 0x0000001fff057819 */ /* 0x000fe40000011404 */
[C---:B------:R-:W-:Y:S02]  /*0b00*/  LOP3.LUT R55, R4.reuse, 0x20, RZ, 0xfc, !PT ;  /* 0x0000002004377812 */ /* 0x040fe400078efcff */
[C---:B------:R-:W-:Y:S02]  /*0b10*/  LOP3.LUT R54, R4.reuse, 0x40, RZ, 0xfc, !PT ;  /* 0x0000004004367812 */ /* 0x040fe400078efcff */
[C---:B------:R-:W-:Y:S02]  /*0b20*/  LOP3.LUT R53, R4.reuse, 0x60, RZ, 0xfc, !PT ;  /* 0x0000006004357812 */ /* 0x040fe400078efcff */
[C---:B------:R-:W-:Y:S02]  /*0b30*/  LOP3.LUT R52, R4.reuse, 0x80, RZ, 0xfc, !PT ;  /* 0x0000008004347812 */ /* 0x040fe400078efcff */
[----:B------:R-:W-:-:S02]  /*0b40*/  LOP3.LUT R51, R4, 0xa0, RZ, 0xfc, !PT ;  /* 0x000000a004337812 */ /* 0x000fc400078efcff */
[C---:B------:R-:W-:Y:S02]  /*0b50*/  LOP3.LUT R50, R4.reuse, 0xc0, RZ, 0xfc, !PT ;  /* 0x000000c004327812 */ /* 0x040fe400078efcff */
[----:B--2---:R-:W-:-:S07]  /*0b60*/  LOP3.LUT R49, R4, 0xe0, RZ, 0xfc, !PT ;  /* 0x000000e004317812 */ /* 0x004fce00078efcff */
.L_x_8864:
[----:B------:R-:W-:Y:S01]  /*0b70*/  ULDC UR4, c[0x0][0x224] ;  /* 0x0000890000047ab9 */ /* 0x000fe20000000800 */
[----:B------:R-:W-:Y:S01]  /*0b80*/  ULDC UR6, c[0x0][0x218] ;  /* 0x0000860000067ab9 */ /* 0x000fe20000000800 */
[----:B------:R-:W-:Y:S01]  /*0b90*/  IADD3 R157, -R63, UR4, RZ ;  /* 0x000000043f9d7c10 */ /* 0x000fe2000fffe1ff */
[C---:B------:R-:W-:Y:S01]  /*0ba0*/  IMAD.SHL.U32 R46, R4.reuse, 0x2, RZ ;  /* 0x00000002042e7824 */ /* 0x040fe200078e00ff */
[----:B------:R-:W-:Y:S02]  /*0bb0*/  SHF.L.U64.HI R48, R4, 0x1, R5 ;  /* 0x0000000104307819 */ /* 0x000fe40000010205 */
[----:B------:R-:W-:Y:S02]  /*0bc0*/  PRMT R13, RZ, 0x7610, R13 ;  /* 0x00007610ff0d7816 */ /* 0x000fe4000000000d */
[----:B------:R-:W-:Y:S02]  /*0bd0*/  PRMT R15, RZ, 0x7610, R15 ;  /* 0x00007610ff0f7816 */ /* 0x000fe4000000000f */
[----:B------:R-:W-:-:S02]  /*0be0*/  PRMT R17, RZ, 0x7610, R17 ;  /* 0x00007610ff117816 */ /* 0x000fc40000000011 */
[----:B------:R-:W-:Y:S02]  /*0bf0*/  PRMT R0, RZ, 0x7610, R0 ;  /* 0x00007610ff007816 */ /* 0x000fe40000000000 */
[----:B0-----:R-:W-:Y:S02]  /*0c00*/  PRMT R19, RZ, 0x7610, R19 ;  /* 0x00007610ff137816 */ /* 0x001fe40000000013 */
[----:B------:R-:W-:Y:S02]  /*0c10*/  PRMT R12, RZ, 0x7610, R12 ;  /* 0x00007610ff0c7816 */ /* 0x000fe4000000000c */
[----:B------:R-:W-:Y:S02]  /*0c20*/  PRMT R21, RZ, 0x7610, R21 ;  /* 0x00007610ff157816 */ /* 0x000fe40000000015 */
[----:B------:R-:W-:Y:S01]  /*0c30*/  PRMT R14, RZ, 0x7610, R14 ;  /* 0x00007610ff0e7816 */ /* 0x000fe2000000000e */
[----:B------:R-:W-:Y:S01]  /*0c40*/  BAR.SYNC.DEFER_BLOCKING 0x0 ;  /* 0x0000000000007b1d */ /* 0x000fe20000010000 */
[----:B------:R-:W-:-:S02]  /*0c50*/  LEA R95, R157, 0xffffff00, 0x8 ;  /* 0xffffff009d5f7811 */ /* 0x000fc400078e40ff */
[----:B------:R-:W-:Y:S02]  /*0c60*/  IADD3 R2, P3, R77, R46, RZ ;  /* 0x0000002e4d027210 */ /* 0x000fe40007f7e0ff */
[----:B------:R-:W-:Y:S01]  /*0c70*/  IADD3 R96, -R95, UR6, RZ ;  /* 0x000000065f607c10 */ /* 0x000fe2000fffe1ff */
[----:B------:R-:W-:Y:S01]  /*0c80*/  VIADD R25, R64, 0x20 ;  /* 0x0000002040197836 */ /* 0x000fe20000000000 */
[----:B------:R-:W-:Y:S01]  /*0c90*/  IADD3.X R3, R75, R48, RZ, P3, !PT ;  /* 0x000000304b037210 */ /* 0x000fe20001ffe4ff */
[----:B------:R-:W-:Y:S01]  /*0ca0*/  ULDC UR4, c[0x0][0x21c] ;  /* 0x0000870000047ab9 */ /* 0x000fe20000000800 */
[-C--:B------:R-:W-:Y:S02]  /*0cb0*/  ISETP.GE.AND P0, PT, R4, R96.reuse, PT ;  /* 0x000000600400720c */ /* 0x080fe40003f06270 */
[-C--:B------:R-:W-:Y:S02]  /*0cc0*/  ISETP.GE.AND P1, PT, R55, R96.reuse, PT ;  /* 0x000000603700720c */ /* 0x080fe40003f26270 */
[----:B------:R-:W-:-:S02]  /*0cd0*/  ISETP.GE.AND P2, PT, R54, R96, PT ;  /* 0x000000603600720c */ /* 0x000fc40003f46270 */
[-C--:B------:R-:W-:Y:S02]  /*0ce0*/  ISETP.GE.AND P3, PT, R50, R96.reuse, PT ;  /* 0x000000603200720c */ /* 0x080fe40003f66270 */
[----:B------:R-:W-:-:S05]  /*0cf0*/  ISETP.GE.AND P4, PT, R49, R96, PT ;  /* 0x000000603100720c */ /* 0x000fca0003f86270 */
[----:B--2---:R-:W2:Y:S01]  /*0d00*/  @!P0 LDG.E.U16 R13, desc[UR12][R2.64] ;  /* 0x0000000c020d8981 */ /* 0x004ea2000c1e1500 */
[----:B------:R-:W-:-:S03]  /*0d10*/  ISETP.GE.AND P0, PT, R53, R96, PT ;  /* 0x000000603500720c */ /* 0x000fc60003f06270 */
[----:B---3--:R-:W3:Y:S01]  /*0d20*/  @!P1 LDG.E.U16 R15, desc[UR12][R2.64+0x40] ;  /* 0x0000400c020f9981 */ /* 0x008ee2000c1e1500 */
[----:B------:R-:W-:-:S03]  /*0d30*/  ISETP.GE.AND P1, PT, R52, R96, PT ;  /* 0x000000603400720c */ /* 0x000fc60003f26270 */
[----:B----4-:R-:W4:Y:S01]  /*0d40*/  @!P2 LDG.E.U16 R17, desc[UR12][R2.64+0x80] ;  /* 0x0000800c0211a981 */ /* 0x010f22000c1e1500 */
[----:B------:R-:W-:-:S03]  /*0d50*/  ISETP.GE.AND P2, PT, R51, R96, PT ;  /* 0x000000603300720c */ /* 0x000fc60003f46270 */
        /* <DEDUP_REMOVED lines=8> */
[----:B------:R-:W-:Y:S02]  /*0de0*/  LEA.HI.SX32 R27, R27, R64, 0x1b ;  /* 0x000000401b1b7211 */ /* 0x000fe400078fdaff */
[C---:B0-----:R-:W-:Y:S01]  /*0df0*/  IADD3 R3, R64.reuse, 0x60, RZ ;  /* 0x0000006040037810 */ /* 0x041fe20007ffe0ff */
[--C-:B------:R-:W-:Y:S01]  /*0e00*/  IMAD R76, R23, 0x2, R70.reuse ;  /* 0x00000002174c7824 */ /* 0x100fe200078e0246 */
[----:B------:R-:W-:Y:S01]  /*0e10*/  LEA R78, R25, R70, 0x1 ;  /* 0x00000046194e7211 */ /* 0x000fe200078e08ff */
[C---:B------:R-:W-:Y:S01]  /*0e20*/  VIADD R23, R64.reuse, 0x80 ;  /* 0x0000008040177836 */ /* 0x040fe20000000000 */
[-C--:B------:R-:W-:Y:S01]  /*0e30*/  LEA.HI.SX32 R3, R3, R64.reuse, 0x1b ;  /* 0x0000004003037211 */ /* 0x080fe200078fdaff */
[--C-:B------:R-:W-:Y:S01]  /*0e40*/  IMAD R80, R27, 0x2, R70.reuse ;  /* 0x000000021b507824 */ /* 0x100fe200078e0246 */
[C---:B------:R-:W-:Y:S01]  /*0e50*/  IADD3 R25, R64.reuse, 0xa0, RZ ;  /* 0x000000a040197810 */ /* 0x040fe20007ffe0ff */
[C---:B------:R-:W-:Y:S01]  /*0e60*/  VIADD R27, R64.reuse, 0xc0 ;  /* 0x000000c0401b7836 */ /* 0x040fe20000000000 */
[----:B------:R-:W-:Y:S01]  /*0e70*/  IADD3 R29, R64, 0xe0, RZ ;  /* 0x000000e0401d7810 */ /* 0x000fe20007ffe0ff */
[----:B------:R-:W-:Y:S01]  /*0e80*/  IMAD R81, R3, 0x2, R70 ;  /* 0x0000000203517824 */ /* 0x000fe200078e0246 */
[----:B------:R-:W-:-:S02]  /*0e90*/  LEA.HI.SX32 R23, R23, R64, 0x1b ;  /* 0x0000004017177211 */ /* 0x000fc400078fdaff */
[-C--:B------:R-:W-:Y:S02]  /*0ea0*/  LEA.HI.SX32 R25, R25, R64.reuse, 0x1b ;  /* 0x0000004019197211 */ /* 0x080fe400078fdaff */
[----:B------:R-:W-:Y:S02]  /*0eb0*/  SHF.L.U32 R3, R64, 0x3, RZ ;  /* 0x0000000340037819 */ /* 0x000fe400000006ff */
[-C--:B------:R-:W-:Y:S02]  /*0ec0*/  LEA.HI.SX32 R27, R27, R64.reuse, 0x1b ;  /* 0x000000401b1b7211 */ /* 0x080fe400078fdaff */
[----:B------:R-:W-:Y:S01]  /*0ed0*/  LEA.HI.SX32 R29, R29, R64, 0x1b ;  /* 0x000000401d1d7211 */ /* 0x000fe200078fdaff */
[--C-:B------:R-:W-:Y:S01]  /*0ee0*/  IMAD R83, R25, 0x2, R70.reuse ;  /* 0x0000000219537824 */ /* 0x100fe200078e0246 */
[-C--:B------:R-:W-:Y:S02]  /*0ef0*/  LEA R82, R23, R70.reuse, 0x1 ;  /* 0x0000004617527211 */ /* 0x080fe400078e08ff */
[----:B------:R-:W-:Y:S01]  /*0f00*/  LEA R84, R27, R70, 0x1 ;  /* 0x000000461b547211 */ /* 0x000fe200078e08ff */
[----:B------:R-:W-:Y:S01]  /*0f10*/  IMAD R85, R29, 0x2, R70 ;  /* 0x000000021d557824 */ /* 0x000fe200078e0246 */
[----:B------:R-:W-:-:S02]  /*0f20*/  ISETP.GE.AND P6, PT, R4, R96, PT ;  /* 0x000000600400720c */ /* 0x000fc40003fc6270 */
[----:B------:R-:W-:Y:S02]  /*0f30*/  IADD3 R2, P0, R73, R46, RZ ;  /* 0x0000002e49027210 */ /* 0x000fe40007f1e0ff */
[-C--:B------:R-:W-:Y:S02]  /*0f40*/  ISETP.GE.AND P5, PT, R55, R96.reuse, PT ;  /* 0x000000603700720c */ /* 0x080fe40003fa6270 */
[-C--:B------:R-:W-:Y:S02]  /*0f50*/  ISETP.GE.AND P4, PT, R54, R96.reuse, PT ;  /* 0x000000603600720c */ /* 0x080fe40003f86270 */
[-C--:B------:R-:W-:Y:S02]  /*0f60*/  ISETP.GE.AND P3, PT, R53, R96.reuse, PT ;  /* 0x000000603500720c */ /* 0x080fe40003f66270 */
[-C--:B------:R-:W-:Y:S02]  /*0f70*/  ISETP.GE.AND P2, PT, R52, R96.reuse, PT ;  /* 0x000000603400720c */ /* 0x080fe40003f46270 */
[----:B------:R-:W-:-:S02]  /*0f80*/  ISETP.GE.AND P1, PT, R51, R96, PT ;  /* 0x000000603300720c */ /* 0x000fc40003f26270 */
[----:B------:R-:W-:Y:S02]  /*0f90*/  PRMT R23, RZ, 0x7610, R23 ;  /* 0x00007610ff177816 */ /* 0x000fe40000000017 */
[----:B------:R-:W-:Y:S01]  /*0fa0*/  PRMT R16, RZ, 0x7610, R16 ;  /* 0x00007610ff107816 */ /* 0x000fe20000000010 */
[----:B--2---:R0:W-:Y:S04]  /*0fb0*/  STS.U16 [R76], R13 ;  /* 0x0000000d4c007388 */ /* 0x0041e80000000400 */
[----:B---3--:R1:W-:Y:S04]  /*0fc0*/  STS.U16 [R78+0x40], R15 ;  /* 0x0000400f4e007388 */ /* 0x0083e80000000400 */
[----:B----4-:R2:W-:Y:S01]  /*0fd0*/  STS.U16 [R80+0x80], R17 ;  /* 0x0000801150007388 */ /* 0x0105e20000000400 */
[----:B0-----:R-:W-:-:S04]  /*0fe0*/  LEA.HI.SX32 R13, R3, R3, 0x1b ;  /* 0x00000003030d7211 */ /* 0x001fc800078fdaff */
[----:B------:R-:W-:Y:S01]  /*0ff0*/  LEA R86, R13, R70, 0x1 ;  /* 0x000000460d567211 */ /* 0x000fe200078e08ff */
[----:B------:R-:W-:Y:S04]  /*1000*/  STS.U16 [R81+0xc0], R0 ;  /* 0x0000c00051007388 */ /* 0x000fe80000000400 */
[----:B------:R0:W-:Y:S04]  /*1010*/  STS.U16 [R82+0x100], R19 ;  /* 0x0001001352007388 */ /* 0x0001e80000000400 */
[----:B------:R-:W-:Y:S04]  /*1020*/  STS.U16 [R83+0x140], R12 ;  /* 0x0001400c53007388 */ /* 0x000fe80000000400 */
        /* <DEDUP_REMOVED lines=10> */
[----:B------:R-:W-:Y:S01]  /*10d0*/  LDS.U16 R103, [R86+0xe] ;  /* 0x00000e0056677984 */ /* 0x000fe20000000400 */
[----:B-1----:R-:W-:Y:S01]  /*10e0*/  PRMT R15, RZ, 0x7610, R15 ;  /* 0x00007610ff0f7816 */ /* 0x002fe2000000000f */
[----:B------:R-:W-:Y:S01]  /*10f0*/  IMAD.X R3, R71, 0x1, R48, P0 ;  /* 0x0000000147037824 */ /* 0x000fe200000e0630 */
[----:B------:R-:W-:Y:S01]  /*1100*/  BAR.SYNC.DEFER_BLOCKING 0x0 ;  /* 0x0000000000007b1d */ /* 0x000fe20000010000 */
[----:B------:R-:W-:-:S02]  /*1110*/  ISETP.GE.AND P0, PT, R50, R96, PT ;  /* 0x000000603200720c */ /* 0x000fc40003f06270 */
[----:B--2---:R-:W-:Y:S02]  /*1120*/  PRMT R17, RZ, 0x7610, R17 ;  /* 0x00007610ff117816 */ /* 0x004fe40000000011 */
[----:B0-----:R-:W-:Y:S02]  /*1130*/  PRMT R19, RZ, 0x7610, R19 ;  /* 0x00007610ff137816 */ /* 0x001fe40000000013 */
[----:B------:R-:W-:Y:S02]  /*1140*/  PRMT R0, RZ, 0x7610, R0 ;  /* 0x00007610ff007816 */ /* 0x000fe40000000000 */
        /* <DEDUP_REMOVED lines=11> */
[----:B------:R-:W-:-:S02]  /*1200*/  ISETP.GE.AND P6, PT, R4, R96, PT ;  /* 0x000000600400720c */ /* 0x000fc40003fc6270 */
[----:B------:R-:W-:Y:S02]  /*1210*/  IADD3 R12, P0, R69, R46, RZ ;  /* 0x0000002e450c7210 */ /* 0x000fe40007f1e0ff */
[----:B------:R-:W-:Y:S02]  /*1220*/  PRMT R25, RZ, 0x7610, R25 ;  /* 0x00007610ff197816 */ /* 0x000fe40000000019 */
[-C--:B------:R-:W-:Y:S01]  /*1230*/  ISETP.GE.AND P5, PT, R55, R96.reuse, PT ;  /* 0x000000603700720c */ /* 0x080fe20003fa6270 */
[----:B------:R-:W-:Y:S01]  /*1240*/  IMAD.X R13, R67, 0x1, R48, P0 ;  /* 0x00000001430d7824 */ /* 0x000fe200000e0630 */
        /* <DEDUP_REMOVED lines=13> */
[----:B------:R0:W-:Y:S04]  /*1320*/  STS.U16 [R82+0x100], R21 ;  /* 0x0001001552007388 */ /* 0x0001e80000000400 */
[----:B------:R-:W-:Y:S04]  /*1330*/  STS.U16 [R83+0x140], R14 ;  /* 0x0001400e53007388 */ /* 0x000fe80000000400 */
[----:B------:R1:W-:Y:S04]  /*1340*/  STS.U16 [R84+0x180], R23 ;  /* 0x0001801754007388 */ /* 0x0003e80000000400 */
[----:B------:R-:W-:Y:S01]  /*1350*/  STS.U16 [R85+0x1c0], R16 ;  /* 0x0001c01055007388 */ /* 0x000fe20000000400 */
[----:B------:R-:W-:-:S03]  /*1360*/  NOP ;  /* 0x0000000000007918 */ /* 0x000fc60000000000 */
[----:B------:R-:W-:Y:S04]  /*1370*/  LDS.U16 R2, [R86] ;  /* 0x0000000056027984 */ /* 0x000fe80000000400 */
[----:B------:R-:W2:Y:S04]  /*1380*/  LDS.U16 R3, [R86+0x2] ;  /* 0x0000020056037984 */ /* 0x000ea80000000400 */
[----:B------:R-:W-:Y:S04]  /*1390*/  LDS.U16 R14, [R86+0x4] ;  /* 0x00000400560e7984 */ /* 0x000fe80000000400 */
[----:B------:R-:W-:Y:S04]  /*13a0*/  LDS.U16 R15, [R86+0x6] ;  /* 0x00000600560f7984 */ /* 0x000fe80000000400 */
[----:B------:R-:W3:Y:S04]  /*13b0*/  LDS.U16 R16, [R86+0x8] ;  /* 0x0000080056107984 */ /* 0x000ee80000000400 */
[----:B------:R-:W-:Y:S04]  /*13c0*/  LDS.U16 R17, [R86+0xa] ;  /* 0x00000a0056117984 */ /* 0x000fe80000000400 */
[----:B------:R-:W-:Y:S04]  /*13d0*/  LDS.U16 R18, [R86+0xc] ;  /* 0x00000c0056127984 */ /* 0x000fe80000000400 */
[----:B------:R-:W4:Y:S01]  /*13e0*/  LDS.U16 R19, [R86+0xe] ;  /* 0x00000e0056137984 */ /* 0x000f220000000400 */
[----:B------:R-:W-:Y:S01]  /*13f0*/  BAR.SYNC.DEFER_BLOCKING 0x0 ;  /* 0x0000000000007b1d */ /* 0x000fe20000010000 */
[----:B0-----:R-:W-:-:S02]  /*1400*/  PRMT R21, RZ, 0x7610, R21 ;  /* 0x00007610ff157816 */ /* 0x001fc40000000015 */
[----:B------:R-:W-:Y:S02]  /*1410*/  PRMT R0, RZ, 0x7610, R0 ;  /* 0x00007610ff007816 */ /* 0x000fe40000000000 */
[----:B-1----:R-:W-:Y:S01]  /*1420*/  PRMT R23, RZ, 0x7610, R23 ;  /* 0x00007610ff177816 */ /* 0x002fe20000000017 */
        /* <DEDUP_REMOVED lines=9> */
[----:B0-----:R-:W-:Y:S01]  /*14c0*/  SHF.L.U32 R12, R161, 0x10, RZ ;  /* 0x00000010a10c7819 */ /* 0x001fe200000006ff */
[----:B------:R-:W-:Y:S01]  /*14d0*/  IMAD.U32 R13, R97, 0x10000, RZ ;  /* 0x00010000610d7824 */ /* 0x000fe200078e00ff */
[----:B------:R-:W-:Y:S01]  /*14e0*/  ISETP.LT.AND P0, PT, RZ, UR4, PT ;  /* 0x00000004ff007c0c */ /* 0x000fe2000bf01270 */
[----:B--2---:R-:W-:Y:S01]  /*14f0*/  IMAD.U32 R3, R3, 0x10000, RZ ;  /* 0x0001000003037824 */ /* 0x004fe200078e00ff */
[----:B------:R-:W-:Y:S01]  /*1500*/  SHF.L.U32 R105, R2, 0x10, RZ ;  /* 0x0000001002697819 */ /* 0x000fe200000006ff */
[----:B---3--:R-:W-:Y:S01]  /*1510*/  IMAD.U32 R113, R16, 0x10000, RZ ;  /* 0x0001000010717824 */ /* 0x008fe200078e00ff */
[----:B------:R-:W-:Y:S01]  /*1520*/  SHF.L.U32 R109, R14, 0x10, RZ ;  /* 0x000000100e6d7819 */ /* 0x000fe200000006ff */
[----:B----4-:R-:W-:Y:S01]  /*1530*/  IMAD.U32 R19, R19, 0x10000, RZ ;  /* 0x0001000013137824 */ /* 0x010fe200078e00ff */
[----:B------:R-:W-:-:S02]  /*1540*/  SHF.L.U32 R15, R15, 0x10, RZ ;  /* 0x000000100f0f7819 */ /* 0x000fc400000006ff */
        /* <DEDUP_REMOVED lines=27> */
[----:B0-----:R-:W-:-:S02]  /*1700*/  SHF.L.U32 R0, R24, 0x10, RZ ;  /* 0x0000001018007819 */ /* 0x001fc400000006ff */
[----:B-1----:R-:W-:-:S03]  /*1710*/  SHF.L.U32 R116, R116, 0x10, RZ ;  /* 0x0000001074747819 */ /* 0x002fc600000006ff */
[----:B------:R-:W-:Y:S01]  /*1720*/  FFMA.FTZ R79, R0, R12, R79 ;  /* 0x0000000c004f7223 */ /* 0x000fe2000001004f */
[----:B------:R-:W-:Y:S01]  /*1730*/  SHF.L.U32 R12, R98, 0x10, RZ ;  /* 0x00000010620c7819 */ /* 0x000fe200000006ff */
[----:B--2---:R-:W-:Y:S02]  /*1740*/  IMAD.U32 R114, R114, 0x10000, RZ ;  /* 0x0001000072727824 */ /* 0x004fe400078e00ff */
[----:B------:R-:W-:Y:S01]  /*1750*/  FFMA.FTZ R13, R116, R13, R79 ;  /* 0x0000000d740d7223 */ /* 0x000fe2000001004f */
[----:B------:R-:W-:Y:S02]  /*1760*/  SHF.L.U32 R20, R99, 0x10, RZ ;  /* 0x0000001063147819 */ /* 0x000fe400000006ff */
[----:B---3--:R-:W-:Y:S01]  /*1770*/  SHF.L.U32 R112, R112, 0x10, RZ ;  /* 0x0000001070707819 */ /* 0x008fe200000006ff */
[----:B------:R-:W-:Y:S01]  /*1780*/  FFMA.FTZ R13, R114, R12, R13 ;  /* 0x0000000c720d7223 */ /* 0x000fe2000001000d */
[----:B------:R-:W-:Y:S01]  /*1790*/  IMAD.U32 R12, R100, 0x10000, RZ ;  /* 0x00010000640c7824 */ /* 0x000fe200078e00ff */
[----:B----4-:R-:W-:-:S02]  /*17a0*/  SHF.L.U32 R110, R110, 0x10, RZ ;  /* 0x000000106e6e7819 */ /* 0x010fc400000006ff */
[----:B------:R-:W-:Y:S01]  /*17b0*/  FFMA.FTZ R13, R112, R20, R13 ;  /* 0x00000014700d7223 */ /* 0x000fe2000001000d */
[----:B------:R-:W-:Y:S01]  /*17c0*/  SHF.L.U32 R20, R101, 0x10, RZ ;  /* 0x0000001065147819 */ /* 0x000fe200000006ff */
[----:B------:R-:W-:Y:S02]  /*17d0*/  IMAD.U32 R108, R108, 0x10000, RZ ;  /* 0x000100006c6c7824 */ /* 0x000fe400078e00ff */
[----:B------:R-:W-:Y:S01]  /*17e0*/  FFMA.FTZ R13, R110, R12, R13 ;  /* 0x0000000c6e0d7223 */ /* 0x000fe2000001000d */
[----:B------:R-:W-:Y:S02]  /*17f0*/  SHF.L.U32 R12, R102, 0x10, RZ ;  /* 0x00000010660c7819 */ /* 0x000fe400000006ff */
[----:B------:R-:W-:Y:S01]  /*1800*/  SHF.L.U32 R106, R106, 0x10, RZ ;  /* 0x000000106a6a7819 */ /* 0x000fe200000006ff */
[----:B------:R-:W-:Y:S01]  /*1810*/  FFMA.FTZ R13, R108, R20, R13 ;  /* 0x000000146c0d7223 */ /* 0x000fe2000001000d */
[----:B------:R-:W-:Y:S01]  /*1820*/  IMAD.U32 R79, R103, 0x10000, RZ ;  /* 0x00010000674f7824 */ /* 0x000fe200078e00ff */
[----:B------:R-:W-:-:S02]  /*1830*/  SHF.L.U32 R104, R104, 0x10, RZ ;  /* 0x0000001068687819 */ /* 0x000fc400000006ff */
        /* <DEDUP_REMOVED lines=14> */
[----:B------:R-:W-:Y:S02]  /*1920*/  MOV R94, RZ ;  /* 0x000000ff005e7202 */ /* 0x000fe40000000f00 */
[----:B------:R-:W-:Y:S02]  /*1930*/  CS2R R92, SRZ ;  /* 0x00000000005c7805 */ /* 0x000fe4000001ff00 */
[----:B------:R-:W-:Y:S01]  /*1940*/  CS2R R90, SRZ ;  /* 0x00000000005a7805 */ /* 0x000fe2000001ff00 */
[----:B------:R-:W-:Y:S06]  /*1950*/  BRA `(.L_x_8838) ;  /* 0x0000002000d07947 */ /* 0x000fec0003800000 */
.L_x_8837:
[----:B------:R-:W0:Y:S01]  /*1960*/  LDC.64 R14, c[0x0][0x368] ;  /* 0x0000da00ff0e7b82 */ /* 0x000e220000000a00 */
[----:B------:R-:W-:Y:S01]  /*1970*/  HFMA2.MMA R3, -RZ, RZ, 0, 0 ;  /* 0x00000000ff037435 */ /* 0x000fe200000001ff */
[----:B------:R-:W-:Y:S01]  /*1980*/  IMAD.MOV.U32 R2, RZ, RZ, R72 ;  /* 0x000000ffff027224 */ /* 0x000fe200078e0048 */
[----:B------:R-:W-:Y:S01]  /*1990*/  ULDC.64 UR4, c[0x0][0x370] ;  /* 0x0000dc0000047ab9 */ /* 0x000fe20000000a00 */
[----:B------:R-:W-:Y:S01]  /*19a0*/  VIADD R127, R157, 0xffffffff ;  /* 0xffffffff9d7f7836 */ /* 0x000fe20000000000 */
[----:B------:R-:W-:Y:S01]  /*19b0*/  ULDC.64 UR6, c[0x0][0x248] ;  /* 0x0000920000067ab9 */ /* 0x000fe20000000a00 */
[----:B------:R-:W-:Y:S01]  /*19c0*/  HFMA2.MMA R87, -RZ, RZ, 0, 0 ;  /* 0x00000000ff577435 */ /* 0x000fe200000001ff */
[----:B------:R-:W-:Y:S01]  /*19d0*/  IMAD.WIDE.U32 R30, R40, UR6, RZ ;  /* 0x00000006281e7c25 */ /* 0x000fe2000f8e00ff */
[----:B------:R-:W1:Y:S01]  /*19e0*/  LDC.64 R32, c[0x0][0x380] ;  /* 0x0000e000ff207b82 */ /* 0x000e620000000a00 */
[----:B------:R-:W-:Y:S02]  /*19f0*/  CS2R R88, SRZ ;  /* 0x0000000000587805 */ /* 0x000fe4000001ff00 */
[----:B------:R-:W-:Y:S01]  /*1a00*/  MOV R94, RZ ;  /* 0x000000ff005e7202 */ /* 0x000fe20000000f00 */
[----:B------:R-:W-:Y:S01]  /*1a10*/  IMAD.MOV.U32 R129, RZ, RZ, RZ ;  /* 0x000000ffff817224 */ /* 0x000fe200078e00ff */
[----:B------:R-:W-:-:S02]  /*1a20*/  CS2R R92, SRZ ;  /* 0x00000000005c7805 */ /* 0x000fc4000001ff00 */
[----:B------:R-:W-:Y:S01]  /*1a30*/  CS2R R90, SRZ ;  /* 0x00000000005a7805 */ /* 0x000fe2000001ff00 */
        /* <DEDUP_REMOVED lines=8> */
[C---:B0-----:R-:W-:Y:S02]  /*1ac0*/  IMAD R12, R14.reuse, UR14, RZ ;  /* 0x0000000e0e0c7c24 */ /* 0x041fe4000f8e02ff */
[----:B------:R-:W0:Y:S01]  /*1ad0*/  LDC.64 R36, c[0x0][0x2d8] ;  /* 0x0000b600ff247b82 */ /* 0x000e220000000a00 */
[----:B------:R-:W-:-:S04]  /*1ae0*/  IMAD.WIDE.U32 R2, R14, UR15, R2 ;  /* 0x0000000f0e027c25 */ /* 0x000fc8000f8e0002 */
[----:B------:R-:W-:Y:S02]  /*1af0*/  IMAD R13, R15, UR15, R12 ;  /* 0x0000000f0f0d7c24 */ /* 0x000fe4000f8e020c */
[----:B------:R-:W-:-:S03]  /*1b00*/  IMAD R12, R47, UR4, RZ ;  /* 0x000000042f0c7c24 */ /* 0x000fc6000f8e02ff */
[----:B------:R-:W-:Y:S01]  /*1b10*/  IADD3 R3, R3, R13, RZ ;  /* 0x0000000d03037210 */ /* 0x000fe20007ffe0ff */
[C---:B------:R-:W-:Y:S02]  /*1b20*/  IMAD R15, R45.reuse, UR5, R12 ;  /* 0x000000052d0f7c24 */ /* 0x040fe4000f8e020c */
[----:B------:R-:W-:Y:S01]  /*1b30*/  IMAD.WIDE.U32 R12, R45, UR4, R2 ;  /* 0x000000042d0c7c25 */ /* 0x000fe2000f8e0002 */
[----:B------:R-:W-:Y:S01]  /*1b40*/  ULDC.64 UR4, c[0x0][0x3d0] ;  /* 0x0000f40000047ab9 */ /* 0x000fe20000000a00 */
[----:B------:R-:W-:-:S03]  /*1b50*/  LEA.HI R3, R127, R127, RZ, 0x1 ;  /* 0x0000007f7f037211 */ /* 0x000fc600078f08ff */
[----:B------:R-:W-:Y:S01]  /*1b60*/  IADD3 R38, R13, R15, RZ ;  /* 0x0000000f0d267210 */ /* 0x000fe20007ffe0ff */
[----:B------:R-:W-:Y:S01]  /*1b70*/  IMAD R13, R63, -0x100, R44 ;  /* 0xffffff003f0d7824 */ /* 0x000fe200078e022c */
[C---:B------:R-:W-:Y:S02]  /*1b80*/  LEA R2, P0, R12.reuse, UR4, 0x2 ;  /* 0x000000040c027c11 */ /* 0x040fe4000f8010ff */
[----:B------:R-:W-:Y:S02]  /*1b90*/  LOP3.LUT R14, R3, 0xfffffe, RZ, 0xc0, !PT ;  /* 0x00fffffe030e7812 */ /* 0x000fe400078ec0ff */
[----:B------:R-:W-:Y:S01]  /*1ba0*/  LEA.HI.X R3, R12, UR5, R38, 0x2, P0 ;  /* 0x000000050c037c11 */ /* 0x000fe200080f1426 */
[----:B------:R-:W-:Y:S01]  /*1bb0*/  ULDC.64 UR4, c[0x0][0x230] ;  /* 0x00008c0000047ab9 */ /* 0x000fe20000000a00 */
[----:B------:R-:W-:Y:S01]  /*1bc0*/  IADD3 R127, R127, -R14, RZ ;  /* 0x8000000e7f7f7210 */ /* 0x000fe20007ffe0ff */
[----:B------:R-:W-:Y:S01]  /*1bd0*/  IMAD.WIDE.U32 R28, R40, UR4, RZ ;  /* 0x00000004281c7c25 */ /* 0x000fe2000f8e00ff */
[----:B------:R-:W-:-:S03]  /*1be0*/  IADD3 R12, P1, R95, R12, RZ ;  /* 0x0000000c5f0c7210 */ /* 0x000fc60007f3e0ff */
[----:B------:R-:W-:-:S04]  /*1bf0*/  IMAD.WIDE R2, R13, 0x4, R2 ;  /* 0x000000040d027825 */ /* 0x000fc800078e0202 */
[----:B------:R-:W-:Y:S01]  /*1c00*/  IMAD R13, R41, UR4, RZ ;  /* 0x00000004290d7c24 */ /* 0x000fe2000f8e02ff */
[C---:B------:R-:W-:Y:S01]  /*1c10*/  IADD3 R14, P6, R2.reuse, -0x380, RZ ;  /* 0xfffffc80020e7810 */ /* 0x040fe20007fde0ff */
[----:B------:R-:W-:Y:S01]  /*1c20*/  UMOV UR4, URZ ;  /* 0x0000003f00047c82 */ /* 0x000fe20008000000 */
[----:B------:R-:W-:Y:S01]  /*1c30*/  IADD3 R16, P5, R2, -0x300, RZ ;  /* 0xfffffd0002107810 */ /* 0x000fe20007fbe0ff */
[----:B------:R-:W-:Y:S01]  /*1c40*/  IMAD R13, R40, UR5, R13 ;  /* 0x00000005280d7c24 */ /* 0x000fe2000f8e020d */
[----:B------:R-:W-:Y:S01]  /*1c50*/  IADD3.X R15, R3, -0x1, RZ, P6, !PT ;  /* 0xffffffff030f7810 */ /* 0x000fe200037fe4ff */
[----:B------:R-:W-:Y:S01]  /*1c60*/  UMOV UR5, URZ ;  /* 0x0000003f00057c82 */ /* 0x000fe20008000000 */
[C---:B------:R-:W-:Y:S01]  /*1c70*/  IADD3 R18, P4, R2.reuse, -0x280, RZ ;  /* 0xfffffd8002127810 */ /* 0x040fe20007f9e0ff */
[----:B------:R-:W-:Y:S01]  /*1c80*/  IMAD.IADD R131, R29, 0x1, R13 ;  /* 0x000000011d837824 */ /* 0x000fe200078e020d */
[C---:B------:R-:W-:Y:S02]  /*1c90*/  IADD3 R20, P3, R2.reuse, -0x200, RZ ;  /* 0xfffffe0002147810 */ /* 0x040fe40007f7e0ff */
[----:B------:R-:W-:-:S02]  /*1ca0*/  IADD3 R22, P2, R2, -0x180, RZ ;  /* 0xfffffe8002167810 */ /* 0x000fc40007f5e0ff */
[C---:B------:R-:W-:Y:S02]  /*1cb0*/  IADD3 R24, P0, R2.reuse, -0x100, RZ ;  /* 0xffffff0002187810 */ /* 0x040fe40007f1e0ff */
[----:B------:R-:W-:Y:S02]  /*1cc0*/  IADD3 R26, P6, R2, -0x80, RZ ;  /* 0xffffff80021a7810 */ /* 0x000fe40007fde0ff */
[C---:B------:R-:W-:Y:S02]  /*1cd0*/  IADD3.X R17, R3.reuse, -0x1, RZ, P5, !PT ;  /* 0xffffffff03117810 */ /* 0x040fe40002ffe4ff */
[C---:B------:R-:W-:Y:S02]  /*1ce0*/  IADD3.X R19, R3.reuse, -0x1, RZ, P4, !PT ;  /* 0xffffffff03137810 */ /* 0x040fe400027fe4ff */
[C---:B------:R-:W-:Y:S02]  /*1cf0*/  IADD3.X R21, R3.reuse, -0x1, RZ, P3, !PT ;  /* 0xffffffff03157810 */ /* 0x040fe40001ffe4ff */
[----:B------:R-:W-:-:S02]  /*1d00*/  IADD3.X R23, R3, -0x1, RZ, P2, !PT ;  /* 0xffffffff03177810 */ /* 0x000fc400017fe4ff */
[C---:B------:R-:W-:Y:S02]  /*1d10*/  IADD3.X R25, R3.reuse, -0x1, RZ, P0, !PT ;  /* 0xffffffff03197810 */ /* 0x040fe400007fe4ff */
[----:B------:R-:W-:Y:S01]  /*1d20*/  IADD3.X R27, R3, -0x1, RZ, P6, !PT ;  /* 0xffffffff031b7810 */ /* 0x000fe200037fe4ff */
[----:B------:R-:W-:Y:S01]  /*1d30*/  IMAD R3, R41, UR6, RZ ;  /* 0x0000000629037c24 */ /* 0x000fe2000f8e02ff */
[----:B------:R-:W-:Y:S01]  /*1d40*/  ISETP.GT.AND P0, PT, R157, 0x1, PT ;  /* 0x000000019d00780c */ /* 0x000fe20003f04270 */
[----:B------:R-:W-:Y:S01]  /*1d50*/  ULDC UR6, c[0x0][0x218] ;  /* 0x0000860000067ab9 */ /* 0x000fe20000000800 */
[----:B------:R-:W-:Y:S01]  /*1d60*/  ISETP.GE.AND P2, PT, R4, R96, PT ;  /* 0x000000600400720c */ /* 0x000fe20003f46270 */
[----:B------:R-:W-:Y:S01]  /*1d70*/  IMAD R3, R40, UR7, R3 ;  /* 0x0000000728037c24 */ /* 0x000fe2000f8e0203 */
[----:B------:R-:W-:Y:S02]  /*1d80*/  ISETP.EQ.AND P0, PT, R159, RZ, P0 ;  /* 0x000000ff9f00720c */ /* 0x000fe40000702270 */
[----:B------:R-:W-:-:S02]  /*1d90*/  P2R R167, PR, RZ, 0x4 ;  /* 0x00000004ffa77803 */ /* 0x000fc40000000000 */
[----:B------:R-:W-:Y:S02]  /*1da0*/  IADD3 R133, R31, R3, RZ ;  /* 0x000000031f857210 */ /* 0x000fe40007ffe0ff */
[----:B012---:R-:W-:-:S07]  /*1db0*/  LEA.HI.X.SX32 R13, R95, R38, 0x1, P1 ;  /* 0x000000265f0d7211 */ /* 0x007fce00008f0eff */
.L_x_8859:
[----:B0-----:R-:W-:Y:S01]  /*1dc0*/  SHF.R.S32.HI R38, RZ, 0x1f, R129 ;  /* 0x0000001fff267819 */ /* 0x001fe20000011481 */
[----:B------:R-:W-:Y:S01]  /*1dd0*/  IMAD.WIDE.U32 R134, R129, UR16, R4 ;  /* 0x0000001081867c25 */ /* 0x000fe2000f8e0004 */
[-C--:B------:R-:W-:Y:S02]  /*1de0*/  ISETP.GE.AND P4, PT, R53, R96.reuse, PT ;  /* 0x000000603500720c */ /* 0x080fe40003f86270 */
[-C--:B------:R-:W-:Y:S01]  /*1df0*/  ISETP.GE.AND P1, PT, R55, R96.reuse, PT ;  /* 0x000000603700720c */ /* 0x080fe20003f26270 */
[----:B------:R-:W-:Y:S01]  /*1e00*/  IMAD R2, R38, UR16, RZ ;  /* 0x0000001026027c24 */ /* 0x000fe2000f8e02ff */
[----:B------:R-:W-:Y:S02]  /*1e10*/  ISETP.GE.AND P5, PT, R54, R96, PT ;  /* 0x000000603600720c */ /* 0x000fe40003fa6270 */
[----:B------:R-:W-:Y:S01]  /*1e20*/  PRMT R143, RZ, 0x7610, R143 ;  /* 0x00007610ff8f7816 */ /* 0x000fe2000000008f */
[----:B------:R-:W-:Y:S01]  /*1e30*/  IMAD R3, R129, UR17, R2 ;  /* 0x0000001181037c24 */ /* 0x000fe2000f8e0202 */
[----:B------:R-:W-:Y:S01]  /*1e40*/  LEA R2, P2, R134, R66, 0x1 ;  /* 0x0000004286027211 */ /* 0x000fe200078408ff */
[----:B------:R-:W-:Y:S01]  /*1e50*/  IMAD R128, R38, UR8, RZ ;  /* 0x0000000826807c24 */ /* 0x000fe2000f8e02ff */
[----:B------:R-:W-:Y:S01]  /*1e60*/  ISETP.NE.AND P6, PT, R167, RZ, PT ;  /* 0x000000ffa700720c */ /* 0x000fe20003fc5270 */
[----:B------:R-:W-:Y:S01]  /*1e70*/  IMAD.MOV.U32 R130, RZ, RZ, R28 ;  /* 0x000000ffff827224 */ /* 0x000fe200078e001c */
[----:B------:R-:W-:-:S02]  /*1e80*/  IADD3 R3, R135, R3, RZ ;  /* 0x0000000387037210 */ /* 0x000fc40007ffe0ff */
[----:B------:R-:W-:Y:S01]  /*1e90*/  PRMT R140, RZ, 0x7610, R140 ;  /* 0x00007610ff8c7816 */ /* 0x000fe2000000008c */
[C---:B------:R-:W-:Y:S01]  /*1ea0*/  IMAD R39, R129.reuse, UR9, R128 ;  /* 0x0000000981277c24 */ /* 0x040fe2000f8e0280 */
[----:B------:R-:W-:Y:S01]  /*1eb0*/  LEA.HI.X R3, R134, R65, R3, 0x1, P2 ;  /* 0x0000004186037211 */ /* 0x000fe200010f0c03 */
[----:B------:R-:W-:Y:S01]  /*1ec0*/  IMAD.WIDE.U32 R134, R129, UR8, R130 ;  /* 0x0000000881867c25 */ /* 0x000fe2000f8e0082 */
[----:B------:R-:W-:Y:S02]  /*1ed0*/  PRMT R145, RZ, 0x7610, R145 ;  /* 0x00007610ff917816 */ /* 0x000fe40000000091 */
[----:B------:R-:W-:Y:S01]  /*1ee0*/  ISETP.GE.AND P3, PT, R52, R96, PT ;  /* 0x000000603400720c */ /* 0x000fe20003f66270 */
[----:B--2---:R-:W2:Y:S01]  /*1ef0*/  @!P4 LDG.E.U16 R140, desc[UR12][R2.64+0xc0] ;  /* 0x0000c00c028cc981 */ /* 0x004ea2000c1e1500 */
[----:B------:R-:W-:Y:S02]  /*1f00*/  LEA R138, P4, R134, R34, 0x2 ;  /* 0x00000022868a7211 */ /* 0x000fe400078810ff */
[----:B------:R-:W-:Y:S01]  /*1f10*/  IADD3 R39, R135, R39, RZ ;  /* 0x0000002787277210 */ /* 0x000fe20007ffe0ff */
[----:B---3--:R-:W3:Y:S01]  /*1f20*/  @!P1 LDG.E.U16 R143, desc[UR12][R2.64+0x40] ;  /* 0x0000400c028f9981 */ /* 0x008ee2000c1e1500 */
[----:B------:R-:W-:-:S02]  /*1f30*/  ISETP.GE.AND P2, PT, R51, R96, PT ;  /* 0x000000603300720c */ /* 0x000fc40003f46270 */
[----:B------:R-:W-:Y:S01]  /*1f40*/  LEA.HI.X R139, R134, R35, R39, 0x2, P4 ;  /* 0x00000023868b7211 */ /* 0x000fe200020f1427 */
[----:B----4-:R-:W4:Y:S04]  /*1f50*/  @!P5 LDG.E.U16 R145, desc[UR12][R2.64+0x80] ;  /* 0x0000800c0291d981 */ /* 0x010f28000c1e1500 */
[----:B------:R-:W2:Y:S01]  /*1f60*/  LDG.E R128, desc[UR12][R138.64] ;  /* 0x0000000c8a807981 */ /* 0x000ea2000c1e1900 */
[-C--:B------:R-:W-:Y:S02]  /*1f70*/  ISETP.GE.AND P1, PT, R50, R96.reuse, PT ;  /* 0x000000603200720c */ /* 0x080fe40003f26270 */
[----:B------:R-:W-:Y:S02]  /*1f80*/  ISETP.GE.AND P5, PT, R49, R96, PT ;  /* 0x000000603100720c */ /* 0x000fe40003fa6270 */
[----:B------:R-:W-:-:S02]  /*1f90*/  PRMT R141, RZ, 0x7610, R141 ;  /* 0x00007610ff8d7816 */ /* 0x000fc4000000008d */
[----:B------:R-:W-:Y:S02]  /*1fa0*/  PRMT R147, RZ, 0x7610, R147 ;  /* 0x00007610ff937816 */ /* 0x000fe40000000093 */
[----:B------:R-:W-:Y:S02]  /*1fb0*/  PRMT R130, RZ, 0x7610, R130 ;  /* 0x00007610ff827816 */ /* 0x000fe40000000082 */
[----:B------:R-:W3:Y:S01]  /*1fc0*/  @!P6 LDG.E.U16 R141, desc[UR12][R2.64] ;  /* 0x0000000c028de981 */ /* 0x000ee2000c1e1500 */
[----:B------:R-:W-:Y:S02]  /*1fd0*/  PRMT R149, RZ, 0x7610, R149 ;  /* 0x00007610ff957816 */ /* 0x000fe40000000095 */
[----:B------:R-:W-:Y:S01]  /*1fe0*/  PRMT R142, RZ, 0x7610, R142 ;  /* 0x00007610ff8e7816 */ /* 0x000fe2000000008e */
[----:B------:R-:W4:Y:S04]  /*1ff0*/  @!P3 LDG.E.U16 R147, desc[UR12][R2.64+0x100] ;  /* 0x0001000c0293b981 */ /* 0x000f28000c1e1500 */
[----:B------:R-:W4:Y:S04]  /*2000*/  @!P2 LDG.E.U16 R130, desc[UR12][R2.64+0x140] ;  /* 0x0001400c0282a981 */ /* 0x000f28000c1e1500 */
[----:B------:R-:W4:Y:S04]  /*2010*/  @!P1 LDG.E.U16 R149, desc[UR12][R2.64+0x180] ;  /* 0x0001800c02959981 */ /* 0x000f28000c1e1500 */
[----:B------:R0:W4:Y:S01]  /*2020*/  @!P5 LDG.E.U16 R142, desc[UR12][R2.64+0x1c0] ;  /* 0x0001c00c028ed981 */ /* 0x000122000c1e1500 */
[----:B------:R-:W-:Y:S01]  /*2030*/  MOV R132, R30 ;  /* 0x0000001e00847202 */ /* 0x000fe20000000f00 */
[----:B------:R-:W-:Y:S01]  /*2040*/  IMAD R134, R38, UR10, RZ ;  /* 0x0000000a26867c24 */ /* 0x000fe2000f8e02ff */
[----:B------:R-:W-:-:S03]  /*2050*/  ISETP.NE.AND P3, PT, R72, RZ, PT ;  /* 0x000000ff4800720c */ /* 0x000fc60003f65270 */
[----:B------:R-:W-:-:S04]  /*2060*/  IMAD.WIDE.U32 R136, R129, UR10, R132 ;  /* 0x0000000a81887c25 */ /* 0x000fc8000f8e0084 */
[----:B------:R-:W-:Y:S01]  /*2070*/  IMAD R39, R129, UR11, R134 ;  /* 0x0000000b81277c24 */ /* 0x000fe2000f8e0286 */
[----:B------:R-:W-:-:S03]  /*2080*/  LEA R134, P1, R136, R36, 0x2 ;  /* 0x0000002488867211 */ /* 0x000fc600078210ff */
[----:B------:R-:W-:Y:S02]  /*2090*/  IMAD.IADD R39, R137, 0x1, R39 ;  /* 0x0000000189277824 */ /* 0x000fe400078e0227 */
[----:B------:R-:W1:Y:S01]  /*20a0*/  @P0 LDC R137, c[0x0][0x21c] ;  /* 0x00008700ff890b82 */ /* 0x000e620000000800 */
[----:B0-----:R-:W-:Y:S01]  /*20b0*/  LEA R3, R127, R129, 0x8 ;  /* 0x000000817f037211 */ /* 0x001fe200078e40ff */
[----:B------:R-:W-:Y:S01]  /*20c0*/  @P3 VIADD R3, R72, 0x200 ;  /* 0x0000020048033836 */ /* 0x000fe20000000000 */
[----:B------:R-:W-:-:S05]  /*20d0*/  LEA.HI.X R135, R136, R37, R39, 0x2, P1 ;  /* 0x0000002588877211 */ /* 0x000fca00008f1427 */
[----:B------:R0:W5:Y:S01]  /*20e0*/  LDG.E R39, desc[UR12][R134.64] ;  /* 0x0000000c86277981 */ /* 0x000162000c1e1900 */
[----:B------:R-:W-:Y:S02]  /*20f0*/  @P0 IADD3 R2, R157, -0x2, RZ ;  /* 0xfffffffe9d020810 */ /* 0x000fe40007ffe0ff */
[----:B0-----:R-:W-:Y:S02]  /*2100*/  LEA R135, R3, R70, 0x2 ;  /* 0x0000004603877211 */ /* 0x001fe400078e10ff */
[----:B------:R-:W-:Y:S01]  /*2110*/  ISETP.NE.AND P2, PT, R72, 0x1f, PT ;  /* 0x0000001f4800780c */ /* 0x000fe20003f45270 */
[----:B-1----:R-:W-:-:S04]  /*2120*/  @P0 IMAD R137, R2, R137, R129 ;  /* 0x0000008902890224 */ /* 0x002fc800078e0281 */
[----:B------:R-:W-:-:S08]  /*2130*/  @P0 IMAD.WIDE R2, R137, 0x8, R10 ;  /* 0x0000000889020825 */ /* 0x000fd000078e020a */
[----:B------:R-:W-:Y:S02]  /*2140*/  @P2 LEA R162, R72, R70, 0x2 ;  /* 0x0000004648a22211 */ /* 0x000fe400078e10ff */
[----:B------:R-:W-:Y:S02]  /*2150*/  SHF.L.U32 R132, R97, 0x10, RZ ;  /* 0x0000001061847819 */ /* 0x000fe400000006ff */
[----:B------:R-:W-:-:S03]  /*2160*/  SHF.L.U32 R134, R98, 0x10, RZ ;  /* 0x0000001062867819 */ /* 0x000fc600000006ff */
[----:B------:R-:W-:Y:S01]  /*2170*/  FMUL.FTZ R148, R107, R132 ;  /* 0x000000846b947220 */ /* 0x000fe20000410000 */
[----:B------:R-:W-:Y:S02]  /*2180*/  IMAD.U32 R136, R99, 0x10000, RZ ;  /* 0x0001000063887824 */ /* 0x000fe400078e00ff */
[----:B------:R-:W-:Y:S01]  /*2190*/  FMUL.FTZ R150, R109, R134 ;  /* 0x000000866d967220 */ /* 0x000fe20000410000 */
[----:B------:R-:W-:Y:S01]  /*21a0*/  SHF.L.U32 R138, R100, 0x10, RZ ;  /* 0x00000010648a7819 */ /* 0x000fe200000006ff */
[----:B------:R-:W-:Y:S01]  /*21b0*/  FMUL.FTZ R152, R111, R136 ;  /* 0x000000886f987220 */ /* 0x000fe20000410000 */
[----:B------:R-:W-:Y:S01]  /*21c0*/  BSSY B0, `(.L_x_8839) ;  /* 0x000004a000007945 */ /* 0x000fe20003800000 */
[----:B--2---:R-:W-:-:S04]  /*21d0*/  FMUL.FTZ R154, R128, 1.4426950216293334961 ;  /* 0x3fb8aa3b809a7820 */ /* 0x004fc80000410000 */
[----:B------:R-:W-:-:S06]  /*21e0*/  FMUL.FTZ R144, R105, R154 ;  /* 0x0000009a69907220 */ /* 0x000fcc0000410000 */
[----:B------:R-:W0:Y:S01]  /*21f0*/  MUFU.EX2 R144, R144 ;  /* 0x0000009000907308 */ /* 0x000e220000000800 */
[----:B---3--:R1:W-:Y:S04]  /*2200*/  STS.U16 [R76], R141 ;  /* 0x0000008d4c007388 */ /* 0x0083e80000000400 */
[----:B------:R2:W-:Y:S04]  /*2210*/  STS.U16 [R78+0x40], R143 ;  /* 0x0000408f4e007388 */ /* 0x0005e80000000400 */
[----:B----4-:R-:W-:Y:S04]  /*2220*/  STS.U16 [R80+0x80], R145 ;  /* 0x0000809150007388 */ /* 0x010fe80000000400 */
[----:B------:R-:W-:Y:S04]  /*2230*/  STS.U16 [R81+0xc0], R140 ;  /* 0x0000c08c51007388 */ /* 0x000fe80000000400 */
[----:B------:R-:W-:Y:S04]  /*2240*/  STS.U16 [R82+0x100], R147 ;  /* 0x0001009352007388 */ /* 0x000fe80000000400 */
[----:B------:R3:W-:Y:S04]  /*2250*/  STS.U16 [R83+0x140], R130 ;  /* 0x0001408253007388 */ /* 0x0007e80000000400 */
[----:B------:R4:W-:Y:S04]  /*2260*/  STS.U16 [R84+0x180], R149 ;  /* 0x0001809554007388 */ /* 0x0009e80000000400 */
[----:B------:R4:W-:Y:S01]  /*2270*/  STS.U16 [R85+0x1c0], R142 ;  /* 0x0001c08e55007388 */ /* 0x0009e20000000400 */
[----:B------:R-:W-:-:S03]  /*2280*/  NOP ;  /* 0x0000000000007918 */ /* 0x000fc60000000000 */
[----:B------:R-:W2:Y:S04]  /*2290*/  LDS.U16 R155, [R86] ;  /* 0x00000000569b7984 */ /* 0x000ea80000000400 */
[----:B------:R-:W4:Y:S04]  /*22a0*/  LDS.U16 R160, [R86+0x2] ;  /* 0x0000020056a07984 */ /* 0x000f280000000400 */
[----:B------:R-:W4:Y:S04]  /*22b0*/  LDS.U16 R163, [R86+0x4] ;  /* 0x0000040056a37984 */ /* 0x000f280000000400 */
[----:B------:R-:W4:Y:S04]  /*22c0*/  LDS.U16 R164, [R86+0x6] ;  /* 0x0000060056a47984 */ /* 0x000f280000000400 */
[----:B------:R-:W4:Y:S04]  /*22d0*/  LDS.U16 R165, [R86+0x8] ;  /* 0x0000080056a57984 */ /* 0x000f280000000400 */
[----:B------:R-:W4:Y:S04]  /*22e0*/  LDS.U16 R166, [R86+0xa] ;  /* 0x00000a0056a67984 */ /* 0x000f280000000400 */
[----:B------:R-:W4:Y:S04]  /*22f0*/  LDS.U16 R172, [R86+0xc] ;  /* 0x00000c0056ac7984 */ /* 0x000f280000000400 */
[----:B------:R-:W4:Y:S04]  /*2300*/  LDS.U16 R168, [R86+0xe] ;  /* 0x00000e0056a87984 */ /* 0x000f280000000400 */
[----:B0-----:R0:W-:Y:S01]  /*2310*/  STS [R135+0x878], R144 ;  /* 0x0008789087007388 */ /* 0x0011e20000000800 */
[----:B------:R-:W-:Y:S01]  /*2320*/  BAR.SYNC.DEFER_BLOCKING 0x0 ;  /* 0x0000000000007b1d */ /* 0x000fe20000010000 */
[-C--:B------:R-:W-:Y:S01]  /*2330*/  FMUL.FTZ R137, R107, R154.reuse ;  /* 0x0000009a6b897220 */ /* 0x080fe20000410000 */
[-C--:B------:R-:W-:Y:S01]  /*2340*/  FMUL.FTZ R139, R109, R154.reuse ;  /* 0x0000009a6d8b7220 */ /* 0x080fe20000410000 */
[----:B-1----:R-:W-:-:S04]  /*2350*/  FMUL.FTZ R141, R111, R154 ;  /* 0x0000009a6f8d7220 */ /* 0x002fc80000410000 */
[----:B------:R-:W1:Y:S01]  /*2360*/  MUFU.EX2 R137, R137 ;  /* 0x0000008900897308 */ /* 0x000e620000000800 */
[----:B--2---:R-:W-:Y:S01]  /*2370*/  FMUL.FTZ R143, R113, R154 ;  /* 0x0000009a718f7220 */ /* 0x004fe20000410000 */
[----:B---3--:R-:W-:-:S06]  /*2380*/  IMAD.U32 R130, R161, 0x10000, RZ ;  /* 0x00010000a1827824 */ /* 0x008fcc00078e00ff */
[----:B------:R-:W2:Y:S01]  /*2390*/  MUFU.EX2 R139, R139 ;  /* 0x0000008b008b7308 */ /* 0x000ea20000000800 */
[----:B------:R-:W-:Y:S01]  /*23a0*/  MOV R145, RZ ;  /* 0x000000ff00917202 */ /* 0x000fe20000000f00 */
[----:B------:R-:W-:Y:S01]  /*23b0*/  FMUL.FTZ R146, R115, R154 ;  /* 0x0000009a73927220 */ /* 0x000fe20000410000 */
[----:B------:R-:W3:Y:S05]  /*23c0*/  @P2 LDS R162, [R162+0x107c] ;  /* 0x00107c00a2a22984 */ /* 0x000eea0000000800 */
[----:B------:R-:W0:Y:S01]  /*23d0*/  MUFU.EX2 R141, R141 ;  /* 0x0000008d008d7308 */ /* 0x000e220000000800 */
[----:B----4-:R-:W-:Y:S01]  /*23e0*/  FMUL.FTZ R149, R105, R130 ;  /* 0x0000008269957220 */ /* 0x010fe20000410000 */
[-C--:B------:R-:W-:Y:S01]  /*23f0*/  FMUL.FTZ R147, R117, R154.reuse ;  /* 0x0000009a75937220 */ /* 0x080fe20000410000 */
[----:B------:R4:W5:Y:S05]  /*2400*/  @P0 LDG.E R145, desc[UR12][R2.64+0x4] ;  /* 0x0000040c02910981 */ /* 0x00096a000c1e1900 */
[----:B------:R-:W0:Y:S01]  /*2410*/  MUFU.EX2 R143, R143 ;  /* 0x0000008f008f7308 */ /* 0x000e220000000800 */
[----:B-1----:R-:W-:Y:S01]  /*2420*/  FMUL.FTZ R142, R144, R137 ;  /* 0x00000089908e7220 */ /* 0x002fe20000410000 */
[----:B------:R-:W-:Y:S01]  /*2430*/  FMUL.FTZ R151, R118, R154 ;  /* 0x0000009a76977220 */ /* 0x000fe20000410000 */
[----:B----4-:R-:W-:-:S05]  /*2440*/  FFMA.FTZ R2, R137, R149, R148 ;  /* 0x0000009589027223 */ /* 0x010fca0000010094 */
[----:B------:R-:W1:Y:S01]  /*2450*/  MUFU.EX2 R146, R146 ;  /* 0x0000009200927308 */ /* 0x000e620000000800 */
[C---:B--2---:R-:W-:Y:S01]  /*2460*/  FMUL.FTZ R142, R139.reuse, R142 ;  /* 0x0000008e8b8e7220 */ /* 0x044fe20000410000 */
[----:B------:R-:W-:Y:S01]  /*2470*/  FFMA.FTZ R2, R139, R2, R150 ;  /* 0x000000028b027223 */ /* 0x000fe20000010096 */
[----:B------:R-:W-:-:S05]  /*2480*/  SHF.L.U32 R140, R101, 0x10, RZ ;  /* 0x00000010658c7819 */ /* 0x000fca00000006ff */
[----:B------:R-:W2:Y:S01]  /*2490*/  MUFU.EX2 R147, R147 ;  /* 0x0000009300937308 */ /* 0x000ea20000000800 */
[----:B------:R-:W-:Y:S01]  /*24a0*/  FMUL.FTZ R154, R113, R138 ;  /* 0x0000008a719a7220 */ /* 0x000fe20000410000 */
[C---:B0-----:R-:W-:Y:S01]  /*24b0*/  FMUL.FTZ R156, R141.reuse, R142 ;  /* 0x0000008e8d9c7220 */ /* 0x041fe20000410000 */
[----:B------:R-:W-:-:S05]  /*24c0*/  FFMA.FTZ R2, R141, R2, R152 ;  /* 0x000000028d027223 */ /* 0x000fca0000010098 */
[----:B------:R-:W0:Y:S01]  /*24d0*/  MUFU.EX2 R151, R151 ;  /* 0x0000009700977308 */ /* 0x000e220000000800 */
[----:B------:R-:W-:Y:S02]  /*24e0*/  IMAD.U32 R142, R102, 0x10000, RZ ;  /* 0x00010000668e7824 */ /* 0x000fe400078e00ff */
[----:B------:R-:W-:Y:S01]  /*24f0*/  FMUL.FTZ R153, R115, R140 ;  /* 0x0000008c73997220 */ /* 0x000fe20000410000 */
[C---:B------:R-:W-:Y:S01]  /*2500*/  FMUL.FTZ R3, R143.reuse, R156 ;  /* 0x0000009c8f037220 */ /* 0x040fe20000410000 */
[----:B------:R-:W-:Y:S01]  /*2510*/  FFMA.FTZ R2, R143, R2, R154 ;  /* 0x000000028f027223 */ /* 0x000fe2000001009a */
[----:B------:R-:W-:Y:S01]  /*2520*/  SHF.L.U32 R135, R103, 0x10, RZ ;  /* 0x0000001067877819 */ /* 0x000fe200000006ff */
[----:B------:R-:W-:Y:S01]  /*2530*/  FMUL.FTZ R158, R117, R142 ;  /* 0x0000008e759e7220 */ /* 0x000fe20000410000 */
[C---:B-1----:R-:W-:Y:S01]  /*2540*/  FMUL.FTZ R170, R146.reuse, R3 ;  /* 0x0000000392aa7220 */ /* 0x042fe20000410000 */
[----:B------:R-:W-:Y:S02]  /*2550*/  FFMA.FTZ R2, R146, R2, R153 ;  /* 0x0000000292027223 */ /* 0x000fe40000010099 */
[----:B------:R-:W-:Y:S01]  /*2560*/  FMUL.FTZ R156, R118, R135 ;  /* 0x00000087769c7220 */ /* 0x000fe20000410000 */
[C---:B--2---:R-:W-:Y:S01]  /*2570*/  FMUL.FTZ R170, R147.reuse, R170 ;  /* 0x000000aa93aa7220 */ /* 0x044fe20000410000 */
[----:B------:R-:W-:-:S03]  /*2580*/  FFMA.FTZ R2, R147, R2, R158 ;  /* 0x0000000293027223 */ /* 0x000fc6000001009e */
[C---:B0-----:R-:W-:Y:S01]  /*2590*/  FMUL.FTZ R190, R151.reuse, R170 ;  /* 0x000000aa97be7220 */ /* 0x041fe20000410000 */
[----:B------:R-:W-:Y:S01]  /*25a0*/  FFMA.FTZ R171, R151, R2, R156 ;  /* 0x0000000297ab7223 */ /* 0x000fe2000001009c */
[----:B---3--:R-:W-:Y:S06]  /*25b0*/  @P2 BRA `(.L_x_8840) ;  /* 0x0000000000282947 */ /* 0x008fec0003800000 */
[----:B------:R-:W-:Y:S01]  /*25c0*/  ISETP.NE.AND P1, PT, R157, UR21, PT ;  /* 0x000000159d007c0c */ /* 0x000fe2000bf25270 */
[----:B------:R-:W-:-:S12]  /*25d0*/  IMAD.MOV.U32 R162, RZ, RZ, 0x3f800000 ;  /* 0x3f800000ffa27424 */ /* 0x000fd800078e00ff */
[----:B------:R-:W-:Y:S05]  /*25e0*/  @!P1 BRA `(.L_x_8840) ;  /* 0x00000000001c9947 */ /* 0x000fea0003800000 */
[----:B------:R-:W-:-:S04]  /*25f0*/  IADD3 R3, -R63, UR21, RZ ;  /* 0x000000153f037c10 */ /* 0x000fc8000fffe1ff */
[----:B------:R-:W-:-:S04]  /*2600*/  LEA.HI R2, R3, R3, RZ, 0x1 ;  /* 0x0000000303027211 */ /* 0x000fc800078f08ff */
[----:B------:R-:W-:-:S04]  /*2610*/  LOP3.LUT R2, R2, 0xfffffe, RZ, 0xc0, !PT ;  /* 0x00fffffe02027812 */ /* 0x000fc800078ec0ff */
[----:B------:R-:W-:-:S04]  /*2620*/  IADD3 R2, -R2, R3, RZ ;  /* 0x0000000302027210 */ /* 0x000fc80007ffe1ff */
[----:B------:R-:W-:-:S05]  /*2630*/  LEA R3, R2, R129, 0x8 ;  /* 0x0000008102037211 */ /* 0x000fca00078e40ff */
[----:B------:R-:W-:-:S05]  /*2640*/  IMAD R3, R3, 0x4, R70 ;  /* 0x0000000403037824 */ /* 0x000fca00078e0246 */
[----:B------:R0:W1:Y:S02]  /*2650*/  LDS R162, [R3+0x878] ;  /* 0x0008780003a27984 */ /* 0x0000640000000800 */
.L_x_8840:
[----:B------:R-:W-:Y:S05]  /*2660*/  BSYNC B0 ;  /* 0x0000000000007941 */ /* 0x000fea0003800000 */
.L_x_8839:
[----:B------:R-:W2:Y:S01]  /*2670*/  SHFL.UP PT, R2, R171, 0x1, RZ ;  /* 0x04200000ab027989 */ /* 0x000ea200000e00ff */
[----:B------:R-:W-:Y:S01]  /*2680*/  ISETP.GE.AND P1, PT, R64, 0x1, PT ;  /* 0x000000014000780c */ /* 0x000fe20003f26270 */
[----:B------:R-:W-:Y:S01]  /*2690*/  IMAD.U32 R168, R168, 0x10000, RZ ;  /* 0x00010000a8a87824 */ /* 0x000fe200078e00ff */
[----:B------:R-:W-:Y:S01]  /*26a0*/  SHF.L.U32 R172, R172, 0x10, RZ ;  /* 0x00000010acac7819 */ /* 0x000fe200000006ff */
[----:B0-----:R-:W0:Y:S01]  /*26b0*/  SHFL.UP PT, R3, R190, 0x1, RZ ;  /* 0x04200000be037989 */ /* 0x001e2200000e00ff */
[----:B------:R-:W-:Y:S01]  /*26c0*/  SHF.L.U32 R178, R155, 0x10, RZ ;  /* 0x000000109bb27819 */ /* 0x000fe200000006ff */
[C---:B-----5:R-:W-:Y:S01]  /*26d0*/  FMUL.FTZ R169, R39.reuse, R168 ;  /* 0x000000a827a97220 */ /* 0x060fe20000410000 */
[----:B------:R-:W-:Y:S01]  /*26e0*/  SHF.L.U32 R188, R166, 0x10, RZ ;  /* 0x00000010a6bc7819 */ /* 0x000fe200000006ff */
[----:B------:R-:W-:Y:S01]  /*26f0*/  FMUL.FTZ R155, R39, R172 ;  /* 0x000000ac279b7220 */ /* 0x000fe20000410000 */
[----:B------:R-:W-:Y:S01]  /*2700*/  SHF.L.U32 R186, R165, 0x10, RZ ;  /* 0x00000010a5ba7819 */ /* 0x000fe200000006ff */
[----:B------:R-:W-:Y:S01]  /*2710*/  FMUL.FTZ R194, R104, R169 ;  /* 0x000000a968c27220 */ /* 0x000fe20000410000 */
[----:B------:R-:W-:Y:S01]  /*2720*/  SHF.L.U32 R180, R160, 0x10, RZ ;  /* 0x00000010a0b47819 */ /* 0x000fe200000006ff */
[----:B------:R-:W-:Y:S01]  /*2730*/  FMUL.FTZ R176, R106, R155 ;  /* 0x0000009b6ab07220 */ /* 0x000fe20000410000 */
[----:B------:R-:W-:-:S02]  /*2740*/  IMAD.U32 R184, R164, 0x10000, RZ ;  /* 0x00010000a4b87824 */ /* 0x000fc400078e00ff */
[----:B------:R-:W-:Y:S01]  /*2750*/  FMUL.FTZ R155, R39, R186 ;  /* 0x000000ba279b7220 */ /* 0x000fe20000410000 */
[----:B-1----:R-:W-:Y:S01]  /*2760*/  FMUL.FTZ R160, R151, R162 ;  /* 0x000000a297a07220 */ /* 0x002fe20000410000 */
[----:B------:R-:W-:Y:S01]  /*2770*/  SHF.L.U32 R182, R163, 0x10, RZ ;  /* 0x00000010a3b67819 */ /* 0x000fe200000006ff */
[----:B------:R-:W-:Y:S01]  /*2780*/  FMUL.FTZ R163, R39, R184 ;  /* 0x000000b827a37220 */ /* 0x000fe20000410000 */
[----:B------:R-:W-:Y:S01]  /*2790*/  FMUL.FTZ R155, R110, R155 ;  /* 0x0000009b6e9b7220 */ /* 0x000fe20000410000 */
[----:B------:R-:W-:Y:S01]  /*27a0*/  FMUL.FTZ R165, R147, R160 ;  /* 0x000000a093a57220 */ /* 0x000fe20000410000 */
[----:B------:R-:W-:Y:S01]  /*27b0*/  ISETP.NE.AND P4, PT, R159, 0x1f, PT ;  /* 0x0000001f9f00780c */ /* 0x000fe20003f85270 */
[----:B------:R-:W-:Y:S01]  /*27c0*/  FMUL.FTZ R166, R112, R163 ;  /* 0x000000a370a67220 */ /* 0x000fe20000410000 */
[----:B------:R-:W-:Y:S01]  /*27d0*/  FMUL.FTZ R163, R39, R180 ;  /* 0x000000b427a37220 */ /* 0x000fe20000410000 */
[----:B------:R-:W-:Y:S01]  /*27e0*/  BSSY B0, `(.L_x_8841) ;  /* 0x000009d000007945 */ /* 0x000fe20003800000 */
[C---:B--2---:R-:W-:Y:S01]  /*27f0*/  @P1 FFMA.FTZ R171, R190.reuse, R2, R171 ;  /* 0x00000002beab1223 */ /* 0x044fe200000100ab */
[----:B------:R-:W-:Y:S01]  /*2800*/  FFMA.FTZ R2, R151, R194, R176 ;  /* 0x000000c297027223 */ /* 0x000fe200000100b0 */
[----:B0-----:R-:W-:Y:S01]  /*2810*/  @P1 FMUL.FTZ R190, R190, R3 ;  /* 0x00000003bebe1220 */ /* 0x001fe20000410000 */
[----:B------:R-:W-:Y:S01]  /*2820*/  FMUL.FTZ R3, R39, R188 ;  /* 0x000000bc27037220 */ /* 0x000fe20000410000 */
[----:B------:R-:W-:-:S03]  /*2830*/  ISETP.GE.AND P1, PT, R64, 0x2, PT ;  /* 0x000000024000780c */ /* 0x000fc60003f26270 */
[----:B------:R-:W-:Y:S01]  /*2840*/  FMUL.FTZ R174, R108, R3 ;  /* 0x000000036cae7220 */ /* 0x000fe20000410000 */
[----:B------:R-:W-:-:S03]  /*2850*/  FMUL.FTZ R3, R39, R182 ;  /* 0x000000b627037220 */ /* 0x000fc60000410000 */
[----:B------:R-:W-:Y:S01]  /*2860*/  FFMA.FTZ R2, R147, R2, R174 ;  /* 0x0000000293027223 */ /* 0x000fe200000100ae */
[----:B------:R-:W-:Y:S01]  /*2870*/  FMUL.FTZ R170, R114, R3 ;  /* 0x0000000372aa7220 */ /* 0x000fe20000410000 */
[----:B------:R-:W-:Y:S02]  /*2880*/  FMUL.FTZ R3, R39, R178 ;  /* 0x000000b227037220 */ /* 0x000fe40000410000 */
[C---:B------:R-:W-:Y:S01]  /*2890*/  FFMA.FTZ R160, R146.reuse, R2, R155 ;  /* 0x0000000292a07223 */ /* 0x040fe2000001009b */
[----:B------:R-:W-:-:S03]  /*28a0*/  FMUL.FTZ R2, R146, R165 ;  /* 0x000000a592027220 */ /* 0x000fc60000410000 */
[C---:B------:R-:W-:Y:S01]  /*28b0*/  FFMA.FTZ R165, R143.reuse, R160, R166 ;  /* 0x000000a08fa57223 */ /* 0x040fe200000100a6 */
[----:B------:R-:W-:Y:S01]  /*28c0*/  FMUL.FTZ R164, R143, R2 ;  /* 0x000000028fa47220 */ /* 0x000fe20000410000 */
[----:B------:R-:W-:Y:S01]  /*28d0*/  FMUL.FTZ R160, R116, R163 ;  /* 0x000000a374a07220 */ /* 0x000fe20000410000 */
[----:B------:R-:W0:Y:S01]  /*28e0*/  SHFL.UP PT, R2, R171, 0x2, RZ ;  /* 0x04400000ab027989 */ /* 0x000e2200000e00ff */
[C---:B------:R-:W-:Y:S01]  /*28f0*/  FFMA.FTZ R165, R141.reuse, R165, R170 ;  /* 0x000000a58da57223 */ /* 0x040fe200000100aa */
[----:B------:R-:W-:Y:S01]  /*2900*/  FMUL.FTZ R192, R141, R164 ;  /* 0x000000a48dc07220 */ /* 0x000fe20000410000 */
[----:B------:R-:W-:Y:S01]  /*2910*/  FMUL.FTZ R164, R0, R3 ;  /* 0x0000000300a47220 */ /* 0x000fe20000410000 */
[----:B------:R-:W1:Y:S01]  /*2920*/  SHFL.UP PT, R163, R190, 0x2, RZ ;  /* 0x04400000bea37989 */ /* 0x000e6200000e00ff */
[C---:B------:R-:W-:Y:S01]  /*2930*/  FFMA.FTZ R165, R139.reuse, R165, R160 ;  /* 0x000000a58ba57223 */ /* 0x040fe200000100a0 */
[----:B------:R-:W-:-:S03]  /*2940*/  FMUL.FTZ R192, R139, R192 ;  /* 0x000000c08bc07220 */ /* 0x000fc60000410000 */
[C---:B------:R-:W-:Y:S01]  /*2950*/  FFMA.FTZ R173, R137.reuse, R165, R164 ;  /* 0x000000a589ad7223 */ /* 0x040fe200000100a4 */
[----:B------:R-:W-:-:S04]  /*2960*/  FMUL.FTZ R192, R137, R192 ;  /* 0x000000c089c07220 */ /* 0x000fc80000410000 */
        /* <DEDUP_REMOVED lines=8> */
[----:B---3--:R-:W-:Y:S01]  /*29f0*/  @P4 FMUL.FTZ R192, R192, R165 ;  /* 0x000000a5c0c04220 */ /* 0x008fe20000410000 */
[----:B------:R-:W-:-:S03]  /*2a00*/  ISETP.GE.U32.AND P4, PT, R159, 0x1e, PT ;  /* 0x0000001e9f00780c */ /* 0x000fc60003f86070 */
[----:B------:R-:W2:Y:S04]  /*2a10*/  SHFL.DOWN PT, R165, R173, 0x2, 0x1f ;  /* 0x08401f00ada57f89 */ /* 0x000ea800000e0000 */
        /* <DEDUP_REMOVED lines=12> */
[----:B------:R-:W-:Y:S01]  /*2ae0*/  HFMA2.MMA R2, -RZ, RZ, 1.875, 0 ;  /* 0x3f800000ff027435 */ /* 0x000fe200000001ff */
[----:B-1----:R-:W-:-:S03]  /*2af0*/  @P1 FMUL.FTZ R190, R190, R3 ;  /* 0x00000003bebe1220 */ /* 0x002fc60000410000 */
[----:B------:R-:W0:Y:S01]  /*2b00*/  SHFL.UP PT, R165, R171, 0x10, RZ ;  /* 0x06000000aba57989 */ /* 0x000e2200000e00ff */
[----:B------:R-:W-:Y:S01]  /*2b10*/  ISETP.GE.AND P1, PT, R157, UR21, PT ;  /* 0x000000159d007c0c */ /* 0x000fe2000bf26270 */
[----:B------:R-:W-:Y:S02]  /*2b20*/  IMAD.MOV.U32 R3, RZ, RZ, RZ ;  /* 0x000000ffff037224 */ /* 0x000fe400078e00ff */
[----:B------:R-:W1:Y:S01]  /*2b30*/  SHFL.UP PT, R163, R190, 0x10, RZ ;  /* 0x06000000bea37989 */ /* 0x000e6200000e00ff */
[----:B------:R-:W-:Y:S01]  /*2b40*/  ISETP.NE.OR P1, PT, R159, RZ, P1 ;  /* 0x000000ff9f00720c */ /* 0x000fe20000f25670 */
[C---:B--2---:R-:W-:Y:S01]  /*2b50*/  @!P4 FFMA.FTZ R173, R192.reuse, R175, R173 ;  /* 0x000000afc0adc223 */ /* 0x044fe200000100ad */
[----:B---3--:R-:W-:Y:S01]  /*2b60*/  @!P4 FMUL.FTZ R192, R192, R169 ;  /* 0x000000a9c0c0c220 */ /* 0x008fe20000410000 */
[----:B------:R-:W-:-:S03]  /*2b70*/  ISETP.GE.AND P4, PT, R64, 0x10, PT ;  /* 0x000000104000780c */ /* 0x000fc60003f86270 */
[----:B------:R-:W2:Y:S07]  /*2b80*/  SHFL.DOWN PT, R177, R173, 0x8, 0x1f ;  /* 0x09001f00adb17f89 */ /* 0x000eae00000e0000 */
[----:B------:R-:W-:Y:S01]  /*2b90*/  @!P1 LEA R169, R129, R70, 0x3 ;  /* 0x0000004681a99211 */ /* 0x000fe200078e18ff */
[----:B------:R-:W3:Y:S04]  /*2ba0*/  SHFL.DOWN PT, R175, R192, 0x8, 0x1f ;  /* 0x09001f00c0af7f89 */ /* 0x000ee800000e0000 */
[----:B------:R-:W-:Y:S01]  /*2bb0*/  @!P1 LDS.64 R2, [R169+0x10f8] ;  /* 0x0010f800a9029984 */ /* 0x000fe20000000a00 */
[C---:B------:R-:W-:Y:S01]  /*2bc0*/  ISETP.GE.U32.AND P1, PT, R159.reuse, 0x10, PT ;  /* 0x000000109f00780c */ /* 0x040fe20003f26070 */
        /* <DEDUP_REMOVED lines=10> */
[----:B0-----:R-:W-:-:S04]  /*2c70*/  @P3 FFMA.FTZ R163, R190, R163, R171 ;  /* 0x000000a3bea33223 */ /* 0x001fc800000100ab */
[----:B------:R-:W-:-:S04]  /*2c80*/  FFMA.FTZ R196, R144, R163, R149 ;  /* 0x000000a390c47223 */ /* 0x000fc80000010095 */
[-C--:B------:R-:W-:Y:S01]  /*2c90*/  FMUL.FTZ R149, R178, R196.reuse ;  /* 0x000000c4b2957220 */ /* 0x080fe20000410000 */
[----:B------:R-:W-:Y:S01]  /*2ca0*/  FFMA.FTZ R178, R137, R196, R148 ;  /* 0x000000c489b27223 */ /* 0x000fe20000010094 */
[----:B-1----:R-:W-:Y:S02]  /*2cb0*/  @!P1 FFMA.FTZ R173, R192, R175, R173 ;  /* 0x000000afc0ad9223 */ /* 0x002fe400000100ad */
[----:B------:R-:W-:Y:S01]  /*2cc0*/  FFMA.FTZ R145, R0, R149, RZ ;  /* 0x0000009500917223 */ /* 0x000fe200000100ff */
[----:B--2---:R-:W-:Y:S01]  /*2cd0*/  @!P1 FMUL.FTZ R192, R192, R165 ;  /* 0x000000a5c0c09220 */ /* 0x004fe20000410000 */
[-C--:B------:R-:W-:Y:S01]  /*2ce0*/  FMUL.FTZ R180, R180, R178.reuse ;  /* 0x000000b2b4b47220 */ /* 0x080fe20000410000 */
[----:B------:R-:W-:Y:S01]  /*2cf0*/  SHFL.IDX PT, R149, R3, RZ, 0x1f ;  /* 0x00001fff03957589 */ /* 0x000fe200000e0000 */
[----:B------:R-:W-:Y:S01]  /*2d00*/  FFMA.FTZ R150, R139, R178, R150 ;  /* 0x000000b28b967223 */ /* 0x000fe20000010096 */
[----:B------:R-:W-:Y:S01]  /*2d10*/  ISETP.NE.AND P1, PT, R72, RZ, PT ;  /* 0x000000ff4800720c */ /* 0x000fe20003f25270 */
[----:B------:R-:W-:Y:S01]  /*2d20*/  FFMA.FTZ R163, R116, R180, R145 ;  /* 0x000000b474a37223 */ /* 0x000fe20000010091 */
[----:B------:R-:W-:Y:S01]  /*2d30*/  SHFL.DOWN PT, R165, R173, 0x1, 0x1f ;  /* 0x08201f00ada57f89 */ /* 0x000fe200000e0000 */
[-C--:B------:R-:W-:Y:S01]  /*2d40*/  FFMA.FTZ R152, R141, R150.reuse, R152 ;  /* 0x000000968d987223 */ /* 0x080fe20000010098 */
[----:B------:R-:W-:-:S02]  /*2d50*/  FMUL.FTZ R182, R182, R150 ;  /* 0x00000096b6b67220 */ /* 0x000fc40000410000 */
[----:B------:R-:W0:Y:S01]  /*2d60*/  SHFL.DOWN PT, R148, R192, 0x1, 0x1f ;  /* 0x08201f00c0947f89 */ /* 0x000e2200000e0000 */
[----:B------:R-:W-:Y:S01]  /*2d70*/  FFMA.FTZ R154, R143, R152, R154 ;  /* 0x000000988f9a7223 */ /* 0x000fe2000001009a */
[----:B------:R-:W-:Y:S01]  /*2d80*/  FFMA.FTZ R163, R114, R182, R163 ;  /* 0x000000b672a37223 */ /* 0x000fe200000100a3 */
[----:B------:R-:W-:Y:S01]  /*2d90*/  FMUL.FTZ R184, R184, R152 ;  /* 0x00000098b8b87220 */ /* 0x000fe20000410000 */
[----:B------:R-:W-:Y:S01]  /*2da0*/  SHFL.IDX PT, R145, R173, RZ, 0x1f ;  /* 0x00001fffad917589 */ /* 0x000fe200000e0000 */
[-C--:B------:R-:W-:Y:S01]  /*2db0*/  FFMA.FTZ R180, R146, R154.reuse, R153 ;  /* 0x0000009a92b47223 */ /* 0x080fe20000010099 */
[----:B------:R-:W-:Y:S01]  /*2dc0*/  FMUL.FTZ R186, R186, R154 ;  /* 0x0000009ababa7220 */ /* 0x000fe20000410000 */
[----:B------:R-:W-:Y:S01]  /*2dd0*/  FFMA.FTZ R163, R112, R184, R163 ;  /* 0x000000b870a37223 */ /* 0x000fe200000100a3 */
[----:B------:R-:W1:Y:S01]  /*2de0*/  SHFL.IDX PT, R144, R192, RZ, 0x1f ;  /* 0x00001fffc0907589 */ /* 0x000e6200000e0000 */
[-C--:B------:R-:W-:Y:S01]  /*2df0*/  FFMA.FTZ R158, R147, R180.reuse, R158 ;  /* 0x000000b4939e7223 */ /* 0x080fe2000001009e */
[----:B------:R-:W-:Y:S01]  /*2e00*/  FMUL.FTZ R188, R188, R180 ;  /* 0x000000b4bcbc7220 */ /* 0x000fe20000410000 */
[----:B------:R-:W-:Y:S01]  /*2e10*/  FFMA.FTZ R163, R110, R186, R163 ;  /* 0x000000ba6ea37223 */ /* 0x000fe200000100a3 */
[----:B------:R-:W-:Y:S01]  /*2e20*/  FMUL.FTZ R153, R39, R178 ;  /* 0x000000b227997220 */ /* 0x000fe20000410000 */
[-C--:B------:R-:W-:Y:S01]  /*2e30*/  FFMA.FTZ R169, R151, R158.reuse, R156 ;  /* 0x0000009e97a97223 */ /* 0x080fe2000001009c */
[----:B------:R-:W-:Y:S01]  /*2e40*/  FMUL.FTZ R172, R172, R158 ;  /* 0x0000009eacac7220 */ /* 0x000fe20000410000 */
[----:B------:R-:W-:Y:S01]  /*2e50*/  FFMA.FTZ R163, R108, R188, R163 ;  /* 0x000000bc6ca37223 */ /* 0x000fe200000100a3 */
[----:B------:R-:W-:-:S03]  /*2e60*/  FMUL.FTZ R153, R116, R153 ;  /* 0x0000009974997220 */ /* 0x000fc60000410000 */
[----:B------:R-:W-:Y:S01]  /*2e70*/  FFMA.FTZ R163, R106, R172, R163 ;  /* 0x000000ac6aa37223 */ /* 0x000fe200000100a3 */
[----:B0-----:R-:W-:Y:S01]  /*2e80*/  @P2 FFMA.FTZ R149, R148, R149, R165 ;  /* 0x0000009594952223 */ /* 0x001fe200000100a5 */
[----:B------:R-:W-:Y:S02]  /*2e90*/  @!P1 IMAD R148, R129, 0x8, R70 ;  /* 0x0000000881949824 */ /* 0x000fe400078e0246 */
[----:B------:R-:W-:-:S04]  /*2ea0*/  FMUL.FTZ R165, R39, R152 ;  /* 0x0000009827a57220 */ /* 0x000fc80000410000 */
[----:B------:R-:W-:Y:S01]  /*2eb0*/  FMUL.FTZ R165, R112, R165 ;  /* 0x000000a570a57220 */ /* 0x000fe20000410000 */
[C---:B-1----:R-:W-:Y:S01]  /*2ec0*/  FFMA.FTZ R3, R144.reuse, R3, R145 ;  /* 0x0000000390037223 */ /* 0x042fe20000010091 */
[----:B------:R-:W-:Y:S01]  /*2ed0*/  FMUL.FTZ R2, R144, R2 ;  /* 0x0000000290027220 */ /* 0x000fe20000410000 */
[----:B------:R-:W-:Y:S01]  /*2ee0*/  FFMA.FTZ R144, R149, R162, R194 ;  /* 0x000000a295907223 */ /* 0x000fe200000100c2 */
[----:B------:R-:W-:Y:S01]  /*2ef0*/  FMUL.FTZ R149, R39, R196 ;  /* 0x000000c427957220 */ /* 0x000fe20000410000 */
[----:B------:R-:W-:Y:S02]  /*2f00*/  FMUL.FTZ R145, R168, R169 ;  /* 0x000000a9a8917220 */ /* 0x000fe40000410000 */
[----:B------:R-:W-:Y:S01]  /*2f10*/  FFMA.FTZ R151, R151, R144, R176 ;  /* 0x0000009097977223 */ /* 0x000fe200000100b0 */
[----:B------:R-:W-:Y:S01]  /*2f20*/  FMUL.FTZ R149, R0, R149 ;  /* 0x0000009500957220 */ /* 0x000fe20000410000 */
[----:B------:R0:W-:Y:S01]  /*2f30*/  @!P1 STS.64 [R148+0x10f8], R2 ;  /* 0x0010f80294009388 */ /* 0x0001e20000000a00 */
[----:B------:R-:W-:Y:S01]  /*2f40*/  FFMA.FTZ R145, R104, R145, R163 ;  /* 0x0000009168917223 */ /* 0x000fe200000100a3 */
[----:B------:R-:W-:Y:S01]  /*2f50*/  FFMA.FTZ R147, R147, R151, R174 ;  /* 0x0000009793937223 */ /* 0x000fe200000100ae */
[C---:B------:R-:W-:Y:S01]  /*2f60*/  FMUL.FTZ R163, R39.reuse, R150 ;  /* 0x0000009627a37220 */ /* 0x040fe20000410000 */
[----:B------:R1:W-:Y:S02]  /*2f70*/  STS [R68], R149 ;  /* 0x0000009544007388 */ /* 0x0003e40000000800 */
[----:B------:R-:W-:Y:S01]  /*2f80*/  FFMA.FTZ R146, R146, R147, R155 ;  /* 0x0000009392927223 */ /* 0x000fe2000001009b */
[----:B------:R-:W-:Y:S01]  /*2f90*/  FMUL.FTZ R155, R39, R180 ;  /* 0x000000b4279b7220 */ /* 0x000fe20000410000 */
[----:B------:R-:W-:Y:S01]  /*2fa0*/  FMUL.FTZ R163, R114, R163 ;  /* 0x000000a372a37220 */ /* 0x000fe20000410000 */
[----:B------:R2:W-:Y:S01]  /*2fb0*/  STS [R68+0x4], R153 ;  /* 0x0000049944007388 */ /* 0x0005e20000000800 */
[----:B------:R-:W-:Y:S01]  /*2fc0*/  FFMA.FTZ R143, R143, R146, R166 ;  /* 0x000000928f8f7223 */ /* 0x000fe200000100a6 */
[----:B------:R-:W-:Y:S01]  /*2fd0*/  IADD3 R166, -R95, UR6, -R72 ;  /* 0x000000065fa67c10 */ /* 0x000fe2000fffe948 */
[C---:B0-----:R-:W-:Y:S01]  /*2fe0*/  FMUL.FTZ R3, R39.reuse, R154 ;  /* 0x0000009a27037220 */ /* 0x041fe20000410000 */
[----:B------:R-:W-:Y:S01]  /*2ff0*/  FMUL.FTZ R155, R108, R155 ;  /* 0x0000009b6c9b7220 */ /* 0x000fe20000410000 */
[C---:B-1----:R-:W-:Y:S01]  /*3000*/  FMUL.FTZ R149, R39.reuse, R158 ;  /* 0x0000009e27957220 */ /* 0x042fe20000410000 */
[----:B------:R-:W-:Y:S01]  /*3010*/  ISETP.GE.AND P2, PT, R166, 0x1, PT ;  /* 0x00000001a600780c */ /* 0x000fe20003f46270 */
[----:B------:R-:W-:Y:S01]  /*3020*/  FMUL.FTZ R39, R39, R169 ;  /* 0x000000a927277220 */ /* 0x000fe20000410000 */
[----:B------:R-:W-:Y:S01]  /*3030*/  FMUL.FTZ R3, R110, R3 ;  /* 0x000000036e037220 */ /* 0x000fe20000410000 */
[----:B------:R-:W-:Y:S01]  /*3040*/  FMUL.FTZ R149, R106, R149 ;  /* 0x000000956a957220 */ /* 0x000fe20000410000 */
[----:B------:R-:W-:Y:S01]  /*3050*/  FFMA.FTZ R141, R141, R143, R170 ;  /* 0x0000008f8d8d7223 */ /* 0x000fe200000100aa */
[----:B------:R-:W-:Y:S01]  /*3060*/  FMUL.FTZ R39, R104, R39 ;  /* 0x0000002768277220 */ /* 0x000fe20000410000 */
[----:B------:R2:W-:Y:S02]  /*3070*/  STS [R68+0x8], R163 ;  /* 0x000008a344007388 */ /* 0x0005e40000000800 */
[----:B------:R-:W-:-:S02]  /*3080*/  FFMA.FTZ R139, R139, R141, R160 ;  /* 0x0000008d8b8b7223 */ /* 0x000fc400000100a0 */
[----:B------:R2:W-:Y:S02]  /*3090*/  STS [R68+0xc], R165 ;  /* 0x00000ca544007388 */ /* 0x0005e40000000800 */
[----:B------:R-:W-:Y:S02]  /*30a0*/  FFMA.FTZ R137, R137, R139, R164 ;  /* 0x0000008b89897223 */ /* 0x000fe400000100a4 */
[----:B------:R2:W-:Y:S04]  /*30b0*/  STS [R68+0x10], R3 ;  /* 0x0000100344007388 */ /* 0x0005e80000000800 */
[----:B------:R2:W-:Y:S04]  /*30c0*/  STS [R68+0x14], R155 ;  /* 0x0000149b44007388 */ /* 0x0005e80000000800 */
[----:B------:R2:W-:Y:S04]  /*30d0*/  STS [R68+0x18], R149 ;  /* 0x0000189544007388 */ /* 0x0005e80000000800 */
[----:B------:R2:W-:Y:S01]  /*30e0*/  STS [R68+0x1c], R39 ;  /* 0x00001c2744007388 */ /* 0x0005e20000000800 */
[----:B------:R-:W-:Y:S06]  /*30f0*/  BAR.SYNC.DEFER_BLOCKING 0x0 ;  /* 0x0000000000007b1d */ /* 0x000fec0000010000 */
[----:B------:R-:W-:Y:S05]  /*3100*/  @!P2 BRA `(.L_x_8842) ;  /* 0x000000000028a947 */ /* 0x000fea0003800000 */
[----:B--2---:R-:W-:Y:S01]  /*3110*/  LEA.HI.SX32 R3, R72, R72, 0x1b ;  /* 0x0000004848037211 */ /* 0x004fe200078fdaff */
[----:B------:R-:W-:-:S03]  /*3120*/  IMAD R38, R38, UR18, RZ ;  /* 0x0000001226267c24 */ /* 0x000fc6000f8e02ff */
[----:B------:R-:W-:Y:S01]  /*3130*/  LEA R148, R3, R70, 0x2 ;  /* 0x0000004603947211 */ /* 0x000fe200078e10ff */
[C---:B------:R-:W-:Y:S02]  /*3140*/  IMAD R39, R129.reuse, UR19, R38 ;  /* 0x0000001381277c24 */ /* 0x040fe4000f8e0226 */
[----:B------:R-:W-:Y:S02]  /*3150*/  IMAD.WIDE.U32 R2, R129, UR18, R12 ;  /* 0x0000001281027c25 */ /* 0x000fe4000f8e000c */
[----:B------:R-:W0:Y:S03]  /*3160*/  LDS R149, [R148+0x220] ;  /* 0x0002200094957984 */ /* 0x000e260000000800 */
[----:B------:R-:W-:Y:S02]  /*3170*/  IADD3 R3, R3, R39, RZ ;  /* 0x0000002703037210 */ /* 0x000fe40007ffe0ff */
[----:B------:R-:W-:-:S04]  /*3180*/  LEA R38, P2, R2, UR22, 0x2 ;  /* 0x0000001602267c11 */ /* 0x000fc8000f8410ff */
[----:B------:R-:W-:-:S05]  /*3190*/  LEA.HI.X R39, R2, UR23, R3, 0x2, P2 ;  /* 0x0000001702277c11 */ /* 0x000fca00090f1403 */
[----:B0-----:R0:W-:Y:S04]  /*31a0*/  REDG.E.ADD.F32.FTZ.RN.STRONG.GPU desc[UR12][R38.64], R149 ;  /* 0x00000095260079a6 */ /* 0x0011e8000c10f38c */
.L_x_8842:
[----:B------:R-:W-:Y:S05]  /*31b0*/  BSYNC B0 ;  /* 0x0000000000007941 */ /* 0x000fea0003800000 */
.L_x_8841:
[----:B------:R1:W3:Y:S01]  /*31c0*/  LDS R173, [R62+0x2a0] ;  /* 0x0002a0003ead7984 */ /* 0x0002e20000000800 */
[C---:B0-2---:R-:W-:Y:S01]  /*31d0*/  FFMA.FTZ R149, -R105.reuse, R130, R196 ;  /* 0x0000008269957223 */ /* 0x045fe200000101c4 */
[----:B------:R-:W-:Y:S01]  /*31e0*/  FMUL.FTZ R2, R105, R137 ;  /* 0x0000008969027220 */ /* 0x000fe20000410000 */
[C---:B------:R-:W-:Y:S01]  /*31f0*/  FFMA.FTZ R148, -R107.reuse, R132, R178 ;  /* 0x000000846b947223 */ /* 0x040fe200000101b2 */
[----:B------:R-:W-:Y:S01]  /*3200*/  FMUL.FTZ R3, R107, R139 ;  /* 0x0000008b6b037220 */ /* 0x000fe20000410000 */
[C---:B------:R-:W-:Y:S01]  /*3210*/  FFMA.FTZ R150, -R109.reuse, R134, R150 ;  /* 0x000000866d967223 */ /* 0x040fe20000010196 */
[----:B------:R-:W-:Y:S01]  /*3220*/  FFMA.FTZ R38, R2, R149, RZ ;  /* 0x0000009502267223 */ /* 0x000fe200000100ff */
[----:B------:R-:W-:Y:S01]  /*3230*/  FMUL.FTZ R153, R109, R141 ;  /* 0x0000008d6d997220 */ /* 0x000fe20000410000 */
[----:B------:R-:W-:Y:S01]  /*3240*/  ISETP.GE.AND P2, PT, R166, 0x21, PT ;  /* 0x00000021a600780c */ /* 0x000fe20003f46270 */
[----:B------:R-:W-:Y:S01]  /*3250*/  FFMA.FTZ R152, -R111, R136, R152 ;  /* 0x000000886f987223 */ /* 0x000fe20000010198 */
[----:B------:R-:W-:Y:S01]  /*3260*/  FFMA.FTZ R38, R3, R148, R38 ;  /* 0x0000009403267223 */ /* 0x000fe20000010026 */
[----:B------:R-:W-:Y:S01]  /*3270*/  FMUL.FTZ R155, R111, R143 ;  /* 0x0000008f6f9b7220 */ /* 0x000fe20000410000 */
[----:B------:R-:W-:Y:S01]  /*3280*/  USHF.L.U64.HI UR7, UR4, 0x2, UR5 ;  /* 0x0000000204077899 */ /* 0x000fe20008010205 */
[----:B------:R-:W-:Y:S01]  /*3290*/  FFMA.FTZ R154, -R113, R138, R154 ;  /* 0x0000008a719a7223 */ /* 0x000fe2000001019a */
[----:B------:R-:W-:Y:S01]  /*32a0*/  FFMA.FTZ R38, R153, R150, R38 ;  /* 0x0000009699267223 */ /* 0x000fe20000010026 */
[----:B------:R-:W-:Y:S01]  /*32b0*/  FMUL.FTZ R163, R113, R146 ;  /* 0x0000009271a37220 */ /* 0x000fe20000410000 */
[----:B------:R-:W-:Y:S01]  /*32c0*/  USHF.L.U32 UR20, UR4, 0x2, URZ ;  /* 0x0000000204147899 */ /* 0x000fe2000800063f */
[----:B------:R-:W-:Y:S01]  /*32d0*/  FFMA.FTZ R156, -R115, R140, R180 ;  /* 0x0000008c739c7223 */ /* 0x000fe200000101b4 */
[----:B------:R-:W-:Y:S01]  /*32e0*/  FFMA.FTZ R38, R155, R152, R38 ;  /* 0x000000989b267223 */ /* 0x000fe20000010026 */
[----:B------:R-:W-:Y:S01]  /*32f0*/  FMUL.FTZ R165, R115, R147 ;  /* 0x0000009373a57220 */ /* 0x000fe20000410000 */
[----:B------:R-:W-:Y:S01]  /*3300*/  IMAD R164, R32, UR7, RZ ;  /* 0x0000000720a47c24 */ /* 0x000fe2000f8e02ff */
[----:B------:R-:W-:Y:S01]  /*3310*/  BSSY B0, `(.L_x_8843) ;  /* 0x000000d000007945 */ /* 0x000fe20003800000 */
[----:B------:R-:W-:Y:S01]  /*3320*/  FFMA.FTZ R38, R163, R154, R38 ;  /* 0x0000009aa3267223 */ /* 0x000fe20000010026 */
[C---:B------:R-:W-:Y:S01]  /*3330*/  FFMA.FTZ R160, -R117.reuse, R142, R158 ;  /* 0x0000008e75a07223 */ /* 0x040fe2000001019e */
[----:B------:R-:W-:Y:S01]  /*3340*/  FFMA.FTZ R162, -R118, R135, R169 ;  /* 0x0000008776a27223 */ /* 0x000fe200000101a9 */
[----:B------:R-:W-:Y:S01]  /*3350*/  ISETP.GE.AND P3, PT, R166, 0x41, PT ;  /* 0x00000041a600780c */ /* 0x000fe20003f66270 */
[----:B------:R-:W-:Y:S01]  /*3360*/  FMUL.FTZ R171, R118, R144 ;  /* 0x0000009076ab7220 */ /* 0x000fe20000410000 */
[----:B------:R-:W-:Y:S01]  /*3370*/  FMUL.FTZ R169, R117, R151 ;  /* 0x0000009775a97220 */ /* 0x000fe20000410000 */
[----:B------:R-:W-:Y:S01]  /*3380*/  FFMA.FTZ R158, R165, R156, R38 ;  /* 0x0000009ca59e7223 */ /* 0x000fe20000010026 */
[----:B------:R-:W-:Y:S01]  /*3390*/  IMAD R175, R33, UR20, R164 ;  /* 0x0000001421af7c24 */ /* 0x000fe2000f8e02a4 */
[----:B-1----:R-:W-:Y:S08]  /*33a0*/  @!P2 BRA `(.L_x_8844) ;  /* 0x00000000000ca947 */ /* 0x002ff00003800000 */
[----:B------:R-:W-:-:S04]  /*33b0*/  IMAD.WIDE.U32 R38, R32, UR20, R14 ;  /* 0x0000001420267c25 */ /* 0x000fc8000f8e000e */
[----:B------:R-:W-:-:S05]  /*33c0*/  IMAD.IADD R39, R39, 0x1, R175 ;  /* 0x0000000127277824 */ /* 0x000fca00078e02af */
[----:B---3--:R0:W-:Y:S02]  /*33d0*/  REDG.E.ADD.F32.FTZ.RN.STRONG.GPU desc[UR12][R38.64], R173 ;  /* 0x000000ad260079a6 */ /* 0x0081e4000c10f38c */
.L_x_8844:
[----:B------:R-:W-:Y:S05]  /*33e0*/  BSYNC B0 ;  /* 0x0000000000007941 */ /* 0x000fea0003800000 */
.L_x_8843:
[----:B0--3--:R0:W1:Y:S01]  /*33f0*/  LDS R173, [R61+0x320] ;  /* 0x000320003dad7984 */ /* 0x0090620000000800 */
[----:B------:R-:W-:Y:S01]  /*3400*/  BSSY B0, `(.L_x_8845) ;  /* 0x0000007000007945 */ /* 0x000fe20003800000 */
[----:B------:R-:W-:Y:S01]  /*3410*/  FMUL.FTZ R177, R171, R162 ;  /* 0x000000a2abb17220 */ /* 0x000fe20000410000 */
[----:B------:R-:W-:Y:S02]  /*3420*/  FFMA.FTZ R158, R169, R160, R158 ;  /* 0x000000a0a99e7223 */ /* 0x000fe4000001009e */
[----:B------:R-:W-:Y:S05]  /*3430*/  @!P3 BRA `(.L_x_8846) ;  /* 0x00000000000cb947 */ /* 0x000fea0003800000 */
[----:B------:R-:W-:-:S05]  /*3440*/  IMAD.WIDE.U32 R38, R32, UR20, R16 ;  /* 0x0000001420267c25 */ /* 0x000fca000f8e0010 */
[----:B------:R-:W-:-:S05]  /*3450*/  IADD3 R39, R175, R39, RZ ;  /* 0x00000027af277210 */ /* 0x000fca0007ffe0ff */
[----:B-1----:R2:W-:Y:S02]  /*3460*/  REDG.E.ADD.F32.FTZ.RN.STRONG.GPU desc[UR12][R38.64], R173 ;  /* 0x000000ad260079a6 */ /* 0x0025e4000c10f38c */
.L_x_8846:
[----:B------:R-:W-:Y:S05]  /*3470*/  BSYNC B0 ;  /* 0x0000000000007941 */ /* 0x000fea0003800000 */
.L_x_8845:
[----:B-12---:R1:W2:Y:S01]  /*3480*/  LDS R173, [R60+0x3a0] ;  /* 0x0003a0003cad7984 */ /* 0x0062a20000000800 */
[----:B------:R-:W-:Y:S01]  /*3490*/  ISETP.GE.AND P6, PT, R166, 0x61, PT ;  /* 0x00000061a600780c */ /* 0x000fe20003fc6270 */
[----:B------:R-:W-:Y:S01]  /*34a0*/  BSSY B0, `(.L_x_8847) ;  /* 0x000000a000007945 */ /* 0x000fe20003800000 */
[----:B------:R-:W-:Y:S01]  /*34b0*/  FADD.FTZ R158, R158, R177 ;  /* 0x000000b19e9e7221 */ /* 0x000fe20000010000 */
[C---:B------:R-:W-:Y:S02]  /*34c0*/  ISETP.GE.AND P2, PT, R166.reuse, 0x81, PT ;  /* 0x00000081a600780c */ /* 0x040fe40003f46270 */
[C---:B------:R-:W-:Y:S02]  /*34d0*/  ISETP.GE.AND P3, PT, R166.reuse, 0xa1, PT ;  /* 0x000000a1a600780c */ /* 0x040fe40003f66270 */
[C---:B------:R-:W-:Y:S02]  /*34e0*/  ISETP.GE.AND P4, PT, R166.reuse, 0xc1, PT ;  /* 0x000000c1a600780c */ /* 0x040fe40003f86270 */
[----:B------:R-:W-:-:S04]  /*34f0*/  ISETP.GE.AND P5, PT, R166, 0xe1, PT ;  /* 0x000000e1a600780c */ /* 0x000fc80003fa6270 */
[----:B------:R-:W-:Y:S09]  /*3500*/  @!P6 BRA `(.L_x_8848) ;  /* 0x00000000000ce947 */ /* 0x000ff20003800000 */
[----:B------:R-:W-:-:S05]  /*3510*/  IMAD.WIDE.U32 R38, R32, UR20, R18 ;  /* 0x0000001420267c25 */ /* 0x000fca000f8e0012 */
[----:B------:R-:W-:-:S05]  /*3520*/  IADD3 R39, R175, R39, RZ ;  /* 0x00000027af277210 */ /* 0x000fca0007ffe0ff */
[----:B--2---:R3:W-:Y:S02]  /*3530*/  REDG.E.ADD.F32.FTZ.RN.STRONG.GPU desc[UR12][R38.64], R173 ;  /* 0x000000ad260079a6 */ /* 0x0047e4000c10f38c */
.L_x_8848:
[----:B------:R-:W-:Y:S05]  /*3540*/  BSYNC B0 ;  /* 0x0000000000007941 */ /* 0x000fea0003800000 */
.L_x_8847:
[----:B--23--:R2:W3:Y:S01]  /*3550*/  LDS R173, [R59+0x420] ;  /* 0x000420003bad7984 */ /* 0x00c4e20000000800 */
[----:B------:R-:W-:Y:S04]  /*3560*/  BSSY B0, `(.L_x_8849) ;  /* 0x0000005000007945 */ /* 0x000fe80003800000 */
[----:B------:R-:W-:Y:S05]  /*3570*/  @!P2 BRA `(.L_x_8850) ;  /* 0x00000000000ca947 */ /* 0x000fea0003800000 */
[----:B------:R-:W-:-:S04]  /*3580*/  IMAD.WIDE.U32 R38, R32, UR20, R20 ;  /* 0x0000001420267c25 */ /* 0x000fc8000f8e0014 */
[----:B------:R-:W-:-:S05]  /*3590*/  IMAD.IADD R39, R175, 0x1, R39 ;  /* 0x00000001af277824 */ /* 0x000fca00078e0227 */
[----:B---3--:R4:W-:Y:S02]  /*35a0*/  REDG.E.ADD.F32.FTZ.RN.STRONG.GPU desc[UR12][R38.64], R173 ;  /* 0x000000ad260079a6 */ /* 0x0089e4000c10f38c */
.L_x_8850:
[----:B------:R-:W-:Y:S05]  /*35b0*/  BSYNC B0 ;  /* 0x0000000000007941 */ /* 0x000fea0003800000 */
.L_x_8849:
[----:B---34-:R3:W4:Y:S01]  /*35c0*/  LDS R173, [R58+0x4a0] ;  /* 0x0004a0003aad7984 */ /* 0x0187220000000800 */
[----:B------:R-:W-:Y:S04]  /*35d0*/  BSSY B0, `(.L_x_8851) ;  /* 0x0000005000007945 */ /* 0x000fe80003800000 */
[----:B------:R-:W-:Y:S05]  /*35e0*/  @!P3 BRA `(.L_x_8852) ;  /* 0x00000000000cb947 */ /* 0x000fea0003800000 */
[----:B------:R-:W-:-:S05]  /*35f0*/  IMAD.WIDE.U32 R38, R32, UR20, R22 ;  /* 0x0000001420267c25 */ /* 0x000fca000f8e0016 */
[----:B------:R-:W-:-:S05]  /*3600*/  IADD3 R39, R175, R39, RZ ;  /* 0x00000027af277210 */ /* 0x000fca0007ffe0ff */
[----:B----4-:R4:W-:Y:S02]  /*3610*/  REDG.E.ADD.F32.FTZ.RN.STRONG.GPU desc[UR12][R38.64], R173 ;  /* 0x000000ad260079a6 */ /* 0x0109e4000c10f38c */
.L_x_8852:
[----:B------:R-:W-:Y:S05]  /*3620*/  BSYNC B0 ;  /* 0x0000000000007941 */ /* 0x000fea0003800000 */
.L_x_8851:
[----:B----4-:R4:W0:Y:S01]  /*3630*/  LDS R173, [R57+0x520] ;  /* 0x0005200039ad7984 */ /* 0x0108220000000800 */
[----:B------:R-:W-:Y:S04]  /*3640*/  BSSY B0, `(.L_x_8853) ;  /* 0x0000005000007945 */ /* 0x000fe80003800000 */
[----:B------:R-:W-:Y:S05]  /*3650*/  @!P4 BRA `(.L_x_8854) ;  /* 0x00000000000cc947 */ /* 0x000fea0003800000 */
[----:B------:R-:W-:-:S05]  /*3660*/  IMAD.WIDE.U32 R38, R32, UR20, R24 ;  /* 0x0000001420267c25 */ /* 0x000fca000f8e0018 */
[----:B------:R-:W-:-:S05]  /*3670*/  IADD3 R39, R175, R39, RZ ;  /* 0x00000027af277210 */ /* 0x000fca0007ffe0ff */
[----:B0-----:R0:W-:Y:S02]  /*3680*/  REDG.E.ADD.F32.FTZ.RN.STRONG.GPU desc[UR12][R38.64], R173 ;  /* 0x000000ad260079a6 */ /* 0x0011e4000c10f38c */
.L_x_8854:
[----:B------:R-:W-:Y:S05]  /*3690*/  BSYNC B0 ;  /* 0x0000000000007941 */ /* 0x000fea0003800000 */
.L_x_8853:
[----:B0-----:R0:W0:Y:S01]  /*36a0*/  LDS R173, [R56+0x5a0] ;  /* 0x0005a00038ad7984 */ /* 0x0010220000000800 */
[----:B------:R-:W-:Y:S01]  /*36b0*/  BSSY B0, `(.L_x_8855) ;  /* 0x0000005000007945 */ /* 0x000fe20003800000 */
[----:B------:R-:W-:-:S03]  /*36c0*/  IMAD.WIDE.U32 R38, R32, UR20, R26 ;  /* 0x0000001420267c25 */ /* 0x000fc6000f8e001a */
[----:B------:R-:W-:Y:S05]  /*36d0*/  @!P5 BRA `(.L_x_8856) ;  /* 0x000000000008d947 */ /* 0x000fea0003800000 */
[----:B------:R-:W-:-:S05]  /*36e0*/  IMAD.IADD R39, R175, 0x1, R39 ;  /* 0x00000001af277824 */ /* 0x000fca00078e0227 */
[----:B0-----:R0:W-:Y:S02]  /*36f0*/  REDG.E.ADD.F32.FTZ.RN.STRONG.GPU desc[UR12][R38.64], R173 ;  /* 0x000000ad260079a6 */ /* 0x0011e4000c10f38c */
.L_x_8856:
[----:B------:R-:W-:Y:S05]  /*3700*/  BSYNC B0 ;  /* 0x0000000000007941 */ /* 0x000fea0003800000 */
.L_x_8855:
[----:B0-----:R-:W0:Y:S01]  /*3710*/  SHFL.DOWN PT, R38, R145, 0x1, 0x1f ;  /* 0x08201f0091267f89 */ /* 0x001e2200000e0000 */
[----:B------:R-:W-:Y:S01]  /*3720*/  ISETP.GT.AND P2, PT, R64, 0x1e, PT ;  /* 0x0000001e4000780c */ /* 0x000fe20003f44270 */
[-C--:B------:R-:W-:Y:S01]  /*3730*/  FMUL.FTZ R173, R128, R144.reuse ;  /* 0x0000009080ad7220 */ /* 0x080fe20000410000 */
[----:B------:R-:W-:Y:S01]  /*3740*/  ISETP.NE.AND P3, PT, R64, RZ, PT ;  /* 0x000000ff4000720c */ /* 0x000fe20003f65270 */
[----:B------:R-:W5:Y:S01]  /*3750*/  SHFL.DOWN PT, R39, R158, 0x1, 0x1f ;  /* 0x08201f009e277f89 */ /* 0x000f6200000e0000 */
[----:B------:R-:W-:Y:S01]  /*3760*/  FADD.FTZ R126, R171, R126 ;  /* 0x0000007eab7e7221 */ /* 0x000fe20000010000 */
[----:B------:R-:W-:Y:S01]  /*3770*/  FMUL.FTZ R162, R162, R173 ;  /* 0x000000ada2a27220 */ /* 0x000fe20000410000 */
[----:B------:R-:W-:Y:S01]  /*3780*/  BSSY B0, `(.L_x_8857) ;  /* 0x000004c000007945 */ /* 0x000fe20003800000 */
        /* <DEDUP_REMOVED lines=8> */
[----:B------:R-:W1:Y:S01]  /*3810*/  @!P3 S2R R164, SR_CgaCtaId ;  /* 0x0000000000a4b919 */ /* 0x000e620000008800 */
[----:B------:R-:W-:Y:S01]  /*3820*/  @!P3 MOV R135, 0x400 ;  /* 0x000004000087b802 */ /* 0x000fe20000000f00 */
[----:B------:R-:W-:Y:S01]  /*3830*/  FADD.FTZ R119, R2, R119 ;  /* 0x0000007702777221 */ /* 0x000fe20000010000 */
[----:B0-----:R-:W-:Y:S01]  /*3840*/  @!P2 FADD.FTZ R145, R145, R38 ;  /* 0x000000269191a221 */ /* 0x001fe20000010000 */
[----:B-----5:R-:W-:-:S04]  /*3850*/  @!P2 FADD.FTZ R158, R158, R39 ;  /* 0x000000279e9ea221 */ /* 0x020fc80000010000 */
[----:B------:R-:W0:Y:S01]  /*3860*/  SHFL.DOWN PT, R38, R145, 0x2, 0x1f ;  /* 0x08401f0091267f89 */ /* 0x000e2200000e0000 */
[----:B------:R-:W-:-:S03]  /*3870*/  ISETP.GT.AND P2, PT, R64, 0x1d, PT ;  /* 0x0000001d4000780c */ /* 0x000fc60003f44270 */
[----:B------:R-:W5:Y:S01]  /*3880*/  SHFL.DOWN PT, R39, R158, 0x2, 0x1f ;  /* 0x08401f009e277f89 */ /* 0x000f6200000e0000 */
[----:B-1----:R-:W-:Y:S01]  /*3890*/  @!P3 LEA R70, R164, R135, 0x18 ;  /* 0x00000087a446b211 */ /* 0x002fe200078ec0ff */
[----:B------:R-:W-:-:S08]  /*38a0*/  FMUL.FTZ R135, R128, R143 ;  /* 0x0000008f80877220 */ /* 0x000fd00000410000 */
[----:B0-----:R-:W-:Y:S01]  /*38b0*/  @!P2 FADD.FTZ R145, R145, R38 ;  /* 0x000000269191a221 */ /* 0x001fe20000010000 */
[----:B-----5:R-:W-:-:S04]  /*38c0*/  @!P2 FADD.FTZ R158, R158, R39 ;  /* 0x000000279e9ea221 */ /* 0x020fc80000010000 */
        /* <DEDUP_REMOVED lines=11> */
[----:B------:R-:W-:Y:S01]  /*3980*/  FMUL.FTZ R39, R128, R151 ;  /* 0x0000009780277220 */ /* 0x000fe20000410000 */
[----:B------:R-:W-:Y:S02]  /*3990*/  ISETP.GT.AND P2, PT, R64, 0xf, PT ;  /* 0x0000000f4000780c */ /* 0x000fe40003f44270 */
        /* <DEDUP_REMOVED lines=10> */
[----:B------:R-:W-:-:S04]  /*3a40*/  FFMA.FTZ R138, R138, R146, R39 ;  /* 0x000000928a8a7223 */ /* 0x000fc80000010027 */
[----:B------:R-:W-:Y:S01]  /*3a50*/  FADD.FTZ R93, R138, R93 ;  /* 0x0000005d8a5d7221 */ /* 0x000fe20000010000 */
[----:B0-----:R-:W-:Y:S01]  /*3a60*/  @!P2 FADD.FTZ R145, R145, R38 ;  /* 0x000000269191a221 */ /* 0x001fe20000010000 */
[----:B-1----:R-:W-:-:S04]  /*3a70*/  @!P2 FADD.FTZ R158, R158, R175 ;  /* 0x000000af9e9ea221 */ /* 0x002fc80000010000 */
[----:B------:R-:W-:Y:S01]  /*3a80*/  MOV R39, R145 ;  /* 0x0000009100277202 */ /* 0x000fe20000000f00 */
[----:B------:R-:W-:Y:S01]  /*3a90*/  FMUL.FTZ R145, R152, R135 ;  /* 0x0000008798917220 */ /* 0x000fe20000410000 */
[----:B------:R-:W-:Y:S01]  /*3aa0*/  FMUL.FTZ R135, R128, R141 ;  /* 0x0000008d80877220 */ /* 0x000fe20000410000 */
[----:B------:R-:W-:Y:S02]  /*3ab0*/  MOV R38, R158 ;  /* 0x0000009e00267202 */ /* 0x000fe40000000f00 */
[----:B------:R-:W-:Y:S01]  /*3ac0*/  FFMA.FTZ R145, R136, R143, R145 ;  /* 0x0000008f88917223 */ /* 0x000fe20000010091 */
        /* <DEDUP_REMOVED lines=15> */
[----:B------:R-:W-:Y:S01]  /*3bc0*/  ISETP.NE.AND P1, PT, R157, UR21, PT ;  /* 0x000000159d007c0c */ /* 0x000fe2000bf25270 */
[----:B------:R-:W-:-:S12]  /*3bd0*/  IMAD R128, R129, 0x4, R70 ;  /* 0x0000000481807824 */ /* 0x000fd800078e0246 */
[----:B------:R-:W0:Y:S04]  /*3be0*/  @P1 LDS R2, [R128+0x1cf8] ;  /* 0x001cf80080021984 */ /* 0x000e280000000800 */
[----:B------:R-:W1:Y:S01]  /*3bf0*/  @P1 LDS R3, [R128+0x18f8] ;  /* 0x0018f80080031984 */ /* 0x000e620000000800 */
[----:B0-----:R-:W-:Y:S01]  /*3c00*/  @P1 FADD.FTZ R39, R39, R2 ;  /* 0x0000000227271221 */ /* 0x001fe20000010000 */
[----:B-1----:R-:W-:-:S04]  /*3c10*/  @P1 FADD.FTZ R38, R38, R3 ;  /* 0x0000000326261221 */ /* 0x002fc80000010000 */
[----:B------:R0:W-:Y:S04]  /*3c20*/  STS [R128+0x1cf8], R39 ;  /* 0x001cf82780007388 */ /* 0x0001e80000000800 */
[----:B------:R0:W-:Y:S02]  /*3c30*/  STS [R128+0x18f8], R38 ;  /* 0x0018f82680007388 */ /* 0x0001e40000000800 */
.L_x_8858:
[----:B------:R-:W-:Y:S05]  /*3c40*/  BSYNC B0 ;  /* 0x0000000000007941 */ /* 0x000fea0003800000 */
.L_x_8857:
[----:B------:R-:W-:Y:S01]  /*3c50*/  IADD3 R129, R129, 0x1, RZ ;  /* 0x0000000181817810 */ /* 0x000fe20007ffe0ff */
[----:B------:R-:W-:-:S03]  /*3c60*/  UIADD3 UR4, UP0, UR4, 0x1, URZ ;  /* 0x0000000104047890 */ /* 0x000fc6000ff1e03f */
[----:B------:R-:W-:Y:S01]  /*3c70*/  ISETP.GE.AND P1, PT, R129, UR24, PT ;  /* 0x0000001881007c0c */ /* 0x000fe2000bf26270 */
[----:B------:R-:W-:-:S12]  /*3c80*/  UIADD3.X UR5, URZ, UR5, URZ, UP0, !UPT ;  /* 0x000000053f057290 */ /* 0x000fd800087fe43f */
[----:B------:R-:W-:Y:S05]  /*3c90*/  @!P1 BRA `(.L_x_8859) ;  /* 0xffffffe000489947 */ /* 0x000fea000383ffff */
.L_x_8838:
[----:B------:R-:W1:Y:S08]  /*3ca0*/  S2UR UR5, SR_CgaCtaId ;  /* 0x00000000000579c3 */ /* 0x000e700000008800 */
[----:B------:R-:W-:Y:S01]  /*3cb0*/  BAR.SYNC.DEFER_BLOCKING 0x0 ;  /* 0x0000000000007b1d */ /* 0x000fe20000010000 */
[----:B------:R-:W-:Y:S02]  /*3cc0*/  ISETP.NE.AND P0, PT, R72, RZ, PT ;  /* 0x000000ff4800720c */ /* 0x000fe40003f05270 */
[----:B------:R-:W-:-:S02]  /*3cd0*/  F2FP.BF16.F32.PACK_AB R119, R120, R119 ;  /* 0x000000777877723e */ /* 0x000fc400000010ff */
[----:B------:R-:W-:Y:S01]  /*3ce0*/  F2FP.BF16.F32.PACK_AB R121, R122, R121 ;  /* 0x000000797a79723e */ /* 0x000fe200000010ff */
[----:B------:R-:W-:Y:S01]  /*3cf0*/  UMOV UR4, 0x400 ;  /* 0x0000040000047882 */ /* 0x000fe20000000000 */
[----:B------:R-:W-:Y:S01]  /*3d00*/  F2FP.BF16.F32.PACK_AB R123, R124, R123 ;  /* 0x0000007b7c7b723e */ /* 0x000fe200000010ff */
[----:B------:R-:W5:Y:S01]  /*3d10*/  LDC.64 R16, c[0x0][0x388] ;  /* 0x0000e200ff107b82 */ /* 0x000f620000000a00 */
[----:B------:R-:W-:Y:S01]  /*3d20*/  F2FP.BF16.F32.PACK_AB R125, R126, R125 ;  /* 0x0000007d7e7d723e */ /* 0x000fe200000010ff */
[----:B------:R-:W-:Y:S01]  /*3d30*/  BSSY B0, `(.L_x_8860) ;  /* 0x0000030000007945 */ /* 0x000fe20003800000 */
[----:B------:R-:W-:Y:S02]  /*3d40*/  PRMT R0, R119, 0x7632, R0 ;  /* 0x0000763277007816 */ /* 0x000fe40000000000 */
[----:B------:R-:W-:Y:S02]  /*3d50*/  PRMT R2, R121, 0x7632, R2 ;  /* 0x0000763279027816 */ /* 0x000fe40000000002 */
[----:B------:R-:W-:Y:S01]  /*3d60*/  PRMT R3, R123, 0x7632, R3 ;  /* 0x000076327b037816 */ /* 0x000fe20000000003 */
[----:B------:R-:W0:Y:S01]  /*3d70*/  LDC.64 R18, c[0x0][0x3e0] ;  /* 0x0000f800ff127b82 */ /* 0x000e220000000a00 */
[----:B------:R-:W-:-:S02]  /*3d80*/  PRMT R12, R125, 0x7632, R12 ;  /* 0x000076327d0c7816 */ /* 0x000fc4000000000c */
[----:B------:R-:W-:Y:S01]  /*3d90*/  IADD3 R97, -R95, UR6, RZ ;  /* 0x000000065f617c10 */ /* 0x000fe2000fffe1ff */
[----:B-1----:R-:W-:Y:S01]  /*3da0*/  ULEA UR4, UR5, UR4, 0x18 ;  /* 0x0000000405047291 */ /* 0x002fe2000f8ec03f */
[----:B------:R-:W-:Y:S04]  /*3db0*/  STS.U16 [R86], R119 ;  /* 0x0000007756007388 */ /* 0x000fe80000000400 */
[----:B------:R-:W-:Y:S01]  /*3dc0*/  STS.U16 [R86+0x2], R0 ;  /* 0x0000020056007388 */ /* 0x000fe20000000400 */
[----:B------:R-:W-:-:S03]  /*3dd0*/  MOV R70, UR4 ;  /* 0x0000000400467c02 */ /* 0x000fc60008000f00 */
[----:B------:R-:W-:Y:S04]  /*3de0*/  STS.U16 [R86+0x4], R121 ;  /* 0x0000047956007388 */ /* 0x000fe80000000400 */
[----:B------:R5:W-:Y:S04]  /*3df0*/  STS.U16 [R86+0x6], R2 ;  /* 0x0000060256007388 */ /* 0x000be80000000400 */
[----:B------:R-:W-:Y:S04]  /*3e00*/  STS.U16 [R86+0x8], R123 ;  /* 0x0000087b56007388 */ /* 0x000fe80000000400 */
[----:B------:R1:W-:Y:S01]  /*3e10*/  STS.U16 [R86+0xa], R3 ;  /* 0x00000a0356007388 */ /* 0x0003e20000000400 */
[----:B-----5:R-:W-:-:S03]  /*3e20*/  IMAD R2, R16, UR14, RZ ;  /* 0x0000000e10027c24 */ /* 0x020fc6000f8e02ff */
[----:B------:R-:W-:Y:S01]  /*3e30*/  STS.U16 [R86+0xc], R125 ;  /* 0x00000c7d56007388 */ /* 0x000fe20000000400 */
[----:B------:R-:W-:Y:S01]  /*3e40*/  IMAD R17, R17, UR15, R2 ;  /* 0x0000000f11117c24 */ /* 0x000fe2000f8e0202 */
[----:B------:R-:W-:Y:S02]  /*3e50*/  IADD3 R2, P2, R4, R95, RZ ;  /* 0x0000005f04027210 */ /* 0x000fe40007f5e0ff */
[----:B------:R5:W-:Y:S01]  /*3e60*/  STS.U16 [R86+0xe], R12 ;  /* 0x00000e0c56007388 */ /* 0x000be20000000400 */
[----:B------:R-:W-:-:S03]  /*3e70*/  NOP ;  /* 0x0000000000007918 */ /* 0x000fc60000000000 */
[----:B------:R-:W-:Y:S01]  /*3e80*/  LDS.U16 R21, [R76] ;  /* 0x000000004c157984 */ /* 0x000fe20000000400 */
[----:B-1----:R-:W-:Y:S01]  /*3e90*/  LEA.HI.X.SX32 R3, R95, R5, 0x1, P2 ;  /* 0x000000055f037211 */ /* 0x002fe200010f0eff */
[----:B-----5:R-:W-:Y:S02]  /*3ea0*/  IMAD.WIDE.U32 R12, R16, UR15, RZ ;  /* 0x0000000f100c7c25 */ /* 0x020fe4000f8e00ff */
[----:B------:R-:W-:Y:S02]  /*3eb0*/  LDS.U16 R23, [R78+0x40] ;  /* 0x000040004e177984 */ /* 0x000fe40000000400 */
[----:B------:R-:W-:Y:S02]  /*3ec0*/  IMAD.IADD R37, R13, 0x1, R17 ;  /* 0x000000010d257824 */ /* 0x000fe400078e0211 */
        /* <DEDUP_REMOVED lines=8> */
[----:B------:R-:W1:Y:S02]  /*3f50*/  LDS R0, [R70+0x210] ;  /* 0x0002100046007984 */ /* 0x000e640000000800 */
[----:B-1----:R-:W-:-:S13]  /*3f60*/  ISETP.GE.AND P1, PT, R4, R0, PT ;  /* 0x000000000400720c */ /* 0x002fda0003f26270 */
[----:B0-----:R-:W-:Y:S05]  /*3f70*/  @P1 BRA `(.L_x_8861) ;  /* 0x00000000002c1947 */ /* 0x001fea0003800000 */
        /* <DEDUP_REMOVED lines=11> */
.L_x_8861:
[----:B------:R-:W-:Y:S05]  /*4030*/  BSYNC B0 ;  /* 0x0000000000007941 */ /* 0x000fea0003800000 */
.L_x_8860:
[----:B------:R-:W-:Y:S01]  /*4040*/  MOV R15, R37 ;  /* 0x00000025000f7202 */ /* 0x000fe20000000f00 */
[----:B------:R-:W-:Y:S01]  /*4050*/  IMAD.MOV.U32 R14, RZ, RZ, R12 ;  /* 0x000000ffff0e7224 */ /* 0x000fe200078e000c */
[----:B------:R-:W-:Y:S01]  /*4060*/  ULDC.64 UR4, c[0x0][0x390] ;  /* 0x0000e40000047ab9 */ /* 0x000fe20000000a00 */
[----:B------:R-:W-:Y:S01]  /*4070*/  IMAD R39, R63, -0x100, R44 ;  /* 0xffffff003f277824 */ /* 0x000fe200078e022c */
[-C--:B------:R-:W-:Y:S01]  /*4080*/  ISETP.GE.AND P6, PT, R54, R0.reuse, PT ;  /* 0x000000003600720c */ /* 0x080fe20003fc6270 */
[----:B------:R-:W-:Y:S01]  /*4090*/  IMAD R13, R41, UR4, RZ ;  /* 0x00000004290d7c24 */ /* 0x000fe2000f8e02ff */
[-C--:B------:R-:W-:Y:S01]  /*40a0*/  ISETP.GE.AND P5, PT, R53, R0.reuse, PT ;  /* 0x000000003500720c */ /* 0x080fe20003fa6270 */
[----:B------:R-:W-:Y:S01]  /*40b0*/  IMAD.WIDE.U32 R14, R40, UR4, R14 ;  /* 0x00000004280e7c25 */ /* 0x000fe2000f8e000e */
[----:B------:R-:W-:Y:S01]  /*40c0*/  SHF.R.S32.HI R37, RZ, 0x1f, R39 ;  /* 0x0000001fff257819 */ /* 0x000fe20000011427 */
[----:B------:R-:W-:Y:S01]  /*40d0*/  BSSY B0, `(.L_x_8862) ;  /* 0x000004b000007945 */ /* 0x000fe20003800000 */
[----:B------:R-:W-:Y:S01]  /*40e0*/  ISETP.GE.AND P4, PT, R52, R0, PT ;  /* 0x000000003400720c */ /* 0x000fe20003f86270 */
[----:B0-----:R-:W-:Y:S01]  /*40f0*/  IMAD R16, R40, UR5, R13 ;  /* 0x0000000528107c24 */ /* 0x001fe2000f8e020d */
[----:B------:R-:W-:Y:S01]  /*4100*/  IADD3 R17, P1, R39, R14, RZ ;  /* 0x0000000e27117210 */ /* 0x000fe20007f3e0ff */
[----:B------:R-:W-:Y:S01]  /*4110*/  IMAD.WIDE R12, R4, 0x2, R18 ;  /* 0x00000002040c7825 */ /* 0x000fe200078e0212 */
[----:B------:R-:W-:-:S02]  /*4120*/  ISETP.GE.AND P3, PT, R51, R0, PT ;  /* 0x000000003300720c */ /* 0x000fc40003f66270 */
[----:B------:R-:W-:Y:S02]  /*4130*/  IADD3.X R14, R37, R16, R15, P1, !PT ;  /* 0x00000010250e7210 */ /* 0x000fe40000ffe40f */
[C---:B------:R-:W-:Y:S02]  /*4140*/  LEA R12, P1, R17.reuse, R12, 0x1 ;  /* 0x0000000c110c7211 */ /* 0x040fe400078208ff */
[-C--:B------:R-:W-:Y:S02]  /*4150*/  ISETP.GE.AND P2, PT, R50, R0.reuse, PT ;  /* 0x000000003200720c */ /* 0x080fe40003f46270 */
[----:B------:R-:W-:Y:S02]  /*4160*/  LEA.HI.X R13, R17, R13, R14, 0x1, P1 ;  /* 0x0000000d110d7211 */ /* 0x000fe400008f0c0e */
[-C--:B------:R-:W-:Y:S02]  /*4170*/  ISETP.GE.AND P1, PT, R55, R0.reuse, PT ;  /* 0x000000003700720c */ /* 0x080fe40003f26270 */
[----:B------:R-:W-:Y:S01]  /*4180*/  F2FP.BF16.F32.PACK_AB R14, R92, R91 ;  /* 0x0000005b5c0e723e */ /* 0x000fe200000010ff */
[----:B------:R-:W-:Y:S01]  /*4190*/  @!P6 STG.E.U16 desc[UR12][R12.64+-0x180], R25 ;  /* 0xfffe80190c00e986 */ /* 0x000fe2000c10150c */
[----:B------:R-:W-:-:S02]  /*41a0*/  ISETP.GE.AND P6, PT, R49, R0, PT ;  /* 0x000000003100720c */ /* 0x000fc40003fc6270 */
[----:B------:R-:W-:Y:S01]  /*41b0*/  F2FP.BF16.F32.PACK_AB R0, R90, R89 ;  /* 0x000000595a00723e */ /* 0x000fe200000010ff */
[----:B------:R-:W-:Y:S01]  /*41c0*/  @!P5 STG.E.U16 desc[UR12][R12.64+-0x140], R27 ;  /* 0xfffec01b0c00d986 */ /* 0x000fe2000c10150c */
[----:B------:R-:W-:Y:S01]  /*41d0*/  PRMT R18, R14, 0x7632, R18 ;  /* 0x000076320e127816 */ /* 0x000fe20000000012 */
[----:B------:R-:W-:Y:S01]  /*41e0*/  FADD.FTZ R89, R89, R74 ;  /* 0x0000004a59597221 */ /* 0x000fe20000010000 */
[C---:B------:R-:W-:Y:S01]  /*41f0*/  PRMT R15, R0.reuse, 0x7610, R15 ;  /* 0x00007610000f7816 */ /* 0x040fe2000000000f */
[----:B------:R-:W-:Y:S01]  /*4200*/  @!P4 STG.E.U16 desc[UR12][R12.64+-0x100], R29 ;  /* 0xffff001d0c00c986 */ /* 0x000fe2000c10150c */
[----:B------:R-:W-:Y:S01]  /*4210*/  PRMT R16, R0, 0x7632, R16 ;  /* 0x0000763200107816 */ /* 0x000fe20000000010 */
[----:B------:R-:W-:Y:S01]  /*4220*/  FADD.FTZ R90, R89, R90 ;  /* 0x0000005a595a7221 */ /* 0x000fe20000010000 */
[----:B------:R-:W-:Y:S01]  /*4230*/  F2FP.BF16.F32.PACK_AB R0, R94, R93 ;  /* 0x0000005d5e00723e */ /* 0x000fe200000010ff */
[----:B------:R-:W-:Y:S02]  /*4240*/  @!P3 STG.E.U16 desc[UR12][R12.64+-0xc0], R31 ;  /* 0xffff401f0c00b986 */ /* 0x000fe4000c10150c */
[----:B------:R-:W-:Y:S01]  /*4250*/  FADD.FTZ R91, R90, R91 ;  /* 0x0000005b5a5b7221 */ /* 0x000fe20000010000 */
[----:B------:R-:W-:Y:S01]  /*4260*/  PRMT R20, R0, 0x7632, R20 ;  /* 0x0000763200147816 */ /* 0x000fe20000000014 */
[----:B------:R-:W-:Y:S02]  /*4270*/  @!P2 STG.E.U16 desc[UR12][R12.64+-0x80], R33 ;  /* 0xffff80210c00a986 */ /* 0x000fe4000c10150c */
[----:B------:R-:W-:-:S02]  /*4280*/  FADD.FTZ R92, R91, R92 ;  /* 0x0000005c5b5c7221 */ /* 0x000fc40000010000 */
[----:B------:R-:W-:Y:S02]  /*4290*/  @!P1 STG.E.U16 desc[UR12][R12.64+-0x1c0], R23 ;  /* 0xfffe40170c009986 */ /* 0x000fe4000c10150c */
[----:B------:R-:W-:Y:S02]  /*42a0*/  FADD.FTZ R93, R92, R93 ;  /* 0x0000005d5c5d7221 */ /* 0x000fe40000010000 */
[----:B------:R0:W-:Y:S02]  /*42b0*/  @!P6 STG.E.U16 desc[UR12][R12.64+-0x40], R35 ;  /* 0xffffc0230c00e986 */ /* 0x0001e4000c10150c */
[----:B------:R-:W-:Y:S01]  /*42c0*/  FADD.FTZ R93, R93, R94 ;  /* 0x0000005e5d5d7221 */ /* 0x000fe20000010000 */
[----:B------:R-:W-:Y:S03]  /*42d0*/  BAR.SYNC.DEFER_BLOCKING 0x0 ;  /* 0x0000000000007b1d */ /* 0x000fe60000010000 */
[----:B------:R-:W-:-:S04]  /*42e0*/  FADD.FTZ R74, R93, R88 ;  /* 0x000000585d4a7221 */ /* 0x000fc80000010000 */
[----:B------:R-:W-:Y:S01]  /*42f0*/  FADD.FTZ R74, R74, R87 ;  /* 0x000000574a4a7221 */ /* 0x000fe20000010000 */
[----:B0-----:R-:W-:-:S04]  /*4300*/  F2FP.BF16.F32.PACK_AB R13, R87, R88 ;  /* 0x00000058570d723e */ /* 0x001fc800000010ff */
[----:B------:R-:W-:Y:S01]  /*4310*/  PRMT R12, R13, 0x7632, R12 ;  /* 0x000076320d0c7816 */ /* 0x000fe2000000000c */
        /* <DEDUP_REMOVED lines=38> */
.L_x_8863:
[----:B------:R-:W-:Y:S05]  /*4580*/  BSYNC B0 ;  /* 0x0000000000007941 */ /* 0x000fea0003800000 */
.L_x_8862:
[----:B0-----:R-:W0:Y:S01]  /*4590*/  LDC.64 R16, c[0x0][0x3f0] ;  /* 0x0000fc00ff107b82 */ /* 0x001e220000000a00 */
[----:B------:R-:W-:Y:S01]  /*45a0*/  MOV R2, R12 ;  /* 0x0000000c00027202 */ /* 0x000fe20000000f00 */
[----:B------:R-:W-:Y:S01]  /*45b0*/  IMAD.MOV.U32 R3, RZ, RZ, R27 ;  /* 0x000000ffff037224 */ /* 0x000fe200078e001b */
[----:B------:R-:W-:Y:S01]  /*45c0*/  ULDC.64 UR4, c[0x0][0x3b0] ;  /* 0x0000ec0000047ab9 */ /* 0x000fe20000000a00 */
[----:B------:R-:W-:Y:S01]  /*45d0*/  IADD3 R13, P1, R46, -0x1c0, RZ ;  /* 0xfffffe402e0d7810 */ /* 0x000fe20007f3e0ff */
[----:B------:R-:W-:Y:S01]  /*45e0*/  IMAD R15, R41, UR4, RZ ;  /* 0x00000004290f7c24 */ /* 0x000fe2000f8e02ff */
[-C--:B------:R-:W-:Y:S01]  /*45f0*/  ISETP.GE.AND P5, PT, R50, R0.reuse, PT ;  /* 0x000000003200720c */ /* 0x080fe20003fa6270 */
[C---:B------:R-:W-:Y:S01]  /*4600*/  IMAD.WIDE.U32 R2, R40.reuse, UR4, R2 ;  /* 0x0000000428027c25 */ /* 0x040fe2000f8e0002 */
[-C--:B------:R-:W-:Y:S02]  /*4610*/  ISETP.GE.AND P6, PT, R49, R0.reuse, PT ;  /* 0x000000003100720c */ /* 0x080fe40003fc6270 */
[-C--:B------:R-:W-:Y:S01]  /*4620*/  ISETP.GE.AND P4, PT, R51, R0.reuse, PT ;  /* 0x000000003300720c */ /* 0x080fe20003f86270 */
[----:B------:R-:W-:Y:S01]  /*4630*/  IMAD R15, R40, UR5, R15 ;  /* 0x00000005280f7c24 */ /* 0x000fe2000f8e020f */
[----:B------:R-:W-:-:S02]  /*4640*/  ISETP.GE.AND P3, PT, R52, R0, PT ;  /* 0x000000003400720c */ /* 0x000fc40003f66270 */
[----:B------:R-:W-:Y:S02]  /*4650*/  IADD3 R63, R63, 0x1, RZ ;  /* 0x000000013f3f7810 */ /* 0x000fe40007ffe0ff */
[----:B0-----:R-:W-:Y:S02]  /*4660*/  IADD3 R12, P2, R13, R16, RZ ;  /* 0x000000100d0c7210 */ /* 0x001fe40007f5e0ff */
[----:B------:R-:W-:Y:S02]  /*4670*/  IADD3 R13, P0, R39, R2, RZ ;  /* 0x00000002270d7210 */ /* 0x000fe40007f1e0ff */
[----:B------:R-:W-:Y:S02]  /*4680*/  IADD3.X R48, R17, -0x1, R48, P2, P1 ;  /* 0xffffffff11307810 */ /* 0x000fe400017e2430 */
[----:B------:R-:W-:Y:S02]  /*4690*/  IADD3.X R3, R37, R15, R3, P0, !PT ;  /* 0x0000000f25037210 */ /* 0x000fe400007fe403 */
[----:B------:R-:W-:-:S02]  /*46a0*/  LEA R2, P2, R13, R12, 0x1 ;  /* 0x0000000c0d027211 */ /* 0x000fc400078408ff */
[----:B------:R-:W-:Y:S02]  /*46b0*/  ISETP.GE.AND P0, PT, R55, R0, PT ;  /* 0x000000003700720c */ /* 0x000fe40003f06270 */
[----:B------:R-:W-:Y:S02]  /*46c0*/  LEA.HI.X R3, R13, R48, R3, 0x1, P2 ;  /* 0x000000300d037211 */ /* 0x000fe400010f0c03 */
[-C--:B------:R-:W-:Y:S02]  /*46d0*/  ISETP.GE.AND P1, PT, R54, R0.reuse, PT ;  /* 0x000000003600720c */ /* 0x080fe40003f26270 */
[----:B------:R-:W-:Y:S01]  /*46e0*/  ISETP.GE.AND P2, PT, R53, R0, PT ;  /* 0x000000003500720c */ /* 0x000fe20003f46270 */
[----:B------:R0:W-:Y:S04]  /*46f0*/  @!P5 STG.E.U16 desc[UR12][R2.64+0x140], R25 ;  /* 0x000140190200d986 */ /* 0x0001e8000c10150c */
[----:B------:R0:W-:Y:S04]  /*4700*/  @!P6 STG.E.U16 desc[UR12][R2.64+0x180], R85 ;  /* 0x000180550200e986 */ /* 0x0001e8000c10150c */
        /* <DEDUP_REMOVED lines=9> */
[----:B------:R-:W-:Y:S01]  /*47a0*/  IADD3.X R75, R75, -0x1, RZ, P1, !PT ;  /* 0xffffffff4b4b7810 */ /* 0x000fe20000ffe4ff */
[----:B------:R0:W-:Y:S01]  /*47b0*/  @!P3 STG.E.U16 desc[UR12][R2.64+0xc0], R23 ;  /* 0x0000c0170200b986 */ /* 0x0001e2000c10150c */
[----:B------:R-:W-:Y:S02]  /*47c0*/  IADD3 R73, P3, R73, -0x200, RZ ;  /* 0xfffffe0049497810 */ /* 0x000fe40007f7e0ff */
[----:B------:R-:W-:-:S02]  /*47d0*/  IADD3.X R67, R67, -0x1, RZ, P2, !PT ;  /* 0xffffffff43437810 */ /* 0x000fc400017fe4ff */
[----:B------:R-:W-:Y:S01]  /*47e0*/  IADD3.X R71, R71, -0x1, RZ, P3, !PT ;  /* 0xffffffff47477810 */ /* 0x000fe20001ffe4ff */
[----:B------:R-:W-:Y:S08]  /*47f0*/  @P4 BRA `(.L_x_8864) ;  /* 0xffffffc000dc4947 */ /* 0x000ff0000383ffff */
.L_x_8836:
        /* <DEDUP_REMOVED lines=26> */
.L_x_8866:
[----:B------:R-:W-:Y:S05]  /*49a0*/  BSYNC B0 ;  /* 0x0000000000007941 */ /* 0x000fea0003800000 */
.L_x_8865:
        /* <DEDUP_REMOVED lines=29> */
.L_x_8868:
[----:B------:R-:W0:Y:S02]  /*4b80*/  S2R R13, SR_TID.X ;  /* 0x00000000000d7919 */ /* 0x000e240000002100 */
.L_x_8869:
[----:B------:R-:W-:Y:S05]  /*4b90*/  BSYNC B0 ;  /* 0x0000000000007941 */ /* 0x000fea0003800000 */
.L_x_8867:
[----:B------:R-:W-:Y:S02]  /*4ba0*/  ULDC UR16, c[0x0][0x21c] ;  /* 0x0000870000107ab9 */ /* 0x000fe40000000800 */
[----:B0-----:R-:W-:-:S13]  /*4bb0*/  ISETP.GE.AND P0, PT, R13, UR16, PT ;  /* 0x000000100d007c0c */ /* 0x001fda000bf06270 */
[----:B------:R-:W-:Y:S05]  /*4bc0*/  @P0 EXIT ;  /* 0x000000000000094d */ /* 0x000fea0003800000 */
[----:B------:R-:W0:Y:S01]  /*4bd0*/  S2UR UR5, SR_CgaCtaId ;  /* 0x00000000000579c3 */ /* 0x000e220000008800 */
[----:B------:R-:W-:Y:S01]  /*4be0*/  ULDC.64 UR6, c[0x0][0x358] ;  /* 0x0000d60000067ab9 */ /* 0x000fe20000000a00 */
[----:B------:R-:W-:Y:S01]  /*4bf0*/  ULDC.64 UR8, c[0x0][0x338] ;  /* 0x0000ce0000087ab9 */ /* 0x000fe20000000a00 */
[C---:B------:R-:W-:Y:S01]  /*4c00*/  IMAD R5, R41.reuse, UR6, RZ ;  /* 0x0000000629057c24 */ /* 0x040fe2000f8e02ff */
[----:B------:R-:W-:Y:S01]  /*4c10*/  BSSY B0, `(.L_x_8870) ;  /* 0x0000028000007945 */ /* 0x000fe20003800000 */
[----:B------:R-:W-:Y:S01]  /*4c20*/  IMAD R41, R41, UR8, RZ ;  /* 0x0000000829297c24 */ /* 0x000fe2000f8e02ff */
[----:B------:R-:W-:Y:S01]  /*4c30*/  UMOV UR4, 0x400 ;  /* 0x0000040000047882 */ /* 0x000fe20000000000 */
[C---:B------:R-:W-:Y:S01]  /*4c40*/  IMAD.WIDE.U32 R2, R40.reuse, UR6, RZ ;  /* 0x0000000628027c25 */ /* 0x040fe2000f8e00ff */
[----:B------:R-:W-:Y:S01]  /*4c50*/  ULDC.64 UR10, c[0x0][0x360] ;  /* 0x0000d800000a7ab9 */ /* 0x000fe20000000a00 */
[----:B------:R-:W-:Y:S02]  /*4c60*/  ULDC.64 UR14, c[0x0][0x3c8] ;  /* 0x0000f200000e7ab9 */ /* 0x000fe40000000a00 */
[C---:B------:R-:W-:Y:S01]  /*4c70*/  IMAD R5, R40.reuse, UR7, R5 ;  /* 0x0000000728057c24 */ /* 0x040fe2000f8e0205 */
[----:B------:R-:W-:Y:S01]  /*4c80*/  ULDC.64 UR6, c[0x0][0x340] ;  /* 0x0000d00000067ab9 */ /* 0x000fe20000000a00 */
[----:B------:R-:W-:-:S02]  /*4c90*/  IMAD R19, R40, UR9, R41 ;  /* 0x0000000928137c24 */ /* 0x000fc4000f8e0229 */
[----:B------:R-:W-:Y:S01]  /*4ca0*/  IMAD.WIDE.U32 R40, R40, UR8, RZ ;  /* 0x0000000828287c25 */ /* 0x000fe2000f8e00ff */
[----:B------:R-:W-:-:S03]  /*4cb0*/  ULDC.64 UR8, c[0x0][0x3c0] ;  /* 0x0000f00000087ab9 */ /* 0x000fc60000000a00 */
[----:B------:R-:W-:Y:S01]  /*4cc0*/  IMAD.IADD R21, R3, 0x1, R5 ;  /* 0x0000000103157824 */ /* 0x000fe200078e0205 */
[----:B------:R-:W-:Y:S01]  /*4cd0*/  IADD3 R19, R41, R19, RZ ;  /* 0x0000001329137210 */ /* 0x000fe20007ffe0ff */
[----:B0-----:R-:W-:-:S03]  /*4ce0*/  ULEA UR4, UR5, UR4, 0x18 ;  /* 0x0000000405047291 */ /* 0x001fc6000f8ec03f */
[----:B------:R-:W-:-:S09]  /*4cf0*/  ULDC UR5, c[0x0][0x0] ;  /* 0x0000000000057ab9 */ /* 0x000fd20000000800 */
.L_x_8871:
[----:B------:R-:W-:Y:S01]  /*4d00*/  LEA R0, R13, UR4, 0x2 ;  /* 0x000000040d007c11 */ /* 0x000fe2000f8e10ff */
[----:B------:R-:W-:Y:S01]  /*4d10*/  IMAD.MOV.U32 R5, RZ, RZ, R19 ;  /* 0x000000ffff057224 */ /* 0x000fe200078e0013 */
[----:B-1----:R-:W-:Y:S02]  /*4d20*/  SHF.R.S32.HI R8, RZ, 0x1f, R13 ;  /* 0x0000001fff087819 */ /* 0x002fe4000001140d */
[----:B0-----:R-:W-:Y:S01]  /*4d30*/  MOV R6, R2 ;  /* 0x0000000200067202 */ /* 0x001fe20000000f00 */
        /* <DEDUP_REMOVED lines=22> */
.L_x_8870:
[----:B------:R-:W-:Y:S05]  /*4ea0*/  EXIT ;  /* 0x000000000000794d */ /* 0x000fea0003800000 */
.L_x_8872:
        /* <DEDUP_REMOVED lines=13> */
.L_x_11012:


//--------------------- .text._Z25selective_scan_bwd_kernelI32Selective_Scan_bwd_kernel_traitsILi32ELi8ELb0ELb0ELb1ELb0ELb1EN3c108BFloat16EfEEv12SSMParamsBwd --------------------------
	.section	.text._Z25selective_scan_bwd_kernelI32Selective_Scan_bwd_kernel_traitsILi32ELi8ELb0ELb0ELb1ELb0ELb1EN3c108BFloat16EfEEv12SSMParamsBwd,"ax",@progbits
	.align	128
        .global         _Z25selective_scan_bwd_kernelI32Selective_Scan_bwd_kernel_traitsILi32ELi8ELb0ELb0ELb1ELb0ELb1EN3c108BFloat16EfEEv12SSMParamsBwd
        .type           _Z25selective_scan_bwd_kernelI32Selective_Scan_bwd_kernel_traitsILi32ELi8ELb0ELb0ELb1ELb0ELb1EN3c108BFloat16EfEEv12SSMParamsBwd,@function
        .size           _Z25selective_scan_bwd_kernelI32Selective_Scan_bwd_kernel_traitsILi32ELi8ELb0ELb0ELb1ELb0ELb1EN3c108BFloat16EfEEv12SSMParamsBwd,(.L_x_11013 - _Z25selective_scan_bwd_kernelI32Selective_Scan_bwd_kernel_traitsILi32ELi8ELb0ELb0ELb1ELb0ELb1EN3c108BFloat16EfEEv12SSMParamsBwd)
        .other          _Z25selective_scan_bwd_kernelI32Selective_Scan_bwd_kernel_traitsILi32ELi8ELb0ELb0ELb1ELb0ELb1EN3c108BFloat16EfEEv12SSMParamsBwd,@"STO_CUDA_ENTRY STV_DEFAULT"
_Z25selective_scan_bwd_kernelI32Selective_Scan_bwd_kernel_traitsILi32ELi8ELb0ELb0ELb1ELb0ELb1EN3c108BFloat16EfEEv12SSMParamsBwd:
.text._Z25selective_scan_bwd_kernelI32Selective_Scan_bwd_kernel_traitsILi32ELi8ELb0ELb0ELb1ELb0ELb1EN3c108BFloat16EfEEv12SSMParamsBwd:
        /* <DEDUP_REMOVED lines=37> */
[----:B------:R-:W-:Y:S02]  /*0250*/  UIMAD.WIDE.U32 UR4, UR14, UR8, URZ ;  /* 0x000000080e0472a5 */ /* 0x000fe4000f8e003f */
        /* <DEDUP_REMOVED lines=16> */
[----:B------:R-:W-:Y:S01]  /*0360*/  LEA R7, R23, 0xffffff00, 0x8 ;  /* 0xffffff0017077811 */ /* 0x000fe200078e40ff */
[----:B------:R-:W-:Y:S01]  /*0370*/  UIMAD UR9, UR15, UR10, URZ ;  /* 0x0000000a0f0972a4 */ /* 0x000fe2000f8e023f */
[----:B-1----:R-:W-:-:S04]  /*0380*/  IMAD R0, R45, R2, RZ ;  /* 0x000000022d007224 */ /* 0x002fc800078e02ff */
[C---:B------:R-:W-:Y:S02]  /*0390*/  IMAD R0, R44.reuse, R3, R0 ;  /* 0x000000032c007224 */ /* 0x040fe400078e0200 */
[----:B------:R-:W-:-:S03]  /*03a0*/  IMAD.WIDE.U32 R2, R44, R2, UR4 ;  /* 0x000000042c027e25 */ /* 0x000fc6000f8e0002 */
[----:B------:R-:W-:Y:S02]  /*03b0*/  @P0 IADD3 R48, R48, 0x1, RZ ;  /* 0x0000000130300810 */ /* 0x000fe40007ffe0ff */
[----:B------:R-:W-:Y:S02]  /*03c0*/  SHF.R.S32.HI R9, RZ, 0x1f, R7 ;  /* 0x0000001fff097819 */ /* 0x000fe40000011407 */
[----:B------:R-:W-:Y:S01]  /*03d0*/  IADD3 R55, P0, R7, R2, RZ ;  /* 0x0000000207377210 */ /* 0x000fe20007f1e0ff */
[----:B------:R-:W-:Y:S01]  /*03e0*/  UIMAD.WIDE.U32 UR6, UR14, UR10, URZ ;  /* 0x0000000a0e0672a5 */ /* 0x000fe2000f8e003f */
[----:B------:R-:W-:Y:S01]  /*03f0*/  LOP3.LUT R6, R44, R11, RZ, 0x3c, !PT ;  /* 0x0000000b2c067212 */ /* 0x000fe200078e3cff */
[----:B------:R-:W-:Y:S01]  /*0400*/  UIMAD UR9, UR14, UR11, UR9 ;  /* 0x0000000b0e0972a4 */ /* 0x000fe2000f8e0209 */
[----:B------:R-:W-:Y:S02]  /*0410*/  IADD3.X R8, R9, R3, R0, P0, !PT ;  /* 0x0000000309087210 */ /* 0x000fe400007fe400 */
[----:B------:R-:W-:Y:S01]  /*0420*/  ULDC.64 UR10, c[0x0][0x310] ;  /* 0x0000c400000a7ab9 */ /* 0x000fe20000000a00 */
[----:B------:R-:W-:-:S02]  /*0430*/  ISETP.GE.AND P2, PT, R6, RZ, PT ;  /* 0x000000ff0600720c */ /* 0x000fc40003f46270 */
[----:B------:R-:W-:Y:S02]  /*0440*/  ISETP.NE.U32.AND P0, PT, RZ, UR10, PT ;  /* 0x0000000aff007c0c */ /* 0x000fe4000bf05070 */
[----:B------:R-:W-:Y:S02]  /*0450*/  ISETP.NE.AND P1, PT, R11, RZ, PT ;  /* 0x000000ff0b00720c */ /* 0x000fe40003f25270 */
[----:B------:R-:W-:Y:S01]  /*0460*/  ISETP.NE.AND.EX P0, PT, RZ, UR11, PT, P0 ;  /* 0x0000000bff007c0c */ /* 0x000fe2000bf05300 */
[----:B------:R-:W-:Y:S01]  /*0470*/  UIADD3 UR7, UR7, UR9, URZ ;  /* 0x0000000907077290 */ /* 0x000fe2000fffe03f */
[----:B------:R-:W-:Y:S02]  /*0480*/  ULDC.64 UR10, c[0x0][0x328] ;  /* 0x0000ca00000a7ab9 */ /* 0x000fe40000000a00 */
[----:B------:R-:W-:Y:S02]  /*0490*/  ULDC.64 UR8, c[0x0][0x260] ;  /* 0x0000980000087ab9 */ /* 0x000fe40000000a00 */
[----:B------:R-:W-:Y:S01]  /*04a0*/  UIMAD UR4, UR15, UR8, URZ ;  /* 0x000000080f0472a4 */ /* 0x000fe2000f8e023f */
[----:B------:R-:W-:-:S02]  /*04b0*/  @!P2 IMAD.MOV R48, RZ, RZ, -R48 ;  /* 0x000000ffff30a224 */ /* 0x000fc400078e0a30 */
[-C--:B--2---:R-:W-:Y:S01]  /*04c0*/  IMAD.WIDE.U32 R2, R44, R4.reuse, UR6 ;  /* 0x000000062c027e25 */ /* 0x084fe2000f8e0004 */
[----:B------:R-:W-:Y:S01]  /*04d0*/  UIMAD.WIDE.U32 UR6, UR14, UR8, URZ ;  /* 0x000000080e0672a5 */ /* 0x000fe2000f8e003f */
[----:B------:R-:W-:Y:S01]  /*04e0*/  @!P1 LOP3.LUT R48, RZ, R11, RZ, 0x33, !PT ;  /* 0x0000000bff309212 */ /* 0x000fe200078e33ff */
[----:B------:R-:W-:Y:S01]  /*04f0*/  UIMAD UR4, UR14, UR9, UR4 ;  /* 0x000000090e0472a4 */ /* 0x000fe2000f8e0204 */
[----:B------:R-:W-:Y:S01]  /*0500*/  IMAD R0, R45, R4, RZ ;  /* 0x000000042d007224 */ /* 0x000fe200078e02ff */
[----:B------:R-:W-:Y:S01]  /*0510*/  UIMAD UR8, UR15, UR10, URZ ;  /* 0x0000000a0f0872a4 */ /* 0x000fe2000f8e023f */
[----:B------:R-:W-:Y:S01]  /*0520*/  ISETP.NE.U32.AND P2, PT, R16, RZ, PT ;  /* 0x000000ff1000720c */ /* 0x000fe20003f45070 */
[----:B------:R-:W1:Y:S01]  /*0530*/  @P0 LDC R21, c[0x0][0x214] ;  /* 0x00008500ff150b82 */ /* 0x000e620000000800 */
[----:B------:R-:W-:Y:S01]  /*0540*/  SHF.R.S32.HI R49, RZ, 0x1f, R48 ;  /* 0x0000001fff317819 */ /* 0x000fe20000011430 */
[----:B------:R-:W-:Y:S01]  /*0550*/  UIADD3 UR7, UR7, UR4, URZ ;  /* 0x0000000407077290 */ /* 0x000fe2000fffe03f */
[----:B------:R-:W-:Y:S01]  /*0560*/  IMAD R0, R44, R5, R0 ;  /* 0x000000052c007224 */ /* 0x000fe200078e0200 */
[----:B------:R-:W-:Y:S01]  /*0570*/  UIMAD.WIDE.U32 UR4, UR14, UR10, URZ ;  /* 0x0000000a0e0472a5 */ /* 0x000fe2000f8e003f */
[----:B------:R-:W-:Y:S01]  /*0580*/  ISETP.NE.AND.EX P2, PT, R17, RZ, PT, P2 ;  /* 0x000000ff1100720c */ /* 0x000fe20003f45320 */
[----:B------:R-:W-:Y:S01]  /*0590*/  UIMAD UR8, UR14, UR11, UR8 ;  /* 0x0000000b0e0872a4 */ /* 0x000fe2000f8e0208 */
[----:B------:R-:W-:Y:S01]  /*05a0*/  IADD3 R59, P1, R7, R2, RZ ;  /* 0x00000002073b7210 */ /* 0x000fe20007f3e0ff */
[----:B----4-:R-:W-:Y:S01]  /*05b0*/  IMAD R2, R49, R14, RZ ;  /* 0x0000000e31027224 */ /* 0x010fe200078e02ff */
[----:B------:R-:W2:Y:S01]  /*05c0*/  @P0 LDC R25, c[0x0][0x21c] ;  /* 0x00008700ff190b82 */ /* 0x000ea20000000800 */
[----:B------:R-:W-:Y:S01]  /*05d0*/  UIADD3 UR5, UR5, UR8, URZ ;  /* 0x0000000805057290 */ /* 0x000fe2000fffe03f */
[----:B------:R-:W-:Y:S01]  /*05e0*/  IADD3.X R6, R9, R3, R0, P1, !PT ;  /* 0x0000000309067210 */ /* 0x000fe20000ffe400 */
[----:B------:R-:W-:Y:S01]  /*05f0*/  IMAD R0, R45, R12, RZ ;  /* 0x0000000c2d007224 */ /* 0x000fe200078e02ff */
[----:B------:R-:W-:Y:S01]  /*0600*/  ISETP.NE.U32.AND P1, PT, R18, RZ, PT ;  /* 0x000000ff1200720c */ /* 0x000fe20003f25070 */
[----:B------:R-:W-:-:S02]  /*0610*/  IMAD R11, R48, R15, R2 ;  /* 0x0000000f300b7224 */ /* 0x000fc400078e0202 */
[----:B------:R-:W-:Y:S02]  /*0620*/  IMAD.WIDE.U32 R4, R48, R14, UR6 ;  /* 0x0000000630047e25 */ /* 0x000fe4000f8e000e */
[----:B------:R-:W4:Y:S01]  /*0630*/  @P0 LDC.64 R14, c[0x0][0x310] ;  /* 0x0000c400ff0e0b82 */ /* 0x000f220000000a00 */
[----:B------:R-:W-:Y:S01]  /*0640*/  ISETP.NE.AND.EX P1, PT, R19, RZ, PT, P1 ;  /* 0x000000ff1300720c */ /* 0x000fe20003f25310 */
[C---:B------:R-:W-:Y:S02]  /*0650*/  IMAD R0, R44.reuse, R13, R0 ;  /* 0x0000000d2c007224 */ /* 0x040fe400078e0200 */
[C---:B------:R-:W-:Y:S01]  /*0660*/  IMAD.WIDE.U32 R2, R44.reuse, R12, UR4 ;  /* 0x000000042c027e25 */ /* 0x040fe2000f8e000c */
[----:B------:R-:W-:Y:S02]  /*0670*/  CS2R R12, SRZ ;  /* 0x00000000000c7805 */ /* 0x000fe4000001ff00 */
[----:B------:R-:W-:Y:S02]  /*0680*/  IADD3 R56, P5, R7, R4, RZ ;  /* 0x0000000407387210 */ /* 0x000fe40007fbe0ff */
[----:B------:R-:W-:-:S02]  /*0690*/  @P2 LEA R12, P3, R44, R16, 0x2 ;  /* 0x000000102c0c2211 */ /* 0x000fc400078610ff */
[----:B------:R-:W-:Y:S02]  /*06a0*/  IADD3 R7, P4, R7, R2, RZ ;  /* 0x0000000207077210 */ /* 0x000fe40007f9e0ff */
[----:B------:R-:W-:Y:S02]  /*06b0*/  @P2 LEA.HI.X R13, R44, R17, R45, 0x2, P3 ;  /* 0x000000112c0d2211 */ /* 0x000fe400018f142d */
[----:B------:R-:W-:Y:S02]  /*06c0*/  ISETP.GE.AND P2, PT, R23, 0x1, PT ;  /* 0x000000011700780c */ /* 0x000fe40003f46270 */
[----:B------:R-:W-:Y:S01]  /*06d0*/  IADD3.X R2, R9, R3, R0, P4, !PT ;  /* 0x0000000309027210 */ /* 0x000fe200027fe400 */
[----:B-1----:R-:W-:Y:S01]  /*06e0*/  @P0 IMAD R0, R21, UR14, R44 ;  /* 0x0000000e15000c24 */ /* 0x002fe2000f8e022c */
[----:B------:R-:W-:Y:S02]  /*06f0*/  IADD3 R4, R5, R11, RZ ;  /* 0x0000000b05047210 */ /* 0x000fe40007ffe0ff */
[----:B------:R-:W-:-:S02]  /*0700*/  CS2R R10, SRZ ;  /* 0x00000000000a7805 */ /* 0x000fc4000001ff00 */
[----:B0-----:R-:W-:Y:S01]  /*0710*/  LEA R53, P4, R55, R26, 0x1 ;  /* 0x0000001a37357211 */ /* 0x001fe200078808ff */
[----:B------:R-:W-:Y:S01]  /*0720*/  @P0 IMAD R0, R0, R23, RZ ;  /* 0x0000001700000224 */ /* 0x000fe200078e02ff */
[----:B------:R-:W-:Y:S01]  /*0730*/  @P1 LEA R10, P3, R44, R18, 0x2 ;  /* 0x000000122c0a1211 */ /* 0x000fe200078610ff */
[----:B------:R-:W-:Y:S01]  /*0740*/  IMAD.X R9, R9, 0x1, R4, P5 ;  /* 0x0000000109097824 */ /* 0x000fe200028e0604 */
[----:B------:R-:W-:Y:S01]  /*0750*/  LEA.HI.X R55, R55, R27, R8, 0x1, P4 ;  /* 0x0000001b37377211 */ /* 0x000fe200020f0c08 */
[----:B--2---:R-:W-:Y:S01]  /*0760*/  @P0 IMAD R3, R0, R25, RZ ;  /* 0x0000001900030224 */ /* 0x004fe200078e02ff */
[----:B------:R-:W-:Y:S02]  /*0770*/  @P1 LEA.HI.X R11, R44, R19, R45, 0x2, P3 ;  /* 0x000000132c0b1211 */ /* 0x000fe400018f142d */
[----:B---3--:R-:W-:Y:S02]  /*0780*/  LEA R57, P1, R59, R28, 0x1 ;  /* 0x0000001c3b397211 */ /* 0x008fe400078208ff */
[----:B------:R-:W-:-:S02]  /*0790*/  LEA R61, P3, R7, R62, 0x1 ;  /* 0x0000003e073d7211 */ /* 0x000fc400078608ff */
[C---:B------:R-:W-:Y:S01]  /*07a0*/  LEA R54, P4, R56.reuse, R30, 0x1 ;  /* 0x0000001e38367211 */ /* 0x040fe200078808ff */
[----:B----4-:R-:W-:Y:S01]  /*07b0*/  @P0 IMAD.WIDE R14, R3, 0x8, R14 ;  /* 0x00000008030e0825 */ /* 0x010fe200078e020e */
[----:B------:R-:W-:Y:S02]  /*07c0*/  LEA.HI.X R59, R59, R29, R6, 0x1, P1 ;  /* 0x0000001d3b3b7211 */ /* 0x000fe400008f0c06 */
[----:B------:R-:W-:Y:S02]  /*07d0*/  CS2R R50, SRZ ;  /* 0x0000000000327805 */ /* 0x000fe4000001ff00 */
[----:B------:R-:W-:Y:S02]  /*07e0*/  LEA.HI.X R63, R7, R63, R2, 0x1, P3 ;  /* 0x0000003f073f7211 */ /* 0x000fe400018f0c02 */
[----:B------:R-:W-:Y:S02]  /*07f0*/  @!P0 CS2R R14, SRZ ;  /* 0x00000000000e8805 */ /* 0x000fe4000001ff00 */
[----:B------:R-:W-:Y:S01]  /*0800*/  LEA.HI.X R56, R56, R31, R9, 0x1, P4 ;  /* 0x0000001f38387211 */ /* 0x000fe200020f0c09 */
[----:B------:R-:W-:Y:S06]  /*0810*/  @!P2 BRA `(.L_x_8873) ;  /* 0x000000580004a947 */ /* 0x000fec0003800000 */
[----:B------:R-:W0:Y:S01]  /*0820*/  S2R R52, SR_TID.X ;  /* 0x0000000000347919 */ /* 0x000e220000002100 */
[----:B------:R-:W1:Y:S01]  /*0830*/  S2UR UR5, SR_CgaCtaId ;  /* 0x00000000000579c3 */ /* 0x000e620000008800 */
[----:B------:R-:W-:Y:S01]  /*0840*/  UMOV UR4, 0x400 ;  /* 0x0000040000047882 */ /* 0x000fe20000000000 */
[----:B------:R-:W-:Y:S01]  /*0850*/  CS2R R50, SRZ ;  /* 0x0000000000327805 */ /* 0x000fe2000001ff00 */
[----:B------:R-:W2:Y:S01]  /*0860*/  S2R R58, SR_LANEID ;  /* 0x00000000003a7919 */ /* 0x000ea20000000000 */
[----:B-1----:R-:W-:-:S04]  /*0870*/  ULEA UR5, UR5, UR4, 0x18 ;  /* 0x0000000405057291 */ /* 0x002fc8000f8ec03f */
[----:B------:R-:W-:Y:S01]  /*0880*/  UIADD3 UR4, UR5, 0x220, URZ ;  /* 0x0000022005047890 */ /* 0x000fe2000fffe03f */
[C---:B0-----:R-:W-:Y:S01]  /*0890*/  SHF.L.U32 R0, R52.reuse, 0x3, RZ ;  /* 0x0000000334007819 */ /* 0x041fe200000006ff */
[C---:B------:R-:W-:Y:S01]  /*08a0*/  VIADD R3, R52.reuse, 0x20 ;  /* 0x0000002034037836 */ /* 0x040fe20000000000 */
[C---:B------:R-:W-:Y:S01]  /*08b0*/  IADD3 R5, R52.reuse, 0x40, RZ ;  /* 0x0000004034057810 */ /* 0x040fe20007ffe0ff */
[C---:B------:R-:W-:Y:S01]  /*08c0*/  VIADD R7, R52.reuse, 0x60 ;  /* 0x0000006034077836 */ /* 0x040fe20000000000 */
[C---:B------:R-:W-:Y:S01]  /*08d0*/  IADD3 R17, R52.reuse, 0x80, RZ ;  /* 0x0000008034117810 */ /* 0x040fe20007ffe0ff */
[C---:B------:R-:W-:Y:S01]  /*08e0*/  VIADD R19, R52.reuse, 0xa0 ;  /* 0x000000a034137836 */ /* 0x040fe20000000000 */
[C---:B------:R-:W-:Y:S01]  /*08f0*/  IADD3 R21, R52.reuse, 0xc0, RZ ;  /* 0x000000c034157810 */ /* 0x040fe20007ffe0ff */
[----:B------:R-:W-:Y:S01]  /*0900*/  VIADD R23, R52, 0xe0 ;  /* 0x000000e034177836 */ /* 0x000fe20000000000 */
[----:B------:R-:W-:Y:S02]  /*0910*/  LOP3.LUT R9, R0, 0xffffff00, RZ, 0xc0, !PT ;  /* 0xffffff0000097812 */ /* 0x000fe400078ec0ff */
[----:B------:R-:W-:-:S02]  /*0920*/  LEA.HI.SX32 R3, R3, R52, 0x1b ;  /* 0x0000003403037211 */ /* 0x000fc400078fdaff */
[-C--:B------:R-:W-:Y:S02]  /*0930*/  LEA.HI.SX32 R5, R5, R52.reuse, 0x1b ;  /* 0x0000003405057211 */ /* 0x080fe400078fdaff */
[-C--:B------:R-:W-:Y:S02]  /*0940*/  LEA.HI.SX32 R7, R7, R52.reuse, 0x1b ;  /* 0x0000003407077211 */ /* 0x080fe400078fdaff */
[-C--:B------:R-:W-:Y:S02]  /*0950*/  LEA.HI.SX32 R17, R17, R52.reuse, 0x1b ;  /* 0x0000003411117211 */ /* 0x080fe400078fdaff */
[-C--:B------:R-:W-:Y:S02]  /*0960*/  LEA.HI.SX32 R19, R19, R52.reuse, 0x1b ;  /* 0x0000003413137211 */ /* 0x080fe400078fdaff */
[-C--:B------:R-:W-:Y:S02]  /*0970*/  LEA.HI.SX32 R21, R21, R52.reuse, 0x1b ;  /* 0x0000003415157211 */ /* 0x080fe400078fdaff */
[----:B------:R-:W-:-:S02]  /*0980*/  LEA.HI.SX32 R23, R23, R52, 0x1b ;  /* 0x0000003417177211 */ /* 0x000fc400078fdaff */
[----:B------:R-:W-:Y:S02]  /*0990*/  LOP3.LUT R8, R9, 0x1f, R52, 0xf8, !PT ;  /* 0x0000001f09087812 */ /* 0x000fe400078ef834 */
[----:B------:R-:W-:Y:S02]  /*09a0*/  LEA.HI.SX32 R60, R0, R0, 0x1b ;  /* 0x00000000003c7211 */ /* 0x000fe400078fdaff */
[----:B------:R-:W-:Y:S02]  /*09b0*/  LOP3.LUT R159, R52, 0x1f, RZ, 0xc0, !PT ;  /* 0x0000001f349f7812 */ /* 0x000fe400078ec0ff */
[----:B------:R-:W-:Y:S02]  /*09c0*/  LEA R62, R3, UR5, 0x2 ;  /* 0x00000005033e7c11 */ /* 0x000fe4000f8e10ff */
[----:B------:R-:W-:Y:S02]  /*09d0*/  LEA R64, R5, UR5, 0x2 ;  /* 0x0000000505407c11 */ /* 0x000fe4000f8e10ff */
[----:B------:R-:W-:-:S02]  /*09e0*/  LEA R65, R7, UR5, 0x2 ;  /* 0x0000000507417c11 */ /* 0x000fc4000f8e10ff */
[----:B------:R-:W-:Y:S02]  /*09f0*/  LEA R66, R17, UR5, 0x2 ;  /* 0x0000000511427c11 */ /* 0x000fe4000f8e10ff */
[----:B------:R-:W-:Y:S02]  /*0a00*/  LEA R67, R19, UR5, 0x2 ;  /* 0x0000000513437c11 */ /* 0x000fe4000f8e10ff */
[----:B------:R-:W-:Y:S02]  /*0a10*/  LEA R68, R21, UR5, 0x2 ;  /* 0x0000000515447c11 */ /* 0x000fe4000f8e10ff */
[----:B------:R-:W-:Y:S02]  /*0a20*/  LEA R69, R23, UR5, 0x2 ;  /* 0x0000000517457c11 */ /* 0x000fe4000f8e10ff */
[----:B------:R-:W-:Y:S02]  /*0a30*/  SHF.R.S32.HI R9, RZ, 0x1f, R8 ;  /* 0x0000001fff097819 */ /* 0x000fe40000011408 */
[----:B------:R-:W-:-:S02]  /*0a40*/  LOP3.LUT R70, R8, 0x20, RZ, 0xfc, !PT ;  /* 0x0000002008467812 */ /* 0x000fc400078efcff */
[C---:B------:R-:W-:Y:S02]  /*0a50*/  LOP3.LUT R71, R8.reuse, 0x40, RZ, 0xfc, !PT ;  /* 0x0000004008477812 */ /* 0x040fe400078efcff */
[C---:B------:R-:W-:Y:S02]  /*0a60*/  LOP3.LUT R72, R8.reuse, 0x60, RZ, 0xfc, !PT ;  /* 0x0000006008487812 */ /* 0x040fe400078efcff */
[C---:B------:R-:W-:Y:S02]  /*0a70*/  LOP3.LUT R73, R8.reuse, 0x80, RZ, 0xfc, !PT ;  /* 0x0000008008497812 */ /* 0x040fe400078efcff */
[C---:B------:R-:W-:Y:S02]  /*0a80*/  LOP3.LUT R74, R8.reuse, 0xa0, RZ, 0xfc, !PT ;  /* 0x000000a0084a7812 */ /* 0x040fe400078efcff */
[C---:B------:R-:W-:Y:S02]  /*0a90*/  LOP3.LUT R75, R8.reuse, 0xc0, RZ, 0xfc, !PT ;  /* 0x000000c0084b7812 */ /* 0x040fe400078efcff */
[----:B------:R-:W-:-:S02]  /*0aa0*/  LOP3.LUT R76, R8, 0xe0, RZ, 0xfc, !PT ;  /* 0x000000e0084c7812 */ /* 0x000fc400078efcff */
[----:B------:R-:W-:Y:S01]  /*0ab0*/  LEA R60, R60, UR4, 0x2 ;  /* 0x000000043c3c7c11 */ /* 0x000fe2000f8e10ff */
[----:B--2---:R-:W-:-:S06]  /*0ac0*/  UMOV UR4, URZ ;  /* 0x0000003f00047c82 */ /* 0x004fcc0008000000 */
.L_x_8905:
[----:B0-----:R-:W0:Y:S01]  /*0ad0*/  LDC R96, c[0x0][0x224] ;  /* 0x00008900ff607b82 */ /* 0x001e220000000800 */
[----:B------:R-:W-:Y:S01]  /*0ae0*/  ULDC UR7, c[0x0][0x218] ;  /* 0x0000860000077ab9 */ /* 0x000fe20000000800 */
[----:B------:R-:W-:Y:S02]  /*0af0*/  LEA R2, P3, R8, R53, 0x1 ;  /* 0x0000003508027211 */ /* 0x000fe400078608ff */
        /* <DEDUP_REMOVED lines=8> */
[----:B------:R-:W-:Y:S01]  /*0b80*/  BAR.SYNC.DEFER_BLOCKING 0x0 ;  /* 0x0000000000007b1d */ /* 0x000fe20000010000 */
[----:B------:R-:W-:Y:S02]  /*0b90*/  LEA.HI.X R3, R8, R55, R9, 0x1, P3 ;  /* 0x0000003708037211 */ /* 0x000fe400018f0c09 */
[----:B0-----:R-:W-:Y:S01]  /*0ba0*/  IADD3 R77, R96, -UR4, RZ ;  /* 0x80000004604d7c10 */ /* 0x001fe2000fffe0ff */
[C---:B------:R-:W-:Y:S01]  /*0bb0*/  VIADD R23, R58.reuse, 0x20 ;  /* 0x000000203a177836 */ /* 0x040fe20000000000 */
[----:B------:R-:W-:-:S02]  /*0bc0*/  IADD3 R25, R58, 0x40, RZ ;  /* 0x000000403a197810 */ /* 0x000fc40007ffe0ff */
[C---:B------:R-:W-:Y:S01]  /*0bd0*/  LEA.HI.SX32 R78, R58.reuse, R58, 0x1b ;  /* 0x0000003a3a4e7211 */ /* 0x040fe200078fdaff */
[C---:B------:R-:W-:Y:S01]  /*0be0*/  VIADD R29, R58.reuse, 0xe0 ;  /* 0x000000e03a1d7836 */ /* 0x040fe20000000000 */
[----:B------:R-:W-:Y:S01]  /*0bf0*/  LEA R6, R77, 0xffffff00, 0x8 ;  /* 0xffffff004d067811 */ /* 0x000fe200078e40ff */
[----:B------:R-:W0:Y:S01]  /*0c00*/  LDC.64 R32, c[0x0][0x2a0] ;  /* 0x0000a800ff207b82 */ /* 0x000e220000000a00 */
[----:B------:R-:W-:Y:S01]  /*0c10*/  IADD3 R27, R58, 0xc0, RZ ;  /* 0x000000c03a1b7810 */ /* 0x000fe20007ffe0ff */
[----:B------:R-:W-:Y:S01]  /*0c20*/  ULDC.64 UR8, c[0x0][0x2a8] ;  /* 0x0000aa0000087ab9 */ /* 0x000fe20000000a00 */
[----:B------:R-:W-:Y:S01]  /*0c30*/  IADD3 R79, -R6, UR7, RZ ;  /* 0x00000007064f7c10 */ /* 0x000fe2000fffe1ff */
[----:B------:R-:W-:-:S03]  /*0c40*/  ULDC.64 UR10, c[0x0][0x318] ;  /* 0x0000c600000a7ab9 */ /* 0x000fc60000000a00 */
[-C--:B------:R-:W-:Y:S01]  /*0c50*/  ISETP.GE.AND P0, PT, R8, R79.reuse, PT ;  /* 0x0000004f0800720c */ /* 0x080fe20003f06270 */
[----:B-1----:R-:W1:Y:S01]  /*0c60*/  LDC.64 R36, c[0x0][0x2b0] ;  /* 0x0000ac00ff247b82 */ /* 0x002e620000000a00 */
[-C--:B------:R-:W-:Y:S02]  /*0c70*/  ISETP.GE.AND P1, PT, R70, R79.reuse, PT ;  /* 0x0000004f4600720c */ /* 0x080fe40003f26270 */
[-C--:B------:R-:W-:Y:S02]  /*0c80*/  ISETP.GE.AND P2, PT, R71, R79.reuse, PT ;  /* 0x0000004f4700720c */ /* 0x080fe40003f46270 */
        /* <DEDUP_REMOVED lines=17> */
[----:B------:R-:W-:Y:S01]  /*0da0*/  LEA R81, R25, UR5, 0x1 ;  /* 0x0000000519517c11 */ /* 0x000fe2000f8e08ff */
[C---:B0-----:R-:W-:Y:S01]  /*0db0*/  VIADD R3, R58.reuse, 0x60 ;  /* 0x000000603a037836 */ /* 0x041fe20000000000 */
[C---:B------:R-:W-:Y:S01]  /*0dc0*/  IADD3 R23, R58.reuse, 0x80, RZ ;  /* 0x000000803a177810 */ /* 0x040fe20007ffe0ff */
[----:B------:R-:W-:-:S03]  /*0dd0*/  VIADD R25, R58, 0xa0 ;  /* 0x000000a03a197836 */ /* 0x000fc60000000000 */
[-C--:B------:R-:W-:Y:S02]  /*0de0*/  LEA.HI.SX32 R3, R3, R58.reuse, 0x1b ;  /* 0x0000003a03037211 */ /* 0x080fe400078fdaff */
[-C--:B------:R-:W-:Y:S02]  /*0df0*/  LEA.HI.SX32 R23, R23, R58.reuse, 0x1b ;  /* 0x0000003a17177211 */ /* 0x080fe400078fdaff */
[-C--:B------:R-:W-:Y:S02]  /*0e00*/  LEA.HI.SX32 R25, R25, R58.reuse, 0x1b ;  /* 0x0000003a19197211 */ /* 0x080fe400078fdaff */
[-C--:B------:R-:W-:Y:S02]  /*0e10*/  LEA.HI.SX32 R27, R27, R58.reuse, 0x1b ;  /* 0x0000003a1b1b7211 */ /* 0x080fe400078fdaff */
[----:B------:R-:W-:Y:S02]  /*0e20*/  LEA R82, R3, UR5, 0x1 ;  /* 0x0000000503527c11 */ /* 0x000fe4000f8e08ff */
[----:B------:R-:W-:-:S02]  /*0e30*/  LEA.HI.SX32 R29, R29, R58, 0x1b ;  /* 0x0000003a1d1d7211 */ /* 0x000fc400078fdaff */
[----:B------:R-:W-:Y:S02]  /*0e40*/  LEA R83, R23, UR5, 0x1 ;  /* 0x0000000517537c11 */ /* 0x000fe4000f8e08ff */
[----:B------:R-:W-:Y:S02]  /*0e50*/  LEA R84, R25, UR5, 0x1 ;  /* 0x0000000519547c11 */ /* 0x000fe4000f8e08ff */
[----:B------:R-:W-:Y:S02]  /*0e60*/  LEA R85, R27, UR5, 0x1 ;  /* 0x000000051b557c11 */ /* 0x000fe4000f8e08ff */
[----:B------:R-:W-:Y:S02]  /*0e70*/  LEA R86, R29, UR5, 0x1 ;  /* 0x000000051d567c11 */ /* 0x000fe4000f8e08ff */
[C---:B------:R-:W-:Y:S02]  /*0e80*/  ISETP.GE.AND P6, PT, R8.reuse, R79, PT ;  /* 0x0000004f0800720c */ /* 0x040fe40003fc6270 */
[----:B------:R-:W-:-:S02]  /*0e90*/  LEA R2, P0, R8, R57, 0x1 ;  /* 0x0000003908027211 */ /* 0x000fc400078008ff */
[----:B------:R-:W-:Y:S02]  /*0ea0*/  ISETP.GE.AND P5, PT, R70, R79, PT ;  /* 0x0000004f4600720c */ /* 0x000fe40003fa6270 */
[----:B------:R-:W-:Y:S02]  /*0eb0*/  LEA.HI.X R3, R8, R59, R9, 0x1, P0 ;  /* 0x0000003b08037211 */ /* 0x000fe400000f0c09 */
[-C--:B------:R-:W-:Y:S02]  /*0ec0*/  ISETP.GE.AND P4, PT, R71, R79.reuse, PT ;  /* 0x0000004f4700720c */ /* 0x080fe40003f86270 */
[-C--:B------:R-:W-:Y:S02]  /*0ed0*/  ISETP.GE.AND P3, PT, R72, R79.reuse, PT ;  /* 0x0000004f4800720c */ /* 0x080fe40003f66270 */
[-C--:B------:R-:W-:Y:S02]  /*0ee0*/  ISETP.GE.AND P2, PT, R73, R79.reuse, PT ;  /* 0x0000004f4900720c */ /* 0x080fe40003f46270 */
[----:B------:R-:W-:-:S02]  /*0ef0*/  ISETP.GE.AND P1, PT, R74, R79, PT ;  /* 0x0000004f4a00720c */ /* 0x000fc40003f26270 */
[----:B------:R-:W-:Y:S01]  /*0f00*/  ISETP.GE.AND P0, PT, R75, R79, PT ;  /* 0x0000004f4b00720c */ /* 0x000fe20003f06270 */
[----:B--2---:R-:W-:Y:S04]  /*0f10*/  STS.U16 [R78], R5 ;  /* 0x000000054e007388 */ /* 0x004fe80000000400 */
[----:B---3--:R-:W-:Y:S04]  /*0f20*/  STS.U16 [R80+0x40], R7 ;  /* 0x0000400750007388 */ /* 0x008fe80000000400 */
[----:B----4-:R0:W-:Y:S02]  /*0f30*/  STS.U16 [R81+0x80], R0 ;  /* 0x0000800051007388 */ /* 0x0101e40000000400 */
[----:B0-----:R-:W-:-:S02]  /*0f40*/  SHF.L.U32 R0, R58, 0x3, RZ ;  /* 0x000000033a007819 */ /* 0x001fc400000006ff */
[----:B------:R0:W-:Y:S02]  /*0f50*/  STS.U16 [R82+0xc0], R17 ;  /* 0x0000c01152007388 */ /* 0x0001e40000000400 */
[----:B------:R-:W-:Y:S02]  /*0f60*/  LEA.HI.SX32 R87, R0, R0, 0x1b ;  /* 0x0000000000577211 */ /* 0x000fe400078fdaff */
[----:B------:R2:W-:Y:S02]  /*0f70*/  STS.U16 [R83+0x100], R4 ;  /* 0x0001000453007388 */ /* 0x0005e40000000400 */
[----:B------:R-:W-:Y:S02]  /*0f80*/  LEA R87, R87, UR5, 0x1 ;  /* 0x0000000557577c11 */ /* 0x000fe4000f8e08ff */
        /* <DEDUP_REMOVED lines=17> */
[----:B--2---:R-:W-:Y:S02]  /*10a0*/  PRMT R4, RZ, 0x7610, R4 ;  /* 0x00007610ff047816 */ /* 0x004fe40000000004 */
[----:B---3--:R-:W-:Y:S02]  /*10b0*/  PRMT R19, RZ, 0x7610, R19 ;  /* 0x00007610ff137816 */ /* 0x008fe40000000013 */
[----:B----4-:R-:W-:Y:S02]  /*10c0*/  PRMT R16, RZ, 0x7610, R16 ;  /* 0x00007610ff107816 */ /* 0x010fe40000000010 */
[----:B-1----:R-:W-:Y:S01]  /*10d0*/  PRMT R21, RZ, 0x7610, R21 ;  /* 0x00007610ff157816 */ /* 0x002fe20000000015 */
        /* <DEDUP_REMOVED lines=9> */
[----:B------:R-:W-:-:S02]  /*1170*/  LEA R22, P0, R8, R61, 0x1 ;  /* 0x0000003d08167211 */ /* 0x000fc400078008ff */
[----:B------:R-:W-:Y:S02]  /*1180*/  ISETP.GE.AND P1, PT, R70, R79, PT ;  /* 0x0000004f4600720c */ /* 0x000fe40003f26270 */
[C---:B------:R-:W-:Y:S02]  /*1190*/  LEA.HI.X R23, R8.reuse, R63, R9, 0x1, P0 ;  /* 0x0000003f08177211 */ /* 0x040fe400000f0c09 */
[-C--:B------:R-:W-:Y:S02]  /*11a0*/  ISETP.GE.AND P0, PT, R8, R79.reuse, PT ;  /* 0x0000004f0800720c */ /* 0x080fe40003f06270 */
[----:B------:R-:W-:Y:S02]  /*11b0*/  PRMT R25, RZ, 0x7610, R25 ;  /* 0x00007610ff197816 */ /* 0x000fe40000000019 */
[----:B------:R-:W-:Y:S02]  /*11c0*/  PRMT R27, RZ, 0x7610, R27 ;  /* 0x00007610ff1b7816 */ /* 0x000fe4000000001b */
        /* <DEDUP_REMOVED lines=27> */
[----:B------:R-:W2:Y:S01]  /*1380*/  @!P0 LDG.E.U16 R25, desc[UR12][R22.64] ;  /* 0x0000000c16198981 */ /* 0x000ea2000c1e1500 */
[----:B------:R-:W-:-:S03]  /*1390*/  ISETP.GE.AND P0, PT, R74, R79, PT ;  /* 0x0000004f4a00720c */ /* 0x000fc60003f06270 */
[----:B------:R-:W3:Y:S01]  /*13a0*/  @!P1 LDG.E.U16 R27, desc[UR12][R22.64+0x40] ;  /* 0x0000400c161b9981 */ /* 0x000ee2000c1e1500 */
[----:B------:R-:W-:-:S03]  /*13b0*/  ISETP.GE.AND P1, PT, R75, R79, PT ;  /* 0x0000004f4b00720c */ /* 0x000fc60003f26270 */
[----:B------:R-:W4:Y:S04]  /*13c0*/  @!P2 LDG.E.U16 R24, desc[UR12][R22.64+0x80] ;  /* 0x0000800c1618a981 */ /* 0x000f28000c1e1500 */
[----:B------:R-:W4:Y:S04]  /*13d0*/  @!P3 LDG.E.U16 R29, desc[UR12][R22.64+0xc0] ;  /* 0x0000c00c161db981 */ /* 0x000f28000c1e1500 */
[----:B------:R-:W4:Y:S04]  /*13e0*/  @!P4 LDG.E.U16 R26, desc[UR12][R22.64+0x100] ;  /* 0x0001000c161ac981 */ /* 0x000f28000c1e1500 */
[----:B------:R-:W4:Y:S04]  /*13f0*/  @!P0 LDG.E.U16 R21, desc[UR12][R22.64+0x140] ;  /* 0x0001400c16158981 */ /* 0x000f28000c1e1500 */
[----:B------:R-:W4:Y:S01]  /*1400*/  @!P1 LDG.E.U16 R28, desc[UR12][R22.64+0x180] ;  /* 0x0001800c161c9981 */ /* 0x000f22000c1e1500 */
[----:B------:R-:W-:-:S13]  /*1410*/  ISETP.GE.AND P0, PT, R76, R79, PT ;  /* 0x0000004f4c00720c */ /* 0x000fda0003f06270 */
[----:B------:R0:W4:Y:S01]  /*1420*/  @!P0 LDG.E.U16 R31, desc[UR12][R22.64+0x1c0] ;  /* 0x0001c00c161f8981 */ /* 0x000122000c1e1500 */
[----:B------:R-:W-:Y:S01]  /*1430*/  IMAD R4, R32, UR15, RZ ;  /* 0x0000000f20047c24 */ /* 0x000fe2000f8e02ff */
[----:B------:R-:W-:-:S03]  /*1440*/  ISETP.GE.AND P0, PT, R8, R79, PT ;  /* 0x0000004f0800720c */ /* 0x000fc60003f06270 */
[----:B------:R-:W-:Y:S02]  /*1450*/  IMAD R33, R33, UR14, R4 ;  /* 0x0000000e21217c24 */ /* 0x000fe4000f8e0204 */
[----:B------:R-:W-:Y:S01]  /*1460*/  IMAD.WIDE.U32 R4, R32, UR14, RZ ;  /* 0x0000000e20047c25 */ /* 0x000fe2000f8e00ff */
[----:B------:R-:W-:Y:S02]  /*1470*/  IADD3 R96, -R96, UR4, RZ ;  /* 0x0000000460607c10 */ /* 0x000fe4000fffe1ff */
[----:B------:R-:W-:Y:S01]  /*1480*/  SHF.R.S32.HI R7, RZ, 0x1f, R6 ;  /* 0x0000001fff077819 */ /* 0x000fe20000011406 */
[----:B------:R-:W-:Y:S02]  /*1490*/  IMAD.IADD R5, R5, 0x1, R33 ;  /* 0x0000000105057824 */ /* 0x000fe400078e0221 */
[----:B------:R-:W-:Y:S02]  /*14a0*/  IMAD R35, R45, UR8, RZ ;  /* 0x000000082d237c24 */ /* 0x000fe4000f8e02ff */
[----:B------:R-:W-:-:S02]  /*14b0*/  IMAD R96, R96, -0x100, RZ ;  /* 0xffffff0060607824 */ /* 0x000fc400078e02ff */
[----:B0-----:R-:W-:-:S04]  /*14c0*/  IMAD.WIDE.U32 R22, R44, UR8, R4 ;  /* 0x000000082c167c25 */ /* 0x001fc8000f8e0004 */
[----:B------:R-:W-:Y:S01]  /*14d0*/  @!P0 IMAD.WIDE.U32 R4, R32, UR14, R6 ;  /* 0x0000000e20048c25 */ /* 0x000fe2000f8e0006 */
[----:B------:R-:W-:-:S03]  /*14e0*/  SHF.R.S32.HI R95, RZ, 0x1f, R96 ;  /* 0x0000001fff5f7819 */ /* 0x000fc60000011460 */
[----:B------:R-:W-:Y:S01]  /*14f0*/  IMAD R35, R44, UR9, R35 ;  /* 0x000000092c237c24 */ /* 0x000fe2000f8e0223 */
[----:B------:R-:W-:-:S03]  /*1500*/  @!P0 IADD3 R5, R33, R5, RZ ;  /* 0x0000000521058210 */ /* 0x000fc60007ffe0ff */
[----:B------:R-:W-:Y:S01]  /*1510*/  @!P0 IMAD.WIDE.U32 R4, R44, UR8, R4 ;  /* 0x000000082c048c25 */ /* 0x000fe2000f8e0004 */
[----:B------:R-:W-:Y:S01]  /*1520*/  ULDC.64 UR8, c[0x0][0x2b8] ;  /* 0x0000ae0000087ab9 */ /* 0x000fe20000000a00 */
[-C--:B------:R-:W-:Y:S02]  /*1530*/  ISETP.GE.AND P6, PT, R70, R79.reuse, PT ;  /* 0x0000004f4600720c */ /* 0x080fe40003fc6270 */
[-C--:B------:R-:W-:Y:S02]  /*1540*/  ISETP.GE.AND P4, PT, R74, R79.reuse, PT ;  /* 0x0000004f4a00720c */ /* 0x080fe40003f86270 */
[----:B------:R-:W-:Y:S02]  /*1550*/  ISETP.GE.AND P5, PT, R75, R79, PT ;  /* 0x0000004f4b00720c */ /* 0x000fe40003fa6270 */
[----:B------:R-:W-:Y:S02]  /*1560*/  PRMT R39, RZ, 0x7610, R39 ;  /* 0x00007610ff277816 */ /* 0x000fe40000000027 */
[----:B------:R-:W-:Y:S01]  /*1570*/  PRMT R41, RZ, 0x7610, R41 ;  /* 0x00007610ff297816 */ /* 0x000fe20000000029 */
[----:B--2---:R0:W-:Y:S04]  /*1580*/  STS.U16 [R78], R25 ;  /* 0x000000194e007388 */ /* 0x0041e80000000400 */
[----:B---3--:R1:W-:Y:S04]  /*1590*/  STS.U16 [R80+0x40], R27 ;  /* 0x0000401b50007388 */ /* 0x0083e80000000400 */
[----:B----4-:R2:W-:Y:S01]  /*15a0*/  STS.U16 [R81+0x80], R24 ;  /* 0x0000801851007388 */ /* 0x0105e20000000400 */
[----:B0-----:R-:W-:-:S02]  /*15b0*/  @!P0 MOV R25, R7 ;  /* 0x0000000700198202 */ /* 0x001fc40000000f00 */
[----:B-1----:R-:W-:Y:S01]  /*15c0*/  IADD3 R27, P1, R96, R22, RZ ;  /* 0x00000016601b7210 */ /* 0x002fe20007f3e0ff */
[C---:B------:R-:W-:Y:S01]  /*15d0*/  IMAD R22, R36.reuse, UR15, RZ ;  /* 0x0000000f24167c24 */ /* 0x040fe2000f8e02ff */
[----:B------:R-:W-:Y:S01]  /*15e0*/  STS.U16 [R82+0xc0], R29 ;  /* 0x0000c01d52007388 */ /* 0x000fe20000000400 */
[----:B--2---:R-:W-:Y:S01]  /*15f0*/  @!P0 IMAD.MOV.U32 R24, RZ, RZ, R6 ;  /* 0x000000ffff188224 */ /* 0x004fe200078e0006 */
[----:B------:R-:W-:Y:S02]  /*1600*/  IADD3.X R30, R95, R35, R23, P1, !PT ;  /* 0x000000235f1e7210 */ /* 0x000fe40000ffe417 */
[----:B------:R0:W-:Y:S01]  /*1610*/  STS.U16 [R83+0x100], R26 ;  /* 0x0001001a53007388 */ /* 0x0001e20000000400 */
[----:B------:R-:W-:Y:S02]  /*1620*/  IMAD R33, R37, UR14, R22 ;  /* 0x0000000e25217c24 */ /* 0x000fe4000f8e0216 */
[C---:B------:R-:W-:Y:S01]  /*1630*/  @!P0 IMAD.WIDE.U32 R24, R36.reuse, UR14, R24 ;  /* 0x0000000e24188c25 */ /* 0x040fe2000f8e0018 */
[----:B------:R1:W-:Y:S03]  /*1640*/  STS.U16 [R84+0x140], R21 ;  /* 0x0001401554007388 */ /* 0x0003e60000000400 */
[----:B------:R-:W-:Y:S01]  /*1650*/  IMAD.WIDE.U32 R22, R36, UR14, RZ ;  /* 0x0000000e24167c25 */ /* 0x000fe2000f8e00ff */
[C---:B0-----:R-:W-:Y:S01]  /*1660*/  LEA R26, P1, R8.reuse, UR10, 0x1 ;  /* 0x0000000a081a7c11 */ /* 0x041fe2000f8208ff */
[----:B------:R0:W-:Y:S02]  /*1670*/  STS.U16 [R85+0x180], R28 ;  /* 0x0001801c55007388 */ /* 0x0001e40000000400 */
[----:B------:R-:W-:Y:S01]  /*1680*/  IMAD.IADD R23, R23, 0x1, R33 ;  /* 0x0000000117177824 */ /* 0x000fe200078e0221 */
[----:B-1----:R-:W-:-:S02]  /*1690*/  LEA.HI.X R21, R8, UR11, R9, 0x1, P1 ;  /* 0x0000000b08157c11 */ /* 0x002fc400088f0c09 */
[----:B------:R-:W-:Y:S02]  /*16a0*/  @!P0 IADD3 R32, P1, R8, R4, RZ ;  /* 0x0000000408208210 */ /* 0x000fe40007f3e0ff */
[----:B------:R-:W-:Y:S02]  /*16b0*/  @!P0 IADD3 R25, R33, R25, RZ ;  /* 0x0000001921198210 */ /* 0x000fe40007ffe0ff */
[----:B0-----:R-:W-:Y:S02]  /*16c0*/  LEA R28, P2, R27, R26, 0x1 ;  /* 0x0000001a1b1c7211 */ /* 0x001fe400078408ff */
[----:B------:R-:W-:Y:S02]  /*16d0*/  @!P0 IADD3.X R5, R9, R5, R35, P1, !PT ;  /* 0x0000000509058210 */ /* 0x000fe40000ffe423 */
[----:B------:R-:W-:Y:S01]  /*16e0*/  LEA.HI.X R29, R27, R21, R30, 0x1, P2 ;  /* 0x000000151b1d7211 */ /* 0x000fe200010f0c1e */
[----:B------:R-:W-:Y:S01]  /*16f0*/  IMAD R21, R45, UR8, RZ ;  /* 0x000000082d157c24 */ /* 0x000fe2000f8e02ff */
[----:B------:R-:W-:Y:S01]  /*1700*/  @!P0 LEA R4, P1, R32, UR10, 0x1 ;  /* 0x0000000a20048c11 */ /* 0x000fe2000f8208ff */
[----:B------:R-:W-:-:S04]  /*1710*/  IMAD.WIDE.U32 R26, R44, UR8, R22 ;  /* 0x000000082c1a7c25 */ /* 0x000fc8000f8e0016 */
[----:B------:R-:W-:Y:S01]  /*1720*/  @!P0 IMAD.WIDE.U32 R22, R44, UR8, R24 ;  /* 0x000000082c168c25 */ /* 0x000fe2000f8e0018 */
[----:B------:R-:W-:-:S03]  /*1730*/  @!P0 LEA.HI.X R5, R32, UR11, R5, 0x1, P1 ;  /* 0x0000000b20058c11 */ /* 0x000fc600088f0c05 */
[----:B------:R-:W-:Y:S01]  /*1740*/  IMAD R21, R44, UR9, R21 ;  /* 0x000000092c157c24 */ /* 0x000fe2000f8e0215 */
[----:B------:R-:W-:Y:S01]  /*1750*/  ULDC.64 UR8, c[0x0][0x308] ;  /* 0x0000c20000087ab9 */ /* 0x000fe20000000a00 */
[C---:B------:R-:W-:Y:S02]  /*1760*/  @!P0 IADD3 R37, P2, R8.reuse, R22, RZ ;  /* 0x0000001608258210 */ /* 0x040fe40007f5e0ff */
[----:B------:R-:W-:Y:S02]  /*1770*/  LEA R25, P1, R8, UR8, 0x1 ;  /* 0x0000000808197c11 */ /* 0x000fe4000f8208ff */
[----:B------:R-:W-:Y:S01]  /*1780*/  IADD3 R24, P3, R96, R26, RZ ;  /* 0x0000001a60187210 */ /* 0x000fe20007f7e0ff */
[----:B------:R-:W-:Y:S01]  /*1790*/  STS.U16 [R86+0x1c0], R31 ;  /* 0x0001c01f56007388 */ /* 0x000fe20000000400 */
[----:B------:R-:W-:Y:S01]  /*17a0*/  @!P0 IADD3.X R38, R9, R23, R21, P2, !PT ;  /* 0x0000001709268210 */ /* 0x000fe200017fe415 */
[----:B------:R-:W-:Y:S01]  /*17b0*/  NOP ;  /* 0x0000000000007918 */ /* 0x000fe20000000000 */
[----:B------:R-:W-:Y:S01]  /*17c0*/  LEA R26, P2, R24, R25, 0x1 ;  /* 0x00000019181a7211 */ /* 0x000fe200078408ff */
[----:B------:R-:W-:Y:S04]  /*17d0*/  LDS.U16 R30, [R87+0x2] ;  /* 0x00000200571e7984 */ /* 0x000fe80000000400 */
[----:B------:R-:W-:Y:S04]  /*17e0*/  LDS.U16 R25, [R87] ;  /* 0x0000000057197984 */ /* 0x000fe80000000400 */
        /* <DEDUP_REMOVED lines=9> */
[C---:B------:R-:W-:Y:S02]  /*1880*/  @!P0 LEA R22, P1, R37.reuse, UR8, 0x1 ;  /* 0x0000000825168c11 */ /* 0x040fe4000f8208ff */
[----:B------:R-:W-:Y:S02]  /*1890*/  LEA.HI.X R27, R24, R23, R27, 0x1, P2 ;  /* 0x00000017181b7211 */ /* 0x000fe400010f0c1b */
[----:B------:R-:W-:Y:S02]  /*18a0*/  @!P0 LEA.HI.X R23, R37, UR9, R38, 0x1, P1 ;  /* 0x0000000925178c11 */ /* 0x000fe400088f0c26 */
[----:B------:R-:W-:Y:S02]  /*18b0*/  PRMT R37, RZ, 0x7610, R37 ;  /* 0x00007610ff257816 */ /* 0x000fe40000000025 */
[----:B------:R-:W-:-:S02]  /*18c0*/  ISETP.GE.AND P1, PT, R71, R79, PT ;  /* 0x0000004f4700720c */ /* 0x000fc40003f26270 */
[----:B------:R-:W-:Y:S02]  /*18d0*/  PRMT R21, RZ, 0x7610, R21 ;  /* 0x00007610ff157816 */ /* 0x000fe40000000015 */
[-C--:B------:R-:W-:Y:S02]  /*18e0*/  ISETP.GE.AND P2, PT, R72, R79.reuse, PT ;  /* 0x0000004f4800720c */ /* 0x080fe40003f46270 */
[-C--:B------:R-:W-:Y:S02]  /*18f0*/  ISETP.GE.AND P3, PT, R73, R79.reuse, PT ;  /* 0x0000004f4900720c */ /* 0x080fe40003f66270 */
        /* <DEDUP_REMOVED lines=32> */
[----:B------:R-:W1:Y:S04]  /*1b00*/  LDS.U16 R24, [R87+0x6] ;  /* 0x0000060057187984 */ /* 0x000e680000000400 */
[----:B------:R-:W2:Y:S04]  /*1b10*/  LDS.U16 R5, [R87+0x8] ;  /* 0x0000080057057984 */ /* 0x000ea80000000400 */
[----:B------:R-:W3:Y:S04]  /*1b20*/  LDS.U16 R4, [R87+0xa] ;  /* 0x00000a0057047984 */ /* 0x000ee80000000400 */
[----:B------:R-:W4:Y:S04]  /*1b30*/  LDS.U16 R39, [R87+0xc] ;  /* 0x00000c0057277984 */ /* 0x000f280000000400 */
        /* <DEDUP_REMOVED lines=12> */
[----:B-1----:R-:W-:Y:S01]  /*1c00*/  SHF.L.U32 R24, R24, 0x10, RZ ;  /* 0x0000001018187819 */ /* 0x002fe200000006ff */
[----:B--2---:R-:W-:Y:S01]  /*1c10*/  IMAD.U32 R102, R5, 0x10000, RZ ;  /* 0x0001000005667824 */ /* 0x004fe200078e00ff */
[----:B0-----:R-:W-:-:S02]  /*1c20*/  SHF.L.U32 R22, R29, 0x10, RZ ;  /* 0x000000101d167819 */ /* 0x001fc400000006ff */
[----:B---3--:R-:W-:Y:S01]  /*1c30*/  SHF.L.U32 R103, R4, 0x10, RZ ;  /* 0x0000001004677819 */ /* 0x008fe200000006ff */
[----:B------:R-:W-:Y:S02]  /*1c40*/  FMUL.FTZ R5, R24, -1.4426950216293334961 ;  /* 0xbfb8aa3b18057820 */ /* 0x000fe40000410000 */
[----:B------:R-:W-:Y:S02]  /*1c50*/  FMUL.FTZ R29, R22, -1.4426950216293334961 ;  /* 0xbfb8aa3b161d7820 */ /* 0x000fe40000410000 */
[----:B------:R-:W-:Y:S01]  /*1c60*/  MUFU.EX2 R26, R5 ;  /* 0x00000005001a7308 */ /* 0x000fe20000000800 */
[----:B------:R-:W-:-:S07]  /*1c70*/  FMUL.FTZ R4, R103, -1.4426950216293334961 ;  /* 0xbfb8aa3b67047820 */ /* 0x000fce0000410000 */
[----:B------:R-:W0:Y:S01]  /*1c80*/  MUFU.EX2 R29, R29 ;  /* 0x0000001d001d7308 */ /* 0x000e220000000800 */
[----:B------:R-:W-:-:S07]  /*1c90*/  IMAD.U32 R23, R37, 0x10000, RZ ;  /* 0x0001000025177824 */ /* 0x000fce00078e00ff */
[----:B------:R-:W-:Y:S01]  /*1ca0*/  MUFU.EX2 R104, R4 ;  /* 0x0000000400687308 */ /* 0x000fe20000000800 */
[----:B------:R-:W-:Y:S01]  /*1cb0*/  FMUL.FTZ R27, R102, -1.4426950216293334961 ;  /* 0xbfb8aa3b661b7820 */ /* 0x000fe20000410000 */
[----:B------:R-:W-:Y:S02]  /*1cc0*/  IMAD.U32 R21, R28, 0x10000, RZ ;  /* 0x000100001c157824 */ /* 0x000fe400078e00ff */
[----:B------:R-:W-:Y:S02]  /*1cd0*/  FMUL.FTZ R37, R23, -1.4426950216293334961 ;  /* 0xbfb8aa3b17257820 */ /* 0x000fe40000410000 */
[----:B------:R-:W-:Y:S02]  /*1ce0*/  FMUL.FTZ R28, R21, -1.4426950216293334961 ;  /* 0xbfb8aa3b151c7820 */ /* 0x000fe40000410000 */
[----:B------:R-:W-:Y:S08]  /*1cf0*/  MUFU.EX2 R27, R27 ;  /* 0x0000001b001b7308 */ /* 0x000ff00000000800 */
[----:B------:R0:W-:Y:S02]  /*1d00*/  MUFU.EX2 R100, R37 ;  /* 0x0000002500647308 */ /* 0x0001e40000000800 */
[----:B0-----:R-:W-:-:S06]  /*1d10*/  FADD.FTZ R37, R29, 1 ;  /* 0x3f8000001d257421 */ /* 0x001fcc0000010000 */
[----:B------:R-:W0:Y:S01]  /*1d20*/  MUFU.EX2 R28, R28 ;  /* 0x0000001c001c7308 */ /* 0x000e220000000800 */
[----:B----4-:R-:W-:-:S04]  /*1d30*/  IMAD.U32 R105, R39, 0x10000, RZ ;  /* 0x0001000027697824 */ /* 0x010fc800078e00ff */
[----:B------:R-:W-:-:S04]  /*1d40*/  FMUL.FTZ R39, R105, -1.4426950216293334961 ;  /* 0xbfb8aa3b69277820 */ /* 0x000fc80000410000 */
[----:B------:R1:W2:Y:S01]  /*1d50*/  MUFU.EX2 R107, R39 ;  /* 0x00000027006b7308 */ /* 0x0002a20000000800 */
[----:B------:R-:W-:Y:S01]  /*1d60*/  SHF.L.U32 R114, R38, 0x10, RZ ;  /* 0x0000001026727819 */ /* 0x000fe200000006ff */
[----:B-1----:R-:W-:Y:S01]  /*1d70*/  FADD.FTZ R39, R26, 1 ;  /* 0x3f8000001a277421 */ /* 0x002fe20000010000 */
[----:B0-----:R-:W-:-:S03]  /*1d80*/  FADD.FTZ R28, R28, 1 ;  /* 0x3f8000001c1c7421 */ /* 0x001fc60000010000 */
[----:B------:R-:W-:Y:S02]  /*1d90*/  FMUL.FTZ R106, R114, -1.4426950216293334961 ;  /* 0xbfb8aa3b726a7820 */ /* 0x000fe40000410000 */
[----:B------:R-:W0:Y:S01]  /*1da0*/  MUFU.RCP R38, R28 ;  /* 0x0000001c00267308 */ /* 0x000e220000001000 */
[----:B------:R-:W-:-:S07]  /*1db0*/  FADD.FTZ R100, R100, 1 ;  /* 0x3f80000064647421 */ /* 0x000fce0000010000 */
[----:B------:R1:W-:Y:S08]  /*1dc0*/  MUFU.EX2 R109, R106 ;  /* 0x0000006a006d7308 */ /* 0x0003f00000000800 */
[----:B------:R-:W-:Y:S01]  /*1dd0*/  MUFU.RCP R100, R100 ;  /* 0x0000006400647308 */ /* 0x000fe20000001000 */
[----:B-1----:R-:W-:Y:S01]  /*1de0*/  SHF.L.U32 R106, R30, 0x10, RZ ;  /* 0x000000101e6a7819 */ /* 0x002fe200000006ff */
[----:B------:R-:W-:Y:S01]  /*1df0*/  FADD.FTZ R104, R104, 1 ;  /* 0x3f80000068687421 */ /* 0x000fe20000010000 */
[----:B--2---:R-:W-:Y:S01]  /*1e00*/  FADD.FTZ R107, R107, 1 ;  /* 0x3f8000006b6b7421 */ /* 0x004fe20000010000 */
[----:B------:R-:W-:-:S04]  /*1e10*/  SHF.L.U32 R32, R32, 0x10, RZ ;  /* 0x0000001020207819 */ /* 0x000fc800000006ff */
[----:B------:R-:W1:Y:S01]  /*1e20*/  MUFU.RCP R104, R104 ;  /* 0x0000006800687308 */ /* 0x000e620000001000 */
[----:B------:R-:W-:Y:S02]  /*1e30*/  IMAD.U32 R25, R25, 0x10000, RZ ;  /* 0x0001000019197824 */ /* 0x000fe400078e00ff */
[----:B------:R-:W-:-:S05]  /*1e40*/  IMAD.U32 R108, R31, 0x10000, RZ ;  /* 0x000100001f6c7824 */ /* 0x000fca00078e00ff */
[----:B------:R-:W-:Y:S01]  /*1e50*/  MUFU.RCP R112, R107 ;  /* 0x0000006b00707308 */ /* 0x000fe20000001000 */
[----:B0-----:R-:W-:Y:S01]  /*1e60*/  FADD.FTZ R30, -R38, 1 ;  /* 0x3f800000261e7421 */ /* 0x001fe20000010100 */
[----:B------:R-:W0:Y:S01]  /*1e70*/  S2UR UR6, SR_CgaCtaId ;  /* 0x00000000000679c3 */ /* 0x000e220000008800 */
[----:B------:R-:W-:Y:S01]  /*1e80*/  SHF.L.U32 R34, R34, 0x10, RZ ;  /* 0x0000001022227819 */ /* 0x000fe200000006ff */
[----:B------:R-:W-:Y:S02]  /*1e90*/  IMAD.U32 R33, R33, 0x10000, RZ ;  /* 0x0001000021217824 */ /* 0x000fe400078e00ff */
[----:B------:R-:W-:Y:S01]  /*1ea0*/  FFMA.FTZ R30, R21, R30, 1 ;  /* 0x3f800000151e7423 */ /* 0x000fe2000001001e */
[----:B------:R-:W-:Y:S02]  /*1eb0*/  IMAD.U32 R35, R35, 0x10000, RZ ;  /* 0x0001000023237824 */ /* 0x000fe400078e00ff */
[----:B------:R-:W-:Y:S02]  /*1ec0*/  IMAD.U32 R36, R36, 0x10000, RZ ;  /* 0x0001000024247824 */ /* 0x000fe400078e00ff */
[----:B-1----:R-:W-:-:S04]  /*1ed0*/  FADD.FTZ R110, -R104, 1 ;  /* 0x3f800000686e7421 */ /* 0x002fc80000010100 */
[----:B------:R-:W-:Y:S01]  /*1ee0*/  FFMA.FTZ R110, R103, R110, 1 ;  /* 0x3f800000676e7423 */ /* 0x000fe2000001006e */
[----:B------:R-:W-:Y:S01]  /*1ef0*/  ISETP.NE.AND P6, PT, R52, RZ, PT ;  /* 0x000000ff3400720c */ /* 0x000fe20003fc5270 */
[----:B------:R-:W-:Y:S02]  /*1f00*/  UMOV UR5, 0x400 ;  /* 0x0000040000057882 */ /* 0x000fe40000000000 */
[----:B0-----:R-:W-:Y:S01]  /*1f10*/  ULEA UR5, UR6, UR5, 0x18 ;  /* 0x0000000506057291 */ /* 0x001fe2000f8ec03f */
[----:B------:R-:W-:Y:S04]  /*1f20*/  STS.U16 [R78], R43 ;  /* 0x0000002b4e007388 */ /* 0x000fe80000000400 */
[----:B------:R0:W-:Y:S04]  /*1f30*/  STS.U16 [R80+0x40], R41 ;  /* 0x0000402950007388 */ /* 0x0001e80000000400 */
[----:B------:R1:W-:Y:S04]  /*1f40*/  STS.U16 [R81+0x80], R40 ;  /* 0x0000802851007388 */ /* 0x0003e80000000400 */
[----:B------:R-:W-:Y:S04]  /*1f50*/  STS.U16 [R82+0xc0], R97 ;  /* 0x0000c06152007388 */ /* 0x000fe80000000400 */
[----:B------:R-:W-:Y:S04]  /*1f60*/  STS.U16 [R83+0x100], R42 ;  /* 0x0001002a53007388 */ /* 0x000fe80000000400 */
[----:B------:R-:W-:Y:S04]  /*1f70*/  STS.U16 [R84+0x140], R99 ;  /* 0x0001406354007388 */ /* 0x000fe80000000400 */
[----:B------:R-:W-:Y:S04]  /*1f80*/  STS.U16 [R85+0x180], R98 ;  /* 0x0001806255007388 */ /* 0x000fe80000000400 */
[----:B------:R2:W-:Y:S01]  /*1f90*/  STS.U16 [R86+0x1c0], R101 ;  /* 0x0001c06556007388 */ /* 0x0005e20000000400 */
[----:B------:R-:W-:-:S03]  /*1fa0*/  NOP ;  /* 0x0000000000007918 */ /* 0x000fc60000000000 */
[----:B------:R-:W3:Y:S04]  /*1fb0*/  LDS.U16 R5, [R87+0x2] ;  /* 0x0000020057057984 */ /* 0x000ee80000000400 */
[----:B------:R-:W4:Y:S01]  /*1fc0*/  LDS.U16 R4, [R87] ;  /* 0x0000000057047984 */ /* 0x000f220000000400 */
[----:B0-----:R-:W0:Y:S01]  /*1fd0*/  MUFU.RCP R41, R37 ;  /* 0x0000002500297308 */ /* 0x001e220000001000 */
[----:B-1----:R-:W-:Y:S02]  /*1fe0*/  FADD.FTZ R40, R27, 1 ;  /* 0x3f8000001b287421 */ /* 0x002fe40000010000 */
[----:B------:R-:W1:Y:S04]  /*1ff0*/  LDS.U16 R27, [R87+0x6] ;  /* 0x00000600571b7984 */ /* 0x000e680000000400 */
[----:B------:R-:W1:Y:S01]  /*2000*/  LDS.U16 R26, [R87+0x4] ;  /* 0x00000400571a7984 */ /* 0x000e620000000400 */
[----:B--2---:R3:W-:Y:S03]  /*2010*/  MUFU.RCP R101, R40 ;  /* 0x0000002800657308 */ /* 0x0047e60000001000 */
[----:B------:R-:W2:Y:S04]  /*2020*/  LDS.U16 R29, [R87+0xa] ;  /* 0x00000a00571d7984 */ /* 0x000ea80000000400 */
[----:B------:R-:W2:Y:S01]  /*2030*/  LDS.U16 R28, [R87+0x8] ;  /* 0x00000800571c7984 */ /* 0x000ea20000000400 */
[----:B---3--:R-:W-:Y:S01]  /*2040*/  SHF.L.U32 R40, R5, 0x10, RZ ;  /* 0x0000001005287819 */ /* 0x008fe200000006ff */
[----:B0-----:R-:W-:Y:S01]  /*2050*/  FADD.FTZ R5, -R41, 1 ;  /* 0x3f80000029057421 */ /* 0x001fe20000010100 */
[----:B----4-:R-:W-:-:S03]  /*2060*/  IMAD.U32 R37, R4, 0x10000, RZ ;  /* 0x0001000004257824 */ /* 0x010fc600078e00ff */
[----:B------:R-:W-:Y:S01]  /*2070*/  FFMA.FTZ R43, R22, R5, 1 ;  /* 0x3f800000162b7423 */ /* 0x000fe20000010005 */
[----:B------:R-:W0:Y:S04]  /*2080*/  LDS.U16 R4, [R87+0xc] ;  /* 0x00000c0057047984 */ /* 0x000e280000000400 */
[----:B------:R-:W3:Y:S01]  /*2090*/  LDS.U16 R5, [R87+0xe] ;  /* 0x00000e0057057984 */ /* 0x000ee20000000400 */
[----:B------:R-:W-:Y:S01]  /*20a0*/  FMUL.FTZ R42, R106, R40 ;  /* 0x000000286a2a7220 */ /* 0x000fe20000410000 */
[----:B------:R4:W2:Y:S01]  /*20b0*/  MUFU.RCP R99, R39 ;  /* 0x0000002700637308 */ /* 0x0008a20000001000 */
[----:B------:R-:W-:Y:S02]  /*20c0*/  FADD.FTZ R97, R109, 1 ;  /* 0x3f8000006d617421 */ /* 0x000fe40000010000 */
[----:B------:R-:W-:-:S04]  /*20d0*/  FMUL.FTZ R42, R41, R42 ;  /* 0x0000002a292a7220 */ /* 0x000fc80000410000 */
[----:B------:R-:W-:Y:S01]  /*20e0*/  FMUL.FTZ R43, R42, R43 ;  /* 0x0000002b2a2b7220 */ /* 0x000fe20000410000 */
[----:B------:R-:W-:Y:S01]  /*20f0*/  FADD.FTZ R42, -R100, 1 ;  /* 0x3f800000642a7421 */ /* 0x000fe20000010100 */
[----:B------:R-:W3:Y:S01]  /*2100*/  MUFU.RCP R117, R97 ;  /* 0x0000006100757308 */ /* 0x000ee20000001000 */
[----:B-1----:R-:W-:Y:S02]  /*2110*/  SHF.L.U32 R107, R27, 0x10, RZ ;  /* 0x000000101b6b7819 */ /* 0x002fe400000006ff */
[----:B------:R-:W-:Y:S01]  /*2120*/  FFMA.FTZ R98, R23, R42, 1 ;  /* 0x3f80000017627423 */ /* 0x000fe2000001002a */
[----:B------:R-:W-:Y:S02]  /*2130*/  IMAD.U32 R42, R26, 0x10000, RZ ;  /* 0x000100001a2a7824 */ /* 0x000fe400078e00ff */
[----:B----4-:R-:W-:Y:S01]  /*2140*/  FMUL.FTZ R39, R25, R37 ;  /* 0x0000002519277220 */ /* 0x010fe20000410000 */
[----:B------:R-:W-:Y:S01]  /*2150*/  FMUL.FTZ R26, R32, R107 ;  /* 0x0000006b201a7220 */ /* 0x000fe20000410000 */
[----:B--2---:R-:W-:Y:S01]  /*2160*/  FADD.FTZ R31, -R99, 1 ;  /* 0x3f800000631f7421 */ /* 0x004fe20000010100 */
[----:B------:R-:W-:Y:S01]  /*2170*/  FMUL.FTZ R27, R108, R42 ;  /* 0x0000002a6c1b7220 */ /* 0x000fe20000410000 */
[----:B------:R-:W-:Y:S01]  /*2180*/  FMUL.FTZ R39, R38, R39 ;  /* 0x0000002726277220 */ /* 0x000fe20000410000 */
[----:B------:R-:W-:Y:S01]  /*2190*/  SHF.L.U32 R113, R29, 0x10, RZ ;  /* 0x000000101d717819 */ /* 0x000fe200000006ff */
[----:B------:R-:W-:Y:S01]  /*21a0*/  FFMA.FTZ R31, R24, R31, 1 ;  /* 0x3f800000181f7423 */ /* 0x000fe2000001001f */
[----:B------:R-:W-:Y:S01]  /*21b0*/  FMUL.FTZ R27, R100, R27 ;  /* 0x0000001b641b7220 */ /* 0x000fe20000410000 */
[----:B------:R-:W-:Y:S01]  /*21c0*/  FMUL.FTZ R26, R99, R26 ;  /* 0x0000001a631a7220 */ /* 0x000fe20000410000 */
[----:B------:R-:W-:-:S02]  /*21d0*/  IMAD.U32 R109, R28, 0x10000, RZ ;  /* 0x000100001c6d7824 */ /* 0x000fc400078e00ff */
[----:B------:R-:W-:Y:S01]  /*21e0*/  FMUL.FTZ R30, R39, R30 ;  /* 0x0000001e271e7220 */ /* 0x000fe20000410000 */
[----:B------:R-:W-:Y:S01]  /*21f0*/  FMUL.FTZ R27, R27, R98 ;  /* 0x000000621b1b7220 */ /* 0x000fe20000410000 */
[----:B------:R-:W-:Y:S01]  /*2200*/  FMUL.FTZ R26, R26, R31 ;  /* 0x0000001f1a1a7220 */ /* 0x000fe20000410000 */
[----:B------:R-:W-:Y:S01]  /*2210*/  FADD.FTZ R39, -R101, 1 ;  /* 0x3f80000065277421 */ /* 0x000fe20000010100 */
[----:B------:R-:W-:Y:S01]  /*2220*/  FMUL.FTZ R28, R33, R109 ;  /* 0x0000006d211c7220 */ /* 0x000fe20000410000 */
[----:B0-----:R-:W-:Y:S02]  /*2230*/  SHF.L.U32 R115, R4, 0x10, RZ ;  /* 0x0000001004737819 */ /* 0x001fe400000006ff */
[----:B---3--:R-:W-:Y:S01]  /*2240*/  SHF.L.U32 R119, R5, 0x10, RZ ;  /* 0x0000001005777819 */ /* 0x008fe200000006ff */
[----:B------:R-:W-:Y:S01]  /*2250*/  FMUL.FTZ R29, R34, R113 ;  /* 0x00000071221d7220 */ /* 0x000fe20000410000 */
[----:B------:R-:W-:Y:S01]  /*2260*/  FADD.FTZ R4, -R112, 1 ;  /* 0x3f80000070047421 */ /* 0x000fe20000010100 */
        /* <DEDUP_REMOVED lines=8> */
[----:B------:R-:W-:Y:S01]  /*22f0*/  FFMA.FTZ R31, R114, R31, 1 ;  /* 0x3f800000721f7423 */ /* 0x000fe2000001001f */
[----:B------:R-:W-:Y:S01]  /*2300*/  FMUL.FTZ R98, R117, R98 ;  /* 0x0000006275627220 */ /* 0x000fe20000410000 */
[----:B------:R-:W-:Y:S01]  /*2310*/  FMUL.FTZ R28, R28, R39 ;  /* 0x000000271c1c7220 */ /* 0x000fe20000410000 */
[----:B------:R-:W-:Y:S01]  /*2320*/  BAR.SYNC.DEFER_BLOCKING 0x0 ;  /* 0x0000000000007b1d */ /* 0x000fe20000010000 */
[----:B------:R-:W-:Y:S01]  /*2330*/  FMUL.FTZ R29, R29, R110 ;  /* 0x0000006e1d1d7220 */ /* 0x000fe20000410000 */
[----:B------:R-:W-:Y:S01]  /*2340*/  FMUL.FTZ R4, R5, R4 ;  /* 0x0000000405047220 */ /* 0x000fe20000410000 */
[----:B------:R-:W-:Y:S01]  /*2350*/  FMUL.FTZ R31, R98, R31 ;  /* 0x0000001f621f7220 */ /* 0x000fe20000410000 */
[----:B------:R-:W-:-:S02]  /*2360*/  F2FP.BF16.F32.PACK_AB R30, R43, R30 ;  /* 0x0000001e2b1e723e */ /* 0x000fc400000010ff */
[----:B------:R-:W-:Y:S02]  /*2370*/  F2FP.BF16.F32.PACK_AB R26, R26, R27 ;  /* 0x0000001b1a1a723e */ /* 0x000fe400000010ff */
[----:B------:R-:W-:Y:S02]  /*2380*/  F2FP.BF16.F32.PACK_AB R28, R29, R28 ;  /* 0x0000001c1d1c723e */ /* 0x000fe400000010ff */
[----:B------:R-:W-:Y:S02]  /*2390*/  F2FP.BF16.F32.PACK_AB R4, R31, R4 ;  /* 0x000000041f04723e */ /* 0x000fe400000010ff */
[----:B------:R-:W-:Y:S02]  /*23a0*/  PRMT R5, R30, 0x7632, R5 ;  /* 0x000076321e057816 */ /* 0x000fe40000000005 */
[----:B------:R-:W-:Y:S02]  /*23b0*/  PRMT R27, R26, 0x7632, R27 ;  /* 0x000076321a1b7816 */ /* 0x000fe4000000001b */
[----:B------:R-:W-:-:S02]  /*23c0*/  PRMT R29, R28, 0x7632, R29 ;  /* 0x000076321c1d7816 */ /* 0x000fc4000000001d */
        /* <DEDUP_REMOVED lines=23> */
[----:B------:R-:W-:Y:S01]  /*2540*/  P2R R4, PR, RZ, 0x40 ;  /* 0x00000040ff047803 */ /* 0x000fe20000000000 */
[----:B0-----:R-:W-:-:S02]  /*2550*/  IMAD R4, R30, UR15, RZ ;  /* 0x0000000f1e047c24 */ /* 0x001fc4000f8e02ff */
[----:B------:R-:W-:Y:S01]  /*2560*/  IMAD.WIDE.U32 R26, R30, UR14, RZ ;  /* 0x0000000e1e1a7c25 */ /* 0x000fe2000f8e00ff */
[----:B------:R-:W-:Y:S03]  /*2570*/  BSSY B0, `(.L_x_8874) ;  /* 0x0000012000007945 */ /* 0x000fe60003800000 */
[----:B------:R-:W-:Y:S01]  /*2580*/  IMAD R31, R31, UR14, R4 ;  /* 0x0000000e1f1f7c24 */ /* 0x000fe2000f8e0204 */
[----:B------:R-:W-:-:S04]  /*2590*/  IADD3 R4, P1, R8, R6, RZ ;  /* 0x0000000608047210 */ /* 0x000fc80007f3e0ff */
[----:B------:R-:W-:Y:S01]  /*25a0*/  IADD3 R111, R27, R31, RZ ;  /* 0x0000001f1b6f7210 */ /* 0x000fe20007ffe0ff */
[----:B------:R-:W-:Y:S01]  /*25b0*/  IMAD.X R5, R9, 0x1, R7, P1 ;  /* 0x0000000109057824 */ /* 0x000fe200008e0607 */
        /* <DEDUP_REMOVED lines=13> */
.L_x_8875:
[----:B------:R-:W-:Y:S05]  /*2690*/  BSYNC B0 ;  /* 0x0000000000007941 */ /* 0x000fea0003800000 */
.L_x_8874:
        /* <DEDUP_REMOVED lines=23> */
[----:B------:R-:W-:Y:S01]  /*2810*/  IMAD.U32 R21, R20, 0x10000, RZ ;  /* 0x0001000014157824 */ /* 0x000fe200078e00ff */
[-C--:B------:R-:W-:Y:S01]  /*2820*/  ISETP.GE.AND P2, PT, R70, R43.reuse, PT ;  /* 0x0000002b4600720c */ /* 0x080fe20003f46270 */
[----:B------:R0:W-:Y:S01]  /*2830*/  @!P1 STG.E.U16 desc[UR12][R26.64+-0x180], R123 ;  /* 0xfffe807b1a009986 */ /* 0x0001e2000c10150c */
[-C--:B------:R-:W-:Y:S01]  /*2840*/  ISETP.GE.AND P1, PT, R75, R43.reuse, PT ;  /* 0x0000002b4b00720c */ /* 0x080fe20003f26270 */
[----:B------:R-:W-:Y:S01]  /*2850*/  IMAD.U32 R23, R18, 0x10000, RZ ;  /* 0x0001000012177824 */ /* 0x000fe200078e00ff */
[----:B------:R-:W-:Y:S01]  /*2860*/  ISETP.GE.AND P3, PT, R76, R43, PT ;  /* 0x0000002b4c00720c */ /* 0x000fe20003f66270 */
[----:B------:R0:W-:Y:S01]  /*2870*/  @!P4 STG.E.U16 desc[UR12][R26.64+-0x100], R127 ;  /* 0xffff007f1a00c986 */ /* 0x0001e2000c10150c */
[----:B------:R-:W-:Y:S01]  /*2880*/  FMUL.FTZ R43, R24, R99 ;  /* 0x00000063182b7220 */ /* 0x000fe20000410000 */
[----:B------:R-:W-:Y:S01]  /*2890*/  FMUL.FTZ R24, R105, R112 ;  /* 0x0000007069187220 */ /* 0x000fe20000410000 */
        /* <DEDUP_REMOVED lines=70> */
[----:B------:R-:W-:Y:S03]  /*2d00*/  BAR.SYNC.DEFER_BLOCKING 0x0 ;  /* 0x0000000000007b1d */ /* 0x000fe60000010000 */
[----:B------:R-:W-:-:S03]  /*2d10*/  IMAD.IADD R39, R3, 0x1, R19 ;  /* 0x0000000103277824 */ /* 0x000fc600078e0213 */
[----:B------:R-:W0:Y:S02]  /*2d20*/  LDS R37, [R97+0x210] ;  /* 0x0002100061257984 */ /* 0x000e240000000800 */
        /* <DEDUP_REMOVED lines=9> */
[----:B------:R-:W-:-:S05]  /*2dc0*/  IMAD.WIDE.U32 R16, R44, UR10, R16 ;  /* 0x0000000a2c107c25 */ /* 0x000fca000f8e0010 */
[----:B------:R-:W-:Y:S02]  /*2dd0*/  IADD3 R17, R17, R41, RZ ;  /* 0x0000002911117210 */ /* 0x000fe40007ffe0ff */
[----:B------:R-:W-:-:S04]  /*2de0*/  LEA R18, P0, R16, UR8, 0x1 ;  /* 0x0000000810127c11 */ /* 0x000fc8000f8008ff */
[----:B------:R-:W-:-:S05]  /*2df0*/  LEA.HI.X R19, R16, UR9, R17, 0x1, P0 ;  /* 0x0000000910137c11 */ /* 0x000fca00080f0c11 */
[----:B------:R0:W-:Y:S04]  /*2e00*/  STG.E.U16 desc[UR12][R18.64], R21 ;  /* 0x0000001512007986 */ /* 0x0001e8000c10150c */
.L_x_8878:
[----:B------:R-:W-:Y:S05]  /*2e10*/  BSYNC B0 ;  /* 0x0000000000007941 */ /* 0x000fea0003800000 */
.L_x_8877:
        /* <DEDUP_REMOVED lines=12> */
[----:B------:R-:W-:Y:S02]  /*2ee0*/  LEA R2, P0, R16, R17, 0x1 ;  /* 0x0000001110027211 */ /* 0x000fe400078008ff */
[-C--:B------:R-:W-:Y:S02]  /*2ef0*/  ISETP.GE.AND P1, PT, R72, R37.reuse, PT ;  /* 0x000000254800720c */ /* 0x080fe40003f26270 */
        /* <DEDUP_REMOVED lines=11> */
.L_x_8876:
[----:B------:R-:W1:Y:S01]  /*2fb0*/  LDC R17, c[0x0][0x21c] ;  /* 0x00008700ff117b82 */ /* 0x000e620000000800 */
[----:B0-----:R-:W-:Y:S01]  /*2fc0*/  SHF.L.U32 R2, R161, 0x10, RZ ;  /* 0x00000010a1027819 */ /* 0x001fe200000006ff */
[----:B------:R-:W-:Y:S01]  /*2fd0*/  HFMA2.MMA R107, -RZ, RZ, 0, 0 ;  /* 0x00000000ff6b7435 */ /* 0x000fe200000001ff */
[----:B------:R-:W-:Y:S01]  /*2fe0*/  SHF.L.U32 R3, R88, 0x10, RZ ;  /* 0x0000001058037819 */ /* 0x000fe200000006ff */
[----:B------:R-:W-:Y:S01]  /*2ff0*/  HFMA2.MMA R111, -RZ, RZ, 0, 0 ;  /* 0x00000000ff6f7435 */ /* 0x000fe200000001ff */
[----:B------:R-:W-:Y:S01]  /*3000*/  SHF.L.U32 R16, R90, 0x10, RZ ;  /* 0x000000105a107819 */ /* 0x000fe200000006ff */
[C---:B------:R-:W-:Y:S01]  /*3010*/  FFMA.FTZ R51, R0.reuse, R2, R51 ;  /* 0x0000000200337223 */ /* 0x040fe20000010033 */
[----:B------:R-:W-:Y:S01]  /*3020*/  IMAD.U32 R2, R89, 0x10000, RZ ;  /* 0x0001000059027824 */ /* 0x000fe200078e00ff */
[----:B------:R-:W-:Y:S01]  /*3030*/  HFMA2.MMA R115, -RZ, RZ, 0, 0 ;  /* 0x00000000ff737435 */ /* 0x000fe200000001ff */
[----:B------:R-:W-:Y:S01]  /*3040*/  FMUL.FTZ R117, R0, R47 ;  /* 0x0000002f00757220 */ /* 0x000fe20000410000 */
[----:B------:R-:W-:Y:S01]  /*3050*/  FFMA.FTZ R3, R106, R3, R51 ;  /* 0x000000036a037223 */ /* 0x000fe20000010033 */
[----:B------:R-:W-:Y:S01]  /*3060*/  SHF.L.U32 R51, R94, 0x10, RZ ;  /* 0x000000105e337819 */ /* 0x000fe200000006ff */
[-C--:B------:R-:W-:Y:S01]  /*3070*/  FMUL.FTZ R126, R106, R47.reuse ;  /* 0x0000002f6a7e7220 */ /* 0x080fe20000410000 */
[CC--:B------:R-:W-:Y:S01]  /*3080*/  FMUL.FTZ R119, R108.reuse, R47.reuse ;  /* 0x0000002f6c777220 */ /* 0x0c0fe20000410000 */
[----:B------:R-:W-:Y:S01]  /*3090*/  FFMA.FTZ R3, R108, R2, R3 ;  /* 0x000000026c037223 */ /* 0x000fe20000010003 */
[----:B------:R-:W-:Y:S01]  /*30a0*/  SHF.L.U32 R2, R91, 0x10, RZ ;  /* 0x000000105b027819 */ /* 0x000fe200000006ff */
[-C--:B------:R-:W-:Y:S01]  /*30b0*/  FMUL.FTZ R128, R110, R47.reuse ;  /* 0x0000002f6e807220 */ /* 0x080fe20000410000 */
[----:B------:R-:W-:Y:S01]  /*30c0*/  FMUL.FTZ R121, R112, R47 ;  /* 0x0000002f70797220 */ /* 0x000fe20000410000 */
[----:B------:R-:W-:Y:S01]  /*30d0*/  FFMA.FTZ R3, R110, R16, R3 ;  /* 0x000000106e037223 */ /* 0x000fe20000010003 */
[----:B------:R-:W-:-:S02]  /*30e0*/  IMAD.U32 R16, R92, 0x10000, RZ ;  /* 0x000100005c107824 */ /* 0x000fc400078e00ff */
[-C--:B------:R-:W-:Y:S01]  /*30f0*/  FMUL.FTZ R130, R114, R47.reuse ;  /* 0x0000002f72827220 */ /* 0x080fe20000410000 */
[-C--:B------:R-:W-:Y:S01]  /*3100*/  FMUL.FTZ R123, R116, R47.reuse ;  /* 0x0000002f747b7220 */ /* 0x080fe20000410000 */
[----:B------:R-:W-:Y:S01]  /*3110*/  FFMA.FTZ R3, R112, R2, R3 ;  /* 0x0000000270037223 */ /* 0x000fe20000010003 */
[----:B------:R-:W-:Y:S01]  /*3120*/  SHF.L.U32 R2, R93, 0x10, RZ ;  /* 0x000000105d027819 */ /* 0x000fe200000006ff */
[----:B------:R-:W-:Y:S01]  /*3130*/  FMUL.FTZ R132, R118, R47 ;  /* 0x0000002f76847220 */ /* 0x000fe20000410000 */
[----:B------:R-:W-:Y:S01]  /*3140*/  BAR.SYNC.DEFER_BLOCKING 0x0 ;  /* 0x0000000000007b1d */ /* 0x000fe20000010000 */
[----:B-1----:R-:W-:Y:S01]  /*3150*/  ISETP.GE.AND P0, PT, R17, 0x1, PT ;  /* 0x000000011100780c */ /* 0x002fe20003f06270 */
[----:B------:R-:W-:Y:S01]  /*3160*/  FFMA.FTZ R3, R114, R16, R3 ;  /* 0x0000001072037223 */ /* 0x000fe20000010003 */
[----:B------:R-:W-:Y:S01]  /*3170*/  IMAD.MOV.U32 R124, RZ, RZ, RZ ;  /* 0x000000ffff7c7224 */ /* 0x000fe200078e00ff */
[----:B------:R-:W-:Y:S01]  /*3180*/  MOV R109, RZ ;  /* 0x000000ff006d7202 */ /* 0x000fe20000000f00 */
[----:B------:R-:W-:-:S02]  /*3190*/  IMAD.MOV.U32 R120, RZ, RZ, RZ ;  /* 0x000000ffff787224 */ /* 0x000fc400078e00ff */
[----:B------:R-:W-:Y:S01]  /*31a0*/  FFMA.FTZ R3, R116, R2, R3 ;  /* 0x0000000274037223 */ /* 0x000fe20000010003 */
[----:B------:R-:W-:Y:S01]  /*31b0*/  MOV R122, RZ ;  /* 0x000000ff007a7202 */ /* 0x000fe20000000f00 */
[----:B------:R-:W-:Y:S02]  /*31c0*/  IMAD.MOV.U32 R113, RZ, RZ, RZ ;  /* 0x000000ffff717224 */ /* 0x000fe400078e00ff */
[----:B------:R-:W-:-:S03]  /*31d0*/  FFMA.FTZ R51, R118, R51, R3 ;  /* 0x0000003376337223 */ /* 0x000fc60000010003 */
[----:B------:R-:W-:Y:S05]  /*31e0*/  @!P0 BRA `(.L_x_8879) ;  /* 0x0000002000c48947 */ /* 0x000fea0003800000 */
[----:B------:R-:W0:Y:S01]  /*31f0*/  LDC.64 R18, c[0x0][0x368] ;  /* 0x0000da00ff127b82 */ /* 0x000e220000000a00 */
[----:B------:R-:W-:Y:S01]  /*3200*/  MOV R2, R52 ;  /* 0x0000003400027202 */ /* 0x000fe20000000f00 */
[----:B------:R-:W-:Y:S01]  /*3210*/  IMAD.MOV.U32 R3, RZ, RZ, RZ ;  /* 0x000000ffff037224 */ /* 0x000fe200078e00ff */
[----:B------:R-:W-:Y:S01]  /*3220*/  ULDC.64 UR6, c[0x0][0x370] ;  /* 0x0000dc0000067ab9 */ /* 0x000fe20000000a00 */
[----:B------:R-:W-:Y:S01]  /*3230*/  IADD3 R125, R77, -0x1, RZ ;  /* 0xffffffff4d7d7810 */ /* 0x000fe20007ffe0ff */
[----:B------:R-:W-:Y:S01]  /*3240*/  IMAD.MOV.U32 R134, RZ, RZ, RZ ;  /* 0x000000ffff867224 */ /* 0x000fe200078e00ff */
[----:B------:R-:W-:Y:S01]  /*3250*/  MOV R124, RZ ;  /* 0x000000ff007c7202 */ /* 0x000fe20000000f00 */
[----:B------:R-:W-:Y:S01]  /*3260*/  UMOV UR5, URZ ;  /* 0x0000003f00057c82 */ /* 0x000fe20008000000 */
[----:B------:R-:W1:Y:S01]  /*3270*/  LDC R136, c[0x0][0x224] ;  /* 0x00008900ff887b82 */ /* 0x000e620000000800 */
[----:B------:R-:W-:Y:S01]  /*3280*/  ULDC UR22, c[0x0][0x224] ;  /* 0x0000890000167ab9 */ /* 0x000fe20000000800 */
[----:B------:R-:W-:Y:S01]  /*3290*/  ULDC UR23, c[0x0][0x21c] ;  /* 0x0000870000177ab9 */ /* 0x000fe20000000800 */
[----:B------:R-:W-:Y:S01]  /*32a0*/  ULDC.64 UR18, c[0x0][0x380] ;  /* 0x0000e00000127ab9 */ /* 0x000fe20000000a00 */
[----:B------:R-:W-:Y:S01]  /*32b0*/  ULDC.64 UR24, c[0x0][0x3d0] ;  /* 0x0000f40000187ab9 */ /* 0x000fe20000000a00 */
[----:B------:R-:W-:Y:S01]  /*32c0*/  ULDC.64 UR8, c[0x0][0x238] ;  /* 0x00008e0000087ab9 */ /* 0x000fe20000000a00 */
[----:B------:R-:W-:Y:S01]  /*32d0*/  ULDC.64 UR10, c[0x0][0x250] ;  /* 0x00009400000a7ab9 */ /* 0x000fe20000000a00 */
[----:B------:R-:W-:Y:S01]  /*32e0*/  ULDC.64 UR16, c[0x0][0x270] ;  /* 0x00009c0000107ab9 */ /* 0x000fe20000000a00 */
[----:B------:R-:W2:Y:S01]  /*32f0*/  LDC.64 R36, c[0x0][0x2d0] ;  /* 0x0000b400ff247b82 */ /* 0x000ea20000000a00 */
[----:B0-----:R-:W-:-:S07]  /*3300*/  IMAD R16, R18, UR15, RZ ;  /* 0x0000000f12107c24 */ /* 0x001fce000f8e02ff */
[----:B------:R-:W0:Y:S01]  /*3310*/  LDC.64 R38, c[0x0][0x2d8] ;  /* 0x0000b600ff267b82 */ /* 0x000e220000000a00 */
[----:B------:R-:W-:-:S04]  /*3320*/  IMAD.WIDE.U32 R2, R18, UR14, R2 ;  /* 0x0000000e12027c25 */ /* 0x000fc8000f8e0002 */
[----:B------:R-:W-:Y:S02]  /*3330*/  IMAD R17, R19, UR14, R16 ;  /* 0x0000000e13117c24 */ /* 0x000fe4000f8e0210 */
[----:B------:R-:W-:-:S03]  /*3340*/  IMAD R19, R49, UR6, RZ ;  /* 0x0000000631137c24 */ /* 0x000fc6000f8e02ff */
[----:B------:R-:W-:Y:S01]  /*3350*/  IADD3 R3, R3, R17, RZ ;  /* 0x0000001103037210 */ /* 0x000fe20007ffe0ff */
[C---:B------:R-:W-:Y:S02]  /*3360*/  IMAD R19, R48.reuse, UR7, R19 ;  /* 0x0000000730137c24 */ /* 0x040fe4000f8e0213 */
[----:B------:R-:W-:Y:S01]  /*3370*/  IMAD.WIDE.U32 R16, R48, UR6, R2 ;  /* 0x0000000630107c25 */ /* 0x000fe2000f8e0002 */
[----:B------:R-:W-:-:S03]  /*3380*/  ULDC.64 UR6, c[0x0][0x3d0] ;  /* 0x0000f40000067ab9 */ /* 0x000fc60000000a00 */
[----:B------:R-:W-:Y:S01]  /*3390*/  IMAD.IADD R19, R17, 0x1, R19 ;  /* 0x0000000111137824 */ /* 0x000fe200078e0213 */
[C---:B------:R-:W-:Y:S02]  /*33a0*/  LEA R2, P0, R16.reuse, UR6, 0x2 ;  /* 0x0000000610027c11 */ /* 0x040fe4000f8010ff */
[----:B------:R-:W-:Y:S02]  /*33b0*/  LEA.HI R17, R125, R125, RZ, 0x1 ;  /* 0x0000007d7d117211 */ /* 0x000fe400078f08ff */
[----:B------:R-:W-:Y:S01]  /*33c0*/  LEA.HI.X R3, R16, UR7, R19, 0x2, P0 ;  /* 0x0000000710037c11 */ /* 0x000fe200080f1413 */
[----:B------:R-:W-:Y:S01]  /*33d0*/  ULDC.64 UR6, c[0x0][0x230] ;  /* 0x00008c0000067ab9 */ /* 0x000fe20000000a00 */
[----:B------:R-:W-:Y:S01]  /*33e0*/  LOP3.LUT R18, R17, 0xfffffe, RZ, 0xc0, !PT ;  /* 0x00fffffe11127812 */ /* 0x000fe200078ec0ff */
[----:B------:R-:W-:Y:S01]  /*33f0*/  IMAD R35, R45, UR6, RZ ;  /* 0x000000062d237c24 */ /* 0x000fe2000f8e02ff */
[----:B------:R-:W-:Y:S01]  /*3400*/  IADD3 R16, P0, R6, R16, RZ ;  /* 0x0000001006107210 */ /* 0x000fe20007f1e0ff */
[----:B------:R-:W-:Y:S01]  /*3410*/  IMAD.WIDE R2, R96, 0x4, R2 ;  /* 0x0000000460027825 */ /* 0x000fe200078e0202 */
[----:B------:R-:W-:-:S02]  /*3420*/  IADD3 R125, R125, -R18, RZ ;  /* 0x800000127d7d7210 */ /* 0x000fc40007ffe0ff */
[----:B------:R-:W-:Y:S01]  /*3430*/  IADD3.X R17, R7, R19, RZ, P0, !PT ;  /* 0x0000001307117210 */ /* 0x000fe200007fe4ff */
[----:B------:R-:W-:Y:S01]  /*3440*/  IMAD R129, R44, UR7, R35 ;  /* 0x000000072c817c24 */ /* 0x000fe2000f8e0223 */
[C---:B------:R-:W-:Y:S01]  /*3450*/  IADD3 R18, P5, R2.reuse, -0x380, RZ ;  /* 0xfffffc8002127810 */ /* 0x040fe20007fbe0ff */
[----:B------:R-:W3:Y:S01]  /*3460*/  LDC.64 R34, c[0x0][0x380] ;  /* 0x0000e000ff227b82 */ /* 0x000ee20000000a00 */
[----:B------:R-:W-:Y:S01]  /*3470*/  IADD3 R20, P4, R2, -0x300, RZ ;  /* 0xfffffd0002147810 */ /* 0x000fe20007f9e0ff */
[----:B------:R-:W-:Y:S01]  /*3480*/  IMAD.WIDE.U32 R32, R44, UR6, RZ ;  /* 0x000000062c207c25 */ /* 0x000fe2000f8e00ff */
[----:B------:R-:W-:Y:S01]  /*3490*/  IADD3.X R19, R3, -0x1, RZ, P5, !PT ;  /* 0xffffffff03137810 */ /* 0x000fe20002ffe4ff */
[----:B------:R-:W-:Y:S01]  /*34a0*/  ULDC.64 UR6, c[0x0][0x248] ;  /* 0x0000920000067ab9 */ /* 0x000fe20000000a00 */
[----:B------:R-:W-:Y:S01]  /*34b0*/  IADD3 R22, P3, R2, -0x280, RZ ;  /* 0xfffffd8002167810 */ /* 0x000fe20007f7e0ff */
[----:B------:R-:W-:Y:S01]  /*34c0*/  IMAD.WIDE.U32 R40, R44, UR6, RZ ;  /* 0x000000062c287c25 */ /* 0x000fe2000f8e00ff */
[----:B------:R-:W-:-:S02]  /*34d0*/  IADD3 R24, P2, R2, -0x200, RZ ;  /* 0xfffffe0002187810 */ /* 0x000fc40007f5e0ff */
[C---:B------:R-:W-:Y:S02]  /*34e0*/  IADD3 R26, P1, R2.reuse, -0x180, RZ ;  /* 0xfffffe80021a7810 */ /* 0x040fe40007f3e0ff */
[C---:B------:R-:W-:Y:S02]  /*34f0*/  IADD3 R28, P0, R2.reuse, -0x100, RZ ;  /* 0xffffff00021c7810 */ /* 0x040fe40007f1e0ff */
[----:B------:R-:W-:Y:S02]  /*3500*/  IADD3 R30, P5, R2, -0x80, RZ ;  /* 0xffffff80021e7810 */ /* 0x000fe40007fbe0ff */
[C---:B------:R-:W-:Y:S02]  /*3510*/  IADD3.X R21, R3.reuse, -0x1, RZ, P4, !PT ;  /* 0xffffffff03157810 */ /* 0x040fe400027fe4ff */
[C---:B------:R-:W-:Y:S02]  /*3520*/  IADD3.X R23, R3.reuse, -0x1, RZ, P3, !PT ;  /* 0xffffffff03177810 */ /* 0x040fe40001ffe4ff */
[----:B------:R-:W-:-:S02]  /*3530*/  IADD3.X R25, R3, -0x1, RZ, P2, !PT ;  /* 0xffffffff03197810 */ /* 0x000fc400017fe4ff */
[C---:B------:R-:W-:Y:S02]  /*3540*/  IADD3.X R27, R3.reuse, -0x1, RZ, P1, !PT ;  /* 0xffffffff031b7810 */ /* 0x040fe40000ffe4ff */
[C---:B------:R-:W-:Y:S02]  /*3550*/  IADD3.X R29, R3.reuse, -0x1, RZ, P0, !PT ;  /* 0xffffffff031d7810 */ /* 0x040fe400007fe4ff */
[----:B------:R-:W-:Y:S01]  /*3560*/  IADD3.X R31, R3, -0x1, RZ, P5, !PT ;  /* 0xffffffff031f7810 */ /* 0x000fe20002ffe4ff */
[----:B------:R-:W-:Y:S01]  /*3570*/  IMAD R3, R45, UR6, RZ ;  /* 0x000000062d037c24 */ /* 0x000fe2000f8e02ff */
[----:B------:R-:W-:Y:S01]  /*3580*/  ISETP.GT.AND P1, PT, R77, 0x1, PT ;  /* 0x000000014d00780c */ /* 0x000fe20003f24270 */
[----:B------:R-:W-:Y:S01]  /*3590*/  UMOV UR6, URZ ;  /* 0x0000003f00067c82 */ /* 0x000fe20008000000 */
[----:B------:R-:W-:Y:S01]  /*35a0*/  ISETP.GE.AND P0, PT, R8, R79, PT ;  /* 0x0000004f0800720c */ /* 0x000fe20003f06270 */
[----:B------:R-:W-:Y:S01]  /*35b0*/  IMAD R3, R44, UR7, R3 ;  /* 0x000000072c037c24 */ /* 0x000fe2000f8e0203 */
[----:B------:R-:W-:Y:S01]  /*35c0*/  ISETP.EQ.AND P1, PT, R159, RZ, P1 ;  /* 0x000000ff9f00720c */ /* 0x000fe20000f22270 */
[----:B------:R-:W-:Y:S01]  /*35d0*/  ULDC UR7, c[0x0][0x218] ;  /* 0x0000860000077ab9 */ /* 0x000fe20000000800 */
[----:B------:R-:W-:Y:S01]  /*35e0*/  IADD3 R129, R33, R129, RZ ;  /* 0x0000008121817210 */ /* 0x000fe20007ffe0ff */
[----:B012---:R-:W-:-:S10]  /*35f0*/  IMAD.IADD R127, R41, 0x1, R3 ;  /* 0x00000001297f7824 */ /* 0x007fd400078e0203 */
.L_x_8900:
[----:B01----:R-:W-:Y:S01]  /*3600*/  SHF.R.S32.HI R42, RZ, 0x1f, R134 ;  /* 0x0000001fff2a7819 */ /* 0x003fe20000011486 */
[----:B------:R-:W-:Y:S01]  /*3610*/  IMAD.WIDE.U32 R138, R134, UR16, R8 ;  /* 0x00000010868a7c25 */ /* 0x000fe2000f8e0008 */
[-C--:B------:R-:W-:Y:S02]  /*3620*/  ISETP.GE.AND P3, PT, R73, R79.reuse, PT ;  /* 0x0000004f4900720c */ /* 0x080fe40003f66270 */
[-C--:B------:R-:W-:Y:S01]  /*3630*/  ISETP.GE.AND P4, PT, R70, R79.reuse, PT ;  /* 0x0000004f4600720c */ /* 0x080fe20003f86270 */
[----:B------:R-:W-:Y:S01]  /*3640*/  IMAD R3, R42, UR16, RZ ;  /* 0x000000102a037c24 */ /* 0x000fe2000f8e02ff */
[----:B------:R-:W-:Y:S02]  /*3650*/  LEA R2, P2, R138, R54, 0x1 ;  /* 0x000000368a027211 */ /* 0x000fe400078408ff */
[----:B------:R-:W-:Y:S01]  /*3660*/  ISETP.GE.AND P5, PT, R71, R79, PT ;  /* 0x0000004f4700720c */ /* 0x000fe20003fa6270 */
[----:B------:R-:W-:Y:S01]  /*3670*/  IMAD R3, R134, UR17, R3 ;  /* 0x0000001186037c24 */ /* 0x000fe2000f8e0203 */
[----:B------:R-:W-:-:S02]  /*3680*/  PRMT R135, RZ, 0x7610, R135 ;  /* 0x00007610ff877816 */ /* 0x000fc40000000087 */
[----:B------:R-:W-:Y:S02]  /*3690*/  PRMT R144, RZ, 0x7610, R144 ;  /* 0x00007610ff907816 */ /* 0x000fe40000000090 */
[----:B------:R-:W-:Y:S01]  /*36a0*/  IADD3 R3, R139, R3, RZ ;  /* 0x000000038b037210 */ /* 0x000fe20007ffe0ff */
[----:B------:R-:W-:-:S03]  /*36b0*/  IMAD R43, R42, UR8, RZ ;  /* 0x000000082a2b7c24 */ /* 0x000fc6000f8e02ff */
[----:B------:R-:W-:Y:S01]  /*36c0*/  LEA.HI.X R3, R138, R56, R3, 0x1, P2 ;  /* 0x000000388a037211 */ /* 0x000fe200010f0c03 */
[----:B------:R-:W-:Y:S01]  /*36d0*/  IMAD.MOV.U32 R139, RZ, RZ, R129 ;  /* 0x000000ffff8b7224 */ /* 0x000fe200078e0081 */
[----:B------:R-:W-:Y:S02]  /*36e0*/  MOV R138, R32 ;  /* 0x00000020008a7202 */ /* 0x000fe40000000f00 */
[----:B------:R-:W-:Y:S01]  /*36f0*/  PRMT R146, RZ, 0x7610, R146 ;  /* 0x00007610ff927816 */ /* 0x000fe20000000092 */
[----:B------:R-:W-:Y:S01]  /*3700*/  IMAD R43, R134, UR9, R43 ;  /* 0x00000009862b7c24 */ /* 0x000fe2000f8e022b */
[----:B------:R-:W-:Y:S01]  /*3710*/  ISETP.GE.AND P2, PT, R72, R79, PT ;  /* 0x0000004f4800720c */ /* 0x000fe20003f46270 */
[----:B------:R-:W-:Y:S01]  /*3720*/  IMAD.WIDE.U32 R140, R134, UR8, R138 ;  /* 0x00000008868c7c25 */ /* 0x000fe2000f8e008a */
[----:B------:R-:W-:Y:S01]  /*3730*/  PRMT R133, RZ, 0x7610, R133 ;  /* 0x00007610ff857816 */ /* 0x000fe20000000085 */
[----:B--2---:R-:W2:Y:S01]  /*3740*/  @!P4 LDG.E.U16 R135, desc[UR12][R2.64+0x40] ;  /* 0x0000400c0287c981 */ /* 0x004ea2000c1e1500 */
[----:B------:R-:W-:-:S02]  /*3750*/  PRMT R137, RZ, 0x7610, R137 ;  /* 0x00007610ff897816 */ /* 0x000fc40000000089 */
[----:B------:R-:W-:Y:S01]  /*3760*/  IADD3 R43, R141, R43, RZ ;  /* 0x0000002b8d2b7210 */ /* 0x000fe20007ffe0ff */
[----:B----4-:R-:W4:Y:S01]  /*3770*/  @!P3 LDG.E.U16 R146, desc[UR12][R2.64+0x100] ;  /* 0x0001000c0292b981 */ /* 0x010f22000c1e1500 */
[----:B------:R-:W-:Y:S02]  /*3780*/  LEA R138, P3, R140, R36, 0x2 ;  /* 0x000000248c8a7211 */ /* 0x000fe400078610ff */
[----:B------:R-:W-:Y:S01]  /*3790*/  ISETP.GE.AND P4, PT, R74, R79, PT ;  /* 0x0000004f4a00720c */ /* 0x000fe20003f86270 */
[----:B---3--:R-:W3:Y:S01]  /*37a0*/  @!P0 LDG.E.U16 R133, desc[UR12][R2.64] ;  /* 0x0000000c02858981 */ /* 0x008ee2000c1e1500 */
[----:B------:R-:W-:-:S03]  /*37b0*/  LEA.HI.X R139, R140, R37, R43, 0x2, P3 ;  /* 0x000000258c8b7211 */ /* 0x000fc600018f142b */
[----:B------:R-:W4:Y:S01]  /*37c0*/  @!P5 LDG.E.U16 R144, desc[UR12][R2.64+0x80] ;  /* 0x0000800c0290d981 */ /* 0x000f22000c1e1500 */
[----:B------:R-:W-:-:S03]  /*37d0*/  ISETP.GE.AND P5, PT, R75, R79, PT ;  /* 0x0000004f4b00720c */ /* 0x000fc60003fa6270 */
[----:B------:R-:W4:Y:S04]  /*37e0*/  LDG.E R131, desc[UR12][R138.64] ;  /* 0x0000000c8a837981 */ /* 0x000f28000c1e1900 */
[----:B------:R-:W4:Y:S01]  /*37f0*/  @!P2 LDG.E.U16 R137, desc[UR12][R2.64+0xc0] ;  /* 0x0000c00c0289a981 */ /* 0x000f22000c1e1500 */
[----:B------:R-:W-:Y:S02]  /*3800*/  ISETP.GE.AND P2, PT, R76, R79, PT ;  /* 0x0000004f4c00720c */ /* 0x000fe40003f46270 */
[----:B------:R-:W-:Y:S02]  /*3810*/  PRMT R145, RZ, 0x7610, R145 ;  /* 0x00007610ff917816 */ /* 0x000fe40000000091 */
[----:B------:R-:W-:Y:S02]  /*3820*/  PRMT R150, RZ, 0x7610, R150 ;  /* 0x00007610ff967816 */ /* 0x000fe40000000096 */
[----:B------:R-:W-:-:S02]  /*3830*/  PRMT R147, RZ, 0x7610, R147 ;  /* 0x00007610ff937816 */ /* 0x000fc40000000093 */
[----:B------:R-:W4:Y:S04]  /*3840*/  @!P4 LDG.E.U16 R145, desc[UR12][R2.64+0x140] ;  /* 0x0001400c0291c981 */ /* 0x000f28000c1e1500 */
[----:B------:R-:W4:Y:S04]  /*3850*/  @!P5 LDG.E.U16 R150, desc[UR12][R2.64+0x180] ;  /* 0x0001800c0296d981 */ /* 0x000f28000c1e1500 */
[----:B------:R0:W4:Y:S01]  /*3860*/  @!P2 LDG.E.U16 R147, desc[UR12][R2.64+0x1c0] ;  /* 0x0001c00c0293a981 */ /* 0x000122000c1e1500 */
[----:B------:R-:W-:Y:S01]  /*3870*/  ISETP.NE.AND P4, PT, R52, RZ, PT ;  /* 0x000000ff3400720c */ /* 0x000fe20003f85270 */
[----:B------:R-:W-:Y:S01]  /*3880*/  IMAD R43, R42, UR10, RZ ;  /* 0x0000000a2a2b7c24 */ /* 0x000fe2000f8e02ff */
[----:B0-----:R-:W-:Y:S01]  /*3890*/  MOV R2, R40 ;  /* 0x0000002800027202 */ /* 0x001fe20000000f00 */
[----:B------:R-:W-:-:S02]  /*38a0*/  IMAD.MOV.U32 R3, RZ, RZ, R127 ;  /* 0x000000ffff037224 */ /* 0x000fc400078e007f */
[C---:B------:R-:W-:Y:S02]  /*38b0*/  IMAD R43, R134.reuse, UR11, R43 ;  /* 0x0000000b862b7c24 */ /* 0x040fe4000f8e022b */
[----:B------:R-:W-:Y:S01]  /*38c0*/  IMAD.WIDE.U32 R140, R134, UR10, R2 ;  /* 0x0000000a868c7c25 */ /* 0x000fe2000f8e0002 */
[----:B------:R-:W-:-:S05]  /*38d0*/  LEA R2, R125, R134, 0x8 ;  /* 0x000000867d027211 */ /* 0x000fca00078e40ff */
[----:B------:R-:W-:Y:S02]  /*38e0*/  @P4 IADD3 R2, R52, 0x200, RZ ;  /* 0x0000020034024810 */ /* 0x000fe40007ffe0ff */
[C---:B------:R-:W-:Y:S02]  /*38f0*/  LEA R142, P2, R140.reuse, R38, 0x2 ;  /* 0x000000268c8e7211 */ /* 0x040fe400078410ff */
[----:B------:R-:W-:Y:S02]  /*3900*/  IADD3 R43, R141, R43, RZ ;  /* 0x0000002b8d2b7210 */ /* 0x000fe40007ffe0ff */
[----:B------:R-:W0:Y:S02]  /*3910*/  @P1 LDC R141, c[0x0][0x21c] ;  /* 0x00008700ff8d1b82 */ /* 0x000e240000000800 */
[----:B------:R-:W-:-:S05]  /*3920*/  LEA.HI.X R143, R140, R39, R43, 0x2, P2 ;  /* 0x000000278c8f7211 */ /* 0x000fca00010f142b */
[----:B------:R1:W5:Y:S01]  /*3930*/  LDG.E R43, desc[UR12][R142.64] ;  /* 0x0000000c8e2b7981 */ /* 0x000362000c1e1900 */
[----:B------:R-:W-:Y:S01]  /*3940*/  ISETP.NE.AND P3, PT, R52, 0x1f, PT ;  /* 0x0000001f3400780c */ /* 0x000fe20003f65270 */
[----:B------:R-:W-:Y:S01]  /*3950*/  @P1 VIADD R3, R77, 0xfffffffe ;  /* 0xfffffffe4d031836 */ /* 0x000fe20000000000 */
[----:B------:R-:W-:-:S03]  /*3960*/  HFMA2.MMA R148, -RZ, RZ, 0, 0 ;  /* 0x00000000ff947435 */ /* 0x000fc600000001ff */
[----:B0-----:R-:W-:-:S08]  /*3970*/  @P1 IMAD R3, R3, R141, R134 ;  /* 0x0000008d03031224 */ /* 0x001fd000078e0286 */
[----:B------:R-:W-:Y:S01]  /*3980*/  @P3 IMAD R166, R52, 0x4, R97 ;  /* 0x0000000434a63824 */ /* 0x000fe200078e0261 */
[----:B------:R-:W-:Y:S02]  /*3990*/  SHF.L.U32 R138, R88, 0x10, RZ ;  /* 0x00000010588a7819 */ /* 0x000fe400000006ff */
[----:B------:R-:W-:-:S03]  /*39a0*/  SHF.L.U32 R140, R90, 0x10, RZ ;  /* 0x000000105a8c7819 */ /* 0x000fc600000006ff */
[----:B------:R-:W-:Y:S02]  /*39b0*/  FMUL.FTZ R154, R99, R138 ;  /* 0x0000008a639a7220 */ /* 0x000fe40000410000 */
[----:B------:R-:W-:Y:S01]  /*39c0*/  FMUL.FTZ R156, R101, R140 ;  /* 0x0000008c659c7220 */ /* 0x000fe20000410000 */
[----:B-1----:R-:W-:-:S04]  /*39d0*/  IMAD.U32 R142, R92, 0x10000, RZ ;  /* 0x000100005c8e7824 */ /* 0x002fc800078e00ff */
[----:B------:R-:W-:Y:S01]  /*39e0*/  FMUL.FTZ R160, R103, R142 ;  /* 0x0000008e67a07220 */ /* 0x000fe20000410000 */
[----:B------:R-:W-:Y:S01]  /*39f0*/  BSSY B0, `(.L_x_8880) ;  /* 0x000004c000007945 */ /* 0x000fe20003800000 */
[----:B---3--:R0:W-:Y:S04]  /*3a00*/  STS.U16 [R78], R133 ;  /* 0x000000854e007388 */ /* 0x0081e80000000400 */
[----:B--2---:R-:W-:Y:S01]  /*3a10*/  STS.U16 [R80+0x40], R135 ;  /* 0x0000408750007388 */ /* 0x004fe20000000400 */
[----:B----4-:R-:W-:-:S03]  /*3a20*/  FMUL.FTZ R139, R131, 1.4426950216293334961 ;  /* 0x3fb8aa3b838b7820 */ /* 0x010fc60000410000 */
[----:B------:R-:W-:Y:S01]  /*3a30*/  STS.U16 [R81+0x80], R144 ;  /* 0x0000809051007388 */ /* 0x000fe20000000400 */
[----:B0-----:R-:W-:-:S03]  /*3a40*/  FMUL.FTZ R133, R98, R139 ;  /* 0x0000008b62857220 */ /* 0x001fc60000410000 */
[----:B------:R-:W-:Y:S04]  /*3a50*/  STS.U16 [R82+0xc0], R137 ;  /* 0x0000c08952007388 */ /* 0x000fe80000000400 */
[----:B------:R0:W-:Y:S02]  /*3a60*/  STS.U16 [R83+0x100], R146 ;  /* 0x0001009253007388 */ /* 0x0001e40000000400 */
[----:B0-----:R-:W0:Y:S02]  /*3a70*/  MUFU.EX2 R146, R133 ;  /* 0x0000008500927308 */ /* 0x001e240000000800 */
[----:B------:R1:W-:Y:S01]  /*3a80*/  STS.U16 [R84+0x140], R145 ;  /* 0x0001409154007388 */ /* 0x0003e20000000400 */
[----:B------:R-:W-:-:S03]  /*3a90*/  IMAD R135, R2, 0x4, R97 ;  /* 0x0000000402877824 */ /* 0x000fc600078e0261 */
[----:B------:R-:W-:Y:S04]  /*3aa0*/  STS.U16 [R85+0x180], R150 ;  /* 0x0001809655007388 */ /* 0x000fe80000000400 */
[----:B------:R2:W-:Y:S01]  /*3ab0*/  STS.U16 [R86+0x1c0], R147 ;  /* 0x0001c09356007388 */ /* 0x0005e20000000400 */
[----:B------:R-:W-:-:S03]  /*3ac0*/  NOP ;  /* 0x0000000000007918 */ /* 0x000fc60000000000 */
[----:B------:R-:W3:Y:S04]  /*3ad0*/  LDS.U16 R157, [R87] ;  /* 0x00000000579d7984 */ /* 0x000ee80000000400 */
[----:B------:R-:W4:Y:S04]  /*3ae0*/  LDS.U16 R163, [R87+0x2] ;  /* 0x0000020057a37984 */ /* 0x000f280000000400 */
        /* <DEDUP_REMOVED lines=10> */
[----:B-1----:R-:W-:-:S04]  /*3b90*/  FMUL.FTZ R145, R101, R139 ;  /* 0x0000008b65917220 */ /* 0x002fc80000410000 */
[----:B------:R-:W1:Y:S01]  /*3ba0*/  MUFU.EX2 R141, R141 ;  /* 0x0000008d008d7308 */ /* 0x000e620000000800 */
[----:B--2---:R-:W-:Y:S01]  /*3bb0*/  FMUL.FTZ R147, R102, R139 ;  /* 0x0000008b66937220 */ /* 0x004fe20000410000 */
[----:B------:R-:W-:-:S06]  /*3bc0*/  SHF.L.U32 R133, R161, 0x10, RZ ;  /* 0x00000010a1857819 */ /* 0x000fcc00000006ff */
[----:B------:R-:W2:Y:S01]  /*3bd0*/  MUFU.EX2 R143, R143 ;  /* 0x0000008f008f7308 */ /* 0x000ea20000000800 */
[----:B------:R-:W-:Y:S01]  /*3be0*/  FMUL.FTZ R149, R103, R139 ;  /* 0x0000008b67957220 */ /* 0x000fe20000410000 */
[----:B------:R-:W-:Y:S01]  /*3bf0*/  @P1 IMAD.WIDE R2, R3, 0x8, R14 ;  /* 0x0000000803021825 */ /* 0x000fe200078e020e */
[----:B------:R-:W3:Y:S05]  /*3c00*/  @P3 LDS R166, [R166+0x107c] ;  /* 0x00107c00a6a63984 */ /* 0x000eea0000000800 */
[----:B------:R-:W4:Y:S01]  /*3c10*/  MUFU.EX2 R145, R145 ;  /* 0x0000009100917308 */ /* 0x000f220000000800 */
[----:B0-----:R-:W-:Y:S02]  /*3c20*/  IMAD.U32 R135, R89, 0x10000, RZ ;  /* 0x0001000059877824 */ /* 0x001fe400078e00ff */
[----:B------:R-:W-:Y:S01]  /*3c30*/  FMUL.FTZ R151, R98, R133 ;  /* 0x0000008562977220 */ /* 0x000fe20000410000 */
[----:B------:R-:W-:Y:S01]  /*3c40*/  FMUL.FTZ R150, R104, R139 ;  /* 0x0000008b68967220 */ /* 0x000fe20000410000 */
[----:B------:R0:W5:Y:S03]  /*3c50*/  @P1 LDG.E R148, desc[UR12][R2.64+0x4] ;  /* 0x0000040c02941981 */ /* 0x000166000c1e1900 */
[----:B------:R-:W4:Y:S01]  /*3c60*/  MUFU.EX2 R147, R147 ;  /* 0x0000009300937308 */ /* 0x000f220000000800 */
[----:B------:R-:W-:Y:S01]  /*3c70*/  FMUL.FTZ R152, R100, R135 ;  /* 0x0000008764987220 */ /* 0x000fe20000410000 */
[----:B-1----:R-:W-:Y:S01]  /*3c80*/  FMUL.FTZ R144, R146, R141 ;  /* 0x0000008d92907220 */ /* 0x002fe20000410000 */
[----:B------:R-:W-:Y:S01]  /*3c90*/  FMUL.FTZ R153, R105, R139 ;  /* 0x0000008b69997220 */ /* 0x000fe20000410000 */
[----:B0-----:R-:W-:-:S04]  /*3ca0*/  FFMA.FTZ R2, R141, R151, R154 ;  /* 0x000000978d027223 */ /* 0x001fc8000001009a */
[----:B------:R-:W0:Y:S01]  /*3cb0*/  MUFU.EX2 R149, R149 ;  /* 0x0000009500957308 */ /* 0x000e220000000800 */
[----:B------:R-:W-:Y:S01]  /*3cc0*/  SHF.L.U32 R137, R91, 0x10, RZ ;  /* 0x000000105b897819 */ /* 0x000fe200000006ff */
[C---:B--2---:R-:W-:Y:S01]  /*3cd0*/  FMUL.FTZ R144, R143.reuse, R144 ;  /* 0x000000908f907220 */ /* 0x044fe20000410000 */
[----:B------:R-:W-:-:S05]  /*3ce0*/  FFMA.FTZ R2, R143, R2, R152 ;  /* 0x000000028f027223 */ /* 0x000fca0000010098 */
[----:B------:R-:W1:Y:S01]  /*3cf0*/  MUFU.EX2 R150, R150 ;  /* 0x0000009600967308 */ /* 0x000e620000000800 */
[----:B------:R-:W-:Y:S01]  /*3d00*/  FMUL.FTZ R158, R102, R137 ;  /* 0x00000089669e7220 */ /* 0x000fe20000410000 */
[C---:B----4-:R-:W-:Y:S01]  /*3d10*/  FMUL.FTZ R144, R145.reuse, R144 ;  /* 0x0000009091907220 */ /* 0x050fe20000410000 */
[----:B------:R-:W-:Y:S01]  /*3d20*/  FFMA.FTZ R2, R145, R2, R156 ;  /* 0x0000000291027223 */ /* 0x000fe2000001009c */
[----:B------:R-:W-:-:S04]  /*3d30*/  SHF.L.U32 R139, R93, 0x10, RZ ;  /* 0x000000105d8b7819 */ /* 0x000fc800000006ff */
[----:B------:R-:W2:Y:S01]  /*3d40*/  MUFU.EX2 R153, R153 ;  /* 0x0000009900997308 */ /* 0x000ea20000000800 */
[C---:B------:R-:W-:Y:S01]  /*3d50*/  FMUL.FTZ R162, R147.reuse, R144 ;  /* 0x0000009093a27220 */ /* 0x040fe20000410000 */
[----:B------:R-:W-:Y:S01]  /*3d60*/  FFMA.FTZ R2, R147, R2, R158 ;  /* 0x0000000293027223 */ /* 0x000fe2000001009e */
[----:B------:R-:W-:Y:S01]  /*3d70*/  SHF.L.U32 R144, R94, 0x10, RZ ;  /* 0x000000105e907819 */ /* 0x000fe200000006ff */
[----:B------:R-:W-:Y:S01]  /*3d80*/  FMUL.FTZ R155, R104, R139 ;  /* 0x0000008b689b7220 */ /* 0x000fe20000410000 */
[C---:B0-----:R-:W-:Y:S01]  /*3d90*/  FMUL.FTZ R3, R149.reuse, R162 ;  /* 0x000000a295037220 */ /* 0x041fe20000410000 */
[----:B------:R-:W-:Y:S02]  /*3da0*/  FFMA.FTZ R2, R149, R2, R160 ;  /* 0x0000000295027223 */ /* 0x000fe400000100a0 */
[----:B------:R-:W-:Y:S01]  /*3db0*/  FMUL.FTZ R162, R105, R144 ;  /* 0x0000009069a27220 */ /* 0x000fe20000410000 */
[C---:B-1----:R-:W-:Y:S01]  /*3dc0*/  FMUL.FTZ R170, R150.reuse, R3 ;  /* 0x0000000396aa7220 */ /* 0x042fe20000410000 */
[----:B------:R-:W-:-:S03]  /*3dd0*/  FFMA.FTZ R2, R150, R2, R155 ;  /* 0x0000000296027223 */ /* 0x000fc6000001009b */
[C---:B--2---:R-:W-:Y:S01]  /*3de0*/  FMUL.FTZ R194, R153.reuse, R170 ;  /* 0x000000aa99c27220 */ /* 0x044fe20000410000 */
[----:B------:R-:W-:Y:S01]  /*3df0*/  FFMA.FTZ R169, R153, R2, R162 ;  /* 0x0000000299a97223 */ /* 0x000fe200000100a2 */
[----:B---3--:R-:W-:Y:S06]  /*3e00*/  @P3 BRA `(.L_x_8881) ;  /* 0x0000000000283947 */ /* 0x008fec0003800000 */
[----:B------:R-:W-:Y:S02]  /*3e10*/  ISETP.NE.AND P2, PT, R77, R136, PT ;  /* 0x000000884d00720c */ /* 0x000fe40003f45270 */
[----:B------:R-:W-:-:S11]  /*3e20*/  MOV R166, 0x3f800000 ;  /* 0x3f80000000a67802 */ /* 0x000fd60000000f00 */
[----:B------:R-:W-:Y:S05]  /*3e30*/  @!P2 BRA `(.L_x_8881) ;  /* 0x00000000001ca947 */ /* 0x000fea0003800000 */
[----:B------:R-:W-:-:S04]  /*3e40*/  IADD3 R3, R136, -UR4, RZ ;  /* 0x8000000488037c10 */ /* 0x000fc8000fffe0ff */
[----:B------:R-:W-:-:S04]  /*3e50*/  LEA.HI R2, R3, R3, RZ, 0x1 ;  /* 0x0000000303027211 */ /* 0x000fc800078f08ff */
[----:B------:R-:W-:-:S05]  /*3e60*/  LOP3.LUT R2, R2, 0xfffffe, RZ, 0xc0, !PT ;  /* 0x00fffffe02027812 */ /* 0x000fca00078ec0ff */
[----:B------:R-:W-:-:S05]  /*3e70*/  IMAD.IADD R3, R3, 0x1, -R2 ;  /* 0x0000000103037824 */ /* 0x000fca00078e0a02 */
[----:B------:R-:W-:-:S04]  /*3e80*/  LEA R2, R3, R134, 0x8 ;  /* 0x0000008603027211 */ /* 0x000fc800078e40ff */
[----:B------:R-:W-:-:S05]  /*3e90*/  LEA R2, R2, R97, 0x2 ;  /* 0x0000006102027211 */ /* 0x000fca00078e10ff */
[----:B------:R0:W1:Y:S02]  /*3ea0*/  LDS R166, [R2+0x878] ;  /* 0x0008780002a67984 */ /* 0x0000640000000800 */
.L_x_8881:
[----:B------:R-:W-:Y:S05]  /*3eb0*/  BSYNC B0 ;  /* 0x0000000000007941 */ /* 0x000fea0003800000 */
.L_x_8880:
[----:B0-----:R-:W0:Y:S01]  /*3ec0*/  SHFL.UP PT, R2, R169, 0x1, RZ ;  /* 0x04200000a9027989 */ /* 0x001e2200000e00ff */
        /* <DEDUP_REMOVED lines=8> */
[----:B------:R-:W-:Y:S01]  /*3f50*/  FMUL.FTZ R165, R43, R174 ;  /* 0x000000ae2ba57220 */ /* 0x000fe20000410000 */
[----:B------:R-:W-:Y:S01]  /*3f60*/  IMAD.U32 R182, R157, 0x10000, RZ ;  /* 0x000100009db67824 */ /* 0x000fe200078e00ff */
[----:B------:R-:W-:Y:S01]  /*3f70*/  SHF.L.U32 R190, R167, 0x10, RZ ;  /* 0x00000010a7be7819 */ /* 0x000fe200000006ff */
[----:B------:R-:W-:Y:S01]  /*3f80*/  FMUL.FTZ R157, R43, R192 ;  /* 0x000000c02b9d7220 */ /* 0x000fe20000410000 */
[----:B------:R-:W-:Y:S01]  /*3f90*/  FMUL.FTZ R180, R116, R163 ;  /* 0x000000a374b47220 */ /* 0x000fe20000410000 */
[----:B------:R-:W-:Y:S01]  /*3fa0*/  FMUL.FTZ R198, R118, R165 ;  /* 0x000000a576c67220 */ /* 0x000fe20000410000 */
[----:B-1----:R-:W-:Y:S01]  /*3fb0*/  FMUL.FTZ R171, R153, R166 ;  /* 0x000000a699ab7220 */ /* 0x002fe20000410000 */
[----:B------:R-:W-:Y:S01]  /*3fc0*/  FMUL.FTZ R157, R114, R157 ;  /* 0x0000009d729d7220 */ /* 0x000fe20000410000 */
[C---:B------:R-:W-:Y:S01]  /*3fd0*/  FMUL.FTZ R165, R43.reuse, R190 ;  /* 0x000000be2ba57220 */ /* 0x040fe20000410000 */
[----:B------:R-:W-:Y:S01]  /*3fe0*/  SHF.L.U32 R186, R164, 0x10, RZ ;  /* 0x00000010a4ba7819 */ /* 0x000fe200000006ff */
[C---:B------:R-:W-:Y:S01]  /*3ff0*/  FMUL.FTZ R167, R43.reuse, R188 ;  /* 0x000000bc2ba77220 */ /* 0x040fe20000410000 */
[----:B------:R-:W-:Y:S01]  /*4000*/  FMUL.FTZ R163, R43, R184 ;  /* 0x000000b82ba37220 */ /* 0x000fe20000410000 */
[----:B------:R-:W-:Y:S01]  /*4010*/  FMUL.FTZ R170, R112, R165 ;  /* 0x000000a570aa7220 */ /* 0x000fe20000410000 */
[----:B------:R-:W-:Y:S01]  /*4020*/  ISETP.GE.AND P5, PT, R58, 0x10, PT ;  /* 0x000000103a00780c */ /* 0x000fe20003fa6270 */
[----:B------:R-:W-:Y:S01]  /*4030*/  FMUL.FTZ R172, R110, R167 ;  /* 0x000000a76eac7220 */ /* 0x000fe20000410000 */
[----:B0-----:R-:W-:Y:S01]  /*4040*/  @P2 FFMA.FTZ R169, R194, R2, R169 ;  /* 0x00000002c2a92223 */ /* 0x001fe200000100a9 */
[----:B------:R-:W-:Y:S01]  /*4050*/  FFMA.FTZ R2, R153, R198, R180 ;  /* 0x000000c699027223 */ /* 0x000fe200000100b4 */
[C---:B------:R-:W-:Y:S01]  /*4060*/  FMUL.FTZ R165, R43.reuse, R186 ;  /* 0x000000ba2ba57220 */ /* 0x040fe20000410000 */
[----:B------:R-:W-:Y:S01]  /*4070*/  ISETP.NE.AND P6, PT, R52, RZ, PT ;  /* 0x000000ff3400720c */ /* 0x000fe20003fc5270 */
[----:B--2---:R-:W-:Y:S01]  /*4080*/  @P2 FMUL.FTZ R194, R194, R3 ;  /* 0x00000003c2c22220 */ /* 0x004fe20000410000 */
[C---:B------:R-:W-:Y:S01]  /*4090*/  FFMA.FTZ R164, R150.reuse, R2, R157 ;  /* 0x0000000296a47223 */ /* 0x040fe2000001009d */
[----:B------:R-:W-:Y:S01]  /*40a0*/  FMUL.FTZ R2, R150, R171 ;  /* 0x000000ab96027220 */ /* 0x000fe20000410000 */
[----:B------:R-:W-:Y:S01]  /*40b0*/  FMUL.FTZ R176, R108, R165 ;  /* 0x000000a56cb07220 */ /* 0x000fe20000410000 */
[----:B------:R-:W-:Y:S01]  /*40c0*/  FMUL.FTZ R3, R43, R182 ;  /* 0x000000b62b037220 */ /* 0x000fe20000410000 */
[C---:B------:R-:W-:Y:S01]  /*40d0*/  FFMA.FTZ R167, R149.reuse, R164, R170 ;  /* 0x000000a495a77223 */ /* 0x040fe200000100aa */
[----:B------:R-:W-:Y:S01]  /*40e0*/  FMUL.FTZ R2, R149, R2 ;  /* 0x0000000295027220 */ /* 0x000fe20000410000 */
[----:B------:R-:W-:Y:S01]  /*40f0*/  FMUL.FTZ R164, R106, R163 ;  /* 0x000000a36aa47220 */ /* 0x000fe20000410000 */
[----:B------:R-:W-:Y:S01]  /*4100*/  ISETP.GE.AND P2, PT, R58, 0x2, PT ;  /* 0x000000023a00780c */ /* 0x000fe20003f46270 */
[C---:B------:R-:W-:Y:S01]  /*4110*/  FFMA.FTZ R167, R147.reuse, R167, R172 ;  /* 0x000000a793a77223 */ /* 0x040fe200000100ac */
[----:B------:R-:W-:Y:S01]  /*4120*/  FMUL.FTZ R168, R147, R2 ;  /* 0x0000000293a87220 */ /* 0x000fe20000410000 */
[----:B------:R-:W-:Y:S01]  /*4130*/  SHFL.UP PT, R163, R194, 0x2, RZ ;  /* 0x04400000c2a37989 */ /* 0x000fe200000e00ff */
[----:B------:R-:W-:Y:S01]  /*4140*/  BSSY B0, `(.L_x_8882) ;  /* 0x000008c000007945 */ /* 0x000fe20003800000 */
[C---:B------:R-:W-:Y:S01]  /*4150*/  FFMA.FTZ R167, R145.reuse, R167, R176 ;  /* 0x000000a791a77223 */ /* 0x040fe200000100b0 */
[----:B------:R-:W-:Y:S01]  /*4160*/  FMUL.FTZ R196, R145, R168 ;  /* 0x000000a891c47220 */ /* 0x000fe20000410000 */
[----:B------:R-:W0:Y:S01]  /*4170*/  SHFL.UP PT, R2, R169, 0x2, RZ ;  /* 0x04400000a9027989 */ /* 0x000e2200000e00ff */
        /* <DEDUP_REMOVED lines=19> */
[----:B------:R-:W-:-:S03]  /*42b0*/  ISETP.GE.U32.AND P2, PT, R159, 0x1e, PT ;  /* 0x0000001e9f00780c */ /* 0x000fc60003f46070 */
[----:B------:R-:W0:Y:S04]  /*42c0*/  SHFL.UP PT, R2, R169, 0x8, RZ ;  /* 0x05000000a9027989 */ /* 0x000e2800000e00ff */
[----:B------:R-:W3:Y:S06]  /*42d0*/  SHFL.UP PT, R3, R194, 0x8, RZ ;  /* 0x05000000c2037989 */ /* 0x000eec00000e00ff */
[C---:B-1----:R-:W-:Y:S01]  /*42e0*/  @!P2 FFMA.FTZ R167, R196.reuse, R165, R167 ;  /* 0x000000a5c4a7a223 */ /* 0x042fe200000100a7 */
[----:B--2---:R-:W-:Y:S01]  /*42f0*/  @!P2 FMUL.FTZ R196, R196, R163 ;  /* 0x000000a3c4c4a220 */ /* 0x004fe20000410000 */
        /* <DEDUP_REMOVED lines=10> */
[----:B------:R-:W-:-:S03]  /*43a0*/  ISETP.GE.AND P2, PT, R77, UR22, PT ;  /* 0x000000164d007c0c */ /* 0x000fc6000bf46270 */
[----:B------:R-:W1:Y:S01]  /*43b0*/  SHFL.DOWN PT, R173, R167, 0x8, 0x1f ;  /* 0x09001f00a7ad7f89 */ /* 0x000e6200000e0000 */
[----:B------:R-:W-:-:S03]  /*43c0*/  ISETP.NE.OR P2, PT, R159, RZ, P2 ;  /* 0x000000ff9f00720c */ /* 0x000fc60001745670 */
[----:B------:R-:W2:Y:S04]  /*43d0*/  SHFL.DOWN PT, R171, R196, 0x8, 0x1f ;  /* 0x09001f00c4ab7f89 */ /* 0x000ea800000e0000 */
[----:B------:R-:W-:Y:S01]  /*43e0*/  SHFL.IDX PT, R163, R148, RZ, 0x1f ;  /* 0x00001fff94a37589 */ /* 0x000fe200000e0000 */
[C---:B0-----:R-:W-:Y:S01]  /*43f0*/  @P5 FFMA.FTZ R169, R194.reuse, R2, R169 ;  /* 0x00000002c2a95223 */ /* 0x041fe200000100a9 */
[----:B------:R-:W-:Y:S02]  /*4400*/  IMAD.MOV.U32 R2, RZ, RZ, 0x3f800000 ;  /* 0x3f800000ff027424 */ /* 0x000fe400078e00ff */
[----:B---3--:R-:W-:Y:S01]  /*4410*/  @P5 FMUL.FTZ R194, R194, R3 ;  /* 0x00000003c2c25220 */ /* 0x008fe20000410000 */
[----:B------:R-:W-:Y:S02]  /*4420*/  ISETP.GE.U32.AND P5, PT, R159, 0x18, PT ;  /* 0x000000189f00780c */ /* 0x000fe40003fa6070 */
[----:B------:R-:W-:Y:S01]  /*4430*/  SHFL.UP PT, R169, R169, 0x1, RZ ;  /* 0x04200000a9a97989 */ /* 0x000fe200000e00ff */
[----:B------:R-:W-:-:S02]  /*4440*/  MOV R3, RZ ;  /* 0x000000ff00037202 */ /* 0x000fc40000000f00 */
[----:B------:R-:W-:Y:S01]  /*4450*/  @!P2 LEA R165, R134, R97, 0x3 ;  /* 0x0000006186a5a211 */ /* 0x000fe200078e18ff */
[----:B------:R-:W0:Y:S04]  /*4460*/  SHFL.UP PT, R194, R194, 0x1, RZ ;  /* 0x04200000c2c27989 */ /* 0x000e2800000e00ff */
[----:B------:R3:W-:Y:S01]  /*4470*/  @!P2 LDS.64 R2, [R165+0x10f8] ;  /* 0x0010f800a502a984 */ /* 0x0007e20000000a00 */
[----:B------:R-:W-:Y:S02]  /*4480*/  ISETP.GE.U32.AND P2, PT, R159, 0x10, PT ;  /* 0x000000109f00780c */ /* 0x000fe40003f46070 */
[C---:B-1----:R-:W-:Y:S01]  /*4490*/  @!P5 FFMA.FTZ R167, R196.reuse, R173, R167 ;  /* 0x000000adc4a7d223 */ /* 0x042fe200000100a7 */
[----:B--2---:R-:W-:-:S04]  /*44a0*/  @!P5 FMUL.FTZ R196, R196, R171 ;  /* 0x000000abc4c4d220 */ /* 0x004fc80000410000 */
[----:B------:R-:W1:Y:S04]  /*44b0*/  SHFL.DOWN PT, R173, R167, 0x10, 0x1f ;  /* 0x0a001f00a7ad7f89 */ /* 0x000e6800000e0000 */
[----:B------:R-:W2:Y:S01]  /*44c0*/  SHFL.DOWN PT, R171, R196, 0x10, 0x1f ;  /* 0x0a001f00c4ab7f89 */ /* 0x000ea200000e0000 */
[----:B0-----:R-:W-:-:S04]  /*44d0*/  @P4 FFMA.FTZ R163, R194, R163, R169 ;  /* 0x000000a3c2a34223 */ /* 0x001fc800000100a9 */
[----:B------:R-:W-:-:S04]  /*44e0*/  FFMA.FTZ R175, R146, R163, R151 ;  /* 0x000000a392af7223 */ /* 0x000fc80000010097 */
[-C--:B------:R-:W-:Y:S01]  /*44f0*/  FMUL.FTZ R151, R182, R175.reuse ;  /* 0x000000afb6977220 */ /* 0x080fe20000410000 */
[----:B------:R-:W-:-:S03]  /*4500*/  FFMA.FTZ R200, R141, R175, R154 ;  /* 0x000000af8dc87223 */ /* 0x000fc6000001009a */
[----:B---3--:R-:W-:Y:S01]  /*4510*/  FFMA.FTZ R165, R0, R151, RZ ;  /* 0x0000009700a57223 */ /* 0x008fe200000100ff */
[----:B-1----:R-:W-:Y:S01]  /*4520*/  @!P2 FFMA.FTZ R167, R196, R173, R167 ;  /* 0x000000adc4a7a223 */ /* 0x002fe200000100a7 */
[-C--:B------:R-:W-:Y:S01]  /*4530*/  FFMA.FTZ R169, R143, R200.reuse, R152 ;  /* 0x000000c88fa97223 */ /* 0x080fe20000010098 */
[----:B------:R-:W-:Y:S01]  /*4540*/  FMUL.FTZ R184, R184, R200 ;  /* 0x000000c8b8b87220 */ /* 0x000fe20000410000 */
[----:B------:R-:W-:Y:S01]  /*4550*/  @!P6 LEA R152, R134, R97, 0x3 ;  /* 0x000000618698e211 */ /* 0x000fe200078e18ff */
[----:B--2---:R-:W-:Y:S01]  /*4560*/  @!P2 FMUL.FTZ R196, R196, R171 ;  /* 0x000000abc4c4a220 */ /* 0x004fe20000410000 */
[----:B------:R-:W-:Y:S01]  /*4570*/  SHFL.DOWN PT, R173, R167, 0x1, 0x1f ;  /* 0x08201f00a7ad7f89 */ /* 0x000fe200000e0000 */
[-C--:B------:R-:W-:Y:S01]  /*4580*/  FFMA.FTZ R182, R145, R169.reuse, R156 ;  /* 0x000000a991b67223 */ /* 0x080fe2000001009c */
[----:B------:R-:W-:Y:S01]  /*4590*/  FFMA.FTZ R165, R106, R184, R165 ;  /* 0x000000b86aa57223 */ /* 0x000fe200000100a5 */
[----:B------:R-:W-:Y:S01]  /*45a0*/  FMUL.FTZ R186, R186, R169 ;  /* 0x000000a9baba7220 */ /* 0x000fe20000410000 */
[----:B------:R-:W-:Y:S01]  /*45b0*/  SHFL.IDX PT, R163, R3, RZ, 0x1f ;  /* 0x00001fff03a37589 */ /* 0x000fe200000e0000 */
[-C--:B------:R-:W-:Y:S01]  /*45c0*/  FFMA.FTZ R171, R147, R182.reuse, R158 ;  /* 0x000000b693ab7223 */ /* 0x080fe2000001009e */
[----:B------:R-:W-:Y:S01]  /*45d0*/  FMUL.FTZ R188, R188, R182 ;  /* 0x000000b6bcbc7220 */ /* 0x000fe20000410000 */
[----:B------:R-:W-:Y:S01]  /*45e0*/  FFMA.FTZ R165, R108, R186, R165 ;  /* 0x000000ba6ca57223 */ /* 0x000fe200000100a5 */
[----:B------:R-:W0:Y:S01]  /*45f0*/  SHFL.DOWN PT, R148, R196, 0x1, 0x1f ;  /* 0x08201f00c4947f89 */ /* 0x000e2200000e0000 */
[-C--:B------:R-:W-:Y:S01]  /*4600*/  FFMA.FTZ R160, R149, R171.reuse, R160 ;  /* 0x000000ab95a07223 */ /* 0x080fe200000100a0 */
[----:B------:R-:W-:Y:S01]  /*4610*/  FMUL.FTZ R190, R190, R171 ;  /* 0x000000abbebe7220 */ /* 0x000fe20000410000 */
[----:B------:R-:W-:Y:S01]  /*4620*/  FFMA.FTZ R165, R110, R188, R165 ;  /* 0x000000bc6ea57223 */ /* 0x000fe200000100a5 */
[----:B------:R1:W-:Y:S01]  /*4630*/  SHFL.IDX PT, R151, R167, RZ, 0x1f ;  /* 0x00001fffa7977589 */ /* 0x0003e200000e0000 */
[----:B------:R-:W-:-:S02]  /*4640*/  FMUL.FTZ R192, R192, R160 ;  /* 0x000000a0c0c07220 */ /* 0x000fc40000410000 */
[----:B------:R-:W-:Y:S01]  /*4650*/  FFMA.FTZ R165, R112, R190, R165 ;  /* 0x000000be70a57223 */ /* 0x000fe200000100a5 */
[----:B------:R-:W2:Y:S03]  /*4660*/  SHFL.IDX PT, R146, R196, RZ, 0x1f ;  /* 0x00001fffc4927589 */ /* 0x000ea600000e0000 */
[----:B------:R-:W-:Y:S01]  /*4670*/  FFMA.FTZ R165, R114, R192, R165 ;  /* 0x000000c072a57223 */ /* 0x000fe200000100a5 */
[----:B-1----:R-:W-:Y:S01]  /*4680*/  FFMA.FTZ R167, R150, R160, R155 ;  /* 0x000000a096a77223 */ /* 0x002fe2000001009b */
[----:B------:R-:W-:-:S03]  /*4690*/  FMUL.FTZ R155, R43, R200 ;  /* 0x000000c82b9b7220 */ /* 0x000fc60000410000 */
[----:B------:R-:W-:Y:S01]  /*46a0*/  FFMA.FTZ R162, R153, R167, R162 ;  /* 0x000000a799a27223 */ /* 0x000fe200000100a2 */
[----:B------:R-:W-:Y:S01]  /*46b0*/  FMUL.FTZ R155, R106, R155 ;  /* 0x0000009b6a9b7220 */ /* 0x000fe20000410000 */
[----:B------:R-:W-:-:S04]  /*46c0*/  FMUL.FTZ R178, R178, R167 ;  /* 0x000000a7b2b27220 */ /* 0x000fc80000410000 */
[----:B------:R-:W-:Y:S01]  /*46d0*/  FFMA.FTZ R165, R116, R178, R165 ;  /* 0x000000b274a57223 */ /* 0x000fe200000100a5 */
[----:B0-----:R-:W-:Y:S01]  /*46e0*/  @P3 FFMA.FTZ R163, R148, R163, R173 ;  /* 0x000000a394a33223 */ /* 0x001fe200000100ad */
[----:B------:R-:W-:-:S04]  /*46f0*/  FMUL.FTZ R148, R174, R162 ;  /* 0x000000a2ae947220 */ /* 0x000fc80000410000 */
[----:B------:R-:W-:Y:S01]  /*4700*/  FFMA.FTZ R148, R118, R148, R165 ;  /* 0x0000009476947223 */ /* 0x000fe200000100a5 */
[C---:B--2---:R-:W-:Y:S01]  /*4710*/  FFMA.FTZ R3, R146.reuse, R3, R151 ;  /* 0x0000000392037223 */ /* 0x044fe20000010097 */
[----:B------:R-:W-:Y:S01]  /*4720*/  FMUL.FTZ R2, R146, R2 ;  /* 0x0000000292027220 */ /* 0x000fe20000410000 */
[----:B------:R-:W-:Y:S01]  /*4730*/  FFMA.FTZ R146, R163, R166, R198 ;  /* 0x000000a6a3927223 */ /* 0x000fe200000100c6 */
[C---:B------:R-:W-:Y:S01]  /*4740*/  FMUL.FTZ R151, R43.reuse, R175 ;  /* 0x000000af2b977220 */ /* 0x040fe20000410000 */
[----:B------:R-:W-:Y:S02]  /*4750*/  FMUL.FTZ R163, R43, R182 ;  /* 0x000000b62ba37220 */ /* 0x000fe40000410000 */
[----:B------:R-:W-:Y:S01]  /*4760*/  FFMA.FTZ R153, R153, R146, R180 ;  /* 0x0000009299997223 */ /* 0x000fe200000100b4 */
[----:B------:R0:W-:Y:S01]  /*4770*/  @!P6 STS.64 [R152+0x10f8], R2 ;  /* 0x0010f8029800e388 */ /* 0x0001e20000000a00 */
[----:B------:R-:W-:Y:S01]  /*4780*/  FMUL.FTZ R151, R0, R151 ;  /* 0x0000009700977220 */ /* 0x000fe20000410000 */
[----:B------:R-:W-:Y:S01]  /*4790*/  FMUL.FTZ R163, R110, R163 ;  /* 0x000000a36ea37220 */ /* 0x000fe20000410000 */
[----:B------:R-:W-:Y:S01]  /*47a0*/  FFMA.FTZ R150, R150, R153, R157 ;  /* 0x0000009996967223 */ /* 0x000fe2000001009d */
[----:B------:R-:W-:Y:S01]  /*47b0*/  FMUL.FTZ R157, R43, R169 ;  /* 0x000000a92b9d7220 */ /* 0x000fe20000410000 */
[----:B------:R1:W-:Y:S02]  /*47c0*/  STS [R60+0x4], R155 ;  /* 0x0000049b3c007388 */ /* 0x0003e40000000800 */
[----:B------:R-:W-:Y:S01]  /*47d0*/  FFMA.FTZ R156, R149, R150, R170 ;  /* 0x00000096959c7223 */ /* 0x000fe200000100aa */
[----:B------:R-:W-:Y:S01]  /*47e0*/  FMUL.FTZ R157, R108, R157 ;  /* 0x0000009d6c9d7220 */ /* 0x000fe20000410000 */
[----:B------:R1:W-:Y:S02]  /*47f0*/  STS [R60], R151 ;  /* 0x000000973c007388 */ /* 0x0003e40000000800 */
[----:B------:R-:W-:Y:S01]  /*4800*/  FFMA.FTZ R154, R147, R156, R172 ;  /* 0x0000009c939a7223 */ /* 0x000fe200000100ac */
[----:B------:R-:W-:Y:S01]  /*4810*/  IADD3 R172, -R6, UR7, -R52 ;  /* 0x0000000706ac7c10 */ /* 0x000fe2000fffe934 */
[C---:B0-----:R-:W-:Y:S01]  /*4820*/  FMUL.FTZ R3, R43.reuse, R171 ;  /* 0x000000ab2b037220 */ /* 0x041fe20000410000 */
[----:B------:R-:W-:Y:S01]  /*4830*/  FMUL.FTZ R147, R43, R167 ;  /* 0x000000a72b937220 */ /* 0x000fe20000410000 */
[----:B------:R-:W-:Y:S01]  /*4840*/  FFMA.FTZ R152, R145, R154, R176 ;  /* 0x0000009a91987223 */ /* 0x000fe200000100b0 */
[----:B------:R-:W-:Y:S01]  /*4850*/  ISETP.GE.AND P2, PT, R172, 0x1, PT ;  /* 0x00000001ac00780c */ /* 0x000fe20003f46270 */
[C---:B------:R-:W-:Y:S01]  /*4860*/  FMUL.FTZ R145, R43.reuse, R160 ;  /* 0x000000a02b917220 */ /* 0x040fe20000410000 */
[----:B------:R-:W-:Y:S01]  /*4870*/  FMUL.FTZ R43, R43, R162 ;  /* 0x000000a22b2b7220 */ /* 0x000fe20000410000 */
[----:B------:R-:W-:Y:S01]  /*4880*/  FMUL.FTZ R3, R112, R3 ;  /* 0x0000000370037220 */ /* 0x000fe20000410000 */
[----:B------:R-:W-:Y:S01]  /*4890*/  FMUL.FTZ R147, R116, R147 ;  /* 0x0000009374937220 */ /* 0x000fe20000410000 */
[----:B------:R-:W-:Y:S01]  /*48a0*/  FMUL.FTZ R145, R114, R145 ;  /* 0x0000009172917220 */ /* 0x000fe20000410000 */
[----:B------:R-:W-:Y:S01]  /*48b0*/  FMUL.FTZ R43, R118, R43 ;  /* 0x0000002b762b7220 */ /* 0x000fe20000410000 */
        /* <DEDUP_REMOVED lines=11> */
[----:B-1----:R-:W-:-:S04]  /*4970*/  IMAD R3, R42, UR18, RZ ;  /* 0x000000122a037c24 */ /* 0x002fc8000f8e02ff */
[----:B------:R-:W-:Y:S02]  /*4980*/  IMAD R141, R2, 0x4, R97 ;  /* 0x00000004028d7824 */ /* 0x000fe400078e0261 */
[C---:B------:R-:W-:Y:S02]  /*4990*/  IMAD R43, R134.reuse, UR19, R3 ;  /* 0x00000013862b7c24 */ /* 0x040fe4000f8e0203 */
[----:B------:R-:W-:Y:S02]  /*49a0*/  IMAD.WIDE.U32 R2, R134, UR18, R16 ;  /* 0x0000001286027c25 */ /* 0x000fe4000f8e0010 */
[----:B------:R-:W0:Y:S03]  /*49b0*/  LDS R141, [R141+0x220] ;  /* 0x000220008d8d7984 */ /* 0x000e260000000800 */
[----:B------:R-:W-:Y:S02]  /*49c0*/  IADD3 R3, R3, R43, RZ ;  /* 0x0000002b03037210 */ /* 0x000fe40007ffe0ff */
[----:B------:R-:W-:-:S04]  /*49d0*/  LEA R42, P2, R2, UR24, 0x2 ;  /* 0x00000018022a7c11 */ /* 0x000fc8000f8410ff */
[----:B------:R-:W-:-:S05]  /*49e0*/  LEA.HI.X R43, R2, UR25, R3, 0x2, P2 ;  /* 0x00000019022b7c11 */ /* 0x000fca00090f1403 */
[----:B0-----:R0:W-:Y:S04]  /*49f0*/  REDG.E.ADD.F32.FTZ.RN.STRONG.GPU desc[UR12][R42.64], R141 ;  /* 0x0000008d2a0079a6 */ /* 0x0011e8000c10f38c */
.L_x_8883:
[----:B------:R-:W-:Y:S05]  /*4a00*/  BSYNC B0 ;  /* 0x0000000000007941 */ /* 0x000fea0003800000 */
.L_x_8882:
[----:B-1----:R-:W-:Y:S01]  /*4a10*/  FFMA.FTZ R147, -R100, R135, R169 ;  /* 0x0000008764937223 */ /* 0x002fe200000101a9 */
[C---:B0-----:R-:W-:Y:S01]  /*4a20*/  FFMA.FTZ R141, -R98.reuse, R133, R175 ;  /* 0x00000085628d7223 */ /* 0x041fe200000101af */
[----:B------:R0:W1:Y:S01]  /*4a30*/  LDS R169, [R62+0x2a0] ;  /* 0x0002a0003ea97984 */ /* 0x0000620000000800 */
[----:B------:R-:W-:Y:S01]  /*4a40*/  FMUL.FTZ R2, R98, R158 ;  /* 0x0000009e62027220 */ /* 0x000fe20000410000 */
[C---:B------:R-:W-:Y:S01]  /*4a50*/  FFMA.FTZ R143, -R99.reuse, R138, R200 ;  /* 0x0000008a638f7223 */ /* 0x040fe200000101c8 */
[----:B------:R-:W-:Y:S01]  /*4a60*/  FMUL.FTZ R3, R99, R164 ;  /* 0x000000a463037220 */ /* 0x000fe20000410000 */
[----:B------:R-:W-:Y:S01]  /*4a70*/  FMUL.FTZ R145, R100, R152 ;  /* 0x0000009864917220 */ /* 0x000fe20000410000 */
[----:B------:R-:W-:Y:S01]  /*4a80*/  FFMA.FTZ R42, R2, R141, RZ ;  /* 0x0000008d022a7223 */ /* 0x000fe200000100ff */
[----:B------:R-:W-:Y:S01]  /*4a90*/  ISETP.GE.AND P2, PT, R172, 0x21, PT ;  /* 0x00000021ac00780c */ /* 0x000fe20003f46270 */
[C---:B------:R-:W-:Y:S01]  /*4aa0*/  FFMA.FTZ R151, -R101.reuse, R140, R182 ;  /* 0x0000008c65977223 */ /* 0x040fe200000101b6 */
[----:B------:R-:W-:Y:S01]  /*4ab0*/  FMUL.FTZ R149, R101, R154 ;  /* 0x0000009a65957220 */ /* 0x000fe20000410000 */
[----:B------:R-:W-:Y:S01]  /*4ac0*/  FFMA.FTZ R42, R3, R143, R42 ;  /* 0x0000008f032a7223 */ /* 0x000fe2000001002a */
[----:B------:R-:W-:Y:S01]  /*4ad0*/  USHF.L.U64.HI UR20, UR5, 0x2, UR6 ;  /* 0x0000000205147899 */ /* 0x000fe20008010206 */
[C---:B------:R-:W-:Y:S01]  /*4ae0*/  FFMA.FTZ R157, -R102.reuse, R137, R171 ;  /* 0x00000089669d7223 */ /* 0x040fe200000101ab */
[----:B------:R-:W-:Y:S01]  /*4af0*/  FMUL.FTZ R155, R102, R156 ;  /* 0x0000009c669b7220 */ /* 0x000fe20000410000 */
[----:B------:R-:W-:Y:S01]  /*4b00*/  FFMA.FTZ R42, R145, R147, R42 ;  /* 0x00000093912a7223 */ /* 0x000fe2000001002a */
[----:B------:R-:W-:Y:S01]  /*4b10*/  USHF.L.U32 UR21, UR5, 0x2, URZ ;  /* 0x0000000205157899 */ /* 0x000fe2000800063f */
[C---:B------:R-:W-:Y:S01]  /*4b20*/  FFMA.FTZ R160, -R103.reuse, R142, R160 ;  /* 0x0000008e67a07223 */ /* 0x040fe200000101a0 */
[----:B------:R-:W-:Y:S01]  /*4b30*/  FMUL.FTZ R163, R103, R150 ;  /* 0x0000009667a37220 */ /* 0x000fe20000410000 */
[----:B------:R-:W-:Y:S01]  /*4b40*/  FFMA.FTZ R42, R149, R151, R42 ;  /* 0x00000097952a7223 */ /* 0x000fe2000001002a */
[----:B------:R-:W-:Y:S01]  /*4b50*/  IMAD R170, R34, UR20, RZ ;  /* 0x0000001422aa7c24 */ /* 0x000fe2000f8e02ff */
[----:B------:R-:W-:Y:S01]  /*4b60*/  BSSY B0, `(.L_x_8884) ;  /* 0x000000d000007945 */ /* 0x000fe20003800000 */
[----:B------:R-:W-:Y:S01]  /*4b70*/  FFMA.FTZ R166, -R104, R139, R167 ;  /* 0x0000008b68a67223 */ /* 0x000fe200000101a7 */
[----:B------:R-:W-:Y:S01]  /*4b80*/  FFMA.FTZ R42, R155, R157, R42 ;  /* 0x0000009d9b2a7223 */ /* 0x000fe2000001002a */
[C---:B------:R-:W-:Y:S01]  /*4b90*/  FFMA.FTZ R168, -R105.reuse, R144, R162 ;  /* 0x0000009069a87223 */ /* 0x040fe200000101a2 */
[----:B------:R-:W-:Y:S01]  /*4ba0*/  ISETP.GE.AND P3, PT, R172, 0x41, PT ;  /* 0x00000041ac00780c */ /* 0x000fe20003f66270 */
[----:B------:R-:W-:Y:S01]  /*4bb0*/  FMUL.FTZ R167, R105, R146 ;  /* 0x0000009269a77220 */ /* 0x000fe20000410000 */
[----:B------:R-:W-:Y:S01]  /*4bc0*/  FMUL.FTZ R165, R104, R153 ;  /* 0x0000009968a57220 */ /* 0x000fe20000410000 */
[----:B------:R-:W-:Y:S01]  /*4bd0*/  FFMA.FTZ R162, R163, R160, R42 ;  /* 0x000000a0a3a27223 */ /* 0x000fe2000001002a */
[----:B------:R-:W-:Y:S01]  /*4be0*/  IMAD R171, R35, UR21, R170 ;  /* 0x0000001523ab7c24 */ /* 0x000fe2000f8e02aa */
[----:B0-----:R-:W-:Y:S08]  /*4bf0*/  @!P2 BRA `(.L_x_8885) ;  /* 0x00000000000ca947 */ /* 0x001ff00003800000 */
[----:B------:R-:W-:-:S05]  /*4c00*/  IMAD.WIDE.U32 R42, R34, UR21, R18 ;  /* 0x00000015222a7c25 */ /* 0x000fca000f8e0012 */
[----:B------:R-:W-:-:S05]  /*4c10*/  IADD3 R43, R43, R171, RZ ;  /* 0x000000ab2b2b7210 */ /* 0x000fca0007ffe0ff */
[----:B-1----:R0:W-:Y:S02]  /*4c20*/  REDG.E.ADD.F32.FTZ.RN.STRONG.GPU desc[UR12][R42.64], R169 ;  /* 0x000000a92a0079a6 */ /* 0x0021e4000c10f38c */
.L_x_8885:
[----:B------:R-:W-:Y:S05]  /*4c30*/  BSYNC B0 ;  /* 0x0000000000007941 */ /* 0x000fea0003800000 */
.L_x_8884:
[----:B01----:R0:W1:Y:S01]  /*4c40*/  LDS R169, [R64+0x320] ;  /* 0x0003200040a97984 */ /* 0x0030620000000800 */
[----:B------:R-:W-:Y:S01]  /*4c50*/  BSSY B0, `(.L_x_8886) ;  /* 0x0000007000007945 */ /* 0x000fe20003800000 */
[----:B------:R-:W-:Y:S01]  /*4c60*/  FMUL.FTZ R173, R167, R168 ;  /* 0x000000a8a7ad7220 */ /* 0x000fe20000410000 */
[----:B------:R-:W-:Y:S02]  /*4c70*/  FFMA.FTZ R162, R165, R166, R162 ;  /* 0x000000a6a5a27223 */ /* 0x000fe400000100a2 */
[----:B------:R-:W-:Y:S05]  /*4c80*/  @!P3 BRA `(.L_x_8887) ;  /* 0x00000000000cb947 */ /* 0x000fea0003800000 */
[----:B------:R-:W-:-:S04]  /*4c90*/  IMAD.WIDE.U32 R42, R34, UR21, R20 ;  /* 0x00000015222a7c25 */ /* 0x000fc8000f8e0014 */
[----:B------:R-:W-:-:S05]  /*4ca0*/  IMAD.IADD R43, R171, 0x1, R43 ;  /* 0x00000001ab2b7824 */ /* 0x000fca00078e022b */
[----:B-1----:R2:W-:Y:S02]  /*4cb0*/  REDG.E.ADD.F32.FTZ.RN.STRONG.GPU desc[UR12][R42.64], R169 ;  /* 0x000000a92a0079a6 */ /* 0x0025e4000c10f38c */
.L_x_8887:
[----:B------:R-:W-:Y:S05]  /*4cc0*/  BSYNC B0 ;  /* 0x0000000000007941 */ /* 0x000fea0003800000 */
.L_x_8886:
        /* <DEDUP_REMOVED lines=12> */
.L_x_8889:
[----:B------:R-:W-:Y:S05]  /*4d90*/  BSYNC B0 ;  /* 0x0000000000007941 */ /* 0x000fea0003800000 */
.L_x_8888:
[----:B--23--:R2:W3:Y:S01]  /*4da0*/  LDS R169, [R66+0x420] ;  /* 0x0004200042a97984 */ /* 0x00c4e20000000800 */
[----:B------:R-:W-:Y:S04]  /*4db0*/  BSSY B0, `(.L_x_8890) ;  /* 0x0000005000007945 */ /* 0x000fe80003800000 */
[----:B------:R-:W-:Y:S05]  /*4dc0*/  @!P2 BRA `(.L_x_8891) ;  /* 0x00000000000ca947 */ /* 0x000fea0003800000 */
[----:B------:R-:W-:-:S05]  /*4dd0*/  IMAD.WIDE.U32 R42, R34, UR21, R24 ;  /* 0x00000015222a7c25 */ /* 0x000fca000f8e0018 */
[----:B------:R-:W-:-:S05]  /*4de0*/  IADD3 R43, R171, R43, RZ ;  /* 0x0000002bab2b7210 */ /* 0x000fca0007ffe0ff */
[----:B---3--:R4:W-:Y:S02]  /*4df0*/  REDG.E.ADD.F32.FTZ.RN.STRONG.GPU desc[UR12][R42.64], R169 ;  /* 0x000000a92a0079a6 */ /* 0x0089e4000c10f38c */
.L_x_8891:
[----:B------:R-:W-:Y:S05]  /*4e00*/  BSYNC B0 ;  /* 0x0000000000007941 */ /* 0x000fea0003800000 */
.L_x_8890:
[----:B---34-:R3:W4:Y:S01]  /*4e10*/  LDS R169, [R67+0x4a0] ;  /* 0x0004a00043a97984 */ /* 0x0187220000000800 */
[----:B------:R-:W-:Y:S04]  /*4e20*/  BSSY B0, `(.L_x_8892) ;  /* 0x0000005000007945 */ /* 0x000fe80003800000 */
[----:B------:R-:W-:Y:S05]  /*4e30*/  @!P3 BRA `(.L_x_8893) ;  /* 0x00000000000cb947 */ /* 0x000fea0003800000 */
[----:B------:R-:W-:-:S04]  /*4e40*/  IMAD.WIDE.U32 R42, R34, UR21, R26 ;  /* 0x00000015222a7c25 */ /* 0x000fc8000f8e001a */
[----:B------:R-:W-:-:S05]  /*4e50*/  IMAD.IADD R43, R171, 0x1, R43 ;  /* 0x00000001ab2b7824 */ /* 0x000fca00078e022b */
[----:B----4-:R4:W-:Y:S02]  /*4e60*/  REDG.E.ADD.F32.FTZ.RN.STRONG.GPU desc[UR12][R42.64], R169 ;  /* 0x000000a92a0079a6 */ /* 0x0109e4000c10f38c */
.L_x_8893:
[----:B------:R-:W-:Y:S05]  /*4e70*/  BSYNC B0 ;  /* 0x0000000000007941 */ /* 0x000fea0003800000 */
.L_x_8892:
[----:B----4-:R4:W0:Y:S01]  /*4e80*/  LDS R169, [R68+0x520] ;  /* 0x0005200044a97984 */ /* 0x0108220000000800 */
[----:B------:R-:W-:Y:S04]  /*4e90*/  BSSY B0, `(.L_x_8894) ;  /* 0x0000005000007945 */ /* 0x000fe80003800000 */
[----:B------:R-:W-:Y:S05]  /*4ea0*/  @!P4 BRA `(.L_x_8895) ;  /* 0x00000000000cc947 */ /* 0x000fea0003800000 */
[----:B------:R-:W-:-:S05]  /*4eb0*/  IMAD.WIDE.U32 R42, R34, UR21, R28 ;  /* 0x00000015222a7c25 */ /* 0x000fca000f8e001c */
[----:B------:R-:W-:-:S05]  /*4ec0*/  IADD3 R43, R171, R43, RZ ;  /* 0x0000002bab2b7210 */ /* 0x000fca0007ffe0ff */
[----:B0-----:R0:W-:Y:S02]  /*4ed0*/  REDG.E.ADD.F32.FTZ.RN.STRONG.GPU desc[UR12][R42.64], R169 ;  /* 0x000000a92a0079a6 */ /* 0x0011e4000c10f38c */
.L_x_8895:
[----:B------:R-:W-:Y:S05]  /*4ee0*/  BSYNC B0 ;  /* 0x0000000000007941 */ /* 0x000fea0003800000 */
.L_x_8894:
[----:B0-----:R0:W0:Y:S01]  /*4ef0*/  LDS R169, [R69+0x5a0] ;  /* 0x0005a00045a97984 */ /* 0x0010220000000800 */
[----:B------:R-:W-:Y:S01]  /*4f00*/  BSSY B0, `(.L_x_8896) ;  /* 0x0000005000007945 */ /* 0x000fe20003800000 */
[----:B------:R-:W-:-:S03]  /*4f10*/  IMAD.WIDE.U32 R42, R34, UR21, R30 ;  /* 0x00000015222a7c25 */ /* 0x000fc6000f8e001e */
[----:B------:R-:W-:Y:S05]  /*4f20*/  @!P5 BRA `(.L_x_8897) ;  /* 0x000000000008d947 */ /* 0x000fea0003800000 */
[----:B------:R-:W-:-:S05]  /*4f30*/  IADD3 R43, R171, R43, RZ ;  /* 0x0000002bab2b7210 */ /* 0x000fca0007ffe0ff */
[----:B0-----:R0:W-:Y:S02]  /*4f40*/  REDG.E.ADD.F32.FTZ.RN.STRONG.GPU desc[UR12][R42.64], R169 ;  /* 0x000000a92a0079a6 */ /* 0x0011e4000c10f38c */
.L_x_8897:
[----:B------:R-:W-:Y:S05]  /*4f50*/  BSYNC B0 ;  /* 0x0000000000007941 */ /* 0x000fea0003800000 */
.L_x_8896:
[----:B0-----:R-:W0:Y:S01]  /*4f60*/  SHFL.DOWN PT, R43, R162, 0x1, 0x1f ;  /* 0x08201f00a22b7f89 */ /* 0x001e2200000e0000 */
[C---:B------:R-:W-:Y:S01]  /*4f70*/  ISETP.GT.AND P2, PT, R58.reuse, 0x1e, PT ;  /* 0x0000001e3a00780c */ /* 0x040fe20003f44270 */
[----:B------:R-:W-:Y:S01]  /*4f80*/  FMUL.FTZ R42, R131, R156 ;  /* 0x0000009c832a7220 */ /* 0x000fe20000410000 */
[----:B------:R-:W-:Y:S01]  /*4f90*/  ISETP.NE.AND P3, PT, R58, RZ, PT ;  /* 0x000000ff3a00720c */ /* 0x000fe20003f65270 */
[----:B------:R-:W5:Y:S01]  /*4fa0*/  SHFL.DOWN PT, R169, R148, 0x1, 0x1f ;  /* 0x08201f0094a97f89 */ /* 0x000f6200000e0000 */
[----:B------:R-:W-:Y:S01]  /*4fb0*/  ISETP.NE.AND P4, PT, R52, RZ, PT ;  /* 0x000000ff3400720c */ /* 0x000fe20003f85270 */
        /* <DEDUP_REMOVED lines=32> */
[----:B------:R-:W-:Y:S01]  /*51c0*/  FMUL.FTZ R166, R166, R43 ;  /* 0x0000002ba6a67220 */ /* 0x000fe20000410000 */
[C---:B------:R-:W-:Y:S01]  /*51d0*/  FMUL.FTZ R43, R131.reuse, R150 ;  /* 0x00000096832b7220 */ /* 0x040fe20000410000 */
[----:B------:R-:W-:Y:S01]  /*51e0*/  ISETP.GT.AND P2, PT, R58, 0xf, PT ;  /* 0x0000000f3a00780c */ /* 0x000fe20003f44270 */
[----:B------:R-:W5:Y:S01]  /*51f0*/  SHFL.DOWN PT, R173, R148, 0x10, 0x1f ;  /* 0x0a001f0094ad7f89 */ /* 0x000f6200000e0000 */
[----:B------:R-:W-:Y:S01]  /*5200*/  FMUL.FTZ R169, R131, R146 ;  /* 0x0000009283a97220 */ /* 0x000fe20000410000 */
[----:B------:R-:W-:Y:S01]  /*5210*/  FMUL.FTZ R43, R160, R43 ;  /* 0x0000002ba02b7220 */ /* 0x000fe20000410000 */
[----:B------:R-:W-:Y:S02]  /*5220*/  FFMA.FTZ R166, R139, R153, R166 ;  /* 0x000000998ba67223 */ /* 0x000fe400000100a6 */
[----:B------:R-:W-:Y:S01]  /*5230*/  FMUL.FTZ R169, R168, R169 ;  /* 0x000000a9a8a97220 */ /* 0x000fe20000410000 */
[----:B------:R-:W-:Y:S01]  /*5240*/  FFMA.FTZ R150, R142, R150, R43 ;  /* 0x000000968e967223 */ /* 0x000fe2000001002b */
[----:B------:R-:W-:Y:S01]  /*5250*/  FMUL.FTZ R142, R131, R154 ;  /* 0x0000009a838e7220 */ /* 0x000fe20000410000 */
[----:B------:R-:W-:Y:S01]  /*5260*/  @!P3 MOV R43, 0x400 ;  /* 0x00000400002bb802 */ /* 0x000fe20000000f00 */
[----:B------:R-:W-:Y:S01]  /*5270*/  FFMA.FTZ R169, R144, R146, R169 ;  /* 0x0000009290a97223 */ /* 0x000fe200000100a9 */
[----:B------:R-:W-:Y:S01]  /*5280*/  FADD.FTZ R107, R166, R107 ;  /* 0x0000006ba66b7221 */ /* 0x000fe20000010000 */
[----:B------:R-:W-:Y:S01]  /*5290*/  FMUL.FTZ R151, R151, R142 ;  /* 0x0000008e97977220 */ /* 0x000fe20000410000 */
[----:B------:R-:W-:Y:S01]  /*52a0*/  FMUL.FTZ R142, R131, R152 ;  /* 0x00000098838e7220 */ /* 0x000fe20000410000 */
[----:B-1----:R-:W-:Y:S01]  /*52b0*/  @!P3 LEA R97, R170, R43, 0x18 ;  /* 0x0000002baa61b211 */ /* 0x002fe200078ec0ff */
[----:B------:R-:W-:Y:S01]  /*52c0*/  FADD.FTZ R124, R169, R124 ;  /* 0x0000007ca97c7221 */ /* 0x000fe20000010000 */
[----:B------:R-:W-:Y:S01]  /*52d0*/  FFMA.FTZ R154, R140, R154, R151 ;  /* 0x0000009a8c9a7223 */ /* 0x000fe20000010097 */
[----:B------:R-:W-:Y:S01]  /*52e0*/  FMUL.FTZ R144, R147, R142 ;  /* 0x0000008e93907220 */ /* 0x000fe20000410000 */
[C---:B------:R-:W-:Y:S01]  /*52f0*/  FMUL.FTZ R142, R131.reuse, R164 ;  /* 0x000000a4838e7220 */ /* 0x040fe20000410000 */
[----:B------:R-:W-:Y:S01]  /*5300*/  FMUL.FTZ R140, R131, R158 ;  /* 0x0000009e838c7220 */ /* 0x000fe20000410000 */
[----:B------:R-:W-:Y:S01]  /*5310*/  FADD.FTZ R109, R150, R109 ;  /* 0x0000006d966d7221 */ /* 0x000fe20000010000 */
[----:B0-----:R-:W-:Y:S01]  /*5320*/  @!P2 FADD.FTZ R162, R162, R171 ;  /* 0x000000aba2a2a221 */ /* 0x001fe20000010000 */
[----:B------:R-:W-:Y:S01]  /*5330*/  FMUL.FTZ R143, R143, R142 ;  /* 0x0000008e8f8f7220 */ /* 0x000fe20000410000 */
[----:B------:R-:W-:Y:S01]  /*5340*/  FMUL.FTZ R140, R141, R140 ;  /* 0x0000008c8d8c7220 */ /* 0x000fe20000410000 */
[----:B------:R-:W-:Y:S01]  /*5350*/  FFMA.FTZ R135, R135, R152, R144 ;  /* 0x0000009887877223 */ /* 0x000fe20000010090 */
[----:B-----5:R-:W-:Y:S01]  /*5360*/  @!P2 FADD.FTZ R148, R148, R173 ;  /* 0x000000ad9494a221 */ /* 0x020fe20000010000 */
[----:B------:R-:W-:Y:S01]  /*5370*/  MOV R42, R162 ;  /* 0x000000a2002a7202 */ /* 0x000fe20000000f00 */
[----:B------:R-:W-:Y:S01]  /*5380*/  FFMA.FTZ R138, R138, R164, R143 ;  /* 0x000000a48a8a7223 */ /* 0x000fe2000001008f */
[----:B------:R-:W-:Y:S01]  /*5390*/  FFMA.FTZ R140, R133, R158, R140 ;  /* 0x0000009e858c7223 */ /* 0x000fe2000001008c */
[----:B------:R-:W-:-:S02]  /*53a0*/  IMAD.MOV.U32 R43, RZ, RZ, R148 ;  /* 0x000000ffff2b7224 */ /* 0x000fc400078e0094 */
[----:B------:R-:W-:Y:S01]  /*53b0*/  FADD.FTZ R111, R154, R111 ;  /* 0x0000006f9a6f7221 */ /* 0x000fe20000010000 */
[----:B------:R-:W-:Y:S01]  /*53c0*/  FADD.FTZ R122, R135, R122 ;  /* 0x0000007a877a7221 */ /* 0x000fe20000010000 */
[----:B------:R-:W-:Y:S01]  /*53d0*/  FADD.FTZ R113, R138, R113 ;  /* 0x000000718a717221 */ /* 0x000fe20000010000 */
[----:B------:R-:W-:Y:S01]  /*53e0*/  FADD.FTZ R115, R140, R115 ;  /* 0x000000738c737221 */ /* 0x000fe20000010000 */
[----:B------:R0:W-:Y:S01]  /*53f0*/  @!P3 STS.64 [R97+0x648], R42 ;  /* 0x0006482a6100b388 */ /* 0x0001e20000000a00 */
[----:B------:R-:W-:Y:S06]  /*5400*/  BAR.SYNC.DEFER_BLOCKING 0x0 ;  /* 0x0000000000007b1d */ /* 0x000fec0000010000 */
[----:B------:R-:W-:Y:S05]  /*5410*/  @P4 BRA `(.L_x_8899) ;  /* 0x0000000000204947 */ /* 0x000fea0003800000 */
[----:B------:R-:W-:Y:S02]  /*5420*/  ISETP.NE.AND P2, PT, R77, UR22, PT ;  /* 0x000000164d007c0c */ /* 0x000fe4000bf45270 */
[----:B------:R-:W-:-:S11]  /*5430*/  LEA R131, R134, R97, 0x2 ;  /* 0x0000006186837211 */ /* 0x000fd600078e10ff */
[----:B------:R-:W0:Y:S04]  /*5440*/  @P2 LDS R2, [R131+0x1cf8] ;  /* 0x001cf80083022984 */ /* 0x000e280000000800 */
[----:B------:R-:W1:Y:S01]  /*5450*/  @P2 LDS R3, [R131+0x18f8] ;  /* 0x0018f80083032984 */ /* 0x000e620000000800 */
[----:B0-----:R-:W-:Y:S01]  /*5460*/  @P2 FADD.FTZ R43, R43, R2 ;  /* 0x000000022b2b2221 */ /* 0x001fe20000010000 */
[----:B-1----:R-:W-:-:S04]  /*5470*/  @P2 FADD.FTZ R42, R42, R3 ;  /* 0x000000032a2a2221 */ /* 0x002fc80000010000 */
[----:B------:R1:W-:Y:S04]  /*5480*/  STS [R131+0x1cf8], R43 ;  /* 0x001cf82b83007388 */ /* 0x0003e80000000800 */
[----:B------:R1:W-:Y:S02]  /*5490*/  STS [R131+0x18f8], R42 ;  /* 0x0018f82a83007388 */ /* 0x0003e40000000800 */
.L_x_8899:
[----:B------:R-:W-:Y:S05]  /*54a0*/  BSYNC B0 ;  /* 0x0000000000007941 */ /* 0x000fea0003800000 */
.L_x_8898:
[----:B------:R-:W-:Y:S01]  /*54b0*/  VIADD R134, R134, 0x1 ;  /* 0x0000000186867836 */ /* 0x000fe20000000000 */
[----:B------:R-:W-:-:S04]  /*54c0*/  UIADD3 UR5, UP0, UR5, 0x1, URZ ;  /* 0x0000000105057890 */ /* 0x000fc8000ff1e03f */
[----:B------:R-:W-:Y:S01]  /*54d0*/  ISETP.GE.AND P2, PT, R134, UR23, PT ;  /* 0x0000001786007c0c */ /* 0x000fe2000bf46270 */
[----:B------:R-:W-:-:S12]  /*54e0*/  UIADD3.X UR6, URZ, UR6, URZ, UP0, !UPT ;  /* 0x000000063f067290 */ /* 0x000fd800087fe43f */
[----:B------:R-:W-:Y:S05]  /*54f0*/  @!P2 BRA `(.L_x_8900) ;  /* 0xffffffe00040a947 */ /* 0x000fea000383ffff */
.L_x_8879:
[----:B------:R-:W5:Y:S08]  /*5500*/  S2UR UR6, SR_CgaCtaId ;  /* 0x00000000000679c3 */ /* 0x000f700000008800 */
[----:B------:R-:W-:Y:S01]  /*5510*/  BAR.SYNC.DEFER_BLOCKING 0x0 ;  /* 0x0000000000007b1d */ /* 0x000fe20000010000 */
[----:B------:R-:W-:Y:S02]  /*5520*/  ISETP.NE.AND P6, PT, R52, RZ, PT ;  /* 0x000000ff3400720c */ /* 0x000fe40003fc5270 */
[----:B------:R-:W-:-:S02]  /*5530*/  F2FP.BF16.F32.PACK_AB R117, R126, R117 ;  /* 0x000000757e75723e */ /* 0x000fc400000010ff */
[----:B------:R-:W-:Y:S01]  /*5540*/  F2FP.BF16.F32.PACK_AB R119, R128, R119 ;  /* 0x000000778077723e */ /* 0x000fe200000010ff */
[----:B------:R-:W-:Y:S01]  /*5550*/  UMOV UR5, 0x400 ;  /* 0x0000040000057882 */ /* 0x000fe20000000000 */
[----:B------:R-:W-:Y:S01]  /*5560*/  F2FP.BF16.F32.PACK_AB R121, R130, R121 ;  /* 0x000000798279723e */ /* 0x000fe200000010ff */
[----:B------:R-:W0:Y:S01]  /*5570*/  LDC.64 R16, c[0x0][0x388] ;  /* 0x0000e200ff107b82 */ /* 0x000e220000000a00 */
[----:B------:R-:W-:Y:S01]  /*5580*/  F2FP.BF16.F32.PACK_AB R123, R132, R123 ;  /* 0x0000007b847b723e */ /* 0x000fe200000010ff */
[----:B------:R-:W-:Y:S01]  /*5590*/  BSSY B0, `(.L_x_8901) ;  /* 0x000002e000007945 */ /* 0x000fe20003800000 */
[----:B------:R-:W-:Y:S02]  /*55a0*/  PRMT R0, R117, 0x7632, R0 ;  /* 0x0000763275007816 */ /* 0x000fe40000000000 */
[----:B------:R-:W-:Y:S02]  /*55b0*/  PRMT R2, R119, 0x7632, R2 ;  /* 0x0000763277027816 */ /* 0x000fe40000000002 */
[----:B------:R-:W-:-:S02]  /*55c0*/  PRMT R3, R121, 0x7632, R3 ;  /* 0x0000763279037816 */ /* 0x000fc40000000003 */
[----:B------:R-:W-:Y:S02]  /*55d0*/  PRMT R7, R123, 0x7632, R7 ;  /* 0x000076327b077816 */ /* 0x000fe40000000007 */
[----:B------:R-:W-:Y:S01]  /*55e0*/  IADD3 R18, -R6, UR7, RZ ;  /* 0x0000000706127c10 */ /* 0x000fe2000fffe1ff */
[----:B-----5:R-:W-:Y:S01]  /*55f0*/  ULEA UR5, UR6, UR5, 0x18 ;  /* 0x0000000506057291 */ /* 0x020fe2000f8ec03f */
[----:B------:R-:W-:Y:S04]  /*5600*/  STS.U16 [R87], R117 ;  /* 0x0000007557007388 */ /* 0x000fe80000000400 */
[----:B------:R0:W-:Y:S04]  /*5610*/  STS.U16 [R87+0x2], R0 ;  /* 0x0000020057007388 */ /* 0x0001e80000000400 */
[----:B------:R-:W-:Y:S04]  /*5620*/  STS.U16 [R87+0x4], R119 ;  /* 0x0000047757007388 */ /* 0x000fe80000000400 */
[----:B------:R-:W-:Y:S01]  /*5630*/  STS.U16 [R87+0x6], R2 ;  /* 0x0000060257007388 */ /* 0x000fe20000000400 */
[----:B0-----:R-:W-:-:S03]  /*5640*/  IMAD R0, R16, UR15, RZ ;  /* 0x0000000f10007c24 */ /* 0x001fc6000f8e02ff */
[----:B------:R-:W-:Y:S01]  /*5650*/  STS.U16 [R87+0x8], R121 ;  /* 0x0000087957007388 */ /* 0x000fe20000000400 */
[----:B------:R-:W-:-:S03]  /*5660*/  IMAD R17, R17, UR14, R0 ;  /* 0x0000000e11117c24 */ /* 0x000fc6000f8e0200 */
[----:B------:R0:W-:Y:S04]  /*5670*/  STS.U16 [R87+0xa], R3 ;  /* 0x00000a0357007388 */ /* 0x0001e80000000400 */
[----:B------:R-:W-:Y:S04]  /*5680*/  STS.U16 [R87+0xc], R123 ;  /* 0x00000c7b57007388 */ /* 0x000fe80000000400 */
        /* <DEDUP_REMOVED lines=30> */
.L_x_8902:
[----:B------:R-:W-:Y:S05]  /*5870*/  BSYNC B0 ;  /* 0x0000000000007941 */ /* 0x000fea0003800000 */
.L_x_8901:
        /* <DEDUP_REMOVED lines=11> */
[----:B------:R-:W-:Y:S01]  /*5930*/  BSSY B0, `(.L_x_8903) ;  /* 0x000004a000007945 */ /* 0x000fe20003800000 */
[----:B------:R-:W-:Y:S02]  /*5940*/  ISETP.GE.AND P4, PT, R72, R35, PT ;  /* 0x000000234800720c */ /* 0x000fe40003f86270 */
[----:B------:R-:W-:Y:S02]  /*5950*/  IADD3.X R3, R95, R17, R3, P1, !PT ;  /* 0x000000115f037210 */ /* 0x000fe40000ffe403 */
[----:B------:R-:W-:Y:S02]  /*5960*/  LEA R2, P0, R0, R7, 0x1 ;  /* 0x0000000700027211 */ /* 0x000fe400078008ff */
[----:B------:R-:W-:-:S02]  /*5970*/  ISETP.GE.AND P3, PT, R73, R35, PT ;  /* 0x000000234900720c */ /* 0x000fc40003f66270 */
[----:B------:R-:W-:Y:S02]  /*5980*/  LEA.HI.X R3, R0, R6, R3, 0x1, P0 ;  /* 0x0000000600037211 */ /* 0x000fe400000f0c03 */
[-C--:B------:R-:W-:Y:S02]  /*5990*/  ISETP.GE.AND P2, PT, R74, R35.reuse, PT ;  /* 0x000000234a00720c */ /* 0x080fe40003f46270 */
[-C--:B------:R-:W-:Y:S01]  /*59a0*/  ISETP.GE.AND P1, PT, R75, R35.reuse, PT ;  /* 0x000000234b00720c */ /* 0x080fe20003f26270 */
        /* <DEDUP_REMOVED lines=21> */
[----:B------:R-:W-:Y:S01]  /*5b00*/  BAR.SYNC.DEFER_BLOCKING 0x0 ;  /* 0x0000000000007b1d */ /* 0x000fe20000010000 */
[----:B0-----:R-:W-:Y:S01]  /*5b10*/  F2FP.BF16.F32.PACK_AB R3, R124, R107 ;  /* 0x0000006b7c03723e */ /* 0x001fe200000010ff */
[----:B------:R-:W-:-:S03]  /*5b20*/  FADD.FTZ R107, R120, R107 ;  /* 0x0000006b786b7221 */ /* 0x000fc60000010000 */
[----:B------:R-:W-:Y:S01]  /*5b30*/  PRMT R2, R3, 0x7632, R2 ;  /* 0x0000763203027816 */ /* 0x000fe20000000002 */
[----:B------:R-:W-:Y:S01]  /*5b40*/  FADD.FTZ R50, R107, R124 ;  /* 0x0000007c6b327221 */ /* 0x000fe20000010000 */
[----:B------:R-:W-:Y:S04]  /*5b50*/  STS.U16 [R87], R7 ;  /* 0x0000000757007388 */ /* 0x000fe80000000400 */
[----:B------:R0:W-:Y:S04]  /*5b60*/  STS.U16 [R87+0x2], R16 ;  /* 0x0000021057007388 */ /* 0x0001e80000000400 */
[----:B------:R5:W-:Y:S04]  /*5b70*/  STS.U16 [R87+0x4], R6 ;  /* 0x0000040657007388 */ /* 0x000be80000000400 */
[----:B------:R-:W-:Y:S01]  /*5b80*/  STS.U16 [R87+0x6], R20 ;  /* 0x0000061457007388 */ /* 0x000fe20000000400 */
[----:B0-----:R-:W-:-:S03]  /*5b90*/  IADD3 R16, P1, R8, -0xe0, RZ ;  /* 0xffffff2008107810 */ /* 0x001fc60007f3e0ff */
[----:B------:R0:W-:Y:S01]  /*5ba0*/  STS.U16 [R87+0x8], R0 ;  /* 0x0000080057007388 */ /* 0x0001e20000000400 */
[----:B-----5:R-:W0:Y:S01]  /*5bb0*/  LDC.64 R6, c[0x0][0x3a8] ;  /* 0x0000ea00ff067b82 */ /* 0x020e220000000a00 */
[----:B------:R-:W-:Y:S02]  /*5bc0*/  IADD3.X R29, R9, -0x1, RZ, P1, !PT ;  /* 0xffffffff091d7810 */ /* 0x000fe40000ffe4ff */
        /* <DEDUP_REMOVED lines=32> */
.L_x_8904:
[----:B------:R-:W-:Y:S05]  /*5dd0*/  BSYNC B0 ;  /* 0x0000000000007941 */ /* 0x000fea0003800000 */
.L_x_8903:
[----:B------:R-:W-:Y:S01]  /*5de0*/  MOV R3, R31 ;  /* 0x0000001f00037202 */ /* 0x000fe20000000f00 */
[----:B------:R-:W-:Y:S01]  /*5df0*/  ULDC.64 UR6, c[0x0][0x3b0] ;  /* 0x0000ec0000067ab9 */ /* 0x000fe20000000a00 */
[----:B------:R-:W-:Y:S01]  /*5e00*/  ULDC.64 UR8, c[0x0][0x3f0] ;  /* 0x0000fc0000087ab9 */ /* 0x000fe20000000a00 */
[----:B------:R-:W-:Y:S01]  /*5e10*/  IMAD R5, R45, UR6, RZ ;  /* 0x000000062d057c24 */ /* 0x000fe2000f8e02ff */
[----:B------:R-:W-:Y:S01]  /*5e20*/  LEA R0, P1, R16, UR8, 0x1 ;  /* 0x0000000810007c11 */ /* 0x000fe2000f8208ff */
[----:B------:R-:W-:Y:S01]  /*5e30*/  IMAD.WIDE.U32 R2, R44, UR6, R2 ;  /* 0x000000062c027c25 */ /* 0x000fe2000f8e0002 */
        /* <DEDUP_REMOVED lines=9> */
[----:B------:R-:W-:Y:S02]  /*5ed0*/  LEA.HI.X R3, R5, R4, R3, 0x1, P2 ;  /* 0x0000000405037211 */ /* 0x000fe400010f0c03 */
[----:B------:R-:W-:-:S02]  /*5ee0*/  ISETP.GE.AND P0, PT, R70, R27, PT ;  /* 0x0000001b4600720c */ /* 0x000fc40003f06270 */
[-C--:B------:R-:W-:Y:S01]  /*5ef0*/  ISETP.GE.AND P1, PT, R71, R27.reuse, PT ;  /* 0x0000001b4700720c */ /* 0x080fe20003f26270 */
[----:B------:R0:W-:Y:S01]  /*5f00*/  @!P5 STG.E.U16 desc[UR12][R2.64+0x140], R85 ;  /* 0x000140550200d986 */ /* 0x0001e2000c10150c */
[-C--:B------:R-:W-:Y:S02]  /*5f10*/  ISETP.GE.AND P2, PT, R72, R27.reuse, PT ;  /* 0x0000001b4800720c */ /* 0x080fe40003f46270 */
[----:B------:R-:W-:Y:S01]  /*5f20*/  ISETP.GE.AND P3, PT, R73, R27, PT ;  /* 0x0000001b4900720c */ /* 0x000fe20003f66270 */
        /* <DEDUP_REMOVED lines=16> */
.L_x_8873:
[----:B------:R-:W-:Y:S02]  /*6030*/  ULDC.64 UR4, c[0x0][0x3d8] ;  /* 0x0000f60000047ab9 */ /* 0x000fe40000000a00 */
[----:B------:R-:W-:-:S04]  /*6040*/  ISETP.NE.U32.AND P0, PT, RZ, UR4, PT ;  /* 0x00000004ff007c0c */ /* 0x000fc8000bf05070 */
[----:B------:R-:W-:-:S13]  /*6050*/  ISETP.NE.AND.EX P0, PT, RZ, UR5, PT, P0 ;  /* 0x00000005ff007c0c */ /* 0x000fda000bf05300 */
[----:B------:R-:W-:Y:S05]  /*6060*/  @!P0 BRA `(.L_x_8906) ;  /* 0x00000000005c8947 */ /* 0x000fea0003800000 */
[----:B------:R-:W0:Y:S01]  /*6070*/  SHFL.DOWN P0, R0, R51, 0x1, 0x1f ;  /* 0x08201f0033007f89 */ /* 0x000e220000000000 */
        /* <DEDUP_REMOVED lines=21> */
.L_x_8907:
[----:B------:R-:W-:Y:S05]  /*61d0*/  BSYNC B0 ;  /* 0x0000000000007941 */ /* 0x000fea0003800000 */
.L_x_8906:
        /* <DEDUP_REMOVED lines=29> */
.L_x_8909:
[----:B-1----:R-:W1:Y:S02]  /*63b0*/  S2R R13, SR_TID.X ;  /* 0x00000000000d7919 */ /* 0x002e640000002100 */
.L_x_8910:
[----:B------:R-:W-:Y:S05]  /*63c0*/  BSYNC B0 ;  /* 0x0000000000007941 */ /* 0x000fea0003800000 */
.L_x_8908:
        /* <DEDUP_REMOVED lines=20> */
[----:B-1----:R-:W-:-:S03]  /*6510*/  ULEA UR4, UR5, UR4, 0x18 ;  /* 0x0000000405047291 */ /* 0x002fc6000f8ec03f */
[----:B------:R-:W-:-:S09]  /*6520*/  ULDC UR5, c[0x0][0x0] ;  /* 0x0000000000057ab9 */ /* 0x000fd20000000800 */
.L_x_8912:
        /* <DEDUP_REMOVED lines=26> */
.L_x_8911:
[----:B------:R-:W-:Y:S05]  /*66d0*/  EXIT ;  /* 0x000000000000794d */ /* 0x000fea0003800000 */
.L_x_8913:
        /* <DEDUP_REMOVED lines=10> */
.L_x_11013:


//--------------------- .text._Z25selective_scan_bwd_kernelI32Selective_Scan_bwd_kernel_traitsILi32ELi8ELb0ELb0ELb1ELb1ELb0EN3c108BFloat16EfEEv12SSMParamsBwd --------------------------
	.section	.text._Z25selective_scan_bwd_kernelI32Selective_Scan_bwd_kernel_traitsILi32ELi8ELb0ELb0ELb1ELb1ELb0EN3c108BFloat16EfEEv12SSMParamsBwd,"ax",@progbits
	.align	128
        .global         _Z25selective_scan_bwd_kernelI32Selective_Scan_bwd_kernel_traitsILi32ELi8ELb0ELb0ELb1ELb1ELb0EN3c108BFloat16EfEEv12SSMParamsBwd
        .type           _Z25selective_scan_bwd_kernelI32Selective_Scan_bwd_kernel_traitsILi32ELi8ELb0ELb0ELb1ELb1ELb0EN3c108BFloat16EfEEv12SSMParamsBwd,@function
        .size           _Z25selective_scan_bwd_kernelI32Selective_Scan_bwd_kernel_traitsILi32ELi8ELb0ELb0ELb1ELb1ELb0EN3c108BFloat16EfEEv12SSMParamsBwd,(.L_x_11014 - _Z25selective_scan_bwd_kernelI32Selective_Scan_bwd_kernel_traitsILi32ELi8ELb0ELb0ELb1ELb1ELb0EN3c108BFloat16EfEEv12SSMParamsBwd)
        .other          _Z25selective_scan_bwd_kernelI32Selective_Scan_bwd_kernel_traitsILi32ELi8ELb0ELb0ELb1ELb1ELb0EN3c108BFloat16EfEEv12SSMParamsBwd,@"STO_CUDA_ENTRY STV_DEFAULT"
_Z25selective_scan_bwd_kernelI32Selective_Scan_bwd_kernel_traitsILi32ELi8ELb0ELb0ELb1ELb1ELb0EN3c108BFloat16EfEEv12SSMParamsBwd:
.text._Z25selective_scan_bwd_kernelI32Selective_Scan_bwd_kernel_traitsILi32ELi8ELb0ELb0ELb1ELb1ELb0EN3c108BFloat16EfEEv12SSMParamsBwd:
        /* <DEDUP_REMOVED lines=37> */
[----:B------:R-:W-:Y:S01]  /*0250*/  UIMAD.WIDE.U32 UR4, UR15, UR8, URZ ;  /* 0x000000080f0472a5 */ /* 0x000fe2000f8e003f */
[----:B------:R-:W2:Y:S02]  /*0260*/  LDC.64 R4, c[0x0][0x298] ;  /* 0x0000a600ff047b82 */ /* 0x000ea40000000a00 */
        /* <DEDUP_REMOVED lines=13> */
[----:B------:R-:W-:Y:S02]  /*0340*/  ISETP.GE.U32.AND P0, PT, R0, R9, PT ;  /* 0x000000090000720c */ /* 0x000fe40003f06070 */
[----:B------:R-:W-:Y:S02]  /*0350*/  LOP3.LUT R6, R42, R11, RZ, 0x3c, !PT ;  /* 0x0000000b2a067212 */ /* 0x000fe400078e3cff */
[----:B------:R-:W-:Y:S02]  /*0360*/  SHF.L.U32 R46, R21, 0x8, RZ ;  /* 0x00000008152e7819 */ /* 0x000fe400000006ff */
[----:B------:R-:W-:Y:S01]  /*0370*/  ISETP.GE.AND P2, PT, R6, RZ, PT ;  /* 0x000000ff0600720c */ /* 0x000fe20003f46270 */
[-C--:B-1----:R-:W-:Y:S01]  /*0380*/  IMAD R0, R43, R2.reuse, RZ ;  /* 0x000000022b007224 */ /* 0x082fe200078e02ff */
[----:B------:R-:W-:Y:S02]  /*0390*/  @!P1 IADD3 R47, R47, 0x1, RZ ;  /* 0x000000012f2f9810 */ /* 0x000fe40007ffe0ff */
[----:B------:R-:W-:Y:S01]  /*03a0*/  ISETP.NE.AND P1, PT, R11, RZ, PT ;  /* 0x000000ff0b00720c */ /* 0x000fe20003f25270 */
[----:B------:R-:W-:Y:S01]  /*03b0*/  IMAD R0, R42, R3, R0 ;  /* 0x000000032a007224 */ /* 0x000fe200078e0200 */
[----:B------:R-:W-:Y:S01]  /*03c0*/  IADD3 R7, R46, -0x100, RZ ;  /* 0xffffff002e077810 */ /* 0x000fe20007ffe0ff */
[----:B------:R-:W-:Y:S01]  /*03d0*/  IMAD.WIDE.U32 R2, R42, R2, UR4 ;  /* 0x000000042a027e25 */ /* 0x000fe2000f8e0002 */
[----:B------:R-:W-:-:S02]  /*03e0*/  UIMAD UR9, UR14, UR10, URZ ;  /* 0x0000000a0e0972a4 */ /* 0x000fc4000f8e023f */
[----:B------:R-:W-:Y:S01]  /*03f0*/  SHF.R.S32.HI R9, RZ, 0x1f, R7 ;  /* 0x0000001fff097819 */ /* 0x000fe20000011407 */
[----:B------:R-:W-:Y:S01]  /*0400*/  @P0 VIADD R47, R47, 0x1 ;  /* 0x000000012f2f0836 */ /* 0x000fe20000000000 */
[----:B------:R-:W-:Y:S01]  /*0410*/  IADD3 R54, P0, R7, R2, RZ ;  /* 0x0000000207367210 */ /* 0x000fe20007f1e0ff */
[----:B------:R-:W-:Y:S02]  /*0420*/  UIMAD.WIDE.U32 UR6, UR15, UR10, URZ ;  /* 0x0000000a0f0672a5 */ /* 0x000fe4000f8e003f */
[----:B------:R-:W-:Y:S01]  /*0430*/  UIMAD UR9, UR15, UR11, UR9 ;  /* 0x0000000b0f0972a4 */ /* 0x000fe2000f8e0209 */
[----:B------:R-:W-:Y:S02]  /*0440*/  IADD3.X R8, R9, R3, R0, P0, !PT ;  /* 0x0000000309087210 */ /* 0x000fe400007fe400 */
[----:B------:R-:W-:Y:S01]  /*0450*/  ULDC.64 UR10, c[0x0][0x310] ;  /* 0x0000c400000a7ab9 */ /* 0x000fe20000000a00 */
[----:B------:R-:W-:Y:S01]  /*0460*/  UIADD3 UR7, UR7, UR9, URZ ;  /* 0x0000000907077290 */ /* 0x000fe2000fffe03f */
[----:B------:R-:W-:-:S02]  /*0470*/  ISETP.NE.U32.AND P0, PT, RZ, UR10, PT ;  /* 0x0000000aff007c0c */ /* 0x000fc4000bf05070 */
[----:B------:R-:W-:Y:S01]  /*0480*/  @!P2 IADD3 R47, -R47, RZ, RZ ;  /* 0x000000ff2f2fa210 */ /* 0x000fe20007ffe1ff */
[----:B------:R-:W-:Y:S01]  /*0490*/  ULDC.64 UR8, c[0x0][0x260] ;  /* 0x0000980000087ab9 */ /* 0x000fe20000000a00 */
[----:B------:R-:W-:Y:S02]  /*04a0*/  @!P1 LOP3.LUT R47, RZ, R11, RZ, 0x33, !PT ;  /* 0x0000000bff2f9212 */ /* 0x000fe400078e33ff */
[----:B------:R-:W-:Y:S01]  /*04b0*/  ISETP.NE.AND.EX P0, PT, RZ, UR11, PT, P0 ;  /* 0x0000000bff007c0c */ /* 0x000fe2000bf05300 */
[----:B--2---:R-:W-:Y:S01]  /*04c0*/  IMAD.WIDE.U32 R2, R42, R4, UR6 ;  /* 0x000000062a027e25 */ /* 0x004fe2000f8e0004 */
[----:B------:R-:W-:Y:S01]  /*04d0*/  SHF.R.S32.HI R49, RZ, 0x1f, R47 ;  /* 0x0000001fff317819 */ /* 0x000fe2000001142f */
[----:B------:R-:W-:Y:S01]  /*04e0*/  UIMAD UR4, UR14, UR8, URZ ;  /* 0x000000080e0472a4 */ /* 0x000fe2000f8e023f */
[----:B------:R-:W-:Y:S01]  /*04f0*/  ULDC.64 UR10, c[0x0][0x328] ;  /* 0x0000ca00000a7ab9 */ /* 0x000fe20000000a00 */
[----:B------:R-:W-:Y:S02]  /*0500*/  IADD3 R57, P1, R7, R2, RZ ;  /* 0x0000000207397210 */ /* 0x000fe40007f3e0ff */
[----:B------:R-:W-:Y:S01]  /*0510*/  IMAD R2, R49, R14, RZ ;  /* 0x0000000e31027224 */ /* 0x000fe200078e02ff */
[----:B------:R-:W-:Y:S01]  /*0520*/  UIMAD.WIDE.U32 UR6, UR15, UR8, URZ ;  /* 0x000000080f0672a5 */ /* 0x000fe2000f8e003f */
[----:B------:R-:W-:Y:S01]  /*0530*/  IMAD R0, R43, R4, RZ ;  /* 0x000000042b007224 */ /* 0x000fe200078e02ff */
[----:B------:R-:W-:-:S02]  /*0540*/  UIMAD UR4, UR15, UR9, UR4 ;  /* 0x000000090f0472a4 */ /* 0x000fc4000f8e0204 */
[----:B------:R-:W-:Y:S01]  /*0550*/  UIMAD UR8, UR14, UR10, URZ ;  /* 0x0000000a0e0872a4 */ /* 0x000fe2000f8e023f */
[----:B------:R-:W-:Y:S01]  /*0560*/  IMAD R11, R47, R15, R2 ;  /* 0x0000000f2f0b7224 */ /* 0x000fe200078e0202 */
[----:B------:R-:W-:Y:S01]  /*0570*/  UIADD3 UR7, UR7, UR4, URZ ;  /* 0x0000000407077290 */ /* 0x000fe2000fffe03f */
[----:B----4-:R-:W-:Y:S01]  /*0580*/  ISETP.NE.U32.AND P2, PT, R16, RZ, PT ;  /* 0x000000ff1000720c */ /* 0x010fe20003f45070 */
[----:B------:R-:W1:Y:S01]  /*0590*/  @P0 LDC R15, c[0x0][0x214] ;  /* 0x00008500ff0f0b82 */ /* 0x000e620000000800 */
[----:B------:R-:W-:Y:S01]  /*05a0*/  IMAD R0, R42, R5, R0 ;  /* 0x000000052a007224 */ /* 0x000fe200078e0200 */
[----:B------:R-:W-:Y:S02]  /*05b0*/  UIMAD.WIDE.U32 UR4, UR15, UR10, URZ ;  /* 0x0000000a0f0472a5 */ /* 0x000fe4000f8e003f */
[----:B------:R-:W-:Y:S01]  /*05c0*/  UIMAD UR8, UR15, UR11, UR8 ;  /* 0x0000000b0f0872a4 */ /* 0x000fe2000f8e0208 */
[----:B------:R-:W-:Y:S02]  /*05d0*/  ISETP.NE.AND.EX P2, PT, R17, RZ, PT, P2 ;  /* 0x000000ff1100720c */ /* 0x000fe40003f45320 */
[----:B------:R-:W-:Y:S01]  /*05e0*/  IADD3.X R6, R9, R3, R0, P1, !PT ;  /* 0x0000000309067210 */ /* 0x000fe20000ffe400 */
[----:B------:R-:W-:Y:S01]  /*05f0*/  UIADD3 UR5, UR5, UR8, URZ ;  /* 0x0000000805057290 */ /* 0x000fe2000fffe03f */
[----:B------:R-:W-:Y:S01]  /*0600*/  IMAD R0, R43, R12, RZ ;  /* 0x0000000c2b007224 */ /* 0x000fe200078e02ff */
[----:B------:R-:W2:Y:S01]  /*0610*/  @P0 LDC R23, c[0x0][0x21c] ;  /* 0x00008700ff170b82 */ /* 0x000ea20000000800 */
[----:B------:R-:W-:Y:S01]  /*0620*/  IMAD.WIDE.U32 R4, R47, R14, UR6 ;  /* 0x000000062f047e25 */ /* 0x000fe2000f8e000e */
[----:B------:R-:W-:-:S03]  /*0630*/  ISETP.NE.U32.AND P1, PT, R18, RZ, PT ;  /* 0x000000ff1200720c */ /* 0x000fc60003f25070 */
[C---:B------:R-:W-:Y:S02]  /*0640*/  IMAD R0, R42.reuse, R13, R0 ;  /* 0x0000000d2a007224 */ /* 0x040fe400078e0200 */
[C---:B------:R-:W-:Y:S02]  /*0650*/  IMAD.WIDE.U32 R2, R42.reuse, R12, UR4 ;  /* 0x000000042a027e25 */ /* 0x040fe4000f8e000c */
[----:B------:R-:W4:Y:S01]  /*0660*/  @P0 LDC.64 R12, c[0x0][0x310] ;  /* 0x0000c400ff0c0b82 */ /* 0x000f220000000a00 */
[----:B------:R-:W-:Y:S01]  /*0670*/  ISETP.NE.AND.EX P1, PT, R19, RZ, PT, P1 ;  /* 0x000000ff1300720c */ /* 0x000fe20003f25310 */
[----:B------:R-:W-:Y:S01]  /*0680*/  IMAD.IADD R14, R5, 0x1, R11 ;  /* 0x00000001050e7824 */ /* 0x000fe200078e020b */
[----:B------:R-:W-:Y:S01]  /*0690*/  HFMA2.MMA R11, -RZ, RZ, 0, 0 ;  /* 0x00000000ff0b7435 */ /* 0x000fe200000001ff */
[----:B------:R-:W-:Y:S02]  /*06a0*/  MOV R10, RZ ;  /* 0x000000ff000a7202 */ /* 0x000fe40000000f00 */
[----:B------:R-:W-:-:S02]  /*06b0*/  @P2 LEA R10, P3, R42, R16, 0x2 ;  /* 0x000000102a0a2211 */ /* 0x000fc400078610ff */
[C---:B------:R-:W-:Y:S02]  /*06c0*/  IADD3 R61, P5, R7.reuse, R4, RZ ;  /* 0x00000004073d7210 */ /* 0x040fe40007fbe0ff */
[----:B------:R-:W-:Y:S02]  /*06d0*/  IADD3 R7, P4, R7, R2, RZ ;  /* 0x0000000207077210 */ /* 0x000fe40007f9e0ff */
[----:B------:R-:W-:Y:S02]  /*06e0*/  @P2 LEA.HI.X R11, R42, R17, R43, 0x2, P3 ;  /* 0x000000112a0b2211 */ /* 0x000fe400018f142b */
[----:B------:R-:W-:Y:S02]  /*06f0*/  ISETP.GE.AND P2, PT, R21, 0x1, PT ;  /* 0x000000011500780c */ /* 0x000fe40003f46270 */
[----:B------:R-:W-:Y:S01]  /*0700*/  IADD3.X R4, R9, R3, R0, P4, !PT ;  /* 0x0000000309047210 */ /* 0x000fe200027fe400 */
[----:B-1----:R-:W-:Y:S01]  /*0710*/  @P0 IMAD R0, R15, UR15, R42 ;  /* 0x0000000f0f000c24 */ /* 0x002fe2000f8e022a */
[----:B------:R-:W-:-:S02]  /*0720*/  MOV R5, RZ ;  /* 0x000000ff00057202 */ /* 0x000fc40000000f00 */
        /* <DEDUP_REMOVED lines=11> */
[----:B------:R-:W-:Y:S01]  /*07e0*/  HFMA2.MMA R51, -RZ, RZ, 0, 0 ;  /* 0x00000000ff337435 */ /* 0x000fe200000001ff */
[----:B----4-:R-:W-:Y:S01]  /*07f0*/  @P0 IMAD.WIDE R12, R3, 0x8, R12 ;  /* 0x00000008030c0825 */ /* 0x010fe200078e020c */
[----:B------:R-:W-:Y:S02]  /*0800*/  LEA.HI.X R57, R57, R25, R6, 0x1, P1 ;  /* 0x0000001939397211 */ /* 0x000fe400008f0c06 */
[----:B------:R-:W-:Y:S02]  /*0810*/  @!P0 CS2R R12, SRZ ;  /* 0x00000000000c8805 */ /* 0x000fe4000001ff00 */
[----:B------:R-:W-:Y:S02]  /*0820*/  LEA.HI.X R59, R7, R59, R4, 0x1, P3 ;  /* 0x0000003b073b7211 */ /* 0x000fe400018f0c04 */
[----:B------:R-:W-:-:S02]  /*0830*/  LEA.HI.X R61, R61, R27, R2, 0x1, P4 ;  /* 0x0000001b3d3d7211 */ /* 0x000fc400020f0c02 */
[----:B------:R-:W-:Y:S02]  /*0840*/  MOV R48, RZ ;  /* 0x000000ff00307202 */ /* 0x000fe40000000f00 */
[----:B------:R-:W-:Y:S01]  /*0850*/  MOV R8, R5 ;  /* 0x0000000500087202 */ /* 0x000fe20000000f00 */
        /* <DEDUP_REMOVED lines=9> */
[----:B------:R-:W-:Y:S01]  /*08f0*/  MOV R53, UR4 ;  /* 0x0000000400357c02 */ /* 0x000fe20008000f00 */
[C---:B0-----:R-:W-:Y:S01]  /*0900*/  IMAD.SHL.U32 R0, R50.reuse, 0x8, RZ ;  /* 0x0000000832007824 */ /* 0x041fe200078e00ff */
[C---:B------:R-:W-:Y:S01]  /*0910*/  IADD3 R15, R50.reuse, 0x60, RZ ;  /* 0x00000060320f7810 */ /* 0x040fe20007ffe0ff */
[C---:B------:R-:W-:Y:S01]  /*0920*/  VIADD R5, R50.reuse, 0x40 ;  /* 0x0000004032057836 */ /* 0x040fe20000000000 */
[----:B------:R-:W-:Y:S01]  /*0930*/  IADD3 R55, R53, 0x220, RZ ;  /* 0x0000022035377810 */ /* 0x000fe20007ffe0ff */
[----:B------:R-:W-:Y:S01]  /*0940*/  VIADD R21, R50, 0xc0 ;  /* 0x000000c032157836 */ /* 0x000fe20000000000 */
[----:B------:R-:W-:Y:S02]  /*0950*/  LEA.HI.SX32 R2, R0, R0, 0x1b ;  /* 0x0000000000027211 */ /* 0x000fe400078fdaff */
[C---:B------:R-:W-:Y:S02]  /*0960*/  IADD3 R23, R50.reuse, 0xe0, RZ ;  /* 0x000000e032177810 */ /* 0x040fe40007ffe0ff */
[----:B------:R-:W-:-:S02]  /*0970*/  IADD3 R3, R50, 0x20, RZ ;  /* 0x0000002032037810 */ /* 0x000fc40007ffe0ff */
[C---:B------:R-:W-:Y:S02]  /*0980*/  IADD3 R17, R50.reuse, 0x80, RZ ;  /* 0x0000008032117810 */ /* 0x040fe40007ffe0ff */
[----:B------:R-:W-:Y:S02]  /*0990*/  IADD3 R19, R50, 0xa0, RZ ;  /* 0x000000a032137810 */ /* 0x000fe40007ffe0ff */
[----:B------:R-:W-:Y:S02]  /*09a0*/  LOP3.LUT R7, R0, 0xffffff00, RZ, 0xc0, !PT ;  /* 0xffffff0000077812 */ /* 0x000fe400078ec0ff */
[----:B------:R-:W-:Y:S02]  /*09b0*/  LEA R55, R2, R55, 0x2 ;  /* 0x0000003702377211 */ /* 0x000fe400078e10ff */
[-C--:B------:R-:W-:Y:S02]  /*09c0*/  LEA.HI.SX32 R66, R15, R50.reuse, 0x1b ;  /* 0x000000320f427211 */ /* 0x080fe400078fdaff */
[----:B------:R-:W-:-:S02]  /*09d0*/  LEA.HI.SX32 R70, R23, R50, 0x1b ;  /* 0x0000003217467211 */ /* 0x000fc400078fdaff */
[-C--:B------:R-:W-:Y:S01]  /*09e0*/  LEA.HI.SX32 R64, R3, R50.reuse, 0x1b ;  /* 0x0000003203407211 */ /* 0x080fe200078fdaff */
[--C-:B------:R-:W-:Y:S01]  /*09f0*/  IMAD R66, R66, 0x4, R53.reuse ;  /* 0x0000000442427824 */ /* 0x100fe200078e0235 */
[-C--:B------:R-:W-:Y:S01]  /*0a00*/  LEA.HI.SX32 R0, R5, R50.reuse, 0x1b ;  /* 0x0000003205007211 */ /* 0x080fe200078fdaff */
[----:B------:R-:W-:Y:S01]  /*0a10*/  IMAD R70, R70, 0x4, R53 ;  /* 0x0000000446467824 */ /* 0x000fe200078e0235 */
[-C--:B------:R-:W-:Y:S02]  /*0a20*/  LEA.HI.SX32 R2, R17, R50.reuse, 0x1b ;  /* 0x0000003211027211 */ /* 0x080fe400078fdaff */
[-C--:B------:R-:W-:Y:S02]  /*0a30*/  LEA.HI.SX32 R68, R19, R50.reuse, 0x1b ;  /* 0x0000003213447211 */ /* 0x080fe400078fdaff */
[----:B------:R-:W-:Y:S02]  /*0a40*/  LEA.HI.SX32 R4, R21, R50, 0x1b ;  /* 0x0000003215047211 */ /* 0x000fe400078fdaff */
[----:B------:R-:W-:-:S02]  /*0a50*/  LOP3.LUT R6, R7, 0x1f, R50, 0xf8, !PT ;  /* 0x0000001f07067812 */ /* 0x000fc400078ef832 */
[----:B------:R-:W-:Y:S02]  /*0a60*/  LOP3.LUT R159, R50, 0x1f, RZ, 0xc0, !PT ;  /* 0x0000001f329f7812 */ /* 0x000fe400078ec0ff */
[-C--:B------:R-:W-:Y:S02]  /*0a70*/  LEA R64, R64, R53.reuse, 0x2 ;  /* 0x0000003540407211 */ /* 0x080fe400078e10ff */
        /* <DEDUP_REMOVED lines=12> */
.L_x_8957:
[----:B------:R-:W-:Y:S01]  /*0b40*/  ULDC UR4, c[0x0][0x224] ;  /* 0x0000890000047ab9 */ /* 0x000fe20000000800 */
[----:B------:R-:W-:Y:S01]  /*0b50*/  ULDC UR6, c[0x0][0x218] ;  /* 0x0000860000067ab9 */ /* 0x000fe20000000800 */
[----:B------:R-:W-:Y:S02]  /*0b60*/  IADD3 R161, -R63, UR4, RZ ;  /* 0x000000043fa17c10 */ /* 0x000fe4000fffe1ff */
[C---:B------:R-:W-:Y:S02]  /*0b70*/  SHF.L.U32 R79, R6.reuse, 0x1, RZ ;  /* 0x00000001064f7819 */ /* 0x040fe400000006ff */
[----:B------:R-:W-:Y:S02]  /*0b80*/  LEA R97, R161, 0xffffff00, 0x8 ;  /* 0xffffff00a1617811 */ /* 0x000fe400078e40ff */
[----:B------:R-:W-:Y:S02]  /*0b90*/  SHF.L.U64.HI R78, R6, 0x1, R7 ;  /* 0x00000001064e7819 */ /* 0x000fe40000010207 */
[----:B------:R-:W-:-:S02]  /*0ba0*/  IADD3 R98, -R97, UR6, RZ ;  /* 0x0000000661627c10 */ /* 0x000fc4000fffe1ff */
[----:B0-----:R-:W-:Y:S02]  /*0bb0*/  IADD3 R2, P3, R52, R79, RZ ;  /* 0x0000004f34027210 */ /* 0x001fe40007f7e0ff */
[-C--:B------:R-:W-:Y:S02]  /*0bc0*/  ISETP.GE.AND P0, PT, R6, R98.reuse, PT ;  /* 0x000000620600720c */ /* 0x080fe40003f06270 */
[-C--:B------:R-:W-:Y:S02]  /*0bd0*/  ISETP.GE.AND P1, PT, R71, R98.reuse, PT ;  /* 0x000000624700720c */ /* 0x080fe40003f26270 */
[----:B------:R-:W-:Y:S02]  /*0be0*/  ISETP.GE.AND P2, PT, R72, R98, PT ;  /* 0x000000624800720c */ /* 0x000fe40003f46270 */
[----:B------:R-:W-:Y:S02]  /*0bf0*/  PRMT R5, RZ, 0x7610, R5 ;  /* 0x00007610ff057816 */ /* 0x000fe40000000005 */
[----:B------:R-:W-:Y:S01]  /*0c00*/  IADD3.X R3, R54, R78, RZ, P3, !PT ;  /* 0x0000004e36037210 */ /* 0x000fe20001ffe4ff */
[----:B------:R-:W-:Y:S01]  /*0c10*/  BAR.SYNC.DEFER_BLOCKING 0x0 ;  /* 0x0000000000007b1d */ /* 0x000fe20000010000 */
[----:B------:R-:W-:-:S02]  /*0c20*/  PRMT R0, RZ, 0x7610, R0 ;  /* 0x00007610ff007816 */ /* 0x000fc40000000000 */
        /* <DEDUP_REMOVED lines=18> */
[----:B------:R0:W4:Y:S01]  /*0d50*/  @!P4 LDG.E.U16 R16, desc[UR12][R2.64+0x1c0] ;  /* 0x0001c00c0210c981 */ /* 0x000122000c1e1500 */
[C---:B------:R-:W-:Y:S01]  /*0d60*/  IADD3 R21, R62.reuse, 0x20, RZ ;  /* 0x000000203e157810 */ /* 0x040fe20007ffe0ff */
[C---:B------:R-:W-:Y:S01]  /*0d70*/  VIADD R27, R62.reuse, 0xe0 ;  /* 0x000000e03e1b7836 */ /* 0x040fe20000000000 */
[CC--:B------:R-:W-:Y:S01]  /*0d80*/  LEA.HI.SX32 R80, R62.reuse, R62.reuse, 0x1b ;  /* 0x0000003e3e507211 */ /* 0x0c0fe200078fdaff */
[----:B------:R-:W-:Y:S01]  /*0d90*/  VIADD R23, R62, 0x40 ;  /* 0x000000403e177836 */ /* 0x000fe20000000000 */
[----:B------:R-:W-:-:S02]  /*0da0*/  LEA.HI.SX32 R18, R21, R62, 0x1b ;  /* 0x0000003e15127211 */ /* 0x000fc400078fdaff */
[-C--:B------:R-:W-:Y:S02]  /*0db0*/  LEA R80, R80, R53.reuse, 0x1 ;  /* 0x0000003550507211 */ /* 0x080fe400078e08ff */
[----:B------:R-:W-:Y:S01]  /*0dc0*/  LEA R81, R18, R53, 0x1 ;  /* 0x0000003512517211 */ /* 0x000fe200078e08ff */
[C---:B0-----:R-:W-:Y:S01]  /*0dd0*/  VIADD R3, R62.reuse, 0x60 ;  /* 0x000000603e037836 */ /* 0x041fe20000000000 */
[----:B------:R-:W-:Y:S02]  /*0de0*/  LEA.HI.SX32 R82, R23, R62, 0x1b ;  /* 0x0000003e17527211 */ /* 0x000fe400078fdaff */
[C---:B------:R-:W-:Y:S02]  /*0df0*/  IADD3 R21, R62.reuse, 0x80, RZ ;  /* 0x000000803e157810 */ /* 0x040fe40007ffe0ff */
[C---:B------:R-:W-:Y:S02]  /*0e00*/  IADD3 R23, R62.reuse, 0xa0, RZ ;  /* 0x000000a03e177810 */ /* 0x040fe40007ffe0ff */
[----:B------:R-:W-:-:S02]  /*0e10*/  IADD3 R25, R62, 0xc0, RZ ;  /* 0x000000c03e197810 */ /* 0x000fc40007ffe0ff */
[-C--:B------:R-:W-:Y:S02]  /*0e20*/  LEA.HI.SX32 R2, R3, R62.reuse, 0x1b ;  /* 0x0000003e03027211 */ /* 0x080fe400078fdaff */
[-C--:B------:R-:W-:Y:S02]  /*0e30*/  LEA.HI.SX32 R84, R21, R62.reuse, 0x1b ;  /* 0x0000003e15547211 */ /* 0x080fe400078fdaff */
[-C--:B------:R-:W-:Y:S02]  /*0e40*/  LEA.HI.SX32 R18, R23, R62.reuse, 0x1b ;  /* 0x0000003e17127211 */ /* 0x080fe400078fdaff */
[----:B------:R-:W-:Y:S02]  /*0e50*/  LEA.HI.SX32 R86, R25, R62, 0x1b ;  /* 0x0000003e19567211 */ /* 0x000fe400078fdaff */
[-C--:B------:R-:W-:Y:S02]  /*0e60*/  LEA R82, R82, R53.reuse, 0x1 ;  /* 0x0000003552527211 */ /* 0x080fe400078e08ff */
[-C--:B------:R-:W-:Y:S01]  /*0e70*/  LEA R83, R2, R53.reuse, 0x1 ;  /* 0x0000003502537211 */ /* 0x080fe200078e08ff */
[----:B------:R-:W-:Y:S01]  /*0e80*/  IMAD R86, R86, 0x2, R53 ;  /* 0x0000000256567824 */ /* 0x000fe200078e0235 */
[----:B------:R-:W-:-:S02]  /*0e90*/  LEA R84, R84, R53, 0x1 ;  /* 0x0000003554547211 */ /* 0x000fc400078e08ff */
[----:B------:R-:W-:Y:S02]  /*0ea0*/  LEA R85, R18, R53, 0x1 ;  /* 0x0000003512557211 */ /* 0x000fe400078e08ff */
[-C--:B------:R-:W-:Y:S02]  /*0eb0*/  ISETP.GE.AND P6, PT, R6, R98.reuse, PT ;  /* 0x000000620600720c */ /* 0x080fe40003fc6270 */
[----:B------:R-:W-:Y:S02]  /*0ec0*/  IADD3 R2, P1, R58, R79, RZ ;  /* 0x0000004f3a027210 */ /* 0x000fe40007f3e0ff */
[----:B------:R-:W-:Y:S02]  /*0ed0*/  ISETP.GE.AND P2, PT, R73, R98, PT ;  /* 0x000000624900720c */ /* 0x000fe40003f46270 */
[----:B------:R-:W-:Y:S02]  /*0ee0*/  IADD3.X R3, R59, R78, RZ, P1, !PT ;  /* 0x0000004e3b037210 */ /* 0x000fe40000ffe4ff */
        /* <DEDUP_REMOVED lines=8> */
[----:B------:R-:W-:Y:S01]  /*0f70*/  PRMT R22, RZ, 0x7610, R22 ;  /* 0x00007610ff167816 */ /* 0x000fe20000000016 */
[----:B--2---:R-:W-:Y:S04]  /*0f80*/  STS.U16 [R80], R5 ;  /* 0x0000000550007388 */ /* 0x004fe80000000400 */
[----:B---3--:R0:W-:Y:S04]  /*0f90*/  STS.U16 [R81+0x40], R0 ;  /* 0x0000400051007388 */ /* 0x0081e80000000400 */
[----:B----4-:R1:W-:Y:S01]  /*0fa0*/  STS.U16 [R82+0x80], R15 ;  /* 0x0000800f52007388 */ /* 0x0103e20000000400 */
[----:B0-----:R-:W-:-:S03]  /*0fb0*/  LEA.HI.SX32 R0, R27, R62, 0x1b ;  /* 0x0000003e1b007211 */ /* 0x001fc600078fdaff */
[----:B------:R0:W-:Y:S01]  /*0fc0*/  STS.U16 [R83+0xc0], R4 ;  /* 0x0000c00453007388 */ /* 0x0001e20000000400 */
[----:B------:R-:W-:-:S03]  /*0fd0*/  LEA R87, R0, R53, 0x1 ;  /* 0x0000003500577211 */ /* 0x000fc600078e08ff */
[----:B------:R2:W-:Y:S01]  /*0fe0*/  STS.U16 [R84+0x100], R17 ;  /* 0x0001001154007388 */ /* 0x0005e20000000400 */
[----:B------:R-:W-:Y:S02]  /*0ff0*/  SHF.L.U32 R0, R62, 0x3, RZ ;  /* 0x000000033e007819 */ /* 0x000fe400000006ff */
[----:B-1----:R-:W-:Y:S01]  /*1000*/  PRMT R15, RZ, 0x7610, R15 ;  /* 0x00007610ff0f7816 */ /* 0x002fe2000000000f */
[----:B------:R-:W-:Y:S01]  /*1010*/  STS.U16 [R85+0x140], R14 ;  /* 0x0001400e55007388 */ /* 0x000fe20000000400 */
[----:B------:R-:W-:Y:S02]  /*1020*/  LEA.HI.SX32 R88, R0, R0, 0x1b ;  /* 0x0000000000587211 */ /* 0x000fe400078fdaff */
[----:B0-----:R-:W-:Y:S01]  /*1030*/  IADD3 R4, P0, R56, R79, RZ ;  /* 0x0000004f38047210 */ /* 0x001fe20007f1e0ff */
[----:B------:R-:W-:Y:S01]  /*1040*/  STS.U16 [R86+0x180], R19 ;  /* 0x0001801356007388 */ /* 0x000fe20000000400 */
[----:B------:R-:W-:Y:S01]  /*1050*/  PRMT R0, RZ, 0x7610, R0 ;  /* 0x00007610ff007816 */ /* 0x000fe20000000000 */
[----:B------:R-:W-:Y:S01]  /*1060*/  IMAD R88, R88, 0x2, R53 ;  /* 0x0000000258587824 */ /* 0x000fe200078e0235 */
[----:B------:R-:W-:Y:S01]  /*1070*/  IADD3.X R5, R57, R78, RZ, P0, !PT ;  /* 0x0000004e39057210 */ /* 0x000fe200007fe4ff */
[----:B------:R-:W-:Y:S01]  /*1080*/  STS.U16 [R87+0x1c0], R16 ;  /* 0x0001c01057007388 */ /* 0x000fe20000000400 */
[----:B------:R-:W-:-:S03]  /*1090*/  NOP ;  /* 0x0000000000007918 */ /* 0x000fc60000000000 */
[----:B------:R-:W0:Y:S01]  /*10a0*/  LDS.U16 R163, [R88] ;  /* 0x0000000058a37984 */ /* 0x000e220000000400 */
[-C--:B------:R-:W-:Y:S02]  /*10b0*/  ISETP.GE.AND P0, PT, R71, R98.reuse, PT ;  /* 0x000000624700720c */ /* 0x080fe40003f06270 */
[----:B--2---:R-:W-:Y:S01]  /*10c0*/  PRMT R17, RZ, 0x7610, R17 ;  /* 0x00007610ff117816 */ /* 0x004fe20000000011 */
[----:B------:R-:W1:Y:S04]  /*10d0*/  LDS.U16 R99, [R88+0x2] ;  /* 0x0000020058637984 */ /* 0x000e680000000400 */
        /* <DEDUP_REMOVED lines=9> */
[----:B------:R-:W3:Y:S01]  /*1170*/  @!P0 LDG.E.U16 R18, desc[UR12][R4.64+0x40] ;  /* 0x0000400c04128981 */ /* 0x000ee2000c1e1500 */
[----:B------:R-:W-:-:S03]  /*1180*/  P2R R24, PR, RZ, 0x1 ;  /* 0x00000001ff187803 */ /* 0x000fc60000000000 */
[----:B------:R-:W4:Y:S04]  /*1190*/  @!P1 LDG.E.U16 R21, desc[UR12][R4.64+0x80] ;  /* 0x0000800c04159981 */ /* 0x000f28000c1e1500 */
[----:B------:R-:W4:Y:S04]  /*11a0*/  @!P2 LDG.E.U16 R20, desc[UR12][R4.64+0xc0] ;  /* 0x0000c00c0414a981 */ /* 0x000f28000c1e1500 */
[----:B------:R-:W4:Y:S04]  /*11b0*/  @!P3 LDG.E.U16 R23, desc[UR12][R4.64+0x100] ;  /* 0x0001000c0417b981 */ /* 0x000f28000c1e1500 */
[----:B------:R-:W4:Y:S04]  /*11c0*/  @!P4 LDG.E.U16 R22, desc[UR12][R4.64+0x140] ;  /* 0x0001400c0416c981 */ /* 0x000f28000c1e1500 */
[----:B------:R-:W4:Y:S04]  /*11d0*/  @!P5 LDG.E.U16 R17, desc[UR12][R4.64+0x180] ;  /* 0x0001800c0411d981 */ /* 0x000f28000c1e1500 */
[----:B------:R-:W4:Y:S01]  /*11e0*/  @!P6 LDG.E.U16 R0, desc[UR12][R4.64+0x1c0] ;  /* 0x0001c00c0400e981 */ /* 0x000f22000c1e1500 */
[----:B------:R-:W-:-:S02]  /*11f0*/  ISETP.GE.AND P0, PT, R6, R98, PT ;  /* 0x000000620600720c */ /* 0x000fc40003f06270 */
        /* <DEDUP_REMOVED lines=16> */
[----:B------:R-:W3:Y:S04]  /*1300*/  LDS.U16 R18, [R88+0x6] ;  /* 0x0000060058127984 */ /* 0x000ee80000000400 */
[----:B------:R-:W4:Y:S04]  /*1310*/  LDS.U16 R19, [R88+0x8] ;  /* 0x0000080058137984 */ /* 0x000f280000000400 */
[----:B------:R-:W4:Y:S04]  /*1320*/  LDS.U16 R20, [R88+0xa] ;  /* 0x00000a0058147984 */ /* 0x000f280000000400 */
[----:B------:R-:W4:Y:S04]  /*1330*/  LDS.U16 R21, [R88+0xc] ;  /* 0x00000c0058157984 */ /* 0x000f280000000400 */
[----:B------:R-:W4:Y:S01]  /*1340*/  LDS.U16 R17, [R88+0xe] ;  /* 0x00000e0058117984 */ /* 0x000f220000000400 */
[----:B------:R-:W-:Y:S01]  /*1350*/  BAR.SYNC.DEFER_BLOCKING 0x0 ;  /* 0x0000000000007b1d */ /* 0x000fe20000010000 */
[----:B--2---:R-:W-:-:S02]  /*1360*/  PRMT R0, RZ, 0x7610, R0 ;  /* 0x00007610ff007816 */ /* 0x004fc40000000000 */
[----:B------:R-:W-:Y:S02]  /*1370*/  PRMT R23, RZ, 0x7610, R23 ;  /* 0x00007610ff177816 */ /* 0x000fe40000000017 */
[----:B------:R-:W-:Y:S01]  /*1380*/  PRMT R22, RZ, 0x7610, R22 ;  /* 0x00007610ff167816 */ /* 0x000fe20000000016 */
[----:B------:R-:W2:Y:S01]  /*1390*/  @!P0 LDG.E.U16 R25, desc[UR12][R2.64] ;  /* 0x0000000c02198981 */ /* 0x000ea2000c1e1500 */
[----:B------:R-:W-:Y:S02]  /*13a0*/  ISETP.NE.AND P0, PT, R24, RZ, PT ;  /* 0x000000ff1800720c */ /* 0x000fe40003f05270 */
[----:B------:R-:W-:Y:S01]  /*13b0*/  PRMT R24, RZ, 0x7610, R24 ;  /* 0x00007610ff187816 */ /* 0x000fe20000000018 */
[----:B------:R-:W2:Y:S04]  /*13c0*/  @!P1 LDG.E.U16 R23, desc[UR12][R2.64+0x80] ;  /* 0x0000800c02179981 */ /* 0x000ea8000c1e1500 */
[----:B------:R-:W2:Y:S04]  /*13d0*/  @!P2 LDG.E.U16 R22, desc[UR12][R2.64+0xc0] ;  /* 0x0000c00c0216a981 */ /* 0x000ea8000c1e1500 */
[----:B------:R-:W2:Y:S04]  /*13e0*/  @!P3 LDG.E.U16 R27, desc[UR12][R2.64+0x100] ;  /* 0x0001000c021bb981 */ /* 0x000ea8000c1e1500 */
[----:B------:R-:W2:Y:S04]  /*13f0*/  @!P0 LDG.E.U16 R0, desc[UR12][R2.64+0x40] ;  /* 0x0000400c02008981 */ /* 0x000ea8000c1e1500 */
[----:B------:R-:W2:Y:S04]  /*1400*/  @!P4 LDG.E.U16 R24, desc[UR12][R2.64+0x140] ;  /* 0x0001400c0218c981 */ /* 0x000ea8000c1e1500 */
[----:B------:R-:W2:Y:S04]  /*1410*/  @!P5 LDG.E.U16 R29, desc[UR12][R2.64+0x180] ;  /* 0x0001800c021dd981 */ /* 0x000ea8000c1e1500 */
[----:B------:R0:W2:Y:S02]  /*1420*/  @!P6 LDG.E.U16 R26, desc[UR12][R2.64+0x1c0] ;  /* 0x0001c00c021ae981 */ /* 0x0000a4000c1e1500 */
[----:B0-----:R-:W-:Y:S01]  /*1430*/  SHF.L.U32 R2, R163, 0x10, RZ ;  /* 0x00000010a3027819 */ /* 0x001fe200000006ff */
[----:B-1----:R-:W-:Y:S01]  /*1440*/  IMAD.U32 R3, R99, 0x10000, RZ ;  /* 0x0001000063037824 */ /* 0x002fe200078e00ff */
[----:B---3--:R-:W-:Y:S01]  /*1450*/  SHF.L.U32 R111, R18, 0x10, RZ ;  /* 0x00000010126f7819 */ /* 0x008fe200000006ff */
[----:B------:R-:W-:Y:S01]  /*1460*/  IMAD.U32 R15, R15, 0x10000, RZ ;  /* 0x000100000f0f7824 */ /* 0x000fe200078e00ff */
[----:B----4-:R-:W-:Y:S01]  /*1470*/  SHF.L.U32 R19, R19, 0x10, RZ ;  /* 0x0000001013137819 */ /* 0x010fe200000006ff */
[----:B------:R-:W-:Y:S01]  /*1480*/  IMAD.U32 R107, R20, 0x10000, RZ ;  /* 0x00010000146b7824 */ /* 0x000fe200078e00ff */
[----:B------:R-:W-:Y:S01]  /*1490*/  SHF.L.U32 R21, R21, 0x10, RZ ;  /* 0x0000001015157819 */ /* 0x000fe200000006ff */
[--C-:B-----5:R-:W-:Y:S01]  /*14a0*/  FADD.FTZ R113, R15, R44.reuse ;  /* 0x0000002c0f717221 */ /* 0x120fe20000010000 */
[--C-:B------:R-:W-:Y:S01]  /*14b0*/  FADD.FTZ R111, R111, R44.reuse ;  /* 0x0000002c6f6f7221 */ /* 0x100fe20000010000 */
[--C-:B------:R-:W-:Y:S01]  /*14c0*/  FADD.FTZ R109, R19, R44.reuse ;  /* 0x0000002c136d7221 */ /* 0x100fe20000010000 */
[--C-:B------:R-:W-:Y:S01]  /*14d0*/  FADD.FTZ R107, R107, R44.reuse ;  /* 0x0000002c6b6b7221 */ /* 0x100fe20000010000 */
[----:B------:R-:W-:Y:S01]  /*14e0*/  BSSY B0, `(.L_x_8915) ;  /* 0x000004f000007945 */ /* 0x000fe20003800000 */
[----:B------:R-:W-:Y:S01]  /*14f0*/  FSETP.GTU.FTZ.AND P6, PT, R113, 20, PT ;  /* 0x41a000007100780b */ /* 0x000fe20003fdc000 */
[----:B------:R-:W-:Y:S01]  /*1500*/  IMAD.U32 R17, R17, 0x10000, RZ ;  /* 0x0001000011117824 */ /* 0x000fe200078e00ff */
[----:B------:R-:W-:Y:S01]  /*1510*/  FSETP.GTU.FTZ.AND P3, PT, R111, 20, PT ;  /* 0x41a000006f00780b */ /* 0x000fe20003f7c000 */
[----:B------:R-:W-:Y:S01]  /*1520*/  FADD.FTZ R115, R21, R44 ;  /* 0x0000002c15737221 */ /* 0x000fe20000010000 */
[----:B------:R-:W-:-:S02]  /*1530*/  FSETP.GTU.FTZ.AND P2, PT, R109, 20, PT ;  /* 0x41a000006d00780b */ /* 0x000fc40003f5c000 */
[----:B------:R-:W-:Y:S02]  /*1540*/  FSETP.GTU.FTZ.AND P1, PT, R107, 20, PT ;  /* 0x41a000006b00780b */ /* 0x000fe40003f3c000 */
[----:B------:R-:W-:Y:S01]  /*1550*/  SHF.L.U32 R15, R103, 0x10, RZ ;  /* 0x00000010670f7819 */ /* 0x000fe200000006ff */
[----:B--2---:R-:W-:Y:S04]  /*1560*/  STS.U16 [R80], R25 ;  /* 0x0000001950007388 */ /* 0x004fe80000000400 */
[----:B------:R-:W-:Y:S04]  /*1570*/  STS.U16 [R81+0x40], R0 ;  /* 0x0000400051007388 */ /* 0x000fe80000000400 */
[----:B------:R0:W-:Y:S04]  /*1580*/  STS.U16 [R82+0x80], R23 ;  /* 0x0000801752007388 */ /* 0x0001e80000000400 */
[----:B------:R-:W-:Y:S04]  /*1590*/  STS.U16 [R83+0xc0], R22 ;  /* 0x0000c01653007388 */ /* 0x000fe80000000400 */
[----:B------:R-:W-:Y:S01]  /*15a0*/  STS.U16 [R84+0x100], R27 ;  /* 0x0001001b54007388 */ /* 0x000fe20000000400 */
[----:B0-----:R-:W0:Y:S03]  /*15b0*/  LDC R23, c[0x0][0x21c] ;  /* 0x00008700ff177b82 */ /* 0x001e260000000800 */
        /* <DEDUP_REMOVED lines=10> */
[----:B------:R0:W0:Y:S04]  /*1660*/  LDS.U16 R120, [R88+0xc] ;  /* 0x00000c0058787984 */ /* 0x0000280000000400 */
[----:B------:R0:W0:Y:S01]  /*1670*/  LDS.U16 R122, [R88+0xe] ;  /* 0x00000e00587a7984 */ /* 0x0000220000000400 */
[----:B-1----:R-:W-:-:S02]  /*1680*/  SHF.L.U32 R0, R28, 0x10, RZ ;  /* 0x000000101c007819 */ /* 0x002fc400000006ff */
[----:B--2---:R-:W-:-:S03]  /*1690*/  SHF.L.U32 R110, R110, 0x10, RZ ;  /* 0x000000106e6e7819 */ /* 0x004fc600000006ff */
[----:B------:R-:W-:Y:S01]  /*16a0*/  FFMA.FTZ R51, R0, R2, R51 ;  /* 0x0000000200337223 */ /* 0x000fe20000010033 */
[----:B------:R-:W-:Y:S02]  /*16b0*/  SHF.L.U32 R2, R100, 0x10, RZ ;  /* 0x0000001064027819 */ /* 0x000fe400000006ff */
[----:B---3--:R-:W-:Y:S01]  /*16c0*/  SHF.L.U32 R108, R108, 0x10, RZ ;  /* 0x000000106c6c7819 */ /* 0x008fe200000006ff */
[----:B------:R-:W-:Y:S01]  /*16d0*/  FFMA.FTZ R3, R110, R3, R51 ;  /* 0x000000036e037223 */ /* 0x000fe20000010033 */
[----:B------:R-:W-:Y:S01]  /*16e0*/  IMAD.U32 R22, R101, 0x10000, RZ ;  /* 0x0001000065167824 */ /* 0x000fe200078e00ff */
[----:B----4-:R-:W-:Y:S02]  /*16f0*/  SHF.L.U32 R106, R106, 0x10, RZ ;  /* 0x000000106a6a7819 */ /* 0x010fe400000006ff */
[----:B------:R-:W-:-:S04]  /*1700*/  FFMA.FTZ R3, R108, R2, R3 ;  /* 0x000000026c037223 */ /* 0x000fc80000010003 */
[----:B------:R-:W-:Y:S01]  /*1710*/  FFMA.FTZ R25, R106, R22, R3 ;  /* 0x000000166a197223 */ /* 0x000fe20000010003 */
[----:B------:R-:W-:-:S05]  /*1720*/  SHF.L.U32 R3, R14, 0x10, RZ ;  /* 0x000000100e037819 */ /* 0x000fca00000006ff */
[----:B------:R-:W-:Y:S01]  /*1730*/  FADD.FTZ R114, R3, R44 ;  /* 0x0000002c03727221 */ /* 0x000fe20000010000 */
[----:B0-----:R-:W-:-:S04]  /*1740*/  ISETP.GE.AND P5, PT, R23, 0x1, PT ;  /* 0x000000011700780c */ /* 0x001fc80003fa6270 */
[----:B------:R-:W-:Y:S02]  /*1750*/  FSETP.GTU.FTZ.AND P0, PT, R114, 20, PT ;  /* 0x41a000007200780b */ /* 0x000fe40003f1c000 */
[----:B------:R-:W-:Y:S02]  /*1760*/  SHF.L.U32 R23, R16, 0x10, RZ ;  /* 0x0000001010177819 */ /* 0x000fe400000006ff */
[----:B------:R-:W-:Y:S02]  /*1770*/  SHF.L.U32 R2, R102, 0x10, RZ ;  /* 0x0000001066027819 */ /* 0x000fe400000006ff */
[----:B------:R-:W-:Y:S01]  /*1780*/  SHF.L.U32 R116, R116, 0x10, RZ ;  /* 0x0000001074747819 */ /* 0x000fe200000006ff */
[----:B------:R-:W-:Y:S01]  /*1790*/  FADD.FTZ R112, R23, R44 ;  /* 0x0000002c17707221 */ /* 0x000fe20000010000 */
[----:B------:R-:W-:-:S03]  /*17a0*/  SHF.L.U32 R118, R118, 0x10, RZ ;  /* 0x0000001076767819 */ /* 0x000fc600000006ff */
[----:B------:R-:W-:Y:S01]  /*17b0*/  FFMA.FTZ R25, R116, R2, R25 ;  /* 0x0000000274197223 */ /* 0x000fe20000010019 */
[----:B------:R-:W-:Y:S01]  /*17c0*/  FSETP.GTU.FTZ.AND P4, PT, R112, 20, PT ;  /* 0x41a000007000780b */ /* 0x000fe20003f9c000 */
[----:B------:R-:W-:-:S12]  /*17d0*/  @P0 BRA `(.L_x_8916) ;  /* 0x00000000007c0947 */ /* 0x000fd80003800000 */
        /* <DEDUP_REMOVED lines=31> */
.L_x_8916:
[----:B------:R-:W-:Y:S05]  /*19d0*/  BSYNC B0 ;  /* 0x0000000000007941 */ /* 0x000fea0003800000 */
.L_x_8915:
[----:B------:R-:W-:Y:S01]  /*19e0*/  BSSY B0, `(.L_x_8917) ;  /* 0x0000026000007945 */ /* 0x000fe20003800000 */
[----:B------:R-:W-:Y:S01]  /*19f0*/  FSETP.GTU.FTZ.AND P0, PT, R115, 20, PT ;  /* 0x41a000007300780b */ /* 0x000fe20003f1c000 */
[----:B------:R-:W-:Y:S01]  /*1a00*/  FFMA.FTZ R15, R118, R15, R25 ;  /* 0x0000000f760f7223 */ /* 0x000fe20000010019 */
[----:B------:R-:W-:Y:S01]  /*1a10*/  SHF.L.U32 R16, R104, 0x10, RZ ;  /* 0x0000001068107819 */ /* 0x000fe200000006ff */
[----:B------:R-:W-:Y:S01]  /*1a20*/  FADD.FTZ R117, R17, R44 ;  /* 0x0000002c11757221 */ /* 0x000fe20000010000 */
[----:B------:R-:W-:Y:S01]  /*1a30*/  IMAD.U32 R120, R120, 0x10000, RZ ;  /* 0x0001000078787824 */ /* 0x000fe200078e00ff */
        /* <DEDUP_REMOVED lines=32> */
.L_x_8918:
[----:B------:R-:W-:Y:S05]  /*1c40*/  BSYNC B0 ;  /* 0x0000000000007941 */ /* 0x000fea0003800000 */
.L_x_8917:
[----:B------:R-:W-:Y:S01]  /*1c50*/  BSSY B0, `(.L_x_8919) ;  /* 0x0000025000007945 */ /* 0x000fe20003800000 */
[----:B------:R-:W-:Y:S01]  /*1c60*/  FSETP.GTU.FTZ.AND P6, PT, R117, 20, PT ;  /* 0x41a000007500780b */ /* 0x000fe20003fdc000 */
[----:B------:R-:W-:Y:S01]  /*1c70*/  FFMA.FTZ R15, R120, R16, R15 ;  /* 0x00000010780f7223 */ /* 0x000fe2000001000f */
        /* <DEDUP_REMOVED lines=34> */
.L_x_8920:
[----:B------:R-:W-:Y:S05]  /*1ea0*/  BSYNC B0 ;  /* 0x0000000000007941 */ /* 0x000fea0003800000 */
.L_x_8919:
        /* <DEDUP_REMOVED lines=33> */
.L_x_8922:
[----:B------:R-:W-:Y:S05]  /*20c0*/  BSYNC B0 ;  /* 0x0000000000007941 */ /* 0x000fea0003800000 */
.L_x_8921:
        /* <DEDUP_REMOVED lines=33> */
.L_x_8924:
[----:B------:R-:W-:Y:S05]  /*22e0*/  BSYNC B0 ;  /* 0x0000000000007941 */ /* 0x000fea0003800000 */
.L_x_8923:
        /* <DEDUP_REMOVED lines=33> */
.L_x_8926:
[----:B------:R-:W-:Y:S05]  /*2500*/  BSYNC B0 ;  /* 0x0000000000007941 */ /* 0x000fea0003800000 */
.L_x_8925:
        /* <DEDUP_REMOVED lines=33> */
.L_x_8928:
[----:B------:R-:W-:Y:S05]  /*2720*/  BSYNC B0 ;  /* 0x0000000000007941 */ /* 0x000fea0003800000 */
.L_x_8927:
        /* <DEDUP_REMOVED lines=33> */
.L_x_8930:
[----:B------:R-:W-:Y:S05]  /*2940*/  BSYNC B0 ;  /* 0x0000000000007941 */ /* 0x000fea0003800000 */
.L_x_8929:
[----:B------:R-:W-:Y:S01]  /*2950*/  BAR.SYNC.DEFER_BLOCKING 0x0 ;  /* 0x0000000000007b1d */ /* 0x000fe20000010000 */
[----:B------:R-:W-:Y:S01]  /*2960*/  FFMA.FTZ R51, R122, R51, R15 ;  /* 0x000000337a337223 */ /* 0x000fe2000001000f */
[----:B------:R-:W-:Y:S02]  /*2970*/  MOV R89, RZ ;  /* 0x000000ff00597202 */ /* 0x000fe40000000f00 */
[----:B------:R-:W-:Y:S01]  /*2980*/  CS2R R90, SRZ ;  /* 0x00000000005a7805 */ /* 0x000fe2000001ff00 */
[----:B------:R-:W-:Y:S01]  /*2990*/  IMAD.MOV.U32 R96, RZ, RZ, RZ ;  /* 0x000000ffff607224 */ /* 0x000fe200078e00ff */
        /* <DEDUP_REMOVED lines=12> */
[----:B------:R-:W-:Y:S01]  /*2a60*/  HFMA2.MMA R3, -RZ, RZ, 0, 0 ;  /* 0x00000000ff037435 */ /* 0x000fe200000001ff */
[----:B------:R-:W-:Y:S01]  /*2a70*/  MOV R2, R50 ;  /* 0x0000003200027202 */ /* 0x000fe20000000f00 */
[----:B------:R-:W-:Y:S01]  /*2a80*/  ULDC.64 UR4, c[0x0][0x370] ;  /* 0x0000dc0000047ab9 */ /* 0x000fe20000000a00 */
[----:B------:R-:W-:Y:S01]  /*2a90*/  IADD3 R127, R161, -0x1, RZ ;  /* 0xffffffffa17f7810 */ /* 0x000fe20007ffe0ff */
[----:B------:R-:W-:Y:S01]  /*2aa0*/  ULDC.64 UR6, c[0x0][0x248] ;  /* 0x0000920000067ab9 */ /* 0x000fe20000000a00 */
[----:B------:R-:W-:Y:S01]  /*2ab0*/  HFMA2.MMA R136, -RZ, RZ, 0, 0 ;  /* 0x00000000ff887435 */ /* 0x000fe200000001ff */
[----:B------:R-:W-:Y:S01]  /*2ac0*/  IMAD.WIDE.U32 R32, R42, UR6, RZ ;  /* 0x000000062a207c25 */ /* 0x000fe2000f8e00ff */
[----:B------:R-:W1:Y:S01]  /*2ad0*/  LDC.64 R34, c[0x0][0x380] ;  /* 0x0000e000ff227b82 */ /* 0x000e620000000a00 */
[----:B------:R-:W-:Y:S01]  /*2ae0*/  HFMA2.MMA R96, -RZ, RZ, 0, 0 ;  /* 0x00000000ff607435 */ /* 0x000fe200000001ff */
[----:B------:R-:W-:-:S02]  /*2af0*/  MOV R89, RZ ;  /* 0x000000ff00597202 */ /* 0x000fc40000000f00 */
[----:B------:R-:W-:Y:S02]  /*2b00*/  CS2R R90, SRZ ;  /* 0x00000000005a7805 */ /* 0x000fe4000001ff00 */
[----:B------:R-:W-:Y:S02]  /*2b10*/  CS2R R92, SRZ ;  /* 0x00000000005c7805 */ /* 0x000fe4000001ff00 */
        /* <DEDUP_REMOVED lines=9> */
[----:B0-----:R-:W-:-:S02]  /*2bb0*/  IMAD R14, R16, UR14, RZ ;  /* 0x0000000e100e7c24 */ /* 0x001fc4000f8e02ff */
        /* <DEDUP_REMOVED lines=8> */
[----:B------:R-:W-:Y:S02]  /*2c40*/  LEA.HI R3, R127, R127, RZ, 0x1 ;  /* 0x0000007f7f037211 */ /* 0x000fe400078f08ff */
[----:B------:R-:W-:Y:S01]  /*2c50*/  IMAD.IADD R40, R15, 0x1, R17 ;  /* 0x000000010f287824 */ /* 0x000fe200078e0211 */
[----:B------:R-:W-:Y:S01]  /*2c60*/  LEA R2, P0, R14, UR4, 0x2 ;  /* 0x000000040e027c11 */ /* 0x000fe2000f8010ff */
[----:B------:R-:W-:Y:S01]  /*2c70*/  IMAD R15, R63, -0x100, R46 ;  /* 0xffffff003f0f7824 */ /* 0x000fe200078e022e */
[----:B------:R-:W-:-:S02]  /*2c80*/  LOP3.LUT R16, R3, 0xfffffe, RZ, 0xc0, !PT ;  /* 0x00fffffe03107812 */ /* 0x000fc400078ec0ff */
        /* <DEDUP_REMOVED lines=34> */
.L_x_8952:
[----:B------:R-:W-:Y:S01]  /*2eb0*/  SHF.R.S32.HI R138, RZ, 0x1f, R136 ;  /* 0x0000001fff8a7819 */ /* 0x000fe20000011488 */
[----:B01----:R-:W-:Y:S01]  /*2ec0*/  IMAD.WIDE.U32 R40, R136, UR16, R6 ;  /* 0x0000001088287c25 */ /* 0x003fe2000f8e0006 */
[-C--:B------:R-:W-:Y:S01]  /*2ed0*/  ISETP.GE.AND P4, PT, R73, R98.reuse, PT ;  /* 0x000000624900720c */ /* 0x080fe20003f86270 */
[----:B------:R-:W0:Y:S01]  /*2ee0*/  @P0 LDC R145, c[0x0][0x21c] ;  /* 0x00008700ff910b82 */ /* 0x000e220000000800 */
[----:B------:R-:W-:Y:S01]  /*2ef0*/  ISETP.GE.AND P1, PT, R71, R98, PT ;  /* 0x000000624700720c */ /* 0x000fe20003f26270 */
[----:B------:R-:W-:Y:S01]  /*2f00*/  IMAD R3, R138, UR16, RZ ;  /* 0x000000108a037c24 */ /* 0x000fe2000f8e02ff */
[----:B------:R-:W-:Y:S02]  /*2f10*/  LEA R2, P2, R40, R60, 0x1 ;  /* 0x0000003c28027211 */ /* 0x000fe400078408ff */
[----:B------:R-:W-:Y:S01]  /*2f20*/  ISETP.GE.AND P5, PT, R72, R98, PT ;  /* 0x000000624800720c */ /* 0x000fe20003fa6270 */
[----:B------:R-:W-:Y:S01]  /*2f30*/  IMAD R3, R136, UR17, R3 ;  /* 0x0000001188037c24 */ /* 0x000fe2000f8e0203 */
[----:B------:R-:W-:-:S02]  /*2f40*/  PRMT R140, RZ, 0x7610, R140 ;  /* 0x00007610ff8c7816 */ /* 0x000fc4000000008c */
[----:B------:R-:W-:Y:S02]  /*2f50*/  ISETP.NE.AND P6, PT, R169, RZ, PT ;  /* 0x000000ffa900720c */ /* 0x000fe40003fc5270 */
[----:B------:R-:W-:Y:S02]  /*2f60*/  IADD3 R3, R41, R3, RZ ;  /* 0x0000000329037210 */ /* 0x000fe40007ffe0ff */
[----:B------:R-:W-:Y:S02]  /*2f70*/  MOV R41, R131 ;  /* 0x0000008300297202 */ /* 0x000fe40000000f00 */
[----:B------:R-:W-:Y:S02]  /*2f80*/  LEA.HI.X R3, R40, R61, R3, 0x1, P2 ;  /* 0x0000003d28037211 */ /* 0x000fe400010f0c03 */
[----:B------:R-:W-:Y:S01]  /*2f90*/  MOV R40, R30 ;  /* 0x0000001e00287202 */ /* 0x000fe20000000f00 */
[----:B------:R-:W-:Y:S01]  /*2fa0*/  IMAD R135, R138, UR8, RZ ;  /* 0x000000088a877c24 */ /* 0x000fe2000f8e02ff */
[----:B------:R-:W-:Y:S01]  /*2fb0*/  PRMT R142, RZ, 0x7610, R142 ;  /* 0x00007610ff8e7816 */ /* 0x000fe2000000008e */
[----:B--2---:R-:W2:Y:S01]  /*2fc0*/  @!P1 LDG.E.U16 R140, desc[UR12][R2.64+0x40] ;  /* 0x0000400c028c9981 */ /* 0x004ea2000c1e1500 */
[----:B------:R-:W-:Y:S01]  /*2fd0*/  PRMT R141, RZ, 0x7610, R141 ;  /* 0x00007610ff8d7816 */ /* 0x000fe2000000008d */
[----:B------:R-:W-:Y:S01]  /*2fe0*/  IMAD.WIDE.U32 R132, R136, UR8, R40 ;  /* 0x0000000888847c25 */ /* 0x000fe2000f8e0028 */
[----:B------:R-:W-:-:S02]  /*2ff0*/  ISETP.GE.AND P3, PT, R74, R98, PT ;  /* 0x000000624a00720c */ /* 0x000fc40003f66270 */
[----:B---3--:R-:W3:Y:S01]  /*3000*/  @!P4 LDG.E.U16 R142, desc[UR12][R2.64+0xc0] ;  /* 0x0000c00c028ec981 */ /* 0x008ee2000c1e1500 */
[----:B------:R-:W-:Y:S01]  /*3010*/  IMAD R41, R136, UR9, R135 ;  /* 0x0000000988297c24 */ /* 0x000fe2000f8e0287 */
[----:B------:R-:W-:Y:S02]  /*3020*/  LEA R40, P4, R132, R36, 0x2 ;  /* 0x0000002484287211 */ /* 0x000fe400078810ff */
[-C--:B------:R-:W-:Y:S01]  /*3030*/  ISETP.GE.AND P2, PT, R75, R98.reuse, PT ;  /* 0x000000624b00720c */ /* 0x080fe20003f46270 */
[----:B------:R-:W-:Y:S01]  /*3040*/  IMAD.IADD R41, R133, 0x1, R41 ;  /* 0x0000000185297824 */ /* 0x000fe200078e0229 */
[----:B------:R-:W-:Y:S01]  /*3050*/  ISETP.GE.AND P1, PT, R76, R98, PT ;  /* 0x000000624c00720c */ /* 0x000fe20003f26270 */
[----:B----4-:R-:W4:Y:S03]  /*3060*/  @!P5 LDG.E.U16 R141, desc[UR12][R2.64+0x80] ;  /* 0x0000800c028dd981 */ /* 0x010f26000c1e1500 */
[----:B------:R-:W-:-:S05]  /*3070*/  LEA.HI.X R41, R132, R37, R41, 0x2, P4 ;  /* 0x0000002584297211 */ /* 0x000fca00020f1429 */
[----:B------:R-:W2:Y:S01]  /*3080*/  LDG.E R137, desc[UR12][R40.64] ;  /* 0x0000000c28897981 */ /* 0x000ea2000c1e1900 */
[----:B------:R-:W-:Y:S02]  /*3090*/  ISETP.GE.AND P5, PT, R77, R98, PT ;  /* 0x000000624d00720c */ /* 0x000fe40003fa6270 */
[----:B------:R-:W-:Y:S02]  /*30a0*/  PRMT R139, RZ, 0x7610, R139 ;  /* 0x00007610ff8b7816 */ /* 0x000fe4000000008b */
[----:B------:R-:W-:Y:S02]  /*30b0*/  PRMT R143, RZ, 0x7610, R143 ;  /* 0x00007610ff8f7816 */ /* 0x000fe4000000008f */
[----:B------:R-:W-:Y:S02]  /*30c0*/  PRMT R144, RZ, 0x7610, R144 ;  /* 0x00007610ff907816 */ /* 0x000fe40000000090 */
[----:B------:R-:W3:Y:S01]  /*30d0*/  @!P6 LDG.E.U16 R139, desc[UR12][R2.64] ;  /* 0x0000000c028be981 */ /* 0x000ee2000c1e1500 */
[----:B------:R-:W-:-:S02]  /*30e0*/  PRMT R147, RZ, 0x7610, R147 ;  /* 0x00007610ff937816 */ /* 0x000fc40000000093 */
[----:B------:R-:W-:Y:S01]  /*30f0*/  PRMT R146, RZ, 0x7610, R146 ;  /* 0x00007610ff927816 */ /* 0x000fe20000000092 */
[----:B------:R-:W4:Y:S04]  /*3100*/  @!P3 LDG.E.U16 R143, desc[UR12][R2.64+0x100] ;  /* 0x0001000c028fb981 */ /* 0x000f28000c1e1500 */
[----:B------:R-:W4:Y:S04]  /*3110*/  @!P2 LDG.E.U16 R144, desc[UR12][R2.64+0x140] ;  /* 0x0001400c0290a981 */ /* 0x000f28000c1e1500 */
[----:B------:R-:W4:Y:S04]  /*3120*/  @!P1 LDG.E.U16 R147, desc[UR12][R2.64+0x180] ;  /* 0x0001800c02939981 */ /* 0x000f28000c1e1500 */
[----:B------:R1:W4:Y:S01]  /*3130*/  @!P5 LDG.E.U16 R146, desc[UR12][R2.64+0x1c0] ;  /* 0x0001c00c0292d981 */ /* 0x000322000c1e1500 */
[----:B------:R-:W-:Y:S01]  /*3140*/  ISETP.NE.AND P3, PT, R50, RZ, PT ;  /* 0x000000ff3200720c */ /* 0x000fe20003f65270 */
[----:B------:R-:W-:Y:S01]  /*3150*/  IMAD R135, R138, UR10, RZ ;  /* 0x0000000a8a877c24 */ /* 0x000fe2000f8e02ff */
[----:B-1----:R-:W-:-:S02]  /*3160*/  MOV R2, R32 ;  /* 0x0000002000027202 */ /* 0x002fc40000000f00 */
[----:B------:R-:W-:Y:S01]  /*3170*/  MOV R3, R129 ;  /* 0x0000008100037202 */ /* 0x000fe20000000f00 */
[C---:B------:R-:W-:Y:S02]  /*3180*/  IMAD R135, R136.reuse, UR11, R135 ;  /* 0x0000000b88877c24 */ /* 0x040fe4000f8e0287 */
[----:B------:R-:W-:Y:S01]  /*3190*/  IMAD.WIDE.U32 R132, R136, UR10, R2 ;  /* 0x0000000a88847c25 */ /* 0x000fe2000f8e0002 */
[----:B------:R-:W-:Y:S02]  /*31a0*/  LEA R2, R127, R136, 0x8 ;  /* 0x000000887f027211 */ /* 0x000fe400078e40ff */
[----:B------:R-:W-:Y:S02]  /*31b0*/  LEA R134, P1, R132, R38, 0x2 ;  /* 0x0000002684867211 */ /* 0x000fe400078210ff */
[----:B------:R-:W-:Y:S02]  /*31c0*/  IADD3 R133, R133, R135, RZ ;  /* 0x0000008785857210 */ /* 0x000fe40007ffe0ff */
[----:B------:R-:W-:-:S02]  /*31d0*/  @P3 IADD3 R2, R50, 0x200, RZ ;  /* 0x0000020032023810 */ /* 0x000fc40007ffe0ff */
[----:B------:R-:W-:Y:S02]  /*31e0*/  LEA.HI.X R135, R132, R39, R133, 0x2, P1 ;  /* 0x0000002784877211 */ /* 0x000fe400008f1485 */
[----:B------:R-:W-:-:S03]  /*31f0*/  LEA R133, R2, R53, 0x2 ;  /* 0x0000003502857211 */ /* 0x000fc600078e10ff */
[----:B------:R1:W5:Y:S01]  /*3200*/  LDG.E R40, desc[UR12][R134.64] ;  /* 0x0000000c86287981 */ /* 0x000362000c1e1900 */
[----:B------:R-:W-:Y:S01]  /*3210*/  ISETP.NE.AND P2, PT, R50, 0x1f, PT ;  /* 0x0000001f3200780c */ /* 0x000fe20003f45270 */
[----:B------:R-:W-:Y:S02]  /*3220*/  @P0 VIADD R3, R161, 0xfffffffe ;  /* 0xfffffffea1030836 */ /* 0x000fe40000000000 */
[----:B------:R-:W-:Y:S02]  /*3230*/  IMAD.U32 R132, R99, 0x10000, RZ ;  /* 0x0001000063847824 */ /* 0x000fe400078e00ff */
[----:B0-----:R-:W-:-:S08]  /*3240*/  @P0 IMAD R3, R3, R145, R136 ;  /* 0x0000009103030224 */ /* 0x001fd000078e0288 */
[----:B------:R-:W-:Y:S01]  /*3250*/  @P2 LEA R166, R50, R53, 0x2 ;  /* 0x0000003532a62211 */ /* 0x000fe200078e10ff */
[----:B------:R-:W-:Y:S01]  /*3260*/  @P0 IMAD.WIDE R2, R3, 0x8, R12 ;  /* 0x0000000803020825 */ /* 0x000fe200078e020c */
[----:B------:R-:W-:-:S03]  /*3270*/  MOV R145, RZ ;  /* 0x000000ff00917202 */ /* 0x000fc60000000f00 */
[----:B------:R-:W-:Y:S01]  /*3280*/  FMUL.FTZ R150, R132, R113 ;  /* 0x0000007184967220 */ /* 0x000fe20000410000 */
[----:B-1----:R-:W-:Y:S02]  /*3290*/  SHF.L.U32 R135, R100, 0x10, RZ ;  /* 0x0000001064877819 */ /* 0x002fe400000006ff */
        /* <DEDUP_REMOVED lines=9> */
[----:B----4-:R2:W-:Y:S04]  /*3330*/  STS.U16 [R82+0x80], R141 ;  /* 0x0000808d52007388 */ /* 0x0105e80000000400 */
[----:B------:R-:W-:Y:S04]  /*3340*/  STS.U16 [R83+0xc0], R142 ;  /* 0x0000c08e53007388 */ /* 0x000fe80000000400 */
[----:B------:R3:W-:Y:S04]  /*3350*/  STS.U16 [R84+0x100], R143 ;  /* 0x0001008f54007388 */ /* 0x0007e80000000400 */
[----:B------:R-:W-:Y:S04]  /*3360*/  STS.U16 [R85+0x140], R144 ;  /* 0x0001409055007388 */ /* 0x000fe80000000400 */
[----:B------:R-:W-:Y:S04]  /*3370*/  STS.U16 [R86+0x180], R147 ;  /* 0x0001809356007388 */ /* 0x000fe80000000400 */
[----:B------:R-:W-:Y:S01]  /*3380*/  STS.U16 [R87+0x1c0], R146 ;  /* 0x0001c09257007388 */ /* 0x000fe20000000400 */
        /* <DEDUP_REMOVED lines=11> */
[C---:B------:R-:W-:Y:S01]  /*3440*/  FMUL.FTZ R41, R156.reuse, R113 ;  /* 0x000000719c297220 */ /* 0x040fe20000410000 */
[C---:B-1----:R-:W-:Y:S01]  /*3450*/  FMUL.FTZ R139, R156.reuse, R112 ;  /* 0x000000709c8b7220 */ /* 0x042fe20000410000 */
[----:B--2---:R-:W-:-:S04]  /*3460*/  FMUL.FTZ R141, R156, R111 ;  /* 0x0000006f9c8d7220 */ /* 0x004fc80000410000 */
[----:B------:R-:W1:Y:S01]  /*3470*/  MUFU.EX2 R41, R41 ;  /* 0x0000002900297308 */ /* 0x000e620000000800 */
[----:B---3--:R-:W-:Y:S01]  /*3480*/  FMUL.FTZ R143, R156, R109 ;  /* 0x0000006d9c8f7220 */ /* 0x008fe20000410000 */
[----:B0-----:R-:W-:-:S06]  /*3490*/  SHF.L.U32 R133, R163, 0x10, RZ ;  /* 0x00000010a3857819 */ /* 0x001fcc00000006ff */
[----:B------:R-:W0:Y:S01]  /*34a0*/  MUFU.EX2 R139, R139 ;  /* 0x0000008b008b7308 */ /* 0x000e220000000800 */
[C---:B------:R-:W-:Y:S01]  /*34b0*/  FMUL.FTZ R147, R156.reuse, R107 ;  /* 0x0000006b9c937220 */ /* 0x040fe20000410000 */
[----:B------:R-:W2:Y:S06]  /*34c0*/  @P2 LDS R166, [R166+0x107c] ;  /* 0x00107c00a6a62984 */ /* 0x000eac0000000800 */
[----:B------:R-:W3:Y:S01]  /*34d0*/  MUFU.EX2 R141, R141 ;  /* 0x0000008d008d7308 */ /* 0x000ee20000000800 */
[----:B------:R-:W-:Y:S01]  /*34e0*/  FMUL.FTZ R151, R133, R114 ;  /* 0x0000007285977220 */ /* 0x000fe20000410000 */
[----:B------:R-:W-:Y:S01]  /*34f0*/  FMUL.FTZ R149, R156, R115 ;  /* 0x000000739c957220 */ /* 0x000fe20000410000 */
[----:B------:R0:W5:Y:S05]  /*3500*/  @P0 LDG.E R145, desc[UR12][R2.64+0x4] ;  /* 0x0000040c02910981 */ /* 0x00016a000c1e1900 */
[----:B------:R-:W4:Y:S01]  /*3510*/  MUFU.EX2 R143, R143 ;  /* 0x0000008f008f7308 */ /* 0x000f220000000800 */
[----:B-1----:R-:W-:Y:S01]  /*3520*/  FMUL.FTZ R144, R148, R41 ;  /* 0x0000002994907220 */ /* 0x002fe20000410000 */
[----:B------:R-:W-:Y:S01]  /*3530*/  FMUL.FTZ R153, R156, R117 ;  /* 0x000000759c997220 */ /* 0x000fe20000410000 */
[----:B0-----:R-:W-:-:S05]  /*3540*/  FFMA.FTZ R2, R41, R151, R150 ;  /* 0x0000009729027223 */ /* 0x001fca0000010096 */
[----:B------:R-:W0:Y:S01]  /*3550*/  MUFU.EX2 R147, R147 ;  /* 0x0000009300937308 */ /* 0x000e220000000800 */
[----:B------:R-:W-:Y:S01]  /*3560*/  SHF.L.U32 R140, R102, 0x10, RZ ;  /* 0x00000010668c7819 */ /* 0x000fe200000006ff */
[C---:B------:R-:W-:Y:S01]  /*3570*/  FMUL.FTZ R144, R139.reuse, R144 ;  /* 0x000000908b907220 */ /* 0x040fe20000410000 */
[----:B------:R-:W-:Y:S01]  /*3580*/  FFMA.FTZ R2, R139, R2, R152 ;  /* 0x000000028b027223 */ /* 0x000fe20000010098 */
[----:B------:R-:W-:-:S04]  /*3590*/  SHF.L.U32 R142, R103, 0x10, RZ ;  /* 0x00000010678e7819 */ /* 0x000fc800000006ff */
[----:B------:R-:W1:Y:S01]  /*35a0*/  MUFU.EX2 R149, R149 ;  /* 0x0000009500957308 */ /* 0x000e620000000800 */
[----:B------:R-:W-:Y:S01]  /*35b0*/  FMUL.FTZ R156, R140, R109 ;  /* 0x0000006d8c9c7220 */ /* 0x000fe20000410000 */
[C---:B---3--:R-:W-:Y:S01]  /*35c0*/  FMUL.FTZ R146, R141.reuse, R144 ;  /* 0x000000908d927220 */ /* 0x048fe20000410000 */
[----:B------:R-:W-:-:S05]  /*35d0*/  FFMA.FTZ R2, R141, R2, R154 ;  /* 0x000000028d027223 */ /* 0x000fca000001009a */
[----:B------:R-:W3:Y:S01]  /*35e0*/  MUFU.EX2 R153, R153 ;  /* 0x0000009900997308 */ /* 0x000ee20000000800 */
[----:B------:R-:W-:Y:S02]  /*35f0*/  IMAD.U32 R144, R104, 0x10000, RZ ;  /* 0x0001000068907824 */ /* 0x000fe400078e00ff */
[----:B------:R-:W-:Y:S01]  /*3600*/  FMUL.FTZ R158, R142, R107 ;  /* 0x0000006b8e9e7220 */ /* 0x000fe20000410000 */
[C---:B----4-:R-:W-:Y:S01]  /*3610*/  FMUL.FTZ R160, R143.reuse, R146 ;  /* 0x000000928fa07220 */ /* 0x050fe20000410000 */
        /* <DEDUP_REMOVED lines=8> */
[C---:B---3--:R-:W-:Y:S01]  /*36a0*/  FMUL.FTZ R183, R153.reuse, R172 ;  /* 0x000000ac99b77220 */ /* 0x048fe20000410000 */
[----:B------:R-:W-:Y:S01]  /*36b0*/  FFMA.FTZ R180, R153, R2, R160 ;  /* 0x0000000299b47223 */ /* 0x000fe200000100a0 */
[----:B--2---:R-:W-:Y:S06]  /*36c0*/  @P2 BRA `(.L_x_8933) ;  /* 0x0000000000282947 */ /* 0x004fec0003800000 */
[----:B------:R-:W-:Y:S02]  /*36d0*/  ISETP.NE.AND P1, PT, R161, UR21, PT ;  /* 0x00000015a1007c0c */ /* 0x000fe4000bf25270 */
[----:B------:R-:W-:-:S11]  /*36e0*/  MOV R166, 0x3f800000 ;  /* 0x3f80000000a67802 */ /* 0x000fd60000000f00 */
[----:B------:R-:W-:Y:S05]  /*36f0*/  @!P1 BRA `(.L_x_8933) ;  /* 0x00000000001c9947 */ /* 0x000fea0003800000 */
[----:B------:R-:W-:-:S04]  /*3700*/  IADD3 R3, -R63, UR21, RZ ;  /* 0x000000153f037c10 */ /* 0x000fc8000fffe1ff */
[----:B------:R-:W-:-:S04]  /*3710*/  LEA.HI R2, R3, R3, RZ, 0x1 ;  /* 0x0000000303027211 */ /* 0x000fc800078f08ff */
[----:B------:R-:W-:-:S04]  /*3720*/  LOP3.LUT R2, R2, 0xfffffe, RZ, 0xc0, !PT ;  /* 0x00fffffe02027812 */ /* 0x000fc800078ec0ff */
[----:B------:R-:W-:-:S05]  /*3730*/  IADD3 R3, -R2, R3, RZ ;  /* 0x0000000302037210 */ /* 0x000fca0007ffe1ff */
[----:B------:R-:W-:-:S05]  /*3740*/  IMAD R2, R3, 0x100, R136 ;  /* 0x0000010003027824 */ /* 0x000fca00078e0288 */
[----:B------:R-:W-:-:S05]  /*3750*/  LEA R2, R2, R53, 0x2 ;  /* 0x0000003502027211 */ /* 0x000fca00078e10ff */
[----:B------:R0:W1:Y:S02]  /*3760*/  LDS R166, [R2+0x878] ;  /* 0x0008780002a67984 */ /* 0x0000640000000800 */
.L_x_8933:
[----:B------:R-:W-:Y:S05]  /*3770*/  BSYNC B0 ;  /* 0x0000000000007941 */ /* 0x000fea0003800000 */
.L_x_8932:
[----:B------:R-:W2:Y:S01]  /*3780*/  SHFL.UP PT, R3, R180, 0x1, RZ ;  /* 0x04200000b4037989 */ /* 0x000ea200000e00ff */
[----:B------:R-:W-:Y:S01]  /*3790*/  ISETP.GE.AND P1, PT, R62, 0x1, PT ;  /* 0x000000013e00780c */ /* 0x000fe20003f26270 */
[----:B------:R-:W-:Y:S01]  /*37a0*/  BSSY B0, `(.L_x_8934) ;  /* 0x00000b2000007945 */ /* 0x000fe20003800000 */
[----:B------:R-:W-:Y:S01]  /*37b0*/  SHF.L.U32 R173, R155, 0x10, RZ ;  /* 0x000000109bad7819 */ /* 0x000fe200000006ff */
[----:B0-----:R-:W0:Y:S01]  /*37c0*/  SHFL.UP PT, R2, R183, 0x1, RZ ;  /* 0x04200000b7027989 */ /* 0x001e2200000e00ff */
[----:B------:R-:W-:Y:S02]  /*37d0*/  SHF.L.U32 R157, R157, 0x10, RZ ;  /* 0x000000109d9d7819 */ /* 0x000fe400000006ff */
[----:B------:R-:W-:Y:S01]  /*37e0*/  SHF.L.U32 R155, R171, 0x10, RZ ;  /* 0x00000010ab9b7819 */ /* 0x000fe200000006ff */
[----:B------:R-:W-:Y:S01]  /*37f0*/  IMAD.U32 R171, R164, 0x10000, RZ ;  /* 0x00010000a4ab7824 */ /* 0x000fe200078e00ff */
[----:B------:R-:W-:Y:S01]  /*3800*/  SHF.L.U32 R177, R170, 0x10, RZ ;  /* 0x00000010aab17819 */ /* 0x000fe200000006ff */
[----:B-1----:R-:W-:Y:S01]  /*3810*/  FMUL.FTZ R164, R153, R166 ;  /* 0x000000a699a47220 */ /* 0x002fe20000410000 */
        /* <DEDUP_REMOVED lines=8> */
[----:B------:R-:W-:Y:S01]  /*38a0*/  FMUL.FTZ R179, R40, R167 ;  /* 0x000000a728b37220 */ /* 0x000fe20000410000 */
[----:B------:R-:W-:-:S03]  /*38b0*/  ISETP.NE.AND P4, PT, R159, 0x1f, PT ;  /* 0x0000001f9f00780c */ /* 0x000fc60003f85270 */
[----:B------:R-:W-:Y:S01]  /*38c0*/  FMUL.FTZ R172, R106, R179 ;  /* 0x000000b36aac7220 */ /* 0x000fe20000410000 */
[C---:B--2---:R-:W-:Y:S01]  /*38d0*/  @P1 FFMA.FTZ R180, R183.reuse, R3, R180 ;  /* 0x00000003b7b41223 */ /* 0x044fe200000100b4 */
[C---:B------:R-:W-:Y:S01]  /*38e0*/  FMUL.FTZ R3, R40.reuse, R157 ;  /* 0x0000009d28037220 */ /* 0x040fe20000410000 */
[----:B------:R-:W-:Y:S01]  /*38f0*/  FMUL.FTZ R179, R40, R171 ;  /* 0x000000ab28b37220 */ /* 0x000fe20000410000 */
[----:B0-----:R-:W-:Y:S02]  /*3900*/  @P1 FMUL.FTZ R183, R183, R2 ;  /* 0x00000002b7b71220 */ /* 0x001fe40000410000 */
[----:B------:R-:W-:Y:S01]  /*3910*/  FMUL.FTZ R178, R120, R3 ;  /* 0x0000000378b27220 */ /* 0x000fe20000410000 */
[----:B------:R-:W-:Y:S01]  /*3920*/  FMUL.FTZ R3, R40, R175 ;  /* 0x000000af28037220 */ /* 0x000fe20000410000 */
[----:B------:R-:W-:Y:S02]  /*3930*/  ISETP.GE.AND P1, PT, R62, 0x2, PT ;  /* 0x000000023e00780c */ /* 0x000fe40003f26270 */
[----:B------:R-:W-:Y:S01]  /*3940*/  FFMA.FTZ R2, R153, R188, R178 ;  /* 0x000000bc99027223 */ /* 0x000fe200000100b2 */
[----:B------:R-:W-:Y:S01]  /*3950*/  FMUL.FTZ R170, R116, R3 ;  /* 0x0000000374aa7220 */ /* 0x000fe20000410000 */
[----:B------:R-:W-:-:S02]  /*3960*/  FMUL.FTZ R3, R40, R165 ;  /* 0x000000a528037220 */ /* 0x000fc40000410000 */
[----:B------:R-:W-:Y:S02]  /*3970*/  FFMA.FTZ R2, R149, R2, R176 ;  /* 0x0000000295027223 */ /* 0x000fe400000100b0 */
        /* <DEDUP_REMOVED lines=10> */
[----:B------:R-:W1:Y:S01]  /*3a20*/  SHFL.UP PT, R2, R183, 0x2, RZ ;  /* 0x04400000b7027989 */ /* 0x000e6200000e00ff */
[----:B------:R-:W-:Y:S01]  /*3a30*/  FMUL.FTZ R168, R0, R3 ;  /* 0x0000000300a87220 */ /* 0x000fe20000410000 */
        /* <DEDUP_REMOVED lines=27> */
[----:B------:R-:W-:Y:S02]  /*3bf0*/  IMAD.MOV.U32 R3, RZ, RZ, RZ ;  /* 0x000000ffff037224 */ /* 0x000fe400078e00ff */
[----:B-1----:R-:W-:Y:S02]  /*3c00*/  @P1 FMUL.FTZ R183, R183, R2 ;  /* 0x00000002b7b71220 */ /* 0x002fe40000410000 */
[----:B------:R-:W0:Y:S01]  /*3c10*/  SHFL.UP PT, R179, R180, 0x10, RZ ;  /* 0x06000000b4b37989 */ /* 0x000e2200000e00ff */
[----:B------:R-:W-:Y:S01]  /*3c20*/  ISETP.GE.AND P1, PT, R161, UR21, PT ;  /* 0x00000015a1007c0c */ /* 0x000fe2000bf26270 */
[----:B------:R-:W-:Y:S02]  /*3c30*/  HFMA2.MMA R2, -RZ, RZ, 1.875, 0 ;  /* 0x3f800000ff027435 */ /* 0x000fe400000001ff */
        /* <DEDUP_REMOVED lines=9> */
[----:B------:R-:W-:Y:S01]  /*3cd0*/  ISETP.GE.U32.AND P1, PT, R159, 0x10, PT ;  /* 0x000000109f00780c */ /* 0x000fe20003f26070 */
        /* <DEDUP_REMOVED lines=11> */
[----:B------:R-:W-:Y:S02]  /*3d90*/  FFMA.FTZ R190, R148, R179, R151 ;  /* 0x000000b394be7223 */ /* 0x000fe40000010097 */
[----:B------:R-:W-:Y:S02]  /*3da0*/  SHFL.IDX PT, R151, R3, RZ, 0x1f ;  /* 0x00001fff03977589 */ /* 0x000fe400000e0000 */
[----:B------:R-:W-:Y:S01]  /*3db0*/  FFMA.FTZ R179, R41, R190, R150 ;  /* 0x000000be29b37223 */ /* 0x000fe20000010096 */
[----:B-1----:R-:W-:Y:S01]  /*3dc0*/  @!P1 FFMA.FTZ R184, R185, R186, R184 ;  /* 0x000000bab9b89223 */ /* 0x002fe200000100b8 */
[----:B------:R-:W-:Y:S02]  /*3dd0*/  FMUL.FTZ R173, R173, R190 ;  /* 0x000000beadad7220 */ /* 0x000fe40000410000 */
[----:B------:R-:W-:Y:S01]  /*3de0*/  FMUL.FTZ R171, R171, R179 ;  /* 0x000000b3abab7220 */ /* 0x000fe20000410000 */
[----:B--2---:R-:W-:Y:S01]  /*3df0*/  @!P1 FMUL.FTZ R185, R185, R182 ;  /* 0x000000b6b9b99220 */ /* 0x004fe20000410000 */
[----:B------:R-:W-:Y:S01]  /*3e00*/  SHFL.DOWN PT, R181, R184, 0x1, 0x1f ;  /* 0x08201f00b8b57f89 */ /* 0x000fe200000e0000 */
[----:B------:R-:W-:Y:S01]  /*3e10*/  FFMA.FTZ R173, R0, R173, RZ ;  /* 0x000000ad00ad7223 */ /* 0x000fe200000100ff */
[----:B------:R-:W-:Y:S01]  /*3e20*/  FFMA.FTZ R180, R139, R179, R152 ;  /* 0x000000b38bb47223 */ /* 0x000fe20000010098 */
[----:B------:R-:W-:Y:S01]  /*3e30*/  ISETP.NE.AND P1, PT, R50, RZ, PT ;  /* 0x000000ff3200720c */ /* 0x000fe20003f25270 */
[----:B------:R-:W0:Y:S01]  /*3e40*/  SHFL.DOWN PT, R150, R185, 0x1, 0x1f ;  /* 0x08201f00b9967f89 */ /* 0x000e2200000e0000 */
[----:B------:R-:W-:Y:S01]  /*3e50*/  FFMA.FTZ R171, R110, R171, R173 ;  /* 0x000000ab6eab7223 */ /* 0x000fe200000100ad */
[-C--:B------:R-:W-:Y:S01]  /*3e60*/  FMUL.FTZ R165, R165, R180.reuse ;  /* 0x000000b4a5a57220 */ /* 0x080fe20000410000 */
[----:B------:R-:W-:Y:S01]  /*3e70*/  FFMA.FTZ R173, R141, R180, R154 ;  /* 0x000000b48dad7223 */ /* 0x000fe2000001009a */
[----:B------:R-:W-:Y:S02]  /*3e80*/  SHFL.IDX PT, R148, R184, RZ, 0x1f ;  /* 0x00001fffb8947589 */ /* 0x000fe400000e0000 */
[----:B------:R-:W-:Y:S01]  /*3e90*/  FFMA.FTZ R165, R108, R165, R171 ;  /* 0x000000a56ca57223 */ /* 0x000fe200000100ab */
[-C--:B------:R-:W-:Y:S01]  /*3ea0*/  FMUL.FTZ R167, R167, R173.reuse ;  /* 0x000000ada7a77220 */ /* 0x080fe20000410000 */
[----:B------:R-:W1:Y:S01]  /*3eb0*/  SHFL.IDX PT, R145, R185, RZ, 0x1f ;  /* 0x00001fffb9917589 */ /* 0x000e6200000e0000 */
[----:B------:R-:W-:-:S02]  /*3ec0*/  FFMA.FTZ R171, R143, R173, R156 ;  /* 0x000000ad8fab7223 */ /* 0x000fc4000001009c */
[----:B------:R-:W-:Y:S01]  /*3ed0*/  FFMA.FTZ R165, R106, R167, R165 ;  /* 0x000000a76aa57223 */ /* 0x000fe200000100a5 */
[----:B------:R-:W-:Y:S01]  /*3ee0*/  @!P1 LEA R154, R136, R53, 0x3 ;  /* 0x00000035889a9211 */ /* 0x000fe200078e18ff */
[-C--:B------:R-:W-:Y:S01]  /*3ef0*/  FMUL.FTZ R175, R175, R171.reuse ;  /* 0x000000abafaf7220 */ /* 0x080fe20000410000 */
[----:B------:R-:W-:-:S03]  /*3f00*/  FFMA.FTZ R167, R147, R171, R158 ;  /* 0x000000ab93a77223 */ /* 0x000fc6000001009e */
[----:B------:R-:W-:Y:S01]  /*3f10*/  FFMA.FTZ R165, R116, R175, R165 ;  /* 0x000000af74a57223 */ /* 0x000fe200000100a5 */
[-C--:B------:R-:W-:Y:S01]  /*3f20*/  FMUL.FTZ R177, R177, R167.reuse ;  /* 0x000000a7b1b17220 */ /* 0x080fe20000410000 */
[----:B------:R-:W-:-:S03]  /*3f30*/  FFMA.FTZ R175, R149, R167, R162 ;  /* 0x000000a795af7223 */ /* 0x000fc600000100a2 */
[----:B------:R-:W-:Y:S01]  /*3f40*/  FFMA.FTZ R165, R118, R177, R165 ;  /* 0x000000b176a57223 */ /* 0x000fe200000100a5 */
[----:B------:R-:W-:Y:S01]  /*3f50*/  FFMA.FTZ R177, R153, R175, R160 ;  /* 0x000000af99b17223 */ /* 0x000fe200000100a0 */
[----:B0-----:R-:W-:Y:S01]  /*3f60*/  @P2 FFMA.FTZ R151, R150, R151, R181 ;  /* 0x0000009796972223 */ /* 0x001fe200000100b5 */
[----:B------:R-:W-:-:S04]  /*3f70*/  FMUL.FTZ R157, R157, R175 ;  /* 0x000000af9d9d7220 */ /* 0x000fc80000410000 */
[----:B------:R-:W-:Y:S01]  /*3f80*/  FFMA.FTZ R157, R120, R157, R165 ;  /* 0x0000009d789d7223 */ /* 0x000fe200000100a5 */
[----:B-1----:R-:W-:Y:S01]  /*3f90*/  FFMA.FTZ R3, R145, R3, R148 ;  /* 0x0000000391037223 */ /* 0x002fe20000010094 */
[----:B------:R-:W-:Y:S01]  /*3fa0*/  FFMA.FTZ R148, R151, R166, R188 ;  /* 0x000000a697947223 */ /* 0x000fe200000100bc */
[----:B------:R-:W-:Y:S01]  /*3fb0*/  FMUL.FTZ R2, R145, R2 ;  /* 0x0000000291027220 */ /* 0x000fe20000410000 */
[C---:B------:R-:W-:Y:S01]  /*3fc0*/  FMUL.FTZ R151, R40.reuse, R190 ;  /* 0x000000be28977220 */ /* 0x040fe20000410000 */
[----:B------:R-:W-:Y:S01]  /*3fd0*/  FMUL.FTZ R145, R155, R177 ;  /* 0x000000b19b917220 */ /* 0x000fe20000410000 */
[----:B------:R-:W-:Y:S01]  /*3fe0*/  FFMA.FTZ R150, R153, R148, R178 ;  /* 0x0000009499967223 */ /* 0x000fe200000100b2 */
[----:B------:R-:W-:Y:S01]  /*3ff0*/  FMUL.FTZ R153, R40, R180 ;  /* 0x000000b428997220 */ /* 0x000fe20000410000 */
[----:B------:R-:W-:Y:S01]  /*4000*/  FMUL.FTZ R160, R0, R151 ;  /* 0x0000009700a07220 */ /* 0x000fe20000410000 */
[----:B------:R0:W-:Y:S01]  /*4010*/  @!P1 STS.64 [R154+0x10f8], R2 ;  /* 0x0010f8029a009388 */ /* 0x0001e20000000a00 */
[----:B------:R-:W-:Y:S01]  /*4020*/  FFMA.FTZ R152, R149, R150, R176 ;  /* 0x0000009695987223 */ /* 0x000fe200000100b0 */
[C---:B------:R-:W-:Y:S01]  /*4030*/  FMUL.FTZ R149, R40.reuse, R179 ;  /* 0x000000b328957220 */ /* 0x040fe20000410000 */
[----:B------:R-:W-:Y:S01]  /*4040*/  FMUL.FTZ R151, R40, R173 ;  /* 0x000000ad28977220 */ /* 0x000fe20000410000 */
[----:B------:R-:W-:Y:S01]  /*4050*/  FMUL.FTZ R166, R108, R153 ;  /* 0x000000996ca67220 */ /* 0x000fe20000410000 */
[----:B------:R-:W-:Y:S01]  /*4060*/  FFMA.FTZ R158, R147, R152, R170 ;  /* 0x00000098939e7223 */ /* 0x000fe200000100aa */
[----:B------:R-:W-:Y:S01]  /*4070*/  FMUL.FTZ R162, R110, R149 ;  /* 0x000000956ea27220 */ /* 0x000fe20000410000 */
[----:B------:R1:W-:Y:S01]  /*4080*/  STS [R55], R160 ;  /* 0x000000a037007388 */ /* 0x0003e20000000800 */
[----:B------:R-:W-:Y:S01]  /*4090*/  FFMA.FTZ R145, R122, R145, R157 ;  /* 0x000000917a917223 */ /* 0x000fe2000001009d */
[----:B------:R-:W-:Y:S01]  /*40a0*/  FFMA.FTZ R156, R143, R158, R172 ;  /* 0x0000009e8f9c7223 */ /* 0x000fe200000100ac */
[----:B------:R-:W-:Y:S01]  /*40b0*/  IADD3 R172, -R97, UR6, -R50 ;  /* 0x0000000661ac7c10 */ /* 0x000fe2000fffe932 */
[C---:B------:R-:W-:Y:S01]  /*40c0*/  FMUL.FTZ R143, R40.reuse, R177 ;  /* 0x000000b1288f7220 */ /* 0x040fe20000410000 */
[----:B0-----:R-:W-:Y:S01]  /*40d0*/  FMUL.FTZ R3, R40, R171 ;  /* 0x000000ab28037220 */ /* 0x001fe20000410000 */
[----:B------:R-:W-:Y:S01]  /*40e0*/  FMUL.FTZ R2, R106, R151 ;  /* 0x000000976a027220 */ /* 0x000fe20000410000 */
[----:B------:R-:W-:Y:S01]  /*40f0*/  ISETP.GE.AND P2, PT, R172, 0x1, PT ;  /* 0x00000001ac00780c */ /* 0x000fe20003f46270 */
[----:B------:R-:W-:Y:S01]  /*4100*/  FFMA.FTZ R154, R141, R156, R174 ;  /* 0x0000009c8d9a7223 */ /* 0x000fe200000100ae */
[----:B------:R-:W-:Y:S01]  /*4110*/  FMUL.FTZ R170, R116, R3 ;  /* 0x0000000374aa7220 */ /* 0x000fe20000410000 */
[C---:B------:R-:W-:Y:S01]  /*4120*/  FMUL.FTZ R3, R40.reuse, R167 ;  /* 0x000000a728037220 */ /* 0x040fe20000410000 */
[----:B------:R-:W-:Y:S01]  /*4130*/  FMUL.FTZ R141, R40, R175 ;  /* 0x000000af288d7220 */ /* 0x000fe20000410000 */
[----:B------:R0:W-:Y:S01]  /*4140*/  STS [R55+0x4], R162 ;  /* 0x000004a237007388 */ /* 0x0001e20000000800 */
[----:B------:R-:W-:Y:S01]  /*4150*/  FFMA.FTZ R164, R139, R154, R164 ;  /* 0x0000009a8ba47223 */ /* 0x000fe200000100a4 */
[----:B------:R-:W-:-:S02]  /*4160*/  FMUL.FTZ R40, R118, R3 ;  /* 0x0000000376287220 */ /* 0x000fc40000410000 */
[----:B------:R2:W-:Y:S01]  /*4170*/  STS [R55+0xc], R2 ;  /* 0x00000c0237007388 */ /* 0x0005e20000000800 */
[----:B-1----:R-:W-:-:S03]  /*4180*/  FFMA.FTZ R160, R41, R164, R168 ;  /* 0x000000a429a07223 */ /* 0x002fc600000100a8 */
[----:B------:R1:W-:Y:S01]  /*4190*/  STS [R55+0x8], R166 ;  /* 0x000008a637007388 */ /* 0x0003e20000000800 */
[----:B0-----:R-:W-:-:S03]  /*41a0*/  FMUL.FTZ R162, R122, R143 ;  /* 0x0000008f7aa27220 */ /* 0x001fc60000410000 */
[----:B------:R1:W-:Y:S01]  /*41b0*/  STS [R55+0x10], R170 ;  /* 0x000010aa37007388 */ /* 0x0003e20000000800 */
[----:B--2---:R-:W-:-:S03]  /*41c0*/  FMUL.FTZ R2, R120, R141 ;  /* 0x0000008d78027220 */ /* 0x004fc60000410000 */
[----:B------:R1:W-:Y:S04]  /*41d0*/  STS [R55+0x14], R40 ;  /* 0x0000142837007388 */ /* 0x0003e80000000800 */
[----:B------:R1:W-:Y:S04]  /*41e0*/  STS [R55+0x18], R2 ;  /* 0x0000180237007388 */ /* 0x0003e80000000800 */
[----:B------:R1:W-:Y:S01]  /*41f0*/  STS [R55+0x1c], R162 ;  /* 0x00001ca237007388 */ /* 0x0003e20000000800 */
[----:B------:R-:W-:Y:S06]  /*4200*/  BAR.SYNC.DEFER_BLOCKING 0x0 ;  /* 0x0000000000007b1d */ /* 0x000fec0000010000 */
[----:B------:R-:W-:Y:S05]  /*4210*/  @!P2 BRA `(.L_x_8935) ;  /* 0x000000000028a947 */ /* 0x000fea0003800000 */
[----:B-1----:R-:W-:Y:S01]  /*4220*/  LEA.HI.SX32 R2, R50, R50, 0x1b ;  /* 0x0000003232027211 */ /* 0x002fe200078fdaff */
[----:B------:R-:W-:-:S03]  /*4230*/  IMAD R3, R138, UR18, RZ ;  /* 0x000000128a037c24 */ /* 0x000fc6000f8e02ff */
[----:B------:R-:W-:Y:S01]  /*4240*/  LEA R139, R2, R53, 0x2 ;  /* 0x00000035028b7211 */ /* 0x000fe200078e10ff */
[C---:B------:R-:W-:Y:S02]  /*4250*/  IMAD R41, R136.reuse, UR19, R3 ;  /* 0x0000001388297c24 */ /* 0x040fe4000f8e0203 */
[----:B------:R-:W-:-:S03]  /*4260*/  IMAD.WIDE.U32 R2, R136, UR18, R14 ;  /* 0x0000001288027c25 */ /* 0x000fc6000f8e000e */
[----:B------:R-:W0:Y:S01]  /*4270*/  LDS R139, [R139+0x220] ;  /* 0x000220008b8b7984 */ /* 0x000e220000000800 */
[----:B------:R-:W-:Y:S01]  /*4280*/  IMAD.IADD R3, R3, 0x1, R41 ;  /* 0x0000000103037824 */ /* 0x000fe200078e0229 */
[----:B------:R-:W-:-:S04]  /*4290*/  LEA R40, P2, R2, UR22, 0x2 ;  /* 0x0000001602287c11 */ /* 0x000fc8000f8410ff */
[----:B------:R-:W-:-:S05]  /*42a0*/  LEA.HI.X R41, R2, UR23, R3, 0x2, P2 ;  /* 0x0000001702297c11 */ /* 0x000fca00090f1403 */
[----:B0-----:R0:W-:Y:S04]  /*42b0*/  REDG.E.ADD.F32.FTZ.RN.STRONG.GPU desc[UR12][R40.64], R139 ;  /* 0x0000008b280079a6 */ /* 0x0011e8000c10f38c */
.L_x_8935:
[----:B------:R-:W-:Y:S05]  /*42c0*/  BSYNC B0 ;  /* 0x0000000000007941 */ /* 0x000fea0003800000 */
.L_x_8934:
[----:B------:R-:W-:Y:S01]  /*42d0*/  FFMA.FTZ R153, R140, -R109, R171 ;  /* 0x8000006d8c997223 */ /* 0x000fe200000100ab */
[-C--:B------:R-:W-:Y:S01]  /*42e0*/  FFMA.FTZ R3, R133, -R114.reuse, R190 ;  /* 0x8000007285037223 */ /* 0x080fe200000100be */
[----:B------:R2:W3:Y:S01]  /*42f0*/  LDS R171, [R64+0x2a0] ;  /* 0x0002a00040ab7984 */ /* 0x0004e20000000800 */
[----:B-1----:R-:W-:Y:S01]  /*4300*/  FMUL.FTZ R2, R160, R114 ;  /* 0x00000072a0027220 */ /* 0x002fe20000410000 */
[-C--:B------:R-:W-:Y:S01]  /*4310*/  FFMA.FTZ R138, R132, -R113.reuse, R179 ;  /* 0x80000071848a7223 */ /* 0x080fe200000100b3 */
[----:B0-----:R-:W-:Y:S01]  /*4320*/  FMUL.FTZ R139, R164, R113 ;  /* 0x00000071a48b7220 */ /* 0x001fe20000410000 */
[-C--:B------:R-:W-:Y:S01]  /*4330*/  FFMA.FTZ R143, R135, -R112.reuse, R180 ;  /* 0x80000070878f7223 */ /* 0x080fe200000100b4 */
[----:B------:R-:W-:Y:S01]  /*4340*/  FFMA.FTZ R40, R2, R3, RZ ;  /* 0x0000000302287223 */ /* 0x000fe200000100ff */
[----:B------:R-:W-:Y:S01]  /*4350*/  FMUL.FTZ R141, R154, R112 ;  /* 0x000000709a8d7220 */ /* 0x000fe20000410000 */
[----:B------:R-:W-:Y:S01]  /*4360*/  ISETP.GE.AND P2, PT, R172, 0x21, PT ;  /* 0x00000021ac00780c */ /* 0x000fe20003f46270 */
[-C--:B------:R-:W-:Y:S01]  /*4370*/  FFMA.FTZ R149, R134, -R111.reuse, R173 ;  /* 0x8000006f86957223 */ /* 0x080fe200000100ad */
[----:B------:R-:W-:Y:S01]  /*4380*/  FFMA.FTZ R40, R139, R138, R40 ;  /* 0x0000008a8b287223 */ /* 0x000fe20000010028 */
[----:B------:R-:W-:Y:S01]  /*4390*/  FMUL.FTZ R147, R156, R111 ;  /* 0x0000006f9c937220 */ /* 0x000fe20000410000 */
[----:B------:R-:W-:Y:S01]  /*43a0*/  USHF.L.U64.HI UR7, UR4, 0x2, UR5 ;  /* 0x0000000204077899 */ /* 0x000fe20008010205 */
[----:B------:R-:W-:Y:S01]  /*43b0*/  FMUL.FTZ R151, R158, R109 ;  /* 0x0000006d9e977220 */ /* 0x000fe20000410000 */
[----:B------:R-:W-:Y:S01]  /*43c0*/  FFMA.FTZ R40, R141, R143, R40 ;  /* 0x0000008f8d287223 */ /* 0x000fe20000010028 */
[----:B------:R-:W-:Y:S01]  /*43d0*/  USHF.L.U32 UR20, UR4, 0x2, URZ ;  /* 0x0000000204147899 */ /* 0x000fe2000800063f */
[-C--:B------:R-:W-:Y:S01]  /*43e0*/  FFMA.FTZ R157, R142, -R107.reuse, R167 ;  /* 0x8000006b8e9d7223 */ /* 0x080fe200000100a7 */
[----:B------:R-:W-:Y:S01]  /*43f0*/  FMUL.FTZ R155, R152, R107 ;  /* 0x0000006b989b7220 */ /* 0x000fe20000410000 */
[----:B------:R-:W-:Y:S01]  /*4400*/  FFMA.FTZ R40, R147, R149, R40 ;  /* 0x0000009593287223 */ /* 0x000fe20000010028 */
[----:B------:R-:W-:Y:S01]  /*4410*/  IMAD R170, R34, UR7, RZ ;  /* 0x0000000722aa7c24 */ /* 0x000fe2000f8e02ff */
[----:B------:R-:W-:Y:S01]  /*4420*/  BSSY B0, `(.L_x_8936) ;  /* 0x000000d000007945 */ /* 0x000fe20003800000 */
[----:B------:R-:W-:Y:S01]  /*4430*/  ISETP.GE.AND P3, PT, R172, 0x41, PT ;  /* 0x00000041ac00780c */ /* 0x000fe20003f66270 */
[----:B------:R-:W-:Y:S01]  /*4440*/  FFMA.FTZ R40, R151, R153, R40 ;  /* 0x0000009997287223 */ /* 0x000fe20000010028 */
[----:B------:R-:W-:Y:S01]  /*4450*/  FFMA.FTZ R166, R144, -R115, R175 ;  /* 0x8000007390a67223 */ /* 0x000fe200000100af */
[-C--:B------:R-:W-:Y:S01]  /*4460*/  FMUL.FTZ R167, R148, R117.reuse ;  /* 0x0000007594a77220 */ /* 0x080fe20000410000 */
[----:B------:R-:W-:Y:S01]  /*4470*/  FFMA.FTZ R168, R146, -R117, R177 ;  /* 0x8000007592a87223 */ /* 0x000fe200000100b1 */
[----:B------:R-:W-:Y:S01]  /*4480*/  FMUL.FTZ R165, R150, R115 ;  /* 0x0000007396a57220 */ /* 0x000fe20000410000 */
[----:B------:R-:W-:Y:S01]  /*4490*/  FFMA.FTZ R162, R155, R157, R40 ;  /* 0x0000009d9ba27223 */ /* 0x000fe20000010028 */
[----:B------:R-:W-:Y:S01]  /*44a0*/  IMAD R173, R35, UR20, R170 ;  /* 0x0000001423ad7c24 */ /* 0x000fe2000f8e02aa */
[----:B--2---:R-:W-:Y:S06]  /*44b0*/  @!P2 BRA `(.L_x_8937) ;  /* 0x00000000000ca947 */ /* 0x004fec0003800000 */
[----:B------:R-:W-:-:S05]  /*44c0*/  IMAD.WIDE.U32 R40, R34, UR20, R16 ;  /* 0x0000001422287c25 */ /* 0x000fca000f8e0010 */
[----:B------:R-:W-:-:S05]  /*44d0*/  IADD3 R41, R41, R173, RZ ;  /* 0x000000ad29297210 */ /* 0x000fca0007ffe0ff */
[----:B---3--:R0:W-:Y:S02]  /*44e0*/  REDG.E.ADD.F32.FTZ.RN.STRONG.GPU desc[UR12][R40.64], R171 ;  /* 0x000000ab280079a6 */ /* 0x0081e4000c10f38c */
.L_x_8937:
[----:B------:R-:W-:Y:S05]  /*44f0*/  BSYNC B0 ;  /* 0x0000000000007941 */ /* 0x000fea0003800000 */
.L_x_8936:
        /* <DEDUP_REMOVED lines=8> */
.L_x_8939:
[----:B------:R-:W-:Y:S05]  /*4580*/  BSYNC B0 ;  /* 0x0000000000007941 */ /* 0x000fea0003800000 */
.L_x_8938:
        /* <DEDUP_REMOVED lines=12> */
.L_x_8941:
[----:B------:R-:W-:Y:S05]  /*4650*/  BSYNC B0 ;  /* 0x0000000000007941 */ /* 0x000fea0003800000 */
.L_x_8940:
[----:B--23--:R2:W3:Y:S01]  /*4660*/  LDS R171, [R67+0x420] ;  /* 0x0004200043ab7984 */ /* 0x00c4e20000000800 */
[----:B------:R-:W-:Y:S04]  /*4670*/  BSSY B0, `(.L_x_8942) ;  /* 0x0000005000007945 */ /* 0x000fe80003800000 */
[----:B------:R-:W-:Y:S05]  /*4680*/  @!P2 BRA `(.L_x_8943) ;  /* 0x00000000000ca947 */ /* 0x000fea0003800000 */
[----:B------:R-:W-:-:S05]  /*4690*/  IMAD.WIDE.U32 R40, R34, UR20, R22 ;  /* 0x0000001422287c25 */ /* 0x000fca000f8e0016 */
[----:B------:R-:W-:-:S05]  /*46a0*/  IADD3 R41, R173, R41, RZ ;  /* 0x00000029ad297210 */ /* 0x000fca0007ffe0ff */
[----:B---3--:R4:W-:Y:S02]  /*46b0*/  REDG.E.ADD.F32.FTZ.RN.STRONG.GPU desc[UR12][R40.64], R171 ;  /* 0x000000ab280079a6 */ /* 0x0089e4000c10f38c */
.L_x_8943:
[----:B------:R-:W-:Y:S05]  /*46c0*/  BSYNC B0 ;  /* 0x0000000000007941 */ /* 0x000fea0003800000 */
.L_x_8942:
[----:B---34-:R3:W4:Y:S01]  /*46d0*/  LDS R171, [R68+0x4a0] ;  /* 0x0004a00044ab7984 */ /* 0x0187220000000800 */
[----:B------:R-:W-:Y:S04]  /*46e0*/  BSSY B0, `(.L_x_8944) ;  /* 0x0000005000007945 */ /* 0x000fe80003800000 */
[----:B------:R-:W-:Y:S05]  /*46f0*/  @!P3 BRA `(.L_x_8945) ;  /* 0x00000000000cb947 */ /* 0x000fea0003800000 */
[----:B------:R-:W-:-:S04]  /*4700*/  IMAD.WIDE.U32 R40, R34, UR20, R24 ;  /* 0x0000001422287c25 */ /* 0x000fc8000f8e0018 */
[----:B------:R-:W-:-:S05]  /*4710*/  IMAD.IADD R41, R173, 0x1, R41 ;  /* 0x00000001ad297824 */ /* 0x000fca00078e0229 */
[----:B----4-:R4:W-:Y:S02]  /*4720*/  REDG.E.ADD.F32.FTZ.RN.STRONG.GPU desc[UR12][R40.64], R171 ;  /* 0x000000ab280079a6 */ /* 0x0109e4000c10f38c */
.L_x_8945:
[----:B------:R-:W-:Y:S05]  /*4730*/  BSYNC B0 ;  /* 0x0000000000007941 */ /* 0x000fea0003800000 */
.L_x_8944:
[----:B----4-:R4:W0:Y:S01]  /*4740*/  LDS R171, [R69+0x520] ;  /* 0x0005200045ab7984 */ /* 0x0108220000000800 */
[----:B------:R-:W-:Y:S04]  /*4750*/  BSSY B0, `(.L_x_8946) ;  /* 0x0000005000007945 */ /* 0x000fe80003800000 */
[----:B------:R-:W-:Y:S05]  /*4760*/  @!P4 BRA `(.L_x_8947) ;  /* 0x00000000000cc947 */ /* 0x000fea0003800000 */
[----:B------:R-:W-:-:S05]  /*4770*/  IMAD.WIDE.U32 R40, R34, UR20, R26 ;  /* 0x0000001422287c25 */ /* 0x000fca000f8e001a */
[----:B------:R-:W-:-:S05]  /*4780*/  IADD3 R41, R173, R41, RZ ;  /* 0x00000029ad297210 */ /* 0x000fca0007ffe0ff */
[----:B0-----:R0:W-:Y:S02]  /*4790*/  REDG.E.ADD.F32.FTZ.RN.STRONG.GPU desc[UR12][R40.64], R171 ;  /* 0x000000ab280079a6 */ /* 0x0011e4000c10f38c */
.L_x_8947:
[----:B------:R-:W-:Y:S05]  /*47a0*/  BSYNC B0 ;  /* 0x0000000000007941 */ /* 0x000fea0003800000 */
.L_x_8946:
[----:B0-----:R0:W0:Y:S01]  /*47b0*/  LDS R171, [R70+0x5a0] ;  /* 0x0005a00046ab7984 */ /* 0x0010220000000800 */
[----:B------:R-:W-:Y:S01]  /*47c0*/  BSSY B0, `(.L_x_8948) ;  /* 0x0000005000007945 */ /* 0x000fe20003800000 */
[----:B------:R-:W-:-:S03]  /*47d0*/  IMAD.WIDE.U32 R40, R34, UR20, R28 ;  /* 0x0000001422287c25 */ /* 0x000fc6000f8e001c */
[----:B------:R-:W-:Y:S05]  /*47e0*/  @!P5 BRA `(.L_x_8949) ;  /* 0x000000000008d947 */ /* 0x000fea0003800000 */
[----:B------:R-:W-:-:S05]  /*47f0*/  IADD3 R41, R173, R41, RZ ;  /* 0x00000029ad297210 */ /* 0x000fca0007ffe0ff */
[----:B0-----:R0:W-:Y:S02]  /*4800*/  REDG.E.ADD.F32.FTZ.RN.STRONG.GPU desc[UR12][R40.64], R171 ;  /* 0x000000ab280079a6 */ /* 0x0011e4000c10f38c */
.L_x_8949:
[----:B------:R-:W-:Y:S05]  /*4810*/  BSYNC B0 ;  /* 0x0000000000007941 */ /* 0x000fea0003800000 */
.L_x_8948:
[----:B0-----:R-:W0:Y:S01]  /*4820*/  SHFL.DOWN PT, R40, R145, 0x1, 0x1f ;  /* 0x08201f0091287f89 */ /* 0x001e2200000e0000 */
[C---:B------:R-:W-:Y:S01]  /*4830*/  ISETP.GT.AND P2, PT, R62.reuse, 0x1e, PT ;  /* 0x0000001e3e00780c */ /* 0x040fe20003f44270 */
[----:B------:R-:W-:Y:S01]  /*4840*/  FADD.FTZ R130, R141, R130 ;  /* 0x000000828d827221 */ /* 0x000fe20000010000 */
[----:B------:R-:W-:Y:S01]  /*4850*/  ISETP.NE.AND P3, PT, R62, RZ, PT ;  /* 0x000000ff3e00720c */ /* 0x000fe20003f65270 */
[----:B------:R-:W5:Y:S01]  /*4860*/  SHFL.DOWN PT, R41, R162, 0x1, 0x1f ;  /* 0x08201f00a2297f89 */ /* 0x000f6200000e0000 */
        /* <DEDUP_REMOVED lines=11> */
[----:B------:R-:W1:Y:S01]  /*4920*/  @!P3 S2R R175, SR_CgaCtaId ;  /* 0x0000000000afb919 */ /* 0x000e620000008800 */
        /* <DEDUP_REMOVED lines=30> */
[----:B------:R-:W-:Y:S01]  /*4b10*/  @!P3 MOV R40, 0x400 ;  /* 0x000004000028b802 */ /* 0x000fe20000000f00 */
[----:B------:R-:W-:Y:S01]  /*4b20*/  FFMA.FTZ R157, R142, R152, R157 ;  /* 0x000000988e9d7223 */ /* 0x000fe2000001009d */
[----:B------:R-:W-:Y:S01]  /*4b30*/  FMUL.FTZ R41, R166, R41 ;  /* 0x00000029a6297220 */ /* 0x000fe20000410000 */
[----:B------:R-:W-:Y:S01]  /*4b40*/  FFMA.FTZ R158, R140, R158, R153 ;  /* 0x0000009e8c9e7223 */ /* 0x000fe20000010099 */
[----:B------:R-:W-:Y:S01]  /*4b50*/  FMUL.FTZ R140, R137, R156 ;  /* 0x0000009c898c7220 */ /* 0x000fe20000410000 */
[----:B-1----:R-:W-:Y:S01]  /*4b60*/  @!P3 LEA R53, R175, R40, 0x18 ;  /* 0x00000028af35b211 */ /* 0x002fe200078ec0ff */
        /* <DEDUP_REMOVED lines=10> */
[----:B0-----:R-:W-:Y:S01]  /*4c10*/  @!P2 FADD.FTZ R145, R145, R170 ;  /* 0x000000aa9191a221 */ /* 0x001fe20000010000 */
[----:B------:R-:W-:Y:S01]  /*4c20*/  FMUL.FTZ R134, R3, R134 ;  /* 0x0000008603867220 */ /* 0x000fe20000410000 */
[----:B------:R-:W-:Y:S01]  /*4c30*/  FFMA.FTZ R140, R135, R154, R140 ;  /* 0x0000009a878c7223 */ /* 0x000fe2000001008c */
[----:B-----5:R-:W-:Y:S02]  /*4c40*/  @!P2 FADD.FTZ R162, R162, R173 ;  /* 0x000000ada2a2a221 */ /* 0x020fe40000010000 */
[----:B------:R-:W-:Y:S01]  /*4c50*/  MOV R41, R145 ;  /* 0x0000009100297202 */ /* 0x000fe20000000f00 */
[----:B------:R-:W-:Y:S01]  /*4c60*/  FFMA.FTZ R134, R133, R160, R134 ;  /* 0x000000a085867223 */ /* 0x000fe20000010086 */
[----:B------:R-:W-:Y:S01]  /*4c70*/  FADD.FTZ R93, R140, R93 ;  /* 0x0000005d8c5d7221 */ /* 0x000fe20000010000 */
[----:B------:R-:W-:Y:S02]  /*4c80*/  MOV R40, R162 ;  /* 0x000000a200287202 */ /* 0x000fe40000000f00 */
[----:B------:R-:W-:-:S03]  /*4c90*/  FADD.FTZ R95, R134, R95 ;  /* 0x0000005f865f7221 */ /* 0x000fc60000010000 */
[----:B------:R0:W-:Y:S01]  /*4ca0*/  @!P3 STS.64 [R53+0x648], R40 ;  /* 0x000648283500b388 */ /* 0x0001e20000000a00 */
[----:B------:R-:W-:Y:S06]  /*4cb0*/  BAR.SYNC.DEFER_BLOCKING 0x0 ;  /* 0x0000000000007b1d */ /* 0x000fec0000010000 */
[----:B------:R-:W-:Y:S05]  /*4cc0*/  @P1 BRA `(.L_x_8951) ;  /* 0x0000000000201947 */ /* 0x000fea0003800000 */
        /* <DEDUP_REMOVED lines=8> */
.L_x_8951:
[----:B------:R-:W-:Y:S05]  /*4d50*/  BSYNC B0 ;  /* 0x0000000000007941 */ /* 0x000fea0003800000 */
.L_x_8950:
[----:B------:R-:W-:Y:S01]  /*4d60*/  IADD3 R136, R136, 0x1, RZ ;  /* 0x0000000188887810 */ /* 0x000fe20007ffe0ff */
[----:B------:R-:W-:-:S03]  /*4d70*/  UIADD3 UR4, UP0, UR4, 0x1, URZ ;  /* 0x0000000104047890 */ /* 0x000fc6000ff1e03f */
[----:B------:R-:W-:Y:S01]  /*4d80*/  ISETP.GE.AND P1, PT, R136, UR24, PT ;  /* 0x0000001888007c0c */ /* 0x000fe2000bf26270 */
[----:B------:R-:W-:-:S12]  /*4d90*/  UIADD3.X UR5, URZ, UR5, URZ, UP0, !UPT ;  /* 0x000000053f057290 */ /* 0x000fd800087fe43f */
[----:B------:R-:W-:Y:S05]  /*4da0*/  @!P1 BRA `(.L_x_8952) ;  /* 0xffffffe000409947 */ /* 0x000fea000383ffff */
.L_x_8931:
[----:B------:R-:W-:Y:S01]  /*4db0*/  BAR.SYNC.DEFER_BLOCKING 0x0 ;  /* 0x0000000000007b1d */ /* 0x000fe20000010000 */
[----:B------:R-:W-:Y:S02]  /*4dc0*/  IADD3 R26, -R97, UR6, RZ ;  /* 0x00000006611a7c10 */ /* 0x000fe4000fffe1ff */
        /* <DEDUP_REMOVED lines=8> */
[----:B------:R-:W-:Y:S01]  /*4e50*/  PRMT R16, RZ, 0x7610, R16 ;  /* 0x00007610ff107816 */ /* 0x000fe20000000010 */
[----:B------:R-:W5:Y:S01]  /*4e60*/  S2UR UR5, SR_CgaCtaId ;  /* 0x00000000000579c3 */ /* 0x000f620000008800 */
[-C--:B------:R-:W-:Y:S02]  /*4e70*/  ISETP.GE.AND P5, PT, R71, R26.reuse, PT ;  /* 0x0000001a4700720c */ /* 0x080fe40003fa6270 */
[-C--:B------:R-:W-:Y:S01]  /*4e80*/  ISETP.GE.AND P4, PT, R72, R26.reuse, PT ;  /* 0x0000001a4800720c */ /* 0x080fe20003f86270 */
[----:B------:R-:W2:Y:S01]  /*4e90*/  @!P6 LDG.E.U16 R3, desc[UR12][R4.64] ;  /* 0x0000000c0403e981 */ /* 0x000ea2000c1e1500 */
[----:B------:R-:W-:-:S02]  /*4ea0*/  ISETP.GE.AND P3, PT, R73, R26, PT ;  /* 0x0000001a4900720c */ /* 0x000fc40003f66270 */
[-C--:B------:R-:W-:Y:S01]  /*4eb0*/  ISETP.GE.AND P2, PT, R74, R26.reuse, PT ;  /* 0x0000001a4a00720c */ /* 0x080fe20003f46270 */
[----:B------:R-:W-:Y:S01]  /*4ec0*/  UMOV UR4, 0x400 ;  /* 0x0000040000047882 */ /* 0x000fe20000000000 */
[-C--:B------:R-:W-:Y:S01]  /*4ed0*/  ISETP.GE.AND P1, PT, R75, R26.reuse, PT ;  /* 0x0000001a4b00720c */ /* 0x080fe20003f26270 */
[----:B------:R-:W1:Y:S01]  /*4ee0*/  LDC.64 R38, c[0x0][0x388] ;  /* 0x0000e200ff267b82 */ /* 0x000e620000000a00 */
[-C--:B------:R-:W-:Y:S02]  /*4ef0*/  ISETP.GE.AND P0, PT, R76, R26.reuse, PT ;  /* 0x0000001a4c00720c */ /* 0x080fe40003f06270 */
[----:B------:R-:W-:Y:S01]  /*4f00*/  ISETP.GE.AND P6, PT, R77, R26, PT ;  /* 0x0000001a4d00720c */ /* 0x000fe20003fc6270 */
[----:B------:R-:W3:Y:S04]  /*4f10*/  @!P5 LDG.E.U16 R0, desc[UR12][R4.64+0x40] ;  /* 0x0000400c0400d981 */ /* 0x000ee8000c1e1500 */
[----:B------:R-:W4:Y:S04]  /*4f20*/  @!P4 LDG.E.U16 R15, desc[UR12][R4.64+0x80] ;  /* 0x0000800c040fc981 */ /* 0x000f28000c1e1500 */
[----:B------:R-:W4:Y:S04]  /*4f30*/  @!P3 LDG.E.U16 R2, desc[UR12][R4.64+0xc0] ;  /* 0x0000c00c0402b981 */ /* 0x000f28000c1e1500 */
[----:B------:R-:W4:Y:S04]  /*4f40*/  @!P2 LDG.E.U16 R17, desc[UR12][R4.64+0x100] ;  /* 0x0001000c0411a981 */ /* 0x000f28000c1e1500 */
[----:B------:R-:W4:Y:S04]  /*4f50*/  @!P1 LDG.E.U16 R14, desc[UR12][R4.64+0x140] ;  /* 0x0001400c040e9981 */ /* 0x000f28000c1e1500 */
[----:B------:R-:W4:Y:S04]  /*4f60*/  @!P0 LDG.E.U16 R19, desc[UR12][R4.64+0x180] ;  /* 0x0001800c04138981 */ /* 0x000f28000c1e1500 */
[----:B------:R-:W4:Y:S01]  /*4f70*/  @!P6 LDG.E.U16 R16, desc[UR12][R4.64+0x1c0] ;  /* 0x0001c00c0410e981 */ /* 0x000f22000c1e1500 */
[----:B------:R-:W-:-:S02]  /*4f80*/  ISETP.NE.AND P6, PT, R50, RZ, PT ;  /* 0x000000ff3200720c */ /* 0x000fc40003fc5270 */
[----:B------:R-:W-:Y:S02]  /*4f90*/  F2FP.BF16.F32.PACK_AB R125, R128, R125 ;  /* 0x0000007d807d723e */ /* 0x000fe400000010ff */
[----:B------:R-:W-:Y:S02]  /*4fa0*/  F2FP.BF16.F32.PACK_AB R123, R123, R130 ;  /* 0x000000827b7b723e */ /* 0x000fe400000010ff */
[----:B------:R-:W-:Y:S02]  /*4fb0*/  F2FP.BF16.F32.PACK_AB R119, R124, R119 ;  /* 0x000000777c77723e */ /* 0x000fe400000010ff */
[----:B------:R-:W-:Y:S01]  /*4fc0*/  F2FP.BF16.F32.PACK_AB R121, R126, R121 ;  /* 0x000000797e79723e */ /* 0x000fe200000010ff */
[----:B-----5:R-:W-:-:S03]  /*4fd0*/  ULEA UR4, UR5, UR4, 0x18 ;  /* 0x0000000405047291 */ /* 0x020fc6000f8ec03f */
[----:B------:R-:W-:-:S03]  /*4fe0*/  PRMT R20, R121, 0x7632, R20 ;  /* 0x0000763279147816 */ /* 0x000fc60000000014 */
[----:B0-----:R-:W-:Y:S01]  /*4ff0*/  IMAD.U32 R53, RZ, RZ, UR4 ;  /* 0x00000004ff357e24 */ /* 0x001fe2000f8e00ff */
[----:B------:R-:W-:Y:S01]  /*5000*/  BSSY B0, `(.L_x_8953) ;  /* 0x0000070000007945 */ /* 0x000fe20003800000 */
        /* <DEDUP_REMOVED lines=11> */
[----:B------:R-:W-:Y:S04]  /*50c0*/  LDS.U16 R5, [R88+0xa] ;  /* 0x00000a0058057984 */ /* 0x000fe80000000400 */
[----:B------:R-:W-:Y:S04]  /*50d0*/  LDS.U16 R14, [R88+0xc] ;  /* 0x00000c00580e7984 */ /* 0x000fe80000000400 */
[----:B------:R-:W-:Y:S01]  /*50e0*/  LDS.U16 R15, [R88+0xe] ;  /* 0x00000e00580f7984 */ /* 0x000fe20000000400 */
[----:B0-----:R-:W-:-:S05]  /*50f0*/  SHF.L.U32 R3, R18, 0x10, RZ ;  /* 0x0000001012037819 */ /* 0x001fca00000006ff */
[----:B------:R-:W-:-:S05]  /*5100*/  FADD.FTZ R0, R3, R44 ;  /* 0x0000002c03007221 */ /* 0x000fca0000010000 */
[----:B------:R-:W-:Y:S02]  /*5110*/  FSETP.GTU.FTZ.AND P0, PT, R0, 20, PT ;  /* 0x41a000000000780b */ /* 0x000fe40003f1c000 */
[----:B--2---:R-:W-:Y:S02]  /*5120*/  SHF.L.U32 R3, R4, 0x10, RZ ;  /* 0x0000001004037819 */ /* 0x004fe400000006ff */
[----:B------:R-:W-:Y:S03]  /*5130*/  LDS.U16 R4, [R88+0x8] ;  /* 0x0000080058047984 */ /* 0x000fe60000000400 */
[----:B------:R-:W-:-:S06]  /*5140*/  FADD.FTZ R3, R3, R44 ;  /* 0x0000002c03037221 */ /* 0x000fcc0000010000 */
[----:B------:R-:W-:Y:S02]  /*5150*/  @!P0 FMUL.FTZ R2, R0, -1.4426950216293334961 ;  /* 0xbfb8aa3b00028820 */ /* 0x000fe40000410000 */
[----:B------:R-:W0:Y:S01]  /*5160*/  LDS.U16 R0, [R88+0x4] ;  /* 0x0000040058007984 */ /* 0x000e220000000400 */
[----:B------:R-:W-:-:S03]  /*5170*/  FSETP.GTU.FTZ.AND P1, PT, R3, 20, PT ;  /* 0x41a000000300780b */ /* 0x000fc60003f3c000 */
[----:B------:R-:W2:Y:S10]  /*5180*/  @!P0 MUFU.EX2 R2, R2 ;  /* 0x0000000200028308 */ /* 0x000eb40000000800 */
[----:B------:R-:W-:-:S02]  /*5190*/  @!P1 FMUL.FTZ R17, R3, -1.4426950216293334961 ;  /* 0xbfb8aa3b03119820 */ /* 0x000fc40000410000 */
[----:B------:R-:W3:Y:S04]  /*51a0*/  LDS.U16 R3, [R88+0x6] ;  /* 0x0000060058037984 */ /* 0x000ee80000000400 */
[----:B------:R-:W4:Y:S01]  /*51b0*/  @!P1 MUFU.EX2 R17, R17 ;  /* 0x0000001100119308 */ /* 0x000f220000000800 */
[----:B--2---:R-:W-:Y:S01]  /*51c0*/  @!P0 FADD.FTZ R16, R2, 1 ;  /* 0x3f80000002108421 */ /* 0x004fe20000010000 */
[----:B------:R-:W-:Y:S06]  /*51d0*/  BAR.SYNC.DEFER_BLOCKING 0x0 ;  /* 0x0000000000007b1d */ /* 0x000fec0000010000 */
[----:B------:R-:W2:Y:S01]  /*51e0*/  @!P0 MUFU.RCP R16, R16 ;  /* 0x0000001000108308 */ /* 0x000ea20000001000 */
[----:B----4-:R-:W-:Y:S01]  /*51f0*/  @!P1 FADD.FTZ R18, R17, 1 ;  /* 0x3f80000011129421 */ /* 0x010fe20000010000 */
[----:B0-----:R-:W-:-:S06]  /*5200*/  SHF.L.U32 R17, R0, 0x10, RZ ;  /* 0x0000001000117819 */ /* 0x001fcc00000006ff */
[----:B------:R0:W4:Y:S01]  /*5210*/  @!P1 MUFU.RCP R19, R18 ;  /* 0x0000001200139308 */ /* 0x0001220000001000 */
[----:B------:R-:W-:Y:S01]  /*5220*/  FADD.FTZ R0, R17, R44 ;  /* 0x0000002c11007221 */ /* 0x000fe20000010000 */
[----:B------:R-:W-:-:S05]  /*5230*/  SHF.L.U32 R17, R4, 0x10, RZ ;  /* 0x0000001004117819 */ /* 0x000fca00000006ff */
[----:B------:R-:W-:-:S05]  /*5240*/  FADD.FTZ R17, R17, R44 ;  /* 0x0000002c11117221 */ /* 0x000fca0000010000 */
[----:B------:R-:W-:Y:S01]  /*5250*/  FSETP.GTU.FTZ.AND P2, PT, R17, 20, PT ;  /* 0x41a000001100780b */ /* 0x000fe20003f5c000 */
[----:B--2---:R-:W-:Y:S01]  /*5260*/  @!P0 FMUL.FTZ R95, R95, R16 ;  /* 0x000000105f5f8220 */ /* 0x004fe20000410000 */
[----:B------:R-:W-:Y:S02]  /*5270*/  PRMT R2, R125, 0x7632, R2 ;  /* 0x000076327d027816 */ /* 0x000fe40000000002 */
[----:B------:R-:W-:Y:S02]  /*5280*/  PRMT R16, R123, 0x7632, R16 ;  /* 0x000076327b107816 */ /* 0x000fe40000000010 */
[----:B0-----:R-:W-:Y:S02]  /*5290*/  PRMT R18, R119, 0x7632, R18 ;  /* 0x0000763277127816 */ /* 0x001fe40000000012 */
[----:B------:R-:W-:Y:S01]  /*52a0*/  SHF.L.U32 R5, R5, 0x10, RZ ;  /* 0x0000001005057819 */ /* 0x000fe200000006ff */
[----:B----4-:R-:W-:Y:S01]  /*52b0*/  @!P1 FMUL.FTZ R94, R94, R19 ;  /* 0x000000135e5e9220 */ /* 0x010fe20000410000 */
[----:B------:R-:W-:Y:S01]  /*52c0*/  SHF.L.U32 R19, R14, 0x10, RZ ;  /* 0x000000100e137819 */ /* 0x000fe200000006ff */
[----:B------:R-:W-:Y:S02]  /*52d0*/  STS.U16 [R88], R125 ;  /* 0x0000007d58007388 */ /* 0x000fe40000000400 */
[----:B------:R-:W-:Y:S01]  /*52e0*/  FADD.FTZ R14, R5, R44 ;  /* 0x0000002c050e7221 */ /* 0x000fe20000010000 */
[----:B------:R-:W-:Y:S01]  /*52f0*/  @!P2 FMUL.FTZ R5, R17, -1.4426950216293334961 ;  /* 0xbfb8aa3b1105a820 */ /* 0x000fe20000410000 */
        /* <DEDUP_REMOVED lines=18> */
[----:B---3--:R-:W-:Y:S01]  /*5420*/  IMAD.U32 R3, R3, 0x10000, RZ ;  /* 0x0001000003037824 */ /* 0x008fe200078e00ff */
[----:B------:R-:W-:-:S03]  /*5430*/  FSETP.GTU.FTZ.AND P0, PT, R0, 20, PT ;  /* 0x41a000000000780b */ /* 0x000fc60003f1c000 */
[----:B------:R-:W-:-:S05]  /*5440*/  FADD.FTZ R3, R3, R44 ;  /* 0x0000002c03037221 */ /* 0x000fca0000010000 */
[----:B------:R-:W-:Y:S01]  /*5450*/  FSETP.GTU.FTZ.AND P1, PT, R3, 20, PT ;  /* 0x41a000000300780b */ /* 0x000fe20003f3c000 */
[----:B------:R-:W2:Y:S04]  /*5460*/  LDS R22, [R53+0x210] ;  /* 0x0002100035167984 */ /* 0x000ea80000000800 */
[----:B------:R-:W-:Y:S01]  /*5470*/  @!P0 FMUL.FTZ R0, R0, -1.4426950216293334961 ;  /* 0xbfb8aa3b00008820 */ /* 0x000fe20000410000 */
[----:B------:R-:W-:-:S07]  /*5480*/  SHF.L.U32 R15, R15, 0x10, RZ ;  /* 0x000000100f0f7819 */ /* 0x000fce00000006ff */
[----:B------:R-:W-:Y:S01]  /*5490*/  @!P1 FMUL.FTZ R4, R3, -1.4426950216293334961 ;  /* 0xbfb8aa3b03049820 */ /* 0x000fe20000410000 */
[----:B0-----:R-:W-:Y:S01]  /*54a0*/  P2R R16, PR, RZ, 0x40 ;  /* 0x00000040ff107803 */ /* 0x001fe20000000000 */
[--C-:B------:R-:W-:Y:S01]  /*54b0*/  FADD.FTZ R19, R19, R44.reuse ;  /* 0x0000002c13137221 */ /* 0x100fe20000010000 */
[----:B------:R-:W-:Y:S01]  /*54c0*/  IADD3 R2, P5, R6, R97, RZ ;  /* 0x0000006106027210 */ /* 0x000fe20007fbe0ff */
[----:B------:R-:W0:Y:S01]  /*54d0*/  @!P0 MUFU.EX2 R0, R0 ;  /* 0x0000000000008308 */ /* 0x000e220000000800 */
[----:B------:R-:W-:Y:S02]  /*54e0*/  FADD.FTZ R16, R15, R44 ;  /* 0x0000002c0f107221 */ /* 0x000fe40000010000 */
[----:B------:R-:W-:-:S05]  /*54f0*/  LEA.HI.X.SX32 R3, R97, R7, 0x1, P5 ;  /* 0x0000000761037211 */ /* 0x000fca00028f0eff */
[----:B------:R-:W3:Y:S01]  /*5500*/  @!P1 MUFU.EX2 R4, R4 ;  /* 0x0000000400049308 */ /* 0x000ee20000000800 */
[----:B------:R-:W-:Y:S02]  /*5510*/  FSETP.GTU.FTZ.AND P4, PT, R19, 20, PT ;  /* 0x41a000001300780b */ /* 0x000fe40003f9c000 */
[----:B------:R-:W-:-:S05]  /*5520*/  FSETP.GTU.FTZ.AND P5, PT, R16, 20, PT ;  /* 0x41a000001000780b */ /* 0x000fca0003fbc000 */
[----:B------:R-:W4:Y:S01]  /*5530*/  @!P2 MUFU.EX2 R5, R5 ;  /* 0x000000050005a308 */ /* 0x000f220000000800 */
[----:B------:R-:W-:Y:S01]  /*5540*/  FSETP.GTU.FTZ.AND P3, PT, R14, 20, PT ;  /* 0x41a000000e00780b */ /* 0x000fe20003f7c000 */
[----:B0-----:R-:W-:-:S04]  /*5550*/  @!P0 FADD.FTZ R0, R0, 1 ;  /* 0x3f80000000008421 */ /* 0x001fc80000010000 */
[----:B------:R-:W-:Y:S02]  /*5560*/  @!P4 FMUL.FTZ R15, R19, -1.4426950216293334961 ;  /* 0xbfb8aa3b130fc820 */ /* 0x000fe40000410000 */
[----:B------:R-:W-:Y:S01]  /*5570*/  @!P5 FMUL.FTZ R16, R16, -1.4426950216293334961 ;  /* 0xbfb8aa3b1010d820 */ /* 0x000fe20000410000 */
[----:B---3--:R-:W-:Y:S01]  /*5580*/  @!P1 FADD.FTZ R4, R4, 1 ;  /* 0x3f80000004049421 */ /* 0x008fe20000010000 */
[----:B------:R-:W0:Y:S01]  /*5590*/  @!P4 MUFU.EX2 R19, R15 ;  /* 0x0000000f0013c308 */ /* 0x000e220000000800 */
[----:B----4-:R-:W-:Y:S01]  /*55a0*/  @!P2 FADD.FTZ R5, R5, 1 ;  /* 0x3f8000000505a421 */ /* 0x010fe20000010000 */
[----:B--2---:R-:W-:-:S06]  /*55b0*/  ISETP.GE.AND P6, PT, R6, R22, PT ;  /* 0x000000160600720c */ /* 0x004fcc0003fc6270 */
[----:B------:R-:W2:Y:S01]  /*55c0*/  @!P5 MUFU.EX2 R20, R16 ;  /* 0x000000100014d308 */ /* 0x000ea20000000800 */
[----:B------:R-:W-:-:S07]  /*55d0*/  @!P3 FMUL.FTZ R14, R14, -1.4426950216293334961 ;  /* 0xbfb8aa3b0e0eb820 */ /* 0x000fce0000410000 */
[----:B------:R-:W3:Y:S08]  /*55e0*/  @!P0 MUFU.RCP R0, R0 ;  /* 0x0000000000008308 */ /* 0x000ef00000001000 */
[----:B------:R-:W4:Y:S08]  /*55f0*/  @!P1 MUFU.RCP R35, R4 ;  /* 0x0000000400239308 */ /* 0x000f300000001000 */
[----:B------:R-:W0:Y:S08]  /*5600*/  @!P2 MUFU.RCP R24, R5 ;  /* 0x000000050018a308 */ /* 0x000e300000001000 */
[----:B------:R1:W0:Y:S02]  /*5610*/  @!P3 MUFU.EX2 R18, R14 ;  /* 0x0000000e0012b308 */ /* 0x0002240000000800 */
[----:B-1----:R-:W-:-:S04]  /*5620*/  IMAD R14, R38, UR14, RZ ;  /* 0x0000000e260e7c24 */ /* 0x002fc8000f8e02ff */
[----:B------:R-:W-:Y:S01]  /*5630*/  IMAD R39, R39, UR15, R14 ;  /* 0x0000000f27277c24 */ /* 0x000fe2000f8e020e */
[----:B--234-:R-:W-:Y:S06]  /*5640*/  @P6 BRA `(.L_x_8954) ;  /* 0x00000000002c6947 */ /* 0x01cfec0003800000 */
        /* <DEDUP_REMOVED lines=11> */
.L_x_8954:
[----:B------:R-:W-:Y:S05]  /*5700*/  BSYNC B0 ;  /* 0x0000000000007941 */ /* 0x000fea0003800000 */
.L_x_8953:
[----:B-1----:R-:W1:Y:S01]  /*5710*/  LDC.64 R16, c[0x0][0x3e0] ;  /* 0x0000f800ff107b82 */ /* 0x002e620000000a00 */
[----:B------:R-:W-:Y:S01]  /*5720*/  IMAD.WIDE.U32 R4, R38, UR15, RZ ;  /* 0x0000000f26047c25 */ /* 0x000fe2000f8e00ff */
[----:B------:R-:W-:-:S03]  /*5730*/  ULDC.64 UR4, c[0x0][0x390] ;  /* 0x0000e40000047ab9 */ /* 0x000fc60000000a00 */
[----:B0-----:R-:W-:Y:S01]  /*5740*/  @!P4 FADD.FTZ R19, R19, 1 ;  /* 0x3f8000001313c421 */ /* 0x001fe20000010000 */
[----:B------:R-:W-:Y:S01]  /*5750*/  @!P5 FADD.FTZ R20, R20, 1 ;  /* 0x3f8000001414d421 */ /* 0x000fe20000010000 */
[----:B------:R-:W-:Y:S01]  /*5760*/  IMAD R97, R63, -0x100, R46 ;  /* 0xffffff003f617824 */ /* 0x000fe200078e022e */
[----:B------:R-:W-:Y:S01]  /*5770*/  IADD3 R5, R5, R39, RZ ;  /* 0x0000002705057210 */ /* 0x000fe20007ffe0ff */
[----:B------:R-:W-:Y:S02]  /*5780*/  IMAD R39, R43, UR4, RZ ;  /* 0x000000042b277c24 */ /* 0x000fe4000f8e02ff */
[----:B------:R-:W-:Y:S01]  /*5790*/  @!P3 FADD.FTZ R18, R18, 1 ;  /* 0x3f8000001212b421 */ /* 0x000fe20000010000 */
[----:B------:R-:W-:Y:S01]  /*57a0*/  @!P0 FMUL.FTZ R93, R93, R0 ;  /* 0x000000005d5d8220 */ /* 0x000fe20000410000 */
[----:B------:R-:W-:Y:S01]  /*57b0*/  SHF.R.S32.HI R41, RZ, 0x1f, R97 ;  /* 0x0000001fff297819 */ /* 0x000fe20000011461 */
[----:B------:R-:W-:Y:S01]  /*57c0*/  IMAD.WIDE.U32 R14, R42, UR4, R4 ;  /* 0x000000042a0e7c25 */ /* 0x000fe2000f8e0004 */
[----:B------:R-:W0:Y:S03]  /*57d0*/  @!P3 MUFU.RCP R37, R18 ;  /* 0x000000120025b308 */ /* 0x000e260000001000 */
[----:B------:R-:W-:Y:S01]  /*57e0*/  @!P1 FMUL.FTZ R92, R92, R35 ;  /* 0x000000235c5c9220 */ /* 0x000fe20000410000 */
[----:B------:R-:W-:Y:S01]  /*57f0*/  @!P2 FMUL.FTZ R91, R91, R24 ;  /* 0x000000185b5ba220 */ /* 0x000fe20000410000 */
[----:B------:R-:W-:Y:S01]  /*5800*/  IMAD R0, R42, UR5, R39 ;  /* 0x000000052a007c24 */ /* 0x000fe2000f8e0227 */
[----:B------:R-:W-:Y:S01]  /*5810*/  IADD3 R39, P0, R97, R14, RZ ;  /* 0x0000000e61277210 */ /* 0x000fe20007f1e0ff */
[----:B------:R-:W-:Y:S01]  /*5820*/  BSSY B0, `(.L_x_8955) ;  /* 0x0000051000007945 */ /* 0x000fe20003800000 */
[----:B------:R-:W-:Y:S01]  /*5830*/  ISETP.GE.AND P2, PT, R75, R22, PT ;  /* 0x000000164b00720c */ /* 0x000fe20003f46270 */
[----:B------:R-:W2:Y:S01]  /*5840*/  @!P4 MUFU.RCP R19, R19 ;  /* 0x000000130013c308 */ /* 0x000ea20000001000 */
[----:B------:R-:W-:-:S02]  /*5850*/  IADD3.X R14, R41, R0, R15, P0, !PT ;  /* 0x00000000290e7210 */ /* 0x000fc400007fe40f */
[----:B------:R-:W-:Y:S01]  /*5860*/  ISETP.GE.AND P0, PT, R72, R22, PT ;  /* 0x000000164800720c */ /* 0x000fe20003f06270 */
[----:B-1----:R-:W-:Y:S01]  /*5870*/  IMAD.WIDE R4, R6, 0x2, R16 ;  /* 0x0000000206047825 */ /* 0x002fe200078e0210 */
[----:B------:R-:W-:-:S03]  /*5880*/  F2FP.BF16.F32.PACK_AB R0, R94, R95 ;  /* 0x0000005f5e00723e */ /* 0x000fc600000010ff */
[----:B------:R-:W-:Y:S01]  /*5890*/  FADD.FTZ R95, R95, R48 ;  /* 0x000000305f5f7221 */ /* 0x000fe20000010000 */
[----:B------:R-:W-:Y:S01]  /*58a0*/  ISETP.NE.AND P6, PT, R50, RZ, PT ;  /* 0x000000ff3200720c */ /* 0x000fe20003fc5270 */
[----:B------:R-:W1:Y:S01]  /*58b0*/  @!P5 MUFU.RCP R20, R20 ;  /* 0x000000140014d308 */ /* 0x000e620000001000 */
[----:B------:R-:W-:Y:S01]  /*58c0*/  LEA R4, P1, R39, R4, 0x1 ;  /* 0x0000000427047211 */ /* 0x000fe200078208ff */
[----:B0-----:R-:W-:Y:S01]  /*58d0*/  @!P3 FMUL.FTZ R96, R96, R37 ;  /* 0x000000256060b220 */ /* 0x001fe20000410000 */
[-C--:B------:R-:W-:Y:S01]  /*58e0*/  ISETP.GE.AND P3, PT, R74, R22.reuse, PT ;  /* 0x000000164a00720c */ /* 0x080fe20003f66270 */
[----:B------:R-:W-:Y:S01]  /*58f0*/  FADD.FTZ R94, R95, R94 ;  /* 0x0000005e5f5e7221 */ /* 0x000fe20000010000 */
[----:B------:R-:W-:Y:S02]  /*5900*/  LEA.HI.X R5, R39, R5, R14, 0x1, P1 ;  /* 0x0000000527057211 */ /* 0x000fe400008f0c0e */
[----:B------:R-:W-:Y:S01]  /*5910*/  ISETP.GE.AND P1, PT, R73, R22, PT ;  /* 0x000000164900720c */ /* 0x000fe20003f26270 */
[----:B--2---:R-:W-:-:S02]  /*5920*/  @!P4 FMUL.FTZ R90, R90, R19 ;  /* 0x000000135a5ac220 */ /* 0x004fc40000410000 */
[----:B------:R-:W-:Y:S01]  /*5930*/  @!P0 STG.E.U16 desc[UR12][R4.64+-0x180], R23 ;  /* 0xfffe801704008986 */ /* 0x000fe2000c10150c */
[-C--:B------:R-:W-:Y:S02]  /*5940*/  ISETP.GE.AND P4, PT, R71, R22.reuse, PT ;  /* 0x000000164700720c */ /* 0x080fe40003f86270 */
[----:B------:R-:W-:Y:S01]  /*5950*/  ISETP.GE.AND P0, PT, R77, R22, PT ;  /* 0x000000164d00720c */ /* 0x000fe20003f06270 */
[----:B------:R-:W-:Y:S01]  /*5960*/  @!P2 STG.E.U16 desc[UR12][R4.64+-0xc0], R29 ;  /* 0xffff401d0400a986 */ /* 0x000fe2000c10150c */
[----:B------:R-:W-:Y:S01]  /*5970*/  PRMT R15, R0, 0x7610, R15 ;  /* 0x00007610000f7816 */ /* 0x000fe2000000000f */
[----:B-1----:R-:W-:Y:S01]  /*5980*/  @!P5 FMUL.FTZ R89, R89, R20 ;  /* 0x000000145959d220 */ /* 0x002fe20000410000 */
[----:B------:R-:W-:Y:S01]  /*5990*/  ISETP.GE.AND P5, PT, R76, R22, PT ;  /* 0x000000164c00720c */ /* 0x000fe20003fa6270 */
[----:B------:R-:W-:Y:S01]  /*59a0*/  @!P3 STG.E.U16 desc[UR12][R4.64+-0x100], R27 ;  /* 0xffff001b0400b986 */ /* 0x000fe2000c10150c */
[----:B------:R-:W-:Y:S02]  /*59b0*/  PRMT R16, R0, 0x7632, R16 ;  /* 0x0000763200107816 */ /* 0x000fe40000000010 */
[----:B------:R-:W-:Y:S01]  /*59c0*/  F2FP.BF16.F32.PACK_AB R14, R92, R93 ;  /* 0x0000005d5c0e723e */ /* 0x000fe200000010ff */
        /* <DEDUP_REMOVED lines=54> */
.L_x_8956:
[----:B------:R-:W-:Y:S05]  /*5d30*/  BSYNC B0 ;  /* 0x0000000000007941 */ /* 0x000fea0003800000 */
.L_x_8955:
[----:B0-----:R-:W0:Y:S01]  /*5d40*/  LDC.64 R14, c[0x0][0x3f0] ;  /* 0x0000fc00ff0e7b82 */ /* 0x001e220000000a00 */
[----:B------:R-:W-:Y:S01]  /*5d50*/  MOV R2, R4 ;  /* 0x0000000400027202 */ /* 0x000fe20000000f00 */
[----:B------:R-:W-:Y:S01]  /*5d60*/  ULDC.64 UR4, c[0x0][0x3b0] ;  /* 0x0000ec0000047ab9 */ /* 0x000fe20000000a00 */
[----:B------:R-:W-:Y:S01]  /*5d70*/  MOV R3, R25 ;  /* 0x0000001900037202 */ /* 0x000fe20000000f00 */
[----:B------:R-:W-:Y:S01]  /*5d80*/  IMAD R5, R43, UR4, RZ ;  /* 0x000000042b057c24 */ /* 0x000fe2000f8e02ff */
[----:B------:R-:W-:Y:S02]  /*5d90*/  IADD3 R79, P1, R79, -0x1c0, RZ ;  /* 0xfffffe404f4f7810 */ /* 0x000fe40007f3e0ff */
[-C--:B------:R-:W-:Y:S01]  /*5da0*/  ISETP.GE.AND P5, PT, R76, R0.reuse, PT ;  /* 0x000000004c00720c */ /* 0x080fe20003fa6270 */
[----:B------:R-:W-:Y:S01]  /*5db0*/  IMAD.WIDE.U32 R2, R42, UR4, R2 ;  /* 0x000000042a027c25 */ /* 0x000fe2000f8e0002 */
[-C--:B------:R-:W-:Y:S02]  /*5dc0*/  ISETP.GE.AND P6, PT, R77, R0.reuse, PT ;  /* 0x000000004d00720c */ /* 0x080fe40003fc6270 */
[----:B------:R-:W-:-:S02]  /*5dd0*/  ISETP.GE.AND P4, PT, R75, R0, PT ;  /* 0x000000004b00720c */ /* 0x000fc40003f86270 */
[----:B------:R-:W-:Y:S02]  /*5de0*/  ISETP.GE.AND P3, PT, R74, R0, PT ;  /* 0x000000004a00720c */ /* 0x000fe40003f66270 */
[----:B------:R-:W-:Y:S02]  /*5df0*/  IADD3 R63, R63, 0x1, RZ ;  /* 0x000000013f3f7810 */ /* 0x000fe40007ffe0ff */
[----:B0-----:R-:W-:Y:S01]  /*5e00*/  IADD3 R4, P2, R79, R14, RZ ;  /* 0x0000000e4f047210 */ /* 0x001fe20007f5e0ff */
[----:B------:R-:W-:Y:S01]  /*5e10*/  IMAD R14, R42, UR5, R5 ;  /* 0x000000052a0e7c24 */ /* 0x000fe2000f8e0205 */
[----:B------:R-:W-:Y:S02]  /*5e20*/  IADD3 R5, P0, R97, R2, RZ ;  /* 0x0000000261057210 */ /* 0x000fe40007f1e0ff */
[----:B------:R-:W-:Y:S02]  /*5e30*/  IADD3.X R78, R15, -0x1, R78, P2, P1 ;  /* 0xffffffff0f4e7810 */ /* 0x000fe400017e244e */
[----:B------:R-:W-:-:S02]  /*5e40*/  IADD3.X R3, R41, R14, R3, P0, !PT ;  /* 0x0000000e29037210 */ /* 0x000fc400007fe403 */
[----:B------:R-:W-:Y:S02]  /*5e50*/  LEA R2, P2, R5, R4, 0x1 ;  /* 0x0000000405027211 */ /* 0x000fe400078408ff */
        /* <DEDUP_REMOVED lines=21> */
.L_x_8914:
        /* <DEDUP_REMOVED lines=26> */
.L_x_8959:
[----:B------:R-:W-:Y:S05]  /*6150*/  BSYNC B0 ;  /* 0x0000000000007941 */ /* 0x000fea0003800000 */
.L_x_8958:
        /* <DEDUP_REMOVED lines=29> */
.L_x_8961:
[----:B------:R-:W2:Y:S02]  /*6330*/  S2R R13, SR_TID.X ;  /* 0x00000000000d7919 */ /* 0x000ea40000002100 */
.L_x_8962:
[----:B------:R-:W-:Y:S05]  /*6340*/  BSYNC B0 ;  /* 0x0000000000007941 */ /* 0x000fea0003800000 */
.L_x_8960:
        /* <DEDUP_REMOVED lines=22> */
.L_x_8964:
[----:B------:R-:W-:Y:S01]  /*64b0*/  LEA R0, R13, UR4, 0x2 ;  /* 0x000000040d007c11 */ /* 0x000fe2000f8e10ff */
[----:B0-----:R-:W-:Y:S01]  /*64c0*/  IMAD.MOV.U32 R6, RZ, RZ, R2 ;  /* 0x000000ffff067224 */ /* 0x001fe200078e0002 */
[----:B----4-:R-:W-:Y:S02]  /*64d0*/  SHF.R.S32.HI R8, RZ, 0x1f, R13 ;  /* 0x0000001fff087819 */ /* 0x010fe4000001140d */
[----:B---3--:R-:W-:Y:S01]  /*64e0*/  MOV R7, R21 ;  /* 0x0000001500077202 */ /* 0x008fe20000000f00 */
[----:B------:R-:W0:Y:S01]  /*64f0*/  LDS R15, [R0+0x18f8] ;  /* 0x0018f800000f7984 */ /* 0x000e220000000800 */
[----:B-1----:R-:W-:Y:S01]  /*6500*/  MOV R4, R42 ;  /* 0x0000002a00047202 */ /* 0x002fe20000000f00 */
        /* <DEDUP_REMOVED lines=20> */
.L_x_8963:
[----:B------:R-:W-:Y:S05]  /*6650*/  EXIT ;  /* 0x000000000000794d */ /* 0x000fea0003800000 */
.L_x_8965:
        /* <DEDUP_REMOVED lines=10> */
.L_x_11014:


//--------------------- .text._Z25selective_scan_bwd_kernelI32Selective_Scan_bwd_kernel_traitsILi32ELi8ELb0ELb0ELb1ELb1ELb1EN3c108BFloat16EfEEv12SSMParamsBwd --------------------------
	.section	.text._Z25selective_scan_bwd_kernelI32Selective_Scan_bwd_kernel_traitsILi32ELi8ELb0ELb0ELb1ELb1ELb1EN3c108BFloat16EfEEv12SSMParamsBwd,"ax",@progbits
	.align	128
        .global         _Z25selective_scan_bwd_kernelI32Selective_Scan_bwd_kernel_traitsILi32ELi8ELb0ELb0ELb1ELb1ELb1EN3c108BFloat16EfEEv12SSMParamsBwd
        .type           _Z25selective_scan_bwd_kernelI32Selective_Scan_bwd_kernel_traitsILi32ELi8ELb0ELb0ELb1ELb1ELb1EN3c108BFloat16EfEEv12SSMParamsBwd,@function
        .size           _Z25selective_scan_bwd_kernelI32Selective_Scan_bwd_kernel_traitsILi32ELi8ELb0ELb0ELb1ELb1ELb1EN3c108BFloat16EfEEv12SSMParamsBwd,(.L_x_11015 - _Z25selective_scan_bwd_kernelI32Selective_Scan_bwd_kernel_traitsILi32ELi8ELb0ELb0ELb1ELb1ELb1EN3c108BFloat16EfEEv12SSMParamsBwd)
        .other          _Z25selective_scan_bwd_kernelI32Selective_Scan_bwd_kernel_traitsILi32ELi8ELb0ELb0ELb1ELb1ELb1EN3c108BFloat16EfEEv12SSMParamsBwd,@"STO_CUDA_ENTRY STV_DEFAULT"
_Z25selective_scan_bwd_kernelI32Selective_Scan_bwd_kernel_traitsILi32ELi8ELb0ELb0ELb1ELb1ELb1EN3c108BFloat16EfEEv12SSMParamsBwd:
.text._Z25selective_scan_bwd_kernelI32Selective_Scan_bwd_kernel_traitsILi32ELi8ELb0ELb0ELb1ELb1ELb1EN3c108BFloat16EfEEv12SSMParamsBwd:
        /* <DEDUP_REMOVED lines=54> */
[----:B------:R-:W-:Y:S02]  /*0360*/  @!P1 IADD3 R52, R52, 0x1, RZ ;  /* 0x0000000134349810 */ /* 0x000fe40007ffe0ff */
[----:B------:R-:W-:Y:S01]  /*0370*/  ISETP.GE.AND P2, PT, R6, RZ, PT ;  /* 0x000000ff0600720c */ /* 0x000fe20003f46270 */
[----:B-1----:R-:W-:Y:S01]  /*0380*/  IMAD R0, R49, R2, RZ ;  /* 0x0000000231007224 */ /* 0x002fe200078e02ff */
[----:B------:R-:W-:-:S03]  /*0390*/  ISETP.NE.AND P1, PT, R11, RZ, PT ;  /* 0x000000ff0b00720c */ /* 0x000fc60003f25270 */
[C---:B------:R-:W-:Y:S01]  /*03a0*/  IMAD R0, R48.reuse, R3, R0 ;  /* 0x0000000330007224 */ /* 0x040fe200078e0200 */
[----:B------:R-:W-:Y:S01]  /*03b0*/  LEA R7, R21, 0xffffff00, 0x8 ;  /* 0xffffff0015077811 */ /* 0x000fe200078e40ff */
[----:B------:R-:W-:Y:S01]  /*03c0*/  IMAD.WIDE.U32 R2, R48, R2, UR4 ;  /* 0x0000000430027e25 */ /* 0x000fe2000f8e0002 */
[----:B------:R-:W-:Y:S01]  /*03d0*/  UIMAD UR9, UR15, UR10, URZ ;  /* 0x0000000a0f0972a4 */ /* 0x000fe2000f8e023f */
[----:B------:R-:W-:Y:S01]  /*03e0*/  @P0 IADD3 R52, R52, 0x1, RZ ;  /* 0x0000000134340810 */ /* 0x000fe20007ffe0ff */
[----:B------:R-:W-:Y:S01]  /*03f0*/  UIMAD.WIDE.U32 UR6, UR14, UR10, URZ ;  /* 0x0000000a0e0672a5 */ /* 0x000fe2000f8e003f */
[----:B------:R-:W-:Y:S01]  /*0400*/  SHF.R.S32.HI R9, RZ, 0x1f, R7 ;  /* 0x0000001fff097819 */ /* 0x000fe20000011407 */
[----:B------:R-:W-:Y:S01]  /*0410*/  UIMAD UR9, UR14, UR11, UR9 ;  /* 0x0000000b0e0972a4 */ /* 0x000fe2000f8e0209 */
[----:B------:R-:W-:Y:S02]  /*0420*/  IADD3 R59, P0, R7, R2, RZ ;  /* 0x00000002073b7210 */ /* 0x000fe40007f1e0ff */
[----:B------:R-:W-:Y:S01]  /*0430*/  ULDC.64 UR10, c[0x0][0x310] ;  /* 0x0000c400000a7ab9 */ /* 0x000fe20000000a00 */
[----:B------:R-:W-:Y:S01]  /*0440*/  UIADD3 UR7, UR7, UR9, URZ ;  /* 0x0000000907077290 */ /* 0x000fe2000fffe03f */
[----:B------:R-:W-:-:S02]  /*0450*/  IADD3.X R8, R9, R3, R0, P0, !PT ;  /* 0x0000000309087210 */ /* 0x000fc400007fe400 */
[----:B------:R-:W-:Y:S01]  /*0460*/  ISETP.NE.U32.AND P0, PT, RZ, UR10, PT ;  /* 0x0000000aff007c0c */ /* 0x000fe2000bf05070 */
[----:B------:R-:W-:Y:S01]  /*0470*/  @!P2 IMAD.MOV R52, RZ, RZ, -R52 ;  /* 0x000000ffff34a224 */ /* 0x000fe200078e0a34 */
[----:B------:R-:W-:Y:S01]  /*0480*/  @!P1 LOP3.LUT R52, RZ, R11, RZ, 0x33, !PT ;  /* 0x0000000bff349212 */ /* 0x000fe200078e33ff */
[----:B------:R-:W-:Y:S01]  /*0490*/  ULDC.64 UR8, c[0x0][0x260] ;  /* 0x0000980000087ab9 */ /* 0x000fe20000000a00 */
        /* <DEDUP_REMOVED lines=28> */
[----:B------:R-:W-:Y:S01]  /*0660*/  IADD3 R14, R5, R11, RZ ;  /* 0x0000000b050e7210 */ /* 0x000fe20007ffe0ff */
[----:B------:R-:W-:Y:S01]  /*0670*/  HFMA2.MMA R11, -RZ, RZ, 0, 0 ;  /* 0x00000000ff0b7435 */ /* 0x000fe200000001ff */
[----:B------:R-:W-:Y:S02]  /*0680*/  ISETP.NE.AND.EX P1, PT, R19, RZ, PT, P1 ;  /* 0x000000ff1300720c */ /* 0x000fe40003f25310 */
        /* <DEDUP_REMOVED lines=9> */
[C---:B0-----:R-:W-:Y:S02]  /*0720*/  LEA R57, P4, R59.reuse, R24, 0x1 ;  /* 0x000000183b397211 */ /* 0x041fe400078808ff */
[----:B------:R-:W-:Y:S01]  /*0730*/  @P1 LEA R4, P3, R48, R18, 0x2 ;  /* 0x0000001230041211 */ /* 0x000fe200078610ff */
[----:B------:R-:W-:Y:S01]  /*0740*/  @P0 IMAD R0, R0, R21, RZ ;  /* 0x0000001500000224 */ /* 0x000fe200078e02ff */
[----:B------:R-:W-:Y:S01]  /*0750*/  LEA.HI.X R59, R59, R25, R8, 0x1, P4 ;  /* 0x000000193b3b7211 */ /* 0x000fe200020f0c08 */
[----:B------:R-:W-:Y:S01]  /*0760*/  IMAD.X R9, R9, 0x1, R14, P5 ;  /* 0x0000000109097824 */ /* 0x000fe200028e060e */
[----:B------:R-:W-:Y:S01]  /*0770*/  @P1 LEA.HI.X R5, R48, R19, R49, 0x2, P3 ;  /* 0x0000001330051211 */ /* 0x000fe200018f1431 */
[----:B--2---:R-:W-:Y:S01]  /*0780*/  @P0 IMAD R3, R0, R23, RZ ;  /* 0x0000001700030224 */ /* 0x004fe200078e02ff */
[----:B---3--:R-:W-:Y:S02]  /*0790*/  LEA R58, P4, R60, R28, 0x1 ;  /* 0x0000001c3c3a7211 */ /* 0x008fe400078808ff */
[----:B------:R-:W-:-:S02]  /*07a0*/  LEA R61, P1, R63, R26, 0x1 ;  /* 0x0000001a3f3d7211 */ /* 0x000fc400078208ff */
[----:B------:R-:W-:Y:S01]  /*07b0*/  LEA R65, P3, R7, R66, 0x1 ;  /* 0x0000004207417211 */ /* 0x000fe200078608ff */
[----:B----4-:R-:W-:Y:S01]  /*07c0*/  @P0 IMAD.WIDE R12, R3, 0x8, R12 ;  /* 0x00000008030c0825 */ /* 0x010fe200078e020c */
[----:B------:R-:W-:Y:S02]  /*07d0*/  LEA.HI.X R60, R60, R29, R9, 0x1, P4 ;  /* 0x0000001d3c3c7211 */ /* 0x000fe400020f0c09 */
[----:B------:R-:W-:Y:S02]  /*07e0*/  CS2R R54, SRZ ;  /* 0x0000000000367805 */ /* 0x000fe4000001ff00 */
[----:B------:R-:W-:Y:S02]  /*07f0*/  LEA.HI.X R63, R63, R27, R6, 0x1, P1 ;  /* 0x0000001b3f3f7211 */ /* 0x000fe400008f0c06 */
[----:B------:R-:W-:Y:S02]  /*0800*/  @!P0 CS2R R12, SRZ ;  /* 0x00000000000c8805 */ /* 0x000fe4000001ff00 */
[----:B------:R-:W-:-:S02]  /*0810*/  LEA.HI.X R67, R7, R67, R2, 0x1, P3 ;  /* 0x0000004307437211 */ /* 0x000fc400018f0c02 */
[----:B------:R-:W-:Y:S02]  /*0820*/  MOV R8, R4 ;  /* 0x0000000400087202 */ /* 0x000fe40000000f00 */
[----:B------:R-:W-:Y:S01]  /*0830*/  MOV R9, R5 ;  /* 0x0000000500097202 */ /* 0x000fe20000000f00 */
        /* <DEDUP_REMOVED lines=12> */
[C---:B------:R-:W-:Y:S02]  /*0900*/  IADD3 R15, R56.reuse, 0x60, RZ ;  /* 0x00000060380f7810 */ /* 0x040fe40007ffe0ff */
[C---:B------:R-:W-:Y:S02]  /*0910*/  IADD3 R17, R56.reuse, 0x80, RZ ;  /* 0x0000008038117810 */ /* 0x040fe40007ffe0ff */
[C---:B------:R-:W-:Y:S02]  /*0920*/  IADD3 R21, R56.reuse, 0xc0, RZ ;  /* 0x000000c038157810 */ /* 0x040fe40007ffe0ff */
[----:B------:R-:W-:-:S02]  /*0930*/  IADD3 R23, R56, 0xe0, RZ ;  /* 0x000000e038177810 */ /* 0x000fc40007ffe0ff */
[----:B------:R-:W-:Y:S02]  /*0940*/  LOP3.LUT R7, R0, 0xffffff00, RZ, 0xc0, !PT ;  /* 0xffffff0000077812 */ /* 0x000fe400078ec0ff */
[-C--:B------:R-:W-:Y:S02]  /*0950*/  LEA.HI.SX32 R3, R3, R56.reuse, 0x1b ;  /* 0x0000003803037211 */ /* 0x080fe400078fdaff */
[-C--:B------:R-:W-:Y:S02]  /*0960*/  LEA.HI.SX32 R5, R5, R56.reuse, 0x1b ;  /* 0x0000003805057211 */ /* 0x080fe400078fdaff */
[-C--:B------:R-:W-:Y:S02]  /*0970*/  LEA.HI.SX32 R15, R15, R56.reuse, 0x1b ;  /* 0x000000380f0f7211 */ /* 0x080fe400078fdaff */
[-C--:B------:R-:W-:Y:S02]  /*0980*/  LEA.HI.SX32 R17, R17, R56.reuse, 0x1b ;  /* 0x0000003811117211 */ /* 0x080fe400078fdaff */
[----:B------:R-:W-:-:S02]  /*0990*/  LEA.HI.SX32 R19, R19, R56, 0x1b ;  /* 0x0000003813137211 */ /* 0x000fc400078fdaff */
[-C--:B------:R-:W-:Y:S02]  /*09a0*/  LEA.HI.SX32 R21, R21, R56.reuse, 0x1b ;  /* 0x0000003815157211 */ /* 0x080fe400078fdaff */
[----:B------:R-:W-:Y:S02]  /*09b0*/  LEA.HI.SX32 R23, R23, R56, 0x1b ;  /* 0x0000003817177211 */ /* 0x000fe400078fdaff */
[----:B------:R-:W-:Y:S02]  /*09c0*/  LOP3.LUT R6, R7, 0x1f, R56, 0xf8, !PT ;  /* 0x0000001f07067812 */ /* 0x000fe400078ef838 */
[----:B------:R-:W-:Y:S02]  /*09d0*/  LEA.HI.SX32 R64, R0, R0, 0x1b ;  /* 0x0000000000407211 */ /* 0x000fe400078fdaff */
[----:B------:R-:W-:Y:S02]  /*09e0*/  LOP3.LUT R163, R56, 0x1f, RZ, 0xc0, !PT ;  /* 0x0000001f38a37812 */ /* 0x000fe400078ec0ff */
[----:B------:R-:W-:-:S02]  /*09f0*/  LEA R66, R3, UR5, 0x2 ;  /* 0x0000000503427c11 */ /* 0x000fc4000f8e10ff */
[----:B------:R-:W-:Y:S02]  /*0a00*/  LEA R68, R5, UR5, 0x2 ;  /* 0x0000000505447c11 */ /* 0x000fe4000f8e10ff */
[----:B------:R-:W-:Y:S02]  /*0a10*/  LEA R69, R15, UR5, 0x2 ;  /* 0x000000050f457c11 */ /* 0x000fe4000f8e10ff */
[----:B------:R-:W-:Y:S02]  /*0a20*/  LEA R70, R17, UR5, 0x2 ;  /* 0x0000000511467c11 */ /* 0x000fe4000f8e10ff */
[----:B------:R-:W-:Y:S02]  /*0a30*/  LEA R71, R19, UR5, 0x2 ;  /* 0x0000000513477c11 */ /* 0x000fe4000f8e10ff */
[----:B------:R-:W-:Y:S02]  /*0a40*/  LEA R72, R21, UR5, 0x2 ;  /* 0x0000000515487c11 */ /* 0x000fe4000f8e10ff */
[----:B------:R-:W-:-:S02]  /*0a50*/  LEA R73, R23, UR5, 0x2 ;  /* 0x0000000517497c11 */ /* 0x000fc4000f8e10ff */
        /* <DEDUP_REMOVED lines=8> */
[----:B------:R-:W-:Y:S01]  /*0ae0*/  LEA R64, R64, UR4, 0x2 ;  /* 0x0000000440407c11 */ /* 0x000fe2000f8e10ff */
[----:B--2---:R-:W-:-:S06]  /*0af0*/  UMOV UR4, URZ ;  /* 0x0000003f00047c82 */ /* 0x004fcc0008000000 */
.L_x_9014:
[----:B0-----:R-:W0:Y:S01]  /*0b00*/  LDC R107, c[0x0][0x224] ;  /* 0x00008900ff6b7b82 */ /* 0x001e220000000800 */
[----:B------:R-:W-:Y:S01]  /*0b10*/  ULDC UR7, c[0x0][0x218] ;  /* 0x0000860000077ab9 */ /* 0x000fe20000000800 */
[C---:B-1----:R-:W-:Y:S02]  /*0b20*/  LEA R2, P3, R6.reuse, R57, 0x1 ;  /* 0x0000003906027211 */ /* 0x042fe400078608ff */
[----:B------:R-:W-:Y:S02]  /*0b30*/  PRMT R5, RZ, 0x7610, R5 ;  /* 0x00007610ff057816 */ /* 0x000fe40000000005 */
[----:B------:R-:W-:Y:S02]  /*0b40*/  LEA.HI.X R3, R6, R59, R7, 0x1, P3 ;  /* 0x0000003b06037211 */ /* 0x000fe400018f0c07 */
        /* <DEDUP_REMOVED lines=8> */
[----:B0-----:R-:W-:Y:S01]  /*0bd0*/  IADD3 R81, R107, -UR4, RZ ;  /* 0x800000046b517c10 */ /* 0x001fe2000fffe0ff */
[C---:B------:R-:W-:Y:S01]  /*0be0*/  VIADD R23, R62.reuse, 0x20 ;  /* 0x000000203e177836 */ /* 0x040fe20000000000 */
[----:B------:R-:W-:-:S05]  /*0bf0*/  IADD3 R25, R62, 0x40, RZ ;  /* 0x000000403e197810 */ /* 0x000fca0007ffe0ff */
[----:B------:R-:W0:Y:S01]  /*0c00*/  LDC.64 R34, c[0x0][0x2a0] ;  /* 0x0000a800ff227b82 */ /* 0x000e220000000a00 */
[----:B------:R-:W-:-:S04]  /*0c10*/  LEA R14, R81, 0xffffff00, 0x8 ;  /* 0xffffff00510e7811 */ /* 0x000fc800078e40ff */
[----:B------:R-:W-:-:S04]  /*0c20*/  IADD3 R83, -R14, UR7, RZ ;  /* 0x000000070e537c10 */ /* 0x000fc8000fffe1ff */
[-C--:B------:R-:W-:Y:S02]  /*0c30*/  ISETP.GE.AND P0, PT, R6, R83.reuse, PT ;  /* 0x000000530600720c */ /* 0x080fe40003f06270 */
[-C--:B------:R-:W-:Y:S02]  /*0c40*/  ISETP.GE.AND P1, PT, R74, R83.reuse, PT ;  /* 0x000000534a00720c */ /* 0x080fe40003f26270 */
[-C--:B------:R-:W-:Y:S02]  /*0c50*/  ISETP.GE.AND P2, PT, R75, R83.reuse, PT ;  /* 0x000000534b00720c */ /* 0x080fe40003f46270 */
[-C--:B------:R-:W-:Y:S02]  /*0c60*/  ISETP.GE.AND P3, PT, R79, R83.reuse, PT ;  /* 0x000000534f00720c */ /* 0x080fe40003f66270 */
[----:B------:R-:W-:-:S05]  /*0c70*/  ISETP.GE.AND P4, PT, R80, R83, PT ;  /* 0x000000535000720c */ /* 0x000fca0003f86270 */
[----:B------:R-:W2:Y:S01]  /*0c80*/  @!P0 LDG.E.U16 R5, desc[UR12][R2.64] ;  /* 0x0000000c02058981 */ /* 0x000ea2000c1e1500 */
[----:B------:R-:W-:-:S03]  /*0c90*/  ISETP.GE.AND P0, PT, R76, R83, PT ;  /* 0x000000534c00720c */ /* 0x000fc60003f06270 */
[----:B------:R-:W3:Y:S01]  /*0ca0*/  @!P1 LDG.E.U16 R15, desc[UR12][R2.64+0x40] ;  /* 0x0000400c020f9981 */ /* 0x000ee2000c1e1500 */
        /* <DEDUP_REMOVED lines=8> */
[----:B------:R-:W-:-:S02]  /*0d30*/  LEA.HI.SX32 R82, R62, R62, 0x1b ;  /* 0x0000003e3e527211 */ /* 0x000fc400078fdaff */
[-C--:B------:R-:W-:Y:S02]  /*0d40*/  LEA.HI.SX32 R23, R23, R62.reuse, 0x1b ;  /* 0x0000003e17177211 */ /* 0x080fe400078fdaff */
[----:B------:R-:W-:Y:S02]  /*0d50*/  LEA.HI.SX32 R25, R25, R62, 0x1b ;  /* 0x0000003e19197211 */ /* 0x000fe400078fdaff */
[----:B------:R-:W-:Y:S02]  /*0d60*/  LEA R82, R82, UR5, 0x1 ;  /* 0x0000000552527c11 */ /* 0x000fe4000f8e08ff */
[----:B------:R-:W-:Y:S02]  /*0d70*/  LEA R84, R23, UR5, 0x1 ;  /* 0x0000000517547c11 */ /* 0x000fe4000f8e08ff */
[----:B------:R-:W-:Y:S01]  /*0d80*/  LEA R85, R25, UR5, 0x1 ;  /* 0x0000000519557c11 */ /* 0x000fe2000f8e08ff */
[C---:B------:R-:W-:Y:S01]  /*0d90*/  VIADD R25, R62.reuse, 0xa0 ;  /* 0x000000a03e197836 */ /* 0x040fe20000000000 */
[----:B-1----:R-:W-:-:S02]  /*0da0*/  IADD3 R3, R62, 0x60, RZ ;  /* 0x000000603e037810 */ /* 0x002fc40007ffe0ff */
[C---:B------:R-:W-:Y:S02]  /*0db0*/  IADD3 R23, R62.reuse, 0x80, RZ ;  /* 0x000000803e177810 */ /* 0x040fe40007ffe0ff */
[C---:B------:R-:W-:Y:S02]  /*0dc0*/  IADD3 R27, R62.reuse, 0xc0, RZ ;  /* 0x000000c03e1b7810 */ /* 0x040fe40007ffe0ff */
[----:B------:R-:W-:Y:S02]  /*0dd0*/  IADD3 R29, R62, 0xe0, RZ ;  /* 0x000000e03e1d7810 */ /* 0x000fe40007ffe0ff */
        /* <DEDUP_REMOVED lines=10> */
[C---:B------:R-:W-:Y:S02]  /*0e80*/  ISETP.GE.AND P6, PT, R6.reuse, R83, PT ;  /* 0x000000530600720c */ /* 0x040fe40003fc6270 */
[C---:B------:R-:W-:Y:S02]  /*0e90*/  LEA R4, P0, R6.reuse, R61, 0x1 ;  /* 0x0000003d06047211 */ /* 0x040fe400078008ff */
[----:B------:R-:W-:Y:S02]  /*0ea0*/  LEA R2, P1, R6, R65, 0x1 ;  /* 0x0000004106027211 */ /* 0x000fe400078208ff */
[----:B------:R-:W-:Y:S02]  /*0eb0*/  ISETP.GE.AND P2, PT, R76, R83, PT ;  /* 0x000000534c00720c */ /* 0x000fe40003f46270 */
[----:B------:R-:W-:-:S02]  /*0ec0*/  LEA.HI.X R3, R6, R67, R7, 0x1, P1 ;  /* 0x0000004306037211 */ /* 0x000fc400008f0c07 */
[-C--:B------:R-:W-:Y:S02]  /*0ed0*/  ISETP.GE.AND P1, PT, R75, R83.reuse, PT ;  /* 0x000000534b00720c */ /* 0x080fe40003f26270 */
[-C--:B------:R-:W-:Y:S02]  /*0ee0*/  ISETP.GE.AND P3, PT, R77, R83.reuse, PT ;  /* 0x000000534d00720c */ /* 0x080fe40003f66270 */
[-C--:B------:R-:W-:Y:S02]  /*0ef0*/  ISETP.GE.AND P4, PT, R78, R83.reuse, PT ;  /* 0x000000534e00720c */ /* 0x080fe40003f86270 */
[----:B------:R-:W-:Y:S02]  /*0f00*/  ISETP.GE.AND P5, PT, R79, R83, PT ;  /* 0x000000534f00720c */ /* 0x000fe40003fa6270 */
[----:B------:R-:W-:Y:S02]  /*0f10*/  PRMT R23, RZ, 0x7610, R23 ;  /* 0x00007610ff177816 */ /* 0x000fe40000000017 */
[----:B------:R-:W-:-:S02]  /*0f20*/  PRMT R20, RZ, 0x7610, R20 ;  /* 0x00007610ff147816 */ /* 0x000fc40000000014 */
[----:B------:R-:W-:Y:S01]  /*0f30*/  PRMT R25, RZ, 0x7610, R25 ;  /* 0x00007610ff197816 */ /* 0x000fe20000000019 */
[----:B--2---:R-:W-:Y:S04]  /*0f40*/  STS.U16 [R82], R5 ;  /* 0x0000000552007388 */ /* 0x004fe80000000400 */
[----:B---3--:R-:W-:Y:S04]  /*0f50*/  STS.U16 [R84+0x40], R15 ;  /* 0x0000400f54007388 */ /* 0x008fe80000000400 */
[----:B----4-:R1:W-:Y:S02]  /*0f60*/  STS.U16 [R85+0x80], R0 ;  /* 0x0000800055007388 */ /* 0x0103e40000000400 */
[----:B-1----:R-:W-:-:S02]  /*0f70*/  SHF.L.U32 R0, R62, 0x3, RZ ;  /* 0x000000033e007819 */ /* 0x002fc400000006ff */
[----:B------:R1:W-:Y:S02]  /*0f80*/  STS.U16 [R86+0xc0], R17 ;  /* 0x0000c01156007388 */ /* 0x0003e40000000400 */
[----:B------:R-:W-:Y:S02]  /*0f90*/  LEA.HI.SX32 R91, R0, R0, 0x1b ;  /* 0x00000000005b7211 */ /* 0x000fe400078fdaff */
[----:B------:R2:W-:Y:S02]  /*0fa0*/  STS.U16 [R87+0x100], R16 ;  /* 0x0001001057007388 */ /* 0x0005e40000000400 */
[----:B------:R-:W-:Y:S02]  /*0fb0*/  LEA R91, R91, UR5, 0x1 ;  /* 0x000000055b5b7c11 */ /* 0x000fe4000f8e08ff */
        /* <DEDUP_REMOVED lines=12> */
[----:B------:R-:W-:-:S02]  /*1080*/  PRMT R15, RZ, 0x7610, R15 ;  /* 0x00007610ff0f7816 */ /* 0x000fc4000000000f */
[----:B------:R-:W-:Y:S01]  /*1090*/  LEA.HI.X R5, R6, R63, R7, 0x1, P0 ;  /* 0x0000003f06057211 */ /* 0x000fe200000f0c07 */
[----:B------:R-:W-:Y:S01]  /*10a0*/  BAR.SYNC.DEFER_BLOCKING 0x0 ;  /* 0x0000000000007b1d */ /* 0x000fe20000010000 */
[-C--:B------:R-:W-:Y:S02]  /*10b0*/  ISETP.GE.AND P0, PT, R74, R83.reuse, PT ;  /* 0x000000534a00720c */ /* 0x080fe40003f06270 */
[----:B-1----:R-:W-:Y:S02]  /*10c0*/  PRMT R17, RZ, 0x7610, R17 ;  /* 0x00007610ff117816 */ /* 0x002fe40000000011 */
[----:B--2---:R-:W-:Y:S02]  /*10d0*/  PRMT R16, RZ, 0x7610, R16 ;  /* 0x00007610ff107816 */ /* 0x004fe40000000010 */
        /* <DEDUP_REMOVED lines=11> */
[----:B----4-:R-:W-:-:S02]  /*1190*/  P2R R18, PR, RZ, 0x1 ;  /* 0x00000001ff127803 */ /* 0x010fc40000000000 */
        /* <DEDUP_REMOVED lines=36> */
[----:B--2---:R-:W-:-:S04]  /*13e0*/  IMAD.U32 R21, R21, 0x10000, RZ ;  /* 0x0001000015157824 */ /* 0x004fc800078e00ff */
[----:B-----5:R-:W-:Y:S01]  /*13f0*/  FADD.FTZ R99, R21, R50 ;  /* 0x0000003215637221 */ /* 0x020fe20000010000 */
[----:B-1----:R-:W1:Y:S04]  /*1400*/  LDC.64 R2, c[0x0][0x2b0] ;  /* 0x0000ac00ff027b82 */ /* 0x002e680000000a00 */
[----:B------:R-:W-:Y:S02]  /*1410*/  FSETP.GTU.FTZ.AND P1, PT, R99, 20, PT ;  /* 0x41a000006300780b */ /* 0x000fe40003f3c000 */
[----:B------:R-:W-:Y:S01]  /*1420*/  ISETP.GE.AND P0, PT, R6, R83, PT ;  /* 0x000000530600720c */ /* 0x000fe20003f06270 */
[----:B---3--:R-:W-:Y:S01]  /*1430*/  IMAD.U32 R103, R24, 0x10000, RZ ;  /* 0x0001000018677824 */ /* 0x008fe200078e00ff */
[----:B------:R-:W-:Y:S01]  /*1440*/  SHF.L.U32 R23, R23, 0x10, RZ ;  /* 0x0000001017177819 */ /* 0x000fe200000006ff */
[C---:B0-----:R-:W-:Y:S01]  /*1450*/  IMAD R16, R34.reuse, UR15, RZ ;  /* 0x0000000f22107c24 */ /* 0x041fe2000f8e02ff */
[----:B------:R-:W-:Y:S01]  /*1460*/  SHF.R.S32.HI R15, RZ, 0x1f, R14 ;  /* 0x0000001fff0f7819 */ /* 0x000fe2000001140e */
[--C-:B------:R-:W-:Y:S01]  /*1470*/  FADD.FTZ R103, R103, R50.reuse ;  /* 0x0000003267677221 */ /* 0x100fe20000010000 */
[----:B----4-:R-:W-:Y:S01]  /*1480*/  SHF.L.U32 R25, R25, 0x10, RZ ;  /* 0x0000001019197819 */ /* 0x010fe200000006ff */
[----:B------:R-:W-:Y:S01]  /*1490*/  FADD.FTZ R101, R23, R50 ;  /* 0x0000003217657221 */ /* 0x000fe20000010000 */
[----:B------:R-:W-:Y:S01]  /*14a0*/  BSSY B0, `(.L_x_8967) ;  /* 0x0000039000007945 */ /* 0x000fe20003800000 */
[----:B------:R-:W-:Y:S01]  /*14b0*/  IMAD R35, R35, UR14, R16 ;  /* 0x0000000e23237c24 */ /* 0x000fe2000f8e0210 */
[----:B------:R-:W-:Y:S01]  /*14c0*/  FSETP.GTU.FTZ.AND P3, PT, R103, 20, PT ;  /* 0x41a000006700780b */ /* 0x000fe20003f7c000 */
[----:B------:R-:W-:Y:S01]  /*14d0*/  FADD.FTZ R105, R25, R50 ;  /* 0x0000003219697221 */ /* 0x000fe20000010000 */
[----:B------:R-:W-:Y:S01]  /*14e0*/  FSETP.GTU.FTZ.AND P5, PT, R101, 20, PT ;  /* 0x41a000006500780b */ /* 0x000fe20003fbc000 */
[----:B------:R-:W-:Y:S01]  /*14f0*/  @!P0 IMAD.WIDE.U32 R18, R34, UR14, R14 ;  /* 0x0000000e22128c25 */ /* 0x000fe2000f8e000e */
[----:B------:R0:W-:Y:S02]  /*1500*/  STS.U16 [R82], R27 ;  /* 0x0000001b52007388 */ /* 0x0001e40000000400 */
[----:B0-----:R-:W-:-:S02]  /*1510*/  SHF.L.U32 R27, R22, 0x10, RZ ;  /* 0x00000010161b7819 */ /* 0x001fc400000006ff */
[----:B------:R-:W-:Y:S04]  /*1520*/  STS.U16 [R84+0x40], R17 ;  /* 0x0000401154007388 */ /* 0x000fe80000000400 */
[----:B------:R-:W-:Y:S04]  /*1530*/  STS.U16 [R85+0x80], R28 ;  /* 0x0000801c55007388 */ /* 0x000fe80000000400 */
[----:B------:R0:W-:Y:S04]  /*1540*/  STS.U16 [R86+0xc0], R29 ;  /* 0x0000c01d56007388 */ /* 0x0001e80000000400 */
[----:B------:R-:W-:Y:S04]  /*1550*/  STS.U16 [R87+0x100], R30 ;  /* 0x0001001e57007388 */ /* 0x000fe80000000400 */
[----:B------:R2:W-:Y:S01]  /*1560*/  STS.U16 [R88+0x140], R31 ;  /* 0x0001401f58007388 */ /* 0x0005e20000000400 */
[----:B0-----:R-:W-:Y:S01]  /*1570*/  SHF.L.U32 R29, R20, 0x10, RZ ;  /* 0x00000010141d7819 */ /* 0x001fe200000006ff */
[----:B------:R-:W-:-:S02]  /*1580*/  FADD.FTZ R100, R27, R50 ;  /* 0x000000321b647221 */ /* 0x000fc40000010000 */
[----:B------:R0:W-:Y:S01]  /*1590*/  STS.U16 [R89+0x180], R32 ;  /* 0x0001802059007388 */ /* 0x0001e20000000400 */
[----:B--2---:R-:W-:Y:S01]  /*15a0*/  SHF.L.U32 R31, R26, 0x10, RZ ;  /* 0x000000101a1f7819 */ /* 0x004fe200000006ff */
[--C-:B------:R-:W-:Y:S02]  /*15b0*/  FADD.FTZ R102, R29, R50.reuse ;  /* 0x000000321d667221 */ /* 0x100fe40000010000 */
[----:B------:R0:W-:Y:S02]  /*15c0*/  STS.U16 [R90+0x1c0], R33 ;  /* 0x0001c0215a007388 */ /* 0x0001e40000000400 */
[----:B------:R-:W-:Y:S01]  /*15d0*/  FADD.FTZ R104, R31, R50 ;  /* 0x000000321f687221 */ /* 0x000fe20000010000 */
[----:B------:R-:W-:Y:S01]  /*15e0*/  IMAD.WIDE.U32 R16, R34, UR14, RZ ;  /* 0x0000000e22107c25 */ /* 0x000fe2000f8e00ff */
[----:B------:R-:W-:Y:S02]  /*15f0*/  FSETP.GTU.FTZ.AND P6, PT, R100, 20, PT ;  /* 0x41a000006400780b */ /* 0x000fe40003fdc000 */
[----:B------:R-:W-:-:S02]  /*1600*/  FSETP.GTU.FTZ.AND P4, PT, R102, 20, PT ;  /* 0x41a000006600780b */ /* 0x000fc40003f9c000 */
[----:B------:R-:W-:Y:S01]  /*1610*/  FSETP.GTU.FTZ.AND P2, PT, R104, 20, PT ;  /* 0x41a000006800780b */ /* 0x000fe20003f5c000 */
[----:B------:R-:W-:Y:S01]  /*1620*/  NOP ;  /* 0x0000000000007918 */ /* 0x000fe20000000000 */
[----:B01----:R-:W-:Y:S11]  /*1630*/  @P1 BRA `(.L_x_8968) ;  /* 0x00000000007c1947 */ /* 0x003ff60003800000 */
        /* <DEDUP_REMOVED lines=31> */
.L_x_8968:
[----:B------:R-:W-:Y:S05]  /*1830*/  BSYNC B0 ;  /* 0x0000000000007941 */ /* 0x000fea0003800000 */
.L_x_8967:
[----:B------:R-:W-:Y:S01]  /*1840*/  IMAD.U32 R21, R0, 0x10000, RZ ;  /* 0x0001000000157824 */ /* 0x000fe200078e00ff */
[----:B------:R-:W-:Y:S01]  /*1850*/  BSSY B0, `(.L_x_8969) ;  /* 0x0000026000007945 */ /* 0x000fe20003800000 */
[----:B------:R-:W-:Y:S02]  /*1860*/  FSETP.GTU.FTZ.AND P1, PT, R105, 20, PT ;  /* 0x41a000006900780b */ /* 0x000fe40003f3c000 */
[----:B------:R-:W-:Y:S01]  /*1870*/  IADD3 R107, -R107, UR4, RZ ;  /* 0x000000046b6b7c10 */ /* 0x000fe2000fffe1ff */
[----:B------:R-:W-:Y:S01]  /*1880*/  FADD.FTZ R106, R21, R50 ;  /* 0x00000032156a7221 */ /* 0x000fe20000010000 */
[----:B------:R-:W-:Y:S02]  /*1890*/  IADD3 R25, R17, R35, RZ ;  /* 0x0000002311197210 */ /* 0x000fe40007ffe0ff */
[----:B------:R-:W-:Y:S01]  /*18a0*/  @!P0 IADD3 R23, R35, R19, RZ ;  /* 0x0000001323178210 */ /* 0x000fe20007ffe0ff */
        /* <DEDUP_REMOVED lines=32> */
.L_x_8970:
[----:B------:R-:W-:Y:S05]  /*1ab0*/  BSYNC B0 ;  /* 0x0000000000007941 */ /* 0x000fea0003800000 */
.L_x_8969:
[----:B------:R-:W-:Y:S01]  /*1ac0*/  IMAD R0, R2, UR15, RZ ;  /* 0x0000000f02007c24 */ /* 0x000fe2000f8e02ff */
[----:B------:R-:W-:Y:S01]  /*1ad0*/  BSSY B0, `(.L_x_8971) ;  /* 0x0000026000007945 */ /* 0x000fe20003800000 */
[----:B------:R-:W-:Y:S01]  /*1ae0*/  IMAD.MOV.U32 R17, RZ, RZ, R25 ;  /* 0x000000ffff117224 */ /* 0x000fe200078e0019 */
[----:B------:R-:W-:Y:S01]  /*1af0*/  FSETP.GTU.FTZ.AND P6, PT, R106, 20, PT ;  /* 0x41a000006a00780b */ /* 0x000fe20003fdc000 */
[----:B------:R-:W-:Y:S01]  /*1b00*/  IMAD R25, R3, UR14, R0 ;  /* 0x0000000e03197c24 */ /* 0x000fe2000f8e0200 */
[----:B------:R-:W-:Y:S01]  /*1b10*/  @!P0 MOV R19, R23 ;  /* 0x0000001700138202 */ /* 0x000fe20000000f00 */
[----:B------:R-:W-:Y:S01]  /*1b20*/  IMAD R107, R107, -0x100, RZ ;  /* 0xffffff006b6b7824 */ /* 0x000fe200078e02ff */
        /* <DEDUP_REMOVED lines=32> */
.L_x_8972:
[----:B------:R-:W-:Y:S05]  /*1d30*/  BSYNC B0 ;  /* 0x0000000000007941 */ /* 0x000fea0003800000 */
.L_x_8971:
        /* <DEDUP_REMOVED lines=33> */
.L_x_8974:
[----:B------:R-:W-:Y:S05]  /*1f50*/  BSYNC B0 ;  /* 0x0000000000007941 */ /* 0x000fea0003800000 */
.L_x_8973:
        /* <DEDUP_REMOVED lines=33> */
.L_x_8976:
[----:B------:R-:W-:Y:S05]  /*2170*/  BSYNC B0 ;  /* 0x0000000000007941 */ /* 0x000fea0003800000 */
.L_x_8975:
        /* <DEDUP_REMOVED lines=33> */
.L_x_8978:
[----:B------:R-:W-:Y:S05]  /*2390*/  BSYNC B0 ;  /* 0x0000000000007941 */ /* 0x000fea0003800000 */
.L_x_8977:
        /* <DEDUP_REMOVED lines=33> */
.L_x_8980:
[----:B------:R-:W-:Y:S05]  /*25b0*/  BSYNC B0 ;  /* 0x0000000000007941 */ /* 0x000fea0003800000 */
.L_x_8979:
        /* <DEDUP_REMOVED lines=33> */
.L_x_8982:
[----:B------:R-:W-:Y:S05]  /*27d0*/  BSYNC B0 ;  /* 0x0000000000007941 */ /* 0x000fea0003800000 */
.L_x_8981:
[----:B------:R-:W-:Y:S01]  /*27e0*/  ULDC.64 UR8, c[0x0][0x2a8] ;  /* 0x0000aa0000087ab9 */ /* 0x000fe20000000a00 */
[----:B------:R-:W-:Y:S01]  /*27f0*/  @!P0 IMAD.WIDE.U32 R20, R2, UR14, R14 ;  /* 0x0000000e02148c25 */ /* 0x000fe2000f8e000e */
[----:B------:R-:W-:Y:S01]  /*2800*/  ULDC.64 UR10, c[0x0][0x2b8] ;  /* 0x0000ae00000a7ab9 */ /* 0x000fe20000000a00 */
[----:B------:R-:W-:Y:S01]  /*2810*/  SHF.R.S32.HI R108, RZ, 0x1f, R107 ;  /* 0x0000001fff6c7819 */ /* 0x000fe2000001146b */
[----:B------:R-:W-:Y:S01]  /*2820*/  LDS.U16 R26, [R91+0x4] ;  /* 0x000004005b1a7984 */ /* 0x000fe20000000400 */
        /* <DEDUP_REMOVED lines=16> */
[----:B------:R-:W-:Y:S01]  /*2930*/  LEA R25, P1, R6, UR8, 0x1 ;  /* 0x0000000806197c11 */ /* 0x000fe2000f8208ff */
[----:B------:R-:W-:-:S03]  /*2940*/  @!P0 IMAD.WIDE.U32 R16, R48, UR10, R20 ;  /* 0x0000000a30108c25 */ /* 0x000fc6000f8e0014 */
[----:B------:R-:W-:Y:S01]  /*2950*/  LEA R20, P2, R22, R25, 0x1 ;  /* 0x0000001916147211 */ /* 0x000fe200078408ff */
[----:B------:R-:W-:Y:S01]  /*2960*/  IMAD R29, R48, UR11, R19 ;  /* 0x0000000b301d7c24 */ /* 0x000fe2000f8e0213 */
[----:B------:R-:W-:Y:S01]  /*2970*/  @!P0 IADD3 R32, P3, R6, R16, RZ ;  /* 0x0000001006208210 */ /* 0x000fe20007f7e0ff */
[----:B------:R-:W-:Y:S01]  /*2980*/  IMAD.WIDE.U32 R18, R48, UR10, R2 ;  /* 0x0000000a30127c25 */ /* 0x000fe2000f8e0002 */
[----:B------:R-:W-:Y:S01]  /*2990*/  LEA.HI.X R3, R6, UR9, R7, 0x1, P1 ;  /* 0x0000000906037c11 */ /* 0x000fe200088f0c07 */
[----:B------:R-:W-:Y:S01]  /*29a0*/  LDS.U16 R25, [R91+0x2] ;  /* 0x000002005b197984 */ /* 0x000fe20000000400 */
[----:B------:R-:W-:Y:S02]  /*29b0*/  @!P0 LEA R2, P1, R24, UR8, 0x1 ;  /* 0x0000000818028c11 */ /* 0x000fe4000f8208ff */
[----:B------:R-:W-:Y:S02]  /*29c0*/  IADD3 R0, P4, R107, R18, RZ ;  /* 0x000000126b007210 */ /* 0x000fe40007f9e0ff */
[----:B------:R-:W-:-:S02]  /*29d0*/  LEA.HI.X R21, R22, R3, R23, 0x1, P2 ;  /* 0x0000000316157211 */ /* 0x000fc400010f0c17 */
[----:B------:R-:W-:Y:S02]  /*29e0*/  @!P0 IADD3.X R33, R7, R17, R29, P3, !PT ;  /* 0x0000001107218210 */ /* 0x000fe40001ffe41d */
[----:B------:R-:W-:Y:S01]  /*29f0*/  @!P0 LEA.HI.X R3, R24, UR9, R27, 0x1, P1 ;  /* 0x0000000918038c11 */ /* 0x000fe200088f0c1b */
[----:B------:R-:W-:Y:S01]  /*2a00*/  ULDC.64 UR8, c[0x0][0x308] ;  /* 0x0000c20000087ab9 */ /* 0x000fe20000000a00 */
[----:B------:R-:W-:Y:S01]  /*2a10*/  IADD3.X R17, R108, R29, R19, P4, !PT ;  /* 0x0000001d6c117210 */ /* 0x000fe200027fe413 */
[----:B------:R-:W-:Y:S01]  /*2a20*/  LDS.U16 R24, [R91] ;  /* 0x000000005b187984 */ /* 0x000fe20000000400 */
[----:B------:R-:W-:Y:S02]  /*2a30*/  LEA R23, P1, R6, UR8, 0x1 ;  /* 0x0000000806177c11 */ /* 0x000fe4000f8208ff */
[----:B------:R-:W-:Y:S01]  /*2a40*/  ISETP.GE.AND P6, PT, R74, R83, PT ;  /* 0x000000534a00720c */ /* 0x000fe20003fc6270 */
[----:B------:R-:W-:Y:S01]  /*2a50*/  LDS.U16 R27, [R91+0x6] ;  /* 0x000006005b1b7984 */ /* 0x000fe20000000400 */
[----:B------:R-:W-:-:S02]  /*2a60*/  LEA.HI.X R18, R6, UR9, R7, 0x1, P1 ;  /* 0x0000000906127c11 */ /* 0x000fc400088f0c07 */
[----:B------:R-:W-:Y:S01]  /*2a70*/  LEA R22, P2, R0, R23, 0x1 ;  /* 0x0000001700167211 */ /* 0x000fe200078408ff */
[----:B------:R-:W-:Y:S01]  /*2a80*/  LDS.U16 R29, [R91+0xa] ;  /* 0x00000a005b1d7984 */ /* 0x000fe20000000400 */
[----:B------:R-:W-:Y:S02]  /*2a90*/  @!P0 LEA R16, P1, R32, UR8, 0x1 ;  /* 0x0000000820108c11 */ /* 0x000fe4000f8208ff */
[----:B------:R-:W-:Y:S02]  /*2aa0*/  LEA.HI.X R23, R0, R18, R17, 0x1, P2 ;  /* 0x0000001200177211 */ /* 0x000fe400010f0c11 */
[--C-:B------:R-:W-:Y:S01]  /*2ab0*/  @!P0 LEA.HI.X R17, R32, UR9, R33.reuse, 0x1, P1 ;  /* 0x0000000920118c11 */ /* 0x100fe200088f0c21 */
[----:B------:R-:W-:Y:S01]  /*2ac0*/  BAR.SYNC.DEFER_BLOCKING 0x0 ;  /* 0x0000000000007b1d */ /* 0x000fe20000010000 */
[----:B------:R-:W-:Y:S02]  /*2ad0*/  PRMT R33, RZ, 0x7610, R33 ;  /* 0x00007610ff217816 */ /* 0x000fe40000000021 */
[----:B------:R-:W-:-:S02]  /*2ae0*/  ISETP.GE.AND P1, PT, R75, R83, PT ;  /* 0x000000534b00720c */ /* 0x000fc40003f26270 */
[----:B------:R-:W-:Y:S02]  /*2af0*/  PRMT R19, RZ, 0x7610, R19 ;  /* 0x00007610ff137816 */ /* 0x000fe40000000013 */
[-C--:B------:R-:W-:Y:S02]  /*2b00*/  ISETP.GE.AND P2, PT, R76, R83.reuse, PT ;  /* 0x000000534c00720c */ /* 0x080fe40003f46270 */
[-C--:B------:R-:W-:Y:S02]  /*2b10*/  ISETP.GE.AND P3, PT, R77, R83.reuse, PT ;  /* 0x000000534d00720c */ /* 0x080fe40003f66270 */
[-C--:B------:R-:W-:Y:S02]  /*2b20*/  ISETP.GE.AND P4, PT, R78, R83.reuse, PT ;  /* 0x000000534e00720c */ /* 0x080fe40003f86270 */
[----:B------:R-:W-:Y:S02]  /*2b30*/  ISETP.GE.AND P5, PT, R79, R83, PT ;  /* 0x000000534f00720c */ /* 0x000fe40003fa6270 */
[----:B------:R-:W-:-:S02]  /*2b40*/  PRMT R0, RZ, 0x7610, R0 ;  /* 0x00007610ff007816 */ /* 0x000fc40000000000 */
[----:B------:R-:W-:Y:S01]  /*2b50*/  PRMT R35, RZ, 0x7610, R35 ;  /* 0x00007610ff237816 */ /* 0x000fe20000000023 */
[----:B------:R-:W2:Y:S01]  /*2b60*/  @!P6 LDG.E.U16 R33, desc[UR12][R20.64+-0x1c0] ;  /* 0xfffe400c1421e981 */ /* 0x000ea2000c1e1500 */
[----:B------:R-:W-:-:S03]  /*2b70*/  ISETP.GE.AND P6, PT, R80, R83, PT ;  /* 0x000000535000720c */ /* 0x000fc60003fc6270 */
[----:B------:R0:W3:Y:S01]  /*2b80*/  @!P0 LDG.E.U16 R19, desc[UR12][R2.64] ;  /* 0x0000000c02138981 */ /* 0x0000e2000c1e1500 */
[----:B------:R-:W-:Y:S02]  /*2b90*/  PRMT R18, RZ, 0x7610, R18 ;  /* 0x00007610ff127816 */ /* 0x000fe40000000012 */
[----:B------:R-:W-:Y:S01]  /*2ba0*/  PRMT R37, RZ, 0x7610, R37 ;  /* 0x00007610ff257816 */ /* 0x000fe20000000025 */
[----:B------:R-:W4:Y:S04]  /*2bb0*/  @!P1 LDG.E.U16 R0, desc[UR12][R20.64+-0x180] ;  /* 0xfffe800c14009981 */ /* 0x000f28000c1e1500 */
[----:B------:R-:W5:Y:S01]  /*2bc0*/  @!P4 LDG.E.U16 R35, desc[UR12][R20.64+-0xc0] ;  /* 0xffff400c1423c981 */ /* 0x000f62000c1e1500 */
[----:B0-----:R-:W-:Y:S02]  /*2bd0*/  PRMT R3, RZ, 0x7610, R3 ;  /* 0x00007610ff037816 */ /* 0x001fe40000000003 */
[----:B------:R-:W-:Y:S01]  /*2be0*/  PRMT R2, RZ, 0x7610, R2 ;  /* 0x00007610ff027816 */ /* 0x000fe20000000002 */
        /* <DEDUP_REMOVED lines=18> */
[----:B------:R0:W-:Y:S01]  /*2d10*/  STS.U16 [R90+0x1c0], R37 ;  /* 0x0001c0255a007388 */ /* 0x0001e20000000400 */
[----:B------:R-:W-:-:S03]  /*2d20*/  NOP ;  /* 0x0000000000007918 */ /* 0x000fc60000000000 */
[----:B------:R-:W-:Y:S04]  /*2d30*/  LDS.U16 R20, [R91] ;  /* 0x000000005b147984 */ /* 0x000fe80000000400 */
[----:B------:R-:W1:Y:S04]  /*2d40*/  LDS.U16 R19, [R91+0x2] ;  /* 0x000002005b137984 */ /* 0x000e680000000400 */
[----:B------:R-:W-:Y:S04]  /*2d50*/  LDS.U16 R21, [R91+0x4] ;  /* 0x000004005b157984 */ /* 0x000fe80000000400 */
[----:B------:R-:W-:Y:S04]  /*2d60*/  LDS.U16 R32, [R91+0x6] ;  /* 0x000006005b207984 */ /* 0x000fe80000000400 */
[----:B------:R-:W-:Y:S04]  /*2d70*/  LDS.U16 R33, [R91+0x8] ;  /* 0x000008005b217984 */ /* 0x000fe80000000400 */
[----:B------:R-:W-:Y:S04]  /*2d80*/  LDS.U16 R34, [R91+0xa] ;  /* 0x00000a005b227984 */ /* 0x000fe80000000400 */
[----:B------:R-:W2:Y:S04]  /*2d90*/  LDS.U16 R35, [R91+0xc] ;  /* 0x00000c005b237984 */ /* 0x000ea80000000400 */
[----:B------:R-:W3:Y:S01]  /*2da0*/  LDS.U16 R36, [R91+0xe] ;  /* 0x00000e005b247984 */ /* 0x000ee20000000400 */
[----:B------:R-:W-:Y:S01]  /*2db0*/  BAR.SYNC.DEFER_BLOCKING 0x0 ;  /* 0x0000000000007b1d */ /* 0x000fe20000010000 */
[----:B0-----:R-:W-:-:S05]  /*2dc0*/  PRMT R37, RZ, 0x7610, R37 ;  /* 0x00007610ff257816 */ /* 0x001fca0000000025 */
[----:B------:R0:W4:Y:S01]  /*2dd0*/  @!P0 LDG.E.U16 R39, desc[UR12][R16.64] ;  /* 0x0000000c10278981 */ /* 0x000122000c1e1500 */
[----:B------:R-:W-:-:S03]  /*2de0*/  ISETP.GE.AND P0, PT, R74, R83, PT ;  /* 0x000000534a00720c */ /* 0x000fc60003f06270 */
[----:B------:R-:W5:Y:S04]  /*2df0*/  @!P1 LDG.E.U16 R38, desc[UR12][R22.64+-0x180] ;  /* 0xfffe800c16269981 */ /* 0x000f68000c1e1500 */
[----:B------:R-:W5:Y:S04]  /*2e00*/  @!P2 LDG.E.U16 R41, desc[UR12][R22.64+-0x140] ;  /* 0xfffec00c1629a981 */ /* 0x000f68000c1e1500 */
[----:B------:R-:W5:Y:S04]  /*2e10*/  @!P3 LDG.E.U16 R40, desc[UR12][R22.64+-0x100] ;  /* 0xffff000c1628b981 */ /* 0x000f68000c1e1500 */
[----:B------:R-:W5:Y:S04]  /*2e20*/  @!P0 LDG.E.U16 R37, desc[UR12][R22.64+-0x1c0] ;  /* 0xfffe400c16258981 */ /* 0x000f68000c1e1500 */
[----:B------:R-:W5:Y:S04]  /*2e30*/  @!P4 LDG.E.U16 R43, desc[UR12][R22.64+-0xc0] ;  /* 0xffff400c162bc981 */ /* 0x000f68000c1e1500 */
[----:B------:R-:W5:Y:S04]  /*2e40*/  @!P5 LDG.E.U16 R42, desc[UR12][R22.64+-0x80] ;  /* 0xffff800c162ad981 */ /* 0x000f68000c1e1500 */
[----:B------:R3:W5:Y:S01]  /*2e50*/  @!P6 LDG.E.U16 R45, desc[UR12][R22.64+-0x40] ;  /* 0xffffc00c162de981 */ /* 0x000762000c1e1500 */
[----:B-1----:R-:W-:Y:S01]  /*2e60*/  SHF.L.U32 R2, R19, 0x10, RZ ;  /* 0x0000001013027819 */ /* 0x002fe200000006ff */
[----:B--2---:R-:W-:Y:S01]  /*2e70*/  IMAD.U32 R111, R35, 0x10000, RZ ;  /* 0x00010000236f7824 */ /* 0x004fe200078e00ff */
[----:B------:R-:W-:-:S03]  /*2e80*/  SHF.L.U32 R0, R20, 0x10, RZ ;  /* 0x0000001014007819 */ /* 0x000fc600000006ff */
[----:B0-----:R-:W-:Y:S01]  /*2e90*/  FMUL.FTZ R17, R2, -1.4426950216293334961 ;  /* 0xbfb8aa3b02117820 */ /* 0x001fe20000410000 */
[----:B------:R-:W-:Y:S02]  /*2ea0*/  IMAD.U32 R3, R21, 0x10000, RZ ;  /* 0x0001000015037824 */ /* 0x000fe400078e00ff */
[----:B------:R-:W-:Y:S01]  /*2eb0*/  FMUL.FTZ R16, R0, -1.4426950216293334961 ;  /* 0xbfb8aa3b00107820 */ /* 0x000fe20000410000 */
[----:B------:R0:W1:Y:S01]  /*2ec0*/  MUFU.EX2 R21, R17 ;  /* 0x0000001100157308 */ /* 0x0000620000000800 */
[----:B------:R-:W-:Y:S01]  /*2ed0*/  SHF.L.U32 R20, R34, 0x10, RZ ;  /* 0x0000001022147819 */ /* 0x000fe200000006ff */
[----:B0-----:R-:W-:-:S06]  /*2ee0*/  FMUL.FTZ R17, R111, -1.4426950216293334961 ;  /* 0xbfb8aa3b6f117820 */ /* 0x001fcc0000410000 */
[----:B------:R0:W-:Y:S08]  /*2ef0*/  MUFU.EX2 R44, R16 ;  /* 0x00000010002c7308 */ /* 0x0001f00000000800 */
[----:B------:R-:W-:Y:S01]  /*2f00*/  MUFU.EX2 R109, R17 ;  /* 0x00000011006d7308 */ /* 0x000fe20000000800 */
[----:B0-----:R-:W-:Y:S01]  /*2f10*/  FMUL.FTZ R16, R20, -1.4426950216293334961 ;  /* 0xbfb8aa3b14107820 */ /* 0x001fe20000410000 */
[----:B------:R-:W-:-:S02]  /*2f20*/  SHF.L.U32 R19, R33, 0x10, RZ ;  /* 0x0000001021137819 */ /* 0x000fc400000006ff */
[----:B------:R-:W-:-:S04]  /*2f30*/  SHF.L.U32 R18, R32, 0x10, RZ ;  /* 0x0000001020127819 */ /* 0x000fc800000006ff */
[----:B------:R-:W-:Y:S01]  /*2f40*/  MUFU.EX2 R47, R16 ;  /* 0x00000010002f7308 */ /* 0x000fe20000000800 */
[----:B---3--:R-:W-:Y:S01]  /*2f50*/  FMUL.FTZ R23, R19, -1.4426950216293334961 ;  /* 0xbfb8aa3b13177820 */ /* 0x008fe20000410000 */
[----:B------:R-:W-:Y:S01]  /*2f60*/  FMUL.FTZ R22, R18, -1.4426950216293334961 ;  /* 0xbfb8aa3b12167820 */ /* 0x000fe20000410000 */
[----:B-1----:R-:W-:-:S05]  /*2f70*/  FADD.FTZ R21, R21, 1 ;  /* 0x3f80000015157421 */ /* 0x002fca0000010000 */
[----:B------:R-:W0:Y:S01]  /*2f80*/  MUFU.EX2 R23, R23 ;  /* 0x0000001700177308 */ /* 0x000e220000000800 */
[----:B------:R-:W-:-:S07]  /*2f90*/  SHF.L.U32 R113, R36, 0x10, RZ ;  /* 0x0000001024717819 */ /* 0x000fce00000006ff */
[----:B------:R-:W1:Y:S01]  /*2fa0*/  MUFU.EX2 R22, R22 ;  /* 0x0000001600167308 */ /* 0x000e620000000800 */
[----:B------:R-:W-:Y:S01]  /*2fb0*/  FMUL.FTZ R32, R113, -1.4426950216293334961 ;  /* 0xbfb8aa3b71207820 */ /* 0x000fe20000410000 */
[----:B------:R-:W-:-:S06]  /*2fc0*/  FMUL.FTZ R46, R3, -1.4426950216293334961 ;  /* 0xbfb8aa3b032e7820 */ /* 0x000fcc0000410000 */
[----:B------:R-:W-:Y:S01]  /*2fd0*/  MUFU.EX2 R114, R32 ;  /* 0x0000002000727308 */ /* 0x000fe20000000800 */
[----:B0-----:R-:W-:Y:S01]  /*2fe0*/  FADD.FTZ R36, R23, 1 ;  /* 0x3f80000017247421 */ /* 0x001fe20000010000 */
[----:B-1----:R-:W-:-:S06]  /*2ff0*/  FADD.FTZ R34, R22, 1 ;  /* 0x3f80000016227421 */ /* 0x002fcc0000010000 */
[----:B------:R-:W0:Y:S01]  /*3000*/  MUFU.EX2 R46, R46 ;  /* 0x0000002e002e7308 */ /* 0x000e220000000800 */
[----:B------:R-:W-:Y:S01]  /*3010*/  FADD.FTZ R47, R47, 1 ;  /* 0x3f8000002f2f7421 */ /* 0x000fe20000010000 */
[----:B------:R-:W-:Y:S01]  /*3020*/  FADD.FTZ R44, R44, 1 ;  /* 0x3f8000002c2c7421 */ /* 0x000fe20000010000 */
[----:B------:R-:W-:-:S05]  /*3030*/  SHF.L.U32 R110, R25, 0x10, RZ ;  /* 0x00000010196e7819 */ /* 0x000fca00000006ff */
[----:B------:R-:W-:Y:S08]  /*3040*/  MUFU.RCP R47, R47 ;  /* 0x0000002f002f7308 */ /* 0x000ff00000001000 */
[----:B------:R-:W1:Y:S01]  /*3050*/  MUFU.RCP R35, R44 ;  /* 0x0000002c00237308 */ /* 0x000e620000001000 */
[----:B0-----:R-:W-:Y:S01]  /*3060*/  FADD.FTZ R46, R46, 1 ;  /* 0x3f8000002e2e7421 */ /* 0x001fe20000010000 */
[----:B------:R-:W-:-:S06]  /*3070*/  FADD.FTZ R109, R109, 1 ;  /* 0x3f8000006d6d7421 */ /* 0x000fcc0000010000 */
[----:B------:R-:W0:Y:S01]  /*3080*/  MUFU.RCP R46, R46 ;  /* 0x0000002e002e7308 */ /* 0x000e220000001000 */
[----:B------:R-:W-:Y:S01]  /*3090*/  SHF.L.U32 R29, R29, 0x10, RZ ;  /* 0x000000101d1d7819 */ /* 0x000fe200000006ff */
[----:B------:R-:W-:Y:S01]  /*30a0*/  IMAD.U32 R28, R28, 0x10000, RZ ;  /* 0x000100001c1c7824 */ /* 0x000fe200078e00ff */
[----:B------:R-:W-:-:S05]  /*30b0*/  SHF.L.U32 R112, R26, 0x10, RZ ;  /* 0x000000101a707819 */ /* 0x000fca00000006ff */
[----:B------:R-:W-:Y:S01]  /*30c0*/  MUFU.RCP R118, R109 ;  /* 0x0000006d00767308 */ /* 0x000fe20000001000 */
[----:B-1----:R-:W-:-:S04]  /*30d0*/  FADD.FTZ R25, -R35, 1 ;  /* 0x3f80000023197421 */ /* 0x002fc80000010100 */
[----:B------:R-:W-:Y:S01]  /*30e0*/  FFMA.FTZ R25, R0, R25, 1 ;  /* 0x3f80000000197423 */ /* 0x000fe20000010019 */
[----:B------:R-:W1:Y:S01]  /*30f0*/  S2UR UR6, SR_CgaCtaId ;  /* 0x00000000000679c3 */ /* 0x000e620000008800 */
[----:B0-----:R-:W-:Y:S01]  /*3100*/  FADD.FTZ R26, -R46, 1 ;  /* 0x3f8000002e1a7421 */ /* 0x001fe20000010100 */
[----:B------:R-:W-:Y:S01]  /*3110*/  SHF.L.U32 R30, R30, 0x10, RZ ;  /* 0x000000101e1e7819 */ /* 0x000fe200000006ff */
[----:B------:R-:W-:Y:S02]  /*3120*/  IMAD.U32 R31, R31, 0x10000, RZ ;  /* 0x000100001f1f7824 */ /* 0x000fe400078e00ff */
[----:B------:R-:W-:Y:S01]  /*3130*/  FFMA.FTZ R26, R3, R26, 1 ;  /* 0x3f800000031a7423 */ /* 0x000fe2000001001a */
[----:B------:R-:W-:Y:S01]  /*3140*/  ISETP.NE.AND P6, PT, R56, RZ, PT ;  /* 0x000000ff3800720c */ /* 0x000fe20003fc5270 */
[----:B------:R-:W-:Y:S02]  /*3150*/  UMOV UR5, 0x400 ;  /* 0x0000040000057882 */ /* 0x000fe40000000000 */
[----:B-1----:R-:W-:Y:S01]  /*3160*/  ULEA UR5, UR6, UR5, 0x18 ;  /* 0x0000000506057291 */ /* 0x002fe2000f8ec03f */
[----:B----4-:R-:W-:Y:S04]  /*3170*/  STS.U16 [R82], R39 ;  /* 0x0000002752007388 */ /* 0x010fe80000000400 */
[----:B-----5:R0:W-:Y:S04]  /*3180*/  STS.U16 [R84+0x40], R37 ;  /* 0x0000402554007388 */ /* 0x0201e80000000400 */
        /* <DEDUP_REMOVED lines=8> */
[----:B------:R-:W3:Y:S01]  /*3210*/  LDS.U16 R16, [R91] ;  /* 0x000000005b107984 */ /* 0x000ee20000000400 */
[----:B0-----:R-:W0:Y:S03]  /*3220*/  MUFU.RCP R37, R21 ;  /* 0x0000001500257308 */ /* 0x001e260000001000 */
[----:B------:R-:W4:Y:S04]  /*3230*/  LDS.U16 R33, [R91+0xa] ;  /* 0x00000a005b217984 */ /* 0x000f280000000400 */
[----:B------:R-:W5:Y:S01]  /*3240*/  LDS.U16 R32, [R91+0x8] ;  /* 0x000008005b207984 */ /* 0x000f620000000400 */
[----:B-1----:R2:W1:Y:S03]  /*3250*/  MUFU.RCP R42, R36 ;  /* 0x00000024002a7308 */ /* 0x0024660000001000 */
[----:B------:R-:W5:Y:S04]  /*3260*/  LDS.U16 R22, [R91+0x4] ;  /* 0x000004005b167984 */ /* 0x000f680000000400 */
[----:B------:R-:W5:Y:S01]  /*3270*/  LDS.U16 R23, [R91+0x6] ;  /* 0x000006005b177984 */ /* 0x000f620000000400 */
[----:B------:R3:W5:Y:S01]  /*3280*/  MUFU.RCP R41, R34 ;  /* 0x0000002200297308 */ /* 0x0007620000001000 */
[----:B--2---:R-:W-:Y:S01]  /*3290*/  SHF.L.U32 R36, R17, 0x10, RZ ;  /* 0x0000001011247819 */ /* 0x004fe200000006ff */
[----:B0-----:R-:W-:Y:S01]  /*32a0*/  FADD.FTZ R17, -R37, 1 ;  /* 0x3f80000025117421 */ /* 0x001fe20000010100 */
[----:B---3--:R-:W-:-:S03]  /*32b0*/  IMAD.U32 R34, R16, 0x10000, RZ ;  /* 0x0001000010227824 */ /* 0x008fc600078e00ff */
[----:B------:R-:W-:Y:S01]  /*32c0*/  FFMA.FTZ R39, R2, R17, 1 ;  /* 0x3f80000002277423 */ /* 0x000fe20000010011 */
[----:B------:R-:W0:Y:S04]  /*32d0*/  LDS.U16 R16, [R91+0xc] ;  /* 0x00000c005b107984 */ /* 0x000e280000000400 */
[----:B------:R-:W2:Y:S01]  /*32e0*/  LDS.U16 R17, [R91+0xe] ;  /* 0x00000e005b117984 */ /* 0x000ea20000000400 */
[----:B------:R-:W-:Y:S01]  /*32f0*/  FMUL.FTZ R38, R110, R36 ;  /* 0x000000246e267220 */ /* 0x000fe20000410000 */
[----:B------:R-:W-:-:S03]  /*3300*/  SHF.L.U32 R21, R24, 0x10, RZ ;  /* 0x0000001018157819 */ /* 0x000fc600000006ff */
[----:B------:R-:W-:Y:S01]  /*3310*/  FMUL.FTZ R38, R37, R38 ;  /* 0x0000002625267220 */ /* 0x000fe20000410000 */
[----:B------:R-:W-:Y:S01]  /*3320*/  FADD.FTZ R43, R114, 1 ;  /* 0x3f800000722b7421 */ /* 0x000fe20000010000 */
[----:B------:R-:W-:Y:S01]  /*3330*/  SHF.L.U32 R114, R27, 0x10, RZ ;  /* 0x000000101b727819 */ /* 0x000fe200000006ff */
[----:B------:R-:W-:Y:S01]  /*3340*/  FADD.FTZ R27, -R47, 1 ;  /* 0x3f8000002f1b7421 */ /* 0x000fe20000010100 */
[----:B------:R-:W-:Y:S01]  /*3350*/  FMUL.FTZ R39, R38, R39 ;  /* 0x0000002726277220 */ /* 0x000fe20000410000 */
[----:B-1----:R-:W-:Y:S01]  /*3360*/  FADD.FTZ R38, -R42, 1 ;  /* 0x3f8000002a267421 */ /* 0x002fe20000010100 */
[----:B----4-:R-:W-:Y:S01]  /*3370*/  SHF.L.U32 R33, R33, 0x10, RZ ;  /* 0x0000001021217819 */ /* 0x010fe200000006ff */
[----:B------:R-:W-:Y:S01]  /*3380*/  FMUL.FTZ R24, R21, R34 ;  /* 0x0000002215187220 */ /* 0x000fe20000410000 */
[----:B-----5:R-:W-:Y:S01]  /*3390*/  IMAD.U32 R32, R32, 0x10000, RZ ;  /* 0x0001000020207824 */ /* 0x020fe200078e00ff */
[----:B------:R1:W3:Y:S01]  /*33a0*/  MUFU.RCP R120, R43 ;  /* 0x0000002b00787308 */ /* 0x0002e20000001000 */
[----:B------:R-:W-:Y:S01]  /*33b0*/  FFMA.FTZ R44, R19, R38, 1 ;  /* 0x3f800000132c7423 */ /* 0x000fe20000010026 */
[----:B------:R-:W-:Y:S01]  /*33c0*/  FMUL.FTZ R24, R35, R24 ;  /* 0x0000001823187220 */ /* 0x000fe20000410000 */
[----:B------:R-:W-:Y:S01]  /*33d0*/  SHF.L.U32 R38, R22, 0x10, RZ ;  /* 0x0000001016267819 */ /* 0x000fe200000006ff */
[----:B------:R-:W-:Y:S01]  /*33e0*/  FMUL.FTZ R116, R29, R33 ;  /* 0x000000211d747220 */ /* 0x000fe20000410000 */
[----:B------:R-:W-:Y:S01]  /*33f0*/  SHF.L.U32 R40, R23, 0x10, RZ ;  /* 0x0000001017287819 */ /* 0x000fe200000006ff */
[----:B-1----:R-:W-:Y:S01]  /*3400*/  FFMA.FTZ R43, R20, R27, 1 ;  /* 0x3f800000142b7423 */ /* 0x002fe2000001001b */
        /* <DEDUP_REMOVED lines=12> */
[----:B0-----:R-:W-:-:S02]  /*34d0*/  SHF.L.U32 R43, R16, 0x10, RZ ;  /* 0x00000010102b7819 */ /* 0x001fc400000006ff */
[----:B--2---:R-:W-:Y:S01]  /*34e0*/  SHF.L.U32 R44, R17, 0x10, RZ ;  /* 0x00000010112c7819 */ /* 0x004fe200000006ff */
[----:B------:R-:W-:Y:S01]  /*34f0*/  FMUL.FTZ R23, R23, R26 ;  /* 0x0000001a17177220 */ /* 0x000fe20000410000 */
[----:B------:R-:W-:Y:S01]  /*3500*/  FMUL.FTZ R22, R22, R25 ;  /* 0x0000001916167220 */ /* 0x000fe20000410000 */
[----:B------:R-:W-:Y:S01]  /*3510*/  FADD.FTZ R16, -R118, 1 ;  /* 0x3f80000076107421 */ /* 0x000fe20000010100 */
[----:B------:R-:W-:Y:S01]  /*3520*/  FMUL.FTZ R17, R30, R43 ;  /* 0x0000002b1e117220 */ /* 0x000fe20000410000 */
[----:B---3--:R-:W-:Y:S01]  /*3530*/  FADD.FTZ R26, -R120, 1 ;  /* 0x3f800000781a7421 */ /* 0x008fe20000010100 */
        /* <DEDUP_REMOVED lines=26> */
[----:B------:R-:W-:Y:S01]  /*36e0*/  MOV R109, UR5 ;  /* 0x00000005006d7c02 */ /* 0x000fe20008000f00 */
        /* <DEDUP_REMOVED lines=32> */
.L_x_8984:
[----:B------:R-:W-:Y:S05]  /*38f0*/  BSYNC B0 ;  /* 0x0000000000007941 */ /* 0x000fea0003800000 */
.L_x_8983:
        /* <DEDUP_REMOVED lines=63> */
[----:B0-----:R-:W-:Y:S01]  /*3cf0*/  PRMT R22, R2, 0x7632, R22 ;  /* 0x0000763202167816 */ /* 0x001fe20000000016 */
        /* <DEDUP_REMOVED lines=21> */
[----:B------:R-:W-:Y:S03]  /*3e50*/  @!P6 STS [R109+0x210], R83 ;  /* 0x000210536d00e388 */ /* 0x000fe60000000800 */
[----:B------:R-:W-:Y:S01]  /*3e60*/  IMAD.IADD R41, R3, 0x1, R21 ;  /* 0x0000000103297824 */ /* 0x000fe200078e0215 */
[----:B------:R-:W-:Y:S06]  /*3e70*/  BAR.SYNC.DEFER_BLOCKING 0x0 ;  /* 0x0000000000007b1d */ /* 0x000fec0000010000 */
[----:B------:R-:W0:Y:S02]  /*3e80*/  LDS R39, [R109+0x210] ;  /* 0x000210006d277984 */ /* 0x000e240000000800 */
[----:B0-----:R-:W-:-:S13]  /*3e90*/  ISETP.GE.AND P0, PT, R6, R39, PT ;  /* 0x000000270600720c */ /* 0x001fda0003f06270 */
[----:B------:R-:W-:Y:S05]  /*3ea0*/  @P0 BRA `(.L_x_8987) ;  /* 0x0000000000300947 */ /* 0x000fea0003800000 */
[----:B------:R-:W-:Y:S01]  /*3eb0*/  MOV R18, R16 ;  /* 0x0000001000127202 */ /* 0x000fe20000000f00 */
[----:B------:R-:W-:Y:S01]  /*3ec0*/  ULDC.64 UR10, c[0x0][0x2c8] ;  /* 0x0000b200000a7ab9 */ /* 0x000fe20000000a00 */
[----:B------:R-:W-:Y:S01]  /*3ed0*/  MOV R19, R17 ;  /* 0x0000001100137202 */ /* 0x000fe20000000f00 */
[----:B------:R-:W-:Y:S02]  /*3ee0*/  IMAD R43, R49, UR10, RZ ;  /* 0x0000000a312b7c24 */ /* 0x000fe4000f8e02ff */
[----:B------:R-:W-:-:S04]  /*3ef0*/  IMAD.WIDE.U32 R18, R20, UR14, R18 ;  /* 0x0000000e14127c25 */ /* 0x000fc8000f8e0012 */
[----:B------:R-:W-:Y:S01]  /*3f00*/  IMAD R43, R48, UR11, R43 ;  /* 0x0000000b302b7c24 */ /* 0x000fe2000f8e022b */
[----:B------:R-:W-:-:S03]  /*3f10*/  IADD3 R19, R21, R19, RZ ;  /* 0x0000001315137210 */ /* 0x000fc60007ffe0ff */
[----:B------:R-:W-:-:S04]  /*3f20*/  IMAD.WIDE.U32 R18, R48, UR10, R18 ;  /* 0x0000000a30127c25 */ /* 0x000fc8000f8e0012 */
[----:B------:R-:W-:Y:S01]  /*3f30*/  IMAD.IADD R19, R19, 0x1, R43 ;  /* 0x0000000113137824 */ /* 0x000fe200078e022b */
[----:B------:R-:W-:-:S04]  /*3f40*/  LEA R20, P0, R18, UR8, 0x1 ;  /* 0x0000000812147c11 */ /* 0x000fc8000f8008ff */
[----:B------:R-:W-:-:S05]  /*3f50*/  LEA.HI.X R21, R18, UR9, R19, 0x1, P0 ;  /* 0x0000000912157c11 */ /* 0x000fca00080f0c13 */
[----:B------:R0:W-:Y:S04]  /*3f60*/  STG.E.U16 desc[UR12][R20.64], R23 ;  /* 0x0000001714007986 */ /* 0x0001e8000c10150c */
.L_x_8987:
[----:B------:R-:W-:Y:S05]  /*3f70*/  BSYNC B0 ;  /* 0x0000000000007941 */ /* 0x000fea0003800000 */
.L_x_8986:
        /* <DEDUP_REMOVED lines=25> */
.L_x_8985:
[----:B------:R-:W2:Y:S01]  /*4110*/  LDC R19, c[0x0][0x21c] ;  /* 0x00008700ff137b82 */ /* 0x000ea20000000800 */
[----:B-1----:R-:W-:Y:S01]  /*4120*/  SHF.L.U32 R2, R165, 0x10, RZ ;  /* 0x00000010a5027819 */ /* 0x002fe200000006ff */
[----:B------:R-:W-:Y:S01]  /*4130*/  HFMA2.MMA R111, -RZ, RZ, 0, 0 ;  /* 0x00000000ff6f7435 */ /* 0x000fe200000001ff */
[----:B------:R-:W-:Y:S01]  /*4140*/  SHF.L.U32 R3, R92, 0x10, RZ ;  /* 0x000000105c037819 */ /* 0x000fe200000006ff */
[----:B------:R-:W-:Y:S01]  /*4150*/  HFMA2.MMA R126, -RZ, RZ, 0, 0 ;  /* 0x00000000ff7e7435 */ /* 0x000fe200000001ff */
[----:B------:R-:W-:Y:S01]  /*4160*/  SHF.L.U32 R18, R94, 0x10, RZ ;  /* 0x000000105e127819 */ /* 0x000fe200000006ff */
[C---:B------:R-:W-:Y:S01]  /*4170*/  FFMA.FTZ R55, R0.reuse, R2, R55 ;  /* 0x0000000200377223 */ /* 0x040fe20000010037 */
[----:B------:R-:W-:Y:S01]  /*4180*/  IMAD.U32 R2, R93, 0x10000, RZ ;  /* 0x000100005d027824 */ /* 0x000fe200078e00ff */
[----:B------:R-:W-:Y:S01]  /*4190*/  HFMA2.MMA R128, -RZ, RZ, 0, 0 ;  /* 0x00000000ff807435 */ /* 0x000fe200000001ff */
[----:B0-----:R-:W-:Y:S01]  /*41a0*/  FMUL.FTZ R121, R0, R51 ;  /* 0x0000003300797220 */ /* 0x001fe20000410000 */
[----:B------:R-:W-:Y:S01]  /*41b0*/  FFMA.FTZ R3, R110, R3, R55 ;  /* 0x000000036e037223 */ /* 0x000fe20000010037 */
[----:B------:R-:W-:Y:S01]  /*41c0*/  SHF.L.U32 R55, R98, 0x10, RZ ;  /* 0x0000001062377819 */ /* 0x000fe200000006ff */
[-C--:B------:R-:W-:Y:S01]  /*41d0*/  FMUL.FTZ R130, R110, R51.reuse ;  /* 0x000000336e827220 */ /* 0x080fe20000410000 */
[CC--:B------:R-:W-:Y:S01]  /*41e0*/  FMUL.FTZ R123, R112.reuse, R51.reuse ;  /* 0x00000033707b7220 */ /* 0x0c0fe20000410000 */
[----:B------:R-:W-:Y:S01]  /*41f0*/  FFMA.FTZ R3, R112, R2, R3 ;  /* 0x0000000270037223 */ /* 0x000fe20000010003 */
[----:B------:R-:W-:Y:S01]  /*4200*/  SHF.L.U32 R2, R95, 0x10, RZ ;  /* 0x000000105f027819 */ /* 0x000fe200000006ff */
[-C--:B------:R-:W-:Y:S01]  /*4210*/  FMUL.FTZ R132, R114, R51.reuse ;  /* 0x0000003372847220 */ /* 0x080fe20000410000 */
[-C--:B------:R-:W-:Y:S01]  /*4220*/  FMUL.FTZ R125, R116, R51.reuse ;  /* 0x00000033747d7220 */ /* 0x080fe20000410000 */
[----:B------:R-:W-:Y:S01]  /*4230*/  FFMA.FTZ R3, R114, R18, R3 ;  /* 0x0000001272037223 */ /* 0x000fe20000010003 */
[----:B------:R-:W-:Y:S01]  /*4240*/  SHF.L.U32 R18, R96, 0x10, RZ ;  /* 0x0000001060127819 */ /* 0x000fe200000006ff */
[-C--:B------:R-:W-:Y:S01]  /*4250*/  FMUL.FTZ R134, R118, R51.reuse ;  /* 0x0000003376867220 */ /* 0x080fe20000410000 */
[-C--:B------:R-:W-:Y:S01]  /*4260*/  FMUL.FTZ R127, R120, R51.reuse ;  /* 0x00000033787f7220 */ /* 0x080fe20000410000 */
[----:B------:R-:W-:Y:S01]  /*4270*/  FFMA.FTZ R3, R116, R2, R3 ;  /* 0x0000000274037223 */ /* 0x000fe20000010003 */
[----:B------:R-:W-:Y:S01]  /*4280*/  IMAD.U32 R2, R97, 0x10000, RZ ;  /* 0x0001000061027824 */ /* 0x000fe200078e00ff */
[----:B--2---:R-:W-:Y:S01]  /*4290*/  ISETP.GE.AND P0, PT, R19, 0x1, PT ;  /* 0x000000011300780c */ /* 0x004fe20003f06270 */
        /* <DEDUP_REMOVED lines=11> */
[----:B------:R-:W0:Y:S01]  /*4350*/  LDC.64 R20, c[0x0][0x368] ;  /* 0x0000da00ff147b82 */ /* 0x000e220000000a00 */
[----:B------:R-:W-:Y:S01]  /*4360*/  MOV R2, R56 ;  /* 0x0000003800027202 */ /* 0x000fe20000000f00 */
[----:B------:R-:W-:Y:S01]  /*4370*/  ULDC.64 UR6, c[0x0][0x370] ;  /* 0x0000dc0000067ab9 */ /* 0x000fe20000000a00 */
[----:B------:R-:W-:Y:S01]  /*4380*/  MOV R3, RZ ;  /* 0x000000ff00037202 */ /* 0x000fe20000000f00 */
[----:B------:R-:W-:Y:S01]  /*4390*/  ULDC.64 UR8, c[0x0][0x248] ;  /* 0x0000920000087ab9 */ /* 0x000fe20000000a00 */
[----:B------:R-:W-:Y:S01]  /*43a0*/  IADD3 R129, R81, -0x1, RZ ;  /* 0xffffffff51817810 */ /* 0x000fe20007ffe0ff */
[----:B------:R-:W-:Y:S01]  /*43b0*/  IMAD.MOV.U32 R115, RZ, RZ, RZ ;  /* 0x000000ffff737224 */ /* 0x000fe200078e00ff */
[----:B------:R-:W-:Y:S01]  /*43c0*/  MOV R138, RZ ;  /* 0x000000ff008a7202 */ /* 0x000fe20000000f00 */
[----:B------:R-:W1:Y:S01]  /*43d0*/  LDC R140, c[0x0][0x224] ;  /* 0x00008900ff8c7b82 */ /* 0x000e620000000800 */
[----:B------:R-:W-:Y:S01]  /*43e0*/  MOV R111, RZ ;  /* 0x000000ff006f7202 */ /* 0x000fe20000000f00 */
[----:B------:R-:W-:Y:S01]  /*43f0*/  IMAD.MOV.U32 R113, RZ, RZ, RZ ;  /* 0x000000ffff717224 */ /* 0x000fe200078e00ff */
[----:B------:R-:W-:Y:S01]  /*4400*/  MOV R124, RZ ;  /* 0x000000ff007c7202 */ /* 0x000fe20000000f00 */
[----:B------:R-:W-:Y:S01]  /*4410*/  UMOV UR5, URZ ;  /* 0x0000003f00057c82 */ /* 0x000fe20008000000 */
[----:B------:R-:W-:Y:S01]  /*4420*/  MOV R126, RZ ;  /* 0x000000ff007e7202 */ /* 0x000fe20000000f00 */
[----:B------:R-:W-:Y:S01]  /*4430*/  ULDC UR22, c[0x0][0x224] ;  /* 0x0000890000167ab9 */ /* 0x000fe20000000800 */
[----:B------:R-:W-:Y:S01]  /*4440*/  MOV R119, RZ ;  /* 0x000000ff00777202 */ /* 0x000fe20000000f00 */
[----:B------:R-:W2:Y:S01]  /*4450*/  LDC.64 R38, c[0x0][0x380] ;  /* 0x0000e000ff267b82 */ /* 0x000ea20000000a00 */
[----:B------:R-:W-:Y:S01]  /*4460*/  MOV R128, RZ ;  /* 0x000000ff00807202 */ /* 0x000fe20000000f00 */
[----:B------:R-:W-:Y:S01]  /*4470*/  ULDC UR23, c[0x0][0x21c] ;  /* 0x0000870000177ab9 */ /* 0x000fe20000000800 */
[----:B------:R-:W-:Y:S01]  /*4480*/  MOV R117, RZ ;  /* 0x000000ff00757202 */ /* 0x000fe20000000f00 */
[----:B------:R-:W-:Y:S01]  /*4490*/  ULDC.64 UR18, c[0x0][0x380] ;  /* 0x0000e00000127ab9 */ /* 0x000fe20000000a00 */
[----:B------:R-:W-:Y:S01]  /*44a0*/  ULDC.64 UR24, c[0x0][0x3d0] ;  /* 0x0000f40000187ab9 */ /* 0x000fe20000000a00 */
[----:B------:R-:W-:Y:S01]  /*44b0*/  ULDC.64 UR10, c[0x0][0x250] ;  /* 0x00009400000a7ab9 */ /* 0x000fe20000000a00 */
[----:B------:R-:W-:Y:S01]  /*44c0*/  ULDC.64 UR16, c[0x0][0x270] ;  /* 0x00009c0000107ab9 */ /* 0x000fe20000000a00 */
[C---:B0-----:R-:W-:Y:S01]  /*44d0*/  IMAD R18, R20.reuse, UR15, RZ ;  /* 0x0000000f14127c24 */ /* 0x041fe2000f8e02ff */
[----:B------:R-:W0:Y:S01]  /*44e0*/  LDC.64 R40, c[0x0][0x2d0] ;  /* 0x0000b400ff287b82 */ /* 0x000e220000000a00 */
[----:B------:R-:W-:-:S04]  /*44f0*/  IMAD.WIDE.U32 R2, R20, UR14, R2 ;  /* 0x0000000e14027c25 */ /* 0x000fc8000f8e0002 */
[----:B------:R-:W-:Y:S02]  /*4500*/  IMAD R19, R21, UR14, R18 ;  /* 0x0000000e15137c24 */ /* 0x000fe4000f8e0212 */
[----:B------:R-:W-:Y:S01]  /*4510*/  IMAD R21, R53, UR6, RZ ;  /* 0x0000000635157c24 */ /* 0x000fe2000f8e02ff */
[----:B------:R-:W3:Y:S01]  /*4520*/  LDC.64 R42, c[0x0][0x2d8] ;  /* 0x0000b600ff2a7b82 */ /* 0x000ee20000000a00 */
[----:B------:R-:W-:Y:S02]  /*4530*/  IMAD.IADD R3, R3, 0x1, R19 ;  /* 0x0000000103037824 */ /* 0x000fe400078e0213 */
[C---:B------:R-:W-:Y:S02]  /*4540*/  IMAD R21, R52.reuse, UR7, R21 ;  /* 0x0000000734157c24 */ /* 0x040fe4000f8e0215 */
[----:B------:R-:W-:Y:S01]  /*4550*/  IMAD.WIDE.U32 R18, R52, UR6, R2 ;  /* 0x0000000634127c25 */ /* 0x000fe2000f8e0002 */
[----:B------:R-:W-:Y:S01]  /*4560*/  ULDC.64 UR6, c[0x0][0x3d0] ;  /* 0x0000f40000067ab9 */ /* 0x000fe20000000a00 */
[----:B------:R-:W-:-:S03]  /*4570*/  LEA.HI R3, R129, R129, RZ, 0x1 ;  /* 0x0000008181037211 */ /* 0x000fc600078f08ff */
[----:B------:R-:W-:Y:S02]  /*4580*/  IADD3 R19, R19, R21, RZ ;  /* 0x0000001513137210 */ /* 0x000fe40007ffe0ff */
[C---:B------:R-:W-:Y:S02]  /*4590*/  LEA R2, P0, R18.reuse, UR6, 0x2 ;  /* 0x0000000612027c11 */ /* 0x040fe4000f8010ff */
[----:B------:R-:W-:Y:S02]  /*45a0*/  LOP3.LUT R20, R3, 0xfffffe, RZ, 0xc0, !PT ;  /* 0x00fffffe03147812 */ /* 0x000fe400078ec0ff */
[----:B------:R-:W-:Y:S01]  /*45b0*/  LEA.HI.X R3, R18, UR7, R19, 0x2, P0 ;  /* 0x0000000712037c11 */ /* 0x000fe200080f1413 */
[----:B------:R-:W-:Y:S01]  /*45c0*/  ULDC.64 UR6, c[0x0][0x230] ;  /* 0x00008c0000067ab9 */ /* 0x000fe20000000a00 */
[----:B------:R-:W-:Y:S01]  /*45d0*/  IADD3 R18, P0, R14, R18, RZ ;  /* 0x000000120e127210 */ /* 0x000fe20007f1e0ff */
[----:B------:R-:W-:Y:S01]  /*45e0*/  IMAD R37, R49, UR6, RZ ;  /* 0x0000000631257c24 */ /* 0x000fe2000f8e02ff */
[----:B------:R-:W-:Y:S01]  /*45f0*/  IADD3 R129, R129, -R20, RZ ;  /* 0x8000001481817210 */ /* 0x000fe20007ffe0ff */
[----:B------:R-:W-:-:S04]  /*4600*/  IMAD.WIDE R2, R107, 0x4, R2 ;  /* 0x000000046b027825 */ /* 0x000fc800078e0202 */
[----:B------:R-:W-:Y:S01]  /*4610*/  IMAD.X R19, R15, 0x1, R19, P0 ;  /* 0x000000010f137824 */ /* 0x000fe200000e0613 */
[----:B------:R-:W-:Y:S01]  /*4620*/  IADD3 R20, P5, R2, -0x380, RZ ;  /* 0xfffffc8002147810 */ /* 0x000fe20007fbe0ff */
[----:B------:R-:W-:Y:S01]  /*4630*/  IMAD R133, R48, UR7, R37 ;  /* 0x0000000730857c24 */ /* 0x000fe2000f8e0225 */
[----:B------:R-:W-:Y:S01]  /*4640*/  IADD3 R22, P4, R2, -0x300, RZ ;  /* 0xfffffd0002167810 */ /* 0x000fe20007f9e0ff */
[----:B------:R-:W-:Y:S01]  /*4650*/  IMAD.WIDE.U32 R34, R48, UR6, RZ ;  /* 0x0000000630227c25 */ /* 0x000fe2000f8e00ff */
[----:B------:R-:W-:Y:S01]  /*4660*/  IADD3.X R21, R3, -0x1, RZ, P5, !PT ;  /* 0xffffffff03157810 */ /* 0x000fe20002ffe4ff */
[----:B------:R-:W-:Y:S01]  /*4670*/  UMOV UR6, URZ ;  /* 0x0000003f00067c82 */ /* 0x000fe20008000000 */
[----:B------:R-:W-:Y:S01]  /*4680*/  IADD3 R24, P3, R2, -0x280, RZ ;  /* 0xfffffd8002187810 */ /* 0x000fe20007f7e0ff */
[----:B------:R-:W-:Y:S01]  /*4690*/  IMAD.WIDE.U32 R36, R48, UR8, RZ ;  /* 0x0000000830247c25 */ /* 0x000fe2000f8e00ff */
[C---:B------:R-:W-:Y:S01]  /*46a0*/  IADD3 R26, P2, R2.reuse, -0x200, RZ ;  /* 0xfffffe00021a7810 */ /* 0x040fe20007f5e0ff */
[----:B------:R-:W-:Y:S01]  /*46b0*/  ULDC UR7, c[0x0][0x218] ;  /* 0x0000860000077ab9 */ /* 0x000fe20000000800 */
        /* <DEDUP_REMOVED lines=10> */
[----:B------:R-:W-:Y:S02]  /*4760*/  ISETP.GE.AND P0, PT, R6, R83, PT ;  /* 0x000000530600720c */ /* 0x000fe40003f06270 */
[----:B------:R-:W-:Y:S01]  /*4770*/  IADD3 R133, R35, R133, RZ ;  /* 0x0000008523857210 */ /* 0x000fe20007ffe0ff */
[----:B------:R-:W-:Y:S01]  /*4780*/  IMAD R3, R48, UR9, R3 ;  /* 0x0000000930037c24 */ /* 0x000fe2000f8e0203 */
[----:B------:R-:W-:-:S04]  /*4790*/  ULDC.64 UR8, c[0x0][0x238] ;  /* 0x00008e0000087ab9 */ /* 0x000fc80000000a00 */
[----:B0123--:R-:W-:-:S07]  /*47a0*/  IADD3 R131, R37, R3, RZ ;  /* 0x0000000325837210 */ /* 0x00ffce0007ffe0ff */
.L_x_9009:
        /* <DEDUP_REMOVED lines=9> */
[----:B------:R-:W-:Y:S01]  /*4840*/  ISETP.GE.AND P3, PT, R77, R83, PT ;  /* 0x000000534d00720c */ /* 0x000fe20003f66270 */
[----:B------:R-:W-:Y:S01]  /*4850*/  IMAD.IADD R3, R47, 0x1, R3 ;  /* 0x000000012f037824 */ /* 0x000fe200078e0203 */
[----:B------:R-:W-:Y:S01]  /*4860*/  MOV R47, R133 ;  /* 0x00000085002f7202 */ /* 0x000fe20000000f00 */
[----:B------:R-:W-:-:S03]  /*4870*/  IMAD R45, R44, UR8, RZ ;  /* 0x000000082c2d7c24 */ /* 0x000fc6000f8e02ff */
[----:B------:R-:W-:Y:S02]  /*4880*/  LEA.HI.X R3, R46, R60, R3, 0x1, P2 ;  /* 0x0000003c2e037211 */ /* 0x000fe400010f0c03 */
[----:B------:R-:W-:Y:S02]  /*4890*/  MOV R46, R34 ;  /* 0x00000022002e7202 */ /* 0x000fe40000000f00 */
[----:B------:R-:W-:Y:S01]  /*48a0*/  PRMT R141, RZ, 0x7610, R141 ;  /* 0x00007610ff8d7816 */ /* 0x000fe2000000008d */
[C---:B------:R-:W-:Y:S01]  /*48b0*/  IMAD R45, R138.reuse, UR9, R45 ;  /* 0x000000098a2d7c24 */ /* 0x040fe2000f8e022d */
[----:B------:R-:W-:Y:S01]  /*48c0*/  PRMT R146, RZ, 0x7610, R146 ;  /* 0x00007610ff927816 */ /* 0x000fe20000000092 */
[----:B------:R-:W-:Y:S01]  /*48d0*/  IMAD.WIDE.U32 R46, R138, UR8, R46 ;  /* 0x000000088a2e7c25 */ /* 0x000fe2000f8e002e */
[-C--:B------:R-:W-:Y:S01]  /*48e0*/  ISETP.GE.AND P2, PT, R78, R83.reuse, PT ;  /* 0x000000534e00720c */ /* 0x080fe20003f46270 */
[----:B--2---:R-:W2:Y:S01]  /*48f0*/  @!P1 LDG.E.U16 R139, desc[UR12][R2.64+0x40] ;  /* 0x0000400c028b9981 */ /* 0x004ea2000c1e1500 */
[----:B------:R-:W-:-:S02]  /*4900*/  ISETP.GE.AND P1, PT, R79, R83, PT ;  /* 0x000000534f00720c */ /* 0x000fc40003f26270 */
[----:B------:R-:W-:Y:S01]  /*4910*/  IADD3 R45, R47, R45, RZ ;  /* 0x0000002d2f2d7210 */ /* 0x000fe20007ffe0ff */
[----:B---3--:R-:W3:Y:S01]  /*4920*/  @!P4 LDG.E.U16 R141, desc[UR12][R2.64+0xc0] ;  /* 0x0000c00c028dc981 */ /* 0x008ee2000c1e1500 */
[C---:B------:R-:W-:Y:S02]  /*4930*/  LEA R144, P4, R46.reuse, R40, 0x2 ;  /* 0x000000282e907211 */ /* 0x040fe400078810ff */
[----:B------:R-:W-:Y:S01]  /*4940*/  PRMT R137, RZ, 0x7610, R137 ;  /* 0x00007610ff897816 */ /* 0x000fe20000000089 */
[----:B----4-:R-:W4:Y:S01]  /*4950*/  @!P5 LDG.E.U16 R146, desc[UR12][R2.64+0x80] ;  /* 0x0000800c0292d981 */ /* 0x010f22000c1e1500 */
[----:B------:R-:W-:Y:S02]  /*4960*/  LEA.HI.X R145, R46, R41, R45, 0x2, P4 ;  /* 0x000000292e917211 */ /* 0x000fe400020f142d */
[----:B------:R-:W-:Y:S02]  /*4970*/  ISETP.GE.AND P5, PT, R80, R83, PT ;  /* 0x000000535000720c */ /* 0x000fe40003fa6270 */
[----:B------:R-:W-:Y:S01]  /*4980*/  PRMT R148, RZ, 0x7610, R148 ;  /* 0x00007610ff947816 */ /* 0x000fe20000000094 */
[----:B------:R-:W2:Y:S01]  /*4990*/  LDG.E R135, desc[UR12][R144.64] ;  /* 0x0000000c90877981 */ /* 0x000ea2000c1e1900 */
[----:B------:R-:W-:-:S02]  /*49a0*/  PRMT R149, RZ, 0x7610, R149 ;  /* 0x00007610ff957816 */ /* 0x000fc40000000095 */
[----:B------:R-:W-:Y:S01]  /*49b0*/  PRMT R152, RZ, 0x7610, R152 ;  /* 0x00007610ff987816 */ /* 0x000fe20000000098 */
[----:B------:R-:W3:Y:S01]  /*49c0*/  @!P0 LDG.E.U16 R137, desc[UR12][R2.64] ;  /* 0x0000000c02898981 */ /* 0x000ee2000c1e1500 */
[----:B------:R-:W-:-:S03]  /*49d0*/  PRMT R151, RZ, 0x7610, R151 ;  /* 0x00007610ff977816 */ /* 0x000fc60000000097 */
[----:B------:R-:W4:Y:S04]  /*49e0*/  @!P3 LDG.E.U16 R148, desc[UR12][R2.64+0x100] ;  /* 0x0001000c0294b981 */ /* 0x000f28000c1e1500 */
[----:B------:R-:W4:Y:S04]  /*49f0*/  @!P2 LDG.E.U16 R149, desc[UR12][R2.64+0x140] ;  /* 0x0001400c0295a981 */ /* 0x000f28000c1e1500 */
[----:B------:R-:W4:Y:S04]  /*4a00*/  @!P1 LDG.E.U16 R152, desc[UR12][R2.64+0x180] ;  /* 0x0001800c02989981 */ /* 0x000f28000c1e1500 */
[----:B------:R0:W4:Y:S01]  /*4a10*/  @!P5 LDG.E.U16 R151, desc[UR12][R2.64+0x1c0] ;  /* 0x0001c00c0297d981 */ /* 0x000122000c1e1500 */
[----:B------:R-:W-:-:S04]  /*4a20*/  IMAD R45, R44, UR10, RZ ;  /* 0x0000000a2c2d7c24 */ /* 0x000fc8000f8e02ff */
[----:B------:R-:W-:Y:S01]  /*4a30*/  IMAD R45, R138, UR11, R45 ;  /* 0x0000000b8a2d7c24 */ /* 0x000fe2000f8e022d */
[----:B0-----:R-:W-:Y:S01]  /*4a40*/  MOV R3, R131 ;  /* 0x0000008300037202 */ /* 0x001fe20000000f00 */
[----:B------:R-:W-:-:S04]  /*4a50*/  IMAD.MOV.U32 R2, RZ, RZ, R36 ;  /* 0x000000ffff027224 */ /* 0x000fc800078e0024 */
[----:B------:R-:W-:Y:S01]  /*4a60*/  IMAD.WIDE.U32 R142, R138, UR10, R2 ;  /* 0x0000000a8a8e7c25 */ /* 0x000fe2000f8e0002 */
[----:B------:R-:W-:-:S04]  /*4a70*/  ISETP.NE.AND P1, PT, R163, RZ, PT ;  /* 0x000000ffa300720c */ /* 0x000fc80003f25270 */
[----:B------:R-:W-:Y:S02]  /*4a80*/  IADD3 R45, R143, R45, RZ ;  /* 0x0000002d8f2d7210 */ /* 0x000fe40007ffe0ff */
[C---:B------:R-:W-:Y:S02]  /*4a90*/  LEA R46, P2, R142.reuse, R42, 0x2 ;  /* 0x0000002a8e2e7211 */ /* 0x040fe400078410ff */
[----:B------:R-:W-:Y:S02]  /*4aa0*/  ISETP.LT.OR P3, PT, R81, 0x2, P1 ;  /* 0x000000025100780c */ /* 0x000fe40000f61670 */
[----:B------:R-:W-:Y:S02]  /*4ab0*/  LEA.HI.X R47, R142, R43, R45, 0x2, P2 ;  /* 0x0000002b8e2f7211 */ /* 0x000fe400010f142d */
[C---:B------:R-:W-:Y:S02]  /*4ac0*/  ISETP.NE.AND P2, PT, R56.reuse, RZ, PT ;  /* 0x000000ff3800720c */ /* 0x040fe40003f45270 */
[----:B------:R-:W-:Y:S01]  /*4ad0*/  LEA R2, R129, R138, 0x8 ;  /* 0x0000008a81027211 */ /* 0x000fe200078e40ff */
[----:B------:R0:W5:Y:S06]  /*4ae0*/  LDG.E R45, desc[UR12][R46.64] ;  /* 0x0000000c2e2d7981 */ /* 0x00016c000c1e1900 */
[----:B------:R-:W1:Y:S04]  /*4af0*/  @!P3 LDC R144, c[0x0][0x21c] ;  /* 0x00008700ff90bb82 */ /* 0x000e680000000800 */
[----:B------:R-:W-:-:S04]  /*4b00*/  @P2 IADD3 R2, R56, 0x200, RZ ;  /* 0x0000020038022810 */ /* 0x000fc80007ffe0ff */
[----:B------:R-:W-:Y:S01]  /*4b10*/  LEA R142, R2, R109, 0x2 ;  /* 0x0000006d028e7211 */ /* 0x000fe200078e10ff */
[----:B------:R-:W-:Y:S01]  /*4b20*/  @!P3 VIADD R3, R81, 0xfffffffe ;  /* 0xfffffffe5103b836 */ /* 0x000fe20000000000 */
[----:B------:R-:W-:-:S03]  /*4b30*/  HFMA2.MMA R150, -RZ, RZ, 0, 0 ;  /* 0x00000000ff967435 */ /* 0x000fc600000001ff */
[----:B-1----:R-:W-:-:S04]  /*4b40*/  @!P3 IMAD R3, R3, R144, R138 ;  /* 0x000000900303b224 */ /* 0x002fc800078e028a */
[----:B------:R-:W-:Y:S01]  /*4b50*/  @!P3 IMAD.WIDE R2, R3, 0x8, R12 ;  /* 0x000000080302b825 */ /* 0x000fe200078e020c */
[----:B------:R-:W-:-:S05]  /*4b60*/  SHF.L.U32 R144, R93, 0x10, RZ ;  /* 0x000000105d907819 */ /* 0x000fca00000006ff */
[----:B------:R-:W-:Y:S01]  /*4b70*/  FMUL.FTZ R154, R144, R101 ;  /* 0x00000065909a7220 */ /* 0x000fe20000410000 */
[----:B------:R-:W-:Y:S01]  /*4b80*/  BSSY B0, `(.L_x_8989) ;  /* 0x0000050000007945 */ /* 0x000fe20003800000 */
[----:B--2---:R-:W-:-:S04]  /*4b90*/  FMUL.FTZ R143, R135, 1.4426950216293334961 ;  /* 0x3fb8aa3b878f7820 */ /* 0x004fc80000410000 */
[----:B------:R-:W-:-:S06]  /*4ba0*/  FMUL.FTZ R147, R143, R99 ;  /* 0x000000638f937220 */ /* 0x000fcc0000410000 */
[----:B------:R-:W1:Y:S01]  /*4bb0*/  MUFU.EX2 R147, R147 ;  /* 0x0000009300937308 */ /* 0x000e620000000800 */
[----:B---3--:R-:W-:Y:S04]  /*4bc0*/  STS.U16 [R82], R137 ;  /* 0x0000008952007388 */ /* 0x008fe80000000400 */
[----:B------:R-:W-:Y:S04]  /*4bd0*/  STS.U16 [R84+0x40], R139 ;  /* 0x0000408b54007388 */ /* 0x000fe80000000400 */
[----:B----4-:R-:W-:Y:S04]  /*4be0*/  STS.U16 [R85+0x80], R146 ;  /* 0x0000809255007388 */ /* 0x010fe80000000400 */
[----:B------:R-:W-:Y:S04]  /*4bf0*/  STS.U16 [R86+0xc0], R141 ;  /* 0x0000c08d56007388 */ /* 0x000fe80000000400 */
[----:B------:R-:W-:Y:S04]  /*4c00*/  STS.U16 [R87+0x100], R148 ;  /* 0x0001009457007388 */ /* 0x000fe80000000400 */
[----:B------:R2:W-:Y:S04]  /*4c10*/  STS.U16 [R88+0x140], R149 ;  /* 0x0001409558007388 */ /* 0x0005e80000000400 */
[----:B------:R-:W-:Y:S04]  /*4c20*/  STS.U16 [R89+0x180], R152 ;  /* 0x0001809859007388 */ /* 0x000fe80000000400 */
[----:B------:R-:W-:Y:S01]  /*4c30*/  STS.U16 [R90+0x1c0], R151 ;  /* 0x0001c0975a007388 */ /* 0x000fe20000000400 */
[----:B------:R-:W-:-:S03]  /*4c40*/  NOP ;  /* 0x0000000000007918 */ /* 0x000fc60000000000 */
[----:B------:R-:W3:Y:S04]  /*4c50*/  LDS.U16 R159, [R91] ;  /* 0x000000005b9f7984 */ /* 0x000ee80000000400 */
[----:B------:R-:W4:Y:S04]  /*4c60*/  LDS.U16 R161, [R91+0x2] ;  /* 0x000002005ba17984 */ /* 0x000f280000000400 */
[----:B------:R-:W2:Y:S04]  /*4c70*/  LDS.U16 R167, [R91+0x4] ;  /* 0x000004005ba77984 */ /* 0x000ea80000000400 */
[----:B------:R-:W3:Y:S04]  /*4c80*/  LDS.U16 R168, [R91+0x6] ;  /* 0x000006005ba87984 */ /* 0x000ee80000000400 */
[----:B------:R-:W3:Y:S04]  /*4c90*/  LDS.U16 R169, [R91+0x8] ;  /* 0x000008005ba97984 */ /* 0x000ee80000000400 */
[----:B------:R-:W3:Y:S04]  /*4ca0*/  LDS.U16 R171, [R91+0xa] ;  /* 0x00000a005bab7984 */ /* 0x000ee80000000400 */
[----:B------:R-:W3:Y:S04]  /*4cb0*/  LDS.U16 R174, [R91+0xc] ;  /* 0x00000c005bae7984 */ /* 0x000ee80000000400 */
[----:B------:R-:W3:Y:S04]  /*4cc0*/  LDS.U16 R170, [R91+0xe] ;  /* 0x00000e005baa7984 */ /* 0x000ee80000000400 */
[----:B-1----:R1:W-:Y:S01]  /*4cd0*/  STS [R142+0x878], R147 ;  /* 0x000878938e007388 */ /* 0x0023e20000000800 */
[----:B------:R-:W-:Y:S01]  /*4ce0*/  BAR.SYNC.DEFER_BLOCKING 0x0 ;  /* 0x0000000000007b1d */ /* 0x000fe20000010000 */
[C---:B0-----:R-:W-:Y:S01]  /*4cf0*/  FMUL.FTZ R46, R143.reuse, R100 ;  /* 0x000000648f2e7220 */ /* 0x041fe20000410000 */
[C---:B------:R-:W-:Y:S01]  /*4d00*/  FMUL.FTZ R47, R143.reuse, R101 ;  /* 0x000000658f2f7220 */ /* 0x040fe20000410000 */
[----:B------:R-:W-:-:S04]  /*4d10*/  FMUL.FTZ R145, R143, R102 ;  /* 0x000000668f917220 */ /* 0x000fc80000410000 */
[----:B------:R-:W0:Y:S01]  /*4d20*/  MUFU.EX2 R46, R46 ;  /* 0x0000002e002e7308 */ /* 0x000e220000000800 */
[----:B------:R4:W5:Y:S01]  /*4d30*/  @!P3 LDG.E R150, desc[UR12][R2.64+0x4] ;  /* 0x0000040c0296b981 */ /* 0x000962000c1e1900 */
[----:B------:R-:W-:-:S06]  /*4d40*/  ISETP.NE.AND P3, PT, R56, 0x1f, PT ;  /* 0x0000001f3800780c */ /* 0x000fcc0003f65270 */
[----:B------:R-:W3:Y:S01]  /*4d50*/  MUFU.EX2 R47, R47 ;  /* 0x0000002f002f7308 */ /* 0x000ee20000000800 */
[----:B--2---:R-:W-:Y:S01]  /*4d60*/  FMUL.FTZ R149, R143, R103 ;  /* 0x000000678f957220 */ /* 0x004fe20000410000 */
[----:B------:R-:W-:-:S05]  /*4d70*/  SHF.L.U32 R137, R92, 0x10, RZ ;  /* 0x000000105c897819 */ /* 0x000fca00000006ff */
[----:B------:R-:W-:Y:S01]  /*4d80*/  @P3 IMAD R166, R56, 0x4, R109 ;  /* 0x0000000438a63824 */ /* 0x000fe200078e026d */
[----:B------:R-:W2:Y:S01]  /*4d90*/  MUFU.EX2 R145, R145 ;  /* 0x0000009100917308 */ /* 0x000ea20000000800 */
[----:B-1----:R-:W-:-:S04]  /*4da0*/  IMAD.U32 R142, R165, 0x10000, RZ ;  /* 0x00010000a58e7824 */ /* 0x002fc800078e00ff */
[----:B------:R-:W1:Y:S01]  /*4db0*/  @P3 LDS R166, [R166+0x107c] ;  /* 0x00107c00a6a63984 */ /* 0x000e620000000800 */
[----:B------:R-:W-:Y:S01]  /*4dc0*/  FMUL.FTZ R151, R143, R104 ;  /* 0x000000688f977220 */ /* 0x000fe20000410000 */
[----:B------:R-:W-:Y:S01]  /*4dd0*/  FMUL.FTZ R156, R142, R99 ;  /* 0x000000638e9c7220 */ /* 0x000fe20000410000 */
[----:B------:R-:W2:Y:S01]  /*4de0*/  MUFU.EX2 R149, R149 ;  /* 0x0000009500957308 */ /* 0x000ea20000000800 */
[----:B------:R-:W-:Y:S01]  /*4df0*/  FMUL.FTZ R153, R137, R100 ;  /* 0x0000006489997220 */ /* 0x000fe20000410000 */
[----:B------:R-:W-:Y:S01]  /*4e00*/  FMUL.FTZ R152, R143, R105 ;  /* 0x000000698f987220 */ /* 0x000fe20000410000 */
[----:B------:R-:W-:Y:S01]  /*4e10*/  SHF.L.U32 R139, R94, 0x10, RZ ;  /* 0x000000105e8b7819 */ /* 0x000fe200000006ff */
[----:B0-----:R-:W-:Y:S01]  /*4e20*/  FMUL.FTZ R148, R147, R46 ;  /* 0x0000002e93947220 */ /* 0x001fe20000410000 */
[----:B----4-:R-:W-:Y:S01]  /*4e30*/  FFMA.FTZ R2, R46, R156, R153 ;  /* 0x0000009c2e027223 */ /* 0x010fe20000010099 */
[----:B------:R-:W-:Y:S02]  /*4e40*/  FMUL.FTZ R155, R143, R106 ;  /* 0x0000006a8f9b7220 */ /* 0x000fe40000410000 */
[----:B------:R-:W0:Y:S01]  /*4e50*/  MUFU.EX2 R151, R151 ;  /* 0x0000009700977308 */ /* 0x000e220000000800 */
[----:B------:R-:W-:-:S02]  /*4e60*/  IMAD.U32 R146, R95, 0x10000, RZ ;  /* 0x000100005f927824 */ /* 0x000fc400078e00ff */
[----:B------:R-:W-:Y:S01]  /*4e70*/  FMUL.FTZ R158, R139, R102 ;  /* 0x000000668b9e7220 */ /* 0x000fe20000410000 */
[C---:B---3--:R-:W-:Y:S01]  /*4e80*/  FMUL.FTZ R148, R47.reuse, R148 ;  /* 0x000000942f947220 */ /* 0x048fe20000410000 */
[----:B------:R-:W-:-:S03]  /*4e90*/  FFMA.FTZ R2, R47, R2, R154 ;  /* 0x000000022f027223 */ /* 0x000fc6000001009a */
[----:B------:R-:W3:Y:S01]  /*4ea0*/  MUFU.EX2 R152, R152 ;  /* 0x0000009800987308 */ /* 0x000ee20000000800 */
[----:B------:R-:W-:Y:S01]  /*4eb0*/  SHF.L.U32 R141, R96, 0x10, RZ ;  /* 0x00000010608d7819 */ /* 0x000fe200000006ff */
[----:B------:R-:W-:Y:S01]  /*4ec0*/  FMUL.FTZ R160, R146, R103 ;  /* 0x0000006792a07220 */ /* 0x000fe20000410000 */
[C---:B--2---:R-:W-:Y:S01]  /*4ed0*/  FMUL.FTZ R164, R145.reuse, R148 ;  /* 0x0000009491a47220 */ /* 0x044fe20000410000 */
[----:B------:R-:W-:-:S04]  /*4ee0*/  FFMA.FTZ R2, R145, R2, R158 ;  /* 0x0000000291027223 */ /* 0x000fc8000001009e */
[----:B------:R-:W2:Y:S01]  /*4ef0*/  MUFU.EX2 R155, R155 ;  /* 0x0000009b009b7308 */ /* 0x000ea20000000800 */
[----:B------:R-:W-:Y:S01]  /*4f00*/  SHF.L.U32 R148, R97, 0x10, RZ ;  /* 0x0000001061947819 */ /* 0x000fe200000006ff */
[----:B------:R-:W-:Y:S01]  /*4f10*/  FMUL.FTZ R162, R141, R104 ;  /* 0x000000688da27220 */ /* 0x000fe20000410000 */
[C---:B------:R-:W-:Y:S01]  /*4f20*/  FMUL.FTZ R164, R149.reuse, R164 ;  /* 0x000000a495a47220 */ /* 0x040fe20000410000 */
[----:B------:R-:W-:Y:S01]  /*4f30*/  FFMA.FTZ R2, R149, R2, R160 ;  /* 0x0000000295027223 */ /* 0x000fe200000100a0 */
[----:B------:R-:W-:Y:S01]  /*4f40*/  SHF.L.U32 R143, R98, 0x10, RZ ;  /* 0x00000010628f7819 */ /* 0x000fe200000006ff */
[----:B------:R-:W-:Y:S01]  /*4f50*/  FMUL.FTZ R157, R148, R105 ;  /* 0x00000069949d7220 */ /* 0x000fe20000410000 */
[C---:B0-----:R-:W-:Y:S01]  /*4f60*/  FMUL.FTZ R3, R151.reuse, R164 ;  /* 0x000000a497037220 */ /* 0x041fe20000410000 */
[----:B------:R-:W-:Y:S02]  /*4f70*/  FFMA.FTZ R2, R151, R2, R162 ;  /* 0x0000000297027223 */ /* 0x000fe400000100a2 */
[----:B------:R-:W-:Y:S01]  /*4f80*/  FMUL.FTZ R164, R143, R106 ;  /* 0x0000006a8fa47220 */ /* 0x000fe20000410000 */
[C---:B---3--:R-:W-:Y:S01]  /*4f90*/  FMUL.FTZ R172, R152.reuse, R3 ;  /* 0x0000000398ac7220 */ /* 0x048fe20000410000 */
[----:B------:R-:W-:-:S03]  /*4fa0*/  FFMA.FTZ R2, R152, R2, R157 ;  /* 0x0000000298027223 */ /* 0x000fc6000001009d */
[C---:B--2---:R-:W-:Y:S01]  /*4fb0*/  FMUL.FTZ R194, R155.reuse, R172 ;  /* 0x000000ac9bc27220 */ /* 0x044fe20000410000 */
[----:B------:R-:W-:Y:S01]  /*4fc0*/  FFMA.FTZ R173, R155, R2, R164 ;  /* 0x000000029bad7223 */ /* 0x000fe200000100a4 */
[----:B-1----:R-:W-:Y:S06]  /*4fd0*/  @P3 BRA `(.L_x_8990) ;  /* 0x0000000000283947 */ /* 0x002fec0003800000 */
        /* <DEDUP_REMOVED lines=10> */
.L_x_8990:
[----:B------:R-:W-:Y:S05]  /*5080*/  BSYNC B0 ;  /* 0x0000000000007941 */ /* 0x000fea0003800000 */
.L_x_8989:
        /* <DEDUP_REMOVED lines=8> */
[----:B-1----:R-:W-:Y:S01]  /*5110*/  FMUL.FTZ R171, R155, R166 ;  /* 0x000000a69bab7220 */ /* 0x002fe20000410000 */
[----:B------:R-:W-:Y:S01]  /*5120*/  SHF.L.U32 R190, R169, 0x10, RZ ;  /* 0x00000010a9be7819 */ /* 0x000fe200000006ff */
[C---:B-----5:R-:W-:Y:S01]  /*5130*/  FMUL.FTZ R167, R45.reuse, R170 ;  /* 0x000000aa2da77220 */ /* 0x060fe20000410000 */
[C---:B------:R-:W-:Y:S01]  /*5140*/  FMUL.FTZ R161, R45.reuse, R192 ;  /* 0x000000c02da17220 */ /* 0x040fe20000410000 */
[----:B------:R-:W-:Y:S01]  /*5150*/  SHF.L.U32 R188, R168, 0x10, RZ ;  /* 0x00000010a8bc7819 */ /* 0x000fe200000006ff */
[----:B------:R-:W-:Y:S01]  /*5160*/  BSSY B0, `(.L_x_8991) ;  /* 0x00000a8000007945 */ /* 0x000fe20003800000 */
[----:B------:R-:W-:Y:S01]  /*5170*/  FMUL.FTZ R198, R122, R167 ;  /* 0x000000a77ac67220 */ /* 0x000fe20000410000 */
[----:B------:R-:W-:Y:S01]  /*5180*/  FMUL.FTZ R161, R118, R161 ;  /* 0x000000a176a17220 */ /* 0x000fe20000410000 */
[C---:B------:R-:W-:Y:S01]  /*5190*/  FMUL.FTZ R167, R45.reuse, R190 ;  /* 0x000000be2da77220 */ /* 0x040fe20000410000 */
[----:B------:R-:W-:Y:S01]  /*51a0*/  FMUL.FTZ R169, R45, R188 ;  /* 0x000000bc2da97220 */ /* 0x000fe20000410000 */
[----:B------:R-:W-:-:S02]  /*51b0*/  SHF.L.U32 R182, R159, 0x10, RZ ;  /* 0x000000109fb67819 */ /* 0x000fc400000006ff */
[----:B------:R-:W-:Y:S01]  /*51c0*/  FMUL.FTZ R178, R116, R167 ;  /* 0x000000a774b27220 */ /* 0x000fe20000410000 */
[----:B------:R-:W-:Y:S01]  /*51d0*/  FMUL.FTZ R172, R114, R169 ;  /* 0x000000a972ac7220 */ /* 0x000fe20000410000 */
[C---:B------:R-:W-:Y:S01]  /*51e0*/  FMUL.FTZ R167, R45.reuse, R186 ;  /* 0x000000ba2da77220 */ /* 0x040fe20000410000 */
[----:B------:R-:W-:Y:S01]  /*51f0*/  FMUL.FTZ R159, R45, R182 ;  /* 0x000000b62d9f7220 */ /* 0x000fe20000410000 */
[----:B0-----:R-:W-:Y:S01]  /*5200*/  @P4 FFMA.FTZ R173, R194, R2, R173 ;  /* 0x00000002c2ad4223 */ /* 0x001fe200000100ad */
[----:B------:R-:W-:Y:S01]  /*5210*/  ISETP.GE.OR P1, PT, R81, UR22, P1 ;  /* 0x0000001651007c0c */ /* 0x000fe20008f26670 */
[----:B------:R-:W-:Y:S01]  /*5220*/  FMUL.FTZ R176, R112, R167 ;  /* 0x000000a770b07220 */ /* 0x000fe20000410000 */
[----:B------:R-:W-:Y:S01]  /*5230*/  FMUL.FTZ R159, R0, R159 ;  /* 0x0000009f009f7220 */ /* 0x000fe20000410000 */
[----:B--2---:R-:W-:Y:S01]  /*5240*/  @P4 FMUL.FTZ R194, R194, R3 ;  /* 0x00000003c2c24220 */ /* 0x004fe20000410000 */
[----:B------:R-:W-:Y:S01]  /*5250*/  FMUL.FTZ R3, R45, R174 ;  /* 0x000000ae2d037220 */ /* 0x000fe20000410000 */
[----:B------:R-:W-:-:S02]  /*5260*/  ISETP.GE.AND P4, PT, R62, 0x2, PT ;  /* 0x000000023e00780c */ /* 0x000fc40003f86270 */
[----:B------:R-:W-:Y:S01]  /*5270*/  ISETP.GE.U32.AND P5, PT, R163, 0x18, PT ;  /* 0x00000018a300780c */ /* 0x000fe20003fa6070 */
[----:B------:R-:W-:Y:S01]  /*5280*/  FMUL.FTZ R180, R120, R3 ;  /* 0x0000000378b47220 */ /* 0x000fe20000410000 */
[----:B------:R-:W-:Y:S01]  /*5290*/  FMUL.FTZ R3, R45, R184 ;  /* 0x000000b82d037220 */ /* 0x000fe20000410000 */
[----:B------:R-:W-:Y:S02]  /*52a0*/  ISETP.NE.AND P6, PT, R56, RZ, PT ;  /* 0x000000ff3800720c */ /* 0x000fe40003fc5270 */
[----:B------:R-:W-:-:S04]  /*52b0*/  FFMA.FTZ R2, R155, R198, R180 ;  /* 0x000000c69b027223 */ /* 0x000fc800000100b4 */
[C---:B------:R-:W-:Y:S01]  /*52c0*/  FFMA.FTZ R168, R152.reuse, R2, R161 ;  /* 0x0000000298a87223 */ /* 0x040fe200000100a1 */
[----:B------:R-:W-:Y:S01]  /*52d0*/  FMUL.FTZ R2, R152, R171 ;  /* 0x000000ab98027220 */ /* 0x000fe20000410000 */
[----:B------:R-:W-:Y:S02]  /*52e0*/  @!P1 IMAD R171, R138, 0x8, R109 ;  /* 0x000000088aab9824 */ /* 0x000fe400078e026d */
[C---:B------:R-:W-:Y:S01]  /*52f0*/  FFMA.FTZ R169, R151.reuse, R168, R178 ;  /* 0x000000a897a97223 */ /* 0x040fe200000100b2 */
[----:B------:R-:W-:Y:S01]  /*5300*/  FMUL.FTZ R2, R151, R2 ;  /* 0x0000000297027220 */ /* 0x000fe20000410000 */
[----:B------:R-:W-:Y:S02]  /*5310*/  FMUL.FTZ R168, R110, R3 ;  /* 0x000000036ea87220 */ /* 0x000fe40000410000 */
[C---:B------:R-:W-:Y:S01]  /*5320*/  FFMA.FTZ R169, R149.reuse, R169, R172 ;  /* 0x000000a995a97223 */ /* 0x040fe200000100ac */
[----:B------:R-:W-:Y:S01]  /*5330*/  FMUL.FTZ R196, R149, R2 ;  /* 0x0000000295c47220 */ /* 0x000fe20000410000 */
[----:B------:R-:W-:Y:S02]  /*5340*/  SHFL.UP PT, R3, R194, 0x2, RZ ;  /* 0x04400000c2037989 */ /* 0x000fe400000e00ff */
[C---:B------:R-:W-:Y:S01]  /*5350*/  FFMA.FTZ R169, R145.reuse, R169, R176 ;  /* 0x000000a991a97223 */ /* 0x040fe200000100b0 */
[----:B------:R-:W-:Y:S01]  /*5360*/  FMUL.FTZ R196, R145, R196 ;  /* 0x000000c491c47220 */ /* 0x000fe20000410000 */
[----:B------:R-:W0:Y:S02]  /*5370*/  SHFL.UP PT, R2, R173, 0x2, RZ ;  /* 0x04400000ad027989 */ /* 0x000e2400000e00ff */
        /* <DEDUP_REMOVED lines=28> */
[----:B------:R-:W-:Y:S01]  /*5540*/  ISETP.GE.U32.AND P4, PT, R163, 0x1c, PT ;  /* 0x0000001ca300780c */ /* 0x000fe20003f86070 */
[----:B------:R-:W-:Y:S01]  /*5550*/  HFMA2.MMA R2, -RZ, RZ, 1.875, 0 ;  /* 0x3f800000ff027435 */ /* 0x000fe200000001ff */
[----:B------:R-:W-:-:S09]  /*5560*/  MOV R3, RZ ;  /* 0x000000ff00037202 */ /* 0x000fd20000000f00 */
[----:B------:R-:W-:Y:S01]  /*5570*/  @!P1 LDS.64 R2, [R171+0x10f8] ;  /* 0x0010f800ab029984 */ /* 0x000fe20000000a00 */
[----:B------:R-:W-:Y:S01]  /*5580*/  ISETP.GE.U32.AND P1, PT, R163, 0x10, PT ;  /* 0x00000010a300780c */ /* 0x000fe20003f26070 */
[C---:B-1----:R-:W-:Y:S02]  /*5590*/  @!P4 FFMA.FTZ R175, R196.reuse, R169, R175 ;  /* 0x000000a9c4afc223 */ /* 0x042fe400000100af */
[----:B------:R-:W0:Y:S01]  /*55a0*/  SHFL.UP PT, R169, R173, 0x10, RZ ;  /* 0x06000000ada97989 */ /* 0x000e2200000e00ff */
[----:B--2---:R-:W-:Y:S01]  /*55b0*/  @!P4 FMUL.FTZ R196, R196, R167 ;  /* 0x000000a7c4c4c220 */ /* 0x004fe20000410000 */
[----:B------:R-:W-:Y:S02]  /*55c0*/  ISETP.GE.AND P4, PT, R62, 0x10, PT ;  /* 0x000000103e00780c */ /* 0x000fe40003f86270 */
[----:B------:R-:W1:Y:S04]  /*55d0*/  SHFL.UP PT, R167, R194, 0x10, RZ ;  /* 0x06000000c2a77989 */ /* 0x000e6800000e00ff */
[----:B------:R-:W2:Y:S04]  /*55e0*/  SHFL.DOWN PT, R179, R175, 0x8, 0x1f ;  /* 0x09001f00afb37f89 */ /* 0x000ea800000e0000 */
[----:B------:R-:W3:Y:S03]  /*55f0*/  SHFL.DOWN PT, R177, R196, 0x8, 0x1f ;  /* 0x09001f00c4b17f89 */ /* 0x000ee600000e0000 */
[C---:B0-----:R-:W-:Y:S01]  /*5600*/  @P4 FFMA.FTZ R173, R194.reuse, R169, R173 ;  /* 0x000000a9c2ad4223 */ /* 0x041fe200000100ad */
[----:B-1----:R-:W-:-:S02]  /*5610*/  @P4 FMUL.FTZ R194, R194, R167 ;  /* 0x000000a7c2c24220 */ /* 0x002fc40000410000 */
[----:B------:R-:W-:Y:S01]  /*5620*/  SHFL.IDX PT, R167, R150, RZ, 0x1f ;  /* 0x00001fff96a77589 */ /* 0x000fe200000e0000 */
[----:B--2---:R-:W-:-:S03]  /*5630*/  @!P5 FFMA.FTZ R175, R196, R179, R175 ;  /* 0x000000b3c4afd223 */ /* 0x004fc600000100af */
[----:B------:R-:W-:Y:S01]  /*5640*/  SHFL.UP PT, R173, R173, 0x1, RZ ;  /* 0x04200000adad7989 */ /* 0x000fe200000e00ff */
[----:B---3--:R-:W-:-:S03]  /*5650*/  @!P5 FMUL.FTZ R196, R196, R177 ;  /* 0x000000b1c4c4d220 */ /* 0x008fc60000410000 */
        /* <DEDUP_REMOVED lines=8> */
[-C--:B------:R-:W-:Y:S01]  /*56e0*/  FMUL.FTZ R147, R182, R171.reuse ;  /* 0x000000abb6937220 */ /* 0x080fe20000410000 */
[----:B------:R-:W-:Y:S01]  /*56f0*/  FFMA.FTZ R182, R46, R171, R153 ;  /* 0x000000ab2eb67223 */ /* 0x000fe20000010099 */
[----:B------:R-:W-:Y:S02]  /*5700*/  SHFL.DOWN PT, R177, R175, 0x1, 0x1f ;  /* 0x08201f00afb17f89 */ /* 0x000fe400000e0000 */
[----:B------:R-:W-:Y:S01]  /*5710*/  FFMA.FTZ R153, R0, R147, RZ ;  /* 0x0000009300997223 */ /* 0x000fe200000100ff */
[-C--:B------:R-:W-:Y:S01]  /*5720*/  FMUL.FTZ R184, R184, R182.reuse ;  /* 0x000000b6b8b87220 */ /* 0x080fe20000410000 */
[----:B------:R-:W0:Y:S01]  /*5730*/  SHFL.DOWN PT, R150, R196, 0x1, 0x1f ;  /* 0x08201f00c4967f89 */ /* 0x000e2200000e0000 */
[----:B------:R-:W-:-:S02]  /*5740*/  FFMA.FTZ R169, R47, R182, R154 ;  /* 0x000000b62fa97223 */ /* 0x000fc4000001009a */
[----:B------:R-:W-:Y:S01]  /*5750*/  FFMA.FTZ R153, R110, R184, R153 ;  /* 0x000000b86e997223 */ /* 0x000fe20000010099 */
[----:B------:R1:W-:Y:S01]  /*5760*/  SHFL.IDX PT, R154, R175, RZ, 0x1f ;  /* 0x00001fffaf9a7589 */ /* 0x0003e200000e0000 */
[-C--:B------:R-:W-:Y:S01]  /*5770*/  FFMA.FTZ R184, R145, R169.reuse, R158 ;  /* 0x000000a991b87223 */ /* 0x080fe2000001009e */
[----:B------:R-:W-:Y:S01]  /*5780*/  FMUL.FTZ R186, R186, R169 ;  /* 0x000000a9baba7220 */ /* 0x000fe20000410000 */
[----:B------:R-:W-:Y:S01]  /*5790*/  @!P6 LEA R158, R138, R109, 0x3 ;  /* 0x0000006d8a9ee211 */ /* 0x000fe200078e18ff */
[----:B------:R-:W2:Y:S01]  /*57a0*/  SHFL.IDX PT, R147, R196, RZ, 0x1f ;  /* 0x00001fffc4937589 */ /* 0x000ea200000e0000 */
[----:B------:R-:W-:Y:S01]  /*57b0*/  FFMA.FTZ R173, R149, R184, R160 ;  /* 0x000000b895ad7223 */ /* 0x000fe200000100a0 */
[----:B------:R-:W-:Y:S01]  /*57c0*/  FFMA.FTZ R153, R112, R186, R153 ;  /* 0x000000ba70997223 */ /* 0x000fe20000010099 */
[----:B------:R-:W-:Y:S02]  /*57d0*/  FMUL.FTZ R188, R188, R184 ;  /* 0x000000b8bcbc7220 */ /* 0x000fe40000410000 */
[-C--:B------:R-:W-:Y:S01]  /*57e0*/  FFMA.FTZ R162, R151, R173.reuse, R162 ;  /* 0x000000ad97a27223 */ /* 0x080fe200000100a2 */
[----:B------:R-:W-:Y:S01]  /*57f0*/  FMUL.FTZ R190, R190, R173 ;  /* 0x000000adbebe7220 */ /* 0x000fe20000410000 */
[----:B------:R-:W-:-:S02]  /*5800*/  FFMA.FTZ R153, R114, R188, R153 ;  /* 0x000000bc72997223 */ /* 0x000fc40000010099 */
[-C--:B-1----:R-:W-:Y:S01]  /*5810*/  FFMA.FTZ R175, R152, R162.reuse, R157 ;  /* 0x000000a298af7223 */ /* 0x082fe2000001009d */
[----:B------:R-:W-:Y:S01]  /*5820*/  FMUL.FTZ R192, R192, R162 ;  /* 0x000000a2c0c07220 */ /* 0x000fe20000410000 */
[----:B------:R-:W-:Y:S01]  /*5830*/  FFMA.FTZ R153, R116, R190, R153 ;  /* 0x000000be74997223 */ /* 0x000fe20000010099 */
[----:B------:R-:W-:Y:S01]  /*5840*/  FMUL.FTZ R157, R45, R169 ;  /* 0x000000a92d9d7220 */ /* 0x000fe20000410000 */
[----:B------:R-:W-:Y:S02]  /*5850*/  FMUL.FTZ R174, R174, R175 ;  /* 0x000000afaeae7220 */ /* 0x000fe40000410000 */
[----:B------:R-:W-:Y:S01]  /*5860*/  FFMA.FTZ R153, R118, R192, R153 ;  /* 0x000000c076997223 */ /* 0x000fe20000010099 */
[----:B0-----:R-:W-:Y:S01]  /*5870*/  @P3 FFMA.FTZ R167, R150, R167, R177 ;  /* 0x000000a796a73223 */ /* 0x001fe200000100b1 */
[----:B------:R-:W-:Y:S02]  /*5880*/  FMUL.FTZ R157, R112, R157 ;  /* 0x0000009d709d7220 */ /* 0x000fe40000410000 */
[----:B------:R-:W-:Y:S01]  /*5890*/  FFMA.FTZ R153, R120, R174, R153 ;  /* 0x000000ae78997223 */ /* 0x000fe20000010099 */
[----:B------:R-:W-:Y:S01]  /*58a0*/  FFMA.FTZ R150, R167, R166, R198 ;  /* 0x000000a6a7967223 */ /* 0x000fe200000100c6 */
[----:B------:R-:W-:-:S03]  /*58b0*/  FFMA.FTZ R166, R155, R175, R164 ;  /* 0x000000af9ba67223 */ /* 0x000fc600000100a4 */
[----:B------:R-:W-:Y:S01]  /*58c0*/  FFMA.FTZ R155, R155, R150, R180 ;  /* 0x000000969b9b7223 */ /* 0x000fe200000100b4 */
[C---:B--2---:R-:W-:Y:S01]  /*58d0*/  FFMA.FTZ R3, R147.reuse, R3, R154 ;  /* 0x0000000393037223 */ /* 0x044fe2000001009a */
[----:B------:R-:W-:Y:S01]  /*58e0*/  FMUL.FTZ R2, R147, R2 ;  /* 0x0000000293027220 */ /* 0x000fe20000410000 */
[----:B------:R-:W-:Y:S01]  /*58f0*/  FMUL.FTZ R147, R170, R166 ;  /* 0x000000a6aa937220 */ /* 0x000fe20000410000 */
[----:B------:R-:W-:Y:S01]  /*5900*/  FFMA.FTZ R152, R152, R155, R161 ;  /* 0x0000009b98987223 */ /* 0x000fe200000100a1 */
[----:B------:R-:W-:Y:S02]  /*5910*/  FMUL.FTZ R161, R45, R184 ;  /* 0x000000b82da17220 */ /* 0x000fe40000410000 */
[----:B------:R0:W-:Y:S01]  /*5920*/  @!P6 STS.64 [R158+0x10f8], R2 ;  /* 0x0010f8029e00e388 */ /* 0x0001e20000000a00 */
[----:B------:R-:W-:Y:S01]  /*5930*/  FFMA.FTZ R156, R151, R152, R178 ;  /* 0x00000098979c7223 */ /* 0x000fe200000100b2 */
[C---:B------:R-:W-:Y:S01]  /*5940*/  FMUL.FTZ R151, R45.reuse, R182 ;  /* 0x000000b62d977220 */ /* 0x040fe20000410000 */
[----:B------:R-:W-:Y:S01]  /*5950*/  FFMA.FTZ R147, R122, R147, R153 ;  /* 0x000000937a937223 */ /* 0x000fe20000010099 */
[----:B------:R-:W-:Y:S01]  /*5960*/  FMUL.FTZ R153, R45, R171 ;  /* 0x000000ab2d997220 */ /* 0x000fe20000410000 */
[----:B------:R-:W-:Y:S01]  /*5970*/  FFMA.FTZ R154, R149, R156, R172 ;  /* 0x0000009c959a7223 */ /* 0x000fe200000100ac */
[----:B------:R-:W-:Y:S01]  /*5980*/  FMUL.FTZ R151, R110, R151 ;  /* 0x000000976e977220 */ /* 0x000fe20000410000 */
[----:B------:R-:W-:Y:S01]  /*5990*/  IADD3 R172, -R14, UR7, -R56 ;  /* 0x000000070eac7c10 */ /* 0x000fe2000fffe938 */
[----:B------:R-:W-:Y:S01]  /*59a0*/  FMUL.FTZ R149, R45, R162 ;  /* 0x000000a22d957220 */ /* 0x000fe20000410000 */
[----:B------:R-:W-:Y:S01]  /*59b0*/  FMUL.FTZ R153, R0, R153 ;  /* 0x0000009900997220 */ /* 0x000fe20000410000 */
[----:B------:R-:W-:Y:S01]  /*59c0*/  FMUL.FTZ R161, R114, R161 ;  /* 0x000000a172a17220 */ /* 0x000fe20000410000 */
[----:B------:R-:W-:Y:S01]  /*59d0*/  ISETP.GE.AND P1, PT, R172, 0x1, PT ;  /* 0x00000001ac00780c */ /* 0x000fe20003f26270 */
[----:B0-----:R-:W-:Y:S01]  /*59e0*/  FFMA.FTZ R158, R145, R154, R176 ;  /* 0x0000009a919e7223 */ /* 0x001fe200000100b0 */
[----:B------:R-:W-:Y:S01]  /*59f0*/  FMUL.FTZ R145, R45, R173 ;  /* 0x000000ad2d917220 */ /* 0x000fe20000410000 */
[----:B------:R0:W-:Y:S01]  /*5a00*/  STS [R64+0x4], R151 ;  /* 0x0000049740007388 */ /* 0x0001e20000000800 */
[----:B------:R-:W-:Y:S01]  /*5a10*/  FMUL.FTZ R149, R118, R149 ;  /* 0x0000009576957220 */ /* 0x000fe20000410000 */
[----:B------:R-:W-:Y:S01]  /*5a20*/  FFMA.FTZ R3, R47, R158, R168 ;  /* 0x0000009e2f037223 */ /* 0x000fe200000100a8 */
[----:B------:R-:W-:Y:S01]  /*5a30*/  FMUL.FTZ R47, R116, R145 ;  /* 0x00000091742f7220 */ /* 0x000fe20000410000 */
[----:B------:R-:W-:Y:S01]  /*5a40*/  FMUL.FTZ R145, R45, R175 ;  /* 0x000000af2d917220 */ /* 0x000fe20000410000 */
[----:B------:R1:W-:Y:S01]  /*5a50*/  STS [R64], R153 ;  /* 0x0000009940007388 */ /* 0x0003e20000000800 */
[----:B------:R-:W-:-:S03]  /*5a60*/  FFMA.FTZ R160, R46, R3, R159 ;  /* 0x000000032ea07223 */ /* 0x000fc6000001009f */
[----:B------:R1:W-:Y:S01]  /*5a70*/  STS [R64+0x8], R157 ;  /* 0x0000089d40007388 */ /* 0x0003e20000000800 */
[----:B0-----:R-:W-:Y:S01]  /*5a80*/  FMUL.FTZ R151, R45, R166 ;  /* 0x000000a62d977220 */ /* 0x001fe20000410000 */
[----:B------:R-:W-:Y:S01]  /*5a90*/  FMUL.FTZ R45, R120, R145 ;  /* 0x00000091782d7220 */ /* 0x000fe20000410000 */
[----:B------:R-:W-:Y:S01]  /*5aa0*/  FFMA.FTZ R145, R142, -R99, R171 ;  /* 0x800000638e917223 */ /* 0x000fe200000100ab */
[----:B------:R1:W-:Y:S01]  /*5ab0*/  STS [R64+0xc], R161 ;  /* 0x00000ca140007388 */ /* 0x0003e20000000800 */
[----:B------:R-:W-:Y:S01]  /*5ac0*/  FMUL.FTZ R151, R122, R151 ;  /* 0x000000977a977220 */ /* 0x000fe20000410000 */
        /* <DEDUP_REMOVED lines=8> */
[----:B-1----:R-:W-:-:S03]  /*5b50*/  IMAD R45, R44, UR18, RZ ;  /* 0x000000122c2d7c24 */ /* 0x002fc6000f8e02ff */
[----:B------:R-:W-:Y:S01]  /*5b60*/  LEA R149, R46, R109, 0x2 ;  /* 0x0000006d2e957211 */ /* 0x000fe200078e10ff */
[C---:B------:R-:W-:Y:S02]  /*5b70*/  IMAD R47, R138.reuse, UR19, R45 ;  /* 0x000000138a2f7c24 */ /* 0x040fe4000f8e022d */
[----:B------:R-:W-:-:S03]  /*5b80*/  IMAD.WIDE.U32 R44, R138, UR18, R18 ;  /* 0x000000128a2c7c25 */ /* 0x000fc6000f8e0012 */
[----:B------:R-:W0:Y:S02]  /*5b90*/  LDS R149, [R149+0x220] ;  /* 0x0002200095957984 */ /* 0x000e240000000800 */
[----:B------:R-:W-:Y:S02]  /*5ba0*/  IADD3 R45, R45, R47, RZ ;  /* 0x0000002f2d2d7210 */ /* 0x000fe40007ffe0ff */
[----:B------:R-:W-:-:S04]  /*5bb0*/  LEA R46, P1, R44, UR24, 0x2 ;  /* 0x000000182c2e7c11 */ /* 0x000fc8000f8210ff */
[----:B------:R-:W-:-:S05]  /*5bc0*/  LEA.HI.X R47, R44, UR25, R45, 0x2, P1 ;  /* 0x000000192c2f7c11 */ /* 0x000fca00088f142d */
[----:B0-----:R0:W-:Y:S04]  /*5bd0*/  REDG.E.ADD.F32.FTZ.RN.STRONG.GPU desc[UR12][R46.64], R149 ;  /* 0x000000952e0079a6 */ /* 0x0011e8000c10f38c */
.L_x_8992:
[----:B------:R-:W-:Y:S05]  /*5be0*/  BSYNC B0 ;  /* 0x0000000000007941 */ /* 0x000fea0003800000 */
.L_x_8991:
[----:B-1----:R-:W-:Y:S01]  /*5bf0*/  FFMA.FTZ R161, R146, -R103, R173 ;  /* 0x8000006792a17223 */ /* 0x002fe200000100ad */
[-C--:B0-----:R-:W-:Y:S01]  /*5c00*/  FFMA.FTZ R46, R137, -R100.reuse, R182 ;  /* 0x80000064892e7223 */ /* 0x081fe200000100b6 */
[----:B------:R0:W1:Y:S01]  /*5c10*/  LDS R173, [R66+0x2a0] ;  /* 0x0002a00042ad7984 */ /* 0x0000620000000800 */
[----:B------:R-:W-:Y:S01]  /*5c20*/  FMUL.FTZ R47, R3, R100 ;  /* 0x00000064032f7220 */ /* 0x000fe20000410000 */
[----:B------:R-:W-:Y:S01]  /*5c30*/  FFMA.FTZ R44, R2, R145, RZ ;  /* 0x00000091022c7223 */ /* 0x000fe200000100ff */
[-C--:B------:R-:W-:Y:S01]  /*5c40*/  FFMA.FTZ R151, R144, -R101.reuse, R169 ;  /* 0x8000006590977223 */ /* 0x080fe200000100a9 */
[----:B------:R-:W-:Y:S01]  /*5c50*/  FMUL.FTZ R149, R158, R101 ;  /* 0x000000659e957220 */ /* 0x000fe20000410000 */
[----:B------:R-:W-:Y:S01]  /*5c60*/  FFMA.FTZ R157, R139, -R102, R184 ;  /* 0x800000668b9d7223 */ /* 0x000fe200000100b8 */
[----:B------:R-:W-:Y:S01]  /*5c70*/  FFMA.FTZ R44, R47, R46, R44 ;  /* 0x0000002e2f2c7223 */ /* 0x000fe2000001002c */
[----:B------:R-:W-:Y:S01]  /*5c80*/  FMUL.FTZ R153, R154, R102 ;  /* 0x000000669a997220 */ /* 0x000fe20000410000 */
[----:B------:R-:W-:Y:S01]  /*5c90*/  ISETP.GE.AND P1, PT, R172, 0x21, PT ;  /* 0x00000021ac00780c */ /* 0x000fe20003f26270 */
[----:B------:R-:W-:Y:S01]  /*5ca0*/  FMUL.FTZ R159, R156, R103 ;  /* 0x000000679c9f7220 */ /* 0x000fe20000410000 */
[----:B------:R-:W-:Y:S01]  /*5cb0*/  FFMA.FTZ R44, R149, R151, R44 ;  /* 0x00000097952c7223 */ /* 0x000fe2000001002c */
[----:B------:R-:W-:Y:S01]  /*5cc0*/  USHF.L.U64.HI UR20, UR5, 0x2, UR6 ;  /* 0x0000000205147899 */ /* 0x000fe20008010206 */
[-C--:B------:R-:W-:Y:S01]  /*5cd0*/  FFMA.FTZ R162, R141, -R104.reuse, R162 ;  /* 0x800000688da27223 */ /* 0x080fe200000100a2 */
[----:B------:R-:W-:Y:S01]  /*5ce0*/  FMUL.FTZ R167, R152, R104 ;  /* 0x0000006898a77220 */ /* 0x000fe20000410000 */
[----:B------:R-:W-:Y:S01]  /*5cf0*/  FFMA.FTZ R44, R153, R157, R44 ;  /* 0x0000009d992c7223 */ /* 0x000fe2000001002c */
[----:B------:R-:W-:Y:S01]  /*5d00*/  USHF.L.U32 UR21, UR5, 0x2, URZ ;  /* 0x0000000205157899 */ /* 0x000fe2000800063f */
[----:B------:R-:W-:Y:S01]  /*5d10*/  FFMA.FTZ R164, R148, -R105, R175 ;  /* 0x8000006994a47223 */ /* 0x000fe200000100af */
[-C--:B------:R-:W-:Y:S01]  /*5d20*/  FMUL.FTZ R171, R150, R106.reuse ;  /* 0x0000006a96ab7220 */ /* 0x080fe20000410000 */
[----:B------:R-:W-:Y:S01]  /*5d30*/  FFMA.FTZ R44, R159, R161, R44 ;  /* 0x000000a19f2c7223 */ /* 0x000fe2000001002c */
[----:B------:R-:W-:Y:S01]  /*5d40*/  FFMA.FTZ R166, R143, -R106, R166 ;  /* 0x8000006a8fa67223 */ /* 0x000fe200000100a6 */
[----:B------:R-:W-:Y:S01]  /*5d50*/  FMUL.FTZ R169, R155, R105 ;  /* 0x000000699ba97220 */ /* 0x000fe20000410000 */
[----:B------:R-:W-:-:S02]  /*5d60*/  IMAD R168, R38, UR20, RZ ;  /* 0x0000001426a87c24 */ /* 0x000fc4000f8e02ff */
[----:B------:R-:W-:Y:S01]  /*5d70*/  FFMA.FTZ R44, R167, R162, R44 ;  /* 0x000000a2a72c7223 */ /* 0x000fe2000001002c */
[----:B------:R-:W-:Y:S01]  /*5d80*/  BSSY B0, `(.L_x_8993) ;  /* 0x0000008000007945 */ /* 0x000fe20003800000 */
[----:B------:R-:W-:Y:S01]  /*5d90*/  FMUL.FTZ R177, R171, R166 ;  /* 0x000000a6abb17220 */ /* 0x000fe20000410000 */
[----:B------:R-:W-:Y:S02]  /*5da0*/  IMAD R175, R39, UR21, R168 ;  /* 0x0000001527af7c24 */ /* 0x000fe4000f8e02a8 */
[----:B------:R-:W-:Y:S01]  /*5db0*/  FFMA.FTZ R170, R169, R164, R44 ;  /* 0x000000a4a9aa7223 */ /* 0x000fe2000001002c */
[----:B0-----:R-:W-:Y:S06]  /*5dc0*/  @!P1 BRA `(.L_x_8994) ;  /* 0x00000000000c9947 */ /* 0x001fec0003800000 */
[----:B------:R-:W-:-:S04]  /*5dd0*/  IMAD.WIDE.U32 R44, R38, UR21, R20 ;  /* 0x00000015262c7c25 */ /* 0x000fc8000f8e0014 */
[----:B------:R-:W-:-:S05]  /*5de0*/  IMAD.IADD R45, R45, 0x1, R175 ;  /* 0x000000012d2d7824 */ /* 0x000fca00078e02af */
[----:B-1----:R0:W-:Y:S02]  /*5df0*/  REDG.E.ADD.F32.FTZ.RN.STRONG.GPU desc[UR12][R44.64], R173 ;  /* 0x000000ad2c0079a6 */ /* 0x0021e4000c10f38c */
.L_x_8994:
[----:B------:R-:W-:Y:S05]  /*5e00*/  BSYNC B0 ;  /* 0x0000000000007941 */ /* 0x000fea0003800000 */
.L_x_8993:
[----:B01----:R0:W1:Y:S01]  /*5e10*/  LDS R173, [R68+0x320] ;  /* 0x0003200044ad7984 */ /* 0x0030620000000800 */
[----:B------:R-:W-:Y:S01]  /*5e20*/  ISETP.GE.AND P6, PT, R172, 0x41, PT ;  /* 0x00000041ac00780c */ /* 0x000fe20003fc6270 */
[----:B------:R-:W-:Y:S01]  /*5e30*/  BSSY B0, `(.L_x_8995) ;  /* 0x000000b000007945 */ /* 0x000fe20003800000 */
[----:B------:R-:W-:Y:S01]  /*5e40*/  FADD.FTZ R168, R170, R177 ;  /* 0x000000b1aaa87221 */ /* 0x000fe20000010000 */
[C---:B------:R-:W-:Y:S02]  /*5e50*/  ISETP.GE.AND P1, PT, R172.reuse, 0x61, PT ;  /* 0x00000061ac00780c */ /* 0x040fe40003f26270 */
[C---:B------:R-:W-:Y:S02]  /*5e60*/  ISETP.GE.AND P2, PT, R172.reuse, 0x81, PT ;  /* 0x00000081ac00780c */ /* 0x040fe40003f46270 */
[C---:B------:R-:W-:Y:S02]  /*5e70*/  ISETP.GE.AND P3, PT, R172.reuse, 0xa1, PT ;  /* 0x000000a1ac00780c */ /* 0x040fe40003f66270 */
[----:B------:R-:W-:-:S02]  /*5e80*/  ISETP.GE.AND P4, PT, R172, 0xc1, PT ;  /* 0x000000c1ac00780c */ /* 0x000fc40003f86270 */
[----:B------:R-:W-:Y:S02]  /*5e90*/  ISETP.GE.AND P5, PT, R172, 0xe1, PT ;  /* 0x000000e1ac00780c */ /* 0x000fe40003fa6270 */
[----:B0-----:R-:W-:Y:S11]  /*5ea0*/  @!P6 BRA `(.L_x_8996) ;  /* 0x00000000000ce947 */ /* 0x001ff60003800000 */
[----:B------:R-:W-:-:S05]  /*5eb0*/  IMAD.WIDE.U32 R44, R38, UR21, R22 ;  /* 0x00000015262c7c25 */ /* 0x000fca000f8e0016 */
[----:B------:R-:W-:-:S05]  /*5ec0*/  IADD3 R45, R175, R45, RZ ;  /* 0x0000002daf2d7210 */ /* 0x000fca0007ffe0ff */
[----:B-1----:R0:W-:Y:S02]  /*5ed0*/  REDG.E.ADD.F32.FTZ.RN.STRONG.GPU desc[UR12][R44.64], R173 ;  /* 0x000000ad2c0079a6 */ /* 0x0021e4000c10f38c */
.L_x_8996:
[----:B------:R-:W-:Y:S05]  /*5ee0*/  BSYNC B0 ;  /* 0x0000000000007941 */ /* 0x000fea0003800000 */
.L_x_8995:
[----:B01----:R0:W1:Y:S01]  /*5ef0*/  LDS R173, [R69+0x3a0] ;  /* 0x0003a00045ad7984 */ /* 0x0030620000000800 */
[----:B------:R-:W-:Y:S04]  /*5f00*/  BSSY B0, `(.L_x_8997) ;  /* 0x0000005000007945 */ /* 0x000fe80003800000 */
[----:B------:R-:W-:Y:S05]  /*5f10*/  @!P1 BRA `(.L_x_8998) ;  /* 0x00000000000c9947 */ /* 0x000fea0003800000 */
[----:B------:R-:W-:-:S05]  /*5f20*/  IMAD.WIDE.U32 R44, R38, UR21, R24 ;  /* 0x00000015262c7c25 */ /* 0x000fca000f8e0018 */
[----:B------:R-:W-:-:S05]  /*5f30*/  IADD3 R45, R175, R45, RZ ;  /* 0x0000002daf2d7210 */ /* 0x000fca0007ffe0ff */
[----:B-1----:R2:W-:Y:S02]  /*5f40*/  REDG.E.ADD.F32.FTZ.RN.STRONG.GPU desc[UR12][R44.64], R173 ;  /* 0x000000ad2c0079a6 */ /* 0x0025e4000c10f38c */
.L_x_8998:
[----:B------:R-:W-:Y:S05]  /*5f50*/  BSYNC B0 ;  /* 0x0000000000007941 */ /* 0x000fea0003800000 */
.L_x_8997:
[----:B-12---:R1:W2:Y:S01]  /*5f60*/  LDS R173, [R70+0x420] ;  /* 0x0004200046ad7984 */ /* 0x0062a20000000800 */
[----:B------:R-:W-:Y:S04]  /*5f70*/  BSSY B0, `(.L_x_8999) ;  /* 0x0000005000007945 */ /* 0x000fe80003800000 */
[----:B------:R-:W-:Y:S05]  /*5f80*/  @!P2 BRA `(.L_x_9000) ;  /* 0x00000000000ca947 */ /* 0x000fea0003800000 */
[----:B------:R-:W-:-:S05]  /*5f90*/  IMAD.WIDE.U32 R44, R38, UR21, R26 ;  /* 0x00000015262c7c25 */ /* 0x000fca000f8e001a */
[----:B------:R-:W-:-:S05]  /*5fa0*/  IADD3 R45, R175, R45, RZ ;  /* 0x0000002daf2d7210 */ /* 0x000fca0007ffe0ff */
[----:B--2---:R3:W-:Y:S02]  /*5fb0*/  REDG.E.ADD.F32.FTZ.RN.STRONG.GPU desc[UR12][R44.64], R173 ;  /* 0x000000ad2c0079a6 */ /* 0x0047e4000c10f38c */
.L_x_9000:
[----:B------:R-:W-:Y:S05]  /*5fc0*/  BSYNC B0 ;  /* 0x0000000000007941 */ /* 0x000fea0003800000 */
.L_x_8999:
[----:B--23--:R2:W3:Y:S01]  /*5fd0*/  LDS R173, [R71+0x4a0] ;  /* 0x0004a00047ad7984 */ /* 0x00c4e20000000800 */
[----:B------:R-:W-:Y:S04]  /*5fe0*/  BSSY B0, `(.L_x_9001) ;  /* 0x0000005000007945 */ /* 0x000fe80003800000 */
[----:B------:R-:W-:Y:S05]  /*5ff0*/  @!P3 BRA `(.L_x_9002) ;  /* 0x00000000000cb947 */ /* 0x000fea0003800000 */
[----:B------:R-:W-:-:S04]  /*6000*/  IMAD.WIDE.U32 R44, R38, UR21, R28 ;  /* 0x00000015262c7c25 */ /* 0x000fc8000f8e001c */
[----:B------:R-:W-:-:S05]  /*6010*/  IMAD.IADD R45, R175, 0x1, R45 ;  /* 0x00000001af2d7824 */ /* 0x000fca00078e022d */
[----:B---3--:R4:W-:Y:S02]  /*6020*/  REDG.E.ADD.F32.FTZ.RN.STRONG.GPU desc[UR12][R44.64], R173 ;  /* 0x000000ad2c0079a6 */ /* 0x0089e4000c10f38c */
.L_x_9002:
[----:B------:R-:W-:Y:S05]  /*6030*/  BSYNC B0 ;  /* 0x0000000000007941 */ /* 0x000fea0003800000 */
.L_x_9001:
[----:B---34-:R3:W4:Y:S01]  /*6040*/  LDS R173, [R72+0x520] ;  /* 0x0005200048ad7984 */ /* 0x0187220000000800 */
[----:B------:R-:W-:Y:S04]  /*6050*/  BSSY B0, `(.L_x_9003) ;  /* 0x0000005000007945 */ /* 0x000fe80003800000 */
[----:B------:R-:W-:Y:S05]  /*6060*/  @!P4 BRA `(.L_x_9004) ;  /* 0x00000000000cc947 */ /* 0x000fea0003800000 */
[----:B------:R-:W-:-:S05]  /*6070*/  IMAD.WIDE.U32 R44, R38, UR21, R30 ;  /* 0x00000015262c7c25 */ /* 0x000fca000f8e001e */
[----:B------:R-:W-:-:S05]  /*6080*/  IADD3 R45, R175, R45, RZ ;  /* 0x0000002daf2d7210 */ /* 0x000fca0007ffe0ff */
[----:B----4-:R4:W-:Y:S02]  /*6090*/  REDG.E.ADD.F32.FTZ.RN.STRONG.GPU desc[UR12][R44.64], R173 ;  /* 0x000000ad2c0079a6 */ /* 0x0109e4000c10f38c */
.L_x_9004:
[----:B------:R-:W-:Y:S05]  /*60a0*/  BSYNC B0 ;  /* 0x0000000000007941 */ /* 0x000fea0003800000 */
.L_x_9003:
[----:B----4-:R4:W0:Y:S01]  /*60b0*/  LDS R173, [R73+0x5a0] ;  /* 0x0005a00049ad7984 */ /* 0x0108220000000800 */
[----:B------:R-:W-:Y:S01]  /*60c0*/  BSSY B0, `(.L_x_9005) ;  /* 0x0000005000007945 */ /* 0x000fe20003800000 */
[----:B------:R-:W-:-:S03]  /*60d0*/  IMAD.WIDE.U32 R44, R38, UR21, R32 ;  /* 0x00000015262c7c25 */ /* 0x000fc6000f8e0020 */
[----:B------:R-:W-:Y:S05]  /*60e0*/  @!P5 BRA `(.L_x_9006) ;  /* 0x000000000008d947 */ /* 0x000fea0003800000 */
[----:B------:R-:W-:-:S05]  /*60f0*/  IADD3 R45, R175, R45, RZ ;  /* 0x0000002daf2d7210 */ /* 0x000fca0007ffe0ff */
[----:B0-----:R0:W-:Y:S02]  /*6100*/  REDG.E.ADD.F32.FTZ.RN.STRONG.GPU desc[UR12][R44.64], R173 ;  /* 0x000000ad2c0079a6 */ /* 0x0011e4000c10f38c */
.L_x_9006:
[----:B------:R-:W-:Y:S05]  /*6110*/  BSYNC B0 ;  /* 0x0000000000007941 */ /* 0x000fea0003800000 */
.L_x_9005:
[----:B0-----:R-:W0:Y:S01]  /*6120*/  SHFL.DOWN PT, R44, R147, 0x1, 0x1f ;  /* 0x08201f00932c7f89 */ /* 0x001e2200000e0000 */
[C---:B------:R-:W-:Y:S01]  /*6130*/  ISETP.GT.AND P1, PT, R62.reuse, 0x1e, PT ;  /* 0x0000001e3e00780c */ /* 0x040fe20003f24270 */
[----:B------:R-:W-:Y:S01]  /*6140*/  FADD.FTZ R136, R171, R136 ;  /* 0x00000088ab887221 */ /* 0x000fe20000010000 */
[----:B------:R-:W-:Y:S01]  /*6150*/  ISETP.NE.AND P2, PT, R62, RZ, PT ;  /* 0x000000ff3e00720c */ /* 0x000fe20003f45270 */
[----:B------:R-:W5:Y:S01]  /*6160*/  SHFL.DOWN PT, R45, R168, 0x1, 0x1f ;  /* 0x08201f00a82d7f89 */ /* 0x000f6200000e0000 */
[----:B------:R-:W-:Y:S01]  /*6170*/  ISETP.NE.AND P3, PT, R56, RZ, PT ;  /* 0x000000ff3800720c */ /* 0x000fe20003f65270 */
[-C--:B------:R-:W-:Y:S01]  /*6180*/  FMUL.FTZ R173, R135, R150.reuse ;  /* 0x0000009687ad7220 */ /* 0x080fe20000410000 */
        /* <DEDUP_REMOVED lines=32> */
[----:B------:R-:W-:Y:S01]  /*6390*/  ISETP.GT.AND P1, PT, R62, 0xf, PT ;  /* 0x0000000f3e00780c */ /* 0x000fe20003f24270 */
[----:B------:R-:W-:Y:S01]  /*63a0*/  FMUL.FTZ R161, R161, R44 ;  /* 0x0000002ca1a17220 */ /* 0x000fe20000410000 */
[----:B------:R-:W5:Y:S01]  /*63b0*/  SHFL.DOWN PT, R175, R168, 0x10, 0x1f ;  /* 0x0a001f00a8af7f89 */ /* 0x000f6200000e0000 */
[----:B------:R-:W-:Y:S01]  /*63c0*/  FMUL.FTZ R171, R164, R45 ;  /* 0x0000002da4ab7220 */ /* 0x000fe20000410000 */
[C---:B------:R-:W-:Y:S01]  /*63d0*/  FMUL.FTZ R45, R135.reuse, R152 ;  /* 0x00000098872d7220 */ /* 0x040fe20000410000 */
[----:B------:R-:W-:Y:S01]  /*63e0*/  FFMA.FTZ R161, R146, R156, R161 ;  /* 0x0000009c92a17223 */ /* 0x000fe200000100a1 */
[----:B------:R-:W-:Y:S01]  /*63f0*/  FMUL.FTZ R146, R135, R154 ;  /* 0x0000009a87927220 */ /* 0x000fe20000410000 */
[----:B------:R-:W-:Y:S01]  /*6400*/  FFMA.FTZ R171, R148, R155, R171 ;  /* 0x0000009b94ab7223 */ /* 0x000fe200000100ab */
[----:B------:R-:W-:Y:S01]  /*6410*/  @!P2 MOV R44, 0x400 ;  /* 0x00000400002ca802 */ /* 0x000fe20000000f00 */
[----:B------:R-:W-:Y:S01]  /*6420*/  FMUL.FTZ R162, R162, R45 ;  /* 0x0000002da2a27220 */ /* 0x000fe20000410000 */
[----:B------:R-:W-:Y:S01]  /*6430*/  FMUL.FTZ R148, R157, R146 ;  /* 0x000000929d947220 */ /* 0x000fe20000410000 */
[----:B------:R-:W-:Y:S01]  /*6440*/  FMUL.FTZ R146, R135, R158 ;  /* 0x0000009e87927220 */ /* 0x000fe20000410000 */
[----:B-1----:R-:W-:Y:S01]  /*6450*/  @!P2 LEA R109, R177, R44, 0x18 ;  /* 0x0000002cb16da211 */ /* 0x002fe200078ec0ff */
        /* <DEDUP_REMOVED lines=10> */
[----:B------:R-:W-:Y:S01]  /*6500*/  FADD.FTZ R115, R162, R115 ;  /* 0x00000073a2737221 */ /* 0x000fe20000010000 */
[----:B------:R-:W-:Y:S01]  /*6510*/  FFMA.FTZ R46, R137, R3, R46 ;  /* 0x00000003892e7223 */ /* 0x000fe2000001002e */
[----:B------:R-:W-:Y:S01]  /*6520*/  FFMA.FTZ R142, R142, R160, R145 ;  /* 0x000000a08e8e7223 */ /* 0x000fe20000010091 */
[----:B-----5:R-:W-:Y:S01]  /*6530*/  @!P1 FADD.FTZ R168, R168, R175 ;  /* 0x000000afa8a89221 */ /* 0x020fe20000010000 */
[----:B------:R-:W-:Y:S01]  /*6540*/  MOV R45, R147 ;  /* 0x00000093002d7202 */ /* 0x000fe20000000f00 */
[----:B------:R-:W-:Y:S01]  /*6550*/  FADD.FTZ R126, R161, R126 ;  /* 0x0000007ea17e7221 */ /* 0x000fe20000010000 */
[----:B------:R-:W-:Y:S01]  /*6560*/  FADD.FTZ R119, R148, R119 ;  /* 0x0000007794777221 */ /* 0x000fe20000010000 */
[----:B------:R-:W-:-:S02]  /*6570*/  IMAD.MOV.U32 R44, RZ, RZ, R168 ;  /* 0x000000ffff2c7224 */ /* 0x000fc400078e00a8 */
        /* <DEDUP_REMOVED lines=14> */
.L_x_9008:
[----:B------:R-:W-:Y:S05]  /*6660*/  BSYNC B0 ;  /* 0x0000000000007941 */ /* 0x000fea0003800000 */
.L_x_9007:
[----:B------:R-:W-:Y:S01]  /*6670*/  IADD3 R138, R138, 0x1, RZ ;  /* 0x000000018a8a7810 */ /* 0x000fe20007ffe0ff */
[----:B------:R-:W-:-:S03]  /*6680*/  UIADD3 UR5, UP0, UR5, 0x1, URZ ;  /* 0x0000000105057890 */ /* 0x000fc6000ff1e03f */
[----:B------:R-:W-:Y:S01]  /*6690*/  ISETP.GE.AND P1, PT, R138, UR23, PT ;  /* 0x000000178a007c0c */ /* 0x000fe2000bf26270 */
[----:B------:R-:W-:-:S12]  /*66a0*/  UIADD3.X UR6, URZ, UR6, URZ, UP0, !UPT ;  /* 0x000000063f067290 */ /* 0x000fd800087fe43f */
[----:B------:R-:W-:Y:S05]  /*66b0*/  @!P1 BRA `(.L_x_9009) ;  /* 0xffffffe0003c9947 */ /* 0x000fea000383ffff */
.L_x_8988:
        /* <DEDUP_REMOVED lines=9> */
[----:B------:R-:W-:Y:S01]  /*6750*/  PRMT R23, RZ, 0x7610, R23 ;  /* 0x00007610ff177816 */ /* 0x000fe20000000017 */
[----:B------:R-:W5:Y:S01]  /*6760*/  S2UR UR6, SR_CgaCtaId ;  /* 0x00000000000679c3 */ /* 0x000f620000008800 */
[-C--:B------:R-:W-:Y:S02]  /*6770*/  ISETP.GE.AND P0, PT, R74, R43.reuse, PT ;  /* 0x0000002b4a00720c */ /* 0x080fe40003f06270 */
[-C--:B------:R-:W-:Y:S02]  /*6780*/  ISETP.GE.AND P1, PT, R75, R43.reuse, PT ;  /* 0x0000002b4b00720c */ /* 0x080fe40003f26270 */
[-C--:B------:R-:W-:Y:S01]  /*6790*/  ISETP.GE.AND P2, PT, R76, R43.reuse, PT ;  /* 0x0000002b4c00720c */ /* 0x080fe20003f46270 */
[----:B------:R-:W2:Y:S01]  /*67a0*/  @!P5 LDG.E.U16 R3, desc[UR12][R4.64] ;  /* 0x0000000c0403d981 */ /* 0x000ea2000c1e1500 */
[-C--:B------:R-:W-:Y:S01]  /*67b0*/  ISETP.GE.AND P3, PT, R77, R43.reuse, PT ;  /* 0x0000002b4d00720c */ /* 0x080fe20003f66270 */
[----:B------:R-:W-:Y:S01]  /*67c0*/  UMOV UR5, 0x400 ;  /* 0x0000040000057882 */ /* 0x000fe20000000000 */
[-C--:B------:R-:W-:Y:S01]  /*67d0*/  ISETP.GE.AND P4, PT, R78, R43.reuse, PT ;  /* 0x0000002b4e00720c */ /* 0x080fe20003f86270 */
[----:B------:R-:W0:Y:S01]  /*67e0*/  LDC.64 R40, c[0x0][0x388] ;  /* 0x0000e200ff287b82 */ /* 0x000e220000000a00 */
[----:B------:R-:W-:-:S03]  /*67f0*/  ISETP.GE.AND P5, PT, R79, R43, PT ;  /* 0x0000002b4f00720c */ /* 0x000fc60003fa6270 */
[----:B------:R-:W3:Y:S01]  /*6800*/  @!P0 LDG.E.U16 R15, desc[UR12][R4.64+0x40] ;  /* 0x0000400c040f8981 */ /* 0x000ee2000c1e1500 */
        /* <DEDUP_REMOVED lines=13> */
[----:B-----5:R-:W-:Y:S01]  /*68e0*/  ULEA UR5, UR6, UR5, 0x18 ;  /* 0x0000000506057291 */ /* 0x020fe2000f8ec03f */
        /* <DEDUP_REMOVED lines=14> */
[----:B------:R-:W1:Y:S01]  /*69d0*/  LDS.U16 R0, [R91+0x4] ;  /* 0x000004005b007984 */ /* 0x000e620000000400 */
[----:B--2---:R-:W-:-:S05]  /*69e0*/  SHF.L.U32 R3, R18, 0x10, RZ ;  /* 0x0000001012037819 */ /* 0x004fca00000006ff */
[--C-:B------:R-:W-:Y:S01]  /*69f0*/  FADD.FTZ R5, R3, R50.reuse ;  /* 0x0000003203057221 */ /* 0x100fe20000010000 */
[----:B---3--:R-:W-:Y:S02]  /*6a00*/  IMAD.U32 R3, R4, 0x10000, RZ ;  /* 0x0001000004037824 */ /* 0x008fe400078e00ff */
[----:B------:R-:W2:Y:S02]  /*6a10*/  LDS.U16 R4, [R91+0xa] ;  /* 0x00000a005b047984 */ /* 0x000ea40000000400 */
[----:B------:R-:W-:Y:S01]  /*6a20*/  FADD.FTZ R3, R3, R50 ;  /* 0x0000003203037221 */ /* 0x000fe20000010000 */
[----:B------:R-:W-:-:S04]  /*6a30*/  FSETP.GTU.FTZ.AND P0, PT, R5, 20, PT ;  /* 0x41a000000500780b */ /* 0x000fc80003f1c000 */
[----:B------:R-:W-:-:S09]  /*6a40*/  FSETP.GTU.FTZ.AND P1, PT, R3, 20, PT ;  /* 0x41a000000300780b */ /* 0x000fd20003f3c000 */
[----:B------:R-:W-:-:S04]  /*6a50*/  @!P0 FMUL.FTZ R5, R5, -1.4426950216293334961 ;  /* 0xbfb8aa3b05058820 */ /* 0x000fc80000410000 */
[----:B------:R-:W-:Y:S02]  /*6a60*/  @!P1 FMUL.FTZ R18, R3, -1.4426950216293334961 ;  /* 0xbfb8aa3b03129820 */ /* 0x000fe40000410000 */
[----:B------:R-:W3:Y:S01]  /*6a70*/  @!P0 MUFU.EX2 R5, R5 ;  /* 0x0000000500058308 */ /* 0x000ee20000000800 */
[----:B------:R-:W0:Y:S07]  /*6a80*/  LDS.U16 R3, [R91+0x8] ;  /* 0x000008005b037984 */ /* 0x000e2e0000000400 */
[----:B------:R-:W4:Y:S01]  /*6a90*/  @!P1 MUFU.EX2 R18, R18 ;  /* 0x0000001200129308 */ /* 0x000f220000000800 */
[----:B---3--:R-:W-:-:S02]  /*6aa0*/  @!P0 FADD.FTZ R15, R5, 1 ;  /* 0x3f800000050f8421 */ /* 0x008fc40000010000 */
[----:B------:R-:W3:Y:S05]  /*6ab0*/  LDS.U16 R5, [R91+0xc] ;  /* 0x00000c005b057984 */ /* 0x000eea0000000400 */
[----:B------:R-:W5:Y:S01]  /*6ac0*/  @!P0 MUFU.RCP R20, R15 ;  /* 0x0000000f00148308 */ /* 0x000f620000001000 */
[----:B------:R-:W-:Y:S01]  /*6ad0*/  BAR.SYNC.DEFER_BLOCKING 0x0 ;  /* 0x0000000000007b1d */ /* 0x000fe20000010000 */
[----:B----4-:R-:W-:-:S06]  /*6ae0*/  @!P1 FADD.FTZ R19, R18, 1 ;  /* 0x3f80000012139421 */ /* 0x010fcc0000010000 */
[----:B------:R4:W1:Y:S01]  /*6af0*/  @!P1 MUFU.RCP R22, R19 ;  /* 0x0000001300169308 */ /* 0x0008620000001000 */
[----:B------:R-:W-:Y:S02]  /*6b00*/  PRMT R18, R121, 0x7632, R18 ;  /* 0x0000763279127816 */ /* 0x000fe40000000012 */
[----:B------:R-:W-:Y:S02]  /*6b10*/  PRMT R21, R125, 0x7632, R21 ;  /* 0x000076327d157816 */ /* 0x000fe40000000015 */
[----:B----4-:R-:W-:Y:S01]  /*6b20*/  SHF.L.U32 R19, R2, 0x10, RZ ;  /* 0x0000001002137819 */ /* 0x010fe200000006ff */
[----:B-----5:R-:W-:Y:S01]  /*6b30*/  @!P0 FMUL.FTZ R117, R117, R20 ;  /* 0x0000001475758220 */ /* 0x020fe20000410000 */
[----:B------:R-:W-:-:S03]  /*6b40*/  PRMT R20, R123, 0x7632, R20 ;  /* 0x000076327b147816 */ /* 0x000fc60000000014 */
[----:B------:R-:W-:Y:S01]  /*6b50*/  FADD.FTZ R2, R19, R50 ;  /* 0x0000003213027221 */ /* 0x000fe20000010000 */
[----:B------:R-:W-:Y:S01]  /*6b60*/  SHF.L.U32 R19, R14, 0x10, RZ ;  /* 0x000000100e137819 */ /* 0x000fe200000006ff */
[----:B-1----:R-:W-:Y:S01]  /*6b70*/  @!P1 FMUL.FTZ R113, R113, R22 ;  /* 0x0000001671719220 */ /* 0x002fe20000410000 */
[----:B------:R-:W-:Y:S01]  /*6b80*/  PRMT R22, R127, 0x7632, R22 ;  /* 0x000076327f167816 */ /* 0x000fe20000000016 */
[----:B------:R-:W-:Y:S01]  /*6b90*/  STS.U16 [R91], R121 ;  /* 0x000000795b007388 */ /* 0x000fe20000000400 */
[----:B------:R-:W-:-:S03]  /*6ba0*/  SHF.L.U32 R15, R0, 0x10, RZ ;  /* 0x00000010000f7819 */ /* 0x000fc600000006ff */
[----:B------:R1:W-:Y:S04]  /*6bb0*/  STS.U16 [R91+0x2], R18 ;  /* 0x000002125b007388 */ /* 0x0003e80000000400 */
[----:B------:R-:W-:Y:S04]  /*6bc0*/  STS.U16 [R91+0x4], R123 ;  /* 0x0000047b5b007388 */ /* 0x000fe80000000400 */
[----:B------:R-:W-:Y:S01]  /*6bd0*/  STS.U16 [R91+0x6], R20 ;  /* 0x000006145b007388 */ /* 0x000fe20000000400 */
[----:B-1----:R-:W-:-:S03]  /*6be0*/  FADD.FTZ R18, R19, R50 ;  /* 0x0000003213127221 */ /* 0x002fc60000010000 */
[----:B------:R-:W-:Y:S04]  /*6bf0*/  STS.U16 [R91+0x8], R125 ;  /* 0x0000087d5b007388 */ /* 0x000fe80000000400 */
[----:B------:R-:W-:Y:S04]  /*6c00*/  STS.U16 [R91+0xa], R21 ;  /* 0x00000a155b007388 */ /* 0x000fe80000000400 */
[----:B------:R-:W-:Y:S04]  /*6c10*/  STS.U16 [R91+0xc], R127 ;  /* 0x00000c7f5b007388 */ /* 0x000fe80000000400 */
[----:B------:R-:W-:Y:S01]  /*6c20*/  STS.U16 [R91+0xe], R22 ;  /* 0x00000e165b007388 */ /* 0x000fe20000000400 */
[----:B------:R-:W-:-:S03]  /*6c30*/  NOP ;  /* 0x0000000000007918 */ /* 0x000fc60000000000 */
[----:B------:R-:W-:Y:S01]  /*6c40*/  LDS.U16 R19, [R82] ;  /* 0x0000000052137984 */ /* 0x000fe20000000400 */
[----:B------:R-:W-:-:S03]  /*6c50*/  FADD.FTZ R0, R15, R50 ;  /* 0x000000320f007221 */ /* 0x000fc60000010000 */
        /* <DEDUP_REMOVED lines=10> */
[----:B--2---:R-:W-:Y:S01]  /*6d00*/  IMAD.U32 R15, R4, 0x10000, RZ ;  /* 0x00010000040f7824 */ /* 0x004fe200078e00ff */
[----:B0-----:R-:W-:-:S03]  /*6d10*/  SHF.L.U32 R3, R3, 0x10, RZ ;  /* 0x0000001003037819 */ /* 0x001fc600000006ff */
[--C-:B------:R-:W-:Y:S02]  /*6d20*/  FADD.FTZ R15, R15, R50.reuse ;  /* 0x000000320f0f7221 */ /* 0x100fe40000010000 */
[----:B------:R-:W-:-:S06]  /*6d30*/  FADD.FTZ R3, R3, R50 ;  /* 0x0000003203037221 */ /* 0x000fcc0000010000 */
[----:B------:R-:W-:Y:S01]  /*6d40*/  @!P5 FMUL.FTZ R0, R0, -1.4426950216293334961 ;  /* 0xbfb8aa3b0000d820 */ /* 0x000fe20000410000 */
[----:B------:R-:W-:Y:S02]  /*6d50*/  FSETP.GTU.FTZ.AND P1, PT, R2, 20, PT ;  /* 0x41a000000200780b */ /* 0x000fe40003f3c000 */
[----:B------:R-:W-:-:S03]  /*6d60*/  FSETP.GTU.FTZ.AND P4, PT, R3, 20, PT ;  /* 0x41a000000300780b */ /* 0x000fc60003f9c000 */
[----:B------:R-:W0:Y:S01]  /*6d70*/  @!P5 MUFU.EX2 R0, R0 ;  /* 0x000000000000d308 */ /* 0x000e220000000800 */
[----:B------:R-:W-:Y:S01]  /*6d80*/  FSETP.GTU.FTZ.AND P3, PT, R15, 20, PT ;  /* 0x41a000000f00780b */ /* 0x000fe20003f7c000 */
[----:B------:R-:W1:Y:S01]  /*6d90*/  LDS R35, [UR5+0x210] ;  /* 0x00021005ff237984 */ /* 0x000e620008000800 */
[----:B---3--:R-:W-:-:S05]  /*6da0*/  SHF.L.U32 R5, R5, 0x10, RZ ;  /* 0x0000001005057819 */ /* 0x008fca00000006ff */
[----:B------:R-:W-:Y:S01]  /*6db0*/  @!P1 FMUL.FTZ R2, R2, -1.4426950216293334961 ;  /* 0xbfb8aa3b02029820 */ /* 0x000fe20000410000 */
[----:B------:R-:W-:Y:S01]  /*6dc0*/  FADD.FTZ R5, R5, R50 ;  /* 0x0000003205057221 */ /* 0x000fe20000010000 */
[----:B------:R-:W-:-:S04]  /*6dd0*/  @!P4 FMUL.FTZ R3, R3, -1.4426950216293334961 ;  /* 0xbfb8aa3b0303c820 */ /* 0x000fc80000410000 */
[----:B------:R-:W-:Y:S01]  /*6de0*/  @!P3 FMUL.FTZ R14, R15, -1.4426950216293334961 ;  /* 0xbfb8aa3b0f0eb820 */ /* 0x000fe20000410000 */
[----:B------:R-:W-:Y:S01]  /*6df0*/  FSETP.GTU.FTZ.AND P2, PT, R5, 20, PT ;  /* 0x41a000000500780b */ /* 0x000fe20003f5c000 */
[----:B0-----:R-:W-:Y:S01]  /*6e00*/  @!P5 FADD.FTZ R0, R0, 1 ;  /* 0x3f8000000000d421 */ /* 0x001fe20000010000 */
[----:B------:R-:W0:Y:S01]  /*6e10*/  @!P1 MUFU.EX2 R2, R2 ;  /* 0x0000000200029308 */ /* 0x000e220000000800 */
[----:B------:R-:W-:-:S07]  /*6e20*/  FSETP.GTU.FTZ.AND P0, PT, R18, 20, PT ;  /* 0x41a000001200780b */ /* 0x000fce0003f1c000 */
        /* <DEDUP_REMOVED lines=9> */
[----:B------:R-:W-:Y:S02]  /*6ec0*/  IMAD R2, R40, UR15, RZ ;  /* 0x0000000f28027c24 */ /* 0x000fe4000f8e02ff */
[----:B----4-:R-:W-:Y:S01]  /*6ed0*/  @!P5 FMUL.FTZ R128, R128, R37 ;  /* 0x000000258080d220 */ /* 0x010fe20000410000 */
[----:B-1----:R-:W-:-:S03]  /*6ee0*/  ISETP.GE.AND P5, PT, R6, R35, PT ;  /* 0x000000230600720c */ /* 0x002fc60003fa6270 */
[----:B------:R-:W1:Y:S01]  /*6ef0*/  @!P0 MUFU.EX2 R18, R18 ;  /* 0x0000001200128308 */ /* 0x000e620000000800 */
[----:B------:R-:W-:-:S07]  /*6f00*/  IMAD R41, R41, UR14, R2 ;  /* 0x0000000e29297c24 */ /* 0x000fce000f8e0202 */
[----:B------:R2:W3:Y:S01]  /*6f10*/  @!P1 MUFU.RCP R20, R4 ;  /* 0x0000000400149308 */ /* 0x0004e20000001000 */
[----:B------:R-:W-:-:S07]  /*6f20*/  IMAD.WIDE.U32 R2, R40, UR14, RZ ;  /* 0x0000000e28027c25 */ /* 0x000fce000f8e00ff */
[----:B------:R2:W4:Y:S08]  /*6f30*/  @!P4 MUFU.RCP R39, R5 ;  /* 0x000000050027c308 */ /* 0x0005300000001000 */
[----:B------:R2:W1:Y:S01]  /*6f40*/  @!P3 MUFU.RCP R22, R14 ;  /* 0x0000000e0016b308 */ /* 0x0004620000001000 */
[----:B------:R-:W-:Y:S01]  /*6f50*/  IADD3 R37, R3, R41, RZ ;  /* 0x0000002903257210 */ /* 0x000fe20007ffe0ff */
[----:B0-----:R-:W-:Y:S01]  /*6f60*/  @!P2 FADD.FTZ R0, R15, 1 ;  /* 0x3f8000000f00a421 */ /* 0x001fe20000010000 */
[----:B---3--:R-:W-:Y:S06]  /*6f70*/  @P5 BRA `(.L_x_9011) ;  /* 0x0000000000345947 */ /* 0x008fec0003800000 */
[----:B--2---:R-:W-:Y:S01]  /*6f80*/  MOV R4, R16 ;  /* 0x0000001000047202 */ /* 0x004fe20000000f00 */
        /* <DEDUP_REMOVED lines=12> */
.L_x_9011:
[----:B------:R-:W-:Y:S05]  /*7050*/  BSYNC B0 ;  /* 0x0000000000007941 */ /* 0x000fea0003800000 */
.L_x_9010:
[----:B------:R-:W-:Y:S01]  /*7060*/  ULDC.64 UR6, c[0x0][0x390] ;  /* 0x0000e40000067ab9 */ /* 0x000fe20000000a00 */
[----:B------:R-:W-:Y:S01]  /*7070*/  MOV R3, R37 ;  /* 0x0000002500037202 */ /* 0x000fe20000000f00 */
[----:B0-----:R-:W-:Y:S02]  /*7080*/  IMAD R15, R49, UR6, RZ ;  /* 0x00000006310f7c24 */ /* 0x001fe4000f8e02ff */
[----:B-1----:R-:W-:Y:S01]  /*7090*/  @!P0 FADD.FTZ R18, R18, 1 ;  /* 0x3f80000012128421 */ /* 0x002fe20000010000 */
[----:B------:R-:W-:Y:S01]  /*70a0*/  @!P1 FMUL.FTZ R119, R119, R20 ;  /* 0x0000001477779220 */ /* 0x000fe20000410000 */
[----:B--2---:R0:W1:Y:S01]  /*70b0*/  @!P2 MUFU.RCP R5, R0 ;  /* 0x000000000005a308 */ /* 0x0040620000001000 */
[----:B------:R-:W-:-:S04]  /*70c0*/  IMAD.WIDE.U32 R2, R48, UR6, R2 ;  /* 0x0000000630027c25 */ /* 0x000fc8000f8e0002 */
[----:B----4-:R-:W-:Y:S01]  /*70d0*/  @!P4 FMUL.FTZ R126, R126, R39 ;  /* 0x000000277e7ec220 */ /* 0x010fe20000410000 */
[----:B------:R-:W-:Y:S01]  /*70e0*/  @!P3 FMUL.FTZ R115, R115, R22 ;  /* 0x000000167373b220 */ /* 0x000fe20000410000 */
[----:B------:R-:W-:Y:S01]  /*70f0*/  ISETP.GE.AND P3, PT, R78, R35, PT ;  /* 0x000000234e00720c */ /* 0x000fe20003f66270 */
[----:B------:R-:W-:Y:S01]  /*7100*/  IMAD R19, R48, UR7, R15 ;  /* 0x0000000730137c24 */ /* 0x000fe2000f8e020f */
[----:B------:R-:W-:Y:S01]  /*7110*/  ULDC.64 UR6, c[0x0][0x3e0] ;  /* 0x0000f80000067ab9 */ /* 0x000fe20000000a00 */
[----:B------:R-:W-:Y:S01]  /*7120*/  IADD3 R4, P5, R107, R2, RZ ;  /* 0x000000026b047210 */ /* 0x000fe20007fbe0ff */
[----:B------:R-:W2:Y:S01]  /*7130*/  @!P0 MUFU.RCP R18, R18 ;  /* 0x0000001200128308 */ /* 0x000ea20000001000 */
[----:B------:R-:W-:Y:S01]  /*7140*/  LEA R15, P1, R6, UR6, 0x1 ;  /* 0x00000006060f7c11 */ /* 0x000fe2000f8208ff */
[----:B------:R-:W-:Y:S01]  /*7150*/  FADD.FTZ R54, R117, R54 ;  /* 0x0000003675367221 */ /* 0x000fe20000010000 */
[----:B------:R-:W-:Y:S01]  /*7160*/  IADD3.X R3, R108, R19, R3, P5, !PT ;  /* 0x000000136c037210 */ /* 0x000fe20002ffe403 */
[----:B------:R-:W-:Y:S01]  /*7170*/  BSSY B0, `(.L_x_9012) ;  /* 0x000004e000007945 */ /* 0x000fe20003800000 */
[----:B0-----:R-:W-:-:S02]  /*7180*/  LEA.HI.X R0, R6, UR7, R7, 0x1, P1 ;  /* 0x0000000706007c11 */ /* 0x001fc400088f0c07 */
[----:B------:R-:W-:Y:S02]  /*7190*/  ISETP.GE.AND P1, PT, R75, R35, PT ;  /* 0x000000234b00720c */ /* 0x000fe40003f26270 */
[----:B------:R-:W-:Y:S01]  /*71a0*/  LEA R2, P4, R4, R15, 0x1 ;  /* 0x0000000f04027211 */ /* 0x000fe200078808ff */
[----:B-1----:R-:W-:Y:S01]  /*71b0*/  @!P2 FMUL.FTZ R124, R124, R5 ;  /* 0x000000057c7ca220 */ /* 0x002fe20000410000 */
[-C--:B------:R-:W-:Y:S02]  /*71c0*/  ISETP.GE.AND P2, PT, R76, R35.reuse, PT ;  /* 0x000000234c00720c */ /* 0x080fe40003f46270 */
[----:B------:R-:W-:Y:S02]  /*71d0*/  LEA.HI.X R3, R4, R0, R3, 0x1, P4 ;  /* 0x0000000004037211 */ /* 0x000fe400020f0c03 */
[-C--:B------:R-:W-:Y:S01]  /*71e0*/  ISETP.GE.AND P4, PT, R77, R35.reuse, PT ;  /* 0x000000234d00720c */ /* 0x080fe20003f86270 */
[----:B--2---:R-:W-:Y:S01]  /*71f0*/  @!P0 FMUL.FTZ R111, R111, R18 ;  /* 0x000000126f6f8220 */ /* 0x004fe20000410000 */
[-C--:B------:R-:W-:Y:S01]  /*7200*/  ISETP.GE.AND P5, PT, R79, R35.reuse, PT ;  /* 0x000000234f00720c */ /* 0x080fe20003fa6270 */
[----:B------:R-:W-:Y:S01]  /*7210*/  @!P3 STG.E.U16 desc[UR12][R2.64+-0xc0], R29 ;  /* 0xffff401d0200b986 */ /* 0x000fe2000c10150c */
[----:B------:R-:W-:-:S02]  /*7220*/  ISETP.GE.AND P0, PT, R74, R35, PT ;  /* 0x000000234a00720c */ /* 0x000fc40003f06270 */
[----:B------:R-:W-:Y:S01]  /*7230*/  F2FP.BF16.F32.PACK_AB R0, R113, R117 ;  /* 0x000000757100723e */ /* 0x000fe200000010ff */
[----:B------:R-:W-:Y:S01]  /*7240*/  @!P1 STG.E.U16 desc[UR12][R2.64+-0x180], R23 ;  /* 0xfffe801702009986 */ /* 0x000fe2000c10150c */
[----:B------:R-:W-:Y:S01]  /*7250*/  ISETP.GE.AND P1, PT, R80, R35, PT ;  /* 0x000000235000720c */ /* 0x000fe20003f26270 */
[----:B------:R-:W-:Y:S01]  /*7260*/  FADD.FTZ R113, R54, R113 ;  /* 0x0000007136717221 */ /* 0x000fe20000010000 */
[C---:B------:R-:W-:Y:S01]  /*7270*/  PRMT R5, R0.reuse, 0x7610, R5 ;  /* 0x0000761000057816 */ /* 0x040fe20000000005 */
        /* <DEDUP_REMOVED lines=21> */
[----:B------:R-:W-:Y:S04]  /*73d0*/  STS.U16 [R91+0x4], R4 ;  /* 0x000004045b007388 */ /* 0x000fe80000000400 */
[----:B------:R0:W-:Y:S04]  /*73e0*/  STS.U16 [R91+0x6], R15 ;  /* 0x0000060f5b007388 */ /* 0x0001e80000000400 */
[----:B------:R-:W-:Y:S04]  /*73f0*/  STS.U16 [R91+0x8], R0 ;  /* 0x000008005b007388 */ /* 0x000fe80000000400 */
[----:B------:R1:W-:Y:S01]  /*7400*/  STS.U16 [R91+0xa], R18 ;  /* 0x00000a125b007388 */ /* 0x0003e20000000400 */
[----:B0-----:R-:W0:Y:S03]  /*7410*/  LDC.64 R14, c[0x0][0x3a8] ;  /* 0x0000ea00ff0e7b82 */ /* 0x001e260000000a00 */
[----:B------:R-:W-:Y:S04]  /*7420*/  STS.U16 [R91+0xc], R3 ;  /* 0x00000c035b007388 */ /* 0x000fe80000000400 */
[----:B------:R2:W-:Y:S01]  /*7430*/  STS.U16 [R91+0xe], R2 ;  /* 0x00000e025b007388 */ /* 0x0005e20000000400 */
        /* <DEDUP_REMOVED lines=33> */
.L_x_9013:
[----:B------:R-:W-:Y:S05]  /*7650*/  BSYNC B0 ;  /* 0x0000000000007941 */ /* 0x000fea0003800000 */
.L_x_9012:
        /* <DEDUP_REMOVED lines=9> */
[----:B------:R-:W-:Y:S01]  /*76f0*/  IMAD R5, R48, UR7, R5 ;  /* 0x0000000730057c24 */ /* 0x000fe2000f8e0205 */
        /* <DEDUP_REMOVED lines=27> */
.L_x_8966:
        /* <DEDUP_REMOVED lines=26> */
.L_x_9016:
[----:B------:R-:W-:Y:S05]  /*7a50*/  BSYNC B0 ;  /* 0x0000000000007941 */ /* 0x000fea0003800000 */
.L_x_9015:
        /* <DEDUP_REMOVED lines=26> */
[----:B------:R1:W-:Y:S01]  /*7c00*/  REDG.E.ADD.F32.FTZ.RN.STRONG.GPU desc[UR12][R8.64], R7 ;  /* 0x00000007080079a6 */ /* 0x0003e2000c10f38c */
[----:B------:R-:W-:Y:S01]  /*7c10*/  IMAD.MOV.U32 R13, RZ, RZ, RZ ;  /* 0x000000ffff0d7224 */ /* 0x000fe200078e00ff */
[----:B------:R-:W-:Y:S06]  /*7c20*/  BRA `(.L_x_9019) ;  /* 0x0000000000047947 */ /* 0x000fec0003800000 */
.L_x_9018:
[----:B------:R-:W3:Y:S02]  /*7c30*/  S2R R13, SR_TID.X ;  /* 0x00000000000d7919 */ /* 0x000ee40000002100 */
.L_x_9019:
[----:B------:R-:W-:Y:S05]  /*7c40*/  BSYNC B0 ;  /* 0x0000000000007941 */ /* 0x000fea0003800000 */
.L_x_9017:
        /* <DEDUP_REMOVED lines=10> */
[C---:B-1----:R-:W-:Y:S01]  /*7cf0*/  IMAD.WIDE.U32 R2, R48.reuse, UR6, RZ ;  /* 0x0000000630027c25 */ /* 0x042fe2000f8e00ff */
[----:B------:R-:W-:Y:S01]  /*7d00*/  ULDC.64 UR10, c[0x0][0x360] ;  /* 0x0000d800000a7ab9 */ /* 0x000fe20000000a00 */
[----:B------:R-:W-:Y:S02]  /*7d10*/  ULDC.64 UR14, c[0x0][0x3c8] ;  /* 0x0000f200000e7ab9 */ /* 0x000fe40000000a00 */
[C---:B------:R-:W-:Y:S01]  /*7d20*/  IMAD R5, R48.reuse, UR7, R5 ;  /* 0x0000000730057c24 */ /* 0x040fe2000f8e0205 */
[----:B------:R-:W-:Y:S01]  /*7d30*/  ULDC.64 UR6, c[0x0][0x340] ;  /* 0x0000d00000067ab9 */ /* 0x000fe20000000a00 */
[----:B0-----:R-:W-:-:S02]  /*7d40*/  IMAD R19, R48, UR9, R49 ;  /* 0x0000000930137c24 */ /* 0x001fc4000f8e0231 */
[----:B------:R-:W-:Y:S01]  /*7d50*/  IMAD.WIDE.U32 R48, R48, UR8, RZ ;  /* 0x0000000830307c25 */ /* 0x000fe2000f8e00ff */
[----:B------:R-:W-:Y:S01]  /*7d60*/  IADD3 R21, R3, R5, RZ ;  /* 0x0000000503157210 */ /* 0x000fe20007ffe0ff */
[----:B------:R-:W-:-:S03]  /*7d70*/  ULDC.64 UR8, c[0x0][0x3c0] ;  /* 0x0000f00000087ab9 */ /* 0x000fc60000000a00 */
[----:B------:R-:W-:Y:S01]  /*7d80*/  IADD3 R19, R49, R19, RZ ;  /* 0x0000001331137210 */ /* 0x000fe20007ffe0ff */
[----:B---3--:R-:W-:-:S03]  /*7d90*/  ULEA UR4, UR5, UR4, 0x18 ;  /* 0x0000000405047291 */ /* 0x008fc6000f8ec03f */
[----:B------:R-:W-:-:S09]  /*7da0*/  ULDC UR5, c[0x0][0x0] ;  /* 0x0000000000057ab9 */ /* 0x000fd20000000800 */
.L_x_9021:
[----:B------:R-:W-:Y:S01]  /*7db0*/  LEA R0, R13, UR4, 0x2 ;  /* 0x000000040d007c11 */ /* 0x000fe2000f8e10ff */
[----:B0-----:R-:W-:Y:S01]  /*7dc0*/  IMAD.MOV.U32 R6, RZ, RZ, R2 ;  /* 0x000000ffff067224 */ /* 0x001fe200078e0002 */
[----:B------:R-:W-:Y:S02]  /*7dd0*/  SHF.R.S32.HI R8, RZ, 0x1f, R13 ;  /* 0x0000001fff087819 */ /* 0x000fe4000001140d */
[----:B----4-:R-:W-:Y:S01]  /*7de0*/  MOV R7, R21 ;  /* 0x0000001500077202 */ /* 0x010fe20000000f00 */
[----:B------:R-:W0:Y:S01]  /*7df0*/  LDS R15, [R0+0x18f8] ;  /* 0x0018f800000f7984 */ /* 0x000e220000000800 */
[----:B--2---:R-:W-:Y:S01]  /*7e00*/  MOV R4, R48 ;  /* 0x0000003000047202 */ /* 0x004fe20000000f00 */
        /* <DEDUP_REMOVED lines=20> */
.L_x_9020:
[----:B------:R-:W-:Y:S05]  /*7f50*/  EXIT ;  /* 0x000000000000794d */ /* 0x000fea0003800000 */
.L_x_9022:
        /* <DEDUP_REMOVED lines=10> */
.L_x_11015:


//--------------------- .text._Z25selective_scan_bwd_kernelI32Selective_Scan_bwd_kernel_traitsILi32ELi8ELb0ELb1ELb0ELb0ELb0EN3c108BFloat16EfEEv12SSMParamsBwd --------------------------
	.section	.text._Z25selective_scan_bwd_kernelI32Selective_Scan_bwd_kernel_traitsILi32ELi8ELb0ELb1ELb0ELb0ELb0EN3c108BFloat16EfEEv12SSMParamsBwd,"ax",@progbits
	.align	128
        .global         _Z25selective_scan_bwd_kernelI32Selective_Scan_bwd_kernel_traitsILi32ELi8ELb0ELb1ELb0ELb0ELb0EN3c108BFloat16EfEEv12SSMParamsBwd
        .type           _Z25selective_scan_bwd_kernelI32Selective_Scan_bwd_kernel_traitsILi32ELi8ELb0ELb1ELb0ELb0ELb0EN3c108BFloat16EfEEv12SSMParamsBwd,@function
        .size           _Z25selective_scan_bwd_kernelI32Selective_Scan_bwd_kernel_traitsILi32ELi8ELb0ELb1ELb0ELb0ELb0EN3c108BFloat16EfEEv12SSMParamsBwd,(.L_x_11016 - _Z25selective_scan_bwd_kernelI32Selective_Scan_bwd_kernel_traitsILi32ELi8ELb0ELb1ELb0ELb0ELb0EN3c108BFloat16EfEEv12SSMParamsBwd)
        .other          _Z25selective_scan_bwd_kernelI32Selective_Scan_bwd_kernel_traitsILi32ELi8ELb0ELb1ELb0ELb0ELb0EN3c108BFloat16EfEEv12SSMParamsBwd,@"STO_CUDA_ENTRY STV_DEFAULT"
_Z25selective_scan_bwd_kernelI32Selective_Scan_bwd_kernel_traitsILi32ELi8ELb0ELb1ELb0ELb0ELb0EN3c108BFloat16EfEEv12SSMParamsBwd:
.text._Z25selective_scan_bwd_kernelI32Selective_Scan_bwd_kernel_traitsILi32ELi8ELb0ELb1ELb0ELb0ELb0EN3c108BFloat16EfEEv12SSMParamsBwd:
[----:B------:R-:W-:Y:S08]  /*0000*/  LDC R1, c[0x0][0x28] ;  /* 0x00000a00ff017b82 */ /* 0x000ff00000000800 */
[----:B------:R-:W0:Y:S01]  /*0010*/  LDC R2, c[0x0][0x228] ;  /* 0x00008a00ff027b82 */ /* 0x000e220000000800 */
[----:B------:R-:W1:Y:S01]  /*0020*/  S2R R3, SR_CTAID.Y ;  /* 0x0000000000037919 */ /* 0x000e620000002600 */
[----:B------:R-:W-:Y:S01]  /*0030*/  HFMA2.MMA R41, -RZ, RZ, 0, 0 ;  /* 0x00000000ff297435 */ /* 0x000fe200000001ff */
[----:B------:R-:W-:Y:S01]  /*0040*/  ULDC.64 UR12, c[0x0][0x208] ;  /* 0x00008200000c7ab9 */ /* 0x000fe20000000a00 */
[----:B------:R-:W-:Y:S01]  /*0050*/  IMAD.MOV.U32 R42, RZ, RZ, RZ ;  /* 0x000000ffff2a7224 */ /* 0x000fe200078e00ff */
        /* <DEDUP_REMOVED lines=30> */
[----:B------:R-:W-:-:S04]  /*0240*/  IMAD.MOV R10, RZ, RZ, -R9 ;  /* 0x000000ffff0a7224 */ /* 0x000fc800078e0a09 */
[----:B------:R-:W-:-:S03]  /*0250*/  IMAD R5, R10, R11, RZ ;  /* 0x0000000b0a057224 */ /* 0x000fc600078e02ff */
        /* <DEDUP_REMOVED lines=9> */
[----:B------:R-:W-:Y:S02]  /*02f0*/  UIMAD UR6, UR14, UR8, URZ ;  /* 0x000000080e0672a4 */ /* 0x000fe4000f8e023f */
[----:B------:R-:W-:Y:S02]  /*0300*/  UIMAD.WIDE.U32 UR4, UR15, UR8, URZ ;  /* 0x000000080f0472a5 */ /* 0x000fe4000f8e003f */
[----:B------:R-:W-:-:S03]  /*0310*/  UIMAD UR8, UR15, UR9, UR6 ;  /* 0x000000090f0872a4 */ /* 0x000fc6000f8e0206 */
[----:B------:R-:W3:Y:S01]  /*0320*/  LDC.64 R28, c[0x0][0x2d8] ;  /* 0x0000b600ff1c7b82 */ /* 0x000ee20000000a00 */
[----:B------:R-:W-:Y:S01]  /*0330*/  @!P1 IADD3 R0, R0, -R11, RZ ;  /* 0x8000000b00009210 */ /* 0x000fe20007ffe0ff */
[----:B------:R-:W-:-:S03]  /*0340*/  UIADD3 UR5, UR5, UR8, URZ ;  /* 0x0000000805057290 */ /* 0x000fc6000fffe03f */
[----:B------:R-:W-:Y:S02]  /*0350*/  ISETP.GE.U32.AND P0, PT, R0, R11, PT ;  /* 0x0000000b0000720c */ /* 0x000fe40003f06070 */
[----:B------:R-:W-:Y:S01]  /*0360*/  SHF.L.U32 R43, R21, 0x8, RZ ;  /* 0x00000008152b7819 */ /* 0x000fe200000006ff */
[----:B------:R-:W-:Y:S02]  /*0370*/  @!P1 VIADD R44, R44, 0x1 ;  /* 0x000000012c2c9836 */ /* 0x000fe40000000000 */
[----:B-1----:R-:W-:Y:S01]  /*0380*/  IMAD R0, R40, R4, RZ ;  /* 0x0000000428007224 */ /* 0x002fe200078e02ff */
[----:B------:R-:W-:-:S03]  /*0390*/  IADD3 R9, R43, -0x100, RZ ;  /* 0xffffff002b097810 */ /* 0x000fc60007ffe0ff */
[C---:B------:R-:W-:Y:S02]  /*03a0*/  IMAD R0, R3.reuse, R5, R0 ;  /* 0x0000000503007224 */ /* 0x040fe400078e0200 */
[C---:B------:R-:W-:Y:S01]  /*03b0*/  IMAD.WIDE.U32 R4, R3.reuse, R4, UR4 ;  /* 0x0000000403047e25 */ /* 0x040fe2000f8e0004 */
[----:B------:R-:W-:Y:S01]  /*03c0*/  LOP3.LUT R8, R3, R2, RZ, 0x3c, !PT ;  /* 0x0000000203087212 */ /* 0x000fe200078e3cff */
[----:B------:R-:W-:Y:S01]  /*03d0*/  UIMAD UR9, UR14, UR10, URZ ;  /* 0x0000000a0e0972a4 */ /* 0x000fe2000f8e023f */
[----:B------:R-:W-:Y:S01]  /*03e0*/  SHF.R.S32.HI R11, RZ, 0x1f, R9 ;  /* 0x0000001fff0b7819 */ /* 0x000fe20000011409 */
[----:B------:R-:W-:Y:S01]  /*03f0*/  @P0 VIADD R44, R44, 0x1 ;  /* 0x000000012c2c0836 */ /* 0x000fe20000000000 */
[----:B------:R-:W-:Y:S01]  /*0400*/  IADD3 R51, P0, R9, R4, RZ ;  /* 0x0000000409337210 */ /* 0x000fe20007f1e0ff */
[----:B------:R-:W-:Y:S01]  /*0410*/  UIMAD.WIDE.U32 UR6, UR15, UR10, URZ ;  /* 0x0000000a0f0672a5 */ /* 0x000fe2000f8e003f */
[----:B------:R-:W-:Y:S01]  /*0420*/  ISETP.GE.AND P2, PT, R8, RZ, PT ;  /* 0x000000ff0800720c */ /* 0x000fe20003f46270 */
[----:B------:R-:W-:Y:S01]  /*0430*/  UIMAD UR9, UR15, UR11, UR9 ;  /* 0x0000000b0f0972a4 */ /* 0x000fe2000f8e0209 */
[----:B------:R-:W-:-:S02]  /*0440*/  ISETP.NE.AND P1, PT, R2, RZ, PT ;  /* 0x000000ff0200720c */ /* 0x000fc40003f25270 */
[----:B------:R-:W-:Y:S01]  /*0450*/  ULDC.64 UR10, c[0x0][0x310] ;  /* 0x0000c400000a7ab9 */ /* 0x000fe20000000a00 */
[----:B------:R-:W-:Y:S02]  /*0460*/  IADD3.X R8, R11, R5, R0, P0, !PT ;  /* 0x000000050b087210 */ /* 0x000fe400007fe400 */
[----:B------:R-:W-:Y:S01]  /*0470*/  ISETP.NE.U32.AND P0, PT, RZ, UR10, PT ;  /* 0x0000000aff007c0c */ /* 0x000fe2000bf05070 */
[----:B------:R-:W-:-:S03]  /*0480*/  UIADD3 UR7, UR7, UR9, URZ ;  /* 0x0000000907077290 */ /* 0x000fc6000fffe03f */
[----:B------:R-:W-:Y:S01]  /*0490*/  ISETP.NE.AND.EX P0, PT, RZ, UR11, PT, P0 ;  /* 0x0000000bff007c0c */ /* 0x000fe2000bf05300 */
[-C--:B0-----:R-:W-:Y:S01]  /*04a0*/  IMAD R0, R40, R6.reuse, RZ ;  /* 0x0000000628007224 */ /* 0x081fe200078e02ff */
[----:B------:R-:W-:Y:S01]  /*04b0*/  ULDC.64 UR8, c[0x0][0x240] ;  /* 0x0000900000087ab9 */ /* 0x000fe20000000a00 */
[C---:B------:R-:W-:Y:S01]  /*04c0*/  IMAD.WIDE.U32 R4, R3.reuse, R6, UR6 ;  /* 0x0000000603047e25 */ /* 0x040fe2000f8e0006 */
[----:B------:R-:W-:Y:S01]  /*04d0*/  UIMAD UR4, UR14, UR8, URZ ;  /* 0x000000080e0472a4 */ /* 0x000fe2000f8e023f */
[----:B------:R-:W-:Y:S02]  /*04e0*/  ULDC.64 UR10, c[0x0][0x328] ;  /* 0x0000ca00000a7ab9 */ /* 0x000fe40000000a00 */
[----:B------:R-:W-:Y:S01]  /*04f0*/  @!P2 IMAD.MOV R44, RZ, RZ, -R44 ;  /* 0x000000ffff2ca224 */ /* 0x000fe200078e0a2c */
[----:B------:R-:W-:Y:S01]  /*0500*/  @!P1 LOP3.LUT R44, RZ, R2, RZ, 0x33, !PT ;  /* 0x00000002ff2c9212 */ /* 0x000fe200078e33ff */
[----:B------:R-:W-:Y:S01]  /*0510*/  IMAD R0, R3, R7, R0 ;  /* 0x0000000703007224 */ /* 0x000fe200078e0200 */
[----:B------:R-:W-:Y:S01]  /*0520*/  IADD3 R54, P1, R9, R4, RZ ;  /* 0x0000000409367210 */ /* 0x000fe20007f3e0ff */
[----:B------:R-:W-:Y:S01]  /*0530*/  UIMAD.WIDE.U32 UR6, UR15, UR8, URZ ;  /* 0x000000080f0672a5 */ /* 0x000fe2000f8e003f */
[----:B------:R-:W-:Y:S01]  /*0540*/  SHF.R.S32.HI R45, RZ, 0x1f, R44 ;  /* 0x0000001fff2d7819 */ /* 0x000fe2000001142c */
[----:B------:R-:W-:Y:S01]  /*0550*/  UIMAD UR4, UR15, UR9, UR4 ;  /* 0x000000090f0472a4 */ /* 0x000fe2000f8e0204 */
[----:B------:R-:W-:Y:S01]  /*0560*/  ISETP.NE.U32.AND P2, PT, R16, RZ, PT ;  /* 0x000000ff1000720c */ /* 0x000fe20003f45070 */
[----:B------:R-:W-:Y:S01]  /*0570*/  UIMAD UR8, UR14, UR10, URZ ;  /* 0x0000000a0e0872a4 */ /* 0x000fe2000f8e023f */
[----:B------:R-:W0:Y:S01]  /*0580*/  @P0 LDC R10, c[0x0][0x214] ;  /* 0x00008500ff0a0b82 */ /* 0x000e220000000800 */
[----:B------:R-:W-:Y:S01]  /*0590*/  IADD3.X R2, R11, R5, R0, P1, !PT ;  /* 0x000000050b027210 */ /* 0x000fe20000ffe400 */
[----:B----4-:R-:W-:Y:S01]  /*05a0*/  IMAD R0, R40, R12, RZ ;  /* 0x0000000c28007224 */ /* 0x010fe200078e02ff */
[----:B------:R-:W-:Y:S01]  /*05b0*/  UIADD3 UR7, UR7, UR4, URZ ;  /* 0x0000000407077290 */ /* 0x000fe2000fffe03f */
[----:B------:R-:W-:Y:S01]  /*05c0*/  IMAD R4, R45, R14, RZ ;  /* 0x0000000e2d047224 */ /* 0x000fe200078e02ff */
[----:B------:R-:W-:Y:S01]  /*05d0*/  UIMAD.WIDE.U32 UR4, UR15, UR10, URZ ;  /* 0x0000000a0f0472a5 */ /* 0x000fe2000f8e003f */
[----:B------:R-:W-:Y:S01]  /*05e0*/  ISETP.NE.AND.EX P2, PT, R17, RZ, PT, P2 ;  /* 0x000000ff1100720c */ /* 0x000fe20003f45320 */
[----:B------:R-:W-:Y:S01]  /*05f0*/  UIMAD UR8, UR15, UR11, UR8 ;  /* 0x0000000b0f0872a4 */ /* 0x000fe2000f8e0208 */
[----:B------:R-:W-:Y:S01]  /*0600*/  IMAD R0, R3, R13, R0 ;  /* 0x0000000d03007224 */ /* 0x000fe200078e0200 */
[----:B------:R-:W1:Y:S01]  /*0610*/  @P0 LDC.64 R34, c[0x0][0x310] ;  /* 0x0000c400ff220b82 */ /* 0x000e620000000a00 */
[----:B------:R-:W-:Y:S01]  /*0620*/  IMAD R13, R44, R15, R4 ;  /* 0x0000000f2c0d7224 */ /* 0x000fe200078e0204 */
[----:B------:R-:W-:Y:S01]  /*0630*/  UIADD3 UR5, UR5, UR8, URZ ;  /* 0x0000000805057290 */ /* 0x000fe2000fffe03f */
[----:B------:R-:W-:-:S05]  /*0640*/  ISETP.NE.U32.AND P1, PT, R18, RZ, PT ;  /* 0x000000ff1200720c */ /* 0x000fca0003f25070 */
[----:B------:R-:W4:Y:S01]  /*0650*/  @P0 LDC R15, c[0x0][0x21c] ;  /* 0x00008700ff0f0b82 */ /* 0x000f220000000800 */
[----:B------:R-:W-:Y:S01]  /*0660*/  IMAD.WIDE.U32 R6, R44, R14, UR6 ;  /* 0x000000062c067e25 */ /* 0x000fe2000f8e000e */
[----:B------:R-:W-:Y:S02]  /*0670*/  ISETP.NE.AND.EX P1, PT, R19, RZ, PT, P1 ;  /* 0x000000ff1300720c */ /* 0x000fe40003f25310 */
[----:B------:R-:W-:Y:S01]  /*0680*/  CS2R R32, SRZ ;  /* 0x0000000000207805 */ /* 0x000fe2000001ff00 */
[C---:B------:R-:W-:Y:S01]  /*0690*/  IMAD.WIDE.U32 R4, R3.reuse, R12, UR4 ;  /* 0x0000000403047e25 */ /* 0x040fe2000f8e000c */
[----:B------:R-:W-:Y:S02]  /*06a0*/  @P2 LEA R32, P3, R3, R16, 0x2 ;  /* 0x0000001003202211 */ /* 0x000fe400078610ff */
[C---:B------:R-:W-:Y:S02]  /*06b0*/  IADD3 R58, P5, R9.reuse, R6, RZ ;  /* 0x00000006093a7210 */ /* 0x040fe40007fbe0ff */
[----:B------:R-:W-:-:S02]  /*06c0*/  IADD3 R9, P4, R9, R4, RZ ;  /* 0x0000000409097210 */ /* 0x000fc40007f9e0ff */
[----:B------:R-:W-:Y:S02]  /*06d0*/  @P2 LEA.HI.X R33, R3, R17, R40, 0x2, P3 ;  /* 0x0000001103212211 */ /* 0x000fe400018f1428 */
[----:B------:R-:W-:Y:S02]  /*06e0*/  ISETP.GE.AND P2, PT, R21, 0x1, PT ;  /* 0x000000011500780c */ /* 0x000fe40003f46270 */
[----:B------:R-:W-:Y:S01]  /*06f0*/  IADD3.X R56, R11, R5, R0, P4, !PT ;  /* 0x000000050b387210 */ /* 0x000fe200027fe400 */
[----:B0-----:R-:W-:Y:S01]  /*0700*/  @P0 IMAD R0, R10, UR15, R3 ;  /* 0x0000000f0a000c24 */ /* 0x001fe2000f8e0203 */
[----:B------:R-:W-:Y:S02]  /*0710*/  CS2R R30, SRZ ;  /* 0x00000000001e7805 */ /* 0x000fe4000001ff00 */
[----:B------:R-:W-:Y:S02]  /*0720*/  IADD3 R6, R7, R13, RZ ;  /* 0x0000000d07067210 */ /* 0x000fe40007ffe0ff */
[----:B------:R-:W-:Y:S01]  /*0730*/  @P1 LEA R30, P3, R3, R18, 0x2 ;  /* 0x00000012031e1211 */ /* 0x000fe200078610ff */
[----:B------:R-:W-:Y:S01]  /*0740*/  @P0 IMAD R0, R0, R21, RZ ;  /* 0x0000001500000224 */ /* 0x000fe200078e02ff */
[----:B--2---:R-:W-:Y:S01]  /*0750*/  LEA R50, P4, R51, R22, 0x1 ;  /* 0x0000001633327211 */ /* 0x004fe200078808ff */
[----:B------:R-:W-:Y:S01]  /*0760*/  IMAD.X R11, R11, 0x1, R6, P5 ;  /* 0x000000010b0b7824 */ /* 0x000fe200028e0606 */
[----:B------:R-:W-:Y:S01]  /*0770*/  @P1 LEA.HI.X R31, R3, R19, R40, 0x2, P3 ;  /* 0x00000013031f1211 */ /* 0x000fe200018f1428 */
[----:B----4-:R-:W-:Y:S01]  /*0780*/  @P0 IMAD R5, R0, R15, RZ ;  /* 0x0000000f00050224 */ /* 0x010fe200078e02ff */
[----:B------:R-:W-:-:S02]  /*0790*/  LEA.HI.X R51, R51, R23, R8, 0x1, P4 ;  /* 0x0000001733337211 */ /* 0x000fc400020f0c08 */
[----:B---3--:R-:W-:Y:S02]  /*07a0*/  LEA R53, P1, R54, R24, 0x1 ;  /* 0x0000001836357211 */ /* 0x008fe400078208ff */
[----:B------:R-:W-:Y:S02]  /*07b0*/  LEA R55, P3, R9, R26, 0x1 ;  /* 0x0000001a09377211 */ /* 0x000fe400078608ff */
[----:B------:R-:W-:Y:S01]  /*07c0*/  LEA R57, P4, R58, R28, 0x1 ;  /* 0x0000001c3a397211 */ /* 0x000fe200078808ff */
[----:B-1----:R-:W-:Y:S01]  /*07d0*/  @P0 IMAD.WIDE R34, R5, 0x8, R34 ;  /* 0x0000000805220825 */ /* 0x002fe200078e0222 */
[----:B------:R-:W-:Y:S02]  /*07e0*/  LEA.HI.X R54, R54, R25, R2, 0x1, P1 ;  /* 0x0000001936367211 */ /* 0x000fe400008f0c02 */
[----:B------:R-:W-:Y:S02]  /*07f0*/  CS2R R46, SRZ ;  /* 0x00000000002e7805 */ /* 0x000fe4000001ff00 */
[----:B------:R-:W-:-:S02]  /*0800*/  LEA.HI.X R56, R9, R27, R56, 0x1, P3 ;  /* 0x0000001b09387211 */ /* 0x000fc400018f0c38 */
        /* <DEDUP_REMOVED lines=16> */
[C---:B------:R-:W-:Y:S01]  /*0910*/  VIADD R17, R48.reuse, 0xe0 ;  /* 0x000000e030117836 */ /* 0x040fe20000000000 */
        /* <DEDUP_REMOVED lines=30> */
.L_x_9051:
        /* <DEDUP_REMOVED lines=9> */
[----:B------:R-:W-:Y:S02]  /*0b90*/  PRMT R6, RZ, 0x7610, R6 ;  /* 0x00007610ff067816 */ /* 0x000fe40000000006 */
[----:B0-----:R-:W-:Y:S02]  /*0ba0*/  PRMT R11, RZ, 0x7610, R11 ;  /* 0x00007610ff0b7816 */ /* 0x001fe4000000000b */
        /* <DEDUP_REMOVED lines=14> */
[----:B------:R-:W2:Y:S01]  /*0c90*/  @!P0 LDG.E.U16 R0, desc[UR12][R4.64] ;  /* 0x0000000c04008981 */ /* 0x000ea2000c1e1500 */
        /* <DEDUP_REMOVED lines=15> */
[----:B------:R-:W-:Y:S01]  /*0d90*/  LEA R78, R12, R49, 0x1 ;  /* 0x000000310c4e7211 */ /* 0x000fe200078e08ff */
[C---:B------:R-:W-:Y:S01]  /*0da0*/  VIADD R10, R59.reuse, 0x80 ;  /* 0x000000803b0a7836 */ /* 0x040fe20000000000 */
[C---:B0-----:R-:W-:Y:S01]  /*0db0*/  IADD3 R4, R59.reuse, 0x60, RZ ;  /* 0x000000603b047810 */ /* 0x041fe20007ffe0ff */
[----:B------:R-:W-:Y:S01]  /*0dc0*/  IMAD R79, R14, 0x2, R49 ;  /* 0x000000020e4f7824 */ /* 0x000fe200078e0231 */
[C---:B------:R-:W-:Y:S01]  /*0dd0*/  IADD3 R12, R59.reuse, 0xa0, RZ ;  /* 0x000000a03b0c7810 */ /* 0x040fe20007ffe0ff */
[C---:B------:R-:W-:Y:S01]  /*0de0*/  VIADD R14, R59.reuse, 0xc0 ;  /* 0x000000c03b0e7836 */ /* 0x040fe20000000000 */
[----:B------:R-:W-:-:S02]  /*0df0*/  IADD3 R16, R59, 0xe0, RZ ;  /* 0x000000e03b107810 */ /* 0x000fc40007ffe0ff */
[-C--:B------:R-:W-:Y:S02]  /*0e00*/  LEA.HI.SX32 R4, R4, R59.reuse, 0x1b ;  /* 0x0000003b04047211 */ /* 0x080fe400078fdaff */
[-C--:B------:R-:W-:Y:S02]  /*0e10*/  LEA.HI.SX32 R10, R10, R59.reuse, 0x1b ;  /* 0x0000003b0a0a7211 */ /* 0x080fe400078fdaff */
[-C--:B------:R-:W-:Y:S01]  /*0e20*/  LEA.HI.SX32 R12, R12, R59.reuse, 0x1b ;  /* 0x0000003b0c0c7211 */ /* 0x080fe200078fdaff */
[--C-:B------:R-:W-:Y:S01]  /*0e30*/  IMAD R80, R4, 0x2, R49.reuse ;  /* 0x0000000204507824 */ /* 0x100fe200078e0231 */
[-C--:B------:R-:W-:Y:S02]  /*0e40*/  LEA.HI.SX32 R14, R14, R59.reuse, 0x1b ;  /* 0x0000003b0e0e7211 */ /* 0x080fe400078fdaff */
[----:B------:R-:W-:Y:S01]  /*0e50*/  LEA.HI.SX32 R16, R16, R59, 0x1b ;  /* 0x0000003b10107211 */ /* 0x000fe200078fdaff */
[----:B------:R-:W-:Y:S01]  /*0e60*/  IMAD R82, R12, 0x2, R49 ;  /* 0x000000020c527824 */ /* 0x000fe200078e0231 */
[----:B------:R-:W-:-:S02]  /*0e70*/  LEA R81, R10, R49, 0x1 ;  /* 0x000000310a517211 */ /* 0x000fc400078e08ff */
[----:B------:R-:W-:Y:S01]  /*0e80*/  LEA R83, R14, R49, 0x1 ;  /* 0x000000310e537211 */ /* 0x000fe200078e08ff */
[----:B------:R-:W-:Y:S01]  /*0e90*/  IMAD R84, R16, 0x2, R49 ;  /* 0x0000000210547824 */ /* 0x000fe200078e0231 */
[-C--:B------:R-:W-:Y:S02]  /*0ea0*/  ISETP.GE.AND P6, PT, R28, R97.reuse, PT ;  /* 0x000000611c00720c */ /* 0x080fe40003fc6270 */
[----:B------:R-:W-:Y:S02]  /*0eb0*/  IADD3 R4, P0, R53, R76, RZ ;  /* 0x0000004c35047210 */ /* 0x000fe40007f1e0ff */
[-C--:B------:R-:W-:Y:S02]  /*0ec0*/  ISETP.GE.AND P5, PT, R68, R97.reuse, PT ;  /* 0x000000614400720c */ /* 0x080fe40003fa6270 */
[-C--:B------:R-:W-:Y:S01]  /*0ed0*/  ISETP.GE.AND P4, PT, R69, R97.reuse, PT ;  /* 0x000000614500720c */ /* 0x080fe20003f86270 */
[----:B------:R-:W-:Y:S01]  /*0ee0*/  IMAD.X R5, R54, 0x1, R75, P0 ;  /* 0x0000000136057824 */ /* 0x000fe200000e064b */
[----:B------:R-:W-:-:S02]  /*0ef0*/  ISETP.GE.AND P3, PT, R70, R97, PT ;  /* 0x000000614600720c */ /* 0x000fc40003f66270 */
[-C--:B------:R-:W-:Y:S02]  /*0f00*/  ISETP.GE.AND P2, PT, R71, R97.reuse, PT ;  /* 0x000000614700720c */ /* 0x080fe40003f46270 */
[-C--:B------:R-:W-:Y:S02]  /*0f10*/  ISETP.GE.AND P1, PT, R72, R97.reuse, PT ;  /* 0x000000614800720c */ /* 0x080fe40003f26270 */
[----:B------:R-:W-:Y:S02]  /*0f20*/  ISETP.GE.AND P0, PT, R73, R97, PT ;  /* 0x000000614900720c */ /* 0x000fe40003f06270 */
[----:B------:R-:W-:Y:S02]  /*0f30*/  PRMT R10, RZ, 0x7610, R10 ;  /* 0x00007610ff0a7816 */ /* 0x000fe4000000000a */
[----:B------:R-:W-:Y:S01]  /*0f40*/  PRMT R15, RZ, 0x7610, R15 ;  /* 0x00007610ff0f7816 */ /* 0x000fe2000000000f */
[----:B--2---:R0:W-:Y:S04]  /*0f50*/  STS.U16 [R77], R0 ;  /* 0x000000004d007388 */ /* 0x0041e80000000400 */
[----:B---3--:R-:W-:Y:S01]  /*0f60*/  STS.U16 [R78+0x40], R7 ;  /* 0x000040074e007388 */ /* 0x008fe20000000400 */
[----:B0-----:R-:W-:-:S03]  /*0f70*/  SHF.L.U32 R0, R59, 0x3, RZ ;  /* 0x000000033b007819 */ /* 0x001fc600000006ff */
[----:B----4-:R0:W-:Y:S01]  /*0f80*/  STS.U16 [R79+0x80], R2 ;  /* 0x000080024f007388 */ /* 0x0101e20000000400 */
[----:B------:R-:W-:-:S03]  /*0f90*/  LEA.HI.SX32 R0, R0, R0, 0x1b ;  /* 0x0000000000007211 */ /* 0x000fc600078fdaff */
[----:B------:R1:W-:Y:S01]  /*0fa0*/  STS.U16 [R80+0xc0], R9 ;  /* 0x0000c00950007388 */ /* 0x0003e20000000400 */
[----:B------:R-:W-:-:S03]  /*0fb0*/  LEA R85, R0, R49, 0x1 ;  /* 0x0000003100557211 */ /* 0x000fc600078e08ff */
[----:B------:R-:W-:Y:S04]  /*0fc0*/  STS.U16 [R81+0x100], R6 ;  /* 0x0001000651007388 */ /* 0x000fe80000000400 */
        /* <DEDUP_REMOVED lines=48> */
[----:B------:R-:W-:Y:S04]  /*12d0*/  STS.U16 [R83+0x180], R8 ;  /* 0x0001800853007388 */ /* 0x000fe80000000400 */
[----:B------:R1:W-:Y:S01]  /*12e0*/  STS.U16 [R84+0x1c0], R13 ;  /* 0x0001c00d54007388 */ /* 0x0003e20000000400 */
[----:B------:R-:W-:-:S03]  /*12f0*/  NOP ;  /* 0x0000000000007918 */ /* 0x000fc60000000000 */
[----:B------:R-:W-:Y:S04]  /*1300*/  LDS.U16 R2, [R85] ;  /* 0x0000000055027984 */ /* 0x000fe80000000400 */
[----:B------:R-:W2:Y:S04]  /*1310*/  LDS.U16 R4, [R85+0x2] ;  /* 0x0000020055047984 */ /* 0x000ea80000000400 */
[----:B------:R-:W-:Y:S04]  /*1320*/  LDS.U16 R5, [R85+0x4] ;  /* 0x0000040055057984 */ /* 0x000fe80000000400 */
[----:B------:R-:W3:Y:S04]  /*1330*/  LDS.U16 R8, [R85+0x6] ;  /* 0x0000060055087984 */ /* 0x000ee80000000400 */
[----:B------:R-:W-:Y:S04]  /*1340*/  LDS.U16 R9, [R85+0x8] ;  /* 0x0000080055097984 */ /* 0x000fe80000000400 */
[----:B------:R-:W4:Y:S04]  /*1350*/  LDS.U16 R10, [R85+0xa] ;  /* 0x00000a00550a7984 */ /* 0x000f280000000400 */
[----:B------:R-:W-:Y:S04]  /*1360*/  LDS.U16 R11, [R85+0xc] ;  /* 0x00000c00550b7984 */ /* 0x000fe80000000400 */
[----:B------:R-:W4:Y:S01]  /*1370*/  LDS.U16 R12, [R85+0xe] ;  /* 0x00000e00550c7984 */ /* 0x000f220000000400 */
[----:B------:R-:W-:Y:S01]  /*1380*/  BAR.SYNC.DEFER_BLOCKING 0x0 ;  /* 0x0000000000007b1d */ /* 0x000fe20000010000 */
[----:B0-----:R-:W-:-:S02]  /*1390*/  PRMT R0, RZ, 0x7610, R0 ;  /* 0x00007610ff007816 */ /* 0x001fc40000000000 */
[----:B-1----:R-:W-:Y:S02]  /*13a0*/  PRMT R13, RZ, 0x7610, R13 ;  /* 0x00007610ff0d7816 */ /* 0x002fe4000000000d */
[----:B------:R-:W-:Y:S01]  /*13b0*/  PRMT R15, RZ, 0x7610, R15 ;  /* 0x00007610ff0f7816 */ /* 0x000fe2000000000f */
        /* <DEDUP_REMOVED lines=12> */
[----:B--2---:R-:W-:Y:S01]  /*1480*/  IMAD.U32 R105, R4, 0x10000, RZ ;  /* 0x0001000004697824 */ /* 0x004fe200078e00ff */
[----:B------:R-:W-:Y:S01]  /*1490*/  SHF.L.U32 R103, R2, 0x10, RZ ;  /* 0x0000001002677819 */ /* 0x000fe200000006ff */
[----:B---3--:R-:W-:Y:S01]  /*14a0*/  IMAD.U32 R109, R8, 0x10000, RZ ;  /* 0x00010000086d7824 */ /* 0x008fe200078e00ff */
[----:B------:R-:W-:Y:S01]  /*14b0*/  SHF.L.U32 R5, R5, 0x10, RZ ;  /* 0x0000001005057819 */ /* 0x000fe200000006ff */
[----:B----4-:R-:W-:Y:S01]  /*14c0*/  IMAD.U32 R113, R10, 0x10000, RZ ;  /* 0x000100000a717824 */ /* 0x010fe200078e00ff */
        /* <DEDUP_REMOVED lines=29> */
[----:B-1----:R-:W-:-:S02]  /*16a0*/  IMAD.U32 R0, R20, 0x10000, RZ ;  /* 0x0001000014007824 */ /* 0x002fc400078e00ff */
[----:B--2---:R-:W-:Y:S02]  /*16b0*/  IMAD.U32 R116, R116, 0x10000, RZ ;  /* 0x0001000074747824 */ /* 0x004fe400078e00ff */
[----:B------:R-:W-:Y:S01]  /*16c0*/  FFMA.FTZ R47, R0, R6, R47 ;  /* 0x00000006002f7223 */ /* 0x000fe2000001002f */
[----:B------:R-:W-:Y:S01]  /*16d0*/  SHF.L.U32 R6, R101, 0x10, RZ ;  /* 0x0000001065067819 */ /* 0x000fe200000006ff */
[----:B---3--:R-:W-:Y:S02]  /*16e0*/  IMAD.U32 R114, R114, 0x10000, RZ ;  /* 0x0001000072727824 */ /* 0x008fe400078e00ff */
[----:B------:R-:W-:Y:S01]  /*16f0*/  FFMA.FTZ R7, R116, R7, R47 ;  /* 0x0000000774077223 */ /* 0x000fe2000001002f */
[----:B----4-:R-:W-:-:S03]  /*1700*/  IMAD.U32 R112, R112, 0x10000, RZ ;  /* 0x0001000070707824 */ /* 0x010fc600078e00ff */
        /* <DEDUP_REMOVED lines=27> */
[----:B------:R-:W-:Y:S01]  /*18c0*/  CS2R R92, SRZ ;  /* 0x00000000005c7805 */ /* 0x000fe2000001ff00 */
[----:B------:R-:W-:Y:S01]  /*18d0*/  IMAD.MOV.U32 R95, RZ, RZ, RZ ;  /* 0x000000ffff5f7224 */ /* 0x000fe200078e00ff */
[----:B------:R-:W-:Y:S06]  /*18e0*/  BRA `(.L_x_9025) ;  /* 0x0000002000ac7947 */ /* 0x000fec0003800000 */
.L_x_9024:
[----:B------:R-:W0:Y:S01]  /*18f0*/  LDC.64 R6, c[0x0][0x348] ;  /* 0x0000d200ff067b82 */ /* 0x000e220000000a00 */
[----:B------:R-:W-:Y:S01]  /*1900*/  MOV R4, R48 ;  /* 0x0000003000047202 */ /* 0x000fe20000000f00 */
[----:B------:R-:W-:Y:S01]  /*1910*/  IMAD.MOV.U32 R5, RZ, RZ, RZ ;  /* 0x000000ffff057224 */ /* 0x000fe200078e00ff */
[----:B------:R-:W-:Y:S01]  /*1920*/  ULDC.64 UR4, c[0x0][0x350] ;  /* 0x0000d40000047ab9 */ /* 0x000fe20000000a00 */
[----:B------:R-:W-:Y:S01]  /*1930*/  VIADD R119, R157, 0xffffffff ;  /* 0xffffffff9d777836 */ /* 0x000fe20000000000 */
[----:B------:R-:W-:Y:S01]  /*1940*/  HFMA2.MMA R134, -RZ, RZ, 0, 0 ;  /* 0x00000000ff867435 */ /* 0x000fe200000001ff */
[----:B------:R-:W-:Y:S01]  /*1950*/  IMAD R9, R45, UR4, RZ ;  /* 0x000000042d097c24 */ /* 0x000fe2000f8e02ff */
[----:B------:R-:W-:Y:S02]  /*1960*/  MOV R86, RZ ;  /* 0x000000ff00567202 */ /* 0x000fe40000000f00 */
[----:B------:R-:W-:Y:S02]  /*1970*/  CS2R R88, SRZ ;  /* 0x0000000000587805 */ /* 0x000fe4000001ff00 */
[----:B------:R-:W-:Y:S01]  /*1980*/  CS2R R90, SRZ ;  /* 0x00000000005a7805 */ /* 0x000fe2000001ff00 */
[----:B------:R-:W-:Y:S01]  /*1990*/  IMAD R9, R44, UR5, R9 ;  /* 0x000000052c097c24 */ /* 0x000fe2000f8e0209 */
[----:B------:R-:W-:Y:S01]  /*19a0*/  CS2R R92, SRZ ;  /* 0x00000000005c7805 */ /* 0x000fe2000001ff00 */
[----:B------:R-:W-:Y:S01]  /*19b0*/  IMAD.MOV.U32 R95, RZ, RZ, RZ ;  /* 0x000000ffff5f7224 */ /* 0x000fe200078e00ff */
        /* <DEDUP_REMOVED lines=9> */
[----:B0-----:R-:W-:-:S02]  /*1a50*/  IMAD R2, R6, UR14, RZ ;  /* 0x0000000e06027c24 */ /* 0x001fc4000f8e02ff */
[----:B------:R-:W-:-:S04]  /*1a60*/  IMAD.WIDE.U32 R4, R6, UR15, R4 ;  /* 0x0000000f06047c25 */ /* 0x000fc8000f8e0004 */
[----:B------:R-:W-:Y:S01]  /*1a70*/  IMAD R7, R7, UR15, R2 ;  /* 0x0000000f07077c24 */ /* 0x000fe2000f8e0202 */
[----:B------:R-:W-:-:S04]  /*1a80*/  LEA.HI R2, R119, R119, RZ, 0x1 ;  /* 0x0000007777027211 */ /* 0x000fc800078f08ff */
[----:B------:R-:W-:Y:S01]  /*1a90*/  IADD3 R5, R5, R7, RZ ;  /* 0x0000000705057210 */ /* 0x000fe20007ffe0ff */
[----:B------:R-:W-:Y:S01]  /*1aa0*/  IMAD R7, R60, -0x100, R43 ;  /* 0xffffff003c077824 */ /* 0x000fe200078e022b */
[----:B------:R-:W-:Y:S01]  /*1ab0*/  LOP3.LUT R2, R2, 0xfffffe, RZ, 0xc0, !PT ;  /* 0x00fffffe02027812 */ /* 0x000fe200078ec0ff */
[----:B------:R-:W-:Y:S01]  /*1ac0*/  IMAD.WIDE.U32 R26, R44, UR4, R4 ;  /* 0x000000042c1a7c25 */ /* 0x000fe2000f8e0004 */
[----:B------:R-:W-:-:S03]  /*1ad0*/  ULDC.64 UR4, c[0x0][0x3c8] ;  /* 0x0000f20000047ab9 */ /* 0x000fc60000000a00 */
[----:B------:R-:W-:Y:S01]  /*1ae0*/  IMAD.IADD R119, R119, 0x1, -R2 ;  /* 0x0000000177777824 */ /* 0x000fe200078e0a02 */
[----:B------:R-:W-:Y:S02]  /*1af0*/  IADD3 R27, R27, R9, RZ ;  /* 0x000000091b1b7210 */ /* 0x000fe40007ffe0ff */
[C---:B------:R-:W-:Y:S01]  /*1b00*/  LEA R4, P0, R26.reuse, UR4, 0x2 ;  /* 0x000000041a047c11 */ /* 0x040fe2000f8010ff */
[----:B------:R-:W0:Y:S03]  /*1b10*/  LDC.64 R8, c[0x0][0x360] ;  /* 0x0000d800ff087b82 */ /* 0x000e260000000a00 */
[----:B------:R-:W-:Y:S01]  /*1b20*/  LEA.HI.X R5, R26, UR5, R27, 0x2, P0 ;  /* 0x000000051a057c11 */ /* 0x000fe200080f141b */
[----:B------:R-:W-:Y:S01]  /*1b30*/  ULDC.64 UR4, c[0x0][0x230] ;  /* 0x00008c0000047ab9 */ /* 0x000fe20000000a00 */
[----:B------:R-:W-:Y:S01]  /*1b40*/  IADD3 R26, P1, R87, R26, RZ ;  /* 0x0000001a571a7210 */ /* 0x000fe20007f3e0ff */
[----:B------:R-:W-:-:S02]  /*1b50*/  IMAD R2, R40, UR4, RZ ;  /* 0x0000000428027c24 */ /* 0x000fc4000f8e02ff */
[----:B------:R-:W-:Y:S01]  /*1b60*/  IMAD.WIDE R4, R7, 0x4, R4 ;  /* 0x0000000407047825 */ /* 0x000fe200078e0204 */
[----:B------:R-:W-:Y:S01]  /*1b70*/  LEA.HI.X.SX32 R27, R87, R27, 0x1, P1 ;  /* 0x0000001b571b7211 */ /* 0x000fe200008f0eff */
[----:B------:R-:W1:Y:S02]  /*1b80*/  LDC.64 R6, c[0x0][0x2d0] ;  /* 0x0000b400ff067b82 */ /* 0x000e640000000a00 */
[C---:B------:R-:W-:Y:S01]  /*1b90*/  IMAD.WIDE.U32 R10, R3.reuse, UR4, RZ ;  /* 0x00000004030a7c25 */ /* 0x040fe2000f8e00ff */
[C---:B------:R-:W-:Y:S01]  /*1ba0*/  IADD3 R24, P6, R4.reuse, -0x380, RZ ;  /* 0xfffffc8004187810 */ /* 0x040fe20007fde0ff */
[----:B------:R-:W-:Y:S01]  /*1bb0*/  UMOV UR4, URZ ;  /* 0x0000003f00047c82 */ /* 0x000fe20008000000 */
[C---:B------:R-:W-:Y:S01]  /*1bc0*/  IADD3 R22, P5, R4.reuse, -0x300, RZ ;  /* 0xfffffd0004167810 */ /* 0x040fe20007fbe0ff */
[----:B------:R-:W-:Y:S01]  /*1bd0*/  IMAD R121, R3, UR5, R2 ;  /* 0x0000000503797c24 */ /* 0x000fe2000f8e0202 */
[----:B------:R-:W-:Y:S01]  /*1be0*/  IADD3.X R25, R5, -0x1, RZ, P6, !PT ;  /* 0xffffffff05197810 */ /* 0x000fe200037fe4ff */
[----:B------:R-:W-:Y:S01]  /*1bf0*/  UMOV UR5, URZ ;  /* 0x0000003f00057c82 */ /* 0x000fe20008000000 */
[----:B------:R-:W-:-:S02]  /*1c00*/  IADD3 R20, P4, R4, -0x280, RZ ;  /* 0xfffffd8004147810 */ /* 0x000fc40007f9e0ff */
[C---:B------:R-:W-:Y:S02]  /*1c10*/  IADD3 R18, P3, R4.reuse, -0x200, RZ ;  /* 0xfffffe0004127810 */ /* 0x040fe40007f7e0ff */
[C---:B------:R-:W-:Y:S02]  /*1c20*/  IADD3 R16, P2, R4.reuse, -0x180, RZ ;  /* 0xfffffe8004107810 */ /* 0x040fe40007f5e0ff */
[C---:B------:R-:W-:Y:S02]  /*1c30*/  IADD3 R14, P0, R4.reuse, -0x100, RZ ;  /* 0xffffff00040e7810 */ /* 0x040fe40007f1e0ff */
[----:B------:R-:W-:Y:S02]  /*1c40*/  IADD3 R12, P6, R4, -0x80, RZ ;  /* 0xffffff80040c7810 */ /* 0x000fe40007fde0ff */
[C---:B------:R-:W-:Y:S02]  /*1c50*/  IADD3.X R23, R5.reuse, -0x1, RZ, P5, !PT ;  /* 0xffffffff05177810 */ /* 0x040fe40002ffe4ff */
[----:B------:R-:W-:-:S02]  /*1c60*/  IADD3.X R21, R5, -0x1, RZ, P4, !PT ;  /* 0xffffffff05157810 */ /* 0x000fc400027fe4ff */
[C---:B------:R-:W-:Y:S02]  /*1c70*/  IADD3.X R19, R5.reuse, -0x1, RZ, P3, !PT ;  /* 0xffffffff05137810 */ /* 0x040fe40001ffe4ff */
[C---:B------:R-:W-:Y:S02]  /*1c80*/  IADD3.X R17, R5.reuse, -0x1, RZ, P2, !PT ;  /* 0xffffffff05117810 */ /* 0x040fe400017fe4ff */
[C---:B------:R-:W-:Y:S02]  /*1c90*/  IADD3.X R15, R5.reuse, -0x1, RZ, P0, !PT ;  /* 0xffffffff050f7810 */ /* 0x040fe400007fe4ff */
[----:B------:R-:W-:Y:S02]  /*1ca0*/  IADD3.X R13, R5, -0x1, RZ, P6, !PT ;  /* 0xffffffff050d7810 */ /* 0x000fe400037fe4ff */
[----:B------:R-:W2:Y:S01]  /*1cb0*/  LDC.64 R4, c[0x0][0x2e0] ;  /* 0x0000b800ff047b82 */ /* 0x000ea20000000a00 */
[----:B------:R-:W-:Y:S02]  /*1cc0*/  ISETP.GT.AND P0, PT, R157, 0x1, PT ;  /* 0x000000019d00780c */ /* 0x000fe40003f04270 */
[----:B------:R-:W-:-:S02]  /*1cd0*/  ISETP.GE.AND P2, PT, R28, R97, PT ;  /* 0x000000611c00720c */ /* 0x000fc40003f46270 */
[----:B------:R-:W-:Y:S02]  /*1ce0*/  ISETP.EQ.AND P0, PT, R155, RZ, P0 ;  /* 0x000000ff9b00720c */ /* 0x000fe40000702270 */
[----:B------:R-:W-:Y:S02]  /*1cf0*/  P2R R161, PR, RZ, 0x4 ;  /* 0x00000004ffa17803 */ /* 0x000fe40000000000 */
[----:B0-----:R-:W-:-:S09]  /*1d00*/  IADD3 R121, R11, R121, RZ ;  /* 0x000000790b797210 */ /* 0x001fd20007ffe0ff */
.L_x_9046:
[----:B-1----:R-:W-:Y:S01]  /*1d10*/  SHF.R.S32.HI R38, RZ, 0x1f, R134 ;  /* 0x0000001fff267819 */ /* 0x002fe20000011486 */
[----:B------:R-:W-:Y:S01]  /*1d20*/  IMAD.WIDE.U32 R136, R134, UR10, R28 ;  /* 0x0000000a86887c25 */ /* 0x000fe2000f8e001c */
[-C--:B------:R-:W-:Y:S02]  /*1d30*/  ISETP.GE.AND P5, PT, R68, R97.reuse, PT ;  /* 0x000000614400720c */ /* 0x080fe40003fa6270 */
[----:B------:R-:W-:Y:S01]  /*1d40*/  ISETP.GE.AND P1, PT, R69, R97, PT ;  /* 0x000000614500720c */ /* 0x000fe20003f26270 */
[----:B0-----:R-:W-:Y:S01]  /*1d50*/  IMAD R37, R38, UR10, RZ ;  /* 0x0000000a26257c24 */ /* 0x001fe2000f8e02ff */
[----:B------:R-:W-:Y:S02]  /*1d60*/  LEA R36, P2, R136, R57, 0x1 ;  /* 0x0000003988247211 */ /* 0x000fe400078408ff */
[----:B------:R-:W-:Y:S01]  /*1d70*/  PRMT R39, RZ, 0x7610, R39 ;  /* 0x00007610ff277816 */ /* 0x000fe20000000027 */
[----:B------:R-:W-:Y:S01]  /*1d80*/  IMAD R37, R134, UR11, R37 ;  /* 0x0000000b86257c24 */ /* 0x000fe2000f8e0225 */
[----:B------:R-:W-:-:S02]  /*1d90*/  ISETP.NE.AND P6, PT, R161, RZ, PT ;  /* 0x000000ffa100720c */ /* 0x000fc40003fc5270 */
[----:B------:R-:W-:Y:S02]  /*1da0*/  PRMT R140, RZ, 0x7610, R140 ;  /* 0x00007610ff8c7816 */ /* 0x000fe4000000008c */
[----:B------:R-:W-:Y:S02]  /*1db0*/  IADD3 R37, R137, R37, RZ ;  /* 0x0000002589257210 */ /* 0x000fe40007ffe0ff */
[-C--:B------:R-:W-:Y:S02]  /*1dc0*/  ISETP.GE.AND P3, PT, R71, R97.reuse, PT ;  /* 0x000000614700720c */ /* 0x080fe40003f66270 */
[----:B------:R-:W-:Y:S02]  /*1dd0*/  LEA.HI.X R37, R136, R58, R37, 0x1, P2 ;  /* 0x0000003a88257211 */ /* 0x000fe400010f0c25 */
[-C--:B------:R-:W-:Y:S02]  /*1de0*/  ISETP.GE.AND P2, PT, R70, R97.reuse, PT ;  /* 0x000000614600720c */ /* 0x080fe40003f46270 */
[-C--:B------:R-:W-:Y:S01]  /*1df0*/  ISETP.GE.AND P4, PT, R72, R97.reuse, PT ;  /* 0x000000614800720c */ /* 0x080fe20003f86270 */
[----:B---3--:R-:W3:Y:S01]  /*1e00*/  @!P5 LDG.E.U16 R39, desc[UR12][R36.64+0x40] ;  /* 0x0000400c2427d981 */ /* 0x008ee2000c1e1500 */
[----:B------:R-:W-:-:S02]  /*1e10*/  ISETP.GE.AND P5, PT, R73, R97, PT ;  /* 0x000000614900720c */ /* 0x000fc40003fa6270 */
[----:B------:R-:W-:Y:S01]  /*1e20*/  PRMT R2, RZ, 0x7610, R2 ;  /* 0x00007610ff027816 */ /* 0x000fe20000000002 */
[----:B----4-:R-:W4:Y:S01]  /*1e30*/  @!P1 LDG.E.U16 R140, desc[UR12][R36.64+0x80] ;  /* 0x0000800c248c9981 */ /* 0x010f22000c1e1500 */
[----:B------:R-:W-:Y:S01]  /*1e40*/  ISETP.GE.AND P1, PT, R74, R97, PT ;  /* 0x000000614a00720c */ /* 0x000fe20003f26270 */
[----:B------:R-:W-:Y:S01]  /*1e50*/  IMAD R123, R38, UR8, RZ ;  /* 0x00000008267b7c24 */ /* 0x000fe2000f8e02ff */
[----:B------:R-:W-:Y:S01]  /*1e60*/  PRMT R125, RZ, 0x7610, R125 ;  /* 0x00007610ff7d7816 */ /* 0x000fe2000000007d */
[----:B------:R-:W-:Y:S01]  /*1e70*/  IMAD.MOV.U32 R136, RZ, RZ, R10 ;  /* 0x000000ffff887224 */ /* 0x000fe200078e000a */
[----:B------:R-:W-:Y:S01]  /*1e80*/  PRMT R142, RZ, 0x7610, R142 ;  /* 0x00007610ff8e7816 */ /* 0x000fe2000000008e */
[----:B------:R-:W3:Y:S01]  /*1e90*/  @!P6 LDG.E.U16 R2, desc[UR12][R36.64] ;  /* 0x0000000c2402e981 */ /* 0x000ee2000c1e1500 */
[----:B------:R-:W-:Y:S02]  /*1ea0*/  PRMT R127, RZ, 0x7610, R127 ;  /* 0x00007610ff7f7816 */ /* 0x000fe4000000007f */
[----:B------:R-:W-:Y:S01]  /*1eb0*/  PRMT R144, RZ, 0x7610, R144 ;  /* 0x00007610ff907816 */ /* 0x000fe20000000090 */
[----:B------:R-:W4:Y:S01]  /*1ec0*/  @!P2 LDG.E.U16 R125, desc[UR12][R36.64+0xc0] ;  /* 0x0000c00c247da981 */ /* 0x000f22000c1e1500 */
[----:B------:R-:W-:-:S02]  /*1ed0*/  PRMT R129, RZ, 0x7610, R129 ;  /* 0x00007610ff817816 */ /* 0x000fc40000000081 */
[----:B------:R-:W-:Y:S01]  /*1ee0*/  MOV R137, R121 ;  /* 0x0000007900897202 */ /* 0x000fe20000000f00 */
[----:B------:R-:W4:Y:S04]  /*1ef0*/  @!P3 LDG.E.U16 R142, desc[UR12][R36.64+0x100] ;  /* 0x0001000c248eb981 */ /* 0x000f28000c1e1500 */
[----:B------:R-:W4:Y:S01]  /*1f00*/  @!P4 LDG.E.U16 R127, desc[UR12][R36.64+0x140] ;  /* 0x0001400c247fc981 */ /* 0x000f22000c1e1500 */
[----:B------:R-:W-:-:S03]  /*1f10*/  IMAD.WIDE.U32 R136, R134, UR8, R136 ;  /* 0x0000000886887c25 */ /* 0x000fc6000f8e0088 */
[----:B------:R-:W4:Y:S04]  /*1f20*/  @!P5 LDG.E.U16 R144, desc[UR12][R36.64+0x180] ;  /* 0x0001800c2490d981 */ /* 0x000f28000c1e1500 */
[----:B------:R0:W4:Y:S01]  /*1f30*/  @!P1 LDG.E.U16 R129, desc[UR12][R36.64+0x1c0] ;  /* 0x0001c00c24819981 */ /* 0x000122000c1e1500 */
[----:B------:R-:W-:Y:S01]  /*1f40*/  IMAD R123, R134, UR9, R123 ;  /* 0x00000009867b7c24 */ /* 0x000fe2000f8e027b */
[----:B-1----:R-:W-:-:S04]  /*1f50*/  LEA R138, P1, R136, R6, 0x2 ;  /* 0x00000006888a7211 */ /* 0x002fc800078210ff */
[----:B------:R-:W-:-:S04]  /*1f60*/  IADD3 R123, R137, R123, RZ ;  /* 0x0000007b897b7210 */ /* 0x000fc80007ffe0ff */
[----:B------:R-:W-:-:S05]  /*1f70*/  LEA.HI.X R139, R136, R7, R123, 0x2, P1 ;  /* 0x00000007888b7211 */ /* 0x000fca00008f147b */
[----:B------:R-:W4:Y:S01]  /*1f80*/  LDG.E R123, desc[UR12][R138.64] ;  /* 0x0000000c8a7b7981 */ /* 0x000f22000c1e1900 */
[----:B------:R-:W-:Y:S02]  /*1f90*/  IMAD R146, R40, UR16, RZ ;  /* 0x0000001028927c24 */ /* 0x000fe4000f8e02ff */
[----:B------:R-:W-:-:S04]  /*1fa0*/  IMAD.WIDE.U32 R136, R3, UR16, RZ ;  /* 0x0000001003887c25 */ /* 0x000fc8000f8e00ff */
[----:B------:R-:W-:-:S04]  /*1fb0*/  IMAD R131, R3, UR17, R146 ;  /* 0x0000001103837c24 */ /* 0x000fc8000f8e0292 */
[----:B------:R-:W-:Y:S02]  /*1fc0*/  IMAD.IADD R137, R137, 0x1, R131 ;  /* 0x0000000189897824 */ /* 0x000fe400078e0283 */
[----:B------:R-:W-:Y:S02]  /*1fd0*/  IMAD R131, R38, UR18, RZ ;  /* 0x0000001226837c24 */ /* 0x000fe4000f8e02ff */
[----:B0-----:R-:W-:-:S04]  /*1fe0*/  IMAD.WIDE.U32 R36, R134, UR18, R136 ;  /* 0x0000001286247c25 */ /* 0x001fc8000f8e0088 */
[----:B------:R-:W-:Y:S01]  /*1ff0*/  IMAD R131, R134, UR19, R131 ;  /* 0x0000001386837c24 */ /* 0x000fe2000f8e0283 */
[----:B--2---:R-:W-:-:S04]  /*2000*/  LEA R136, P1, R36, R4, 0x2 ;  /* 0x0000000424887211 */ /* 0x004fc800078210ff */
[----:B------:R-:W-:Y:S02]  /*2010*/  IADD3 R37, R37, R131, RZ ;  /* 0x0000008325257210 */ /* 0x000fe40007ffe0ff */
[----:B------:R-:W0:Y:S02]  /*2020*/  @P0 LDC R131, c[0x0][0x21c] ;  /* 0x00008700ff830b82 */ /* 0x000e240000000800 */
[----:B------:R-:W-:Y:S02]  /*2030*/  LEA.HI.X R137, R36, R5, R37, 0x2, P1 ;  /* 0x0000000524897211 */ /* 0x000fe400008f1425 */
[----:B------:R-:W-:Y:S01]  /*2040*/  ISETP.NE.AND P3, PT, R48, RZ, PT ;  /* 0x000000ff3000720c */ /* 0x000fe20003f65270 */
[----:B---3--:R1:W-:Y:S04]  /*2050*/  STS.U16 [R77], R2 ;  /* 0x000000024d007388 */ /* 0x0083e80000000400 */
[----:B------:R2:W-:Y:S04]  /*2060*/  STS.U16 [R78+0x40], R39 ;  /* 0x000040274e007388 */ /* 0x0005e80000000400 */
[----:B----4-:R-:W-:Y:S04]  /*2070*/  STS.U16 [R79+0x80], R140 ;  /* 0x0000808c4f007388 */ /* 0x010fe80000000400 */
[----:B------:R-:W-:Y:S04]  /*2080*/  STS.U16 [R80+0xc0], R125 ;  /* 0x0000c07d50007388 */ /* 0x000fe80000000400 */
[----:B------:R-:W-:Y:S04]  /*2090*/  STS.U16 [R81+0x100], R142 ;  /* 0x0001008e51007388 */ /* 0x000fe80000000400 */
[----:B------:R-:W-:Y:S04]  /*20a0*/  STS.U16 [R82+0x140], R127 ;  /* 0x0001407f52007388 */ /* 0x000fe80000000400 */
[----:B------:R-:W-:Y:S04]  /*20b0*/  STS.U16 [R83+0x180], R144 ;  /* 0x0001809053007388 */ /* 0x000fe80000000400 */
[----:B------:R-:W-:Y:S01]  /*20c0*/  STS.U16 [R84+0x1c0], R129 ;  /* 0x0001c08154007388 */ /* 0x000fe20000000400 */
[----:B------:R-:W-:-:S03]  /*20d0*/  NOP ;  /* 0x0000000000007918 */ /* 0x000fc60000000000 */
[----:B------:R3:W4:Y:S01]  /*20e0*/  LDG.E R169, desc[UR12][R136.64] ;  /* 0x0000000c88a97981 */ /* 0x000722000c1e1900 */
[----:B------:R-:W-:Y:S01]  /*20f0*/  FMUL.FTZ R152, R123, 1.4426950216293334961 ;  /* 0x3fb8aa3b7b987820 */ /* 0x000fe20000410000 */
[----:B------:R-:W-:Y:S01]  /*2100*/  LEA R36, R119, R134, 0x8 ;  /* 0x0000008677247211 */ /* 0x000fe200078e40ff */
[----:B------:R-:W-:Y:S01]  /*2110*/  @P0 VIADD R37, R157, 0xfffffffe ;  /* 0xfffffffe9d250836 */ /* 0x000fe20000000000 */
[----:B------:R-:W2:Y:S01]  /*2120*/  LDS.U16 R125, [R85] ;  /* 0x00000000557d7984 */ /* 0x000ea20000000400 */
[----:B-1----:R-:W-:-:S03]  /*2130*/  FMUL.FTZ R2, R103, R152 ;  /* 0x0000009867027220 */ /* 0x002fc60000410000 */
[----:B------:R-:W1:Y:S03]  /*2140*/  LDS.U16 R127, [R85+0x2] ;  /* 0x00000200557f7984 */ /* 0x000e660000000400 */
[----:B------:R-:W3:Y:S01]  /*2150*/  MUFU.EX2 R2, R2 ;  /* 0x0000000200027308 */ /* 0x000ee20000000800 */
[----:B------:R-:W-:Y:S01]  /*2160*/  @P3 IADD3 R36, R48, 0x200, RZ ;  /* 0x0000020030243810 */ /* 0x000fe20007ffe0ff */
[----:B0-----:R-:W-:Y:S01]  /*2170*/  @P0 IMAD R37, R37, R131, R134 ;  /* 0x0000008325250224 */ /* 0x001fe200078e0286 */
[----:B------:R-:W-:Y:S03]  /*2180*/  LDS.U16 R129, [R85+0x4] ;  /* 0x0000040055817984 */ /* 0x000fe60000000400 */
[----:B------:R-:W-:Y:S01]  /*2190*/  IMAD R145, R36, 0x4, R49 ;  /* 0x0000000424917824 */ /* 0x000fe200078e0231 */
[----:B------:R-:W0:Y:S04]  /*21a0*/  LDS.U16 R131, [R85+0x6] ;  /* 0x0000060055837984 */ /* 0x000e280000000400 */
[----:B------:R-:W0:Y:S04]  /*21b0*/  LDS.U16 R133, [R85+0x8] ;  /* 0x0000080055857984 */ /* 0x000e280000000400 */
[----:B------:R-:W0:Y:S04]  /*21c0*/  LDS.U16 R135, [R85+0xa] ;  /* 0x00000a0055877984 */ /* 0x000e280000000400 */
[----:B---3--:R-:W3:Y:S04]  /*21d0*/  LDS.U16 R137, [R85+0xc] ;  /* 0x00000c0055897984 */ /* 0x008ee80000000400 */
[----:B------:R-:W3:Y:S04]  /*21e0*/  LDS.U16 R139, [R85+0xe] ;  /* 0x00000e00558b7984 */ /* 0x000ee80000000400 */
[----:B------:R1:W-:Y:S01]  /*21f0*/  STS [R145+0x878], R2 ;  /* 0x0008780291007388 */ /* 0x0003e20000000800 */
[----:B------:R-:W-:Y:S01]  /*2200*/  ISETP.NE.AND P2, PT, R48, 0x1f, PT ;  /* 0x0000001f3000780c */ /* 0x000fe20003f45270 */
[-C--:B--2---:R-:W-:Y:S01]  /*2210*/  FMUL.FTZ R39, R105, R152.reuse ;  /* 0x0000009869277220 */ /* 0x084fe20000410000 */
[-C--:B------:R-:W-:Y:S01]  /*2220*/  FMUL.FTZ R141, R107, R152.reuse ;  /* 0x000000986b8d7220 */ /* 0x080fe20000410000 */
[----:B------:R-:W-:-:S04]  /*2230*/  FMUL.FTZ R143, R109, R152 ;  /* 0x000000986d8f7220 */ /* 0x000fc80000410000 */
[----:B------:R-:W2:Y:S06]  /*2240*/  MUFU.EX2 R39, R39 ;  /* 0x0000002700277308 */ /* 0x000eac0000000800 */
[----:B------:R-:W-:Y:S01]  /*2250*/  @P2 IMAD R174, R48, 0x4, R49 ;  /* 0x0000000430ae2824 */ /* 0x000fe200078e0231 */
[----:B------:R-:W-:Y:S01]  /*2260*/  BAR.SYNC.DEFER_BLOCKING 0x0 ;  /* 0x0000000000007b1d */ /* 0x000fe20000010000 */
[----:B------:R-:W-:-:S05]  /*2270*/  FMUL.FTZ R147, R111, R152 ;  /* 0x000000986f937220 */ /* 0x000fca0000410000 */
[----:B------:R-:W0:Y:S01]  /*2280*/  MUFU.EX2 R141, R141 ;  /* 0x0000008d008d7308 */ /* 0x000e220000000800 */
[----:B------:R-:W-:Y:S01]  /*2290*/  MOV R151, RZ ;  /* 0x000000ff00977202 */ /* 0x000fe20000000f00 */
[----:B------:R-:W-:Y:S01]  /*22a0*/  FMUL.FTZ R149, R113, R152 ;  /* 0x0000009871957220 */ /* 0x000fe20000410000 */
[----:B------:R-:W-:-:S05]  /*22b0*/  @P0 IMAD.WIDE R36, R37, 0x8, R34 ;  /* 0x0000000825240825 */ /* 0x000fca00078e0222 */
[----:B------:R-:W3:Y:S01]  /*22c0*/  MUFU.EX2 R143, R143 ;  /* 0x0000008f008f7308 */ /* 0x000ee20000000800 */
[----:B------:R-:W4:Y:S07]  /*22d0*/  @P2 LDS R174, [R174+0x107c] ;  /* 0x00107c00aeae2984 */ /* 0x000f2e0000000800 */
[----:B------:R-:W3:Y:S01]  /*22e0*/  MUFU.EX2 R147, R147 ;  /* 0x0000009300937308 */ /* 0x000ee20000000800 */
[-C--:B-1----:R-:W-:Y:S01]  /*22f0*/  FMUL.FTZ R145, R115, R152.reuse ;  /* 0x0000009873917220 */ /* 0x082fe20000410000 */
[----:B------:R-:W-:Y:S01]  /*2300*/  FMUL.FTZ R153, R117, R152 ;  /* 0x0000009875997220 */ /* 0x000fe20000410000 */
[----:B------:R2:W5:Y:S05]  /*2310*/  @P0 LDG.E R151, desc[UR12][R36.64+0x4] ;  /* 0x0000040c24970981 */ /* 0x00056a000c1e1900 */
[----:B------:R-:W1:Y:S01]  /*2320*/  MUFU.EX2 R149, R149 ;  /* 0x0000009500957308 */ /* 0x000e620000000800 */
[----:B--2---:R-:W-:-:S07]  /*2330*/  FMUL.FTZ R36, R2, R39 ;  /* 0x0000002702247220 */ /* 0x004fce0000410000 */
[----:B------:R-:W2:Y:S01]  /*2340*/  MUFU.EX2 R145, R145 ;  /* 0x0000009100917308 */ /* 0x000ea20000000800 */
[----:B0-----:R-:W-:Y:S01]  /*2350*/  FMUL.FTZ R36, R141, R36 ;  /* 0x000000248d247220 */ /* 0x001fe20000410000 */
[----:B------:R-:W-:Y:S02]  /*2360*/  SHF.L.U32 R136, R159, 0x10, RZ ;  /* 0x000000109f887819 */ /* 0x000fe400000006ff */
[----:B------:R-:W-:-:S04]  /*2370*/  SHF.L.U32 R138, R102, 0x10, RZ ;  /* 0x00000010668a7819 */ /* 0x000fc800000006ff */
[----:B------:R-:W0:Y:S01]  /*2380*/  MUFU.EX2 R153, R153 ;  /* 0x0000009900997308 */ /* 0x000e220000000800 */
[----:B---3--:R-:W-:Y:S01]  /*2390*/  FMUL.FTZ R36, R143, R36 ;  /* 0x000000248f247220 */ /* 0x008fe20000410000 */
[----:B------:R-:W-:Y:S01]  /*23a0*/  SHF.L.U32 R142, R100, 0x10, RZ ;  /* 0x00000010648e7819 */ /* 0x000fe200000006ff */
[----:B------:R-:W-:Y:S01]  /*23b0*/  IMAD.U32 R140, R101, 0x10000, RZ ;  /* 0x00010000658c7824 */ /* 0x000fe200078e00ff */
[----:B------:R-:W-:Y:S01]  /*23c0*/  SHF.L.U32 R125, R125, 0x10, RZ ;  /* 0x000000107d7d7819 */ /* 0x000fe200000006ff */
[----:B------:R-:W-:Y:S01]  /*23d0*/  FMUL.FTZ R176, R103, R136 ;  /* 0x0000008867b07220 */ /* 0x000fe20000410000 */
[----:B------:R-:W-:Y:S01]  /*23e0*/  SHF.L.U32 R127, R127, 0x10, RZ ;  /* 0x000000107f7f7819 */ /* 0x000fe200000006ff */
[----:B------:R-:W-:Y:S01]  /*23f0*/  FMUL.FTZ R168, R105, R138 ;  /* 0x0000008a69a87220 */ /* 0x000fe20000410000 */
[----:B------:R-:W-:Y:S01]  /*2400*/  FMUL.FTZ R36, R147, R36 ;  /* 0x0000002493247220 */ /* 0x000fe20000410000 */
[----:B------:R-:W-:Y:S01]  /*2410*/  SHF.L.U32 R144, R99, 0x10, RZ ;  /* 0x0000001063907819 */ /* 0x000fe200000006ff */
[----:B------:R-:W-:Y:S01]  /*2420*/  IMAD.U32 R146, R98, 0x10000, RZ ;  /* 0x0001000062927824 */ /* 0x000fe200078e00ff */
[----:B------:R-:W-:Y:S01]  /*2430*/  SHF.L.U32 R148, R96, 0x10, RZ ;  /* 0x0000001060947819 */ /* 0x000fe200000006ff */
[----:B------:R-:W-:Y:S01]  /*2440*/  FMUL.FTZ R164, R107, R140 ;  /* 0x0000008c6ba47220 */ /* 0x000fe20000410000 */
[----:B------:R-:W-:Y:S01]  /*2450*/  SHF.L.U32 R150, R94, 0x10, RZ ;  /* 0x000000105e967819 */ /* 0x000fe200000006ff */
[----:B------:R-:W-:Y:S01]  /*2460*/  FMUL.FTZ R160, R109, R142 ;  /* 0x0000008e6da07220 */ /* 0x000fe20000410000 */
[----:B------:R-:W-:Y:S01]  /*2470*/  SHF.L.U32 R131, R131, 0x10, RZ ;  /* 0x0000001083837819 */ /* 0x000fe200000006ff */
[----:B-1----:R-:W-:Y:S01]  /*2480*/  FMUL.FTZ R36, R149, R36 ;  /* 0x0000002495247220 */ /* 0x002fe20000410000 */
[----:B------:R-:W-:-:S02]  /*2490*/  IMAD.U32 R129, R129, 0x10000, RZ ;  /* 0x0001000081817824 */ /* 0x000fc400078e00ff */
[----:B------:R-:W-:Y:S01]  /*24a0*/  FMUL.FTZ R163, R125, R176 ;  /* 0x000000b07da37220 */ /* 0x000fe20000410000 */
[----:B------:R-:W-:Y:S01]  /*24b0*/  FMUL.FTZ R182, R127, R168 ;  /* 0x000000a87fb67220 */ /* 0x000fe20000410000 */
[----:B------:R-:W-:Y:S01]  /*24c0*/  BSSY B0, `(.L_x_9026) ;  /* 0x0000020000007945 */ /* 0x000fe20003800000 */
[----:B------:R-:W-:Y:S01]  /*24d0*/  FMUL.FTZ R158, R111, R144 ;  /* 0x000000906f9e7220 */ /* 0x000fe20000410000 */
[----:B------:R-:W-:Y:S01]  /*24e0*/  FMUL.FTZ R156, R113, R146 ;  /* 0x00000092719c7220 */ /* 0x000fe20000410000 */
[----:B------:R-:W-:Y:S01]  /*24f0*/  FMUL.FTZ R154, R115, R148 ;  /* 0x00000094739a7220 */ /* 0x000fe20000410000 */
[----:B------:R-:W-:Y:S01]  /*2500*/  FMUL.FTZ R152, R117, R150 ;  /* 0x0000009675987220 */ /* 0x000fe20000410000 */
[----:B--2---:R-:W-:Y:S01]  /*2510*/  FMUL.FTZ R196, R145, R36 ;  /* 0x0000002491c47220 */ /* 0x004fe20000410000 */
[----:B------:R-:W-:Y:S01]  /*2520*/  SHF.L.U32 R133, R133, 0x10, RZ ;  /* 0x0000001085857819 */ /* 0x000fe200000006ff */
[----:B------:R-:W-:Y:S01]  /*2530*/  IMAD.U32 R135, R135, 0x10000, RZ ;  /* 0x0001000087877824 */ /* 0x000fe200078e00ff */
[----:B------:R-:W-:Y:S01]  /*2540*/  SHF.L.U32 R137, R137, 0x10, RZ ;  /* 0x0000001089897819 */ /* 0x000fe200000006ff */
[----:B------:R-:W-:Y:S01]  /*2550*/  FMUL.FTZ R184, R129, R164 ;  /* 0x000000a481b87220 */ /* 0x000fe20000410000 */
[----:B------:R-:W-:Y:S01]  /*2560*/  SHF.L.U32 R139, R139, 0x10, RZ ;  /* 0x000000108b8b7819 */ /* 0x000fe200000006ff */
[----:B------:R-:W-:Y:S01]  /*2570*/  FMUL.FTZ R186, R131, R160 ;  /* 0x000000a083ba7220 */ /* 0x000fe20000410000 */
[----:B------:R-:W-:Y:S01]  /*2580*/  FFMA.FTZ R165, R39, R163, R182 ;  /* 0x000000a327a57223 */ /* 0x000fe200000100b6 */
[-C--:B----4-:R-:W-:Y:S01]  /*2590*/  FMUL.FTZ R180, R106, R169.reuse ;  /* 0x000000a96ab47220 */ /* 0x090fe20000410000 */
[-C--:B------:R-:W-:Y:S01]  /*25a0*/  FMUL.FTZ R171, R104, R169.reuse ;  /* 0x000000a968ab7220 */ /* 0x080fe20000410000 */
[-C--:B------:R-:W-:Y:S01]  /*25b0*/  FMUL.FTZ R162, R116, R169.reuse ;  /* 0x000000a974a27220 */ /* 0x080fe20000410000 */
[-C--:B------:R-:W-:Y:S01]  /*25c0*/  FMUL.FTZ R166, R114, R169.reuse ;  /* 0x000000a972a67220 */ /* 0x080fe20000410000 */
[-C--:B------:R-:W-:Y:S01]  /*25d0*/  FMUL.FTZ R170, R112, R169.reuse ;  /* 0x000000a970aa7220 */ /* 0x080fe20000410000 */
[-C--:B------:R-:W-:Y:S01]  /*25e0*/  FMUL.FTZ R172, R110, R169.reuse ;  /* 0x000000a96eac7220 */ /* 0x080fe20000410000 */
[----:B------:R-:W-:Y:S01]  /*25f0*/  FMUL.FTZ R178, R108, R169 ;  /* 0x000000a96cb27220 */ /* 0x000fe20000410000 */
[----:B0-----:R-:W-:Y:S01]  /*2600*/  FFMA.FTZ R167, R153, R171, R180 ;  /* 0x000000ab99a77223 */ /* 0x001fe200000100b4 */
[----:B------:R-:W-:Y:S06]  /*2610*/  @P2 BRA `(.L_x_9027) ;  /* 0x0000000000282947 */ /* 0x000fec0003800000 */
        /* <DEDUP_REMOVED lines=10> */
.L_x_9027:
[----:B------:R-:W-:Y:S05]  /*26c0*/  BSYNC B0 ;  /* 0x0000000000007941 */ /* 0x000fea0003800000 */
.L_x_9026:
        /* <DEDUP_REMOVED lines=31> */
[----:B------:R-:W-:-:S03]  /*28c0*/  LEA R179, R134, R49, 0x3 ;  /* 0x0000003186b37211 */ /* 0x000fc600078e18ff */
        /* <DEDUP_REMOVED lines=24> */
[----:B-1----:R-:W-:Y:S01]  /*2a50*/  @P1 FMUL.FTZ R196, R196, R37 ;  /* 0x00000025c4c41220 */ /* 0x002fe20000410000 */
[----:B------:R-:W-:Y:S01]  /*2a60*/  ISETP.GE.AND P1, PT, R157, UR23, PT ;  /* 0x000000179d007c0c */ /* 0x000fe2000bf26270 */
[----:B------:R-:W-:-:S03]  /*2a70*/  HFMA2.MMA R37, -RZ, RZ, 0, 0 ;  /* 0x00000000ff257435 */ /* 0x000fc600000001ff */
[C---:B--2---:R-:W-:Y:S01]  /*2a80*/  @!P4 FFMA.FTZ R173, R200.reuse, R169, R173 ;  /* 0x000000a9c8adc223 */ /* 0x044fe200000100ad */
[----:B------:R-:W-:Y:S01]  /*2a90*/  ISETP.NE.OR P1, PT, R155, RZ, P1 ;  /* 0x000000ff9b00720c */ /* 0x000fe20000f25670 */
[----:B------:R-:W0:Y:S01]  /*2aa0*/  SHFL.UP PT, R169, R165, 0x8, RZ ;  /* 0x05000000a5a97989 */ /* 0x000e2200000e00ff */
[----:B---3--:R-:W-:Y:S01]  /*2ab0*/  @!P4 FMUL.FTZ R200, R200, R167 ;  /* 0x000000a7c8c8c220 */ /* 0x008fe20000410000 */
[C---:B------:R-:W-:Y:S02]  /*2ac0*/  ISETP.GE.AND P4, PT, R59.reuse, 0x8, PT ;  /* 0x000000083b00780c */ /* 0x040fe40003f86270 */
        /* <DEDUP_REMOVED lines=12> */
[----:B------:R-:W2:Y:S04]  /*2b90*/  SHFL.DOWN PT, R177, R173, 0x10, 0x1f ;  /* 0x0a001f00adb17f89 */ /* 0x000ea800000e0000 */
        /* <DEDUP_REMOVED lines=8> */
[----:B---3--:R-:W-:-:S03]  /*2c20*/  @!P4 FMUL.FTZ R200, R200, R175 ;  /* 0x000000afc8c8c220 */ /* 0x008fc60000410000 */
[----:B------:R-:W0:Y:S04]  /*2c30*/  SHFL.UP PT, R196, R196, 0x1, RZ ;  /* 0x04200000c4c47989 */ /* 0x000e2800000e00ff */
[----:B------:R-:W-:Y:S04]  /*2c40*/  SHFL.DOWN PT, R202, R173, 0x1, 0x1f ;  /* 0x08201f00adca7f89 */ /* 0x000fe800000e0000 */
[----:B------:R-:W1:Y:S04]  /*2c50*/  SHFL.DOWN PT, R169, R200, 0x1, 0x1f ;  /* 0x08201f00c8a97f89 */ /* 0x000e6800000e0000 */
[----:B------:R-:W2:Y:S01]  /*2c60*/  SHFL.IDX PT, R151, R200, RZ, 0x1f ;  /* 0x00001fffc8977589 */ /* 0x000ea200000e0000 */
[----:B0-----:R-:W-:-:S04]  /*2c70*/  @P3 FFMA.FTZ R167, R196, R167, R165 ;  /* 0x000000a7c4a73223 */ /* 0x001fc800000100a5 */
[----:B------:R-:W-:Y:S01]  /*2c80*/  FFMA.FTZ R206, R2, R167, R163 ;  /* 0x000000a702ce7223 */ /* 0x000fe200000100a3 */
[----:B-1----:R-:W-:-:S03]  /*2c90*/  @P2 FFMA.FTZ R204, R169, R204, R202 ;  /* 0x000000cca9cc2223 */ /* 0x002fc600000100ca */
[----:B------:R-:W-:Y:S01]  /*2ca0*/  FFMA.FTZ R2, R125, -R176, R206 ;  /* 0x800000b07d027223 */ /* 0x000fe200000100ce */
[----:B------:R-:W-:Y:S01]  /*2cb0*/  FFMA.FTZ R182, R39, R206, R182 ;  /* 0x000000ce27b67223 */ /* 0x000fe200000100b6 */
[----:B------:R-:W0:Y:S01]  /*2cc0*/  SHFL.IDX PT, R202, R173, RZ, 0x1f ;  /* 0x00001fffadca7589 */ /* 0x000e2200000e0000 */
[----:B------:R-:W-:Y:S01]  /*2cd0*/  FFMA.FTZ R174, R204, R174, R171 ;  /* 0x000000aeccae7223 */ /* 0x000fe200000100ab */
[----:B------:R-:W-:Y:S01]  /*2ce0*/  FFMA.FTZ R163, R0, R206, RZ ;  /* 0x000000ce00a37223 */ /* 0x000fe200000100ff */
[----:B------:R-:W-:Y:S01]  /*2cf0*/  FFMA.FTZ R184, R141, R182, R184 ;  /* 0x000000b68db87223 */ /* 0x000fe200000100b8 */
[----:B--2---:R-:W-:Y:S01]  /*2d00*/  FMUL.FTZ R36, R151, R36 ;  /* 0x0000002497247220 */ /* 0x004fe20000410000 */
[----:B------:R-:W-:Y:S01]  /*2d10*/  FFMA.FTZ R176, R153, R174, R180 ;  /* 0x000000ae99b07223 */ /* 0x000fe200000100b4 */
[----:B------:R-:W-:Y:S01]  /*2d20*/  FFMA.FTZ R163, R116, R182, R163 ;  /* 0x000000b674a37223 */ /* 0x000fe200000100a3 */
[----:B------:R-:W-:Y:S01]  /*2d30*/  FFMA.FTZ R186, R143, R184, R186 ;  /* 0x000000b88fba7223 */ /* 0x000fe200000100ba */
[----:B------:R-:W-:Y:S01]  /*2d40*/  FFMA.FTZ R168, R127, -R168, R182 ;  /* 0x800000a87fa87223 */ /* 0x000fe200000100b6 */
[-C--:B------:R-:W-:Y:S01]  /*2d50*/  FFMA.FTZ R178, R145, R176.reuse, R178 ;  /* 0x000000b091b27223 */ /* 0x080fe200000100b2 */
[----:B------:R-:W-:Y:S01]  /*2d60*/  FMUL.FTZ R165, R115, R176 ;  /* 0x000000b073a57220 */ /* 0x000fe20000410000 */
        /* <DEDUP_REMOVED lines=9> */
[----:B------:R-:W-:Y:S01]  /*2e00*/  FFMA.FTZ R164, R129, -R164, R184 ;  /* 0x800000a481a47223 */ /* 0x000fe200000100b8 */
[----:B------:R-:W-:Y:S01]  /*2e10*/  FFMA.FTZ R166, R143, R170, R166 ;  /* 0x000000aa8fa67223 */ /* 0x000fe200000100a6 */
[----:B------:R-:W-:Y:S01]  /*2e20*/  FFMA.FTZ R143, R135, -R156, R190 ;  /* 0x8000009c878f7223 */ /* 0x000fe200000100be */
[----:B------:R-:W-:Y:S01]  /*2e30*/  FFMA.FTZ R163, R110, R188, R163 ;  /* 0x000000bc6ea37223 */ /* 0x000fe200000100a3 */
[----:B0-----:R-:W-:Y:S01]  /*2e40*/  FFMA.FTZ R37, R151, R37, R202 ;  /* 0x0000002597257223 */ /* 0x001fe200000100ca */
[-C--:B------:R-:W-:Y:S01]  /*2e50*/  FFMA.FTZ R162, R141, R166.reuse, R162 ;  /* 0x000000a68da27223 */ /* 0x080fe200000100a2 */
[----:B------:R-:W-:Y:S01]  /*2e60*/  FMUL.FTZ R147, R107, R166 ;  /* 0x000000a66b937220 */ /* 0x000fe20000410000 */
[----:B------:R-:W-:Y:S01]  /*2e70*/  FMUL.FTZ R151, R150, R169 ;  /* 0x000000a996977220 */ /* 0x000fe20000410000 */
[----:B------:R-:W-:Y:S01]  /*2e80*/  FFMA.FTZ R160, R131, -R160, R186 ;  /* 0x800000a083a07223 */ /* 0x000fe200000100ba */
[-C--:B------:R-:W-:Y:S01]  /*2e90*/  FFMA.FTZ R156, R39, R162.reuse, R198 ;  /* 0x000000a2279c7223 */ /* 0x080fe200000100c6 */
[----:B------:R-:W-:Y:S01]  /*2ea0*/  FMUL.FTZ R145, R105, R162 ;  /* 0x000000a269917220 */ /* 0x000fe20000410000 */
[----:B------:R0:W-:Y:S01]  /*2eb0*/  @!P1 STS.64 [R179+0x10f8], R36 ;  /* 0x0010f824b3009388 */ /* 0x0001e20000000a00 */
[----:B------:R-:W-:Y:S01]  /*2ec0*/  FFMA.FTZ R163, R108, R190, R163 ;  /* 0x000000be6ca37223 */ /* 0x000fe200000100a3 */
[----:B------:R-:W-:Y:S01]  /*2ed0*/  FMUL.FTZ R39, R103, R156 ;  /* 0x0000009c67277220 */ /* 0x000fe20000410000 */
[----:B------:R-:W-:Y:S01]  /*2ee0*/  FFMA.FTZ R194, R153, R192, R194 ;  /* 0x000000c099c27223 */ /* 0x000fe200000100c2 */
[----:B------:R1:W-:Y:S01]  /*2ef0*/  STS [R52+0x18], R167 ;  /* 0x000018a734007388 */ /* 0x0003e20000000800 */
[----:B------:R-:W-:Y:S01]  /*2f00*/  FMUL.FTZ R153, R113, R178 ;  /* 0x000000b271997220 */ /* 0x000fe20000410000 */
[----:B------:R-:W-:Y:S01]  /*2f10*/  FFMA.FTZ R141, R2, R39, RZ ;  /* 0x00000027028d7223 */ /* 0x000fe200000100ff */
[----:B------:R-:W-:Y:S01]  /*2f20*/  FMUL.FTZ R149, R111, R172 ;  /* 0x000000ac6f957220 */ /* 0x000fe20000410000 */
[----:B------:R-:W-:Y:S01]  /*2f30*/  FFMA.FTZ R171, R106, R192, R163 ;  /* 0x000000c06aab7223 */ /* 0x000fe200000100a3 */
[----:B------:R2:W-:Y:S01]  /*2f40*/  STS [R52+0x1c], R151 ;  /* 0x00001c9734007388 */ /* 0x0005e20000000800 */
[----:B------:R-:W-:Y:S01]  /*2f50*/  FFMA.FTZ R141, R168, R145, R141 ;  /* 0x00000091a88d7223 */ /* 0x000fe2000001008d */
[----:B------:R-:W-:Y:S01]  /*2f60*/  FMUL.FTZ R163, R146, R153 ;  /* 0x0000009992a37220 */ /* 0x000fe20000410000 */
[----:B0-----:R-:W-:Y:S01]  /*2f70*/  FMUL.FTZ R37, R109, R170 ;  /* 0x000000aa6d257220 */ /* 0x001fe20000410000 */
[----:B------:R-:W-:Y:S01]  /*2f80*/  FMUL.FTZ R145, R138, R145 ;  /* 0x000000918a917220 */ /* 0x000fe20000410000 */
[----:B-1----:R-:W-:Y:S01]  /*2f90*/  IADD3 R167, -R87, UR6, -R48 ;  /* 0x0000000657a77c10 */ /* 0x002fe2000fffe930 */
[-C--:B------:R-:W-:Y:S01]  /*2fa0*/  FFMA.FTZ R141, R164, R147.reuse, R141 ;  /* 0x00000093a48d7223 */ /* 0x080fe2000001008d */
[----:B------:R-:W-:Y:S01]  /*2fb0*/  FMUL.FTZ R147, R140, R147 ;  /* 0x000000938c937220 */ /* 0x000fe20000410000 */
[----:B------:R-:W-:Y:S01]  /*2fc0*/  FMUL.FTZ R39, R136, R39 ;  /* 0x0000002788277220 */ /* 0x000fe20000410000 */
[----:B------:R-:W-:Y:S01]  /*2fd0*/  ISETP.GE.AND P2, PT, R167, 0x1, PT ;  /* 0x00000001a700780c */ /* 0x000fe20003f46270 */
[----:B------:R-:W-:Y:S01]  /*2fe0*/  FFMA.FTZ R141, R160, R37, R141 ;  /* 0x00000025a08d7223 */ /* 0x000fe2000001008d */
[----:B--2---:R-:W-:Y:S01]  /*2ff0*/  FMUL.FTZ R151, R144, R149 ;  /* 0x0000009590977220 */ /* 0x004fe20000410000 */
[----:B------:R-:W-:Y:S01]  /*3000*/  FMUL.FTZ R37, R142, R37 ;  /* 0x000000258e257220 */ /* 0x000fe20000410000 */
[----:B------:R-:W-:Y:S01]  /*3010*/  FFMA.FTZ R158, R133, -R158, R188 ;  /* 0x8000009e859e7223 */ /* 0x000fe200000100bc */
        /* <DEDUP_REMOVED lines=8> */
[----:B------:R0:W-:Y:S01]  /*30a0*/  STS [R52], R39 ;  /* 0x0000002734007388 */ /* 0x0001e20000000800 */
[----:B------:R-:W-:Y:S06]  /*30b0*/  BAR.SYNC.DEFER_BLOCKING 0x0 ;  /* 0x0000000000007b1d */ /* 0x000fec0000010000 */
[----:B------:R-:W-:Y:S05]  /*30c0*/  @!P2 BRA `(.L_x_9029) ;  /* 0x000000000028a947 */ /* 0x000fea0003800000 */
[----:B------:R-:W-:Y:S01]  /*30d0*/  LEA.HI.SX32 R36, R48, R48, 0x1b ;  /* 0x0000003030247211 */ /* 0x000fe200078fdaff */
[----:B0-----:R-:W-:-:S03]  /*30e0*/  IMAD R37, R38, UR20, RZ ;  /* 0x0000001426257c24 */ /* 0x001fc6000f8e02ff */
        /* <DEDUP_REMOVED lines=8> */
.L_x_9029:
[----:B------:R-:W-:Y:S05]  /*3170*/  BSYNC B0 ;  /* 0x0000000000007941 */ /* 0x000fea0003800000 */
.L_x_9028:
[----:B01----:R0:W1:Y:S01]  /*3180*/  LDS R39, [R61+0x2a0] ;  /* 0x0002a0003d277984 */ /* 0x0030620000000800 */
[----:B------:R-:W-:Y:S01]  /*3190*/  ISETP.GE.AND P2, PT, R167, 0x21, PT ;  /* 0x00000021a700780c */ /* 0x000fe20003f46270 */
[----:B------:R-:W-:Y:S01]  /*31a0*/  USHF.L.U64.HI UR7, UR4, 0x2, UR5 ;  /* 0x0000000204077899 */ /* 0x000fe20008010205 */
[----:B------:R-:W-:Y:S01]  /*31b0*/  FFMA.FTZ R152, R139, -R152, R194 ;  /* 0x800000988b987223 */ /* 0x000fe200000100c2 */
[----:B------:R-:W-:Y:S01]  /*31c0*/  USHF.L.U32 UR22, UR4, 0x2, URZ ;  /* 0x0000000204167899 */ /* 0x000fe2000800063f */
[----:B------:R-:W-:Y:S01]  /*31d0*/  FFMA.FTZ R153, R154, R165, R153 ;  /* 0x000000a59a997223 */ /* 0x000fe20000010099 */
[----:B------:R-:W-:Y:S01]  /*31e0*/  BSSY B0, `(.L_x_9030) ;  /* 0x000000b000007945 */ /* 0x000fe20003800000 */
[----:B------:R-:W-:Y:S01]  /*31f0*/  FMUL.FTZ R180, R152, R169 ;  /* 0x000000a998b47220 */ /* 0x000fe20000410000 */
[----:B------:R-:W-:Y:S01]  /*3200*/  IMAD R36, R8, UR7, RZ ;  /* 0x0000000708247c24 */ /* 0x000fe2000f8e02ff */
[----:B------:R-:W-:Y:S01]  /*3210*/  ISETP.GE.AND P3, PT, R167, 0x41, PT ;  /* 0x00000041a700780c */ /* 0x000fe20003f66270 */
[----:B------:R-:W-:Y:S01]  /*3220*/  FFMA.FTZ R38, R104, R194, R171 ;  /* 0x000000c268267223 */ /* 0x000fe200000100ab */
[----:B------:R-:W-:Y:S01]  /*3230*/  FADD.FTZ R141, R153, R180 ;  /* 0x000000b4998d7221 */ /* 0x000fe20000010000 */
[----:B------:R-:W-:-:S02]  /*3240*/  IMAD R145, R9, UR22, R36 ;  /* 0x0000001609917c24 */ /* 0x000fc4000f8e0224 */
[----:B0-----:R-:W-:Y:S08]  /*3250*/  @!P2 BRA `(.L_x_9031) ;  /* 0x00000000000ca947 */ /* 0x001ff00003800000 */
[----:B------:R-:W-:-:S04]  /*3260*/  IMAD.WIDE.U32 R36, R8, UR22, R24 ;  /* 0x0000001608247c25 */ /* 0x000fc8000f8e0018 */
[----:B------:R-:W-:-:S05]  /*3270*/  IMAD.IADD R37, R37, 0x1, R145 ;  /* 0x0000000125257824 */ /* 0x000fca00078e0291 */
[----:B-1----:R0:W-:Y:S02]  /*3280*/  REDG.E.ADD.F32.FTZ.RN.STRONG.GPU desc[UR12][R36.64], R39 ;  /* 0x00000027240079a6 */ /* 0x0021e4000c10f38c */
.L_x_9031:
[----:B------:R-:W-:Y:S05]  /*3290*/  BSYNC B0 ;  /* 0x0000000000007941 */ /* 0x000fea0003800000 */
.L_x_9030:
[----:B01----:R0:W1:Y:S01]  /*32a0*/  LDS R39, [R62+0x320] ;  /* 0x000320003e277984 */ /* 0x0030620000000800 */
[----:B------:R-:W-:Y:S04]  /*32b0*/  BSSY B0, `(.L_x_9032) ;  /* 0x0000005000007945 */ /* 0x000fe80003800000 */
[----:B------:R-:W-:Y:S05]  /*32c0*/  @!P3 BRA `(.L_x_9033) ;  /* 0x00000000000cb947 */ /* 0x000fea0003800000 */
[----:B------:R-:W-:-:S05]  /*32d0*/  IMAD.WIDE.U32 R36, R8, UR22, R22 ;  /* 0x0000001608247c25 */ /* 0x000fca000f8e0016 */
[----:B------:R-:W-:-:S05]  /*32e0*/  IADD3 R37, R145, R37, RZ ;  /* 0x0000002591257210 */ /* 0x000fca0007ffe0ff */
[----:B-1----:R2:W-:Y:S02]  /*32f0*/  REDG.E.ADD.F32.FTZ.RN.STRONG.GPU desc[UR12][R36.64], R39 ;  /* 0x00000027240079a6 */ /* 0x0025e4000c10f38c */
.L_x_9033:
[----:B------:R-:W-:Y:S05]  /*3300*/  BSYNC B0 ;  /* 0x0000000000007941 */ /* 0x000fea0003800000 */
.L_x_9032:
[----:B-12---:R1:W2:Y:S01]  /*3310*/  LDS R39, [R63+0x3a0] ;  /* 0x0003a0003f277984 */ /* 0x0062a20000000800 */
[C---:B------:R-:W-:Y:S01]  /*3320*/  ISETP.GE.AND P6, PT, R167.reuse, 0x61, PT ;  /* 0x00000061a700780c */ /* 0x040fe20003fc6270 */
[----:B------:R-:W-:Y:S01]  /*3330*/  BSSY B0, `(.L_x_9034) ;  /* 0x0000009000007945 */ /* 0x000fe20003800000 */
[C---:B------:R-:W-:Y:S02]  /*3340*/  ISETP.GE.AND P2, PT, R167.reuse, 0x81, PT ;  /* 0x00000081a700780c */ /* 0x040fe40003f46270 */
[C---:B------:R-:W-:Y:S02]  /*3350*/  ISETP.GE.AND P3, PT, R167.reuse, 0xa1, PT ;  /* 0x000000a1a700780c */ /* 0x040fe40003f66270 */
[C---:B------:R-:W-:Y:S02]  /*3360*/  ISETP.GE.AND P4, PT, R167.reuse, 0xc1, PT ;  /* 0x000000c1a700780c */ /* 0x040fe40003f86270 */
[----:B------:R-:W-:-:S05]  /*3370*/  ISETP.GE.AND P5, PT, R167, 0xe1, PT ;  /* 0x000000e1a700780c */ /* 0x000fca0003fa6270 */
[----:B------:R-:W-:Y:S08]  /*3380*/  @!P6 BRA `(.L_x_9035) ;  /* 0x00000000000ce947 */ /* 0x000ff00003800000 */
[----:B------:R-:W-:-:S05]  /*3390*/  IMAD.WIDE.U32 R36, R8, UR22, R20 ;  /* 0x0000001608247c25 */ /* 0x000fca000f8e0014 */
[----:B------:R-:W-:-:S05]  /*33a0*/  IADD3 R37, R145, R37, RZ ;  /* 0x0000002591257210 */ /* 0x000fca0007ffe0ff */
[----:B--2---:R3:W-:Y:S02]  /*33b0*/  REDG.E.ADD.F32.FTZ.RN.STRONG.GPU desc[UR12][R36.64], R39 ;  /* 0x00000027240079a6 */ /* 0x0047e4000c10f38c */
.L_x_9035:
[----:B------:R-:W-:Y:S05]  /*33c0*/  BSYNC B0 ;  /* 0x0000000000007941 */ /* 0x000fea0003800000 */
.L_x_9034:
[----:B--23--:R2:W3:Y:S01]  /*33d0*/  LDS R39, [R64+0x420] ;  /* 0x0004200040277984 */ /* 0x00c4e20000000800 */
[----:B------:R-:W-:Y:S04]  /*33e0*/  BSSY B0, `(.L_x_9036) ;  /* 0x0000005000007945 */ /* 0x000fe80003800000 */
[----:B------:R-:W-:Y:S05]  /*33f0*/  @!P2 BRA `(.L_x_9037) ;  /* 0x00000000000ca947 */ /* 0x000fea0003800000 */
[----:B------:R-:W-:-:S04]  /*3400*/  IMAD.WIDE.U32 R36, R8, UR22, R18 ;  /* 0x0000001608247c25 */ /* 0x000fc8000f8e0012 */
[----:B------:R-:W-:-:S05]  /*3410*/  IMAD.IADD R37, R145, 0x1, R37 ;  /* 0x0000000191257824 */ /* 0x000fca00078e0225 */
[----:B---3--:R4:W-:Y:S02]  /*3420*/  REDG.E.ADD.F32.FTZ.RN.STRONG.GPU desc[UR12][R36.64], R39 ;  /* 0x00000027240079a6 */ /* 0x0089e4000c10f38c */
.L_x_9037:
[----:B------:R-:W-:Y:S05]  /*3430*/  BSYNC B0 ;  /* 0x0000000000007941 */ /* 0x000fea0003800000 */
.L_x_9036:
[----:B---34-:R3:W4:Y:S01]  /*3440*/  LDS R39, [R65+0x4a0] ;  /* 0x0004a00041277984 */ /* 0x0187220000000800 */
[----:B------:R-:W-:Y:S04]  /*3450*/  BSSY B0, `(.L_x_9038) ;  /* 0x0000005000007945 */ /* 0x000fe80003800000 */
[----:B------:R-:W-:Y:S05]  /*3460*/  @!P3 BRA `(.L_x_9039) ;  /* 0x00000000000cb947 */ /* 0x000fea0003800000 */
[----:B------:R-:W-:-:S05]  /*3470*/  IMAD.WIDE.U32 R36, R8, UR22, R16 ;  /* 0x0000001608247c25 */ /* 0x000fca000f8e0010 */
[----:B------:R-:W-:-:S05]  /*3480*/  IADD3 R37, R145, R37, RZ ;  /* 0x0000002591257210 */ /* 0x000fca0007ffe0ff */
[----:B----4-:R4:W-:Y:S02]  /*3490*/  REDG.E.ADD.F32.FTZ.RN.STRONG.GPU desc[UR12][R36.64], R39 ;  /* 0x00000027240079a6 */ /* 0x0109e4000c10f38c */
.L_x_9039:
[----:B------:R-:W-:Y:S05]  /*34a0*/  BSYNC B0 ;  /* 0x0000000000007941 */ /* 0x000fea0003800000 */
.L_x_9038:
[----:B----4-:R4:W0:Y:S01]  /*34b0*/  LDS R39, [R66+0x520] ;  /* 0x0005200042277984 */ /* 0x0108220000000800 */
[----:B------:R-:W-:Y:S04]  /*34c0*/  BSSY B0, `(.L_x_9040) ;  /* 0x0000005000007945 */ /* 0x000fe80003800000 */
[----:B------:R-:W-:Y:S05]  /*34d0*/  @!P4 BRA `(.L_x_9041) ;  /* 0x00000000000cc947 */ /* 0x000fea0003800000 */
[----:B------:R-:W-:-:S05]  /*34e0*/  IMAD.WIDE.U32 R36, R8, UR22, R14 ;  /* 0x0000001608247c25 */ /* 0x000fca000f8e000e */
[----:B------:R-:W-:-:S05]  /*34f0*/  IADD3 R37, R145, R37, RZ ;  /* 0x0000002591257210 */ /* 0x000fca0007ffe0ff */
[----:B0-----:R0:W-:Y:S02]  /*3500*/  REDG.E.ADD.F32.FTZ.RN.STRONG.GPU desc[UR12][R36.64], R39 ;  /* 0x00000027240079a6 */ /* 0x0011e4000c10f38c */
.L_x_9041:
[----:B------:R-:W-:Y:S05]  /*3510*/  BSYNC B0 ;  /* 0x0000000000007941 */ /* 0x000fea0003800000 */
.L_x_9040:
[----:B0-----:R0:W0:Y:S01]  /*3520*/  LDS R39, [R67+0x5a0] ;  /* 0x0005a00043277984 */ /* 0x0010220000000800 */
[----:B------:R-:W-:Y:S01]  /*3530*/  BSSY B0, `(.L_x_9042) ;  /* 0x0000005000007945 */ /* 0x000fe20003800000 */
[----:B------:R-:W-:-:S03]  /*3540*/  IMAD.WIDE.U32 R36, R8, UR22, R12 ;  /* 0x0000001608247c25 */ /* 0x000fc6000f8e000c */
[----:B------:R-:W-:Y:S05]  /*3550*/  @!P5 BRA `(.L_x_9043) ;  /* 0x000000000008d947 */ /* 0x000fea0003800000 */
[----:B------:R-:W-:-:S05]  /*3560*/  IMAD.IADD R37, R145, 0x1, R37 ;  /* 0x0000000191257824 */ /* 0x000fca00078e0225 */
[----:B0-----:R0:W-:Y:S02]  /*3570*/  REDG.E.ADD.F32.FTZ.RN.STRONG.GPU desc[UR12][R36.64], R39 ;  /* 0x00000027240079a6 */ /* 0x0011e4000c10f38c */
.L_x_9043:
[----:B------:R-:W-:Y:S05]  /*3580*/  BSYNC B0 ;  /* 0x0000000000007941 */ /* 0x000fea0003800000 */
.L_x_9042:
[----:B0-----:R-:W0:Y:S01]  /*3590*/  SHFL.DOWN PT, R37, R38, 0x1, 0x1f ;  /* 0x08201f0026257f89 */ /* 0x001e2200000e0000 */
[----:B------:R-:W-:Y:S01]  /*35a0*/  ISETP.GT.AND P2, PT, R59, 0x1e, PT ;  /* 0x0000001e3b00780c */ /* 0x000fe20003f44270 */
[----:B------:R-:W-:Y:S01]  /*35b0*/  FMUL.FTZ R133, R133, R172 ;  /* 0x000000ac85857220 */ /* 0x000fe20000410000 */
[----:B------:R-:W-:Y:S01]  /*35c0*/  ISETP.NE.AND P3, PT, R59, RZ, PT ;  /* 0x000000ff3b00720c */ /* 0x000fe20003f65270 */
[----:B------:R-:W5:Y:S01]  /*35d0*/  SHFL.DOWN PT, R36, R141, 0x1, 0x1f ;  /* 0x08201f008d247f89 */ /* 0x000f6200000e0000 */
[----:B------:R-:W-:Y:S01]  /*35e0*/  FMUL.FTZ R131, R131, R170 ;  /* 0x000000aa83837220 */ /* 0x000fe20000410000 */
[----:B------:R-:W-:Y:S01]  /*35f0*/  FFMA.FTZ R126, R111, R133, R126 ;  /* 0x000000856f7e7223 */ /* 0x000fe2000001007e */
[----:B------:R-:W-:Y:S01]  /*3600*/  FMUL.FTZ R137, R137, R176 ;  /* 0x000000b089897220 */ /* 0x000fe20000410000 */
[----:B------:R-:W-:Y:S01]  /*3610*/  FMUL.FTZ R129, R129, R166 ;  /* 0x000000a681817220 */ /* 0x000fe20000410000 */
[----:B------:R-:W-:Y:S01]  /*3620*/  FFMA.FTZ R124, R109, R131, R124 ;  /* 0x000000836d7c7223 */ /* 0x000fe2000001007c */
[-C--:B------:R-:W-:Y:S01]  /*3630*/  FMUL.FTZ R135, R135, R178.reuse ;  /* 0x000000b287877220 */ /* 0x080fe20000410000 */
[----:B------:R-:W-:Y:S01]  /*3640*/  FMUL.FTZ R178, R123, R178 ;  /* 0x000000b27bb27220 */ /* 0x000fe20000410000 */
[----:B------:R-:W-:Y:S01]  /*3650*/  FMUL.FTZ R139, R139, R174 ;  /* 0x000000ae8b8b7220 */ /* 0x000fe20000410000 */
[----:B------:R-:W-:Y:S01]  /*3660*/  FMUL.FTZ R127, R127, R162 ;  /* 0x000000a27f7f7220 */ /* 0x000fe20000410000 */
[----:B------:R-:W-:Y:S01]  /*3670*/  FMUL.FTZ R125, R125, R156 ;  /* 0x0000009c7d7d7220 */ /* 0x000fe20000410000 */
[----:B------:R-:W-:Y:S01]  /*3680*/  FMUL.FTZ R143, R143, R178 ;  /* 0x000000b28f8f7220 */ /* 0x000fe20000410000 */
[----:B------:R-:W1:Y:S01]  /*3690*/  @!P3 S2R R180, SR_CgaCtaId ;  /* 0x0000000000b4b919 */ /* 0x000e620000008800 */
[----:B------:R-:W-:Y:S01]  /*36a0*/  BSSY B0, `(.L_x_9044) ;  /* 0x000004a000007945 */ /* 0x000fe20003800000 */
[-C--:B------:R-:W-:Y:S01]  /*36b0*/  FFMA.FTZ R128, R113, R135.reuse, R128 ;  /* 0x0000008771807223 */ /* 0x080fe20000010080 */
[----:B------:R-:W-:Y:S01]  /*36c0*/  FFMA.FTZ R143, R146, R135, R143 ;  /* 0x00000087928f7223 */ /* 0x000fe2000001008f */
[----:B------:R-:W-:Y:S01]  /*36d0*/  FFMA.FTZ R130, R115, R137, R130 ;  /* 0x0000008973827223 */ /* 0x000fe20000010082 */
[----:B------:R-:W-:Y:S01]  /*36e0*/  FFMA.FTZ R122, R107, R129, R122 ;  /* 0x000000816b7a7223 */ /* 0x000fe2000001007a */
[----:B------:R-:W-:Y:S01]  /*36f0*/  FFMA.FTZ R132, R117, R139, R132 ;  /* 0x0000008b75847223 */ /* 0x000fe20000010084 */
[----:B------:R-:W-:Y:S01]  /*3700*/  FADD.FTZ R88, R143, R88 ;  /* 0x000000588f587221 */ /* 0x000fe20000010000 */
[----:B0-----:R-:W-:Y:S01]  /*3710*/  @!P2 FADD.FTZ R38, R38, R37 ;  /* 0x000000252626a221 */ /* 0x001fe20000010000 */
[----:B------:R-:W-:Y:S01]  /*3720*/  FFMA.FTZ R120, R105, R127, R120 ;  /* 0x0000007f69787223 */ /* 0x000fe20000010078 */
[----:B------:R-:W-:Y:S01]  /*3730*/  FFMA.FTZ R118, R103, R125, R118 ;  /* 0x0000007d67767223 */ /* 0x000fe20000010076 */
[----:B-----5:R-:W-:-:S02]  /*3740*/  @!P2 FADD.FTZ R141, R141, R36 ;  /* 0x000000248d8da221 */ /* 0x020fc40000010000 */
        /* <DEDUP_REMOVED lines=18> */
[----:B------:R-:W-:Y:S02]  /*3870*/  ISETP.GT.AND P2, PT, R59, 0xf, PT ;  /* 0x0000000f3b00780c */ /* 0x000fe40003f44270 */
[----:B------:R-:W5:Y:S01]  /*3880*/  SHFL.DOWN PT, R36, R141, 0x10, 0x1f ;  /* 0x0a001f008d247f89 */ /* 0x000f6200000e0000 */
[----:B------:R-:W-:Y:S01]  /*3890*/  FFMA.FTZ R144, R144, R133, R37 ;  /* 0x0000008590907223 */ /* 0x000fe20000010025 */
[C---:B------:R-:W-:Y:S01]  /*38a0*/  FMUL.FTZ R37, R123.reuse, R170 ;  /* 0x000000aa7b257220 */ /* 0x040fe20000410000 */
[C---:B------:R-:W-:Y:S02]  /*38b0*/  FMUL.FTZ R133, R123.reuse, R176 ;  /* 0x000000b07b857220 */ /* 0x040fe40000410000 */
[----:B------:R-:W-:Y:S01]  /*38c0*/  FADD.FTZ R91, R144, R91 ;  /* 0x0000005b905b7221 */ /* 0x000fe20000010000 */
[----:B------:R-:W-:Y:S01]  /*38d0*/  FMUL.FTZ R39, R160, R37 ;  /* 0x00000025a0277220 */ /* 0x000fe20000410000 */
[----:B------:R-:W-:Y:S01]  /*38e0*/  FMUL.FTZ R37, R123, R166 ;  /* 0x000000a67b257220 */ /* 0x000fe20000410000 */
[----:B------:R-:W-:-:S02]  /*38f0*/  FMUL.FTZ R133, R154, R133 ;  /* 0x000000859a857220 */ /* 0x000fc40000410000 */
[----:B------:R-:W-:Y:S01]  /*3900*/  FFMA.FTZ R131, R142, R131, R39 ;  /* 0x000000838e837223 */ /* 0x000fe20000010027 */
[----:B------:R-:W-:Y:S01]  /*3910*/  FMUL.FTZ R39, R164, R37 ;  /* 0x00000025a4277220 */ /* 0x000fe20000410000 */
[----:B------:R-:W-:Y:S01]  /*3920*/  FFMA.FTZ R148, R148, R137, R133 ;  /* 0x0000008994947223 */ /* 0x000fe20000010085 */
[----:B------:R-:W-:Y:S01]  /*3930*/  @!P3 MOV R37, 0x400 ;  /* 0x000004000025b802 */ /* 0x000fe20000000f00 */
[C---:B------:R-:W-:Y:S01]  /*3940*/  FMUL.FTZ R133, R123.reuse, R174 ;  /* 0x000000ae7b857220 */ /* 0x040fe20000410000 */
[----:B------:R-:W-:Y:S01]  /*3950*/  FFMA.FTZ R140, R140, R129, R39 ;  /* 0x000000818c8c7223 */ /* 0x000fe20000010027 */
[C---:B------:R-:W-:Y:S01]  /*3960*/  FMUL.FTZ R39, R123.reuse, R162 ;  /* 0x000000a27b277220 */ /* 0x040fe20000410000 */
[----:B------:R-:W-:Y:S01]  /*3970*/  FMUL.FTZ R123, R123, R156 ;  /* 0x0000009c7b7b7220 */ /* 0x000fe20000410000 */
[----:B-1----:R-:W-:Y:S01]  /*3980*/  @!P3 LEA R49, R180, R37, 0x18 ;  /* 0x00000025b431b211 */ /* 0x002fe200078ec0ff */
[----:B------:R-:W-:Y:S01]  /*3990*/  FMUL.FTZ R133, R152, R133 ;  /* 0x0000008598857220 */ /* 0x000fe20000410000 */
        /* <DEDUP_REMOVED lines=26> */
.L_x_9045:
[----:B------:R-:W-:Y:S05]  /*3b40*/  BSYNC B0 ;  /* 0x0000000000007941 */ /* 0x000fea0003800000 */
.L_x_9044:
[----:B------:R-:W-:Y:S01]  /*3b50*/  IADD3 R134, R134, 0x1, RZ ;  /* 0x0000000186867810 */ /* 0x000fe20007ffe0ff */
[----:B------:R-:W-:-:S03]  /*3b60*/  UIADD3 UR4, UP0, UR4, 0x1, URZ ;  /* 0x0000000104047890 */ /* 0x000fc6000ff1e03f */
[----:B------:R-:W-:Y:S01]  /*3b70*/  ISETP.GE.AND P1, PT, R134, UR26, PT ;  /* 0x0000001a86007c0c */ /* 0x000fe2000bf26270 */
[----:B------:R-:W-:-:S12]  /*3b80*/  UIADD3.X UR5, URZ, UR5, URZ, UP0, !UPT ;  /* 0x000000053f057290 */ /* 0x000fd800087fe43f */
[----:B------:R-:W-:Y:S05]  /*3b90*/  @!P1 BRA `(.L_x_9046) ;  /* 0xffffffe0005c9947 */ /* 0x000fea000383ffff */
.L_x_9025:
[----:B------:R-:W5:Y:S08]  /*3ba0*/  S2UR UR5, SR_CgaCtaId ;  /* 0x00000000000579c3 */ /* 0x000f700000008800 */
[----:B------:R-:W-:Y:S01]  /*3bb0*/  BAR.SYNC.DEFER_BLOCKING 0x0 ;  /* 0x0000000000007b1d */ /* 0x000fe20000010000 */
[----:B------:R-:W-:Y:S02]  /*3bc0*/  ISETP.NE.AND P0, PT, R48, RZ, PT ;  /* 0x000000ff3000720c */ /* 0x000fe40003f05270 */
[----:B------:R-:W-:-:S02]  /*3bd0*/  F2FP.BF16.F32.PACK_AB R118, R120, R118 ;  /* 0x000000767876723e */ /* 0x000fc400000010ff */
[----:B------:R-:W-:Y:S01]  /*3be0*/  F2FP.BF16.F32.PACK_AB R122, R124, R122 ;  /* 0x0000007a7c7a723e */ /* 0x000fe200000010ff */
[----:B------:R-:W-:Y:S01]  /*3bf0*/  UMOV UR4, 0x400 ;  /* 0x0000040000047882 */ /* 0x000fe20000000000 */
[----:B------:R-:W-:Y:S01]  /*3c00*/  F2FP.BF16.F32.PACK_AB R126, R128, R126 ;  /* 0x0000007e807e723e */ /* 0x000fe200000010ff */
[----:B------:R-:W1:Y:S01]  /*3c10*/  LDC.64 R10, c[0x0][0x388] ;  /* 0x0000e200ff0a7b82 */ /* 0x000e620000000a00 */
[----:B------:R-:W-:Y:S01]  /*3c20*/  F2FP.BF16.F32.PACK_AB R130, R132, R130 ;  /* 0x000000828482723e */ /* 0x000fe200000010ff */
[----:B------:R-:W-:Y:S01]  /*3c30*/  BSSY B0, `(.L_x_9047) ;  /* 0x0000030000007945 */ /* 0x000fe20003800000 */
[----:B------:R-:W-:Y:S02]  /*3c40*/  PRMT R0, R118, 0x7632, R0 ;  /* 0x0000763276007816 */ /* 0x000fe40000000000 */
[----:B------:R-:W-:Y:S02]  /*3c50*/  PRMT R2, R122, 0x7632, R2 ;  /* 0x000076327a027816 */ /* 0x000fe40000000002 */
[----:B------:R-:W-:Y:S01]  /*3c60*/  PRMT R4, R126, 0x7632, R4 ;  /* 0x000076327e047816 */ /* 0x000fe20000000004 */
[----:B------:R-:W2:Y:S01]  /*3c70*/  LDC.64 R12, c[0x0][0x3e0] ;  /* 0x0000f800ff0c7b82 */ /* 0x000ea20000000a00 */
[----:B------:R-:W-:-:S02]  /*3c80*/  PRMT R5, R130, 0x7632, R5 ;  /* 0x0000763282057816 */ /* 0x000fc40000000005 */
[----:B------:R-:W-:Y:S01]  /*3c90*/  IADD3 R14, -R87, UR6, RZ ;  /* 0x00000006570e7c10 */ /* 0x000fe2000fffe1ff */
[----:B-----5:R-:W-:Y:S01]  /*3ca0*/  ULEA UR4, UR5, UR4, 0x18 ;  /* 0x0000000405047291 */ /* 0x020fe2000f8ec03f */
[----:B------:R-:W-:Y:S04]  /*3cb0*/  STS.U16 [R85], R118 ;  /* 0x0000007655007388 */ /* 0x000fe80000000400 */
[----:B------:R5:W-:Y:S01]  /*3cc0*/  STS.U16 [R85+0x2], R0 ;  /* 0x0000020055007388 */ /* 0x000be20000000400 */
[----:B0-----:R-:W-:-:S03]  /*3cd0*/  MOV R49, UR4 ;  /* 0x0000000400317c02 */ /* 0x001fc60008000f00 */
[----:B------:R-:W-:Y:S01]  /*3ce0*/  STS.U16 [R85+0x4], R122 ;  /* 0x0000047a55007388 */ /* 0x000fe20000000400 */
[----:B-1----:R-:W-:-:S03]  /*3cf0*/  IMAD.WIDE.U32 R6, R10, UR15, RZ ;  /* 0x0000000f0a067c25 */ /* 0x002fc6000f8e00ff */
[----:B------:R-:W-:Y:S01]  /*3d00*/  STS.U16 [R85+0x6], R2 ;  /* 0x0000060255007388 */ /* 0x000fe20000000400 */
[----:B-----5:R-:W-:-:S03]  /*3d10*/  IMAD R0, R10, UR14, RZ ;  /* 0x0000000e0a007c24 */ /* 0x020fc6000f8e02ff */
[----:B------:R-:W-:Y:S01]  /*3d20*/  STS.U16 [R85+0x8], R126 ;  /* 0x0000087e55007388 */ /* 0x000fe20000000400 */
[----:B------:R-:W-:-:S03]  /*3d30*/  IMAD R11, R11, UR15, R0 ;  /* 0x0000000f0b0b7c24 */ /* 0x000fc6000f8e0200 */
[----:B------:R0:W-:Y:S01]  /*3d40*/  STS.U16 [R85+0xa], R4 ;  /* 0x00000a0455007388 */ /* 0x0001e20000000400 */
[----:B------:R-:W-:-:S03]  /*3d50*/  IMAD.IADD R97, R7, 0x1, R11 ;  /* 0x0000000107617824 */ /* 0x000fc600078e020b */
[----:B------:R-:W-:Y:S04]  /*3d60*/  STS.U16 [R85+0xc], R130 ;  /* 0x00000c8255007388 */ /* 0x000fe80000000400 */
[----:B------:R1:W-:Y:S01]  /*3d70*/  STS.U16 [R85+0xe], R5 ;  /* 0x00000e0555007388 */ /* 0x0003e20000000400 */
[----:B------:R-:W-:-:S03]  /*3d80*/  NOP ;  /* 0x0000000000007918 */ /* 0x000fc60000000000 */
[----:B------:R-:W-:Y:S01]  /*3d90*/  LDS.U16 R15, [R77] ;  /* 0x000000004d0f7984 */ /* 0x000fe20000000400 */
[----:B0-----:R-:W-:-:S03]  /*3da0*/  IADD3 R4, P2, R28, R87, RZ ;  /* 0x000000571c047210 */ /* 0x001fc60007f5e0ff */
[----:B------:R-:W-:Y:S01]  /*3db0*/  LDS.U16 R17, [R78+0x40] ;  /* 0x000040004e117984 */ /* 0x000fe20000000400 */
[----:B-1----:R-:W-:-:S03]  /*3dc0*/  LEA.HI.X.SX32 R5, R87, R29, 0x1, P2 ;  /* 0x0000001d57057211 */ /* 0x002fc600010f0eff */
        /* <DEDUP_REMOVED lines=10> */
[----:B--2---:R-:W-:Y:S05]  /*3e70*/  @P1 BRA `(.L_x_9048) ;  /* 0x00000000002c1947 */ /* 0x004fea0003800000 */
        /* <DEDUP_REMOVED lines=11> */
.L_x_9048:
[----:B------:R-:W-:Y:S05]  /*3f30*/  BSYNC B0 ;  /* 0x0000000000007941 */ /* 0x000fea0003800000 */
.L_x_9047:
        /* <DEDUP_REMOVED lines=10> */
[-C--:B------:R-:W-:Y:S01]  /*3fe0*/  ISETP.GE.AND P4, PT, R71, R39.reuse, PT ;  /* 0x000000274700720c */ /* 0x080fe20003f86270 */
[----:B------:R-:W-:Y:S01]  /*3ff0*/  IMAD R0, R3, UR5, R0 ;  /* 0x0000000503007c24 */ /* 0x000fe2000f8e0200 */
[----:B0-----:R-:W-:Y:S01]  /*4000*/  IADD3 R11, P1, R99, R8, RZ ;  /* 0x00000008630b7210 */ /* 0x001fe20007f3e0ff */
[----:B------:R-:W-:Y:S01]  /*4010*/  IMAD.WIDE R6, R28, 0x2, R12 ;  /* 0x000000021c067825 */ /* 0x000fe200078e020c */
[----:B------:R-:W-:-:S02]  /*4020*/  ISETP.GE.AND P3, PT, R72, R39, PT ;  /* 0x000000274800720c */ /* 0x000fc40003f66270 */
[--C-:B------:R-:W-:Y:S02]  /*4030*/  IADD3.X R8, R87, R0, R9.reuse, P1, !PT ;  /* 0x0000000057087210 */ /* 0x100fe40000ffe409 */
[----:B------:R-:W-:Y:S02]  /*4040*/  LEA R6, P1, R11, R6, 0x1 ;  /* 0x000000060b067211 */ /* 0x000fe400078208ff */
[----:B------:R-:W-:Y:S02]  /*4050*/  ISETP.GE.AND P2, PT, R73, R39, PT ;  /* 0x000000274900720c */ /* 0x000fe40003f46270 */
[----:B------:R-:W-:Y:S02]  /*4060*/  LEA.HI.X R7, R11, R7, R8, 0x1, P1 ;  /* 0x000000070b077211 */ /* 0x000fe400008f0c08 */
[----:B------:R-:W-:Y:S02]  /*4070*/  ISETP.GE.AND P1, PT, R68, R39, PT ;  /* 0x000000274400720c */ /* 0x000fe40003f26270 */
[----:B------:R-:W-:Y:S01]  /*4080*/  F2FP.BF16.F32.PACK_AB R0, R92, R95 ;  /* 0x0000005f5c00723e */ /* 0x000fe200000010ff */
[----:B------:R-:W-:Y:S01]  /*4090*/  @!P6 STG.E.U16 desc[UR12][R6.64+-0x180], R19 ;  /* 0xfffe80130600e986 */ /* 0x000fe2000c10150c */
[----:B------:R-:W-:Y:S01]  /*40a0*/  ISETP.GE.AND P6, PT, R74, R39, PT ;  /* 0x000000274a00720c */ /* 0x000fe20003fc6270 */
[----:B------:R-:W-:Y:S01]  /*40b0*/  FADD.FTZ R95, R95, R46 ;  /* 0x0000002e5f5f7221 */ /* 0x000fe20000010000 */
[C---:B------:R-:W-:Y:S01]  /*40c0*/  PRMT R8, R0.reuse, 0x7610, R8 ;  /* 0x0000761000087816 */ /* 0x040fe20000000008 */
[----:B------:R-:W-:Y:S01]  /*40d0*/  @!P5 STG.E.U16 desc[UR12][R6.64+-0x140], R21 ;  /* 0xfffec0150600d986 */ /* 0x000fe2000c10150c */
[----:B------:R-:W-:Y:S01]  /*40e0*/  PRMT R9, R0, 0x7632, R9 ;  /* 0x0000763200097816 */ /* 0x000fe20000000009 */
[----:B------:R-:W-:Y:S01]  /*40f0*/  FADD.FTZ R92, R95, R92 ;  /* 0x0000005c5f5c7221 */ /* 0x000fe20000010000 */
        /* <DEDUP_REMOVED lines=20> */
[----:B------:R-:W-:Y:S04]  /*4240*/  STS.U16 [R85+0x4], R2 ;  /* 0x0000040255007388 */ /* 0x000fe80000000400 */
[----:B------:R-:W-:Y:S01]  /*4250*/  STS.U16 [R85+0x6], R10 ;  /* 0x0000060a55007388 */ /* 0x000fe20000000400 */
[----:B0-----:R-:W0:Y:S03]  /*4260*/  LDC.64 R8, c[0x0][0x3a8] ;  /* 0x0000ea00ff087b82 */ /* 0x001e260000000a00 */
[----:B------:R0:W-:Y:S04]  /*4270*/  STS.U16 [R85+0x8], R0 ;  /* 0x0000080055007388 */ /* 0x0001e80000000400 */
[----:B------:R-:W-:Y:S04]  /*4280*/  STS.U16 [R85+0xa], R12 ;  /* 0x00000a0c55007388 */ /* 0x000fe80000000400 */
[----:B------:R-:W-:Y:S04]  /*4290*/  STS.U16 [R85+0xc], R7 ;  /* 0x00000c0755007388 */ /* 0x000fe80000000400 */
[----:B------:R1:W-:Y:S01]  /*42a0*/  STS.U16 [R85+0xe], R6 ;  /* 0x00000e0655007388 */ /* 0x0003e20000000400 */
[----:B------:R-:W-:-:S03]  /*42b0*/  NOP ;  /* 0x0000000000007918 */ /* 0x000fc60000000000 */
[----:B------:R-:W-:Y:S01]  /*42c0*/  LDS.U16 R77, [R77] ;  /* 0x000000004d4d7984 */ /* 0x000fe20000000400 */
        /* <DEDUP_REMOVED lines=27> */
.L_x_9050:
[----:B------:R-:W-:Y:S05]  /*4480*/  BSYNC B0 ;  /* 0x0000000000007941 */ /* 0x000fea0003800000 */
.L_x_9049:
        /* <DEDUP_REMOVED lines=9> */
[----:B------:R-:W-:Y:S01]  /*4520*/  ISETP.GE.AND P4, PT, R72, R19, PT ;  /* 0x000000134800720c */ /* 0x000fe20003f86270 */
[----:B------:R-:W-:Y:S01]  /*4530*/  IMAD R6, R3, UR5, R2 ;  /* 0x0000000503067c24 */ /* 0x000fe2000f8e0202 */
[----:B------:R-:W-:-:S02]  /*4540*/  IADD3 R2, P0, R99, R4, RZ ;  /* 0x0000000463027210 */ /* 0x000fc40007f1e0ff */
[-C--:B------:R-:W-:Y:S02]  /*4550*/  ISETP.GE.AND P3, PT, R71, R19.reuse, PT ;  /* 0x000000134700720c */ /* 0x080fe40003f66270 */
[----:B------:R-:W-:Y:S02]  /*4560*/  IADD3.X R5, R87, R6, R5, P0, !PT ;  /* 0x0000000657057210 */ /* 0x000fe400007fe405 */
[----:B------:R-:W-:Y:S02]  /*4570*/  ISETP.GE.AND P0, PT, R68, R19, PT ;  /* 0x000000134400720c */ /* 0x000fe40003f06270 */
[----:B------:R-:W-:Y:S02]  /*4580*/  IADD3 R60, R60, 0x1, RZ ;  /* 0x000000013c3c7810 */ /* 0x000fe40007ffe0ff */
[----:B0-----:R-:W-:-:S04]  /*4590*/  IADD3 R0, P2, R7, R8, RZ ;  /* 0x0000000807007210 */ /* 0x001fc80007f5e0ff */
[----:B------:R-:W-:Y:S02]  /*45a0*/  IADD3.X R75, R9, -0x1, R75, P2, P1 ;  /* 0xffffffff094b7810 */ /* 0x000fe400017e244b */
[C---:B------:R-:W-:Y:S02]  /*45b0*/  LEA R4, P2, R2.reuse, R0, 0x1 ;  /* 0x0000000002047211 */ /* 0x040fe400078408ff */
[----:B------:R-:W-:Y:S02]  /*45c0*/  ISETP.GE.AND P1, PT, R69, R19, PT ;  /* 0x000000134500720c */ /* 0x000fe40003f26270 */
[----:B------:R-:W-:Y:S02]  /*45d0*/  LEA.HI.X R5, R2, R75, R5, 0x1, P2 ;  /* 0x0000004b02057211 */ /* 0x000fe400010f0c05 */
[----:B------:R-:W-:-:S03]  /*45e0*/  ISETP.GE.AND P2, PT, R70, R19, PT ;  /* 0x000000134600720c */ /* 0x000fc60003f46270 */
        /* <DEDUP_REMOVED lines=17> */
.L_x_9023:
        /* <DEDUP_REMOVED lines=26> */
.L_x_9053:
[----:B------:R-:W-:Y:S05]  /*48a0*/  BSYNC B0 ;  /* 0x0000000000007941 */ /* 0x000fea0003800000 */
.L_x_9052:
        /* <DEDUP_REMOVED lines=13> */
[----:B------:R-:W-:Y:S01]  /*4980*/  @!P1 MOV R4, 0x400 ;  /* 0x0000040000049802 */ /* 0x000fe20000000f00 */
[----:B0-----:R-:W-:-:S05]  /*4990*/  @P0 FADD R0, R5, R0 ;  /* 0x0000000005000221 */ /* 0x001fca0000000000 */
        /* <DEDUP_REMOVED lines=14> */
.L_x_9055:
[----:B0-----:R-:W0:Y:S02]  /*4a80*/  S2R R15, SR_TID.X ;  /* 0x00000000000f7919 */ /* 0x001e240000002100 */
.L_x_9056:
[----:B------:R-:W-:Y:S05]  /*4a90*/  BSYNC B0 ;  /* 0x0000000000007941 */ /* 0x000fea0003800000 */
.L_x_9054:
        /* <DEDUP_REMOVED lines=10> */
[C---:B-12---:R-:W-:Y:S01]  /*4b40*/  IMAD.WIDE.U32 R4, R3.reuse, UR6, RZ ;  /* 0x0000000603047c25 */ /* 0x046fe2000f8e00ff */
        /* <DEDUP_REMOVED lines=11> */
.L_x_9058:
        /* <DEDUP_REMOVED lines=26> */
.L_x_9057:
[----:B------:R-:W-:Y:S05]  /*4da0*/  EXIT ;  /* 0x000000000000794d */ /* 0x000fea0003800000 */
.L_x_9059:
        /* <DEDUP_REMOVED lines=13> */
.L_x_11016:


//--------------------- .text._Z25selective_scan_bwd_kernelI32Selective_Scan_bwd_kernel_traitsILi32ELi8ELb0ELb1ELb0ELb0ELb1EN3c108BFloat16EfEEv12SSMParamsBwd --------------------------
	.section	.text._Z25selective_scan_bwd_kernelI32Selective_Scan_bwd_kernel_traitsILi32ELi8ELb0ELb1ELb0ELb0ELb1EN3c108BFloat16EfEEv12SSMParamsBwd,"ax",@progbits
	.align	128
        .global         _Z25selective_scan_bwd_kernelI32Selective_Scan_bwd_kernel_traitsILi32ELi8ELb0ELb1ELb0ELb0ELb1EN3c108BFloat16EfEEv12SSMParamsBwd
        .type           _Z25selective_scan_bwd_kernelI32Selective_Scan_bwd_kernel_traitsILi32ELi8ELb0ELb1ELb0ELb0ELb1EN3c108BFloat16EfEEv12SSMParamsBwd,@function
        .size           _Z25selective_scan_bwd_kernelI32Selective_Scan_bwd_kernel_traitsILi32ELi8ELb0ELb1ELb0ELb0ELb1EN3c108BFloat16EfEEv12SSMParamsBwd,(.L_x_11017 - _Z25selective_scan_bwd_kernelI32Selective_Scan_bwd_kernel_traitsILi32ELi8ELb0ELb1ELb0ELb0ELb1EN3c108BFloat16EfEEv12SSMParamsBwd)
        .other          _Z25selective_scan_bwd_kernelI32Selective_Scan_bwd_kernel_traitsILi32ELi8ELb0ELb1ELb0ELb0ELb1EN3c108BFloat16EfEEv12SSMParamsBwd,@"STO_CUDA_ENTRY STV_DEFAULT"
_Z25selective_scan_bwd_kernelI32Selective_Scan_bwd_kernel_traitsILi32ELi8ELb0ELb1ELb0ELb0ELb1EN3c108BFloat16EfEEv12SSMParamsBwd:
.text._Z25selective_scan_bwd_kernelI32Selective_Scan_bwd_kernel_traitsILi32ELi8ELb0ELb1ELb0ELb0ELb1EN3c108BFloat16EfEEv12SSMParamsBwd:
        /* <DEDUP_REMOVED lines=53> */
[----:B------:R-:W-:Y:S01]  /*0350*/  ISETP.GE.U32.AND P0, PT, R0, R11, PT ;  /* 0x0000000b0000720c */ /* 0x000fe20003f06070 */
[----:B------:R-:W-:Y:S01]  /*0360*/  UIMAD UR9, UR15, UR10, URZ ;  /* 0x0000000a0f0972a4 */ /* 0x000fe2000f8e023f */
[----:B------:R-:W-:Y:S01]  /*0370*/  LOP3.LUT R8, R3, R2, RZ, 0x3c, !PT ;  /* 0x0000000203087212 */ /* 0x000fe200078e3cff */
[----:B------:R-:W-:Y:S01]  /*0380*/  @!P1 VIADD R47, R47, 0x1 ;  /* 0x000000012f2f9836 */ /* 0x000fe20000000000 */
[----:B------:R-:W-:Y:S01]  /*0390*/  LEA R9, R21, 0xffffff00, 0x8 ;  /* 0xffffff0015097811 */ /* 0x000fe200078e40ff */
[----:B-1----:R-:W-:-:S04]  /*03a0*/  IMAD R0, R44, R4, RZ ;  /* 0x000000042c007224 */ /* 0x002fc800078e02ff */
[C---:B------:R-:W-:Y:S02]  /*03b0*/  IMAD R0, R3.reuse, R5, R0 ;  /* 0x0000000503007224 */ /* 0x040fe400078e0200 */
[----:B------:R-:W-:Y:S01]  /*03c0*/  IMAD.WIDE.U32 R4, R3, R4, UR4 ;  /* 0x0000000403047e25 */ /* 0x000fe2000f8e0004 */
[----:B------:R-:W-:Y:S01]  /*03d0*/  ISETP.GE.AND P2, PT, R8, RZ, PT ;  /* 0x000000ff0800720c */ /* 0x000fe20003f46270 */
[----:B------:R-:W-:Y:S01]  /*03e0*/  UIMAD UR9, UR14, UR11, UR9 ;  /* 0x0000000b0e0972a4 */ /* 0x000fe2000f8e0209 */
[----:B------:R-:W-:Y:S01]  /*03f0*/  ISETP.NE.AND P1, PT, R2, RZ, PT ;  /* 0x000000ff0200720c */ /* 0x000fe20003f25270 */
[----:B------:R-:W-:Y:S01]  /*0400*/  UIMAD.WIDE.U32 UR6, UR14, UR10, URZ ;  /* 0x0000000a0e0672a5 */ /* 0x000fe2000f8e003f */
[----:B------:R-:W-:Y:S02]  /*0410*/  @P0 IADD3 R47, R47, 0x1, RZ ;  /* 0x000000012f2f0810 */ /* 0x000fe40007ffe0ff */
[----:B------:R-:W-:Y:S01]  /*0420*/  SHF.R.S32.HI R11, RZ, 0x1f, R9 ;  /* 0x0000001fff0b7819 */ /* 0x000fe20000011409 */
[----:B------:R-:W-:Y:S01]  /*0430*/  ULDC.64 UR10, c[0x0][0x310] ;  /* 0x0000c400000a7ab9 */ /* 0x000fe20000000a00 */
[----:B------:R-:W-:Y:S01]  /*0440*/  IADD3 R55, P0, R9, R4, RZ ;  /* 0x0000000409377210 */ /* 0x000fe20007f1e0ff */
[----:B------:R-:W-:-:S03]  /*0450*/  UIADD3 UR7, UR7, UR9, URZ ;  /* 0x0000000907077290 */ /* 0x000fc6000fffe03f */
[----:B------:R-:W-:Y:S01]  /*0460*/  IADD3.X R8, R11, R5, R0, P0, !PT ;  /* 0x000000050b087210 */ /* 0x000fe200007fe400 */
[----:B------:R-:W-:Y:S01]  /*0470*/  ULDC.64 UR8, c[0x0][0x240] ;  /* 0x0000900000087ab9 */ /* 0x000fe20000000a00 */
[----:B------:R-:W-:Y:S01]  /*0480*/  ISETP.NE.U32.AND P0, PT, RZ, UR10, PT ;  /* 0x0000000aff007c0c */ /* 0x000fe2000bf05070 */
[----:B------:R-:W-:Y:S01]  /*0490*/  UIMAD UR4, UR15, UR8, URZ ;  /* 0x000000080f0472a4 */ /* 0x000fe2000f8e023f */
[C---:B0-----:R-:W-:Y:S02]  /*04a0*/  IMAD.WIDE.U32 R4, R3.reuse, R6, UR6 ;  /* 0x0000000603047e25 */ /* 0x041fe4000f8e0006 */
[----:B------:R-:W-:Y:S01]  /*04b0*/  ISETP.NE.AND.EX P0, PT, RZ, UR11, PT, P0 ;  /* 0x0000000bff007c0c */ /* 0x000fe2000bf05300 */
[----:B------:R-:W-:Y:S01]  /*04c0*/  UIMAD.WIDE.U32 UR6, UR14, UR8, URZ ;  /* 0x000000080e0672a5 */ /* 0x000fe2000f8e003f */
[----:B------:R-:W-:Y:S01]  /*04d0*/  @!P2 IMAD.MOV R47, RZ, RZ, -R47 ;  /* 0x000000ffff2fa224 */ /* 0x000fe200078e0a2f */
[----:B------:R-:W-:Y:S01]  /*04e0*/  UIMAD UR4, UR14, UR9, UR4 ;  /* 0x000000090e0472a4 */ /* 0x000fe2000f8e0204 */
[----:B------:R-:W-:Y:S01]  /*04f0*/  @!P1 LOP3.LUT R47, RZ, R2, RZ, 0x33, !PT ;  /* 0x00000002ff2f9212 */ /* 0x000fe200078e33ff */
[----:B------:R-:W-:Y:S01]  /*0500*/  IMAD R0, R44, R6, RZ ;  /* 0x000000062c007224 */ /* 0x000fe200078e02ff */
[----:B------:R-:W-:Y:S01]  /*0510*/  ULDC.64 UR10, c[0x0][0x328] ;  /* 0x0000ca00000a7ab9 */ /* 0x000fe20000000a00 */
[----:B------:R-:W-:Y:S01]  /*0520*/  UIADD3 UR7, UR7, UR4, URZ ;  /* 0x0000000407077290 */ /* 0x000fe2000fffe03f */
[----:B------:R-:W-:Y:S01]  /*0530*/  SHF.R.S32.HI R49, RZ, 0x1f, R47 ;  /* 0x0000001fff317819 */ /* 0x000fe2000001142f */
[----:B------:R-:W-:Y:S01]  /*0540*/  UIMAD UR8, UR15, UR10, URZ ;  /* 0x0000000a0f0872a4 */ /* 0x000fe2000f8e023f */
[----:B------:R-:W-:Y:S01]  /*0550*/  IMAD R0, R3, R7, R0 ;  /* 0x0000000703007224 */ /* 0x000fe200078e0200 */
[----:B------:R-:W-:-:S02]  /*0560*/  IADD3 R59, P1, R9, R4, RZ ;  /* 0x00000004093b7210 */ /* 0x000fc40007f3e0ff */
[-C--:B------:R-:W-:Y:S01]  /*0570*/  IMAD R4, R49, R14.reuse, RZ ;  /* 0x0000000e31047224 */ /* 0x080fe200078e02ff */
[----:B----4-:R-:W-:Y:S01]  /*0580*/  ISETP.NE.U32.AND P2, PT, R16, RZ, PT ;  /* 0x000000ff1000720c */ /* 0x010fe20003f45070 */
[----:B------:R-:W-:Y:S01]  /*0590*/  IMAD.WIDE.U32 R6, R47, R14, UR6 ;  /* 0x000000062f067e25 */ /* 0x000fe2000f8e000e */
[----:B------:R-:W-:Y:S01]  /*05a0*/  UIMAD.WIDE.U32 UR4, UR14, UR10, URZ ;  /* 0x0000000a0e0472a5 */ /* 0x000fe2000f8e003f */
[----:B------:R-:W0:Y:S01]  /*05b0*/  @P0 LDC R14, c[0x0][0x214] ;  /* 0x00008500ff0e0b82 */ /* 0x000e220000000800 */
[----:B------:R-:W-:Y:S01]  /*05c0*/  UIMAD UR8, UR14, UR11, UR8 ;  /* 0x0000000b0e0872a4 */ /* 0x000fe2000f8e0208 */
[----:B------:R-:W-:Y:S02]  /*05d0*/  ISETP.NE.AND.EX P2, PT, R17, RZ, PT, P2 ;  /* 0x000000ff1100720c */ /* 0x000fe40003f45320 */
[----:B------:R-:W-:Y:S01]  /*05e0*/  IADD3.X R2, R11, R5, R0, P1, !PT ;  /* 0x000000050b027210 */ /* 0x000fe20000ffe400 */
[----:B------:R-:W-:Y:S01]  /*05f0*/  UIADD3 UR5, UR5, UR8, URZ ;  /* 0x0000000805057290 */ /* 0x000fe2000fffe03f */
[----:B------:R-:W-:-:S02]  /*0600*/  IMAD R0, R44, R12, RZ ;  /* 0x0000000c2c007224 */ /* 0x000fc400078e02ff */
[----:B------:R-:W1:Y:S01]  /*0610*/  @P0 LDC R23, c[0x0][0x21c] ;  /* 0x00008700ff170b82 */ /* 0x000e620000000800 */
[----:B------:R-:W-:Y:S01]  /*0620*/  IMAD R15, R47, R15, R4 ;  /* 0x0000000f2f0f7224 */ /* 0x000fe200078e0204 */
[----:B------:R-:W-:Y:S01]  /*0630*/  ISETP.NE.U32.AND P1, PT, R18, RZ, PT ;  /* 0x000000ff1200720c */ /* 0x000fe20003f25070 */
[C---:B------:R-:W-:Y:S01]  /*0640*/  IMAD R0, R3.reuse, R13, R0 ;  /* 0x0000000d03007224 */ /* 0x040fe200078e0200 */
[----:B------:R-:W-:Y:S01]  /*0650*/  HFMA2.MMA R10, -RZ, RZ, 0, 0 ;  /* 0x00000000ff0a7435 */ /* 0x000fe200000001ff */
[----:B------:R-:W-:Y:S01]  /*0660*/  IMAD.WIDE.U32 R4, R3, R12, UR4 ;  /* 0x0000000403047e25 */ /* 0x000fe2000f8e000c */
[----:B------:R-:W-:Y:S02]  /*0670*/  ISETP.NE.AND.EX P1, PT, R19, RZ, PT, P1 ;  /* 0x000000ff1300720c */ /* 0x000fe40003f25310 */
[----:B------:R-:W4:Y:S01]  /*0680*/  @P0 LDC.64 R12, c[0x0][0x310] ;  /* 0x0000c400ff0c0b82 */ /* 0x000f220000000a00 */
[----:B------:R-:W-:Y:S02]  /*0690*/  IADD3 R54, P5, R9, R6, RZ ;  /* 0x0000000609367210 */ /* 0x000fe40007fbe0ff */
[----:B------:R-:W-:Y:S01]  /*06a0*/  @P2 LEA R10, P3, R3, R16, 0x2 ;  /* 0x00000010030a2211 */ /* 0x000fe200078610ff */
[----:B------:R-:W-:Y:S01]  /*06b0*/  IMAD.IADD R20, R7, 0x1, R15 ;  /* 0x0000000107147824 */ /* 0x000fe200078e020f */
[----:B------:R-:W-:-:S02]  /*06c0*/  IADD3 R9, P4, R9, R4, RZ ;  /* 0x0000000409097210 */ /* 0x000fc40007f9e0ff */
[----:B------:R-:W-:Y:S02]  /*06d0*/  MOV R15, RZ ;  /* 0x000000ff000f7202 */ /* 0x000fe40000000f00 */
[----:B------:R-:W-:Y:S02]  /*06e0*/  @P2 LEA.HI.X R15, R3, R17, R44, 0x2, P3 ;  /* 0x00000011030f2211 */ /* 0x000fe400018f142c */
[----:B------:R-:W-:Y:S02]  /*06f0*/  ISETP.GE.AND P2, PT, R21, 0x1, PT ;  /* 0x000000011500780c */ /* 0x000fe40003f46270 */
[----:B------:R-:W-:Y:S01]  /*0700*/  IADD3.X R4, R11, R5, R0, P4, !PT ;  /* 0x000000050b047210 */ /* 0x000fe200027fe400 */
[----:B0-----:R-:W-:Y:S01]  /*0710*/  @P0 IMAD R0, R14, UR14, R3 ;  /* 0x0000000e0e000c24 */ /* 0x001fe2000f8e0203 */
[----:B------:R-:W-:Y:S02]  /*0720*/  CS2R R6, SRZ ;  /* 0x0000000000067805 */ /* 0x000fe4000001ff00 */
[----:B--2---:R-:W-:-:S02]  /*0730*/  LEA R53, P4, R55, R24, 0x1 ;  /* 0x0000001837357211 */ /* 0x004fc400078808ff */
[----:B------:R-:W-:Y:S01]  /*0740*/  @P1 LEA R6, P3, R3, R18, 0x2 ;  /* 0x0000001203061211 */ /* 0x000fe200078610ff */
[----:B------:R-:W-:Y:S01]  /*0750*/  @P0 IMAD R0, R0, R21, RZ ;  /* 0x0000001500000224 */ /* 0x000fe200078e02ff */
[----:B------:R-:W-:Y:S01]  /*0760*/  LEA.HI.X R55, R55, R25, R8, 0x1, P4 ;  /* 0x0000001937377211 */ /* 0x000fe200020f0c08 */
[----:B------:R-:W-:Y:S01]  /*0770*/  IMAD.X R11, R11, 0x1, R20, P5 ;  /* 0x000000010b0b7824 */ /* 0x000fe200028e0614 */
[----:B------:R-:W-:Y:S01]  /*0780*/  @P1 LEA.HI.X R7, R3, R19, R44, 0x2, P3 ;  /* 0x0000001303071211 */ /* 0x000fe200018f142c */
[----:B-1----:R-:W-:Y:S01]  /*0790*/  @P0 IMAD R5, R0, R23, RZ ;  /* 0x0000001700050224 */ /* 0x002fe200078e02ff */
[----:B---3--:R-:W-:Y:S02]  /*07a0*/  LEA R61, P3, R9, R62, 0x1 ;  /* 0x0000003e093d7211 */ /* 0x008fe400078608ff */
[----:B------:R-:W-:Y:S02]  /*07b0*/  LEA R52, P4, R54, R28, 0x1 ;  /* 0x0000001c36347211 */ /* 0x000fe400078808ff */
[----:B------:R-:W-:Y:S01]  /*07c0*/  LEA R57, P1, R59, R26, 0x1 ;  /* 0x0000001a3b397211 */ /* 0x000fe200078208ff */
[----:B------:R-:W-:Y:S01]  /*07d0*/  HFMA2.MMA R51, -RZ, RZ, 0, 0 ;  /* 0x00000000ff337435 */ /* 0x000fe200000001ff */
[----:B----4-:R-:W-:Y:S01]  /*07e0*/  @P0 IMAD.WIDE R12, R5, 0x8, R12 ;  /* 0x00000008050c0825 */ /* 0x010fe200078e020c */
        /* <DEDUP_REMOVED lines=12> */
[----:B------:R-:W-:Y:S01]  /*08b0*/  IMAD.MOV.U32 R48, RZ, RZ, RZ ;  /* 0x000000ffff307224 */ /* 0x000fe200078e00ff */
[----:B------:R-:W2:Y:S01]  /*08c0*/  S2R R56, SR_LANEID ;  /* 0x0000000000387919 */ /* 0x000ea20000000000 */
[----:B------:R-:W-:Y:S01]  /*08d0*/  MOV R51, RZ ;  /* 0x000000ff00337202 */ /* 0x000fe20000000f00 */
[----:B-1----:R-:W-:-:S04]  /*08e0*/  ULEA UR5, UR5, UR4, 0x18 ;  /* 0x0000000405057291 */ /* 0x002fc8000f8ec03f */
[----:B------:R-:W-:Y:S01]  /*08f0*/  UIADD3 UR4, UR5, 0x220, URZ ;  /* 0x0000022005047890 */ /* 0x000fe2000fffe03f */
[C---:B0-----:R-:W-:Y:S01]  /*0900*/  IMAD.SHL.U32 R0, R50.reuse, 0x8, RZ ;  /* 0x0000000832007824 */ /* 0x041fe200078e00ff */
[C---:B------:R-:W-:Y:S01]  /*0910*/  IADD3 R5, R50.reuse, 0x20, RZ ;  /* 0x0000002032057810 */ /* 0x040fe20007ffe0ff */
[C---:B------:R-:W-:Y:S01]  /*0920*/  VIADD R15, R50.reuse, 0x40 ;  /* 0x00000040320f7836 */ /* 0x040fe20000000000 */
[C---:B------:R-:W-:Y:S01]  /*0930*/  IADD3 R17, R50.reuse, 0x60, RZ ;  /* 0x0000006032117810 */ /* 0x040fe20007ffe0ff */
[C---:B------:R-:W-:Y:S01]  /*0940*/  VIADD R19, R50.reuse, 0x80 ;  /* 0x0000008032137836 */ /* 0x040fe20000000000 */
[C---:B------:R-:W-:Y:S01]  /*0950*/  IADD3 R21, R50.reuse, 0xa0, RZ ;  /* 0x000000a032157810 */ /* 0x040fe20007ffe0ff */
[C---:B------:R-:W-:Y:S01]  /*0960*/  VIADD R23, R50.reuse, 0xc0 ;  /* 0x000000c032177836 */ /* 0x040fe20000000000 */
[----:B------:R-:W-:Y:S02]  /*0970*/  IADD3 R25, R50, 0xe0, RZ ;  /* 0x000000e032197810 */ /* 0x000fe40007ffe0ff */
[----:B------:R-:W-:-:S02]  /*0980*/  LOP3.LUT R7, R0, 0xffffff00, RZ, 0xc0, !PT ;  /* 0xffffff0000077812 */ /* 0x000fc400078ec0ff */
[-C--:B------:R-:W-:Y:S02]  /*0990*/  LEA.HI.SX32 R5, R5, R50.reuse, 0x1b ;  /* 0x0000003205057211 */ /* 0x080fe400078fdaff */
[-C--:B------:R-:W-:Y:S02]  /*09a0*/  LEA.HI.SX32 R15, R15, R50.reuse, 0x1b ;  /* 0x000000320f0f7211 */ /* 0x080fe400078fdaff */
[-C--:B------:R-:W-:Y:S02]  /*09b0*/  LEA.HI.SX32 R17, R17, R50.reuse, 0x1b ;  /* 0x0000003211117211 */ /* 0x080fe400078fdaff */
[-C--:B------:R-:W-:Y:S02]  /*09c0*/  LEA.HI.SX32 R19, R19, R50.reuse, 0x1b ;  /* 0x0000003213137211 */ /* 0x080fe400078fdaff */
[-C--:B------:R-:W-:Y:S02]  /*09d0*/  LEA.HI.SX32 R21, R21, R50.reuse, 0x1b ;  /* 0x0000003215157211 */ /* 0x080fe400078fdaff */
[----:B------:R-:W-:-:S02]  /*09e0*/  LEA.HI.SX32 R23, R23, R50, 0x1b ;  /* 0x0000003217177211 */ /* 0x000fc400078fdaff */
[----:B------:R-:W-:Y:S02]  /*09f0*/  LEA.HI.SX32 R25, R25, R50, 0x1b ;  /* 0x0000003219197211 */ /* 0x000fe400078fdaff */
[----:B------:R-:W-:Y:S02]  /*0a00*/  LOP3.LUT R6, R7, 0x1f, R50, 0xf8, !PT ;  /* 0x0000001f07067812 */ /* 0x000fe400078ef832 */
[----:B------:R-:W-:Y:S02]  /*0a10*/  LEA.HI.SX32 R58, R0, R0, 0x1b ;  /* 0x00000000003a7211 */ /* 0x000fe400078fdaff */
[----:B------:R-:W-:Y:S02]  /*0a20*/  LOP3.LUT R169, R50, 0x1f, RZ, 0xc0, !PT ;  /* 0x0000001f32a97812 */ /* 0x000fe400078ec0ff */
[----:B------:R-:W-:Y:S02]  /*0a30*/  LEA R60, R5, UR5, 0x2 ;  /* 0x00000005053c7c11 */ /* 0x000fe4000f8e10ff */
[----:B------:R-:W-:-:S02]  /*0a40*/  LEA R62, R15, UR5, 0x2 ;  /* 0x000000050f3e7c11 */ /* 0x000fc4000f8e10ff */
[----:B------:R-:W-:Y:S02]  /*0a50*/  LEA R64, R17, UR5, 0x2 ;  /* 0x0000000511407c11 */ /* 0x000fe4000f8e10ff */
[----:B------:R-:W-:Y:S02]  /*0a60*/  LEA R65, R19, UR5, 0x2 ;  /* 0x0000000513417c11 */ /* 0x000fe4000f8e10ff */
[----:B------:R-:W-:Y:S02]  /*0a70*/  LEA R66, R21, UR5, 0x2 ;  /* 0x0000000515427c11 */ /* 0x000fe4000f8e10ff */
[----:B------:R-:W-:Y:S02]  /*0a80*/  LEA R67, R23, UR5, 0x2 ;  /* 0x0000000517437c11 */ /* 0x000fe4000f8e10ff */
[----:B------:R-:W-:Y:S02]  /*0a90*/  LEA R68, R25, UR5, 0x2 ;  /* 0x0000000519447c11 */ /* 0x000fe4000f8e10ff */
[----:B------:R-:W-:-:S02]  /*0aa0*/  SHF.R.S32.HI R7, RZ, 0x1f, R6 ;  /* 0x0000001fff077819 */ /* 0x000fc40000011406 */
[C---:B------:R-:W-:Y:S02]  /*0ab0*/  LOP3.LUT R69, R6.reuse, 0x20, RZ, 0xfc, !PT ;  /* 0x0000002006457812 */ /* 0x040fe400078efcff */
[C---:B------:R-:W-:Y:S02]  /*0ac0*/  LOP3.LUT R70, R6.reuse, 0x40, RZ, 0xfc, !PT ;  /* 0x0000004006467812 */ /* 0x040fe400078efcff */
[C---:B------:R-:W-:Y:S02]  /*0ad0*/  LOP3.LUT R71, R6.reuse, 0x60, RZ, 0xfc, !PT ;  /* 0x0000006006477812 */ /* 0x040fe400078efcff */
[C---:B------:R-:W-:Y:S02]  /*0ae0*/  LOP3.LUT R72, R6.reuse, 0x80, RZ, 0xfc, !PT ;  /* 0x0000008006487812 */ /* 0x040fe400078efcff */
[C---:B------:R-:W-:Y:S02]  /*0af0*/  LOP3.LUT R73, R6.reuse, 0xa0, RZ, 0xfc, !PT ;  /* 0x000000a006497812 */ /* 0x040fe400078efcff */
[----:B------:R-:W-:-:S02]  /*0b00*/  LOP3.LUT R74, R6, 0xc0, RZ, 0xfc, !PT ;  /* 0x000000c0064a7812 */ /* 0x000fc400078efcff */
[----:B------:R-:W-:Y:S02]  /*0b10*/  LOP3.LUT R75, R6, 0xe0, RZ, 0xfc, !PT ;  /* 0x000000e0064b7812 */ /* 0x000fe400078efcff */
[----:B------:R-:W-:Y:S01]  /*0b20*/  LEA R58, R58, UR4, 0x2 ;  /* 0x000000043a3a7c11 */ /* 0x000fe2000f8e10ff */
[----:B--2---:R-:W-:-:S06]  /*0b30*/  UMOV UR4, URZ ;  /* 0x0000003f00047c82 */ /* 0x004fcc0008000000 */
.L_x_9092:
        /* <DEDUP_REMOVED lines=12> */
[----:B------:R-:W-:Y:S01]  /*0c00*/  LEA.HI.X R15, R6, R55, R7, 0x1, P3 ;  /* 0x00000037060f7211 */ /* 0x000fe200018f0c07 */
[----:B0-----:R-:W-:Y:S01]  /*0c10*/  VIADD R76, R94, -UR4 ;  /* 0x800000045e4c7c36 */ /* 0x001fe20008000000 */
[C---:B------:R-:W-:Y:S01]  /*0c20*/  IADD3 R23, R56.reuse, 0x20, RZ ;  /* 0x0000002038177810 */ /* 0x040fe20007ffe0ff */
[C---:B------:R-:W-:Y:S01]  /*0c30*/  VIADD R25, R56.reuse, 0x40 ;  /* 0x0000004038197836 */ /* 0x040fe20000000000 */
[C---:B------:R-:W-:Y:S01]  /*0c40*/  LEA.HI.SX32 R78, R56.reuse, R56, 0x1b ;  /* 0x00000038384e7211 */ /* 0x040fe200078fdaff */
[----:B------:R-:W-:Y:S01]  /*0c50*/  VIADD R27, R56, 0xc0 ;  /* 0x000000c0381b7836 */ /* 0x000fe20000000000 */
[----:B------:R-:W-:Y:S01]  /*0c60*/  LEA R4, R76, 0xffffff00, 0x8 ;  /* 0xffffff004c047811 */ /* 0x000fe200078e40ff */
[----:B------:R-:W0:Y:S01]  /*0c70*/  LDC.64 R34, c[0x0][0x2a0] ;  /* 0x0000a800ff227b82 */ /* 0x000e220000000a00 */
[----:B------:R-:W-:Y:S01]  /*0c80*/  IADD3 R29, R56, 0xe0, RZ ;  /* 0x000000e0381d7810 */ /* 0x000fe20007ffe0ff */
[----:B------:R-:W-:Y:S01]  /*0c90*/  ULDC.64 UR8, c[0x0][0x2a8] ;  /* 0x0000aa0000087ab9 */ /* 0x000fe20000000a00 */
[----:B------:R-:W-:Y:S01]  /*0ca0*/  IADD3 R77, -R4, UR7, RZ ;  /* 0x00000007044d7c10 */ /* 0x000fe2000fffe1ff */
[----:B------:R-:W-:-:S03]  /*0cb0*/  ULDC.64 UR10, c[0x0][0x318] ;  /* 0x0000c600000a7ab9 */ /* 0x000fc60000000a00 */
[-C--:B------:R-:W-:Y:S01]  /*0cc0*/  ISETP.GE.AND P0, PT, R6, R77.reuse, PT ;  /* 0x0000004d0600720c */ /* 0x080fe20003f06270 */
[----:B------:R-:W1:Y:S01]  /*0cd0*/  LDC.64 R36, c[0x0][0x2b0] ;  /* 0x0000ac00ff247b82 */ /* 0x000e620000000a00 */
        /* <DEDUP_REMOVED lines=21> */
[C---:B0-----:R-:W-:Y:S02]  /*0e30*/  IADD3 R15, R56.reuse, 0x60, RZ ;  /* 0x00000060380f7810 */ /* 0x041fe40007ffe0ff */
[----:B------:R-:W-:-:S02]  /*0e40*/  IADD3 R25, R56, 0xa0, RZ ;  /* 0x000000a038197810 */ /* 0x000fc40007ffe0ff */
        /* <DEDUP_REMOVED lines=20> */
[----:B---3--:R0:W-:Y:S02]  /*0f90*/  STS.U16 [R79+0x40], R0 ;  /* 0x000040004f007388 */ /* 0x0081e40000000400 */
[----:B0-----:R-:W-:Y:S02]  /*0fa0*/  IMAD.SHL.U32 R0, R56, 0x8, RZ ;  /* 0x0000000838007824 */ /* 0x001fe400078e00ff */
[----:B----4-:R0:W-:Y:S03]  /*0fb0*/  STS.U16 [R80+0x80], R17 ;  /* 0x0000801150007388 */ /* 0x0101e60000000400 */
[----:B------:R-:W-:Y:S01]  /*0fc0*/  LEA.HI.SX32 R86, R0, R0, 0x1b ;  /* 0x0000000000567211 */ /* 0x000fe200078fdaff */
[----:B------:R2:W-:Y:S03]  /*0fd0*/  STS.U16 [R81+0xc0], R2 ;  /* 0x0000c00251007388 */ /* 0x0005e60000000400 */
[----:B------:R-:W-:Y:S01]  /*0fe0*/  LEA R86, R86, UR5, 0x1 ;  /* 0x0000000556567c11 */ /* 0x000fe2000f8e08ff */
        /* <DEDUP_REMOVED lines=16> */
[----:B0-----:R-:W-:Y:S02]  /*10f0*/  PRMT R17, RZ, 0x7610, R17 ;  /* 0x00007610ff117816 */ /* 0x001fe40000000011 */
[----:B--2---:R-:W-:Y:S02]  /*1100*/  PRMT R2, RZ, 0x7610, R2 ;  /* 0x00007610ff027816 */ /* 0x004fe40000000002 */
[----:B---3--:R-:W-:Y:S02]  /*1110*/  PRMT R19, RZ, 0x7610, R19 ;  /* 0x00007610ff137816 */ /* 0x008fe40000000013 */
[----:B----4-:R-:W-:Y:S02]  /*1120*/  PRMT R16, RZ, 0x7610, R16 ;  /* 0x00007610ff107816 */ /* 0x010fe40000000010 */
        /* <DEDUP_REMOVED lines=15> */
[-C--:B------:R-:W-:Y:S02]  /*1220*/  ISETP.GE.AND P2, PT, R70, R77.reuse, PT ;  /* 0x0000004d4600720c */ /* 0x080fe40003f46270 */
[----:B------:R-:W-:Y:S02]  /*1230*/  ISETP.GE.AND P3, PT, R71, R77, PT ;  /* 0x0000004d4700720c */ /* 0x000fe40003f66270 */
[----:B------:R-:W-:-:S02]  /*1240*/  PRMT R25, RZ, 0x7610, R25 ;  /* 0x00007610ff197816 */ /* 0x000fc40000000019 */
[----:B------:R-:W-:Y:S02]  /*1250*/  PRMT R24, RZ, 0x7610, R24 ;  /* 0x00007610ff187816 */ /* 0x000fe40000000018 */
[----:B------:R-:W-:Y:S02]  /*1260*/  PRMT R27, RZ, 0x7610, R27 ;  /* 0x00007610ff1b7816 */ /* 0x000fe4000000001b */
[----:B------:R-:W-:Y:S02]  /*1270*/  ISETP.GE.AND P4, PT, R72, R77, PT ;  /* 0x0000004d4800720c */ /* 0x000fe40003f86270 */
[----:B------:R-:W-:Y:S02]  /*1280*/  PRMT R26, RZ, 0x7610, R26 ;  /* 0x00007610ff1a7816 */ /* 0x000fe4000000001a */
[----:B------:R-:W-:Y:S02]  /*1290*/  PRMT R29, RZ, 0x7610, R29 ;  /* 0x00007610ff1d7816 */ /* 0x000fe4000000001d */
[----:B------:R-:W-:-:S02]  /*12a0*/  PRMT R28, RZ, 0x7610, R28 ;  /* 0x00007610ff1c7816 */ /* 0x000fc4000000001c */
[----:B------:R-:W-:Y:S02]  /*12b0*/  PRMT R31, RZ, 0x7610, R31 ;  /* 0x00007610ff1f7816 */ /* 0x000fe4000000001f */
[----:B------:R-:W-:Y:S01]  /*12c0*/  PRMT R30, RZ, 0x7610, R30 ;  /* 0x00007610ff1e7816 */ /* 0x000fe2000000001e */
[----:B--2---:R0:W-:Y:S04]  /*12d0*/  STS.U16 [R78], R5 ;  /* 0x000000054e007388 */ /* 0x0041e80000000400 */
        /* <DEDUP_REMOVED lines=20> */
[----:B------:R-:W-:-:S03]  /*1420*/  ISETP.GE.AND P1, PT, R74, R77, PT ;  /* 0x0000004d4a00720c */ /* 0x000fc60003f26270 */
[----:B------:R-:W4:Y:S04]  /*1430*/  @!P2 LDG.E.U16 R27, desc[UR12][R22.64+0x80] ;  /* 0x0000800c161ba981 */ /* 0x000f28000c1e1500 */
[----:B------:R-:W4:Y:S04]  /*1440*/  @!P3 LDG.E.U16 R26, desc[UR12][R22.64+0xc0] ;  /* 0x0000c00c161ab981 */ /* 0x000f28000c1e1500 */
[----:B------:R-:W4:Y:S04]  /*1450*/  @!P4 LDG.E.U16 R29, desc[UR12][R22.64+0x100] ;  /* 0x0001000c161dc981 */ /* 0x000f28000c1e1500 */
[----:B------:R-:W4:Y:S01]  /*1460*/  @!P0 LDG.E.U16 R28, desc[UR12][R22.64+0x140] ;  /* 0x0001400c161c8981 */ /* 0x000f22000c1e1500 */
[----:B------:R-:W-:-:S03]  /*1470*/  ISETP.GE.AND P0, PT, R75, R77, PT ;  /* 0x0000004d4b00720c */ /* 0x000fc60003f06270 */
[----:B------:R-:W4:Y:S10]  /*1480*/  @!P1 LDG.E.U16 R31, desc[UR12][R22.64+0x180] ;  /* 0x0001800c161f9981 */ /* 0x000f34000c1e1500 */
[----:B------:R1:W4:Y:S01]  /*1490*/  @!P0 LDG.E.U16 R30, desc[UR12][R22.64+0x1c0] ;  /* 0x0001c00c161e8981 */ /* 0x000322000c1e1500 */
[----:B------:R-:W-:Y:S01]  /*14a0*/  IMAD R14, R34, UR15, RZ ;  /* 0x0000000f220e7c24 */ /* 0x000fe2000f8e02ff */
[----:B------:R-:W-:-:S03]  /*14b0*/  ISETP.GE.AND P0, PT, R6, R77, PT ;  /* 0x0000004d0600720c */ /* 0x000fc60003f06270 */
[----:B------:R-:W-:Y:S02]  /*14c0*/  IMAD R33, R35, UR14, R14 ;  /* 0x0000000e23217c24 */ /* 0x000fe4000f8e020e */
[----:B------:R-:W-:Y:S01]  /*14d0*/  IMAD.WIDE.U32 R14, R34, UR14, RZ ;  /* 0x0000000e220e7c25 */ /* 0x000fe2000f8e00ff */
[----:B------:R-:W-:-:S04]  /*14e0*/  IADD3 R94, -R94, UR4, RZ ;  /* 0x000000045e5e7c10 */ /* 0x000fc8000fffe1ff */
[----:B------:R-:W-:Y:S02]  /*14f0*/  IADD3 R15, R15, R33, RZ ;  /* 0x000000210f0f7210 */ /* 0x000fe40007ffe0ff */
[----:B0-----:R-:W-:Y:S01]  /*1500*/  SHF.R.S32.HI R5, RZ, 0x1f, R4 ;  /* 0x0000001fff057819 */ /* 0x001fe20000011404 */
[----:B------:R-:W-:Y:S02]  /*1510*/  IMAD R94, R94, -0x100, RZ ;  /* 0xffffff005e5e7824 */ /* 0x000fe400078e02ff */
[----:B-1----:R-:W-:-:S04]  /*1520*/  IMAD.WIDE.U32 R22, R3, UR8, R14 ;  /* 0x0000000803167c25 */ /* 0x002fc8000f8e000e */
[----:B------:R-:W-:Y:S02]  /*1530*/  IMAD R32, R44, UR8, RZ ;  /* 0x000000082c207c24 */ /* 0x000fe4000f8e02ff */
[----:B------:R-:W-:Y:S01]  /*1540*/  @!P0 IMAD.WIDE.U32 R14, R34, UR14, R4 ;  /* 0x0000000e220e8c25 */ /* 0x000fe2000f8e0004 */
[----:B------:R-:W-:-:S03]  /*1550*/  SHF.R.S32.HI R95, RZ, 0x1f, R94 ;  /* 0x0000001fff5f7819 */ /* 0x000fc6000001145e */
[----:B------:R-:W-:Y:S02]  /*1560*/  IMAD R35, R3, UR9, R32 ;  /* 0x0000000903237c24 */ /* 0x000fe4000f8e0220 */
[----:B------:R-:W-:Y:S02]  /*1570*/  @!P0 IMAD.IADD R15, R33, 0x1, R15 ;  /* 0x00000001210f8824 */ /* 0x000fe400078e020f */
[----:B------:R-:W-:Y:S01]  /*1580*/  @!P0 IMAD.WIDE.U32 R14, R3, UR8, R14 ;  /* 0x00000008030e8c25 */ /* 0x000fe2000f8e000e */
[----:B------:R-:W-:Y:S01]  /*1590*/  ULDC.64 UR8, c[0x0][0x2b8] ;  /* 0x0000ae0000087ab9 */ /* 0x000fe20000000a00 */
[-C--:B------:R-:W-:Y:S02]  /*15a0*/  ISETP.GE.AND P6, PT, R69, R77.reuse, PT ;  /* 0x0000004d4500720c */ /* 0x080fe40003fc6270 */
[-C--:B------:R-:W-:Y:S02]  /*15b0*/  ISETP.GE.AND P4, PT, R73, R77.reuse, PT ;  /* 0x0000004d4900720c */ /* 0x080fe40003f86270 */
[----:B------:R-:W-:-:S02]  /*15c0*/  ISETP.GE.AND P5, PT, R74, R77, PT ;  /* 0x0000004d4a00720c */ /* 0x000fc40003fa6270 */
[----:B------:R-:W-:Y:S02]  /*15d0*/  PRMT R41, RZ, 0x7610, R41 ;  /* 0x00007610ff297816 */ /* 0x000fe40000000029 */
[----:B------:R-:W-:Y:S01]  /*15e0*/  PRMT R40, RZ, 0x7610, R40 ;  /* 0x00007610ff287816 */ /* 0x000fe20000000028 */
[----:B--2---:R0:W-:Y:S04]  /*15f0*/  STS.U16 [R78], R25 ;  /* 0x000000194e007388 */ /* 0x0041e80000000400 */
[----:B---3--:R1:W-:Y:S04]  /*1600*/  STS.U16 [R79+0x40], R24 ;  /* 0x000040184f007388 */ /* 0x0083e80000000400 */
[----:B----4-:R-:W-:Y:S04]  /*1610*/  STS.U16 [R80+0x80], R27 ;  /* 0x0000801b50007388 */ /* 0x010fe80000000400 */
[----:B------:R2:W-:Y:S01]  /*1620*/  STS.U16 [R81+0xc0], R26 ;  /* 0x0000c01a51007388 */ /* 0x0005e20000000400 */
[----:B0-----:R-:W-:Y:S01]  /*1630*/  @!P0 IMAD.MOV.U32 R25, RZ, RZ, R5 ;  /* 0x000000ffff198224 */ /* 0x001fe200078e0005 */
[----:B-1----:R-:W-:-:S02]  /*1640*/  @!P0 MOV R24, R4 ;  /* 0x0000000400188202 */ /* 0x002fc40000000f00 */
[----:B------:R0:W-:Y:S01]  /*1650*/  STS.U16 [R82+0x100], R29 ;  /* 0x0001001d52007388 */ /* 0x0001e20000000400 */
[----:B--2---:R-:W-:Y:S01]  /*1660*/  IADD3 R26, P1, R94, R22, RZ ;  /* 0x000000165e1a7210 */ /* 0x004fe20007f3e0ff */
[----:B------:R-:W-:-:S03]  /*1670*/  IMAD R22, R36, UR15, RZ ;  /* 0x0000000f24167c24 */ /* 0x000fc6000f8e02ff */
[----:B------:R-:W-:Y:S01]  /*1680*/  IADD3.X R27, R95, R35, R23, P1, !PT ;  /* 0x000000235f1b7210 */ /* 0x000fe20000ffe417 */
[----:B------:R-:W-:Y:S01]  /*1690*/  IMAD R33, R37, UR14, R22 ;  /* 0x0000000e25217c24 */ /* 0x000fe2000f8e0216 */
[----:B0-----:R-:W-:Y:S01]  /*16a0*/  LEA R29, P1, R6, UR10, 0x1 ;  /* 0x0000000a061d7c11 */ /* 0x001fe2000f8208ff */
[----:B------:R-:W-:Y:S01]  /*16b0*/  IMAD.WIDE.U32 R22, R36, UR14, RZ ;  /* 0x0000000e24167c25 */ /* 0x000fe2000f8e00ff */
[----:B------:R0:W-:Y:S02]  /*16c0*/  STS.U16 [R83+0x140], R28 ;  /* 0x0001401c53007388 */ /* 0x0001e40000000400 */
[----:B------:R-:W-:Y:S01]  /*16d0*/  LEA.HI.X R32, R6, UR11, R7, 0x1, P1 ;  /* 0x0000000b06207c11 */ /* 0x000fe200088f0c07 */
[----:B------:R-:W-:Y:S01]  /*16e0*/  @!P0 IMAD.WIDE.U32 R24, R36, UR14, R24 ;  /* 0x0000000e24188c25 */ /* 0x000fe2000f8e0018 */
[----:B------:R1:W-:Y:S01]  /*16f0*/  STS.U16 [R84+0x180], R31 ;  /* 0x0001801f54007388 */ /* 0x0003e20000000400 */
[----:B------:R-:W-:Y:S02]  /*1700*/  IADD3 R23, R23, R33, RZ ;  /* 0x0000002117177210 */ /* 0x000fe40007ffe0ff */
[----:B------:R-:W-:Y:S01]  /*1710*/  @!P0 IMAD.IADD R25, R33, 0x1, R25 ;  /* 0x0000000121198824 */ /* 0x000fe200078e0219 */
[----:B0-----:R-:W-:-:S02]  /*1720*/  LEA R28, P2, R26, R29, 0x1 ;  /* 0x0000001d1a1c7211 */ /* 0x001fc400078408ff */
[----:B-1----:R-:W-:Y:S01]  /*1730*/  @!P0 IADD3 R31, P1, R6, R14, RZ ;  /* 0x0000000e061f8210 */ /* 0x002fe20007f3e0ff */
[----:B------:R-:W-:Y:S01]  /*1740*/  IMAD R14, R44, UR8, RZ ;  /* 0x000000082c0e7c24 */ /* 0x000fe2000f8e02ff */
[----:B------:R-:W-:Y:S01]  /*1750*/  LEA.HI.X R29, R26, R32, R27, 0x1, P2 ;  /* 0x000000201a1d7211 */ /* 0x000fe200010f0c1b */
[----:B------:R-:W-:Y:S01]  /*1760*/  IMAD.WIDE.U32 R26, R3, UR8, R22 ;  /* 0x00000008031a7c25 */ /* 0x000fe2000f8e0016 */
[----:B------:R-:W-:-:S03]  /*1770*/  @!P0 IADD3.X R32, R7, R15, R35, P1, !PT ;  /* 0x0000000f07208210 */ /* 0x000fc60000ffe423 */
[----:B------:R-:W-:Y:S01]  /*1780*/  IMAD R39, R3, UR9, R14 ;  /* 0x0000000903277c24 */ /* 0x000fe2000f8e020e */
[----:B------:R-:W-:Y:S01]  /*1790*/  @!P0 LEA R14, P1, R31, UR10, 0x1 ;  /* 0x0000000a1f0e8c11 */ /* 0x000fe2000f8208ff */
[----:B------:R-:W-:Y:S01]  /*17a0*/  @!P0 IMAD.WIDE.U32 R22, R3, UR8, R24 ;  /* 0x0000000803168c25 */ /* 0x000fe2000f8e0018 */
[----:B------:R-:W-:Y:S01]  /*17b0*/  ULDC.64 UR8, c[0x0][0x308] ;  /* 0x0000c20000087ab9 */ /* 0x000fe20000000a00 */
[----:B------:R-:W-:Y:S02]  /*17c0*/  IADD3 R24, P3, R94, R26, RZ ;  /* 0x0000001a5e187210 */ /* 0x000fe40007f7e0ff */
[----:B------:R-:W-:Y:S02]  /*17d0*/  @!P0 LEA.HI.X R15, R31, UR11, R32, 0x1, P1 ;  /* 0x0000000b1f0f8c11 */ /* 0x000fe400088f0c20 */
[C---:B------:R-:W-:Y:S02]  /*17e0*/  @!P0 IADD3 R38, P2, R6.reuse, R22, RZ ;  /* 0x0000001606268210 */ /* 0x040fe40007f5e0ff */
[----:B------:R-:W-:Y:S01]  /*17f0*/  LEA R31, P1, R6, UR8, 0x1 ;  /* 0x00000008061f7c11 */ /* 0x000fe2000f8208ff */
[----:B------:R-:W-:Y:S01]  /*1800*/  STS.U16 [R85+0x1c0], R30 ;  /* 0x0001c01e55007388 */ /* 0x000fe20000000400 */
[----:B------:R-:W-:Y:S01]  /*1810*/  IADD3.X R27, R95, R39, R27, P3, !PT ;  /* 0x000000275f1b7210 */ /* 0x000fe20001ffe41b */
[----:B------:R-:W-:Y:S01]  /*1820*/  NOP ;  /* 0x0000000000007918 */ /* 0x000fe20000000000 */
        /* <DEDUP_REMOVED lines=12> */
[----:B------:R-:W-:Y:S02]  /*18f0*/  @!P0 LEA R22, P1, R38, UR8, 0x1 ;  /* 0x0000000826168c11 */ /* 0x000fe4000f8208ff */
[----:B------:R-:W-:Y:S02]  /*1900*/  LEA.HI.X R27, R24, R23, R27, 0x1, P2 ;  /* 0x00000017181b7211 */ /* 0x000fe400010f0c1b */
[----:B------:R-:W-:Y:S02]  /*1910*/  PRMT R24, RZ, 0x7610, R24 ;  /* 0x00007610ff187816 */ /* 0x000fe40000000018 */
[----:B------:R-:W-:Y:S02]  /*1920*/  @!P0 LEA.HI.X R23, R38, UR9, R39, 0x1, P1 ;  /* 0x0000000926178c11 */ /* 0x000fe400088f0c27 */
[----:B------:R-:W-:Y:S02]  /*1930*/  ISETP.GE.AND P1, PT, R70, R77, PT ;  /* 0x0000004d4600720c */ /* 0x000fe40003f26270 */
[----:B------:R-:W-:-:S02]  /*1940*/  PRMT R25, RZ, 0x7610, R25 ;  /* 0x00007610ff197816 */ /* 0x000fc40000000019 */
        /* <DEDUP_REMOVED lines=37> */
[----:B------:R-:W4:Y:S01]  /*1ba0*/  LDS.U16 R39, [R86+0xe] ;  /* 0x00000e0056277984 */ /* 0x000f220000000400 */
[----:B------:R-:W-:Y:S01]  /*1bb0*/  BAR.SYNC.DEFER_BLOCKING 0x0 ;  /* 0x0000000000007b1d */ /* 0x000fe20000010000 */
[----:B0-----:R-:W-:-:S02]  /*1bc0*/  PRMT R40, RZ, 0x7610, R40 ;  /* 0x00007610ff287816 */ /* 0x001fc40000000028 */
[----:B------:R-:W-:-:S03]  /*1bd0*/  PRMT R41, RZ, 0x7610, R41 ;  /* 0x00007610ff297816 */ /* 0x000fc60000000029 */
        /* <DEDUP_REMOVED lines=9> */
[----:B-1----:R-:W-:-:S02]  /*1c70*/  IMAD.U32 R23, R25, 0x10000, RZ ;  /* 0x0001000019177824 */ /* 0x002fc400078e00ff */
[----:B--2---:R-:W-:Y:S02]  /*1c80*/  IMAD.U32 R25, R29, 0x10000, RZ ;  /* 0x000100001d197824 */ /* 0x004fe400078e00ff */
[----:B---3--:R-:W-:Y:S01]  /*1c90*/  IMAD.U32 R103, R15, 0x10000, RZ ;  /* 0x000100000f677824 */ /* 0x008fe200078e00ff */
[----:B------:R-:W-:Y:S01]  /*1ca0*/  SHF.L.U32 R102, R14, 0x10, RZ ;  /* 0x000000100e667819 */ /* 0x000fe200000006ff */
[----:B------:R-:W-:Y:S02]  /*1cb0*/  FMUL.FTZ R14, R25, -1.4426950216293334961 ;  /* 0xbfb8aa3b190e7820 */ /* 0x000fe40000410000 */
[----:B------:R-:W-:Y:S01]  /*1cc0*/  FMUL.FTZ R15, R103, -1.4426950216293334961 ;  /* 0xbfb8aa3b670f7820 */ /* 0x000fe20000410000 */
[----:B----4-:R-:W-:Y:S01]  /*1cd0*/  SHF.L.U32 R110, R38, 0x10, RZ ;  /* 0x00000010266e7819 */ /* 0x010fe200000006ff */
[----:B0-----:R-:W-:Y:S01]  /*1ce0*/  MUFU.EX2 R26, R14 ;  /* 0x0000000e001a7308 */ /* 0x001fe20000000800 */
[----:B------:R-:W-:-:S07]  /*1cf0*/  SHF.L.U32 R22, R28, 0x10, RZ ;  /* 0x000000101c167819 */ /* 0x000fce00000006ff */
[----:B------:R-:W-:Y:S01]  /*1d00*/  MUFU.EX2 R38, R15 ;  /* 0x0000000f00267308 */ /* 0x000fe20000000800 */
[----:B------:R-:W-:Y:S01]  /*1d10*/  FMUL.FTZ R27, R102, -1.4426950216293334961 ;  /* 0xbfb8aa3b661b7820 */ /* 0x000fe20000410000 */
[----:B------:R-:W-:-:S06]  /*1d20*/  FMUL.FTZ R28, R22, -1.4426950216293334961 ;  /* 0xbfb8aa3b161c7820 */ /* 0x000fcc0000410000 */
[----:B------:R-:W-:Y:S01]  /*1d30*/  MUFU.EX2 R27, R27 ;  /* 0x0000001b001b7308 */ /* 0x000fe20000000800 */
[----:B------:R-:W-:-:S07]  /*1d40*/  FMUL.FTZ R100, R23, -1.4426950216293334961 ;  /* 0xbfb8aa3b17647820 */ /* 0x000fce0000410000 */
[----:B------:R-:W0:Y:S01]  /*1d50*/  MUFU.EX2 R28, R28 ;  /* 0x0000001c001c7308 */ /* 0x000e220000000800 */
[----:B------:R-:W-:-:S07]  /*1d60*/  SHF.L.U32 R24, R24, 0x10, RZ ;  /* 0x0000001018187819 */ /* 0x000fce00000006ff */
[----:B------:R-:W1:Y:S01]  /*1d70*/  MUFU.EX2 R100, R100 ;  /* 0x0000006400647308 */ /* 0x000e620000000800 */
[----:B------:R-:W-:Y:S01]  /*1d80*/  FMUL.FTZ R101, R24, -1.4426950216293334961 ;  /* 0xbfb8aa3b18657820 */ /* 0x000fe20000410000 */
[----:B------:R-:W-:Y:S01]  /*1d90*/  FMUL.FTZ R29, R110, -1.4426950216293334961 ;  /* 0xbfb8aa3b6e1d7820 */ /* 0x000fe20000410000 */
[----:B------:R-:W-:Y:S02]  /*1da0*/  IMAD.U32 R112, R39, 0x10000, RZ ;  /* 0x0001000027707824 */ /* 0x000fe400078e00ff */
[----:B0-----:R-:W-:-:S03]  /*1db0*/  FADD.FTZ R28, R28, 1 ;  /* 0x3f8000001c1c7421 */ /* 0x001fc60000010000 */
[----:B------:R-:W0:Y:S01]  /*1dc0*/  MUFU.EX2 R101, R101 ;  /* 0x0000006500657308 */ /* 0x000e220000000800 */
[----:B------:R-:W-:-:S07]  /*1dd0*/  FMUL.FTZ R105, R112, -1.4426950216293334961 ;  /* 0xbfb8aa3b70697820 */ /* 0x000fce0000410000 */
[----:B------:R-:W-:Y:S01]  /*1de0*/  MUFU.RCP R39, R28 ;  /* 0x0000001c00277308 */ /* 0x000fe20000001000 */
[----:B-1----:R-:W-:-:S07]  /*1df0*/  FADD.FTZ R100, R100, 1 ;  /* 0x3f80000064647421 */ /* 0x002fce0000010000 */
[----:B------:R-:W-:Y:S01]  /*1e00*/  MUFU.EX2 R104, R29 ;  /* 0x0000001d00687308 */ /* 0x000fe20000000800 */
[----:B0-----:R-:W-:-:S07]  /*1e10*/  FADD.FTZ R101, R101, 1 ;  /* 0x3f80000065657421 */ /* 0x001fce0000010000 */
[----:B------:R-:W0:Y:S08]  /*1e20*/  MUFU.EX2 R105, R105 ;  /* 0x0000006900697308 */ /* 0x000e300000000800 */
[----:B------:R-:W1:Y:S01]  /*1e30*/  MUFU.RCP R100, R100 ;  /* 0x0000006400647308 */ /* 0x000e620000001000 */
[----:B------:R-:W-:-:S07]  /*1e40*/  IMAD.U32 R106, R31, 0x10000, RZ ;  /* 0x000100001f6a7824 */ /* 0x000fce00078e00ff */
[----:B------:R-:W2:Y:S01]  /*1e50*/  MUFU.RCP R101, R101 ;  /* 0x0000006500657308 */ /* 0x000ea20000001000 */
[----:B0-----:R-:W-:Y:S01]  /*1e60*/  FADD.FTZ R109, R105, 1 ;  /* 0x3f800000696d7421 */ /* 0x001fe20000010000 */
[----:B------:R-:W-:Y:S01]  /*1e70*/  FADD.FTZ R31, -R39, 1 ;  /* 0x3f800000271f7421 */ /* 0x000fe20000010100 */
[----:B------:R-:W-:Y:S01]  /*1e80*/  SHF.L.U32 R32, R32, 0x10, RZ ;  /* 0x0000001020207819 */ /* 0x000fe200000006ff */
[----:B------:R-:W-:-:S04]  /*1e90*/  IMAD.U32 R33, R33, 0x10000, RZ ;  /* 0x0001000021217824 */ /* 0x000fc800078e00ff */
[----:B------:R-:W-:Y:S01]  /*1ea0*/  MUFU.RCP R119, R109 ;  /* 0x0000006d00777308 */ /* 0x000fe20000001000 */
[----:B------:R-:W-:Y:S01]  /*1eb0*/  FFMA.FTZ R31, R22, R31, 1 ;  /* 0x3f800000161f7423 */ /* 0x000fe2000001001f */
[----:B------:R-:W0:Y:S01]  /*1ec0*/  S2UR UR6, SR_CgaCtaId ;  /* 0x00000000000679c3 */ /* 0x000e220000008800 */
[----:B------:R-:W-:Y:S01]  /*1ed0*/  SHF.L.U32 R34, R34, 0x10, RZ ;  /* 0x0000001022227819 */ /* 0x000fe200000006ff */
[----:B------:R-:W-:Y:S01]  /*1ee0*/  IMAD.U32 R35, R35, 0x10000, RZ ;  /* 0x0001000023237824 */ /* 0x000fe200078e00ff */
[----:B------:R-:W-:Y:S02]  /*1ef0*/  SHF.L.U32 R36, R36, 0x10, RZ ;  /* 0x0000001024247819 */ /* 0x000fe400000006ff */
[----:B------:R-:W-:Y:S02]  /*1f00*/  SHF.L.U32 R37, R37, 0x10, RZ ;  /* 0x0000001025257819 */ /* 0x000fe400000006ff */
[----:B------:R-:W-:Y:S01]  /*1f10*/  ISETP.NE.AND P6, PT, R50, RZ, PT ;  /* 0x000000ff3200720c */ /* 0x000fe20003fc5270 */
[----:B------:R-:W-:-:S02]  /*1f20*/  UMOV UR5, 0x400 ;  /* 0x0000040000057882 */ /* 0x000fc40000000000 */
        /* <DEDUP_REMOVED lines=12> */
[----:B0-----:R-:W-:Y:S01]  /*1ff0*/  FADD.FTZ R40, R26, 1 ;  /* 0x3f8000001a287421 */ /* 0x001fe20000010000 */
[----:B---3--:R-:W-:Y:S02]  /*2000*/  FADD.FTZ R41, R27, 1 ;  /* 0x3f8000001b297421 */ /* 0x008fe40000010000 */
[----:B------:R-:W0:Y:S04]  /*2010*/  LDS.U16 R26, [R86+0x4] ;  /* 0x00000400561a7984 */ /* 0x000e280000000400 */
[----:B------:R-:W3:Y:S01]  /*2020*/  LDS.U16 R27, [R86+0x6] ;  /* 0x00000600561b7984 */ /* 0x000ee20000000400 */
[----:B----4-:R1:W4:Y:S03]  /*2030*/  MUFU.RCP R98, R40 ;  /* 0x0000002800627308 */ /* 0x0103260000001000 */
[----:B------:R-:W4:Y:S04]  /*2040*/  LDS.U16 R28, [R86+0x8] ;  /* 0x00000800561c7984 */ /* 0x000f280000000400 */
[----:B------:R-:W4:Y:S01]  /*2050*/  LDS.U16 R29, [R86+0xa] ;  /* 0x00000a00561d7984 */ /* 0x000f220000000400 */
[----:B-1----:R-:W-:-:S03]  /*2060*/  SHF.L.U32 R40, R14, 0x10, RZ ;  /* 0x000000100e287819 */ /* 0x002fc600000006ff */
[----:B------:R-:W1:Y:S01]  /*2070*/  LDS.U16 R14, [R86+0xc] ;  /* 0x00000c00560e7984 */ /* 0x000e620000000400 */
[----:B--2---:R-:W-:-:S03]  /*2080*/  IMAD.U32 R42, R15, 0x10000, RZ ;  /* 0x000100000f2a7824 */ /* 0x004fc600078e00ff */
[----:B------:R-:W2:Y:S01]  /*2090*/  LDS.U16 R15, [R86+0xe] ;  /* 0x00000e00560f7984 */ /* 0x000ea20000000400 */
[----:B------:R-:W-:Y:S01]  /*20a0*/  FADD.FTZ R43, R38, 1 ;  /* 0x3f800000262b7421 */ /* 0x000fe20000010000 */
[----:B------:R-:W-:Y:S01]  /*20b0*/  SHF.L.U32 R38, R30, 0x10, RZ ;  /* 0x000000101e267819 */ /* 0x000fe200000006ff */
[----:B------:R-:W-:Y:S01]  /*20c0*/  FADD.FTZ R99, R104, 1 ;  /* 0x3f80000068637421 */ /* 0x000fe20000010000 */
[----:B------:R3:W2:Y:S01]  /*20d0*/  MUFU.RCP R97, R41 ;  /* 0x0000002900617308 */ /* 0x0006a20000001000 */
[----:B------:R-:W-:Y:S02]  /*20e0*/  FADD.FTZ R96, -R100, 1 ;  /* 0x3f80000064607421 */ /* 0x000fe40000010100 */
[----:B------:R-:W-:Y:S01]  /*20f0*/  FMUL.FTZ R30, R38, R40 ;  /* 0x00000028261e7220 */ /* 0x000fe20000410000 */
[----:B0-----:R-:W-:Y:S01]  /*2100*/  SHF.L.U32 R105, R26, 0x10, RZ ;  /* 0x000000101a697819 */ /* 0x001fe200000006ff */
[----:B------:R-:W-:-:S03]  /*2110*/  FFMA.FTZ R96, R23, R96, 1 ;  /* 0x3f80000017607423 */ /* 0x000fc60000010060 */
[----:B------:R0:W0:Y:S01]  /*2120*/  MUFU.RCP R104, R43 ;  /* 0x0000002b00687308 */ /* 0x0000220000001000 */
[----:B---3--:R-:W-:Y:S01]  /*2130*/  FMUL.FTZ R41, R106, R42 ;  /* 0x0000002a6a297220 */ /* 0x008fe20000410000 */
[----:B------:R-:W-:Y:S01]  /*2140*/  FMUL.FTZ R30, R39, R30 ;  /* 0x0000001e271e7220 */ /* 0x000fe20000410000 */
[----:B------:R-:W-:Y:S02]  /*2150*/  IMAD.U32 R107, R27, 0x10000, RZ ;  /* 0x000100001b6b7824 */ /* 0x000fe400078e00ff */
[----:B------:R-:W-:-:S03]  /*2160*/  FMUL.FTZ R41, R100, R41 ;  /* 0x0000002964297220 */ /* 0x000fc60000410000 */
[----:B------:R-:W3:Y:S01]  /*2170*/  MUFU.RCP R99, R99 ;  /* 0x0000006300637308 */ /* 0x000ee20000001000 */
[----:B------:R-:W-:Y:S01]  /*2180*/  FMUL.FTZ R30, R30, R31 ;  /* 0x0000001f1e1e7220 */ /* 0x000fe20000410000 */
[----:B------:R-:W-:Y:S01]  /*2190*/  FMUL.FTZ R41, R41, R96 ;  /* 0x0000006029297220 */ /* 0x000fe20000410000 */
[----:B------:R-:W-:Y:S01]  /*21a0*/  FADD.FTZ R31, -R101, 1 ;  /* 0x3f800000651f7421 */ /* 0x000fe20000010100 */
[----:B----4-:R-:W-:Y:S01]  /*21b0*/  FADD.FTZ R96, -R98, 1 ;  /* 0x3f80000062607421 */ /* 0x010fe20000010100 */
[----:B------:R-:W-:Y:S01]  /*21c0*/  FMUL.FTZ R26, R32, R105 ;  /* 0x00000069201a7220 */ /* 0x000fe20000410000 */
[----:B------:R-:W-:Y:S01]  /*21d0*/  FMUL.FTZ R27, R33, R107 ;  /* 0x0000006b211b7220 */ /* 0x000fe20000410000 */
[----:B------:R-:W-:Y:S01]  /*21e0*/  FFMA.FTZ R31, R24, R31, 1 ;  /* 0x3f800000181f7423 */ /* 0x000fe2000001001f */
[----:B------:R-:W-:Y:S01]  /*21f0*/  FFMA.FTZ R96, R25, R96, 1 ;  /* 0x3f80000019607423 */ /* 0x000fe20000010060 */
[----:B------:R-:W-:Y:S01]  /*2200*/  SHF.L.U32 R111, R28, 0x10, RZ ;  /* 0x000000101c6f7819 */ /* 0x000fe200000006ff */
[----:B------:R-:W-:Y:S01]  /*2210*/  FMUL.FTZ R26, R101, R26 ;  /* 0x0000001a651a7220 */ /* 0x000fe20000410000 */
[----:B------:R-:W-:Y:S01]  /*2220*/  FMUL.FTZ R27, R98, R27 ;  /* 0x0000001b621b7220 */ /* 0x000fe20000410000 */
[----:B------:R-:W-:-:S02]  /*2230*/  IMAD.U32 R113, R29, 0x10000, RZ ;  /* 0x000100001d717824 */ /* 0x000fc400078e00ff */
[----:B-1----:R-:W-:Y:S02]  /*2240*/  IMAD.U32 R117, R14, 0x10000, RZ ;  /* 0x000100000e757824 */ /* 0x002fe400078e00ff */
[----:B------:R-:W-:Y:S01]  /*2250*/  FMUL.FTZ R26, R26, R31 ;  /* 0x0000001f1a1a7220 */ /* 0x000fe20000410000 */
[----:B--2---:R-:W-:Y:S02]  /*2260*/  IMAD.U32 R120, R15, 0x10000, RZ ;  /* 0x000100000f787824 */ /* 0x004fe400078e00ff */
[----:B------:R-:W-:Y:S01]  /*2270*/  FMUL.FTZ R27, R27, R96 ;  /* 0x000000601b1b7220 */ /* 0x000fe20000410000 */
[----:B0-----:R-:W-:Y:S01]  /*2280*/  FADD.FTZ R43, -R97, 1 ;  /* 0x3f800000612b7421 */ /* 0x001fe20000010100 */
[----:B------:R-:W-:Y:S01]  /*2290*/  FADD.FTZ R108, -R104, 1 ;  /* 0x3f800000686c7421 */ /* 0x000fe20000010100 */
[----:B------:R-:W-:Y:S01]  /*22a0*/  FMUL.FTZ R28, R34, R111 ;  /* 0x0000006f221c7220 */ /* 0x000fe20000410000 */
[----:B------:R-:W-:Y:S01]  /*22b0*/  FMUL.FTZ R29, R35, R113 ;  /* 0x00000071231d7220 */ /* 0x000fe20000410000 */
[----:B---3--:R-:W-:Y:S01]  /*22c0*/  FADD.FTZ R15, -R99, 1 ;  /* 0x3f800000630f7421 */ /* 0x008fe20000010100 */
[----:B------:R-:W-:Y:S01]  /*22d0*/  FMUL.FTZ R14, R36, R117 ;  /* 0x00000075240e7220 */ /* 0x000fe20000410000 */
[----:B------:R-:W-:Y:S01]  /*22e0*/  FADD.FTZ R31, -R119, 1 ;  /* 0x3f800000771f7421 */ /* 0x000fe20000010100 */
[----:B------:R-:W-:Y:S01]  /*22f0*/  FMUL.FTZ R96, R37, R120 ;  /* 0x0000007825607220 */ /* 0x000fe20000410000 */
[----:B------:R-:W-:Y:S01]  /*2300*/  FFMA.FTZ R43, R102, R43, 1 ;  /* 0x3f800000662b7423 */ /* 0x000fe2000001002b */
        /* <DEDUP_REMOVED lines=12> */
[----:B------:R-:W-:Y:S01]  /*23d0*/  BAR.SYNC.DEFER_BLOCKING 0x0 ;  /* 0x0000000000007b1d */ /* 0x000fe20000010000 */
[----:B------:R-:W-:-:S02]  /*23e0*/  F2FP.BF16.F32.PACK_AB R26, R27, R26 ;  /* 0x0000001a1b1a723e */ /* 0x000fc400000010ff */
[----:B------:R-:W-:Y:S02]  /*23f0*/  F2FP.BF16.F32.PACK_AB R28, R29, R28 ;  /* 0x0000001c1d1c723e */ /* 0x000fe400000010ff */
[----:B------:R-:W-:Y:S02]  /*2400*/  F2FP.BF16.F32.PACK_AB R14, R31, R14 ;  /* 0x0000000e1f0e723e */ /* 0x000fe400000010ff */
[----:B------:R-:W-:Y:S02]  /*2410*/  PRMT R43, R30, 0x7632, R43 ;  /* 0x000076321e2b7816 */ /* 0x000fe4000000002b */
[----:B------:R-:W-:Y:S02]  /*2420*/  PRMT R15, R26, 0x7632, R15 ;  /* 0x000076321a0f7816 */ /* 0x000fe4000000000f */
[----:B------:R-:W-:Y:S02]  /*2430*/  PRMT R27, R28, 0x7632, R27 ;  /* 0x000076321c1b7816 */ /* 0x000fe4000000001b */
[----:B------:R-:W-:Y:S01]  /*2440*/  PRMT R29, R14, 0x7632, R29 ;  /* 0x000076320e1d7816 */ /* 0x000fe2000000001d */
[----:B------:R0:W-:Y:S04]  /*2450*/  STS.U16 [R86], R30 ;  /* 0x0000001e56007388 */ /* 0x0001e80000000400 */
[----:B------:R-:W-:Y:S04]  /*2460*/  STS.U16 [R86+0x2], R43 ;  /* 0x0000022b56007388 */ /* 0x000fe80000000400 */
[----:B------:R-:W-:Y:S01]  /*2470*/  STS.U16 [R86+0x4], R26 ;  /* 0x0000041a56007388 */ /* 0x000fe20000000400 */
[----:B------:R-:W-:Y:S01]  /*2480*/  MOV R96, UR5 ;  /* 0x0000000500607c02 */ /* 0x000fe20008000f00 */
[----:B0-----:R-:W0:Y:S02]  /*2490*/  LDC.64 R30, c[0x0][0x398] ;  /* 0x0000e600ff1e7b82 */ /* 0x001e240000000a00 */
        /* <DEDUP_REMOVED lines=17> */
[----:B-1----:R-:W-:Y:S01]  /*25b0*/  P2R R14, PR, RZ, 0x40 ;  /* 0x00000040ff0e7803 */ /* 0x002fe20000000000 */
[C---:B0-----:R-:W-:Y:S01]  /*25c0*/  IMAD R14, R30.reuse, UR15, RZ ;  /* 0x0000000f1e0e7c24 */ /* 0x041fe2000f8e02ff */
[----:B------:R-:W-:Y:S01]  /*25d0*/  BSSY B0, `(.L_x_9061) ;  /* 0x0000013000007945 */ /* 0x000fe20003800000 */
[----:B------:R-:W-:-:S04]  /*25e0*/  IMAD.WIDE.U32 R26, R30, UR14, RZ ;  /* 0x0000000e1e1a7c25 */ /* 0x000fc8000f8e00ff */
[----:B------:R-:W-:Y:S01]  /*25f0*/  IMAD R31, R31, UR14, R14 ;  /* 0x0000000e1f1f7c24 */ /* 0x000fe2000f8e020e */
[----:B------:R-:W-:-:S03]  /*2600*/  IADD3 R14, P1, R6, R4, RZ ;  /* 0x00000004060e7210 */ /* 0x000fc60007f3e0ff */
[----:B------:R-:W-:Y:S01]  /*2610*/  IMAD.IADD R43, R27, 0x1, R31 ;  /* 0x000000011b2b7824 */ /* 0x000fe200078e021f */
[----:B------:R-:W-:Y:S02]  /*2620*/  IADD3.X R15, R7, R5, RZ, P1, !PT ;  /* 0x00000005070f7210 */ /* 0x000fe40000ffe4ff */
[----:B--2---:R-:W-:-:S13]  /*2630*/  ISETP.GE.AND P0, PT, R6, R108, PT ;  /* 0x0000006c0600720c */ /* 0x004fda0003f06270 */
        /* <DEDUP_REMOVED lines=12> */
.L_x_9062:
[----:B------:R-:W-:Y:S05]  /*2700*/  BSYNC B0 ;  /* 0x0000000000007941 */ /* 0x000fea0003800000 */
.L_x_9061:
[----:B------:R-:W-:Y:S01]  /*2710*/  IMAD.MOV.U32 R27, RZ, RZ, R43 ;  /* 0x000000ffff1b7224 */ /* 0x000fe200078e002b */
        /* <DEDUP_REMOVED lines=15> */
[C---:B------:R-:W-:Y:S01]  /*2810*/  LEA R26, P0, R28.reuse, R29, 0x1 ;  /* 0x0000001d1c1a7211 */ /* 0x040fe200078008ff */
        /* <DEDUP_REMOVED lines=22> */
[----:B------:R-:W-:-:S02]  /*2980*/  IMAD.U32 R29, R16, 0x10000, RZ ;  /* 0x00010000101d7824 */ /* 0x000fc400078e00ff */
[--C-:B-----5:R-:W-:Y:S01]  /*2990*/  FADD.FTZ R97, R21, R46.reuse ;  /* 0x0000002e15617221 */ /* 0x120fe20000010000 */
[----:B------:R0:W-:Y:S01]  /*29a0*/  @!P1 STG.E.U16 desc[UR12][R26.64+-0x80], R131 ;  /* 0xffff80831a009986 */ /* 0x0001e2000c10150c */
[----:B------:R-:W-:Y:S01]  /*29b0*/  ISETP.NE.AND.EX P0, PT, RZ, UR9, PT, P0 ;  /* 0x00000009ff007c0c */ /* 0x000fe2000bf05300 */
[----:B------:R-:W-:Y:S02]  /*29c0*/  IMAD.U32 R31, R0, 0x10000, RZ ;  /* 0x00010000001f7824 */ /* 0x000fe400078e00ff */
        /* <DEDUP_REMOVED lines=30> */
[----:B------:R-:W-:Y:S01]  /*2bb0*/  BSSY B0, `(.L_x_9064) ;  /* 0x000002d000007945 */ /* 0x000fe20003800000 */
[----:B------:R-:W-:-:S02]  /*2bc0*/  F2FP.BF16.F32.PACK_AB R24, R24, R109 ;  /* 0x0000006d1818723e */ /* 0x000fc400000010ff */
[----:B------:R-:W-:Y:S02]  /*2bd0*/  F2FP.BF16.F32.PACK_AB R28, R28, R115 ;  /* 0x000000731c1c723e */ /* 0x000fe400000010ff */
[----:B------:R-:W-:Y:S02]  /*2be0*/  PRMT R43, R39, 0x7632, R43 ;  /* 0x00007632272b7816 */ /* 0x000fe4000000002b */
[----:B------:R-:W-:Y:S02]  /*2bf0*/  PRMT R2, R22, 0x7632, R2 ;  /* 0x0000763216027816 */ /* 0x000fe40000000002 */
[----:B------:R-:W-:Y:S02]  /*2c00*/  PRMT R16, R24, 0x7632, R16 ;  /* 0x0000763218107816 */ /* 0x000fe40000000010 */
[----:B------:R-:W-:Y:S01]  /*2c10*/  PRMT R17, R28, 0x7632, R17 ;  /* 0x000076321c117816 */ /* 0x000fe20000000011 */
[----:B------:R-:W-:Y:S04]  /*2c20*/  STS.U16 [R86], R39 ;  /* 0x0000002756007388 */ /* 0x000fe80000000400 */
[----:B------:R-:W-:Y:S04]  /*2c30*/  STS.U16 [R86+0x2], R43 ;  /* 0x0000022b56007388 */ /* 0x000fe80000000400 */
[----:B------:R-:W-:Y:S01]  /*2c40*/  STS.U16 [R86+0x4], R22 ;  /* 0x0000041656007388 */ /* 0x000fe20000000400 */
[----:B0-----:R-:W-:-:S03]  /*2c50*/  IMAD R18, R20, UR15, RZ ;  /* 0x0000000f14127c24 */ /* 0x001fc6000f8e02ff */
[----:B------:R-:W-:Y:S01]  /*2c60*/  STS.U16 [R86+0x6], R2 ;  /* 0x0000060256007388 */ /* 0x000fe20000000400 */
[----:B------:R-:W-:-:S03]  /*2c70*/  IMAD R21, R21, UR14, R18 ;  /* 0x0000000e15157c24 */ /* 0x000fc6000f8e0212 */
[----:B------:R-:W-:Y:S04]  /*2c80*/  STS.U16 [R86+0x8], R24 ;  /* 0x0000081856007388 */ /* 0x000fe80000000400 */
[----:B------:R-:W-:Y:S04]  /*2c90*/  STS.U16 [R86+0xa], R16 ;  /* 0x00000a1056007388 */ /* 0x000fe80000000400 */
[----:B------:R-:W-:Y:S04]  /*2ca0*/  STS.U16 [R86+0xc], R28 ;  /* 0x00000c1c56007388 */ /* 0x000fe80000000400 */
[----:B------:R0:W-:Y:S01]  /*2cb0*/  STS.U16 [R86+0xe], R17 ;  /* 0x00000e1156007388 */ /* 0x0001e20000000400 */
[----:B------:R-:W-:-:S03]  /*2cc0*/  NOP ;  /* 0x0000000000007918 */ /* 0x000fc60000000000 */
[----:B------:R-:W-:Y:S01]  /*2cd0*/  LDS.U16 R23, [R78] ;  /* 0x000000004e177984 */ /* 0x000fe20000000400 */
[----:B0-----:R-:W-:-:S03]  /*2ce0*/  IMAD.WIDE.U32 R16, R20, UR14, RZ ;  /* 0x0000000e14107c25 */ /* 0x001fc6000f8e00ff */
        /* <DEDUP_REMOVED lines=14> */
[----:B------:R-:W-:Y:S01]  /*2dd0*/  IMAD.MOV.U32 R18, RZ, RZ, R14 ;  /* 0x000000ffff127224 */ /* 0x000fe200078e000e */
[----:B------:R-:W-:-:S03]  /*2de0*/  ULDC.64 UR10, c[0x0][0x2c8] ;  /* 0x0000b200000a7ab9 */ /* 0x000fc60000000a00 */
        /* <DEDUP_REMOVED lines=9> */
.L_x_9065:
[----:B------:R-:W-:Y:S05]  /*2e80*/  BSYNC B0 ;  /* 0x0000000000007941 */ /* 0x000fea0003800000 */
.L_x_9064:
[----:B------:R-:W-:Y:S01]  /*2e90*/  IMAD.MOV.U32 R17, RZ, RZ, R39 ;  /* 0x000000ffff117224 */ /* 0x000fe200078e0027 */
[----:B------:R-:W-:Y:S01]  /*2ea0*/  ULDC.64 UR10, c[0x0][0x2c8] ;  /* 0x0000b200000a7ab9 */ /* 0x000fe20000000a00 */
[----:B------:R-:W-:Y:S01]  /*2eb0*/  LEA R19, P0, R6, UR8, 0x1 ;  /* 0x0000000806137c11 */ /* 0x000fe2000f8008ff */
[----:B------:R-:W-:Y:S01]  /*2ec0*/  IMAD R18, R44, UR10, RZ ;  /* 0x0000000a2c127c24 */ /* 0x000fe2000f8e02ff */
[-C--:B------:R-:W-:Y:S01]  /*2ed0*/  ISETP.GE.AND P2, PT, R70, R2.reuse, PT ;  /* 0x000000024600720c */ /* 0x080fe20003f46270 */
[----:B------:R-:W-:Y:S01]  /*2ee0*/  IMAD.WIDE.U32 R16, R3, UR10, R16 ;  /* 0x0000000a03107c25 */ /* 0x000fe2000f8e0010 */
[----:B0-----:R-:W-:Y:S02]  /*2ef0*/  LEA.HI.X R20, R6, UR9, R7, 0x1, P0 ;  /* 0x0000000906147c11 */ /* 0x001fe400080f0c07 */
[----:B------:R-:W-:Y:S01]  /*2f00*/  ISETP.GE.AND P3, PT, R73, R2, PT ;  /* 0x000000024900720c */ /* 0x000fe20003f66270 */
[----:B------:R-:W-:Y:S01]  /*2f10*/  IMAD R21, R3, UR11, R18 ;  /* 0x0000000b03157c24 */ /* 0x000fe2000f8e0212 */
[----:B------:R-:W-:-:S02]  /*2f20*/  IADD3 R18, P1, R94, R16, RZ ;  /* 0x000000105e127210 */ /* 0x000fc40007f3e0ff */
[-C--:B------:R-:W-:Y:S02]  /*2f30*/  ISETP.GE.AND P4, PT, R74, R2.reuse, PT ;  /* 0x000000024a00720c */ /* 0x080fe40003f86270 */
[----:B------:R-:W-:Y:S02]  /*2f40*/  IADD3.X R17, R95, R21, R17, P1, !PT ;  /* 0x000000155f117210 */ /* 0x000fe40000ffe411 */
        /* <DEDUP_REMOVED lines=13> */
.L_x_9063:
[----:B0-----:R-:W0:Y:S01]  /*3020*/  LDC R17, c[0x0][0x21c] ;  /* 0x00008700ff117b82 */ /* 0x001e220000000800 */
[----:B------:R-:W-:Y:S01]  /*3030*/  SHF.L.U32 R2, R171, 0x10, RZ ;  /* 0x00000010ab027819 */ /* 0x000fe200000006ff */
[----:B------:R-:W-:Y:S01]  /*3040*/  IMAD.U32 R16, R87, 0x10000, RZ ;  /* 0x0001000057107824 */ /* 0x000fe200078e00ff */
[----:B------:R-:W-:Y:S01]  /*3050*/  HFMA2.MMA R132, -RZ, RZ, 0, 0 ;  /* 0x00000000ff847435 */ /* 0x000fe200000001ff */
[CC--:B------:R-:W-:Y:S01]  /*3060*/  FMUL.FTZ R120, R0.reuse, R45.reuse ;  /* 0x0000002d00787220 */ /* 0x0c0fe20000410000 */
[----:B------:R-:W-:Y:S01]  /*3070*/  HFMA2.MMA R128, -RZ, RZ, 0, 0 ;  /* 0x00000000ff807435 */ /* 0x000fe200000001ff */
[----:B------:R-:W-:Y:S01]  /*3080*/  FFMA.FTZ R51, R0, R2, R51 ;  /* 0x0000000200337223 */ /* 0x000fe20000010033 */
[----:B------:R-:W-:Y:S01]  /*3090*/  SHF.L.U32 R2, R88, 0x10, RZ ;  /* 0x0000001058027819 */ /* 0x000fe200000006ff */
[----:B------:R-:W-:Y:S01]  /*30a0*/  HFMA2.MMA R119, -RZ, RZ, 0, 0 ;  /* 0x00000000ff777435 */ /* 0x000fe200000001ff */
[C---:B------:R-:W-:Y:S01]  /*30b0*/  FMUL.FTZ R105, R106.reuse, R45 ;  /* 0x0000002d6a697220 */ /* 0x040fe20000410000 */
[----:B------:R-:W-:Y:S01]  /*30c0*/  FFMA.FTZ R51, R106, R16, R51 ;  /* 0x000000106a337223 */ /* 0x000fe20000010033 */
[----:B------:R-:W-:-:S02]  /*30d0*/  IMAD.U32 R16, R89, 0x10000, RZ ;  /* 0x0001000059107824 */ /* 0x000fc400078e00ff */
[-C--:B------:R-:W-:Y:S01]  /*30e0*/  FMUL.FTZ R122, R108, R45.reuse ;  /* 0x0000002d6c7a7220 */ /* 0x080fe20000410000 */
[-C--:B------:R-:W-:Y:S01]  /*30f0*/  FMUL.FTZ R107, R110, R45.reuse ;  /* 0x0000002d6e6b7220 */ /* 0x080fe20000410000 */
[----:B------:R-:W-:Y:S01]  /*3100*/  FFMA.FTZ R51, R108, R2, R51 ;  /* 0x000000026c337223 */ /* 0x000fe20000010033 */
[----:B------:R-:W-:Y:S01]  /*3110*/  SHF.L.U32 R2, R90, 0x10, RZ ;  /* 0x000000105a027819 */ /* 0x000fe200000006ff */
[-C--:B------:R-:W-:Y:S01]  /*3120*/  FMUL.FTZ R124, R112, R45.reuse ;  /* 0x0000002d707c7220 */ /* 0x080fe20000410000 */
[-C--:B------:R-:W-:Y:S01]  /*3130*/  FMUL.FTZ R109, R114, R45.reuse ;  /* 0x0000002d726d7220 */ /* 0x080fe20000410000 */
[----:B------:R-:W-:Y:S01]  /*3140*/  FFMA.FTZ R51, R110, R16, R51 ;  /* 0x000000106e337223 */ /* 0x000fe20000010033 */
[----:B------:R-:W-:Y:S01]  /*3150*/  SHF.L.U32 R16, R91, 0x10, RZ ;  /* 0x000000105b107819 */ /* 0x000fe200000006ff */
[-C--:B------:R-:W-:Y:S01]  /*3160*/  FMUL.FTZ R126, R116, R45.reuse ;  /* 0x0000002d747e7220 */ /* 0x080fe20000410000 */
[----:B------:R-:W-:Y:S01]  /*3170*/  FMUL.FTZ R111, R118, R45 ;  /* 0x0000002d766f7220 */ /* 0x000fe20000410000 */
[----:B------:R-:W-:Y:S01]  /*3180*/  FFMA.FTZ R51, R112, R2, R51 ;  /* 0x0000000270337223 */ /* 0x000fe20000010033 */
[----:B------:R-:W-:Y:S01]  /*3190*/  IMAD.U32 R2, R92, 0x10000, RZ ;  /* 0x000100005c027824 */ /* 0x000fe200078e00ff */
[----:B------:R-:W-:Y:S01]  /*31a0*/  BAR.SYNC.DEFER_BLOCKING 0x0 ;  /* 0x0000000000007b1d */ /* 0x000fe20000010000 */
[----:B0-----:R-:W-:Y:S01]  /*31b0*/  ISETP.GE.AND P0, PT, R17, 0x1, PT ;  /* 0x000000011100780c */ /* 0x001fe20003f06270 */
[----:B------:R-:W-:Y:S01]  /*31c0*/  FFMA.FTZ R51, R114, R16, R51 ;  /* 0x0000001072337223 */ /* 0x000fe20000010033 */
[----:B------:R-:W-:Y:S01]  /*31d0*/  SHF.L.U32 R16, R93, 0x10, RZ ;  /* 0x000000105d107819 */ /* 0x000fe200000006ff */
[----:B------:R-:W-:Y:S01]  /*31e0*/  IMAD.MOV.U32 R113, RZ, RZ, RZ ;  /* 0x000000ffff717224 */ /* 0x000fe200078e00ff */
[----:B------:R-:W-:Y:S01]  /*31f0*/  MOV R115, RZ ;  /* 0x000000ff00737202 */ /* 0x000fe20000000f00 */
[----:B------:R-:W-:Y:S01]  /*3200*/  FFMA.FTZ R51, R116, R2, R51 ;  /* 0x0000000274337223 */ /* 0x000fe20000010033 */
[----:B------:R-:W-:Y:S01]  /*3210*/  IMAD.MOV.U32 R117, RZ, RZ, RZ ;  /* 0x000000ffff757224 */ /* 0x000fe200078e00ff */
[----:B------:R-:W-:Y:S01]  /*3220*/  MOV R130, RZ ;  /* 0x000000ff00827202 */ /* 0x000fe20000000f00 */
[----:B------:R-:W-:-:S02]  /*3230*/  IMAD.MOV.U32 R121, RZ, RZ, RZ ;  /* 0x000000ffff797224 */ /* 0x000fc400078e00ff */
[----:B------:R-:W-:-:S03]  /*3240*/  FFMA.FTZ R51, R118, R16, R51 ;  /* 0x0000001076337223 */ /* 0x000fc60000010033 */
[----:B------:R-:W-:Y:S05]  /*3250*/  @!P0 BRA `(.L_x_9066) ;  /* 0x00000020009c8947 */ /* 0x000fea0003800000 */
[----:B------:R-:W0:Y:S01]  /*3260*/  LDC.64 R18, c[0x0][0x348] ;  /* 0x0000d200ff127b82 */ /* 0x000e220000000a00 */
[----:B------:R-:W-:Y:S01]  /*3270*/  MOV R16, R50 ;  /* 0x0000003200107202 */ /* 0x000fe20000000f00 */
[----:B------:R-:W-:Y:S01]  /*3280*/  ULDC.64 UR6, c[0x0][0x350] ;  /* 0x0000d40000067ab9 */ /* 0x000fe20000000a00 */
[----:B------:R-:W-:Y:S01]  /*3290*/  MOV R17, RZ ;  /* 0x000000ff00117202 */ /* 0x000fe20000000f00 */
[----:B------:R-:W-:Y:S01]  /*32a0*/  IMAD.MOV.U32 R132, RZ, RZ, RZ ;  /* 0x000000ffff847224 */ /* 0x000fe200078e00ff */
[----:B------:R-:W-:Y:S01]  /*32b0*/  IADD3 R123, R76, -0x1, RZ ;  /* 0xffffffff4c7b7810 */ /* 0x000fe20007ffe0ff */
[----:B------:R-:W-:Y:S01]  /*32c0*/  UMOV UR5, URZ ;  /* 0x0000003f00057c82 */ /* 0x000fe20008000000 */
[----:B------:R-:W-:Y:S01]  /*32d0*/  MOV R127, RZ ;  /* 0x000000ff007f7202 */ /* 0x000fe20000000f00 */
        /* <DEDUP_REMOVED lines=9> */
[----:B------:R-:W-:Y:S01]  /*3370*/  ULDC.64 UR16, c[0x0][0x268] ;  /* 0x00009a0000107ab9 */ /* 0x000fe20000000a00 */
[----:B0-----:R-:W-:-:S06]  /*3380*/  IMAD R2, R18, UR15, RZ ;  /* 0x0000000f12027c24 */ /* 0x001fcc000f8e02ff */
[----:B------:R-:W0:Y:S01]  /*3390*/  LDC.64 R20, c[0x0][0x2d0] ;  /* 0x0000b400ff147b82 */ /* 0x000e220000000a00 */
[----:B------:R-:W-:-:S04]  /*33a0*/  IMAD.WIDE.U32 R16, R18, UR14, R16 ;  /* 0x0000000e12107c25 */ /* 0x000fc8000f8e0010 */
[----:B------:R-:W-:Y:S02]  /*33b0*/  IMAD R19, R19, UR14, R2 ;  /* 0x0000000e13137c24 */ /* 0x000fe4000f8e0202 */
[----:B------:R-:W-:Y:S02]  /*33c0*/  IMAD R2, R49, UR6, RZ ;  /* 0x0000000631027c24 */ /* 0x000fe4000f8e02ff */
[----:B------:R-:W-:Y:S02]  /*33d0*/  IMAD.IADD R17, R17, 0x1, R19 ;  /* 0x0000000111117824 */ /* 0x000fe400078e0213 */
[----:B------:R-:W-:Y:S01]  /*33e0*/  IMAD R19, R47, UR7, R2 ;  /* 0x000000072f137c24 */ /* 0x000fe2000f8e0202 */
[----:B------:R-:W-:Y:S01]  /*33f0*/  LEA.HI R2, R123, R123, RZ, 0x1 ;  /* 0x0000007b7b027211 */ /* 0x000fe200078f08ff */
[----:B------:R-:W-:Y:S01]  /*3400*/  IMAD.WIDE.U32 R38, R47, UR6, R16 ;  /* 0x000000062f267c25 */ /* 0x000fe2000f8e0010 */
[----:B------:R-:W-:Y:S02]  /*3410*/  ULDC.64 UR6, c[0x0][0x3c8] ;  /* 0x0000f20000067ab9 */ /* 0x000fe40000000a00 */
[----:B------:R-:W-:-:S02]  /*3420*/  LOP3.LUT R2, R2, 0xfffffe, RZ, 0xc0, !PT ;  /* 0x00fffffe02027812 */ /* 0x000fc400078ec0ff */
[----:B------:R-:W-:Y:S02]  /*3430*/  IADD3 R19, R39, R19, RZ ;  /* 0x0000001327137210 */ /* 0x000fe40007ffe0ff */
[----:B------:R-:W-:Y:S01]  /*3440*/  LEA R16, P0, R38, UR6, 0x2 ;  /* 0x0000000626107c11 */ /* 0x000fe2000f8010ff */
[----:B------:R-:W-:-:S03]  /*3450*/  IMAD.IADD R123, R123, 0x1, -R2 ;  /* 0x000000017b7b7824 */ /* 0x000fc600078e0a02 */
[----:B------:R-:W-:Y:S01]  /*3460*/  LEA.HI.X R17, R38, UR7, R19, 0x2, P0 ;  /* 0x0000000726117c11 */ /* 0x000fe200080f1413 */
[----:B------:R-:W-:Y:S01]  /*3470*/  ULDC.64 UR6, c[0x0][0x230] ;  /* 0x00008c0000067ab9 */ /* 0x000fe20000000a00 */
[----:B------:R-:W-:Y:S01]  /*3480*/  IADD3 R38, P0, R4, R38, RZ ;  /* 0x0000002604267210 */ /* 0x000fe20007f1e0ff */
[----:B------:R-:W-:Y:S02]  /*3490*/  IMAD R2, R44, UR6, RZ ;  /* 0x000000062c027c24 */ /* 0x000fe4000f8e02ff */
[----:B------:R-:W-:Y:S01]  /*34a0*/  IMAD.WIDE R16, R94, 0x4, R16 ;  /* 0x000000045e107825 */ /* 0x000fe200078e0210 */
[----:B------:R-:W-:Y:S02]  /*34b0*/  IADD3.X R39, R5, R19, RZ, P0, !PT ;  /* 0x0000001305277210 */ /* 0x000fe400007fe4ff */
[----:B------:R-:W3:Y:S01]  /*34c0*/  LDC.64 R18, c[0x0][0x2e0] ;  /* 0x0000b800ff127b82 */ /* 0x000ee20000000a00 */
[----:B------:R-:W-:Y:S01]  /*34d0*/  IMAD R129, R3, UR7, R2 ;  /* 0x0000000703817c24 */ /* 0x000fe2000f8e0202 */
[C---:B------:R-:W-:Y:S01]  /*34e0*/  IADD3 R36, P5, R16.reuse, -0x380, RZ ;  /* 0xfffffc8010247810 */ /* 0x040fe20007fbe0ff */
[----:B------:R-:W-:Y:S01]  /*34f0*/  ULDC UR7, c[0x0][0x218] ;  /* 0x0000860000077ab9 */ /* 0x000fe20000000800 */
[----:B------:R-:W-:-:S02]  /*3500*/  IADD3 R34, P4, R16, -0x300, RZ ;  /* 0xfffffd0010227810 */ /* 0x000fc40007f9e0ff */
[----:B------:R-:W-:Y:S02]  /*3510*/  IADD3.X R37, R17, -0x1, RZ, P5, !PT ;  /* 0xffffffff11257810 */ /* 0x000fe40002ffe4ff */
[C---:B------:R-:W-:Y:S02]  /*3520*/  IADD3 R32, P3, R16.reuse, -0x280, RZ ;  /* 0xfffffd8010207810 */ /* 0x040fe40007f7e0ff */
[C---:B------:R-:W-:Y:S02]  /*3530*/  IADD3 R30, P2, R16.reuse, -0x200, RZ ;  /* 0xfffffe00101e7810 */ /* 0x040fe40007f5e0ff */
[C---:B------:R-:W-:Y:S02]  /*3540*/  IADD3 R28, P1, R16.reuse, -0x180, RZ ;  /* 0xfffffe80101c7810 */ /* 0x040fe40007f3e0ff */
[C---:B------:R-:W-:Y:S02]  /*3550*/  IADD3 R26, P0, R16.reuse, -0x100, RZ ;  /* 0xffffff00101a7810 */ /* 0x040fe40007f1e0ff */
[----:B------:R-:W-:-:S02]  /*3560*/  IADD3 R24, P5, R16, -0x80, RZ ;  /* 0xffffff8010187810 */ /* 0x000fc40007fbe0ff */
[C---:B------:R-:W-:Y:S02]  /*3570*/  IADD3.X R35, R17.reuse, -0x1, RZ, P4, !PT ;  /* 0xffffffff11237810 */ /* 0x040fe400027fe4ff */
[C---:B------:R-:W-:Y:S02]  /*3580*/  IADD3.X R33, R17.reuse, -0x1, RZ, P3, !PT ;  /* 0xffffffff11217810 */ /* 0x040fe40001ffe4ff */
[C---:B------:R-:W-:Y:S02]  /*3590*/  IADD3.X R31, R17.reuse, -0x1, RZ, P2, !PT ;  /* 0xffffffff111f7810 */ /* 0x040fe400017fe4ff */
[C---:B------:R-:W-:Y:S02]  /*35a0*/  IADD3.X R29, R17.reuse, -0x1, RZ, P1, !PT ;  /* 0xffffffff111d7810 */ /* 0x040fe40000ffe4ff */
[C---:B------:R-:W-:Y:S02]  /*35b0*/  IADD3.X R27, R17.reuse, -0x1, RZ, P0, !PT ;  /* 0xffffffff111b7810 */ /* 0x040fe400007fe4ff */
[----:B------:R-:W-:Y:S01]  /*35c0*/  IADD3.X R25, R17, -0x1, RZ, P5, !PT ;  /* 0xffffffff11197810 */ /* 0x000fe20002ffe4ff */
[----:B------:R-:W-:Y:S01]  /*35d0*/  IMAD.WIDE.U32 R16, R3, UR6, RZ ;  /* 0x0000000603107c25 */ /* 0x000fe2000f8e00ff */
[----:B------:R-:W-:Y:S01]  /*35e0*/  ISETP.GT.AND P1, PT, R76, 0x1, PT ;  /* 0x000000014c00780c */ /* 0x000fe20003f24270 */
[----:B------:R-:W-:Y:S01]  /*35f0*/  UMOV UR6, URZ ;  /* 0x0000003f00067c82 */ /* 0x000fe20008000000 */
[----:B------:R-:W-:-:S02]  /*3600*/  ISETP.GE.AND P0, PT, R6, R77, PT ;  /* 0x0000004d0600720c */ /* 0x000fc40003f06270 */
[----:B------:R-:W-:Y:S02]  /*3610*/  ISETP.EQ.AND P1, PT, R169, RZ, P1 ;  /* 0x000000ffa900720c */ /* 0x000fe40000f22270 */
[----:B012---:R-:W-:-:S11]  /*3620*/  IADD3 R129, R17, R129, RZ ;  /* 0x0000008111817210 */ /* 0x007fd60007ffe0ff */
.L_x_9087:
[----:B-1----:R-:W-:Y:S01]  /*3630*/  SHF.R.S32.HI R42, RZ, 0x1f, R127 ;  /* 0x0000001fff2a7819 */ /* 0x002fe2000001147f */
[----:B------:R-:W-:Y:S01]  /*3640*/  IMAD.WIDE.U32 R134, R127, UR10, R6 ;  /* 0x0000000a7f867c25 */ /* 0x000fe2000f8e0006 */
[-C--:B------:R-:W-:Y:S02]  /*3650*/  ISETP.GE.AND P3, PT, R69, R77.reuse, PT ;  /* 0x0000004d4500720c */ /* 0x080fe40003f66270 */
[-C--:B------:R-:W-:Y:S01]  /*3660*/  ISETP.GE.AND P5, PT, R70, R77.reuse, PT ;  /* 0x0000004d4600720c */ /* 0x080fe20003fa6270 */
[----:B------:R-:W-:Y:S01]  /*3670*/  IMAD R2, R42, UR10, RZ ;  /* 0x0000000a2a027c24 */ /* 0x000fe2000f8e02ff */
[----:B------:R-:W-:Y:S02]  /*3680*/  ISETP.GE.AND P4, PT, R71, R77, PT ;  /* 0x0000004d4700720c */ /* 0x000fe40003f86270 */
[----:B0-----:R-:W-:Y:S01]  /*3690*/  LEA R40, P2, R134, R52, 0x1 ;  /* 0x0000003486287211 */ /* 0x001fe200078408ff */
[--C-:B------:R-:W-:Y:S01]  /*36a0*/  IMAD R41, R127, UR11, R2.reuse ;  /* 0x0000000b7f297c24 */ /* 0x100fe2000f8e0202 */
[----:B------:R-:W-:-:S02]  /*36b0*/  PRMT R2, RZ, 0x7610, R2 ;  /* 0x00007610ff027816 */ /* 0x000fc40000000002 */
[----:B------:R-:W-:Y:S02]  /*36c0*/  PRMT R133, RZ, 0x7610, R133 ;  /* 0x00007610ff857816 */ /* 0x000fe40000000085 */
[----:B------:R-:W-:Y:S02]  /*36d0*/  IADD3 R41, R135, R41, RZ ;  /* 0x0000002987297210 */ /* 0x000fe40007ffe0ff */
[----:B------:R-:W-:Y:S02]  /*36e0*/  PRMT R138, RZ, 0x7610, R138 ;  /* 0x00007610ff8a7816 */ /* 0x000fe4000000008a */
[----:B------:R-:W-:Y:S02]  /*36f0*/  LEA.HI.X R41, R134, R54, R41, 0x1, P2 ;  /* 0x0000003686297211 */ /* 0x000fe400010f0c29 */
[----:B------:R-:W-:-:S03]  /*3700*/  ISETP.GE.AND P2, PT, R72, R77, PT ;  /* 0x0000004d4800720c */ /* 0x000fc60003f46270 */
[----:B--2---:R-:W2:Y:S01]  /*3710*/  @!P3 LDG.E.U16 R2, desc[UR12][R40.64+0x40] ;  /* 0x0000400c2802b981 */ /* 0x004ea2000c1e1500 */
[----:B------:R-:W-:-:S03]  /*3720*/  ISETP.GE.AND P3, PT, R73, R77, PT ;  /* 0x0000004d4900720c */ /* 0x000fc60003f66270 */
[----:B----4-:R-:W4:Y:S01]  /*3730*/  @!P5 LDG.E.U16 R133, desc[UR12][R40.64+0x80] ;  /* 0x0000800c2885d981 */ /* 0x010f22000c1e1500 */
[-C--:B------:R-:W-:Y:S02]  /*3740*/  ISETP.GE.AND P5, PT, R74, R77.reuse, PT ;  /* 0x0000004d4a00720c */ /* 0x080fe40003fa6270 */
[----:B------:R-:W-:Y:S01]  /*3750*/  PRMT R43, RZ, 0x7610, R43 ;  /* 0x00007610ff2b7816 */ /* 0x000fe2000000002b */
[----:B------:R-:W4:Y:S01]  /*3760*/  @!P4 LDG.E.U16 R138, desc[UR12][R40.64+0xc0] ;  /* 0x0000c00c288ac981 */ /* 0x000f22000c1e1500 */
[----:B------:R-:W-:Y:S01]  /*3770*/  ISETP.GE.AND P4, PT, R75, R77, PT ;  /* 0x0000004d4b00720c */ /* 0x000fe20003f86270 */
[----:B------:R-:W-:Y:S01]  /*3780*/  IMAD R136, R42, UR8, RZ ;  /* 0x000000082a887c24 */ /* 0x000fe2000f8e02ff */
[----:B------:R-:W-:Y:S02]  /*3790*/  PRMT R139, RZ, 0x7610, R139 ;  /* 0x00007610ff8b7816 */ /* 0x000fe4000000008b */
[----:B------:R-:W-:Y:S01]  /*37a0*/  PRMT R140, RZ, 0x7610, R140 ;  /* 0x00007610ff8c7816 */ /* 0x000fe2000000008c */
[----:B------:R-:W2:Y:S01]  /*37b0*/  @!P0 LDG.E.U16 R43, desc[UR12][R40.64] ;  /* 0x0000000c282b8981 */ /* 0x000ea2000c1e1500 */
[----:B------:R-:W-:-:S02]  /*37c0*/  PRMT R141, RZ, 0x7610, R141 ;  /* 0x00007610ff8d7816 */ /* 0x000fc4000000008d */
[----:B------:R-:W-:Y:S01]  /*37d0*/  PRMT R142, RZ, 0x7610, R142 ;  /* 0x00007610ff8e7816 */ /* 0x000fe2000000008e */
[----:B------:R-:W4:Y:S04]  /*37e0*/  @!P2 LDG.E.U16 R139, desc[UR12][R40.64+0x100] ;  /* 0x0001000c288ba981 */ /* 0x000f28000c1e1500 */
[----:B------:R-:W4:Y:S04]  /*37f0*/  @!P3 LDG.E.U16 R140, desc[UR12][R40.64+0x140] ;  /* 0x0001400c288cb981 */ /* 0x000f28000c1e1500 */
[----:B------:R-:W4:Y:S04]  /*3800*/  @!P5 LDG.E.U16 R141, desc[UR12][R40.64+0x180] ;  /* 0x0001800c288dd981 */ /* 0x000f28000c1e1500 */
[----:B------:R-:W4:Y:S01]  /*3810*/  @!P4 LDG.E.U16 R142, desc[UR12][R40.64+0x1c0] ;  /* 0x0001c00c288ec981 */ /* 0x000f22000c1e1500 */
[----:B------:R-:W-:Y:S01]  /*3820*/  MOV R135, R129 ;  /* 0x0000008100877202 */ /* 0x000fe20000000f00 */
[----:B------:R-:W-:-:S02]  /*3830*/  IMAD.MOV.U32 R134, RZ, RZ, R16 ;  /* 0x000000ffff867224 */ /* 0x000fc400078e0010 */
[C---:B------:R-:W-:Y:S02]  /*3840*/  IMAD R131, R127.reuse, UR9, R136 ;  /* 0x000000097f837c24 */ /* 0x040fe4000f8e0288 */
[----:B------:R-:W-:-:S03]  /*3850*/  IMAD.WIDE.U32 R134, R127, UR8, R134 ;  /* 0x000000087f867c25 */ /* 0x000fc6000f8e0086 */
[----:B------:R-:W-:Y:S02]  /*3860*/  LEA R136, P2, R134, R20, 0x2 ;  /* 0x0000001486887211 */ /* 0x000fe400078410ff */
[----:B------:R-:W-:-:S04]  /*3870*/  IADD3 R131, R135, R131, RZ ;  /* 0x0000008387837210 */ /* 0x000fc80007ffe0ff */
[----:B------:R-:W-:-:S05]  /*3880*/  LEA.HI.X R137, R134, R21, R131, 0x2, P2 ;  /* 0x0000001586897211 */ /* 0x000fca00010f1483 */
[----:B------:R0:W4:Y:S01]  /*3890*/  LDG.E R131, desc[UR12][R136.64] ;  /* 0x0000000c88837981 */ /* 0x000122000c1e1900 */
[----:B------:R-:W-:Y:S02]  /*38a0*/  IMAD R144, R44, UR16, RZ ;  /* 0x000000102c907c24 */ /* 0x000fe4000f8e02ff */
[----:B------:R-:W-:-:S04]  /*38b0*/  IMAD.WIDE.U32 R134, R3, UR16, RZ ;  /* 0x0000001003867c25 */ /* 0x000fc8000f8e00ff */
[----:B------:R-:W-:Y:S02]  /*38c0*/  IMAD R143, R3, UR17, R144 ;  /* 0x00000011038f7c24 */ /* 0x000fe4000f8e0290 */
[----:B------:R-:W-:Y:S01]  /*38d0*/  IMAD R144, R42, UR18, RZ ;  /* 0x000000122a907c24 */ /* 0x000fe2000f8e02ff */
[----:B0-----:R-:W0:Y:S01]  /*38e0*/  @P1 LDC R136, c[0x0][0x21c] ;  /* 0x00008700ff881b82 */ /* 0x001e220000000800 */
[----:B------:R-:W-:Y:S02]  /*38f0*/  IMAD.IADD R135, R135, 0x1, R143 ;  /* 0x0000000187877824 */ /* 0x000fe400078e028f */
[C---:B------:R-:W-:Y:S02]  /*3900*/  IMAD R143, R127.reuse, UR19, R144 ;  /* 0x000000137f8f7c24 */ /* 0x040fe4000f8e0290 */
[----:B------:R-:W-:-:S05]  /*3910*/  IMAD.WIDE.U32 R40, R127, UR18, R134 ;  /* 0x000000127f287c25 */ /* 0x000fca000f8e0086 */
[----:B------:R-:W-:Y:S02]  /*3920*/  IADD3 R41, R41, R143, RZ ;  /* 0x0000008f29297210 */ /* 0x000fe40007ffe0ff */
[----:B---3--:R-:W-:-:S04]  /*3930*/  LEA R134, P2, R40, R18, 0x2 ;  /* 0x0000001228867211 */ /* 0x008fc800078410ff */
[----:B------:R-:W-:Y:S02]  /*3940*/  LEA.HI.X R135, R40, R19, R41, 0x2, P2 ;  /* 0x0000001328877211 */ /* 0x000fe400010f1429 */
[----:B------:R-:W-:Y:S01]  /*3950*/  ISETP.NE.AND P4, PT, R50, RZ, PT ;  /* 0x000000ff3200720c */ /* 0x000fe20003f85270 */
[----:B--2---:R-:W-:Y:S04]  /*3960*/  STS.U16 [R78], R43 ;  /* 0x0000002b4e007388 */ /* 0x004fe80000000400 */
[----:B------:R1:W-:Y:S04]  /*3970*/  STS.U16 [R79+0x40], R2 ;  /* 0x000040024f007388 */ /* 0x0003e80000000400 */
[----:B----4-:R2:W-:Y:S04]  /*3980*/  STS.U16 [R80+0x80], R133 ;  /* 0x0000808550007388 */ /* 0x0105e80000000400 */
[----:B------:R-:W-:Y:S04]  /*3990*/  STS.U16 [R81+0xc0], R138 ;  /* 0x0000c08a51007388 */ /* 0x000fe80000000400 */
[----:B------:R-:W-:Y:S04]  /*39a0*/  STS.U16 [R82+0x100], R139 ;  /* 0x0001008b52007388 */ /* 0x000fe80000000400 */
[----:B------:R-:W-:Y:S04]  /*39b0*/  STS.U16 [R83+0x140], R140 ;  /* 0x0001408c53007388 */ /* 0x000fe80000000400 */
[----:B------:R-:W-:Y:S04]  /*39c0*/  STS.U16 [R84+0x180], R141 ;  /* 0x0001808d54007388 */ /* 0x000fe80000000400 */
[----:B------:R-:W-:Y:S01]  /*39d0*/  STS.U16 [R85+0x1c0], R142 ;  /* 0x0001c08e55007388 */ /* 0x000fe20000000400 */
[----:B------:R-:W-:-:S03]  /*39e0*/  NOP ;  /* 0x0000000000007918 */ /* 0x000fc60000000000 */
[----:B------:R-:W3:Y:S01]  /*39f0*/  LDG.E R173, desc[UR12][R134.64] ;  /* 0x0000000c86ad7981 */ /* 0x000ee2000c1e1900 */
[----:B------:R-:W-:Y:S01]  /*3a00*/  FMUL.FTZ R149, R131, 1.4426950216293334961 ;  /* 0x3fb8aa3b83957820 */ /* 0x000fe20000410000 */
[----:B------:R-:W-:Y:S01]  /*3a10*/  LEA R41, R123, R127, 0x8 ;  /* 0x0000007f7b297211 */ /* 0x000fe200078e40ff */
[----:B------:R-:W-:Y:S01]  /*3a20*/  @P1 VIADD R40, R76, 0xfffffffe ;  /* 0xfffffffe4c281836 */ /* 0x000fe20000000000 */
[----:B------:R-:W4:Y:S01]  /*3a30*/  LDS.U16 R141, [R86] ;  /* 0x00000000568d7984 */ /* 0x000f220000000400 */
[----:B-1----:R-:W-:-:S03]  /*3a40*/  FMUL.FTZ R2, R97, R149 ;  /* 0x0000009561027220 */ /* 0x002fc60000410000 */
[----:B------:R-:W1:Y:S03]  /*3a50*/  LDS.U16 R142, [R86+0x2] ;  /* 0x00000200568e7984 */ /* 0x000e660000000400 */
[----:B------:R-:W4:Y:S01]  /*3a60*/  MUFU.EX2 R2, R2 ;  /* 0x0000000200027308 */ /* 0x000f220000000800 */
[----:B------:R-:W-:Y:S01]  /*3a70*/  @P4 IADD3 R41, R50, 0x200, RZ ;  /* 0x0000020032294810 */ /* 0x000fe20007ffe0ff */
[----:B------:R-:W1:Y:S04]  /*3a80*/  LDS.U16 R143, [R86+0x4] ;  /* 0x00000400568f7984 */ /* 0x000e680000000400 */
[----:B--2---:R-:W-:Y:S01]  /*3a90*/  IMAD R133, R41, 0x4, R96 ;  /* 0x0000000429857824 */ /* 0x004fe200078e0260 */
[----:B------:R-:W2:Y:S01]  /*3aa0*/  LDS.U16 R144, [R86+0x6] ;  /* 0x0000060056907984 */ /* 0x000ea20000000400 */
[----:B0-----:R-:W-:-:S03]  /*3ab0*/  @P1 IMAD R43, R40, R136, R127 ;  /* 0x00000088282b1224 */ /* 0x001fc600078e027f */
[----:B------:R-:W0:Y:S04]  /*3ac0*/  LDS.U16 R145, [R86+0x8] ;  /* 0x0000080056917984 */ /* 0x000e280000000400 */
[----:B------:R-:W-:Y:S04]  /*3ad0*/  LDS.U16 R146, [R86+0xa] ;  /* 0x00000a0056927984 */ /* 0x000fe80000000400 */
[----:B------:R-:W0:Y:S04]  /*3ae0*/  LDS.U16 R147, [R86+0xc] ;  /* 0x00000c0056937984 */ /* 0x000e280000000400 */
[----:B------:R-:W0:Y:S04]  /*3af0*/  LDS.U16 R148, [R86+0xe] ;  /* 0x00000e0056947984 */ /* 0x000e280000000400 */
[----:B----4-:R4:W-:Y:S01]  /*3b00*/  STS [R133+0x878], R2 ;  /* 0x0008780285007388 */ /* 0x0109e20000000800 */
[----:B------:R-:W-:-:S04]  /*3b10*/  @P1 IMAD.WIDE R40, R43, 0x8, R12 ;  /* 0x000000082b281825 */ /* 0x000fc800078e020c */
[-C--:B------:R-:W-:Y:S01]  /*3b20*/  FMUL.FTZ R43, R98, R149.reuse ;  /* 0x00000095622b7220 */ /* 0x080fe20000410000 */
[----:B------:R-:W-:Y:S01]  /*3b30*/  ISETP.NE.AND P3, PT, R50, 0x1f, PT ;  /* 0x0000001f3200780c */ /* 0x000fe20003f65270 */
[-C--:B------:R-:W-:Y:S01]  /*3b40*/  FMUL.FTZ R150, R99, R149.reuse ;  /* 0x0000009563967220 */ /* 0x080fe20000410000 */
[----:B------:R-:W-:-:S03]  /*3b50*/  FMUL.FTZ R151, R100, R149 ;  /* 0x0000009564977220 */ /* 0x000fc60000410000 */
[----:B------:R-:W4:Y:S01]  /*3b60*/  MUFU.EX2 R43, R43 ;  /* 0x0000002b002b7308 */ /* 0x000f220000000800 */
[----:B------:R-:W-:Y:S01]  /*3b70*/  HFMA2.MMA R156, -RZ, RZ, 0, 0 ;  /* 0x00000000ff9c7435 */ /* 0x000fe200000001ff */
[----:B------:R-:W-:Y:S01]  /*3b80*/  BAR.SYNC.DEFER_BLOCKING 0x0 ;  /* 0x0000000000007b1d */ /* 0x000fe20000010000 */
[----:B------:R-:W-:-:S05]  /*3b90*/  FMUL.FTZ R154, R101, R149 ;  /* 0x00000095659a7220 */ /* 0x000fca0000410000 */
[----:B------:R-:W1:Y:S01]  /*3ba0*/  MUFU.EX2 R150, R150 ;  /* 0x0000009600967308 */ /* 0x000e620000000800 */
[----:B------:R-:W-:Y:S02]  /*3bb0*/  @P3 IMAD R162, R50, 0x4, R96 ;  /* 0x0000000432a23824 */ /* 0x000fe400078e0260 */
[----:B------:R-:W-:-:S05]  /*3bc0*/  FMUL.FTZ R155, R102, R149 ;  /* 0x00000095669b7220 */ /* 0x000fca0000410000 */
[----:B------:R-:W2:Y:S01]  /*3bd0*/  MUFU.EX2 R151, R151 ;  /* 0x0000009700977308 */ /* 0x000ea20000000800 */
[----:B------:R-:W-:-:S07]  /*3be0*/  FMUL.FTZ R153, R103, R149 ;  /* 0x0000009567997220 */ /* 0x000fce0000410000 */
[----:B------:R-:W0:Y:S01]  /*3bf0*/  MUFU.EX2 R154, R154 ;  /* 0x0000009a009a7308 */ /* 0x000e220000000800 */
[----:B------:R-:W3:Y:S04]  /*3c00*/  @P3 LDS R162, [R162+0x107c] ;  /* 0x00107c00a2a23984 */ /* 0x000ee80000000800 */
[----:B------:R4:W5:Y:S03]  /*3c10*/  @P1 LDG.E R156, desc[UR12][R40.64+0x4] ;  /* 0x0000040c289c1981 */ /* 0x000966000c1e1900 */
[----:B------:R-:W0:Y:S01]  /*3c20*/  MUFU.EX2 R155, R155 ;  /* 0x0000009b009b7308 */ /* 0x000e220000000800 */
[----:B------:R-:W-:Y:S01]  /*3c30*/  FMUL.FTZ R159, R104, R149 ;  /* 0x00000095689f7220 */ /* 0x000fe20000410000 */
[----:B----4-:R-:W-:-:S06]  /*3c40*/  FMUL.FTZ R41, R2, R43 ;  /* 0x0000002b02297220 */ /* 0x010fcc0000410000 */
[----:B------:R-:W4:Y:S01]  /*3c50*/  MUFU.EX2 R153, R153 ;  /* 0x0000009900997308 */ /* 0x000f220000000800 */
[----:B-1----:R-:W-:Y:S01]  /*3c60*/  FMUL.FTZ R40, R150, R41 ;  /* 0x0000002996287220 */ /* 0x002fe20000410000 */
[----:B------:R-:W-:Y:S02]  /*3c70*/  SHF.L.U32 R134, R171, 0x10, RZ ;  /* 0x00000010ab867819 */ /* 0x000fe400000006ff */
[----:B------:R-:W-:Y:S01]  /*3c80*/  SHF.L.U32 R133, R87, 0x10, RZ ;  /* 0x0000001057857819 */ /* 0x000fe200000006ff */
[----:B--2---:R-:W-:-:S03]  /*3c90*/  FMUL.FTZ R41, R151, R40 ;  /* 0x0000002897297220 */ /* 0x004fc60000410000 */
[----:B------:R-:W1:Y:S01]  /*3ca0*/  MUFU.EX2 R159, R159 ;  /* 0x0000009f009f7308 */ /* 0x000e620000000800 */
[----:B------:R-:W-:Y:S01]  /*3cb0*/  SHF.L.U32 R141, R141, 0x10, RZ ;  /* 0x000000108d8d7819 */ /* 0x000fe200000006ff */
[----:B------:R-:W-:Y:S02]  /*3cc0*/  IMAD.U32 R136, R88, 0x10000, RZ ;  /* 0x0001000058887824 */ /* 0x000fe400078e00ff */
[----:B0-----:R-:W-:Y:S01]  /*3cd0*/  FMUL.FTZ R40, R154, R41 ;  /* 0x000000299a287220 */ /* 0x001fe20000410000 */
[----:B------:R-:W-:Y:S01]  /*3ce0*/  SHF.L.U32 R142, R142, 0x10, RZ ;  /* 0x000000108e8e7819 */ /* 0x000fe200000006ff */
[----:B------:R-:W-:Y:S01]  /*3cf0*/  FMUL.FTZ R164, R97, R134 ;  /* 0x0000008661a47220 */ /* 0x000fe20000410000 */
[----:B------:R-:W-:Y:S01]  /*3d00*/  FMUL.FTZ R165, R98, R133 ;  /* 0x0000008562a57220 */ /* 0x000fe20000410000 */
[----:B------:R-:W-:Y:S01]  /*3d10*/  SHF.L.U32 R139, R89, 0x10, RZ ;  /* 0x00000010598b7819 */ /* 0x000fe200000006ff */
[----:B------:R-:W-:Y:S01]  /*3d20*/  FMUL.FTZ R40, R155, R40 ;  /* 0x000000289b287220 */ /* 0x000fe20000410000 */
[----:B------:R-:W-:Y:S01]  /*3d30*/  FMUL.FTZ R160, R99, R136 ;  /* 0x0000008863a07220 */ /* 0x000fe20000410000 */
[----:B------:R-:W-:-:S02]  /*3d40*/  IMAD.U32 R143, R143, 0x10000, RZ ;  /* 0x000100008f8f7824 */ /* 0x000fc400078e00ff */
[----:B------:R-:W-:Y:S01]  /*3d50*/  FMUL.FTZ R175, R141, R164 ;  /* 0x000000a48daf7220 */ /* 0x000fe20000410000 */
[----:B------:R-:W-:Y:S01]  /*3d60*/  FMUL.FTZ R178, R142, R165 ;  /* 0x000000a58eb27220 */ /* 0x000fe20000410000 */
[----:B------:R-:W-:Y:S01]  /*3d70*/  SHF.L.U32 R140, R90, 0x10, RZ ;  /* 0x000000105a8c7819 */ /* 0x000fe200000006ff */
[----:B----4-:R-:W-:Y:S01]  /*3d80*/  FMUL.FTZ R182, R153, R40 ;  /* 0x0000002899b67220 */ /* 0x010fe20000410000 */
[----:B------:R-:W-:Y:S01]  /*3d90*/  SHF.L.U32 R144, R144, 0x10, RZ ;  /* 0x0000001090907819 */ /* 0x000fe200000006ff */
[----:B------:R-:W-:Y:S01]  /*3da0*/  FMUL.FTZ R161, R100, R139 ;  /* 0x0000008b64a17220 */ /* 0x000fe20000410000 */
        /* <DEDUP_REMOVED lines=8> */
[----:B------:R-:W-:Y:S01]  /*3e30*/  SHF.L.U32 R135, R93, 0x10, RZ ;  /* 0x000000105d877819 */ /* 0x000fe200000006ff */
[----:B------:R-:W-:Y:S01]  /*3e40*/  FMUL.FTZ R157, R102, R137 ;  /* 0x00000089669d7220 */ /* 0x000fe20000410000 */
[----:B------:R-:W-:Y:S01]  /*3e50*/  SHF.L.U32 R147, R147, 0x10, RZ ;  /* 0x0000001093937819 */ /* 0x000fe200000006ff */
[----:B------:R-:W-:Y:S01]  /*3e60*/  FMUL.FTZ R152, R103, R138 ;  /* 0x0000008a67987220 */ /* 0x000fe20000410000 */
[----:B------:R-:W-:-:S02]  /*3e70*/  IMAD.U32 R146, R146, 0x10000, RZ ;  /* 0x0001000092927824 */ /* 0x000fc400078e00ff */
[----:B------:R-:W-:Y:S01]  /*3e80*/  FMUL.FTZ R167, R145, R158 ;  /* 0x0000009e91a77220 */ /* 0x000fe20000410000 */
[----:B------:R-:W-:Y:S01]  /*3e90*/  FFMA.FTZ R40, R151, R40, R180 ;  /* 0x0000002897287223 */ /* 0x000fe200000100b4 */
[----:B------:R-:W-:Y:S01]  /*3ea0*/  BSSY B0, `(.L_x_9067) ;  /* 0x0000018000007945 */ /* 0x000fe20003800000 */
[----:B------:R-:W-:Y:S01]  /*3eb0*/  FMUL.FTZ R149, R104, R135 ;  /* 0x0000008768957220 */ /* 0x000fe20000410000 */
[----:B------:R-:W-:Y:S01]  /*3ec0*/  SHF.L.U32 R148, R148, 0x10, RZ ;  /* 0x0000001094947819 */ /* 0x000fe200000006ff */
[----:B------:R-:W-:Y:S01]  /*3ed0*/  FMUL.FTZ R172, R146, R157 ;  /* 0x0000009d92ac7220 */ /* 0x000fe20000410000 */
[----:B------:R-:W-:Y:S01]  /*3ee0*/  FMUL.FTZ R170, R147, R152 ;  /* 0x0000009893aa7220 */ /* 0x000fe20000410000 */
[----:B------:R-:W-:Y:S01]  /*3ef0*/  FFMA.FTZ R174, R154, R40, R167 ;  /* 0x000000289aae7223 */ /* 0x000fe200000100a7 */
[-C--:B---3--:R-:W-:Y:S01]  /*3f00*/  FMUL.FTZ R176, R116, R173.reuse ;  /* 0x000000ad74b07220 */ /* 0x088fe20000410000 */
[-C--:B------:R-:W-:Y:S01]  /*3f10*/  FMUL.FTZ R192, R118, R173.reuse ;  /* 0x000000ad76c07220 */ /* 0x080fe20000410000 */
[----:B------:R-:W-:-:S03]  /*3f20*/  FMUL.FTZ R168, R114, R173 ;  /* 0x000000ad72a87220 */ /* 0x000fc60000410000 */
[----:B-1----:R-:W-:Y:S01]  /*3f30*/  FFMA.FTZ R41, R159, R192, R176 ;  /* 0x000000c09f297223 */ /* 0x002fe200000100b0 */
[-C--:B------:R-:W-:Y:S01]  /*3f40*/  FMUL.FTZ R163, R110, R173.reuse ;  /* 0x000000ad6ea37220 */ /* 0x080fe20000410000 */
[----:B------:R-:W-:Y:S02]  /*3f50*/  FMUL.FTZ R166, R112, R173 ;  /* 0x000000ad70a67220 */ /* 0x000fe40000410000 */
[----:B------:R-:W-:Y:S01]  /*3f60*/  FFMA.FTZ R179, R153, R41, R168 ;  /* 0x0000002999b37223 */ /* 0x000fe200000100a8 */
[----:B------:R-:W-:Y:S06]  /*3f70*/  @P3 BRA `(.L_x_9068) ;  /* 0x0000000000283947 */ /* 0x000fec0003800000 */
[----:B------:R-:W-:Y:S01]  /*3f80*/  ISETP.NE.AND P2, PT, R76, R125, PT ;  /* 0x0000007d4c00720c */ /* 0x000fe20003f45270 */
[----:B------:R-:W-:-:S12]  /*3f90*/  IMAD.MOV.U32 R162, RZ, RZ, 0x3f800000 ;  /* 0x3f800000ffa27424 */ /* 0x000fd800078e00ff */
        /* <DEDUP_REMOVED lines=8> */
.L_x_9068:
[----:B------:R-:W-:Y:S05]  /*4020*/  BSYNC B0 ;  /* 0x0000000000007941 */ /* 0x000fea0003800000 */
.L_x_9067:
[----:B-1----:R-:W-:Y:S01]  /*4030*/  FMUL.FTZ R184, R159, R162 ;  /* 0x000000a29fb87220 */ /* 0x002fe20000410000 */
[C---:B------:R-:W-:Y:S01]  /*4040*/  FFMA.FTZ R40, R155.reuse, R174, R172 ;  /* 0x000000ae9b287223 */ /* 0x040fe200000100ac */
[----:B------:R-:W-:Y:S01]  /*4050*/  FFMA.FTZ R179, R155, R179, R166 ;  /* 0x000000b39bb37223 */ /* 0x000fe200000100a6 */
[----:B------:R-:W-:Y:S01]  /*4060*/  FMUL.FTZ R174, R148, R149 ;  /* 0x0000009594ae7220 */ /* 0x000fe20000410000 */
[C---:B------:R-:W-:Y:S01]  /*4070*/  FMUL.FTZ R184, R153.reuse, R184 ;  /* 0x000000b899b87220 */ /* 0x040fe20000410000 */
[----:B------:R-:W-:Y:S01]  /*4080*/  FFMA.FTZ R40, R153, R40, R170 ;  /* 0x0000002899287223 */ /* 0x000fe200000100aa */
[----:B------:R-:W-:Y:S01]  /*4090*/  FFMA.FTZ R186, R154, R179, R163 ;  /* 0x000000b39aba7223 */ /* 0x000fe200000100a3 */
[----:B------:R-:W-:Y:S01]  /*40a0*/  FMUL.FTZ R182, R159, R182 ;  /* 0x000000b69fb67220 */ /* 0x000fe20000410000 */
[----:B0-----:R-:W-:Y:S01]  /*40b0*/  FMUL.FTZ R41, R155, R184 ;  /* 0x000000b89b297220 */ /* 0x001fe20000410000 */
[----:B------:R-:W-:Y:S01]  /*40c0*/  FFMA.FTZ R179, R159, R40, R174 ;  /* 0x000000289fb37223 */ /* 0x000fe200000100ae */
[-C--:B------:R-:W-:Y:S01]  /*40d0*/  FMUL.FTZ R190, R108, R173.reuse ;  /* 0x000000ad6cbe7220 */ /* 0x080fe20000410000 */
[----:B------:R-:W-:Y:S01]  /*40e0*/  FMUL.FTZ R189, R106, R173 ;  /* 0x000000ad6abd7220 */ /* 0x000fe20000410000 */
[----:B------:R-:W-:Y:S01]  /*40f0*/  FMUL.FTZ R184, R154, R41 ;  /* 0x000000299ab87220 */ /* 0x000fe20000410000 */
[----:B------:R-:W-:Y:S01]  /*4100*/  FMUL.FTZ R188, R0, R173 ;  /* 0x000000ad00bc7220 */ /* 0x000fe20000410000 */
[----:B------:R-:W0:Y:S01]  /*4110*/  SHFL.UP PT, R40, R179, 0x1, RZ ;  /* 0x04200000b3287989 */ /* 0x000e2200000e00ff */
[C---:B------:R-:W-:Y:S01]  /*4120*/  FFMA.FTZ R183, R151.reuse, R186, R190 ;  /* 0x000000ba97b77223 */ /* 0x040fe200000100be */
[----:B------:R-:W-:Y:S01]  /*4130*/  FMUL.FTZ R181, R151, R184 ;  /* 0x000000b897b57220 */ /* 0x000fe20000410000 */
[----:B------:R-:W-:Y:S01]  /*4140*/  ISETP.GE.AND P2, PT, R56, 0x1, PT ;  /* 0x000000013800780c */ /* 0x000fe20003f46270 */
[----:B------:R-:W1:Y:S01]  /*4150*/  SHFL.UP PT, R41, R182, 0x1, RZ ;  /* 0x04200000b6297989 */ /* 0x000e6200000e00ff */
[C---:B------:R-:W-:Y:S01]  /*4160*/  FFMA.FTZ R186, R150.reuse, R183, R189 ;  /* 0x000000b796ba7223 */ /* 0x040fe200000100bd */
[----:B------:R-:W-:Y:S01]  /*4170*/  FMUL.FTZ R184, R150, R181 ;  /* 0x000000b596b87220 */ /* 0x000fe20000410000 */
[----:B------:R-:W-:Y:S01]  /*4180*/  ISETP.NE.AND P5, PT, R169, 0x1f, PT ;  /* 0x0000001fa900780c */ /* 0x000fe20003fa5270 */
[----:B------:R-:W-:Y:S01]  /*4190*/  BSSY B0, `(.L_x_9069) ;  /* 0x0000090000007945 */ /* 0x000fe20003800000 */
[C---:B------:R-:W-:Y:S01]  /*41a0*/  FFMA.FTZ R186, R43.reuse, R186, R188 ;  /* 0x000000ba2bba7223 */ /* 0x040fe200000100bc */
[----:B------:R-:W-:Y:S01]  /*41b0*/  FMUL.FTZ R185, R43, R184 ;  /* 0x000000b82bb97220 */ /* 0x000fe20000410000 */
[----:B------:R-:W-:-:S03]  /*41c0*/  ISETP.NE.AND P6, PT, R50, RZ, PT ;  /* 0x000000ff3200720c */ /* 0x000fc60003fc5270 */
        /* <DEDUP_REMOVED lines=25> */
[----:B------:R-:W-:-:S03]  /*4360*/  ISETP.GE.AND P2, PT, R76, UR24, PT ;  /* 0x000000184c007c0c */ /* 0x000fc6000bf46270 */
[----:B------:R-:W1:Y:S01]  /*4370*/  SHFL.UP PT, R41, R182, 0x8, RZ ;  /* 0x05000000b6297989 */ /* 0x000e6200000e00ff */
[----:B------:R-:W-:Y:S01]  /*4380*/  ISETP.NE.OR P2, PT, R169, RZ, P2 ;  /* 0x000000ffa900720c */ /* 0x000fe20001745670 */
[C---:B--2---:R-:W-:Y:S01]  /*4390*/  @!P5 FFMA.FTZ R186, R185.reuse, R173, R186 ;  /* 0x000000adb9bad223 */ /* 0x044fe200000100ba */
[----:B---3--:R-:W-:Y:S01]  /*43a0*/  @!P5 FMUL.FTZ R185, R185, R184 ;  /* 0x000000b8b9b9d220 */ /* 0x008fe20000410000 */
[----:B------:R-:W-:-:S03]  /*43b0*/  ISETP.GE.AND P5, PT, R56, 0x8, PT ;  /* 0x000000083800780c */ /* 0x000fc60003fa6270 */
[----:B------:R-:W2:Y:S07]  /*43c0*/  SHFL.DOWN PT, R187, R186, 0x8, 0x1f ;  /* 0x09001f00babb7f89 */ /* 0x000eae00000e0000 */
[----:B------:R-:W-:Y:S01]  /*43d0*/  @!P2 LEA R183, R127, R96, 0x3 ;  /* 0x000000607fb7a211 */ /* 0x000fe200078e18ff */
[----:B------:R-:W3:Y:S02]  /*43e0*/  SHFL.DOWN PT, R184, R185, 0x8, 0x1f ;  /* 0x09001f00b9b87f89 */ /* 0x000ee400000e0000 */
[C---:B0-----:R-:W-:Y:S01]  /*43f0*/  @P5 FFMA.FTZ R179, R182.reuse, R40, R179 ;  /* 0x00000028b6b35223 */ /* 0x041fe200000100b3 */
[----:B-1----:R-:W-:Y:S01]  /*4400*/  @P5 FMUL.FTZ R182, R182, R41 ;  /* 0x00000029b6b65220 */ /* 0x002fe20000410000 */
[----:B------:R-:W-:Y:S01]  /*4410*/  ISETP.GE.U32.AND P5, PT, R169, 0x18, PT ;  /* 0x00000018a900780c */ /* 0x000fe20003fa6070 */
[----:B------:R-:W-:Y:S01]  /*4420*/  IMAD.MOV.U32 R40, RZ, RZ, 0x3f800000 ;  /* 0x3f800000ff287424 */ /* 0x000fe200078e00ff */
[----:B------:R-:W-:Y:S01]  /*4430*/  MOV R41, RZ ;  /* 0x000000ff00297202 */ /* 0x000fe20000000f00 */
[----:B------:R-:W0:Y:S04]  /*4440*/  SHFL.UP PT, R181, R179, 0x10, RZ ;  /* 0x06000000b3b57989 */ /* 0x000e2800000e00ff */
[----:B------:R-:W1:Y:S04]  /*4450*/  SHFL.UP PT, R173, R182, 0x10, RZ ;  /* 0x06000000b6ad7989 */ /* 0x000e6800000e00ff */
[----:B------:R-:W-:Y:S01]  /*4460*/  @!P2 LDS.64 R40, [R183+0x10f8] ;  /* 0x0010f800b728a984 */ /* 0x000fe20000000a00 */
[----:B------:R-:W-:Y:S01]  /*4470*/  ISETP.GE.AND P2, PT, R56, 0x10, PT ;  /* 0x000000103800780c */ /* 0x000fe20003f46270 */
[C---:B--2---:R-:W-:Y:S01]  /*4480*/  @!P5 FFMA.FTZ R186, R185.reuse, R187, R186 ;  /* 0x000000bbb9bad223 */ /* 0x044fe200000100ba */
[----:B---3--:R-:W-:-:S04]  /*4490*/  @!P5 FMUL.FTZ R185, R185, R184 ;  /* 0x000000b8b9b9d220 */ /* 0x008fc80000410000 */
[----:B------:R-:W2:Y:S04]  /*44a0*/  SHFL.DOWN PT, R187, R186, 0x10, 0x1f ;  /* 0x0a001f00babb7f89 */ /* 0x000ea800000e0000 */
[----:B------:R-:W3:Y:S03]  /*44b0*/  SHFL.DOWN PT, R184, R185, 0x10, 0x1f ;  /* 0x0a001f00b9b87f89 */ /* 0x000ee600000e0000 */
[C---:B0-----:R-:W-:Y:S01]  /*44c0*/  @P2 FFMA.FTZ R179, R182.reuse, R181, R179 ;  /* 0x000000b5b6b32223 */ /* 0x041fe200000100b3 */
[----:B-1----:R-:W-:Y:S01]  /*44d0*/  @P2 FMUL.FTZ R182, R182, R173 ;  /* 0x000000adb6b62220 */ /* 0x002fe20000410000 */
[----:B------:R-:W-:Y:S01]  /*44e0*/  ISETP.GE.U32.AND P2, PT, R169, 0x10, PT ;  /* 0x00000010a900780c */ /* 0x000fe20003f46070 */
[----:B-----5:R-:W-:Y:S04]  /*44f0*/  SHFL.IDX PT, R173, R156, RZ, 0x1f ;  /* 0x00001fff9cad7589 */ /* 0x020fe800000e0000 */
[----:B------:R-:W-:Y:S04]  /*4500*/  SHFL.UP PT, R179, R179, 0x1, RZ ;  /* 0x04200000b3b37989 */ /* 0x000fe800000e00ff */
[----:B------:R-:W0:Y:S04]  /*4510*/  SHFL.UP PT, R182, R182, 0x1, RZ ;  /* 0x04200000b6b67989 */ /* 0x000e2800000e00ff */
[C---:B--2---:R-:W-:Y:S01]  /*4520*/  @!P2 FFMA.FTZ R186, R185.reuse, R187, R186 ;  /* 0x000000bbb9baa223 */ /* 0x044fe200000100ba */
[----:B---3--:R-:W-:-:S04]  /*4530*/  @!P2 FMUL.FTZ R185, R185, R184 ;  /* 0x000000b8b9b9a220 */ /* 0x008fc80000410000 */
[----:B------:R-:W-:Y:S04]  /*4540*/  SHFL.DOWN PT, R183, R186, 0x1, 0x1f ;  /* 0x08201f00bab77f89 */ /* 0x000fe800000e0000 */
[----:B------:R-:W-:Y:S04]  /*4550*/  SHFL.IDX PT, R181, R41, RZ, 0x1f ;  /* 0x00001fff29b57589 */ /* 0x000fe800000e0000 */
[----:B------:R-:W1:Y:S01]  /*4560*/  SHFL.DOWN PT, R184, R185, 0x1, 0x1f ;  /* 0x08201f00b9b87f89 */ /* 0x000e6200000e0000 */
[----:B0-----:R-:W-:-:S04]  /*4570*/  @P4 FFMA.FTZ R173, R182, R173, R179 ;  /* 0x000000adb6ad4223 */ /* 0x001fc800000100b3 */
[----:B------:R-:W-:Y:S02]  /*4580*/  FFMA.FTZ R194, R2, R173, R175 ;  /* 0x000000ad02c27223 */ /* 0x000fe400000100af */
[----:B------:R-:W0:Y:S02]  /*4590*/  SHFL.IDX PT, R173, R185, RZ, 0x1f ;  /* 0x00001fffb9ad7589 */ /* 0x000e2400000e0000 */
[----:B------:R-:W-:Y:S01]  /*45a0*/  FFMA.FTZ R2, R141, -R164, R194 ;  /* 0x800000a48d027223 */ /* 0x000fe200000100c2 */
[-C--:B------:R-:W-:Y:S01]  /*45b0*/  FFMA.FTZ R175, R0, R194.reuse, RZ ;  /* 0x000000c200af7223 */ /* 0x080fe200000100ff */
[----:B-1----:R-:W-:Y:S01]  /*45c0*/  @P3 FFMA.FTZ R181, R184, R181, R183 ;  /* 0x000000b5b8b53223 */ /* 0x002fe200000100b7 */
[----:B------:R-:W-:Y:S01]  /*45d0*/  FFMA.FTZ R183, R43, R194, R178 ;  /* 0x000000c22bb77223 */ /* 0x000fe200000100b2 */
[----:B------:R-:W1:Y:S02]  /*45e0*/  SHFL.IDX PT, R184, R186, RZ, 0x1f ;  /* 0x00001fffbab87589 */ /* 0x000e6400000e0000 */
        /* <DEDUP_REMOVED lines=11> */
[----:B------:R-:W-:Y:S01]  /*46a0*/  FFMA.FTZ R175, R110, R177, R175 ;  /* 0x000000b16eaf7223 */ /* 0x000fe200000100af */
[C---:B------:R-:W-:Y:S01]  /*46b0*/  FFMA.FTZ R166, R155.reuse, R165, R166 ;  /* 0x000000a59ba67223 */ /* 0x040fe200000100a6 */
[----:B------:R-:W-:Y:S01]  /*46c0*/  FFMA.FTZ R177, R155, R167, R172 ;  /* 0x000000a79bb17223 */ /* 0x000fe200000100ac */
[----:B------:R-:W-:Y:S01]  /*46d0*/  FFMA.FTZ R155, R145, -R158, R167 ;  /* 0x8000009e919b7223 */ /* 0x000fe200000100a7 */
[----:B0-----:R-:W-:Y:S01]  /*46e0*/  FMUL.FTZ R40, R173, R40 ;  /* 0x00000028ad287220 */ /* 0x001fe20000410000 */
[----:B------:R-:W-:Y:S01]  /*46f0*/  FFMA.FTZ R163, R154, R166, R163 ;  /* 0x000000a69aa37223 */ /* 0x000fe200000100a3 */
[----:B------:R-:W-:Y:S01]  /*4700*/  FFMA.FTZ R170, R153, R177, R170 ;  /* 0x000000b199aa7223 */ /* 0x000fe200000100aa */
[----:B------:R-:W-:Y:S01]  /*4710*/  FFMA.FTZ R175, R112, R167, R175 ;  /* 0x000000a770af7223 */ /* 0x000fe200000100af */
[----:B------:R-:W-:Y:S01]  /*4720*/  FFMA.FTZ R160, R143, -R160, R178 ;  /* 0x800000a08fa07223 */ /* 0x000fe200000100b2 */
[----:B------:R-:W-:Y:S01]  /*4730*/  FFMA.FTZ R158, R151, R163, R190 ;  /* 0x000000a3979e7223 */ /* 0x000fe200000100be */
[----:B------:R-:W-:Y:S01]  /*4740*/  FFMA.FTZ R181, R159, R170, R174 ;  /* 0x000000aa9fb57223 */ /* 0x000fe200000100ae */
[----:B-1----:R-:W-:Y:S01]  /*4750*/  FFMA.FTZ R41, R173, R41, R184 ;  /* 0x00000029ad297223 */ /* 0x002fe200000100b8 */
[----:B------:R-:W-:Y:S01]  /*4760*/  FMUL.FTZ R174, R104, R162 ;  /* 0x000000a268ae7220 */ /* 0x000fe20000410000 */
[-C--:B------:R-:W-:Y:S01]  /*4770*/  FFMA.FTZ R150, R150, R158.reuse, R189 ;  /* 0x0000009e96967223 */ /* 0x080fe200000100bd */
[----:B------:R-:W-:Y:S01]  /*4780*/  FFMA.FTZ R175, R114, R177, R175 ;  /* 0x000000b172af7223 */ /* 0x000fe200000100af */
[----:B------:R-:W-:Y:S01]  /*4790*/  FMUL.FTZ R153, R99, R158 ;  /* 0x0000009e63997220 */ /* 0x000fe20000410000 */
[----:B------:R0:W-:Y:S01]  /*47a0*/  @!P6 STS.64 [R176+0x10f8], R40 ;  /* 0x0010f828b000e388 */ /* 0x0001e20000000a00 */
[-C--:B------:R-:W-:Y:S01]  /*47b0*/  FFMA.FTZ R154, R43, R150.reuse, R188 ;  /* 0x000000962b9a7223 */ /* 0x080fe200000100bc */
[----:B------:R-:W-:Y:S01]  /*47c0*/  FMUL.FTZ R168, R98, R150 ;  /* 0x0000009662a87220 */ /* 0x000fe20000410000 */
[----:B------:R-:W-:Y:S01]  /*47d0*/  FMUL.FTZ R167, R135, R174 ;  /* 0x000000ae87a77220 */ /* 0x000fe20000410000 */
[----:B------:R-:W-:Y:S01]  /*47e0*/  FFMA.FTZ R157, R146, -R157, R177 ;  /* 0x8000009d929d7223 */ /* 0x000fe200000100b1 */
[----:B------:R-:W-:Y:S01]  /*47f0*/  FMUL.FTZ R43, R97, R154 ;  /* 0x0000009a612b7220 */ /* 0x000fe20000410000 */
[----:B------:R-:W-:Y:S01]  /*4800*/  FFMA.FTZ R152, R147, -R152, R170 ;  /* 0x8000009893987223 */ /* 0x000fe200000100aa */
[----:B------:R-:W-:Y:S01]  /*4810*/  FFMA.FTZ R175, R116, R170, R175 ;  /* 0x000000aa74af7223 */ /* 0x000fe200000100af */
[----:B------:R-:W-:Y:S01]  /*4820*/  FMUL.FTZ R177, R103, R164 ;  /* 0x000000a467b17220 */ /* 0x000fe20000410000 */
[----:B------:R-:W-:Y:S01]  /*4830*/  FFMA.FTZ R151, R2, R43, RZ ;  /* 0x0000002b02977223 */ /* 0x000fe200000100ff */
[----:B------:R-:W-:Y:S01]  /*4840*/  FMUL.FTZ R172, R102, R165 ;  /* 0x000000a566ac7220 */ /* 0x000fe20000410000 */
[----:B------:R-:W-:Y:S01]  /*4850*/  FMUL.FTZ R159, R101, R166 ;  /* 0x000000a6659f7220 */ /* 0x000fe20000410000 */
[----:B0-----:R-:W-:Y:S01]  /*4860*/  IADD3 R176, -R4, UR7, -R50 ;  /* 0x0000000704b07c10 */ /* 0x001fe2000fffe932 */
[----:B------:R-:W-:Y:S01]  /*4870*/  FFMA.FTZ R151, R156, R168, R151 ;  /* 0x000000a89c977223 */ /* 0x000fe20000010097 */
[----:B------:R-:W-:Y:S01]  /*4880*/  FMUL.FTZ R170, R100, R163 ;  /* 0x000000a364aa7220 */ /* 0x000fe20000410000 */
[----:B------:R0:W-:Y:S01]  /*4890*/  STS [R58+0x1c], R167 ;  /* 0x00001ca73a007388 */ /* 0x0001e20000000800 */
[----:B------:R-:W-:Y:S01]  /*48a0*/  ISETP.GE.AND P2, PT, R176, 0x1, PT ;  /* 0x00000001b000780c */ /* 0x000fe20003f46270 */
        /* <DEDUP_REMOVED lines=8> */
[-C--:B0-----:R-:W-:Y:S01]  /*4930*/  FMUL.FTZ R167, R140, R159.reuse ;  /* 0x0000009f8ca77220 */ /* 0x081fe20000410000 */
[----:B------:R0:W-:Y:S02]  /*4940*/  STS [R58+0x18], R179 ;  /* 0x000018b33a007388 */ /* 0x0001e40000000800 */
[----:B------:R-:W-:-:S02]  /*4950*/  FFMA.FTZ R40, R155, R159, R40 ;  /* 0x0000009f9b287223 */ /* 0x000fc40000010028 */
[----:B------:R0:W-:Y:S02]  /*4960*/  STS [R58+0x14], R173 ;  /* 0x000014ad3a007388 */ /* 0x0001e40000000800 */
[----:B------:R-:W-:Y:S02]  /*4970*/  FFMA.FTZ R159, R157, R172, R40 ;  /* 0x000000ac9d9f7223 */ /* 0x000fe40000010028 */
[----:B------:R0:W-:Y:S04]  /*4980*/  STS [R58+0x10], R167 ;  /* 0x000010a73a007388 */ /* 0x0001e80000000800 */
[----:B------:R0:W-:Y:S04]  /*4990*/  STS [R58+0xc], R151 ;  /* 0x00000c973a007388 */ /* 0x0001e80000000800 */
[----:B------:R0:W-:Y:S04]  /*49a0*/  STS [R58+0x8], R153 ;  /* 0x000008993a007388 */ /* 0x0001e80000000800 */
[----:B------:R0:W-:Y:S04]  /*49b0*/  STS [R58+0x4], R41 ;  /* 0x000004293a007388 */ /* 0x0001e80000000800 */
[----:B------:R0:W-:Y:S01]  /*49c0*/  STS [R58], R43 ;  /* 0x0000002b3a007388 */ /* 0x0001e20000000800 */
[----:B------:R-:W-:Y:S06]  /*49d0*/  BAR.SYNC.DEFER_BLOCKING 0x0 ;  /* 0x0000000000007b1d */ /* 0x000fec0000010000 */
[----:B------:R-:W-:Y:S05]  /*49e0*/  @!P2 BRA `(.L_x_9070) ;  /* 0x000000000028a947 */ /* 0x000fea0003800000 */
[----:B0-----:R-:W-:Y:S01]  /*49f0*/  LEA.HI.SX32 R41, R50, R50, 0x1b ;  /* 0x0000003232297211 */ /* 0x001fe200078fdaff */
[----:B------:R-:W-:-:S04]  /*4a00*/  IMAD R42, R42, UR20, RZ ;  /* 0x000000142a2a7c24 */ /* 0x000fc8000f8e02ff */
        /* <DEDUP_REMOVED lines=8> */
.L_x_9070:
[----:B------:R-:W-:Y:S05]  /*4a90*/  BSYNC B0 ;  /* 0x0000000000007941 */ /* 0x000fea0003800000 */
.L_x_9069:
        /* <DEDUP_REMOVED lines=14> */
[----:B------:R-:W-:-:S05]  /*4b80*/  IMAD.WIDE.U32 R40, R22, UR23, R36 ;  /* 0x0000001716287c25 */ /* 0x000fca000f8e0024 */
[----:B------:R-:W-:-:S05]  /*4b90*/  IADD3 R41, R41, R159, RZ ;  /* 0x0000009f29297210 */ /* 0x000fca0007ffe0ff */
[----:B-1----:R0:W-:Y:S02]  /*4ba0*/  REDG.E.ADD.F32.FTZ.RN.STRONG.GPU desc[UR12][R40.64], R43 ;  /* 0x0000002b280079a6 */ /* 0x0021e4000c10f38c */
.L_x_9072:
[----:B------:R-:W-:Y:S05]  /*4bb0*/  BSYNC B0 ;  /* 0x0000000000007941 */ /* 0x000fea0003800000 */
.L_x_9071:
[----:B01----:R0:W1:Y:S01]  /*4bc0*/  LDS R43, [R62+0x320] ;  /* 0x000320003e2b7984 */ /* 0x0030620000000800 */
[----:B------:R-:W-:Y:S04]  /*4bd0*/  BSSY B0, `(.L_x_9073) ;  /* 0x0000005000007945 */ /* 0x000fe80003800000 */
[----:B------:R-:W-:Y:S05]  /*4be0*/  @!P3 BRA `(.L_x_9074) ;  /* 0x00000000000cb947 */ /* 0x000fea0003800000 */
[----:B------:R-:W-:-:S04]  /*4bf0*/  IMAD.WIDE.U32 R40, R22, UR23, R34 ;  /* 0x0000001716287c25 */ /* 0x000fc8000f8e0022 */
[----:B------:R-:W-:-:S05]  /*4c00*/  IMAD.IADD R41, R159, 0x1, R41 ;  /* 0x000000019f297824 */ /* 0x000fca00078e0229 */
[----:B-1----:R2:W-:Y:S02]  /*4c10*/  REDG.E.ADD.F32.FTZ.RN.STRONG.GPU desc[UR12][R40.64], R43 ;  /* 0x0000002b280079a6 */ /* 0x0025e4000c10f38c */
.L_x_9074:
[----:B------:R-:W-:Y:S05]  /*4c20*/  BSYNC B0 ;  /* 0x0000000000007941 */ /* 0x000fea0003800000 */
.L_x_9073:
        /* <DEDUP_REMOVED lines=11> */
.L_x_9076:
[----:B------:R-:W-:Y:S05]  /*4ce0*/  BSYNC B0 ;  /* 0x0000000000007941 */ /* 0x000fea0003800000 */
.L_x_9075:
[----:B--23--:R2:W3:Y:S01]  /*4cf0*/  LDS R43, [R65+0x420] ;  /* 0x00042000412b7984 */ /* 0x00c4e20000000800 */
[----:B------:R-:W-:Y:S04]  /*4d00*/  BSSY B0, `(.L_x_9077) ;  /* 0x0000005000007945 */ /* 0x000fe80003800000 */
[----:B------:R-:W-:Y:S05]  /*4d10*/  @!P2 BRA `(.L_x_9078) ;  /* 0x00000000000ca947 */ /* 0x000fea0003800000 */
[----:B------:R-:W-:-:S05]  /*4d20*/  IMAD.WIDE.U32 R40, R22, UR23, R30 ;  /* 0x0000001716287c25 */ /* 0x000fca000f8e001e */
[----:B------:R-:W-:-:S05]  /*4d30*/  IADD3 R41, R159, R41, RZ ;  /* 0x000000299f297210 */ /* 0x000fca0007ffe0ff */
[----:B---3--:R4:W-:Y:S02]  /*4d40*/  REDG.E.ADD.F32.FTZ.RN.STRONG.GPU desc[UR12][R40.64], R43 ;  /* 0x0000002b280079a6 */ /* 0x0089e4000c10f38c */
.L_x_9078:
[----:B------:R-:W-:Y:S05]  /*4d50*/  BSYNC B0 ;  /* 0x0000000000007941 */ /* 0x000fea0003800000 */
.L_x_9077:
[----:B---34-:R3:W4:Y:S01]  /*4d60*/  LDS R43, [R66+0x4a0] ;  /* 0x0004a000422b7984 */ /* 0x0187220000000800 */
[----:B------:R-:W-:Y:S04]  /*4d70*/  BSSY B0, `(.L_x_9079) ;  /* 0x0000005000007945 */ /* 0x000fe80003800000 */
[----:B------:R-:W-:Y:S05]  /*4d80*/  @!P3 BRA `(.L_x_9080) ;  /* 0x00000000000cb947 */ /* 0x000fea0003800000 */
[----:B------:R-:W-:-:S04]  /*4d90*/  IMAD.WIDE.U32 R40, R22, UR23, R28 ;  /* 0x0000001716287c25 */ /* 0x000fc8000f8e001c */
[----:B------:R-:W-:-:S05]  /*4da0*/  IMAD.IADD R41, R159, 0x1, R41 ;  /* 0x000000019f297824 */ /* 0x000fca00078e0229 */
[----:B----4-:R4:W-:Y:S02]  /*4db0*/  REDG.E.ADD.F32.FTZ.RN.STRONG.GPU desc[UR12][R40.64], R43 ;  /* 0x0000002b280079a6 */ /* 0x0109e4000c10f38c */
.L_x_9080:
[----:B------:R-:W-:Y:S05]  /*4dc0*/  BSYNC B0 ;  /* 0x0000000000007941 */ /* 0x000fea0003800000 */
.L_x_9079:
[----:B----4-:R4:W0:Y:S01]  /*4dd0*/  LDS R43, [R67+0x520] ;  /* 0x00052000432b7984 */ /* 0x0108220000000800 */
[----:B------:R-:W-:Y:S04]  /*4de0*/  BSSY B0, `(.L_x_9081) ;  /* 0x0000005000007945 */ /* 0x000fe80003800000 */
[----:B------:R-:W-:Y:S05]  /*4df0*/  @!P4 BRA `(.L_x_9082) ;  /* 0x00000000000cc947 */ /* 0x000fea0003800000 */
[----:B------:R-:W-:-:S05]  /*4e00*/  IMAD.WIDE.U32 R40, R22, UR23, R26 ;  /* 0x0000001716287c25 */ /* 0x000fca000f8e001a */
[----:B------:R-:W-:-:S05]  /*4e10*/  IADD3 R41, R159, R41, RZ ;  /* 0x000000299f297210 */ /* 0x000fca0007ffe0ff */
[----:B0-----:R0:W-:Y:S02]  /*4e20*/  REDG.E.ADD.F32.FTZ.RN.STRONG.GPU desc[UR12][R40.64], R43 ;  /* 0x0000002b280079a6 */ /* 0x0011e4000c10f38c */
.L_x_9082:
[----:B------:R-:W-:Y:S05]  /*4e30*/  BSYNC B0 ;  /* 0x0000000000007941 */ /* 0x000fea0003800000 */
.L_x_9081:
[----:B0-----:R0:W0:Y:S01]  /*4e40*/  LDS R43, [R68+0x5a0] ;  /* 0x0005a000442b7984 */ /* 0x0010220000000800 */
[----:B------:R-:W-:Y:S01]  /*4e50*/  BSSY B0, `(.L_x_9083) ;  /* 0x0000005000007945 */ /* 0x000fe20003800000 */
[----:B------:R-:W-:-:S03]  /*4e60*/  IMAD.WIDE.U32 R40, R22, UR23, R24 ;  /* 0x0000001716287c25 */ /* 0x000fc6000f8e0018 */
[----:B------:R-:W-:Y:S05]  /*4e70*/  @!P5 BRA `(.L_x_9084) ;  /* 0x000000000008d947 */ /* 0x000fea0003800000 */
[----:B------:R-:W-:-:S05]  /*4e80*/  IADD3 R41, R159, R41, RZ ;  /* 0x000000299f297210 */ /* 0x000fca0007ffe0ff */
[----:B0-----:R0:W-:Y:S02]  /*4e90*/  REDG.E.ADD.F32.FTZ.RN.STRONG.GPU desc[UR12][R40.64], R43 ;  /* 0x0000002b280079a6 */ /* 0x0011e4000c10f38c */
.L_x_9084:
[----:B------:R-:W-:Y:S05]  /*4ea0*/  BSYNC B0 ;  /* 0x0000000000007941 */ /* 0x000fea0003800000 */
.L_x_9083:
[----:B0-----:R-:W0:Y:S01]  /*4eb0*/  SHFL.DOWN PT, R40, R153, 0x1, 0x1f ;  /* 0x08201f0099287f89 */ /* 0x001e2200000e0000 */
[C---:B------:R-:W-:Y:S01]  /*4ec0*/  ISETP.GT.AND P2, PT, R56.reuse, 0x1e, PT ;  /* 0x0000001e3800780c */ /* 0x040fe20003f44270 */
[-C--:B------:R-:W-:Y:S01]  /*4ed0*/  FMUL.FTZ R145, R145, R166.reuse ;  /* 0x000000a691917220 */ /* 0x080fe20000410000 */
[----:B------:R-:W-:Y:S01]  /*4ee0*/  ISETP.NE.AND P3, PT, R56, RZ, PT ;  /* 0x000000ff3800720c */ /* 0x000fe20003f65270 */
[----:B------:R-:W5:Y:S01]  /*4ef0*/  SHFL.DOWN PT, R42, R151, 0x1, 0x1f ;  /* 0x08201f00972a7f89 */ /* 0x000f6200000e0000 */
[C---:B------:R-:W-:Y:S01]  /*4f00*/  FMUL.FTZ R166, R131.reuse, R166 ;  /* 0x000000a683a67220 */ /* 0x040fe20000410000 */
[-C--:B------:R-:W-:Y:S01]  /*4f10*/  FMUL.FTZ R41, R131, R164.reuse ;  /* 0x000000a483297220 */ /* 0x080fe20000410000 */
[----:B------:R-:W-:Y:S01]  /*4f20*/  FMUL.FTZ R147, R147, R164 ;  /* 0x000000a493937220 */ /* 0x000fe20000410000 */
        /* <DEDUP_REMOVED lines=8> */
[----:B------:R-:W1:Y:S01]  /*4fb0*/  @!P3 S2R R159, SR_CgaCtaId ;  /* 0x00000000009fb919 */ /* 0x000e620000008800 */
[-C--:B------:R-:W-:Y:S01]  /*4fc0*/  FFMA.FTZ R122, R99, R143.reuse, R122 ;  /* 0x0000008f637a7223 */ /* 0x080fe2000001007a */
[----:B------:R-:W-:Y:S01]  /*4fd0*/  ISETP.NE.AND P4, PT, R50, RZ, PT ;  /* 0x000000ff3200720c */ /* 0x000fe20003f85270 */
[-C--:B------:R-:W-:Y:S01]  /*4fe0*/  FMUL.FTZ R148, R148, R162.reuse ;  /* 0x000000a294947220 */ /* 0x080fe20000410000 */
        /* <DEDUP_REMOVED lines=8> */
[----:B-----5:R-:W-:Y:S01]  /*5070*/  @!P2 FADD.FTZ R151, R151, R42 ;  /* 0x0000002a9797a221 */ /* 0x020fe20000010000 */
[----:B------:R-:W0:Y:S01]  /*5080*/  SHFL.DOWN PT, R40, R153, 0x2, 0x1f ;  /* 0x08401f0099287f89 */ /* 0x000e2200000e0000 */
[----:B------:R-:W-:Y:S01]  /*5090*/  ISETP.GT.AND P2, PT, R56, 0x1d, PT ;  /* 0x0000001d3800780c */ /* 0x000fe20003f44270 */
[----:B------:R-:W-:Y:S01]  /*50a0*/  FMUL.FTZ R156, R156, R43 ;  /* 0x0000002b9c9c7220 */ /* 0x000fe20000410000 */
[-C--:B------:R-:W-:Y:S01]  /*50b0*/  FFMA.FTZ R155, R140, R145.reuse, R155 ;  /* 0x000000918c9b7223 */ /* 0x080fe2000001009b */
[----:B------:R-:W5:Y:S01]  /*50c0*/  SHFL.DOWN PT, R42, R151, 0x2, 0x1f ;  /* 0x08401f00972a7f89 */ /* 0x000f6200000e0000 */
        /* <DEDUP_REMOVED lines=30> */
[C---:B------:R-:W-:Y:S01]  /*52b0*/  FMUL.FTZ R40, R131.reuse, R163 ;  /* 0x000000a383287220 */ /* 0x040fe20000410000 */
[----:B------:R-:W5:Y:S01]  /*52c0*/  SHFL.DOWN PT, R168, R151, 0x10, 0x1f ;  /* 0x0a001f0097a87f89 */ /* 0x000f6200000e0000 */
[----:B------:R-:W-:Y:S01]  /*52d0*/  FMUL.FTZ R131, R131, R154 ;  /* 0x0000009a83837220 */ /* 0x000fe20000410000 */
[----:B------:R-:W-:Y:S01]  /*52e0*/  FFMA.FTZ R42, R137, R146, R42 ;  /* 0x00000092892a7223 */ /* 0x000fe2000001002a */
[----:B------:R-:W-:Y:S02]  /*52f0*/  FMUL.FTZ R40, R161, R40 ;  /* 0x00000028a1287220 */ /* 0x000fe40000410000 */
[----:B------:R-:W-:Y:S01]  /*5300*/  FMUL.FTZ R131, R2, R131 ;  /* 0x0000008302837220 */ /* 0x000fe20000410000 */
[----:B------:R-:W-:Y:S01]  /*5310*/  FADD.FTZ R115, R42, R115 ;  /* 0x000000732a737221 */ /* 0x000fe20000010000 */
[----:B------:R-:W-:Y:S01]  /*5320*/  FFMA.FTZ R144, R139, R144, R40 ;  /* 0x000000908b907223 */ /* 0x000fe20000010028 */
[----:B------:R-:W-:Y:S01]  /*5330*/  @!P3 MOV R40, 0x400 ;  /* 0x000004000028b802 */ /* 0x000fe20000000f00 */
[----:B------:R-:W-:-:S02]  /*5340*/  FFMA.FTZ R134, R134, R141, R131 ;  /* 0x0000008d86867223 */ /* 0x000fc40000010083 */
[----:B------:R-:W-:Y:S01]  /*5350*/  FADD.FTZ R117, R144, R117 ;  /* 0x0000007590757221 */ /* 0x000fe20000010000 */
[----:B-1----:R-:W-:Y:S01]  /*5360*/  @!P3 LEA R96, R159, R40, 0x18 ;  /* 0x000000289f60b211 */ /* 0x002fe200078ec0ff */
[----:B------:R-:W-:Y:S01]  /*5370*/  FADD.FTZ R121, R134, R121 ;  /* 0x0000007986797221 */ /* 0x000fe20000010000 */
[----:B0-----:R-:W-:Y:S01]  /*5380*/  @!P2 FADD.FTZ R153, R153, R166 ;  /* 0x000000a69999a221 */ /* 0x001fe20000010000 */
[----:B-----5:R-:W-:-:S04]  /*5390*/  @!P2 FADD.FTZ R151, R151, R168 ;  /* 0x000000a89797a221 */ /* 0x020fc80000010000 */
[----:B------:R-:W-:Y:S01]  /*53a0*/  MOV R40, R153 ;  /* 0x0000009900287202 */ /* 0x000fe20000000f00 */
[----:B------:R-:W-:-:S05]  /*53b0*/  IMAD.MOV.U32 R41, RZ, RZ, R151 ;  /* 0x000000ffff297224 */ /* 0x000fca00078e0097 */
        /* <DEDUP_REMOVED lines=11> */
.L_x_9086:
[----:B------:R-:W-:Y:S05]  /*5470*/  BSYNC B0 ;  /* 0x0000000000007941 */ /* 0x000fea0003800000 */
.L_x_9085:
[----:B------:R-:W-:Y:S01]  /*5480*/  VIADD R127, R127, 0x1 ;  /* 0x000000017f7f7836 */ /* 0x000fe20000000000 */
[----:B------:R-:W-:-:S04]  /*5490*/  UIADD3 UR5, UP0, UR5, 0x1, URZ ;  /* 0x0000000105057890 */ /* 0x000fc8000ff1e03f */
[----:B------:R-:W-:Y:S01]  /*54a0*/  ISETP.GE.AND P2, PT, R127, UR25, PT ;  /* 0x000000197f007c0c */ /* 0x000fe2000bf46270 */
[----:B------:R-:W-:-:S12]  /*54b0*/  UIADD3.X UR6, URZ, UR6, URZ, UP0, !UPT ;  /* 0x000000063f067290 */ /* 0x000fd800087fe43f */
[----:B------:R-:W-:Y:S05]  /*54c0*/  @!P2 BRA `(.L_x_9087) ;  /* 0xffffffe00058a947 */ /* 0x000fea000383ffff */
.L_x_9066:
        /* <DEDUP_REMOVED lines=26> */
[C---:B0-----:R-:W-:Y:S02]  /*5670*/  IMAD R2, R18.reuse, UR15, RZ ;  /* 0x0000000f12027c24 */ /* 0x041fe4000f8e02ff */
[----:B-----5:R-:W-:Y:S01]  /*5680*/  IMAD.WIDE.U32 R4, R18, UR14, RZ ;  /* 0x0000000e12047c25 */ /* 0x020fe2000f8e00ff */
        /* <DEDUP_REMOVED lines=27> */
.L_x_9089:
[----:B------:R-:W-:Y:S05]  /*5840*/  BSYNC B0 ;  /* 0x0000000000007941 */ /* 0x000fea0003800000 */
.L_x_9088:
[----:B------:R-:W-:Y:S01]  /*5850*/  IMAD.MOV.U32 R5, RZ, RZ, R37 ;  /* 0x000000ffff057224 */ /* 0x000fe200078e0025 */
[----:B------:R-:W-:Y:S01]  /*5860*/  ULDC.64 UR8, c[0x0][0x390] ;  /* 0x0000e40000087ab9 */ /* 0x000fe20000000a00 */
[----:B------:R-:W-:Y:S01]  /*5870*/  ULDC.64 UR6, c[0x0][0x3e0] ;  /* 0x0000f80000067ab9 */ /* 0x000fe20000000a00 */
[----:B------:R-:W-:Y:S01]  /*5880*/  IMAD R2, R44, UR8, RZ ;  /* 0x000000082c027c24 */ /* 0x000fe2000f8e02ff */
[----:B------:R-:W-:Y:S01]  /*5890*/  LEA R17, P0, R6, UR6, 0x1 ;  /* 0x0000000606117c11 */ /* 0x000fe2000f8008ff */
[----:B------:R-:W-:Y:S01]  /*58a0*/  IMAD.WIDE.U32 R4, R3, UR8, R4 ;  /* 0x0000000803047c25 */ /* 0x000fe2000f8e0004 */
[----:B------:R-:W-:-:S03]  /*58b0*/  ISETP.GE.AND P5, PT, R70, R0, PT ;  /* 0x000000004600720c */ /* 0x000fc60003fa6270 */
[----:B------:R-:W-:Y:S01]  /*58c0*/  FADD.FTZ R48, R121, R48 ;  /* 0x0000003079307221 */ /* 0x000fe20000010000 */
[----:B------:R-:W-:Y:S01]  /*58d0*/  LEA.HI.X R16, R6, UR7, R7, 0x1, P0 ;  /* 0x0000000706107c11 */ /* 0x000fe200080f0c07 */
[----:B0-----:R-:W-:Y:S01]  /*58e0*/  IMAD R18, R3, UR9, R2 ;  /* 0x0000000903127c24 */ /* 0x001fe2000f8e0202 */
        /* <DEDUP_REMOVED lines=46> */
[----:B-----5:R-:W-:-:S03]  /*5bd0*/  IADD3 R18, P1, R6, -0xe0, RZ ;  /* 0xffffff2006127810 */ /* 0x020fc60007f3e0ff */
[----:B------:R-:W-:Y:S01]  /*5be0*/  LDS.U16 R79, [R79+0x40] ;  /* 0x000040004f4f7984 */ /* 0x000fe20000000400 */
[----:B------:R-:W-:-:S03]  /*5bf0*/  IADD3.X R27, R7, -0x1, RZ, P1, !PT ;  /* 0xffffffff071b7810 */ /* 0x000fc60000ffe4ff */
        /* <DEDUP_REMOVED lines=26> */
.L_x_9091:
[----:B------:R-:W-:Y:S05]  /*5da0*/  BSYNC B0 ;  /* 0x0000000000007941 */ /* 0x000fea0003800000 */
.L_x_9090:
        /* <DEDUP_REMOVED lines=13> */
[----:B------:R-:W-:Y:S02]  /*5e80*/  LEA R4, P2, R15, R2, 0x1 ;  /* 0x000000020f047211 */ /* 0x000fe400078408ff */
[----:B------:R-:W-:Y:S02]  /*5e90*/  ISETP.GE.AND P4, PT, R73, R0, PT ;  /* 0x000000004900720c */ /* 0x000fe40003f86270 */
        /* <DEDUP_REMOVED lines=22> */
.L_x_9060:
        /* <DEDUP_REMOVED lines=26> */
.L_x_9094:
[----:B------:R-:W-:Y:S05]  /*61a0*/  BSYNC B0 ;  /* 0x0000000000007941 */ /* 0x000fea0003800000 */
.L_x_9093:
        /* <DEDUP_REMOVED lines=29> */
.L_x_9096:
[----:B------:R-:W0:Y:S02]  /*6380*/  S2R R15, SR_TID.X ;  /* 0x00000000000f7919 */ /* 0x000e240000002100 */
.L_x_9097:
[----:B------:R-:W-:Y:S05]  /*6390*/  BSYNC B0 ;  /* 0x0000000000007941 */ /* 0x000fea0003800000 */
.L_x_9095:
        /* <DEDUP_REMOVED lines=22> */
.L_x_9099:
        /* <DEDUP_REMOVED lines=26> */
.L_x_9098:
[----:B------:R-:W-:Y:S05]  /*66a0*/  EXIT ;  /* 0x000000000000794d */ /* 0x000fea0003800000 */
.L_x_9100:
        /* <DEDUP_REMOVED lines=13> */
.L_x_11017:


//--------------------- .text._Z25selective_scan_bwd_kernelI32Selective_Scan_bwd_kernel_traitsILi32ELi8ELb0ELb1ELb0ELb1ELb0EN3c108BFloat16EfEEv12SSMParamsBwd --------------------------
	.section	.text._Z25selective_scan_bwd_kernelI32Selective_Scan_bwd_kernel_traitsILi32ELi8ELb0ELb1ELb0ELb1ELb0EN3c108BFloat16EfEEv12SSMParamsBwd,"ax",@progbits
	.align	128
        .global         _Z25selective_scan_bwd_kernelI32Selective_Scan_bwd_kernel_traitsILi32ELi8ELb0ELb1ELb0ELb1ELb0EN3c108BFloat16EfEEv12SSMParamsBwd
        .type           _Z25selective_scan_bwd_kernelI32Selective_Scan_bwd_kernel_traitsILi32ELi8ELb0ELb1ELb0ELb1ELb0EN3c108BFloat16EfEEv12SSMParamsBwd,@function
        .size           _Z25selective_scan_bwd_kernelI32Selective_Scan_bwd_kernel_traitsILi32ELi8ELb0ELb1ELb0ELb1ELb0EN3c108BFloat16EfEEv12SSMParamsBwd,(.L_x_11018 - _Z25selective_scan_bwd_kernelI32Selective_Scan_bwd_kernel_traitsILi32ELi8ELb0ELb1ELb0ELb1ELb0EN3c108BFloat16EfEEv12SSMParamsBwd)
        .other          _Z25selective_scan_bwd_kernelI32Selective_Scan_bwd_kernel_traitsILi32ELi8ELb0ELb1ELb0ELb1ELb0EN3c108BFloat16EfEEv12SSMParamsBwd,@"STO_CUDA_ENTRY STV_DEFAULT"
_Z25selective_scan_bwd_kernelI32Selective_Scan_bwd_kernel_traitsILi32ELi8ELb0ELb1ELb0ELb1ELb0EN3c108BFloat16EfEEv12SSMParamsBwd:
.text._Z25selective_scan_bwd_kernelI32Selective_Scan_bwd_kernel_traitsILi32ELi8ELb0ELb1ELb0ELb1ELb0EN3c108BFloat16EfEEv12SSMParamsBwd:
        /* <DEDUP_REMOVED lines=42> */
[----:B------:R-:W3:Y:S04]  /*02a0*/  LDC.64 R24, c[0x0][0x2f8] ;  /* 0x0000be00ff187b82 */ /* 0x000ee80000000a00 */
[----:B------:R-:W-:-:S04]  /*02b0*/  IADD3 R0, -R46, RZ, RZ ;  /* 0x000000ff2e007210 */ /* 0x000fc80007ffe1ff */
[----:B------:R-:W3:Y:S01]  /*02c0*/  LDC.64 R26, c[0x0][0x3b8] ;  /* 0x0000ee00ff1a7b82 */ /* 0x000ee20000000a00 */
[----:B------:R-:W-:-:S07]  /*02d0*/  IMAD R0, R11, R0, R4 ;  /* 0x000000000b007224 */ /* 0x000fce00078e0204 */
[----:B------:R-:W1:Y:S01]  /*02e0*/  LDC.64 R4, c[0x0][0x288] ;  /* 0x0000a200ff047b82 */ /* 0x000e620000000a00 */
[----:B------:R-:W-:Y:S01]  /*02f0*/  ISETP.GT.U32.AND P1, PT, R11, R0, PT ;  /* 0x000000000b00720c */ /* 0x000fe20003f24070 */
[----:B------:R-:W-:-:S04]  /*0300*/  UIMAD UR6, UR14, UR8, URZ ;  /* 0x000000080e0672a4 */ /* 0x000fc8000f8e023f */
[----:B------:R-:W-:Y:S02]  /*0310*/  UIMAD UR8, UR15, UR9, UR6 ;  /* 0x000000090f0872a4 */ /* 0x000fe4000f8e0206 */
[----:B------:R-:W3:Y:S06]  /*0320*/  LDC.64 R28, c[0x0][0x2d8] ;  /* 0x0000b600ff1c7b82 */ /* 0x000eec0000000a00 */
[----:B------:R-:W-:Y:S01]  /*0330*/  @!P1 IADD3 R0, R0, -R11, RZ ;  /* 0x8000000b00009210 */ /* 0x000fe20007ffe0ff */
[----:B------:R-:W-:-:S03]  /*0340*/  UIADD3 UR5, UR5, UR8, URZ ;  /* 0x0000000805057290 */ /* 0x000fc6000fffe03f */
[----:B------:R-:W-:Y:S02]  /*0350*/  ISETP.GE.U32.AND P0, PT, R0, R11, PT ;  /* 0x0000000b0000720c */ /* 0x000fe40003f06070 */
[----:B------:R-:W-:Y:S01]  /*0360*/  SHF.L.U32 R45, R21, 0x8, RZ ;  /* 0x00000008152d7819 */ /* 0x000fe200000006ff */
[-C--:B-1----:R-:W-:Y:S02]  /*0370*/  IMAD R0, R42, R4.reuse, RZ ;  /* 0x000000042a007224 */ /* 0x082fe400078e02ff */
[----:B------:R-:W-:Y:S02]  /*0380*/  @!P1 VIADD R46, R46, 0x1 ;  /* 0x000000012e2e9836 */ /* 0x000fe40000000000 */
[----:B------:R-:W-:Y:S01]  /*0390*/  IMAD R0, R3, R5, R0 ;  /* 0x0000000503007224 */ /* 0x000fe200078e0200 */
[----:B------:R-:W-:Y:S01]  /*03a0*/  IADD3 R9, R45, -0x100, RZ ;  /* 0xffffff002d097810 */ /* 0x000fe20007ffe0ff */
[C---:B------:R-:W-:Y:S01]  /*03b0*/  IMAD.WIDE.U32 R4, R3.reuse, R4, UR4 ;  /* 0x0000000403047e25 */ /* 0x040fe2000f8e0004 */
[----:B------:R-:W-:Y:S01]  /*03c0*/  LOP3.LUT R8, R3, R2, RZ, 0x3c, !PT ;  /* 0x0000000203087212 */ /* 0x000fe200078e3cff */
[----:B------:R-:W-:-:S02]  /*03d0*/  UIMAD UR9, UR14, UR10, URZ ;  /* 0x0000000a0e0972a4 */ /* 0x000fc4000f8e023f */
[----:B------:R-:W-:Y:S02]  /*03e0*/  @P0 IADD3 R46, R46, 0x1, RZ ;  /* 0x000000012e2e0810 */ /* 0x000fe40007ffe0ff */
[----:B------:R-:W-:Y:S02]  /*03f0*/  SHF.R.S32.HI R11, RZ, 0x1f, R9 ;  /* 0x0000001fff0b7819 */ /* 0x000fe40000011409 */
[----:B------:R-:W-:Y:S01]  /*0400*/  IADD3 R53, P0, R9, R4, RZ ;  /* 0x0000000409357210 */ /* 0x000fe20007f1e0ff */
[----:B------:R-:W-:Y:S01]  /*0410*/  UIMAD.WIDE.U32 UR6, UR15, UR10, URZ ;  /* 0x0000000a0f0672a5 */ /* 0x000fe2000f8e003f */
[----:B------:R-:W-:Y:S01]  /*0420*/  ISETP.GE.AND P2, PT, R8, RZ, PT ;  /* 0x000000ff0800720c */ /* 0x000fe20003f46270 */
[----:B------:R-:W-:Y:S01]  /*0430*/  UIMAD UR9, UR15, UR11, UR9 ;  /* 0x0000000b0f0972a4 */ /* 0x000fe2000f8e0209 */
[----:B------:R-:W-:Y:S02]  /*0440*/  ISETP.NE.AND P1, PT, R2, RZ, PT ;  /* 0x000000ff0200720c */ /* 0x000fe40003f25270 */
[----:B------:R-:W-:Y:S01]  /*0450*/  ULDC.64 UR10, c[0x0][0x310] ;  /* 0x0000c400000a7ab9 */ /* 0x000fe20000000a00 */
[----:B------:R-:W-:-:S02]  /*0460*/  IADD3.X R8, R11, R5, R0, P0, !PT ;  /* 0x000000050b087210 */ /* 0x000fc400007fe400 */
[----:B------:R-:W-:Y:S01]  /*0470*/  ISETP.NE.U32.AND P0, PT, RZ, UR10, PT ;  /* 0x0000000aff007c0c */ /* 0x000fe2000bf05070 */
[----:B------:R-:W-:-:S03]  /*0480*/  UIADD3 UR7, UR7, UR9, URZ ;  /* 0x0000000907077290 */ /* 0x000fc6000fffe03f */
[----:B------:R-:W-:Y:S01]  /*0490*/  ISETP.NE.AND.EX P0, PT, RZ, UR11, PT, P0 ;  /* 0x0000000bff007c0c */ /* 0x000fe2000bf05300 */
[-C--:B--2---:R-:W-:Y:S01]  /*04a0*/  IMAD R0, R42, R6.reuse, RZ ;  /* 0x000000062a007224 */ /* 0x084fe200078e02ff */
        /* <DEDUP_REMOVED lines=13> */
[----:B------:R-:W1:Y:S01]  /*0580*/  @P0 LDC R10, c[0x0][0x214] ;  /* 0x00008500ff0a0b82 */ /* 0x000e620000000800 */
        /* <DEDUP_REMOVED lines=8> */
[----:B------:R-:W2:Y:S01]  /*0610*/  @P0 LDC.64 R36, c[0x0][0x310] ;  /* 0x0000c400ff240b82 */ /* 0x000ea20000000a00 */
        /* <DEDUP_REMOVED lines=21> */
[----:B----4-:R-:W-:Y:S01]  /*0770*/  @P0 IMAD R5, R0, R15, RZ ;  /* 0x0000000f00050224 */ /* 0x010fe200078e02ff */
[----:B------:R-:W-:Y:S02]  /*0780*/  LEA.HI.X R53, R53, R23, R8, 0x1, P4 ;  /* 0x0000001735357211 */ /* 0x000fe400020f0c08 */
[----:B------:R-:W-:Y:S02]  /*0790*/  IADD3.X R11, R11, R6, RZ, P5, !PT ;  /* 0x000000060b0b7210 */ /* 0x000fe40002ffe4ff */
[----:B---3--:R-:W-:Y:S02]  /*07a0*/  LEA R55, P1, R56, R24, 0x1 ;  /* 0x0000001838377211 */ /* 0x008fe400078208ff */
[----:B------:R-:W-:Y:S02]  /*07b0*/  LEA R57, P3, R9, R26, 0x1 ;  /* 0x0000001a09397211 */ /* 0x000fe400078608ff */
[----:B------:R-:W-:Y:S01]  /*07c0*/  LEA R59, P4, R60, R28, 0x1 ;  /* 0x0000001c3c3b7211 */ /* 0x000fe200078808ff */
[----:B--2---:R-:W-:Y:S01]  /*07d0*/  @P0 IMAD.WIDE R36, R5, 0x8, R36 ;  /* 0x0000000805240825 */ /* 0x004fe200078e0224 */
[----:B------:R-:W-:-:S02]  /*07e0*/  LEA.HI.X R56, R56, R25, R2, 0x1, P1 ;  /* 0x0000001938387211 */ /* 0x000fc400008f0c02 */
        /* <DEDUP_REMOVED lines=15> */
[----:B------:R-:W-:Y:S02]  /*08e0*/  IADD3 R7, R50, 0x40, RZ ;  /* 0x0000004032077810 */ /* 0x000fe40007ffe0ff */
[----:B------:R-:W-:Y:S02]  /*08f0*/  LEA.HI.SX32 R5, R0, R0, 0x1b ;  /* 0x0000000000057211 */ /* 0x000fe400078fdaff */
[----:B------:R-:W-:Y:S02]  /*0900*/  IADD3 R54, R51, 0x220, RZ ;  /* 0x0000022033367810 */ /* 0x000fe40007ffe0ff */
[C---:B------:R-:W-:Y:S02]  /*0910*/  IADD3 R15, R50.reuse, 0xc0, RZ ;  /* 0x000000c0320f7810 */ /* 0x040fe40007ffe0ff */
[----:B------:R-:W-:Y:S01]  /*0920*/  LEA R54, R5, R54, 0x2 ;  /* 0x0000003605367211 */ /* 0x000fe200078e10ff */
[C---:B------:R-:W-:Y:S01]  /*0930*/  VIADD R5, R50.reuse, 0x20 ;  /* 0x0000002032057836 */ /* 0x040fe20000000000 */
[----:B------:R-:W-:-:S02]  /*0940*/  IADD3 R9, R50, 0x60, RZ ;  /* 0x0000006032097810 */ /* 0x000fc40007ffe0ff */
[C---:B------:R-:W-:Y:S02]  /*0950*/  IADD3 R11, R50.reuse, 0x80, RZ ;  /* 0x00000080320b7810 */ /* 0x040fe40007ffe0ff */
[----:B------:R-:W-:Y:S02]  /*0960*/  IADD3 R17, R50, 0xe0, RZ ;  /* 0x000000e032117810 */ /* 0x000fe40007ffe0ff */
[----:B------:R-:W-:Y:S02]  /*0970*/  LOP3.LUT R31, R0, 0xffffff00, RZ, 0xc0, !PT ;  /* 0xffffff00001f7812 */ /* 0x000fe400078ec0ff */
[-C--:B------:R-:W-:Y:S02]  /*0980*/  LEA.HI.SX32 R64, R7, R50.reuse, 0x1b ;  /* 0x0000003207407211 */ /* 0x080fe400078fdaff */
[-C--:B------:R-:W-:Y:S02]  /*0990*/  LEA.HI.SX32 R68, R15, R50.reuse, 0x1b ;  /* 0x000000320f447211 */ /* 0x080fe400078fdaff */
[-C--:B------:R-:W-:Y:S01]  /*09a0*/  LEA.HI.SX32 R0, R5, R50.reuse, 0x1b ;  /* 0x0000003205007211 */ /* 0x080fe200078fdaff */
[--C-:B------:R-:W-:Y:S01]  /*09b0*/  IMAD R64, R64, 0x4, R51.reuse ;  /* 0x0000000440407824 */ /* 0x100fe200078e0233 */
[-C--:B------:R-:W-:Y:S01]  /*09c0*/  LEA.HI.SX32 R2, R9, R50.reuse, 0x1b ;  /* 0x0000003209027211 */ /* 0x080fe200078fdaff */
[----:B------:R-:W-:Y:S01]  /*09d0*/  IMAD R68, R68, 0x4, R51 ;  /* 0x0000000444447824 */ /* 0x000fe200078e0233 */
[----:B------:R-:W-:-:S02]  /*09e0*/  LEA.HI.SX32 R66, R11, R50, 0x1b ;  /* 0x000000320b427211 */ /* 0x000fc400078fdaff */
[-C--:B------:R-:W-:Y:S02]  /*09f0*/  LEA.HI.SX32 R4, R13, R50.reuse, 0x1b ;  /* 0x000000320d047211 */ /* 0x080fe400078fdaff */
[----:B------:R-:W-:Y:S02]  /*0a00*/  LEA.HI.SX32 R6, R17, R50, 0x1b ;  /* 0x0000003211067211 */ /* 0x000fe400078fdaff */
[----:B------:R-:W-:Y:S02]  /*0a10*/  LOP3.LUT R30, R31, 0x1f, R50, 0xf8, !PT ;  /* 0x0000001f1f1e7812 */ /* 0x000fe400078ef832 */
[----:B------:R-:W-:Y:S02]  /*0a20*/  LOP3.LUT R165, R50, 0x1f, RZ, 0xc0, !PT ;  /* 0x0000001f32a57812 */ /* 0x000fe400078ec0ff */
[-C--:B------:R-:W-:Y:S02]  /*0a30*/  LEA R63, R0, R51.reuse, 0x2 ;  /* 0x00000033003f7211 */ /* 0x080fe400078e10ff */
[----:B------:R-:W-:-:S02]  /*0a40*/  LEA R65, R2, R51, 0x2 ;  /* 0x0000003302417211 */ /* 0x000fc400078e10ff */
[-C--:B------:R-:W-:Y:S02]  /*0a50*/  LEA R66, R66, R51.reuse, 0x2 ;  /* 0x0000003342427211 */ /* 0x080fe400078e10ff */
[-C--:B------:R-:W-:Y:S02]  /*0a60*/  LEA R67, R4, R51.reuse, 0x2 ;  /* 0x0000003304437211 */ /* 0x080fe400078e10ff */
[----:B------:R-:W-:Y:S02]  /*0a70*/  LEA R69, R6, R51, 0x2 ;  /* 0x0000003306457211 */ /* 0x000fe400078e10ff */
[----:B------:R-:W-:Y:S02]  /*0a80*/  SHF.R.S32.HI R31, RZ, 0x1f, R30 ;  /* 0x0000001fff1f7819 */ /* 0x000fe4000001141e */
[C---:B------:R-:W-:Y:S02]  /*0a90*/  LOP3.LUT R70, R30.reuse, 0x20, RZ, 0xfc, !PT ;  /* 0x000000201e467812 */ /* 0x040fe400078efcff */
[----:B------:R-:W-:-:S02]  /*0aa0*/  LOP3.LUT R71, R30, 0x40, RZ, 0xfc, !PT ;  /* 0x000000401e477812 */ /* 0x000fc400078efcff */
[C---:B------:R-:W-:Y:S02]  /*0ab0*/  LOP3.LUT R72, R30.reuse, 0x60, RZ, 0xfc, !PT ;  /* 0x000000601e487812 */ /* 0x040fe400078efcff */
[C---:B------:R-:W-:Y:S02]  /*0ac0*/  LOP3.LUT R73, R30.reuse, 0x80, RZ, 0xfc, !PT ;  /* 0x000000801e497812 */ /* 0x040fe400078efcff */
[C---:B------:R-:W-:Y:S02]  /*0ad0*/  LOP3.LUT R74, R30.reuse, 0xa0, RZ, 0xfc, !PT ;  /* 0x000000a01e4a7812 */ /* 0x040fe400078efcff */
[C---:B------:R-:W-:Y:S02]  /*0ae0*/  LOP3.LUT R75, R30.reuse, 0xc0, RZ, 0xfc, !PT ;  /* 0x000000c01e4b7812 */ /* 0x040fe400078efcff */
[----:B--2---:R-:W-:-:S07]  /*0af0*/  LOP3.LUT R76, R30, 0xe0, RZ, 0xfc, !PT ;  /* 0x000000e01e4c7812 */ /* 0x004fce00078efcff */
.L_x_9144:
        /* <DEDUP_REMOVED lines=34> */
[C---:B------:R-:W-:Y:S01]  /*0d20*/  VIADD R12, R61.reuse, 0x20 ;  /* 0x000000203d0c7836 */ /* 0x040fe20000000000 */
[----:B------:R-:W-:-:S02]  /*0d30*/  IADD3 R14, R61, 0x40, RZ ;  /* 0x000000403d0e7810 */ /* 0x000fc40007ffe0ff */
[CC--:B------:R-:W-:Y:S02]  /*0d40*/  LEA.HI.SX32 R10, R61.reuse, R61.reuse, 0x1b ;  /* 0x0000003d3d0a7211 */ /* 0x0c0fe400078fdaff */
[-C--:B------:R-:W-:Y:S02]  /*0d50*/  LEA.HI.SX32 R12, R12, R61.reuse, 0x1b ;  /* 0x0000003d0c0c7211 */ /* 0x080fe400078fdaff */
[----:B------:R-:W-:Y:S02]  /*0d60*/  LEA.HI.SX32 R14, R14, R61, 0x1b ;  /* 0x0000003d0e0e7211 */ /* 0x000fe400078fdaff */
[-C--:B------:R-:W-:Y:S02]  /*0d70*/  LEA R79, R10, R51.reuse, 0x1 ;  /* 0x000000330a4f7211 */ /* 0x080fe400078e08ff */
[----:B------:R-:W-:Y:S01]  /*0d80*/  LEA R80, R12, R51, 0x1 ;  /* 0x000000330c507211 */ /* 0x000fe200078e08ff */
[----:B------:R-:W-:Y:S01]  /*0d90*/  IMAD R81, R14, 0x2, R51 ;  /* 0x000000020e517824 */ /* 0x000fe200078e0233 */
[C---:B0-----:R-:W-:Y:S01]  /*0da0*/  IADD3 R4, R61.reuse, 0x60, RZ ;  /* 0x000000603d047810 */ /* 0x041fe20007ffe0ff */
[C---:B------:R-:W-:Y:S01]  /*0db0*/  VIADD R14, R61.reuse, 0xc0 ;  /* 0x000000c03d0e7836 */ /* 0x040fe20000000000 */
[----:B------:R-:W-:-:S02]  /*0dc0*/  IADD3 R10, R61, 0x80, RZ ;  /* 0x000000803d0a7810 */ /* 0x000fc40007ffe0ff */
[C---:B------:R-:W-:Y:S02]  /*0dd0*/  IADD3 R12, R61.reuse, 0xa0, RZ ;  /* 0x000000a03d0c7810 */ /* 0x040fe40007ffe0ff */
[----:B------:R-:W-:Y:S02]  /*0de0*/  IADD3 R16, R61, 0xe0, RZ ;  /* 0x000000e03d107810 */ /* 0x000fe40007ffe0ff */
[-C--:B------:R-:W-:Y:S02]  /*0df0*/  LEA.HI.SX32 R4, R4, R61.reuse, 0x1b ;  /* 0x0000003d04047211 */ /* 0x080fe400078fdaff */
[-C--:B------:R-:W-:Y:S02]  /*0e00*/  LEA.HI.SX32 R10, R10, R61.reuse, 0x1b ;  /* 0x0000003d0a0a7211 */ /* 0x080fe400078fdaff */
[-C--:B------:R-:W-:Y:S02]  /*0e10*/  LEA.HI.SX32 R12, R12, R61.reuse, 0x1b ;  /* 0x0000003d0c0c7211 */ /* 0x080fe400078fdaff */
[----:B------:R-:W-:-:S02]  /*0e20*/  LEA.HI.SX32 R14, R14, R61, 0x1b ;  /* 0x0000003d0e0e7211 */ /* 0x000fc400078fdaff */
[----:B------:R-:W-:Y:S01]  /*0e30*/  LEA R82, R4, R51, 0x1 ;  /* 0x0000003304527211 */ /* 0x000fe200078e08ff */
[----:B------:R-:W-:Y:S01]  /*0e40*/  IMAD R84, R12, 0x2, R51 ;  /* 0x000000020c547824 */ /* 0x000fe200078e0233 */
[----:B------:R-:W-:Y:S02]  /*0e50*/  LEA.HI.SX32 R16, R16, R61, 0x1b ;  /* 0x0000003d10107211 */ /* 0x000fe400078fdaff */
[-C--:B------:R-:W-:Y:S02]  /*0e60*/  LEA R83, R10, R51.reuse, 0x1 ;  /* 0x000000330a537211 */ /* 0x080fe400078e08ff */
[-C--:B------:R-:W-:Y:S02]  /*0e70*/  LEA R85, R14, R51.reuse, 0x1 ;  /* 0x000000330e557211 */ /* 0x080fe400078e08ff */
[----:B------:R-:W-:Y:S02]  /*0e80*/  LEA R86, R16, R51, 0x1 ;  /* 0x0000003310567211 */ /* 0x000fe400078e08ff */
[----:B------:R-:W-:-:S02]  /*0e90*/  ISETP.GE.AND P6, PT, R30, R91, PT ;  /* 0x0000005b1e00720c */ /* 0x000fc40003fc6270 */
[-C--:B------:R-:W-:Y:S02]  /*0ea0*/  IADD3 R28, P0, R55, R78.reuse, RZ ;  /* 0x0000004e371c7210 */ /* 0x080fe40007f1e0ff */
[----:B------:R-:W-:Y:S02]  /*0eb0*/  IADD3 R4, P1, R57, R78, RZ ;  /* 0x0000004e39047210 */ /* 0x000fe40007f3e0ff */
[----:B------:R-:W-:Y:S01]  /*0ec0*/  ISETP.GE.AND P2, PT, R72, R91, PT ;  /* 0x0000005b4800720c */ /* 0x000fe20003f46270 */
[----:B------:R-:W-:Y:S01]  /*0ed0*/  IMAD.X R29, R56, 0x1, R77, P0 ;  /* 0x00000001381d7824 */ /* 0x000fe200000e064d */
[----:B------:R-:W-:Y:S02]  /*0ee0*/  IADD3.X R5, R58, R77, RZ, P1, !PT ;  /* 0x0000004d3a057210 */ /* 0x000fe40000ffe4ff */
[-C--:B------:R-:W-:Y:S02]  /*0ef0*/  ISETP.GE.AND P0, PT, R70, R91.reuse, PT ;  /* 0x0000005b4600720c */ /* 0x080fe40003f06270 */
[----:B------:R-:W-:-:S02]  /*0f00*/  ISETP.GE.AND P1, PT, R71, R91, PT ;  /* 0x0000005b4700720c */ /* 0x000fc40003f26270 */
[-C--:B------:R-:W-:Y:S02]  /*0f10*/  ISETP.GE.AND P3, PT, R73, R91.reuse, PT ;  /* 0x0000005b4900720c */ /* 0x080fe40003f66270 */
[-C--:B------:R-:W-:Y:S02]  /*0f20*/  ISETP.GE.AND P4, PT, R74, R91.reuse, PT ;  /* 0x0000005b4a00720c */ /* 0x080fe40003f86270 */
[----:B------:R-:W-:Y:S02]  /*0f30*/  ISETP.GE.AND P5, PT, R75, R91, PT ;  /* 0x0000005b4b00720c */ /* 0x000fe40003fa6270 */
[----:B------:R-:W-:Y:S02]  /*0f40*/  PRMT R10, RZ, 0x7610, R10 ;  /* 0x00007610ff0a7816 */ /* 0x000fe4000000000a */
[----:B------:R-:W-:Y:S02]  /*0f50*/  PRMT R15, RZ, 0x7610, R15 ;  /* 0x00007610ff0f7816 */ /* 0x000fe4000000000f */
[----:B------:R-:W-:Y:S01]  /*0f60*/  PRMT R12, RZ, 0x7610, R12 ;  /* 0x00007610ff0c7816 */ /* 0x000fe2000000000c */
[----:B--2---:R0:W-:Y:S04]  /*0f70*/  STS.U16 [R79], R0 ;  /* 0x000000004f007388 */ /* 0x0041e80000000400 */
[----:B---3--:R1:W-:Y:S04]  /*0f80*/  STS.U16 [R80+0x40], R7 ;  /* 0x0000400750007388 */ /* 0x0083e80000000400 */
[----:B----4-:R2:W-:Y:S01]  /*0f90*/  STS.U16 [R81+0x80], R2 ;  /* 0x0000800251007388 */ /* 0x0105e20000000400 */
[----:B0-----:R-:W-:-:S04]  /*0fa0*/  SHF.L.U32 R0, R61, 0x3, RZ ;  /* 0x000000033d007819 */ /* 0x001fc800000006ff */
[----:B------:R-:W-:Y:S01]  /*0fb0*/  LEA.HI.SX32 R0, R0, R0, 0x1b ;  /* 0x0000000000007211 */ /* 0x000fe200078fdaff */
[----:B------:R0:W-:Y:S01]  /*0fc0*/  STS.U16 [R82+0xc0], R9 ;  /* 0x0000c00952007388 */ /* 0x0001e20000000400 */
[----:B-1----:R-:W-:Y:S02]  /*0fd0*/  PRMT R7, RZ, 0x7610, R7 ;  /* 0x00007610ff077816 */ /* 0x002fe40000000007 */
[----:B------:R-:W-:Y:S01]  /*0fe0*/  LEA R87, R0, R51, 0x1 ;  /* 0x0000003300577211 */ /* 0x000fe200078e08ff */
[----:B------:R1:W-:Y:S01]  /*0ff0*/  STS.U16 [R83+0x100], R6 ;  /* 0x0001000653007388 */ /* 0x0003e20000000400 */
[----:B--2---:R-:W-:-:S03]  /*1000*/  PRMT R2, RZ, 0x7610, R2 ;  /* 0x00007610ff027816 */ /* 0x004fc60000000002 */
[----:B------:R2:W-:Y:S01]  /*1010*/  STS.U16 [R84+0x140], R11 ;  /* 0x0001400b54007388 */ /* 0x0005e20000000400 */
[----:B0-----:R-:W-:-:S03]  /*1020*/  PRMT R9, RZ, 0x7610, R9 ;  /* 0x00007610ff097816 */ /* 0x001fc60000000009 */
[----:B------:R-:W-:Y:S01]  /*1030*/  STS.U16 [R85+0x180], R8 ;  /* 0x0001800855007388 */ /* 0x000fe20000000400 */
[----:B-1----:R-:W-:-:S03]  /*1040*/  PRMT R6, RZ, 0x7610, R6 ;  /* 0x00007610ff067816 */ /* 0x002fc60000000006 */
[----:B------:R-:W-:Y:S01]  /*1050*/  STS.U16 [R86+0x1c0], R13 ;  /* 0x0001c00d56007388 */ /* 0x000fe20000000400 */
[----:B------:R-:W-:-:S03]  /*1060*/  NOP ;  /* 0x0000000000007918 */ /* 0x000fc60000000000 */
[----:B------:R-:W-:Y:S01]  /*1070*/  LDS.U16 R169, [R87] ;  /* 0x0000000057a97984 */ /* 0x000fe20000000400 */
[----:B--2---:R-:W-:-:S03]  /*1080*/  PRMT R11, RZ, 0x7610, R11 ;  /* 0x00007610ff0b7816 */ /* 0x004fc6000000000b */
        /* <DEDUP_REMOVED lines=36> */
[----:B------:R-:W-:Y:S04]  /*12d0*/  LDS.U16 R10, [R87+0x6] ;  /* 0x00000600570a7984 */ /* 0x000fe80000000400 */
[----:B------:R-:W2:Y:S04]  /*12e0*/  LDS.U16 R13, [R87+0x8] ;  /* 0x00000800570d7984 */ /* 0x000ea80000000400 */
[----:B------:R-:W3:Y:S04]  /*12f0*/  LDS.U16 R12, [R87+0xa] ;  /* 0x00000a00570c7984 */ /* 0x000ee80000000400 */
[----:B------:R-:W4:Y:S04]  /*1300*/  LDS.U16 R9, [R87+0xc] ;  /* 0x00000c0057097984 */ /* 0x000f280000000400 */
[----:B------:R-:W4:Y:S01]  /*1310*/  LDS.U16 R6, [R87+0xe] ;  /* 0x00000e0057067984 */ /* 0x000f220000000400 */
[----:B------:R-:W-:Y:S01]  /*1320*/  BAR.SYNC.DEFER_BLOCKING 0x0 ;  /* 0x0000000000007b1d */ /* 0x000fe20000010000 */
[----:B0-----:R-:W-:-:S02]  /*1330*/  PRMT R11, RZ, 0x7610, R11 ;  /* 0x00007610ff0b7816 */ /* 0x001fc4000000000b */
[----:B------:R-:W-:-:S03]  /*1340*/  PRMT R15, RZ, 0x7610, R15 ;  /* 0x00007610ff0f7816 */ /* 0x000fc6000000000f */
[----:B------:R-:W4:Y:S01]  /*1350*/  @!P0 LDG.E.U16 R0, desc[UR12][R4.64] ;  /* 0x0000000c04008981 */ /* 0x000f22000c1e1500 */
[----:B------:R-:W-:Y:S02]  /*1360*/  ISETP.NE.AND P0, PT, R14, RZ, PT ;  /* 0x000000ff0e00720c */ /* 0x000fe40003f05270 */
        /* <DEDUP_REMOVED lines=8> */
[----:B-1----:R-:W-:-:S04]  /*13f0*/  IMAD.U32 R97, R8, 0x10000, RZ ;  /* 0x0001000008617824 */ /* 0x002fc800078e00ff */
[----:B-----5:R-:W-:Y:S01]  /*1400*/  FADD.FTZ R97, R97, R44 ;  /* 0x0000002c61617221 */ /* 0x020fe20000010000 */
[----:B0-----:R-:W-:Y:S02]  /*1410*/  SHF.L.U32 R4, R169, 0x10, RZ ;  /* 0x00000010a9047819 */ /* 0x001fe400000006ff */
[----:B------:R-:W-:Y:S02]  /*1420*/  SHF.L.U32 R5, R88, 0x10, RZ ;  /* 0x0000001058057819 */ /* 0x000fe400000006ff */
[----:B------:R-:W-:Y:S01]  /*1430*/  FSETP.GTU.FTZ.AND P0, PT, R97, 20, PT ;  /* 0x41a000006100780b */ /* 0x000fe20003f1c000 */
[----:B--2---:R-:W-:Y:S01]  /*1440*/  IMAD.U32 R13, R13, 0x10000, RZ ;  /* 0x000100000d0d7824 */ /* 0x004fe200078e00ff */
[----:B------:R-:W-:Y:S02]  /*1450*/  SHF.L.U32 R99, R2, 0x10, RZ ;  /* 0x0000001002637819 */ /* 0x000fe400000006ff */
[----:B------:R-:W-:Y:S02]  /*1460*/  SHF.L.U32 R7, R7, 0x10, RZ ;  /* 0x0000001007077819 */ /* 0x000fe400000006ff */
[----:B------:R-:W-:-:S02]  /*1470*/  SHF.L.U32 R103, R10, 0x10, RZ ;  /* 0x000000100a677819 */ /* 0x000fc400000006ff */
[----:B---3--:R-:W-:Y:S01]  /*1480*/  SHF.L.U32 R105, R12, 0x10, RZ ;  /* 0x000000100c697819 */ /* 0x008fe200000006ff */
[--C-:B------:R-:W-:Y:S01]  /*1490*/  FADD.FTZ R99, R99, R44.reuse ;  /* 0x0000002c63637221 */ /* 0x100fe20000010000 */
[----:B----4-:R-:W-:Y:S01]  /*14a0*/  SHF.L.U32 R9, R9, 0x10, RZ ;  /* 0x0000001009097819 */ /* 0x010fe200000006ff */
[--C-:B------:R-:W-:Y:S01]  /*14b0*/  FADD.FTZ R101, R7, R44.reuse ;  /* 0x0000002c07657221 */ /* 0x100fe20000010000 */
        /* <DEDUP_REMOVED lines=10> */
[----:B------:R-:W-:Y:S02]  /*1560*/  FSETP.GTU.FTZ.AND P1, PT, R105, 20, PT ;  /* 0x41a000006900780b */ /* 0x000fe40003f3c000 */
[----:B------:R-:W-:Y:S01]  /*1570*/  SHF.L.U32 R109, R6, 0x10, RZ ;  /* 0x00000010066d7819 */ /* 0x000fe200000006ff */
[----:B------:R-:W-:Y:S04]  /*1580*/  STS.U16 [R79], R0 ;  /* 0x000000004f007388 */ /* 0x000fe80000000400 */
        /* <DEDUP_REMOVED lines=17> */
[----:B------:R-:W-:Y:S01]  /*16a0*/  SHF.L.U32 R11, R92, 0x10, RZ ;  /* 0x000000105c0b7819 */ /* 0x000fe200000006ff */
[----:B-1----:R-:W-:Y:S01]  /*16b0*/  IMAD.U32 R0, R20, 0x10000, RZ ;  /* 0x0001000014007824 */ /* 0x002fe200078e00ff */
[----:B--2---:R-:W-:-:S03]  /*16c0*/  SHF.L.U32 R98, R98, 0x10, RZ ;  /* 0x0000001062627819 */ /* 0x004fc600000006ff */
[----:B------:R-:W-:Y:S01]  /*16d0*/  FFMA.FTZ R49, R0, R4, R49 ;  /* 0x0000000400317223 */ /* 0x000fe20000010031 */
[----:B------:R-:W-:Y:S01]  /*16e0*/  SHF.L.U32 R4, R90, 0x10, RZ ;  /* 0x000000105a047819 */ /* 0x000fe200000006ff */
[----:B---3--:R-:W-:Y:S02]  /*16f0*/  IMAD.U32 R100, R100, 0x10000, RZ ;  /* 0x0001000064647824 */ /* 0x008fe400078e00ff */
[----:B------:R-:W-:Y:S01]  /*1700*/  FFMA.FTZ R5, R98, R5, R49 ;  /* 0x0000000562057223 */ /* 0x000fe20000010031 */
[----:B----4-:R-:W-:-:S03]  /*1710*/  SHF.L.U32 R102, R102, 0x10, RZ ;  /* 0x0000001066667819 */ /* 0x010fc600000006ff */
[----:B------:R-:W-:Y:S01]  /*1720*/  FFMA.FTZ R5, R100, R4, R5 ;  /* 0x0000000464057223 */ /* 0x000fe20000010005 */
[----:B------:R-:W-:Y:S02]  /*1730*/  SHF.L.U32 R4, R93, 0x10, RZ ;  /* 0x000000105d047819 */ /* 0x000fe400000006ff */
[----:B0-----:R-:W-:Y:S01]  /*1740*/  SHF.L.U32 R106, R106, 0x10, RZ ;  /* 0x000000106a6a7819 */ /* 0x001fe200000006ff */
[----:B------:R-:W-:Y:S01]  /*1750*/  FFMA.FTZ R5, R102, R11, R5 ;  /* 0x0000000b66057223 */ /* 0x000fe20000010005 */
[----:B------:R-:W-:Y:S02]  /*1760*/  ISETP.GE.AND P5, PT, R14, 0x1, PT ;  /* 0x000000010e00780c */ /* 0x000fe40003fa6270 */
[----:B------:R-:W-:Y:S01]  /*1770*/  SHF.L.U32 R108, R108, 0x10, RZ ;  /* 0x000000106c6c7819 */ /* 0x000fe200000006ff */
[----:B------:R-:W-:Y:S01]  /*1780*/  FFMA.FTZ R7, R106, R4, R5 ;  /* 0x000000046a077223 */ /* 0x000fe20000010005 */
        /* <DEDUP_REMOVED lines=32> */
.L_x_9103:
[----:B------:R-:W-:Y:S05]  /*1990*/  BSYNC B0 ;  /* 0x0000000000007941 */ /* 0x000fea0003800000 */
.L_x_9102:
        /* <DEDUP_REMOVED lines=38> */
.L_x_9105:
[----:B------:R-:W-:Y:S05]  /*1c00*/  BSYNC B0 ;  /* 0x0000000000007941 */ /* 0x000fea0003800000 */
.L_x_9104:
[----:B------:R-:W-:Y:S01]  /*1c10*/  BSSY B0, `(.L_x_9106) ;  /* 0x0000025000007945 */ /* 0x000fe20003800000 */
[----:B------:R-:W-:Y:S01]  /*1c20*/  FSETP.GTU.FTZ.AND P6, PT, R109, 20, PT ;  /* 0x41a000006d00780b */ /* 0x000fe20003fdc000 */
[----:B------:R-:W-:Y:S01]  /*1c30*/  FFMA.FTZ R7, R110, R6, R7 ;  /* 0x000000066e077223 */ /* 0x000fe20000010007 */
[----:B------:R-:W-:Y:S01]  /*1c40*/  SHF.L.U32 R49, R96, 0x10, RZ ;  /* 0x0000001060317819 */ /* 0x000fe200000006ff */
[----:B------:R-:W-:Y:S01]  /*1c50*/  IMAD.U32 R112, R112, 0x10000, RZ ;  /* 0x0001000070707824 */ /* 0x000fe200078e00ff */
        /* <DEDUP_REMOVED lines=32> */
.L_x_9107:
[----:B------:R-:W-:Y:S05]  /*1e60*/  BSYNC B0 ;  /* 0x0000000000007941 */ /* 0x000fea0003800000 */
.L_x_9106:
        /* <DEDUP_REMOVED lines=33> */
.L_x_9109:
[----:B------:R-:W-:Y:S05]  /*2080*/  BSYNC B0 ;  /* 0x0000000000007941 */ /* 0x000fea0003800000 */
.L_x_9108:
        /* <DEDUP_REMOVED lines=33> */
.L_x_9111:
[----:B------:R-:W-:Y:S05]  /*22a0*/  BSYNC B0 ;  /* 0x0000000000007941 */ /* 0x000fea0003800000 */
.L_x_9110:
        /* <DEDUP_REMOVED lines=33> */
.L_x_9113:
[----:B------:R-:W-:Y:S05]  /*24c0*/  BSYNC B0 ;  /* 0x0000000000007941 */ /* 0x000fea0003800000 */
.L_x_9112:
        /* <DEDUP_REMOVED lines=33> */
.L_x_9115:
[----:B------:R-:W-:Y:S05]  /*26e0*/  BSYNC B0 ;  /* 0x0000000000007941 */ /* 0x000fea0003800000 */
.L_x_9114:
        /* <DEDUP_REMOVED lines=33> */
.L_x_9117:
[----:B------:R-:W-:Y:S05]  /*2900*/  BSYNC B0 ;  /* 0x0000000000007941 */ /* 0x000fea0003800000 */
.L_x_9116:
        /* <DEDUP_REMOVED lines=20> */
[----:B------:R-:W-:Y:S01]  /*2a50*/  VIADD R128, R167, 0xffffffff ;  /* 0xffffffffa7807836 */ /* 0x000fe20000000000 */
[----:B------:R-:W-:Y:S01]  /*2a60*/  HFMA2.MMA R129, -RZ, RZ, 0, 0 ;  /* 0x00000000ff817435 */ /* 0x000fe200000001ff */
[----:B------:R-:W-:Y:S01]  /*2a70*/  IMAD R9, R47, UR4, RZ ;  /* 0x000000042f097c24 */ /* 0x000fe2000f8e02ff */
[----:B------:R-:W-:Y:S01]  /*2a80*/  CS2R R122, SRZ ;  /* 0x00000000007a7805 */ /* 0x000fe2000001ff00 */
[----:B------:R-:W-:Y:S01]  /*2a90*/  IMAD.MOV.U32 R119, RZ, RZ, RZ ;  /* 0x000000ffff777224 */ /* 0x000fe200078e00ff */
[----:B------:R-:W-:Y:S01]  /*2aa0*/  MOV R121, RZ ;  /* 0x000000ff00797202 */ /* 0x000fe20000000f00 */
[----:B------:R-:W-:Y:S01]  /*2ab0*/  IMAD R9, R46, UR5, R9 ;  /* 0x000000052e097c24 */ /* 0x000fe2000f8e0209 */
[----:B------:R-:W-:-:S02]  /*2ac0*/  CS2R R124, SRZ ;  /* 0x00000000007c7805 */ /* 0x000fc4000001ff00 */
[----:B------:R-:W-:Y:S01]  /*2ad0*/  CS2R R126, SRZ ;  /* 0x00000000007e7805 */ /* 0x000fe2000001ff00 */
        /* <DEDUP_REMOVED lines=13> */
[----:B------:R-:W-:Y:S02]  /*2bb0*/  IADD3 R5, R5, R7, RZ ;  /* 0x0000000705057210 */ /* 0x000fe40007ffe0ff */
[----:B------:R-:W-:Y:S01]  /*2bc0*/  LOP3.LUT R7, R2, 0xfffffe, RZ, 0xc0, !PT ;  /* 0x00fffffe02077812 */ /* 0x000fe200078ec0ff */
[----:B------:R-:W-:Y:S01]  /*2bd0*/  IMAD.WIDE.U32 R26, R46, UR4, R4 ;  /* 0x000000042e1a7c25 */ /* 0x000fe2000f8e0004 */
[----:B------:R-:W-:Y:S02]  /*2be0*/  ULDC.64 UR4, c[0x0][0x3c8] ;  /* 0x0000f20000047ab9 */ /* 0x000fe40000000a00 */
[----:B------:R-:W-:Y:S02]  /*2bf0*/  IADD3 R128, R128, -R7, RZ ;  /* 0x8000000780807210 */ /* 0x000fe40007ffe0ff */
[----:B------:R-:W0:Y:S01]  /*2c00*/  LDC.64 R6, c[0x0][0x2d0] ;  /* 0x0000b400ff067b82 */ /* 0x000e220000000a00 */
[----:B------:R-:W-:Y:S01]  /*2c10*/  IADD3 R27, R27, R9, RZ ;  /* 0x000000091b1b7210 */ /* 0x000fe20007ffe0ff */
[----:B------:R-:W-:Y:S01]  /*2c20*/  IMAD R9, R62, -0x100, R45 ;  /* 0xffffff003e097824 */ /* 0x000fe200078e022d */
[----:B------:R-:W-:-:S04]  /*2c30*/  LEA R4, P0, R26, UR4, 0x2 ;  /* 0x000000041a047c11 */ /* 0x000fc8000f8010ff */
[----:B------:R-:W-:Y:S01]  /*2c40*/  LEA.HI.X R5, R26, UR5, R27, 0x2, P0 ;  /* 0x000000051a057c11 */ /* 0x000fe200080f141b */
[----:B------:R-:W-:Y:S01]  /*2c50*/  ULDC.64 UR4, c[0x0][0x230] ;  /* 0x00008c0000047ab9 */ /* 0x000fe20000000a00 */
[----:B------:R-:W-:Y:S01]  /*2c60*/  IADD3 R26, P1, R89, R26, RZ ;  /* 0x0000001a591a7210 */ /* 0x000fe20007f3e0ff */
[----:B------:R-:W-:Y:S02]  /*2c70*/  IMAD R2, R42, UR4, RZ ;  /* 0x000000042a027c24 */ /* 0x000fe4000f8e02ff */
        /* <DEDUP_REMOVED lines=27> */
.L_x_9139:
[----:B-1----:R-:W-:Y:S01]  /*2e30*/  SHF.R.S32.HI R40, RZ, 0x1f, R129 ;  /* 0x0000001fff287819 */ /* 0x002fe20000011481 */
[----:B------:R-:W-:Y:S01]  /*2e40*/  IMAD.WIDE.U32 R132, R129, UR10, R30 ;  /* 0x0000000a81847c25 */ /* 0x000fe2000f8e001e */
[-C--:B------:R-:W-:Y:S02]  /*2e50*/  ISETP.GE.AND P5, PT, R70, R91.reuse, PT ;  /* 0x0000005b4600720c */ /* 0x080fe40003fa6270 */
[----:B------:R-:W-:Y:S01]  /*2e60*/  ISETP.GE.AND P1, PT, R71, R91, PT ;  /* 0x0000005b4700720c */ /* 0x000fe20003f26270 */
[----:B------:R-:W-:Y:S01]  /*2e70*/  IMAD R2, R40, UR10, RZ ;  /* 0x0000000a28027c24 */ /* 0x000fe2000f8e02ff */
[----:B0-----:R-:W-:Y:S02]  /*2e80*/  LEA R38, P2, R132, R59, 0x1 ;  /* 0x0000003b84267211 */ /* 0x001fe400078408ff */
        /* <DEDUP_REMOVED lines=19> */
[----:B------:R-:W-:Y:S01]  /*2fc0*/  PRMT R139, RZ, 0x7610, R139 ;  /* 0x00007610ff8b7816 */ /* 0x000fe2000000008b */
[----:B------:R-:W-:Y:S01]  /*2fd0*/  IMAD.WIDE.U32 R132, R129, UR8, R130 ;  /* 0x0000000881847c25 */ /* 0x000fe2000f8e0082 */
[----:B------:R-:W-:Y:S01]  /*2fe0*/  PRMT R140, RZ, 0x7610, R140 ;  /* 0x00007610ff8c7816 */ /* 0x000fe2000000008c */
[----:B------:R-:W4:Y:S01]  /*2ff0*/  @!P2 LDG.E.U16 R137, desc[UR12][R38.64+0xc0] ;  /* 0x0000c00c2689a981 */ /* 0x000f22000c1e1500 */
[----:B------:R-:W-:-:S03]  /*3000*/  PRMT R141, RZ, 0x7610, R141 ;  /* 0x00007610ff8d7816 */ /* 0x000fc6000000008d */
[----:B------:R-:W4:Y:S04]  /*3010*/  @!P3 LDG.E.U16 R138, desc[UR12][R38.64+0x100] ;  /* 0x0001000c268ab981 */ /* 0x000f28000c1e1500 */
[----:B------:R-:W4:Y:S04]  /*3020*/  @!P4 LDG.E.U16 R139, desc[UR12][R38.64+0x140] ;  /* 0x0001400c268bc981 */ /* 0x000f28000c1e1500 */
[----:B------:R-:W4:Y:S04]  /*3030*/  @!P5 LDG.E.U16 R140, desc[UR12][R38.64+0x180] ;  /* 0x0001800c268cd981 */ /* 0x000f28000c1e1500 */
[----:B------:R0:W4:Y:S01]  /*3040*/  @!P1 LDG.E.U16 R141, desc[UR12][R38.64+0x1c0] ;  /* 0x0001c00c268d9981 */ /* 0x000122000c1e1500 */
[----:B------:R-:W-:Y:S01]  /*3050*/  IMAD R135, R129, UR9, R134 ;  /* 0x0000000981877c24 */ /* 0x000fe2000f8e0286 */
[----:B------:R-:W-:-:S04]  /*3060*/  LEA R134, P1, R132, R6, 0x2 ;  /* 0x0000000684867211 */ /* 0x000fc800078210ff */
[----:B------:R-:W-:-:S04]  /*3070*/  IADD3 R130, R133, R135, RZ ;  /* 0x0000008785827210 */ /* 0x000fc80007ffe0ff */
[----:B------:R-:W-:-:S05]  /*3080*/  LEA.HI.X R135, R132, R7, R130, 0x2, P1 ;  /* 0x0000000784877211 */ /* 0x000fca00008f1482 */
[----:B------:R-:W4:Y:S01]  /*3090*/  LDG.E R130, desc[UR12][R134.64] ;  /* 0x0000000c86827981 */ /* 0x000f22000c1e1900 */
[----:B------:R-:W-:Y:S02]  /*30a0*/  IMAD R142, R42, UR16, RZ ;  /* 0x000000102a8e7c24 */ /* 0x000fe4000f8e02ff */
[----:B------:R-:W-:-:S04]  /*30b0*/  IMAD.WIDE.U32 R132, R3, UR16, RZ ;  /* 0x0000001003847c25 */ /* 0x000fc8000f8e00ff */
[----:B------:R-:W-:Y:S02]  /*30c0*/  IMAD R143, R3, UR17, R142 ;  /* 0x00000011038f7c24 */ /* 0x000fe4000f8e028e */
[----:B------:R-:W-:-:S03]  /*30d0*/  IMAD R142, R40, UR18, RZ ;  /* 0x00000012288e7c24 */ /* 0x000fc6000f8e02ff */
[----:B------:R-:W-:Y:S01]  /*30e0*/  IADD3 R133, R133, R143, RZ ;  /* 0x0000008f85857210 */ /* 0x000fe20007ffe0ff */
[C---:B------:R-:W-:Y:S02]  /*30f0*/  IMAD R143, R129.reuse, UR19, R142 ;  /* 0x00000013818f7c24 */ /* 0x040fe4000f8e028e */
[----:B0-----:R-:W-:-:S05]  /*3100*/  IMAD.WIDE.U32 R38, R129, UR18, R132 ;  /* 0x0000001281267c25 */ /* 0x001fca000f8e0084 */
[----:B------:R-:W-:Y:S02]  /*3110*/  IADD3 R39, R39, R143, RZ ;  /* 0x0000008f27277210 */ /* 0x000fe40007ffe0ff */
[----:B--2---:R-:W-:-:S04]  /*3120*/  LEA R132, P1, R38, R4, 0x2 ;  /* 0x0000000426847211 */ /* 0x004fc800078210ff */
[----:B------:R-:W-:Y:S02]  /*3130*/  LEA.HI.X R133, R38, R5, R39, 0x2, P1 ;  /* 0x0000000526857211 */ /* 0x000fe400008f1427 */
[----:B------:R-:W-:Y:S01]  /*3140*/  ISETP.NE.AND P3, PT, R50, RZ, PT ;  /* 0x000000ff3200720c */ /* 0x000fe20003f65270 */
[----:B---3--:R0:W-:Y:S01]  /*3150*/  STS.U16 [R79], R2 ;  /* 0x000000024f007388 */ /* 0x0081e20000000400 */
[----:B------:R-:W-:Y:S01]  /*3160*/  IMAD R38, R128, 0x100, R129 ;  /* 0x0000010080267824 */ /* 0x000fe200078e0281 */
[----:B------:R-:W2:Y:S02]  /*3170*/  @P0 LDC R39, c[0x0][0x21c] ;  /* 0x00008700ff270b82 */ /* 0x000ea40000000800 */
[----:B------:R3:W-:Y:S04]  /*3180*/  STS.U16 [R80+0x40], R41 ;  /* 0x0000402950007388 */ /* 0x0007e80000000400 */
[----:B----4-:R4:W-:Y:S04]  /*3190*/  STS.U16 [R81+0x80], R136 ;  /* 0x0000808851007388 */ /* 0x0109e80000000400 */
[----:B------:R-:W-:Y:S04]  /*31a0*/  STS.U16 [R82+0xc0], R137 ;  /* 0x0000c08952007388 */ /* 0x000fe80000000400 */
[----:B------:R1:W-:Y:S04]  /*31b0*/  STS.U16 [R83+0x100], R138 ;  /* 0x0001008a53007388 */ /* 0x0003e80000000400 */
[----:B------:R-:W-:Y:S04]  /*31c0*/  STS.U16 [R84+0x140], R139 ;  /* 0x0001408b54007388 */ /* 0x000fe80000000400 */
[----:B------:R-:W-:Y:S04]  /*31d0*/  STS.U16 [R85+0x180], R140 ;  /* 0x0001808c55007388 */ /* 0x000fe80000000400 */
[----:B------:R-:W-:Y:S01]  /*31e0*/  STS.U16 [R86+0x1c0], R141 ;  /* 0x0001c08d56007388 */ /* 0x000fe20000000400 */
[----:B------:R-:W-:-:S03]  /*31f0*/  NOP ;  /* 0x0000000000007918 */ /* 0x000fc60000000000 */
[----:B------:R-:W4:Y:S01]  /*3200*/  LDG.E R185, desc[UR12][R132.64] ;  /* 0x0000000c84b97981 */ /* 0x000f22000c1e1900 */
[----:B------:R-:W-:Y:S01]  /*3210*/  FMUL.FTZ R148, R130, 1.4426950216293334961 ;  /* 0x3fb8aa3b82947820 */ /* 0x000fe20000410000 */
[----:B------:R-:W-:Y:S02]  /*3220*/  @P3 IADD3 R38, R50, 0x200, RZ ;  /* 0x0000020032263810 */ /* 0x000fe40007ffe0ff */
[----:B------:R-:W1:Y:S01]  /*3230*/  LDS.U16 R135, [R87] ;  /* 0x0000000057877984 */ /* 0x000e620000000400 */
[----:B0-----:R-:W-:-:S03]  /*3240*/  FMUL.FTZ R2, R148, R97 ;  /* 0x0000006194027220 */ /* 0x001fc60000410000 */
[----:B------:R-:W0:Y:S03]  /*3250*/  LDS.U16 R137, [R87+0x2] ;  /* 0x0000020057897984 */ /* 0x000e260000000400 */
[----:B------:R-:W3:Y:S01]  /*3260*/  MUFU.EX2 R2, R2 ;  /* 0x0000000200027308 */ /* 0x000ee20000000800 */
[----:B------:R-:W-:Y:S01]  /*3270*/  IMAD R151, R38, 0x4, R51 ;  /* 0x0000000426977824 */ /* 0x000fe200078e0233 */
[----:B------:R-:W-:Y:S04]  /*3280*/  LDS.U16 R139, [R87+0x4] ;  /* 0x00000400578b7984 */ /* 0x000fe80000000400 */
[----:B------:R-:W0:Y:S04]  /*3290*/  LDS.U16 R141, [R87+0x6] ;  /* 0x00000600578d7984 */ /* 0x000e280000000400 */
[----:B------:R-:W0:Y:S04]  /*32a0*/  LDS.U16 R143, [R87+0x8] ;  /* 0x00000800578f7984 */ /* 0x000e280000000400 */
[----:B------:R-:W-:Y:S04]  /*32b0*/  LDS.U16 R145, [R87+0xa] ;  /* 0x00000a0057917984 */ /* 0x000fe80000000400 */
[----:B------:R-:W0:Y:S04]  /*32c0*/  LDS.U16 R146, [R87+0xc] ;  /* 0x00000c0057927984 */ /* 0x000e280000000400 */
[----:B------:R-:W0:Y:S04]  /*32d0*/  LDS.U16 R147, [R87+0xe] ;  /* 0x00000e0057937984 */ /* 0x000e280000000400 */
[----:B---3--:R3:W-:Y:S01]  /*32e0*/  STS [R151+0x878], R2 ;  /* 0x0008780297007388 */ /* 0x0087e20000000800 */
[----:B------:R-:W-:Y:S01]  /*32f0*/  ISETP.NE.AND P2, PT, R50, 0x1f, PT ;  /* 0x0000001f3200780c */ /* 0x000fe20003f45270 */
[C---:B------:R-:W-:Y:S01]  /*3300*/  FMUL.FTZ R41, R148.reuse, R99 ;  /* 0x0000006394297220 */ /* 0x040fe20000410000 */
[C---:B------:R-:W-:Y:S01]  /*3310*/  FMUL.FTZ R149, R148.reuse, R101 ;  /* 0x0000006594957220 */ /* 0x040fe20000410000 */
[----:B------:R-:W-:Y:S01]  /*3320*/  @P0 IADD3 R134, R167, -0x2, RZ ;  /* 0xfffffffea7860810 */ /* 0x000fe20007ffe0ff */
[----:B------:R-:W-:-:S03]  /*3330*/  FMUL.FTZ R150, R148, R103 ;  /* 0x0000006794967220 */ /* 0x000fc60000410000 */
[----:B------:R-:W1:Y:S06]  /*3340*/  MUFU.EX2 R41, R41 ;  /* 0x0000002900297308 */ /* 0x000e6c0000000800 */
[----:B------:R-:W-:Y:S01]  /*3350*/  @P2 LEA R172, R50, R51, 0x2 ;  /* 0x0000003332ac2211 */ /* 0x000fe200078e10ff */
[----:B------:R-:W-:Y:S01]  /*3360*/  BAR.SYNC.DEFER_BLOCKING 0x0 ;  /* 0x0000000000007b1d */ /* 0x000fe20000010000 */
[----:B------:R-:W-:Y:S01]  /*3370*/  FMUL.FTZ R153, R148, R104 ;  /* 0x0000006894997220 */ /* 0x000fe20000410000 */
[----:B--2---:R-:W-:-:S04]  /*3380*/  @P0 IMAD R39, R134, R39, R129 ;  /* 0x0000002786270224 */ /* 0x004fc800078e0281 */
[----:B------:R-:W2:Y:S01]  /*3390*/  MUFU.EX2 R149, R149 ;  /* 0x0000009500957308 */ /* 0x000ea20000000800 */
[----:B------:R-:W-:Y:S01]  /*33a0*/  MOV R155, RZ ;  /* 0x000000ff009b7202 */ /* 0x000fe20000000f00 */
[----:B------:R-:W-:Y:S01]  /*33b0*/  FMUL.FTZ R154, R148, R105 ;  /* 0x00000069949a7220 */ /* 0x000fe20000410000 */
[----:B------:R-:W-:-:S05]  /*33c0*/  @P0 IMAD.WIDE R38, R39, 0x8, R36 ;  /* 0x0000000827260825 */ /* 0x000fca00078e0224 */
[----:B------:R-:W3:Y:S01]  /*33d0*/  MUFU.EX2 R150, R150 ;  /* 0x0000009600967308 */ /* 0x000ee20000000800 */
[----:B------:R-:W0:Y:S07]  /*33e0*/  @P2 LDS R172, [R172+0x107c] ;  /* 0x00107c00acac2984 */ /* 0x000e2e0000000800 */
[----:B------:R-:W4:Y:S01]  /*33f0*/  MUFU.EX2 R153, R153 ;  /* 0x0000009900997308 */ /* 0x000f220000000800 */
[C---:B------:R-:W-:Y:S01]  /*3400*/  FMUL.FTZ R152, R148.reuse, R107 ;  /* 0x0000006b94987220 */ /* 0x040fe20000410000 */
[----:B------:R-:W-:Y:S01]  /*3410*/  FMUL.FTZ R157, R148, R109 ;  /* 0x0000006d949d7220 */ /* 0x000fe20000410000 */
[----:B------:R1:W5:Y:S05]  /*3420*/  @P0 LDG.E R155, desc[UR12][R38.64+0x4] ;  /* 0x0000040c269b0981 */ /* 0x00036a000c1e1900 */
[----:B------:R-:W0:Y:S01]  /*3430*/  MUFU.EX2 R154, R154 ;  /* 0x0000009a009a7308 */ /* 0x000e220000000800 */
[----:B-1----:R-:W-:-:S07]  /*3440*/  FMUL.FTZ R38, R2, R41 ;  /* 0x0000002902267220 */ /* 0x002fce0000410000 */
[----:B------:R-:W1:Y:S01]  /*3450*/  MUFU.EX2 R152, R152 ;  /* 0x0000009800987308 */ /* 0x000e620000000800 */
[----:B--2---:R-:W-:Y:S01]  /*3460*/  FMUL.FTZ R39, R149, R38 ;  /* 0x0000002695277220 */ /* 0x004fe20000410000 */
[----:B------:R-:W-:Y:S02]  /*3470*/  SHF.L.U32 R132, R169, 0x10, RZ ;  /* 0x00000010a9847819 */ /* 0x000fe400000006ff */
[----:B------:R-:W-:-:S04]  /*3480*/  SHF.L.U32 R134, R88, 0x10, RZ ;  /* 0x0000001058867819 */ /* 0x000fc800000006ff */
[----:B------:R-:W2:Y:S01]  /*3490*/  MUFU.EX2 R157, R157 ;  /* 0x0000009d009d7308 */ /* 0x000ea20000000800 */
[----:B---3--:R-:W-:Y:S01]  /*34a0*/  FMUL.FTZ R38, R150, R39 ;  /* 0x0000002796267220 */ /* 0x008fe20000410000 */
[----:B----4-:R-:W-:Y:S01]  /*34b0*/  SHF.L.U32 R136, R90, 0x10, RZ ;  /* 0x000000105a887819 */ /* 0x010fe200000006ff */
[----:B------:R-:W-:Y:S01]  /*34c0*/  IMAD.U32 R138, R92, 0x10000, RZ ;  /* 0x000100005c8a7824 */ /* 0x000fe200078e00ff */
[----:B------:R-:W-:Y:S01]  /*34d0*/  SHF.L.U32 R135, R135, 0x10, RZ ;  /* 0x0000001087877819 */ /* 0x000fe200000006ff */
[----:B------:R-:W-:Y:S01]  /*34e0*/  FMUL.FTZ R39, R153, R38 ;  /* 0x0000002699277220 */ /* 0x000fe20000410000 */
[----:B0-----:R-:W-:Y:S01]  /*34f0*/  SHF.L.U32 R137, R137, 0x10, RZ ;  /* 0x0000001089897819 */ /* 0x001fe200000006ff */
[----:B------:R-:W-:Y:S01]  /*3500*/  FMUL.FTZ R170, R132, R97 ;  /* 0x0000006184aa7220 */ /* 0x000fe20000410000 */
        /* <DEDUP_REMOVED lines=8> */
[----:B------:R-:W-:Y:S01]  /*3590*/  FMUL.FTZ R160, R138, R103 ;  /* 0x000000678aa07220 */ /* 0x000fe20000410000 */
[----:B------:R-:W-:-:S02]  /*35a0*/  IMAD.U32 R139, R139, 0x10000, RZ ;  /* 0x000100008b8b7824 */ /* 0x000fc400078e00ff */
[----:B------:R-:W-:Y:S01]  /*35b0*/  FMUL.FTZ R173, R135, R170 ;  /* 0x000000aa87ad7220 */ /* 0x000fe20000410000 */
[----:B------:R-:W-:Y:S01]  /*35c0*/  FMUL.FTZ R178, R137, R166 ;  /* 0x000000a689b27220 */ /* 0x000fe20000410000 */
[----:B------:R-:W-:Y:S01]  /*35d0*/  BSSY B0, `(.L_x_9119) ;  /* 0x0000020000007945 */ /* 0x000fe20003800000 */
[----:B-1----:R-:W-:Y:S01]  /*35e0*/  FMUL.FTZ R186, R152, R39 ;  /* 0x0000002798ba7220 */ /* 0x002fe20000410000 */
[----:B------:R-:W-:Y:S01]  /*35f0*/  FMUL.FTZ R158, R133, R104 ;  /* 0x00000068859e7220 */ /* 0x000fe20000410000 */
[----:B------:R-:W-:Y:S01]  /*3600*/  FMUL.FTZ R156, R140, R105 ;  /* 0x000000698c9c7220 */ /* 0x000fe20000410000 */
        /* <DEDUP_REMOVED lines=17> */
[----:B------:R-:W-:Y:S06]  /*3720*/  @P2 BRA `(.L_x_9120) ;  /* 0x0000000000282947 */ /* 0x000fec0003800000 */
[----:B------:R-:W-:Y:S01]  /*3730*/  ISETP.NE.AND P1, PT, R167, UR23, PT ;  /* 0x00000017a7007c0c */ /* 0x000fe2000bf25270 */
[----:B------:R-:W-:-:S12]  /*3740*/  HFMA2.MMA R172, -RZ, RZ, 1.875, 0 ;  /* 0x3f800000ffac7435 */ /* 0x000fd800000001ff */
        /* <DEDUP_REMOVED lines=8> */
.L_x_9120:
[----:B------:R-:W-:Y:S05]  /*37d0*/  BSYNC B0 ;  /* 0x0000000000007941 */ /* 0x000fea0003800000 */
.L_x_9119:
[----:B-1----:R-:W-:Y:S01]  /*37e0*/  FMUL.FTZ R177, R157, R172 ;  /* 0x000000ac9db17220 */ /* 0x002fe20000410000 */
[----:B------:R-:W-:Y:S01]  /*37f0*/  FFMA.FTZ R39, R149, R39, R180 ;  /* 0x0000002795277223 */ /* 0x000fe200000100b4 */
[C---:B------:R-:W-:Y:S01]  /*3800*/  FFMA.FTZ R176, R152.reuse, R176, R163 ;  /* 0x000000b098b07223 */ /* 0x040fe200000100a3 */
[----:B------:R-:W-:Y:S01]  /*3810*/  FMUL.FTZ R182, R143, R158 ;  /* 0x0000009e8fb67220 */ /* 0x000fe20000410000 */
[----:B------:R-:W-:Y:S01]  /*3820*/  FMUL.FTZ R179, R152, R177 ;  /* 0x000000b198b37220 */ /* 0x000fe20000410000 */
[----:B------:R-:W-:Y:S01]  /*3830*/  FFMA.FTZ R39, R150, R39, R175 ;  /* 0x0000002796277223 */ /* 0x000fe200000100af */
[C---:B------:R-:W-:Y:S01]  /*3840*/  FFMA.FTZ R181, R154.reuse, R176, R161 ;  /* 0x000000b09ab57223 */ /* 0x040fe200000100a1 */
[----:B------:R-:W-:Y:S01]  /*3850*/  FMUL.FTZ R177, R145, R156 ;  /* 0x0000009c91b17220 */ /* 0x000fe20000410000 */
[----:B0-----:R-:W-:Y:S01]  /*3860*/  FMUL.FTZ R38, R154, R179 ;  /* 0x000000b39a267220 */ /* 0x001fe20000410000 */
[C---:B------:R-:W-:Y:S01]  /*3870*/  FFMA.FTZ R39, R153.reuse, R39, R182 ;  /* 0x0000002799277223 */ /* 0x040fe200000100b6 */
[C---:B------:R-:W-:Y:S01]  /*3880*/  FFMA.FTZ R176, R153.reuse, R181, R168 ;  /* 0x000000b599b07223 */ /* 0x040fe200000100a8 */
[----:B------:R-:W-:Y:S01]  /*3890*/  FMUL.FTZ R179, R146, R151 ;  /* 0x0000009792b37220 */ /* 0x000fe20000410000 */
        /* <DEDUP_REMOVED lines=18> */
[----:B------:R-:W1:Y:S04]  /*39c0*/  SHFL.UP PT, R39, R186, 0x1, RZ ;  /* 0x04200000ba277989 */ /* 0x000e6800000e00ff */
        /* <DEDUP_REMOVED lines=26> */
[----:B------:R-:W-:Y:S02]  /*3b70*/  ISETP.GE.AND P1, PT, R167, UR23, PT ;  /* 0x00000017a7007c0c */ /* 0x000fe4000bf26270 */
[----:B--2---:R-:W-:Y:S01]  /*3b80*/  @!P4 FFMA.FTZ R188, R191, R183, R188 ;  /* 0x000000b7bfbcc223 */ /* 0x004fe200000100bc */
[----:B------:R-:W-:Y:S01]  /*3b90*/  MOV R39, RZ ;  /* 0x000000ff00277202 */ /* 0x000fe20000000f00 */
[----:B------:R-:W1:Y:S01]  /*3ba0*/  SHFL.UP PT, R183, R186, 0x8, RZ ;  /* 0x05000000bab77989 */ /* 0x000e6200000e00ff */
[----:B------:R-:W-:Y:S01]  /*3bb0*/  ISETP.NE.OR P1, PT, R165, RZ, P1 ;  /* 0x000000ffa500720c */ /* 0x000fe20000f25670 */
[----:B---3--:R-:W-:Y:S01]  /*3bc0*/  @!P4 FMUL.FTZ R191, R191, R190 ;  /* 0x000000bebfbfc220 */ /* 0x008fe20000410000 */
[----:B------:R-:W-:Y:S01]  /*3bd0*/  ISETP.GE.AND P4, PT, R61, 0x8, PT ;  /* 0x000000083d00780c */ /* 0x000fe20003f86270 */
[----:B------:R-:W2:Y:S04]  /*3be0*/  SHFL.DOWN PT, R192, R188, 0x8, 0x1f ;  /* 0x09001f00bcc07f89 */ /* 0x000ea800000e0000 */
[----:B------:R-:W3:Y:S06]  /*3bf0*/  SHFL.DOWN PT, R190, R191, 0x8, 0x1f ;  /* 0x09001f00bfbe7f89 */ /* 0x000eec00000e0000 */
[----:B------:R-:W-:-:S02]  /*3c00*/  @!P1 IMAD R187, R129, 0x8, R51 ;  /* 0x0000000881bb9824 */ /* 0x000fc400078e0233 */
[----:B0-----:R-:W-:-:S03]  /*3c10*/  @P4 FFMA.FTZ R181, R186, R185, R181 ;  /* 0x000000b9bab54223 */ /* 0x001fc600000100b5 */
[----:B------:R-:W-:Y:S01]  /*3c20*/  @!P1 LDS.64 R38, [R187+0x10f8] ;  /* 0x0010f800bb269984 */ /* 0x000fe20000000a00 */
[----:B------:R-:W-:Y:S01]  /*3c30*/  ISETP.GE.AND P1, PT, R61, 0x10, PT ;  /* 0x000000103d00780c */ /* 0x000fe20003f26270 */
[----:B-1----:R-:W-:Y:S02]  /*3c40*/  @P4 FMUL.FTZ R186, R186, R183 ;  /* 0x000000b7baba4220 */ /* 0x002fe40000410000 */
[----:B------:R-:W0:Y:S01]  /*3c50*/  SHFL.UP PT, R185, R181, 0x10, RZ ;  /* 0x06000000b5b97989 */ /* 0x000e2200000e00ff */
[----:B------:R-:W-:Y:S01]  /*3c60*/  ISETP.GE.U32.AND P4, PT, R165, 0x10, PT ;  /* 0x00000010a500780c */ /* 0x000fe20003f86070 */
[C---:B--2---:R-:W-:Y:S02]  /*3c70*/  @!P5 FFMA.FTZ R188, R191.reuse, R192, R188 ;  /* 0x000000c0bfbcd223 */ /* 0x044fe400000100bc */
[----:B------:R-:W1:Y:S01]  /*3c80*/  SHFL.UP PT, R183, R186, 0x10, RZ ;  /* 0x06000000bab77989 */ /* 0x000e6200000e00ff */
[----:B---3--:R-:W-:-:S03]  /*3c90*/  @!P5 FMUL.FTZ R191, R191, R190 ;  /* 0x000000bebfbfd220 */ /* 0x008fc60000410000 */
        /* <DEDUP_REMOVED lines=8> */
[----:B---3--:R-:W-:-:S03]  /*3d20*/  @!P4 FMUL.FTZ R191, R191, R190 ;  /* 0x000000bebfbfc220 */ /* 0x008fc60000410000 */
[----:B------:R-:W0:Y:S04]  /*3d30*/  SHFL.UP PT, R186, R186, 0x1, RZ ;  /* 0x04200000baba7989 */ /* 0x000e2800000e00ff */
[----:B------:R-:W-:Y:S04]  /*3d40*/  SHFL.IDX PT, R192, R39, RZ, 0x1f ;  /* 0x00001fff27c07589 */ /* 0x000fe800000e0000 */
[----:B------:R-:W-:Y:S04]  /*3d50*/  SHFL.DOWN PT, R190, R188, 0x1, 0x1f ;  /* 0x08201f00bcbe7f89 */ /* 0x000fe800000e0000 */
[----:B------:R-:W1:Y:S01]  /*3d60*/  SHFL.DOWN PT, R185, R191, 0x1, 0x1f ;  /* 0x08201f00bfb97f89 */ /* 0x000e6200000e0000 */
[----:B0-----:R-:W-:-:S04]  /*3d70*/  @P3 FFMA.FTZ R183, R186, R183, R181 ;  /* 0x000000b7bab73223 */ /* 0x001fc800000100b5 */
[----:B------:R-:W-:Y:S02]  /*3d80*/  FFMA.FTZ R194, R2, R183, R173 ;  /* 0x000000b702c27223 */ /* 0x000fe400000100ad */
[----:B------:R-:W0:Y:S02]  /*3d90*/  SHFL.IDX PT, R173, R191, RZ, 0x1f ;  /* 0x00001fffbfad7589 */ /* 0x000e2400000e0000 */
[----:B------:R-:W-:Y:S01]  /*3da0*/  FFMA.FTZ R178, R41, R194, R178 ;  /* 0x000000c229b27223 */ /* 0x000fe200000100b2 */
[----:B------:R-:W-:Y:S01]  /*3db0*/  FFMA.FTZ R2, R135, -R170, R194 ;  /* 0x800000aa87027223 */ /* 0x000fe200000100c2 */
[----:B------:R-:W-:Y:S01]  /*3dc0*/  FFMA.FTZ R181, R0, R194, RZ ;  /* 0x000000c200b57223 */ /* 0x000fe200000100ff */
[----:B-1----:R-:W-:Y:S01]  /*3dd0*/  @P2 FFMA.FTZ R192, R185, R192, R190 ;  /* 0x000000c0b9c02223 */ /* 0x002fe200000100be */
[-C--:B------:R-:W-:Y:S01]  /*3de0*/  FFMA.FTZ R180, R149, R178.reuse, R180 ;  /* 0x000000b295b47223 */ /* 0x080fe200000100b4 */
[----:B------:R-:W1:Y:S01]  /*3df0*/  SHFL.IDX PT, R190, R188, RZ, 0x1f ;  /* 0x00001fffbcbe7589 */ /* 0x000e6200000e0000 */
[----:B------:R-:W-:Y:S01]  /*3e00*/  FFMA.FTZ R181, R98, R178, R181 ;  /* 0x000000b262b57223 */ /* 0x000fe200000100b5 */
[----:B------:R-:W-:Y:S01]  /*3e10*/  FFMA.FTZ R172, R192, R172, R189 ;  /* 0x000000acc0ac7223 */ /* 0x000fe200000100bd */
[----:B------:R-:W-:Y:S01]  /*3e20*/  FFMA.FTZ R166, R137, -R166, R178 ;  /* 0x800000a689a67223 */ /* 0x000fe200000100b2 */
[----:B------:R-:W-:Y:S01]  /*3e30*/  FFMA.FTZ R164, R139, -R164, R180 ;  /* 0x800000a48ba47223 */ /* 0x000fe200000100b4 */
[----:B------:R-:W-:Y:S01]  /*3e40*/  FFMA.FTZ R181, R100, R180, R181 ;  /* 0x000000b464b57223 */ /* 0x000fe200000100b5 */
[----:B------:R-:W-:Y:S01]  /*3e50*/  FFMA.FTZ R155, R157, R172, R174 ;  /* 0x000000ac9d9b7223 */ /* 0x000fe200000100ae */
[----:B------:R-:W-:-:S03]  /*3e60*/  FFMA.FTZ R174, R150, R180, R175 ;  /* 0x000000b496ae7223 */ /* 0x000fc600000100af */
[----:B------:R-:W-:Y:S01]  /*3e70*/  FFMA.FTZ R170, R152, R155, R163 ;  /* 0x0000009b98aa7223 */ /* 0x000fe200000100a3 */
[-C--:B------:R-:W-:Y:S01]  /*3e80*/  FFMA.FTZ R182, R153, R174.reuse, R182 ;  /* 0x000000ae99b67223 */ /* 0x080fe200000100b6 */
[----:B------:R-:W-:Y:S01]  /*3e90*/  FFMA.FTZ R181, R102, R174, R181 ;  /* 0x000000ae66b57223 */ /* 0x000fe200000100b5 */
[----:B------:R-:W-:Y:S01]  /*3ea0*/  FFMA.FTZ R160, R141, -R160, R174 ;  /* 0x800000a08da07223 */ /* 0x000fe200000100ae */
[C---:B------:R-:W-:Y:S01]  /*3eb0*/  FFMA.FTZ R161, R154.reuse, R170, R161 ;  /* 0x000000aa9aa17223 */ /* 0x040fe200000100a1 */
[-C--:B------:R-:W-:Y:S01]  /*3ec0*/  FFMA.FTZ R154, R154, R182.reuse, R177 ;  /* 0x000000b69a9a7223 */ /* 0x080fe200000100b1 */
[----:B------:R-:W-:Y:S01]  /*3ed0*/  FFMA.FTZ R181, R106, R182, R181 ;  /* 0x000000b66ab57223 */ /* 0x000fe200000100b5 */
[----:B0-----:R-:W-:Y:S01]  /*3ee0*/  FMUL.FTZ R38, R173, R38 ;  /* 0x00000026ad267220 */ /* 0x001fe20000410000 */
[----:B------:R-:W-:Y:S01]  /*3ef0*/  FFMA.FTZ R168, R153, R161, R168 ;  /* 0x000000a199a87223 */ /* 0x000fe200000100a8 */
[-C--:B------:R-:W-:Y:S01]  /*3f00*/  FFMA.FTZ R153, R152, R154.reuse, R179 ;  /* 0x0000009a98997223 */ /* 0x080fe200000100b3 */
[----:B------:R-:W-:Y:S01]  /*3f10*/  FFMA.FTZ R181, R108, R154, R181 ;  /* 0x0000009a6cb57223 */ /* 0x000fe200000100b5 */
[----:B------:R-:W-:Y:S01]  /*3f20*/  @!P1 LEA R174, R129, R51, 0x3 ;  /* 0x0000003381ae9211 */ /* 0x000fe200078e18ff */
[----:B------:R-:W-:Y:S01]  /*3f30*/  FFMA.FTZ R152, R150, R168, R159 ;  /* 0x000000a896987223 */ /* 0x000fe2000001009f */
[----:B------:R-:W-:Y:S01]  /*3f40*/  FFMA.FTZ R184, R157, R153, R184 ;  /* 0x000000999db87223 */ /* 0x000fe200000100b8 */
[----:B-1----:R-:W-:Y:S01]  /*3f50*/  FFMA.FTZ R39, R173, R39, R190 ;  /* 0x00000027ad277223 */ /* 0x002fe200000100be */
[----:B------:R-:W-:Y:S01]  /*3f60*/  FFMA.FTZ R151, R146, -R151, R153 ;  /* 0x8000009792977223 */ /* 0x000fe20000010099 */
[----:B------:R-:W-:Y:S01]  /*3f70*/  FFMA.FTZ R162, R149, R152, R162 ;  /* 0x0000009895a27223 */ /* 0x000fe200000100a2 */
[----:B------:R-:W-:Y:S01]  /*3f80*/  FFMA.FTZ R181, R110, R153, R181 ;  /* 0x000000996eb57223 */ /* 0x000fe200000100b5 */
[----:B------:R-:W-:Y:S01]  /*3f90*/  FMUL.FTZ R179, R172, R109 ;  /* 0x0000006dacb37220 */ /* 0x000fe20000410000 */
[----:B------:R0:W-:Y:S01]  /*3fa0*/  @!P1 STS.64 [R174+0x10f8], R38 ;  /* 0x0010f826ae009388 */ /* 0x0001e20000000a00 */
[----:B------:R-:W-:Y:S01]  /*3fb0*/  FFMA.FTZ R150, R41, R162, R176 ;  /* 0x000000a229967223 */ /* 0x000fe200000100b0 */
[----:B------:R-:W-:Y:S01]  /*3fc0*/  FMUL.FTZ R153, R162, R99 ;  /* 0x00000063a2997220 */ /* 0x000fe20000410000 */
[----:B------:R-:W-:Y:S01]  /*3fd0*/  FMUL.FTZ R157, R152, R101 ;  /* 0x00000065989d7220 */ /* 0x000fe20000410000 */
[----:B------:R-:W-:Y:S01]  /*3fe0*/  FMUL.FTZ R159, R144, R179 ;  /* 0x000000b3909f7220 */ /* 0x000fe20000410000 */
[----:B------:R-:W-:Y:S01]  /*3ff0*/  FMUL.FTZ R41, R150, R97 ;  /* 0x0000006196297220 */ /* 0x000fe20000410000 */
[----:B------:R-:W-:Y:S01]  /*4000*/  FFMA.FTZ R156, R145, -R156, R154 ;  /* 0x8000009c919c7223 */ /* 0x000fe2000001009a */
[----:B------:R-:W-:Y:S01]  /*4010*/  FMUL.FTZ R175, R155, R107 ;  /* 0x0000006b9baf7220 */ /* 0x000fe20000410000 */
[----:B------:R-:W-:Y:S01]  /*4020*/  FMUL.FTZ R163, R170, R105 ;  /* 0x00000069aaa37220 */ /* 0x000fe20000410000 */
[----:B------:R-:W-:Y:S01]  /*4030*/  FFMA.FTZ R149, R2, R41, RZ ;  /* 0x0000002902957223 */ /* 0x000fe200000100ff */
[----:B------:R-:W-:Y:S01]  /*4040*/  FMUL.FTZ R154, R161, R104 ;  /* 0x00000068a19a7220 */ /* 0x000fe20000410000 */
[----:B------:R1:W-:Y:S01]  /*4050*/  STS [R54+0x1c], R159 ;  /* 0x00001c9f36007388 */ /* 0x0003e20000000800 */
[----:B0-----:R-:W-:Y:S01]  /*4060*/  IADD3 R174, -R89, UR6, -R50 ;  /* 0x0000000659ae7c10 */ /* 0x001fe2000fffe932 */
[----:B------:R-:W-:Y:S01]  /*4070*/  FFMA.FTZ R149, R166, R153, R149 ;  /* 0x00000099a6957223 */ /* 0x000fe20000010095 */
[----:B------:R-:W-:Y:S01]  /*4080*/  FMUL.FTZ R39, R168, R103 ;  /* 0x00000067a8277220 */ /* 0x000fe20000410000 */
[----:B------:R-:W-:Y:S01]  /*4090*/  FMUL.FTZ R177, R142, R175 ;  /* 0x000000af8eb17220 */ /* 0x000fe20000410000 */
[----:B------:R-:W-:Y:S01]  /*40a0*/  ISETP.GE.AND P2, PT, R174, 0x1, PT ;  /* 0x00000001ae00780c */ /* 0x000fe20003f46270 */
[----:B------:R-:W-:Y:S01]  /*40b0*/  FFMA.FTZ R149, R164, R157, R149 ;  /* 0x0000009da4957223 */ /* 0x000fe20000010095 */
[----:B------:R-:W-:Y:S01]  /*40c0*/  FMUL.FTZ R173, R140, R163 ;  /* 0x000000a38cad7220 */ /* 0x000fe20000410000 */
[----:B------:R-:W-:Y:S01]  /*40d0*/  FMUL.FTZ R157, R136, R157 ;  /* 0x0000009d889d7220 */ /* 0x000fe20000410000 */
[----:B------:R-:W-:Y:S01]  /*40e0*/  FMUL.FTZ R153, R134, R153 ;  /* 0x0000009986997220 */ /* 0x000fe20000410000 */
[-C--:B------:R-:W-:Y:S01]  /*40f0*/  FFMA.FTZ R149, R160, R39.reuse, R149 ;  /* 0x00000027a0957223 */ /* 0x080fe20000010095 */
[----:B-1----:R-:W-:Y:S01]  /*4100*/  FMUL.FTZ R159, R133, R154 ;  /* 0x0000009a859f7220 */ /* 0x002fe20000410000 */
[----:B------:R-:W-:Y:S01]  /*4110*/  FMUL.FTZ R39, R138, R39 ;  /* 0x000000278a277220 */ /* 0x000fe20000410000 */
[----:B------:R-:W-:Y:S01]  /*4120*/  FMUL.FTZ R41, R132, R41 ;  /* 0x0000002984297220 */ /* 0x000fe20000410000 */
[----:B------:R-:W-:Y:S01]  /*4130*/  FFMA.FTZ R158, R143, -R158, R182 ;  /* 0x8000009e8f9e7223 */ /* 0x000fe200000100b6 */
        /* <DEDUP_REMOVED lines=8> */
[----:B------:R0:W-:Y:S01]  /*41c0*/  STS [R54], R41 ;  /* 0x0000002936007388 */ /* 0x0001e20000000800 */
[----:B------:R-:W-:Y:S06]  /*41d0*/  BAR.SYNC.DEFER_BLOCKING 0x0 ;  /* 0x0000000000007b1d */ /* 0x000fec0000010000 */
[----:B------:R-:W-:Y:S05]  /*41e0*/  @!P2 BRA `(.L_x_9122) ;  /* 0x000000000028a947 */ /* 0x000fea0003800000 */
[----:B------:R-:W-:Y:S01]  /*41f0*/  LEA.HI.SX32 R38, R50, R50, 0x1b ;  /* 0x0000003232267211 */ /* 0x000fe200078fdaff */
[----:B------:R-:W-:-:S03]  /*4200*/  IMAD R40, R40, UR20, RZ ;  /* 0x0000001428287c24 */ /* 0x000fc6000f8e02ff */
[----:B------:R-:W-:Y:S01]  /*4210*/  LEA R149, R38, R51, 0x2 ;  /* 0x0000003326957211 */ /* 0x000fe200078e10ff */
[C---:B0-----:R-:W-:Y:S02]  /*4220*/  IMAD R41, R129.reuse, UR21, R40 ;  /* 0x0000001581297c24 */ /* 0x041fe4000f8e0228 */
[----:B------:R-:W-:-:S03]  /*4230*/  IMAD.WIDE.U32 R38, R129, UR20, R26 ;  /* 0x0000001481267c25 */ /* 0x000fc6000f8e001a */
[----:B------:R-:W0:Y:S02]  /*4240*/  LDS R149, [R149+0x220] ;  /* 0x0002200095957984 */ /* 0x000e240000000800 */
[----:B------:R-:W-:Y:S02]  /*4250*/  IADD3 R39, R39, R41, RZ ;  /* 0x0000002927277210 */ /* 0x000fe40007ffe0ff */
[----:B------:R-:W-:-:S04]  /*4260*/  LEA R40, P2, R38, UR24, 0x2 ;  /* 0x0000001826287c11 */ /* 0x000fc8000f8410ff */
[----:B------:R-:W-:-:S05]  /*4270*/  LEA.HI.X R41, R38, UR25, R39, 0x2, P2 ;  /* 0x0000001926297c11 */ /* 0x000fca00090f1427 */
[----:B0-----:R1:W-:Y:S04]  /*4280*/  REDG.E.ADD.F32.FTZ.RN.STRONG.GPU desc[UR12][R40.64], R149 ;  /* 0x00000095280079a6 */ /* 0x0013e8000c10f38c */
.L_x_9122:
[----:B------:R-:W-:Y:S05]  /*4290*/  BSYNC B0 ;  /* 0x0000000000007941 */ /* 0x000fea0003800000 */
.L_x_9121:
        /* <DEDUP_REMOVED lines=17> */
.L_x_9124:
[----:B------:R-:W-:Y:S05]  /*43b0*/  BSYNC B0 ;  /* 0x0000000000007941 */ /* 0x000fea0003800000 */
.L_x_9123:
[----:B01----:R0:W1:Y:S01]  /*43c0*/  LDS R41, [R64+0x320] ;  /* 0x0003200040297984 */ /* 0x0030620000000800 */
[----:B------:R-:W-:Y:S04]  /*43d0*/  BSSY B0, `(.L_x_9125) ;  /* 0x0000005000007945 */ /* 0x000fe80003800000 */
[----:B------:R-:W-:Y:S05]  /*43e0*/  @!P3 BRA `(.L_x_9126) ;  /* 0x00000000000cb947 */ /* 0x000fea0003800000 */
[----:B------:R-:W-:-:S05]  /*43f0*/  IMAD.WIDE.U32 R38, R8, UR22, R22 ;  /* 0x0000001608267c25 */ /* 0x000fca000f8e0016 */
[----:B------:R-:W-:-:S05]  /*4400*/  IADD3 R39, R157, R39, RZ ;  /* 0x000000279d277210 */ /* 0x000fca0007ffe0ff */
[----:B-1----:R2:W-:Y:S02]  /*4410*/  REDG.E.ADD.F32.FTZ.RN.STRONG.GPU desc[UR12][R38.64], R41 ;  /* 0x00000029260079a6 */ /* 0x0025e4000c10f38c */
.L_x_9126:
[----:B------:R-:W-:Y:S05]  /*4420*/  BSYNC B0 ;  /* 0x0000000000007941 */ /* 0x000fea0003800000 */
.L_x_9125:
        /* <DEDUP_REMOVED lines=11> */
.L_x_9128:
[----:B------:R-:W-:Y:S05]  /*44e0*/  BSYNC B0 ;  /* 0x0000000000007941 */ /* 0x000fea0003800000 */
.L_x_9127:
[----:B--23--:R2:W3:Y:S01]  /*44f0*/  LDS R41, [R66+0x420] ;  /* 0x0004200042297984 */ /* 0x00c4e20000000800 */
[----:B------:R-:W-:Y:S04]  /*4500*/  BSSY B0, `(.L_x_9129) ;  /* 0x0000005000007945 */ /* 0x000fe80003800000 */
[----:B------:R-:W-:Y:S05]  /*4510*/  @!P2 BRA `(.L_x_9130) ;  /* 0x00000000000ca947 */ /* 0x000fea0003800000 */
[----:B------:R-:W-:-:S05]  /*4520*/  IMAD.WIDE.U32 R38, R8, UR22, R18 ;  /* 0x0000001608267c25 */ /* 0x000fca000f8e0012 */
[----:B------:R-:W-:-:S05]  /*4530*/  IADD3 R39, R157, R39, RZ ;  /* 0x000000279d277210 */ /* 0x000fca0007ffe0ff */
[----:B---3--:R4:W-:Y:S02]  /*4540*/  REDG.E.ADD.F32.FTZ.RN.STRONG.GPU desc[UR12][R38.64], R41 ;  /* 0x00000029260079a6 */ /* 0x0089e4000c10f38c */
.L_x_9130:
[----:B------:R-:W-:Y:S05]  /*4550*/  BSYNC B0 ;  /* 0x0000000000007941 */ /* 0x000fea0003800000 */
.L_x_9129:
[----:B---34-:R3:W4:Y:S01]  /*4560*/  LDS R41, [R67+0x4a0] ;  /* 0x0004a00043297984 */ /* 0x0187220000000800 */
[----:B------:R-:W-:Y:S04]  /*4570*/  BSSY B0, `(.L_x_9131) ;  /* 0x0000005000007945 */ /* 0x000fe80003800000 */
[----:B------:R-:W-:Y:S05]  /*4580*/  @!P3 BRA `(.L_x_9132) ;  /* 0x00000000000cb947 */ /* 0x000fea0003800000 */
[----:B------:R-:W-:-:S04]  /*4590*/  IMAD.WIDE.U32 R38, R8, UR22, R16 ;  /* 0x0000001608267c25 */ /* 0x000fc8000f8e0010 */
[----:B------:R-:W-:-:S05]  /*45a0*/  IMAD.IADD R39, R157, 0x1, R39 ;  /* 0x000000019d277824 */ /* 0x000fca00078e0227 */
[----:B----4-:R4:W-:Y:S02]  /*45b0*/  REDG.E.ADD.F32.FTZ.RN.STRONG.GPU desc[UR12][R38.64], R41 ;  /* 0x00000029260079a6 */ /* 0x0109e4000c10f38c */
.L_x_9132:
[----:B------:R-:W-:Y:S05]  /*45c0*/  BSYNC B0 ;  /* 0x0000000000007941 */ /* 0x000fea0003800000 */
.L_x_9131:
[----:B----4-:R4:W0:Y:S01]  /*45d0*/  LDS R41, [R68+0x520] ;  /* 0x0005200044297984 */ /* 0x0108220000000800 */
[----:B------:R-:W-:Y:S04]  /*45e0*/  BSSY B0, `(.L_x_9133) ;  /* 0x0000005000007945 */ /* 0x000fe80003800000 */
[----:B------:R-:W-:Y:S05]  /*45f0*/  @!P4 BRA `(.L_x_9134) ;  /* 0x00000000000cc947 */ /* 0x000fea0003800000 */
[----:B------:R-:W-:-:S05]  /*4600*/  IMAD.WIDE.U32 R38, R8, UR22, R14 ;  /* 0x0000001608267c25 */ /* 0x000fca000f8e000e */
[----:B------:R-:W-:-:S05]  /*4610*/  IADD3 R39, R157, R39, RZ ;  /* 0x000000279d277210 */ /* 0x000fca0007ffe0ff */
[----:B0-----:R0:W-:Y:S02]  /*4620*/  REDG.E.ADD.F32.FTZ.RN.STRONG.GPU desc[UR12][R38.64], R41 ;  /* 0x00000029260079a6 */ /* 0x0011e4000c10f38c */
.L_x_9134:
[----:B------:R-:W-:Y:S05]  /*4630*/  BSYNC B0 ;  /* 0x0000000000007941 */ /* 0x000fea0003800000 */
.L_x_9133:
[----:B0-----:R0:W0:Y:S01]  /*4640*/  LDS R41, [R69+0x5a0] ;  /* 0x0005a00045297984 */ /* 0x0010220000000800 */
[----:B------:R-:W-:Y:S01]  /*4650*/  BSSY B0, `(.L_x_9135) ;  /* 0x0000005000007945 */ /* 0x000fe20003800000 */
[----:B------:R-:W-:-:S03]  /*4660*/  IMAD.WIDE.U32 R38, R8, UR22, R12 ;  /* 0x0000001608267c25 */ /* 0x000fc6000f8e000c */
[----:B------:R-:W-:Y:S05]  /*4670*/  @!P5 BRA `(.L_x_9136) ;  /* 0x000000000008d947 */ /* 0x000fea0003800000 */
[----:B------:R-:W-:-:S05]  /*4680*/  IADD3 R39, R157, R39, RZ ;  /* 0x000000279d277210 */ /* 0x000fca0007ffe0ff */
[----:B0-----:R0:W-:Y:S02]  /*4690*/  REDG.E.ADD.F32.FTZ.RN.STRONG.GPU desc[UR12][R38.64], R41 ;  /* 0x00000029260079a6 */ /* 0x0011e4000c10f38c */
.L_x_9136:
[----:B------:R-:W-:Y:S05]  /*46a0*/  BSYNC B0 ;  /* 0x0000000000007941 */ /* 0x000fea0003800000 */
.L_x_9135:
[----:B------:R-:W5:Y:S01]  /*46b0*/  SHFL.DOWN PT, R40, R149, 0x1, 0x1f ;  /* 0x08201f0095287f89 */ /* 0x000f6200000e0000 */
[----:B------:R-:W-:Y:S01]  /*46c0*/  ISETP.GT.AND P2, PT, R61, 0x1e, PT ;  /* 0x0000001e3d00780c */ /* 0x000fe20003f44270 */
[-C--:B------:R-:W-:Y:S01]  /*46d0*/  FMUL.FTZ R145, R145, R170.reuse ;  /* 0x000000aa91917220 */ /* 0x080fe20000410000 */
[----:B------:R-:W-:Y:S01]  /*46e0*/  ISETP.NE.AND P3, PT, R61, RZ, PT ;  /* 0x000000ff3d00720c */ /* 0x000fe20003f65270 */
[----:B0-----:R-:W0:Y:S01]  /*46f0*/  SHFL.DOWN PT, R38, R153, 0x1, 0x1f ;  /* 0x08201f0099267f89 */ /* 0x001e2200000e0000 */
[----:B------:R-:W-:Y:S01]  /*4700*/  FMUL.FTZ R39, R130, R170 ;  /* 0x000000aa82277220 */ /* 0x000fe20000410000 */
[----:B------:R-:W-:Y:S01]  /*4710*/  FMUL.FTZ R139, R139, R152 ;  /* 0x000000988b8b7220 */ /* 0x000fe20000410000 */
[----:B------:R-:W-:Y:S01]  /*4720*/  FMUL.FTZ R135, R135, R150 ;  /* 0x0000009687877220 */ /* 0x000fe20000410000 */
[----:B------:R-:W-:Y:S01]  /*4730*/  BSSY B0, `(.L_x_9137) ;  /* 0x0000053000007945 */ /* 0x000fe20003800000 */
[----:B------:R-:W-:Y:S01]  /*4740*/  FMUL.FTZ R41, R156, R39 ;  /* 0x000000279c297220 */ /* 0x000fe20000410000 */
[----:B------:R-:W-:Y:S01]  /*4750*/  FMUL.FTZ R39, R130, R168 ;  /* 0x000000a882277220 */ /* 0x000fe20000410000 */
[----:B------:R-:W-:Y:S01]  /*4760*/  FFMA.FTZ R116, R139, R101, R116 ;  /* 0x000000658b747223 */ /* 0x000fe20000010074 */
[----:B------:R-:W-:Y:S01]  /*4770*/  FFMA.FTZ R118, R145, R105, R118 ;  /* 0x0000006991767223 */ /* 0x000fe20000010076 */
[----:B------:R-:W-:Y:S01]  /*4780*/  FFMA.FTZ R140, R140, R145, R41 ;  /* 0x000000918c8c7223 */ /* 0x000fe20000010029 */
[----:B------:R-:W-:Y:S01]  /*4790*/  FMUL.FTZ R41, R160, R39 ;  /* 0x00000027a0297220 */ /* 0x000fe20000410000 */
[----:B------:R-:W-:Y:S01]  /*47a0*/  FMUL.FTZ R39, R130, R152 ;  /* 0x0000009882277220 */ /* 0x000fe20000410000 */
[----:B------:R-:W1:Y:S01]  /*47b0*/  @!P3 S2R R157, SR_CgaCtaId ;  /* 0x00000000009db919 */ /* 0x000e620000008800 */
[----:B------:R-:W-:Y:S01]  /*47c0*/  FADD.FTZ R121, R140, R121 ;  /* 0x000000798c797221 */ /* 0x000fe20000010000 */
[----:B------:R-:W-:Y:S01]  /*47d0*/  FMUL.FTZ R140, R147, R172 ;  /* 0x000000ac938c7220 */ /* 0x000fe20000410000 */
[----:B------:R-:W-:-:S03]  /*47e0*/  FFMA.FTZ R114, R135, R97, R114 ;  /* 0x0000006187727223 */ /* 0x000fc60000010072 */
[----:B------:R-:W-:Y:S01]  /*47f0*/  FFMA.FTZ R117, R140, R109, R117 ;  /* 0x0000006d8c757223 */ /* 0x000fe20000010075 */
[----:B-----5:R-:W-:Y:S01]  /*4800*/  @!P2 FADD.FTZ R149, R149, R40 ;  /* 0x000000289595a221 */ /* 0x020fe20000010000 */
[----:B0-----:R-:W-:-:S04]  /*4810*/  @!P2 FADD.FTZ R153, R153, R38 ;  /* 0x000000269999a221 */ /* 0x001fc80000010000 */
        /* <DEDUP_REMOVED lines=17> */
[-C--:B------:R-:W-:Y:S01]  /*4930*/  FMUL.FTZ R38, R143, R161.reuse ;  /* 0x000000a18f267220 */ /* 0x080fe20000410000 */
[----:B------:R-:W-:Y:S01]  /*4940*/  FMUL.FTZ R161, R130, R161 ;  /* 0x000000a182a17220 */ /* 0x000fe20000410000 */
[----:B------:R-:W-:Y:S01]  /*4950*/  ISETP.GT.AND P2, PT, R61, 0xf, PT ;  /* 0x0000000f3d00780c */ /* 0x000fe20003f44270 */
[----:B------:R-:W5:Y:S01]  /*4960*/  SHFL.DOWN PT, R154, R153, 0x10, 0x1f ;  /* 0x0a001f00999a7f89 */ /* 0x000f6200000e0000 */
        /* <DEDUP_REMOVED lines=10> */
[----:B------:R-:W-:Y:S01]  /*4a10*/  FFMA.FTZ R138, R138, R38, R41 ;  /* 0x000000268a8a7223 */ /* 0x000fe20000010029 */
[----:B------:R-:W-:Y:S01]  /*4a20*/  FMUL.FTZ R41, R164, R39 ;  /* 0x00000027a4297220 */ /* 0x000fe20000410000 */
[----:B------:R-:W-:Y:S01]  /*4a30*/  FMUL.FTZ R133, R130, R172 ;  /* 0x000000ac82857220 */ /* 0x000fe20000410000 */
[----:B------:R-:W-:Y:S01]  /*4a40*/  FFMA.FTZ R113, R38, R103, R113 ;  /* 0x0000006726717223 */ /* 0x000fe20000010071 */
[----:B------:R-:W-:Y:S01]  /*4a50*/  @!P3 MOV R38, 0x400 ;  /* 0x000004000026b802 */ /* 0x000fe20000000f00 */
[----:B------:R-:W-:Y:S01]  /*4a60*/  FFMA.FTZ R139, R136, R139, R41 ;  /* 0x0000008b888b7223 */ /* 0x000fe20000010029 */
[----:B------:R-:W-:Y:S01]  /*4a70*/  FMUL.FTZ R141, R148, R133 ;  /* 0x00000085948d7220 */ /* 0x000fe20000410000 */
[C---:B------:R-:W-:Y:S01]  /*4a80*/  FMUL.FTZ R133, R130.reuse, R162 ;  /* 0x000000a282857220 */ /* 0x040fe20000410000 */
[----:B------:R-:W-:Y:S01]  /*4a90*/  FMUL.FTZ R41, R130, R150 ;  /* 0x0000009682297220 */ /* 0x000fe20000410000 */
[----:B0-----:R-:W-:Y:S01]  /*4aa0*/  @!P2 FADD.FTZ R149, R149, R170 ;  /* 0x000000aa9595a221 */ /* 0x001fe20000010000 */
[----:B-1----:R-:W-:Y:S01]  /*4ab0*/  @!P3 LEA R51, R157, R38, 0x18 ;  /* 0x000000269d33b211 */ /* 0x002fe200078ec0ff */
[----:B------:R-:W-:Y:S01]  /*4ac0*/  FMUL.FTZ R133, R166, R133 ;  /* 0x00000085a6857220 */ /* 0x000fe20000410000 */
[----:B------:R-:W-:Y:S01]  /*4ad0*/  FMUL.FTZ R41, R2, R41 ;  /* 0x0000002902297220 */ /* 0x000fe20000410000 */
[----:B-----5:R-:W-:Y:S01]  /*4ae0*/  @!P2 FADD.FTZ R153, R153, R154 ;  /* 0x0000009a9999a221 */ /* 0x020fe20000010000 */
[----:B------:R-:W-:Y:S01]  /*4af0*/  MOV R39, R149 ;  /* 0x0000009500277202 */ /* 0x000fe20000000f00 */
[----:B------:R-:W-:Y:S01]  /*4b00*/  FFMA.FTZ R140, R144, R140, R141 ;  /* 0x0000008c908c7223 */ /* 0x000fe2000001008d */
[----:B------:R-:W-:Y:S01]  /*4b10*/  FFMA.FTZ R40, R134, R40, R133 ;  /* 0x0000002886287223 */ /* 0x000fe20000010085 */
[----:B------:R-:W-:Y:S01]  /*4b20*/  FFMA.FTZ R132, R132, R135, R41 ;  /* 0x0000008784847223 */ /* 0x000fe20000010029 */
[----:B------:R-:W-:Y:S01]  /*4b30*/  MOV R38, R153 ;  /* 0x0000009900267202 */ /* 0x000fe20000000f00 */
[----:B------:R-:W-:Y:S01]  /*4b40*/  FFMA.FTZ R120, R143, R107, R120 ;  /* 0x0000006b8f787223 */ /* 0x000fe20000010078 */
[----:B------:R-:W-:Y:S01]  /*4b50*/  FADD.FTZ R123, R138, R123 ;  /* 0x0000007b8a7b7221 */ /* 0x000fe20000010000 */
[----:B------:R-:W-:Y:S01]  /*4b60*/  FADD.FTZ R122, R151, R122 ;  /* 0x0000007a977a7221 */ /* 0x000fe20000010000 */
[----:B------:R-:W-:Y:S01]  /*4b70*/  FADD.FTZ R126, R139, R126 ;  /* 0x0000007e8b7e7221 */ /* 0x000fe20000010000 */
[----:B------:R0:W-:Y:S01]  /*4b80*/  @!P3 STS.64 [R51+0x648], R38 ;  /* 0x000648263300b388 */ /* 0x0001e20000000a00 */
[----:B------:R-:W-:Y:S01]  /*4b90*/  FADD.FTZ R119, R140, R119 ;  /* 0x000000778c777221 */ /* 0x000fe20000010000 */
[----:B------:R-:W-:Y:S01]  /*4ba0*/  FADD.FTZ R125, R40, R125 ;  /* 0x0000007d287d7221 */ /* 0x000fe20000010000 */
        /* <DEDUP_REMOVED lines=11> */
.L_x_9138:
[----:B------:R-:W-:Y:S05]  /*4c60*/  BSYNC B0 ;  /* 0x0000000000007941 */ /* 0x000fea0003800000 */
.L_x_9137:
[----:B------:R-:W-:Y:S01]  /*4c70*/  IADD3 R129, R129, 0x1, RZ ;  /* 0x0000000181817810 */ /* 0x000fe20007ffe0ff */
[----:B------:R-:W-:-:S03]  /*4c80*/  UIADD3 UR4, UP0, UR4, 0x1, URZ ;  /* 0x0000000104047890 */ /* 0x000fc6000ff1e03f */
[----:B------:R-:W-:Y:S01]  /*4c90*/  ISETP.GE.AND P1, PT, R129, UR26, PT ;  /* 0x0000001a81007c0c */ /* 0x000fe2000bf26270 */
[----:B------:R-:W-:-:S12]  /*4ca0*/  UIADD3.X UR5, URZ, UR5, URZ, UP0, !UPT ;  /* 0x000000053f057290 */ /* 0x000fd800087fe43f */
[----:B------:R-:W-:Y:S05]  /*4cb0*/  @!P1 BRA `(.L_x_9139) ;  /* 0xffffffe0005c9947 */ /* 0x000fea000383ffff */
.L_x_9118:
[----:B------:R-:W-:Y:S01]  /*4cc0*/  BAR.SYNC.DEFER_BLOCKING 0x0 ;  /* 0x0000000000007b1d */ /* 0x000fe20000010000 */
[----:B------:R-:W-:Y:S02]  /*4cd0*/  IADD3 R91, -R89, UR6, RZ ;  /* 0x00000006595b7c10 */ /* 0x000fe4000fffe1ff */
[----:B------:R-:W-:Y:S02]  /*4ce0*/  PRMT R0, RZ, 0x7610, R0 ;  /* 0x00007610ff007816 */ /* 0x000fe40000000000 */
[-C--:B------:R-:W-:Y:S02]  /*4cf0*/  ISETP.GE.AND P6, PT, R30, R91.reuse, PT ;  /* 0x0000005b1e00720c */ /* 0x080fe40003fc6270 */
[-C--:B------:R-:W-:Y:S02]  /*4d00*/  ISETP.GE.AND P5, PT, R70, R91.reuse, PT ;  /* 0x0000005b4600720c */ /* 0x080fe40003fa6270 */
[-C--:B------:R-:W-:Y:S02]  /*4d10*/  ISETP.GE.AND P4, PT, R71, R91.reuse, PT ;  /* 0x0000005b4700720c */ /* 0x080fe40003f86270 */
[----:B------:R-:W-:-:S02]  /*4d20*/  ISETP.GE.AND P3, PT, R72, R91, PT ;  /* 0x0000005b4800720c */ /* 0x000fc40003f66270 */
[-C--:B------:R-:W-:Y:S02]  /*4d30*/  ISETP.GE.AND P2, PT, R73, R91.reuse, PT ;  /* 0x0000005b4900720c */ /* 0x080fe40003f46270 */
[-C--:B------:R-:W-:Y:S02]  /*4d40*/  ISETP.GE.AND P1, PT, R74, R91.reuse, PT ;  /* 0x0000005b4a00720c */ /* 0x080fe40003f26270 */
[-C--:B------:R-:W-:Y:S02]  /*4d50*/  ISETP.GE.AND P0, PT, R75, R91.reuse, PT ;  /* 0x0000005b4b00720c */ /* 0x080fe40003f06270 */
[----:B------:R-:W-:Y:S02]  /*4d60*/  PRMT R5, RZ, 0x7610, R5 ;  /* 0x00007610ff057816 */ /* 0x000fe40000000005 */
[----:B------:R-:W-:Y:S01]  /*4d70*/  PRMT R2, RZ, 0x7610, R2 ;  /* 0x00007610ff027816 */ /* 0x000fe20000000002 */
[----:B------:R-:W5:Y:S01]  /*4d80*/  @!P6 LDG.E.U16 R0, desc[UR12][R28.64] ;  /* 0x0000000c1c00e981 */ /* 0x000f62000c1e1500 */
[----:B------:R-:W-:-:S02]  /*4d90*/  ISETP.GE.AND P6, PT, R76, R91, PT ;  /* 0x0000005b4c00720c */ /* 0x000fc40003fc6270 */
[----:B------:R-:W-:Y:S01]  /*4da0*/  PRMT R7, RZ, 0x7610, R7 ;  /* 0x00007610ff077816 */ /* 0x000fe20000000007 */
[----:B------:R-:W2:Y:S01]  /*4db0*/  @!P5 LDG.E.U16 R5, desc[UR12][R28.64+0x40] ;  /* 0x0000400c1c05d981 */ /* 0x000ea2000c1e1500 */
[----:B------:R-:W-:Y:S02]  /*4dc0*/  PRMT R4, RZ, 0x7610, R4 ;  /* 0x00007610ff047816 */ /* 0x000fe40000000004 */
[----:B------:R-:W-:Y:S01]  /*4dd0*/  PRMT R9, RZ, 0x7610, R9 ;  /* 0x00007610ff097816 */ /* 0x000fe20000000009 */
[----:B------:R-:W3:Y:S01]  /*4de0*/  @!P4 LDG.E.U16 R2, desc[UR12][R28.64+0x80] ;  /* 0x0000800c1c02c981 */ /* 0x000ee2000c1e1500 */
[----:B------:R-:W-:Y:S02]  /*4df0*/  PRMT R6, RZ, 0x7610, R6 ;  /* 0x00007610ff067816 */ /* 0x000fe40000000006 */
[----:B------:R-:W-:Y:S01]  /*4e00*/  PRMT R11, RZ, 0x7610, R11 ;  /* 0x00007610ff0b7816 */ /* 0x000fe2000000000b */
[----:B------:R-:W4:Y:S04]  /*4e10*/  @!P3 LDG.E.U16 R7, desc[UR12][R28.64+0xc0] ;  /* 0x0000c00c1c07b981 */ /* 0x000f28000c1e1500 */
[----:B------:R-:W4:Y:S04]  /*4e20*/  @!P2 LDG.E.U16 R4, desc[UR12][R28.64+0x100] ;  /* 0x0001000c1c04a981 */ /* 0x000f28000c1e1500 */
[----:B------:R-:W4:Y:S04]  /*4e30*/  @!P1 LDG.E.U16 R9, desc[UR12][R28.64+0x140] ;  /* 0x0001400c1c099981 */ /* 0x000f28000c1e1500 */
[----:B------:R-:W4:Y:S04]  /*4e40*/  @!P0 LDG.E.U16 R6, desc[UR12][R28.64+0x180] ;  /* 0x0001800c1c068981 */ /* 0x000f28000c1e1500 */
[----:B------:R-:W4:Y:S01]  /*4e50*/  @!P6 LDG.E.U16 R11, desc[UR12][R28.64+0x1c0] ;  /* 0x0001c00c1c0be981 */ /* 0x000f22000c1e1500 */
[----:B------:R-:W0:Y:S01]  /*4e60*/  S2UR UR5, SR_CgaCtaId ;  /* 0x00000000000579c3 */ /* 0x000e220000008800 */
[----:B------:R-:W-:-:S02]  /*4e70*/  F2FP.BF16.F32.PACK_AB R115, R118, R115 ;  /* 0x000000737673723e */ /* 0x000fc400000010ff */
[----:B------:R-:W-:Y:S01]  /*4e80*/  ISETP.NE.AND P6, PT, R50, RZ, PT ;  /* 0x000000ff3200720c */ /* 0x000fe20003fc5270 */
[----:B------:R-:W-:Y:S01]  /*4e90*/  UMOV UR4, 0x400 ;  /* 0x0000040000047882 */ /* 0x000fe20000000000 */
[----:B------:R-:W-:Y:S02]  /*4ea0*/  F2FP.BF16.F32.PACK_AB R111, R111, R114 ;  /* 0x000000726f6f723e */ /* 0x000fe400000010ff */
[----:B------:R-:W-:Y:S02]  /*4eb0*/  F2FP.BF16.F32.PACK_AB R113, R113, R116 ;  /* 0x000000747171723e */ /* 0x000fe400000010ff */
[----:B------:R-:W-:Y:S01]  /*4ec0*/  F2FP.BF16.F32.PACK_AB R117, R117, R120 ;  /* 0x000000787575723e */ /* 0x000fe200000010ff */
[----:B0-----:R-:W-:-:S06]  /*4ed0*/  ULEA UR4, UR5, UR4, 0x18 ;  /* 0x0000000405047291 */ /* 0x001fcc000f8ec03f */
[----:B------:R-:W-:Y:S01]  /*4ee0*/  IMAD.U32 R51, RZ, RZ, UR4 ;  /* 0x00000004ff337e24 */ /* 0x000fe2000f8e00ff */
[----:B------:R-:W-:Y:S01]  /*4ef0*/  BSSY B0, `(.L_x_9140) ;  /* 0x0000072000007945 */ /* 0x000fe20003800000 */
[----:B-----5:R-:W-:Y:S04]  /*4f00*/  STS.U16 [R79], R0 ;  /* 0x000000004f007388 */ /* 0x020fe80000000400 */
[----:B--2---:R-:W-:Y:S04]  /*4f10*/  STS.U16 [R80+0x40], R5 ;  /* 0x0000400550007388 */ /* 0x004fe80000000400 */
[----:B---3--:R-:W-:Y:S04]  /*4f20*/  STS.U16 [R81+0x80], R2 ;  /* 0x0000800251007388 */ /* 0x008fe80000000400 */
[----:B----4-:R-:W-:Y:S04]  /*4f30*/  STS.U16 [R82+0xc0], R7 ;  /* 0x0000c00752007388 */ /* 0x010fe80000000400 */
        /* <DEDUP_REMOVED lines=9> */
[----:B------:R-:W-:Y:S04]  /*4fd0*/  LDS.U16 R6, [R87+0xa] ;  /* 0x00000a0057067984 */ /* 0x000fe80000000400 */
[----:B------:R-:W-:Y:S01]  /*4fe0*/  LDS.U16 R7, [R87+0xc] ;  /* 0x00000c0057077984 */ /* 0x000fe20000000400 */
[----:B0-----:R-:W-:-:S03]  /*4ff0*/  SHF.L.U32 R13, R8, 0x10, RZ ;  /* 0x00000010080d7819 */ /* 0x001fc600000006ff */
[----:B------:R-:W0:Y:S02]  /*5000*/  LDS.U16 R8, [R87+0xe] ;  /* 0x00000e0057087984 */ /* 0x000e240000000400 */
[----:B------:R-:W-:Y:S01]  /*5010*/  FADD.FTZ R13, R13, R44 ;  /* 0x0000002c0d0d7221 */ /* 0x000fe20000010000 */
[----:B--2---:R-:W-:-:S04]  /*5020*/  SHF.L.U32 R5, R10, 0x10, RZ ;  /* 0x000000100a057819 */ /* 0x004fc800000006ff */
[----:B------:R-:W-:Y:S01]  /*5030*/  FSETP.GTU.FTZ.AND P0, PT, R13, 20, PT ;  /* 0x41a000000d00780b */ /* 0x000fe20003f1c000 */
[----:B------:R-:W-:-:S05]  /*5040*/  FADD.FTZ R5, R5, R44 ;  /* 0x0000002c05057221 */ /* 0x000fca0000010000 */
[----:B------:R-:W-:-:S07]  /*5050*/  FSETP.GTU.FTZ.AND P1, PT, R5, 20, PT ;  /* 0x41a000000500780b */ /* 0x000fce0003f3c000 */
[----:B------:R-:W-:-:S06]  /*5060*/  @!P0 FMUL.FTZ R4, R13, -1.4426950216293334961 ;  /* 0xbfb8aa3b0d048820 */ /* 0x000fcc0000410000 */
[----:B------:R-:W2:Y:S01]  /*5070*/  @!P0 MUFU.EX2 R4, R4 ;  /* 0x0000000400048308 */ /* 0x000ea20000000800 */
[----:B------:R-:W-:Y:S02]  /*5080*/  @!P1 FMUL.FTZ R10, R5, -1.4426950216293334961 ;  /* 0xbfb8aa3b050a9820 */ /* 0x000fe40000410000 */
[----:B------:R-:W5:Y:S01]  /*5090*/  LDS.U16 R5, [R87+0x8] ;  /* 0x0000080057057984 */ /* 0x000f620000000400 */
[----:B------:R-:W-:Y:S06]  /*50a0*/  BAR.SYNC.DEFER_BLOCKING 0x0 ;  /* 0x0000000000007b1d */ /* 0x000fec0000010000 */
[----:B------:R-:W1:Y:S01]  /*50b0*/  @!P1 MUFU.EX2 R10, R10 ;  /* 0x0000000a000a9308 */ /* 0x000e620000000800 */
[----:B--2---:R-:W-:-:S07]  /*50c0*/  @!P0 FADD.FTZ R9, R4, 1 ;  /* 0x3f80000004098421 */ /* 0x004fce0000010000 */
[----:B------:R3:W2:Y:S01]  /*50d0*/  @!P0 MUFU.RCP R12, R9 ;  /* 0x00000009000c8308 */ /* 0x0006a20000001000 */
[----:B-1----:R-:W-:Y:S01]  /*50e0*/  @!P1 FADD.FTZ R11, R10, 1 ;  /* 0x3f8000000a0b9421 */ /* 0x002fe20000010000 */
[----:B---3--:R-:W-:-:S06]  /*50f0*/  SHF.L.U32 R9, R0, 0x10, RZ ;  /* 0x0000001000097819 */ /* 0x008fcc00000006ff */
[----:B------:R1:W3:Y:S01]  /*5100*/  @!P1 MUFU.RCP R14, R11 ;  /* 0x0000000b000e9308 */ /* 0x0002e20000001000 */
[----:B------:R-:W-:Y:S01]  /*5110*/  FADD.FTZ R0, R9, R44 ;  /* 0x0000002c09007221 */ /* 0x000fe20000010000 */
[----:B------:R-:W-:Y:S01]  /*5120*/  P2R R9, PR, RZ, 0x40 ;  /* 0x00000040ff097803 */ /* 0x000fe20000000000 */
[----:B--2---:R-:W-:Y:S01]  /*5130*/  @!P0 FMUL.FTZ R127, R127, R12 ;  /* 0x0000000c7f7f8220 */ /* 0x004fe20000410000 */
[----:B-1----:R-:W-:Y:S01]  /*5140*/  PRMT R11, R115, 0x7632, R11 ;  /* 0x00007632730b7816 */ /* 0x002fe2000000000b */
[----:B----4-:R-:W-:Y:S01]  /*5150*/  IMAD.U32 R9, R2, 0x10000, RZ ;  /* 0x0001000002097824 */ /* 0x010fe200078e00ff */
[----:B------:R-:W-:Y:S02]  /*5160*/  PRMT R4, R111, 0x7632, R4 ;  /* 0x000076326f047816 */ /* 0x000fe40000000004 */
[----:B------:R-:W-:Y:S01]  /*5170*/  PRMT R10, R113, 0x7632, R10 ;  /* 0x00007632710a7816 */ /* 0x000fe2000000000a */
[----:B------:R1:W-:Y:S01]  /*5180*/  STS.U16 [R87+0xa], R11 ;  /* 0x00000a0b57007388 */ /* 0x0003e20000000400 */
[----:B------:R-:W-:Y:S01]  /*5190*/  PRMT R12, R117, 0x7632, R12 ;  /* 0x00007632750c7816 */ /* 0x000fe2000000000c */
[----:B------:R-:W-:Y:S01]  /*51a0*/  FADD.FTZ R2, R9, R44 ;  /* 0x0000002c09027221 */ /* 0x000fe20000010000 */
[----:B0-----:R-:W-:Y:S01]  /*51b0*/  SHF.L.U32 R9, R8, 0x10, RZ ;  /* 0x0000001008097819 */ /* 0x001fe200000006ff */
[----:B------:R-:W-:Y:S01]  /*51c0*/  STS.U16 [R87], R111 ;  /* 0x0000006f57007388 */ /* 0x000fe20000000400 */
[----:B-1----:R-:W-:-:S03]  /*51d0*/  SHF.L.U32 R11, R6, 0x10, RZ ;  /* 0x00000010060b7819 */ /* 0x002fc600000006ff */
[----:B------:R0:W-:Y:S04]  /*51e0*/  STS.U16 [R87+0x2], R4 ;  /* 0x0000020457007388 */ /* 0x0001e80000000400 */
[----:B------:R-:W-:Y:S01]  /*51f0*/  STS.U16 [R87+0x4], R113 ;  /* 0x0000047157007388 */ /* 0x000fe20000000400 */
[----:B------:R-:W-:-:S03]  /*5200*/  FADD.FTZ R8, R11, R44 ;  /* 0x0000002c0b087221 */ /* 0x000fc60000010000 */
        /* <DEDUP_REMOVED lines=15> */
[----:B-----5:R-:W-:Y:S01]  /*5300*/  SHF.L.U32 R5, R5, 0x10, RZ ;  /* 0x0000001005057819 */ /* 0x020fe200000006ff */
[----:B---3--:R-:W-:Y:S01]  /*5310*/  @!P1 FMUL.FTZ R125, R125, R14 ;  /* 0x0000000e7d7d9220 */ /* 0x008fe20000410000 */
[----:B------:R-:W-:-:S03]  /*5320*/  FSETP.GTU.FTZ.AND P1, PT, R2, 20, PT ;  /* 0x41a000000200780b */ /* 0x000fc60003f3c000 */
[----:B------:R-:W-:Y:S01]  /*5330*/  FADD.FTZ R5, R5, R44 ;  /* 0x0000002c05057221 */ /* 0x000fe20000010000 */
[----:B------:R-:W-:-:S04]  /*5340*/  FSETP.GTU.FTZ.AND P0, PT, R0, 20, PT ;  /* 0x41a000000000780b */ /* 0x000fc80003f1c000 */
[----:B------:R-:W-:Y:S01]  /*5350*/  FSETP.GTU.FTZ.AND P2, PT, R5, 20, PT ;  /* 0x41a000000500780b */ /* 0x000fe20003f5c000 */
[----:B------:R-:W3:Y:S04]  /*5360*/  LDS R29, [R51+0x210] ;  /* 0x00021000331d7984 */ /* 0x000ee80000000800 */
[----:B------:R-:W-:Y:S01]  /*5370*/  @!P1 FMUL.FTZ R2, R2, -1.4426950216293334961 ;  /* 0xbfb8aa3b02029820 */ /* 0x000fe20000410000 */
[----:B------:R-:W-:-:S03]  /*5380*/  SHF.L.U32 R7, R7, 0x10, RZ ;  /* 0x0000001007077819 */ /* 0x000fc600000006ff */
[----:B------:R-:W-:-:S04]  /*5390*/  @!P0 FMUL.FTZ R0, R0, -1.4426950216293334961 ;  /* 0xbfb8aa3b00008820 */ /* 0x000fc80000410000 */
[----:B------:R-:W-:Y:S01]  /*53a0*/  @!P2 FMUL.FTZ R6, R5, -1.4426950216293334961 ;  /* 0xbfb8aa3b0506a820 */ /* 0x000fe20000410000 */
[----:B0-----:R-:W-:Y:S01]  /*53b0*/  IADD3 R4, P5, R30, R89, RZ ;  /* 0x000000591e047210 */ /* 0x001fe20007fbe0ff */
[--C-:B------:R-:W-:Y:S01]  /*53c0*/  FADD.FTZ R9, R9, R44.reuse ;  /* 0x0000002c09097221 */ /* 0x100fe20000010000 */
[----:B------:R-:W0:Y:S01]  /*53d0*/  @!P1 MUFU.EX2 R2, R2 ;  /* 0x0000000200029308 */ /* 0x000e220000000800 */
[----:B-1----:R-:W-:Y:S01]  /*53e0*/  FADD.FTZ R10, R7, R44 ;  /* 0x0000002c070a7221 */ /* 0x002fe20000010000 */
[----:B------:R-:W-:Y:S02]  /*53f0*/  FSETP.GTU.FTZ.AND P3, PT, R8, 20, PT ;  /* 0x41a000000800780b */ /* 0x000fe40003f7c000 */
[----:B------:R-:W-:-:S04]  /*5400*/  LEA.HI.X.SX32 R5, R89, R31, 0x1, P5 ;  /* 0x0000001f59057211 */ /* 0x000fc800028f0eff */
[----:B------:R-:W1:Y:S01]  /*5410*/  @!P0 MUFU.EX2 R0, R0 ;  /* 0x0000000000008308 */ /* 0x000e620000000800 */
[----:B------:R-:W-:Y:S01]  /*5420*/  FSETP.GTU.FTZ.AND P4, PT, R10, 20, PT ;  /* 0x41a000000a00780b */ /* 0x000fe20003f9c000 */
[----:B------:R-:W4:Y:S01]  /*5430*/  LDC.64 R88, c[0x0][0x388] ;  /* 0x0000e200ff587b82 */ /* 0x000f220000000a00 */
[----:B------:R-:W-:-:S05]  /*5440*/  FSETP.GTU.FTZ.AND P5, PT, R9, 20, PT ;  /* 0x41a000000900780b */ /* 0x000fca0003fbc000 */
[----:B------:R-:W5:Y:S01]  /*5450*/  @!P2 MUFU.EX2 R6, R6 ;  /* 0x000000060006a308 */ /* 0x000f620000000800 */
[----:B0-----:R-:W-:Y:S01]  /*5460*/  @!P1 FADD.FTZ R2, R2, 1 ;  /* 0x3f80000002029421 */ /* 0x001fe20000010000 */
[----:B------:R-:W-:-:S04]  /*5470*/  @!P3 FMUL.FTZ R7, R8, -1.4426950216293334961 ;  /* 0xbfb8aa3b0807b820 */ /* 0x000fc80000410000 */
[----:B------:R-:W-:Y:S02]  /*5480*/  @!P4 FMUL.FTZ R8, R10, -1.4426950216293334961 ;  /* 0xbfb8aa3b0a08c820 */ /* 0x000fe40000410000 */
[----:B------:R-:W-:Y:S01]  /*5490*/  @!P5 FMUL.FTZ R9, R9, -1.4426950216293334961 ;  /* 0xbfb8aa3b0909d820 */ /* 0x000fe20000410000 */
[----:B-1----:R-:W-:Y:S01]  /*54a0*/  @!P0 FADD.FTZ R0, R0, 1 ;  /* 0x3f80000000008421 */ /* 0x002fe20000010000 */
[----:B--2---:R0:W1:Y:S01]  /*54b0*/  @!P3 MUFU.EX2 R12, R7 ;  /* 0x00000007000cb308 */ /* 0x0040620000000800 */
[----:B-----5:R-:W-:Y:S01]  /*54c0*/  @!P2 FADD.FTZ R6, R6, 1 ;  /* 0x3f8000000606a421 */ /* 0x020fe20000010000 */
[----:B---3--:R-:W-:-:S06]  /*54d0*/  ISETP.GE.AND P6, PT, R30, R29, PT ;  /* 0x0000001d1e00720c */ /* 0x008fcc0003fc6270 */
[----:B------:R0:W2:Y:S08]  /*54e0*/  @!P4 MUFU.EX2 R13, R8 ;  /* 0x00000008000dc308 */ /* 0x0000b00000000800 */
[----:B------:R0:W3:Y:S08]  /*54f0*/  @!P5 MUFU.EX2 R14, R9 ;  /* 0x00000009000ed308 */ /* 0x0000f00000000800 */
[----:B------:R0:W0:Y:S08]  /*5500*/  @!P0 MUFU.RCP R39, R0 ;  /* 0x0000000000278308 */ /* 0x0000300000001000 */
[----:B------:R-:W0:Y:S08]  /*5510*/  @!P1 MUFU.RCP R2, R2 ;  /* 0x0000000200029308 */ /* 0x000e300000001000 */
[----:B------:R0:W0:Y:S01]  /*5520*/  @!P2 MUFU.RCP R41, R6 ;  /* 0x000000060029a308 */ /* 0x0000220000001000 */
[----:B----4-:R-:W-:-:S04]  /*5530*/  IMAD R10, R88, UR14, RZ ;  /* 0x0000000e580a7c24 */ /* 0x010fc8000f8e02ff */
[----:B------:R-:W-:Y:S01]  /*5540*/  IMAD R89, R89, UR15, R10 ;  /* 0x0000000f59597c24 */ /* 0x000fe2000f8e020a */
[----:B-123--:R-:W-:Y:S06]  /*5550*/  @P6 BRA `(.L_x_9141) ;  /* 0x00000000002c6947 */ /* 0x00efec0003800000 */
[----:B0-----:R-:W-:Y:S01]  /*5560*/  IMAD.WIDE.U32 R6, R88, UR15, R4 ;  /* 0x0000000f58067c25 */ /* 0x001fe2000f8e0004 */
        /* <DEDUP_REMOVED lines=10> */
.L_x_9141:
[----:B------:R-:W-:Y:S05]  /*5610*/  BSYNC B0 ;  /* 0x0000000000007941 */ /* 0x000fea0003800000 */
.L_x_9140:
[----:B-1----:R-:W1:Y:S01]  /*5620*/  LDC.64 R10, c[0x0][0x3e0] ;  /* 0x0000f800ff0a7b82 */ /* 0x002e620000000a00 */
[----:B0-----:R-:W-:Y:S01]  /*5630*/  IMAD.WIDE.U32 R6, R88, UR15, RZ ;  /* 0x0000000f58067c25 */ /* 0x001fe2000f8e00ff */
[----:B------:R-:W-:-:S03]  /*5640*/  ULDC.64 UR4, c[0x0][0x390] ;  /* 0x0000e40000047ab9 */ /* 0x000fc60000000a00 */
[----:B------:R-:W-:Y:S01]  /*5650*/  @!P3 FADD.FTZ R12, R12, 1 ;  /* 0x3f8000000c0cb421 */ /* 0x000fe20000010000 */
[----:B------:R-:W-:Y:S01]  /*5660*/  @!P4 FADD.FTZ R13, R13, 1 ;  /* 0x3f8000000d0dc421 */ /* 0x000fe20000010000 */
[----:B------:R-:W-:Y:S01]  /*5670*/  IMAD R93, R62, -0x100, R45 ;  /* 0xffffff003e5d7824 */ /* 0x000fe200078e022d */
[----:B------:R-:W-:Y:S01]  /*5680*/  IADD3 R7, R7, R89, RZ ;  /* 0x0000005907077210 */ /* 0x000fe20007ffe0ff */
[----:B------:R-:W-:Y:S01]  /*5690*/  @!P5 FADD.FTZ R14, R14, 1 ;  /* 0x3f8000000e0ed421 */ /* 0x000fe20000010000 */
[----:B------:R-:W-:Y:S02]  /*56a0*/  IMAD R0, R42, UR4, RZ ;  /* 0x000000042a007c24 */ /* 0x000fe4000f8e02ff */
        /* <DEDUP_REMOVED lines=8> */
[----:B------:R-:W-:Y:S01]  /*5730*/  FADD.FTZ R48, R127, R48 ;  /* 0x000000307f307221 */ /* 0x000fe20000010000 */
[----:B------:R-:W-:Y:S01]  /*5740*/  ISETP.GE.AND P2, PT, R74, R29, PT ;  /* 0x0000001d4a00720c */ /* 0x000fe20003f46270 */
[----:B------:R-:W-:Y:S01]  /*5750*/  BSSY B0, `(.L_x_9142) ;  /* 0x000004f000007945 */ /* 0x000fe20003800000 */
        /* <DEDUP_REMOVED lines=10> */
[----:B------:R-:W-:Y:S02]  /*5800*/  ISETP.GE.AND P3, PT, R73, R29, PT ;  /* 0x0000001d4900720c */ /* 0x000fe40003f66270 */
[----:B------:R-:W-:Y:S02]  /*5810*/  LEA.HI.X R7, R39, R7, R8, 0x1, P1 ;  /* 0x0000000727077211 */ /* 0x000fe400008f0c08 */
[----:B------:R-:W-:Y:S01]  /*5820*/  ISETP.GE.AND P1, PT, R72, R29, PT ;  /* 0x0000001d4800720c */ /* 0x000fe20003f26270 */
[----:B--2---:R-:W-:-:S02]  /*5830*/  @!P4 FMUL.FTZ R122, R122, R13 ;  /* 0x0000000d7a7ac220 */ /* 0x004fc40000410000 */
[----:B------:R-:W-:Y:S01]  /*5840*/  @!P0 STG.E.U16 desc[UR12][R6.64+-0x180], R17 ;  /* 0xfffe801106008986 */ /* 0x000fe2000c10150c */
[-C--:B------:R-:W-:Y:S02]  /*5850*/  ISETP.GE.AND P4, PT, R70, R29.reuse, PT ;  /* 0x0000001d4600720c */ /* 0x080fe40003f86270 */
[-C--:B------:R-:W-:Y:S01]  /*5860*/  ISETP.GE.AND P0, PT, R76, R29.reuse, PT ;  /* 0x0000001d4c00720c */ /* 0x080fe20003f06270 */
[----:B------:R-:W-:Y:S01]  /*5870*/  @!P2 STG.E.U16 desc[UR12][R6.64+-0xc0], R23 ;  /* 0xffff40170600a986 */ /* 0x000fe2000c10150c */
[C---:B------:R-:W-:Y:S01]  /*5880*/  PRMT R8, R0.reuse, 0x7610, R8 ;  /* 0x0000761000087816 */ /* 0x040fe20000000008 */
        /* <DEDUP_REMOVED lines=59> */
.L_x_9143:
[----:B------:R-:W-:Y:S05]  /*5c40*/  BSYNC B0 ;  /* 0x0000000000007941 */ /* 0x000fea0003800000 */
.L_x_9142:
[----:B0-----:R-:W0:Y:S01]  /*5c50*/  LDC.64 R8, c[0x0][0x3f0] ;  /* 0x0000fc00ff087b82 */ /* 0x001e220000000a00 */
[----:B------:R-:W-:Y:S01]  /*5c60*/  MOV R4, R6 ;  /* 0x0000000600047202 */ /* 0x000fe20000000f00 */
[----:B------:R-:W-:Y:S01]  /*5c70*/  ULDC.64 UR4, c[0x0][0x3b0] ;  /* 0x0000ec0000047ab9 */ /* 0x000fe20000000a00 */
[----:B------:R-:W-:Y:S01]  /*5c80*/  MOV R5, R21 ;  /* 0x0000001500057202 */ /* 0x000fe20000000f00 */
[----:B------:R-:W-:Y:S01]  /*5c90*/  IMAD R2, R42, UR4, RZ ;  /* 0x000000042a027c24 */ /* 0x000fe2000f8e02ff */
[----:B------:R-:W-:Y:S02]  /*5ca0*/  IADD3 R7, P1, R78, -0x1c0, RZ ;  /* 0xfffffe404e077810 */ /* 0x000fe40007f3e0ff */
        /* <DEDUP_REMOVED lines=33> */
.L_x_9101:
        /* <DEDUP_REMOVED lines=26> */
.L_x_9146:
[----:B------:R-:W-:Y:S05]  /*6060*/  BSYNC B0 ;  /* 0x0000000000007941 */ /* 0x000fea0003800000 */
.L_x_9145:
        /* <DEDUP_REMOVED lines=29> */
.L_x_9148:
[----:B0-----:R-:W0:Y:S02]  /*6240*/  S2R R15, SR_TID.X ;  /* 0x00000000000f7919 */ /* 0x001e240000002100 */
.L_x_9149:
[----:B------:R-:W-:Y:S05]  /*6250*/  BSYNC B0 ;  /* 0x0000000000007941 */ /* 0x000fea0003800000 */
.L_x_9147:
        /* <DEDUP_REMOVED lines=20> */
[----:B0-----:R-:W-:-:S03]  /*63a0*/  ULEA UR4, UR5, UR4, 0x18 ;  /* 0x0000000405047291 */ /* 0x001fc6000f8ec03f */
[----:B------:R-:W-:-:S09]  /*63b0*/  ULDC UR5, c[0x0][0x0] ;  /* 0x0000000000057ab9 */ /* 0x000fd20000000800 */
.L_x_9151:
[----:B------:R-:W-:Y:S01]  /*63c0*/  LEA R0, R15, UR4, 0x2 ;  /* 0x000000040f007c11 */ /* 0x000fe2000f8e10ff */
[----:B0-----:R-:W-:Y:S01]  /*63d0*/  IMAD.MOV.U32 R8, RZ, RZ, R4 ;  /* 0x000000ffff087224 */ /* 0x001fe200078e0004 */
[----:B------:R-:W-:Y:S02]  /*63e0*/  SHF.R.S32.HI R10, RZ, 0x1f, R15 ;  /* 0x0000001fff0a7819 */ /* 0x000fe4000001140f */
[----:B---3--:R-:W-:Y:S01]  /*63f0*/  MOV R9, R23 ;  /* 0x0000001700097202 */ /* 0x008fe20000000f00 */
        /* <DEDUP_REMOVED lines=22> */
.L_x_9150:
[----:B------:R-:W-:Y:S05]  /*6560*/  EXIT ;  /* 0x000000000000794d */ /* 0x000fea0003800000 */
.L_x_9152:
        /* <DEDUP_REMOVED lines=9> */
.L_x_11018:


//--------------------- .text._Z25selective_scan_bwd_kernelI32Selective_Scan_bwd_kernel_traitsILi32ELi8ELb0ELb1ELb0ELb1ELb1EN3c108BFloat16EfEEv12SSMParamsBwd --------------------------
	.section	.text._Z25selective_scan_bwd_kernelI32Selective_Scan_bwd_kernel_traitsILi32ELi8ELb0ELb1ELb0ELb1ELb1EN3c108BFloat16EfEEv12SSMParamsBwd,"ax",@progbits
	.align	128
        .global         _Z25selective_scan_bwd_kernelI32Selective_Scan_bwd_kernel_traitsILi32ELi8ELb0ELb1ELb0ELb1ELb1EN3c108BFloat16EfEEv12SSMParamsBwd
        .type           _Z25selective_scan_bwd_kernelI32Selective_Scan_bwd_kernel_traitsILi32ELi8ELb0ELb1ELb0ELb1ELb1EN3c108BFloat16EfEEv12SSMParamsBwd,@function
        .size           _Z25selective_scan_bwd_kernelI32Selective_Scan_bwd_kernel_traitsILi32ELi8ELb0ELb1ELb0ELb1ELb1EN3c108BFloat16EfEEv12SSMParamsBwd,(.L_x_11019 - _Z25selective_scan_bwd_kernelI32Selective_Scan_bwd_kernel_traitsILi32ELi8ELb0ELb1ELb0ELb1ELb1EN3c108BFloat16EfEEv12SSMParamsBwd)
        .other          _Z25selective_scan_bwd_kernelI32Selective_Scan_bwd_kernel_traitsILi32ELi8ELb0ELb1ELb0ELb1ELb1EN3c108BFloat16EfEEv12SSMParamsBwd,@"STO_CUDA_ENTRY STV_DEFAULT"
_Z25selective_scan_bwd_kernelI32Selective_Scan_bwd_kernel_traitsILi32ELi8ELb0ELb1ELb0ELb1ELb1EN3c108BFloat16EfEEv12SSMParamsBwd:
.text._Z25selective_scan_bwd_kernelI32Selective_Scan_bwd_kernel_traitsILi32ELi8ELb0ELb1ELb0ELb1ELb1EN3c108BFloat16EfEEv12SSMParamsBwd:
        /* <DEDUP_REMOVED lines=27> */
[----:B---3--:R-:W-:Y:S01]  /*01b0*/  VIADD R8, R0, 0xffffffe ;  /* 0x0ffffffe00087836 */ /* 0x008fe20000000000 */
[----:B------:R-:W-:-:S03]  /*01c0*/  @P1 LEA.HI.X R7, R3, R7, R46, 0x2, P3 ;  /* 0x0000000703071211 */ /* 0x000fc600018f142e */
[----:B------:R3:W2:Y:S02]  /*01d0*/  F2I.FTZ.U32.TRUNC.NTZ R9, R8 ;  /* 0x0000000800097305 */ /* 0x0006a4000021f000 */
[----:B------:R2:W5:Y:S01]  /*01e0*/  @P1 LDG.E R48, desc[UR12][R6.64] ;  /* 0x0000000c06301981 */ /* 0x000562000c1e1900 */
[----:B------:R-:W4:Y:S01]  /*01f0*/  LDC.64 R18, c[0x0][0x3f8] ;  /* 0x0000fe00ff127b82 */ /* 0x000f220000000a00 */
[----:B---3--:R-:W-:Y:S01]  /*0200*/  HFMA2.MMA R8, -RZ, RZ, 0, 0 ;  /* 0x00000000ff087435 */ /* 0x008fe200000001ff */
[----:B0-----:R-:W-:Y:S01]  /*0210*/  IABS R4, R3 ;  /* 0x0000000300047213 */ /* 0x001fe20000000000 */
[----:B------:R-:W-:-:S05]  /*0220*/  USHF.R.S32.HI UR15, URZ, 0x1f, UR14 ;  /* 0x0000001f3f0f7899 */ /* 0x000fca000801140e */
[----:B--2---:R-:W0:Y:S01]  /*0230*/  LDC.64 R6, c[0x0][0x298] ;  /* 0x0000a600ff067b82 */ /* 0x004e220000000a00 */
[----:B------:R-:W-:-:S05]  /*0240*/  IADD3 R10, RZ, -R9, RZ ;  /* 0x80000009ff0a7210 */ /* 0x000fca0007ffe0ff */
[----:B------:R-:W-:Y:S02]  /*0250*/  IMAD R5, R10, R11, RZ ;  /* 0x0000000b0a057224 */ /* 0x000fe400078e02ff */
[----:B------:R-:W2:Y:S02]  /*0260*/  LDC.64 R24, c[0x0][0x2f0] ;  /* 0x0000bc00ff187b82 */ /* 0x000ea40000000a00 */
[----:B------:R-:W-:-:S06]  /*0270*/  IMAD.HI.U32 R9, R9, R5, R8 ;  /* 0x0000000509097227 */ /* 0x000fcc00078e0008 */
[----:B------:R-:W3:Y:S01]  /*0280*/  LDC.64 R28, c[0x0][0x2d8] ;  /* 0x0000b600ff1c7b82 */ /* 0x000ee20000000a00 */
[----:B------:R-:W-:-:S04]  /*0290*/  IMAD.HI.U32 R49, R9, R4, RZ ;  /* 0x0000000409317227 */ /* 0x000fc800078e00ff */
[----:B------:R-:W-:-:S03]  /*02a0*/  IMAD.MOV R0, RZ, RZ, -R49 ;  /* 0x000000ffff007224 */ /* 0x000fc600078e0a31 */
[----:B------:R-:W3:Y:S01]  /*02b0*/  LDC.64 R26, c[0x0][0x2f8] ;  /* 0x0000be00ff1a7b82 */ /* 0x000ee20000000a00 */
[----:B------:R-:W-:-:S07]  /*02c0*/  IMAD R0, R11, R0, R4 ;  /* 0x000000000b007224 */ /* 0x000fce00078e0204 */
        /* <DEDUP_REMOVED lines=8> */
[----:B------:R-:W-:Y:S02]  /*0350*/  ISETP.GE.U32.AND P0, PT, R0, R11, PT ;  /* 0x0000000b0000720c */ /* 0x000fe40003f06070 */
[----:B------:R-:W-:Y:S01]  /*0360*/  @!P1 IADD3 R49, R49, 0x1, RZ ;  /* 0x0000000131319810 */ /* 0x000fe20007ffe0ff */
[----:B-1----:R-:W-:Y:S01]  /*0370*/  IMAD R0, R46, R4, RZ ;  /* 0x000000042e007224 */ /* 0x002fe200078e02ff */
[----:B------:R-:W-:-:S03]  /*0380*/  LEA R9, R21, 0xffffff00, 0x8 ;  /* 0xffffff0015097811 */ /* 0x000fc600078e40ff */
[C---:B------:R-:W-:Y:S02]  /*0390*/  IMAD R0, R3.reuse, R5, R0 ;  /* 0x0000000503007224 */ /* 0x040fe400078e0200 */
[C---:B------:R-:W-:Y:S01]  /*03a0*/  IMAD.WIDE.U32 R4, R3.reuse, R4, UR4 ;  /* 0x0000000403047e25 */ /* 0x040fe2000f8e0004 */
[----:B------:R-:W-:Y:S01]  /*03b0*/  UIMAD UR9, UR15, UR10, URZ ;  /* 0x0000000a0f0972a4 */ /* 0x000fe2000f8e023f */
[----:B------:R-:W-:Y:S02]  /*03c0*/  LOP3.LUT R8, R3, R2, RZ, 0x3c, !PT ;  /* 0x0000000203087212 */ /* 0x000fe400078e3cff */
[----:B------:R-:W-:Y:S01]  /*03d0*/  @P0 VIADD R49, R49, 0x1 ;  /* 0x0000000131310836 */ /* 0x000fe20000000000 */
[----:B------:R-:W-:Y:S02]  /*03e0*/  SHF.R.S32.HI R11, RZ, 0x1f, R9 ;  /* 0x0000001fff0b7819 */ /* 0x000fe40000011409 */
[----:B------:R-:W-:Y:S01]  /*03f0*/  IADD3 R57, P0, R9, R4, RZ ;  /* 0x0000000409397210 */ /* 0x000fe20007f1e0ff */
[----:B------:R-:W-:Y:S01]  /*0400*/  UIMAD.WIDE.U32 UR6, UR14, UR10, URZ ;  /* 0x0000000a0e0672a5 */ /* 0x000fe2000f8e003f */
[----:B------:R-:W-:Y:S01]  /*0410*/  ISETP.GE.AND P2, PT, R8, RZ, PT ;  /* 0x000000ff0800720c */ /* 0x000fe20003f46270 */
[----:B------:R-:W-:Y:S01]  /*0420*/  UIMAD UR9, UR14, UR11, UR9 ;  /* 0x0000000b0e0972a4 */ /* 0x000fe2000f8e0209 */
[----:B------:R-:W-:-:S02]  /*0430*/  IADD3.X R8, R11, R5, R0, P0, !PT ;  /* 0x000000050b087210 */ /* 0x000fc400007fe400 */
[----:B------:R-:W-:Y:S01]  /*0440*/  ULDC.64 UR10, c[0x0][0x310] ;  /* 0x0000c400000a7ab9 */ /* 0x000fe20000000a00 */
[----:B------:R-:W-:Y:S02]  /*0450*/  ISETP.NE.AND P1, PT, R2, RZ, PT ;  /* 0x000000ff0200720c */ /* 0x000fe40003f25270 */
[----:B------:R-:W-:Y:S01]  /*0460*/  ISETP.NE.U32.AND P0, PT, RZ, UR10, PT ;  /* 0x0000000aff007c0c */ /* 0x000fe2000bf05070 */
[----:B------:R-:W-:-:S03]  /*0470*/  UIADD3 UR7, UR7, UR9, URZ ;  /* 0x0000000907077290 */ /* 0x000fc6000fffe03f */
[----:B------:R-:W-:Y:S01]  /*0480*/  ISETP.NE.AND.EX P0, PT, RZ, UR11, PT, P0 ;  /* 0x0000000bff007c0c */ /* 0x000fe2000bf05300 */
[----:B------:R-:W-:Y:S01]  /*0490*/  ULDC.64 UR8, c[0x0][0x240] ;  /* 0x0000900000087ab9 */ /* 0x000fe20000000a00 */
[-C--:B0-----:R-:W-:Y:S01]  /*04a0*/  IMAD R0, R46, R6.reuse, RZ ;  /* 0x000000062e007224 */ /* 0x081fe200078e02ff */
[----:B------:R-:W-:Y:S01]  /*04b0*/  UIMAD UR4, UR15, UR8, URZ ;  /* 0x000000080f0472a4 */ /* 0x000fe2000f8e023f */
[----:B------:R-:W-:Y:S01]  /*04c0*/  IMAD.WIDE.U32 R4, R3, R6, UR6 ;  /* 0x0000000603047e25 */ /* 0x000fe2000f8e0006 */
[----:B------:R-:W-:Y:S01]  /*04d0*/  @!P2 IADD3 R49, -R49, RZ, RZ ;  /* 0x000000ff3131a210 */ /* 0x000fe20007ffe1ff */
[----:B------:R-:W-:Y:S01]  /*04e0*/  UIMAD.WIDE.U32 UR6, UR14, UR8, URZ ;  /* 0x000000080e0672a5 */ /* 0x000fe2000f8e003f */
[----:B------:R-:W-:Y:S01]  /*04f0*/  @!P1 LOP3.LUT R49, RZ, R2, RZ, 0x33, !PT ;  /* 0x00000002ff319212 */ /* 0x000fe200078e33ff */
[----:B------:R-:W-:Y:S01]  /*0500*/  UIMAD UR4, UR14, UR9, UR4 ;  /* 0x000000090e0472a4 */ /* 0x000fe2000f8e0204 */
[----:B------:R-:W-:Y:S01]  /*0510*/  IMAD R0, R3, R7, R0 ;  /* 0x0000000703007224 */ /* 0x000fe200078e0200 */
[----:B------:R-:W-:Y:S01]  /*0520*/  ULDC.64 UR10, c[0x0][0x328] ;  /* 0x0000ca00000a7ab9 */ /* 0x000fe20000000a00 */
[----:B------:R-:W-:Y:S01]  /*0530*/  IADD3 R61, P1, R9, R4, RZ ;  /* 0x00000004093d7210 */ /* 0x000fe20007f3e0ff */
[----:B------:R-:W-:Y:S01]  /*0540*/  UIMAD UR8, UR15, UR10, URZ ;  /* 0x0000000a0f0872a4 */ /* 0x000fe2000f8e023f */
[----:B------:R-:W-:Y:S01]  /*0550*/  ISETP.NE.U32.AND P2, PT, R16, RZ, PT ;  /* 0x000000ff1000720c */ /* 0x000fe20003f45070 */
[----:B------:R-:W0:Y:S01]  /*0560*/  @P0 LDC R20, c[0x0][0x214] ;  /* 0x00008500ff140b82 */ /* 0x000e220000000800 */
[----:B------:R-:W-:Y:S01]  /*0570*/  SHF.R.S32.HI R51, RZ, 0x1f, R49 ;  /* 0x0000001fff337819 */ /* 0x000fe20000011431 */
[----:B------:R-:W-:Y:S01]  /*0580*/  UIADD3 UR7, UR7, UR4, URZ ;  /* 0x0000000407077290 */ /* 0x000fe2000fffe03f */
[----:B------:R-:W-:Y:S01]  /*0590*/  IADD3.X R2, R11, R5, R0, P1, !PT ;  /* 0x000000050b027210 */ /* 0x000fe20000ffe400 */
[----:B------:R-:W-:Y:S01]  /*05a0*/  UIMAD.WIDE.U32 UR4, UR14, UR10, URZ ;  /* 0x0000000a0e0472a5 */ /* 0x000fe2000f8e003f */
[----:B------:R-:W-:Y:S01]  /*05b0*/  ISETP.NE.AND.EX P2, PT, R17, RZ, PT, P2 ;  /* 0x000000ff1100720c */ /* 0x000fe20003f45320 */
[----:B------:R-:W-:Y:S01]  /*05c0*/  UIMAD UR8, UR14, UR11, UR8 ;  /* 0x0000000b0e0872a4 */ /* 0x000fe2000f8e0208 */
[----:B----4-:R-:W-:Y:S01]  /*05d0*/  IMAD R0, R46, R12, RZ ;  /* 0x0000000c2e007224 */ /* 0x010fe200078e02ff */
[----:B------:R-:W1:Y:S01]  /*05e0*/  @P0 LDC R23, c[0x0][0x21c] ;  /* 0x00008700ff170b82 */ /* 0x000e620000000800 */
[-C--:B------:R-:W-:Y:S01]  /*05f0*/  IMAD R4, R51, R14.reuse, RZ ;  /* 0x0000000e33047224 */ /* 0x080fe200078e02ff */
[----:B------:R-:W-:Y:S01]  /*0600*/  UIADD3 UR5, UR5, UR8, URZ ;  /* 0x0000000805057290 */ /* 0x000fe2000fffe03f */
[----:B------:R-:W-:Y:S01]  /*0610*/  IMAD.WIDE.U32 R6, R49, R14, UR6 ;  /* 0x0000000631067e25 */ /* 0x000fe2000f8e000e */
[----:B------:R-:W-:-:S03]  /*0620*/  ISETP.NE.U32.AND P1, PT, R18, RZ, PT ;  /* 0x000000ff1200720c */ /* 0x000fc60003f25070 */
[----:B------:R-:W-:Y:S02]  /*0630*/  IMAD R0, R3, R13, R0 ;  /* 0x0000000d03007224 */ /* 0x000fe400078e0200 */
[----:B------:R-:W-:Y:S01]  /*0640*/  IMAD R13, R49, R15, R4 ;  /* 0x0000000f310d7224 */ /* 0x000fe200078e0204 */
[----:B------:R-:W-:Y:S01]  /*0650*/  IADD3 R56, P5, R9, R6, RZ ;  /* 0x0000000609387210 */ /* 0x000fe20007fbe0ff */
[----:B------:R-:W4:Y:S01]  /*0660*/  @P0 LDC.64 R14, c[0x0][0x310] ;  /* 0x0000c400ff0e0b82 */ /* 0x000f220000000a00 */
[----:B------:R-:W-:Y:S01]  /*0670*/  IMAD.WIDE.U32 R4, R3, R12, UR4 ;  /* 0x0000000403047e25 */ /* 0x000fe2000f8e000c */
[----:B------:R-:W-:-:S03]  /*0680*/  ISETP.NE.AND.EX P1, PT, R19, RZ, PT, P1 ;  /* 0x000000ff1300720c */ /* 0x000fc60003f25310 */
[----:B------:R-:W-:Y:S01]  /*0690*/  IMAD.IADD R6, R7, 0x1, R13 ;  /* 0x0000000107067824 */ /* 0x000fe200078e020d */
[----:B------:R-:W-:Y:S01]  /*06a0*/  HFMA2.MMA R13, -RZ, RZ, 0, 0 ;  /* 0x00000000ff0d7435 */ /* 0x000fe200000001ff */
[----:B------:R-:W-:Y:S02]  /*06b0*/  MOV R12, RZ ;  /* 0x000000ff000c7202 */ /* 0x000fe40000000f00 */
[----:B------:R-:W-:Y:S02]  /*06c0*/  @P2 LEA R12, P3, R3, R16, 0x2 ;  /* 0x00000010030c2211 */ /* 0x000fe400078610ff */
[----:B------:R-:W-:Y:S02]  /*06d0*/  IADD3 R9, P4, R9, R4, RZ ;  /* 0x0000000409097210 */ /* 0x000fe40007f9e0ff */
[----:B------:R-:W-:Y:S02]  /*06e0*/  @P2 LEA.HI.X R13, R3, R17, R46, 0x2, P3 ;  /* 0x00000011030d2211 */ /* 0x000fe400018f142e */
[----:B------:R-:W-:-:S02]  /*06f0*/  ISETP.GE.AND P2, PT, R21, 0x1, PT ;  /* 0x000000011500780c */ /* 0x000fc40003f46270 */
[----:B------:R-:W-:Y:S01]  /*0700*/  IADD3.X R4, R11, R5, R0, P4, !PT ;  /* 0x000000050b047210 */ /* 0x000fe200027fe400 */
[----:B0-----:R-:W-:Y:S01]  /*0710*/  @P0 IMAD R0, R20, UR14, R3 ;  /* 0x0000000e14000c24 */ /* 0x001fe2000f8e0203 */
[----:B------:R-:W-:Y:S01]  /*0720*/  HFMA2.MMA R7, -RZ, RZ, 0, 0 ;  /* 0x00000000ff077435 */ /* 0x000fe200000001ff */
[----:B------:R-:W-:Y:S02]  /*0730*/  MOV R10, RZ ;  /* 0x000000ff000a7202 */ /* 0x000fe40000000f00 */
[----:B--2---:R-:W-:Y:S01]  /*0740*/  LEA R55, P4, R57, R24, 0x1 ;  /* 0x0000001839377211 */ /* 0x004fe200078808ff */
[----:B------:R-:W-:Y:S01]  /*0750*/  @P0 IMAD R0, R0, R21, RZ ;  /* 0x0000001500000224 */ /* 0x000fe200078e02ff */
[----:B------:R-:W-:Y:S01]  /*0760*/  @P1 LEA R10, P3, R3, R18, 0x2 ;  /* 0x00000012030a1211 */ /* 0x000fe200078610ff */
[----:B------:R-:W-:Y:S01]  /*0770*/  IMAD.X R11, R11, 0x1, R6, P5 ;  /* 0x000000010b0b7824 */ /* 0x000fe200028e0606 */
[----:B------:R-:W-:Y:S01]  /*0780*/  LEA.HI.X R57, R57, R25, R8, 0x1, P4 ;  /* 0x0000001939397211 */ /* 0x000fe200020f0c08 */
[----:B-1----:R-:W-:Y:S01]  /*0790*/  @P0 IMAD R5, R0, R23, RZ ;  /* 0x0000001700050224 */ /* 0x002fe200078e02ff */
[----:B------:R-:W-:-:S02]  /*07a0*/  @P1 LEA.HI.X R7, R3, R19, R46, 0x2, P3 ;  /* 0x0000001303071211 */ /* 0x000fc400018f142e */
[C---:B---3--:R-:W-:Y:S02]  /*07b0*/  LEA R54, P4, R56.reuse, R28, 0x1 ;  /* 0x0000001c38367211 */ /* 0x048fe400078808ff */
[----:B------:R-:W-:Y:S02]  /*07c0*/  LEA R59, P1, R61, R26, 0x1 ;  /* 0x0000001a3d3b7211 */ /* 0x000fe400078208ff */
[----:B------:R-:W-:Y:S01]  /*07d0*/  LEA R63, P3, R9, R64, 0x1 ;  /* 0x00000040093f7211 */ /* 0x000fe200078608ff */
[----:B----4-:R-:W-:Y:S01]  /*07e0*/  @P0 IMAD.WIDE R14, R5, 0x8, R14 ;  /* 0x00000008050e0825 */ /* 0x010fe200078e020e */
[----:B------:R-:W-:Y:S02]  /*07f0*/  LEA.HI.X R56, R56, R29, R11, 0x1, P4 ;  /* 0x0000001d38387211 */ /* 0x000fe400020f0c0b */
[----:B------:R-:W-:Y:S02]  /*0800*/  @!P0 CS2R R14, SRZ ;  /* 0x00000000000e8805 */ /* 0x000fe4000001ff00 */
[----:B------:R-:W-:Y:S01]  /*0810*/  LEA.HI.X R61, R61, R27, R2, 0x1, P1 ;  /* 0x0000001b3d3d7211 */ /* 0x000fe200008f0c02 */
[----:B------:R-:W-:Y:S01]  /*0820*/  IMAD.MOV.U32 R50, RZ, RZ, RZ ;  /* 0x000000ffff327224 */ /* 0x000fe200078e00ff */
[----:B------:R-:W-:-:S02]  /*0830*/  LEA.HI.X R65, R9, R65, R4, 0x1, P3 ;  /* 0x0000004109417211 */ /* 0x000fc400018f0c04 */
[----:B------:R-:W-:Y:S02]  /*0840*/  MOV R53, RZ ;  /* 0x000000ff00357202 */ /* 0x000fe40000000f00 */
        /* <DEDUP_REMOVED lines=46> */
.L_x_9201:
[----:B0-----:R-:W0:Y:S01]  /*0b30*/  LDC R104, c[0x0][0x224] ;  /* 0x00008900ff687b82 */ /* 0x001e220000000800 */
[----:B------:R-:W-:Y:S01]  /*0b40*/  ULDC UR7, c[0x0][0x218] ;  /* 0x0000860000077ab9 */ /* 0x000fe20000000800 */
[C---:B------:R-:W-:Y:S02]  /*0b50*/  LEA R4, P3, R8.reuse, R55, 0x1 ;  /* 0x0000003708047211 */ /* 0x040fe400078608ff */
[----:B------:R-:W-:Y:S02]  /*0b60*/  PRMT R7, RZ, 0x7610, R7 ;  /* 0x00007610ff077816 */ /* 0x000fe40000000007 */
[----:B------:R-:W-:Y:S02]  /*0b70*/  LEA.HI.X R5, R8, R57, R9, 0x1, P3 ;  /* 0x0000003908057211 */ /* 0x000fe400018f0c09 */
[----:B------:R-:W-:Y:S01]  /*0b80*/  PRMT R0, RZ, 0x7610, R0 ;  /* 0x00007610ff007816 */ /* 0x000fe20000000000 */
[----:B------:R-:W1:Y:S01]  /*0b90*/  LDC.64 R36, c[0x0][0x2a0] ;  /* 0x0000a800ff247b82 */ /* 0x000e620000000a00 */
[----:B------:R-:W-:Y:S01]  /*0ba0*/  PRMT R17, RZ, 0x7610, R17 ;  /* 0x00007610ff117816 */ /* 0x000fe20000000011 */
[----:B0-----:R-:W-:-:S05]  /*0bb0*/  VIADD R78, R104, -UR4 ;  /* 0x80000004684e7c36 */ /* 0x001fca0008000000 */
        /* <DEDUP_REMOVED lines=24> */
[----:B------:R-:W-:-:S02]  /*0d40*/  IADD3 R23, R58, 0x20, RZ ;  /* 0x000000203a177810 */ /* 0x000fc40007ffe0ff */
[C---:B------:R-:W-:Y:S02]  /*0d50*/  IADD3 R25, R58.reuse, 0x40, RZ ;  /* 0x000000403a197810 */ /* 0x040fe40007ffe0ff */
[-C--:B------:R-:W-:Y:S02]  /*0d60*/  LEA.HI.SX32 R80, R58, R58.reuse, 0x1b ;  /* 0x0000003a3a507211 */ /* 0x080fe400078fdaff */
[-C--:B------:R-:W-:Y:S02]  /*0d70*/  LEA.HI.SX32 R23, R23, R58.reuse, 0x1b ;  /* 0x0000003a17177211 */ /* 0x080fe400078fdaff */
[----:B------:R-:W-:Y:S02]  /*0d80*/  LEA.HI.SX32 R25, R25, R58, 0x1b ;  /* 0x0000003a19197211 */ /* 0x000fe400078fdaff */
[----:B------:R-:W-:Y:S02]  /*0d90*/  LEA R80, R80, UR5, 0x1 ;  /* 0x0000000550507c11 */ /* 0x000fe4000f8e08ff */
[----:B------:R-:W-:Y:S01]  /*0da0*/  LEA R81, R23, UR5, 0x1 ;  /* 0x0000000517517c11 */ /* 0x000fe2000f8e08ff */
[C---:B------:R-:W-:Y:S01]  /*0db0*/  VIADD R23, R58.reuse, 0x80 ;  /* 0x000000803a177836 */ /* 0x040fe20000000000 */
[----:B0-----:R-:W-:-:S02]  /*0dc0*/  IADD3 R5, R58, 0x60, RZ ;  /* 0x000000603a057810 */ /* 0x001fc40007ffe0ff */
[----:B------:R-:W-:Y:S02]  /*0dd0*/  LEA R82, R25, UR5, 0x1 ;  /* 0x0000000519527c11 */ /* 0x000fe4000f8e08ff */
[C---:B------:R-:W-:Y:S02]  /*0de0*/  IADD3 R25, R58.reuse, 0xa0, RZ ;  /* 0x000000a03a197810 */ /* 0x040fe40007ffe0ff */
[C---:B------:R-:W-:Y:S02]  /*0df0*/  IADD3 R27, R58.reuse, 0xc0, RZ ;  /* 0x000000c03a1b7810 */ /* 0x040fe40007ffe0ff */
[----:B------:R-:W-:Y:S02]  /*0e00*/  IADD3 R29, R58, 0xe0, RZ ;  /* 0x000000e03a1d7810 */ /* 0x000fe40007ffe0ff */
[-C--:B------:R-:W-:Y:S02]  /*0e10*/  LEA.HI.SX32 R5, R5, R58.reuse, 0x1b ;  /* 0x0000003a05057211 */ /* 0x080fe400078fdaff */
[----:B------:R-:W-:-:S02]  /*0e20*/  LEA.HI.SX32 R23, R23, R58, 0x1b ;  /* 0x0000003a17177211 */ /* 0x000fc400078fdaff */
[-C--:B------:R-:W-:Y:S02]  /*0e30*/  LEA.HI.SX32 R25, R25, R58.reuse, 0x1b ;  /* 0x0000003a19197211 */ /* 0x080fe400078fdaff */
[-C--:B------:R-:W-:Y:S02]  /*0e40*/  LEA.HI.SX32 R27, R27, R58.reuse, 0x1b ;  /* 0x0000003a1b1b7211 */ /* 0x080fe400078fdaff */
[----:B------:R-:W-:Y:S02]  /*0e50*/  LEA R83, R5, UR5, 0x1 ;  /* 0x0000000505537c11 */ /* 0x000fe4000f8e08ff */
[----:B------:R-:W-:Y:S02]  /*0e60*/  LEA.HI.SX32 R29, R29, R58, 0x1b ;  /* 0x0000003a1d1d7211 */ /* 0x000fe400078fdaff */
[----:B------:R-:W-:Y:S02]  /*0e70*/  LEA R84, R23, UR5, 0x1 ;  /* 0x0000000517547c11 */ /* 0x000fe4000f8e08ff */
[----:B------:R-:W-:-:S02]  /*0e80*/  LEA R85, R25, UR5, 0x1 ;  /* 0x0000000519557c11 */ /* 0x000fc4000f8e08ff */
[----:B------:R-:W-:Y:S02]  /*0e90*/  LEA R86, R27, UR5, 0x1 ;  /* 0x000000051b567c11 */ /* 0x000fe4000f8e08ff */
[----:B------:R-:W-:Y:S02]  /*0ea0*/  LEA R87, R29, UR5, 0x1 ;  /* 0x000000051d577c11 */ /* 0x000fe4000f8e08ff */
[C---:B------:R-:W-:Y:S02]  /*0eb0*/  ISETP.GE.AND P6, PT, R8.reuse, R79, PT ;  /* 0x0000004f0800720c */ /* 0x040fe40003fc6270 */
[C---:B------:R-:W-:Y:S02]  /*0ec0*/  LEA R4, P0, R8.reuse, R59, 0x1 ;  /* 0x0000003b08047211 */ /* 0x040fe400078008ff */
        /* <DEDUP_REMOVED lines=9> */
[----:B--2---:R0:W-:Y:S04]  /*0f60*/  STS.U16 [R80], R7 ;  /* 0x0000000750007388 */ /* 0x0041e80000000400 */
[----:B---3--:R2:W-:Y:S04]  /*0f70*/  STS.U16 [R81+0x40], R0 ;  /* 0x0000400051007388 */ /* 0x0085e80000000400 */
[----:B----4-:R-:W-:Y:S01]  /*0f80*/  STS.U16 [R82+0x80], R17 ;  /* 0x0000801152007388 */ /* 0x010fe20000000400 */
[----:B0-----:R-:W-:Y:S01]  /*0f90*/  PRMT R7, RZ, 0x7610, R7 ;  /* 0x00007610ff077816 */ /* 0x001fe20000000007 */
[----:B--2---:R-:W-:-:S02]  /*0fa0*/  IMAD.SHL.U32 R0, R58, 0x8, RZ ;  /* 0x000000083a007824 */ /* 0x004fc400078e00ff */
[----:B------:R0:W-:Y:S03]  /*0fb0*/  STS.U16 [R83+0xc0], R2 ;  /* 0x0000c00253007388 */ /* 0x0001e60000000400 */
[----:B------:R-:W-:Y:S01]  /*0fc0*/  LEA.HI.SX32 R88, R0, R0, 0x1b ;  /* 0x0000000000587211 */ /* 0x000fe200078fdaff */
[----:B------:R2:W-:Y:S01]  /*0fd0*/  STS.U16 [R84+0x100], R19 ;  /* 0x0001001354007388 */ /* 0x0005e20000000400 */
[----:B------:R-:W-:Y:S02]  /*0fe0*/  PRMT R0, RZ, 0x7610, R0 ;  /* 0x00007610ff007816 */ /* 0x000fe40000000000 */
[----:B------:R-:W-:Y:S01]  /*0ff0*/  LEA R88, R88, UR5, 0x1 ;  /* 0x0000000558587c11 */ /* 0x000fe2000f8e08ff */
[----:B------:R3:W-:Y:S01]  /*1000*/  STS.U16 [R85+0x140], R16 ;  /* 0x0001401055007388 */ /* 0x0007e20000000400 */
[----:B0-----:R-:W-:-:S03]  /*1010*/  PRMT R2, RZ, 0x7610, R2 ;  /* 0x00007610ff027816 */ /* 0x001fc60000000002 */
[----:B------:R0:W-:Y:S01]  /*1020*/  STS.U16 [R86+0x180], R21 ;  /* 0x0001801556007388 */ /* 0x0001e20000000400 */
[----:B--2---:R-:W-:-:S03]  /*1030*/  PRMT R19, RZ, 0x7610, R19 ;  /* 0x00007610ff137816 */ /* 0x004fc60000000013 */
[----:B------:R2:W-:Y:S01]  /*1040*/  STS.U16 [R87+0x1c0], R18 ;  /* 0x0001c01257007388 */ /* 0x0005e20000000400 */
[----:B------:R-:W-:-:S03]  /*1050*/  NOP ;  /* 0x0000000000007918 */ /* 0x000fc60000000000 */
[----:B------:R-:W-:Y:S01]  /*1060*/  LDS.U16 R173, [R88] ;  /* 0x0000000058ad7984 */ /* 0x000fe20000000400 */
[C---:B---3--:R-:W-:Y:S02]  /*1070*/  LEA R16, P1, R8.reuse, R63, 0x1 ;  /* 0x0000003f08107211 */ /* 0x048fe400078208ff */
[----:B0-----:R-:W-:Y:S01]  /*1080*/  PRMT R21, RZ, 0x7610, R21 ;  /* 0x00007610ff157816 */ /* 0x001fe20000000015 */
[----:B------:R-:W-:Y:S01]  /*1090*/  LDS.U16 R89, [R88+0x2] ;  /* 0x0000020058597984 */ /* 0x000fe20000000400 */
[----:B------:R-:W-:Y:S02]  /*10a0*/  LEA.HI.X R17, R8, R65, R9, 0x1, P1 ;  /* 0x0000004108117211 */ /* 0x000fe400008f0c09 */
[-C--:B------:R-:W-:Y:S01]  /*10b0*/  ISETP.GE.AND P1, PT, R72, R79.reuse, PT ;  /* 0x0000004f4800720c */ /* 0x080fe20003f26270 */
[----:B------:R-:W-:Y:S04]  /*10c0*/  LDS.U16 R90, [R88+0x4] ;  /* 0x00000400585a7984 */ /* 0x000fe80000000400 */
[----:B------:R-:W-:Y:S04]  /*10d0*/  LDS.U16 R91, [R88+0x6] ;  /* 0x00000600585b7984 */ /* 0x000fe80000000400 */
[----:B------:R-:W-:Y:S04]  /*10e0*/  LDS.U16 R92, [R88+0x8] ;  /* 0x00000800585c7984 */ /* 0x000fe80000000400 */
[----:B------:R-:W-:Y:S04]  /*10f0*/  LDS.U16 R93, [R88+0xa] ;  /* 0x00000a00585d7984 */ /* 0x000fe80000000400 */
[----:B------:R-:W-:Y:S04]  /*1100*/  LDS.U16 R94, [R88+0xc] ;  /* 0x00000c00585e7984 */ /* 0x000fe80000000400 */
[----:B------:R-:W-:Y:S01]  /*1110*/  LDS.U16 R95, [R88+0xe] ;  /* 0x00000e00585f7984 */ /* 0x000fe20000000400 */
[----:B------:R-:W-:Y:S06]  /*1120*/  BAR.SYNC.DEFER_BLOCKING 0x0 ;  /* 0x0000000000007b1d */ /* 0x000fec0000010000 */
[----:B------:R-:W3:Y:S01]  /*1130*/  @!P6 LDG.E.U16 R7, desc[UR12][R4.64] ;  /* 0x0000000c0407e981 */ /* 0x000ee2000c1e1500 */
[----:B------:R-:W-:-:S03]  /*1140*/  ISETP.GE.AND P6, PT, R77, R79, PT ;  /* 0x0000004f4d00720c */ /* 0x000fc60003fc6270 */
[----:B------:R-:W4:Y:S01]  /*1150*/  @!P0 LDG.E.U16 R20, desc[UR12][R4.64+0x40] ;  /* 0x0000400c04148981 */ /* 0x000f22000c1e1500 */
[----:B--2---:R-:W-:-:S03]  /*1160*/  P2R R18, PR, RZ, 0x1 ;  /* 0x00000001ff127803 */ /* 0x004fc60000000000 */
[----:B------:R-:W2:Y:S04]  /*1170*/  @!P1 LDG.E.U16 R23, desc[UR12][R4.64+0x80] ;  /* 0x0000800c04179981 */ /* 0x000ea8000c1e1500 */
[----:B------:R-:W2:Y:S04]  /*1180*/  @!P2 LDG.E.U16 R2, desc[UR12][R4.64+0xc0] ;  /* 0x0000c00c0402a981 */ /* 0x000ea8000c1e1500 */
[----:B------:R-:W2:Y:S04]  /*1190*/  @!P3 LDG.E.U16 R19, desc[UR12][R4.64+0x100] ;  /* 0x0001000c0413b981 */ /* 0x000ea8000c1e1500 */
[----:B------:R-:W2:Y:S04]  /*11a0*/  @!P4 LDG.E.U16 R22, desc[UR12][R4.64+0x140] ;  /* 0x0001400c0416c981 */ /* 0x000ea8000c1e1500 */
[----:B------:R-:W2:Y:S04]  /*11b0*/  @!P5 LDG.E.U16 R21, desc[UR12][R4.64+0x180] ;  /* 0x0001800c0415d981 */ /* 0x000ea8000c1e1500 */
[----:B------:R-:W2:Y:S01]  /*11c0*/  @!P6 LDG.E.U16 R0, desc[UR12][R4.64+0x1c0] ;  /* 0x0001c00c0400e981 */ /* 0x000ea2000c1e1500 */
        /* <DEDUP_REMOVED lines=9> */
[----:B----4-:R-:W-:Y:S04]  /*1260*/  STS.U16 [R81+0x40], R20 ;  /* 0x0000401451007388 */ /* 0x010fe80000000400 */
[----:B--2---:R-:W-:Y:S04]  /*1270*/  STS.U16 [R82+0x80], R23 ;  /* 0x0000801752007388 */ /* 0x004fe80000000400 */
        /* <DEDUP_REMOVED lines=12> */
[----:B------:R-:W1:Y:S04]  /*1340*/  LDS.U16 R22, [R88+0xc] ;  /* 0x00000c0058167984 */ /* 0x000e680000000400 */
[----:B------:R-:W1:Y:S01]  /*1350*/  LDS.U16 R28, [R88+0xe] ;  /* 0x00000e00581c7984 */ /* 0x000e620000000400 */
[----:B------:R-:W-:Y:S01]  /*1360*/  BAR.SYNC.DEFER_BLOCKING 0x0 ;  /* 0x0000000000007b1d */ /* 0x000fe20000010000 */
[----:B0-----:R-:W-:-:S05]  /*1370*/  PRMT R0, RZ, 0x7610, R0 ;  /* 0x00007610ff007816 */ /* 0x001fca0000000000 */
        /* <DEDUP_REMOVED lines=10> */
[----:B0-----:R-:W0:Y:S01]  /*1420*/  LDC.64 R16, c[0x0][0x2b0] ;  /* 0x0000ac00ff107b82 */ /* 0x001e220000000a00 */
[----:B--2---:R-:W-:Y:S01]  /*1430*/  SHF.L.U32 R25, R25, 0x10, RZ ;  /* 0x0000001019197819 */ /* 0x004fe200000006ff */
[----:B---3--:R-:W-:Y:S01]  /*1440*/  IMAD.U32 R23, R23, 0x10000, RZ ;  /* 0x0001000017177824 */ /* 0x008fe200078e00ff */
[----:B----4-:R-:W-:Y:S01]  /*1450*/  SHF.L.U32 R27, R27, 0x10, RZ ;  /* 0x000000101b1b7819 */ /* 0x010fe200000006ff */
[C---:B-1----:R-:W-:Y:S01]  /*1460*/  IMAD R18, R36.reuse, UR15, RZ ;  /* 0x0000000f24127c24 */ /* 0x042fe2000f8e02ff */
[----:B------:R-:W-:Y:S01]  /*1470*/  SHF.R.S32.HI R7, RZ, 0x1f, R6 ;  /* 0x0000001fff077819 */ /* 0x000fe20000011406 */
[--C-:B-----5:R-:W-:Y:S01]  /*1480*/  FADD.FTZ R97, R25, R48.reuse ;  /* 0x0000003019617221 */ /* 0x120fe20000010000 */
[--C-:B------:R-:W-:Y:S01]  /*1490*/  FADD.FTZ R99, R23, R48.reuse ;  /* 0x0000003017637221 */ /* 0x100fe20000010000 */
[----:B------:R-:W-:Y:S01]  /*14a0*/  FADD.FTZ R101, R27, R48 ;  /* 0x000000301b657221 */ /* 0x000fe20000010000 */
[----:B------:R-:W-:Y:S01]  /*14b0*/  BSSY B0, `(.L_x_9154) ;  /* 0x000003b000007945 */ /* 0x000fe20003800000 */
[----:B------:R-:W-:Y:S01]  /*14c0*/  IMAD R37, R37, UR14, R18 ;  /* 0x0000000e25257c24 */ /* 0x000fe2000f8e0212 */
[----:B------:R-:W-:Y:S01]  /*14d0*/  FSETP.GTU.FTZ.AND P6, PT, R97, 20, PT ;  /* 0x41a000006100780b */ /* 0x000fe20003fdc000 */
[----:B------:R-:W-:Y:S01]  /*14e0*/  @!P0 IMAD.WIDE.U32 R20, R36, UR14, R6 ;  /* 0x0000000e24148c25 */ /* 0x000fe2000f8e0006 */
[----:B------:R-:W-:-:S02]  /*14f0*/  FSETP.GTU.FTZ.AND P4, PT, R99, 20, PT ;  /* 0x41a000006300780b */ /* 0x000fc40003f9c000 */
[----:B------:R-:W-:Y:S01]  /*1500*/  FSETP.GTU.FTZ.AND P2, PT, R101, 20, PT ;  /* 0x41a000006500780b */ /* 0x000fe20003f5c000 */
[----:B------:R-:W-:Y:S01]  /*1510*/  IMAD.WIDE.U32 R18, R36, UR14, RZ ;  /* 0x0000000e24127c25 */ /* 0x000fe2000f8e00ff */
[----:B------:R1:W-:Y:S02]  /*1520*/  STS.U16 [R80], R29 ;  /* 0x0000001d50007388 */ /* 0x0003e40000000400 */
[----:B-1----:R-:W-:-:S05]  /*1530*/  SHF.L.U32 R29, R24, 0x10, RZ ;  /* 0x00000010181d7819 */ /* 0x002fca00000006ff */
[----:B------:R-:W-:Y:S01]  /*1540*/  FADD.FTZ R96, R29, R48 ;  /* 0x000000301d607221 */ /* 0x000fe20000010000 */
[----:B------:R-:W-:Y:S04]  /*1550*/  STS.U16 [R81+0x40], R0 ;  /* 0x0000400051007388 */ /* 0x000fe80000000400 */
[----:B------:R-:W-:Y:S01]  /*1560*/  FSETP.GTU.FTZ.AND P1, PT, R96, 20, PT ;  /* 0x41a000006000780b */ /* 0x000fe20003f3c000 */
[----:B------:R1:W-:Y:S04]  /*1570*/  STS.U16 [R82+0x80], R31 ;  /* 0x0000801f52007388 */ /* 0x0003e80000000400 */
[----:B------:R-:W-:Y:S04]  /*1580*/  STS.U16 [R83+0xc0], R30 ;  /* 0x0000c01e53007388 */ /* 0x000fe80000000400 */
[----:B------:R2:W-:Y:S01]  /*1590*/  STS.U16 [R84+0x100], R33 ;  /* 0x0001002154007388 */ /* 0x0005e20000000400 */
[----:B-1----:R-:W-:-:S03]  /*15a0*/  SHF.L.U32 R31, R26, 0x10, RZ ;  /* 0x000000101a1f7819 */ /* 0x002fc600000006ff */
[----:B------:R-:W-:Y:S01]  /*15b0*/  STS.U16 [R85+0x140], R32 ;  /* 0x0001402055007388 */ /* 0x000fe20000000400 */
[----:B--2---:R-:W-:-:S03]  /*15c0*/  SHF.L.U32 R33, R2, 0x10, RZ ;  /* 0x0000001002217819 */ /* 0x004fc600000006ff */
[----:B------:R1:W-:Y:S01]  /*15d0*/  STS.U16 [R86+0x180], R35 ;  /* 0x0001802356007388 */ /* 0x0003e20000000400 */
[--C-:B------:R-:W-:Y:S01]  /*15e0*/  FADD.FTZ R98, R31, R48.reuse ;  /* 0x000000301f627221 */ /* 0x100fe20000010000 */
[--C-:B------:R-:W-:Y:S02]  /*15f0*/  FADD.FTZ R100, R33, R48.reuse ;  /* 0x0000003021647221 */ /* 0x100fe40000010000 */
[----:B------:R2:W-:Y:S01]  /*1600*/  STS.U16 [R87+0x1c0], R34 ;  /* 0x0001c02257007388 */ /* 0x0005e20000000400 */
[----:B-1----:R-:W-:Y:S02]  /*1610*/  SHF.L.U32 R35, R22, 0x10, RZ ;  /* 0x0000001016237819 */ /* 0x002fe400000006ff */
[----:B------:R-:W-:Y:S02]  /*1620*/  FSETP.GTU.FTZ.AND P5, PT, R98, 20, PT ;  /* 0x41a000006200780b */ /* 0x000fe40003fbc000 */
[----:B------:R-:W-:Y:S01]  /*1630*/  FSETP.GTU.FTZ.AND P3, PT, R100, 20, PT ;  /* 0x41a000006400780b */ /* 0x000fe20003f7c000 */
[----:B------:R-:W-:Y:S01]  /*1640*/  FADD.FTZ R102, R35, R48 ;  /* 0x0000003023667221 */ /* 0x000fe20000010000 */
[----:B------:R-:W-:Y:S01]  /*1650*/  NOP ;  /* 0x0000000000007918 */ /* 0x000fe20000000000 */
[----:B0-2---:R-:W-:Y:S10]  /*1660*/  @P1 BRA `(.L_x_9155) ;  /* 0x00000000007c1947 */ /* 0x005ff40003800000 */
        /* <DEDUP_REMOVED lines=31> */
.L_x_9155:
[----:B------:R-:W-:Y:S05]  /*1860*/  BSYNC B0 ;  /* 0x0000000000007941 */ /* 0x000fea0003800000 */
.L_x_9154:
[----:B------:R-:W-:Y:S01]  /*1870*/  SHF.L.U32 R103, R28, 0x10, RZ ;  /* 0x000000101c677819 */ /* 0x000fe200000006ff */
        /* <DEDUP_REMOVED lines=38> */
.L_x_9157:
[----:B------:R-:W-:Y:S05]  /*1ae0*/  BSYNC B0 ;  /* 0x0000000000007941 */ /* 0x000fea0003800000 */
.L_x_9156:
[----:B------:R-:W-:Y:S01]  /*1af0*/  IMAD R0, R16, UR15, RZ ;  /* 0x0000000f10007c24 */ /* 0x000fe2000f8e02ff */
[----:B------:R-:W-:Y:S01]  /*1b00*/  BSSY B0, `(.L_x_9158) ;  /* 0x0000026000007945 */ /* 0x000fe20003800000 */
[----:B------:R-:W-:Y:S01]  /*1b10*/  MOV R19, R27 ;  /* 0x0000001b00137202 */ /* 0x000fe20000000f00 */
[----:B------:R-:W-:Y:S01]  /*1b20*/  IMAD R104, R104, -0x100, RZ ;  /* 0xffffff0068687824 */ /* 0x000fe200078e02ff */
[----:B------:R-:W-:Y:S01]  /*1b30*/  FSETP.GTU.FTZ.AND P6, PT, R103, 20, PT ;  /* 0x41a000006700780b */ /* 0x000fe20003fdc000 */
[----:B------:R-:W-:Y:S01]  /*1b40*/  IMAD R27, R17, UR14, R0 ;  /* 0x0000000e111b7c24 */ /* 0x000fe2000f8e0200 */
[----:B------:R-:W-:Y:S01]  /*1b50*/  @!P0 MOV R21, R25 ;  /* 0x0000001900158202 */ /* 0x000fe20000000f00 */
[----:B------:R-:W-:Y:S10]  /*1b60*/  @P5 BRA `(.L_x_9159) ;  /* 0x00000000007c5947 */ /* 0x000ff40003800000 */
        /* <DEDUP_REMOVED lines=31> */
.L_x_9159:
[----:B------:R-:W-:Y:S05]  /*1d60*/  BSYNC B0 ;  /* 0x0000000000007941 */ /* 0x000fea0003800000 */
.L_x_9158:
        /* <DEDUP_REMOVED lines=33> */
.L_x_9161:
[----:B------:R-:W-:Y:S05]  /*1f80*/  BSYNC B0 ;  /* 0x0000000000007941 */ /* 0x000fea0003800000 */
.L_x_9160:
        /* <DEDUP_REMOVED lines=33> */
.L_x_9163:
[----:B------:R-:W-:Y:S05]  /*21a0*/  BSYNC B0 ;  /* 0x0000000000007941 */ /* 0x000fea0003800000 */
.L_x_9162:
        /* <DEDUP_REMOVED lines=33> */
.L_x_9165:
[----:B------:R-:W-:Y:S05]  /*23c0*/  BSYNC B0 ;  /* 0x0000000000007941 */ /* 0x000fea0003800000 */
.L_x_9164:
        /* <DEDUP_REMOVED lines=33> */
.L_x_9167:
[----:B------:R-:W-:Y:S05]  /*25e0*/  BSYNC B0 ;  /* 0x0000000000007941 */ /* 0x000fea0003800000 */
.L_x_9166:
        /* <DEDUP_REMOVED lines=33> */
.L_x_9169:
[----:B------:R-:W-:Y:S05]  /*2800*/  BSYNC B0 ;  /* 0x0000000000007941 */ /* 0x000fea0003800000 */
.L_x_9168:
[----:B------:R-:W-:Y:S01]  /*2810*/  ULDC.64 UR8, c[0x0][0x2a8] ;  /* 0x0000aa0000087ab9 */ /* 0x000fe20000000a00 */
[----:B------:R-:W-:Y:S01]  /*2820*/  @!P0 IMAD.WIDE.U32 R22, R16, UR14, R6 ;  /* 0x0000000e10168c25 */ /* 0x000fe2000f8e0006 */
[----:B------:R-:W-:Y:S01]  /*2830*/  SHF.R.S32.HI R105, RZ, 0x1f, R104 ;  /* 0x0000001fff697819 */ /* 0x000fe20000011468 */
[----:B------:R-:W-:Y:S01]  /*2840*/  ULDC.64 UR10, c[0x0][0x2b8] ;  /* 0x0000ae00000a7ab9 */ /* 0x000fe20000000a00 */
[----:B------:R-:W-:Y:S01]  /*2850*/  LDS.U16 R26, [R88+0x4] ;  /* 0x00000400581a7984 */ /* 0x000fe20000000400 */
[----:B------:R-:W-:Y:S01]  /*2860*/  IMAD R0, R46, UR8, RZ ;  /* 0x000000082e007c24 */ /* 0x000fe2000f8e02ff */
[----:B------:R-:W-:Y:S01]  /*2870*/  @!P0 IADD3 R23, R27, R23, RZ ;  /* 0x000000171b178210 */ /* 0x000fe20007ffe0ff */
[C---:B------:R-:W-:Y:S01]  /*2880*/  @!P0 IMAD.WIDE.U32 R20, R3.reuse, UR8, R20 ;  /* 0x0000000803148c25 */ /* 0x040fe2000f8e0014 */
[----:B------:R-:W-:Y:S01]  /*2890*/  LDS.U16 R28, [R88+0x8] ;  /* 0x00000800581c7984 */ /* 0x000fe20000000400 */
[----:B------:R-:W-:Y:S02]  /*28a0*/  PRMT R33, RZ, 0x7610, R33 ;  /* 0x00007610ff217816 */ /* 0x000fe40000000021 */
[----:B------:R-:W-:Y:S01]  /*28b0*/  IMAD.WIDE.U32 R18, R3, UR8, R18 ;  /* 0x0000000803127c25 */ /* 0x000fe2000f8e0012 */
[----:B------:R-:W-:Y:S01]  /*28c0*/  @!P0 IADD3 R24, P1, R8, R20, RZ ;  /* 0x0000001408188210 */ /* 0x000fe20007f3e0ff */
[----:B------:R-:W-:Y:S02]  /*28d0*/  LDS.U16 R30, [R88+0xc] ;  /* 0x00000c00581e7984 */ /* 0x000fe40000000400 */
[----:B------:R-:W-:Y:S01]  /*28e0*/  IMAD.WIDE.U32 R16, R16, UR14, RZ ;  /* 0x0000000e10107c25 */ /* 0x000fe2000f8e00ff */
[----:B------:R-:W-:-:S03]  /*28f0*/  IADD3 R2, P2, R104, R18, RZ ;  /* 0x0000001268027210 */ /* 0x000fc60007f5e0ff */
[----:B------:R-:W-:Y:S01]  /*2900*/  IMAD R25, R3, UR9, R0 ;  /* 0x0000000903197c24 */ /* 0x000fe2000f8e0200 */
[----:B------:R-:W-:Y:S01]  /*2910*/  IADD3 R17, R17, R27, RZ ;  /* 0x0000001b11117210 */ /* 0x000fe20007ffe0ff */
[----:B------:R-:W-:Y:S01]  /*2920*/  ULDC.64 UR8, c[0x0][0x318] ;  /* 0x0000c60000087ab9 */ /* 0x000fe20000000a00 */
[----:B------:R-:W-:Y:S02]  /*2930*/  IMAD R0, R46, UR10, RZ ;  /* 0x0000000a2e007c24 */ /* 0x000fe4000f8e02ff */
[----:B------:R-:W-:Y:S01]  /*2940*/  @!P0 IADD3.X R29, R9, R21, R25, P1, !PT ;  /* 0x00000015091d8210 */ /* 0x000fe20000ffe419 */
[----:B------:R-:W-:Y:S01]  /*2950*/  IMAD.WIDE.U32 R20, R3, UR10, R16 ;  /* 0x0000000a03147c25 */ /* 0x000fe2000f8e0010 */
[----:B------:R-:W-:Y:S02]  /*2960*/  IADD3.X R25, R105, R25, R19, P2, !PT ;  /* 0x0000001969197210 */ /* 0x000fe400017fe413 */
[----:B------:R-:W-:Y:S01]  /*2970*/  LEA R27, P1, R8, UR8, 0x1 ;  /* 0x00000008081b7c11 */ /* 0x000fe2000f8208ff */
[----:B------:R-:W-:-:S03]  /*2980*/  @!P0 IMAD.WIDE.U32 R18, R3, UR10, R22 ;  /* 0x0000000a03128c25 */ /* 0x000fc6000f8e0016 */
[----:B------:R-:W-:Y:S01]  /*2990*/  LEA.HI.X R17, R8, UR9, R9, 0x1, P1 ;  /* 0x0000000908117c11 */ /* 0x000fe200088f0c09 */
[----:B------:R-:W-:Y:S01]  /*29a0*/  IMAD R31, R3, UR11, R0 ;  /* 0x0000000b031f7c24 */ /* 0x000fe2000f8e0200 */
[----:B------:R-:W-:Y:S02]  /*29b0*/  LEA R22, P2, R2, R27, 0x1 ;  /* 0x0000001b02167211 */ /* 0x000fe400078408ff */
[----:B------:R-:W-:Y:S01]  /*29c0*/  @!P0 LEA R16, P1, R24, UR8, 0x1 ;  /* 0x0000000818108c11 */ /* 0x000fe2000f8208ff */
[----:B------:R-:W-:Y:S01]  /*29d0*/  LDS.U16 R27, [R88+0x6] ;  /* 0x00000600581b7984 */ /* 0x000fe20000000400 */
[----:B------:R-:W-:Y:S02]  /*29e0*/  @!P0 IADD3 R32, P3, R8, R18, RZ ;  /* 0x0000001208208210 */ /* 0x000fe40007f7e0ff */
[----:B------:R-:W-:Y:S02]  /*29f0*/  IADD3 R0, P4, R104, R20, RZ ;  /* 0x0000001468007210 */ /* 0x000fe40007f9e0ff */
[----:B------:R-:W-:-:S02]  /*2a00*/  LEA.HI.X R23, R2, R17, R25, 0x1, P2 ;  /* 0x0000001102177211 */ /* 0x000fc400010f0c19 */
[----:B------:R-:W-:Y:S01]  /*2a10*/  @!P0 LEA.HI.X R17, R24, UR9, R29, 0x1, P1 ;  /* 0x0000000918118c11 */ /* 0x000fe200088f0c1d */
[----:B------:R-:W-:Y:S01]  /*2a20*/  LDS.U16 R25, [R88+0x2] ;  /* 0x0000020058197984 */ /* 0x000fe20000000400 */
[----:B------:R-:W-:Y:S01]  /*2a30*/  @!P0 IADD3.X R35, R9, R19, R31, P3, !PT ;  /* 0x0000001309238210 */ /* 0x000fe20001ffe41f */
[----:B------:R-:W-:Y:S01]  /*2a40*/  ULDC.64 UR8, c[0x0][0x308] ;  /* 0x0000c20000087ab9 */ /* 0x000fe20000000a00 */
[----:B------:R-:W-:Y:S01]  /*2a50*/  IADD3.X R21, R105, R31, R21, P4, !PT ;  /* 0x0000001f69157210 */ /* 0x000fe200027fe415 */
[----:B------:R-:W-:Y:S01]  /*2a60*/  LDS.U16 R24, [R88] ;  /* 0x0000000058187984 */ /* 0x000fe20000000400 */
[----:B------:R-:W-:-:S03]  /*2a70*/  LEA R19, P1, R8, UR8, 0x1 ;  /* 0x0000000808137c11 */ /* 0x000fc6000f8208ff */
[----:B------:R-:W-:Y:S01]  /*2a80*/  LDS.U16 R29, [R88+0xa] ;  /* 0x00000a00581d7984 */ /* 0x000fe20000000400 */
[----:B------:R-:W-:Y:S02]  /*2a90*/  ISETP.GE.AND P6, PT, R71, R79, PT ;  /* 0x0000004f4700720c */ /* 0x000fe40003fc6270 */
[----:B------:R-:W-:Y:S01]  /*2aa0*/  LEA.HI.X R2, R8, UR9, R9, 0x1, P1 ;  /* 0x0000000908027c11 */ /* 0x000fe200088f0c09 */
[----:B------:R-:W-:Y:S01]  /*2ab0*/  LDS.U16 R31, [R88+0xe] ;  /* 0x00000e00581f7984 */ /* 0x000fe20000000400 */
[----:B------:R-:W-:Y:S02]  /*2ac0*/  LEA R20, P2, R0, R19, 0x1 ;  /* 0x0000001300147211 */ /* 0x000fe400078408ff */
[----:B------:R-:W-:Y:S01]  /*2ad0*/  @!P0 LEA R18, P1, R32, UR8, 0x1 ;  /* 0x0000000820128c11 */ /* 0x000fe2000f8208ff */
[----:B------:R-:W-:Y:S01]  /*2ae0*/  BAR.SYNC.DEFER_BLOCKING 0x0 ;  /* 0x0000000000007b1d */ /* 0x000fe20000010000 */
[----:B------:R-:W-:Y:S02]  /*2af0*/  LEA.HI.X R21, R0, R2, R21, 0x1, P2 ;  /* 0x0000000200157211 */ /* 0x000fe400010f0c15 */
[----:B------:R-:W-:-:S02]  /*2b00*/  PRMT R0, RZ, 0x7610, R0 ;  /* 0x00007610ff007816 */ /* 0x000fc40000000000 */
[----:B------:R-:W-:Y:S02]  /*2b10*/  @!P0 LEA.HI.X R19, R32, UR9, R35, 0x1, P1 ;  /* 0x0000000920138c11 */ /* 0x000fe400088f0c23 */
[-C--:B------:R-:W-:Y:S02]  /*2b20*/  ISETP.GE.AND P1, PT, R72, R79.reuse, PT ;  /* 0x0000004f4800720c */ /* 0x080fe40003f26270 */
[-C--:B------:R-:W-:Y:S02]  /*2b30*/  ISETP.GE.AND P2, PT, R73, R79.reuse, PT ;  /* 0x0000004f4900720c */ /* 0x080fe40003f46270 */
[-C--:B------:R-:W-:Y:S02]  /*2b40*/  ISETP.GE.AND P3, PT, R74, R79.reuse, PT ;  /* 0x0000004f4a00720c */ /* 0x080fe40003f66270 */
[-C--:B------:R-:W-:Y:S02]  /*2b50*/  ISETP.GE.AND P4, PT, R75, R79.reuse, PT ;  /* 0x0000004f4b00720c */ /* 0x080fe40003f86270 */
[----:B------:R-:W-:-:S02]  /*2b60*/  ISETP.GE.AND P5, PT, R76, R79, PT ;  /* 0x0000004f4c00720c */ /* 0x000fc40003fa6270 */
[----:B------:R-:W-:Y:S02]  /*2b70*/  PRMT R35, RZ, 0x7610, R35 ;  /* 0x00007610ff237816 */ /* 0x000fe40000000023 */
        /* <DEDUP_REMOVED lines=34> */
[----:B------:R-:W1:Y:S04]  /*2da0*/  LDS.U16 R35, [R88+0x8] ;  /* 0x0000080058237984 */ /* 0x000e680000000400 */
[----:B------:R-:W2:Y:S04]  /*2db0*/  LDS.U16 R36, [R88+0xa] ;  /* 0x00000a0058247984 */ /* 0x000ea80000000400 */
[----:B------:R-:W3:Y:S04]  /*2dc0*/  LDS.U16 R38, [R88+0xc] ;  /* 0x00000c0058267984 */ /* 0x000ee80000000400 */
[----:B------:R-:W4:Y:S01]  /*2dd0*/  LDS.U16 R37, [R88+0xe] ;  /* 0x00000e0058257984 */ /* 0x000f220000000400 */
[----:B------:R-:W-:Y:S01]  /*2de0*/  BAR.SYNC.DEFER_BLOCKING 0x0 ;  /* 0x0000000000007b1d */ /* 0x000fe20000010000 */
[----:B0-----:R-:W-:-:S05]  /*2df0*/  PRMT R32, RZ, 0x7610, R32 ;  /* 0x00007610ff207816 */ /* 0x001fca0000000020 */
[----:B------:R1:W5:Y:S01]  /*2e00*/  @!P0 LDG.E.U16 R39, desc[UR12][R18.64] ;  /* 0x0000000c12278981 */ /* 0x000362000c1e1500 */
        /* <DEDUP_REMOVED lines=9> */
[----:B------:R-:W-:Y:S01]  /*2ea0*/  IMAD.U32 R2, R23, 0x10000, RZ ;  /* 0x0001000017027824 */ /* 0x000fe200078e00ff */
[----:B------:R-:W-:-:S03]  /*2eb0*/  SHF.L.U32 R17, R34, 0x10, RZ ;  /* 0x0000001022117819 */ /* 0x000fc600000006ff */
[----:B------:R-:W-:Y:S01]  /*2ec0*/  FMUL.FTZ R23, R2, -1.4426950216293334961 ;  /* 0xbfb8aa3b02177820 */ /* 0x000fe20000410000 */
[----:B0-----:R-:W-:Y:S01]  /*2ed0*/  FMUL.FTZ R21, R18, -1.4426950216293334961 ;  /* 0xbfb8aa3b12157820 */ /* 0x001fe20000410000 */
[----:B------:R-:W-:Y:S01]  /*2ee0*/  SHF.L.U32 R0, R22, 0x10, RZ ;  /* 0x0000001016007819 */ /* 0x000fe200000006ff */
[----:B------:R-:W-:Y:S02]  /*2ef0*/  FMUL.FTZ R20, R17, -1.4426950216293334961 ;  /* 0xbfb8aa3b11147820 */ /* 0x000fe40000410000 */
[----:B------:R-:W-:Y:S01]  /*2f00*/  MUFU.EX2 R106, R21 ;  /* 0x00000015006a7308 */ /* 0x000fe20000000800 */
[----:B------:R-:W-:Y:S01]  /*2f10*/  SHF.L.U32 R16, R33, 0x10, RZ ;  /* 0x0000001021107819 */ /* 0x000fe200000006ff */
[----:B------:R-:W-:-:S06]  /*2f20*/  FMUL.FTZ R19, R0, -1.4426950216293334961 ;  /* 0xbfb8aa3b00137820 */ /* 0x000fcc0000410000 */
[----:B------:R-:W0:Y:S01]  /*2f30*/  MUFU.EX2 R23, R23 ;  /* 0x0000001700177308 */ /* 0x000e220000000800 */
[----:B------:R-:W-:-:S07]  /*2f40*/  FMUL.FTZ R33, R16, -1.4426950216293334961 ;  /* 0xbfb8aa3b10217820 */ /* 0x000fce0000410000 */
[----:B------:R-:W1:Y:S08]  /*2f50*/  MUFU.EX2 R34, R20 ;  /* 0x0000001400227308 */ /* 0x000e700000000800 */
[----:B------:R2:W-:Y:S02]  /*2f60*/  MUFU.EX2 R22, R19 ;  /* 0x0000001300167308 */ /* 0x0005e40000000800 */
[----:B--2---:R-:W-:-:S06]  /*2f70*/  IMAD.U32 R19, R36, 0x10000, RZ ;  /* 0x0001000024137824 */ /* 0x004fcc00078e00ff */
[----:B------:R-:W2:Y:S01]  /*2f80*/  MUFU.EX2 R33, R33 ;  /* 0x0000002100217308 */ /* 0x000ea20000000800 */
[----:B------:R-:W-:Y:S01]  /*2f90*/  FMUL.FTZ R35, R19, -1.4426950216293334961 ;  /* 0xbfb8aa3b13237820 */ /* 0x000fe20000410000 */
[----:B---3--:R-:W-:-:S06]  /*2fa0*/  SHF.L.U32 R112, R38, 0x10, RZ ;  /* 0x0000001026707819 */ /* 0x008fcc00000006ff */
[----:B------:R0:W3:Y:S01]  /*2fb0*/  MUFU.EX2 R107, R35 ;  /* 0x00000023006b7308 */ /* 0x0000e20000000800 */
[----:B------:R-:W-:Y:S01]  /*2fc0*/  FMUL.FTZ R36, R112, -1.4426950216293334961 ;  /* 0xbfb8aa3b70247820 */ /* 0x000fe20000410000 */
[----:B0-----:R-:W-:-:S06]  /*2fd0*/  FADD.FTZ R35, R23, 1 ;  /* 0x3f80000017237421 */ /* 0x001fcc0000010000 */
[----:B------:R2:W0:Y:S01]  /*2fe0*/  MUFU.EX2 R109, R36 ;  /* 0x00000024006d7308 */ /* 0x0004220000000800 */
[----:B-1----:R-:W-:Y:S01]  /*2ff0*/  FADD.FTZ R38, R34, 1 ;  /* 0x3f80000022267421 */ /* 0x002fe20000010000 */
[----:B--2---:R-:W-:Y:S01]  /*3000*/  FADD.FTZ R36, R33, 1 ;  /* 0x3f80000021247421 */ /* 0x004fe20000010000 */
[----:B----4-:R-:W-:Y:S01]  /*3010*/  SHF.L.U32 R114, R37, 0x10, RZ ;  /* 0x0000001025727819 */ /* 0x010fe200000006ff */
[----:B------:R-:W-:-:S04]  /*3020*/  FADD.FTZ R106, R106, 1 ;  /* 0x3f8000006a6a7421 */ /* 0x000fc80000010000 */
[----:B------:R-:W-:-:S04]  /*3030*/  FMUL.FTZ R108, R114, -1.4426950216293334961 ;  /* 0xbfb8aa3b726c7820 */ /* 0x000fc80000410000 */
[----:B------:R1:W2:Y:S01]  /*3040*/  MUFU.EX2 R111, R108 ;  /* 0x0000006c006f7308 */ /* 0x0002a20000000800 */
[----:B---3--:R-:W-:Y:S01]  /*3050*/  FADD.FTZ R107, R107, 1 ;  /* 0x3f8000006b6b7421 */ /* 0x008fe20000010000 */
[----:B-1----:R-:W-:-:S06]  /*3060*/  IMAD.U32 R108, R25, 0x10000, RZ ;  /* 0x00010000196c7824 */ /* 0x002fcc00078e00ff */
[----:B------:R-:W-:Y:S01]  /*3070*/  MUFU.RCP R110, R107 ;  /* 0x0000006b006e7308 */ /* 0x000fe20000001000 */
[----:B0-----:R-:W-:Y:S01]  /*3080*/  FADD.FTZ R109, R109, 1 ;  /* 0x3f8000006d6d7421 */ /* 0x001fe20000010000 */
[----:B------:R-:W-:Y:S01]  /*3090*/  SHF.L.U32 R28, R28, 0x10, RZ ;  /* 0x000000101c1c7819 */ /* 0x000fe200000006ff */
[----:B------:R-:W-:Y:S02]  /*30a0*/  IMAD.U32 R27, R27, 0x10000, RZ ;  /* 0x000100001b1b7824 */ /* 0x000fe400078e00ff */
[----:B--2---:R-:W-:-:S03]  /*30b0*/  FADD.FTZ R111, R111, 1 ;  /* 0x3f8000006f6f7421 */ /* 0x004fc60000010000 */
[----:B------:R-:W-:Y:S01]  /*30c0*/  MUFU.RCP R113, R109 ;  /* 0x0000006d00717308 */ /* 0x000fe20000001000 */
[----:B------:R-:W-:Y:S02]  /*30d0*/  SHF.L.U32 R26, R26, 0x10, RZ ;  /* 0x000000101a1a7819 */ /* 0x000fe400000006ff */
[----:B------:R-:W-:-:S05]  /*30e0*/  SHF.L.U32 R29, R29, 0x10, RZ ;  /* 0x000000101d1d7819 */ /* 0x000fca00000006ff */
[----:B------:R-:W-:Y:S01]  /*30f0*/  MUFU.RCP R115, R111 ;  /* 0x0000006f00737308 */ /* 0x000fe20000001000 */
[----:B------:R-:W0:Y:S01]  /*3100*/  S2UR UR6, SR_CgaCtaId ;  /* 0x00000000000679c3 */ /* 0x000e220000008800 */
[----:B------:R-:W-:Y:S02]  /*3110*/  SHF.L.U32 R30, R30, 0x10, RZ ;  /* 0x000000101e1e7819 */ /* 0x000fe400000006ff */
[----:B------:R-:W-:Y:S02]  /*3120*/  SHF.L.U32 R31, R31, 0x10, RZ ;  /* 0x000000101f1f7819 */ /* 0x000fe400000006ff */
[----:B------:R-:W-:Y:S01]  /*3130*/  ISETP.NE.AND P6, PT, R52, RZ, PT ;  /* 0x000000ff3400720c */ /* 0x000fe20003fc5270 */
[----:B------:R-:W-:Y:S02]  /*3140*/  UMOV UR5, 0x400 ;  /* 0x0000040000057882 */ /* 0x000fe40000000000 */
[----:B0-----:R-:W-:Y:S01]  /*3150*/  ULEA UR5, UR6, UR5, 0x18 ;  /* 0x0000000506057291 */ /* 0x001fe2000f8ec03f */
[----:B-----5:R0:W-:Y:S04]  /*3160*/  STS.U16 [R80], R39 ;  /* 0x0000002750007388 */ /* 0x0201e80000000400 */
[----:B------:R1:W-:Y:S04]  /*3170*/  STS.U16 [R81+0x40], R32 ;  /* 0x0000402051007388 */ /* 0x0003e80000000400 */
[----:B------:R-:W-:Y:S04]  /*3180*/  STS.U16 [R82+0x80], R41 ;  /* 0x0000802952007388 */ /* 0x000fe80000000400 */
[----:B------:R-:W-:Y:S04]  /*3190*/  STS.U16 [R83+0xc0], R40 ;  /* 0x0000c02853007388 */ /* 0x000fe80000000400 */
[----:B------:R-:W-:Y:S04]  /*31a0*/  STS.U16 [R84+0x100], R43 ;  /* 0x0001002b54007388 */ /* 0x000fe80000000400 */
[----:B------:R2:W-:Y:S04]  /*31b0*/  STS.U16 [R85+0x140], R42 ;  /* 0x0001402a55007388 */ /* 0x0005e80000000400 */
[----:B------:R-:W-:Y:S04]  /*31c0*/  STS.U16 [R86+0x180], R45 ;  /* 0x0001802d56007388 */ /* 0x000fe80000000400 */
[----:B------:R-:W-:Y:S01]  /*31d0*/  STS.U16 [R87+0x1c0], R44 ;  /* 0x0001c02c57007388 */ /* 0x000fe20000000400 */
[----:B------:R-:W-:-:S03]  /*31e0*/  NOP ;  /* 0x0000000000007918 */ /* 0x000fc60000000000 */
[----:B------:R-:W3:Y:S04]  /*31f0*/  LDS.U16 R21, [R88+0x2] ;  /* 0x0000020058157984 */ /* 0x000ee80000000400 */
[----:B------:R-:W4:Y:S01]  /*3200*/  LDS.U16 R20, [R88] ;  /* 0x0000000058147984 */ /* 0x000f220000000400 */
[----:B0-----:R-:W0:Y:S03]  /*3210*/  MUFU.RCP R39, R35 ;  /* 0x0000002300277308 */ /* 0x001e260000001000 */
[----:B------:R-:W5:Y:S01]  /*3220*/  LDS.U16 R33, [R88+0x8] ;  /* 0x0000080058217984 */ /* 0x000f620000000400 */
[----:B-1----:R-:W-:-:S03]  /*3230*/  FADD.FTZ R32, R22, 1 ;  /* 0x3f80000016207421 */ /* 0x002fc60000010000 */
[----:B------:R-:W1:Y:S01]  /*3240*/  LDS.U16 R23, [R88+0x6] ;  /* 0x0000060058177984 */ /* 0x000e620000000400 */
[----:B--2---:R3:W-:Y:S03]  /*3250*/  MUFU.RCP R42, R38 ;  /* 0x00000026002a7308 */ /* 0x0047e60000001000 */
[----:B------:R-:W2:Y:S04]  /*3260*/  LDS.U16 R34, [R88+0xa] ;  /* 0x00000a0058227984 */ /* 0x000ea80000000400 */
[----:B------:R-:W2:Y:S01]  /*3270*/  LDS.U16 R22, [R88+0x4] ;  /* 0x0000040058167984 */ /* 0x000ea20000000400 */
[----:B------:R4:W-:Y:S01]  /*3280*/  MUFU.RCP R41, R36 ;  /* 0x0000002400297308 */ /* 0x0009e20000001000 */
[----:B---3--:R-:W-:Y:S01]  /*3290*/  SHF.L.U32 R38, R21, 0x10, RZ ;  /* 0x0000001015267819 */ /* 0x008fe200000006ff */
[----:B0-----:R-:W-:Y:S01]  /*32a0*/  FADD.FTZ R21, -R39, 1 ;  /* 0x3f80000027157421 */ /* 0x001fe20000010100 */
[----:B----4-:R-:W-:-:S03]  /*32b0*/  SHF.L.U32 R36, R20, 0x10, RZ ;  /* 0x0000001014247819 */ /* 0x010fc600000006ff */
[----:B------:R-:W-:Y:S01]  /*32c0*/  FFMA.FTZ R35, R2, R21, 1 ;  /* 0x3f80000002237423 */ /* 0x000fe20000010015 */
[----:B------:R-:W-:Y:S04]  /*32d0*/  LDS.U16 R20, [R88+0xc] ;  /* 0x00000c0058147984 */ /* 0x000fe80000000400 */
[----:B------:R-:W0:Y:S01]  /*32e0*/  LDS.U16 R21, [R88+0xe] ;  /* 0x00000e0058157984 */ /* 0x000e220000000400 */
[----:B------:R-:W3:Y:S01]  /*32f0*/  MUFU.RCP R45, R106 ;  /* 0x0000006a002d7308 */ /* 0x000ee20000001000 */
[----:B------:R-:W-:-:S07]  /*3300*/  FMUL.FTZ R40, R108, R38 ;  /* 0x000000266c287220 */ /* 0x000fce0000410000 */
[----:B------:R4:W2:Y:S01]  /*3310*/  MUFU.RCP R37, R32 ;  /* 0x0000002000257308 */ /* 0x0008a20000001000 */
[----:B------:R-:W-:Y:S01]  /*3320*/  FMUL.FTZ R40, R39, R40 ;  /* 0x0000002827287220 */ /* 0x000fe20000410000 */
[----:B-----5:R-:W-:-:S03]  /*3330*/  SHF.L.U32 R33, R33, 0x10, RZ ;  /* 0x0000001021217819 */ /* 0x020fc600000006ff */
[----:B------:R-:W-:Y:S01]  /*3340*/  FMUL.FTZ R35, R40, R35 ;  /* 0x0000002328237220 */ /* 0x000fe20000410000 */
[----:B----4-:R-:W-:Y:S01]  /*3350*/  SHF.L.U32 R32, R24, 0x10, RZ ;  /* 0x0000001018207819 */ /* 0x010fe200000006ff */
[----:B---3--:R-:W-:Y:S01]  /*3360*/  FADD.FTZ R43, -R45, 1 ;  /* 0x3f8000002d2b7421 */ /* 0x008fe20000010100 */
[----:B------:R-:W-:-:S03]  /*3370*/  FADD.FTZ R40, -R42, 1 ;  /* 0x3f8000002a287421 */ /* 0x000fc60000010100 */
[----:B------:R-:W-:Y:S01]  /*3380*/  FMUL.FTZ R24, R32, R36 ;  /* 0x0000002420187220 */ /* 0x000fe20000410000 */
[----:B------:R-:W-:Y:S01]  /*3390*/  FFMA.FTZ R107, R18, R43, 1 ;  /* 0x3f800000126b7423 */ /* 0x000fe2000001002b */
[----:B-1----:R-:W-:Y:S02]  /*33a0*/  IMAD.U32 R43, R23, 0x10000, RZ ;  /* 0x00010000172b7824 */ /* 0x002fe400078e00ff */
[----:B--2---:R-:W-:Y:S01]  /*33b0*/  FADD.FTZ R25, -R37, 1 ;  /* 0x3f80000025197421 */ /* 0x004fe20000010100 */
[----:B------:R-:W-:Y:S01]  /*33c0*/  FFMA.FTZ R44, R17, R40, 1 ;  /* 0x3f800000112c7423 */ /* 0x000fe20000010028 */
[----:B------:R-:W-:Y:S01]  /*33d0*/  SHF.L.U32 R109, R34, 0x10, RZ ;  /* 0x00000010226d7819 */ /* 0x000fe200000006ff */
[----:B------:R-:W-:Y:S01]  /*33e0*/  FMUL.FTZ R24, R37, R24 ;  /* 0x0000001825187220 */ /* 0x000fe20000410000 */
[----:B------:R-:W-:Y:S01]  /*33f0*/  FFMA.FTZ R25, R0, R25, 1 ;  /* 0x3f80000000197423 */ /* 0x000fe20000010019 */
        /* <DEDUP_REMOVED lines=16> */
[----:B0-----:R-:W-:Y:S01]  /*3500*/  SHF.L.U32 R107, R21, 0x10, RZ ;  /* 0x00000010156b7819 */ /* 0x001fe200000006ff */
[----:B------:R-:W-:-:S02]  /*3510*/  IMAD.U32 R44, R20, 0x10000, RZ ;  /* 0x00010000142c7824 */ /* 0x000fc400078e00ff */
[----:B------:R-:W-:Y:S01]  /*3520*/  FMUL.FTZ R22, R22, R25 ;  /* 0x0000001916167220 */ /* 0x000fe20000410000 */
[----:B------:R-:W-:Y:S01]  /*3530*/  FMUL.FTZ R111, R111, R106 ;  /* 0x0000006a6f6f7220 */ /* 0x000fe20000410000 */
[----:B------:R-:W-:Y:S01]  /*3540*/  FADD.FTZ R21, -R113, 1 ;  /* 0x3f80000071157421 */ /* 0x000fe20000010100 */
[----:B------:R-:W-:Y:S01]  /*3550*/  FMUL.FTZ R20, R30, R44 ;  /* 0x0000002c1e147220 */ /* 0x000fe20000410000 */
[----:B------:R-:W-:Y:S01]  /*3560*/  FADD.FTZ R25, -R115, 1 ;  /* 0x3f80000073197421 */ /* 0x000fe20000010100 */
        /* <DEDUP_REMOVED lines=37> */
[----:B------:R-:W3:Y:S01]  /*37c0*/  LDS R116, [R106+0x210] ;  /* 0x000210006a747984 */ /* 0x000ee20000000800 */
[C---:B0-----:R-:W-:Y:S01]  /*37d0*/  IMAD R22, R24.reuse, UR15, RZ ;  /* 0x0000000f18167c24 */ /* 0x041fe2000f8e02ff */
[----:B-1----:R-:W-:Y:S01]  /*37e0*/  P2R R20, PR, RZ, 0x40 ;  /* 0x00000040ff147803 */ /* 0x002fe20000000000 */
[----:B------:R-:W-:Y:S01]  /*37f0*/  IMAD.WIDE.U32 R20, R24, UR14, RZ ;  /* 0x0000000e18147c25 */ /* 0x000fe2000f8e00ff */
[----:B------:R-:W-:Y:S01]  /*3800*/  IADD3 R34, P1, R8, R6, RZ ;  /* 0x0000000608227210 */ /* 0x000fe20007f3e0ff */
[----:B------:R-:W-:Y:S02]  /*3810*/  BSSY B0, `(.L_x_9170) ;  /* 0x0000011000007945 */ /* 0x000fe40003800000 */
[----:B------:R-:W-:Y:S01]  /*3820*/  IMAD R25, R25, UR14, R22 ;  /* 0x0000000e19197c24 */ /* 0x000fe2000f8e0216 */
[----:B--2---:R-:W-:-:S03]  /*3830*/  IADD3.X R35, R9, R7, RZ, P1, !PT ;  /* 0x0000000709237210 */ /* 0x004fc60000ffe4ff */
[----:B------:R-:W-:Y:S01]  /*3840*/  IMAD.IADD R131, R21, 0x1, R25 ;  /* 0x0000000115837824 */ /* 0x000fe200078e0219 */
        /* <DEDUP_REMOVED lines=13> */
.L_x_9171:
[----:B------:R-:W-:Y:S05]  /*3920*/  BSYNC B0 ;  /* 0x0000000000007941 */ /* 0x000fea0003800000 */
.L_x_9170:
        /* <DEDUP_REMOVED lines=56> */
[----:B0-----:R-:W0:Y:S01]  /*3cb0*/  LDC.64 R20, c[0x0][0x2c0] ;  /* 0x0000b000ff147b82 */ /* 0x001e220000000a00 */
        /* <DEDUP_REMOVED lines=11> */
[----:B------:R0:W-:Y:S04]  /*3d70*/  STS.U16 [R88+0x6], R16 ;  /* 0x0000061058007388 */ /* 0x0001e80000000400 */
[----:B------:R-:W-:Y:S04]  /*3d80*/  STS.U16 [R88+0x8], R2 ;  /* 0x0000080258007388 */ /* 0x000fe80000000400 */
[----:B------:R1:W-:Y:S01]  /*3d90*/  STS.U16 [R88+0xa], R18 ;  /* 0x00000a1258007388 */ /* 0x0003e20000000400 */
[----:B0-----:R-:W-:-:S03]  /*3da0*/  IMAD.WIDE.U32 R16, R20, UR14, RZ ;  /* 0x0000000e14107c25 */ /* 0x001fc6000f8e00ff */
[----:B------:R-:W-:Y:S04]  /*3db0*/  STS.U16 [R88+0xc], R44 ;  /* 0x00000c2c58007388 */ /* 0x000fe80000000400 */
[----:B------:R-:W-:Y:S01]  /*3dc0*/  STS.U16 [R88+0xe], R19 ;  /* 0x00000e1358007388 */ /* 0x000fe20000000400 */
[----:B------:R-:W-:-:S03]  /*3dd0*/  NOP ;  /* 0x0000000000007918 */ /* 0x000fc60000000000 */
[----:B------:R-:W-:Y:S01]  /*3de0*/  LDS.U16 R23, [R80] ;  /* 0x0000000050177984 */ /* 0x000fe20000000400 */
[----:B-1----:R-:W-:-:S03]  /*3df0*/  IMAD R18, R20, UR15, RZ ;  /* 0x0000000f14127c24 */ /* 0x002fc6000f8e02ff */
        /* <DEDUP_REMOVED lines=26> */
.L_x_9174:
[----:B------:R-:W-:Y:S05]  /*3fa0*/  BSYNC B0 ;  /* 0x0000000000007941 */ /* 0x000fea0003800000 */
.L_x_9173:
[----:B------:R-:W-:Y:S01]  /*3fb0*/  MOV R17, R41 ;  /* 0x0000002900117202 */ /* 0x000fe20000000f00 */
        /* <DEDUP_REMOVED lines=24> */
.L_x_9172:
[----:B-1----:R-:W1:Y:S01]  /*4140*/  LDC R17, c[0x0][0x21c] ;  /* 0x00008700ff117b82 */ /* 0x002e620000000800 */
[----:B------:R-:W-:Y:S01]  /*4150*/  SHF.L.U32 R2, R173, 0x10, RZ ;  /* 0x00000010ad027819 */ /* 0x000fe200000006ff */
[----:B------:R-:W-:Y:S01]  /*4160*/  IMAD.U32 R16, R89, 0x10000, RZ ;  /* 0x0001000059107824 */ /* 0x000fe200078e00ff */
[----:B------:R-:W-:Y:S01]  /*4170*/  HFMA2.MMA R115, -RZ, RZ, 0, 0 ;  /* 0x00000000ff737435 */ /* 0x000fe200000001ff */
[CC--:B------:R-:W-:Y:S01]  /*4180*/  FMUL.FTZ R107, R0.reuse, R47.reuse ;  /* 0x0000002f006b7220 */ /* 0x0c0fe20000410000 */
[----:B------:R-:W-:Y:S01]  /*4190*/  HFMA2.MMA R132, -RZ, RZ, 0, 0 ;  /* 0x00000000ff847435 */ /* 0x000fe200000001ff */
[----:B------:R-:W-:Y:S01]  /*41a0*/  FFMA.FTZ R53, R0, R2, R53 ;  /* 0x0000000200357223 */ /* 0x000fe20000010035 */
[----:B------:R-:W-:Y:S01]  /*41b0*/  SHF.L.U32 R2, R90, 0x10, RZ ;  /* 0x000000105a027819 */ /* 0x000fe200000006ff */
[----:B0-----:R-:W-:Y:S01]  /*41c0*/  HFMA2.MMA R121, -RZ, RZ, 0, 0 ;  /* 0x00000000ff797435 */ /* 0x001fe200000001ff */
        /* <DEDUP_REMOVED lines=10> */
[----:B------:R-:W-:-:S02]  /*4270*/  IMAD.U32 R16, R93, 0x10000, RZ ;  /* 0x000100005d107824 */ /* 0x000fc400078e00ff */
[-C--:B------:R-:W-:Y:S01]  /*4280*/  FMUL.FTZ R113, R118, R47.reuse ;  /* 0x0000002f76717220 */ /* 0x080fe20000410000 */
[----:B------:R-:W-:Y:S01]  /*4290*/  FMUL.FTZ R128, R120, R47 ;  /* 0x0000002f78807220 */ /* 0x000fe20000410000 */
[----:B------:R-:W-:Y:S01]  /*42a0*/  FFMA.FTZ R53, R114, R2, R53 ;  /* 0x0000000272357223 */ /* 0x000fe20000010035 */
[----:B------:R-:W-:Y:S01]  /*42b0*/  SHF.L.U32 R2, R94, 0x10, RZ ;  /* 0x000000105e027819 */ /* 0x000fe200000006ff */
[----:B------:R-:W-:Y:S01]  /*42c0*/  IMAD.MOV.U32 R130, RZ, RZ, RZ ;  /* 0x000000ffff827224 */ /* 0x000fe200078e00ff */
[----:B------:R-:W-:Y:S01]  /*42d0*/  BAR.SYNC.DEFER_BLOCKING 0x0 ;  /* 0x0000000000007b1d */ /* 0x000fe20000010000 */
[----:B-1----:R-:W-:Y:S01]  /*42e0*/  ISETP.GE.AND P0, PT, R17, 0x1, PT ;  /* 0x000000011100780c */ /* 0x002fe20003f06270 */
[----:B------:R-:W-:Y:S01]  /*42f0*/  FFMA.FTZ R53, R116, R16, R53 ;  /* 0x0000001074357223 */ /* 0x000fe20000010035 */
[----:B------:R-:W-:Y:S01]  /*4300*/  SHF.L.U32 R16, R95, 0x10, RZ ;  /* 0x000000105f107819 */ /* 0x000fe200000006ff */
[----:B------:R-:W-:Y:S01]  /*4310*/  IMAD.MOV.U32 R134, RZ, RZ, RZ ;  /* 0x000000ffff867224 */ /* 0x000fe200078e00ff */
[----:B------:R-:W-:Y:S01]  /*4320*/  MOV R117, RZ ;  /* 0x000000ff00757202 */ /* 0x000fe20000000f00 */
[----:B------:R-:W-:Y:S01]  /*4330*/  FFMA.FTZ R53, R118, R2, R53 ;  /* 0x0000000276357223 */ /* 0x000fe20000010035 */
[----:B------:R-:W-:-:S02]  /*4340*/  MOV R119, RZ ;  /* 0x000000ff00777202 */ /* 0x000fc40000000f00 */
[----:B------:R-:W-:Y:S01]  /*4350*/  MOV R123, RZ ;  /* 0x000000ff007b7202 */ /* 0x000fe20000000f00 */
[----:B------:R-:W-:-:S04]  /*4360*/  FFMA.FTZ R53, R120, R16, R53 ;  /* 0x0000001078357223 */ /* 0x000fc80000010035 */
        /* <DEDUP_REMOVED lines=8> */
[----:B------:R-:W-:Y:S01]  /*43f0*/  IMAD.MOV.U32 R134, RZ, RZ, RZ ;  /* 0x000000ffff867224 */ /* 0x000fe200078e00ff */
[----:B------:R-:W1:Y:S01]  /*4400*/  LDC R127, c[0x0][0x224] ;  /* 0x00008900ff7f7b82 */ /* 0x000e620000000800 */
[----:B------:R-:W-:Y:S01]  /*4410*/  MOV R115, RZ ;  /* 0x000000ff00737202 */ /* 0x000fe20000000f00 */
[----:B------:R-:W-:Y:S01]  /*4420*/  UMOV UR5, URZ ;  /* 0x0000003f00057c82 */ /* 0x000fe20008000000 */
[----:B------:R-:W-:Y:S01]  /*4430*/  MOV R117, RZ ;  /* 0x000000ff00757202 */ /* 0x000fe20000000f00 */
[----:B------:R-:W-:Y:S01]  /*4440*/  ULDC UR24, c[0x0][0x224] ;  /* 0x0000890000187ab9 */ /* 0x000fe20000000800 */
[----:B------:R-:W-:Y:S01]  /*4450*/  MOV R132, RZ ;  /* 0x000000ff00847202 */ /* 0x000fe20000000f00 */
[----:B------:R-:W-:Y:S01]  /*4460*/  ULDC UR25, c[0x0][0x21c] ;  /* 0x0000870000197ab9 */ /* 0x000fe20000000800 */
[----:B------:R-:W-:Y:S01]  /*4470*/  MOV R119, RZ ;  /* 0x000000ff00777202 */ /* 0x000fe20000000f00 */
[----:B------:R-:W2:Y:S01]  /*4480*/  LDC.64 R36, c[0x0][0x360] ;  /* 0x0000d800ff247b82 */ /* 0x000ea20000000a00 */
[----:B------:R-:W-:Y:S01]  /*4490*/  MOV R121, RZ ;  /* 0x000000ff00797202 */ /* 0x000fe20000000f00 */
[----:B------:R-:W-:Y:S01]  /*44a0*/  ULDC.64 UR20, c[0x0][0x360] ;  /* 0x0000d80000147ab9 */ /* 0x000fe20000000a00 */
[----:B------:R-:W-:Y:S01]  /*44b0*/  MOV R123, RZ ;  /* 0x000000ff007b7202 */ /* 0x000fe20000000f00 */
[----:B------:R-:W-:Y:S01]  /*44c0*/  ULDC.64 UR26, c[0x0][0x3c8] ;  /* 0x0000f200001a7ab9 */ /* 0x000fe20000000a00 */
[----:B------:R-:W-:Y:S01]  /*44d0*/  ULDC.64 UR8, c[0x0][0x238] ;  /* 0x00008e0000087ab9 */ /* 0x000fe20000000a00 */
[----:B------:R-:W-:Y:S01]  /*44e0*/  ULDC.64 UR10, c[0x0][0x250] ;  /* 0x00009400000a7ab9 */ /* 0x000fe20000000a00 */
[----:B------:R-:W-:Y:S01]  /*44f0*/  ULDC.64 UR18, c[0x0][0x270] ;  /* 0x00009c0000127ab9 */ /* 0x000fe20000000a00 */
[C---:B0-----:R-:W-:Y:S01]  /*4500*/  IMAD R2, R18.reuse, UR15, RZ ;  /* 0x0000000f12027c24 */ /* 0x041fe2000f8e02ff */
[----:B------:R-:W0:Y:S01]  /*4510*/  LDC.64 R38, c[0x0][0x2d0] ;  /* 0x0000b400ff267b82 */ /* 0x000e220000000a00 */
[----:B------:R-:W-:Y:S01]  /*4520*/  IMAD.WIDE.U32 R16, R18, UR14, R16 ;  /* 0x0000000e12107c25 */ /* 0x000fe2000f8e0010 */
[----:B------:R-:W-:-:S03]  /*4530*/  ULDC.64 UR16, c[0x0][0x268] ;  /* 0x00009a0000107ab9 */ /* 0x000fc60000000a00 */
[----:B------:R-:W-:Y:S02]  /*4540*/  IMAD R19, R19, UR14, R2 ;  /* 0x0000000e13137c24 */ /* 0x000fe4000f8e0202 */
[----:B------:R-:W-:Y:S01]  /*4550*/  IMAD R2, R51, UR6, RZ ;  /* 0x0000000633027c24 */ /* 0x000fe2000f8e02ff */
[----:B------:R-:W3:Y:S02]  /*4560*/  LDC.64 R40, c[0x0][0x2e0] ;  /* 0x0000b800ff287b82 */ /* 0x000ee40000000a00 */
[----:B------:R-:W-:Y:S01]  /*4570*/  IADD3 R17, R17, R19, RZ ;  /* 0x0000001311117210 */ /* 0x000fe20007ffe0ff */
        /* <DEDUP_REMOVED lines=13> */
[----:B------:R-:W-:-:S03]  /*4650*/  IADD3.X R33, R7, R19, RZ, P0, !PT ;  /* 0x0000001307217210 */ /* 0x000fc600007fe4ff */
[----:B------:R-:W-:Y:S01]  /*4660*/  IMAD R131, R3, UR7, R2 ;  /* 0x0000000703837c24 */ /* 0x000fe2000f8e0202 */
[C---:B------:R-:W-:Y:S01]  /*4670*/  IADD3 R30, P5, R16.reuse, -0x380, RZ ;  /* 0xfffffc80101e7810 */ /* 0x040fe20007fbe0ff */
[----:B------:R-:W-:Y:S01]  /*4680*/  ULDC UR7, c[0x0][0x218] ;  /* 0x0000860000077ab9 */ /* 0x000fe20000000800 */
[C---:B------:R-:W-:Y:S02]  /*4690*/  IADD3 R28, P4, R16.reuse, -0x300, RZ ;  /* 0xfffffd00101c7810 */ /* 0x040fe40007f9e0ff */
[----:B------:R-:W-:Y:S02]  /*46a0*/  IADD3.X R31, R17, -0x1, RZ, P5, !PT ;  /* 0xffffffff111f7810 */ /* 0x000fe40002ffe4ff */
[C---:B------:R-:W-:Y:S02]  /*46b0*/  IADD3 R26, P3, R16.reuse, -0x280, RZ ;  /* 0xfffffd80101a7810 */ /* 0x040fe40007f7e0ff */
        /* <DEDUP_REMOVED lines=10> */
[----:B------:R-:W-:Y:S01]  /*4760*/  IMAD.WIDE.U32 R16, R3, UR6, RZ ;  /* 0x0000000603107c25 */ /* 0x000fe2000f8e00ff */
[----:B------:R-:W-:Y:S01]  /*4770*/  ISETP.GT.AND P1, PT, R78, 0x1, PT ;  /* 0x000000014e00780c */ /* 0x000fe20003f24270 */
[----:B------:R-:W-:Y:S01]  /*4780*/  UMOV UR6, URZ ;  /* 0x0000003f00067c82 */ /* 0x000fe20008000000 */
[----:B------:R-:W-:Y:S02]  /*4790*/  ISETP.GE.AND P0, PT, R8, R79, PT ;  /* 0x0000004f0800720c */ /* 0x000fe40003f06270 */
[----:B------:R-:W-:Y:S02]  /*47a0*/  ISETP.EQ.AND P1, PT, R171, RZ, P1 ;  /* 0x000000ffab00720c */ /* 0x000fe40000f22270 */
[----:B0123--:R-:W-:-:S11]  /*47b0*/  IADD3 R131, R17, R131, RZ ;  /* 0x0000008311837210 */ /* 0x00ffd60007ffe0ff */
.L_x_9196:
        /* <DEDUP_REMOVED lines=9> */
[----:B------:R-:W-:Y:S01]  /*4850*/  PRMT R135, RZ, 0x7610, R135 ;  /* 0x00007610ff877816 */ /* 0x000fe20000000087 */
[----:B------:R-:W-:Y:S01]  /*4860*/  IMAD.IADD R43, R137, 0x1, R43 ;  /* 0x00000001892b7824 */ /* 0x000fe200078e022b */
[----:B------:R-:W-:-:S04]  /*4870*/  PRMT R140, RZ, 0x7610, R140 ;  /* 0x00007610ff8c7816 */ /* 0x000fc8000000008c */
[----:B------:R-:W-:Y:S02]  /*4880*/  LEA.HI.X R43, R136, R56, R43, 0x1, P2 ;  /* 0x00000038882b7211 */ /* 0x000fe400010f0c2b */
[----:B------:R-:W-:-:S03]  /*4890*/  ISETP.GE.AND P2, PT, R74, R79, PT ;  /* 0x0000004f4a00720c */ /* 0x000fc60003f46270 */
[----:B--2---:R-:W2:Y:S01]  /*48a0*/  @!P3 LDG.E.U16 R2, desc[UR12][R42.64+0x40] ;  /* 0x0000400c2a02b981 */ /* 0x004ea2000c1e1500 */
[----:B------:R-:W-:-:S03]  /*48b0*/  ISETP.GE.AND P3, PT, R75, R79, PT ;  /* 0x0000004f4b00720c */ /* 0x000fc60003f66270 */
[----:B---3--:R-:W3:Y:S01]  /*48c0*/  @!P5 LDG.E.U16 R135, desc[UR12][R42.64+0x80] ;  /* 0x0000800c2a87d981 */ /* 0x008ee2000c1e1500 */
[-C--:B------:R-:W-:Y:S02]  /*48d0*/  ISETP.GE.AND P5, PT, R76, R79.reuse, PT ;  /* 0x0000004f4c00720c */ /* 0x080fe40003fa6270 */
[----:B------:R-:W-:Y:S01]  /*48e0*/  PRMT R45, RZ, 0x7610, R45 ;  /* 0x00007610ff2d7816 */ /* 0x000fe2000000002d */
[----:B----4-:R-:W4:Y:S01]  /*48f0*/  @!P4 LDG.E.U16 R140, desc[UR12][R42.64+0xc0] ;  /* 0x0000c00c2a8cc981 */ /* 0x010f22000c1e1500 */
        /* <DEDUP_REMOVED lines=11> */
[----:B------:R-:W-:-:S02]  /*49b0*/  MOV R136, R16 ;  /* 0x0000001000887202 */ /* 0x000fc40000000f00 */
[----:B------:R-:W-:Y:S01]  /*49c0*/  MOV R137, R131 ;  /* 0x0000008300897202 */ /* 0x000fe20000000f00 */
        /* <DEDUP_REMOVED lines=15> */
[----:B------:R-:W-:-:S04]  /*4ac0*/  LEA R136, P2, R42, R40, 0x2 ;  /* 0x000000282a887211 */ /* 0x000fc800078410ff */
[----:B------:R-:W-:Y:S01]  /*4ad0*/  LEA.HI.X R137, R42, R41, R43, 0x2, P2 ;  /* 0x000000292a897211 */ /* 0x000fe200010f142b */
[----:B--2---:R-:W-:Y:S04]  /*4ae0*/  STS.U16 [R80], R45 ;  /* 0x0000002d50007388 */ /* 0x004fe80000000400 */
[----:B------:R1:W-:Y:S04]  /*4af0*/  STS.U16 [R81+0x40], R2 ;  /* 0x0000400251007388 */ /* 0x0003e80000000400 */
[----:B---3--:R2:W-:Y:S04]  /*4b00*/  STS.U16 [R82+0x80], R135 ;  /* 0x0000808752007388 */ /* 0x0085e80000000400 */
[----:B----4-:R-:W-:Y:S04]  /*4b10*/  STS.U16 [R83+0xc0], R140 ;  /* 0x0000c08c53007388 */ /* 0x010fe80000000400 */
[----:B------:R-:W-:Y:S04]  /*4b20*/  STS.U16 [R84+0x100], R141 ;  /* 0x0001008d54007388 */ /* 0x000fe80000000400 */
[----:B------:R-:W-:Y:S04]  /*4b30*/  STS.U16 [R85+0x140], R142 ;  /* 0x0001408e55007388 */ /* 0x000fe80000000400 */
[----:B------:R-:W-:Y:S04]  /*4b40*/  STS.U16 [R86+0x180], R143 ;  /* 0x0001808f56007388 */ /* 0x000fe80000000400 */
[----:B------:R-:W-:Y:S01]  /*4b50*/  STS.U16 [R87+0x1c0], R144 ;  /* 0x0001c09057007388 */ /* 0x000fe20000000400 */
[----:B------:R-:W-:-:S03]  /*4b60*/  NOP ;  /* 0x0000000000007918 */ /* 0x000fc60000000000 */
[----:B------:R-:W3:Y:S01]  /*4b70*/  LDG.E R175, desc[UR12][R136.64] ;  /* 0x0000000c88af7981 */ /* 0x000ee2000c1e1900 */
[----:B------:R-:W-:Y:S01]  /*4b80*/  ISETP.NE.AND P4, PT, R52, RZ, PT ;  /* 0x000000ff3400720c */ /* 0x000fe20003f85270 */
[----:B------:R-:W-:Y:S01]  /*4b90*/  FMUL.FTZ R151, R133, 1.4426950216293334961 ;  /* 0x3fb8aa3b85977820 */ /* 0x000fe20000410000 */
[----:B------:R-:W-:Y:S01]  /*4ba0*/  LEA R43, R125, R129, 0x8 ;  /* 0x000000817d2b7211 */ /* 0x000fe200078e40ff */
[----:B------:R-:W-:Y:S02]  /*4bb0*/  LDS.U16 R143, [R88] ;  /* 0x00000000588f7984 */ /* 0x000fe40000000400 */
[----:B-1----:R-:W-:Y:S01]  /*4bc0*/  FMUL.FTZ R2, R151, R96 ;  /* 0x0000006097027220 */ /* 0x002fe20000410000 */
[----:B------:R-:W-:Y:S01]  /*4bd0*/  @P1 IADD3 R42, R78, -0x2, RZ ;  /* 0xfffffffe4e2a1810 */ /* 0x000fe20007ffe0ff */
[----:B------:R-:W1:Y:S04]  /*4be0*/  LDS.U16 R144, [R88+0x2] ;  /* 0x0000020058907984 */ /* 0x000e680000000400 */
[----:B------:R-:W4:Y:S02]  /*4bf0*/  MUFU.EX2 R2, R2 ;  /* 0x0000000200027308 */ /* 0x000f240000000800 */
[----:B------:R-:W-:Y:S01]  /*4c00*/  @P4 VIADD R43, R52, 0x200 ;  /* 0x00000200342b4836 */ /* 0x000fe20000000000 */
[----:B------:R-:W1:Y:S04]  /*4c10*/  LDS.U16 R145, [R88+0x4] ;  /* 0x0000040058917984 */ /* 0x000e680000000400 */
[----:B--2---:R-:W-:Y:S01]  /*4c20*/  LEA R135, R43, R106, 0x2 ;  /* 0x0000006a2b877211 */ /* 0x004fe200078e10ff */
[----:B------:R-:W2:Y:S01]  /*4c30*/  LDS.U16 R146, [R88+0x6] ;  /* 0x0000060058927984 */ /* 0x000ea20000000400 */
[----:B0-----:R-:W-:-:S03]  /*4c40*/  @P1 IMAD R45, R42, R138, R129 ;  /* 0x0000008a2a2d1224 */ /* 0x001fc600078e0281 */
[----:B------:R-:W0:Y:S04]  /*4c50*/  LDS.U16 R147, [R88+0x8] ;  /* 0x0000080058937984 */ /* 0x000e280000000400 */
[----:B------:R-:W0:Y:S04]  /*4c60*/  LDS.U16 R148, [R88+0xa] ;  /* 0x00000a0058947984 */ /* 0x000e280000000400 */
[----:B------:R-:W0:Y:S04]  /*4c70*/  LDS.U16 R149, [R88+0xc] ;  /* 0x00000c0058957984 */ /* 0x000e280000000400 */
[----:B------:R-:W0:Y:S04]  /*4c80*/  LDS.U16 R150, [R88+0xe] ;  /* 0x00000e0058967984 */ /* 0x000e280000000400 */
[----:B----4-:R4:W-:Y:S01]  /*4c90*/  STS [R135+0x878], R2 ;  /* 0x0008780287007388 */ /* 0x0109e20000000800 */
[----:B------:R-:W-:-:S04]  /*4ca0*/  @P1 IMAD.WIDE R42, R45, 0x8, R14 ;  /* 0x000000082d2a1825 */ /* 0x000fc800078e020e */
[C---:B------:R-:W-:Y:S01]  /*4cb0*/  FMUL.FTZ R45, R151.reuse, R97 ;  /* 0x00000061972d7220 */ /* 0x040fe20000410000 */
[----:B------:R-:W-:Y:S01]  /*4cc0*/  ISETP.NE.AND P3, PT, R52, 0x1f, PT ;  /* 0x0000001f3400780c */ /* 0x000fe20003f65270 */
[C---:B------:R-:W-:Y:S01]  /*4cd0*/  FMUL.FTZ R152, R151.reuse, R98 ;  /* 0x0000006297987220 */ /* 0x040fe20000410000 */
[----:B------:R-:W-:-:S03]  /*4ce0*/  FMUL.FTZ R153, R151, R99 ;  /* 0x0000006397997220 */ /* 0x000fc60000410000 */
[----:B------:R-:W4:Y:S01]  /*4cf0*/  MUFU.EX2 R45, R45 ;  /* 0x0000002d002d7308 */ /* 0x000f220000000800 */
[----:B------:R-:W-:Y:S01]  /*4d00*/  HFMA2.MMA R158, -RZ, RZ, 0, 0 ;  /* 0x00000000ff9e7435 */ /* 0x000fe200000001ff */
[----:B------:R-:W-:Y:S01]  /*4d10*/  BAR.SYNC.DEFER_BLOCKING 0x0 ;  /* 0x0000000000007b1d */ /* 0x000fe20000010000 */
[----:B------:R-:W-:-:S05]  /*4d20*/  FMUL.FTZ R156, R151, R100 ;  /* 0x00000064979c7220 */ /* 0x000fca0000410000 */
[----:B------:R-:W1:Y:S01]  /*4d30*/  MUFU.EX2 R152, R152 ;  /* 0x0000009800987308 */ /* 0x000e620000000800 */
[----:B------:R-:W-:Y:S01]  /*4d40*/  @P3 LEA R180, R52, R106, 0x2 ;  /* 0x0000006a34b43211 */ /* 0x000fe200078e10ff */
[----:B------:R-:W-:-:S06]  /*4d50*/  FMUL.FTZ R157, R151, R101 ;  /* 0x00000065979d7220 */ /* 0x000fcc0000410000 */
        /* <DEDUP_REMOVED lines=10> */
[----:B------:R-:W-:Y:S01]  /*4e00*/  SHF.L.U32 R135, R173, 0x10, RZ ;  /* 0x00000010ad877819 */ /* 0x000fe200000006ff */
[----:B------:R-:W-:Y:S02]  /*4e10*/  IMAD.U32 R136, R89, 0x10000, RZ ;  /* 0x0001000059887824 */ /* 0x000fe400078e00ff */
[----:B--2---:R-:W-:Y:S01]  /*4e20*/  FMUL.FTZ R43, R153, R42 ;  /* 0x0000002a992b7220 */ /* 0x004fe20000410000 */
[----:B------:R-:W-:Y:S02]  /*4e30*/  SHF.L.U32 R137, R90, 0x10, RZ ;  /* 0x000000105a897819 */ /* 0x000fe400000006ff */
[----:B------:R-:W1:Y:S01]  /*4e40*/  MUFU.EX2 R161, R161 ;  /* 0x000000a100a17308 */ /* 0x000e620000000800 */
[----:B------:R-:W-:Y:S01]  /*4e50*/  SHF.L.U32 R144, R144, 0x10, RZ ;  /* 0x0000001090907819 */ /* 0x000fe200000006ff */
[----:B0-----:R-:W-:Y:S01]  /*4e60*/  FMUL.FTZ R42, R156, R43 ;  /* 0x0000002b9c2a7220 */ /* 0x001fe20000410000 */
[----:B------:R-:W-:Y:S01]  /*4e70*/  FMUL.FTZ R166, R135, R96 ;  /* 0x0000006087a67220 */ /* 0x000fe20000410000 */
[----:B------:R-:W-:Y:S01]  /*4e80*/  FMUL.FTZ R165, R136, R97 ;  /* 0x0000006188a57220 */ /* 0x000fe20000410000 */
[----:B------:R-:W-:Y:S01]  /*4e90*/  IMAD.U32 R143, R143, 0x10000, RZ ;  /* 0x000100008f8f7824 */ /* 0x000fe200078e00ff */
[----:B------:R-:W-:Y:S01]  /*4ea0*/  SHF.L.U32 R138, R91, 0x10, RZ ;  /* 0x000000105b8a7819 */ /* 0x000fe200000006ff */
[----:B------:R-:W-:Y:S01]  /*4eb0*/  FMUL.FTZ R42, R157, R42 ;  /* 0x0000002a9d2a7220 */ /* 0x000fe20000410000 */
[----:B------:R-:W-:Y:S01]  /*4ec0*/  SHF.L.U32 R145, R145, 0x10, RZ ;  /* 0x0000001091917819 */ /* 0x000fe200000006ff */
[----:B------:R-:W-:Y:S01]  /*4ed0*/  FMUL.FTZ R162, R137, R98 ;  /* 0x0000006289a27220 */ /* 0x000fe20000410000 */
        /* <DEDUP_REMOVED lines=9> */
[----:B------:R-:W-:-:S02]  /*4f70*/  IMAD.U32 R140, R93, 0x10000, RZ ;  /* 0x000100005d8c7824 */ /* 0x000fc400078e00ff */
        /* <DEDUP_REMOVED lines=8> */
[----:B------:R-:W-:Y:S01]  /*5000*/  SHF.L.U32 R149, R149, 0x10, RZ ;  /* 0x0000001095957819 */ /* 0x000fe200000006ff */
        /* <DEDUP_REMOVED lines=22> */
[----:B------:R-:W-:-:S04]  /*5170*/  IADD3 R42, -R42, R43, RZ ;  /* 0x0000002b2a2a7210 */ /* 0x000fc80007ffe1ff */
[----:B------:R-:W-:-:S05]  /*5180*/  LEA R43, R42, R129, 0x8 ;  /* 0x000000812a2b7211 */ /* 0x000fca00078e40ff */
[----:B------:R-:W-:-:S05]  /*5190*/  IMAD R43, R43, 0x4, R106 ;  /* 0x000000042b2b7824 */ /* 0x000fca00078e026a */
[----:B------:R0:W1:Y:S02]  /*51a0*/  LDS R180, [R43+0x878] ;  /* 0x000878002bb47984 */ /* 0x0000640000000800 */
.L_x_9177:
[----:B------:R-:W-:Y:S05]  /*51b0*/  BSYNC B0 ;  /* 0x0000000000007941 */ /* 0x000fea0003800000 */
.L_x_9176:
[----:B-1----:R-:W-:Y:S01]  /*51c0*/  FMUL.FTZ R186, R161, R180 ;  /* 0x000000b4a1ba7220 */ /* 0x002fe20000410000 */
[C---:B------:R-:W-:Y:S01]  /*51d0*/  FFMA.FTZ R42, R157.reuse, R176, R174 ;  /* 0x000000b09d2a7223 */ /* 0x040fe200000100ae */
[----:B------:R-:W-:Y:S01]  /*51e0*/  FFMA.FTZ R181, R157, R181, R164 ;  /* 0x000000b59db57223 */ /* 0x000fe200000100a4 */
[----:B------:R-:W-:Y:S01]  /*51f0*/  FMUL.FTZ R176, R150, R151 ;  /* 0x0000009796b07220 */ /* 0x000fe20000410000 */
[C---:B------:R-:W-:Y:S01]  /*5200*/  FMUL.FTZ R186, R155.reuse, R186 ;  /* 0x000000ba9bba7220 */ /* 0x040fe20000410000 */
[----:B------:R-:W-:Y:S01]  /*5210*/  FFMA.FTZ R42, R155, R42, R172 ;  /* 0x0000002a9b2a7223 */ /* 0x000fe200000100ac */
[----:B------:R-:W-:Y:S01]  /*5220*/  FFMA.FTZ R188, R156, R181, R167 ;  /* 0x000000b59cbc7223 */ /* 0x000fe200000100a7 */
[-C--:B------:R-:W-:Y:S01]  /*5230*/  FMUL.FTZ R192, R110, R175.reuse ;  /* 0x000000af6ec07220 */ /* 0x080fe20000410000 */
[----:B0-----:R-:W-:Y:S01]  /*5240*/  FMUL.FTZ R43, R157, R186 ;  /* 0x000000ba9d2b7220 */ /* 0x001fe20000410000 */
[C---:B------:R-:W-:Y:S01]  /*5250*/  FFMA.FTZ R181, R161.reuse, R42, R176 ;  /* 0x0000002aa1b57223 */ /* 0x040fe200000100b0 */
[----:B------:R-:W-:Y:S01]  /*5260*/  FMUL.FTZ R184, R161, R184 ;  /* 0x000000b8a1b87220 */ /* 0x000fe20000410000 */
[----:B------:R-:W-:Y:S01]  /*5270*/  FMUL.FTZ R191, R108, R175 ;  /* 0x000000af6cbf7220 */ /* 0x000fe20000410000 */
[----:B------:R-:W-:Y:S01]  /*5280*/  FMUL.FTZ R186, R156, R43 ;  /* 0x0000002b9cba7220 */ /* 0x000fe20000410000 */
[C---:B------:R-:W-:Y:S01]  /*5290*/  FFMA.FTZ R185, R153.reuse, R188, R192 ;  /* 0x000000bc99b97223 */ /* 0x040fe200000100c0 */
        /* <DEDUP_REMOVED lines=8> */
[----:B------:R-:W-:Y:S01]  /*5320*/  ISETP.NE.AND P5, PT, R171, 0x1f, PT ;  /* 0x0000001fab00780c */ /* 0x000fe20003fa5270 */
[----:B------:R-:W-:Y:S01]  /*5330*/  BSSY B0, `(.L_x_9178) ;  /* 0x000008f000007945 */ /* 0x000fe20003800000 */
[----:B------:R-:W-:Y:S01]  /*5340*/  FMUL.FTZ R187, R45, R186 ;  /* 0x000000ba2dbb7220 */ /* 0x000fe20000410000 */
[----:B------:R-:W-:Y:S01]  /*5350*/  ISETP.NE.AND P6, PT, R52, RZ, PT ;  /* 0x000000ff3400720c */ /* 0x000fe20003fc5270 */
[----:B------:R-:W2:Y:S04]  /*5360*/  SHFL.DOWN PT, R175, R188, 0x1, 0x1f ;  /* 0x08201f00bcaf7f89 */ /* 0x000ea800000e0000 */
[----:B------:R-:W3:Y:S02]  /*5370*/  SHFL.DOWN PT, R186, R187, 0x1, 0x1f ;  /* 0x08201f00bbba7f89 */ /* 0x000ee400000e0000 */
        /* <DEDUP_REMOVED lines=29> */
[----:B------:R-:W2:Y:S04]  /*5550*/  SHFL.DOWN PT, R189, R188, 0x8, 0x1f ;  /* 0x09001f00bcbd7f89 */ /* 0x000ea800000e0000 */
[----:B------:R-:W3:Y:S03]  /*5560*/  SHFL.DOWN PT, R186, R187, 0x8, 0x1f ;  /* 0x09001f00bbba7f89 */ /* 0x000ee600000e0000 */
[----:B------:R-:W-:-:S03]  /*5570*/  @!P2 LEA R185, R129, R106, 0x3 ;  /* 0x0000006a81b9a211 */ /* 0x000fc600078e18ff */
[C---:B0-----:R-:W-:Y:S01]  /*5580*/  @P5 FFMA.FTZ R181, R184.reuse, R42, R181 ;  /* 0x0000002ab8b55223 */ /* 0x041fe200000100b5 */
[----:B------:R-:W-:Y:S01]  /*5590*/  HFMA2.MMA R42, -RZ, RZ, 1.875, 0 ;  /* 0x3f800000ff2a7435 */ /* 0x000fe200000001ff */
[----:B-1----:R-:W-:Y:S01]  /*55a0*/  @P5 FMUL.FTZ R184, R184, R43 ;  /* 0x0000002bb8b85220 */ /* 0x002fe20000410000 */
[----:B------:R-:W-:Y:S02]  /*55b0*/  ISETP.GE.U32.AND P5, PT, R171, 0x18, PT ;  /* 0x00000018ab00780c */ /* 0x000fe40003fa6070 */
[----:B------:R-:W0:Y:S01]  /*55c0*/  SHFL.UP PT, R183, R181, 0x10, RZ ;  /* 0x06000000b5b77989 */ /* 0x000e2200000e00ff */
[----:B------:R-:W-:-:S03]  /*55d0*/  MOV R43, RZ ;  /* 0x000000ff002b7202 */ /* 0x000fc60000000f00 */
[----:B------:R-:W1:Y:S04]  /*55e0*/  SHFL.UP PT, R175, R184, 0x10, RZ ;  /* 0x06000000b8af7989 */ /* 0x000e6800000e00ff */
[----:B------:R-:W-:Y:S01]  /*55f0*/  @!P2 LDS.64 R42, [R185+0x10f8] ;  /* 0x0010f800b92aa984 */ /* 0x000fe20000000a00 */
[----:B------:R-:W-:Y:S02]  /*5600*/  ISETP.GE.AND P2, PT, R58, 0x10, PT ;  /* 0x000000103a00780c */ /* 0x000fe40003f46270 */
[C---:B--2---:R-:W-:Y:S01]  /*5610*/  @!P5 FFMA.FTZ R188, R187.reuse, R189, R188 ;  /* 0x000000bdbbbcd223 */ /* 0x044fe200000100bc */
[----:B---3--:R-:W-:-:S04]  /*5620*/  @!P5 FMUL.FTZ R187, R187, R186 ;  /* 0x000000babbbbd220 */ /* 0x008fc80000410000 */
[----:B------:R-:W2:Y:S04]  /*5630*/  SHFL.DOWN PT, R189, R188, 0x10, 0x1f ;  /* 0x0a001f00bcbd7f89 */ /* 0x000ea800000e0000 */
[----:B------:R-:W3:Y:S02]  /*5640*/  SHFL.DOWN PT, R186, R187, 0x10, 0x1f ;  /* 0x0a001f00bbba7f89 */ /* 0x000ee400000e0000 */
        /* <DEDUP_REMOVED lines=44> */
[----:B-1----:R-:W-:Y:S01]  /*5910*/  FFMA.FTZ R43, R175, R43, R186 ;  /* 0x0000002baf2b7223 */ /* 0x002fe200000100ba */
[----:B------:R-:W-:Y:S01]  /*5920*/  FMUL.FTZ R178, R166, R102 ;  /* 0x00000066a6b27220 */ /* 0x000fe20000410000 */
[----:B------:R-:W-:-:S02]  /*5930*/  @!P6 IMAD R180, R129, 0x8, R106 ;  /* 0x0000000881b4e824 */ /* 0x000fc400078e026a */
[----:B------:R-:W-:Y:S01]  /*5940*/  FFMA.FTZ R156, R45, R152, R190 ;  /* 0x000000982d9c7223 */ /* 0x000fe200000100be */
[----:B------:R-:W-:Y:S01]  /*5950*/  FMUL.FTZ R155, R152, R97 ;  /* 0x00000061989b7220 */ /* 0x000fe20000410000 */
[----:B------:R-:W-:Y:S01]  /*5960*/  FMUL.FTZ R179, R158, R103 ;  /* 0x000000679eb37220 */ /* 0x000fe20000410000 */
[----:B------:R-:W-:Y:S01]  /*5970*/  FMUL.FTZ R174, R153, R98 ;  /* 0x0000006299ae7220 */ /* 0x000fe20000410000 */
[----:B------:R-:W-:Y:S01]  /*5980*/  FMUL.FTZ R45, R156, R96 ;  /* 0x000000609c2d7220 */ /* 0x000fe20000410000 */
[----:B------:R-:W-:Y:S01]  /*5990*/  FMUL.FTZ R161, R141, R178 ;  /* 0x000000b28da17220 */ /* 0x000fe20000410000 */
[----:B------:R-:W-:Y:S01]  /*59a0*/  FMUL.FTZ R167, R142, R179 ;  /* 0x000000b38ea77220 */ /* 0x000fe20000410000 */
[----:B------:R0:W-:Y:S01]  /*59b0*/  @!P6 STS.64 [R180+0x10f8], R42 ;  /* 0x0010f82ab400e388 */ /* 0x0001e20000000a00 */
[----:B------:R-:W-:Y:S01]  /*59c0*/  FFMA.FTZ R172, R2, R45, RZ ;  /* 0x0000002d02ac7223 */ /* 0x000fe200000100ff */
[----:B------:R-:W-:Y:S01]  /*59d0*/  FFMA.FTZ R160, R147, -R160, R169 ;  /* 0x800000a093a07223 */ /* 0x000fe200000100a9 */
[----:B------:R-:W-:Y:S01]  /*59e0*/  FMUL.FTZ R169, R168, R101 ;  /* 0x00000065a8a97220 */ /* 0x000fe20000410000 */
[----:B------:R-:W-:Y:S01]  /*59f0*/  FMUL.FTZ R176, R170, R100 ;  /* 0x00000064aab07220 */ /* 0x000fe20000410000 */
[----:B------:R-:W-:Y:S01]  /*5a00*/  FFMA.FTZ R157, R165, R155, R172 ;  /* 0x0000009ba59d7223 */ /* 0x000fe200000100ac */
[----:B------:R-:W-:Y:S01]  /*5a10*/  IADD3 R172, -R6, UR7, -R52 ;  /* 0x0000000706ac7c10 */ /* 0x000fe2000fffe934 */
[----:B------:R1:W-:Y:S01]  /*5a20*/  STS [R60+0x18], R161 ;  /* 0x000018a13c007388 */ /* 0x0003e20000000800 */
[----:B------:R-:W-:Y:S01]  /*5a30*/  FMUL.FTZ R175, R140, R169 ;  /* 0x000000a98caf7220 */ /* 0x000fe20000410000 */
[----:B------:R-:W-:Y:S01]  /*5a40*/  FMUL.FTZ R155, R136, R155 ;  /* 0x0000009b889b7220 */ /* 0x000fe20000410000 */
[----:B------:R-:W-:Y:S01]  /*5a50*/  ISETP.GE.AND P2, PT, R172, 0x1, PT ;  /* 0x00000001ac00780c */ /* 0x000fe20003f46270 */
[----:B------:R2:W-:Y:S01]  /*5a60*/  STS [R60+0x1c], R167 ;  /* 0x00001ca73c007388 */ /* 0x0005e20000000800 */
[----:B0-----:R-:W-:Y:S01]  /*5a70*/  FMUL.FTZ R43, R164, R99 ;  /* 0x00000063a42b7220 */ /* 0x001fe20000410000 */
[-C--:B------:R-:W-:Y:S01]  /*5a80*/  FFMA.FTZ R42, R162, R174.reuse, R157 ;  /* 0x000000aea22a7223 */ /* 0x080fe2000001009d */
[----:B------:R-:W-:Y:S01]  /*5a90*/  FMUL.FTZ R45, R135, R45 ;  /* 0x0000002d872d7220 */ /* 0x000fe20000410000 */
[----:B------:R0:W-:Y:S02]  /*5aa0*/  STS [R60+0x14], R175 ;  /* 0x000014af3c007388 */ /* 0x0001e40000000800 */
[-C--:B------:R-:W-:Y:S01]  /*5ab0*/  FFMA.FTZ R157, R163, R43.reuse, R42 ;  /* 0x0000002ba39d7223 */ /* 0x080fe2000001002a */
[----:B-1----:R-:W-:Y:S01]  /*5ac0*/  FMUL.FTZ R161, R138, R43 ;  /* 0x0000002b8aa17220 */ /* 0x002fe20000410000 */
[----:B------:R-:W-:Y:S01]  /*5ad0*/  FMUL.FTZ R43, R137, R174 ;  /* 0x000000ae892b7220 */ /* 0x000fe20000410000 */
[----:B------:R0:W-:Y:S01]  /*5ae0*/  STS [R60+0x4], R155 ;  /* 0x0000049b3c007388 */ /* 0x0001e20000000800 */
[-C--:B--2---:R-:W-:Y:S01]  /*5af0*/  FMUL.FTZ R167, R139, R176.reuse ;  /* 0x000000b08ba77220 */ /* 0x084fe20000410000 */
[----:B------:R-:W-:-:S02]  /*5b00*/  FFMA.FTZ R176, R160, R176, R157 ;  /* 0x000000b0a0b07223 */ /* 0x000fc4000001009d */
[----:B------:R0:W-:Y:S02]  /*5b10*/  STS [R60+0xc], R161 ;  /* 0x00000ca13c007388 */ /* 0x0001e40000000800 */
[----:B------:R-:W-:Y:S02]  /*5b20*/  FFMA.FTZ R169, R159, R169, R176 ;  /* 0x000000a99fa97223 */ /* 0x000fe400000100b0 */
[----:B------:R0:W-:Y:S04]  /*5b30*/  STS [R60+0x10], R167 ;  /* 0x000010a73c007388 */ /* 0x0001e80000000800 */
[----:B------:R0:W-:Y:S04]  /*5b40*/  STS [R60+0x8], R43 ;  /* 0x0000082b3c007388 */ /* 0x0001e80000000800 */
[----:B------:R0:W-:Y:S01]  /*5b50*/  STS [R60], R45 ;  /* 0x0000002d3c007388 */ /* 0x0001e20000000800 */
[----:B------:R-:W-:Y:S06]  /*5b60*/  BAR.SYNC.DEFER_BLOCKING 0x0 ;  /* 0x0000000000007b1d */ /* 0x000fec0000010000 */
[----:B------:R-:W-:Y:S05]  /*5b70*/  @!P2 BRA `(.L_x_9179) ;  /* 0x000000000028a947 */ /* 0x000fea0003800000 */
[----:B0-----:R-:W-:Y:S01]  /*5b80*/  LEA.HI.SX32 R43, R52, R52, 0x1b ;  /* 0x00000034342b7211 */ /* 0x001fe200078fdaff */
[----:B------:R-:W-:-:S03]  /*5b90*/  IMAD R44, R44, UR20, RZ ;  /* 0x000000142c2c7c24 */ /* 0x000fc6000f8e02ff */
        /* <DEDUP_REMOVED lines=8> */
.L_x_9179:
[----:B------:R-:W-:Y:S05]  /*5c20*/  BSYNC B0 ;  /* 0x0000000000007941 */ /* 0x000fea0003800000 */
.L_x_9178:
        /* <DEDUP_REMOVED lines=17> */
.L_x_9181:
[----:B------:R-:W-:Y:S05]  /*5d40*/  BSYNC B0 ;  /* 0x0000000000007941 */ /* 0x000fea0003800000 */
.L_x_9180:
[----:B01----:R0:W1:Y:S01]  /*5d50*/  LDS R45, [R64+0x320] ;  /* 0x00032000402d7984 */ /* 0x0030620000000800 */
[----:B------:R-:W-:Y:S04]  /*5d60*/  BSSY B0, `(.L_x_9182) ;  /* 0x0000005000007945 */ /* 0x000fe80003800000 */
[----:B------:R-:W-:Y:S05]  /*5d70*/  @!P3 BRA `(.L_x_9183) ;  /* 0x00000000000cb947 */ /* 0x000fea0003800000 */
[----:B------:R-:W-:-:S04]  /*5d80*/  IMAD.WIDE.U32 R42, R36, UR23, R28 ;  /* 0x00000017242a7c25 */ /* 0x000fc8000f8e001c */
[----:B------:R-:W-:-:S05]  /*5d90*/  IMAD.IADD R43, R161, 0x1, R43 ;  /* 0x00000001a12b7824 */ /* 0x000fca00078e022b */
[----:B-1----:R2:W-:Y:S02]  /*5da0*/  REDG.E.ADD.F32.FTZ.RN.STRONG.GPU desc[UR12][R42.64], R45 ;  /* 0x0000002d2a0079a6 */ /* 0x0025e4000c10f38c */
.L_x_9183:
[----:B------:R-:W-:Y:S05]  /*5db0*/  BSYNC B0 ;  /* 0x0000000000007941 */ /* 0x000fea0003800000 */
.L_x_9182:
        /* <DEDUP_REMOVED lines=11> */
.L_x_9185:
[----:B------:R-:W-:Y:S05]  /*5e70*/  BSYNC B0 ;  /* 0x0000000000007941 */ /* 0x000fea0003800000 */
.L_x_9184:
[----:B--23--:R2:W3:Y:S01]  /*5e80*/  LDS R45, [R67+0x420] ;  /* 0x00042000432d7984 */ /* 0x00c4e20000000800 */
[----:B------:R-:W-:Y:S04]  /*5e90*/  BSSY B0, `(.L_x_9186) ;  /* 0x0000005000007945 */ /* 0x000fe80003800000 */
[----:B------:R-:W-:Y:S05]  /*5ea0*/  @!P2 BRA `(.L_x_9187) ;  /* 0x00000000000ca947 */ /* 0x000fea0003800000 */
[----:B------:R-:W-:-:S05]  /*5eb0*/  IMAD.WIDE.U32 R42, R36, UR23, R24 ;  /* 0x00000017242a7c25 */ /* 0x000fca000f8e0018 */
[----:B------:R-:W-:-:S05]  /*5ec0*/  IADD3 R43, R161, R43, RZ ;  /* 0x0000002ba12b7210 */ /* 0x000fca0007ffe0ff */
[----:B---3--:R4:W-:Y:S02]  /*5ed0*/  REDG.E.ADD.F32.FTZ.RN.STRONG.GPU desc[UR12][R42.64], R45 ;  /* 0x0000002d2a0079a6 */ /* 0x0089e4000c10f38c */
.L_x_9187:
[----:B------:R-:W-:Y:S05]  /*5ee0*/  BSYNC B0 ;  /* 0x0000000000007941 */ /* 0x000fea0003800000 */
.L_x_9186:
[----:B---34-:R3:W4:Y:S01]  /*5ef0*/  LDS R45, [R68+0x4a0] ;  /* 0x0004a000442d7984 */ /* 0x0187220000000800 */
[----:B------:R-:W-:Y:S04]  /*5f00*/  BSSY B0, `(.L_x_9188) ;  /* 0x0000005000007945 */ /* 0x000fe80003800000 */
[----:B------:R-:W-:Y:S05]  /*5f10*/  @!P3 BRA `(.L_x_9189) ;  /* 0x00000000000cb947 */ /* 0x000fea0003800000 */
[----:B------:R-:W-:-:S05]  /*5f20*/  IMAD.WIDE.U32 R42, R36, UR23, R22 ;  /* 0x00000017242a7c25 */ /* 0x000fca000f8e0016 */
[----:B------:R-:W-:-:S05]  /*5f30*/  IADD3 R43, R161, R43, RZ ;  /* 0x0000002ba12b7210 */ /* 0x000fca0007ffe0ff */
[----:B----4-:R4:W-:Y:S02]  /*5f40*/  REDG.E.ADD.F32.FTZ.RN.STRONG.GPU desc[UR12][R42.64], R45 ;  /* 0x0000002d2a0079a6 */ /* 0x0109e4000c10f38c */
.L_x_9189:
[----:B------:R-:W-:Y:S05]  /*5f50*/  BSYNC B0 ;  /* 0x0000000000007941 */ /* 0x000fea0003800000 */
.L_x_9188:
[----:B----4-:R4:W0:Y:S01]  /*5f60*/  LDS R45, [R69+0x520] ;  /* 0x00052000452d7984 */ /* 0x0108220000000800 */
[----:B------:R-:W-:Y:S04]  /*5f70*/  BSSY B0, `(.L_x_9190) ;  /* 0x0000005000007945 */ /* 0x000fe80003800000 */
[----:B------:R-:W-:Y:S05]  /*5f80*/  @!P4 BRA `(.L_x_9191) ;  /* 0x00000000000cc947 */ /* 0x000fea0003800000 */
[----:B------:R-:W-:-:S04]  /*5f90*/  IMAD.WIDE.U32 R42, R36, UR23, R20 ;  /* 0x00000017242a7c25 */ /* 0x000fc8000f8e0014 */
[----:B------:R-:W-:-:S05]  /*5fa0*/  IMAD.IADD R43, R161, 0x1, R43 ;  /* 0x00000001a12b7824 */ /* 0x000fca00078e022b */
[----:B0-----:R0:W-:Y:S02]  /*5fb0*/  REDG.E.ADD.F32.FTZ.RN.STRONG.GPU desc[UR12][R42.64], R45 ;  /* 0x0000002d2a0079a6 */ /* 0x0011e4000c10f38c */
.L_x_9191:
[----:B------:R-:W-:Y:S05]  /*5fc0*/  BSYNC B0 ;  /* 0x0000000000007941 */ /* 0x000fea0003800000 */
.L_x_9190:
[----:B0-----:R0:W0:Y:S01]  /*5fd0*/  LDS R45, [R70+0x5a0] ;  /* 0x0005a000462d7984 */ /* 0x0010220000000800 */
[----:B------:R-:W-:Y:S01]  /*5fe0*/  BSSY B0, `(.L_x_9192) ;  /* 0x0000005000007945 */ /* 0x000fe20003800000 */
[----:B------:R-:W-:-:S03]  /*5ff0*/  IMAD.WIDE.U32 R42, R36, UR23, R18 ;  /* 0x00000017242a7c25 */ /* 0x000fc6000f8e0012 */
[----:B------:R-:W-:Y:S05]  /*6000*/  @!P5 BRA `(.L_x_9193) ;  /* 0x000000000008d947 */ /* 0x000fea0003800000 */
[----:B------:R-:W-:-:S05]  /*6010*/  IADD3 R43, R161, R43, RZ ;  /* 0x0000002ba12b7210 */ /* 0x000fca0007ffe0ff */
[----:B0-----:R0:W-:Y:S02]  /*6020*/  REDG.E.ADD.F32.FTZ.RN.STRONG.GPU desc[UR12][R42.64], R45 ;  /* 0x0000002d2a0079a6 */ /* 0x0011e4000c10f38c */
.L_x_9193:
[----:B------:R-:W-:Y:S05]  /*6030*/  BSYNC B0 ;  /* 0x0000000000007941 */ /* 0x000fea0003800000 */
.L_x_9192:
[----:B------:R-:W5:Y:S01]  /*6040*/  SHFL.DOWN PT, R44, R155, 0x1, 0x1f ;  /* 0x08201f009b2c7f89 */ /* 0x000f6200000e0000 */
[C---:B------:R-:W-:Y:S01]  /*6050*/  ISETP.GT.AND P2, PT, R58.reuse, 0x1e, PT ;  /* 0x0000001e3a00780c */ /* 0x040fe20003f44270 */
[C---:B0-----:R-:W-:Y:S01]  /*6060*/  FMUL.FTZ R43, R133.reuse, R170 ;  /* 0x000000aa852b7220 */ /* 0x041fe20000410000 */
[----:B------:R-:W-:Y:S01]  /*6070*/  ISETP.NE.AND P3, PT, R58, RZ, PT ;  /* 0x000000ff3a00720c */ /* 0x000fe20003f65270 */
[----:B------:R-:W0:Y:S01]  /*6080*/  SHFL.DOWN PT, R42, R157, 0x1, 0x1f ;  /* 0x08201f009d2a7f89 */ /* 0x000e2200000e0000 */
[-C--:B------:R-:W-:Y:S01]  /*6090*/  FMUL.FTZ R45, R148, R168.reuse ;  /* 0x000000a8942d7220 */ /* 0x080fe20000410000 */
[----:B------:R-:W-:Y:S01]  /*60a0*/  FMUL.FTZ R160, R160, R43 ;  /* 0x0000002ba0a07220 */ /* 0x000fe20000410000 */
[C---:B------:R-:W-:Y:S01]  /*60b0*/  FMUL.FTZ R168, R133.reuse, R168 ;  /* 0x000000a885a87220 */ /* 0x040fe20000410000 */
[-C--:B------:R-:W-:Y:S01]  /*60c0*/  FMUL.FTZ R43, R146, R164.reuse ;  /* 0x000000a4922b7220 */ /* 0x080fe20000410000 */
[----:B------:R-:W-:Y:S01]  /*60d0*/  FMUL.FTZ R164, R133, R164 ;  /* 0x000000a485a47220 */ /* 0x000fe20000410000 */
[----:B------:R-:W-:Y:S01]  /*60e0*/  FFMA.FTZ R126, R45, R101, R126 ;  /* 0x000000652d7e7223 */ /* 0x000fe2000001007e */
[----:B------:R-:W-:Y:S01]  /*60f0*/  FMUL.FTZ R159, R159, R168 ;  /* 0x000000a89f9f7220 */ /* 0x000fe20000410000 */
[----:B------:R-:W-:Y:S01]  /*6100*/  ISETP.NE.AND P4, PT, R52, RZ, PT ;  /* 0x000000ff3400720c */ /* 0x000fe20003f85270 */
[----:B------:R-:W-:Y:S01]  /*6110*/  FMUL.FTZ R163, R163, R164 ;  /* 0x000000a4a3a37220 */ /* 0x000fe20000410000 */
[----:B------:R-:W-:Y:S01]  /*6120*/  FFMA.FTZ R124, R43, R99, R124 ;  /* 0x000000632b7c7223 */ /* 0x000fe2000001007c */
[----:B------:R-:W-:Y:S01]  /*6130*/  FFMA.FTZ R140, R140, R45, R159 ;  /* 0x0000002d8c8c7223 */ /* 0x000fe2000001009f */
[----:B------:R-:W1:Y:S01]  /*6140*/  @!P3 S2R R161, SR_CgaCtaId ;  /* 0x0000000000a1b919 */ /* 0x000e620000008800 */
[-C--:B------:R-:W-:Y:S01]  /*6150*/  FMUL.FTZ R45, R144, R152.reuse ;  /* 0x00000098902d7220 */ /* 0x080fe20000410000 */
[----:B------:R-:W-:Y:S01]  /*6160*/  FMUL.FTZ R152, R133, R152 ;  /* 0x0000009885987220 */ /* 0x000fe20000410000 */
[----:B------:R-:W-:Y:S01]  /*6170*/  FFMA.FTZ R138, R138, R43, R163 ;  /* 0x0000002b8a8a7223 */ /* 0x000fe200000100a3 */
[----:B------:R-:W-:Y:S01]  /*6180*/  BSSY B0, `(.L_x_9194) ;  /* 0x0000048000007945 */ /* 0x000fe20003800000 */
[----:B------:R-:W-:Y:S01]  /*6190*/  FADD.FTZ R117, R140, R117 ;  /* 0x000000758c757221 */ /* 0x000fe20000010000 */
[----:B------:R-:W-:Y:S01]  /*61a0*/  FMUL.FTZ R165, R165, R152 ;  /* 0x00000098a5a57220 */ /* 0x000fe20000410000 */
[----:B------:R-:W-:Y:S01]  /*61b0*/  FADD.FTZ R119, R138, R119 ;  /* 0x000000778a777221 */ /* 0x000fe20000010000 */
[----:B-----5:R-:W-:Y:S01]  /*61c0*/  @!P2 FADD.FTZ R155, R155, R44 ;  /* 0x0000002c9b9ba221 */ /* 0x020fe20000010000 */
[----:B------:R-:W-:Y:S01]  /*61d0*/  FFMA.FTZ R122, R45, R97, R122 ;  /* 0x000000612d7a7223 */ /* 0x000fe2000001007a */
[----:B------:R-:W-:Y:S01]  /*61e0*/  FFMA.FTZ R136, R136, R45, R165 ;  /* 0x0000002d88887223 */ /* 0x000fe200000100a5 */
[----:B0-----:R-:W-:-:S02]  /*61f0*/  @!P2 FADD.FTZ R157, R157, R42 ;  /* 0x0000002a9d9da221 */ /* 0x001fc40000010000 */
[----:B------:R-:W0:Y:S01]  /*6200*/  SHFL.DOWN PT, R44, R155, 0x2, 0x1f ;  /* 0x08401f009b2c7f89 */ /* 0x000e2200000e0000 */
[----:B------:R-:W-:Y:S01]  /*6210*/  ISETP.GT.AND P2, PT, R58, 0x1d, PT ;  /* 0x0000001d3a00780c */ /* 0x000fe20003f44270 */
[----:B------:R-:W-:Y:S02]  /*6220*/  FADD.FTZ R121, R136, R121 ;  /* 0x0000007988797221 */ /* 0x000fe40000010000 */
        /* <DEDUP_REMOVED lines=12> */
[-C--:B------:R-:W-:Y:S01]  /*62f0*/  FMUL.FTZ R44, R145, R153.reuse ;  /* 0x00000099912c7220 */ /* 0x080fe20000410000 */
[----:B------:R-:W-:Y:S01]  /*6300*/  FMUL.FTZ R153, R133, R153 ;  /* 0x0000009985997220 */ /* 0x000fe20000410000 */
[----:B-----5:R-:W-:Y:S01]  /*6310*/  @!P2 FADD.FTZ R157, R157, R42 ;  /* 0x0000002a9d9da221 */ /* 0x020fe20000010000 */
[----:B------:R-:W-:Y:S01]  /*6320*/  FMUL.FTZ R42, R147, R170 ;  /* 0x000000aa932a7220 */ /* 0x000fe20000410000 */
[----:B------:R-:W-:Y:S01]  /*6330*/  ISETP.GT.AND P2, PT, R58, 0xf, PT ;  /* 0x0000000f3a00780c */ /* 0x000fe20003f44270 */
[----:B------:R-:W0:Y:S01]  /*6340*/  SHFL.DOWN PT, R170, R155, 0x10, 0x1f ;  /* 0x0a001f009baa7f89 */ /* 0x000e2200000e0000 */
[----:B------:R-:W-:Y:S01]  /*6350*/  FMUL.FTZ R147, R133, R166 ;  /* 0x000000a685937220 */ /* 0x000fe20000410000 */
[----:B------:R-:W-:Y:S01]  /*6360*/  FFMA.FTZ R111, R42, R100, R111 ;  /* 0x000000642a6f7223 */ /* 0x000fe2000001006f */
[----:B------:R-:W-:Y:S01]  /*6370*/  FFMA.FTZ R139, R139, R42, R160 ;  /* 0x0000002a8b8b7223 */ /* 0x000fe200000100a0 */
[----:B------:R-:W5:Y:S01]  /*6380*/  SHFL.DOWN PT, R148, R157, 0x10, 0x1f ;  /* 0x0a001f009d947f89 */ /* 0x000f6200000e0000 */
[----:B------:R-:W-:Y:S01]  /*6390*/  FMUL.FTZ R42, R149, R166 ;  /* 0x000000a6952a7220 */ /* 0x000fe20000410000 */
[----:B------:R-:W-:Y:S01]  /*63a0*/  FMUL.FTZ R154, R154, R147 ;  /* 0x000000939a9a7220 */ /* 0x000fe20000410000 */
[----:B------:R-:W-:Y:S01]  /*63b0*/  FADD.FTZ R132, R139, R132 ;  /* 0x000000848b847221 */ /* 0x000fe20000010000 */
[----:B------:R-:W-:Y:S01]  /*63c0*/  FMUL.FTZ R139, R150, R158 ;  /* 0x0000009e968b7220 */ /* 0x000fe20000410000 */
[----:B------:R-:W-:Y:S01]  /*63d0*/  FFMA.FTZ R113, R42, R102, R113 ;  /* 0x000000662a717223 */ /* 0x000fe20000010071 */
[----:B------:R-:W-:Y:S01]  /*63e0*/  FFMA.FTZ R141, R141, R42, R154 ;  /* 0x0000002a8d8d7223 */ /* 0x000fe2000001009a */
[----:B------:R-:W-:Y:S01]  /*63f0*/  @!P3 MOV R42, 0x400 ;  /* 0x00000400002ab802 */ /* 0x000fe20000000f00 */
[----:B------:R-:W-:Y:S01]  /*6400*/  FMUL.FTZ R162, R162, R153 ;  /* 0x00000099a2a27220 */ /* 0x000fe20000410000 */
[C---:B------:R-:W-:Y:S01]  /*6410*/  FMUL.FTZ R158, R133.reuse, R158 ;  /* 0x0000009e859e7220 */ /* 0x040fe20000410000 */
[----:B------:R-:W-:Y:S01]  /*6420*/  FMUL.FTZ R133, R133, R156 ;  /* 0x0000009c85857220 */ /* 0x000fe20000410000 */
[----:B-1----:R-:W-:Y:S01]  /*6430*/  @!P3 LEA R106, R161, R42, 0x18 ;  /* 0x0000002aa16ab211 */ /* 0x002fe200078ec0ff */
        /* <DEDUP_REMOVED lines=8> */
[----:B0-----:R-:W-:Y:S01]  /*64c0*/  @!P2 FADD.FTZ R155, R155, R170 ;  /* 0x000000aa9b9ba221 */ /* 0x001fe20000010000 */
[----:B------:R-:W-:Y:S01]  /*64d0*/  FFMA.FTZ R2, R135, R44, R2 ;  /* 0x0000002c87027223 */ /* 0x000fe20000010002 */
[----:B------:R-:W-:Y:S01]  /*64e0*/  FFMA.FTZ R107, R44, R96, R107 ;  /* 0x000000602c6b7223 */ /* 0x000fe2000001006b */
[----:B------:R-:W-:Y:S01]  /*64f0*/  FADD.FTZ R134, R137, R134 ;  /* 0x0000008689867221 */ /* 0x000fe20000010000 */
[----:B-----5:R-:W-:Y:S01]  /*6500*/  @!P2 FADD.FTZ R157, R157, R148 ;  /* 0x000000949d9da221 */ /* 0x020fe20000010000 */
[----:B------:R-:W-:Y:S01]  /*6510*/  MOV R43, R155 ;  /* 0x0000009b002b7202 */ /* 0x000fe20000000f00 */
[----:B------:R-:W-:Y:S01]  /*6520*/  FADD.FTZ R115, R142, R115 ;  /* 0x000000738e737221 */ /* 0x000fe20000010000 */
[----:B------:R-:W-:-:S02]  /*6530*/  FADD.FTZ R123, R2, R123 ;  /* 0x0000007b027b7221 */ /* 0x000fc40000010000 */
[----:B------:R-:W-:-:S05]  /*6540*/  MOV R42, R157 ;  /* 0x0000009d002a7202 */ /* 0x000fca0000000f00 */
        /* <DEDUP_REMOVED lines=11> */
.L_x_9195:
[----:B------:R-:W-:Y:S05]  /*6600*/  BSYNC B0 ;  /* 0x0000000000007941 */ /* 0x000fea0003800000 */
.L_x_9194:
[----:B------:R-:W-:Y:S01]  /*6610*/  IADD3 R129, R129, 0x1, RZ ;  /* 0x0000000181817810 */ /* 0x000fe20007ffe0ff */
[----:B------:R-:W-:-:S03]  /*6620*/  UIADD3 UR5, UP0, UR5, 0x1, URZ ;  /* 0x0000000105057890 */ /* 0x000fc6000ff1e03f */
[----:B------:R-:W-:Y:S01]  /*6630*/  ISETP.GE.AND P2, PT, R129, UR25, PT ;  /* 0x0000001981007c0c */ /* 0x000fe2000bf46270 */
[----:B------:R-:W-:-:S12]  /*6640*/  UIADD3.X UR6, URZ, UR6, URZ, UP0, !UPT ;  /* 0x000000063f067290 */ /* 0x000fd800087fe43f */
[----:B------:R-:W-:Y:S05]  /*6650*/  @!P2 BRA `(.L_x_9196) ;  /* 0xffffffe00058a947 */ /* 0x000fea000383ffff */
.L_x_9175:
        /* <DEDUP_REMOVED lines=35> */
[----:B-1----:R-:W-:Y:S02]  /*6890*/  PRMT R44, R107, 0x7632, R44 ;  /* 0x000076326b2c7816 */ /* 0x002fe4000000002c */
[----:B------:R-:W-:Y:S01]  /*68a0*/  PRMT R20, R113, 0x7632, R20 ;  /* 0x0000763271147816 */ /* 0x000fe20000000014 */
        /* <DEDUP_REMOVED lines=13> */
[----:B------:R-:W-:Y:S01]  /*6980*/  LDS.U16 R7, [R88+0xe] ;  /* 0x00000e0058077984 */ /* 0x000fe20000000400 */
[----:B-1----:R-:W-:-:S05]  /*6990*/  SHF.L.U32 R5, R18, 0x10, RZ ;  /* 0x0000001012057819 */ /* 0x002fca00000006ff */
[----:B------:R-:W-:-:S05]  /*69a0*/  FADD.FTZ R0, R5, R48 ;  /* 0x0000003005007221 */ /* 0x000fca0000010000 */
[----:B------:R-:W-:Y:S02]  /*69b0*/  FSETP.GTU.FTZ.AND P0, PT, R0, 20, PT ;  /* 0x41a000000000780b */ /* 0x000fe40003f1c000 */
[----:B--2---:R-:W-:Y:S02]  /*69c0*/  SHF.L.U32 R5, R4, 0x10, RZ ;  /* 0x0000001004057819 */ /* 0x004fe400000006ff */
[----:B------:R-:W-:Y:S03]  /*69d0*/  LDS.U16 R4, [R88+0x8] ;  /* 0x0000080058047984 */ /* 0x000fe60000000400 */
[----:B------:R-:W-:-:S06]  /*69e0*/  FADD.FTZ R5, R5, R48 ;  /* 0x0000003005057221 */ /* 0x000fcc0000010000 */
[----:B------:R-:W-:Y:S01]  /*69f0*/  @!P0 FMUL.FTZ R6, R0, -1.4426950216293334961 ;  /* 0xbfb8aa3b00068820 */ /* 0x000fe20000410000 */
[C---:B------:R-:W-:Y:S01]  /*6a00*/  FSETP.GTU.FTZ.AND P1, PT, R5.reuse, 20, PT ;  /* 0x41a000000500780b */ /* 0x040fe20003f3c000 */
[----:B------:R-:W-:Y:S04]  /*6a10*/  LDS.U16 R0, [R88+0x4] ;  /* 0x0000040058007984 */ /* 0x000fe80000000400 */
[----:B------:R-:W1:Y:S08]  /*6a20*/  @!P0 MUFU.EX2 R6, R6 ;  /* 0x0000000600068308 */ /* 0x000e700000000800 */
[----:B------:R-:W-:-:S02]  /*6a30*/  @!P1 FMUL.FTZ R17, R5, -1.4426950216293334961 ;  /* 0xbfb8aa3b05119820 */ /* 0x000fc40000410000 */
[----:B------:R-:W-:Y:S04]  /*6a40*/  LDS.U16 R5, [R88+0xa] ;  /* 0x00000a0058057984 */ /* 0x000fe80000000400 */
[----:B------:R-:W2:Y:S01]  /*6a50*/  @!P1 MUFU.EX2 R17, R17 ;  /* 0x0000001100119308 */ /* 0x000ea20000000800 */
[----:B-1----:R-:W-:Y:S02]  /*6a60*/  @!P0 FADD.FTZ R16, R6, 1 ;  /* 0x3f80000006108421 */ /* 0x002fe40000010000 */
[----:B------:R-:W1:Y:S01]  /*6a70*/  LDS.U16 R6, [R88+0xc] ;  /* 0x00000c0058067984 */ /* 0x000e620000000400 */
[----:B------:R-:W-:Y:S01]  /*6a80*/  BAR.SYNC.DEFER_BLOCKING 0x0 ;  /* 0x0000000000007b1d */ /* 0x000fe20000010000 */
[----:B--2---:R-:W-:-:S05]  /*6a90*/  @!P1 FADD.FTZ R18, R17, 1 ;  /* 0x3f80000011129421 */ /* 0x004fca0000010000 */
[----:B------:R-:W2:Y:S08]  /*6aa0*/  @!P0 MUFU.RCP R16, R16 ;  /* 0x0000001000108308 */ /* 0x000eb00000001000 */
[----:B------:R-:W4:Y:S01]  /*6ab0*/  @!P1 MUFU.RCP R18, R18 ;  /* 0x0000001200129308 */ /* 0x000f220000001000 */
[----:B---3--:R-:W-:-:S05]  /*6ac0*/  SHF.L.U32 R19, R2, 0x10, RZ ;  /* 0x0000001002137819 */ /* 0x008fca00000006ff */
[----:B------:R-:W-:Y:S01]  /*6ad0*/  FADD.FTZ R2, R19, R48 ;  /* 0x0000003013027221 */ /* 0x000fe20000010000 */
[----:B--2---:R-:W-:Y:S01]  /*6ae0*/  @!P0 FMUL.FTZ R123, R123, R16 ;  /* 0x000000107b7b8220 */ /* 0x004fe20000410000 */
[----:B------:R-:W-:Y:S01]  /*6af0*/  PRMT R16, R109, 0x7632, R16 ;  /* 0x000076326d107816 */ /* 0x000fe20000000010 */
[----:B------:R-:W-:Y:S01]  /*6b00*/  STS.U16 [R88], R107 ;  /* 0x0000006b58007388 */ /* 0x000fe20000000400 */
[----:B----4-:R-:W-:Y:S01]  /*6b10*/  @!P1 FMUL.FTZ R121, R121, R18 ;  /* 0x0000001279799220 */ /* 0x010fe20000410000 */
[----:B------:R-:W-:Y:S01]  /*6b20*/  PRMT R18, R111, 0x7632, R18 ;  /* 0x000076326f127816 */ /* 0x000fe20000000012 */
[----:B-1----:R-:W-:Y:S01]  /*6b30*/  IMAD.U32 R19, R6, 0x10000, RZ ;  /* 0x0001000006137824 */ /* 0x002fe200078e00ff */
[----:B------:R-:W-:Y:S01]  /*6b40*/  STS.U16 [R88+0x2], R44 ;  /* 0x0000022c58007388 */ /* 0x000fe20000000400 */
[----:B------:R-:W-:-:S03]  /*6b50*/  IMAD.U32 R17, R0, 0x10000, RZ ;  /* 0x0001000000117824 */ /* 0x000fc600078e00ff */
[----:B------:R-:W-:Y:S04]  /*6b60*/  STS.U16 [R88+0x4], R109 ;  /* 0x0000046d58007388 */ /* 0x000fe80000000400 */
[----:B------:R1:W-:Y:S04]  /*6b70*/  STS.U16 [R88+0x6], R16 ;  /* 0x0000061058007388 */ /* 0x0003e80000000400 */
[----:B------:R-:W-:Y:S04]  /*6b80*/  STS.U16 [R88+0x8], R111 ;  /* 0x0000086f58007388 */ /* 0x000fe80000000400 */
[----:B------:R-:W-:Y:S01]  /*6b90*/  STS.U16 [R88+0xa], R18 ;  /* 0x00000a1258007388 */ /* 0x000fe20000000400 */
[----:B-1----:R-:W-:-:S03]  /*6ba0*/  FADD.FTZ R16, R19, R48 ;  /* 0x0000003013107221 */ /* 0x002fc60000010000 */
        /* <DEDUP_REMOVED lines=15> */
[----:B------:R-:W-:Y:S02]  /*6ca0*/  SHF.L.U32 R17, R4, 0x10, RZ ;  /* 0x0000001004117819 */ /* 0x000fe400000006ff */
[----:B------:R-:W-:-:S03]  /*6cb0*/  SHF.L.U32 R5, R5, 0x10, RZ ;  /* 0x0000001005057819 */ /* 0x000fc600000006ff */
[--C-:B------:R-:W-:Y:S02]  /*6cc0*/  FADD.FTZ R17, R17, R48.reuse ;  /* 0x0000003011117221 */ /* 0x100fe40000010000 */
[----:B------:R-:W-:-:S04]  /*6cd0*/  FADD.FTZ R5, R5, R48 ;  /* 0x0000003005057221 */ /* 0x000fc80000010000 */
[----:B------:R-:W-:Y:S01]  /*6ce0*/  @!P5 FMUL.FTZ R0, R0, -1.4426950216293334961 ;  /* 0xbfb8aa3b0000d820 */ /* 0x000fe20000410000 */
[----:B------:R-:W-:Y:S02]  /*6cf0*/  FSETP.GTU.FTZ.AND P1, PT, R2, 20, PT ;  /* 0x41a000000200780b */ /* 0x000fe40003f3c000 */
[----:B------:R-:W-:-:S03]  /*6d00*/  FSETP.GTU.FTZ.AND P4, PT, R17, 20, PT ;  /* 0x41a000001100780b */ /* 0x000fc60003f9c000 */
[----:B------:R-:W1:Y:S01]  /*6d10*/  @!P5 MUFU.EX2 R0, R0 ;  /* 0x000000000000d308 */ /* 0x000e620000000800 */
[----:B------:R-:W-:Y:S01]  /*6d20*/  FSETP.GTU.FTZ.AND P3, PT, R5, 20, PT ;  /* 0x41a000000500780b */ /* 0x000fe20003f7c000 */
[----:B------:R-:W2:Y:S01]  /*6d30*/  LDS R20, [UR5+0x210] ;  /* 0x00021005ff147984 */ /* 0x000ea20008000800 */
[----:B------:R-:W-:-:S05]  /*6d40*/  SHF.L.U32 R7, R7, 0x10, RZ ;  /* 0x0000001007077819 */ /* 0x000fca00000006ff */
[----:B------:R-:W-:Y:S02]  /*6d50*/  @!P1 FMUL.FTZ R2, R2, -1.4426950216293334961 ;  /* 0xbfb8aa3b02029820 */ /* 0x000fe40000410000 */
[----:B------:R-:W-:Y:S01]  /*6d60*/  @!P4 FMUL.FTZ R4, R17, -1.4426950216293334961 ;  /* 0xbfb8aa3b1104c820 */ /* 0x000fe20000410000 */
[----:B------:R-:W-:-:S03]  /*6d70*/  FSETP.GTU.FTZ.AND P2, PT, R16, 20, PT ;  /* 0x41a000001000780b */ /* 0x000fc60003f5c000 */
[----:B------:R-:W-:Y:S01]  /*6d80*/  @!P3 FMUL.FTZ R5, R5, -1.4426950216293334961 ;  /* 0xbfb8aa3b0505b820 */ /* 0x000fe20000410000 */
[----:B------:R-:W-:Y:S01]  /*6d90*/  FADD.FTZ R7, R7, R48 ;  /* 0x0000003007077221 */ /* 0x000fe20000010000 */
[----:B-1----:R-:W-:Y:S01]  /*6da0*/  @!P5 FADD.FTZ R0, R0, 1 ;  /* 0x3f8000000000d421 */ /* 0x002fe20000010000 */
[----:B------:R-:W1:Y:S03]  /*6db0*/  @!P1 MUFU.EX2 R2, R2 ;  /* 0x0000000200029308 */ /* 0x000e660000000800 */
[----:B------:R-:W-:-:S05]  /*6dc0*/  FSETP.GTU.FTZ.AND P0, PT, R7, 20, PT ;  /* 0x41a000000700780b */ /* 0x000fca0003f1c000 */
[----:B------:R-:W3:Y:S08]  /*6dd0*/  @!P4 MUFU.EX2 R4, R4 ;  /* 0x000000040004c308 */ /* 0x000ef00000000800 */
[----:B------:R-:W4:Y:S08]  /*6de0*/  @!P3 MUFU.EX2 R5, R5 ;  /* 0x000000050005b308 */ /* 0x000f300000000800 */
[----:B------:R-:W5:Y:S01]  /*6df0*/  @!P5 MUFU.RCP R37, R0 ;  /* 0x000000000025d308 */ /* 0x000f620000001000 */
[----:B------:R-:W-:Y:S01]  /*6e00*/  @!P2 FMUL.FTZ R16, R16, -1.4426950216293334961 ;  /* 0xbfb8aa3b1010a820 */ /* 0x000fe20000410000 */
[----:B-1----:R-:W-:Y:S01]  /*6e10*/  @!P1 FADD.FTZ R2, R2, 1 ;  /* 0x3f80000002029421 */ /* 0x002fe20000010000 */
[----:B------:R-:W-:Y:S01]  /*6e20*/  @!P0 FMUL.FTZ R17, R7, -1.4426950216293334961 ;  /* 0xbfb8aa3b07118820 */ /* 0x000fe20000410000 */
[----:B---3--:R-:W-:-:S04]  /*6e30*/  @!P4 FADD.FTZ R6, R4, 1 ;  /* 0x3f8000000406c421 */ /* 0x008fc80000010000 */
[----:B------:R-:W1:Y:S01]  /*6e40*/  @!P2 MUFU.EX2 R16, R16 ;  /* 0x000000100010a308 */ /* 0x000e620000000800 */
[----:B----4-:R-:W-:Y:S01]  /*6e50*/  @!P3 FADD.FTZ R7, R5, 1 ;  /* 0x3f8000000507b421 */ /* 0x010fe20000010000 */
[----:B0-----:R-:W-:Y:S02]  /*6e60*/  IMAD R4, R40, UR15, RZ ;  /* 0x0000000f28047c24 */ /* 0x001fe4000f8e02ff */
[----:B-----5:R-:W-:Y:S01]  /*6e70*/  @!P5 FMUL.FTZ R134, R134, R37 ;  /* 0x000000258686d220 */ /* 0x020fe20000410000 */
[----:B--2---:R-:W-:-:S03]  /*6e80*/  ISETP.GE.AND P5, PT, R8, R20, PT ;  /* 0x000000140800720c */ /* 0x004fc60003fa6270 */
[----:B------:R-:W0:Y:S08]  /*6e90*/  @!P1 MUFU.RCP R2, R2 ;  /* 0x0000000200029308 */ /* 0x000e300000001000 */
[----:B------:R-:W2:Y:S08]  /*6ea0*/  @!P4 MUFU.RCP R39, R6 ;  /* 0x000000060027c308 */ /* 0x000eb00000001000 */
[----:B------:R-:W3:Y:S01]  /*6eb0*/  @!P3 MUFU.RCP R22, R7 ;  /* 0x000000070016b308 */ /* 0x000ee20000001000 */
[----:B-1----:R-:W-:-:S07]  /*6ec0*/  @!P2 FADD.FTZ R0, R16, 1 ;  /* 0x3f8000001000a421 */ /* 0x002fce0000010000 */
[----:B------:R1:W4:Y:S02]  /*6ed0*/  @!P0 MUFU.EX2 R18, R17 ;  /* 0x0000001100128308 */ /* 0x0003240000000800 */
[----:B-1----:R-:W-:Y:S02]  /*6ee0*/  IMAD R17, R41, UR14, R4 ;  /* 0x0000000e29117c24 */ /* 0x002fe4000f8e0204 */
[----:B------:R-:W-:-:S05]  /*6ef0*/  IMAD.WIDE.U32 R4, R40, UR14, RZ ;  /* 0x0000000e28047c25 */ /* 0x000fca000f8e00ff */
[----:B------:R-:W-:Y:S01]  /*6f00*/  IADD3 R37, R5, R17, RZ ;  /* 0x0000001105257210 */ /* 0x000fe20007ffe0ff */
[----:B0-234-:R-:W-:Y:S06]  /*6f10*/  @P5 BRA `(.L_x_9198) ;  /* 0x0000000000345947 */ /* 0x01dfec0003800000 */
        /* <DEDUP_REMOVED lines=13> */
.L_x_9198:
[----:B------:R-:W-:Y:S05]  /*6ff0*/  BSYNC B0 ;  /* 0x0000000000007941 */ /* 0x000fea0003800000 */
.L_x_9197:
[----:B------:R-:W-:Y:S01]  /*7000*/  ULDC.64 UR6, c[0x0][0x390] ;  /* 0x0000e40000067ab9 */ /* 0x000fe20000000a00 */
[----:B------:R-:W-:Y:S01]  /*7010*/  MOV R5, R37 ;  /* 0x0000002500057202 */ /* 0x000fe20000000f00 */
[----:B------:R-:W-:Y:S02]  /*7020*/  IMAD R6, R46, UR6, RZ ;  /* 0x000000062e067c24 */ /* 0x000fe4000f8e02ff */
[----:B------:R-:W-:Y:S01]  /*7030*/  @!P0 FADD.FTZ R18, R18, 1 ;  /* 0x3f80000012128421 */ /* 0x000fe20000010000 */
[----:B------:R-:W-:Y:S01]  /*7040*/  @!P1 FMUL.FTZ R119, R119, R2 ;  /* 0x0000000277779220 */ /* 0x000fe20000410000 */
[----:B------:R1:W2:Y:S01]  /*7050*/  @!P2 MUFU.RCP R7, R0 ;  /* 0x000000000007a308 */ /* 0x0002a20000001000 */
[----:B------:R-:W-:-:S04]  /*7060*/  IMAD.WIDE.U32 R4, R3, UR6, R4 ;  /* 0x0000000603047c25 */ /* 0x000fc8000f8e0004 */
[----:B------:R-:W-:Y:S01]  /*7070*/  @!P4 FMUL.FTZ R132, R132, R39 ;  /* 0x000000278484c220 */ /* 0x000fe20000410000 */
[----:B------:R-:W-:Y:S01]  /*7080*/  @!P3 FMUL.FTZ R117, R117, R22 ;  /* 0x000000167575b220 */ /* 0x000fe20000410000 */
[----:B------:R-:W-:Y:S01]  /*7090*/  ISETP.GE.AND P3, PT, R75, R20, PT ;  /* 0x000000144b00720c */ /* 0x000fe20003f66270 */
[----:B------:R-:W-:Y:S01]  /*70a0*/  IMAD R6, R3, UR7, R6 ;  /* 0x0000000703067c24 */ /* 0x000fe2000f8e0206 */
[----:B------:R-:W-:Y:S01]  /*70b0*/  ULDC.64 UR6, c[0x0][0x3e0] ;  /* 0x0000f80000067ab9 */ /* 0x000fe20000000a00 */
[----:B------:R-:W-:Y:S01]  /*70c0*/  IADD3 R2, P5, R104, R4, RZ ;  /* 0x0000000468027210 */ /* 0x000fe20007fbe0ff */
[----:B------:R-:W3:Y:S01]  /*70d0*/  @!P0 MUFU.RCP R18, R18 ;  /* 0x0000001200128308 */ /* 0x000ee20000001000 */
[C---:B0-----:R-:W-:Y:S01]  /*70e0*/  LEA R17, P1, R8.reuse, UR6, 0x1 ;  /* 0x0000000608117c11 */ /* 0x041fe2000f8208ff */
[----:B------:R-:W-:Y:S01]  /*70f0*/  FADD.FTZ R50, R123, R50 ;  /* 0x000000327b327221 */ /* 0x000fe20000010000 */
[----:B------:R-:W-:Y:S01]  /*7100*/  IADD3.X R5, R105, R6, R5, P5, !PT ;  /* 0x0000000669057210 */ /* 0x000fe20002ffe405 */
[----:B------:R-:W-:Y:S01]  /*7110*/  BSSY B0, `(.L_x_9199) ;  /* 0x000004e000007945 */ /* 0x000fe20003800000 */
[----:B-1----:R-:W-:-:S02]  /*7120*/  LEA.HI.X R0, R8, UR7, R9, 0x1, P1 ;  /* 0x0000000708007c11 */ /* 0x002fc400088f0c09 */
[-C--:B------:R-:W-:Y:S02]  /*7130*/  ISETP.GE.AND P1, PT, R72, R20.reuse, PT ;  /* 0x000000144800720c */ /* 0x080fe40003f26270 */
[----:B------:R-:W-:Y:S01]  /*7140*/  LEA R4, P4, R2, R17, 0x1 ;  /* 0x0000001102047211 */ /* 0x000fe200078808ff */
[----:B--2---:R-:W-:Y:S01]  /*7150*/  @!P2 FMUL.FTZ R130, R130, R7 ;  /* 0x000000078282a220 */ /* 0x004fe20000410000 */
[----:B------:R-:W-:Y:S02]  /*7160*/  ISETP.GE.AND P2, PT, R73, R20, PT ;  /* 0x000000144900720c */ /* 0x000fe40003f46270 */
[----:B------:R-:W-:Y:S02]  /*7170*/  LEA.HI.X R5, R2, R0, R5, 0x1, P4 ;  /* 0x0000000002057211 */ /* 0x000fe400020f0c05 */
[----:B------:R-:W-:Y:S01]  /*7180*/  ISETP.GE.AND P4, PT, R74, R20, PT ;  /* 0x000000144a00720c */ /* 0x000fe20003f86270 */
[----:B---3--:R-:W-:Y:S01]  /*7190*/  @!P0 FMUL.FTZ R115, R115, R18 ;  /* 0x0000001273738220 */ /* 0x008fe20000410000 */
        /* <DEDUP_REMOVED lines=22> */
[----:B------:R-:W-:Y:S01]  /*7300*/  FADD.FTZ R117, R132, R117 ;  /* 0x0000007584757221 */ /* 0x000fe20000010000 */
[----:B------:R-:W-:-:S03]  /*7310*/  IADD3 R18, P1, R8, -0xe0, RZ ;  /* 0xffffff2008127810 */ /* 0x000fc60007f3e0ff */
[----:B------:R-:W-:Y:S01]  /*7320*/  FADD.FTZ R50, R117, R130 ;  /* 0x0000008275327221 */ /* 0x000fe20000010000 */
[----:B0-----:R-:W-:Y:S02]  /*7330*/  IADD3.X R27, R9, -0x1, RZ, P1, !PT ;  /* 0xffffffff091b7810 */ /* 0x001fe40000ffe4ff */
[----:B-1----:R-:W-:Y:S01]  /*7340*/  F2FP.BF16.F32.PACK_AB R5, R115, R130 ;  /* 0x000000827305723e */ /* 0x002fe200000010ff */
[----:B------:R-:W-:-:S03]  /*7350*/  FADD.FTZ R50, R50, R115 ;  /* 0x0000007332327221 */ /* 0x000fc60000010000 */
        /* <DEDUP_REMOVED lines=22> */
[----:B------:R-:W-:Y:S03]  /*74c0*/  @!P6 STS [UR5+0x210], R24 ;  /* 0x00021018ff00e988 */ /* 0x000fe60008000805 */
[----:B------:R-:W-:Y:S01]  /*74d0*/  IMAD.IADD R29, R5, 0x1, R17 ;  /* 0x00000001051d7824 */ /* 0x000fe200078e0211 */
        /* <DEDUP_REMOVED lines=17> */
.L_x_9200:
[----:B------:R-:W-:Y:S05]  /*75f0*/  BSYNC B0 ;  /* 0x0000000000007941 */ /* 0x000fea0003800000 */
.L_x_9199:
        /* <DEDUP_REMOVED lines=37> */
.L_x_9153:
        /* <DEDUP_REMOVED lines=26> */
.L_x_9203:
[----:B------:R-:W-:Y:S05]  /*79f0*/  BSYNC B0 ;  /* 0x0000000000007941 */ /* 0x000fea0003800000 */
.L_x_9202:
        /* <DEDUP_REMOVED lines=29> */
.L_x_9205:
[----:B------:R-:W2:Y:S02]  /*7bd0*/  S2R R15, SR_TID.X ;  /* 0x00000000000f7919 */ /* 0x000ea40000002100 */
.L_x_9206:
[----:B------:R-:W-:Y:S05]  /*7be0*/  BSYNC B0 ;  /* 0x0000000000007941 */ /* 0x000fea0003800000 */
.L_x_9204:
        /* <DEDUP_REMOVED lines=10> */
[C---:B01-3--:R-:W-:Y:S01]  /*7c90*/  IMAD.WIDE.U32 R4, R3.reuse, UR6, RZ ;  /* 0x0000000603047c25 */ /* 0x04bfe2000f8e00ff */
[----:B------:R-:W-:Y:S01]  /*7ca0*/  ULDC.64 UR10, c[0x0][0x380] ;  /* 0x0000e000000a7ab9 */ /* 0x000fe20000000a00 */
[----:B------:R-:W-:Y:S02]  /*7cb0*/  ULDC.64 UR14, c[0x0][0x3d0] ;  /* 0x0000f400000e7ab9 */ /* 0x000fe40000000a00 */
[C---:B------:R-:W-:Y:S01]  /*7cc0*/  IMAD R23, R3.reuse, UR7, R0 ;  /* 0x0000000703177c24 */ /* 0x040fe2000f8e0200 */
[----:B------:R-:W-:Y:S01]  /*7cd0*/  ULDC.64 UR6, c[0x0][0x340] ;  /* 0x0000d00000067ab9 */ /* 0x000fe20000000a00 */
[----:B------:R-:W-:-:S02]  /*7ce0*/  IMAD R21, R3, UR9, R46 ;  /* 0x0000000903157c24 */ /* 0x000fc4000f8e022e */
[----:B------:R-:W-:Y:S01]  /*7cf0*/  IMAD.WIDE.U32 R2, R3, UR8, RZ ;  /* 0x0000000803027c25 */ /* 0x000fe2000f8e00ff */
[----:B------:R-:W-:Y:S01]  /*7d00*/  IADD3 R23, R5, R23, RZ ;  /* 0x0000001705177210 */ /* 0x000fe20007ffe0ff */
[----:B------:R-:W-:Y:S02]  /*7d10*/  ULDC.64 UR8, c[0x0][0x3c0] ;  /* 0x0000f00000087ab9 */ /* 0x000fe40000000a00 */
[----:B------:R-:W-:Y:S01]  /*7d20*/  IMAD.IADD R21, R3, 0x1, R21 ;  /* 0x0000000103157824 */ /* 0x000fe200078e0215 */
[----:B--2---:R-:W-:-:S03]  /*7d30*/  ULEA UR4, UR5, UR4, 0x18 ;  /* 0x0000000405047291 */ /* 0x004fc6000f8ec03f */
[----:B------:R-:W-:-:S09]  /*7d40*/  ULDC UR5, c[0x0][0x0] ;  /* 0x0000000000057ab9 */ /* 0x000fd20000000800 */
.L_x_9208:
[----:B------:R-:W-:Y:S01]  /*7d50*/  LEA R0, R15, UR4, 0x2 ;  /* 0x000000040f007c11 */ /* 0x000fe2000f8e10ff */
[----:B0---4-:R-:W-:Y:S01]  /*7d60*/  IMAD.MOV.U32 R9, RZ, RZ, R23 ;  /* 0x000000ffff097224 */ /* 0x011fe200078e0017 */
        /* <DEDUP_REMOVED lines=24> */
.L_x_9207:
[----:B------:R-:W-:Y:S05]  /*7ef0*/  EXIT ;  /* 0x000000000000794d */ /* 0x000fea0003800000 */
.L_x_9209:
        /* <DEDUP_REMOVED lines=16> */
.L_x_11019:


//--------------------- .text._Z25selective_scan_bwd_kernelI32Selective_Scan_bwd_kernel_traitsILi32ELi8ELb0ELb1ELb1ELb0ELb0EN3c108BFloat16EfEEv12SSMParamsBwd --------------------------
	.section	.text._Z25selective_scan_bwd_kernelI32Selective_Scan_bwd_kernel_traitsILi32ELi8ELb0ELb1ELb1ELb0ELb0EN3c108BFloat16EfEEv12SSMParamsBwd,"ax",@progbits
	.align	128
        .global         _Z25selective_scan_bwd_kernelI32Selective_Scan_bwd_kernel_traitsILi32ELi8ELb0ELb1ELb1ELb0ELb0EN3c108BFloat16EfEEv12SSMParamsBwd
        .type           _Z25selective_scan_bwd_kernelI32Selective_Scan_bwd_kernel_traitsILi32ELi8ELb0ELb1ELb1ELb0ELb0EN3c108BFloat16EfEEv12SSMParamsBwd,@function
        .size           _Z25selective_scan_bwd_kernelI32Selective_Scan_bwd_kernel_traitsILi32ELi8ELb0ELb1ELb1ELb0ELb0EN3c108BFloat16EfEEv12SSMParamsBwd,(.L_x_11020 - _Z25selective_scan_bwd_kernelI32Selective_Scan_bwd_kernel_traitsILi32ELi8ELb0ELb1ELb1ELb0ELb0EN3c108BFloat16EfEEv12SSMParamsBwd)
        .other          _Z25selective_scan_bwd_kernelI32Selective_Scan_bwd_kernel_traitsILi32ELi8ELb0ELb1ELb1ELb0ELb0EN3c108BFloat16EfEEv12SSMParamsBwd,@"STO_CUDA_ENTRY STV_DEFAULT"
_Z25selective_scan_bwd_kernelI32Selective_Scan_bwd_kernel_traitsILi32ELi8ELb0ELb1ELb1ELb0ELb0EN3c108BFloat16EfEEv12SSMParamsBwd:
.text._Z25selective_scan_bwd_kernelI32Selective_Scan_bwd_kernel_traitsILi32ELi8ELb0ELb1ELb1ELb0ELb0EN3c108BFloat16EfEEv12SSMParamsBwd:
[----:B------:R-:W-:Y:S08]  /*0000*/  LDC R1, c[0x0][0x28] ;  /* 0x00000a00ff017b82 */ /* 0x000ff00000000800 */
[----:B------:R-:W0:Y:S01]  /*0010*/  LDC R8, c[0x0][0x228] ;  /* 0x00008a00ff087b82 */ /* 0x000e220000000800 */
[----:B------:R-:W1:Y:S01]  /*0020*/  S2R R59, SR_CTAID.Y ;  /* 0x00000000003b7919 */ /* 0x000e620000002600 */
[----:B------:R-:W-:Y:S01]  /*0030*/  IMAD.MOV.U32 R61, RZ, RZ, RZ ;  /* 0x000000ffff3d7224 */ /* 0x000fe200078e00ff */
[----:B------:R-:W-:Y:S01]  /*0040*/  ULDC.64 UR12, c[0x0][0x208] ;  /* 0x00008200000c7ab9 */ /* 0x000fe20000000a00 */
[----:B------:R-:W-:Y:S01]  /*0050*/  HFMA2.MMA R62, -RZ, RZ, 0, 0 ;  /* 0x00000000ff3e7435 */ /* 0x000fe200000001ff */
        /* <DEDUP_REMOVED lines=26> */
[----:B0-----:R-:W-:Y:S01]  /*0200*/  IABS R2, R59 ;  /* 0x0000003b00027213 */ /* 0x001fe20000000000 */
[----:B---3--:R-:W-:-:S06]  /*0210*/  IMAD.MOV.U32 R6, RZ, RZ, RZ ;  /* 0x000000ffff067224 */ /* 0x008fcc00078e00ff */
[----:B------:R-:W0:Y:S01]  /*0220*/  LDC.64 R24, c[0x0][0x2f0] ;  /* 0x0000bc00ff187b82 */ /* 0x000e220000000a00 */
[----:B--2---:R-:W-:-:S07]  /*0230*/  IADD3 R10, RZ, -R7, RZ ;  /* 0x80000007ff0a7210 */ /* 0x004fce0007ffe0ff */
[----:B------:R-:W2:Y:S01]  /*0240*/  LDC.64 R4, c[0x0][0x288] ;  /* 0x0000a200ff047b82 */ /* 0x000ea20000000a00 */
[----:B------:R-:W-:-:S04]  /*0250*/  IMAD R3, R10, R9, RZ ;  /* 0x000000090a037224 */ /* 0x000fc800078e02ff */
[----:B------:R-:W-:-:S03]  /*0260*/  IMAD.HI.U32 R7, R7, R3, R6 ;  /* 0x0000000307077227 */ /* 0x000fc600078e0006 */
[----:B------:R-:W3:Y:S03]  /*0270*/  LDC.64 R26, c[0x0][0x2f8] ;  /* 0x0000be00ff1a7b82 */ /* 0x000ee60000000a00 */
[----:B------:R-:W-:-:S05]  /*0280*/  IMAD.HI.U32 R63, R7, R2, RZ ;  /* 0x00000002073f7227 */ /* 0x000fca00078e00ff */
[----:B------:R-:W-:Y:S01]  /*0290*/  IADD3 R0, -R63, RZ, RZ ;  /* 0x000000ff3f007210 */ /* 0x000fe20007ffe1ff */
[----:B------:R-:W3:Y:S04]  /*02a0*/  LDC.64 R28, c[0x0][0x3b8] ;  /* 0x0000ee00ff1c7b82 */ /* 0x000ee80000000a00 */
[----:B------:R-:W-:-:S04]  /*02b0*/  IMAD R0, R9, R0, R2 ;  /* 0x0000000009007224 */ /* 0x000fc800078e0202 */
[----:B------:R-:W3:Y:S01]  /*02c0*/  LDC.64 R30, c[0x0][0x2d8] ;  /* 0x0000b600ff1e7b82 */ /* 0x000ee20000000a00 */
[----:B------:R-:W-:Y:S01]  /*02d0*/  ISETP.GT.U32.AND P1, PT, R9, R0, PT ;  /* 0x000000000900720c */ /* 0x000fe20003f24070 */
[----:B------:R-:W-:Y:S02]  /*02e0*/  USHF.R.S32.HI UR15, URZ, 0x1f, UR14 ;  /* 0x0000001f3f0f7899 */ /* 0x000fe4000801140e */
[----:B------:R-:W-:Y:S02]  /*02f0*/  UIMAD.WIDE.U32 UR4, UR14, UR6, URZ ;  /* 0x000000060e0472a5 */ /* 0x000fe4000f8e003f */
[----:B------:R-:W-:Y:S02]  /*0300*/  UIMAD UR6, UR15, UR6, URZ ;  /* 0x000000060f0672a4 */ /* 0x000fe4000f8e023f */
[----:B------:R-:W3:Y:S06]  /*0310*/  LDC.64 R78, c[0x0][0x2e0] ;  /* 0x0000b800ff4e7b82 */ /* 0x000eec0000000a00 */
[----:B------:R-:W-:-:S05]  /*0320*/  @!P1 IMAD.IADD R0, R0, 0x1, -R9 ;  /* 0x0000000100009824 */ /* 0x000fca00078e0a09 */
[----:B------:R-:W-:Y:S02]  /*0330*/  ISETP.GE.U32.AND P0, PT, R0, R9, PT ;  /* 0x000000090000720c */ /* 0x000fe40003f06070 */
[----:B------:R-:W-:Y:S01]  /*0340*/  LOP3.LUT R0, R59, R8, RZ, 0x3c, !PT ;  /* 0x000000083b007212 */ /* 0x000fe200078e3cff */
[----:B------:R-:W-:Y:S01]  /*0350*/  UIMAD UR8, UR14, UR7, UR6 ;  /* 0x000000070e0872a4 */ /* 0x000fe2000f8e0206 */
[----:B------:R-:W-:Y:S02]  /*0360*/  @!P1 IADD3 R63, R63, 0x1, RZ ;  /* 0x000000013f3f9810 */ /* 0x000fe40007ffe0ff */
[----:B------:R-:W-:Y:S02]  /*0370*/  ISETP.GE.AND P2, PT, R0, RZ, PT ;  /* 0x000000ff0000720c */ /* 0x000fe40003f46270 */
[----:B------:R-:W-:Y:S01]  /*0380*/  ISETP.NE.AND P1, PT, R8, RZ, PT ;  /* 0x000000ff0800720c */ /* 0x000fe20003f25270 */
[----:B------:R-:W-:Y:S01]  /*0390*/  UIADD3 UR5, UR5, UR8, URZ ;  /* 0x0000000805057290 */ /* 0x000fe2000fffe03f */
[----:B------:R-:W-:Y:S01]  /*03a0*/  IMAD.SHL.U32 R64, R23, 0x100, RZ ;  /* 0x0000010017407824 */ /* 0x000fe200078e00ff */
[----:B------:R-:W-:-:S02]  /*03b0*/  UIMAD UR8, UR15, UR10, URZ ;  /* 0x0000000a0f0872a4 */ /* 0x000fc4000f8e023f */
[----:B------:R-:W-:Y:S02]  /*03c0*/  @P0 VIADD R63, R63, 0x1 ;  /* 0x000000013f3f0836 */ /* 0x000fe40000000000 */
[-C--:B--2---:R-:W-:Y:S01]  /*03d0*/  IMAD R0, R60, R4.reuse, RZ ;  /* 0x000000043c007224 */ /* 0x084fe200078e02ff */
[----:B------:R-:W-:Y:S01]  /*03e0*/  IADD3 R7, R64, -0x100, RZ ;  /* 0xffffff0040077810 */ /* 0x000fe20007ffe0ff */
[----:B------:R-:W-:Y:S01]  /*03f0*/  IMAD.WIDE.U32 R2, R59, R4, UR4 ;  /* 0x000000043b027e25 */ /* 0x000fe2000f8e0004 */
[----:B------:R-:W-:Y:S01]  /*0400*/  UIMAD.WIDE.U32 UR6, UR14, UR10, URZ ;  /* 0x0000000a0e0672a5 */ /* 0x000fe2000f8e003f */
[----:B------:R-:W-:Y:S01]  /*0410*/  @!P2 IADD3 R63, -R63, RZ, RZ ;  /* 0x000000ff3f3fa210 */ /* 0x000fe20007ffe1ff */
[----:B------:R-:W-:Y:S01]  /*0420*/  UIMAD UR8, UR14, UR11, UR8 ;  /* 0x0000000b0e0872a4 */ /* 0x000fe2000f8e0208 */
[----:B------:R-:W-:Y:S01]  /*0430*/  @!P1 LOP3.LUT R63, RZ, R8, RZ, 0x33, !PT ;  /* 0x00000008ff3f9212 */ /* 0x000fe200078e33ff */
[----:B------:R-:W-:Y:S01]  /*0440*/  IMAD R0, R59, R5, R0 ;  /* 0x000000053b007224 */ /* 0x000fe200078e0200 */
[----:B------:R-:W2:Y:S01]  /*0450*/  LDC.64 R8, c[0x0][0x330] ;  /* 0x0000cc00ff087b82 */ /* 0x000ea20000000a00 */
[----:B------:R-:W-:-:S02]  /*0460*/  SHF.R.S32.HI R11, RZ, 0x1f, R7 ;  /* 0x0000001fff0b7819 */ /* 0x000fc40000011407 */
[----:B------:R-:W-:Y:S01]  /*0470*/  IADD3 R70, P0, R7, R2, RZ ;  /* 0x0000000207467210 */ /* 0x000fe20007f1e0ff */
[----:B------:R-:W-:Y:S01]  /*0480*/  UIADD3 UR7, UR7, UR8, URZ ;  /* 0x0000000807077290 */ /* 0x000fe2000fffe03f */
[----:B------:R-:W-:Y:S02]  /*0490*/  ULDC.64 UR10, c[0x0][0x328] ;  /* 0x0000ca00000a7ab9 */ /* 0x000fe40000000a00 */
        /* <DEDUP_REMOVED lines=8> */
[----:B------:R-:W-:Y:S02]  /*0520*/  ULDC.64 UR10, c[0x0][0x240] ;  /* 0x00009000000a7ab9 */ /* 0x000fe40000000a00 */
[----:B------:R-:W-:Y:S01]  /*0530*/  UIMAD UR9, UR15, UR10, URZ ;  /* 0x0000000a0f0972a4 */ /* 0x000fe2000f8e023f */
[----:B------:R-:W-:Y:S01]  /*0540*/  IADD3 R73, P0, R7, R2, RZ ;  /* 0x0000000207497210 */ /* 0x000fe20007f1e0ff */
[----:B------:R-:W-:Y:S02]  /*0550*/  UIADD3 UR5, UR5, UR8, URZ ;  /* 0x0000000805057290 */ /* 0x000fe4000fffe03f */
[----:B------:R-:W-:Y:S02]  /*0560*/  UIMAD.WIDE.U32 UR6, UR14, UR10, URZ ;  /* 0x0000000a0e0672a5 */ /* 0x000fe4000f8e003f */
[----:B------:R-:W-:Y:S01]  /*0570*/  UIMAD UR9, UR14, UR11, UR9 ;  /* 0x0000000b0e0972a4 */ /* 0x000fe2000f8e0209 */
[----:B------:R-:W-:Y:S02]  /*0580*/  IADD3.X R10, R11, R3, R0, P0, !PT ;  /* 0x000000030b0a7210 */ /* 0x000fe400007fe400 */
[----:B------:R-:W-:Y:S01]  /*0590*/  ULDC.64 UR10, c[0x0][0x310] ;  /* 0x0000c400000a7ab9 */ /* 0x000fe20000000a00 */
[----:B------:R-:W-:Y:S01]  /*05a0*/  SHF.R.S32.HI R65, RZ, 0x1f, R63 ;  /* 0x0000001fff417819 */ /* 0x000fe2000001143f */
[-C--:B--2---:R-:W-:Y:S01]  /*05b0*/  IMAD R0, R60, R8.reuse, RZ ;  /* 0x000000083c007224 */ /* 0x084fe200078e02ff */
[----:B------:R-:W-:Y:S01]  /*05c0*/  ISETP.NE.U32.AND P0, PT, RZ, UR10, PT ;  /* 0x0000000aff007c0c */ /* 0x000fe2000bf05070 */
[----:B------:R-:W-:Y:S01]  /*05d0*/  IMAD.WIDE.U32 R2, R59, R8, UR4 ;  /* 0x000000043b027e25 */ /* 0x000fe2000f8e0008 */
[----:B------:R-:W-:-:S02]  /*05e0*/  UIADD3 UR7, UR7, UR9, URZ ;  /* 0x0000000907077290 */ /* 0x000fc4000fffe03f */
[----:B------:R-:W-:Y:S01]  /*05f0*/  ISETP.NE.AND.EX P0, PT, RZ, UR11, PT, P0 ;  /* 0x0000000bff007c0c */ /* 0x000fe2000bf05300 */
[----:B----4-:R-:W-:Y:S01]  /*0600*/  IMAD R4, R65, R16, RZ ;  /* 0x0000001041047224 */ /* 0x010fe200078e02ff */
[----:B------:R-:W-:Y:S01]  /*0610*/  IADD3 R75, P1, R7, R2, RZ ;  /* 0x00000002074b7210 */ /* 0x000fe20007f3e0ff */
[----:B------:R-:W-:Y:S01]  /*0620*/  IMAD R0, R59, R9, R0 ;  /* 0x000000093b007224 */ /* 0x000fe200078e0200 */
[----:B------:R-:W-:Y:S01]  /*0630*/  ULDC.64 UR8, c[0x0][0x260] ;  /* 0x0000980000087ab9 */ /* 0x000fe20000000a00 */
[C---:B------:R-:W-:Y:S02]  /*0640*/  IMAD R9, R63.reuse, R17, R4 ;  /* 0x000000113f097224 */ /* 0x040fe400078e0204 */
[----:B------:R-:W-:Y:S01]  /*0650*/  IMAD.WIDE.U32 R4, R63, R16, UR6 ;  /* 0x000000063f047e25 */ /* 0x000fe2000f8e0010 */
[----:B------:R-:W-:-:S03]  /*0660*/  IADD3.X R6, R11, R3, R0, P1, !PT ;  /* 0x000000030b067210 */ /* 0x000fc60000ffe400 */
[----:B-1----:R-:W-:Y:S01]  /*0670*/  IMAD R0, R65, R14, RZ ;  /* 0x0000000e41007224 */ /* 0x002fe200078e02ff */
[----:B------:R-:W-:Y:S01]  /*0680*/  IADD3 R77, P3, R7, R4, RZ ;  /* 0x00000004074d7210 */ /* 0x000fe20007f7e0ff */
[----:B------:R-:W-:Y:S01]  /*0690*/  IMAD.IADD R4, R5, 0x1, R9 ;  /* 0x0000000105047824 */ /* 0x000fe200078e0209 */
[----:B------:R-:W-:Y:S01]  /*06a0*/  UIMAD UR6, UR15, UR8, URZ ;  /* 0x000000080f0672a4 */ /* 0x000fe2000f8e023f */
[----:B------:R-:W-:Y:S01]  /*06b0*/  IMAD R5, R63, R15, R0 ;  /* 0x0000000f3f057224 */ /* 0x000fe200078e0200 */
[----:B------:R-:W-:Y:S01]  /*06c0*/  ISETP.NE.U32.AND P1, PT, R18, RZ, PT ;  /* 0x000000ff1200720c */ /* 0x000fe20003f25070 */
[----:B------:R-:W1:Y:S01]  /*06d0*/  @P0 LDC R0, c[0x0][0x214] ;  /* 0x00008500ff000b82 */ /* 0x000e620000000800 */
[----:B------:R-:W-:Y:S01]  /*06e0*/  UIMAD.WIDE.U32 UR4, UR14, UR8, URZ ;  /* 0x000000080e0472a5 */ /* 0x000fe2000f8e003f */
[----:B------:R-:W-:Y:S01]  /*06f0*/  ISETP.NE.U32.AND P2, PT, R20, RZ, PT ;  /* 0x000000ff1400720c */ /* 0x000fe20003f45070 */
[----:B------:R-:W-:Y:S01]  /*0700*/  UIMAD UR6, UR14, UR9, UR6 ;  /* 0x000000090e0672a4 */ /* 0x000fe2000f8e0206 */
[----:B------:R-:W-:-:S02]  /*0710*/  ISETP.NE.AND.EX P1, PT, R19, RZ, PT, P1 ;  /* 0x000000ff1300720c */ /* 0x000fc40003f25310 */
[----:B------:R-:W-:Y:S01]  /*0720*/  ISETP.NE.AND.EX P2, PT, R21, RZ, PT, P2 ;  /* 0x000000ff1500720c */ /* 0x000fe20003f45320 */
[----:B------:R-:W-:Y:S01]  /*0730*/  UIADD3 UR5, UR5, UR6, URZ ;  /* 0x0000000605057290 */ /* 0x000fe2000fffe03f */
[----:B------:R-:W2:Y:S05]  /*0740*/  @P0 LDC R17, c[0x0][0x21c] ;  /* 0x00008700ff110b82 */ /* 0x000eaa0000000800 */
[----:B------:R-:W-:-:S03]  /*0750*/  IMAD.WIDE.U32 R2, R63, R14, UR4 ;  /* 0x000000043f027e25 */ /* 0x000fc6000f8e000e */
[----:B------:R-:W4:Y:S01]  /*0760*/  @P0 LDC.64 R8, c[0x0][0x310] ;  /* 0x0000c400ff080b82 */ /* 0x000f220000000a00 */
[----:B------:R-:W-:Y:S02]  /*0770*/  CS2R R14, SRZ ;  /* 0x00000000000e7805 */ /* 0x000fe4000001ff00 */
[----:B------:R-:W-:Y:S02]  /*0780*/  @P1 LEA R14, P4, R59, R18, 0x2 ;  /* 0x000000123b0e1211 */ /* 0x000fe400078810ff */
[----:B------:R-:W-:Y:S02]  /*0790*/  MOV R13, RZ ;  /* 0x000000ff000d7202 */ /* 0x000fe40000000f00 */
[----:B------:R-:W-:Y:S02]  /*07a0*/  IADD3.X R4, R11, R4, RZ, P3, !PT ;  /* 0x000000040b047210 */ /* 0x000fe40001ffe4ff */
[C---:B------:R-:W-:Y:S02]  /*07b0*/  @P1 LEA.HI.X R15, R59.reuse, R19, R60, 0x2, P4 ;  /* 0x000000133b0f1211 */ /* 0x040fe400020f143c */
[----:B------:R-:W-:-:S02]  /*07c0*/  @P2 LEA R13, P3, R59, R20, 0x2 ;  /* 0x000000143b0d2211 */ /* 0x000fc400078610ff */
[----:B------:R-:W-:Y:S01]  /*07d0*/  ISETP.GE.AND P1, PT, R23, 0x1, PT ;  /* 0x000000011700780c */ /* 0x000fe20003f26270 */
[----:B-1----:R-:W-:Y:S01]  /*07e0*/  @P0 IMAD R0, R0, UR14, R59 ;  /* 0x0000000e00000c24 */ /* 0x002fe2000f8e023b */
[----:B------:R-:W-:Y:S01]  /*07f0*/  IADD3 R7, P5, R7, R2, RZ ;  /* 0x0000000207077210 */ /* 0x000fe20007fbe0ff */
[----:B------:R-:W-:Y:S02]  /*0800*/  IMAD.IADD R2, R3, 0x1, R5 ;  /* 0x0000000103027824 */ /* 0x000fe400078e0205 */
[----:B------:R-:W-:Y:S01]  /*0810*/  IMAD.MOV.U32 R5, RZ, RZ, RZ ;  /* 0x000000ffff057224 */ /* 0x000fe200078e00ff */
[----:B------:R-:W-:Y:S01]  /*0820*/  @P2 LEA.HI.X R5, R59, R21, R60, 0x2, P3 ;  /* 0x000000153b052211 */ /* 0x000fe200018f143c */
[----:B------:R-:W-:Y:S01]  /*0830*/  @P0 IMAD R0, R0, R23, RZ ;  /* 0x0000001700000224 */ /* 0x000fe200078e02ff */
[----:B0-----:R-:W-:Y:S02]  /*0840*/  LEA R69, P2, R70, R24, 0x1 ;  /* 0x0000001846457211 */ /* 0x001fe400078408ff */
[----:B---3--:R-:W-:Y:S01]  /*0850*/  LEA R71, P3, R73, R26, 0x1 ;  /* 0x0000001a49477211 */ /* 0x008fe200078608ff */
[----:B--2---:R-:W-:Y:S01]  /*0860*/  @P0 IMAD R3, R0, R17, RZ ;  /* 0x0000001100030224 */ /* 0x004fe200078e02ff */
[----:B------:R-:W-:-:S02]  /*0870*/  LEA.HI.X R70, R70, R25, R12, 0x1, P2 ;  /* 0x0000001946467211 */ /* 0x000fc400010f0c0c */
[----:B------:R-:W-:Y:S02]  /*0880*/  LEA.HI.X R73, R73, R27, R10, 0x1, P3 ;  /* 0x0000001b49497211 */ /* 0x000fe400018f0c0a */
[----:B------:R-:W-:Y:S02]  /*0890*/  IADD3.X R2, R11, R2, RZ, P5, !PT ;  /* 0x000000020b027210 */ /* 0x000fe40002ffe4ff */
[----:B------:R-:W-:Y:S02]  /*08a0*/  LEA R74, P2, R75, R28, 0x1 ;  /* 0x0000001c4b4a7211 */ /* 0x000fe400078408ff */
[----:B------:R-:W-:Y:S02]  /*08b0*/  LEA R76, P3, R77, R30, 0x1 ;  /* 0x0000001e4d4c7211 */ /* 0x000fe400078608ff */
[----:B------:R-:W-:Y:S01]  /*08c0*/  LEA R78, P4, R7, R78, 0x1 ;  /* 0x0000004e074e7211 */ /* 0x000fe200078808ff */
[----:B----4-:R-:W-:Y:S01]  /*08d0*/  @P0 IMAD.WIDE R8, R3, 0x8, R8 ;  /* 0x0000000803080825 */ /* 0x010fe200078e0208 */
[----:B------:R-:W-:-:S02]  /*08e0*/  LEA.HI.X R75, R75, R29, R6, 0x1, P2 ;  /* 0x0000001d4b4b7211 */ /* 0x000fc400010f0c06 */
[----:B------:R-:W-:Y:S02]  /*08f0*/  CS2R R66, SRZ ;  /* 0x0000000000427805 */ /* 0x000fe4000001ff00 */
[----:B------:R-:W-:Y:S02]  /*0900*/  LEA.HI.X R77, R77, R31, R4, 0x1, P3 ;  /* 0x0000001f4d4d7211 */ /* 0x000fe400018f0c04 */
[----:B------:R-:W-:Y:S02]  /*0910*/  @!P0 CS2R R8, SRZ ;  /* 0x0000000000088805 */ /* 0x000fe4000001ff00 */
[----:B------:R-:W-:Y:S01]  /*0920*/  LEA.HI.X R79, R7, R79, R2, 0x1, P4 ;  /* 0x0000004f074f7211 */ /* 0x000fe200020f0c02 */
[----:B------:R-:W-:Y:S01]  /*0930*/  IMAD.MOV.U32 R6, RZ, RZ, R14 ;  /* 0x000000ffff067224 */ /* 0x000fe200078e000e */
[----:B------:R-:W-:Y:S01]  /*0940*/  MOV R7, R15 ;  /* 0x0000000f00077202 */ /* 0x000fe20000000f00 */
[----:B------:R-:W-:Y:S01]  /*0950*/  IMAD.MOV.U32 R4, RZ, RZ, R13 ;  /* 0x000000ffff047224 */ /* 0x000fe200078e000d */
[----:B------:R-:W-:Y:S06]  /*0960*/  @!P1 BRA `(.L_x_9210) ;  /* 0x0000004400dc9947 */ /* 0x000fec0003800000 */
[----:B------:R-:W0:Y:S01]  /*0970*/  S2R R68, SR_TID.X ;  /* 0x0000000000447919 */ /* 0x000e220000002100 */
[----:B------:R-:W1:Y:S01]  /*0980*/  S2UR UR5, SR_CgaCtaId ;  /* 0x00000000000579c3 */ /* 0x000e620000008800 */
[----:B------:R-:W-:Y:S01]  /*0990*/  UMOV UR4, 0x400 ;  /* 0x0000040000047882 */ /* 0x000fe20000000000 */
[----:B------:R-:W-:Y:S01]  /*09a0*/  CS2R R66, SRZ ;  /* 0x0000000000427805 */ /* 0x000fe2000001ff00 */
[----:B------:R-:W2:Y:S01]  /*09b0*/  S2R R72, SR_LANEID ;  /* 0x0000000000487919 */ /* 0x000ea20000000000 */
[----:B------:R-:W-:Y:S01]  /*09c0*/  IMAD.MOV.U32 R81, RZ, RZ, RZ ;  /* 0x000000ffff517224 */ /* 0x000fe200078e00ff */
[----:B-1----:R-:W-:-:S06]  /*09d0*/  ULEA UR4, UR5, UR4, 0x18 ;  /* 0x0000000405047291 */ /* 0x002fcc000f8ec03f */
[----:B------:R-:W-:Y:S02]  /*09e0*/  MOV R83, UR4 ;  /* 0x0000000400537c02 */ /* 0x000fe40008000f00 */
        /* <DEDUP_REMOVED lines=12> */
.L_x_9238:
[----:B------:R-:W-:Y:S01]  /*0ab0*/  ULDC UR4, c[0x0][0x224] ;  /* 0x0000890000047ab9 */ /* 0x000fe20000000800 */
[C---:B------:R-:W-:Y:S01]  /*0ac0*/  IMAD.SHL.U32 R92, R2.reuse, 0x2, RZ ;  /* 0x00000002025c7824 */ /* 0x040fe200078e00ff */
[----:B------:R-:W-:Y:S01]  /*0ad0*/  IADD3 R180, -R81, UR4, RZ ;  /* 0x0000000451b47c10 */ /* 0x000fe2000fffe1ff */
[----:B------:R-:W-:Y:S01]  /*0ae0*/  ULDC UR4, c[0x0][0x218] ;  /* 0x0000860000047ab9 */ /* 0x000fe20000000800 */
[----:B------:R-:W-:Y:S02]  /*0af0*/  SHF.L.U64.HI R90, R2, 0x1, R3 ;  /* 0x00000001025a7819 */ /* 0x000fe40000010203 */
[----:B------:R-:W-:Y:S02]  /*0b00*/  LEA R89, R180, 0xffffff00, 0x8 ;  /* 0xffffff00b4597811 */ /* 0x000fe400078e40ff */
[----:B0-----:R-:W-:Y:S02]  /*0b10*/  IADD3 R10, P3, R69, R92, RZ ;  /* 0x0000005c450a7210 */ /* 0x001fe40007f7e0ff */
[----:B------:R-:W-:-:S02]  /*0b20*/  IADD3 R143, -R89, UR4, RZ ;  /* 0x00000004598f7c10 */ /* 0x000fc4000fffe1ff */
        /* <DEDUP_REMOVED lines=8> */
[----:B------:R-:W-:Y:S01]  /*0bb0*/  BAR.SYNC.DEFER_BLOCKING 0x0 ;  /* 0x0000000000007b1d */ /* 0x000fe20000010000 */
[-C--:B------:R-:W-:Y:S02]  /*0bc0*/  ISETP.GE.AND P0, PT, R2, R143.reuse, PT ;  /* 0x0000008f0200720c */ /* 0x080fe40003f06270 */
[-C--:B------:R-:W-:Y:S02]  /*0bd0*/  ISETP.GE.AND P1, PT, R80, R143.reuse, PT ;  /* 0x0000008f5000720c */ /* 0x080fe40003f26270 */
[----:B------:R-:W-:Y:S02]  /*0be0*/  ISETP.GE.AND P2, PT, R82, R143, PT ;  /* 0x0000008f5200720c */ /* 0x000fe40003f46270 */
[C---:B------:R-:W-:Y:S01]  /*0bf0*/  LEA.HI.SX32 R20, R72.reuse, R72, 0x1b ;  /* 0x0000004848147211 */ /* 0x040fe200078fdaff */
[----:B------:R-:W-:Y:S01]  /*0c00*/  VIADD R19, R72, 0x20 ;  /* 0x0000002048137836 */ /* 0x000fe20000000000 */
[----:B------:R-:W-:-:S02]  /*0c10*/  IADD3.X R11, R70, R90, RZ, P3, !PT ;  /* 0x0000005a460b7210 */ /* 0x000fc40001ffe4ff */
[C---:B------:R-:W-:Y:S01]  /*0c20*/  IADD3 R21, R72.reuse, 0x40, RZ ;  /* 0x0000004048157810 */ /* 0x040fe20007ffe0ff */
[----:B------:R-:W-:Y:S01]  /*0c30*/  VIADD R23, R72, 0xc0 ;  /* 0x000000c048177836 */ /* 0x000fe20000000000 */
[-C--:B------:R-:W-:Y:S01]  /*0c40*/  ISETP.GE.AND P3, PT, R87, R143.reuse, PT ;  /* 0x0000008f5700720c */ /* 0x080fe20003f66270 */
[----:B------:R-:W-:Y:S01]  /*0c50*/  ULDC UR4, c[0x0][0x21c] ;  /* 0x0000870000047ab9 */ /* 0x000fe20000000800 */
[-C--:B------:R-:W-:Y:S01]  /*0c60*/  ISETP.GE.AND P4, PT, R88, R143.reuse, PT ;  /* 0x0000008f5800720c */ /* 0x080fe20003f86270 */
        /* <DEDUP_REMOVED lines=11> */
[----:B------:R-:W-:Y:S01]  /*0d20*/  IMAD R91, R20, 0x2, R83 ;  /* 0x00000002145b7824 */ /* 0x000fe200078e0253 */
[----:B------:R-:W-:-:S02]  /*0d30*/  IADD3 R25, R72, 0xe0, RZ ;  /* 0x000000e048197810 */ /* 0x000fc40007ffe0ff */
[-C--:B------:R-:W-:Y:S01]  /*0d40*/  LEA.HI.SX32 R22, R19, R72.reuse, 0x1b ;  /* 0x0000004813167211 */ /* 0x080fe200078fdaff */
[C---:B------:R-:W-:Y:S01]  /*0d50*/  VIADD R19, R72.reuse, 0x80 ;  /* 0x0000008048137836 */ /* 0x040fe20000000000 */
[-C--:B------:R-:W-:Y:S02]  /*0d60*/  LEA.HI.SX32 R94, R21, R72.reuse, 0x1b ;  /* 0x00000048155e7211 */ /* 0x080fe400078fdaff */
[C---:B------:R-:W-:Y:S02]  /*0d70*/  IADD3 R21, R72.reuse, 0xa0, RZ ;  /* 0x000000a048157810 */ /* 0x040fe40007ffe0ff */
[----:B0-----:R-:W-:Y:S02]  /*0d80*/  IADD3 R11, R72, 0x60, RZ ;  /* 0x00000060480b7810 */ /* 0x001fe40007ffe0ff */
[-C--:B------:R-:W-:Y:S02]  /*0d90*/  LEA.HI.SX32 R96, R19, R72.reuse, 0x1b ;  /* 0x0000004813607211 */ /* 0x080fe400078fdaff */
[----:B------:R-:W-:-:S02]  /*0da0*/  LEA.HI.SX32 R10, R11, R72, 0x1b ;  /* 0x000000480b0a7211 */ /* 0x000fc400078fdaff */
[-C--:B------:R-:W-:Y:S01]  /*0db0*/  LEA.HI.SX32 R20, R21, R72.reuse, 0x1b ;  /* 0x0000004815147211 */ /* 0x080fe200078fdaff */
[--C-:B------:R-:W-:Y:S01]  /*0dc0*/  IMAD R94, R94, 0x2, R83.reuse ;  /* 0x000000025e5e7824 */ /* 0x100fe200078e0253 */
[-C--:B------:R-:W-:Y:S01]  /*0dd0*/  LEA R93, R22, R83.reuse, 0x1 ;  /* 0x00000053165d7211 */ /* 0x080fe200078e08ff */
[--C-:B------:R-:W-:Y:S01]  /*0de0*/  IMAD R95, R10, 0x2, R83.reuse ;  /* 0x000000020a5f7824 */ /* 0x100fe200078e0253 */
[----:B------:R-:W-:Y:S01]  /*0df0*/  LEA.HI.SX32 R98, R23, R72, 0x1b ;  /* 0x0000004817627211 */ /* 0x000fe200078fdaff */
[----:B------:R-:W-:Y:S01]  /*0e00*/  IMAD R97, R20, 0x2, R83 ;  /* 0x0000000214617824 */ /* 0x000fe200078e0253 */
[-C--:B------:R-:W-:Y:S02]  /*0e10*/  LEA R96, R96, R83.reuse, 0x1 ;  /* 0x0000005360607211 */ /* 0x080fe400078e08ff */
[----:B------:R-:W-:Y:S02]  /*0e20*/  LEA R98, R98, R83, 0x1 ;  /* 0x0000005362627211 */ /* 0x000fe400078e08ff */
        /* <DEDUP_REMOVED lines=11> */
[----:B------:R-:W-:Y:S01]  /*0ee0*/  PRMT R19, RZ, 0x7610, R19 ;  /* 0x00007610ff137816 */ /* 0x000fe20000000013 */
[----:B--2---:R0:W-:Y:S02]  /*0ef0*/  STS.U16 [R91], R0 ;  /* 0x000000005b007388 */ /* 0x0041e40000000400 */
[----:B0-----:R-:W-:-:S05]  /*0f00*/  LEA.HI.SX32 R0, R25, R72, 0x1b ;  /* 0x0000004819007211 */ /* 0x001fca00078fdaff */
[----:B------:R-:W-:Y:S01]  /*0f10*/  IMAD R99, R0, 0x2, R83 ;  /* 0x0000000200637824 */ /* 0x000fe200078e0253 */
[----:B------:R-:W-:Y:S01]  /*0f20*/  SHF.L.U32 R0, R72, 0x3, RZ ;  /* 0x0000000348007819 */ /* 0x000fe200000006ff */
[----:B---3--:R-:W-:Y:S03]  /*0f30*/  STS.U16 [R93+0x40], R12 ;  /* 0x0000400c5d007388 */ /* 0x008fe60000000400 */
[----:B------:R-:W-:Y:S01]  /*0f40*/  LEA.HI.SX32 R0, R0, R0, 0x1b ;  /* 0x0000000000007211 */ /* 0x000fe200078fdaff */
[----:B----4-:R-:W-:Y:S03]  /*0f50*/  STS.U16 [R94+0x80], R13 ;  /* 0x0000800d5e007388 */ /* 0x010fe60000000400 */
[----:B------:R-:W-:Y:S01]  /*0f60*/  LEA R58, R0, R83, 0x1 ;  /* 0x00000053003a7211 */ /* 0x000fe200078e08ff */
[----:B------:R0:W-:Y:S04]  /*0f70*/  STS.U16 [R95+0xc0], R14 ;  /* 0x0000c00e5f007388 */ /* 0x0001e80000000400 */
[----:B------:R1:W-:Y:S04]  /*0f80*/  STS.U16 [R96+0x100], R15 ;  /* 0x0001000f60007388 */ /* 0x0003e80000000400 */
[----:B------:R-:W-:Y:S04]  /*0f90*/  STS.U16 [R97+0x140], R16 ;  /* 0x0001401061007388 */ /* 0x000fe80000000400 */
        /* <DEDUP_REMOVED lines=15> */
[----:B------:R-:W-:Y:S02]  /*1090*/  PRMT R0, RZ, 0x7610, R0 ;  /* 0x00007610ff007816 */ /* 0x000fe40000000000 */
[----:B------:R-:W-:Y:S01]  /*10a0*/  PRMT R16, RZ, 0x7610, R16 ;  /* 0x00007610ff107816 */ /* 0x000fe20000000010 */
[----:B------:R-:W2:Y:S01]  /*10b0*/  @!P6 LDG.E.U16 R20, desc[UR12][R10.64] ;  /* 0x0000000c0a14e981 */ /* 0x000ea2000c1e1500 */
[----:B------:R-:W-:-:S03]  /*10c0*/  ISETP.GE.AND P6, PT, R88, R143, PT ;  /* 0x0000008f5800720c */ /* 0x000fc60003fc6270 */
[----:B------:R-:W4:Y:S04]  /*10d0*/  @!P5 LDG.E.U16 R14, desc[UR12][R10.64+0x40] ;  /* 0x0000400c0a0ed981 */ /* 0x000f28000c1e1500 */
[----:B------:R-:W3:Y:S04]  /*10e0*/  @!P4 LDG.E.U16 R15, desc[UR12][R10.64+0x80] ;  /* 0x0000800c0a0fc981 */ /* 0x000ee8000c1e1500 */
[----:B------:R-:W3:Y:S04]  /*10f0*/  @!P3 LDG.E.U16 R22, desc[UR12][R10.64+0xc0] ;  /* 0x0000c00c0a16b981 */ /* 0x000ee8000c1e1500 */
[----:B------:R-:W3:Y:S04]  /*1100*/  @!P2 LDG.E.U16 R17, desc[UR12][R10.64+0x100] ;  /* 0x0001000c0a11a981 */ /* 0x000ee8000c1e1500 */
[----:B------:R-:W3:Y:S04]  /*1110*/  @!P1 LDG.E.U16 R0, desc[UR12][R10.64+0x140] ;  /* 0x0001400c0a009981 */ /* 0x000ee8000c1e1500 */
[----:B------:R-:W3:Y:S04]  /*1120*/  @!P0 LDG.E.U16 R19, desc[UR12][R10.64+0x180] ;  /* 0x0001800c0a138981 */ /* 0x000ee8000c1e1500 */
[----:B------:R-:W3:Y:S01]  /*1130*/  @!P6 LDG.E.U16 R16, desc[UR12][R10.64+0x1c0] ;  /* 0x0001c00c0a10e981 */ /* 0x000ee2000c1e1500 */
        /* <DEDUP_REMOVED lines=14> */
[----:B--2---:R0:W-:Y:S04]  /*1220*/  STS.U16 [R91], R20 ;  /* 0x000000145b007388 */ /* 0x0041e80000000400 */
[----:B----4-:R-:W-:Y:S04]  /*1230*/  STS.U16 [R93+0x40], R14 ;  /* 0x0000400e5d007388 */ /* 0x010fe80000000400 */
[----:B---3--:R-:W-:Y:S04]  /*1240*/  STS.U16 [R94+0x80], R15 ;  /* 0x0000800f5e007388 */ /* 0x008fe80000000400 */
[----:B------:R-:W-:Y:S04]  /*1250*/  STS.U16 [R95+0xc0], R22 ;  /* 0x0000c0165f007388 */ /* 0x000fe80000000400 */
[----:B------:R-:W-:Y:S04]  /*1260*/  STS.U16 [R96+0x100], R17 ;  /* 0x0001001160007388 */ /* 0x000fe80000000400 */
[----:B------:R-:W-:Y:S04]  /*1270*/  STS.U16 [R97+0x140], R0 ;  /* 0x0001400061007388 */ /* 0x000fe80000000400 */
[----:B------:R1:W-:Y:S04]  /*1280*/  STS.U16 [R98+0x180], R19 ;  /* 0x0001801362007388 */ /* 0x0003e80000000400 */
[----:B------:R-:W-:Y:S01]  /*1290*/  STS.U16 [R99+0x1c0], R16 ;  /* 0x0001c01063007388 */ /* 0x000fe20000000400 */
[----:B------:R-:W-:-:S03]  /*12a0*/  NOP ;  /* 0x0000000000007918 */ /* 0x000fc60000000000 */
[----:B------:R-:W-:Y:S04]  /*12b0*/  LDS.U16 R0, [R58] ;  /* 0x000000003a007984 */ /* 0x000fe80000000400 */
[----:B------:R-:W2:Y:S04]  /*12c0*/  LDS.U16 R10, [R58+0x2] ;  /* 0x000002003a0a7984 */ /* 0x000ea80000000400 */
[----:B------:R-:W-:Y:S04]  /*12d0*/  LDS.U16 R11, [R58+0x4] ;  /* 0x000004003a0b7984 */ /* 0x000fe80000000400 */
[----:B------:R-:W3:Y:S04]  /*12e0*/  LDS.U16 R14, [R58+0x6] ;  /* 0x000006003a0e7984 */ /* 0x000ee80000000400 */
[----:B------:R-:W-:Y:S04]  /*12f0*/  LDS.U16 R15, [R58+0x8] ;  /* 0x000008003a0f7984 */ /* 0x000fe80000000400 */
[----:B------:R-:W4:Y:S04]  /*1300*/  LDS.U16 R16, [R58+0xa] ;  /* 0x00000a003a107984 */ /* 0x000f280000000400 */
[----:B------:R-:W4:Y:S04]  /*1310*/  LDS.U16 R17, [R58+0xc] ;  /* 0x00000c003a117984 */ /* 0x000f280000000400 */
[----:B------:R-:W-:Y:S01]  /*1320*/  LDS.U16 R18, [R58+0xe] ;  /* 0x00000e003a127984 */ /* 0x000fe20000000400 */
        /* <DEDUP_REMOVED lines=14> */
[----:B------:R-:W-:Y:S01]  /*1410*/  ISETP.LT.AND P0, PT, RZ, UR4, PT ;  /* 0x00000004ff007c0c */ /* 0x000fe2000bf01270 */
[----:B--2---:R-:W-:Y:S01]  /*1420*/  IMAD.U32 R111, R10, 0x10000, RZ ;  /* 0x000100000a6f7824 */ /* 0x004fe200078e00ff */
[----:B------:R-:W-:Y:S01]  /*1430*/  SHF.L.U32 R109, R0, 0x10, RZ ;  /* 0x00000010006d7819 */ /* 0x000fe200000006ff */
[----:B---3--:R-:W-:Y:S01]  /*1440*/  IMAD.U32 R115, R14, 0x10000, RZ ;  /* 0x000100000e737824 */ /* 0x008fe200078e00ff */
[----:B------:R-:W-:Y:S01]  /*1450*/  SHF.L.U32 R11, R11, 0x10, RZ ;  /* 0x000000100b0b7819 */ /* 0x000fe200000006ff */
[----:B----4-:R-:W-:Y:S01]  /*1460*/  IMAD.U32 R119, R16, 0x10000, RZ ;  /* 0x0001000010777824 */ /* 0x010fe200078e00ff */
        /* <DEDUP_REMOVED lines=33> */
[----:B------:R-:W-:Y:S01]  /*1680*/  SHF.L.U32 R19, R102, 0x10, RZ ;  /* 0x0000001066137819 */ /* 0x000fe200000006ff */
[----:B----4-:R-:W-:Y:S02]  /*1690*/  IMAD.U32 R112, R112, 0x10000, RZ ;  /* 0x0001000070707824 */ /* 0x010fe400078e00ff */
        /* <DEDUP_REMOVED lines=12> */
[----:B------:R-:W-:-:S04]  /*1760*/  FFMA.FTZ R13, R118, R12, R13 ;  /* 0x0000000c760d7223 */ /* 0x000fc8000001000d */
[----:B------:R-:W-:Y:S01]  /*1770*/  FFMA.FTZ R66, R120, R66, R13 ;  /* 0x0000004278427223 */ /* 0x000fe2000001000d */
[----:B------:R-:W-:Y:S02]  /*1780*/  IMAD.U32 R13, R18, 0x10000, RZ ;  /* 0x00010000120d7824 */ /* 0x000fe400078e00ff */
[-C--:B------:R-:W-:Y:S01]  /*1790*/  FMUL.FTZ R124, R107, R61.reuse ;  /* 0x0000003d6b7c7220 */ /* 0x080fe20000410000 */
[-C--:B------:R-:W-:Y:S01]  /*17a0*/  FMUL.FTZ R126, R108, R61.reuse ;  /* 0x0000003d6c7e7220 */ /* 0x080fe20000410000 */
[-C--:B------:R-:W-:Y:S01]  /*17b0*/  FMUL.FTZ R128, R110, R61.reuse ;  /* 0x0000003d6e807220 */ /* 0x080fe20000410000 */
[----:B------:R-:W-:Y:S01]  /*17c0*/  FADD.FTZ R122, R13, R62 ;  /* 0x0000003e0d7a7221 */ /* 0x000fe20000010000 */
        /* <DEDUP_REMOVED lines=8> */
[----:B------:R-:W-:Y:S01]  /*1850*/  IMAD.MOV.U32 R138, RZ, RZ, RZ ;  /* 0x000000ffff8a7224 */ /* 0x000fe200078e00ff */
[----:B------:R-:W-:Y:S01]  /*1860*/  HFMA2.MMA R129, -RZ, RZ, 0, 0 ;  /* 0x00000000ff817435 */ /* 0x000fe200000001ff */
[----:B------:R-:W-:Y:S01]  /*1870*/  MOV R127, RZ ;  /* 0x000000ff007f7202 */ /* 0x000fe20000000f00 */
[----:B------:R-:W-:Y:S01]  /*1880*/  IMAD.MOV.U32 R140, RZ, RZ, RZ ;  /* 0x000000ffff8c7224 */ /* 0x000fe200078e00ff */
[----:B------:R-:W-:Y:S01]  /*1890*/  MOV R131, RZ ;  /* 0x000000ff00837202 */ /* 0x000fe20000000f00 */
[----:B------:R-:W-:Y:S02]  /*18a0*/  IMAD.MOV.U32 R142, RZ, RZ, RZ ;  /* 0x000000ffff8e7224 */ /* 0x000fe400078e00ff */
[----:B------:R-:W-:Y:S01]  /*18b0*/  IMAD.MOV.U32 R144, RZ, RZ, RZ ;  /* 0x000000ffff907224 */ /* 0x000fe200078e00ff */
[----:B------:R-:W-:Y:S06]  /*18c0*/  BRA `(.L_x_9212) ;  /* 0x0000002c00247947 */ /* 0x000fec0003800000 */
.L_x_9211:
[----:B------:R-:W0:Y:S01]  /*18d0*/  LDC.64 R16, c[0x0][0x348] ;  /* 0x0000d200ff107b82 */ /* 0x000e220000000a00 */
[----:B------:R-:W-:Y:S01]  /*18e0*/  MOV R12, R68 ;  /* 0x00000044000c7202 */ /* 0x000fe20000000f00 */
[----:B------:R-:W-:Y:S01]  /*18f0*/  IMAD.MOV.U32 R13, RZ, RZ, RZ ;  /* 0x000000ffff0d7224 */ /* 0x000fe200078e00ff */
[----:B------:R-:W-:Y:S01]  /*1900*/  ULDC.64 UR4, c[0x0][0x350] ;  /* 0x0000d40000047ab9 */ /* 0x000fe20000000a00 */
[----:B------:R-:W-:Y:S01]  /*1910*/  ULDC.64 UR6, c[0x0][0x3c8] ;  /* 0x0000f20000067ab9 */ /* 0x000fe20000000a00 */
[----:B------:R-:W-:Y:S01]  /*1920*/  IADD3 R133, R180, -0x1, RZ ;  /* 0xffffffffb4857810 */ /* 0x000fe20007ffe0ff */
[----:B------:R-:W-:Y:S01]  /*1930*/  HFMA2.MMA R125, -RZ, RZ, 0, 0 ;  /* 0x00000000ff7d7435 */ /* 0x000fe200000001ff */
[----:B------:R-:W-:Y:S01]  /*1940*/  MOV R135, R143 ;  /* 0x0000008f00877202 */ /* 0x000fe20000000f00 */
[----:B------:R-:W1:Y:S01]  /*1950*/  LDC.64 R18, c[0x0][0x368] ;  /* 0x0000da00ff127b82 */ /* 0x000e620000000a00 */
[----:B------:R-:W-:Y:S01]  /*1960*/  HFMA2.MMA R129, -RZ, RZ, 0, 0 ;  /* 0x00000000ff817435 */ /* 0x000fe200000001ff */
[----:B------:R-:W-:Y:S01]  /*1970*/  IMAD.MOV.U32 R137, RZ, RZ, RZ ;  /* 0x000000ffff897224 */ /* 0x000fe200078e00ff */
[----:B------:R-:W-:Y:S01]  /*1980*/  MOV R127, RZ ;  /* 0x000000ff007f7202 */ /* 0x000fe20000000f00 */
[----:B------:R-:W-:Y:S01]  /*1990*/  IMAD.MOV.U32 R138, RZ, RZ, RZ ;  /* 0x000000ffff8a7224 */ /* 0x000fe200078e00ff */
[----:B------:R-:W-:Y:S01]  /*19a0*/  MOV R131, RZ ;  /* 0x000000ff00837202 */ /* 0x000fe20000000f00 */
[----:B------:R-:W-:Y:S01]  /*19b0*/  IMAD.MOV.U32 R140, RZ, RZ, RZ ;  /* 0x000000ffff8c7224 */ /* 0x000fe200078e00ff */
[----:B------:R-:W-:Y:S01]  /*19c0*/  ULDC UR22, c[0x0][0x224] ;  /* 0x0000890000167ab9 */ /* 0x000fe20000000800 */
[----:B------:R-:W2:Y:S01]  /*19d0*/  LDC R146, c[0x0][0x218] ;  /* 0x00008600ff927b82 */ /* 0x000ea20000000800 */
[----:B------:R-:W-:Y:S01]  /*19e0*/  IMAD.MOV.U32 R142, RZ, RZ, RZ ;  /* 0x000000ffff8e7224 */ /* 0x000fe200078e00ff */
[----:B------:R-:W-:Y:S01]  /*19f0*/  ULDC UR23, c[0x0][0x21c] ;  /* 0x0000870000177ab9 */ /* 0x000fe20000000800 */
[----:B------:R-:W-:Y:S01]  /*1a00*/  IMAD.MOV.U32 R144, RZ, RZ, RZ ;  /* 0x000000ffff907224 */ /* 0x000fe200078e00ff */
[----:B------:R-:W-:Y:S01]  /*1a10*/  ULDC.64 UR16, c[0x0][0x360] ;  /* 0x0000d80000107ab9 */ /* 0x000fe20000000a00 */
[----:B------:R-:W-:Y:S01]  /*1a20*/  ULDC.64 UR24, c[0x0][0x3c8] ;  /* 0x0000f20000187ab9 */ /* 0x000fe20000000a00 */
[----:B------:R-:W-:Y:S01]  /*1a30*/  ULDC.64 UR18, c[0x0][0x380] ;  /* 0x0000e00000127ab9 */ /* 0x000fe20000000a00 */
[----:B------:R-:W-:Y:S01]  /*1a40*/  ULDC.64 UR26, c[0x0][0x3d0] ;  /* 0x0000f400001a7ab9 */ /* 0x000fe20000000a00 */
[C---:B0-----:R-:W-:Y:S01]  /*1a50*/  IMAD R0, R16.reuse, UR15, RZ ;  /* 0x0000000f10007c24 */ /* 0x041fe2000f8e02ff */
[----:B------:R-:W0:Y:S01]  /*1a60*/  LDC.64 R44, c[0x0][0x360] ;  /* 0x0000d800ff2c7b82 */ /* 0x000e220000000a00 */
[----:B------:R-:W-:Y:S01]  /*1a70*/  IMAD.WIDE.U32 R10, R16, UR14, R12 ;  /* 0x0000000e100a7c25 */ /* 0x000fe2000f8e000c */
[----:B------:R-:W-:Y:S01]  /*1a80*/  ULDC.64 UR8, c[0x0][0x250] ;  /* 0x0000940000087ab9 */ /* 0x000fe20000000a00 */
[----:B------:R-:W-:-:S02]  /*1a90*/  ULDC.64 UR10, c[0x0][0x270] ;  /* 0x00009c00000a7ab9 */ /* 0x000fc40000000a00 */
[----:B------:R-:W-:Y:S02]  /*1aa0*/  IMAD R15, R17, UR14, R0 ;  /* 0x0000000e110f7c24 */ /* 0x000fe4000f8e0200 */
[----:B------:R-:W-:Y:S01]  /*1ab0*/  IMAD R0, R65, UR4, RZ ;  /* 0x0000000441007c24 */ /* 0x000fe2000f8e02ff */
[----:B------:R-:W3:Y:S01]  /*1ac0*/  LDC.64 R46, c[0x0][0x380] ;  /* 0x0000e000ff2e7b82 */ /* 0x000ee20000000a00 */
[C---:B-1----:R-:W-:Y:S01]  /*1ad0*/  IMAD R14, R18.reuse, UR15, RZ ;  /* 0x0000000f120e7c24 */ /* 0x042fe2000f8e02ff */
[----:B------:R-:W-:Y:S01]  /*1ae0*/  IADD3 R11, R11, R15, RZ ;  /* 0x0000000f0b0b7210 */ /* 0x000fe20007ffe0ff */
[----:B------:R-:W-:Y:S02]  /*1af0*/  IMAD R29, R63, UR5, R0 ;  /* 0x000000053f1d7c24 */ /* 0x000fe4000f8e0200 */
[----:B------:R-:W-:-:S03]  /*1b00*/  IMAD.WIDE.U32 R12, R18, UR14, R12 ;  /* 0x0000000e120c7c25 */ /* 0x000fc6000f8e000c */
[----:B------:R-:W1:Y:S01]  /*1b10*/  LDC.64 R48, c[0x0][0x2d0] ;  /* 0x0000b400ff307b82 */ /* 0x000e620000000a00 */
[----:B------:R-:W-:Y:S01]  /*1b20*/  IMAD.WIDE.U32 R10, R63, UR4, R10 ;  /* 0x000000043f0a7c25 */ /* 0x000fe2000f8e000a */
[----:B------:R-:W-:-:S03]  /*1b30*/  ULDC.64 UR4, c[0x0][0x370] ;  /* 0x0000dc0000047ab9 */ /* 0x000fc60000000a00 */
[----:B------:R-:W-:Y:S01]  /*1b40*/  IMAD R17, R19, UR14, R14 ;  /* 0x0000000e13117c24 */ /* 0x000fe2000f8e020e */
[C---:B------:R-:W-:Y:S01]  /*1b50*/  LEA R24, P0, R10.reuse, UR6, 0x2 ;  /* 0x000000060a187c11 */ /* 0x040fe2000f8010ff */
[----:B------:R-:W-:Y:S02]  /*1b60*/  IMAD.IADD R29, R11, 0x1, R29 ;  /* 0x000000010b1d7824 */ /* 0x000fe400078e021d */
[----:B------:R-:W-:Y:S02]  /*1b70*/  IMAD.IADD R13, R13, 0x1, R17 ;  /* 0x000000010d0d7824 */ /* 0x000fe400078e0211 */
[----:B------:R-:W-:Y:S01]  /*1b80*/  IMAD R0, R65, UR4, RZ ;  /* 0x0000000441007c24 */ /* 0x000fe2000f8e02ff */
[----:B------:R-:W-:Y:S01]  /*1b90*/  LEA.HI.X R25, R10, UR7, R29, 0x2, P0 ;  /* 0x000000070a197c11 */ /* 0x000fe200080f141d */
[----:B------:R-:W-:Y:S01]  /*1ba0*/  IMAD.WIDE.U32 R26, R63, UR4, R12 ;  /* 0x000000043f1a7c25 */ /* 0x000fe2000f8e000c */
[----:B------:R-:W-:Y:S01]  /*1bb0*/  IADD3 R10, P0, R89, R10, RZ ;  /* 0x0000000a590a7210 */ /* 0x000fe20007f1e0ff */
[----:B------:R-:W-:-:S02]  /*1bc0*/  ULDC.64 UR6, c[0x0][0x238] ;  /* 0x00008e0000067ab9 */ /* 0x000fc40000000a00 */
[----:B------:R-:W-:Y:S01]  /*1bd0*/  IMAD R15, R63, UR5, R0 ;  /* 0x000000053f0f7c24 */ /* 0x000fe2000f8e0200 */
[----:B------:R-:W-:Y:S01]  /*1be0*/  ULDC.64 UR4, c[0x0][0x3d0] ;  /* 0x0000f40000047ab9 */ /* 0x000fe20000000a00 */
[----:B------:R-:W-:Y:S01]  /*1bf0*/  IMAD R11, R81, -0x100, R64 ;  /* 0xffffff00510b7824 */ /* 0x000fe200078e0240 */
[----:B------:R-:W-:Y:S02]  /*1c00*/  LEA.HI R0, R133, R133, RZ, 0x1 ;  /* 0x0000008585007211 */ /* 0x000fe400078f08ff */
[----:B------:R-:W-:Y:S01]  /*1c10*/  IADD3 R27, R27, R15, RZ ;  /* 0x0000000f1b1b7210 */ /* 0x000fe20007ffe0ff */
[----:B------:R-:W-:Y:S01]  /*1c20*/  IMAD.WIDE R24, R11, 0x4, R24 ;  /* 0x000000040b187825 */ /* 0x000fe200078e0218 */
[----:B------:R-:W-:Y:S02]  /*1c30*/  LEA R40, P1, R26, UR4, 0x2 ;  /* 0x000000041a287c11 */ /* 0x000fe4000f8210ff */
[----:B------:R-:W-:Y:S02]  /*1c40*/  LOP3.LUT R0, R0, 0xfffffe, RZ, 0xc0, !PT ;  /* 0x00fffffe00007812 */ /* 0x000fe400078ec0ff */
[----:B------:R-:W-:Y:S01]  /*1c50*/  LEA.HI.X R41, R26, UR5, R27, 0x2, P1 ;  /* 0x000000051a297c11 */ /* 0x000fe200088f141b */
[----:B------:R-:W-:Y:S01]  /*1c60*/  ULDC.64 UR4, c[0x0][0x230] ;  /* 0x00008c0000047ab9 */ /* 0x000fe20000000a00 */
[----:B------:R-:W-:Y:S01]  /*1c70*/  IADD3 R22, P1, R24, -0x100, RZ ;  /* 0xffffff0018167810 */ /* 0x000fe20007f3e0ff */
[----:B------:R-:W-:Y:S01]  /*1c80*/  IMAD.IADD R133, R133, 0x1, -R0 ;  /* 0x0000000185857824 */ /* 0x000fe200078e0a00 */
[----:B------:R-:W-:Y:S01]  /*1c90*/  SHF.R.S32.HI R0, RZ, 0x1f, R89 ;  /* 0x0000001fff007819 */ /* 0x000fe20000011459 */
[----:B------:R-:W-:Y:S01]  /*1ca0*/  IMAD.WIDE R40, R11, 0x4, R40 ;  /* 0x000000040b287825 */ /* 0x000fe200078e0228 */
[----:B------:R-:W-:-:S02]  /*1cb0*/  IADD3.X R23, R25, -0x1, RZ, P1, !PT ;  /* 0xffffffff19177810 */ /* 0x000fc40000ffe4ff */
[----:B------:R-:W-:Y:S01]  /*1cc0*/  IADD3 R26, P1, R89, R26, RZ ;  /* 0x0000001a591a7210 */ /* 0x000fe20007f3e0ff */
[----:B------:R-:W-:Y:S01]  /*1cd0*/  IMAD.WIDE.U32 R42, R59, UR4, RZ ;  /* 0x000000043b2a7c25 */ /* 0x000fe2000f8e00ff */
[C---:B------:R-:W-:Y:S02]  /*1ce0*/  IADD3 R12, P6, R24.reuse, -0x380, RZ ;  /* 0xfffffc80180c7810 */ /* 0x040fe40007fde0ff */
[----:B------:R-:W-:Y:S01]  /*1cf0*/  IADD3 R14, P5, R24, -0x300, RZ ;  /* 0xfffffd00180e7810 */ /* 0x000fe20007fbe0ff */
[----:B------:R-:W-:Y:S01]  /*1d00*/  IMAD.X R27, R0, 0x1, R27, P1 ;  /* 0x00000001001b7824 */ /* 0x000fe200008e061b */
[C---:B------:R-:W-:Y:S02]  /*1d10*/  IADD3 R16, P4, R24.reuse, -0x280, RZ ;  /* 0xfffffd8018107810 */ /* 0x040fe40007f9e0ff */
[C---:B------:R-:W-:Y:S02]  /*1d20*/  IADD3 R18, P3, R24.reuse, -0x200, RZ ;  /* 0xfffffe0018127810 */ /* 0x040fe40007f7e0ff */
[----:B------:R-:W-:-:S02]  /*1d30*/  IADD3 R20, P2, R24, -0x180, RZ ;  /* 0xfffffe8018147810 */ /* 0x000fc40007f5e0ff */
[----:B------:R-:W-:Y:S02]  /*1d40*/  IADD3.X R13, R25, -0x1, RZ, P6, !PT ;  /* 0xffffffff190d7810 */ /* 0x000fe400037fe4ff */
[----:B------:R-:W-:Y:S01]  /*1d50*/  IADD3.X R11, R0, R29, RZ, P0, !PT ;  /* 0x0000001d000b7210 */ /* 0x000fe200007fe4ff */
[----:B------:R-:W-:Y:S01]  /*1d60*/  IMAD R0, R60, UR4, RZ ;  /* 0x000000043c007c24 */ /* 0x000fe2000f8e02ff */
[----:B------:R-:W-:Y:S01]  /*1d70*/  IADD3 R24, P6, R24, -0x80, RZ ;  /* 0xffffff8018187810 */ /* 0x000fe20007fde0ff */
[----:B------:R-:W-:Y:S01]  /*1d80*/  UMOV UR4, URZ ;  /* 0x0000003f00047c82 */ /* 0x000fe20008000000 */
[----:B------:R-:W-:Y:S01]  /*1d90*/  IADD3 R28, P0, R40, -0x380, RZ ;  /* 0xfffffc80281c7810 */ /* 0x000fe20007f1e0ff */
[----:B------:R-:W-:Y:S01]  /*1da0*/  IMAD R139, R59, UR5, R0 ;  /* 0x000000053b8b7c24 */ /* 0x000fe2000f8e0200 */
[C---:B------:R-:W-:Y:S01]  /*1db0*/  IADD3.X R15, R25.reuse, -0x1, RZ, P5, !PT ;  /* 0xffffffff190f7810 */ /* 0x040fe20002ffe4ff */
[----:B------:R-:W-:Y:S01]  /*1dc0*/  UMOV UR5, URZ ;  /* 0x0000003f00057c82 */ /* 0x000fe20008000000 */
[----:B------:R-:W-:-:S02]  /*1dd0*/  IADD3.X R17, R25, -0x1, RZ, P4, !PT ;  /* 0xffffffff19117810 */ /* 0x000fc400027fe4ff */
[C---:B------:R-:W-:Y:S02]  /*1de0*/  IADD3.X R19, R25.reuse, -0x1, RZ, P3, !PT ;  /* 0xffffffff19137810 */ /* 0x040fe40001ffe4ff */
[C---:B------:R-:W-:Y:S02]  /*1df0*/  IADD3.X R21, R25.reuse, -0x1, RZ, P2, !PT ;  /* 0xffffffff19157810 */ /* 0x040fe400017fe4ff */
[----:B------:R-:W-:Y:S02]  /*1e00*/  IADD3.X R25, R25, -0x1, RZ, P6, !PT ;  /* 0xffffffff19197810 */ /* 0x000fe400037fe4ff */
[C---:B------:R-:W-:Y:S02]  /*1e10*/  IADD3 R30, P1, R40.reuse, -0x300, RZ ;  /* 0xfffffd00281e7810 */ /* 0x040fe40007f3e0ff */
[C---:B------:R-:W-:Y:S02]  /*1e20*/  IADD3 R32, P2, R40.reuse, -0x280, RZ ;  /* 0xfffffd8028207810 */ /* 0x040fe40007f5e0ff */
[----:B------:R-:W-:-:S02]  /*1e30*/  IADD3 R34, P3, R40, -0x200, RZ ;  /* 0xfffffe0028227810 */ /* 0x000fc40007f7e0ff */
[C---:B------:R-:W-:Y:S02]  /*1e40*/  IADD3 R36, P4, R40.reuse, -0x180, RZ ;  /* 0xfffffe8028247810 */ /* 0x040fe40007f9e0ff */
[C---:B------:R-:W-:Y:S02]  /*1e50*/  IADD3 R38, P5, R40.reuse, -0x100, RZ ;  /* 0xffffff0028267810 */ /* 0x040fe40007fbe0ff */
[C---:B------:R-:W-:Y:S02]  /*1e60*/  IADD3.X R29, R41.reuse, -0x1, RZ, P0, !PT ;  /* 0xffffffff291d7810 */ /* 0x040fe400007fe4ff */
[----:B------:R-:W-:Y:S02]  /*1e70*/  IADD3 R40, P6, R40, -0x80, RZ ;  /* 0xffffff8028287810 */ /* 0x000fe40007fde0ff */
[----:B------:R-:W-:Y:S02]  /*1e80*/  ISETP.GE.AND P0, PT, R2, R143, PT ;  /* 0x0000008f0200720c */ /* 0x000fe40003f06270 */
[----:B------:R-:W-:-:S02]  /*1e90*/  IADD3.X R31, R41, -0x1, RZ, P1, !PT ;  /* 0xffffffff291f7810 */ /* 0x000fc40000ffe4ff */
[C---:B------:R-:W-:Y:S02]  /*1ea0*/  IADD3.X R33, R41.reuse, -0x1, RZ, P2, !PT ;  /* 0xffffffff29217810 */ /* 0x040fe400017fe4ff */
[C---:B------:R-:W-:Y:S02]  /*1eb0*/  IADD3.X R35, R41.reuse, -0x1, RZ, P3, !PT ;  /* 0xffffffff29237810 */ /* 0x040fe40001ffe4ff */
[C---:B------:R-:W-:Y:S02]  /*1ec0*/  IADD3.X R37, R41.reuse, -0x1, RZ, P4, !PT ;  /* 0xffffffff29257810 */ /* 0x040fe400027fe4ff */
[C---:B------:R-:W-:Y:S02]  /*1ed0*/  IADD3.X R39, R41.reuse, -0x1, RZ, P5, !PT ;  /* 0xffffffff29277810 */ /* 0x040fe40002ffe4ff */
[----:B------:R-:W-:Y:S02]  /*1ee0*/  IADD3.X R41, R41, -0x1, RZ, P6, !PT ;  /* 0xffffffff29297810 */ /* 0x000fe400037fe4ff */
[----:B------:R-:W-:-:S02]  /*1ef0*/  P2R R182, PR, RZ, 0x1 ;  /* 0x00000001ffb67803 */ /* 0x000fc40000000000 */
[----:B0123--:R-:W-:-:S07]  /*1f00*/  IADD3 R139, R43, R139, RZ ;  /* 0x0000008b2b8b7210 */ /* 0x00ffce0007ffe0ff */
.L_x_9233:
[----:B------:R-:W-:Y:S01]  /*1f10*/  SHF.R.S32.HI R52, RZ, 0x1f, R137 ;  /* 0x0000001fff347819 */ /* 0x000fe20000011489 */
[C---:B----4-:R-:W-:Y:S01]  /*1f20*/  IMAD.WIDE.U32 R50, R137.reuse, UR8, R2 ;  /* 0x0000000889327c25 */ /* 0x050fe2000f8e0002 */
[-C--:B------:R-:W-:Y:S02]  /*1f30*/  ISETP.GE.AND P5, PT, R80, R135.reuse, PT ;  /* 0x000000875000720c */ /* 0x080fe40003fa6270 */
[----:B------:R-:W-:Y:S01]  /*1f40*/  ISETP.NE.AND P6, PT, R182, RZ, PT ;  /* 0x000000ffb600720c */ /* 0x000fe20003fc5270 */
[----:B------:R-:W-:Y:S01]  /*1f50*/  IMAD R0, R52, UR8, RZ ;  /* 0x0000000834007c24 */ /* 0x000fe2000f8e02ff */
[----:B------:R-:W-:Y:S02]  /*1f60*/  LEA R148, P0, R50, R76, 0x1 ;  /* 0x0000004c32947211 */ /* 0x000fe400078008ff */
[----:B------:R-:W-:Y:S01]  /*1f70*/  PRMT R150, RZ, 0x7610, R150 ;  /* 0x00007610ff967816 */ /* 0x000fe20000000096 */
[----:B0-----:R-:W-:Y:S01]  /*1f80*/  IMAD R53, R137, UR9, R0 ;  /* 0x0000000989357c24 */ /* 0x001fe2000f8e0200 */
[----:B------:R-:W-:-:S02]  /*1f90*/  ISETP.GE.AND P4, PT, R82, R135, PT ;  /* 0x000000875200720c */ /* 0x000fc40003f86270 */
[-C--:B------:R-:W-:Y:S01]  /*1fa0*/  ISETP.GE.AND P3, PT, R84, R135.reuse, PT ;  /* 0x000000875400720c */ /* 0x080fe20003f66270 */
[----:B------:R-:W-:Y:S01]  /*1fb0*/  IMAD.IADD R0, R51, 0x1, R53 ;  /* 0x0000000133007824 */ /* 0x000fe200078e0235 */
[-C--:B------:R-:W-:Y:S02]  /*1fc0*/  ISETP.GE.AND P2, PT, R85, R135.reuse, PT ;  /* 0x000000875500720c */ /* 0x080fe40003f46270 */
[----:B------:R-:W-:Y:S02]  /*1fd0*/  ISETP.GE.AND P1, PT, R86, R135, PT ;  /* 0x000000875600720c */ /* 0x000fe40003f26270 */
[--C-:B------:R-:W-:Y:S02]  /*1fe0*/  LEA.HI.X R149, R50, R77, R0.reuse, 0x1, P0 ;  /* 0x0000004d32957211 */ /* 0x100fe400000f0c00 */
[-C--:B------:R-:W-:Y:S02]  /*1ff0*/  ISETP.GE.AND P0, PT, R87, R135.reuse, PT ;  /* 0x000000875700720c */ /* 0x080fe40003f06270 */
[----:B------:R-:W-:Y:S01]  /*2000*/  PRMT R0, RZ, 0x7610, R0 ;  /* 0x00007610ff007816 */ /* 0x000fe20000000000 */
[----:B--2---:R-:W2:Y:S01]  /*2010*/  @!P5 LDG.E.U16 R150, desc[UR12][R148.64+0x40] ;  /* 0x0000400c9496d981 */ /* 0x004ea2000c1e1500 */
[----:B------:R-:W-:-:S02]  /*2020*/  ISETP.GE.AND P5, PT, R88, R135, PT ;  /* 0x000000875800720c */ /* 0x000fc40003fa6270 */
[----:B------:R-:W-:Y:S02]  /*2030*/  PRMT R53, RZ, 0x7610, R53 ;  /* 0x00007610ff357816 */ /* 0x000fe40000000035 */
[----:B------:R-:W-:Y:S01]  /*2040*/  PRMT R152, RZ, 0x7610, R152 ;  /* 0x00007610ff987816 */ /* 0x000fe20000000098 */
[----:B---3--:R-:W3:Y:S01]  /*2050*/  @!P6 LDG.E.U16 R0, desc[UR12][R148.64] ;  /* 0x0000000c9400e981 */ /* 0x008ee2000c1e1500 */
        /* <DEDUP_REMOVED lines=9> */
[----:B------:R-:W4:Y:S01]  /*20f0*/  @!P5 LDG.E.U16 R156, desc[UR12][R148.64+0x1c0] ;  /* 0x0001c00c949cd981 */ /* 0x000f22000c1e1500 */
[----:B------:R-:W-:Y:S01]  /*2100*/  MOV R50, R42 ;  /* 0x0000002a00327202 */ /* 0x000fe20000000f00 */
[----:B------:R-:W-:-:S02]  /*2110*/  IMAD R54, R52, UR6, RZ ;  /* 0x0000000634367c24 */ /* 0x000fc4000f8e02ff */
[----:B------:R-:W-:Y:S02]  /*2120*/  IMAD.MOV.U32 R51, RZ, RZ, R139 ;  /* 0x000000ffff337224 */ /* 0x000fe400078e008b */
[C---:B------:R-:W-:Y:S02]  /*2130*/  IMAD R57, R137.reuse, UR7, R54 ;  /* 0x0000000789397c24 */ /* 0x040fe4000f8e0236 */
[----:B------:R-:W-:-:S04]  /*2140*/  IMAD.WIDE.U32 R50, R137, UR6, R50 ;  /* 0x0000000689327c25 */ /* 0x000fc8000f8e0032 */
[----:B------:R-:W-:Y:S01]  /*2150*/  IMAD R158, R52, UR10, RZ ;  /* 0x0000000a349e7c24 */ /* 0x000fe2000f8e02ff */
[----:B------:R-:W-:Y:S01]  /*2160*/  LEA R56, P0, R50, R48, 0x2 ;  /* 0x0000003032387211 */ /* 0x000fe200078010ff */
[----:B------:R-:W-:Y:S01]  /*2170*/  IMAD.WIDE.U32 R54, R137, UR10, R2 ;  /* 0x0000000a89367c25 */ /* 0x000fe2000f8e0002 */
[----:B------:R-:W-:-:S03]  /*2180*/  IADD3 R51, R51, R57, RZ ;  /* 0x0000003933337210 */ /* 0x000fc60007ffe0ff */
[----:B------:R-:W-:Y:S01]  /*2190*/  IMAD R141, R137, UR11, R158 ;  /* 0x0000000b898d7c24 */ /* 0x000fe2000f8e029e */
[----:B------:R-:W-:Y:S02]  /*21a0*/  LEA.HI.X R57, R50, R49, R51, 0x2, P0 ;  /* 0x0000003132397211 */ /* 0x000fe400000f1433 */
[C---:B------:R-:W-:Y:S01]  /*21b0*/  LEA R50, P0, R54.reuse, R78, 0x1 ;  /* 0x0000004e36327211 */ /* 0x040fe200078008ff */
[----:B------:R-:W-:Y:S01]  /*21c0*/  IMAD.IADD R51, R55, 0x1, R141 ;  /* 0x0000000137337824 */ /* 0x000fe200078e028d */
[----:B------:R-:W-:Y:S01]  /*21d0*/  IADD3 R143, -R89, R146, RZ ;  /* 0x00000092598f7210 */ /* 0x000fe20007ffe1ff */
[----:B------:R0:W4:Y:S03]  /*21e0*/  LDG.E R141, desc[UR12][R56.64] ;  /* 0x0000000c388d7981 */ /* 0x000126000c1e1900 */
[----:B------:R-:W-:Y:S02]  /*21f0*/  LEA.HI.X R51, R54, R79, R51, 0x1, P0 ;  /* 0x0000004f36337211 */ /* 0x000fe400000f0c33 */
[----:B------:R-:W-:-:S02]  /*2200*/  ISETP.GE.AND P0, PT, R2, R143, PT ;  /* 0x0000008f0200720c */ /* 0x000fc40003f06270 */
[-C--:B------:R-:W-:Y:S02]  /*2210*/  ISETP.GE.AND P1, PT, R80, R143.reuse, PT ;  /* 0x0000008f5000720c */ /* 0x080fe40003f26270 */
[-C--:B------:R-:W-:Y:S02]  /*2220*/  ISETP.GE.AND P2, PT, R82, R143.reuse, PT ;  /* 0x0000008f5200720c */ /* 0x080fe40003f46270 */
[----:B------:R-:W-:Y:S02]  /*2230*/  PRMT R54, RZ, 0x7610, R54 ;  /* 0x00007610ff367816 */ /* 0x000fe40000000036 */
[-C--:B------:R-:W-:Y:S02]  /*2240*/  ISETP.GE.AND P3, PT, R87, R143.reuse, PT ;  /* 0x0000008f5700720c */ /* 0x080fe40003f66270 */
[----:B------:R-:W-:Y:S02]  /*2250*/  ISETP.GE.AND P4, PT, R88, R143, PT ;  /* 0x0000008f5800720c */ /* 0x000fe40003f86270 */
[----:B0-----:R-:W-:-:S02]  /*2260*/  PRMT R56, RZ, 0x7610, R56 ;  /* 0x00007610ff387816 */ /* 0x001fc40000000038 */
[----:B------:R-:W-:Y:S02]  /*2270*/  PRMT R55, RZ, 0x7610, R55 ;  /* 0x00007610ff377816 */ /* 0x000fe40000000037 */
[----:B------:R-:W-:Y:S02]  /*2280*/  PRMT R148, RZ, 0x7610, R148 ;  /* 0x00007610ff947816 */ /* 0x000fe40000000094 */
[----:B------:R-:W-:Y:S01]  /*2290*/  PRMT R57, RZ, 0x7610, R57 ;  /* 0x00007610ff397816 */ /* 0x000fe20000000039 */
[----:B---3--:R0:W-:Y:S04]  /*22a0*/  STS.U16 [R91], R0 ;  /* 0x000000005b007388 */ /* 0x0081e80000000400 */
[----:B--2---:R-:W-:Y:S04]  /*22b0*/  STS.U16 [R93+0x40], R150 ;  /* 0x000040965d007388 */ /* 0x004fe80000000400 */
[----:B-1--4-:R1:W-:Y:S01]  /*22c0*/  STS.U16 [R94+0x80], R53 ;  /* 0x000080355e007388 */ /* 0x0123e20000000400 */
[----:B0-----:R-:W-:-:S03]  /*22d0*/  PRMT R0, RZ, 0x7610, R0 ;  /* 0x00007610ff007816 */ /* 0x001fc60000000000 */
[----:B------:R-:W-:Y:S04]  /*22e0*/  STS.U16 [R95+0xc0], R152 ;  /* 0x0000c0985f007388 */ /* 0x000fe80000000400 */
[----:B------:R-:W-:Y:S01]  /*22f0*/  STS.U16 [R96+0x100], R145 ;  /* 0x0001009160007388 */ /* 0x000fe20000000400 */
[----:B-1----:R-:W-:-:S03]  /*2300*/  PRMT R53, RZ, 0x7610, R53 ;  /* 0x00007610ff357816 */ /* 0x002fc60000000035 */
[----:B------:R-:W-:Y:S04]  /*2310*/  STS.U16 [R97+0x140], R154 ;  /* 0x0001409a61007388 */ /* 0x000fe80000000400 */
[----:B------:R0:W-:Y:S04]  /*2320*/  STS.U16 [R98+0x180], R147 ;  /* 0x0001809362007388 */ /* 0x0001e80000000400 */
[----:B------:R1:W-:Y:S01]  /*2330*/  STS.U16 [R99+0x1c0], R156 ;  /* 0x0001c09c63007388 */ /* 0x0003e20000000400 */
[----:B------:R-:W-:-:S03]  /*2340*/  NOP ;  /* 0x0000000000007918 */ /* 0x000fc60000000000 */
[----:B------:R-:W2:Y:S01]  /*2350*/  @!P0 LDG.E.U16 R0, desc[UR12][R50.64] ;  /* 0x0000000c32008981 */ /* 0x000ea2000c1e1500 */
[----:B------:R-:W-:-:S03]  /*2360*/  ISETP.GE.AND P0, PT, R84, R143, PT ;  /* 0x0000008f5400720c */ /* 0x000fc60003f06270 */
[----:B------:R-:W3:Y:S01]  /*2370*/  @!P1 LDG.E.U16 R54, desc[UR12][R50.64+0x40] ;  /* 0x0000400c32369981 */ /* 0x000ee2000c1e1500 */
[----:B------:R-:W-:-:S03]  /*2380*/  ISETP.GE.AND P1, PT, R85, R143, PT ;  /* 0x0000008f5500720c */ /* 0x000fc60003f26270 */
[----:B------:R-:W4:Y:S01]  /*2390*/  @!P2 LDG.E.U16 R53, desc[UR12][R50.64+0x80] ;  /* 0x0000800c3235a981 */ /* 0x000f22000c1e1500 */
[----:B------:R-:W-:Y:S02]  /*23a0*/  ISETP.GE.AND P2, PT, R86, R143, PT ;  /* 0x0000008f5600720c */ /* 0x000fe40003f46270 */
[----:B------:R-:W-:Y:S01]  /*23b0*/  PRMT R150, RZ, 0x7610, R150 ;  /* 0x00007610ff967816 */ /* 0x000fe20000000096 */
[----:B------:R-:W4:Y:S04]  /*23c0*/  @!P3 LDG.E.U16 R57, desc[UR12][R50.64+0x180] ;  /* 0x0001800c3239b981 */ /* 0x000f28000c1e1500 */
[----:B------:R-:W4:Y:S04]  /*23d0*/  @!P0 LDG.E.U16 R56, desc[UR12][R50.64+0xc0] ;  /* 0x0000c00c32388981 */ /* 0x000f28000c1e1500 */
[----:B------:R-:W4:Y:S04]  /*23e0*/  @!P1 LDG.E.U16 R55, desc[UR12][R50.64+0x100] ;  /* 0x0001000c32379981 */ /* 0x000f28000c1e1500 */
[----:B------:R-:W4:Y:S04]  /*23f0*/  @!P2 LDG.E.U16 R148, desc[UR12][R50.64+0x140] ;  /* 0x0001400c3294a981 */ /* 0x000f28000c1e1500 */
[----:B------:R1:W4:Y:S01]  /*2400*/  @!P4 LDG.E.U16 R150, desc[UR12][R50.64+0x1c0] ;  /* 0x0001c00c3296c981 */ /* 0x000322000c1e1500 */
[----:B------:R-:W-:-:S02]  /*2410*/  ISETP.NE.AND P0, PT, R179, RZ, PT ;  /* 0x000000ffb300720c */ /* 0x000fc40003f05270 */
[C---:B------:R-:W-:Y:S02]  /*2420*/  IADD3 R91, R72.reuse, 0x40, RZ ;  /* 0x00000040485b7810 */ /* 0x040fe40007ffe0ff */
[CC--:B0-----:R-:W-:Y:S02]  /*2430*/  LEA.HI.SX32 R98, R72.reuse, R72.reuse, 0x1b ;  /* 0x0000004848627211 */ /* 0x0c1fe400078fdaff */
[C---:B------:R-:W-:Y:S01]  /*2440*/  IADD3 R95, R72.reuse, 0xa0, RZ ;  /* 0x000000a0485f7810 */ /* 0x040fe20007ffe0ff */
[----:B------:R-:W-:Y:S01]  /*2450*/  VIADD R97, R72, 0xc0 ;  /* 0x000000c048617836 */ /* 0x000fe20000000000 */
[----:B------:R-:W-:Y:S01]  /*2460*/  ISETP.LT.OR P2, PT, R180, 0x2, P0 ;  /* 0x00000002b400780c */ /* 0x000fe20000741670 */
[----:B------:R-:W-:Y:S01]  /*2470*/  FMUL.FTZ R166, R141, 1.4426950216293334961 ;  /* 0x3fb8aa3b8da67820 */ /* 0x000fe20000410000 */
[C---:B-1----:R-:W-:Y:S01]  /*2480*/  IADD3 R51, R72.reuse, 0x60, RZ ;  /* 0x0000006048337810 */ /* 0x042fe20007ffe0ff */
[C---:B------:R-:W-:Y:S01]  /*2490*/  VIADD R93, R72.reuse, 0x20 ;  /* 0x00000020485d7836 */ /* 0x040fe20000000000 */
[-C--:B------:R-:W-:Y:S01]  /*24a0*/  LEA.HI.SX32 R94, R91, R72.reuse, 0x1b ;  /* 0x000000485b5e7211 */ /* 0x080fe200078fdaff */
[----:B------:R-:W-:Y:S01]  /*24b0*/  VIADD R99, R72, 0x80 ;  /* 0x0000008048637836 */ /* 0x000fe20000000000 */
[----:B------:R-:W-:Y:S04]  /*24c0*/  LDS.U16 R161, [R58+0xe] ;  /* 0x00000e003aa17984 */ /* 0x000fe80000000400 */
[----:B------:R-:W-:Y:S03]  /*24d0*/  LDS.U16 R147, [R58] ;  /* 0x000000003a937984 */ /* 0x000fe60000000400 */
[----:B------:R-:W0:Y:S01]  /*24e0*/  @!P2 LDC R145, c[0x0][0x21c] ;  /* 0x00008700ff91ab82 */ /* 0x000e220000000800 */
[--C-:B------:R-:W-:Y:S01]  /*24f0*/  IMAD R91, R98, 0x2, R83.reuse ;  /* 0x00000002625b7824 */ /* 0x100fe200078e0253 */
[-C--:B------:R-:W-:Y:S01]  /*2500*/  LEA.HI.SX32 R98, R51, R72.reuse, 0x1b ;  /* 0x0000004833627211 */ /* 0x080fe200078fdaff */
[----:B------:R-:W1:Y:S01]  /*2510*/  LDS.U16 R149, [R58+0x2] ;  /* 0x000002003a957984 */ /* 0x000e620000000400 */
[----:B------:R-:W-:Y:S01]  /*2520*/  LEA.HI.SX32 R50, R95, R72, 0x1b ;  /* 0x000000485f327211 */ /* 0x000fe200078fdaff */
[----:B------:R-:W-:Y:S01]  /*2530*/  FMUL.FTZ R164, R109, R166 ;  /* 0x000000a66da47220 */ /* 0x000fe20000410000 */
[----:B------:R-:W-:Y:S01]  /*2540*/  ISETP.NE.AND P1, PT, R68, RZ, PT ;  /* 0x000000ff4400720c */ /* 0x000fe20003f25270 */
[--C-:B------:R-:W-:Y:S01]  /*2550*/  IMAD R95, R98, 0x2, R83.reuse ;  /* 0x00000002625f7824 */ /* 0x100fe200078e0253 */
[-C--:B------:R-:W-:Y:S01]  /*2560*/  LEA.HI.SX32 R98, R97, R72.reuse, 0x1b ;  /* 0x0000004861627211 */ /* 0x080fe200078fdaff */
[----:B------:R-:W-:Y:S01]  /*2570*/  IMAD R97, R50, 0x2, R83 ;  /* 0x0000000232617824 */ /* 0x000fe200078e0253 */
[----:B------:R-:W-:Y:S01]  /*2580*/  LEA.HI.SX32 R96, R93, R72, 0x1b ;  /* 0x000000485d607211 */ /* 0x000fe200078fdaff */
[----:B------:R-:W0:Y:S01]  /*2590*/  LDS.U16 R151, [R58+0x4] ;  /* 0x000004003a977984 */ /* 0x000e220000000400 */
[----:B------:R-:W-:-:S02]  /*25a0*/  IADD3 R51, R72, 0xe0, RZ ;  /* 0x000000e048337810 */ /* 0x000fc40007ffe0ff */
[----:B------:R-:W-:Y:S01]  /*25b0*/  @!P2 IADD3 R50, R180, -0x2, RZ ;  /* 0xfffffffeb432a810 */ /* 0x000fe20007ffe0ff */
[----:B------:R-:W0:Y:S01]  /*25c0*/  LDS.U16 R153, [R58+0x6] ;  /* 0x000006003a997984 */ /* 0x000e220000000400 */
[----:B------:R-:W4:Y:S01]  /*25d0*/  MUFU.EX2 R164, R164 ;  /* 0x000000a400a47308 */ /* 0x000f220000000800 */
[----:B------:R-:W-:Y:S02]  /*25e0*/  LEA R93, R96, R83, 0x1 ;  /* 0x00000053605d7211 */ /* 0x000fe400078e08ff */
[----:B------:R-:W0:Y:S01]  /*25f0*/  LDS.U16 R155, [R58+0x8] ;  /* 0x000008003a9b7984 */ /* 0x000e220000000400 */
[----:B------:R-:W-:-:S03]  /*2600*/  LEA.HI.SX32 R96, R99, R72, 0x1b ;  /* 0x0000004863607211 */ /* 0x000fc600078fdaff */
[----:B------:R-:W0:Y:S04]  /*2610*/  LDS.U16 R157, [R58+0xa] ;  /* 0x00000a003a9d7984 */ /* 0x000e280000000400 */
[----:B------:R-:W0:Y:S01]  /*2620*/  LDS.U16 R159, [R58+0xc] ;  /* 0x00000c003a9f7984 */ /* 0x000e220000000400 */
[----:B------:R-:W-:Y:S01]  /*2630*/  IMAD R94, R94, 0x2, R83 ;  /* 0x000000025e5e7824 */ /* 0x000fe200078e0253 */
[-C--:B------:R-:W-:Y:S02]  /*2640*/  LEA R96, R96, R83.reuse, 0x1 ;  /* 0x0000005360607211 */ /* 0x080fe400078e08ff */
[----:B------:R-:W-:Y:S02]  /*2650*/  LEA R98, R98, R83, 0x1 ;  /* 0x0000005362627211 */ /* 0x000fe400078e08ff */
[----:B------:R-:W-:Y:S01]  /*2660*/  MOV R162, RZ ;  /* 0x000000ff00a27202 */ /* 0x000fe20000000f00 */
[----:B------:R-:W-:Y:S01]  /*2670*/  FMUL.FTZ R165, R117, R166 ;  /* 0x000000a675a57220 */ /* 0x000fe20000410000 */
[----:B------:R-:W-:Y:S01]  /*2680*/  SHF.L.U32 R158, R100, 0x10, RZ ;  /* 0x00000010649e7819 */ /* 0x000fe200000006ff */
[----:B------:R-:W-:-:S02]  /*2690*/  IMAD.U32 R160, R181, 0x10000, RZ ;  /* 0x00010000b5a07824 */ /* 0x000fc400078e00ff */
[-C--:B------:R-:W-:Y:S01]  /*26a0*/  FMUL.FTZ R169, R119, R166.reuse ;  /* 0x000000a677a97220 */ /* 0x080fe20000410000 */
[----:B------:R-:W-:Y:S01]  /*26b0*/  IMAD.U32 R156, R101, 0x10000, RZ ;  /* 0x00010000659c7824 */ /* 0x000fe200078e00ff */
[----:B------:R-:W-:Y:S01]  /*26c0*/  MUFU.EX2 R165, R165 ;  /* 0x000000a500a57308 */ /* 0x000fe20000000800 */
[----:B------:R-:W-:Y:S01]  /*26d0*/  FMUL.FTZ R167, R121, R166 ;  /* 0x000000a679a77220 */ /* 0x000fe20000410000 */
[----:B------:R-:W-:Y:S01]  /*26e0*/  FMUL.FTZ R190, R111, R158 ;  /* 0x0000009e6fbe7220 */ /* 0x000fe20000410000 */
[----:B-1----:R-:W-:Y:S01]  /*26f0*/  SHF.L.U32 R149, R149, 0x10, RZ ;  /* 0x0000001095957819 */ /* 0x002fe200000006ff */
[----:B------:R-:W-:Y:S02]  /*2700*/  IMAD.U32 R147, R147, 0x10000, RZ ;  /* 0x0001000093937824 */ /* 0x000fe400078e00ff */
[----:B------:R-:W-:Y:S01]  /*2710*/  FMUL.FTZ R163, R122, R166 ;  /* 0x000000a67aa37220 */ /* 0x000fe20000410000 */
[----:B------:R-:W-:Y:S01]  /*2720*/  SHF.L.U32 R154, R102, 0x10, RZ ;  /* 0x00000010669a7819 */ /* 0x000fe200000006ff */
[----:B------:R-:W-:Y:S01]  /*2730*/  MUFU.EX2 R169, R169 ;  /* 0x000000a900a97308 */ /* 0x000fe20000000800 */
[----:B------:R-:W-:Y:S01]  /*2740*/  FMUL.FTZ R188, R113, R156 ;  /* 0x0000009c71bc7220 */ /* 0x000fe20000410000 */
[----:B------:R-:W-:Y:S01]  /*2750*/  FMUL.FTZ R168, R149, R190 ;  /* 0x000000be95a87220 */ /* 0x000fe20000410000 */
[----:B0-----:R-:W-:-:S02]  /*2760*/  IMAD.U32 R151, R151, 0x10000, RZ ;  /* 0x0001000097977824 */ /* 0x001fc400078e00ff */
[----:B------:R-:W-:Y:S01]  /*2770*/  FMUL.FTZ R184, R115, R154 ;  /* 0x0000009a73b87220 */ /* 0x000fe20000410000 */
[----:B------:R-:W-:Y:S01]  /*2780*/  IMAD.U32 R152, R103, 0x10000, RZ ;  /* 0x0001000067987824 */ /* 0x000fe200078e00ff */
[----:B------:R-:W-:Y:S01]  /*2790*/  SHF.L.U32 R153, R153, 0x10, RZ ;  /* 0x0000001099997819 */ /* 0x000fe200000006ff */
[----:B------:R-:W-:Y:S01]  /*27a0*/  MUFU.EX2 R167, R167 ;  /* 0x000000a700a77308 */ /* 0x000fe20000000800 */
[----:B------:R-:W-:Y:S01]  /*27b0*/  FMUL.FTZ R170, R151, R188 ;  /* 0x000000bc97aa7220 */ /* 0x000fe20000410000 */
[----:B------:R-:W-:Y:S01]  /*27c0*/  FMUL.FTZ R186, R117, R152 ;  /* 0x0000009875ba7220 */ /* 0x000fe20000410000 */
[----:B------:R-:W-:-:S05]  /*27d0*/  IMAD.U32 R155, R155, 0x10000, RZ ;  /* 0x000100009b9b7824 */ /* 0x000fca00078e00ff */
[----:B------:R-:W-:Y:S01]  /*27e0*/  MUFU.EX2 R163, R163 ;  /* 0x000000a300a37308 */ /* 0x000fe20000000800 */
[----:B------:R-:W-:Y:S01]  /*27f0*/  SHF.L.U32 R157, R157, 0x10, RZ ;  /* 0x000000109d9d7819 */ /* 0x000fe200000006ff */
[----:B------:R-:W-:Y:S01]  /*2800*/  IMAD.U32 R159, R159, 0x10000, RZ ;  /* 0x000100009f9f7824 */ /* 0x000fe200078e00ff */
[----:B------:R-:W-:Y:S01]  /*2810*/  SHF.L.U32 R161, R161, 0x10, RZ ;  /* 0x00000010a1a17819 */ /* 0x000fe200000006ff */
[----:B------:R-:W-:Y:S01]  /*2820*/  BSSY B0, `(.L_x_9213) ;  /* 0x0000057000007945 */ /* 0x000fe20003800000 */
[----:B--2---:R0:W-:Y:S02]  /*2830*/  STS.U16 [R91+0x210], R0 ;  /* 0x000210005b007388 */ /* 0x0041e40000000400 */
[----:B0-----:R-:W-:Y:S01]  /*2840*/  LEA.HI.SX32 R0, R51, R72, 0x1b ;  /* 0x0000004833007211 */ /* 0x001fe200078fdaff */
[----:B------:R-:W-:Y:S01]  /*2850*/  @!P2 IMAD R51, R50, R145, R137 ;  /* 0x000000913233a224 */ /* 0x000fe200078e0289 */
[----:B------:R-:W-:Y:S01]  /*2860*/  SHF.L.U32 R50, R72, 0x3, RZ ;  /* 0x0000000348327819 */ /* 0x000fe200000006ff */
[----:B---3--:R-:W-:Y:S02]  /*2870*/  STS.U16 [R93+0x250], R54 ;  /* 0x000250365d007388 */ /* 0x008fe40000000400 */
[----:B------:R-:W-:Y:S01]  /*2880*/  IMAD R99, R0, 0x2, R83 ;  /* 0x0000000200637824 */ /* 0x000fe200078e0253 */
[----:B------:R-:W-:Y:S01]  /*2890*/  LEA.HI.SX32 R58, R50, R50, 0x1b ;  /* 0x00000032323a7211 */ /* 0x000fe200078fdaff */
[----:B------:R-:W-:Y:S01]  /*28a0*/  IMAD R0, R133, 0x100, R137 ;  /* 0x0000010085007824 */ /* 0x000fe200078e0289 */
[----:B----4-:R0:W-:Y:S01]  /*28b0*/  STS.U16 [R94+0x290], R53 ;  /* 0x000290355e007388 */ /* 0x0101e20000000400 */
[----:B------:R-:W-:Y:S01]  /*28c0*/  @P1 VIADD R0, R68, 0x200 ;  /* 0x0000020044001836 */ /* 0x000fe20000000000 */
[----:B------:R-:W-:-:S02]  /*28d0*/  LEA R58, R58, R83, 0x1 ;  /* 0x000000533a3a7211 */ /* 0x000fc400078e08ff */
[----:B------:R-:W-:Y:S01]  /*28e0*/  STS.U16 [R95+0x2d0], R56 ;  /* 0x0002d0385f007388 */ /* 0x000fe20000000400 */
[----:B------:R-:W-:-:S03]  /*28f0*/  IMAD R145, R0, 0x4, R83 ;  /* 0x0000000400917824 */ /* 0x000fc600078e0253 */
[----:B------:R1:W-:Y:S04]  /*2900*/  STS.U16 [R96+0x310], R55 ;  /* 0x0003103760007388 */ /* 0x0003e80000000400 */
[----:B------:R-:W-:Y:S04]  /*2910*/  STS.U16 [R97+0x350], R148 ;  /* 0x0003509461007388 */ /* 0x000fe80000000400 */
[----:B------:R2:W-:Y:S04]  /*2920*/  STS.U16 [R98+0x390], R57 ;  /* 0x0003903962007388 */ /* 0x0005e80000000400 */
[----:B------:R3:W-:Y:S01]  /*2930*/  STS.U16 [R99+0x3d0], R150 ;  /* 0x0003d09663007388 */ /* 0x0007e20000000400 */
[----:B------:R-:W-:-:S03]  /*2940*/  NOP ;  /* 0x0000000000007918 */ /* 0x000fc60000000000 */
        /* <DEDUP_REMOVED lines=8> */
[----:B------:R3:W-:Y:S01]  /*29d0*/  STS [R145+0xe98], R164 ;  /* 0x000e98a491007388 */ /* 0x0007e20000000800 */
[----:B------:R-:W-:Y:S01]  /*29e0*/  @!P2 IMAD.WIDE R50, R51, 0x8, R8 ;  /* 0x000000083332a825 */ /* 0x000fe200078e0208 */
[----:B------:R-:W-:Y:S03]  /*29f0*/  BAR.SYNC.DEFER_BLOCKING 0x0 ;  /* 0x0000000000007b1d */ /* 0x000fe60000010000 */
[-C--:B0-----:R-:W-:Y:S01]  /*2a00*/  FMUL.FTZ R53, R111, R166.reuse ;  /* 0x000000a66f357220 */ /* 0x081fe20000410000 */
[-C--:B-1----:R-:W-:Y:S01]  /*2a10*/  FMUL.FTZ R55, R113, R166.reuse ;  /* 0x000000a671377220 */ /* 0x082fe20000410000 */
[----:B--2---:R-:W-:-:S04]  /*2a20*/  FMUL.FTZ R57, R115, R166 ;  /* 0x000000a673397220 */ /* 0x004fc80000410000 */
[----:B------:R-:W0:Y:S01]  /*2a30*/  MUFU.EX2 R53, R53 ;  /* 0x0000003500357308 */ /* 0x000e220000000800 */
[----:B------:R1:W5:Y:S01]  /*2a40*/  @!P2 LDG.E R162, desc[UR12][R50.64+0x4] ;  /* 0x0000040c32a2a981 */ /* 0x000362000c1e1900 */
[----:B------:R-:W-:-:S06]  /*2a50*/  ISETP.NE.AND P2, PT, R68, 0x1f, PT ;  /* 0x0000001f4400780c */ /* 0x000fcc0003f45270 */
[----:B------:R-:W2:Y:S01]  /*2a60*/  MUFU.EX2 R55, R55 ;  /* 0x0000003700377308 */ /* 0x000ea20000000800 */
[----:B------:R-:W-:-:S07]  /*2a70*/  FMUL.FTZ R0, R109, R160 ;  /* 0x000000a06d007220 */ /* 0x000fce0000410000 */
[----:B------:R-:W4:Y:S01]  /*2a80*/  MUFU.EX2 R57, R57 ;  /* 0x0000003900397308 */ /* 0x000f220000000800 */
[----:B------:R-:W-:-:S06]  /*2a90*/  @P2 IMAD R202, R68, 0x4, R83 ;  /* 0x0000000444ca2824 */ /* 0x000fcc00078e0253 */
[----:B------:R-:W4:Y:S01]  /*2aa0*/  @P2 LDS R202, [R202+0x169c] ;  /* 0x00169c00caca2984 */ /* 0x000f220000000800 */
[----:B0-----:R-:W-:Y:S01]  /*2ab0*/  FMUL.FTZ R166, R164, R53 ;  /* 0x00000035a4a67220 */ /* 0x001fe20000410000 */
[----:B------:R-:W-:-:S03]  /*2ac0*/  FMUL.FTZ R171, R147, R0 ;  /* 0x0000000093ab7220 */ /* 0x000fc60000410000 */
[----:B--2---:R-:W-:Y:S01]  /*2ad0*/  FMUL.FTZ R172, R55, R166 ;  /* 0x000000a637ac7220 */ /* 0x004fe20000410000 */
[----:B-1----:R-:W-:Y:S01]  /*2ae0*/  FFMA.FTZ R50, R53, R171, R168 ;  /* 0x000000ab35327223 */ /* 0x002fe200000100a8 */
[----:B---3--:R-:W-:Y:S01]  /*2af0*/  SHF.L.U32 R150, R104, 0x10, RZ ;  /* 0x0000001068967819 */ /* 0x008fe200000006ff */
[----:B------:R-:W-:Y:S01]  /*2b00*/  FMUL.FTZ R166, R153, R184 ;  /* 0x000000b899a67220 */ /* 0x000fe20000410000 */
[----:B----4-:R-:W-:Y:S01]  /*2b10*/  FMUL.FTZ R174, R57, R172 ;  /* 0x000000ac39ae7220 */ /* 0x010fe20000410000 */
[----:B------:R-:W-:Y:S01]  /*2b20*/  FFMA.FTZ R50, R55, R50, R170 ;  /* 0x0000003237327223 */ /* 0x000fe200000100aa */
[----:B------:R-:W-:Y:S02]  /*2b30*/  IMAD.U32 R148, R105, 0x10000, RZ ;  /* 0x0001000069947824 */ /* 0x000fe400078e00ff */
[----:B------:R-:W-:Y:S01]  /*2b40*/  FMUL.FTZ R56, R119, R150 ;  /* 0x0000009677387220 */ /* 0x000fe20000410000 */
[----:B------:R-:W-:Y:S01]  /*2b50*/  FMUL.FTZ R174, R165, R174 ;  /* 0x000000aea5ae7220 */ /* 0x000fe20000410000 */
[----:B------:R-:W-:Y:S01]  /*2b60*/  FMUL.FTZ R172, R155, R186 ;  /* 0x000000ba9bac7220 */ /* 0x000fe20000410000 */
[----:B------:R-:W-:Y:S01]  /*2b70*/  FFMA.FTZ R50, R57, R50, R166 ;  /* 0x0000003239327223 */ /* 0x000fe200000100a6 */
[----:B------:R-:W-:Y:S01]  /*2b80*/  SHF.L.U32 R145, R106, 0x10, RZ ;  /* 0x000000106a917819 */ /* 0x000fe200000006ff */
[----:B------:R-:W-:Y:S01]  /*2b90*/  FMUL.FTZ R174, R169, R174 ;  /* 0x000000aea9ae7220 */ /* 0x000fe20000410000 */
        /* <DEDUP_REMOVED lines=8> */
[----:B------:R-:W-:Y:S01]  /*2c20*/  IMAD.U32 R191, R191, 0x10000, RZ ;  /* 0x00010000bfbf7824 */ /* 0x000fe200078e00ff */
        /* <DEDUP_REMOVED lines=8> */
[----:B------:R-:W-:Y:S01]  /*2cb0*/  IMAD.U32 R198, R177, 0x10000, RZ ;  /* 0x00010000b1c67824 */ /* 0x000fe200078e00ff */
[----:B------:R-:W-:Y:S01]  /*2cc0*/  SHF.L.U32 R189, R189, 0x10, RZ ;  /* 0x00000010bdbd7819 */ /* 0x000fe200000006ff */
[----:B------:R-:W-:Y:S01]  /*2cd0*/  FFMA.FTZ R51, R163, R175, R194 ;  /* 0x000000afa3337223 */ /* 0x000fe200000100c2 */
[----:B------:R-:W-:Y:S06]  /*2ce0*/  @P2 BRA `(.L_x_9214) ;  /* 0x0000000000282947 */ /* 0x000fec0003800000 */
[----:B------:R-:W-:Y:S01]  /*2cf0*/  ISETP.NE.AND P3, PT, R180, UR22, PT ;  /* 0x00000016b4007c0c */ /* 0x000fe2000bf65270 */
[----:B------:R-:W-:-:S12]  /*2d00*/  IMAD.MOV.U32 R202, RZ, RZ, 0x3f800000 ;  /* 0x3f800000ffca7424 */ /* 0x000fd800078e00ff */
        /* <DEDUP_REMOVED lines=8> */
.L_x_9214:
[----:B------:R-:W-:Y:S05]  /*2d90*/  BSYNC B0 ;  /* 0x0000000000007941 */ /* 0x000fea0003800000 */
.L_x_9213:
[----:B01----:R-:W-:Y:S01]  /*2da0*/  FMUL.FTZ R50, R163, R202 ;  /* 0x000000caa3327220 */ /* 0x003fe20000410000 */
        /* <DEDUP_REMOVED lines=17> */
[----:B------:R-:W-:Y:S01]  /*2ec0*/  ISETP.GE.AND P3, PT, R72, 0x1, PT ;  /* 0x000000014800780c */ /* 0x000fe20003f66270 */
[C---:B------:R-:W-:Y:S01]  /*2ed0*/  FFMA.FTZ R177, R55.reuse, R177, R210 ;  /* 0x000000b137b17223 */ /* 0x040fe200000100d2 */
[----:B------:R-:W-:Y:S01]  /*2ee0*/  FMUL.FTZ R200, R55, R200 ;  /* 0x000000c837c87220 */ /* 0x000fe20000410000 */
[----:B------:R-:W1:Y:S01]  /*2ef0*/  SHFL.UP PT, R50, R173, 0x1, RZ ;  /* 0x04200000ad327989 */ /* 0x000e6200000e00ff */
[----:B------:R-:W-:Y:S01]  /*2f00*/  ISETP.NE.AND P4, PT, R179, 0x1f, PT ;  /* 0x0000001fb300780c */ /* 0x000fe20003f85270 */
[C---:B------:R-:W-:Y:S01]  /*2f10*/  FFMA.FTZ R185, R53.reuse, R177, R198 ;  /* 0x000000b135b97223 */ /* 0x040fe200000100c6 */
[----:B------:R-:W-:Y:S01]  /*2f20*/  FMUL.FTZ R216, R53, R200 ;  /* 0x000000c835d87220 */ /* 0x000fe20000410000 */
[----:B------:R-:W-:Y:S01]  /*2f30*/  ISETP.GE.OR P0, PT, R180, UR22, P0 ;  /* 0x00000016b4007c0c */ /* 0x000fe20008706670 */
[----:B------:R-:W-:Y:S02]  /*2f40*/  BSSY B0, `(.L_x_9215) ;  /* 0x00000be000007945 */ /* 0x000fe40003800000 */
        /* <DEDUP_REMOVED lines=23> */
[----:B------:R-:W-:Y:S01]  /*30c0*/  HFMA2.MMA R51, -RZ, RZ, 0, 0 ;  /* 0x00000000ff337435 */ /* 0x000fe200000001ff */
[----:B-1----:R-:W-:-:S03]  /*30d0*/  @P3 FMUL.FTZ R173, R173, R50 ;  /* 0x00000032adad3220 */ /* 0x002fc60000410000 */
[----:B------:R-:W0:Y:S01]  /*30e0*/  SHFL.UP PT, R177, R204, 0x8, RZ ;  /* 0x05000000ccb17989 */ /* 0x000e2200000e00ff */
[----:B------:R-:W-:Y:S01]  /*30f0*/  ISETP.GE.AND P3, PT, R72, 0x8, PT ;  /* 0x000000084800780c */ /* 0x000fe20003f66270 */
[----:B------:R-:W-:Y:S02]  /*3100*/  IMAD.MOV.U32 R50, RZ, RZ, 0x3f800000 ;  /* 0x3f800000ff327424 */ /* 0x000fe400078e00ff */
[----:B------:R-:W1:Y:S01]  /*3110*/  SHFL.UP PT, R200, R173, 0x8, RZ ;  /* 0x05000000adc87989 */ /* 0x000e6200000e00ff */
[C---:B--2---:R-:W-:Y:S01]  /*3120*/  @!P4 FFMA.FTZ R185, R216.reuse, R187, R185 ;  /* 0x000000bbd8b9c223 */ /* 0x044fe200000100b9 */
[----:B---3--:R-:W-:-:S04]  /*3130*/  @!P4 FMUL.FTZ R216, R216, R183 ;  /* 0x000000b7d8d8c220 */ /* 0x008fc80000410000 */
[----:B------:R-:W2:Y:S01]  /*3140*/  SHFL.DOWN PT, R189, R185, 0x8, 0x1f ;  /* 0x09001f00b9bd7f89 */ /* 0x000ea200000e0000 */
[----:B------:R-:W-:Y:S02]  /*3150*/  ISETP.GE.U32.AND P4, PT, R179, 0x18, PT ;  /* 0x00000018b300780c */ /* 0x000fe40003f86070 */
[----:B------:R-:W-:Y:S01]  /*3160*/  @!P0 LEA R183, R137, R83, 0x3 ;  /* 0x0000005389b78211 */ /* 0x000fe200078e18ff */
[----:B------:R-:W3:Y:S04]  /*3170*/  SHFL.DOWN PT, R187, R216, 0x8, 0x1f ;  /* 0x09001f00d8bb7f89 */ /* 0x000ee800000e0000 */
[----:B------:R4:W-:Y:S01]  /*3180*/  @!P0 LDS.64 R50, [R183+0x1718] ;  /* 0x00171800b7328984 */ /* 0x0009e20000000a00 */
[----:B------:R-:W-:Y:S01]  /*3190*/  ISETP.GE.AND P0, PT, R72, 0x10, PT ;  /* 0x000000104800780c */ /* 0x000fe20003f06270 */
[C---:B0-----:R-:W-:Y:S01]  /*31a0*/  @P3 FFMA.FTZ R204, R173.reuse, R177, R204 ;  /* 0x000000b1adcc3223 */ /* 0x041fe200000100cc */
[----:B----4-:R-:W-:Y:S01]  /*31b0*/  IADD3 R183, R68, 0xe0, RZ ;  /* 0x000000e044b77810 */ /* 0x010fe20007ffe0ff */
[----:B-1----:R-:W-:-:S03]  /*31c0*/  @P3 FMUL.FTZ R173, R173, R200 ;  /* 0x000000c8adad3220 */ /* 0x002fc60000410000 */
[----:B------:R-:W0:Y:S01]  /*31d0*/  SHFL.UP PT, R177, R204, 0x10, RZ ;  /* 0x06000000ccb17989 */ /* 0x000e2200000e00ff */
[----:B------:R-:W-:-:S03]  /*31e0*/  ISETP.GE.U32.AND P3, PT, R179, 0x10, PT ;  /* 0x00000010b300780c */ /* 0x000fc60003f66070 */
[----:B------:R-:W1:Y:S01]  /*31f0*/  SHFL.UP PT, R200, R173, 0x10, RZ ;  /* 0x06000000adc87989 */ /* 0x000e6200000e00ff */
[C---:B--2---:R-:W-:Y:S01]  /*3200*/  @!P4 FFMA.FTZ R185, R216.reuse, R189, R185 ;  /* 0x000000bdd8b9c223 */ /* 0x044fe200000100b9 */
[----:B---3--:R-:W-:-:S04]  /*3210*/  @!P4 FMUL.FTZ R216, R216, R187 ;  /* 0x000000bbd8d8c220 */ /* 0x008fc80000410000 */
[----:B------:R-:W2:Y:S04]  /*3220*/  SHFL.DOWN PT, R189, R185, 0x10, 0x1f ;  /* 0x0a001f00b9bd7f89 */ /* 0x000ea800000e0000 */
[----:B------:R-:W3:Y:S01]  /*3230*/  SHFL.DOWN PT, R187, R216, 0x10, 0x1f ;  /* 0x0a001f00d8bb7f89 */ /* 0x000ee200000e0000 */
[C---:B0-----:R-:W-:Y:S01]  /*3240*/  @P0 FFMA.FTZ R204, R173.reuse, R177, R204 ;  /* 0x000000b1adcc0223 */ /* 0x041fe200000100cc */
[----:B-1----:R-:W-:Y:S01]  /*3250*/  @P0 FMUL.FTZ R173, R173, R200 ;  /* 0x000000c8adad0220 */ /* 0x002fe20000410000 */
[----:B------:R-:W-:Y:S01]  /*3260*/  ISETP.NE.AND P0, PT, R68, RZ, PT ;  /* 0x000000ff4400720c */ /* 0x000fe20003f05270 */
[----:B-----5:R-:W-:Y:S04]  /*3270*/  SHFL.IDX PT, R200, R162, RZ, 0x1f ;  /* 0x00001fffa2c87589 */ /* 0x020fe800000e0000 */
[----:B------:R-:W-:Y:S01]  /*3280*/  SHFL.UP PT, R204, R204, 0x1, RZ ;  /* 0x04200000cccc7989 */ /* 0x000fe200000e00ff */
[----:B--2---:R-:W-:-:S03]  /*3290*/  @!P3 FFMA.FTZ R185, R216, R189, R185 ;  /* 0x000000bdd8b9b223 */ /* 0x004fc600000100b9 */
[----:B------:R-:W0:Y:S01]  /*32a0*/  SHFL.UP PT, R173, R173, 0x1, RZ ;  /* 0x04200000adad7989 */ /* 0x000e2200000e00ff */
[----:B---3--:R-:W-:-:S03]  /*32b0*/  @!P3 FMUL.FTZ R216, R216, R187 ;  /* 0x000000bbd8d8b220 */ /* 0x008fc60000410000 */
[----:B------:R-:W-:Y:S04]  /*32c0*/  SHFL.IDX PT, R220, R51, RZ, 0x1f ;  /* 0x00001fff33dc7589 */ /* 0x000fe800000e0000 */
[----:B------:R-:W-:Y:S04]  /*32d0*/  SHFL.DOWN PT, R206, R185, 0x1, 0x1f ;  /* 0x08201f00b9ce7f89 */ /* 0x000fe800000e0000 */
[----:B------:R-:W1:Y:S04]  /*32e0*/  SHFL.DOWN PT, R177, R216, 0x1, 0x1f ;  /* 0x08201f00d8b17f89 */ /* 0x000e6800000e0000 */
[----:B------:R2:W-:Y:S01]  /*32f0*/  SHFL.IDX PT, R218, R185, RZ, 0x1f ;  /* 0x00001fffb9da7589 */ /* 0x0005e200000e0000 */
[----:B0-----:R-:W-:-:S04]  /*3300*/  @P1 FFMA.FTZ R200, R173, R200, R204 ;  /* 0x000000c8adc81223 */ /* 0x001fc800000100cc */
[----:B------:R-:W-:Y:S02]  /*3310*/  FFMA.FTZ R200, R164, R200, R171 ;  /* 0x000000c8a4c87223 */ /* 0x000fe400000100ab */
[----:B------:R-:W0:Y:S02]  /*3320*/  SHFL.IDX PT, R171, R216, RZ, 0x1f ;  /* 0x00001fffd8ab7589 */ /* 0x000e2400000e0000 */
[----:B------:R-:W-:Y:S01]  /*3330*/  FFMA.FTZ R204, R53, R200, R168 ;  /* 0x000000c835cc7223 */ /* 0x000fe200000100a8 */
[----:B------:R-:W-:Y:S01]  /*3340*/  FFMA.FTZ R0, R147, -R0, R200 ;  /* 0x8000000093007223 */ /* 0x000fe200000100c8 */
[----:B------:R-:W-:Y:S01]  /*3350*/  FMUL.FTZ R200, R107, R200 ;  /* 0x000000c86bc87220 */ /* 0x000fe20000410000 */
[----:B-1----:R-:W-:Y:S01]  /*3360*/  @P2 FFMA.FTZ R220, R177, R220, R206 ;  /* 0x000000dcb1dc2223 */ /* 0x002fe200000100ce */
[----:B------:R-:W-:Y:S01]  /*3370*/  FFMA.FTZ R206, R55, R204, R170 ;  /* 0x000000cc37ce7223 */ /* 0x000fe200000100aa */
[----:B------:R-:W-:Y:S02]  /*3380*/  VIADD R177, R68, 0xc0 ;  /* 0x000000c044b17836 */ /* 0x000fe40000000000 */
[----:B------:R-:W-:Y:S01]  /*3390*/  FFMA.FTZ R162, R220, R202, R175 ;  /* 0x000000cadca27223 */ /* 0x000fe200000100af */
[----:B------:R-:W-:Y:S01]  /*33a0*/  FFMA.FTZ R202, R57, R206, R166 ;  /* 0x000000ce39ca7223 */ /* 0x000fe200000100a6 */
[----:B------:R-:W-:-:S02]  /*33b0*/  IADD3 R175, R68, 0xa0, RZ ;  /* 0x000000a044af7810 */ /* 0x000fc40007ffe0ff */
[----:B------:R-:W-:Y:S01]  /*33c0*/  FFMA.FTZ R164, R163, R162, R194 ;  /* 0x000000a2a3a47223 */ /* 0x000fe200000100c2 */
[----:B------:R-:W-:Y:S01]  /*33d0*/  FFMA.FTZ R194, R165, R202, R172 ;  /* 0x000000caa5c27223 */ /* 0x000fe200000100ac */
[----:B--2---:R-:W-:Y:S02]  /*33e0*/  FMUL.FTZ R185, R122, R162 ;  /* 0x000000a27ab97220 */ /* 0x004fe40000410000 */
[----:B------:R-:W-:Y:S01]  /*33f0*/  FFMA.FTZ R166, R167, R164, R196 ;  /* 0x000000a4a7a67223 */ /* 0x000fe200000100c4 */
[----:B------:R-:W-:Y:S01]  /*3400*/  FFMA.FTZ R196, R169, R194, R176 ;  /* 0x000000c2a9c47223 */ /* 0x000fe200000100b0 */
[----:B------:R-:W-:Y:S02]  /*3410*/  FMUL.FTZ R187, R121, R164 ;  /* 0x000000a479bb7220 */ /* 0x000fe40000410000 */
[----:B------:R-:W-:Y:S01]  /*3420*/  FFMA.FTZ R168, R169, R166, R208 ;  /* 0x000000a6a9a87223 */ /* 0x000fe200000100d0 */
[----:B------:R-:W-:Y:S01]  /*3430*/  FFMA.FTZ R192, R167, R196, R192 ;  /* 0x000000c4a7c07223 */ /* 0x000fe200000100c0 */
[C---:B0-----:R-:W-:Y:S01]  /*3440*/  FFMA.FTZ R51, R171.reuse, R51, R218 ;  /* 0x00000033ab337223 */ /* 0x041fe200000100da */
[----:B------:R-:W-:Y:S01]  /*3450*/  FMUL.FTZ R50, R171, R50 ;  /* 0x00000032ab327220 */ /* 0x000fe20000410000 */
[----:B------:R-:W-:Y:S01]  /*3460*/  FFMA.FTZ R170, R165, R168, R214 ;  /* 0x000000a8a5aa7223 */ /* 0x000fe200000100d6 */
[----:B------:R-:W-:-:S02]  /*3470*/  IMAD.SHL.U32 R165, R68, 0x8, RZ ;  /* 0x0000000844a57824 */ /* 0x000fc400078e00ff */
[----:B------:R-:W-:Y:S01]  /*3480*/  FFMA.FTZ R208, R163, R192, R174 ;  /* 0x000000c0a3d07223 */ /* 0x000fe200000100ae */
[----:B------:R-:W-:Y:S01]  /*3490*/  @!P0 LEA R167, R137, R83, 0x3 ;  /* 0x0000005389a78211 */ /* 0x000fe200078e18ff */
[----:B------:R-:W-:Y:S01]  /*34a0*/  FFMA.FTZ R172, R57, R170, R212 ;  /* 0x000000aa39ac7223 */ /* 0x000fe200000100d4 */
[----:B------:R-:W-:Y:S01]  /*34b0*/  FFMA.FTZ R163, R149, -R190, R204 ;  /* 0x800000be95a37223 */ /* 0x000fe200000100cc */
[----:B------:R-:W-:Y:S01]  /*34c0*/  LEA.HI.SX32 R176, R165, R165, 0x1b ;  /* 0x000000a5a5b07211 */ /* 0x000fe200078fdaff */
[----:B------:R-:W-:Y:S01]  /*34d0*/  FFMA.FTZ R165, R151, -R188, R206 ;  /* 0x800000bc97a57223 */ /* 0x000fe200000100ce */
[----:B------:R-:W-:Y:S01]  /*34e0*/  FFMA.FTZ R174, R55, R172, R210 ;  /* 0x000000ac37ae7223 */ /* 0x000fe200000100d2 */
[----:B------:R0:W-:Y:S01]  /*34f0*/  @!P0 STS.64 [R167+0x1718], R50 ;  /* 0x00171832a7008388 */ /* 0x0001e20000000a00 */
[----:B------:R-:W-:Y:S01]  /*3500*/  FMUL.FTZ R169, R115, R170 ;  /* 0x000000aa73a97220 */ /* 0x000fe20000410000 */
[--C-:B------:R-:W-:Y:S02]  /*3510*/  IMAD R57, R176, 0x4, R83.reuse ;  /* 0x00000004b0397824 */ /* 0x100fe400078e0253 */
[-C--:B------:R-:W-:Y:S01]  /*3520*/  FFMA.FTZ R176, R53, R174.reuse, R198 ;  /* 0x000000ae35b07223 */ /* 0x080fe200000100c6 */
        /* <DEDUP_REMOVED lines=8> */
[----:B0-----:R-:W-:Y:S01]  /*35b0*/  FFMA.FTZ R50, R0, R53, RZ ;  /* 0x0000003500327223 */ /* 0x001fe200000100ff */
[----:B------:R-:W-:Y:S01]  /*35c0*/  FMUL.FTZ R51, R113, R172 ;  /* 0x000000ac71337220 */ /* 0x000fe20000410000 */
[----:B------:R-:W-:Y:S01]  /*35d0*/  FFMA.FTZ R167, R153, -R184, R202 ;  /* 0x800000b899a77223 */ /* 0x000fe200000100ca */
[----:B------:R-:W-:Y:S01]  /*35e0*/  FMUL.FTZ R198, R152, R171 ;  /* 0x000000ab98c67220 */ /* 0x000fe20000410000 */
[-C--:B------:R-:W-:Y:S01]  /*35f0*/  FFMA.FTZ R50, R163, R55.reuse, R50 ;  /* 0x00000037a3327223 */ /* 0x080fe20000010032 */
[----:B------:R-:W-:Y:S01]  /*3600*/  FMUL.FTZ R184, R158, R55 ;  /* 0x000000379eb87220 */ /* 0x000fe20000410000 */
[----:B------:R-:W-:Y:S01]  /*3610*/  STS [R57+0x43c], R214 ;  /* 0x00043cd639007388 */ /* 0x000fe20000000800 */
[----:B------:R-:W-:Y:S01]  /*3620*/  IADD3 R55, R68, 0x60, RZ ;  /* 0x0000006044377810 */ /* 0x000fe20007ffe0ff */
[----:B------:R-:W-:Y:S01]  /*3630*/  FFMA.FTZ R50, R165, R51, R50 ;  /* 0x00000033a5327223 */ /* 0x000fe20000010032 */
[----:B------:R-:W-:Y:S01]  /*3640*/  FFMA.FTZ R178, R161, -R178, R208 ;  /* 0x800000b2a1b27223 */ /* 0x000fe200000100d0 */
[----:B------:R0:W-:Y:S01]  /*3650*/  STS [R57+0x438], R212 ;  /* 0x000438d439007388 */ /* 0x0001e20000000800 */
[----:B------:R-:W-:Y:S01]  /*3660*/  FMUL.FTZ R204, R108, R204 ;  /* 0x000000cc6ccc7220 */ /* 0x000fe20000410000 */
[----:B------:R-:W-:Y:S01]  /*3670*/  FFMA.FTZ R188, R167, R169, R50 ;  /* 0x000000a9a7bc7223 */ /* 0x000fe20000010032 */
[----:B------:R-:W-:Y:S01]  /*3680*/  FFMA.FTZ R169, R155, -R186, R194 ;  /* 0x800000ba9ba97223 */ /* 0x000fe200000100c2 */
[----:B------:R-:W-:Y:S01]  /*3690*/  FMUL.FTZ R186, R156, R51 ;  /* 0x000000339cba7220 */ /* 0x000fe20000410000 */
[----:B------:R-:W-:Y:S01]  /*36a0*/  FMUL.FTZ R50, R160, R53 ;  /* 0x00000035a0327220 */ /* 0x000fe20000410000 */
[----:B------:R1:W-:Y:S01]  /*36b0*/  STS [R57+0x434], R210 ;  /* 0x000434d239007388 */ /* 0x0003e20000000800 */
[----:B------:R-:W-:Y:S01]  /*36c0*/  FFMA.FTZ R188, R169, R171, R188 ;  /* 0x000000aba9bc7223 */ /* 0x000fe200000100bc */
[----:B------:R-:W-:Y:S01]  /*36d0*/  FFMA.FTZ R171, R157, -R56, R196 ;  /* 0x800000389dab7223 */ /* 0x000fe200000100c4 */
[C---:B------:R-:W-:Y:S01]  /*36e0*/  VIADD R53, R68.reuse, 0x40 ;  /* 0x0000004044357836 */ /* 0x040fe20000000000 */
[----:B------:R2:W-:Y:S01]  /*36f0*/  STS [R57+0x430], R198 ;  /* 0x000430c639007388 */ /* 0x0005e20000000800 */
[----:B------:R-:W-:Y:S01]  /*3700*/  IADD3 R51, R68, 0x20, RZ ;  /* 0x0000002044337810 */ /* 0x000fe20007ffe0ff */
[----:B------:R-:W-:Y:S01]  /*3710*/  FMUL.FTZ R206, R110, R206 ;  /* 0x000000ce6ece7220 */ /* 0x000fe20000410000 */
[-C--:B------:R-:W-:Y:S01]  /*3720*/  LEA.HI.SX32 R56, R68, R68.reuse, 0x1b ;  /* 0x0000004444387211 */ /* 0x080fe200078fdaff */
[----:B------:R3:W-:Y:S01]  /*3730*/  STS [R57+0x42c], R190 ;  /* 0x00042cbe39007388 */ /* 0x0007e20000000800 */
[----:B0-----:R-:W-:Y:S01]  /*3740*/  LEA.HI.SX32 R212, R177, R68, 0x1b ;  /* 0x00000044b1d47211 */ /* 0x001fe200078fdaff */
[----:B------:R-:W-:Y:S01]  /*3750*/  FMUL.FTZ R202, R112, R202 ;  /* 0x000000ca70ca7220 */ /* 0x000fe20000410000 */
[-C--:B-1----:R-:W-:Y:S01]  /*3760*/  LEA.HI.SX32 R210, R175, R68.reuse, 0x1b ;  /* 0x00000044afd27211 */ /* 0x082fe200078fdaff */
[----:B------:R0:W-:Y:S01]  /*3770*/  STS [R57+0x428], R186 ;  /* 0x000428ba39007388 */ /* 0x0001e20000000800 */
[----:B------:R-:W-:Y:S01]  /*3780*/  LEA.HI.SX32 R214, R183, R68, 0x1b ;  /* 0x00000044b7d67211 */ /* 0x000fe200078fdaff */
[----:B--2---:R-:W-:Y:S01]  /*3790*/  FFMA.FTZ R198, R171, R173, R188 ;  /* 0x000000adabc67223 */ /* 0x004fe200000100bc */
[----:B------:R-:W-:Y:S01]  /*37a0*/  VIADD R173, R68, 0x80 ;  /* 0x0000008044ad7836 */ /* 0x000fe20000000000 */
[----:B------:R1:W-:Y:S01]  /*37b0*/  STS [R57+0x424], R184 ;  /* 0x000424b839007388 */ /* 0x0003e20000000800 */
[--C-:B------:R-:W-:Y:S01]  /*37c0*/  IMAD R203, R56, 0x4, R83.reuse ;  /* 0x0000000438cb7824 */ /* 0x100fe200078e0253 */
[----:B---3--:R-:W-:Y:S01]  /*37d0*/  IADD3 R190, -R89, R146, -R68 ;  /* 0x0000009259be7210 */ /* 0x008fe20007ffe944 */
[----:B------:R-:W-:Y:S01]  /*37e0*/  FFMA.FTZ R175, R159, -R54, R192 ;  /* 0x800000369faf7223 */ /* 0x000fe200000100c0 */
[----:B------:R2:W-:Y:S01]  /*37f0*/  STS [R57+0x420], R50 ;  /* 0x0004203239007388 */ /* 0x0005e20000000800 */
[----:B------:R-:W-:Y:S01]  /*3800*/  LEA.HI.SX32 R188, R173, R68, 0x1b ;  /* 0x00000044adbc7211 */ /* 0x000fe200078fdaff */
[----:B------:R-:W-:Y:S01]  /*3810*/  FMUL.FTZ R194, R114, R194 ;  /* 0x000000c272c27220 */ /* 0x000fe20000410000 */
[-C--:B0-----:R-:W-:Y:S01]  /*3820*/  LEA.HI.SX32 R186, R55, R68.reuse, 0x1b ;  /* 0x0000004437ba7211 */ /* 0x081fe200078fdaff */
[----:B------:R-:W-:Y:S01]  /*3830*/  BAR.SYNC.DEFER_BLOCKING 0x0 ;  /* 0x0000000000007b1d */ /* 0x000fe20000010000 */
[----:B------:R-:W-:Y:S01]  /*3840*/  ISETP.GE.AND P1, PT, R190, 0x1, PT ;  /* 0x00000001be00780c */ /* 0x000fe20003f26270 */
[--C-:B------:R-:W-:Y:S01]  /*3850*/  IMAD R188, R188, 0x4, R83.reuse ;  /* 0x00000004bcbc7824 */ /* 0x100fe200078e0253 */
[----:B-1----:R-:W-:Y:S01]  /*3860*/  LEA.HI.SX32 R184, R53, R68, 0x1b ;  /* 0x0000004435b87211 */ /* 0x002fe200078fdaff */
[----:B------:R-:W-:Y:S01]  /*3870*/  FMUL.FTZ R196, R116, R196 ;  /* 0x000000c474c47220 */ /* 0x000fe20000410000 */
[-C--:B------:R-:W-:Y:S01]  /*3880*/  LEA R195, R186, R83.reuse, 0x2 ;  /* 0x00000053bac37211 */ /* 0x080fe200078e10ff */
[----:B------:R-:W-:Y:S01]  /*3890*/  FMUL.FTZ R192, R118, R192 ;  /* 0x000000c076c07220 */ /* 0x000fe20000410000 */
[----:B--2---:R-:W-:Y:S01]  /*38a0*/  LEA.HI.SX32 R50, R51, R68, 0x1b ;  /* 0x0000004433327211 */ /* 0x004fe200078fdaff */
[--C-:B------:R-:W-:Y:S01]  /*38b0*/  IMAD R207, R184, 0x4, R83.reuse ;  /* 0x00000004b8cf7824 */ /* 0x100fe200078e0253 */
[-C--:B------:R-:W-:Y:S01]  /*38c0*/  LEA R186, R210, R83.reuse, 0x2 ;  /* 0x00000053d2ba7211 */ /* 0x080fe200078e10ff */
[----:B------:R-:W-:Y:S01]  /*38d0*/  IMAD R184, R212, 0x4, R83 ;  /* 0x00000004d4b87824 */ /* 0x000fe200078e0253 */
[-C--:B------:R-:W-:Y:S01]  /*38e0*/  LEA R205, R50, R83.reuse, 0x2 ;  /* 0x0000005332cd7211 */ /* 0x080fe200078e10ff */
[----:B------:R-:W-:Y:S01]  /*38f0*/  FMUL.FTZ R208, R120, R208 ;  /* 0x000000d078d07220 */ /* 0x000fe20000410000 */
[----:B------:R-:W-:Y:S01]  /*3900*/  LEA R177, R214, R83, 0x2 ;  /* 0x00000053d6b17211 */ /* 0x000fe200078e10ff */
[----:B------:R0:W1:Y:S04]  /*3910*/  LDS R197, [R203+0x420] ;  /* 0x00042000cbc57984 */ /* 0x0000680000000800 */
[----:B------:R0:W2:Y:S04]  /*3920*/  LDS R199, [R205+0x4a0] ;  /* 0x0004a000cdc77984 */ /* 0x0000a80000000800 */
[----:B------:R0:W3:Y:S04]  /*3930*/  LDS R201, [R207+0x520] ;  /* 0x00052000cfc97984 */ /* 0x0000e80000000800 */
[----:B------:R0:W4:Y:S04]  /*3940*/  LDS R193, [R195+0x5a0] ;  /* 0x0005a000c3c17984 */ /* 0x0001280000000800 */
[----:B------:R0:W0:Y:S04]  /*3950*/  LDS R191, [R188+0x620] ;  /* 0x00062000bcbf7984 */ /* 0x0000280000000800 */
[----:B------:R0:W0:Y:S04]  /*3960*/  LDS R189, [R186+0x6a0] ;  /* 0x0006a000babd7984 */ /* 0x0000280000000800 */
[----:B------:R0:W0:Y:S04]  /*3970*/  LDS R183, [R184+0x720] ;  /* 0x00072000b8b77984 */ /* 0x0000280000000800 */
[----:B------:R0:W0:Y:S04]  /*3980*/  LDS R173, [R177+0x7a0] ;  /* 0x0007a000b1ad7984 */ /* 0x0000280000000800 */
        /* <DEDUP_REMOVED lines=9> */
[----:B-1234-:R-:W-:Y:S05]  /*3a20*/  @!P1 BRA `(.L_x_9216) ;  /* 0x00000000003c9947 */ /* 0x01efea0003800000 */
[----:B0-----:R-:W0:Y:S01]  /*3a30*/  LDS R203, [R203+0x840] ;  /* 0x00084000cbcb7984 */ /* 0x001e220000000800 */
[C---:B------:R-:W-:Y:S02]  /*3a40*/  IMAD R54, R52.reuse, UR16, RZ ;  /* 0x0000001034367c24 */ /* 0x040fe4000f8e02ff */
[----:B------:R-:W-:Y:S02]  /*3a50*/  IMAD R52, R52, UR18, RZ ;  /* 0x0000001234347c24 */ /* 0x000fe4000f8e02ff */
[----:B------:R-:W-:-:S04]  /*3a60*/  IMAD.WIDE.U32 R50, R137, UR16, R10 ;  /* 0x0000001089327c25 */ /* 0x000fc8000f8e000a */
[C---:B------:R-:W-:Y:S01]  /*3a70*/  IMAD R55, R137.reuse, UR17, R54 ;  /* 0x0000001189377c24 */ /* 0x040fe2000f8e0236 */
[----:B------:R-:W-:Y:S01]  /*3a80*/  LEA R54, P1, R50, UR24, 0x2 ;  /* 0x0000001832367c11 */ /* 0x000fe2000f8210ff */
[C---:B------:R-:W-:Y:S02]  /*3a90*/  IMAD R57, R137.reuse, UR19, R52 ;  /* 0x0000001389397c24 */ /* 0x040fe4000f8e0234 */
[----:B------:R-:W-:-:S04]  /*3aa0*/  IMAD.WIDE.U32 R52, R137, UR18, R26 ;  /* 0x0000001289347c25 */ /* 0x000fc8000f8e001a */
[----:B------:R-:W-:Y:S01]  /*3ab0*/  IMAD.IADD R55, R51, 0x1, R55 ;  /* 0x0000000133377824 */ /* 0x000fe200078e0237 */
[----:B------:R-:W-:Y:S02]  /*3ac0*/  IADD3 R51, R53, R57, RZ ;  /* 0x0000003935337210 */ /* 0x000fe40007ffe0ff */
[----:B------:R-:W-:Y:S02]  /*3ad0*/  LEA R56, P2, R52, UR26, 0x2 ;  /* 0x0000001a34387c11 */ /* 0x000fe4000f8410ff */
[----:B------:R-:W-:Y:S02]  /*3ae0*/  LEA.HI.X R55, R50, UR25, R55, 0x2, P1 ;  /* 0x0000001932377c11 */ /* 0x000fe400088f1437 */
[----:B------:R-:W-:-:S03]  /*3af0*/  LEA.HI.X R57, R52, UR27, R51, 0x2, P2 ;  /* 0x0000001b34397c11 */ /* 0x000fc600090f1433 */
[----:B------:R1:W-:Y:S04]  /*3b00*/  REDG.E.ADD.F32.FTZ.RN.STRONG.GPU desc[UR12][R54.64], R197 ;  /* 0x000000c5360079a6 */ /* 0x0003e8000c10f38c */
[----:B0-----:R1:W-:Y:S02]  /*3b10*/  REDG.E.ADD.F32.FTZ.RN.STRONG.GPU desc[UR12][R56.64], R203 ;  /* 0x000000cb380079a6 */ /* 0x0013e4000c10f38c */
.L_x_9216:
[----:B------:R-:W-:Y:S05]  /*3b20*/  BSYNC B0 ;  /* 0x0000000000007941 */ /* 0x000fea0003800000 */
.L_x_9215:
[----:B-1----:R1:W2:Y:S01]  /*3b30*/  LDS R55, [R205+0x8c0] ;  /* 0x0008c000cd377984 */ /* 0x0022a20000000800 */
[----:B------:R-:W-:Y:S01]  /*3b40*/  ISETP.GE.AND P1, PT, R190, 0x21, PT ;  /* 0x00000021be00780c */ /* 0x000fe20003f26270 */
[----:B------:R-:W-:Y:S01]  /*3b50*/  USHF.L.U64.HI UR20, UR4, 0x2, UR5 ;  /* 0x0000000204147899 */ /* 0x000fe20008010205 */
[----:B------:R-:W-:Y:S01]  /*3b60*/  FFMA.FTZ R54, R175, R187, R198 ;  /* 0x000000bbaf367223 */ /* 0x000fe200000100c6 */
[----:B------:R-:W-:Y:S01]  /*3b70*/  USHF.L.U32 UR21, UR4, 0x2, URZ ;  /* 0x0000000204157899 */ /* 0x000fe2000800063f */
[----:B------:R-:W-:Y:S01]  /*3b80*/  FMUL.FTZ R185, R178, R185 ;  /* 0x000000b9b2b97220 */ /* 0x000fe20000410000 */
[----:B------:R-:W-:Y:S01]  /*3b90*/  BSSY B0, `(.L_x_9217) ;  /* 0x000000e000007945 */ /* 0x000fe20003800000 */
[----:B------:R-:W-:Y:S01]  /*3ba0*/  ISETP.GE.AND P6, PT, R190, 0x41, PT ;  /* 0x00000041be00780c */ /* 0x000fe20003fc6270 */
[----:B------:R-:W-:Y:S02]  /*3bb0*/  IMAD R50, R44, UR20, RZ ;  /* 0x000000142c327c24 */ /* 0x000fe4000f8e02ff */
[----:B------:R-:W-:Y:S01]  /*3bc0*/  FADD.FTZ R54, R54, R185 ;  /* 0x000000b936367221 */ /* 0x000fe20000010000 */
[----:B------:R-:W-:-:S02]  /*3bd0*/  IMAD R52, R46, UR20, RZ ;  /* 0x000000142e347c24 */ /* 0x000fc4000f8e02ff */
[----:B0-----:R-:W-:Y:S02]  /*3be0*/  IMAD R57, R45, UR21, R50 ;  /* 0x000000152d397c24 */ /* 0x001fe4000f8e0232 */
[----:B------:R-:W-:Y:S01]  /*3bf0*/  IMAD R185, R47, UR21, R52 ;  /* 0x000000152fb97c24 */ /* 0x000fe2000f8e0234 */
[----:B-1----:R-:W-:Y:S06]  /*3c00*/  @!P1 BRA `(.L_x_9218) ;  /* 0x0000000000189947 */ /* 0x002fec0003800000 */
[----:B------:R-:W-:-:S04]  /*3c10*/  IMAD.WIDE.U32 R52, R44, UR21, R12 ;  /* 0x000000152c347c25 */ /* 0x000fc8000f8e000c */
[----:B------:R-:W-:-:S04]  /*3c20*/  IMAD.WIDE.U32 R50, R46, UR21, R28 ;  /* 0x000000152e327c25 */ /* 0x000fc8000f8e001c */
[----:B------:R-:W-:Y:S01]  /*3c30*/  IMAD.IADD R53, R53, 0x1, R57 ;  /* 0x0000000135357824 */ /* 0x000fe200078e0239 */
[----:B------:R-:W-:-:S04]  /*3c40*/  IADD3 R51, R51, R185, RZ ;  /* 0x000000b933337210 */ /* 0x000fc80007ffe0ff */
[----:B------:R0:W-:Y:S04]  /*3c50*/  REDG.E.ADD.F32.FTZ.RN.STRONG.GPU desc[UR12][R52.64], R199 ;  /* 0x000000c7340079a6 */ /* 0x0001e8000c10f38c */
[----:B--2---:R0:W-:Y:S02]  /*3c60*/  REDG.E.ADD.F32.FTZ.RN.STRONG.GPU desc[UR12][R50.64], R55 ;  /* 0x00000037320079a6 */ /* 0x0041e4000c10f38c */
.L_x_9218:
[----:B------:R-:W-:Y:S05]  /*3c70*/  BSYNC B0 ;  /* 0x0000000000007941 */ /* 0x000fea0003800000 */
.L_x_9217:
[----:B0-2---:R0:W1:Y:S01]  /*3c80*/  LDS R55, [R207+0x940] ;  /* 0x00094000cf377984 */ /* 0x0050620000000800 */
[----:B------:R-:W-:Y:S01]  /*3c90*/  BSSY B0, `(.L_x_9219) ;  /* 0x000000d000007945 */ /* 0x000fe20003800000 */
[C---:B------:R-:W-:Y:S02]  /*3ca0*/  ISETP.GE.AND P1, PT, R190.reuse, 0x61, PT ;  /* 0x00000061be00780c */ /* 0x040fe40003f26270 */
[C---:B------:R-:W-:Y:S02]  /*3cb0*/  ISETP.GE.AND P2, PT, R190.reuse, 0x81, PT ;  /* 0x00000081be00780c */ /* 0x040fe40003f46270 */
[C---:B------:R-:W-:Y:S02]  /*3cc0*/  ISETP.GE.AND P3, PT, R190.reuse, 0xa1, PT ;  /* 0x000000a1be00780c */ /* 0x040fe40003f66270 */
[C---:B------:R-:W-:Y:S02]  /*3cd0*/  ISETP.GE.AND P4, PT, R190.reuse, 0xc1, PT ;  /* 0x000000c1be00780c */ /* 0x040fe40003f86270 */
[----:B------:R-:W-:Y:S01]  /*3ce0*/  ISETP.GE.AND P5, PT, R190, 0xe1, PT ;  /* 0x000000e1be00780c */ /* 0x000fe20003fa6270 */
[----:B0-----:R-:W-:-:S12]  /*3cf0*/  @!P6 BRA `(.L_x_9220) ;  /* 0x000000000018e947 */ /* 0x001fd80003800000 */
[----:B------:R-:W-:-:S04]  /*3d00*/  IMAD.WIDE.U32 R52, R44, UR21, R14 ;  /* 0x000000152c347c25 */ /* 0x000fc8000f8e000e */
[----:B------:R-:W-:-:S04]  /*3d10*/  IMAD.WIDE.U32 R50, R46, UR21, R30 ;  /* 0x000000152e327c25 */ /* 0x000fc8000f8e001e */
[----:B------:R-:W-:Y:S01]  /*3d20*/  IMAD.IADD R53, R57, 0x1, R53 ;  /* 0x0000000139357824 */ /* 0x000fe200078e0235 */
[----:B------:R-:W-:-:S04]  /*3d30*/  IADD3 R51, R185, R51, RZ ;  /* 0x00000033b9337210 */ /* 0x000fc80007ffe0ff */
[----:B------:R0:W-:Y:S04]  /*3d40*/  REDG.E.ADD.F32.FTZ.RN.STRONG.GPU desc[UR12][R52.64], R201 ;  /* 0x000000c9340079a6 */ /* 0x0001e8000c10f38c */
[----:B-1----:R0:W-:Y:S02]  /*3d50*/  REDG.E.ADD.F32.FTZ.RN.STRONG.GPU desc[UR12][R50.64], R55 ;  /* 0x00000037320079a6 */ /* 0x0021e4000c10f38c */
.L_x_9220:
[----:B------:R-:W-:Y:S05]  /*3d60*/  BSYNC B0 ;  /* 0x0000000000007941 */ /* 0x000fea0003800000 */
.L_x_9219:
[----:B------:R-:W2:Y:S01]  /*3d70*/  LDS R195, [R195+0x9c0] ;  /* 0x0009c000c3c37984 */ /* 0x000ea20000000800 */
[----:B------:R-:W-:Y:S04]  /*3d80*/  BSSY B0, `(.L_x_9221) ;  /* 0x0000008000007945 */ /* 0x000fe80003800000 */
[----:B------:R-:W-:Y:S05]  /*3d90*/  @!P1 BRA `(.L_x_9222) ;  /* 0x0000000000189947 */ /* 0x000fea0003800000 */
[----:B0-----:R-:W-:-:S04]  /*3da0*/  IMAD.WIDE.U32 R52, R44, UR21, R16 ;  /* 0x000000152c347c25 */ /* 0x001fc8000f8e0010 */
[----:B------:R-:W-:-:S04]  /*3db0*/  IMAD.WIDE.U32 R50, R46, UR21, R32 ;  /* 0x000000152e327c25 */ /* 0x000fc8000f8e0020 */
[----:B------:R-:W-:Y:S01]  /*3dc0*/  IMAD.IADD R53, R57, 0x1, R53 ;  /* 0x0000000139357824 */ /* 0x000fe200078e0235 */
[----:B------:R-:W-:-:S04]  /*3dd0*/  IADD3 R51, R185, R51, RZ ;  /* 0x00000033b9337210 */ /* 0x000fc80007ffe0ff */
[----:B------:R3:W-:Y:S04]  /*3de0*/  REDG.E.ADD.F32.FTZ.RN.STRONG.GPU desc[UR12][R52.64], R193 ;  /* 0x000000c1340079a6 */ /* 0x0007e8000c10f38c */
[----:B--2---:R3:W-:Y:S02]  /*3df0*/  REDG.E.ADD.F32.FTZ.RN.STRONG.GPU desc[UR12][R50.64], R195 ;  /* 0x000000c3320079a6 */ /* 0x0047e4000c10f38c */
.L_x_9222:
[----:B------:R-:W-:Y:S05]  /*3e00*/  BSYNC B0 ;  /* 0x0000000000007941 */ /* 0x000fea0003800000 */
.L_x_9221:
[----:B01----:R0:W1:Y:S01]  /*3e10*/  LDS R55, [R188+0xa40] ;  /* 0x000a4000bc377984 */ /* 0x0030620000000800 */
[----:B------:R-:W-:Y:S04]  /*3e20*/  BSSY B0, `(.L_x_9223) ;  /* 0x0000008000007945 */ /* 0x000fe80003800000 */
[----:B------:R-:W-:Y:S05]  /*3e30*/  @!P2 BRA `(.L_x_9224) ;  /* 0x000000000018a947 */ /* 0x000fea0003800000 */
[----:B---3--:R-:W-:-:S04]  /*3e40*/  IMAD.WIDE.U32 R52, R44, UR21, R18 ;  /* 0x000000152c347c25 */ /* 0x008fc8000f8e0012 */
[----:B------:R-:W-:-:S04]  /*3e50*/  IMAD.WIDE.U32 R50, R46, UR21, R34 ;  /* 0x000000152e327c25 */ /* 0x000fc8000f8e0022 */
[----:B------:R-:W-:Y:S01]  /*3e60*/  IMAD.IADD R53, R57, 0x1, R53 ;  /* 0x0000000139357824 */ /* 0x000fe200078e0235 */
[----:B------:R-:W-:-:S04]  /*3e70*/  IADD3 R51, R185, R51, RZ ;  /* 0x00000033b9337210 */ /* 0x000fc80007ffe0ff */
[----:B------:R4:W-:Y:S04]  /*3e80*/  REDG.E.ADD.F32.FTZ.RN.STRONG.GPU desc[UR12][R52.64], R191 ;  /* 0x000000bf340079a6 */ /* 0x0009e8000c10f38c */
[----:B-1----:R4:W-:Y:S02]  /*3e90*/  REDG.E.ADD.F32.FTZ.RN.STRONG.GPU desc[UR12][R50.64], R55 ;  /* 0x00000037320079a6 */ /* 0x0029e4000c10f38c */
.L_x_9224:
[----:B------:R-:W-:Y:S05]  /*3ea0*/  BSYNC B0 ;  /* 0x0000000000007941 */ /* 0x000fea0003800000 */
.L_x_9223:
[----:B-1--4-:R1:W4:Y:S01]  /*3eb0*/  LDS R55, [R186+0xac0] ;  /* 0x000ac000ba377984 */ /* 0x0123220000000800 */
[----:B------:R-:W-:Y:S04]  /*3ec0*/  BSSY B0, `(.L_x_9225) ;  /* 0x0000008000007945 */ /* 0x000fe80003800000 */
[----:B------:R-:W-:Y:S05]  /*3ed0*/  @!P3 BRA `(.L_x_9226) ;  /* 0x000000000018b947 */ /* 0x000fea0003800000 */
[----:B---3--:R-:W-:-:S04]  /*3ee0*/  IMAD.WIDE.U32 R52, R44, UR21, R20 ;  /* 0x000000152c347c25 */ /* 0x008fc8000f8e0014 */
[----:B------:R-:W-:-:S04]  /*3ef0*/  IMAD.WIDE.U32 R50, R46, UR21, R36 ;  /* 0x000000152e327c25 */ /* 0x000fc8000f8e0024 */
[----:B------:R-:W-:Y:S01]  /*3f00*/  IMAD.IADD R53, R57, 0x1, R53 ;  /* 0x0000000139357824 */ /* 0x000fe200078e0235 */
[----:B------:R-:W-:-:S04]  /*3f10*/  IADD3 R51, R185, R51, RZ ;  /* 0x00000033b9337210 */ /* 0x000fc80007ffe0ff */
[----:B------:R3:W-:Y:S04]  /*3f20*/  REDG.E.ADD.F32.FTZ.RN.STRONG.GPU desc[UR12][R52.64], R189 ;  /* 0x000000bd340079a6 */ /* 0x0007e8000c10f38c */
[----:B----4-:R3:W-:Y:S02]  /*3f30*/  REDG.E.ADD.F32.FTZ.RN.STRONG.GPU desc[UR12][R50.64], R55 ;  /* 0x00000037320079a6 */ /* 0x0107e4000c10f38c */
.L_x_9226:
[----:B------:R-:W-:Y:S05]  /*3f40*/  BSYNC B0 ;  /* 0x0000000000007941 */ /* 0x000fea0003800000 */
.L_x_9225:
[----:B---34-:R3:W4:Y:S01]  /*3f50*/  LDS R55, [R184+0xb40] ;  /* 0x000b4000b8377984 */ /* 0x0187220000000800 */
[----:B------:R-:W-:Y:S04]  /*3f60*/  BSSY B0, `(.L_x_9227) ;  /* 0x0000008000007945 */ /* 0x000fe80003800000 */
[----:B------:R-:W-:Y:S05]  /*3f70*/  @!P4 BRA `(.L_x_9228) ;  /* 0x000000000018c947 */ /* 0x000fea0003800000 */
[----:B------:R-:W-:-:S04]  /*3f80*/  IMAD.WIDE.U32 R52, R44, UR21, R22 ;  /* 0x000000152c347c25 */ /* 0x000fc8000f8e0016 */
[----:B------:R-:W-:-:S04]  /*3f90*/  IMAD.WIDE.U32 R50, R46, UR21, R38 ;  /* 0x000000152e327c25 */ /* 0x000fc8000f8e0026 */
[----:B------:R-:W-:Y:S01]  /*3fa0*/  IMAD.IADD R53, R57, 0x1, R53 ;  /* 0x0000000139357824 */ /* 0x000fe200078e0235 */
[----:B------:R-:W-:-:S04]  /*3fb0*/  IADD3 R51, R185, R51, RZ ;  /* 0x00000033b9337210 */ /* 0x000fc80007ffe0ff */
[----:B------:R0:W-:Y:S04]  /*3fc0*/  REDG.E.ADD.F32.FTZ.RN.STRONG.GPU desc[UR12][R52.64], R183 ;  /* 0x000000b7340079a6 */ /* 0x0001e8000c10f38c */
[----:B----4-:R0:W-:Y:S02]  /*3fd0*/  REDG.E.ADD.F32.FTZ.RN.STRONG.GPU desc[UR12][R50.64], R55 ;  /* 0x00000037320079a6 */ /* 0x0101e4000c10f38c */
.L_x_9228:
[----:B------:R-:W-:Y:S05]  /*3fe0*/  BSYNC B0 ;  /* 0x0000000000007941 */ /* 0x000fea0003800000 */
.L_x_9227:
[----:B------:R-:W0:Y:S01]  /*3ff0*/  LDS R177, [R177+0xbc0] ;  /* 0x000bc000b1b17984 */ /* 0x000e220000000800 */
[----:B------:R-:W-:Y:S04]  /*4000*/  BSSY B0, `(.L_x_9229) ;  /* 0x0000008000007945 */ /* 0x000fe80003800000 */
[----:B------:R-:W-:Y:S05]  /*4010*/  @!P5 BRA `(.L_x_9230) ;  /* 0x000000000018d947 */ /* 0x000fea0003800000 */
[----:B0-----:R-:W-:-:S04]  /*4020*/  IMAD.WIDE.U32 R52, R44, UR21, R24 ;  /* 0x000000152c347c25 */ /* 0x001fc8000f8e0018 */
[----:B------:R-:W-:-:S04]  /*4030*/  IMAD.WIDE.U32 R50, R46, UR21, R40 ;  /* 0x000000152e327c25 */ /* 0x000fc8000f8e0028 */
[----:B------:R-:W-:Y:S01]  /*4040*/  IMAD.IADD R53, R57, 0x1, R53 ;  /* 0x0000000139357824 */ /* 0x000fe200078e0235 */
[----:B------:R-:W-:-:S04]  /*4050*/  IADD3 R51, R185, R51, RZ ;  /* 0x00000033b9337210 */ /* 0x000fc80007ffe0ff */
[----:B------:R0:W-:Y:S04]  /*4060*/  REDG.E.ADD.F32.FTZ.RN.STRONG.GPU desc[UR12][R52.64], R173 ;  /* 0x000000ad340079a6 */ /* 0x0001e8000c10f38c */
[----:B------:R0:W-:Y:S02]  /*4070*/  REDG.E.ADD.F32.FTZ.RN.STRONG.GPU desc[UR12][R50.64], R177 ;  /* 0x000000b1320079a6 */ /* 0x0001e4000c10f38c */
.L_x_9230:
[----:B------:R-:W-:Y:S05]  /*4080*/  BSYNC B0 ;  /* 0x0000000000007941 */ /* 0x000fea0003800000 */
.L_x_9229:
[----:B0-----:R-:W0:Y:S01]  /*4090*/  SHFL.DOWN P1, R53, R54, 0x1, 0x1f ;  /* 0x08201f0036357f89 */ /* 0x001e220000020000 */
[----:B------:R-:W-:Y:S01]  /*40a0*/  ISETP.NE.AND P2, PT, R72, RZ, PT ;  /* 0x000000ff4800720c */ /* 0x000fe20003f45270 */
        /* <DEDUP_REMOVED lines=12> */
[----:B------:R-:W5:Y:S01]  /*4170*/  @!P2 S2R R51, SR_CgaCtaId ;  /* 0x000000000033a919 */ /* 0x000f620000008800 */
[----:B------:R-:W-:Y:S01]  /*4180*/  @!P2 MOV R50, 0x400 ;  /* 0x000004000032a802 */ /* 0x000fe20000000f00 */
        /* <DEDUP_REMOVED lines=12> */
[----:B------:R-:W-:Y:S01]  /*4250*/  FADD.FTZ R127, R150, R127 ;  /* 0x0000007f967f7221 */ /* 0x000fe20000010000 */
[----:B------:R-:W0:Y:S01]  /*4260*/  SHFL.DOWN P1, R52, R53, 0x2, 0x1f ;  /* 0x08401f0035347f89 */ /* 0x000e220000020000 */
[----:B------:R-:W-:Y:S01]  /*4270*/  FFMA.FTZ R130, R115, R153, R130 ;  /* 0x0000009973827223 */ /* 0x000fe20000010082 */
[----:B------:R-:W-:Y:S01]  /*4280*/  FFMA.FTZ R128, R113, R151, R128 ;  /* 0x0000009771807223 */ /* 0x000fe20000010080 */
[----:B------:R-:W-:Y:S01]  /*4290*/  FADD.FTZ R129, R154, R129 ;  /* 0x000000819a817221 */ /* 0x000fe20000010000 */
[----:B------:R-:W-:Y:S01]  /*42a0*/  FFMA.FTZ R126, R111, R149, R126 ;  /* 0x000000956f7e7223 */ /* 0x000fe2000001007e */
[----:B------:R-:W-:Y:S01]  /*42b0*/  FFMA.FTZ R124, R109, R147, R124 ;  /* 0x000000936d7c7223 */ /* 0x000fe2000001007c */
[----:B------:R-:W-:Y:S01]  /*42c0*/  FADD.FTZ R142, R165, R142 ;  /* 0x0000008ea58e7221 */ /* 0x000fe20000010000 */
[----:B------:R-:W-:Y:S01]  /*42d0*/  FADD.FTZ R131, R158, R131 ;  /* 0x000000839e837221 */ /* 0x000fe20000010000 */
[----:B-----5:R-:W-:Y:S01]  /*42e0*/  @!P2 LEA R83, R51, R50, 0x18 ;  /* 0x000000323353a211 */ /* 0x020fe200078ec0ff */
[C---:B------:R-:W-:Y:S01]  /*42f0*/  FMUL.FTZ R50, R141.reuse, R164 ;  /* 0x000000a48d327220 */ /* 0x040fe20000410000 */
[-C--:B------:R-:W-:Y:S01]  /*4300*/  FMUL.FTZ R51, R141, R162.reuse ;  /* 0x000000a28d337220 */ /* 0x080fe20000410000 */
[----:B------:R-:W-:-:S02]  /*4310*/  FMUL.FTZ R162, R161, R162 ;  /* 0x000000a2a1a27220 */ /* 0x000fc40000410000 */
[----:B------:R-:W-:Y:S01]  /*4320*/  FMUL.FTZ R175, R175, R50 ;  /* 0x00000032afaf7220 */ /* 0x000fe20000410000 */
[----:B------:R-:W-:Y:S01]  /*4330*/  FMUL.FTZ R50, R141, R168 ;  /* 0x000000a88d327220 */ /* 0x000fe20000410000 */
[----:B0-----:R-:W-:Y:S01]  /*4340*/  @P1 FADD R52, R53, R52 ;  /* 0x0000003435341221 */ /* 0x001fe20000000000 */
[----:B------:R-:W-:Y:S01]  /*4350*/  FMUL.FTZ R141, R141, R176 ;  /* 0x000000b08d8d7220 */ /* 0x000fe20000410000 */
[----:B------:R-:W-:Y:S01]  /*4360*/  FMUL.FTZ R178, R178, R51 ;  /* 0x00000033b2b27220 */ /* 0x000fe20000410000 */
[----:B------:R-:W-:Y:S01]  /*4370*/  FMUL.FTZ R169, R169, R50 ;  /* 0x00000032a9a97220 */ /* 0x000fe20000410000 */
[----:B------:R-:W-:Y:S01]  /*4380*/  FFMA.FTZ R175, R148, R159, R175 ;  /* 0x0000009f94af7223 */ /* 0x000fe200000100af */
[----:B----4-:R-:W0:Y:S01]  /*4390*/  SHFL.DOWN P1, R55, R52, 0x4, 0x1f ;  /* 0x08801f0034377f89 */ /* 0x010e220000020000 */
[----:B------:R-:W-:Y:S01]  /*43a0*/  FMUL.FTZ R141, R0, R141 ;  /* 0x0000008d008d7220 */ /* 0x000fe20000410000 */
[-C--:B------:R-:W-:Y:S01]  /*43b0*/  FFMA.FTZ R178, R145, R162.reuse, R178 ;  /* 0x000000a291b27223 */ /* 0x080fe200000100b2 */
[----:B------:R-:W-:Y:S01]  /*43c0*/  FFMA.FTZ R169, R152, R155, R169 ;  /* 0x0000009b98a97223 */ /* 0x000fe200000100a9 */
[----:B------:R-:W-:Y:S01]  /*43d0*/  FFMA.FTZ R123, R122, R162, R123 ;  /* 0x000000a27a7b7223 */ /* 0x000fe2000001007b */
[----:B------:R-:W-:Y:S01]  /*43e0*/  FFMA.FTZ R141, R160, R147, R141 ;  /* 0x00000093a08d7223 */ /* 0x000fe2000001008d */
[----:B------:R-:W-:Y:S01]  /*43f0*/  FADD.FTZ R138, R175, R138 ;  /* 0x0000008aaf8a7221 */ /* 0x000fe20000010000 */
        /* <DEDUP_REMOVED lines=11> */
[----:B------:R-:W-:Y:S01]  /*44b0*/  ISETP.NE.AND P0, PT, R180, UR22, PT ;  /* 0x00000016b4007c0c */ /* 0x000fe2000bf05270 */
[----:B------:R-:W-:-:S12]  /*44c0*/  IMAD R50, R137, 0x4, R83 ;  /* 0x0000000489327824 */ /* 0x000fd800078e0253 */
[----:B------:R-:W0:Y:S02]  /*44d0*/  @P0 LDS R0, [R50+0x1f18] ;  /* 0x001f180032000984 */ /* 0x000e240000000800 */
[----:B0-----:R-:W-:-:S05]  /*44e0*/  @P0 FADD.FTZ R53, R53, R0 ;  /* 0x0000000035350221 */ /* 0x001fca0000010000 */
[----:B------:R4:W-:Y:S02]  /*44f0*/  STS [R50+0x1f18], R53 ;  /* 0x001f183532007388 */ /* 0x0009e40000000800 */
.L_x_9232:
[----:B------:R-:W-:Y:S05]  /*4500*/  BSYNC B0 ;  /* 0x0000000000007941 */ /* 0x000fea0003800000 */
.L_x_9231:
[----:B------:R-:W-:Y:S01]  /*4510*/  IADD3 R137, R137, 0x1, RZ ;  /* 0x0000000189897810 */ /* 0x000fe20007ffe0ff */
[----:B------:R-:W-:-:S03]  /*4520*/  UIADD3 UR4, UP0, UR4, 0x1, URZ ;  /* 0x0000000104047890 */ /* 0x000fc6000ff1e03f */
[----:B------:R-:W-:Y:S01]  /*4530*/  ISETP.GE.AND P0, PT, R137, UR23, PT ;  /* 0x0000001789007c0c */ /* 0x000fe2000bf06270 */
[----:B------:R-:W-:-:S12]  /*4540*/  UIADD3.X UR5, URZ, UR5, URZ, UP0, !UPT ;  /* 0x000000053f057290 */ /* 0x000fd800087fe43f */
[----:B------:R-:W-:Y:S05]  /*4550*/  @!P0 BRA `(.L_x_9233) ;  /* 0xffffffd8006c8947 */ /* 0x000fea000383ffff */
.L_x_9212:
        /* <DEDUP_REMOVED lines=15> */
[----:B------:R-:W-:Y:S01]  /*4650*/  IADD3 R14, P2, R2, R89, RZ ;  /* 0x00000059020e7210 */ /* 0x000fe20007f5e0ff */
[----:B-----5:R-:W-:Y:S01]  /*4660*/  ULEA UR4, UR5, UR4, 0x18 ;  /* 0x0000000405047291 */ /* 0x020fe2000f8ec03f */
[----:B------:R-:W-:Y:S02]  /*4670*/  STS.U16 [R58], R124 ;  /* 0x0000007c3a007388 */ /* 0x000fe40000000400 */
[----:B------:R-:W-:Y:S02]  /*4680*/  LEA.HI.X.SX32 R15, R89, R3, 0x1, P2 ;  /* 0x00000003590f7211 */ /* 0x000fe400010f0eff */
[----:B------:R-:W-:Y:S01]  /*4690*/  STS.U16 [R58+0x2], R29 ;  /* 0x0000021d3a007388 */ /* 0x000fe20000000400 */
[----:B0-----:R-:W-:-:S03]  /*46a0*/  IMAD.U32 R83, RZ, RZ, UR4 ;  /* 0x00000004ff537e24 */ /* 0x001fc6000f8e00ff */
[----:B------:R-:W-:Y:S04]  /*46b0*/  STS.U16 [R58+0x4], R128 ;  /* 0x000004803a007388 */ /* 0x000fe80000000400 */
[----:B------:R1:W-:Y:S04]  /*46c0*/  STS.U16 [R58+0x6], R0 ;  /* 0x000006003a007388 */ /* 0x0003e80000000400 */
[----:B------:R-:W-:Y:S04]  /*46d0*/  STS.U16 [R58+0x8], R132 ;  /* 0x000008843a007388 */ /* 0x000fe80000000400 */
[----:B------:R-:W-:Y:S01]  /*46e0*/  STS.U16 [R58+0xa], R10 ;  /* 0x00000a0a3a007388 */ /* 0x000fe20000000400 */
[----:B-1----:R-:W-:-:S03]  /*46f0*/  IMAD R0, R16, UR15, RZ ;  /* 0x0000000f10007c24 */ /* 0x002fc6000f8e02ff */
[----:B------:R-:W-:Y:S01]  /*4700*/  STS.U16 [R58+0xc], R123 ;  /* 0x00000c7b3a007388 */ /* 0x000fe20000000400 */
[----:B------:R-:W-:-:S03]  /*4710*/  IMAD R17, R17, UR14, R0 ;  /* 0x0000000e11117c24 */ /* 0x000fc6000f8e0200 */
        /* <DEDUP_REMOVED lines=28> */
.L_x_9235:
[----:B------:R-:W-:Y:S05]  /*48e0*/  BSYNC B0 ;  /* 0x0000000000007941 */ /* 0x000fea0003800000 */
.L_x_9234:
        /* <DEDUP_REMOVED lines=15> */
[----:B------:R-:W-:Y:S02]  /*49e0*/  IADD3.X R12, R39, R0, R13, P1, !PT ;  /* 0x00000000270c7210 */ /* 0x000fe40000ffe40d */
[----:B------:R-:W-:Y:S02]  /*49f0*/  LEA R10, P1, R17, R10, 0x1 ;  /* 0x0000000a110a7211 */ /* 0x000fe400078208ff */
[----:B------:R-:W-:Y:S02]  /*4a00*/  ISETP.GE.AND P2, PT, R87, R37, PT ;  /* 0x000000255700720c */ /* 0x000fe40003f46270 */
[----:B------:R-:W-:Y:S02]  /*4a10*/  LEA.HI.X R11, R17, R11, R12, 0x1, P1 ;  /* 0x0000000b110b7211 */ /* 0x000fe400008f0c0c */
[-C--:B------:R-:W-:Y:S02]  /*4a20*/  ISETP.GE.AND P1, PT, R80, R37.reuse, PT ;  /* 0x000000255000720c */ /* 0x080fe40003f26270 */
[----:B------:R-:W-:Y:S01]  /*4a30*/  F2FP.BF16.F32.PACK_AB R0, R131, R144 ;  /* 0x000000908300723e */ /* 0x000fe200000010ff */
[----:B------:R-:W-:Y:S01]  /*4a40*/  @!P6 STG.E.U16 desc[UR12][R10.64+-0x180], R25 ;  /* 0xfffe80190a00e986 */ /* 0x000fe2000c10150c */
[----:B------:R-:W-:Y:S01]  /*4a50*/  ISETP.GE.AND P6, PT, R88, R37, PT ;  /* 0x000000255800720c */ /* 0x000fe20003fc6270 */
[----:B------:R-:W-:Y:S01]  /*4a60*/  FADD.FTZ R144, R144, R67 ;  /* 0x0000004390907221 */ /* 0x000fe20000010000 */
[C---:B------:R-:W-:Y:S01]  /*4a70*/  PRMT R13, R0.reuse, 0x7610, R13 ;  /* 0x00007610000d7816 */ /* 0x040fe2000000000d */
[----:B------:R0:W-:Y:S01]  /*4a80*/  @!P5 STG.E.U16 desc[UR12][R10.64+-0x140], R27 ;  /* 0xfffec01b0a00d986 */ /* 0x0001e2000c10150c */
[----:B------:R-:W-:Y:S01]  /*4a90*/  PRMT R16, R0, 0x7632, R16 ;  /* 0x0000763200107816 */ /* 0x000fe20000000010 */
[----:B------:R-:W-:Y:S01]  /*4aa0*/  FADD.FTZ R131, R144, R131 ;  /* 0x0000008390837221 */ /* 0x000fe20000010000 */
[----:B------:R-:W-:Y:S01]  /*4ab0*/  F2FP.BF16.F32.PACK_AB R12, R129, R142 ;  /* 0x0000008e810c723e */ /* 0x000fe200000010ff */
[----:B------:R1:W-:Y:S01]  /*4ac0*/  @!P4 STG.E.U16 desc[UR12][R10.64+-0x100], R29 ;  /* 0xffff001d0a00c986 */ /* 0x0003e2000c10150c */
[----:B------:R-:W-:Y:S01]  /*4ad0*/  F2FP.BF16.F32.PACK_AB R0, R127, R140 ;  /* 0x0000008c7f00723e */ /* 0x000fe200000010ff */
[----:B------:R-:W-:-:S02]  /*4ae0*/  FADD.FTZ R142, R131, R142 ;  /* 0x0000008e838e7221 */ /* 0x000fc40000010000 */
[----:B------:R-:W-:Y:S01]  /*4af0*/  @!P3 STG.E.U16 desc[UR12][R10.64+-0xc0], R31 ;  /* 0xffff401f0a00b986 */ /* 0x000fe2000c10150c */
[----:B------:R-:W-:Y:S01]  /*4b00*/  PRMT R18, R0, 0x7632, R18 ;  /* 0x0000763200127816 */ /* 0x000fe20000000012 */
[----:B------:R-:W-:Y:S02]  /*4b10*/  FADD.FTZ R129, R142, R129 ;  /* 0x000000818e817221 */ /* 0x000fe40000010000 */
[----:B------:R-:W-:Y:S01]  /*4b20*/  @!P2 STG.E.U16 desc[UR12][R10.64+-0x80], R33 ;  /* 0xffff80210a00a986 */ /* 0x000fe2000c10150c */
[----:B0-----:R-:W0:Y:S01]  /*4b30*/  LDC.64 R26, c[0x0][0x3a8] ;  /* 0x0000ea00ff1a7b82 */ /* 0x001e220000000a00 */
[----:B------:R-:W-:Y:S02]  /*4b40*/  FADD.FTZ R140, R129, R140 ;  /* 0x0000008c818c7221 */ /* 0x000fe40000010000 */
[----:B------:R-:W-:Y:S01]  /*4b50*/  @!P1 STG.E.U16 desc[UR12][R10.64+-0x1c0], R23 ;  /* 0xfffe40170a009986 */ /* 0x000fe2000c10150c */
[----:B-1----:R-:W-:Y:S01]  /*4b60*/  PRMT R29, R12, 0x7632, R29 ;  /* 0x000076320c1d7816 */ /* 0x002fe2000000001d */
[----:B------:R-:W-:-:S02]  /*4b70*/  FADD.FTZ R127, R140, R127 ;  /* 0x0000007f8c7f7221 */ /* 0x000fc40000010000 */
[----:B------:R1:W-:Y:S01]  /*4b80*/  @!P6 STG.E.U16 desc[UR12][R10.64+-0x40], R35 ;  /* 0xffffc0230a00e986 */ /* 0x0003e2000c10150c */
        /* <DEDUP_REMOVED lines=9> */
[----:B------:R0:W-:Y:S04]  /*4c20*/  STS.U16 [R58+0x8], R0 ;  /* 0x000008003a007388 */ /* 0x0001e80000000400 */
[----:B------:R-:W-:Y:S04]  /*4c30*/  STS.U16 [R58+0xa], R18 ;  /* 0x00000a123a007388 */ /* 0x000fe80000000400 */
[----:B------:R-:W-:Y:S01]  /*4c40*/  STS.U16 [R58+0xc], R11 ;  /* 0x00000c0b3a007388 */ /* 0x000fe20000000400 */
[----:B0-----:R-:W-:-:S03]  /*4c50*/  IMAD R0, R26, UR15, RZ ;  /* 0x0000000f1a007c24 */ /* 0x001fc6000f8e02ff */
[----:B------:R0:W-:Y:S01]  /*4c60*/  STS.U16 [R58+0xe], R10 ;  /* 0x00000e0a3a007388 */ /* 0x0001e20000000400 */
[----:B------:R-:W-:-:S03]  /*4c70*/  NOP ;  /* 0x0000000000007918 */ /* 0x000fc60000000000 */
[----:B------:R-:W-:Y:S01]  /*4c80*/  LDS.U16 R91, [R91] ;  /* 0x000000005b5b7984 */ /* 0x000fe20000000400 */
[----:B------:R-:W-:Y:S02]  /*4c90*/  IMAD R27, R27, UR14, R0 ;  /* 0x0000000e1b1b7c24 */ /* 0x000fe4000f8e0200 */
[----:B0-----:R-:W-:Y:S01]  /*4ca0*/  IMAD.WIDE.U32 R10, R26, UR14, RZ ;  /* 0x0000000e1a0a7c25 */ /* 0x001fe2000f8e00ff */
        /* <DEDUP_REMOVED lines=26> */
.L_x_9237:
[----:B------:R-:W-:Y:S05]  /*4e50*/  BSYNC B0 ;  /* 0x0000000000007941 */ /* 0x000fea0003800000 */
.L_x_9236:
[----:B0-----:R-:W0:Y:S01]  /*4e60*/  LDC.64 R14, c[0x0][0x3f0] ;  /* 0x0000fc00ff0e7b82 */ /* 0x001e220000000a00 */
[----:B------:R-:W-:Y:S01]  /*4e70*/  MOV R11, R25 ;  /* 0x00000019000b7202 */ /* 0x000fe20000000f00 */
[----:B------:R-:W-:Y:S01]  /*4e80*/  ULDC.64 UR4, c[0x0][0x3b0] ;  /* 0x0000ec0000047ab9 */ /* 0x000fe20000000a00 */
[----:B------:R-:W-:Y:S01]  /*4e90*/  IADD3 R13, P1, R92, -0x1c0, RZ ;  /* 0xfffffe405c0d7810 */ /* 0x000fe20007f3e0ff */
[----:B------:R-:W-:Y:S01]  /*4ea0*/  IMAD R12, R60, UR4, RZ ;  /* 0x000000043c0c7c24 */ /* 0x000fe2000f8e02ff */
[-C--:B------:R-:W-:Y:S01]  /*4eb0*/  ISETP.GE.AND P6, PT, R88, R23.reuse, PT ;  /* 0x000000175800720c */ /* 0x080fe20003fc6270 */
[----:B------:R-:W-:Y:S01]  /*4ec0*/  IMAD.WIDE.U32 R10, R59, UR4, R10 ;  /* 0x000000043b0a7c25 */ /* 0x000fe2000f8e000a */
[-C--:B------:R-:W-:Y:S02]  /*4ed0*/  ISETP.GE.AND P3, PT, R85, R23.reuse, PT ;  /* 0x000000175500720c */ /* 0x080fe40003f66270 */
[-C--:B------:R-:W-:Y:S01]  /*4ee0*/  ISETP.GE.AND P4, PT, R86, R23.reuse, PT ;  /* 0x000000175600720c */ /* 0x080fe20003f86270 */
[----:B------:R-:W-:Y:S01]  /*4ef0*/  IMAD R12, R59, UR5, R12 ;  /* 0x000000053b0c7c24 */ /* 0x000fe2000f8e020c */
[----:B------:R-:W-:Y:S01]  /*4f00*/  ISETP.GE.AND P5, PT, R87, R23, PT ;  /* 0x000000175700720c */ /* 0x000fe20003fa6270 */
[----:B------:R-:W-:Y:S01]  /*4f10*/  VIADD R81, R81, 0x1 ;  /* 0x0000000151517836 */ /* 0x000fe20000000000 */
[----:B0-----:R-:W-:-:S02]  /*4f20*/  IADD3 R0, P2, R13, R14, RZ ;  /* 0x0000000e0d007210 */ /* 0x001fc40007f5e0ff */
[----:B------:R-:W-:Y:S02]  /*4f30*/  IADD3 R13, P0, R41, R10, RZ ;  /* 0x0000000a290d7210 */ /* 0x000fe40007f1e0ff */
[----:B------:R-:W-:Y:S02]  /*4f40*/  IADD3.X R90, R15, -0x1, R90, P2, P1 ;  /* 0xffffffff0f5a7810 */ /* 0x000fe400017e245a */
[----:B------:R-:W-:Y:S02]  /*4f50*/  IADD3.X R11, R39, R12, R11, P0, !PT ;  /* 0x0000000c270b7210 */ /* 0x000fe400007fe40b */
[C---:B------:R-:W-:Y:S02]  /*4f60*/  LEA R10, P2, R13.reuse, R0, 0x1 ;  /* 0x000000000d0a7211 */ /* 0x040fe400078408ff */
[----:B------:R-:W-:Y:S02]  /*4f70*/  ISETP.GE.AND P0, PT, R80, R23, PT ;  /* 0x000000175000720c */ /* 0x000fe40003f06270 */
[----:B------:R-:W-:-:S02]  /*4f80*/  LEA.HI.X R11, R13, R90, R11, 0x1, P2 ;  /* 0x0000005a0d0b7211 */ /* 0x000fc400010f0c0b */
[-C--:B------:R-:W-:Y:S02]  /*4f90*/  ISETP.GE.AND P1, PT, R82, R23.reuse, PT ;  /* 0x000000175200720c */ /* 0x080fe40003f26270 */
[----:B------:R-:W-:Y:S01]  /*4fa0*/  ISETP.GE.AND P2, PT, R84, R23, PT ;  /* 0x000000175400720c */ /* 0x000fe20003f46270 */
[----:B------:R0:W-:Y:S04]  /*4fb0*/  @!P6 STG.E.U16 desc[UR12][R10.64+0x180], R99 ;  /* 0x000180630a00e986 */ /* 0x0001e8000c10150c */
[----:B------:R0:W-:Y:S01]  /*4fc0*/  @!P3 STG.E.U16 desc[UR12][R10.64+0xc0], R19 ;  /* 0x0000c0130a00b986 */ /* 0x0001e2000c10150c */
[----:B------:R-:W-:-:S03]  /*4fd0*/  IADD3 R69, P3, R69, -0x200, RZ ;  /* 0xfffffe0045457810 */ /* 0x000fc60007f7e0ff */
[----:B------:R0:W-:Y:S01]  /*4fe0*/  @!P0 STG.E.U16 desc[UR12][R10.64], R93 ;  /* 0x0000005d0a008986 */ /* 0x0001e2000c10150c */
[----:B------:R-:W-:Y:S02]  /*4ff0*/  ISETP.GT.AND P0, PT, R180, 0x1, PT ;  /* 0x00000001b400780c */ /* 0x000fe40003f04270 */
[----:B------:R-:W-:Y:S01]  /*5000*/  IADD3.X R70, R70, -0x1, RZ, P3, !PT ;  /* 0xffffffff46467810 */ /* 0x000fe20001ffe4ff */
        /* <DEDUP_REMOVED lines=13> */
.L_x_9210:
[----:B------:R-:W-:Y:S02]  /*50e0*/  ULDC.64 UR4, c[0x0][0x3d8] ;  /* 0x0000f60000047ab9 */ /* 0x000fe40000000a00 */
[----:B------:R-:W-:-:S04]  /*50f0*/  ISETP.NE.U32.AND P0, PT, RZ, UR4, PT ;  /* 0x00000004ff007c0c */ /* 0x000fc8000bf05070 */
[----:B------:R-:W-:-:S13]  /*5100*/  ISETP.NE.AND.EX P0, PT, RZ, UR5, PT, P0 ;  /* 0x00000005ff007c0c */ /* 0x000fda000bf05300 */
[----:B------:R-:W-:Y:S05]  /*5110*/  @!P0 BRA `(.L_x_9239) ;  /* 0x00000000005c8947 */ /* 0x000fea0003800000 */
[----:B------:R-:W1:Y:S01]  /*5120*/  SHFL.DOWN P0, R3, R66, 0x1, 0x1f ;  /* 0x08201f0042037f89 */ /* 0x000e620000000000 */
[----:B------:R-:W-:Y:S01]  /*5130*/  BSSY B0, `(.L_x_9239) ;  /* 0x0000015000007945 */ /* 0x000fe20003800000 */
[----:B------:R-:W2:Y:S01]  /*5140*/  S2R R8, SR_LANEID ;  /* 0x0000000000087919 */ /* 0x000ea20000000000 */
        /* <DEDUP_REMOVED lines=18> */
[----:B------:R1:W-:Y:S02]  /*5270*/  REDG.E.ADD.F32.FTZ.RN.STRONG.GPU desc[UR12][R6.64], R11 ;  /* 0x0000000b060079a6 */ /* 0x0003e4000c10f38c */
.L_x_9240:
[----:B------:R-:W-:Y:S05]  /*5280*/  BSYNC B0 ;  /* 0x0000000000007941 */ /* 0x000fea0003800000 */
.L_x_9239:
        /* <DEDUP_REMOVED lines=10> */
[----:B------:R-:W2:Y:S01]  /*5330*/  SHFL.DOWN P0, R3, R0, 0x2, 0x1f ;  /* 0x08401f0000037f89 */ /* 0x000ea20000000000 */
[----:B-1----:R-:W-:-:S13]  /*5340*/  ISETP.NE.AND P1, PT, R6, RZ, PT ;  /* 0x000000ff0600720c */ /* 0x002fda0003f25270 */
[----:B0-----:R-:W0:Y:S01]  /*5350*/  @!P1 S2R R11, SR_CgaCtaId ;  /* 0x00000000000b9919 */ /* 0x001e220000008800 */
[----:B--2---:R-:W-:Y:S01]  /*5360*/  @P0 FADD R3, R0, R3 ;  /* 0x0000000300030221 */ /* 0x004fe20000000000 */
        /* <DEDUP_REMOVED lines=15> */
.L_x_9242:
[----:B------:R-:W2:Y:S02]  /*5460*/  S2R R9, SR_TID.X ;  /* 0x0000000000097919 */ /* 0x000ea40000002100 */
.L_x_9243:
[----:B------:R-:W-:Y:S05]  /*5470*/  BSYNC B0 ;  /* 0x0000000000007941 */ /* 0x000fea0003800000 */
.L_x_9241:
        /* <DEDUP_REMOVED lines=10> */
[----:B------:R-:W-:-:S03]  /*5520*/  ULDC.64 UR6, c[0x0][0x340] ;  /* 0x0000d00000067ab9 */ /* 0x000fc60000000a00 */
[----:B------:R-:W-:Y:S01]  /*5530*/  IMAD.IADD R13, R3, 0x1, R13 ;  /* 0x00000001030d7824 */ /* 0x000fe200078e020d */
[----:B--2---:R-:W-:-:S03]  /*5540*/  ULEA UR4, UR5, UR4, 0x18 ;  /* 0x0000000405047291 */ /* 0x004fc6000f8ec03f */
[----:B------:R-:W-:-:S09]  /*5550*/  ULDC UR5, c[0x0][0x0] ;  /* 0x0000000000057ab9 */ /* 0x000fd20000000800 */
.L_x_9244:
[----:B------:R-:W-:Y:S01]  /*5560*/  LEA R0, R9, UR4, 0x2 ;  /* 0x0000000409007c11 */ /* 0x000fe2000f8e10ff */
[----:B-1----:R-:W-:Y:S01]  /*5570*/  IMAD.MOV.U32 R5, RZ, RZ, R13 ;  /* 0x000000ffff057224 */ /* 0x002fe200078e000d */
[----:B------:R-:W-:-:S03]  /*5580*/  SHF.R.S32.HI R4, RZ, 0x1f, R9 ;  /* 0x0000001fff047819 */ /* 0x000fc60000011409 */
[----:B0-2---:R-:W0:Y:S02]  /*5590*/  LDS R11, [R0+0x1f18] ;  /* 0x001f1800000b7984 */ /* 0x005e240000000800 */
[----:B------:R-:W-:Y:S01]  /*55a0*/  IMAD R6, R4, UR6, RZ ;  /* 0x0000000604067c24 */ /* 0x000fe2000f8e02ff */
[----:B------:R-:W-:-:S03]  /*55b0*/  MOV R4, R2 ;  /* 0x0000000200047202 */ /* 0x000fc60000000f00 */
[C---:B------:R-:W-:Y:S02]  /*55c0*/  IMAD R7, R9.reuse, UR7, R6 ;  /* 0x0000000709077c24 */ /* 0x040fe4000f8e0206 */
[----:B------:R-:W-:-:S04]  /*55d0*/  IMAD.WIDE.U32 R4, R9, UR6, R4 ;  /* 0x0000000609047c25 */ /* 0x000fc8000f8e0004 */
[----:B------:R-:W-:Y:S01]  /*55e0*/  VIADD R9, R9, UR5 ;  /* 0x0000000509097c36 */ /* 0x000fe20008000000 */
[----:B------:R-:W-:Y:S02]  /*55f0*/  LEA R6, P0, R4, UR8, 0x2 ;  /* 0x0000000804067c11 */ /* 0x000fe4000f8010ff */
[----:B------:R-:W-:-:S04]  /*5600*/  IADD3 R5, R5, R7, RZ ;  /* 0x0000000705057210 */ /* 0x000fc80007ffe0ff */
[----:B------:R-:W-:Y:S02]  /*5610*/  LEA.HI.X R7, R4, UR9, R5, 0x2, P0 ;  /* 0x0000000904077c11 */ /* 0x000fe400080f1405 */
[----:B------:R-:W-:-:S03]  /*5620*/  ISETP.GE.AND P0, PT, R9, UR10, PT ;  /* 0x0000000a09007c0c */ /* 0x000fc6000bf06270 */
[----:B0-----:R2:W-:Y:S10]  /*5630*/  REDG.E.ADD.F32.FTZ.RN.STRONG.GPU desc[UR12][R6.64], R11 ;  /* 0x0000000b060079a6 */ /* 0x0015f4000c10f38c */
[----:B------:R-:W-:Y:S05]  /*5640*/  @!P0 BRA `(.L_x_9244) ;  /* 0xfffffffc00c48947 */ /* 0x000fea000383ffff */
[----:B------:R-:W-:Y:S05]  /*5650*/  EXIT ;  /* 0x000000000000794d */ /* 0x000fea0003800000 */
.L_x_9245:
        /* <DEDUP_REMOVED lines=10> */
.L_x_11020:


//--------------------- .text._Z25selective_scan_bwd_kernelI32Selective_Scan_bwd_kernel_traitsILi32ELi8ELb0ELb1ELb1ELb0ELb1EN3c108BFloat16EfEEv12SSMParamsBwd --------------------------
	.section	.text._Z25selective_scan_bwd_kernelI32Selective_Scan_bwd_kernel_traitsILi32ELi8ELb0ELb1ELb1ELb0ELb1EN3c108BFloat16EfEEv12SSMParamsBwd,"ax",@progbits
	.align	128
        .global         _Z25selective_scan_bwd_kernelI32Selective_Scan_bwd_kernel_traitsILi32ELi8ELb0ELb1ELb1ELb0ELb1EN3c108BFloat16EfEEv12SSMParamsBwd
        .type           _Z25selective_scan_bwd_kernelI32Selective_Scan_bwd_kernel_traitsILi32ELi8ELb0ELb1ELb1ELb0ELb1EN3c108BFloat16EfEEv12SSMParamsBwd,@function
        .size           _Z25selective_scan_bwd_kernelI32Selective_Scan_bwd_kernel_traitsILi32ELi8ELb0ELb1ELb1ELb0ELb1EN3c108BFloat16EfEEv12SSMParamsBwd,(.L_x_11021 - _Z25selective_scan_bwd_kernelI32Selective_Scan_bwd_kernel_traitsILi32ELi8ELb0ELb1ELb1ELb0ELb1EN3c108BFloat16EfEEv12SSMParamsBwd)
        .other          _Z25selective_scan_bwd_kernelI32Selective_Scan_bwd_kernel_traitsILi32ELi8ELb0ELb1ELb1ELb0ELb1EN3c108BFloat16EfEEv12SSMParamsBwd,@"STO_CUDA_ENTRY STV_DEFAULT"
_Z25selective_scan_bwd_kernelI32Selective_Scan_bwd_kernel_traitsILi32ELi8ELb0ELb1ELb1ELb0ELb1EN3c108BFloat16EfEEv12SSMParamsBwd:
.text._Z25selective_scan_bwd_kernelI32Selective_Scan_bwd_kernel_traitsILi32ELi8ELb0ELb1ELb1ELb0ELb1EN3c108BFloat16EfEEv12SSMParamsBwd:
        /* <DEDUP_REMOVED lines=35> */
[----:B--2---:R-:W-:-:S04]  /*0230*/  IMAD.MOV R10, RZ, RZ, -R7 ;  /* 0x000000ffff0a7224 */ /* 0x004fc800078e0a07 */
[----:B------:R-:W-:-:S03]  /*0240*/  IMAD R3, R10, R9, RZ ;  /* 0x000000090a037224 */ /* 0x000fc600078e02ff */
[----:B------:R-:W2:Y:S01]  /*0250*/  LDC.64 R4, c[0x0][0x288] ;  /* 0x0000a200ff047b82 */ /* 0x000ea20000000a00 */
[----:B------:R-:W-:-:S07]  /*0260*/  IMAD.HI.U32 R7, R7, R3, R6 ;  /* 0x0000000307077227 */ /* 0x000fce00078e0006 */
[----:B------:R-:W3:Y:S01]  /*0270*/  LDC.64 R24, c[0x0][0x2f0] ;  /* 0x0000bc00ff187b82 */ /* 0x000ee20000000a00 */
[----:B------:R-:W-:-:S04]  /*0280*/  IMAD.HI.U32 R100, R7, R2, RZ ;  /* 0x0000000207647227 */ /* 0x000fc800078e00ff */
[----:B------:R-:W-:-:S03]  /*0290*/  IMAD.MOV R0, RZ, RZ, -R100 ;  /* 0x000000ffff007224 */ /* 0x000fc600078e0a64 */
[----:B------:R-:W3:Y:S01]  /*02a0*/  LDC.64 R26, c[0x0][0x2f8] ;  /* 0x0000be00ff1a7b82 */ /* 0x000ee20000000a00 */
        /* <DEDUP_REMOVED lines=12> */
[----:B------:R-:W3:Y:S01]  /*0370*/  LDC.64 R84, c[0x0][0x2e0] ;  /* 0x0000b800ff547b82 */ /* 0x000ee20000000a00 */
[C---:B------:R-:W-:Y:S01]  /*0380*/  LOP3.LUT R0, R109.reuse, R8, RZ, 0x3c, !PT ;  /* 0x000000086d007212 */ /* 0x040fe200078e3cff */
[----:B------:R-:W-:Y:S01]  /*0390*/  @!P1 VIADD R100, R100, 0x1 ;  /* 0x0000000164649836 */ /* 0x000fe20000000000 */
[----:B------:R-:W-:Y:S01]  /*03a0*/  UIMAD.WIDE.U32 UR6, UR14, UR8, URZ ;  /* 0x000000080e0672a5 */ /* 0x000fe2000f8e003f */
[-C--:B--2---:R-:W-:Y:S01]  /*03b0*/  IMAD.WIDE.U32 R2, R109, R4.reuse, UR4 ;  /* 0x000000046d027e25 */ /* 0x084fe2000f8e0004 */
[----:B------:R-:W-:Y:S01]  /*03c0*/  ISETP.GE.AND P2, PT, R0, RZ, PT ;  /* 0x000000ff0000720c */ /* 0x000fe20003f46270 */
[----:B------:R-:W-:Y:S01]  /*03d0*/  UIMAD UR8, UR15, UR8, URZ ;  /* 0x000000080f0872a4 */ /* 0x000fe2000f8e023f */
[----:B------:R-:W-:Y:S01]  /*03e0*/  LEA R7, R23, 0xffffff00, 0x8 ;  /* 0xffffff0017077811 */ /* 0x000fe200078e40ff */
[----:B------:R-:W-:Y:S02]  /*03f0*/  IMAD R0, R106, R4, RZ ;  /* 0x000000046a007224 */ /* 0x000fe400078e02ff */
[----:B------:R-:W-:Y:S01]  /*0400*/  UIMAD UR8, UR14, UR9, UR8 ;  /* 0x000000090e0872a4 */ /* 0x000fe2000f8e0208 */
[----:B------:R-:W-:Y:S01]  /*0410*/  SHF.R.S32.HI R9, RZ, 0x1f, R7 ;  /* 0x0000001fff097819 */ /* 0x000fe20000011407 */
[----:B------:R-:W-:Y:S01]  /*0420*/  IMAD R0, R109, R5, R0 ;  /* 0x000000056d007224 */ /* 0x000fe200078e0200 */
[----:B------:R-:W-:-:S02]  /*0430*/  @P0 IADD3 R100, R100, 0x1, RZ ;  /* 0x0000000164640810 */ /* 0x000fc40007ffe0ff */
        /* <DEDUP_REMOVED lines=12> */
[----:B------:R-:W-:Y:S01]  /*0500*/  @!P2 IMAD.MOV R100, RZ, RZ, -R100 ;  /* 0x000000ffff64a224 */ /* 0x000fe200078e0a64 */
        /* <DEDUP_REMOVED lines=18> */
[C---:B------:R-:W-:Y:S02]  /*0630*/  IMAD R11, R100.reuse, R17, R4 ;  /* 0x00000011640b7224 */ /* 0x040fe400078e0204 */
        /* <DEDUP_REMOVED lines=17> */
[----:B------:R-:W-:Y:S02]  /*0750*/  CS2R R14, SRZ ;  /* 0x00000000000e7805 */ /* 0x000fe4000001ff00 */
[----:B------:R-:W-:-:S02]  /*0760*/  IADD3 R7, P5, R7, R2, RZ ;  /* 0x0000000207077210 */ /* 0x000fc40007fbe0ff */
[----:B------:R-:W-:Y:S01]  /*0770*/  IADD3 R2, R3, R11, RZ ;  /* 0x0000000b03027210 */ /* 0x000fe20007ffe0ff */
[----:B------:R-:W2:Y:S01]  /*0780*/  @P0 LDC.64 R12, c[0x0][0x310] ;  /* 0x0000c400ff0c0b82 */ /* 0x000ea20000000a00 */
[----:B------:R-:W-:Y:S01]  /*0790*/  HFMA2.MMA R11, -RZ, RZ, 0, 0 ;  /* 0x00000000ff0b7435 */ /* 0x000fe200000001ff */
[----:B------:R-:W-:Y:S01]  /*07a0*/  @P1 LEA R15, P4, R109, R18, 0x2 ;  /* 0x000000126d0f1211 */ /* 0x000fe200078810ff */
[----:B------:R-:W-:Y:S02]  /*07b0*/  IMAD.MOV.U32 R5, RZ, RZ, RZ ;  /* 0x000000ffff057224 */ /* 0x000fe400078e00ff */
[----:B------:R-:W-:Y:S02]  /*07c0*/  IMAD.X R4, R9, 0x1, R4, P3 ;  /* 0x0000000109047824 */ /* 0x000fe400018e0604 */
[----:B------:R-:W-:Y:S02]  /*07d0*/  @P1 LEA.HI.X R11, R109, R19, R106, 0x2, P4 ;  /* 0x000000136d0b1211 */ /* 0x000fe400020f146a */
[----:B------:R-:W-:Y:S01]  /*07e0*/  ISETP.GE.AND P1, PT, R23, 0x1, PT ;  /* 0x000000011700780c */ /* 0x000fe20003f26270 */
[----:B-1----:R-:W-:Y:S01]  /*07f0*/  @P0 IMAD R0, R0, UR14, R109 ;  /* 0x0000000e00000c24 */ /* 0x002fe2000f8e026d */
[----:B------:R-:W-:-:S03]  /*0800*/  @P2 LEA R5, P3, R109, R20, 0x2 ;  /* 0x000000146d052211 */ /* 0x000fc600078610ff */
[----:B------:R-:W-:Y:S01]  /*0810*/  @P0 IMAD R0, R0, R23, RZ ;  /* 0x0000001700000224 */ /* 0x000fe200078e02ff */
[----:B------:R-:W-:Y:S02]  /*0820*/  @P2 LEA.HI.X R14, R109, R21, R106, 0x2, P3 ;  /* 0x000000156d0e2211 */ /* 0x000fe400018f146a */
[----:B---3--:R-:W-:Y:S02]  /*0830*/  LEA R105, P2, R103, R24, 0x1 ;  /* 0x0000001867697211 */ /* 0x008fe400078408ff */
[----:B------:R-:W-:Y:S01]  /*0840*/  LEA R101, P3, R99, R26, 0x1 ;  /* 0x0000001a63657211 */ /* 0x000fe200078608ff */
[----:B------:R-:W-:Y:S01]  /*0850*/  IMAD.X R2, R9, 0x1, R2, P5 ;  /* 0x0000000109027824 */ /* 0x000fe200028e0602 */
[----:B------:R-:W-:Y:S01]  /*0860*/  LEA.HI.X R103, R103, R25, R10, 0x1, P2 ;  /* 0x0000001967677211 */ /* 0x000fe200010f0c0a */
[----:B0-----:R-:W-:Y:S01]  /*0870*/  @P0 IMAD R3, R0, R17, RZ ;  /* 0x0000001100030224 */ /* 0x001fe200078e02ff */
[----:B------:R-:W-:Y:S02]  /*0880*/  LEA.HI.X R99, R99, R27, R8, 0x1, P3 ;  /* 0x0000001b63637211 */ /* 0x000fe400018f0c08 */
[----:B------:R-:W-:-:S02]  /*0890*/  LEA R97, P2, R95, R28, 0x1 ;  /* 0x0000001c5f617211 */ /* 0x000fc400078408ff */
[----:B------:R-:W-:Y:S02]  /*08a0*/  LEA R91, P3, R89, R30, 0x1 ;  /* 0x0000001e595b7211 */ /* 0x000fe400078608ff */
[----:B------:R-:W-:Y:S01]  /*08b0*/  LEA R87, P4, R7, R84, 0x1 ;  /* 0x0000005407577211 */ /* 0x000fe200078808ff */
[----:B--2---:R-:W-:Y:S01]  /*08c0*/  @P0 IMAD.WIDE R12, R3, 0x8, R12 ;  /* 0x00000008030c0825 */ /* 0x004fe200078e020c */
[----:B------:R-:W-:Y:S02]  /*08d0*/  LEA.HI.X R95, R95, R29, R6, 0x1, P2 ;  /* 0x0000001d5f5f7211 */ /* 0x000fe400010f0c06 */
[----:B------:R-:W-:Y:S02]  /*08e0*/  @!P0 CS2R R12, SRZ ;  /* 0x00000000000c8805 */ /* 0x000fe4000001ff00 */
[----:B------:R-:W-:Y:S01]  /*08f0*/  LEA.HI.X R89, R89, R31, R4, 0x1, P3 ;  /* 0x0000001f59597211 */ /* 0x000fe200018f0c04 */
[----:B------:R-:W-:Y:S01]  /*0900*/  IMAD.MOV.U32 R96, RZ, RZ, RZ ;  /* 0x000000ffff607224 */ /* 0x000fe200078e00ff */
[----:B------:R-:W-:Y:S01]  /*0910*/  LEA.HI.X R85, R7, R85, R2, 0x1, P4 ;  /* 0x0000005507557211 */ /* 0x000fe200020f0c02 */
[----:B------:R-:W-:Y:S01]  /*0920*/  IMAD.MOV.U32 R8, RZ, RZ, R5 ;  /* 0x000000ffff087224 */ /* 0x000fe200078e0005 */
[----:B------:R-:W-:-:S02]  /*0930*/  MOV R98, RZ ;  /* 0x000000ff00627202 */ /* 0x000fc40000000f00 */
        /* <DEDUP_REMOVED lines=11> */
[C---:B0-----:R-:W-:Y:S01]  /*09f0*/  IMAD.SHL.U32 R0, R94.reuse, 0x8, RZ ;  /* 0x000000085e007824 */ /* 0x041fe200078e00ff */
[C---:B------:R-:W-:Y:S02]  /*0a00*/  LEA.HI.SX32 R81, R94.reuse, R94, 0x1b ;  /* 0x0000005e5e517211 */ /* 0x040fe400078fdaff */
[----:B------:R-:W-:Y:S02]  /*0a10*/  LOP3.LUT R178, R94, 0x1f, RZ, 0xc0, !PT ;  /* 0x0000001f5eb27812 */ /* 0x000fe400078ec0ff */
[C---:B------:R-:W-:Y:S02]  /*0a20*/  LOP3.LUT R7, R0.reuse, 0xffffff00, RZ, 0xc0, !PT ;  /* 0xffffff0000077812 */ /* 0x040fe400078ec0ff */
[----:B------:R-:W-:Y:S02]  /*0a30*/  LEA.HI.SX32 R83, R0, R0, 0x1b ;  /* 0x0000000000537211 */ /* 0x000fe400078fdaff */
[----:B------:R-:W-:-:S02]  /*0a40*/  LOP3.LUT R6, R7, 0x1f, R94, 0xf8, !PT ;  /* 0x0000001f07067812 */ /* 0x000fc400078ef85e */
[----:B------:R-:W-:Y:S02]  /*0a50*/  LEA R83, R83, UR4, 0x2 ;  /* 0x0000000453537c11 */ /* 0x000fe4000f8e10ff */
[----:B------:R-:W-:Y:S02]  /*0a60*/  SHF.R.S32.HI R7, RZ, 0x1f, R6 ;  /* 0x0000001fff077819 */ /* 0x000fe40000011406 */
[C---:B------:R-:W-:Y:S02]  /*0a70*/  LOP3.LUT R92, R6.reuse, 0x20, RZ, 0xfc, !PT ;  /* 0x00000020065c7812 */ /* 0x040fe400078efcff */
[C---:B------:R-:W-:Y:S02]  /*0a80*/  LOP3.LUT R90, R6.reuse, 0x40, RZ, 0xfc, !PT ;  /* 0x00000040065a7812 */ /* 0x040fe400078efcff */
[C---:B------:R-:W-:Y:S02]  /*0a90*/  LOP3.LUT R88, R6.reuse, 0x60, RZ, 0xfc, !PT ;  /* 0x0000006006587812 */ /* 0x040fe400078efcff */
[----:B------:R-:W-:-:S02]  /*0aa0*/  LOP3.LUT R86, R6, 0x80, RZ, 0xfc, !PT ;  /* 0x0000008006567812 */ /* 0x000fc400078efcff */
[C---:B------:R-:W-:Y:S02]  /*0ab0*/  LOP3.LUT R84, R6.reuse, 0xa0, RZ, 0xfc, !PT ;  /* 0x000000a006547812 */ /* 0x040fe400078efcff */
[C---:B------:R-:W-:Y:S02]  /*0ac0*/  LOP3.LUT R82, R6.reuse, 0xc0, RZ, 0xfc, !PT ;  /* 0x000000c006527812 */ /* 0x040fe400078efcff */
[----:B------:R-:W-:Y:S02]  /*0ad0*/  LOP3.LUT R80, R6, 0xe0, RZ, 0xfc, !PT ;  /* 0x000000e006507812 */ /* 0x000fe400078efcff */
[----:B------:R-:W-:Y:S01]  /*0ae0*/  LEA R81, R81, UR4, 0x2 ;  /* 0x0000000451517c11 */ /* 0x000fe2000f8e10ff */
[----:B--2---:R-:W-:-:S06]  /*0af0*/  UMOV UR4, URZ ;  /* 0x0000003f00047c82 */ /* 0x004fcc0008000000 */
.L_x_9278:
        /* <DEDUP_REMOVED lines=68> */
[----:B--2---:R0:W-:Y:S04]  /*0f40*/  STS.U16 [R77], R0 ;  /* 0x000000004d007388 */ /* 0x0041e80000000400 */
[----:B---3--:R-:W-:Y:S01]  /*0f50*/  STS.U16 [R76+0x40], R5 ;  /* 0x000040054c007388 */ /* 0x008fe20000000400 */
[----:B0-----:R-:W-:-:S03]  /*0f60*/  SHF.L.U32 R0, R93, 0x3, RZ ;  /* 0x000000035d007819 */ /* 0x001fc600000006ff */
[----:B----4-:R0:W-:Y:S01]  /*0f70*/  STS.U16 [R75+0x80], R14 ;  /* 0x0000800e4b007388 */ /* 0x0101e20000000400 */
[----:B------:R-:W-:-:S03]  /*0f80*/  LEA.HI.SX32 R0, R0, R0, 0x1b ;  /* 0x0000000000007211 */ /* 0x000fc600078fdaff */
[----:B------:R-:W-:Y:S01]  /*0f90*/  STS.U16 [R74+0xc0], R15 ;  /* 0x0000c00f4a007388 */ /* 0x000fe20000000400 */
[----:B------:R-:W-:-:S03]  /*0fa0*/  LEA R69, R0, UR5, 0x1 ;  /* 0x0000000500457c11 */ /* 0x000fc6000f8e08ff */
        /* <DEDUP_REMOVED lines=15> */
[----:B------:R-:W-:-:S02]  /*10a0*/  PRMT R5, RZ, 0x7610, R5 ;  /* 0x00007610ff057816 */ /* 0x000fc40000000005 */
[----:B--2---:R-:W-:Y:S02]  /*10b0*/  PRMT R16, RZ, 0x7610, R16 ;  /* 0x00007610ff107816 */ /* 0x004fe40000000010 */
[----:B------:R-:W-:Y:S02]  /*10c0*/  PRMT R15, RZ, 0x7610, R15 ;  /* 0x00007610ff0f7816 */ /* 0x000fe4000000000f */
[----:B------:R-:W-:Y:S02]  /*10d0*/  PRMT R0, RZ, 0x7610, R0 ;  /* 0x00007610ff007816 */ /* 0x000fe40000000000 */
        /* <DEDUP_REMOVED lines=12> */
[----:B------:R-:W-:-:S04]  /*11a0*/  LEA R22, P0, R6, R97, 0x1 ;  /* 0x0000006106167211 */ /* 0x000fc800078008ff */
[C---:B------:R-:W-:Y:S02]  /*11b0*/  LEA.HI.X R23, R6.reuse, R95, R7, 0x1, P0 ;  /* 0x0000005f06177211 */ /* 0x040fe400000f0c07 */
[-C--:B------:R-:W-:Y:S02]  /*11c0*/  ISETP.GE.AND P0, PT, R6, R79.reuse, PT ;  /* 0x0000004f0600720c */ /* 0x080fe40003f06270 */
[-C--:B------:R-:W-:Y:S02]  /*11d0*/  ISETP.GE.AND P1, PT, R92, R79.reuse, PT ;  /* 0x0000004f5c00720c */ /* 0x080fe40003f26270 */
[-C--:B------:R-:W-:Y:S02]  /*11e0*/  ISETP.GE.AND P2, PT, R90, R79.reuse, PT ;  /* 0x0000004f5a00720c */ /* 0x080fe40003f46270 */
[----:B------:R-:W-:Y:S02]  /*11f0*/  ISETP.GE.AND P3, PT, R88, R79, PT ;  /* 0x0000004f5800720c */ /* 0x000fe40003f66270 */
        /* <DEDUP_REMOVED lines=42> */
[----:B------:R-:W-:-:S03]  /*14a0*/  IADD3 R108, -R108, UR4, RZ ;  /* 0x000000046c6c7c10 */ /* 0x000fc6000fffe1ff */
[----:B------:R-:W-:Y:S01]  /*14b0*/  IMAD.IADD R3, R3, 0x1, R29 ;  /* 0x0000000103037824 */ /* 0x000fe200078e021d */
[----:B0-----:R-:W-:Y:S01]  /*14c0*/  SHF.R.S32.HI R5, RZ, 0x1f, R4 ;  /* 0x0000001fff057819 */ /* 0x001fe20000011404 */
[----:B------:R-:W-:Y:S02]  /*14d0*/  IMAD R32, R106, UR6, RZ ;  /* 0x000000066a207c24 */ /* 0x000fe4000f8e02ff */
[----:B------:R-:W-:Y:S02]  /*14e0*/  IMAD R108, R108, -0x100, RZ ;  /* 0xffffff006c6c7824 */ /* 0x000fe400078e02ff */
[----:B-1----:R-:W-:-:S03]  /*14f0*/  IMAD.WIDE.U32 R22, R109, UR6, R2 ;  /* 0x000000066d167c25 */ /* 0x002fc6000f8e0002 */
[----:B------:R-:W-:Y:S01]  /*1500*/  SHF.R.S32.HI R110, RZ, 0x1f, R108 ;  /* 0x0000001fff6e7819 */ /* 0x000fe2000001146c */
[----:B------:R-:W-:-:S04]  /*1510*/  @!P0 IMAD.WIDE.U32 R2, R34, UR14, R4 ;  /* 0x0000000e22028c25 */ /* 0x000fc8000f8e0004 */
[----:B------:R-:W-:Y:S01]  /*1520*/  IMAD R33, R109, UR7, R32 ;  /* 0x000000076d217c24 */ /* 0x000fe2000f8e0220 */
[----:B------:R-:W-:-:S03]  /*1530*/  @!P0 IADD3 R3, R29, R3, RZ ;  /* 0x000000031d038210 */ /* 0x000fc60007ffe0ff */
[----:B------:R-:W-:Y:S01]  /*1540*/  @!P0 IMAD.WIDE.U32 R2, R109, UR6, R2 ;  /* 0x000000066d028c25 */ /* 0x000fe2000f8e0002 */
[----:B------:R-:W-:Y:S01]  /*1550*/  ULDC.64 UR6, c[0x0][0x2b8] ;  /* 0x0000ae0000067ab9 */ /* 0x000fe20000000a00 */
[-C--:B------:R-:W-:Y:S02]  /*1560*/  ISETP.GE.AND P6, PT, R92, R79.reuse, PT ;  /* 0x0000004f5c00720c */ /* 0x080fe40003fc6270 */
[-C--:B------:R-:W-:Y:S02]  /*1570*/  ISETP.GE.AND P4, PT, R84, R79.reuse, PT ;  /* 0x0000004f5400720c */ /* 0x080fe40003f86270 */
[----:B------:R-:W-:Y:S02]  /*1580*/  ISETP.GE.AND P5, PT, R82, R79, PT ;  /* 0x0000004f5200720c */ /* 0x000fe40003fa6270 */
[----:B------:R-:W-:Y:S01]  /*1590*/  PRMT R39, RZ, 0x7610, R39 ;  /* 0x00007610ff277816 */ /* 0x000fe20000000027 */
[----:B--2---:R0:W-:Y:S04]  /*15a0*/  STS.U16 [R77], R24 ;  /* 0x000000184d007388 */ /* 0x0041e80000000400 */
[----:B---3--:R1:W-:Y:S04]  /*15b0*/  STS.U16 [R76+0x40], R21 ;  /* 0x000040154c007388 */ /* 0x0083e80000000400 */
[----:B----4-:R2:W-:Y:S01]  /*15c0*/  STS.U16 [R75+0x80], R26 ;  /* 0x0000801a4b007388 */ /* 0x0105e20000000400 */
[----:B0-----:R-:W-:-:S03]  /*15d0*/  @!P0 IMAD.MOV.U32 R24, RZ, RZ, R4 ;  /* 0x000000ffff188224 */ /* 0x001fc600078e0004 */
[----:B------:R0:W-:Y:S01]  /*15e0*/  STS.U16 [R74+0xc0], R25 ;  /* 0x0000c0194a007388 */ /* 0x0001e20000000400 */
[----:B-1----:R-:W-:Y:S01]  /*15f0*/  IADD3 R21, P1, R108, R22, RZ ;  /* 0x000000166c157210 */ /* 0x002fe20007f3e0ff */
[----:B------:R-:W-:Y:S02]  /*1600*/  IMAD R22, R36, UR15, RZ ;  /* 0x0000000f24167c24 */ /* 0x000fe4000f8e02ff */
[----:B------:R1:W-:Y:S01]  /*1610*/  STS.U16 [R73+0x100], R28 ;  /* 0x0001001c49007388 */ /* 0x0003e20000000400 */
[----:B--2---:R-:W-:Y:S02]  /*1620*/  IADD3.X R26, R110, R33, R23, P1, !PT ;  /* 0x000000216e1a7210 */ /* 0x004fe40000ffe417 */
[----:B0-----:R-:W-:Y:S01]  /*1630*/  @!P0 MOV R25, R5 ;  /* 0x0000000500198202 */ /* 0x001fe20000000f00 */
[----:B------:R-:W-:Y:S02]  /*1640*/  IMAD R35, R37, UR14, R22 ;  /* 0x0000000e25237c24 */ /* 0x000fe4000f8e0216 */
[----:B------:R-:W-:Y:S01]  /*1650*/  IMAD.WIDE.U32 R22, R36, UR14, RZ ;  /* 0x0000000e24167c25 */ /* 0x000fe2000f8e00ff */
[----:B-1----:R-:W-:-:S03]  /*1660*/  LEA R28, P1, R6, UR8, 0x1 ;  /* 0x00000008061c7c11 */ /* 0x002fc6000f8208ff */
[----:B------:R-:W-:Y:S01]  /*1670*/  @!P0 IMAD.WIDE.U32 R24, R36, UR14, R24 ;  /* 0x0000000e24188c25 */ /* 0x000fe2000f8e0018 */
[----:B------:R0:W-:Y:S01]  /*1680*/  STS.U16 [R72+0x140], R27 ;  /* 0x0001401b48007388 */ /* 0x0001e20000000400 */
[----:B------:R-:W-:Y:S02]  /*1690*/  LEA R28, P2, R21, R28, 0x1 ;  /* 0x0000001c151c7211 */ /* 0x000fe400078408ff */
[----:B------:R-:W-:Y:S01]  /*16a0*/  IMAD.IADD R23, R23, 0x1, R35 ;  /* 0x0000000117177824 */ /* 0x000fe200078e0223 */
[----:B------:R-:W-:Y:S01]  /*16b0*/  @!P0 IADD3 R25, R35, R25, RZ ;  /* 0x0000001923198210 */ /* 0x000fe20007ffe0ff */
[----:B------:R1:W-:Y:S01]  /*16c0*/  STS.U16 [R71+0x180], R30 ;  /* 0x0001801e47007388 */ /* 0x0003e20000000400 */
[----:B0-----:R-:W-:-:S04]  /*16d0*/  LEA.HI.X R27, R6, UR9, R7, 0x1, P1 ;  /* 0x00000009061b7c11 */ /* 0x001fc800088f0c07 */
[----:B------:R-:W-:Y:S01]  /*16e0*/  LEA.HI.X R29, R21, R27, R26, 0x1, P2 ;  /* 0x0000001b151d7211 */ /* 0x000fe200010f0c1a */
[----:B------:R-:W-:Y:S01]  /*16f0*/  IMAD.WIDE.U32 R26, R109, UR6, R22 ;  /* 0x000000066d1a7c25 */ /* 0x000fe2000f8e0016 */
[----:B-1----:R-:W-:-:S03]  /*1700*/  @!P0 IADD3 R30, P1, R6, R2, RZ ;  /* 0x00000002061e8210 */ /* 0x002fc60007f3e0ff */
[----:B------:R-:W-:Y:S02]  /*1710*/  IMAD R2, R106, UR6, RZ ;  /* 0x000000066a027c24 */ /* 0x000fe4000f8e02ff */
[----:B------:R-:W-:Y:S01]  /*1720*/  @!P0 IMAD.WIDE.U32 R22, R109, UR6, R24 ;  /* 0x000000066d168c25 */ /* 0x000fe2000f8e0018 */
[----:B------:R-:W-:Y:S02]  /*1730*/  @!P0 IADD3.X R3, R7, R3, R33, P1, !PT ;  /* 0x0000000307038210 */ /* 0x000fe40000ffe421 */
[----:B------:R-:W-:Y:S01]  /*1740*/  IADD3 R25, P3, R108, R26, RZ ;  /* 0x0000001a6c197210 */ /* 0x000fe20007f7e0ff */
[----:B------:R-:W-:Y:S01]  /*1750*/  IMAD R21, R109, UR7, R2 ;  /* 0x000000076d157c24 */ /* 0x000fe2000f8e0202 */
[----:B------:R-:W-:Y:S01]  /*1760*/  @!P0 LEA R2, P1, R30, UR8, 0x1 ;  /* 0x000000081e028c11 */ /* 0x000fe2000f8208ff */
[----:B------:R-:W-:Y:S01]  /*1770*/  STS.U16 [R70+0x1c0], R31 ;  /* 0x0001c01f46007388 */ /* 0x000fe20000000400 */
[----:B------:R-:W-:Y:S01]  /*1780*/  @!P0 IADD3 R35, P2, R6, R22, RZ ;  /* 0x0000001606238210 */ /* 0x000fe20007f5e0ff */
[----:B------:R-:W-:Y:S01]  /*1790*/  NOP ;  /* 0x0000000000007918 */ /* 0x000fe20000000000 */
[----:B------:R-:W-:Y:S01]  /*17a0*/  @!P0 LEA.HI.X R3, R30, UR9, R3, 0x1, P1 ;  /* 0x000000091e038c11 */ /* 0x000fe200088f0c03 */
[----:B------:R-:W-:Y:S01]  /*17b0*/  LDS.U16 R26, [R69+0x2] ;  /* 0x00000200451a7984 */ /* 0x000fe20000000400 */
[----:B------:R-:W-:Y:S01]  /*17c0*/  IADD3.X R38, R110, R21, R27, P3, !PT ;  /* 0x000000156e267210 */ /* 0x000fe20001ffe41b */
[----:B------:R-:W-:Y:S01]  /*17d0*/  ULDC.64 UR6, c[0x0][0x308] ;  /* 0x0000c20000067ab9 */ /* 0x000fe20000000a00 */
[----:B------:R-:W-:Y:S01]  /*17e0*/  @!P0 IADD3.X R40, R7, R23, R21, P2, !PT ;  /* 0x0000001707288210 */ /* 0x000fe200017fe415 */
[----:B------:R-:W-:Y:S04]  /*17f0*/  LDS.U16 R27, [R69+0x4] ;  /* 0x00000400451b7984 */ /* 0x000fe80000000400 */
[----:B------:R-:W-:Y:S04]  /*1800*/  LDS.U16 R21, [R69] ;  /* 0x0000000045157984 */ /* 0x000fe80000000400 */
[----:B------:R-:W-:Y:S04]  /*1810*/  LDS.U16 R30, [R69+0x6] ;  /* 0x00000600451e7984 */ /* 0x000fe80000000400 */
[----:B------:R-:W-:Y:S04]  /*1820*/  LDS.U16 R31, [R69+0x8] ;  /* 0x00000800451f7984 */ /* 0x000fe80000000400 */
[----:B------:R-:W-:Y:S04]  /*1830*/  LDS.U16 R32, [R69+0xa] ;  /* 0x00000a0045207984 */ /* 0x000fe80000000400 */
[----:B------:R-:W-:Y:S04]  /*1840*/  LDS.U16 R33, [R69+0xc] ;  /* 0x00000c0045217984 */ /* 0x000fe80000000400 */
[----:B------:R-:W-:Y:S01]  /*1850*/  LDS.U16 R34, [R69+0xe] ;  /* 0x00000e0045227984 */ /* 0x000fe20000000400 */
[----:B------:R-:W-:-:S04]  /*1860*/  LEA R24, P1, R6, UR6, 0x1 ;  /* 0x0000000606187c11 */ /* 0x000fc8000f8208ff */
[----:B------:R-:W-:Y:S02]  /*1870*/  LEA.HI.X R23, R6, UR7, R7, 0x1, P1 ;  /* 0x0000000706177c11 */ /* 0x000fe400088f0c07 */
[----:B------:R-:W-:Y:S02]  /*1880*/  LEA R24, P2, R25, R24, 0x1 ;  /* 0x0000001819187211 */ /* 0x000fe400078408ff */
[----:B------:R-:W-:Y:S02]  /*1890*/  @!P0 LEA R22, P1, R35, UR6, 0x1 ;  /* 0x0000000623168c11 */ /* 0x000fe4000f8208ff */
[----:B------:R-:W-:Y:S02]  /*18a0*/  LEA.HI.X R25, R25, R23, R38, 0x1, P2 ;  /* 0x0000001719197211 */ /* 0x000fe400010f0c26 */
[----:B------:R-:W-:Y:S02]  /*18b0*/  @!P0 LEA.HI.X R23, R35, UR7, R40, 0x1, P1 ;  /* 0x0000000723178c11 */ /* 0x000fe400088f0c28 */
[----:B------:R-:W-:Y:S01]  /*18c0*/  PRMT R35, RZ, 0x7610, R35 ;  /* 0x00007610ff237816 */ /* 0x000fe20000000023 */
[----:B------:R-:W-:Y:S01]  /*18d0*/  BAR.SYNC.DEFER_BLOCKING 0x0 ;  /* 0x0000000000007b1d */ /* 0x000fe20000010000 */
        /* <DEDUP_REMOVED lines=9> */
[----:B------:R0:W3:Y:S04]  /*1970*/  @!P0 LDG.E.U16 R36, desc[UR10][R2.64] ;  /* 0x0000000a02248981 */ /* 0x0000e8000c1e1500 */
        /* <DEDUP_REMOVED lines=27> */
[----:B------:R-:W-:Y:S04]  /*1b30*/  LDS.U16 R3, [R69+0x8] ;  /* 0x0000080045037984 */ /* 0x000fe80000000400 */
[----:B------:R-:W2:Y:S04]  /*1b40*/  LDS.U16 R2, [R69+0xa] ;  /* 0x00000a0045027984 */ /* 0x000ea80000000400 */
[----:B------:R-:W3:Y:S04]  /*1b50*/  LDS.U16 R37, [R69+0xc] ;  /* 0x00000c0045257984 */ /* 0x000ee80000000400 */
[----:B------:R-:W4:Y:S01]  /*1b60*/  LDS.U16 R38, [R69+0xe] ;  /* 0x00000e0045267984 */ /* 0x000f220000000400 */
[----:B------:R-:W-:Y:S01]  /*1b70*/  BAR.SYNC.DEFER_BLOCKING 0x0 ;  /* 0x0000000000007b1d */ /* 0x000fe20000010000 */
[----:B0-----:R-:W-:-:S02]  /*1b80*/  PRMT R39, RZ, 0x7610, R39 ;  /* 0x00007610ff277816 */ /* 0x001fc40000000027 */
[----:B------:R-:W-:-:S03]  /*1b90*/  PRMT R40, RZ, 0x7610, R40 ;  /* 0x00007610ff287816 */ /* 0x000fc60000000028 */
        /* <DEDUP_REMOVED lines=10> */
[----:B--2---:R-:W-:Y:S01]  /*1c40*/  SHF.L.U32 R53, R2, 0x10, RZ ;  /* 0x0000001002357819 */ /* 0x004fe200000006ff */
[----:B------:R-:W-:Y:S02]  /*1c50*/  IMAD.U32 R51, R3, 0x10000, RZ ;  /* 0x0001000003337824 */ /* 0x000fe400078e00ff */
[----:B------:R-:W-:Y:S01]  /*1c60*/  FMUL.FTZ R3, R50, -1.4426950216293334961 ;  /* 0xbfb8aa3b32037820 */ /* 0x000fe20000410000 */
[----:B------:R-:W-:Y:S02]  /*1c70*/  IMAD.U32 R28, R28, 0x10000, RZ ;  /* 0x000100001c1c7824 */ /* 0x000fe400078e00ff */
[----:B------:R-:W-:Y:S01]  /*1c80*/  FMUL.FTZ R2, R53, -1.4426950216293334961 ;  /* 0xbfb8aa3b35027820 */ /* 0x000fe20000410000 */
[----:B0-----:R-:W-:Y:S01]  /*1c90*/  MUFU.EX2 R25, R3 ;  /* 0x0000000300197308 */ /* 0x001fe20000000800 */
[----:B------:R-:W-:Y:S01]  /*1ca0*/  FMUL.FTZ R22, R28, -1.4426950216293334961 ;  /* 0xbfb8aa3b1c167820 */ /* 0x000fe20000410000 */
[----:B------:R-:W-:-:S06]  /*1cb0*/  SHF.L.U32 R47, R29, 0x10, RZ ;  /* 0x000000101d2f7819 */ /* 0x000fcc00000006ff */
[----:B------:R-:W-:Y:S01]  /*1cc0*/  MUFU.EX2 R54, R2 ;  /* 0x0000000200367308 */ /* 0x000fe20000000800 */
[----:B------:R-:W-:-:S07]  /*1cd0*/  FMUL.FTZ R23, R47, -1.4426950216293334961 ;  /* 0xbfb8aa3b2f177820 */ /* 0x000fce0000410000 */
[----:B------:R-:W0:Y:S01]  /*1ce0*/  MUFU.EX2 R22, R22 ;  /* 0x0000001600167308 */ /* 0x000e220000000800 */
[----:B---3--:R-:W-:Y:S02]  /*1cf0*/  IMAD.U32 R55, R37, 0x10000, RZ ;  /* 0x0001000025377824 */ /* 0x008fe400078e00ff */
[----:B------:R-:W-:Y:S01]  /*1d00*/  FMUL.FTZ R24, R51, -1.4426950216293334961 ;  /* 0xbfb8aa3b33187820 */ /* 0x000fe20000410000 */
[----:B------:R-:W-:-:S04]  /*1d10*/  IMAD.U32 R48, R35, 0x10000, RZ ;  /* 0x0001000023307824 */ /* 0x000fc800078e00ff */
[----:B------:R-:W1:Y:S01]  /*1d20*/  MUFU.EX2 R23, R23 ;  /* 0x0000001700177308 */ /* 0x000e620000000800 */
[----:B------:R-:W-:Y:S01]  /*1d30*/  FMUL.FTZ R35, R55, -1.4426950216293334961 ;  /* 0xbfb8aa3b37237820 */ /* 0x000fe20000410000 */
[----:B------:R-:W-:Y:S01]  /*1d40*/  FMUL.FTZ R29, R48, -1.4426950216293334961 ;  /* 0xbfb8aa3b301d7820 */ /* 0x000fe20000410000 */
[----:B----4-:R-:W-:-:S05]  /*1d50*/  SHF.L.U32 R57, R38, 0x10, RZ ;  /* 0x0000001026397819 */ /* 0x010fca00000006ff */
[----:B------:R0:W2:Y:S08]  /*1d60*/  MUFU.EX2 R52, R24 ;  /* 0x0000001800347308 */ /* 0x0000b00000000800 */
[----:B------:R1:W-:Y:S01]  /*1d70*/  MUFU.EX2 R38, R35 ;  /* 0x0000002300267308 */ /* 0x0003e20000000800 */
[----:B0-----:R-:W-:Y:S01]  /*1d80*/  FADD.FTZ R24, R22, 1 ;  /* 0x3f80000016187421 */ /* 0x001fe20000010000 */
[----:B------:R-:W-:-:S06]  /*1d90*/  FADD.FTZ R37, R25, 1 ;  /* 0x3f80000019257421 */ /* 0x000fcc0000010000 */
[----:B------:R-:W0:Y:S01]  /*1da0*/  MUFU.EX2 R49, R29 ;  /* 0x0000001d00317308 */ /* 0x000e220000000800 */
[----:B-1----:R-:W-:-:S07]  /*1db0*/  FADD.FTZ R35, R23, 1 ;  /* 0x3f80000017237421 */ /* 0x002fce0000010000 */
[----:B------:R-:W-:Y:S01]  /*1dc0*/  MUFU.RCP R29, R24 ;  /* 0x00000018001d7308 */ /* 0x000fe20000001000 */
[----:B------:R-:W-:Y:S01]  /*1dd0*/  FMUL.FTZ R56, R57, -1.4426950216293334961 ;  /* 0xbfb8aa3b39387820 */ /* 0x000fe20000410000 */
[----:B--2---:R-:W-:-:S06]  /*1de0*/  FADD.FTZ R52, R52, 1 ;  /* 0x3f80000034347421 */ /* 0x004fcc0000010000 */
[----:B------:R-:W-:Y:S01]  /*1df0*/  MUFU.RCP R36, R35 ;  /* 0x0000002300247308 */ /* 0x000fe20000001000 */
[----:B------:R-:W-:-:S07]  /*1e00*/  SHF.L.U32 R125, R26, 0x10, RZ ;  /* 0x000000101a7d7819 */ /* 0x000fce00000006ff */
[----:B------:R-:W1:Y:S01]  /*1e10*/  MUFU.EX2 R58, R56 ;  /* 0x00000038003a7308 */ /* 0x000e620000000800 */
[----:B------:R-:W-:-:S07]  /*1e20*/  FADD.FTZ R54, R54, 1 ;  /* 0x3f80000036367421 */ /* 0x000fce0000010000 */
[----:B------:R-:W-:Y:S01]  /*1e30*/  MUFU.RCP R52, R52 ;  /* 0x0000003400347308 */ /* 0x000fe20000001000 */
[----:B0-----:R-:W-:Y:S01]  /*1e40*/  FADD.FTZ R49, R49, 1 ;  /* 0x3f80000031317421 */ /* 0x001fe20000010000 */
[----:B------:R-:W-:-:S06]  /*1e50*/  IMAD.U32 R21, R21, 0x10000, RZ ;  /* 0x0001000015157824 */ /* 0x000fcc00078e00ff */
[----:B------:R-:W-:Y:S01]  /*1e60*/  MUFU.RCP R54, R54 ;  /* 0x0000003600367308 */ /* 0x000fe20000001000 */
[----:B-1----:R-:W-:Y:S01]  /*1e70*/  FADD.FTZ R58, R58, 1 ;  /* 0x3f8000003a3a7421 */ /* 0x002fe20000010000 */
[----:B------:R-:W-:Y:S01]  /*1e80*/  IMAD.U32 R31, R31, 0x10000, RZ ;  /* 0x000100001f1f7824 */ /* 0x000fe200078e00ff */
[----:B------:R-:W-:Y:S02]  /*1e90*/  SHF.L.U32 R30, R30, 0x10, RZ ;  /* 0x000000101e1e7819 */ /* 0x000fe400000006ff */
[----:B------:R-:W-:-:S03]  /*1ea0*/  SHF.L.U32 R32, R32, 0x10, RZ ;  /* 0x0000001020207819 */ /* 0x000fc600000006ff */
[----:B------:R-:W0:Y:S08]  /*1eb0*/  MUFU.RCP R49, R49 ;  /* 0x0000003100317308 */ /* 0x000e300000001000 */
[----:B------:R-:W-:Y:S01]  /*1ec0*/  MUFU.RCP R58, R58 ;  /* 0x0000003a003a7308 */ /* 0x000fe20000001000 */
[----:B------:R-:W1:Y:S01]  /*1ed0*/  S2UR UR6, SR_CgaCtaId ;  /* 0x00000000000679c3 */ /* 0x000e620000008800 */
[----:B------:R-:W-:-:S02]  /*1ee0*/  IMAD.U32 R127, R27, 0x10000, RZ ;  /* 0x000100001b7f7824 */ /* 0x000fc400078e00ff */
[----:B------:R-:W-:Y:S02]  /*1ef0*/  IMAD.U32 R33, R33, 0x10000, RZ ;  /* 0x0001000021217824 */ /* 0x000fe400078e00ff */
[----:B------:R-:W-:Y:S02]  /*1f00*/  IMAD.U32 R34, R34, 0x10000, RZ ;  /* 0x0001000022227824 */ /* 0x000fe400078e00ff */
[----:B0-----:R-:W-:-:S04]  /*1f10*/  FADD.FTZ R27, -R49, 1 ;  /* 0x3f800000311b7421 */ /* 0x001fc80000010100 */
[----:B------:R-:W-:Y:S01]  /*1f20*/  FFMA.FTZ R27, R48, R27, 1 ;  /* 0x3f800000301b7423 */ /* 0x000fe2000001001b */
[----:B------:R-:W-:Y:S01]  /*1f30*/  ISETP.NE.AND P6, PT, R94, RZ, PT ;  /* 0x000000ff5e00720c */ /* 0x000fe20003fc5270 */
[----:B------:R-:W-:Y:S02]  /*1f40*/  UMOV UR5, 0x400 ;  /* 0x0000040000057882 */ /* 0x000fe40000000000 */
[----:B-1----:R-:W-:Y:S01]  /*1f50*/  ULEA UR5, UR6, UR5, 0x18 ;  /* 0x0000000506057291 */ /* 0x002fe2000f8ec03f */
[----:B------:R0:W-:Y:S04]  /*1f60*/  STS.U16 [R77], R42 ;  /* 0x0000002a4d007388 */ /* 0x0001e80000000400 */
        /* <DEDUP_REMOVED lines=12> */
[----:B------:R-:W4:Y:S01]  /*2030*/  LDS.U16 R25, [R69+0xa] ;  /* 0x00000a0045197984 */ /* 0x000f220000000400 */
[----:B0-----:R-:W-:-:S03]  /*2040*/  FADD.FTZ R42, R38, 1 ;  /* 0x3f800000262a7421 */ /* 0x001fc60000010000 */
[----:B------:R-:W-:Y:S01]  /*2050*/  LDS.U16 R22, [R69+0x4] ;  /* 0x0000040045167984 */ /* 0x000fe20000000400 */
[----:B-1----:R-:W-:Y:S01]  /*2060*/  FADD.FTZ R40, -R36, 1 ;  /* 0x3f80000024287421 */ /* 0x002fe20000010100 */
[----:B--2---:R-:W-:Y:S02]  /*2070*/  IMAD.U32 R35, R2, 0x10000, RZ ;  /* 0x0001000002237824 */ /* 0x004fe400078e00ff */
[----:B------:R-:W0:Y:S01]  /*2080*/  LDS.U16 R2, [R69+0xc] ;  /* 0x00000c0045027984 */ /* 0x000e220000000400 */
[----:B---3--:R-:W-:-:S03]  /*2090*/  SHF.L.U32 R38, R3, 0x10, RZ ;  /* 0x0000001003267819 */ /* 0x008fc600000006ff */
[----:B------:R-:W1:Y:S02]  /*20a0*/  LDS.U16 R3, [R69+0xe] ;  /* 0x00000e0045037984 */ /* 0x000e640000000400 */
[----:B------:R-:W-:Y:S01]  /*20b0*/  FMUL.FTZ R39, R125, R38 ;  /* 0x000000267d277220 */ /* 0x000fe20000410000 */
[----:B------:R2:W3:Y:S01]  /*20c0*/  MUFU.RCP R41, R37 ;  /* 0x0000002500297308 */ /* 0x0004e20000001000 */
[----:B------:R-:W-:Y:S02]  /*20d0*/  FFMA.FTZ R40, R47, R40, 1 ;  /* 0x3f8000002f287423 */ /* 0x000fe40000010028 */
[----:B------:R-:W-:Y:S01]  /*20e0*/  FMUL.FTZ R39, R36, R39 ;  /* 0x0000002724277220 */ /* 0x000fe20000410000 */
[----:B------:R-:W-:-:S03]  /*20f0*/  FMUL.FTZ R26, R21, R35 ;  /* 0x00000023151a7220 */ /* 0x000fc60000410000 */
[----:B------:R-:W-:Y:S01]  /*2100*/  FMUL.FTZ R39, R39, R40 ;  /* 0x0000002827277220 */ /* 0x000fe20000410000 */
[----:B------:R-:W-:Y:S01]  /*2110*/  FADD.FTZ R40, -R52, 1 ;  /* 0x3f80000034287421 */ /* 0x000fe20000010100 */
[----:B------:R3:W1:Y:S01]  /*2120*/  MUFU.RCP R56, R42 ;  /* 0x0000002a00387308 */ /* 0x0006620000001000 */
[----:B--2---:R-:W-:Y:S02]  /*2130*/  FADD.FTZ R37, -R29, 1 ;  /* 0x3f8000001d257421 */ /* 0x004fe40000010100 */
[----:B------:R-:W-:Y:S01]  /*2140*/  FFMA.FTZ R44, R51, R40, 1 ;  /* 0x3f800000332c7423 */ /* 0x000fe20000010028 */
[----:B----4-:R-:W-:Y:S01]  /*2150*/  SHF.L.U32 R40, R23, 0x10, RZ ;  /* 0x0000001017287819 */ /* 0x010fe200000006ff */
[----:B------:R-:W-:Y:S01]  /*2160*/  FFMA.FTZ R37, R28, R37, 1 ;  /* 0x3f8000001c257423 */ /* 0x000fe20000010025 */
[----:B---3--:R-:W-:Y:S02]  /*2170*/  IMAD.U32 R42, R24, 0x10000, RZ ;  /* 0x00010000182a7824 */ /* 0x008fe400078e00ff */
[----:B------:R-:W-:Y:S01]  /*2180*/  FMUL.FTZ R26, R29, R26 ;  /* 0x0000001a1d1a7220 */ /* 0x000fe20000410000 */
[----:B------:R-:W-:Y:S01]  /*2190*/  SHF.L.U32 R45, R25, 0x10, RZ ;  /* 0x00000010192d7819 */ /* 0x000fe200000006ff */
[----:B------:R-:W-:-:S02]  /*21a0*/  FMUL.FTZ R23, R31, R42 ;  /* 0x0000002a1f177220 */ /* 0x000fc40000410000 */
[----:B------:R-:W-:Y:S01]  /*21b0*/  FMUL.FTZ R26, R26, R37 ;  /* 0x000000251a1a7220 */ /* 0x000fe20000410000 */
[----:B------:R-:W-:Y:S01]  /*21c0*/  FADD.FTZ R37, -R41, 1 ;  /* 0x3f80000029257421 */ /* 0x000fe20000010100 */
[----:B------:R-:W-:Y:S01]  /*21d0*/  FADD.FTZ R46, -R54, 1 ;  /* 0x3f800000362e7421 */ /* 0x000fe20000010100 */
        /* <DEDUP_REMOVED lines=8> */
[----:B0-----:R-:W-:Y:S01]  /*2260*/  SHF.L.U32 R44, R2, 0x10, RZ ;  /* 0x00000010022c7819 */ /* 0x001fe200000006ff */
[----:B------:R-:W-:Y:S01]  /*2270*/  IMAD.U32 R37, R22, 0x10000, RZ ;  /* 0x0001000016257824 */ /* 0x000fe200078e00ff */
[----:B-1----:R-:W-:Y:S01]  /*2280*/  SHF.L.U32 R59, R3, 0x10, RZ ;  /* 0x00000010033b7819 */ /* 0x002fe200000006ff */
        /* <DEDUP_REMOVED lines=67> */
.L_x_9248:
[----:B------:R-:W-:Y:S05]  /*26c0*/  BSYNC B0 ;  /* 0x0000000000007941 */ /* 0x000fea0003800000 */
.L_x_9247:
        /* <DEDUP_REMOVED lines=25> */
[----:B------:R-:W-:Y:S01]  /*2860*/  @!P4 STG.E.U16 desc[UR10][R22.64+-0x100], R115 ;  /* 0xffff00731600c986 */ /* 0x000fe2000c10150a */
[----:B------:R-:W-:Y:S01]  /*2870*/  ISETP.GE.AND P3, PT, R80, R119, PT ;  /* 0x000000775000720c */ /* 0x000fe20003f66270 */
[----:B------:R-:W-:Y:S01]  /*2880*/  FMUL.FTZ R57, R57, R58 ;  /* 0x0000003a39397220 */ /* 0x000fe20000410000 */
[----:B------:R-:W-:Y:S01]  /*2890*/  SHF.L.U32 R19, R19, 0x10, RZ ;  /* 0x0000001013137819 */ /* 0x000fe200000006ff */
[----:B------:R-:W-:Y:S01]  /*28a0*/  @!P5 STG.E.U16 desc[UR10][R22.64+-0xc0], R117 ;  /* 0xffff40751600d986 */ /* 0x000fe2000c10150a */
[----:B------:R-:W-:Y:S01]  /*28b0*/  SHF.L.U32 R17, R17, 0x10, RZ ;  /* 0x0000001011117819 */ /* 0x000fe200000006ff */
[----:B------:R-:W-:Y:S01]  /*28c0*/  IMAD.U32 R25, R20, 0x10000, RZ ;  /* 0x0001000014197824 */ /* 0x000fe200078e00ff */
[----:B------:R-:W-:Y:S01]  /*28d0*/  SHF.L.U32 R15, R15, 0x10, RZ ;  /* 0x000000100f0f7819 */ /* 0x000fe200000006ff */
[----:B------:R-:W-:Y:S01]  /*28e0*/  @!P2 STG.E.U16 desc[UR10][R22.64+-0x1c0], R43 ;  /* 0xfffe402b1600a986 */ /* 0x000fe2000c10150a */
[----:B------:R-:W-:Y:S01]  /*28f0*/  SHF.L.U32 R29, R0, 0x10, RZ ;  /* 0x00000010001d7819 */ /* 0x000fe200000006ff */
[----:B------:R-:W-:-:S02]  /*2900*/  IMAD.U32 R27, R18, 0x10000, RZ ;  /* 0x00010000121b7824 */ /* 0x000fc400078e00ff */
[--C-:B-----5:R-:W-:Y:S01]  /*2910*/  FADD.FTZ R112, R25, R102.reuse ;  /* 0x0000006619707221 */ /* 0x120fe20000010000 */
[----:B------:R-:W-:Y:S01]  /*2920*/  @!P0 STG.E.U16 desc[UR10][R22.64+-0x140], R113 ;  /* 0xfffec07116008986 */ /* 0x000fe2000c10150a */
[----:B------:R-:W-:Y:S01]  /*2930*/  ISETP.NE.U32.AND P0, PT, RZ, UR6, PT ;  /* 0x00000006ff007c0c */ /* 0x000fe2000bf05070 */
[----:B------:R-:W-:Y:S02]  /*2940*/  IMAD.U32 R121, R14, 0x10000, RZ ;  /* 0x000100000e797824 */ /* 0x000fe400078e00ff */
[--C-:B------:R-:W-:Y:S01]  /*2950*/  FADD.FTZ R114, R19, R102.reuse ;  /* 0x0000006613727221 */ /* 0x100fe20000010000 */
[----:B------:R-:W-:Y:S01]  /*2960*/  @!P1 STG.E.U16 desc[UR10][R22.64+-0x180], R61 ;  /* 0xfffe803d16009986 */ /* 0x000fe2000c10150a */
[----:B------:R-:W-:Y:S01]  /*2970*/  ISETP.NE.AND.EX P0, PT, RZ, UR7, PT, P0 ;  /* 0x00000007ff007c0c */ /* 0x000fe2000bf05300 */
[--C-:B------:R-:W-:Y:S01]  /*2980*/  FADD.FTZ R116, R27, R102.reuse ;  /* 0x000000661b747221 */ /* 0x100fe20000010000 */
[----:B------:R-:W-:Y:S01]  /*2990*/  ISETP.GE.AND P1, PT, R82, R119, PT ;  /* 0x000000775200720c */ /* 0x000fe20003f26270 */
[----:B------:R-:W-:Y:S01]  /*29a0*/  IMAD.U32 R119, R16, 0x10000, RZ ;  /* 0x0001000010777824 */ /* 0x000fe200078e00ff */
[----:B------:R0:W-:Y:S01]  /*29b0*/  @!P3 STG.E.U16 desc[UR10][R22.64+-0x40], R129 ;  /* 0xffffc0811600b986 */ /* 0x0001e2000c10150a */
[--C-:B------:R-:W-:Y:S01]  /*29c0*/  FADD.FTZ R118, R17, R102.reuse ;  /* 0x0000006611767221 */ /* 0x100fe20000010000 */
        /* <DEDUP_REMOVED lines=9> */
[----:B------:R1:W-:Y:S01]  /*2a60*/  @!P1 STG.E.U16 desc[UR10][R22.64+-0x80], R123 ;  /* 0xffff807b16009986 */ /* 0x0003e2000c10150a */
[----:B0-----:R-:W-:Y:S01]  /*2a70*/  FMUL.FTZ R129, R30, R41 ;  /* 0x000000291e817220 */ /* 0x001fe20000410000 */
[----:B------:R-:W-:Y:S01]  /*2a80*/  FMUL.FTZ R137, R34, R57 ;  /* 0x0000003922897220 */ /* 0x000fe20000410000 */
[----:B-1----:R-:W-:Y:S01]  /*2a90*/  FMUL.FTZ R123, R21, R28 ;  /* 0x0000001c157b7220 */ /* 0x002fe20000410000 */
        /* <DEDUP_REMOVED lines=21> */
[----:B------:R0:W-:Y:S04]  /*2bf0*/  STS.U16 [R69+0x2], R0 ;  /* 0x0000020045007388 */ /* 0x0001e80000000400 */
[----:B------:R-:W-:Y:S04]  /*2c00*/  STS.U16 [R69+0x4], R37 ;  /* 0x0000042545007388 */ /* 0x000fe80000000400 */
[----:B------:R1:W-:Y:S01]  /*2c10*/  STS.U16 [R69+0x6], R14 ;  /* 0x0000060e45007388 */ /* 0x0003e20000000400 */
[----:B0-----:R-:W-:-:S03]  /*2c20*/  IMAD R0, R18, UR15, RZ ;  /* 0x0000000f12007c24 */ /* 0x001fc6000f8e02ff */
[----:B------:R-:W-:Y:S01]  /*2c30*/  STS.U16 [R69+0x8], R42 ;  /* 0x0000082a45007388 */ /* 0x000fe20000000400 */
[----:B------:R-:W-:-:S03]  /*2c40*/  IMAD R19, R19, UR14, R0 ;  /* 0x0000000e13137c24 */ /* 0x000fc6000f8e0200 */
[----:B------:R-:W-:Y:S01]  /*2c50*/  STS.U16 [R69+0xa], R16 ;  /* 0x00000a1045007388 */ /* 0x000fe20000000400 */
[----:B-1----:R-:W-:-:S03]  /*2c60*/  IMAD.WIDE.U32 R14, R18, UR14, RZ ;  /* 0x0000000e120e7c25 */ /* 0x002fc6000f8e00ff */
[----:B------:R-:W-:Y:S01]  /*2c70*/  STS.U16 [R69+0xc], R44 ;  /* 0x00000c2c45007388 */ /* 0x000fe20000000400 */
[----:B------:R-:W-:-:S03]  /*2c80*/  IMAD.IADD R39, R15, 0x1, R19 ;  /* 0x000000010f277824 */ /* 0x000fc600078e0213 */
        /* <DEDUP_REMOVED lines=22> */
[----:B------:R-:W-:-:S04]  /*2df0*/  IMAD.WIDE.U32 R16, R109, UR8, R16 ;  /* 0x000000086d107c25 */ /* 0x000fc8000f8e0010 */
[----:B------:R-:W-:Y:S01]  /*2e00*/  IMAD.IADD R17, R17, 0x1, R19 ;  /* 0x0000000111117824 */ /* 0x000fe200078e0213 */
[----:B------:R-:W-:-:S04]  /*2e10*/  LEA R18, P0, R16, UR6, 0x1 ;  /* 0x0000000610127c11 */ /* 0x000fc8000f8008ff */
[----:B------:R-:W-:-:S05]  /*2e20*/  LEA.HI.X R19, R16, UR7, R17, 0x1, P0 ;  /* 0x0000000710137c11 */ /* 0x000fca00080f0c11 */
[----:B------:R0:W-:Y:S04]  /*2e30*/  STG.E.U16 desc[UR10][R18.64], R21 ;  /* 0x0000001512007986 */ /* 0x0001e8000c10150a */
.L_x_9251:
[----:B------:R-:W-:Y:S05]  /*2e40*/  BSYNC B0 ;  /* 0x0000000000007941 */ /* 0x000fea0003800000 */
.L_x_9250:
[----:B------:R-:W-:Y:S01]  /*2e50*/  MOV R15, R39 ;  /* 0x00000027000f7202 */ /* 0x000fe20000000f00 */
[----:B------:R-:W-:Y:S01]  /*2e60*/  ULDC.64 UR8, c[0x0][0x2c8] ;  /* 0x0000b20000087ab9 */ /* 0x000fe20000000a00 */
[----:B------:R-:W-:Y:S01]  /*2e70*/  LEA R17, P0, R6, UR6, 0x1 ;  /* 0x0000000606117c11 */ /* 0x000fe2000f8008ff */
[----:B------:R-:W-:Y:S01]  /*2e80*/  IMAD R0, R106, UR8, RZ ;  /* 0x000000086a007c24 */ /* 0x000fe2000f8e02ff */
[-C--:B------:R-:W-:Y:S01]  /*2e90*/  ISETP.GE.AND P2, PT, R90, R37.reuse, PT ;  /* 0x000000255a00720c */ /* 0x080fe20003f46270 */
[C---:B------:R-:W-:Y:S01]  /*2ea0*/  IMAD.WIDE.U32 R14, R109.reuse, UR8, R14 ;  /* 0x000000086d0e7c25 */ /* 0x040fe2000f8e000e */
[----:B------:R-:W-:Y:S02]  /*2eb0*/  LEA.HI.X R16, R6, UR7, R7, 0x1, P0 ;  /* 0x0000000706107c11 */ /* 0x000fe400080f0c07 */
[----:B------:R-:W-:Y:S01]  /*2ec0*/  ISETP.GE.AND P3, PT, R84, R37, PT ;  /* 0x000000255400720c */ /* 0x000fe20003f66270 */
[----:B0-----:R-:W-:Y:S01]  /*2ed0*/  IMAD R19, R109, UR9, R0 ;  /* 0x000000096d137c24 */ /* 0x001fe2000f8e0200 */
        /* <DEDUP_REMOVED lines=16> */
.L_x_9249:
[----:B------:R-:W1:Y:S01]  /*2fe0*/  LDC R16, c[0x0][0x21c] ;  /* 0x00008700ff107b82 */ /* 0x000e620000000800 */
[----:B------:R-:W-:Y:S01]  /*2ff0*/  IMAD.U32 R0, R176, 0x10000, RZ ;  /* 0x00010000b0007824 */ /* 0x000fe200078e00ff */
[----:B0-----:R-:W-:Y:S01]  /*3000*/  SHF.L.U32 R14, R68, 0x10, RZ ;  /* 0x00000010440e7819 */ /* 0x001fe200000006ff */
[----:B------:R-:W-:Y:S01]  /*3010*/  IMAD.U32 R15, R67, 0x10000, RZ ;  /* 0x00010000430f7824 */ /* 0x000fe200078e00ff */
[----:B------:R-:W-:Y:S01]  /*3020*/  HFMA2.MMA R151, -RZ, RZ, 0, 0 ;  /* 0x00000000ff977435 */ /* 0x000fe200000001ff */
[C---:B------:R-:W-:Y:S01]  /*3030*/  FFMA.FTZ R0, R123.reuse, R0, R98 ;  /* 0x000000007b007223 */ /* 0x040fe20000010062 */
[----:B------:R-:W-:Y:S01]  /*3040*/  SHF.L.U32 R98, R62, 0x10, RZ ;  /* 0x000000103e627819 */ /* 0x000fe200000006ff */
[----:B------:R-:W-:Y:S01]  /*3050*/  HFMA2.MMA R155, -RZ, RZ, 0, 0 ;  /* 0x00000000ff9b7435 */ /* 0x000fe200000001ff */
[----:B------:R-:W-:Y:S01]  /*3060*/  FMUL.FTZ R139, R123, R104 ;  /* 0x000000687b8b7220 */ /* 0x000fe20000410000 */
[C---:B------:R-:W-:Y:S01]  /*3070*/  FFMA.FTZ R0, R125.reuse, R14, R0 ;  /* 0x0000000e7d007223 */ /* 0x040fe20000010000 */
[----:B------:R-:W-:Y:S01]  /*3080*/  SHF.L.U32 R14, R66, 0x10, RZ ;  /* 0x00000010420e7819 */ /* 0x000fe200000006ff */
[-C--:B------:R-:W-:Y:S01]  /*3090*/  FMUL.FTZ R141, R125, R104.reuse ;  /* 0x000000687d8d7220 */ /* 0x080fe20000410000 */
[C---:B------:R-:W-:Y:S01]  /*30a0*/  FMUL.FTZ R143, R127.reuse, R104 ;  /* 0x000000687f8f7220 */ /* 0x040fe20000410000 */
[----:B------:R-:W-:Y:S01]  /*30b0*/  FFMA.FTZ R0, R127, R15, R0 ;  /* 0x0000000f7f007223 */ /* 0x000fe20000010000 */
[----:B------:R-:W-:-:S02]  /*30c0*/  IMAD.U32 R15, R65, 0x10000, RZ ;  /* 0x00010000410f7824 */ /* 0x000fc400078e00ff */
[-C--:B------:R-:W-:Y:S01]  /*30d0*/  FMUL.FTZ R145, R129, R104.reuse ;  /* 0x0000006881917220 */ /* 0x080fe20000410000 */
[----:B------:R-:W-:Y:S01]  /*30e0*/  FMUL.FTZ R124, R131, R104 ;  /* 0x00000068837c7220 */ /* 0x000fe20000410000 */
[----:B------:R-:W-:Y:S01]  /*30f0*/  FFMA.FTZ R0, R129, R14, R0 ;  /* 0x0000000e81007223 */ /* 0x000fe20000010000 */
[----:B------:R-:W-:Y:S01]  /*3100*/  SHF.L.U32 R14, R64, 0x10, RZ ;  /* 0x00000010400e7819 */ /* 0x000fe200000006ff */
[-C--:B------:R-:W-:Y:S01]  /*3110*/  FMUL.FTZ R147, R133, R104.reuse ;  /* 0x0000006885937220 */ /* 0x080fe20000410000 */
[-C--:B------:R-:W-:Y:S01]  /*3120*/  FMUL.FTZ R126, R135, R104.reuse ;  /* 0x00000068877e7220 */ /* 0x080fe20000410000 */
[----:B------:R-:W-:Y:S01]  /*3130*/  FFMA.FTZ R0, R131, R15, R0 ;  /* 0x0000000f83007223 */ /* 0x000fe20000010000 */
[----:B------:R-:W-:Y:S02]  /*3140*/  IMAD.U32 R15, R63, 0x10000, RZ ;  /* 0x000100003f0f7824 */ /* 0x000fe400078e00ff */
[----:B------:R-:W-:Y:S01]  /*3150*/  FMUL.FTZ R149, R137, R104 ;  /* 0x0000006889957220 */ /* 0x000fe20000410000 */
[----:B-1----:R-:W-:Y:S01]  /*3160*/  ISETP.GE.AND P0, PT, R16, 0x1, PT ;  /* 0x000000011000780c */ /* 0x002fe20003f06270 */
[----:B------:R-:W-:Y:S01]  /*3170*/  FFMA.FTZ R0, R133, R14, R0 ;  /* 0x0000000e85007223 */ /* 0x000fe20000010000 */
[----:B------:R-:W-:Y:S01]  /*3180*/  IMAD.MOV.U32 R128, RZ, RZ, RZ ;  /* 0x000000ffff807224 */ /* 0x000fe200078e00ff */
[----:B------:R-:W-:Y:S01]  /*3190*/  MOV R153, RZ ;  /* 0x000000ff00997202 */ /* 0x000fe20000000f00 */
[----:B------:R-:W-:-:S02]  /*31a0*/  IMAD.MOV.U32 R130, RZ, RZ, RZ ;  /* 0x000000ffff827224 */ /* 0x000fc400078e00ff */
[----:B------:R-:W-:Y:S01]  /*31b0*/  FFMA.FTZ R0, R135, R15, R0 ;  /* 0x0000000f87007223 */ /* 0x000fe20000010000 */
[----:B------:R-:W-:Y:S01]  /*31c0*/  IMAD.MOV.U32 R132, RZ, RZ, RZ ;  /* 0x000000ffff847224 */ /* 0x000fe200078e00ff */
[----:B------:R-:W-:Y:S01]  /*31d0*/  MOV R157, RZ ;  /* 0x000000ff009d7202 */ /* 0x000fe20000000f00 */
[----:B------:R-:W-:Y:S02]  /*31e0*/  IMAD.MOV.U32 R134, RZ, RZ, RZ ;  /* 0x000000ffff867224 */ /* 0x000fe400078e00ff */
[----:B------:R-:W-:Y:S01]  /*31f0*/  FFMA.FTZ R98, R137, R98, R0 ;  /* 0x0000006289627223 */ /* 0x000fe20000010000 */
[----:B------:R-:W-:Y:S06]  /*3200*/  BAR.SYNC.DEFER_BLOCKING 0x0 ;  /* 0x0000000000007b1d */ /* 0x000fec0000010000 */
[----:B------:R-:W-:Y:S05]  /*3210*/  @!P0 BRA `(.L_x_9252) ;  /* 0x0000002800f88947 */ /* 0x000fea0003800000 */
[----:B------:R-:W0:Y:S01]  /*3220*/  LDC.64 R18, c[0x0][0x348] ;  /* 0x0000d200ff127b82 */ /* 0x000e220000000a00 */
[----:B------:R-:W-:Y:S01]  /*3230*/  MOV R17, RZ ;  /* 0x000000ff00117202 */ /* 0x000fe20000000f00 */
[----:B------:R-:W-:Y:S01]  /*3240*/  IMAD.MOV.U32 R16, RZ, RZ, R94 ;  /* 0x000000ffff107224 */ /* 0x000fe200078e005e */
[----:B------:R-:W-:Y:S01]  /*3250*/  ULDC.64 UR6, c[0x0][0x350] ;  /* 0x0000d40000067ab9 */ /* 0x000fe20000000a00 */
[----:B------:R-:W-:Y:S01]  /*3260*/  ULDC.64 UR8, c[0x0][0x3c8] ;  /* 0x0000f20000087ab9 */ /* 0x000fe20000000a00 */
[----:B------:R-:W-:Y:S01]  /*3270*/  IADD3 R136, R78, -0x1, RZ ;  /* 0xffffffff4e887810 */ /* 0x000fe20007ffe0ff */
[----:B------:R-:W-:Y:S01]  /*3280*/  IMAD.MOV.U32 R113, RZ, RZ, R79 ;  /* 0x000000ffff717224 */ /* 0x000fe200078e004f */
[----:B------:R-:W-:Y:S01]  /*3290*/  MOV R115, RZ ;  /* 0x000000ff00737202 */ /* 0x000fe20000000f00 */
[----:B------:R-:W1:Y:S01]  /*32a0*/  LDC.64 R22, c[0x0][0x368] ;  /* 0x0000da00ff167b82 */ /* 0x000e620000000a00 */
[----:B------:R-:W-:Y:S01]  /*32b0*/  IMAD.MOV.U32 R128, RZ, RZ, RZ ;  /* 0x000000ffff807224 */ /* 0x000fe200078e00ff */
[----:B------:R-:W-:Y:S01]  /*32c0*/  UMOV UR5, URZ ;  /* 0x0000003f00057c82 */ /* 0x000fe20008000000 */
[----:B------:R-:W-:Y:S01]  /*32d0*/  ULDC UR23, c[0x0][0x224] ;  /* 0x0000890000177ab9 */ /* 0x000fe20000000800 */
[----:B------:R-:W-:Y:S01]  /*32e0*/  ULDC UR28, c[0x0][0x21c] ;  /* 0x00008700001c7ab9 */ /* 0x000fe20000000800 */
[----:B------:R-:W-:Y:S01]  /*32f0*/  ULDC.64 UR18, c[0x0][0x360] ;  /* 0x0000d80000127ab9 */ /* 0x000fe20000000a00 */
[----:B------:R-:W-:Y:S01]  /*3300*/  ULDC.64 UR24, c[0x0][0x3c8] ;  /* 0x0000f20000187ab9 */ /* 0x000fe20000000a00 */
[----:B------:R-:W-:Y:S01]  /*3310*/  ULDC.64 UR20, c[0x0][0x380] ;  /* 0x0000e00000147ab9 */ /* 0x000fe20000000a00 */
[----:B------:R-:W2:Y:S01]  /*3320*/  LDC R159, c[0x0][0x224] ;  /* 0x00008900ff9f7b82 */ /* 0x000ea20000000800 */
[----:B------:R-:W-:Y:S01]  /*3330*/  ULDC.64 UR26, c[0x0][0x3d0] ;  /* 0x0000f400001a7ab9 */ /* 0x000fe20000000a00 */
[----:B------:R-:W-:Y:S01]  /*3340*/  ULDC.64 UR12, c[0x0][0x250] ;  /* 0x00009400000c7ab9 */ /* 0x000fe20000000a00 */
[----:B------:R-:W-:Y:S01]  /*3350*/  ULDC.64 UR16, c[0x0][0x270] ;  /* 0x00009c0000107ab9 */ /* 0x000fe20000000a00 */
[----:B0-----:R-:W-:-:S04]  /*3360*/  IMAD R0, R18, UR15, RZ ;  /* 0x0000000f12007c24 */ /* 0x001fc8000f8e02ff */
[----:B------:R-:W0:Y:S01]  /*3370*/  LDC R161, c[0x0][0x218] ;  /* 0x00008600ffa17b82 */ /* 0x000e220000000800 */
[----:B------:R-:W-:-:S04]  /*3380*/  IMAD.WIDE.U32 R14, R18, UR14, R16 ;  /* 0x0000000e120e7c25 */ /* 0x000fc8000f8e0010 */
[----:B------:R-:W-:Y:S01]  /*3390*/  IMAD R19, R19, UR14, R0 ;  /* 0x0000000e13137c24 */ /* 0x000fe2000f8e0200 */
[----:B------:R-:W-:Y:S01]  /*33a0*/  LEA.HI R0, R136, R136, RZ, 0x1 ;  /* 0x0000008888007211 */ /* 0x000fe200078f08ff */
[----:B-1----:R-:W-:Y:S01]  /*33b0*/  IMAD R18, R22, UR15, RZ ;  /* 0x0000000f16127c24 */ /* 0x002fe2000f8e02ff */
[----:B------:R-:W1:Y:S01]  /*33c0*/  LDC.64 R34, c[0x0][0x380] ;  /* 0x0000e000ff227b82 */ /* 0x000e620000000a00 */
[----:B------:R-:W-:Y:S02]  /*33d0*/  IMAD.IADD R15, R15, 0x1, R19 ;  /* 0x000000010f0f7824 */ /* 0x000fe400078e0213 */
[----:B------:R-:W-:Y:S02]  /*33e0*/  IMAD R19, R107, UR6, RZ ;  /* 0x000000066b137c24 */ /* 0x000fe4000f8e02ff */
[----:B------:R-:W-:-:S03]  /*33f0*/  IMAD.WIDE.U32 R14, R100, UR6, R14 ;  /* 0x00000006640e7c25 */ /* 0x000fc6000f8e000e */
[----:B------:R-:W3:Y:S01]  /*3400*/  LDC.64 R36, c[0x0][0x2d0] ;  /* 0x0000b400ff247b82 */ /* 0x000ee20000000a00 */
[----:B------:R-:W-:Y:S01]  /*3410*/  IMAD R21, R100, UR7, R19 ;  /* 0x0000000764157c24 */ /* 0x000fe2000f8e0213 */
[----:B------:R-:W-:Y:S01]  /*3420*/  LEA R30, P0, R14, UR8, 0x2 ;  /* 0x000000080e1e7c11 */ /* 0x000fe2000f8010ff */
[----:B------:R-:W-:Y:S01]  /*3430*/  IMAD.WIDE.U32 R16, R22, UR14, R16 ;  /* 0x0000000e16107c25 */ /* 0x000fe2000f8e0010 */
[----:B------:R-:W-:Y:S01]  /*3440*/  ULDC.64 UR6, c[0x0][0x370] ;  /* 0x0000dc0000067ab9 */ /* 0x000fe20000000a00 */
[----:B------:R-:W-:Y:S02]  /*3450*/  LOP3.LUT R19, R0, 0xfffffe, RZ, 0xc0, !PT ;  /* 0x00fffffe00137812 */ /* 0x000fe400078ec0ff */
[----:B------:R-:W-:Y:S02]  /*3460*/  IMAD.IADD R15, R15, 0x1, R21 ;  /* 0x000000010f0f7824 */ /* 0x000fe400078e0215 */
[----:B------:R-:W-:Y:S02]  /*3470*/  IMAD R23, R23, UR14, R18 ;  /* 0x0000000e17177c24 */ /* 0x000fe4000f8e0212 */
[----:B------:R-:W-:Y:S01]  /*3480*/  IMAD R21, R107, UR6, RZ ;  /* 0x000000066b157c24 */ /* 0x000fe2000f8e02ff */
[----:B------:R-:W-:Y:S01]  /*3490*/  LEA.HI.X R31, R14, UR9, R15, 0x2, P0 ;  /* 0x000000090e1f7c11 */ /* 0x000fe200080f140f */
[----:B------:R-:W-:Y:S01]  /*34a0*/  IMAD.IADD R136, R136, 0x1, -R19 ;  /* 0x0000000188887824 */ /* 0x000fe200078e0a13 */
[----:B------:R-:W-:Y:S01]  /*34b0*/  IADD3 R17, R17, R23, RZ ;  /* 0x0000001711117210 */ /* 0x000fe20007ffe0ff */
[----:B------:R-:W-:Y:S01]  /*34c0*/  IMAD R21, R100, UR7, R21 ;  /* 0x0000000764157c24 */ /* 0x000fe2000f8e0215 */
[----:B------:R-:W-:Y:S01]  /*34d0*/  IADD3 R14, P1, R4, R14, RZ ;  /* 0x0000000e040e7210 */ /* 0x000fe20007f3e0ff */
[----:B------:R-:W-:Y:S01]  /*34e0*/  IMAD.WIDE R30, R108, 0x4, R30 ;  /* 0x000000046c1e7825 */ /* 0x000fe200078e021e */
[----:B------:R-:W-:-:S03]  /*34f0*/  ULDC.64 UR8, c[0x0][0x238] ;  /* 0x00008e0000087ab9 */ /* 0x000fc60000000a00 */
[----:B------:R-:W-:Y:S01]  /*3500*/  IMAD.WIDE.U32 R32, R100, UR6, R16 ;  /* 0x0000000664207c25 */ /* 0x000fe2000f8e0010 */
[C---:B------:R-:W-:Y:S01]  /*3510*/  IADD3 R24, P3, R30.reuse, -0x200, RZ ;  /* 0xfffffe001e187810 */ /* 0x040fe20007f7e0ff */
[----:B------:R-:W-:Y:S01]  /*3520*/  ULDC.64 UR6, c[0x0][0x3d0] ;  /* 0x0000f40000067ab9 */ /* 0x000fe20000000a00 */
[----:B------:R-:W-:Y:S01]  /*3530*/  IADD3 R20, P5, R30, -0x300, RZ ;  /* 0xfffffd001e147810 */ /* 0x000fe20007fbe0ff */
[----:B------:R-:W-:Y:S01]  /*3540*/  IMAD.X R15, R5, 0x1, R15, P1 ;  /* 0x00000001050f7824 */ /* 0x000fe200008e060f */
[----:B------:R-:W-:Y:S02]  /*3550*/  IADD3.X R25, R31, -0x1, RZ, P3, !PT ;  /* 0xffffffff1f197810 */ /* 0x000fe40001ffe4ff */
[----:B------:R-:W-:Y:S02]  /*3560*/  IADD3 R17, R33, R21, RZ ;  /* 0x0000001521117210 */ /* 0x000fe40007ffe0ff */
[----:B------:R-:W-:Y:S02]  /*3570*/  LEA R50, P3, R32, UR6, 0x2 ;  /* 0x0000000620327c11 */ /* 0x000fe4000f8610ff */
[----:B------:R-:W-:-:S02]  /*3580*/  IADD3 R16, P0, R4, R32, RZ ;  /* 0x0000002004107210 */ /* 0x000fc40007f1e0ff */
[----:B------:R-:W-:Y:S01]  /*3590*/  LEA.HI.X R51, R32, UR7, R17, 0x2, P3 ;  /* 0x0000000720337c11 */ /* 0x000fe200098f1411 */
[----:B------:R-:W-:Y:S01]  /*35a0*/  ULDC.64 UR6, c[0x0][0x230] ;  /* 0x00008c0000067ab9 */ /* 0x000fe20000000a00 */
[----:B------:R-:W4:Y:S01]  /*35b0*/  LDC.64 R32, c[0x0][0x360] ;  /* 0x0000d800ff207b82 */ /* 0x000f220000000a00 */
[----:B------:R-:W-:Y:S01]  /*35c0*/  IADD3 R18, P4, R30, -0x380, RZ ;  /* 0xfffffc801e127810 */ /* 0x000fe20007f9e0ff */
[----:B------:R-:W-:Y:S01]  /*35d0*/  IMAD R0, R106, UR6, RZ ;  /* 0x000000066a007c24 */ /* 0x000fe2000f8e02ff */
[----:B------:R-:W-:Y:S01]  /*35e0*/  IADD3 R22, P2, R30, -0x280, RZ ;  /* 0xfffffd801e167810 */ /* 0x000fe20007f5e0ff */
[----:B------:R-:W-:Y:S01]  /*35f0*/  IMAD.WIDE R50, R108, 0x4, R50 ;  /* 0x000000046c327825 */ /* 0x000fe200078e0232 */
[----:B------:R-:W-:Y:S02]  /*3600*/  IADD3.X R21, R31, -0x1, RZ, P5, !PT ;  /* 0xffffffff1f157810 */ /* 0x000fe40002ffe4ff */
[C---:B------:R-:W-:Y:S01]  /*3610*/  IADD3 R28, P5, R30.reuse, -0x100, RZ ;  /* 0xffffff001e1c7810 */ /* 0x040fe20007fbe0ff */
[----:B------:R-:W-:Y:S01]  /*3620*/  IMAD.WIDE.U32 R52, R109, UR6, RZ ;  /* 0x000000066d347c25 */ /* 0x000fe2000f8e00ff */
[----:B------:R-:W-:Y:S01]  /*3630*/  IADD3.X R19, R31, -0x1, RZ, P4, !PT ;  /* 0xffffffff1f137810 */ /* 0x000fe200027fe4ff */
[----:B------:R-:W-:Y:S01]  /*3640*/  UMOV UR6, URZ ;  /* 0x0000003f00067c82 */ /* 0x000fe20008000000 */
[----:B------:R-:W-:Y:S01]  /*3650*/  IADD3 R26, P4, R30, -0x180, RZ ;  /* 0xfffffe801e1a7810 */ /* 0x000fe20007f9e0ff */
[----:B------:R-:W-:Y:S01]  /*3660*/  IMAD R117, R109, UR7, R0 ;  /* 0x000000076d757c24 */ /* 0x000fe2000f8e0200 */
[----:B------:R-:W-:-:S02]  /*3670*/  IADD3.X R23, R31, -0x1, RZ, P2, !PT ;  /* 0xffffffff1f177810 */ /* 0x000fc400017fe4ff */
[----:B------:R-:W-:Y:S02]  /*3680*/  IADD3 R30, P2, R30, -0x80, RZ ;  /* 0xffffff801e1e7810 */ /* 0x000fe40007f5e0ff */
[C---:B------:R-:W-:Y:S02]  /*3690*/  IADD3.X R29, R31.reuse, -0x1, RZ, P5, !PT ;  /* 0xffffffff1f1d7810 */ /* 0x040fe40002ffe4ff */
[----:B------:R-:W-:Y:S02]  /*36a0*/  IADD3 R38, P5, R50, -0x380, RZ ;  /* 0xfffffc8032267810 */ /* 0x000fe40007fbe0ff */
[C---:B------:R-:W-:Y:S02]  /*36b0*/  IADD3.X R27, R31.reuse, -0x1, RZ, P4, !PT ;  /* 0xffffffff1f1b7810 */ /* 0x040fe400027fe4ff */
[----:B------:R-:W-:Y:S02]  /*36c0*/  IADD3.X R31, R31, -0x1, RZ, P2, !PT ;  /* 0xffffffff1f1f7810 */ /* 0x000fe400017fe4ff */
[----:B------:R-:W-:-:S02]  /*36d0*/  IADD3.X R17, R5, R17, RZ, P0, !PT ;  /* 0x0000001105117210 */ /* 0x000fc400007fe4ff */
[C---:B------:R-:W-:Y:S02]  /*36e0*/  IADD3 R40, P4, R50.reuse, -0x300, RZ ;  /* 0xfffffd0032287810 */ /* 0x040fe40007f9e0ff */
[C---:B------:R-:W-:Y:S02]  /*36f0*/  IADD3 R42, P3, R50.reuse, -0x280, RZ ;  /* 0xfffffd80322a7810 */ /* 0x040fe40007f7e0ff */
[C---:B------:R-:W-:Y:S02]  /*3700*/  IADD3 R44, P2, R50.reuse, -0x200, RZ ;  /* 0xfffffe00322c7810 */ /* 0x040fe40007f5e0ff */
[C---:B------:R-:W-:Y:S02]  /*3710*/  IADD3 R46, P1, R50.reuse, -0x180, RZ ;  /* 0xfffffe80322e7810 */ /* 0x040fe40007f3e0ff */
[----:B------:R-:W-:Y:S02]  /*3720*/  IADD3 R48, P0, R50, -0x100, RZ ;  /* 0xffffff0032307810 */ /* 0x000fe40007f1e0ff */
[----:B------:R-:W-:-:S02]  /*3730*/  IADD3.X R39, R51, -0x1, RZ, P5, !PT ;  /* 0xffffffff33277810 */ /* 0x000fc40002ffe4ff */
[----:B------:R-:W-:Y:S02]  /*3740*/  IADD3 R50, P5, R50, -0x80, RZ ;  /* 0xffffff8032327810 */ /* 0x000fe40007fbe0ff */
[C---:B------:R-:W-:Y:S02]  /*3750*/  IADD3.X R41, R51.reuse, -0x1, RZ, P4, !PT ;  /* 0xffffffff33297810 */ /* 0x040fe400027fe4ff */
[C---:B------:R-:W-:Y:S02]  /*3760*/  IADD3.X R43, R51.reuse, -0x1, RZ, P3, !PT ;  /* 0xffffffff332b7810 */ /* 0x040fe40001ffe4ff */
[C---:B------:R-:W-:Y:S02]  /*3770*/  IADD3.X R45, R51.reuse, -0x1, RZ, P2, !PT ;  /* 0xffffffff332d7810 */ /* 0x040fe400017fe4ff */
[C---:B------:R-:W-:Y:S02]  /*3780*/  IADD3.X R47, R51.reuse, -0x1, RZ, P1, !PT ;  /* 0xffffffff332f7810 */ /* 0x040fe40000ffe4ff */
[----:B------:R-:W-:-:S02]  /*3790*/  IADD3.X R49, R51, -0x1, RZ, P0, !PT ;  /* 0xffffffff33317810 */ /* 0x000fc400007fe4ff */
[----:B------:R-:W-:Y:S02]  /*37a0*/  IADD3.X R51, R51, -0x1, RZ, P5, !PT ;  /* 0xffffffff33337810 */ /* 0x000fe40002ffe4ff */
[----:B------:R-:W-:Y:S02]  /*37b0*/  ISETP.GE.AND P0, PT, R6, R79, PT ;  /* 0x0000004f0600720c */ /* 0x000fe40003f06270 */
[----:B01234-:R-:W-:-:S11]  /*37c0*/  IADD3 R117, R53, R117, RZ ;  /* 0x0000007535757210 */ /* 0x01ffd60007ffe0ff */
.L_x_9273:
[----:B------:R-:W-:Y:S01]  /*37d0*/  SHF.R.S32.HI R56, RZ, 0x1f, R115 ;  /* 0x0000001fff387819 */ /* 0x000fe20000011473 */
[C---:B------:R-:W-:Y:S01]  /*37e0*/  IMAD.WIDE.U32 R54, R115.reuse, UR12, R6 ;  /* 0x0000000c73367c25 */ /* 0x040fe2000f8e0006 */
[-C--:B------:R-:W-:Y:S02]  /*37f0*/  ISETP.GE.AND P5, PT, R92, R113.reuse, PT ;  /* 0x000000715c00720c */ /* 0x080fe40003fa6270 */
[----:B------:R-:W-:Y:S01]  /*3800*/  ISETP.GE.AND P1, PT, R90, R113, PT ;  /* 0x000000715a00720c */ /* 0x000fe20003f26270 */
[----:B------:R-:W-:Y:S01]  /*3810*/  IMAD R0, R56, UR12, RZ ;  /* 0x0000000c38007c24 */ /* 0x000fe2000f8e02ff */
[----:B------:R-:W-:Y:S02]  /*3820*/  LEA R162, P2, R54, R91, 0x1 ;  /* 0x0000005b36a27211 */ /* 0x000fe400078408ff */
[----:B------:R-:W-:Y:S01]  /*3830*/  PRMT R140, RZ, 0x7610, R140 ;  /* 0x00007610ff8c7816 */ /* 0x000fe2000000008c */
[----:B0-----:R-:W-:Y:S01]  /*3840*/  IMAD R57, R115, UR13, R0 ;  /* 0x0000000d73397c24 */ /* 0x001fe2000f8e0200 */
[----:B------:R-:W-:-:S02]  /*3850*/  ISETP.GE.AND P3, PT, R86, R113, PT ;  /* 0x000000715600720c */ /* 0x000fc40003f66270 */
[----:B------:R-:W-:Y:S01]  /*3860*/  ISETP.GE.AND P4, PT, R84, R113, PT ;  /* 0x000000715400720c */ /* 0x000fe20003f86270 */
[--C-:B------:R-:W-:Y:S01]  /*3870*/  IMAD.IADD R0, R55, 0x1, R57.reuse ;  /* 0x0000000137007824 */ /* 0x100fe200078e0239 */
[----:B------:R-:W-:-:S04]  /*3880*/  PRMT R57, RZ, 0x7610, R57 ;  /* 0x00007610ff397816 */ /* 0x000fc80000000039 */
[----:B------:R-:W-:Y:S02]  /*3890*/  LEA.HI.X R163, R54, R89, R0, 0x1, P2 ;  /* 0x0000005936a37211 */ /* 0x000fe400010f0c00 */
[----:B------:R-:W-:-:S03]  /*38a0*/  ISETP.GE.AND P2, PT, R88, R113, PT ;  /* 0x000000715800720c */ /* 0x000fc60003f46270 */
[----:B--2---:R-:W2:Y:S01]  /*38b0*/  @!P5 LDG.E.U16 R57, desc[UR10][R162.64+0x40] ;  /* 0x0000400aa239d981 */ /* 0x004ea2000c1e1500 */
[-C--:B------:R-:W-:Y:S02]  /*38c0*/  ISETP.GE.AND P5, PT, R82, R113.reuse, PT ;  /* 0x000000715200720c */ /* 0x080fe40003fa6270 */
[----:B------:R-:W-:Y:S01]  /*38d0*/  PRMT R0, RZ, 0x7610, R0 ;  /* 0x00007610ff007816 */ /* 0x000fe20000000000 */
[----:B---3--:R-:W3:Y:S01]  /*38e0*/  @!P1 LDG.E.U16 R140, desc[UR10][R162.64+0x80] ;  /* 0x0000800aa28c9981 */ /* 0x008ee2000c1e1500 */
[----:B------:R-:W-:Y:S02]  /*38f0*/  ISETP.GE.AND P1, PT, R80, R113, PT ;  /* 0x000000715000720c */ /* 0x000fe40003f26270 */
[----:B------:R-:W-:Y:S02]  /*3900*/  PRMT R165, RZ, 0x7610, R165 ;  /* 0x00007610ffa57816 */ /* 0x000fe400000000a5 */
[----:B------:R-:W-:Y:S01]  /*3910*/  PRMT R142, RZ, 0x7610, R142 ;  /* 0x00007610ff8e7816 */ /* 0x000fe2000000008e */
[----:B----4-:R-:W4:Y:S01]  /*3920*/  @!P0 LDG.E.U16 R0, desc[UR10][R162.64] ;  /* 0x0000000aa2008981 */ /* 0x010f22000c1e1500 */
        /* <DEDUP_REMOVED lines=19> */
[----:B------:R-:W-:Y:S01]  /*3a60*/  LEA R54, P1, R58, R87, 0x1 ;  /* 0x000000573a367211 */ /* 0x000fe200078208ff */
[----:B------:R-:W-:Y:S01]  /*3a70*/  IMAD.IADD R55, R59, 0x1, R79 ;  /* 0x000000013b377824 */ /* 0x000fe200078e024f */
[----:B------:R-:W-:Y:S01]  /*3a80*/  IADD3 R79, -R4, R161, RZ ;  /* 0x000000a1044f7210 */ /* 0x000fe20007ffe1ff */
[----:B------:R0:W3:Y:S03]  /*3a90*/  LDG.E R138, desc[UR10][R60.64] ;  /* 0x0000000a3c8a7981 */ /* 0x0000e6000c1e1900 */
[----:B------:R-:W-:Y:S02]  /*3aa0*/  LEA.HI.X R55, R58, R85, R55, 0x1, P1 ;  /* 0x000000553a377211 */ /* 0x000fe400008f0c37 */
[----:B------:R-:W-:-:S02]  /*3ab0*/  ISETP.GE.AND P1, PT, R6, R79, PT ;  /* 0x0000004f0600720c */ /* 0x000fc40003f26270 */
[-C--:B------:R-:W-:Y:S02]  /*3ac0*/  ISETP.GE.AND P2, PT, R92, R79.reuse, PT ;  /* 0x0000004f5c00720c */ /* 0x080fe40003f46270 */
[-C--:B------:R-:W-:Y:S02]  /*3ad0*/  ISETP.GE.AND P3, PT, R90, R79.reuse, PT ;  /* 0x0000004f5a00720c */ /* 0x080fe40003f66270 */
[----:B------:R-:W-:Y:S02]  /*3ae0*/  PRMT R58, RZ, 0x7610, R58 ;  /* 0x00007610ff3a7816 */ /* 0x000fe4000000003a */
[-C--:B------:R-:W-:Y:S02]  /*3af0*/  ISETP.GE.AND P4, PT, R82, R79.reuse, PT ;  /* 0x0000004f5200720c */ /* 0x080fe40003f86270 */
[----:B------:R-:W-:Y:S02]  /*3b00*/  ISETP.GE.AND P5, PT, R80, R79, PT ;  /* 0x0000004f5000720c */ /* 0x000fe40003fa6270 */
[----:B------:R-:W-:-:S02]  /*3b10*/  PRMT R59, RZ, 0x7610, R59 ;  /* 0x00007610ff3b7816 */ /* 0x000fc4000000003b */
[----:B0-----:R-:W-:Y:S02]  /*3b20*/  PRMT R60, RZ, 0x7610, R60 ;  /* 0x00007610ff3c7816 */ /* 0x001fe4000000003c */
[----:B------:R-:W-:Y:S02]  /*3b30*/  PRMT R61, RZ, 0x7610, R61 ;  /* 0x00007610ff3d7816 */ /* 0x000fe4000000003d */
[----:B------:R-:W-:Y:S01]  /*3b40*/  PRMT R163, RZ, 0x7610, R163 ;  /* 0x00007610ffa37816 */ /* 0x000fe200000000a3 */
[----:B----4-:R0:W-:Y:S04]  /*3b50*/  STS.U16 [R77], R0 ;  /* 0x000000004d007388 */ /* 0x0101e80000000400 */
[----:B-12---:R1:W-:Y:S04]  /*3b60*/  STS.U16 [R76+0x40], R57 ;  /* 0x000040394c007388 */ /* 0x0063e80000000400 */
[----:B---3--:R2:W-:Y:S01]  /*3b70*/  STS.U16 [R75+0x80], R140 ;  /* 0x0000808c4b007388 */ /* 0x0085e20000000400 */
[----:B0-----:R-:W-:-:S03]  /*3b80*/  PRMT R0, RZ, 0x7610, R0 ;  /* 0x00007610ff007816 */ /* 0x001fc60000000000 */
[----:B------:R-:W-:Y:S01]  /*3b90*/  STS.U16 [R74+0xc0], R165 ;  /* 0x0000c0a54a007388 */ /* 0x000fe20000000400 */
[----:B-1----:R-:W-:-:S03]  /*3ba0*/  PRMT R57, RZ, 0x7610, R57 ;  /* 0x00007610ff397816 */ /* 0x002fc60000000039 */
[----:B------:R-:W-:Y:S04]  /*3bb0*/  STS.U16 [R73+0x100], R142 ;  /* 0x0001008e49007388 */ /* 0x000fe80000000400 */
[----:B------:R-:W-:Y:S04]  /*3bc0*/  STS.U16 [R72+0x140], R167 ;  /* 0x000140a748007388 */ /* 0x000fe80000000400 */
[----:B------:R-:W-:Y:S04]  /*3bd0*/  STS.U16 [R71+0x180], R144 ;  /* 0x0001809047007388 */ /* 0x000fe80000000400 */
[----:B------:R0:W-:Y:S01]  /*3be0*/  STS.U16 [R70+0x1c0], R169 ;  /* 0x0001c0a946007388 */ /* 0x0001e20000000400 */
[----:B------:R-:W-:-:S03]  /*3bf0*/  NOP ;  /* 0x0000000000007918 */ /* 0x000fc60000000000 */
[----:B------:R-:W3:Y:S04]  /*3c00*/  @!P1 LDG.E.U16 R0, desc[UR10][R54.64] ;  /* 0x0000000a36009981 */ /* 0x000ee8000c1e1500 */
[----:B------:R-:W4:Y:S01]  /*3c10*/  @!P2 LDG.E.U16 R57, desc[UR10][R54.64+0x40] ;  /* 0x0000400a3639a981 */ /* 0x000f22000c1e1500 */
[-C--:B------:R-:W-:Y:S02]  /*3c20*/  ISETP.GE.AND P1, PT, R88, R79.reuse, PT ;  /* 0x0000004f5800720c */ /* 0x080fe40003f26270 */
[-C--:B------:R-:W-:Y:S01]  /*3c30*/  ISETP.GE.AND P2, PT, R86, R79.reuse, PT ;  /* 0x0000004f5600720c */ /* 0x080fe20003f46270 */
[----:B------:R-:W4:Y:S01]  /*3c40*/  @!P3 LDG.E.U16 R58, desc[UR10][R54.64+0x80] ;  /* 0x0000800a363ab981 */ /* 0x000f22000c1e1500 */
[----:B------:R-:W-:Y:S02]  /*3c50*/  ISETP.GE.AND P3, PT, R84, R79, PT ;  /* 0x0000004f5400720c */ /* 0x000fe40003f66270 */
[----:B--2---:R-:W-:Y:S01]  /*3c60*/  PRMT R140, RZ, 0x7610, R140 ;  /* 0x00007610ff8c7816 */ /* 0x004fe2000000008c */
[----:B------:R-:W2:Y:S01]  /*3c70*/  @!P5 LDG.E.U16 R163, desc[UR10][R54.64+0x1c0] ;  /* 0x0001c00a36a3d981 */ /* 0x000ea2000c1e1500 */
[C---:B0-----:R-:W-:Y:S01]  /*3c80*/  IADD3 R70, R93.reuse, 0x40, RZ ;  /* 0x000000405d467810 */ /* 0x041fe20007ffe0ff */
[C---:B------:R-:W-:Y:S01]  /*3c90*/  VIADD R72, R93.reuse, 0x20 ;  /* 0x000000205d487836 */ /* 0x040fe20000000000 */
[----:B------:R-:W-:Y:S01]  /*3ca0*/  LEA.HI.SX32 R74, R93, R93, 0x1b ;  /* 0x0000005d5d4a7211 */ /* 0x000fe200078fdaff */
[----:B------:R-:W-:Y:S04]  /*3cb0*/  LDS.U16 R144, [R69+0xe] ;  /* 0x00000e0045907984 */ /* 0x000fe80000000400 */
[----:B------:R-:W2:Y:S04]  /*3cc0*/  @!P1 LDG.E.U16 R59, desc[UR10][R54.64+0xc0] ;  /* 0x0000c00a363b9981 */ /* 0x000ea8000c1e1500 */
[----:B------:R-:W2:Y:S04]  /*3cd0*/  @!P2 LDG.E.U16 R60, desc[UR10][R54.64+0x100] ;  /* 0x0001000a363ca981 */ /* 0x000ea8000c1e1500 */
[----:B------:R-:W2:Y:S04]  /*3ce0*/  @!P3 LDG.E.U16 R61, desc[UR10][R54.64+0x140] ;  /* 0x0001400a363db981 */ /* 0x000ea8000c1e1500 */
[----:B------:R0:W2:Y:S01]  /*3cf0*/  @!P4 LDG.E.U16 R140, desc[UR10][R54.64+0x180] ;  /* 0x0001800a368cc981 */ /* 0x0000a2000c1e1500 */
[----:B------:R-:W-:-:S03]  /*3d00*/  ISETP.NE.AND P1, PT, R178, RZ, PT ;  /* 0x000000ffb200720c */ /* 0x000fc60003f25270 */
[----:B------:R-:W-:Y:S01]  /*3d10*/  LDS.U16 R146, [R69] ;  /* 0x0000000045927984 */ /* 0x000fe20000000400 */
[----:B------:R-:W-:Y:S02]  /*3d20*/  ISETP.LT.OR P3, PT, R78, 0x2, P1 ;  /* 0x000000024e00780c */ /* 0x000fe40000f61670 */
[-C--:B------:R-:W-:Y:S01]  /*3d30*/  LEA.HI.SX32 R70, R70, R93.reuse, 0x1b ;  /* 0x0000005d46467211 */ /* 0x080fe200078fdaff */
[----:B------:R-:W1:Y:S01]  /*3d40*/  LDS.U16 R148, [R69+0x2] ;  /* 0x0000020045947984 */ /* 0x000e620000000400 */
[----:B------:R-:W-:Y:S02]  /*3d50*/  LEA.HI.SX32 R72, R72, R93, 0x1b ;  /* 0x0000005d48487211 */ /* 0x000fe400078fdaff */
[C---:B0-----:R-:W-:Y:S01]  /*3d60*/  IADD3 R54, R93.reuse, 0x60, RZ ;  /* 0x000000605d367810 */ /* 0x041fe20007ffe0ff */
[----:B------:R-:W-:Y:S04]  /*3d70*/  LDS.U16 R150, [R69+0x4] ;  /* 0x0000040045967984 */ /* 0x000fe80000000400 */
[----:B------:R-:W0:Y:S02]  /*3d80*/  LDS.U16 R152, [R69+0x6] ;  /* 0x0000060045987984 */ /* 0x000e240000000400 */
[----:B------:R-:W1:Y:S01]  /*3d90*/  @!P3 LDC R55, c[0x0][0x21c] ;  /* 0x00008700ff37bb82 */ /* 0x000e620000000800 */
[--C-:B------:R-:W-:Y:S01]  /*3da0*/  IMAD R77, R74, 0x2, R111.reuse ;  /* 0x000000024a4d7824 */ /* 0x100fe200078e026f */
[----:B------:R-:W-:Y:S01]  /*3db0*/  LEA R76, R72, R111, 0x1 ;  /* 0x0000006f484c7211 */ /* 0x000fe200078e08ff */
[----:B------:R-:W-:Y:S01]  /*3dc0*/  IMAD R75, R70, 0x2, R111 ;  /* 0x00000002464b7824 */ /* 0x000fe200078e026f */
[-C--:B------:R-:W-:Y:S01]  /*3dd0*/  LEA.HI.SX32 R142, R54, R93.reuse, 0x1b ;  /* 0x0000005d368e7211 */ /* 0x080fe200078fdaff */
[C---:B------:R-:W-:Y:S01]  /*3de0*/  VIADD R70, R93.reuse, 0xc0 ;  /* 0x000000c05d467836 */ /* 0x040fe20000000000 */
[----:B------:R-:W-:Y:S01]  /*3df0*/  IADD3 R54, R93, 0xe0, RZ ;  /* 0x000000e05d367810 */ /* 0x000fe20007ffe0ff */
[----:B------:R-:W0:Y:S04]  /*3e00*/  LDS.U16 R154, [R69+0x8] ;  /* 0x00000800459a7984 */ /* 0x000e280000000400 */
[----:B------:R-:W0:Y:S01]  /*3e10*/  LDS.U16 R156, [R69+0xa] ;  /* 0x00000a00459c7984 */ /* 0x000e220000000400 */
[----:B------:R-:W-:-:S03]  /*3e20*/  LEA.HI.SX32 R70, R70, R93, 0x1b ;  /* 0x0000005d46467211 */ /* 0x000fc600078fdaff */
[----:B------:R-:W0:Y:S01]  /*3e30*/  LDS.U16 R158, [R69+0xc] ;  /* 0x00000c00459e7984 */ /* 0x000e220000000400 */
[----:B------:R-:W-:Y:S02]  /*3e40*/  LEA.HI.SX32 R54, R54, R93, 0x1b ;  /* 0x0000005d36367211 */ /* 0x000fe400078fdaff */
[----:B------:R-:W-:Y:S01]  /*3e50*/  LEA R71, R70, R111, 0x1 ;  /* 0x0000006f46477211 */ /* 0x000fe200078e08ff */
[C---:B------:R-:W-:Y:S01]  /*3e60*/  VIADD R74, R93.reuse, 0x80 ;  /* 0x000000805d4a7836 */ /* 0x040fe20000000000 */
[----:B------:R-:W-:Y:S01]  /*3e70*/  ISETP.NE.AND P2, PT, R94, RZ, PT ;  /* 0x000000ff5e00720c */ /* 0x000fe20003f45270 */
[----:B------:R-:W-:Y:S01]  /*3e80*/  IMAD R70, R54, 0x2, R111 ;  /* 0x0000000236467824 */ /* 0x000fe200078e026f */
[----:B------:R-:W-:Y:S02]  /*3e90*/  @!P3 IADD3 R54, R78, -0x2, RZ ;  /* 0xfffffffe4e36b810 */ /* 0x000fe40007ffe0ff */
[----:B------:R-:W-:-:S03]  /*3ea0*/  IADD3 R72, R93, 0xa0, RZ ;  /* 0x000000a05d487810 */ /* 0x000fc60007ffe0ff */
[----:B-1----:R-:W-:Y:S01]  /*3eb0*/  @!P3 IMAD R55, R54, R55, R115 ;  /* 0x000000373637b224 */ /* 0x002fe200078e0273 */
[----:B------:R-:W-:Y:S02]  /*3ec0*/  LEA.HI.SX32 R72, R72, R93, 0x1b ;  /* 0x0000005d48487211 */ /* 0x000fe400078fdaff */
[----:B------:R-:W-:-:S03]  /*3ed0*/  SHF.L.U32 R54, R93, 0x3, RZ ;  /* 0x000000035d367819 */ /* 0x000fc600000006ff */
[----:B------:R-:W-:Y:S01]  /*3ee0*/  IMAD R72, R72, 0x2, R111 ;  /* 0x0000000248487824 */ /* 0x000fe200078e026f */
[----:B------:R-:W-:Y:S01]  /*3ef0*/  HFMA2.MMA R166, -RZ, RZ, 0, 0 ;  /* 0x00000000ffa67435 */ /* 0x000fe200000001ff */
[----:B------:R-:W-:Y:S01]  /*3f00*/  SHF.L.U32 R171, R68, 0x10, RZ ;  /* 0x0000001044ab7819 */ /* 0x000fe200000006ff */
[----:B------:R-:W-:Y:S01]  /*3f10*/  IMAD.U32 R173, R176, 0x10000, RZ ;  /* 0x00010000b0ad7824 */ /* 0x000fe200078e00ff */
[----:B------:R-:W-:Y:S01]  /*3f20*/  SHF.L.U32 R167, R66, 0x10, RZ ;  /* 0x0000001042a77819 */ /* 0x000fe200000006ff */
[----:B------:R-:W-:Y:S01]  /*3f30*/  IMAD.U32 R169, R67, 0x10000, RZ ;  /* 0x0001000043a97824 */ /* 0x000fe200078e00ff */
[----:B------:R-:W-:Y:S01]  /*3f40*/  SHF.L.U32 R148, R148, 0x10, RZ ;  /* 0x0000001094947819 */ /* 0x000fe200000006ff */
[----:B------:R-:W-:Y:S01]  /*3f50*/  FMUL.FTZ R199, R112, R173 ;  /* 0x000000ad70c77220 */ /* 0x000fe20000410000 */
[----:B------:R-:W-:Y:S01]  /*3f60*/  FMUL.FTZ R197, R114, R171 ;  /* 0x000000ab72c57220 */ /* 0x000fe20000410000 */
[----:B------:R-:W-:Y:S01]  /*3f70*/  IMAD.U32 R146, R146, 0x10000, RZ ;  /* 0x0001000092927824 */ /* 0x000fe200078e00ff */
[----:B------:R-:W-:Y:S01]  /*3f80*/  SHF.L.U32 R165, R64, 0x10, RZ ;  /* 0x0000001040a57819 */ /* 0x000fe200000006ff */
[----:B------:R-:W-:Y:S01]  /*3f90*/  FMUL.FTZ R195, R116, R169 ;  /* 0x000000a974c37220 */ /* 0x000fe20000410000 */
[----:B0-----:R-:W-:Y:S01]  /*3fa0*/  SHF.L.U32 R152, R152, 0x10, RZ ;  /* 0x0000001098987819 */ /* 0x001fe200000006ff */
[----:B------:R-:W-:Y:S01]  /*3fb0*/  FMUL.FTZ R193, R118, R167 ;  /* 0x000000a776c17220 */ /* 0x000fe20000410000 */
[----:B------:R-:W-:-:S02]  /*3fc0*/  IMAD.U32 R150, R150, 0x10000, RZ ;  /* 0x0001000096967824 */ /* 0x000fc400078e00ff */
[----:B------:R-:W-:Y:S01]  /*3fd0*/  FMUL.FTZ R170, R146, R199 ;  /* 0x000000c792aa7220 */ /* 0x000fe20000410000 */
[----:B------:R-:W-:Y:S01]  /*3fe0*/  BSSY B0, `(.L_x_9253) ;  /* 0x0000058000007945 */ /* 0x000fe20003800000 */
[----:B------:R-:W-:Y:S01]  /*3ff0*/  SHF.L.U32 R144, R144, 0x10, RZ ;  /* 0x0000001090907819 */ /* 0x000fe200000006ff */
[----:B------:R-:W-:Y:S01]  /*4000*/  IMAD.U32 R154, R154, 0x10000, RZ ;  /* 0x000100009a9a7824 */ /* 0x000fe200078e00ff */
[----:B------:R-:W-:Y:S01]  /*4010*/  SHF.L.U32 R156, R156, 0x10, RZ ;  /* 0x000000109c9c7819 */ /* 0x000fe200000006ff */
[----:B------:R-:W-:Y:S01]  /*4020*/  IMAD.U32 R158, R158, 0x10000, RZ ;  /* 0x000100009e9e7824 */ /* 0x000fe200078e00ff */
[----:B---3--:R-:W-:Y:S04]  /*4030*/  STS.U16 [R77+0x210], R0 ;  /* 0x000210004d007388 */ /* 0x008fe80000000400 */
[----:B----4-:R0:W-:Y:S02]  /*4040*/  STS.U16 [R76+0x250], R57 ;  /* 0x000250394c007388 */ /* 0x0101e40000000400 */
[----:B0-----:R-:W-:-:S04]  /*4050*/  FMUL.FTZ R57, R138, 1.4426950216293334961 ;  /* 0x3fb8aa3b8a397820 */ /* 0x001fc80000410000 */
[----:B------:R-:W-:Y:S01]  /*4060*/  FMUL.FTZ R177, R112, R57 ;  /* 0x0000003970b17220 */ /* 0x000fe20000410000 */
[----:B------:R-:W-:Y:S01]  /*4070*/  LEA.HI.SX32 R0, R74, R93, 0x1b ;  /* 0x0000005d4a007211 */ /* 0x000fe200078fdaff */
[----:B------:R-:W-:-:S04]  /*4080*/  IMAD R74, R142, 0x2, R111 ;  /* 0x000000028e4a7824 */ /* 0x000fc800078e026f */
[----:B------:R-:W0:Y:S01]  /*4090*/  MUFU.EX2 R177, R177 ;  /* 0x000000b100b17308 */ /* 0x000e220000000800 */
[----:B------:R1:W-:Y:S01]  /*40a0*/  STS.U16 [R75+0x290], R58 ;  /* 0x0002903a4b007388 */ /* 0x0003e20000000400 */
[-C--:B------:R-:W-:Y:S01]  /*40b0*/  LEA R73, R0, R111.reuse, 0x1 ;  /* 0x0000006f00497211 */ /* 0x080fe200078e08ff */
[----:B------:R-:W-:Y:S02]  /*40c0*/  IMAD R0, R136, 0x100, R115 ;  /* 0x0000010088007824 */ /* 0x000fe400078e0273 */
[----:B--2---:R-:W-:Y:S01]  /*40d0*/  STS.U16 [R74+0x2d0], R59 ;  /* 0x0002d03b4a007388 */ /* 0x004fe20000000400 */
[----:B------:R-:W-:Y:S01]  /*40e0*/  @P2 VIADD R0, R94, 0x200 ;  /* 0x000002005e002836 */ /* 0x000fe20000000000 */
[----:B-1----:R-:W-:Y:S02]  /*40f0*/  LEA.HI.SX32 R58, R54, R54, 0x1b ;  /* 0x00000036363a7211 */ /* 0x002fe400078fdaff */
[----:B------:R1:W-:Y:S02]  /*4100*/  STS.U16 [R73+0x310], R60 ;  /* 0x0003103c49007388 */ /* 0x0003e40000000400 */
[----:B------:R-:W-:-:S02]  /*4110*/  LEA R69, R58, R111, 0x1 ;  /* 0x0000006f3a457211 */ /* 0x000fc400078e08ff */
[----:B------:R-:W-:Y:S04]  /*4120*/  STS.U16 [R72+0x350], R61 ;  /* 0x0003503d48007388 */ /* 0x000fe80000000400 */
[----:B------:R-:W-:Y:S01]  /*4130*/  STS.U16 [R71+0x390], R140 ;  /* 0x0003908c47007388 */ /* 0x000fe20000000400 */
[----:B-1----:R-:W-:-:S03]  /*4140*/  IMAD R60, R0, 0x4, R111 ;  /* 0x00000004003c7824 */ /* 0x002fc600078e026f */
[----:B------:R-:W-:Y:S01]  /*4150*/  STS.U16 [R70+0x3d0], R163 ;  /* 0x0003d0a346007388 */ /* 0x000fe20000000400 */
[----:B------:R-:W-:-:S03]  /*4160*/  NOP ;  /* 0x0000000000007918 */ /* 0x000fc60000000000 */
[----:B------:R-:W1:Y:S04]  /*4170*/  LDS.U16 R181, [R69+0x21c] ;  /* 0x00021c0045b57984 */ /* 0x000e680000000400 */
[----:B------:R-:W-:Y:S04]  /*4180*/  LDS.U16 R174, [R69+0x210] ;  /* 0x0002100045ae7984 */ /* 0x000fe80000000400 */
[----:B------:R-:W-:Y:S04]  /*4190*/  LDS.U16 R180, [R69+0x212] ;  /* 0x0002120045b47984 */ /* 0x000fe80000000400 */
[----:B------:R-:W-:Y:S04]  /*41a0*/  LDS.U16 R182, [R69+0x214] ;  /* 0x0002140045b67984 */ /* 0x000fe80000000400 */
[----:B------:R-:W-:Y:S04]  /*41b0*/  LDS.U16 R184, [R69+0x216] ;  /* 0x0002160045b87984 */ /* 0x000fe80000000400 */
[----:B------:R-:W2:Y:S04]  /*41c0*/  LDS.U16 R172, [R69+0x218] ;  /* 0x0002180045ac7984 */ /* 0x000ea80000000400 */
[----:B------:R-:W-:Y:S04]  /*41d0*/  LDS.U16 R175, [R69+0x21a] ;  /* 0x00021a0045af7984 */ /* 0x000fe80000000400 */
[----:B------:R-:W3:Y:S04]  /*41e0*/  LDS.U16 R183, [R69+0x21e] ;  /* 0x00021e0045b77984 */ /* 0x000ee80000000400 */
[----:B0-----:R0:W-:Y:S01]  /*41f0*/  STS [R60+0xe98], R177 ;  /* 0x000e98b13c007388 */ /* 0x0011e20000000800 */
[----:B------:R-:W-:Y:S01]  /*4200*/  @!P3 IMAD.WIDE R54, R55, 0x8, R12 ;  /* 0x000000083736b825 */ /* 0x000fe200078e020c */
[----:B------:R-:W-:Y:S03]  /*4210*/  BAR.SYNC.DEFER_BLOCKING 0x0 ;  /* 0x0000000000007b1d */ /* 0x000fe60000010000 */
[-C--:B------:R-:W-:Y:S01]  /*4220*/  FMUL.FTZ R0, R114, R57.reuse ;  /* 0x0000003972007220 */ /* 0x080fe20000410000 */
[----:B------:R-:W-:-:S02]  /*4230*/  FMUL.FTZ R58, R116, R57 ;  /* 0x00000039743a7220 */ /* 0x000fc40000410000 */
[----:B------:R1:W5:Y:S01]  /*4240*/  @!P3 LDG.E R166, desc[UR10][R54.64+0x4] ;  /* 0x0000040a36a6b981 */ /* 0x000362000c1e1900 */
[----:B------:R-:W-:Y:S02]  /*4250*/  ISETP.NE.AND P3, PT, R94, 0x1f, PT ;  /* 0x0000001f5e00780c */ /* 0x000fe40003f65270 */
[----:B-1----:R-:W-:-:S11]  /*4260*/  SHF.L.U32 R54, R181, 0x10, RZ ;  /* 0x00000010b5367819 */ /* 0x002fd600000006ff */
[----:B------:R-:W-:Y:S02]  /*4270*/  @P3 IMAD R55, R94, 0x4, R111 ;  /* 0x000000045e373824 */ /* 0x000fe400078e026f */
[----:B------:R-:W-:Y:S01]  /*4280*/  FMUL.FTZ R185, R135, R54 ;  /* 0x0000003687b97220 */ /* 0x000fe20000410000 */
[----:B--2---:R-:W-:Y:S01]  /*4290*/  IMAD.U32 R54, R172, 0x10000, RZ ;  /* 0x00010000ac367824 */ /* 0x004fe200078e00ff */
[----:B------:R-:W1:Y:S01]  /*42a0*/  MUFU.EX2 R0, R0 ;  /* 0x0000000000007308 */ /* 0x000e620000000800 */
[----:B------:R2:W4:Y:S01]  /*42b0*/  @P3 LDS R172, [R55+0x169c] ;  /* 0x00169c0037ac3984 */ /* 0x0005220000000800 */
[-C--:B------:R-:W-:Y:S01]  /*42c0*/  FMUL.FTZ R162, R118, R57.reuse ;  /* 0x0000003976a27220 */ /* 0x080fe20000410000 */
[----:B------:R-:W-:-:S05]  /*42d0*/  FMUL.FTZ R168, R119, R57 ;  /* 0x0000003977a87220 */ /* 0x000fca0000410000 */
[----:B------:R-:W3:Y:S01]  /*42e0*/  MUFU.EX2 R58, R58 ;  /* 0x0000003a003a7308 */ /* 0x000ee20000000800 */
[----:B0-----:R-:W-:-:S07]  /*42f0*/  FMUL.FTZ R60, R122, R57 ;  /* 0x000000397a3c7220 */ /* 0x001fce0000410000 */
[----:B------:R-:W0:Y:S01]  /*4300*/  MUFU.EX2 R162, R162 ;  /* 0x000000a200a27308 */ /* 0x000e220000000800 */
[-C--:B------:R-:W-:Y:S01]  /*4310*/  FMUL.FTZ R164, R120, R57.reuse ;  /* 0x0000003978a47220 */ /* 0x080fe20000410000 */
[----:B------:R-:W-:Y:S01]  /*4320*/  FMUL.FTZ R160, R121, R57 ;  /* 0x0000003979a07220 */ /* 0x000fe20000410000 */
[----:B-1----:R-:W-:-:S05]  /*4330*/  FMUL.FTZ R59, R177, R0 ;  /* 0x00000000b13b7220 */ /* 0x002fca0000410000 */
[----:B------:R-:W1:Y:S01]  /*4340*/  MUFU.EX2 R168, R168 ;  /* 0x000000a800a87308 */ /* 0x000e620000000800 */
[----:B---3--:R-:W-:-:S07]  /*4350*/  FMUL.FTZ R59, R58, R59 ;  /* 0x0000003b3a3b7220 */ /* 0x008fce0000410000 */
[----:B------:R-:W3:Y:S01]  /*4360*/  MUFU.EX2 R60, R60 ;  /* 0x0000003c003c7308 */ /* 0x000ee20000000800 */
[----:B0-----:R-:W-:Y:S01]  /*4370*/  FMUL.FTZ R179, R162, R59 ;  /* 0x0000003ba2b37220 */ /* 0x001fe20000410000 */
[----:B------:R-:W-:-:S06]  /*4380*/  IMAD.U32 R188, R183, 0x10000, RZ ;  /* 0x00010000b7bc7824 */ /* 0x000fcc00078e00ff */
[----:B------:R-:W0:Y:S01]  /*4390*/  MUFU.EX2 R164, R164 ;  /* 0x000000a400a47308 */ /* 0x000e220000000800 */
[----:B------:R-:W-:-:S07]  /*43a0*/  SHF.L.U32 R186, R175, 0x10, RZ ;  /* 0x00000010afba7819 */ /* 0x000fce00000006ff */
[----:B------:R-:W0:Y:S01]  /*43b0*/  MUFU.EX2 R160, R160 ;  /* 0x000000a000a07308 */ /* 0x000e220000000800 */
[----:B------:R-:W-:Y:S01]  /*43c0*/  SHF.L.U32 R163, R62, 0x10, RZ ;  /* 0x000000103ea37819 */ /* 0x000fe200000006ff */
[----:B-1----:R-:W-:Y:S01]  /*43d0*/  FMUL.FTZ R209, R168, R179 ;  /* 0x000000b3a8d17220 */ /* 0x002fe20000410000 */
[----:B------:R-:W-:Y:S02]  /*43e0*/  IMAD.U32 R142, R65, 0x10000, RZ ;  /* 0x00010000418e7824 */ /* 0x000fe400078e00ff */
[----:B------:R-:W-:Y:S01]  /*43f0*/  FMUL.FTZ R179, R148, R197 ;  /* 0x000000c594b37220 */ /* 0x000fe20000410000 */
[----:B------:R-:W-:Y:S02]  /*4400*/  IMAD.U32 R140, R63, 0x10000, RZ ;  /* 0x000100003f8c7824 */ /* 0x000fe400078e00ff */
        /* <DEDUP_REMOVED lines=9> */
[----:B---3--:R-:W-:Y:S01]  /*44a0*/  FFMA.FTZ R186, R60, R175, R185 ;  /* 0x000000af3cba7223 */ /* 0x008fe200000100b9 */
[----:B0-2-4-:R-:W-:Y:S06]  /*44b0*/  @P3 BRA `(.L_x_9254) ;  /* 0x0000000000283947 */ /* 0x015fec0003800000 */
        /* <DEDUP_REMOVED lines=8> */
[----:B------:R-:W-:-:S06]  /*4540*/  LEA R172, R172, R111, 0x2 ;  /* 0x0000006facac7211 */ /* 0x000fcc00078e10ff */
[----:B------:R-:W0:Y:S02]  /*4550*/  LDS R172, [R172+0xe98] ;  /* 0x000e9800acac7984 */ /* 0x000e240000000800 */
.L_x_9254:
[----:B------:R-:W-:Y:S05]  /*4560*/  BSYNC B0 ;  /* 0x0000000000007941 */ /* 0x000fea0003800000 */
.L_x_9253:
        /* <DEDUP_REMOVED lines=22> */
[----:B------:R-:W-:Y:S01]  /*46d0*/  FFMA.FTZ R188, R162, R188, R183 ;  /* 0x000000bca2bc7223 */ /* 0x000fe200000100b7 */
[C---:B------:R-:W-:Y:S01]  /*46e0*/  FFMA.FTZ R186, R0.reuse, R186, R207 ;  /* 0x000000ba00ba7223 */ /* 0x040fe200000100cf */
[----:B------:R-:W-:Y:S01]  /*46f0*/  FMUL.FTZ R225, R0, R55 ;  /* 0x0000003700e17220 */ /* 0x000fe20000410000 */
[----:B------:R-:W-:Y:S01]  /*4700*/  FMUL.FTZ R221, R156, R61 ;  /* 0x0000003d9cdd7220 */ /* 0x000fe20000410000 */
[----:B------:R-:W-:Y:S01]  /*4710*/  FFMA.FTZ R188, R168, R188, R219 ;  /* 0x000000bca8bc7223 */ /* 0x000fe200000100db */
[----:B------:R-:W-:Y:S01]  /*4720*/  FMUL.FTZ R223, R158, R59 ;  /* 0x0000003b9edf7220 */ /* 0x000fe20000410000 */
[----:B------:R-:W0:Y:S01]  /*4730*/  SHFL.DOWN PT, R180, R186, 0x1, 0x1f ;  /* 0x08201f00bab47f89 */ /* 0x000e2200000e0000 */
[C---:B------:R-:W-:Y:S01]  /*4740*/  FMUL.FTZ R209, R164.reuse, R209 ;  /* 0x000000d1a4d17220 */ /* 0x040fe20000410000 */
[----:B------:R-:W-:Y:S01]  /*4750*/  FFMA.FTZ R188, R164, R188, R221 ;  /* 0x000000bca4bc7223 */ /* 0x000fe200000100dd */
[----:B------:R-:W-:Y:S01]  /*4760*/  FMUL.FTZ R217, R144, R57 ;  /* 0x0000003990d97220 */ /* 0x000fe20000410000 */
[----:B------:R-:W1:Y:S01]  /*4770*/  SHFL.DOWN PT, R174, R225, 0x1, 0x1f ;  /* 0x08201f00e1ae7f89 */ /* 0x000e6200000e0000 */
[C---:B------:R-:W-:Y:S01]  /*4780*/  FMUL.FTZ R209, R160.reuse, R209 ;  /* 0x000000d1a0d17220 */ /* 0x040fe20000410000 */
[----:B------:R-:W-:Y:S01]  /*4790*/  FFMA.FTZ R188, R160, R188, R223 ;  /* 0x000000bca0bc7223 */ /* 0x000fe200000100df */
[----:B------:R-:W-:Y:S01]  /*47a0*/  ISETP.NE.AND P4, PT, R178, 0x1f, PT ;  /* 0x0000001fb200780c */ /* 0x000fe20003f85270 */
[----:B------:R-:W-:Y:S01]  /*47b0*/  BSSY B0, `(.L_x_9255) ;  /* 0x00000c0000007945 */ /* 0x000fe20003800000 */
[C---:B------:R-:W-:Y:S01]  /*47c0*/  FMUL.FTZ R211, R60.reuse, R209 ;  /* 0x000000d13cd37220 */ /* 0x040fe20000410000 */
[----:B------:R-:W-:Y:S01]  /*47d0*/  FFMA.FTZ R188, R60, R188, R217 ;  /* 0x000000bc3cbc7223 */ /* 0x000fe200000100d9 */
[----:B------:R-:W-:Y:S01]  /*47e0*/  ISETP.GE.U32.AND P5, PT, R178, 0x1e, PT ;  /* 0x0000001eb200780c */ /* 0x000fe20003fa6070 */
[----:B-----5:R-:W-:Y:S01]  /*47f0*/  SHFL.IDX PT, R209, R166, RZ, 0x1f ;  /* 0x00001fffa6d17589 */ /* 0x020fe200000e0000 */
[----:B------:R-:W-:-:S02]  /*4800*/  ISETP.GE.OR P1, PT, R78, UR23, P1 ;  /* 0x000000174e007c0c */ /* 0x000fc40008f26670 */
[----:B------:R-:W-:Y:S01]  /*4810*/  ISETP.NE.AND P6, PT, R94, RZ, PT ;  /* 0x000000ff5e00720c */ /* 0x000fe20003fc5270 */
[----:B------:R-:W2:Y:S04]  /*4820*/  SHFL.UP PT, R55, R188, 0x1, RZ ;  /* 0x04200000bc377989 */ /* 0x000ea800000e00ff */
[----:B------:R-:W3:Y:S01]  /*4830*/  SHFL.UP PT, R54, R211, 0x1, RZ ;  /* 0x04200000d3367989 */ /* 0x000ee200000e00ff */
[----:B0-----:R-:W-:-:S05]  /*4840*/  @P4 FFMA.FTZ R186, R225, R180, R186 ;  /* 0x000000b4e1ba4223 */ /* 0x001fca00000100ba */
[----:B------:R-:W-:Y:S02]  /*4850*/  @!P1 IMAD R182, R115, 0x8, R111 ;  /* 0x0000000873b69824 */ /* 0x000fe400078e026f */
[----:B-1----:R-:W-:Y:S01]  /*4860*/  @P4 FMUL.FTZ R225, R225, R174 ;  /* 0x000000aee1e14220 */ /* 0x002fe20000410000 */
[----:B------:R-:W-:Y:S01]  /*4870*/  ISETP.GE.AND P4, PT, R93, 0x1, PT ;  /* 0x000000015d00780c */ /* 0x000fe20003f86270 */
[----:B------:R-:W0:Y:S04]  /*4880*/  SHFL.DOWN PT, R180, R186, 0x2, 0x1f ;  /* 0x08401f00bab47f89 */ /* 0x000e2800000e0000 */
[----:B------:R-:W1:Y:S08]  /*4890*/  SHFL.DOWN PT, R174, R225, 0x2, 0x1f ;  /* 0x08401f00e1ae7f89 */ /* 0x000e7000000e0000 */
[C---:B--2---:R-:W-:Y:S01]  /*48a0*/  @P4 FFMA.FTZ R188, R211.reuse, R55, R188 ;  /* 0x00000037d3bc4223 */ /* 0x044fe200000100bc */
[----:B---3--:R-:W-:Y:S01]  /*48b0*/  @P4 FMUL.FTZ R211, R211, R54 ;  /* 0x00000036d3d34220 */ /* 0x008fe20000410000 */
[----:B------:R-:W-:-:S03]  /*48c0*/  ISETP.GE.AND P4, PT, R93, 0x2, PT ;  /* 0x000000025d00780c */ /* 0x000fc60003f86270 */
[----:B------:R-:W2:Y:S04]  /*48d0*/  SHFL.UP PT, R55, R188, 0x2, RZ ;  /* 0x04400000bc377989 */ /* 0x000ea800000e00ff */
[----:B------:R-:W3:Y:S01]  /*48e0*/  SHFL.UP PT, R54, R211, 0x2, RZ ;  /* 0x04400000d3367989 */ /* 0x000ee200000e00ff */
[C---:B0-----:R-:W-:Y:S01]  /*48f0*/  @!P5 FFMA.FTZ R186, R225.reuse, R180, R186 ;  /* 0x000000b4e1bad223 */ /* 0x041fe200000100ba */
[----:B-1----:R-:W-:-:S04]  /*4900*/  @!P5 FMUL.FTZ R225, R225, R174 ;  /* 0x000000aee1e1d220 */ /* 0x002fc80000410000 */
[----:B------:R-:W0:Y:S01]  /*4910*/  SHFL.DOWN PT, R180, R186, 0x4, 0x1f ;  /* 0x08801f00bab47f89 */ /* 0x000e2200000e0000 */
[----:B------:R-:W-:-:S03]  /*4920*/  ISETP.GE.U32.AND P5, PT, R178, 0x1c, PT ;  /* 0x0000001cb200780c */ /* 0x000fc60003fa6070 */
        /* <DEDUP_REMOVED lines=8> */
[----:B------:R-:W0:Y:S01]  /*49b0*/  SHFL.DOWN PT, R190, R186, 0x8, 0x1f ;  /* 0x09001f00babe7f89 */ /* 0x000e2200000e0000 */
[----:B------:R-:W-:-:S03]  /*49c0*/  ISETP.GE.U32.AND P5, PT, R178, 0x18, PT ;  /* 0x00000018b200780c */ /* 0x000fc60003fa6070 */
[----:B------:R-:W1:Y:S01]  /*49d0*/  SHFL.DOWN PT, R184, R225, 0x8, 0x1f ;  /* 0x09001f00e1b87f89 */ /* 0x000e6200000e0000 */
[C---:B--2---:R-:W-:Y:S01]  /*49e0*/  @P4 FFMA.FTZ R188, R211.reuse, R55, R188 ;  /* 0x00000037d3bc4223 */ /* 0x044fe200000100bc */
[----:B------:R-:W-:Y:S02]  /*49f0*/  IMAD.MOV.U32 R55, RZ, RZ, RZ ;  /* 0x000000ffff377224 */ /* 0x000fe400078e00ff */
[----:B---3--:R-:W-:Y:S02]  /*4a00*/  @P4 FMUL.FTZ R211, R211, R54 ;  /* 0x00000036d3d34220 */ /* 0x008fe40000410000 */
[----:B------:R-:W2:Y:S01]  /*4a10*/  SHFL.UP PT, R180, R188, 0x8, RZ ;  /* 0x05000000bcb47989 */ /* 0x000ea200000e00ff */
[----:B------:R-:W-:Y:S02]  /*4a20*/  ISETP.GE.AND P4, PT, R93, 0x8, PT ;  /* 0x000000085d00780c */ /* 0x000fe40003f86270 */
[----:B------:R-:W-:Y:S01]  /*4a30*/  MOV R54, 0x3f800000 ;  /* 0x3f80000000367802 */ /* 0x000fe20000000f00 */
[----:B------:R-:W3:Y:S01]  /*4a40*/  SHFL.UP PT, R174, R211, 0x8, RZ ;  /* 0x05000000d3ae7989 */ /* 0x000ee200000e00ff */
[----:B0-----:R-:W-:-:S04]  /*4a50*/  @!P5 FFMA.FTZ R186, R225, R190, R186 ;  /* 0x000000bee1bad223 */ /* 0x001fc800000100ba */
[----:B------:R-:W-:Y:S01]  /*4a60*/  @!P1 LDS.64 R54, [R182+0x1718] ;  /* 0x00171800b6369984 */ /* 0x000fe20000000a00 */
[----:B------:R-:W-:Y:S01]  /*4a70*/  ISETP.GE.AND P1, PT, R93, 0x10, PT ;  /* 0x000000105d00780c */ /* 0x000fe20003f26270 */
[----:B-1----:R-:W-:Y:S02]  /*4a80*/  @!P5 FMUL.FTZ R225, R225, R184 ;  /* 0x000000b8e1e1d220 */ /* 0x002fe40000410000 */
[----:B------:R-:W0:Y:S04]  /*4a90*/  SHFL.DOWN PT, R190, R186, 0x10, 0x1f ;  /* 0x0a001f00babe7f89 */ /* 0x000e2800000e0000 */
[----:B------:R-:W1:Y:S01]  /*4aa0*/  SHFL.DOWN PT, R184, R225, 0x10, 0x1f ;  /* 0x0a001f00e1b87f89 */ /* 0x000e6200000e0000 */
[C---:B--2---:R-:W-:Y:S01]  /*4ab0*/  @P4 FFMA.FTZ R188, R211.reuse, R180, R188 ;  /* 0x000000b4d3bc4223 */ /* 0x044fe200000100bc */
[----:B---3--:R-:W-:-:S04]  /*4ac0*/  @P4 FMUL.FTZ R211, R211, R174 ;  /* 0x000000aed3d34220 */ /* 0x008fc80000410000 */
[----:B------:R-:W2:Y:S01]  /*4ad0*/  SHFL.UP PT, R180, R188, 0x10, RZ ;  /* 0x06000000bcb47989 */ /* 0x000ea200000e00ff */
[----:B------:R-:W-:-:S03]  /*4ae0*/  ISETP.GE.U32.AND P4, PT, R178, 0x10, PT ;  /* 0x00000010b200780c */ /* 0x000fc60003f86070 */
[----:B------:R-:W3:Y:S10]  /*4af0*/  SHFL.UP PT, R174, R211, 0x10, RZ ;  /* 0x06000000d3ae7989 */ /* 0x000ef400000e00ff */
[C---:B0-----:R-:W-:Y:S01]  /*4b00*/  @!P4 FFMA.FTZ R186, R225.reuse, R190, R186 ;  /* 0x000000bee1bac223 */ /* 0x041fe200000100ba */
[----:B-1----:R-:W-:-:S04]  /*4b10*/  @!P4 FMUL.FTZ R225, R225, R184 ;  /* 0x000000b8e1e1c220 */ /* 0x002fc80000410000 */
[----:B------:R-:W-:Y:S04]  /*4b20*/  SHFL.IDX PT, R227, R186, RZ, 0x1f ;  /* 0x00001fffbae37589 */ /* 0x000fe800000e0000 */
[----:B------:R-:W-:Y:S01]  /*4b30*/  SHFL.DOWN PT, R213, R225, 0x1, 0x1f ;  /* 0x08201f00e1d57f89 */ /* 0x000fe200000e0000 */
[----:B--2---:R-:W-:-:S03]  /*4b40*/  @P1 FFMA.FTZ R188, R211, R180, R188 ;  /* 0x000000b4d3bc1223 */ /* 0x004fc600000100bc */
[----:B------:R0:W-:Y:S01]  /*4b50*/  SHFL.DOWN PT, R180, R186, 0x1, 0x1f ;  /* 0x08201f00bab47f89 */ /* 0x0001e200000e0000 */
[----:B---3--:R-:W-:-:S03]  /*4b60*/  @P1 FMUL.FTZ R211, R211, R174 ;  /* 0x000000aed3d31220 */ /* 0x008fc60000410000 */
[----:B------:R-:W1:Y:S04]  /*4b70*/  SHFL.IDX PT, R174, R55, RZ, 0x1f ;  /* 0x00001fff37ae7589 */ /* 0x000e6800000e0000 */
[----:B------:R-:W-:Y:S01]  /*4b80*/  SHFL.UP PT, R188, R188, 0x1, RZ ;  /* 0x04200000bcbc7989 */ /* 0x000fe200000e00ff */
[----:B0-----:R-:W-:-:S03]  /*4b90*/  IADD3 R186, -R4, R161, -R94 ;  /* 0x000000a104ba7210 */ /* 0x001fc60007ffe95e */
[----:B------:R-:W0:Y:S01]  /*4ba0*/  SHFL.UP PT, R211, R211, 0x1, RZ ;  /* 0x04200000d3d37989 */ /* 0x000e2200000e00ff */
[----:B------:R-:W-:-:S03]  /*4bb0*/  ISETP.GE.AND P1, PT, R186, 0x1, PT ;  /* 0x00000001ba00780c */ /* 0x000fc60003f26270 */
[----:B------:R-:W2:Y:S01]  /*4bc0*/  SHFL.IDX PT, R166, R225, RZ, 0x1f ;  /* 0x00001fffe1a67589 */ /* 0x000ea200000e0000 */
[----:B-1----:R-:W-:-:S04]  /*4bd0*/  @P3 FFMA.FTZ R174, R213, R174, R180 ;  /* 0x000000aed5ae3223 */ /* 0x002fc800000100b4 */
[----:B------:R-:W-:Y:S01]  /*4be0*/  FFMA.FTZ R175, R174, R172, R175 ;  /* 0x000000acaeaf7223 */ /* 0x000fe200000100af */
[----:B0-----:R-:W-:-:S03]  /*4bf0*/  @P2 FFMA.FTZ R209, R211, R209, R188 ;  /* 0x000000d1d3d12223 */ /* 0x001fc600000100bc */
[----:B------:R-:W-:Y:S01]  /*4c00*/  FMUL.FTZ R190, R122, R175 ;  /* 0x000000af7abe7220 */ /* 0x000fe20000410000 */
[----:B------:R-:W-:Y:S01]  /*4c10*/  FFMA.FTZ R209, R177, R209, R170 ;  /* 0x000000d1b1d17223 */ /* 0x000fe200000100aa */
[----:B------:R-:W-:Y:S01]  /*4c20*/  FFMA.FTZ R177, R60, R175, R185 ;  /* 0x000000af3cb17223 */ /* 0x000fe200000100b9 */
[C---:B--2---:R-:W-:Y:S01]  /*4c30*/  FFMA.FTZ R55, R166.reuse, R55, R227 ;  /* 0x00000037a6377223 */ /* 0x044fe200000100e3 */
[----:B------:R-:W-:Y:S01]  /*4c40*/  FMUL.FTZ R54, R166, R54 ;  /* 0x00000036a6367220 */ /* 0x000fe20000410000 */
[----:B------:R-:W-:Y:S01]  /*4c50*/  FFMA.FTZ R213, R0, R209, R179 ;  /* 0x000000d100d57223 */ /* 0x000fe200000100b3 */
[----:B------:R-:W-:-:S03]  /*4c60*/  FFMA.FTZ R179, R160, R177, R187 ;  /* 0x000000b1a0b37223 */ /* 0x000fc600000100bb */
[----:B------:R-:W-:Y:S01]  /*4c70*/  FFMA.FTZ R215, R58, R213, R181 ;  /* 0x000000d53ad77223 */ /* 0x000fe200000100b5 */
[-C--:B------:R-:W-:Y:S01]  /*4c80*/  FFMA.FTZ R181, R164, R179.reuse, R189 ;  /* 0x000000b3a4b57223 */ /* 0x080fe200000100bd */
[----:B------:R-:W-:Y:S02]  /*4c90*/  FMUL.FTZ R172, R120, R179 ;  /* 0x000000b378ac7220 */ /* 0x000fe40000410000 */
[----:B------:R-:W-:Y:S01]  /*4ca0*/  FFMA.FTZ R211, R162, R215, R183 ;  /* 0x000000d7a2d37223 */ /* 0x000fe200000100b7 */
[----:B------:R-:W-:-:S03]  /*4cb0*/  FFMA.FTZ R183, R168, R181, R201 ;  /* 0x000000b5a8b77223 */ /* 0x000fc600000100c9 */
[----:B------:R-:W-:Y:S01]  /*4cc0*/  FFMA.FTZ R201, R168, R211, R219 ;  /* 0x000000d3a8c97223 */ /* 0x000fe200000100db */
[-C--:B------:R-:W-:Y:S01]  /*4cd0*/  FFMA.FTZ R185, R162, R183.reuse, R203 ;  /* 0x000000b7a2b97223 */ /* 0x080fe200000100cb */
[----:B------:R-:W-:Y:S02]  /*4ce0*/  @!P6 IMAD R168, R115, 0x8, R111 ;  /* 0x0000000873a8e824 */ /* 0x000fe400078e026f */
[----:B------:R-:W-:Y:S01]  /*4cf0*/  FMUL.FTZ R166, R118, R183 ;  /* 0x000000b776a67220 */ /* 0x000fe20000410000 */
[----:B------:R-:W-:Y:S01]  /*4d00*/  FFMA.FTZ R203, R164, R201, R221 ;  /* 0x000000c9a4cb7223 */ /* 0x000fe200000100dd */
[-C--:B------:R-:W-:Y:S01]  /*4d10*/  FFMA.FTZ R187, R58, R185.reuse, R205 ;  /* 0x000000b93abb7223 */ /* 0x080fe200000100cd */
[----:B------:R-:W-:Y:S01]  /*4d20*/  SHF.L.U32 R58, R94, 0x3, RZ ;  /* 0x000000035e3a7819 */ /* 0x000fe200000006ff */
[----:B------:R-:W-:Y:S01]  /*4d30*/  FMUL.FTZ R164, R116, R185 ;  /* 0x000000b974a47220 */ /* 0x000fe20000410000 */
[----:B------:R-:W-:Y:S01]  /*4d40*/  FFMA.FTZ R205, R160, R203, R223 ;  /* 0x000000cba0cd7223 */ /* 0x000fe200000100df */
[----:B------:R-:W-:Y:S01]  /*4d50*/  FFMA.FTZ R189, R0, R187, R207 ;  /* 0x000000bb00bd7223 */ /* 0x000fe200000100cf */
[----:B------:R-:W-:Y:S01]  /*4d60*/  FFMA.FTZ R0, R146, -R199, R209 ;  /* 0x800000c792007223 */ /* 0x000fe200000100d1 */
[----:B------:R-:W-:Y:S01]  /*4d70*/  FFMA.FTZ R160, R148, -R197, R213 ;  /* 0x800000c594a07223 */ /* 0x000fe200000100d5 */
[----:B------:R-:W-:Y:S01]  /*4d80*/  FFMA.FTZ R207, R60, R205, R217 ;  /* 0x000000cd3ccf7223 */ /* 0x000fe200000100d9 */
[----:B------:R-:W-:Y:S01]  /*4d90*/  FMUL.FTZ R162, R112, R189 ;  /* 0x000000bd70a27220 */ /* 0x000fe20000410000 */
[----:B------:R-:W-:Y:S01]  /*4da0*/  FMUL.FTZ R60, R114, R187 ;  /* 0x000000bb723c7220 */ /* 0x000fe20000410000 */
[----:B------:R-:W-:Y:S01]  /*4db0*/  LEA.HI.SX32 R58, R58, R58, 0x1b ;  /* 0x0000003a3a3a7211 */ /* 0x000fe200078fdaff */
[----:B------:R0:W-:Y:S01]  /*4dc0*/  @!P6 STS.64 [R168+0x1718], R54 ;  /* 0x00171836a800e388 */ /* 0x0001e20000000a00 */
[-C--:B------:R-:W-:Y:S01]  /*4dd0*/  FFMA.FTZ R197, R0, R162.reuse, RZ ;  /* 0x000000a200c57223 */ /* 0x080fe200000100ff */
[----:B------:R-:W-:Y:S01]  /*4de0*/  FMUL.FTZ R199, R173, R162 ;  /* 0x000000a2adc77220 */ /* 0x000fe20000410000 */
[----:B------:R-:W-:Y:S01]  /*4df0*/  FFMA.FTZ R162, R150, -R195, R215 ;  /* 0x800000c396a27223 */ /* 0x000fe200000100d7 */
[----:B------:R-:W-:Y:S01]  /*4e00*/  LEA R58, R58, R111, 0x2 ;  /* 0x0000006f3a3a7211 */ /* 0x000fe200078e10ff */
[-C--:B------:R-:W-:Y:S01]  /*4e10*/  FFMA.FTZ R197, R160, R60.reuse, R197 ;  /* 0x0000003ca0c57223 */ /* 0x080fe200000100c5 */
[----:B------:R-:W-:Y:S01]  /*4e20*/  FMUL.FTZ R195, R119, R181 ;  /* 0x000000b577c37220 */ /* 0x000fe20000410000 */
[----:B------:R-:W-:Y:S01]  /*4e30*/  FMUL.FTZ R60, R171, R60 ;  /* 0x0000003cab3c7220 */ /* 0x000fe20000410000 */
[----:B------:R-:W-:Y:S01]  /*4e40*/  FMUL.FTZ R219, R121, R177 ;  /* 0x000000b179db7220 */ /* 0x000fe20000410000 */
[-C--:B------:R-:W-:Y:S01]  /*4e50*/  FFMA.FTZ R197, R162, R164.reuse, R197 ;  /* 0x000000a4a2c57223 */ /* 0x080fe200000100c5 */
[----:B------:R-:W-:Y:S01]  /*4e60*/  STS [R58+0x420], R199 ;  /* 0x000420c73a007388 */ /* 0x000fe20000000800 */
[----:B------:R-:W-:Y:S01]  /*4e70*/  FMUL.FTZ R170, R142, R195 ;  /* 0x000000c38eaa7220 */ /* 0x000fe20000410000 */
[----:B0-----:R-:W-:Y:S01]  /*4e80*/  FMUL.FTZ R54, R169, R164 ;  /* 0x000000a4a9367220 */ /* 0x001fe20000410000 */
[----:B------:R-:W-:Y:S01]  /*4e90*/  FFMA.FTZ R164, R152, -R193, R211 ;  /* 0x800000c198a47223 */ /* 0x000fe200000100d3 */
[----:B------:R-:W-:Y:S01]  /*4ea0*/  FMUL.FTZ R168, R167, R166 ;  /* 0x000000a6a7a87220 */ /* 0x000fe20000410000 */
[----:B------:R0:W-:Y:S01]  /*4eb0*/  STS [R83+0x4], R60 ;  /* 0x0000043c53007388 */ /* 0x0001e20000000800 */
[----:B------:R-:W-:Y:S01]  /*4ec0*/  FMUL.FTZ R55, R165, R172 ;  /* 0x000000aca5377220 */ /* 0x000fe20000410000 */
[----:B------:R-:W-:Y:S01]  /*4ed0*/  FFMA.FTZ R197, R164, R166, R197 ;  /* 0x000000a6a4c57223 */ /* 0x000fe200000100c5 */
[----:B------:R-:W-:Y:S01]  /*4ee0*/  FFMA.FTZ R166, R154, -R191, R201 ;  /* 0x800000bf9aa67223 */ /* 0x000fe200000100c9 */
[----:B------:R-:W-:Y:S01]  /*4ef0*/  FMUL.FTZ R191, R140, R219 ;  /* 0x000000db8cbf7220 */ /* 0x000fe20000410000 */
[----:B------:R-:W-:Y:S01]  /*4f00*/  STS [R83+0x8], R54 ;  /* 0x0000083653007388 */ /* 0x000fe20000000800 */
[----:B------:R-:W-:Y:S01]  /*4f10*/  IADD3 R193, R94, 0x40, RZ ;  /* 0x000000405ec17810 */ /* 0x000fe20007ffe0ff */
[----:B------:R-:W-:Y:S01]  /*4f20*/  FFMA.FTZ R197, R166, R195, R197 ;  /* 0x000000c3a6c57223 */ /* 0x000fe200000100c5 */
[C---:B------:R-:W-:Y:S01]  /*4f30*/  VIADD R195, R94.reuse, 0x60 ;  /* 0x000000605ec37836 */ /* 0x040fe20000000000 */
[----:B------:R1:W-:Y:S01]  /*4f40*/  STS [R83+0xc], R168 ;  /* 0x00000ca853007388 */ /* 0x0003e20000000800 */
[----:B0-----:R-:W-:Y:S01]  /*4f50*/  FMUL.FTZ R60, R163, R190 ;  /* 0x000000bea33c7220 */ /* 0x001fe20000410000 */
[C---:B------:R-:W-:Y:S01]  /*4f60*/  VIADD R199, R94.reuse, 0xa0 ;  /* 0x000000a05ec77836 */ /* 0x040fe20000000000 */
[C---:B------:R-:W-:Y:S01]  /*4f70*/  IADD3 R221, R94.reuse, 0xc0, RZ ;  /* 0x000000c05edd7810 */ /* 0x040fe20007ffe0ff */
[----:B------:R-:W-:Y:S01]  /*4f80*/  STS [R83+0x10], R170 ;  /* 0x000010aa53007388 */ /* 0x000fe20000000800 */
[----:B------:R-:W-:Y:S01]  /*4f90*/  VIADD R223, R94, 0xe0 ;  /* 0x000000e05edf7836 */ /* 0x000fe20000000000 */
[-C--:B------:R-:W-:Y:S01]  /*4fa0*/  LEA.HI.SX32 R188, R195, R94.reuse, 0x1b ;  /* 0x0000005ec3bc7211 */ /* 0x080fe200078fdaff */
[----:B------:R-:W-:Y:S01]  /*4fb0*/  FMUL.FTZ R192, R129, R211 ;  /* 0x000000d381c07220 */ /* 0x000fe20000410000 */
[----:B------:R0:W-:Y:S01]  /*4fc0*/  STS [R58+0x434], R55 ;  /* 0x000434373a007388 */ /* 0x0001e20000000800 */
[-C--:B------:R-:W-:Y:S01]  /*4fd0*/  LEA.HI.SX32 R180, R221, R94.reuse, 0x1b ;  /* 0x0000005eddb47211 */ /* 0x080fe200078fdaff */
[----:B-1----:R-:W-:Y:S01]  /*4fe0*/  FFMA.FTZ R168, R156, -R61, R203 ;  /* 0x8000003d9ca87223 */ /* 0x002fe200000100cb */
[----:B------:R-:W-:Y:S01]  /*4ff0*/  VIADD R61, R94, 0x20 ;  /* 0x000000205e3d7836 */ /* 0x000fe20000000000 */
[----:B------:R-:W-:Y:S01]  /*5000*/  STS [R58+0x438], R191 ;  /* 0x000438bf3a007388 */ /* 0x000fe20000000800 */
[----:B------:R-:W-:Y:S01]  /*5010*/  LEA.HI.SX32 R182, R199, R94, 0x1b ;  /* 0x0000005ec7b67211 */ /* 0x000fe200078fdaff */
[----:B------:R-:W-:Y:S01]  /*5020*/  FFMA.FTZ R217, R168, R172, R197 ;  /* 0x000000aca8d97223 */ /* 0x000fe200000100c5 */
[----:B------:R-:W-:Y:S01]  /*5030*/  IADD3 R197, R94, 0x80, RZ ;  /* 0x000000805ec57810 */ /* 0x000fe20007ffe0ff */
[----:B------:R1:W-:Y:S01]  /*5040*/  STS [R83+0x1c], R60 ;  /* 0x00001c3c53007388 */ /* 0x0003e20000000800 */
[-C--:B------:R-:W-:Y:S01]  /*5050*/  LEA.HI.SX32 R54, R61, R94.reuse, 0x1b ;  /* 0x0000005e3d367211 */ /* 0x080fe200078fdaff */
[--C-:B------:R-:W-:Y:S01]  /*5060*/  IMAD R180, R180, 0x4, R111.reuse ;  /* 0x00000004b4b47824 */ /* 0x100fe200078e026f */
[-C--:B------:R-:W-:Y:S01]  /*5070*/  LEA.HI.SX32 R184, R197, R94.reuse, 0x1b ;  /* 0x0000005ec5b87211 */ /* 0x080fe200078fdaff */
[----:B0-----:R-:W-:Y:S01]  /*5080*/  FMUL.FTZ R55, R123, R209 ;  /* 0x000000d17b377220 */ /* 0x001fe20000410000 */
[----:B------:R-:W-:Y:S01]  /*5090*/  BAR.SYNC.DEFER_BLOCKING 0x0 ;  /* 0x0000000000007b1d */ /* 0x000fe20000010000 */
[-C--:B------:R-:W-:Y:S01]  /*50a0*/  LEA.HI.SX32 R172, R223, R94.reuse, 0x1b ;  /* 0x0000005edfac7211 */ /* 0x080fe200078fdaff */
[----:B------:R-:W-:Y:S01]  /*50b0*/  FMUL.FTZ R194, R131, R201 ;  /* 0x000000c983c27220 */ /* 0x000fe20000410000 */
[----:B------:R-:W-:Y:S01]  /*50c0*/  LEA R198, R54, R111, 0x2 ;  /* 0x0000006f36c67211 */ /* 0x000fe200078e10ff */
[----:B------:R-:W-:Y:S01]  /*50d0*/  IMAD R184, R184, 0x4, R111 ;  /* 0x00000004b8b87824 */ /* 0x000fe200078e026f */
[----:B-1----:R-:W-:Y:S01]  /*50e0*/  LEA.HI.SX32 R60, R193, R94, 0x1b ;  /* 0x0000005ec13c7211 */ /* 0x002fe200078fdaff */
[----:B------:R-:W-:Y:S01]  /*50f0*/  FMUL.FTZ R54, R125, R213 ;  /* 0x000000d57d367220 */ /* 0x000fe20000410000 */
[----:B------:R-:W-:Y:S01]  /*5100*/  LEA R188, R188, R111, 0x2 ;  /* 0x0000006fbcbc7211 */ /* 0x000fe200078e10ff */
[----:B------:R-:W-:Y:S01]  /*5110*/  FFMA.FTZ R170, R158, -R59, R205 ;  /* 0x8000003b9eaa7223 */ /* 0x000fe200000100cd */
[-C--:B------:R-:W-:Y:S01]  /*5120*/  LEA R182, R182, R111.reuse, 0x2 ;  /* 0x0000006fb6b67211 */ /* 0x080fe200078e10ff */
[----:B------:R-:W-:Y:S01]  /*5130*/  IMAD R200, R60, 0x4, R111 ;  /* 0x000000043cc87824 */ /* 0x000fe200078e026f */
[----:B------:R-:W-:Y:S01]  /*5140*/  LEA R172, R172, R111, 0x2 ;  /* 0x0000006facac7211 */ /* 0x000fe200078e10ff */
[----:B------:R-:W-:Y:S01]  /*5150*/  FMUL.FTZ R60, R127, R215 ;  /* 0x000000d77f3c7220 */ /* 0x000fe20000410000 */
[----:B------:R-:W-:Y:S01]  /*5160*/  FMUL.FTZ R203, R133, R203 ;  /* 0x000000cb85cb7220 */ /* 0x000fe20000410000 */
[----:B------:R-:W-:Y:S01]  /*5170*/  FMUL.FTZ R205, R135, R205 ;  /* 0x000000cd87cd7220 */ /* 0x000fe20000410000 */
[----:B------:R-:W-:Y:S01]  /*5180*/  FMUL.FTZ R196, R137, R207 ;  /* 0x000000cf89c47220 */ /* 0x000fe20000410000 */
[----:B------:R-:W-:Y:S01]  /*5190*/  FFMA.FTZ R174, R144, -R57, R207 ;  /* 0x8000003990ae7223 */ /* 0x000fe200000100cf */
[----:B------:R0:W1:Y:S04]  /*51a0*/  LDS R209, [R81] ;  /* 0x0000000051d17984 */ /* 0x0000680000000800 */
        /* <DEDUP_REMOVED lines=17> */
[----:B------:R-:W1:Y:S01]  /*52c0*/  LDS R201, [R81+0x420] ;  /* 0x0004200051c97984 */ /* 0x000e620000000800 */
[C---:B0-----:R-:W-:Y:S02]  /*52d0*/  IMAD R58, R56.reuse, UR18, RZ ;  /* 0x00000012383a7c24 */ /* 0x041fe4000f8e02ff */
        /* <DEDUP_REMOVED lines=12> */
[----:B-1----:R2:W-:Y:S02]  /*53a0*/  REDG.E.ADD.F32.FTZ.RN.STRONG.GPU desc[UR10][R60.64], R201 ;  /* 0x000000c93c0079a6 */ /* 0x0025e4000c10f38a */
.L_x_9256:
[----:B------:R-:W-:Y:S05]  /*53b0*/  BSYNC B0 ;  /* 0x0000000000007941 */ /* 0x000fea0003800000 */
.L_x_9255:
[----:B--2---:R1:W2:Y:S01]  /*53c0*/  LDS R61, [R198+0x8c0] ;  /* 0x0008c000c63d7984 */ /* 0x0042a20000000800 */
[----:B------:R-:W-:Y:S01]  /*53d0*/  ISETP.GE.AND P1, PT, R186, 0x21, PT ;  /* 0x00000021ba00780c */ /* 0x000fe20003f26270 */
[----:B------:R-:W-:Y:S01]  /*53e0*/  USHF.L.U64.HI UR7, UR5, 0x2, UR6 ;  /* 0x0000000205077899 */ /* 0x000fe20008010206 */
[----:B0-----:R-:W-:Y:S01]  /*53f0*/  FFMA.FTZ R58, R170, R219, R217 ;  /* 0x000000dbaa3a7223 */ /* 0x001fe200000100d9 */
[----:B------:R-:W-:Y:S01]  /*5400*/  USHF.L.U32 UR22, UR5, 0x2, URZ ;  /* 0x0000000205167899 */ /* 0x000fe2000800063f */
[----:B------:R-:W-:Y:S01]  /*5410*/  FMUL.FTZ R55, R174, R190 ;  /* 0x000000beae377220 */ /* 0x000fe20000410000 */
[----:B------:R-:W-:Y:S01]  /*5420*/  BSSY B0, `(.L_x_9257) ;  /* 0x000000e000007945 */ /* 0x000fe20003800000 */
[----:B------:R-:W-:Y:S01]  /*5430*/  ISETP.GE.AND P6, PT, R186, 0x41, PT ;  /* 0x00000041ba00780c */ /* 0x000fe20003fc6270 */
[----:B------:R-:W-:Y:S02]  /*5440*/  IMAD R54, R32, UR7, RZ ;  /* 0x0000000720367c24 */ /* 0x000fe4000f8e02ff */
[----:B------:R-:W-:Y:S01]  /*5450*/  FADD.FTZ R58, R58, R55 ;  /* 0x000000373a3a7221 */ /* 0x000fe20000010000 */
[----:B------:R-:W-:-:S02]  /*5460*/  IMAD R56, R34, UR7, RZ ;  /* 0x0000000722387c24 */ /* 0x000fc4000f8e02ff */
[----:B------:R-:W-:Y:S02]  /*5470*/  IMAD R201, R33, UR22, R54 ;  /* 0x0000001621c97c24 */ /* 0x000fe4000f8e0236 */
        /* <DEDUP_REMOVED lines=8> */
.L_x_9258:
[----:B------:R-:W-:Y:S05]  /*5500*/  BSYNC B0 ;  /* 0x0000000000007941 */ /* 0x000fea0003800000 */
.L_x_9257:
        /* <DEDUP_REMOVED lines=14> */
.L_x_9260:
[----:B------:R-:W-:Y:S05]  /*55f0*/  BSYNC B0 ;  /* 0x0000000000007941 */ /* 0x000fea0003800000 */
.L_x_9259:
[----:B01----:R0:W1:Y:S01]  /*5600*/  LDS R61, [R188+0x9c0] ;  /* 0x0009c000bc3d7984 */ /* 0x0030620000000800 */
[----:B------:R-:W-:Y:S04]  /*5610*/  BSSY B0, `(.L_x_9261) ;  /* 0x0000008000007945 */ /* 0x000fe80003800000 */
[----:B------:R-:W-:Y:S05]  /*5620*/  @!P1 BRA `(.L_x_9262) ;  /* 0x0000000000189947 */ /* 0x000fea0003800000 */
[----:B------:R-:W-:-:S04]  /*5630*/  IMAD.WIDE.U32 R56, R32, UR22, R22 ;  /* 0x0000001620387c25 */ /* 0x000fc8000f8e0016 */
[----:B------:R-:W-:-:S04]  /*5640*/  IMAD.WIDE.U32 R54, R34, UR22, R42 ;  /* 0x0000001622367c25 */ /* 0x000fc8000f8e002a */
[----:B------:R-:W-:Y:S01]  /*5650*/  IMAD.IADD R57, R201, 0x1, R57 ;  /* 0x00000001c9397824 */ /* 0x000fe200078e0239 */
[----:B------:R-:W-:-:S04]  /*5660*/  IADD3 R55, R59, R55, RZ ;  /* 0x000000373b377210 */ /* 0x000fc80007ffe0ff */
[----:B------:R2:W-:Y:S04]  /*5670*/  REDG.E.ADD.F32.FTZ.RN.STRONG.GPU desc[UR10][R56.64], R199 ;  /* 0x000000c7380079a6 */ /* 0x0005e8000c10f38a */
[----:B-1----:R2:W-:Y:S02]  /*5680*/  REDG.E.ADD.F32.FTZ.RN.STRONG.GPU desc[UR10][R54.64], R61 ;  /* 0x0000003d360079a6 */ /* 0x0025e4000c10f38a */
.L_x_9262:
[----:B------:R-:W-:Y:S05]  /*5690*/  BSYNC B0 ;  /* 0x0000000000007941 */ /* 0x000fea0003800000 */
.L_x_9261:
[----:B-12---:R1:W2:Y:S01]  /*56a0*/  LDS R61, [R184+0xa40] ;  /* 0x000a4000b83d7984 */ /* 0x0062a20000000800 */
[----:B------:R-:W-:Y:S04]  /*56b0*/  BSSY B0, `(.L_x_9263) ;  /* 0x0000008000007945 */ /* 0x000fe80003800000 */
[----:B------:R-:W-:Y:S05]  /*56c0*/  @!P2 BRA `(.L_x_9264) ;  /* 0x000000000018a947 */ /* 0x000fea0003800000 */
[----:B------:R-:W-:-:S04]  /*56d0*/  IMAD.WIDE.U32 R56, R32, UR22, R24 ;  /* 0x0000001620387c25 */ /* 0x000fc8000f8e0018 */
[----:B------:R-:W-:-:S04]  /*56e0*/  IMAD.WIDE.U32 R54, R34, UR22, R44 ;  /* 0x0000001622367c25 */ /* 0x000fc8000f8e002c */
[----:B------:R-:W-:Y:S01]  /*56f0*/  IMAD.IADD R57, R201, 0x1, R57 ;  /* 0x00000001c9397824 */ /* 0x000fe200078e0239 */
[----:B------:R-:W-:-:S04]  /*5700*/  IADD3 R55, R59, R55, RZ ;  /* 0x000000373b377210 */ /* 0x000fc80007ffe0ff */
[----:B------:R3:W-:Y:S04]  /*5710*/  REDG.E.ADD.F32.FTZ.RN.STRONG.GPU desc[UR10][R56.64], R197 ;  /* 0x000000c5380079a6 */ /* 0x0007e8000c10f38a */
[----:B--2---:R3:W-:Y:S02]  /*5720*/  REDG.E.ADD.F32.FTZ.RN.STRONG.GPU desc[UR10][R54.64], R61 ;  /* 0x0000003d360079a6 */ /* 0x0047e4000c10f38a */
.L_x_9264:
[----:B------:R-:W-:Y:S05]  /*5730*/  BSYNC B0 ;  /* 0x0000000000007941 */ /* 0x000fea0003800000 */
.L_x_9263:
[----:B--23--:R2:W3:Y:S01]  /*5740*/  LDS R61, [R182+0xac0] ;  /* 0x000ac000b63d7984 */ /* 0x00c4e20000000800 */
[----:B------:R-:W-:Y:S04]  /*5750*/  BSSY B0, `(.L_x_9265) ;  /* 0x0000008000007945 */ /* 0x000fe80003800000 */
[----:B------:R-:W-:Y:S05]  /*5760*/  @!P3 BRA `(.L_x_9266) ;  /* 0x000000000018b947 */ /* 0x000fea0003800000 */
[----:B------:R-:W-:-:S04]  /*5770*/  IMAD.WIDE.U32 R56, R32, UR22, R26 ;  /* 0x0000001620387c25 */ /* 0x000fc8000f8e001a */
[----:B------:R-:W-:-:S04]  /*5780*/  IMAD.WIDE.U32 R54, R34, UR22, R46 ;  /* 0x0000001622367c25 */ /* 0x000fc8000f8e002e */
[----:B------:R-:W-:Y:S01]  /*5790*/  IMAD.IADD R57, R201, 0x1, R57 ;  /* 0x00000001c9397824 */ /* 0x000fe200078e0239 */
[----:B------:R-:W-:-:S04]  /*57a0*/  IADD3 R55, R59, R55, RZ ;  /* 0x000000373b377210 */ /* 0x000fc80007ffe0ff */
[----:B------:R4:W-:Y:S04]  /*57b0*/  REDG.E.ADD.F32.FTZ.RN.STRONG.GPU desc[UR10][R56.64], R195 ;  /* 0x000000c3380079a6 */ /* 0x0009e8000c10f38a */
[----:B---3--:R4:W-:Y:S02]  /*57c0*/  REDG.E.ADD.F32.FTZ.RN.STRONG.GPU desc[UR10][R54.64], R61 ;  /* 0x0000003d360079a6 */ /* 0x0089e4000c10f38a */
.L_x_9266:
[----:B------:R-:W-:Y:S05]  /*57d0*/  BSYNC B0 ;  /* 0x0000000000007941 */ /* 0x000fea0003800000 */
.L_x_9265:
        /* <DEDUP_REMOVED lines=9> */
.L_x_9268:
[----:B------:R-:W-:Y:S05]  /*5870*/  BSYNC B0 ;  /* 0x0000000000007941 */ /* 0x000fea0003800000 */
.L_x_9267:
[----:B0---4-:R0:W4:Y:S01]  /*5880*/  LDS R61, [R172+0xbc0] ;  /* 0x000bc000ac3d7984 */ /* 0x0111220000000800 */
        /* <DEDUP_REMOVED lines=8> */
.L_x_9270:
[----:B------:R-:W-:Y:S05]  /*5910*/  BSYNC B0 ;  /* 0x0000000000007941 */ /* 0x000fea0003800000 */
.L_x_9269:
[----:B0-----:R-:W0:Y:S01]  /*5920*/  SHFL.DOWN P1, R55, R58, 0x1, 0x1f ;  /* 0x08201f003a377f89 */ /* 0x001e220000020000 */
[----:B------:R-:W-:Y:S01]  /*5930*/  ISETP.NE.AND P2, PT, R93, RZ, PT ;  /* 0x000000ff5d00720c */ /* 0x000fe20003f45270 */
[----:B------:R-:W-:Y:S01]  /*5940*/  FMUL.FTZ R156, R156, R179 ;  /* 0x000000b39c9c7220 */ /* 0x000fe20000410000 */
[----:B------:R-:W-:Y:S01]  /*5950*/  ISETP.NE.AND P3, PT, R94, RZ, PT ;  /* 0x000000ff5e00720c */ /* 0x000fe20003f65270 */
        /* <DEDUP_REMOVED lines=23> */
[----:B------:R-:W-:Y:S01]  /*5ad0*/  FADD.FTZ R130, R165, R130 ;  /* 0x00000082a5827221 */ /* 0x000fe20000010000 */
[----:B------:R-:W-:Y:S01]  /*5ae0*/  FFMA.FTZ R145, R118, R152, R145 ;  /* 0x0000009876917223 */ /* 0x000fe20000010091 */
[----:B------:R-:W0:Y:S01]  /*5af0*/  SHFL.DOWN P1, R54, R55, 0x2, 0x1f ;  /* 0x08401f0037367f89 */ /* 0x000e220000020000 */
[----:B------:R-:W-:Y:S01]  /*5b00*/  FFMA.FTZ R143, R116, R150, R143 ;  /* 0x00000096748f7223 */ /* 0x000fe2000001008f */
[----:B------:R-:W-:Y:S01]  /*5b10*/  FADD.FTZ R132, R167, R132 ;  /* 0x00000084a7847221 */ /* 0x000fe20000010000 */
[----:B------:R-:W-:Y:S01]  /*5b20*/  FFMA.FTZ R141, R114, R148, R141 ;  /* 0x00000094728d7223 */ /* 0x000fe2000001008d */
[----:B------:R-:W-:Y:S01]  /*5b30*/  FFMA.FTZ R139, R112, R146, R139 ;  /* 0x00000092708b7223 */ /* 0x000fe2000001008b */
[----:B------:R-:W-:Y:S01]  /*5b40*/  FADD.FTZ R155, R162, R155 ;  /* 0x0000009ba29b7221 */ /* 0x000fe20000010000 */
[----:B------:R-:W-:Y:S01]  /*5b50*/  FADD.FTZ R134, R171, R134 ;  /* 0x00000086ab867221 */ /* 0x000fe20000010000 */
[----:B-----5:R-:W-:Y:S01]  /*5b60*/  @!P2 LEA R111, R60, R57, 0x18 ;  /* 0x000000393c6fa211 */ /* 0x020fe200078ec0ff */
[----:B------:R-:W-:-:S04]  /*5b70*/  FMUL.FTZ R57, R138, R175 ;  /* 0x000000af8a397220 */ /* 0x000fc80000410000 */
[----:B------:R-:W-:Y:S01]  /*5b80*/  FMUL.FTZ R174, R174, R57 ;  /* 0x00000039aeae7220 */ /* 0x000fe20000410000 */
[----:B0-----:R-:W-:Y:S01]  /*5b90*/  @P1 FADD R54, R55, R54 ;  /* 0x0000003637361221 */ /* 0x001fe20000000000 */
[-C--:B------:R-:W-:Y:S01]  /*5ba0*/  FMUL.FTZ R55, R138, R177.reuse ;  /* 0x000000b18a377220 */ /* 0x080fe20000410000 */
[----:B------:R-:W-:Y:S01]  /*5bb0*/  FMUL.FTZ R177, R158, R177 ;  /* 0x000000b19eb17220 */ /* 0x000fe20000410000 */
[----:B------:R-:W-:Y:S02]  /*5bc0*/  FFMA.FTZ R163, R163, R144, R174 ;  /* 0x00000090a3a37223 */ /* 0x000fe400000100ae */
[----:B------:R-:W0:Y:S01]  /*5bd0*/  SHFL.DOWN P1, R59, R54, 0x4, 0x1f ;  /* 0x08801f00363b7f89 */ /* 0x000e220000020000 */
[----:B------:R-:W-:Y:S01]  /*5be0*/  FMUL.FTZ R55, R170, R55 ;  /* 0x00000037aa377220 */ /* 0x000fe20000410000 */
[-C--:B------:R-:W-:Y:S01]  /*5bf0*/  FFMA.FTZ R126, R121, R177.reuse, R126 ;  /* 0x000000b1797e7223 */ /* 0x080fe2000001007e */
[----:B------:R-:W-:Y:S02]  /*5c00*/  FADD.FTZ R128, R163, R128 ;  /* 0x00000080a3807221 */ /* 0x000fe40000010000 */
[----:B------:R-:W-:Y:S01]  /*5c10*/  FFMA.FTZ R140, R140, R177, R55 ;  /* 0x000000b18c8c7223 */ /* 0x000fe20000010037 */
[-C--:B------:R-:W-:Y:S01]  /*5c20*/  FMUL.FTZ R55, R138, R181.reuse ;  /* 0x000000b58a377220 */ /* 0x080fe20000410000 */
[----:B------:R-:W-:-:S02]  /*5c30*/  FMUL.FTZ R181, R154, R181 ;  /* 0x000000b59ab57220 */ /* 0x000fc40000410000 */
[----:B------:R-:W-:Y:S01]  /*5c40*/  FADD.FTZ R151, R140, R151 ;  /* 0x000000978c977221 */ /* 0x000fe20000010000 */
[----:B------:R-:W-:Y:S01]  /*5c50*/  FMUL.FTZ R55, R166, R55 ;  /* 0x00000037a6377220 */ /* 0x000fe20000410000 */
[----:B------:R-:W-:-:S03]  /*5c60*/  FFMA.FTZ R124, R119, R181, R124 ;  /* 0x000000b5777c7223 */ /* 0x000fc6000001007c */
[----:B------:R-:W-:Y:S01]  /*5c70*/  FFMA.FTZ R142, R142, R181, R55 ;  /* 0x000000b58e8e7223 */ /* 0x000fe20000010037 */
[----:B------:R-:W-:-:S03]  /*5c80*/  FMUL.FTZ R55, R138, R189 ;  /* 0x000000bd8a377220 */ /* 0x000fc60000410000 */
[----:B------:R-:W-:Y:S01]  /*5c90*/  FADD.FTZ R153, R142, R153 ;  /* 0x000000998e997221 */ /* 0x000fe20000010000 */
[----:B------:R-:W-:-:S04]  /*5ca0*/  FMUL.FTZ R0, R0, R55 ;  /* 0x0000003700007220 */ /* 0x000fc80000410000 */
[----:B------:R-:W-:Y:S01]  /*5cb0*/  FFMA.FTZ R0, R173, R146, R0 ;  /* 0x00000092ad007223 */ /* 0x000fe20000010000 */
[----:B0-----:R-:W-:-:S03]  /*5cc0*/  @P1 FADD R59, R54, R59 ;  /* 0x0000003b363b1221 */ /* 0x001fc60000000000 */
[----:B------:R-:W-:Y:S02]  /*5cd0*/  FADD.FTZ R157, R0, R157 ;  /* 0x0000009d009d7221 */ /* 0x000fe40000010000 */
        /* <DEDUP_REMOVED lines=12> */
.L_x_9272:
[----:B------:R-:W-:Y:S05]  /*5da0*/  BSYNC B0 ;  /* 0x0000000000007941 */ /* 0x000fea0003800000 */
.L_x_9271:
[----:B------:R-:W-:Y:S01]  /*5db0*/  IADD3 R115, R115, 0x1, RZ ;  /* 0x0000000173737810 */ /* 0x000fe20007ffe0ff */
[----:B------:R-:W-:-:S03]  /*5dc0*/  UIADD3 UR5, UP0, UR5, 0x1, URZ ;  /* 0x0000000105057890 */ /* 0x000fc6000ff1e03f */
[----:B------:R-:W-:Y:S01]  /*5dd0*/  ISETP.GE.AND P1, PT, R115, UR28, PT ;  /* 0x0000001c73007c0c */ /* 0x000fe2000bf26270 */
[----:B------:R-:W-:-:S12]  /*5de0*/  UIADD3.X UR6, URZ, UR6, URZ, UP0, !UPT ;  /* 0x000000063f067290 */ /* 0x000fd800087fe43f */
[----:B------:R-:W-:Y:S05]  /*5df0*/  @!P1 BRA `(.L_x_9273) ;  /* 0xffffffd800749947 */ /* 0x000fea000383ffff */
.L_x_9252:
        /* <DEDUP_REMOVED lines=13> */
[----:B------:R-:W-:Y:S01]  /*5ed0*/  PRMT R14, R126, 0x7632, R14 ;  /* 0x000076327e0e7816 */ /* 0x000fe2000000000e */
        /* <DEDUP_REMOVED lines=40> */
.L_x_9275:
[----:B------:R-:W-:Y:S05]  /*6160*/  BSYNC B0 ;  /* 0x0000000000007941 */ /* 0x000fea0003800000 */
.L_x_9274:
[----:B------:R-:W-:Y:S01]  /*6170*/  MOV R5, R37 ;  /* 0x0000002500057202 */ /* 0x000fe20000000f00 */
[----:B------:R-:W-:Y:S01]  /*6180*/  ULDC.64 UR8, c[0x0][0x390] ;  /* 0x0000e40000087ab9 */ /* 0x000fe20000000a00 */
[----:B------:R-:W-:Y:S01]  /*6190*/  ULDC.64 UR6, c[0x0][0x3e0] ;  /* 0x0000f80000067ab9 */ /* 0x000fe20000000a00 */
[----:B------:R-:W-:Y:S01]  /*61a0*/  IMAD R0, R106, UR8, RZ ;  /* 0x000000086a007c24 */ /* 0x000fe2000f8e02ff */
[----:B------:R-:W-:Y:S01]  /*61b0*/  LEA R15, P0, R6, UR6, 0x1 ;  /* 0x00000006060f7c11 */ /* 0x000fe2000f8008ff */
[C---:B------:R-:W-:Y:S01]  /*61c0*/  IMAD.WIDE.U32 R4, R109.reuse, UR8, R4 ;  /* 0x000000086d047c25 */ /* 0x040fe2000f8e0004 */
[----:B------:R-:W-:Y:S01]  /*61d0*/  ISETP.GE.AND P5, PT, R90, R35, PT ;  /* 0x000000235a00720c */ /* 0x000fe20003fa6270 */
[----:B------:R-:W-:Y:S01]  /*61e0*/  BSSY B0, `(.L_x_9276) ;  /* 0x000004e000007945 */ /* 0x000fe20003800000 */
[----:B------:R-:W-:Y:S01]  /*61f0*/  LEA.HI.X R14, R6, UR7, R7, 0x1, P0 ;  /* 0x00000007060e7c11 */ /* 0x000fe200080f0c07 */
        /* <DEDUP_REMOVED lines=31> */
[----:B------:R-:W-:Y:S01]  /*63f0*/  BAR.SYNC.DEFER_BLOCKING 0x0 ;  /* 0x0000000000007b1d */ /* 0x000fe20000010000 */
[----:B0-----:R-:W-:Y:S02]  /*6400*/  F2FP.BF16.F32.PACK_AB R5, R128, R151 ;  /* 0x000000978005723e */ /* 0x001fe400000010ff */
[----:B------:R-:W-:-:S02]  /*6410*/  FADD.FTZ R151, R130, R151 ;  /* 0x0000009782977221 */ /* 0x000fc40000010000 */
[----:B------:R-:W-:Y:S02]  /*6420*/  PRMT R4, R5, 0x7632, R4 ;  /* 0x0000763205047816 */ /* 0x000fe40000000004 */
        /* <DEDUP_REMOVED lines=20> */
[----:B------:R-:W-:Y:S01]  /*6570*/  LDS.U16 R73, [R73+0x100] ;  /* 0x0001000049497984 */ /* 0x000fe20000000400 */
[----:B------:R-:W-:-:S03]  /*6580*/  IMAD.IADD R29, R5, 0x1, R15 ;  /* 0x00000001051d7824 */ /* 0x000fc600078e020f */
        /* <DEDUP_REMOVED lines=19> */
.L_x_9277:
[----:B------:R-:W-:Y:S05]  /*66c0*/  BSYNC B0 ;  /* 0x0000000000007941 */ /* 0x000fea0003800000 */
.L_x_9276:
[----:B------:R-:W-:Y:S01]  /*66d0*/  MOV R2, R4 ;  /* 0x0000000400027202 */ /* 0x000fe20000000f00 */
[----:B------:R-:W-:Y:S01]  /*66e0*/  ULDC.64 UR6, c[0x0][0x3b0] ;  /* 0x0000ec0000067ab9 */ /* 0x000fe20000000a00 */
[----:B------:R-:W-:Y:S01]  /*66f0*/  MOV R3, R29 ;  /* 0x0000001d00037202 */ /* 0x000fe20000000f00 */
[----:B------:R-:W-:Y:S01]  /*6700*/  IMAD R4, R106, UR6, RZ ;  /* 0x000000066a047c24 */ /* 0x000fe2000f8e02ff */
[----:B------:R-:W-:Y:S01]  /*6710*/  ULDC.64 UR8, c[0x0][0x3f0] ;  /* 0x0000fc0000087ab9 */ /* 0x000fe20000000a00 */
[-C--:B------:R-:W-:Y:S01]  /*6720*/  ISETP.GE.AND P6, PT, R80, R25.reuse, PT ;  /* 0x000000195000720c */ /* 0x080fe20003fc6270 */
[----:B------:R-:W-:Y:S01]  /*6730*/  UIADD3 UR4, UR4, 0x1, URZ ;  /* 0x0000000104047890 */ /* 0x000fe2000fffe03f */
[C---:B------:R-:W-:Y:S01]  /*6740*/  IMAD.WIDE.U32 R2, R109.reuse, UR6, R2 ;  /* 0x000000066d027c25 */ /* 0x040fe2000f8e0002 */
[----:B------:R-:W-:Y:S02]  /*6750*/  LEA R0, P1, R16, UR8, 0x1 ;  /* 0x0000000810007c11 */ /* 0x000fe4000f8208ff */
        /* <DEDUP_REMOVED lines=31> */
.L_x_9246:
        /* <DEDUP_REMOVED lines=26> */
.L_x_9280:
[----:B------:R-:W-:Y:S05]  /*6af0*/  BSYNC B0 ;  /* 0x0000000000007941 */ /* 0x000fea0003800000 */
.L_x_9279:
        /* <DEDUP_REMOVED lines=13> */
[----:B0-----:R-:W-:Y:S01]  /*6bd0*/  @P0 FADD R0, R3, R0 ;  /* 0x0000000003000221 */ /* 0x001fe20000000000 */
[----:B------:R-:W-:-:S04]  /*6be0*/  @!P1 MOV R3, 0x400 ;  /* 0x0000040000039802 */ /* 0x000fc80000000f00 */
[----:B------:R-:W0:Y:S01]  /*6bf0*/  SHFL.DOWN P0, R5, R0, 0x4, 0x1f ;  /* 0x08801f0000057f89 */ /* 0x000e220000000000 */
[----:B--2---:R-:W-:Y:S01]  /*6c00*/  @!P1 LEA R4, R4, R3, 0x18 ;  /* 0x0000000304049211 */ /* 0x004fe200078ec0ff */
        /* <DEDUP_REMOVED lines=12> */
.L_x_9282:
[----:B-1----:R-:W1:Y:S02]  /*6cd0*/  S2R R11, SR_TID.X ;  /* 0x00000000000b7919 */ /* 0x002e640000002100 */
.L_x_9283:
[----:B------:R-:W-:Y:S05]  /*6ce0*/  BSYNC B0 ;  /* 0x0000000000007941 */ /* 0x000fea0003800000 */
.L_x_9281:
[----:B------:R-:W-:Y:S02]  /*6cf0*/  ULDC UR12, c[0x0][0x21c] ;  /* 0x00008700000c7ab9 */ /* 0x000fe40000000800 */
[----:B-1----:R-:W-:-:S13]  /*6d00*/  ISETP.GE.AND P0, PT, R11, UR12, PT ;  /* 0x0000000c0b007c0c */ /* 0x002fda000bf06270 */
[----:B------:R-:W-:Y:S05]  /*6d10*/  @P0 EXIT ;  /* 0x000000000000094d */ /* 0x000fea0003800000 */
[----:B------:R-:W1:Y:S01]  /*6d20*/  S2UR UR5, SR_CgaCtaId ;  /* 0x00000000000579c3 */ /* 0x000e620000008800 */
        /* <DEDUP_REMOVED lines=8> */
[----:B-1----:R-:W-:-:S03]  /*6db0*/  ULEA UR4, UR5, UR4, 0x18 ;  /* 0x0000000405047291 */ /* 0x002fc6000f8ec03f */
[----:B------:R-:W-:-:S09]  /*6dc0*/  ULDC UR5, c[0x0][0x0] ;  /* 0x0000000000057ab9 */ /* 0x000fd20000000800 */
.L_x_9284:
[----:B------:R-:W-:Y:S01]  /*6dd0*/  LEA R0, R11, UR4, 0x2 ;  /* 0x000000040b007c11 */ /* 0x000fe2000f8e10ff */
[----:B------:R-:W-:Y:S01]  /*6de0*/  IMAD.MOV.U32 R5, RZ, RZ, R13 ;  /* 0x000000ffff057224 */ /* 0x000fe200078e000d */
[----:B------:R-:W-:-:S03]  /*6df0*/  SHF.R.S32.HI R4, RZ, 0x1f, R11 ;  /* 0x0000001fff047819 */ /* 0x000fc6000001140b */
        /* <DEDUP_REMOVED lines=13> */
.L_x_9285:
        /* <DEDUP_REMOVED lines=11> */
.L_x_11021:


//--------------------- .text._Z25selective_scan_bwd_kernelI32Selective_Scan_bwd_kernel_traitsILi32ELi8ELb0ELb1ELb1ELb1ELb0EN3c108BFloat16EfEEv12SSMParamsBwd --------------------------
	.section	.text._Z25selective_scan_bwd_kernelI32Selective_Scan_bwd_kernel_traitsILi32ELi8ELb0ELb1ELb1ELb1ELb0EN3c108BFloat16EfEEv12SSMParamsBwd,"ax",@progbits
	.align	128
        .global         _Z25selective_scan_bwd_kernelI32Selective_Scan_bwd_kernel_traitsILi32ELi8ELb0ELb1ELb1ELb1ELb0EN3c108BFloat16EfEEv12SSMParamsBwd
        .type           _Z25selective_scan_bwd_kernelI32Selective_Scan_bwd_kernel_traitsILi32ELi8ELb0ELb1ELb1ELb1ELb0EN3c108BFloat16EfEEv12SSMParamsBwd,@function
        .size           _Z25selective_scan_bwd_kernelI32Selective_Scan_bwd_kernel_traitsILi32ELi8ELb0ELb1ELb1ELb1ELb0EN3c108BFloat16EfEEv12SSMParamsBwd,(.L_x_11022 - _Z25selective_scan_bwd_kernelI32Selective_Scan_bwd_kernel_traitsILi32ELi8ELb0ELb1ELb1ELb1ELb0EN3c108BFloat16EfEEv12SSMParamsBwd)
        .other          _Z25selective_scan_bwd_kernelI32Selective_Scan_bwd_kernel_traitsILi32ELi8ELb0ELb1ELb1ELb1ELb0EN3c108BFloat16EfEEv12SSMParamsBwd,@"STO_CUDA_ENTRY STV_DEFAULT"
_Z25selective_scan_bwd_kernelI32Selective_Scan_bwd_kernel_traitsILi32ELi8ELb0ELb1ELb1ELb1ELb0EN3c108BFloat16EfEEv12SSMParamsBwd:
.text._Z25selective_scan_bwd_kernelI32Selective_Scan_bwd_kernel_traitsILi32ELi8ELb0ELb1ELb1ELb1ELb0EN3c108BFloat16EfEEv12SSMParamsBwd:
        /* <DEDUP_REMOVED lines=45> */
[----:B------:R-:W3:Y:S01]  /*02d0*/  LDC.64 R30, c[0x0][0x2e0] ;  /* 0x0000b800ff1e7b82 */ /* 0x000ee20000000a00 */
[----:B------:R-:W-:Y:S02]  /*02e0*/  UIMAD.WIDE.U32 UR4, UR14, UR6, URZ ;  /* 0x000000060e0472a5 */ /* 0x000fe4000f8e003f */
[----:B------:R-:W-:-:S05]  /*02f0*/  UIMAD UR6, UR15, UR6, URZ ;  /* 0x000000060f0672a4 */ /* 0x000fca000f8e023f */
[----:B------:R-:W3:Y:S03]  /*0300*/  LDC.64 R28, c[0x0][0x2d8] ;  /* 0x0000b600ff1c7b82 */ /* 0x000ee60000000a00 */
[----:B------:R-:W-:-:S04]  /*0310*/  @!P1 IADD3 R0, R0, -R9, RZ ;  /* 0x8000000900009210 */ /* 0x000fc80007ffe0ff */
[----:B------:R-:W-:Y:S02]  /*0320*/  ISETP.GE.U32.AND P0, PT, R0, R9, PT ;  /* 0x000000090000720c */ /* 0x000fe40003f06070 */
[----:B------:R-:W-:Y:S01]  /*0330*/  LOP3.LUT R0, R60, R11, RZ, 0x3c, !PT ;  /* 0x0000000b3c007212 */ /* 0x000fe200078e3cff */
[----:B------:R-:W-:Y:S01]  /*0340*/  @!P1 VIADD R64, R64, 0x1 ;  /* 0x0000000140409836 */ /* 0x000fe20000000000 */
[----:B------:R-:W-:Y:S01]  /*0350*/  UIMAD UR8, UR14, UR7, UR6 ;  /* 0x000000070e0872a4 */ /* 0x000fe2000f8e0206 */
[----:B------:R-:W-:Y:S02]  /*0360*/  ISETP.NE.AND P1, PT, R11, RZ, PT ;  /* 0x000000ff0b00720c */ /* 0x000fe40003f25270 */
[----:B------:R-:W-:Y:S01]  /*0370*/  ISETP.GE.AND P2, PT, R0, RZ, PT ;  /* 0x000000ff0000720c */ /* 0x000fe20003f46270 */
[----:B------:R-:W-:Y:S01]  /*0380*/  UIADD3 UR5, UR5, UR8, URZ ;  /* 0x0000000805057290 */ /* 0x000fe2000fffe03f */
[----:B------:R-:W-:Y:S01]  /*0390*/  SHF.L.U32 R65, R23, 0x8, RZ ;  /* 0x0000000817417819 */ /* 0x000fe200000006ff */
[----:B------:R-:W-:Y:S01]  /*03a0*/  UIMAD UR8, UR15, UR10, URZ ;  /* 0x0000000a0f0872a4 */ /* 0x000fe2000f8e023f */
[----:B--2---:R-:W-:-:S02]  /*03b0*/  IMAD R0, R61, R4, RZ ;  /* 0x000000043d007224 */ /* 0x004fc400078e02ff */
[----:B------:R-:W-:Y:S01]  /*03c0*/  @P0 IADD3 R64, R64, 0x1, RZ ;  /* 0x0000000140400810 */ /* 0x000fe20007ffe0ff */
[----:B------:R-:W-:Y:S02]  /*03d0*/  VIADD R7, R65, 0xffffff00 ;  /* 0xffffff0041077836 */ /* 0x000fe40000000000 */
[C---:B------:R-:W-:Y:S01]  /*03e0*/  IMAD.WIDE.U32 R2, R60.reuse, R4, UR4 ;  /* 0x000000043c027e25 */ /* 0x040fe2000f8e0004 */
[----:B------:R-:W-:Y:S02]  /*03f0*/  UIMAD.WIDE.U32 UR6, UR14, UR10, URZ ;  /* 0x0000000a0e0672a5 */ /* 0x000fe4000f8e003f */
[----:B------:R-:W-:Y:S01]  /*0400*/  UIMAD UR8, UR14, UR11, UR8 ;  /* 0x0000000b0e0872a4 */ /* 0x000fe2000f8e0208 */
[----:B------:R-:W-:Y:S01]  /*0410*/  @!P2 IMAD.MOV R64, RZ, RZ, -R64 ;  /* 0x000000ffff40a224 */ /* 0x000fe200078e0a40 */
        /* <DEDUP_REMOVED lines=10> */
[----:B------:R-:W-:Y:S01]  /*04c0*/  IMAD.WIDE.U32 R2, R60, R14, UR6 ;  /* 0x000000063c027e25 */ /* 0x000fe2000f8e000e */
[----:B------:R-:W-:-:S03]  /*04d0*/  UIMAD.WIDE.U32 UR4, UR14, UR10, URZ ;  /* 0x0000000a0e0472a5 */ /* 0x000fc6000f8e003f */
[----:B------:R-:W-:Y:S02]  /*04e0*/  IMAD R0, R60, R15, R0 ;  /* 0x0000000f3c007224 */ /* 0x000fe400078e0200 */
[----:B------:R-:W1:Y:S01]  /*04f0*/  LDC.64 R14, c[0x0][0x278] ;  /* 0x00009e00ff0e7b82 */ /* 0x000e620000000a00 */
        /* <DEDUP_REMOVED lines=9> */
[----:B------:R-:W-:-:S02]  /*0590*/  SHF.R.S32.HI R67, RZ, 0x1f, R64 ;  /* 0x0000001fff437819 */ /* 0x000fc40000011440 */
[----:B------:R-:W-:Y:S01]  /*05a0*/  ISETP.NE.U32.AND P0, PT, RZ, UR10, PT ;  /* 0x0000000aff007c0c */ /* 0x000fe2000bf05070 */
[-C--:B--2---:R-:W-:Y:S02]  /*05b0*/  IMAD R0, R61, R10.reuse, RZ ;  /* 0x0000000a3d007224 */ /* 0x084fe400078e02ff */
[C---:B------:R-:W-:Y:S01]  /*05c0*/  IMAD.WIDE.U32 R2, R60.reuse, R10, UR4 ;  /* 0x000000043c027e25 */ /* 0x040fe2000f8e000a */
[----:B------:R-:W-:Y:S01]  /*05d0*/  UIADD3 UR7, UR7, UR9, URZ ;  /* 0x0000000907077290 */ /* 0x000fe2000fffe03f */
[----:B------:R-:W-:Y:S02]  /*05e0*/  ISETP.NE.AND.EX P0, PT, RZ, UR11, PT, P0 ;  /* 0x0000000bff007c0c */ /* 0x000fe4000bf05300 */
[----:B----4-:R-:W-:Y:S01]  /*05f0*/  IMAD R4, R67, R16, RZ ;  /* 0x0000001043047224 */ /* 0x010fe200078e02ff */
[----:B------:R-:W-:Y:S01]  /*0600*/  IADD3 R76, P1, R7, R2, RZ ;  /* 0x00000002074c7210 */ /* 0x000fe20007f3e0ff */
[----:B------:R-:W-:Y:S01]  /*0610*/  IMAD R0, R60, R11, R0 ;  /* 0x0000000b3c007224 */ /* 0x000fe200078e0200 */
[----:B------:R-:W-:Y:S01]  /*0620*/  ULDC.64 UR8, c[0x0][0x260] ;  /* 0x0000980000087ab9 */ /* 0x000fe20000000a00 */
[----:B------:R-:W-:-:S02]  /*0630*/  IMAD R11, R64, R17, R4 ;  /* 0x00000011400b7224 */ /* 0x000fc400078e0204 */
[----:B------:R-:W-:Y:S01]  /*0640*/  IMAD.WIDE.U32 R4, R64, R16, UR6 ;  /* 0x0000000640047e25 */ /* 0x000fe2000f8e0010 */
[----:B------:R-:W-:-:S03]  /*0650*/  IADD3.X R6, R9, R3, R0, P1, !PT ;  /* 0x0000000309067210 */ /* 0x000fc60000ffe400 */
[----:B-1----:R-:W-:Y:S01]  /*0660*/  IMAD R0, R67, R14, RZ ;  /* 0x0000000e43007224 */ /* 0x002fe200078e02ff */
[----:B------:R-:W-:Y:S01]  /*0670*/  IADD3 R16, R5, R11, RZ ;  /* 0x0000000b05107210 */ /* 0x000fe20007ffe0ff */
[----:B------:R-:W-:Y:S01]  /*0680*/  UIMAD UR6, UR15, UR8, URZ ;  /* 0x000000080f0672a4 */ /* 0x000fe2000f8e023f */
[----:B------:R-:W-:Y:S01]  /*0690*/  ISETP.NE.U32.AND P1, PT, R18, RZ, PT ;  /* 0x000000ff1200720c */ /* 0x000fe20003f25070 */
[----:B------:R-:W-:Y:S01]  /*06a0*/  IMAD R5, R64, R15, R0 ;  /* 0x0000000f40057224 */ /* 0x000fe200078e0200 */
[----:B------:R-:W-:Y:S01]  /*06b0*/  UIMAD.WIDE.U32 UR4, UR14, UR8, URZ ;  /* 0x000000080e0472a5 */ /* 0x000fe2000f8e003f */
[----:B------:R-:W1:Y:S01]  /*06c0*/  @P0 LDC R15, c[0x0][0x214] ;  /* 0x00008500ff0f0b82 */ /* 0x000e620000000800 */
[----:B------:R-:W-:Y:S01]  /*06d0*/  ISETP.NE.AND.EX P1, PT, R19, RZ, PT, P1 ;  /* 0x000000ff1300720c */ /* 0x000fe20003f25310 */
[----:B------:R-:W-:Y:S01]  /*06e0*/  UIMAD UR6, UR14, UR9, UR6 ;  /* 0x000000090e0672a4 */ /* 0x000fe2000f8e0206 */
[----:B------:R-:W-:-:S03]  /*06f0*/  ISETP.NE.U32.AND P2, PT, R20, RZ, PT ;  /* 0x000000ff1400720c */ /* 0x000fc60003f45070 */
[----:B------:R-:W-:Y:S01]  /*0700*/  UIADD3 UR5, UR5, UR6, URZ ;  /* 0x0000000605057290 */ /* 0x000fe2000fffe03f */
[----:B------:R-:W-:Y:S01]  /*0710*/  ISETP.NE.AND.EX P2, PT, R21, RZ, PT, P2 ;  /* 0x000000ff1500720c */ /* 0x000fe20003f45320 */
[----:B------:R-:W2:Y:S01]  /*0720*/  @P0 LDC R17, c[0x0][0x21c] ;  /* 0x00008700ff110b82 */ /* 0x000ea20000000800 */
[----:B------:R-:W-:Y:S01]  /*0730*/  IMAD.MOV.U32 R13, RZ, RZ, RZ ;  /* 0x000000ffff0d7224 */ /* 0x000fe200078e00ff */
[----:B------:R-:W-:Y:S02]  /*0740*/  IADD3 R78, P3, R7, R4, RZ ;  /* 0x00000004074e7210 */ /* 0x000fe40007f7e0ff */
[----:B------:R-:W-:-:S04]  /*0750*/  IMAD.WIDE.U32 R2, R64, R14, UR4 ;  /* 0x0000000440027e25 */ /* 0x000fc8000f8e000e */
[----:B------:R-:W4:Y:S01]  /*0760*/  @P0 LDC.64 R10, c[0x0][0x310] ;  /* 0x0000c400ff0a0b82 */ /* 0x000f220000000a00 */
[C---:B------:R-:W-:Y:S01]  /*0770*/  @P1 LEA R13, P4, R60.reuse, R18, 0x2 ;  /* 0x000000123c0d1211 */ /* 0x040fe200078810ff */
[----:B------:R-:W-:Y:S01]  /*0780*/  IMAD.IADD R80, R3, 0x1, R5 ;  /* 0x0000000103507824 */ /* 0x000fe200078e0205 */
[----:B------:R-:W-:Y:S01]  /*0790*/  IADD3 R7, P5, R7, R2, RZ ;  /* 0x0000000207077210 */ /* 0x000fe20007fbe0ff */
[----:B------:R-:W-:Y:S01]  /*07a0*/  IMAD.MOV.U32 R14, RZ, RZ, RZ ;  /* 0x000000ffff0e7224 */ /* 0x000fe200078e00ff */
[----:B------:R-:W-:Y:S01]  /*07b0*/  HFMA2.MMA R5, -RZ, RZ, 0, 0 ;  /* 0x00000000ff057435 */ /* 0x000fe200000001ff */
[----:B------:R-:W-:Y:S02]  /*07c0*/  MOV R4, RZ ;  /* 0x000000ff00047202 */ /* 0x000fe40000000f00 */
[----:B------:R-:W-:Y:S02]  /*07d0*/  IADD3.X R2, R9, R16, RZ, P3, !PT ;  /* 0x0000001009027210 */ /* 0x000fe40001ffe4ff */
[----:B------:R-:W-:-:S02]  /*07e0*/  @P1 LEA.HI.X R14, R60, R19, R61, 0x2, P4 ;  /* 0x000000133c0e1211 */ /* 0x000fc400020f143d */
[C---:B------:R-:W-:Y:S02]  /*07f0*/  @P2 LEA R4, P3, R60.reuse, R20, 0x2 ;  /* 0x000000143c042211 */ /* 0x040fe400078610ff */
[----:B------:R-:W-:Y:S01]  /*0800*/  ISETP.GE.AND P1, PT, R23, 0x1, PT ;  /* 0x000000011700780c */ /* 0x000fe20003f26270 */
[----:B-1----:R-:W-:Y:S01]  /*0810*/  @P0 IMAD R0, R15, UR14, R60 ;  /* 0x0000000e0f000c24 */ /* 0x002fe2000f8e023c */
[----:B------:R-:W-:Y:S02]  /*0820*/  @P2 LEA.HI.X R5, R60, R21, R61, 0x2, P3 ;  /* 0x000000153c052211 */ /* 0x000fe400018f143d */
[C---:B0-----:R-:W-:Y:S01]  /*0830*/  LEA R69, P2, R71.reuse, R24, 0x1 ;  /* 0x0000001847457211 */ /* 0x041fe200078408ff */
[----:B------:R-:W-:Y:S01]  /*0840*/  @P0 IMAD R0, R0, R23, RZ ;  /* 0x0000001700000224 */ /* 0x000fe200078e02ff */
[----:B---3--:R-:W-:Y:S02]  /*0850*/  LEA R72, P3, R74, R72, 0x1 ;  /* 0x000000484a487211 */ /* 0x008fe400078608ff */
[----:B------:R-:W-:Y:S01]  /*0860*/  LEA.HI.X R71, R71, R25, R12, 0x1, P2 ;  /* 0x0000001947477211 */ /* 0x000fe200010f0c0c */
[----:B--2---:R-:W-:Y:S01]  /*0870*/  @P0 IMAD R3, R0, R17, RZ ;  /* 0x0000001100030224 */ /* 0x004fe200078e02ff */
[----:B------:R-:W-:-:S02]  /*0880*/  IADD3.X R80, R9, R80, RZ, P5, !PT ;  /* 0x0000005009507210 */ /* 0x000fc40002ffe4ff */
[----:B------:R-:W-:Y:S02]  /*0890*/  LEA.HI.X R74, R74, R73, R8, 0x1, P3 ;  /* 0x000000494a4a7211 */ /* 0x000fe400018f0c08 */
[----:B------:R-:W-:Y:S02]  /*08a0*/  LEA R75, P2, R76, R26, 0x1 ;  /* 0x0000001a4c4b7211 */ /* 0x000fe400078408ff */
[----:B------:R-:W-:Y:S02]  /*08b0*/  LEA R79, P4, R7, R30, 0x1 ;  /* 0x0000001e074f7211 */ /* 0x000fe400078808ff */
[----:B------:R-:W-:Y:S01]  /*08c0*/  LEA R77, P3, R78, R28, 0x1 ;  /* 0x0000001c4e4d7211 */ /* 0x000fe200078608ff */
[----:B----4-:R-:W-:Y:S01]  /*08d0*/  @P0 IMAD.WIDE R10, R3, 0x8, R10 ;  /* 0x00000008030a0825 */ /* 0x010fe200078e020a */
[----:B------:R-:W-:Y:S02]  /*08e0*/  LEA.HI.X R76, R76, R27, R6, 0x1, P2 ;  /* 0x0000001b4c4c7211 */ /* 0x000fe400010f0c06 */
[----:B------:R-:W-:-:S02]  /*08f0*/  @!P0 CS2R R10, SRZ ;  /* 0x00000000000a8805 */ /* 0x000fc4000001ff00 */
[----:B------:R-:W-:Y:S01]  /*0900*/  LEA.HI.X R80, R7, R31, R80, 0x1, P4 ;  /* 0x0000001f07507211 */ /* 0x000fe200020f0c50 */
[----:B------:R-:W-:Y:S01]  /*0910*/  IMAD.MOV.U32 R66, RZ, RZ, RZ ;  /* 0x000000ffff427224 */ /* 0x000fe200078e00ff */
[----:B------:R-:W-:Y:S01]  /*0920*/  LEA.HI.X R78, R78, R29, R2, 0x1, P3 ;  /* 0x0000001d4e4e7211 */ /* 0x000fe200018f0c02 */
[----:B------:R-:W-:Y:S01]  /*0930*/  IMAD.MOV.U32 R9, RZ, RZ, R14 ;  /* 0x000000ffff097224 */ /* 0x000fe200078e000e */
[----:B------:R-:W-:Y:S02]  /*0940*/  MOV R68, RZ ;  /* 0x000000ff00447202 */ /* 0x000fe40000000f00 */
        /* <DEDUP_REMOVED lines=12> */
[----:B------:R-:W-:Y:S01]  /*0a10*/  MOV R81, UR4 ;  /* 0x0000000400517c02 */ /* 0x000fe20008000f00 */
        /* <DEDUP_REMOVED lines=12> */
.L_x_9329:
[----:B------:R-:W-:Y:S01]  /*0ae0*/  ULDC UR4, c[0x0][0x224] ;  /* 0x0000890000047ab9 */ /* 0x000fe20000000800 */
[----:B------:R-:W-:Y:S02]  /*0af0*/  SHF.L.U32 R94, R4, 0x1, RZ ;  /* 0x00000001045e7819 */ /* 0x000fe400000006ff */
[----:B------:R-:W-:Y:S01]  /*0b00*/  IADD3 R182, -R82, UR4, RZ ;  /* 0x0000000452b67c10 */ /* 0x000fe2000fffe1ff */
[----:B------:R-:W-:Y:S01]  /*0b10*/  ULDC UR4, c[0x0][0x218] ;  /* 0x0000860000047ab9 */ /* 0x000fe20000000800 */
[----:B------:R-:W-:Y:S02]  /*0b20*/  SHF.L.U64.HI R92, R4, 0x1, R5 ;  /* 0x00000001045c7819 */ /* 0x000fe40000010205 */
[----:B------:R-:W-:Y:S02]  /*0b30*/  LEA R91, R182, 0xffffff00, 0x8 ;  /* 0xffffff00b65b7811 */ /* 0x000fe400078e40ff */
[----:B0-----:R-:W-:Y:S02]  /*0b40*/  IADD3 R2, P3, R69, R94, RZ ;  /* 0x0000005e45027210 */ /* 0x001fe40007f7e0ff */
[----:B------:R-:W-:-:S02]  /*0b50*/  IADD3 R147, -R91, UR4, RZ ;  /* 0x000000045b937c10 */ /* 0x000fc4000fffe1ff */
[----:B------:R-:W-:Y:S01]  /*0b60*/  PRMT R0, RZ, 0x7610, R0 ;  /* 0x00007610ff007816 */ /* 0x000fe20000000000 */
[----:B------:R-:W-:Y:S01]  /*0b70*/  IMAD.X R3, R71, 0x1, R92, P3 ;  /* 0x0000000147037824 */ /* 0x000fe200018e065c */
[-C--:B------:R-:W-:Y:S01]  /*0b80*/  ISETP.GE.AND P0, PT, R4, R147.reuse, PT ;  /* 0x000000930400720c */ /* 0x080fe20003f06270 */
[----:B------:R-:W-:Y:S01]  /*0b90*/  BAR.SYNC.DEFER_BLOCKING 0x0 ;  /* 0x0000000000007b1d */ /* 0x000fe20000010000 */
[-C--:B------:R-:W-:Y:S02]  /*0ba0*/  ISETP.GE.AND P1, PT, R83, R147.reuse, PT ;  /* 0x000000935300720c */ /* 0x080fe40003f26270 */
[----:B------:R-:W-:Y:S02]  /*0bb0*/  ISETP.GE.AND P2, PT, R84, R147, PT ;  /* 0x000000935400720c */ /* 0x000fe40003f46270 */
[----:B------:R-:W-:Y:S02]  /*0bc0*/  PRMT R12, RZ, 0x7610, R12 ;  /* 0x00007610ff0c7816 */ /* 0x000fe4000000000c */
[----:B------:R-:W-:-:S02]  /*0bd0*/  PRMT R13, RZ, 0x7610, R13 ;  /* 0x00007610ff0d7816 */ /* 0x000fc4000000000d */
[-C--:B------:R-:W-:Y:S02]  /*0be0*/  ISETP.GE.AND P3, PT, R88, R147.reuse, PT ;  /* 0x000000935800720c */ /* 0x080fe40003f66270 */
[-C--:B------:R-:W-:Y:S02]  /*0bf0*/  ISETP.GE.AND P4, PT, R89, R147.reuse, PT ;  /* 0x000000935900720c */ /* 0x080fe40003f86270 */
        /* <DEDUP_REMOVED lines=16> */
[----:B------:R-:W-:-:S02]  /*0d00*/  IADD3 R20, R73, 0x20, RZ ;  /* 0x0000002049147810 */ /* 0x000fc40007ffe0ff */
[C---:B------:R-:W-:Y:S02]  /*0d10*/  IADD3 R22, R73.reuse, 0x40, RZ ;  /* 0x0000004049167810 */ /* 0x040fe40007ffe0ff */
[CC--:B------:R-:W-:Y:S02]  /*0d20*/  LEA.HI.SX32 R18, R73.reuse, R73.reuse, 0x1b ;  /* 0x0000004949127211 */ /* 0x0c0fe400078fdaff */
[-C--:B------:R-:W-:Y:S02]  /*0d30*/  LEA.HI.SX32 R20, R20, R73.reuse, 0x1b ;  /* 0x0000004914147211 */ /* 0x080fe400078fdaff */
[----:B------:R-:W-:Y:S01]  /*0d40*/  LEA.HI.SX32 R22, R22, R73, 0x1b ;  /* 0x0000004916167211 */ /* 0x000fe200078fdaff */
[----:B------:R-:W-:Y:S01]  /*0d50*/  IMAD R93, R18, 0x2, R81 ;  /* 0x00000002125d7824 */ /* 0x000fe200078e0251 */
[C---:B------:R-:W-:Y:S01]  /*0d60*/  IADD3 R18, R73.reuse, 0x80, RZ ;  /* 0x0000008049127810 */ /* 0x040fe20007ffe0ff */
[----:B0-----:R-:W-:Y:S01]  /*0d70*/  VIADD R2, R73, 0x60 ;  /* 0x0000006049027836 */ /* 0x001fe20000000000 */
[----:B------:R-:W-:-:S02]  /*0d80*/  LEA R145, R20, R81, 0x1 ;  /* 0x0000005114917211 */ /* 0x000fc400078e08ff */
[----:B------:R-:W-:Y:S01]  /*0d90*/  LEA R144, R22, R81, 0x1 ;  /* 0x0000005116907211 */ /* 0x000fe200078e08ff */
[C---:B------:R-:W-:Y:S01]  /*0da0*/  VIADD R22, R73.reuse, 0xc0 ;  /* 0x000000c049167836 */ /* 0x040fe20000000000 */
[C---:B------:R-:W-:Y:S02]  /*0db0*/  IADD3 R20, R73.reuse, 0xa0, RZ ;  /* 0x000000a049147810 */ /* 0x040fe40007ffe0ff */
[----:B------:R-:W-:Y:S02]  /*0dc0*/  IADD3 R24, R73, 0xe0, RZ ;  /* 0x000000e049187810 */ /* 0x000fe40007ffe0ff */
[-C--:B------:R-:W-:Y:S02]  /*0dd0*/  LEA.HI.SX32 R2, R2, R73.reuse, 0x1b ;  /* 0x0000004902027211 */ /* 0x080fe400078fdaff */
[-C--:B------:R-:W-:Y:S02]  /*0de0*/  LEA.HI.SX32 R18, R18, R73.reuse, 0x1b ;  /* 0x0000004912127211 */ /* 0x080fe400078fdaff */
[----:B------:R-:W-:-:S02]  /*0df0*/  LEA.HI.SX32 R20, R20, R73, 0x1b ;  /* 0x0000004914147211 */ /* 0x000fc400078fdaff */
[-C--:B------:R-:W-:Y:S01]  /*0e00*/  LEA.HI.SX32 R22, R22, R73.reuse, 0x1b ;  /* 0x0000004916167211 */ /* 0x080fe200078fdaff */
[--C-:B------:R-:W-:Y:S01]  /*0e10*/  IMAD R142, R18, 0x2, R81.reuse ;  /* 0x00000002128e7824 */ /* 0x100fe200078e0251 */
[----:B------:R-:W-:Y:S02]  /*0e20*/  LEA.HI.SX32 R24, R24, R73, 0x1b ;  /* 0x0000004918187211 */ /* 0x000fe400078fdaff */
[-C--:B------:R-:W-:Y:S02]  /*0e30*/  LEA R143, R2, R81.reuse, 0x1 ;  /* 0x00000051028f7211 */ /* 0x080fe400078e08ff */
[-C--:B------:R-:W-:Y:S01]  /*0e40*/  LEA R90, R20, R81.reuse, 0x1 ;  /* 0x00000051145a7211 */ /* 0x080fe200078e08ff */
[----:B------:R-:W-:Y:S01]  /*0e50*/  IMAD R140, R24, 0x2, R81 ;  /* 0x00000002188c7824 */ /* 0x000fe200078e0251 */
[----:B------:R-:W-:Y:S02]  /*0e60*/  LEA R141, R22, R81, 0x1 ;  /* 0x00000051168d7211 */ /* 0x000fe400078e08ff */
[----:B------:R-:W-:-:S02]  /*0e70*/  ISETP.GE.AND P6, PT, R4, R147, PT ;  /* 0x000000930400720c */ /* 0x000fc40003fc6270 */
[----:B------:R-:W-:Y:S02]  /*0e80*/  IADD3 R2, P0, R72, R94, RZ ;  /* 0x0000005e48027210 */ /* 0x000fe40007f1e0ff */
[----:B------:R-:W-:Y:S02]  /*0e90*/  PRMT R18, RZ, 0x7610, R18 ;  /* 0x00007610ff127816 */ /* 0x000fe40000000012 */
[----:B------:R-:W-:Y:S02]  /*0ea0*/  IADD3.X R3, R74, R92, RZ, P0, !PT ;  /* 0x0000005c4a037210 */ /* 0x000fe400007fe4ff */
        /* <DEDUP_REMOVED lines=15> */
[----:B-1----:R-:W-:-:S03]  /*0fa0*/  IADD3 R12, P1, R75, R94, RZ ;  /* 0x0000005e4b0c7210 */ /* 0x002fc60007f3e0ff */
[----:B------:R1:W-:Y:S01]  /*0fb0*/  STS.U16 [R142+0x100], R15 ;  /* 0x0001000f8e007388 */ /* 0x0003e20000000400 */
[----:B------:R-:W-:Y:S01]  /*0fc0*/  IMAD R98, R0, 0x2, R81 ;  /* 0x0000000200627824 */ /* 0x000fe200078e0251 */
[----:B--2---:R-:W-:Y:S02]  /*0fd0*/  IADD3.X R13, R76, R92, RZ, P1, !PT ;  /* 0x0000005c4c0d7210 */ /* 0x004fe40000ffe4ff */
[----:B------:R2:W-:Y:S01]  /*0fe0*/  STS.U16 [R90+0x140], R17 ;  /* 0x000140115a007388 */ /* 0x0005e20000000400 */
[----:B------:R-:W-:Y:S02]  /*0ff0*/  ISETP.GE.AND P1, PT, R84, R147, PT ;  /* 0x000000935400720c */ /* 0x000fe40003f26270 */
[----:B0-----:R-:W-:Y:S01]  /*1000*/  PRMT R14, RZ, 0x7610, R14 ;  /* 0x00007610ff0e7816 */ /* 0x001fe2000000000e */
        /* <DEDUP_REMOVED lines=32> */
[----:B------:R0:W-:Y:S04]  /*1210*/  STS.U16 [R143+0xc0], R22 ;  /* 0x0000c0168f007388 */ /* 0x0001e80000000400 */
        /* <DEDUP_REMOVED lines=8> */
[----:B------:R-:W-:Y:S04]  /*12a0*/  LDS.U16 R19, [R98+0x6] ;  /* 0x0000060062137984 */ /* 0x000fe80000000400 */
[----:B------:R-:W4:Y:S04]  /*12b0*/  LDS.U16 R20, [R98+0x8] ;  /* 0x0000080062147984 */ /* 0x000f280000000400 */
[----:B------:R-:W-:Y:S04]  /*12c0*/  LDS.U16 R21, [R98+0xa] ;  /* 0x00000a0062157984 */ /* 0x000fe80000000400 */
[----:B------:R-:W4:Y:S04]  /*12d0*/  LDS.U16 R15, [R98+0xc] ;  /* 0x00000c00620f7984 */ /* 0x000f280000000400 */
[----:B------:R-:W4:Y:S01]  /*12e0*/  LDS.U16 R14, [R98+0xe] ;  /* 0x00000e00620e7984 */ /* 0x000f220000000400 */
[----:B------:R-:W-:Y:S01]  /*12f0*/  BAR.SYNC.DEFER_BLOCKING 0x0 ;  /* 0x0000000000007b1d */ /* 0x000fe20000010000 */
[----:B0-----:R-:W-:-:S02]  /*1300*/  PRMT R22, RZ, 0x7610, R22 ;  /* 0x00007610ff167816 */ /* 0x001fc40000000016 */
[----:B-1----:R-:W-:Y:S02]  /*1310*/  PRMT R17, RZ, 0x7610, R17 ;  /* 0x00007610ff117816 */ /* 0x002fe40000000011 */
[----:B------:R-:W-:Y:S01]  /*1320*/  PRMT R23, RZ, 0x7610, R23 ;  /* 0x00007610ff177816 */ /* 0x000fe20000000017 */
        /* <DEDUP_REMOVED lines=10> */
[----:B--2---:R-:W-:-:S02]  /*13d0*/  SHF.L.U32 R0, R0, 0x10, RZ ;  /* 0x0000001000007819 */ /* 0x004fc400000006ff */
[----:B0-----:R-:W-:Y:S02]  /*13e0*/  SHF.L.U32 R12, R185, 0x10, RZ ;  /* 0x00000010b90c7819 */ /* 0x001fe400000006ff */
[----:B------:R-:W-:Y:S01]  /*13f0*/  SHF.L.U32 R13, R99, 0x10, RZ ;  /* 0x00000010630d7819 */ /* 0x000fe200000006ff */
[----:B-----5:R-:W-:-:S05]  /*1400*/  FADD.FTZ R106, R0, R63 ;  /* 0x0000003f006a7221 */ /* 0x020fca0000010000 */
[----:B------:R-:W-:Y:S01]  /*1410*/  FSETP.GTU.FTZ.AND P0, PT, R106, 20, PT ;  /* 0x41a000006a00780b */ /* 0x000fe20003f1c000 */
[----:B---3--:R-:W-:Y:S01]  /*1420*/  IMAD.U32 R16, R16, 0x10000, RZ ;  /* 0x0001000010107824 */ /* 0x008fe200078e00ff */
[----:B----4-:R-:W-:Y:S01]  /*1430*/  SHF.L.U32 R18, R18, 0x10, RZ ;  /* 0x0000001012127819 */ /* 0x010fe200000006ff */
[----:B------:R-:W-:Y:S01]  /*1440*/  IMAD.U32 R20, R20, 0x10000, RZ ;  /* 0x0001000014147824 */ /* 0x000fe200078e00ff */
[----:B------:R-:W-:Y:S01]  /*1450*/  SHF.L.U32 R112, R19, 0x10, RZ ;  /* 0x0000001013707819 */ /* 0x000fe200000006ff */
[--C-:B------:R-:W-:Y:S01]  /*1460*/  FADD.FTZ R108, R16, R63.reuse ;  /* 0x0000003f106c7221 */ /* 0x100fe20000010000 */
[----:B------:R-:W-:Y:S01]  /*1470*/  SHF.L.U32 R116, R15, 0x10, RZ ;  /* 0x000000100f747819 */ /* 0x000fe200000006ff */
        /* <DEDUP_REMOVED lines=9> */
[----:B------:R-:W-:Y:S02]  /*1510*/  SHF.L.U32 R15, R103, 0x10, RZ ;  /* 0x00000010670f7819 */ /* 0x000fe400000006ff */
[----:B------:R-:W-:Y:S01]  /*1520*/  SHF.L.U32 R14, R14, 0x10, RZ ;  /* 0x000000100e0e7819 */ /* 0x000fe200000006ff */
[----:B------:R0:W-:Y:S02]  /*1530*/  STS.U16 [R93], R24 ;  /* 0x000000185d007388 */ /* 0x0001e40000000400 */
[----:B0-----:R-:W0:Y:S02]  /*1540*/  LDC R24, c[0x0][0x21c] ;  /* 0x00008700ff187b82 */ /* 0x001e240000000800 */
        /* <DEDUP_REMOVED lines=16> */
[----:B-1----:R-:W-:Y:S01]  /*1650*/  IMAD.U32 R107, R107, 0x10000, RZ ;  /* 0x000100006b6b7824 */ /* 0x002fe200078e00ff */
[----:B--2---:R-:W-:-:S03]  /*1660*/  SHF.L.U32 R109, R109, 0x10, RZ ;  /* 0x000000106d6d7819 */ /* 0x004fc600000006ff */
[----:B------:R-:W-:Y:S01]  /*1670*/  FFMA.FTZ R12, R107, R12, R66 ;  /* 0x0000000c6b0c7223 */ /* 0x000fe20000010042 */
[----:B---3--:R-:W-:-:S03]  /*1680*/  SHF.L.U32 R111, R111, 0x10, RZ ;  /* 0x000000106f6f7819 */ /* 0x008fc600000006ff */
[----:B------:R-:W-:Y:S01]  /*1690*/  FFMA.FTZ R12, R109, R13, R12 ;  /* 0x0000000d6d0c7223 */ /* 0x000fe2000001000c */
[----:B------:R-:W-:Y:S01]  /*16a0*/  IMAD.U32 R13, R100, 0x10000, RZ ;  /* 0x00010000640d7824 */ /* 0x000fe200078e00ff */
[----:B------:R-:W-:Y:S01]  /*16b0*/  SHF.L.U32 R17, R101, 0x10, RZ ;  /* 0x0000001065117819 */ /* 0x000fe200000006ff */
[----:B----4-:R-:W-:Y:S02]  /*16c0*/  IMAD.U32 R113, R113, 0x10000, RZ ;  /* 0x0001000071717824 */ /* 0x010fe400078e00ff */
[----:B------:R-:W-:-:S04]  /*16d0*/  FFMA.FTZ R12, R111, R13, R12 ;  /* 0x0000000d6f0c7223 */ /* 0x000fc8000001000c */
[----:B------:R-:W-:Y:S01]  /*16e0*/  FFMA.FTZ R22, R113, R17, R12 ;  /* 0x0000001171167223 */ /* 0x000fe2000001000c */
[----:B------:R-:W-:Y:S01]  /*16f0*/  SHF.L.U32 R12, R21, 0x10, RZ ;  /* 0x00000010150c7819 */ /* 0x000fe200000006ff */
[----:B0-----:R-:W-:Y:S01]  /*1700*/  IMAD.U32 R117, R117, 0x10000, RZ ;  /* 0x0001000075757824 */ /* 0x001fe200078e00ff */
[----:B------:R-:W-:-:S03]  /*1710*/  SHF.L.U32 R13, R102, 0x10, RZ ;  /* 0x00000010660d7819 */ /* 0x000fc600000006ff */
[----:B------:R-:W-:Y:S01]  /*1720*/  FADD.FTZ R115, R12, R63 ;  /* 0x0000003f0c737221 */ /* 0x000fe20000010000 */
[----:B------:R-:W-:Y:S01]  /*1730*/  ISETP.GE.AND P5, PT, R24, 0x1, PT ;  /* 0x000000011800780c */ /* 0x000fe20003fa6270 */
[----:B------:R-:W-:Y:S01]  /*1740*/  FFMA.FTZ R22, R117, R13, R22 ;  /* 0x0000000d75167223 */ /* 0x000fe20000010016 */
[----:B------:R-:W-:Y:S02]  /*1750*/  IMAD.U32 R119, R119, 0x10000, RZ ;  /* 0x0001000077777824 */ /* 0x000fe400078e00ff */
        /* <DEDUP_REMOVED lines=33> */
.L_x_9288:
[----:B------:R-:W-:Y:S05]  /*1970*/  BSYNC B0 ;  /* 0x0000000000007941 */ /* 0x000fea0003800000 */
.L_x_9287:
        /* <DEDUP_REMOVED lines=38> */
.L_x_9290:
[----:B------:R-:W-:Y:S05]  /*1be0*/  BSYNC B0 ;  /* 0x0000000000007941 */ /* 0x000fea0003800000 */
.L_x_9289:
        /* <DEDUP_REMOVED lines=37> */
.L_x_9292:
[----:B------:R-:W-:Y:S05]  /*1e40*/  BSYNC B0 ;  /* 0x0000000000007941 */ /* 0x000fea0003800000 */
.L_x_9291:
        /* <DEDUP_REMOVED lines=33> */
.L_x_9294:
[----:B------:R-:W-:Y:S05]  /*2060*/  BSYNC B0 ;  /* 0x0000000000007941 */ /* 0x000fea0003800000 */
.L_x_9293:
        /* <DEDUP_REMOVED lines=33> */
.L_x_9296:
[----:B------:R-:W-:Y:S05]  /*2280*/  BSYNC B0 ;  /* 0x0000000000007941 */ /* 0x000fea0003800000 */
.L_x_9295:
        /* <DEDUP_REMOVED lines=33> */
.L_x_9298:
[----:B------:R-:W-:Y:S05]  /*24a0*/  BSYNC B0 ;  /* 0x0000000000007941 */ /* 0x000fea0003800000 */
.L_x_9297:
        /* <DEDUP_REMOVED lines=33> */
.L_x_9300:
[----:B------:R-:W-:Y:S05]  /*26c0*/  BSYNC B0 ;  /* 0x0000000000007941 */ /* 0x000fea0003800000 */
.L_x_9299:
        /* <DEDUP_REMOVED lines=33> */
.L_x_9302:
[----:B------:R-:W-:Y:S05]  /*28e0*/  BSYNC B0 ;  /* 0x0000000000007941 */ /* 0x000fea0003800000 */
.L_x_9301:
[----:B------:R-:W-:Y:S01]  /*28f0*/  BAR.SYNC.DEFER_BLOCKING 0x0 ;  /* 0x0000000000007b1d */ /* 0x000fe20000010000 */
[----:B------:R-:W-:Y:S01]  /*2900*/  HFMA2.MMA R129, -RZ, RZ, 0, 0 ;  /* 0x00000000ff817435 */ /* 0x000fe200000001ff */
[----:B------:R-:W-:Y:S01]  /*2910*/  FFMA.FTZ R66, R123, R66, R22 ;  /* 0x000000427b427223 */ /* 0x000fe20000010016 */
[----:B------:R-:W-:Y:S01]  /*2920*/  IMAD.MOV.U32 R120, RZ, RZ, RZ ;  /* 0x000000ffff787224 */ /* 0x000fe200078e00ff */
[----:B------:R-:W-:Y:S02]  /*2930*/  CS2R R124, SRZ ;  /* 0x00000000007c7805 */ /* 0x000fe4000001ff00 */
[----:B------:R-:W-:Y:S02]  /*2940*/  MOV R122, RZ ;  /* 0x000000ff007a7202 */ /* 0x000fe40000000f00 */
[----:B------:R-:W-:Y:S01]  /*2950*/  CS2R R126, SRZ ;  /* 0x00000000007e7805 */ /* 0x000fe2000001ff00 */
        /* <DEDUP_REMOVED lines=11> */
[----:B------:R-:W-:Y:S01]  /*2a10*/  MOV R14, R70 ;  /* 0x00000046000e7202 */ /* 0x000fe20000000f00 */
[----:B------:R-:W-:Y:S01]  /*2a20*/  ULDC.64 UR4, c[0x0][0x350] ;  /* 0x0000d40000047ab9 */ /* 0x000fe20000000a00 */
[----:B------:R-:W-:Y:S01]  /*2a30*/  MOV R15, RZ ;  /* 0x000000ff000f7202 */ /* 0x000fe20000000f00 */
[----:B------:R-:W-:Y:S01]  /*2a40*/  ULDC.64 UR6, c[0x0][0x3c8] ;  /* 0x0000f20000067ab9 */ /* 0x000fe20000000a00 */
[----:B------:R-:W-:Y:S01]  /*2a50*/  IADD3 R136, R182, -0x1, RZ ;  /* 0xffffffffb6887810 */ /* 0x000fe20007ffe0ff */
[----:B------:R-:W-:Y:S01]  /*2a60*/  IMAD R31, R82, -0x100, R65 ;  /* 0xffffff00521f7824 */ /* 0x000fe200078e0241 */
[----:B------:R-:W-:Y:S01]  /*2a70*/  MOV R96, R147 ;  /* 0x0000009300607202 */ /* 0x000fe20000000f00 */
[----:B------:R-:W1:Y:S01]  /*2a80*/  LDC.64 R20, c[0x0][0x368] ;  /* 0x0000da00ff147b82 */ /* 0x000e620000000a00 */
[----:B------:R-:W-:Y:S01]  /*2a90*/  IMAD.MOV.U32 R95, RZ, RZ, RZ ;  /* 0x000000ffff5f7224 */ /* 0x000fe200078e00ff */
[----:B------:R-:W-:-:S02]  /*2aa0*/  MOV R120, RZ ;  /* 0x000000ff00787202 */ /* 0x000fc40000000f00 */
[----:B------:R-:W-:Y:S02]  /*2ab0*/  CS2R R124, SRZ ;  /* 0x00000000007c7805 */ /* 0x000fe4000001ff00 */
[----:B------:R-:W-:Y:S02]  /*2ac0*/  MOV R122, RZ ;  /* 0x000000ff007a7202 */ /* 0x000fe40000000f00 */
[----:B------:R-:W-:Y:S01]  /*2ad0*/  CS2R R126, SRZ ;  /* 0x00000000007e7805 */ /* 0x000fe2000001ff00 */
[----:B------:R-:W-:Y:S01]  /*2ae0*/  IMAD.MOV.U32 R129, RZ, RZ, RZ ;  /* 0x000000ffff817224 */ /* 0x000fe200078e00ff */
[----:B------:R-:W-:Y:S01]  /*2af0*/  MOV R131, RZ ;  /* 0x000000ff00837202 */ /* 0x000fe20000000f00 */
[----:B------:R-:W2:Y:S01]  /*2b00*/  LDC R138, c[0x0][0x218] ;  /* 0x00008600ff8a7b82 */ /* 0x000ea20000000800 */
[----:B------:R-:W-:Y:S01]  /*2b10*/  ULDC UR22, c[0x0][0x224] ;  /* 0x0000890000167ab9 */ /* 0x000fe20000000800 */
[----:B------:R-:W-:Y:S01]  /*2b20*/  ULDC UR23, c[0x0][0x21c] ;  /* 0x0000870000177ab9 */ /* 0x000fe20000000800 */
[----:B------:R-:W-:Y:S01]  /*2b30*/  ULDC.64 UR16, c[0x0][0x360] ;  /* 0x0000d80000107ab9 */ /* 0x000fe20000000a00 */
        /* <DEDUP_REMOVED lines=8> */
[----:B------:R-:W-:Y:S01]  /*2bc0*/  IMAD R17, R19, UR14, R0 ;  /* 0x0000000e13117c24 */ /* 0x000fe2000f8e0200 */
[----:B------:R-:W-:Y:S01]  /*2bd0*/  LEA.HI R0, R136, R136, RZ, 0x1 ;  /* 0x0000008888007211 */ /* 0x000fe200078f08ff */
[C---:B-1----:R-:W-:Y:S01]  /*2be0*/  IMAD R16, R20.reuse, UR15, RZ ;  /* 0x0000000f14107c24 */ /* 0x042fe2000f8e02ff */
[----:B------:R-:W1:Y:S01]  /*2bf0*/  LDC.64 R50, c[0x0][0x2d0] ;  /* 0x0000b400ff327b82 */ /* 0x000e620000000a00 */
[----:B------:R-:W-:Y:S02]  /*2c00*/  IMAD R19, R67, UR4, RZ ;  /* 0x0000000443137c24 */ /* 0x000fe4000f8e02ff */
[----:B------:R-:W-:Y:S02]  /*2c10*/  IMAD.IADD R13, R13, 0x1, R17 ;  /* 0x000000010d0d7824 */ /* 0x000fe400078e0211 */
[----:B------:R-:W-:-:S04]  /*2c20*/  IMAD.WIDE.U32 R14, R20, UR14, R14 ;  /* 0x0000000e140e7c25 */ /* 0x000fc8000f8e000e */
[----:B------:R-:W-:Y:S02]  /*2c30*/  IMAD R21, R21, UR14, R16 ;  /* 0x0000000e15157c24 */ /* 0x000fe4000f8e0210 */
[C---:B------:R-:W-:Y:S02]  /*2c40*/  IMAD R19, R64.reuse, UR5, R19 ;  /* 0x0000000540137c24 */ /* 0x040fe4000f8e0213 */
[----:B------:R-:W-:Y:S01]  /*2c50*/  IMAD.WIDE.U32 R12, R64, UR4, R12 ;  /* 0x00000004400c7c25 */ /* 0x000fe2000f8e000c */
[----:B------:R-:W-:Y:S01]  /*2c60*/  ULDC.64 UR4, c[0x0][0x370] ;  /* 0x0000dc0000047ab9 */ /* 0x000fe20000000a00 */
[----:B------:R-:W-:Y:S02]  /*2c70*/  IADD3 R15, R15, R21, RZ ;  /* 0x000000150f0f7210 */ /* 0x000fe40007ffe0ff */
[----:B------:R-:W-:Y:S01]  /*2c80*/  IMAD R17, R67, UR4, RZ ;  /* 0x0000000443117c24 */ /* 0x000fe2000f8e02ff */
[----:B------:R-:W-:Y:S01]  /*2c90*/  LEA R26, P0, R12, UR6, 0x2 ;  /* 0x000000060c1a7c11 */ /* 0x000fe2000f8010ff */
[----:B------:R-:W-:Y:S01]  /*2ca0*/  IMAD.IADD R33, R13, 0x1, R19 ;  /* 0x000000010d217824 */ /* 0x000fe200078e0213 */
[----:B------:R-:W-:Y:S01]  /*2cb0*/  LOP3.LUT R13, R0, 0xfffffe, RZ, 0xc0, !PT ;  /* 0x00fffffe000d7812 */ /* 0x000fe200078ec0ff */
[C---:B------:R-:W-:Y:S01]  /*2cc0*/  IMAD R17, R64.reuse, UR5, R17 ;  /* 0x0000000540117c24 */ /* 0x040fe2000f8e0211 */
[----:B------:R-:W-:Y:S01]  /*2cd0*/  SHF.R.S32.HI R0, RZ, 0x1f, R91 ;  /* 0x0000001fff007819 */ /* 0x000fe2000001145b */
[----:B------:R-:W-:Y:S01]  /*2ce0*/  IMAD.WIDE.U32 R28, R64, UR4, R14 ;  /* 0x00000004401c7c25 */ /* 0x000fe2000f8e000e */
[----:B------:R-:W-:Y:S01]  /*2cf0*/  ULDC.64 UR4, c[0x0][0x3d0] ;  /* 0x0000f40000047ab9 */ /* 0x000fe20000000a00 */
[----:B------:R-:W-:Y:S01]  /*2d00*/  LEA.HI.X R27, R12, UR7, R33, 0x2, P0 ;  /* 0x000000070c1b7c11 */ /* 0x000fe200080f1421 */
[----:B------:R-:W-:Y:S01]  /*2d10*/  ULDC.64 UR6, c[0x0][0x238] ;  /* 0x00008e0000067ab9 */ /* 0x000fe20000000a00 */
[----:B------:R-:W-:-:S02]  /*2d20*/  IADD3 R12, P0, R91, R12, RZ ;  /* 0x0000000c5b0c7210 */ /* 0x000fc40007f1e0ff */
[----:B------:R-:W-:Y:S01]  /*2d30*/  IADD3 R29, R29, R17, RZ ;  /* 0x000000111d1d7210 */ /* 0x000fe20007ffe0ff */
[----:B------:R-:W-:Y:S01]  /*2d40*/  IMAD.WIDE R26, R31, 0x4, R26 ;  /* 0x000000041f1a7825 */ /* 0x000fe200078e021a */
[----:B------:R-:W-:Y:S02]  /*2d50*/  LEA R42, P1, R28, UR4, 0x2 ;  /* 0x000000041c2a7c11 */ /* 0x000fe4000f8210ff */
[----:B------:R-:W-:Y:S01]  /*2d60*/  IADD3 R136, R136, -R13, RZ ;  /* 0x8000000d88887210 */ /* 0x000fe20007ffe0ff */
[----:B------:R-:W-:Y:S01]  /*2d70*/  IMAD.X R13, R0, 0x1, R33, P0 ;  /* 0x00000001000d7824 */ /* 0x000fe200000e0621 */
[----:B------:R-:W-:Y:S01]  /*2d80*/  LEA.HI.X R43, R28, UR5, R29, 0x2, P1 ;  /* 0x000000051c2b7c11 */ /* 0x000fe200088f141d */
[----:B------:R-:W-:Y:S01]  /*2d90*/  ULDC.64 UR4, c[0x0][0x230] ;  /* 0x00008c0000047ab9 */ /* 0x000fe20000000a00 */
[C---:B------:R-:W-:Y:S01]  /*2da0*/  IADD3 R24, P1, R26.reuse, -0x100, RZ ;  /* 0xffffff001a187810 */ /* 0x040fe20007f3e0ff */
[----:B------:R-:W-:Y:S01]  /*2db0*/  IMAD R47, R61, UR4, RZ ;  /* 0x000000043d2f7c24 */ /* 0x000fe2000f8e02ff */
[----:B------:R-:W-:Y:S01]  /*2dc0*/  IADD3 R14, P6, R26, -0x380, RZ ;  /* 0xfffffc801a0e7810 */ /* 0x000fe20007fde0ff */
[----:B------:R-:W-:Y:S01]  /*2dd0*/  IMAD.WIDE R42, R31, 0x4, R42 ;  /* 0x000000041f2a7825 */ /* 0x000fe200078e022a */
[----:B------:R-:W-:-:S02]  /*2de0*/  IADD3.X R25, R27, -0x1, RZ, P1, !PT ;  /* 0xffffffff1b197810 */ /* 0x000fc40000ffe4ff */
[----:B------:R-:W-:Y:S01]  /*2df0*/  IADD3 R16, P5, R26, -0x300, RZ ;  /* 0xfffffd001a107810 */ /* 0x000fe20007fbe0ff */
[----:B------:R-:W-:Y:S01]  /*2e00*/  IMAD R97, R60, UR5, R47 ;  /* 0x000000053c617c24 */ /* 0x000fe2000f8e022f */
[C---:B------:R-:W-:Y:S01]  /*2e10*/  IADD3 R18, P4, R26.reuse, -0x280, RZ ;  /* 0xfffffd801a127810 */ /* 0x040fe20007f9e0ff */
[----:B------:R-:W3:Y:S01]  /*2e20*/  LDC.64 R46, c[0x0][0x360] ;  /* 0x0000d800ff2e7b82 */ /* 0x000ee20000000a00 */
[----:B------:R-:W-:Y:S01]  /*2e30*/  IADD3 R20, P3, R26, -0x200, RZ ;  /* 0xfffffe001a147810 */ /* 0x000fe20007f7e0ff */
[----:B------:R-:W-:Y:S01]  /*2e40*/  IMAD.WIDE.U32 R44, R60, UR4, RZ ;  /* 0x000000043c2c7c25 */ /* 0x000fe2000f8e00ff */
[----:B------:R-:W-:Y:S01]  /*2e50*/  IADD3 R22, P2, R26, -0x180, RZ ;  /* 0xfffffe801a167810 */ /* 0x000fe20007f5e0ff */
[----:B------:R-:W-:Y:S01]  /*2e60*/  UMOV UR4, URZ ;  /* 0x0000003f00047c82 */ /* 0x000fe20008000000 */
[----:B------:R-:W-:Y:S01]  /*2e70*/  IADD3.X R15, R27, -0x1, RZ, P6, !PT ;  /* 0xffffffff1b0f7810 */ /* 0x000fe200037fe4ff */
[----:B------:R-:W-:Y:S01]  /*2e80*/  UMOV UR5, URZ ;  /* 0x0000003f00057c82 */ /* 0x000fe20008000000 */
[----:B------:R-:W-:-:S02]  /*2e90*/  IADD3 R28, P1, R91, R28, RZ ;  /* 0x0000001c5b1c7210 */ /* 0x000fc40007f3e0ff */
[----:B------:R-:W-:Y:S02]  /*2ea0*/  IADD3 R26, P6, R26, -0x80, RZ ;  /* 0xffffff801a1a7810 */ /* 0x000fe40007fde0ff */
[----:B------:R-:W-:Y:S02]  /*2eb0*/  IADD3 R30, P0, R42, -0x380, RZ ;  /* 0xfffffc802a1e7810 */ /* 0x000fe40007f1e0ff */
[C---:B------:R-:W-:Y:S02]  /*2ec0*/  IADD3.X R17, R27.reuse, -0x1, RZ, P5, !PT ;  /* 0xffffffff1b117810 */ /* 0x040fe40002ffe4ff */
[C---:B------:R-:W-:Y:S02]  /*2ed0*/  IADD3.X R19, R27.reuse, -0x1, RZ, P4, !PT ;  /* 0xffffffff1b137810 */ /* 0x040fe400027fe4ff */
[C---:B------:R-:W-:Y:S02]  /*2ee0*/  IADD3.X R21, R27.reuse, -0x1, RZ, P3, !PT ;  /* 0xffffffff1b157810 */ /* 0x040fe40001ffe4ff */
[----:B------:R-:W-:-:S02]  /*2ef0*/  IADD3.X R23, R27, -0x1, RZ, P2, !PT ;  /* 0xffffffff1b177810 */ /* 0x000fc400017fe4ff */
[----:B------:R-:W-:Y:S02]  /*2f00*/  IADD3.X R29, R0, R29, RZ, P1, !PT ;  /* 0x0000001d001d7210 */ /* 0x000fe40000ffe4ff */
[----:B------:R-:W-:Y:S02]  /*2f10*/  IADD3.X R27, R27, -0x1, RZ, P6, !PT ;  /* 0xffffffff1b1b7810 */ /* 0x000fe400037fe4ff */
[C---:B------:R-:W-:Y:S02]  /*2f20*/  IADD3 R32, P1, R42.reuse, -0x300, RZ ;  /* 0xfffffd002a207810 */ /* 0x040fe40007f3e0ff */
[C---:B------:R-:W-:Y:S02]  /*2f30*/  IADD3 R34, P2, R42.reuse, -0x280, RZ ;  /* 0xfffffd802a227810 */ /* 0x040fe40007f5e0ff */
[C---:B------:R-:W-:Y:S02]  /*2f40*/  IADD3 R36, P3, R42.reuse, -0x200, RZ ;  /* 0xfffffe002a247810 */ /* 0x040fe40007f7e0ff */
[----:B------:R-:W-:-:S02]  /*2f50*/  IADD3 R38, P4, R42, -0x180, RZ ;  /* 0xfffffe802a267810 */ /* 0x000fc40007f9e0ff */
[C---:B------:R-:W-:Y:S02]  /*2f60*/  IADD3 R40, P5, R42.reuse, -0x100, RZ ;  /* 0xffffff002a287810 */ /* 0x040fe40007fbe0ff */
[C---:B------:R-:W-:Y:S02]  /*2f70*/  IADD3.X R31, R43.reuse, -0x1, RZ, P0, !PT ;  /* 0xffffffff2b1f7810 */ /* 0x040fe400007fe4ff */
[----:B------:R-:W-:Y:S02]  /*2f80*/  IADD3 R42, P6, R42, -0x80, RZ ;  /* 0xffffff802a2a7810 */ /* 0x000fe40007fde0ff */
[----:B------:R-:W-:Y:S02]  /*2f90*/  ISETP.GE.AND P0, PT, R4, R147, PT ;  /* 0x000000930400720c */ /* 0x000fe40003f06270 */
[C---:B------:R-:W-:Y:S02]  /*2fa0*/  IADD3.X R33, R43.reuse, -0x1, RZ, P1, !PT ;  /* 0xffffffff2b217810 */ /* 0x040fe40000ffe4ff */
[----:B------:R-:W-:-:S02]  /*2fb0*/  IADD3.X R35, R43, -0x1, RZ, P2, !PT ;  /* 0xffffffff2b237810 */ /* 0x000fc400017fe4ff */
[C---:B------:R-:W-:Y:S02]  /*2fc0*/  IADD3.X R37, R43.reuse, -0x1, RZ, P3, !PT ;  /* 0xffffffff2b257810 */ /* 0x040fe40001ffe4ff */
[C---:B------:R-:W-:Y:S02]  /*2fd0*/  IADD3.X R39, R43.reuse, -0x1, RZ, P4, !PT ;  /* 0xffffffff2b277810 */ /* 0x040fe400027fe4ff */
[C---:B------:R-:W-:Y:S02]  /*2fe0*/  IADD3.X R41, R43.reuse, -0x1, RZ, P5, !PT ;  /* 0xffffffff2b297810 */ /* 0x040fe40002ffe4ff */
[----:B------:R-:W-:Y:S02]  /*2ff0*/  IADD3.X R43, R43, -0x1, RZ, P6, !PT ;  /* 0xffffffff2b2b7810 */ /* 0x000fe400037fe4ff */
[----:B------:R-:W-:Y:S02]  /*3000*/  P2R R184, PR, RZ, 0x1 ;  /* 0x00000001ffb87803 */ /* 0x000fe40000000000 */
[----:B0123--:R-:W-:-:S07]  /*3010*/  IADD3 R97, R45, R97, RZ ;  /* 0x000000612d617210 */ /* 0x00ffce0007ffe0ff */
.L_x_9324:
[----:B------:R-:W-:Y:S01]  /*3020*/  SHF.R.S32.HI R54, RZ, 0x1f, R95 ;  /* 0x0000001fff367819 */ /* 0x000fe2000001145f */
[----:B------:R-:W-:Y:S01]  /*3030*/  IMAD.WIDE.U32 R52, R95, UR8, R4 ;  /* 0x000000085f347c25 */ /* 0x000fe2000f8e0004 */
[-C--:B------:R-:W-:Y:S02]  /*3040*/  ISETP.GE.AND P5, PT, R83, R96.reuse, PT ;  /* 0x000000605300720c */ /* 0x080fe40003fa6270 */
[----:B------:R-:W-:Y:S01]  /*3050*/  ISETP.NE.AND P6, PT, R184, RZ, PT ;  /* 0x000000ffb800720c */ /* 0x000fe20003fc5270 */
[----:B------:R-:W-:Y:S01]  /*3060*/  IMAD R0, R54, UR8, RZ ;  /* 0x0000000836007c24 */ /* 0x000fe2000f8e02ff */
[----:B------:R-:W-:Y:S02]  /*3070*/  LEA R146, P0, R52, R77, 0x1 ;  /* 0x0000004d34927211 */ /* 0x000fe400078008ff */
[----:B------:R-:W-:Y:S01]  /*3080*/  PRMT R148, RZ, 0x7610, R148 ;  /* 0x00007610ff947816 */ /* 0x000fe20000000094 */
[----:B----4-:R-:W-:Y:S01]  /*3090*/  IMAD R55, R95, UR9, R0 ;  /* 0x000000095f377c24 */ /* 0x010fe2000f8e0200 */
[----:B------:R-:W-:-:S02]  /*30a0*/  ISETP.GE.AND P4, PT, R84, R96, PT ;  /* 0x000000605400720c */ /* 0x000fc40003f86270 */
[-C--:B------:R-:W-:Y:S01]  /*30b0*/  ISETP.GE.AND P3, PT, R85, R96.reuse, PT ;  /* 0x000000605500720c */ /* 0x080fe20003f66270 */
[----:B------:R-:W-:Y:S01]  /*30c0*/  IMAD.IADD R53, R53, 0x1, R55 ;  /* 0x0000000135357824 */ /* 0x000fe200078e0237 */
[-C--:B------:R-:W-:Y:S02]  /*30d0*/  ISETP.GE.AND P2, PT, R86, R96.reuse, PT ;  /* 0x000000605600720c */ /* 0x080fe40003f46270 */
[----:B------:R-:W-:Y:S02]  /*30e0*/  ISETP.GE.AND P1, PT, R87, R96, PT ;  /* 0x000000605700720c */ /* 0x000fe40003f26270 */
[----:B------:R-:W-:Y:S02]  /*30f0*/  LEA.HI.X R147, R52, R78, R53, 0x1, P0 ;  /* 0x0000004e34937211 */ /* 0x000fe400000f0c35 */
        /* <DEDUP_REMOVED lines=16> */
[----:B0-----:R0:W4:Y:S01]  /*3200*/  @!P5 LDG.E.U16 R153, desc[UR12][R146.64+0x1c0] ;  /* 0x0001c00c9299d981 */ /* 0x001122000c1e1500 */
[----:B------:R-:W-:Y:S01]  /*3210*/  MOV R52, R44 ;  /* 0x0000002c00347202 */ /* 0x000fe20000000f00 */
[C---:B------:R-:W-:Y:S01]  /*3220*/  IMAD R56, R54.reuse, UR6, RZ ;  /* 0x0000000636387c24 */ /* 0x040fe2000f8e02ff */
[----:B------:R-:W-:Y:S01]  /*3230*/  MOV R53, R97 ;  /* 0x0000006100357202 */ /* 0x000fe20000000f00 */
[----:B------:R-:W-:-:S02]  /*3240*/  IMAD R154, R54, UR10, RZ ;  /* 0x0000000a369a7c24 */ /* 0x000fc4000f8e02ff */
[C---:B------:R-:W-:Y:S02]  /*3250*/  IMAD R59, R95.reuse, UR7, R56 ;  /* 0x000000075f3b7c24 */ /* 0x040fe4000f8e0238 */
[----:B------:R-:W-:-:S04]  /*3260*/  IMAD.WIDE.U32 R52, R95, UR6, R52 ;  /* 0x000000065f347c25 */ /* 0x000fc8000f8e0034 */
[----:B------:R-:W-:Y:S01]  /*3270*/  IMAD.IADD R53, R53, 0x1, R59 ;  /* 0x0000000135357824 */ /* 0x000fe200078e023b */
[----:B------:R-:W-:Y:S01]  /*3280*/  LEA R58, P0, R52, R50, 0x2 ;  /* 0x00000032343a7211 */ /* 0x000fe200078010ff */
[----:B------:R-:W-:-:S04]  /*3290*/  IMAD.WIDE.U32 R56, R95, UR10, R4 ;  /* 0x0000000a5f387c25 */ /* 0x000fc8000f8e0004 */
[----:B------:R-:W-:Y:S01]  /*32a0*/  IMAD R155, R95, UR11, R154 ;  /* 0x0000000b5f9b7c24 */ /* 0x000fe2000f8e029a */
[----:B------:R-:W-:Y:S02]  /*32b0*/  LEA.HI.X R59, R52, R51, R53, 0x2, P0 ;  /* 0x00000033343b7211 */ /* 0x000fe400000f1435 */
[C---:B------:R-:W-:Y:S02]  /*32c0*/  LEA R52, P0, R56.reuse, R79, 0x1 ;  /* 0x0000004f38347211 */ /* 0x040fe400078008ff */
[----:B------:R-:W-:Y:S01]  /*32d0*/  IADD3 R53, R57, R155, RZ ;  /* 0x0000009b39357210 */ /* 0x000fe20007ffe0ff */
[----:B-1----:R1:W4:Y:S01]  /*32e0*/  LDG.E R146, desc[UR12][R58.64] ;  /* 0x0000000c3a927981 */ /* 0x002322000c1e1900 */
[----:B0-----:R-:W-:Y:S02]  /*32f0*/  IADD3 R147, -R91, R138, RZ ;  /* 0x0000008a5b937210 */ /* 0x001fe40007ffe1ff */
[----:B------:R-:W-:Y:S02]  /*3300*/  LEA.HI.X R53, R56, R80, R53, 0x1, P0 ;  /* 0x0000005038357211 */ /* 0x000fe400000f0c35 */
[----:B------:R-:W-:-:S02]  /*3310*/  ISETP.GE.AND P0, PT, R4, R147, PT ;  /* 0x000000930400720c */ /* 0x000fc40003f06270 */
[-C--:B------:R-:W-:Y:S02]  /*3320*/  ISETP.GE.AND P1, PT, R83, R147.reuse, PT ;  /* 0x000000935300720c */ /* 0x080fe40003f26270 */
[-C--:B------:R-:W-:Y:S02]  /*3330*/  ISETP.GE.AND P2, PT, R84, R147.reuse, PT ;  /* 0x000000935400720c */ /* 0x080fe40003f46270 */
[----:B------:R-:W-:Y:S02]  /*3340*/  PRMT R56, RZ, 0x7610, R56 ;  /* 0x00007610ff387816 */ /* 0x000fe40000000038 */
[-C--:B------:R-:W-:Y:S02]  /*3350*/  ISETP.GE.AND P3, PT, R88, R147.reuse, PT ;  /* 0x000000935800720c */ /* 0x080fe40003f66270 */
[----:B------:R-:W-:Y:S02]  /*3360*/  ISETP.GE.AND P4, PT, R89, R147, PT ;  /* 0x000000935900720c */ /* 0x000fe40003f86270 */
[----:B-1----:R-:W-:-:S02]  /*3370*/  PRMT R58, RZ, 0x7610, R58 ;  /* 0x00007610ff3a7816 */ /* 0x002fc4000000003a */
[----:B------:R-:W-:Y:S02]  /*3380*/  PRMT R57, RZ, 0x7610, R57 ;  /* 0x00007610ff397816 */ /* 0x000fe40000000039 */
[----:B------:R-:W-:Y:S01]  /*3390*/  PRMT R59, RZ, 0x7610, R59 ;  /* 0x00007610ff3b7816 */ /* 0x000fe2000000003b */
[----:B---3--:R0:W-:Y:S04]  /*33a0*/  STS.U16 [R93], R0 ;  /* 0x000000005d007388 */ /* 0x0081e80000000400 */
[----:B--2---:R-:W-:Y:S04]  /*33b0*/  STS.U16 [R145+0x40], R148 ;  /* 0x0000409491007388 */ /* 0x004fe80000000400 */
[----:B----4-:R1:W-:Y:S01]  /*33c0*/  STS.U16 [R144+0x80], R55 ;  /* 0x0000803790007388 */ /* 0x0103e20000000400 */
[----:B0-----:R-:W-:-:S03]  /*33d0*/  PRMT R0, RZ, 0x7610, R0 ;  /* 0x00007610ff007816 */ /* 0x001fc60000000000 */
[----:B------:R-:W-:Y:S04]  /*33e0*/  STS.U16 [R143+0xc0], R150 ;  /* 0x0000c0968f007388 */ /* 0x000fe80000000400 */
[----:B------:R0:W-:Y:S04]  /*33f0*/  STS.U16 [R142+0x100], R149 ;  /* 0x000100958e007388 */ /* 0x0001e80000000400 */
[----:B------:R-:W-:Y:S01]  /*3400*/  STS.U16 [R90+0x140], R151 ;  /* 0x000140975a007388 */ /* 0x000fe20000000400 */
[----:B-1----:R-:W-:-:S03]  /*3410*/  PRMT R55, RZ, 0x7610, R55 ;  /* 0x00007610ff377816 */ /* 0x002fc60000000037 */
[----:B------:R-:W-:Y:S04]  /*3420*/  STS.U16 [R141+0x180], R152 ;  /* 0x000180988d007388 */ /* 0x000fe80000000400 */
        /* <DEDUP_REMOVED lines=8> */
[----:B------:R-:W-:Y:S02]  /*34b0*/  PRMT R148, RZ, 0x7610, R148 ;  /* 0x00007610ff947816 */ /* 0x000fe40000000094 */
[----:B0-----:R-:W-:Y:S01]  /*34c0*/  PRMT R149, RZ, 0x7610, R149 ;  /* 0x00007610ff957816 */ /* 0x001fe20000000095 */
[----:B------:R-:W4:Y:S04]  /*34d0*/  @!P0 LDG.E.U16 R58, desc[UR12][R52.64+0xc0] ;  /* 0x0000c00c343a8981 */ /* 0x000f28000c1e1500 */
[----:B------:R-:W4:Y:S04]  /*34e0*/  @!P1 LDG.E.U16 R57, desc[UR12][R52.64+0x100] ;  /* 0x0001000c34399981 */ /* 0x000f28000c1e1500 */
[----:B------:R-:W4:Y:S04]  /*34f0*/  @!P2 LDG.E.U16 R59, desc[UR12][R52.64+0x140] ;  /* 0x0001400c343ba981 */ /* 0x000f28000c1e1500 */
[----:B------:R-:W4:Y:S04]  /*3500*/  @!P3 LDG.E.U16 R148, desc[UR12][R52.64+0x180] ;  /* 0x0001800c3494b981 */ /* 0x000f28000c1e1500 */
[----:B------:R0:W4:Y:S01]  /*3510*/  @!P4 LDG.E.U16 R149, desc[UR12][R52.64+0x1c0] ;  /* 0x0001c00c3495c981 */ /* 0x000122000c1e1500 */
[----:B------:R-:W-:Y:S01]  /*3520*/  ISETP.NE.AND P0, PT, R180, RZ, PT ;  /* 0x000000ffb400720c */ /* 0x000fe20003f05270 */
[C---:B-1----:R-:W-:Y:S01]  /*3530*/  VIADD R140, R73.reuse, 0x20 ;  /* 0x00000020498c7836 */ /* 0x042fe20000000000 */
[----:B------:R-:W-:Y:S01]  /*3540*/  IADD3 R90, R73, 0x40, RZ ;  /* 0x00000040495a7810 */ /* 0x000fe20007ffe0ff */
[----:B------:R-:W-:Y:S01]  /*3550*/  FMUL.FTZ R169, R146, 1.4426950216293334961 ;  /* 0x3fb8aa3b92a97820 */ /* 0x000fe20000410000 */
[----:B------:R-:W-:Y:S01]  /*3560*/  ISETP.LT.OR P2, PT, R182, 0x2, P0 ;  /* 0x00000002b600780c */ /* 0x000fe20000741670 */
[----:B------:R-:W-:Y:S01]  /*3570*/  LDS.U16 R163, [R98+0xe] ;  /* 0x00000e0062a37984 */ /* 0x000fe20000000400 */
[----:B------:R-:W-:-:S02]  /*3580*/  LEA.HI.SX32 R140, R140, R73, 0x1b ;  /* 0x000000498c8c7211 */ /* 0x000fc400078fdaff */
[C---:B0-----:R-:W-:Y:S01]  /*3590*/  IADD3 R52, R73.reuse, 0x60, RZ ;  /* 0x0000006049347810 */ /* 0x041fe20007ffe0ff */
[----:B------:R-:W-:Y:S01]  /*35a0*/  LDS.U16 R150, [R98] ;  /* 0x0000000062967984 */ /* 0x000fe20000000400 */
[----:B------:R-:W-:-:S03]  /*35b0*/  LEA.HI.SX32 R142, R73, R73, 0x1b ;  /* 0x00000049498e7211 */ /* 0x000fc600078fdaff */
[----:B------:R-:W0:Y:S04]  /*35c0*/  LDS.U16 R152, [R98+0x2] ;  /* 0x0000020062987984 */ /* 0x000e280000000400 */
[----:B------:R-:W1:Y:S01]  /*35d0*/  @!P2 LDC R53, c[0x0][0x21c] ;  /* 0x00008700ff35ab82 */ /* 0x000e620000000800 */
[-C--:B------:R-:W-:Y:S01]  /*35e0*/  LEA.HI.SX32 R90, R90, R73.reuse, 0x1b ;  /* 0x000000495a5a7211 */ /* 0x080fe200078fdaff */
[----:B------:R-:W-:Y:S01]  /*35f0*/  IMAD R145, R140, 0x2, R81 ;  /* 0x000000028c917824 */ /* 0x000fe200078e0251 */
[C---:B------:R-:W-:Y:S01]  /*3600*/  IADD3 R140, R73.reuse, 0xa0, RZ ;  /* 0x000000a0498c7810 */ /* 0x040fe20007ffe0ff */
[----:B------:R-:W1:Y:S01]  /*3610*/  LDS.U16 R154, [R98+0x4] ;  /* 0x00000400629a7984 */ /* 0x000e620000000400 */
[----:B------:R-:W-:Y:S01]  /*3620*/  LEA.HI.SX32 R164, R52, R73, 0x1b ;  /* 0x0000004934a47211 */ /* 0x000fe200078fdaff */
[----:B------:R-:W-:Y:S01]  /*3630*/  VIADD R52, R73, 0xe0 ;  /* 0x000000e049347836 */ /* 0x000fe20000000000 */
[-C--:B------:R-:W-:Y:S01]  /*3640*/  LEA R93, R142, R81.reuse, 0x1 ;  /* 0x000000518e5d7211 */ /* 0x080fe200078e08ff */
[----:B------:R-:W1:Y:S01]  /*3650*/  LDS.U16 R156, [R98+0x6] ;  /* 0x00000600629c7984 */ /* 0x000e620000000400 */
[----:B------:R-:W-:-:S02]  /*3660*/  LEA R144, R90, R81, 0x1 ;  /* 0x000000515a907211 */ /* 0x000fc400078e08ff */
[----:B------:R-:W-:Y:S01]  /*3670*/  IADD3 R90, R73, 0xc0, RZ ;  /* 0x000000c0495a7810 */ /* 0x000fe20007ffe0ff */
[----:B------:R-:W1:Y:S01]  /*3680*/  LDS.U16 R158, [R98+0x8] ;  /* 0x00000800629e7984 */ /* 0x000e620000000400 */
[-C--:B------:R-:W-:Y:S02]  /*3690*/  LEA.HI.SX32 R140, R140, R73.reuse, 0x1b ;  /* 0x000000498c8c7211 */ /* 0x080fe400078fdaff */
[----:B------:R-:W-:Y:S01]  /*36a0*/  LEA.HI.SX32 R52, R52, R73, 0x1b ;  /* 0x0000004934347211 */ /* 0x000fe200078fdaff */
[----:B------:R-:W1:Y:S01]  /*36b0*/  LDS.U16 R160, [R98+0xa] ;  /* 0x00000a0062a07984 */ /* 0x000e620000000400 */
[----:B------:R-:W-:Y:S01]  /*36c0*/  ISETP.NE.AND P1, PT, R70, RZ, PT ;  /* 0x000000ff4600720c */ /* 0x000fe20003f25270 */
[----:B------:R-:W-:Y:S02]  /*36d0*/  FMUL.FTZ R167, R169, R106 ;  /* 0x0000006aa9a77220 */ /* 0x000fe40000410000 */
[----:B------:R-:W1:Y:S01]  /*36e0*/  LDS.U16 R162, [R98+0xc] ;  /* 0x00000c0062a27984 */ /* 0x000e620000000400 */
[----:B------:R-:W-:-:S03]  /*36f0*/  VIADD R142, R73, 0x80 ;  /* 0x00000080498e7836 */ /* 0x000fc60000000000 */
[----:B------:R-:W4:Y:S02]  /*3700*/  MUFU.EX2 R167, R167 ;  /* 0x000000a700a77308 */ /* 0x000f240000000800 */
[----:B------:R-:W-:Y:S02]  /*3710*/  LEA.HI.SX32 R142, R142, R73, 0x1b ;  /* 0x000000498e8e7211 */ /* 0x000fe400078fdaff */
[-C--:B------:R-:W-:Y:S02]  /*3720*/  LEA R143, R164, R81.reuse, 0x1 ;  /* 0x00000051a48f7211 */ /* 0x080fe400078e08ff */
[----:B------:R-:W-:Y:S01]  /*3730*/  LEA R142, R142, R81, 0x1 ;  /* 0x000000518e8e7211 */ /* 0x000fe200078e08ff */
[----:B------:R-:W-:Y:S01]  /*3740*/  HFMA2.MMA R165, -RZ, RZ, 0, 0 ;  /* 0x00000000ffa57435 */ /* 0x000fe200000001ff */
[----:B------:R-:W-:Y:S02]  /*3750*/  SHF.L.U32 R161, R185, 0x10, RZ ;  /* 0x00000010b9a17819 */ /* 0x000fe400000006ff */
[----:B------:R-:W-:Y:S01]  /*3760*/  SHF.L.U32 R159, R99, 0x10, RZ ;  /* 0x00000010639f7819 */ /* 0x000fe200000006ff */
[----:B------:R-:W-:Y:S01]  /*3770*/  FMUL.FTZ R166, R169, R114 ;  /* 0x00000072a9a67220 */ /* 0x000fe20000410000 */
[----:B------:R-:W-:Y:S01]  /*3780*/  IMAD.U32 R157, R100, 0x10000, RZ ;  /* 0x00010000649d7824 */ /* 0x000fe200078e00ff */
[----:B0-----:R-:W-:Y:S01]  /*3790*/  SHF.L.U32 R152, R152, 0x10, RZ ;  /* 0x0000001098987819 */ /* 0x001fe200000006ff */
[----:B------:R-:W-:Y:S01]  /*37a0*/  FMUL.FTZ R189, R161, R106 ;  /* 0x0000006aa1bd7220 */ /* 0x000fe20000410000 */
[----:B------:R-:W-:Y:S01]  /*37b0*/  FMUL.FTZ R187, R159, R108 ;  /* 0x0000006c9fbb7220 */ /* 0x000fe20000410000 */
[----:B------:R-:W-:-:S02]  /*37c0*/  IMAD.U32 R150, R150, 0x10000, RZ ;  /* 0x0001000096967824 */ /* 0x000fc400078e00ff */
[----:B------:R-:W-:Y:S01]  /*37d0*/  FMUL.FTZ R170, R169, R115 ;  /* 0x00000073a9aa7220 */ /* 0x000fe20000410000 */
[----:B------:R-:W-:Y:S01]  /*37e0*/  MUFU.EX2 R166, R166 ;  /* 0x000000a600a67308 */ /* 0x000fe20000000800 */
[----:B------:R-:W-:Y:S01]  /*37f0*/  SHF.L.U32 R155, R101, 0x10, RZ ;  /* 0x00000010659b7819 */ /* 0x000fe200000006ff */
[----:B------:R-:W-:Y:S01]  /*3800*/  FMUL.FTZ R183, R157, R110 ;  /* 0x0000006e9db77220 */ /* 0x000fe20000410000 */
[----:B-1----:R-:W-:Y:S01]  /*3810*/  SHF.L.U32 R154, R154, 0x10, RZ ;  /* 0x000000109a9a7819 */ /* 0x002fe200000006ff */
[----:B------:R-:W-:Y:S01]  /*3820*/  FMUL.FTZ R172, R150, R189 ;  /* 0x000000bd96ac7220 */ /* 0x000fe20000410000 */
[----:B------:R-:W-:Y:S01]  /*3830*/  FMUL.FTZ R171, R152, R187 ;  /* 0x000000bb98ab7220 */ /* 0x000fe20000410000 */
[----:B------:R-:W-:Y:S01]  /*3840*/  FMUL.FTZ R168, R169, R116 ;  /* 0x00000074a9a87220 */ /* 0x000fe20000410000 */
[----:B------:R-:W-:Y:S01]  /*3850*/  SHF.L.U32 R153, R102, 0x10, RZ ;  /* 0x0000001066997819 */ /* 0x000fe200000006ff */
[----:B------:R-:W-:Y:S01]  /*3860*/  MUFU.EX2 R170, R170 ;  /* 0x000000aa00aa7308 */ /* 0x000fe20000000800 */
[----:B------:R-:W-:-:S02]  /*3870*/  IMAD.U32 R156, R156, 0x10000, RZ ;  /* 0x000100009c9c7824 */ /* 0x000fc400078e00ff */
[----:B------:R-:W-:Y:S01]  /*3880*/  FMUL.FTZ R173, R154, R183 ;  /* 0x000000b79aad7220 */ /* 0x000fe20000410000 */
[----:B------:R-:W-:Y:S01]  /*3890*/  SHF.L.U32 R158, R158, 0x10, RZ ;  /* 0x000000109e9e7819 */ /* 0x000fe200000006ff */
[----:B------:R-:W-:-:S03]  /*38a0*/  FMUL.FTZ R181, R153, R114 ;  /* 0x0000007299b57220 */ /* 0x000fc60000410000 */
[----:B------:R-:W-:Y:S01]  /*38b0*/  MUFU.EX2 R168, R168 ;  /* 0x000000a800a87308 */ /* 0x000fe20000000800 */
[----:B------:R-:W-:Y:S01]  /*38c0*/  SHF.L.U32 R151, R104, 0x10, RZ ;  /* 0x0000001068977819 */ /* 0x000fe200000006ff */
[----:B------:R-:W-:Y:S01]  /*38d0*/  FMUL.FTZ R175, R158, R181 ;  /* 0x000000b59eaf7220 */ /* 0x000fe20000410000 */
[----:B------:R-:W-:Y:S01]  /*38e0*/  SHF.L.U32 R160, R160, 0x10, RZ ;  /* 0x00000010a0a07819 */ /* 0x000fe200000006ff */
[----:B------:R-:W-:Y:S01]  /*38f0*/  IMAD.U32 R162, R162, 0x10000, RZ ;  /* 0x00010000a2a27824 */ /* 0x000fe200078e00ff */
[----:B------:R-:W-:Y:S01]  /*3900*/  SHF.L.U32 R163, R163, 0x10, RZ ;  /* 0x00000010a3a37819 */ /* 0x000fe200000006ff */
[----:B------:R-:W-:Y:S01]  /*3910*/  BSSY B0, `(.L_x_9304) ;  /* 0x0000059000007945 */ /* 0x000fe20003800000 */
[----:B--2---:R0:W-:Y:S02]  /*3920*/  STS.U16 [R93+0x210], R0 ;  /* 0x000210005d007388 */ /* 0x0041e40000000400 */
[----:B0-----:R-:W-:Y:S01]  /*3930*/  LEA.HI.SX32 R0, R90, R73, 0x1b ;  /* 0x000000495a007211 */ /* 0x001fe200078fdaff */
[----:B------:R-:W-:Y:S01]  /*3940*/  IMAD R90, R140, 0x2, R81 ;  /* 0x000000028c5a7824 */ /* 0x000fe200078e0251 */
[----:B------:R-:W-:Y:S01]  /*3950*/  LEA R140, R52, R81, 0x1 ;  /* 0x00000051348c7211 */ /* 0x000fe200078e08ff */
[----:B------:R-:W-:-:S04]  /*3960*/  @!P2 VIADD R52, R182, 0xfffffffe ;  /* 0xfffffffeb634a836 */ /* 0x000fc80000000000 */
[----:B------:R-:W-:Y:S01]  /*3970*/  @!P2 IMAD R53, R52, R53, R95 ;  /* 0x000000353435a224 */ /* 0x000fe200078e025f */
[----:B------:R-:W-:Y:S02]  /*3980*/  SHF.L.U32 R52, R73, 0x3, RZ ;  /* 0x0000000349347819 */ /* 0x000fe400000006ff */
[----:B------:R-:W-:Y:S02]  /*3990*/  LEA R141, R0, R81, 0x1 ;  /* 0x00000051008d7211 */ /* 0x000fe400078e08ff */
[----:B------:R-:W-:Y:S01]  /*39a0*/  LEA R0, R136, R95, 0x8 ;  /* 0x0000005f88007211 */ /* 0x000fe200078e40ff */
[----:B------:R-:W-:Y:S01]  /*39b0*/  @P1 VIADD R0, R70, 0x200 ;  /* 0x0000020046001836 */ /* 0x000fe20000000000 */
[----:B------:R-:W-:Y:S01]  /*39c0*/  LEA.HI.SX32 R98, R52, R52, 0x1b ;  /* 0x0000003434627211 */ /* 0x000fe200078fdaff */
[----:B---3--:R0:W-:Y:S04]  /*39d0*/  STS.U16 [R145+0x250], R56 ;  /* 0x0002503891007388 */ /* 0x0081e80000000400 */
[----:B----4-:R-:W-:Y:S01]  /*39e0*/  STS.U16 [R144+0x290], R55 ;  /* 0x0002903790007388 */ /* 0x010fe20000000400 */
[----:B------:R-:W-:Y:S01]  /*39f0*/  IMAD R98, R98, 0x2, R81 ;  /* 0x0000000262627824 */ /* 0x000fe200078e0251 */
[----:B------:R-:W-:-:S02]  /*3a00*/  LEA R164, R0, R81, 0x2 ;  /* 0x0000005100a47211 */ /* 0x000fc400078e10ff */
[----:B------:R1:W-:Y:S04]  /*3a10*/  STS.U16 [R143+0x2d0], R58 ;  /* 0x0002d03a8f007388 */ /* 0x0003e80000000400 */
[----:B------:R-:W-:Y:S04]  /*3a20*/  STS.U16 [R142+0x310], R57 ;  /* 0x000310398e007388 */ /* 0x000fe80000000400 */
[----:B------:R2:W-:Y:S04]  /*3a30*/  STS.U16 [R90+0x350], R59 ;  /* 0x0003503b5a007388 */ /* 0x0005e80000000400 */
        /* <DEDUP_REMOVED lines=11> */
[----:B------:R4:W-:Y:S01]  /*3af0*/  STS [R164+0xe98], R167 ;  /* 0x000e98a7a4007388 */ /* 0x0009e20000000800 */
[----:B------:R-:W-:Y:S01]  /*3b00*/  @!P2 IMAD.WIDE R52, R53, 0x8, R10 ;  /* 0x000000083534a825 */ /* 0x000fe200078e020a */
[----:B------:R-:W-:Y:S03]  /*3b10*/  BAR.SYNC.DEFER_BLOCKING 0x0 ;  /* 0x0000000000007b1d */ /* 0x000fe60000010000 */
[C---:B------:R-:W-:Y:S01]  /*3b20*/  FMUL.FTZ R0, R169.reuse, R108 ;  /* 0x0000006ca9007220 */ /* 0x040fe20000410000 */
[C---:B0-----:R-:W-:Y:S01]  /*3b30*/  FMUL.FTZ R56, R169.reuse, R110 ;  /* 0x0000006ea9387220 */ /* 0x041fe20000410000 */
[----:B-1----:R-:W-:-:S04]  /*3b40*/  FMUL.FTZ R58, R169, R112 ;  /* 0x00000070a93a7220 */ /* 0x002fc80000410000 */
[----:B------:R-:W0:Y:S01]  /*3b50*/  MUFU.EX2 R0, R0 ;  /* 0x0000000000007308 */ /* 0x000e220000000800 */
[----:B------:R0:W5:Y:S01]  /*3b60*/  @!P2 LDG.E R165, desc[UR12][R52.64+0x4] ;  /* 0x0000040c34a5a981 */ /* 0x000162000c1e1900 */
[----:B------:R-:W-:-:S06]  /*3b70*/  ISETP.NE.AND P2, PT, R70, 0x1f, PT ;  /* 0x0000001f4600780c */ /* 0x000fcc0003f45270 */
[----:B------:R-:W1:Y:S08]  /*3b80*/  MUFU.EX2 R56, R56 ;  /* 0x0000003800387308 */ /* 0x000e700000000800 */
[----:B------:R-:W3:Y:S01]  /*3b90*/  MUFU.EX2 R58, R58 ;  /* 0x0000003a003a7308 */ /* 0x000ee20000000800 */
[----:B------:R-:W-:-:S06]  /*3ba0*/  @P2 LEA R215, R70, R81, 0x2 ;  /* 0x0000005146d72211 */ /* 0x000fcc00078e10ff */
[----:B------:R-:W3:Y:S01]  /*3bb0*/  @P2 LDS R215, [R215+0x169c] ;  /* 0x00169c00d7d72984 */ /* 0x000ee20000000800 */
[----:B--2---:R-:W-:Y:S01]  /*3bc0*/  FMUL.FTZ R59, R155, R112 ;  /* 0x000000709b3b7220 */ /* 0x004fe20000410000 */
[----:B0-----:R-:W-:Y:S01]  /*3bd0*/  FFMA.FTZ R52, R0, R172, R171 ;  /* 0x000000ac00347223 */ /* 0x001fe200000100ab */
[----:B----4-:R-:W-:Y:S01]  /*3be0*/  FMUL.FTZ R164, R169, R118 ;  /* 0x00000076a9a47220 */ /* 0x010fe20000410000 */
[----:B------:R-:W-:Y:S02]  /*3bf0*/  IMAD.U32 R148, R103, 0x10000, RZ ;  /* 0x0001000067947824 */ /* 0x000fe400078e00ff */
[----:B------:R-:W-:Y:S01]  /*3c00*/  FMUL.FTZ R169, R156, R59 ;  /* 0x0000003b9ca97220 */ /* 0x000fe20000410000 */
[----:B-1----:R-:W-:Y:S01]  /*3c10*/  FFMA.FTZ R52, R56, R52, R173 ;  /* 0x0000003438347223 */ /* 0x002fe200000100ad */
[----:B------:R-:W-:Y:S01]  /*3c20*/  FMUL.FTZ R53, R167, R0 ;  /* 0x00000000a7357220 */ /* 0x000fe20000410000 */
[----:B------:R-:W-:Y:S01]  /*3c30*/  FMUL.FTZ R57, R148, R115 ;  /* 0x0000007394397220 */ /* 0x000fe20000410000 */
[----:B------:R-:W0:Y:S01]  /*3c40*/  MUFU.EX2 R164, R164 ;  /* 0x000000a400a47308 */ /* 0x000e220000000800 */
[----:B---3--:R-:W-:Y:S01]  /*3c50*/  FFMA.FTZ R52, R58, R52, R169 ;  /* 0x000000343a347223 */ /* 0x008fe200000100a9 */
[----:B------:R-:W-:Y:S01]  /*3c60*/  FMUL.FTZ R53, R56, R53 ;  /* 0x0000003538357220 */ /* 0x000fe20000410000 */
        /* <DEDUP_REMOVED lines=10> */
[----:B------:R-:W-:Y:S01]  /*3d10*/  SHF.L.U32 R198, R193, 0x10, RZ ;  /* 0x00000010c1c67819 */ /* 0x000fe200000006ff */
[----:B------:R-:W-:Y:S01]  /*3d20*/  FFMA.FTZ R52, R168, R52, R191 ;  /* 0x00000034a8347223 */ /* 0x000fe200000100bf */
[----:B------:R-:W-:Y:S01]  /*3d30*/  FMUL.FTZ R53, R170, R53 ;  /* 0x00000035aa357220 */ /* 0x000fe20000410000 */
[----:B------:R-:W-:-:S02]  /*3d40*/  IMAD.U32 R196, R174, 0x10000, RZ ;  /* 0x00010000aec47824 */ /* 0x000fc400078e00ff */
[----:B0-----:R-:W-:Y:S01]  /*3d50*/  FFMA.FTZ R197, R164, R52, R177 ;  /* 0x00000034a4c57223 */ /* 0x001fe200000100b1 */
[----:B------:R-:W-:Y:S01]  /*3d60*/  FMUL.FTZ R53, R168, R53 ;  /* 0x00000035a8357220 */ /* 0x000fe20000410000 */
[----:B------:R-:W-:Y:S01]  /*3d70*/  SHF.L.U32 R52, R176, 0x10, RZ ;  /* 0x00000010b0347819 */ /* 0x000fe200000006ff */
[----:B------:R-:W-:Y:S01]  /*3d80*/  FMUL.FTZ R193, R121, R196 ;  /* 0x000000c479c17220 */ /* 0x000fe20000410000 */
[----:B------:R-:W-:Y:S01]  /*3d90*/  FMUL.FTZ R176, R123, R198 ;  /* 0x000000c67bb07220 */ /* 0x000fe20000410000 */
[----:B------:R-:W-:Y:S01]  /*3da0*/  FMUL.FTZ R174, R164, R53 ;  /* 0x00000035a4ae7220 */ /* 0x000fe20000410000 */
[----:B------:R-:W-:Y:S01]  /*3db0*/  IMAD.U32 R186, R186, 0x10000, RZ ;  /* 0x00010000baba7824 */ /* 0x000fe200078e00ff */
[----:B------:R-:W-:Y:S01]  /*3dc0*/  SHF.L.U32 R194, R194, 0x10, RZ ;  /* 0x00000010c2c27819 */ /* 0x000fe200000006ff */
[----:B------:R-:W-:Y:S01]  /*3dd0*/  FMUL.FTZ R195, R119, R52 ;  /* 0x0000003477c37220 */ /* 0x000fe20000410000 */
[----:B------:R-:W-:Y:S01]  /*3de0*/  FFMA.FTZ R53, R164, R176, R193 ;  /* 0x000000b0a4357223 */ /* 0x000fe200000100c1 */
[----:B------:R-:W-:Y:S06]  /*3df0*/  @P2 BRA `(.L_x_9305) ;  /* 0x0000000000282947 */ /* 0x000fec0003800000 */
[----:B------:R-:W-:Y:S02]  /*3e00*/  ISETP.NE.AND P3, PT, R182, UR22, PT ;  /* 0x00000016b6007c0c */ /* 0x000fe4000bf65270 */
[----:B------:R-:W-:-:S11]  /*3e10*/  MOV R215, 0x3f800000 ;  /* 0x3f80000000d77802 */ /* 0x000fd60000000f00 */
[----:B------:R-:W-:Y:S05]  /*3e20*/  @!P3 BRA `(.L_x_9305) ;  /* 0x00000000001cb947 */ /* 0x000fea0003800000 */
[----:B------:R-:W-:-:S04]  /*3e30*/  IADD3 R199, -R82, UR22, RZ ;  /* 0x0000001652c77c10 */ /* 0x000fc8000fffe1ff */
[----:B------:R-:W-:-:S04]  /*3e40*/  LEA.HI R52, R199, R199, RZ, 0x1 ;  /* 0x000000c7c7347211 */ /* 0x000fc800078f08ff */
[----:B------:R-:W-:-:S05]  /*3e50*/  LOP3.LUT R52, R52, 0xfffffe, RZ, 0xc0, !PT ;  /* 0x00fffffe34347812 */ /* 0x000fca00078ec0ff */
[----:B------:R-:W-:-:S05]  /*3e60*/  IMAD.IADD R52, R199, 0x1, -R52 ;  /* 0x00000001c7347824 */ /* 0x000fca00078e0a34 */
[----:B------:R-:W-:-:S04]  /*3e70*/  LEA R52, R52, R95, 0x8 ;  /* 0x0000005f34347211 */ /* 0x000fc800078e40ff */
[----:B------:R-:W-:-:S05]  /*3e80*/  LEA R52, R52, R81, 0x2 ;  /* 0x0000005134347211 */ /* 0x000fca00078e10ff */
[----:B------:R0:W1:Y:S02]  /*3e90*/  LDS R215, [R52+0xe98] ;  /* 0x000e980034d77984 */ /* 0x0000640000000800 */
.L_x_9305:
[----:B------:R-:W-:Y:S05]  /*3ea0*/  BSYNC B0 ;  /* 0x0000000000007941 */ /* 0x000fea0003800000 */
.L_x_9304:
[----:B-1----:R-:W-:Y:S01]  /*3eb0*/  FMUL.FTZ R201, R164, R215 ;  /* 0x000000d7a4c97220 */ /* 0x002fe20000410000 */
        /* <DEDUP_REMOVED lines=10> */
[C---:B0-----:R-:W-:Y:S01]  /*3f60*/  FFMA.FTZ R52, R166.reuse, R53, R211 ;  /* 0x00000035a6347223 */ /* 0x041fe200000100d3 */
        /* <DEDUP_REMOVED lines=14> */
[----:B------:R-:W-:Y:S01]  /*4050*/  BSSY B0, `(.L_x_9306) ;  /* 0x00000be000007945 */ /* 0x000fe20003800000 */
[----:B------:R-:W-:Y:S01]  /*4060*/  IADD3 R196, -R91, R138, -R70 ;  /* 0x0000008a5bc47210 */ /* 0x000fe20007ffe946 */
        /* <DEDUP_REMOVED lines=23> */
[----:B------:R-:W-:Y:S01]  /*41e0*/  MOV R52, 0x3f800000 ;  /* 0x3f80000000347802 */ /* 0x000fe20000000f00 */
[----:B-1----:R-:W-:-:S03]  /*41f0*/  @P3 FMUL.FTZ R174, R174, R53 ;  /* 0x00000035aeae3220 */ /* 0x002fc60000410000 */
[----:B------:R-:W0:Y:S01]  /*4200*/  SHFL.UP PT, R186, R197, 0x8, RZ ;  /* 0x05000000c5ba7989 */ /* 0x000e2200000e00ff */
[----:B------:R-:W-:Y:S01]  /*4210*/  ISETP.GE.AND P3, PT, R73, 0x8, PT ;  /* 0x000000084900780c */ /* 0x000fe20003f66270 */
[----:B------:R-:W-:Y:S02]  /*4220*/  IMAD.MOV.U32 R53, RZ, RZ, RZ ;  /* 0x000000ffff357224 */ /* 0x000fe400078e00ff */
[----:B------:R-:W1:Y:S01]  /*4230*/  SHFL.UP PT, R205, R174, 0x8, RZ ;  /* 0x05000000aecd7989 */ /* 0x000e6200000e00ff */
[C---:B--2---:R-:W-:Y:S01]  /*4240*/  @!P4 FFMA.FTZ R190, R217.reuse, R192, R190 ;  /* 0x000000c0d9bec223 */ /* 0x044fe200000100be */
[----:B---3--:R-:W-:-:S04]  /*4250*/  @!P4 FMUL.FTZ R217, R217, R188 ;  /* 0x000000bcd9d9c220 */ /* 0x008fc80000410000 */
[----:B------:R-:W2:Y:S01]  /*4260*/  SHFL.DOWN PT, R194, R190, 0x8, 0x1f ;  /* 0x09001f00bec27f89 */ /* 0x000ea200000e0000 */
[----:B------:R-:W-:Y:S02]  /*4270*/  ISETP.GE.U32.AND P4, PT, R180, 0x18, PT ;  /* 0x00000018b400780c */ /* 0x000fe40003f86070 */
[----:B------:R-:W-:Y:S01]  /*4280*/  @!P0 LEA R188, R95, R81, 0x3 ;  /* 0x000000515fbc8211 */ /* 0x000fe200078e18ff */
[----:B------:R-:W3:Y:S04]  /*4290*/  SHFL.DOWN PT, R192, R217, 0x8, 0x1f ;  /* 0x09001f00d9c07f89 */ /* 0x000ee800000e0000 */
[----:B------:R-:W-:Y:S01]  /*42a0*/  @!P0 LDS.64 R52, [R188+0x1718] ;  /* 0x00171800bc348984 */ /* 0x000fe20000000a00 */
[----:B------:R-:W-:Y:S01]  /*42b0*/  ISETP.GE.AND P0, PT, R73, 0x10, PT ;  /* 0x000000104900780c */ /* 0x000fe20003f06270 */
[C---:B0-----:R-:W-:Y:S01]  /*42c0*/  @P3 FFMA.FTZ R197, R174.reuse, R186, R197 ;  /* 0x000000baaec53223 */ /* 0x041fe200000100c5 */
[----:B-1----:R-:W-:-:S04]  /*42d0*/  @P3 FMUL.FTZ R174, R174, R205 ;  /* 0x000000cdaeae3220 */ /* 0x002fc80000410000 */
        /* <DEDUP_REMOVED lines=18> */
[----:B------:R-:W-:Y:S01]  /*4400*/  SHFL.IDX PT, R219, R190, RZ, 0x1f ;  /* 0x00001fffbedb7589 */ /* 0x000fe200000e0000 */
[----:B0-----:R-:W-:Y:S01]  /*4410*/  @P1 FFMA.FTZ R205, R174, R205, R197 ;  /* 0x000000cdaecd1223 */ /* 0x001fe200000100c5 */
[----:B------:R-:W-:-:S03]  /*4420*/  ISETP.GE.AND P1, PT, R196, 0x1, PT ;  /* 0x00000001c400780c */ /* 0x000fc60003f26270 */
[----:B------:R-:W-:Y:S02]  /*4430*/  FFMA.FTZ R205, R167, R205, R172 ;  /* 0x000000cda7cd7223 */ /* 0x000fe400000100ac */
[----:B------:R-:W0:Y:S02]  /*4440*/  SHFL.IDX PT, R172, R217, RZ, 0x1f ;  /* 0x00001fffd9ac7589 */ /* 0x000e2400000e0000 */
[----:B------:R-:W-:Y:S01]  /*4450*/  FFMA.FTZ R207, R0, R205, R171 ;  /* 0x000000cd00cf7223 */ /* 0x000fe200000100ab */
[----:B-1----:R-:W-:-:S03]  /*4460*/  @P2 FFMA.FTZ R221, R186, R221, R209 ;  /* 0x000000ddbadd2223 */ /* 0x002fc600000100d1 */
[----:B------:R-:W-:Y:S01]  /*4470*/  FFMA.FTZ R209, R56, R207, R173 ;  /* 0x000000cf38d17223 */ /* 0x000fe200000100ad */
[----:B------:R-:W-:-:S03]  /*4480*/  FFMA.FTZ R165, R221, R215, R176 ;  /* 0x000000d7dda57223 */ /* 0x000fc600000100b0 */
[----:B------:R-:W-:Y:S01]  /*4490*/  FFMA.FTZ R197, R58, R209, R169 ;  /* 0x000000d13ac57223 */ /* 0x000fe200000100a9 */
[----:B------:R-:W-:-:S03]  /*44a0*/  FFMA.FTZ R167, R164, R165, R193 ;  /* 0x000000a5a4a77223 */ /* 0x000fc600000100c1 */
[----:B------:R-:W-:Y:S01]  /*44b0*/  FFMA.FTZ R193, R166, R197, R175 ;  /* 0x000000c5a6c17223 */ /* 0x000fe200000100af */
[----:B------:R-:W-:Y:S01]  /*44c0*/  FMUL.FTZ R186, R165, R118 ;  /* 0x00000076a5ba7220 */ /* 0x000fe20000410000 */
[----:B------:R-:W-:Y:S02]  /*44d0*/  FFMA.FTZ R169, R168, R167, R195 ;  /* 0x000000a7a8a97223 */ /* 0x000fe400000100c3 */
[C---:B------:R-:W-:Y:S01]  /*44e0*/  FFMA.FTZ R195, R170.reuse, R193, R179 ;  /* 0x000000c1aac37223 */ /* 0x040fe200000100b3 */
[----:B------:R-:W-:Y:S01]  /*44f0*/  FMUL.FTZ R188, R167, R116 ;  /* 0x00000074a7bc7220 */ /* 0x000fe20000410000 */
[----:B------:R-:W-:Y:S02]  /*4500*/  FFMA.FTZ R171, R170, R169, R199 ;  /* 0x000000a9aaab7223 */ /* 0x000fe400000100c7 */
[----:B------:R-:W-:Y:S01]  /*4510*/  FFMA.FTZ R191, R168, R195, R191 ;  /* 0x000000c3a8bf7223 */ /* 0x000fe200000100bf */
[C---:B0-----:R-:W-:Y:S01]  /*4520*/  FFMA.FTZ R53, R172.reuse, R53, R219 ;  /* 0x00000035ac357223 */ /* 0x041fe200000100db */
[----:B------:R-:W-:Y:S01]  /*4530*/  FMUL.FTZ R52, R172, R52 ;  /* 0x00000034ac347220 */ /* 0x000fe20000410000 */
[----:B------:R-:W-:Y:S01]  /*4540*/  FFMA.FTZ R173, R166, R171, R211 ;  /* 0x000000aba6ad7223 */ /* 0x000fe200000100d3 */
[----:B------:R-:W-:Y:S01]  /*4550*/  FFMA.FTZ R190, R164, R191, R177 ;  /* 0x000000bfa4be7223 */ /* 0x000fe200000100b1 */
[----:B------:R-:W-:Y:S01]  /*4560*/  @!P0 LEA R168, R95, R81, 0x3 ;  /* 0x000000515fa88211 */ /* 0x000fe200078e18ff */
[----:B------:R-:W-:-:S02]  /*4570*/  IMAD.SHL.U32 R166, R70, 0x8, RZ ;  /* 0x0000000846a67824 */ /* 0x000fc400078e00ff */
[----:B------:R-:W-:Y:S01]  /*4580*/  FFMA.FTZ R175, R58, R173, R213 ;  /* 0x000000ad3aaf7223 */ /* 0x000fe200000100d5 */
[----:B------:R-:W-:Y:S01]  /*4590*/  FFMA.FTZ R164, R152, -R187, R207 ;  /* 0x800000bb98a47223 */ /* 0x000fe200000100cf */
[----:B------:R-:W-:Y:S01]  /*45a0*/  FMUL.FTZ R170, R173, R112 ;  /* 0x00000070adaa7220 */ /* 0x000fe20000410000 */
[----:B------:R0:W-:Y:S01]  /*45b0*/  @!P0 STS.64 [R168+0x1718], R52 ;  /* 0x00171834a8008388 */ /* 0x0001e20000000a00 */
[----:B------:R-:W-:Y:S01]  /*45c0*/  FFMA.FTZ R177, R56, R175, R203 ;  /* 0x000000af38b17223 */ /* 0x000fe200000100cb */
[----:B------:R-:W-:Y:S01]  /*45d0*/  LEA.HI.SX32 R58, R166, R166, 0x1b ;  /* 0x000000a6a63a7211 */ /* 0x000fe200078fdaff */
[----:B------:R-:W-:Y:S01]  /*45e0*/  FFMA.FTZ R166, R154, -R183, R209 ;  /* 0x800000b79aa67223 */ /* 0x000fe200000100d1 */
[----:B------:R-:W-:Y:S01]  /*45f0*/  FMUL.FTZ R199, R169, R115 ;  /* 0x00000073a9c77220 */ /* 0x000fe20000410000 */
[----:B------:R-:W-:Y:S01]  /*4600*/  FFMA.FTZ R179, R0, R177, R201 ;  /* 0x000000b100b37223 */ /* 0x000fe200000100c9 */
[----:B------:R-:W-:Y:S01]  /*4610*/  FFMA.FTZ R0, R150, -R189, R205 ;  /* 0x800000bd96007223 */ /* 0x000fe200000100cd */
[----:B------:R-:W-:Y:S01]  /*4620*/  FMUL.FTZ R172, R177, R108 ;  /* 0x0000006cb1ac7220 */ /* 0x000fe20000410000 */
[----:B------:R-:W-:Y:S01]  /*4630*/  FMUL.FTZ R174, R171, R114 ;  /* 0x00000072abae7220 */ /* 0x000fe20000410000 */
[----:B------:R-:W-:Y:S01]  /*4640*/  FMUL.FTZ R56, R179, R106 ;  /* 0x0000006ab3387220 */ /* 0x000fe20000410000 */
[----:B------:R-:W-:Y:S01]  /*4650*/  FMUL.FTZ R187, R155, R170 ;  /* 0x000000aa9bbb7220 */ /* 0x000fe20000410000 */
[----:B------:R-:W-:Y:S01]  /*4660*/  LEA R58, R58, R81, 0x2 ;  /* 0x000000513a3a7211 */ /* 0x000fe200078e10ff */
[----:B0-----:R-:W-:Y:S01]  /*4670*/  FMUL.FTZ R52, R175, R110 ;  /* 0x0000006eaf347220 */ /* 0x001fe20000410000 */
[----:B------:R-:W-:Y:S01]  /*4680*/  FFMA.FTZ R53, R0, R56, RZ ;  /* 0x0000003800357223 */ /* 0x000fe200000100ff */
[----:B------:R-:W-:Y:S01]  /*4690*/  FFMA.FTZ R168, R156, -R59, R197 ;  /* 0x8000003b9ca87223 */ /* 0x000fe200000100c5 */
[----:B------:R-:W-:Y:S01]  /*46a0*/  FMUL.FTZ R213, R149, R186 ;  /* 0x000000ba95d57220 */ /* 0x000fe20000410000 */
[----:B------:R-:W-:Y:S01]  /*46b0*/  FMUL.FTZ R211, R151, R188 ;  /* 0x000000bc97d37220 */ /* 0x000fe20000410000 */
[----:B------:R-:W-:Y:S01]  /*46c0*/  FFMA.FTZ R53, R164, R172, R53 ;  /* 0x000000aca4357223 */ /* 0x000fe20000010035 */
[----:B------:R-:W-:Y:S01]  /*46d0*/  FMUL.FTZ R201, R148, R199 ;  /* 0x000000c794c97220 */ /* 0x000fe20000410000 */
[----:B------:R-:W-:Y:S01]  /*46e0*/  FMUL.FTZ R189, R153, R174 ;  /* 0x000000ae99bd7220 */ /* 0x000fe20000410000 */
[----:B------:R-:W-:Y:S01]  /*46f0*/  FMUL.FTZ R59, R159, R172 ;  /* 0x000000ac9f3b7220 */ /* 0x000fe20000410000 */
[----:B------:R-:W-:Y:S01]  /*4700*/  FFMA.FTZ R53, R166, R52, R53 ;  /* 0x00000034a6357223 */ /* 0x000fe20000010035 */
[----:B------:R-:W-:Y:S01]  /*4710*/  STS [R58+0x43c], R213 ;  /* 0x00043cd53a007388 */ /* 0x000fe20000000800 */
[----:B------:R-:W-:Y:S01]  /*4720*/  FFMA.FTZ R172, R160, -R57, R195 ;  /* 0x80000039a0ac7223 */ /* 0x000fe200000100c3 */
[----:B------:R-:W-:-:S02]  /*4730*/  VIADD R57, R70, 0x20 ;  /* 0x0000002046397836 */ /* 0x000fc40000000000 */
[----:B------:R-:W-:Y:S01]  /*4740*/  FFMA.FTZ R183, R168, R170, R53 ;  /* 0x000000aaa8b77223 */ /* 0x000fe20000010035 */
[----:B------:R-:W-:Y:S01]  /*4750*/  FFMA.FTZ R170, R158, -R181, R193 ;  /* 0x800000b59eaa7223 */ /* 0x000fe200000100c1 */
[----:B------:R-:W-:Y:S01]  /*4760*/  FMUL.FTZ R181, R157, R52 ;  /* 0x000000349db57220 */ /* 0x000fe20000410000 */
[----:B------:R-:W-:Y:S01]  /*4770*/  FMUL.FTZ R53, R161, R56 ;  /* 0x00000038a1357220 */ /* 0x000fe20000410000 */
[----:B------:R0:W-:Y:S01]  /*4780*/  STS [R58+0x438], R211 ;  /* 0x000438d33a007388 */ /* 0x0001e20000000800 */
[----:B------:R-:W-:Y:S01]  /*4790*/  FFMA.FTZ R183, R170, R174, R183 ;  /* 0x000000aeaab77223 */ /* 0x000fe200000100b7 */
[-C--:B------:R-:W-:Y:S01]  /*47a0*/  LEA.HI.SX32 R52, R70, R70.reuse, 0x1b ;  /* 0x0000004646347211 */ /* 0x080fe200078fdaff */
[----:B------:R-:W-:Y:S01]  /*47b0*/  FMUL.FTZ R197, R113, R197 ;  /* 0x000000c571c57220 */ /* 0x000fe20000410000 */
[----:B------:R1:W-:Y:S01]  /*47c0*/  STS [R58+0x434], R201 ;  /* 0x000434c93a007388 */ /* 0x0003e20000000800 */
[----:B------:R-:W-:Y:S01]  /*47d0*/  FFMA.FTZ R203, R172, R199, R183 ;  /* 0x000000c7accb7223 */ /* 0x000fe200000100b7 */
[C---:B------:R-:W-:Y:S01]  /*47e0*/  IADD3 R183, R70.reuse, 0x40, RZ ;  /* 0x0000004046b77810 */ /* 0x040fe20007ffe0ff */
[----:B------:R-:W-:Y:S01]  /*47f0*/  FMUL.FTZ R193, R117, R193 ;  /* 0x000000c175c17220 */ /* 0x000fe20000410000 */
[----:B------:R2:W-:Y:S01]  /*4800*/  STS [R58+0x430], R189 ;  /* 0x000430bd3a007388 */ /* 0x0005e20000000800 */
[C---:B------:R-:W-:Y:S01]  /*4810*/  IADD3 R199, R70.reuse, 0xa0, RZ ;  /* 0x000000a046c77810 */ /* 0x040fe20007ffe0ff */
[C---:B0-----:R-:W-:Y:S01]  /*4820*/  VIADD R211, R70.reuse, 0xe0 ;  /* 0x000000e046d37836 */ /* 0x041fe20000000000 */
[-C--:B------:R-:W-:Y:S01]  /*4830*/  LEA.HI.SX32 R174, R183, R70.reuse, 0x1b ;  /* 0x00000046b7ae7211 */ /* 0x080fe200078fdaff */
[----:B------:R0:W-:Y:S01]  /*4840*/  STS [R58+0x42c], R187 ;  /* 0x00042cbb3a007388 */ /* 0x0001e20000000800 */
[-C--:B------:R-:W-:Y:S01]  /*4850*/  LEA.HI.SX32 R192, R199, R70.reuse, 0x1b ;  /* 0x00000046c7c07211 */ /* 0x080fe200078fdaff */
[----:B------:R-:W-:Y:S01]  /*4860*/  FMUL.FTZ R195, R119, R195 ;  /* 0x000000c377c37220 */ /* 0x000fe20000410000 */
[C---:B-1----:R-:W-:Y:S01]  /*4870*/  IADD3 R201, R70.reuse, 0xc0, RZ ;  /* 0x000000c046c97810 */ /* 0x042fe20007ffe0ff */
[----:B------:R-:W-:Y:S01]  /*4880*/  STS [R58+0x428], R181 ;  /* 0x000428b53a007388 */ /* 0x000fe20000000800 */
[-C--:B------:R-:W-:Y:S01]  /*4890*/  LEA.HI.SX32 R56, R57, R70.reuse, 0x1b ;  /* 0x0000004639387211 */ /* 0x080fe200078fdaff */
[----:B--2---:R-:W-:Y:S01]  /*48a0*/  VIADD R189, R70, 0x80 ;  /* 0x0000008046bd7836 */ /* 0x004fe20000000000 */
[-C--:B------:R-:W-:Y:S01]  /*48b0*/  LEA.HI.SX32 R176, R201, R70.reuse, 0x1b ;  /* 0x00000046c9b07211 */ /* 0x080fe200078fdaff */
[----:B------:R-:W-:Y:S01]  /*48c0*/  STS [R58+0x424], R59 ;  /* 0x0004243b3a007388 */ /* 0x000fe20000000800 */
[-C--:B------:R-:W-:Y:S01]  /*48d0*/  LEA.HI.SX32 R200, R211, R70.reuse, 0x1b ;  /* 0x00000046d3c87211 */ /* 0x080fe200078fdaff */
[--C-:B------:R-:W-:Y:S01]  /*48e0*/  IMAD R206, R174, 0x4, R81.reuse ;  /* 0x00000004aece7824 */ /* 0x100fe200078e0251 */
[----:B0-----:R-:W-:Y:S01]  /*48f0*/  IADD3 R187, R70, 0x60, RZ ;  /* 0x0000006046bb7810 */ /* 0x001fe20007ffe0ff */
[----:B------:R0:W-:Y:S01]  /*4900*/  STS [R58+0x420], R53 ;  /* 0x000420353a007388 */ /* 0x0001e20000000800 */
[-C--:B------:R-:W-:Y:S01]  /*4910*/  LEA.HI.SX32 R194, R189, R70.reuse, 0x1b ;  /* 0x00000046bdc27211 */ /* 0x080fe200078fdaff */
[----:B------:R-:W-:Y:S01]  /*4920*/  IMAD R192, R192, 0x4, R81 ;  /* 0x00000004c0c07824 */ /* 0x000fe200078e0251 */
[----:B------:R-:W-:Y:S01]  /*4930*/  LEA.HI.SX32 R198, R187, R70, 0x1b ;  /* 0x00000046bbc67211 */ /* 0x000fe200078fdaff */
[----:B------:R-:W-:Y:S01]  /*4940*/  BAR.SYNC.DEFER_BLOCKING 0x0 ;  /* 0x0000000000007b1d */ /* 0x000fe20000010000 */
[----:B------:R-:W-:Y:S01]  /*4950*/  LEA R187, R176, R81, 0x2 ;  /* 0x00000051b0bb7211 */ /* 0x000fe200078e10ff */
[----:B------:R-:W-:Y:S01]  /*4960*/  FFMA.FTZ R174, R162, -R55, R191 ;  /* 0x80000037a2ae7223 */ /* 0x000fe200000100bf */
[----:B------:R-:W-:Y:S01]  /*4970*/  LEA R202, R52, R81, 0x2 ;  /* 0x0000005134ca7211 */ /* 0x000fe200078e10ff */
[----:B------:R-:W-:Y:S01]  /*4980*/  FMUL.FTZ R57, R109, R207 ;  /* 0x000000cf6d397220 */ /* 0x000fe20000410000 */
[----:B------:R-:W-:Y:S01]  /*4990*/  LEA R204, R56, R81, 0x2 ;  /* 0x0000005138cc7211 */ /* 0x000fe200078e10ff */
[----:B0-----:R-:W-:Y:S01]  /*49a0*/  FMUL.FTZ R53, R107, R205 ;  /* 0x000000cd6b357220 */ /* 0x001fe20000410000 */
[----:B------:R-:W-:Y:S01]  /*49b0*/  LEA R198, R198, R81, 0x2 ;  /* 0x00000051c6c67211 */ /* 0x000fe200078e10ff */
[----:B------:R-:W-:Y:S01]  /*49c0*/  FMUL.FTZ R59, R111, R209 ;  /* 0x000000d16f3b7220 */ /* 0x000fe20000410000 */
[----:B------:R-:W-:Y:S01]  /*49d0*/  LEA R194, R194, R81, 0x2 ;  /* 0x00000051c2c27211 */ /* 0x000fe200078e10ff */
[----:B------:R-:W-:Y:S01]  /*49e0*/  FMUL.FTZ R191, R121, R191 ;  /* 0x000000bf79bf7220 */ /* 0x000fe20000410000 */
[----:B------:R-:W-:Y:S01]  /*49f0*/  LEA R176, R200, R81, 0x2 ;  /* 0x00000051c8b07211 */ /* 0x000fe200078e10ff */
[----:B------:R-:W-:Y:S01]  /*4a00*/  FMUL.FTZ R55, R123, R190 ;  /* 0x000000be7b377220 */ /* 0x000fe20000410000 */
[----:B------:R-:W-:Y:S01]  /*4a10*/  FFMA.FTZ R178, R163, -R178, R190 ;  /* 0x800000b2a3b27223 */ /* 0x000fe200000100be */
        /* <DEDUP_REMOVED lines=33> */
.L_x_9307:
[----:B------:R-:W-:Y:S05]  /*4c30*/  BSYNC B0 ;  /* 0x0000000000007941 */ /* 0x000fea0003800000 */
.L_x_9306:
[----:B01----:R0:W1:Y:S01]  /*4c40*/  LDS R57, [R204+0x8c0] ;  /* 0x0008c000cc397984 */ /* 0x0030620000000800 */
        /* <DEDUP_REMOVED lines=12> */
[----:B0-----:R-:W-:Y:S06]  /*4d10*/  @!P1 BRA `(.L_x_9309) ;  /* 0x0000000000189947 */ /* 0x001fec0003800000 */
[----:B------:R-:W-:-:S04]  /*4d20*/  IMAD.WIDE.U32 R54, R46, UR21, R14 ;  /* 0x000000152e367c25 */ /* 0x000fc8000f8e000e */
[----:B------:R-:W-:Y:S01]  /*4d30*/  IMAD.WIDE.U32 R52, R48, UR21, R30 ;  /* 0x0000001530347c25 */ /* 0x000fe2000f8e001e */
[----:B------:R-:W-:-:S03]  /*4d40*/  IADD3 R55, R55, R59, RZ ;  /* 0x0000003b37377210 */ /* 0x000fc60007ffe0ff */
[----:B------:R-:W-:Y:S02]  /*4d50*/  IMAD.IADD R53, R53, 0x1, R191 ;  /* 0x0000000135357824 */ /* 0x000fe400078e02bf */
[----:B------:R0:W-:Y:S04]  /*4d60*/  REDG.E.ADD.F32.FTZ.RN.STRONG.GPU desc[UR12][R54.64], R207 ;  /* 0x000000cf360079a6 */ /* 0x0001e8000c10f38c */
[----:B-1----:R0:W-:Y:S02]  /*4d70*/  REDG.E.ADD.F32.FTZ.RN.STRONG.GPU desc[UR12][R52.64], R57 ;  /* 0x00000039340079a6 */ /* 0x0021e4000c10f38c */
.L_x_9309:
[----:B------:R-:W-:Y:S05]  /*4d80*/  BSYNC B0 ;  /* 0x0000000000007941 */ /* 0x000fea0003800000 */
.L_x_9308:
[----:B01----:R0:W1:Y:S01]  /*4d90*/  LDS R57, [R206+0x940] ;  /* 0x00094000ce397984 */ /* 0x0030620000000800 */
        /* <DEDUP_REMOVED lines=8> */
[----:B------:R-:W-:Y:S01]  /*4e20*/  IMAD.WIDE.U32 R52, R48, UR21, R32 ;  /* 0x0000001530347c25 */ /* 0x000fe2000f8e0020 */
[----:B------:R-:W-:-:S04]  /*4e30*/  IADD3 R55, R59, R55, RZ ;  /* 0x000000373b377210 */ /* 0x000fc80007ffe0ff */
[----:B------:R-:W-:Y:S01]  /*4e40*/  IADD3 R53, R191, R53, RZ ;  /* 0x00000035bf357210 */ /* 0x000fe20007ffe0ff */
[----:B------:R0:W-:Y:S04]  /*4e50*/  REDG.E.ADD.F32.FTZ.RN.STRONG.GPU desc[UR12][R54.64], R209 ;  /* 0x000000d1360079a6 */ /* 0x0001e8000c10f38c */
[----:B-1----:R0:W-:Y:S02]  /*4e60*/  REDG.E.ADD.F32.FTZ.RN.STRONG.GPU desc[UR12][R52.64], R57 ;  /* 0x00000039340079a6 */ /* 0x0021e4000c10f38c */
.L_x_9311:
[----:B------:R-:W-:Y:S05]  /*4e70*/  BSYNC B0 ;  /* 0x0000000000007941 */ /* 0x000fea0003800000 */
.L_x_9310:
        /* <DEDUP_REMOVED lines=9> */
.L_x_9313:
[----:B------:R-:W-:Y:S05]  /*4f10*/  BSYNC B0 ;  /* 0x0000000000007941 */ /* 0x000fea0003800000 */
.L_x_9312:
[----:B-12---:R1:W2:Y:S01]  /*4f20*/  LDS R57, [R194+0xa40] ;  /* 0x000a4000c2397984 */ /* 0x0062a20000000800 */
[----:B------:R-:W-:Y:S04]  /*4f30*/  BSSY B0, `(.L_x_9314) ;  /* 0x0000008000007945 */ /* 0x000fe80003800000 */
[----:B------:R-:W-:Y:S05]  /*4f40*/  @!P2 BRA `(.L_x_9315) ;  /* 0x000000000018a947 */ /* 0x000fea0003800000 */
[----:B------:R-:W-:-:S04]  /*4f50*/  IMAD.WIDE.U32 R54, R46, UR21, R20 ;  /* 0x000000152e367c25 */ /* 0x000fc8000f8e0014 */
[----:B------:R-:W-:Y:S01]  /*4f60*/  IMAD.WIDE.U32 R52, R48, UR21, R36 ;  /* 0x0000001530347c25 */ /* 0x000fe2000f8e0024 */
[----:B------:R-:W-:-:S03]  /*4f70*/  IADD3 R55, R59, R55, RZ ;  /* 0x000000373b377210 */ /* 0x000fc60007ffe0ff */
[----:B------:R-:W-:Y:S02]  /*4f80*/  IMAD.IADD R53, R191, 0x1, R53 ;  /* 0x00000001bf357824 */ /* 0x000fe400078e0235 */
[----:B------:R3:W-:Y:S04]  /*4f90*/  REDG.E.ADD.F32.FTZ.RN.STRONG.GPU desc[UR12][R54.64], R199 ;  /* 0x000000c7360079a6 */ /* 0x0007e8000c10f38c */
[----:B--2---:R3:W-:Y:S02]  /*4fa0*/  REDG.E.ADD.F32.FTZ.RN.STRONG.GPU desc[UR12][R52.64], R57 ;  /* 0x00000039340079a6 */ /* 0x0047e4000c10f38c */
.L_x_9315:
[----:B------:R-:W-:Y:S05]  /*4fb0*/  BSYNC B0 ;  /* 0x0000000000007941 */ /* 0x000fea0003800000 */
.L_x_9314:
[----:B--23--:R2:W3:Y:S01]  /*4fc0*/  LDS R57, [R192+0xac0] ;  /* 0x000ac000c0397984 */ /* 0x00c4e20000000800 */
[----:B------:R-:W-:Y:S04]  /*4fd0*/  BSSY B0, `(.L_x_9316) ;  /* 0x0000008000007945 */ /* 0x000fe80003800000 */
[----:B------:R-:W-:Y:S05]  /*4fe0*/  @!P3 BRA `(.L_x_9317) ;  /* 0x000000000018b947 */ /* 0x000fea0003800000 */
[----:B------:R-:W-:-:S04]  /*4ff0*/  IMAD.WIDE.U32 R54, R46, UR21, R22 ;  /* 0x000000152e367c25 */ /* 0x000fc8000f8e0016 */
[----:B------:R-:W-:Y:S01]  /*5000*/  IMAD.WIDE.U32 R52, R48, UR21, R38 ;  /* 0x0000001530347c25 */ /* 0x000fe2000f8e0026 */
[----:B------:R-:W-:-:S04]  /*5010*/  IADD3 R55, R59, R55, RZ ;  /* 0x000000373b377210 */ /* 0x000fc80007ffe0ff */
[----:B------:R-:W-:Y:S01]  /*5020*/  IADD3 R53, R191, R53, RZ ;  /* 0x00000035bf357210 */ /* 0x000fe20007ffe0ff */
[----:B------:R4:W-:Y:S04]  /*5030*/  REDG.E.ADD.F32.FTZ.RN.STRONG.GPU desc[UR12][R54.64], R189 ;  /* 0x000000bd360079a6 */ /* 0x0009e8000c10f38c */
[----:B---3--:R4:W-:Y:S02]  /*5040*/  REDG.E.ADD.F32.FTZ.RN.STRONG.GPU desc[UR12][R52.64], R57 ;  /* 0x00000039340079a6 */ /* 0x0089e4000c10f38c */
.L_x_9317:
[----:B------:R-:W-:Y:S05]  /*5050*/  BSYNC B0 ;  /* 0x0000000000007941 */ /* 0x000fea0003800000 */
.L_x_9316:
[----:B------:R-:W0:Y:S01]  /*5060*/  LDS R187, [R187+0xb40] ;  /* 0x000b4000bbbb7984 */ /* 0x000e220000000800 */
[----:B------:R-:W-:Y:S04]  /*5070*/  BSSY B0, `(.L_x_9318) ;  /* 0x0000008000007945 */ /* 0x000fe80003800000 */
[----:B------:R-:W-:Y:S05]  /*5080*/  @!P4 BRA `(.L_x_9319) ;  /* 0x000000000018c947 */ /* 0x000fea0003800000 */
[----:B----4-:R-:W-:-:S04]  /*5090*/  IMAD.WIDE.U32 R54, R46, UR21, R24 ;  /* 0x000000152e367c25 */ /* 0x010fc8000f8e0018 */
[----:B------:R-:W-:-:S04]  /*50a0*/  IMAD.WIDE.U32 R52, R48, UR21, R40 ;  /* 0x0000001530347c25 */ /* 0x000fc8000f8e0028 */
[----:B------:R-:W-:Y:S01]  /*50b0*/  IMAD.IADD R55, R59, 0x1, R55 ;  /* 0x000000013b377824 */ /* 0x000fe200078e0237 */
[----:B------:R-:W-:-:S04]  /*50c0*/  IADD3 R53, R191, R53, RZ ;  /* 0x00000035bf357210 */ /* 0x000fc80007ffe0ff */
[----:B------:R4:W-:Y:S04]  /*50d0*/  REDG.E.ADD.F32.FTZ.RN.STRONG.GPU desc[UR12][R54.64], R183 ;  /* 0x000000b7360079a6 */ /* 0x0009e8000c10f38c */
[----:B0-----:R4:W-:Y:S02]  /*50e0*/  REDG.E.ADD.F32.FTZ.RN.STRONG.GPU desc[UR12][R52.64], R187 ;  /* 0x000000bb340079a6 */ /* 0x0019e4000c10f38c */
.L_x_9319:
[----:B------:R-:W-:Y:S05]  /*50f0*/  BSYNC B0 ;  /* 0x0000000000007941 */ /* 0x000fea0003800000 */
.L_x_9318:
[----:B---34-:R3:W4:Y:S01]  /*5100*/  LDS R57, [R176+0xbc0] ;  /* 0x000bc000b0397984 */ /* 0x0187220000000800 */
[----:B------:R-:W-:Y:S04]  /*5110*/  BSSY B0, `(.L_x_9320) ;  /* 0x0000008000007945 */ /* 0x000fe80003800000 */
[----:B------:R-:W-:Y:S05]  /*5120*/  @!P5 BRA `(.L_x_9321) ;  /* 0x000000000018d947 */ /* 0x000fea0003800000 */
[----:B------:R-:W-:-:S04]  /*5130*/  IMAD.WIDE.U32 R54, R46, UR21, R26 ;  /* 0x000000152e367c25 */ /* 0x000fc8000f8e001a */
[----:B------:R-:W-:Y:S01]  /*5140*/  IMAD.WIDE.U32 R52, R48, UR21, R42 ;  /* 0x0000001530347c25 */ /* 0x000fe2000f8e002a */
[----:B------:R-:W-:-:S03]  /*5150*/  IADD3 R55, R59, R55, RZ ;  /* 0x000000373b377210 */ /* 0x000fc60007ffe0ff */
[----:B------:R-:W-:Y:S02]  /*5160*/  IMAD.IADD R53, R191, 0x1, R53 ;  /* 0x00000001bf357824 */ /* 0x000fe400078e0235 */
[----:B------:R0:W-:Y:S04]  /*5170*/  REDG.E.ADD.F32.FTZ.RN.STRONG.GPU desc[UR12][R54.64], R181 ;  /* 0x000000b5360079a6 */ /* 0x0001e8000c10f38c */
[----:B----4-:R4:W-:Y:S02]  /*5180*/  REDG.E.ADD.F32.FTZ.RN.STRONG.GPU desc[UR12][R52.64], R57 ;  /* 0x00000039340079a6 */ /* 0x0109e4000c10f38c */
.L_x_9321:
[----:B------:R-:W-:Y:S05]  /*5190*/  BSYNC B0 ;  /* 0x0000000000007941 */ /* 0x000fea0003800000 */
.L_x_9320:
[----:B----4-:R-:W4:Y:S01]  /*51a0*/  SHFL.DOWN P1, R53, R56, 0x1, 0x1f ;  /* 0x08201f0038357f89 */ /* 0x010f220000020000 */
[----:B------:R-:W-:Y:S01]  /*51b0*/  ISETP.NE.AND P2, PT, R73, RZ, PT ;  /* 0x000000ff4900720c */ /* 0x000fe20003f45270 */
[-C--:B------:R-:W-:Y:S01]  /*51c0*/  FMUL.FTZ R154, R154, R175.reuse ;  /* 0x000000af9a9a7220 */ /* 0x080fe20000410000 */
[----:B------:R-:W-:Y:S01]  /*51d0*/  FMUL.FTZ R175, R146, R175 ;  /* 0x000000af92af7220 */ /* 0x000fe20000410000 */
[----:B------:R-:W-:Y:S01]  /*51e0*/  FMUL.FTZ R163, R163, R165 ;  /* 0x000000a5a3a37220 */ /* 0x000fe20000410000 */
[----:B------:R-:W-:Y:S01]  /*51f0*/  FMUL.FTZ R162, R162, R167 ;  /* 0x000000a7a2a27220 */ /* 0x000fe20000410000 */
[----:B------:R-:W-:Y:S01]  /*5200*/  FMUL.FTZ R158, R158, R171 ;  /* 0x000000ab9e9e7220 */ /* 0x000fe20000410000 */
[----:B------:R-:W-:Y:S01]  /*5210*/  FMUL.FTZ R166, R166, R175 ;  /* 0x000000afa6a67220 */ /* 0x000fe20000410000 */
[----:B------:R-:W-:Y:S01]  /*5220*/  FMUL.FTZ R150, R150, R179 ;  /* 0x000000b396967220 */ /* 0x000fe20000410000 */
[----:B------:R-:W-:Y:S01]  /*5230*/  BSSY B0, `(.L_x_9322) ;  /* 0x000003e000007945 */ /* 0x000fe20003800000 */
[----:B------:R-:W-:Y:S01]  /*5240*/  FFMA.FTZ R139, R162, R116, R139 ;  /* 0x00000074a28b7223 */ /* 0x000fe2000001008b */
[----:B------:R-:W-:Y:S01]  /*5250*/  FFMA.FTZ R166, R157, R154, R166 ;  /* 0x0000009a9da67223 */ /* 0x000fe200000100a6 */
[----:B------:R-:W-:Y:S01]  /*5260*/  FFMA.FTZ R134, R163, R118, R134 ;  /* 0x00000076a3867223 */ /* 0x000fe20000010086 */
[----:B------:R-:W-:Y:S01]  /*5270*/  FFMA.FTZ R137, R158, R114, R137 ;  /* 0x000000729e897223 */ /* 0x000fe20000010089 */
[----:B------:R-:W5:Y:S01]  /*5280*/  @!P2 S2R R58, SR_CgaCtaId ;  /* 0x00000000003aa919 */ /* 0x000f620000008800 */
[----:B0-----:R-:W-:Y:S01]  /*5290*/  @!P2 MOV R55, 0x400 ;  /* 0x000004000037a802 */ /* 0x001fe20000000f00 */
[----:B------:R-:W-:Y:S01]  /*52a0*/  FFMA.FTZ R135, R154, R110, R135 ;  /* 0x0000006e9a877223 */ /* 0x000fe20000010087 */
[----:B------:R-:W-:Y:S01]  /*52b0*/  FFMA.FTZ R133, R150, R106, R133 ;  /* 0x0000006a96857223 */ /* 0x000fe20000010085 */
[----:B------:R-:W-:Y:S01]  /*52c0*/  FADD.FTZ R129, R166, R129 ;  /* 0x00000081a6817221 */ /* 0x000fe20000010000 */
[----:B----4-:R-:W-:-:S05]  /*52d0*/  @P1 FADD R53, R56, R53 ;  /* 0x0000003538351221 */ /* 0x010fca0000000000 */
[----:B------:R-:W0:Y:S01]  /*52e0*/  SHFL.DOWN P1, R52, R53, 0x2, 0x1f ;  /* 0x08401f0035347f89 */ /* 0x000e220000020000 */
[----:B-----5:R-:W-:Y:S01]  /*52f0*/  @!P2 LEA R81, R58, R55, 0x18 ;  /* 0x000000373a51a211 */ /* 0x020fe200078ec0ff */
[----:B------:R-:W-:-:S04]  /*5300*/  FMUL.FTZ R55, R146, R165 ;  /* 0x000000a592377220 */ /* 0x000fc80000410000 */
[----:B------:R-:W-:Y:S01]  /*5310*/  FMUL.FTZ R178, R178, R55 ;  /* 0x00000037b2b27220 */ /* 0x000fe20000410000 */
[----:B------:R-:W-:Y:S01]  /*5320*/  FMUL.FTZ R55, R160, R169 ;  /* 0x000000a9a0377220 */ /* 0x000fe20000410000 */
[----:B0-----:R-:W-:Y:S01]  /*5330*/  @P1 FADD R52, R53, R52 ;  /* 0x0000003435341221 */ /* 0x001fe20000000000 */
[C---:B------:R-:W-:Y:S01]  /*5340*/  FMUL.FTZ R53, R146.reuse, R167 ;  /* 0x000000a792357220 */ /* 0x040fe20000410000 */
[----:B------:R-:W-:Y:S01]  /*5350*/  FMUL.FTZ R169, R146, R169 ;  /* 0x000000a992a97220 */ /* 0x000fe20000410000 */
[----:B------:R-:W-:Y:S01]  /*5360*/  FFMA.FTZ R132, R55, R115, R132 ;  /* 0x0000007337847223 */ /* 0x000fe20000010084 */
[----:B------:R-:W-:Y:S01]  /*5370*/  FFMA.FTZ R149, R149, R163, R178 ;  /* 0x000000a395957223 */ /* 0x000fe200000100b2 */
[----:B------:R-:W0:Y:S01]  /*5380*/  SHFL.DOWN P1, R57, R52, 0x4, 0x1f ;  /* 0x08801f0034397f89 */ /* 0x000e220000020000 */
[----:B------:R-:W-:Y:S01]  /*5390*/  FMUL.FTZ R174, R174, R53 ;  /* 0x00000035aeae7220 */ /* 0x000fe20000410000 */
[----:B------:R-:W-:Y:S01]  /*53a0*/  FMUL.FTZ R53, R146, R171 ;  /* 0x000000ab92357220 */ /* 0x000fe20000410000 */
[----:B------:R-:W-:Y:S01]  /*53b0*/  FMUL.FTZ R169, R172, R169 ;  /* 0x000000a9aca97220 */ /* 0x000fe20000410000 */
[----:B------:R-:W-:Y:S01]  /*53c0*/  FADD.FTZ R120, R149, R120 ;  /* 0x0000007895787221 */ /* 0x000fe20000010000 */
        /* <DEDUP_REMOVED lines=8> */
[C---:B------:R-:W-:Y:S01]  /*5450*/  FMUL.FTZ R177, R146.reuse, R177 ;  /* 0x000000b192b17220 */ /* 0x040fe20000410000 */
[----:B------:R-:W-:Y:S01]  /*5460*/  FFMA.FTZ R128, R55, R108, R128 ;  /* 0x0000006c37807223 */ /* 0x000fe20000010080 */
[----:B------:R-:W-:Y:S01]  /*5470*/  FFMA.FTZ R170, R153, R158, R170 ;  /* 0x0000009e99aa7223 */ /* 0x000fe200000100aa */
[----:B------:R-:W-:Y:S01]  /*5480*/  FFMA.FTZ R155, R155, R53, R168 ;  /* 0x000000359b9b7223 */ /* 0x000fe200000100a8 */
[----:B------:R-:W-:Y:S01]  /*5490*/  FMUL.FTZ R53, R146, R179 ;  /* 0x000000b392357220 */ /* 0x000fe20000410000 */
[----:B------:R-:W-:Y:S01]  /*54a0*/  FMUL.FTZ R164, R164, R177 ;  /* 0x000000b1a4a47220 */ /* 0x000fe20000410000 */
[----:B------:R-:W-:Y:S01]  /*54b0*/  FADD.FTZ R125, R174, R125 ;  /* 0x0000007dae7d7221 */ /* 0x000fe20000010000 */
[----:B------:R-:W-:Y:S01]  /*54c0*/  FADD.FTZ R122, R169, R122 ;  /* 0x0000007aa97a7221 */ /* 0x000fe20000010000 */
[----:B------:R-:W-:Y:S01]  /*54d0*/  FMUL.FTZ R0, R0, R53 ;  /* 0x0000003500007220 */ /* 0x000fe20000410000 */
[----:B------:R-:W-:Y:S01]  /*54e0*/  FFMA.FTZ R55, R159, R55, R164 ;  /* 0x000000379f377223 */ /* 0x000fe200000100a4 */
[----:B------:R-:W-:Y:S01]  /*54f0*/  FADD.FTZ R127, R170, R127 ;  /* 0x0000007faa7f7221 */ /* 0x000fe20000010000 */
[----:B0-----:R-:W-:Y:S01]  /*5500*/  @P1 FADD R57, R52, R57 ;  /* 0x0000003934391221 */ /* 0x001fe20000000000 */
[----:B------:R-:W-:Y:S01]  /*5510*/  FFMA.FTZ R0, R161, R150, R0 ;  /* 0x00000096a1007223 */ /* 0x000fe20000010000 */
[----:B------:R-:W-:Y:S01]  /*5520*/  FADD.FTZ R124, R155, R124 ;  /* 0x0000007c9b7c7221 */ /* 0x000fe20000010000 */
[----:B------:R-:W-:-:S02]  /*5530*/  FADD.FTZ R126, R55, R126 ;  /* 0x0000007e377e7221 */ /* 0x000fc40000010000 */
        /* <DEDUP_REMOVED lines=13> */
.L_x_9323:
[----:B------:R-:W-:Y:S05]  /*5610*/  BSYNC B0 ;  /* 0x0000000000007941 */ /* 0x000fea0003800000 */
.L_x_9322:
[----:B------:R-:W-:Y:S01]  /*5620*/  IADD3 R95, R95, 0x1, RZ ;  /* 0x000000015f5f7810 */ /* 0x000fe20007ffe0ff */
[----:B------:R-:W-:-:S03]  /*5630*/  UIADD3 UR4, UP0, UR4, 0x1, URZ ;  /* 0x0000000104047890 */ /* 0x000fc6000ff1e03f */
[----:B------:R-:W-:Y:S01]  /*5640*/  ISETP.GE.AND P0, PT, R95, UR23, PT ;  /* 0x000000175f007c0c */ /* 0x000fe2000bf06270 */
[----:B------:R-:W-:-:S12]  /*5650*/  UIADD3.X UR5, URZ, UR5, URZ, UP0, !UPT ;  /* 0x000000053f057290 */ /* 0x000fd800087fe43f */
[----:B------:R-:W-:Y:S05]  /*5660*/  @!P0 BRA `(.L_x_9324) ;  /* 0xffffffd8006c8947 */ /* 0x000fea000383ffff */
.L_x_9303:
[----:B------:R-:W-:Y:S01]  /*5670*/  BAR.SYNC.DEFER_BLOCKING 0x0 ;  /* 0x0000000000007b1d */ /* 0x000fe20000010000 */
[-C--:B------:R-:W-:Y:S02]  /*5680*/  ISETP.GE.AND P6, PT, R4, R147.reuse, PT ;  /* 0x000000930400720c */ /* 0x080fe40003fc6270 */
[----:B------:R-:W-:Y:S02]  /*5690*/  PRMT R0, RZ, 0x7610, R0 ;  /* 0x00007610ff007816 */ /* 0x000fe40000000000 */
[-C--:B------:R-:W-:Y:S02]  /*56a0*/  ISETP.GE.AND P5, PT, R83, R147.reuse, PT ;  /* 0x000000935300720c */ /* 0x080fe40003fa6270 */
[-C--:B------:R-:W-:Y:S02]  /*56b0*/  ISETP.GE.AND P4, PT, R84, R147.reuse, PT ;  /* 0x000000935400720c */ /* 0x080fe40003f86270 */
[-C--:B------:R-:W-:Y:S02]  /*56c0*/  ISETP.GE.AND P3, PT, R85, R147.reuse, PT ;  /* 0x000000935500720c */ /* 0x080fe40003f66270 */
[----:B------:R-:W-:-:S02]  /*56d0*/  ISETP.GE.AND P2, PT, R86, R147, PT ;  /* 0x000000935600720c */ /* 0x000fc40003f46270 */
[-C--:B------:R-:W-:Y:S02]  /*56e0*/  ISETP.GE.AND P1, PT, R87, R147.reuse, PT ;  /* 0x000000935700720c */ /* 0x080fe40003f26270 */
[-C--:B------:R-:W-:Y:S02]  /*56f0*/  ISETP.GE.AND P0, PT, R88, R147.reuse, PT ;  /* 0x000000935800720c */ /* 0x080fe40003f06270 */
[----:B------:R-:W-:Y:S02]  /*5700*/  PRMT R12, RZ, 0x7610, R12 ;  /* 0x00007610ff0c7816 */ /* 0x000fe4000000000c */
[----:B------:R-:W-:Y:S02]  /*5710*/  PRMT R13, RZ, 0x7610, R13 ;  /* 0x00007610ff0d7816 */ /* 0x000fe4000000000d */
        /* <DEDUP_REMOVED lines=9> */
[----:B------:R-:W0:Y:S03]  /*57b0*/  S2UR UR5, SR_CgaCtaId ;  /* 0x00000000000579c3 */ /* 0x000e260000008800 */
[----:B------:R-:W4:Y:S04]  /*57c0*/  @!P3 LDG.E.U16 R14, desc[UR12][R2.64+0xc0] ;  /* 0x0000c00c020eb981 */ /* 0x000f28000c1e1500 */
[----:B------:R-:W4:Y:S01]  /*57d0*/  @!P2 LDG.E.U16 R15, desc[UR12][R2.64+0x100] ;  /* 0x0001000c020fa981 */ /* 0x000f22000c1e1500 */
[----:B------:R-:W-:Y:S01]  /*57e0*/  F2FP.BF16.F32.PACK_AB R128, R128, R133 ;  /* 0x000000858080723e */ /* 0x000fe200000010ff */
[----:B------:R-:W-:Y:S01]  /*57f0*/  UMOV UR4, 0x400 ;  /* 0x0000040000047882 */ /* 0x000fe20000000000 */
[----:B------:R-:W-:Y:S01]  /*5800*/  F2FP.BF16.F32.PACK_AB R130, R130, R135 ;  /* 0x000000878282723e */ /* 0x000fe200000010ff */
[----:B------:R-:W4:Y:S01]  /*5810*/  @!P1 LDG.E.U16 R17, desc[UR12][R2.64+0x140] ;  /* 0x0001400c02119981 */ /* 0x000f22000c1e1500 */
[----:B------:R-:W-:Y:S01]  /*5820*/  F2FP.BF16.F32.PACK_AB R132, R132, R137 ;  /* 0x000000898484723e */ /* 0x000fe200000010ff */
[----:B------:R-:W1:Y:S02]  /*5830*/  LDC.64 R38, c[0x0][0x388] ;  /* 0x0000e200ff267b82 */ /* 0x000e640000000a00 */
[----:B------:R-:W4:Y:S04]  /*5840*/  @!P0 LDG.E.U16 R16, desc[UR12][R2.64+0x180] ;  /* 0x0001800c02108981 */ /* 0x000f28000c1e1500 */
[----:B------:R-:W4:Y:S01]  /*5850*/  @!P6 LDG.E.U16 R19, desc[UR12][R2.64+0x1c0] ;  /* 0x0001c00c0213e981 */ /* 0x000f22000c1e1500 */
[----:B------:R-:W-:-:S02]  /*5860*/  ISETP.NE.AND P6, PT, R70, RZ, PT ;  /* 0x000000ff4600720c */ /* 0x000fc40003fc5270 */
[----:B------:R-:W-:Y:S01]  /*5870*/  F2FP.BF16.F32.PACK_AB R134, R134, R139 ;  /* 0x0000008b8686723e */ /* 0x000fe200000010ff */
[----:B0-----:R-:W-:Y:S01]  /*5880*/  ULEA UR4, UR5, UR4, 0x18 ;  /* 0x0000000405047291 */ /* 0x001fe2000f8ec03f */
[----:B------:R-:W-:-:S05]  /*5890*/  PRMT R49, R128, 0x7632, R49 ;  /* 0x0000763280317816 */ /* 0x000fca0000000031 */
[----:B------:R-:W-:Y:S01]  /*58a0*/  MOV R81, UR4 ;  /* 0x0000000400517c02 */ /* 0x000fe20008000f00 */
        /* <DEDUP_REMOVED lines=10> */
[----:B------:R-:W0:Y:S04]  /*5950*/  LDS.U16 R2, [R98+0x2] ;  /* 0x0000020062027984 */ /* 0x000e280000000400 */
[----:B------:R-:W2:Y:S04]  /*5960*/  LDS.U16 R18, [R98] ;  /* 0x0000000062127984 */ /* 0x000ea80000000400 */
[----:B------:R-:W-:Y:S04]  /*5970*/  LDS.U16 R3, [R98+0x6] ;  /* 0x0000060062037984 */ /* 0x000fe80000000400 */
[----:B------:R-:W-:Y:S04]  /*5980*/  LDS.U16 R15, [R98+0xe] ;  /* 0x00000e00620f7984 */ /* 0x000fe80000000400 */
[----:B------:R-:W-:Y:S04]  /*5990*/  LDS.U16 R12, [R98+0x8] ;  /* 0x00000800620c7984 */ /* 0x000fe80000000400 */
[----:B------:R-:W-:Y:S04]  /*59a0*/  LDS.U16 R13, [R98+0xa] ;  /* 0x00000a00620d7984 */ /* 0x000fe80000000400 */
[----:B------:R-:W-:Y:S01]  /*59b0*/  LDS.U16 R14, [R98+0xc] ;  /* 0x00000c00620e7984 */ /* 0x000fe20000000400 */
[----:B0-----:R-:W-:Y:S01]  /*59c0*/  SHF.L.U32 R2, R2, 0x10, RZ ;  /* 0x0000001002027819 */ /* 0x001fe200000006ff */
[----:B--2---:R-:W-:-:S04]  /*59d0*/  IMAD.U32 R18, R18, 0x10000, RZ ;  /* 0x0001000012127824 */ /* 0x004fc800078e00ff */
[--C-:B------:R-:W-:Y:S01]  /*59e0*/  FADD.FTZ R0, R2, R63.reuse ;  /* 0x0000003f02007221 */ /* 0x100fe20000010000 */
[----:B------:R-:W-:-:S04]  /*59f0*/  FADD.FTZ R18, R18, R63 ;  /* 0x0000003f12127221 */ /* 0x000fc80000010000 */
[----:B------:R-:W-:Y:S02]  /*5a00*/  FSETP.GTU.FTZ.AND P1, PT, R0, 20, PT ;  /* 0x41a000000000780b */ /* 0x000fe40003f3c000 */
[----:B------:R-:W-:-:S11]  /*5a10*/  FSETP.GTU.FTZ.AND P0, PT, R18, 20, PT ;  /* 0x41a000001200780b */ /* 0x000fd60003f1c000 */
[----:B------:R-:W-:Y:S02]  /*5a20*/  @!P1 FMUL.FTZ R17, R0, -1.4426950216293334961 ;  /* 0xbfb8aa3b00119820 */ /* 0x000fe40000410000 */
[----:B------:R-:W0:Y:S01]  /*5a30*/  LDS.U16 R0, [R98+0x4] ;  /* 0x0000040062007984 */ /* 0x000e220000000400 */
[----:B------:R-:W-:-:S03]  /*5a40*/  @!P0 FMUL.FTZ R2, R18, -1.4426950216293334961 ;  /* 0xbfb8aa3b12028820 */ /* 0x000fc60000410000 */
[----:B------:R-:W-:Y:S01]  /*5a50*/  @!P1 MUFU.EX2 R17, R17 ;  /* 0x0000001100119308 */ /* 0x000fe20000000800 */
[----:B------:R-:W-:Y:S07]  /*5a60*/  BAR.SYNC.DEFER_BLOCKING 0x0 ;  /* 0x0000000000007b1d */ /* 0x000fee0000010000 */
[----:B------:R-:W2:Y:S02]  /*5a70*/  @!P0 MUFU.EX2 R2, R2 ;  /* 0x0000000200028308 */ /* 0x000ea40000000800 */
[----:B--2---:R-:W-:Y:S01]  /*5a80*/  @!P0 FADD.FTZ R16, R2, 1 ;  /* 0x3f80000002108421 */ /* 0x004fe20000010000 */
[----:B------:R-:W-:-:S05]  /*5a90*/  @!P1 FADD.FTZ R18, R17, 1 ;  /* 0x3f80000011129421 */ /* 0x000fca0000010000 */
[----:B------:R-:W2:Y:S01]  /*5aa0*/  @!P0 MUFU.RCP R16, R16 ;  /* 0x0000001000108308 */ /* 0x000ea20000001000 */
[----:B0-----:R-:W-:-:S07]  /*5ab0*/  SHF.L.U32 R0, R0, 0x10, RZ ;  /* 0x0000001000007819 */ /* 0x001fce00000006ff */
[----:B------:R0:W3:Y:S01]  /*5ac0*/  @!P1 MUFU.RCP R19, R18 ;  /* 0x0000001200139308 */ /* 0x0000e20000001000 */
[--C-:B------:R-:W-:Y:S01]  /*5ad0*/  FADD.FTZ R17, R0, R63.reuse ;  /* 0x0000003f00117221 */ /* 0x100fe20000010000 */
[----:B------:R-:W-:Y:S01]  /*5ae0*/  P2R R0, PR, RZ, 0x40 ;  /* 0x00000040ff007803 */ /* 0x000fe20000000000 */
[----:B------:R-:W-:Y:S02]  /*5af0*/  IMAD.U32 R0, R3, 0x10000, RZ ;  /* 0x0001000003007824 */ /* 0x000fe400078e00ff */
[----:B--2---:R-:W-:Y:S01]  /*5b00*/  @!P0 FMUL.FTZ R131, R131, R16 ;  /* 0x0000001083838220 */ /* 0x004fe20000410000 */
[----:B------:R-:W-:Y:S01]  /*5b10*/  FSETP.GTU.FTZ.AND P0, PT, R17, 20, PT ;  /* 0x41a000001100780b */ /* 0x000fe20003f1c000 */
[----:B------:R-:W-:Y:S01]  /*5b20*/  FADD.FTZ R3, R0, R63 ;  /* 0x0000003f00037221 */ /* 0x000fe20000010000 */
[----:B------:R-:W-:Y:S02]  /*5b30*/  PRMT R16, R130, 0x7632, R16 ;  /* 0x0000763282107816 */ /* 0x000fe40000000010 */
[----:B0-----:R-:W-:-:S02]  /*5b40*/  PRMT R18, R132, 0x7632, R18 ;  /* 0x0000763284127816 */ /* 0x001fc40000000012 */
[----:B------:R-:W-:Y:S01]  /*5b50*/  SHF.L.U32 R0, R15, 0x10, RZ ;  /* 0x000000100f007819 */ /* 0x000fe200000006ff */
[----:B---3--:R-:W-:Y:S01]  /*5b60*/  @!P1 FMUL.FTZ R126, R126, R19 ;  /* 0x000000137e7e9220 */ /* 0x008fe20000410000 */
[----:B------:R-:W-:Y:S01]  /*5b70*/  PRMT R19, R134, 0x7632, R19 ;  /* 0x0000763286137816 */ /* 0x000fe20000000013 */
[----:B------:R-:W-:Y:S02]  /*5b80*/  STS.U16 [R98], R128 ;  /* 0x0000008062007388 */ /* 0x000fe40000000400 */
[----:B------:R-:W-:Y:S02]  /*5b90*/  FADD.FTZ R20, R0, R63 ;  /* 0x0000003f00147221 */ /* 0x000fe40000010000 */
[----:B------:R-:W-:Y:S01]  /*5ba0*/  STS.U16 [R98+0x2], R49 ;  /* 0x0000023162007388 */ /* 0x000fe20000000400 */
[----:B------:R-:W-:-:S03]  /*5bb0*/  @!P0 FMUL.FTZ R0, R17, -1.4426950216293334961 ;  /* 0xbfb8aa3b11008820 */ /* 0x000fc60000410000 */
        /* <DEDUP_REMOVED lines=18> */
[----:B0-----:R-:W-:-:S03]  /*5ce0*/  SHF.L.U32 R16, R13, 0x10, RZ ;  /* 0x000000100d107819 */ /* 0x001fc600000006ff */
[----:B------:R-:W-:Y:S01]  /*5cf0*/  FADD.FTZ R13, R12, R63 ;  /* 0x0000003f0c0d7221 */ /* 0x000fe20000010000 */
[----:B------:R-:W-:-:S04]  /*5d00*/  FSETP.GTU.FTZ.AND P1, PT, R3, 20, PT ;  /* 0x41a000000300780b */ /* 0x000fc80003f3c000 */
[----:B------:R-:W-:Y:S01]  /*5d10*/  FSETP.GTU.FTZ.AND P2, PT, R13, 20, PT ;  /* 0x41a000000d00780b */ /* 0x000fe20003f5c000 */
[----:B------:R-:W0:Y:S08]  /*5d20*/  LDS R22, [R81+0x210] ;  /* 0x0002100051167984 */ /* 0x000e300000000800 */
[----:B------:R-:W-:-:S04]  /*5d30*/  @!P1 FMUL.FTZ R12, R3, -1.4426950216293334961 ;  /* 0xbfb8aa3b030c9820 */ /* 0x000fc80000410000 */
[----:B------:R-:W-:Y:S01]  /*5d40*/  @!P2 FMUL.FTZ R13, R13, -1.4426950216293334961 ;  /* 0xbfb8aa3b0d0da820 */ /* 0x000fe20000410000 */
[----:B------:R-:W-:Y:S02]  /*5d50*/  IMAD.U32 R14, R14, 0x10000, RZ ;  /* 0x000100000e0e7824 */ /* 0x000fe400078e00ff */
[--C-:B------:R-:W-:Y:S01]  /*5d60*/  FADD.FTZ R16, R16, R63.reuse ;  /* 0x0000003f10107221 */ /* 0x100fe20000010000 */
[----:B------:R-:W2:Y:S01]  /*5d70*/  @!P0 MUFU.EX2 R0, R0 ;  /* 0x0000000000008308 */ /* 0x000ea20000000800 */
[----:B------:R-:W-:Y:S01]  /*5d80*/  IADD3 R2, P5, R4, R91, RZ ;  /* 0x0000005b04027210 */ /* 0x000fe20007fbe0ff */
[----:B------:R-:W-:Y:S02]  /*5d90*/  FADD.FTZ R15, R14, R63 ;  /* 0x0000003f0e0f7221 */ /* 0x000fe40000010000 */
[----:B------:R-:W-:-:S04]  /*5da0*/  FSETP.GTU.FTZ.AND P3, PT, R16, 20, PT ;  /* 0x41a000001000780b */ /* 0x000fc80003f7c000 */
[----:B------:R-:W3:Y:S01]  /*5db0*/  @!P1 MUFU.EX2 R12, R12 ;  /* 0x0000000c000c9308 */ /* 0x000ee20000000800 */
[----:B------:R-:W-:Y:S02]  /*5dc0*/  LEA.HI.X.SX32 R3, R91, R5, 0x1, P5 ;  /* 0x000000055b037211 */ /* 0x000fe400028f0eff */
[----:B------:R-:W-:-:S05]  /*5dd0*/  FSETP.GTU.FTZ.AND P4, PT, R15, 20, PT ;  /* 0x41a000000f00780b */ /* 0x000fca0003f9c000 */
[----:B------:R-:W4:Y:S01]  /*5de0*/  @!P2 MUFU.EX2 R13, R13 ;  /* 0x0000000d000da308 */ /* 0x000f220000000800 */
[----:B------:R-:W-:Y:S01]  /*5df0*/  FSETP.GTU.FTZ.AND P5, PT, R20, 20, PT ;  /* 0x41a000001400780b */ /* 0x000fe20003fbc000 */
[----:B--2---:R-:W-:Y:S01]  /*5e00*/  @!P0 FADD.FTZ R0, R0, 1 ;  /* 0x3f80000000008421 */ /* 0x004fe20000010000 */
[----:B------:R-:W-:-:S05]  /*5e10*/  @!P3 FMUL.FTZ R14, R16, -1.4426950216293334961 ;  /* 0xbfb8aa3b100eb820 */ /* 0x000fca0000410000 */
[----:B------:R-:W-:Y:S01]  /*5e20*/  @!P4 FMUL.FTZ R15, R15, -1.4426950216293334961 ;  /* 0xbfb8aa3b0f0fc820 */ /* 0x000fe20000410000 */
[----:B---3--:R-:W-:Y:S01]  /*5e30*/  @!P1 FADD.FTZ R12, R12, 1 ;  /* 0x3f8000000c0c9421 */ /* 0x008fe20000010000 */
[----:B------:R-:W2:Y:S04]  /*5e40*/  @!P0 MUFU.RCP R0, R0 ;  /* 0x0000000000008308 */ /* 0x000ea80000001000 */
[----:B------:R-:W-:Y:S01]  /*5e50*/  @!P5 FMUL.FTZ R16, R20, -1.4426950216293334961 ;  /* 0xbfb8aa3b1410d820 */ /* 0x000fe20000410000 */
[----:B----4-:R-:W-:Y:S01]  /*5e60*/  @!P2 FADD.FTZ R13, R13, 1 ;  /* 0x3f8000000d0da421 */ /* 0x010fe20000010000 */
[----:B0-----:R-:W-:Y:S02]  /*5e70*/  ISETP.GE.AND P6, PT, R4, R22, PT ;  /* 0x000000160400720c */ /* 0x001fe40003fc6270 */
[----:B------:R-:W0:Y:S08]  /*5e80*/  @!P4 MUFU.EX2 R19, R15 ;  /* 0x0000000f0013c308 */ /* 0x000e300000000800 */
[----:B------:R-:W3:Y:S08]  /*5e90*/  @!P5 MUFU.EX2 R20, R16 ;  /* 0x000000100014d308 */ /* 0x000ef00000000800 */
        /* <DEDUP_REMOVED lines=17> */
.L_x_9326:
[----:B------:R-:W-:Y:S05]  /*5fb0*/  BSYNC B0 ;  /* 0x0000000000007941 */ /* 0x000fea0003800000 */
.L_x_9325:
        /* <DEDUP_REMOVED lines=16> */
[----:B------:R-:W-:Y:S01]  /*60c0*/  SHF.R.S32.HI R41, RZ, 0x1f, R43 ;  /* 0x0000001fff297819 */ /* 0x000fe2000001142b */
[----:B------:R-:W-:Y:S01]  /*60d0*/  BSSY B0, `(.L_x_9327) ;  /* 0x0000051000007945 */ /* 0x000fe20003800000 */
[----:B------:R-:W3:Y:S01]  /*60e0*/  @!P3 MUFU.RCP R37, R18 ;  /* 0x000000120025b308 */ /* 0x000ee20000001000 */
[----:B0-----:R-:W-:Y:S02]  /*60f0*/  IADD3 R19, P0, R43, R14, RZ ;  /* 0x0000000e2b137210 */ /* 0x001fe40007f1e0ff */
[----:B------:R-:W-:Y:S02]  /*6100*/  ISETP.NE.AND P6, PT, R70, RZ, PT ;  /* 0x000000ff4600720c */ /* 0x000fe40003fc5270 */
[----:B------:R-:W-:Y:S01]  /*6110*/  IADD3.X R14, R41, R0, R15, P0, !PT ;  /* 0x00000000290e7210 */ /* 0x000fe200007fe40f */
[----:B-1----:R-:W-:Y:S01]  /*6120*/  IMAD.WIDE R12, R4, 0x2, R16 ;  /* 0x00000002040c7825 */ /* 0x002fe200078e0210 */
[----:B------:R-:W-:Y:S01]  /*6130*/  ISETP.GE.AND P0, PT, R84, R22, PT ;  /* 0x000000165400720c */ /* 0x000fe20003f06270 */
[----:B------:R-:W0:Y:S02]  /*6140*/  @!P5 MUFU.RCP R39, R20 ;  /* 0x000000140027d308 */ /* 0x000e240000001000 */
[----:B--2---:R-:W-:Y:S01]  /*6150*/  @!P4 FMUL.FTZ R125, R125, R26 ;  /* 0x0000001a7d7dc220 */ /* 0x004fe20000410000 */
[----:B------:R-:W-:-:S02]  /*6160*/  ISETP.GE.AND P4, PT, R83, R22, PT ;  /* 0x000000165300720c */ /* 0x000fc40003f86270 */
[----:B------:R-:W-:Y:S02]  /*6170*/  LEA R12, P1, R19, R12, 0x1 ;  /* 0x0000000c130c7211 */ /* 0x000fe400078208ff */
[----:B------:R-:W-:Y:S01]  /*6180*/  F2FP.BF16.F32.PACK_AB R0, R126, R131 ;  /* 0x000000837e00723e */ /* 0x000fe200000010ff */
[----:B------:R-:W-:Y:S01]  /*6190*/  FADD.FTZ R131, R131, R68 ;  /* 0x0000004483837221 */ /* 0x000fe20000010000 */
[----:B------:R-:W-:Y:S01]  /*61a0*/  LEA.HI.X R13, R19, R13, R14, 0x1, P1 ;  /* 0x0000000d130d7211 */ /* 0x000fe200008f0c0e */
[----:B---3--:R-:W-:Y:S01]  /*61b0*/  @!P3 FMUL.FTZ R122, R122, R37 ;  /* 0x000000257a7ab220 */ /* 0x008fe20000410000 */
[-C--:B------:R-:W-:Y:S01]  /*61c0*/  ISETP.GE.AND P1, PT, R85, R22.reuse, PT ;  /* 0x000000165500720c */ /* 0x080fe20003f26270 */
[----:B------:R-:W-:Y:S01]  /*61d0*/  FADD.FTZ R126, R131, R126 ;  /* 0x0000007e837e7221 */ /* 0x000fe20000010000 */
[-C--:B------:R-:W-:Y:S01]  /*61e0*/  ISETP.GE.AND P3, PT, R86, R22.reuse, PT ;  /* 0x000000165600720c */ /* 0x080fe20003f66270 */
[----:B------:R-:W-:Y:S01]  /*61f0*/  @!P0 STG.E.U16 desc[UR12][R12.64+-0x180], R23 ;  /* 0xfffe80170c008986 */ /* 0x000fe2000c10150c */
[----:B------:R-:W-:-:S02]  /*6200*/  ISETP.GE.AND P0, PT, R89, R22, PT ;  /* 0x000000165900720c */ /* 0x000fc40003f06270 */
[----:B------:R-:W-:Y:S01]  /*6210*/  PRMT R49, R0, 0x7610, R49 ;  /* 0x0000761000317816 */ /* 0x000fe20000000031 */
[----:B0-----:R-:W-:Y:S01]  /*6220*/  @!P5 FMUL.FTZ R120, R120, R39 ;  /* 0x000000277878d220 */ /* 0x001fe20000410000 */
        /* <DEDUP_REMOVED lines=38> */
[----:B------:R-:W-:Y:S01]  /*6490*/  LDS.U16 R19, [R142+0x100] ;  /* 0x000100008e137984 */ /* 0x000fe20000000400 */
[----:B------:R-:W-:-:S03]  /*64a0*/  IMAD.IADD R25, R13, 0x1, R15 ;  /* 0x000000010d197824 */ /* 0x000fc600078e020f */
        /* <DEDUP_REMOVED lines=19> */
.L_x_9328:
[----:B------:R-:W-:Y:S05]  /*65e0*/  BSYNC B0 ;  /* 0x0000000000007941 */ /* 0x000fea0003800000 */
.L_x_9327:
[----:B------:R-:W1:Y:S01]  /*65f0*/  LDC.64 R26, c[0x0][0x3f0] ;  /* 0x0000fc00ff1a7b82 */ /* 0x000e620000000a00 */
[----:B------:R-:W-:Y:S01]  /*6600*/  MOV R3, R25 ;  /* 0x0000001900037202 */ /* 0x000fe20000000f00 */
[----:B------:R-:W-:Y:S01]  /*6610*/  IMAD.MOV.U32 R2, RZ, RZ, R12 ;  /* 0x000000ffff027224 */ /* 0x000fe200078e000c */
[----:B------:R-:W-:Y:S01]  /*6620*/  ULDC.64 UR4, c[0x0][0x3b0] ;  /* 0x0000ec0000047ab9 */ /* 0x000fe20000000a00 */
[----:B------:R-:W-:Y:S01]  /*6630*/  IADD3 R13, P1, R94, -0x1c0, RZ ;  /* 0xfffffe405e0d7810 */ /* 0x000fe20007f3e0ff */
[----:B0-----:R-:W-:Y:S01]  /*6640*/  IMAD R15, R61, UR4, RZ ;  /* 0x000000043d0f7c24 */ /* 0x001fe2000f8e02ff */
[-C--:B------:R-:W-:Y:S01]  /*6650*/  ISETP.GE.AND P6, PT, R89, R0.reuse, PT ;  /* 0x000000005900720c */ /* 0x080fe20003fc6270 */
[----:B------:R-:W-:Y:S01]  /*6660*/  IMAD.WIDE.U32 R2, R60, UR4, R2 ;  /* 0x000000043c027c25 */ /* 0x000fe2000f8e0002 */
[-C--:B------:R-:W-:Y:S02]  /*6670*/  ISETP.GE.AND P3, PT, R86, R0.reuse, PT ;  /* 0x000000005600720c */ /* 0x080fe40003f66270 */
[-C--:B------:R-:W-:Y:S01]  /*6680*/  ISETP.GE.AND P4, PT, R87, R0.reuse, PT ;  /* 0x000000005700720c */ /* 0x080fe20003f86270 */
[----:B------:R-:W-:Y:S01]  /*6690*/  IMAD R15, R60, UR5, R15 ;  /* 0x000000053c0f7c24 */ /* 0x000fe2000f8e020f */
[----:B------:R-:W-:-:S02]  /*66a0*/  ISETP.GE.AND P5, PT, R88, R0, PT ;  /* 0x000000005800720c */ /* 0x000fc40003fa6270 */
[----:B------:R-:W-:Y:S02]  /*66b0*/  IADD3 R82, R82, 0x1, RZ ;  /* 0x0000000152527810 */ /* 0x000fe40007ffe0ff */
[----:B-1----:R-:W-:Y:S02]  /*66c0*/  IADD3 R12, P2, R13, R26, RZ ;  /* 0x0000001a0d0c7210 */ /* 0x002fe40007f5e0ff */
        /* <DEDUP_REMOVED lines=27> */
.L_x_9286:
        /* <DEDUP_REMOVED lines=26> */
.L_x_9331:
[----:B------:R-:W-:Y:S05]  /*6a20*/  BSYNC B0 ;  /* 0x0000000000007941 */ /* 0x000fea0003800000 */
.L_x_9330:
        /* <DEDUP_REMOVED lines=29> */
.L_x_9333:
[----:B01----:R-:W0:Y:S02]  /*6c00*/  S2R R11, SR_TID.X ;  /* 0x00000000000b7919 */ /* 0x003e240000002100 */
.L_x_9334:
[----:B------:R-:W-:Y:S05]  /*6c10*/  BSYNC B0 ;  /* 0x0000000000007941 */ /* 0x000fea0003800000 */
.L_x_9332:
        /* <DEDUP_REMOVED lines=12> */
[----:B0-----:R-:W-:-:S03]  /*6ce0*/  ULEA UR4, UR5, UR4, 0x18 ;  /* 0x0000000405047291 */ /* 0x001fc6000f8ec03f */
[----:B------:R-:W-:-:S09]  /*6cf0*/  ULDC UR5, c[0x0][0x0] ;  /* 0x0000000000057ab9 */ /* 0x000fd20000000800 */
.L_x_9335:
[----:B------:R-:W-:Y:S01]  /*6d00*/  LEA R0, R11, UR4, 0x2 ;  /* 0x000000040b007c11 */ /* 0x000fe2000f8e10ff */
[----:B------:R-:W-:Y:S01]  /*6d10*/  IMAD.MOV.U32 R5, RZ, RZ, R13 ;  /* 0x000000ffff057224 */ /* 0x000fe200078e000d */
[----:B-1----:R-:W-:-:S03]  /*6d20*/  SHF.R.S32.HI R4, RZ, 0x1f, R11 ;  /* 0x0000001fff047819 */ /* 0x002fc6000001140b */
[----:B0-2---:R-:W0:Y:S02]  /*6d30*/  LDS R9, [R0+0x1f18] ;  /* 0x001f180000097984 */ /* 0x005e240000000800 */
        /* <DEDUP_REMOVED lines=12> */
.L_x_9336:
        /* <DEDUP_REMOVED lines=16> */
.L_x_11022:


//--------------------- .text._Z25selective_scan_bwd_kernelI32Selective_Scan_bwd_kernel_traitsILi32ELi8ELb0ELb1ELb1ELb1ELb1EN3c108BFloat16EfEEv12SSMParamsBwd --------------------------
	.section	.text._Z25selective_scan_bwd_kernelI32Selective_Scan_bwd_kernel_traitsILi32ELi8ELb0ELb1ELb1ELb1ELb1EN3c108BFloat16EfEEv12SSMParamsBwd,"ax",@progbits
	.align	128
        .global         _Z25selective_scan_bwd_kernelI32Selective_Scan_bwd_kernel_traitsILi32ELi8ELb0ELb1ELb1ELb1ELb1EN3c108BFloat16EfEEv12SSMParamsBwd
        .type           _Z25selective_scan_bwd_kernelI32Selective_Scan_bwd_kernel_traitsILi32ELi8ELb0ELb1ELb1ELb1ELb1EN3c108BFloat16EfEEv12SSMParamsBwd,@function
        .size           _Z25selective_scan_bwd_kernelI32Selective_Scan_bwd_kernel_traitsILi32ELi8ELb0ELb1ELb1ELb1ELb1EN3c108BFloat16EfEEv12SSMParamsBwd,(.L_x_11023 - _Z25selective_scan_bwd_kernelI32Selective_Scan_bwd_kernel_traitsILi32ELi8ELb0ELb1ELb1ELb1ELb1EN3c108BFloat16EfEEv12SSMParamsBwd)
        .other          _Z25selective_scan_bwd_kernelI32Selective_Scan_bwd_kernel_traitsILi32ELi8ELb0ELb1ELb1ELb1ELb1EN3c108BFloat16EfEEv12SSMParamsBwd,@"STO_CUDA_ENTRY STV_DEFAULT"
_Z25selective_scan_bwd_kernelI32Selective_Scan_bwd_kernel_traitsILi32ELi8ELb0ELb1ELb1ELb1ELb1EN3c108BFloat16EfEEv12SSMParamsBwd:
.text._Z25selective_scan_bwd_kernelI32Selective_Scan_bwd_kernel_traitsILi32ELi8ELb0ELb1ELb1ELb1ELb1EN3c108BFloat16EfEEv12SSMParamsBwd:
        /* <DEDUP_REMOVED lines=104> */
[----:B------:R-:W-:Y:S01]  /*0680*/  UIMAD.WIDE.U32 UR4, UR14, UR8, URZ ;  /* 0x000000080e0472a5 */ /* 0x000fe2000f8e003f */
[----:B------:R-:W-:Y:S01]  /*0690*/  IADD3 R4, R5, R11, RZ ;  /* 0x0000000b05047210 */ /* 0x000fe20007ffe0ff */
[----:B------:R-:W-:Y:S01]  /*06a0*/  IMAD R11, R110, R13, R0 ;  /* 0x0000000d6e0b7224 */ /* 0x000fe200078e0200 */
[----:B------:R-:W-:Y:S01]  /*06b0*/  UIMAD UR6, UR15, UR8, URZ ;  /* 0x000000080f0672a4 */ /* 0x000fe2000f8e023f */
[----:B------:R-:W-:Y:S01]  /*06c0*/  ISETP.NE.U32.AND P1, PT, R18, RZ, PT ;  /* 0x000000ff1200720c */ /* 0x000fe20003f25070 */
[----:B------:R-:W1:Y:S02]  /*06d0*/  @P0 LDC R0, c[0x0][0x214] ;  /* 0x00008500ff000b82 */ /* 0x000e640000000800 */
[----:B------:R-:W-:Y:S01]  /*06e0*/  UIMAD UR6, UR14, UR9, UR6 ;  /* 0x000000090e0672a4 */ /* 0x000fe2000f8e0206 */
[----:B------:R-:W-:-:S02]  /*06f0*/  ISETP.NE.AND.EX P1, PT, R19, RZ, PT, P1 ;  /* 0x000000ff1300720c */ /* 0x000fc40003f25310 */
[----:B0-----:R-:W-:Y:S01]  /*0700*/  ISETP.NE.U32.AND P2, PT, R20, RZ, PT ;  /* 0x000000ff1400720c */ /* 0x001fe20003f45070 */
[----:B------:R-:W-:Y:S02]  /*0710*/  UIADD3 UR5, UR5, UR6, URZ ;  /* 0x0000000605057290 */ /* 0x000fe4000fffe03f */
[----:B------:R-:W0:Y:S01]  /*0720*/  @P0 LDC R17, c[0x0][0x21c] ;  /* 0x00008700ff110b82 */ /* 0x000e220000000800 */
[----:B------:R-:W-:-:S03]  /*0730*/  ISETP.NE.AND.EX P2, PT, R21, RZ, PT, P2 ;  /* 0x000000ff1500720c */ /* 0x000fc60003f45320 */
[----:B------:R-:W-:Y:S01]  /*0740*/  IMAD.WIDE.U32 R2, R110, R12, UR4 ;  /* 0x000000046e027e25 */ /* 0x000fe2000f8e000c */
[----:B------:R-:W-:-:S03]  /*0750*/  CS2R R12, SRZ ;  /* 0x00000000000c7805 */ /* 0x000fc6000001ff00 */
[----:B------:R-:W2:Y:S01]  /*0760*/  @P0 LDC.64 R14, c[0x0][0x310] ;  /* 0x0000c400ff0e0b82 */ /* 0x000ea20000000a00 */
[----:B------:R-:W-:Y:S02]  /*0770*/  @P1 LEA R12, P4, R119, R18, 0x2 ;  /* 0x00000012770c1211 */ /* 0x000fe400078810ff */
[----:B------:R-:W-:Y:S02]  /*0780*/  IADD3 R7, P5, R7, R2, RZ ;  /* 0x0000000207077210 */ /* 0x000fe40007fbe0ff */
[----:B------:R-:W-:Y:S01]  /*0790*/  IADD3 R2, R3, R11, RZ ;  /* 0x0000000b03027210 */ /* 0x000fe20007ffe0ff */
[----:B------:R-:W-:Y:S01]  /*07a0*/  HFMA2.MMA R11, -RZ, RZ, 0, 0 ;  /* 0x00000000ff0b7435 */ /* 0x000fe200000001ff */
[----:B------:R-:W-:Y:S01]  /*07b0*/  @P1 LEA.HI.X R13, R119, R19, R116, 0x2, P4 ;  /* 0x00000013770d1211 */ /* 0x000fe200020f1474 */
[----:B------:R-:W-:Y:S01]  /*07c0*/  IMAD.MOV.U32 R5, RZ, RZ, RZ ;  /* 0x000000ffff057224 */ /* 0x000fe200078e00ff */
[----:B------:R-:W-:Y:S01]  /*07d0*/  ISETP.GE.AND P1, PT, R23, 0x1, PT ;  /* 0x000000011700780c */ /* 0x000fe20003f26270 */
[----:B------:R-:W-:Y:S01]  /*07e0*/  IMAD.X R4, R9, 0x1, R4, P3 ;  /* 0x0000000109047824 */ /* 0x000fe200018e0604 */
[----:B------:R-:W-:Y:S01]  /*07f0*/  @P2 LEA R5, P3, R119, R20, 0x2 ;  /* 0x0000001477052211 */ /* 0x000fe200078610ff */
[----:B-1----:R-:W-:-:S03]  /*0800*/  @P0 IMAD R0, R0, UR14, R119 ;  /* 0x0000000e00000c24 */ /* 0x002fc6000f8e0277 */
[----:B------:R-:W-:Y:S01]  /*0810*/  @P2 LEA.HI.X R11, R119, R21, R116, 0x2, P3 ;  /* 0x00000015770b2211 */ /* 0x000fe200018f1474 */
[----:B------:R-:W-:Y:S01]  /*0820*/  @P0 IMAD R0, R0, R23, RZ ;  /* 0x0000001700000224 */ /* 0x000fe200078e02ff */
        /* <DEDUP_REMOVED lines=9> */
[----:B------:R-:W-:Y:S01]  /*08c0*/  HFMA2.MMA R106, -RZ, RZ, 0, 0 ;  /* 0x00000000ff6a7435 */ /* 0x000fe200000001ff */
[----:B--2---:R-:W-:Y:S01]  /*08d0*/  @P0 IMAD.WIDE R14, R3, 0x8, R14 ;  /* 0x00000008030e0825 */ /* 0x004fe200078e020e */
[----:B------:R-:W-:Y:S02]  /*08e0*/  LEA.HI.X R105, R105, R29, R6, 0x1, P2 ;  /* 0x0000001d69697211 */ /* 0x000fe400010f0c06 */
[----:B------:R-:W-:Y:S02]  /*08f0*/  @!P0 CS2R R14, SRZ ;  /* 0x00000000000e8805 */ /* 0x000fe4000001ff00 */
[----:B------:R-:W-:Y:S01]  /*0900*/  LEA.HI.X R99, R99, R31, R4, 0x1, P3 ;  /* 0x0000001f63637211 */ /* 0x000fe200018f0c04 */
[----:B------:R-:W-:Y:S01]  /*0910*/  IMAD.MOV.U32 R10, RZ, RZ, R5 ;  /* 0x000000ffff0a7224 */ /* 0x000fe200078e0005 */
[----:B------:R-:W-:-:S02]  /*0920*/  LEA.HI.X R95, R7, R95, R2, 0x1, P4 ;  /* 0x0000005f075f7211 */ /* 0x000fc400020f0c02 */
[----:B------:R-:W-:Y:S01]  /*0930*/  MOV R108, RZ ;  /* 0x000000ff006c7202 */ /* 0x000fe20000000f00 */
        /* <DEDUP_REMOVED lines=9> */
[C---:B0-----:R-:W-:Y:S02]  /*09d0*/  SHF.L.U32 R0, R104.reuse, 0x3, RZ ;  /* 0x0000000368007819 */ /* 0x041fe400000006ff */
[----:B------:R-:W-:Y:S02]  /*09e0*/  LEA.HI.SX32 R91, R104, R104, 0x1b ;  /* 0x00000068685b7211 */ /* 0x000fe400078fdaff */
[C---:B------:R-:W-:Y:S02]  /*09f0*/  LOP3.LUT R9, R0.reuse, 0xffffff00, RZ, 0xc0, !PT ;  /* 0xffffff0000097812 */ /* 0x040fe400078ec0ff */
[----:B------:R-:W-:Y:S02]  /*0a00*/  LEA.HI.SX32 R93, R0, R0, 0x1b ;  /* 0x00000000005d7211 */ /* 0x000fe400078fdaff */
[----:B------:R-:W-:Y:S02]  /*0a10*/  LOP3.LUT R8, R9, 0x1f, R104, 0xf8, !PT ;  /* 0x0000001f09087812 */ /* 0x000fe400078ef868 */
[----:B------:R-:W-:-:S02]  /*0a20*/  LOP3.LUT R188, R104, 0x1f, RZ, 0xc0, !PT ;  /* 0x0000001f68bc7812 */ /* 0x000fc400078ec0ff */
        /* <DEDUP_REMOVED lines=8> */
[----:B------:R-:W-:Y:S02]  /*0ab0*/  LEA R93, R93, UR4, 0x2 ;  /* 0x000000045d5d7c11 */ /* 0x000fe4000f8e10ff */
[----:B------:R-:W-:Y:S01]  /*0ac0*/  LEA R91, R91, UR4, 0x2 ;  /* 0x000000045b5b7c11 */ /* 0x000fe2000f8e10ff */
[----:B--2---:R-:W-:-:S06]  /*0ad0*/  UMOV UR4, URZ ;  /* 0x0000003f00047c82 */ /* 0x004fcc0008000000 */
.L_x_9385:
[----:B0-----:R-:W0:Y:S01]  /*0ae0*/  LDC R118, c[0x0][0x224] ;  /* 0x00008900ff767b82 */ /* 0x001e220000000800 */
[----:B------:R-:W-:Y:S01]  /*0af0*/  ULDC UR6, c[0x0][0x218] ;  /* 0x0000860000067ab9 */ /* 0x000fe20000000800 */
[C---:B------:R-:W-:Y:S02]  /*0b00*/  LEA R2, P3, R8.reuse, R115, 0x1 ;  /* 0x0000007308027211 */ /* 0x040fe400078608ff */
        /* <DEDUP_REMOVED lines=55> */
[----:B------:R-:W-:Y:S02]  /*0e80*/  PRMT R20, RZ, 0x7610, R20 ;  /* 0x00007610ff147816 */ /* 0x000fe40000000014 */
[----:B------:R-:W-:Y:S02]  /*0e90*/  LEA.HI.X R3, R8, R105, R9, 0x1, P1 ;  /* 0x0000006908037211 */ /* 0x000fe400008f0c09 */
[----:B------:R-:W-:-:S02]  /*0ea0*/  ISETP.GE.AND P1, PT, R100, R89, PT ;  /* 0x000000596400720c */ /* 0x000fc40003f26270 */
        /* <DEDUP_REMOVED lines=8> */
[----:B---3--:R-:W-:Y:S01]  /*0f30*/  STS.U16 [R86+0x40], R5 ;  /* 0x0000400556007388 */ /* 0x008fe20000000400 */
[----:B-1----:R-:W-:-:S03]  /*0f40*/  IMAD.SHL.U32 R0, R103, 0x8, RZ ;  /* 0x0000000867007824 */ /* 0x002fc600078e00ff */
[----:B----4-:R1:W-:Y:S02]  /*0f50*/  STS.U16 [R85+0x80], R4 ;  /* 0x0000800455007388 */ /* 0x0103e40000000400 */
[----:B------:R-:W-:Y:S02]  /*0f60*/  LEA.HI.SX32 R0, R0, R0, 0x1b ;  /* 0x0000000000007211 */ /* 0x000fe400078fdaff */
[----:B------:R2:W-:Y:S02]  /*0f70*/  STS.U16 [R84+0xc0], R7 ;  /* 0x0000c00754007388 */ /* 0x0005e40000000400 */
[----:B------:R-:W-:Y:S02]  /*0f80*/  LEA R79, R0, UR5, 0x1 ;  /* 0x00000005004f7c11 */ /* 0x000fe4000f8e08ff */
[----:B------:R3:W-:Y:S04]  /*0f90*/  STS.U16 [R83+0x100], R16 ;  /* 0x0001001053007388 */ /* 0x0007e80000000400 */
        /* <DEDUP_REMOVED lines=12> */
[----:B-1----:R-:W-:-:S04]  /*1060*/  LEA R4, P0, R8, R111, 0x1 ;  /* 0x0000006f08047211 */ /* 0x002fc800078008ff */
[----:B------:R-:W-:Y:S01]  /*1070*/  LEA.HI.X R5, R8, R109, R9, 0x1, P0 ;  /* 0x0000006d08057211 */ /* 0x000fe200000f0c09 */
[----:B------:R-:W-:Y:S01]  /*1080*/  BAR.SYNC.DEFER_BLOCKING 0x0 ;  /* 0x0000000000007b1d */ /* 0x000fe20000010000 */
[-C--:B------:R-:W-:Y:S02]  /*1090*/  ISETP.GE.AND P0, PT, R102, R89.reuse, PT ;  /* 0x000000596600720c */ /* 0x080fe40003f06270 */
[----:B--2---:R-:W-:Y:S02]  /*10a0*/  PRMT R7, RZ, 0x7610, R7 ;  /* 0x00007610ff077816 */ /* 0x004fe40000000007 */
[----:B---3--:R-:W-:Y:S02]  /*10b0*/  PRMT R16, RZ, 0x7610, R16 ;  /* 0x00007610ff107816 */ /* 0x008fe40000000010 */
[----:B----4-:R-:W-:Y:S02]  /*10c0*/  PRMT R18, RZ, 0x7610, R18 ;  /* 0x00007610ff127816 */ /* 0x010fe40000000012 */
        /* <DEDUP_REMOVED lines=10> */
[----:B0-----:R-:W-:-:S02]  /*1170*/  P2R R19, PR, RZ, 0x1 ;  /* 0x00000001ff137803 */ /* 0x001fc40000000000 */
        /* <DEDUP_REMOVED lines=19> */
[----:B------:R-:W2:Y:S04]  /*12b0*/  LDS.U16 R21, [R79+0x4] ;  /* 0x000004004f157984 */ /* 0x000ea80000000400 */
[----:B------:R-:W3:Y:S04]  /*12c0*/  LDS.U16 R22, [R79+0x6] ;  /* 0x000006004f167984 */ /* 0x000ee80000000400 */
[----:B------:R-:W-:Y:S04]  /*12d0*/  LDS.U16 R24, [R79+0x8] ;  /* 0x000008004f187984 */ /* 0x000fe80000000400 */
[----:B------:R-:W4:Y:S04]  /*12e0*/  LDS.U16 R25, [R79+0xa] ;  /* 0x00000a004f197984 */ /* 0x000f280000000400 */
[----:B------:R-:W4:Y:S04]  /*12f0*/  LDS.U16 R23, [R79+0xc] ;  /* 0x00000c004f177984 */ /* 0x000f280000000400 */
[----:B------:R-:W2:Y:S01]  /*1300*/  LDS.U16 R26, [R79+0xe] ;  /* 0x00000e004f1a7984 */ /* 0x000ea20000000400 */
        /* <DEDUP_REMOVED lines=11> */
[----:B-1----:R-:W-:-:S05]  /*13c0*/  SHF.L.U32 R71, R0, 0x10, RZ ;  /* 0x0000001000477819 */ /* 0x002fca00000006ff */
[----:B-----5:R-:W-:Y:S01]  /*13d0*/  FADD.FTZ R71, R71, R112 ;  /* 0x0000007047477221 */ /* 0x020fe20000010000 */
[----:B0-----:R-:W0:Y:S04]  /*13e0*/  LDC.64 R2, c[0x0][0x2b0] ;  /* 0x0000ac00ff027b82 */ /* 0x001e280000000a00 */
[----:B------:R-:W-:Y:S02]  /*13f0*/  FSETP.GTU.FTZ.AND P1, PT, R71, 20, PT ;  /* 0x41a000004700780b */ /* 0x000fe40003f3c000 */
[----:B------:R-:W-:Y:S01]  /*1400*/  ISETP.GE.AND P0, PT, R8, R89, PT ;  /* 0x000000590800720c */ /* 0x000fe20003f06270 */
[----:B--2---:R-:W-:Y:S01]  /*1410*/  IMAD.U32 R21, R21, 0x10000, RZ ;  /* 0x0001000015157824 */ /* 0x004fe200078e00ff */
[----:B---3--:R-:W-:Y:S01]  /*1420*/  SHF.L.U32 R33, R22, 0x10, RZ ;  /* 0x0000001016217819 */ /* 0x008fe200000006ff */
[----:B----4-:R-:W-:Y:S01]  /*1430*/  IMAD.U32 R25, R25, 0x10000, RZ ;  /* 0x0001000019197824 */ /* 0x010fe200078e00ff */
[----:B------:R-:W-:Y:S01]  /*1440*/  SHF.L.U32 R67, R24, 0x10, RZ ;  /* 0x0000001018437819 */ /* 0x000fe200000006ff */
[C---:B------:R-:W-:Y:S01]  /*1450*/  IMAD R16, R36.reuse, UR15, RZ ;  /* 0x0000000f24107c24 */ /* 0x040fe2000f8e02ff */
[----:B------:R-:W-:Y:S01]  /*1460*/  SHF.R.S32.HI R7, RZ, 0x1f, R6 ;  /* 0x0000001fff077819 */ /* 0x000fe20000011406 */
[--C-:B------:R-:W-:Y:S01]  /*1470*/  FADD.FTZ R69, R21, R112.reuse ;  /* 0x0000007015457221 */ /* 0x100fe20000010000 */
[----:B------:R-:W-:Y:S01]  /*1480*/  SHF.L.U32 R23, R23, 0x10, RZ ;  /* 0x0000001017177819 */ /* 0x000fe200000006ff */
[--C-:B------:R-:W-:Y:S01]  /*1490*/  FADD.FTZ R68, R33, R112.reuse ;  /* 0x0000007021447221 */ /* 0x100fe20000010000 */
[--C-:B------:R-:W-:Y:S01]  /*14a0*/  FADD.FTZ R67, R67, R112.reuse ;  /* 0x0000007043437221 */ /* 0x100fe20000010000 */
[----:B------:R-:W-:Y:S01]  /*14b0*/  FADD.FTZ R66, R25, R112 ;  /* 0x0000007019427221 */ /* 0x000fe20000010000 */
[----:B------:R-:W-:Y:S01]  /*14c0*/  BSSY B0, `(.L_x_9338) ;  /* 0x0000035000007945 */ /* 0x000fe20003800000 */
[----:B------:R-:W-:Y:S01]  /*14d0*/  IMAD R35, R37, UR14, R16 ;  /* 0x0000000e25237c24 */ /* 0x000fe2000f8e0210 */
[----:B------:R-:W-:Y:S01]  /*14e0*/  FSETP.GTU.FTZ.AND P5, PT, R69, 20, PT ;  /* 0x41a000004500780b */ /* 0x000fe20003fbc000 */
[----:B------:R-:W-:Y:S01]  /*14f0*/  @!P0 IMAD.WIDE.U32 R18, R36, UR14, R6 ;  /* 0x0000000e24128c25 */ /* 0x000fe2000f8e0006 */
[----:B------:R-:W-:-:S03]  /*1500*/  FSETP.GTU.FTZ.AND P4, PT, R68, 20, PT ;  /* 0x41a000004400780b */ /* 0x000fc60003f9c000 */
[----:B------:R-:W-:Y:S01]  /*1510*/  FADD.FTZ R65, R23, R112 ;  /* 0x0000007017417221 */ /* 0x000fe20000010000 */
[----:B------:R-:W-:Y:S02]  /*1520*/  FSETP.GTU.FTZ.AND P3, PT, R67, 20, PT ;  /* 0x41a000004300780b */ /* 0x000fe40003f7c000 */
[----:B------:R-:W-:Y:S01]  /*1530*/  FSETP.GTU.FTZ.AND P2, PT, R66, 20, PT ;  /* 0x41a000004200780b */ /* 0x000fe20003f5c000 */
[----:B------:R-:W-:Y:S04]  /*1540*/  STS.U16 [R87], R28 ;  /* 0x0000001c57007388 */ /* 0x000fe80000000400 */
[----:B------:R-:W-:Y:S04]  /*1550*/  STS.U16 [R86+0x40], R17 ;  /* 0x0000401156007388 */ /* 0x000fe80000000400 */
[----:B------:R-:W-:Y:S04]  /*1560*/  STS.U16 [R85+0x80], R30 ;  /* 0x0000801e55007388 */ /* 0x000fe80000000400 */
[----:B------:R1:W-:Y:S04]  /*1570*/  STS.U16 [R84+0xc0], R27 ;  /* 0x0000c01b54007388 */ /* 0x0003e80000000400 */
[----:B------:R2:W-:Y:S01]  /*1580*/  STS.U16 [R83+0x100], R32 ;  /* 0x0001002053007388 */ /* 0x0005e20000000400 */
[----:B-1----:R-:W-:-:S03]  /*1590*/  SHF.L.U32 R27, R20, 0x10, RZ ;  /* 0x00000010141b7819 */ /* 0x002fc600000006ff */
[----:B------:R2:W-:Y:S04]  /*15a0*/  STS.U16 [R82+0x140], R29 ;  /* 0x0001401d52007388 */ /* 0x0005e80000000400 */
[----:B------:R2:W-:Y:S01]  /*15b0*/  STS.U16 [R81+0x180], R34 ;  /* 0x0001802251007388 */ /* 0x0005e20000000400 */
[----:B------:R-:W-:-:S03]  /*15c0*/  FADD.FTZ R70, R27, R112 ;  /* 0x000000701b467221 */ /* 0x000fc60000010000 */
[----:B------:R2:W-:Y:S01]  /*15d0*/  STS.U16 [R80+0x1c0], R31 ;  /* 0x0001c01f50007388 */ /* 0x0005e20000000400 */
[----:B------:R-:W-:Y:S01]  /*15e0*/  IMAD.WIDE.U32 R16, R36, UR14, RZ ;  /* 0x0000000e24107c25 */ /* 0x000fe2000f8e00ff */
[----:B------:R-:W-:Y:S01]  /*15f0*/  FSETP.GTU.FTZ.AND P6, PT, R70, 20, PT ;  /* 0x41a000004600780b */ /* 0x000fe20003fdc000 */
[----:B------:R-:W-:Y:S01]  /*1600*/  NOP ;  /* 0x0000000000007918 */ /* 0x000fe20000000000 */
[----:B0-----:R-:W-:Y:S11]  /*1610*/  @P1 BRA `(.L_x_9339) ;  /* 0x00000000007c1947 */ /* 0x001ff60003800000 */
        /* <DEDUP_REMOVED lines=31> */
.L_x_9339:
[----:B------:R-:W-:Y:S05]  /*1810*/  BSYNC B0 ;  /* 0x0000000000007941 */ /* 0x000fea0003800000 */
.L_x_9338:
        /* <DEDUP_REMOVED lines=9> */
[----:B------:R-:W-:Y:S01]  /*18b0*/  HFMA2.MMA R22, -RZ, RZ, 1.625, 0 ;  /* 0x3e800000ff167435 */ /* 0x000fe200000001ff */
[----:B--2---:R-:W-:Y:S02]  /*18c0*/  MOV R29, 0x3d39bf78 ;  /* 0x3d39bf78001d7802 */ /* 0x004fe40000000f00 */
        /* <DEDUP_REMOVED lines=28> */
.L_x_9341:
[----:B------:R-:W-:Y:S05]  /*1a90*/  BSYNC B0 ;  /* 0x0000000000007941 */ /* 0x000fea0003800000 */
.L_x_9340:
        /* <DEDUP_REMOVED lines=39> */
.L_x_9343:
[----:B------:R-:W-:Y:S05]  /*1d10*/  BSYNC B0 ;  /* 0x0000000000007941 */ /* 0x000fea0003800000 */
.L_x_9342:
        /* <DEDUP_REMOVED lines=33> */
.L_x_9345:
[----:B------:R-:W-:Y:S05]  /*1f30*/  BSYNC B0 ;  /* 0x0000000000007941 */ /* 0x000fea0003800000 */
.L_x_9344:
        /* <DEDUP_REMOVED lines=33> */
.L_x_9347:
[----:B------:R-:W-:Y:S05]  /*2150*/  BSYNC B0 ;  /* 0x0000000000007941 */ /* 0x000fea0003800000 */
.L_x_9346:
        /* <DEDUP_REMOVED lines=33> */
.L_x_9349:
[----:B------:R-:W-:Y:S05]  /*2370*/  BSYNC B0 ;  /* 0x0000000000007941 */ /* 0x000fea0003800000 */
.L_x_9348:
        /* <DEDUP_REMOVED lines=33> */
.L_x_9351:
[----:B------:R-:W-:Y:S05]  /*2590*/  BSYNC B0 ;  /* 0x0000000000007941 */ /* 0x000fea0003800000 */
.L_x_9350:
        /* <DEDUP_REMOVED lines=33> */
.L_x_9353:
[----:B------:R-:W-:Y:S05]  /*27b0*/  BSYNC B0 ;  /* 0x0000000000007941 */ /* 0x000fea0003800000 */
.L_x_9352:
[----:B------:R-:W-:Y:S01]  /*27c0*/  ULDC.64 UR6, c[0x0][0x2a8] ;  /* 0x0000aa0000067ab9 */ /* 0x000fe20000000a00 */
[----:B------:R-:W-:Y:S01]  /*27d0*/  @!P0 IMAD.WIDE.U32 R20, R2, UR14, R6 ;  /* 0x0000000e02148c25 */ /* 0x000fe2000f8e0006 */
[----:B------:R-:W-:Y:S01]  /*27e0*/  ULDC.64 UR8, c[0x0][0x2b8] ;  /* 0x0000ae0000087ab9 */ /* 0x000fe20000000a00 */
[----:B------:R-:W-:Y:S01]  /*27f0*/  SHF.R.S32.HI R120, RZ, 0x1f, R118 ;  /* 0x0000001fff787819 */ /* 0x000fe20000011476 */
[----:B------:R-:W-:Y:S01]  /*2800*/  LDS.U16 R24, [R79+0x4] ;  /* 0x000004004f187984 */ /* 0x000fe20000000400 */
[----:B------:R-:W-:Y:S02]  /*2810*/  IMAD R0, R116, UR6, RZ ;  /* 0x0000000674007c24 */ /* 0x000fe4000f8e02ff */
[C---:B------:R-:W-:Y:S01]  /*2820*/  @!P0 IMAD.WIDE.U32 R18, R119.reuse, UR6, R18 ;  /* 0x0000000677128c25 */ /* 0x040fe2000f8e0012 */
[----:B------:R-:W-:Y:S03]  /*2830*/  LDS.U16 R26, [R79+0x8] ;  /* 0x000008004f1a7984 */ /* 0x000fe60000000400 */
[----:B------:R-:W-:Y:S01]  /*2840*/  IMAD.WIDE.U32 R16, R119, UR6, R16 ;  /* 0x0000000677107c25 */ /* 0x000fe2000f8e0010 */
[----:B------:R-:W-:Y:S01]  /*2850*/  @!P0 IADD3 R22, P1, R8, R18, RZ ;  /* 0x0000001208168210 */ /* 0x000fe20007f3e0ff */
[----:B------:R-:W-:Y:S02]  /*2860*/  LDS.U16 R28, [R79+0xc] ;  /* 0x00000c004f1c7984 */ /* 0x000fe40000000400 */
[----:B------:R-:W-:-:S04]  /*2870*/  IMAD.WIDE.U32 R2, R2, UR14, RZ ;  /* 0x0000000e02027c25 */ /* 0x000fc8000f8e00ff */
[----:B------:R-:W-:Y:S01]  /*2880*/  IMAD R23, R119, UR7, R0 ;  /* 0x0000000777177c24 */ /* 0x000fe2000f8e0200 */
[----:B------:R-:W-:Y:S01]  /*2890*/  IADD3 R0, P2, R118, R16, RZ ;  /* 0x0000001076007210 */ /* 0x000fe20007f5e0ff */
[----:B------:R-:W-:Y:S01]  /*28a0*/  IMAD R18, R116, UR8, RZ ;  /* 0x0000000874127c24 */ /* 0x000fe2000f8e02ff */
[----:B------:R-:W-:Y:S01]  /*28b0*/  IADD3 R3, R3, R25, RZ ;  /* 0x0000001903037210 */ /* 0x000fe20007ffe0ff */
[----:B------:R-:W-:Y:S01]  /*28c0*/  @!P0 IMAD.IADD R21, R25, 0x1, R21 ;  /* 0x0000000119158824 */ /* 0x000fe200078e0215 */
[----:B------:R-:W-:Y:S01]  /*28d0*/  @!P0 IADD3.X R27, R9, R19, R23, P1, !PT ;  /* 0x00000013091b8210 */ /* 0x000fe20000ffe417 */
[----:B------:R-:W-:Y:S01]  /*28e0*/  ULDC.64 UR6, c[0x0][0x318] ;  /* 0x0000c60000067ab9 */ /* 0x000fe20000000a00 */
[----:B------:R-:W-:Y:S01]  /*28f0*/  IADD3.X R23, R120, R23, R17, P2, !PT ;  /* 0x0000001778177210 */ /* 0x000fe200017fe411 */
[C---:B--2---:R-:W-:Y:S01]  /*2900*/  IMAD R29, R119.reuse, UR9, R18 ;  /* 0x00000009771d7c24 */ /* 0x044fe2000f8e0212 */
[----:B------:R-:W-:Y:S01]  /*2910*/  LEA R25, P1, R8, UR6, 0x1 ;  /* 0x0000000608197c11 */ /* 0x000fe2000f8208ff */
[----:B------:R-:W-:-:S03]  /*2920*/  @!P0 IMAD.WIDE.U32 R16, R119, UR8, R20 ;  /* 0x0000000877108c25 */ /* 0x000fc6000f8e0014 */
[----:B------:R-:W-:Y:S01]  /*2930*/  LEA R20, P2, R0, R25, 0x1 ;  /* 0x0000001900147211 */ /* 0x000fe200078408ff */
[----:B------:R-:W-:Y:S01]  /*2940*/  IMAD.WIDE.U32 R18, R119, UR8, R2 ;  /* 0x0000000877127c25 */ /* 0x000fe2000f8e0002 */
[----:B------:R-:W-:Y:S01]  /*2950*/  LEA.HI.X R3, R8, UR7, R9, 0x1, P1 ;  /* 0x0000000708037c11 */ /* 0x000fe200088f0c09 */
[----:B------:R-:W-:Y:S01]  /*2960*/  LDS.U16 R25, [R79+0x6] ;  /* 0x000006004f197984 */ /* 0x000fe20000000400 */
[----:B------:R-:W-:Y:S02]  /*2970*/  @!P0 LEA R2, P1, R22, UR6, 0x1 ;  /* 0x0000000616028c11 */ /* 0x000fe4000f8208ff */
        /* <DEDUP_REMOVED lines=64> */
[----:B------:R-:W5:Y:S01]  /*2d80*/  LDS.U16 R32, [R79+0xe] ;  /* 0x00000e004f207984 */ /* 0x000f620000000400 */
        /* <DEDUP_REMOVED lines=11> */
[----:B-1----:R-:W-:-:S02]  /*2e40*/  SHF.L.U32 R43, R30, 0x10, RZ ;  /* 0x000000101e2b7819 */ /* 0x002fc400000006ff */
[----:B0-----:R-:W-:Y:S02]  /*2e50*/  SHF.L.U32 R16, R21, 0x10, RZ ;  /* 0x0000001015107819 */ /* 0x001fe400000006ff */
[----:B--2---:R-:W-:Y:S01]  /*2e60*/  SHF.L.U32 R44, R3, 0x10, RZ ;  /* 0x00000010032c7819 */ /* 0x004fe200000006ff */
[----:B------:R-:W-:Y:S01]  /*2e70*/  FMUL.FTZ R3, R43, -1.4426950216293334961 ;  /* 0xbfb8aa3b2b037820 */ /* 0x000fe20000410000 */
[----:B---3--:R-:W-:Y:S01]  /*2e80*/  IMAD.U32 R46, R2, 0x10000, RZ ;  /* 0x00010000022e7824 */ /* 0x008fe200078e00ff */
[----:B------:R-:W-:Y:S01]  /*2e90*/  SHF.L.U32 R0, R20, 0x10, RZ ;  /* 0x0000001014007819 */ /* 0x000fe200000006ff */
[----:B------:R-:W-:Y:S01]  /*2ea0*/  FMUL.FTZ R20, R16, -1.4426950216293334961 ;  /* 0xbfb8aa3b10147820 */ /* 0x000fe20000410000 */
[----:B----4-:R-:W-:Y:S01]  /*2eb0*/  MUFU.EX2 R18, R3 ;  /* 0x0000000300127308 */ /* 0x010fe20000000800 */
[----:B------:R-:W-:Y:S02]  /*2ec0*/  FMUL.FTZ R2, R46, -1.4426950216293334961 ;  /* 0xbfb8aa3b2e027820 */ /* 0x000fe40000410000 */
[----:B------:R-:W-:-:S05]  /*2ed0*/  FMUL.FTZ R17, R0, -1.4426950216293334961 ;  /* 0xbfb8aa3b00117820 */ /* 0x000fca0000410000 */
[----:B------:R-:W0:Y:S01]  /*2ee0*/  MUFU.EX2 R20, R20 ;  /* 0x0000001400147308 */ /* 0x000e220000000800 */
[----:B------:R-:W-:-:S07]  /*2ef0*/  IMAD.U32 R42, R31, 0x10000, RZ ;  /* 0x000100001f2a7824 */ /* 0x000fce00078e00ff */
[----:B------:R-:W-:Y:S01]  /*2f00*/  MUFU.EX2 R47, R2 ;  /* 0x00000002002f7308 */ /* 0x000fe20000000800 */
[----:B------:R-:W-:-:S07]  /*2f10*/  FMUL.FTZ R21, R42, -1.4426950216293334961 ;  /* 0xbfb8aa3b2a157820 */ /* 0x000fce0000410000 */
[----:B------:R-:W1:Y:S01]  /*2f20*/  MUFU.EX2 R17, R17 ;  /* 0x0000001100117308 */ /* 0x000e620000000800 */
[----:B------:R-:W-:Y:S01]  /*2f30*/  SHF.L.U32 R49, R33, 0x10, RZ ;  /* 0x0000001021317819 */ /* 0x000fe200000006ff */
[----:B------:R-:W-:-:S06]  /*2f40*/  FMUL.FTZ R19, R44, -1.4426950216293334961 ;  /* 0xbfb8aa3b2c137820 */ /* 0x000fcc0000410000 */
[----:B------:R0:W2:Y:S01]  /*2f50*/  MUFU.EX2 R30, R21 ;  /* 0x00000015001e7308 */ /* 0x0000a20000000800 */
[----:B------:R-:W-:Y:S01]  /*2f60*/  FMUL.FTZ R31, R49, -1.4426950216293334961 ;  /* 0xbfb8aa3b311f7820 */ /* 0x000fe20000410000 */
[----:B0-----:R-:W-:-:S06]  /*2f70*/  FADD.FTZ R21, R20, 1 ;  /* 0x3f80000014157421 */ /* 0x001fcc0000010000 */
[----:B------:R1:W0:Y:S08]  /*2f80*/  MUFU.EX2 R45, R19 ;  /* 0x00000013002d7308 */ /* 0x0002300000000800 */
[----:B------:R-:W-:Y:S01]  /*2f90*/  MUFU.RCP R33, R21 ;  /* 0x0000001500217308 */ /* 0x000fe20000001000 */
[----:B-1----:R-:W-:Y:S01]  /*2fa0*/  FADD.FTZ R19, R17, 1 ;  /* 0x3f80000011137421 */ /* 0x002fe20000010000 */
[----:B-----5:R-:W-:Y:S01]  /*2fb0*/  SHF.L.U32 R51, R32, 0x10, RZ ;  /* 0x0000001020337819 */ /* 0x020fe200000006ff */
[----:B------:R-:W-:-:S05]  /*2fc0*/  FADD.FTZ R32, R18, 1 ;  /* 0x3f80000012207421 */ /* 0x000fca0000010000 */
[----:B------:R-:W-:Y:S08]  /*2fd0*/  MUFU.EX2 R48, R31 ;  /* 0x0000001f00307308 */ /* 0x000ff00000000800 */
[----:B------:R-:W-:Y:S01]  /*2fe0*/  MUFU.RCP R31, R19 ;  /* 0x00000013001f7308 */ /* 0x000fe20000001000 */
[----:B--2---:R-:W-:Y:S01]  /*2ff0*/  FADD.FTZ R30, R30, 1 ;  /* 0x3f8000001e1e7421 */ /* 0x004fe20000010000 */
[----:B------:R-:W-:Y:S01]  /*3000*/  SHF.L.U32 R129, R23, 0x10, RZ ;  /* 0x0000001017817819 */ /* 0x000fe200000006ff */
[----:B------:R-:W-:Y:S01]  /*3010*/  FMUL.FTZ R50, R51, -1.4426950216293334961 ;  /* 0xbfb8aa3b33327820 */ /* 0x000fe20000410000 */
[----:B0-----:R-:W-:-:S04]  /*3020*/  FADD.FTZ R45, R45, 1 ;  /* 0x3f8000002d2d7421 */ /* 0x001fc80000010000 */
[----:B------:R-:W0:Y:S01]  /*3030*/  MUFU.EX2 R52, R50 ;  /* 0x0000003200347308 */ /* 0x000e220000000800 */
[----:B------:R-:W-:-:S07]  /*3040*/  FADD.FTZ R47, R47, 1 ;  /* 0x3f8000002f2f7421 */ /* 0x000fce0000010000 */
[----:B------:R-:W1:Y:S08]  /*3050*/  MUFU.RCP R45, R45 ;  /* 0x0000002d002d7308 */ /* 0x000e700000001000 */
[----:B------:R-:W2:Y:S01]  /*3060*/  MUFU.RCP R47, R47 ;  /* 0x0000002f002f7308 */ /* 0x000ea20000001000 */
[----:B0-----:R-:W-:Y:S01]  /*3070*/  FADD.FTZ R52, R52, 1 ;  /* 0x3f80000034347421 */ /* 0x001fe20000010000 */
[----:B------:R-:W-:-:S02]  /*3080*/  IMAD.U32 R127, R22, 0x10000, RZ ;  /* 0x00010000167f7824 */ /* 0x000fc400078e00ff */
[----:B------:R-:W-:Y:S01]  /*3090*/  FADD.FTZ R48, R48, 1 ;  /* 0x3f80000030307421 */ /* 0x000fe20000010000 */
[----:B------:R-:W-:Y:S01]  /*30a0*/  FADD.FTZ R21, -R31, 1 ;  /* 0x3f8000001f157421 */ /* 0x000fe20000010100 */
[----:B------:R-:W-:Y:S01]  /*30b0*/  IMAD.U32 R26, R26, 0x10000, RZ ;  /* 0x000100001a1a7824 */ /* 0x000fe200078e00ff */
[----:B------:R-:W-:Y:S01]  /*30c0*/  SHF.L.U32 R27, R27, 0x10, RZ ;  /* 0x000000101b1b7819 */ /* 0x000fe200000006ff */
[----:B------:R-:W-:Y:S01]  /*30d0*/  MUFU.RCP R50, R48 ;  /* 0x0000003000327308 */ /* 0x000fe20000001000 */
[----:B------:R-:W-:Y:S01]  /*30e0*/  FFMA.FTZ R21, R0, R21, 1 ;  /* 0x3f80000000157423 */ /* 0x000fe20000010015 */
[----:B------:R-:W-:Y:S02]  /*30f0*/  SHF.L.U32 R24, R24, 0x10, RZ ;  /* 0x0000001018187819 */ /* 0x000fe400000006ff */
[----:B------:R-:W-:-:S04]  /*3100*/  SHF.L.U32 R25, R25, 0x10, RZ ;  /* 0x0000001019197819 */ /* 0x000fc800000006ff */
[----:B------:R-:W-:Y:S01]  /*3110*/  MUFU.RCP R52, R52 ;  /* 0x0000003400347308 */ /* 0x000fe20000001000 */
[----:B------:R-:W0:Y:S01]  /*3120*/  S2UR UR6, SR_CgaCtaId ;  /* 0x00000000000679c3 */ /* 0x000e220000008800 */
[----:B------:R-:W-:Y:S01]  /*3130*/  SHF.L.U32 R29, R29, 0x10, RZ ;  /* 0x000000101d1d7819 */ /* 0x000fe200000006ff */
[----:B------:R-:W-:Y:S01]  /*3140*/  IMAD.U32 R28, R28, 0x10000, RZ ;  /* 0x000100001c1c7824 */ /* 0x000fe200078e00ff */
[----:B------:R-:W-:Y:S01]  /*3150*/  ISETP.NE.AND P6, PT, R104, RZ, PT ;  /* 0x000000ff6800720c */ /* 0x000fe20003fc5270 */
[----:B------:R-:W-:Y:S02]  /*3160*/  UMOV UR5, 0x400 ;  /* 0x0000040000057882 */ /* 0x000fe40000000000 */
[----:B0-----:R-:W-:Y:S01]  /*3170*/  ULEA UR5, UR6, UR5, 0x18 ;  /* 0x0000000506057291 */ /* 0x001fe2000f8ec03f */
        /* <DEDUP_REMOVED lines=9> */
[----:B------:R-:W3:Y:S04]  /*3210*/  LDS.U16 R3, [R79+0x2] ;  /* 0x000002004f037984 */ /* 0x000ee80000000400 */
[----:B------:R-:W4:Y:S04]  /*3220*/  LDS.U16 R2, [R79] ;  /* 0x000000004f027984 */ /* 0x000f280000000400 */
[----:B------:R-:W5:Y:S04]  /*3230*/  LDS.U16 R19, [R79+0x8] ;  /* 0x000008004f137984 */ /* 0x000f680000000400 */
[----:B------:R-:W2:Y:S01]  /*3240*/  LDS.U16 R20, [R79+0xa] ;  /* 0x00000a004f147984 */ /* 0x000ea20000000400 */
[----:B0-----:R3:W-:Y:S03]  /*3250*/  MUFU.RCP R36, R32 ;  /* 0x0000002000247308 */ /* 0x0017e60000001000 */
[----:B------:R-:W0:Y:S04]  /*3260*/  LDS.U16 R17, [R79+0x4] ;  /* 0x000004004f117984 */ /* 0x000e280000000400 */
[----:B------:R-:W0:Y:S01]  /*3270*/  LDS.U16 R18, [R79+0x6] ;  /* 0x000006004f127984 */ /* 0x000e220000000400 */
[----:B------:R4:W0:Y:S01]  /*3280*/  MUFU.RCP R35, R30 ;  /* 0x0000001e00237308 */ /* 0x0008220000001000 */
[----:B---3--:R-:W-:-:S02]  /*3290*/  IMAD.U32 R32, R3, 0x10000, RZ ;  /* 0x0001000003207824 */ /* 0x008fc400078e00ff */
[----:B------:R-:W-:Y:S01]  /*32a0*/  FADD.FTZ R3, -R33, 1 ;  /* 0x3f80000021037421 */ /* 0x000fe20000010100 */
[----:B----4-:R-:W-:-:S03]  /*32b0*/  SHF.L.U32 R30, R2, 0x10, RZ ;  /* 0x00000010021e7819 */ /* 0x010fc600000006ff */
[----:B------:R-:W-:Y:S01]  /*32c0*/  FFMA.FTZ R23, R16, R3, 1 ;  /* 0x3f80000010177423 */ /* 0x000fe20000010003 */
[----:B------:R-:W3:Y:S04]  /*32d0*/  LDS.U16 R2, [R79+0xc] ;  /* 0x00000c004f027984 */ /* 0x000ee80000000400 */
[----:B------:R-:W4:Y:S01]  /*32e0*/  LDS.U16 R3, [R79+0xe] ;  /* 0x00000e004f037984 */ /* 0x000f220000000400 */
[----:B-----5:R-:W-:Y:S01]  /*32f0*/  SHF.L.U32 R38, R19, 0x10, RZ ;  /* 0x0000001013267819 */ /* 0x020fe200000006ff */
[----:B------:R-:W-:Y:S01]  /*3300*/  FMUL.FTZ R22, R127, R30 ;  /* 0x0000001e7f167220 */ /* 0x000fe20000410000 */
[----:B------:R-:W-:Y:S01]  /*3310*/  FMUL.FTZ R34, R129, R32 ;  /* 0x0000002081227220 */ /* 0x000fe20000410000 */
[----:B-1----:R-:W-:Y:S01]  /*3320*/  FADD.FTZ R37, -R45, 1 ;  /* 0x3f8000002d257421 */ /* 0x002fe20000010100 */
[----:B--2---:R-:W-:Y:S01]  /*3330*/  SHF.L.U32 R40, R20, 0x10, RZ ;  /* 0x0000001014287819 */ /* 0x004fe200000006ff */
[----:B------:R-:W-:Y:S01]  /*3340*/  FMUL.FTZ R22, R31, R22 ;  /* 0x000000161f167220 */ /* 0x000fe20000410000 */
[----:B------:R-:W-:Y:S01]  /*3350*/  FMUL.FTZ R34, R33, R34 ;  /* 0x0000002221227220 */ /* 0x000fe20000410000 */
[----:B------:R-:W-:Y:S01]  /*3360*/  FFMA.FTZ R39, R44, R37, 1 ;  /* 0x3f8000002c277423 */ /* 0x000fe20000010025 */
[----:B0-----:R-:W-:Y:S01]  /*3370*/  SHF.L.U32 R17, R17, 0x10, RZ ;  /* 0x0000001011117819 */ /* 0x001fe200000006ff */
[----:B------:R-:W-:Y:S01]  /*3380*/  FMUL.FTZ R20, R26, R38 ;  /* 0x000000261a147220 */ /* 0x000fe20000410000 */
[----:B------:R-:W-:Y:S01]  /*3390*/  FADD.FTZ R41, -R47, 1 ;  /* 0x3f8000002f297421 */ /* 0x000fe20000010100 */
[----:B------:R-:W-:-:S02]  /*33a0*/  IMAD.U32 R37, R18, 0x10000, RZ ;  /* 0x0001000012257824 */ /* 0x000fc400078e00ff */
[----:B------:R-:W-:Y:S01]  /*33b0*/  FMUL.FTZ R48, R27, R40 ;  /* 0x000000281b307220 */ /* 0x000fe20000410000 */
[----:B------:R-:W-:Y:S01]  /*33c0*/  FMUL.FTZ R21, R22, R21 ;  /* 0x0000001516157220 */ /* 0x000fe20000410000 */
[----:B------:R-:W-:Y:S01]  /*33d0*/  FMUL.FTZ R34, R34, R23 ;  /* 0x0000001722227220 */ /* 0x000fe20000410000 */
[----:B------:R-:W-:Y:S01]  /*33e0*/  FMUL.FTZ R20, R45, R20 ;  /* 0x000000142d147220 */ /* 0x000fe20000410000 */
[----:B------:R-:W-:Y:S01]  /*33f0*/  FADD.FTZ R23, -R35, 1 ;  /* 0x3f80000023177421 */ /* 0x000fe20000010100 */
[----:B------:R-:W-:Y:S01]  /*3400*/  FADD.FTZ R22, -R36, 1 ;  /* 0x3f80000024167421 */ /* 0x000fe20000010100 */
[----:B------:R-:W-:Y:S01]  /*3410*/  FFMA.FTZ R41, R46, R41, 1 ;  /* 0x3f8000002e297423 */ /* 0x000fe20000010029 */
        /* <DEDUP_REMOVED lines=8> */
[----:B------:R-:W-:-:S02]  /*34a0*/  FMUL.FTZ R41, R48, R41 ;  /* 0x0000002930297220 */ /* 0x000fc40000410000 */
[----:B------:R-:W-:Y:S01]  /*34b0*/  FMUL.FTZ R18, R18, R23 ;  /* 0x0000001712127220 */ /* 0x000fe20000410000 */
[----:B------:R-:W-:Y:S01]  /*34c0*/  FMUL.FTZ R19, R19, R22 ;  /* 0x0000001613137220 */ /* 0x000fe20000410000 */
[----:B---3--:R-:W-:Y:S01]  /*34d0*/  SHF.L.U32 R39, R2, 0x10, RZ ;  /* 0x0000001002277819 */ /* 0x008fe200000006ff */
[----:B----4-:R-:W-:Y:S02]  /*34e0*/  IMAD.U32 R48, R3, 0x10000, RZ ;  /* 0x0001000003307824 */ /* 0x010fe400078e00ff */
[----:B------:R-:W-:Y:S02]  /*34f0*/  FADD.FTZ R2, -R50, 1 ;  /* 0x3f80000032027421 */ /* 0x000fe40000010100 */
[----:B------:R-:W-:Y:S01]  /*3500*/  FMUL.FTZ R3, R28, R39 ;  /* 0x000000271c037220 */ /* 0x000fe20000410000 */
[----:B------:R-:W-:Y:S01]  /*3510*/  FADD.FTZ R22, -R52, 1 ;  /* 0x3f80000034167421 */ /* 0x000fe20000010100 */
        /* <DEDUP_REMOVED lines=59> */
.L_x_9355:
[----:B------:R-:W-:Y:S05]  /*38d0*/  BSYNC B0 ;  /* 0x0000000000007941 */ /* 0x000fea0003800000 */
.L_x_9354:
        /* <DEDUP_REMOVED lines=57> */
[----:B------:R-:W-:Y:S01]  /*3c70*/  BSSY B0, `(.L_x_9357) ;  /* 0x000002e000007945 */ /* 0x000fe20003800000 */
[----:B------:R-:W-:-:S02]  /*3c80*/  PRMT R16, R0, 0x7632, R16 ;  /* 0x0000763200107816 */ /* 0x000fc40000000010 */
[----:B------:R-:W-:Y:S02]  /*3c90*/  F2FP.BF16.F32.PACK_AB R19, R19, R38 ;  /* 0x000000261313723e */ /* 0x000fe400000010ff */
[----:B------:R-:W-:Y:S02]  /*3ca0*/  F2FP.BF16.F32.PACK_AB R39, R48, R39 ;  /* 0x000000273027723e */ /* 0x000fe400000010ff */
        /* <DEDUP_REMOVED lines=42> */
.L_x_9358:
[----:B------:R-:W-:Y:S05]  /*3f50*/  BSYNC B0 ;  /* 0x0000000000007941 */ /* 0x000fea0003800000 */
.L_x_9357:
[----:B------:R-:W-:Y:S01]  /*3f60*/  IMAD.MOV.U32 R17, RZ, RZ, R41 ;  /* 0x000000ffff117224 */ /* 0x000fe200078e0029 */
        /* <DEDUP_REMOVED lines=24> */
.L_x_9356:
[----:B0-----:R-:W0:Y:S01]  /*40f0*/  LDC R18, c[0x0][0x21c] ;  /* 0x00008700ff127b82 */ /* 0x001e220000000800 */
[----:B------:R-:W-:Y:S01]  /*4100*/  SHF.L.U32 R0, R186, 0x10, RZ ;  /* 0x00000010ba007819 */ /* 0x000fe200000006ff */
[----:B-1----:R-:W-:Y:S01]  /*4110*/  IMAD.U32 R17, R77, 0x10000, RZ ;  /* 0x000100004d117824 */ /* 0x002fe200078e00ff */
[----:B------:R-:W-:Y:S01]  /*4120*/  SHF.L.U32 R16, R78, 0x10, RZ ;  /* 0x000000104e107819 */ /* 0x000fe200000006ff */
[----:B------:R-:W-:Y:S01]  /*4130*/  HFMA2.MMA R151, -RZ, RZ, 0, 0 ;  /* 0x00000000ff977435 */ /* 0x000fe200000001ff */
[C---:B------:R-:W-:Y:S01]  /*4140*/  FMUL.FTZ R124, R127.reuse, R114 ;  /* 0x000000727f7c7220 */ /* 0x040fe20000410000 */
[----:B------:R-:W-:Y:S01]  /*4150*/  FFMA.FTZ R0, R127, R0, R108 ;  /* 0x000000007f007223 */ /* 0x000fe2000001006c */
[----:B------:R-:W-:Y:S01]  /*4160*/  SHF.L.U32 R108, R72, 0x10, RZ ;  /* 0x00000010486c7819 */ /* 0x000fe200000006ff */
[----:B------:R-:W-:Y:S01]  /*4170*/  HFMA2.MMA R136, -RZ, RZ, 0, 0 ;  /* 0x00000000ff887435 */ /* 0x000fe200000001ff */
[C---:B------:R-:W-:Y:S01]  /*4180*/  FMUL.FTZ R143, R129.reuse, R114 ;  /* 0x00000072818f7220 */ /* 0x040fe20000410000 */
[----:B------:R-:W-:Y:S01]  /*4190*/  FFMA.FTZ R0, R129, R16, R0 ;  /* 0x0000001081007223 */ /* 0x000fe20000010000 */
[----:B------:R-:W-:Y:S01]  /*41a0*/  SHF.L.U32 R16, R76, 0x10, RZ ;  /* 0x000000104c107819 */ /* 0x000fe200000006ff */
[----:B------:R-:W-:Y:S01]  /*41b0*/  HFMA2.MMA R157, -RZ, RZ, 0, 0 ;  /* 0x00000000ff9d7435 */ /* 0x000fe200000001ff */
        /* <DEDUP_REMOVED lines=13> */
[----:B0-----:R-:W-:Y:S01]  /*4290*/  ISETP.GE.AND P0, PT, R18, 0x1, PT ;  /* 0x000000011200780c */ /* 0x001fe20003f06270 */
        /* <DEDUP_REMOVED lines=13> */
[----:B------:R-:W-:Y:S01]  /*4370*/  ULDC.64 UR8, c[0x0][0x370] ;  /* 0x0000dc0000087ab9 */ /* 0x000fe20000000a00 */
[----:B------:R-:W-:Y:S01]  /*4380*/  VIADD R140, R88, 0xffffffff ;  /* 0xffffffff588c7836 */ /* 0x000fe20000000000 */
[----:B------:R-:W-:Y:S01]  /*4390*/  MOV R123, RZ ;  /* 0x000000ff007b7202 */ /* 0x000fe20000000f00 */
[----:B------:R-:W-:Y:S01]  /*43a0*/  IMAD.MOV.U32 R121, RZ, RZ, R89 ;  /* 0x000000ffff797224 */ /* 0x000fe200078e0059 */
[----:B------:R-:W1:Y:S01]  /*43b0*/  LDC.64 R22, c[0x0][0x368] ;  /* 0x0000da00ff167b82 */ /* 0x000e620000000a00 */
[----:B------:R-:W-:Y:S01]  /*43c0*/  MOV R132, RZ ;  /* 0x000000ff00847202 */ /* 0x000fe20000000f00 */
[----:B------:R-:W-:Y:S01]  /*43d0*/  IMAD.MOV.U32 R151, RZ, RZ, RZ ;  /* 0x000000ffff977224 */ /* 0x000fe200078e00ff */
[----:B------:R-:W-:Y:S01]  /*43e0*/  MOV R134, RZ ;  /* 0x000000ff00867202 */ /* 0x000fe20000000f00 */
[----:B------:R-:W-:Y:S01]  /*43f0*/  IMAD.MOV.U32 R136, RZ, RZ, RZ ;  /* 0x000000ffff887224 */ /* 0x000fe200078e00ff */
[----:B------:R-:W-:Y:S01]  /*4400*/  MOV R153, RZ ;  /* 0x000000ff00997202 */ /* 0x000fe20000000f00 */
[----:B------:R-:W-:Y:S01]  /*4410*/  IMAD.MOV.U32 R157, RZ, RZ, RZ ;  /* 0x000000ffff9d7224 */ /* 0x000fe200078e00ff */
[----:B------:R-:W-:Y:S01]  /*4420*/  MOV R155, RZ ;  /* 0x000000ff009b7202 */ /* 0x000fe20000000f00 */
[----:B------:R-:W2:Y:S01]  /*4430*/  LDC R159, c[0x0][0x224] ;  /* 0x00008900ff9f7b82 */ /* 0x000ea20000000800 */
[----:B------:R-:W-:Y:S01]  /*4440*/  MOV R138, RZ ;  /* 0x000000ff008a7202 */ /* 0x000fe20000000f00 */
[----:B------:R-:W-:Y:S01]  /*4450*/  UMOV UR5, URZ ;  /* 0x0000003f00057c82 */ /* 0x000fe20008000000 */
[----:B------:R-:W-:Y:S01]  /*4460*/  ULDC UR23, c[0x0][0x224] ;  /* 0x0000890000177ab9 */ /* 0x000fe20000000800 */
[----:B------:R-:W-:Y:S01]  /*4470*/  ULDC UR28, c[0x0][0x21c] ;  /* 0x00008700001c7ab9 */ /* 0x000fe20000000800 */
[----:B------:R-:W-:Y:S01]  /*4480*/  ULDC.64 UR18, c[0x0][0x360] ;  /* 0x0000d80000127ab9 */ /* 0x000fe20000000a00 */
[----:B------:R-:W-:Y:S01]  /*4490*/  ULDC.64 UR24, c[0x0][0x3c8] ;  /* 0x0000f20000187ab9 */ /* 0x000fe20000000a00 */
[----:B------:R-:W-:Y:S01]  /*44a0*/  ULDC.64 UR20, c[0x0][0x380] ;  /* 0x0000e00000147ab9 */ /* 0x000fe20000000a00 */
[C---:B0-----:R-:W-:Y:S01]  /*44b0*/  IMAD R0, R20.reuse, UR15, RZ ;  /* 0x0000000f14007c24 */ /* 0x041fe2000f8e02ff */
[----:B------:R-:W0:Y:S01]  /*44c0*/  LDC R161, c[0x0][0x218] ;  /* 0x00008600ffa17b82 */ /* 0x000e220000000800 */
[----:B------:R-:W-:Y:S01]  /*44d0*/  IMAD.WIDE.U32 R16, R20, UR14, R18 ;  /* 0x0000000e14107c25 */ /* 0x000fe2000f8e0012 */
[----:B------:R-:W-:Y:S01]  /*44e0*/  ULDC.64 UR26, c[0x0][0x3d0] ;  /* 0x0000f400001a7ab9 */ /* 0x000fe20000000a00 */
[----:B------:R-:W-:Y:S01]  /*44f0*/  ULDC.64 UR12, c[0x0][0x250] ;  /* 0x00009400000c7ab9 */ /* 0x000fe20000000a00 */
[----:B------:R-:W-:Y:S01]  /*4500*/  ULDC.64 UR16, c[0x0][0x270] ;  /* 0x00009c0000107ab9 */ /* 0x000fe20000000a00 */
[----:B------:R-:W-:Y:S01]  /*4510*/  IMAD R21, R21, UR14, R0 ;  /* 0x0000000e15157c24 */ /* 0x000fe2000f8e0200 */
[----:B------:R-:W-:Y:S01]  /*4520*/  LEA.HI R0, R140, R140, RZ, 0x1 ;  /* 0x0000008c8c007211 */ /* 0x000fe200078f08ff */
[C---:B-1----:R-:W-:Y:S01]  /*4530*/  IMAD R20, R22.reuse, UR15, RZ ;  /* 0x0000000f16147c24 */ /* 0x042fe2000f8e02ff */
[----:B------:R-:W1:Y:S01]  /*4540*/  LDC.64 R50, c[0x0][0x360] ;  /* 0x0000d800ff327b82 */ /* 0x000e620000000a00 */
[----:B------:R-:W-:Y:S01]  /*4550*/  IMAD.WIDE.U32 R18, R22, UR14, R18 ;  /* 0x0000000e16127c25 */ /* 0x000fe2000f8e0012 */
[----:B------:R-:W-:-:S03]  /*4560*/  IADD3 R17, R17, R21, RZ ;  /* 0x0000001511117210 */ /* 0x000fc60007ffe0ff */
[----:B------:R-:W-:Y:S02]  /*4570*/  IMAD R21, R117, UR6, RZ ;  /* 0x0000000675157c24 */ /* 0x000fe4000f8e02ff */
[----:B------:R-:W-:Y:S01]  /*4580*/  IMAD R23, R23, UR14, R20 ;  /* 0x0000000e17177c24 */ /* 0x000fe2000f8e0214 */
[----:B------:R-:W3:Y:S01]  /*4590*/  LDC.64 R52, c[0x0][0x380] ;  /* 0x0000e000ff347b82 */ /* 0x000ee20000000a00 */
[C---:B------:R-:W-:Y:S02]  /*45a0*/  IMAD R21, R110.reuse, UR7, R21 ;  /* 0x000000076e157c24 */ /* 0x040fe4000f8e0215 */
[----:B------:R-:W-:Y:S01]  /*45b0*/  IMAD.WIDE.U32 R16, R110, UR6, R16 ;  /* 0x000000066e107c25 */ /* 0x000fe2000f8e0010 */
[----:B------:R-:W-:Y:S01]  /*45c0*/  ULDC.64 UR6, c[0x0][0x3c8] ;  /* 0x0000f20000067ab9 */ /* 0x000fe20000000a00 */
[----:B------:R-:W-:Y:S02]  /*45d0*/  IADD3 R19, R19, R23, RZ ;  /* 0x0000001713137210 */ /* 0x000fe40007ffe0ff */
[----:B------:R-:W-:Y:S01]  /*45e0*/  IMAD R23, R117, UR8, RZ ;  /* 0x0000000875177c24 */ /* 0x000fe2000f8e02ff */
[----:B------:R-:W-:Y:S01]  /*45f0*/  IADD3 R35, R17, R21, RZ ;  /* 0x0000001511237210 */ /* 0x000fe20007ffe0ff */
[----:B------:R-:W4:Y:S01]  /*4600*/  LDC.64 R54, c[0x0][0x2d0] ;  /* 0x0000b400ff367b82 */ /* 0x000f220000000a00 */
[----:B------:R-:W-:Y:S01]  /*4610*/  LEA R30, P0, R16, UR6, 0x2 ;  /* 0x00000006101e7c11 */ /* 0x000fe2000f8010ff */
[----:B------:R-:W-:Y:S01]  /*4620*/  IMAD R23, R110, UR9, R23 ;  /* 0x000000096e177c24 */ /* 0x000fe2000f8e0217 */
[----:B------:R-:W-:Y:S01]  /*4630*/  LOP3.LUT R17, R0, 0xfffffe, RZ, 0xc0, !PT ;  /* 0x00fffffe00117812 */ /* 0x000fe200078ec0ff */
[----:B------:R-:W-:Y:S01]  /*4640*/  IMAD.WIDE.U32 R32, R110, UR8, R18 ;  /* 0x000000086e207c25 */ /* 0x000fe2000f8e0012 */
[----:B------:R-:W-:Y:S01]  /*4650*/  LEA.HI.X R31, R16, UR7, R35, 0x2, P0 ;  /* 0x00000007101f7c11 */ /* 0x000fe200080f1423 */
[----:B------:R-:W-:Y:S01]  /*4660*/  ULDC.64 UR6, c[0x0][0x3d0] ;  /* 0x0000f40000067ab9 */ /* 0x000fe20000000a00 */
[----:B------:R-:W-:Y:S01]  /*4670*/  IADD3 R16, P0, R6, R16, RZ ;  /* 0x0000001006107210 */ /* 0x000fe20007f1e0ff */
[----:B------:R-:W-:Y:S01]  /*4680*/  IMAD.IADD R140, R140, 0x1, -R17 ;  /* 0x000000018c8c7824 */ /* 0x000fe200078e0a11 */
[----:B------:R-:W-:Y:S01]  /*4690*/  IADD3 R33, R33, R23, RZ ;  /* 0x0000001721217210 */ /* 0x000fe20007ffe0ff */
[----:B------:R-:W-:Y:S01]  /*46a0*/  IMAD.WIDE R30, R118, 0x4, R30 ;  /* 0x00000004761e7825 */ /* 0x000fe200078e021e */
[----:B------:R-:W-:Y:S01]  /*46b0*/  LEA R46, P1, R32, UR6, 0x2 ;  /* 0x00000006202e7c11 */ /* 0x000fe2000f8210ff */
[----:B------:R-:W-:Y:S01]  /*46c0*/  ULDC.64 UR8, c[0x0][0x238] ;  /* 0x00008e0000087ab9 */ /* 0x000fe20000000a00 */
[----:B------:R-:W-:-:S02]  /*46d0*/  IADD3.X R17, R7, R35, RZ, P0, !PT ;  /* 0x0000002307117210 */ /* 0x000fc400007fe4ff */
[----:B------:R-:W-:Y:S01]  /*46e0*/  LEA.HI.X R47, R32, UR7, R33, 0x2, P1 ;  /* 0x00000007202f7c11 */ /* 0x000fe200088f1421 */
[----:B------:R-:W-:Y:S01]  /*46f0*/  ULDC.64 UR6, c[0x0][0x230] ;  /* 0x00008c0000067ab9 */ /* 0x000fe20000000a00 */
[----:B------:R-:W-:Y:S01]  /*4700*/  IADD3 R18, P5, R30, -0x380, RZ ;  /* 0xfffffc801e127810 */ /* 0x000fe20007fbe0ff */
[----:B------:R-:W-:Y:S01]  /*4710*/  IMAD R0, R116, UR6, RZ ;  /* 0x0000000674007c24 */ /* 0x000fe2000f8e02ff */
[----:B------:R-:W-:Y:S01]  /*4720*/  IADD3 R20, P1, R30, -0x300, RZ ;  /* 0xfffffd001e147810 */ /* 0x000fe20007f3e0ff */
[----:B------:R-:W-:Y:S01]  /*4730*/  IMAD.WIDE R46, R118, 0x4, R46 ;  /* 0x00000004762e7825 */ /* 0x000fe200078e022e */
[----:B------:R-:W-:Y:S02]  /*4740*/  IADD3.X R19, R31, -0x1, RZ, P5, !PT ;  /* 0xffffffff1f137810 */ /* 0x000fe40002ffe4ff */
[C---:B------:R-:W-:Y:S01]  /*4750*/  IADD3 R22, P2, R30.reuse, -0x280, RZ ;  /* 0xfffffd801e167810 */ /* 0x040fe20007f5e0ff */
[C---:B------:R-:W-:Y:S01]  /*4760*/  IMAD.WIDE.U32 R48, R119.reuse, UR6, RZ ;  /* 0x0000000677307c25 */ /* 0x040fe2000f8e00ff */
[C---:B------:R-:W-:Y:S01]  /*4770*/  IADD3 R24, P3, R30.reuse, -0x200, RZ ;  /* 0xfffffe001e187810 */ /* 0x040fe20007f7e0ff */
[----:B------:R-:W-:Y:S01]  /*4780*/  UMOV UR6, URZ ;  /* 0x0000003f00067c82 */ /* 0x000fe20008000000 */
[C---:B------:R-:W-:Y:S01]  /*4790*/  IADD3 R26, P4, R30.reuse, -0x180, RZ ;  /* 0xfffffe801e1a7810 */ /* 0x040fe20007f9e0ff */
[----:B------:R-:W-:Y:S01]  /*47a0*/  IMAD R125, R119, UR7, R0 ;  /* 0x00000007777d7c24 */ /* 0x000fe2000f8e0200 */
[----:B------:R-:W-:-:S02]  /*47b0*/  IADD3 R28, P5, R30, -0x100, RZ ;  /* 0xffffff001e1c7810 */ /* 0x000fc40007fbe0ff */
[C---:B------:R-:W-:Y:S02]  /*47c0*/  IADD3.X R21, R31.reuse, -0x1, RZ, P1, !PT ;  /* 0xffffffff1f157810 */ /* 0x040fe40000ffe4ff */
[----:B------:R-:W-:Y:S02]  /*47d0*/  IADD3 R30, P1, R30, -0x80, RZ ;  /* 0xffffff801e1e7810 */ /* 0x000fe40007f3e0ff */
[C---:B------:R-:W-:Y:S02]  /*47e0*/  IADD3.X R23, R31.reuse, -0x1, RZ, P2, !PT ;  /* 0xffffffff1f177810 */ /* 0x040fe400017fe4ff */
[C---:B------:R-:W-:Y:S02]  /*47f0*/  IADD3.X R25, R31.reuse, -0x1, RZ, P3, !PT ;  /* 0xffffffff1f197810 */ /* 0x040fe40001ffe4ff */
[C---:B------:R-:W-:Y:S02]  /*4800*/  IADD3.X R27, R31.reuse, -0x1, RZ, P4, !PT ;  /* 0xffffffff1f1b7810 */ /* 0x040fe400027fe4ff */
[----:B------:R-:W-:-:S02]  /*4810*/  IADD3.X R29, R31, -0x1, RZ, P5, !PT ;  /* 0xffffffff1f1d7810 */ /* 0x000fc40002ffe4ff */
[----:B------:R-:W-:Y:S02]  /*4820*/  IADD3.X R31, R31, -0x1, RZ, P1, !PT ;  /* 0xffffffff1f1f7810 */ /* 0x000fe40000ffe4ff */
[----:B------:R-:W-:Y:S02]  /*4830*/  IADD3 R32, P1, R6, R32, RZ ;  /* 0x0000002006207210 */ /* 0x000fe40007f3e0ff */
[C---:B------:R-:W-:Y:S02]  /*4840*/  IADD3 R34, P5, R46.reuse, -0x380, RZ ;  /* 0xfffffc802e227810 */ /* 0x040fe40007fbe0ff */
[----:B------:R-:W-:Y:S02]  /*4850*/  IADD3.X R33, R7, R33, RZ, P1, !PT ;  /* 0x0000002107217210 */ /* 0x000fe40000ffe4ff */
[C---:B------:R-:W-:Y:S02]  /*4860*/  IADD3 R36, P4, R46.reuse, -0x300, RZ ;  /* 0xfffffd002e247810 */ /* 0x040fe40007f9e0ff */
[----:B------:R-:W-:-:S02]  /*4870*/  IADD3 R38, P3, R46, -0x280, RZ ;  /* 0xfffffd802e267810 */ /* 0x000fc40007f7e0ff */
[C---:B------:R-:W-:Y:S02]  /*4880*/  IADD3 R40, P2, R46.reuse, -0x200, RZ ;  /* 0xfffffe002e287810 */ /* 0x040fe40007f5e0ff */
[C---:B------:R-:W-:Y:S02]  /*4890*/  IADD3 R42, P1, R46.reuse, -0x180, RZ ;  /* 0xfffffe802e2a7810 */ /* 0x040fe40007f3e0ff */
[C---:B------:R-:W-:Y:S02]  /*48a0*/  IADD3 R44, P0, R46.reuse, -0x100, RZ ;  /* 0xffffff002e2c7810 */ /* 0x040fe40007f1e0ff */
[C---:B------:R-:W-:Y:S02]  /*48b0*/  IADD3.X R35, R47.reuse, -0x1, RZ, P5, !PT ;  /* 0xffffffff2f237810 */ /* 0x040fe40002ffe4ff */
[----:B------:R-:W-:Y:S02]  /*48c0*/  IADD3 R46, P5, R46, -0x80, RZ ;  /* 0xffffff802e2e7810 */ /* 0x000fe40007fbe0ff */
[----:B------:R-:W-:-:S02]  /*48d0*/  IADD3.X R37, R47, -0x1, RZ, P4, !PT ;  /* 0xffffffff2f257810 */ /* 0x000fc400027fe4ff */
[C---:B------:R-:W-:Y:S02]  /*48e0*/  IADD3.X R39, R47.reuse, -0x1, RZ, P3, !PT ;  /* 0xffffffff2f277810 */ /* 0x040fe40001ffe4ff */
[C---:B------:R-:W-:Y:S02]  /*48f0*/  IADD3.X R41, R47.reuse, -0x1, RZ, P2, !PT ;  /* 0xffffffff2f297810 */ /* 0x040fe400017fe4ff */
[C---:B------:R-:W-:Y:S02]  /*4900*/  IADD3.X R43, R47.reuse, -0x1, RZ, P1, !PT ;  /* 0xffffffff2f2b7810 */ /* 0x040fe40000ffe4ff */
[C---:B------:R-:W-:Y:S02]  /*4910*/  IADD3.X R45, R47.reuse, -0x1, RZ, P0, !PT ;  /* 0xffffffff2f2d7810 */ /* 0x040fe400007fe4ff */
[----:B------:R-:W-:Y:S02]  /*4920*/  IADD3.X R47, R47, -0x1, RZ, P5, !PT ;  /* 0xffffffff2f2f7810 */ /* 0x000fe40002ffe4ff */
[----:B------:R-:W-:-:S02]  /*4930*/  ISETP.GE.AND P0, PT, R8, R89, PT ;  /* 0x000000590800720c */ /* 0x000fc40003f06270 */
[----:B01234-:R-:W-:-:S11]  /*4940*/  IADD3 R125, R49, R125, RZ ;  /* 0x0000007d317d7210 */ /* 0x01ffd60007ffe0ff */
.L_x_9380:
[----:B------:R-:W-:Y:S01]  /*4950*/  SHF.R.S32.HI R58, RZ, 0x1f, R123 ;  /* 0x0000001fff3a7819 */ /* 0x000fe2000001147b */
[C---:B-1----:R-:W-:Y:S01]  /*4960*/  IMAD.WIDE.U32 R56, R123.reuse, UR12, R8 ;  /* 0x0000000c7b387c25 */ /* 0x042fe2000f8e0008 */
[-C--:B------:R-:W-:Y:S02]  /*4970*/  ISETP.GE.AND P5, PT, R102, R121.reuse, PT ;  /* 0x000000796600720c */ /* 0x080fe40003fa6270 */
[----:B------:R-:W-:Y:S01]  /*4980*/  ISETP.GE.AND P1, PT, R100, R121, PT ;  /* 0x000000796400720c */ /* 0x000fe20003f26270 */
[----:B------:R-:W-:Y:S01]  /*4990*/  IMAD R0, R58, UR12, RZ ;  /* 0x0000000c3a007c24 */ /* 0x000fe2000f8e02ff */
[----:B------:R-:W-:Y:S02]  /*49a0*/  LEA R162, P2, R56, R101, 0x1 ;  /* 0x0000006538a27211 */ /* 0x000fe400078408ff */
[----:B------:R-:W-:Y:S01]  /*49b0*/  PRMT R144, RZ, 0x7610, R144 ;  /* 0x00007610ff907816 */ /* 0x000fe20000000090 */
[----:B------:R-:W-:Y:S01]  /*49c0*/  IMAD R59, R123, UR13, R0 ;  /* 0x0000000d7b3b7c24 */ /* 0x000fe2000f8e0200 */
[----:B------:R-:W-:-:S02]  /*49d0*/  ISETP.GE.AND P3, PT, R96, R121, PT ;  /* 0x000000796000720c */ /* 0x000fc40003f66270 */
[----:B------:R-:W-:Y:S02]  /*49e0*/  ISETP.GE.AND P4, PT, R94, R121, PT ;  /* 0x000000795e00720c */ /* 0x000fe40003f86270 */
[----:B------:R-:W-:Y:S02]  /*49f0*/  IADD3 R0, R57, R59, RZ ;  /* 0x0000003b39007210 */ /* 0x000fe40007ffe0ff */
[----:B------:R-:W-:Y:S02]  /*4a00*/  PRMT R59, RZ, 0x7610, R59 ;  /* 0x00007610ff3b7816 */ /* 0x000fe4000000003b */
        /* <DEDUP_REMOVED lines=32> */
[----:B0-----:R0:W3:Y:S03]  /*4c10*/  LDG.E R142, desc[UR10][R62.64] ;  /* 0x0000000a3e8e7981 */ /* 0x0010e6000c1e1900 */
[----:B------:R-:W-:Y:S02]  /*4c20*/  LEA.HI.X R57, R60, R95, R57, 0x1, P1 ;  /* 0x0000005f3c397211 */ /* 0x000fe400008f0c39 */
[----:B------:R-:W-:-:S02]  /*4c30*/  ISETP.GE.AND P1, PT, R8, R89, PT ;  /* 0x000000590800720c */ /* 0x000fc40003f26270 */
[-C--:B------:R-:W-:Y:S02]  /*4c40*/  ISETP.GE.AND P2, PT, R102, R89.reuse, PT ;  /* 0x000000596600720c */ /* 0x080fe40003f46270 */
[-C--:B------:R-:W-:Y:S02]  /*4c50*/  ISETP.GE.AND P3, PT, R100, R89.reuse, PT ;  /* 0x000000596400720c */ /* 0x080fe40003f66270 */
[----:B------:R-:W-:Y:S02]  /*4c60*/  PRMT R60, RZ, 0x7610, R60 ;  /* 0x00007610ff3c7816 */ /* 0x000fe4000000003c */
[-C--:B------:R-:W-:Y:S02]  /*4c70*/  ISETP.GE.AND P4, PT, R92, R89.reuse, PT ;  /* 0x000000595c00720c */ /* 0x080fe40003f86270 */
[----:B------:R-:W-:Y:S02]  /*4c80*/  PRMT R61, RZ, 0x7610, R61 ;  /* 0x00007610ff3d7816 */ /* 0x000fe4000000003d */
[----:B------:R-:W-:-:S02]  /*4c90*/  ISETP.GE.AND P5, PT, R90, R89, PT ;  /* 0x000000595a00720c */ /* 0x000fc40003fa6270 */
[----:B0-----:R-:W-:Y:S02]  /*4ca0*/  PRMT R62, RZ, 0x7610, R62 ;  /* 0x00007610ff3e7816 */ /* 0x001fe4000000003e */
[----:B------:R-:W-:Y:S02]  /*4cb0*/  PRMT R63, RZ, 0x7610, R63 ;  /* 0x00007610ff3f7816 */ /* 0x000fe4000000003f */
[----:B------:R-:W-:Y:S01]  /*4cc0*/  PRMT R163, RZ, 0x7610, R163 ;  /* 0x00007610ffa37816 */ /* 0x000fe200000000a3 */
[----:B----4-:R0:W-:Y:S04]  /*4cd0*/  STS.U16 [R87], R0 ;  /* 0x0000000057007388 */ /* 0x0101e80000000400 */
[----:B--2---:R1:W-:Y:S04]  /*4ce0*/  STS.U16 [R86+0x40], R59 ;  /* 0x0000403b56007388 */ /* 0x0043e80000000400 */
[----:B---3--:R2:W-:Y:S01]  /*4cf0*/  STS.U16 [R85+0x80], R144 ;  /* 0x0000809055007388 */ /* 0x0085e20000000400 */
[----:B0-----:R-:W-:-:S03]  /*4d00*/  PRMT R0, RZ, 0x7610, R0 ;  /* 0x00007610ff007816 */ /* 0x001fc60000000000 */
[----:B------:R-:W-:Y:S01]  /*4d10*/  STS.U16 [R84+0xc0], R165 ;  /* 0x0000c0a554007388 */ /* 0x000fe20000000400 */
[----:B-1----:R-:W-:-:S03]  /*4d20*/  PRMT R59, RZ, 0x7610, R59 ;  /* 0x00007610ff3b7816 */ /* 0x002fc6000000003b */
[----:B------:R-:W-:Y:S04]  /*4d30*/  STS.U16 [R83+0x100], R146 ;  /* 0x0001009253007388 */ /* 0x000fe80000000400 */
[----:B------:R0:W-:Y:S04]  /*4d40*/  STS.U16 [R82+0x140], R167 ;  /* 0x000140a752007388 */ /* 0x0001e80000000400 */
[----:B------:R1:W-:Y:S04]  /*4d50*/  STS.U16 [R81+0x180], R148 ;  /* 0x0001809451007388 */ /* 0x0003e80000000400 */
[----:B------:R3:W-:Y:S01]  /*4d60*/  STS.U16 [R80+0x1c0], R169 ;  /* 0x0001c0a950007388 */ /* 0x0007e20000000400 */
[----:B------:R-:W-:-:S03]  /*4d70*/  NOP ;  /* 0x0000000000007918 */ /* 0x000fc60000000000 */
[----:B------:R-:W4:Y:S04]  /*4d80*/  @!P1 LDG.E.U16 R0, desc[UR10][R56.64] ;  /* 0x0000000a38009981 */ /* 0x000f28000c1e1500 */
[----:B------:R-:W4:Y:S01]  /*4d90*/  @!P2 LDG.E.U16 R59, desc[UR10][R56.64+0x40] ;  /* 0x0000400a383ba981 */ /* 0x000f22000c1e1500 */
[-C--:B------:R-:W-:Y:S02]  /*4da0*/  ISETP.GE.AND P1, PT, R98, R89.reuse, PT ;  /* 0x000000596200720c */ /* 0x080fe40003f26270 */
[-C--:B------:R-:W-:Y:S01]  /*4db0*/  ISETP.GE.AND P2, PT, R96, R89.reuse, PT ;  /* 0x000000596000720c */ /* 0x080fe20003f46270 */
[----:B------:R-:W4:Y:S01]  /*4dc0*/  @!P3 LDG.E.U16 R60, desc[UR10][R56.64+0x80] ;  /* 0x0000800a383cb981 */ /* 0x000f22000c1e1500 */
[----:B------:R-:W-:Y:S02]  /*4dd0*/  ISETP.GE.AND P3, PT, R94, R89, PT ;  /* 0x000000595e00720c */ /* 0x000fe40003f66270 */
[----:B--2---:R-:W-:Y:S01]  /*4de0*/  PRMT R144, RZ, 0x7610, R144 ;  /* 0x00007610ff907816 */ /* 0x004fe20000000090 */
[----:B------:R-:W2:Y:S01]  /*4df0*/  @!P5 LDG.E.U16 R163, desc[UR10][R56.64+0x1c0] ;  /* 0x0001c00a38a3d981 */ /* 0x000ea2000c1e1500 */
[----:B0-----:R-:W-:-:S02]  /*4e00*/  IADD3 R82, R103, 0x20, RZ ;  /* 0x0000002067527810 */ /* 0x001fc40007ffe0ff */
[----:B------:R-:W-:Y:S01]  /*4e10*/  LEA.HI.SX32 R87, R103, R103, 0x1b ;  /* 0x0000006767577211 */ /* 0x000fe200078fdaff */
[----:B------:R-:W-:Y:S04]  /*4e20*/  LDS.U16 R152, [R79+0xe] ;  /* 0x00000e004f987984 */ /* 0x000fe80000000400 */
[----:B------:R-:W2:Y:S04]  /*4e30*/  @!P1 LDG.E.U16 R61, desc[UR10][R56.64+0xc0] ;  /* 0x0000c00a383d9981 */ /* 0x000ea8000c1e1500 */
[----:B------:R-:W2:Y:S04]  /*4e40*/  @!P2 LDG.E.U16 R62, desc[UR10][R56.64+0x100] ;  /* 0x0001000a383ea981 */ /* 0x000ea8000c1e1500 */
[----:B------:R-:W2:Y:S04]  /*4e50*/  @!P3 LDG.E.U16 R63, desc[UR10][R56.64+0x140] ;  /* 0x0001400a383fb981 */ /* 0x000ea8000c1e1500 */
[----:B------:R0:W2:Y:S01]  /*4e60*/  @!P4 LDG.E.U16 R144, desc[UR10][R56.64+0x180] ;  /* 0x0001800a3890c981 */ /* 0x0000a2000c1e1500 */
[----:B------:R-:W-:-:S03]  /*4e70*/  ISETP.NE.AND P1, PT, R188, RZ, PT ;  /* 0x000000ffbc00720c */ /* 0x000fc60003f25270 */
[----:B------:R-:W3:Y:S01]  /*4e80*/  LDS.U16 R154, [R79] ;  /* 0x000000004f9a7984 */ /* 0x000ee20000000400 */
[----:B------:R-:W-:Y:S02]  /*4e90*/  ISETP.LT.OR P3, PT, R88, 0x2, P1 ;  /* 0x000000025800780c */ /* 0x000fe40000f61670 */
[----:B-1----:R-:W-:Y:S01]  /*4ea0*/  LEA.HI.SX32 R81, R82, R103, 0x1b ;  /* 0x0000006752517211 */ /* 0x002fe200078fdaff */
[----:B------:R-:W1:Y:S01]  /*4eb0*/  LDS.U16 R156, [R79+0x2] ;  /* 0x000002004f9c7984 */ /* 0x000e620000000400 */
[-C--:B------:R-:W-:Y:S01]  /*4ec0*/  LEA R87, R87, R122.reuse, 0x1 ;  /* 0x0000007a57577211 */ /* 0x080fe200078e08ff */
[----:B------:R-:W-:Y:S01]  /*4ed0*/  VIADD R82, R103, 0xa0 ;  /* 0x000000a067527836 */ /* 0x000fe20000000000 */
[----:B------:R-:W-:Y:S01]  /*4ee0*/  LEA R86, R81, R122, 0x1 ;  /* 0x0000007a51567211 */ /* 0x000fe200078e08ff */
[----:B------:R-:W-:Y:S04]  /*4ef0*/  LDS.U16 R158, [R79+0x4] ;  /* 0x000004004f9e7984 */ /* 0x000fe80000000400 */
[----:B------:R-:W1:Y:S02]  /*4f00*/  LDS.U16 R160, [R79+0x6] ;  /* 0x000006004fa07984 */ /* 0x000e640000000400 */
[----:B------:R-:W4:Y:S02]  /*4f10*/  @!P3 LDC R146, c[0x0][0x21c] ;  /* 0x00008700ff92bb82 */ /* 0x000f240000000800 */
[----:B------:R-:W1:Y:S04]  /*4f20*/  LDS.U16 R162, [R79+0x8] ;  /* 0x000008004fa27984 */ /* 0x000e680000000400 */
[----:B------:R-:W1:Y:S04]  /*4f30*/  LDS.U16 R164, [R79+0xa] ;  /* 0x00000a004fa47984 */ /* 0x000e680000000400 */
[----:B------:R-:W1:Y:S01]  /*4f40*/  LDS.U16 R166, [R79+0xc] ;  /* 0x00000c004fa67984 */ /* 0x000e620000000400 */
[C---:B0-----:R-:W-:Y:S01]  /*4f50*/  IADD3 R56, R103.reuse, 0x60, RZ ;  /* 0x0000006067387810 */ /* 0x041fe20007ffe0ff */
[----:B---3--:R-:W-:Y:S01]  /*4f60*/  VIADD R80, R103, 0x40 ;  /* 0x0000004067507836 */ /* 0x008fe20000000000 */
[----:B------:R-:W-:-:S02]  /*4f70*/  ISETP.NE.AND P2, PT, R104, RZ, PT ;  /* 0x000000ff6800720c */ /* 0x000fc40003f45270 */
[C---:B------:R-:W-:Y:S02]  /*4f80*/  IADD3 R84, R103.reuse, 0x80, RZ ;  /* 0x0000008067547810 */ /* 0x040fe40007ffe0ff */
[-C--:B------:R-:W-:Y:S02]  /*4f90*/  LEA.HI.SX32 R57, R56, R103.reuse, 0x1b ;  /* 0x0000006738397211 */ /* 0x080fe400078fdaff */
[-C--:B------:R-:W-:Y:S02]  /*4fa0*/  LEA.HI.SX32 R85, R80, R103.reuse, 0x1b ;  /* 0x0000006750557211 */ /* 0x080fe400078fdaff */
[----:B------:R-:W-:Y:S02]  /*4fb0*/  IADD3 R56, R103, 0xe0, RZ ;  /* 0x000000e067387810 */ /* 0x000fe40007ffe0ff */
[-C--:B------:R-:W-:Y:S01]  /*4fc0*/  LEA.HI.SX32 R83, R84, R103.reuse, 0x1b ;  /* 0x0000006754537211 */ /* 0x080fe200078fdaff */
[--C-:B------:R-:W-:Y:S01]  /*4fd0*/  IMAD R84, R57, 0x2, R122.reuse ;  /* 0x0000000239547824 */ /* 0x100fe200078e027a */
[----:B------:R-:W-:Y:S01]  /*4fe0*/  IADD3 R80, R103, 0xc0, RZ ;  /* 0x000000c067507810 */ /* 0x000fe20007ffe0ff */
[----:B------:R-:W-:Y:S01]  /*4ff0*/  IMAD R85, R85, 0x2, R122 ;  /* 0x0000000255557824 */ /* 0x000fe200078e027a */
[----:B------:R-:W-:-:S02]  /*5000*/  LEA.HI.SX32 R57, R56, R103, 0x1b ;  /* 0x0000006738397211 */ /* 0x000fc400078fdaff */
[----:B------:R-:W-:Y:S02]  /*5010*/  LEA.HI.SX32 R81, R80, R103, 0x1b ;  /* 0x0000006750517211 */ /* 0x000fe400078fdaff */
[-C--:B------:R-:W-:Y:S02]  /*5020*/  LEA R83, R83, R122.reuse, 0x1 ;  /* 0x0000007a53537211 */ /* 0x080fe400078e08ff */
[----:B------:R-:W-:Y:S01]  /*5030*/  LEA R80, R57, R122, 0x1 ;  /* 0x0000007a39507211 */ /* 0x000fe200078e08ff */
[----:B------:R-:W-:Y:S01]  /*5040*/  IMAD R57, R140, 0x100, R123 ;  /* 0x000001008c397824 */ /* 0x000fe200078e027b */
[----:B------:R-:W-:Y:S01]  /*5050*/  @P2 IADD3 R57, R104, 0x200, RZ ;  /* 0x0000020068392810 */ /* 0x000fe20007ffe0ff */
[----:B------:R-:W-:Y:S02]  /*5060*/  IMAD R81, R81, 0x2, R122 ;  /* 0x0000000251517824 */ /* 0x000fe400078e027a */
[----:B------:R-:W-:Y:S01]  /*5070*/  IMAD.MOV.U32 R172, RZ, RZ, RZ ;  /* 0x000000ffffac7224 */ /* 0x000fe200078e00ff */
[----:B------:R-:W-:Y:S01]  /*5080*/  SHF.L.U32 R169, R78, 0x10, RZ ;  /* 0x000000104ea97819 */ /* 0x000fe200000006ff */
[----:B------:R-:W-:Y:S01]  /*5090*/  IMAD.U32 R150, R186, 0x10000, RZ ;  /* 0x00010000ba967824 */ /* 0x000fe200078e00ff */
[----:B------:R-:W-:Y:S01]  /*50a0*/  SHF.L.U32 R148, R77, 0x10, RZ ;  /* 0x000000104d947819 */ /* 0x000fe200000006ff */
[----:B------:R-:W-:Y:S01]  /*50b0*/  IMAD.U32 R167, R76, 0x10000, RZ ;  /* 0x000100004ca77824 */ /* 0x000fe200078e00ff */
[----:B------:R-:W-:Y:S01]  /*50c0*/  SHF.L.U32 R154, R154, 0x10, RZ ;  /* 0x000000109a9a7819 */ /* 0x000fe200000006ff */
[----:B------:R-:W-:Y:S01]  /*50d0*/  FMUL.FTZ R195, R150, R71 ;  /* 0x0000004796c37220 */ /* 0x000fe20000410000 */
[----:B-1----:R-:W-:Y:S01]  /*50e0*/  SHF.L.U32 R156, R156, 0x10, RZ ;  /* 0x000000109c9c7819 */ /* 0x002fe200000006ff */
[----:B------:R-:W-:Y:S01]  /*50f0*/  FMUL.FTZ R193, R169, R70 ;  /* 0x00000046a9c17220 */ /* 0x000fe20000410000 */
[----:B------:R-:W-:Y:S01]  /*5100*/  SHF.L.U32 R165, R74, 0x10, RZ ;  /* 0x000000104aa57819 */ /* 0x000fe200000006ff */
[----:B------:R-:W-:Y:S01]  /*5110*/  FMUL.FTZ R191, R148, R69 ;  /* 0x0000004594bf7220 */ /* 0x000fe20000410000 */
[----:B------:R-:W-:Y:S01]  /*5120*/  SHF.L.U32 R160, R160, 0x10, RZ ;  /* 0x00000010a0a07819 */ /* 0x000fe200000006ff */
[----:B------:R-:W-:Y:S01]  /*5130*/  FMUL.FTZ R189, R167, R68 ;  /* 0x00000044a7bd7220 */ /* 0x000fe20000410000 */
[----:B------:R-:W-:-:S02]  /*5140*/  IMAD.U32 R158, R158, 0x10000, RZ ;  /* 0x000100009e9e7824 */ /* 0x000fc400078e00ff */
[----:B------:R-:W-:Y:S01]  /*5150*/  FMUL.FTZ R178, R154, R195 ;  /* 0x000000c39ab27220 */ /* 0x000fe20000410000 */
[----:B------:R-:W-:Y:S01]  /*5160*/  BSSY B0, `(.L_x_9360) ;  /* 0x0000058000007945 */ /* 0x000fe20003800000 */
[----:B------:R-:W-:Y:S01]  /*5170*/  IMAD.U32 R152, R152, 0x10000, RZ ;  /* 0x0001000098987824 */ /* 0x000fe200078e00ff */
[----:B------:R-:W-:Y:S01]  /*5180*/  SHF.L.U32 R162, R162, 0x10, RZ ;  /* 0x00000010a2a27819 */ /* 0x000fe200000006ff */
[----:B------:R-:W-:Y:S01]  /*5190*/  IMAD.U32 R164, R164, 0x10000, RZ ;  /* 0x00010000a4a47824 */ /* 0x000fe200078e00ff */
[----:B------:R-:W-:Y:S01]  /*51a0*/  SHF.L.U32 R166, R166, 0x10, RZ ;  /* 0x00000010a6a67819 */ /* 0x000fe200000006ff */
[----:B----4-:R-:W-:Y:S04]  /*51b0*/  STS.U16 [R87+0x210], R0 ;  /* 0x0002100057007388 */ /* 0x010fe80000000400 */
[----:B------:R0:W-:Y:S02]  /*51c0*/  STS.U16 [R86+0x250], R59 ;  /* 0x0002503b56007388 */ /* 0x0001e40000000400 */
[----:B0-----:R-:W-:-:S04]  /*51d0*/  LEA.HI.SX32 R59, R82, R103, 0x1b ;  /* 0x00000067523b7211 */ /* 0x001fc800078fdaff */
[----:B------:R-:W-:Y:S01]  /*51e0*/  LEA R82, R59, R122, 0x1 ;  /* 0x0000007a3b527211 */ /* 0x000fe200078e08ff */
[----:B------:R-:W-:Y:S01]  /*51f0*/  FMUL.FTZ R59, R142, 1.4426950216293334961 ;  /* 0x3fb8aa3b8e3b7820 */ /* 0x000fe20000410000 */
[----:B------:R-:W-:-:S03]  /*5200*/  @!P3 IADD3 R0, R88, -0x2, RZ ;  /* 0xfffffffe5800b810 */ /* 0x000fc60007ffe0ff */
[----:B------:R-:W-:Y:S02]  /*5210*/  FMUL.FTZ R173, R59, R71 ;  /* 0x000000473bad7220 */ /* 0x000fe40000410000 */
[----:B------:R-:W-:Y:S01]  /*5220*/  @!P3 IMAD R79, R0, R146, R123 ;  /* 0x00000092004fb224 */ /* 0x000fe200078e027b */
[----:B------:R-:W-:-:S03]  /*5230*/  SHF.L.U32 R0, R103, 0x3, RZ ;  /* 0x0000000367007819 */ /* 0x000fc600000006ff */
[----:B------:R-:W0:Y:S01]  /*5240*/  MUFU.EX2 R173, R173 ;  /* 0x000000ad00ad7308 */ /* 0x000e220000000800 */
[----:B------:R-:W-:Y:S04]  /*5250*/  STS.U16 [R85+0x290], R60 ;  /* 0x0002903c55007388 */ /* 0x000fe80000000400 */
[----:B--2---:R1:W-:Y:S04]  /*5260*/  STS.U16 [R84+0x2d0], R61 ;  /* 0x0002d03d54007388 */ /* 0x0043e80000000400 */
[----:B------:R2:W-:Y:S01]  /*5270*/  STS.U16 [R83+0x310], R62 ;  /* 0x0003103e53007388 */ /* 0x0005e20000000400 */
[----:B-1----:R-:W-:-:S03]  /*5280*/  LEA.HI.SX32 R61, R0, R0, 0x1b ;  /* 0x00000000003d7211 */ /* 0x002fc600078fdaff */
[----:B------:R-:W-:Y:S01]  /*5290*/  STS.U16 [R82+0x350], R63 ;  /* 0x0003503f52007388 */ /* 0x000fe20000000400 */
[-C--:B--2---:R-:W-:Y:S01]  /*52a0*/  LEA R62, R57, R122.reuse, 0x2 ;  /* 0x0000007a393e7211 */ /* 0x084fe200078e10ff */
[----:B------:R-:W-:Y:S01]  /*52b0*/  @!P3 IMAD.WIDE R56, R79, 0x8, R14 ;  /* 0x000000084f38b825 */ /* 0x000fe200078e020e */
[----:B------:R-:W-:Y:S01]  /*52c0*/  LEA R79, R61, R122, 0x1 ;  /* 0x0000007a3d4f7211 */ /* 0x000fe200078e08ff */
[----:B------:R-:W-:Y:S04]  /*52d0*/  STS.U16 [R81+0x390], R144 ;  /* 0x0003909051007388 */ /* 0x000fe80000000400 */
        /* <DEDUP_REMOVED lines=11> */
[----:B------:R-:W-:Y:S01]  /*5390*/  BAR.SYNC.DEFER_BLOCKING 0x0 ;  /* 0x0000000000007b1d */ /* 0x000fe20000010000 */
[----:B------:R-:W-:Y:S01]  /*53a0*/  FMUL.FTZ R0, R59, R70 ;  /* 0x000000463b007220 */ /* 0x000fe20000410000 */
[----:B-1----:R-:W-:Y:S01]  /*53b0*/  SHF.L.U32 R192, R177, 0x10, RZ ;  /* 0x00000010b1c07819 */ /* 0x002fe200000006ff */
[----:B------:R-:W-:-:S03]  /*53c0*/  FMUL.FTZ R60, R59, R69 ;  /* 0x000000453b3c7220 */ /* 0x000fc60000410000 */
[----:B------:R1:W5:Y:S01]  /*53d0*/  @!P3 LDG.E R172, desc[UR10][R56.64+0x4] ;  /* 0x0000040a38acb981 */ /* 0x000362000c1e1900 */
[----:B------:R-:W-:Y:S01]  /*53e0*/  ISETP.NE.AND P3, PT, R104, 0x1f, PT ;  /* 0x0000001f6800780c */ /* 0x000fe20003f65270 */
[----:B------:R-:W-:Y:S01]  /*53f0*/  FMUL.FTZ R181, R139, R192 ;  /* 0x000000c08bb57220 */ /* 0x000fe20000410000 */
[----:B--2---:R-:W-:Y:S01]  /*5400*/  SHF.L.U32 R192, R180, 0x10, RZ ;  /* 0x00000010b4c07819 */ /* 0x004fe200000006ff */
[----:B------:R-:W2:Y:S01]  /*5410*/  MUFU.EX2 R0, R0 ;  /* 0x0000000000007308 */ /* 0x000ea20000000800 */
[----:B------:R-:W-:-:S09]  /*5420*/  FMUL.FTZ R170, R59, R68 ;  /* 0x000000443baa7220 */ /* 0x000fd20000410000 */
[----:B-1----:R-:W-:-:S05]  /*5430*/  @P3 LEA R57, R104, R122, 0x2 ;  /* 0x0000007a68393211 */ /* 0x002fca00078e10ff */
[----:B------:R1:W4:Y:S01]  /*5440*/  @P3 LDS R180, [R57+0x169c] ;  /* 0x00169c0039b43984 */ /* 0x0003220000000800 */
[----:B------:R-:W3:Y:S01]  /*5450*/  MUFU.EX2 R60, R60 ;  /* 0x0000003c003c7308 */ /* 0x000ee20000000800 */
[C---:B------:R-:W-:Y:S01]  /*5460*/  FMUL.FTZ R176, R59.reuse, R67 ;  /* 0x000000433bb07220 */ /* 0x040fe20000410000 */
[----:B0-----:R-:W-:-:S06]  /*5470*/  FMUL.FTZ R62, R59, R64 ;  /* 0x000000403b3e7220 */ /* 0x001fcc0000410000 */
[----:B------:R-:W0:Y:S01]  /*5480*/  MUFU.EX2 R170, R170 ;  /* 0x000000aa00aa7308 */ /* 0x000e220000000800 */
[C---:B------:R-:W-:Y:S01]  /*5490*/  FMUL.FTZ R174, R59.reuse, R66 ;  /* 0x000000423bae7220 */ /* 0x040fe20000410000 */
[----:B------:R-:W-:Y:S01]  /*54a0*/  FMUL.FTZ R168, R59, R65 ;  /* 0x000000413ba87220 */ /* 0x000fe20000410000 */
[----:B--2---:R-:W-:-:S05]  /*54b0*/  FMUL.FTZ R61, R173, R0 ;  /* 0x00000000ad3d7220 */ /* 0x004fca0000410000 */
[----:B------:R-:W2:Y:S01]  /*54c0*/  MUFU.EX2 R176, R176 ;  /* 0x000000b000b07308 */ /* 0x000ea20000000800 */
        /* <DEDUP_REMOVED lines=8> */
[----:B--2---:R-:W-:Y:S01]  /*5550*/  FMUL.FTZ R205, R176, R175 ;  /* 0x000000afb0cd7220 */ /* 0x004fe20000410000 */
[----:B------:R-:W-:Y:S01]  /*5560*/  SHF.L.U32 R56, R171, 0x10, RZ ;  /* 0x00000010ab387819 */ /* 0x000fe200000006ff */
        /* <DEDUP_REMOVED lines=11> */
[----:B---3--:R-:W-:Y:S01]  /*5620*/  FFMA.FTZ R196, R62, R171, R181 ;  /* 0x000000ab3ec47223 */ /* 0x008fe200000100b5 */
[----:B01--4-:R-:W-:Y:S06]  /*5630*/  @P3 BRA `(.L_x_9361) ;  /* 0x0000000000283947 */ /* 0x013fec0003800000 */
        /* <DEDUP_REMOVED lines=10> */
.L_x_9361:
[----:B------:R-:W-:Y:S05]  /*56e0*/  BSYNC B0 ;  /* 0x0000000000007941 */ /* 0x000fea0003800000 */
.L_x_9360:
[----:B01----:R-:W-:Y:S01]  /*56f0*/  FMUL.FTZ R57, R62, R180 ;  /* 0x000000b43e397220 */ /* 0x003fe20000410000 */
        /* <DEDUP_REMOVED lines=45> */
[----:B------:R-:W-:Y:S01]  /*59d0*/  @!P1 LEA R190, R123, R122, 0x3 ;  /* 0x0000007a7bbe9211 */ /* 0x000fe200078e18ff */
        /* <DEDUP_REMOVED lines=28> */
[----:B------:R-:W-:Y:S01]  /*5ba0*/  HFMA2.MMA R56, -RZ, RZ, 1.875, 0 ;  /* 0x3f800000ff387435 */ /* 0x000fe200000001ff */
[----:B------:R-:W-:Y:S02]  /*5bb0*/  ISETP.GE.AND P4, PT, R103, 0x8, PT ;  /* 0x000000086700780c */ /* 0x000fe40003f86270 */
[----:B------:R-:W3:Y:S01]  /*5bc0*/  SHFL.UP PT, R182, R207, 0x8, RZ ;  /* 0x05000000cfb67989 */ /* 0x000ee200000e00ff */
[----:B0-----:R-:W-:-:S06]  /*5bd0*/  @!P5 FFMA.FTZ R196, R221, R198, R196 ;  /* 0x000000c6ddc4d223 */ /* 0x001fcc00000100c4 */
[----:B------:R-:W-:Y:S01]  /*5be0*/  @!P1 LDS.64 R56, [R190+0x1718] ;  /* 0x00171800be389984 */ /* 0x000fe20000000a00 */
[----:B-1----:R-:W-:Y:S01]  /*5bf0*/  @!P5 FMUL.FTZ R221, R221, R192 ;  /* 0x000000c0ddddd220 */ /* 0x002fe20000410000 */
[----:B------:R-:W-:Y:S02]  /*5c00*/  ISETP.GE.AND P1, PT, R103, 0x10, PT ;  /* 0x000000106700780c */ /* 0x000fe40003f26270 */
        /* <DEDUP_REMOVED lines=12> */
[----:B------:R-:W-:Y:S01]  /*5cd0*/  SHFL.DOWN PT, R184, R196, 0x1, 0x1f ;  /* 0x08201f00c4b87f89 */ /* 0x000fe200000e0000 */
[----:B---3--:R-:W-:-:S03]  /*5ce0*/  @P1 FMUL.FTZ R207, R207, R182 ;  /* 0x000000b6cfcf1220 */ /* 0x008fc60000410000 */
[----:B------:R-:W0:Y:S04]  /*5cf0*/  SHFL.IDX PT, R182, R57, RZ, 0x1f ;  /* 0x00001fff39b67589 */ /* 0x000e2800000e0000 */
[----:B------:R-:W-:Y:S04]  /*5d00*/  SHFL.UP PT, R194, R194, 0x1, RZ ;  /* 0x04200000c2c27989 */ /* 0x000fe800000e00ff */
[----:B------:R-:W1:Y:S04]  /*5d10*/  SHFL.UP PT, R207, R207, 0x1, RZ ;  /* 0x04200000cfcf7989 */ /* 0x000e6800000e00ff */
[----:B------:R2:W3:Y:S02]  /*5d20*/  SHFL.IDX PT, R172, R221, RZ, 0x1f ;  /* 0x00001fffddac7589 */ /* 0x0004e400000e0000 */
[----:B--2---:R-:W-:-:S02]  /*5d30*/  VIADD R221, R104, 0xe0 ;  /* 0x000000e068dd7836 */ /* 0x004fc40000000000 */
[----:B0-----:R-:W-:-:S03]  /*5d40*/  @P3 FFMA.FTZ R182, R209, R182, R184 ;  /* 0x000000b6d1b63223 */ /* 0x001fc600000100b8 */
[----:B------:R-:W-:Y:S01]  /*5d50*/  LEA.HI.SX32 R221, R221, R104, 0x1b ;  /* 0x00000068dddd7211 */ /* 0x000fe200078fdaff */
[----:B------:R-:W-:Y:S01]  /*5d60*/  FFMA.FTZ R171, R182, R180, R171 ;  /* 0x000000b4b6ab7223 */ /* 0x000fe200000100ab */
[----:B-1----:R-:W-:-:S03]  /*5d70*/  @P2 FFMA.FTZ R205, R207, R205, R194 ;  /* 0x000000cdcfcd2223 */ /* 0x002fc600000100c2 */
[----:B------:R-:W-:Y:S01]  /*5d80*/  FMUL.FTZ R198, R171, R64 ;  /* 0x00000040abc67220 */ /* 0x000fe20000410000 */
[----:B------:R-:W-:Y:S01]  /*5d90*/  IADD3 R194, -R6, R161, -R104 ;  /* 0x000000a106c27210 */ /* 0x000fe20007ffe968 */
[----:B------:R-:W-:Y:S01]  /*5da0*/  FFMA.FTZ R205, R173, R205, R178 ;  /* 0x000000cdadcd7223 */ /* 0x000fe200000100b2 */
[----:B------:R-:W-:Y:S01]  /*5db0*/  FFMA.FTZ R173, R62, R171, R181 ;  /* 0x000000ab3ead7223 */ /* 0x000fe200000100b5 */
[C---:B---3--:R-:W-:Y:S01]  /*5dc0*/  FFMA.FTZ R57, R172.reuse, R57, R223 ;  /* 0x00000039ac397223 */ /* 0x048fe200000100df */
[----:B------:R-:W-:Y:S01]  /*5dd0*/  FMUL.FTZ R56, R172, R56 ;  /* 0x00000038ac387220 */ /* 0x000fe20000410000 */
[----:B------:R-:W-:Y:S01]  /*5de0*/  FFMA.FTZ R209, R0, R205, R175 ;  /* 0x000000cd00d17223 */ /* 0x000fe200000100af */
[----:B------:R-:W-:Y:S01]  /*5df0*/  FFMA.FTZ R175, R168, R173, R183 ;  /* 0x000000ada8af7223 */ /* 0x000fe200000100b7 */
[----:B------:R-:W-:Y:S02]  /*5e00*/  @!P6 LEA R172, R123, R122, 0x3 ;  /* 0x0000007a7bace211 */ /* 0x000fe400078e18ff */
[----:B------:R-:W-:Y:S01]  /*5e10*/  FFMA.FTZ R211, R60, R209, R177 ;  /* 0x000000d13cd37223 */ /* 0x000fe200000100b1 */
[----:B------:R-:W-:Y:S01]  /*5e20*/  FFMA.FTZ R177, R174, R175, R185 ;  /* 0x000000afaeb17223 */ /* 0x000fe200000100b9 */
[----:B------:R-:W-:Y:S01]  /*5e30*/  FMUL.FTZ R180, R175, R66 ;  /* 0x00000042afb47220 */ /* 0x000fe20000410000 */
[----:B------:R0:W-:Y:S01]  /*5e40*/  @!P6 STS.64 [R172+0x1718], R56 ;  /* 0x00171838ac00e388 */ /* 0x0001e20000000a00 */
[----:B------:R-:W-:Y:S01]  /*5e50*/  FFMA.FTZ R207, R170, R211, R179 ;  /* 0x000000d3aacf7223 */ /* 0x000fe200000100b3 */
[----:B------:R-:W-:Y:S01]  /*5e60*/  FFMA.FTZ R179, R176, R177, R197 ;  /* 0x000000b1b0b37223 */ /* 0x000fe200000100c5 */
[----:B------:R-:W-:-:S02]  /*5e70*/  ISETP.GE.AND P1, PT, R194, 0x1, PT ;  /* 0x00000001c200780c */ /* 0x000fc40003f26270 */
[----:B------:R-:W-:Y:S01]  /*5e80*/  FFMA.FTZ R197, R176, R207, R215 ;  /* 0x000000cfb0c57223 */ /* 0x000fe200000100d7 */
[----:B------:R-:W-:Y:S01]  /*5e90*/  FFMA.FTZ R181, R170, R179, R199 ;  /* 0x000000b3aab57223 */ /* 0x000fe200000100c7 */
[----:B------:R-:W-:Y:S01]  /*5ea0*/  FFMA.FTZ R170, R158, -R191, R211 ;  /* 0x800000bf9eaa7223 */ /* 0x000fe200000100d3 */
[----:B------:R-:W-:Y:S01]  /*5eb0*/  FMUL.FTZ R200, R133, R207 ;  /* 0x000000cf85c87220 */ /* 0x000fe20000410000 */
[----:B------:R-:W-:Y:S01]  /*5ec0*/  FFMA.FTZ R199, R174, R197, R217 ;  /* 0x000000c5aec77223 */ /* 0x000fe200000100d9 */
[----:B------:R-:W-:Y:S01]  /*5ed0*/  FFMA.FTZ R183, R60, R181, R201 ;  /* 0x000000b53cb77223 */ /* 0x000fe200000100c9 */
[----:B------:R-:W-:Y:S02]  /*5ee0*/  IMAD.SHL.U32 R60, R104, 0x8, RZ ;  /* 0x00000008683c7824 */ /* 0x000fe400078e00ff */
        /* <DEDUP_REMOVED lines=9> */
[----:B------:R-:W-:Y:S01]  /*5f80*/  FMUL.FTZ R174, R179, R68 ;  /* 0x00000044b3ae7220 */ /* 0x000fe20000410000 */
[-C--:B------:R-:W-:Y:S01]  /*5f90*/  FMUL.FTZ R195, R150, R215.reuse ;  /* 0x000000d796c37220 */ /* 0x080fe20000410000 */
[----:B------:R-:W-:Y:S01]  /*5fa0*/  FFMA.FTZ R215, R0, R215, RZ ;  /* 0x000000d700d77223 */ /* 0x000fe200000100ff */
[----:B0-----:R-:W-:Y:S01]  /*5fb0*/  FFMA.FTZ R172, R160, -R189, R207 ;  /* 0x800000bda0ac7223 */ /* 0x001fe200000100cf */
[----:B------:R-:W-:Y:S01]  /*5fc0*/  FMUL.FTZ R193, R177, R67 ;  /* 0x00000043b1c17220 */ /* 0x000fe20000410000 */
[----:B------:R-:W-:Y:S01]  /*5fd0*/  FMUL.FTZ R213, R173, R65 ;  /* 0x00000041add57220 */ /* 0x000fe20000410000 */
[----:B------:R-:W-:Y:S01]  /*5fe0*/  FFMA.FTZ R215, R168, R62, R215 ;  /* 0x0000003ea8d77223 */ /* 0x000fe200000100d7 */
[----:B------:R-:W-:Y:S01]  /*5ff0*/  LEA R60, R217, R122, 0x2 ;  /* 0x0000007ad93c7211 */ /* 0x000fe200078e10ff */
[----:B------:R-:W-:Y:S01]  /*6000*/  FMUL.FTZ R176, R167, R174 ;  /* 0x000000aea7b07220 */ /* 0x000fe20000410000 */
[----:B------:R-:W-:Y:S01]  /*6010*/  FMUL.FTZ R62, R169, R62 ;  /* 0x0000003ea93e7220 */ /* 0x000fe20000410000 */
[-C--:B------:R-:W-:Y:S01]  /*6020*/  FFMA.FTZ R215, R170, R191.reuse, R215 ;  /* 0x000000bfaad77223 */ /* 0x080fe200000100d7 */
[----:B------:R-:W-:Y:S01]  /*6030*/  FMUL.FTZ R56, R148, R191 ;  /* 0x000000bf94387220 */ /* 0x000fe20000410000 */
[----:B------:R-:W-:Y:S01]  /*6040*/  FMUL.FTZ R178, R146, R193 ;  /* 0x000000c192b27220 */ /* 0x000fe20000410000 */
[----:B------:R-:W-:Y:S01]  /*6050*/  FMUL.FTZ R57, R165, R180 ;  /* 0x000000b4a5397220 */ /* 0x000fe20000410000 */
[----:B------:R-:W-:Y:S01]  /*6060*/  FFMA.FTZ R215, R172, R174, R215 ;  /* 0x000000aeacd77223 */ /* 0x000fe200000100d7 */
[----:B------:R-:W-:Y:S01]  /*6070*/  FFMA.FTZ R174, R162, -R187, R197 ;  /* 0x800000bba2ae7223 */ /* 0x000fe200000100c5 */
[----:B------:R-:W-:Y:S01]  /*6080*/  FMUL.FTZ R187, R144, R213 ;  /* 0x000000d590bb7220 */ /* 0x000fe20000410000 */
[----:B------:R-:W-:Y:S01]  /*6090*/  FMUL.FTZ R189, R163, R198 ;  /* 0x000000c6a3bd7220 */ /* 0x000fe20000410000 */
[----:B------:R0:W-:Y:S01]  /*60a0*/  STS [R60+0x420], R195 ;  /* 0x000420c33c007388 */ /* 0x0001e20000000800 */
[----:B------:R-:W-:Y:S01]  /*60b0*/  FFMA.FTZ R215, R174, R193, R215 ;  /* 0x000000c1aed77223 */ /* 0x000fe200000100d7 */
[C---:B------:R-:W-:Y:S01]  /*60c0*/  IADD3 R193, R104.reuse, 0x60, RZ ;  /* 0x0000006068c17810 */ /* 0x040fe20007ffe0ff */
[----:B------:R-:W-:Y:S01]  /*60d0*/  FMUL.FTZ R202, R135, R197 ;  /* 0x000000c587ca7220 */ /* 0x000fe20000410000 */
[----:B------:R1:W-:Y:S01]  /*60e0*/  STS [R93+0x4], R62 ;  /* 0x0000043e5d007388 */ /* 0x0003e20000000800 */
[----:B------:R-:W-:Y:S01]  /*60f0*/  IADD3 R219, R104, 0xc0, RZ ;  /* 0x000000c068db7810 */ /* 0x000fe20007ffe0ff */
[----:B------:R-:W-:Y:S01]  /*6100*/  FFMA.FTZ R182, R152, -R59, R203 ;  /* 0x8000003b98b67223 */ /* 0x000fe200000100cb */
[C---:B------:R-:W-:Y:S01]  /*6110*/  IADD3 R191, R104.reuse, 0x40, RZ ;  /* 0x0000004068bf7810 */ /* 0x040fe20007ffe0ff */
[----:B------:R-:W-:Y:S01]  /*6120*/  STS [R93+0x8], R56 ;  /* 0x000008385d007388 */ /* 0x000fe20000000800 */
[C---:B------:R-:W-:Y:S01]  /*6130*/  IADD3 R217, R104.reuse, 0xa0, RZ ;  /* 0x000000a068d97810 */ /* 0x040fe20007ffe0ff */
[----:B0-----:R-:W-:Y:S01]  /*6140*/  VIADD R195, R104, 0x80 ;  /* 0x0000008068c37836 */ /* 0x001fe20000000000 */
[-C--:B------:R-:W-:Y:S01]  /*6150*/  LEA.HI.SX32 R193, R193, R104.reuse, 0x1b ;  /* 0x00000068c1c17211 */ /* 0x080fe200078fdaff */
[----:B------:R0:W-:Y:S01]  /*6160*/  STS [R93+0xc], R176 ;  /* 0x00000cb05d007388 */ /* 0x0001e20000000800 */
[-C--:B------:R-:W-:Y:S01]  /*6170*/  LEA.HI.SX32 R219, R219, R104.reuse, 0x1b ;  /* 0x00000068dbdb7211 */ /* 0x080fe200078fdaff */
[----:B-1----:R-:W-:Y:S01]  /*6180*/  FMUL.FTZ R62, R131, R211 ;  /* 0x000000d3833e7220 */ /* 0x002fe20000410000 */
[-C--:B------:R-:W-:Y:S01]  /*6190*/  LEA.HI.SX32 R191, R191, R104.reuse, 0x1b ;  /* 0x00000068bfbf7211 */ /* 0x080fe200078fdaff */
[----:B------:R-:W-:Y:S01]  /*61a0*/  STS [R93+0x10], R178 ;  /* 0x000010b25d007388 */ /* 0x000fe20000000800 */
[-C--:B------:R-:W-:Y:S01]  /*61b0*/  LEA.HI.SX32 R195, R195, R104.reuse, 0x1b ;  /* 0x00000068c3c37211 */ /* 0x080fe200078fdaff */
[--C-:B------:R-:W-:Y:S01]  /*61c0*/  IMAD R196, R193, 0x4, R122.reuse ;  /* 0x00000004c1c47824 */ /* 0x100fe200078e027a */
[----:B------:R-:W-:Y:S01]  /*61d0*/  LEA.HI.SX32 R217, R217, R104, 0x1b ;  /* 0x00000068d9d97211 */ /* 0x000fe200078fdaff */
[----:B------:R1:W-:Y:S01]  /*61e0*/  STS [R60+0x434], R57 ;  /* 0x000434393c007388 */ /* 0x0003e20000000800 */
[-C--:B------:R-:W-:Y:S01]  /*61f0*/  LEA R206, R191, R122.reuse, 0x2 ;  /* 0x0000007abfce7211 */ /* 0x080fe200078e10ff */
[----:B0-----:R-:W-:Y:S01]  /*6200*/  FFMA.FTZ R176, R164, -R63, R199 ;  /* 0x8000003fa4b07223 */ /* 0x001fe200000100c7 */
[----:B------:R-:W-:Y:S01]  /*6210*/  VIADD R63, R104, 0x20 ;  /* 0x00000020683f7836 */ /* 0x000fe20000000000 */
[----:B------:R0:W-:Y:S01]  /*6220*/  STS [R60+0x438], R187 ;  /* 0x000438bb3c007388 */ /* 0x0001e20000000800 */
[----:B------:R-:W-:Y:S01]  /*6230*/  LEA R192, R195, R122, 0x2 ;  /* 0x0000007ac3c07211 */ /* 0x000fe200078e10ff */
[----:B------:R-:W-:Y:S01]  /*6240*/  FFMA.FTZ R215, R176, R180, R215 ;  /* 0x000000b4b0d77223 */ /* 0x000fe200000100d7 */
[----:B------:R-:W-:Y:S01]  /*6250*/  LEA R190, R217, R122, 0x2 ;  /* 0x0000007ad9be7211 */ /* 0x000fe200078e10ff */
[----:B------:R0:W-:Y:S01]  /*6260*/  STS [R60+0x43c], R189 ;  /* 0x00043cbd3c007388 */ /* 0x0001e20000000800 */
[----:B------:R-:W-:Y:S01]  /*6270*/  LEA.HI.SX32 R63, R63, R104, 0x1b ;  /* 0x000000683f3f7211 */ /* 0x000fe200078fdaff */
[----:B------:R-:W-:Y:S01]  /*6280*/  IMAD R184, R219, 0x4, R122 ;  /* 0x00000004dbb87824 */ /* 0x000fe200078e027a */
[-C--:B------:R-:W-:Y:S01]  /*6290*/  LEA R180, R221, R122.reuse, 0x2 ;  /* 0x0000007addb47211 */ /* 0x080fe200078e10ff */
[----:B------:R-:W-:Y:S01]  /*62a0*/  BAR.SYNC.DEFER_BLOCKING 0x0 ;  /* 0x0000000000007b1d */ /* 0x000fe20000010000 */
[----:B------:R-:W-:Y:S01]  /*62b0*/  LEA R204, R63, R122, 0x2 ;  /* 0x0000007a3fcc7211 */ /* 0x000fe200078e10ff */
[----:B-1----:R-:W-:Y:S01]  /*62c0*/  FMUL.FTZ R57, R127, R205 ;  /* 0x000000cd7f397220 */ /* 0x002fe20000410000 */
[----:B------:R-:W-:Y:S01]  /*62d0*/  FMUL.FTZ R56, R129, R209 ;  /* 0x000000d181387220 */ /* 0x000fe20000410000 */
[----:B------:R-:W-:Y:S01]  /*62e0*/  FFMA.FTZ R178, R166, -R61, R201 ;  /* 0x8000003da6b27223 */ /* 0x000fe200000100c9 */
[----:B------:R-:W-:Y:S01]  /*62f0*/  FMUL.FTZ R199, R137, R199 ;  /* 0x000000c789c77220 */ /* 0x000fe20000410000 */
[----:B------:R-:W-:Y:S01]  /*6300*/  FMUL.FTZ R201, R139, R201 ;  /* 0x000000c98bc97220 */ /* 0x000fe20000410000 */
[----:B------:R-:W-:Y:S01]  /*6310*/  FMUL.FTZ R203, R141, R203 ;  /* 0x000000cb8dcb7220 */ /* 0x000fe20000410000 */
        /* <DEDUP_REMOVED lines=25> */
[----:B------:R-:W-:Y:S01]  /*64b0*/  IMAD.WIDE.U32 R58, R123, UR20, R32 ;  /* 0x000000147b3a7c25 */ /* 0x000fe2000f8e0020 */
[----:B------:R-:W-:-:S03]  /*64c0*/  IADD3 R61, R57, R61, RZ ;  /* 0x0000003d393d7210 */ /* 0x000fc60007ffe0ff */
[----:B------:R-:W-:Y:S01]  /*64d0*/  IMAD.IADD R57, R59, 0x1, R63 ;  /* 0x000000013b397824 */ /* 0x000fe200078e023f */
[----:B------:R-:W-:Y:S02]  /*64e0*/  LEA R62, P2, R58, UR26, 0x2 ;  /* 0x0000001a3a3e7c11 */ /* 0x000fe4000f8410ff */
[----:B------:R-:W-:Y:S02]  /*64f0*/  LEA.HI.X R61, R56, UR25, R61, 0x2, P1 ;  /* 0x00000019383d7c11 */ /* 0x000fe400088f143d */
[----:B------:R-:W-:-:S03]  /*6500*/  LEA.HI.X R63, R58, UR27, R57, 0x2, P2 ;  /* 0x0000001b3a3f7c11 */ /* 0x000fc600090f1439 */
[----:B------:R2:W-:Y:S04]  /*6510*/  REDG.E.ADD.F32.FTZ.RN.STRONG.GPU desc[UR10][R60.64], R209 ;  /* 0x000000d13c0079a6 */ /* 0x0005e8000c10f38a */
[----:B-1----:R2:W-:Y:S02]  /*6520*/  REDG.E.ADD.F32.FTZ.RN.STRONG.GPU desc[UR10][R62.64], R197 ;  /* 0x000000c53e0079a6 */ /* 0x0025e4000c10f38a */
.L_x_9363:
[----:B------:R-:W-:Y:S05]  /*6530*/  BSYNC B0 ;  /* 0x0000000000007941 */ /* 0x000fea0003800000 */
.L_x_9362:
        /* <DEDUP_REMOVED lines=15> */
[----:B------:R-:W-:Y:S01]  /*6630*/  IMAD.WIDE.U32 R56, R52, UR22, R34 ;  /* 0x0000001634387c25 */ /* 0x000fe2000f8e0022 */
[----:B------:R-:W-:-:S04]  /*6640*/  IADD3 R59, R59, R63, RZ ;  /* 0x0000003f3b3b7210 */ /* 0x000fc80007ffe0ff */
[----:B------:R-:W-:Y:S01]  /*6650*/  IADD3 R57, R57, R61, RZ ;  /* 0x0000003d39397210 */ /* 0x000fe20007ffe0ff */
[----:B------:R0:W-:Y:S04]  /*6660*/  REDG.E.ADD.F32.FTZ.RN.STRONG.GPU desc[UR10][R58.64], R211 ;  /* 0x000000d33a0079a6 */ /* 0x0001e8000c10f38a */
[----:B--2---:R0:W-:Y:S02]  /*6670*/  REDG.E.ADD.F32.FTZ.RN.STRONG.GPU desc[UR10][R56.64], R197 ;  /* 0x000000c5380079a6 */ /* 0x0041e4000c10f38a */
.L_x_9365:
[----:B------:R-:W-:Y:S05]  /*6680*/  BSYNC B0 ;  /* 0x0000000000007941 */ /* 0x000fea0003800000 */
.L_x_9364:
        /* <DEDUP_REMOVED lines=14> */
.L_x_9367:
[----:B------:R-:W-:Y:S05]  /*6770*/  BSYNC B0 ;  /* 0x0000000000007941 */ /* 0x000fea0003800000 */
.L_x_9366:
[----:B01----:R0:W1:Y:S01]  /*6780*/  LDS R197, [R196+0x9c0] ;  /* 0x0009c000c4c57984 */ /* 0x0030620000000800 */
[----:B------:R-:W-:Y:S04]  /*6790*/  BSSY B0, `(.L_x_9368) ;  /* 0x0000008000007945 */ /* 0x000fe80003800000 */
[----:B------:R-:W-:Y:S05]  /*67a0*/  @!P1 BRA `(.L_x_9369) ;  /* 0x0000000000189947 */ /* 0x000fea0003800000 */
[----:B------:R-:W-:-:S04]  /*67b0*/  IMAD.WIDE.U32 R58, R50, UR22, R22 ;  /* 0x00000016323a7c25 */ /* 0x000fc8000f8e0016 */
[----:B------:R-:W-:Y:S01]  /*67c0*/  IMAD.WIDE.U32 R56, R52, UR22, R38 ;  /* 0x0000001634387c25 */ /* 0x000fe2000f8e0026 */
[----:B------:R-:W-:-:S03]  /*67d0*/  IADD3 R59, R63, R59, RZ ;  /* 0x0000003b3f3b7210 */ /* 0x000fc60007ffe0ff */
[----:B------:R-:W-:Y:S02]  /*67e0*/  IMAD.IADD R57, R61, 0x1, R57 ;  /* 0x000000013d397824 */ /* 0x000fe400078e0239 */
[----:B------:R2:W-:Y:S04]  /*67f0*/  REDG.E.ADD.F32.FTZ.RN.STRONG.GPU desc[UR10][R58.64], R195 ;  /* 0x000000c33a0079a6 */ /* 0x0005e8000c10f38a */
[----:B-1----:R2:W-:Y:S02]  /*6800*/  REDG.E.ADD.F32.FTZ.RN.STRONG.GPU desc[UR10][R56.64], R197 ;  /* 0x000000c5380079a6 */ /* 0x0025e4000c10f38a */
.L_x_9369:
[----:B------:R-:W-:Y:S05]  /*6810*/  BSYNC B0 ;  /* 0x0000000000007941 */ /* 0x000fea0003800000 */
.L_x_9368:
[----:B--2---:R2:W3:Y:S01]  /*6820*/  LDS R195, [R192+0xa40] ;  /* 0x000a4000c0c37984 */ /* 0x0044e20000000800 */
        /* <DEDUP_REMOVED lines=8> */
.L_x_9371:
[----:B------:R-:W-:Y:S05]  /*68b0*/  BSYNC B0 ;  /* 0x0000000000007941 */ /* 0x000fea0003800000 */
.L_x_9370:
[----:B----4-:R4:W0:Y:S01]  /*68c0*/  LDS R193, [R190+0xac0] ;  /* 0x000ac000bec17984 */ /* 0x0108220000000800 */
[----:B------:R-:W-:Y:S04]  /*68d0*/  BSSY B0, `(.L_x_9372) ;  /* 0x0000008000007945 */ /* 0x000fe80003800000 */
[----:B------:R-:W-:Y:S05]  /*68e0*/  @!P3 BRA `(.L_x_9373) ;  /* 0x000000000018b947 */ /* 0x000fea0003800000 */
[----:B------:R-:W-:-:S04]  /*68f0*/  IMAD.WIDE.U32 R58, R50, UR22, R26 ;  /* 0x00000016323a7c25 */ /* 0x000fc8000f8e001a */
[----:B------:R-:W-:-:S04]  /*6900*/  IMAD.WIDE.U32 R56, R52, UR22, R42 ;  /* 0x0000001634387c25 */ /* 0x000fc8000f8e002a */
[----:B------:R-:W-:Y:S01]  /*6910*/  IMAD.IADD R59, R63, 0x1, R59 ;  /* 0x000000013f3b7824 */ /* 0x000fe200078e023b */
[----:B------:R-:W-:-:S04]  /*6920*/  IADD3 R57, R61, R57, RZ ;  /* 0x000000393d397210 */ /* 0x000fc80007ffe0ff */
[----:B------:R1:W-:Y:S04]  /*6930*/  REDG.E.ADD.F32.FTZ.RN.STRONG.GPU desc[UR10][R58.64], R191 ;  /* 0x000000bf3a0079a6 */ /* 0x0003e8000c10f38a */
[----:B0-----:R0:W-:Y:S02]  /*6940*/  REDG.E.ADD.F32.FTZ.RN.STRONG.GPU desc[UR10][R56.64], R193 ;  /* 0x000000c1380079a6 */ /* 0x0011e4000c10f38a */
.L_x_9373:
[----:B------:R-:W-:Y:S05]  /*6950*/  BSYNC B0 ;  /* 0x0000000000007941 */ /* 0x000fea0003800000 */
.L_x_9372:
[----:B-1----:R1:W0:Y:S01]  /*6960*/  LDS R191, [R184+0xb40] ;  /* 0x000b4000b8bf7984 */ /* 0x0022220000000800 */
[----:B------:R-:W-:Y:S04]  /*6970*/  BSSY B0, `(.L_x_9374) ;  /* 0x0000008000007945 */ /* 0x000fe80003800000 */
[----:B------:R-:W-:Y:S05]  /*6980*/  @!P4 BRA `(.L_x_9375) ;  /* 0x000000000018c947 */ /* 0x000fea0003800000 */
[----:B------:R-:W-:-:S04]  /*6990*/  IMAD.WIDE.U32 R58, R50, UR22, R28 ;  /* 0x00000016323a7c25 */ /* 0x000fc8000f8e001c */
[----:B0-----:R-:W-:Y:S01]  /*69a0*/  IMAD.WIDE.U32 R56, R52, UR22, R44 ;  /* 0x0000001634387c25 */ /* 0x001fe2000f8e002c */
[----:B------:R-:W-:-:S03]  /*69b0*/  IADD3 R59, R63, R59, RZ ;  /* 0x0000003b3f3b7210 */ /* 0x000fc60007ffe0ff */
[----:B------:R-:W-:Y:S02]  /*69c0*/  IMAD.IADD R57, R61, 0x1, R57 ;  /* 0x000000013d397824 */ /* 0x000fe400078e0239 */
[----:B------:R0:W-:Y:S04]  /*69d0*/  REDG.E.ADD.F32.FTZ.RN.STRONG.GPU desc[UR10][R58.64], R189 ;  /* 0x000000bd3a0079a6 */ /* 0x0001e8000c10f38a */
[----:B------:R0:W-:Y:S02]  /*69e0*/  REDG.E.ADD.F32.FTZ.RN.STRONG.GPU desc[UR10][R56.64], R191 ;  /* 0x000000bf380079a6 */ /* 0x0001e4000c10f38a */
.L_x_9375:
[----:B------:R-:W-:Y:S05]  /*69f0*/  BSYNC B0 ;  /* 0x0000000000007941 */ /* 0x000fea0003800000 */
.L_x_9374:
[----:B0-----:R0:W0:Y:S01]  /*6a00*/  LDS R189, [R180+0xbc0] ;  /* 0x000bc000b4bd7984 */ /* 0x0010220000000800 */
[----:B------:R-:W-:Y:S04]  /*6a10*/  BSSY B0, `(.L_x_9376) ;  /* 0x0000008000007945 */ /* 0x000fe80003800000 */
[----:B------:R-:W-:Y:S05]  /*6a20*/  @!P5 BRA `(.L_x_9377) ;  /* 0x000000000018d947 */ /* 0x000fea0003800000 */
[----:B------:R-:W-:-:S04]  /*6a30*/  IMAD.WIDE.U32 R58, R50, UR22, R30 ;  /* 0x00000016323a7c25 */ /* 0x000fc8000f8e001e */
[----:B------:R-:W-:Y:S01]  /*6a40*/  IMAD.WIDE.U32 R56, R52, UR22, R46 ;  /* 0x0000001634387c25 */ /* 0x000fe2000f8e002e */
[----:B------:R-:W-:-:S04]  /*6a50*/  IADD3 R59, R63, R59, RZ ;  /* 0x0000003b3f3b7210 */ /* 0x000fc80007ffe0ff */
[----:B------:R-:W-:Y:S01]  /*6a60*/  IADD3 R57, R61, R57, RZ ;  /* 0x000000393d397210 */ /* 0x000fe20007ffe0ff */
[----:B------:R1:W-:Y:S04]  /*6a70*/  REDG.E.ADD.F32.FTZ.RN.STRONG.GPU desc[UR10][R58.64], R187 ;  /* 0x000000bb3a0079a6 */ /* 0x0003e8000c10f38a */
[----:B0-----:R1:W-:Y:S02]  /*6a80*/  REDG.E.ADD.F32.FTZ.RN.STRONG.GPU desc[UR10][R56.64], R189 ;  /* 0x000000bd380079a6 */ /* 0x0013e4000c10f38a */
.L_x_9377:
[----:B------:R-:W-:Y:S05]  /*6a90*/  BSYNC B0 ;  /* 0x0000000000007941 */ /* 0x000fea0003800000 */
.L_x_9376:
[----:B-1----:R-:W1:Y:S01]  /*6aa0*/  SHFL.DOWN P1, R57, R60, 0x1, 0x1f ;  /* 0x08201f003c397f89 */ /* 0x002e620000020000 */
[----:B------:R-:W-:Y:S01]  /*6ab0*/  ISETP.NE.AND P2, PT, R103, RZ, PT ;  /* 0x000000ff6700720c */ /* 0x000fe20003f45270 */
[----:B------:R-:W-:Y:S01]  /*6ac0*/  FMUL.FTZ R164, R164, R175 ;  /* 0x000000afa4a47220 */ /* 0x000fe20000410000 */
[----:B------:R-:W-:Y:S01]  /*6ad0*/  ISETP.NE.AND P3, PT, R104, RZ, PT ;  /* 0x000000ff6800720c */ /* 0x000fe20003f65270 */
[----:B------:R-:W-:Y:S01]  /*6ae0*/  FMUL.FTZ R160, R160, R179 ;  /* 0x000000b3a0a07220 */ /* 0x000fe20000410000 */
[----:B------:R-:W-:Y:S01]  /*6af0*/  FMUL.FTZ R156, R156, R183 ;  /* 0x000000b79c9c7220 */ /* 0x000fe20000410000 */
[C---:B------:R-:W-:Y:S01]  /*6b00*/  FMUL.FTZ R175, R142.reuse, R175 ;  /* 0x000000af8eaf7220 */ /* 0x040fe20000410000 */
[C---:B------:R-:W-:Y:S01]  /*6b10*/  FMUL.FTZ R179, R142.reuse, R179 ;  /* 0x000000b38eb37220 */ /* 0x040fe20000410000 */
[----:B------:R-:W-:Y:S01]  /*6b20*/  FMUL.FTZ R183, R142, R183 ;  /* 0x000000b78eb77220 */ /* 0x000fe20000410000 */
[----:B------:R-:W-:Y:S01]  /*6b30*/  FMUL.FTZ R152, R152, R171 ;  /* 0x000000ab98987220 */ /* 0x000fe20000410000 */
[----:B------:R-:W-:Y:S01]  /*6b40*/  FMUL.FTZ R176, R176, R175 ;  /* 0x000000afb0b07220 */ /* 0x000fe20000410000 */
[----:B------:R-:W-:Y:S01]  /*6b50*/  FMUL.FTZ R172, R172, R179 ;  /* 0x000000b3acac7220 */ /* 0x000fe20000410000 */
[----:B------:R-:W-:Y:S01]  /*6b60*/  FMUL.FTZ R168, R168, R183 ;  /* 0x000000b7a8a87220 */ /* 0x000fe20000410000 */
[----:B------:R-:W-:Y:S01]  /*6b70*/  BSSY B0, `(.L_x_9378) ;  /* 0x000003b000007945 */ /* 0x000fe20003800000 */
[----:B------:R-:W5:Y:S01]  /*6b80*/  @!P2 S2R R62, SR_CgaCtaId ;  /* 0x00000000003ea919 */ /* 0x000f620000008800 */
[----:B------:R-:W-:Y:S01]  /*6b90*/  @!P2 MOV R59, 0x400 ;  /* 0x00000400003ba802 */ /* 0x000fe20000000f00 */
[----:B------:R-:W-:Y:S01]  /*6ba0*/  FFMA.FTZ R165, R165, R164, R176 ;  /* 0x000000a4a5a57223 */ /* 0x000fe200000100b0 */
[----:B------:R-:W-:Y:S01]  /*6bb0*/  FFMA.FTZ R167, R167, R160, R172 ;  /* 0x000000a0a7a77223 */ /* 0x000fe200000100ac */
[----:B------:R-:W-:Y:S01]  /*6bc0*/  FFMA.FTZ R169, R169, R156, R168 ;  /* 0x0000009ca9a97223 */ /* 0x000fe200000100a8 */
[----:B------:R-:W-:Y:S01]  /*6bd0*/  FFMA.FTZ R149, R152, R64, R149 ;  /* 0x0000004098957223 */ /* 0x000fe20000010095 */
[----:B------:R-:W-:Y:S01]  /*6be0*/  FFMA.FTZ R147, R164, R66, R147 ;  /* 0x00000042a4937223 */ /* 0x000fe20000010093 */
[----:B------:R-:W-:Y:S01]  /*6bf0*/  FADD.FTZ R134, R165, R134 ;  /* 0x00000086a5867221 */ /* 0x000fe20000010000 */
[----:B------:R-:W-:Y:S01]  /*6c00*/  FFMA.FTZ R145, R160, R68, R145 ;  /* 0x00000044a0917223 */ /* 0x000fe20000010091 */
[----:B------:R-:W-:Y:S01]  /*6c10*/  FADD.FTZ R136, R167, R136 ;  /* 0x00000088a7887221 */ /* 0x000fe20000010000 */
[----:B-1----:R-:W-:Y:S01]  /*6c20*/  @P1 FADD R57, R60, R57 ;  /* 0x000000393c391221 */ /* 0x002fe20000000000 */
[----:B------:R-:W-:Y:S01]  /*6c30*/  FFMA.FTZ R143, R156, R70, R143 ;  /* 0x000000469c8f7223 */ /* 0x000fe2000001008f */
[----:B------:R-:W-:-:S03]  /*6c40*/  FADD.FTZ R138, R169, R138 ;  /* 0x0000008aa98a7221 */ /* 0x000fc60000010000 */
[----:B------:R-:W1:Y:S01]  /*6c50*/  SHFL.DOWN P1, R56, R57, 0x2, 0x1f ;  /* 0x08401f0039387f89 */ /* 0x000e620000020000 */
[----:B-----5:R-:W-:Y:S01]  /*6c60*/  @!P2 LEA R122, R62, R59, 0x18 ;  /* 0x0000003b3e7aa211 */ /* 0x020fe200078ec0ff */
[----:B------:R-:W-:-:S04]  /*6c70*/  FMUL.FTZ R59, R142, R171 ;  /* 0x000000ab8e3b7220 */ /* 0x000fc80000410000 */
[----:B------:R-:W-:Y:S01]  /*6c80*/  FMUL.FTZ R182, R182, R59 ;  /* 0x0000003bb6b67220 */ /* 0x000fe20000410000 */
[----:B------:R-:W-:Y:S01]  /*6c90*/  FMUL.FTZ R59, R158, R181 ;  /* 0x000000b59e3b7220 */ /* 0x000fe20000410000 */
[----:B-1----:R-:W-:Y:S01]  /*6ca0*/  @P1 FADD R56, R57, R56 ;  /* 0x0000003839381221 */ /* 0x002fe20000000000 */
[-C--:B------:R-:W-:Y:S01]  /*6cb0*/  FMUL.FTZ R57, R142, R173.reuse ;  /* 0x000000ad8e397220 */ /* 0x080fe20000410000 */
[----:B------:R-:W-:Y:S01]  /*6cc0*/  FMUL.FTZ R173, R166, R173 ;  /* 0x000000ada6ad7220 */ /* 0x000fe20000410000 */
[----:B------:R-:W-:Y:S01]  /*6cd0*/  FMUL.FTZ R181, R142, R181 ;  /* 0x000000b58eb57220 */ /* 0x000fe20000410000 */
[----:B------:R-:W-:Y:S01]  /*6ce0*/  FFMA.FTZ R163, R163, R152, R182 ;  /* 0x00000098a3a37223 */ /* 0x000fe200000100b6 */
[----:B------:R-:W1:Y:S01]  /*6cf0*/  SHFL.DOWN P1, R61, R56, 0x4, 0x1f ;  /* 0x08801f00383d7f89 */ /* 0x000e620000020000 */
[----:B------:R-:W-:Y:S01]  /*6d00*/  FMUL.FTZ R57, R178, R57 ;  /* 0x00000039b2397220 */ /* 0x000fe20000410000 */
[----:B------:R-:W-:Y:S01]  /*6d10*/  FMUL.FTZ R181, R170, R181 ;  /* 0x000000b5aab57220 */ /* 0x000fe20000410000 */
[----:B------:R-:W-:Y:S01]  /*6d20*/  FFMA.FTZ R130, R173, R65, R130 ;  /* 0x00000041ad827223 */ /* 0x000fe20000010082 */
[----:B------:R-:W-:Y:S01]  /*6d30*/  FADD.FTZ R132, R163, R132 ;  /* 0x00000084a3847221 */ /* 0x000fe20000010000 */
[----:B------:R-:W-:Y:S01]  /*6d40*/  FFMA.FTZ R144, R144, R173, R57 ;  /* 0x000000ad90907223 */ /* 0x000fe20000010039 */
[-C--:B------:R-:W-:Y:S01]  /*6d50*/  FMUL.FTZ R57, R142, R177.reuse ;  /* 0x000000b18e397220 */ /* 0x080fe20000410000 */
[----:B------:R-:W-:Y:S01]  /*6d60*/  FMUL.FTZ R177, R162, R177 ;  /* 0x000000b1a2b17220 */ /* 0x000fe20000410000 */
[----:B------:R-:W-:Y:S01]  /*6d70*/  FFMA.FTZ R148, R148, R59, R181 ;  /* 0x0000003b94947223 */ /* 0x000fe200000100b5 */
[----:B------:R-:W-:Y:S01]  /*6d80*/  FADD.FTZ R151, R144, R151 ;  /* 0x0000009790977221 */ /* 0x000fe20000010000 */
[----:B------:R-:W-:Y:S01]  /*6d90*/  FMUL.FTZ R57, R174, R57 ;  /* 0x00000039ae397220 */ /* 0x000fe20000410000 */
[----:B------:R-:W-:Y:S01]  /*6da0*/  FFMA.FTZ R128, R177, R67, R128 ;  /* 0x00000043b1807223 */ /* 0x000fe20000010080 */
[----:B------:R-:W-:Y:S01]  /*6db0*/  FFMA.FTZ R126, R59, R69, R126 ;  /* 0x000000453b7e7223 */ /* 0x000fe2000001007e */
[----:B------:R-:W-:Y:S01]  /*6dc0*/  FADD.FTZ R155, R148, R155 ;  /* 0x0000009b949b7221 */ /* 0x000fe20000010000 */
[----:B------:R-:W-:Y:S01]  /*6dd0*/  FFMA.FTZ R146, R146, R177, R57 ;  /* 0x000000b192927223 */ /* 0x000fe20000010039 */
[-C--:B------:R-:W-:Y:S01]  /*6de0*/  FMUL.FTZ R57, R142, R185.reuse ;  /* 0x000000b98e397220 */ /* 0x080fe20000410000 */
[----:B------:R-:W-:-:S02]  /*6df0*/  FMUL.FTZ R185, R154, R185 ;  /* 0x000000b99ab97220 */ /* 0x000fc40000410000 */
[----:B------:R-:W-:Y:S01]  /*6e00*/  FADD.FTZ R153, R146, R153 ;  /* 0x0000009992997221 */ /* 0x000fe20000010000 */
[----:B------:R-:W-:Y:S01]  /*6e10*/  FMUL.FTZ R57, R0, R57 ;  /* 0x0000003900397220 */ /* 0x000fe20000410000 */
[----:B------:R-:W-:-:S03]  /*6e20*/  FFMA.FTZ R124, R185, R71, R124 ;  /* 0x00000047b97c7223 */ /* 0x000fc6000001007c */
[----:B------:R-:W-:Y:S01]  /*6e30*/  FFMA.FTZ R150, R150, R185, R57 ;  /* 0x000000b996967223 */ /* 0x000fe20000010039 */
[----:B-1----:R-:W-:-:S03]  /*6e40*/  @P1 FADD R61, R56, R61 ;  /* 0x0000003d383d1221 */ /* 0x002fc60000000000 */
[----:B------:R-:W-:Y:S02]  /*6e50*/  FADD.FTZ R157, R150, R157 ;  /* 0x0000009d969d7221 */ /* 0x000fe40000010000 */
[----:B------:R-:W1:Y:S02]  /*6e60*/  SHFL.DOWN P1, R58, R61, 0x8, 0x1f ;  /* 0x09001f003d3a7f89 */ /* 0x000e640000020000 */
[----:B-1----:R-:W-:-:S05]  /*6e70*/  @P1 FADD R58, R61, R58 ;  /* 0x0000003a3d3a1221 */ /* 0x002fca0000000000 */
[----:B------:R-:W1:Y:S02]  /*6e80*/  SHFL.DOWN P1, R63, R58, 0x10, 0x1f ;  /* 0x0a001f003a3f7f89 */ /* 0x000e640000020000 */
[----:B-1----:R-:W-:-:S05]  /*6e90*/  @P1 FADD R63, R58, R63 ;  /* 0x0000003f3a3f1221 */ /* 0x002fca0000000000 */
[----:B------:R1:W-:Y:S01]  /*6ea0*/  @!P2 STS [R122+0xc64], R63 ;  /* 0x000c643f7a00a388 */ /* 0x0003e20000000800 */
[----:B------:R-:W-:Y:S06]  /*6eb0*/  BAR.SYNC.DEFER_BLOCKING 0x0 ;  /* 0x0000000000007b1d */ /* 0x000fec0000010000 */
[----:B------:R-:W-:Y:S05]  /*6ec0*/  @P3 BRA `(.L_x_9379) ;  /* 0x0000000000143947 */ /* 0x000fea0003800000 */
[----:B------:R-:W-:Y:S01]  /*6ed0*/  ISETP.NE.AND P1, PT, R88, UR23, PT ;  /* 0x0000001758007c0c */ /* 0x000fe2000bf25270 */
[----:B------:R-:W-:-:S12]  /*6ee0*/  IMAD R56, R123, 0x4, R122 ;  /* 0x000000047b387824 */ /* 0x000fd800078e027a */
[----:B------:R-:W1:Y:S02]  /*6ef0*/  @P1 LDS R0, [R56+0x1f18] ;  /* 0x001f180038001984 */ /* 0x000e640000000800 */
[----:B-1----:R-:W-:-:S05]  /*6f00*/  @P1 FADD.FTZ R63, R63, R0 ;  /* 0x000000003f3f1221 */ /* 0x002fca0000010000 */
[----:B------:R1:W-:Y:S02]  /*6f10*/  STS [R56+0x1f18], R63 ;  /* 0x001f183f38007388 */ /* 0x0003e40000000800 */
.L_x_9379:
[----:B------:R-:W-:Y:S05]  /*6f20*/  BSYNC B0 ;  /* 0x0000000000007941 */ /* 0x000fea0003800000 */
.L_x_9378:
[----:B------:R-:W-:Y:S01]  /*6f30*/  IADD3 R123, R123, 0x1, RZ ;  /* 0x000000017b7b7810 */ /* 0x000fe20007ffe0ff */
[----:B------:R-:W-:-:S03]  /*6f40*/  UIADD3 UR5, UP0, UR5, 0x1, URZ ;  /* 0x0000000105057890 */ /* 0x000fc6000ff1e03f */
[----:B------:R-:W-:Y:S01]  /*6f50*/  ISETP.GE.AND P1, PT, R123, UR28, PT ;  /* 0x0000001c7b007c0c */ /* 0x000fe2000bf26270 */
[----:B------:R-:W-:-:S12]  /*6f60*/  UIADD3.X UR6, URZ, UR6, URZ, UP0, !UPT ;  /* 0x000000063f067290 */ /* 0x000fd800087fe43f */
[----:B------:R-:W-:Y:S05]  /*6f70*/  @!P1 BRA `(.L_x_9380) ;  /* 0xffffffd800749947 */ /* 0x000fea000383ffff */
.L_x_9359:
[----:B------:R-:W-:Y:S01]  /*6f80*/  BAR.SYNC.DEFER_BLOCKING 0x0 ;  /* 0x0000000000007b1d */ /* 0x000fe20000010000 */
[-C--:B------:R-:W-:Y:S02]  /*6f90*/  ISETP.GE.AND P5, PT, R8, R89.reuse, PT ;  /* 0x000000590800720c */ /* 0x080fe40003fa6270 */
[-C--:B------:R-:W-:Y:S02]  /*6fa0*/  ISETP.GE.AND P0, PT, R102, R89.reuse, PT ;  /* 0x000000596600720c */ /* 0x080fe40003f06270 */
[----:B------:R-:W-:Y:S02]  /*6fb0*/  PRMT R0, RZ, 0x7610, R0 ;  /* 0x00007610ff007816 */ /* 0x000fe40000000000 */
[----:B------:R-:W-:Y:S02]  /*6fc0*/  PRMT R7, RZ, 0x7610, R7 ;  /* 0x00007610ff077816 */ /* 0x000fe40000000007 */
        /* <DEDUP_REMOVED lines=15> */
[----:B------:R-:W0:Y:S03]  /*70c0*/  S2UR UR6, SR_CgaCtaId ;  /* 0x00000000000679c3 */ /* 0x000e260000008800 */
[----:B------:R-:W4:Y:S04]  /*70d0*/  @!P2 LDG.E.U16 R17, desc[UR10][R4.64+0xc0] ;  /* 0x0000c00a0411a981 */ /* 0x000f28000c1e1500 */
[----:B------:R-:W4:Y:S01]  /*70e0*/  @!P3 LDG.E.U16 R16, desc[UR10][R4.64+0x100] ;  /* 0x0001000a0410b981 */ /* 0x000f22000c1e1500 */
[----:B------:R-:W-:Y:S01]  /*70f0*/  ISETP.NE.AND P6, PT, R104, RZ, PT ;  /* 0x000000ff6800720c */ /* 0x000fe20003fc5270 */
[----:B------:R-:W-:Y:S01]  /*7100*/  UMOV UR5, 0x400 ;  /* 0x0000040000057882 */ /* 0x000fe20000000000 */
[----:B------:R-:W-:Y:S01]  /*7110*/  F2FP.BF16.F32.PACK_AB R124, R143, R124 ;  /* 0x0000007c8f7c723e */ /* 0x000fe200000010ff */
[----:B------:R-:W4:Y:S01]  /*7120*/  @!P4 LDG.E.U16 R19, desc[UR10][R4.64+0x140] ;  /* 0x0001400a0413c981 */ /* 0x000f22000c1e1500 */
[----:B------:R-:W-:Y:S01]  /*7130*/  F2FP.BF16.F32.PACK_AB R126, R145, R126 ;  /* 0x0000007e917e723e */ /* 0x000fe200000010ff */
[----:B------:R-:W1:Y:S02]  /*7140*/  LDC.64 R42, c[0x0][0x388] ;  /* 0x0000e200ff2a7b82 */ /* 0x000e640000000a00 */
[----:B------:R-:W4:Y:S04]  /*7150*/  @!P5 LDG.E.U16 R18, desc[UR10][R4.64+0x180] ;  /* 0x0001800a0412d981 */ /* 0x000f28000c1e1500 */
[----:B------:R-:W4:Y:S01]  /*7160*/  @!P0 LDG.E.U16 R21, desc[UR10][R4.64+0x1c0] ;  /* 0x0001c00a04158981 */ /* 0x000f22000c1e1500 */
[----:B------:R-:W-:Y:S01]  /*7170*/  F2FP.BF16.F32.PACK_AB R128, R147, R128 ;  /* 0x000000809380723e */ /* 0x000fe200000010ff */
[----:B------:R-:W-:Y:S01]  /*7180*/  BSSY B0, `(.L_x_9381) ;  /* 0x0000078000007945 */ /* 0x000fe20003800000 */
[----:B------:R-:W-:Y:S01]  /*7190*/  F2FP.BF16.F32.PACK_AB R130, R149, R130 ;  /* 0x000000829582723e */ /* 0x000fe200000010ff */
[----:B0-----:R-:W-:-:S03]  /*71a0*/  ULEA UR5, UR6, UR5, 0x18 ;  /* 0x0000000506057291 */ /* 0x001fc6000f8ec03f */
        /* <DEDUP_REMOVED lines=8> */
[----:B------:R0:W-:Y:S01]  /*7230*/  STS.U16 [R80+0x1c0], R21 ;  /* 0x0001c01550007388 */ /* 0x0001e20000000400 */
[----:B------:R-:W-:-:S03]  /*7240*/  NOP ;  /* 0x0000000000007918 */ /* 0x000fc60000000000 */
[----:B------:R-:W2:Y:S01]  /*7250*/  LDS.U16 R20, [R79] ;  /* 0x000000004f147984 */ /* 0x000ea20000000400 */
[----:B0-----:R-:W-:-:S03]  /*7260*/  PRMT R21, R128, 0x7632, R21 ;  /* 0x0000763280157816 */ /* 0x001fc60000000015 */
[----:B------:R-:W0:Y:S04]  /*7270*/  LDS.U16 R4, [R79+0x2] ;  /* 0x000002004f047984 */ /* 0x000e280000000400 */
[----:B------:R-:W-:Y:S04]  /*7280*/  LDS.U16 R16, [R79+0xe] ;  /* 0x00000e004f107984 */ /* 0x000fe80000000400 */
[----:B------:R-:W3:Y:S04]  /*7290*/  LDS.U16 R0, [R79+0x4] ;  /* 0x000004004f007984 */ /* 0x000ee80000000400 */
[----:B------:R-:W4:Y:S01]  /*72a0*/  LDS.U16 R6, [R79+0xa] ;  /* 0x00000a004f067984 */ /* 0x000f220000000400 */
[----:B--2---:R-:W-:-:S05]  /*72b0*/  SHF.L.U32 R5, R20, 0x10, RZ ;  /* 0x0000001014057819 */ /* 0x004fca00000006ff */
[--C-:B------:R-:W-:Y:S01]  /*72c0*/  FADD.FTZ R7, R5, R112.reuse ;  /* 0x0000007005077221 */ /* 0x100fe20000010000 */
[----:B0-----:R-:W-:Y:S02]  /*72d0*/  IMAD.U32 R5, R4, 0x10000, RZ ;  /* 0x0001000004057824 */ /* 0x001fe400078e00ff */
[----:B------:R-:W-:Y:S02]  /*72e0*/  LDS.U16 R4, [R79+0x6] ;  /* 0x000006004f047984 */ /* 0x000fe40000000400 */
[----:B------:R-:W-:Y:S01]  /*72f0*/  FADD.FTZ R5, R5, R112 ;  /* 0x0000007005057221 */ /* 0x000fe20000010000 */
[----:B------:R-:W-:-:S04]  /*7300*/  FSETP.GTU.FTZ.AND P0, PT, R7, 20, PT ;  /* 0x41a000000700780b */ /* 0x000fc80003f1c000 */
[----:B------:R-:W-:-:S09]  /*7310*/  FSETP.GTU.FTZ.AND P1, PT, R5, 20, PT ;  /* 0x41a000000500780b */ /* 0x000fd20003f3c000 */
[----:B------:R-:W-:-:S04]  /*7320*/  @!P0 FMUL.FTZ R7, R7, -1.4426950216293334961 ;  /* 0xbfb8aa3b07078820 */ /* 0x000fc80000410000 */
[----:B------:R-:W-:Y:S02]  /*7330*/  @!P1 FMUL.FTZ R18, R5, -1.4426950216293334961 ;  /* 0xbfb8aa3b05129820 */ /* 0x000fe40000410000 */
[----:B------:R-:W0:Y:S01]  /*7340*/  @!P0 MUFU.EX2 R7, R7 ;  /* 0x0000000700078308 */ /* 0x000e220000000800 */
[----:B------:R-:W2:Y:S07]  /*7350*/  LDS.U16 R5, [R79+0x8] ;  /* 0x000008004f057984 */ /* 0x000eae0000000400 */
[----:B------:R-:W5:Y:S01]  /*7360*/  @!P1 MUFU.EX2 R18, R18 ;  /* 0x0000001200129308 */ /* 0x000f620000000800 */
[----:B0-----:R-:W-:-:S02]  /*7370*/  @!P0 FADD.FTZ R17, R7, 1 ;  /* 0x3f80000007118421 */ /* 0x001fc40000010000 */
[----:B------:R-:W0:Y:S05]  /*7380*/  LDS.U16 R7, [R79+0xc] ;  /* 0x00000c004f077984 */ /* 0x000e2a0000000400 */
[----:B------:R3:W1:Y:S01]  /*7390*/  @!P0 MUFU.RCP R20, R17 ;  /* 0x0000001100148308 */ /* 0x0006620000001000 */
[----:B------:R-:W-:Y:S01]  /*73a0*/  BAR.SYNC.DEFER_BLOCKING 0x0 ;  /* 0x0000000000007b1d */ /* 0x000fe20000010000 */
[----:B-----5:R-:W-:Y:S01]  /*73b0*/  @!P1 FADD.FTZ R19, R18, 1 ;  /* 0x3f80000012139421 */ /* 0x020fe20000010000 */
[----:B------:R-:W-:Y:S02]  /*73c0*/  PRMT R18, R124, 0x7632, R18 ;  /* 0x000076327c127816 */ /* 0x000fe40000000012 */
[----:B---3--:R-:W-:-:S03]  /*73d0*/  SHF.L.U32 R17, R0, 0x10, RZ ;  /* 0x0000001000117819 */ /* 0x008fc600000006ff */
[----:B------:R-:W3:Y:S02]  /*73e0*/  @!P1 MUFU.RCP R19, R19 ;  /* 0x0000001300139308 */ /* 0x000ee40000001000 */
[----:B------:R-:W-:Y:S01]  /*73f0*/  FADD.FTZ R0, R17, R112 ;  /* 0x0000007011007221 */ /* 0x000fe20000010000 */
[----:B----4-:R-:W-:Y:S01]  /*7400*/  SHF.L.U32 R17, R6, 0x10, RZ ;  /* 0x0000001006117819 */ /* 0x010fe200000006ff */
[----:B-1----:R-:W-:Y:S01]  /*7410*/  @!P0 FMUL.FTZ R157, R157, R20 ;  /* 0x000000149d9d8220 */ /* 0x002fe20000410000 */
[----:B------:R-:W-:Y:S02]  /*7420*/  PRMT R20, R126, 0x7632, R20 ;  /* 0x000076327e147816 */ /* 0x000fe40000000014 */
[----:B------:R-:W-:Y:S01]  /*7430*/  FSETP.GTU.FTZ.AND P5, PT, R0, 20, PT ;  /* 0x41a000000000780b */ /* 0x000fe20003fbc000 */
[----:B--2---:R-:W-:Y:S02]  /*7440*/  IMAD.U32 R5, R5, 0x10000, RZ ;  /* 0x0001000005057824 */ /* 0x004fe400078e00ff */
[----:B------:R-:W-:-:S02]  /*7450*/  FADD.FTZ R17, R17, R112 ;  /* 0x0000007011117221 */ /* 0x000fc40000010000 */
[--C-:B------:R-:W-:Y:S01]  /*7460*/  FADD.FTZ R5, R5, R112.reuse ;  /* 0x0000007005057221 */ /* 0x100fe20000010000 */
[----:B------:R-:W-:Y:S01]  /*7470*/  STS.U16 [R79], R124 ;  /* 0x0000007c4f007388 */ /* 0x000fe20000000400 */
[----:B---3--:R-:W-:Y:S01]  /*7480*/  @!P1 FMUL.FTZ R138, R138, R19 ;  /* 0x000000138a8a9220 */ /* 0x008fe20000410000 */
[----:B------:R-:W-:Y:S02]  /*7490*/  SHF.L.U32 R19, R4, 0x10, RZ ;  /* 0x0000001004137819 */ /* 0x000fe400000006ff */
[----:B------:R1:W-:Y:S01]  /*74a0*/  STS.U16 [R79+0x2], R18 ;  /* 0x000002124f007388 */ /* 0x0003e20000000400 */
[----:B------:R-:W-:Y:S02]  /*74b0*/  FSETP.GTU.FTZ.AND P4, PT, R5, 20, PT ;  /* 0x41a000000500780b */ /* 0x000fe40003f9c000 */
[----:B------:R-:W-:Y:S01]  /*74c0*/  FADD.FTZ R4, R19, R112 ;  /* 0x0000007013047221 */ /* 0x000fe20000010000 */
[----:B------:R-:W-:Y:S01]  /*74d0*/  IMAD.U32 R19, R16, 0x10000, RZ ;  /* 0x0001000010137824 */ /* 0x000fe200078e00ff */
[----:B------:R-:W-:Y:S01]  /*74e0*/  STS.U16 [R79+0x4], R126 ;  /* 0x0000047e4f007388 */ /* 0x000fe20000000400 */
[----:B------:R-:W-:Y:S01]  /*74f0*/  @!P5 FMUL.FTZ R0, R0, -1.4426950216293334961 ;  /* 0xbfb8aa3b0000d820 */ /* 0x000fe20000410000 */
[----:B------:R-:W-:-:S02]  /*7500*/  FSETP.GTU.FTZ.AND P3, PT, R17, 20, PT ;  /* 0x41a000001100780b */ /* 0x000fc40003f7c000 */
[----:B------:R2:W-:Y:S01]  /*7510*/  STS.U16 [R79+0x6], R20 ;  /* 0x000006144f007388 */ /* 0x0005e20000000400 */
[--C-:B-1----:R-:W-:Y:S01]  /*7520*/  FADD.FTZ R18, R19, R112.reuse ;  /* 0x0000007013127221 */ /* 0x102fe20000010000 */
[----:B------:R-:W-:Y:S01]  /*7530*/  FSETP.GTU.FTZ.AND P1, PT, R4, 20, PT ;  /* 0x41a000000400780b */ /* 0x000fe20003f3c000 */
[----:B------:R-:W1:Y:S01]  /*7540*/  @!P5 MUFU.EX2 R0, R0 ;  /* 0x000000000000d308 */ /* 0x000e620000000800 */
[----:B------:R-:W-:Y:S01]  /*7550*/  STS.U16 [R79+0x8], R128 ;  /* 0x000008804f007388 */ /* 0x000fe20000000400 */
[----:B0-----:R-:W-:Y:S01]  /*7560*/  SHF.L.U32 R7, R7, 0x10, RZ ;  /* 0x0000001007077819 */ /* 0x001fe200000006ff */
[----:B------:R-:W-:Y:S01]  /*7570*/  @!P4 FMUL.FTZ R5, R5, -1.4426950216293334961 ;  /* 0xbfb8aa3b0505c820 */ /* 0x000fe20000410000 */
[----:B------:R-:W-:Y:S01]  /*7580*/  FSETP.GTU.FTZ.AND P0, PT, R18, 20, PT ;  /* 0x41a000001200780b */ /* 0x000fe20003f1c000 */
[----:B------:R-:W-:Y:S02]  /*7590*/  STS.U16 [R79+0xa], R21 ;  /* 0x00000a154f007388 */ /* 0x000fe40000000400 */
[----:B------:R-:W-:Y:S01]  /*75a0*/  FADD.FTZ R7, R7, R112 ;  /* 0x0000007007077221 */ /* 0x000fe20000010000 */
[----:B------:R-:W-:Y:S01]  /*75b0*/  @!P3 FMUL.FTZ R16, R17, -1.4426950216293334961 ;  /* 0xbfb8aa3b1110b820 */ /* 0x000fe20000410000 */
[----:B------:R-:W-:Y:S01]  /*75c0*/  STS.U16 [R79+0xc], R130 ;  /* 0x00000c824f007388 */ /* 0x000fe20000000400 */
[----:B------:R-:W0:Y:S02]  /*75d0*/  @!P4 MUFU.EX2 R5, R5 ;  /* 0x000000050005c308 */ /* 0x000e240000000800 */
[----:B------:R-:W-:Y:S01]  /*75e0*/  @!P1 FMUL.FTZ R4, R4, -1.4426950216293334961 ;  /* 0xbfb8aa3b04049820 */ /* 0x000fe20000410000 */
[----:B------:R-:W-:Y:S01]  /*75f0*/  STS.U16 [R79+0xe], R22 ;  /* 0x00000e164f007388 */ /* 0x000fe20000000400 */
[----:B------:R-:W-:-:S03]  /*7600*/  NOP ;  /* 0x0000000000007918 */ /* 0x000fc60000000000 */
[----:B------:R-:W-:Y:S01]  /*7610*/  LDS.U16 R19, [R87] ;  /* 0x0000000057137984 */ /* 0x000fe20000000400 */
[----:B-1----:R-:W-:Y:S01]  /*7620*/  @!P5 FADD.FTZ R0, R0, 1 ;  /* 0x3f8000000000d421 */ /* 0x002fe20000010000 */
[----:B------:R-:W-:Y:S01]  /*7630*/  FSETP.GTU.FTZ.AND P2, PT, R7, 20, PT ;  /* 0x41a000000700780b */ /* 0x000fe20003f5c000 */
[----:B------:R-:W1:Y:S01]  /*7640*/  @!P1 MUFU.EX2 R4, R4 ;  /* 0x0000000400049308 */ /* 0x000e620000000800 */
[----:B------:R-:W-:Y:S01]  /*7650*/  LDS.U16 R21, [R86+0x40] ;  /* 0x0000400056157984 */ /* 0x000fe20000000400 */
[----:B------:R-:W-:-:S03]  /*7660*/  @!P0 FMUL.FTZ R18, R18, -1.4426950216293334961 ;  /* 0xbfb8aa3b12128820 */ /* 0x000fc60000410000 */
[----:B------:R-:W-:Y:S03]  /*7670*/  LDS.U16 R23, [R85+0x80] ;  /* 0x0000800055177984 */ /* 0x000fe60000000400 */
[----:B------:R-:W3:Y:S01]  /*7680*/  @!P3 MUFU.EX2 R16, R16 ;  /* 0x000000100010b308 */ /* 0x000ee20000000800 */
[----:B------:R-:W-:Y:S03]  /*7690*/  LDS.U16 R25, [R84+0xc0] ;  /* 0x0000c00054197984 */ /* 0x000fe60000000400 */
[----:B------:R-:W-:Y:S01]  /*76a0*/  @!P2 FMUL.FTZ R17, R7, -1.4426950216293334961 ;  /* 0xbfb8aa3b0711a820 */ /* 0x000fe20000410000 */
[----:B------:R-:W-:Y:S01]  /*76b0*/  LDS.U16 R27, [R83+0x100] ;  /* 0x00010000531b7984 */ /* 0x000fe20000000400 */
[----:B0-----:R-:W-:Y:S02]  /*76c0*/  @!P4 FADD.FTZ R7, R5, 1 ;  /* 0x3f8000000507c421 */ /* 0x001fe40000010000 */
[----:B------:R-:W0:Y:S01]  /*76d0*/  @!P5 MUFU.RCP R0, R0 ;  /* 0x000000000000d308 */ /* 0x000e220000001000 */
[----:B------:R-:W-:Y:S01]  /*76e0*/  LDS.U16 R29, [R82+0x140] ;  /* 0x00014000521d7984 */ /* 0x000fe20000000400 */
[----:B-1----:R-:W-:Y:S01]  /*76f0*/  @!P1 FADD.FTZ R6, R4, 1 ;  /* 0x3f80000004069421 */ /* 0x002fe20000010000 */
[----:B------:R-:W-:-:S02]  /*7700*/  IMAD R4, R42, UR15, RZ ;  /* 0x0000000f2a047c24 */ /* 0x000fc4000f8e02ff */
[----:B------:R-:W-:Y:S02]  /*7710*/  LDS.U16 R31, [R81+0x180] ;  /* 0x00018000511f7984 */ /* 0x000fe40000000400 */
[----:B------:R-:W-:Y:S01]  /*7720*/  IMAD R43, R43, UR14, R4 ;  /* 0x0000000e2b2b7c24 */ /* 0x000fe2000f8e0204 */
[----:B------:R-:W1:Y:S01]  /*7730*/  @!P2 MUFU.EX2 R17, R17 ;  /* 0x000000110011a308 */ /* 0x000e620000000800 */
[----:B------:R-:W-:Y:S01]  /*7740*/  LDS.U16 R33, [R80+0x1c0] ;  /* 0x0001c00050217984 */ /* 0x000fe20000000400 */
[----:B---3--:R-:W-:Y:S01]  /*7750*/  @!P3 FADD.FTZ R16, R16, 1 ;  /* 0x3f8000001010b421 */ /* 0x008fe20000010000 */
[----:B------:R-:W-:Y:S02]  /*7760*/  IMAD.WIDE.U32 R4, R42, UR14, RZ ;  /* 0x0000000e2a047c25 */ /* 0x000fe4000f8e00ff */
[----:B------:R-:W-:Y:S03]  /*7770*/  @!P6 STS [UR5+0x210], R89 ;  /* 0x00021059ff00e988 */ /* 0x000fe60008000805 */
[----:B------:R-:W3:Y:S01]  /*7780*/  @!P0 MUFU.EX2 R18, R18 ;  /* 0x0000001200128308 */ /* 0x000ee20000000800 */
[----:B------:R-:W-:Y:S01]  /*7790*/  BAR.SYNC.DEFER_BLOCKING 0x0 ;  /* 0x0000000000007b1d */ /* 0x000fe20000010000 */
[----:B0-----:R-:W-:Y:S01]  /*77a0*/  @!P5 FMUL.FTZ R155, R155, R0 ;  /* 0x000000009b9bd220 */ /* 0x001fe20000410000 */
[----:B------:R-:W-:-:S05]  /*77b0*/  IADD3 R41, R5, R43, RZ ;  /* 0x0000002b05297210 */ /* 0x000fca0007ffe0ff */
[----:B------:R0:W4:Y:S01]  /*77c0*/  @!P1 MUFU.RCP R37, R6 ;  /* 0x0000000600259308 */ /* 0x0001220000001000 */
[----:B-1----:R-:W-:-:S07]  /*77d0*/  @!P2 FADD.FTZ R0, R17, 1 ;  /* 0x3f8000001100a421 */ /* 0x002fce0000010000 */
[----:B--2---:R0:W1:Y:S08]  /*77e0*/  @!P4 MUFU.RCP R20, R7 ;  /* 0x000000070014c308 */ /* 0x0040700000001000 */
[----:B------:R0:W2:Y:S01]  /*77f0*/  @!P3 MUFU.RCP R39, R16 ;  /* 0x000000100027b308 */ /* 0x0000a20000001000 */
[----:B------:R-:W5:Y:S02]  /*7800*/  LDS R35, [UR5+0x210] ;  /* 0x00021005ff237984 */ /* 0x000f640008000800 */
[----:B-----5:R-:W-:-:S13]  /*7810*/  ISETP.GE.AND P5, PT, R8, R35, PT ;  /* 0x000000230800720c */ /* 0x020fda0003fa6270 */
[----:B01234-:R-:W-:Y:S05]  /*7820*/  @P5 BRA `(.L_x_9382) ;  /* 0x0000000000345947 */ /* 0x01ffea0003800000 */
        /* <DEDUP_REMOVED lines=13> */
.L_x_9382:
[----:B------:R-:W-:Y:S05]  /*7900*/  BSYNC B0 ;  /* 0x0000000000007941 */ /* 0x000fea0003800000 */
.L_x_9381:
[----:B------:R-:W-:Y:S01]  /*7910*/  ULDC.64 UR6, c[0x0][0x390] ;  /* 0x0000e40000067ab9 */ /* 0x000fe20000000a00 */
[----:B------:R-:W-:Y:S02]  /*7920*/  IMAD.MOV.U32 R5, RZ, RZ, R41 ;  /* 0x000000ffff057224 */ /* 0x000fe400078e0029 */
[----:B------:R-:W-:Y:S01]  /*7930*/  @!P0 FADD.FTZ R18, R18, 1 ;  /* 0x3f80000012128421 */ /* 0x000fe20000010000 */
[----:B------:R-:W-:Y:S02]  /*7940*/  IMAD R6, R116, UR6, RZ ;  /* 0x0000000674067c24 */ /* 0x000fe4000f8e02ff */
[----:B------:R-:W-:Y:S01]  /*7950*/  @!P1 FMUL.FTZ R136, R136, R37 ;  /* 0x0000002588889220 */ /* 0x000fe20000410000 */
[----:B------:R-:W-:Y:S01]  /*7960*/  IMAD.WIDE.U32 R4, R119, UR6, R4 ;  /* 0x0000000677047c25 */ /* 0x000fe2000f8e0004 */
[----:B------:R-:W1:Y:S03]  /*7970*/  @!P2 MUFU.RCP R0, R0 ;  /* 0x000000000000a308 */ /* 0x000e660000001000 */
[----:B------:R-:W-:Y:S01]  /*7980*/  @!P4 FMUL.FTZ R153, R153, R20 ;  /* 0x000000149999c220 */ /* 0x000fe20000410000 */
[----:B------:R-:W-:Y:S01]  /*7990*/  @!P3 FMUL.FTZ R134, R134, R39 ;  /* 0x000000278686b220 */ /* 0x000fe20000410000 */
        /* <DEDUP_REMOVED lines=8> */
[----:B------:R-:W-:Y:S02]  /*7a20*/  ISETP.GE.AND P1, PT, R100, R35, PT ;  /* 0x000000236400720c */ /* 0x000fe40003f26270 */
[----:B------:R-:W-:Y:S01]  /*7a30*/  LEA R4, P4, R6, R17, 0x1 ;  /* 0x0000001106047211 */ /* 0x000fe200078808ff */
[----:B-1----:R-:W-:Y:S01]  /*7a40*/  @!P2 FMUL.FTZ R151, R151, R0 ;  /* 0x000000009797a220 */ /* 0x002fe20000410000 */
[-C--:B------:R-:W-:Y:S02]  /*7a50*/  ISETP.GE.AND P2, PT, R98, R35.reuse, PT ;  /* 0x000000236200720c */ /* 0x080fe40003f46270 */
[----:B------:R-:W-:Y:S02]  /*7a60*/  LEA.HI.X R5, R6, R16, R5, 0x1, P4 ;  /* 0x0000001006057211 */ /* 0x000fe400020f0c05 */
[----:B------:R-:W-:-:S02]  /*7a70*/  ISETP.GE.AND P4, PT, R96, R35, PT ;  /* 0x000000236000720c */ /* 0x000fc40003f86270 */
[----:B------:R-:W-:Y:S01]  /*7a80*/  ISETP.GE.AND P3, PT, R94, R35, PT ;  /* 0x000000235e00720c */ /* 0x000fe20003f66270 */
[----:B0-----:R-:W-:Y:S02]  /*7a90*/  @!P0 FMUL.FTZ R132, R132, R7 ;  /* 0x0000000784848220 */ /* 0x001fe40000410000 */
        /* <DEDUP_REMOVED lines=34> */
[----:B-1----:R-:W0:Y:S01]  /*7cc0*/  LDC.64 R6, c[0x0][0x3a8] ;  /* 0x0000ea00ff067b82 */ /* 0x002e220000000a00 */
        /* <DEDUP_REMOVED lines=33> */
.L_x_9384:
[----:B------:R-:W-:Y:S05]  /*7ee0*/  BSYNC B0 ;  /* 0x0000000000007941 */ /* 0x000fea0003800000 */
.L_x_9383:
        /* <DEDUP_REMOVED lines=40> */
.L_x_9337:
        /* <DEDUP_REMOVED lines=26> */
.L_x_9387:
[----:B------:R-:W-:Y:S05]  /*8310*/  BSYNC B0 ;  /* 0x0000000000007941 */ /* 0x000fea0003800000 */
.L_x_9386:
        /* <DEDUP_REMOVED lines=27> */
[----:B------:R-:W-:Y:S01]  /*84d0*/  IMAD.MOV.U32 R9, RZ, RZ, RZ ;  /* 0x000000ffff097224 */ /* 0x000fe200078e00ff */
[----:B------:R-:W-:Y:S06]  /*84e0*/  BRA `(.L_x_9390) ;  /* 0x0000000000047947 */ /* 0x000fec0003800000 */
.L_x_9389:
[----:B------:R-:W2:Y:S02]  /*84f0*/  S2R R9, SR_TID.X ;  /* 0x0000000000097919 */ /* 0x000ea40000002100 */
.L_x_9390:
[----:B------:R-:W-:Y:S05]  /*8500*/  BSYNC B0 ;  /* 0x0000000000007941 */ /* 0x000fea0003800000 */
.L_x_9388:
        /* <DEDUP_REMOVED lines=9> */
[----:B-1----:R-:W-:Y:S01]  /*85a0*/  IMAD R13, R119, UR7, R116 ;  /* 0x00000007770d7c24 */ /* 0x002fe2000f8e0274 */
[----:B------:R-:W-:-:S04]  /*85b0*/  ULDC.64 UR6, c[0x0][0x340] ;  /* 0x0000d00000067ab9 */ /* 0x000fc80000000a00 */
[----:B------:R-:W-:Y:S01]  /*85c0*/  IADD3 R13, R3, R13, RZ ;  /* 0x0000000d030d7210 */ /* 0x000fe20007ffe0ff */
[----:B--2---:R-:W-:-:S03]  /*85d0*/  ULEA UR4, UR5, UR4, 0x18 ;  /* 0x0000000405047291 */ /* 0x004fc6000f8ec03f */
[----:B------:R-:W-:-:S09]  /*85e0*/  ULDC UR5, c[0x0][0x0] ;  /* 0x0000000000057ab9 */ /* 0x000fd20000000800 */
.L_x_9391:
[----:B------:R-:W-:Y:S01]  /*85f0*/  LEA R0, R9, UR4, 0x2 ;  /* 0x0000000409007c11 */ /* 0x000fe2000f8e10ff */
[----:B------:R-:W-:Y:S01]  /*8600*/  IMAD.MOV.U32 R5, RZ, RZ, R13 ;  /* 0x000000ffff057224 */ /* 0x000fe200078e000d */
[----:B---3--:R-:W-:-:S03]  /*8610*/  SHF.R.S32.HI R4, RZ, 0x1f, R9 ;  /* 0x0000001fff047819 */ /* 0x008fc60000011409 */
[----:B0---4-:R-:W0:Y:S02]  /*8620*/  LDS R11, [R0+0x1f18] ;  /* 0x001f1800000b7984 */ /* 0x011e240000000800 */
        /* <DEDUP_REMOVED lines=12> */
.L_x_9392:
        /* <DEDUP_REMOVED lines=9> */
.L_x_11023:


//--------------------- .text._Z25selective_scan_bwd_kernelI32Selective_Scan_bwd_kernel_traitsILi32ELi8ELb1ELb0ELb0ELb0ELb0EN3c108BFloat16EfEEv12SSMParamsBwd --------------------------
	.section	.text._Z25selective_scan_bwd_kernelI32Selective_Scan_bwd_kernel_traitsILi32ELi8ELb1ELb0ELb0ELb0ELb0EN3c108BFloat16EfEEv12SSMParamsBwd,"ax",@progbits
	.align	128
        .global         _Z25selective_scan_bwd_kernelI32Selective_Scan_bwd_kernel_traitsILi32ELi8ELb1ELb0ELb0ELb0ELb0EN3c108BFloat16EfEEv12SSMParamsBwd
        .type           _Z25selective_scan_bwd_kernelI32Selective_Scan_bwd_kernel_traitsILi32ELi8ELb1ELb0ELb0ELb0ELb0EN3c108BFloat16EfEEv12SSMParamsBwd,@function
        .size           _Z25selective_scan_bwd_kernelI32Selective_Scan_bwd_kernel_traitsILi32ELi8ELb1ELb0ELb0ELb0ELb0EN3c108BFloat16EfEEv12SSMParamsBwd,(.L_x_11024 - _Z25selective_scan_bwd_kernelI32Selective_Scan_bwd_kernel_traitsILi32ELi8ELb1ELb0ELb0ELb0ELb0EN3c108BFloat16EfEEv12SSMParamsBwd)
        .other          _Z25selective_scan_bwd_kernelI32Selective_Scan_bwd_kernel_traitsILi32ELi8ELb1ELb0ELb0ELb0ELb0EN3c108BFloat16EfEEv12SSMParamsBwd,@"STO_CUDA_ENTRY STV_DEFAULT"
_Z25selective_scan_bwd_kernelI32Selective_Scan_bwd_kernel_traitsILi32ELi8ELb1ELb0ELb0ELb0ELb0EN3c108BFloat16EfEEv12SSMParamsBwd:
.text._Z25selective_scan_bwd_kernelI32Selective_Scan_bwd_kernel_traitsILi32ELi8ELb1ELb0ELb0ELb0ELb0EN3c108BFloat16EfEEv12SSMParamsBwd:
        /* <DEDUP_REMOVED lines=27> */
[----:B------:R-:W4:Y:S01]  /*01b0*/  LDC.64 R18, c[0x0][0x3d8] ;  /* 0x0000f600ff127b82 */ /* 0x000f220000000a00 */
[----:B------:R-:W-:Y:S01]  /*01c0*/  UIADD3 UR5, UR5, UR6, URZ ;  /* 0x0000000605057290 */ /* 0x000fe2000fffe03f */
[----:B------:R-:W-:Y:S01]  /*01d0*/  @P1 LEA.HI.X R5, R27, R5, R28, 0x2, P3 ;  /* 0x000000051b051211 */ /* 0x000fe200018f141c */
[----:B------:R-:W-:Y:S01]  /*01e0*/  ULDC.64 UR8, c[0x0][0x290] ;  /* 0x0000a40000087ab9 */ /* 0x000fe20000000a00 */
[----:B0-----:R-:W-:Y:S01]  /*01f0*/  ISETP.NE.U32.AND P0, PT, R10, RZ, PT ;  /* 0x000000ff0a00720c */ /* 0x001fe20003f05070 */
[----:B------:R-:W-:-:S03]  /*0200*/  UIMAD UR6, UR15, UR8, URZ ;  /* 0x000000080f0672a4 */ /* 0x000fc6000f8e023f */
[----:B------:R-:W0:Y:S01]  /*0210*/  LDC.64 R20, c[0x0][0x3f8] ;  /* 0x0000fe00ff147b82 */ /* 0x000e220000000a00 */
[----:B------:R-:W-:Y:S01]  /*0220*/  ISETP.NE.AND.EX P0, PT, R11, RZ, PT, P0 ;  /* 0x000000ff0b00720c */ /* 0x000fe20003f05300 */
[----:B------:R1:W5:Y:S01]  /*0230*/  @P1 LDG.E R30, desc[UR12][R4.64] ;  /* 0x0000000c041e1981 */ /* 0x000362000c1e1900 */
[-C--:B--2---:R-:W-:Y:S01]  /*0240*/  IMAD.WIDE.U32 R2, R27, R6.reuse, UR4 ;  /* 0x000000041b027e25 */ /* 0x084fe2000f8e0006 */
[----:B------:R-:W-:Y:S02]  /*0250*/  UIMAD.WIDE.U32 UR4, UR14, UR8, URZ ;  /* 0x000000080e0472a5 */ /* 0x000fe4000f8e003f */
[----:B------:R-:W-:Y:S01]  /*0260*/  UIMAD UR6, UR14, UR9, UR6 ;  /* 0x000000090e0672a4 */ /* 0x000fe2000f8e0206 */
[C---:B------:R-:W-:Y:S01]  /*0270*/  IMAD R0, R28.reuse, R6, RZ ;  /* 0x000000061c007224 */ /* 0x040fe200078e02ff */
[----:B------:R-:W2:Y:S01]  /*0280*/  LDC.64 R10, c[0x0][0x330] ;  /* 0x0000cc00ff0a7b82 */ /* 0x000ea20000000a00 */
[----:B-1----:R-:W-:Y:S02]  /*0290*/  LEA R5, R23, 0xffffff00, 0x8 ;  /* 0xffffff0017057811 */ /* 0x002fe400078e40ff */
[----:B------:R-:W-:Y:S01]  /*02a0*/  IMAD R0, R27, R7, R0 ;  /* 0x000000071b007224 */ /* 0x000fe200078e0200 */
[----:B------:R-:W-:Y:S01]  /*02b0*/  UIADD3 UR5, UR5, UR6, URZ ;  /* 0x0000000605057290 */ /* 0x000fe2000fffe03f */
[----:B------:R-:W-:Y:S01]  /*02c0*/  IADD3 R38, P1, R5, R2, RZ ;  /* 0x0000000205267210 */ /* 0x000fe20007f3e0ff */
[-C--:B---3--:R-:W-:Y:S01]  /*02d0*/  IMAD R2, R28, R8.reuse, RZ ;  /* 0x000000081c027224 */ /* 0x088fe200078e02ff */
[----:B------:R-:W-:Y:S01]  /*02e0*/  SHF.R.S32.HI R7, RZ, 0x1f, R5 ;  /* 0x0000001fff077819 */ /* 0x000fe20000011405 */
[----:B------:R-:W-:Y:S01]  /*02f0*/  UIMAD UR8, UR15, UR10, URZ ;  /* 0x0000000a0f0872a4 */ /* 0x000fe2000f8e023f */
[----:B------:R-:W1:Y:S01]  /*0300*/  LDC.64 R24, c[0x0][0x2f8] ;  /* 0x0000be00ff187b82 */ /* 0x000e620000000a00 */
[----:B------:R-:W-:Y:S01]  /*0310*/  IMAD R4, R27, R9, R2 ;  /* 0x000000091b047224 */ /* 0x000fe200078e0202 */
[----:B------:R-:W-:Y:S01]  /*0320*/  IADD3.X R6, R7, R3, R0, P1, !PT ;  /* 0x0000000307067210 */ /* 0x000fe20000ffe400 */
[----:B------:R-:W-:Y:S01]  /*0330*/  IMAD.WIDE.U32 R2, R27, R8, UR4 ;  /* 0x000000041b027e25 */ /* 0x000fe2000f8e0008 */
[----:B----4-:R-:W-:Y:S01]  /*0340*/  ISETP.NE.U32.AND P1, PT, R18, RZ, PT ;  /* 0x000000ff1200720c */ /* 0x010fe20003f25070 */
[----:B------:R-:W-:-:S02]  /*0350*/  UIMAD.WIDE.U32 UR6, UR14, UR10, URZ ;  /* 0x0000000a0e0672a5 */ /* 0x000fc4000f8e003f */
[----:B------:R-:W-:Y:S01]  /*0360*/  UIMAD UR8, UR14, UR11, UR8 ;  /* 0x0000000b0e0872a4 */ /* 0x000fe2000f8e0208 */
[----:B------:R-:W3:Y:S01]  /*0370*/  @P0 LDC R8, c[0x0][0x214] ;  /* 0x00008500ff080b82 */ /* 0x000ee20000000800 */
[----:B------:R-:W-:Y:S02]  /*0380*/  ISETP.NE.AND.EX P1, PT, R19, RZ, PT, P1 ;  /* 0x000000ff1300720c */ /* 0x000fe40003f25310 */
[----:B------:R-:W-:Y:S02]  /*0390*/  CS2R R14, SRZ ;  /* 0x00000000000e7805 */ /* 0x000fe4000001ff00 */
[----:B0-----:R-:W-:Y:S01]  /*03a0*/  ISETP.NE.U32.AND P2, PT, R20, RZ, PT ;  /* 0x000000ff1400720c */ /* 0x001fe20003f45070 */
[----:B------:R-:W-:Y:S01]  /*03b0*/  UIADD3 UR7, UR7, UR8, URZ ;  /* 0x0000000807077290 */ /* 0x000fe2000fffe03f */
[----:B------:R-:W-:Y:S01]  /*03c0*/  IADD3 R40, P3, R5, R2, RZ ;  /* 0x0000000205287210 */ /* 0x000fe20007f7e0ff */
[----:B------:R-:W0:Y:S01]  /*03d0*/  @P0 LDC R9, c[0x0][0x21c] ;  /* 0x00008700ff090b82 */ /* 0x000e220000000800 */
[----:B------:R-:W-:Y:S01]  /*03e0*/  ISETP.NE.AND.EX P2, PT, R21, RZ, PT, P2 ;  /* 0x000000ff1500720c */ /* 0x000fe20003f45320 */
[----:B--2---:R-:W-:Y:S01]  /*03f0*/  IMAD R0, R28, R10, RZ ;  /* 0x0000000a1c007224 */ /* 0x004fe200078e02ff */
[----:B------:R-:W-:-:S05]  /*0400*/  IADD3.X R4, R7, R3, R4, P3, !PT ;  /* 0x0000000307047210 */ /* 0x000fca0001ffe404 */
[----:B------:R-:W2:Y:S01]  /*0410*/  LDC.64 R36, c[0x0][0x2f0] ;  /* 0x0000bc00ff247b82 */ /* 0x000ea20000000a00 */
[----:B------:R-:W-:-:S07]  /*0420*/  IMAD.WIDE.U32 R2, R27, R10, UR6 ;  /* 0x000000061b027e25 */ /* 0x000fce000f8e000a */
[----:B------:R-:W4:Y:S01]  /*0430*/  LDC.64 R34, c[0x0][0x3b8] ;  /* 0x0000ee00ff227b82 */ /* 0x000f220000000a00 */
[C---:B------:R-:W-:Y:S01]  /*0440*/  @P1 LEA R14, P3, R27.reuse, R18, 0x2 ;  /* 0x000000121b0e1211 */ /* 0x040fe200078610ff */
[----:B------:R-:W-:-:S06]  /*0450*/  IMAD R0, R27, R11, R0 ;  /* 0x0000000b1b007224 */ /* 0x000fcc00078e0200 */
[----:B------:R-:W0:Y:S01]  /*0460*/  @P0 LDC.64 R16, c[0x0][0x310] ;  /* 0x0000c400ff100b82 */ /* 0x000e220000000a00 */
[----:B------:R-:W-:Y:S02]  /*0470*/  IADD3 R5, P5, R5, R2, RZ ;  /* 0x0000000205057210 */ /* 0x000fe40007fbe0ff */
[----:B------:R-:W-:Y:S02]  /*0480*/  CS2R R12, SRZ ;  /* 0x00000000000c7805 */ /* 0x000fe4000001ff00 */
[----:B------:R-:W-:Y:S01]  /*0490*/  @P1 LEA.HI.X R15, R27, R19, R28, 0x2, P3 ;  /* 0x000000131b0f1211 */ /* 0x000fe200018f141c */
[----:B------:R-:W-:Y:S01]  /*04a0*/  ULDC.64 UR4, c[0x0][0x358] ;  /* 0x0000d60000047ab9 */ /* 0x000fe20000000a00 */
[----:B------:R-:W-:Y:S02]  /*04b0*/  ISETP.GE.AND P1, PT, R23, 0x1, PT ;  /* 0x000000011700780c */ /* 0x000fe40003f26270 */
[----:B------:R-:W-:Y:S02]  /*04c0*/  @P2 LEA R12, P4, R27, R20, 0x2 ;  /* 0x000000141b0c2211 */ /* 0x000fe400078810ff */
[----:B------:R-:W-:Y:S01]  /*04d0*/  IADD3.X R42, R7, R3, R0, P5, !PT ;  /* 0x00000003072a7210 */ /* 0x000fe20002ffe400 */
[----:B---3--:R-:W-:Y:S01]  /*04e0*/  @P0 IMAD R0, R8, UR14, R27 ;  /* 0x0000000e08000c24 */ /* 0x008fe2000f8e021b */
[C---:B------:R-:W-:Y:S01]  /*04f0*/  @P2 LEA.HI.X R13, R27.reuse, R21, R28, 0x2, P4 ;  /* 0x000000151b0d2211 */ /* 0x040fe200020f141c */
[----:B------:R-:W-:Y:S01]  /*0500*/  IMAD R2, R28, UR4, RZ ;  /* 0x000000041c027c24 */ /* 0x000fe2000f8e02ff */
[----:B-1----:R-:W-:Y:S01]  /*0510*/  LEA R39, P2, R40, R24, 0x1 ;  /* 0x0000001828277211 */ /* 0x002fe200078408ff */
[----:B------:R-:W-:Y:S01]  /*0520*/  @P0 IMAD R0, R0, R23, RZ ;  /* 0x0000001700000224 */ /* 0x000fe200078e02ff */
[----:B--2---:R-:W-:Y:S01]  /*0530*/  LEA R36, P5, R38, R36, 0x1 ;  /* 0x0000002426247211 */ /* 0x004fe200078a08ff */
[----:B------:R-:W-:Y:S01]  /*0540*/  IMAD.WIDE.U32 R18, R27, UR4, RZ ;  /* 0x000000041b127c25 */ /* 0x000fe2000f8e00ff */
[----:B------:R-:W-:-:S02]  /*0550*/  LEA.HI.X R40, R40, R25, R4, 0x1, P2 ;  /* 0x0000001928287211 */ /* 0x000fc400010f0c04 */
[----:B----4-:R-:W-:Y:S01]  /*0560*/  LEA R41, P2, R5, R34, 0x1 ;  /* 0x0000002205297211 */ /* 0x010fe200078408ff */
[----:B0-----:R-:W-:Y:S02]  /*0570*/  @P0 IMAD R3, R0, R9, RZ ;  /* 0x0000000900030224 */ /* 0x001fe400078e02ff */
[----:B------:R-:W-:Y:S01]  /*0580*/  IMAD R33, R27, UR5, R2 ;  /* 0x000000051b217c24 */ /* 0x000fe2000f8e0202 */
[----:B------:R-:W-:Y:S01]  /*0590*/  LEA.HI.X R38, R38, R37, R6, 0x1, P5 ;  /* 0x0000002526267211 */ /* 0x000fe200028f0c06 */
[----:B------:R-:W-:Y:S01]  /*05a0*/  @P0 IMAD.WIDE R16, R3, 0x8, R16 ;  /* 0x0000000803100825 */ /* 0x000fe200078e0210 */
[----:B------:R-:W-:Y:S02]  /*05b0*/  LEA.HI.X R42, R5, R35, R42, 0x1, P2 ;  /* 0x00000023052a7211 */ /* 0x000fe400010f0c2a */
[----:B------:R-:W-:Y:S02]  /*05c0*/  @!P0 CS2R R16, SRZ ;  /* 0x0000000000108805 */ /* 0x000fe4000001ff00 */
[----:B------:R-:W-:-:S02]  /*05d0*/  MOV R32, RZ ;  /* 0x000000ff00207202 */ /* 0x000fc40000000f00 */
[----:B------:R-:W-:Y:S01]  /*05e0*/  IADD3 R33, R19, R33, RZ ;  /* 0x0000002113217210 */ /* 0x000fe20007ffe0ff */
[----:B------:R-:W-:Y:S06]  /*05f0*/  @!P1 BRA `(.L_x_9393) ;  /* 0x0000002000749947 */ /* 0x000fec0003800000 */
[----:B------:R-:W0:Y:S01]  /*0600*/  S2UR UR5, SR_CgaCtaId ;  /* 0x00000000000579c3 */ /* 0x000e220000008800 */
[----:B------:R-:W1:Y:S01]  /*0610*/  S2R R35, SR_TID.X ;  /* 0x0000000000237919 */ /* 0x000e620000002100 */
[----:B------:R-:W-:Y:S01]  /*0620*/  UMOV UR4, 0x400 ;  /* 0x0000040000047882 */ /* 0x000fe20000000000 */
[----:B------:R-:W-:Y:S01]  /*0630*/  MOV R32, RZ ;  /* 0x000000ff00207202 */ /* 0x000fe20000000f00 */
[----:B------:R-:W2:Y:S01]  /*0640*/  S2R R37, SR_LANEID ;  /* 0x0000000000257919 */ /* 0x000ea20000000000 */
[----:B------:R-:W-:-:S03]  /*0650*/  MOV R31, RZ ;  /* 0x000000ff001f7202 */ /* 0x000fc60000000f00 */
[----:B------:R-:W3:Y:S01]  /*0660*/  LDC R34, c[0x0][0x224] ;  /* 0x00008900ff227b82 */ /* 0x000ee20000000800 */
[----:B0-----:R-:W-:-:S06]  /*0670*/  ULEA UR4, UR5, UR4, 0x18 ;  /* 0x0000000405047291 */ /* 0x001fcc000f8ec03f */
[----:B------:R-:W-:Y:S02]  /*0680*/  MOV R26, UR4 ;  /* 0x00000004001a7c02 */ /* 0x000fe40008000f00 */
[C---:B-1----:R-:W-:Y:S02]  /*0690*/  LOP3.LUT R105, R35.reuse, 0x1f, RZ, 0xc0, !PT ;  /* 0x0000001f23697812 */ /* 0x042fe400078ec0ff */
[----:B------:R-:W-:Y:S02]  /*06a0*/  SHF.R.S32.HI R44, RZ, 0x1f, R35 ;  /* 0x0000001fff2c7819 */ /* 0x000fe40000011423 */
[C---:B------:R-:W-:Y:S02]  /*06b0*/  IADD3 R43, R35.reuse, 0x200, RZ ;  /* 0x00000200232b7810 */ /* 0x040fe40007ffe0ff */
[----:B--2---:R-:W-:-:S07]  /*06c0*/  LEA R107, R35, R26, 0x2 ;  /* 0x0000001a236b7211 */ /* 0x004fce00078e10ff */
.L_x_9400:
[----:B------:R-:W-:Y:S01]  /*06d0*/  BAR.SYNC.DEFER_BLOCKING 0x0 ;  /* 0x0000000000007b1d */ /* 0x000fe20000010000 */
[C---:B0-----:R-:W-:Y:S02]  /*06e0*/  SHF.L.U32 R46, R35.reuse, 0x4, RZ ;  /* 0x00000004232e7819 */ /* 0x041fe400000006ff */
[----:B------:R-:W-:Y:S02]  /*06f0*/  SHF.L.U64.HI R45, R35, 0x4, R44 ;  /* 0x00000004232d7819 */ /* 0x000fe4000001022c */
[----:B------:R-:W-:-:S03]  /*0700*/  IADD3 R2, P0, R36, R46, RZ ;  /* 0x0000002e24027210 */ /* 0x000fc60007f1e0ff */
[----:B------:R-:W0:Y:S01]  /*0710*/  LDC R25, c[0x0][0x21c] ;  /* 0x00008700ff197b82 */ /* 0x000e220000000800 */
[----:B------:R-:W-:-:S05]  /*0720*/  IADD3.X R3, R38, R45, RZ, P0, !PT ;  /* 0x0000002d26037210 */ /* 0x000fca00007fe4ff */
[----:B------:R-:W2:Y:S01]  /*0730*/  LDG.E.128 R48, desc[UR12][R2.64] ;  /* 0x0000000c02307981 */ /* 0x000ea2000c1e1d00 */
[----:B------:R-:W-:Y:S02]  /*0740*/  LEA R47, R37, R26, 0x4 ;  /* 0x0000001a252f7211 */ /* 0x000fe400078e20ff */
[----:B------:R-:W-:-:S04]  /*0750*/  IADD3 R20, P0, R39, R46, RZ ;  /* 0x0000002e27147210 */ /* 0x000fc80007f1e0ff */
[----:B------:R-:W-:Y:S01]  /*0760*/  IADD3.X R21, R40, R45, RZ, P0, !PT ;  /* 0x0000002d28157210 */ /* 0x000fe200007fe4ff */
[----:B--2---:R1:W-:Y:S01]  /*0770*/  STS.128 [R47], R48 ;  /* 0x000000302f007388 */ /* 0x0043e20000000c00 */
[----:B------:R-:W-:-:S03]  /*0780*/  NOP ;  /* 0x0000000000007918 */ /* 0x000fc60000000000 */
[----:B------:R-:W2:Y:S01]  /*0790*/  LDS.128 R4, [R47] ;  /* 0x000000002f047984 */ /* 0x000ea20000000c00 */
[----:B------:R-:W-:Y:S06]  /*07a0*/  BAR.SYNC.DEFER_BLOCKING 0x0 ;  /* 0x0000000000007b1d */ /* 0x000fec0000010000 */
[----:B------:R-:W4:Y:S01]  /*07b0*/  LDG.E.128 R52, desc[UR12][R20.64] ;  /* 0x0000000c14347981 */ /* 0x000f22000c1e1d00 */
[----:B------:R-:W-:-:S04]  /*07c0*/  IADD3 R22, P0, R41, R46, RZ ;  /* 0x0000002e29167210 */ /* 0x000fc80007f1e0ff */
[----:B------:R-:W-:Y:S01]  /*07d0*/  IADD3.X R23, R42, R45, RZ, P0, !PT ;  /* 0x0000002d2a177210 */ /* 0x000fe200007fe4ff */
[----:B----4-:R4:W-:Y:S01]  /*07e0*/  STS.128 [R47], R52 ;  /* 0x000000342f007388 */ /* 0x0109e20000000c00 */
[----:B------:R-:W-:-:S03]  /*07f0*/  NOP ;  /* 0x0000000000007918 */ /* 0x000fc60000000000 */
[----:B------:R-:W-:Y:S01]  /*0800*/  LDS.128 R8, [R47] ;  /* 0x000000002f087984 */ /* 0x000fe20000000c00 */
[----:B------:R-:W-:Y:S06]  /*0810*/  BAR.SYNC.DEFER_BLOCKING 0x0 ;  /* 0x0000000000007b1d */ /* 0x000fec0000010000 */
[----:B-1----:R-:W3:Y:S01]  /*0820*/  LDG.E.128 R48, desc[UR12][R22.64] ;  /* 0x0000000c16307981 */ /* 0x002ee2000c1e1d00 */
[----:B--2---:R-:W-:Y:S02]  /*0830*/  PRMT R109, R4, 0x7632, R109 ;  /* 0x00007632046d7816 */ /* 0x004fe4000000006d */
[----:B----4-:R-:W-:-:S02]  /*0840*/  CS2R R54, SRZ ;  /* 0x0000000000367805 */ /* 0x010fc4000001ff00 */
[----:B------:R-:W-:Y:S02]  /*0850*/  SHF.L.U32 R81, R4, 0x10, RZ ;  /* 0x0000001004517819 */ /* 0x000fe400000006ff */
[----:B------:R-:W-:Y:S02]  /*0860*/  CS2R R52, SRZ ;  /* 0x0000000000347805 */ /* 0x000fe4000001ff00 */
[----:B------:R-:W-:Y:S02]  /*0870*/  SHF.L.U32 R85, R109, 0x10, RZ ;  /* 0x000000106d557819 */ /* 0x000fe400000006ff */
[C---:B------:R-:W-:Y:S02]  /*0880*/  SHF.L.U32 R87, R5.reuse, 0x10, RZ ;  /* 0x0000001005577819 */ /* 0x040fe400000006ff */
[----:B------:R-:W-:Y:S02]  /*0890*/  PRMT R111, R5, 0x7632, R111 ;  /* 0x00007632056f7816 */ /* 0x000fe4000000006f */
[----:B------:R-:W-:-:S02]  /*08a0*/  SHF.L.U32 R79, R6, 0x10, RZ ;  /* 0x00000010064f7819 */ /* 0x000fc400000006ff */
[----:B------:R-:W-:Y:S02]  /*08b0*/  SHF.L.U32 R83, R111, 0x10, RZ ;  /* 0x000000106f537819 */ /* 0x000fe400000006ff */
[----:B------:R-:W-:Y:S02]  /*08c0*/  PRMT R113, R6, 0x7632, R113 ;  /* 0x0000763206717816 */ /* 0x000fe40000000071 */
[----:B0-----:R-:W-:Y:S02]  /*08d0*/  ISETP.GE.AND P0, PT, R25, 0x1, PT ;  /* 0x000000011900780c */ /* 0x001fe40003f06270 */
[----:B------:R-:W-:Y:S02]  /*08e0*/  SHF.L.U32 R77, R113, 0x10, RZ ;  /* 0x00000010714d7819 */ /* 0x000fe400000006ff */
[C---:B------:R-:W-:Y:S02]  /*08f0*/  SHF.L.U32 R75, R7.reuse, 0x10, RZ ;  /* 0x00000010074b7819 */ /* 0x040fe400000006ff */
[----:B------:R-:W-:-:S04]  /*0900*/  PRMT R115, R7, 0x7632, R115 ;  /* 0x0000763207737816 */ /* 0x000fc80000000073 */
[----:B------:R-:W-:Y:S01]  /*0910*/  SHF.L.U32 R73, R115, 0x10, RZ ;  /* 0x0000001073497819 */ /* 0x000fe200000006ff */
[----:B---3--:R0:W-:Y:S01]  /*0920*/  STS.128 [R47], R48 ;  /* 0x000000302f007388 */ /* 0x0081e20000000c00 */
[----:B------:R-:W-:-:S03]  /*0930*/  NOP ;  /* 0x0000000000007918 */ /* 0x000fc60000000000 */
[----:B------:R-:W1:Y:S01]  /*0940*/  LDS.128 R64, [R47] ;  /* 0x000000002f407984 */ /* 0x000e620000000c00 */
[----:B0-----:R-:W-:Y:S02]  /*0950*/  CS2R R48, SRZ ;  /* 0x0000000000307805 */ /* 0x001fe4000001ff00 */
[----:B------:R-:W-:Y:S02]  /*0960*/  CS2R R50, SRZ ;  /* 0x0000000000327805 */ /* 0x000fe4000001ff00 */
[C---:B-1----:R-:W-:Y:S02]  /*0970*/  PRMT R70, R64.reuse, 0x7632, R70 ;  /* 0x0000763240467816 */ /* 0x042fe40000000046 */
[----:B------:R-:W-:Y:S02]  /*0980*/  SHF.L.U32 R0, R64, 0x10, RZ ;  /* 0x0000001040007819 */ /* 0x000fe400000006ff */
[----:B------:R-:W-:Y:S02]  /*0990*/  SHF.L.U32 R70, R70, 0x10, RZ ;  /* 0x0000001046467819 */ /* 0x000fe400000006ff */
[C---:B------:R-:W-:Y:S01]  /*09a0*/  PRMT R72, R65.reuse, 0x7632, R72 ;  /* 0x0000763241487816 */ /* 0x040fe20000000048 */
[C---:B------:R-:W-:Y:S01]  /*09b0*/  FFMA.FTZ R31, R0.reuse, R81, R31 ;  /* 0x00000051001f7223 */ /* 0x040fe2000001001f */
[----:B------:R-:W-:Y:S01]  /*09c0*/  SHF.L.U32 R64, R65, 0x10, RZ ;  /* 0x0000001041407819 */ /* 0x000fe200000006ff */
[----:B-----5:R-:W-:Y:S01]  /*09d0*/  FMUL.FTZ R57, R0, R29 ;  /* 0x0000001d00397220 */ /* 0x020fe20000410000 */
        /* <DEDUP_REMOVED lines=8> */
[C---:B------:R-:W-:Y:S01]  /*0a60*/  PRMT R76, R67.reuse, 0x7632, R76 ;  /* 0x00007632434c7816 */ /* 0x040fe2000000004c */
[----:B------:R-:W-:Y:S01]  /*0a70*/  FFMA.FTZ R31, R72, R83, R31 ;  /* 0x00000053481f7223 */ /* 0x000fe2000001001f */
[----:B------:R-:W-:Y:S01]  /*0a80*/  SHF.L.U32 R68, R67, 0x10, RZ ;  /* 0x0000001043447819 */ /* 0x000fe200000006ff */
[----:B------:R-:W-:Y:S01]  /*0a90*/  FMUL.FTZ R60, R66, R29 ;  /* 0x0000001d423c7220 */ /* 0x000fe20000410000 */
[----:B------:R-:W-:Y:S01]  /*0aa0*/  SHF.L.U32 R76, R76, 0x10, RZ ;  /* 0x000000104c4c7819 */ /* 0x000fe200000006ff */
[----:B------:R-:W-:Y:S01]  /*0ab0*/  FFMA.FTZ R31, R66, R79, R31 ;  /* 0x0000004f421f7223 */ /* 0x000fe2000001001f */
[-C--:B------:R-:W-:Y:S01]  /*0ac0*/  FMUL.FTZ R59, R72, R29.reuse ;  /* 0x0000001d483b7220 */ /* 0x080fe20000410000 */
[-C--:B------:R-:W-:Y:S01]  /*0ad0*/  FMUL.FTZ R62, R68, R29.reuse ;  /* 0x0000001d443e7220 */ /* 0x080fe20000410000 */
[C---:B------:R-:W-:Y:S01]  /*0ae0*/  FMUL.FTZ R61, R74.reuse, R29 ;  /* 0x0000001d4a3d7220 */ /* 0x040fe20000410000 */
[----:B------:R-:W-:Y:S01]  /*0af0*/  FFMA.FTZ R31, R74, R77, R31 ;  /* 0x0000004d4a1f7223 */ /* 0x000fe2000001001f */
[----:B------:R-:W-:-:S03]  /*0b00*/  FMUL.FTZ R63, R76, R29 ;  /* 0x0000001d4c3f7220 */ /* 0x000fc60000410000 */
        /* <DEDUP_REMOVED lines=12> */
[C---:B------:R-:W-:Y:S01]  /*0bd0*/  IADD3 R22, R34.reuse, -0x1, RZ ;  /* 0xffffffff22167810 */ /* 0x040fe20007ffe0ff */
[----:B------:R-:W1:Y:S01]  /*0be0*/  LDC.64 R8, c[0x0][0x2d8] ;  /* 0x0000b600ff087b82 */ /* 0x000e620000000a00 */
[----:B------:R-:W-:Y:S01]  /*0bf0*/  IADD3 R24, R34, -0x2, RZ ;  /* 0xfffffffe22187810 */ /* 0x000fe20007ffe0ff */
[----:B------:R-:W-:Y:S01]  /*0c00*/  IMAD R48, R28, UR8, RZ ;  /* 0x000000081c307c24 */ /* 0x000fe2000f8e02ff */
[----:B------:R-:W-:Y:S01]  /*0c10*/  LEA.HI R23, R22, R22, RZ, 0x1 ;  /* 0x0000001616177211 */ /* 0x000fe200078f08ff */
[----:B------:R-:W-:Y:S01]  /*0c20*/  IMAD.WIDE.U32 R88, R27, UR8, RZ ;  /* 0x000000081b587c25 */ /* 0x000fe2000f8e00ff */
[----:B------:R-:W-:-:S02]  /*0c30*/  PRMT R96, R10, 0x7632, R96 ;  /* 0x000076320a607816 */ /* 0x000fc40000000060 */
[----:B------:R-:W-:Y:S02]  /*0c40*/  CS2R R54, SRZ ;  /* 0x0000000000367805 */ /* 0x000fe4000001ff00 */
[----:B------:R-:W-:Y:S01]  /*0c50*/  SHF.L.U32 R97, R10, 0x10, RZ ;  /* 0x000000100a617819 */ /* 0x000fe200000006ff */
[----:B------:R-:W2:Y:S01]  /*0c60*/  LDC.64 R2, c[0x0][0x2e0] ;  /* 0x0000b800ff027b82 */ /* 0x000ea20000000a00 */
[----:B------:R-:W-:Y:S01]  /*0c70*/  LOP3.LUT R23, R23, 0xfffffe, RZ, 0xc0, !PT ;  /* 0x00fffffe17177812 */ /* 0x000fe200078ec0ff */
[----:B------:R-:W-:Y:S01]  /*0c80*/  IMAD R25, R24, R25, RZ ;  /* 0x0000001918197224 */ /* 0x000fe200078e02ff */
[C---:B------:R-:W-:Y:S01]  /*0c90*/  PRMT R98, R11.reuse, 0x7632, R98 ;  /* 0x000076320b627816 */ /* 0x040fe20000000062 */
[C---:B------:R-:W-:Y:S01]  /*0ca0*/  IMAD R10, R28.reuse, UR4, RZ ;  /* 0x000000041c0a7c24 */ /* 0x040fe2000f8e02ff */
[----:B------:R-:W-:Y:S01]  /*0cb0*/  SHF.L.U32 R99, R11, 0x10, RZ ;  /* 0x000000100b637819 */ /* 0x000fe200000006ff */
[----:B------:R-:W-:Y:S01]  /*0cc0*/  IMAD R24, R28, UR6, RZ ;  /* 0x000000061c187c24 */ /* 0x000fe2000f8e02ff */
[----:B------:R-:W-:Y:S01]  /*0cd0*/  IADD3 R106, R22, -R23, RZ ;  /* 0x80000017166a7210 */ /* 0x000fe20007ffe0ff */
[C---:B------:R-:W-:Y:S01]  /*0ce0*/  IMAD R49, R27.reuse, UR5, R10 ;  /* 0x000000051b317c24 */ /* 0x040fe2000f8e020a */
[----:B------:R-:W3:Y:S01]  /*0cf0*/  LDC R117, c[0x0][0x21c] ;  /* 0x00008700ff757b82 */ /* 0x000ee20000000800 */
[----:B------:R-:W-:Y:S01]  /*0d00*/  IMAD.WIDE.U32 R22, R27, UR4, RZ ;  /* 0x000000041b167c25 */ /* 0x000fe2000f8e00ff */
[----:B------:R-:W-:-:S03]  /*0d10*/  SHF.L.U32 R91, R91, 0x10, RZ ;  /* 0x000000105b5b7819 */ /* 0x000fc600000006ff */
[----:B------:R-:W-:Y:S01]  /*0d20*/  FADD.FTZ R90, R93, R30 ;  /* 0x0000001e5d5a7221 */ /* 0x000fe20000010000 */
[----:B------:R-:W-:Y:S01]  /*0d30*/  MOV R86, R26 ;  /* 0x0000001a00567202 */ /* 0x000fe20000000f00 */
[----:B------:R-:W-:Y:S01]  /*0d40*/  IMAD.WIDE.U32 R10, R27, UR6, RZ ;  /* 0x000000061b0a7c25 */ /* 0x000fe2000f8e00ff */
[----:B0-----:R-:W-:-:S03]  /*0d50*/  LEA R67, P0, R22, R20, 0x2 ;  /* 0x0000001416437211 */ /* 0x001fc600078010ff */
[----:B------:R-:W-:Y:S01]  /*0d60*/  FADD.FTZ R92, R95, R30 ;  /* 0x0000001e5f5c7221 */ /* 0x000fe20000010000 */
[----:B------:R-:W-:Y:S01]  /*0d70*/  IADD3 R80, R23, R49, RZ ;  /* 0x0000003117507210 */ /* 0x000fe20007ffe0ff */
[C---:B------:R-:W-:Y:S01]  /*0d80*/  IMAD R51, R27.reuse, UR7, R24 ;  /* 0x000000071b337c24 */ /* 0x040fe2000f8e0218 */
[----:B-1----:R-:W-:Y:S01]  /*0d90*/  LEA R65, P1, R10, R8, 0x2 ;  /* 0x000000080a417211 */ /* 0x002fe200078210ff */
[----:B------:R-:W-:Y:S01]  /*0da0*/  IMAD R53, R27, UR9, R48 ;  /* 0x000000091b357c24 */ /* 0x000fe2000f8e0230 */
[----:B------:R-:W-:Y:S01]  /*0db0*/  LEA.HI.X R80, R22, R21, R80, 0x2, P0 ;  /* 0x0000001516507211 */ /* 0x000fe200000f1450 */
[----:B------:R-:W-:Y:S01]  /*0dc0*/  IMAD.WIDE R24, R25, 0x8, R16 ;  /* 0x0000000819187825 */ /* 0x000fe200078e0210 */
[----:B------:R-:W-:Y:S01]  /*0dd0*/  IADD3 R82, R11, R51, RZ ;  /* 0x000000330b527210 */ /* 0x000fe20007ffe0ff */
[----:B------:R-:W0:Y:S01]  /*0de0*/  LDC.64 R20, c[0x0][0x270] ;  /* 0x00009c00ff147b82 */ /* 0x000e220000000a00 */
[----:B--2---:R-:W-:Y:S02]  /*0df0*/  LEA R71, P2, R88, R2, 0x2 ;  /* 0x0000000258477211 */ /* 0x004fe400078410ff */
[----:B------:R-:W-:-:S02]  /*0e00*/  CS2R R48, SRZ ;  /* 0x0000000000307805 */ /* 0x000fc4000001ff00 */
[----:B------:R-:W-:Y:S02]  /*0e10*/  LEA.HI.X R82, R10, R9, R82, 0x2, P1 ;  /* 0x000000090a527211 */ /* 0x000fe400008f1452 */
[----:B------:R-:W-:Y:S02]  /*0e20*/  CS2R R50, SRZ ;  /* 0x0000000000327805 */ /* 0x000fe4000001ff00 */
[----:B------:R-:W-:Y:S02]  /*0e30*/  IADD3 R2, R89, R53, RZ ;  /* 0x0000003559027210 */ /* 0x000fe40007ffe0ff */
[----:B------:R-:W-:Y:S02]  /*0e40*/  CS2R R52, SRZ ;  /* 0x0000000000347805 */ /* 0x000fe4000001ff00 */
[----:B------:R-:W-:Y:S01]  /*0e50*/  MOV R69, R25 ;  /* 0x0000001900457202 */ /* 0x000fe20000000f00 */
[----:B------:R-:W1:Y:S01]  /*0e60*/  LDC.64 R8, c[0x0][0x250] ;  /* 0x00009400ff087b82 */ /* 0x000e620000000a00 */
[----:B------:R-:W-:Y:S01]  /*0e70*/  LEA.HI.X R88, R88, R3, R2, 0x2, P2 ;  /* 0x0000000358587211 */ /* 0x000fe200010f1402 */
[----:B------:R-:W-:Y:S01]  /*0e80*/  UMOV UR4, URZ ;  /* 0x0000003f00047c82 */ /* 0x000fe20008000000 */
[----:B------:R-:W-:Y:S01]  /*0e90*/  SHF.L.U32 R3, R94, 0x10, RZ ;  /* 0x000000105e037819 */ /* 0x000fe200000006ff */
[--C-:B------:R-:W-:Y:S01]  /*0ea0*/  FADD.FTZ R94, R97, R30.reuse ;  /* 0x0000001e615e7221 */ /* 0x100fe20000010000 */
[----:B------:R-:W-:Y:S01]  /*0eb0*/  SHF.L.U32 R23, R96, 0x10, RZ ;  /* 0x0000001060177819 */ /* 0x000fe200000006ff */
[--C-:B------:R-:W-:Y:S01]  /*0ec0*/  FADD.FTZ R96, R99, R30.reuse ;  /* 0x0000001e63607221 */ /* 0x100fe20000010000 */
[----:B------:R-:W-:Y:S01]  /*0ed0*/  SHF.L.U32 R25, R98, 0x10, RZ ;  /* 0x0000001062197819 */ /* 0x000fe200000006ff */
[----:B------:R-:W2:Y:S01]  /*0ee0*/  LDC.64 R10, c[0x0][0x238] ;  /* 0x00008e00ff0a7b82 */ /* 0x000ea20000000a00 */
[----:B------:R-:W-:Y:S01]  /*0ef0*/  MOV R78, R24 ;  /* 0x00000018004e7202 */ /* 0x000fe20000000f00 */
[--C-:B------:R-:W-:Y:S01]  /*0f00*/  FADD.FTZ R98, R91, R30.reuse ;  /* 0x0000001e5b627221 */ /* 0x100fe20000010000 */
[----:B------:R-:W-:Y:S01]  /*0f10*/  ISETP.NE.AND P1, PT, R35, RZ, PT ;  /* 0x000000ff2300720c */ /* 0x000fe20003f25270 */
[--C-:B------:R-:W-:Y:S01]  /*0f20*/  FADD.FTZ R100, R3, R30.reuse ;  /* 0x0000001e03647221 */ /* 0x100fe20000010000 */
[----:B------:R-:W-:Y:S01]  /*0f30*/  ISETP.NE.AND P2, PT, R35, 0x1f, PT ;  /* 0x0000001f2300780c */ /* 0x000fe20003f45270 */
[--C-:B------:R-:W-:Y:S01]  /*0f40*/  FADD.FTZ R102, R23, R30.reuse ;  /* 0x0000001e17667221 */ /* 0x100fe20000010000 */
[----:B------:R-:W-:Y:S01]  /*0f50*/  MOV R84, R26 ;  /* 0x0000001a00547202 */ /* 0x000fe20000000f00 */
[----:B------:R-:W4:Y:S01]  /*0f60*/  LDC R89, c[0x0][0x224] ;  /* 0x00008900ff597b82 */ /* 0x000f220000000800 */
[----:B0-----:R-:W-:Y:S01]  /*0f70*/  SHF.L.U64.HI R21, R20, 0x2, R21 ;  /* 0x0000000214157819 */ /* 0x001fe20000010215 */
[----:B------:R-:W-:Y:S01]  /*0f80*/  FADD.FTZ R104, R25, R30 ;  /* 0x0000001e19687221 */ /* 0x000fe20000010000 */
[----:B------:R-:W-:Y:S01]  /*0f90*/  SHF.L.U32 R106, R106, 0x8, RZ ;  /* 0x000000086a6a7819 */ /* 0x000fe200000006ff */
[----:B------:R-:W-:Y:S01]  /*0fa0*/  ULDC UR5, c[0x0][0x224] ;  /* 0x0000890000057ab9 */ /* 0x000fe20000000800 */
[----:B-1----:R-:W-:-:S02]  /*0fb0*/  SHF.L.U64.HI R9, R8, 0x2, R9 ;  /* 0x0000000208097819 */ /* 0x002fc40000010209 */
[----:B--23--:R-:W-:-:S07]  /*0fc0*/  SHF.L.U64.HI R11, R10, 0x2, R11 ;  /* 0x000000020a0b7819 */ /* 0x00cfce000001020b */
.L_x_9399:
        /* <DEDUP_REMOVED lines=10> */
[----:B------:R-:W-:Y:S02]  /*1070*/  LEA R108, R95, R26, 0x2 ;  /* 0x0000001a5f6c7211 */ /* 0x000fe400078e10ff */
[----:B------:R-:W-:-:S04]  /*1080*/  ISETP.GT.AND P0, PT, R34, 0x1, PT ;  /* 0x000000012200780c */ /* 0x000fc80003f04270 */
[----:B------:R-:W-:Y:S01]  /*1090*/  ISETP.EQ.AND P0, PT, R105, RZ, P0 ;  /* 0x000000ff6900720c */ /* 0x000fe20000702270 */
[----:B------:R-:W-:Y:S01]  /*10a0*/  FMUL.FTZ R112, R100, R83 ;  /* 0x0000005364707220 */ /* 0x000fe20000410000 */
[----:B------:R-:W-:-:S11]  /*10b0*/  HFMA2.MMA R95, -RZ, RZ, 0, 0 ;  /* 0x00000000ff5f7435 */ /* 0x000fd600000001ff */
        /* <DEDUP_REMOVED lines=20> */
[----:B------:R1:W2:Y:S04]  /*1200*/  @P2 LDS R83, [R107+0xc5c] ;  /* 0x000c5c006b532984 */ /* 0x0002a80000000800 */
[----:B------:R4:W5:Y:S01]  /*1210*/  @P0 LDG.E R95, desc[UR12][R2.64+0x4] ;  /* 0x0000040c025f0981 */ /* 0x000962000c1e1900 */
[----:B------:R-:W1:Y:S01]  /*1220*/  MUFU.EX2 R22, R22 ;  /* 0x0000001600167308 */ /* 0x000e620000000800 */
[----:B----4-:R-:W-:-:S07]  /*1230*/  FMUL.FTZ R2, R104, R25 ;  /* 0x0000001968027220 */ /* 0x010fce0000410000 */
[----:B------:R-:W-:Y:S08]  /*1240*/  MUFU.EX2 R23, R23 ;  /* 0x0000001700177308 */ /* 0x000ff00000000800 */
[----:B------:R-:W4:Y:S01]  /*1250*/  MUFU.EX2 R2, R2 ;  /* 0x0000000200027308 */ /* 0x000f220000000800 */
[----:B---3--:R-:W-:-:S07]  /*1260*/  FMUL.FTZ R103, R24, R103 ;  /* 0x0000006718677220 */ /* 0x008fce0000410000 */
[----:B------:R-:W3:Y:S08]  /*1270*/  MUFU.EX2 R97, R97 ;  /* 0x0000006100617308 */ /* 0x000ef00000000800 */
[----:B------:R-:W0:Y:S08]  /*1280*/  MUFU.EX2 R101, R101 ;  /* 0x0000006500657308 */ /* 0x000e300000000800 */
[----:B------:R-:W1:Y:S08]  /*1290*/  MUFU.EX2 R99, R99 ;  /* 0x0000006300637308 */ /* 0x000e700000000800 */
[----:B------:R-:W2:Y:S01]  /*12a0*/  MUFU.EX2 R120, R120 ;  /* 0x0000007800787308 */ /* 0x000ea20000000800 */
[-C--:B------:R-:W-:Y:S01]  /*12b0*/  FMUL.FTZ R77, R68, R103.reuse ;  /* 0x00000067444d7220 */ /* 0x080fe20000410000 */
[----:B------:R-:W-:Y:S01]  /*12c0*/  FMUL.FTZ R81, R76, R103 ;  /* 0x000000674c517220 */ /* 0x000fe20000410000 */
[----:B0-----:R-:W-:Y:S01]  /*12d0*/  FMUL.FTZ R108, R92, R87 ;  /* 0x000000575c6c7220 */ /* 0x001fe20000410000 */
        /* <DEDUP_REMOVED lines=8> */
[----:B----4-:R-:W-:Y:S01]  /*1360*/  FFMA.FTZ R103, R2, R81, R77 ;  /* 0x0000005102677223 */ /* 0x010fe2000001004d */
[----:B---3--:R-:W-:Y:S06]  /*1370*/  @P2 BRA `(.L_x_9396) ;  /* 0x0000000000202947 */ /* 0x008fec0003800000 */
[----:B------:R-:W-:Y:S02]  /*1380*/  ISETP.NE.AND P0, PT, R34, R89, PT ;  /* 0x000000592200720c */ /* 0x000fe40003f05270 */
[----:B--2---:R-:W-:-:S11]  /*1390*/  MOV R83, 0x3f800000 ;  /* 0x3f80000000537802 */ /* 0x004fd60000000f00 */
[----:B------:R-:W-:-:S04]  /*13a0*/  @P0 LEA.HI R24, R34, R34, RZ, 0x1 ;  /* 0x0000002222180211 */ /* 0x000fc800078f08ff */
[----:B------:R-:W-:-:S04]  /*13b0*/  @P0 LOP3.LUT R25, R24, 0x3ffffe, RZ, 0xc0, !PT ;  /* 0x003ffffe18190812 */ /* 0x000fc800078ec0ff */
[----:B------:R-:W-:-:S04]  /*13c0*/  @P0 IADD3 R25, -R25, R34, RZ ;  /* 0x0000002219190210 */ /* 0x000fc80007ffe1ff */
[----:B------:R-:W-:-:S04]  /*13d0*/  @P0 LEA R25, R25, 0x458, 0xa ;  /* 0x0000045819190811 */ /* 0x000fc800078e50ff */
[----:B------:R-:W-:-:S05]  /*13e0*/  @P0 IADD3 R25, R25, R84, RZ ;  /* 0x0000005419190210 */ /* 0x000fca0007ffe0ff */
[----:B------:R0:W1:Y:S02]  /*13f0*/  @P0 LDS R83, [R25] ;  /* 0x0000000019530984 */ /* 0x0000640000000800 */
.L_x_9396:
[----:B------:R-:W-:Y:S05]  /*1400*/  BSYNC B0 ;  /* 0x0000000000007941 */ /* 0x000fea0003800000 */
.L_x_9395:
[----:B012---:R-:W-:Y:S01]  /*1410*/  FMUL.FTZ R25, R2, R83 ;  /* 0x0000005302197220 */ /* 0x007fe20000410000 */
        /* <DEDUP_REMOVED lines=56> */
[----:B------:R-:W-:Y:S01]  /*17a0*/  ISETP.GE.AND P0, PT, R34, UR5, PT ;  /* 0x0000000522007c0c */ /* 0x000fe2000bf06270 */
[----:B------:R-:W-:-:S04]  /*17b0*/  HFMA2.MMA R25, -RZ, RZ, 0, 0 ;  /* 0x00000000ff197435 */ /* 0x000fc800000001ff */
        /* <DEDUP_REMOVED lines=18> */
[----:B------:R-:W-:-:S03]  /*18e0*/  ISETP.NE.AND P3, PT, R37, RZ, PT ;  /* 0x000000ff2500720c */ /* 0x000fc60003f65270 */
        /* <DEDUP_REMOVED lines=15> */
[----:B0-----:R-:W-:Y:S01]  /*19e0*/  @P1 FFMA.FTZ R119, R132, R119, R87 ;  /* 0x0000007784771223 */ /* 0x001fe20000010057 */
[----:B------:R-:W-:-:S03]  /*19f0*/  SHF.L.U32 R87, R5, 0x10, RZ ;  /* 0x0000001005577819 */ /* 0x000fc600000006ff */
[----:B------:R-:W-:Y:S01]  /*1a00*/  FFMA.FTZ R119, R93, R119, R110 ;  /* 0x000000775d777223 */ /* 0x000fe2000001006e */
[----:B-1----:R-:W-:-:S03]  /*1a10*/  @P2 FFMA.FTZ R130, R121, R130, R134 ;  /* 0x0000008279822223 */ /* 0x002fc60000010086 */
[----:B------:R-:W-:Y:S01]  /*1a20*/  FFMA.FTZ R95, R22, R119, R85 ;  /* 0x00000077165f7223 */ /* 0x000fe20000010055 */
[----:B------:R-:W-:Y:S01]  /*1a30*/  SHF.L.U32 R85, R109, 0x10, RZ ;  /* 0x000000106d557819 */ /* 0x000fe200000006ff */
[----:B------:R-:W-:Y:S02]  /*1a40*/  FFMA.FTZ R110, R130, R83, R81 ;  /* 0x00000053826e7223 */ /* 0x000fe40000010051 */
[----:B------:R-:W-:Y:S01]  /*1a50*/  FFMA.FTZ R121, R23, R95, R108 ;  /* 0x0000005f17797223 */ /* 0x000fe2000001006c */
[----:B------:R-:W-:Y:S01]  /*1a60*/  SHF.L.U32 R81, R4, 0x10, RZ ;  /* 0x0000001004517819 */ /* 0x000fe200000006ff */
[----:B------:R-:W-:Y:S02]  /*1a70*/  FFMA.FTZ R130, R2, R110, R77 ;  /* 0x0000006e02827223 */ /* 0x000fe4000001004d */
[----:B------:R-:W-:Y:S01]  /*1a80*/  FFMA.FTZ R123, R97, R121, R112 ;  /* 0x00000079617b7223 */ /* 0x000fe20000010070 */
[----:B------:R-:W-:Y:S01]  /*1a90*/  SHF.L.U32 R83, R111, 0x10, RZ ;  /* 0x000000106f537819 */ /* 0x000fe200000006ff */
[----:B--2---:R-:W-:Y:S01]  /*1aa0*/  FFMA.FTZ R25, R128, R25, R103 ;  /* 0x0000001980197223 */ /* 0x004fe20000010067 */
[----:B------:R-:W-:Y:S01]  /*1ab0*/  FFMA.FTZ R108, R120, R130, R79 ;  /* 0x00000082786c7223 */ /* 0x000fe2000001004f */
[----:B------:R-:W-:Y:S01]  /*1ac0*/  FFMA.FTZ R125, R101, R123, R116 ;  /* 0x0000007b657d7223 */ /* 0x000fe20000010074 */
[----:B------:R-:W-:Y:S01]  /*1ad0*/  SHF.L.U32 R79, R6, 0x10, RZ ;  /* 0x00000010064f7819 */ /* 0x000fe200000006ff */
[----:B------:R-:W-:Y:S01]  /*1ae0*/  FMUL.FTZ R24, R128, R24 ;  /* 0x0000001880187220 */ /* 0x000fe20000410000 */
[C---:B------:R-:W-:Y:S01]  /*1af0*/  FFMA.FTZ R93, R99.reuse, R108, R126 ;  /* 0x0000006c635d7223 */ /* 0x040fe2000001007e */
[----:B------:R-:W-:Y:S01]  /*1b00*/  FFMA.FTZ R127, R99, R125, R114 ;  /* 0x0000007d637f7223 */ /* 0x000fe20000010072 */
[----:B------:R-:W-:Y:S01]  /*1b10*/  FFMA.FTZ R114, -R92, R87, R121 ;  /* 0x000000575c727223 */ /* 0x000fe20000010179 */
[----:B------:R-:W-:Y:S01]  /*1b20*/  SHF.L.U32 R77, R113, 0x10, RZ ;  /* 0x00000010714d7819 */ /* 0x000fe200000006ff */
[----:B------:R-:W-:Y:S01]  /*1b30*/  FFMA.FTZ R124, R101, R93, R124 ;  /* 0x0000005d657c7223 */ /* 0x000fe2000001007c */
[----:B------:R-:W-:Y:S01]  /*1b40*/  FFMA.FTZ R131, R120, R127, R75 ;  /* 0x0000007f78837223 */ /* 0x000fe2000001004b */
[----:B------:R-:W-:Y:S01]  /*1b50*/  FFMA.FTZ R120, -R94, R79, R125 ;  /* 0x0000004f5e787223 */ /* 0x000fe2000001017d */
[----:B------:R-:W-:Y:S01]  /*1b60*/  SHF.L.U32 R75, R7, 0x10, RZ ;  /* 0x00000010074b7819 */ /* 0x000fe200000006ff */
[-C--:B------:R-:W-:Y:S01]  /*1b70*/  FFMA.FTZ R122, R97, R124.reuse, R122 ;  /* 0x0000007c617a7223 */ /* 0x080fe2000001007a */
[----:B------:R-:W-:Y:S01]  /*1b80*/  FFMA.FTZ R133, R2, R131, R73 ;  /* 0x0000008302857223 */ /* 0x000fe20000010049 */
[----:B------:R-:W-:Y:S01]  /*1b90*/  FMUL.FTZ R101, R100, R124 ;  /* 0x0000007c64657220 */ /* 0x000fe20000410000 */
[----:B------:R-:W-:Y:S01]  /*1ba0*/  SHF.L.U32 R73, R115, 0x10, RZ ;  /* 0x0000001073497819 */ /* 0x000fe200000006ff */
[-C--:B------:R-:W-:Y:S01]  /*1bb0*/  FFMA.FTZ R118, R23, R122.reuse, R118 ;  /* 0x0000007a17767223 */ /* 0x080fe20000010076 */
[----:B------:R-:W-:Y:S01]  /*1bc0*/  FFMA.FTZ R23, R0, R119, RZ ;  /* 0x0000007700177223 */ /* 0x000fe200000100ff */
[----:B------:R-:W-:Y:S01]  /*1bd0*/  FMUL.FTZ R99, R92, R122 ;  /* 0x0000007a5c637220 */ /* 0x000fe20000410000 */
[----:B------:R-:W-:Y:S01]  /*1be0*/  FFMA.FTZ R126, -R96, R75, R131 ;  /* 0x0000004b607e7223 */ /* 0x000fe20000010183 */
[----:B------:R-:W-:Y:S01]  /*1bf0*/  FFMA.FTZ R112, R22, R118, R3 ;  /* 0x0000007616707223 */ /* 0x000fe20000010003 */
[----:B------:R-:W-:Y:S01]  /*1c00*/  FFMA.FTZ R3, -R90, R81, R119 ;  /* 0x000000515a037223 */ /* 0x000fe20000010177 */
[----:B------:R-:W-:Y:S01]  /*1c10*/  FFMA.FTZ R23, R70, R95, R23 ;  /* 0x0000005f46177223 */ /* 0x000fe20000010017 */
[----:B------:R-:W-:Y:S01]  /*1c20*/  FFMA.FTZ R95, -R98, R85, R95 ;  /* 0x00000055625f7223 */ /* 0x000fe2000001015f */
[----:B------:R-:W-:Y:S01]  /*1c30*/  FMUL.FTZ R2, R90, R112 ;  /* 0x000000705a027220 */ /* 0x000fe20000410000 */
[----:B------:R-:W-:Y:S01]  /*1c40*/  FMUL.FTZ R97, R98, R118 ;  /* 0x0000007662617220 */ /* 0x000fe20000410000 */
[----:B------:R-:W-:Y:S01]  /*1c50*/  FFMA.FTZ R23, R64, R121, R23 ;  /* 0x0000007940177223 */ /* 0x000fe20000010017 */
[----:B------:R-:W-:Y:S01]  /*1c60*/  FMUL.FTZ R119, R94, R93 ;  /* 0x0000005d5e777220 */ /* 0x000fe20000410000 */
[----:B------:R-:W-:Y:S01]  /*1c70*/  FFMA.FTZ R22, R2, R3, RZ ;  /* 0x0000000302167223 */ /* 0x000fe200000100ff */
[----:B------:R-:W-:Y:S01]  /*1c80*/  FMUL.FTZ R121, R102, R108 ;  /* 0x0000006c66797220 */ /* 0x000fe20000410000 */
[----:B------:R-:W-:Y:S01]  /*1c90*/  FFMA.FTZ R23, R72, R123, R23 ;  /* 0x0000007b48177223 */ /* 0x000fe20000010017 */
[----:B------:R-:W-:Y:S01]  /*1ca0*/  FFMA.FTZ R129, -R104, R73, R133 ;  /* 0x0000004968817223 */ /* 0x000fe20000010185 */
        /* <DEDUP_REMOVED lines=9> */
[----:B------:R-:W-:Y:S01]  /*1d40*/  FMUL.FTZ R127, R104, R110 ;  /* 0x0000006e687f7220 */ /* 0x000fe20000410000 */
[----:B------:R0:W-:Y:S01]  /*1d50*/  @!P4 STS.64 [R86+0xcd8], R24 ;  /* 0x000cd8185600c388 */ /* 0x0001e20000000a00 */
[----:B------:R-:W-:Y:S01]  /*1d60*/  FFMA.FTZ R23, R68, R131, R23 ;  /* 0x0000008344177223 */ /* 0x000fe20000010017 */
[----:B------:R-:W-:Y:S01]  /*1d70*/  FFMA.FTZ R116, R119, R120, R116 ;  /* 0x0000007877747223 */ /* 0x000fe20000010074 */
[----:B------:R-:W-:Y:S01]  /*1d80*/  FMUL.FTZ R120, R120, R103 ;  /* 0x0000006778787220 */ /* 0x000fe20000410000 */
[----:B------:R-:W-:Y:S01]  /*1d90*/  FADD.FTZ R62, R125, R62 ;  /* 0x0000003e7d3e7221 */ /* 0x000fe20000010000 */
[----:B------:R-:W-:Y:S01]  /*1da0*/  FFMA.FTZ R23, R76, R133, R23 ;  /* 0x000000854c177223 */ /* 0x000fe20000010017 */
[----:B------:R-:W-:Y:S01]  /*1db0*/  FFMA.FTZ R116, R121, R123, R116 ;  /* 0x0000007b79747223 */ /* 0x000fe20000010074 */
[----:B------:R-:W1:Y:S01]  /*1dc0*/  @!P3 S2R R133, SR_CgaCtaId ;  /* 0x000000000085b919 */ /* 0x000e620000008800 */
[----:B------:R-:W-:Y:S01]  /*1dd0*/  FFMA.FTZ R120, R79, R93, R120 ;  /* 0x0000005d4f787223 */ /* 0x000fe20000010078 */
[----:B------:R-:W-:Y:S01]  /*1de0*/  FADD.FTZ R63, R127, R63 ;  /* 0x0000003f7f3f7221 */ /* 0x000fe20000010000 */
[----:B------:R-:W-:Y:S01]  /*1df0*/  FFMA.FTZ R116, R125, R126, R116 ;  /* 0x0000007e7d747223 */ /* 0x000fe20000010074 */
[----:B------:R-:W2:Y:S01]  /*1e00*/  SHFL.DOWN PT, R132, R23, 0x1, 0x1f ;  /* 0x08201f0017847f89 */ /* 0x000ea200000e0000 */
[C---:B0-----:R-:W-:Y:S01]  /*1e10*/  FMUL.FTZ R24, R91.reuse, R110 ;  /* 0x0000006e5b187220 */ /* 0x041fe20000410000 */
[----:B------:R-:W-:Y:S01]  /*1e20*/  FMUL.FTZ R25, R91, R124 ;  /* 0x0000007c5b197220 */ /* 0x000fe20000410000 */
[----:B------:R-:W-:Y:S01]  /*1e30*/  FFMA.FTZ R131, R127, R129, R116 ;  /* 0x000000817f837223 */ /* 0x000fe20000010074 */
[-C--:B------:R-:W-:Y:S01]  /*1e40*/  FMUL.FTZ R125, R91, R130.reuse ;  /* 0x000000825b7d7220 */ /* 0x080fe20000410000 */
[----:B------:R-:W-:Y:S01]  /*1e50*/  FADD.FTZ R61, R121, R61 ;  /* 0x0000003d793d7221 */ /* 0x000fe20000010000 */
[----:B------:R-:W-:Y:S01]  /*1e60*/  FADD.FTZ R60, R119, R60 ;  /* 0x0000003c773c7221 */ /* 0x000fe20000010000 */
[----:B------:R-:W-:Y:S01]  /*1e70*/  FADD.FTZ R59, R101, R59 ;  /* 0x0000003b653b7221 */ /* 0x000fe20000010000 */
[----:B------:R-:W0:Y:S01]  /*1e80*/  SHFL.DOWN PT, R116, R131, 0x1, 0x1f ;  /* 0x08201f0083747f89 */ /* 0x000e2200000e0000 */
[----:B------:R-:W-:Y:S01]  /*1e90*/  FMUL.FTZ R126, R126, R125 ;  /* 0x0000007d7e7e7220 */ /* 0x000fe20000410000 */
[----:B------:R-:W-:Y:S01]  /*1ea0*/  FADD.FTZ R58, R99, R58 ;  /* 0x0000003a633a7221 */ /* 0x000fe20000010000 */
[----:B------:R-:W-:Y:S01]  /*1eb0*/  FADD.FTZ R49, R120, R49 ;  /* 0x0000003178317221 */ /* 0x000fe20000010000 */
[----:B------:R-:W-:Y:S01]  /*1ec0*/  FADD.FTZ R56, R97, R56 ;  /* 0x0000003861387221 */ /* 0x000fe20000010000 */
[----:B------:R-:W-:Y:S01]  /*1ed0*/  FFMA.FTZ R126, R75, R130, R126 ;  /* 0x000000824b7e7223 */ /* 0x000fe2000001007e */
[----:B------:R-:W-:-:S03]  /*1ee0*/  FADD.FTZ R57, R2, R57 ;  /* 0x0000003902397221 */ /* 0x000fc60000010000 */
[----:B------:R-:W-:Y:S01]  /*1ef0*/  FADD.FTZ R51, R126, R51 ;  /* 0x000000337e337221 */ /* 0x000fe20000010000 */
[----:B--2---:R-:W-:-:S05]  /*1f00*/  @!P0 FADD.FTZ R23, R23, R132 ;  /* 0x0000008417178221 */ /* 0x004fca0000010000 */
[----:B------:R-:W2:Y:S01]  /*1f10*/  SHFL.DOWN PT, R132, R23, 0x2, 0x1f ;  /* 0x08401f0017847f89 */ /* 0x000ea200000e0000 */
[----:B0-----:R-:W-:Y:S01]  /*1f20*/  @!P0 FADD.FTZ R131, R131, R116 ;  /* 0x0000007483838221 */ /* 0x001fe20000010000 */
[----:B------:R-:W-:-:S04]  /*1f30*/  ISETP.GT.AND P0, PT, R37, 0x1d, PT ;  /* 0x0000001d2500780c */ /* 0x000fc80003f04270 */
[----:B------:R-:W0:Y:S09]  /*1f40*/  SHFL.DOWN PT, R116, R131, 0x2, 0x1f ;  /* 0x08401f0083747f89 */ /* 0x000e3200000e0000 */
        /* <DEDUP_REMOVED lines=13> */
[----:B------:R-:W-:Y:S02]  /*2020*/  @!P3 MOV R116, 0x400 ;  /* 0x000004000074b802 */ /* 0x000fe40000000f00 */
[----:B------:R-:W-:Y:S02]  /*2030*/  ISETP.GT.AND P0, PT, R37, 0xf, PT ;  /* 0x0000000f2500780c */ /* 0x000fe40003f04270 */
[----:B------:R-:W0:Y:S01]  /*2040*/  SHFL.DOWN PT, R132, R131, 0x10, 0x1f ;  /* 0x0a001f0083847f89 */ /* 0x000e2200000e0000 */
[----:B-1----:R-:W-:Y:S01]  /*2050*/  @!P3 LEA R26, R133, R116, 0x18 ;  /* 0x00000074851ab211 */ /* 0x002fe200078ec0ff */
[----:B------:R-:W-:-:S04]  /*2060*/  FMUL.FTZ R116, R91, R108 ;  /* 0x0000006c5b747220 */ /* 0x000fc80000410000 */
[----:B------:R-:W-:-:S04]  /*2070*/  FMUL.FTZ R116, R123, R116 ;  /* 0x000000747b747220 */ /* 0x000fc80000410000 */
[----:B------:R-:W-:Y:S01]  /*2080*/  FFMA.FTZ R103, R77, R108, R116 ;  /* 0x0000006c4d677223 */ /* 0x000fe20000010074 */
[----:B------:R-:W-:Y:S01]  /*2090*/  FMUL.FTZ R108, R129, R24 ;  /* 0x00000018816c7220 */ /* 0x000fe20000410000 */
[----:B------:R-:W-:Y:S01]  /*20a0*/  FMUL.FTZ R24, R22, R25 ;  /* 0x0000001916187220 */ /* 0x000fe20000410000 */
[----:B------:R-:W-:Y:S01]  /*20b0*/  FMUL.FTZ R25, R91, R122 ;  /* 0x0000007a5b197220 */ /* 0x000fe20000410000 */
[----:B------:R-:W-:Y:S01]  /*20c0*/  FADD.FTZ R50, R103, R50 ;  /* 0x0000003267327221 */ /* 0x000fe20000010000 */
[----:B------:R-:W-:Y:S01]  /*20d0*/  FFMA.FTZ R93, R73, R110, R108 ;  /* 0x0000006e495d7223 */ /* 0x000fe2000001006c */
[----:B------:R-:W-:Y:S01]  /*20e0*/  FFMA.FTZ R124, R83, R124, R24 ;  /* 0x0000007c537c7223 */ /* 0x000fe20000010018 */
[C---:B------:R-:W-:Y:S01]  /*20f0*/  FMUL.FTZ R108, R91.reuse, R118 ;  /* 0x000000765b6c7220 */ /* 0x040fe20000410000 */
[----:B------:R-:W-:Y:S01]  /*2100*/  FMUL.FTZ R24, R91, R112 ;  /* 0x000000705b187220 */ /* 0x000fe20000410000 */
[----:B--2---:R-:W-:Y:S01]  /*2110*/  @!P0 FADD.FTZ R23, R23, R134 ;  /* 0x0000008617178221 */ /* 0x004fe20000010000 */
[----:B------:R-:W-:Y:S01]  /*2120*/  FMUL.FTZ R114, R114, R25 ;  /* 0x0000001972727220 */ /* 0x000fe20000410000 */
[----:B------:R-:W-:Y:S01]  /*2130*/  FMUL.FTZ R108, R95, R108 ;  /* 0x0000006c5f6c7220 */ /* 0x000fe20000410000 */
[----:B------:R-:W-:Y:S01]  /*2140*/  FMUL.FTZ R24, R3, R24 ;  /* 0x0000001803187220 */ /* 0x000fe20000410000 */
[----:B------:R-:W-:Y:S01]  /*2150*/  FADD.FTZ R48, R93, R48 ;  /* 0x000000305d307221 */ /* 0x000fe20000010000 */
[----:B0-----:R-:W-:Y:S01]  /*2160*/  @!P0 FADD.FTZ R131, R131, R132 ;  /* 0x0000008483838221 */ /* 0x001fe20000010000 */
[----:B------:R-:W-:Y:S01]  /*2170*/  FFMA.FTZ R25, R87, R122, R114 ;  /* 0x0000007a57197223 */ /* 0x000fe20000010072 */
[----:B------:R-:W-:Y:S01]  /*2180*/  FFMA.FTZ R3, R85, R118, R108 ;  /* 0x0000007655037223 */ /* 0x000fe2000001006c */
[----:B------:R-:W-:Y:S01]  /*2190*/  FFMA.FTZ R24, R81, R112, R24 ;  /* 0x0000007051187223 */ /* 0x000fe20000010018 */
[----:B------:R-:W-:Y:S01]  /*21a0*/  FADD.FTZ R55, R124, R55 ;  /* 0x000000377c377221 */ /* 0x000fe20000010000 */
[----:B------:R-:W-:Y:S01]  /*21b0*/  MOV R22, R131 ;  /* 0x0000008300167202 */ /* 0x000fe20000000f00 */
[----:B------:R-:W-:Y:S01]  /*21c0*/  FADD.FTZ R54, R25, R54 ;  /* 0x0000003619367221 */ /* 0x000fe20000010000 */
[----:B------:R-:W-:Y:S01]  /*21d0*/  FADD.FTZ R52, R3, R52 ;  /* 0x0000003403347221 */ /* 0x000fe20000010000 */
[----:B------:R-:W-:-:S02]  /*21e0*/  FADD.FTZ R53, R24, R53 ;  /* 0x0000003518357221 */ /* 0x000fc40000010000 */
        /* <DEDUP_REMOVED lines=11> */
.L_x_9398:
[----:B------:R-:W-:Y:S05]  /*22a0*/  BSYNC B0 ;  /* 0x0000000000007941 */ /* 0x000fea0003800000 */
.L_x_9397:
        /* <DEDUP_REMOVED lines=14> */
.L_x_9394:
[----:B------:R-:W-:Y:S01]  /*2390*/  BAR.SYNC.DEFER_BLOCKING 0x0 ;  /* 0x0000000000007b1d */ /* 0x000fe20000010000 */
[----:B------:R-:W-:Y:S02]  /*23a0*/  F2FP.BF16.F32.PACK_AB R7, R63, R62 ;  /* 0x0000003e3f07723e */ /* 0x000fe400000010ff */
[----:B------:R-:W-:Y:S02]  /*23b0*/  F2FP.BF16.F32.PACK_AB R6, R61, R60 ;  /* 0x0000003c3d06723e */ /* 0x000fe400000010ff */
[----:B------:R-:W-:-:S03]  /*23c0*/  F2FP.BF16.F32.PACK_AB R5, R59, R58 ;  /* 0x0000003a3b05723e */ /* 0x000fc600000010ff */
[----:B------:R-:W1:Y:S01]  /*23d0*/  LDC.64 R20, c[0x0][0x388] ;  /* 0x0000e200ff147b82 */ /* 0x000e620000000a00 */
[----:B------:R-:W-:Y:S01]  /*23e0*/  F2FP.BF16.F32.PACK_AB R4, R56, R57 ;  /* 0x000000393804723e */ /* 0x000fe200000010ff */
[----:B------:R-:W-:Y:S01]  /*23f0*/  ULDC.64 UR4, c[0x0][0x390] ;  /* 0x0000e40000047ab9 */ /* 0x000fe20000000a00 */
[C---:B------:R-:W-:Y:S02]  /*2400*/  IADD3 R60, R34.reuse, -0x1, RZ ;  /* 0xffffffff223c7810 */ /* 0x040fe40007ffe0ff */
[----:B------:R-:W-:Y:S02]  /*2410*/  ISETP.GT.AND P3, PT, R34, 0x1, PT ;  /* 0x000000012200780c */ /* 0x000fe40003f64270 */
[----:B------:R-:W-:Y:S01]  /*2420*/  SHF.L.U32 R24, R60, 0x8, RZ ;  /* 0x000000083c187819 */ /* 0x000fe200000006ff */
[----:B0-----:R-:W0:Y:S01]  /*2430*/  LDC.64 R22, c[0x0][0x3e0] ;  /* 0x0000f800ff167b82 */ /* 0x001e220000000a00 */
[----:B------:R-:W-:Y:S02]  /*2440*/  IADD3 R36, P1, R36, -0x200, RZ ;  /* 0xfffffe0024247810 */ /* 0x000fe40007f3e0ff */
[----:B------:R-:W-:-:S02]  /*2450*/  SHF.R.S32.HI R25, RZ, 0x1f, R24 ;  /* 0x0000001fff197819 */ /* 0x000fc40000011418 */
[----:B------:R-:W-:Y:S02]  /*2460*/  IADD3 R39, P2, R39, -0x200, RZ ;  /* 0xfffffe0027277810 */ /* 0x000fe40007f5e0ff */
[----:B------:R-:W-:Y:S01]  /*2470*/  MOV R34, R60 ;  /* 0x0000003c00227202 */ /* 0x000fe20000000f00 */
[----:B------:R-:W2:Y:S01]  /*2480*/  LDC.64 R56, c[0x0][0x3a8] ;  /* 0x0000ea00ff387b82 */ /* 0x000ea20000000a00 */
[----:B------:R-:W-:Y:S01]  /*2490*/  IADD3.X R38, R38, -0x1, RZ, P1, !PT ;  /* 0xffffffff26267810 */ /* 0x000fe20000ffe4ff */
[----:B------:R3:W-:Y:S01]  /*24a0*/  STS.128 [R47], R4 ;  /* 0x000000042f007388 */ /* 0x0007e20000000c00 */
[----:B------:R-:W-:-:S03]  /*24b0*/  NOP ;  /* 0x0000000000007918 */ /* 0x000fc60000000000 */
[----:B------:R-:W4:Y:S01]  /*24c0*/  LDS.128 R8, [R47] ;  /* 0x000000002f087984 */ /* 0x000f220000000c00 */
[C---:B-1----:R-:W-:Y:S01]  /*24d0*/  IMAD R0, R20.reuse, UR15, RZ ;  /* 0x0000000f14007c24 */ /* 0x042fe2000f8e02ff */
[----:B------:R-:W1:Y:S01]  /*24e0*/  LDC.64 R58, c[0x0][0x3f0] ;  /* 0x0000fc00ff3a7b82 */ /* 0x000e620000000a00 */
[----:B------:R-:W-:Y:S01]  /*24f0*/  IMAD.WIDE.U32 R2, R20, UR14, R24 ;  /* 0x0000000e14027c25 */ /* 0x000fe2000f8e0018 */
[----:B------:R-:W-:-:S03]  /*2500*/  F2FP.BF16.F32.PACK_AB R20, R52, R53 ;  /* 0x000000353414723e */ /* 0x000fc600000010ff */
[----:B------:R-:W-:Y:S01]  /*2510*/  FADD.FTZ R53, R32, R53 ;  /* 0x0000003520357221 */ /* 0x000fe20000010000 */
[----:B------:R-:W-:Y:S01]  /*2520*/  IADD3.X R40, R40, -0x1, RZ, P2, !PT ;  /* 0xffffffff28287810 */ /* 0x000fe200017fe4ff */
[----:B------:R-:W-:Y:S02]  /*2530*/  IMAD R21, R21, UR14, R0 ;  /* 0x0000000e15157c24 */ /* 0x000fe4000f8e0200 */
[----:B------:R-:W-:Y:S02]  /*2540*/  IMAD R0, R28, UR4, RZ ;  /* 0x000000041c007c24 */ /* 0x000fe4000f8e02ff */
[----:B------:R-:W-:Y:S01]  /*2550*/  FADD.FTZ R53, R53, R52 ;  /* 0x0000003435357221 */ /* 0x000fe20000010000 */
[----:B------:R-:W-:Y:S01]  /*2560*/  IADD3 R3, R3, R21, RZ ;  /* 0x0000001503037210 */ /* 0x000fe20007ffe0ff */
[----:B---3--:R-:W-:Y:S01]  /*2570*/  IMAD R5, R27, UR5, R0 ;  /* 0x000000051b057c24 */ /* 0x008fe2000f8e0200 */
[----:B------:R-:W-:Y:S01]  /*2580*/  F2FP.BF16.F32.PACK_AB R21, R55, R54 ;  /* 0x000000363715723e */ /* 0x000fe200000010ff */
[----:B--2---:R-:W-:-:S04]  /*2590*/  IMAD.WIDE.U32 R24, R56, UR14, R24 ;  /* 0x0000000e38187c25 */ /* 0x004fc8000f8e0018 */
[----:B------:R-:W-:Y:S01]  /*25a0*/  FADD.FTZ R54, R53, R54 ;  /* 0x0000003635367221 */ /* 0x000fe20000010000 */
[----:B------:R-:W-:Y:S01]  /*25b0*/  IMAD.WIDE.U32 R2, R27, UR4, R2 ;  /* 0x000000041b027c25 */ /* 0x000fe2000f8e0002 */
[----:B------:R-:W-:-:S03]  /*25c0*/  ULDC.64 UR4, c[0x0][0x3b0] ;  /* 0x0000ec0000047ab9 */ /* 0x000fc60000000a00 */
[----:B------:R-:W-:Y:S01]  /*25d0*/  FADD.FTZ R54, R54, R55 ;  /* 0x0000003736367221 */ /* 0x000fe20000010000 */
[----:B------:R-:W-:Y:S02]  /*25e0*/  IADD3 R0, R3, R5, RZ ;  /* 0x0000000503007210 */ /* 0x000fe40007ffe0ff */
[----:B0-----:R-:W-:Y:S02]  /*25f0*/  LEA R3, P0, R2, R22, 0x1 ;  /* 0x0000001602037211 */ /* 0x001fe400078008ff */
[----:B------:R-:W-:Y:S01]  /*2600*/  F2FP.BF16.F32.PACK_AB R22, R50, R49 ;  /* 0x000000313216723e */ /* 0x000fe200000010ff */
[----:B------:R-:W-:Y:S01]  /*2610*/  FADD.FTZ R49, R54, R49 ;  /* 0x0000003136317221 */ /* 0x000fe20000010000 */
[----:B------:R-:W-:Y:S02]  /*2620*/  LEA.HI.X R0, R2, R23, R0, 0x1, P0 ;  /* 0x0000001702007211 */ /* 0x000fe400000f0c00 */
[----:B------:R-:W-:Y:S01]  /*2630*/  IADD3 R2, P0, R3, R46, RZ ;  /* 0x0000002e03027210 */ /* 0x000fe20007f1e0ff */
[----:B------:R-:W-:Y:S01]  /*2640*/  FADD.FTZ R50, R49, R50 ;  /* 0x0000003231327221 */ /* 0x000fe20000010000 */
[----:B------:R-:W-:-:S02]  /*2650*/  F2FP.BF16.F32.PACK_AB R23, R48, R51 ;  /* 0x000000333017723e */ /* 0x000fc400000010ff */
[----:B------:R-:W-:Y:S01]  /*2660*/  IADD3.X R3, R0, R45, RZ, P0, !PT ;  /* 0x0000002d00037210 */ /* 0x000fe200007fe4ff */
[----:B------:R-:W-:Y:S02]  /*2670*/  IMAD R0, R56, UR15, RZ ;  /* 0x0000000f38007c24 */ /* 0x000fe4000f8e02ff */
[----:B------:R-:W-:Y:S02]  /*2680*/  FADD.FTZ R51, R50, R51 ;  /* 0x0000003332337221 */ /* 0x000fe40000010000 */
[----:B----4-:R0:W-:Y:S01]  /*2690*/  STG.E.128 desc[UR12][R2.64], R8 ;  /* 0x0000000802007986 */ /* 0x0101e2000c101d0c */
[----:B------:R-:W-:Y:S02]  /*26a0*/  IMAD R57, R57, UR14, R0 ;  /* 0x0000000e39397c24 */ /* 0x000fe4000f8e0200 */
[----:B------:R-:W-:Y:S01]  /*26b0*/  FADD.FTZ R32, R51, R48 ;  /* 0x0000003033207221 */ /* 0x000fe20000010000 */
[----:B------:R-:W-:Y:S01]  /*26c0*/  IMAD R0, R28, UR4, RZ ;  /* 0x000000041c007c24 */ /* 0x000fe2000f8e02ff */
[----:B------:R-:W-:Y:S01]  /*26d0*/  BAR.SYNC.DEFER_BLOCKING 0x0 ;  /* 0x0000000000007b1d */ /* 0x000fe20000010000 */
[----:B------:R-:W-:-:S02]  /*26e0*/  IADD3 R25, R25, R57, RZ ;  /* 0x0000003919197210 */ /* 0x000fc40007ffe0ff */
[C---:B0-----:R-:W-:Y:S02]  /*26f0*/  IMAD R9, R27.reuse, UR5, R0 ;  /* 0x000000051b097c24 */ /* 0x041fe4000f8e0200 */
[----:B------:R-:W-:-:S05]  /*2700*/  IMAD.WIDE.U32 R2, R27, UR4, R24 ;  /* 0x000000041b027c25 */ /* 0x000fca000f8e0018 */
[----:B------:R-:W-:Y:S01]  /*2710*/  IADD3 R0, R3, R9, RZ ;  /* 0x0000000903007210 */ /* 0x000fe20007ffe0ff */
[----:B------:R-:W-:Y:S01]  /*2720*/  STS.128 [R47], R20 ;  /* 0x000000142f007388 */ /* 0x000fe20000000c00 */
[----:B------:R-:W-:-:S03]  /*2730*/  NOP ;  /* 0x0000000000007918 */ /* 0x000fc60000000000 */
[----:B------:R1:W0:Y:S02]  /*2740*/  LDS.128 R4, [R47] ;  /* 0x000000002f047984 */ /* 0x0002240000000c00 */
[----:B-1----:R-:W-:-:S04]  /*2750*/  LEA R47, P0, R2, R58, 0x1 ;  /* 0x0000003a022f7211 */ /* 0x002fc800078008ff */
[----:B------:R-:W-:Y:S02]  /*2760*/  LEA.HI.X R2, R2, R59, R0, 0x1, P0 ;  /* 0x0000003b02027211 */ /* 0x000fe400000f0c00 */
[----:B------:R-:W-:-:S04]  /*2770*/  IADD3 R46, P0, R47, R46, RZ ;  /* 0x0000002e2f2e7210 */ /* 0x000fc80007f1e0ff */
[----:B------:R-:W-:Y:S02]  /*2780*/  IADD3.X R47, R2, R45, RZ, P0, !PT ;  /* 0x0000002d022f7210 */ /* 0x000fe400007fe4ff */
[----:B------:R-:W-:-:S04]  /*2790*/  IADD3 R41, P0, R41, -0x200, RZ ;  /* 0xfffffe0029297810 */ /* 0x000fc80007f1e0ff */
[----:B------:R-:W-:Y:S01]  /*27a0*/  IADD3.X R42, R42, -0x1, RZ, P0, !PT ;  /* 0xffffffff2a2a7810 */ /* 0x000fe200007fe4ff */
[----:B0-----:R0:W-:Y:S01]  /*27b0*/  STG.E.128 desc[UR12][R46.64], R4 ;  /* 0x000000042e007986 */ /* 0x0011e2000c101d0c */
[----:B------:R-:W-:Y:S07]  /*27c0*/  @P3 BRA `(.L_x_9400) ;  /* 0xffffffdc00c03947 */ /* 0x000fee000383ffff */
.L_x_9393:
        /* <DEDUP_REMOVED lines=26> */
.L_x_9402:
[----:B------:R-:W-:Y:S05]  /*2970*/  BSYNC B0 ;  /* 0x0000000000007941 */ /* 0x000fea0003800000 */
.L_x_9401:
        /* <DEDUP_REMOVED lines=29> */
.L_x_9404:
[----:B------:R-:W2:Y:S02]  /*2b50*/  S2R R21, SR_TID.X ;  /* 0x0000000000157919 */ /* 0x000ea40000002100 */
.L_x_9405:
[----:B------:R-:W-:Y:S05]  /*2b60*/  BSYNC B0 ;  /* 0x0000000000007941 */ /* 0x000fea0003800000 */
.L_x_9403:
        /* <DEDUP_REMOVED lines=8> */
[----:B------:R-:W-:Y:S01]  /*2bf0*/  ULDC.64 UR16, c[0x0][0x268] ;  /* 0x00009a0000107ab9 */ /* 0x000fe20000000a00 */
[C---:B01-3--:R-:W-:Y:S01]  /*2c00*/  IMAD R4, R28.reuse, UR10, RZ ;  /* 0x0000000a1c047c24 */ /* 0x04bfe2000f8e02ff */
[----:B------:R-:W-:Y:S01]  /*2c10*/  BSSY B0, `(.L_x_9406) ;  /* 0x0000051000007945 */ /* 0x000fe20003800000 */
[C---:B-----5:R-:W-:Y:S01]  /*2c20*/  IMAD R29, R27.reuse, UR7, R0 ;  /* 0x000000071b1d7c24 */ /* 0x060fe2000f8e0200 */
[----:B------:R-:W-:Y:S01]  /*2c30*/  UMOV UR4, 0x400 ;  /* 0x0000040000047882 */ /* 0x000fe20000000000 */
[C---:B------:R-:W-:Y:S01]  /*2c40*/  IMAD R0, R28.reuse, UR8, RZ ;  /* 0x000000081c007c24 */ /* 0x040fe2000f8e02ff */
[----:B------:R-:W-:Y:S01]  /*2c50*/  ULDC.64 UR30, c[0x0][0x2d8] ;  /* 0x0000b600001e7ab9 */ /* 0x000fe20000000a00 */
[----:B------:R-:W-:Y:S01]  /*2c60*/  IMAD R28, R28, UR16, RZ ;  /* 0x000000101c1c7c24 */ /* 0x000fe2000f8e02ff */
[----:B------:R-:W-:Y:S01]  /*2c70*/  ULDC.64 UR26, c[0x0][0x2e0] ;  /* 0x0000b800001a7ab9 */ /* 0x000fe20000000a00 */
[C---:B------:R-:W-:Y:S01]  /*2c80*/  IMAD R9, R27.reuse, UR11, R4 ;  /* 0x0000000b1b097c24 */ /* 0x040fe2000f8e0204 */
[----:B------:R-:W-:Y:S01]  /*2c90*/  ULDC.64 UR28, c[0x0][0x250] ;  /* 0x00009400001c7ab9 */ /* 0x000fe20000000a00 */
[C---:B------:R-:W-:Y:S01]  /*2ca0*/  IMAD.WIDE.U32 R2, R27.reuse, UR6, RZ ;  /* 0x000000061b027c25 */ /* 0x040fe2000f8e00ff */
[----:B------:R-:W-:Y:S01]  /*2cb0*/  ULDC UR6, c[0x0][0x0] ;  /* 0x0000000000067ab9 */ /* 0x000fe20000000800 */
[----:B------:R-:W-:Y:S01]  /*2cc0*/  ULDC.64 UR24, c[0x0][0x270] ;  /* 0x00009c0000187ab9 */ /* 0x000fe20000000a00 */
[----:B------:R-:W-:Y:S01]  /*2cd0*/  ULDC.64 UR14, c[0x0][0x360] ;  /* 0x0000d800000e7ab9 */ /* 0x000fe20000000a00 */
[----:B------:R-:W-:Y:S01]  /*2ce0*/  IMAD.WIDE.U32 R14, R27, UR10, RZ ;  /* 0x0000000a1b0e7c25 */ /* 0x000fe2000f8e00ff */
[----:B------:R-:W-:Y:S01]  /*2cf0*/  IADD3 R29, R3, R29, RZ ;  /* 0x0000001d031d7210 */ /* 0x000fe20007ffe0ff */
[----:B------:R-:W-:Y:S01]  /*2d00*/  ULDC.64 UR10, c[0x0][0x3c0] ;  /* 0x0000f000000a7ab9 */ /* 0x000fe20000000a00 */
[----:B------:R-:W-:Y:S01]  /*2d10*/  ULDC.64 UR18, c[0x0][0x380] ;  /* 0x0000e00000127ab9 */ /* 0x000fe20000000a00 */
[----:B------:R-:W-:Y:S01]  /*2d20*/  IMAD.WIDE.U32 R4, R27, UR8, RZ ;  /* 0x000000081b047c25 */ /* 0x000fe2000f8e00ff */
[----:B------:R-:W-:Y:S01]  /*2d30*/  IADD3 R37, R15, R9, RZ ;  /* 0x000000090f257210 */ /* 0x000fe20007ffe0ff */
[----:B--2---:R-:W-:-:S02]  /*2d40*/  ULEA UR4, UR5, UR4, 0x18 ;  /* 0x0000000405047291 */ /* 0x004fc4000f8ec03f */
[C---:B----4-:R-:W-:Y:S01]  /*2d50*/  IMAD R7, R27.reuse, UR9, R0 ;  /* 0x000000091b077c24 */ /* 0x050fe2000f8e0200 */
[----:B------:R-:W-:Y:S01]  /*2d60*/  ULDC.64 UR8, c[0x0][0x340] ;  /* 0x0000d00000087ab9 */ /* 0x000fe20000000a00 */
[C---:B------:R-:W-:Y:S01]  /*2d70*/  IMAD R11, R27.reuse, UR17, R28 ;  /* 0x000000111b0b7c24 */ /* 0x040fe2000f8e021c */
[----:B------:R-:W-:Y:S01]  /*2d80*/  ULDC.64 UR20, c[0x0][0x3d0] ;  /* 0x0000f40000147ab9 */ /* 0x000fe20000000a00 */
[----:B------:R-:W-:Y:S01]  /*2d90*/  IMAD.WIDE.U32 R16, R27, UR16, RZ ;  /* 0x000000101b107c25 */ /* 0x000fe2000f8e00ff */
[----:B------:R-:W-:Y:S01]  /*2da0*/  IADD3 R27, R5, R7, RZ ;  /* 0x00000007051b7210 */ /* 0x000fe20007ffe0ff */
[----:B------:R-:W-:-:S03]  /*2db0*/  ULDC.64 UR16, c[0x0][0x3c8] ;  /* 0x0000f20000107ab9 */ /* 0x000fc60000000a00 */
[----:B------:R-:W-:-:S07]  /*2dc0*/  IADD3 R39, R17, R11, RZ ;  /* 0x0000000b11277210 */ /* 0x000fce0007ffe0ff */
.L_x_9407:
        /* <DEDUP_REMOVED lines=31> */
[----:B------:R-:W-:Y:S02]  /*2fc0*/  LEA R8, P0, R6, UR16, 0x2 ;  /* 0x0000001006087c11 */ /* 0x000fe4000f8010ff */
[----:B------:R-:W-:Y:S02]  /*2fd0*/  IADD3 R9, R7, R31, RZ ;  /* 0x0000001f07097210 */ /* 0x000fe40007ffe0ff */
[----:B--2---:R-:W-:-:S02]  /*2fe0*/  LEA R12, P1, R10, UR30, 0x2 ;  /* 0x0000001e0a0c7c11 */ /* 0x004fc4000f8210ff */
        /* <DEDUP_REMOVED lines=20> */
.L_x_9406:
[----:B------:R-:W-:Y:S05]  /*3130*/  EXIT ;  /* 0x000000000000794d */ /* 0x000fea0003800000 */
.L_x_9408:
        /* <DEDUP_REMOVED lines=12> */
.L_x_11024:


//--------------------- .text._Z25selective_scan_bwd_kernelI32Selective_Scan_bwd_kernel_traitsILi32ELi8ELb1ELb0ELb0ELb0ELb1EN3c108BFloat16EfEEv12SSMParamsBwd --------------------------
	.section	.text._Z25selective_scan_bwd_kernelI32Selective_Scan_bwd_kernel_traitsILi32ELi8ELb1ELb0ELb0ELb0ELb1EN3c108BFloat16EfEEv12SSMParamsBwd,"ax",@progbits
	.align	128
        .global         _Z25selective_scan_bwd_kernelI32Selective_Scan_bwd_kernel_traitsILi32ELi8ELb1ELb0ELb0ELb0ELb1EN3c108BFloat16EfEEv12SSMParamsBwd
        .type           _Z25selective_scan_bwd_kernelI32Selective_Scan_bwd_kernel_traitsILi32ELi8ELb1ELb0ELb0ELb0ELb1EN3c108BFloat16EfEEv12SSMParamsBwd,@function
        .size           _Z25selective_scan_bwd_kernelI32Selective_Scan_bwd_kernel_traitsILi32ELi8ELb1ELb0ELb0ELb0ELb1EN3c108BFloat16EfEEv12SSMParamsBwd,(.L_x_11025 - _Z25selective_scan_bwd_kernelI32Selective_Scan_bwd_kernel_traitsILi32ELi8ELb1ELb0ELb0ELb0ELb1EN3c108BFloat16EfEEv12SSMParamsBwd)
        .other          _Z25selective_scan_bwd_kernelI32Selective_Scan_bwd_kernel_traitsILi32ELi8ELb1ELb0ELb0ELb0ELb1EN3c108BFloat16EfEEv12SSMParamsBwd,@"STO_CUDA_ENTRY STV_DEFAULT"
_Z25selective_scan_bwd_kernelI32Selective_Scan_bwd_kernel_traitsILi32ELi8ELb1ELb0ELb0ELb0ELb1EN3c108BFloat16EfEEv12SSMParamsBwd:
.text._Z25selective_scan_bwd_kernelI32Selective_Scan_bwd_kernel_traitsILi32ELi8ELb1ELb0ELb0ELb0ELb1EN3c108BFloat16EfEEv12SSMParamsBwd:
        /* <DEDUP_REMOVED lines=27> */
[----:B------:R-:W-:-:S04]  /*01b0*/  ISETP.NE.AND.EX P0, PT, R11, RZ, PT, P0 ;  /* 0x000000ff0b00720c */ /* 0x000fc80003f05300 */
[----:B------:R-:W4:Y:S01]  /*01c0*/  LDC.64 R20, c[0x0][0x3d8] ;  /* 0x0000f600ff147b82 */ /* 0x000f220000000a00 */
[----:B------:R-:W-:Y:S01]  /*01d0*/  UIMAD UR6, UR17, UR8, URZ ;  /* 0x00000008110672a4 */ /* 0x000fe2000f8e023f */
[----:B------:R-:W-:-:S06]  /*01e0*/  @P1 LEA.HI.X R7, R3, R7, R24, 0x2, P3 ;  /* 0x0000000703071211 */ /* 0x000fcc00018f1418 */
[----:B------:R-:W4:Y:S01]  /*01f0*/  LDC.64 R16, c[0x0][0x298] ;  /* 0x0000a600ff107b82 */ /* 0x000f220000000a00 */
[----:B------:R-:W-:-:S07]  /*0200*/  UIMAD UR8, UR16, UR9, UR6 ;  /* 0x00000009100872a4 */ /* 0x000fce000f8e0206 */
[----:B------:R-:W4:Y:S01]  /*0210*/  LDC.64 R18, c[0x0][0x330] ;  /* 0x0000cc00ff127b82 */ /* 0x000f220000000a00 */
[----:B------:R-:W-:Y:S01]  /*0220*/  UIMAD UR9, UR17, UR10, URZ ;  /* 0x0000000a110972a4 */ /* 0x000fe2000f8e023f */
[----:B--2---:R-:W-:Y:S01]  /*0230*/  IMAD R0, R24, R8, RZ ;  /* 0x0000000818007224 */ /* 0x004fe200078e02ff */
[----:B------:R-:W-:Y:S01]  /*0240*/  UIMAD.WIDE.U32 UR6, UR16, UR10, URZ ;  /* 0x0000000a100672a5 */ /* 0x000fe2000f8e003f */
[----:B-1----:R-:W-:Y:S01]  /*0250*/  LEA R11, R27, 0xffffff00, 0x8 ;  /* 0xffffff001b0b7811 */ /* 0x002fe200078e40ff */
[----:B------:R-:W-:Y:S01]  /*0260*/  UIMAD UR10, UR16, UR11, UR9 ;  /* 0x0000000b100a72a4 */ /* 0x000fe2000f8e0209 */
[----:B------:R1:W5:Y:S01]  /*0270*/  @P1 LDG.E R26, desc[UR14][R6.64] ;  /* 0x0000000e061a1981 */ /* 0x000362000c1e1900 */
[----:B------:R-:W-:Y:S01]  /*0280*/  UIMAD UR11, UR17, UR12, URZ ;  /* 0x0000000c110b72a4 */ /* 0x000fe2000f8e023f */
[----:B------:R-:W2:Y:S01]  /*0290*/  @P0 LDC R28, c[0x0][0x214] ;  /* 0x00008500ff1c0b82 */ /* 0x000ea20000000800 */
[----:B------:R-:W-:Y:S02]  /*02a0*/  UIADD3 UR5, UR5, UR8, URZ ;  /* 0x0000000805057290 */ /* 0x000fe4000fffe03f */
[----:B------:R-:W-:-:S02]  /*02b0*/  UIMAD.WIDE.U32 UR8, UR16, UR12, URZ ;  /* 0x0000000c100872a5 */ /* 0x000fc4000f8e003f */
[----:B------:R-:W-:Y:S02]  /*02c0*/  UIMAD UR11, UR16, UR13, UR11 ;  /* 0x0000000d100b72a4 */ /* 0x000fe4000f8e020b */
[----:B------:R-:W-:Y:S01]  /*02d0*/  UIADD3 UR7, UR7, UR10, URZ ;  /* 0x0000000a07077290 */ /* 0x000fe2000fffe03f */
[C---:B0-----:R-:W-:Y:S01]  /*02e0*/  IMAD.WIDE.U32 R4, R3.reuse, R8, UR4 ;  /* 0x0000000403047e25 */ /* 0x041fe2000f8e0008 */
[----:B------:R-:W0:Y:S01]  /*02f0*/  LDC.64 R36, c[0x0][0x2f8] ;  /* 0x0000be00ff247b82 */ /* 0x000e220000000a00 */
[----:B------:R-:W-:Y:S01]  /*0300*/  UIADD3 UR9, UR9, UR11, URZ ;  /* 0x0000000b09097290 */ /* 0x000fe2000fffe03f */
[----:B---3--:R-:W-:Y:S01]  /*0310*/  ISETP.NE.U32.AND P2, PT, R22, RZ, PT ;  /* 0x000000ff1600720c */ /* 0x008fe20003f45070 */
[----:B------:R-:W-:Y:S01]  /*0320*/  IMAD R0, R3, R9, R0 ;  /* 0x0000000903007224 */ /* 0x000fe200078e0200 */
[----:B----4-:R-:W-:-:S04]  /*0330*/  ISETP.NE.U32.AND P1, PT, R20, RZ, PT ;  /* 0x000000ff1400720c */ /* 0x010fc80003f25070 */
[----:B------:R-:W3:Y:S01]  /*0340*/  LDC.64 R38, c[0x0][0x3b8] ;  /* 0x0000ee00ff267b82 */ /* 0x000ee20000000a00 */
[----:B------:R-:W-:Y:S01]  /*0350*/  SHF.R.S32.HI R13, RZ, 0x1f, R11 ;  /* 0x0000001fff0d7819 */ /* 0x000fe2000001140b */
[----:B------:R-:W-:Y:S01]  /*0360*/  IMAD R2, R24, R16, RZ ;  /* 0x0000001018027224 */ /* 0x000fe200078e02ff */
[----:B------:R-:W-:Y:S01]  /*0370*/  IADD3 R33, P3, R11, R4, RZ ;  /* 0x000000040b217210 */ /* 0x000fe20007f7e0ff */
[----:B-1----:R-:W-:-:S04]  /*0380*/  IMAD.WIDE.U32 R6, R3, R16, UR6 ;  /* 0x0000000603067e25 */ /* 0x002fc8000f8e0010 */
[----:B------:R-:W1:Y:S01]  /*0390*/  @P0 LDC R29, c[0x0][0x21c] ;  /* 0x00008700ff1d0b82 */ /* 0x000e620000000800 */
[----:B------:R-:W-:Y:S01]  /*03a0*/  ISETP.NE.AND.EX P2, PT, R23, RZ, PT, P2 ;  /* 0x000000ff1700720c */ /* 0x000fe20003f45320 */
[----:B------:R-:W-:Y:S01]  /*03b0*/  IMAD R10, R24, R18, RZ ;  /* 0x00000012180a7224 */ /* 0x000fe200078e02ff */
[----:B------:R-:W-:-:S05]  /*03c0*/  ISETP.NE.AND.EX P1, PT, R21, RZ, PT, P1 ;  /* 0x000000ff1500720c */ /* 0x000fca0003f25310 */
[----:B------:R-:W4:Y:S01]  /*03d0*/  LDC.64 R30, c[0x0][0x2f0] ;  /* 0x0000bc00ff1e7b82 */ /* 0x000f220000000a00 */
[----:B------:R-:W-:Y:S01]  /*03e0*/  IMAD.WIDE.U32 R8, R3, R18, UR8 ;  /* 0x0000000803087e25 */ /* 0x000fe2000f8e0012 */
[----:B------:R-:W-:-:S06]  /*03f0*/  IADD3.X R4, R13, R5, R0, P3, !PT ;  /* 0x000000050d047210 */ /* 0x000fcc0001ffe400 */
[----:B------:R-:W4:Y:S01]  /*0400*/  @P0 LDC.64 R14, c[0x0][0x310] ;  /* 0x0000c400ff0e0b82 */ /* 0x000f220000000a00 */
[----:B------:R-:W-:Y:S01]  /*0410*/  IMAD R2, R3, R17, R2 ;  /* 0x0000001103027224 */ /* 0x000fe200078e0202 */
        /* <DEDUP_REMOVED lines=8> */
[----:B------:R-:W-:Y:S01]  /*04a0*/  MOV R10, RZ ;  /* 0x000000ff000a7202 */ /* 0x000fe20000000f00 */
[----:B------:R-:W-:Y:S01]  /*04b0*/  HFMA2.MMA R13, -RZ, RZ, 0, 0 ;  /* 0x00000000ff0d7435 */ /* 0x000fe200000001ff */
[C---:B------:R-:W-:Y:S01]  /*04c0*/  @P2 LEA R10, P5, R3.reuse, R22, 0x2 ;  /* 0x00000016030a2211 */ /* 0x040fe200078a10ff */
[----:B------:R-:W-:Y:S01]  /*04d0*/  @P0 IMAD R0, R0, R27, RZ ;  /* 0x0000001b00000224 */ /* 0x000fe200078e02ff */
[----:B------:R-:W-:-:S02]  /*04e0*/  @P1 LEA R12, P4, R3, R20, 0x2 ;  /* 0x00000014030c1211 */ /* 0x000fc400078810ff */
[----:B------:R-:W-:Y:S02]  /*04f0*/  MOV R7, RZ ;  /* 0x000000ff00077202 */ /* 0x000fe40000000f00 */
[C-C-:B------:R-:W-:Y:S01]  /*0500*/  @P2 LEA.HI.X R7, R3.reuse, R23, R24.reuse, 0x2, P5 ;  /* 0x0000001703072211 */ /* 0x140fe200028f1418 */
[----:B-1----:R-:W-:Y:S01]  /*0510*/  @P0 IMAD R5, R0, R29, RZ ;  /* 0x0000001d00050224 */ /* 0x002fe200078e02ff */
[----:B------:R-:W-:Y:S02]  /*0520*/  @P1 LEA.HI.X R13, R3, R21, R24, 0x2, P4 ;  /* 0x00000015030d1211 */ /* 0x000fe400020f1418 */
[----:B0-----:R-:W-:Y:S02]  /*0530*/  LEA R34, P2, R35, R36, 0x1 ;  /* 0x0000002423227211 */ /* 0x001fe400078408ff */
[----:B---3--:R-:W-:Y:S02]  /*0540*/  LEA R36, P4, R11, R38, 0x1 ;  /* 0x000000260b247211 */ /* 0x008fe400078808ff */
[----:B----4-:R-:W-:Y:S01]  /*0550*/  LEA R32, P1, R33, R30, 0x1 ;  /* 0x0000001e21207211 */ /* 0x010fe200078208ff */
[----:B------:R-:W-:Y:S01]  /*0560*/  HFMA2.MMA R27, -RZ, RZ, 0, 0 ;  /* 0x00000000ff1b7435 */ /* 0x000fe200000001ff */
[----:B------:R-:W-:Y:S01]  /*0570*/  LEA.HI.X R35, R35, R37, R6, 0x1, P2 ;  /* 0x0000002523237211 */ /* 0x000fe200010f0c06 */
[----:B------:R-:W-:Y:S01]  /*0580*/  @P0 IMAD.WIDE R14, R5, 0x8, R14 ;  /* 0x00000008050e0825 */ /* 0x000fe200078e020e */
[----:B------:R-:W-:-:S02]  /*0590*/  LEA.HI.X R37, R11, R39, R8, 0x1, P4 ;  /* 0x000000270b257211 */ /* 0x000fc400020f0c08 */
[----:B------:R-:W-:Y:S02]  /*05a0*/  @!P0 CS2R R14, SRZ ;  /* 0x00000000000e8805 */ /* 0x000fe4000001ff00 */
[----:B------:R-:W-:Y:S02]  /*05b0*/  LEA.HI.X R33, R33, R31, R4, 0x1, P1 ;  /* 0x0000001f21217211 */ /* 0x000fe400008f0c04 */
[----:B------:R-:W-:Y:S02]  /*05c0*/  MOV R28, RZ ;  /* 0x000000ff001c7202 */ /* 0x000fe40000000f00 */
[----:B------:R-:W-:Y:S01]  /*05d0*/  MOV R11, R7 ;  /* 0x00000007000b7202 */ /* 0x000fe20000000f00 */
        /* <DEDUP_REMOVED lines=14> */
.L_x_9417:
[----:B------:R-:W-:Y:S01]  /*06c0*/  BAR.SYNC.DEFER_BLOCKING 0x0 ;  /* 0x0000000000007b1d */ /* 0x000fe20000010000 */
[C---:B------:R-:W-:Y:S02]  /*06d0*/  SHF.L.U32 R53, R29.reuse, 0x4, RZ ;  /* 0x000000041d357819 */ /* 0x040fe400000006ff */
[----:B------:R-:W-:Y:S02]  /*06e0*/  SHF.L.U64.HI R0, R29, 0x4, R38 ;  /* 0x000000041d007819 */ /* 0x000fe40000010226 */
[----:B0-----:R-:W-:-:S03]  /*06f0*/  IADD3 R8, P0, R32, R53, RZ ;  /* 0x0000003520087210 */ /* 0x001fc60007f1e0ff */
[----:B------:R-:W0:Y:S01]  /*0700*/  LDC.64 R46, c[0x0][0x2a0] ;  /* 0x0000a800ff2e7b82 */ /* 0x000e220000000a00 */
[----:B------:R-:W-:Y:S01]  /*0710*/  LEA R2, R30, R45, 0x4 ;  /* 0x0000002d1e027211 */ /* 0x000fe200078e20ff */
[----:B------:R-:W-:Y:S01]  /*0720*/  ULDC.64 UR4, c[0x0][0x2a8] ;  /* 0x0000aa0000047ab9 */ /* 0x000fe20000000a00 */
[----:B------:R-:W-:Y:S01]  /*0730*/  IADD3.X R9, R33, R0, RZ, P0, !PT ;  /* 0x0000000021097210 */ /* 0x000fe200007fe4ff */
[----:B------:R-:W-:-:S04]  /*0740*/  ULDC.64 UR6, c[0x0][0x320] ;  /* 0x0000c80000067ab9 */ /* 0x000fc80000000a00 */
[----:B------:R-:W1:Y:S08]  /*0750*/  LDC.64 R56, c[0x0][0x318] ;  /* 0x0000c600ff387b82 */ /* 0x000e700000000a00 */
[----:B------:R-:W2:Y:S01]  /*0760*/  LDC.64 R70, c[0x0][0x398] ;  /* 0x0000e600ff467b82 */ /* 0x000ea20000000a00 */
[----:B------:R-:W4:Y:S01]  /*0770*/  LDG.E.128 R48, desc[UR14][R8.64] ;  /* 0x0000000e08307981 */ /* 0x000f22000c1e1d00 */
[----:B------:R-:W-:-:S04]  /*0780*/  IADD3 R16, P0, R34, R53, RZ ;  /* 0x0000003522107210 */ /* 0x000fc80007f1e0ff */
[----:B------:R-:W-:Y:S01]  /*0790*/  IADD3.X R17, R35, R0, RZ, P0, !PT ;  /* 0x0000000023117210 */ /* 0x000fe200007fe4ff */
[----:B----4-:R4:W-:Y:S01]  /*07a0*/  STS.128 [R2], R48 ;  /* 0x0000003002007388 */ /* 0x0109e20000000c00 */
[----:B------:R-:W-:-:S03]  /*07b0*/  NOP ;  /* 0x0000000000007918 */ /* 0x000fc60000000000 */
[----:B------:R-:W-:Y:S01]  /*07c0*/  LDS.128 R4, [R2] ;  /* 0x0000000002047984 */ /* 0x000fe20000000c00 */
[----:B------:R-:W-:Y:S01]  /*07d0*/  BAR.SYNC.DEFER_BLOCKING 0x0 ;  /* 0x0000000000007b1d */ /* 0x000fe20000010000 */
[----:B------:R-:W-:Y:S02]  /*07e0*/  IADD3 R40, P0, R36, R53, RZ ;  /* 0x0000003524287210 */ /* 0x000fe40007f1e0ff */
[----:B---3--:R-:W-:Y:S01]  /*07f0*/  LEA R8, R31, 0xffffff00, 0x8 ;  /* 0xffffff001f087811 */ /* 0x008fe200078e40ff */
[----:B0-----:R-:W-:-:S04]  /*0800*/  IMAD R44, R46, UR17, RZ ;  /* 0x000000112e2c7c24 */ /* 0x001fc8000f8e02ff */
[----:B----4-:R-:W0:Y:S08]  /*0810*/  LDC.64 R48, c[0x0][0x2b0] ;  /* 0x0000ac00ff307b82 */ /* 0x010e300000000a00 */
[----:B------:R-:W3:Y:S01]  /*0820*/  LDC.64 R50, c[0x0][0x308] ;  /* 0x0000c200ff327b82 */ /* 0x000ee20000000a00 */
[----:B------:R-:W4:Y:S01]  /*0830*/  LDG.E.128 R16, desc[UR14][R16.64] ;  /* 0x0000000e10107981 */ /* 0x000f22000c1e1d00 */
[----:B------:R-:W-:-:S03]  /*0840*/  IADD3.X R41, R37, R0, RZ, P0, !PT ;  /* 0x0000000025297210 */ /* 0x000fc600007fe4ff */
[----:B----4-:R4:W-:Y:S01]  /*0850*/  STS.128 [R2], R16 ;  /* 0x0000001002007388 */ /* 0x0109e20000000c00 */
[----:B------:R-:W-:-:S03]  /*0860*/  NOP ;  /* 0x0000000000007918 */ /* 0x000fc60000000000 */
[----:B------:R-:W2:Y:S01]  /*0870*/  LDS.128 R20, [R2] ;  /* 0x0000000002147984 */ /* 0x000ea20000000c00 */
[----:B------:R-:W-:Y:S06]  /*0880*/  BAR.SYNC.DEFER_BLOCKING 0x0 ;  /* 0x0000000000007b1d */ /* 0x000fec0000010000 */
[----:B------:R-:W3:Y:S01]  /*0890*/  LDG.E.128 R40, desc[UR14][R40.64] ;  /* 0x0000000e28287981 */ /* 0x000ee2000c1e1d00 */
[----:B------:R-:W-:Y:S01]  /*08a0*/  SHF.R.S32.HI R9, RZ, 0x1f, R8 ;  /* 0x0000001fff097819 */ /* 0x000fe20000011408 */
[----:B------:R-:W-:Y:S02]  /*08b0*/  IMAD R47, R47, UR16, R44 ;  /* 0x000000102f2f7c24 */ /* 0x000fe4000f8e022c */
[----:B----4-:R-:W-:-:S02]  /*08c0*/  IMAD R18, R24, UR4, RZ ;  /* 0x0000000418127c24 */ /* 0x010fc4000f8e02ff */
[----:B------:R-:W-:-:S04]  /*08d0*/  IMAD.WIDE.U32 R16, R46, UR16, R8 ;  /* 0x000000102e107c25 */ /* 0x000fc8000f8e0008 */
[----:B------:R-:W-:Y:S01]  /*08e0*/  IMAD R19, R3, UR5, R18 ;  /* 0x0000000503137c24 */ /* 0x000fe2000f8e0212 */
[----:B------:R-:W-:-:S03]  /*08f0*/  IADD3 R17, R17, R47, RZ ;  /* 0x0000002f11117210 */ /* 0x000fc60007ffe0ff */
[----:B------:R-:W-:Y:S01]  /*0900*/  IMAD.WIDE.U32 R16, R3, UR4, R16 ;  /* 0x0000000403107c25 */ /* 0x000fe2000f8e0010 */
[----:B------:R-:W-:-:S04]  /*0910*/  ULDC.64 UR4, c[0x0][0x2b8] ;  /* 0x0000ae0000047ab9 */ /* 0x000fc80000000a00 */
[----:B------:R-:W-:Y:S02]  /*0920*/  IADD3 R17, R17, R19, RZ ;  /* 0x0000001311117210 */ /* 0x000fe40007ffe0ff */
[----:B-1----:R-:W-:-:S04]  /*0930*/  LEA R56, P0, R16, R56, 0x1 ;  /* 0x0000003810387211 */ /* 0x002fc800078008ff */
[----:B------:R-:W-:Y:S02]  /*0940*/  LEA.HI.X R17, R16, R57, R17, 0x1, P0 ;  /* 0x0000003910117211 */ /* 0x000fe400000f0c11 */
[----:B------:R-:W-:-:S04]  /*0950*/  IADD3 R56, P0, R56, R53, RZ ;  /* 0x0000003538387210 */ /* 0x000fc80007f1e0ff */
[----:B------:R-:W-:Y:S01]  /*0960*/  IADD3.X R57, R17, R0, RZ, P0, !PT ;  /* 0x0000000011397210 */ /* 0x000fe200007fe4ff */
[----:B---3--:R1:W-:Y:S01]  /*0970*/  STS.128 [R2], R40 ;  /* 0x0000002802007388 */ /* 0x0083e20000000c00 */
[----:B------:R-:W-:-:S03]  /*0980*/  NOP ;  /* 0x0000000000007918 */ /* 0x000fc60000000000 */
[----:B------:R-:W-:Y:S01]  /*0990*/  LDS.128 R16, [R2] ;  /* 0x0000000002107984 */ /* 0x000fe20000000c00 */
[----:B------:R-:W-:Y:S06]  /*09a0*/  BAR.SYNC.DEFER_BLOCKING 0x0 ;  /* 0x0000000000007b1d */ /* 0x000fec0000010000 */
[----:B------:R-:W3:Y:S01]  /*09b0*/  LDG.E.128 R56, desc[UR14][R56.64] ;  /* 0x0000000e38387981 */ /* 0x000ee2000c1e1d00 */
[C---:B0-----:R-:W-:Y:S02]  /*09c0*/  IMAD R44, R48.reuse, UR17, RZ ;  /* 0x00000011302c7c24 */ /* 0x041fe4000f8e02ff */
[----:B------:R-:W-:-:S04]  /*09d0*/  IMAD.WIDE.U32 R46, R48, UR16, R8 ;  /* 0x00000010302e7c25 */ /* 0x000fc8000f8e0008 */
[----:B------:R-:W-:Y:S02]  /*09e0*/  IMAD R49, R49, UR16, R44 ;  /* 0x0000001031317c24 */ /* 0x000fe4000f8e022c */
[----:B-1----:R-:W-:-:S03]  /*09f0*/  IMAD R40, R24, UR4, RZ ;  /* 0x0000000418287c24 */ /* 0x002fc6000f8e02ff */
[----:B------:R-:W-:Y:S01]  /*0a00*/  IADD3 R47, R47, R49, RZ ;  /* 0x000000312f2f7210 */ /* 0x000fe20007ffe0ff */
[C---:B------:R-:W-:Y:S02]  /*0a10*/  IMAD R43, R3.reuse, UR5, R40 ;  /* 0x00000005032b7c24 */ /* 0x040fe4000f8e0228 */
[----:B------:R-:W-:Y:S01]  /*0a20*/  IMAD.WIDE.U32 R40, R3, UR4, R46 ;  /* 0x0000000403287c25 */ /* 0x000fe2000f8e002e */
[----:B------:R-:W-:-:S04]  /*0a30*/  ULDC.64 UR4, c[0x0][0x3a0] ;  /* 0x0000e80000047ab9 */ /* 0x000fc80000000a00 */
[----:B------:R-:W-:Y:S02]  /*0a40*/  IADD3 R41, R41, R43, RZ ;  /* 0x0000002b29297210 */ /* 0x000fe40007ffe0ff */
[----:B------:R-:W-:-:S04]  /*0a50*/  LEA R48, P0, R40, R50, 0x1 ;  /* 0x0000003228307211 */ /* 0x000fc800078008ff */
[----:B------:R-:W-:Y:S02]  /*0a60*/  LEA.HI.X R41, R40, R51, R41, 0x1, P0 ;  /* 0x0000003328297211 */ /* 0x000fe400000f0c29 */
[----:B------:R-:W-:-:S04]  /*0a70*/  IADD3 R48, P0, R48, R53, RZ ;  /* 0x0000003530307210 */ /* 0x000fc80007f1e0ff */
[----:B------:R-:W-:Y:S01]  /*0a80*/  IADD3.X R49, R41, R0, RZ, P0, !PT ;  /* 0x0000000029317210 */ /* 0x000fe200007fe4ff */
[----:B---3--:R-:W-:Y:S01]  /*0a90*/  STS.128 [R2], R56 ;  /* 0x0000003802007388 */ /* 0x008fe20000000c00 */
[----:B------:R-:W-:-:S03]  /*0aa0*/  NOP ;  /* 0x0000000000007918 */ /* 0x000fc60000000000 */
[----:B------:R-:W0:Y:S01]  /*0ab0*/  LDS.128 R40, [R2] ;  /* 0x0000000002287984 */ /* 0x000e220000000c00 */
[----:B------:R-:W-:Y:S06]  /*0ac0*/  BAR.SYNC.DEFER_BLOCKING 0x0 ;  /* 0x0000000000007b1d */ /* 0x000fec0000010000 */
[----:B------:R-:W3:Y:S01]  /*0ad0*/  LDG.E.128 R48, desc[UR14][R48.64] ;  /* 0x0000000e30307981 */ /* 0x000ee2000c1e1d00 */
[----:B------:R-:W-:Y:S01]  /*0ae0*/  IMAD R84, R24, UR4, RZ ;  /* 0x0000000418547c24 */ /* 0x000fe2000f8e02ff */
[----:B--2---:R-:W-:Y:S02]  /*0af0*/  SHF.L.U32 R85, R22, 0x10, RZ ;  /* 0x0000001016557819 */ /* 0x004fe400000006ff */
[----:B------:R-:W-:-:S02]  /*0b00*/  SHF.L.U32 R87, R23, 0x10, RZ ;  /* 0x0000001017577819 */ /* 0x000fc400000006ff */
[----:B0-----:R-:W-:Y:S02]  /*0b10*/  PRMT R56, R40, 0x7632, R56 ;  /* 0x0000763228387816 */ /* 0x001fe40000000038 */
[----:B------:R-:W-:Y:S02]  /*0b20*/  SHF.L.U32 R52, R42, 0x10, RZ ;  /* 0x000000102a347819 */ /* 0x000fe400000006ff */
[----:B------:R-:W-:Y:S02]  /*0b30*/  SHF.L.U32 R56, R56, 0x10, RZ ;  /* 0x0000001038387819 */ /* 0x000fe400000006ff */
[----:B------:R-:W-:Y:S01]  /*0b40*/  SHF.L.U32 R55, R40, 0x10, RZ ;  /* 0x0000001028377819 */ /* 0x000fe200000006ff */
[----:B------:R-:W-:Y:S01]  /*0b50*/  FMUL.FTZ R61, R52, -1.4426950216293334961 ;  /* 0xbfb8aa3b343d7820 */ /* 0x000fe20000410000 */
[----:B------:R-:W-:Y:S01]  /*0b60*/  SHF.L.U32 R54, R41, 0x10, RZ ;  /* 0x0000001029367819 */ /* 0x000fe200000006ff */
[----:B------:R-:W-:Y:S01]  /*0b70*/  FMUL.FTZ R40, R56, -1.4426950216293334961 ;  /* 0xbfb8aa3b38287820 */ /* 0x000fe20000410000 */
[----:B------:R-:W-:Y:S01]  /*0b80*/  SHF.L.U32 R44, R43, 0x10, RZ ;  /* 0x000000102b2c7819 */ /* 0x000fe200000006ff */
[----:B------:R0:W1:Y:S01]  /*0b90*/  MUFU.EX2 R64, R61 ;  /* 0x0000003d00407308 */ /* 0x0000620000000800 */
[----:B------:R-:W-:Y:S01]  /*0ba0*/  FMUL.FTZ R46, R55, -1.4426950216293334961 ;  /* 0xbfb8aa3b372e7820 */ /* 0x000fe20000410000 */
[----:B------:R-:W-:Y:S01]  /*0bb0*/  PRMT R57, R41, 0x7632, R57 ;  /* 0x0000763229397816 */ /* 0x000fe20000000039 */
[----:B------:R-:W-:Y:S01]  /*0bc0*/  FMUL.FTZ R47, R54, -1.4426950216293334961 ;  /* 0xbfb8aa3b362f7820 */ /* 0x000fe20000410000 */
[----:B------:R-:W-:Y:S01]  /*0bd0*/  PRMT R60, R42, 0x7632, R60 ;  /* 0x000076322a3c7816 */ /* 0x000fe2000000003c */
[----:B------:R-:W-:Y:S01]  /*0be0*/  FMUL.FTZ R62, R44, -1.4426950216293334961 ;  /* 0xbfb8aa3b2c3e7820 */ /* 0x000fe20000410000 */
[----:B------:R-:W-:-:S02]  /*0bf0*/  SHF.L.U32 R57, R57, 0x10, RZ ;  /* 0x0000001039397819 */ /* 0x000fc400000006ff */
[----:B------:R-:W2:Y:S01]  /*0c00*/  MUFU.EX2 R58, R40 ;  /* 0x00000028003a7308 */ /* 0x000ea20000000800 */
[----:B0-----:R-:W-:Y:S02]  /*0c10*/  PRMT R61, R43, 0x7632, R61 ;  /* 0x000076322b3d7816 */ /* 0x001fe4000000003d */
[----:B------:R-:W-:Y:S01]  /*0c20*/  SHF.L.U32 R60, R60, 0x10, RZ ;  /* 0x000000103c3c7819 */ /* 0x000fe200000006ff */
[----:B------:R-:W-:Y:S01]  /*0c30*/  FMUL.FTZ R59, R57, -1.4426950216293334961 ;  /* 0xbfb8aa3b393b7820 */ /* 0x000fe20000410000 */
[----:B------:R-:W-:-:S03]  /*0c40*/  SHF.L.U32 R61, R61, 0x10, RZ ;  /* 0x000000103d3d7819 */ /* 0x000fc600000006ff */
[----:B------:R-:W0:Y:S01]  /*0c50*/  MUFU.EX2 R46, R46 ;  /* 0x0000002e002e7308 */ /* 0x000e220000000800 */
[----:B------:R-:W-:Y:S01]  /*0c60*/  FMUL.FTZ R65, R60, -1.4426950216293334961 ;  /* 0xbfb8aa3b3c417820 */ /* 0x000fe20000410000 */
[----:B------:R-:W-:Y:S01]  /*0c70*/  FMUL.FTZ R68, R61, -1.4426950216293334961 ;  /* 0xbfb8aa3b3d447820 */ /* 0x000fe20000410000 */
[----:B-1----:R-:W-:Y:S01]  /*0c80*/  FADD.FTZ R67, R64, 1 ;  /* 0x3f80000040437421 */ /* 0x002fe20000010000 */
[----:B------:R-:W-:-:S04]  /*0c90*/  SHF.L.U32 R64, R17, 0x10, RZ ;  /* 0x0000001011407819 */ /* 0x000fc800000006ff */
[----:B------:R-:W1:Y:S01]  /*0ca0*/  MUFU.EX2 R47, R47 ;  /* 0x0000002f002f7308 */ /* 0x000e620000000800 */
[----:B--2---:R-:W-:-:S07]  /*0cb0*/  FADD.FTZ R58, R58, 1 ;  /* 0x3f8000003a3a7421 */ /* 0x004fce0000010000 */
[----:B------:R0:W2:Y:S08]  /*0cc0*/  MUFU.EX2 R66, R62 ;  /* 0x0000003e00427308 */ /* 0x0000b00000000800 */
[----:B------:R-:W4:Y:S01]  /*0cd0*/  MUFU.EX2 R65, R65 ;  /* 0x0000004100417308 */ /* 0x000f220000000800 */
[----:B0-----:R-:W-:Y:S01]  /*0ce0*/  FADD.FTZ R62, R46, 1 ;  /* 0x3f8000002e3e7421 */ /* 0x001fe20000010000 */
[----:B------:R-:W-:-:S02]  /*0cf0*/  IMAD R46, R70, UR17, RZ ;  /* 0x00000011462e7c24 */ /* 0x000fc4000f8e02ff */
[----:B-1----:R-:W-:Y:S02]  /*0d00*/  FADD.FTZ R63, R47, 1 ;  /* 0x3f8000002f3f7421 */ /* 0x002fe40000010000 */
[----:B------:R-:W-:Y:S01]  /*0d10*/  IMAD R69, R71, UR16, R46 ;  /* 0x0000001047457c24 */ /* 0x000fe2000f8e022e */
[----:B------:R-:W-:Y:S01]  /*0d20*/  SHF.L.U32 R71, R18, 0x10, RZ ;  /* 0x0000001012477819 */ /* 0x000fe200000006ff */
[----:B------:R-:W-:Y:S01]  /*0d30*/  MUFU.EX2 R59, R59 ;  /* 0x0000003b003b7308 */ /* 0x000fe20000000800 */
[----:B------:R-:W-:-:S04]  /*0d40*/  IMAD.WIDE.U32 R46, R70, UR16, R8 ;  /* 0x00000010462e7c25 */ /* 0x000fc8000f8e0008 */
[----:B--2---:R-:W-:Y:S01]  /*0d50*/  FADD.FTZ R66, R66, 1 ;  /* 0x3f80000042427421 */ /* 0x004fe20000010000 */
[----:B------:R-:W-:Y:S02]  /*0d60*/  IADD3 R47, R47, R69, RZ ;  /* 0x000000452f2f7210 */ /* 0x000fe40007ffe0ff */
[----:B------:R-:W-:Y:S01]  /*0d70*/  MUFU.RCP R62, R62 ;  /* 0x0000003e003e7308 */ /* 0x000fe20000001000 */
[----:B----4-:R-:W-:Y:S01]  /*0d80*/  FADD.FTZ R72, R65, 1 ;  /* 0x3f80000041487421 */ /* 0x010fe20000010000 */
[----:B------:R-:W-:-:S06]  /*0d90*/  IMAD.WIDE.U32 R46, R3, UR4, R46 ;  /* 0x00000004032e7c25 */ /* 0x000fcc000f8e002e */
[----:B------:R0:W1:Y:S08]  /*0da0*/  MUFU.EX2 R74, R68 ;  /* 0x00000044004a7308 */ /* 0x0000700000000800 */
[----:B------:R-:W2:Y:S01]  /*0db0*/  MUFU.RCP R69, R66 ;  /* 0x0000004200457308 */ /* 0x000ea20000001000 */
[----:B0-----:R-:W-:-:S07]  /*0dc0*/  SHF.L.U32 R68, R19, 0x10, RZ ;  /* 0x0000001013447819 */ /* 0x001fce00000006ff */
[----:B------:R-:W0:Y:S01]  /*0dd0*/  MUFU.RCP R67, R67 ;  /* 0x0000004300437308 */ /* 0x000e220000001000 */
[----:B-1----:R-:W-:-:S07]  /*0de0*/  FADD.FTZ R76, R74, 1 ;  /* 0x3f8000004a4c7421 */ /* 0x002fce0000010000 */
[----:B------:R-:W1:Y:S01]  /*0df0*/  MUFU.RCP R63, R63 ;  /* 0x0000003f003f7308 */ /* 0x000e620000001000 */
[----:B--2---:R-:W-:-:S04]  /*0e00*/  FADD.FTZ R79, -R69, 1 ;  /* 0x3f800000454f7421 */ /* 0x004fc80000010100 */
[----:B------:R-:W-:-:S03]  /*0e10*/  FFMA.FTZ R79, R44, R79, 1 ;  /* 0x3f8000002c4f7423 */ /* 0x000fc6000001004f */
[----:B------:R-:W2:Y:S08]  /*0e20*/  MUFU.RCP R77, R58 ;  /* 0x0000003a004d7308 */ /* 0x000eb00000001000 */
[----:B------:R-:W4:Y:S08]  /*0e30*/  MUFU.RCP R81, R72 ;  /* 0x0000004800517308 */ /* 0x000f300000001000 */
[----:B------:R0:W-:Y:S01]  /*0e40*/  MUFU.RCP R86, R76 ;  /* 0x0000004c00567308 */ /* 0x0001e20000001000 */
[----:B---3--:R3:W-:Y:S01]  /*0e50*/  STS.128 [R2], R48 ;  /* 0x0000003002007388 */ /* 0x0087e20000000c00 */
[----:B------:R-:W-:-:S03]  /*0e60*/  NOP ;  /* 0x0000000000007918 */ /* 0x000fc60000000000 */
[----:B------:R-:W1:Y:S01]  /*0e70*/  LDS.128 R40, [R2] ;  /* 0x0000000002287984 */ /* 0x000e620000000c00 */
[C---:B---3--:R-:W-:Y:S01]  /*0e80*/  PRMT R48, R16.reuse, 0x7632, R48 ;  /* 0x0000763210307816 */ /* 0x048fe20000000030 */
[----:B------:R-:W-:Y:S01]  /*0e90*/  FADD.FTZ R49, R59, 1 ;  /* 0x3f8000003b317421 */ /* 0x000fe20000010000 */
[----:B------:R-:W-:Y:S02]  /*0ea0*/  SHF.L.U32 R50, R16, 0x10, RZ ;  /* 0x0000001010327819 */ /* 0x000fe400000006ff */
[----:B------:R-:W-:Y:S01]  /*0eb0*/  PRMT R16, R17, 0x7632, R16 ;  /* 0x0000763211107816 */ /* 0x000fe20000000010 */
[----:B------:R3:W4:Y:S01]  /*0ec0*/  MUFU.RCP R80, R49 ;  /* 0x0000003100507308 */ /* 0x0007220000001000 */
[----:B------:R-:W-:Y:S02]  /*0ed0*/  PRMT R17, R18, 0x7632, R17 ;  /* 0x0000763212117816 */ /* 0x000fe40000000011 */
[----:B------:R-:W-:Y:S02]  /*0ee0*/  PRMT R18, R19, 0x7632, R18 ;  /* 0x0000763213127816 */ /* 0x000fe40000000012 */
[----:B------:R-:W-:-:S02]  /*0ef0*/  SHF.L.U32 R70, R48, 0x10, RZ ;  /* 0x0000001030467819 */ /* 0x000fc400000006ff */
[----:B0-----:R-:W-:Y:S01]  /*0f00*/  SHF.L.U32 R76, R18, 0x10, RZ ;  /* 0x00000010124c7819 */ /* 0x001fe200000006ff */
[----:B---3--:R-:W-:-:S04]  /*0f10*/  FADD.FTZ R49, -R67, 1 ;  /* 0x3f80000043317421 */ /* 0x008fc80000010100 */
[----:B------:R-:W-:Y:S01]  /*0f20*/  FFMA.FTZ R49, R52, R49, 1 ;  /* 0x3f80000034317423 */ /* 0x000fe20000010031 */
[C---:B-1----:R-:W-:Y:S02]  /*0f30*/  SHF.L.U32 R51, R40.reuse, 0x10, RZ ;  /* 0x0000001028337819 */ /* 0x042fe400000006ff */
[----:B------:R-:W-:Y:S01]  /*0f40*/  PRMT R19, R40, 0x7632, R19 ;  /* 0x0000763228137816 */ /* 0x000fe20000000013 */
[----:B------:R-:W-:Y:S01]  /*0f50*/  FADD.FTZ R40, -R62, 1 ;  /* 0x3f8000003e287421 */ /* 0x000fe20000010100 */
[C---:B------:R-:W-:Y:S02]  /*0f60*/  PRMT R59, R41.reuse, 0x7632, R59 ;  /* 0x00007632293b7816 */ /* 0x040fe4000000003b */
        /* <DEDUP_REMOVED lines=8> */
[----:B------:R-:W-:Y:S01]  /*0ff0*/  PRMT R75, R43, 0x7632, R75 ;  /* 0x000076322b4b7816 */ /* 0x000fe2000000004b */
[----:B------:R-:W-:Y:S01]  /*1000*/  FMUL.FTZ R40, R41, R40 ;  /* 0x0000002829287220 */ /* 0x000fe20000410000 */
[----:B------:R-:W-:Y:S01]  /*1010*/  FMUL.FTZ R72, R71, R66 ;  /* 0x0000004247487220 */ /* 0x000fe20000410000 */
[----:B------:R-:W-:Y:S01]  /*1020*/  FADD.FTZ R41, -R63, 1 ;  /* 0x3f8000003f297421 */ /* 0x000fe20000010100 */
[----:B------:R-:W-:Y:S01]  /*1030*/  FMUL.FTZ R74, R69, R74 ;  /* 0x0000004a454a7220 */ /* 0x000fe20000410000 */
[----:B------:R-:W-:Y:S01]  /*1040*/  PRMT R58, R42, 0x7632, R58 ;  /* 0x000076322a3a7816 */ /* 0x000fe2000000003a */
[----:B------:R-:W-:Y:S01]  /*1050*/  FMUL.FTZ R72, R67, R72 ;  /* 0x0000004843487220 */ /* 0x000fe20000410000 */
[----:B------:R-:W-:Y:S01]  /*1060*/  FFMA.FTZ R43, R54, R41, 1 ;  /* 0x3f800000362b7423 */ /* 0x000fe20000010029 */
[----:B--2---:R-:W-:Y:S01]  /*1070*/  FADD.FTZ R41, -R77, 1 ;  /* 0x3f8000004d297421 */ /* 0x004fe20000010100 */
[----:B------:R-:W-:Y:S01]  /*1080*/  FMUL.FTZ R42, R70, R78 ;  /* 0x0000004e462a7220 */ /* 0x000fe20000410000 */
[----:B------:R-:W-:Y:S01]  /*1090*/  FMUL.FTZ R83, R74, R79 ;  /* 0x0000004f4a537220 */ /* 0x000fe20000410000 */
[----:B------:R-:W-:Y:S01]  /*10a0*/  FMUL.FTZ R19, R72, R49 ;  /* 0x0000003148137220 */ /* 0x000fe20000410000 */
[----:B------:R-:W-:Y:S01]  /*10b0*/  SHF.L.U32 R74, R17, 0x10, RZ ;  /* 0x00000010114a7819 */ /* 0x000fe200000006ff */
[----:B----4-:R-:W-:Y:S01]  /*10c0*/  FADD.FTZ R17, -R81, 1 ;  /* 0x3f80000051117421 */ /* 0x010fe20000010100 */
[----:B------:R-:W-:Y:S01]  /*10d0*/  SHF.L.U32 R72, R16, 0x10, RZ ;  /* 0x0000001010487819 */ /* 0x000fe200000006ff */
[----:B------:R-:W-:Y:S01]  /*10e0*/  FFMA.FTZ R41, R56, R41, 1 ;  /* 0x3f80000038297423 */ /* 0x000fe20000010029 */
[----:B------:R-:W-:Y:S01]  /*10f0*/  SHF.L.U32 R79, R59, 0x10, RZ ;  /* 0x000000103b4f7819 */ /* 0x000fe200000006ff */
[----:B------:R-:W-:Y:S01]  /*1100*/  FMUL.FTZ R42, R77, R42 ;  /* 0x0000002a4d2a7220 */ /* 0x000fe20000410000 */
[----:B------:R-:W-:Y:S01]  /*1110*/  SHF.L.U32 R82, R58, 0x10, RZ ;  /* 0x000000103a527819 */ /* 0x000fe200000006ff */
[----:B------:R-:W-:Y:S01]  /*1120*/  FFMA.FTZ R59, R60, R17, 1 ;  /* 0x3f8000003c3b7423 */ /* 0x000fe20000010011 */
[----:B------:R-:W-:Y:S01]  /*1130*/  SHF.L.U32 R88, R75, 0x10, RZ ;  /* 0x000000104b587819 */ /* 0x000fe200000006ff */
        /* <DEDUP_REMOVED lines=17> */
[----:B------:R-:W-:Y:S01]  /*1250*/  F2FP.BF16.F32.PACK_AB R40, R41, R40 ;  /* 0x000000282928723e */ /* 0x000fe200000010ff */
[----:B------:R-:W-:Y:S01]  /*1260*/  IMAD R17, R3, UR5, R84 ;  /* 0x0000000503117c24 */ /* 0x000fe2000f8e0254 */
[----:B------:R-:W-:Y:S01]  /*1270*/  F2FP.BF16.F32.PACK_AB R41, R16, R43 ;  /* 0x0000002b1029723e */ /* 0x000fe200000010ff */
[----:B------:R-:W0:Y:S01]  /*1280*/  LDC.64 R48, c[0x0][0x3e8] ;  /* 0x0000fa00ff307b82 */ /* 0x000e220000000a00 */
[----:B------:R-:W-:Y:S01]  /*1290*/  F2FP.BF16.F32.PACK_AB R42, R18, R19 ;  /* 0x00000013122a723e */ /* 0x000fe200000010ff */
[----:B------:R-:W-:Y:S01]  /*12a0*/  FMUL.FTZ R55, R55, R62 ;  /* 0x0000003e37377220 */ /* 0x000fe20000410000 */
[----:B------:R-:W-:-:S05]  /*12b0*/  F2FP.BF16.F32.PACK_AB R43, R58, R83 ;  /* 0x000000533a2b723e */ /* 0x000fca00000010ff */
[----:B------:R-:W-:Y:S01]  /*12c0*/  BAR.SYNC.DEFER_BLOCKING 0x0 ;  /* 0x0000000000007b1d */ /* 0x000fe20000010000 */
[----:B------:R-:W-:Y:S01]  /*12d0*/  IADD3 R47, R47, R17, RZ ;  /* 0x000000112f2f7210 */ /* 0x000fe20007ffe0ff */
        /* <DEDUP_REMOVED lines=14> */
[----:B0-----:R-:W-:Y:S01]  /*13c0*/  LEA R48, P0, R46, R48, 0x1 ;  /* 0x000000302e307211 */ /* 0x001fe200078008ff */
[----:B------:R0:W-:Y:S01]  /*13d0*/  STS.128 [R2], R40 ;  /* 0x0000002802007388 */ /* 0x0001e20000000c00 */
[----:B------:R-:W-:-:S03]  /*13e0*/  NOP ;  /* 0x0000000000007918 */ /* 0x000fc60000000000 */
[----:B------:R-:W1:Y:S01]  /*13f0*/  LDS.128 R16, [R2] ;  /* 0x0000000002107984 */ /* 0x000e620000000c00 */
[--C-:B------:R-:W-:Y:S01]  /*1400*/  LEA.HI.X R49, R46, R49, R47.reuse, 0x1, P0 ;  /* 0x000000312e317211 */ /* 0x100fe200000f0c2f */
[----:B------:R-:W-:Y:S01]  /*1410*/  FMUL.FTZ R46, R74, R81 ;  /* 0x000000514a2e7220 */ /* 0x000fe20000410000 */
[----:B------:R-:W-:Y:S01]  /*1420*/  IADD3 R58, P0, R48, R53, RZ ;  /* 0x00000035303a7210 */ /* 0x000fe20007f1e0ff */
[----:B------:R-:W-:Y:S01]  /*1430*/  FMUL.FTZ R48, R72, R57 ;  /* 0x0000003948307220 */ /* 0x000fe20000410000 */
[----:B------:R-:W-:Y:S02]  /*1440*/  PRMT R47, R20, 0x7632, R47 ;  /* 0x00007632142f7816 */ /* 0x000fe4000000002f */
[----:B------:R-:W-:Y:S01]  /*1450*/  IADD3.X R59, R49, R0, RZ, P0, !PT ;  /* 0x00000000313b7210 */ /* 0x000fe200007fe4ff */
[----:B------:R-:W-:Y:S01]  /*1460*/  FMUL.FTZ R0, R50, R55 ;  /* 0x0000003732007220 */ /* 0x000fe20000410000 */
[----:B0-----:R-:W0:Y:S01]  /*1470*/  LDC R42, c[0x0][0x21c] ;  /* 0x00008700ff2a7b82 */ /* 0x001e220000000800 */
[----:B------:R-:W-:Y:S01]  /*1480*/  ISETP.NE.U32.AND P0, PT, RZ, UR6, PT ;  /* 0x00000006ff007c0c */ /* 0x000fe2000bf05070 */
[----:B------:R-:W-:Y:S01]  /*1490*/  FMUL.FTZ R50, R70, R77 ;  /* 0x0000004d46327220 */ /* 0x000fe20000410000 */
[----:B------:R-:W-:-:S02]  /*14a0*/  PRMT R49, R21, 0x7632, R49 ;  /* 0x0000763215317816 */ /* 0x000fc40000000031 */
[----:B------:R-:W-:Y:S02]  /*14b0*/  ISETP.NE.AND.EX P0, PT, RZ, UR7, PT, P0 ;  /* 0x00000007ff007c0c */ /* 0x000fe4000bf05300 */
[----:B------:R-:W-:Y:S01]  /*14c0*/  SHF.L.U32 R53, R21, 0x10, RZ ;  /* 0x0000001015357819 */ /* 0x000fe200000006ff */
[----:B-1----:R1:W-:Y:S10]  /*14d0*/  STG.E.128 desc[UR14][R58.64], R16 ;  /* 0x000000103a007986 */ /* 0x0023f4000c101d0e */
[----:B------:R-:W-:Y:S05]  /*14e0*/  @!P0 BRA `(.L_x_9410) ;  /* 0x00000000008c8947 */ /* 0x000fea0003800000 */
[----:B------:R-:W-:Y:S01]  /*14f0*/  BAR.SYNC.DEFER_BLOCKING 0x0 ;  /* 0x0000000000007b1d */ /* 0x000fe20000010000 */
[----:B------:R-:W-:Y:S01]  /*1500*/  FMUL.FTZ R88, R61, R88 ;  /* 0x000000583d587220 */ /* 0x000fe20000410000 */
[----:B------:R-:W-:Y:S01]  /*1510*/  FMUL.FTZ R20, R55, R51 ;  /* 0x0000003337147220 */ /* 0x000fe20000410000 */
[----:B------:R-:W-:Y:S01]  /*1520*/  FMUL.FTZ R21, R63, R65 ;  /* 0x000000413f157220 */ /* 0x000fe20000410000 */
[----:B------:R-:W-:Y:S01]  /*1530*/  FMUL.FTZ R22, R67, R66 ;  /* 0x0000004243167220 */ /* 0x000fe20000410000 */
[----:B------:R-:W-:-:S03]  /*1540*/  FMUL.FTZ R23, R69, R73 ;  /* 0x0000004945177220 */ /* 0x000fc60000410000 */
[----:B------:R-:W2:Y:S01]  /*1550*/  LDC.64 R60, c[0x0][0x2c0] ;  /* 0x0000b000ff3c7b82 */ /* 0x000ea20000000a00 */
[----:B------:R-:W-:Y:S01]  /*1560*/  FMUL.FTZ R81, R81, R82 ;  /* 0x0000005251517220 */ /* 0x000fe20000410000 */
[----:B-1----:R-:W-:Y:S01]  /*1570*/  FMUL.FTZ R16, R57, R79 ;  /* 0x0000004f39107220 */ /* 0x002fe20000410000 */
[----:B------:R-:W-:Y:S01]  /*1580*/  FMUL.FTZ R77, R77, R78 ;  /* 0x0000004e4d4d7220 */ /* 0x000fe20000410000 */
[----:B------:R-:W-:Y:S01]  /*1590*/  F2FP.BF16.F32.PACK_AB R23, R88, R23 ;  /* 0x000000175817723e */ /* 0x000fe200000010ff */
[----:B------:R-:W-:Y:S01]  /*15a0*/  ULDC.64 UR4, c[0x0][0x2c8] ;  /* 0x0000b20000047ab9 */ /* 0x000fe20000000a00 */
[----:B------:R-:W-:Y:S02]  /*15b0*/  F2FP.BF16.F32.PACK_AB R22, R81, R22 ;  /* 0x000000165116723e */ /* 0x000fe400000010ff */
[----:B------:R-:W-:Y:S02]  /*15c0*/  F2FP.BF16.F32.PACK_AB R21, R16, R21 ;  /* 0x000000151015723e */ /* 0x000fe400000010ff */
[----:B------:R-:W-:-:S05]  /*15d0*/  F2FP.BF16.F32.PACK_AB R20, R77, R20 ;  /* 0x000000144d14723e */ /* 0x000fca00000010ff */
[----:B------:R1:W-:Y:S01]  /*15e0*/  STS.128 [R2], R20 ;  /* 0x0000001402007388 */ /* 0x0003e20000000c00 */
[----:B------:R-:W-:-:S03]  /*15f0*/  NOP ;  /* 0x0000000000007918 */ /* 0x000fc60000000000 */
[----:B------:R3:W4:Y:S01]  /*1600*/  LDS.128 R16, [R2] ;  /* 0x0000000002107984 */ /* 0x0007220000000c00 */
[C---:B--2---:R-:W-:Y:S02]  /*1610*/  IMAD R58, R60.reuse, UR17, RZ ;  /* 0x000000113c3a7c24 */ /* 0x044fe4000f8e02ff */
[----:B------:R-:W-:-:S04]  /*1620*/  IMAD.WIDE.U32 R40, R60, UR16, R8 ;  /* 0x000000103c287c25 */ /* 0x000fc8000f8e0008 */
[----:B------:R-:W-:Y:S02]  /*1630*/  IMAD R43, R61, UR16, R58 ;  /* 0x000000103d2b7c24 */ /* 0x000fe4000f8e023a */
[----:B------:R-:W-:-:S03]  /*1640*/  IMAD R58, R24, UR4, RZ ;  /* 0x00000004183a7c24 */ /* 0x000fc6000f8e02ff */
[----:B------:R-:W-:Y:S01]  /*1650*/  IADD3 R41, R41, R43, RZ ;  /* 0x0000002b29297210 */ /* 0x000fe20007ffe0ff */
[C---:B------:R-:W-:Y:S01]  /*1660*/  IMAD R43, R3.reuse, UR5, R58 ;  /* 0x00000005032b7c24 */ /* 0x040fe2000f8e023a */
[----:B------:R-:W2:Y:S01]  /*1670*/  S2UR UR5, SR_CgaCtaId ;  /* 0x00000000000579c3 */ /* 0x000ea20000008800 */
[----:B-1----:R-:W-:Y:S01]  /*1680*/  IMAD.WIDE.U32 R20, R3, UR4, R40 ;  /* 0x0000000403147c25 */ /* 0x002fe2000f8e0028 */
[----:B------:R-:W-:-:S04]  /*1690*/  UMOV UR4, 0x400 ;  /* 0x0000040000047882 */ /* 0x000fc80000000000 */
[----:B------:R-:W-:Y:S02]  /*16a0*/  IADD3 R21, R21, R43, RZ ;  /* 0x0000002b15157210 */ /* 0x000fe40007ffe0ff */
[----:B---3--:R-:W-:-:S04]  /*16b0*/  LEA R2, P0, R20, UR6, 0x1 ;  /* 0x0000000614027c11 */ /* 0x008fc8000f8008ff */
[----:B------:R-:W-:Y:S02]  /*16c0*/  LEA.HI.X R21, R20, UR7, R21, 0x1, P0 ;  /* 0x0000000714157c11 */ /* 0x000fe400080f0c15 */
[----:B------:R-:W-:-:S04]  /*16d0*/  LEA R20, P0, R29, R2, 0x4 ;  /* 0x000000021d147211 */ /* 0x000fc800078020ff */
[----:B------:R-:W-:Y:S01]  /*16e0*/  LEA.HI.X R21, R29, R21, R38, 0x4, P0 ;  /* 0x000000151d157211 */ /* 0x000fe200000f2426 */
[----:B--2---:R-:W-:-:S04]  /*16f0*/  ULEA UR4, UR5, UR4, 0x18 ;  /* 0x0000000405047291 */ /* 0x004fc8000f8ec03f */
[----:B----4-:R2:W-:Y:S02]  /*1700*/  STG.E.128 desc[UR14][R20.64], R16 ;  /* 0x0000001014007986 */ /* 0x0105e4000c101d0e */
[----:B------:R-:W-:-:S07]  /*1710*/  MOV R45, UR4 ;  /* 0x00000004002d7c02 */ /* 0x000fce0008000f00 */
.L_x_9410:
[C---:B------:R-:W-:Y:S01]  /*1720*/  SHF.L.U32 R94, R4.reuse, 0x10, RZ ;  /* 0x00000010045e7819 */ /* 0x040fe200000006ff */
[----:B------:R-:W-:Y:S01]  /*1730*/  BAR.SYNC.DEFER_BLOCKING 0x0 ;  /* 0x0000000000007b1d */ /* 0x000fe20000010000 */
[----:B------:R-:W-:Y:S01]  /*1740*/  PRMT R121, R4, 0x7632, R121 ;  /* 0x0000763204797816 */ /* 0x000fe20000000079 */
[----:B------:R-:W-:Y:S01]  /*1750*/  HFMA2.MMA R43, -RZ, RZ, 0, 0 ;  /* 0x00000000ff2b7435 */ /* 0x000fe200000001ff */
[----:B------:R-:W-:Y:S01]  /*1760*/  SHF.L.U32 R91, R5, 0x10, RZ ;  /* 0x00000010055b7819 */ /* 0x000fe200000006ff */
[----:B------:R-:W-:Y:S01]  /*1770*/  FFMA.FTZ R27, R0, R94, R27 ;  /* 0x0000005e001b7223 */ /* 0x000fe2000001001b */
[----:B------:R-:W-:Y:S01]  /*1780*/  SHF.L.U32 R96, R121, 0x10, RZ ;  /* 0x0000001079607819 */ /* 0x000fe200000006ff */
[----:B-----5:R-:W-:Y:S01]  /*1790*/  FADD.FTZ R74, R53, R26 ;  /* 0x0000001a354a7221 */ /* 0x020fe20000010000 */
[----:B------:R-:W-:Y:S02]  /*17a0*/  PRMT R120, R5, 0x7632, R120 ;  /* 0x0000763205787816 */ /* 0x000fe40000000078 */
[----:B------:R-:W-:-:S02]  /*17b0*/  CS2R R80, SRZ ;  /* 0x0000000000507805 */ /* 0x000fc4000001ff00 */
[----:B------:R-:W-:Y:S01]  /*17c0*/  SHF.L.U32 R90, R6, 0x10, RZ ;  /* 0x00000010065a7819 */ /* 0x000fe200000006ff */
[----:B------:R-:W-:Y:S01]  /*17d0*/  FFMA.FTZ R27, R50, R96, R27 ;  /* 0x00000060321b7223 */ /* 0x000fe2000001001b */
[----:B------:R-:W-:Y:S02]  /*17e0*/  SHF.L.U32 R92, R120, 0x10, RZ ;  /* 0x00000010785c7819 */ /* 0x000fe400000006ff */
[----:B------:R-:W-:Y:S02]  /*17f0*/  CS2R R78, SRZ ;  /* 0x00000000004e7805 */ /* 0x000fe4000001ff00 */
[----:B------:R-:W-:Y:S01]  /*1800*/  PRMT R119, R6, 0x7632, R119 ;  /* 0x0000763206777816 */ /* 0x000fe20000000077 */
[----:B------:R-:W-:Y:S01]  /*1810*/  FFMA.FTZ R27, R56, R91, R27 ;  /* 0x0000005b381b7223 */ /* 0x000fe2000001001b */
[----:B0-----:R-:W-:Y:S02]  /*1820*/  ISETP.GE.AND P0, PT, R42, 0x1, PT ;  /* 0x000000012a00780c */ /* 0x001fe40003f06270 */
[----:B------:R-:W-:-:S02]  /*1830*/  CS2R R76, SRZ ;  /* 0x00000000004c7805 */ /* 0x000fc4000001ff00 */
        /* <DEDUP_REMOVED lines=32> */
[----:B-12---:R-:W-:Y:S01]  /*1a40*/  IADD3 R17, R31, -0x2, RZ ;  /* 0xfffffffe1f117810 */ /* 0x006fe20007ffe0ff */
[----:B------:R-:W-:Y:S01]  /*1a50*/  ULDC.64 UR6, c[0x0][0x248] ;  /* 0x0000920000067ab9 */ /* 0x000fe20000000a00 */
[----:B------:R-:W-:Y:S01]  /*1a60*/  LEA.HI R16, R2, R2, RZ, 0x1 ;  /* 0x0000000202107211 */ /* 0x000fe200078f08ff */
[----:B------:R-:W0:Y:S01]  /*1a70*/  LDC.64 R58, c[0x0][0x2d0] ;  /* 0x0000b400ff3a7b82 */ /* 0x000e220000000a00 */
[----:B------:R-:W-:Y:S02]  /*1a80*/  IMAD R18, R24, UR6, RZ ;  /* 0x0000000618127c24 */ /* 0x000fe4000f8e02ff */
[----:B------:R-:W-:Y:S01]  /*1a90*/  IMAD R65, R17, R42, RZ ;  /* 0x0000002a11417224 */ /* 0x000fe200078e02ff */
[----:B------:R-:W-:Y:S01]  /*1aa0*/  LOP3.LUT R17, R16, 0xfffffe, RZ, 0xc0, !PT ;  /* 0x00fffffe10117812 */ /* 0x000fe200078ec0ff */
[----:B------:R-:W-:-:S02]  /*1ab0*/  IMAD R16, R24, UR4, RZ ;  /* 0x0000000418107c24 */ /* 0x000fc4000f8e02ff */
[C---:B------:R-:W-:Y:S01]  /*1ac0*/  IMAD R99, R3.reuse, UR7, R18 ;  /* 0x0000000703637c24 */ /* 0x040fe2000f8e0212 */
[----:B------:R-:W1:Y:S01]  /*1ad0*/  LDC.64 R22, c[0x0][0x2d8] ;  /* 0x0000b600ff167b82 */ /* 0x000e620000000a00 */
[----:B------:R-:W-:Y:S01]  /*1ae0*/  IADD3 R2, R2, -R17, RZ ;  /* 0x8000001102027210 */ /* 0x000fe20007ffe0ff */
[C---:B------:R-:W-:Y:S02]  /*1af0*/  IMAD R97, R3.reuse, UR5, R16 ;  /* 0x0000000503617c24 */ /* 0x040fe4000f8e0210 */
[----:B------:R-:W-:Y:S01]  /*1b00*/  IMAD.WIDE.U32 R62, R3, UR4, RZ ;  /* 0x00000004033e7c25 */ /* 0x000fe2000f8e00ff */
[----:B------:R-:W-:Y:S01]  /*1b10*/  ULDC.64 UR4, c[0x0][0x268] ;  /* 0x00009a0000047ab9 */ /* 0x000fe20000000a00 */
[----:B------:R-:W-:Y:S02]  /*1b20*/  SHF.L.U32 R98, R2, 0x8, RZ ;  /* 0x0000000802627819 */ /* 0x000fe400000006ff */
[----:B------:R-:W2:Y:S01]  /*1b30*/  LDC.64 R40, c[0x0][0x2e0] ;  /* 0x0000b800ff287b82 */ /* 0x000ea20000000a00 */
[----:B------:R-:W-:-:S02]  /*1b40*/  IMAD R64, R24, UR4, RZ ;  /* 0x0000000418407c24 */ /* 0x000fc4000f8e02ff */
[----:B------:R-:W-:-:S04]  /*1b50*/  IMAD.WIDE.U32 R60, R3, UR6, RZ ;  /* 0x00000006033c7c25 */ /* 0x000fc8000f8e00ff */
[C---:B------:R-:W-:Y:S01]  /*1b60*/  IMAD.WIDE.U32 R42, R3.reuse, UR4, RZ ;  /* 0x00000004032a7c25 */ /* 0x040fe2000f8e00ff */
[----:B------:R-:W3:Y:S01]  /*1b70*/  LDC.64 R16, c[0x0][0x238] ;  /* 0x00008e00ff107b82 */ /* 0x000ee20000000a00 */
[----:B0-----:R-:W-:Y:S01]  /*1b80*/  LEA R83, P0, R62, R58, 0x2 ;  /* 0x0000003a3e537211 */ /* 0x001fe200078010ff */
[----:B------:R-:W-:Y:S01]  /*1b90*/  UMOV UR4, URZ ;  /* 0x0000003f00047c82 */ /* 0x000fe20008000000 */
[----:B------:R-:W-:Y:S01]  /*1ba0*/  IMAD R101, R3, UR5, R64 ;  /* 0x0000000503657c24 */ /* 0x000fe2000f8e0240 */
[----:B------:R-:W-:Y:S01]  /*1bb0*/  IADD3 R58, R63, R97, RZ ;  /* 0x000000613f3a7210 */ /* 0x000fe20007ffe0ff */
[----:B------:R-:W-:Y:S01]  /*1bc0*/  IMAD.WIDE R64, R65, 0x8, R14 ;  /* 0x0000000841407825 */ /* 0x000fe200078e020e */
[----:B------:R-:W-:Y:S02]  /*1bd0*/  ULDC UR5, c[0x0][0x224] ;  /* 0x0000890000057ab9 */ /* 0x000fe40000000800 */
[----:B------:R-:W0:Y:S01]  /*1be0*/  LDC.64 R18, c[0x0][0x250] ;  /* 0x00009400ff127b82 */ /* 0x000e220000000a00 */
[----:B-1----:R-:W-:-:S02]  /*1bf0*/  LEA R85, P1, R60, R22, 0x2 ;  /* 0x000000163c557211 */ /* 0x002fc400078210ff */
[----:B------:R-:W-:Y:S02]  /*1c00*/  IADD3 R22, R43, R101, RZ ;  /* 0x000000652b167210 */ /* 0x000fe40007ffe0ff */
[----:B------:R-:W-:Y:S02]  /*1c10*/  LEA.HI.X R62, R62, R59, R58, 0x2, P0 ;  /* 0x0000003b3e3e7211 */ /* 0x000fe400000f143a */
[----:B------:R-:W-:Y:S01]  /*1c20*/  MOV R43, RZ ;  /* 0x000000ff002b7202 */ /* 0x000fe20000000f00 */
[----:B------:R-:W1:Y:S01]  /*1c30*/  LDC.64 R20, c[0x0][0x270] ;  /* 0x00009c00ff147b82 */ /* 0x000e620000000a00 */
[C---:B--2---:R-:W-:Y:S02]  /*1c40*/  LEA R87, P2, R42.reuse, R40, 0x2 ;  /* 0x000000282a577211 */ /* 0x044fe400078410ff */
[----:B------:R-:W-:Y:S02]  /*1c50*/  IADD3 R40, R61, R99, RZ ;  /* 0x000000633d287210 */ /* 0x000fe40007ffe0ff */
[----:B------:R-:W-:-:S02]  /*1c60*/  LEA.HI.X R42, R42, R41, R22, 0x2, P2 ;  /* 0x000000292a2a7211 */ /* 0x000fc400010f1416 */
[----:B------:R-:W-:Y:S01]  /*1c70*/  LEA.HI.X R60, R60, R23, R40, 0x2, P1 ;  /* 0x000000173c3c7211 */ /* 0x000fe200008f1428 */
[----:B------:R-:W2:Y:S01]  /*1c80*/  LDC R84, c[0x0][0x224] ;  /* 0x00008900ff547b82 */ /* 0x000ea20000000800 */
[C---:B------:R-:W-:Y:S02]  /*1c90*/  ISETP.NE.AND P1, PT, R29.reuse, RZ, PT ;  /* 0x000000ff1d00720c */ /* 0x040fe40003f25270 */
[----:B------:R-:W-:Y:S02]  /*1ca0*/  ISETP.NE.AND P2, PT, R29, 0x1f, PT ;  /* 0x0000001f1d00780c */ /* 0x000fe40003f45270 */
[-C--:B------:R-:W-:Y:S02]  /*1cb0*/  MOV R58, R45.reuse ;  /* 0x0000002d003a7202 */ /* 0x080fe40000000f00 */
[----:B------:R-:W-:Y:S01]  /*1cc0*/  MOV R59, R45 ;  /* 0x0000002d003b7202 */ /* 0x000fe20000000f00 */
[----:B------:R-:W4:Y:S01]  /*1cd0*/  LDC R122, c[0x0][0x21c] ;  /* 0x00008700ff7a7b82 */ /* 0x000f220000000800 */
[----:B---3--:R-:W-:-:S02]  /*1ce0*/  SHF.L.U64.HI R17, R16, 0x2, R17 ;  /* 0x0000000210117819 */ /* 0x008fc40000010211 */
[----:B0-----:R-:W-:Y:S02]  /*1cf0*/  SHF.L.U64.HI R19, R18, 0x2, R19 ;  /* 0x0000000212137819 */ /* 0x001fe40000010213 */
[----:B-1----:R-:W-:-:S07]  /*1d00*/  SHF.L.U64.HI R21, R20, 0x2, R21 ;  /* 0x0000000214157819 */ /* 0x002fce0000010215 */
.L_x_9416:
        /* <DEDUP_REMOVED lines=11> */
[----:B------:R-:W-:-:S04]  /*1dc0*/  ISETP.GT.AND P0, PT, R31, 0x1, PT ;  /* 0x000000011f00780c */ /* 0x000fc80003f04270 */
        /* <DEDUP_REMOVED lines=20> */
[----:B------:R1:W3:Y:S04]  /*1f10*/  @P2 LDS R115, [R95+0xc5c] ;  /* 0x000c5c005f732984 */ /* 0x0002e80000000800 */
[----:B------:R4:W5:Y:S01]  /*1f20*/  @P0 LDG.E R99, desc[UR14][R22.64+0x4] ;  /* 0x0000040e16630981 */ /* 0x000962000c1e1900 */
[----:B------:R-:W1:Y:S01]  /*1f30*/  MUFU.EX2 R2, R2 ;  /* 0x0000000200027308 */ /* 0x000e620000000800 */
[----:B----4-:R-:W-:-:S07]  /*1f40*/  FMUL.FTZ R22, R57, R104 ;  /* 0x0000006839167220 */ /* 0x010fce0000410000 */
[----:B------:R-:W-:Y:S08]  /*1f50*/  MUFU.EX2 R63, R63 ;  /* 0x0000003f003f7308 */ /* 0x000ff00000000800 */
[----:B------:R-:W4:Y:S01]  /*1f60*/  MUFU.EX2 R22, R22 ;  /* 0x0000001600167308 */ /* 0x000f220000000800 */
[----:B------:R-:W-:Y:S01]  /*1f70*/  FMUL.FTZ R106, R73, R104 ;  /* 0x00000068496a7220 */ /* 0x000fe20000410000 */
[----:B--2---:R-:W-:-:S06]  /*1f80*/  FMUL.FTZ R41, R103, R40 ;  /* 0x0000002867297220 */ /* 0x004fcc0000410000 */
[----:B------:R-:W2:Y:S08]  /*1f90*/  MUFU.EX2 R100, R100 ;  /* 0x0000006400647308 */ /* 0x000eb00000000800 */
[----:B------:R-:W1:Y:S08]  /*1fa0*/  MUFU.EX2 R101, R101 ;  /* 0x0000006500657308 */ /* 0x000e700000000800 */
[----:B------:R-:W1:Y:S01]  /*1fb0*/  MUFU.EX2 R107, R107 ;  /* 0x0000006b006b7308 */ /* 0x000e620000000800 */
[----:B------:R-:W-:Y:S01]  /*1fc0*/  FMUL.FTZ R23, R71, R96 ;  /* 0x0000006047177220 */ /* 0x000fe20000410000 */
[----:B------:R-:W-:Y:S01]  /*1fd0*/  FMUL.FTZ R113, R52, R41 ;  /* 0x0000002934717220 */ /* 0x000fe20000410000 */
[----:B------:R-:W-:Y:S01]  /*1fe0*/  FMUL.FTZ R96, R74, R91 ;  /* 0x0000005b4a607220 */ /* 0x000fe20000410000 */
[----:B------:R-:W-:-:S04]  /*1ff0*/  FMUL.FTZ R103, R69, R92 ;  /* 0x0000005c45677220 */ /* 0x000fc80000410000 */
[----:B0-----:R0:W2:Y:S01]  /*2000*/  MUFU.EX2 R102, R106 ;  /* 0x0000006a00667308 */ /* 0x0010a20000000800 */
[-C--:B------:R-:W-:Y:S01]  /*2010*/  FMUL.FTZ R91, R0, R41.reuse ;  /* 0x00000029005b7220 */ /* 0x080fe20000410000 */
[-C--:B------:R-:W-:Y:S01]  /*2020*/  FMUL.FTZ R86, R50, R41.reuse ;  /* 0x0000002932567220 */ /* 0x080fe20000410000 */
[-C--:B------:R-:W-:Y:S01]  /*2030*/  FMUL.FTZ R109, R56, R41.reuse ;  /* 0x00000029386d7220 */ /* 0x080fe20000410000 */
[-C--:B------:R-:W-:Y:S01]  /*2040*/  FMUL.FTZ R111, R48, R41.reuse ;  /* 0x00000029306f7220 */ /* 0x080fe20000410000 */
[-C--:B------:R-:W-:Y:S01]  /*2050*/  FMUL.FTZ R92, R54, R41.reuse ;  /* 0x00000029365c7220 */ /* 0x080fe20000410000 */
[-C--:B------:R-:W-:Y:S01]  /*2060*/  FMUL.FTZ R104, R46, R41.reuse ;  /* 0x000000292e687220 */ /* 0x080fe20000410000 */
[----:B0-----:R-:W-:Y:S01]  /*2070*/  FMUL.FTZ R106, R44, R41 ;  /* 0x000000292c6a7220 */ /* 0x001fe20000410000 */
[----:B-1----:R-:W-:Y:S01]  /*2080*/  FMUL.FTZ R108, R97, R2 ;  /* 0x00000002616c7220 */ /* 0x002fe20000410000 */
[----:B------:R-:W-:Y:S02]  /*2090*/  FFMA.FTZ R41, R2, R94, R23 ;  /* 0x0000005e02297223 */ /* 0x000fe40000010017 */
[----:B----4-:R-:W-:Y:S01]  /*20a0*/  FFMA.FTZ R110, R22, R106, R113 ;  /* 0x0000006a166e7223 */ /* 0x010fe20000010071 */
        /* <DEDUP_REMOVED lines=9> */
.L_x_9413:
[----:B------:R-:W-:Y:S05]  /*2140*/  BSYNC B0 ;  /* 0x0000000000007941 */ /* 0x000fea0003800000 */
.L_x_9412:
[----:B-1----:R-:W-:Y:S01]  /*2150*/  FMUL.FTZ R112, R22, R115 ;  /* 0x0000007316707220 */ /* 0x002fe20000410000 */
[C---:B0-----:R-:W-:Y:S01]  /*2160*/  FFMA.FTZ R40, R63.reuse, R41, R96 ;  /* 0x000000293f287223 */ /* 0x041fe20000010060 */
[----:B------:R-:W-:Y:S01]  /*2170*/  FMUL.FTZ R41, R63, R108 ;  /* 0x0000006c3f297220 */ /* 0x000fe20000410000 */
[C---:B------:R-:W-:Y:S01]  /*2180*/  FFMA.FTZ R110, R107.reuse, R110, R104 ;  /* 0x0000006e6b6e7223 */ /* 0x040fe20000010068 */
[----:B------:R-:W-:Y:S01]  /*2190*/  FMUL.FTZ R112, R107, R112 ;  /* 0x000000706b707220 */ /* 0x000fe20000410000 */
[C---:B--2---:R-:W-:Y:S01]  /*21a0*/  FFMA.FTZ R40, R100.reuse, R40, R103 ;  /* 0x0000002864287223 */ /* 0x044fe20000010067 */
        /* <DEDUP_REMOVED lines=53> */
[----:B--2---:R-:W-:Y:S01]  /*2500*/  @!P2 FFMA.FTZ R108, R117, R114, R108 ;  /* 0x00000072756ca223 */ /* 0x004fe2000001006c */
        /* <DEDUP_REMOVED lines=18> */
[----:B------:R-:W3:Y:S10]  /*2630*/  SHFL.DOWN PT, R116, R117, 0x10, 0x1f ;  /* 0x0a001f0075747f89 */ /* 0x000ef400000e0000 */
[----:B------:R-:W4:Y:S01]  /*2640*/  @!P3 S2R R138, SR_CgaCtaId ;  /* 0x00000000008ab919 */ /* 0x000f220000008800 */
[C---:B0-----:R-:W-:Y:S01]  /*2650*/  @P0 FFMA.FTZ R112, R123.reuse, R114, R112 ;  /* 0x000000727b700223 */ /* 0x041fe20000010070 */
[----:B------:R-:W-:Y:S01]  /*2660*/  SHFL.IDX PT, R125, R41, RZ, 0x1f ;  /* 0x00001fff297d7589 */ /* 0x000fe200000e0000 */
[----:B-1----:R-:W-:Y:S01]  /*2670*/  @P0 FMUL.FTZ R123, R123, R110 ;  /* 0x0000006e7b7b0220 */ /* 0x002fe20000410000 */
[----:B------:R-:W-:-:S02]  /*2680*/  ISETP.GT.AND P0, PT, R30, 0x1e, PT ;  /* 0x0000001e1e00780c */ /* 0x000fc40003f04270 */
        /* <DEDUP_REMOVED lines=12> */
[----:B------:R-:W-:Y:S01]  /*2750*/  SHF.L.U32 R94, R4, 0x10, RZ ;  /* 0x00000010045e7819 */ /* 0x000fe200000006ff */
[----:B-1----:R-:W-:Y:S02]  /*2760*/  @P2 FFMA.FTZ R125, R114, R125, R127 ;  /* 0x0000007d727d2223 */ /* 0x002fe4000001007f */
[-C--:B------:R-:W-:Y:S01]  /*2770*/  FFMA.FTZ R126, R2, R124.reuse, R23 ;  /* 0x0000007c027e7223 */ /* 0x080fe20000010017 */
[----:B------:R-:W-:Y:S01]  /*2780*/  FFMA.FTZ R23, R0, R124, RZ ;  /* 0x0000007c00177223 */ /* 0x000fe200000100ff */
[----:B------:R-:W-:Y:S02]  /*2790*/  FFMA.FTZ R106, R125, R115, R106 ;  /* 0x000000737d6a7223 */ /* 0x000fe4000001006a */
[----:B------:R-:W-:Y:S01]  /*27a0*/  FFMA.FTZ R99, R63, R126, R96 ;  /* 0x0000007e3f637223 */ /* 0x000fe20000010060 */
[----:B------:R-:W-:Y:S01]  /*27b0*/  SHF.L.U32 R96, R121, 0x10, RZ ;  /* 0x0000001079607819 */ /* 0x000fe200000006ff */
[----:B------:R-:W-:-:S02]  /*27c0*/  FFMA.FTZ R110, R22, R106, R113 ;  /* 0x0000006a166e7223 */ /* 0x000fc40000010071 */
[----:B------:R-:W-:Y:S01]  /*27d0*/  FFMA.FTZ R128, R100, R99, R103 ;  /* 0x0000006364807223 */ /* 0x000fe20000010067 */
[----:B--2---:R-:W-:Y:S01]  /*27e0*/  FFMA.FTZ R41, R117, R41, R108 ;  /* 0x0000002975297223 */ /* 0x004fe2000001006c */
[----:B------:R-:W-:Y:S01]  /*27f0*/  FFMA.FTZ R97, -R71, R96, R126 ;  /* 0x0000006047617223 */ /* 0x000fe2000001017e */
[----:B------:R-:W-:Y:S01]  /*2800*/  FFMA.FTZ R114, R107, R110, R104 ;  /* 0x0000006e6b727223 */ /* 0x000fe20000010068 */
[----:B------:R-:W-:Y:S01]  /*2810*/  FFMA.FTZ R105, R102, R128, R105 ;  /* 0x0000008066697223 */ /* 0x000fe20000010069 */
[----:B------:R-:W-:Y:S01]  /*2820*/  FMUL.FTZ R130, R72, R110 ;  /* 0x0000006e48827220 */ /* 0x000fe20000410000 */
[----:B------:R-:W-:Y:S01]  /*2830*/  FMUL.FTZ R40, R117, R40 ;  /* 0x0000002875287220 */ /* 0x000fe20000410000 */
[C---:B------:R-:W-:Y:S01]  /*2840*/  FFMA.FTZ R104, R101.reuse, R114, R92 ;  /* 0x0000007265687223 */ /* 0x040fe2000001005c */
[----:B------:R-:W-:Y:S01]  /*2850*/  FFMA.FTZ R132, R101, R105, R88 ;  /* 0x0000006965847223 */ /* 0x000fe20000010058 */
[----:B------:R-:W-:Y:S01]  /*2860*/  SHF.L.U32 R92, R120, 0x10, RZ ;  /* 0x00000010785c7819 */ /* 0x000fe200000006ff */
[----:B------:R-:W-:Y:S01]  /*2870*/  FADD.FTZ R66, R130, R66 ;  /* 0x0000004282427221 */ /* 0x000fe20000010000 */
[----:B------:R-:W-:Y:S01]  /*2880*/  FFMA.FTZ R102, R102, R104, R111 ;  /* 0x0000006866667223 */ /* 0x000fe2000001006f */
[----:B------:R-:W-:Y:S01]  /*2890*/  FFMA.FTZ R115, R107, R132, R90 ;  /* 0x000000846b737223 */ /* 0x000fe2000001005a */
[----:B------:R-:W-:Y:S01]  /*28a0*/  SHF.L.U32 R90, R6, 0x10, RZ ;  /* 0x00000010065a7819 */ /* 0x000fe200000006ff */
[----:B------:R-:W-:Y:S01]  /*28b0*/  FMUL.FTZ R103, R73, R104 ;  /* 0x0000006849677220 */ /* 0x000fe20000410000 */
[----:B------:R-:W-:Y:S01]  /*28c0*/  FFMA.FTZ R100, R100, R102, R109 ;  /* 0x0000006664647223 */ /* 0x000fe2000001006d */
[----:B------:R-:W-:Y:S01]  /*28d0*/  FFMA.FTZ R134, R22, R115, R89 ;  /* 0x0000007316867223 */ /* 0x000fe20000010059 */
[----:B------:R-:W-:Y:S01]  /*28e0*/  FFMA.FTZ R89, R50, R126, R23 ;  /* 0x0000007e32597223 */ /* 0x000fe20000010017 */
[----:B------:R-:W-:Y:S01]  /*28f0*/  FFMA.FTZ R22, -R69, R92, R128 ;  /* 0x0000005c45167223 */ /* 0x000fe20000010180 */
[----:B------:R-:W-:Y:S01]  /*2900*/  FFMA.FTZ R112, R63, R100, R86 ;  /* 0x000000643f707223 */ /* 0x000fe20000010056 */
[----:B------:R-:W-:Y:S01]  /*2910*/  FFMA.FTZ R63, -R75, R94, R124 ;  /* 0x0000005e4b3f7223 */ /* 0x000fe2000001017c */
[----:B------:R-:W-:Y:S01]  /*2920*/  FFMA.FTZ R89, R56, R99, R89 ;  /* 0x0000006338597223 */ /* 0x000fe20000010059 */
[----:B------:R-:W-:Y:S01]  /*2930*/  FMUL.FTZ R101, R69, R102 ;  /* 0x0000006645657220 */ /* 0x000fe20000410000 */
[-C--:B------:R-:W-:Y:S01]  /*2940*/  FFMA.FTZ R116, R2, R112.reuse, R91 ;  /* 0x0000007002747223 */ /* 0x080fe2000001005b */
[----:B------:R-:W-:Y:S01]  /*2950*/  SHF.L.U32 R91, R5, 0x10, RZ ;  /* 0x00000010055b7819 */ /* 0x000fe200000006ff */
[----:B------:R-:W-:Y:S01]  /*2960*/  FMUL.FTZ R124, R71, R112 ;  /* 0x00000070477c7220 */ /* 0x000fe20000410000 */
[----:B------:R-:W-:Y:S01]  /*2970*/  FFMA.FTZ R89, R48, R128, R89 ;  /* 0x0000008030597223 */ /* 0x000fe20000010059 */
[----:B------:R-:W-:Y:S01]  /*2980*/  FMUL.FTZ R2, R75, R116 ;  /* 0x000000744b027220 */ /* 0x000fe20000410000 */
[----:B------:R-:W-:Y:S01]  /*2990*/  SHF.L.U32 R88, R119, 0x10, RZ ;  /* 0x0000001077587819 */ /* 0x000fe200000006ff */
[C---:B------:R-:W-:Y:S01]  /*29a0*/  FFMA.FTZ R126, -R74.reuse, R91, R99 ;  /* 0x0000005b4a7e7223 */ /* 0x040fe20000010163 */
[----:B------:R-:W-:Y:S01]  /*29b0*/  FMUL.FTZ R99, R74, R100 ;  /* 0x000000644a637220 */ /* 0x000fe20000410000 */
[----:B------:R-:W-:Y:S01]  /*29c0*/  FFMA.FTZ R23, R2, R63, RZ ;  /* 0x0000003f02177223 */ /* 0x000fe200000100ff */
[----:B------:R-:W-:Y:S01]  /*29d0*/  FFMA.FTZ R107, R54, R105, R89 ;  /* 0x00000069366b7223 */ /* 0x000fe20000010059 */
[----:B------:R-:W-:Y:S01]  /*29e0*/  FFMA.FTZ R105, -R73, R90, R105 ;  /* 0x0000005a49697223 */ /* 0x000fe20000010169 */
[----:B------:R-:W-:Y:S01]  /*29f0*/  SHF.L.U32 R89, R7, 0x10, RZ ;  /* 0x0000001007597819 */ /* 0x000fe200000006ff */
[----:B------:R-:W-:Y:S01]  /*2a00*/  FFMA.FTZ R86, R124, R97, R23 ;  /* 0x000000617c567223 */ /* 0x000fe20000010017 */
[C---:B------:R-:W-:Y:S01]  /*2a10*/  FFMA.FTZ R109, -R67.reuse, R88, R132 ;  /* 0x00000058436d7223 */ /* 0x040fe20000010184 */
        /* <DEDUP_REMOVED lines=8> */
[----:B------:R0:W-:Y:S01]  /*2aa0*/  @!P4 STS.64 [R58+0xcd8], R40 ;  /* 0x000cd8283a00c388 */ /* 0x0001e20000000a00 */
[----:B------:R-:W-:Y:S01]  /*2ab0*/  FADD.FTZ R51, R101, R51 ;  /* 0x0000003365337221 */ /* 0x000fe20000010000 */
[----:B------:R-:W-:Y:S01]  /*2ac0*/  FFMA.FTZ R23, R103, R105, R86 ;  /* 0x0000006967177223 */ /* 0x000fe20000010056 */
[----:B------:R-:W-:Y:S01]  /*2ad0*/  SHF.L.U32 R86, R118, 0x10, RZ ;  /* 0x0000001076567819 */ /* 0x000fe200000006ff */
[----:B------:R-:W-:Y:S01]  /*2ae0*/  FMUL.FTZ R105, R105, R108 ;  /* 0x0000006c69697220 */ /* 0x000fe20000410000 */
[----:B------:R-:W-:Y:S01]  /*2af0*/  FADD.FTZ R47, R132, R47 ;  /* 0x0000002f842f7221 */ /* 0x000fe20000010000 */
[C---:B------:R-:W-:Y:S01]  /*2b00*/  FFMA.FTZ R23, R128.reuse, R109, R23 ;  /* 0x0000006d80177223 */ /* 0x040fe20000010017 */
[----:B------:R-:W-:Y:S01]  /*2b10*/  FADD.FTZ R49, R128, R49 ;  /* 0x0000003180317221 */ /* 0x000fe20000010000 */
[----:B------:R-:W-:Y:S01]  /*2b20*/  FFMA.FTZ R113, -R57, R86, R134 ;  /* 0x0000005639717223 */ /* 0x000fe20000010186 */
[----:B------:R-:W-:Y:S01]  /*2b30*/  FADD.FTZ R68, R103, R68 ;  /* 0x0000004467447221 */ /* 0x000fe20000010000 */
[----:B------:R-:W-:Y:S01]  /*2b40*/  FFMA.FTZ R23, R130, R111, R23 ;  /* 0x0000006f82177223 */ /* 0x000fe20000010017 */
[C---:B------:R-:W-:Y:S01]  /*2b50*/  FMUL.FTZ R130, R61.reuse, R114 ;  /* 0x000000723d827220 */ /* 0x040fe20000410000 */
[C---:B0-----:R-:W-:Y:S01]  /*2b60*/  FMUL.FTZ R40, R61.reuse, R106 ;  /* 0x0000006a3d287220 */ /* 0x041fe20000410000 */
[----:B------:R-:W-:Y:S01]  /*2b70*/  FMUL.FTZ R41, R61, R102 ;  /* 0x000000663d297220 */ /* 0x000fe20000410000 */
[----:B------:R-:W-:Y:S01]  /*2b80*/  FFMA.FTZ R115, R132, R113, R23 ;  /* 0x0000007184737223 */ /* 0x000fe20000010017 */
[----:B------:R-:W-:Y:S01]  /*2b90*/  FFMA.FTZ R23, R44, R134, R107 ;  /* 0x000000862c177223 */ /* 0x000fe2000001006b */
[----:B------:R-:W-:Y:S01]  /*2ba0*/  FMUL.FTZ R113, R113, R40 ;  /* 0x0000002871717220 */ /* 0x000fe20000410000 */
[----:B------:R-:W-:Y:S01]  /*2bb0*/  FMUL.FTZ R101, R22, R41 ;  /* 0x0000002916657220 */ /* 0x000fe20000410000 */
[----:B------:R-:W-:Y:S01]  /*2bc0*/  FFMA.FTZ R40, R90, R104, R105 ;  /* 0x000000685a287223 */ /* 0x000fe20000010069 */
[----:B------:R-:W0:Y:S01]  /*2bd0*/  SHFL.DOWN PT, R134, R115, 0x1, 0x1f ;  /* 0x08201f0073867f89 */ /* 0x000e2200000e0000 */
[----:B------:R-:W-:Y:S01]  /*2be0*/  @!P3 MOV R107, 0x400 ;  /* 0x00000400006bb802 */ /* 0x000fe20000000f00 */
[----:B------:R-:W-:Y:S01]  /*2bf0*/  FFMA.FTZ R104, R92, R102, R101 ;  /* 0x000000665c687223 */ /* 0x000fe20000010065 */
[----:B------:R-:W-:Y:S01]  /*2c00*/  FADD.FTZ R79, R40, R79 ;  /* 0x0000004f284f7221 */ /* 0x000fe20000010000 */
[----:B------:R-:W1:Y:S01]  /*2c10*/  SHFL.DOWN PT, R136, R23, 0x1, 0x1f ;  /* 0x08201f0017887f89 */ /* 0x000e6200000e0000 */
[C---:B------:R-:W-:Y:S01]  /*2c20*/  FMUL.FTZ R132, R61.reuse, R110 ;  /* 0x0000006e3d847220 */ /* 0x040fe20000410000 */
[C---:B------:R-:W-:Y:S01]  /*2c30*/  FMUL.FTZ R41, R61.reuse, R100 ;  /* 0x000000643d297220 */ /* 0x040fe20000410000 */
[C---:B------:R-:W-:Y:S01]  /*2c40*/  FMUL.FTZ R102, R61.reuse, R112 ;  /* 0x000000703d667220 */ /* 0x040fe20000410000 */
[----:B------:R-:W-:Y:S01]  /*2c50*/  FMUL.FTZ R40, R61, R116 ;  /* 0x000000743d287220 */ /* 0x000fe20000410000 */
[----:B----4-:R-:W-:Y:S01]  /*2c60*/  @!P3 LEA R45, R138, R107, 0x18 ;  /* 0x0000006b8a2db211 */ /* 0x010fe200078ec0ff */
        /* <DEDUP_REMOVED lines=25> */
[----:B------:R-:W-:-:S08]  /*2e00*/  FADD.FTZ R81, R116, R81 ;  /* 0x0000005174517221 */ /* 0x000fd00000010000 */
        /* <DEDUP_REMOVED lines=29> */
.L_x_9415:
[----:B------:R-:W-:Y:S05]  /*2fe0*/  BSYNC B0 ;  /* 0x0000000000007941 */ /* 0x000fea0003800000 */
.L_x_9414:
        /* <DEDUP_REMOVED lines=14> */
.L_x_9411:
[----:B------:R-:W-:Y:S01]  /*30d0*/  BAR.SYNC.DEFER_BLOCKING 0x0 ;  /* 0x0000000000007b1d */ /* 0x000fe20000010000 */
[----:B------:R-:W-:Y:S02]  /*30e0*/  F2FP.BF16.F32.PACK_AB R7, R47, R66 ;  /* 0x000000422f07723e */ /* 0x000fe400000010ff */
[----:B------:R-:W-:Y:S02]  /*30f0*/  F2FP.BF16.F32.PACK_AB R6, R49, R68 ;  /* 0x000000443106723e */ /* 0x000fe400000010ff */
[----:B------:R-:W-:-:S03]  /*3100*/  F2FP.BF16.F32.PACK_AB R5, R51, R70 ;  /* 0x000000463305723e */ /* 0x000fc600000010ff */
[----:B--2---:R-:W2:Y:S01]  /*3110*/  LDC.64 R20, c[0x0][0x388] ;  /* 0x0000e200ff147b82 */ /* 0x004ea20000000a00 */
[----:B------:R-:W-:Y:S01]  /*3120*/  F2FP.BF16.F32.PACK_AB R4, R53, R55 ;  /* 0x000000373504723e */ /* 0x000fe200000010ff */
[----:B------:R-:W-:Y:S01]  /*3130*/  ULDC.64 UR4, c[0x0][0x390] ;  /* 0x0000e40000047ab9 */ /* 0x000fe20000000a00 */
[----:B------:R-:W-:Y:S02]  /*3140*/  LEA R2, R30, R45, 0x4 ;  /* 0x0000002d1e027211 */ /* 0x000fe400078e20ff */
[----:B0-----:R-:W-:Y:S02]  /*3150*/  MOV R22, R8 ;  /* 0x0000000800167202 */ /* 0x001fe40000000f00 */
[----:B------:R-:W-:Y:S01]  /*3160*/  MOV R23, R9 ;  /* 0x0000000900177202 */ /* 0x000fe20000000f00 */
[----:B------:R-:W0:Y:S01]  /*3170*/  LDC.64 R40, c[0x0][0x3e0] ;  /* 0x0000f800ff287b82 */ /* 0x000e220000000a00 */
[C---:B------:R-:W-:Y:S02]  /*3180*/  SHF.L.U32 R42, R29.reuse, 0x4, RZ ;  /* 0x000000041d2a7819 */ /* 0x040fe400000006ff */
[----:B------:R-:W-:-:S02]  /*3190*/  SHF.L.U64.HI R53, R29, 0x4, R38 ;  /* 0x000000041d357819 */ /* 0x000fc40000010226 */
[----:B------:R-:W-:Y:S02]  /*31a0*/  F2FP.BF16.F32.PACK_AB R51, R76, R77 ;  /* 0x0000004d4c33723e */ /* 0x000fe400000010ff */
[----:B------:R-:W-:Y:S01]  /*31b0*/  F2FP.BF16.F32.PACK_AB R50, R78, R79 ;  /* 0x0000004f4e32723e */ /* 0x000fe200000010ff */
[----:B------:R-:W3:Y:S01]  /*31c0*/  LDC.64 R46, c[0x0][0x3f0] ;  /* 0x0000fc00ff2e7b82 */ /* 0x000ee20000000a00 */
[----:B------:R-:W-:Y:S01]  /*31d0*/  F2FP.BF16.F32.PACK_AB R49, R43, R82 ;  /* 0x000000522b31723e */ /* 0x000fe200000010ff */
[----:B------:R4:W-:Y:S01]  /*31e0*/  STS.128 [R2], R4 ;  /* 0x0000000402007388 */ /* 0x0009e20000000c00 */
[----:B------:R-:W-:-:S03]  /*31f0*/  NOP ;  /* 0x0000000000007918 */ /* 0x000fc60000000000 */
[----:B-1----:R-:W1:Y:S01]  /*3200*/  LDS.128 R16, [R2] ;  /* 0x0000000002107984 */ /* 0x002e620000000c00 */
[----:B--2---:R-:W-:Y:S01]  /*3210*/  IMAD R0, R20, UR17, RZ ;  /* 0x0000001114007c24 */ /* 0x004fe2000f8e02ff */
[----:B------:R-:W-:Y:S01]  /*3220*/  F2FP.BF16.F32.PACK_AB R48, R80, R81 ;  /* 0x000000515030723e */ /* 0x000fe200000010ff */
[----:B------:R-:W-:-:S04]  /*3230*/  IMAD.WIDE.U32 R8, R20, UR16, R22 ;  /* 0x0000001014087c25 */ /* 0x000fc8000f8e0016 */
[----:B------:R-:W-:Y:S01]  /*3240*/  FADD.FTZ R81, R28, R81 ;  /* 0x000000511c517221 */ /* 0x000fe20000010000 */
[----:B------:R-:W-:Y:S01]  /*3250*/  ISETP.GT.AND P3, PT, R31, 0x1, PT ;  /* 0x000000011f00780c */ /* 0x000fe20003f64270 */
[----:B------:R-:W-:Y:S02]  /*3260*/  IMAD R21, R21, UR16, R0 ;  /* 0x0000001015157c24 */ /* 0x000fe4000f8e0200 */
[----:B------:R-:W-:Y:S01]  /*3270*/  FADD.FTZ R81, R81, R80 ;  /* 0x0000005051517221 */ /* 0x000fe20000010000 */
[----:B------:R-:W-:Y:S01]  /*3280*/  IMAD R0, R24, UR4, RZ ;  /* 0x0000000418007c24 */ /* 0x000fe2000f8e02ff */
[----:B------:R-:W-:Y:S02]  /*3290*/  IADD3 R32, P1, R32, -0x200, RZ ;  /* 0xfffffe0020207810 */ /* 0x000fe40007f3e0ff */
[----:B------:R-:W-:Y:S01]  /*32a0*/  IADD3 R9, R9, R21, RZ ;  /* 0x0000001509097210 */ /* 0x000fe20007ffe0ff */
[----:B----4-:R-:W-:Y:S02]  /*32b0*/  IMAD R7, R3, UR5, R0 ;  /* 0x0000000503077c24 */ /* 0x010fe4000f8e0200 */
[----:B------:R-:W-:Y:S01]  /*32c0*/  FADD.FTZ R82, R81, R82 ;  /* 0x0000005251527221 */ /* 0x000fe20000010000 */
[----:B------:R-:W-:Y:S01]  /*32d0*/  IADD3 R36, P2, R36, -0x200, RZ ;  /* 0xfffffe0024247810 */ /* 0x000fe20007f5e0ff */
[----:B------:R-:W-:Y:S01]  /*32e0*/  IMAD.WIDE.U32 R4, R3, UR4, R8 ;  /* 0x0000000403047c25 */ /* 0x000fe2000f8e0008 */
[----:B------:R-:W-:-:S03]  /*32f0*/  ULDC.64 UR4, c[0x0][0x3b0] ;  /* 0x0000ec0000047ab9 */ /* 0x000fc60000000a00 */
[----:B------:R-:W-:Y:S01]  /*3300*/  FADD.FTZ R82, R82, R43 ;  /* 0x0000002b52527221 */ /* 0x000fe20000010000 */
[----:B------:R-:W-:Y:S02]  /*3310*/  IADD3 R31, R31, -0x1, RZ ;  /* 0xffffffff1f1f7810 */ /* 0x000fe40007ffe0ff */
[----:B------:R-:W-:Y:S01]  /*3320*/  IADD3 R0, R5, R7, RZ ;  /* 0x0000000705007210 */ /* 0x000fe20007ffe0ff */
[----:B------:R-:W-:Y:S01]  /*3330*/  FADD.FTZ R79, R82, R79 ;  /* 0x0000004f524f7221 */ /* 0x000fe20000010000 */
[C---:B0-----:R-:W-:Y:S02]  /*3340*/  LEA R20, P0, R4.reuse, R40, 0x1 ;  /* 0x0000002804147211 */ /* 0x041fe400078008ff */
[----:B------:R-:W-:Y:S01]  /*3350*/  IADD3.X R33, R33, -0x1, RZ, P1, !PT ;  /* 0xffffffff21217810 */ /* 0x000fe20000ffe4ff */
[----:B------:R-:W-:Y:S01]  /*3360*/  FADD.FTZ R78, R79, R78 ;  /* 0x0000004e4f4e7221 */ /* 0x000fe20000010000 */
[----:B------:R-:W-:Y:S02]  /*3370*/  LEA.HI.X R4, R4, R41, R0, 0x1, P0 ;  /* 0x0000002904047211 */ /* 0x000fe400000f0c00 */
[----:B------:R-:W-:Y:S01]  /*3380*/  IADD3 R20, P0, R20, R42, RZ ;  /* 0x0000002a14147210 */ /* 0x000fe20007f1e0ff */
[----:B------:R-:W0:Y:S01]  /*3390*/  LDC.64 R40, c[0x0][0x3a8] ;  /* 0x0000ea00ff287b82 */ /* 0x000e220000000a00 */
[----:B------:R-:W-:Y:S01]  /*33a0*/  FADD.FTZ R77, R78, R77 ;  /* 0x0000004d4e4d7221 */ /* 0x000fe20000010000 */
[----:B------:R-:W-:-:S02]  /*33b0*/  IADD3.X R37, R37, -0x1, RZ, P2, !PT ;  /* 0xffffffff25257810 */ /* 0x000fc400017fe4ff */
[----:B------:R-:W-:Y:S01]  /*33c0*/  IADD3.X R21, R4, R53, RZ, P0, !PT ;  /* 0x0000003504157210 */ /* 0x000fe200007fe4ff */
[----:B------:R-:W-:-:S04]  /*33d0*/  FADD.FTZ R28, R77, R76 ;  /* 0x0000004c4d1c7221 */ /* 0x000fc80000010000 */
[----:B-1----:R1:W-:Y:S01]  /*33e0*/  STG.E.128 desc[UR14][R20.64], R16 ;  /* 0x0000001014007986 */ /* 0x0023e2000c101d0e */
[----:B------:R-:W-:Y:S01]  /*33f0*/  BAR.SYNC.DEFER_BLOCKING 0x0 ;  /* 0x0000000000007b1d */ /* 0x000fe20000010000 */
[C---:B0-----:R-:W-:Y:S02]  /*3400*/  IMAD R0, R40.reuse, UR17, RZ ;  /* 0x0000001128007c24 */ /* 0x041fe4000f8e02ff */
[----:B------:R-:W-:-:S04]  /*3410*/  IMAD.WIDE.U32 R8, R40, UR16, R22 ;  /* 0x0000001028087c25 */ /* 0x000fc8000f8e0016 */
[----:B------:R-:W-:Y:S02]  /*3420*/  IMAD R23, R41, UR16, R0 ;  /* 0x0000001029177c24 */ /* 0x000fe4000f8e0200 */
[----:B------:R-:W-:-:S03]  /*3430*/  IMAD R0, R24, UR4, RZ ;  /* 0x0000000418007c24 */ /* 0x000fc6000f8e02ff */
[----:B------:R-:W-:Y:S01]  /*3440*/  IADD3 R9, R9, R23, RZ ;  /* 0x0000001709097210 */ /* 0x000fe20007ffe0ff */
[----:B-1----:R-:W-:Y:S01]  /*3450*/  IMAD R17, R3, UR5, R0 ;  /* 0x0000000503117c24 */ /* 0x002fe2000f8e0200 */
[----:B------:R-:W-:Y:S01]  /*3460*/  STS.128 [R2], R48 ;  /* 0x0000003002007388 */ /* 0x000fe20000000c00 */
[----:B------:R-:W-:-:S03]  /*3470*/  NOP ;  /* 0x0000000000007918 */ /* 0x000fc60000000000 */
[----:B------:R-:W0:Y:S01]  /*3480*/  LDS.128 R4, [R2] ;  /* 0x0000000002047984 */ /* 0x000e220000000c00 */
[----:B------:R-:W-:-:S05]  /*3490*/  IMAD.WIDE.U32 R8, R3, UR4, R8 ;  /* 0x0000000403087c25 */ /* 0x000fca000f8e0008 */
[----:B------:R-:W-:Y:S02]  /*34a0*/  IADD3 R0, R9, R17, RZ ;  /* 0x0000001109007210 */ /* 0x000fe40007ffe0ff */
[----:B---3--:R-:W-:-:S04]  /*34b0*/  LEA R9, P0, R8, R46, 0x1 ;  /* 0x0000002e08097211 */ /* 0x008fc800078008ff */
[----:B------:R-:W-:Y:S02]  /*34c0*/  LEA.HI.X R0, R8, R47, R0, 0x1, P0 ;  /* 0x0000002f08007211 */ /* 0x000fe400000f0c00 */
[----:B------:R-:W-:-:S04]  /*34d0*/  IADD3 R8, P0, R9, R42, RZ ;  /* 0x0000002a09087210 */ /* 0x000fc80007f1e0ff */
[----:B------:R-:W-:Y:S02]  /*34e0*/  IADD3.X R9, R0, R53, RZ, P0, !PT ;  /* 0x0000003500097210 */ /* 0x000fe400007fe4ff */
[----:B------:R-:W-:-:S04]  /*34f0*/  IADD3 R34, P0, R34, -0x200, RZ ;  /* 0xfffffe0022227810 */ /* 0x000fc80007f1e0ff */
[----:B------:R-:W-:Y:S01]  /*3500*/  IADD3.X R35, R35, -0x1, RZ, P0, !PT ;  /* 0xffffffff23237810 */ /* 0x000fe200007fe4ff */
[----:B0-----:R0:W-:Y:S01]  /*3510*/  STG.E.128 desc[UR14][R8.64], R4 ;  /* 0x0000000408007986 */ /* 0x0011e2000c101d0e */
[----:B------:R-:W-:Y:S07]  /*3520*/  @P3 BRA `(.L_x_9417) ;  /* 0xffffffd000643947 */ /* 0x000fee000383ffff */
.L_x_9409:
        /* <DEDUP_REMOVED lines=26> */
.L_x_9419:
[----:B------:R-:W-:Y:S05]  /*36d0*/  BSYNC B0 ;  /* 0x0000000000007941 */ /* 0x000fea0003800000 */
.L_x_9418:
        /* <DEDUP_REMOVED lines=29> */
.L_x_9421:
[----:B------:R-:W2:Y:S02]  /*38b0*/  S2R R21, SR_TID.X ;  /* 0x0000000000157919 */ /* 0x000ea40000002100 */
.L_x_9422:
[----:B------:R-:W-:Y:S05]  /*38c0*/  BSYNC B0 ;  /* 0x0000000000007941 */ /* 0x000fea0003800000 */
.L_x_9420:
        /* <DEDUP_REMOVED lines=8> */
[C---:B------:R-:W-:Y:S01]  /*3950*/  IMAD R2, R24.reuse, UR8, RZ ;  /* 0x0000000818027c24 */ /* 0x040fe2000f8e02ff */
[----:B------:R-:W-:Y:S01]  /*3960*/  BSSY B0, `(.L_x_9423) ;  /* 0x0000058000007945 */ /* 0x000fe20003800000 */
[C---:B01----:R-:W-:Y:S01]  /*3970*/  IMAD.WIDE.U32 R4, R3.reuse, UR6, RZ ;  /* 0x0000000603047c25 */ /* 0x043fe2000f8e00ff */
        /* <DEDUP_REMOVED lines=17> */
[C---:B------:R-:W-:Y:S01]  /*3a90*/  IMAD.WIDE.U32 R6, R3.reuse, UR6, RZ ;  /* 0x0000000603067c25 */ /* 0x040fe2000f8e00ff */
[----:B------:R-:W-:Y:S01]  /*3aa0*/  ULDC UR6, c[0x0][0x0] ;  /* 0x0000000000067ab9 */ /* 0x000fe20000000800 */
[----:B------:R-:W-:Y:S01]  /*3ab0*/  ULDC.64 UR18, c[0x0][0x3c8] ;  /* 0x0000f20000127ab9 */ /* 0x000fe20000000a00 */
[----:B--2---:R-:W-:Y:S01]  /*3ac0*/  ULEA UR4, UR5, UR4, 0x18 ;  /* 0x0000000405047291 */ /* 0x004fe2000f8ec03f */
        /* <DEDUP_REMOVED lines=11> */
.L_x_9424:
        /* <DEDUP_REMOVED lines=55> */
.L_x_9423:
[----:B------:R-:W-:Y:S05]  /*3ef0*/  EXIT ;  /* 0x000000000000794d */ /* 0x000fea0003800000 */
.L_x_9425:
        /* <DEDUP_REMOVED lines=16> */
.L_x_11025:


//--------------------- .text._Z25selective_scan_bwd_kernelI32Selective_Scan_bwd_kernel_traitsILi32ELi8ELb1ELb0ELb0ELb1ELb0EN3c108BFloat16EfEEv12SSMParamsBwd --------------------------
	.section	.text._Z25selective_scan_bwd_kernelI32Selective_Scan_bwd_kernel_traitsILi32ELi8ELb1ELb0ELb0ELb1ELb0EN3c108BFloat16EfEEv12SSMParamsBwd,"ax",@progbits
	.align	128
        .global         _Z25selective_scan_bwd_kernelI32Selective_Scan_bwd_kernel_traitsILi32ELi8ELb1ELb0ELb0ELb1ELb0EN3c108BFloat16EfEEv12SSMParamsBwd
        .type           _Z25selective_scan_bwd_kernelI32Selective_Scan_bwd_kernel_traitsILi32ELi8ELb1ELb0ELb0ELb1ELb0EN3c108BFloat16EfEEv12SSMParamsBwd,@function
        .size           _Z25selective_scan_bwd_kernelI32Selective_Scan_bwd_kernel_traitsILi32ELi8ELb1ELb0ELb0ELb1ELb0EN3c108BFloat16EfEEv12SSMParamsBwd,(.L_x_11026 - _Z25selective_scan_bwd_kernelI32Selective_Scan_bwd_kernel_traitsILi32ELi8ELb1ELb0ELb0ELb1ELb0EN3c108BFloat16EfEEv12SSMParamsBwd)
        .other          _Z25selective_scan_bwd_kernelI32Selective_Scan_bwd_kernel_traitsILi32ELi8ELb1ELb0ELb0ELb1ELb0EN3c108BFloat16EfEEv12SSMParamsBwd,@"STO_CUDA_ENTRY STV_DEFAULT"
_Z25selective_scan_bwd_kernelI32Selective_Scan_bwd_kernel_traitsILi32ELi8ELb1ELb0ELb0ELb1ELb0EN3c108BFloat16EfEEv12SSMParamsBwd:
.text._Z25selective_scan_bwd_kernelI32Selective_Scan_bwd_kernel_traitsILi32ELi8ELb1ELb0ELb0ELb1ELb0EN3c108BFloat16EfEEv12SSMParamsBwd:
        /* <DEDUP_REMOVED lines=99> */
[----:B-1----:R-:W-:-:S06]  /*0630*/  ULEA UR4, UR5, UR4, 0x18 ;  /* 0x0000000405047291 */ /* 0x002fcc000f8ec03f */
[----:B------:R-:W-:Y:S02]  /*0640*/  MOV R39, UR4 ;  /* 0x0000000400277c02 */ /* 0x000fe40008000f00 */
[----:B0-----:R-:W-:-:S07]  /*0650*/  LOP3.LUT R88, R50, 0x1f, RZ, 0xc0, !PT ;  /* 0x0000001f32587812 */ /* 0x001fce00078ec0ff */
.L_x_9449:
[----:B------:R-:W-:Y:S01]  /*0660*/  BAR.SYNC.DEFER_BLOCKING 0x0 ;  /* 0x0000000000007b1d */ /* 0x000fe20000010000 */
[----:B0-----:R-:W-:Y:S02]  /*0670*/  SHF.R.S32.HI R3, RZ, 0x1f, R50 ;  /* 0x0000001fff037819 */ /* 0x001fe40000011432 */
[C---:B------:R-:W-:Y:S02]  /*0680*/  SHF.L.U32 R24, R50.reuse, 0x4, RZ ;  /* 0x0000000432187819 */ /* 0x040fe400000006ff */
[----:B------:R-:W-:Y:S02]  /*0690*/  SHF.L.U64.HI R21, R50, 0x4, R3 ;  /* 0x0000000432157819 */ /* 0x000fe40000010203 */
[----:B------:R-:W-:-:S04]  /*06a0*/  IADD3 R2, P0, R45, R24, RZ ;  /* 0x000000182d027210 */ /* 0x000fc80007f1e0ff */
[----:B------:R-:W-:-:S05]  /*06b0*/  IADD3.X R3, R44, R21, RZ, P0, !PT ;  /* 0x000000152c037210 */ /* 0x000fca00007fe4ff */
[----:B------:R-:W4:Y:S01]  /*06c0*/  LDG.E.128 R8, desc[UR14][R2.64] ;  /* 0x0000000e02087981 */ /* 0x000f22000c1e1d00 */
[----:B--2---:R-:W-:Y:S02]  /*06d0*/  LEA R26, R48, R39, 0x4 ;  /* 0x00000027301a7211 */ /* 0x004fe400078e20ff */
[----:B------:R-:W-:-:S04]  /*06e0*/  IADD3 R18, P0, R43, R24, RZ ;  /* 0x000000182b127210 */ /* 0x000fc80007f1e0ff */
[----:B------:R-:W-:Y:S01]  /*06f0*/  IADD3.X R19, R42, R21, RZ, P0, !PT ;  /* 0x000000152a137210 */ /* 0x000fe200007fe4ff */
[----:B----4-:R-:W-:Y:S01]  /*0700*/  STS.128 [R26], R8 ;  /* 0x000000081a007388 */ /* 0x010fe20000000c00 */
[----:B------:R-:W-:-:S03]  /*0710*/  NOP ;  /* 0x0000000000007918 */ /* 0x000fc60000000000 */
[----:B------:R-:W0:Y:S01]  /*0720*/  LDS.128 R4, [R26] ;  /* 0x000000001a047984 */ /* 0x000e220000000c00 */
[----:B------:R-:W-:Y:S06]  /*0730*/  BAR.SYNC.DEFER_BLOCKING 0x0 ;  /* 0x0000000000007b1d */ /* 0x000fec0000010000 */
[----:B------:R1:W2:Y:S01]  /*0740*/  LDG.E.128 R28, desc[UR14][R18.64] ;  /* 0x0000000e121c7981 */ /* 0x0002a2000c1e1d00 */
[----:B------:R-:W-:-:S04]  /*0750*/  IADD3 R24, P0, R41, R24, RZ ;  /* 0x0000001829187210 */ /* 0x000fc80007f1e0ff */
[----:B------:R-:W-:Y:S01]  /*0760*/  IADD3.X R25, R40, R21, RZ, P0, !PT ;  /* 0x0000001528197210 */ /* 0x000fe200007fe4ff */
[----:B-1----:R-:W1:Y:S01]  /*0770*/  LDC R18, c[0x0][0x21c] ;  /* 0x00008700ff127b82 */ /* 0x002e620000000800 */
[----:B--2---:R-:W-:Y:S01]  /*0780*/  STS.128 [R26], R28 ;  /* 0x0000001c1a007388 */ /* 0x004fe20000000c00 */
[----:B------:R-:W-:-:S03]  /*0790*/  NOP ;  /* 0x0000000000007918 */ /* 0x000fc60000000000 */
[----:B------:R-:W2:Y:S03]  /*07a0*/  LDS.128 R20, [R26] ;  /* 0x000000001a147984 */ /* 0x000ea60000000c00 */
[----:B------:R-:W-:Y:S06]  /*07b0*/  BAR.SYNC.DEFER_BLOCKING 0x0 ;  /* 0x0000000000007b1d */ /* 0x000fec0000010000 */
[----:B------:R4:W3:Y:S01]  /*07c0*/  LDG.E.128 R32, desc[UR14][R24.64] ;  /* 0x0000000e18207981 */ /* 0x0008e2000c1e1d00 */
[----:B------:R-:W-:Y:S01]  /*07d0*/  BSSY B0, `(.L_x_9427) ;  /* 0x000004f000007945 */ /* 0x000fe20003800000 */
[----:B------:R-:W-:-:S02]  /*07e0*/  MOV R38, RZ ;  /* 0x000000ff00267202 */ /* 0x000fc40000000f00 */
[----:B------:R-:W-:Y:S02]  /*07f0*/  CS2R R36, SRZ ;  /* 0x0000000000247805 */ /* 0x000fe4000001ff00 */
[----:B-1----:R-:W-:Y:S02]  /*0800*/  ISETP.GE.AND P5, PT, R18, 0x1, PT ;  /* 0x000000011200780c */ /* 0x002fe40003fa6270 */
[C---:B0-----:R-:W-:Y:S02]  /*0810*/  SHF.L.U32 R73, R4.reuse, 0x10, RZ ;  /* 0x0000001004497819 */ /* 0x041fe400000006ff */
[----:B------:R-:W-:Y:S01]  /*0820*/  PRMT R95, R4, 0x7632, R95 ;  /* 0x00007632045f7816 */ /* 0x000fe2000000005f */
[----:B----4-:R-:W-:Y:S01]  /*0830*/  HFMA2.MMA R25, -RZ, RZ, 0, 0 ;  /* 0x00000000ff197435 */ /* 0x010fe200000001ff */
[----:B------:R-:W-:Y:S02]  /*0840*/  SHF.L.U32 R68, R5, 0x10, RZ ;  /* 0x0000001005447819 */ /* 0x000fe400000006ff */
[----:B--2---:R-:W-:-:S02]  /*0850*/  SHF.L.U32 R74, R20, 0x10, RZ ;  /* 0x00000010144a7819 */ /* 0x004fc400000006ff */
[C---:B------:R-:W-:Y:S02]  /*0860*/  SHF.L.U32 R2, R21.reuse, 0x10, RZ ;  /* 0x0000001015027819 */ /* 0x040fe400000006ff */
[----:B------:R-:W-:Y:S01]  /*0870*/  PRMT R20, R20, 0x7632, R20 ;  /* 0x0000763214147816 */ /* 0x000fe20000000014 */
[----:B-----5:R-:W-:Y:S01]  /*0880*/  FADD.FTZ R74, R74, R51 ;  /* 0x000000334a4a7221 */ /* 0x020fe20000010000 */
[----:B------:R-:W-:Y:S01]  /*0890*/  PRMT R21, R21, 0x7632, R21 ;  /* 0x0000763215157816 */ /* 0x000fe20000000015 */
[--C-:B------:R-:W-:Y:S01]  /*08a0*/  FADD.FTZ R75, R2, R51.reuse ;  /* 0x00000033024b7221 */ /* 0x100fe20000010000 */
[----:B------:R-:W-:Y:S02]  /*08b0*/  SHF.L.U32 R28, R22, 0x10, RZ ;  /* 0x00000010161c7819 */ /* 0x000fe400000006ff */
[----:B------:R-:W-:Y:S02]  /*08c0*/  FSETP.GTU.FTZ.AND P0, PT, R74, 20, PT ;  /* 0x41a000004a00780b */ /* 0x000fe40003f1c000 */
[----:B------:R-:W-:Y:S01]  /*08d0*/  SHF.L.U32 R24, R23, 0x10, RZ ;  /* 0x0000001017187819 */ /* 0x000fe200000006ff */
[----:B------:R-:W-:Y:S01]  /*08e0*/  FADD.FTZ R77, R28, R51 ;  /* 0x000000331c4d7221 */ /* 0x000fe20000010000 */
[----:B------:R-:W-:-:S02]  /*08f0*/  SHF.L.U32 R20, R20, 0x10, RZ ;  /* 0x0000001014147819 */ /* 0x000fc400000006ff */
[----:B------:R-:W-:Y:S01]  /*0900*/  SHF.L.U32 R78, R21, 0x10, RZ ;  /* 0x00000010154e7819 */ /* 0x000fe200000006ff */
[--C-:B------:R-:W-:Y:S01]  /*0910*/  FADD.FTZ R79, R24, R51.reuse ;  /* 0x00000033184f7221 */ /* 0x100fe20000010000 */
[----:B------:R-:W-:Y:S01]  /*0920*/  PRMT R22, R22, 0x7632, R22 ;  /* 0x0000763216167816 */ /* 0x000fe20000000016 */
[----:B------:R-:W-:Y:S01]  /*0930*/  FADD.FTZ R76, R20, R51 ;  /* 0x00000033144c7221 */ /* 0x000fe20000010000 */
[----:B------:R-:W-:Y:S01]  /*0940*/  PRMT R23, R23, 0x7632, R23 ;  /* 0x0000763217177816 */ /* 0x000fe20000000017 */
[--C-:B------:R-:W-:Y:S01]  /*0950*/  FADD.FTZ R78, R78, R51.reuse ;  /* 0x000000334e4e7221 */ /* 0x100fe20000010000 */
[----:B------:R-:W-:Y:S02]  /*0960*/  SHF.L.U32 R22, R22, 0x10, RZ ;  /* 0x0000001016167819 */ /* 0x000fe400000006ff */
[----:B------:R-:W-:Y:S02]  /*0970*/  FSETP.GTU.FTZ.AND P4, PT, R75, 20, PT ;  /* 0x41a000004b00780b */ /* 0x000fe40003f9c000 */
[----:B------:R-:W-:Y:S01]  /*0980*/  FSETP.GTU.FTZ.AND P3, PT, R77, 20, PT ;  /* 0x41a000004d00780b */ /* 0x000fe20003f7c000 */
[----:B------:R-:W-:Y:S01]  /*0990*/  FADD.FTZ R80, R22, R51 ;  /* 0x0000003316507221 */ /* 0x000fe20000010000 */
[----:B------:R-:W-:-:S02]  /*09a0*/  FSETP.GTU.FTZ.AND P2, PT, R79, 20, PT ;  /* 0x41a000004f00780b */ /* 0x000fc40003f5c000 */
[----:B------:R-:W-:Y:S02]  /*09b0*/  FSETP.GTU.FTZ.AND P6, PT, R76, 20, PT ;  /* 0x41a000004c00780b */ /* 0x000fe40003fdc000 */
[----:B------:R-:W-:Y:S02]  /*09c0*/  FSETP.GTU.FTZ.AND P1, PT, R78, 20, PT ;  /* 0x41a000004e00780b */ /* 0x000fe40003f3c000 */
[----:B------:R-:W-:Y:S01]  /*09d0*/  PRMT R96, R5, 0x7632, R96 ;  /* 0x0000763205607816 */ /* 0x000fe20000000060 */
[----:B---3--:R0:W-:Y:S01]  /*09e0*/  STS.128 [R26], R32 ;  /* 0x000000201a007388 */ /* 0x0081e20000000c00 */
[----:B------:R-:W-:-:S03]  /*09f0*/  NOP ;  /* 0x0000000000007918 */ /* 0x000fc60000000000 */
[----:B------:R-:W1:Y:S01]  /*0a00*/  LDS.128 R8, [R26] ;  /* 0x000000001a087984 */ /* 0x000e620000000c00 */
[----:B0-----:R-:W-:Y:S02]  /*0a10*/  CS2R R34, SRZ ;  /* 0x0000000000227805 */ /* 0x001fe4000001ff00 */
[----:B------:R-:W-:Y:S02]  /*0a20*/  CS2R R32, SRZ ;  /* 0x0000000000207805 */ /* 0x000fe4000001ff00 */
[C---:B-1----:R-:W-:Y:S02]  /*0a30*/  SHF.L.U32 R71, R10.reuse, 0x10, RZ ;  /* 0x000000100a477819 */ /* 0x042fe400000006ff */
[----:B------:R-:W-:Y:S02]  /*0a40*/  PRMT R86, R10, 0x7632, R86 ;  /* 0x000076320a567816 */ /* 0x000fe40000000056 */
[C---:B------:R-:W-:Y:S02]  /*0a50*/  SHF.L.U32 R0, R8.reuse, 0x10, RZ ;  /* 0x0000001008007819 */ /* 0x040fe400000006ff */
[----:B------:R-:W-:-:S02]  /*0a60*/  PRMT R82, R8, 0x7632, R82 ;  /* 0x0000763208527816 */ /* 0x000fc40000000052 */
[C---:B------:R-:W-:Y:S02]  /*0a70*/  SHF.L.U32 R70, R9.reuse, 0x10, RZ ;  /* 0x0000001009467819 */ /* 0x040fe400000006ff */
[----:B------:R-:W-:Y:S02]  /*0a80*/  PRMT R84, R9, 0x7632, R84 ;  /* 0x0000763209547816 */ /* 0x000fe40000000054 */
[C---:B------:R-:W-:Y:S02]  /*0a90*/  SHF.L.U32 R72, R11.reuse, 0x10, RZ ;  /* 0x000000100b487819 */ /* 0x040fe400000006ff */
[----:B------:R-:W-:Y:S02]  /*0aa0*/  PRMT R83, R11, 0x7632, R83 ;  /* 0x000076320b537816 */ /* 0x000fe40000000053 */
[----:B------:R-:W-:Y:S01]  /*0ab0*/  SHF.L.U32 R10, R23, 0x10, RZ ;  /* 0x00000010170a7819 */ /* 0x000fe200000006ff */
        /* <DEDUP_REMOVED lines=32> */
.L_x_9428:
[----:B------:R-:W-:Y:S05]  /*0cc0*/  BSYNC B0 ;  /* 0x0000000000007941 */ /* 0x000fea0003800000 */
.L_x_9427:
[----:B------:R-:W-:Y:S01]  /*0cd0*/  BSSY B0, `(.L_x_9429) ;  /* 0x0000028000007945 */ /* 0x000fe20003800000 */
[----:B------:R-:W-:Y:S01]  /*0ce0*/  FSETP.GTU.FTZ.AND P0, PT, R80, 20, PT ;  /* 0x41a000005000780b */ /* 0x000fe20003f1c000 */
[----:B------:R-:W-:Y:S01]  /*0cf0*/  FADD.FTZ R81, R10, R51 ;  /* 0x000000330a517221 */ /* 0x000fe20000010000 */
[----:B------:R-:W-:Y:S01]  /*0d00*/  SHF.L.U32 R66, R6, 0x10, RZ ;  /* 0x0000001006427819 */ /* 0x000fe200000006ff */
[----:B------:R-:W-:Y:S01]  /*0d10*/  FFMA.FTZ R49, R0, R73, R49 ;  /* 0x0000004900317223 */ /* 0x000fe20000010031 */
        /* <DEDUP_REMOVED lines=35> */
.L_x_9430:
[----:B------:R-:W-:Y:S05]  /*0f50*/  BSYNC B0 ;  /* 0x0000000000007941 */ /* 0x000fea0003800000 */
.L_x_9429:
[----:B------:R-:W-:Y:S01]  /*0f60*/  FFMA.FTZ R3, R82, R69, R49 ;  /* 0x0000004552037223 */ /* 0x000fe20000010031 */
[----:B------:R-:W-:Y:S01]  /*0f70*/  BSSY B0, `(.L_x_9431) ;  /* 0x0000027000007945 */ /* 0x000fe20003800000 */
[----:B------:R-:W-:Y:S02]  /*0f80*/  FSETP.GTU.FTZ.AND P6, PT, R81, 20, PT ;  /* 0x41a000005100780b */ /* 0x000fe40003fdc000 */
[C---:B------:R-:W-:Y:S01]  /*0f90*/  SHF.L.U32 R64, R7.reuse, 0x10, RZ ;  /* 0x0000001007407819 */ /* 0x040fe200000006ff */
        /* <DEDUP_REMOVED lines=36> */
.L_x_9432:
[----:B------:R-:W-:Y:S05]  /*11e0*/  BSYNC B0 ;  /* 0x0000000000007941 */ /* 0x000fea0003800000 */
.L_x_9431:
        /* <DEDUP_REMOVED lines=33> */
.L_x_9434:
[----:B------:R-:W-:Y:S05]  /*1400*/  BSYNC B0 ;  /* 0x0000000000007941 */ /* 0x000fea0003800000 */
.L_x_9433:
        /* <DEDUP_REMOVED lines=33> */
.L_x_9436:
[----:B------:R-:W-:Y:S05]  /*1620*/  BSYNC B0 ;  /* 0x0000000000007941 */ /* 0x000fea0003800000 */
.L_x_9435:
        /* <DEDUP_REMOVED lines=33> */
.L_x_9438:
[----:B------:R-:W-:Y:S05]  /*1840*/  BSYNC B0 ;  /* 0x0000000000007941 */ /* 0x000fea0003800000 */
.L_x_9437:
        /* <DEDUP_REMOVED lines=33> */
.L_x_9440:
[----:B------:R-:W-:Y:S05]  /*1a60*/  BSYNC B0 ;  /* 0x0000000000007941 */ /* 0x000fea0003800000 */
.L_x_9439:
        /* <DEDUP_REMOVED lines=33> */
.L_x_9442:
[----:B------:R-:W-:Y:S05]  /*1c80*/  BSYNC B0 ;  /* 0x0000000000007941 */ /* 0x000fea0003800000 */
.L_x_9441:
        /* <DEDUP_REMOVED lines=11> */
[CC--:B------:R-:W-:Y:S01]  /*1d40*/  FMUL.FTZ R63, R72.reuse, R53.reuse ;  /* 0x00000035483f7220 */ /* 0x0c0fe20000410000 */
        /* <DEDUP_REMOVED lines=9> */
[----:B------:R-:W-:Y:S01]  /*1de0*/  ULDC.64 UR6, c[0x0][0x248] ;  /* 0x0000920000067ab9 */ /* 0x000fe20000000a00 */
[----:B------:R-:W-:Y:S01]  /*1df0*/  IADD3 R11, R46, -0x2, RZ ;  /* 0xfffffffe2e0b7810 */ /* 0x000fe20007ffe0ff */
[----:B------:R-:W0:Y:S01]  /*1e00*/  LDC.64 R2, c[0x0][0x2d0] ;  /* 0x0000b400ff027b82 */ /* 0x000e220000000a00 */
[----:B------:R-:W-:Y:S01]  /*1e10*/  LEA.HI R9, R8, R8, RZ, 0x1 ;  /* 0x0000000808097211 */ /* 0x000fe200078f08ff */
[----:B------:R-:W-:Y:S01]  /*1e20*/  IMAD R10, R52, UR4, RZ ;  /* 0x00000004340a7c24 */ /* 0x000fe2000f8e02ff */
[----:B------:R-:W-:Y:S01]  /*1e30*/  IADD3 R90, R50, 0x200, RZ ;  /* 0x00000200325a7810 */ /* 0x000fe20007ffe0ff */
[----:B------:R-:W-:Y:S01]  /*1e40*/  IMAD R31, R11, R18, RZ ;  /* 0x000000120b1f7224 */ /* 0x000fe200078e02ff */
[----:B------:R-:W-:Y:S01]  /*1e50*/  LOP3.LUT R9, R9, 0xfffffe, RZ, 0xc0, !PT ;  /* 0x00fffffe09097812 */ /* 0x000fe200078ec0ff */
[----:B------:R-:W-:-:S02]  /*1e60*/  IMAD R101, R55, UR5, R10 ;  /* 0x0000000537657c24 */ /* 0x000fc4000f8e020a */
[----:B------:R-:W1:Y:S01]  /*1e70*/  LDC.64 R20, c[0x0][0x2d8] ;  /* 0x0000b600ff147b82 */ /* 0x000e620000000a00 */
[----:B------:R-:W-:Y:S01]  /*1e80*/  IADD3 R93, R8, -R9, RZ ;  /* 0x80000009085d7210 */ /* 0x000fe20007ffe0ff */
[C---:B------:R-:W-:Y:S02]  /*1e90*/  IMAD R8, R52.reuse, UR6, RZ ;  /* 0x0000000634087c24 */ /* 0x040fe4000f8e02ff */
[----:B------:R-:W-:Y:S01]  /*1ea0*/  IMAD.WIDE.U32 R24, R55, UR4, RZ ;  /* 0x0000000437187c25 */ /* 0x000fe2000f8e00ff */
[----:B------:R-:W-:Y:S01]  /*1eb0*/  ULDC.64 UR4, c[0x0][0x268] ;  /* 0x00009a0000047ab9 */ /* 0x000fe20000000a00 */
[----:B------:R-:W-:Y:S02]  /*1ec0*/  SHF.L.U32 R93, R93, 0x8, RZ ;  /* 0x000000085d5d7819 */ /* 0x000fe400000006ff */
[----:B------:R-:W2:Y:S01]  /*1ed0*/  LDC.64 R22, c[0x0][0x2e0] ;  /* 0x0000b800ff167b82 */ /* 0x000ea20000000a00 */
[----:B------:R-:W-:Y:S02]  /*1ee0*/  IMAD R103, R55, UR7, R8 ;  /* 0x0000000737677c24 */ /* 0x000fe4000f8e0208 */
[----:B------:R-:W-:-:S02]  /*1ef0*/  IMAD R30, R52, UR4, RZ ;  /* 0x00000004341e7c24 */ /* 0x000fc4000f8e02ff */
[----:B------:R-:W-:-:S03]  /*1f00*/  IMAD.WIDE.U32 R26, R55, UR6, RZ ;  /* 0x00000006371a7c25 */ /* 0x000fc6000f8e00ff */
[----:B------:R-:W3:Y:S01]  /*1f10*/  LDC.64 R8, c[0x0][0x270] ;  /* 0x00009c00ff087b82 */ /* 0x000ee20000000a00 */
[C---:B------:R-:W-:Y:S01]  /*1f20*/  IMAD.WIDE.U32 R28, R55.reuse, UR4, RZ ;  /* 0x00000004371c7c25 */ /* 0x040fe2000f8e00ff */
[----:B0-----:R-:W-:Y:S01]  /*1f30*/  LEA R87, P0, R24, R2, 0x2 ;  /* 0x0000000218577211 */ /* 0x001fe200078010ff */
[----:B------:R-:W-:Y:S02]  /*1f40*/  UMOV UR4, URZ ;  /* 0x0000003f00047c82 */ /* 0x000fe40008000000 */
[----:B------:R-:W-:Y:S01]  /*1f50*/  IMAD R105, R55, UR5, R30 ;  /* 0x0000000537697c24 */ /* 0x000fe2000f8e021e */
[----:B------:R-:W-:Y:S01]  /*1f60*/  ULDC UR5, c[0x0][0x224] ;  /* 0x0000890000057ab9 */ /* 0x000fe20000000800 */
[----:B------:R-:W-:Y:S01]  /*1f70*/  IMAD.WIDE R30, R31, 0x8, R16 ;  /* 0x000000081f1e7825 */ /* 0x000fe200078e0210 */
[----:B------:R-:W0:Y:S01]  /*1f80*/  LDC.64 R10, c[0x0][0x238] ;  /* 0x00008e00ff0a7b82 */ /* 0x000e220000000a00 */
[----:B-1----:R-:W-:Y:S02]  /*1f90*/  LEA R89, P1, R26, R20, 0x2 ;  /* 0x000000141a597211 */ /* 0x002fe400078210ff */
[----:B------:R-:W-:-:S02]  /*1fa0*/  IADD3 R20, R27, R103, RZ ;  /* 0x000000671b147210 */ /* 0x000fc40007ffe0ff */
[----:B------:R-:W-:Y:S02]  /*1fb0*/  IADD3 R2, R29, R105, RZ ;  /* 0x000000691d027210 */ /* 0x000fe40007ffe0ff */
[----:B------:R-:W-:Y:S01]  /*1fc0*/  LEA.HI.X R26, R26, R21, R20, 0x2, P1 ;  /* 0x000000151a1a7211 */ /* 0x000fe200008f1414 */
[----:B------:R-:W1:Y:S01]  /*1fd0*/  LDC.64 R18, c[0x0][0x250] ;  /* 0x00009400ff127b82 */ /* 0x000e620000000a00 */
[C---:B--2---:R-:W-:Y:S02]  /*1fe0*/  LEA R91, P2, R28.reuse, R22, 0x2 ;  /* 0x000000161c5b7211 */ /* 0x044fe400078410ff */
[----:B------:R-:W-:Y:S01]  /*1ff0*/  IADD3 R22, R25, R101, RZ ;  /* 0x0000006519167210 */ /* 0x000fe20007ffe0ff */
[----:B------:R-:W-:Y:S01]  /*2000*/  HFMA2.MMA R25, -RZ, RZ, 0, 0 ;  /* 0x00000000ff197435 */ /* 0x000fe200000001ff */
[----:B------:R-:W-:Y:S02]  /*2010*/  LEA.HI.X R28, R28, R23, R2, 0x2, P2 ;  /* 0x000000171c1c7211 */ /* 0x000fe400010f1402 */
[----:B------:R-:W-:Y:S01]  /*2020*/  LEA.HI.X R24, R24, R3, R22, 0x2, P0 ;  /* 0x0000000318187211 */ /* 0x000fe200000f1416 */
[----:B------:R-:W2:Y:S01]  /*2030*/  LDC R85, c[0x0][0x224] ;  /* 0x00008900ff557b82 */ /* 0x000ea20000000800 */
[----:B------:R-:W-:-:S02]  /*2040*/  ISETP.NE.AND P1, PT, R50, RZ, PT ;  /* 0x000000ff3200720c */ /* 0x000fc40003f25270 */
[----:B------:R-:W-:Y:S02]  /*2050*/  ISETP.NE.AND P2, PT, R50, 0x1f, PT ;  /* 0x0000001f3200780c */ /* 0x000fe40003f45270 */
[-C--:B------:R-:W-:Y:S02]  /*2060*/  MOV R27, R39.reuse ;  /* 0x00000027001b7202 */ /* 0x080fe40000000f00 */
[----:B------:R-:W-:Y:S01]  /*2070*/  MOV R29, R39 ;  /* 0x00000027001d7202 */ /* 0x000fe20000000f00 */
[----:B------:R-:W4:Y:S01]  /*2080*/  LDC R99, c[0x0][0x21c] ;  /* 0x00008700ff637b82 */ /* 0x000f220000000800 */
[----:B---3--:R-:W-:Y:S02]  /*2090*/  SHF.L.U64.HI R9, R8, 0x2, R9 ;  /* 0x0000000208097819 */ /* 0x008fe40000010209 */
[----:B0-----:R-:W-:Y:S02]  /*20a0*/  SHF.L.U64.HI R11, R10, 0x2, R11 ;  /* 0x000000020a0b7819 */ /* 0x001fe4000001020b */
[----:B-1----:R-:W-:-:S07]  /*20b0*/  SHF.L.U64.HI R19, R18, 0x2, R19 ;  /* 0x0000000212137819 */ /* 0x002fce0000010213 */
.L_x_9448:
        /* <DEDUP_REMOVED lines=10> */
[-C--:B------:R-:W-:Y:S02]  /*2160*/  LEA R102, R94, R39.reuse, 0x2 ;  /* 0x000000275e667211 */ /* 0x080fe400078e10ff */
[----:B------:R-:W-:Y:S01]  /*2170*/  @P2 LEA R110, R50, R39, 0x2 ;  /* 0x00000027326e2211 */ /* 0x000fe200078e10ff */
[----:B------:R-:W-:Y:S01]  /*2180*/  FMUL.FTZ R106, R73, R74 ;  /* 0x0000004a496a7220 */ /* 0x000fe20000410000 */
[----:B------:R-:W-:Y:S01]  /*2190*/  ISETP.GT.AND P0, PT, R46, 0x1, PT ;  /* 0x000000012e00780c */ /* 0x000fe20003f04270 */
[----:B------:R-:W-:Y:S01]  /*21a0*/  FMUL.FTZ R73, R69, R76 ;  /* 0x0000004c45497220 */ /* 0x000fe20000410000 */
[----:B------:R-:W-:Y:S01]  /*21b0*/  FMUL.FTZ R69, R67, R78 ;  /* 0x0000004e43457220 */ /* 0x000fe20000410000 */
[----:B------:R-:W-:Y:S01]  /*21c0*/  FMUL.FTZ R67, R65, R80 ;  /* 0x0000005041437220 */ /* 0x000fe20000410000 */
[----:B------:R-:W-:Y:S01]  /*21d0*/  ISETP.EQ.AND P0, PT, R88, RZ, P0 ;  /* 0x000000ff5800720c */ /* 0x000fe20000702270 */
[----:B------:R-:W-:Y:S01]  /*21e0*/  FMUL.FTZ R65, R64, R79 ;  /* 0x0000004f40417220 */ /* 0x000fe20000410000 */
[----:B------:R-:W-:Y:S01]  /*21f0*/  MOV R100, RZ ;  /* 0x000000ff00647202 */ /* 0x000fe20000000f00 */
[----:B------:R-:W-:Y:S01]  /*2200*/  BSSY B0, `(.L_x_9444) ;  /* 0x0000030000007945 */ /* 0x000fe20003800000 */
[----:B------:R-:W-:Y:S01]  /*2210*/  FMUL.FTZ R68, R68, R75 ;  /* 0x0000004b44447220 */ /* 0x000fe20000410000 */
[----:B------:R-:W-:Y:S01]  /*2220*/  FMUL.FTZ R66, R66, R77 ;  /* 0x0000004d42427220 */ /* 0x000fe20000410000 */
[----:B------:R-:W-:-:S07]  /*2230*/  FMUL.FTZ R62, R62, R81 ;  /* 0x000000513e3e7220 */ /* 0x000fce0000410000 */
[----:B0-----:R-:W-:Y:S02]  /*2240*/  @P0 MOV R2, R30 ;  /* 0x0000001e00020202 */ /* 0x001fe40000000f00 */
[----:B------:R-:W-:Y:S01]  /*2250*/  @P0 MOV R3, R31 ;  /* 0x0000001f00030202 */ /* 0x000fe20000000f00 */
        /* <DEDUP_REMOVED lines=11> */
[----:B------:R-:W0:Y:S01]  /*2310*/  @P2 LDS R110, [R110+0xc5c] ;  /* 0x000c5c006e6e2984 */ /* 0x000e220000000800 */
[----:B------:R-:W-:Y:S01]  /*2320*/  FMUL.FTZ R64, R22, R79 ;  /* 0x0000004f16407220 */ /* 0x000fe20000410000 */
[----:B------:R-:W1:Y:S01]  /*2330*/  MUFU.EX2 R94, R94 ;  /* 0x0000005e005e7308 */ /* 0x000e620000000800 */
[----:B--2---:R-:W-:Y:S01]  /*2340*/  FMUL.FTZ R23, R23, R104 ;  /* 0x0000006817177220 */ /* 0x004fe20000410000 */
[----:B------:R2:W5:Y:S06]  /*2350*/  @P0 LDG.E R100, desc[UR14][R2.64+0x4] ;  /* 0x0000040e02640981 */ /* 0x00056c000c1e1900 */
[----:B------:R-:W3:Y:S08]  /*2360*/  MUFU.EX2 R21, R21 ;  /* 0x0000001500157308 */ /* 0x000ef00000000800 */
[----:B------:R-:W0:Y:S08]  /*2370*/  MUFU.EX2 R101, R101 ;  /* 0x0000006500657308 */ /* 0x000e300000000800 */
[----:B------:R-:W0:Y:S08]  /*2380*/  MUFU.EX2 R20, R20 ;  /* 0x0000001400147308 */ /* 0x000e300000000800 */
[----:B------:R-:W0:Y:S08]  /*2390*/  MUFU.EX2 R109, R109 ;  /* 0x0000006d006d7308 */ /* 0x000e300000000800 */
[----:B------:R-:W0:Y:S08]  /*23a0*/  MUFU.EX2 R102, R102 ;  /* 0x0000006600667308 */ /* 0x000e300000000800 */
[----:B------:R-:W0:Y:S01]  /*23b0*/  MUFU.EX2 R64, R64 ;  /* 0x0000004000407308 */ /* 0x000e220000000800 */
[-C--:B------:R-:W-:Y:S01]  /*23c0*/  FMUL.FTZ R108, R72, R23.reuse ;  /* 0x00000017486c7220 */ /* 0x080fe20000410000 */
[-C--:B------:R-:W-:Y:S01]  /*23d0*/  FMUL.FTZ R113, R83, R23.reuse ;  /* 0x0000001753717220 */ /* 0x080fe20000410000 */
[-C--:B--2---:R-:W-:Y:S01]  /*23e0*/  FMUL.FTZ R3, R0, R23.reuse ;  /* 0x0000001700037220 */ /* 0x084fe20000410000 */
        /* <DEDUP_REMOVED lines=8> */
[----:B------:R-:W-:Y:S06]  /*2470*/  @P2 BRA `(.L_x_9445) ;  /* 0x0000000000202947 */ /* 0x000fec0003800000 */
[----:B------:R-:W-:Y:S01]  /*2480*/  ISETP.NE.AND P0, PT, R46, R85, PT ;  /* 0x000000552e00720c */ /* 0x000fe20003f05270 */
[----:B0-----:R-:W-:-:S12]  /*2490*/  HFMA2.MMA R110, -RZ, RZ, 1.875, 0 ;  /* 0x3f800000ff6e7435 */ /* 0x001fd800000001ff */
[----:B------:R-:W-:-:S04]  /*24a0*/  @P0 LEA.HI R22, R46, R46, RZ, 0x1 ;  /* 0x0000002e2e160211 */ /* 0x000fc800078f08ff */
[----:B------:R-:W-:-:S04]  /*24b0*/  @P0 LOP3.LUT R23, R22, 0x3ffffe, RZ, 0xc0, !PT ;  /* 0x003ffffe16170812 */ /* 0x000fc800078ec0ff */
[----:B------:R-:W-:-:S04]  /*24c0*/  @P0 IADD3 R23, -R23, R46, RZ ;  /* 0x0000002e17170210 */ /* 0x000fc80007ffe1ff */
[----:B------:R-:W-:-:S04]  /*24d0*/  @P0 LEA R22, R23, 0x458, 0xa ;  /* 0x0000045817160811 */ /* 0x000fc800078e50ff */
[----:B------:R-:W-:-:S05]  /*24e0*/  @P0 IADD3 R22, R22, R29, RZ ;  /* 0x0000001d16160210 */ /* 0x000fca0007ffe0ff */
[----:B------:R1:W2:Y:S02]  /*24f0*/  @P0 LDS R110, [R22] ;  /* 0x00000000166e0984 */ /* 0x0002a40000000800 */
.L_x_9445:
[----:B------:R-:W-:Y:S05]  /*2500*/  BSYNC B0 ;  /* 0x0000000000007941 */ /* 0x000fea0003800000 */
.L_x_9444:
[----:B0-2---:R-:W-:Y:S01]  /*2510*/  FMUL.FTZ R115, R21, R110 ;  /* 0x0000006e15737220 */ /* 0x005fe20000410000 */
[C---:B------:R-:W-:Y:S01]  /*2520*/  FFMA.FTZ R107, R101.reuse, R107, R68 ;  /* 0x0000006b656b7223 */ /* 0x040fe20000010044 */
[----:B------:R-:W-:Y:S01]  /*2530*/  FMUL.FTZ R23, R101, R112 ;  /* 0x0000007065177220 */ /* 0x000fe20000410000 */
[C---:B------:R-:W-:Y:S01]  /*2540*/  FFMA.FTZ R111, R64.reuse, R111, R117 ;  /* 0x0000006f406f7223 */ /* 0x040fe20000010075 */
[----:B------:R-:W-:Y:S01]  /*2550*/  FMUL.FTZ R115, R64, R115 ;  /* 0x0000007340737220 */ /* 0x000fe20000410000 */
[C---:B------:R-:W-:Y:S01]  /*2560*/  FFMA.FTZ R107, R20.reuse, R107, R69 ;  /* 0x0000006b146b7223 */ /* 0x040fe20000010045 */
[----:B-1----:R-:W-:Y:S01]  /*2570*/  FMUL.FTZ R22, R20, R23 ;  /* 0x0000001714167220 */ /* 0x002fe20000410000 */
        /* <DEDUP_REMOVED lines=53> */
[----:B------:R-:W-:Y:S02]  /*28d0*/  MOV R23, RZ ;  /* 0x000000ff00177202 */ /* 0x000fe40000000f00 */
[----:B------:R-:W-:Y:S01]  /*28e0*/  ISETP.EQ.AND P0, PT, R88, RZ, !P0 ;  /* 0x000000ff5800720c */ /* 0x000fe20004702270 */
[----:B---3--:R-:W-:Y:S01]  /*28f0*/  @!P2 FMUL.FTZ R118, R118, R111 ;  /* 0x0000006f7676a220 */ /* 0x008fe20000410000 */
[----:B------:R-:W1:Y:S01]  /*2900*/  SHFL.DOWN PT, R121, R122, 0x8, 0x1f ;  /* 0x09001f007a797f89 */ /* 0x000e6200000e0000 */
[----:B------:R-:W-:-:S03]  /*2910*/  ISETP.GE.AND P2, PT, R48, 0x8, PT ;  /* 0x000000083000780c */ /* 0x000fc60003f46270 */
[----:B------:R-:W2:Y:S04]  /*2920*/  SHFL.UP PT, R111, R112, 0x8, RZ ;  /* 0x05000000706f7989 */ /* 0x000ea800000e00ff */
[----:B------:R-:W3:Y:S04]  /*2930*/  SHFL.DOWN PT, R115, R118, 0x8, 0x1f ;  /* 0x09001f0076737f89 */ /* 0x000ee800000e0000 */
[----:B------:R-:W-:Y:S01]  /*2940*/  @P0 LDS.64 R22, [R27+0xcd8] ;  /* 0x000cd8001b160984 */ /* 0x000fe20000000a00 */
[----:B------:R-:W-:Y:S01]  /*2950*/  ISETP.GE.AND P0, PT, R48, 0x10, PT ;  /* 0x000000103000780c */ /* 0x000fe20003f06270 */
[----:B0-----:R-:W-:-:S05]  /*2960*/  @P2 FFMA.FTZ R107, R112, R114, R107 ;  /* 0x00000072706b2223 */ /* 0x001fca000001006b */
[----:B------:R-:W0:Y:S01]  /*2970*/  SHFL.UP PT, R114, R107, 0x10, RZ ;  /* 0x060000006b727989 */ /* 0x000e2200000e00ff */
[----:B-1----:R-:W-:Y:S01]  /*2980*/  @!P3 FFMA.FTZ R122, R118, R121, R122 ;  /* 0x00000079767ab223 */ /* 0x002fe2000001007a */
[----:B--2---:R-:W-:-:S04]  /*2990*/  @P2 FMUL.FTZ R112, R112, R111 ;  /* 0x0000006f70702220 */ /* 0x004fc80000410000 */
[----:B------:R-:W1:Y:S01]  /*29a0*/  SHFL.DOWN PT, R121, R122, 0x10, 0x1f ;  /* 0x0a001f007a797f89 */ /* 0x000e6200000e0000 */
[----:B------:R-:W-:Y:S01]  /*29b0*/  ISETP.GE.U32.AND P2, PT, R88, 0x10, PT ;  /* 0x000000105800780c */ /* 0x000fe20003f46070 */
[----:B---3--:R-:W-:Y:S02]  /*29c0*/  @!P3 FMUL.FTZ R118, R118, R115 ;  /* 0x000000737676b220 */ /* 0x008fe40000410000 */
[----:B------:R-:W2:Y:S01]  /*29d0*/  SHFL.UP PT, R111, R112, 0x10, RZ ;  /* 0x06000000706f7989 */ /* 0x000ea200000e00ff */
[----:B------:R-:W-:-:S03]  /*29e0*/  ISETP.NE.AND P3, PT, R48, RZ, PT ;  /* 0x000000ff3000720c */ /* 0x000fc60003f65270 */
[----:B------:R-:W3:Y:S01]  /*29f0*/  SHFL.DOWN PT, R115, R118, 0x10, 0x1f ;  /* 0x0a001f0076737f89 */ /* 0x000ee200000e0000 */
[----:B0-----:R-:W-:-:S06]  /*2a00*/  @P0 FFMA.FTZ R107, R112, R114, R107 ;  /* 0x00000072706b0223 */ /* 0x001fcc000001006b */
[----:B------:R-:W-:Y:S01]  /*2a10*/  SHFL.UP PT, R107, R107, 0x1, RZ ;  /* 0x042000006b6b7989 */ /* 0x000fe200000e00ff */
[----:B-1----:R-:W-:-:S03]  /*2a20*/  @!P2 FFMA.FTZ R122, R118, R121, R122 ;  /* 0x00000079767aa223 */ /* 0x002fc6000001007a */
[----:B------:R-:W-:Y:S01]  /*2a30*/  SHFL.IDX PT, R114, R23, RZ, 0x1f ;  /* 0x00001fff17727589 */ /* 0x000fe200000e0000 */
[----:B--2---:R-:W-:Y:S01]  /*2a40*/  @P0 FMUL.FTZ R112, R112, R111 ;  /* 0x0000006f70700220 */ /* 0x004fe20000410000 */
[----:B------:R-:W-:Y:S02]  /*2a50*/  ISETP.GT.AND P0, PT, R48, 0x1e, PT ;  /* 0x0000001e3000780c */ /* 0x000fe40003f04270 */
[----:B-----5:R-:W-:Y:S01]  /*2a60*/  SHFL.IDX PT, R111, R100, RZ, 0x1f ;  /* 0x00001fff646f7589 */ /* 0x020fe200000e0000 */
        /* <DEDUP_REMOVED lines=10> */
[-C--:B------:R-:W-:Y:S01]  /*2b10*/  FFMA.FTZ R100, R94, R105.reuse, R73 ;  /* 0x000000695e647223 */ /* 0x080fe20000010049 */
[----:B------:R-:W-:Y:S01]  /*2b20*/  SHF.L.U32 R73, R4, 0x10, RZ ;  /* 0x0000001004497819 */ /* 0x000fe200000006ff */
[----:B------:R-:W-:Y:S01]  /*2b30*/  FFMA.FTZ R107, R0, R105, RZ ;  /* 0x00000069006b7223 */ /* 0x000fe200000100ff */
[----:B------:R-:W-:Y:S01]  /*2b40*/  FFMA.FTZ R113, R114, R110, R113 ;  /* 0x0000006e72717223 */ /* 0x000fe20000010071 */
[----:B------:R-:W-:Y:S01]  /*2b50*/  FFMA.FTZ R111, R101, R100, R68 ;  /* 0x00000064656f7223 */ /* 0x000fe20000010044 */
[----:B------:R-:W-:Y:S01]  /*2b60*/  SHF.L.U32 R68, R5, 0x10, RZ ;  /* 0x0000001005447819 */ /* 0x000fe200000006ff */
[----:B------:R-:W-:Y:S01]  /*2b70*/  FFMA.FTZ R105, R73, -R74, R105 ;  /* 0x8000004a49697223 */ /* 0x000fe20000010069 */
[----:B------:R-:W-:Y:S01]  /*2b80*/  FFMA.FTZ R123, R21, R113, R108 ;  /* 0x00000071157b7223 */ /* 0x000fe2000001006c */
[----:B------:R-:W-:Y:S01]  /*2b90*/  FFMA.FTZ R110, R20, R111, R69 ;  /* 0x0000006f146e7223 */ /* 0x000fe20000010045 */
[----:B------:R-:W-:Y:S01]  /*2ba0*/  SHF.L.U32 R69, R95, 0x10, RZ ;  /* 0x000000105f457819 */ /* 0x000fe200000006ff */
[----:B------:R-:W-:Y:S01]  /*2bb0*/  FFMA.FTZ R121, R82, R100, R107 ;  /* 0x0000006452797223 */ /* 0x000fe2000001006b */
[----:B------:R-:W-:Y:S01]  /*2bc0*/  FFMA.FTZ R117, R64, R123, R117 ;  /* 0x0000007b40757223 */ /* 0x000fe20000010075 */
[----:B------:R-:W-:Y:S01]  /*2bd0*/  FFMA.FTZ R115, R109, R110, R66 ;  /* 0x0000006e6d737223 */ /* 0x000fe20000010042 */
[----:B------:R-:W-:Y:S01]  /*2be0*/  SHF.L.U32 R66, R6, 0x10, RZ ;  /* 0x0000001006427819 */ /* 0x000fe200000006ff */
[----:B------:R-:W-:Y:S01]  /*2bf0*/  FFMA.FTZ R100, R69, -R76, R100 ;  /* 0x8000004c45647223 */ /* 0x000fe20000010064 */
[C---:B------:R-:W-:Y:S01]  /*2c00*/  FFMA.FTZ R119, R102.reuse, R117, R119 ;  /* 0x0000007566777223 */ /* 0x040fe20000010077 */
[----:B------:R-:W-:Y:S01]  /*2c10*/  FFMA.FTZ R102, R102, R115, R67 ;  /* 0x0000007366667223 */ /* 0x000fe20000010043 */
[----:B------:R-:W-:Y:S01]  /*2c20*/  SHF.L.U32 R67, R96, 0x10, RZ ;  /* 0x0000001060437819 */ /* 0x000fe200000006ff */
[----:B------:R-:W-:Y:S01]  /*2c30*/  FFMA.FTZ R121, R70, R111, R121 ;  /* 0x0000006f46797223 */ /* 0x000fe20000010079 */
[----:B------:R-:W-:Y:S01]  /*2c40*/  FFMA.FTZ R109, R109, R119, R104 ;  /* 0x000000776d6d7223 */ /* 0x000fe20000010068 */
[----:B------:R-:W-:Y:S01]  /*2c50*/  FFMA.FTZ R111, R68, -R75, R111 ;  /* 0x8000004b446f7223 */ /* 0x000fe2000001006f */
[-C--:B------:R-:W-:Y:S01]  /*2c60*/  FFMA.FTZ R112, R66, -R77.reuse, R115 ;  /* 0x8000004d42707223 */ /* 0x080fe20000010073 */
[----:B------:R-:W-:Y:S01]  /*2c70*/  FMUL.FTZ R114, R119, R77 ;  /* 0x0000004d77727220 */ /* 0x000fe20000410000 */
[----:B------:R-:W-:Y:S01]  /*2c80*/  FFMA.FTZ R103, R20, R109, R103 ;  /* 0x0000006d14677223 */ /* 0x000fe20000010067 */
[----:B------:R-:W-:Y:S01]  /*2c90*/  FFMA.FTZ R20, R64, R102, R65 ;  /* 0x0000006640147223 */ /* 0x000fe20000010041 */
[----:B------:R-:W-:Y:S01]  /*2ca0*/  FFMA.FTZ R64, R84, R110, R121 ;  /* 0x0000006e54407223 */ /* 0x000fe20000010079 */
[----:B------:R-:W-:Y:S01]  /*2cb0*/  FFMA.FTZ R110, R67, -R78, R110 ;  /* 0x8000004e436e7223 */ /* 0x000fe2000001006e */
[----:B------:R-:W-:Y:S01]  /*2cc0*/  FFMA.FTZ R101, R101, R103, R2 ;  /* 0x0000006765657223 */ /* 0x000fe20000010002 */
[----:B------:R-:W-:Y:S01]  /*2cd0*/  FFMA.FTZ R21, R21, R20, R62 ;  /* 0x0000001415157223 */ /* 0x000fe2000001003e */
[----:B------:R-:W-:Y:S01]  /*2ce0*/  FMUL.FTZ R121, R109, R78 ;  /* 0x0000004e6d797220 */ /* 0x000fe20000410000 */
[----:B------:R-:W-:Y:S01]  /*2cf0*/  SHF.L.U32 R65, R97, 0x10, RZ ;  /* 0x0000001061417819 */ /* 0x000fe200000006ff */
[----:B------:R-:W-:Y:S01]  /*2d00*/  FFMA.FTZ R3, R94, R101, R3 ;  /* 0x000000655e037223 */ /* 0x000fe20000010003 */
[----:B------:R-:W-:Y:S01]  /*2d10*/  FMUL.FTZ R107, R101, R76 ;  /* 0x0000004c656b7220 */ /* 0x000fe20000410000 */
[----:B------:R-:W-:Y:S01]  /*2d20*/  FMUL.FTZ R94, R103, R75 ;  /* 0x0000004b675e7220 */ /* 0x000fe20000410000 */
[----:B------:R-:W-:Y:S01]  /*2d30*/  FMUL.FTZ R116, R123, R79 ;  /* 0x0000004f7b747220 */ /* 0x000fe20000410000 */
[----:B------:R-:W-:Y:S01]  /*2d40*/  FMUL.FTZ R2, R3, R74 ;  /* 0x0000004a03027220 */ /* 0x000fe20000410000 */
[----:B------:R-:W-:Y:S01]  /*2d50*/  FFMA.FTZ R106, R65, -R80, R102 ;  /* 0x80000050416a7223 */ /* 0x000fe20000010066 */
[C---:B--2---:R-:W-:Y:S01]  /*2d60*/  FFMA.FTZ R23, R118.reuse, R23, R122 ;  /* 0x0000001776177223 */ /* 0x044fe2000001007a */
[----:B------:R-:W-:Y:S01]  /*2d70*/  FMUL.FTZ R22, R118, R22 ;  /* 0x0000001676167220 */ /* 0x000fe20000410000 */
[----:B------:R-:W-:Y:S01]  /*2d80*/  FFMA.FTZ R62, R2, R105, RZ ;  /* 0x00000069023e7223 */ /* 0x000fe200000100ff */
[----:B------:R-:W-:Y:S01]  /*2d90*/  @!P3 MOV R118, 0x400 ;  /* 0x000004000076b802 */ /* 0x000fe20000000f00 */
[----:B------:R-:W-:Y:S01]  /*2da0*/  FADD.FTZ R63, R116, R63 ;  /* 0x0000003f743f7221 */ /* 0x000fe20000010000 */
[----:B------:R-:W-:Y:S01]  /*2db0*/  FADD.FTZ R61, R114, R61 ;  /* 0x0000003d723d7221 */ /* 0x000fe20000010000 */
[----:B------:R-:W-:Y:S01]  /*2dc0*/  FFMA.FTZ R125, R107, R100, R62 ;  /* 0x000000646b7d7223 */ /* 0x000fe2000001003e */
[----:B------:R0:W-:Y:S01]  /*2dd0*/  @!P4 STS.64 [R27+0xcd8], R22 ;  /* 0x000cd8161b00c388 */ /* 0x0001e20000000a00 */
[----:B------:R-:W-:Y:S01]  /*2de0*/  FADD.FTZ R56, R121, R56 ;  /* 0x0000003879387221 */ /* 0x000fe20000010000 */
[C---:B------:R-:W-:Y:S01]  /*2df0*/  FADD.FTZ R59, R94.reuse, R59 ;  /* 0x0000003b5e3b7221 */ /* 0x040fe20000010000 */
        /* <DEDUP_REMOVED lines=9> */
[----:B------:R-:W-:Y:S01]  /*2e90*/  SHF.L.U32 R62, R98, 0x10, RZ ;  /* 0x00000010623e7819 */ /* 0x000fe200000006ff */
[----:B------:R-:W-:Y:S01]  /*2ea0*/  FFMA.FTZ R102, R72, R20, R102 ;  /* 0x0000001448667223 */ /* 0x000fe20000010066 */
[----:B------:R-:W-:Y:S01]  /*2eb0*/  FADD.FTZ R60, R125, R60 ;  /* 0x0000003c7d3c7221 */ /* 0x000fe20000010000 */
[----:B------:R-:W-:Y:S01]  /*2ec0*/  FFMA.FTZ R120, R115, R106, R120 ;  /* 0x0000006a73787223 */ /* 0x000fe20000010078 */
[----:B0-----:R-:W-:Y:S01]  /*2ed0*/  FMUL.FTZ R22, R92, R113 ;  /* 0x000000715c167220 */ /* 0x001fe20000410000 */
[----:B------:R-:W-:Y:S01]  /*2ee0*/  FFMA.FTZ R108, R62, -R81, R21 ;  /* 0x800000513e6c7223 */ /* 0x000fe20000010015 */
[----:B------:R-:W-:Y:S01]  /*2ef0*/  FFMA.FTZ R21, R83, R21, R102 ;  /* 0x0000001553157223 */ /* 0x000fe20000010066 */
[----:B------:R-:W-:Y:S01]  /*2f00*/  FFMA.FTZ R120, R116, R104, R120 ;  /* 0x0000006874787223 */ /* 0x000fe20000010078 */
[C---:B------:R-:W-:Y:S01]  /*2f10*/  FMUL.FTZ R23, R92.reuse, R109 ;  /* 0x0000006d5c177220 */ /* 0x040fe20000410000 */
[----:B------:R-:W-:Y:S01]  /*2f20*/  FADD.FTZ R58, R115, R58 ;  /* 0x0000003a733a7221 */ /* 0x000fe20000010000 */
[C---:B------:R-:W-:Y:S01]  /*2f30*/  FMUL.FTZ R115, R92.reuse, R119 ;  /* 0x000000775c737220 */ /* 0x040fe20000410000 */
[----:B------:R-:W-:Y:S01]  /*2f40*/  FFMA.FTZ R20, R125, R108, R120 ;  /* 0x0000006c7d147223 */ /* 0x000fe20000010078 */
[----:B------:R-:W-:Y:S01]  /*2f50*/  FMUL.FTZ R125, R92, R117 ;  /* 0x000000755c7d7220 */ /* 0x000fe20000410000 */
[----:B------:R-:W0:Y:S01]  /*2f60*/  SHFL.DOWN PT, R120, R21, 0x1, 0x1f ;  /* 0x08201f0015787f89 */ /* 0x000e2200000e0000 */
[----:B------:R-:W-:Y:S01]  /*2f70*/  FMUL.FTZ R110, R110, R23 ;  /* 0x000000176e6e7220 */ /* 0x000fe20000410000 */
[----:B------:R-:W-:Y:S01]  /*2f80*/  FMUL.FTZ R23, R92, R101 ;  /* 0x000000655c177220 */ /* 0x000fe20000410000 */
[----:B------:R-:W-:Y:S01]  /*2f90*/  FMUL.FTZ R106, R106, R125 ;  /* 0x0000007d6a6a7220 */ /* 0x000fe20000410000 */
[----:B------:R-:W1:Y:S01]  /*2fa0*/  SHFL.DOWN PT, R102, R20, 0x1, 0x1f ;  /* 0x08201f0014667f89 */ /* 0x000e6200000e0000 */
        /* <DEDUP_REMOVED lines=31> */
[----:B------:R-:W1:Y:S01]  /*31a0*/  SHFL.DOWN PT, R120, R20, 0x8, 0x1f ;  /* 0x09001f0014787f89 */ /* 0x000e6200000e0000 */
[----:B------:R-:W2:Y:S09]  /*31b0*/  @!P3 S2R R102, SR_CgaCtaId ;  /* 0x000000000066b919 */ /* 0x000eb20000008800 */
[----:B0-----:R-:W-:Y:S01]  /*31c0*/  @!P0 FADD.FTZ R21, R21, R124 ;  /* 0x0000007c15158221 */ /* 0x001fe20000010000 */
[----:B-1----:R-:W-:Y:S01]  /*31d0*/  @!P0 FADD.FTZ R20, R20, R120 ;  /* 0x0000007814148221 */ /* 0x002fe20000010000 */
[----:B------:R-:W-:-:S03]  /*31e0*/  ISETP.GT.AND P0, PT, R48, 0xf, PT ;  /* 0x0000000f3000780c */ /* 0x000fc60003f04270 */
[----:B------:R-:W0:Y:S04]  /*31f0*/  SHFL.DOWN PT, R120, R21, 0x10, 0x1f ;  /* 0x0a001f0015787f89 */ /* 0x000e2800000e0000 */
[----:B------:R-:W1:Y:S01]  /*3200*/  SHFL.DOWN PT, R124, R20, 0x10, 0x1f ;  /* 0x0a001f00147c7f89 */ /* 0x000e6200000e0000 */
[----:B--2---:R-:W-:Y:S01]  /*3210*/  @!P3 LEA R39, R102, R118, 0x18 ;  /* 0x000000766627b211 */ /* 0x004fe200078ec0ff */
[C---:B------:R-:W-:Y:S01]  /*3220*/  FMUL.FTZ R102, R92.reuse, R123 ;  /* 0x0000007b5c667220 */ /* 0x040fe20000410000 */
[----:B------:R-:W-:-:S03]  /*3230*/  FMUL.FTZ R92, R92, R3 ;  /* 0x000000035c5c7220 */ /* 0x000fc60000410000 */
[----:B------:R-:W-:Y:S01]  /*3240*/  FMUL.FTZ R125, R104, R102 ;  /* 0x00000066687d7220 */ /* 0x000fe20000410000 */
[----:B------:R-:W-:Y:S01]  /*3250*/  FMUL.FTZ R92, R105, R92 ;  /* 0x0000005c695c7220 */ /* 0x000fe20000410000 */
[----:B------:R-:W-:Y:S02]  /*3260*/  FFMA.FTZ R102, R62, R113, R117 ;  /* 0x000000713e667223 */ /* 0x000fe40000010075 */
[----:B------:R-:W-:Y:S01]  /*3270*/  FFMA.FTZ R125, R64, R123, R125 ;  /* 0x0000007b407d7223 */ /* 0x000fe2000001007d */
[----:B------:R-:W-:Y:S01]  /*3280*/  FFMA.FTZ R3, R73, R3, R92 ;  /* 0x0000000349037223 */ /* 0x000fe2000001005c */
[----:B------:R-:W-:Y:S02]  /*3290*/  FADD.FTZ R25, R102, R25 ;  /* 0x0000001966197221 */ /* 0x000fe40000010000 */
[----:B------:R-:W-:Y:S01]  /*32a0*/  FADD.FTZ R38, R125, R38 ;  /* 0x000000267d267221 */ /* 0x000fe20000010000 */
[----:B0-----:R-:W-:Y:S01]  /*32b0*/  @!P0 FADD.FTZ R21, R21, R120 ;  /* 0x0000007815158221 */ /* 0x001fe20000010000 */
[----:B------:R-:W-:Y:S01]  /*32c0*/  FADD.FTZ R32, R3, R32 ;  /* 0x0000002003207221 */ /* 0x000fe20000010000 */
[----:B-1----:R-:W-:-:S05]  /*32d0*/  @!P0 FADD.FTZ R20, R20, R124 ;  /* 0x0000007c14148221 */ /* 0x002fca0000010000 */
        /* <DEDUP_REMOVED lines=11> */
.L_x_9447:
[----:B------:R-:W-:Y:S05]  /*3390*/  BSYNC B0 ;  /* 0x0000000000007941 */ /* 0x000fea0003800000 */
.L_x_9446:
        /* <DEDUP_REMOVED lines=14> */
.L_x_9443:
[----:B------:R-:W-:Y:S01]  /*3480*/  BAR.SYNC.DEFER_BLOCKING 0x0 ;  /* 0x0000000000007b1d */ /* 0x000fe20000010000 */
[----:B0-----:R-:W-:Y:S02]  /*3490*/  SHF.R.S32.HI R21, RZ, 0x1f, R50 ;  /* 0x0000001fff157819 */ /* 0x001fe40000011432 */
[----:B------:R-:W-:Y:S02]  /*34a0*/  LEA R4, P0, R50, R43, 0x4 ;  /* 0x0000002b32047211 */ /* 0x000fe400078020ff */
[----:B------:R-:W-:Y:S01]  /*34b0*/  LEA R0, R48, R39, 0x4 ;  /* 0x0000002730007211 */ /* 0x000fe200078e20ff */
[----:B------:R-:W-:Y:S01]  /*34c0*/  ULDC.64 UR4, c[0x0][0x390] ;  /* 0x0000e40000047ab9 */ /* 0x000fe20000000a00 */
[----:B------:R-:W-:-:S06]  /*34d0*/  LEA.HI.X R5, R50, R42, R21, 0x4, P0 ;  /* 0x0000002a32057211 */ /* 0x000fcc00000f2415 */
[----:B------:R-:W2:Y:S01]  /*34e0*/  LDG.E.128 R4, desc[UR14][R4.64] ;  /* 0x0000000e04047981 */ /* 0x000ea2000c1e1d00 */
[----:B------:R-:W-:-:S03]  /*34f0*/  SHF.L.U32 R30, R50, 0x4, RZ ;  /* 0x00000004321e7819 */ /* 0x000fc600000006ff */
[----:B--2---:R-:W-:Y:S01]  /*3500*/  STS.128 [R0], R4 ;  /* 0x0000000400007388 */ /* 0x004fe20000000c00 */
[----:B------:R-:W-:-:S03]  /*3510*/  NOP ;  /* 0x0000000000007918 */ /* 0x000fc60000000000 */
[----:B------:R-:W0:Y:S02]  /*3520*/  LDS.128 R8, [R0] ;  /* 0x0000000000087984 */ /* 0x000e240000000c00 */
[----:B0-----:R-:W-:Y:S02]  /*3530*/  SHF.L.U32 R2, R8, 0x10, RZ ;  /* 0x0000001008027819 */ /* 0x001fe400000006ff */
[C---:B------:R-:W-:Y:S02]  /*3540*/  SHF.L.U32 R4, R10.reuse, 0x10, RZ ;  /* 0x000000100a047819 */ /* 0x040fe400000006ff */
[----:B------:R-:W-:Y:S01]  /*3550*/  PRMT R10, R10, 0x7632, R10 ;  /* 0x000076320a0a7816 */ /* 0x000fe2000000000a */
[--C-:B------:R-:W-:Y:S01]  /*3560*/  FADD.FTZ R3, R2, R51.reuse ;  /* 0x0000003302037221 */ /* 0x100fe20000010000 */
[C---:B------:R-:W-:Y:S01]  /*3570*/  SHF.L.U32 R2, R9.reuse, 0x10, RZ ;  /* 0x0000001009027819 */ /* 0x040fe200000006ff */
[----:B------:R-:W-:Y:S01]  /*3580*/  FADD.FTZ R7, R4, R51 ;  /* 0x0000003304077221 */ /* 0x000fe20000010000 */
[----:B------:R-:W-:Y:S01]  /*3590*/  PRMT R9, R9, 0x7632, R9 ;  /* 0x0000763209097816 */ /* 0x000fe20000000009 */
[----:B------:R-:W-:Y:S01]  /*35a0*/  BAR.SYNC.DEFER_BLOCKING 0x0 ;  /* 0x0000000000007b1d */ /* 0x000fe20000010000 */
[----:B------:R-:W-:Y:S01]  /*35b0*/  FSETP.GTU.FTZ.AND P6, PT, R3, 20, PT ;  /* 0x41a000000300780b */ /* 0x000fe20003fdc000 */
[----:B------:R-:W-:Y:S01]  /*35c0*/  FADD.FTZ R18, R2, R51 ;  /* 0x0000003302127221 */ /* 0x000fe20000010000 */
[----:B------:R-:W-:-:S02]  /*35d0*/  SHF.L.U32 R6, R11, 0x10, RZ ;  /* 0x000000100b067819 */ /* 0x000fc400000006ff */
[----:B------:R-:W-:Y:S02]  /*35e0*/  SHF.L.U32 R10, R10, 0x10, RZ ;  /* 0x000000100a0a7819 */ /* 0x000fe400000006ff */
[----:B------:R-:W-:Y:S02]  /*35f0*/  FSETP.GTU.FTZ.AND P0, PT, R18, 20, PT ;  /* 0x41a000001200780b */ /* 0x000fe40003f1c000 */
[----:B------:R-:W-:Y:S01]  /*3600*/  FSETP.GTU.FTZ.AND P1, PT, R7, 20, PT ;  /* 0x41a000000700780b */ /* 0x000fe20003f3c000 */
[----:B------:R-:W-:Y:S01]  /*3610*/  FADD.FTZ R10, R10, R51 ;  /* 0x000000330a0a7221 */ /* 0x000fe20000010000 */
[----:B------:R-:W-:Y:S02]  /*3620*/  PRMT R8, R8, 0x7632, R8 ;  /* 0x0000763208087816 */ /* 0x000fe40000000008 */
[----:B------:R-:W-:Y:S01]  /*3630*/  PRMT R11, R11, 0x7632, R11 ;  /* 0x000076320b0b7816 */ /* 0x000fe2000000000b */
[----:B------:R-:W-:Y:S01]  /*3640*/  @!P6 FMUL.FTZ R2, R3, -1.4426950216293334961 ;  /* 0xbfb8aa3b0302e820 */ /* 0x000fe20000410000 */
[----:B------:R-:W-:-:S02]  /*3650*/  FSETP.GTU.FTZ.AND P5, PT, R10, 20, PT ;  /* 0x41a000000a00780b */ /* 0x000fc40003fbc000 */
[----:B------:R-:W-:-:S03]  /*3660*/  SHF.L.U32 R8, R8, 0x10, RZ ;  /* 0x0000001008087819 */ /* 0x000fc600000006ff */
[----:B------:R-:W0:Y:S01]  /*3670*/  @!P6 MUFU.EX2 R2, R2 ;  /* 0x000000020002e308 */ /* 0x000e220000000800 */
[----:B------:R-:W-:Y:S01]  /*3680*/  @!P0 FMUL.FTZ R4, R18, -1.4426950216293334961 ;  /* 0xbfb8aa3b12048820 */ /* 0x000fe20000410000 */
[--C-:B------:R-:W-:Y:S01]  /*3690*/  FADD.FTZ R18, R6, R51.reuse ;  /* 0x0000003306127221 */ /* 0x100fe20000010000 */
[----:B------:R-:W-:Y:S01]  /*36a0*/  FADD.FTZ R8, R8, R51 ;  /* 0x0000003308087221 */ /* 0x000fe20000010000 */
[----:B------:R-:W-:-:S03]  /*36b0*/  @!P1 FMUL.FTZ R6, R7, -1.4426950216293334961 ;  /* 0xbfb8aa3b07069820 */ /* 0x000fc60000410000 */
[----:B------:R-:W-:Y:S01]  /*36c0*/  FSETP.GTU.FTZ.AND P2, PT, R18, 20, PT ;  /* 0x41a000001200780b */ /* 0x000fe20003f5c000 */
[----:B------:R1:W2:Y:S01]  /*36d0*/  @!P0 MUFU.EX2 R5, R4 ;  /* 0x0000000400058308 */ /* 0x0002a20000000800 */
[----:B------:R-:W-:-:S07]  /*36e0*/  FSETP.GTU.FTZ.AND P3, PT, R8, 20, PT ;  /* 0x41a000000800780b */ /* 0x000fce0003f7c000 */
[----:B------:R-:W3:Y:S01]  /*36f0*/  @!P1 MUFU.EX2 R7, R6 ;  /* 0x0000000600079308 */ /* 0x000ee20000000800 */
[----:B0-----:R-:W-:Y:S01]  /*3700*/  @!P6 FADD.FTZ R3, R2, 1 ;  /* 0x3f8000000203e421 */ /* 0x001fe20000010000 */
[----:B------:R-:W-:Y:S02]  /*3710*/  SHF.L.U32 R2, R9, 0x10, RZ ;  /* 0x0000001009027819 */ /* 0x000fe400000006ff */
[----:B-1----:R-:W-:Y:S01]  /*3720*/  SHF.L.U32 R4, R11, 0x10, RZ ;  /* 0x000000100b047819 */ /* 0x002fe200000006ff */
[----:B------:R-:W-:Y:S02]  /*3730*/  @!P5 FMUL.FTZ R11, R10, -1.4426950216293334961 ;  /* 0xbfb8aa3b0a0bd820 */ /* 0x000fe40000410000 */
[--C-:B------:R-:W-:Y:S01]  /*3740*/  FADD.FTZ R9, R2, R51.reuse ;  /* 0x0000003302097221 */ /* 0x100fe20000010000 */
[----:B------:R-:W0:Y:S01]  /*3750*/  @!P6 MUFU.RCP R3, R3 ;  /* 0x000000030003e308 */ /* 0x000e220000001000 */
[----:B------:R-:W-:Y:S01]  /*3760*/  @!P2 FMUL.FTZ R2, R18, -1.4426950216293334961 ;  /* 0xbfb8aa3b1202a820 */ /* 0x000fe20000410000 */
[----:B------:R-:W-:Y:S01]  /*3770*/  FADD.FTZ R19, R4, R51 ;  /* 0x0000003304137221 */ /* 0x000fe20000010000 */
[----:B------:R-:W-:Y:S01]  /*3780*/  @!P3 FMUL.FTZ R4, R8, -1.4426950216293334961 ;  /* 0xbfb8aa3b0804b820 */ /* 0x000fe20000410000 */
[----:B------:R-:W-:Y:S01]  /*3790*/  FSETP.GTU.FTZ.AND P4, PT, R9, 20, PT ;  /* 0x41a000000900780b */ /* 0x000fe20003f9c000 */
[----:B--2---:R-:W-:Y:S01]  /*37a0*/  @!P0 FADD.FTZ R8, R5, 1 ;  /* 0x3f80000005088421 */ /* 0x004fe20000010000 */
[----:B------:R-:W-:-:S02]  /*37b0*/  F2FP.BF16.F32.PACK_AB R5, R56, R59 ;  /* 0x0000003b3805723e */ /* 0x000fc400000010ff */
[----:B------:R1:W2:Y:S01]  /*37c0*/  @!P2 MUFU.EX2 R18, R2 ;  /* 0x000000020012a308 */ /* 0x0002a20000000800 */
[----:B---3--:R-:W-:Y:S01]  /*37d0*/  @!P1 FADD.FTZ R10, R7, 1 ;  /* 0x3f800000070a9421 */ /* 0x008fe20000010000 */
[----:B------:R-:W-:-:S06]  /*37e0*/  F2FP.BF16.F32.PACK_AB R7, R60, R63 ;  /* 0x0000003f3c07723e */ /* 0x000fcc00000010ff */
[----:B------:R-:W3:Y:S01]  /*37f0*/  @!P5 MUFU.EX2 R11, R11 ;  /* 0x0000000b000bd308 */ /* 0x000ee20000000800 */
[----:B------:R-:W-:Y:S01]  /*3800*/  @!P4 FMUL.FTZ R6, R9, -1.4426950216293334961 ;  /* 0xbfb8aa3b0906c820 */ /* 0x000fe20000410000 */
[----:B0-----:R-:W-:Y:S01]  /*3810*/  @!P6 FMUL.FTZ R32, R32, R3 ;  /* 0x000000032020e220 */ /* 0x001fe20000410000 */
[----:B------:R-:W-:Y:S01]  /*3820*/  FSETP.GTU.FTZ.AND P6, PT, R19, 20, PT ;  /* 0x41a000001300780b */ /* 0x000fe20003fdc000 */
[----:B-1----:R-:W0:Y:S04]  /*3830*/  LDC.64 R2, c[0x0][0x388] ;  /* 0x0000e200ff027b82 */ /* 0x002e280000000a00 */
[----:B------:R1:W4:Y:S01]  /*3840*/  @!P4 MUFU.EX2 R9, R6 ;  /* 0x000000060009c308 */ /* 0x0003220000000800 */
[----:B--2---:R-:W-:-:S07]  /*3850*/  @!P2 FADD.FTZ R24, R18, 1 ;  /* 0x3f8000001218a421 */ /* 0x004fce0000010000 */
[----:B------:R2:W5:Y:S01]  /*3860*/  @!P3 MUFU.EX2 R20, R4 ;  /* 0x000000040014b308 */ /* 0x0005620000000800 */
[----:B-1----:R-:W-:Y:S01]  /*3870*/  F2FP.BF16.F32.PACK_AB R6, R58, R61 ;  /* 0x0000003d3a06723e */ /* 0x002fe200000010ff */
[----:B---3--:R-:W-:Y:S01]  /*3880*/  @!P5 FADD.FTZ R23, R11, 1 ;  /* 0x3f8000000b17d421 */ /* 0x008fe20000010000 */
[----:B------:R-:W-:-:S05]  /*3890*/  @!P6 FMUL.FTZ R19, R19, -1.4426950216293334961 ;  /* 0xbfb8aa3b1313e820 */ /* 0x000fca0000410000 */
[----:B------:R-:W1:Y:S01]  /*38a0*/  @!P0 MUFU.RCP R27, R8 ;  /* 0x00000008001b8308 */ /* 0x000e620000001000 */
[----:B--2---:R-:W-:Y:S01]  /*38b0*/  F2FP.BF16.F32.PACK_AB R4, R54, R57 ;  /* 0x000000393604723e */ /* 0x004fe200000010ff */
[----:B----4-:R-:W-:Y:S01]  /*38c0*/  @!P4 FADD.FTZ R22, R9, 1 ;  /* 0x3f8000000916c421 */ /* 0x010fe20000010000 */
[----:B------:R-:W-:Y:S01]  /*38d0*/  IADD3 R54, R46, -0x1, RZ ;  /* 0xffffffff2e367810 */ /* 0x000fe20007ffe0ff */
[----:B------:R-:W2:Y:S01]  /*38e0*/  LDC.64 R56, c[0x0][0x3e0] ;  /* 0x0000f800ff387b82 */ /* 0x000ea20000000a00 */
[----:B0-----:R-:W-:Y:S01]  /*38f0*/  IMAD R28, R2, UR17, RZ ;  /* 0x00000011021c7c24 */ /* 0x001fe2000f8e02ff */
[----:B------:R0:W-:Y:S01]  /*3900*/  STS.128 [R0], R4 ;  /* 0x0000000400007388 */ /* 0x0001e20000000c00 */
[----:B------:R-:W-:Y:S01]  /*3910*/  SHF.L.U32 R18, R54, 0x8, RZ ;  /* 0x0000000836127819 */ /* 0x000fe200000006ff */
[----:B------:R3:W4:Y:S01]  /*3920*/  @!P1 MUFU.RCP R29, R10 ;  /* 0x0000000a001d9308 */ /* 0x0007220000001000 */
[----:B------:R-:W-:Y:S01]  /*3930*/  NOP ;  /* 0x0000000000007918 */ /* 0x000fe20000000000 */
[----:B-----5:R-:W-:-:S06]  /*3940*/  @!P3 FADD.FTZ R20, R20, 1 ;  /* 0x3f8000001414b421 */ /* 0x020fcc0000010000 */
[----:B------:R5:W2:Y:S01]  /*3950*/  @!P6 MUFU.EX2 R26, R19 ;  /* 0x00000013001ae308 */ /* 0x000aa20000000800 */
[----:B---3--:R-:W3:Y:S01]  /*3960*/  LDS.128 R8, [R0] ;  /* 0x0000000000087984 */ /* 0x008ee20000000c00 */
[----:B-1----:R-:W-:Y:S01]  /*3970*/  @!P0 FMUL.FTZ R34, R34, R27 ;  /* 0x0000001b22228220 */ /* 0x002fe20000410000 */
[----:B0-----:R-:W-:-:S05]  /*3980*/  IMAD R5, R3, UR16, R28 ;  /* 0x0000001003057c24 */ /* 0x001fca000f8e021c */
[----:B------:R-:W0:Y:S01]  /*3990*/  @!P2 MUFU.RCP R31, R24 ;  /* 0x00000018001fa308 */ /* 0x000e220000001000 */
[--C-:B-----5:R-:W-:Y:S01]  /*39a0*/  SHF.R.S32.HI R19, RZ, 0x1f, R18.reuse ;  /* 0x0000001fff137819 */ /* 0x120fe20000011412 */
[----:B------:R-:W-:Y:S02]  /*39b0*/  IMAD R4, R52, UR4, RZ ;  /* 0x0000000434047c24 */ /* 0x000fe4000f8e02ff */
[----:B----4-:R-:W-:Y:S01]  /*39c0*/  @!P1 FMUL.FTZ R36, R36, R29 ;  /* 0x0000001d24249220 */ /* 0x010fe20000410000 */
[----:B------:R-:W-:Y:S01]  /*39d0*/  IADD3 R41, P1, R41, -0x200, RZ ;  /* 0xfffffe0029297810 */ /* 0x000fe20007f3e0ff */
[----:B------:R-:W1:Y:S01]  /*39e0*/  LDC.64 R28, c[0x0][0x3f0] ;  /* 0x0000fc00ff1c7b82 */ /* 0x000e620000000a00 */
[----:B------:R-:W-:Y:S01]  /*39f0*/  IMAD.WIDE.U32 R2, R2, UR16, R18 ;  /* 0x0000001002027c25 */ /* 0x000fe2000f8e0012 */
[----:B------:R-:W4:Y:S03]  /*3a00*/  @!P4 MUFU.RCP R22, R22 ;  /* 0x000000160016c308 */ /* 0x000f260000001000 */
[----:B--2---:R-:W-:Y:S01]  /*3a10*/  @!P6 FADD.FTZ R26, R26, 1 ;  /* 0x3f8000001a1ae421 */ /* 0x004fe20000010000 */
[----:B------:R-:W-:-:S02]  /*3a20*/  IADD3.X R40, R40, -0x1, RZ, P1, !PT ;  /* 0xffffffff28287810 */ /* 0x000fc40000ffe4ff */
[----:B------:R-:W-:Y:S01]  /*3a30*/  IADD3 R3, R3, R5, RZ ;  /* 0x0000000503037210 */ /* 0x000fe20007ffe0ff */
[C---:B------:R-:W-:Y:S02]  /*3a40*/  IMAD R5, R55.reuse, UR5, R4 ;  /* 0x0000000537057c24 */ /* 0x040fe4000f8e0204 */
[----:B------:R-:W2:Y:S01]  /*3a50*/  @!P6 MUFU.RCP R26, R26 ;  /* 0x0000001a001ae308 */ /* 0x000ea20000001000 */
[----:B------:R-:W-:-:S04]  /*3a60*/  IMAD.WIDE.U32 R2, R55, UR4, R2 ;  /* 0x0000000437027c25 */ /* 0x000fc8000f8e0002 */
[----:B0-----:R-:W-:Y:S01]  /*3a70*/  @!P2 FMUL.FTZ R38, R38, R31 ;  /* 0x0000001f2626a220 */ /* 0x001fe20000410000 */
[----:B------:R-:W-:Y:S01]  /*3a80*/  SHF.L.U64.HI R31, R50, 0x4, R21 ;  /* 0x00000004321f7819 */ /* 0x000fe20000010215 */
[----:B------:R-:W-:Y:S01]  /*3a90*/  ULDC.64 UR4, c[0x0][0x3b0] ;  /* 0x0000ec0000047ab9 */ /* 0x000fe20000000a00 */
[----:B------:R-:W-:Y:S02]  /*3aa0*/  IADD3 R45, P2, R45, -0x200, RZ ;  /* 0xfffffe002d2d7810 */ /* 0x000fe40007f5e0ff */
[----:B------:R-:W-:Y:S01]  /*3ab0*/  IADD3 R4, R3, R5, RZ ;  /* 0x0000000503047210 */ /* 0x000fe20007ffe0ff */
[----:B------:R-:W0:Y:S01]  /*3ac0*/  @!P5 MUFU.RCP R24, R23 ;  /* 0x000000170018d308 */ /* 0x000e220000001000 */
[----:B------:R-:W-:Y:S01]  /*3ad0*/  LEA R3, P0, R2, R56, 0x1 ;  /* 0x0000003802037211 */ /* 0x000fe200078008ff */
[----:B----4-:R-:W-:Y:S01]  /*3ae0*/  @!P4 FMUL.FTZ R35, R35, R22 ;  /* 0x000000162323c220 */ /* 0x010fe20000410000 */
[----:B------:R-:W-:Y:S02]  /*3af0*/  IADD3.X R44, R44, -0x1, RZ, P2, !PT ;  /* 0xffffffff2c2c7810 */ /* 0x000fe400017fe4ff */
[----:B------:R-:W-:-:S02]  /*3b00*/  LEA.HI.X R4, R2, R57, R4, 0x1, P0 ;  /* 0x0000003902047211 */ /* 0x000fc400000f0c04 */
[----:B------:R-:W-:Y:S01]  /*3b10*/  IADD3 R2, P0, R3, R30, RZ ;  /* 0x0000001e03027210 */ /* 0x000fe20007f1e0ff */
[----:B------:R-:W4:Y:S01]  /*3b20*/  @!P3 MUFU.RCP R20, R20 ;  /* 0x000000140014b308 */ /* 0x000f220000001000 */
[----:B--2---:R-:W-:Y:S01]  /*3b30*/  @!P6 FMUL.FTZ R25, R25, R26 ;  /* 0x0000001a1919e220 */ /* 0x004fe20000410000 */
[----:B------:R-:W-:Y:S01]  /*3b40*/  F2FP.BF16.F32.PACK_AB R5, R35, R34 ;  /* 0x000000222305723e */ /* 0x000fe200000010ff */
[----:B------:R-:W2:Y:S01]  /*3b50*/  LDC.64 R26, c[0x0][0x3a8] ;  /* 0x0000ea00ff1a7b82 */ /* 0x000ea20000000a00 */
[----:B------:R-:W-:Y:S02]  /*3b60*/  IADD3.X R3, R4, R31, RZ, P0, !PT ;  /* 0x0000001f04037210 */ /* 0x000fe400007fe4ff */
[----:B------:R-:W-:-:S03]  /*3b70*/  F2FP.BF16.F32.PACK_AB R7, R25, R38 ;  /* 0x000000261907723e */ /* 0x000fc600000010ff */
[----:B---3--:R3:W-:Y:S01]  /*3b80*/  STG.E.128 desc[UR14][R2.64], R8 ;  /* 0x0000000802007986 */ /* 0x0087e2000c101d0e */
[----:B0-----:R-:W-:-:S05]  /*3b90*/  @!P5 FMUL.FTZ R37, R37, R24 ;  /* 0x000000182525d220 */ /* 0x001fca0000410000 */
[----:B------:R-:W-:Y:S01]  /*3ba0*/  F2FP.BF16.F32.PACK_AB R6, R37, R36 ;  /* 0x000000242506723e */ /* 0x000fe200000010ff */
[----:B----4-:R-:W-:Y:S01]  /*3bb0*/  @!P3 FMUL.FTZ R33, R33, R20 ;  /* 0x000000142121b220 */ /* 0x010fe20000410000 */
[----:B------:R-:W-:Y:S01]  /*3bc0*/  BAR.SYNC.DEFER_BLOCKING 0x0 ;  /* 0x0000000000007b1d */ /* 0x000fe20000010000 */
[----:B------:R-:W-:Y:S02]  /*3bd0*/  ISETP.GT.AND P3, PT, R46, 0x1, PT ;  /* 0x000000012e00780c */ /* 0x000fe40003f64270 */
[----:B------:R-:W-:Y:S02]  /*3be0*/  MOV R46, R54 ;  /* 0x00000036002e7202 */ /* 0x000fe40000000f00 */
[----:B------:R-:W-:Y:S01]  /*3bf0*/  F2FP.BF16.F32.PACK_AB R4, R33, R32 ;  /* 0x000000202104723e */ /* 0x000fe200000010ff */
[----:B------:R-:W-:Y:S01]  /*3c00*/  FADD.FTZ R32, R32, R47 ;  /* 0x0000002f20207221 */ /* 0x000fe20000010000 */
[----:B--2---:R-:W-:-:S03]  /*3c10*/  IMAD R24, R26, UR17, RZ ;  /* 0x000000111a187c24 */ /* 0x004fc6000f8e02ff */
[----:B------:R-:W-:Y:S01]  /*3c20*/  FADD.FTZ R33, R32, R33 ;  /* 0x0000002120217221 */ /* 0x000fe20000010000 */
[----:B------:R-:W-:-:S04]  /*3c30*/  IMAD.WIDE.U32 R18, R26, UR16, R18 ;  /* 0x000000101a127c25 */ /* 0x000fc8000f8e0012 */
[----:B------:R-:W-:Y:S01]  /*3c40*/  FADD.FTZ R34, R33, R34 ;  /* 0x0000002221227221 */ /* 0x000fe20000010000 */
[----:B------:R-:W-:Y:S02]  /*3c50*/  IMAD R27, R27, UR16, R24 ;  /* 0x000000101b1b7c24 */ /* 0x000fe4000f8e0218 */
[----:B---3--:R-:W-:Y:S02]  /*3c60*/  IMAD R2, R52, UR4, RZ ;  /* 0x0000000434027c24 */ /* 0x008fe4000f8e02ff */
[----:B------:R-:W-:Y:S01]  /*3c70*/  FADD.FTZ R35, R34, R35 ;  /* 0x0000002322237221 */ /* 0x000fe20000010000 */
[----:B------:R-:W-:Y:S01]  /*3c80*/  IADD3 R19, R19, R27, RZ ;  /* 0x0000001b13137210 */ /* 0x000fe20007ffe0ff */
[----:B------:R-:W-:Y:S02]  /*3c90*/  IMAD R9, R55, UR5, R2 ;  /* 0x0000000537097c24 */ /* 0x000fe4000f8e0202 */
[----:B------:R-:W-:Y:S01]  /*3ca0*/  FADD.FTZ R36, R35, R36 ;  /* 0x0000002423247221 */ /* 0x000fe20000010000 */
[----:B------:R-:W-:Y:S01]  /*3cb0*/  STS.128 [R0], R4 ;  /* 0x0000000400007388 */ /* 0x000fe20000000c00 */
[----:B------:R-:W-:-:S03]  /*3cc0*/  NOP ;  /* 0x0000000000007918 */ /* 0x000fc60000000000 */
[----:B------:R0:W2:Y:S01]  /*3cd0*/  LDS.128 R20, [R0] ;  /* 0x0000000000147984 */ /* 0x0000a20000000c00 */
[----:B------:R-:W-:-:S04]  /*3ce0*/  IMAD.WIDE.U32 R2, R55, UR4, R18 ;  /* 0x0000000437027c25 */ /* 0x000fc8000f8e0012 */
[----:B------:R-:W-:-:S04]  /*3cf0*/  FADD.FTZ R37, R36, R37 ;  /* 0x0000002524257221 */ /* 0x000fc80000010000 */
[----:B------:R-:W-:Y:S01]  /*3d00*/  FADD.FTZ R38, R37, R38 ;  /* 0x0000002625267221 */ /* 0x000fe20000010000 */
[----:B0-----:R-:W-:-:S03]  /*3d10*/  IADD3 R0, R3, R9, RZ ;  /* 0x0000000903007210 */ /* 0x001fc60007ffe0ff */
[----:B------:R-:W-:Y:S01]  /*3d20*/  FADD.FTZ R47, R38, R25 ;  /* 0x00000019262f7221 */ /* 0x000fe20000010000 */
[----:B-1----:R-:W-:-:S04]  /*3d30*/  LEA R3, P0, R2, R28, 0x1 ;  /* 0x0000001c02037211 */ /* 0x002fc800078008ff */
[----:B------:R-:W-:Y:S02]  /*3d40*/  LEA.HI.X R0, R2, R29, R0, 0x1, P0 ;  /* 0x0000001d02007211 */ /* 0x000fe400000f0c00 */
[----:B------:R-:W-:-:S04]  /*3d50*/  IADD3 R2, P0, R3, R30, RZ ;  /* 0x0000001e03027210 */ /* 0x000fc80007f1e0ff */
[----:B------:R-:W-:Y:S02]  /*3d60*/  IADD3.X R3, R0, R31, RZ, P0, !PT ;  /* 0x0000001f00037210 */ /* 0x000fe400007fe4ff */
[----:B------:R-:W-:-:S04]  /*3d70*/  IADD3 R43, P0, R43, -0x200, RZ ;  /* 0xfffffe002b2b7810 */ /* 0x000fc80007f1e0ff */
[----:B------:R-:W-:Y:S01]  /*3d80*/  IADD3.X R42, R42, -0x1, RZ, P0, !PT ;  /* 0xffffffff2a2a7810 */ /* 0x000fe200007fe4ff */
[----:B--2---:R0:W-:Y:S01]  /*3d90*/  STG.E.128 desc[UR14][R2.64], R20 ;  /* 0x0000001402007986 */ /* 0x0041e2000c101d0e */
[----:B------:R-:W-:Y:S07]  /*3da0*/  @P3 BRA `(.L_x_9449) ;  /* 0xffffffc8002c3947 */ /* 0x000fee000383ffff */
.L_x_9426:
        /* <DEDUP_REMOVED lines=26> */
.L_x_9451:
[----:B------:R-:W-:Y:S05]  /*3f50*/  BSYNC B0 ;  /* 0x0000000000007941 */ /* 0x000fea0003800000 */
.L_x_9450:
        /* <DEDUP_REMOVED lines=29> */
.L_x_9453:
[----:B0-----:R-:W0:Y:S02]  /*4130*/  S2R R21, SR_TID.X ;  /* 0x0000000000157919 */ /* 0x001e240000002100 */
.L_x_9454:
[----:B------:R-:W-:Y:S05]  /*4140*/  BSYNC B0 ;  /* 0x0000000000007941 */ /* 0x000fea0003800000 */
.L_x_9452:
        /* <DEDUP_REMOVED lines=8> */
[C---:B-123--:R-:W-:Y:S01]  /*41d0*/  IMAD R4, R52.reuse, UR8, RZ ;  /* 0x0000000834047c24 */ /* 0x04efe2000f8e02ff */
        /* <DEDUP_REMOVED lines=23> */
[----:B0-----:R-:W-:-:S02]  /*4350*/  ULEA UR4, UR5, UR4, 0x18 ;  /* 0x0000000405047291 */ /* 0x001fc4000f8ec03f */
        /* <DEDUP_REMOVED lines=10> */
.L_x_9456:
        /* <DEDUP_REMOVED lines=55> */
.L_x_9455:
[----:B------:R-:W-:Y:S05]  /*4770*/  EXIT ;  /* 0x000000000000794d */ /* 0x000fea0003800000 */
.L_x_9457:
        /* <DEDUP_REMOVED lines=16> */
.L_x_11026:


//--------------------- .text._Z25selective_scan_bwd_kernelI32Selective_Scan_bwd_kernel_traitsILi32ELi8ELb1ELb0ELb0ELb1ELb1EN3c108BFloat16EfEEv12SSMParamsBwd --------------------------
	.section	.text._Z25selective_scan_bwd_kernelI32Selective_Scan_bwd_kernel_traitsILi32ELi8ELb1ELb0ELb0ELb1ELb1EN3c108BFloat16EfEEv12SSMParamsBwd,"ax",@progbits
	.align	128
        .global         _Z25selective_scan_bwd_kernelI32Selective_Scan_bwd_kernel_traitsILi32ELi8ELb1ELb0ELb0ELb1ELb1EN3c108BFloat16EfEEv12SSMParamsBwd
        .type           _Z25selective_scan_bwd_kernelI32Selective_Scan_bwd_kernel_traitsILi32ELi8ELb1ELb0ELb0ELb1ELb1EN3c108BFloat16EfEEv12SSMParamsBwd,@function
        .size           _Z25selective_scan_bwd_kernelI32Selective_Scan_bwd_kernel_traitsILi32ELi8ELb1ELb0ELb0ELb1ELb1EN3c108BFloat16EfEEv12SSMParamsBwd,(.L_x_11027 - _Z25selective_scan_bwd_kernelI32Selective_Scan_bwd_kernel_traitsILi32ELi8ELb1ELb0ELb0ELb1ELb1EN3c108BFloat16EfEEv12SSMParamsBwd)
        .other          _Z25selective_scan_bwd_kernelI32Selective_Scan_bwd_kernel_traitsILi32ELi8ELb1ELb0ELb0ELb1ELb1EN3c108BFloat16EfEEv12SSMParamsBwd,@"STO_CUDA_ENTRY STV_DEFAULT"
_Z25selective_scan_bwd_kernelI32Selective_Scan_bwd_kernel_traitsILi32ELi8ELb1ELb0ELb0ELb1ELb1EN3c108BFloat16EfEEv12SSMParamsBwd:
.text._Z25selective_scan_bwd_kernelI32Selective_Scan_bwd_kernel_traitsILi32ELi8ELb1ELb0ELb0ELb1ELb1EN3c108BFloat16EfEEv12SSMParamsBwd:
        /* <DEDUP_REMOVED lines=39> */
[----:B------:R-:W-:Y:S01]  /*0270*/  UIADD3 UR5, UR5, UR8, URZ ;  /* 0x0000000805057290 */ /* 0x000fe2000fffe03f */
[----:B------:R-:W2:Y:S01]  /*0280*/  @P0 LDC R22, c[0x0][0x214] ;  /* 0x00008500ff160b82 */ /* 0x000ea20000000800 */
[----:B------:R-:W-:Y:S02]  /*0290*/  UIMAD UR11, UR17, UR12, URZ ;  /* 0x0000000c110b72a4 */ /* 0x000fe4000f8e023f */
[----:B------:R-:W-:-:S02]  /*02a0*/  UIMAD.WIDE.U32 UR8, UR16, UR12, URZ ;  /* 0x0000000c100872a5 */ /* 0x000fc4000f8e003f */
[----:B------:R-:W-:Y:S01]  /*02b0*/  UIMAD UR11, UR16, UR13, UR11 ;  /* 0x0000000d100b72a4 */ /* 0x000fe2000f8e020b */
[C---:B0-----:R-:W-:Y:S01]  /*02c0*/  IMAD.WIDE.U32 R2, R51.reuse, R6, UR4 ;  /* 0x0000000433027e25 */ /* 0x041fe2000f8e0006 */
[----:B------:R-:W-:Y:S01]  /*02d0*/  UIADD3 UR7, UR7, UR10, URZ ;  /* 0x0000000a07077290 */ /* 0x000fe2000fffe03f */
[----:B------:R-:W0:Y:S01]  /*02e0*/  LDC.64 R30, c[0x0][0x3b8] ;  /* 0x0000ee00ff1e7b82 */ /* 0x000e220000000a00 */
[----:B------:R-:W-:Y:S01]  /*02f0*/  UIADD3 UR9, UR9, UR11, URZ ;  /* 0x0000000b09097290 */ /* 0x000fe2000fffe03f */
[----:B------:R-:W-:Y:S01]  /*0300*/  IMAD R0, R51, R7, R0 ;  /* 0x0000000733007224 */ /* 0x000fe200078e0200 */
[----:B---3--:R-:W-:Y:S01]  /*0310*/  ISETP.NE.U32.AND P1, PT, R18, RZ, PT ;  /* 0x000000ff1200720c */ /* 0x008fe20003f25070 */
[----:B----4-:R-:W-:Y:S01]  /*0320*/  IMAD R8, R50, R14, RZ ;  /* 0x0000000e32087224 */ /* 0x010fe200078e02ff */
[----:B------:R-:W-:-:S03]  /*0330*/  ISETP.NE.U32.AND P2, PT, R20, RZ, PT ;  /* 0x000000ff1400720c */ /* 0x000fc60003f45070 */
[----:B------:R-:W3:Y:S01]  /*0340*/  @P0 LDC R25, c[0x0][0x21c] ;  /* 0x00008700ff190b82 */ /* 0x000ee20000000800 */
[----:B------:R-:W-:Y:S01]  /*0350*/  SHF.R.S32.HI R11, RZ, 0x1f, R9 ;  /* 0x0000001fff0b7819 */ /* 0x000fe20000011409 */
[----:B-1----:R-:W-:Y:S01]  /*0360*/  IMAD.WIDE.U32 R4, R51, R14, UR6 ;  /* 0x0000000633047e25 */ /* 0x002fe2000f8e000e */
[----:B------:R-:W-:-:S05]  /*0370*/  IADD3 R42, P3, R9, R2, RZ ;  /* 0x00000002092a7210 */ /* 0x000fca0007f7e0ff */
[----:B------:R-:W1:Y:S01]  /*0380*/  LDC.64 R26, c[0x0][0x2f0] ;  /* 0x0000bc00ff1a7b82 */ /* 0x000e620000000a00 */
[----:B------:R-:W-:Y:S01]  /*0390*/  ISETP.NE.AND.EX P1, PT, R19, RZ, PT, P1 ;  /* 0x000000ff1300720c */ /* 0x000fe20003f25310 */
[----:B------:R-:W-:-:S06]  /*03a0*/  IMAD R10, R50, R16, RZ ;  /* 0x00000010320a7224 */ /* 0x000fcc00078e02ff */
[----:B------:R-:W4:Y:S01]  /*03b0*/  LDC.64 R28, c[0x0][0x2f8] ;  /* 0x0000be00ff1c7b82 */ /* 0x000f220000000a00 */
[----:B------:R-:W-:Y:S01]  /*03c0*/  ISETP.NE.AND.EX P2, PT, R21, RZ, PT, P2 ;  /* 0x000000ff1500720c */ /* 0x000fe20003f45320 */
[----:B------:R-:W-:Y:S01]  /*03d0*/  IMAD.WIDE.U32 R6, R51, R16, UR8 ;  /* 0x0000000833067e25 */ /* 0x000fe2000f8e0010 */
[----:B------:R-:W-:-:S05]  /*03e0*/  IADD3.X R2, R11, R3, R0, P3, !PT ;  /* 0x000000030b027210 */ /* 0x000fca0001ffe400 */
        /* <DEDUP_REMOVED lines=14> */
[C---:B------:R-:W-:Y:S01]  /*04d0*/  @P2 LEA R8, P5, R51.reuse, R20, 0x2 ;  /* 0x0000001433082211 */ /* 0x040fe200078a10ff */
[----:B---3--:R-:W-:Y:S01]  /*04e0*/  @P0 IMAD R3, R0, R25, RZ ;  /* 0x0000001900030224 */ /* 0x008fe200078e02ff */
[----:B------:R-:W-:Y:S02]  /*04f0*/  MOV R5, RZ ;  /* 0x000000ff00057202 */ /* 0x000fe40000000f00 */
[C-C-:B------:R-:W-:Y:S02]  /*0500*/  @P1 LEA.HI.X R11, R51.reuse, R19, R50.reuse, 0x2, P4 ;  /* 0x00000013330b1211 */ /* 0x140fe400020f1432 */
[----:B------:R-:W-:Y:S02]  /*0510*/  @P2 LEA.HI.X R5, R51, R21, R50, 0x2, P5 ;  /* 0x0000001533052211 */ /* 0x000fe400028f1432 */
[----:B0-----:R-:W-:Y:S02]  /*0520*/  LEA R37, P4, R9, R30, 0x1 ;  /* 0x0000001e09257211 */ /* 0x001fe400078808ff */
[----:B-1----:R-:W-:-:S02]  /*0530*/  LEA R41, P1, R42, R26, 0x1 ;  /* 0x0000001a2a297211 */ /* 0x002fc400078208ff */
[----:B----4-:R-:W-:Y:S01]  /*0540*/  LEA R39, P2, R40, R28, 0x1 ;  /* 0x0000001c28277211 */ /* 0x010fe200078408ff */
[----:B------:R-:W-:Y:S01]  /*0550*/  @P0 IMAD.WIDE R12, R3, 0x8, R12 ;  /* 0x00000008030c0825 */ /* 0x000fe200078e020c */
[----:B------:R-:W-:Y:S02]  /*0560*/  LEA.HI.X R38, R9, R31, R38, 0x1, P4 ;  /* 0x0000001f09267211 */ /* 0x000fe400020f0c26 */
[----:B------:R-:W-:Y:S02]  /*0570*/  CS2R R46, SRZ ;  /* 0x00000000002e7805 */ /* 0x000fe4000001ff00 */
[----:B------:R-:W-:Y:S02]  /*0580*/  LEA.HI.X R42, R42, R27, R2, 0x1, P1 ;  /* 0x0000001b2a2a7211 */ /* 0x000fe400008f0c02 */
[----:B------:R-:W-:Y:S02]  /*0590*/  @!P0 CS2R R12, SRZ ;  /* 0x00000000000c8805 */ /* 0x000fe4000001ff00 */
[----:B------:R-:W-:-:S02]  /*05a0*/  LEA.HI.X R40, R40, R29, R4, 0x1, P2 ;  /* 0x0000001d28287211 */ /* 0x000fc400010f0c04 */
[----:B------:R-:W-:Y:S01]  /*05b0*/  MOV R9, R5 ;  /* 0x0000000500097202 */ /* 0x000fe20000000f00 */
[----:B------:R-:W-:Y:S06]  /*05c0*/  @!P3 BRA `(.L_x_9458) ;  /* 0x000000440068b947 */ /* 0x000fec0003800000 */
[----:B------:R-:W0:Y:S01]  /*05d0*/  S2R R45, SR_TID.X ;  /* 0x00000000002d7919 */ /* 0x000e220000002100 */
[----:B------:R-:W1:Y:S01]  /*05e0*/  S2UR UR5, SR_CgaCtaId ;  /* 0x00000000000579c3 */ /* 0x000e620000008800 */
[----:B------:R-:W-:Y:S01]  /*05f0*/  UMOV UR4, 0x400 ;  /* 0x0000040000047882 */ /* 0x000fe20000000000 */
[----:B------:R-:W-:Y:S01]  /*0600*/  CS2R R46, SRZ ;  /* 0x00000000002e7805 */ /* 0x000fe2000001ff00 */
[----:B------:R-:W2:Y:S05]  /*0610*/  S2R R44, SR_LANEID ;  /* 0x00000000002c7919 */ /* 0x000eaa0000000000 */
[----:B------:R-:W3:Y:S01]  /*0620*/  LDC R43, c[0x0][0x224] ;  /* 0x00008900ff2b7b82 */ /* 0x000ee20000000800 */
[----:B-1----:R-:W-:-:S06]  /*0630*/  ULEA UR4, UR5, UR4, 0x18 ;  /* 0x0000000405047291 */ /* 0x002fcc000f8ec03f */
[----:B------:R-:W-:Y:S02]  /*0640*/  MOV R53, UR4 ;  /* 0x0000000400357c02 */ /* 0x000fe40008000f00 */
[----:B0-----:R-:W-:Y:S02]  /*0650*/  LOP3.LUT R92, R45, 0x1f, RZ, 0xc0, !PT ;  /* 0x0000001f2d5c7812 */ /* 0x001fe400078ec0ff */
[----:B------:R-:W-:-:S07]  /*0660*/  SHF.R.S32.HI R0, RZ, 0x1f, R45 ;  /* 0x0000001fff007819 */ /* 0x000fce000001142d */
.L_x_9482:
[----:B------:R-:W-:Y:S01]  /*0670*/  BAR.SYNC.DEFER_BLOCKING 0x0 ;  /* 0x0000000000007b1d */ /* 0x000fe20000010000 */
[C---:B------:R-:W-:Y:S02]  /*0680*/  SHF.L.U32 R36, R45.reuse, 0x4, RZ ;  /* 0x000000042d247819 */ /* 0x040fe400000006ff */
[----:B------:R-:W-:Y:S02]  /*0690*/  SHF.L.U64.HI R35, R45, 0x4, R0 ;  /* 0x000000042d237819 */ /* 0x000fe40000010200 */
[----:B------:R-:W-:-:S03]  /*06a0*/  IADD3 R14, P0, R41, R36, RZ ;  /* 0x00000024290e7210 */ /* 0x000fc60007f1e0ff */
[----:B0-----:R-:W0:Y:S01]  /*06b0*/  LDC.64 R54, c[0x0][0x2a0] ;  /* 0x0000a800ff367b82 */ /* 0x001e220000000a00 */
[----:B------:R-:W-:-:S05]  /*06c0*/  IADD3.X R15, R42, R35, RZ, P0, !PT ;  /* 0x000000232a0f7210 */ /* 0x000fca00007fe4ff */
[----:B------:R-:W4:Y:S01]  /*06d0*/  LDG.E.128 R20, desc[UR14][R14.64] ;  /* 0x0000000e0e147981 */ /* 0x000f22000c1e1d00 */
[----:B--2---:R-:W-:Y:S02]  /*06e0*/  LEA R2, R44, R53, 0x4 ;  /* 0x000000352c027211 */ /* 0x004fe400078e20ff */
[----:B------:R-:W-:-:S04]  /*06f0*/  IADD3 R16, P0, R39, R36, RZ ;  /* 0x0000002427107210 */ /* 0x000fc80007f1e0ff */
[----:B------:R-:W-:Y:S01]  /*0700*/  IADD3.X R17, R40, R35, RZ, P0, !PT ;  /* 0x0000002328117210 */ /* 0x000fe200007fe4ff */
[----:B----4-:R1:W-:Y:S01]  /*0710*/  STS.128 [R2], R20 ;  /* 0x0000001402007388 */ /* 0x0103e20000000c00 */
[----:B------:R-:W-:-:S03]  /*0720*/  NOP ;  /* 0x0000000000007918 */ /* 0x000fc60000000000 */
[----:B------:R-:W-:Y:S01]  /*0730*/  LDS.128 R4, [R2] ;  /* 0x0000000002047984 */ /* 0x000fe20000000c00 */
[----:B------:R-:W-:Y:S06]  /*0740*/  BAR.SYNC.DEFER_BLOCKING 0x0 ;  /* 0x0000000000007b1d */ /* 0x000fec0000010000 */
[----:B------:R-:W2:Y:S01]  /*0750*/  LDG.E.128 R24, desc[UR14][R16.64] ;  /* 0x0000000e10187981 */ /* 0x000ea2000c1e1d00 */
[----:B------:R-:W-:-:S04]  /*0760*/  IADD3 R18, P0, R37, R36, RZ ;  /* 0x0000002425127210 */ /* 0x000fc80007f1e0ff */
[----:B------:R-:W-:Y:S01]  /*0770*/  IADD3.X R19, R38, R35, RZ, P0, !PT ;  /* 0x0000002326137210 */ /* 0x000fe200007fe4ff */
[----:B--2---:R-:W-:Y:S01]  /*0780*/  STS.128 [R2], R24 ;  /* 0x0000001802007388 */ /* 0x004fe20000000c00 */
[----:B------:R-:W-:-:S03]  /*0790*/  NOP ;  /* 0x0000000000007918 */ /* 0x000fc60000000000 */
[----:B------:R-:W2:Y:S01]  /*07a0*/  LDS.128 R28, [R2] ;  /* 0x00000000021c7984 */ /* 0x000ea20000000c00 */
[----:B------:R-:W-:Y:S06]  /*07b0*/  BAR.SYNC.DEFER_BLOCKING 0x0 ;  /* 0x0000000000007b1d */ /* 0x000fec0000010000 */
[----:B-1----:R1:W4:Y:S01]  /*07c0*/  LDG.E.128 R20, desc[UR14][R18.64] ;  /* 0x0000000e12147981 */ /* 0x002322000c1e1d00 */
[----:B0-----:R-:W-:Y:S01]  /*07d0*/  IMAD R16, R54, UR17, RZ ;  /* 0x0000001136107c24 */ /* 0x001fe2000f8e02ff */
[----:B---3--:R-:W-:Y:S01]  /*07e0*/  LEA R14, R43, 0xffffff00, 0x8 ;  /* 0xffffff002b0e7811 */ /* 0x008fe200078e40ff */
[----:B------:R-:W-:Y:S02]  /*07f0*/  BSSY B0, `(.L_x_9459) ;  /* 0x0000041000007945 */ /* 0x000fe40003800000 */
[----:B------:R-:W-:Y:S01]  /*0800*/  IMAD R55, R55, UR16, R16 ;  /* 0x0000001037377c24 */ /* 0x000fe2000f8e0210 */
[----:B------:R-:W-:Y:S01]  /*0810*/  SHF.R.S32.HI R15, RZ, 0x1f, R14 ;  /* 0x0000001fff0f7819 */ /* 0x000fe2000001140e */
[----:B------:R-:W0:Y:S01]  /*0820*/  LDC.64 R16, c[0x0][0x318] ;  /* 0x0000c600ff107b82 */ /* 0x000e220000000a00 */
[----:B--2---:R-:W-:-:S02]  /*0830*/  SHF.L.U32 R3, R28, 0x10, RZ ;  /* 0x000000101c037819 */ /* 0x004fc400000006ff */
[----:B------:R-:W-:Y:S02]  /*0840*/  SHF.L.U32 R33, R29, 0x10, RZ ;  /* 0x000000101d217819 */ /* 0x000fe400000006ff */
[----:B------:R-:W-:Y:S01]  /*0850*/  SHF.L.U32 R25, R30, 0x10, RZ ;  /* 0x000000101e197819 */ /* 0x000fe200000006ff */
[----:B-----5:R-:W-:Y:S01]  /*0860*/  FADD.FTZ R34, R3, R48 ;  /* 0x0000003003227221 */ /* 0x020fe20000010000 */
[----:B------:R-:W-:Y:S01]  /*0870*/  PRMT R28, R28, 0x7632, R28 ;  /* 0x000076321c1c7816 */ /* 0x000fe2000000001c */
[--C-:B------:R-:W-:Y:S01]  /*0880*/  FADD.FTZ R33, R33, R48.reuse ;  /* 0x0000003021217221 */ /* 0x100fe20000010000 */
[----:B------:R-:W-:Y:S01]  /*0890*/  PRMT R29, R29, 0x7632, R29 ;  /* 0x000076321d1d7816 */ /* 0x000fe2000000001d */
[----:B------:R-:W-:Y:S01]  /*08a0*/  FADD.FTZ R32, R25, R48 ;  /* 0x0000003019207221 */ /* 0x000fe20000010000 */
[----:B------:R-:W-:Y:S02]  /*08b0*/  FSETP.GTU.FTZ.AND P6, PT, R34, 20, PT ;  /* 0x41a000002200780b */ /* 0x000fe40003fdc000 */
[----:B------:R-:W-:-:S02]  /*08c0*/  PRMT R30, R30, 0x7632, R30 ;  /* 0x000076321e1e7816 */ /* 0x000fc4000000001e */
[----:B------:R-:W-:Y:S02]  /*08d0*/  SHF.L.U32 R27, R31, 0x10, RZ ;  /* 0x000000101f1b7819 */ /* 0x000fe400000006ff */
[----:B------:R-:W-:Y:S02]  /*08e0*/  SHF.L.U32 R3, R28, 0x10, RZ ;  /* 0x000000101c037819 */ /* 0x000fe400000006ff */
[----:B------:R-:W-:Y:S02]  /*08f0*/  SHF.L.U32 R29, R29, 0x10, RZ ;  /* 0x000000101d1d7819 */ /* 0x000fe400000006ff */
[----:B-1----:R-:W-:Y:S01]  /*0900*/  SHF.L.U32 R19, R30, 0x10, RZ ;  /* 0x000000101e137819 */ /* 0x002fe200000006ff */
[----:B------:R-:W-:Y:S01]  /*0910*/  FADD.FTZ R30, R3, R48 ;  /* 0x00000030031e7221 */ /* 0x000fe20000010000 */
[----:B------:R-:W-:Y:S01]  /*0920*/  PRMT R0, R31, 0x7632, R0 ;  /* 0x000076321f007816 */ /* 0x000fe20000000000 */
[--C-:B------:R-:W-:Y:S01]  /*0930*/  FADD.FTZ R31, R27, R48.reuse ;  /* 0x000000301b1f7221 */ /* 0x100fe20000010000 */
[--C-:B------:R-:W-:Y:S01]  /*0940*/  FADD.FTZ R29, R29, R48.reuse ;  /* 0x000000301d1d7221 */ /* 0x100fe20000010000 */
[----:B------:R-:W-:Y:S01]  /*0950*/  FADD.FTZ R28, R19, R48 ;  /* 0x00000030131c7221 */ /* 0x000fe20000010000 */
[----:B------:R-:W-:-:S02]  /*0960*/  SHF.L.U32 R25, R0, 0x10, RZ ;  /* 0x0000001000197819 */ /* 0x000fc400000006ff */
[----:B------:R-:W-:Y:S02]  /*0970*/  FSETP.GTU.FTZ.AND P5, PT, R33, 20, PT ;  /* 0x41a000002100780b */ /* 0x000fe40003fbc000 */
[----:B------:R-:W-:Y:S01]  /*0980*/  FSETP.GTU.FTZ.AND P4, PT, R32, 20, PT ;  /* 0x41a000002000780b */ /* 0x000fe20003f9c000 */
[----:B------:R-:W-:Y:S01]  /*0990*/  FADD.FTZ R3, R25, R48 ;  /* 0x0000003019037221 */ /* 0x000fe20000010000 */
[----:B------:R-:W-:Y:S02]  /*09a0*/  FSETP.GTU.FTZ.AND P3, PT, R31, 20, PT ;  /* 0x41a000001f00780b */ /* 0x000fe40003f7c000 */
[----:B------:R-:W-:Y:S02]  /*09b0*/  FSETP.GTU.FTZ.AND P2, PT, R30, 20, PT ;  /* 0x41a000001e00780b */ /* 0x000fe40003f5c000 */
[----:B------:R-:W-:Y:S02]  /*09c0*/  FSETP.GTU.FTZ.AND P1, PT, R29, 20, PT ;  /* 0x41a000001d00780b */ /* 0x000fe40003f3c000 */
[----:B------:R-:W-:Y:S01]  /*09d0*/  FSETP.GTU.FTZ.AND P0, PT, R28, 20, PT ;  /* 0x41a000001c00780b */ /* 0x000fe20003f1c000 */
[----:B----4-:R1:W-:Y:S01]  /*09e0*/  STS.128 [R2], R20 ;  /* 0x0000001402007388 */ /* 0x0103e20000000c00 */
[----:B------:R-:W-:Y:S01]  /*09f0*/  NOP ;  /* 0x0000000000007918 */ /* 0x000fe20000000000 */
[----:B0-----:R-:W-:Y:S10]  /*0a00*/  @P6 BRA `(.L_x_9460) ;  /* 0x00000000007c6947 */ /* 0x001ff40003800000 */
[----:B------:R-:W-:Y:S01]  /*0a10*/  FMUL.FTZ R34, R34, 1.4426950216293334961 ;  /* 0x3fb8aa3b22227820 */ /* 0x000fe20000410000 */
[----:B-1----:R-:W-:Y:S01]  /*0a20*/  HFMA2.MMA R20, -RZ, RZ, 1.625, 0 ;  /* 0x3e800000ff147435 */ /* 0x002fe200000001ff */
        /* <DEDUP_REMOVED lines=29> */
.L_x_9460:
[----:B------:R-:W-:Y:S05]  /*0c00*/  BSYNC B0 ;  /* 0x0000000000007941 */ /* 0x000fea0003800000 */
.L_x_9459:
[----:B------:R-:W-:Y:S01]  /*0c10*/  IMAD.WIDE.U32 R18, R54, UR16, R14 ;  /* 0x0000001036127c25 */ /* 0x000fe2000f8e000e */
[----:B------:R-:W-:Y:S01]  /*0c20*/  BSSY B0, `(.L_x_9461) ;  /* 0x0000023000007945 */ /* 0x000fe20003800000 */
[----:B------:R-:W-:-:S03]  /*0c30*/  FSETP.GTU.FTZ.AND P6, PT, R3, 20, PT ;  /* 0x41a000000300780b */ /* 0x000fc60003fdc000 */
[----:B-1----:R-:W-:Y:S01]  /*0c40*/  IADD3 R21, R19, R55, RZ ;  /* 0x0000003713157210 */ /* 0x002fe20007ffe0ff */
        /* <DEDUP_REMOVED lines=32> */
.L_x_9462:
[----:B------:R-:W-:Y:S05]  /*0e50*/  BSYNC B0 ;  /* 0x0000000000007941 */ /* 0x000fea0003800000 */
.L_x_9461:
        /* <DEDUP_REMOVED lines=33> */
.L_x_9464:
[----:B------:R-:W-:Y:S05]  /*1070*/  BSYNC B0 ;  /* 0x0000000000007941 */ /* 0x000fea0003800000 */
.L_x_9463:
        /* <DEDUP_REMOVED lines=33> */
.L_x_9466:
[----:B------:R-:W-:Y:S05]  /*1290*/  BSYNC B0 ;  /* 0x0000000000007941 */ /* 0x000fea0003800000 */
.L_x_9465:
        /* <DEDUP_REMOVED lines=33> */
.L_x_9468:
[----:B------:R-:W-:Y:S05]  /*14b0*/  BSYNC B0 ;  /* 0x0000000000007941 */ /* 0x000fea0003800000 */
.L_x_9467:
        /* <DEDUP_REMOVED lines=33> */
.L_x_9470:
[----:B------:R-:W-:Y:S05]  /*16d0*/  BSYNC B0 ;  /* 0x0000000000007941 */ /* 0x000fea0003800000 */
.L_x_9469:
        /* <DEDUP_REMOVED lines=33> */
.L_x_9472:
[----:B------:R-:W-:Y:S05]  /*18f0*/  BSYNC B0 ;  /* 0x0000000000007941 */ /* 0x000fea0003800000 */
.L_x_9471:
        /* <DEDUP_REMOVED lines=33> */
.L_x_9474:
[----:B------:R-:W-:Y:S05]  /*1b10*/  BSYNC B0 ;  /* 0x0000000000007941 */ /* 0x000fea0003800000 */
.L_x_9473:
[----:B------:R-:W-:Y:S01]  /*1b20*/  ULDC.64 UR4, c[0x0][0x2a8] ;  /* 0x0000aa0000047ab9 */ /* 0x000fe20000000a00 */
[----:B------:R-:W-:Y:S01]  /*1b30*/  MOV R20, R18 ;  /* 0x0000001200147202 */ /* 0x000fe20000000f00 */
[----:B------:R-:W-:Y:S01]  /*1b40*/  IMAD R0, R50, UR4, RZ ;  /* 0x0000000432007c24 */ /* 0x000fe2000f8e02ff */
[----:B------:R-:W0:Y:S01]  /*1b50*/  LDC.64 R22, c[0x0][0x2b0] ;  /* 0x0000ac00ff167b82 */ /* 0x000e220000000a00 */
[----:B------:R-:W-:Y:S02]  /*1b60*/  ULDC.64 UR6, c[0x0][0x320] ;  /* 0x0000c80000067ab9 */ /* 0x000fe40000000a00 */
[----:B------:R-:W-:-:S04]  /*1b70*/  IMAD.WIDE.U32 R18, R51, UR4, R20 ;  /* 0x0000000433127c25 */ /* 0x000fc8000f8e0014 */
[----:B------:R-:W-:Y:S01]  /*1b80*/  IMAD R21, R51, UR5, R0 ;  /* 0x0000000533157c24 */ /* 0x000fe2000f8e0200 */
[C---:B------:R-:W-:Y:S01]  /*1b90*/  LEA R61, P0, R18.reuse, R16, 0x1 ;  /* 0x00000010123d7211 */ /* 0x040fe200078008ff */
[----:B------:R-:W1:Y:S01]  /*1ba0*/  LDC.64 R26, c[0x0][0x308] ;  /* 0x0000c200ff1a7b82 */ /* 0x000e620000000a00 */
[----:B------:R-:W-:Y:S02]  /*1bb0*/  ULDC.64 UR4, c[0x0][0x2b8] ;  /* 0x0000ae0000047ab9 */ /* 0x000fe40000000a00 */
[----:B------:R-:W-:Y:S02]  /*1bc0*/  IADD3 R0, R19, R21, RZ ;  /* 0x0000001513007210 */ /* 0x000fe40007ffe0ff */
[----:B------:R-:W-:Y:S02]  /*1bd0*/  IADD3 R60, P1, R61, R36, RZ ;  /* 0x000000243d3c7210 */ /* 0x000fe40007f3e0ff */
[----:B------:R-:W-:-:S04]  /*1be0*/  LEA.HI.X R18, R18, R17, R0, 0x1, P0 ;  /* 0x0000001112127211 */ /* 0x000fc800000f0c00 */
[----:B------:R-:W-:Y:S02]  /*1bf0*/  IADD3.X R61, R18, R35, RZ, P1, !PT ;  /* 0x00000023123d7210 */ /* 0x000fe40000ffe4ff */
[----:B------:R-:W-:Y:S01]  /*1c00*/  LDS.128 R16, [R2] ;  /* 0x0000000002107984 */ /* 0x000fe20000000c00 */
[----:B------:R-:W-:Y:S06]  /*1c10*/  BAR.SYNC.DEFER_BLOCKING 0x0 ;  /* 0x0000000000007b1d */ /* 0x000fec0000010000 */
[----:B------:R-:W2:Y:S01]  /*1c20*/  LDG.E.128 R60, desc[UR14][R60.64] ;  /* 0x0000000e3c3c7981 */ /* 0x000ea2000c1e1d00 */
[----:B0-----:R-:W-:-:S02]  /*1c30*/  IMAD R0, R22, UR17, RZ ;  /* 0x0000001116007c24 */ /* 0x001fc4000f8e02ff */
[----:B------:R-:W-:-:S04]  /*1c40*/  IMAD.WIDE.U32 R20, R22, UR16, R14 ;  /* 0x0000001016147c25 */ /* 0x000fc8000f8e000e */
[----:B------:R-:W-:Y:S02]  /*1c50*/  IMAD R23, R23, UR16, R0 ;  /* 0x0000001017177c24 */ /* 0x000fe4000f8e0200 */
[----:B------:R-:W-:-:S03]  /*1c60*/  IMAD R0, R50, UR4, RZ ;  /* 0x0000000432007c24 */ /* 0x000fc6000f8e02ff */
[----:B------:R-:W-:Y:S01]  /*1c70*/  IADD3 R21, R21, R23, RZ ;  /* 0x0000001715157210 */ /* 0x000fe20007ffe0ff */
[C---:B------:R-:W-:Y:S02]  /*1c80*/  IMAD R23, R51.reuse, UR5, R0 ;  /* 0x0000000533177c24 */ /* 0x040fe4000f8e0200 */
[----:B------:R-:W-:Y:S01]  /*1c90*/  IMAD.WIDE.U32 R20, R51, UR4, R20 ;  /* 0x0000000433147c25 */ /* 0x000fe2000f8e0014 */
[----:B------:R-:W-:Y:S02]  /*1ca0*/  ULDC.64 UR4, c[0x0][0x3a0] ;  /* 0x0000e80000047ab9 */ /* 0x000fe40000000a00 */
[----:B-1----:R-:W-:Y:S02]  /*1cb0*/  LEA R25, P0, R20, R26, 0x1 ;  /* 0x0000001a14197211 */ /* 0x002fe400078008ff */
[----:B------:R-:W-:Y:S02]  /*1cc0*/  IADD3 R0, R21, R23, RZ ;  /* 0x0000001715007210 */ /* 0x000fe40007ffe0ff */
[----:B------:R-:W-:-:S02]  /*1cd0*/  IADD3 R24, P1, R25, R36, RZ ;  /* 0x0000002419187210 */ /* 0x000fc40007f3e0ff */
[----:B------:R-:W-:-:S04]  /*1ce0*/  LEA.HI.X R20, R20, R27, R0, 0x1, P0 ;  /* 0x0000001b14147211 */ /* 0x000fc800000f0c00 */
[----:B------:R-:W-:Y:S01]  /*1cf0*/  IADD3.X R25, R20, R35, RZ, P1, !PT ;  /* 0x0000002314197210 */ /* 0x000fe20000ffe4ff */
[----:B--2---:R-:W-:Y:S01]  /*1d00*/  STS.128 [R2], R60 ;  /* 0x0000003c02007388 */ /* 0x004fe20000000c00 */
[----:B------:R-:W-:-:S03]  /*1d10*/  NOP ;  /* 0x0000000000007918 */ /* 0x000fc60000000000 */
[----:B------:R-:W0:Y:S01]  /*1d20*/  LDS.128 R20, [R2] ;  /* 0x0000000002147984 */ /* 0x000e220000000c00 */
[----:B------:R-:W-:Y:S06]  /*1d30*/  BAR.SYNC.DEFER_BLOCKING 0x0 ;  /* 0x0000000000007b1d */ /* 0x000fec0000010000 */
[----:B------:R-:W2:Y:S01]  /*1d40*/  LDG.E.128 R24, desc[UR14][R24.64] ;  /* 0x0000000e18187981 */ /* 0x000ea2000c1e1d00 */
[C---:B0-----:R-:W-:Y:S02]  /*1d50*/  PRMT R55, R20.reuse, 0x7632, R55 ;  /* 0x0000763214377816 */ /* 0x041fe40000000037 */
[----:B------:R-:W-:-:S02]  /*1d60*/  SHF.L.U32 R56, R20, 0x10, RZ ;  /* 0x0000001014387819 */ /* 0x000fc400000006ff */
[----:B------:R-:W-:Y:S02]  /*1d70*/  SHF.L.U32 R52, R21, 0x10, RZ ;  /* 0x0000001015347819 */ /* 0x000fe400000006ff */
[----:B------:R-:W-:Y:S01]  /*1d80*/  SHF.L.U32 R0, R22, 0x10, RZ ;  /* 0x0000001016007819 */ /* 0x000fe200000006ff */
[----:B------:R-:W-:Y:S01]  /*1d90*/  FMUL.FTZ R57, R56, -1.4426950216293334961 ;  /* 0xbfb8aa3b38397820 */ /* 0x000fe20000410000 */
[----:B------:R-:W-:Y:S01]  /*1da0*/  SHF.L.U32 R55, R55, 0x10, RZ ;  /* 0x0000001037377819 */ /* 0x000fe200000006ff */
[----:B------:R-:W-:Y:S01]  /*1db0*/  FMUL.FTZ R58, R52, -1.4426950216293334961 ;  /* 0xbfb8aa3b343a7820 */ /* 0x000fe20000410000 */
[----:B------:R-:W-:Y:S01]  /*1dc0*/  SHF.L.U32 R54, R23, 0x10, RZ ;  /* 0x0000001017367819 */ /* 0x000fe200000006ff */
[----:B------:R-:W-:Y:S01]  /*1dd0*/  FMUL.FTZ R59, R0, -1.4426950216293334961 ;  /* 0xbfb8aa3b003b7820 */ /* 0x000fe20000410000 */
[----:B------:R0:W1:Y:S01]  /*1de0*/  MUFU.EX2 R64, R57 ;  /* 0x0000003900407308 */ /* 0x0000620000000800 */
[----:B------:R-:W-:Y:S02]  /*1df0*/  FMUL.FTZ R20, R55, -1.4426950216293334961 ;  /* 0xbfb8aa3b37147820 */ /* 0x000fe40000410000 */
[----:B------:R-:W-:-:S05]  /*1e00*/  FMUL.FTZ R66, R54, -1.4426950216293334961 ;  /* 0xbfb8aa3b36427820 */ /* 0x000fca0000410000 */
[----:B------:R3:W4:Y:S01]  /*1e10*/  MUFU.EX2 R61, R58 ;  /* 0x0000003a003d7308 */ /* 0x0007220000000800 */
[----:B0-----:R-:W-:-:S04]  /*1e20*/  PRMT R57, R21, 0x7632, R57 ;  /* 0x0000763215397816 */ /* 0x001fc80000000039 */
[----:B------:R-:W-:-:S03]  /*1e30*/  SHF.L.U32 R57, R57, 0x10, RZ ;  /* 0x0000001039397819 */ /* 0x000fc600000006ff */
[----:B------:R0:W5:Y:S01]  /*1e40*/  MUFU.EX2 R63, R59 ;  /* 0x0000003b003f7308 */ /* 0x0001620000000800 */
[----:B---3--:R-:W-:Y:S01]  /*1e50*/  PRMT R58, R22, 0x7632, R58 ;  /* 0x00007632163a7816 */ /* 0x008fe2000000003a */
[----:B------:R-:W-:Y:S01]  /*1e60*/  FMUL.FTZ R62, R57, -1.4426950216293334961 ;  /* 0xbfb8aa3b393e7820 */ /* 0x000fe20000410000 */
[----:B-1----:R-:W-:Y:S02]  /*1e70*/  FADD.FTZ R64, R64, 1 ;  /* 0x3f80000040407421 */ /* 0x002fe40000010000 */
[----:B------:R-:W-:-:S03]  /*1e80*/  SHF.L.U32 R58, R58, 0x10, RZ ;  /* 0x000000103a3a7819 */ /* 0x000fc600000006ff */
[----:B------:R-:W-:Y:S01]  /*1e90*/  MUFU.EX2 R60, R20 ;  /* 0x00000014003c7308 */ /* 0x000fe20000000800 */
[----:B0-----:R-:W-:Y:S01]  /*1ea0*/  PRMT R59, R23, 0x7632, R59 ;  /* 0x00007632173b7816 */ /* 0x001fe2000000003b */
[----:B------:R-:W-:Y:S01]  /*1eb0*/  FMUL.FTZ R65, R58, -1.4426950216293334961 ;  /* 0xbfb8aa3b3a417820 */ /* 0x000fe20000410000 */
[----:B----4-:R-:W-:Y:S02]  /*1ec0*/  FADD.FTZ R61, R61, 1 ;  /* 0x3f8000003d3d7421 */ /* 0x010fe40000010000 */
[----:B------:R-:W-:-:S03]  /*1ed0*/  SHF.L.U32 R59, R59, 0x10, RZ ;  /* 0x000000103b3b7819 */ /* 0x000fc600000006ff */
[----:B------:R-:W0:Y:S01]  /*1ee0*/  MUFU.EX2 R66, R66 ;  /* 0x0000004200427308 */ /* 0x000e220000000800 */
[----:B-----5:R-:W-:Y:S01]  /*1ef0*/  FADD.FTZ R63, R63, 1 ;  /* 0x3f8000003f3f7421 */ /* 0x020fe20000010000 */
[----:B------:R-:W-:-:S06]  /*1f00*/  FMUL.FTZ R67, R59, -1.4426950216293334961 ;  /* 0xbfb8aa3b3b437820 */ /* 0x000fcc0000410000 */
[----:B------:R-:W1:Y:S08]  /*1f10*/  MUFU.EX2 R65, R65 ;  /* 0x0000004100417308 */ /* 0x000e700000000800 */
[----:B------:R-:W3:Y:S01]  /*1f20*/  MUFU.EX2 R70, R67 ;  /* 0x0000004300467308 */ /* 0x000ee20000000800 */
[----:B0-----:R-:W-:-:S07]  /*1f30*/  FADD.FTZ R66, R66, 1 ;  /* 0x3f80000042427421 */ /* 0x001fce0000010000 */
[----:B------:R-:W-:Y:S01]  /*1f40*/  MUFU.EX2 R62, R62 ;  /* 0x0000003e003e7308 */ /* 0x000fe20000000800 */
[----:B-1----:R-:W-:-:S07]  /*1f50*/  FADD.FTZ R68, R65, 1 ;  /* 0x3f80000041447421 */ /* 0x002fce0000010000 */
[----:B------:R0:W-:Y:S01]  /*1f60*/  MUFU.RCP R73, R64 ;  /* 0x0000004000497308 */ /* 0x0001e20000001000 */
[----:B---3--:R-:W-:-:S07]  /*1f70*/  FADD.FTZ R72, R70, 1 ;  /* 0x3f80000046487421 */ /* 0x008fce0000010000 */
[----:B------:R-:W-:Y:S01]  /*1f80*/  MUFU.RCP R75, R61 ;  /* 0x0000003d004b7308 */ /* 0x000fe20000001000 */
[----:B0-----:R-:W-:-:S07]  /*1f90*/  PRMT R64, R17, 0x7632, R64 ;  /* 0x0000763211407816 */ /* 0x001fce0000000040 */
[----:B------:R0:W1:Y:S08]  /*1fa0*/  MUFU.RCP R79, R63 ;  /* 0x0000003f004f7308 */ /* 0x0000700000001000 */
[----:B------:R-:W3:Y:S01]  /*1fb0*/  MUFU.RCP R83, R66 ;  /* 0x0000004200537308 */ /* 0x000ee20000001000 */
[C---:B0-----:R-:W-:Y:S02]  /*1fc0*/  SHF.L.U32 R63, R19.reuse, 0x10, RZ ;  /* 0x00000010133f7819 */ /* 0x041fe400000006ff */
[----:B------:R-:W-:-:S05]  /*1fd0*/  PRMT R19, R19, 0x7632, R19 ;  /* 0x0000763213137816 */ /* 0x000fca0000000013 */
[----:B------:R-:W0:Y:S01]  /*1fe0*/  MUFU.RCP R81, R68 ;  /* 0x0000004400517308 */ /* 0x000e220000001000 */
[----:B-1----:R-:W-:-:S04]  /*1ff0*/  FADD.FTZ R71, -R79, 1 ;  /* 0x3f8000004f477421 */ /* 0x002fc80000010100 */
[----:B------:R-:W-:-:S03]  /*2000*/  FFMA.FTZ R71, R0, R71, 1 ;  /* 0x3f80000000477423 */ /* 0x000fc60000010047 */
[----:B------:R1:W-:Y:S01]  /*2010*/  MUFU.RCP R82, R72 ;  /* 0x0000004800527308 */ /* 0x0003e20000001000 */
[----:B---3--:R-:W-:-:S04]  /*2020*/  FADD.FTZ R77, -R83, 1 ;  /* 0x3f800000534d7421 */ /* 0x008fc80000010100 */
[----:B------:R-:W-:Y:S01]  /*2030*/  FFMA.FTZ R85, R54, R77, 1 ;  /* 0x3f80000036557423 */ /* 0x000fe2000001004d */
[----:B-1----:R-:W-:Y:S01]  /*2040*/  SHF.L.U32 R72, R19, 0x10, RZ ;  /* 0x0000001013487819 */ /* 0x002fe200000006ff */
[----:B0-----:R-:W-:Y:S01]  /*2050*/  FADD.FTZ R19, -R81, 1 ;  /* 0x3f80000051137421 */ /* 0x001fe20000010100 */
[----:B--2---:R0:W-:Y:S01]  /*2060*/  STS.128 [R2], R24 ;  /* 0x0000001802007388 */ /* 0x0041e20000000c00 */
[----:B------:R-:W-:-:S03]  /*2070*/  NOP ;  /* 0x0000000000007918 */ /* 0x000fc60000000000 */
[----:B------:R-:W1:Y:S01]  /*2080*/  LDS.128 R20, [R2] ;  /* 0x0000000002147984 */ /* 0x000e620000000c00 */
[----:B0-----:R-:W-:Y:S01]  /*2090*/  FADD.FTZ R25, R60, 1 ;  /* 0x3f8000003c197421 */ /* 0x001fe20000010000 */
[C---:B------:R-:W-:Y:S02]  /*20a0*/  SHF.L.U32 R24, R16.reuse, 0x10, RZ ;  /* 0x0000001010187819 */ /* 0x040fe400000006ff */
[----:B------:R-:W-:Y:S01]  /*20b0*/  SHF.L.U32 R26, R17, 0x10, RZ ;  /* 0x00000010111a7819 */ /* 0x000fe200000006ff */
[----:B------:R-:W0:Y:S01]  /*20c0*/  MUFU.RCP R74, R25 ;  /* 0x00000019004a7308 */ /* 0x000e220000001000 */
[----:B------:R-:W-:Y:S01]  /*20d0*/  PRMT R16, R16, 0x7632, R16 ;  /* 0x0000763210107816 */ /* 0x000fe20000000010 */
[----:B------:R-:W-:Y:S01]  /*20e0*/  FADD.FTZ R17, R62, 1 ;  /* 0x3f8000003e117421 */ /* 0x000fe20000010000 */
[----:B------:R-:W-:Y:S02]  /*20f0*/  SHF.L.U32 R60, R18, 0x10, RZ ;  /* 0x00000010123c7819 */ /* 0x000fe400000006ff */
[----:B------:R-:W-:-:S02]  /*2100*/  SHF.L.U32 R67, R16, 0x10, RZ ;  /* 0x0000001010437819 */ /* 0x000fc400000006ff */
[----:B------:R-:W-:Y:S01]  /*2110*/  PRMT R18, R18, 0x7632, R18 ;  /* 0x0000763212127816 */ /* 0x000fe20000000012 */
[----:B------:R2:W3:Y:S02]  /*2120*/  MUFU.RCP R76, R17 ;  /* 0x00000011004c7308 */ /* 0x0004e40000001000 */
[----:B--2---:R-:W-:-:S04]  /*2130*/  FADD.FTZ R17, -R73, 1 ;  /* 0x3f80000049117421 */ /* 0x004fc80000010100 */
[----:B------:R-:W-:Y:S01]  /*2140*/  FFMA.FTZ R17, R56, R17, 1 ;  /* 0x3f80000038117423 */ /* 0x000fe20000010011 */
[C---:B-1----:R-:W-:Y:S02]  /*2150*/  SHF.L.U32 R25, R20.reuse, 0x10, RZ ;  /* 0x0000001014197819 */ /* 0x042fe400000006ff */
[----:B------:R-:W-:Y:S01]  /*2160*/  PRMT R66, R20, 0x7632, R66 ;  /* 0x0000763214427816 */ /* 0x000fe20000000042 */
[----:B0-----:R-:W-:Y:S01]  /*2170*/  FADD.FTZ R20, -R74, 1 ;  /* 0x3f8000004a147421 */ /* 0x001fe20000010100 */
[C---:B------:R-:W-:Y:S01]  /*2180*/  SHF.L.U32 R27, R21.reuse, 0x10, RZ ;  /* 0x00000010151b7819 */ /* 0x040fe200000006ff */
[----:B------:R-:W-:Y:S01]  /*2190*/  FMUL.FTZ R16, R24, R25 ;  /* 0x0000001918107220 */ /* 0x000fe20000410000 */
[----:B------:R-:W-:Y:S01]  /*21a0*/  PRMT R65, R21, 0x7632, R65 ;  /* 0x0000763215417816 */ /* 0x000fe20000000041 */
[----:B------:R-:W-:Y:S01]  /*21b0*/  FADD.FTZ R21, -R75, 1 ;  /* 0x3f8000004b157421 */ /* 0x000fe20000010100 */
[----:B------:R-:W-:Y:S01]  /*21c0*/  SHF.L.U32 R61, R22, 0x10, RZ ;  /* 0x00000010163d7819 */ /* 0x000fe200000006ff */
[----:B------:R-:W-:Y:S01]  /*21d0*/  FMUL.FTZ R68, R26, R27 ;  /* 0x0000001b1a447220 */ /* 0x000fe20000410000 */
[----:B------:R-:W-:Y:S01]  /*21e0*/  SHF.L.U32 R66, R66, 0x10, RZ ;  /* 0x0000001042427819 */ /* 0x000fe200000006ff */
[----:B------:R-:W-:Y:S01]  /*21f0*/  FMUL.FTZ R16, R73, R16 ;  /* 0x0000001049107220 */ /* 0x000fe20000410000 */
[C---:B------:R-:W-:Y:S01]  /*2200*/  PRMT R80, R23.reuse, 0x7632, R80 ;  /* 0x0000763217507816 */ /* 0x040fe20000000050 */
[----:B------:R-:W-:Y:S01]  /*2210*/  FMUL.FTZ R70, R60, R61 ;  /* 0x0000003d3c467220 */ /* 0x000fe20000410000 */
[----:B------:R-:W-:Y:S01]  /*2220*/  SHF.L.U32 R62, R23, 0x10, RZ ;  /* 0x00000010173e7819 */ /* 0x000fe200000006ff */
[----:B------:R-:W-:Y:S01]  /*2230*/  FFMA.FTZ R23, R52, R21, 1 ;  /* 0x3f80000034177423 */ /* 0x000fe20000010015 */
[----:B------:R-:W-:Y:S01]  /*2240*/  FMUL.FTZ R21, R67, R66 ;  /* 0x0000004243157220 */ /* 0x000fe20000410000 */
[----:B------:R-:W-:Y:S01]  /*2250*/  PRMT R69, R22, 0x7632, R69 ;  /* 0x0000763216457816 */ /* 0x000fe20000000045 */
        /* <DEDUP_REMOVED lines=12> */
[----:B------:R-:W-:Y:S01]  /*2320*/  FFMA.FTZ R65, R58, R19, 1 ;  /* 0x3f8000003a417423 */ /* 0x000fe20000010013 */
[----:B------:R-:W-:Y:S01]  /*2330*/  SHF.L.U32 R71, R18, 0x10, RZ ;  /* 0x0000001012477819 */ /* 0x000fe200000006ff */
[----:B---3--:R-:W-:Y:S01]  /*2340*/  FADD.FTZ R18, -R76, 1 ;  /* 0x3f8000004c127421 */ /* 0x008fe20000010100 */
[----:B------:R-:W-:Y:S01]  /*2350*/  SHF.L.U32 R78, R69, 0x10, RZ ;  /* 0x00000010454e7819 */ /* 0x000fe200000006ff */
        /* <DEDUP_REMOVED lines=16> */
[----:B------:R-:W-:Y:S01]  /*2460*/  IMAD R84, R50, UR4, RZ ;  /* 0x0000000432547c24 */ /* 0x000fe2000f8e02ff */
[----:B------:R-:W-:Y:S01]  /*2470*/  F2FP.BF16.F32.PACK_AB R21, R18, R23 ;  /* 0x000000171215723e */ /* 0x000fe200000010ff */
[----:B0-----:R-:W-:Y:S01]  /*2480*/  IMAD R18, R16, UR17, RZ ;  /* 0x0000001110127c24 */ /* 0x001fe2000f8e02ff */
[----:B------:R-:W-:Y:S01]  /*2490*/  F2FP.BF16.F32.PACK_AB R22, R65, R68 ;  /* 0x000000444116723e */ /* 0x000fe200000010ff */
[----:B------:R-:W-:Y:S01]  /*24a0*/  FMUL.FTZ R73, R56, R73 ;  /* 0x0000004938497220 */ /* 0x000fe20000410000 */
[----:B------:R-:W-:Y:S01]  /*24b0*/  F2FP.BF16.F32.PACK_AB R23, R69, R64 ;  /* 0x000000404517723e */ /* 0x000fe200000010ff */
[----:B------:R-:W-:Y:S01]  /*24c0*/  BAR.SYNC.DEFER_BLOCKING 0x0 ;  /* 0x0000000000007b1d */ /* 0x000fe20000010000 */
[----:B------:R-:W-:-:S02]  /*24d0*/  IMAD R85, R17, UR16, R18 ;  /* 0x0000001011557c24 */ /* 0x000fc4000f8e0212 */
[----:B------:R-:W-:Y:S01]  /*24e0*/  FMUL.FTZ R75, R52, R75 ;  /* 0x0000004b344b7220 */ /* 0x000fe20000410000 */
[----:B------:R-:W-:-:S04]  /*24f0*/  IMAD.WIDE.U32 R68, R16, UR16, R14 ;  /* 0x0000001010447c25 */ /* 0x000fc8000f8e000e */
[----:B------:R-:W-:Y:S01]  /*2500*/  FMUL.FTZ R79, R0, R79 ;  /* 0x0000004f004f7220 */ /* 0x000fe20000410000 */
[----:B------:R-:W-:Y:S01]  /*2510*/  FMUL.FTZ R83, R54, R83 ;  /* 0x0000005336537220 */ /* 0x000fe20000410000 */
[----:B------:R-:W0:Y:S01]  /*2520*/  LDC.64 R64, c[0x0][0x3e8] ;  /* 0x0000fa00ff407b82 */ /* 0x000e220000000a00 */
[----:B------:R-:W-:Y:S01]  /*2530*/  FMUL.FTZ R55, R55, R74 ;  /* 0x0000004a37377220 */ /* 0x000fe20000410000 */
[----:B------:R-:W-:Y:S01]  /*2540*/  IADD3 R69, R69, R85, RZ ;  /* 0x0000005545457210 */ /* 0x000fe20007ffe0ff */
[----:B------:R-:W-:Y:S02]  /*2550*/  IMAD R85, R51, UR5, R84 ;  /* 0x0000000533557c24 */ /* 0x000fe4000f8e0254 */
        /* <DEDUP_REMOVED lines=9> */
[----:B------:R-:W-:Y:S01]  /*25f0*/  FMUL.FTZ R60, R72, R59 ;  /* 0x0000003b483c7220 */ /* 0x000fe20000410000 */
[----:B------:R0:W-:Y:S01]  /*2600*/  STS.128 [R2], R20 ;  /* 0x0000001402007388 */ /* 0x0001e20000000c00 */
[----:B------:R-:W-:-:S03]  /*2610*/  NOP ;  /* 0x0000000000007918 */ /* 0x000fc60000000000 */
[----:B------:R-:W1:Y:S01]  /*2620*/  LDS.128 R16, [R2] ;  /* 0x0000000002107984 */ /* 0x000e620000000c00 */
[----:B0-----:R-:W-:Y:S01]  /*2630*/  LEA R21, P0, R68, R64, 0x1 ;  /* 0x0000004044157211 */ /* 0x001fe200078008ff */
[----:B------:R-:W-:Y:S01]  /*2640*/  FMUL.FTZ R22, R58, R81 ;  /* 0x000000513a167220 */ /* 0x000fe20000410000 */
[----:B------:R-:W-:Y:S01]  /*2650*/  IADD3 R20, R69, R85, RZ ;  /* 0x0000005545147210 */ /* 0x000fe20007ffe0ff */
[----:B------:R-:W0:Y:S02]  /*2660*/  LDC R64, c[0x0][0x21c] ;  /* 0x00008700ff407b82 */ /* 0x000e240000000800 */
[----:B------:R-:W-:Y:S01]  /*2670*/  FMUL.FTZ R58, R71, R22 ;  /* 0x00000016473a7220 */ /* 0x000fe20000410000 */
[----:B------:R-:W-:Y:S02]  /*2680*/  LEA.HI.X R68, R68, R65, R20, 0x1, P0 ;  /* 0x0000004144447211 */ /* 0x000fe400000f0c14 */
[----:B------:R-:W-:Y:S02]  /*2690*/  IADD3 R20, P1, R21, R36, RZ ;  /* 0x0000002415147210 */ /* 0x000fe40007f3e0ff */
[----:B------:R-:W-:-:S02]  /*26a0*/  ISETP.NE.U32.AND P0, PT, RZ, UR6, PT ;  /* 0x00000006ff007c0c */ /* 0x000fc4000bf05070 */
[----:B------:R-:W-:Y:S02]  /*26b0*/  IADD3.X R21, R68, R35, RZ, P1, !PT ;  /* 0x0000002344157210 */ /* 0x000fe40000ffe4ff */
[----:B------:R-:W-:-:S03]  /*26c0*/  ISETP.NE.AND.EX P0, PT, RZ, UR7, PT, P0 ;  /* 0x00000007ff007c0c */ /* 0x000fc6000bf05300 */
[----:B-1----:R1:W-:Y:S10]  /*26d0*/  STG.E.128 desc[UR14][R20.64], R16 ;  /* 0x0000001014007986 */ /* 0x0023f4000c101d0e */
        /* <DEDUP_REMOVED lines=19> */
[C---:B-1----:R-:W-:Y:S02]  /*2810*/  IMAD R62, R68.reuse, UR17, RZ ;  /* 0x00000011443e7c24 */ /* 0x042fe4000f8e02ff */
[----:B------:R-:W-:-:S04]  /*2820*/  IMAD.WIDE.U32 R14, R68, UR16, R14 ;  /* 0x00000010440e7c25 */ /* 0x000fc8000f8e000e */
[----:B------:R-:W-:Y:S02]  /*2830*/  IMAD R25, R69, UR16, R62 ;  /* 0x0000001045197c24 */ /* 0x000fe4000f8e023e */
[----:B------:R-:W-:-:S03]  /*2840*/  IMAD R62, R50, UR4, RZ ;  /* 0x00000004323e7c24 */ /* 0x000fc6000f8e02ff */
[----:B------:R-:W-:Y:S01]  /*2850*/  IADD3 R15, R15, R25, RZ ;  /* 0x000000190f0f7210 */ /* 0x000fe20007ffe0ff */
[C---:B------:R-:W-:Y:S01]  /*2860*/  IMAD R25, R51.reuse, UR5, R62 ;  /* 0x0000000533197c24 */ /* 0x040fe2000f8e023e */
[----:B------:R-:W1:Y:S01]  /*2870*/  S2UR UR5, SR_CgaCtaId ;  /* 0x00000000000579c3 */ /* 0x000e620000008800 */
[----:B------:R-:W-:Y:S01]  /*2880*/  IMAD.WIDE.U32 R14, R51, UR4, R14 ;  /* 0x00000004330e7c25 */ /* 0x000fe2000f8e000e */
[----:B------:R-:W-:-:S04]  /*2890*/  UMOV UR4, 0x400 ;  /* 0x0000040000047882 */ /* 0x000fc80000000000 */
[----:B--2---:R-:W-:Y:S02]  /*28a0*/  IADD3 R17, R15, R25, RZ ;  /* 0x000000190f117210 */ /* 0x004fe40007ffe0ff */
[----:B------:R-:W-:-:S04]  /*28b0*/  LEA R15, P0, R14, UR6, 0x1 ;  /* 0x000000060e0f7c11 */ /* 0x000fc8000f8008ff */
[----:B---3--:R-:W-:Y:S02]  /*28c0*/  LEA.HI.X R2, R14, UR7, R17, 0x1, P0 ;  /* 0x000000070e027c11 */ /* 0x008fe400080f0c11 */
[----:B------:R-:W-:-:S04]  /*28d0*/  IADD3 R14, P0, R15, R36, RZ ;  /* 0x000000240f0e7210 */ /* 0x000fc80007f1e0ff */
[----:B------:R-:W-:Y:S01]  /*28e0*/  IADD3.X R15, R2, R35, RZ, P0, !PT ;  /* 0x00000023020f7210 */ /* 0x000fe200007fe4ff */
[----:B-1----:R-:W-:-:S04]  /*28f0*/  ULEA UR4, UR5, UR4, 0x18 ;  /* 0x0000000405047291 */ /* 0x002fc8000f8ec03f */
[----:B----4-:R2:W-:Y:S02]  /*2900*/  STG.E.128 desc[UR14][R14.64], R20 ;  /* 0x000000140e007986 */ /* 0x0105e4000c101d0e */
[----:B------:R-:W-:-:S07]  /*2910*/  MOV R53, UR4 ;  /* 0x0000000400357c02 */ /* 0x000fce0008000f00 */
.L_x_9475:
        /* <DEDUP_REMOVED lines=16> */
[----:B0-----:R-:W-:Y:S01]  /*2a20*/  ISETP.GE.AND P0, PT, R64, 0x1, PT ;  /* 0x000000014000780c */ /* 0x001fe20003f06270 */
[-C--:B------:R-:W-:Y:S01]  /*2a30*/  FMUL.FTZ R77, R0, R49.reuse ;  /* 0x00000031004d7220 */ /* 0x080fe20000410000 */
[----:B------:R-:W-:Y:S01]  /*2a40*/  SHF.L.U32 R89, R116, 0x10, RZ ;  /* 0x0000001074597819 */ /* 0x000fe200000006ff */
[----:B------:R-:W-:Y:S01]  /*2a50*/  FFMA.FTZ R47, R56, R88, R47 ;  /* 0x00000058382f7223 */ /* 0x000fe2000001002f */
[C---:B------:R-:W-:Y:S01]  /*2a60*/  PRMT R117, R7.reuse, 0x7632, R117 ;  /* 0x0000763207757816 */ /* 0x040fe20000000075 */
[----:B------:R-:W-:Y:S01]  /*2a70*/  FMUL.FTZ R78, R24, R49 ;  /* 0x00000031184e7220 */ /* 0x000fe20000410000 */
[----:B------:R-:W-:Y:S01]  /*2a80*/  SHF.L.U32 R84, R7, 0x10, RZ ;  /* 0x0000001007547819 */ /* 0x000fe200000006ff */
[C---:B------:R-:W-:Y:S01]  /*2a90*/  FFMA.FTZ R47, R26.reuse, R87, R47 ;  /* 0x000000571a2f7223 */ /* 0x040fe2000001002f */
[----:B------:R-:W-:Y:S01]  /*2aa0*/  SHF.L.U32 R86, R117, 0x10, RZ ;  /* 0x0000001075567819 */ /* 0x000fe200000006ff */
        /* <DEDUP_REMOVED lines=16> */
[----:B--2---:R-:W-:Y:S01]  /*2bb0*/  IADD3 R15, R43, -0x2, RZ ;  /* 0xfffffffe2b0f7810 */ /* 0x004fe20007ffe0ff */
[----:B------:R-:W-:Y:S01]  /*2bc0*/  ULDC.64 UR6, c[0x0][0x248] ;  /* 0x0000920000067ab9 */ /* 0x000fe20000000a00 */
[----:B------:R-:W-:Y:S01]  /*2bd0*/  LEA.HI R14, R2, R2, RZ, 0x1 ;  /* 0x00000002020e7211 */ /* 0x000fe200078f08ff */
[----:B------:R-:W0:Y:S01]  /*2be0*/  LDC.64 R66, c[0x0][0x2d0] ;  /* 0x0000b400ff427b82 */ /* 0x000e220000000a00 */
[----:B-1----:R-:W-:Y:S02]  /*2bf0*/  IMAD R16, R50, UR6, RZ ;  /* 0x0000000632107c24 */ /* 0x002fe4000f8e02ff */
        /* <DEDUP_REMOVED lines=18> */
[----:B------:R-:W-:Y:S01]  /*2d20*/  ULDC UR5, c[0x0][0x224] ;  /* 0x0000890000057ab9 */ /* 0x000fe20000000800 */
[----:B------:R-:W-:-:S03]  /*2d30*/  IMAD.WIDE R70, R71, 0x8, R12 ;  /* 0x0000000847467825 */ /* 0x000fc600078e020c */
[----:B------:R-:W0:Y:S01]  /*2d40*/  LDC.64 R16, c[0x0][0x238] ;  /* 0x00008e00ff107b82 */ /* 0x000e220000000a00 */
[----:B-1----:R-:W-:Y:S02]  /*2d50*/  LEA R83, P1, R64, R62, 0x2 ;  /* 0x0000003e40537211 */ /* 0x002fe400078210ff */
[----:B------:R-:W-:Y:S02]  /*2d60*/  IADD3 R62, R69, R95, RZ ;  /* 0x0000005f453e7210 */ /* 0x000fe40007ffe0ff */
[----:B------:R-:W-:Y:S02]  /*2d70*/  IADD3 R66, R23, R99, RZ ;  /* 0x0000006317427210 */ /* 0x000fe40007ffe0ff */
[----:B------:R-:W-:Y:S01]  /*2d80*/  LEA.HI.X R68, R68, R67, R62, 0x2, P0 ;  /* 0x0000004344447211 */ /* 0x000fe200000f143e */
[----:B------:R-:W1:Y:S01]  /*2d90*/  LDC.64 R18, c[0x0][0x250] ;  /* 0x00009400ff127b82 */ /* 0x000e620000000a00 */
[----:B--2---:R-:W-:Y:S02]  /*2da0*/  LEA R85, P2, R22, R20, 0x2 ;  /* 0x0000001416557211 */ /* 0x004fe400078410ff */
[----:B------:R-:W-:-:S02]  /*2db0*/  IADD3 R20, R65, R97, RZ ;  /* 0x0000006141147210 */ /* 0x000fc40007ffe0ff */
[----:B------:R-:W-:Y:S02]  /*2dc0*/  LEA.HI.X R66, R22, R21, R66, 0x2, P2 ;  /* 0x0000001516427211 */ /* 0x000fe400010f1442 */
[----:B------:R-:W-:Y:S01]  /*2dd0*/  LEA.HI.X R64, R64, R63, R20, 0x2, P1 ;  /* 0x0000003f40407211 */ /* 0x000fe200008f1414 */
[----:B------:R-:W2:Y:S01]  /*2de0*/  LDC R80, c[0x0][0x224] ;  /* 0x00008900ff507b82 */ /* 0x000ea20000000800 */
[C---:B------:R-:W-:Y:S02]  /*2df0*/  ISETP.NE.AND P1, PT, R45.reuse, RZ, PT ;  /* 0x000000ff2d00720c */ /* 0x040fe40003f25270 */
[----:B------:R-:W-:Y:S02]  /*2e00*/  ISETP.NE.AND P2, PT, R45, 0x1f, PT ;  /* 0x0000001f2d00780c */ /* 0x000fe40003f45270 */
[----:B------:R-:W-:Y:S02]  /*2e10*/  MOV R62, RZ ;  /* 0x000000ff003e7202 */ /* 0x000fe40000000f00 */
[-C--:B------:R-:W-:Y:S01]  /*2e20*/  MOV R63, R53.reuse ;  /* 0x00000035003f7202 */ /* 0x080fe20000000f00 */
[----:B------:R-:W4:Y:S01]  /*2e30*/  LDC R118, c[0x0][0x21c] ;  /* 0x00008700ff767b82 */ /* 0x000f220000000800 */
[----:B------:R-:W-:-:S02]  /*2e40*/  MOV R65, R53 ;  /* 0x0000003500417202 */ /* 0x000fc40000000f00 */
[----:B------:R-:W-:Y:S02]  /*2e50*/  IADD3 R67, R45, 0x200, RZ ;  /* 0x000002002d437810 */ /* 0x000fe40007ffe0ff */
[----:B---3--:R-:W-:Y:S02]  /*2e60*/  SHF.L.U64.HI R15, R14, 0x2, R15 ;  /* 0x000000020e0f7819 */ /* 0x008fe4000001020f */
[----:B0-----:R-:W-:Y:S02]  /*2e70*/  SHF.L.U64.HI R17, R16, 0x2, R17 ;  /* 0x0000000210117819 */ /* 0x001fe40000010211 */
[----:B-1----:R-:W-:-:S07]  /*2e80*/  SHF.L.U64.HI R19, R18, 0x2, R19 ;  /* 0x0000000212137819 */ /* 0x002fce0000010213 */
.L_x_9481:
        /* <DEDUP_REMOVED lines=11> */
[----:B------:R-:W-:Y:S02]  /*2f40*/  ISETP.GT.AND P0, PT, R43, 0x1, PT ;  /* 0x000000012b00780c */ /* 0x000fe40003f04270 */
[----:B------:R-:W-:Y:S02]  /*2f50*/  @P2 LEA R109, R45, R53, 0x2 ;  /* 0x000000352d6d2211 */ /* 0x000fe400078e10ff */
[----:B------:R-:W-:Y:S01]  /*2f60*/  ISETP.EQ.AND P0, PT, R92, RZ, P0 ;  /* 0x000000ff5c00720c */ /* 0x000fe20000702270 */
[----:B------:R-:W-:-:S12]  /*2f70*/  HFMA2.MMA R96, -RZ, RZ, 0, 0 ;  /* 0x00000000ff607435 */ /* 0x000fd800000001ff */
[----:B0-----:R-:W-:Y:S02]  /*2f80*/  @P0 MOV R20, R70 ;  /* 0x0000004600140202 */ /* 0x001fe40000000f00 */
[----:B------:R-:W-:Y:S01]  /*2f90*/  @P0 MOV R21, R71 ;  /* 0x0000004700150202 */ /* 0x000fe20000000f00 */
        /* <DEDUP_REMOVED lines=14> */
[----:B------:R-:W1:Y:S04]  /*3080*/  @P2 LDS R109, [R109+0xc5c] ;  /* 0x000c5c006d6d2984 */ /* 0x000e680000000800 */
[----:B------:R3:W5:Y:S01]  /*3090*/  @P0 LDG.E R96, desc[UR14][R20.64+0x4] ;  /* 0x0000040e14600981 */ /* 0x000762000c1e1900 */
[----:B------:R-:W4:Y:S01]  /*30a0*/  MUFU.EX2 R2, R2 ;  /* 0x0000000200027308 */ /* 0x000f220000000800 */
[C---:B---3--:R-:W-:Y:S01]  /*30b0*/  FMUL.FTZ R20, R101.reuse, R3 ;  /* 0x0000000365147220 */ /* 0x048fe20000410000 */
[----:B------:R-:W-:-:S06]  /*30c0*/  FMUL.FTZ R101, R101, R31 ;  /* 0x0000001f65657220 */ /* 0x000fcc0000410000 */
[----:B------:R-:W3:Y:S01]  /*30d0*/  MUFU.EX2 R20, R20 ;  /* 0x0000001400147308 */ /* 0x000ee20000000800 */
[----:B--2---:R-:W-:-:S07]  /*30e0*/  FMUL.FTZ R23, R102, R23 ;  /* 0x0000001766177220 */ /* 0x004fce0000410000 */
[----:B------:R-:W2:Y:S08]  /*30f0*/  MUFU.EX2 R95, R95 ;  /* 0x0000005f005f7308 */ /* 0x000eb00000000800 */
[----:B------:R-:W1:Y:S08]  /*3100*/  MUFU.EX2 R98, R98 ;  /* 0x0000006200627308 */ /* 0x000e700000000800 */
[----:B0-----:R0:W0:Y:S08]  /*3110*/  MUFU.EX2 R100, R22 ;  /* 0x0000001600647308 */ /* 0x0010300000000800 */
[----:B------:R-:W0:Y:S08]  /*3120*/  MUFU.EX2 R99, R99 ;  /* 0x0000006300637308 */ /* 0x000e300000000800 */
[----:B------:R-:W0:Y:S01]  /*3130*/  MUFU.EX2 R101, R101 ;  /* 0x0000006500657308 */ /* 0x000e220000000800 */
[----:B------:R-:W-:Y:S01]  /*3140*/  FMUL.FTZ R102, R91, R34 ;  /* 0x000000225b667220 */ /* 0x000fe20000410000 */
[-C--:B------:R-:W-:Y:S01]  /*3150*/  FMUL.FTZ R107, R52, R23.reuse ;  /* 0x00000017346b7220 */ /* 0x080fe20000410000 */
[----:B------:R-:W-:Y:S01]  /*3160*/  FMUL.FTZ R108, R60, R23 ;  /* 0x000000173c6c7220 */ /* 0x000fe20000410000 */
        /* <DEDUP_REMOVED lines=12> */
[----:B---3--:R-:W-:Y:S01]  /*3230*/  FFMA.FTZ R111, R20, R108, R107 ;  /* 0x0000006c146f7223 */ /* 0x008fe2000001006b */
[----:B012---:R-:W-:Y:S06]  /*3240*/  @P2 BRA `(.L_x_9478) ;  /* 0x0000000000202947 */ /* 0x007fec0003800000 */
        /* <DEDUP_REMOVED lines=8> */
.L_x_9478:
[----:B------:R-:W-:Y:S05]  /*32d0*/  BSYNC B0 ;  /* 0x0000000000007941 */ /* 0x000fea0003800000 */
.L_x_9477:
[----:B-1----:R-:W-:Y:S01]  /*32e0*/  FMUL.FTZ R112, R20, R109 ;  /* 0x0000006d14707220 */ /* 0x002fe20000410000 */
[C---:B0-----:R-:W-:Y:S01]  /*32f0*/  FFMA.FTZ R22, R95.reuse, R23, R90 ;  /* 0x000000175f167223 */ /* 0x041fe2000001005a */
        /* <DEDUP_REMOVED lines=54> */
[----:B-1----:R-:W-:-:S03]  /*3660*/  @P0 FMUL.FTZ R119, R119, R22 ;  /* 0x0000001677770220 */ /* 0x002fc60000410000 */
[----:B------:R-:W0:Y:S01]  /*3670*/  SHFL.UP PT, R120, R112, 0x8, RZ ;  /* 0x0500000070787989 */ /* 0x000e2200000e00ff */
[----:B------:R-:W-:Y:S02]  /*3680*/  ISETP.GE.AND P0, PT, R43, UR5, PT ;  /* 0x000000052b007c0c */ /* 0x000fe4000bf06270 */
[----:B--2---:R-:W-:Y:S01]  /*3690*/  @!P2 FFMA.FTZ R111, R110, R114, R111 ;  /* 0x000000726e6fa223 */ /* 0x004fe2000001006f */
[----:B------:R-:W-:Y:S01]  /*36a0*/  MOV R22, 0x3f800000 ;  /* 0x3f80000000167802 */ /* 0x000fe20000000f00 */
[----:B------:R-:W1:Y:S01]  /*36b0*/  SHFL.UP PT, R114, R119, 0x8, RZ ;  /* 0x0500000077727989 */ /* 0x000e6200000e00ff */
[----:B------:R-:W-:Y:S01]  /*36c0*/  ISETP.EQ.AND P0, PT, R92, RZ, !P0 ;  /* 0x000000ff5c00720c */ /* 0x000fe20004702270 */
[----:B---3--:R-:W-:Y:S01]  /*36d0*/  @!P2 FMUL.FTZ R110, R110, R121 ;  /* 0x000000796e6ea220 */ /* 0x008fe20000410000 */
[C---:B------:R-:W-:Y:S01]  /*36e0*/  ISETP.GE.AND P2, PT, R44.reuse, 0x8, PT ;  /* 0x000000082c00780c */ /* 0x040fe20003f46270 */
[----:B------:R-:W2:Y:S04]  /*36f0*/  SHFL.DOWN PT, R122, R111, 0x8, 0x1f ;  /* 0x09001f006f7a7f89 */ /* 0x000ea800000e0000 */
[----:B------:R-:W3:Y:S06]  /*3700*/  SHFL.DOWN PT, R121, R110, 0x8, 0x1f ;  /* 0x09001f006e797f89 */ /* 0x000eec00000e0000 */
        /* <DEDUP_REMOVED lines=12> */
[C---:B0-----:R-:W-:Y:S01]  /*37d0*/  @P0 FFMA.FTZ R112, R119.reuse, R120, R112 ;  /* 0x0000007877700223 */ /* 0x041fe20000010070 */
[----:B-1----:R-:W-:Y:S01]  /*37e0*/  @P0 FMUL.FTZ R119, R119, R114 ;  /* 0x0000007277770220 */ /* 0x002fe20000410000 */
[----:B------:R-:W-:Y:S01]  /*37f0*/  ISETP.GT.AND P0, PT, R44, 0x1e, PT ;  /* 0x0000001e2c00780c */ /* 0x000fe20003f04270 */
[----:B-----5:R-:W-:Y:S01]  /*3800*/  SHFL.IDX PT, R114, R96, RZ, 0x1f ;  /* 0x00001fff60727589 */ /* 0x020fe200000e0000 */
[----:B--2---:R-:W-:-:S03]  /*3810*/  @!P2 FFMA.FTZ R111, R110, R122, R111 ;  /* 0x0000007a6e6fa223 */ /* 0x004fc6000001006f */
[----:B------:R-:W-:Y:S01]  /*3820*/  SHFL.UP PT, R112, R112, 0x1, RZ ;  /* 0x0420000070707989 */ /* 0x000fe200000e00ff */
[----:B---3--:R-:W-:Y:S01]  /*3830*/  @!P2 FMUL.FTZ R110, R110, R121 ;  /* 0x000000796e6ea220 */ /* 0x008fe20000410000 */
[----:B------:R-:W-:Y:S02]  /*3840*/  ISETP.NE.AND P2, PT, R45, 0x1f, PT ;  /* 0x0000001f2d00780c */ /* 0x000fe40003f45270 */
[----:B------:R-:W0:Y:S04]  /*3850*/  SHFL.UP PT, R119, R119, 0x1, RZ ;  /* 0x0420000077777989 */ /* 0x000e2800000e00ff */
[----:B------:R-:W-:Y:S04]  /*3860*/  SHFL.IDX PT, R121, R23, RZ, 0x1f ;  /* 0x00001fff17797589 */ /* 0x000fe800000e0000 */
        /* <DEDUP_REMOVED lines=8> */
[----:B------:R-:W-:Y:S01]  /*38f0*/  SHF.L.U32 R93, R113, 0x10, RZ ;  /* 0x00000010715d7819 */ /* 0x000fe200000006ff */
[----:B------:R-:W-:-:S04]  /*3900*/  FFMA.FTZ R108, R121, R109, R108 ;  /* 0x0000006d796c7223 */ /* 0x000fc8000001006c */
[----:B------:R-:W-:Y:S01]  /*3910*/  FFMA.FTZ R97, R93, -R30, R120 ;  /* 0x8000001e5d617223 */ /* 0x000fe20000010078 */
[----:B------:R-:W-:Y:S01]  /*3920*/  FFMA.FTZ R96, R20, R108, R107 ;  /* 0x0000006c14607223 */ /* 0x000fe2000001006b */
[----:B------:R-:W-:Y:S01]  /*3930*/  FFMA.FTZ R107, R95, R120, R90 ;  /* 0x000000785f6b7223 */ /* 0x000fe2000001005a */
[----:B------:R-:W-:Y:S01]  /*3940*/  SHF.L.U32 R90, R5, 0x10, RZ ;  /* 0x00000010055a7819 */ /* 0x000fe200000006ff */
[----:B------:R-:W-:Y:S01]  /*3950*/  FMUL.FTZ R123, R108, R3 ;  /* 0x000000036c7b7220 */ /* 0x000fe20000410000 */
[----:B------:R-:W-:Y:S01]  /*3960*/  FFMA.FTZ R106, R101, R96, R106 ;  /* 0x00000060656a7223 */ /* 0x000fe2000001006a */
[----:B------:R-:W-:Y:S01]  /*3970*/  FFMA.FTZ R109, R98, R107, R21 ;  /* 0x0000006b626d7223 */ /* 0x000fe20000010015 */
[----:B------:R-:W-:Y:S01]  /*3980*/  FFMA.FTZ R21, R0, R114, RZ ;  /* 0x0000007200157223 */ /* 0x000fe200000100ff */
[----:B------:R-:W-:Y:S01]  /*3990*/  FMUL.FTZ R121, R96, R31 ;  /* 0x0000001f60797220 */ /* 0x000fe20000410000 */
[C---:B------:R-:W-:Y:S01]  /*39a0*/  FFMA.FTZ R104, R99.reuse, R106, R104 ;  /* 0x0000006a63687223 */ /* 0x040fe20000010068 */
[----:B------:R-:W-:Y:S01]  /*39b0*/  FFMA.FTZ R119, R100, R109, R91 ;  /* 0x0000006d64777223 */ /* 0x000fe2000001005b */
[----:B------:R-:W-:Y:S01]  /*39c0*/  SHF.L.U32 R91, R4, 0x10, RZ ;  /* 0x00000010045b7819 */ /* 0x000fe200000006ff */
[----:B--2---:R-:W-:Y:S01]  /*39d0*/  FFMA.FTZ R23, R110, R23, R111 ;  /* 0x000000176e177223 */ /* 0x004fe2000001006f */
[----:B------:R-:W-:Y:S01]  /*39e0*/  FFMA.FTZ R100, R100, R104, R105 ;  /* 0x0000006864647223 */ /* 0x000fe20000010069 */
[----:B------:R-:W-:Y:S01]  /*39f0*/  FFMA.FTZ R124, R99, R119, R88 ;  /* 0x00000077637c7223 */ /* 0x000fe20000010058 */
[----:B------:R-:W-:Y:S01]  /*3a00*/  FFMA.FTZ R99, R54, R120, R21 ;  /* 0x0000007836637223 */ /* 0x000fe20000010015 */
[----:B------:R-:W-:Y:S01]  /*3a10*/  SHF.L.U32 R88, R115, 0x10, RZ ;  /* 0x0000001073587819 */ /* 0x000fe200000006ff */
[----:B------:R-:W-:Y:S01]  /*3a20*/  FFMA.FTZ R98, R98, R100, R103 ;  /* 0x0000006462627223 */ /* 0x000fe20000010067 */
[----:B------:R-:W-:Y:S01]  /*3a30*/  FFMA.FTZ R125, R101, R124, R84 ;  /* 0x0000007c657d7223 */ /* 0x000fe20000010054 */
        /* <DEDUP_REMOVED lines=8> */
[----:B------:R-:W-:Y:S01]  /*3ac0*/  SHF.L.U32 R87, R6, 0x10, RZ ;  /* 0x0000001006577819 */ /* 0x000fe200000006ff */
[----:B------:R-:W-:Y:S01]  /*3ad0*/  FFMA.FTZ R103, R88, -R29, R109 ;  /* 0x8000001d58677223 */ /* 0x000fe2000001006d */
[----:B------:R-:W-:Y:S01]  /*3ae0*/  FMUL.FTZ R2, R112, R34 ;  /* 0x0000002270027220 */ /* 0x000fe20000410000 */
[----:B------:R-:W-:Y:S01]  /*3af0*/  SHF.L.U32 R89, R116, 0x10, RZ ;  /* 0x0000001074597819 */ /* 0x000fe200000006ff */
[-C--:B------:R-:W-:Y:S01]  /*3b00*/  FMUL.FTZ R105, R104, R32.reuse ;  /* 0x0000002068697220 */ /* 0x080fe20000410000 */
[----:B------:R-:W-:Y:S01]  /*3b10*/  FFMA.FTZ R107, R87, -R32, R119 ;  /* 0x80000020576b7223 */ /* 0x000fe20000010077 */
[----:B------:R-:W-:Y:S01]  /*3b20*/  FFMA.FTZ R21, R2, R95, RZ ;  /* 0x0000005f02157223 */ /* 0x000fe200000100ff */
[----:B------:R-:W-:Y:S01]  /*3b30*/  SHF.L.U32 R84, R7, 0x10, RZ ;  /* 0x0000001007547819 */ /* 0x000fe200000006ff */
[----:B------:R-:W-:Y:S01]  /*3b40*/  FMUL.FTZ R22, R110, R22 ;  /* 0x000000166e167220 */ /* 0x000fe20000410000 */
[----:B------:R-:W-:Y:S01]  /*3b50*/  SHF.L.U32 R86, R117, 0x10, RZ ;  /* 0x0000001075567819 */ /* 0x000fe200000006ff */
        /* <DEDUP_REMOVED lines=10> */
[----:B------:R-:W-:Y:S01]  /*3c00*/  FFMA.FTZ R124, R86, -R3, R127 ;  /* 0x80000003567c7223 */ /* 0x000fe2000001007f */
[----:B------:R-:W-:Y:S01]  /*3c10*/  FMUL.FTZ R111, R69, R96 ;  /* 0x00000060456f7220 */ /* 0x000fe20000410000 */
[----:B------:R-:W-:Y:S01]  /*3c20*/  FFMA.FTZ R20, R105, R107, R20 ;  /* 0x0000006b69147223 */ /* 0x000fe20000010014 */
[----:B------:R-:W-:Y:S01]  /*3c30*/  FFMA.FTZ R21, R52, R125, R21 ;  /* 0x0000007d34157223 */ /* 0x000fe20000010015 */
[----:B------:R0:W-:Y:S01]  /*3c40*/  @!P4 STS.64 [R63+0xcd8], R22 ;  /* 0x000cd8163f00c388 */ /* 0x0001e20000000a00 */
[----:B------:R-:W-:Y:S01]  /*3c50*/  FMUL.FTZ R111, R122, R111 ;  /* 0x0000006f7a6f7220 */ /* 0x000fe20000410000 */
[----:B------:R-:W-:Y:S01]  /*3c60*/  FFMA.FTZ R20, R109, R119, R20 ;  /* 0x000000776d147223 */ /* 0x000fe20000010014 */
[----:B------:R-:W-:Y:S01]  /*3c70*/  FFMA.FTZ R21, R60, R127, R21 ;  /* 0x0000007f3c157223 */ /* 0x000fe20000010015 */
[----:B------:R-:W-:Y:S01]  /*3c80*/  FADD.FTZ R57, R105, R57 ;  /* 0x0000003969397221 */ /* 0x000fe20000010000 */
[----:B------:R-:W1:Y:S01]  /*3c90*/  @!P3 S2R R127, SR_CgaCtaId ;  /* 0x00000000007fb919 */ /* 0x000e620000008800 */
[----:B------:R-:W-:Y:S01]  /*3ca0*/  FFMA.FTZ R20, R121, R122, R20 ;  /* 0x0000007a79147223 */ /* 0x000fe20000010014 */
[----:B------:R-:W-:Y:S01]  /*3cb0*/  FFMA.FTZ R96, R84, R96, R111 ;  /* 0x0000006054607223 */ /* 0x000fe2000001006f */
[----:B------:R-:W-:Y:S01]  /*3cc0*/  FADD.FTZ R55, R101, R55 ;  /* 0x0000003765377221 */ /* 0x000fe20000010000 */
[----:B------:R-:W2:Y:S01]  /*3cd0*/  SHFL.DOWN PT, R126, R21, 0x1, 0x1f ;  /* 0x08201f00157e7f89 */ /* 0x000ea200000e0000 */
[----:B------:R-:W-:Y:S01]  /*3ce0*/  FFMA.FTZ R125, R123, R124, R20 ;  /* 0x0000007c7b7d7223 */ /* 0x000fe20000010014 */
[----:B------:R-:W-:Y:S01]  /*3cf0*/  FADD.FTZ R25, R96, R25 ;  /* 0x0000001960197221 */ /* 0x000fe20000010000 */
[C---:B0-----:R-:W-:Y:S01]  /*3d00*/  FMUL.FTZ R23, R69.reuse, R108 ;  /* 0x0000006c45177220 */ /* 0x041fe20000410000 */
[C---:B------:R-:W-:Y:S01]  /*3d10*/  FMUL.FTZ R110, R69.reuse, R106 ;  /* 0x0000006a456e7220 */ /* 0x040fe20000410000 */
[----:B------:R-:W-:Y:S01]  /*3d20*/  FMUL.FTZ R96, R69, R102 ;  /* 0x0000006645607220 */ /* 0x000fe20000410000 */
[----:B------:R-:W0:Y:S01]  /*3d30*/  SHFL.DOWN PT, R20, R125, 0x1, 0x1f ;  /* 0x08201f007d147f89 */ /* 0x000e2200000e0000 */
[----:B------:R-:W-:Y:S01]  /*3d40*/  FMUL.FTZ R23, R124, R23 ;  /* 0x000000177c177220 */ /* 0x000fe20000410000 */
[----:B------:R-:W-:Y:S01]  /*3d50*/  FMUL.FTZ R110, R119, R110 ;  /* 0x0000006e776e7220 */ /* 0x000fe20000410000 */
[----:B------:R-:W-:Y:S01]  /*3d60*/  FMUL.FTZ R96, R97, R96 ;  /* 0x0000006061607220 */ /* 0x000fe20000410000 */
[----:B------:R-:W-:Y:S01]  /*3d70*/  FADD.FTZ R74, R123, R74 ;  /* 0x0000004a7b4a7221 */ /* 0x000fe20000010000 */
[----:B------:R-:W-:Y:S01]  /*3d80*/  FFMA.FTZ R105, R86, R108, R23 ;  /* 0x0000006c56697223 */ /* 0x000fe20000010017 */
[----:B------:R-:W-:Y:S01]  /*3d90*/  FMUL.FTZ R23, R69, R98 ;  /* 0x0000006245177220 */ /* 0x000fe20000410000 */
[----:B------:R-:W-:Y:S01]  /*3da0*/  FFMA.FTZ R110, R89, R106, R110 ;  /* 0x0000006a596e7223 */ /* 0x000fe2000001006e */
[----:B------:R-:W-:Y:S01]  /*3db0*/  FFMA.FTZ R96, R93, R102, R96 ;  /* 0x000000665d607223 */ /* 0x000fe20000010060 */
        /* <DEDUP_REMOVED lines=9> */
[----:B--2---:R-:W-:Y:S01]  /*3e50*/  @!P0 FADD.FTZ R21, R21, R126 ;  /* 0x0000007e15158221 */ /* 0x004fe20000010000 */
[----:B------:R-:W-:Y:S01]  /*3e60*/  FADD.FTZ R76, R23, R76 ;  /* 0x0000004c174c7221 */ /* 0x000fe20000010000 */
[----:B------:R-:W-:-:S03]  /*3e70*/  FADD.FTZ R73, R96, R73 ;  /* 0x0000004960497221 */ /* 0x000fc60000010000 */
        /* <DEDUP_REMOVED lines=17> */
[----:B------:R-:W-:Y:S02]  /*3f90*/  ISETP.GT.AND P0, PT, R44, 0xf, PT ;  /* 0x0000000f2c00780c */ /* 0x000fe40003f04270 */
[----:B------:R-:W-:Y:S02]  /*3fa0*/  @!P3 MOV R20, 0x400 ;  /* 0x000004000014b802 */ /* 0x000fe40000000f00 */
[----:B------:R-:W0:Y:S02]  /*3fb0*/  SHFL.DOWN PT, R126, R125, 0x10, 0x1f ;  /* 0x0a001f007d7e7f89 */ /* 0x000e2400000e0000 */
[----:B-1----:R-:W-:Y:S01]  /*3fc0*/  @!P3 LEA R53, R127, R20, 0x18 ;  /* 0x000000147f35b211 */ /* 0x002fe200078ec0ff */
[----:B------:R-:W-:-:S04]  /*3fd0*/  FMUL.FTZ R20, R69, R104 ;  /* 0x0000006845147220 */ /* 0x000fc80000410000 */
[----:B------:R-:W-:Y:S01]  /*3fe0*/  FMUL.FTZ R22, R107, R20 ;  /* 0x000000146b167220 */ /* 0x000fe20000410000 */
[----:B------:R-:W-:-:S03]  /*3ff0*/  FMUL.FTZ R20, R69, R100 ;  /* 0x0000006445147220 */ /* 0x000fc60000410000 */
[----:B------:R-:W-:Y:S01]  /*4000*/  FFMA.FTZ R101, R87, R104, R22 ;  /* 0x0000006857657223 */ /* 0x000fe20000010016 */
[----:B------:R-:W-:Y:S01]  /*4010*/  FMUL.FTZ R22, R69, R112 ;  /* 0x0000007045167220 */ /* 0x000fe20000410000 */
[----:B------:R-:W-:Y:S02]  /*4020*/  FMUL.FTZ R103, R103, R20 ;  /* 0x0000001467677220 */ /* 0x000fe40000410000 */
[----:B------:R-:W-:Y:S01]  /*4030*/  FADD.FTZ R82, R101, R82 ;  /* 0x0000005265527221 */ /* 0x000fe20000010000 */
[----:B------:R-:W-:Y:S01]  /*4040*/  FMUL.FTZ R22, R95, R22 ;  /* 0x000000165f167220 */ /* 0x000fe20000410000 */
[----:B------:R-:W-:Y:S01]  /*4050*/  FFMA.FTZ R100, R88, R100, R103 ;  /* 0x0000006458647223 */ /* 0x000fe20000010067 */
[----:B--2---:R-:W-:Y:S02]  /*4060*/  @!P0 FADD.FTZ R21, R21, R128 ;  /* 0x0000008015158221 */ /* 0x004fe40000010000 */
[----:B------:R-:W-:Y:S01]  /*4070*/  FFMA.FTZ R22, R91, R112, R22 ;  /* 0x000000705b167223 */ /* 0x000fe20000010016 */
[----:B------:R-:W-:Y:S01]  /*4080*/  FADD.FTZ R79, R100, R79 ;  /* 0x0000004f644f7221 */ /* 0x000fe20000010000 */
[----:B0-----:R-:W-:-:S02]  /*4090*/  @!P0 FADD.FTZ R125, R125, R126 ;  /* 0x0000007e7d7d8221 */ /* 0x001fc40000010000 */
[----:B------:R-:W-:-:S03]  /*40a0*/  FADD.FTZ R75, R22, R75 ;  /* 0x0000004b164b7221 */ /* 0x000fc60000010000 */
        /* <DEDUP_REMOVED lines=12> */
.L_x_9480:
[----:B------:R-:W-:Y:S05]  /*4170*/  BSYNC B0 ;  /* 0x0000000000007941 */ /* 0x000fea0003800000 */
.L_x_9479:
        /* <DEDUP_REMOVED lines=14> */
.L_x_9476:
[----:B------:R-:W-:Y:S01]  /*4260*/  BAR.SYNC.DEFER_BLOCKING 0x0 ;  /* 0x0000000000007b1d */ /* 0x000fe20000010000 */
[----:B------:R-:W-:Y:S02]  /*4270*/  SHF.R.S32.HI R0, RZ, 0x1f, R45 ;  /* 0x0000001fff007819 */ /* 0x000fe4000001142d */
[----:B-1----:R-:W-:Y:S02]  /*4280*/  LEA R16, P0, R45, R39, 0x4 ;  /* 0x000000272d107211 */ /* 0x002fe400078020ff */
[----:B------:R-:W-:-:S03]  /*4290*/  LEA R26, R44, R53, 0x4 ;  /* 0x000000352c1a7211 */ /* 0x000fc600078e20ff */
[----:B------:R-:W1:Y:S01]  /*42a0*/  LDC.64 R28, c[0x0][0x388] ;  /* 0x0000e200ff1c7b82 */ /* 0x000e620000000a00 */
[----:B------:R-:W-:Y:S01]  /*42b0*/  LEA.HI.X R17, R45, R40, R0, 0x4, P0 ;  /* 0x000000282d117211 */ /* 0x000fe200000f2400 */
[----:B------:R-:W-:Y:S01]  /*42c0*/  ULDC.64 UR4, c[0x0][0x390] ;  /* 0x0000e40000047ab9 */ /* 0x000fe20000000a00 */
[----:B------:R-:W-:Y:S02]  /*42d0*/  F2FP.BF16.F32.PACK_AB R58, R72, R57 ;  /* 0x00000039483a723e */ /* 0x000fe400000010ff */
[----:B------:R-:W-:Y:S02]  /*42e0*/  F2FP.BF16.F32.PACK_AB R59, R74, R59 ;  /* 0x0000003b4a3b723e */ /* 0x000fe400000010ff */
[----:B------:R-:W-:Y:S01]  /*42f0*/  F2FP.BF16.F32.PACK_AB R56, R61, R77 ;  /* 0x0000004d3d38723e */ /* 0x000fe200000010ff */
[----:B------:R-:W3:Y:S01]  /*4300*/  LDC.64 R30, c[0x0][0x3e0] ;  /* 0x0000f800ff1e7b82 */ /* 0x000ee20000000a00 */
[----:B------:R-:W4:Y:S01]  /*4310*/  LDG.E.128 R16, desc[UR14][R16.64] ;  /* 0x0000000e10107981 */ /* 0x000f22000c1e1d00 */
[----:B------:R-:W-:-:S02]  /*4320*/  F2FP.BF16.F32.PACK_AB R57, R55, R78 ;  /* 0x0000004e3739723e */ /* 0x000fc400000010ff */
[----:B------:R-:W-:Y:S01]  /*4330*/  IADD3 R32, R43, -0x1, RZ ;  /* 0xffffffff2b207810 */ /* 0x000fe20007ffe0ff */
[----:B-1----:R-:W-:-:S04]  /*4340*/  IMAD R24, R28, UR17, RZ ;  /* 0x000000111c187c24 */ /* 0x002fc8000f8e02ff */
[----:B------:R-:W-:Y:S02]  /*4350*/  IMAD R29, R29, UR16, R24 ;  /* 0x000000101d1d7c24 */ /* 0x000fe4000f8e0218 */
[----:B------:R-:W-:Y:S01]  /*4360*/  IMAD R24, R50, UR4, RZ ;  /* 0x0000000432187c24 */ /* 0x000fe2000f8e02ff */
[----:B----4-:R-:W-:Y:S01]  /*4370*/  STS.128 [R26], R16 ;  /* 0x000000101a007388 */ /* 0x010fe20000000c00 */
[----:B------:R-:W-:-:S03]  /*4380*/  NOP ;  /* 0x0000000000007918 */ /* 0x000fc60000000000 */
[----:B------:R-:W1:Y:S01]  /*4390*/  LDS.128 R4, [R26] ;  /* 0x000000001a047984 */ /* 0x000e620000000c00 */
[----:B------:R-:W-:Y:S06]  /*43a0*/  BAR.SYNC.DEFER_BLOCKING 0x0 ;  /* 0x0000000000007b1d */ /* 0x000fec0000010000 */
[----:B------:R-:W-:Y:S01]  /*43b0*/  STS.128 [R26], R56 ;  /* 0x000000381a007388 */ /* 0x000fe20000000c00 */
[C---:B-1----:R-:W-:Y:S02]  /*43c0*/  SHF.L.U32 R3, R4.reuse, 0x10, RZ ;  /* 0x0000001004037819 */ /* 0x042fe400000006ff */
[----:B------:R-:W-:-:S03]  /*43d0*/  PRMT R4, R4, 0x7632, R4 ;  /* 0x0000763204047816 */ /* 0x000fc60000000004 */
[--C-:B------:R-:W-:Y:S01]  /*43e0*/  FADD.FTZ R2, R3, R48.reuse ;  /* 0x0000003003027221 */ /* 0x100fe20000010000 */
[C---:B------:R-:W-:Y:S02]  /*43f0*/  SHF.L.U32 R3, R5.reuse, 0x10, RZ ;  /* 0x0000001005037819 */ /* 0x040fe400000006ff */
[----:B------:R-:W-:Y:S02]  /*4400*/  PRMT R5, R5, 0x7632, R5 ;  /* 0x0000763205057816 */ /* 0x000fe40000000005 */
[----:B------:R-:W-:Y:S01]  /*4410*/  FSETP.GTU.FTZ.AND P6, PT, R2, 20, PT ;  /* 0x41a000000200780b */ /* 0x000fe20003fdc000 */
[----:B--2---:R-:W-:Y:S01]  /*4420*/  FADD.FTZ R14, R3, R48 ;  /* 0x00000030030e7221 */ /* 0x004fe20000010000 */
[C---:B------:R-:W-:Y:S02]  /*4430*/  SHF.L.U32 R3, R6.reuse, 0x10, RZ ;  /* 0x0000001006037819 */ /* 0x040fe400000006ff */
[----:B------:R-:W-:Y:S02]  /*4440*/  PRMT R6, R6, 0x7632, R6 ;  /* 0x0000763206067816 */ /* 0x000fe40000000006 */
[----:B------:R-:W-:Y:S01]  /*4450*/  SHF.L.U32 R5, R5, 0x10, RZ ;  /* 0x0000001005057819 */ /* 0x000fe200000006ff */
[----:B------:R-:W-:Y:S01]  /*4460*/  FADD.FTZ R17, R3, R48 ;  /* 0x0000003003117221 */ /* 0x000fe20000010000 */
[----:B------:R-:W-:-:S02]  /*4470*/  SHF.L.U32 R3, R7, 0x10, RZ ;  /* 0x0000001007037819 */ /* 0x000fc400000006ff */
[----:B------:R-:W-:Y:S02]  /*4480*/  SHF.L.U32 R15, R4, 0x10, RZ ;  /* 0x00000010040f7819 */ /* 0x000fe400000006ff */
[----:B------:R-:W-:Y:S01]  /*4490*/  FSETP.GTU.FTZ.AND P1, PT, R17, 20, PT ;  /* 0x41a000001100780b */ /* 0x000fe20003f3c000 */
[----:B------:R-:W-:Y:S01]  /*44a0*/  @!P6 FMUL.FTZ R2, R2, -1.4426950216293334961 ;  /* 0xbfb8aa3b0202e820 */ /* 0x000fe20000410000 */
[--C-:B------:R-:W-:Y:S01]  /*44b0*/  FADD.FTZ R18, R3, R48.reuse ;  /* 0x0000003003127221 */ /* 0x100fe20000010000 */
[----:B------:R-:W-:Y:S01]  /*44c0*/  FSETP.GTU.FTZ.AND P0, PT, R14, 20, PT ;  /* 0x41a000000e00780b */ /* 0x000fe20003f1c000 */
[----:B------:R-:W-:-:S03]  /*44d0*/  FADD.FTZ R15, R15, R48 ;  /* 0x000000300f0f7221 */ /* 0x000fc60000010000 */
[----:B------:R-:W1:Y:S01]  /*44e0*/  @!P6 MUFU.EX2 R2, R2 ;  /* 0x000000020002e308 */ /* 0x000e620000000800 */
[----:B------:R-:W-:Y:S02]  /*44f0*/  FSETP.GTU.FTZ.AND P2, PT, R18, 20, PT ;  /* 0x41a000001200780b */ /* 0x000fe40003f5c000 */
[----:B------:R-:W-:-:S03]  /*4500*/  FSETP.GTU.FTZ.AND P3, PT, R15, 20, PT ;  /* 0x41a000000f00780b */ /* 0x000fc60003f7c000 */
[----:B------:R-:W-:Y:S01]  /*4510*/  @!P1 FMUL.FTZ R4, R17, -1.4426950216293334961 ;  /* 0xbfb8aa3b11049820 */ /* 0x000fe20000410000 */
[----:B------:R-:W-:Y:S02]  /*4520*/  FADD.FTZ R17, R5, R48 ;  /* 0x0000003005117221 */ /* 0x000fe40000010000 */
[----:B------:R-:W-:-:S03]  /*4530*/  @!P0 FMUL.FTZ R14, R14, -1.4426950216293334961 ;  /* 0xbfb8aa3b0e0e8820 */ /* 0x000fc60000410000 */
[----:B------:R-:W-:-:S03]  /*4540*/  FSETP.GTU.FTZ.AND P4, PT, R17, 20, PT ;  /* 0x41a000001100780b */ /* 0x000fc60003f9c000 */
[----:B------:R-:W-:Y:S01]  /*4550*/  @!P0 MUFU.EX2 R14, R14 ;  /* 0x0000000e000e8308 */ /* 0x000fe20000000800 */
[----:B-1----:R-:W-:Y:S01]  /*4560*/  @!P6 FADD.FTZ R3, R2, 1 ;  /* 0x3f8000000203e421 */ /* 0x002fe20000010000 */
[----:B------:R-:W-:Y:S02]  /*4570*/  PRMT R2, R7, 0x7632, R2 ;  /* 0x0000763207027816 */ /* 0x000fe40000000002 */
[----:B------:R-:W-:Y:S02]  /*4580*/  SHF.L.U32 R7, R6, 0x10, RZ ;  /* 0x0000001006077819 */ /* 0x000fe400000006ff */
[----:B------:R-:W-:Y:S02]  /*4590*/  SHF.L.U32 R5, R2, 0x10, RZ ;  /* 0x0000001002057819 */ /* 0x000fe400000006ff */
[----:B------:R1:W2:Y:S01]  /*45a0*/  @!P6 MUFU.RCP R16, R3 ;  /* 0x000000030010e308 */ /* 0x0002a20000001000 */
[----:B------:R-:W-:Y:S02]  /*45b0*/  @!P3 FMUL.FTZ R2, R15, -1.4426950216293334961 ;  /* 0xbfb8aa3b0f02b820 */ /* 0x000fe40000410000 */
[----:B------:R-:W-:-:S05]  /*45c0*/  FADD.FTZ R19, R5, R48 ;  /* 0x0000003005137221 */ /* 0x000fca0000010000 */
[----:B------:R4:W5:Y:S01]  /*45d0*/  @!P1 MUFU.EX2 R6, R4 ;  /* 0x0000000400069308 */ /* 0x0009620000000800 */
[----:B-1----:R-:W-:Y:S01]  /*45e0*/  @!P2 FMUL.FTZ R3, R18, -1.4426950216293334961 ;  /* 0xbfb8aa3b1203a820 */ /* 0x002fe20000410000 */
[----:B------:R-:W-:-:S05]  /*45f0*/  FADD.FTZ R18, R7, R48 ;  /* 0x0000003007127221 */ /* 0x000fca0000010000 */
[----:B------:R-:W-:Y:S01]  /*4600*/  FSETP.GTU.FTZ.AND P5, PT, R18, 20, PT ;  /* 0x41a000001200780b */ /* 0x000fe20003fbc000 */
[----:B------:R1:W0:Y:S01]  /*4610*/  @!P2 MUFU.EX2 R7, R3 ;  /* 0x000000030007a308 */ /* 0x0002220000000800 */
[----:B----4-:R-:W-:Y:S01]  /*4620*/  @!P4 FMUL.FTZ R4, R17, -1.4426950216293334961 ;  /* 0xbfb8aa3b1104c820 */ /* 0x010fe20000410000 */
[----:B--2---:R-:W-:Y:S01]  /*4630*/  @!P6 FMUL.FTZ R75, R75, R16 ;  /* 0x000000104b4be220 */ /* 0x004fe20000410000 */
[----:B------:R-:W-:-:S03]  /*4640*/  FSETP.GTU.FTZ.AND P6, PT, R19, 20, PT ;  /* 0x41a000001300780b */ /* 0x000fc60003fdc000 */
[----:B------:R-:W-:Y:S02]  /*4650*/  FADD.FTZ R46, R75, R46 ;  /* 0x0000002e4b2e7221 */ /* 0x000fe40000010000 */
[----:B------:R-:W2:Y:S01]  /*4660*/  @!P4 MUFU.EX2 R4, R4 ;  /* 0x000000040004c308 */ /* 0x000ea20000000800 */
[----:B-----5:R-:W-:Y:S01]  /*4670*/  @!P1 FADD.FTZ R6, R6, 1 ;  /* 0x3f80000006069421 */ /* 0x020fe20000010000 */
[----:B-1----:R-:W-:Y:S01]  /*4680*/  @!P0 FADD.FTZ R3, R14, 1 ;  /* 0x3f8000000e038421 */ /* 0x002fe20000010000 */
[----:B------:R-:W-:Y:S01]  /*4690*/  SHF.L.U32 R14, R32, 0x8, RZ ;  /* 0x00000008200e7819 */ /* 0x000fe200000006ff */
[----:B------:R-:W-:-:S04]  /*46a0*/  @!P5 FMUL.FTZ R5, R18, -1.4426950216293334961 ;  /* 0xbfb8aa3b1205d820 */ /* 0x000fc80000410000 */
[----:B------:R0:W1:Y:S01]  /*46b0*/  @!P3 MUFU.EX2 R16, R2 ;  /* 0x000000020010b308 */ /* 0x0000620000000800 */
[----:B------:R-:W-:-:S07]  /*46c0*/  @!P6 FMUL.FTZ R15, R19, -1.4426950216293334961 ;  /* 0xbfb8aa3b130fe820 */ /* 0x000fce0000410000 */
[----:B------:R-:W4:Y:S01]  /*46d0*/  @!P5 MUFU.EX2 R5, R5 ;  /* 0x000000050005d308 */ /* 0x000f220000000800 */
[----:B0-----:R-:W-:Y:S01]  /*46e0*/  @!P2 FADD.FTZ R2, R7, 1 ;  /* 0x3f8000000702a421 */ /* 0x001fe20000010000 */
[----:B--2---:R-:W-:-:S06]  /*46f0*/  @!P4 FADD.FTZ R17, R4, 1 ;  /* 0x3f8000000411c421 */ /* 0x004fcc0000010000 */
[----:B------:R0:W2:Y:S01]  /*4700*/  @!P1 MUFU.RCP R23, R6 ;  /* 0x0000000600179308 */ /* 0x0000a20000001000 */
[----:B-1----:R-:W-:-:S07]  /*4710*/  @!P3 FADD.FTZ R16, R16, 1 ;  /* 0x3f8000001010b421 */ /* 0x002fce0000010000 */
[----:B------:R1:W5:Y:S01]  /*4720*/  @!P6 MUFU.EX2 R19, R15 ;  /* 0x0000000f0013e308 */ /* 0x0003620000000800 */
[----:B----4-:R-:W-:Y:S01]  /*4730*/  @!P5 FADD.FTZ R18, R5, 1 ;  /* 0x3f8000000512d421 */ /* 0x010fe20000010000 */
[----:B------:R-:W-:Y:S01]  /*4740*/  NOP ;  /* 0x0000000000007918 */ /* 0x000fe20000000000 */
[----:B0-----:R-:W0:Y:S01]  /*4750*/  LDS.128 R4, [R26] ;  /* 0x000000001a047984 */ /* 0x001e220000000c00 */
[----:B-1----:R-:W-:-:S04]  /*4760*/  SHF.R.S32.HI R15, RZ, 0x1f, R14 ;  /* 0x0000001fff0f7819 */ /* 0x002fc8000001140e */
[----:B------:R-:W1:Y:S01]  /*4770*/  @!P0 MUFU.RCP R21, R3 ;  /* 0x0000000300158308 */ /* 0x000e620000001000 */
[----:B--2---:R-:W-:Y:S01]  /*4780*/  @!P1 FMUL.FTZ R82, R82, R23 ;  /* 0x0000001752529220 */ /* 0x004fe20000410000 */
[----:B------:R-:W-:-:S04]  /*4790*/  IADD3 R41, P1, R41, -0x200, RZ ;  /* 0xfffffe0029297810 */ /* 0x000fc80007f3e0ff */
[----:B------:R-:W-:Y:S01]  /*47a0*/  IADD3.X R42, R42, -0x1, RZ, P1, !PT ;  /* 0xffffffff2a2a7810 */ /* 0x000fe20000ffe4ff */
[----:B-----5:R-:W-:Y:S01]  /*47b0*/  @!P6 FADD.FTZ R19, R19, 1 ;  /* 0x3f8000001313e421 */ /* 0x020fe20000010000 */
[----:B------:R2:W4:Y:S08]  /*47c0*/  @!P2 MUFU.RCP R22, R2 ;  /* 0x000000020016a308 */ /* 0x0005300000001000 */
[----:B------:R5:W0:Y:S01]  /*47d0*/  @!P4 MUFU.RCP R20, R17 ;  /* 0x000000110014c308 */ /* 0x000a220000001000 */
[----:B--2---:R-:W-:-:S04]  /*47e0*/  IMAD.WIDE.U32 R2, R28, UR16, R14 ;  /* 0x000000101c027c25 */ /* 0x004fc8000f8e000e */
[----:B-1----:R-:W-:Y:S01]  /*47f0*/  @!P0 FMUL.FTZ R76, R76, R21 ;  /* 0x000000154c4c8220 */ /* 0x002fe20000410000 */
[----:B------:R-:W-:Y:S02]  /*4800*/  IADD3 R3, R3, R29, RZ ;  /* 0x0000001d03037210 */ /* 0x000fe40007ffe0ff */
[----:B------:R-:W1:Y:S01]  /*4810*/  @!P5 MUFU.RCP R18, R18 ;  /* 0x000000120012d308 */ /* 0x000e620000001000 */
[----:B-----5:R-:W-:Y:S02]  /*4820*/  IMAD R17, R51, UR5, R24 ;  /* 0x0000000533117c24 */ /* 0x020fe4000f8e0218 */
[----:B----4-:R-:W-:Y:S01]  /*4830*/  @!P2 FMUL.FTZ R25, R25, R22 ;  /* 0x000000161919a220 */ /* 0x010fe20000410000 */
[----:B------:R-:W-:Y:S01]  /*4840*/  IMAD.WIDE.U32 R2, R51, UR4, R2 ;  /* 0x0000000433027c25 */ /* 0x000fe2000f8e0002 */
[----:B------:R-:W2:Y:S01]  /*4850*/  LDC.64 R28, c[0x0][0x3a8] ;  /* 0x0000ea00ff1c7b82 */ /* 0x000ea20000000a00 */
[----:B------:R-:W-:Y:S01]  /*4860*/  ULDC.64 UR4, c[0x0][0x3b0] ;  /* 0x0000ec0000047ab9 */ /* 0x000fe20000000a00 */
[----:B------:R-:W-:-:S02]  /*4870*/  IADD3 R37, P2, R37, -0x200, RZ ;  /* 0xfffffe0025257810 */ /* 0x000fc40007f5e0ff */
[----:B------:R-:W-:Y:S01]  /*4880*/  IADD3 R17, R3, R17, RZ ;  /* 0x0000001103117210 */ /* 0x000fe20007ffe0ff */
[----:B------:R-:W4:Y:S01]  /*4890*/  @!P6 MUFU.RCP R19, R19 ;  /* 0x000000130013e308 */ /* 0x000f220000001000 */
[----:B---3--:R-:W-:Y:S01]  /*48a0*/  LEA R3, P0, R2, R30, 0x1 ;  /* 0x0000001e02037211 */ /* 0x008fe200078008ff */
[----:B0-----:R-:W-:Y:S01]  /*48b0*/  @!P4 FMUL.FTZ R79, R79, R20 ;  /* 0x000000144f4fc220 */ /* 0x001fe20000410000 */
[----:B------:R-:W-:Y:S02]  /*48c0*/  IADD3.X R38, R38, -0x1, RZ, P2, !PT ;  /* 0xffffffff26267810 */ /* 0x000fe400017fe4ff */
[----:B------:R-:W-:Y:S02]  /*48d0*/  LEA.HI.X R22, R2, R31, R17, 0x1, P0 ;  /* 0x0000001f02167211 */ /* 0x000fe400000f0c11 */
[----:B------:R-:W-:Y:S01]  /*48e0*/  IADD3 R2, P0, R3, R36, RZ ;  /* 0x0000002403027210 */ /* 0x000fe20007f1e0ff */
[----:B------:R-:W0:Y:S01]  /*48f0*/  @!P3 MUFU.RCP R16, R16 ;  /* 0x000000100010b308 */ /* 0x000e220000001000 */
[----:B-1----:R-:W-:Y:S01]  /*4900*/  @!P5 FMUL.FTZ R27, R27, R18 ;  /* 0x000000121b1bd220 */ /* 0x002fe20000410000 */
[----:B------:R-:W-:Y:S01]  /*4910*/  F2FP.BF16.F32.PACK_AB R21, R79, R76 ;  /* 0x0000004c4f15723e */ /* 0x000fe200000010ff */
[----:B------:R-:W1:Y:S01]  /*4920*/  LDC.64 R30, c[0x0][0x3f0] ;  /* 0x0000fc00ff1e7b82 */ /* 0x000e620000000a00 */
[----:B------:R-:W-:-:S02]  /*4930*/  IADD3.X R3, R22, R35, RZ, P0, !PT ;  /* 0x0000002316037210 */ /* 0x000fc400007fe4ff */
[----:B------:R-:W-:-:S03]  /*4940*/  F2FP.BF16.F32.PACK_AB R22, R27, R82 ;  /* 0x000000521b16723e */ /* 0x000fc600000010ff */
[----:B------:R3:W-:Y:S01]  /*4950*/  STG.E.128 desc[UR14][R2.64], R4 ;  /* 0x0000000402007986 */ /* 0x0007e2000c101d0e */
[----:B----4-:R-:W-:Y:S01]  /*4960*/  @!P6 FMUL.FTZ R62, R62, R19 ;  /* 0x000000133e3ee220 */ /* 0x010fe20000410000 */
[C---:B--2---:R-:W-:Y:S02]  /*4970*/  IMAD R24, R28.reuse, UR17, RZ ;  /* 0x000000111c187c24 */ /* 0x044fe4000f8e02ff */
[----:B------:R-:W-:Y:S02]  /*4980*/  IMAD.WIDE.U32 R14, R28, UR16, R14 ;  /* 0x000000101c0e7c25 */ /* 0x000fe4000f8e000e */
[----:B------:R-:W-:Y:S02]  /*4990*/  F2FP.BF16.F32.PACK_AB R23, R62, R25 ;  /* 0x000000193e17723e */ /* 0x000fe400000010ff */
[----:B0-----:R-:W-:Y:S01]  /*49a0*/  @!P3 FMUL.FTZ R73, R73, R16 ;  /* 0x000000104949b220 */ /* 0x001fe20000410000 */
[----:B------:R-:W-:Y:S01]  /*49b0*/  BAR.SYNC.DEFER_BLOCKING 0x0 ;  /* 0x0000000000007b1d */ /* 0x000fe20000010000 */
[----:B------:R-:W-:Y:S01]  /*49c0*/  IMAD R29, R29, UR16, R24 ;  /* 0x000000101d1d7c24 */ /* 0x000fe2000f8e0218 */
[----:B------:R-:W-:-:S02]  /*49d0*/  ISETP.GT.AND P3, PT, R43, 0x1, PT ;  /* 0x000000012b00780c */ /* 0x000fc40003f64270 */
[----:B------:R-:W-:Y:S01]  /*49e0*/  F2FP.BF16.F32.PACK_AB R20, R73, R75 ;  /* 0x0000004b4914723e */ /* 0x000fe200000010ff */
[----:B------:R-:W-:Y:S01]  /*49f0*/  FADD.FTZ R73, R46, R73 ;  /* 0x000000492e497221 */ /* 0x000fe20000010000 */
[----:B------:R-:W-:Y:S02]  /*4a00*/  IADD3 R15, R15, R29, RZ ;  /* 0x0000001d0f0f7210 */ /* 0x000fe40007ffe0ff */
[----:B------:R-:W-:Y:S01]  /*4a10*/  MOV R43, R32 ;  /* 0x00000020002b7202 */ /* 0x000fe20000000f00 */
[----:B---3--:R-:W-:Y:S02]  /*4a20*/  IMAD R2, R50, UR4, RZ ;  /* 0x0000000432027c24 */ /* 0x008fe4000f8e02ff */
[----:B------:R-:W-:Y:S02]  /*4a30*/  FADD.FTZ R76, R73, R76 ;  /* 0x0000004c494c7221 */ /* 0x000fe40000010000 */
[C---:B------:R-:W-:Y:S02]  /*4a40*/  IMAD R5, R51.reuse, UR5, R2 ;  /* 0x0000000533057c24 */ /* 0x040fe4000f8e0202 */
[----:B------:R-:W-:Y:S01]  /*4a50*/  FADD.FTZ R79, R76, R79 ;  /* 0x0000004f4c4f7221 */ /* 0x000fe20000010000 */
[----:B------:R-:W-:-:S04]  /*4a60*/  IMAD.WIDE.U32 R2, R51, UR4, R14 ;  /* 0x0000000433027c25 */ /* 0x000fc8000f8e000e */
[----:B------:R-:W-:Y:S01]  /*4a70*/  FADD.FTZ R82, R79, R82 ;  /* 0x000000524f527221 */ /* 0x000fe20000010000 */
[----:B------:R-:W-:Y:S02]  /*4a80*/  IADD3 R4, R3, R5, RZ ;  /* 0x0000000503047210 */ /* 0x000fe40007ffe0ff */
[----:B-1----:R-:W-:Y:S01]  /*4a90*/  LEA R3, P0, R2, R30, 0x1 ;  /* 0x0000001e02037211 */ /* 0x002fe200078008ff */
[----:B------:R-:W-:Y:S01]  /*4aa0*/  FADD.FTZ R82, R82, R27 ;  /* 0x0000001b52527221 */ /* 0x000fe20000010000 */
[----:B------:R-:W-:Y:S01]  /*4ab0*/  STS.128 [R26], R20 ;  /* 0x000000141a007388 */ /* 0x000fe20000000c00 */
[----:B------:R-:W-:-:S03]  /*4ac0*/  NOP ;  /* 0x0000000000007918 */ /* 0x000fc60000000000 */
[----:B------:R-:W0:Y:S01]  /*4ad0*/  LDS.128 R16, [R26] ;  /* 0x000000001a107984 */ /* 0x000e220000000c00 */
[----:B------:R-:W-:Y:S01]  /*4ae0*/  LEA.HI.X R4, R2, R31, R4, 0x1, P0 ;  /* 0x0000001f02047211 */ /* 0x000fe200000f0c04 */
[----:B------:R-:W-:Y:S01]  /*4af0*/  FADD.FTZ R25, R82, R25 ;  /* 0x0000001952197221 */ /* 0x000fe20000010000 */
[----:B------:R-:W-:-:S03]  /*4b00*/  IADD3 R2, P0, R3, R36, RZ ;  /* 0x0000002403027210 */ /* 0x000fc60007f1e0ff */
[----:B------:R-:W-:Y:S01]  /*4b10*/  FADD.FTZ R46, R25, R62 ;  /* 0x0000003e192e7221 */ /* 0x000fe20000010000 */
[----:B------:R-:W-:Y:S02]  /*4b20*/  IADD3.X R3, R4, R35, RZ, P0, !PT ;  /* 0x0000002304037210 */ /* 0x000fe400007fe4ff */
[----:B------:R-:W-:-:S04]  /*4b30*/  IADD3 R39, P0, R39, -0x200, RZ ;  /* 0xfffffe0027277810 */ /* 0x000fc80007f1e0ff */
[----:B------:R-:W-:Y:S01]  /*4b40*/  IADD3.X R40, R40, -0x1, RZ, P0, !PT ;  /* 0xffffffff28287810 */ /* 0x000fe200007fe4ff */
[----:B0-----:R0:W-:Y:S01]  /*4b50*/  STG.E.128 desc[UR14][R2.64], R16 ;  /* 0x0000001002007986 */ /* 0x0011e2000c101d0e */
[----:B------:R-:W-:Y:S07]  /*4b60*/  @P3 BRA `(.L_x_9482) ;  /* 0xffffffb800c03947 */ /* 0x000fee000383ffff */
.L_x_9458:
        /* <DEDUP_REMOVED lines=26> */
.L_x_9484:
[----:B------:R-:W-:Y:S05]  /*4d10*/  BSYNC B0 ;  /* 0x0000000000007941 */ /* 0x000fea0003800000 */
.L_x_9483:
        /* <DEDUP_REMOVED lines=29> */
.L_x_9486:
[----:B------:R-:W2:Y:S02]  /*4ef0*/  S2R R21, SR_TID.X ;  /* 0x0000000000157919 */ /* 0x000ea40000002100 */
.L_x_9487:
[----:B------:R-:W-:Y:S05]  /*4f00*/  BSYNC B0 ;  /* 0x0000000000007941 */ /* 0x000fea0003800000 */
.L_x_9485:
        /* <DEDUP_REMOVED lines=8> */
[C---:B01----:R-:W-:Y:S01]  /*4f90*/  IMAD R4, R50.reuse, UR8, RZ ;  /* 0x0000000832047c24 */ /* 0x043fe2000f8e02ff */
        /* <DEDUP_REMOVED lines=34> */
.L_x_9489:
        /* <DEDUP_REMOVED lines=55> */
.L_x_9488:
[----:B------:R-:W-:Y:S05]  /*5530*/  EXIT ;  /* 0x000000000000794d */ /* 0x000fea0003800000 */
.L_x_9490:
        /* <DEDUP_REMOVED lines=12> */
.L_x_11027:


//--------------------- .text._Z25selective_scan_bwd_kernelI32Selective_Scan_bwd_kernel_traitsILi32ELi8ELb1ELb0ELb1ELb0ELb0EN3c108BFloat16EfEEv12SSMParamsBwd --------------------------
	.section	.text._Z25selective_scan_bwd_kernelI32Selective_Scan_bwd_kernel_traitsILi32ELi8ELb1ELb0ELb1ELb0ELb0EN3c108BFloat16EfEEv12SSMParamsBwd,"ax",@progbits
	.align	128
        .global         _Z25selective_scan_bwd_kernelI32Selective_Scan_bwd_kernel_traitsILi32ELi8ELb1ELb0ELb1ELb0ELb0EN3c108BFloat16EfEEv12SSMParamsBwd
        .type           _Z25selective_scan_bwd_kernelI32Selective_Scan_bwd_kernel_traitsILi32ELi8ELb1ELb0ELb1ELb0ELb0EN3c108BFloat16EfEEv12SSMParamsBwd,@function
        .size           _Z25selective_scan_bwd_kernelI32Selective_Scan_bwd_kernel_traitsILi32ELi8ELb1ELb0ELb1ELb0ELb0EN3c108BFloat16EfEEv12SSMParamsBwd,(.L_x_11028 - _Z25selective_scan_bwd_kernelI32Selective_Scan_bwd_kernel_traitsILi32ELi8ELb1ELb0ELb1ELb0ELb0EN3c108BFloat16EfEEv12SSMParamsBwd)
        .other          _Z25selective_scan_bwd_kernelI32Selective_Scan_bwd_kernel_traitsILi32ELi8ELb1ELb0ELb1ELb0ELb0EN3c108BFloat16EfEEv12SSMParamsBwd,@"STO_CUDA_ENTRY STV_DEFAULT"
_Z25selective_scan_bwd_kernelI32Selective_Scan_bwd_kernel_traitsILi32ELi8ELb1ELb0ELb1ELb0ELb0EN3c108BFloat16EfEEv12SSMParamsBwd:
.text._Z25selective_scan_bwd_kernelI32Selective_Scan_bwd_kernel_traitsILi32ELi8ELb1ELb0ELb1ELb0ELb0EN3c108BFloat16EfEEv12SSMParamsBwd:
        /* <DEDUP_REMOVED lines=50> */
[----:B------:R-:W-:-:S02]  /*0320*/  LEA R9, R27, 0xffffff00, 0x8 ;  /* 0xffffff001b097811 */ /* 0x000fc400078e40ff */
[----:B------:R-:W-:Y:S01]  /*0330*/  ULDC.64 UR8, c[0x0][0x290] ;  /* 0x0000a40000087ab9 */ /* 0x000fe20000000a00 */
[----:B------:R-:W-:Y:S01]  /*0340*/  @!P1 IADD3 R0, R0, -R11, RZ ;  /* 0x8000000b00009210 */ /* 0x000fe20007ffe0ff */
[----:B------:R-:W-:-:S03]  /*0350*/  UIADD3 UR5, UR5, UR6, URZ ;  /* 0x0000000605057290 */ /* 0x000fc6000fffe03f */
[----:B------:R-:W-:Y:S02]  /*0360*/  ISETP.GE.U32.AND P0, PT, R0, R11, PT ;  /* 0x0000000b0000720c */ /* 0x000fe40003f06070 */
[C---:B------:R-:W-:Y:S01]  /*0370*/  LOP3.LUT R0, R3.reuse, R2, RZ, 0x3c, !PT ;  /* 0x0000000203007212 */ /* 0x040fe200078e3cff */
[-C--:B--2---:R-:W-:Y:S01]  /*0380*/  IMAD.WIDE.U32 R4, R3, R6.reuse, UR4 ;  /* 0x0000000403047e25 */ /* 0x084fe2000f8e0006 */
[----:B------:R-:W-:Y:S02]  /*0390*/  @!P1 IADD3 R59, R59, 0x1, RZ ;  /* 0x000000013b3b9810 */ /* 0x000fe40007ffe0ff */
[----:B------:R-:W-:Y:S01]  /*03a0*/  ISETP.GE.AND P2, PT, R0, RZ, PT ;  /* 0x000000ff0000720c */ /* 0x000fe20003f46270 */
[----:B------:R-:W-:Y:S01]  /*03b0*/  IMAD R0, R56, R6, RZ ;  /* 0x0000000638007224 */ /* 0x000fe200078e02ff */
[----:B------:R-:W-:Y:S01]  /*03c0*/  UIMAD UR6, UR14, UR8, URZ ;  /* 0x000000080e0672a4 */ /* 0x000fe2000f8e023f */
[----:B------:R-:W-:Y:S02]  /*03d0*/  SHF.R.S32.HI R11, RZ, 0x1f, R9 ;  /* 0x0000001fff0b7819 */ /* 0x000fe40000011409 */
[----:B------:R-:W-:-:S02]  /*03e0*/  IMAD R0, R3, R7, R0 ;  /* 0x0000000703007224 */ /* 0x000fc400078e0200 */
[----:B------:R-:W-:Y:S01]  /*03f0*/  @P0 IADD3 R59, R59, 0x1, RZ ;  /* 0x000000013b3b0810 */ /* 0x000fe20007ffe0ff */
[----:B------:R-:W2:Y:S01]  /*0400*/  LDC.64 R6, c[0x0][0x278] ;  /* 0x00009e00ff067b82 */ /* 0x000ea20000000a00 */
[----:B------:R-:W-:Y:S02]  /*0410*/  IADD3 R64, P0, R9, R4, RZ ;  /* 0x0000000409407210 */ /* 0x000fe40007f1e0ff */
[----:B------:R-:W-:Y:S01]  /*0420*/  ISETP.NE.AND P1, PT, R2, RZ, PT ;  /* 0x000000ff0200720c */ /* 0x000fe20003f25270 */
[----:B------:R-:W-:Y:S01]  /*0430*/  UIMAD.WIDE.U32 UR4, UR15, UR8, URZ ;  /* 0x000000080f0472a5 */ /* 0x000fe2000f8e003f */
[----:B------:R-:W-:Y:S01]  /*0440*/  IADD3.X R10, R11, R5, R0, P0, !PT ;  /* 0x000000050b0a7210 */ /* 0x000fe200007fe400 */
[----:B------:R-:W-:Y:S01]  /*0450*/  UIMAD UR6, UR15, UR9, UR6 ;  /* 0x000000090f0672a4 */ /* 0x000fe2000f8e0206 */
[----:B------:R-:W-:Y:S02]  /*0460*/  ISETP.NE.U32.AND P0, PT, RZ, UR10, PT ;  /* 0x0000000aff007c0c */ /* 0x000fe4000bf05070 */
[----:B------:R-:W-:Y:S01]  /*0470*/  ULDC.64 UR8, c[0x0][0x260] ;  /* 0x0000980000087ab9 */ /* 0x000fe20000000a00 */
[----:B------:R-:W-:Y:S01]  /*0480*/  UIADD3 UR5, UR5, UR6, URZ ;  /* 0x0000000605057290 */ /* 0x000fe2000fffe03f */
[----:B------:R-:W-:Y:S01]  /*0490*/  ISETP.NE.AND.EX P0, PT, RZ, UR11, PT, P0 ;  /* 0x0000000bff007c0c */ /* 0x000fe2000bf05300 */
[----:B------:R-:W-:-:S02]  /*04a0*/  UIMAD.WIDE.U32 UR6, UR15, UR8, URZ ;  /* 0x000000080f0672a5 */ /* 0x000fc4000f8e003f */
[----:B------:R-:W-:Y:S01]  /*04b0*/  UIMAD UR8, UR14, UR8, URZ ;  /* 0x000000080e0872a4 */ /* 0x000fe2000f8e023f */
[----:B------:R-:W-:Y:S01]  /*04c0*/  @!P2 IADD3 R59, -R59, RZ, RZ ;  /* 0x000000ff3b3ba210 */ /* 0x000fe20007ffe1ff */
[C---:B-1----:R-:W-:Y:S01]  /*04d0*/  IMAD.WIDE.U32 R4, R3.reuse, R12, UR4 ;  /* 0x0000000403047e25 */ /* 0x042fe2000f8e000c */
[----:B------:R-:W-:Y:S01]  /*04e0*/  @!P1 LOP3.LUT R59, RZ, R2, RZ, 0x33, !PT ;  /* 0x00000002ff3b9212 */ /* 0x000fe200078e33ff */
[----:B------:R-:W-:Y:S02]  /*04f0*/  UIMAD UR8, UR15, UR9, UR8 ;  /* 0x000000090f0872a4 */ /* 0x000fe4000f8e0208 */
[----:B------:R-:W-:Y:S01]  /*0500*/  IMAD R2, R56, R12, RZ ;  /* 0x0000000c38027224 */ /* 0x000fe200078e02ff */
[----:B------:R-:W-:Y:S01]  /*0510*/  ULDC.64 UR10, c[0x0][0x328] ;  /* 0x0000ca00000a7ab9 */ /* 0x000fe20000000a00 */
[----:B------:R-:W-:Y:S02]  /*0520*/  UIADD3 UR7, UR7, UR8, URZ ;  /* 0x0000000807077290 */ /* 0x000fe4000fffe03f */
[----:B------:R-:W-:Y:S01]  /*0530*/  UIMAD UR8, UR14, UR10, URZ ;  /* 0x0000000a0e0872a4 */ /* 0x000fe2000f8e023f */
[----:B------:R-:W-:Y:S01]  /*0540*/  IMAD R2, R3, R13, R2 ;  /* 0x0000000d03027224 */ /* 0x000fe200078e0202 */
[----:B------:R-:W-:Y:S01]  /*0550*/  IADD3 R67, P1, R9, R4, RZ ;  /* 0x0000000409437210 */ /* 0x000fe20007f3e0ff */
[----:B------:R-:W-:Y:S01]  /*0560*/  UIMAD.WIDE.U32 UR4, UR15, UR10, URZ ;  /* 0x0000000a0f0472a5 */ /* 0x000fe2000f8e003f */
[----:B------:R-:W-:Y:S01]  /*0570*/  SHF.R.S32.HI R61, RZ, 0x1f, R59 ;  /* 0x0000001fff3d7819 */ /* 0x000fe2000001143b */
[----:B------:R-:W-:Y:S01]  /*0580*/  UIMAD UR8, UR15, UR11, UR8 ;  /* 0x0000000b0f0872a4 */ /* 0x000fe2000f8e0208 */
[----:B------:R-:W1:Y:S01]  /*0590*/  @P0 LDC R12, c[0x0][0x214] ;  /* 0x00008500ff0c0b82 */ /* 0x000e620000000800 */
[----:B------:R-:W-:-:S02]  /*05a0*/  IADD3.X R8, R11, R5, R2, P1, !PT ;  /* 0x000000050b087210 */ /* 0x000fc40000ffe402 */
[----:B----4-:R-:W-:Y:S01]  /*05b0*/  ISETP.NE.U32.AND P1, PT, R22, RZ, PT ;  /* 0x000000ff1600720c */ /* 0x010fe20003f25070 */
[----:B------:R-:W-:Y:S01]  /*05c0*/  UIADD3 UR5, UR5, UR8, URZ ;  /* 0x0000000805057290 */ /* 0x000fe2000fffe03f */
[----:B--2---:R-:W-:Y:S01]  /*05d0*/  IMAD R0, R61, R6, RZ ;  /* 0x000000063d007224 */ /* 0x004fe200078e02ff */
[----:B------:R-:W-:Y:S02]  /*05e0*/  ISETP.NE.U32.AND P2, PT, R24, RZ, PT ;  /* 0x000000ff1800720c */ /* 0x000fe40003f45070 */
[----:B------:R-:W-:Y:S02]  /*05f0*/  CS2R R18, SRZ ;  /* 0x0000000000127805 */ /* 0x000fe4000001ff00 */
[----:B------:R-:W-:Y:S01]  /*0600*/  ISETP.NE.AND.EX P1, PT, R23, RZ, PT, P1 ;  /* 0x000000ff1700720c */ /* 0x000fe20003f25310 */
[----:B------:R-:W2:Y:S01]  /*0610*/  @P0 LDC R29, c[0x0][0x21c] ;  /* 0x00008700ff1d0b82 */ /* 0x000ea20000000800 */
[----:B------:R-:W-:Y:S01]  /*0620*/  IMAD R13, R59, R7, R0 ;  /* 0x000000073b0d7224 */ /* 0x000fe200078e0200 */
[----:B------:R-:W-:Y:S01]  /*0630*/  ISETP.NE.AND.EX P2, PT, R25, RZ, PT, P2 ;  /* 0x000000ff1900720c */ /* 0x000fe20003f45320 */
[-C--:B------:R-:W-:Y:S01]  /*0640*/  IMAD R0, R56, R14.reuse, RZ ;  /* 0x0000000e38007224 */ /* 0x080fe200078e02ff */
[----:B------:R-:W-:Y:S01]  /*0650*/  CS2R R20, SRZ ;  /* 0x0000000000147805 */ /* 0x000fe2000001ff00 */
[----:B------:R-:W-:Y:S01]  /*0660*/  IMAD.WIDE.U32 R4, R3, R14, UR4 ;  /* 0x0000000403047e25 */ /* 0x000fe2000f8e000e */
[----:B------:R-:W-:-:S02]  /*0670*/  ULDC.64 UR8, c[0x0][0x248] ;  /* 0x0000920000087ab9 */ /* 0x000fc40000000a00 */
[----:B------:R-:W4:Y:S01]  /*0680*/  @P0 LDC.64 R16, c[0x0][0x310] ;  /* 0x0000c400ff100b82 */ /* 0x000f220000000a00 */
[----:B------:R-:W-:Y:S01]  /*0690*/  IMAD.WIDE.U32 R6, R59, R6, UR6 ;  /* 0x000000063b067e25 */ /* 0x000fe2000f8e0006 */
[----:B------:R-:W-:Y:S01]  /*06a0*/  IADD3 R69, P3, R9, R4, RZ ;  /* 0x0000000409457210 */ /* 0x000fe20007f7e0ff */
[----:B------:R-:W-:Y:S02]  /*06b0*/  ULDC.64 UR6, c[0x0][0x230] ;  /* 0x00008c0000067ab9 */ /* 0x000fe40000000a00 */
[----:B------:R-:W-:Y:S01]  /*06c0*/  IMAD R0, R3, R15, R0 ;  /* 0x0000000f03007224 */ /* 0x000fe200078e0200 */
[----:B------:R-:W-:Y:S02]  /*06d0*/  IADD3 R9, P4, R9, R6, RZ ;  /* 0x0000000609097210 */ /* 0x000fe40007f9e0ff */
[----:B------:R-:W-:Y:S02]  /*06e0*/  IADD3 R2, R7, R13, RZ ;  /* 0x0000000d07027210 */ /* 0x000fe40007ffe0ff */
[----:B------:R-:W-:-:S02]  /*06f0*/  IADD3.X R4, R11, R5, R0, P3, !PT ;  /* 0x000000050b047210 */ /* 0x000fc40001ffe400 */
[----:B------:R-:W-:Y:S02]  /*0700*/  @P1 LEA R18, P3, R3, R22, 0x2 ;  /* 0x0000001603121211 */ /* 0x000fe400078610ff */
[----:B------:R-:W-:Y:S01]  /*0710*/  IADD3.X R2, R11, R2, RZ, P4, !PT ;  /* 0x000000020b027210 */ /* 0x000fe200027fe4ff */
[----:B-1----:R-:W-:Y:S01]  /*0720*/  @P0 IMAD R0, R12, UR15, R3 ;  /* 0x0000000f0c000c24 */ /* 0x002fe2000f8e0203 */
[C---:B------:R-:W-:Y:S02]  /*0730*/  @P2 LEA R20, P4, R3.reuse, R24, 0x2 ;  /* 0x0000001803142211 */ /* 0x040fe400078810ff */
[--C-:B------:R-:W-:Y:S02]  /*0740*/  @P1 LEA.HI.X R19, R3, R23, R56.reuse, 0x2, P3 ;  /* 0x0000001703131211 */ /* 0x100fe400018f1438 */
[----:B------:R-:W-:Y:S01]  /*0750*/  ISETP.GE.AND P1, PT, R27, 0x1, PT ;  /* 0x000000011b00780c */ /* 0x000fe20003f26270 */
[----:B------:R-:W-:Y:S01]  /*0760*/  @P0 IMAD R0, R0, R27, RZ ;  /* 0x0000001b00000224 */ /* 0x000fe200078e02ff */
[----:B------:R-:W-:-:S02]  /*0770*/  @P2 LEA.HI.X R21, R3, R25, R56, 0x2, P4 ;  /* 0x0000001903152211 */ /* 0x000fc400020f1438 */
[C---:B0-----:R-:W-:Y:S01]  /*0780*/  LEA R70, P4, R9.reuse, R70, 0x1 ;  /* 0x0000004609467211 */ /* 0x041fe200078808ff */
[----:B--2---:R-:W-:Y:S02]  /*0790*/  @P0 IMAD R5, R0, R29, RZ ;  /* 0x0000001d00050224 */ /* 0x004fe400078e02ff */
[C---:B------:R-:W-:Y:S01]  /*07a0*/  IMAD R0, R56.reuse, UR6, RZ ;  /* 0x0000000638007c24 */ /* 0x040fe2000f8e02ff */
[----:B------:R-:W-:Y:S01]  /*07b0*/  LEA.HI.X R71, R9, R71, R2, 0x1, P4 ;  /* 0x0000004709477211 */ /* 0x000fe200020f0c02 */
[----:B------:R-:W-:Y:S01]  /*07c0*/  IMAD R2, R56, UR8, RZ ;  /* 0x0000000838027c24 */ /* 0x000fe2000f8e02ff */
[C---:B---3--:R-:W-:Y:S01]  /*07d0*/  LEA R62, P5, R64.reuse, R62, 0x1 ;  /* 0x0000003e403e7211 */ /* 0x048fe200078a08ff */
[----:B------:R-:W-:Y:S01]  /*07e0*/  IMAD R73, R3, UR7, R0 ;  /* 0x0000000703497c24 */ /* 0x000fe2000f8e0200 */
[----:B------:R-:W-:Y:S01]  /*07f0*/  LEA R66, P2, R67, R30, 0x1 ;  /* 0x0000001e43427211 */ /* 0x000fe200078408ff */
[----:B------:R-:W-:Y:S01]  /*0800*/  IMAD R75, R3, UR9, R2 ;  /* 0x00000009034b7c24 */ /* 0x000fe2000f8e0202 */
[----:B------:R-:W-:Y:S01]  /*0810*/  LEA R68, P3, R69, R32, 0x1 ;  /* 0x0000002045447211 */ /* 0x000fe200078608ff */
[----:B----4-:R-:W-:Y:S01]  /*0820*/  @P0 IMAD.WIDE R16, R5, 0x8, R16 ;  /* 0x0000000805100825 */ /* 0x010fe200078e0210 */
[----:B------:R-:W-:-:S02]  /*0830*/  LEA.HI.X R64, R64, R63, R10, 0x1, P5 ;  /* 0x0000003f40407211 */ /* 0x000fc400028f0c0a */
[----:B------:R-:W-:Y:S02]  /*0840*/  @!P0 CS2R R16, SRZ ;  /* 0x0000000000108805 */ /* 0x000fe4000001ff00 */
[----:B------:R-:W-:Y:S01]  /*0850*/  LEA.HI.X R67, R67, R31, R8, 0x1, P2 ;  /* 0x0000001f43437211 */ /* 0x000fe200010f0c08 */
[----:B------:R-:W-:Y:S01]  /*0860*/  IMAD.MOV.U32 R86, RZ, RZ, RZ ;  /* 0x000000ffff567224 */ /* 0x000fe200078e00ff */
[----:B------:R-:W-:Y:S02]  /*0870*/  LEA.HI.X R69, R69, R33, R4, 0x1, P3 ;  /* 0x0000002145457211 */ /* 0x000fe400018f0c04 */
[----:B------:R-:W-:Y:S01]  /*0880*/  MOV R65, RZ ;  /* 0x000000ff00417202 */ /* 0x000fe20000000f00 */
[----:B------:R-:W-:Y:S06]  /*0890*/  @!P1 BRA `(.L_x_9491) ;  /* 0x0000002c00d89947 */ /* 0x000fec0003800000 */
[----:B------:R-:W0:Y:S01]  /*08a0*/  S2R R22, SR_TID.X ;  /* 0x0000000000167919 */ /* 0x000e220000002100 */
[----:B------:R-:W1:Y:S01]  /*08b0*/  LDC.64 R6, c[0x0][0x368] ;  /* 0x0000da00ff067b82 */ /* 0x000e620000000a00 */
[----:B------:R-:W-:Y:S01]  /*08c0*/  MOV R23, RZ ;  /* 0x000000ff00177202 */ /* 0x000fe20000000f00 */
[----:B------:R-:W-:Y:S01]  /*08d0*/  UMOV UR4, 0x400 ;  /* 0x0000040000047882 */ /* 0x000fe20000000000 */
[----:B------:R-:W-:Y:S01]  /*08e0*/  ULDC.64 UR10, c[0x0][0x370] ;  /* 0x0000dc00000a7ab9 */ /* 0x000fe20000000a00 */
[----:B------:R-:W2:Y:S01]  /*08f0*/  S2R R72, SR_LANEID ;  /* 0x0000000000487919 */ /* 0x000ea20000000000 */
[C---:B------:R-:W-:Y:S01]  /*0900*/  IMAD.WIDE.U32 R24, R3.reuse, UR6, RZ ;  /* 0x0000000603187c25 */ /* 0x040fe2000f8e00ff */
[----:B------:R-:W-:Y:S02]  /*0910*/  MOV R86, RZ ;  /* 0x000000ff00567202 */ /* 0x000fe40000000f00 */
[----:B------:R-:W3:Y:S01]  /*0920*/  S2UR UR5, SR_CgaCtaId ;  /* 0x00000000000579c3 */ /* 0x000ee20000008800 */
[----:B------:R-:W-:Y:S01]  /*0930*/  IMAD.WIDE.U32 R26, R3, UR8, RZ ;  /* 0x00000008031a7c25 */ /* 0x000fe2000f8e00ff */
[----:B------:R-:W-:-:S02]  /*0940*/  MOV R65, RZ ;  /* 0x000000ff00417202 */ /* 0x000fc40000000f00 */
[----:B------:R-:W-:Y:S02]  /*0950*/  IADD3 R73, R25, R73, RZ ;  /* 0x0000004919497210 */ /* 0x000fe40007ffe0ff */
[----:B------:R-:W-:Y:S01]  /*0960*/  IADD3 R75, R27, R75, RZ ;  /* 0x0000004b1b4b7210 */ /* 0x000fe20007ffe0ff */
[----:B-1----:R-:W-:-:S04]  /*0970*/  IMAD R0, R6, UR14, RZ ;  /* 0x0000000e06007c24 */ /* 0x002fc8000f8e02ff */
[----:B------:R-:W-:Y:S02]  /*0980*/  IMAD R7, R7, UR15, R0 ;  /* 0x0000000f07077c24 */ /* 0x000fe4000f8e0200 */
[----:B------:R-:W-:Y:S01]  /*0990*/  IMAD R0, R61, UR10, RZ ;  /* 0x0000000a3d007c24 */ /* 0x000fe2000f8e02ff */
[----:B0-----:R-:W-:Y:S01]  /*09a0*/  IADD3 R15, R22, 0xc0, RZ ;  /* 0x000000c0160f7810 */ /* 0x001fe20007ffe0ff */
[----:B------:R-:W-:Y:S01]  /*09b0*/  IMAD.WIDE.U32 R4, R6, UR15, R22 ;  /* 0x0000000f06047c25 */ /* 0x000fe2000f8e0016 */
[----:B---3--:R-:W-:Y:S01]  /*09c0*/  ULEA UR4, UR5, UR4, 0x18 ;  /* 0x0000000405047291 */ /* 0x008fe2000f8ec03f */
[C---:B------:R-:W-:Y:S02]  /*09d0*/  IADD3 R11, R22.reuse, 0x80, RZ ;  /* 0x00000080160b7810 */ /* 0x040fe40007ffe0ff */
[----:B------:R-:W-:Y:S01]  /*09e0*/  IMAD R9, R59, UR11, R0 ;  /* 0x0000000b3b097c24 */ /* 0x000fe2000f8e0200 */
[----:B------:R-:W-:Y:S02]  /*09f0*/  IADD3 R5, R5, R7, RZ ;  /* 0x0000000705057210 */ /* 0x000fe40007ffe0ff */
[----:B------:R-:W-:-:S02]  /*0a00*/  SHF.L.U32 R0, R22, 0x3, RZ ;  /* 0x0000000316007819 */ /* 0x000fc400000006ff */
[----:B------:R-:W-:Y:S01]  /*0a10*/  MOV R63, UR4 ;  /* 0x00000004003f7c02 */ /* 0x000fe20008000f00 */
[----:B------:R-:W-:Y:S01]  /*0a20*/  IMAD.WIDE.U32 R4, R59, UR10, R4 ;  /* 0x0000000a3b047c25 */ /* 0x000fe2000f8e0004 */
[----:B------:R-:W-:Y:S01]  /*0a30*/  ULDC.64 UR4, c[0x0][0x3d0] ;  /* 0x0000f40000047ab9 */ /* 0x000fe20000000a00 */
[----:B------:R-:W-:Y:S02]  /*0a40*/  LEA.HI.SX32 R7, R0, R0, 0x1b ;  /* 0x0000000000077211 */ /* 0x000fe400078fdaff */
[----:B------:R-:W-:Y:S02]  /*0a50*/  IADD3 R60, R63, 0x220, RZ ;  /* 0x000002203f3c7810 */ /* 0x000fe40007ffe0ff */
[----:B------:R-:W-:Y:S02]  /*0a60*/  IADD3 R5, R5, R9, RZ ;  /* 0x0000000905057210 */ /* 0x000fe40007ffe0ff */
[----:B------:R-:W-:Y:S01]  /*0a70*/  LEA R32, P0, R4, UR4, 0x2 ;  /* 0x0000000404207c11 */ /* 0x000fe2000f8010ff */
[----:B------:R-:W-:Y:S01]  /*0a80*/  ULDC UR4, c[0x0][0x224] ;  /* 0x0000890000047ab9 */ /* 0x000fe20000000800 */
[----:B------:R-:W-:Y:S01]  /*0a90*/  LEA R60, R7, R60, 0x2 ;  /* 0x0000003c073c7211 */ /* 0x000fe200078e10ff */
[----:B------:R-:W-:Y:S01]  /*0aa0*/  VIADD R7, R22, 0x40 ;  /* 0x0000004016077836 */ /* 0x000fe20000000000 */
[----:B------:R-:W-:-:S02]  /*0ab0*/  LEA.HI.X R8, R4, UR5, R5, 0x2, P0 ;  /* 0x0000000504087c11 */ /* 0x000fc400080f1405 */
[C---:B------:R-:W-:Y:S02]  /*0ac0*/  IADD3 R5, R22.reuse, 0x20, RZ ;  /* 0x0000002016057810 */ /* 0x040fe40007ffe0ff */
[C---:B------:R-:W-:Y:S02]  /*0ad0*/  IADD3 R9, R22.reuse, 0x60, RZ ;  /* 0x0000006016097810 */ /* 0x040fe40007ffe0ff */
[C---:B------:R-:W-:Y:S02]  /*0ae0*/  IADD3 R13, R22.reuse, 0xa0, RZ ;  /* 0x000000a0160d7810 */ /* 0x040fe40007ffe0ff */
[----:B------:R-:W-:Y:S02]  /*0af0*/  IADD3 R29, R22, 0xe0, RZ ;  /* 0x000000e0161d7810 */ /* 0x000fe40007ffe0ff */
[----:B------:R-:W-:Y:S02]  /*0b00*/  LEA.HI.SX32 R6, R15, R22, 0x1b ;  /* 0x000000160f067211 */ /* 0x000fe400078fdaff */
[----:B------:R-:W-:-:S02]  /*0b10*/  IADD3 R28, P0, R32, -0x200, RZ ;  /* 0xfffffe00201c7810 */ /* 0x000fc40007f1e0ff */
[----:B------:R-:W-:Y:S01]  /*0b20*/  IADD3 R30, P1, R32, -0x100, RZ ;  /* 0xffffff00201e7810 */ /* 0x000fe20007f3e0ff */
[----:B------:R-:W-:Y:S01]  /*0b30*/  IMAD R83, R6, 0x4, R63 ;  /* 0x0000000406537824 */ /* 0x000fe200078e023f */
[-C--:B------:R-:W-:Y:S02]  /*0b40*/  LEA.HI.SX32 R0, R22, R22.reuse, 0x1b ;  /* 0x0000001616007211 */ /* 0x080fe400078fdaff */
[-C--:B------:R-:W-:Y:S02]  /*0b50*/  LEA.HI.SX32 R78, R5, R22.reuse, 0x1b ;  /* 0x00000016054e7211 */ /* 0x080fe400078fdaff */
[-C--:B------:R-:W-:Y:S02]  /*0b60*/  LEA.HI.SX32 R2, R7, R22.reuse, 0x1b ;  /* 0x0000001607027211 */ /* 0x080fe400078fdaff */
[-C--:B------:R-:W-:Y:S02]  /*0b70*/  LEA.HI.SX32 R80, R9, R22.reuse, 0x1b ;  /* 0x0000001609507211 */ /* 0x080fe400078fdaff */
[----:B------:R-:W-:-:S02]  /*0b80*/  LEA.HI.SX32 R4, R11, R22, 0x1b ;  /* 0x000000160b047211 */ /* 0x000fc400078fdaff */
[-C--:B------:R-:W-:Y:S02]  /*0b90*/  LEA.HI.SX32 R82, R13, R22.reuse, 0x1b ;  /* 0x000000160d527211 */ /* 0x080fe400078fdaff */
[----:B------:R-:W-:Y:S02]  /*0ba0*/  LEA.HI.SX32 R84, R29, R22, 0x1b ;  /* 0x000000161d547211 */ /* 0x000fe400078fdaff */
[----:B------:R-:W-:Y:S02]  /*0bb0*/  IADD3 R32, P2, R32, -0x80, RZ ;  /* 0xffffff8020207810 */ /* 0x000fe40007f5e0ff */
[C---:B------:R-:W-:Y:S02]  /*0bc0*/  LOP3.LUT R133, R22.reuse, 0x1f, RZ, 0xc0, !PT ;  /* 0x0000001f16857812 */ /* 0x040fe400078ec0ff */
[----:B------:R-:W-:Y:S02]  /*0bd0*/  SHF.R.S32.HI R77, RZ, 0x1f, R22 ;  /* 0x0000001fff4d7819 */ /* 0x000fe40000011416 */
[----:B------:R-:W-:-:S02]  /*0be0*/  IADD3 R76, R22, 0x200, RZ ;  /* 0x00000200164c7810 */ /* 0x000fc40007ffe0ff */
[-C--:B------:R-:W-:Y:S02]  /*0bf0*/  LEA R78, R78, R63.reuse, 0x2 ;  /* 0x0000003f4e4e7211 */ /* 0x080fe400078e10ff */
[-C--:B------:R-:W-:Y:S02]  /*0c00*/  LEA R79, R2, R63.reuse, 0x2 ;  /* 0x0000003f024f7211 */ /* 0x080fe400078e10ff */
[-C--:B------:R-:W-:Y:S02]  /*0c10*/  LEA R80, R80, R63.reuse, 0x2 ;  /* 0x0000003f50507211 */ /* 0x080fe400078e10ff */
[-C--:B------:R-:W-:Y:S02]  /*0c20*/  LEA R81, R4, R63.reuse, 0x2 ;  /* 0x0000003f04517211 */ /* 0x080fe400078e10ff */
[-C--:B------:R-:W-:Y:S02]  /*0c30*/  LEA R82, R82, R63.reuse, 0x2 ;  /* 0x0000003f52527211 */ /* 0x080fe400078e10ff */
[----:B------:R-:W-:-:S02]  /*0c40*/  LEA R84, R84, R63, 0x2 ;  /* 0x0000003f54547211 */ /* 0x000fc400078e10ff */
[-C--:B------:R-:W-:Y:S02]  /*0c50*/  LEA R85, R0, R63.reuse, 0x2 ;  /* 0x0000003f00557211 */ /* 0x080fe400078e10ff */
[----:B------:R-:W-:Y:S02]  /*0c60*/  LEA R135, R22, R63, 0x2 ;  /* 0x0000003f16877211 */ /* 0x000fe400078e10ff */
[C---:B------:R-:W-:Y:S02]  /*0c70*/  IADD3.X R29, R8.reuse, -0x1, RZ, P0, !PT ;  /* 0xffffffff081d7810 */ /* 0x040fe400007fe4ff */
[C---:B------:R-:W-:Y:S02]  /*0c80*/  IADD3.X R31, R8.reuse, -0x1, RZ, P1, !PT ;  /* 0xffffffff081f7810 */ /* 0x040fe40000ffe4ff */
[----:B------:R-:W-:Y:S02]  /*0c90*/  IADD3.X R33, R8, -0x1, RZ, P2, !PT ;  /* 0xffffffff08217810 */ /* 0x000fe400017fe4ff */
[----:B------:R-:W-:Y:S01]  /*0ca0*/  MOV R74, UR4 ;  /* 0x00000004004a7c02 */ /* 0x000fe20008000f00 */
[----:B--2---:R-:W-:-:S06]  /*0cb0*/  UMOV UR4, URZ ;  /* 0x0000003f00047c82 */ /* 0x004fcc0008000000 */
.L_x_9515:
[----:B------:R-:W-:Y:S01]  /*0cc0*/  BAR.SYNC.DEFER_BLOCKING 0x0 ;  /* 0x0000000000007b1d */ /* 0x000fe20000010000 */
[C---:B------:R-:W-:Y:S02]  /*0cd0*/  SHF.L.U32 R87, R22.reuse, 0x4, RZ ;  /* 0x0000000416577819 */ /* 0x040fe400000006ff */
[----:B------:R-:W-:Y:S02]  /*0ce0*/  SHF.L.U64.HI R88, R22, 0x4, R77 ;  /* 0x0000000416587819 */ /* 0x000fe4000001024d */
[----:B0-----:R-:W-:Y:S01]  /*0cf0*/  IADD3 R8, P0, R62, R87, RZ ;  /* 0x000000573e087210 */ /* 0x001fe20007f1e0ff */
[----:B------:R-:W-:-:S03]  /*0d00*/  ULDC UR5, c[0x0][0x21c] ;  /* 0x0000870000057ab9 */ /* 0x000fc60000000800 */
[----:B------:R-:W-:-:S06]  /*0d10*/  IADD3.X R9, R64, R88, RZ, P0, !PT ;  /* 0x0000005840097210 */ /* 0x000fcc00007fe4ff */
[----:B------:R-:W2:Y:S01]  /*0d20*/  LDG.E.128 R8, desc[UR12][R8.64] ;  /* 0x0000000c08087981 */ /* 0x000ea2000c1e1d00 */
[----:B------:R-:W-:Y:S02]  /*0d30*/  LEA R89, R72, R63, 0x4 ;  /* 0x0000003f48597211 */ /* 0x000fe400078e20ff */
[----:B------:R-:W-:-:S04]  /*0d40*/  IADD3 R12, P0, R66, R87, RZ ;  /* 0x00000057420c7210 */ /* 0x000fc80007f1e0ff */
[----:B------:R-:W-:Y:S01]  /*0d50*/  IADD3.X R13, R67, R88, RZ, P0, !PT ;  /* 0x00000058430d7210 */ /* 0x000fe200007fe4ff */
[----:B--2---:R-:W-:Y:S01]  /*0d60*/  STS.128 [R89], R8 ;  /* 0x0000000859007388 */ /* 0x004fe20000000c00 */
[----:B------:R-:W-:-:S03]  /*0d70*/  NOP ;  /* 0x0000000000007918 */ /* 0x000fc60000000000 */
[----:B------:R-:W0:Y:S01]  /*0d80*/  LDS.128 R4, [R89] ;  /* 0x0000000059047984 */ /* 0x000e220000000c00 */
[----:B------:R-:W-:Y:S06]  /*0d90*/  BAR.SYNC.DEFER_BLOCKING 0x0 ;  /* 0x0000000000007b1d */ /* 0x000fec0000010000 */
[----:B------:R-:W2:Y:S01]  /*0da0*/  LDG.E.128 R36, desc[UR12][R12.64] ;  /* 0x0000000c0c247981 */ /* 0x000ea2000c1e1d00 */
[----:B------:R-:W-:-:S04]  /*0db0*/  IADD3 R14, P0, R68, R87, RZ ;  /* 0x00000057440e7210 */ /* 0x000fc80007f1e0ff */
[----:B------:R-:W-:Y:S01]  /*0dc0*/  IADD3.X R15, R69, R88, RZ, P0, !PT ;  /* 0x00000058450f7210 */ /* 0x000fe200007fe4ff */
[----:B--2---:R-:W-:Y:S01]  /*0dd0*/  STS.128 [R89], R36 ;  /* 0x0000002459007388 */ /* 0x004fe20000000c00 */
[----:B------:R-:W-:-:S03]  /*0de0*/  NOP ;  /* 0x0000000000007918 */ /* 0x000fc60000000000 */
[----:B------:R-:W1:Y:S01]  /*0df0*/  LDS.128 R40, [R89] ;  /* 0x0000000059287984 */ /* 0x000e620000000c00 */
[----:B------:R-:W-:Y:S06]  /*0e00*/  BAR.SYNC.DEFER_BLOCKING 0x0 ;  /* 0x0000000000007b1d */ /* 0x000fec0000010000 */
[----:B------:R-:W2:Y:S01]  /*0e10*/  LDG.E.128 R44, desc[UR12][R14.64] ;  /* 0x0000000c0e2c7981 */ /* 0x000ea2000c1e1d00 */
[C---:B0-----:R-:W-:Y:S02]  /*0e20*/  SHF.L.U32 R134, R4.reuse, 0x10, RZ ;  /* 0x0000001004867819 */ /* 0x041fe400000006ff */
[----:B------:R-:W-:-:S02]  /*0e30*/  PRMT R137, R4, 0x7632, R137 ;  /* 0x0000763204897816 */ /* 0x000fc40000000089 */
[----:B------:R-:W-:Y:S02]  /*0e40*/  SHF.L.U32 R132, R5, 0x10, RZ ;  /* 0x0000001005847819 */ /* 0x000fe400000006ff */
[----:B------:R-:W-:Y:S02]  /*0e50*/  SHF.L.U32 R130, R137, 0x10, RZ ;  /* 0x0000001089827819 */ /* 0x000fe400000006ff */
[----:B------:R-:W-:Y:S02]  /*0e60*/  PRMT R139, R5, 0x7632, R139 ;  /* 0x00007632058b7816 */ /* 0x000fe4000000008b */
[C---:B------:R-:W-:Y:S02]  /*0e70*/  SHF.L.U32 R128, R6.reuse, 0x10, RZ ;  /* 0x0000001006807819 */ /* 0x040fe400000006ff */
[----:B------:R-:W-:Y:S02]  /*0e80*/  SHF.L.U32 R121, R139, 0x10, RZ ;  /* 0x000000108b797819 */ /* 0x000fe400000006ff */
[----:B------:R-:W-:-:S02]  /*0e90*/  PRMT R144, R6, 0x7632, R144 ;  /* 0x0000763206907816 */ /* 0x000fc40000000090 */
[----:B------:R-:W-:Y:S02]  /*0ea0*/  ISETP.LT.AND P0, PT, RZ, UR5, PT ;  /* 0x00000005ff007c0c */ /* 0x000fe4000bf01270 */
[----:B------:R-:W-:Y:S02]  /*0eb0*/  SHF.L.U32 R124, R144, 0x10, RZ ;  /* 0x00000010907c7819 */ /* 0x000fe400000006ff */
[----:B-1----:R-:W-:Y:S02]  /*0ec0*/  PRMT R2, R40, 0x7632, R2 ;  /* 0x0000763228027816 */ /* 0x002fe40000000002 */
[----:B------:R-:W-:Y:S02]  /*0ed0*/  PRMT R12, R41, 0x7632, R12 ;  /* 0x00007632290c7816 */ /* 0x000fe4000000000c */
[----:B------:R-:W-:Y:S02]  /*0ee0*/  PRMT R13, R42, 0x7632, R13 ;  /* 0x000076322a0d7816 */ /* 0x000fe4000000000d */
[----:B------:R-:W-:-:S02]  /*0ef0*/  PRMT R34, R43, 0x7632, R34 ;  /* 0x000076322b227816 */ /* 0x000fc40000000022 */
[C---:B------:R-:W-:Y:S02]  /*0f00*/  SHF.L.U32 R126, R7.reuse, 0x10, RZ ;  /* 0x00000010077e7819 */ /* 0x040fe400000006ff */
[----:B------:R-:W-:Y:S02]  /*0f10*/  PRMT R145, R7, 0x7632, R145 ;  /* 0x0000763207917816 */ /* 0x000fe40000000091 */
[----:B------:R-:W-:Y:S02]  /*0f20*/  SHF.L.U32 R91, R40, 0x10, RZ ;  /* 0x00000010285b7819 */ /* 0x000fe400000006ff */
[----:B------:R-:W-:Y:S02]  /*0f30*/  SHF.L.U32 R93, R41, 0x10, RZ ;  /* 0x00000010295d7819 */ /* 0x000fe400000006ff */
[----:B------:R-:W-:Y:S01]  /*0f40*/  SHF.L.U32 R95, R42, 0x10, RZ ;  /* 0x000000102a5f7819 */ /* 0x000fe200000006ff */
[--C-:B-----5:R-:W-:Y:S01]  /*0f50*/  FADD.FTZ R91, R91, R58.reuse ;  /* 0x0000003a5b5b7221 */ /* 0x120fe20000010000 */
[----:B------:R-:W-:Y:S01]  /*0f60*/  SHF.L.U32 R97, R43, 0x10, RZ ;  /* 0x000000102b617819 */ /* 0x000fe200000006ff */
[--C-:B------:R-:W-:Y:S01]  /*0f70*/  FADD.FTZ R93, R93, R58.reuse ;  /* 0x0000003a5d5d7221 */ /* 0x100fe20000010000 */
[----:B------:R-:W-:Y:S01]  /*0f80*/  SHF.L.U32 R119, R145, 0x10, RZ ;  /* 0x0000001091777819 */ /* 0x000fe200000006ff */
[--C-:B------:R-:W-:Y:S01]  /*0f90*/  FADD.FTZ R95, R95, R58.reuse ;  /* 0x0000003a5f5f7221 */ /* 0x100fe20000010000 */
[----:B------:R-:W-:Y:S01]  /*0fa0*/  SHF.L.U32 R99, R2, 0x10, RZ ;  /* 0x0000001002637819 */ /* 0x000fe200000006ff */
[----:B------:R-:W-:Y:S01]  /*0fb0*/  FADD.FTZ R97, R97, R58 ;  /* 0x0000003a61617221 */ /* 0x000fe20000010000 */
[----:B------:R-:W-:-:S03]  /*0fc0*/  SHF.L.U32 R13, R13, 0x10, RZ ;  /* 0x000000100d0d7819 */ /* 0x000fc600000006ff */
[--C-:B------:R-:W-:Y:S02]  /*0fd0*/  FADD.FTZ R99, R99, R58.reuse ;  /* 0x0000003a63637221 */ /* 0x100fe40000010000 */
[----:B------:R-:W-:Y:S01]  /*0fe0*/  FADD.FTZ R105, R13, R58 ;  /* 0x0000003a0d697221 */ /* 0x000fe20000010000 */
[----:B--2---:R-:W-:Y:S01]  /*0ff0*/  STS.128 [R89], R44 ;  /* 0x0000002c59007388 */ /* 0x004fe20000000c00 */
[----:B------:R-:W-:-:S03]  /*1000*/  NOP ;  /* 0x0000000000007918 */ /* 0x000fc60000000000 */
[----:B------:R-:W0:Y:S02]  /*1010*/  LDS.128 R8, [R89] ;  /* 0x0000000059087984 */ /* 0x000e240000000c00 */
[C---:B0-----:R-:W-:Y:S01]  /*1020*/  PRMT R96, R8.reuse, 0x7632, R96 ;  /* 0x0000763208607816 */ /* 0x041fe20000000060 */
[----:B------:R-:W-:Y:S01]  /*1030*/  IMAD.U32 R0, R8, 0x10000, RZ ;  /* 0x0001000008007824 */ /* 0x000fe200078e00ff */
[C---:B------:R-:W-:Y:S02]  /*1040*/  PRMT R98, R9.reuse, 0x7632, R98 ;  /* 0x0000763209627816 */ /* 0x040fe40000000062 */
[----:B------:R-:W-:Y:S01]  /*1050*/  SHF.L.U32 R90, R9, 0x10, RZ ;  /* 0x00000010095a7819 */ /* 0x000fe200000006ff */
[----:B------:R-:W-:Y:S02]  /*1060*/  IMAD.U32 R96, R96, 0x10000, RZ ;  /* 0x0001000060607824 */ /* 0x000fe400078e00ff */
[----:B------:R-:W-:Y:S01]  /*1070*/  FFMA.FTZ R65, R0, R134, R65 ;  /* 0x0000008600417223 */ /* 0x000fe20000010041 */
[----:B------:R-:W-:Y:S01]  /*1080*/  SHF.L.U32 R98, R98, 0x10, RZ ;  /* 0x0000001062627819 */ /* 0x000fe200000006ff */
[-C--:B------:R-:W-:Y:S01]  /*1090*/  FMUL.FTZ R111, R0, R57.reuse ;  /* 0x00000039006f7220 */ /* 0x080fe20000410000 */
[----:B------:R-:W-:Y:S01]  /*10a0*/  PRMT R110, R10, 0x7632, R110 ;  /* 0x000076320a6e7816 */ /* 0x000fe2000000006e */
[----:B------:R-:W-:Y:S01]  /*10b0*/  FFMA.FTZ R65, R96, R130, R65 ;  /* 0x0000008260417223 */ /* 0x000fe20000010041 */
[----:B------:R-:W-:Y:S01]  /*10c0*/  SHF.L.U32 R92, R10, 0x10, RZ ;  /* 0x000000100a5c7819 */ /* 0x000fe200000006ff */
[-C--:B------:R-:W-:Y:S01]  /*10d0*/  FMUL.FTZ R113, R90, R57.reuse ;  /* 0x000000395a717220 */ /* 0x080fe20000410000 */
[----:B------:R-:W-:Y:S01]  /*10e0*/  SHF.L.U32 R110, R110, 0x10, RZ ;  /* 0x000000106e6e7819 */ /* 0x000fe200000006ff */
[----:B------:R-:W-:Y:S01]  /*10f0*/  FFMA.FTZ R65, R90, R132, R65 ;  /* 0x000000845a417223 */ /* 0x000fe20000010041 */
        /* <DEDUP_REMOVED lines=8> */
[----:B------:R-:W-:Y:S01]  /*1180*/  SHF.L.U32 R112, R112, 0x10, RZ ;  /* 0x0000001070707819 */ /* 0x000fe200000006ff */
[--C-:B------:R-:W-:Y:S01]  /*1190*/  FADD.FTZ R100, R9, R58.reuse ;  /* 0x0000003a09647221 */ /* 0x100fe20000010000 */
[-C--:B------:R-:W-:Y:S01]  /*11a0*/  FMUL.FTZ R116, R94, R57.reuse ;  /* 0x000000395e747220 */ /* 0x080fe20000410000 */
[----:B------:R-:W-:Y:S01]  /*11b0*/  FFMA.FTZ R65, R110, R124, R65 ;  /* 0x0000007c6e417223 */ /* 0x000fe20000010041 */
[----:B------:R-:W-:Y:S01]  /*11c0*/  FADD.FTZ R108, R11, R58 ;  /* 0x0000003a0b6c7221 */ /* 0x000fe20000010000 */
[-C--:B------:R-:W-:Y:S01]  /*11d0*/  FMUL.FTZ R120, R98, R57.reuse ;  /* 0x0000003962787220 */ /* 0x080fe20000410000 */
[-C--:B------:R-:W-:Y:S01]  /*11e0*/  FMUL.FTZ R122, R110, R57.reuse ;  /* 0x000000396e7a7220 */ /* 0x080fe20000410000 */
[----:B------:R-:W-:Y:S01]  /*11f0*/  FFMA.FTZ R65, R94, R126, R65 ;  /* 0x0000007e5e417223 */ /* 0x000fe20000010041 */
[----:B------:R-:W-:-:S03]  /*1200*/  FMUL.FTZ R117, R112, R57 ;  /* 0x0000003970757220 */ /* 0x000fc60000410000 */
[----:B------:R-:W-:Y:S01]  /*1210*/  FFMA.FTZ R65, R112, R119, R65 ;  /* 0x0000007770417223 */ /* 0x000fe20000010041 */
[----:B------:R-:W-:Y:S06]  /*1220*/  BAR.SYNC.DEFER_BLOCKING 0x0 ;  /* 0x0000000000007b1d */ /* 0x000fec0000010000 */
[----:B----4-:R-:W-:Y:S05]  /*1230*/  @P0 BRA `(.L_x_9492) ;  /* 0x00000000001c0947 */ /* 0x010fea0003800000 */
[----:B------:R-:W-:Y:S01]  /*1240*/  HFMA2.MMA R101, -RZ, RZ, 0, 0 ;  /* 0x00000000ff657435 */ /* 0x000fe200000001ff */
[----:B------:R-:W-:Y:S01]  /*1250*/  CS2R R102, SRZ ;  /* 0x0000000000667805 */ /* 0x000fe2000001ff00 */
[----:B------:R-:W-:Y:S01]  /*1260*/  HFMA2.MMA R109, -RZ, RZ, 0, 0 ;  /* 0x00000000ff6d7435 */ /* 0x000fe200000001ff */
[----:B------:R-:W-:Y:S02]  /*1270*/  MOV R104, RZ ;  /* 0x000000ff00687202 */ /* 0x000fe40000000f00 */
[----:B------:R-:W-:Y:S02]  /*1280*/  CS2R R106, SRZ ;  /* 0x00000000006a7805 */ /* 0x000fe4000001ff00 */
[----:B------:R-:W-:Y:S01]  /*1290*/  MOV R114, RZ ;  /* 0x000000ff00727202 */ /* 0x000fe20000000f00 */
[----:B------:R-:W-:Y:S06]  /*12a0*/  BRA `(.L_x_9493) ;  /* 0x00000020002c7947 */ /* 0x000fec0003800000 */
.L_x_9492:
[----:B------:R-:W0:Y:S01]  /*12b0*/  LDC.64 R10, c[0x0][0x368] ;  /* 0x0000da00ff0a7b82 */ /* 0x000e220000000a00 */
[----:B------:R-:W-:Y:S01]  /*12c0*/  HFMA2.MMA R9, -RZ, RZ, 0, 0 ;  /* 0x00000000ff097435 */ /* 0x000fe200000001ff */
[----:B------:R-:W-:Y:S01]  /*12d0*/  MOV R8, R22 ;  /* 0x0000001600087202 */ /* 0x000fe20000000f00 */
[----:B------:R-:W-:Y:S01]  /*12e0*/  ULDC.64 UR6, c[0x0][0x370] ;  /* 0x0000dc0000067ab9 */ /* 0x000fe20000000a00 */
[----:B------:R-:W-:Y:S01]  /*12f0*/  IADD3 R123, R74, -0x1, RZ ;  /* 0xffffffff4a7b7810 */ /* 0x000fe20007ffe0ff */
[----:B------:R-:W-:Y:S01]  /*1300*/  HFMA2.MMA R136, -RZ, RZ, 0, 0 ;  /* 0x00000000ff887435 */ /* 0x000fe200000001ff */
[----:B------:R-:W-:Y:S01]  /*1310*/  MOV R101, RZ ;  /* 0x000000ff00657202 */ /* 0x000fe20000000f00 */
[----:B------:R-:W-:Y:S01]  /*1320*/  HFMA2.MMA R104, -RZ, RZ, 0, 0 ;  /* 0x00000000ff687435 */ /* 0x000fe200000001ff */
[----:B------:R-:W1:Y:S01]  /*1330*/  LDC R41, c[0x0][0x224] ;  /* 0x00008900ff297b82 */ /* 0x000e620000000800 */
[----:B------:R-:W-:Y:S01]  /*1340*/  SHF.L.U32 R13, R123, 0x8, RZ ;  /* 0x000000087b0d7819 */ /* 0x000fe200000006ff */
[----:B------:R-:W-:Y:S01]  /*1350*/  HFMA2.MMA R114, -RZ, RZ, 0, 0 ;  /* 0x00000000ff727435 */ /* 0x000fe200000001ff */
[----:B------:R-:W-:-:S02]  /*1360*/  CS2R R102, SRZ ;  /* 0x0000000000667805 */ /* 0x000fc4000001ff00 */
[----:B------:R-:W-:Y:S02]  /*1370*/  CS2R R106, SRZ ;  /* 0x00000000006a7805 */ /* 0x000fe4000001ff00 */
[----:B------:R-:W-:Y:S01]  /*1380*/  MOV R109, RZ ;  /* 0x000000ff006d7202 */ /* 0x000fe20000000f00 */
[----:B------:R-:W-:Y:S01]  /*1390*/  UMOV UR5, URZ ;  /* 0x0000003f00057c82 */ /* 0x000fe20008000000 */
[----:B------:R-:W-:Y:S01]  /*13a0*/  ULDC UR22, c[0x0][0x224] ;  /* 0x0000890000167ab9 */ /* 0x000fe20000000800 */
[----:B------:R-:W2:Y:S01]  /*13b0*/  LDC R125, c[0x0][0x224] ;  /* 0x00008900ff7d7b82 */ /* 0x000ea20000000800 */
        /* <DEDUP_REMOVED lines=12> */
[----:B------:R-:W-:Y:S01]  /*1480*/  IMAD.IADD R9, R9, 0x1, R11 ;  /* 0x0000000109097824 */ /* 0x000fe200078e020b */
[----:B-1----:R-:W-:Y:S01]  /*1490*/  LEA R41, R41, UR4, 0x8 ;  /* 0x0000000429297c11 */ /* 0x002fe2000f8e40ff */
[----:B------:R-:W-:Y:S01]  /*14a0*/  IMAD R15, R59, UR7, R2 ;  /* 0x000000073b0f7c24 */ /* 0x000fe2000f8e0202 */
[----:B------:R-:W-:Y:S01]  /*14b0*/  LEA.HI R2, R123, R123, RZ, 0x1 ;  /* 0x0000007b7b027211 */ /* 0x000fe200078f08ff */
[----:B------:R-:W-:Y:S01]  /*14c0*/  IMAD.WIDE.U32 R10, R59, UR6, R8 ;  /* 0x000000063b0a7c25 */ /* 0x000fe2000f8e0008 */
[----:B------:R-:W-:Y:S02]  /*14d0*/  ULDC.64 UR6, c[0x0][0x3d0] ;  /* 0x0000f40000067ab9 */ /* 0x000fe40000000a00 */
[----:B------:R-:W1:Y:S01]  /*14e0*/  LDC.64 R54, c[0x0][0x2d0] ;  /* 0x0000b400ff367b82 */ /* 0x000e620000000a00 */
[----:B------:R-:W-:Y:S01]  /*14f0*/  LOP3.LUT R2, R2, 0xfffffe, RZ, 0xc0, !PT ;  /* 0x00fffffe02027812 */ /* 0x000fe200078ec0ff */
[----:B------:R-:W-:Y:S01]  /*1500*/  IMAD.WIDE R36, R41, 0x4, R28 ;  /* 0x0000000429247825 */ /* 0x000fe200078e021c */
[----:B------:R-:W-:-:S02]  /*1510*/  IADD3 R15, R11, R15, RZ ;  /* 0x0000000f0b0f7210 */ /* 0x000fc40007ffe0ff */
[C---:B------:R-:W-:Y:S01]  /*1520*/  LEA R8, P1, R10.reuse, UR6, 0x2 ;  /* 0x000000060a087c11 */ /* 0x040fe2000f8210ff */
[----:B------:R-:W-:Y:S01]  /*1530*/  IMAD.WIDE R38, R41, 0x4, R30 ;  /* 0x0000000429267825 */ /* 0x000fe200078e021e */
[C---:B------:R-:W-:Y:S01]  /*1540*/  IADD3 R34, P0, R13.reuse, R10, RZ ;  /* 0x0000000a0d227210 */ /* 0x040fe20007f1e0ff */
[----:B------:R-:W-:Y:S01]  /*1550*/  UMOV UR6, URZ ;  /* 0x0000003f00067c82 */ /* 0x000fe20008000000 */
[----:B------:R-:W-:Y:S01]  /*1560*/  LEA.HI.X R9, R10, UR7, R15, 0x2, P1 ;  /* 0x000000070a097c11 */ /* 0x000fe200088f140f */
[----:B------:R-:W-:Y:S01]  /*1570*/  ULDC UR7, c[0x0][0x218] ;  /* 0x0000860000077ab9 */ /* 0x000fe20000000800 */
[----:B------:R-:W-:Y:S02]  /*1580*/  LEA.HI.X.SX32 R35, R13, R15, 0x1, P0 ;  /* 0x0000000f0d237211 */ /* 0x000fe400000f0eff */
[----:B------:R-:W-:Y:S01]  /*1590*/  IADD3 R123, R123, -R2, RZ ;  /* 0x800000027b7b7210 */ /* 0x000fe20007ffe0ff */
[----:B------:R-:W-:-:S04]  /*15a0*/  IMAD.WIDE R8, R41, 0x4, R8 ;  /* 0x0000000429087825 */ /* 0x000fc800078e0208 */
[----:B------:R-:W-:Y:S01]  /*15b0*/  IMAD.WIDE R40, R41, 0x4, R32 ;  /* 0x0000000429287825 */ /* 0x000fe200078e0220 */
[C---:B------:R-:W-:Y:S02]  /*15c0*/  IADD3 R42, P0, R8.reuse, -0x380, RZ ;  /* 0xfffffc80082a7810 */ /* 0x040fe40007f1e0ff */
[C---:B------:R-:W-:Y:S02]  /*15d0*/  IADD3 R44, P1, R8.reuse, -0x300, RZ ;  /* 0xfffffd00082c7810 */ /* 0x040fe40007f3e0ff */
[C---:B------:R-:W-:Y:S02]  /*15e0*/  IADD3 R46, P2, R8.reuse, -0x280, RZ ;  /* 0xfffffd80082e7810 */ /* 0x040fe40007f5e0ff */
[----:B------:R-:W-:Y:S02]  /*15f0*/  IADD3 R48, P3, R8, -0x180, RZ ;  /* 0xfffffe8008307810 */ /* 0x000fe40007f7e0ff */
[C---:B------:R-:W-:Y:S02]  /*1600*/  IADD3.X R43, R9.reuse, -0x1, RZ, P0, !PT ;  /* 0xffffffff092b7810 */ /* 0x040fe400007fe4ff */
[----:B------:R-:W-:-:S02]  /*1610*/  IADD3.X R45, R9, -0x1, RZ, P1, !PT ;  /* 0xffffffff092d7810 */ /* 0x000fc40000ffe4ff */
[C---:B------:R-:W-:Y:S02]  /*1620*/  IADD3.X R47, R9.reuse, -0x1, RZ, P2, !PT ;  /* 0xffffffff092f7810 */ /* 0x040fe400017fe4ff */
[----:B------:R-:W-:Y:S02]  /*1630*/  IADD3.X R49, R9, -0x1, RZ, P3, !PT ;  /* 0xffffffff09317810 */ /* 0x000fe40001ffe4ff */
[C---:B------:R-:W-:Y:S02]  /*1640*/  ISETP.NE.AND P0, PT, R22.reuse, RZ, PT ;  /* 0x000000ff1600720c */ /* 0x040fe40003f05270 */
[----:B0-2---:R-:W-:-:S13]  /*1650*/  ISETP.NE.AND P1, PT, R22, 0x1f, PT ;  /* 0x0000001f1600780c */ /* 0x005fda0003f25270 */
.L_x_9514:
[----:B------:R-:W-:Y:S01]  /*1660*/  SHF.R.S32.HI R2, RZ, 0x1f, R136 ;  /* 0x0000001fff027819 */ /* 0x000fe20000011488 */
[----:B------:R-:W-:Y:S01]  /*1670*/  IMAD.WIDE.U32 R12, R136, UR16, RZ ;  /* 0x00000010880c7c25 */ /* 0x000fe2000f8e00ff */
[----:B01----:R-:W-:Y:S02]  /*1680*/  MOV R8, R24 ;  /* 0x0000001800087202 */ /* 0x003fe40000000f00 */
[----:B------:R-:W-:Y:S01]  /*1690*/  MOV R9, R73 ;  /* 0x0000004900097202 */ /* 0x000fe20000000f00 */
[C---:B------:R-:W-:Y:S02]  /*16a0*/  IMAD R11, R2.reuse, UR8, RZ ;  /* 0x00000008020b7c24 */ /* 0x040fe4000f8e02ff */
[----:B------:R-:W-:Y:S02]  /*16b0*/  IMAD R15, R2, UR16, RZ ;  /* 0x00000010020f7c24 */ /* 0x000fe4000f8e02ff */
[----:B------:R-:W-:-:S04]  /*16c0*/  IMAD.WIDE.U32 R8, R136, UR8, R8 ;  /* 0x0000000888087c25 */ /* 0x000fc8000f8e0008 */
[----:B------:R-:W-:Y:S01]  /*16d0*/  IMAD R11, R136, UR9, R11 ;  /* 0x00000009880b7c24 */ /* 0x000fe2000f8e020b */
[----:B-1----:R-:W-:Y:S01]  /*16e0*/  LEA R10, P2, R8, R54, 0x2 ;  /* 0x00000036080a7211 */ /* 0x002fe200078410ff */
[----:B------:R-:W-:-:S03]  /*16f0*/  IMAD R15, R136, UR17, R15 ;  /* 0x00000011880f7c24 */ /* 0x000fc6000f8e020f */
[----:B------:R-:W-:Y:S01]  /*1700*/  IADD3 R9, R9, R11, RZ ;  /* 0x0000000b09097210 */ /* 0x000fe20007ffe0ff */
[----:B------:R-:W-:-:S03]  /*1710*/  IMAD.IADD R13, R13, 0x1, R15 ;  /* 0x000000010d0d7824 */ /* 0x000fc600078e020f */
[----:B------:R-:W-:Y:S02]  /*1720*/  LEA.HI.X R11, R8, R55, R9, 0x2, P2 ;  /* 0x00000037080b7211 */ /* 0x000fe400010f1409 */
[----:B------:R-:W-:-:S03]  /*1730*/  LEA R14, P2, R12, R70, 0x1 ;  /* 0x000000460c0e7211 */ /* 0x000fc600078408ff */
[----:B--2---:R0:W2:Y:S01]  /*1740*/  LDG.E R127, desc[UR12][R10.64] ;  /* 0x0000000c0a7f7981 */ /* 0x0040a2000c1e1900 */
[----:B------:R-:W-:Y:S02]  /*1750*/  IADD3 R14, P3, R14, R87, RZ ;  /* 0x000000570e0e7210 */ /* 0x000fe40007f7e0ff */
[----:B------:R-:W-:-:S04]  /*1760*/  LEA.HI.X R13, R12, R71, R13, 0x1, P2 ;  /* 0x000000470c0d7211 */ /* 0x000fc800010f0c0d */
[----:B------:R-:W-:-:S06]  /*1770*/  IADD3.X R15, R13, R88, RZ, P3, !PT ;  /* 0x000000580d0f7210 */ /* 0x000fcc0001ffe4ff */
[----:B----4-:R-:W4:Y:S01]  /*1780*/  LDG.E.128 R12, desc[UR12][R14.64] ;  /* 0x0000000c0e0c7981 */ /* 0x010f22000c1e1d00 */
[----:B------:R-:W-:Y:S01]  /*1790*/  ISETP.GT.AND P2, PT, R74, 0x1, PT ;  /* 0x000000014a00780c */ /* 0x000fe20003f44270 */
[----:B------:R-:W-:Y:S01]  /*17a0*/  IMAD R129, R2, UR10, RZ ;  /* 0x0000000a02817c24 */ /* 0x000fe2000f8e02ff */
[----:B------:R-:W-:Y:S02]  /*17b0*/  MOV R8, R26 ;  /* 0x0000001a00087202 */ /* 0x000fe40000000f00 */
[----:B------:R-:W-:Y:S01]  /*17c0*/  ISETP.EQ.AND P2, PT, R133, RZ, P2 ;  /* 0x000000ff8500720c */ /* 0x000fe20001742270 */
[----:B------:R-:W-:Y:S01]  /*17d0*/  IMAD R129, R136, UR11, R129 ;  /* 0x0000000b88817c24 */ /* 0x000fe2000f8e0281 */
[----:B------:R-:W-:-:S03]  /*17e0*/  MOV R9, R75 ;  /* 0x0000004b00097202 */ /* 0x000fc60000000f00 */
[----:B------:R-:W-:-:S03]  /*17f0*/  IMAD.WIDE.U32 R8, R136, UR10, R8 ;  /* 0x0000000a88087c25 */ /* 0x000fc6000f8e0008 */
[----:B---3--:R-:W-:-:S05]  /*1800*/  LEA R142, P3, R8, R52, 0x2 ;  /* 0x00000034088e7211 */ /* 0x008fca00078610ff */
[----:B------:R-:W1:Y:S01]  /*1810*/  @P2 LDC R131, c[0x0][0x21c] ;  /* 0x00008700ff832b82 */ /* 0x000e620000000800 */
[----:B------:R-:W-:Y:S02]  /*1820*/  IADD3 R9, R9, R129, RZ ;  /* 0x0000008109097210 */ /* 0x000fe40007ffe0ff */
[----:B0-----:R-:W-:Y:S02]  /*1830*/  @P2 IADD3 R11, R74, -0x2, RZ ;  /* 0xfffffffe4a0b2810 */ /* 0x001fe40007ffe0ff */
[----:B------:R-:W-:Y:S02]  /*1840*/  LEA.HI.X R143, R8, R53, R9, 0x2, P3 ;  /* 0x00000035088f7211 */ /* 0x000fe400018f1409 */
[----:B------:R-:W-:-:S03]  /*1850*/  LEA R9, R123, R136, 0x8 ;  /* 0x000000887b097211 */ /* 0x000fc600078e40ff */
[----:B------:R0:W5:Y:S01]  /*1860*/  LDG.E R129, desc[UR12][R142.64] ;  /* 0x0000000c8e817981 */ /* 0x000162000c1e1900 */
[----:B------:R-:W-:-:S04]  /*1870*/  SEL R8, R9, R76, !P0 ;  /* 0x0000004c09087207 */ /* 0x000fc80004000000 */
[----:B------:R-:W-:Y:S01]  /*1880*/  LEA R147, R8, R63, 0x2 ;  /* 0x0000003f08937211 */ /* 0x000fe200078e10ff */
[----:B-1----:R-:W-:-:S04]  /*1890*/  @P2 IMAD R11, R11, R131, R136 ;  /* 0x000000830b0b2224 */ /* 0x002fc800078e0288 */
[----:B------:R-:W-:Y:S01]  /*18a0*/  @P2 IMAD.WIDE R140, R11, 0x8, R16 ;  /* 0x000000080b8c2825 */ /* 0x000fe200078e0210 */
[----:B------:R-:W-:-:S03]  /*18b0*/  MOV R149, RZ ;  /* 0x000000ff00957202 */ /* 0x000fc60000000f00 */
[----:B0-----:R-:W-:Y:S01]  /*18c0*/  FMUL.FTZ R143, R91, R134 ;  /* 0x000000865b8f7220 */ /* 0x001fe20000410000 */
[----:B------:R-:W-:Y:S01]  /*18d0*/  FMUL.FTZ R150, R99, R130 ;  /* 0x0000008263967220 */ /* 0x000fe20000410000 */
[----:B------:R-:W-:Y:S01]  /*18e0*/  FMUL.FTZ R152, R100, R121 ;  /* 0x0000007964987220 */ /* 0x000fe20000410000 */
[----:B------:R-:W-:Y:S01]  /*18f0*/  FMUL.FTZ R151, R95, R128 ;  /* 0x000000805f977220 */ /* 0x000fe20000410000 */
[----:B------:R-:W-:Y:S01]  /*1900*/  FMUL.FTZ R154, R105, R124 ;  /* 0x0000007c699a7220 */ /* 0x000fe20000410000 */
[----:B------:R-:W-:Y:S01]  /*1910*/  FMUL.FTZ R153, R97, R126 ;  /* 0x0000007e61997220 */ /* 0x000fe20000410000 */
[----:B------:R-:W-:Y:S01]  /*1920*/  BSSY B0, `(.L_x_9494) ;  /* 0x0000032000007945 */ /* 0x000fe20003800000 */
[----:B--2---:R-:W-:-:S04]  /*1930*/  FMUL.FTZ R146, R127, 1.4426950216293334961 ;  /* 0x3fb8aa3b7f927820 */ /* 0x004fc80000410000 */
[----:B------:R-:W-:-:S06]  /*1940*/  FMUL.FTZ R138, R91, R146 ;  /* 0x000000925b8a7220 */ /* 0x000fcc0000410000 */
[----:B------:R-:W0:Y:S01]  /*1950*/  MUFU.EX2 R138, R138 ;  /* 0x0000008a008a7308 */ /* 0x000e220000000800 */
[----:B----4-:R1:W-:Y:S01]  /*1960*/  STS.128 [R89], R12 ;  /* 0x0000000c59007388 */ /* 0x0103e20000000c00 */
[----:B------:R-:W-:-:S03]  /*1970*/  NOP ;  /* 0x0000000000007918 */ /* 0x000fc60000000000 */
[----:B------:R-:W2:Y:S04]  /*1980*/  LDS.128 R8, [R89] ;  /* 0x0000000059087984 */ /* 0x000ea80000000c00 */
[----:B0-----:R0:W-:Y:S01]  /*1990*/  STS [R147+0x878], R138 ;  /* 0x0008788a93007388 */ /* 0x0011e20000000800 */
[----:B------:R-:W-:Y:S01]  /*19a0*/  BAR.SYNC.DEFER_BLOCKING 0x0 ;  /* 0x0000000000007b1d */ /* 0x000fe20000010000 */
[-C--:B------:R-:W-:Y:S01]  /*19b0*/  FMUL.FTZ R131, R99, R146.reuse ;  /* 0x0000009263837220 */ /* 0x080fe20000410000 */
[-C--:B-1----:R-:W-:Y:S01]  /*19c0*/  FMUL.FTZ R12, R93, R146.reuse ;  /* 0x000000925d0c7220 */ /* 0x082fe20000410000 */
[----:B------:R-:W-:-:S04]  /*19d0*/  FMUL.FTZ R13, R100, R146 ;  /* 0x00000092640d7220 */ /* 0x000fc80000410000 */
[----:B------:R-:W1:Y:S01]  /*19e0*/  MUFU.EX2 R131, R131 ;  /* 0x0000008300837308 */ /* 0x000e620000000800 */
[-C--:B------:R-:W-:Y:S01]  /*19f0*/  FMUL.FTZ R14, R95, R146.reuse ;  /* 0x000000925f0e7220 */ /* 0x080fe20000410000 */
[----:B------:R-:W-:-:S06]  /*1a00*/  FMUL.FTZ R15, R105, R146 ;  /* 0x00000092690f7220 */ /* 0x000fcc0000410000 */
[----:B------:R-:W3:Y:S01]  /*1a10*/  MUFU.EX2 R12, R12 ;  /* 0x0000000c000c7308 */ /* 0x000ee20000000800 */
[----:B------:R4:W2:Y:S07]  /*1a20*/  @P1 LDS R148, [R135+0x107c] ;  /* 0x00107c0087941984 */ /* 0x0008ae0000000800 */
[----:B------:R-:W4:Y:S01]  /*1a30*/  MUFU.EX2 R13, R13 ;  /* 0x0000000d000d7308 */ /* 0x000f220000000800 */
[----:B0-----:R-:W-:Y:S01]  /*1a40*/  FMUL.FTZ R147, R93, R132 ;  /* 0x000000845d937220 */ /* 0x001fe20000410000 */
[----:B------:R0:W5:Y:S06]  /*1a50*/  @P2 LDG.E R149, desc[UR12][R140.64+0x4] ;  /* 0x0000040c8c952981 */ /* 0x00016c000c1e1900 */
[----:B------:R-:W2:Y:S01]  /*1a60*/  MUFU.EX2 R14, R14 ;  /* 0x0000000e000e7308 */ /* 0x000ea20000000800 */
[----:B-1----:R-:W-:Y:S01]  /*1a70*/  FFMA.FTZ R132, R131, R143, R150 ;  /* 0x0000008f83847223 */ /* 0x002fe20000010096 */
[-C--:B------:R-:W-:Y:S01]  /*1a80*/  FMUL.FTZ R121, R108, R146.reuse ;  /* 0x000000926c797220 */ /* 0x080fe20000410000 */
[----:B0-----:R-:W-:Y:S01]  /*1a90*/  FMUL.FTZ R140, R97, R146 ;  /* 0x00000092618c7220 */ /* 0x001fe20000410000 */
[----:B------:R-:W-:-:S04]  /*1aa0*/  FMUL.FTZ R141, R138, R131 ;  /* 0x000000838a8d7220 */ /* 0x000fc80000410000 */
[----:B------:R-:W0:Y:S01]  /*1ab0*/  MUFU.EX2 R15, R15 ;  /* 0x0000000f000f7308 */ /* 0x000e220000000800 */
[C---:B---3--:R-:W-:Y:S01]  /*1ac0*/  FFMA.FTZ R132, R12.reuse, R132, R147 ;  /* 0x000000840c847223 */ /* 0x048fe20000010093 */
[----:B------:R-:W-:-:S06]  /*1ad0*/  FMUL.FTZ R134, R12, R141 ;  /* 0x0000008d0c867220 */ /* 0x000fcc0000410000 */
[----:B------:R-:W1:Y:S01]  /*1ae0*/  MUFU.EX2 R130, R140 ;  /* 0x0000008c00827308 */ /* 0x000e620000000800 */
[C---:B----4-:R-:W-:Y:S01]  /*1af0*/  FMUL.FTZ R141, R13.reuse, R134 ;  /* 0x000000860d8d7220 */ /* 0x050fe20000410000 */
[----:B------:R-:W-:-:S06]  /*1b00*/  FFMA.FTZ R132, R13, R132, R152 ;  /* 0x000000840d847223 */ /* 0x000fcc0000010098 */
[----:B------:R-:W3:Y:S01]  /*1b10*/  MUFU.EX2 R121, R121 ;  /* 0x0000007900797308 */ /* 0x000ee20000000800 */
[C---:B--2---:R-:W-:Y:S01]  /*1b20*/  FMUL.FTZ R124, R14.reuse, R141 ;  /* 0x0000008d0e7c7220 */ /* 0x044fe20000410000 */
[----:B------:R-:W-:-:S03]  /*1b30*/  FFMA.FTZ R132, R14, R132, R151 ;  /* 0x000000840e847223 */ /* 0x000fc60000010097 */
[C---:B0-----:R-:W-:Y:S01]  /*1b40*/  FMUL.FTZ R141, R15.reuse, R124 ;  /* 0x0000007c0f8d7220 */ /* 0x041fe20000410000 */
[----:B------:R-:W-:Y:S01]  /*1b50*/  FFMA.FTZ R132, R15, R132, R154 ;  /* 0x000000840f847223 */ /* 0x000fe2000001009a */
[----:B------:R-:W-:Y:S02]  /*1b60*/  FMUL.FTZ R124, R108, R119 ;  /* 0x000000776c7c7220 */ /* 0x000fe40000410000 */
[C---:B-1----:R-:W-:Y:S01]  /*1b70*/  FMUL.FTZ R126, R130.reuse, R141 ;  /* 0x0000008d827e7220 */ /* 0x042fe20000410000 */
[----:B------:R-:W-:-:S03]  /*1b80*/  FFMA.FTZ R132, R130, R132, R153 ;  /* 0x0000008482847223 */ /* 0x000fc60000010099 */
[C---:B---3--:R-:W-:Y:S01]  /*1b90*/  FMUL.FTZ R156, R121.reuse, R126 ;  /* 0x0000007e799c7220 */ /* 0x048fe20000410000 */
[----:B------:R-:W-:Y:S01]  /*1ba0*/  FFMA.FTZ R155, R121, R132, R124 ;  /* 0x00000084799b7223 */ /* 0x000fe2000001007c */
[----:B------:R-:W-:Y:S06]  /*1bb0*/  @P1 BRA `(.L_x_9495) ;  /* 0x0000000000201947 */ /* 0x000fec0003800000 */
        /* <DEDUP_REMOVED lines=8> */
.L_x_9495:
[----:B------:R-:W-:Y:S05]  /*1c40*/  BSYNC B0 ;  /* 0x0000000000007941 */ /* 0x000fea0003800000 */
.L_x_9494:
[----:B------:R-:W2:Y:S01]  /*1c50*/  SHFL.UP PT, R134, R155, 0x1, RZ ;  /* 0x042000009b867989 */ /* 0x000ea200000e00ff */
[----:B------:R-:W-:Y:S01]  /*1c60*/  ISETP.GE.AND P1, PT, R72, 0x1, PT ;  /* 0x000000014800780c */ /* 0x000fe20003f26270 */
[C---:B0-----:R-:W-:Y:S01]  /*1c70*/  IMAD.U32 R126, R8.reuse, 0x10000, RZ ;  /* 0x00010000087e7824 */ /* 0x041fe200078e00ff */
[----:B------:R-:W-:Y:S01]  /*1c80*/  PRMT R128, R11, 0x7632, R128 ;  /* 0x000076320b807816 */ /* 0x000fe20000000080 */
[----:B------:R-:W0:Y:S01]  /*1c90*/  SHFL.UP PT, R141, R156, 0x1, RZ ;  /* 0x042000009c8d7989 */ /* 0x000e2200000e00ff */
[----:B------:R-:W-:Y:S01]  /*1ca0*/  PRMT R119, R8, 0x7632, R119 ;  /* 0x0000763208777816 */ /* 0x000fe20000000077 */
[----:B------:R-:W-:Y:S01]  /*1cb0*/  BSSY B0, `(.L_x_9496) ;  /* 0x00000b0000007945 */ /* 0x000fe20003800000 */
[C---:B------:R-:W-:Y:S02]  /*1cc0*/  PRMT R8, R9.reuse, 0x7632, R8 ;  /* 0x0000763209087816 */ /* 0x040fe40000000008 */
[----:B------:R-:W-:Y:S02]  /*1cd0*/  SHF.L.U32 R132, R9, 0x10, RZ ;  /* 0x0000001009847819 */ /* 0x000fe400000006ff */
[----:B------:R-:W-:-:S02]  /*1ce0*/  PRMT R9, R10, 0x7632, R9 ;  /* 0x000076320a097816 */ /* 0x000fc40000000009 */
[----:B------:R-:W-:Y:S02]  /*1cf0*/  SHF.L.U32 R140, R10, 0x10, RZ ;  /* 0x000000100a8c7819 */ /* 0x000fe400000006ff */
[----:B------:R-:W-:Y:S02]  /*1d00*/  SHF.L.U32 R146, R11, 0x10, RZ ;  /* 0x000000100b927819 */ /* 0x000fe400000006ff */
[----:B------:R-:W-:Y:S02]  /*1d10*/  SHF.L.U32 R10, R128, 0x10, RZ ;  /* 0x00000010800a7819 */ /* 0x000fe400000006ff */
[----:B------:R-:W-:Y:S01]  /*1d20*/  SHF.L.U32 R142, R9, 0x10, RZ ;  /* 0x00000010098e7819 */ /* 0x000fe200000006ff */
[----:B-----5:R-:W-:Y:S01]  /*1d30*/  FMUL.FTZ R9, R129, R146 ;  /* 0x0000009281097220 */ /* 0x020fe20000410000 */
[----:B------:R-:W-:Y:S02]  /*1d40*/  SHF.L.U32 R128, R119, 0x10, RZ ;  /* 0x0000001077807819 */ /* 0x000fe400000006ff */
[----:B------:R-:W-:Y:S01]  /*1d50*/  ISETP.NE.AND P2, PT, R133, 0x1f, PT ;  /* 0x0000001f8500780c */ /* 0x000fe20003f45270 */
[----:B--2---:R-:W-:Y:S01]  /*1d60*/  @P1 FFMA.FTZ R155, R156, R134, R155 ;  /* 0x000000869c9b1223 */ /* 0x004fe2000001009b */
[----:B------:R-:W-:Y:S01]  /*1d70*/  FMUL.FTZ R168, R94, R9 ;  /* 0x000000095ea87220 */ /* 0x000fe20000410000 */
[C---:B------:R-:W-:Y:S01]  /*1d80*/  FMUL.FTZ R11, R129.reuse, R142 ;  /* 0x0000008e810b7220 */ /* 0x040fe20000410000 */
[----:B------:R-:W-:Y:S01]  /*1d90*/  SHF.L.U32 R134, R8, 0x10, RZ ;  /* 0x0000001008867819 */ /* 0x000fe200000006ff */
[----:B0-----:R-:W-:Y:S01]  /*1da0*/  @P1 FMUL.FTZ R156, R156, R141 ;  /* 0x0000008d9c9c1220 */ /* 0x001fe20000410000 */
[C---:B------:R-:W-:Y:S01]  /*1db0*/  FMUL.FTZ R141, R129.reuse, R10 ;  /* 0x0000000a818d7220 */ /* 0x040fe20000410000 */
[C---:B------:R-:W-:Y:S01]  /*1dc0*/  FMUL.FTZ R9, R129.reuse, R140 ;  /* 0x0000008c81097220 */ /* 0x040fe20000410000 */
[----:B------:R-:W-:Y:S01]  /*1dd0*/  FMUL.FTZ R163, R110, R11 ;  /* 0x0000000b6ea37220 */ /* 0x000fe20000410000 */
[----:B------:R-:W-:Y:S01]  /*1de0*/  FMUL.FTZ R11, R129, R134 ;  /* 0x00000086810b7220 */ /* 0x000fe20000410000 */
[----:B------:R-:W-:Y:S01]  /*1df0*/  FMUL.FTZ R170, R112, R141 ;  /* 0x0000008d70aa7220 */ /* 0x000fe20000410000 */
        /* <DEDUP_REMOVED lines=8> */
[C---:B------:R-:W-:Y:S01]  /*1e80*/  FMUL.FTZ R119, R15.reuse, R8 ;  /* 0x000000080f777220 */ /* 0x040fe20000410000 */
[----:B------:R-:W-:Y:S01]  /*1e90*/  FMUL.FTZ R164, R90, R9 ;  /* 0x000000095aa47220 */ /* 0x000fe20000410000 */
[----:B------:R-:W-:Y:S01]  /*1ea0*/  FMUL.FTZ R159, R96, R11 ;  /* 0x0000000b609f7220 */ /* 0x000fe20000410000 */
[----:B------:R-:W-:Y:S01]  /*1eb0*/  FFMA.FTZ R141, R15, R158, R166 ;  /* 0x0000009e0f8d7223 */ /* 0x000fe200000100a6 */
[C---:B------:R-:W-:Y:S01]  /*1ec0*/  FMUL.FTZ R158, R14.reuse, R119 ;  /* 0x000000770e9e7220 */ /* 0x040fe20000410000 */
[----:B------:R-:W-:Y:S01]  /*1ed0*/  FMUL.FTZ R9, R129, R126 ;  /* 0x0000007e81097220 */ /* 0x000fe20000410000 */
[----:B------:R-:W-:Y:S01]  /*1ee0*/  SHFL.UP PT, R11, R156, 0x2, RZ ;  /* 0x044000009c0b7989 */ /* 0x000fe200000e00ff */
[----:B------:R-:W-:Y:S01]  /*1ef0*/  FFMA.FTZ R8, R14, R141, R161 ;  /* 0x0000008d0e087223 */ /* 0x000fe200000100a1 */
[C---:B------:R-:W-:Y:S01]  /*1f00*/  FMUL.FTZ R119, R13.reuse, R158 ;  /* 0x0000009e0d777220 */ /* 0x040fe20000410000 */
[----:B------:R-:W-:Y:S01]  /*1f10*/  FMUL.FTZ R162, R0, R9 ;  /* 0x0000000900a27220 */ /* 0x000fe20000410000 */
[----:B------:R-:W-:Y:S01]  /*1f20*/  ISETP.GE.AND P1, PT, R72, 0x2, PT ;  /* 0x000000024800780c */ /* 0x000fe20003f26270 */
[----:B------:R-:W-:Y:S01]  /*1f30*/  FFMA.FTZ R141, R13, R8, R164 ;  /* 0x000000080d8d7223 */ /* 0x000fe200000100a4 */
[C---:B------:R-:W-:Y:S01]  /*1f40*/  FMUL.FTZ R158, R12.reuse, R119 ;  /* 0x000000770c9e7220 */ /* 0x040fe20000410000 */
[----:B------:R-:W0:Y:S01]  /*1f50*/  SHFL.UP PT, R8, R155, 0x2, RZ ;  /* 0x044000009b087989 */ /* 0x000e2200000e00ff */
[----:B------:R-:W-:Y:S01]  /*1f60*/  ISETP.GE.U32.AND P3, PT, R133, 0x18, PT ;  /* 0x000000188500780c */ /* 0x000fe20003f66070 */
[----:B------:R-:W-:Y:S01]  /*1f70*/  FFMA.FTZ R160, R12, R141, R159 ;  /* 0x0000008d0ca07223 */ /* 0x000fe2000001009f */
[----:B------:R-:W-:Y:S01]  /*1f80*/  FMUL.FTZ R141, R131, R158 ;  /* 0x0000009e838d7220 */ /* 0x000fe20000410000 */
[----:B------:R-:W-:-:S02]  /*1f90*/  LEA R165, R136, R63, 0x3 ;  /* 0x0000003f88a57211 */ /* 0x000fc400078e18ff */
[----:B------:R-:W-:Y:S02]  /*1fa0*/  FFMA.FTZ R160, R131, R160, R162 ;  /* 0x000000a083a07223 */ /* 0x000fe400000100a2 */
[----:B------:R-:W-:Y:S04]  /*1fb0*/  SHFL.DOWN PT, R158, R141, 0x1, 0x1f ;  /* 0x08201f008d9e7f89 */ /* 0x000fe800000e0000 */
[----:B------:R-:W1:Y:S01]  /*1fc0*/  SHFL.DOWN PT, R119, R160, 0x1, 0x1f ;  /* 0x08201f00a0777f89 */ /* 0x000e6200000e0000 */
[C---:B0-----:R-:W-:Y:S01]  /*1fd0*/  @P1 FFMA.FTZ R155, R156.reuse, R8, R155 ;  /* 0x000000089c9b1223 */ /* 0x041fe2000001009b */
[----:B------:R-:W-:Y:S01]  /*1fe0*/  @P1 FMUL.FTZ R156, R156, R11 ;  /* 0x0000000b9c9c1220 */ /* 0x000fe20000410000 */
[----:B------:R-:W-:-:S03]  /*1ff0*/  ISETP.GE.AND P1, PT, R72, 0x4, PT ;  /* 0x000000044800780c */ /* 0x000fc60003f26270 */
[----:B------:R-:W0:Y:S04]  /*2000*/  SHFL.UP PT, R8, R155, 0x4, RZ ;  /* 0x048000009b087989 */ /* 0x000e2800000e00ff */
[----:B------:R-:W2:Y:S01]  /*2010*/  SHFL.UP PT, R9, R156, 0x4, RZ ;  /* 0x048000009c097989 */ /* 0x000ea200000e00ff */
[C---:B-1----:R-:W-:Y:S01]  /*2020*/  @P2 FFMA.FTZ R160, R141.reuse, R119, R160 ;  /* 0x000000778da02223 */ /* 0x042fe200000100a0 */
[----:B------:R-:W-:Y:S01]  /*2030*/  @P2 FMUL.FTZ R141, R141, R158 ;  /* 0x0000009e8d8d2220 */ /* 0x000fe20000410000 */
[----:B------:R-:W-:-:S03]  /*2040*/  ISETP.GE.U32.AND P2, PT, R133, 0x1e, PT ;  /* 0x0000001e8500780c */ /* 0x000fc60003f46070 */
[----:B------:R-:W1:Y:S04]  /*2050*/  SHFL.DOWN PT, R11, R160, 0x2, 0x1f ;  /* 0x08401f00a00b7f89 */ /* 0x000e6800000e0000 */
[----:B------:R-:W3:Y:S01]  /*2060*/  SHFL.DOWN PT, R158, R141, 0x2, 0x1f ;  /* 0x08401f008d9e7f89 */ /* 0x000ee200000e0000 */
[C---:B0-----:R-:W-:Y:S01]  /*2070*/  @P1 FFMA.FTZ R155, R156.reuse, R8, R155 ;  /* 0x000000089c9b1223 */ /* 0x041fe2000001009b */
[----:B--2---:R-:W-:-:S04]  /*2080*/  @P1 FMUL.FTZ R156, R156, R9 ;  /* 0x000000099c9c1220 */ /* 0x004fc80000410000 */
[----:B------:R-:W0:Y:S01]  /*2090*/  SHFL.UP PT, R8, R155, 0x8, RZ ;  /* 0x050000009b087989 */ /* 0x000e2200000e00ff */
[----:B------:R-:W-:-:S03]  /*20a0*/  ISETP.GE.AND P1, PT, R72, 0x8, PT ;  /* 0x000000084800780c */ /* 0x000fc60003f26270 */
[----:B------:R-:W2:Y:S01]  /*20b0*/  SHFL.UP PT, R9, R156, 0x8, RZ ;  /* 0x050000009c097989 */ /* 0x000ea200000e00ff */
[C---:B-1----:R-:W-:Y:S01]  /*20c0*/  @!P2 FFMA.FTZ R160, R141.reuse, R11, R160 ;  /* 0x0000000b8da0a223 */ /* 0x042fe200000100a0 */
[----:B---3--:R-:W-:-:S04]  /*20d0*/  @!P2 FMUL.FTZ R141, R141, R158 ;  /* 0x0000009e8d8da220 */ /* 0x008fc80000410000 */
[----:B------:R-:W1:Y:S01]  /*20e0*/  SHFL.DOWN PT, R157, R160, 0x4, 0x1f ;  /* 0x08801f00a09d7f89 */ /* 0x000e6200000e0000 */
[----:B------:R-:W-:-:S03]  /*20f0*/  ISETP.GE.U32.AND P2, PT, R133, 0x1c, PT ;  /* 0x0000001c8500780c */ /* 0x000fc60003f46070 */
[----:B------:R-:W3:Y:S01]  /*2100*/  SHFL.DOWN PT, R158, R141, 0x4, 0x1f ;  /* 0x08801f008d9e7f89 */ /* 0x000ee200000e0000 */
[C---:B0-----:R-:W-:Y:S01]  /*2110*/  @P1 FFMA.FTZ R155, R156.reuse, R8, R155 ;  /* 0x000000089c9b1223 */ /* 0x041fe2000001009b */
[----:B------:R-:W-:Y:S01]  /*2120*/  MOV R8, 0x3f800000 ;  /* 0x3f80000000087802 */ /* 0x000fe20000000f00 */
[----:B--2---:R-:W-:-:S03]  /*2130*/  @P1 FMUL.FTZ R156, R156, R9 ;  /* 0x000000099c9c1220 */ /* 0x004fc60000410000 */
[----:B------:R-:W0:Y:S01]  /*2140*/  SHFL.UP PT, R119, R155, 0x10, RZ ;  /* 0x060000009b777989 */ /* 0x000e2200000e00ff */
[----:B------:R-:W-:Y:S01]  /*2150*/  ISETP.GE.AND P1, PT, R74, UR22, PT ;  /* 0x000000164a007c0c */ /* 0x000fe2000bf26270 */
[----:B------:R-:W-:Y:S02]  /*2160*/  HFMA2.MMA R9, -RZ, RZ, 0, 0 ;  /* 0x00000000ff097435 */ /* 0x000fe400000001ff */
[----:B------:R-:W2:Y:S01]  /*2170*/  SHFL.UP PT, R11, R156, 0x10, RZ ;  /* 0x060000009c0b7989 */ /* 0x000ea200000e00ff */
[----:B------:R-:W-:Y:S01]  /*2180*/  ISETP.NE.OR P1, PT, R133, RZ, P1 ;  /* 0x000000ff8500720c */ /* 0x000fe20000f25670 */
[C---:B-1----:R-:W-:Y:S01]  /*2190*/  @!P2 FFMA.FTZ R160, R141.reuse, R157, R160 ;  /* 0x0000009d8da0a223 */ /* 0x042fe200000100a0 */
[----:B---3--:R-:W-:Y:S01]  /*21a0*/  @!P2 FMUL.FTZ R141, R141, R158 ;  /* 0x0000009e8d8da220 */ /* 0x008fe20000410000 */
[----:B------:R-:W-:-:S03]  /*21b0*/  ISETP.GE.AND P2, PT, R72, 0x10, PT ;  /* 0x000000104800780c */ /* 0x000fc60003f46270 */
[----:B------:R-:W1:Y:S04]  /*21c0*/  SHFL.DOWN PT, R157, R160, 0x8, 0x1f ;  /* 0x09001f00a09d7f89 */ /* 0x000e6800000e0000 */
[----:B------:R-:W3:Y:S04]  /*21d0*/  SHFL.DOWN PT, R158, R141, 0x8, 0x1f ;  /* 0x09001f008d9e7f89 */ /* 0x000ee800000e0000 */
[----:B------:R-:W-:Y:S01]  /*21e0*/  @!P1 LDS.64 R8, [R165+0x10f8] ;  /* 0x0010f800a5089984 */ /* 0x000fe20000000a00 */
[----:B------:R-:W-:Y:S01]  /*21f0*/  ISETP.GE.U32.AND P1, PT, R133, 0x10, PT ;  /* 0x000000108500780c */ /* 0x000fe20003f26070 */
[C---:B0-----:R-:W-:Y:S01]  /*2200*/  @P2 FFMA.FTZ R155, R156.reuse, R119, R155 ;  /* 0x000000779c9b2223 */ /* 0x041fe2000001009b */
[----:B--2---:R-:W-:Y:S01]  /*2210*/  @P2 FMUL.FTZ R156, R156, R11 ;  /* 0x0000000b9c9c2220 */ /* 0x004fe20000410000 */
[----:B------:R-:W-:Y:S01]  /*2220*/  ISETP.NE.AND P2, PT, R22, RZ, PT ;  /* 0x000000ff1600720c */ /* 0x000fe20003f45270 */
[----:B------:R-:W-:Y:S04]  /*2230*/  SHFL.IDX PT, R11, R149, RZ, 0x1f ;  /* 0x00001fff950b7589 */ /* 0x000fe800000e0000 */
[----:B------:R-:W-:Y:S01]  /*2240*/  SHFL.UP PT, R155, R155, 0x1, RZ ;  /* 0x042000009b9b7989 */ /* 0x000fe200000e00ff */
[----:B-1----:R-:W-:-:S03]  /*2250*/  @!P3 FFMA.FTZ R160, R141, R157, R160 ;  /* 0x0000009d8da0b223 */ /* 0x002fc600000100a0 */
[----:B------:R-:W0:Y:S01]  /*2260*/  SHFL.UP PT, R156, R156, 0x1, RZ ;  /* 0x042000009c9c7989 */ /* 0x000e2200000e00ff */
[----:B---3--:R-:W-:-:S03]  /*2270*/  @!P3 FMUL.FTZ R141, R141, R158 ;  /* 0x0000009e8d8db220 */ /* 0x008fc60000410000 */
[----:B------:R-:W1:Y:S04]  /*2280*/  SHFL.DOWN PT, R119, R160, 0x10, 0x1f ;  /* 0x0a001f00a0777f89 */ /* 0x000e6800000e0000 */
[----:B------:R-:W2:Y:S01]  /*2290*/  SHFL.DOWN PT, R158, R141, 0x10, 0x1f ;  /* 0x0a001f008d9e7f89 */ /* 0x000ea200000e0000 */
[----:B0-----:R-:W-:-:S04]  /*22a0*/  @P0 FFMA.FTZ R11, R156, R11, R155 ;  /* 0x0000000b9c0b0223 */ /* 0x001fc8000001009b */
[----:B------:R-:W-:Y:S01]  /*22b0*/  FFMA.FTZ R172, R138, R11, R143 ;  /* 0x0000000b8aac7223 */ /* 0x000fe2000001008f */
[----:B-1----:R-:W-:Y:S02]  /*22c0*/  @!P1 FFMA.FTZ R160, R141, R119, R160 ;  /* 0x000000778da09223 */ /* 0x002fe400000100a0 */
[----:B------:R-:W-:Y:S01]  /*22d0*/  SHFL.IDX PT, R119, R9, RZ, 0x1f ;  /* 0x00001fff09777589 */ /* 0x000fe200000e0000 */
[-C--:B------:R-:W-:Y:S01]  /*22e0*/  FFMA.FTZ R150, R131, R172.reuse, R150 ;  /* 0x000000ac83967223 */ /* 0x080fe20000010096 */
[----:B------:R-:W-:Y:S01]  /*22f0*/  FMUL.FTZ R11, R126, R172 ;  /* 0x000000ac7e0b7220 */ /* 0x000fe20000410000 */
[----:B--2---:R-:W-:Y:S01]  /*2300*/  @!P1 FMUL.FTZ R141, R141, R158 ;  /* 0x0000009e8d8d9220 */ /* 0x004fe20000410000 */
[----:B------:R-:W-:Y:S01]  /*2310*/  SHFL.DOWN PT, R149, R160, 0x1, 0x1f ;  /* 0x08201f00a0957f89 */ /* 0x000fe200000e0000 */
[-C--:B------:R-:W-:Y:S01]  /*2320*/  FMUL.FTZ R128, R128, R150.reuse ;  /* 0x0000009680807220 */ /* 0x080fe20000410000 */
[----:B------:R-:W-:Y:S01]  /*2330*/  FFMA.FTZ R11, R0, R11, RZ ;  /* 0x0000000b000b7223 */ /* 0x000fe200000100ff */
[----:B------:R-:W-:Y:S01]  /*2340*/  FFMA.FTZ R156, R12, R150, R147 ;  /* 0x000000960c9c7223 */ /* 0x000fe20000010093 */
[----:B------:R-:W-:Y:S01]  /*2350*/  SHFL.IDX PT, R126, R160, RZ, 0x1f ;  /* 0x00001fffa07e7589 */ /* 0x000fe200000e0000 */
[----:B------:R-:W-:Y:S01]  /*2360*/  ISETP.NE.AND P1, PT, R22, 0x1f, PT ;  /* 0x0000001f1600780c */ /* 0x000fe20003f25270 */
[----:B------:R-:W-:Y:S01]  /*2370*/  FFMA.FTZ R143, R96, R128, R11 ;  /* 0x00000080608f7223 */ /* 0x000fe2000001000b */
[-C--:B------:R-:W-:Y:S01]  /*2380*/  FMUL.FTZ R132, R132, R156.reuse ;  /* 0x0000009c84847220 */ /* 0x080fe20000410000 */
[----:B------:R-:W0:Y:S01]  /*2390*/  SHFL.DOWN PT, R128, R141, 0x1, 0x1f ;  /* 0x08201f008d807f89 */ /* 0x000e2200000e0000 */
[----:B------:R-:W-:-:S02]  /*23a0*/  FFMA.FTZ R147, R13, R156, R152 ;  /* 0x0000009c0d937223 */ /* 0x000fc40000010098 */
[----:B------:R-:W-:Y:S01]  /*23b0*/  FFMA.FTZ R143, R90, R132, R143 ;  /* 0x000000845a8f7223 */ /* 0x000fe2000001008f */
[----:B------:R1:W2:Y:S01]  /*23c0*/  SHFL.IDX PT, R11, R141, RZ, 0x1f ;  /* 0x00001fff8d0b7589 */ /* 0x0002a200000e0000 */
[-C--:B------:R-:W-:Y:S01]  /*23d0*/  FMUL.FTZ R134, R134, R147.reuse ;  /* 0x0000009386867220 */ /* 0x080fe20000410000 */
[----:B------:R-:W-:-:S03]  /*23e0*/  FFMA.FTZ R152, R14, R147, R151 ;  /* 0x000000930e987223 */ /* 0x000fc60000010097 */
[----:B------:R-:W-:Y:S01]  /*23f0*/  FFMA.FTZ R143, R98, R134, R143 ;  /* 0x00000086628f7223 */ /* 0x000fe2000001008f */
[-C--:B------:R-:W-:Y:S01]  /*2400*/  FMUL.FTZ R140, R140, R152.reuse ;  /* 0x000000988c8c7220 */ /* 0x080fe20000410000 */
[----:B------:R-:W-:Y:S01]  /*2410*/  FFMA.FTZ R154, R15, R152, R154 ;  /* 0x000000980f9a7223 */ /* 0x000fe2000001009a */
[----:B-1----:R-:W-:Y:S02]  /*2420*/  FMUL.FTZ R141, R129, R150 ;  /* 0x00000096818d7220 */ /* 0x002fe40000410000 */
[----:B------:R-:W-:Y:S01]  /*2430*/  FFMA.FTZ R143, R92, R140, R143 ;  /* 0x0000008c5c8f7223 */ /* 0x000fe2000001008f */
[-C--:B------:R-:W-:Y:S01]  /*2440*/  FMUL.FTZ R142, R142, R154.reuse ;  /* 0x0000009a8e8e7220 */ /* 0x080fe20000410000 */
[----:B------:R-:W-:Y:S01]  /*2450*/  FFMA.FTZ R158, R130, R154, R153 ;  /* 0x0000009a829e7223 */ /* 0x000fe20000010099 */
[----:B------:R-:W-:Y:S02]  /*2460*/  FMUL.FTZ R141, R96, R141 ;  /* 0x0000008d608d7220 */ /* 0x000fe40000410000 */
[----:B------:R-:W-:Y:S01]  /*2470*/  FFMA.FTZ R143, R110, R142, R143 ;  /* 0x0000008e6e8f7223 */ /* 0x000fe2000001008f */
[-C--:B------:R-:W-:Y:S01]  /*2480*/  FMUL.FTZ R146, R146, R158.reuse ;  /* 0x0000009e92927220 */ /* 0x080fe20000410000 */
[----:B------:R-:W-:Y:S01]  /*2490*/  FFMA.FTZ R157, R121, R158, R124 ;  /* 0x0000009e799d7223 */ /* 0x000fe2000001007c */
[----:B0-----:R-:W-:-:S02]  /*24a0*/  @P1 FFMA.FTZ R119, R128, R119, R149 ;  /* 0x0000007780771223 */ /* 0x001fc40000010095 */
[----:B------:R-:W-:Y:S01]  /*24b0*/  FFMA.FTZ R155, R94, R146, R143 ;  /* 0x000000925e9b7223 */ /* 0x000fe2000001008f */
[----:B------:R-:W-:Y:S01]  /*24c0*/  IADD3 R143, R74, -0x1, RZ ;  /* 0xffffffff4a8f7810 */ /* 0x000fe20007ffe0ff */
[C---:B--2---:R-:W-:Y:S01]  /*24d0*/  FFMA.FTZ R9, R11.reuse, R9, R126 ;  /* 0x000000090b097223 */ /* 0x044fe2000001007e */
[----:B------:R-:W-:Y:S01]  /*24e0*/  FMUL.FTZ R8, R11, R8 ;  /* 0x000000080b087220 */ /* 0x000fe20000410000 */
[----:B------:R-:W-:Y:S01]  /*24f0*/  FMUL.FTZ R11, R129, R172 ;  /* 0x000000ac810b7220 */ /* 0x000fe20000410000 */
[----:B------:R-:W-:-:S03]  /*2500*/  FFMA.FTZ R138, R119, R148, R170 ;  /* 0x00000094778a7223 */ /* 0x000fc600000100aa */
[----:B------:R-:W-:Y:S01]  /*2510*/  FMUL.FTZ R119, R0, R11 ;  /* 0x0000000b00777220 */ /* 0x000fe20000410000 */
[----:B------:R0:W-:Y:S01]  /*2520*/  @!P2 STS.64 [R165+0x10f8], R8 ;  /* 0x0010f808a500a388 */ /* 0x0001e20000000a00 */
[----:B------:R-:W-:Y:S01]  /*2530*/  FFMA.FTZ R11, R121, R138, R168 ;  /* 0x0000008a790b7223 */ /* 0x000fe200000100a8 */
[----:B------:R-:W-:Y:S02]  /*2540*/  FMUL.FTZ R121, R129, R156 ;  /* 0x0000009c81797220 */ /* 0x000fe40000410000 */
[----:B------:R1:W-:Y:S01]  /*2550*/  STS [R60], R119 ;  /* 0x000000773c007388 */ /* 0x0003e20000000800 */
[----:B------:R-:W-:Y:S01]  /*2560*/  FFMA.FTZ R140, R130, R11, R163 ;  /* 0x0000000b828c7223 */ /* 0x000fe200000100a3 */
[----:B------:R-:W-:Y:S02]  /*2570*/  FMUL.FTZ R121, R90, R121 ;  /* 0x000000795a797220 */ /* 0x000fe40000410000 */
[----:B------:R2:W-:Y:S01]  /*2580*/  STS [R60+0x4], R141 ;  /* 0x0000048d3c007388 */ /* 0x0005e20000000800 */
[----:B------:R-:W-:Y:S01]  /*2590*/  FFMA.FTZ R15, R15, R140, R166 ;  /* 0x0000008c0f0f7223 */ /* 0x000fe200000100a6 */
[----:B0-----:R-:W-:Y:S01]  /*25a0*/  LEA R8, R143, R22, 0x8 ;  /* 0x000000168f087211 */ /* 0x001fe200078e40ff */
[C---:B------:R-:W-:Y:S01]  /*25b0*/  FMUL.FTZ R9, R129.reuse, R147 ;  /* 0x0000009381097220 */ /* 0x040fe20000410000 */
[C---:B-1----:R-:W-:Y:S01]  /*25c0*/  FMUL.FTZ R119, R129.reuse, R152 ;  /* 0x0000009881777220 */ /* 0x042fe20000410000 */
[C---:B------:R-:W-:Y:S01]  /*25d0*/  FMUL.FTZ R143, R129.reuse, R158 ;  /* 0x0000009e818f7220 */ /* 0x040fe20000410000 */
[----:B------:R-:W-:Y:S01]  /*25e0*/  IADD3 R160, -R8, UR7, RZ ;  /* 0x0000000708a07c10 */ /* 0x000fe2000fffe1ff */
[----:B------:R-:W-:Y:S01]  /*25f0*/  FFMA.FTZ R14, R14, R15, R161 ;  /* 0x0000000f0e0e7223 */ /* 0x000fe200000100a1 */
[C---:B--2---:R-:W-:Y:S01]  /*2600*/  FMUL.FTZ R141, R129.reuse, R154 ;  /* 0x0000009a818d7220 */ /* 0x044fe20000410000 */
[----:B------:R-:W-:Y:S01]  /*2610*/  FMUL.FTZ R129, R129, R157 ;  /* 0x0000009d81817220 */ /* 0x000fe20000410000 */
[----:B------:R-:W-:Y:S01]  /*2620*/  ISETP.GE.AND P3, PT, R160, 0x1, PT ;  /* 0x00000001a000780c */ /* 0x000fe20003f66270 */
        /* <DEDUP_REMOVED lines=16> */
[----:B0-----:R-:W0:Y:S01]  /*2730*/  LDS R119, [R85+0x220] ;  /* 0x0002200055777984 */ /* 0x001e220000000800 */
[----:B------:R-:W-:-:S04]  /*2740*/  IMAD R9, R2, UR18, RZ ;  /* 0x0000001202097c24 */ /* 0x000fc8000f8e02ff */
[C---:B------:R-:W-:Y:S02]  /*2750*/  IMAD R121, R136.reuse, UR19, R9 ;  /* 0x0000001388797c24 */ /* 0x040fe4000f8e0209 */
[----:B------:R-:W-:-:S04]  /*2760*/  IMAD.WIDE.U32 R8, R136, UR18, R34 ;  /* 0x0000001288087c25 */ /* 0x000fc8000f8e0022 */
[----:B------:R-:W-:Y:S01]  /*2770*/  IMAD.IADD R9, R9, 0x1, R121 ;  /* 0x0000000109097824 */ /* 0x000fe200078e0279 */
[----:B------:R-:W-:-:S04]  /*2780*/  LEA R128, P3, R8, UR24, 0x2 ;  /* 0x0000001808807c11 */ /* 0x000fc8000f8610ff */
[----:B------:R-:W-:-:S05]  /*2790*/  LEA.HI.X R129, R8, UR25, R9, 0x2, P3 ;  /* 0x0000001908817c11 */ /* 0x000fca00098f1409 */
[----:B0-----:R1:W-:Y:S04]  /*27a0*/  REDG.E.ADD.F32.FTZ.RN.STRONG.GPU desc[UR12][R128.64], R119 ;  /* 0x00000077800079a6 */ /* 0x0013e8000c10f38c */
.L_x_9497:
[----:B------:R-:W-:Y:S05]  /*27b0*/  BSYNC B0 ;  /* 0x0000000000007941 */ /* 0x000fea0003800000 */
.L_x_9496:
[----:B------:R-:W-:Y:S01]  /*27c0*/  FMUL.FTZ R10, R10, R157 ;  /* 0x0000009d0a0a7220 */ /* 0x000fe20000410000 */
[----:B------:R-:W-:Y:S01]  /*27d0*/  SHF.L.U32 R134, R4, 0x10, RZ ;  /* 0x0000001004867819 */ /* 0x000fe200000006ff */
[----:B------:R-:W-:Y:S01]  /*27e0*/  FMUL.FTZ R2, R91, R142 ;  /* 0x0000008e5b027220 */ /* 0x000fe20000410000 */
[----:B------:R-:W-:Y:S01]  /*27f0*/  SHF.L.U32 R130, R137, 0x10, RZ ;  /* 0x0000001089827819 */ /* 0x000fe200000006ff */
[----:B------:R-:W-:Y:S01]  /*2800*/  FFMA.FTZ R10, R112, R10, R155 ;  /* 0x0000000a700a7223 */ /* 0x000fe2000001009b */
[----:B------:R-:W-:Y:S01]  /*2810*/  SHF.L.U32 R132, R5, 0x10, RZ ;  /* 0x0000001005847819 */ /* 0x000fe200000006ff */
[----:B------:R2:W3:Y:S01]  /*2820*/  LDS R155, [R78+0x2a0] ;  /* 0x0002a0004e9b7984 */ /* 0x0004e20000000800 */
[----:B01----:R-:W-:Y:S01]  /*2830*/  FFMA.FTZ R129, -R91, R134, R172 ;  /* 0x000000865b817223 */ /* 0x003fe200000101ac */
[C---:B------:R-:W-:Y:S01]  /*2840*/  FFMA.FTZ R141, -R99.reuse, R130, R150 ;  /* 0x00000082638d7223 */ /* 0x040fe20000010196 */
[----:B------:R-:W-:Y:S01]  /*2850*/  FMUL.FTZ R131, R99, R12 ;  /* 0x0000000c63837220 */ /* 0x000fe20000410000 */
[----:B------:R-:W-:Y:S01]  /*2860*/  SHF.L.U32 R121, R139, 0x10, RZ ;  /* 0x000000108b797819 */ /* 0x000fe200000006ff */
[----:B------:R-:W-:Y:S01]  /*2870*/  FFMA.FTZ R8, R2, R129, RZ ;  /* 0x0000008102087223 */ /* 0x000fe200000100ff */
[C---:B------:R-:W-:Y:S01]  /*2880*/  FFMA.FTZ R146, -R93.reuse, R132, R156 ;  /* 0x000000845d927223 */ /* 0x040fe2000001019c */
[----:B------:R-:W-:Y:S01]  /*2890*/  FMUL.FTZ R143, R93, R13 ;  /* 0x0000000d5d8f7220 */ /* 0x000fe20000410000 */
[----:B------:R-:W-:Y:S01]  /*28a0*/  SHF.L.U32 R128, R6, 0x10, RZ ;  /* 0x0000001006807819 */ /* 0x000fe200000006ff */
[----:B------:R-:W-:Y:S01]  /*28b0*/  FFMA.FTZ R8, R131, R141, R8 ;  /* 0x0000008d83087223 */ /* 0x000fe20000010008 */
[C---:B------:R-:W-:Y:S01]  /*28c0*/  FFMA.FTZ R148, -R100.reuse, R121, R147 ;  /* 0x0000007964947223 */ /* 0x040fe20000010193 */
[----:B------:R-:W-:Y:S01]  /*28d0*/  FMUL.FTZ R147, R100, R14 ;  /* 0x0000000e64937220 */ /* 0x000fe20000410000 */
[----:B------:R-:W-:Y:S01]  /*28e0*/  SHF.L.U32 R124, R144, 0x10, RZ ;  /* 0x00000010907c7819 */ /* 0x000fe200000006ff */
[----:B------:R-:W-:Y:S01]  /*28f0*/  FFMA.FTZ R8, R143, R146, R8 ;  /* 0x000000928f087223 */ /* 0x000fe20000010008 */
[C---:B------:R-:W-:Y:S01]  /*2900*/  FFMA.FTZ R150, -R95.reuse, R128, R152 ;  /* 0x000000805f967223 */ /* 0x040fe20000010198 */
[----:B------:R-:W-:Y:S01]  /*2910*/  FMUL.FTZ R149, R95, R15 ;  /* 0x0000000f5f957220 */ /* 0x000fe20000410000 */
[----:B------:R-:W-:Y:S01]  /*2920*/  ISETP.GE.AND P3, PT, R160, 0x21, PT ;  /* 0x00000021a000780c */ /* 0x000fe20003f66270 */
[----:B------:R-:W-:Y:S01]  /*2930*/  FFMA.FTZ R8, R147, R148, R8 ;  /* 0x0000009493087223 */ /* 0x000fe20000010008 */
[----:B------:R-:W-:Y:S01]  /*2940*/  SHF.L.U32 R126, R7, 0x10, RZ ;  /* 0x00000010077e7819 */ /* 0x000fe200000006ff */
[----:B------:R-:W-:Y:S01]  /*2950*/  FFMA.FTZ R152, -R105, R124, R154 ;  /* 0x0000007c69987223 */ /* 0x000fe2000001019a */
[----:B------:R-:W-:Y:S01]  /*2960*/  SHF.L.U32 R119, R145, 0x10, RZ ;  /* 0x0000001091777819 */ /* 0x000fe200000006ff */
[----:B------:R-:W-:Y:S01]  /*2970*/  FMUL.FTZ R151, R105, R140 ;  /* 0x0000008c69977220 */ /* 0x000fe20000410000 */
[----:B------:R-:W-:Y:S01]  /*2980*/  FFMA.FTZ R8, R149, R150, R8 ;  /* 0x0000009695087223 */ /* 0x000fe20000010008 */
[----:B------:R-:W-:Y:S01]  /*2990*/  USHF.L.U64.HI UR20, UR5, 0x2, UR6 ;  /* 0x0000000205147899 */ /* 0x000fe20008010206 */
[C---:B------:R-:W-:Y:S01]  /*29a0*/  FFMA.FTZ R154, -R97.reuse, R126, R158 ;  /* 0x0000007e619a7223 */ /* 0x040fe2000001019e */
[----:B------:R-:W-:Y:S01]  /*29b0*/  FMUL.FTZ R153, R97, R11 ;  /* 0x0000000b61997220 */ /* 0x000fe20000410000 */
[----:B------:R-:W-:Y:S01]  /*29c0*/  FFMA.FTZ R8, R151, R152, R8 ;  /* 0x0000009897087223 */ /* 0x000fe20000010008 */
[C---:B------:R-:W-:Y:S01]  /*29d0*/  FMUL.FTZ R156, R108.reuse, R138 ;  /* 0x0000008a6c9c7220 */ /* 0x040fe20000410000 */
[----:B------:R-:W-:Y:S01]  /*29e0*/  FFMA.FTZ R157, -R108, R119, R157 ;  /* 0x000000776c9d7223 */ /* 0x000fe2000001019d */
[----:B------:R-:W-:Y:S01]  /*29f0*/  USHF.L.U32 UR21, UR5, 0x2, URZ ;  /* 0x0000000205157899 */ /* 0x000fe2000800063f */
[----:B------:R-:W-:Y:S01]  /*2a00*/  FFMA.FTZ R158, R153, R154, R8 ;  /* 0x0000009a999e7223 */ /* 0x000fe20000010008 */
[----:B------:R-:W-:-:S02]  /*2a10*/  IMAD R8, R50, UR20, RZ ;  /* 0x0000001432087c24 */ /* 0x000fc4000f8e02ff */
[----:B------:R-:W-:Y:S01]  /*2a20*/  FMUL.FTZ R9, R156, R157 ;  /* 0x0000009d9c097220 */ /* 0x000fe20000410000 */
[----:B------:R-:W-:Y:S01]  /*2a30*/  BSSY B0, `(.L_x_9498) ;  /* 0x0000008000007945 */ /* 0x000fe20003800000 */
[----:B------:R-:W-:Y:S01]  /*2a40*/  ISETP.GE.AND P4, PT, R160, 0x41, PT ;  /* 0x00000041a000780c */ /* 0x000fe20003f86270 */
[----:B------:R-:W-:Y:S02]  /*2a50*/  IMAD R159, R51, UR21, R8 ;  /* 0x00000015339f7c24 */ /* 0x000fe4000f8e0208 */
[----:B------:R-:W-:Y:S01]  /*2a60*/  FADD.FTZ R158, R158, R9 ;  /* 0x000000099e9e7221 */ /* 0x000fe20000010000 */
[----:B--2---:R-:W-:Y:S09]  /*2a70*/  @!P3 BRA `(.L_x_9499) ;  /* 0x00000000000cb947 */ /* 0x004ff20003800000 */
[----:B------:R-:W-:-:S05]  /*2a80*/  IMAD.WIDE.U32 R8, R50, UR21, R42 ;  /* 0x0000001532087c25 */ /* 0x000fca000f8e002a */
[----:B------:R-:W-:-:S05]  /*2a90*/  IADD3 R9, R9, R159, RZ ;  /* 0x0000009f09097210 */ /* 0x000fca0007ffe0ff */
[----:B---3--:R0:W-:Y:S02]  /*2aa0*/  REDG.E.ADD.F32.FTZ.RN.STRONG.GPU desc[UR12][R8.64], R155 ;  /* 0x0000009b080079a6 */ /* 0x0081e4000c10f38c */
.L_x_9499:
[----:B------:R-:W-:Y:S05]  /*2ab0*/  BSYNC B0 ;  /* 0x0000000000007941 */ /* 0x000fea0003800000 */
.L_x_9498:
[----:B0--3--:R0:W1:Y:S01]  /*2ac0*/  LDS R155, [R79+0x320] ;  /* 0x000320004f9b7984 */ /* 0x0090620000000800 */
[----:B------:R-:W-:Y:S04]  /*2ad0*/  BSSY B0, `(.L_x_9500) ;  /* 0x0000005000007945 */ /* 0x000fe80003800000 */
[----:B------:R-:W-:Y:S05]  /*2ae0*/  @!P4 BRA `(.L_x_9501) ;  /* 0x00000000000cc947 */ /* 0x000fea0003800000 */
[----:B------:R-:W-:-:S05]  /*2af0*/  IMAD.WIDE.U32 R8, R50, UR21, R44 ;  /* 0x0000001532087c25 */ /* 0x000fca000f8e002c */
[----:B------:R-:W-:-:S05]  /*2b00*/  IADD3 R9, R159, R9, RZ ;  /* 0x000000099f097210 */ /* 0x000fca0007ffe0ff */
[----:B-1----:R2:W-:Y:S02]  /*2b10*/  REDG.E.ADD.F32.FTZ.RN.STRONG.GPU desc[UR12][R8.64], R155 ;  /* 0x0000009b080079a6 */ /* 0x0025e4000c10f38c */
.L_x_9501:
[----:B------:R-:W-:Y:S05]  /*2b20*/  BSYNC B0 ;  /* 0x0000000000007941 */ /* 0x000fea0003800000 */
.L_x_9500:
[----:B-12---:R1:W2:Y:S01]  /*2b30*/  LDS R155, [R80+0x3a0] ;  /* 0x0003a000509b7984 */ /* 0x0062a20000000800 */
[C---:B------:R-:W-:Y:S01]  /*2b40*/  ISETP.GE.AND P6, PT, R160.reuse, 0x61, PT ;  /* 0x00000061a000780c */ /* 0x040fe20003fc6270 */
[----:B------:R-:W-:Y:S01]  /*2b50*/  BSSY B0, `(.L_x_9502) ;  /* 0x000000a000007945 */ /* 0x000fe20003800000 */
[C---:B------:R-:W-:Y:S02]  /*2b60*/  ISETP.GE.AND P5, PT, R160.reuse, 0x81, PT ;  /* 0x00000081a000780c */ /* 0x040fe40003fa6270 */
[C---:B------:R-:W-:Y:S02]  /*2b70*/  ISETP.GE.AND P3, PT, R160.reuse, 0xa1, PT ;  /* 0x000000a1a000780c */ /* 0x040fe40003f66270 */
[----:B------:R-:W-:Y:S02]  /*2b80*/  P2R R161, PR, RZ, 0x20 ;  /* 0x00000020ffa17803 */ /* 0x000fe40000000000 */
[C---:B------:R-:W-:Y:S02]  /*2b90*/  ISETP.GE.AND P4, PT, R160.reuse, 0xc1, PT ;  /* 0x000000c1a000780c */ /* 0x040fe40003f86270 */
[----:B------:R-:W-:-:S03]  /*2ba0*/  ISETP.GE.AND P5, PT, R160, 0xe1, PT ;  /* 0x000000e1a000780c */ /* 0x000fc60003fa6270 */
[----:B------:R-:W-:Y:S10]  /*2bb0*/  @!P6 BRA `(.L_x_9503) ;  /* 0x00000000000ce947 */ /* 0x000ff40003800000 */
[----:B------:R-:W-:-:S05]  /*2bc0*/  IMAD.WIDE.U32 R8, R50, UR21, R46 ;  /* 0x0000001532087c25 */ /* 0x000fca000f8e002e */
[----:B------:R-:W-:-:S05]  /*2bd0*/  IADD3 R9, R159, R9, RZ ;  /* 0x000000099f097210 */ /* 0x000fca0007ffe0ff */
[----:B--2---:R3:W-:Y:S02]  /*2be0*/  REDG.E.ADD.F32.FTZ.RN.STRONG.GPU desc[UR12][R8.64], R155 ;  /* 0x0000009b080079a6 */ /* 0x0047e4000c10f38c */
.L_x_9503:
[----:B------:R-:W-:Y:S05]  /*2bf0*/  BSYNC B0 ;  /* 0x0000000000007941 */ /* 0x000fea0003800000 */
.L_x_9502:
[----:B--23--:R2:W3:Y:S01]  /*2c00*/  LDS R155, [R81+0x420] ;  /* 0x00042000519b7984 */ /* 0x00c4e20000000800 */
[----:B------:R-:W-:Y:S01]  /*2c10*/  ISETP.NE.AND P6, PT, R161, RZ, PT ;  /* 0x000000ffa100720c */ /* 0x000fe20003fc5270 */
[----:B------:R-:W-:-:S12]  /*2c20*/  BSSY B0, `(.L_x_9504) ;  /* 0x0000005000007945 */ /* 0x000fd80003800000 */
[----:B--2---:R-:W-:Y:S05]  /*2c30*/  @!P6 BRA `(.L_x_9505) ;  /* 0x00000000000ce947 */ /* 0x004fea0003800000 */
[----:B------:R-:W-:-:S05]  /*2c40*/  IMAD.WIDE.U32 R8, R50, UR21, R36 ;  /* 0x0000001532087c25 */ /* 0x000fca000f8e0024 */
[----:B------:R-:W-:-:S05]  /*2c50*/  IADD3 R9, R159, R9, RZ ;  /* 0x000000099f097210 */ /* 0x000fca0007ffe0ff */
[----:B---3--:R2:W-:Y:S02]  /*2c60*/  REDG.E.ADD.F32.FTZ.RN.STRONG.GPU desc[UR12][R8.64], R155 ;  /* 0x0000009b080079a6 */ /* 0x0085e4000c10f38c */
.L_x_9505:
[----:B------:R-:W-:Y:S05]  /*2c70*/  BSYNC B0 ;  /* 0x0000000000007941 */ /* 0x000fea0003800000 */
.L_x_9504:
[----:B--23--:R2:W3:Y:S01]  /*2c80*/  LDS R155, [R82+0x4a0] ;  /* 0x0004a000529b7984 */ /* 0x00c4e20000000800 */
[----:B------:R-:W-:Y:S04]  /*2c90*/  BSSY B0, `(.L_x_9506) ;  /* 0x0000005000007945 */ /* 0x000fe80003800000 */
[----:B------:R-:W-:Y:S05]  /*2ca0*/  @!P3 BRA `(.L_x_9507) ;  /* 0x00000000000cb947 */ /* 0x000fea0003800000 */
[----:B------:R-:W-:-:S04]  /*2cb0*/  IMAD.WIDE.U32 R8, R50, UR21, R48 ;  /* 0x0000001532087c25 */ /* 0x000fc8000f8e0030 */
[----:B------:R-:W-:-:S05]  /*2cc0*/  IMAD.IADD R9, R159, 0x1, R9 ;  /* 0x000000019f097824 */ /* 0x000fca00078e0209 */
[----:B---3--:R4:W-:Y:S02]  /*2cd0*/  REDG.E.ADD.F32.FTZ.RN.STRONG.GPU desc[UR12][R8.64], R155 ;  /* 0x0000009b080079a6 */ /* 0x0089e4000c10f38c */
.L_x_9507:
[----:B------:R-:W-:Y:S05]  /*2ce0*/  BSYNC B0 ;  /* 0x0000000000007941 */ /* 0x000fea0003800000 */
.L_x_9506:
[----:B---34-:R3:W4:Y:S01]  /*2cf0*/  LDS R155, [R83+0x520] ;  /* 0x00052000539b7984 */ /* 0x0187220000000800 */
[----:B------:R-:W-:Y:S04]  /*2d00*/  BSSY B0, `(.L_x_9508) ;  /* 0x0000005000007945 */ /* 0x000fe80003800000 */
[----:B------:R-:W-:Y:S05]  /*2d10*/  @!P4 BRA `(.L_x_9509) ;  /* 0x00000000000cc947 */ /* 0x000fea0003800000 */
[----:B------:R-:W-:-:S05]  /*2d20*/  IMAD.WIDE.U32 R8, R50, UR21, R38 ;  /* 0x0000001532087c25 */ /* 0x000fca000f8e0026 */
[----:B------:R-:W-:-:S05]  /*2d30*/  IADD3 R9, R159, R9, RZ ;  /* 0x000000099f097210 */ /* 0x000fca0007ffe0ff */
[----:B----4-:R4:W-:Y:S02]  /*2d40*/  REDG.E.ADD.F32.FTZ.RN.STRONG.GPU desc[UR12][R8.64], R155 ;  /* 0x0000009b080079a6 */ /* 0x0109e4000c10f38c */
.L_x_9509:
[----:B------:R-:W-:Y:S05]  /*2d50*/  BSYNC B0 ;  /* 0x0000000000007941 */ /* 0x000fea0003800000 */
.L_x_9508:
[----:B----4-:R4:W0:Y:S01]  /*2d60*/  LDS R155, [R84+0x5a0] ;  /* 0x0005a000549b7984 */ /* 0x0108220000000800 */
[----:B------:R-:W-:Y:S01]  /*2d70*/  BSSY B0, `(.L_x_9510) ;  /* 0x0000005000007945 */ /* 0x000fe20003800000 */
[----:B------:R-:W-:-:S03]  /*2d80*/  IMAD.WIDE.U32 R8, R50, UR21, R40 ;  /* 0x0000001532087c25 */ /* 0x000fc6000f8e0028 */
[----:B------:R-:W-:Y:S05]  /*2d90*/  @!P5 BRA `(.L_x_9511) ;  /* 0x000000000008d947 */ /* 0x000fea0003800000 */
[----:B------:R-:W-:-:S05]  /*2da0*/  IADD3 R9, R159, R9, RZ ;  /* 0x000000099f097210 */ /* 0x000fca0007ffe0ff */
[----:B0-----:R0:W-:Y:S02]  /*2db0*/  REDG.E.ADD.F32.FTZ.RN.STRONG.GPU desc[UR12][R8.64], R155 ;  /* 0x0000009b080079a6 */ /* 0x0011e4000c10f38c */
.L_x_9511:
[----:B------:R-:W-:Y:S05]  /*2dc0*/  BSYNC B0 ;  /* 0x0000000000007941 */ /* 0x000fea0003800000 */
.L_x_9510:
[----:B0-----:R-:W0:Y:S01]  /*2dd0*/  SHFL.DOWN PT, R155, R10, 0x1, 0x1f ;  /* 0x08201f000a9b7f89 */ /* 0x001e2200000e0000 */
[C---:B------:R-:W-:Y:S01]  /*2de0*/  ISETP.GT.AND P3, PT, R72.reuse, 0x1e, PT ;  /* 0x0000001e4800780c */ /* 0x040fe20003f64270 */
[----:B------:R-:W-:Y:S01]  /*2df0*/  FADD.FTZ R122, R151, R122 ;  /* 0x0000007a977a7221 */ /* 0x000fe20000010000 */
[----:B------:R-:W-:Y:S01]  /*2e00*/  ISETP.NE.AND P4, PT, R72, RZ, PT ;  /* 0x000000ff4800720c */ /* 0x000fe20003f85270 */
[----:B------:R-:W5:Y:S01]  /*2e10*/  SHFL.DOWN PT, R9, R158, 0x1, 0x1f ;  /* 0x08201f009e097f89 */ /* 0x000f6200000e0000 */
[----:B------:R-:W-:Y:S01]  /*2e20*/  FADD.FTZ R120, R147, R120 ;  /* 0x0000007893787221 */ /* 0x000fe20000010000 */
[----:B------:R-:W-:Y:S01]  /*2e30*/  BSSY B0, `(.L_x_9512) ;  /* 0x000004d000007945 */ /* 0x000fe20003800000 */
[----:B------:R-:W-:Y:S01]  /*2e40*/  FADD.FTZ R117, R156, R117 ;  /* 0x000000759c757221 */ /* 0x000fe20000010000 */
[----:B------:R-:W-:Y:S01]  /*2e50*/  FADD.FTZ R116, R153, R116 ;  /* 0x0000007499747221 */ /* 0x000fe20000010000 */
[----:B------:R-:W-:Y:S01]  /*2e60*/  FADD.FTZ R115, R149, R115 ;  /* 0x0000007395737221 */ /* 0x000fe20000010000 */
[----:B------:R-:W-:Y:S01]  /*2e70*/  FADD.FTZ R113, R143, R113 ;  /* 0x000000718f717221 */ /* 0x000fe20000010000 */
[----:B------:R-:W-:Y:S01]  /*2e80*/  FADD.FTZ R118, R131, R118 ;  /* 0x0000007683767221 */ /* 0x000fe20000010000 */
[----:B------:R-:W-:-:S04]  /*2e90*/  FADD.FTZ R111, R2, R111 ;  /* 0x0000006f026f7221 */ /* 0x000fc80000010000 */
[----:B------:R-:W1:Y:S01]  /*2ea0*/  @!P4 S2R R163, SR_CgaCtaId ;  /* 0x0000000000a3c919 */ /* 0x000e620000008800 */
[----:B------:R-:W-:Y:S01]  /*2eb0*/  @!P4 MOV R8, 0x400 ;  /* 0x000004000008c802 */ /* 0x000fe20000000f00 */
        /* <DEDUP_REMOVED lines=8> */
[----:B------:R-:W-:Y:S01]  /*2f40*/  FMUL.FTZ R8, R157, R8 ;  /* 0x000000089d087220 */ /* 0x000fe20000410000 */
[----:B-----5:R-:W-:-:S03]  /*2f50*/  @!P3 FADD.FTZ R158, R158, R9 ;  /* 0x000000099e9eb221 */ /* 0x020fc60000010000 */
[----:B------:R-:W0:Y:S01]  /*2f60*/  SHFL.DOWN PT, R155, R10, 0x4, 0x1f ;  /* 0x08801f000a9b7f89 */ /* 0x000e2200000e0000 */
[----:B------:R-:W-:Y:S01]  /*2f70*/  ISETP.GT.AND P3, PT, R72, 0x1b, PT ;  /* 0x0000001b4800780c */ /* 0x000fe20003f64270 */
[----:B------:R-:W-:Y:S02]  /*2f80*/  FFMA.FTZ R138, R119, R138, R8 ;  /* 0x0000008a778a7223 */ /* 0x000fe40000010008 */
[----:B------:R-:W1:Y:S02]  /*2f90*/  SHFL.DOWN PT, R9, R158, 0x4, 0x1f ;  /* 0x08801f009e097f89 */ /* 0x000e6400000e0000 */
[----:B------:R-:W-:-:S08]  /*2fa0*/  FADD.FTZ R101, R138, R101 ;  /* 0x000000658a657221 */ /* 0x000fd00000010000 */
        /* <DEDUP_REMOVED lines=8> */
[----:B------:R-:W0:Y:S01]  /*3030*/  SHFL.DOWN PT, R161, R10, 0x10, 0x1f ;  /* 0x0a001f000aa17f89 */ /* 0x000e2200000e0000 */
[----:B------:R-:W-:Y:S01]  /*3040*/  ISETP.GT.AND P3, PT, R72, 0xf, PT ;  /* 0x0000000f4800780c */ /* 0x000fe20003f64270 */
[CC--:B------:R-:W-:Y:S01]  /*3050*/  FMUL.FTZ R9, R127.reuse, R140.reuse ;  /* 0x0000008c7f097220 */ /* 0x0c0fe20000410000 */
[----:B------:R-:W-:Y:S01]  /*3060*/  FMUL.FTZ R155, R154, R155 ;  /* 0x0000009b9a9b7220 */ /* 0x000fe20000410000 */
[----:B------:R-:W1:Y:S02]  /*3070*/  SHFL.DOWN PT, R159, R158, 0x10, 0x1f ;  /* 0x0a001f009e9f7f89 */ /* 0x000e6400000e0000 */
[----:B------:R-:W-:Y:S01]  /*3080*/  FMUL.FTZ R151, R152, R9 ;  /* 0x0000000998977220 */ /* 0x000fe20000410000 */
[C---:B------:R-:W-:Y:S01]  /*3090*/  FMUL.FTZ R9, R127.reuse, R15 ;  /* 0x0000000f7f097220 */ /* 0x040fe20000410000 */
        /* <DEDUP_REMOVED lines=14> */
[----:B------:R-:W-:Y:S01]  /*3180*/  FMUL.FTZ R141, R141, R14 ;  /* 0x0000000e8d8d7220 */ /* 0x000fe20000410000 */
[----:B------:R-:W-:Y:S01]  /*3190*/  FADD.FTZ R106, R15, R106 ;  /* 0x0000006a0f6a7221 */ /* 0x000fe20000010000 */
[----:B-1----:R-:W-:Y:S01]  /*31a0*/  @!P3 FADD.FTZ R158, R158, R159 ;  /* 0x0000009f9e9eb221 */ /* 0x002fe20000010000 */
[----:B------:R-:W-:Y:S01]  /*31b0*/  MOV R9, R10 ;  /* 0x0000000a00097202 */ /* 0x000fe20000000f00 */
[----:B------:R-:W-:Y:S01]  /*31c0*/  FMUL.FTZ R10, R127, R142 ;  /* 0x0000008e7f0a7220 */ /* 0x000fe20000410000 */
[----:B------:R-:W-:-:S02]  /*31d0*/  FFMA.FTZ R12, R130, R12, R141 ;  /* 0x0000000c820c7223 */ /* 0x000fc4000001008d */
[----:B------:R-:W-:Y:S01]  /*31e0*/  MOV R8, R158 ;  /* 0x0000009e00087202 */ /* 0x000fe20000000f00 */
[----:B------:R-:W-:Y:S01]  /*31f0*/  FMUL.FTZ R129, R129, R10 ;  /* 0x0000000a81817220 */ /* 0x000fe20000410000 */
[----:B------:R-:W-:Y:S01]  /*3200*/  FFMA.FTZ R10, R132, R13, R11 ;  /* 0x0000000d840a7223 */ /* 0x000fe2000001000b */
[----:B------:R-:W-:Y:S02]  /*3210*/  FADD.FTZ R109, R12, R109 ;  /* 0x0000006d0c6d7221 */ /* 0x000fe40000010000 */
[----:B------:R0:W-:Y:S01]  /*3220*/  @!P4 STS.64 [R63+0x648], R8 ;  /* 0x000648083f00c388 */ /* 0x0001e20000000a00 */
[----:B------:R-:W-:Y:S01]  /*3230*/  FFMA.FTZ R129, R134, R142, R129 ;  /* 0x0000008e86817223 */ /* 0x000fe20000010081 */
[----:B------:R-:W-:-:S03]  /*3240*/  FADD.FTZ R107, R10, R107 ;  /* 0x0000006b0a6b7221 */ /* 0x000fc60000010000 */
[----:B------:R-:W-:Y:S01]  /*3250*/  FADD.FTZ R114, R129, R114 ;  /* 0x0000007281727221 */ /* 0x000fe20000010000 */
        /* <DEDUP_REMOVED lines=10> */
.L_x_9513:
[----:B------:R-:W-:Y:S05]  /*3300*/  BSYNC B0 ;  /* 0x0000000000007941 */ /* 0x000fea0003800000 */
.L_x_9512:
[----:B------:R-:W-:Y:S01]  /*3310*/  IADD3 R136, R136, 0x1, RZ ;  /* 0x0000000188887810 */ /* 0x000fe20007ffe0ff */
[----:B------:R-:W-:-:S03]  /*3320*/  UIADD3 UR5, UP0, UR5, 0x1, URZ ;  /* 0x0000000105057890 */ /* 0x000fc6000ff1e03f */
[----:B------:R-:W-:Y:S01]  /*3330*/  ISETP.GE.AND P2, PT, R136, UR23, PT ;  /* 0x0000001788007c0c */ /* 0x000fe2000bf46270 */
[----:B------:R-:W-:-:S12]  /*3340*/  UIADD3.X UR6, URZ, UR6, URZ, UP0, !UPT ;  /* 0x000000063f067290 */ /* 0x000fd800087fe43f */
[----:B------:R-:W-:Y:S05]  /*3350*/  @!P2 BRA `(.L_x_9514) ;  /* 0xffffffe000c0a947 */ /* 0x000fea000383ffff */
.L_x_9493:
[----:B------:R-:W-:Y:S01]  /*3360*/  BAR.SYNC.DEFER_BLOCKING 0x0 ;  /* 0x0000000000007b1d */ /* 0x000fe20000010000 */
[----:B------:R-:W-:Y:S01]  /*3370*/  F2FP.BF16.F32.PACK_AB R121, R120, R113 ;  /* 0x000000717879723e */ /* 0x000fe200000010ff */
[----:B------:R-:W-:Y:S01]  /*3380*/  FADD.FTZ R86, R86, R114 ;  /* 0x0000007256567221 */ /* 0x000fe20000010000 */
[----:B------:R-:W-:Y:S01]  /*3390*/  F2FP.BF16.F32.PACK_AB R123, R117, R116 ;  /* 0x00000074757b723e */ /* 0x000fe200000010ff */
[----:B------:R-:W-:Y:S01]  /*33a0*/  UIADD3 UR4, UR4, -0x100, URZ ;  /* 0xffffff0004047890 */ /* 0x000fe2000fffe03f */
[----:B------:R-:W-:-:S03]  /*33b0*/  F2FP.BF16.F32.PACK_AB R122, R122, R115 ;  /* 0x000000737a7a723e */ /* 0x000fc600000010ff */
[----:B------:R-:W5:Y:S01]  /*33c0*/  LDC.64 R6, c[0x0][0x388] ;  /* 0x0000e200ff067b82 */ /* 0x000f620000000a00 */
[----:B------:R-:W-:Y:S01]  /*33d0*/  F2FP.BF16.F32.PACK_AB R120, R118, R111 ;  /* 0x0000006f7678723e */ /* 0x000fe200000010ff */
[----:B------:R-:W-:Y:S01]  /*33e0*/  ULDC.64 UR6, c[0x0][0x390] ;  /* 0x0000e40000067ab9 */ /* 0x000fe20000000a00 */
[----:B------:R-:W-:Y:S01]  /*33f0*/  LEA R2, R72, R63, 0x4 ;  /* 0x0000003f48027211 */ /* 0x000fe200078e20ff */
[----:B------:R-:W-:Y:S01]  /*3400*/  FADD.FTZ R86, R86, R109 ;  /* 0x0000006d56567221 */ /* 0x000fe20000010000 */
[----:B------:R-:W-:Y:S02]  /*3410*/  IADD3 R44, R74, -0x1, RZ ;  /* 0xffffffff4a2c7810 */ /* 0x000fe40007ffe0ff */
[----:B------:R-:W-:Y:S01]  /*3420*/  SHF.L.U32 R42, R22, 0x4, RZ ;  /* 0x00000004162a7819 */ /* 0x000fe200000006ff */
[----:B------:R-:W2:Y:S01]  /*3430*/  LDC.64 R14, c[0x0][0x3e0] ;  /* 0x0000f800ff0e7b82 */ /* 0x000ea20000000a00 */
[----:B------:R-:W-:Y:S02]  /*3440*/  SHF.L.U32 R12, R44, 0x8, RZ ;  /* 0x000000082c0c7819 */ /* 0x000fe400000006ff */
[----:B------:R-:W-:-:S02]  /*3450*/  SHF.L.U64.HI R43, R22, 0x4, R77 ;  /* 0x00000004162b7819 */ /* 0x000fc4000001024d */
[----:B------:R-:W-:Y:S02]  /*3460*/  SHF.R.S32.HI R13, RZ, 0x1f, R12 ;  /* 0x0000001fff0d7819 */ /* 0x000fe4000001140c */
[----:B------:R-:W-:Y:S01]  /*3470*/  F2FP.BF16.F32.PACK_AB R39, R101, R102 ;  /* 0x000000666527723e */ /* 0x000fe200000010ff */
[----:B------:R-:W3:Y:S01]  /*3480*/  LDC.64 R34, c[0x0][0x3a8] ;  /* 0x0000ea00ff227b82 */ /* 0x000ee20000000a00 */
[----:B------:R-:W-:Y:S01]  /*3490*/  F2FP.BF16.F32.PACK_AB R38, R103, R104 ;  /* 0x000000686726723e */ /* 0x000fe200000010ff */
[----:B------:R-:W-:Y:S01]  /*34a0*/  STS.128 [R2], R120 ;  /* 0x0000007802007388 */ /* 0x000fe20000000c00 */
[----:B------:R-:W-:-:S03]  /*34b0*/  NOP ;  /* 0x0000000000007918 */ /* 0x000fc60000000000 */
[----:B01----:R-:W0:Y:S01]  /*34c0*/  LDS.128 R8, [R2] ;  /* 0x0000000002087984 */ /* 0x003e220000000c00 */
[----:B-----5:R-:W-:Y:S01]  /*34d0*/  IMAD R0, R6, UR14, RZ ;  /* 0x0000000e06007c24 */ /* 0x020fe2000f8e02ff */
[----:B------:R-:W-:Y:S01]  /*34e0*/  F2FP.BF16.F32.PACK_AB R37, R106, R107 ;  /* 0x0000006b6a25723e */ /* 0x000fe200000010ff */
[----:B------:R-:W-:Y:S01]  /*34f0*/  IMAD.WIDE.U32 R4, R6, UR15, R12 ;  /* 0x0000000f06047c25 */ /* 0x000fe2000f8e000c */
[----:B------:R-:W-:Y:S01]  /*3500*/  F2FP.BF16.F32.PACK_AB R36, R109, R114 ;  /* 0x000000726d24723e */ /* 0x000fe200000010ff */
[----:B------:R-:W1:Y:S02]  /*3510*/  LDC.64 R40, c[0x0][0x3f0] ;  /* 0x0000fc00ff287b82 */ /* 0x000e640000000a00 */
[----:B------:R-:W-:Y:S01]  /*3520*/  FADD.FTZ R107, R86, R107 ;  /* 0x0000006b566b7221 */ /* 0x000fe20000010000 */
[----:B------:R-:W-:Y:S01]  /*3530*/  IMAD R7, R7, UR15, R0 ;  /* 0x0000000f07077c24 */ /* 0x000fe2000f8e0200 */
[----:B------:R-:W-:Y:S01]  /*3540*/  ISETP.GT.AND P4, PT, R74, 0x1, PT ;  /* 0x000000014a00780c */ /* 0x000fe20003f84270 */
[----:B------:R-:W-:-:S02]  /*3550*/  IMAD R0, R56, UR6, RZ ;  /* 0x0000000638007c24 */ /* 0x000fc4000f8e02ff */
[----:B------:R-:W-:Y:S01]  /*3560*/  FADD.FTZ R107, R107, R106 ;  /* 0x0000006a6b6b7221 */ /* 0x000fe20000010000 */
[----:B------:R-:W-:Y:S02]  /*3570*/  IADD3 R68, P1, R68, -0x200, RZ ;  /* 0xfffffe0044447810 */ /* 0x000fe40007f3e0ff */
[----:B------:R-:W-:Y:S01]  /*3580*/  IADD3 R5, R5, R7, RZ ;  /* 0x0000000705057210 */ /* 0x000fe20007ffe0ff */
[----:B------:R-:W-:Y:S02]  /*3590*/  IMAD R7, R3, UR7, R0 ;  /* 0x0000000703077c24 */ /* 0x000fe4000f8e0200 */
[----:B------:R-:W-:Y:S01]  /*35a0*/  FADD.FTZ R104, R107, R104 ;  /* 0x000000686b687221 */ /* 0x000fe20000010000 */
[----:B---3--:R-:W-:Y:S01]  /*35b0*/  IMAD.WIDE.U32 R12, R34, UR15, R12 ;  /* 0x0000000f220c7c25 */ /* 0x008fe2000f8e000c */
[----:B------:R-:W-:-:S03]  /*35c0*/  IADD3 R62, P2, R62, -0x200, RZ ;  /* 0xfffffe003e3e7810 */ /* 0x000fc60007f5e0ff */
[----:B------:R-:W-:Y:S01]  /*35d0*/  FADD.FTZ R103, R104, R103 ;  /* 0x0000006768677221 */ /* 0x000fe20000010000 */
[----:B------:R-:W-:Y:S01]  /*35e0*/  IMAD.WIDE.U32 R4, R3, UR6, R4 ;  /* 0x0000000603047c25 */ /* 0x000fe2000f8e0004 */
[----:B------:R-:W-:Y:S01]  /*35f0*/  ULDC.64 UR6, c[0x0][0x3b0] ;  /* 0x0000ec0000067ab9 */ /* 0x000fe20000000a00 */
[----:B------:R-:W-:Y:S02]  /*3600*/  IADD3 R66, P3, R66, -0x200, RZ ;  /* 0xfffffe0042427810 */ /* 0x000fe40007f7e0ff */
[----:B------:R-:W-:Y:S01]  /*3610*/  FADD.FTZ R86, R103, R102 ;  /* 0x0000006667567221 */ /* 0x000fe20000010000 */
[----:B------:R-:W-:Y:S02]  /*3620*/  MOV R74, R44 ;  /* 0x0000002c004a7202 */ /* 0x000fe40000000f00 */
[----:B------:R-:W-:Y:S01]  /*3630*/  IADD3 R0, R5, R7, RZ ;  /* 0x0000000705007210 */ /* 0x000fe20007ffe0ff */
[----:B------:R-:W-:Y:S01]  /*3640*/  FADD.FTZ R86, R86, R101 ;  /* 0x0000006556567221 */ /* 0x000fe20000010000 */
[----:B--2---:R-:W-:-:S02]  /*3650*/  LEA R14, P0, R4, R14, 0x1 ;  /* 0x0000000e040e7211 */ /* 0x004fc400078008ff */
[----:B------:R-:W-:Y:S02]  /*3660*/  IADD3.X R69, R69, -0x1, RZ, P1, !PT ;  /* 0xffffffff45457810 */ /* 0x000fe40000ffe4ff */
[----:B------:R-:W-:Y:S01]  /*3670*/  LEA.HI.X R4, R4, R15, R0, 0x1, P0 ;  /* 0x0000000f04047211 */ /* 0x000fe200000f0c00 */
[----:B------:R-:W-:Y:S01]  /*3680*/  IMAD R0, R34, UR14, RZ ;  /* 0x0000000e22007c24 */ /* 0x000fe2000f8e02ff */
[----:B------:R-:W-:Y:S02]  /*3690*/  IADD3 R14, P0, R14, R42, RZ ;  /* 0x0000002a0e0e7210 */ /* 0x000fe40007f1e0ff */
[----:B------:R-:W-:Y:S01]  /*36a0*/  IADD3.X R64, R64, -0x1, RZ, P2, !PT ;  /* 0xffffffff40407810 */ /* 0x000fe200017fe4ff */
[----:B------:R-:W-:Y:S01]  /*36b0*/  IMAD R35, R35, UR15, R0 ;  /* 0x0000000f23237c24 */ /* 0x000fe2000f8e0200 */
[----:B------:R-:W-:Y:S01]  /*36c0*/  IADD3.X R15, R4, R43, RZ, P0, !PT ;  /* 0x0000002b040f7210 */ /* 0x000fe200007fe4ff */
[----:B------:R-:W-:Y:S01]  /*36d0*/  IMAD R0, R56, UR6, RZ ;  /* 0x0000000638007c24 */ /* 0x000fe2000f8e02ff */
[----:B------:R-:W-:Y:S01]  /*36e0*/  IADD3.X R67, R67, -0x1, RZ, P3, !PT ;  /* 0xffffffff43437810 */ /* 0x000fe20001ffe4ff */
[----:B------:R-:W-:-:S02]  /*36f0*/  IMAD.IADD R13, R13, 0x1, R35 ;  /* 0x000000010d0d7824 */ /* 0x000fc400078e0223 */
[----:B0-----:R0:W-:Y:S01]  /*3700*/  STG.E.128 desc[UR12][R14.64], R8 ;  /* 0x000000080e007986 */ /* 0x0011e2000c101d0c */
[----:B------:R-:W-:Y:S01]  /*3710*/  BAR.SYNC.DEFER_BLOCKING 0x0 ;  /* 0x0000000000007b1d */ /* 0x000fe20000010000 */
[C---:B0-----:R-:W-:Y:S02]  /*3720*/  IMAD R11, R3.reuse, UR7, R0 ;  /* 0x00000007030b7c24 */ /* 0x041fe4000f8e0200 */
[----:B------:R-:W-:-:S05]  /*3730*/  IMAD.WIDE.U32 R8, R3, UR6, R12 ;  /* 0x0000000603087c25 */ /* 0x000fca000f8e000c */
[----:B------:R-:W-:Y:S02]  /*3740*/  IADD3 R0, R9, R11, RZ ;  /* 0x0000000b09007210 */ /* 0x000fe40007ffe0ff */
[----:B-1----:R-:W-:Y:S01]  /*3750*/  LEA R9, P0, R8, R40, 0x1 ;  /* 0x0000002808097211 */ /* 0x002fe200078008ff */
[----:B------:R-:W-:Y:S01]  /*3760*/  STS.128 [R2], R36 ;  /* 0x0000002402007388 */ /* 0x000fe20000000c00 */
[----:B------:R-:W-:-:S03]  /*3770*/  NOP ;  /* 0x0000000000007918 */ /* 0x000fc60000000000 */
[----:B------:R-:W0:Y:S01]  /*3780*/  LDS.128 R4, [R2] ;  /* 0x0000000002047984 */ /* 0x000e220000000c00 */
[----:B------:R-:W-:Y:S02]  /*3790*/  LEA.HI.X R0, R8, R41, R0, 0x1, P0 ;  /* 0x0000002908007211 */ /* 0x000fe400000f0c00 */
[----:B------:R-:W-:-:S04]  /*37a0*/  IADD3 R8, P0, R9, R42, RZ ;  /* 0x0000002a09087210 */ /* 0x000fc80007f1e0ff */
[----:B------:R-:W-:Y:S02]  /*37b0*/  IADD3.X R9, R0, R43, RZ, P0, !PT ;  /* 0x0000002b00097210 */ /* 0x000fe400007fe4ff */
[----:B------:R-:W-:-:S04]  /*37c0*/  IADD3 R70, P0, R70, -0x200, RZ ;  /* 0xfffffe0046467810 */ /* 0x000fc80007f1e0ff */
[----:B------:R-:W-:Y:S01]  /*37d0*/  IADD3.X R71, R71, -0x1, RZ, P0, !PT ;  /* 0xffffffff47477810 */ /* 0x000fe200007fe4ff */
[----:B0-----:R0:W-:Y:S01]  /*37e0*/  STG.E.128 desc[UR12][R8.64], R4 ;  /* 0x0000000408007986 */ /* 0x0011e2000c101d0c */
[----:B------:R-:W-:Y:S07]  /*37f0*/  @P4 BRA `(.L_x_9515) ;  /* 0xffffffd400304947 */ /* 0x000fee000383ffff */
.L_x_9491:
        /* <DEDUP_REMOVED lines=26> */
.L_x_9517:
[----:B------:R-:W-:Y:S05]  /*39a0*/  BSYNC B0 ;  /* 0x0000000000007941 */ /* 0x000fea0003800000 */
.L_x_9516:
        /* <DEDUP_REMOVED lines=29> */
.L_x_9519:
[----:B------:R-:W2:Y:S02]  /*3b80*/  S2R R15, SR_TID.X ;  /* 0x00000000000f7919 */ /* 0x000ea40000002100 */
.L_x_9520:
[----:B------:R-:W-:Y:S05]  /*3b90*/  BSYNC B0 ;  /* 0x0000000000007941 */ /* 0x000fea0003800000 */
.L_x_9518:
        /* <DEDUP_REMOVED lines=10> */
[C---:B01----:R-:W-:Y:S01]  /*3c40*/  IMAD.WIDE.U32 R4, R3.reuse, UR6, RZ ;  /* 0x0000000603047c25 */ /* 0x043fe2000f8e00ff */
        /* <DEDUP_REMOVED lines=11> */
.L_x_9522:
        /* <DEDUP_REMOVED lines=26> */
.L_x_9521:
[----:B------:R-:W-:Y:S05]  /*3ea0*/  EXIT ;  /* 0x000000000000794d */ /* 0x000fea0003800000 */
.L_x_9523:
        /* <DEDUP_REMOVED lines=13> */
.L_x_11028:


//--------------------- .text._Z25selective_scan_bwd_kernelI32Selective_Scan_bwd_kernel_traitsILi32ELi8ELb1ELb0ELb1ELb0ELb1EN3c108BFloat16EfEEv12SSMParamsBwd --------------------------
	.section	.text._Z25selective_scan_bwd_kernelI32Selective_Scan_bwd_kernel_traitsILi32ELi8ELb1ELb0ELb1ELb0ELb1EN3c108BFloat16EfEEv12SSMParamsBwd,"ax",@progbits
	.align	128
        .global         _Z25selective_scan_bwd_kernelI32Selective_Scan_bwd_kernel_traitsILi32ELi8ELb1ELb0ELb1ELb0ELb1EN3c108BFloat16EfEEv12SSMParamsBwd
        .type           _Z25selective_scan_bwd_kernelI32Selective_Scan_bwd_kernel_traitsILi32ELi8ELb1ELb0ELb1ELb0ELb1EN3c108BFloat16EfEEv12SSMParamsBwd,@function
        .size           _Z25selective_scan_bwd_kernelI32Selective_Scan_bwd_kernel_traitsILi32ELi8ELb1ELb0ELb1ELb0ELb1EN3c108BFloat16EfEEv12SSMParamsBwd,(.L_x_11029 - _Z25selective_scan_bwd_kernelI32Selective_Scan_bwd_kernel_traitsILi32ELi8ELb1ELb0ELb1ELb0ELb1EN3c108BFloat16EfEEv12SSMParamsBwd)
        .other          _Z25selective_scan_bwd_kernelI32Selective_Scan_bwd_kernel_traitsILi32ELi8ELb1ELb0ELb1ELb0ELb1EN3c108BFloat16EfEEv12SSMParamsBwd,@"STO_CUDA_ENTRY STV_DEFAULT"
_Z25selective_scan_bwd_kernelI32Selective_Scan_bwd_kernel_traitsILi32ELi8ELb1ELb0ELb1ELb0ELb1EN3c108BFloat16EfEEv12SSMParamsBwd:
.text._Z25selective_scan_bwd_kernelI32Selective_Scan_bwd_kernel_traitsILi32ELi8ELb1ELb0ELb1ELb0ELb1EN3c108BFloat16EfEEv12SSMParamsBwd:
        /* <DEDUP_REMOVED lines=120> */
[----:B0-----:R-:W-:Y:S01]  /*0780*/  LEA R63, P2, R64, R30, 0x1 ;  /* 0x0000001e403f7211 */ /* 0x001fe200078408ff */
[----:B--2---:R-:W-:Y:S02]  /*0790*/  @P0 IMAD R5, R0, R23, RZ ;  /* 0x0000001700050224 */ /* 0x004fe400078e02ff */
[----:B------:R-:W-:Y:S01]  /*07a0*/  IMAD R0, R54, UR6, RZ ;  /* 0x0000000636007c24 */ /* 0x000fe2000f8e02ff */
[----:B------:R-:W-:Y:S01]  /*07b0*/  LEA.HI.X R64, R64, R31, R2, 0x1, P2 ;  /* 0x0000001f40407211 */ /* 0x000fe200010f0c02 */
[----:B------:R-:W-:Y:S01]  /*07c0*/  IMAD R2, R54, UR8, RZ ;  /* 0x0000000836027c24 */ /* 0x000fe2000f8e02ff */
[----:B---3--:R-:W-:Y:S01]  /*07d0*/  LEA R60, P5, R62, R60, 0x1 ;  /* 0x0000003c3e3c7211 */ /* 0x008fe200078a08ff */
[C---:B------:R-:W-:Y:S01]  /*07e0*/  IMAD R69, R53.reuse, UR7, R0 ;  /* 0x0000000735457c24 */ /* 0x040fe2000f8e0200 */
[----:B------:R-:W-:Y:S01]  /*07f0*/  LEA R65, P3, R66, R32, 0x1 ;  /* 0x0000002042417211 */ /* 0x000fe200078608ff */
[----:B------:R-:W-:Y:S01]  /*0800*/  IMAD R71, R53, UR9, R2 ;  /* 0x0000000935477c24 */ /* 0x000fe2000f8e0202 */
[----:B------:R-:W-:Y:S01]  /*0810*/  LEA R67, P4, R9, R34, 0x1 ;  /* 0x0000002209437211 */ /* 0x000fe200078808ff */
[----:B------:R-:W-:Y:S01]  /*0820*/  HFMA2.MMA R58, -RZ, RZ, 0, 0 ;  /* 0x00000000ff3a7435 */ /* 0x000fe200000001ff */
[----:B------:R-:W-:Y:S01]  /*0830*/  LEA.HI.X R62, R62, R61, R8, 0x1, P5 ;  /* 0x0000003d3e3e7211 */ /* 0x000fe200028f0c08 */
[----:B----4-:R-:W-:Y:S01]  /*0840*/  @P0 IMAD.WIDE R28, R5, 0x8, R28 ;  /* 0x00000008051c0825 */ /* 0x010fe200078e021c */
[----:B------:R-:W-:-:S02]  /*0850*/  LEA.HI.X R66, R66, R33, R4, 0x1, P3 ;  /* 0x0000002142427211 */ /* 0x000fc400018f0c04 */
[----:B------:R-:W-:Y:S02]  /*0860*/  @!P0 CS2R R28, SRZ ;  /* 0x00000000001c8805 */ /* 0x000fe4000001ff00 */
        /* <DEDUP_REMOVED lines=28> */
[----:B------:R-:W-:Y:S01]  /*0a30*/  LEA.HI.SX32 R7, R0, R0, 0x1b ;  /* 0x0000000000077211 */ /* 0x000fe200078fdaff */
[----:B------:R-:W-:Y:S01]  /*0a40*/  ULDC.64 UR4, c[0x0][0x3d0] ;  /* 0x0000f40000047ab9 */ /* 0x000fe20000000a00 */
[----:B------:R-:W-:Y:S02]  /*0a50*/  IADD3 R56, R59, 0x220, RZ ;  /* 0x000002203b387810 */ /* 0x000fe40007ffe0ff */
[----:B------:R-:W-:Y:S02]  /*0a60*/  IADD3 R87, R5, R87, RZ ;  /* 0x0000005705577210 */ /* 0x000fe40007ffe0ff */
[----:B------:R-:W-:Y:S01]  /*0a70*/  LEA R83, P0, R4, UR4, 0x2 ;  /* 0x0000000404537c11 */ /* 0x000fe2000f8010ff */
[----:B------:R-:W-:Y:S01]  /*0a80*/  ULDC UR4, c[0x0][0x224] ;  /* 0x0000890000047ab9 */ /* 0x000fe20000000800 */
[----:B------:R-:W-:-:S02]  /*0a90*/  LEA R56, R7, R56, 0x2 ;  /* 0x0000003807387211 */ /* 0x000fc400078e10ff */
[C---:B------:R-:W-:Y:S02]  /*0aa0*/  IADD3 R5, R22.reuse, 0x20, RZ ;  /* 0x0000002016057810 */ /* 0x040fe40007ffe0ff */
[C---:B------:R-:W-:Y:S02]  /*0ab0*/  IADD3 R7, R22.reuse, 0x40, RZ ;  /* 0x0000004016077810 */ /* 0x040fe40007ffe0ff */
[C---:B------:R-:W-:Y:S02]  /*0ac0*/  IADD3 R13, R22.reuse, 0xa0, RZ ;  /* 0x000000a0160d7810 */ /* 0x040fe40007ffe0ff */
[C---:B------:R-:W-:Y:S02]  /*0ad0*/  IADD3 R15, R22.reuse, 0xc0, RZ ;  /* 0x000000c0160f7810 */ /* 0x040fe40007ffe0ff */
[----:B------:R-:W-:Y:S02]  /*0ae0*/  IADD3 R17, R22, 0xe0, RZ ;  /* 0x000000e016117810 */ /* 0x000fe40007ffe0ff */
[----:B------:R-:W-:-:S02]  /*0af0*/  LEA.HI.X R87, R4, UR5, R87, 0x2, P0 ;  /* 0x0000000504577c11 */ /* 0x000fc400080f1457 */
[----:B------:R-:W-:Y:S02]  /*0b00*/  IADD3 R81, P0, R83, -0x180, RZ ;  /* 0xfffffe8053517810 */ /* 0x000fe40007f1e0ff */
        /* <DEDUP_REMOVED lines=8> */
[----:B------:R-:W-:Y:S02]  /*0b90*/  IADD3 R83, P1, R83, -0x80, RZ ;  /* 0xffffff8053537810 */ /* 0x000fe40007f3e0ff */
[----:B------:R-:W-:Y:S02]  /*0ba0*/  IADD3.X R85, R87, -0x1, RZ, P0, !PT ;  /* 0xffffffff57557810 */ /* 0x000fe400007fe4ff */
[----:B------:R-:W-:-:S02]  /*0bb0*/  LOP3.LUT R137, R22, 0x1f, RZ, 0xc0, !PT ;  /* 0x0000001f16897812 */ /* 0x000fc400078ec0ff */
[----:B------:R-:W-:Y:S02]  /*0bc0*/  SHF.R.S32.HI R73, RZ, 0x1f, R22 ;  /* 0x0000001fff497819 */ /* 0x000fe40000011416 */
[----:B------:R-:W-:Y:S02]  /*0bd0*/  IADD3 R74, R22, 0x200, RZ ;  /* 0x00000200164a7810 */ /* 0x000fe40007ffe0ff */
        /* <DEDUP_REMOVED lines=8> */
[----:B------:R-:W-:Y:S02]  /*0c60*/  LEA R139, R22, R59, 0x2 ;  /* 0x0000003b168b7211 */ /* 0x000fe400078e10ff */
[----:B------:R-:W-:-:S02]  /*0c70*/  IADD3.X R87, R87, -0x1, RZ, P1, !PT ;  /* 0xffffffff57577810 */ /* 0x000fc40000ffe4ff */
[----:B------:R-:W-:Y:S01]  /*0c80*/  MOV R72, UR4 ;  /* 0x0000000400487c02 */ /* 0x000fe20008000f00 */
[----:B--2---:R-:W-:-:S06]  /*0c90*/  UMOV UR4, URZ ;  /* 0x0000003f00047c82 */ /* 0x004fcc0008000000 */
.L_x_9548:
[----:B------:R-:W-:Y:S01]  /*0ca0*/  BAR.SYNC.DEFER_BLOCKING 0x0 ;  /* 0x0000000000007b1d */ /* 0x000fe20000010000 */
[C---:B------:R-:W-:Y:S02]  /*0cb0*/  SHF.L.U32 R86, R22.reuse, 0x4, RZ ;  /* 0x0000000416567819 */ /* 0x040fe400000006ff */
[----:B------:R-:W-:Y:S02]  /*0cc0*/  SHF.L.U64.HI R89, R22, 0x4, R73 ;  /* 0x0000000416597819 */ /* 0x000fe40000010249 */
[----:B0-----:R-:W-:-:S03]  /*0cd0*/  IADD3 R8, P0, R60, R86, RZ ;  /* 0x000000563c087210 */ /* 0x001fc60007f1e0ff */
[----:B------:R-:W0:Y:S01]  /*0ce0*/  LDC R16, c[0x0][0x224] ;  /* 0x00008900ff107b82 */ /* 0x000e220000000800 */
[----:B------:R-:W-:Y:S01]  /*0cf0*/  LEA R88, R70, R59, 0x4 ;  /* 0x0000003b46587211 */ /* 0x000fe200078e20ff */
[----:B------:R-:W-:Y:S01]  /*0d00*/  ULDC.64 UR6, c[0x0][0x2a8] ;  /* 0x0000aa0000067ab9 */ /* 0x000fe20000000a00 */
[----:B------:R-:W-:-:S05]  /*0d10*/  IADD3.X R9, R62, R89, RZ, P0, !PT ;  /* 0x000000593e097210 */ /* 0x000fca00007fe4ff */
[----:B------:R-:W1:Y:S08]  /*0d20*/  LDC.64 R30, c[0x0][0x2a0] ;  /* 0x0000a800ff1e7b82 */ /* 0x000e700000000a00 */
[----:B------:R-:W2:Y:S01]  /*0d30*/  LDC.64 R44, c[0x0][0x308] ;  /* 0x0000c200ff2c7b82 */ /* 0x000ea20000000a00 */
[----:B------:R-:W3:Y:S01]  /*0d40*/  LDG.E.128 R36, desc[UR12][R8.64] ;  /* 0x0000000c08247981 */ /* 0x000ee2000c1e1d00 */
[----:B------:R-:W-:-:S04]  /*0d50*/  IADD3 R12, P0, R63, R86, RZ ;  /* 0x000000563f0c7210 */ /* 0x000fc80007f1e0ff */
[----:B------:R-:W-:Y:S02]  /*0d60*/  IADD3.X R13, R64, R89, RZ, P0, !PT ;  /* 0x00000059400d7210 */ /* 0x000fe400007fe4ff */
[----:B------:R-:W4:Y:S08]  /*0d70*/  LDC.64 R112, c[0x0][0x398] ;  /* 0x0000e600ff707b82 */ /* 0x000f300000000a00 */
[----:B------:R-:W4:Y:S01]  /*0d80*/  LDC.64 R114, c[0x0][0x3e8] ;  /* 0x0000fa00ff727b82 */ /* 0x000f220000000a00 */
[----:B---3--:R3:W-:Y:S01]  /*0d90*/  STS.128 [R88], R36 ;  /* 0x0000002458007388 */ /* 0x0087e20000000c00 */
[----:B------:R-:W-:-:S03]  /*0da0*/  NOP ;  /* 0x0000000000007918 */ /* 0x000fc60000000000 */
[----:B------:R-:W-:Y:S03]  /*0db0*/  LDS.128 R4, [R88] ;  /* 0x0000000058047984 */ /* 0x000fe60000000c00 */
[----:B------:R-:W-:Y:S01]  /*0dc0*/  BAR.SYNC.DEFER_BLOCKING 0x0 ;  /* 0x0000000000007b1d */ /* 0x000fe20000010000 */
[----:B------:R-:W-:Y:S02]  /*0dd0*/  IADD3 R32, P0, R65, R86, RZ ;  /* 0x0000005641207210 */ /* 0x000fe40007f1e0ff */
[----:B0-----:R-:W-:-:S05]  /*0de0*/  LEA R16, R16, UR4, 0x8 ;  /* 0x0000000410107c11 */ /* 0x001fca000f8e40ff */
[----:B---3--:R-:W0:Y:S01]  /*0df0*/  LDC.64 R36, c[0x0][0x318] ;  /* 0x0000c600ff247b82 */ /* 0x008e220000000a00 */
[----:B------:R-:W-:-:S07]  /*0e00*/  IMAD R0, R54, UR6, RZ ;  /* 0x0000000636007c24 */ /* 0x000fce000f8e02ff */
[----:B------:R-:W3:Y:S01]  /*0e10*/  LDC.64 R38, c[0x0][0x2b0] ;  /* 0x0000ac00ff267b82 */ /* 0x000ee20000000a00 */
[----:B------:R-:W2:Y:S01]  /*0e20*/  LDG.E.128 R12, desc[UR12][R12.64] ;  /* 0x0000000c0c0c7981 */ /* 0x000ea2000c1e1d00 */
[----:B------:R-:W-:-:S03]  /*0e30*/  IADD3.X R33, R66, R89, RZ, P0, !PT ;  /* 0x0000005942217210 */ /* 0x000fc600007fe4ff */
[----:B--2---:R2:W-:Y:S01]  /*0e40*/  STS.128 [R88], R12 ;  /* 0x0000000c58007388 */ /* 0x0045e20000000c00 */
[----:B------:R-:W-:-:S03]  /*0e50*/  NOP ;  /* 0x0000000000007918 */ /* 0x000fc60000000000 */
[----:B------:R-:W-:Y:S01]  /*0e60*/  LDS.128 R8, [R88] ;  /* 0x0000000058087984 */ /* 0x000fe20000000c00 */
[----:B------:R-:W-:Y:S06]  /*0e70*/  BAR.SYNC.DEFER_BLOCKING 0x0 ;  /* 0x0000000000007b1d */ /* 0x000fec0000010000 */
[----:B------:R-:W4:Y:S01]  /*0e80*/  LDG.E.128 R32, desc[UR12][R32.64] ;  /* 0x0000000c20207981 */ /* 0x000f22000c1e1d00 */
[----:B------:R-:W-:Y:S01]  /*0e90*/  SHF.R.S32.HI R17, RZ, 0x1f, R16 ;  /* 0x0000001fff117819 */ /* 0x000fe20000011410 */
[----:B--2---:R-:W-:Y:S02]  /*0ea0*/  IMAD R15, R53, UR7, R0 ;  /* 0x00000007350f7c24 */ /* 0x004fe4000f8e0200 */
[----:B-1----:R-:W-:-:S02]  /*0eb0*/  IMAD R0, R30, UR15, RZ ;  /* 0x0000000f1e007c24 */ /* 0x002fc4000f8e02ff */
[----:B------:R-:W-:Y:S01]  /*0ec0*/  IMAD.WIDE.U32 R12, R53, UR6, R16 ;  /* 0x00000006350c7c25 */ /* 0x000fe2000f8e0010 */
[----:B------:R-:W-:-:S04]  /*0ed0*/  ULDC.64 UR6, c[0x0][0x2b8] ;  /* 0x0000ae0000067ab9 */ /* 0x000fc80000000a00 */
[----:B------:R-:W-:Y:S01]  /*0ee0*/  IADD3 R13, R13, R15, RZ ;  /* 0x0000000f0d0d7210 */ /* 0x000fe20007ffe0ff */
[----:B------:R-:W-:Y:S02]  /*0ef0*/  IMAD R15, R31, UR14, R0 ;  /* 0x0000000e1f0f7c24 */ /* 0x000fe4000f8e0200 */
[----:B------:R-:W-:-:S05]  /*0f00*/  IMAD.WIDE.U32 R12, R30, UR14, R12 ;  /* 0x0000000e1e0c7c25 */ /* 0x000fca000f8e000c */
[----:B------:R-:W-:Y:S02]  /*0f10*/  IADD3 R0, R13, R15, RZ ;  /* 0x0000000f0d007210 */ /* 0x000fe40007ffe0ff */
[----:B0-----:R-:W-:-:S04]  /*0f20*/  LEA R41, P0, R12, R36, 0x1 ;  /* 0x000000240c297211 */ /* 0x001fc800078008ff */
[----:B------:R-:W-:Y:S02]  /*0f30*/  LEA.HI.X R12, R12, R37, R0, 0x1, P0 ;  /* 0x000000250c0c7211 */ /* 0x000fe400000f0c00 */
[----:B------:R-:W-:-:S04]  /*0f40*/  IADD3 R40, P0, R41, R86, RZ ;  /* 0x0000005629287210 */ /* 0x000fc80007f1e0ff */
[----:B------:R-:W-:Y:S01]  /*0f50*/  IADD3.X R41, R12, R89, RZ, P0, !PT ;  /* 0x000000590c297210 */ /* 0x000fe200007fe4ff */
[----:B----4-:R0:W-:Y:S01]  /*0f60*/  STS.128 [R88], R32 ;  /* 0x0000002058007388 */ /* 0x0101e20000000c00 */
[----:B------:R-:W-:-:S03]  /*0f70*/  NOP ;  /* 0x0000000000007918 */ /* 0x000fc60000000000 */
[----:B------:R-:W1:Y:S01]  /*0f80*/  LDS.128 R12, [R88] ;  /* 0x00000000580c7984 */ /* 0x000e620000000c00 */
[----:B------:R-:W-:Y:S06]  /*0f90*/  BAR.SYNC.DEFER_BLOCKING 0x0 ;  /* 0x0000000000007b1d */ /* 0x000fec0000010000 */
[----:B------:R-:W2:Y:S01]  /*0fa0*/  LDG.E.128 R40, desc[UR12][R40.64+-0x200] ;  /* 0xfffe000c28287981 */ /* 0x000ea2000c1e1d00 */
[----:B------:R-:W-:Y:S02]  /*0fb0*/  IMAD R0, R54, UR6, RZ ;  /* 0x0000000636007c24 */ /* 0x000fe4000f8e02ff */
[----:B------:R-:W-:-:S04]  /*0fc0*/  IMAD.WIDE.U32 R30, R53, UR6, R16 ;  /* 0x00000006351e7c25 */ /* 0x000fc8000f8e0010 */
[----:B------:R-:W-:Y:S01]  /*0fd0*/  IMAD R37, R53, UR7, R0 ;  /* 0x0000000735257c24 */ /* 0x000fe2000f8e0200 */
[----:B------:R-:W-:Y:S01]  /*0fe0*/  ULDC.64 UR6, c[0x0][0x3a0] ;  /* 0x0000e80000067ab9 */ /* 0x000fe20000000a00 */
[----:B---3--:R-:W-:-:S03]  /*0ff0*/  IMAD R0, R38, UR15, RZ ;  /* 0x0000000f26007c24 */ /* 0x008fc6000f8e02ff */
[----:B------:R-:W-:Y:S01]  /*1000*/  IADD3 R31, R31, R37, RZ ;  /* 0x000000251f1f7210 */ /* 0x000fe20007ffe0ff */
[----:B0-----:R-:W-:Y:S02]  /*1010*/  IMAD R33, R39, UR14, R0 ;  /* 0x0000000e27217c24 */ /* 0x001fe4000f8e0200 */
[----:B------:R-:W-:-:S05]  /*1020*/  IMAD.WIDE.U32 R30, R38, UR14, R30 ;  /* 0x0000000e261e7c25 */ /* 0x000fca000f8e001e */
[----:B------:R-:W-:Y:S02]  /*1030*/  IADD3 R0, R31, R33, RZ ;  /* 0x000000211f007210 */ /* 0x000fe40007ffe0ff */
[----:B------:R-:W-:-:S04]  /*1040*/  LEA R37, P0, R30, R44, 0x1 ;  /* 0x0000002c1e257211 */ /* 0x000fc800078008ff */
[----:B------:R-:W-:Y:S02]  /*1050*/  LEA.HI.X R30, R30, R45, R0, 0x1, P0 ;  /* 0x0000002d1e1e7211 */ /* 0x000fe400000f0c00 */
[----:B------:R-:W-:-:S04]  /*1060*/  IADD3 R36, P0, R37, R86, RZ ;  /* 0x0000005625247210 */ /* 0x000fc80007f1e0ff */
[----:B------:R-:W-:Y:S01]  /*1070*/  IADD3.X R37, R30, R89, RZ, P0, !PT ;  /* 0x000000591e257210 */ /* 0x000fe200007fe4ff */
[----:B--2---:R-:W-:Y:S01]  /*1080*/  STS.128 [R88], R40 ;  /* 0x0000002858007388 */ /* 0x004fe20000000c00 */
[----:B------:R-:W-:-:S03]  /*1090*/  NOP ;  /* 0x0000000000007918 */ /* 0x000fc60000000000 */
[----:B------:R-:W0:Y:S01]  /*10a0*/  LDS.128 R32, [R88] ;  /* 0x0000000058207984 */ /* 0x000e220000000c00 */
[----:B------:R-:W-:Y:S06]  /*10b0*/  BAR.SYNC.DEFER_BLOCKING 0x0 ;  /* 0x0000000000007b1d */ /* 0x000fec0000010000 */
[----:B------:R-:W2:Y:S01]  /*10c0*/  LDG.E.128 R36, desc[UR12][R36.64+-0x200] ;  /* 0xfffe000c24247981 */ /* 0x000ea2000c1e1d00 */
[----:B-1----:R-:W-:Y:S02]  /*10d0*/  SHF.L.U32 R94, R13, 0x10, RZ ;  /* 0x000000100d5e7819 */ /* 0x002fe400000006ff */
[----:B------:R-:W-:-:S02]  /*10e0*/  SHF.L.U32 R98, R14, 0x10, RZ ;  /* 0x000000100e627819 */ /* 0x000fc400000006ff */
[----:B------:R-:W-:Y:S02]  /*10f0*/  SHF.L.U32 R96, R15, 0x10, RZ ;  /* 0x000000100f607819 */ /* 0x000fe400000006ff */
[----:B------:R-:W-:Y:S02]  /*1100*/  SHF.L.U32 R103, R9, 0x10, RZ ;  /* 0x0000001009677819 */ /* 0x000fe400000006ff */
[----:B------:R-:W-:Y:S02]  /*1110*/  SHF.L.U32 R105, R10, 0x10, RZ ;  /* 0x000000100a697819 */ /* 0x000fe400000006ff */
[----:B------:R-:W-:Y:S02]  /*1120*/  SHF.L.U32 R107, R11, 0x10, RZ ;  /* 0x000000100b6b7819 */ /* 0x000fe400000006ff */
[----:B0-----:R-:W-:Y:S02]  /*1130*/  SHF.L.U32 R45, R33, 0x10, RZ ;  /* 0x00000010212d7819 */ /* 0x001fe400000006ff */
[----:B------:R-:W-:-:S02]  /*1140*/  SHF.L.U32 R44, R32, 0x10, RZ ;  /* 0x00000010202c7819 */ /* 0x000fc400000006ff */
[----:B------:R-:W-:Y:S01]  /*1150*/  SHF.L.U32 R51, R34, 0x10, RZ ;  /* 0x0000001022337819 */ /* 0x000fe200000006ff */
[----:B------:R-:W-:Y:S01]  /*1160*/  FMUL.FTZ R30, R45, -1.4426950216293334961 ;  /* 0xbfb8aa3b2d1e7820 */ /* 0x000fe20000410000 */
[----:B------:R-:W-:Y:S01]  /*1170*/  PRMT R32, R32, 0x7632, R32 ;  /* 0x0000763220207816 */ /* 0x000fe20000000020 */
[----:B------:R-:W-:Y:S01]  /*1180*/  FMUL.FTZ R0, R44, -1.4426950216293334961 ;  /* 0xbfb8aa3b2c007820 */ /* 0x000fe20000410000 */
[----:B------:R-:W-:Y:S01]  /*1190*/  PRMT R33, R33, 0x7632, R33 ;  /* 0x0000763221217816 */ /* 0x000fe20000000021 */
[----:B------:R0:W1:Y:S01]  /*11a0*/  MUFU.EX2 R40, R30 ;  /* 0x0000001e00287308 */ /* 0x0000620000000800 */
[----:B------:R-:W-:Y:S01]  /*11b0*/  PRMT R34, R34, 0x7632, R34 ;  /* 0x0000763222227816 */ /* 0x000fe20000000022 */
[----:B------:R-:W-:Y:S01]  /*11c0*/  FMUL.FTZ R43, R51, -1.4426950216293334961 ;  /* 0xbfb8aa3b332b7820 */ /* 0x000fe20000410000 */
[----:B------:R-:W-:Y:S02]  /*11d0*/  SHF.L.U32 R97, R35, 0x10, RZ ;  /* 0x0000001023617819 */ /* 0x000fe400000006ff */
[----:B------:R-:W-:-:S02]  /*11e0*/  SHF.L.U32 R41, R32, 0x10, RZ ;  /* 0x0000001020297819 */ /* 0x000fc400000006ff */
[----:B------:R-:W-:Y:S01]  /*11f0*/  SHF.L.U32 R48, R33, 0x10, RZ ;  /* 0x0000001021307819 */ /* 0x000fe200000006ff */
[----:B------:R-:W3:Y:S01]  /*1200*/  MUFU.EX2 R0, R0 ;  /* 0x0000000000007308 */ /* 0x000ee20000000800 */
[----:B0-----:R-:W-:Y:S01]  /*1210*/  PRMT R30, R35, 0x7632, R30 ;  /* 0x00007632231e7816 */ /* 0x001fe2000000001e */
[----:B------:R-:W-:Y:S01]  /*1220*/  FMUL.FTZ R2, R41, -1.4426950216293334961 ;  /* 0xbfb8aa3b29027820 */ /* 0x000fe20000410000 */
[----:B------:R-:W-:Y:S01]  /*1230*/  SHF.L.U32 R92, R34, 0x10, RZ ;  /* 0x00000010225c7819 */ /* 0x000fe200000006ff */
[----:B------:R-:W-:Y:S01]  /*1240*/  FMUL.FTZ R42, R48, -1.4426950216293334961 ;  /* 0xbfb8aa3b302a7820 */ /* 0x000fe20000410000 */
[----:B------:R-:W-:Y:S01]  /*1250*/  SHF.L.U32 R110, R30, 0x10, RZ ;  /* 0x000000101e6e7819 */ /* 0x000fe200000006ff */
[----:B------:R-:W-:Y:S02]  /*1260*/  FMUL.FTZ R46, R97, -1.4426950216293334961 ;  /* 0xbfb8aa3b612e7820 */ /* 0x000fe40000410000 */
[----:B------:R-:W-:Y:S01]  /*1270*/  FMUL.FTZ R49, R92, -1.4426950216293334961 ;  /* 0xbfb8aa3b5c317820 */ /* 0x000fe20000410000 */
[----:B------:R-:W0:Y:S01]  /*1280*/  MUFU.EX2 R47, R43 ;  /* 0x0000002b002f7308 */ /* 0x000e220000000800 */
[----:B------:R-:W-:Y:S01]  /*1290*/  FMUL.FTZ R91, R110, -1.4426950216293334961 ;  /* 0xbfb8aa3b6e5b7820 */ /* 0x000fe20000410000 */
[----:B-1----:R-:W-:-:S06]  /*12a0*/  FADD.FTZ R40, R40, 1 ;  /* 0x3f80000028287421 */ /* 0x002fcc0000010000 */
[----:B------:R1:W-:Y:S01]  /*12b0*/  MUFU.EX2 R31, R2 ;  /* 0x00000002001f7308 */ /* 0x0003e20000000800 */
[----:B---3--:R-:W-:Y:S01]  /*12c0*/  FADD.FTZ R30, R0, 1 ;  /* 0x3f800000001e7421 */ /* 0x008fe20000010000 */
[----:B------:R-:W-:-:S04]  /*12d0*/  PRMT R0, R12, 0x7632, R0 ;  /* 0x000076320c007816 */ /* 0x000fc80000000000 */
[----:B------:R-:W-:Y:S02]  /*12e0*/  SHF.L.U32 R100, R0, 0x10, RZ ;  /* 0x0000001000647819 */ /* 0x000fe400000006ff */
[----:B------:R-:W3:Y:S01]  /*12f0*/  MUFU.EX2 R43, R42 ;  /* 0x0000002a002b7308 */ /* 0x000ee20000000800 */
[----:B0-----:R-:W-:Y:S01]  /*1300*/  FADD.FTZ R47, R47, 1 ;  /* 0x3f8000002f2f7421 */ /* 0x001fe20000010000 */
[----:B-1----:R-:W-:Y:S02]  /*1310*/  SHF.L.U32 R2, R12, 0x10, RZ ;  /* 0x000000100c027819 */ /* 0x002fe400000006ff */
[----:B------:R-:W-:Y:S02]  /*1320*/  PRMT R12, R13, 0x7632, R12 ;  /* 0x000076320d0c7816 */ /* 0x000fe4000000000c */
[----:B------:R-:W-:Y:S02]  /*1330*/  PRMT R13, R14, 0x7632, R13 ;  /* 0x000076320e0d7816 */ /* 0x000fe4000000000d */
[----:B------:R-:W-:Y:S01]  /*1340*/  MUFU.EX2 R49, R49 ;  /* 0x0000003100317308 */ /* 0x000fe20000000800 */
[----:B------:R-:W-:-:S02]  /*1350*/  PRMT R14, R15, 0x7632, R14 ;  /* 0x000076320f0e7816 */ /* 0x000fc4000000000e */
[----:B------:R-:W-:Y:S02]  /*1360*/  SHF.L.U32 R104, R12, 0x10, RZ ;  /* 0x000000100c687819 */ /* 0x000fe400000006ff */
[----:B------:R-:W-:Y:S02]  /*1370*/  SHF.L.U32 R106, R13, 0x10, RZ ;  /* 0x000000100d6a7819 */ /* 0x000fe400000006ff */
[----:B------:R-:W-:Y:S01]  /*1380*/  SHF.L.U32 R108, R14, 0x10, RZ ;  /* 0x000000100e6c7819 */ /* 0x000fe200000006ff */
[----:B------:R-:W0:Y:S01]  /*1390*/  MUFU.EX2 R50, R46 ;  /* 0x0000002e00327308 */ /* 0x000e220000000800 */
[----:B---3--:R-:W-:-:S07]  /*13a0*/  FADD.FTZ R43, R43, 1 ;  /* 0x3f8000002b2b7421 */ /* 0x008fce0000010000 */
[----:B------:R-:W1:Y:S08]  /*13b0*/  MUFU.EX2 R95, R91 ;  /* 0x0000005b005f7308 */ /* 0x000e700000000800 */
[----:B------:R-:W-:Y:S01]  /*13c0*/  MUFU.RCP R46, R40 ;  /* 0x00000028002e7308 */ /* 0x000fe20000001000 */
[----:B0-----:R-:W-:-:S07]  /*13d0*/  FADD.FTZ R50, R50, 1 ;  /* 0x3f80000032327421 */ /* 0x001fce0000010000 */
[----:B------:R-:W0:Y:S01]  /*13e0*/  MUFU.RCP R90, R47 ;  /* 0x0000002f005a7308 */ /* 0x000e220000001000 */
[----:B-1----:R-:W-:-:S07]  /*13f0*/  FADD.FTZ R95, R95, 1 ;  /* 0x3f8000005f5f7421 */ /* 0x002fce0000010000 */
[----:B------:R-:W-:Y:S08]  /*1400*/  MUFU.RCP R102, R50 ;  /* 0x0000003200667308 */ /* 0x000ff00000001000 */
[----:B------:R-:W-:Y:S01]  /*1410*/  MUFU.RCP R111, R95 ;  /* 0x0000005f006f7308 */ /* 0x000fe20000001000 */
[----:B--2---:R1:W-:Y:S01]  /*1420*/  STS.128 [R88], R36 ;  /* 0x0000002458007388 */ /* 0x0043e20000000c00 */
[----:B------:R-:W-:-:S03]  /*1430*/  NOP ;  /* 0x0000000000007918 */ /* 0x000fc60000000000 */
[----:B------:R-:W2:Y:S03]  /*1440*/  LDS.128 R32, [R88] ;  /* 0x0000000058207984 */ /* 0x000ea60000000c00 */
[----:B-1----:R1:W3:Y:S01]  /*1450*/  MUFU.RCP R39, R30 ;  /* 0x0000001e00277308 */ /* 0x0022e20000001000 */
[----:B------:R-:W-:Y:S01]  /*1460*/  FADD.FTZ R37, R49, 1 ;  /* 0x3f80000031257421 */ /* 0x000fe20000010000 */
[----:B0-----:R-:W-:-:S04]  /*1470*/  FADD.FTZ R38, -R90, 1 ;  /* 0x3f8000005a267421 */ /* 0x001fc80000010100 */
[C---:B------:R-:W-:Y:S01]  /*1480*/  FFMA.FTZ R38, R51.reuse, R38, 1 ;  /* 0x3f80000033267423 */ /* 0x040fe20000010026 */
[----:B------:R-:W-:Y:S01]  /*1490*/  FMUL.FTZ R51, R51, R90 ;  /* 0x0000005a33337220 */ /* 0x000fe20000410000 */
[----:B------:R-:W-:Y:S01]  /*14a0*/  MUFU.RCP R49, R43 ;  /* 0x0000002b00317308 */ /* 0x000fe20000001000 */
[----:B-1----:R-:W-:-:S07]  /*14b0*/  FADD.FTZ R30, R31, 1 ;  /* 0x3f8000001f1e7421 */ /* 0x002fce0000010000 */
[----:B------:R-:W0:Y:S01]  /*14c0*/  MUFU.RCP R42, R30 ;  /* 0x0000001e002a7308 */ /* 0x000e220000001000 */
[----:B---3--:R-:W-:-:S04]  /*14d0*/  FADD.FTZ R31, -R39, 1 ;  /* 0x3f800000271f7421 */ /* 0x008fc80000010100 */
[----:B------:R-:W-:-:S03]  /*14e0*/  FFMA.FTZ R31, R44, R31, 1 ;  /* 0x3f8000002c1f7423 */ /* 0x000fc6000001001f */
[----:B------:R-:W1:Y:S01]  /*14f0*/  MUFU.RCP R93, R37 ;  /* 0x00000025005d7308 */ /* 0x000e620000001000 */
[C---:B--2---:R-:W-:Y:S02]  /*1500*/  SHF.L.U32 R40, R32.reuse, 0x10, RZ ;  /* 0x0000001020287819 */ /* 0x044fe400000006ff */
[----:B------:R-:W-:Y:S01]  /*1510*/  PRMT R15, R32, 0x7632, R15 ;  /* 0x00007632200f7816 */ /* 0x000fe2000000000f */
[----:B0-----:R-:W-:Y:S01]  /*1520*/  FADD.FTZ R0, -R42, 1 ;  /* 0x3f8000002a007421 */ /* 0x001fe20000010100 */
[----:B------:R-:W-:Y:S01]  /*1530*/  PRMT R32, R33, 0x7632, R32 ;  /* 0x0000763221207816 */ /* 0x000fe20000000020 */
[----:B------:R-:W-:Y:S01]  /*1540*/  FMUL.FTZ R30, R2, R40 ;  /* 0x00000028021e7220 */ /* 0x000fe20000410000 */
[----:B------:R-:W-:Y:S01]  /*1550*/  SHF.L.U32 R43, R15, 0x10, RZ ;  /* 0x000000100f2b7819 */ /* 0x000fe200000006ff */
[----:B------:R-:W-:Y:S01]  /*1560*/  FFMA.FTZ R0, R41, R0, 1 ;  /* 0x3f80000029007423 */ /* 0x000fe20000010000 */
[----:B------:R-:W-:Y:S01]  /*1570*/  SHF.L.U32 R50, R32, 0x10, RZ ;  /* 0x0000001020327819 */ /* 0x000fe200000006ff */
[----:B------:R-:W-:Y:S01]  /*1580*/  FMUL.FTZ R30, R39, R30 ;  /* 0x0000001e271e7220 */ /* 0x000fe20000410000 */
[----:B------:R-:W-:Y:S01]  /*1590*/  SHF.L.U32 R47, R33, 0x10, RZ ;  /* 0x00000010212f7819 */ /* 0x000fe200000006ff */
[----:B------:R-:W-:Y:S01]  /*15a0*/  FMUL.FTZ R15, R100, R43 ;  /* 0x0000002b640f7220 */ /* 0x000fe20000410000 */
[----:B------:R-:W-:Y:S01]  /*15b0*/  SHF.L.U32 R91, R34, 0x10, RZ ;  /* 0x00000010225b7819 */ /* 0x000fe200000006ff */
[----:B------:R-:W-:Y:S01]  /*15c0*/  FMUL.FTZ R30, R30, R31 ;  /* 0x0000001f1e1e7220 */ /* 0x000fe20000410000 */
[C---:B------:R-:W-:Y:S01]  /*15d0*/  FADD.FTZ R31, -R49.reuse, 1 ;  /* 0x3f800000311f7421 */ /* 0x040fe20000010100 */
[----:B------:R-:W-:Y:S01]  /*15e0*/  FMUL.FTZ R12, R104, R50 ;  /* 0x00000032680c7220 */ /* 0x000fe20000410000 */
[----:B------:R-:W-:Y:S01]  /*15f0*/  FMUL.FTZ R15, R42, R15 ;  /* 0x0000000f2a0f7220 */ /* 0x000fe20000410000 */
[----:B------:R-:W-:Y:S01]  /*1600*/  PRMT R36, R34, 0x7632, R36 ;  /* 0x0000763222247816 */ /* 0x000fe20000000024 */
[----:B------:R-:W-:Y:S01]  /*1610*/  FFMA.FTZ R31, R48, R31, 1 ;  /* 0x3f800000301f7423 */ /* 0x000fe2000001001f */
[----:B------:R-:W-:Y:S01]  /*1620*/  FMUL.FTZ R12, R49, R12 ;  /* 0x0000000c310c7220 */ /* 0x000fe20000410000 */
[C---:B------:R-:W-:Y:S01]  /*1630*/  PRMT R99, R35.reuse, 0x7632, R99 ;  /* 0x0000763223637816 */ /* 0x040fe20000000063 */
[----:B------:R-:W-:Y:S01]  /*1640*/  FADD.FTZ R34, -R46, 1 ;  /* 0x3f8000002e227421 */ /* 0x000fe20000010100 */
[----:B------:R-:W-:Y:S01]  /*1650*/  SHF.L.U32 R109, R35, 0x10, RZ ;  /* 0x00000010236d7819 */ /* 0x000fe200000006ff */
[----:B------:R-:W-:Y:S01]  /*1660*/  FMUL.FTZ R33, R94, R47 ;  /* 0x0000002f5e217220 */ /* 0x000fe20000410000 */
[----:B------:R-:W-:Y:S01]  /*1670*/  FMUL.FTZ R35, R98, R91 ;  /* 0x0000005b62237220 */ /* 0x000fe20000410000 */
[----:B------:R-:W-:Y:S01]  /*1680*/  FMUL.FTZ R15, R15, R0 ;  /* 0x000000000f0f7220 */ /* 0x000fe20000410000 */
[----:B------:R-:W-:Y:S01]  /*1690*/  FMUL.FTZ R0, R12, R31 ;  /* 0x0000001f0c007220 */ /* 0x000fe20000410000 */
[----:B------:R-:W-:Y:S01]  /*16a0*/  FFMA.FTZ R34, R45, R34, 1 ;  /* 0x3f8000002d227423 */ /* 0x000fe20000010022 */
[----:B------:R-:W-:Y:S01]  /*16b0*/  FMUL.FTZ R33, R46, R33 ;  /* 0x000000212e217220 */ /* 0x000fe20000410000 */
[----:B------:R-:W-:Y:S01]  /*16c0*/  IMAD R12, R54, UR6, RZ ;  /* 0x00000006360c7c24 */ /* 0x000fe2000f8e02ff */
[----:B------:R-:W-:Y:S01]  /*16d0*/  SHF.L.U32 R95, R36, 0x10, RZ ;  /* 0x00000010245f7819 */ /* 0x000fe200000006ff */
[----:B------:R-:W-:Y:S01]  /*16e0*/  FMUL.FTZ R35, R90, R35 ;  /* 0x000000235a237220 */ /* 0x000fe20000410000 */
[----:B------:R-:W-:Y:S01]  /*16f0*/  SHF.L.U32 R99, R99, 0x10, RZ ;  /* 0x0000001063637819 */ /* 0x000fe200000006ff */
[----:B------:R-:W-:Y:S01]  /*1700*/  FMUL.FTZ R33, R33, R34 ;  /* 0x0000002221217220 */ /* 0x000fe20000410000 */
[----:B------:R-:W-:-:S02]  /*1710*/  IMAD R101, R53, UR7, R12 ;  /* 0x0000000735657c24 */ /* 0x000fc4000f8e020c */
[----:B------:R-:W-:Y:S01]  /*1720*/  FMUL.FTZ R34, R35, R38 ;  /* 0x0000002623227220 */ /* 0x000fe20000410000 */
[----:B-1----:R-:W-:Y:S01]  /*1730*/  FADD.FTZ R13, -R93, 1 ;  /* 0x3f8000005d0d7421 */ /* 0x002fe20000010100 */
        /* <DEDUP_REMOVED lines=13> */
[----:B------:R-:W-:-:S04]  /*1810*/  IMAD.WIDE.U32 R12, R53, UR6, R16 ;  /* 0x00000006350c7c25 */ /* 0x000fc8000f8e0010 */
[----:B------:R-:W-:Y:S01]  /*1820*/  FMUL.FTZ R14, R32, R37 ;  /* 0x00000025200e7220 */ /* 0x000fe20000410000 */
[----:B------:R-:W-:Y:S01]  /*1830*/  F2FP.BF16.F32.PACK_AB R32, R15, R30 ;  /* 0x0000001e0f20723e */ /* 0x000fe200000010ff */
[----:B------:R-:W-:Y:S01]  /*1840*/  FMUL.FTZ R39, R44, R39 ;  /* 0x000000272c277220 */ /* 0x000fe20000410000 */
[----:B------:R-:W-:Y:S01]  /*1850*/  F2FP.BF16.F32.PACK_AB R33, R0, R33 ;  /* 0x000000210021723e */ /* 0x000fe200000010ff */
[----:B------:R-:W-:Y:S01]  /*1860*/  IMAD R0, R112, UR15, RZ ;  /* 0x0000000f70007c24 */ /* 0x000fe2000f8e02ff */
[----:B------:R-:W-:Y:S01]  /*1870*/  F2FP.BF16.F32.PACK_AB R34, R31, R34 ;  /* 0x000000221f22723e */ /* 0x000fe200000010ff */
[----:B------:R-:W-:Y:S01]  /*1880*/  ULDC.64 UR6, c[0x0][0x320] ;  /* 0x0000c80000067ab9 */ /* 0x000fe20000000a00 */
[----:B------:R-:W-:Y:S01]  /*1890*/  F2FP.BF16.F32.PACK_AB R35, R14, R35 ;  /* 0x000000230e23723e */ /* 0x000fe200000010ff */
[----:B------:R-:W-:Y:S01]  /*18a0*/  BAR.SYNC.DEFER_BLOCKING 0x0 ;  /* 0x0000000000007b1d */ /* 0x000fe20000010000 */
[----:B------:R-:W-:Y:S01]  /*18b0*/  IADD3 R13, R13, R101, RZ ;  /* 0x000000650d0d7210 */ /* 0x000fe20007ffe0ff */
[----:B------:R-:W-:Y:S01]  /*18c0*/  IMAD R37, R113, UR14, R0 ;  /* 0x0000000e71257c24 */ /* 0x000fe2000f8e0200 */
[C---:B------:R-:W-:Y:S01]  /*18d0*/  PRMT R36, R8.reuse, 0x7632, R36 ;  /* 0x0000763208247816 */ /* 0x040fe20000000024 */
[----:B------:R-:W-:Y:S01]  /*18e0*/  FMUL.FTZ R45, R45, R46 ;  /* 0x0000002e2d2d7220 */ /* 0x000fe20000410000 */
[----:B------:R-:W-:Y:S01]  /*18f0*/  SHF.L.U32 R101, R8, 0x10, RZ ;  /* 0x0000001008657819 */ /* 0x000fe200000006ff */
[----:B------:R-:W-:-:S02]  /*1900*/  IMAD.WIDE.U32 R30, R112, UR14, R12 ;  /* 0x0000000e701e7c25 */ /* 0x000fc4000f8e000c */
[----:B------:R-:W0:Y:S02]  /*1910*/  LDC R44, c[0x0][0x21c] ;  /* 0x00008700ff2c7b82 */ /* 0x000e240000000800 */
[----:B------:R-:W-:Y:S01]  /*1920*/  FMUL.FTZ R97, R97, R102 ;  /* 0x0000006661617220 */ /* 0x000fe20000410000 */
[----:B------:R-:W-:Y:S01]  /*1930*/  FMUL.FTZ R41, R41, R42 ;  /* 0x0000002a29297220 */ /* 0x000fe20000410000 */
[----:B------:R-:W-:Y:S01]  /*1940*/  FMUL.FTZ R49, R48, R49 ;  /* 0x0000003130317220 */ /* 0x000fe20000410000 */
[----:B------:R-:W-:Y:S01]  /*1950*/  IADD3 R0, R31, R37, RZ ;  /* 0x000000251f007210 */ /* 0x000fe20007ffe0ff */
[----:B------:R-:W-:Y:S01]  /*1960*/  FMUL.FTZ R93, R92, R93 ;  /* 0x0000005d5c5d7220 */ /* 0x000fe20000410000 */
[----:B------:R-:W-:Y:S01]  /*1970*/  LEA R31, P0, R30, R114, 0x1 ;  /* 0x000000721e1f7211 */ /* 0x000fe200078008ff */
[----:B------:R-:W-:Y:S01]  /*1980*/  FMUL.FTZ R111, R110, R111 ;  /* 0x0000006f6e6f7220 */ /* 0x000fe20000410000 */
[----:B------:R-:W-:Y:S01]  /*1990*/  PRMT R37, R9, 0x7632, R37 ;  /* 0x0000763209257816 */ /* 0x000fe20000000025 */
[----:B------:R-:W-:Y:S01]  /*19a0*/  FMUL.FTZ R94, R94, R45 ;  /* 0x0000002d5e5e7220 */ /* 0x000fe20000410000 */
[----:B------:R-:W-:Y:S01]  /*19b0*/  LEA.HI.X R30, R30, R115, R0, 0x1, P0 ;  /* 0x000000731e1e7211 */ /* 0x000fe200000f0c00 */
[----:B------:R-:W-:Y:S01]  /*19c0*/  FMUL.FTZ R0, R2, R39 ;  /* 0x0000002702007220 */ /* 0x000fe20000410000 */
[----:B------:R-:W-:Y:S01]  /*19d0*/  IADD3 R8, P1, R31, R86, RZ ;  /* 0x000000561f087210 */ /* 0x000fe20007f3e0ff */
[----:B------:R-:W-:Y:S01]  /*19e0*/  FMUL.FTZ R98, R98, R51 ;  /* 0x0000003362627220 */ /* 0x000fe20000410000 */
[----:B------:R-:W-:Y:S01]  /*19f0*/  ISETP.NE.U32.AND P0, PT, RZ, UR6, PT ;  /* 0x00000006ff007c0c */ /* 0x000fe2000bf05070 */
[----:B------:R-:W-:Y:S01]  /*1a00*/  FMUL.FTZ R96, R96, R97 ;  /* 0x0000006160607220 */ /* 0x000fe20000410000 */
[----:B------:R-:W-:Y:S01]  /*1a10*/  IADD3.X R9, R30, R89, RZ, P1, !PT ;  /* 0x000000591e097210 */ /* 0x000fe20000ffe4ff */
[----:B------:R1:W-:Y:S01]  /*1a20*/  STS.128 [R88], R32 ;  /* 0x0000002058007388 */ /* 0x0003e20000000c00 */
[----:B------:R-:W-:-:S03]  /*1a30*/  NOP ;  /* 0x0000000000007918 */ /* 0x000fc60000000000 */
[----:B------:R-:W2:Y:S01]  /*1a40*/  LDS.128 R12, [R88] ;  /* 0x00000000580c7984 */ /* 0x000ea20000000c00 */
[----:B------:R-:W-:Y:S01]  /*1a50*/  ISETP.NE.AND.EX P0, PT, RZ, UR7, PT, P0 ;  /* 0x00000007ff007c0c */ /* 0x000fe2000bf05300 */
[----:B------:R-:W-:Y:S01]  /*1a60*/  FMUL.FTZ R100, R100, R41 ;  /* 0x0000002964647220 */ /* 0x000fe20000410000 */
[----:B------:R-:W-:Y:S01]  /*1a70*/  PRMT R38, R10, 0x7632, R38 ;  /* 0x000076320a267816 */ /* 0x000fe20000000026 */
[----:B------:R-:W-:Y:S01]  /*1a80*/  FMUL.FTZ R104, R104, R49 ;  /* 0x0000003168687220 */ /* 0x000fe20000410000 */
[----:B------:R-:W-:Y:S01]  /*1a90*/  FMUL.FTZ R106, R106, R93 ;  /* 0x0000005d6a6a7220 */ /* 0x000fe20000410000 */
[----:B------:R-:W-:Y:S01]  /*1aa0*/  FMUL.FTZ R108, R108, R111 ;  /* 0x0000006f6c6c7220 */ /* 0x000fe20000410000 */
[----:B-1----:R-:W-:Y:S01]  /*1ab0*/  PRMT R32, R11, 0x7632, R32 ;  /* 0x000076320b207816 */ /* 0x002fe20000000020 */
[----:B--2---:R1:W-:Y:S06]  /*1ac0*/  STG.E.128 desc[UR12][R8.64+-0x200], R12 ;  /* 0xfffe000c08007986 */ /* 0x0043ec000c101d0c */
        /* <DEDUP_REMOVED lines=10> */
[----:B------:R-:W0:Y:S01]  /*1b70*/  LDC.64 R34, c[0x0][0x2c0] ;  /* 0x0000b000ff227b82 */ /* 0x000e220000000a00 */
[----:B------:R-:W-:Y:S01]  /*1b80*/  F2FP.BF16.F32.PACK_AB R15, R2, R15 ;  /* 0x0000000f020f723e */ /* 0x000fe200000010ff */
[----:B------:R-:W-:Y:S01]  /*1b90*/  ULDC.64 UR8, c[0x0][0x2c8] ;  /* 0x0000b20000087ab9 */ /* 0x000fe20000000a00 */
[----:B------:R-:W-:Y:S01]  /*1ba0*/  F2FP.BF16.F32.PACK_AB R14, R93, R14 ;  /* 0x0000000e5d0e723e */ /* 0x000fe200000010ff */
[----:B------:R-:W-:Y:S01]  /*1bb0*/  IMAD R2, R54, UR8, RZ ;  /* 0x0000000836027c24 */ /* 0x000fe2000f8e02ff */
[----:B------:R-:W-:Y:S01]  /*1bc0*/  F2FP.BF16.F32.PACK_AB R13, R50, R13 ;  /* 0x0000000d320d723e */ /* 0x000fe200000010ff */
[----:B------:R-:W-:Y:S01]  /*1bd0*/  IMAD.WIDE.U32 R30, R53, UR8, R16 ;  /* 0x00000008351e7c25 */ /* 0x000fe2000f8e0010 */
[----:B------:R-:W-:-:S03]  /*1be0*/  F2FP.BF16.F32.PACK_AB R12, R41, R12 ;  /* 0x0000000c290c723e */ /* 0x000fc600000010ff */
[----:B------:R-:W-:Y:S02]  /*1bf0*/  IMAD R33, R53, UR9, R2 ;  /* 0x0000000935217c24 */ /* 0x000fe4000f8e0202 */
[----:B------:R1:W-:Y:S01]  /*1c00*/  STS.128 [R88], R12 ;  /* 0x0000000c58007388 */ /* 0x0003e20000000c00 */
[----:B------:R-:W-:-:S03]  /*1c10*/  NOP ;  /* 0x0000000000007918 */ /* 0x000fc60000000000 */
[----:B------:R-:W2:Y:S01]  /*1c20*/  LDS.128 R8, [R88] ;  /* 0x0000000058087984 */ /* 0x000ea20000000c00 */
[----:B------:R-:W-:Y:S01]  /*1c30*/  IADD3 R31, R31, R33, RZ ;  /* 0x000000211f1f7210 */ /* 0x000fe20007ffe0ff */
[----:B0-----:R-:W-:-:S04]  /*1c40*/  IMAD R2, R34, UR15, RZ ;  /* 0x0000000f22027c24 */ /* 0x001fc8000f8e02ff */
[----:B------:R-:W-:Y:S02]  /*1c50*/  IMAD R33, R35, UR14, R2 ;  /* 0x0000000e23217c24 */ /* 0x000fe4000f8e0202 */
[----:B-1----:R-:W-:-:S05]  /*1c60*/  IMAD.WIDE.U32 R12, R34, UR14, R30 ;  /* 0x0000000e220c7c25 */ /* 0x002fca000f8e001e */
[----:B------:R-:W-:Y:S02]  /*1c70*/  IADD3 R15, R13, R33, RZ ;  /* 0x000000210d0f7210 */ /* 0x000fe40007ffe0ff */
[----:B------:R-:W-:-:S04]  /*1c80*/  LEA R13, P0, R12, UR6, 0x1 ;  /* 0x000000060c0d7c11 */ /* 0x000fc8000f8008ff */
[----:B------:R-:W-:Y:S02]  /*1c90*/  LEA.HI.X R2, R12, UR7, R15, 0x1, P0 ;  /* 0x000000070c027c11 */ /* 0x000fe400080f0c0f */
[----:B------:R-:W-:-:S04]  /*1ca0*/  LEA R12, P0, R22, R13, 0x4 ;  /* 0x0000000d160c7211 */ /* 0x000fc800078020ff */
[----:B------:R-:W-:-:S05]  /*1cb0*/  LEA.HI.X R13, R22, R2, R73, 0x4, P0 ;  /* 0x00000002160d7211 */ /* 0x000fca00000f2449 */
[----:B--2---:R0:W-:Y:S04]  /*1cc0*/  STG.E.128 desc[UR12][R12.64+-0x200], R8 ;  /* 0xfffe00080c007986 */ /* 0x0041e8000c101d0c */
.L_x_9525:
[C---:B------:R-:W-:Y:S01]  /*1cd0*/  SHF.L.U32 R138, R4.reuse, 0x10, RZ ;  /* 0x00000010048a7819 */ /* 0x040fe200000006ff */
[----:B------:R-:W-:Y:S01]  /*1ce0*/  BAR.SYNC.DEFER_BLOCKING 0x0 ;  /* 0x0000000000007b1d */ /* 0x000fe20000010000 */
[----:B------:R-:W-:Y:S01]  /*1cf0*/  PRMT R144, R4, 0x7632, R144 ;  /* 0x0000763204907816 */ /* 0x000fe20000000090 */
[----:B------:R-:W-:Y:S01]  /*1d00*/  HFMA2.MMA R97, -RZ, RZ, 0, 0 ;  /* 0x00000000ff617435 */ /* 0x000fe200000001ff */
[C---:B------:R-:W-:Y:S01]  /*1d10*/  SHF.L.U32 R134, R5.reuse, 0x10, RZ ;  /* 0x0000001005867819 */ /* 0x040fe200000006ff */
[----:B------:R-:W-:Y:S01]  /*1d20*/  FFMA.FTZ R61, R0, R138, R61 ;  /* 0x0000008a003d7223 */ /* 0x000fe2000001003d */
[----:B------:R-:W-:Y:S01]  /*1d30*/  SHF.L.U32 R136, R144, 0x10, RZ ;  /* 0x0000001090887819 */ /* 0x000fe200000006ff */
[----:B------:R-:W-:Y:S01]  /*1d40*/  HFMA2.MMA R102, -RZ, RZ, 0, 0 ;  /* 0x00000000ff667435 */ /* 0x000fe200000001ff */
        /* <DEDUP_REMOVED lines=8> */
[----:B------:R-:W-:Y:S01]  /*1dd0*/  ISETP.GE.AND P0, PT, R44, 0x1, PT ;  /* 0x000000012c00780c */ /* 0x000fe20003f06270 */
[--C-:B-----5:R-:W-:Y:S01]  /*1de0*/  FADD.FTZ R101, R101, R52.reuse ;  /* 0x0000003465657221 */ /* 0x120fe20000010000 */
        /* <DEDUP_REMOVED lines=14> */
[----:B01----:R-:W-:Y:S01]  /*1ed0*/  SHF.L.U32 R9, R32, 0x10, RZ ;  /* 0x0000001020097819 */ /* 0x003fe200000006ff */
[--C-:B------:R-:W-:Y:S01]  /*1ee0*/  FADD.FTZ R109, R109, R52.reuse ;  /* 0x000000346d6d7221 */ /* 0x100fe20000010000 */
[----:B------:R-:W-:Y:S01]  /*1ef0*/  MOV R99, RZ ;  /* 0x000000ff00637202 */ /* 0x000fe20000000f00 */
[--C-:B------:R-:W-:Y:S01]  /*1f00*/  FADD.FTZ R110, R37, R52.reuse ;  /* 0x00000034256e7221 */ /* 0x100fe20000010000 */
[----:B------:R-:W-:Y:S01]  /*1f10*/  MOV R95, RZ ;  /* 0x000000ff005f7202 */ /* 0x000fe20000000f00 */
        /* <DEDUP_REMOVED lines=13> */
[----:B------:R-:W-:Y:S01]  /*1ff0*/  MOV R8, R22 ;  /* 0x0000001600087202 */ /* 0x000fe20000000f00 */
[----:B------:R-:W-:Y:S01]  /*2000*/  ULDC.64 UR6, c[0x0][0x370] ;  /* 0x0000dc0000067ab9 */ /* 0x000fe20000000a00 */
[----:B------:R-:W-:Y:S01]  /*2010*/  MOV R9, RZ ;  /* 0x000000ff00097202 */ /* 0x000fe20000000f00 */
[----:B------:R-:W-:Y:S01]  /*2020*/  UMOV UR5, URZ ;  /* 0x0000003f00057c82 */ /* 0x000fe20008000000 */
[----:B------:R-:W-:Y:S01]  /*2030*/  IADD3 R121, R72, -0x1, RZ ;  /* 0xffffffff48797810 */ /* 0x000fe20007ffe0ff */
[----:B------:R-:W-:Y:S01]  /*2040*/  ULDC UR21, c[0x0][0x224] ;  /* 0x0000890000157ab9 */ /* 0x000fe20000000800 */
[C---:B------:R-:W-:Y:S01]  /*2050*/  LEA R32, P6, R16.reuse, R81, 0x2 ;  /* 0x0000005110207211 */ /* 0x040fe200078c10ff */
[----:B------:R-:W1:Y:S01]  /*2060*/  LDC R123, c[0x0][0x224] ;  /* 0x00008900ff7b7b82 */ /* 0x000e620000000800 */
[----:B------:R-:W-:Y:S01]  /*2070*/  LEA R34, P2, R16, R83, 0x2 ;  /* 0x0000005310227211 */ /* 0x000fe200078410ff */
[----:B------:R-:W-:Y:S01]  /*2080*/  ULDC UR24, c[0x0][0x21c] ;  /* 0x0000870000187ab9 */ /* 0x000fe20000000800 */
[----:B------:R-:W-:Y:S01]  /*2090*/  ISETP.NE.AND P1, PT, R22, 0x1f, PT ;  /* 0x0000001f1600780c */ /* 0x000fe20003f25270 */
[----:B------:R-:W-:Y:S01]  /*20a0*/  ULDC.64 UR22, c[0x0][0x3d0] ;  /* 0x0000f40000167ab9 */ /* 0x000fe20000000a00 */
[----:B------:R-:W-:Y:S01]  /*20b0*/  MOV R122, RZ ;  /* 0x000000ff007a7202 */ /* 0x000fe20000000f00 */
[----:B------:R-:W-:Y:S01]  /*20c0*/  ULDC.64 UR18, c[0x0][0x380] ;  /* 0x0000e00000127ab9 */ /* 0x000fe20000000a00 */
[----:B------:R-:W-:Y:S01]  /*20d0*/  MOV R99, RZ ;  /* 0x000000ff00637202 */ /* 0x000fe20000000f00 */
[----:B------:R-:W2:Y:S01]  /*20e0*/  LDC R125, c[0x0][0x218] ;  /* 0x00008600ff7d7b82 */ /* 0x000ea20000000800 */
[----:B------:R-:W-:Y:S01]  /*20f0*/  ULDC.64 UR16, c[0x0][0x270] ;  /* 0x00009c0000107ab9 */ /* 0x000fe20000000a00 */
[----:B------:R-:W-:Y:S01]  /*2100*/  ULDC.64 UR10, c[0x0][0x250] ;  /* 0x00009400000a7ab9 */ /* 0x000fe20000000a00 */
[----:B------:R-:W-:Y:S01]  /*2110*/  ULDC.64 UR8, c[0x0][0x238] ;  /* 0x00008e0000087ab9 */ /* 0x000fe20000000a00 */
[----:B0-----:R-:W-:-:S04]  /*2120*/  IMAD R2, R10, UR15, RZ ;  /* 0x0000000f0a027c24 */ /* 0x001fc8000f8e02ff */
[----:B------:R-:W0:Y:S01]  /*2130*/  LDC.64 R36, c[0x0][0x380] ;  /* 0x0000e000ff247b82 */ /* 0x000e220000000a00 */
[----:B------:R-:W-:-:S04]  /*2140*/  IMAD.WIDE.U32 R8, R10, UR14, R8 ;  /* 0x0000000e0a087c25 */ /* 0x000fc8000f8e0008 */
[----:B------:R-:W-:Y:S01]  /*2150*/  IMAD R11, R11, UR14, R2 ;  /* 0x0000000e0b0b7c24 */ /* 0x000fe2000f8e0202 */
[----:B------:R-:W-:Y:S01]  /*2160*/  LEA.HI R2, R121, R121, RZ, 0x1 ;  /* 0x0000007979027211 */ /* 0x000fe200078f08ff */
[----:B------:R-:W-:Y:S01]  /*2170*/  IMAD R10, R57, UR6, RZ ;  /* 0x00000006390a7c24 */ /* 0x000fe2000f8e02ff */
[----:B------:R-:W3:Y:S02]  /*2180*/  LDC.64 R38, c[0x0][0x2d8] ;  /* 0x0000b600ff267b82 */ /* 0x000ee40000000a00 */
[----:B------:R-:W-:Y:S01]  /*2190*/  IADD3 R9, R9, R11, RZ ;  /* 0x0000000b09097210 */ /* 0x000fe20007ffe0ff */
[C---:B------:R-:W-:Y:S01]  /*21a0*/  IMAD R11, R55.reuse, UR7, R10 ;  /* 0x00000007370b7c24 */ /* 0x040fe2000f8e020a */
[----:B------:R-:W-:Y:S01]  /*21b0*/  LOP3.LUT R2, R2, 0xfffffe, RZ, 0xc0, !PT ;  /* 0x00fffffe02027812 */ /* 0x000fe200078ec0ff */
[----:B------:R-:W-:Y:S01]  /*21c0*/  IMAD.WIDE.U32 R8, R55, UR6, R8 ;  /* 0x0000000637087c25 */ /* 0x000fe2000f8e0008 */
[----:B------:R-:W-:Y:S02]  /*21d0*/  ULDC.64 UR6, c[0x0][0x3d0] ;  /* 0x0000f40000067ab9 */ /* 0x000fe40000000a00 */
[----:B------:R-:W4:Y:S01]  /*21e0*/  LDC.64 R40, c[0x0][0x2d0] ;  /* 0x0000b400ff287b82 */ /* 0x000f220000000a00 */
[----:B------:R-:W-:-:S02]  /*21f0*/  IADD3 R121, R121, -R2, RZ ;  /* 0x8000000279797210 */ /* 0x000fc40007ffe0ff */
[----:B------:R-:W-:Y:S02]  /*2200*/  IADD3 R11, R9, R11, RZ ;  /* 0x0000000b090b7210 */ /* 0x000fe40007ffe0ff */
[C---:B------:R-:W-:Y:S01]  /*2210*/  LEA R9, P0, R8.reuse, UR6, 0x2 ;  /* 0x0000000608097c11 */ /* 0x040fe2000f8010ff */
[----:B------:R-:W-:Y:S01]  /*2220*/  UMOV UR6, URZ ;  /* 0x0000003f00067c82 */ /* 0x000fe20008000000 */
[C-C-:B------:R-:W-:Y:S02]  /*2230*/  IADD3 R30, P5, P4, R8.reuse, -0x100, R16.reuse ;  /* 0xffffff00081e7810 */ /* 0x140fe40007cbe010 */
[----:B------:R-:W-:Y:S02]  /*2240*/  LEA.HI.X R13, R8, UR7, R11, 0x2, P0 ;  /* 0x00000007080d7c11 */ /* 0x000fe400080f140b */
[----:B------:R-:W-:Y:S02]  /*2250*/  LEA R50, P3, R16, R9, 0x2 ;  /* 0x0000000910327211 */ /* 0x000fe400078610ff */
[----:B------:R-:W-:-:S02]  /*2260*/  SHF.R.S32.HI R2, RZ, 0x1f, R16 ;  /* 0x0000001fff027819 */ /* 0x000fc40000011410 */
[--C-:B------:R-:W-:Y:S02]  /*2270*/  LEA.HI.X R8, R16, R13, R17.reuse, 0x2, P3 ;  /* 0x0000000d10087211 */ /* 0x100fe400018f1411 */
[----:B------:R-:W-:Y:S02]  /*2280*/  IADD3 R42, P3, R50, -0x380, RZ ;  /* 0xfffffc80322a7810 */ /* 0x000fe40007f7e0ff */
[----:B------:R-:W-:Y:S02]  /*2290*/  IADD3.X R31, R11, -0x1, R17, P5, P4 ;  /* 0xffffffff0b1f7810 */ /* 0x000fe40002fe8411 */
[----:B------:R-:W-:Y:S02]  /*22a0*/  IADD3.X R43, R8, -0x1, RZ, P3, !PT ;  /* 0xffffffff082b7810 */ /* 0x000fe40001ffe4ff */
[----:B------:R-:W-:Y:S02]  /*22b0*/  LEA.HI.X R33, R16, R85, R2, 0x2, P6 ;  /* 0x0000005510217211 */ /* 0x000fe400030f1402 */
[----:B------:R-:W-:-:S02]  /*22c0*/  IADD3 R44, P5, R50, -0x300, RZ ;  /* 0xfffffd00322c7810 */ /* 0x000fc40007fbe0ff */
[C---:B------:R-:W-:Y:S02]  /*22d0*/  IADD3 R46, P4, R50.reuse, -0x280, RZ ;  /* 0xfffffd80322e7810 */ /* 0x040fe40007f9e0ff */
[C---:B------:R-:W-:Y:S02]  /*22e0*/  IADD3 R48, P3, R50.reuse, -0x200, RZ ;  /* 0xfffffe0032307810 */ /* 0x040fe40007f7e0ff */
[----:B------:R-:W-:Y:S02]  /*22f0*/  IADD3 R50, P6, R50, -0x100, RZ ;  /* 0xffffff0032327810 */ /* 0x000fe40007fde0ff */
[----:B------:R-:W-:Y:S02]  /*2300*/  ISETP.NE.AND P0, PT, R22, RZ, PT ;  /* 0x000000ff1600720c */ /* 0x000fe40003f05270 */
[----:B------:R-:W-:Y:S02]  /*2310*/  LEA.HI.X R35, R16, R87, R2, 0x2, P2 ;  /* 0x0000005710237211 */ /* 0x000fe400010f1402 */
[----:B------:R-:W-:-:S02]  /*2320*/  IADD3.X R45, R8, -0x1, RZ, P5, !PT ;  /* 0xffffffff082d7810 */ /* 0x000fc40002ffe4ff */
[C---:B------:R-:W-:Y:S02]  /*2330*/  IADD3.X R47, R8.reuse, -0x1, RZ, P4, !PT ;  /* 0xffffffff082f7810 */ /* 0x040fe400027fe4ff */
[C---:B------:R-:W-:Y:S02]  /*2340*/  IADD3.X R49, R8.reuse, -0x1, RZ, P3, !PT ;  /* 0xffffffff08317810 */ /* 0x040fe40001ffe4ff */
[----:B0123--:R-:W-:-:S07]  /*2350*/  IADD3.X R51, R8, -0x1, RZ, P6, !PT ;  /* 0xffffffff08337810 */ /* 0x00ffce00037fe4ff */
.L_x_9547:
        /* <DEDUP_REMOVED lines=8> */
[----:B----4-:R-:W-:Y:S01]  /*23e0*/  LEA R10, P2, R8, R40, 0x2 ;  /* 0x00000028080a7211 */ /* 0x010fe200078410ff */
[----:B------:R-:W-:-:S03]  /*23f0*/  IMAD R131, R122, UR17, R15 ;  /* 0x000000117a837c24 */ /* 0x000fc6000f8e020f */
[----:B------:R-:W-:-:S04]  /*2400*/  IADD3 R9, R9, R11, RZ ;  /* 0x0000000b09097210 */ /* 0x000fc80007ffe0ff */
[----:B------:R-:W-:Y:S02]  /*2410*/  LEA.HI.X R11, R8, R41, R9, 0x2, P2 ;  /* 0x00000029080b7211 */ /* 0x000fe400010f1409 */
[C---:B------:R-:W-:Y:S02]  /*2420*/  LEA R15, P2, R12.reuse, R67, 0x1 ;  /* 0x000000430c0f7211 */ /* 0x040fe400078408ff */
[----:B------:R-:W-:Y:S01]  /*2430*/  IADD3 R9, R13, R131, RZ ;  /* 0x000000830d097210 */ /* 0x000fe20007ffe0ff */
[----:B--2---:R0:W2:Y:S01]  /*2440*/  LDG.E R128, desc[UR12][R10.64] ;  /* 0x0000000c0a807981 */ /* 0x0040a2000c1e1900 */
[----:B------:R-:W-:Y:S02]  /*2450*/  IADD3 R14, P3, R15, R86, RZ ;  /* 0x000000560f0e7210 */ /* 0x000fe40007f7e0ff */
[----:B------:R-:W-:-:S04]  /*2460*/  LEA.HI.X R12, R12, R68, R9, 0x1, P2 ;  /* 0x000000440c0c7211 */ /* 0x000fc800010f0c09 */
[----:B------:R-:W-:-:S06]  /*2470*/  IADD3.X R15, R12, R89, RZ, P3, !PT ;  /* 0x000000590c0f7210 */ /* 0x000fcc0001ffe4ff */
[----:B---3--:R-:W3:Y:S01]  /*2480*/  LDG.E.128 R12, desc[UR12][R14.64] ;  /* 0x0000000c0e0c7981 */ /* 0x008ee2000c1e1d00 */
[----:B------:R-:W-:Y:S01]  /*2490*/  ISETP.GT.AND P2, PT, R72, 0x1, PT ;  /* 0x000000014800780c */ /* 0x000fe20003f44270 */
[----:B------:R-:W-:Y:S01]  /*24a0*/  IMAD R131, R2, UR10, RZ ;  /* 0x0000000a02837c24 */ /* 0x000fe2000f8e02ff */
[----:B------:R-:W-:Y:S02]  /*24b0*/  MOV R8, R18 ;  /* 0x0000001200087202 */ /* 0x000fe40000000f00 */
[----:B------:R-:W-:Y:S01]  /*24c0*/  ISETP.EQ.AND P2, PT, R137, RZ, P2 ;  /* 0x000000ff8900720c */ /* 0x000fe20001742270 */
[----:B------:R-:W-:Y:S01]  /*24d0*/  IMAD R131, R122, UR11, R131 ;  /* 0x0000000b7a837c24 */ /* 0x000fe2000f8e0283 */
[----:B------:R-:W-:-:S03]  /*24e0*/  MOV R9, R71 ;  /* 0x0000004700097202 */ /* 0x000fc60000000f00 */
[----:B------:R-:W-:-:S03]  /*24f0*/  IMAD.WIDE.U32 R8, R122, UR10, R8 ;  /* 0x0000000a7a087c25 */ /* 0x000fc6000f8e0008 */
[----:B------:R-:W-:-:S05]  /*2500*/  LEA R142, P3, R8, R38, 0x2 ;  /* 0x00000026088e7211 */ /* 0x000fca00078610ff */
        /* <DEDUP_REMOVED lines=10> */
[----:B------:R-:W-:-:S03]  /*25b0*/  HFMA2.MMA R149, -RZ, RZ, 0, 0 ;  /* 0x00000000ff957435 */ /* 0x000fc600000001ff */
        /* <DEDUP_REMOVED lines=12> */
[----:B---3--:R1:W-:Y:S01]  /*2680*/  STS.128 [R88], R12 ;  /* 0x0000000c58007388 */ /* 0x0083e20000000c00 */
        /* <DEDUP_REMOVED lines=11> */
[----:B------:R4:W5:Y:S07]  /*2740*/  @P2 LDG.E R149, desc[UR12][R140.64+0x4] ;  /* 0x0000040c8c952981 */ /* 0x00096e000c1e1900 */
[----:B------:R-:W2:Y:S01]  /*2750*/  MUFU.EX2 R13, R13 ;  /* 0x0000000d000d7308 */ /* 0x000ea20000000800 */
[----:B----4-:R4:W4:Y:S07]  /*2760*/  @P1 LDS R141, [R139+0x107c] ;  /* 0x00107c008b8d1984 */ /* 0x01092e0000000800 */
[----:B------:R-:W2:Y:S01]  /*2770*/  MUFU.EX2 R14, R14 ;  /* 0x0000000e000e7308 */ /* 0x000ea20000000800 */
[-C--:B0-----:R-:W-:Y:S01]  /*2780*/  FMUL.FTZ R135, R107, R148.reuse ;  /* 0x000000946b877220 */ /* 0x081fe20000410000 */
[----:B-1----:R-:W-:Y:S01]  /*2790*/  FFMA.FTZ R136, R133, R143, R150 ;  /* 0x0000008f85887223 */ /* 0x002fe20000010096 */
[----:B------:R-:W-:-:S05]  /*27a0*/  FMUL.FTZ R148, R112, R148 ;  /* 0x0000009470947220 */ /* 0x000fca0000410000 */
[----:B------:R-:W0:Y:S01]  /*27b0*/  MUFU.EX2 R15, R15 ;  /* 0x0000000f000f7308 */ /* 0x000e220000000800 */
[----:B---3--:R-:W-:-:S07]  /*27c0*/  FFMA.FTZ R136, R12, R136, R151 ;  /* 0x000000880c887223 */ /* 0x008fce0000010097 */
[----:B------:R1:W3:Y:S01]  /*27d0*/  MUFU.EX2 R134, R135 ;  /* 0x0000008700867308 */ /* 0x0002e20000000800 */
[----:B--2---:R-:W-:-:S07]  /*27e0*/  FFMA.FTZ R136, R13, R136, R152 ;  /* 0x000000880d887223 */ /* 0x004fce0000010098 */
[----:B------:R-:W2:Y:S01]  /*27f0*/  MUFU.EX2 R130, R148 ;  /* 0x0000009400827308 */ /* 0x000ea20000000800 */
[----:B------:R-:W-:-:S04]  /*2800*/  FFMA.FTZ R136, R14, R136, R153 ;  /* 0x000000880e887223 */ /* 0x000fc80000010099 */
[----:B0-----:R-:W-:Y:S01]  /*2810*/  FFMA.FTZ R136, R15, R136, R154 ;  /* 0x000000880f887223 */ /* 0x001fe2000001009a */
[----:B-1----:R-:W-:-:S03]  /*2820*/  FMUL.FTZ R135, R132, R133 ;  /* 0x0000008584877220 */ /* 0x002fc60000410000 */
[----:B---3--:R-:W-:Y:S01]  /*2830*/  FFMA.FTZ R136, R134, R136, R129 ;  /* 0x0000008886887223 */ /* 0x008fe20000010081 */
[----:B------:R-:W-:-:S03]  /*2840*/  FMUL.FTZ R126, R12, R135 ;  /* 0x000000870c7e7220 */ /* 0x000fc60000410000 */
[----:B--2---:R-:W-:Y:S01]  /*2850*/  FFMA.FTZ R156, R130, R136, R127 ;  /* 0x00000088829c7223 */ /* 0x004fe2000001007f */
[----:B----4-:R-:W-:Y:S06]  /*2860*/  @P1 BRA `(.L_x_9528) ;  /* 0x0000000000201947 */ /* 0x010fec0003800000 */
        /* <DEDUP_REMOVED lines=8> */
.L_x_9528:
[----:B------:R-:W-:Y:S05]  /*28f0*/  BSYNC B0 ;  /* 0x0000000000007941 */ /* 0x000fea0003800000 */
.L_x_9527:
[----:B------:R-:W2:Y:S01]  /*2900*/  SHFL.UP PT, R138, R156, 0x1, RZ ;  /* 0x042000009c8a7989 */ /* 0x000ea200000e00ff */
[----:B------:R-:W-:Y:S01]  /*2910*/  FMUL.FTZ R135, R13, R126 ;  /* 0x0000007e0d877220 */ /* 0x000fe20000410000 */
[----:B------:R-:W-:Y:S01]  /*2920*/  ISETP.GE.AND P1, PT, R70, 0x1, PT ;  /* 0x000000014600780c */ /* 0x000fe20003f26270 */
[----:B-1----:R-:W-:Y:S01]  /*2930*/  FMUL.FTZ R157, R130, R141 ;  /* 0x0000008d829d7220 */ /* 0x002fe20000410000 */
[----:B------:R-:W-:Y:S01]  /*2940*/  SHF.L.U32 R126, R8, 0x10, RZ ;  /* 0x00000010087e7819 */ /* 0x000fe200000006ff */
[----:B0-----:R-:W-:Y:S01]  /*2950*/  FMUL.FTZ R124, R14, R135 ;  /* 0x000000870e7c7220 */ /* 0x001fe20000410000 */
[----:B------:R-:W-:Y:S01]  /*2960*/  SHF.L.U32 R136, R9, 0x10, RZ ;  /* 0x0000001009887819 */ /* 0x000fe200000006ff */
[----:B------:R-:W-:Y:S01]  /*2970*/  FMUL.FTZ R158, R134, R157 ;  /* 0x0000009d869e7220 */ /* 0x000fe20000410000 */
[----:B------:R-:W-:Y:S01]  /*2980*/  SHF.L.U32 R140, R10, 0x10, RZ ;  /* 0x000000100a8c7819 */ /* 0x000fe200000006ff */
[----:B------:R-:W-:Y:S01]  /*2990*/  FMUL.FTZ R135, R15, R124 ;  /* 0x0000007c0f877220 */ /* 0x000fe20000410000 */
[----:B------:R-:W-:Y:S01]  /*29a0*/  PRMT R124, R8, 0x7632, R124 ;  /* 0x00007632087c7816 */ /* 0x000fe2000000007c */
[----:B------:R-:W-:Y:S01]  /*29b0*/  ULEA UR7, UR21, UR4, 0x8 ;  /* 0x0000000415077291 */ /* 0x000fe2000f8e403f */
[----:B------:R-:W-:Y:S01]  /*29c0*/  PRMT R8, R9, 0x7632, R8 ;  /* 0x0000763209087816 */ /* 0x000fe20000000008 */
[----:B------:R-:W-:Y:S01]  /*29d0*/  FMUL.FTZ R155, R134, R135 ;  /* 0x00000087869b7220 */ /* 0x000fe20000410000 */
[C---:B------:R-:W-:Y:S01]  /*29e0*/  PRMT R135, R11.reuse, 0x7632, R135 ;  /* 0x000076320b877816 */ /* 0x040fe20000000087 */
[----:B------:R-:W-:Y:S01]  /*29f0*/  UIADD3 UR7, UR7, -0x100, URZ ;  /* 0xffffff0007077890 */ /* 0x000fe2000fffe03f */
[----:B------:R-:W-:Y:S01]  /*2a00*/  PRMT R9, R10, 0x7632, R9 ;  /* 0x000076320a097816 */ /* 0x000fe20000000009 */
[----:B------:R-:W-:Y:S01]  /*2a10*/  FMUL.FTZ R155, R130, R155 ;  /* 0x0000009b829b7220 */ /* 0x000fe20000410000 */
[----:B------:R-:W-:Y:S01]  /*2a20*/  SHF.L.U32 R148, R11, 0x10, RZ ;  /* 0x000000100b947819 */ /* 0x000fe200000006ff */
[----:B------:R-:W-:Y:S01]  /*2a30*/  BSSY B0, `(.L_x_9529) ;  /* 0x00000a8000007945 */ /* 0x000fe20003800000 */
[----:B------:R-:W-:-:S02]  /*2a40*/  SHF.L.U32 R10, R135, 0x10, RZ ;  /* 0x00000010870a7819 */ /* 0x000fc400000006ff */
[----:B------:R-:W-:Y:S01]  /*2a50*/  SHF.L.U32 R142, R9, 0x10, RZ ;  /* 0x00000010098e7819 */ /* 0x000fe200000006ff */
[----:B-----5:R-:W-:Y:S01]  /*2a60*/  FMUL.FTZ R9, R131, R148 ;  /* 0x0000009483097220 */ /* 0x020fe20000410000 */
[----:B--2---:R-:W-:Y:S01]  /*2a70*/  @P1 FFMA.FTZ R156, R155, R138, R156 ;  /* 0x0000008a9b9c1223 */ /* 0x004fe2000001009c */
[----:B------:R-:W-:Y:S01]  /*2a80*/  SHF.L.U32 R138, R8, 0x10, RZ ;  /* 0x00000010088a7819 */ /* 0x000fe200000006ff */
[C---:B------:R-:W-:Y:S01]  /*2a90*/  FMUL.FTZ R135, R131.reuse, R10 ;  /* 0x0000000a83877220 */ /* 0x040fe20000410000 */
[----:B------:R-:W0:Y:S01]  /*2aa0*/  SHFL.UP PT, R8, R155, 0x1, RZ ;  /* 0x042000009b087989 */ /* 0x000e2200000e00ff */
[----:B------:R-:W-:Y:S01]  /*2ab0*/  FMUL.FTZ R165, R96, R9 ;  /* 0x0000000960a57220 */ /* 0x000fe20000410000 */
[C---:B------:R-:W-:Y:S01]  /*2ac0*/  FMUL.FTZ R11, R131.reuse, R142 ;  /* 0x0000008e830b7220 */ /* 0x040fe20000410000 */
[----:B------:R-:W-:Y:S01]  /*2ad0*/  FMUL.FTZ R167, R108, R135 ;  /* 0x000000876ca77220 */ /* 0x000fe20000410000 */
[C---:B------:R-:W-:Y:S01]  /*2ae0*/  FMUL.FTZ R9, R131.reuse, R140 ;  /* 0x0000008c83097220 */ /* 0x040fe20000410000 */
[----:B------:R-:W-:Y:S01]  /*2af0*/  SHF.L.U32 R124, R124, 0x10, RZ ;  /* 0x000000107c7c7819 */ /* 0x000fe200000006ff */
[----:B------:R-:W-:Y:S01]  /*2b00*/  FMUL.FTZ R163, R106, R11 ;  /* 0x0000000b6aa37220 */ /* 0x000fe20000410000 */
[----:B------:R-:W-:Y:S01]  /*2b10*/  FFMA.FTZ R135, R130, R167, R165 ;  /* 0x000000a782877223 */ /* 0x000fe200000100a5 */
[----:B------:R-:W-:Y:S01]  /*2b20*/  FMUL.FTZ R168, R98, R9 ;  /* 0x0000000962a87220 */ /* 0x000fe20000410000 */
        /* <DEDUP_REMOVED lines=8> */
[C---:B------:R-:W-:Y:S01]  /*2bb0*/  FMUL.FTZ R158, R14.reuse, R135 ;  /* 0x000000870e9e7220 */ /* 0x040fe20000410000 */
[----:B------:R-:W-:Y:S01]  /*2bc0*/  FMUL.FTZ R9, R131, R126 ;  /* 0x0000007e83097220 */ /* 0x000fe20000410000 */
[----:B------:R-:W-:Y:S01]  /*2bd0*/  FFMA.FTZ R160, R14, R157, R161 ;  /* 0x0000009d0ea07223 */ /* 0x000fe200000100a1 */
[----:B------:R-:W-:Y:S01]  /*2be0*/  FMUL.FTZ R159, R100, R11 ;  /* 0x0000000b649f7220 */ /* 0x000fe20000410000 */
[C---:B------:R-:W-:Y:S01]  /*2bf0*/  FMUL.FTZ R11, R13.reuse, R158 ;  /* 0x0000009e0d0b7220 */ /* 0x040fe20000410000 */
[----:B------:R-:W-:Y:S01]  /*2c00*/  FMUL.FTZ R164, R0, R9 ;  /* 0x0000000900a47220 */ /* 0x000fe20000410000 */
[----:B------:R-:W-:Y:S01]  /*2c10*/  FFMA.FTZ R135, R13, R160, R166 ;  /* 0x000000a00d877223 */ /* 0x000fe200000100a6 */
[----:B0-----:R-:W-:Y:S01]  /*2c20*/  @P1 FMUL.FTZ R155, R155, R8 ;  /* 0x000000089b9b1220 */ /* 0x001fe20000410000 */
[----:B------:R-:W0:Y:S01]  /*2c30*/  SHFL.UP PT, R9, R156, 0x2, RZ ;  /* 0x044000009c097989 */ /* 0x000e2200000e00ff */
[C---:B------:R-:W-:Y:S01]  /*2c40*/  FMUL.FTZ R158, R12.reuse, R11 ;  /* 0x0000000b0c9e7220 */ /* 0x040fe20000410000 */
[----:B------:R-:W-:Y:S01]  /*2c50*/  FFMA.FTZ R160, R12, R135, R159 ;  /* 0x000000870ca07223 */ /* 0x000fe2000001009f */
[----:B------:R-:W-:Y:S01]  /*2c60*/  ISETP.GE.AND P1, PT, R70, 0x2, PT ;  /* 0x000000024600780c */ /* 0x000fe20003f26270 */
[----:B------:R-:W1:Y:S01]  /*2c70*/  SHFL.UP PT, R8, R155, 0x2, RZ ;  /* 0x044000009b087989 */ /* 0x000e6200000e00ff */
[C---:B------:R-:W-:Y:S01]  /*2c80*/  FMUL.FTZ R135, R133.reuse, R158 ;  /* 0x0000009e85877220 */ /* 0x040fe20000410000 */
[----:B------:R-:W-:Y:S01]  /*2c90*/  FFMA.FTZ R160, R133, R160, R164 ;  /* 0x000000a085a07223 */ /* 0x000fe200000100a4 */
[----:B------:R-:W-:-:S02]  /*2ca0*/  ISETP.NE.AND P2, PT, R137, 0x1f, PT ;  /* 0x0000001f8900780c */ /* 0x000fc40003f45270 */
[----:B------:R-:W-:Y:S01]  /*2cb0*/  ISETP.GE.U32.AND P3, PT, R137, 0x18, PT ;  /* 0x000000188900780c */ /* 0x000fe20003f66070 */
[----:B------:R-:W-:Y:S01]  /*2cc0*/  SHFL.DOWN PT, R158, R135, 0x1, 0x1f ;  /* 0x08201f00879e7f89 */ /* 0x000fe200000e0000 */
[----:B------:R-:W-:-:S03]  /*2cd0*/  LEA R169, R122, R59, 0x3 ;  /* 0x0000003b7aa97211 */ /* 0x000fc600078e18ff */
[----:B------:R-:W2:Y:S02]  /*2ce0*/  SHFL.DOWN PT, R11, R160, 0x1, 0x1f ;  /* 0x08201f00a00b7f89 */ /* 0x000ea400000e0000 */
[C---:B0-----:R-:W-:Y:S01]  /*2cf0*/  @P1 FFMA.FTZ R156, R155.reuse, R9, R156 ;  /* 0x000000099b9c1223 */ /* 0x041fe2000001009c */
[----:B-1----:R-:W-:-:S04]  /*2d00*/  @P1 FMUL.FTZ R155, R155, R8 ;  /* 0x000000089b9b1220 */ /* 0x002fc80000410000 */
[----:B------:R-:W0:Y:S01]  /*2d10*/  SHFL.UP PT, R9, R156, 0x4, RZ ;  /* 0x048000009c097989 */ /* 0x000e2200000e00ff */
[----:B------:R-:W-:-:S03]  /*2d20*/  ISETP.GE.AND P1, PT, R70, 0x4, PT ;  /* 0x000000044600780c */ /* 0x000fc60003f26270 */
[----:B------:R-:W1:Y:S01]  /*2d30*/  SHFL.UP PT, R8, R155, 0x4, RZ ;  /* 0x048000009b087989 */ /* 0x000e6200000e00ff */
[C---:B--2---:R-:W-:Y:S01]  /*2d40*/  @P2 FFMA.FTZ R160, R135.reuse, R11, R160 ;  /* 0x0000000b87a02223 */ /* 0x044fe200000100a0 */
[----:B------:R-:W-:Y:S01]  /*2d50*/  @P2 FMUL.FTZ R135, R135, R158 ;  /* 0x0000009e87872220 */ /* 0x000fe20000410000 */
        /* <DEDUP_REMOVED lines=14> */
[----:B------:R-:W-:Y:S01]  /*2e40*/  MOV R9, RZ ;  /* 0x000000ff00097202 */ /* 0x000fe20000000f00 */
[----:B-1----:R-:W-:-:S03]  /*2e50*/  @P1 FMUL.FTZ R155, R155, R8 ;  /* 0x000000089b9b1220 */ /* 0x002fc60000410000 */
[----:B------:R-:W0:Y:S01]  /*2e60*/  SHFL.UP PT, R11, R156, 0x10, RZ ;  /* 0x060000009c0b7989 */ /* 0x000e2200000e00ff */
[----:B------:R-:W-:Y:S01]  /*2e70*/  ISETP.GE.AND P1, PT, R72, UR21, PT ;  /* 0x0000001548007c0c */ /* 0x000fe2000bf26270 */
[----:B------:R-:W-:Y:S02]  /*2e80*/  HFMA2.MMA R8, -RZ, RZ, 1.875, 0 ;  /* 0x3f800000ff087435 */ /* 0x000fe400000001ff */
[----:B------:R-:W1:Y:S01]  /*2e90*/  SHFL.UP PT, R158, R155, 0x10, RZ ;  /* 0x060000009b9e7989 */ /* 0x000e6200000e00ff */
[----:B------:R-:W-:Y:S01]  /*2ea0*/  ISETP.NE.OR P1, PT, R137, RZ, P1 ;  /* 0x000000ff8900720c */ /* 0x000fe20000f25670 */
[C---:B--2---:R-:W-:Y:S01]  /*2eb0*/  @!P2 FFMA.FTZ R160, R135.reuse, R157, R160 ;  /* 0x0000009d87a0a223 */ /* 0x044fe200000100a0 */
[----:B---3--:R-:W-:-:S04]  /*2ec0*/  @!P2 FMUL.FTZ R135, R135, R162 ;  /* 0x000000a28787a220 */ /* 0x008fc80000410000 */
[----:B------:R-:W2:Y:S01]  /*2ed0*/  SHFL.DOWN PT, R157, R160, 0x8, 0x1f ;  /* 0x09001f00a09d7f89 */ /* 0x000ea200000e0000 */
[----:B------:R-:W-:-:S03]  /*2ee0*/  ISETP.GE.AND P2, PT, R70, 0x10, PT ;  /* 0x000000104600780c */ /* 0x000fc60003f46270 */
[----:B------:R-:W3:Y:S04]  /*2ef0*/  SHFL.DOWN PT, R162, R135, 0x8, 0x1f ;  /* 0x09001f0087a27f89 */ /* 0x000ee800000e0000 */
[----:B------:R-:W-:Y:S01]  /*2f00*/  @!P1 LDS.64 R8, [R169+0x10f8] ;  /* 0x0010f800a9089984 */ /* 0x000fe20000000a00 */
[----:B------:R-:W-:-:S05]  /*2f10*/  ISETP.GE.U32.AND P1, PT, R137, 0x10, PT ;  /* 0x000000108900780c */ /* 0x000fca0003f26070 */
[C---:B0-----:R-:W-:Y:S01]  /*2f20*/  @P2 FFMA.FTZ R156, R155.reuse, R11, R156 ;  /* 0x0000000b9b9c2223 */ /* 0x041fe2000001009c */
[----:B-1----:R-:W-:Y:S01]  /*2f30*/  @P2 FMUL.FTZ R155, R155, R158 ;  /* 0x0000009e9b9b2220 */ /* 0x002fe20000410000 */
[----:B------:R-:W-:Y:S01]  /*2f40*/  SHFL.IDX PT, R11, R149, RZ, 0x1f ;  /* 0x00001fff950b7589 */ /* 0x000fe200000e0000 */
[----:B------:R-:W-:-:S03]  /*2f50*/  ISETP.NE.AND P2, PT, R22, RZ, PT ;  /* 0x000000ff1600720c */ /* 0x000fc60003f45270 */
[----:B------:R-:W-:Y:S04]  /*2f60*/  SHFL.UP PT, R156, R156, 0x1, RZ ;  /* 0x042000009c9c7989 */ /* 0x000fe800000e00ff */
[----:B------:R-:W0:Y:S01]  /*2f70*/  SHFL.UP PT, R155, R155, 0x1, RZ ;  /* 0x042000009b9b7989 */ /* 0x000e2200000e00ff */
[C---:B--2---:R-:W-:Y:S01]  /*2f80*/  @!P3 FFMA.FTZ R160, R135.reuse, R157, R160 ;  /* 0x0000009d87a0b223 */ /* 0x044fe200000100a0 */
[----:B---3--:R-:W-:-:S04]  /*2f90*/  @!P3 FMUL.FTZ R135, R135, R162 ;  /* 0x000000a28787b220 */ /* 0x008fc80000410000 */
[----:B------:R-:W1:Y:S04]  /*2fa0*/  SHFL.DOWN PT, R157, R160, 0x10, 0x1f ;  /* 0x0a001f00a09d7f89 */ /* 0x000e6800000e0000 */
[----:B------:R-:W2:Y:S01]  /*2fb0*/  SHFL.DOWN PT, R158, R135, 0x10, 0x1f ;  /* 0x0a001f00879e7f89 */ /* 0x000ea200000e0000 */
[----:B0-----:R-:W-:-:S04]  /*2fc0*/  @P0 FFMA.FTZ R11, R155, R11, R156 ;  /* 0x0000000b9b0b0223 */ /* 0x001fc8000001009c */
[----:B------:R-:W-:Y:S01]  /*2fd0*/  FFMA.FTZ R162, R132, R11, R143 ;  /* 0x0000000b84a27223 */ /* 0x000fe2000001008f */
[----:B-1----:R-:W-:Y:S01]  /*2fe0*/  @!P1 FFMA.FTZ R160, R135, R157, R160 ;  /* 0x0000009d87a09223 */ /* 0x002fe200000100a0 */
[----:B------:R-:W-:Y:S02]  /*2ff0*/  SHFL.IDX PT, R132, R9, RZ, 0x1f ;  /* 0x00001fff09847589 */ /* 0x000fe400000e0000 */
[-C--:B------:R-:W-:Y:S01]  /*3000*/  FFMA.FTZ R150, R133, R162.reuse, R150 ;  /* 0x000000a285967223 */ /* 0x080fe20000010096 */
[----:B------:R-:W-:Y:S01]  /*3010*/  FMUL.FTZ R11, R126, R162 ;  /* 0x000000a27e0b7220 */ /* 0x000fe20000410000 */
[----:B--2---:R-:W-:Y:S01]  /*3020*/  @!P1 FMUL.FTZ R135, R135, R158 ;  /* 0x0000009e87879220 */ /* 0x004fe20000410000 */
[----:B------:R-:W-:Y:S01]  /*3030*/  SHFL.IDX PT, R126, R160, RZ, 0x1f ;  /* 0x00001fffa07e7589 */ /* 0x000fe200000e0000 */
[----:B------:R-:W-:Y:S01]  /*3040*/  FFMA.FTZ R156, R12, R150, R151 ;  /* 0x000000960c9c7223 */ /* 0x000fe20000010097 */
[----:B------:R-:W-:Y:S01]  /*3050*/  FFMA.FTZ R143, R0, R11, RZ ;  /* 0x0000000b008f7223 */ /* 0x000fe200000100ff */
[----:B------:R-:W-:Y:S01]  /*3060*/  ISETP.NE.AND P1, PT, R22, 0x1f, PT ;  /* 0x0000001f1600780c */ /* 0x000fe20003f25270 */
[----:B------:R-:W-:Y:S01]  /*3070*/  SHFL.DOWN PT, R158, R160, 0x1, 0x1f ;  /* 0x08201f00a09e7f89 */ /* 0x000fe200000e0000 */
[----:B------:R-:W-:Y:S01]  /*3080*/  FFMA.FTZ R149, R13, R156, R152 ;  /* 0x0000009c0d957223 */ /* 0x000fe20000010098 */
[----:B------:R-:W-:Y:S01]  /*3090*/  FMUL.FTZ R124, R124, R150 ;  /* 0x000000967c7c7220 */ /* 0x000fe20000410000 */
[----:B------:R-:W-:Y:S01]  /*30a0*/  FMUL.FTZ R136, R136, R156 ;  /* 0x0000009c88887220 */ /* 0x000fe20000410000 */
[----:B------:R-:W0:Y:S01]  /*30b0*/  SHFL.DOWN PT, R151, R135, 0x1, 0x1f ;  /* 0x08201f0087977f89 */ /* 0x000e2200000e0000 */
[-C--:B------:R-:W-:Y:S01]  /*30c0*/  FFMA.FTZ R152, R14, R149.reuse, R153 ;  /* 0x000000950e987223 */ /* 0x080fe20000010099 */
[----:B------:R-:W-:Y:S01]  /*30d0*/  FFMA.FTZ R143, R100, R124, R143 ;  /* 0x0000007c648f7223 */ /* 0x000fe2000001008f */
[----:B------:R-:W-:Y:S01]  /*30e0*/  FMUL.FTZ R138, R138, R149 ;  /* 0x000000958a8a7220 */ /* 0x000fe20000410000 */
[----:B------:R-:W1:Y:S01]  /*30f0*/  SHFL.IDX PT, R11, R135, RZ, 0x1f ;  /* 0x00001fff870b7589 */ /* 0x000e6200000e0000 */
[----:B------:R-:W-:Y:S01]  /*3100*/  FFMA.FTZ R154, R15, R152, R154 ;  /* 0x000000980f9a7223 */ /* 0x000fe2000001009a */
[----:B------:R-:W-:Y:S01]  /*3110*/  FFMA.FTZ R143, R94, R136, R143 ;  /* 0x000000885e8f7223 */ /* 0x000fe2000001008f */
[----:B------:R-:W-:-:S02]  /*3120*/  FMUL.FTZ R140, R140, R152 ;  /* 0x000000988c8c7220 */ /* 0x000fc40000410000 */
[----:B------:R-:W-:Y:S01]  /*3130*/  FMUL.FTZ R142, R142, R154 ;  /* 0x0000009a8e8e7220 */ /* 0x000fe20000410000 */
[----:B------:R-:W-:-:S04]  /*3140*/  FFMA.FTZ R143, R104, R138, R143 ;  /* 0x0000008a688f7223 */ /* 0x000fc8000001008f */
[----:B------:R-:W-:-:S04]  /*3150*/  FFMA.FTZ R143, R98, R140, R143 ;  /* 0x0000008c628f7223 */ /* 0x000fc8000001008f */
[----:B------:R-:W-:Y:S01]  /*3160*/  FFMA.FTZ R143, R106, R142, R143 ;  /* 0x0000008e6a8f7223 */ /* 0x000fe2000001008f */
[----:B0-----:R-:W-:Y:S01]  /*3170*/  @P1 FFMA.FTZ R132, R151, R132, R158 ;  /* 0x0000008497841223 */ /* 0x001fe2000001009e */
[----:B------:R-:W-:Y:S01]  /*3180*/  FFMA.FTZ R158, R134, R154, R129 ;  /* 0x0000009a869e7223 */ /* 0x000fe20000010081 */
[----:B------:R-:W-:Y:S01]  /*3190*/  FMUL.FTZ R129, R131, R162 ;  /* 0x000000a283817220 */ /* 0x000fe20000410000 */
[C---:B-1----:R-:W-:Y:S01]  /*31a0*/  FFMA.FTZ R9, R11.reuse, R9, R126 ;  /* 0x000000090b097223 */ /* 0x042fe2000001007e */
[----:B------:R-:W-:Y:S01]  /*31b0*/  FMUL.FTZ R8, R11, R8 ;  /* 0x000000080b087220 */ /* 0x000fe20000410000 */
[----:B------:R-:W-:Y:S01]  /*31c0*/  FFMA.FTZ R11, R132, R141, R167 ;  /* 0x0000008d840b7223 */ /* 0x000fe200000100a7 */
[----:B------:R-:W-:Y:S01]  /*31d0*/  FFMA.FTZ R157, R130, R158, R127 ;  /* 0x0000009e829d7223 */ /* 0x000fe2000001007f */
[----:B------:R-:W-:Y:S01]  /*31e0*/  FMUL.FTZ R127, R131, R150 ;  /* 0x00000096837f7220 */ /* 0x000fe20000410000 */
[----:B------:R-:W-:Y:S01]  /*31f0*/  FMUL.FTZ R129, R0, R129 ;  /* 0x0000008100817220 */ /* 0x000fe20000410000 */
[----:B------:R-:W-:Y:S01]  /*3200*/  FFMA.FTZ R135, R130, R11, R165 ;  /* 0x0000000b82877223 */ /* 0x000fe200000100a5 */
[----:B------:R-:W-:Y:S01]  /*3210*/  FMUL.FTZ R148, R148, R158 ;  /* 0x0000009e94947220 */ /* 0x000fe20000410000 */
[----:B------:R-:W-:Y:S01]  /*3220*/  FMUL.FTZ R127, R100, R127 ;  /* 0x0000007f647f7220 */ /* 0x000fe20000410000 */
[----:B------:R0:W-:Y:S01]  /*3230*/  @!P2 STS.64 [R169+0x10f8], R8 ;  /* 0x0010f808a900a388 */ /* 0x0001e20000000a00 */
[----:B------:R-:W-:Y:S01]  /*3240*/  FFMA.FTZ R132, R134, R135, R163 ;  /* 0x0000008786847223 */ /* 0x000fe200000100a3 */
[----:B------:R-:W-:Y:S01]  /*3250*/  IADD3 R163, R125, -UR7, -R22 ;  /* 0x800000077da37c10 */ /* 0x000fe2000fffe816 */
[----:B------:R-:W-:Y:S01]  /*3260*/  FFMA.FTZ R165, R96, R148, R143 ;  /* 0x0000009460a57223 */ /* 0x000fe2000001008f */
[----:B------:R1:W-:Y:S01]  /*3270*/  STS [R56], R129 ;  /* 0x0000008138007388 */ /* 0x0003e20000000800 */
[----:B------:R-:W-:Y:S01]  /*3280*/  FFMA.FTZ R15, R15, R132, R168 ;  /* 0x000000840f0f7223 */ /* 0x000fe200000100a8 */
[----:B------:R-:W-:Y:S01]  /*3290*/  ISETP.GE.AND P3, PT, R163, 0x1, PT ;  /* 0x00000001a300780c */ /* 0x000fe20003f66270 */
[C---:B------:R-:W-:Y:S01]  /*32a0*/  FMUL.FTZ R141, R131.reuse, R156 ;  /* 0x0000009c838d7220 */ /* 0x040fe20000410000 */
[----:B------:R2:W-:Y:S01]  /*32b0*/  STS [R56+0x4], R127 ;  /* 0x0000047f38007388 */ /* 0x0005e20000000800 */
[C---:B------:R-:W-:Y:S01]  /*32c0*/  FMUL.FTZ R143, R131.reuse, R149 ;  /* 0x00000095838f7220 */ /* 0x040fe20000410000 */
[----:B------:R-:W-:Y:S01]  /*32d0*/  FFMA.FTZ R14, R14, R15, R161 ;  /* 0x0000000f0e0e7223 */ /* 0x000fe200000100a1 */
[----:B------:R-:W-:Y:S01]  /*32e0*/  FMUL.FTZ R141, R94, R141 ;  /* 0x0000008d5e8d7220 */ /* 0x000fe20000410000 */
[C---:B0-----:R-:W-:Y:S01]  /*32f0*/  FMUL.FTZ R9, R131.reuse, R152 ;  /* 0x0000009883097220 */ /* 0x041fe20000410000 */
[----:B------:R-:W-:Y:S01]  /*3300*/  FMUL.FTZ R143, R104, R143 ;  /* 0x0000008f688f7220 */ /* 0x000fe20000410000 */
[----:B-1----:R-:W-:Y:S01]  /*3310*/  FMUL.FTZ R129, R131, R154 ;  /* 0x0000009a83817220 */ /* 0x002fe20000410000 */
[----:B------:R-:W-:Y:S01]  /*3320*/  FFMA.FTZ R13, R13, R14, R166 ;  /* 0x0000000e0d0d7223 */ /* 0x000fe200000100a6 */
[----:B------:R-:W-:Y:S01]  /*3330*/  FMUL.FTZ R9, R98, R9 ;  /* 0x0000000962097220 */ /* 0x000fe20000410000 */
        /* <DEDUP_REMOVED lines=18> */
[----:B------:R-:W-:-:S05]  /*3460*/  IMAD.WIDE.U32 R8, R122, UR18, R30 ;  /* 0x000000127a087c25 */ /* 0x000fca000f8e001e */
[----:B------:R-:W-:Y:S02]  /*3470*/  IADD3 R9, R9, R127, RZ ;  /* 0x0000007f09097210 */ /* 0x000fe40007ffe0ff */
[----:B------:R-:W-:-:S04]  /*3480*/  LEA R126, P3, R8, UR22, 0x2 ;  /* 0x00000016087e7c11 */ /* 0x000fc8000f8610ff */
[----:B------:R-:W-:-:S05]  /*3490*/  LEA.HI.X R127, R8, UR23, R9, 0x2, P3 ;  /* 0x00000017087f7c11 */ /* 0x000fca00098f1409 */
[----:B0-----:R1:W-:Y:S04]  /*34a0*/  REDG.E.ADD.F32.FTZ.RN.STRONG.GPU desc[UR12][R126.64], R129 ;  /* 0x000000817e0079a6 */ /* 0x0013e8000c10f38c */
.L_x_9530:
[----:B------:R-:W-:Y:S05]  /*34b0*/  BSYNC B0 ;  /* 0x0000000000007941 */ /* 0x000fea0003800000 */
.L_x_9529:
[----:B01----:R-:W-:Y:S01]  /*34c0*/  SHF.L.U32 R127, R147, 0x10, RZ ;  /* 0x00000010937f7819 */ /* 0x003fe200000006ff */
[----:B------:R-:W-:Y:S01]  /*34d0*/  FMUL.FTZ R10, R10, R157 ;  /* 0x0000009d0a0a7220 */ /* 0x000fe20000410000 */
[----:B------:R-:W-:Y:S01]  /*34e0*/  SHF.L.U32 R138, R4, 0x10, RZ ;  /* 0x00000010048a7819 */ /* 0x000fe200000006ff */
[----:B------:R-:W-:Y:S01]  /*34f0*/  FMUL.FTZ R2, R101, R133 ;  /* 0x0000008565027220 */ /* 0x000fe20000410000 */
[----:B------:R-:W-:Y:S01]  /*3500*/  SHF.L.U32 R136, R144, 0x10, RZ ;  /* 0x0000001090887819 */ /* 0x000fe200000006ff */
[----:B------:R-:W-:Y:S01]  /*3510*/  FFMA.FTZ R159, -R112, R127, R157 ;  /* 0x0000007f709f7223 */ /* 0x000fe2000001019d */
[----:B------:R-:W-:Y:S01]  /*3520*/  SHF.L.U32 R134, R5, 0x10, RZ ;  /* 0x0000001005867819 */ /* 0x000fe200000006ff */
[----:B------:R0:W1:Y:S01]  /*3530*/  LDS R157, [R75+0x2a0] ;  /* 0x0002a0004b9d7984 */ /* 0x0000620000000800 */
[----:B------:R-:W-:Y:S01]  /*3540*/  FFMA.FTZ R131, -R101, R138, R162 ;  /* 0x0000008a65837223 */ /* 0x000fe200000101a2 */
        /* <DEDUP_REMOVED lines=17> */
[C---:B------:R-:W-:Y:S01]  /*3660*/  FFMA.FTZ R152, -R111.reuse, R124, R154 ;  /* 0x0000007c6f987223 */ /* 0x040fe2000001019a */
[----:B------:R-:W-:Y:S01]  /*3670*/  FMUL.FTZ R153, R111, R132 ;  /* 0x000000846f997220 */ /* 0x000fe20000410000 */
[----:B------:R-:W-:Y:S01]  /*3680*/  FFMA.FTZ R8, R151, R150, R8 ;  /* 0x0000009697087223 */ /* 0x000fe20000010008 */
[----:B------:R-:W-:Y:S01]  /*3690*/  USHF.L.U64.HI UR7, UR5, 0x2, UR6 ;  /* 0x0000000205077899 */ /* 0x000fe20008010206 */
[C---:B------:R-:W-:Y:S01]  /*36a0*/  FFMA.FTZ R154, -R107.reuse, R126, R158 ;  /* 0x0000007e6b9a7223 */ /* 0x040fe2000001019e */
[----:B------:R-:W-:Y:S01]  /*36b0*/  FMUL.FTZ R155, R107, R135 ;  /* 0x000000876b9b7220 */ /* 0x000fe20000410000 */
[----:B------:R-:W-:Y:S01]  /*36c0*/  FFMA.FTZ R8, R153, R152, R8 ;  /* 0x0000009899087223 */ /* 0x000fe20000010008 */
[----:B------:R-:W-:Y:S01]  /*36d0*/  FMUL.FTZ R156, R112, R11 ;  /* 0x0000000b709c7220 */ /* 0x000fe20000410000 */
[----:B------:R-:W-:Y:S01]  /*36e0*/  USHF.L.U32 UR20, UR5, 0x2, URZ ;  /* 0x0000000205147899 */ /* 0x000fe2000800063f */
[----:B------:R-:W-:Y:S01]  /*36f0*/  BSSY B0, `(.L_x_9531) ;  /* 0x000000c000007945 */ /* 0x000fe20003800000 */
[----:B------:R-:W-:Y:S01]  /*3700*/  FFMA.FTZ R160, R155, R154, R8 ;  /* 0x0000009a9ba07223 */ /* 0x000fe20000010008 */
[----:B------:R-:W-:Y:S01]  /*3710*/  FMUL.FTZ R9, R156, R159 ;  /* 0x0000009f9c097220 */ /* 0x000fe20000410000 */
[----:B------:R-:W-:Y:S01]  /*3720*/  IMAD R8, R36, UR7, RZ ;  /* 0x0000000724087c24 */ /* 0x000fe2000f8e02ff */
[----:B------:R-:W-:Y:S01]  /*3730*/  ISETP.GE.AND P4, PT, R163, 0x41, PT ;  /* 0x00000041a300780c */ /* 0x000fe20003f86270 */
[----:B------:R-:W-:Y:S01]  /*3740*/  FFMA.FTZ R158, R108, R10, R165 ;  /* 0x0000000a6c9e7223 */ /* 0x000fe200000100a5 */
[----:B------:R-:W-:Y:S01]  /*3750*/  FADD.FTZ R160, R160, R9 ;  /* 0x00000009a0a07221 */ /* 0x000fe20000010000 */
[----:B------:R-:W-:Y:S01]  /*3760*/  IMAD R161, R37, UR20, R8 ;  /* 0x0000001425a17c24 */ /* 0x000fe2000f8e0208 */
[----:B0-----:R-:W-:Y:S09]  /*3770*/  @!P3 BRA `(.L_x_9532) ;  /* 0x00000000000cb947 */ /* 0x001ff20003800000 */
[----:B------:R-:W-:-:S05]  /*3780*/  IMAD.WIDE.U32 R8, R36, UR20, R42 ;  /* 0x0000001424087c25 */ /* 0x000fca000f8e002a */
[----:B------:R-:W-:-:S05]  /*3790*/  IADD3 R9, R9, R161, RZ ;  /* 0x000000a109097210 */ /* 0x000fca0007ffe0ff */
[----:B-1----:R0:W-:Y:S02]  /*37a0*/  REDG.E.ADD.F32.FTZ.RN.STRONG.GPU desc[UR12][R8.64], R157 ;  /* 0x0000009d080079a6 */ /* 0x0021e4000c10f38c */
.L_x_9532:
[----:B------:R-:W-:Y:S05]  /*37b0*/  BSYNC B0 ;  /* 0x0000000000007941 */ /* 0x000fea0003800000 */
.L_x_9531:
[----:B01----:R0:W1:Y:S01]  /*37c0*/  LDS R157, [R76+0x320] ;  /* 0x000320004c9d7984 */ /* 0x0030620000000800 */
[----:B------:R-:W-:Y:S04]  /*37d0*/  BSSY B0, `(.L_x_9533) ;  /* 0x0000005000007945 */ /* 0x000fe80003800000 */
[----:B------:R-:W-:Y:S05]  /*37e0*/  @!P4 BRA `(.L_x_9534) ;  /* 0x00000000000cc947 */ /* 0x000fea0003800000 */
[----:B------:R-:W-:-:S05]  /*37f0*/  IMAD.WIDE.U32 R8, R36, UR20, R44 ;  /* 0x0000001424087c25 */ /* 0x000fca000f8e002c */
[----:B------:R-:W-:-:S05]  /*3800*/  IADD3 R9, R161, R9, RZ ;  /* 0x00000009a1097210 */ /* 0x000fca0007ffe0ff */
[----:B-1----:R2:W-:Y:S02]  /*3810*/  REDG.E.ADD.F32.FTZ.RN.STRONG.GPU desc[UR12][R8.64], R157 ;  /* 0x0000009d080079a6 */ /* 0x0025e4000c10f38c */
.L_x_9534:
[----:B------:R-:W-:Y:S05]  /*3820*/  BSYNC B0 ;  /* 0x0000000000007941 */ /* 0x000fea0003800000 */
.L_x_9533:
        /* <DEDUP_REMOVED lines=12> */
.L_x_9536:
[----:B------:R-:W-:Y:S05]  /*38f0*/  BSYNC B0 ;  /* 0x0000000000007941 */ /* 0x000fea0003800000 */
.L_x_9535:
[----:B--23--:R2:W3:Y:S01]  /*3900*/  LDS R157, [R78+0x420] ;  /* 0x000420004e9d7984 */ /* 0x00c4e20000000800 */
[----:B------:R-:W-:Y:S01]  /*3910*/  ISETP.NE.AND P6, PT, R10, RZ, PT ;  /* 0x000000ff0a00720c */ /* 0x000fe20003fc5270 */
[----:B------:R-:W-:-:S12]  /*3920*/  BSSY B0, `(.L_x_9537) ;  /* 0x0000005000007945 */ /* 0x000fd80003800000 */
[----:B--2---:R-:W-:Y:S05]  /*3930*/  @!P6 BRA `(.L_x_9538) ;  /* 0x00000000000ce947 */ /* 0x004fea0003800000 */
[----:B------:R-:W-:-:S05]  /*3940*/  IMAD.WIDE.U32 R8, R36, UR20, R48 ;  /* 0x0000001424087c25 */ /* 0x000fca000f8e0030 */
[----:B------:R-:W-:-:S05]  /*3950*/  IADD3 R9, R161, R9, RZ ;  /* 0x00000009a1097210 */ /* 0x000fca0007ffe0ff */
[----:B---3--:R2:W-:Y:S02]  /*3960*/  REDG.E.ADD.F32.FTZ.RN.STRONG.GPU desc[UR12][R8.64], R157 ;  /* 0x0000009d080079a6 */ /* 0x0085e4000c10f38c */
.L_x_9538:
[----:B------:R-:W-:Y:S05]  /*3970*/  BSYNC B0 ;  /* 0x0000000000007941 */ /* 0x000fea0003800000 */
.L_x_9537:
[----:B--23--:R2:W3:Y:S01]  /*3980*/  LDS R157, [R79+0x4a0] ;  /* 0x0004a0004f9d7984 */ /* 0x00c4e20000000800 */
[----:B------:R-:W-:Y:S04]  /*3990*/  BSSY B0, `(.L_x_9539) ;  /* 0x0000005000007945 */ /* 0x000fe80003800000 */
[----:B------:R-:W-:Y:S05]  /*39a0*/  @!P3 BRA `(.L_x_9540) ;  /* 0x00000000000cb947 */ /* 0x000fea0003800000 */
[----:B------:R-:W-:-:S05]  /*39b0*/  IMAD.WIDE.U32 R8, R36, UR20, R32 ;  /* 0x0000001424087c25 */ /* 0x000fca000f8e0020 */
[----:B------:R-:W-:-:S05]  /*39c0*/  IADD3 R9, R161, R9, RZ ;  /* 0x00000009a1097210 */ /* 0x000fca0007ffe0ff */
[----:B---3--:R4:W-:Y:S02]  /*39d0*/  REDG.E.ADD.F32.FTZ.RN.STRONG.GPU desc[UR12][R8.64], R157 ;  /* 0x0000009d080079a6 */ /* 0x0089e4000c10f38c */
.L_x_9540:
[----:B------:R-:W-:Y:S05]  /*39e0*/  BSYNC B0 ;  /* 0x0000000000007941 */ /* 0x000fea0003800000 */
.L_x_9539:
[----:B---34-:R3:W4:Y:S01]  /*39f0*/  LDS R157, [R80+0x520] ;  /* 0x00052000509d7984 */ /* 0x0187220000000800 */
[----:B------:R-:W-:Y:S04]  /*3a00*/  BSSY B0, `(.L_x_9541) ;  /* 0x0000005000007945 */ /* 0x000fe80003800000 */
[----:B------:R-:W-:Y:S05]  /*3a10*/  @!P4 BRA `(.L_x_9542) ;  /* 0x00000000000cc947 */ /* 0x000fea0003800000 */
[----:B------:R-:W-:-:S05]  /*3a20*/  IMAD.WIDE.U32 R8, R36, UR20, R50 ;  /* 0x0000001424087c25 */ /* 0x000fca000f8e0032 */
[----:B------:R-:W-:-:S05]  /*3a30*/  IADD3 R9, R161, R9, RZ ;  /* 0x00000009a1097210 */ /* 0x000fca0007ffe0ff */
[----:B----4-:R4:W-:Y:S02]  /*3a40*/  REDG.E.ADD.F32.FTZ.RN.STRONG.GPU desc[UR12][R8.64], R157 ;  /* 0x0000009d080079a6 */ /* 0x0109e4000c10f38c */
.L_x_9542:
[----:B------:R-:W-:Y:S05]  /*3a50*/  BSYNC B0 ;  /* 0x0000000000007941 */ /* 0x000fea0003800000 */
.L_x_9541:
[----:B----4-:R4:W0:Y:S01]  /*3a60*/  LDS R157, [R82+0x5a0] ;  /* 0x0005a000529d7984 */ /* 0x0108220000000800 */
[----:B------:R-:W-:Y:S01]  /*3a70*/  BSSY B0, `(.L_x_9543) ;  /* 0x0000005000007945 */ /* 0x000fe20003800000 */
[----:B------:R-:W-:-:S03]  /*3a80*/  IMAD.WIDE.U32 R8, R36, UR20, R34 ;  /* 0x0000001424087c25 */ /* 0x000fc6000f8e0022 */
[----:B------:R-:W-:Y:S05]  /*3a90*/  @!P5 BRA `(.L_x_9544) ;  /* 0x000000000008d947 */ /* 0x000fea0003800000 */
[----:B------:R-:W-:-:S05]  /*3aa0*/  IADD3 R9, R161, R9, RZ ;  /* 0x00000009a1097210 */ /* 0x000fca0007ffe0ff */
[----:B0-----:R0:W-:Y:S02]  /*3ab0*/  REDG.E.ADD.F32.FTZ.RN.STRONG.GPU desc[UR12][R8.64], R157 ;  /* 0x0000009d080079a6 */ /* 0x0011e4000c10f38c */
.L_x_9544:
[----:B------:R-:W-:Y:S05]  /*3ac0*/  BSYNC B0 ;  /* 0x0000000000007941 */ /* 0x000fea0003800000 */
.L_x_9543:
        /* <DEDUP_REMOVED lines=27> */
[----:B------:R-:W-:Y:S01]  /*3c80*/  FFMA.FTZ R10, R127, R11, R8 ;  /* 0x0000000b7f0a7223 */ /* 0x000fe20000010008 */
[----:B------:R-:W-:Y:S01]  /*3c90*/  FMUL.FTZ R11, R128, R13 ;  /* 0x0000000d800b7220 */ /* 0x000fe20000410000 */
        /* <DEDUP_REMOVED lines=11> */
[-C--:B------:R-:W-:Y:S01]  /*3d50*/  FMUL.FTZ R9, R128, R132.reuse ;  /* 0x0000008480097220 */ /* 0x080fe20000410000 */
[----:B------:R-:W-:Y:S01]  /*3d60*/  ISETP.GT.AND P3, PT, R70, 0xf, PT ;  /* 0x0000000f4600780c */ /* 0x000fe20003f64270 */
[----:B------:R-:W-:Y:S01]  /*3d70*/  FMUL.FTZ R157, R154, R157 ;  /* 0x0000009d9a9d7220 */ /* 0x000fe20000410000 */
[----:B------:R-:W1:Y:S01]  /*3d80*/  SHFL.DOWN PT, R161, R160, 0x10, 0x1f ;  /* 0x0a001f00a0a17f89 */ /* 0x000e6200000e0000 */
[----:B------:R-:W-:Y:S01]  /*3d90*/  FMUL.FTZ R153, R152, R9 ;  /* 0x0000000998997220 */ /* 0x000fe20000410000 */
[----:B------:R-:W-:Y:S01]  /*3da0*/  FMUL.FTZ R9, R128, R15 ;  /* 0x0000000f80097220 */ /* 0x000fe20000410000 */
        /* <DEDUP_REMOVED lines=8> */
[C---:B------:R-:W-:Y:S01]  /*3e30*/  FMUL.FTZ R11, R128.reuse, R12 ;  /* 0x0000000c800b7220 */ /* 0x040fe20000410000 */
[----:B------:R-:W-:Y:S01]  /*3e40*/  FMUL.FTZ R128, R128, R133 ;  /* 0x0000008580807220 */ /* 0x000fe20000410000 */
[----:B------:R-:W-:Y:S01]  /*3e50*/  FMUL.FTZ R148, R148, R9 ;  /* 0x0000000994947220 */ /* 0x000fe20000410000 */
[----:B------:R-:W-:Y:S01]  /*3e60*/  FADD.FTZ R90, R149, R90 ;  /* 0x0000005a955a7221 */ /* 0x000fe20000010000 */
[----:B------:R-:W-:Y:S01]  /*3e70*/  FMUL.FTZ R11, R140, R11 ;  /* 0x0000000b8c0b7220 */ /* 0x000fe20000410000 */
[----:B------:R-:W-:Y:S01]  /*3e80*/  FMUL.FTZ R131, R131, R128 ;  /* 0x0000008083837220 */ /* 0x000fe20000410000 */
[----:B------:R-:W-:Y:S01]  /*3e90*/  FFMA.FTZ R135, R129, R14, R148 ;  /* 0x0000000e81877223 */ /* 0x000fe20000010094 */
[----:B------:R-:W-:Y:S01]  /*3ea0*/  FFMA.FTZ R14, R134, R13, R15 ;  /* 0x0000000d860e7223 */ /* 0x000fe2000001000f */
[----:B0-----:R-:W-:Y:S01]  /*3eb0*/  @!P3 FADD.FTZ R158, R158, R163 ;  /* 0x000000a39e9eb221 */ /* 0x001fe20000010000 */
[----:B------:R-:W-:Y:S01]  /*3ec0*/  FFMA.FTZ R12, R136, R12, R11 ;  /* 0x0000000c880c7223 */ /* 0x000fe2000001000b */
[----:B------:R-:W-:Y:S01]  /*3ed0*/  FFMA.FTZ R10, R138, R133, R131 ;  /* 0x000000858a0a7223 */ /* 0x000fe20000010083 */
[----:B------:R-:W-:Y:S01]  /*3ee0*/  FADD.FTZ R102, R135, R102 ;  /* 0x0000006687667221 */ /* 0x000fe20000010000 */
[----:B-1----:R-:W-:Y:S01]  /*3ef0*/  @!P3 FADD.FTZ R160, R160, R161 ;  /* 0x000000a1a0a0b221 */ /* 0x002fe20000010000 */
[----:B------:R-:W-:Y:S01]  /*3f00*/  MOV R9, R158 ;  /* 0x0000009e00097202 */ /* 0x000fe20000000f00 */
[----:B------:R-:W-:Y:S01]  /*3f10*/  FADD.FTZ R95, R14, R95 ;  /* 0x0000005f0e5f7221 */ /* 0x000fe20000010000 */
[----:B------:R-:W-:Y:S01]  /*3f20*/  FADD.FTZ R97, R12, R97 ;  /* 0x000000610c617221 */ /* 0x000fe20000010000 */
[----:B------:R-:W-:Y:S01]  /*3f30*/  FADD.FTZ R99, R10, R99 ;  /* 0x000000630a637221 */ /* 0x000fe20000010000 */
[----:B------:R-:W-:-:S05]  /*3f40*/  MOV R8, R160 ;  /* 0x000000a000087202 */ /* 0x000fca0000000f00 */
        /* <DEDUP_REMOVED lines=11> */
.L_x_9546:
[----:B------:R-:W-:Y:S05]  /*4000*/  BSYNC B0 ;  /* 0x0000000000007941 */ /* 0x000fea0003800000 */
.L_x_9545:
[----:B------:R-:W-:Y:S01]  /*4010*/  IADD3 R122, R122, 0x1, RZ ;  /* 0x000000017a7a7810 */ /* 0x000fe20007ffe0ff */
[----:B------:R-:W-:-:S03]  /*4020*/  UIADD3 UR5, UP0, UR5, 0x1, URZ ;  /* 0x0000000105057890 */ /* 0x000fc6000ff1e03f */
[----:B------:R-:W-:Y:S01]  /*4030*/  ISETP.GE.AND P2, PT, R122, UR24, PT ;  /* 0x000000187a007c0c */ /* 0x000fe2000bf46270 */
[----:B------:R-:W-:-:S12]  /*4040*/  UIADD3.X UR6, URZ, UR6, URZ, UP0, !UPT ;  /* 0x000000063f067290 */ /* 0x000fd800087fe43f */
[----:B------:R-:W-:Y:S05]  /*4050*/  @!P2 BRA `(.L_x_9547) ;  /* 0xffffffe000c0a947 */ /* 0x000fea000383ffff */
.L_x_9526:
        /* <DEDUP_REMOVED lines=10> */
[----:B------:R-:W-:Y:S01]  /*4100*/  IMAD R0, R54, UR6, RZ ;  /* 0x0000000636007c24 */ /* 0x000fe2000f8e02ff */
[----:B------:R-:W-:Y:S01]  /*4110*/  SHF.L.U64.HI R39, R22, 0x4, R73 ;  /* 0x0000000416277819 */ /* 0x000fe20000010249 */
[----:B------:R-:W-:Y:S01]  /*4120*/  FADD.FTZ R58, R58, R97 ;  /* 0x000000613a3a7221 */ /* 0x000fe20000010000 */
[----:B------:R-:W-:Y:S01]  /*4130*/  F2FP.BF16.F32.PACK_AB R35, R93, R92 ;  /* 0x0000005c5d23723e */ /* 0x000fe200000010ff */
[----:B------:R-:W2:Y:S01]  /*4140*/  LDC.64 R32, c[0x0][0x3e0] ;  /* 0x0000f800ff207b82 */ /* 0x000ea20000000a00 */
[----:B------:R-:W-:Y:S01]  /*4150*/  IMAD R7, R53, UR7, R0 ;  /* 0x0000000735077c24 */ /* 0x000fe2000f8e0200 */
[----:B------:R-:W-:-:S02]  /*4160*/  F2FP.BF16.F32.PACK_AB R34, R91, R90 ;  /* 0x0000005a5b22723e */ /* 0x000fc400000010ff */
[----:B------:R-:W-:Y:S02]  /*4170*/  ISETP.GT.AND P4, PT, R72, 0x1, PT ;  /* 0x000000014800780c */ /* 0x000fe40003f84270 */
[----:B------:R-:W-:Y:S02]  /*4180*/  IADD3 R63, P1, R63, -0x200, RZ ;  /* 0xfffffe003f3f7810 */ /* 0x000fe40007f3e0ff */
[----:B------:R-:W3:Y:S01]  /*4190*/  LDC.64 R36, c[0x0][0x3f0] ;  /* 0x0000fc00ff247b82 */ /* 0x000ee20000000a00 */
[----:B------:R-:W-:Y:S01]  /*41a0*/  IADD3 R60, P2, R60, -0x200, RZ ;  /* 0xfffffe003c3c7810 */ /* 0x000fe20007f5e0ff */
[----:B------:R4:W-:Y:S01]  /*41b0*/  STS.128 [R2], R12 ;  /* 0x0000000c02007388 */ /* 0x0009e20000000c00 */
[----:B------:R-:W-:-:S03]  /*41c0*/  NOP ;  /* 0x0000000000007918 */ /* 0x000fc60000000000 */
[----:B01----:R-:W0:Y:S01]  /*41d0*/  LDS.128 R8, [R2] ;  /* 0x0000000002087984 */ /* 0x003e220000000c00 */
[----:B-----5:R-:W-:Y:S01]  /*41e0*/  IMAD R0, R30, UR15, RZ ;  /* 0x0000000f1e007c24 */ /* 0x020fe2000f8e02ff */
[----:B------:R-:W-:Y:S02]  /*41f0*/  IADD3 R65, P3, R65, -0x200, RZ ;  /* 0xfffffe0041417810 */ /* 0x000fe40007f7e0ff */
[----:B------:R-:W-:Y:S02]  /*4200*/  IADD3 R72, R72, -0x1, RZ ;  /* 0xffffffff48487810 */ /* 0x000fe40007ffe0ff */
[----:B------:R-:W-:Y:S02]  /*4210*/  IADD3.X R64, R64, -0x1, RZ, P1, !PT ;  /* 0xffffffff40407810 */ /* 0x000fe40000ffe4ff */
[----:B------:R-:W-:Y:S02]  /*4220*/  IADD3.X R62, R62, -0x1, RZ, P2, !PT ;  /* 0xffffffff3e3e7810 */ /* 0x000fe400017fe4ff */
[----:B----4-:R-:W-:-:S02]  /*4230*/  MOV R14, R16 ;  /* 0x00000010000e7202 */ /* 0x010fc40000000f00 */
[----:B------:R-:W-:Y:S02]  /*4240*/  MOV R15, R17 ;  /* 0x00000011000f7202 */ /* 0x000fe40000000f00 */
[----:B------:R-:W-:Y:S02]  /*4250*/  SHF.L.U32 R16, R22, 0x4, RZ ;  /* 0x0000000416107819 */ /* 0x000fe400000006ff */
[----:B------:R-:W-:Y:S01]  /*4260*/  IADD3.X R66, R66, -0x1, RZ, P3, !PT ;  /* 0xffffffff42427810 */ /* 0x000fe20001ffe4ff */
[----:B------:R-:W-:Y:S01]  /*4270*/  IMAD.WIDE.U32 R4, R53, UR6, R14 ;  /* 0x0000000635047c25 */ /* 0x000fe2000f8e000e */
[----:B------:R-:W-:-:S03]  /*4280*/  ULDC.64 UR6, c[0x0][0x3b0] ;  /* 0x0000ec0000067ab9 */ /* 0x000fc60000000a00 */
[----:B------:R-:W-:Y:S01]  /*4290*/  IMAD.WIDE.U32 R14, R53, UR6, R14 ;  /* 0x00000006350e7c25 */ /* 0x000fe2000f8e000e */
[----:B------:R-:W-:-:S03]  /*42a0*/  IADD3 R5, R5, R7, RZ ;  /* 0x0000000705057210 */ /* 0x000fc60007ffe0ff */
[----:B------:R-:W-:Y:S02]  /*42b0*/  IMAD R7, R31, UR14, R0 ;  /* 0x0000000e1f077c24 */ /* 0x000fe4000f8e0200 */
[----:B------:R-:W-:Y:S02]  /*42c0*/  IMAD.WIDE.U32 R4, R30, UR14, R4 ;  /* 0x0000000e1e047c25 */ /* 0x000fe4000f8e0004 */
[----:B------:R-:W1:Y:S03]  /*42d0*/  LDC.64 R30, c[0x0][0x3a8] ;  /* 0x0000ea00ff1e7b82 */ /* 0x000e660000000a00 */
[----:B------:R-:W-:Y:S02]  /*42e0*/  IADD3 R0, R5, R7, RZ ;  /* 0x0000000705007210 */ /* 0x000fe40007ffe0ff */
[----:B--2---:R-:W-:Y:S02]  /*42f0*/  LEA R12, P0, R4, R32, 0x1 ;  /* 0x00000020040c7211 */ /* 0x004fe400078008ff */
[----:B------:R-:W-:-:S02]  /*4300*/  F2FP.BF16.F32.PACK_AB R32, R97, R99 ;  /* 0x000000636120723e */ /* 0x000fc400000010ff */
[----:B------:R-:W-:Y:S01]  /*4310*/  LEA.HI.X R4, R4, R33, R0, 0x1, P0 ;  /* 0x0000002104047211 */ /* 0x000fe200000f0c00 */
[----:B------:R-:W-:Y:S01]  /*4320*/  IMAD R0, R54, UR6, RZ ;  /* 0x0000000636007c24 */ /* 0x000fe2000f8e02ff */
[----:B------:R-:W-:Y:S02]  /*4330*/  IADD3 R12, P0, R12, R16, RZ ;  /* 0x000000100c0c7210 */ /* 0x000fe40007f1e0ff */
[----:B------:R-:W-:Y:S01]  /*4340*/  F2FP.BF16.F32.PACK_AB R33, R102, R95 ;  /* 0x0000005f6621723e */ /* 0x000fe200000010ff */
[----:B------:R-:W-:Y:S01]  /*4350*/  IMAD R17, R53, UR7, R0 ;  /* 0x0000000735117c24 */ /* 0x000fe2000f8e0200 */
[----:B------:R-:W-:Y:S01]  /*4360*/  IADD3.X R13, R4, R39, RZ, P0, !PT ;  /* 0x00000027040d7210 */ /* 0x000fe200007fe4ff */
[----:B------:R-:W-:-:S03]  /*4370*/  FADD.FTZ R95, R58, R95 ;  /* 0x0000005f3a5f7221 */ /* 0x000fc60000010000 */
[----:B------:R-:W-:Y:S01]  /*4380*/  IADD3 R15, R15, R17, RZ ;  /* 0x000000110f0f7210 */ /* 0x000fe20007ffe0ff */
[----:B0-----:R0:W-:Y:S01]  /*4390*/  STG.E.128 desc[UR12][R12.64+-0x200], R8 ;  /* 0xfffe00080c007986 */ /* 0x0011e2000c101d0c */
[----:B------:R-:W-:Y:S01]  /*43a0*/  FADD.FTZ R95, R95, R102 ;  /* 0x000000665f5f7221 */ /* 0x000fe20000010000 */
[----:B------:R-:W-:Y:S01]  /*43b0*/  BAR.SYNC.DEFER_BLOCKING 0x0 ;  /* 0x0000000000007b1d */ /* 0x000fe20000010000 */
[----:B-1----:R-:W-:Y:S02]  /*43c0*/  IMAD R0, R30, UR15, RZ ;  /* 0x0000000f1e007c24 */ /* 0x002fe4000f8e02ff */
[----:B------:R-:W-:-:S04]  /*43d0*/  FADD.FTZ R90, R95, R90 ;  /* 0x0000005a5f5a7221 */ /* 0x000fc80000010000 */
[----:B------:R-:W-:-:S04]  /*43e0*/  FADD.FTZ R91, R90, R91 ;  /* 0x0000005b5a5b7221 */ /* 0x000fc80000010000 */
[----:B------:R-:W-:Y:S01]  /*43f0*/  FADD.FTZ R58, R91, R92 ;  /* 0x0000005c5b3a7221 */ /* 0x000fe20000010000 */
[----:B0-----:R-:W-:-:S03]  /*4400*/  IMAD R11, R31, UR14, R0 ;  /* 0x0000000e1f0b7c24 */ /* 0x001fc6000f8e0200 */
[----:B------:R-:W-:Y:S01]  /*4410*/  FADD.FTZ R58, R58, R93 ;  /* 0x0000005d3a3a7221 */ /* 0x000fe20000010000 */
[----:B------:R-:W-:-:S05]  /*4420*/  IMAD.WIDE.U32 R8, R30, UR14, R14 ;  /* 0x0000000e1e087c25 */ /* 0x000fca000f8e000e */
[----:B------:R-:W-:Y:S02]  /*4430*/  IADD3 R0, R9, R11, RZ ;  /* 0x0000000b09007210 */ /* 0x000fe40007ffe0ff */
[----:B---3--:R-:W-:Y:S01]  /*4440*/  LEA R9, P0, R8, R36, 0x1 ;  /* 0x0000002408097211 */ /* 0x008fe200078008ff */
        /* <DEDUP_REMOVED lines=10> */
.L_x_9524:
        /* <DEDUP_REMOVED lines=9> */
[----:B-----5:R-:W1:Y:S01]  /*4580*/  SHFL.DOWN P0, R3, R0, 0x2, 0x1f ;  /* 0x08401f0000037f89 */ /* 0x020e620000000000 */
        /* <DEDUP_REMOVED lines=16> */
.L_x_9550:
[----:B------:R-:W-:Y:S05]  /*4690*/  BSYNC B0 ;  /* 0x0000000000007941 */ /* 0x000fea0003800000 */
.L_x_9549:
[----:B------:R-:W-:Y:S01]  /*46a0*/  ULDC.64 UR4, c[0x0][0x3f8] ;  /* 0x0000fe0000047ab9 */ /* 0x000fe20000000a00 */
[----:B------:R-:W-:Y:S01]  /*46b0*/  BSSY B0, `(.L_x_9551) ;  /* 0x000001d000007945 */ /* 0x000fe20003800000 */
[----:B------:R-:W-:-:S04]  /*46c0*/  ISETP.NE.U32.AND P0, PT, RZ, UR4, PT ;  /* 0x00000004ff007c0c */ /* 0x000fc8000bf05070 */
[----:B------:R-:W-:-:S13]  /*46d0*/  ISETP.NE.AND.EX P0, PT, RZ, UR5, PT, P0 ;  /* 0x00000005ff007c0c */ /* 0x000fda000bf05300 */
[----:B------:R-:W-:Y:S05]  /*46e0*/  @!P0 BRA `(.L_x_9552) ;  /* 0x0000000000608947 */ /* 0x000fea0003800000 */
[----:B------:R-:W-:Y:S06]  /*46f0*/  BAR.SYNC.DEFER_BLOCKING 0x0 ;  /* 0x0000000000007b1d */ /* 0x000fec0000010000 */
[----:B-----5:R-:W2:Y:S01]  /*4700*/  SHFL.DOWN P0, R3, R58, 0x1, 0x1f ;  /* 0x08201f003a037f89 */ /* 0x020ea20000000000 */
        /* <DEDUP_REMOVED lines=22> */
.L_x_9552:
[----:B------:R-:W2:Y:S02]  /*4870*/  S2R R15, SR_TID.X ;  /* 0x00000000000f7919 */ /* 0x000ea40000002100 */
.L_x_9553:
[----:B------:R-:W-:Y:S05]  /*4880*/  BSYNC B0 ;  /* 0x0000000000007941 */ /* 0x000fea0003800000 */
.L_x_9551:
        /* <DEDUP_REMOVED lines=10> */
[C---:B-----5:R-:W-:Y:S01]  /*4930*/  IMAD.WIDE.U32 R2, R53.reuse, UR6, RZ ;  /* 0x0000000635027c25 */ /* 0x060fe2000f8e00ff */
        /* <DEDUP_REMOVED lines=9> */
[----:B--2---:R-:W-:-:S03]  /*49d0*/  ULEA UR4, UR5, UR4, 0x18 ;  /* 0x0000000405047291 */ /* 0x004fc6000f8ec03f */
[----:B------:R-:W-:-:S09]  /*49e0*/  ULDC UR5, c[0x0][0x0] ;  /* 0x0000000000057ab9 */ /* 0x000fd20000000800 */
.L_x_9555:
        /* <DEDUP_REMOVED lines=26> */
.L_x_9554:
[----:B------:R-:W-:Y:S05]  /*4b90*/  EXIT ;  /* 0x000000000000794d */ /* 0x000fea0003800000 */
.L_x_9556:
        /* <DEDUP_REMOVED lines=14> */
.L_x_11029:


//--------------------- .text._Z25selective_scan_bwd_kernelI32Selective_Scan_bwd_kernel_traitsILi32ELi8ELb1ELb0ELb1ELb1ELb0EN3c108BFloat16EfEEv12SSMParamsBwd --------------------------
	.section	.text._Z25selective_scan_bwd_kernelI32Selective_Scan_bwd_kernel_traitsILi32ELi8ELb1ELb0ELb1ELb1ELb0EN3c108BFloat16EfEEv12SSMParamsBwd,"ax",@progbits
	.align	128
        .global         _Z25selective_scan_bwd_kernelI32Selective_Scan_bwd_kernel_traitsILi32ELi8ELb1ELb0ELb1ELb1ELb0EN3c108BFloat16EfEEv12SSMParamsBwd
        .type           _Z25selective_scan_bwd_kernelI32Selective_Scan_bwd_kernel_traitsILi32ELi8ELb1ELb0ELb1ELb1ELb0EN3c108BFloat16EfEEv12SSMParamsBwd,@function
        .size           _Z25selective_scan_bwd_kernelI32Selective_Scan_bwd_kernel_traitsILi32ELi8ELb1ELb0ELb1ELb1ELb0EN3c108BFloat16EfEEv12SSMParamsBwd,(.L_x_11030 - _Z25selective_scan_bwd_kernelI32Selective_Scan_bwd_kernel_traitsILi32ELi8ELb1ELb0ELb1ELb1ELb0EN3c108BFloat16EfEEv12SSMParamsBwd)
        .other          _Z25selective_scan_bwd_kernelI32Selective_Scan_bwd_kernel_traitsILi32ELi8ELb1ELb0ELb1ELb1ELb0EN3c108BFloat16EfEEv12SSMParamsBwd,@"STO_CUDA_ENTRY STV_DEFAULT"
_Z25selective_scan_bwd_kernelI32Selective_Scan_bwd_kernel_traitsILi32ELi8ELb1ELb0ELb1ELb1ELb0EN3c108BFloat16EfEEv12SSMParamsBwd:
.text._Z25selective_scan_bwd_kernelI32Selective_Scan_bwd_kernel_traitsILi32ELi8ELb1ELb0ELb1ELb1ELb0EN3c108BFloat16EfEEv12SSMParamsBwd:
        /* <DEDUP_REMOVED lines=41> */
[----:B------:R-:W-:Y:S01]  /*0290*/  IADD3 R0, -R7, RZ, RZ ;  /* 0x000000ff07007210 */ /* 0x000fe20007ffe1ff */
[----:B------:R-:W-:Y:S01]  /*02a0*/  USHF.R.S32.HI UR14, URZ, 0x1f, UR15 ;  /* 0x0000001f3f0e7899 */ /* 0x000fe2000801140f */
[----:B------:R-:W1:Y:S03]  /*02b0*/  LDC.64 R12, c[0x0][0x298] ;  /* 0x0000a600ff0c7b82 */ /* 0x000e660000000a00 */
[----:B------:R-:W-:-:S05]  /*02c0*/  IMAD R0, R15, R0, R8 ;  /* 0x000000000f007224 */ /* 0x000fca00078e0208 */
[----:B------:R-:W-:Y:S01]  /*02d0*/  ISETP.GT.U32.AND P1, PT, R15, R0, PT ;  /* 0x000000000f00720c */ /* 0x000fe20003f24070 */
[----:B------:R-:W-:Y:S01]  /*02e0*/  UIMAD UR6, UR14, UR8, URZ ;  /* 0x000000080e0672a4 */ /* 0x000fe2000f8e023f */
[----:B------:R-:W3:Y:S01]  /*02f0*/  LDC.64 R32, c[0x0][0x2f8] ;  /* 0x0000be00ff207b82 */ /* 0x000ee20000000a00 */
[----:B------:R-:W-:Y:S02]  /*0300*/  UIMAD.WIDE.U32 UR4, UR15, UR8, URZ ;  /* 0x000000080f0472a5 */ /* 0x000fe4000f8e003f */
[----:B------:R-:W-:-:S03]  /*0310*/  UIMAD UR6, UR15, UR9, UR6 ;  /* 0x000000090f0672a4 */ /* 0x000fc6000f8e0206 */
[----:B------:R-:W-:Y:S02]  /*0320*/  ULDC.64 UR8, c[0x0][0x290] ;  /* 0x0000a40000087ab9 */ /* 0x000fe40000000a00 */
[----:B------:R-:W3:Y:S03]  /*0330*/  LDC.64 R36, c[0x0][0x2e0] ;  /* 0x0000b800ff247b82 */ /* 0x000ee60000000a00 */
[----:B------:R-:W-:-:S04]  /*0340*/  @!P1 IADD3 R0, R0, -R15, RZ ;  /* 0x8000000f00009210 */ /* 0x000fc80007ffe0ff */
[----:B------:R-:W-:Y:S02]  /*0350*/  ISETP.GE.U32.AND P0, PT, R0, R15, PT ;  /* 0x0000000f0000720c */ /* 0x000fe40003f06070 */
[----:B------:R-:W-:Y:S01]  /*0360*/  LOP3.LUT R0, R3, R2, RZ, 0x3c, !PT ;  /* 0x0000000203007212 */ /* 0x000fe200078e3cff */
[----:B------:R-:W-:Y:S01]  /*0370*/  UIADD3 UR5, UR5, UR6, URZ ;  /* 0x0000000605057290 */ /* 0x000fe2000fffe03f */
[----:B------:R-:W-:Y:S02]  /*0380*/  @!P1 IADD3 R7, R7, 0x1, RZ ;  /* 0x0000000107079810 */ /* 0x000fe40007ffe0ff */
[----:B------:R-:W-:Y:S02]  /*0390*/  ISETP.GE.AND P2, PT, R0, RZ, PT ;  /* 0x000000ff0000720c */ /* 0x000fe40003f46270 */
[----:B------:R-:W-:Y:S01]  /*03a0*/  ISETP.NE.AND P1, PT, R2, RZ, PT ;  /* 0x000000ff0200720c */ /* 0x000fe20003f25270 */
[-C--:B--2---:R-:W-:Y:S01]  /*03b0*/  IMAD R0, R4, R10.reuse, RZ ;  /* 0x0000000a04007224 */ /* 0x084fe200078e02ff */
[----:B------:R-:W-:Y:S01]  /*03c0*/  LEA R15, R23, 0xffffff00, 0x8 ;  /* 0xffffff00170f7811 */ /* 0x000fe200078e40ff */
[----:B------:R-:W-:Y:S01]  /*03d0*/  IMAD.WIDE.U32 R8, R3, R10, UR4 ;  /* 0x0000000403087e25 */ /* 0x000fe2000f8e000a */
[----:B------:R-:W-:Y:S01]  /*03e0*/  UIMAD UR6, UR14, UR8, URZ ;  /* 0x000000080e0672a4 */ /* 0x000fe2000f8e023f */
[----:B------:R-:W-:-:S02]  /*03f0*/  @P0 IADD3 R7, R7, 0x1, RZ ;  /* 0x0000000107070810 */ /* 0x000fc40007ffe0ff */
[----:B------:R-:W-:Y:S01]  /*0400*/  IMAD R0, R3, R11, R0 ;  /* 0x0000000b03007224 */ /* 0x000fe200078e0200 */
[----:B------:R-:W-:Y:S02]  /*0410*/  SHF.R.S32.HI R17, RZ, 0x1f, R15 ;  /* 0x0000001fff117819 */ /* 0x000fe4000001140f */
[----:B------:R-:W-:Y:S01]  /*0420*/  IADD3 R22, P0, R15, R8, RZ ;  /* 0x000000080f167210 */ /* 0x000fe20007f1e0ff */
[----:B------:R-:W-:Y:S01]  /*0430*/  UIMAD.WIDE.U32 UR4, UR15, UR8, URZ ;  /* 0x000000080f0472a5 */ /* 0x000fe2000f8e003f */
[----:B------:R-:W-:Y:S01]  /*0440*/  @!P2 IADD3 R7, -R7, RZ, RZ ;  /* 0x000000ff0707a210 */ /* 0x000fe20007ffe1ff */
[----:B------:R-:W-:Y:S01]  /*0450*/  UIMAD UR6, UR15, UR9, UR6 ;  /* 0x000000090f0672a4 */ /* 0x000fe2000f8e0206 */
[----:B------:R-:W-:Y:S02]  /*0460*/  @!P1 LOP3.LUT R7, RZ, R2, RZ, 0x33, !PT ;  /* 0x00000002ff079212 */ /* 0x000fe400078e33ff */
[----:B------:R-:W-:Y:S01]  /*0470*/  IADD3.X R2, R17, R9, R0, P0, !PT ;  /* 0x0000000911027210 */ /* 0x000fe200007fe400 */
[----:B------:R-:W-:Y:S01]  /*0480*/  ULDC.64 UR8, c[0x0][0x260] ;  /* 0x0000980000087ab9 */ /* 0x000fe20000000a00 */
[----:B------:R-:W-:Y:S01]  /*0490*/  ISETP.NE.U32.AND P0, PT, RZ, UR10, PT ;  /* 0x0000000aff007c0c */ /* 0x000fe2000bf05070 */
[----:B------:R-:W-:-:S02]  /*04a0*/  UIADD3 UR5, UR5, UR6, URZ ;  /* 0x0000000605057290 */ /* 0x000fc4000fffe03f */
[----:B------:R-:W-:Y:S01]  /*04b0*/  UIMAD.WIDE.U32 UR6, UR15, UR8, URZ ;  /* 0x000000080f0672a5 */ /* 0x000fe2000f8e003f */
[----:B------:R-:W-:Y:S01]  /*04c0*/  ISETP.NE.AND.EX P0, PT, RZ, UR11, PT, P0 ;  /* 0x0000000bff007c0c */ /* 0x000fe2000bf05300 */
[----:B------:R-:W-:Y:S01]  /*04d0*/  UIMAD UR8, UR14, UR8, URZ ;  /* 0x000000080e0872a4 */ /* 0x000fe2000f8e023f */
[-C--:B-1----:R-:W-:Y:S01]  /*04e0*/  IMAD R8, R4, R12.reuse, RZ ;  /* 0x0000000c04087224 */ /* 0x082fe200078e02ff */
[----:B------:R-:W-:Y:S02]  /*04f0*/  ULDC.64 UR10, c[0x0][0x328] ;  /* 0x0000ca00000a7ab9 */ /* 0x000fe40000000a00 */
[----:B------:R-:W-:Y:S01]  /*0500*/  UIMAD UR8, UR15, UR9, UR8 ;  /* 0x000000090f0872a4 */ /* 0x000fe2000f8e0208 */
[----:B------:R-:W-:-:S03]  /*0510*/  IMAD.WIDE.U32 R10, R3, R12, UR4 ;  /* 0x00000004030a7e25 */ /* 0x000fc6000f8e000c */
[----:B------:R-:W-:Y:S01]  /*0520*/  UIADD3 UR7, UR7, UR8, URZ ;  /* 0x0000000807077290 */ /* 0x000fe2000fffe03f */
[----:B------:R-:W-:Y:S01]  /*0530*/  IMAD R8, R3, R13, R8 ;  /* 0x0000000d03087224 */ /* 0x000fe200078e0208 */
[----:B------:R-:W-:Y:S01]  /*0540*/  UIMAD UR8, UR14, UR10, URZ ;  /* 0x0000000a0e0872a4 */ /* 0x000fe2000f8e023f */
[----:B------:R-:W-:Y:S01]  /*0550*/  IADD3 R16, P1, R15, R10, RZ ;  /* 0x0000000a0f107210 */ /* 0x000fe20007f3e0ff */
[----:B------:R-:W-:Y:S01]  /*0560*/  UIMAD.WIDE.U32 UR4, UR15, UR10, URZ ;  /* 0x0000000a0f0472a5 */ /* 0x000fe2000f8e003f */
[----:B------:R-:W-:Y:S01]  /*0570*/  SHF.R.S32.HI R9, RZ, 0x1f, R7 ;  /* 0x0000001fff097819 */ /* 0x000fe20000011407 */
[----:B------:R-:W-:Y:S01]  /*0580*/  UIMAD UR8, UR15, UR11, UR8 ;  /* 0x0000000b0f0872a4 */ /* 0x000fe2000f8e0208 */
[----:B------:R-:W1:Y:S01]  /*0590*/  @P0 LDC R14, c[0x0][0x214] ;  /* 0x00008500ff0e0b82 */ /* 0x000e620000000800 */
[----:B------:R-:W-:Y:S02]  /*05a0*/  IADD3.X R8, R17, R11, R8, P1, !PT ;  /* 0x0000000b11087210 */ /* 0x000fe40000ffe408 */
[----:B------:R-:W-:Y:S01]  /*05b0*/  ISETP.NE.U32.AND P1, PT, R24, RZ, PT ;  /* 0x000000ff1800720c */ /* 0x000fe20003f25070 */
[----:B------:R-:W-:Y:S01]  /*05c0*/  UIADD3 UR5, UR5, UR8, URZ ;  /* 0x0000000805057290 */ /* 0x000fe2000fffe03f */
[----:B----4-:R-:W-:-:S02]  /*05d0*/  IMAD R0, R9, R18, RZ ;  /* 0x0000001209007224 */ /* 0x010fc400078e02ff */
[----:B------:R-:W-:Y:S01]  /*05e0*/  ISETP.NE.AND.EX P1, PT, R25, RZ, PT, P1 ;  /* 0x000000ff1900720c */ /* 0x000fe20003f25310 */
[----:B------:R-:W2:Y:S01]  /*05f0*/  @P0 LDC R29, c[0x0][0x21c] ;  /* 0x00008700ff1d0b82 */ /* 0x000ea20000000800 */
[----:B------:R-:W-:Y:S01]  /*0600*/  IMAD R19, R7, R19, R0 ;  /* 0x0000001307137224 */ /* 0x000fe200078e0200 */
[----:B------:R-:W-:Y:S01]  /*0610*/  ISETP.NE.U32.AND P2, PT, R26, RZ, PT ;  /* 0x000000ff1a00720c */ /* 0x000fe20003f45070 */
[-C--:B------:R-:W-:Y:S01]  /*0620*/  IMAD R0, R4, R20.reuse, RZ ;  /* 0x0000001404007224 */ /* 0x080fe200078e02ff */
[----:B------:R-:W-:Y:S01]  /*0630*/  CS2R R70, SRZ ;  /* 0x0000000000467805 */ /* 0x000fe2000001ff00 */
[----:B------:R-:W-:Y:S01]  /*0640*/  IMAD.WIDE.U32 R10, R3, R20, UR4 ;  /* 0x00000004030a7e25 */ /* 0x000fe2000f8e0014 */
[----:B------:R-:W-:Y:S02]  /*0650*/  ISETP.NE.AND.EX P2, PT, R27, RZ, PT, P2 ;  /* 0x000000ff1b00720c */ /* 0x000fe40003f45320 */
[----:B------:R-:W-:Y:S01]  /*0660*/  CS2R R68, SRZ ;  /* 0x0000000000447805 */ /* 0x000fe2000001ff00 */
[----:B------:R-:W4:Y:S01]  /*0670*/  @P0 LDC.64 R72, c[0x0][0x310] ;  /* 0x0000c400ff480b82 */ /* 0x000f220000000a00 */
[----:B------:R-:W-:Y:S01]  /*0680*/  IMAD.WIDE.U32 R12, R7, R18, UR6 ;  /* 0x00000006070c7e25 */ /* 0x000fe2000f8e0012 */
[----:B------:R-:W-:Y:S01]  /*0690*/  IADD3 R18, P3, R15, R10, RZ ;  /* 0x0000000a0f127210 */ /* 0x000fe20007f7e0ff */
[----:B------:R-:W-:Y:S01]  /*06a0*/  ULDC.64 UR6, c[0x0][0x230] ;  /* 0x00008c0000067ab9 */ /* 0x000fe20000000a00 */
[----:B------:R-:W-:Y:S01]  /*06b0*/  ULDC.64 UR8, c[0x0][0x248] ;  /* 0x0000920000087ab9 */ /* 0x000fe20000000a00 */
[----:B------:R-:W-:Y:S01]  /*06c0*/  IMAD R0, R3, R21, R0 ;  /* 0x0000001503007224 */ /* 0x000fe200078e0200 */
[----:B------:R-:W-:-:S04]  /*06d0*/  IADD3 R15, P4, R15, R12, RZ ;  /* 0x0000000c0f0f7210 */ /* 0x000fc80007f9e0ff */
[----:B------:R-:W-:Y:S02]  /*06e0*/  IADD3.X R10, R17, R11, R0, P3, !PT ;  /* 0x0000000b110a7210 */ /* 0x000fe40001ffe400 */
[----:B------:R-:W-:Y:S01]  /*06f0*/  @P1 LEA R70, P3, R3, R24, 0x2 ;  /* 0x0000001803461211 */ /* 0x000fe200078610ff */
[----:B-1----:R-:W-:Y:S01]  /*0700*/  @P0 IMAD R0, R14, UR15, R3 ;  /* 0x0000000f0e000c24 */ /* 0x002fe2000f8e0203 */
[----:B------:R-:W-:Y:S02]  /*0710*/  IADD3 R20, R13, R19, RZ ;  /* 0x000000130d147210 */ /* 0x000fe40007ffe0ff */
[----:B------:R-:W-:Y:S02]  /*0720*/  @P1 LEA.HI.X R71, R3, R25, R4, 0x2, P3 ;  /* 0x0000001903471211 */ /* 0x000fe400018f1404 */
[----:B------:R-:W-:Y:S01]  /*0730*/  ISETP.GE.AND P1, PT, R23, 0x1, PT ;  /* 0x000000011700780c */ /* 0x000fe20003f26270 */
[----:B------:R-:W-:Y:S01]  /*0740*/  @P0 IMAD R0, R0, R23, RZ ;  /* 0x0000001700000224 */ /* 0x000fe200078e02ff */
[----:B------:R-:W-:-:S02]  /*0750*/  IADD3.X R20, R17, R20, RZ, P4, !PT ;  /* 0x0000001411147210 */ /* 0x000fc400027fe4ff */
[C---:B------:R-:W-:Y:S02]  /*0760*/  @P2 LEA R68, P4, R3.reuse, R26, 0x2 ;  /* 0x0000001a03442211 */ /* 0x040fe400078810ff */
[----:B0-----:R-:W-:Y:S02]  /*0770*/  LEA R21, P5, R22, R30, 0x1 ;  /* 0x0000001e16157211 */ /* 0x001fe400078a08ff */
[----:B---3--:R-:W-:Y:S01]  /*0780*/  LEA R17, P3, R18, R34, 0x1 ;  /* 0x0000002212117211 */ /* 0x008fe200078608ff */
[----:B--2---:R-:W-:Y:S01]  /*0790*/  @P0 IMAD R11, R0, R29, RZ ;  /* 0x0000001d000b0224 */ /* 0x004fe200078e02ff */
[C---:B------:R-:W-:Y:S01]  /*07a0*/  @P2 LEA.HI.X R69, R3.reuse, R27, R4, 0x2, P4 ;  /* 0x0000001b03452211 */ /* 0x040fe200020f1404 */
[----:B------:R-:W-:Y:S01]  /*07b0*/  IMAD R0, R4, UR6, RZ ;  /* 0x0000000604007c24 */ /* 0x000fe2000f8e02ff */
[----:B------:R-:W-:Y:S02]  /*07c0*/  LEA.HI.X R22, R22, R31, R2, 0x1, P5 ;  /* 0x0000001f16167211 */ /* 0x000fe400028f0c02 */
[----:B------:R-:W-:Y:S01]  /*07d0*/  LEA.HI.X R18, R18, R35, R10, 0x1, P3 ;  /* 0x0000002312127211 */ /* 0x000fe200018f0c0a */
[----:B------:R-:W-:Y:S01]  /*07e0*/  IMAD R10, R4, UR8, RZ ;  /* 0x00000008040a7c24 */ /* 0x000fe2000f8e02ff */
[C---:B------:R-:W-:Y:S01]  /*07f0*/  LEA R2, P2, R16.reuse, R32, 0x1 ;  /* 0x0000002010027211 */ /* 0x040fe200078408ff */
[----:B------:R-:W-:Y:S01]  /*0800*/  IMAD R23, R3, UR7, R0 ;  /* 0x0000000703177c24 */ /* 0x000fe2000f8e0200 */
[----:B------:R-:W-:Y:S01]  /*0810*/  LEA R19, P4, R15, R36, 0x1 ;  /* 0x000000240f137211 */ /* 0x000fe200078808ff */
[----:B------:R-:W-:Y:S01]  /*0820*/  IMAD R25, R3, UR9, R10 ;  /* 0x0000000903197c24 */ /* 0x000fe2000f8e020a */
[----:B------:R-:W-:Y:S01]  /*0830*/  LEA.HI.X R16, R16, R33, R8, 0x1, P2 ;  /* 0x0000002110107211 */ /* 0x000fe200010f0c08 */
[----:B------:R-:W-:Y:S01]  /*0840*/  HFMA2.MMA R8, -RZ, RZ, 0, 0 ;  /* 0x00000000ff087435 */ /* 0x000fe200000001ff */
[----:B----4-:R-:W-:Y:S01]  /*0850*/  @P0 IMAD.WIDE R72, R11, 0x8, R72 ;  /* 0x000000080b480825 */ /* 0x010fe200078e0248 */
[----:B------:R-:W-:-:S02]  /*0860*/  LEA.HI.X R20, R15, R37, R20, 0x1, P4 ;  /* 0x000000250f147211 */ /* 0x000fc400020f0c14 */
[----:B------:R-:W-:Y:S02]  /*0870*/  @!P0 CS2R R72, SRZ ;  /* 0x0000000000488805 */ /* 0x000fe4000001ff00 */
[----:B------:R-:W-:Y:S01]  /*0880*/  MOV R11, RZ ;  /* 0x000000ff000b7202 */ /* 0x000fe20000000f00 */
[----:B------:R-:W-:Y:S06]  /*0890*/  @!P1 BRA `(.L_x_9557) ;  /* 0x00000044004c9947 */ /* 0x000fec0003800000 */
[----:B------:R-:W0:Y:S01]  /*08a0*/  S2R R66, SR_TID.X ;  /* 0x0000000000427919 */ /* 0x000e220000002100 */
[----:B------:R-:W1:Y:S01]  /*08b0*/  LDC.64 R12, c[0x0][0x368] ;  /* 0x0000da00ff0c7b82 */ /* 0x000e620000000a00 */
[----:B------:R-:W-:Y:S01]  /*08c0*/  MOV R67, RZ ;  /* 0x000000ff00437202 */ /* 0x000fe20000000f00 */
[----:B------:R-:W-:Y:S01]  /*08d0*/  ULDC.64 UR10, c[0x0][0x370] ;  /* 0x0000dc00000a7ab9 */ /* 0x000fe20000000a00 */
[----:B------:R-:W-:Y:S01]  /*08e0*/  UMOV UR4, 0x400 ;  /* 0x0000040000047882 */ /* 0x000fe20000000000 */
[----:B------:R-:W-:Y:S01]  /*08f0*/  IMAD.WIDE.U32 R60, R3, UR6, RZ ;  /* 0x00000006033c7c25 */ /* 0x000fe2000f8e00ff */
[----:B------:R-:W-:-:S03]  /*0900*/  MOV R8, RZ ;  /* 0x000000ff00087202 */ /* 0x000fc60000000f00 */
[----:B------:R-:W2:Y:S01]  /*0910*/  S2UR UR5, SR_CgaCtaId ;  /* 0x00000000000579c3 */ /* 0x000ea20000008800 */
[----:B------:R-:W-:Y:S01]  /*0920*/  IMAD.WIDE.U32 R58, R3, UR8, RZ ;  /* 0x00000008033a7c25 */ /* 0x000fe2000f8e00ff */
[----:B------:R-:W-:-:S04]  /*0930*/  IADD3 R23, R61, R23, RZ ;  /* 0x000000173d177210 */ /* 0x000fc80007ffe0ff */
[----:B------:R-:W-:Y:S01]  /*0940*/  IADD3 R25, R59, R25, RZ ;  /* 0x000000193b197210 */ /* 0x000fe20007ffe0ff */
[----:B-1----:R-:W-:-:S04]  /*0950*/  IMAD R0, R12, UR14, RZ ;  /* 0x0000000e0c007c24 */ /* 0x002fc8000f8e02ff */
[----:B------:R-:W-:Y:S02]  /*0960*/  IMAD R13, R13, UR15, R0 ;  /* 0x0000000f0d0d7c24 */ /* 0x000fe4000f8e0200 */
[----:B------:R-:W-:Y:S01]  /*0970*/  IMAD R0, R9, UR10, RZ ;  /* 0x0000000a09007c24 */ /* 0x000fe2000f8e02ff */
[----:B0-----:R-:W-:Y:S01]  /*0980*/  IADD3 R27, R66, 0x20, RZ ;  /* 0x00000020421b7810 */ /* 0x001fe20007ffe0ff */
[----:B------:R-:W-:Y:S01]  /*0990*/  IMAD.WIDE.U32 R10, R12, UR15, R66 ;  /* 0x0000000f0c0a7c25 */ /* 0x000fe2000f8e0042 */
[----:B--2---:R-:W-:Y:S01]  /*09a0*/  ULEA UR4, UR5, UR4, 0x18 ;  /* 0x0000000405047291 */ /* 0x004fe2000f8ec03f */
[C---:B------:R-:W-:Y:S02]  /*09b0*/  IADD3 R29, R66.reuse, 0x40, RZ ;  /* 0x00000040421d7810 */ /* 0x040fe40007ffe0ff */
[C---:B------:R-:W-:Y:S02]  /*09c0*/  IADD3 R31, R66.reuse, 0x60, RZ ;  /* 0x00000060421f7810 */ /* 0x040fe40007ffe0ff */
[----:B------:R-:W-:Y:S01]  /*09d0*/  IADD3 R11, R11, R13, RZ ;  /* 0x0000000d0b0b7210 */ /* 0x000fe20007ffe0ff */
[----:B------:R-:W-:Y:S01]  /*09e0*/  IMAD R13, R7, UR11, R0 ;  /* 0x0000000b070d7c24 */ /* 0x000fe2000f8e0200 */
[----:B------:R-:W-:-:S02]  /*09f0*/  SHF.L.U32 R0, R66, 0x3, RZ ;  /* 0x0000000342007819 */ /* 0x000fc400000006ff */
[----:B------:R-:W-:Y:S01]  /*0a00*/  IADD3 R35, R66, 0x80, RZ ;  /* 0x0000008042237810 */ /* 0x000fe20007ffe0ff */
[----:B------:R-:W-:Y:S01]  /*0a10*/  IMAD.WIDE.U32 R14, R7, UR10, R10 ;  /* 0x0000000a070e7c25 */ /* 0x000fe2000f8e000a */
[----:B------:R-:W-:Y:S01]  /*0a20*/  MOV R10, UR4 ;  /* 0x00000004000a7c02 */ /* 0x000fe20008000f00 */
[----:B------:R-:W-:Y:S01]  /*0a30*/  ULDC.64 UR4, c[0x0][0x3d0] ;  /* 0x0000f40000047ab9 */ /* 0x000fe20000000a00 */
[----:B------:R-:W-:Y:S02]  /*0a40*/  LEA.HI.SX32 R11, R0, R0, 0x1b ;  /* 0x00000000000b7211 */ /* 0x000fe400078fdaff */
[----:B------:R-:W-:Y:S02]  /*0a50*/  IADD3 R13, R15, R13, RZ ;  /* 0x0000000d0f0d7210 */ /* 0x000fe40007ffe0ff */
[----:B------:R-:W-:Y:S01]  /*0a60*/  LEA R56, P0, R14, UR4, 0x2 ;  /* 0x000000040e387c11 */ /* 0x000fe2000f8010ff */
[----:B------:R-:W-:Y:S01]  /*0a70*/  ULDC UR4, c[0x0][0x224] ;  /* 0x0000890000047ab9 */ /* 0x000fe20000000800 */
[----:B------:R-:W-:-:S02]  /*0a80*/  IADD3 R37, R66, 0xa0, RZ ;  /* 0x000000a042257810 */ /* 0x000fc40007ffe0ff */
[----:B------:R-:W-:Y:S02]  /*0a90*/  LEA.HI.X R0, R14, UR5, R13, 0x2, P0 ;  /* 0x000000050e007c11 */ /* 0x000fe400080f140d */
[----:B------:R-:W-:Y:S02]  /*0aa0*/  MOV R13, R21 ;  /* 0x00000015000d7202 */ /* 0x000fe40000000f00 */
[----:B------:R-:W0:Y:S01]  /*0ab0*/  S2R R21, SR_LANEID ;  /* 0x0000000000157919 */ /* 0x000e220000000000 */
[C---:B------:R-:W-:Y:S02]  /*0ac0*/  IADD3 R39, R66.reuse, 0xc0, RZ ;  /* 0x000000c042277810 */ /* 0x040fe40007ffe0ff */
[----:B------:R-:W-:Y:S02]  /*0ad0*/  IADD3 R41, R66, 0xe0, RZ ;  /* 0x000000e042297810 */ /* 0x000fe40007ffe0ff */
[----:B------:R-:W-:Y:S02]  /*0ae0*/  LEA.HI.SX32 R27, R27, R66, 0x1b ;  /* 0x000000421b1b7211 */ /* 0x000fe400078fdaff */
[----:B------:R-:W-:-:S02]  /*0af0*/  IADD3 R12, R10, 0x220, RZ ;  /* 0x000002200a0c7810 */ /* 0x000fc40007ffe0ff */
[-C--:B------:R-:W-:Y:S02]  /*0b00*/  LEA.HI.SX32 R29, R29, R66.reuse, 0x1b ;  /* 0x000000421d1d7211 */ /* 0x080fe400078fdaff */
[-C--:B------:R-:W-:Y:S02]  /*0b10*/  LEA.HI.SX32 R31, R31, R66.reuse, 0x1b ;  /* 0x000000421f1f7211 */ /* 0x080fe400078fdaff */
[-C--:B------:R-:W-:Y:S02]  /*0b20*/  LEA.HI.SX32 R33, R66, R66.reuse, 0x1b ;  /* 0x0000004242217211 */ /* 0x080fe400078fdaff */
[-C--:B------:R-:W-:Y:S02]  /*0b30*/  LEA.HI.SX32 R35, R35, R66.reuse, 0x1b ;  /* 0x0000004223237211 */ /* 0x080fe400078fdaff */
[-C--:B------:R-:W-:Y:S02]  /*0b40*/  LEA.HI.SX32 R37, R37, R66.reuse, 0x1b ;  /* 0x0000004225257211 */ /* 0x080fe400078fdaff */
[----:B------:R-:W-:-:S02]  /*0b50*/  LEA.HI.SX32 R39, R39, R66, 0x1b ;  /* 0x0000004227277211 */ /* 0x000fc400078fdaff */
[----:B------:R-:W-:Y:S02]  /*0b60*/  LEA.HI.SX32 R41, R41, R66, 0x1b ;  /* 0x0000004229297211 */ /* 0x000fe400078fdaff */
[----:B------:R-:W-:Y:S02]  /*0b70*/  IADD3 R56, P0, R56, -0x100, RZ ;  /* 0xffffff0038387810 */ /* 0x000fe40007f1e0ff */
[----:B------:R-:W-:Y:S02]  /*0b80*/  LEA R26, R27, R10, 0x2 ;  /* 0x0000000a1b1a7211 */ /* 0x000fe400078e10ff */
[----:B------:R-:W-:Y:S02]  /*0b90*/  LEA R12, R11, R12, 0x2 ;  /* 0x0000000c0b0c7211 */ /* 0x000fe400078e10ff */
[-C--:B------:R-:W-:Y:S02]  /*0ba0*/  LEA R27, R29, R10.reuse, 0x2 ;  /* 0x0000000a1d1b7211 */ /* 0x080fe400078e10ff */
[----:B------:R-:W-:-:S02]  /*0bb0*/  LEA R28, R31, R10, 0x2 ;  /* 0x0000000a1f1c7211 */ /* 0x000fc400078e10ff */
[----:B------:R-:W-:Y:S02]  /*0bc0*/  MOV R15, R2 ;  /* 0x00000002000f7202 */ /* 0x000fe40000000f00 */
[----:B------:R-:W-:Y:S02]  /*0bd0*/  MOV R11, RZ ;  /* 0x000000ff000b7202 */ /* 0x000fe40000000f00 */
[----:B------:R-:W-:Y:S02]  /*0be0*/  LOP3.LUT R24, R66, 0x1f, RZ, 0xc0, !PT ;  /* 0x0000001f42187812 */ /* 0x000fe400078ec0ff */
[-C--:B------:R-:W-:Y:S02]  /*0bf0*/  LEA R29, R35, R10.reuse, 0x2 ;  /* 0x0000000a231d7211 */ /* 0x080fe400078e10ff */
[-C--:B------:R-:W-:Y:S02]  /*0c00*/  LEA R30, R37, R10.reuse, 0x2 ;  /* 0x0000000a251e7211 */ /* 0x080fe400078e10ff */
[----:B------:R-:W-:-:S02]  /*0c10*/  LEA R31, R39, R10, 0x2 ;  /* 0x0000000a271f7211 */ /* 0x000fc400078e10ff */
[-C--:B------:R-:W-:Y:S02]  /*0c20*/  LEA R32, R41, R10.reuse, 0x2 ;  /* 0x0000000a29207211 */ /* 0x080fe400078e10ff */
[----:B------:R-:W-:Y:S02]  /*0c30*/  LEA R33, R33, R10, 0x2 ;  /* 0x0000000a21217211 */ /* 0x000fe400078e10ff */
[----:B------:R-:W-:Y:S02]  /*0c40*/  IADD3.X R57, R0, -0x1, RZ, P0, !PT ;  /* 0xffffffff00397810 */ /* 0x000fe400007fe4ff */
[----:B------:R-:W-:Y:S02]  /*0c50*/  MOV R14, R22 ;  /* 0x00000016000e7202 */ /* 0x000fe40000000f00 */
[----:B------:R-:W-:Y:S01]  /*0c60*/  MOV R22, UR4 ;  /* 0x0000000400167c02 */ /* 0x000fe20008000f00 */
[----:B0-----:R-:W-:-:S06]  /*0c70*/  UMOV UR4, URZ ;  /* 0x0000003f00047c82 */ /* 0x001fcc0008000000 */
.L_x_9596:
[----:B------:R-:W-:Y:S01]  /*0c80*/  BAR.SYNC.DEFER_BLOCKING 0x0 ;  /* 0x0000000000007b1d */ /* 0x000fe20000010000 */
[----:B------:R-:W-:Y:S02]  /*0c90*/  SHF.R.S32.HI R63, RZ, 0x1f, R66 ;  /* 0x0000001fff3f7819 */ /* 0x000fe40000011442 */
[C---:B------:R-:W-:Y:S02]  /*0ca0*/  SHF.L.U32 R64, R66.reuse, 0x4, RZ ;  /* 0x0000000442407819 */ /* 0x040fe400000006ff */
[----:B------:R-:W-:-:S03]  /*0cb0*/  SHF.L.U64.HI R63, R66, 0x4, R63 ;  /* 0x00000004423f7819 */ /* 0x000fc6000001023f */
[----:B0-----:R-:W0:Y:S01]  /*0cc0*/  LDC R2, c[0x0][0x21c] ;  /* 0x00008700ff027b82 */ /* 0x001e220000000800 */
[----:B------:R-:W-:-:S04]  /*0cd0*/  IADD3 R36, P0, R13, R64, RZ ;  /* 0x000000400d247210 */ /* 0x000fc80007f1e0ff */
[----:B------:R-:W-:-:S06]  /*0ce0*/  IADD3.X R37, R14, R63, RZ, P0, !PT ;  /* 0x0000003f0e257210 */ /* 0x000fcc00007fe4ff */
[----:B------:R-:W2:Y:S01]  /*0cf0*/  LDG.E.128 R36, desc[UR12][R36.64] ;  /* 0x0000000c24247981 */ /* 0x000ea2000c1e1d00 */
[----:B------:R-:W-:Y:S02]  /*0d00*/  LEA R62, R21, R10, 0x4 ;  /* 0x0000000a153e7211 */ /* 0x000fe400078e20ff */
[----:B------:R-:W-:-:S04]  /*0d10*/  IADD3 R52, P0, R15, R64, RZ ;  /* 0x000000400f347210 */ /* 0x000fc80007f1e0ff */
[----:B------:R-:W-:Y:S01]  /*0d20*/  IADD3.X R53, R16, R63, RZ, P0, !PT ;  /* 0x0000003f10357210 */ /* 0x000fe200007fe4ff */
[----:B--2---:R-:W-:Y:S01]  /*0d30*/  STS.128 [R62], R36 ;  /* 0x000000243e007388 */ /* 0x004fe20000000c00 */
[----:B------:R-:W-:-:S03]  /*0d40*/  NOP ;  /* 0x0000000000007918 */ /* 0x000fc60000000000 */
[----:B------:R-:W1:Y:S01]  /*0d50*/  LDS.128 R40, [R62] ;  /* 0x000000003e287984 */ /* 0x000e620000000c00 */
[----:B------:R-:W-:Y:S06]  /*0d60*/  BAR.SYNC.DEFER_BLOCKING 0x0 ;  /* 0x0000000000007b1d */ /* 0x000fec0000010000 */
[----:B------:R-:W2:Y:S01]  /*0d70*/  LDG.E.128 R52, desc[UR12][R52.64] ;  /* 0x0000000c34347981 */ /* 0x000ea2000c1e1d00 */
[----:B------:R-:W-:-:S04]  /*0d80*/  IADD3 R48, P0, R17, R64, RZ ;  /* 0x0000004011307210 */ /* 0x000fc80007f1e0ff */
[----:B------:R-:W-:Y:S01]  /*0d90*/  IADD3.X R49, R18, R63, RZ, P0, !PT ;  /* 0x0000003f12317210 */ /* 0x000fe200007fe4ff */
[----:B--2---:R2:W-:Y:S01]  /*0da0*/  STS.128 [R62], R52 ;  /* 0x000000343e007388 */ /* 0x0045e20000000c00 */
[----:B------:R-:W-:-:S03]  /*0db0*/  NOP ;  /* 0x0000000000007918 */ /* 0x000fc60000000000 */
[----:B------:R-:W3:Y:S01]  /*0dc0*/  LDS.128 R44, [R62] ;  /* 0x000000003e2c7984 */ /* 0x000ee20000000c00 */
[----:B------:R-:W-:Y:S06]  /*0dd0*/  BAR.SYNC.DEFER_BLOCKING 0x0 ;  /* 0x0000000000007b1d */ /* 0x000fec0000010000 */
[----:B------:R-:W4:Y:S01]  /*0de0*/  LDG.E.128 R48, desc[UR12][R48.64] ;  /* 0x0000000c30307981 */ /* 0x000f22000c1e1d00 */
[----:B------:R-:W-:Y:S01]  /*0df0*/  BSSY B0, `(.L_x_9558) ;  /* 0x000004e000007945 */ /* 0x000fe20003800000 */
[----:B0-----:R-:W-:Y:S02]  /*0e00*/  ISETP.GE.AND P5, PT, R2, 0x1, PT ;  /* 0x000000010200780c */ /* 0x001fe40003fa6270 */
[----:B--2---:R-:W-:-:S02]  /*0e10*/  CS2R R52, SRZ ;  /* 0x0000000000347805 */ /* 0x004fc4000001ff00 */
[----:B------:R-:W-:Y:S02]  /*0e20*/  CS2R R34, SRZ ;  /* 0x0000000000227805 */ /* 0x000fe4000001ff00 */
[C---:B-1----:R-:W-:Y:S02]  /*0e30*/  SHF.L.U32 R134, R40.reuse, 0x10, RZ ;  /* 0x0000001028867819 */ /* 0x042fe400000006ff */
[----:B------:R-:W-:Y:S02]  /*0e40*/  PRMT R89, R40, 0x7632, R89 ;  /* 0x0000763228597816 */ /* 0x000fe40000000059 */
[C---:B------:R-:W-:Y:S02]  /*0e50*/  SHF.L.U32 R129, R41.reuse, 0x10, RZ ;  /* 0x0000001029817819 */ /* 0x040fe400000006ff */
[----:B------:R-:W-:Y:S02]  /*0e60*/  PRMT R87, R41, 0x7632, R87 ;  /* 0x0000763229577816 */ /* 0x000fe40000000057 */
[----:B---3--:R-:W-:-:S02]  /*0e70*/  SHF.L.U32 R119, R44, 0x10, RZ ;  /* 0x000000102c777819 */ /* 0x008fc400000006ff */
[----:B------:R-:W-:Y:S02]  /*0e80*/  SHF.L.U32 R55, R45, 0x10, RZ ;  /* 0x000000102d377819 */ /* 0x000fe400000006ff */
[----:B------:R-:W-:Y:S01]  /*0e90*/  PRMT R44, R44, 0x7632, R44 ;  /* 0x000076322c2c7816 */ /* 0x000fe2000000002c */
[--C-:B-----5:R-:W-:Y:S01]  /*0ea0*/  FADD.FTZ R119, R119, R6.reuse ;  /* 0x0000000677777221 */ /* 0x120fe20000010000 */
        /* <DEDUP_REMOVED lines=8> */
[----:B------:R-:W-:Y:S01]  /*0f30*/  FADD.FTZ R116, R65, R6 ;  /* 0x0000000641747221 */ /* 0x000fe20000010000 */
[----:B------:R-:W-:Y:S01]  /*0f40*/  PRMT R46, R46, 0x7632, R46 ;  /* 0x000076322e2e7816 */ /* 0x000fe2000000002e */
[--C-:B------:R-:W-:Y:S01]  /*0f50*/  FADD.FTZ R115, R115, R6.reuse ;  /* 0x0000000673737221 */ /* 0x100fe20000010000 */
        /* <DEDUP_REMOVED lines=9> */
[----:B------:R-:W-:Y:S01]  /*0ff0*/  SHF.L.U32 R47, R47, 0x10, RZ ;  /* 0x000000102f2f7819 */ /* 0x000fe200000006ff */
[----:B----4-:R-:W-:Y:S01]  /*1000*/  STS.128 [R62], R48 ;  /* 0x000000303e007388 */ /* 0x010fe20000000c00 */
[----:B------:R-:W-:-:S03]  /*1010*/  NOP ;  /* 0x0000000000007918 */ /* 0x000fc60000000000 */
[----:B------:R-:W0:Y:S02]  /*1020*/  LDS.128 R36, [R62] ;  /* 0x000000003e247984 */ /* 0x000e240000000c00 */
[C---:B0-----:R-:W-:Y:S02]  /*1030*/  SHF.L.U32 R0, R36.reuse, 0x10, RZ ;  /* 0x0000001024007819 */ /* 0x041fe400000006ff */
[----:B------:R-:W-:Y:S02]  /*1040*/  PRMT R114, R36, 0x7632, R114 ;  /* 0x0000763224727816 */ /* 0x000fe40000000072 */
[C---:B------:R-:W-:Y:S02]  /*1050*/  SHF.L.U32 R80, R37.reuse, 0x10, RZ ;  /* 0x0000001025507819 */ /* 0x040fe400000006ff */
[----:B------:R-:W-:Y:S02]  /*1060*/  PRMT R90, R37, 0x7632, R90 ;  /* 0x00007632255a7816 */ /* 0x000fe4000000005a */
[----:B------:R-:W-:-:S02]  /*1070*/  CS2R R36, SRZ ;  /* 0x0000000000247805 */ /* 0x000fc4000001ff00 */
[C---:B------:R-:W-:Y:S02]  /*1080*/  SHF.L.U32 R82, R38.reuse, 0x10, RZ ;  /* 0x0000001026527819 */ /* 0x040fe400000006ff */
[----:B------:R-:W-:Y:S02]  /*1090*/  PRMT R88, R38, 0x7632, R88 ;  /* 0x0000763226587816 */ /* 0x000fe40000000058 */
[C---:B------:R-:W-:Y:S02]  /*10a0*/  SHF.L.U32 R84, R39.reuse, 0x10, RZ ;  /* 0x0000001027547819 */ /* 0x040fe400000006ff */
[----:B------:R-:W-:Y:S02]  /*10b0*/  PRMT R86, R39, 0x7632, R86 ;  /* 0x0000763227567816 */ /* 0x000fe40000000056 */
[----:B------:R-:W-:Y:S01]  /*10c0*/  CS2R R38, SRZ ;  /* 0x0000000000267805 */ /* 0x000fe2000001ff00 */
        /* <DEDUP_REMOVED lines=32> */
.L_x_9559:
[----:B------:R-:W-:Y:S05]  /*12d0*/  BSYNC B0 ;  /* 0x0000000000007941 */ /* 0x000fea0003800000 */
.L_x_9558:
        /* <DEDUP_REMOVED lines=40> */
.L_x_9561:
[----:B------:R-:W-:Y:S05]  /*1560*/  BSYNC B0 ;  /* 0x0000000000007941 */ /* 0x000fea0003800000 */
.L_x_9560:
        /* <DEDUP_REMOVED lines=40> */
.L_x_9563:
[----:B------:R-:W-:Y:S05]  /*17f0*/  BSYNC B0 ;  /* 0x0000000000007941 */ /* 0x000fea0003800000 */
.L_x_9562:
        /* <DEDUP_REMOVED lines=33> */
.L_x_9565:
[----:B------:R-:W-:Y:S05]  /*1a10*/  BSYNC B0 ;  /* 0x0000000000007941 */ /* 0x000fea0003800000 */
.L_x_9564:
        /* <DEDUP_REMOVED lines=33> */
.L_x_9567:
[----:B------:R-:W-:Y:S05]  /*1c30*/  BSYNC B0 ;  /* 0x0000000000007941 */ /* 0x000fea0003800000 */
.L_x_9566:
        /* <DEDUP_REMOVED lines=33> */
.L_x_9569:
[----:B------:R-:W-:Y:S05]  /*1e50*/  BSYNC B0 ;  /* 0x0000000000007941 */ /* 0x000fea0003800000 */
.L_x_9568:
        /* <DEDUP_REMOVED lines=33> */
.L_x_9571:
[----:B------:R-:W-:Y:S05]  /*2070*/  BSYNC B0 ;  /* 0x0000000000007941 */ /* 0x000fea0003800000 */
.L_x_9570:
        /* <DEDUP_REMOVED lines=33> */
.L_x_9573:
[----:B------:R-:W-:Y:S05]  /*2290*/  BSYNC B0 ;  /* 0x0000000000007941 */ /* 0x000fea0003800000 */
.L_x_9572:
[----:B------:R-:W-:Y:S01]  /*22a0*/  FFMA.FTZ R11, R90, R128, R11 ;  /* 0x000000805a0b7223 */ /* 0x000fe2000001000b */
[----:B------:R-:W-:Y:S01]  /*22b0*/  SHF.L.U32 R126, R83, 0x10, RZ ;  /* 0x00000010537e7819 */ /* 0x000fe200000006ff */
[----:B------:R-:W-:Y:S01]  /*22c0*/  BAR.SYNC.DEFER_BLOCKING 0x0 ;  /* 0x0000000000007b1d */ /* 0x000fe20000010000 */
[----:B------:R-:W-:Y:S01]  /*22d0*/  SHF.L.U32 R88, R88, 0x10, RZ ;  /* 0x0000001058587819 */ /* 0x000fe200000006ff */
[----:B------:R-:W-:Y:S01]  /*22e0*/  FFMA.FTZ R11, R82, R132, R11 ;  /* 0x00000084520b7223 */ /* 0x000fe2000001000b */
[----:B------:R-:W-:Y:S01]  /*22f0*/  SHF.L.U32 R124, R79, 0x10, RZ ;  /* 0x000000104f7c7819 */ /* 0x000fe200000006ff */
[-C--:B------:R-:W-:Y:S01]  /*2300*/  FMUL.FTZ R55, R0, R5.reuse ;  /* 0x0000000500377220 */ /* 0x080fe20000410000 */
[----:B------:R-:W-:Y:S01]  /*2310*/  SHF.L.U32 R86, R86, 0x10, RZ ;  /* 0x0000001056567819 */ /* 0x000fe200000006ff */
        /* <DEDUP_REMOVED lines=12> */
[----:B------:R-:W-:Y:S01]  /*23e0*/  HFMA2.MMA R47, -RZ, RZ, 0, 0 ;  /* 0x00000000ff2f7435 */ /* 0x000fe200000001ff */
[----:B------:R-:W-:Y:S01]  /*23f0*/  MOV R46, R66 ;  /* 0x00000042002e7202 */ /* 0x000fe20000000f00 */
[----:B------:R-:W-:Y:S01]  /*2400*/  ULDC.64 UR6, c[0x0][0x370] ;  /* 0x0000dc0000067ab9 */ /* 0x000fe20000000a00 */
[----:B------:R-:W-:Y:S01]  /*2410*/  IADD3 R122, R22, -0x1, RZ ;  /* 0xffffffff167a7810 */ /* 0x000fe20007ffe0ff */
[----:B------:R-:W-:Y:S01]  /*2420*/  HFMA2.MMA R123, -RZ, RZ, 0, 0 ;  /* 0x00000000ff7b7435 */ /* 0x000fe200000001ff */
[----:B------:R-:W-:Y:S01]  /*2430*/  MOV R53, RZ ;  /* 0x000000ff00357202 */ /* 0x000fe20000000f00 */
[----:B------:R-:W-:Y:S01]  /*2440*/  UMOV UR5, URZ ;  /* 0x0000003f00057c82 */ /* 0x000fe20008000000 */
[----:B------:R-:W1:Y:S01]  /*2450*/  LDC R48, c[0x0][0x224] ;  /* 0x00008900ff307b82 */ /* 0x000e620000000800 */
[----:B------:R-:W-:Y:S01]  /*2460*/  SHF.L.U32 R49, R122, 0x8, RZ ;  /* 0x000000087a317819 */ /* 0x000fe200000006ff */
[----:B------:R-:W-:Y:S01]  /*2470*/  ULDC UR22, c[0x0][0x224] ;  /* 0x0000890000167ab9 */ /* 0x000fe20000000800 */
[----:B------:R-:W-:Y:S01]  /*2480*/  IADD3 R121, R66, 0x200, RZ ;  /* 0x0000020042797810 */ /* 0x000fe20007ffe0ff */
[----:B------:R-:W-:Y:S01]  /*2490*/  ULDC UR23, c[0x0][0x21c] ;  /* 0x0000870000177ab9 */ /* 0x000fe20000000800 */
[----:B------:R-:W-:Y:S01]  /*24a0*/  ULDC.64 UR24, c[0x0][0x3d0] ;  /* 0x0000f40000187ab9 */ /* 0x000fe20000000a00 */
[----:B------:R-:W-:Y:S01]  /*24b0*/  ULDC.64 UR18, c[0x0][0x380] ;  /* 0x0000e00000127ab9 */ /* 0x000fe20000000a00 */
[----:B------:R-:W-:Y:S01]  /*24c0*/  ULDC.64 UR16, c[0x0][0x270] ;  /* 0x00009c0000107ab9 */ /* 0x000fe20000000a00 */
[----:B------:R-:W2:Y:S01]  /*24d0*/  LDC R125, c[0x0][0x224] ;  /* 0x00008900ff7d7b82 */ /* 0x000ea20000000800 */
[----:B------:R-:W-:Y:S01]  /*24e0*/  ULDC.64 UR10, c[0x0][0x250] ;  /* 0x00009400000a7ab9 */ /* 0x000fe20000000a00 */
[----:B------:R-:W-:Y:S01]  /*24f0*/  ULDC.64 UR8, c[0x0][0x238] ;  /* 0x00008e0000087ab9 */ /* 0x000fe20000000a00 */
[----:B0-----:R-:W-:-:S05]  /*2500*/  IMAD R2, R44, UR14, RZ ;  /* 0x0000000e2c027c24 */ /* 0x001fca000f8e02ff */
[----:B------:R-:W0:Y:S01]  /*2510*/  LDC.64 R96, c[0x0][0x380] ;  /* 0x0000e000ff607b82 */ /* 0x000e220000000a00 */
[----:B------:R-:W-:-:S04]  /*2520*/  IMAD.WIDE.U32 R46, R44, UR15, R46 ;  /* 0x0000000f2c2e7c25 */ /* 0x000fc8000f8e002e */
[----:B------:R-:W-:Y:S02]  /*2530*/  IMAD R45, R45, UR15, R2 ;  /* 0x0000000f2d2d7c24 */ /* 0x000fe4000f8e0202 */
[----:B------:R-:W-:Y:S01]  /*2540*/  IMAD R2, R9, UR6, RZ ;  /* 0x0000000609027c24 */ /* 0x000fe2000f8e02ff */
[----:B------:R-:W3:Y:S02]  /*2550*/  LDC.64 R98, c[0x0][0x2d8] ;  /* 0x0000b600ff627b82 */ /* 0x000ee40000000a00 */
[----:B------:R-:W-:Y:S01]  /*2560*/  IADD3 R47, R47, R45, RZ ;  /* 0x0000002d2f2f7210 */ /* 0x000fe20007ffe0ff */
[C---:B------:R-:W-:Y:S01]  /*2570*/  IMAD R45, R7.reuse, UR7, R2 ;  /* 0x00000007072d7c24 */ /* 0x040fe2000f8e0202 */
[----:B------:R-:W-:Y:S01]  /*2580*/  LEA.HI R2, R122, R122, RZ, 0x1 ;  /* 0x0000007a7a027211 */ /* 0x000fe200078f08ff */
[----:B------:R-:W-:Y:S01]  /*2590*/  IMAD.WIDE.U32 R46, R7, UR6, R46 ;  /* 0x00000006072e7c25 */ /* 0x000fe2000f8e002e */
[----:B------:R-:W-:Y:S02]  /*25a0*/  ULDC.64 UR6, c[0x0][0x3d0] ;  /* 0x0000f40000067ab9 */ /* 0x000fe40000000a00 */
[----:B------:R-:W4:Y:S01]  /*25b0*/  LDC.64 R100, c[0x0][0x2d0] ;  /* 0x0000b400ff647b82 */ /* 0x000f220000000a00 */
[----:B------:R-:W-:-:S02]  /*25c0*/  LOP3.LUT R51, R2, 0xfffffe, RZ, 0xc0, !PT ;  /* 0x00fffffe02337812 */ /* 0x000fc400078ec0ff */
[----:B------:R-:W-:Y:S02]  /*25d0*/  IADD3 R50, R47, R45, RZ ;  /* 0x0000002d2f327210 */ /* 0x000fe40007ffe0ff */
[----:B------:R-:W-:Y:S01]  /*25e0*/  LEA R44, P1, R46, UR6, 0x2 ;  /* 0x000000062e2c7c11 */ /* 0x000fe2000f8210ff */
[----:B------:R-:W-:Y:S01]  /*25f0*/  UMOV UR6, URZ ;  /* 0x0000003f00067c82 */ /* 0x000fe20008000000 */
[----:B-1----:R-:W-:Y:S02]  /*2600*/  LEA R47, R48, UR4, 0x8 ;  /* 0x00000004302f7c11 */ /* 0x002fe4000f8e40ff */
[----:B------:R-:W-:Y:S01]  /*2610*/  LEA.HI.X R45, R46, UR7, R50, 0x2, P1 ;  /* 0x000000072e2d7c11 */ /* 0x000fe200088f1432 */
[----:B------:R-:W-:Y:S01]  /*2620*/  ULDC UR7, c[0x0][0x218] ;  /* 0x0000860000077ab9 */ /* 0x000fe20000000800 */
[----:B------:R-:W-:Y:S01]  /*2630*/  IADD3 R92, P0, R49, R46, RZ ;  /* 0x0000002e315c7210 */ /* 0x000fe20007f1e0ff */
[----:B------:R-:W-:Y:S01]  /*2640*/  IMAD.WIDE R94, R47, 0x4, R56 ;  /* 0x000000042f5e7825 */ /* 0x000fe200078e0238 */
[----:B------:R-:W-:-:S02]  /*2650*/  IADD3 R122, R122, -R51, RZ ;  /* 0x800000337a7a7210 */ /* 0x000fc40007ffe0ff */
[----:B------:R-:W-:Y:S01]  /*2660*/  LEA.HI.X.SX32 R93, R49, R50, 0x1, P0 ;  /* 0x00000032315d7211 */ /* 0x000fe200000f0eff */
[----:B------:R-:W-:-:S03]  /*2670*/  IMAD.WIDE R44, R47, 0x4, R44 ;  /* 0x000000042f2c7825 */ /* 0x000fc600078e022c */
[C---:B------:R-:W-:Y:S02]  /*2680*/  IADD3 R102, P0, R44.reuse, -0x380, RZ ;  /* 0xfffffc802c667810 */ /* 0x040fe40007f1e0ff */
        /* <DEDUP_REMOVED lines=10> */
[----:B------:R-:W-:-:S02]  /*2730*/  IADD3.X R113, R45, -0x1, RZ, P5, !PT ;  /* 0xffffffff2d717810 */ /* 0x000fc40002ffe4ff */
[C---:B------:R-:W-:Y:S02]  /*2740*/  ISETP.NE.AND P0, PT, R66.reuse, RZ, PT ;  /* 0x000000ff4200720c */ /* 0x040fe40003f05270 */
[----:B0-23--:R-:W-:-:S13]  /*2750*/  ISETP.NE.AND P1, PT, R66, 0x1f, PT ;  /* 0x0000001f4200780c */ /* 0x00dfda0003f25270 */
.L_x_9595:
[----:B------:R-:W-:Y:S02]  /*2760*/  SHF.R.S32.HI R2, RZ, 0x1f, R123 ;  /* 0x0000001fff027819 */ /* 0x000fe4000001147b */
[----:B01----:R-:W-:Y:S02]  /*2770*/  MOV R44, R60 ;  /* 0x0000003c002c7202 */ /* 0x003fe40000000f00 */
[----:B------:R-:W-:Y:S01]  /*2780*/  MOV R45, R23 ;  /* 0x00000017002d7202 */ /* 0x000fe20000000f00 */
[C---:B------:R-:W-:Y:S02]  /*2790*/  IMAD R46, R2.reuse, UR8, RZ ;  /* 0x00000008022e7c24 */ /* 0x040fe4000f8e02ff */
[----:B------:R-:W-:Y:S02]  /*27a0*/  IMAD R50, R2, UR16, RZ ;  /* 0x0000001002327c24 */ /* 0x000fe4000f8e02ff */
[----:B------:R-:W-:-:S04]  /*27b0*/  IMAD.WIDE.U32 R48, R123, UR8, R44 ;  /* 0x000000087b307c25 */ /* 0x000fc8000f8e002c */
[C---:B------:R-:W-:Y:S01]  /*27c0*/  IMAD R47, R123.reuse, UR9, R46 ;  /* 0x000000097b2f7c24 */ /* 0x040fe2000f8e022e */
[----:B----4-:R-:W-:Y:S01]  /*27d0*/  LEA R46, P2, R48, R100, 0x2 ;  /* 0x00000064302e7211 */ /* 0x010fe200078410ff */
[----:B------:R-:W-:-:S03]  /*27e0*/  IMAD.WIDE.U32 R44, R123, UR16, RZ ;  /* 0x000000107b2c7c25 */ /* 0x000fc6000f8e00ff */
[----:B------:R-:W-:Y:S01]  /*27f0*/  IADD3 R47, R49, R47, RZ ;  /* 0x0000002f312f7210 */ /* 0x000fe20007ffe0ff */
[----:B------:R-:W-:-:S03]  /*2800*/  IMAD R51, R123, UR17, R50 ;  /* 0x000000117b337c24 */ /* 0x000fc6000f8e0232 */
        /* <DEDUP_REMOVED lines=12> */
[----:B0-----:R-:W-:Y:S01]  /*28d0*/  IMAD R47, R123, UR11, R136 ;  /* 0x0000000b7b2f7c24 */ /* 0x001fe2000f8e0288 */
[----:B------:R-:W-:-:S03]  /*28e0*/  MOV R45, R25 ;  /* 0x00000019002d7202 */ /* 0x000fc60000000f00 */
[----:B------:R-:W-:-:S03]  /*28f0*/  IMAD.WIDE.U32 R44, R123, UR10, R44 ;  /* 0x0000000a7b2c7c25 */ /* 0x000fc6000f8e002c */
[----:B------:R-:W-:-:S05]  /*2900*/  LEA R136, P3, R44, R98, 0x2 ;  /* 0x000000622c887211 */ /* 0x000fca00078610ff */
[----:B------:R-:W0:Y:S01]  /*2910*/  @P2 LDC R139, c[0x0][0x21c] ;  /* 0x00008700ff8b2b82 */ /* 0x000e220000000800 */
[----:B------:R-:W-:Y:S02]  /*2920*/  IADD3 R45, R45, R47, RZ ;  /* 0x0000002f2d2d7210 */ /* 0x000fe40007ffe0ff */
[----:B------:R-:W-:Y:S02]  /*2930*/  @P2 IADD3 R46, R22, -0x2, RZ ;  /* 0xfffffffe162e2810 */ /* 0x000fe40007ffe0ff */
[----:B------:R-:W-:Y:S02]  /*2940*/  LEA.HI.X R137, R44, R99, R45, 0x2, P3 ;  /* 0x000000632c897211 */ /* 0x000fe400018f142d */
[----:B------:R-:W-:-:S03]  /*2950*/  LEA R44, R122, R123, 0x8 ;  /* 0x0000007b7a2c7211 */ /* 0x000fc600078e40ff */
[----:B------:R-:W5:Y:S01]  /*2960*/  LDG.E R136, desc[UR12][R136.64] ;  /* 0x0000000c88887981 */ /* 0x000f62000c1e1900 */
[----:B------:R-:W-:-:S04]  /*2970*/  SEL R45, R44, R121, !P0 ;  /* 0x000000792c2d7207 */ /* 0x000fc80004000000 */
[-C--:B------:R-:W-:Y:S01]  /*2980*/  LEA R144, R45, R10.reuse, 0x2 ;  /* 0x0000000a2d907211 */ /* 0x080fe200078e10ff */
[----:B0-----:R-:W-:Y:S02]  /*2990*/  @P2 IMAD R139, R46, R139, R123 ;  /* 0x0000008b2e8b2224 */ /* 0x001fe400078e027b */
[----:B------:R-:W-:Y:S01]  /*29a0*/  FMUL.FTZ R147, R126, R85 ;  /* 0x000000557e937220 */ /* 0x000fe20000410000 */
[----:B------:R-:W-:Y:S02]  /*29b0*/  @P1 LEA R126, R66, R10, 0x2 ;  /* 0x0000000a427e1211 */ /* 0x000fe400078e10ff */
[----:B------:R-:W-:Y:S01]  /*29c0*/  MOV R141, RZ ;  /* 0x000000ff008d7202 */ /* 0x000fe20000000f00 */
[----:B------:R-:W-:-:S04]  /*29d0*/  @P2 IMAD.WIDE R138, R139, 0x8, R72 ;  /* 0x000000088b8a2825 */ /* 0x000fc800078e0248 */
        /* <DEDUP_REMOVED lines=13> */
[C---:B------:R-:W-:Y:S01]  /*2ab0*/  FMUL.FTZ R140, R146.reuse, R115 ;  /* 0x00000073928c7220 */ /* 0x040fe20000410000 */
[C---:B-1----:R-:W-:Y:S01]  /*2ac0*/  FMUL.FTZ R48, R146.reuse, R118 ;  /* 0x0000007692307220 */ /* 0x042fe20000410000 */
[----:B------:R-:W-:-:S04]  /*2ad0*/  FMUL.FTZ R135, R146, R91 ;  /* 0x0000005b92877220 */ /* 0x000fc80000410000 */
[----:B------:R-:W1:Y:S01]  /*2ae0*/  MUFU.EX2 R140, R140 ;  /* 0x0000008c008c7308 */ /* 0x000e620000000800 */
[C---:B------:R-:W-:Y:S01]  /*2af0*/  FMUL.FTZ R142, R146.reuse, R117 ;  /* 0x00000075928e7220 */ /* 0x040fe20000410000 */
[----:B0-----:R-:W-:-:S06]  /*2b00*/  FMUL.FTZ R144, R146, R85 ;  /* 0x0000005592907220 */ /* 0x001fcc0000410000 */
[----:B------:R-:W0:Y:S01]  /*2b10*/  MUFU.EX2 R48, R48 ;  /* 0x0000003000307308 */ /* 0x000e220000000800 */
[----:B------:R-:W-:Y:S01]  /*2b20*/  FMUL.FTZ R49, R130, R115 ;  /* 0x0000007382317220 */ /* 0x000fe20000410000 */
[----:B------:R-:W3:Y:S06]  /*2b30*/  @P1 LDS R126, [R126+0x107c] ;  /* 0x00107c007e7e1984 */ /* 0x000eec0000000800 */
[----:B------:R-:W4:Y:S01]  /*2b40*/  MUFU.EX2 R135, R135 ;  /* 0x0000008700877308 */ /* 0x000f220000000800 */
[----:B------:R2:W5:Y:S01]  /*2b50*/  @P2 LDG.E R141, desc[UR12][R138.64+0x4] ;  /* 0x0000040c8a8d2981 */ /* 0x000562000c1e1900 */
[----:B------:R-:W-:-:S06]  /*2b60*/  FMUL.FTZ R50, R146, R116 ;  /* 0x0000007492327220 */ /* 0x000fcc0000410000 */
[----:B------:R-:W4:Y:S01]  /*2b70*/  MUFU.EX2 R142, R142 ;  /* 0x0000008e008e7308 */ /* 0x000f220000000800 */
[----:B-1----:R-:W-:Y:S01]  /*2b80*/  FMUL.FTZ R133, R131, R140 ;  /* 0x0000008c83857220 */ /* 0x002fe20000410000 */
[----:B--2---:R-:W-:Y:S01]  /*2b90*/  FMUL.FTZ R138, R134, R119 ;  /* 0x00000077868a7220 */ /* 0x004fe20000410000 */
[----:B------:R-:W-:-:S05]  /*2ba0*/  FMUL.FTZ R143, R146, R81 ;  /* 0x00000051928f7220 */ /* 0x000fca0000410000 */
[----:B------:R-:W1:Y:S01]  /*2bb0*/  MUFU.EX2 R144, R144 ;  /* 0x0000009000907308 */ /* 0x000e620000000800 */
[----:B------:R-:W-:Y:S01]  /*2bc0*/  FFMA.FTZ R51, R140, R138, R49 ;  /* 0x0000008a8c337223 */ /* 0x000fe20000010031 */
[----:B------:R-:W-:Y:S01]  /*2bd0*/  FMUL.FTZ R134, R128, R91 ;  /* 0x0000005b80867220 */ /* 0x000fe20000410000 */
[C---:B0-----:R-:W-:Y:S02]  /*2be0*/  FMUL.FTZ R128, R48.reuse, R133 ;  /* 0x0000008530807220 */ /* 0x041fe40000410000 */
[----:B------:R-:W-:-:S03]  /*2bf0*/  FFMA.FTZ R51, R48, R51, R129 ;  /* 0x0000003330337223 */ /* 0x000fc60000010081 */
[----:B------:R-:W0:Y:S01]  /*2c00*/  MUFU.EX2 R130, R50 ;  /* 0x0000003200827308 */ /* 0x000e220000000800 */
[C---:B----4-:R-:W-:Y:S01]  /*2c10*/  FMUL.FTZ R133, R135.reuse, R128 ;  /* 0x0000008087857220 */ /* 0x050fe20000410000 */
[----:B------:R-:W-:-:S06]  /*2c20*/  FFMA.FTZ R51, R135, R51, R134 ;  /* 0x0000003387337223 */ /* 0x000fcc0000010086 */
[----:B------:R-:W2:Y:S01]  /*2c30*/  MUFU.EX2 R143, R143 ;  /* 0x0000008f008f7308 */ /* 0x000ea20000000800 */
[C---:B------:R-:W-:Y:S01]  /*2c40*/  FMUL.FTZ R133, R142.reuse, R133 ;  /* 0x000000858e857220 */ /* 0x040fe20000410000 */
[----:B------:R-:W-:-:S03]  /*2c50*/  FFMA.FTZ R51, R142, R51, R149 ;  /* 0x000000338e337223 */ /* 0x000fc60000010095 */
[C---:B-1----:R-:W-:Y:S01]  /*2c60*/  FMUL.FTZ R133, R144.reuse, R133 ;  /* 0x0000008590857220 */ /* 0x042fe20000410000 */
[----:B------:R-:W-:-:S03]  /*2c70*/  FFMA.FTZ R51, R144, R51, R147 ;  /* 0x0000003390337223 */ /* 0x000fc60000010093 */
[C---:B0-----:R-:W-:Y:S01]  /*2c80*/  FMUL.FTZ R154, R130.reuse, R133 ;  /* 0x00000085829a7220 */ /* 0x041fe20000410000 */
[----:B------:R-:W-:-:S03]  /*2c90*/  FFMA.FTZ R51, R130, R51, R127 ;  /* 0x0000003382337223 */ /* 0x000fc6000001007f */
        /* <DEDUP_REMOVED lines=11> */
.L_x_9576:
[----:B------:R-:W-:Y:S05]  /*2d50*/  BSYNC B0 ;  /* 0x0000000000007941 */ /* 0x000fea0003800000 */
.L_x_9575:
[----:B------:R-:W2:Y:S01]  /*2d60*/  SHFL.UP PT, R128, R155, 0x1, RZ ;  /* 0x042000009b807989 */ /* 0x000ea200000e00ff */
[----:B------:R-:W-:Y:S01]  /*2d70*/  ISETP.GE.AND P1, PT, R21, 0x1, PT ;  /* 0x000000011500780c */ /* 0x000fe20003f26270 */
[----:B------:R-:W-:Y:S01]  /*2d80*/  BSSY B0, `(.L_x_9577) ;  /* 0x00000b4000007945 */ /* 0x000fe20003800000 */
[C---:B------:R-:W-:Y:S01]  /*2d90*/  PRMT R50, R47.reuse, 0x7632, R50 ;  /* 0x000076322f327816 */ /* 0x040fe20000000032 */
[----:B0-----:R-:W0:Y:S01]  /*2da0*/  SHFL.UP PT, R51, R154, 0x1, RZ ;  /* 0x042000009a337989 */ /* 0x001e2200000e00ff */
[----:B------:R-:W-:Y:S01]  /*2db0*/  SHF.L.U32 R151, R47, 0x10, RZ ;  /* 0x000000102f977819 */ /* 0x000fe200000006ff */
[----:B-1----:R-:W-:Y:S01]  /*2dc0*/  FMUL.FTZ R47, R143, R126 ;  /* 0x0000007e8f2f7220 */ /* 0x002fe20000410000 */
[----:B------:R-:W-:Y:S02]  /*2dd0*/  PRMT R146, R46, 0x7632, R146 ;  /* 0x000076322e927816 */ /* 0x000fe40000000092 */
[----:B------:R-:W-:Y:S01]  /*2de0*/  SHF.L.U32 R50, R50, 0x10, RZ ;  /* 0x0000001032327819 */ /* 0x000fe200000006ff */
[----:B------:R-:W-:Y:S01]  /*2df0*/  FMUL.FTZ R47, R130, R47 ;  /* 0x0000002f822f7220 */ /* 0x000fe20000410000 */
[----:B------:R-:W-:-:S02]  /*2e00*/  PRMT R150, R45, 0x7632, R150 ;  /* 0x000076322d967816 */ /* 0x000fc40000000096 */
[----:B------:R-:W-:Y:S01]  /*2e10*/  SHF.L.U32 R153, R45, 0x10, RZ ;  /* 0x000000102d997819 */ /* 0x000fe200000006ff */
[----:B-----5:R-:W-:Y:S01]  /*2e20*/  FMUL.FTZ R45, R136, R151 ;  /* 0x00000097882d7220 */ /* 0x020fe20000410000 */
[----:B------:R-:W-:Y:S01]  /*2e30*/  SHF.L.U32 R146, R146, 0x10, RZ ;  /* 0x0000001092927819 */ /* 0x000fe200000006ff */
[----:B------:R-:W-:Y:S01]  /*2e40*/  FMUL.FTZ R157, R136, R50 ;  /* 0x00000032889d7220 */ /* 0x000fe20000410000 */
[----:B------:R-:W-:Y:S02]  /*2e50*/  SHF.L.U32 R148, R46, 0x10, RZ ;  /* 0x000000102e947819 */ /* 0x000fe400000006ff */
[----:B------:R-:W-:Y:S01]  /*2e60*/  PRMT R156, R44, 0x7632, R156 ;  /* 0x000076322c9c7816 */ /* 0x000fe2000000009c */
[----:B------:R-:W-:Y:S01]  /*2e70*/  FMUL.FTZ R145, R136, R146 ;  /* 0x0000009288917220 */ /* 0x000fe20000410000 */
[----:B------:R-:W-:Y:S01]  /*2e80*/  FMUL.FTZ R157, R86, R157 ;  /* 0x0000009d569d7220 */ /* 0x000fe20000410000 */
[----:B------:R-:W-:Y:S01]  /*2e90*/  SHF.L.U32 R152, R44, 0x10, RZ ;  /* 0x000000102c987819 */ /* 0x000fe200000006ff */
[----:B------:R-:W-:Y:S01]  /*2ea0*/  FMUL.FTZ R139, R136, R148 ;  /* 0x00000094888b7220 */ /* 0x000fe20000410000 */
[----:B--2---:R-:W-:Y:S01]  /*2eb0*/  @P1 FFMA.FTZ R155, R154, R128, R155 ;  /* 0x000000809a9b1223 */ /* 0x004fe2000001009b */
[----:B------:R-:W-:Y:S01]  /*2ec0*/  FMUL.FTZ R128, R84, R45 ;  /* 0x0000002d54807220 */ /* 0x000fe20000410000 */
[----:B------:R-:W-:Y:S01]  /*2ed0*/  SHF.L.U32 R150, R150, 0x10, RZ ;  /* 0x0000001096967819 */ /* 0x000fe200000006ff */
[----:B------:R-:W-:Y:S01]  /*2ee0*/  FMUL.FTZ R145, R88, R145 ;  /* 0x0000009158917220 */ /* 0x000fe20000410000 */
[----:B------:R-:W-:Y:S01]  /*2ef0*/  FMUL.FTZ R139, R82, R139 ;  /* 0x0000008b528b7220 */ /* 0x000fe20000410000 */
[----:B------:R-:W-:Y:S01]  /*2f00*/  FFMA.FTZ R44, R143, R157, R128 ;  /* 0x0000009d8f2c7223 */ /* 0x000fe20000010080 */
[C---:B------:R-:W-:Y:S01]  /*2f10*/  FMUL.FTZ R45, R136.reuse, R153 ;  /* 0x00000099882d7220 */ /* 0x040fe20000410000 */
[----:B------:R-:W-:Y:S01]  /*2f20*/  FMUL.FTZ R137, R136, R150 ;  /* 0x0000009688897220 */ /* 0x000fe20000410000 */
[----:B------:R-:W-:Y:S01]  /*2f30*/  SHF.L.U32 R156, R156, 0x10, RZ ;  /* 0x000000109c9c7819 */ /* 0x000fe200000006ff */
[----:B------:R-:W-:Y:S01]  /*2f40*/  FFMA.FTZ R44, R130, R44, R145 ;  /* 0x0000002c822c7223 */ /* 0x000fe20000010091 */
[----:B------:R-:W-:Y:S01]  /*2f50*/  FMUL.FTZ R46, R80, R45 ;  /* 0x0000002d502e7220 */ /* 0x000fe20000410000 */
[----:B------:R-:W-:Y:S01]  /*2f60*/  FMUL.FTZ R137, R90, R137 ;  /* 0x000000895a897220 */ /* 0x000fe20000410000 */
[C---:B------:R-:W-:Y:S01]  /*2f70*/  FMUL.FTZ R45, R144.reuse, R47 ;  /* 0x0000002f902d7220 */ /* 0x040fe20000410000 */
[----:B------:R-:W-:Y:S01]  /*2f80*/  FFMA.FTZ R44, R144, R44, R139 ;  /* 0x0000002c902c7223 */ /* 0x000fe2000001008b */
[----:B0-----:R-:W-:Y:S01]  /*2f90*/  @P1 FMUL.FTZ R154, R154, R51 ;  /* 0x000000339a9a1220 */ /* 0x001fe20000410000 */
[----:B------:R-:W-:Y:S01]  /*2fa0*/  FMUL.FTZ R133, R136, R156 ;  /* 0x0000009c88857220 */ /* 0x000fe20000410000 */
[C---:B------:R-:W-:Y:S01]  /*2fb0*/  FMUL.FTZ R132, R142.reuse, R45 ;  /* 0x0000002d8e847220 */ /* 0x040fe20000410000 */
[----:B------:R-:W-:Y:S01]  /*2fc0*/  FFMA.FTZ R44, R142, R44, R137 ;  /* 0x0000002c8e2c7223 */ /* 0x000fe20000010089 */
[----:B------:R-:W-:Y:S01]  /*2fd0*/  FMUL.FTZ R47, R136, R152 ;  /* 0x00000098882f7220 */ /* 0x000fe20000410000 */
[----:B------:R-:W-:Y:S01]  /*2fe0*/  FMUL.FTZ R133, R114, R133 ;  /* 0x0000008572857220 */ /* 0x000fe20000410000 */
[----:B------:R-:W-:Y:S01]  /*2ff0*/  SHFL.UP PT, R45, R154, 0x2, RZ ;  /* 0x044000009a2d7989 */ /* 0x000fe200000e00ff */
[C---:B------:R-:W-:Y:S01]  /*3000*/  FFMA.FTZ R158, R135.reuse, R44, R46 ;  /* 0x0000002c879e7223 */ /* 0x040fe2000001002e */
[----:B------:R-:W-:Y:S01]  /*3010*/  FMUL.FTZ R51, R135, R132 ;  /* 0x0000008487337220 */ /* 0x000fe20000410000 */
[----:B------:R-:W-:Y:S01]  /*3020*/  FMUL.FTZ R47, R0, R47 ;  /* 0x0000002f002f7220 */ /* 0x000fe20000410000 */
[----:B------:R-:W0:Y:S01]  /*3030*/  SHFL.UP PT, R44, R155, 0x2, RZ ;  /* 0x044000009b2c7989 */ /* 0x000e2200000e00ff */
[C---:B------:R-:W-:Y:S01]  /*3040*/  FFMA.FTZ R158, R48.reuse, R158, R133 ;  /* 0x0000009e309e7223 */ /* 0x040fe20000010085 */
[----:B------:R-:W-:Y:S01]  /*3050*/  FMUL.FTZ R51, R48, R51 ;  /* 0x0000003330337220 */ /* 0x000fe20000410000 */
[----:B------:R-:W-:-:S02]  /*3060*/  ISETP.GE.AND P1, PT, R21, 0x2, PT ;  /* 0x000000021500780c */ /* 0x000fc40003f26270 */
[C---:B------:R-:W-:Y:S01]  /*3070*/  FFMA.FTZ R159, R140.reuse, R158, R47 ;  /* 0x0000009e8c9f7223 */ /* 0x040fe2000001002f */
[----:B------:R-:W-:Y:S01]  /*3080*/  FMUL.FTZ R158, R140, R51 ;  /* 0x000000338c9e7220 */ /* 0x000fe20000410000 */
[C---:B------:R-:W-:Y:S02]  /*3090*/  ISETP.NE.AND P2, PT, R24.reuse, 0x1f, PT ;  /* 0x0000001f1800780c */ /* 0x040fe40003f45270 */
[----:B------:R-:W-:Y:S01]  /*30a0*/  ISETP.GE.U32.AND P3, PT, R24, 0x18, PT ;  /* 0x000000181800780c */ /* 0x000fe20003f66070 */
[----:B------:R-:W1:Y:S04]  /*30b0*/  SHFL.DOWN PT, R132, R159, 0x1, 0x1f ;  /* 0x08201f009f847f89 */ /* 0x000e6800000e0000 */
[----:B------:R-:W2:Y:S02]  /*30c0*/  SHFL.DOWN PT, R51, R158, 0x1, 0x1f ;  /* 0x08201f009e337f89 */ /* 0x000ea400000e0000 */
        /* <DEDUP_REMOVED lines=21> */
[----:B------:R-:W-:Y:S01]  /*3220*/  HFMA2.MMA R44, -RZ, RZ, 1.875, 0 ;  /* 0x3f800000ff2c7435 */ /* 0x000fe200000001ff */
[----:B---3--:R-:W-:-:S03]  /*3230*/  @P1 FMUL.FTZ R154, R154, R45 ;  /* 0x0000002d9a9a1220 */ /* 0x008fc60000410000 */
[----:B------:R-:W0:Y:S01]  /*3240*/  SHFL.UP PT, R160, R155, 0x10, RZ ;  /* 0x060000009ba07989 */ /* 0x000e2200000e00ff */
[----:B------:R-:W-:Y:S02]  /*3250*/  ISETP.GE.AND P1, PT, R22, UR22, PT ;  /* 0x0000001616007c0c */ /* 0x000fe4000bf26270 */
[----:B------:R-:W-:Y:S01]  /*3260*/  MOV R45, RZ ;  /* 0x000000ff002d7202 */ /* 0x000fe20000000f00 */
[----:B------:R-:W3:Y:S01]  /*3270*/  SHFL.UP PT, R51, R154, 0x10, RZ ;  /* 0x060000009a337989 */ /* 0x000ee200000e00ff */
[----:B-1----:R-:W-:Y:S01]  /*3280*/  @!P2 FFMA.FTZ R159, R158, R132, R159 ;  /* 0x000000849e9fa223 */ /* 0x002fe2000001009f */
[----:B------:R-:W-:Y:S02]  /*3290*/  ISETP.NE.OR P1, PT, R24, RZ, P1 ;  /* 0x000000ff1800720c */ /* 0x000fe40000f25670 */
[----:B------:R-:W-:Y:S01]  /*32a0*/  LEA R132, R123, R10, 0x3 ;  /* 0x0000000a7b847211 */ /* 0x000fe200078e18ff */
[----:B--2---:R-:W-:Y:S01]  /*32b0*/  @!P2 FMUL.FTZ R158, R158, R161 ;  /* 0x000000a19e9ea220 */ /* 0x004fe20000410000 */
[----:B------:R-:W-:Y:S01]  /*32c0*/  ISETP.GE.AND P2, PT, R21, 0x10, PT ;  /* 0x000000101500780c */ /* 0x000fe20003f46270 */
[----:B------:R-:W1:Y:S04]  /*32d0*/  SHFL.DOWN PT, R162, R159, 0x8, 0x1f ;  /* 0x09001f009fa27f89 */ /* 0x000e6800000e0000 */
[----:B------:R-:W2:Y:S04]  /*32e0*/  SHFL.DOWN PT, R161, R158, 0x8, 0x1f ;  /* 0x09001f009ea17f89 */ /* 0x000ea800000e0000 */
[----:B------:R-:W-:Y:S01]  /*32f0*/  @!P1 LDS.64 R44, [R132+0x10f8] ;  /* 0x0010f800842c9984 */ /* 0x000fe20000000a00 */
[----:B------:R-:W-:-:S03]  /*3300*/  ISETP.GE.U32.AND P1, PT, R24, 0x10, PT ;  /* 0x000000101800780c */ /* 0x000fc60003f26070 */
[C---:B0-----:R-:W-:Y:S01]  /*3310*/  @P2 FFMA.FTZ R155, R154.reuse, R160, R155 ;  /* 0x000000a09a9b2223 */ /* 0x041fe2000001009b */
[----:B---3--:R-:W-:Y:S01]  /*3320*/  @P2 FMUL.FTZ R154, R154, R51 ;  /* 0x000000339a9a2220 */ /* 0x008fe20000410000 */
[----:B------:R-:W-:Y:S01]  /*3330*/  ISETP.NE.AND P2, PT, R66, RZ, PT ;  /* 0x000000ff4200720c */ /* 0x000fe20003f45270 */
[----:B------:R-:W-:Y:S04]  /*3340*/  SHFL.IDX PT, R51, R141, RZ, 0x1f ;  /* 0x00001fff8d337589 */ /* 0x000fe800000e0000 */
[----:B------:R-:W-:Y:S01]  /*3350*/  SHFL.UP PT, R155, R155, 0x1, RZ ;  /* 0x042000009b9b7989 */ /* 0x000fe200000e00ff */
[----:B-1----:R-:W-:-:S03]  /*3360*/  @!P3 FFMA.FTZ R159, R158, R162, R159 ;  /* 0x000000a29e9fb223 */ /* 0x002fc6000001009f */
[----:B------:R-:W0:Y:S01]  /*3370*/  SHFL.UP PT, R154, R154, 0x1, RZ ;  /* 0x042000009a9a7989 */ /* 0x000e2200000e00ff */
[----:B--2---:R-:W-:-:S03]  /*3380*/  @!P3 FMUL.FTZ R158, R158, R161 ;  /* 0x000000a19e9eb220 */ /* 0x004fc60000410000 */
[----:B------:R-:W1:Y:S04]  /*3390*/  SHFL.DOWN PT, R160, R159, 0x10, 0x1f ;  /* 0x0a001f009fa07f89 */ /* 0x000e6800000e0000 */
[----:B------:R-:W2:Y:S01]  /*33a0*/  SHFL.DOWN PT, R161, R158, 0x10, 0x1f ;  /* 0x0a001f009ea17f89 */ /* 0x000ea200000e0000 */
[----:B0-----:R-:W-:-:S04]  /*33b0*/  @P0 FFMA.FTZ R51, R154, R51, R155 ;  /* 0x000000339a330223 */ /* 0x001fc8000001009b */
[----:B------:R-:W-:Y:S01]  /*33c0*/  FFMA.FTZ R51, R131, R51, R138 ;  /* 0x0000003383337223 */ /* 0x000fe2000001008a */
[----:B-1----:R-:W-:-:S03]  /*33d0*/  @!P1 FFMA.FTZ R159, R158, R160, R159 ;  /* 0x000000a09e9f9223 */ /* 0x002fc6000001009f */
[-C--:B------:R-:W-:Y:S01]  /*33e0*/  FFMA.FTZ R49, R140, R51.reuse, R49 ;  /* 0x000000338c317223 */ /* 0x080fe20000010031 */
[----:B------:R-:W-:Y:S01]  /*33f0*/  FMUL.FTZ R131, R152, R51 ;  /* 0x0000003398837220 */ /* 0x000fe20000410000 */
[----:B--2---:R-:W-:Y:S01]  /*3400*/  @!P1 FMUL.FTZ R158, R158, R161 ;  /* 0x000000a19e9e9220 */ /* 0x004fe20000410000 */
[----:B------:R-:W-:Y:S01]  /*3410*/  SHFL.IDX PT, R152, R45, RZ, 0x1f ;  /* 0x00001fff2d987589 */ /* 0x000fe200000e0000 */
[----:B------:R-:W-:Y:S01]  /*3420*/  FMUL.FTZ R156, R156, R49 ;  /* 0x000000319c9c7220 */ /* 0x000fe20000410000 */
[----:B------:R-:W-:Y:S01]  /*3430*/  FFMA.FTZ R131, R0, R131, RZ ;  /* 0x0000008300837223 */ /* 0x000fe200000100ff */
[----:B------:R-:W-:Y:S01]  /*3440*/  FFMA.FTZ R138, R48, R49, R129 ;  /* 0x00000031308a7223 */ /* 0x000fe20000010081 */
[----:B------:R-:W-:Y:S01]  /*3450*/  ISETP.NE.AND P1, PT, R66, 0x1f, PT ;  /* 0x0000001f4200780c */ /* 0x000fe20003f25270 */
[----:B------:R-:W-:Y:S01]  /*3460*/  SHFL.DOWN PT, R129, R159, 0x1, 0x1f ;  /* 0x08201f009f817f89 */ /* 0x000fe200000e0000 */
[----:B------:R-:W-:Y:S01]  /*3470*/  FFMA.FTZ R141, R114, R156, R131 ;  /* 0x0000009c728d7223 */ /* 0x000fe20000010083 */
[-C--:B------:R-:W-:Y:S01]  /*3480*/  FFMA.FTZ R155, R135, R138.reuse, R134 ;  /* 0x0000008a879b7223 */ /* 0x080fe20000010086 */
[----:B------:R-:W-:Y:S01]  /*3490*/  FMUL.FTZ R153, R153, R138 ;  /* 0x0000008a99997220 */ /* 0x000fe20000410000 */
[----:B------:R-:W0:Y:S02]  /*34a0*/  SHFL.DOWN PT, R156, R158, 0x1, 0x1f ;  /* 0x08201f009e9c7f89 */ /* 0x000e2400000e0000 */
[----:B------:R-:W-:Y:S01]  /*34b0*/  FFMA.FTZ R149, R142, R155, R149 ;  /* 0x0000009b8e957223 */ /* 0x000fe20000010095 */
[----:B------:R-:W-:Y:S01]  /*34c0*/  FFMA.FTZ R141, R80, R153, R141 ;  /* 0x00000099508d7223 */ /* 0x000fe2000001008d */
[----:B------:R-:W-:Y:S01]  /*34d0*/  FMUL.FTZ R150, R150, R155 ;  /* 0x0000009b96967220 */ /* 0x000fe20000410000 */
[----:B------:R1:W-:Y:S01]  /*34e0*/  SHFL.IDX PT, R154, R159, RZ, 0x1f ;  /* 0x00001fff9f9a7589 */ /* 0x0003e200000e0000 */
[-C--:B------:R-:W-:Y:S01]  /*34f0*/  FFMA.FTZ R147, R144, R149.reuse, R147 ;  /* 0x0000009590937223 */ /* 0x080fe20000010093 */
[----:B------:R-:W-:Y:S01]  /*3500*/  FMUL.FTZ R148, R148, R149 ;  /* 0x0000009594947220 */ /* 0x000fe20000410000 */
[----:B------:R-:W-:Y:S01]  /*3510*/  FFMA.FTZ R141, R90, R150, R141 ;  /* 0x000000965a8d7223 */ /* 0x000fe2000001008d */
[----:B------:R-:W2:Y:S01]  /*3520*/  SHFL.IDX PT, R131, R158, RZ, 0x1f ;  /* 0x00001fff9e837589 */ /* 0x000ea200000e0000 */
[-C--:B------:R-:W-:Y:S01]  /*3530*/  FMUL.FTZ R134, R146, R147.reuse ;  /* 0x0000009392867220 */ /* 0x080fe20000410000 */
[----:B------:R-:W-:Y:S01]  /*3540*/  FFMA.FTZ R146, R130, R147, R127 ;  /* 0x0000009382927223 */ /* 0x000fe2000001007f */
[----:B------:R-:W-:Y:S01]  /*3550*/  FFMA.FTZ R141, R82, R148, R141 ;  /* 0x00000094528d7223 */ /* 0x000fe2000001008d */
[----:B------:R-:W-:-:S02]  /*3560*/  FMUL.FTZ R127, R136, R51 ;  /* 0x00000033887f7220 */ /* 0x000fc40000410000 */
[----:B------:R-:W-:Y:S01]  /*3570*/  FMUL.FTZ R153, R151, R146 ;  /* 0x0000009297997220 */ /* 0x000fe20000410000 */
[----:B------:R-:W-:Y:S01]  /*3580*/  FFMA.FTZ R141, R88, R134, R141 ;  /* 0x00000086588d7223 */ /* 0x000fe2000001008d */
[----:B------:R-:W-:Y:S01]  /*3590*/  FFMA.FTZ R151, R143, R146, R124 ;  /* 0x000000928f977223 */ /* 0x000fe2000001007c */
[----:B------:R-:W-:Y:S02]  /*35a0*/  FMUL.FTZ R127, R0, R127 ;  /* 0x0000007f007f7220 */ /* 0x000fe40000410000 */
[----:B------:R-:W-:Y:S01]  /*35b0*/  FFMA.FTZ R153, R84, R153, R141 ;  /* 0x0000009954997223 */ /* 0x000fe2000001008d */
[----:B-1----:R-:W-:Y:S01]  /*35c0*/  FMUL.FTZ R159, R136, R151 ;  /* 0x00000097889f7220 */ /* 0x002fe20000410000 */
[----:B0-----:R-:W-:Y:S01]  /*35d0*/  @P1 FFMA.FTZ R152, R156, R152, R129 ;  /* 0x000000989c981223 */ /* 0x001fe20000010081 */
[----:B------:R-:W-:Y:S02]  /*35e0*/  FMUL.FTZ R129, R136, R49 ;  /* 0x0000003188817220 */ /* 0x000fe40000410000 */
[----:B------:R-:W-:Y:S01]  /*35f0*/  FMUL.FTZ R159, R86, R159 ;  /* 0x0000009f569f7220 */ /* 0x000fe20000410000 */
[----:B------:R-:W-:Y:S01]  /*3600*/  FFMA.FTZ R141, R152, R126, R157 ;  /* 0x0000007e988d7223 */ /* 0x000fe2000001009d */
[----:B------:R-:W-:Y:S01]  /*3610*/  IADD3 R157, R22, -0x1, RZ ;  /* 0xffffffff169d7810 */ /* 0x000fe20007ffe0ff */
[----:B------:R-:W-:-:S02]  /*3620*/  FMUL.FTZ R129, R114, R129 ;  /* 0x0000008172817220 */ /* 0x000fc40000410000 */
[----:B------:R-:W-:Y:S01]  /*3630*/  FFMA.FTZ R143, R143, R141, R128 ;  /* 0x0000008d8f8f7223 */ /* 0x000fe20000010080 */
[----:B------:R-:W-:Y:S01]  /*3640*/  LEA R152, R157, R66, 0x8 ;  /* 0x000000429d987211 */ /* 0x000fe200078e40ff */
[C---:B--2---:R-:W-:Y:S01]  /*3650*/  FFMA.FTZ R45, R131.reuse, R45, R154 ;  /* 0x0000002d832d7223 */ /* 0x044fe2000001009a */
[----:B------:R-:W-:Y:S01]  /*3660*/  FMUL.FTZ R44, R131, R44 ;  /* 0x0000002c832c7220 */ /* 0x000fe20000410000 */
[----:B------:R-:W-:Y:S01]  /*3670*/  FFMA.FTZ R145, R130, R143, R145 ;  /* 0x0000008f82917223 */ /* 0x000fe20000010091 */
[----:B------:R-:W-:Y:S01]  /*3680*/  IADD3 R152, -R152, UR7, RZ ;  /* 0x0000000798987c10 */ /* 0x000fe2000fffe1ff */
[C---:B------:R-:W-:Y:S01]  /*3690*/  FMUL.FTZ R131, R136.reuse, R138 ;  /* 0x0000008a88837220 */ /* 0x040fe20000410000 */
[----:B------:R-:W-:Y:S01]  /*36a0*/  FMUL.FTZ R157, R136, R146 ;  /* 0x00000092889d7220 */ /* 0x000fe20000410000 */
[----:B------:R-:W-:Y:S01]  /*36b0*/  FFMA.FTZ R139, R144, R145, R139 ;  /* 0x00000091908b7223 */ /* 0x000fe2000001008b */
[----:B------:R0:W-:Y:S01]  /*36c0*/  @!P2 STS.64 [R132+0x10f8], R44 ;  /* 0x0010f82c8400a388 */ /* 0x0001e20000000a00 */
[----:B------:R-:W-:Y:S01]  /*36d0*/  ISETP.GE.AND P3, PT, R152, 0x1, PT ;  /* 0x000000019800780c */ /* 0x000fe20003f66270 */
[----:B------:R-:W-:Y:S01]  /*36e0*/  FMUL.FTZ R131, R80, R131 ;  /* 0x0000008350837220 */ /* 0x000fe20000410000 */
[----:B------:R-:W-:Y:S01]  /*36f0*/  FFMA.FTZ R137, R142, R139, R137 ;  /* 0x0000008b8e897223 */ /* 0x000fe20000010089 */
[----:B------:R1:W-:Y:S01]  /*3700*/  STS [R12], R127 ;  /* 0x0000007f0c007388 */ /* 0x0003e20000000800 */
[----:B------:R-:W-:-:S02]  /*3710*/  FMUL.FTZ R157, R84, R157 ;  /* 0x0000009d549d7220 */ /* 0x000fc40000410000 */
[----:B------:R-:W-:Y:S01]  /*3720*/  FFMA.FTZ R135, R135, R137, R46 ;  /* 0x0000008987877223 */ /* 0x000fe2000001002e */
[----:B------:R2:W-:Y:S03]  /*3730*/  STS [R12+0x4], R129 ;  /* 0x000004810c007388 */ /* 0x0005e60000000800 */
[----:B------:R-:W-:Y:S01]  /*3740*/  FFMA.FTZ R133, R48, R135, R133 ;  /* 0x0000008730857223 */ /* 0x000fe20000010085 */
[C---:B0-----:R-:W-:Y:S01]  /*3750*/  FMUL.FTZ R45, R136.reuse, R155 ;  /* 0x0000009b882d7220 */ /* 0x041fe20000410000 */
[----:B------:R0:W-:Y:S01]  /*3760*/  STS [R12+0x8], R131 ;  /* 0x000008830c007388 */ /* 0x0001e20000000800 */
[----:B-1----:R-:W-:Y:S02]  /*3770*/  FMUL.FTZ R127, R136, R149 ;  /* 0x00000095887f7220 */ /* 0x002fe40000410000 */
[----:B------:R-:W-:Y:S01]  /*3780*/  FMUL.FTZ R45, R90, R45 ;  /* 0x0000002d5a2d7220 */ /* 0x000fe20000410000 */
[----:B------:R1:W-:Y:S01]  /*3790*/  STS [R12+0x18], R157 ;  /* 0x0000189d0c007388 */ /* 0x0003e20000000800 */
[----:B--2---:R-:W-:Y:S01]  /*37a0*/  FMUL.FTZ R129, R136, R147 ;  /* 0x0000009388817220 */ /* 0x004fe20000410000 */
[----:B------:R-:W-:-:S02]  /*37b0*/  FMUL.FTZ R127, R82, R127 ;  /* 0x0000007f527f7220 */ /* 0x000fc40000410000 */
[----:B------:R1:W-:Y:S01]  /*37c0*/  STS [R12+0xc], R45 ;  /* 0x00000c2d0c007388 */ /* 0x0003e20000000800 */
[----:B------:R-:W-:Y:S01]  /*37d0*/  FMUL.FTZ R129, R88, R129 ;  /* 0x0000008158817220 */ /* 0x000fe20000410000 */
[----:B0-----:R-:W-:Y:S02]  /*37e0*/  FFMA.FTZ R131, R140, R133, R47 ;  /* 0x000000858c837223 */ /* 0x001fe4000001002f */
[----:B------:R1:W-:Y:S04]  /*37f0*/  STS [R12+0x10], R127 ;  /* 0x0000107f0c007388 */ /* 0x0003e80000000800 */
[----:B------:R1:W-:Y:S04]  /*3800*/  STS [R12+0x14], R129 ;  /* 0x000014810c007388 */ /* 0x0003e80000000800 */
[----:B------:R1:W-:Y:S01]  /*3810*/  STS [R12+0x1c], R159 ;  /* 0x00001c9f0c007388 */ /* 0x0003e20000000800 */
[----:B------:R-:W-:Y:S06]  /*3820*/  BAR.SYNC.DEFER_BLOCKING 0x0 ;  /* 0x0000000000007b1d */ /* 0x000fec0000010000 */
[----:B------:R-:W-:Y:S05]  /*3830*/  @!P3 BRA `(.L_x_9578) ;  /* 0x000000000020b947 */ /* 0x000fea0003800000 */
[----:B-1----:R-:W0:Y:S01]  /*3840*/  LDS R127, [R33+0x220] ;  /* 0x00022000217f7984 */ /* 0x002e220000000800 */
[----:B------:R-:W-:Y:S02]  /*3850*/  IMAD R2, R2, UR18, RZ ;  /* 0x0000001202027c24 */ /* 0x000fe4000f8e02ff */
[----:B------:R-:W-:-:S04]  /*3860*/  IMAD.WIDE.U32 R46, R123, UR18, R92 ;  /* 0x000000127b2e7c25 */ /* 0x000fc8000f8e005c */
[----:B------:R-:W-:Y:S01]  /*3870*/  IMAD R45, R123, UR19, R2 ;  /* 0x000000137b2d7c24 */ /* 0x000fe2000f8e0202 */
[----:B------:R-:W-:-:S04]  /*3880*/  LEA R44, P3, R46, UR24, 0x2 ;  /* 0x000000182e2c7c11 */ /* 0x000fc8000f8610ff */
[----:B------:R-:W-:-:S04]  /*3890*/  IADD3 R45, R47, R45, RZ ;  /* 0x0000002d2f2d7210 */ /* 0x000fc80007ffe0ff */
[----:B------:R-:W-:-:S05]  /*38a0*/  LEA.HI.X R45, R46, UR25, R45, 0x2, P3 ;  /* 0x000000192e2d7c11 */ /* 0x000fca00098f142d */
[----:B0-----:R0:W-:Y:S02]  /*38b0*/  REDG.E.ADD.F32.FTZ.RN.STRONG.GPU desc[UR12][R44.64], R127 ;  /* 0x0000007f2c0079a6 */ /* 0x0011e4000c10f38c */
.L_x_9578:
[----:B------:R-:W-:Y:S05]  /*38c0*/  BSYNC B0 ;  /* 0x0000000000007941 */ /* 0x000fea0003800000 */
.L_x_9577:
[----:B------:R-:W-:Y:S01]  /*38d0*/  SHF.L.U32 R128, R87, 0x10, RZ ;  /* 0x0000001057807819 */ /* 0x000fe200000006ff */
[----:B------:R-:W-:Y:S01]  /*38e0*/  FMUL.FTZ R2, R131, R119 ;  /* 0x0000007783027220 */ /* 0x000fe20000410000 */
[----:B------:R-:W-:Y:S01]  /*38f0*/  SHF.L.U32 R134, R40, 0x10, RZ ;  /* 0x0000001028867819 */ /* 0x000fe200000006ff */
[-C--:B------:R-:W-:Y:S01]  /*3900*/  FMUL.FTZ R47, R135, R118.reuse ;  /* 0x00000076872f7220 */ /* 0x080fe20000410000 */
[----:B------:R-:W-:Y:S01]  /*3910*/  SHF.L.U32 R130, R89, 0x10, RZ ;  /* 0x0000001059827819 */ /* 0x000fe200000006ff */
[----:B------:R-:W-:Y:S01]  /*3920*/  FFMA.FTZ R136, R128, -R91, R155 ;  /* 0x8000005b80887223 */ /* 0x000fe2000001009b */
[----:B-1----:R-:W-:Y:S01]  /*3930*/  SHF.L.U32 R129, R41, 0x10, RZ ;  /* 0x0000001029817819 */ /* 0x002fe200000006ff */
[----:B------:R1:W2:Y:S01]  /*3940*/  LDS R155, [R26+0x2a0] ;  /* 0x0002a0001a9b7984 */ /* 0x0002a20000000800 */
[----:B------:R-:W-:Y:S01]  /*3950*/  FFMA.FTZ R51, R134, -R119, R51 ;  /* 0x8000007786337223 */ /* 0x000fe20000010033 */
[-C--:B------:R-:W-:Y:S01]  /*3960*/  FFMA.FTZ R48, R130, -R115.reuse, R49 ;  /* 0x8000007382307223 */ /* 0x080fe20000010031 */
[----:B------:R-:W-:Y:S01]  /*3970*/  FMUL.FTZ R49, R133, R115 ;  /* 0x0000007385317220 */ /* 0x000fe20000410000 */
[----:B------:R-:W-:Y:S01]  /*3980*/  FFMA.FTZ R46, R129, -R118, R138 ;  /* 0x80000076812e7223 */ /* 0x000fe2000001008a */
[----:B0-----:R-:W-:Y:S01]  /*3990*/  FFMA.FTZ R44, R2, R51, RZ ;  /* 0x00000033022c7223 */ /* 0x001fe200000100ff */
[----:B------:R-:W-:Y:S01]  /*39a0*/  SHF.L.U32 R126, R83, 0x10, RZ ;  /* 0x00000010537e7819 */ /* 0x000fe200000006ff */
[----:B------:R-:W-:Y:S01]  /*39b0*/  FMUL.FTZ R140, R137, R91 ;  /* 0x0000005b898c7220 */ /* 0x000fe20000410000 */
[----:B------:R-:W-:Y:S01]  /*39c0*/  SHF.L.U32 R132, R42, 0x10, RZ ;  /* 0x000000102a847819 */ /* 0x000fe200000006ff */
[----:B------:R-:W-:Y:S01]  /*39d0*/  FFMA.FTZ R44, R49, R48, R44 ;  /* 0x00000030312c7223 */ /* 0x000fe2000001002c */
[----:B------:R-:W-:Y:S01]  /*39e0*/  ISETP.GE.AND P3, PT, R152, 0x21, PT ;  /* 0x000000219800780c */ /* 0x000fe20003f66270 */
[----:B------:R-:W-:Y:S01]  /*39f0*/  FFMA.FTZ R142, R126, -R85, R147 ;  /* 0x800000557e8e7223 */ /* 0x000fe20000010093 */
[-C--:B------:R-:W-:Y:S01]  /*3a00*/  FMUL.FTZ R147, R139, R117.reuse ;  /* 0x000000758b937220 */ /* 0x080fe20000410000 */
[----:B------:R-:W-:Y:S01]  /*3a10*/  FFMA.FTZ R45, R47, R46, R44 ;  /* 0x0000002e2f2d7223 */ /* 0x000fe2000001002c */
[----:B------:R-:W-:Y:S01]  /*3a20*/  FFMA.FTZ R138, R132, -R117, R149 ;  /* 0x80000075848a7223 */ /* 0x000fe20000010095 */
[----:B------:R-:W-:Y:S01]  /*3a30*/  SHF.L.U32 R127, R43, 0x10, RZ ;  /* 0x000000102b7f7819 */ /* 0x000fe200000006ff */
[----:B------:R-:W-:Y:S01]  /*3a40*/  FMUL.FTZ R148, R145, R85 ;  /* 0x0000005591947220 */ /* 0x000fe20000410000 */
[----:B------:R-:W-:Y:S01]  /*3a50*/  FFMA.FTZ R44, R140, R136, R45 ;  /* 0x000000888c2c7223 */ /* 0x000fe2000001002d */
[----:B------:R-:W-:Y:S01]  /*3a60*/  SHF.L.U32 R124, R79, 0x10, RZ ;  /* 0x000000104f7c7819 */ /* 0x000fe200000006ff */
[----:B------:R-:W-:Y:S01]  /*3a70*/  USHF.L.U64.HI UR20, UR5, 0x2, UR6 ;  /* 0x0000000205147899 */ /* 0x000fe20008010206 */
[----:B------:R-:W-:Y:S01]  /*3a80*/  FFMA.FTZ R146, R127, -R116, R146 ;  /* 0x800000747f927223 */ /* 0x000fe20000010092 */
[----:B------:R-:W-:Y:S01]  /*3a90*/  FFMA.FTZ R45, R147, R138, R44 ;  /* 0x0000008a932d7223 */ /* 0x000fe2000001002c */
[----:B------:R-:W-:Y:S01]  /*3aa0*/  FMUL.FTZ R149, R143, R116 ;  /* 0x000000748f957220 */ /* 0x000fe20000410000 */
[----:B------:R-:W-:Y:S01]  /*3ab0*/  FMUL.FTZ R150, R50, R151 ;  /* 0x0000009732967220 */ /* 0x000fe20000410000 */
[-C--:B------:R-:W-:Y:S01]  /*3ac0*/  FMUL.FTZ R144, R141, R81.reuse ;  /* 0x000000518d907220 */ /* 0x080fe20000410000 */
[----:B------:R-:W-:Y:S01]  /*3ad0*/  FFMA.FTZ R44, R148, R142, R45 ;  /* 0x0000008e942c7223 */ /* 0x000fe2000001002d */
[----:B------:R-:W-:Y:S01]  /*3ae0*/  FFMA.FTZ R151, R124, -R81, R151 ;  /* 0x800000517c977223 */ /* 0x000fe20000010097 */
[----:B------:R-:W-:Y:S01]  /*3af0*/  USHF.L.U32 UR21, UR5, 0x2, URZ ;  /* 0x0000000205157899 */ /* 0x000fe2000800063f */
[----:B------:R-:W-:Y:S01]  /*3b00*/  BSSY B0, `(.L_x_9579) ;  /* 0x000000c000007945 */ /* 0x000fe20003800000 */
[----:B------:R-:W-:Y:S01]  /*3b10*/  FFMA.FTZ R50, R149, R146, R44 ;  /* 0x0000009295327223 */ /* 0x000fe2000001002c */
[----:B------:R-:W-:Y:S01]  /*3b20*/  FMUL.FTZ R45, R144, R151 ;  /* 0x00000097902d7220 */ /* 0x000fe20000410000 */
[----:B------:R-:W-:-:S02]  /*3b30*/  IMAD R44, R96, UR20, RZ ;  /* 0x00000014602c7c24 */ /* 0x000fc4000f8e02ff */
[----:B------:R-:W-:Y:S01]  /*3b40*/  FFMA.FTZ R150, R86, R150, R153 ;  /* 0x0000009656967223 */ /* 0x000fe20000010099 */
[----:B------:R-:W-:Y:S01]  /*3b50*/  ISETP.GE.AND P4, PT, R152, 0x41, PT ;  /* 0x000000419800780c */ /* 0x000fe20003f86270 */
[----:B------:R-:W-:Y:S01]  /*3b60*/  FADD.FTZ R50, R50, R45 ;  /* 0x0000002d32327221 */ /* 0x000fe20000010000 */
[----:B------:R-:W-:Y:S01]  /*3b70*/  IMAD R153, R97, UR21, R44 ;  /* 0x0000001561997c24 */ /* 0x000fe2000f8e022c */
[----:B-1----:R-:W-:Y:S10]  /*3b80*/  @!P3 BRA `(.L_x_9580) ;  /* 0x00000000000cb947 */ /* 0x002ff40003800000 */
[----:B------:R-:W-:-:S05]  /*3b90*/  IMAD.WIDE.U32 R44, R96, UR21, R102 ;  /* 0x00000015602c7c25 */ /* 0x000fca000f8e0066 */
[----:B------:R-:W-:-:S05]  /*3ba0*/  IADD3 R45, R45, R153, RZ ;  /* 0x000000992d2d7210 */ /* 0x000fca0007ffe0ff */
[----:B--2---:R0:W-:Y:S02]  /*3bb0*/  REDG.E.ADD.F32.FTZ.RN.STRONG.GPU desc[UR12][R44.64], R155 ;  /* 0x0000009b2c0079a6 */ /* 0x0041e4000c10f38c */
.L_x_9580:
[----:B------:R-:W-:Y:S05]  /*3bc0*/  BSYNC B0 ;  /* 0x0000000000007941 */ /* 0x000fea0003800000 */
.L_x_9579:
[----:B0-2---:R0:W1:Y:S01]  /*3bd0*/  LDS R155, [R27+0x320] ;  /* 0x000320001b9b7984 */ /* 0x0050620000000800 */
[----:B------:R-:W-:Y:S04]  /*3be0*/  BSSY B0, `(.L_x_9581) ;  /* 0x0000005000007945 */ /* 0x000fe80003800000 */
[----:B------:R-:W-:Y:S05]  /*3bf0*/  @!P4 BRA `(.L_x_9582) ;  /* 0x00000000000cc947 */ /* 0x000fea0003800000 */
[----:B------:R-:W-:-:S05]  /*3c00*/  IMAD.WIDE.U32 R44, R96, UR21, R104 ;  /* 0x00000015602c7c25 */ /* 0x000fca000f8e0068 */
[----:B------:R-:W-:-:S05]  /*3c10*/  IADD3 R45, R153, R45, RZ ;  /* 0x0000002d992d7210 */ /* 0x000fca0007ffe0ff */
[----:B-1----:R2:W-:Y:S02]  /*3c20*/  REDG.E.ADD.F32.FTZ.RN.STRONG.GPU desc[UR12][R44.64], R155 ;  /* 0x0000009b2c0079a6 */ /* 0x0025e4000c10f38c */
.L_x_9582:
[----:B------:R-:W-:Y:S05]  /*3c30*/  BSYNC B0 ;  /* 0x0000000000007941 */ /* 0x000fea0003800000 */
.L_x_9581:
        /* <DEDUP_REMOVED lines=12> */
.L_x_9584:
[----:B------:R-:W-:Y:S05]  /*3d00*/  BSYNC B0 ;  /* 0x0000000000007941 */ /* 0x000fea0003800000 */
.L_x_9583:
[----:B--23--:R2:W3:Y:S01]  /*3d10*/  LDS R155, [R29+0x420] ;  /* 0x000420001d9b7984 */ /* 0x00c4e20000000800 */
[----:B------:R-:W-:Y:S01]  /*3d20*/  ISETP.NE.AND P6, PT, R154, RZ, PT ;  /* 0x000000ff9a00720c */ /* 0x000fe20003fc5270 */
[----:B------:R-:W-:-:S12]  /*3d30*/  BSSY B0, `(.L_x_9585) ;  /* 0x0000005000007945 */ /* 0x000fd80003800000 */
[----:B--2---:R-:W-:Y:S05]  /*3d40*/  @!P6 BRA `(.L_x_9586) ;  /* 0x00000000000ce947 */ /* 0x004fea0003800000 */
[----:B------:R-:W-:-:S05]  /*3d50*/  IMAD.WIDE.U32 R44, R96, UR21, R108 ;  /* 0x00000015602c7c25 */ /* 0x000fca000f8e006c */
[----:B------:R-:W-:-:S05]  /*3d60*/  IADD3 R45, R153, R45, RZ ;  /* 0x0000002d992d7210 */ /* 0x000fca0007ffe0ff */
[----:B---3--:R2:W-:Y:S02]  /*3d70*/  REDG.E.ADD.F32.FTZ.RN.STRONG.GPU desc[UR12][R44.64], R155 ;  /* 0x0000009b2c0079a6 */ /* 0x0085e4000c10f38c */
.L_x_9586:
[----:B------:R-:W-:Y:S05]  /*3d80*/  BSYNC B0 ;  /* 0x0000000000007941 */ /* 0x000fea0003800000 */
.L_x_9585:
[----:B--23--:R2:W3:Y:S01]  /*3d90*/  LDS R155, [R30+0x4a0] ;  /* 0x0004a0001e9b7984 */ /* 0x00c4e20000000800 */
[----:B------:R-:W-:Y:S04]  /*3da0*/  BSSY B0, `(.L_x_9587) ;  /* 0x0000005000007945 */ /* 0x000fe80003800000 */
[----:B------:R-:W-:Y:S05]  /*3db0*/  @!P3 BRA `(.L_x_9588) ;  /* 0x00000000000cb947 */ /* 0x000fea0003800000 */
[----:B------:R-:W-:-:S05]  /*3dc0*/  IMAD.WIDE.U32 R44, R96, UR21, R110 ;  /* 0x00000015602c7c25 */ /* 0x000fca000f8e006e */
[----:B------:R-:W-:-:S05]  /*3dd0*/  IADD3 R45, R153, R45, RZ ;  /* 0x0000002d992d7210 */ /* 0x000fca0007ffe0ff */
[----:B---3--:R4:W-:Y:S02]  /*3de0*/  REDG.E.ADD.F32.FTZ.RN.STRONG.GPU desc[UR12][R44.64], R155 ;  /* 0x0000009b2c0079a6 */ /* 0x0089e4000c10f38c */
.L_x_9588:
[----:B------:R-:W-:Y:S05]  /*3df0*/  BSYNC B0 ;  /* 0x0000000000007941 */ /* 0x000fea0003800000 */
.L_x_9587:
[----:B---34-:R3:W4:Y:S01]  /*3e00*/  LDS R155, [R31+0x520] ;  /* 0x000520001f9b7984 */ /* 0x0187220000000800 */
[----:B------:R-:W-:Y:S04]  /*3e10*/  BSSY B0, `(.L_x_9589) ;  /* 0x0000005000007945 */ /* 0x000fe80003800000 */
[----:B------:R-:W-:Y:S05]  /*3e20*/  @!P4 BRA `(.L_x_9590) ;  /* 0x00000000000cc947 */ /* 0x000fea0003800000 */
[----:B------:R-:W-:-:S05]  /*3e30*/  IMAD.WIDE.U32 R44, R96, UR21, R94 ;  /* 0x00000015602c7c25 */ /* 0x000fca000f8e005e */
[----:B------:R-:W-:-:S05]  /*3e40*/  IADD3 R45, R153, R45, RZ ;  /* 0x0000002d992d7210 */ /* 0x000fca0007ffe0ff */
[----:B----4-:R4:W-:Y:S02]  /*3e50*/  REDG.E.ADD.F32.FTZ.RN.STRONG.GPU desc[UR12][R44.64], R155 ;  /* 0x0000009b2c0079a6 */ /* 0x0109e4000c10f38c */
.L_x_9590:
[----:B------:R-:W-:Y:S05]  /*3e60*/  BSYNC B0 ;  /* 0x0000000000007941 */ /* 0x000fea0003800000 */
.L_x_9589:
[----:B----4-:R4:W0:Y:S01]  /*3e70*/  LDS R155, [R32+0x5a0] ;  /* 0x0005a000209b7984 */ /* 0x0108220000000800 */
[----:B------:R-:W-:Y:S01]  /*3e80*/  BSSY B0, `(.L_x_9591) ;  /* 0x0000005000007945 */ /* 0x000fe20003800000 */
[----:B------:R-:W-:-:S03]  /*3e90*/  IMAD.WIDE.U32 R44, R96, UR21, R112 ;  /* 0x00000015602c7c25 */ /* 0x000fc6000f8e0070 */
[----:B------:R-:W-:Y:S05]  /*3ea0*/  @!P5 BRA `(.L_x_9592) ;  /* 0x000000000008d947 */ /* 0x000fea0003800000 */
[----:B------:R-:W-:-:S05]  /*3eb0*/  IADD3 R45, R153, R45, RZ ;  /* 0x0000002d992d7210 */ /* 0x000fca0007ffe0ff */
[----:B0-----:R0:W-:Y:S02]  /*3ec0*/  REDG.E.ADD.F32.FTZ.RN.STRONG.GPU desc[UR12][R44.64], R155 ;  /* 0x0000009b2c0079a6 */ /* 0x0011e4000c10f38c */
.L_x_9592:
[----:B------:R-:W-:Y:S05]  /*3ed0*/  BSYNC B0 ;  /* 0x0000000000007941 */ /* 0x000fea0003800000 */
.L_x_9591:
[----:B------:R-:W5:Y:S01]  /*3ee0*/  SHFL.DOWN PT, R153, R150, 0x1, 0x1f ;  /* 0x08201f0096997f89 */ /* 0x000f6200000e0000 */
[----:B------:R-:W-:Y:S01]  /*3ef0*/  ISETP.GT.AND P3, PT, R21, 0x1e, PT ;  /* 0x0000001e1500780c */ /* 0x000fe20003f64270 */
[----:B------:R-:W-:Y:S01]  /*3f00*/  FADD.FTZ R78, R149, R78 ;  /* 0x0000004e954e7221 */ /* 0x000fe20000010000 */
[----:B------:R-:W-:Y:S01]  /*3f10*/  ISETP.NE.AND P4, PT, R21, RZ, PT ;  /* 0x000000ff1500720c */ /* 0x000fe20003f85270 */
[----:B0-----:R-:W0:Y:S01]  /*3f20*/  SHFL.DOWN PT, R45, R50, 0x1, 0x1f ;  /* 0x08201f00322d7f89 */ /* 0x001e2200000e0000 */
[----:B------:R-:W-:Y:S01]  /*3f30*/  FADD.FTZ R74, R47, R74 ;  /* 0x0000004a2f4a7221 */ /* 0x000fe20000010000 */
        /* <DEDUP_REMOVED lines=11> */
[----:B------:R-:W-:Y:S01]  /*3ff0*/  @!P4 MOV R44, 0x400 ;  /* 0x00000400002cc802 */ /* 0x000fe20000000f00 */
[----:B------:R-:W-:Y:S01]  /*4000*/  FADD.FTZ R34, R47, R34 ;  /* 0x000000222f227221 */ /* 0x000fe20000010000 */
[----:B-----5:R-:W-:Y:S01]  /*4010*/  @!P3 FADD.FTZ R150, R150, R153 ;  /* 0x000000999696b221 */ /* 0x020fe20000010000 */
[----:B0-----:R-:W-:-:S04]  /*4020*/  @!P3 FADD.FTZ R50, R50, R45 ;  /* 0x0000002d3232b221 */ /* 0x001fc80000010000 */
        /* <DEDUP_REMOVED lines=21> */
[----:B------:R-:W-:Y:S01]  /*4180*/  FMUL.FTZ R45, R120, R145 ;  /* 0x00000091782d7220 */ /* 0x000fe20000410000 */
[----:B------:R-:W-:Y:S01]  /*4190*/  FMUL.FTZ R146, R146, R153 ;  /* 0x0000009992927220 */ /* 0x000fe20000410000 */
[----:B------:R-:W1:Y:S02]  /*41a0*/  SHFL.DOWN PT, R155, R50, 0x10, 0x1f ;  /* 0x0a001f00329b7f89 */ /* 0x000e6400000e0000 */
[----:B------:R-:W-:Y:S01]  /*41b0*/  FMUL.FTZ R149, R142, R45 ;  /* 0x0000002d8e957220 */ /* 0x000fe20000410000 */
[----:B------:R-:W-:Y:S01]  /*41c0*/  FMUL.FTZ R45, R120, R139 ;  /* 0x0000008b782d7220 */ /* 0x000fe20000410000 */
[----:B------:R-:W-:Y:S01]  /*41d0*/  FFMA.FTZ R153, R127, R143, R146 ;  /* 0x0000008f7f997223 */ /* 0x000fe20000010092 */
[----:B------:R-:W-:Y:S02]  /*41e0*/  FFMA.FTZ R142, R124, R141, R151 ;  /* 0x0000008d7c8e7223 */ /* 0x000fe40000010097 */
[----:B------:R-:W-:Y:S01]  /*41f0*/  FMUL.FTZ R143, R138, R45 ;  /* 0x0000002d8a8f7220 */ /* 0x000fe20000410000 */
[----:B------:R-:W-:Y:S01]  /*4200*/  FMUL.FTZ R45, R120, R137 ;  /* 0x00000089782d7220 */ /* 0x000fe20000410000 */
[----:B------:R-:W-:Y:S01]  /*4210*/  FFMA.FTZ R138, R126, R145, R149 ;  /* 0x000000917e8a7223 */ /* 0x000fe20000010095 */
        /* <DEDUP_REMOVED lines=8> */
[----:B------:R-:W-:Y:S01]  /*42a0*/  FADD.FTZ R53, R142, R53 ;  /* 0x000000358e357221 */ /* 0x000fe20000010000 */
[----:B------:R-:W-:Y:S01]  /*42b0*/  FADD.FTZ R38, R143, R38 ;  /* 0x000000268f267221 */ /* 0x000fe20000010000 */
[----:B0-----:R-:W-:Y:S01]  /*42c0*/  @!P3 FADD.FTZ R150, R150, R157 ;  /* 0x0000009d9696b221 */ /* 0x001fe20000010000 */
[----:B------:R-:W-:Y:S01]  /*42d0*/  FFMA.FTZ R135, R129, R135, R46 ;  /* 0x0000008781877223 */ /* 0x000fe2000001002e */
[----:B------:R-:W-:Y:S01]  /*42e0*/  FFMA.FTZ R46, R134, R131, R51 ;  /* 0x00000083862e7223 */ /* 0x000fe20000010033 */
[----:B-1----:R-:W-:-:S02]  /*42f0*/  @!P3 FADD.FTZ R50, R50, R155 ;  /* 0x0000009b3232b221 */ /* 0x002fc40000010000 */
[----:B------:R-:W-:Y:S01]  /*4300*/  MOV R45, R150 ;  /* 0x00000096002d7202 */ /* 0x000fe20000000f00 */
[----:B------:R-:W-:Y:S01]  /*4310*/  FADD.FTZ R36, R135, R36 ;  /* 0x0000002487247221 */ /* 0x000fe20000010000 */
[----:B------:R-:W-:Y:S01]  /*4320*/  FADD.FTZ R35, R46, R35 ;  /* 0x000000232e237221 */ /* 0x000fe20000010000 */
[----:B------:R-:W-:Y:S01]  /*4330*/  MOV R44, R50 ;  /* 0x00000032002c7202 */ /* 0x000fe20000000f00 */
[----:B------:R-:W-:-:S04]  /*4340*/  FFMA.FTZ R50, R128, R137, R141 ;  /* 0x0000008980327223 */ /* 0x000fc8000001008d */
[----:B------:R0:W-:Y:S01]  /*4350*/  @!P4 STS.64 [R10+0x648], R44 ;  /* 0x0006482c0a00c388 */ /* 0x0001e20000000a00 */
        /* <DEDUP_REMOVED lines=11> */
.L_x_9594:
[----:B------:R-:W-:Y:S05]  /*4410*/  BSYNC B0 ;  /* 0x0000000000007941 */ /* 0x000fea0003800000 */
.L_x_9593:
[----:B------:R-:W-:Y:S01]  /*4420*/  IADD3 R123, R123, 0x1, RZ ;  /* 0x000000017b7b7810 */ /* 0x000fe20007ffe0ff */
[----:B------:R-:W-:-:S03]  /*4430*/  UIADD3 UR5, UP0, UR5, 0x1, URZ ;  /* 0x0000000105057890 */ /* 0x000fc6000ff1e03f */
[----:B------:R-:W-:Y:S01]  /*4440*/  ISETP.GE.AND P2, PT, R123, UR23, PT ;  /* 0x000000177b007c0c */ /* 0x000fe2000bf46270 */
[----:B------:R-:W-:-:S12]  /*4450*/  UIADD3.X UR6, URZ, UR6, URZ, UP0, !UPT ;  /* 0x000000063f067290 */ /* 0x000fd800087fe43f */
[----:B------:R-:W-:Y:S05]  /*4460*/  @!P2 BRA `(.L_x_9595) ;  /* 0xffffffe000bca947 */ /* 0x000fea000383ffff */
.L_x_9574:
[----:B------:R-:W-:Y:S01]  /*4470*/  BAR.SYNC.DEFER_BLOCKING 0x0 ;  /* 0x0000000000007b1d */ /* 0x000fe20000010000 */
[----:B------:R-:W-:Y:S02]  /*4480*/  SHF.R.S32.HI R79, RZ, 0x1f, R66 ;  /* 0x0000001fff4f7819 */ /* 0x000fe40000011442 */
[C---:B------:R-:W-:Y:S02]  /*4490*/  LEA R40, P0, R66.reuse, R15, 0x4 ;  /* 0x0000000f42287211 */ /* 0x040fe400078020ff */
[----:B------:R-:W-:Y:S01]  /*44a0*/  LEA R80, R21, R10, 0x4 ;  /* 0x0000000a15507211 */ /* 0x000fe200078e20ff */
[----:B------:R-:W-:Y:S01]  /*44b0*/  ULDC.64 UR6, c[0x0][0x390] ;  /* 0x0000e40000067ab9 */ /* 0x000fe20000000a00 */
[----:B------:R-:W-:-:S06]  /*44c0*/  LEA.HI.X R41, R66, R16, R79, 0x4, P0 ;  /* 0x0000001042297211 */ /* 0x000fcc00000f244f */
[----:B------:R-:W5:Y:S01]  /*44d0*/  LDG.E.128 R40, desc[UR12][R40.64] ;  /* 0x0000000c28287981 */ /* 0x000f62000c1e1d00 */
[----:B------:R-:W-:Y:S01]  /*44e0*/  SHF.L.U64.HI R79, R66, 0x4, R79 ;  /* 0x00000004424f7819 */ /* 0x000fe2000001024f */
[----:B------:R-:W-:Y:S02]  /*44f0*/  UIADD3 UR4, UR4, -0x100, URZ ;  /* 0xffffff0004047890 */ /* 0x000fe4000fffe03f */
[----:B-----5:R-:W-:Y:S01]  /*4500*/  STS.128 [R80], R40 ;  /* 0x0000002850007388 */ /* 0x020fe20000000c00 */
[----:B------:R-:W-:-:S03]  /*4510*/  NOP ;  /* 0x0000000000007918 */ /* 0x000fc60000000000 */
[----:B01----:R-:W0:Y:S02]  /*4520*/  LDS.128 R44, [R80] ;  /* 0x00000000502c7984 */ /* 0x003e240000000c00 */
[----:B0-----:R-:W-:Y:S02]  /*4530*/  SHF.L.U32 R49, R44, 0x10, RZ ;  /* 0x000000102c317819 */ /* 0x001fe400000006ff */
[----:B------:R-:W-:Y:S02]  /*4540*/  SHF.L.U32 R41, R46, 0x10, RZ ;  /* 0x000000102e297819 */ /* 0x000fe400000006ff */
[----:B------:R-:W-:Y:S01]  /*4550*/  PRMT R44, R44, 0x7632, R44 ;  /* 0x000076322c2c7816 */ /* 0x000fe2000000002c */
[--C-:B------:R-:W-:Y:S01]  /*4560*/  FADD.FTZ R0, R49, R6.reuse ;  /* 0x0000000631007221 */ /* 0x100fe20000010000 */
[----:B------:R-:W-:Y:S01]  /*4570*/  SHF.L.U32 R49, R45, 0x10, RZ ;  /* 0x000000102d317819 */ /* 0x000fe200000006ff */
[--C-:B------:R-:W-:Y:S01]  /*4580*/  FADD.FTZ R42, R41, R6.reuse ;  /* 0x00000006292a7221 */ /* 0x100fe20000010000 */
[----:B------:R-:W-:Y:S01]  /*4590*/  SHF.L.U32 R41, R47, 0x10, RZ ;  /* 0x000000102f297819 */ /* 0x000fe200000006ff */
[----:B------:R-:W-:Y:S01]  /*45a0*/  BAR.SYNC.DEFER_BLOCKING 0x0 ;  /* 0x0000000000007b1d */ /* 0x000fe20000010000 */
[----:B------:R-:W-:Y:S01]  /*45b0*/  FSETP.GTU.FTZ.AND P6, PT, R0, 20, PT ;  /* 0x41a000000000780b */ /* 0x000fe20003fdc000 */
[--C-:B------:R-:W-:Y:S01]  /*45c0*/  FADD.FTZ R49, R49, R6.reuse ;  /* 0x0000000631317221 */ /* 0x100fe20000010000 */
[----:B------:R-:W-:Y:S01]  /*45d0*/  FSETP.GTU.FTZ.AND P1, PT, R42, 20, PT ;  /* 0x41a000002a00780b */ /* 0x000fe20003f3c000 */
[----:B------:R-:W-:Y:S01]  /*45e0*/  FADD.FTZ R48, R41, R6 ;  /* 0x0000000629307221 */ /* 0x000fe20000010000 */
[----:B------:R-:W-:-:S02]  /*45f0*/  PRMT R46, R46, 0x7632, R46 ;  /* 0x000076322e2e7816 */ /* 0x000fc4000000002e */
[----:B------:R-:W-:Y:S02]  /*4600*/  SHF.L.U32 R41, R44, 0x10, RZ ;  /* 0x000000102c297819 */ /* 0x000fe400000006ff */
[----:B------:R-:W-:Y:S02]  /*4610*/  SHF.L.U32 R43, R46, 0x10, RZ ;  /* 0x000000102e2b7819 */ /* 0x000fe400000006ff */
[----:B------:R-:W-:Y:S02]  /*4620*/  FSETP.GTU.FTZ.AND P0, PT, R49, 20, PT ;  /* 0x41a000003100780b */ /* 0x000fe40003f1c000 */
[----:B------:R-:W-:Y:S01]  /*4630*/  PRMT R47, R47, 0x7632, R47 ;  /* 0x000076322f2f7816 */ /* 0x000fe2000000002f */
[----:B------:R-:W-:Y:S01]  /*4640*/  @!P6 FMUL.FTZ R0, R0, -1.4426950216293334961 ;  /* 0xbfb8aa3b0000e820 */ /* 0x000fe20000410000 */
[----:B------:R-:W-:Y:S02]  /*4650*/  PRMT R45, R45, 0x7632, R45 ;  /* 0x000076322d2d7816 */ /* 0x000fe4000000002d */
[----:B------:R-:W-:-:S02]  /*4660*/  SHF.L.U32 R47, R47, 0x10, RZ ;  /* 0x000000102f2f7819 */ /* 0x000fc400000006ff */
[----:B------:R-:W-:Y:S01]  /*4670*/  FSETP.GTU.FTZ.AND P2, PT, R48, 20, PT ;  /* 0x41a000003000780b */ /* 0x000fe20003f5c000 */
[----:B------:R-:W0:Y:S01]  /*4680*/  @!P6 MUFU.EX2 R0, R0 ;  /* 0x000000000000e308 */ /* 0x000e220000000800 */
[----:B------:R-:W-:Y:S01]  /*4690*/  SHF.L.U32 R45, R45, 0x10, RZ ;  /* 0x000000102d2d7819 */ /* 0x000fe200000006ff */
[--C-:B------:R-:W-:Y:S01]  /*46a0*/  FADD.FTZ R47, R47, R6.reuse ;  /* 0x000000062f2f7221 */ /* 0x100fe20000010000 */
[----:B------:R-:W-:Y:S01]  /*46b0*/  F2FP.BF16.F32.PACK_AB R46, R75, R76 ;  /* 0x0000004c4b2e723e */ /* 0x000fe200000010ff */
[----:B------:R-:W-:Y:S01]  /*46c0*/  @!P0 FMUL.FTZ R40, R49, -1.4426950216293334961 ;  /* 0xbfb8aa3b31288820 */ /* 0x000fe20000410000 */
[----:B------:R-:W-:Y:S01]  /*46d0*/  SHF.L.U32 R76, R66, 0x4, RZ ;  /* 0x00000004424c7819 */ /* 0x000fe200000006ff */
[----:B------:R-:W-:-:S04]  /*46e0*/  FADD.FTZ R45, R45, R6 ;  /* 0x000000062d2d7221 */ /* 0x000fc80000010000 */
[----:B------:R-:W1:Y:S01]  /*46f0*/  @!P0 MUFU.EX2 R40, R40 ;  /* 0x0000002800288308 */ /* 0x000e620000000800 */
[----:B------:R-:W-:Y:S01]  /*4700*/  FSETP.GTU.FTZ.AND P4, PT, R45, 20, PT ;  /* 0x41a000002d00780b */ /* 0x000fe20003f9c000 */
[----:B------:R-:W-:Y:S02]  /*4710*/  @!P2 FMUL.FTZ R44, R48, -1.4426950216293334961 ;  /* 0xbfb8aa3b302ca820 */ /* 0x000fe40000410000 */
[----:B------:R-:W5:Y:S01]  /*4720*/  LDC.64 R48, c[0x0][0x388] ;  /* 0x0000e200ff307b82 */ /* 0x000f620000000a00 */
[----:B0-----:R-:W-:Y:S01]  /*4730*/  @!P6 FADD.FTZ R2, R0, 1 ;  /* 0x3f8000000002e421 */ /* 0x001fe20000010000 */
[--C-:B------:R-:W-:Y:S01]  /*4740*/  FADD.FTZ R0, R41, R6.reuse ;  /* 0x0000000629007221 */ /* 0x100fe20000010000 */
[----:B------:R-:W-:Y:S01]  /*4750*/  @!P1 FMUL.FTZ R41, R42, -1.4426950216293334961 ;  /* 0xbfb8aa3b2a299820 */ /* 0x000fe20000410000 */
[----:B------:R-:W-:Y:S02]  /*4760*/  FADD.FTZ R42, R43, R6 ;  /* 0x000000062b2a7221 */ /* 0x000fe40000010000 */
[----:B------:R0:W2:Y:S01]  /*4770*/  @!P2 MUFU.EX2 R43, R44 ;  /* 0x0000002c002ba308 */ /* 0x0000a20000000800 */
[----:B------:R-:W-:-:S02]  /*4780*/  FSETP.GTU.FTZ.AND P3, PT, R0, 20, PT ;  /* 0x41a000000000780b */ /* 0x000fc40003f7c000 */
[----:B------:R-:W-:Y:S01]  /*4790*/  FSETP.GTU.FTZ.AND P5, PT, R42, 20, PT ;  /* 0x41a000002a00780b */ /* 0x000fe20003fbc000 */
[----:B-1----:R-:W-:-:S04]  /*47a0*/  @!P0 FADD.FTZ R40, R40, 1 ;  /* 0x3f80000028288421 */ /* 0x002fc80000010000 */
[----:B------:R-:W1:Y:S01]  /*47b0*/  @!P6 MUFU.RCP R2, R2 ;  /* 0x000000020002e308 */ /* 0x000e620000001000 */
[----:B0-----:R-:W-:-:S05]  /*47c0*/  F2FP.BF16.F32.PACK_AB R44, R54, R55 ;  /* 0x00000037362c723e */ /* 0x001fca00000010ff */
[----:B------:R-:W-:Y:S02]  /*47d0*/  @!P3 FMUL.FTZ R0, R0, -1.4426950216293334961 ;  /* 0xbfb8aa3b0000b820 */ /* 0x000fe40000410000 */
[----:B------:R-:W-:Y:S01]  /*47e0*/  @!P5 FMUL.FTZ R42, R42, -1.4426950216293334961 ;  /* 0xbfb8aa3b2a2ad820 */ /* 0x000fe20000410000 */
[----:B------:R-:W0:Y:S01]  /*47f0*/  @!P1 MUFU.EX2 R41, R41 ;  /* 0x0000002900299308 */ /* 0x000e220000000800 */
[----:B--2---:R-:W-:Y:S01]  /*4800*/  @!P2 FADD.FTZ R51, R43, 1 ;  /* 0x3f8000002b33a421 */ /* 0x004fe20000010000 */
[----:B-----5:R-:W-:Y:S02]  /*4810*/  IMAD R64, R48, UR14, RZ ;  /* 0x0000000e30407c24 */ /* 0x020fe4000f8e02ff */
[----:B-1----:R-:W-:Y:S01]  /*4820*/  @!P6 FMUL.FTZ R35, R35, R2 ;  /* 0x000000022323e220 */ /* 0x002fe20000410000 */
[----:B------:R-:W-:-:S03]  /*4830*/  FSETP.GTU.FTZ.AND P6, PT, R47, 20, PT ;  /* 0x41a000002f00780b */ /* 0x000fc60003fdc000 */
[----:B------:R-:W1:Y:S01]  /*4840*/  @!P5 MUFU.EX2 R42, R42 ;  /* 0x0000002a002ad308 */ /* 0x000e620000000800 */
[----:B------:R-:W-:Y:S01]  /*4850*/  @!P4 FMUL.FTZ R2, R45, -1.4426950216293334961 ;  /* 0xbfb8aa3b2d02c820 */ /* 0x000fe20000410000 */
[----:B------:R-:W-:Y:S02]  /*4860*/  F2FP.BF16.F32.PACK_AB R45, R65, R74 ;  /* 0x0000004a412d723e */ /* 0x000fe400000010ff */
[----:B------:R-:W2:Y:S01]  /*4870*/  LDC.64 R74, c[0x0][0x3e0] ;  /* 0x0000f800ff4a7b82 */ /* 0x000ea20000000a00 */
[----:B0-----:R-:W-:-:S03]  /*4880*/  @!P1 FADD.FTZ R41, R41, 1 ;  /* 0x3f80000029299421 */ /* 0x001fc60000010000 */
[----:B------:R-:W-:Y:S02]  /*4890*/  @!P0 MUFU.RCP R63, R40 ;  /* 0x00000028003f8308 */ /* 0x000fe40000001000 */
[----:B------:R-:W-:Y:S01]  /*48a0*/  @!P6 FMUL.FTZ R50, R47, -1.4426950216293334961 ;  /* 0xbfb8aa3b2f32e820 */ /* 0x000fe20000410000 */
[----:B------:R-:W-:Y:S02]  /*48b0*/  F2FP.BF16.F32.PACK_AB R47, R77, R78 ;  /* 0x0000004e4d2f723e */ /* 0x000fe400000010ff */
[----:B------:R-:W-:-:S03]  /*48c0*/  IADD3 R78, R22, -0x1, RZ ;  /* 0xffffffff164e7810 */ /* 0x000fc60007ffe0ff */
[----:B------:R1:W0:Y:S01]  /*48d0*/  @!P6 MUFU.EX2 R62, R50 ;  /* 0x00000032003ee308 */ /* 0x0002220000000800 */
[----:B------:R5:W-:Y:S01]  /*48e0*/  STS.128 [R80], R44 ;  /* 0x0000002c50007388 */ /* 0x000be20000000c00 */
[----:B------:R-:W-:-:S04]  /*48f0*/  SHF.L.U32 R54, R78, 0x8, RZ ;  /* 0x000000084e367819 */ /* 0x000fc800000006ff */
[----:B------:R-:W-:Y:S02]  /*4900*/  SHF.R.S32.HI R55, RZ, 0x1f, R54 ;  /* 0x0000001fff377819 */ /* 0x000fe40000011436 */
[----:B------:R3:W4:Y:S01]  /*4910*/  @!P1 MUFU.RCP R77, R41 ;  /* 0x00000029004d9308 */ /* 0x0007220000001000 */
[----:B-1----:R-:W-:Y:S01]  /*4920*/  @!P5 FADD.FTZ R50, R42, 1 ;  /* 0x3f8000002a32d421 */ /* 0x002fe20000010000 */
[----:B------:R-:W-:-:S06]  /*4930*/  NOP ;  /* 0x0000000000007918 */ /* 0x000fcc0000000000 */
[----:B------:R-:W1:Y:S01]  /*4940*/  @!P4 MUFU.EX2 R2, R2 ;  /* 0x000000020002c308 */ /* 0x000e620000000800 */
[----:B---3--:R-:W3:Y:S01]  /*4950*/  LDS.128 R40, [R80] ;  /* 0x0000000050287984 */ /* 0x008ee20000000c00 */
[----:B0-----:R-:W-:Y:S01]  /*4960*/  @!P6 FADD.FTZ R62, R62, 1 ;  /* 0x3f8000003e3ee421 */ /* 0x001fe20000010000 */
[----:B-----5:R-:W-:Y:S02]  /*4970*/  IMAD R45, R49, UR15, R64 ;  /* 0x0000000f312d7c24 */ /* 0x020fe4000f8e0240 */
[----:B------:R-:W-:Y:S01]  /*4980*/  @!P0 FMUL.FTZ R36, R36, R63 ;  /* 0x0000003f24248220 */ /* 0x000fe20000410000 */
[----:B------:R-:W-:Y:S02]  /*4990*/  IMAD.WIDE.U32 R48, R48, UR15, R54 ;  /* 0x0000000f30307c25 */ /* 0x000fe4000f8e0036 */
[----:B------:R-:W0:Y:S02]  /*49a0*/  @!P6 MUFU.RCP R62, R62 ;  /* 0x0000003e003ee308 */ /* 0x000e240000001000 */
[----:B------:R-:W-:Y:S01]  /*49b0*/  IMAD R44, R4, UR6, RZ ;  /* 0x00000006042c7c24 */ /* 0x000fe2000f8e02ff */
[----:B------:R-:W-:Y:S01]  /*49c0*/  IADD3 R49, R49, R45, RZ ;  /* 0x0000002d31317210 */ /* 0x000fe20007ffe0ff */
[----:B----4-:R-:W-:Y:S01]  /*49d0*/  @!P1 FMUL.FTZ R38, R38, R77 ;  /* 0x0000004d26269220 */ /* 0x010fe20000410000 */
[----:B------:R-:W-:Y:S01]  /*49e0*/  IADD3 R19, P1, R19, -0x200, RZ ;  /* 0xfffffe0013137810 */ /* 0x000fe20007f3e0ff */
[----:B------:R-:W-:-:S02]  /*49f0*/  IMAD R65, R3, UR7, R44 ;  /* 0x0000000703417c24 */ /* 0x000fc4000f8e022c */
[----:B------:R-:W-:Y:S01]  /*4a00*/  IMAD.WIDE.U32 R44, R3, UR6, R48 ;  /* 0x00000006032c7c25 */ /* 0x000fe2000f8e0030 */
[----:B------:R-:W4:Y:S03]  /*4a10*/  @!P3 MUFU.EX2 R0, R0 ;  /* 0x000000000000b308 */ /* 0x000f260000000800 */
[----:B-1----:R-:W-:Y:S01]  /*4a20*/  @!P4 FADD.FTZ R2, R2, 1 ;  /* 0x3f8000000202c421 */ /* 0x002fe20000010000 */
[----:B------:R-:W-:Y:S01]  /*4a30*/  ULDC.64 UR6, c[0x0][0x3b0] ;  /* 0x0000ec0000067ab9 */ /* 0x000fe20000000a00 */
[----:B------:R-:W-:Y:S02]  /*4a40*/  IADD3.X R20, R20, -0x1, RZ, P1, !PT ;  /* 0xffffffff14147810 */ /* 0x000fe40000ffe4ff */
[----:B------:R-:W-:Y:S02]  /*4a50*/  IADD3 R45, R45, R65, RZ ;  /* 0x000000412d2d7210 */ /* 0x000fe40007ffe0ff */
[C---:B--2---:R-:W-:Y:S01]  /*4a60*/  LEA R63, P0, R44.reuse, R74, 0x1 ;  /* 0x0000004a2c3f7211 */ /* 0x044fe200078008ff */
[----:B------:R-:W1:Y:S01]  /*4a70*/  @!P2 MUFU.RCP R51, R51 ;  /* 0x000000330033a308 */ /* 0x000e620000001000 */
[----:B0-----:R-:W-:Y:S01]  /*4a80*/  @!P6 FMUL.FTZ R53, R53, R62 ;  /* 0x0000003e3535e220 */ /* 0x001fe20000410000 */
[----:B------:R-:W0:Y:S01]  /*4a90*/  LDC.64 R64, c[0x0][0x3a8] ;  /* 0x0000ea00ff407b82 */ /* 0x000e220000000a00 */
[----:B------:R-:W-:-:S02]  /*4aa0*/  LEA.HI.X R44, R44, R75, R45, 0x1, P0 ;  /* 0x0000004b2c2c7211 */ /* 0x000fc400000f0c2d */
[----:B------:R-:W-:-:S03]  /*4ab0*/  IADD3 R62, P0, R63, R76, RZ ;  /* 0x0000004c3f3e7210 */ /* 0x000fc60007f1e0ff */
[----:B------:R-:W2:Y:S01]  /*4ac0*/  @!P4 MUFU.RCP R2, R2 ;  /* 0x000000020002c308 */ /* 0x000ea20000001000 */
[----:B----4-:R-:W-:Y:S01]  /*4ad0*/  @!P3 FADD.FTZ R0, R0, 1 ;  /* 0x3f8000000000b421 */ /* 0x010fe20000010000 */
[----:B------:R-:W-:Y:S01]  /*4ae0*/  IADD3.X R63, R44, R79, RZ, P0, !PT ;  /* 0x0000004f2c3f7210 */ /* 0x000fe200007fe4ff */
[----:B------:R-:W4:Y:S05]  /*4af0*/  LDC.64 R74, c[0x0][0x3f0] ;  /* 0x0000fc00ff4a7b82 */ /* 0x000f2a0000000a00 */
[----:B------:R-:W5:Y:S01]  /*4b00*/  @!P5 MUFU.RCP R50, R50 ;  /* 0x000000320032d308 */ /* 0x000f620000001000 */
[----:B---3--:R3:W-:Y:S01]  /*4b10*/  STG.E.128 desc[UR12][R62.64], R40 ;  /* 0x000000283e007986 */ /* 0x0087e2000c101d0c */
[----:B-1----:R-:W-:Y:S01]  /*4b20*/  @!P2 FMUL.FTZ R52, R52, R51 ;  /* 0x000000333434a220 */ /* 0x002fe20000410000 */
[----:B------:R-:W-:Y:S01]  /*4b30*/  BAR.SYNC.DEFER_BLOCKING 0x0 ;  /* 0x0000000000007b1d */ /* 0x000fe20000010000 */
[----:B------:R-:W-:Y:S01]  /*4b40*/  IADD3 R17, P2, R17, -0x200, RZ ;  /* 0xfffffe0011117810 */ /* 0x000fe20007f5e0ff */
[----:B--2---:R-:W-:Y:S01]  /*4b50*/  @!P4 FMUL.FTZ R37, R37, R2 ;  /* 0x000000022525c220 */ /* 0x004fe20000410000 */
[----:B0-----:R-:W-:-:S03]  /*4b60*/  IMAD.WIDE.U32 R54, R64, UR15, R54 ;  /* 0x0000000f40367c25 */ /* 0x001fc6000f8e0036 */
[----:B------:R0:W1:Y:S01]  /*4b70*/  @!P3 MUFU.RCP R47, R0 ;  /* 0x00000000002fb308 */ /* 0x0000620000001000 */
[----:B------:R-:W-:Y:S02]  /*4b80*/  ISETP.GT.AND P4, PT, R22, 0x1, PT ;  /* 0x000000011600780c */ /* 0x000fe40003f84270 */
[----:B------:R-:W-:Y:S02]  /*4b90*/  F2FP.BF16.F32.PACK_AB R45, R37, R36 ;  /* 0x00000024252d723e */ /* 0x000fe400000010ff */
[----:B------:R-:W-:Y:S01]  /*4ba0*/  MOV R22, R78 ;  /* 0x0000004e00167202 */ /* 0x000fe20000000f00 */
[----:B-----5:R-:W-:Y:S01]  /*4bb0*/  @!P5 FMUL.FTZ R39, R39, R50 ;  /* 0x000000322727d220 */ /* 0x020fe20000410000 */
[----:B------:R-:W-:Y:S01]  /*4bc0*/  IADD3.X R18, R18, -0x1, RZ, P2, !PT ;  /* 0xffffffff12127810 */ /* 0x000fe200017fe4ff */
[----:B0-----:R-:W-:-:S03]  /*4bd0*/  IMAD R0, R64, UR14, RZ ;  /* 0x0000000e40007c24 */ /* 0x001fc6000f8e02ff */
[----:B------:R-:W-:Y:S01]  /*4be0*/  F2FP.BF16.F32.PACK_AB R46, R39, R38 ;  /* 0x00000026272e723e */ /* 0x000fe200000010ff */
[----:B------:R-:W-:Y:S02]  /*4bf0*/  IMAD R65, R65, UR15, R0 ;  /* 0x0000000f41417c24 */ /* 0x000fe4000f8e0200 */
[----:B------:R-:W-:Y:S02]  /*4c00*/  IMAD R0, R4, UR6, RZ ;  /* 0x0000000604007c24 */ /* 0x000fe4000f8e02ff */
[----:B-1----:R-:W-:Y:S01]  /*4c10*/  @!P3 FMUL.FTZ R34, R34, R47 ;  /* 0x0000002f2222b220 */ /* 0x002fe20000410000 */
[----:B------:R-:W-:Y:S01]  /*4c20*/  F2FP.BF16.F32.PACK_AB R47, R53, R52 ;  /* 0x00000034352f723e */ /* 0x000fe200000010ff */
[----:B---3--:R-:W-:Y:S01]  /*4c30*/  IMAD R43, R3, UR7, R0 ;  /* 0x00000007032b7c24 */ /* 0x008fe2000f8e0200 */
[----:B------:R-:W-:Y:S02]  /*4c40*/  IADD3 R55, R55, R65, RZ ;  /* 0x0000004137377210 */ /* 0x000fe40007ffe0ff */
[----:B------:R-:W-:Y:S01]  /*4c50*/  F2FP.BF16.F32.PACK_AB R44, R34, R35 ;  /* 0x00000023222c723e */ /* 0x000fe200000010ff */
[----:B------:R-:W-:Y:S01]  /*4c60*/  FADD.FTZ R35, R35, R8 ;  /* 0x0000000823237221 */ /* 0x000fe20000010000 */
[----:B------:R-:W-:Y:S01]  /*4c70*/  IADD3 R13, P3, R13, -0x200, RZ ;  /* 0xfffffe000d0d7810 */ /* 0x000fe20007f7e0ff */
[----:B------:R-:W-:-:S02]  /*4c80*/  IMAD.WIDE.U32 R40, R3, UR6, R54 ;  /* 0x0000000603287c25 */ /* 0x000fc4000f8e0036 */
[----:B------:R-:W-:Y:S01]  /*4c90*/  STS.128 [R80], R44 ;  /* 0x0000002c50007388 */ /* 0x000fe20000000c00 */
[----:B------:R-:W-:-:S03]  /*4ca0*/  NOP ;  /* 0x0000000000007918 */ /* 0x000fc60000000000 */
[----:B------:R-:W0:Y:S01]  /*4cb0*/  LDS.128 R48, [R80] ;  /* 0x0000000050307984 */ /* 0x000e220000000c00 */
[----:B------:R-:W-:Y:S01]  /*4cc0*/  FADD.FTZ R35, R35, R34 ;  /* 0x0000002223237221 */ /* 0x000fe20000010000 */
[----:B------:R-:W-:Y:S02]  /*4cd0*/  IADD3 R0, R41, R43, RZ ;  /* 0x0000002b29007210 */ /* 0x000fe40007ffe0ff */
[----:B----4-:R-:W-:Y:S01]  /*4ce0*/  LEA R34, P0, R40, R74, 0x1 ;  /* 0x0000004a28227211 */ /* 0x010fe200078008ff */
[----:B------:R-:W-:Y:S01]  /*4cf0*/  FADD.FTZ R36, R35, R36 ;  /* 0x0000002423247221 */ /* 0x000fe20000010000 */
[----:B------:R-:W-:Y:S02]  /*4d00*/  IADD3.X R14, R14, -0x1, RZ, P3, !PT ;  /* 0xffffffff0e0e7810 */ /* 0x000fe40001ffe4ff */
[----:B------:R-:W-:Y:S01]  /*4d10*/  LEA.HI.X R40, R40, R75, R0, 0x1, P0 ;  /* 0x0000004b28287211 */ /* 0x000fe200000f0c00 */
[----:B------:R-:W-:Y:S01]  /*4d20*/  FADD.FTZ R37, R36, R37 ;  /* 0x0000002524257221 */ /* 0x000fe20000010000 */
[----:B------:R-:W-:-:S03]  /*4d30*/  IADD3 R34, P0, R34, R76, RZ ;  /* 0x0000004c22227210 */ /* 0x000fc60007f1e0ff */
[----:B------:R-:W-:Y:S01]  /*4d40*/  FADD.FTZ R38, R37, R38 ;  /* 0x0000002625267221 */ /* 0x000fe20000010000 */
[----:B------:R-:W-:Y:S02]  /*4d50*/  IADD3.X R35, R40, R79, RZ, P0, !PT ;  /* 0x0000004f28237210 */ /* 0x000fe400007fe4ff */
[----:B------:R-:W-:Y:S01]  /*4d60*/  IADD3 R15, P0, R15, -0x200, RZ ;  /* 0xfffffe000f0f7810 */ /* 0x000fe20007f1e0ff */
[----:B------:R-:W-:-:S03]  /*4d70*/  FADD.FTZ R39, R38, R39 ;  /* 0x0000002726277221 */ /* 0x000fc60000010000 */
[----:B------:R-:W-:Y:S01]  /*4d80*/  IADD3.X R16, R16, -0x1, RZ, P0, !PT ;  /* 0xffffffff10107810 */ /* 0x000fe200007fe4ff */
[----:B------:R-:W-:-:S04]  /*4d90*/  FADD.FTZ R8, R39, R52 ;  /* 0x0000003427087221 */ /* 0x000fc80000010000 */
[----:B------:R-:W-:Y:S01]  /*4da0*/  FADD.FTZ R8, R8, R53 ;  /* 0x0000003508087221 */ /* 0x000fe20000010000 */
[----:B0-----:R0:W-:Y:S01]  /*4db0*/  STG.E.128 desc[UR12][R34.64], R48 ;  /* 0x0000003022007986 */ /* 0x0011e2000c101d0c */
[----:B------:R-:W-:Y:S05]  /*4dc0*/  @P4 BRA `(.L_x_9596) ;  /* 0xffffffbc00ac4947 */ /* 0x000fea000383ffff */
.L_x_9557:
[----:B------:R-:W-:Y:S02]  /*4dd0*/  ULDC.64 UR4, c[0x0][0x3d8] ;  /* 0x0000f60000047ab9 */ /* 0x000fe40000000a00 */
[----:B------:R-:W-:-:S04]  /*4de0*/  ISETP.NE.U32.AND P0, PT, RZ, UR4, PT ;  /* 0x00000004ff007c0c */ /* 0x000fc8000bf05070 */
[----:B------:R-:W-:-:S13]  /*4df0*/  ISETP.NE.AND.EX P0, PT, RZ, UR5, PT, P0 ;  /* 0x00000005ff007c0c */ /* 0x000fda000bf05300 */
[----:B------:R-:W-:Y:S05]  /*4e00*/  @!P0 BRA `(.L_x_9597) ;  /* 0x00000000005c8947 */ /* 0x000fea0003800000 */
[----:B------:R-:W1:Y:S01]  /*4e10*/  SHFL.DOWN P0, R0, R11, 0x1, 0x1f ;  /* 0x08201f000b007f89 */ /* 0x000e620000000000 */
[----:B------:R-:W-:Y:S01]  /*4e20*/  BSSY B0, `(.L_x_9597) ;  /* 0x0000015000007945 */ /* 0x000fe20003800000 */
[----:B-----5:R-:W2:Y:S01]  /*4e30*/  S2R R6, SR_LANEID ;  /* 0x0000000000067919 */ /* 0x020ea20000000000 */
        /* <DEDUP_REMOVED lines=19> */
.L_x_9598:
[----:B------:R-:W-:Y:S05]  /*4f70*/  BSYNC B0 ;  /* 0x0000000000007941 */ /* 0x000fea0003800000 */
.L_x_9597:
[----:B------:R-:W-:Y:S01]  /*4f80*/  ULDC.64 UR4, c[0x0][0x3f8] ;  /* 0x0000fe0000047ab9 */ /* 0x000fe20000000a00 */
[----:B------:R-:W-:Y:S01]  /*4f90*/  BSSY B0, `(.L_x_9599) ;  /* 0x000001d000007945 */ /* 0x000fe20003800000 */
[----:B------:R-:W-:-:S04]  /*4fa0*/  ISETP.NE.U32.AND P0, PT, RZ, UR4, PT ;  /* 0x00000004ff007c0c */ /* 0x000fc8000bf05070 */
[----:B------:R-:W-:-:S13]  /*4fb0*/  ISETP.NE.AND.EX P0, PT, RZ, UR5, PT, P0 ;  /* 0x00000005ff007c0c */ /* 0x000fda000bf05300 */
[----:B------:R-:W-:Y:S05]  /*4fc0*/  @!P0 BRA `(.L_x_9600) ;  /* 0x0000000000608947 */ /* 0x000fea0003800000 */
[----:B------:R-:W-:Y:S06]  /*4fd0*/  BAR.SYNC.DEFER_BLOCKING 0x0 ;  /* 0x0000000000007b1d */ /* 0x000fec0000010000 */
[----:B-----5:R-:W3:Y:S01]  /*4fe0*/  SHFL.DOWN P0, R5, R8, 0x1, 0x1f ;  /* 0x08201f0008057f89 */ /* 0x020ee20000000000 */
        /* <DEDUP_REMOVED lines=22> */
.L_x_9600:
[----:B------:R-:W3:Y:S02]  /*5150*/  S2R R15, SR_TID.X ;  /* 0x00000000000f7919 */ /* 0x000ee40000002100 */
.L_x_9601:
[----:B------:R-:W-:Y:S05]  /*5160*/  BSYNC B0 ;  /* 0x0000000000007941 */ /* 0x000fea0003800000 */
.L_x_9599:
        /* <DEDUP_REMOVED lines=22> */
.L_x_9603:
[----:B------:R-:W-:Y:S02]  /*52d0*/  LEA R0, R15, UR4, 0x2 ;  /* 0x000000040f007c11 */ /* 0x000fe4000f8e10ff */
[----:B------:R-:W-:Y:S02]  /*52e0*/  SHF.R.S32.HI R10, RZ, 0x1f, R15 ;  /* 0x0000001fff0a7819 */ /* 0x000fe4000001140f */
[----:B---3--:R-:W-:Y:S01]  /*52f0*/  MOV R8, R4 ;  /* 0x0000000400087202 */ /* 0x008fe20000000f00 */
[----:B------:R-:W3:Y:S01]  /*5300*/  LDS R17, [R0+0x18f8] ;  /* 0x0018f80000117984 */ /* 0x000ee20000000800 */
[----:B-1--4-:R-:W-:Y:S01]  /*5310*/  MOV R9, R23 ;  /* 0x0000001700097202 */ /* 0x012fe20000000f00 */
[C---:B------:R-:W-:Y:S01]  /*5320*/  IMAD R12, R10.reuse, UR6, RZ ;  /* 0x000000060a0c7c24 */ /* 0x040fe2000f8e02ff */
[----:B--2---:R-:W-:Y:S01]  /*5330*/  MOV R6, R2 ;  /* 0x0000000200067202 */ /* 0x004fe20000000f00 */
        /* <DEDUP_REMOVED lines=15> */
[----:B---3--:R3:W-:Y:S04]  /*5430*/  REDG.E.ADD.F32.FTZ.RN.STRONG.GPU desc[UR12][R8.64], R17 ;  /* 0x00000011080079a6 */ /* 0x0087e8000c10f38c */
[----:B-1----:R3:W-:Y:S02]  /*5440*/  REDG.E.ADD.F32.FTZ.RN.STRONG.GPU desc[UR12][R12.64], R19 ;  /* 0x000000130c0079a6 */ /* 0x0027e4000c10f38c */
[----:B------:R-:W-:Y:S05]  /*5450*/  @!P0 BRA `(.L_x_9603) ;  /* 0xfffffffc009c8947 */ /* 0x000fea000383ffff */
[----:B------:R-:W-:Y:S05]  /*5460*/  BSYNC B0 ;  /* 0x0000000000007941 */ /* 0x000fea0003800000 */
.L_x_9602:
[----:B------:R-:W-:Y:S05]  /*5470*/  EXIT ;  /* 0x000000000000794d */ /* 0x000fea0003800000 */
.L_x_9604:
        /* <DEDUP_REMOVED lines=16> */
.L_x_11030:


//--------------------- .text._Z25selective_scan_bwd_kernelI32Selective_Scan_bwd_kernel_traitsILi32ELi8ELb1ELb0ELb1ELb1ELb1EN3c108BFloat16EfEEv12SSMParamsBwd --------------------------
	.section	.text._Z25selective_scan_bwd_kernelI32Selective_Scan_bwd_kernel_traitsILi32ELi8ELb1ELb0ELb1ELb1ELb1EN3c108BFloat16EfEEv12SSMParamsBwd,"ax",@progbits
	.align	128
        .global         _Z25selective_scan_bwd_kernelI32Selective_Scan_bwd_kernel_traitsILi32ELi8ELb1ELb0ELb1ELb1ELb1EN3c108BFloat16EfEEv12SSMParamsBwd
        .type           _Z25selective_scan_bwd_kernelI32Selective_Scan_bwd_kernel_traitsILi32ELi8ELb1ELb0ELb1ELb1ELb1EN3c108BFloat16EfEEv12SSMParamsBwd,@function
        .size           _Z25selective_scan_bwd_kernelI32Selective_Scan_bwd_kernel_traitsILi32ELi8ELb1ELb0ELb1ELb1ELb1EN3c108BFloat16EfEEv12SSMParamsBwd,(.L_x_11031 - _Z25selective_scan_bwd_kernelI32Selective_Scan_bwd_kernel_traitsILi32ELi8ELb1ELb0ELb1ELb1ELb1EN3c108BFloat16EfEEv12SSMParamsBwd)
        .other          _Z25selective_scan_bwd_kernelI32Selective_Scan_bwd_kernel_traitsILi32ELi8ELb1ELb0ELb1ELb1ELb1EN3c108BFloat16EfEEv12SSMParamsBwd,@"STO_CUDA_ENTRY STV_DEFAULT"
_Z25selective_scan_bwd_kernelI32Selective_Scan_bwd_kernel_traitsILi32ELi8ELb1ELb0ELb1ELb1ELb1EN3c108BFloat16EfEEv12SSMParamsBwd:
.text._Z25selective_scan_bwd_kernelI32Selective_Scan_bwd_kernel_traitsILi32ELi8ELb1ELb0ELb1ELb1ELb1EN3c108BFloat16EfEEv12SSMParamsBwd:
        /* <DEDUP_REMOVED lines=38> */
[----:B------:R-:W-:Y:S01]  /*0260*/  IMAD.HI.U32 R7, R7, R3, R6 ;  /* 0x0000000307077227 */ /* 0x000fe200078e0006 */
[----:B------:R-:W-:Y:S02]  /*0270*/  USHF.R.S32.HI UR15, URZ, 0x1f, UR14 ;  /* 0x0000001f3f0f7899 */ /* 0x000fe4000801140e */
[----:B------:R-:W-:-:S03]  /*0280*/  UIMAD.WIDE.U32 UR4, UR14, UR8, URZ ;  /* 0x000000080e0472a5 */ /* 0x000fc6000f8e003f */
[----:B------:R-:W3:Y:S01]  /*0290*/  LDC.64 R10, c[0x0][0x298] ;  /* 0x0000a600ff0a7b82 */ /* 0x000ee20000000a00 */
[----:B------:R-:W-:-:S05]  /*02a0*/  IMAD.HI.U32 R30, R7, R2, RZ ;  /* 0x00000002071e7227 */ /* 0x000fca00078e00ff */
[----:B------:R-:W-:Y:S02]  /*02b0*/  IADD3 R0, -R30, RZ, RZ ;  /* 0x000000ff1e007210 */ /* 0x000fe40007ffe1ff */
[----:B------:R-:W0:Y:S03]  /*02c0*/  LDC.64 R38, c[0x0][0x2f8] ;  /* 0x0000be00ff267b82 */ /* 0x000e260000000a00 */
[----:B------:R-:W-:-:S05]  /*02d0*/  IMAD R0, R9, R0, R2 ;  /* 0x0000000009007224 */ /* 0x000fca00078e0202 */
[----:B------:R-:W-:Y:S01]  /*02e0*/  ISETP.GT.U32.AND P1, PT, R9, R0, PT ;  /* 0x000000000900720c */ /* 0x000fe20003f24070 */
[----:B------:R-:W-:Y:S01]  /*02f0*/  UIMAD UR6, UR15, UR8, URZ ;  /* 0x000000080f0672a4 */ /* 0x000fe2000f8e023f */
[----:B------:R-:W0:Y:S03]  /*0300*/  LDC.64 R42, c[0x0][0x2e0] ;  /* 0x0000b800ff2a7b82 */ /* 0x000e260000000a00 */
[----:B------:R-:W-:Y:S01]  /*0310*/  UIMAD UR6, UR14, UR9, UR6 ;  /* 0x000000090e0672a4 */ /* 0x000fe2000f8e0206 */
[----:B------:R-:W-:Y:S02]  /*0320*/  LEA R7, R19, 0xffffff00, 0x8 ;  /* 0xffffff0013077811 */ /* 0x000fe400078e40ff */
[----:B------:R-:W-:-:S05]  /*0330*/  ULDC.64 UR8, c[0x0][0x290] ;  /* 0x0000a40000087ab9 */ /* 0x000fca0000000a00 */
[----:B------:R-:W-:-:S04]  /*0340*/  @!P1 IADD3 R0, R0, -R9, RZ ;  /* 0x8000000900009210 */ /* 0x000fc80007ffe0ff */
[----:B------:R-:W-:Y:S02]  /*0350*/  ISETP.GE.U32.AND P0, PT, R0, R9, PT ;  /* 0x000000090000720c */ /* 0x000fe40003f06070 */
[C---:B------:R-:W-:Y:S01]  /*0360*/  LOP3.LUT R0, R37.reuse, R8, RZ, 0x3c, !PT ;  /* 0x0000000825007212 */ /* 0x040fe200078e3cff */
[----:B------:R-:W-:Y:S01]  /*0370*/  UIADD3 UR5, UR5, UR6, URZ ;  /* 0x0000000605057290 */ /* 0x000fe2000fffe03f */
[----:B------:R-:W-:Y:S02]  /*0380*/  @!P1 IADD3 R30, R30, 0x1, RZ ;  /* 0x000000011e1e9810 */ /* 0x000fe40007ffe0ff */
[----:B------:R-:W-:Y:S02]  /*0390*/  ISETP.GE.AND P2, PT, R0, RZ, PT ;  /* 0x000000ff0000720c */ /* 0x000fe40003f46270 */
[----:B------:R-:W-:Y:S01]  /*03a0*/  ISETP.NE.AND P1, PT, R8, RZ, PT ;  /* 0x000000ff0800720c */ /* 0x000fe20003f25270 */
[-C--:B--2---:R-:W-:Y:S02]  /*03b0*/  IMAD R0, R34, R4.reuse, RZ ;  /* 0x0000000422007224 */ /* 0x084fe400078e02ff */
[----:B------:R-:W-:Y:S01]  /*03c0*/  IMAD.WIDE.U32 R2, R37, R4, UR4 ;  /* 0x0000000425027e25 */ /* 0x000fe2000f8e0004 */
[----:B------:R-:W-:Y:S01]  /*03d0*/  UIMAD UR6, UR15, UR8, URZ ;  /* 0x000000080f0672a4 */ /* 0x000fe2000f8e023f */
[----:B------:R-:W-:-:S02]  /*03e0*/  @P0 IADD3 R30, R30, 0x1, RZ ;  /* 0x000000011e1e0810 */ /* 0x000fc40007ffe0ff */
[----:B------:R-:W-:Y:S01]  /*03f0*/  IMAD R0, R37, R5, R0 ;  /* 0x0000000525007224 */ /* 0x000fe200078e0200 */
[----:B------:R-:W-:Y:S01]  /*0400*/  SHF.R.S32.HI R9, RZ, 0x1f, R7 ;  /* 0x0000001fff097819 */ /* 0x000fe20000011407 */
[----:B------:R-:W2:Y:S01]  /*0410*/  LDC.64 R4, c[0x0][0x278] ;  /* 0x00009e00ff047b82 */ /* 0x000ea20000000a00 */
        /* <DEDUP_REMOVED lines=12> */
[-C--:B---3--:R-:W-:Y:S01]  /*04e0*/  IMAD R2, R34, R10.reuse, RZ ;  /* 0x0000000a22027224 */ /* 0x088fe200078e02ff */
[----:B------:R-:W-:Y:S02]  /*04f0*/  ULDC.64 UR10, c[0x0][0x328] ;  /* 0x0000ca00000a7ab9 */ /* 0x000fe40000000a00 */
[----:B------:R-:W-:Y:S01]  /*0500*/  UIMAD UR8, UR14, UR9, UR8 ;  /* 0x000000090e0872a4 */ /* 0x000fe2000f8e0208 */
[C---:B------:R-:W-:Y:S02]  /*0510*/  IMAD R6, R37.reuse, R11, R2 ;  /* 0x0000000b25067224 */ /* 0x040fe400078e0202 */
[----:B------:R-:W-:Y:S01]  /*0520*/  IMAD.WIDE.U32 R2, R37, R10, UR4 ;  /* 0x0000000425027e25 */ /* 0x000fe2000f8e000a */
[----:B------:R-:W-:-:S02]  /*0530*/  UIADD3 UR7, UR7, UR8, URZ ;  /* 0x0000000807077290 */ /* 0x000fc4000fffe03f */
[----:B------:R-:W-:Y:S01]  /*0540*/  UIMAD UR8, UR15, UR10, URZ ;  /* 0x0000000a0f0872a4 */ /* 0x000fe2000f8e023f */
[----:B------:R-:W-:Y:S01]  /*0550*/  IADD3 R22, P1, R7, R2, RZ ;  /* 0x0000000207167210 */ /* 0x000fe20007f3e0ff */
[----:B------:R-:W-:Y:S01]  /*0560*/  UIMAD.WIDE.U32 UR4, UR14, UR10, URZ ;  /* 0x0000000a0e0472a5 */ /* 0x000fe2000f8e003f */
[----:B------:R-:W-:Y:S01]  /*0570*/  SHF.R.S32.HI R33, RZ, 0x1f, R30 ;  /* 0x0000001fff217819 */ /* 0x000fe2000001141e */
[----:B------:R-:W-:Y:S01]  /*0580*/  UIMAD UR8, UR14, UR11, UR8 ;  /* 0x0000000b0e0872a4 */ /* 0x000fe2000f8e0208 */
[----:B------:R-:W3:Y:S01]  /*0590*/  @P0 LDC R10, c[0x0][0x214] ;  /* 0x00008500ff0a0b82 */ /* 0x000ee20000000800 */
[----:B------:R-:W-:Y:S02]  /*05a0*/  IADD3.X R6, R9, R3, R6, P1, !PT ;  /* 0x0000000309067210 */ /* 0x000fe40000ffe406 */
[----:B-1----:R-:W-:Y:S01]  /*05b0*/  ISETP.NE.U32.AND P1, PT, R14, RZ, PT ;  /* 0x000000ff0e00720c */ /* 0x002fe20003f25070 */
[----:B------:R-:W-:Y:S01]  /*05c0*/  UIADD3 UR5, UR5, UR8, URZ ;  /* 0x0000000805057290 */ /* 0x000fe2000fffe03f */
[----:B--2---:R-:W-:-:S02]  /*05d0*/  IMAD R0, R33, R4, RZ ;  /* 0x0000000421007224 */ /* 0x004fc400078e02ff */
[----:B------:R-:W-:Y:S01]  /*05e0*/  ISETP.NE.AND.EX P1, PT, R15, RZ, PT, P1 ;  /* 0x000000ff0f00720c */ /* 0x000fe20003f25310 */
[----:B------:R-:W1:Y:S01]  /*05f0*/  @P0 LDC R27, c[0x0][0x21c] ;  /* 0x00008700ff1b0b82 */ /* 0x000e620000000800 */
[----:B------:R-:W-:Y:S01]  /*0600*/  IMAD R11, R30, R5, R0 ;  /* 0x000000051e0b7224 */ /* 0x000fe200078e0200 */
[----:B----4-:R-:W-:Y:S01]  /*0610*/  ISETP.NE.U32.AND P2, PT, R16, RZ, PT ;  /* 0x000000ff1000720c */ /* 0x010fe20003f45070 */
[-C--:B------:R-:W-:Y:S01]  /*0620*/  IMAD R0, R34, R12.reuse, RZ ;  /* 0x0000000c22007224 */ /* 0x080fe200078e02ff */
[----:B------:R-:W-:Y:S01]  /*0630*/  CS2R R68, SRZ ;  /* 0x0000000000447805 */ /* 0x000fe2000001ff00 */
[C---:B------:R-:W-:Y:S01]  /*0640*/  IMAD.WIDE.U32 R2, R37.reuse, R12, UR4 ;  /* 0x0000000425027e25 */ /* 0x040fe2000f8e000c */
[----:B------:R-:W-:Y:S01]  /*0650*/  CS2R R66, SRZ ;  /* 0x0000000000427805 */ /* 0x000fe2000001ff00 */
[----:B------:R-:W-:Y:S01]  /*0660*/  ULDC.64 UR8, c[0x0][0x248] ;  /* 0x0000920000087ab9 */ /* 0x000fe20000000a00 */
[----:B------:R-:W2:Y:S01]  /*0670*/  @P0 LDC.64 R70, c[0x0][0x310] ;  /* 0x0000c400ff460b82 */ /* 0x000ea20000000a00 */
[----:B------:R-:W-:Y:S01]  /*0680*/  IMAD R0, R37, R13, R0 ;  /* 0x0000000d25007224 */ /* 0x000fe200078e0200 */
[----:B------:R-:W-:-:S02]  /*0690*/  IADD3 R20, P3, R7, R2, RZ ;  /* 0x0000000207147210 */ /* 0x000fc40007f7e0ff */
[----:B------:R-:W-:Y:S02]  /*06a0*/  ISETP.NE.AND.EX P2, PT, R17, RZ, PT, P2 ;  /* 0x000000ff1100720c */ /* 0x000fe40003f45320 */
[----:B------:R-:W-:Y:S01]  /*06b0*/  IADD3.X R2, R9, R3, R0, P3, !PT ;  /* 0x0000000309027210 */ /* 0x000fe20001ffe400 */
[----:B------:R-:W-:Y:S01]  /*06c0*/  IMAD.WIDE.U32 R4, R30, R4, UR6 ;  /* 0x000000061e047e25 */ /* 0x000fe2000f8e0004 */
[C---:B------:R-:W-:Y:S01]  /*06d0*/  @P1 LEA R68, P3, R37.reuse, R14, 0x2 ;  /* 0x0000000e25441211 */ /* 0x040fe200078610ff */
[----:B------:R-:W-:Y:S02]  /*06e0*/  ULDC.64 UR6, c[0x0][0x230] ;  /* 0x00008c0000067ab9 */ /* 0x000fe40000000a00 */
[----:B---3--:R-:W-:Y:S01]  /*06f0*/  @P0 IMAD R0, R10, UR14, R37 ;  /* 0x0000000e0a000c24 */ /* 0x008fe2000f8e0225 */
[----:B------:R-:W-:Y:S02]  /*0700*/  @P1 LEA.HI.X R69, R37, R15, R34, 0x2, P3 ;  /* 0x0000000f25451211 */ /* 0x000fe400018f1422 */
[----:B------:R-:W-:-:S02]  /*0710*/  ISETP.GE.AND P1, PT, R19, 0x1, PT ;  /* 0x000000011300780c */ /* 0x000fc40003f26270 */
[----:B------:R-:W-:Y:S02]  /*0720*/  IADD3 R7, P4, R7, R4, RZ ;  /* 0x0000000407077210 */ /* 0x000fe40007f9e0ff */
[----:B------:R-:W-:Y:S01]  /*0730*/  IADD3 R18, R5, R11, RZ ;  /* 0x0000000b05127210 */ /* 0x000fe20007ffe0ff */
[----:B------:R-:W-:Y:S01]  /*0740*/  @P0 IMAD R0, R0, R19, RZ ;  /* 0x0000001300000224 */ /* 0x000fe200078e02ff */
[----:B------:R-:W-:Y:S02]  /*0750*/  LEA R21, P3, R20, R40, 0x1 ;  /* 0x0000002814157211 */ /* 0x000fe400078608ff */
[----:B------:R-:W-:Y:S01]  /*0760*/  IADD3.X R18, R9, R18, RZ, P4, !PT ;  /* 0x0000001209127210 */ /* 0x000fe200027fe4ff */
[----:B-1----:R-:W-:Y:S01]  /*0770*/  @P0 IMAD R3, R0, R27, RZ ;  /* 0x0000001b00030224 */ /* 0x002fe200078e02ff */
[----:B------:R-:W-:Y:S01]  /*0780*/  @P2 LEA R66, P4, R37, R16, 0x2 ;  /* 0x0000001025422211 */ /* 0x000fe200078810ff */
[----:B------:R-:W-:Y:S01]  /*0790*/  IMAD R0, R34, UR6, RZ ;  /* 0x0000000622007c24 */ /* 0x000fe2000f8e02ff */
[----:B------:R-:W-:Y:S01]  /*07a0*/  LEA.HI.X R20, R20, R41, R2, 0x1, P3 ;  /* 0x0000002914147211 */ /* 0x000fe200018f0c02 */
[----:B------:R-:W-:Y:S01]  /*07b0*/  IMAD R2, R34, UR8, RZ ;  /* 0x0000000822027c24 */ /* 0x000fe2000f8e02ff */
[----:B0-----:R-:W-:-:S02]  /*07c0*/  LEA R25, P5, R24, R28, 0x1 ;  /* 0x0000001c18197211 */ /* 0x001fc400078a08ff */
[C---:B------:R-:W-:Y:S01]  /*07d0*/  @P2 LEA.HI.X R67, R37.reuse, R17, R34, 0x2, P4 ;  /* 0x0000001125432211 */ /* 0x040fe200020f1422 */
[C---:B------:R-:W-:Y:S01]  /*07e0*/  IMAD R17, R37.reuse, UR7, R0 ;  /* 0x0000000725117c24 */ /* 0x040fe2000f8e0200 */
[----:B------:R-:W-:Y:S01]  /*07f0*/  LEA R23, P2, R22, R38, 0x1 ;  /* 0x0000002616177211 */ /* 0x000fe200078408ff */
[----:B------:R-:W-:Y:S01]  /*0800*/  IMAD R15, R37, UR9, R2 ;  /* 0x00000009250f7c24 */ /* 0x000fe2000f8e0202 */
[----:B------:R-:W-:Y:S02]  /*0810*/  LEA R19, P4, R7, R42, 0x1 ;  /* 0x0000002a07137211 */ /* 0x000fe400078808ff */
[----:B------:R-:W-:Y:S01]  /*0820*/  LEA.HI.X R24, R24, R29, R8, 0x1, P5 ;  /* 0x0000001d18187211 */ /* 0x000fe200028f0c08 */
[----:B------:R-:W-:Y:S01]  /*0830*/  HFMA2.MMA R29, -RZ, RZ, 0, 0 ;  /* 0x00000000ff1d7435 */ /* 0x000fe200000001ff */
[----:B--2---:R-:W-:Y:S01]  /*0840*/  @P0 IMAD.WIDE R70, R3, 0x8, R70 ;  /* 0x0000000803460825 */ /* 0x004fe200078e0246 */
[----:B------:R-:W-:Y:S02]  /*0850*/  LEA.HI.X R22, R22, R39, R6, 0x1, P2 ;  /* 0x0000002716167211 */ /* 0x000fe400010f0c06 */
[----:B------:R-:W-:-:S02]  /*0860*/  @!P0 CS2R R70, SRZ ;  /* 0x0000000000468805 */ /* 0x000fc4000001ff00 */
[----:B------:R-:W-:Y:S02]  /*0870*/  LEA.HI.X R18, R7, R43, R18, 0x1, P4 ;  /* 0x0000002b07127211 */ /* 0x000fe400020f0c12 */
[----:B------:R-:W-:Y:S01]  /*0880*/  MOV R31, RZ ;  /* 0x000000ff001f7202 */ /* 0x000fe20000000f00 */
[----:B------:R-:W-:Y:S06]  /*0890*/  @!P1 BRA `(.L_x_9605) ;  /* 0x0000005000449947 */ /* 0x000fec0003800000 */
[----:B------:R-:W0:Y:S01]  /*08a0*/  S2R R28, SR_TID.X ;  /* 0x00000000001c7919 */ /* 0x000e220000002100 */
[----:B------:R-:W1:Y:S01]  /*08b0*/  S2UR UR5, SR_CgaCtaId ;  /* 0x00000000000579c3 */ /* 0x000e620000008800 */
[----:B------:R-:W-:Y:S01]  /*08c0*/  UMOV UR4, 0x400 ;  /* 0x0000040000047882 */ /* 0x000fe20000000000 */
[C---:B------:R-:W-:Y:S01]  /*08d0*/  IMAD.WIDE.U32 R64, R37.reuse, UR6, RZ ;  /* 0x0000000625407c25 */ /* 0x040fe2000f8e00ff */
[----:B------:R-:W2:Y:S01]  /*08e0*/  S2R R16, SR_LANEID ;  /* 0x0000000000107919 */ /* 0x000ea20000000000 */
[----:B------:R-:W-:Y:S02]  /*08f0*/  MOV R29, RZ ;  /* 0x000000ff001d7202 */ /* 0x000fe40000000f00 */
[----:B------:R-:W-:Y:S01]  /*0900*/  IMAD.WIDE.U32 R62, R37, UR8, RZ ;  /* 0x00000008253e7c25 */ /* 0x000fe2000f8e00ff */
[----:B------:R-:W-:Y:S02]  /*0910*/  MOV R31, RZ ;  /* 0x000000ff001f7202 */ /* 0x000fe40000000f00 */
[----:B------:R-:W-:-:S02]  /*0920*/  IADD3 R17, R65, R17, RZ ;  /* 0x0000001141117210 */ /* 0x000fc40007ffe0ff */
[----:B------:R-:W-:Y:S01]  /*0930*/  IADD3 R15, R63, R15, RZ ;  /* 0x0000000f3f0f7210 */ /* 0x000fe20007ffe0ff */
[----:B-1----:R-:W-:-:S06]  /*0940*/  ULEA UR4, UR5, UR4, 0x18 ;  /* 0x0000000405047291 */ /* 0x002fcc000f8ec03f */
[----:B------:R-:W-:Y:S01]  /*0950*/  MOV R27, UR4 ;  /* 0x00000004001b7c02 */ /* 0x000fe20008000f00 */
[----:B------:R-:W-:Y:S01]  /*0960*/  ULDC UR4, c[0x0][0x224] ;  /* 0x0000890000047ab9 */ /* 0x000fe20000000800 */
[----:B0-----:R-:W-:Y:S02]  /*0970*/  SHF.L.U32 R0, R28, 0x3, RZ ;  /* 0x000000031c007819 */ /* 0x001fe400000006ff */
[----:B------:R-:W-:Y:S02]  /*0980*/  IADD3 R26, R27, 0x220, RZ ;  /* 0x000002201b1a7810 */ /* 0x000fe40007ffe0ff */
[----:B------:R-:W-:Y:S02]  /*0990*/  LEA.HI.SX32 R3, R0, R0, 0x1b ;  /* 0x0000000000037211 */ /* 0x000fe400078fdaff */
[----:B------:R-:W-:Y:S02]  /*09a0*/  IADD3 R39, R28, 0xc0, RZ ;  /* 0x000000c01c277810 */ /* 0x000fe40007ffe0ff */
[----:B------:R-:W-:-:S02]  /*09b0*/  LEA R26, R3, R26, 0x2 ;  /* 0x0000001a031a7211 */ /* 0x000fc400078e10ff */
[C---:B------:R-:W-:Y:S02]  /*09c0*/  IADD3 R3, R28.reuse, 0x20, RZ ;  /* 0x000000201c037810 */ /* 0x040fe40007ffe0ff */
[C---:B------:R-:W-:Y:S02]  /*09d0*/  IADD3 R5, R28.reuse, 0x40, RZ ;  /* 0x000000401c057810 */ /* 0x040fe40007ffe0ff */
[C---:B------:R-:W-:Y:S02]  /*09e0*/  IADD3 R7, R28.reuse, 0x60, RZ ;  /* 0x000000601c077810 */ /* 0x040fe40007ffe0ff */
[C---:B------:R-:W-:Y:S02]  /*09f0*/  IADD3 R9, R28.reuse, 0x80, RZ ;  /* 0x000000801c097810 */ /* 0x040fe40007ffe0ff */
[C---:B------:R-:W-:Y:S02]  /*0a00*/  IADD3 R11, R28.reuse, 0xa0, RZ ;  /* 0x000000a01c0b7810 */ /* 0x040fe40007ffe0ff */
[----:B------:R-:W-:-:S02]  /*0a10*/  IADD3 R41, R28, 0xe0, RZ ;  /* 0x000000e01c297810 */ /* 0x000fc40007ffe0ff */
        /* <DEDUP_REMOVED lines=9> */
[----:B------:R-:W-:Y:S02]  /*0ab0*/  LOP3.LUT R13, R28, 0x1f, RZ, 0xc0, !PT ;  /* 0x0000001f1c0d7812 */ /* 0x000fe400078ec0ff */
[-C--:B------:R-:W-:Y:S02]  /*0ac0*/  LEA R12, R12, R27.reuse, 0x2 ;  /* 0x0000001b0c0c7211 */ /* 0x080fe400078e10ff */
[----:B------:R-:W-:-:S02]  /*0ad0*/  LEA R11, R2, R27, 0x2 ;  /* 0x0000001b020b7211 */ /* 0x000fc400078e10ff */
[-C--:B------:R-:W-:Y:S02]  /*0ae0*/  LEA R10, R10, R27.reuse, 0x2 ;  /* 0x0000001b0a0a7211 */ /* 0x080fe400078e10ff */
[-C--:B------:R-:W-:Y:S02]  /*0af0*/  LEA R9, R4, R27.reuse, 0x2 ;  /* 0x0000001b04097211 */ /* 0x080fe400078e10ff */
[-C--:B------:R-:W-:Y:S02]  /*0b00*/  LEA R8, R8, R27.reuse, 0x2 ;  /* 0x0000001b08087211 */ /* 0x080fe400078e10ff */
[-C--:B------:R-:W-:Y:S02]  /*0b10*/  LEA R6, R36, R27.reuse, 0x2 ;  /* 0x0000001b24067211 */ /* 0x080fe400078e10ff */
[----:B------:R-:W-:Y:S02]  /*0b20*/  LEA R5, R0, R27, 0x2 ;  /* 0x0000001b00057211 */ /* 0x000fe400078e10ff */
[----:B------:R-:W-:Y:S01]  /*0b30*/  MOV R14, UR4 ;  /* 0x00000004000e7c02 */ /* 0x000fe20008000f00 */
[----:B--2---:R-:W-:-:S06]  /*0b40*/  UMOV UR4, URZ ;  /* 0x0000003f00047c82 */ /* 0x004fcc0008000000 */
.L_x_9645:
[----:B------:R-:W-:Y:S01]  /*0b50*/  BAR.SYNC.DEFER_BLOCKING 0x0 ;  /* 0x0000000000007b1d */ /* 0x000fe20000010000 */
[----:B0-----:R-:W-:Y:S02]  /*0b60*/  SHF.R.S32.HI R3, RZ, 0x1f, R28 ;  /* 0x0000001fff037819 */ /* 0x001fe4000001141c */
[C---:B------:R-:W-:Y:S02]  /*0b70*/  SHF.L.U32 R4, R28.reuse, 0x4, RZ ;  /* 0x000000041c047819 */ /* 0x040fe400000006ff */
[----:B------:R-:W-:-:S03]  /*0b80*/  SHF.L.U64.HI R3, R28, 0x4, R3 ;  /* 0x000000041c037819 */ /* 0x000fc60000010203 */
[----:B------:R-:W0:Y:S01]  /*0b90*/  LDC.64 R56, c[0x0][0x2a0] ;  /* 0x0000a800ff387b82 */ /* 0x000e220000000a00 */
[----:B------:R-:W-:-:S04]  /*0ba0*/  IADD3 R48, P0, R25, R4, RZ ;  /* 0x0000000419307210 */ /* 0x000fc80007f1e0ff */
[----:B------:R-:W-:-:S06]  /*0bb0*/  IADD3.X R49, R24, R3, RZ, P0, !PT ;  /* 0x0000000318317210 */ /* 0x000fcc00007fe4ff */
[----:B------:R-:W2:Y:S01]  /*0bc0*/  LDG.E.128 R48, desc[UR12][R48.64] ;  /* 0x0000000c30307981 */ /* 0x000ea2000c1e1d00 */
[----:B------:R-:W-:Y:S02]  /*0bd0*/  LEA R36, R16, R27, 0x4 ;  /* 0x0000001b10247211 */ /* 0x000fe400078e20ff */
[----:B------:R-:W-:-:S04]  /*0be0*/  IADD3 R52, P0, R23, R4, RZ ;  /* 0x0000000417347210 */ /* 0x000fc80007f1e0ff */
[----:B------:R-:W-:Y:S01]  /*0bf0*/  IADD3.X R53, R22, R3, RZ, P0, !PT ;  /* 0x0000000316357210 */ /* 0x000fe200007fe4ff */
[----:B--2---:R1:W-:Y:S01]  /*0c00*/  STS.128 [R36], R48 ;  /* 0x0000003024007388 */ /* 0x0043e20000000c00 */
        /* <DEDUP_REMOVED lines=10> */
[----:B-1----:R1:W3:Y:S01]  /*0cb0*/  LDG.E.128 R48, desc[UR12][R38.64] ;  /* 0x0000000c26307981 */ /* 0x0022e2000c1e1d00 */
[----:B------:R-:W-:Y:S01]  /*0cc0*/  LEA R76, R14, 0xffffff00, 0x8 ;  /* 0xffffff000e4c7811 */ /* 0x000fe200078e40ff */
[----:B0-----:R-:W-:Y:S01]  /*0cd0*/  IMAD R58, R56, UR15, RZ ;  /* 0x0000000f383a7c24 */ /* 0x001fe2000f8e02ff */
[----:B------:R-:W-:Y:S02]  /*0ce0*/  BSSY B0, `(.L_x_9606) ;  /* 0x0000041000007945 */ /* 0x000fe40003800000 */
[----:B------:R-:W-:Y:S01]  /*0cf0*/  SHF.R.S32.HI R77, RZ, 0x1f, R76 ;  /* 0x0000001fff4d7819 */ /* 0x000fe2000001144c */
[----:B------:R-:W-:Y:S01]  /*0d00*/  IMAD R57, R57, UR14, R58 ;  /* 0x0000000e39397c24 */ /* 0x000fe2000f8e023a */
[----:B--2---:R-:W-:-:S02]  /*0d10*/  SHF.L.U32 R59, R44, 0x10, RZ ;  /* 0x000000102c3b7819 */ /* 0x004fc400000006ff */
[----:B------:R-:W-:Y:S02]  /*0d20*/  PRMT R0, R44, 0x7632, R0 ;  /* 0x000076322c007816 */ /* 0x000fe40000000000 */
[----:B------:R-:W-:Y:S01]  /*0d30*/  SHF.L.U32 R53, R45, 0x10, RZ ;  /* 0x000000102d357819 */ /* 0x000fe200000006ff */
[----:B-1---5:R-:W-:Y:S01]  /*0d40*/  FADD.FTZ R38, R59, R32 ;  /* 0x000000203b267221 */ /* 0x022fe20000010000 */
[----:B------:R-:W-:Y:S02]  /*0d50*/  PRMT R2, R45, 0x7632, R2 ;  /* 0x000076322d027816 */ /* 0x000fe40000000002 */
[----:B------:R-:W0:Y:S01]  /*0d60*/  LDC.64 R44, c[0x0][0x318] ;  /* 0x0000c600ff2c7b82 */ /* 0x000e220000000a00 */
[----:B------:R-:W-:Y:S01]  /*0d70*/  SHF.L.U32 R55, R46, 0x10, RZ ;  /* 0x000000102e377819 */ /* 0x000fe200000006ff */
[----:B------:R-:W-:Y:S01]  /*0d80*/  FADD.FTZ R39, R53, R32 ;  /* 0x0000002035277221 */ /* 0x000fe20000010000 */
[----:B------:R-:W-:Y:S02]  /*0d90*/  FSETP.GTU.FTZ.AND P6, PT, R38, 20, PT ;  /* 0x41a000002600780b */ /* 0x000fe40003fdc000 */
[----:B------:R-:W-:Y:S01]  /*0da0*/  PRMT R46, R46, 0x7632, R46 ;  /* 0x000076322e2e7816 */ /* 0x000fe2000000002e */
[----:B------:R-:W-:Y:S01]  /*0db0*/  FADD.FTZ R60, R55, R32 ;  /* 0x00000020373c7221 */ /* 0x000fe20000010000 */
[----:B------:R-:W-:-:S02]  /*0dc0*/  SHF.L.U32 R61, R47, 0x10, RZ ;  /* 0x000000102f3d7819 */ /* 0x000fc400000006ff */
[----:B------:R-:W-:Y:S02]  /*0dd0*/  PRMT R52, R47, 0x7632, R52 ;  /* 0x000076322f347816 */ /* 0x000fe40000000034 */
[----:B------:R-:W-:Y:S01]  /*0de0*/  SHF.L.U32 R47, R0, 0x10, RZ ;  /* 0x00000010002f7819 */ /* 0x000fe200000006ff */
[--C-:B------:R-:W-:Y:S01]  /*0df0*/  FADD.FTZ R61, R61, R32.reuse ;  /* 0x000000203d3d7221 */ /* 0x100fe20000010000 */
[----:B------:R-:W-:Y:S02]  /*0e00*/  SHF.L.U32 R73, R2, 0x10, RZ ;  /* 0x0000001002497819 */ /* 0x000fe400000006ff */
        /* <DEDUP_REMOVED lines=12> */
[----:B---3--:R1:W-:Y:S01]  /*0ed0*/  STS.128 [R36], R48 ;  /* 0x0000003024007388 */ /* 0x0083e20000000c00 */
[----:B------:R-:W-:Y:S01]  /*0ee0*/  NOP ;  /* 0x0000000000007918 */ /* 0x000fe20000000000 */
[----:B0-----:R-:W-:Y:S10]  /*0ef0*/  @P6 BRA `(.L_x_9607) ;  /* 0x00000000007c6947 */ /* 0x001ff40003800000 */
[----:B------:R-:W-:Y:S01]  /*0f00*/  FMUL.FTZ R38, R38, 1.4426950216293334961 ;  /* 0x3fb8aa3b26267820 */ /* 0x000fe20000410000 */
[----:B------:R-:W-:Y:S01]  /*0f10*/  MOV R47, 0x3e800000 ;  /* 0x3e800000002f7802 */ /* 0x000fe20000000f00 */
[----:B-1----:R-:W-:Y:S02]  /*0f20*/  HFMA2.MMA R49, -RZ, RZ, 1.3056640625, -1.8671875 ;  /* 0x3d39bf78ff317435 */ /* 0x002fe400000001ff */
        /* <DEDUP_REMOVED lines=28> */
.L_x_9607:
[----:B------:R-:W-:Y:S05]  /*10f0*/  BSYNC B0 ;  /* 0x0000000000007941 */ /* 0x000fea0003800000 */
.L_x_9606:
[----:B------:R-:W-:Y:S01]  /*1100*/  IMAD.WIDE.U32 R46, R56, UR14, R76 ;  /* 0x0000000e382e7c25 */ /* 0x000fe2000f8e004c */
[----:B------:R-:W-:Y:S01]  /*1110*/  BSSY B0, `(.L_x_9608) ;  /* 0x0000023000007945 */ /* 0x000fe20003800000 */
[----:B------:R-:W-:-:S03]  /*1120*/  FSETP.GTU.FTZ.AND P6, PT, R75, 20, PT ;  /* 0x41a000004b00780b */ /* 0x000fc60003fdc000 */
[----:B-1----:R-:W-:Y:S01]  /*1130*/  IADD3 R49, R47, R57, RZ ;  /* 0x000000392f317210 */ /* 0x002fe20007ffe0ff */
        /* <DEDUP_REMOVED lines=32> */
.L_x_9609:
[----:B------:R-:W-:Y:S05]  /*1340*/  BSYNC B0 ;  /* 0x0000000000007941 */ /* 0x000fea0003800000 */
.L_x_9608:
        /* <DEDUP_REMOVED lines=33> */
.L_x_9611:
[----:B------:R-:W-:Y:S05]  /*1560*/  BSYNC B0 ;  /* 0x0000000000007941 */ /* 0x000fea0003800000 */
.L_x_9610:
        /* <DEDUP_REMOVED lines=33> */
.L_x_9613:
[----:B------:R-:W-:Y:S05]  /*1780*/  BSYNC B0 ;  /* 0x0000000000007941 */ /* 0x000fea0003800000 */
.L_x_9612:
        /* <DEDUP_REMOVED lines=33> */
.L_x_9615:
[----:B------:R-:W-:Y:S05]  /*19a0*/  BSYNC B0 ;  /* 0x0000000000007941 */ /* 0x000fea0003800000 */
.L_x_9614:
        /* <DEDUP_REMOVED lines=33> */
.L_x_9617:
[----:B------:R-:W-:Y:S05]  /*1bc0*/  BSYNC B0 ;  /* 0x0000000000007941 */ /* 0x000fea0003800000 */
.L_x_9616:
        /* <DEDUP_REMOVED lines=33> */
.L_x_9619:
[----:B------:R-:W-:Y:S05]  /*1de0*/  BSYNC B0 ;  /* 0x0000000000007941 */ /* 0x000fea0003800000 */
.L_x_9618:
        /* <DEDUP_REMOVED lines=33> */
.L_x_9621:
[----:B------:R-:W-:Y:S05]  /*2000*/  BSYNC B0 ;  /* 0x0000000000007941 */ /* 0x000fea0003800000 */
.L_x_9620:
[----:B------:R-:W-:Y:S01]  /*2010*/  ULDC.64 UR6, c[0x0][0x2a8] ;  /* 0x0000aa0000067ab9 */ /* 0x000fe20000000a00 */
[----:B------:R-:W-:Y:S01]  /*2020*/  MOV R48, R46 ;  /* 0x0000002e00307202 */ /* 0x000fe20000000f00 */
[----:B------:R-:W-:Y:S01]  /*2030*/  IMAD R0, R34, UR6, RZ ;  /* 0x0000000622007c24 */ /* 0x000fe2000f8e02ff */
[----:B------:R-:W0:Y:S03]  /*2040*/  LDC.64 R50, c[0x0][0x2b0] ;  /* 0x0000ac00ff327b82 */ /* 0x000e260000000a00 */
        /* <DEDUP_REMOVED lines=9> */
[----:B------:R-:W2:Y:S01]  /*20e0*/  LDS.128 R44, [R36] ;  /* 0x00000000242c7984 */ /* 0x000ea20000000c00 */
[----:B------:R-:W-:Y:S06]  /*20f0*/  BAR.SYNC.DEFER_BLOCKING 0x0 ;  /* 0x0000000000007b1d */ /* 0x000fec0000010000 */
[----:B------:R-:W3:Y:S01]  /*2100*/  LDG.E.128 R56, desc[UR12][R56.64] ;  /* 0x0000000c38387981 */ /* 0x000ee2000c1e1d00 */
[----:B0-----:R-:W-:-:S02]  /*2110*/  IMAD R0, R50, UR15, RZ ;  /* 0x0000000f32007c24 */ /* 0x001fc4000f8e02ff */
[----:B------:R-:W-:-:S04]  /*2120*/  IMAD.WIDE.U32 R48, R50, UR14, R76 ;  /* 0x0000000e32307c25 */ /* 0x000fc8000f8e004c */
[----:B------:R-:W-:Y:S02]  /*2130*/  IMAD R51, R51, UR14, R0 ;  /* 0x0000000e33337c24 */ /* 0x000fe4000f8e0200 */
[----:B------:R-:W-:-:S03]  /*2140*/  IMAD R0, R34, UR6, RZ ;  /* 0x0000000622007c24 */ /* 0x000fc6000f8e02ff */
[----:B------:R-:W-:Y:S01]  /*2150*/  IADD3 R49, R49, R51, RZ ;  /* 0x0000003331317210 */ /* 0x000fe20007ffe0ff */
[C---:B------:R-:W-:Y:S02]  /*2160*/  IMAD R51, R37.reuse, UR7, R0 ;  /* 0x0000000725337c24 */ /* 0x040fe4000f8e0200 */
[----:B------:R-:W-:Y:S01]  /*2170*/  IMAD.WIDE.U32 R48, R37, UR6, R48 ;  /* 0x0000000625307c25 */ /* 0x000fe2000f8e0030 */
[----:B--2---:R-:W-:Y:S01]  /*2180*/  SHF.L.U32 R112, R45, 0x10, RZ ;  /* 0x000000102d707819 */ /* 0x004fe200000006ff */
[----:B------:R-:W-:Y:S01]  /*2190*/  ULDC.64 UR6, c[0x0][0x3a0] ;  /* 0x0000e80000067ab9 */ /* 0x000fe20000000a00 */
[----:B-1----:R-:W-:Y:S02]  /*21a0*/  LEA R53, P0, R48, R54, 0x1 ;  /* 0x0000003630357211 */ /* 0x002fe400078008ff */
[----:B------:R-:W-:Y:S02]  /*21b0*/  IADD3 R0, R49, R51, RZ ;  /* 0x0000003331007210 */ /* 0x000fe40007ffe0ff */
[----:B------:R-:W-:-:S02]  /*21c0*/  IADD3 R52, P1, R53, R4, RZ ;  /* 0x0000000435347210 */ /* 0x000fc40007f3e0ff */
[----:B------:R-:W-:-:S04]  /*21d0*/  LEA.HI.X R48, R48, R55, R0, 0x1, P0 ;  /* 0x0000003730307211 */ /* 0x000fc800000f0c00 */
[----:B------:R-:W-:Y:S01]  /*21e0*/  IADD3.X R53, R48, R3, RZ, P1, !PT ;  /* 0x0000000330357210 */ /* 0x000fe20000ffe4ff */
[----:B---3--:R-:W-:Y:S01]  /*21f0*/  STS.128 [R36], R56 ;  /* 0x0000003824007388 */ /* 0x008fe20000000c00 */
[----:B------:R-:W-:-:S03]  /*2200*/  NOP ;  /* 0x0000000000007918 */ /* 0x000fc60000000000 */
[----:B------:R-:W0:Y:S01]  /*2210*/  LDS.128 R48, [R36] ;  /* 0x0000000024307984 */ /* 0x000e220000000c00 */
[----:B------:R-:W-:Y:S06]  /*2220*/  BAR.SYNC.DEFER_BLOCKING 0x0 ;  /* 0x0000000000007b1d */ /* 0x000fec0000010000 */
[----:B------:R-:W2:Y:S01]  /*2230*/  LDG.E.128 R52, desc[UR12][R52.64] ;  /* 0x0000000c34347981 */ /* 0x000ea2000c1e1d00 */
[----:B------:R-:W-:Y:S01]  /*2240*/  IMAD R102, R34, UR6, RZ ;  /* 0x0000000622667c24 */ /* 0x000fe2000f8e02ff */
[----:B0-----:R-:W-:Y:S02]  /*2250*/  PRMT R57, R48, 0x7632, R57 ;  /* 0x0000763230397816 */ /* 0x001fe40000000039 */
        /* <DEDUP_REMOVED lines=8> */
[----:B------:R-:W0:Y:S01]  /*22e0*/  MUFU.EX2 R82, R81 ;  /* 0x0000005100527308 */ /* 0x000e220000000800 */
[----:B------:R-:W-:Y:S01]  /*22f0*/  PRMT R58, R49, 0x7632, R58 ;  /* 0x00007632313a7816 */ /* 0x000fe2000000003a */
[----:B------:R-:W-:Y:S01]  /*2300*/  FMUL.FTZ R84, R0, -1.4426950216293334961 ;  /* 0xbfb8aa3b00547820 */ /* 0x000fe20000410000 */
[----:B------:R-:W-:Y:S01]  /*2310*/  PRMT R59, R50, 0x7632, R59 ;  /* 0x00007632323b7816 */ /* 0x000fe2000000003b */
[----:B------:R-:W-:Y:S01]  /*2320*/  FMUL.FTZ R85, R56, -1.4426950216293334961 ;  /* 0xbfb8aa3b38557820 */ /* 0x000fe20000410000 */
[----:B------:R-:W-:-:S02]  /*2330*/  SHF.L.U32 R58, R58, 0x10, RZ ;  /* 0x000000103a3a7819 */ /* 0x000fc400000006ff */
[----:B------:R-:W-:Y:S01]  /*2340*/  SHF.L.U32 R59, R59, 0x10, RZ ;  /* 0x000000103b3b7819 */ /* 0x000fe200000006ff */
[----:B------:R1:W-:Y:S02]  /*2350*/  MUFU.EX2 R80, R79 ;  /* 0x0000004f00507308 */ /* 0x0003e40000000800 */
[----:B------:R-:W-:Y:S02]  /*2360*/  FMUL.FTZ R83, R58, -1.4426950216293334961 ;  /* 0xbfb8aa3b3a537820 */ /* 0x000fe40000410000 */
[----:B------:R-:W-:-:S04]  /*2370*/  FMUL.FTZ R86, R59, -1.4426950216293334961 ;  /* 0xbfb8aa3b3b567820 */ /* 0x000fc80000410000 */
[----:B------:R-:W3:Y:S01]  /*2380*/  MUFU.EX2 R81, R48 ;  /* 0x0000003000517308 */ /* 0x000ee20000000800 */
[----:B-1----:R-:W-:Y:S01]  /*2390*/  PRMT R79, R51, 0x7632, R79 ;  /* 0x00007632334f7816 */ /* 0x002fe2000000004f */
[----:B0-----:R-:W-:-:S03]  /*23a0*/  FADD.FTZ R89, R82, 1 ;  /* 0x3f80000052597421 */ /* 0x001fc60000010000 */
[----:B------:R-:W-:-:S03]  /*23b0*/  SHF.L.U32 R79, R79, 0x10, RZ ;  /* 0x000000104f4f7819 */ /* 0x000fc600000006ff */
[----:B------:R-:W0:Y:S02]  /*23c0*/  MUFU.EX2 R84, R84 ;  /* 0x0000005400547308 */ /* 0x000e240000000800 */
[----:B------:R-:W-:-:S06]  /*23d0*/  FMUL.FTZ R90, R79, -1.4426950216293334961 ;  /* 0xbfb8aa3b4f5a7820 */ /* 0x000fcc0000410000 */
[----:B------:R1:W-:Y:S01]  /*23e0*/  MUFU.EX2 R87, R86 ;  /* 0x0000005600577308 */ /* 0x0003e20000000800 */
[----:B---3--:R-:W-:-:S07]  /*23f0*/  FADD.FTZ R81, R81, 1 ;  /* 0x3f80000051517421 */ /* 0x008fce0000010000 */
[----:B------:R3:W4:Y:S01]  /*2400*/  MUFU.EX2 R88, R85 ;  /* 0x0000005500587308 */ /* 0x0007220000000800 */
[----:B0-----:R-:W-:Y:S01]  /*2410*/  FADD.FTZ R91, R84, 1 ;  /* 0x3f800000545b7421 */ /* 0x001fe20000010000 */
[----:B------:R-:W-:Y:S02]  /*2420*/  PRMT R84, R44, 0x7632, R84 ;  /* 0x000076322c547816 */ /* 0x000fe40000000054 */
[----:B-1----:R-:W-:Y:S02]  /*2430*/  SHF.L.U32 R86, R47, 0x10, RZ ;  /* 0x000000102f567819 */ /* 0x002fe400000006ff */
[----:B------:R-:W-:Y:S02]  /*2440*/  SHF.L.U32 R84, R84, 0x10, RZ ;  /* 0x0000001054547819 */ /* 0x000fe400000006ff */
[----:B------:R-:W0:Y:S01]  /*2450*/  MUFU.EX2 R83, R83 ;  /* 0x0000005300537308 */ /* 0x000e220000000800 */
[----:B---3--:R-:W-:Y:S01]  /*2460*/  FADD.FTZ R85, R80, 1 ;  /* 0x3f80000050557421 */ /* 0x008fe20000010000 */
[----:B------:R-:W-:-:S02]  /*2470*/  SHF.L.U32 R80, R44, 0x10, RZ ;  /* 0x000000102c507819 */ /* 0x000fc400000006ff */
[----:B------:R-:W-:-:S04]  /*2480*/  PRMT R47, R47, 0x7632, R47 ;  /* 0x000076322f2f7816 */ /* 0x000fc8000000002f */
[----:B------:R1:W3:Y:S01]  /*2490*/  MUFU.EX2 R92, R90 ;  /* 0x0000005a005c7308 */ /* 0x0002e20000000800 */
[----:B----4-:R-:W-:Y:S01]  /*24a0*/  FADD.FTZ R95, R88, 1 ;  /* 0x3f800000585f7421 */ /* 0x010fe20000010000 */
[C---:B------:R-:W-:Y:S02]  /*24b0*/  SHF.L.U32 R88, R46.reuse, 0x10, RZ ;  /* 0x000000102e587819 */ /* 0x040fe400000006ff */
[----:B------:R-:W-:-:S04]  /*24c0*/  PRMT R46, R46, 0x7632, R46 ;  /* 0x000076322e2e7816 */ /* 0x000fc8000000002e */
[----:B------:R-:W-:Y:S01]  /*24d0*/  MUFU.RCP R85, R85 ;  /* 0x0000005500557308 */ /* 0x000fe20000001000 */
[----:B-1----:R-:W-:Y:S01]  /*24e0*/  FADD.FTZ R90, R87, 1 ;  /* 0x3f800000575a7421 */ /* 0x002fe20000010000 */
[----:B0-----:R-:W-:Y:S01]  /*24f0*/  FADD.FTZ R97, R83, 1 ;  /* 0x3f80000053617421 */ /* 0x001fe20000010000 */
[----:B------:R-:W-:-:S05]  /*2500*/  SHF.L.U32 R103, R46, 0x10, RZ ;  /* 0x000000102e677819 */ /* 0x000fca00000006ff */
[----:B------:R-:W-:Y:S01]  /*2510*/  MUFU.RCP R89, R89 ;  /* 0x0000005900597308 */ /* 0x000fe20000001000 */
[----:B---3--:R-:W-:-:S07]  /*2520*/  FADD.FTZ R92, R92, 1 ;  /* 0x3f8000005c5c7421 */ /* 0x008fce0000010000 */
[----:B------:R-:W-:Y:S08]  /*2530*/  MUFU.RCP R82, R81 ;  /* 0x0000005100527308 */ /* 0x000ff00000001000 */
[----:B------:R-:W-:Y:S08]  /*2540*/  MUFU.RCP R91, R91 ;  /* 0x0000005b005b7308 */ /* 0x000ff00000001000 */
[----:B------:R-:W0:Y:S08]  /*2550*/  MUFU.RCP R90, R90 ;  /* 0x0000005a005a7308 */ /* 0x000e300000001000 */
[----:B------:R-:W-:Y:S08]  /*2560*/  MUFU.RCP R97, R97 ;  /* 0x0000006100617308 */ /* 0x000ff00000001000 */
[----:B------:R-:W1:Y:S01]  /*2570*/  MUFU.RCP R95, R95 ;  /* 0x0000005f005f7308 */ /* 0x000e620000001000 */
[----:B0-----:R-:W-:-:S07]  /*2580*/  FADD.FTZ R46, -R90, 1 ;  /* 0x3f8000005a2e7421 */ /* 0x001fce0000010100 */
[----:B------:R-:W0:Y:S01]  /*2590*/  MUFU.RCP R92, R92 ;  /* 0x0000005c005c7308 */ /* 0x000e220000001000 */
[----:B-1----:R-:W-:-:S04]  /*25a0*/  FADD.FTZ R105, -R95, 1 ;  /* 0x3f8000005f697421 */ /* 0x002fc80000010100 */
[C---:B------:R-:W-:Y:S01]  /*25b0*/  FFMA.FTZ R105, R56.reuse, R105, 1 ;  /* 0x3f80000038697423 */ /* 0x040fe20000010069 */
[----:B------:R-:W-:Y:S01]  /*25c0*/  FMUL.FTZ R56, R56, R95 ;  /* 0x0000005f38387220 */ /* 0x000fe20000410000 */
[----:B--2---:R1:W-:Y:S01]  /*25d0*/  STS.128 [R36], R52 ;  /* 0x0000003424007388 */ /* 0x0043e20000000c00 */
[----:B------:R-:W-:-:S03]  /*25e0*/  NOP ;  /* 0x0000000000007918 */ /* 0x000fc60000000000 */
[----:B------:R-:W2:Y:S01]  /*25f0*/  LDS.128 R48, [R36] ;  /* 0x0000000024307984 */ /* 0x000ea20000000c00 */
[----:B-1----:R-:W-:Y:S01]  /*2600*/  PRMT R52, R45, 0x7632, R52 ;  /* 0x000076322d347816 */ /* 0x002fe20000000034 */
[----:B------:R-:W-:Y:S01]  /*2610*/  FADD.FTZ R45, -R85, 1 ;  /* 0x3f800000552d7421 */ /* 0x000fe20000010100 */
[----:B------:R-:W-:Y:S02]  /*2620*/  FADD.FTZ R53, -R91, 1 ;  /* 0x3f8000005b357421 */ /* 0x000fe40000010100 */
[----:B------:R-:W-:Y:S01]  /*2630*/  SHF.L.U32 R101, R52, 0x10, RZ ;  /* 0x0000001034657819 */ /* 0x000fe200000006ff */
[----:B------:R-:W-:Y:S01]  /*2640*/  FFMA.FTZ R45, R78, R45, 1 ;  /* 0x3f8000004e2d7423 */ /* 0x000fe2000001002d */
[----:B------:R-:W-:Y:S01]  /*2650*/  FFMA.FTZ R53, R0, R53, 1 ;  /* 0x3f80000000357423 */ /* 0x000fe20000010035 */
[C---:B--2---:R-:W-:Y:S02]  /*2660*/  SHF.L.U32 R81, R48.reuse, 0x10, RZ ;  /* 0x0000001030517819 */ /* 0x044fe400000006ff */
[----:B------:R-:W-:Y:S01]  /*2670*/  PRMT R99, R48, 0x7632, R99 ;  /* 0x0000763230637816 */ /* 0x000fe20000000063 */
[----:B------:R-:W-:Y:S01]  /*2680*/  FADD.FTZ R48, -R82, 1 ;  /* 0x3f80000052307421 */ /* 0x000fe20000010100 */
[----:B------:R-:W-:Y:S01]  /*2690*/  SHF.L.U32 R87, R50, 0x10, RZ ;  /* 0x0000001032577819 */ /* 0x000fe200000006ff */
[----:B------:R-:W-:Y:S01]  /*26a0*/  FMUL.FTZ R44, R80, R81 ;  /* 0x00000051502c7220 */ /* 0x000fe20000410000 */
[----:B------:R-:W-:-:S02]  /*26b0*/  PRMT R94, R49, 0x7632, R94 ;  /* 0x00007632315e7816 */ /* 0x000fc4000000005e */
[----:B------:R-:W-:Y:S01]  /*26c0*/  SHF.L.U32 R83, R49, 0x10, RZ ;  /* 0x0000001031537819 */ /* 0x000fe200000006ff */
[----:B------:R-:W-:Y:S01]  /*26d0*/  FADD.FTZ R49, -R89, 1 ;  /* 0x3f80000059317421 */ /* 0x000fe20000010100 */
[----:B------:R-:W-:Y:S01]  /*26e0*/  SHF.L.U32 R99, R99, 0x10, RZ ;  /* 0x0000001063637819 */ /* 0x000fe200000006ff */
[----:B------:R-:W-:Y:S01]  /*26f0*/  FMUL.FTZ R44, R85, R44 ;  /* 0x0000002c552c7220 */ /* 0x000fe20000410000 */
[----:B------:R-:W-:Y:S01]  /*2700*/  FMUL.FTZ R98, R88, R87 ;  /* 0x0000005758627220 */ /* 0x000fe20000410000 */
[----:B------:R-:W-:Y:S01]  /*2710*/  PRMT R96, R50, 0x7632, R96 ;  /* 0x0000763232607816 */ /* 0x000fe20000000060 */
[----:B------:R-:W-:Y:S01]  /*2720*/  FFMA.FTZ R50, R57, R48, 1 ;  /* 0x3f80000039327423 */ /* 0x000fe20000010030 */
[C---:B------:R-:W-:Y:S01]  /*2730*/  PRMT R55, R51.reuse, 0x7632, R55 ;  /* 0x0000763233377816 */ /* 0x040fe20000000037 */
[----:B------:R-:W-:Y:S01]  /*2740*/  FMUL.FTZ R48, R44, R45 ;  /* 0x0000002d2c307220 */ /* 0x000fe20000410000 */
[----:B------:R-:W-:Y:S01]  /*2750*/  SHF.L.U32 R93, R51, 0x10, RZ ;  /* 0x00000010335d7819 */ /* 0x000fe200000006ff */
[----:B------:R-:W-:Y:S01]  /*2760*/  FFMA.FTZ R51, R2, R49, 1 ;  /* 0x3f80000002337423 */ /* 0x000fe20000010031 */
[----:B------:R-:W-:Y:S01]  /*2770*/  FMUL.FTZ R49, R84, R99 ;  /* 0x0000006354317220 */ /* 0x000fe20000410000 */
[----:B------:R-:W-:Y:S01]  /*2780*/  FMUL.FTZ R98, R91, R98 ;  /* 0x000000625b627220 */ /* 0x000fe20000410000 */
[----:B------:R-:W1:Y:S01]  /*2790*/  LDC.64 R44, c[0x0][0x398] ;  /* 0x0000e600ff2c7b82 */ /* 0x000e620000000a00 */
        /* <DEDUP_REMOVED lines=8> */
[----:B------:R-:W-:Y:S01]  /*2820*/  FFMA.FTZ R50, R59, R46, 1 ;  /* 0x3f8000003b327423 */ /* 0x000fe2000001002e */
[----:B------:R-:W-:Y:S01]  /*2830*/  SHF.L.U32 R100, R55, 0x10, RZ ;  /* 0x0000001037647819 */ /* 0x000fe200000006ff */
[----:B------:R-:W-:Y:S01]  /*2840*/  FMUL.FTZ R51, R54, R51 ;  /* 0x0000003336337220 */ /* 0x000fe20000410000 */
[----:B------:R-:W-:Y:S01]  /*2850*/  FADD.FTZ R47, -R97, 1 ;  /* 0x3f800000612f7421 */ /* 0x000fe20000010100 */
[----:B------:R-:W-:Y:S01]  /*2860*/  FMUL.FTZ R46, R101, R94 ;  /* 0x0000005e652e7220 */ /* 0x000fe20000410000 */
[----:B0-----:R-:W-:Y:S01]  /*2870*/  FADD.FTZ R54, -R92, 1 ;  /* 0x3f8000005c367421 */ /* 0x001fe20000010100 */
        /* <DEDUP_REMOVED lines=14> */
[----:B-1----:R-:W-:Y:S01]  /*2960*/  IMAD.WIDE.U32 R54, R44, UR14, R76 ;  /* 0x0000000e2c367c25 */ /* 0x002fe2000f8e004c */
[----:B------:R-:W-:-:S03]  /*2970*/  F2FP.BF16.F32.PACK_AB R49, R46, R51 ;  /* 0x000000332e31723e */ /* 0x000fc600000010ff */
[----:B------:R-:W-:Y:S01]  /*2980*/  FMUL.FTZ R2, R2, R89 ;  /* 0x0000005902027220 */ /* 0x000fe20000410000 */
[----:B------:R-:W-:Y:S01]  /*2990*/  F2FP.BF16.F32.PACK_AB R50, R50, R53 ;  /* 0x000000353232723e */ /* 0x000fe200000010ff */
[----:B------:R-:W-:Y:S01]  /*29a0*/  IMAD R46, R44, UR15, RZ ;  /* 0x0000000f2c2e7c24 */ /* 0x000fe2000f8e02ff */
[----:B------:R-:W-:Y:S01]  /*29b0*/  F2FP.BF16.F32.PACK_AB R51, R107, R52 ;  /* 0x000000346b33723e */ /* 0x000fe200000010ff */
[----:B------:R-:W-:Y:S01]  /*29c0*/  BAR.SYNC.DEFER_BLOCKING 0x0 ;  /* 0x0000000000007b1d */ /* 0x000fe20000010000 */
[----:B------:R-:W-:Y:S01]  /*29d0*/  FMUL.FTZ R85, R78, R85 ;  /* 0x000000554e557220 */ /* 0x000fe20000410000 */
[----:B------:R-:W-:Y:S02]  /*29e0*/  IMAD R105, R45, UR14, R46 ;  /* 0x0000000e2d697c24 */ /* 0x000fe4000f8e022e */
[----:B------:R-:W-:Y:S01]  /*29f0*/  FMUL.FTZ R91, R0, R91 ;  /* 0x0000005b005b7220 */ /* 0x000fe20000410000 */
[----:B------:R-:W-:Y:S01]  /*2a00*/  FMUL.FTZ R57, R57, R82 ;  /* 0x0000005239397220 */ /* 0x000fe20000410000 */
[----:B------:R-:W-:-:S02]  /*2a10*/  FMUL.FTZ R58, R58, R97 ;  /* 0x000000613a3a7220 */ /* 0x000fc40000410000 */
[----:B------:R-:W0:Y:S01]  /*2a20*/  LDC.64 R52, c[0x0][0x3e8] ;  /* 0x0000fa00ff347b82 */ /* 0x000e220000000a00 */
[----:B------:R-:W-:Y:S01]  /*2a30*/  IADD3 R55, R55, R105, RZ ;  /* 0x0000006937377210 */ /* 0x000fe20007ffe0ff */
[----:B------:R-:W-:Y:S02]  /*2a40*/  IMAD R105, R37, UR7, R102 ;  /* 0x0000000725697c24 */ /* 0x000fe4000f8e0266 */
[----:B------:R-:W-:Y:S01]  /*2a50*/  FMUL.FTZ R59, R59, R90 ;  /* 0x0000005a3b3b7220 */ /* 0x000fe20000410000 */
[----:B------:R-:W-:Y:S01]  /*2a60*/  FMUL.FTZ R79, R79, R92 ;  /* 0x0000005c4f4f7220 */ /* 0x000fe20000410000 */
[----:B------:R-:W-:Y:S01]  /*2a70*/  FMUL.FTZ R0, R80, R85 ;  /* 0x0000005550007220 */ /* 0x000fe20000410000 */
[----:B------:R-:W-:Y:S01]  /*2a80*/  IMAD.WIDE.U32 R54, R37, UR6, R54 ;  /* 0x0000000625367c25 */ /* 0x000fe2000f8e0036 */
[----:B------:R-:W-:Y:S01]  /*2a90*/  ULDC.64 UR6, c[0x0][0x320] ;  /* 0x0000c80000067ab9 */ /* 0x000fe20000000a00 */
[----:B------:R-:W1:Y:S02]  /*2aa0*/  LDC R89, c[0x0][0x21c] ;  /* 0x00008700ff597b82 */ /* 0x000e640000000800 */
[----:B------:R-:W-:Y:S01]  /*2ab0*/  FMUL.FTZ R112, R112, R2 ;  /* 0x0000000270707220 */ /* 0x000fe20000410000 */
        /* <DEDUP_REMOVED lines=8> */
[----:B------:R-:W2:Y:S01]  /*2b40*/  LDS.128 R44, [R36] ;  /* 0x00000000242c7984 */ /* 0x000ea20000000c00 */
[----:B0-----:R-:W-:Y:S02]  /*2b50*/  LEA R49, P0, R54, R52, 0x1 ;  /* 0x0000003436317211 */ /* 0x001fe400078008ff */
[----:B------:R-:W-:-:S04]  /*2b60*/  IADD3 R48, R55, R105, RZ ;  /* 0x0000006937307210 */ /* 0x000fc80007ffe0ff */
[----:B------:R-:W-:Y:S02]  /*2b70*/  LEA.HI.X R54, R54, R53, R48, 0x1, P0 ;  /* 0x0000003536367211 */ /* 0x000fe400000f0c30 */
[----:B------:R-:W-:Y:S02]  /*2b80*/  IADD3 R48, P1, R49, R4, RZ ;  /* 0x0000000431307210 */ /* 0x000fe40007f3e0ff */
[----:B------:R-:W-:Y:S02]  /*2b90*/  ISETP.NE.U32.AND P0, PT, RZ, UR6, PT ;  /* 0x00000006ff007c0c */ /* 0x000fe4000bf05070 */
[----:B------:R-:W-:Y:S02]  /*2ba0*/  IADD3.X R49, R54, R3, RZ, P1, !PT ;  /* 0x0000000336317210 */ /* 0x000fe40000ffe4ff */
[----:B------:R-:W-:-:S03]  /*2bb0*/  ISETP.NE.AND.EX P0, PT, RZ, UR7, PT, P0 ;  /* 0x00000007ff007c0c */ /* 0x000fc6000bf05300 */
[----:B--2---:R0:W-:Y:S10]  /*2bc0*/  STG.E.128 desc[UR12][R48.64], R44 ;  /* 0x0000002c30007986 */ /* 0x0041f4000c101d0c */
        /* <DEDUP_REMOVED lines=18> */
[----:B------:R-:W2:Y:S01]  /*2cf0*/  LDS.128 R48, [R36] ;  /* 0x0000000024307984 */ /* 0x000ea20000000c00 */
[C---:B0-----:R-:W-:Y:S02]  /*2d00*/  IMAD R2, R54.reuse, UR15, RZ ;  /* 0x0000000f36027c24 */ /* 0x041fe4000f8e02ff */
[----:B------:R-:W-:-:S04]  /*2d10*/  IMAD.WIDE.U32 R52, R54, UR14, R76 ;  /* 0x0000000e36347c25 */ /* 0x000fc8000f8e004c */
[----:B------:R-:W-:Y:S02]  /*2d20*/  IMAD R55, R55, UR14, R2 ;  /* 0x0000000e37377c24 */ /* 0x000fe4000f8e0202 */
[----:B------:R-:W-:-:S03]  /*2d30*/  IMAD R2, R34, UR8, RZ ;  /* 0x0000000822027c24 */ /* 0x000fc6000f8e02ff */
[----:B------:R-:W-:Y:S01]  /*2d40*/  IADD3 R53, R53, R55, RZ ;  /* 0x0000003735357210 */ /* 0x000fe20007ffe0ff */
[C---:B------:R-:W-:Y:S02]  /*2d50*/  IMAD R55, R37.reuse, UR9, R2 ;  /* 0x0000000925377c24 */ /* 0x040fe4000f8e0202 */
[----:B-1----:R-:W-:-:S05]  /*2d60*/  IMAD.WIDE.U32 R44, R37, UR8, R52 ;  /* 0x00000008252c7c25 */ /* 0x002fca000f8e0034 */
[----:B------:R-:W-:Y:S02]  /*2d70*/  IADD3 R47, R45, R55, RZ ;  /* 0x000000372d2f7210 */ /* 0x000fe40007ffe0ff */
[----:B------:R-:W-:-:S04]  /*2d80*/  LEA R45, P0, R44, UR6, 0x1 ;  /* 0x000000062c2d7c11 */ /* 0x000fc8000f8008ff */
[----:B------:R-:W-:Y:S02]  /*2d90*/  LEA.HI.X R2, R44, UR7, R47, 0x1, P0 ;  /* 0x000000072c027c11 */ /* 0x000fe400080f0c2f */
[----:B------:R-:W-:-:S04]  /*2da0*/  IADD3 R44, P0, R45, R4, RZ ;  /* 0x000000042d2c7210 */ /* 0x000fc80007f1e0ff */
[----:B------:R-:W-:-:S05]  /*2db0*/  IADD3.X R45, R2, R3, RZ, P0, !PT ;  /* 0x00000003022d7210 */ /* 0x000fca00007fe4ff */
[----:B--2---:R1:W-:Y:S04]  /*2dc0*/  STG.E.128 desc[UR12][R44.64], R48 ;  /* 0x000000302c007986 */ /* 0x0043e8000c101d0c */
.L_x_9622:
        /* <DEDUP_REMOVED lines=10> */
[----:B------:R-:W-:Y:S01]  /*2e70*/  ISETP.GE.AND P0, PT, R89, 0x1, PT ;  /* 0x000000015900780c */ /* 0x000fe20003f06270 */
[----:B------:R-:W-:Y:S01]  /*2e80*/  FFMA.FTZ R31, R84, R129, R31 ;  /* 0x00000081541f7223 */ /* 0x000fe2000001001f */
[----:B------:R-:W-:Y:S02]  /*2e90*/  SHF.L.U32 R128, R113, 0x10, RZ ;  /* 0x0000001071807819 */ /* 0x000fe400000006ff */
[----:B------:R-:W-:Y:S02]  /*2ea0*/  CS2R R52, SRZ ;  /* 0x0000000000347805 */ /* 0x000fe4000001ff00 */
[----:B------:R-:W-:Y:S01]  /*2eb0*/  SHF.L.U32 R127, R42, 0x10, RZ ;  /* 0x000000102a7f7819 */ /* 0x000fe200000006ff */
[----:B------:R-:W-:Y:S01]  /*2ec0*/  FFMA.FTZ R31, R112, R130, R31 ;  /* 0x00000082701f7223 */ /* 0x000fe2000001001f */
[----:B------:R-:W-:Y:S01]  /*2ed0*/  PRMT R89, R42, 0x7632, R89 ;  /* 0x000076322a597816 */ /* 0x000fe20000000059 */
[-C--:B------:R-:W-:Y:S01]  /*2ee0*/  FMUL.FTZ R79, R0, R35.reuse ;  /* 0x00000023004f7220 */ /* 0x080fe20000410000 */
[----:B------:R-:W-:Y:S01]  /*2ef0*/  PRMT R87, R43, 0x7632, R87 ;  /* 0x000076322b577816 */ /* 0x000fe20000000057 */
[----:B------:R-:W-:Y:S01]  /*2f00*/  FFMA.FTZ R31, R82, R128, R31 ;  /* 0x00000080521f7223 */ /* 0x000fe2000001001f */
[----:B------:R-:W-:Y:S01]  /*2f10*/  SHF.L.U32 R125, R89, 0x10, RZ ;  /* 0x00000010597d7819 */ /* 0x000fe200000006ff */
[----:B------:R-:W-:Y:S01]  /*2f20*/  FMUL.FTZ R116, R112, R35 ;  /* 0x0000002370747220 */ /* 0x000fe20000410000 */
[----:B------:R-:W-:Y:S01]  /*2f30*/  SHF.L.U32 R126, R43, 0x10, RZ ;  /* 0x000000102b7e7819 */ /* 0x000fe200000006ff */
[C---:B------:R-:W-:Y:S01]  /*2f40*/  FFMA.FTZ R31, R88.reuse, R127, R31 ;  /* 0x0000007f581f7223 */ /* 0x040fe2000001001f */
[----:B------:R-:W-:Y:S01]  /*2f50*/  SHF.L.U32 R124, R87, 0x10, RZ ;  /* 0x00000010577c7819 */ /* 0x000fe200000006ff */
[-C--:B------:R-:W-:Y:S01]  /*2f60*/  FMUL.FTZ R118, R88, R35.reuse ;  /* 0x0000002358767220 */ /* 0x080fe20000410000 */
[----:B------:R-:W-:Y:S01]  /*2f70*/  FMUL.FTZ R120, R86, R35 ;  /* 0x0000002356787220 */ /* 0x000fe20000410000 */
        /* <DEDUP_REMOVED lines=8> */
[----:B01----:R-:W0:Y:S01]  /*3000*/  LDC.64 R44, c[0x0][0x368] ;  /* 0x0000da00ff2c7b82 */ /* 0x003e220000000a00 */
[----:B------:R-:W-:Y:S01]  /*3010*/  HFMA2.MMA R47, -RZ, RZ, 0, 0 ;  /* 0x00000000ff2f7435 */ /* 0x000fe200000001ff */
[----:B------:R-:W-:Y:S01]  /*3020*/  MOV R46, R28 ;  /* 0x0000001c002e7202 */ /* 0x000fe20000000f00 */
[----:B------:R-:W-:Y:S01]  /*3030*/  ULDC.64 UR6, c[0x0][0x370] ;  /* 0x0000dc0000067ab9 */ /* 0x000fe20000000a00 */
[----:B------:R-:W-:Y:S01]  /*3040*/  IADD3 R123, R14, -0x1, RZ ;  /* 0xffffffff0e7b7810 */ /* 0x000fe20007ffe0ff */
[----:B------:R-:W-:Y:S01]  /*3050*/  IMAD R49, R33, UR6, RZ ;  /* 0x0000000621317c24 */ /* 0x000fe2000f8e02ff */
[----:B------:R-:W-:Y:S01]  /*3060*/  HFMA2.MMA R122, -RZ, RZ, 0, 0 ;  /* 0x00000000ff7a7435 */ /* 0x000fe200000001ff */
[----:B------:R-:W-:Y:S01]  /*3070*/  MOV R59, RZ ;  /* 0x000000ff003b7202 */ /* 0x000fe20000000f00 */
[----:B------:R-:W1:Y:S01]  /*3080*/  LDC R48, c[0x0][0x224] ;  /* 0x00008900ff307b82 */ /* 0x000e620000000800 */
[----:B------:R-:W-:Y:S01]  /*3090*/  IMAD R49, R30, UR7, R49 ;  /* 0x000000071e317c24 */ /* 0x000fe2000f8e0231 */
[----:B------:R-:W-:Y:S01]  /*30a0*/  IADD3 R119, R28, 0x200, RZ ;  /* 0x000002001c777810 */ /* 0x000fe20007ffe0ff */
[----:B------:R-:W-:Y:S01]  /*30b0*/  UMOV UR5, URZ ;  /* 0x0000003f00057c82 */ /* 0x000fe20008000000 */
[----:B------:R-:W-:Y:S01]  /*30c0*/  ULDC UR22, c[0x0][0x224] ;  /* 0x0000890000167ab9 */ /* 0x000fe20000000800 */
[----:B------:R-:W-:Y:S01]  /*30d0*/  ULDC UR23, c[0x0][0x21c] ;  /* 0x0000870000177ab9 */ /* 0x000fe20000000800 */
[----:B------:R-:W-:Y:S01]  /*30e0*/  ULDC.64 UR18, c[0x0][0x380] ;  /* 0x0000e00000127ab9 */ /* 0x000fe20000000a00 */
[----:B------:R-:W-:Y:S01]  /*30f0*/  ULDC.64 UR24, c[0x0][0x3d0] ;  /* 0x0000f40000187ab9 */ /* 0x000fe20000000a00 */
        /* <DEDUP_REMOVED lines=8> */
[----:B------:R-:W-:Y:S02]  /*3180*/  LEA.HI R2, R123, R123, RZ, 0x1 ;  /* 0x0000007b7b027211 */ /* 0x000fe400078f08ff */
[----:B------:R-:W3:Y:S02]  /*3190*/  LDC.64 R94, c[0x0][0x2d8] ;  /* 0x0000b600ff5e7b82 */ /* 0x000ee40000000a00 */
[----:B------:R-:W-:Y:S02]  /*31a0*/  IADD3 R47, R47, R45, RZ ;  /* 0x0000002d2f2f7210 */ /* 0x000fe40007ffe0ff */
[----:B------:R-:W-:Y:S01]  /*31b0*/  LOP3.LUT R2, R2, 0xfffffe, RZ, 0xc0, !PT ;  /* 0x00fffffe02027812 */ /* 0x000fe200078ec0ff */
[----:B------:R-:W-:Y:S01]  /*31c0*/  IMAD.WIDE.U32 R90, R30, UR6, R46 ;  /* 0x000000061e5a7c25 */ /* 0x000fe2000f8e002e */
[----:B------:R-:W-:Y:S02]  /*31d0*/  ULDC.64 UR6, c[0x0][0x3d0] ;  /* 0x0000f40000067ab9 */ /* 0x000fe40000000a00 */
[----:B------:R-:W4:Y:S01]  /*31e0*/  LDC.64 R96, c[0x0][0x2d0] ;  /* 0x0000b400ff607b82 */ /* 0x000f220000000a00 */
[----:B-1----:R-:W-:-:S02]  /*31f0*/  LEA R47, R48, UR4, 0x8 ;  /* 0x00000004302f7c11 */ /* 0x002fc4000f8e40ff */
[----:B------:R-:W-:Y:S02]  /*3200*/  IADD3 R49, R91, R49, RZ ;  /* 0x000000315b317210 */ /* 0x000fe40007ffe0ff */
[C---:B------:R-:W-:Y:S01]  /*3210*/  LEA R44, P0, R90.reuse, UR6, 0x2 ;  /* 0x000000065a2c7c11 */ /* 0x040fe2000f8010ff */
[----:B------:R-:W-:Y:S01]  /*3220*/  UMOV UR6, URZ ;  /* 0x0000003f00067c82 */ /* 0x000fe20008000000 */
[----:B------:R-:W-:Y:S02]  /*3230*/  IADD3 R123, R123, -R2, RZ ;  /* 0x800000027b7b7210 */ /* 0x000fe40007ffe0ff */
[----:B------:R-:W-:Y:S01]  /*3240*/  LEA.HI.X R45, R90, UR7, R49, 0x2, P0 ;  /* 0x000000075a2d7c11 */ /* 0x000fe200080f1431 */
[----:B------:R-:W-:Y:S01]  /*3250*/  ULDC UR7, c[0x0][0x218] ;  /* 0x0000860000077ab9 */ /* 0x000fe20000000800 */
[----:B------:R-:W-:Y:S01]  /*3260*/  IADD3 R90, P1, R76, R90, RZ ;  /* 0x0000005a4c5a7210 */ /* 0x000fe20007f3e0ff */
[----:B------:R-:W-:-:S03]  /*3270*/  IMAD.WIDE R44, R47, 0x4, R44 ;  /* 0x000000042f2c7825 */ /* 0x000fc600078e022c */
[----:B------:R-:W-:Y:S02]  /*3280*/  IADD3.X R91, R77, R49, RZ, P1, !PT ;  /* 0x000000314d5b7210 */ /* 0x000fe40000ffe4ff */
[C---:B------:R-:W-:Y:S02]  /*3290*/  IADD3 R98, P6, R44.reuse, -0x380, RZ ;  /* 0xfffffc802c627810 */ /* 0x040fe40007fde0ff */
[C---:B------:R-:W-:Y:S02]  /*32a0*/  IADD3 R106, P2, R44.reuse, -0x180, RZ ;  /* 0xfffffe802c6a7810 */ /* 0x040fe40007f5e0ff */
[----:B------:R-:W-:Y:S02]  /*32b0*/  IADD3 R108, P0, R44, -0x100, RZ ;  /* 0xffffff002c6c7810 */ /* 0x000fe40007f1e0ff */
[C---:B------:R-:W-:Y:S02]  /*32c0*/  IADD3.X R99, R45.reuse, -0x1, RZ, P6, !PT ;  /* 0xffffffff2d637810 */ /* 0x040fe400037fe4ff */
[----:B------:R-:W-:-:S02]  /*32d0*/  IADD3.X R107, R45, -0x1, RZ, P2, !PT ;  /* 0xffffffff2d6b7810 */ /* 0x000fc400017fe4ff */
[C---:B------:R-:W-:Y:S02]  /*32e0*/  IADD3 R100, P5, R44.reuse, -0x300, RZ ;  /* 0xfffffd002c647810 */ /* 0x040fe40007fbe0ff */
[C---:B------:R-:W-:Y:S02]  /*32f0*/  IADD3 R102, P4, R44.reuse, -0x280, RZ ;  /* 0xfffffd802c667810 */ /* 0x040fe40007f9e0ff */
[C---:B------:R-:W-:Y:S02]  /*3300*/  IADD3 R104, P3, R44.reuse, -0x200, RZ ;  /* 0xfffffe002c687810 */ /* 0x040fe40007f7e0ff */
[----:B------:R-:W-:Y:S02]  /*3310*/  IADD3 R110, P6, R44, -0x80, RZ ;  /* 0xffffff802c6e7810 */ /* 0x000fe40007fde0ff */
[----:B------:R-:W-:Y:S02]  /*3320*/  ISETP.NE.AND P2, PT, R28, RZ, PT ;  /* 0x000000ff1c00720c */ /* 0x000fe40003f45270 */
[----:B------:R-:W-:-:S02]  /*3330*/  IADD3.X R109, R45, -0x1, RZ, P0, !PT ;  /* 0xffffffff2d6d7810 */ /* 0x000fc400007fe4ff */
[C---:B------:R-:W-:Y:S02]  /*3340*/  IADD3.X R101, R45.reuse, -0x1, RZ, P5, !PT ;  /* 0xffffffff2d657810 */ /* 0x040fe40002ffe4ff */
[C---:B------:R-:W-:Y:S02]  /*3350*/  IADD3.X R103, R45.reuse, -0x1, RZ, P4, !PT ;  /* 0xffffffff2d677810 */ /* 0x040fe400027fe4ff */
[C---:B------:R-:W-:Y:S02]  /*3360*/  IADD3.X R105, R45.reuse, -0x1, RZ, P3, !PT ;  /* 0xffffffff2d697810 */ /* 0x040fe40001ffe4ff */
[----:B------:R-:W-:Y:S02]  /*3370*/  IADD3.X R111, R45, -0x1, RZ, P6, !PT ;  /* 0xffffffff2d6f7810 */ /* 0x000fe400037fe4ff */
[----:B------:R-:W-:Y:S02]  /*3380*/  ISETP.NE.AND P0, PT, R28, 0x1f, PT ;  /* 0x0000001f1c00780c */ /* 0x000fe40003f05270 */
[----:B0-234-:R-:W-:-:S11]  /*3390*/  P2R R2, PR, RZ, 0x4 ;  /* 0x00000004ff027803 */ /* 0x01dfd60000000000 */
.L_x_9644:
[----:B------:R-:W-:Y:S02]  /*33a0*/  SHF.R.S32.HI R2, RZ, 0x1f, R122 ;  /* 0x0000001fff027819 */ /* 0x000fe4000001147a */
[----:B01----:R-:W-:Y:S02]  /*33b0*/  MOV R44, R64 ;  /* 0x00000040002c7202 */ /* 0x003fe40000000f00 */
[----:B------:R-:W-:Y:S01]  /*33c0*/  MOV R45, R17 ;  /* 0x00000011002d7202 */ /* 0x000fe20000000f00 */
[C---:B------:R-:W-:Y:S02]  /*33d0*/  IMAD R47, R2.reuse, UR8, RZ ;  /* 0x00000008022f7c24 */ /* 0x040fe4000f8e02ff */
[----:B------:R-:W-:Y:S02]  /*33e0*/  IMAD R49, R2, UR16, RZ ;  /* 0x0000001002317c24 */ /* 0x000fe4000f8e02ff */
[----:B------:R-:W-:-:S04]  /*33f0*/  IMAD.WIDE.U32 R44, R122, UR8, R44 ;  /* 0x000000087a2c7c25 */ /* 0x000fc8000f8e002c */
[----:B------:R-:W-:Y:S01]  /*3400*/  IMAD R47, R122, UR9, R47 ;  /* 0x000000097a2f7c24 */ /* 0x000fe2000f8e022f */
[----:B------:R-:W-:Y:S01]  /*3410*/  LEA R50, P1, R44, R96, 0x2 ;  /* 0x000000602c327211 */ /* 0x000fe200078210ff */
[----:B------:R-:W-:-:S03]  /*3420*/  IMAD R49, R122, UR17, R49 ;  /* 0x000000117a317c24 */ /* 0x000fc6000f8e0231 */
[----:B------:R-:W-:Y:S01]  /*3430*/  IADD3 R45, R45, R47, RZ ;  /* 0x0000002f2d2d7210 */ /* 0x000fe20007ffe0ff */
[----:B------:R-:W-:-:S03]  /*3440*/  IMAD.WIDE.U32 R46, R122, UR16, RZ ;  /* 0x000000107a2e7c25 */ /* 0x000fc6000f8e00ff */
[----:B------:R-:W-:Y:S02]  /*3450*/  LEA.HI.X R51, R44, R97, R45, 0x2, P1 ;  /* 0x000000612c337211 */ /* 0x000fe400008f142d */
[C---:B------:R-:W-:Y:S02]  /*3460*/  LEA R45, P1, R46.reuse, R19, 0x1 ;  /* 0x000000132e2d7211 */ /* 0x040fe400078208ff */
[----:B------:R-:W-:Y:S01]  /*3470*/  IADD3 R47, R47, R49, RZ ;  /* 0x000000312f2f7210 */ /* 0x000fe20007ffe0ff */
[----:B--2---:R-:W2:Y:S01]  /*3480*/  LDG.E R117, desc[UR12][R50.64] ;  /* 0x0000000c32757981 */ /* 0x004ea2000c1e1900 */
[----:B------:R-:W-:Y:S02]  /*3490*/  IADD3 R44, P2, R45, R4, RZ ;  /* 0x000000042d2c7210 */ /* 0x000fe40007f5e0ff */
[----:B------:R-:W-:-:S04]  /*34a0*/  LEA.HI.X R46, R46, R18, R47, 0x1, P1 ;  /* 0x000000122e2e7211 */ /* 0x000fc800008f0c2f */
[----:B------:R-:W-:-:S06]  /*34b0*/  IADD3.X R45, R46, R3, RZ, P2, !PT ;  /* 0x000000032e2d7210 */ /* 0x000fcc00017fe4ff */
[----:B---3--:R-:W3:Y:S01]  /*34c0*/  LDG.E.128 R44, desc[UR12][R44.64] ;  /* 0x0000000c2c2c7981 */ /* 0x008ee2000c1e1d00 */
[----:B------:R-:W-:Y:S01]  /*34d0*/  MOV R48, R62 ;  /* 0x0000003e00307202 */ /* 0x000fe20000000f00 */
[----:B------:R-:W-:Y:S01]  /*34e0*/  IMAD R133, R2, UR10, RZ ;  /* 0x0000000a02857c24 */ /* 0x000fe2000f8e02ff */
[----:B------:R-:W-:Y:S02]  /*34f0*/  MOV R49, R15 ;  /* 0x0000000f00317202 */ /* 0x000fe40000000f00 */
[----:B------:R-:W-:Y:S01]  /*3500*/  ISETP.GT.AND P1, PT, R14, 0x1, PT ;  /* 0x000000010e00780c */ /* 0x000fe20003f24270 */
[----:B------:R-:W-:Y:S01]  /*3510*/  IMAD R133, R122, UR11, R133 ;  /* 0x0000000b7a857c24 */ /* 0x000fe2000f8e0285 */
[----:B------:R-:W-:Y:S01]  /*3520*/  ISETP.NE.AND P3, PT, R28, RZ, PT ;  /* 0x000000ff1c00720c */ /* 0x000fe20003f65270 */
[----:B------:R-:W-:Y:S01]  /*3530*/  IMAD.WIDE.U32 R48, R122, UR10, R48 ;  /* 0x0000000a7a307c25 */ /* 0x000fe2000f8e0030 */
[----:B------:R-:W-:Y:S02]  /*3540*/  ISETP.EQ.AND P1, PT, R13, RZ, P1 ;  /* 0x000000ff0d00720c */ /* 0x000fe40000f22270 */
[----:B------:R-:W-:-:S02]  /*3550*/  LEA R132, P2, R48, R94, 0x2 ;  /* 0x0000005e30847211 */ /* 0x000fc400078410ff */
[----:B------:R-:W-:-:S04]  /*3560*/  IADD3 R49, R49, R133, RZ ;  /* 0x0000008531317210 */ /* 0x000fc80007ffe0ff */
[----:B------:R-:W-:Y:S02]  /*3570*/  LEA.HI.X R133, R48, R95, R49, 0x2, P2 ;  /* 0x0000005f30857211 */ /* 0x000fe400010f1431 */
[----:B------:R-:W-:-:S03]  /*3580*/  LEA R48, R123, R122, 0x8 ;  /* 0x0000007a7b307211 */ /* 0x000fc600078e40ff */
[----:B------:R-:W0:Y:S01]  /*3590*/  @P1 LDC R134, c[0x0][0x21c] ;  /* 0x00008700ff861b82 */ /* 0x000e220000000800 */
[----:B------:R-:W-:Y:S01]  /*35a0*/  @P1 IADD3 R49, R14, -0x2, RZ ;  /* 0xfffffffe0e311810 */ /* 0x000fe20007ffe0ff */
[----:B----4-:R-:W4:Y:S01]  /*35b0*/  LDG.E R132, desc[UR12][R132.64] ;  /* 0x0000000c84847981 */ /* 0x010f22000c1e1900 */
[----:B------:R-:W-:-:S04]  /*35c0*/  SEL R48, R48, R119, !P3 ;  /* 0x0000007730307207 */ /* 0x000fc80005800000 */
[----:B------:R-:W-:Y:S01]  /*35d0*/  LEA R141, R48, R27, 0x2 ;  /* 0x0000001b308d7211 */ /* 0x000fe200078e10ff */
[----:B0-----:R-:W-:-:S04]  /*35e0*/  @P1 IMAD R49, R49, R134, R122 ;  /* 0x0000008631311224 */ /* 0x001fc800078e027a */
[----:B------:R-:W-:Y:S01]  /*35f0*/  @P1 IMAD.WIDE R134, R49, 0x8, R70 ;  /* 0x0000000831861825 */ /* 0x000fe200078e0246 */
[----:B------:R-:W-:Y:S02]  /*3600*/  @P0 LEA R145, R28, R27, 0x2 ;  /* 0x0000001b1c910211 */ /* 0x000fe400078e10ff */
[----:B------:R-:W-:Y:S01]  /*3610*/  MOV R137, RZ ;  /* 0x000000ff00897202 */ /* 0x000fe20000000f00 */
        /* <DEDUP_REMOVED lines=20> */
[----:B------:R-:W-:-:S07]  /*3760*/  FMUL.FTZ R136, R142, R60 ;  /* 0x0000003c8e887220 */ /* 0x000fce0000410000 */
[----:B------:R-:W3:Y:S01]  /*3770*/  MUFU.EX2 R47, R47 ;  /* 0x0000002f002f7308 */ /* 0x000ee20000000800 */
[----:B------:R-:W-:Y:S01]  /*3780*/  FMUL.FTZ R44, R142, R74 ;  /* 0x0000004a8e2c7220 */ /* 0x000fe20000410000 */
[----:B------:R-:W4:Y:S06]  /*3790*/  @P0 LDS R145, [R145+0x107c] ;  /* 0x00107c0091910984 */ /* 0x000f2c0000000800 */
[----:B------:R-:W3:Y:S01]  /*37a0*/  MUFU.EX2 R46, R46 ;  /* 0x0000002e002e7308 */ /* 0x000ee20000000800 */
[----:B------:R0:W5:Y:S01]  /*37b0*/  @P1 LDG.E R137, desc[UR12][R134.64+0x4] ;  /* 0x0000040c86891981 */ /* 0x000162000c1e1900 */
[----:B--2---:R-:W-:-:S06]  /*37c0*/  PRMT R157, R48, 0x7632, R157 ;  /* 0x00007632309d7816 */ /* 0x004fcc000000009d */
[----:B------:R-:W2:Y:S01]  /*37d0*/  MUFU.EX2 R136, R136 ;  /* 0x0000008800887308 */ /* 0x000ea20000000800 */
[----:B------:R-:W-:Y:S02]  /*37e0*/  PRMT R146, R49, 0x7632, R146 ;  /* 0x0000763231927816 */ /* 0x000fe40000000092 */
[----:B0-----:R-:W-:Y:S01]  /*37f0*/  SHF.L.U32 R135, R48, 0x10, RZ ;  /* 0x0000001030877819 */ /* 0x001fe200000006ff */
[----:B------:R-:W-:Y:S01]  /*3800*/  FMUL.FTZ R48, R129, R72 ;  /* 0x0000004881307220 */ /* 0x000fe20000410000 */
[C---:B------:R-:W-:Y:S01]  /*3810*/  FMUL.FTZ R129, R142.reuse, R61 ;  /* 0x0000003d8e817220 */ /* 0x040fe20000410000 */
[----:B------:R-:W-:Y:S02]  /*3820*/  SHF.L.U32 R134, R49, 0x10, RZ ;  /* 0x0000001031867819 */ /* 0x000fe400000006ff */
[----:B------:R0:W4:Y:S01]  /*3830*/  MUFU.EX2 R49, R44 ;  /* 0x0000002c00317308 */ /* 0x0001220000000800 */
[----:B-1----:R-:W-:Y:S01]  /*3840*/  FFMA.FTZ R45, R139, R153, R48 ;  /* 0x000000998b2d7223 */ /* 0x002fe20000010030 */
[----:B------:R-:W-:Y:S01]  /*3850*/  FMUL.FTZ R142, R142, R75 ;  /* 0x0000004b8e8e7220 */ /* 0x000fe20000410000 */
[----:B------:R-:W-:-:S02]  /*3860*/  PRMT R155, R50, 0x7632, R155 ;  /* 0x00007632329b7816 */ /* 0x000fc4000000009b */
[----:B------:R-:W-:Y:S01]  /*3870*/  SHF.L.U32 R141, R50, 0x10, RZ ;  /* 0x00000010328d7819 */ /* 0x000fe200000006ff */
[----:B---3--:R-:W-:Y:S02]  /*3880*/  FFMA.FTZ R50, R47, R45, R140 ;  /* 0x0000002d2f327223 */ /* 0x008fe4000001008c */
[----:B------:R-:W1:Y:S01]  /*3890*/  MUFU.EX2 R129, R129 ;  /* 0x0000008100817308 */ /* 0x000e620000000800 */
[----:B0-----:R-:W-:Y:S01]  /*38a0*/  FMUL.FTZ R44, R138, R139 ;  /* 0x0000008b8a2c7220 */ /* 0x001fe20000410000 */
[----:B------:R-:W-:-:S03]  /*38b0*/  FFMA.FTZ R50, R46, R50, R149 ;  /* 0x000000322e327223 */ /* 0x000fc60000010095 */
[----:B------:R-:W-:-:S03]  /*38c0*/  FMUL.FTZ R45, R47, R44 ;  /* 0x0000002c2f2d7220 */ /* 0x000fc60000410000 */
[----:B------:R-:W0:Y:S01]  /*38d0*/  MUFU.EX2 R142, R142 ;  /* 0x0000008e008e7308 */ /* 0x000e220000000800 */
[----:B------:R-:W-:Y:S01]  /*38e0*/  FMUL.FTZ R45, R46, R45 ;  /* 0x0000002d2e2d7220 */ /* 0x000fe20000410000 */
[C---:B--2---:R-:W-:Y:S01]  /*38f0*/  FFMA.FTZ R50, R136.reuse, R50, R143 ;  /* 0x0000003288327223 */ /* 0x044fe2000001008f */
[C---:B------:R-:W-:Y:S02]  /*3900*/  PRMT R133, R51.reuse, 0x7632, R133 ;  /* 0x0000763233857816 */ /* 0x040fe40000000085 */
[----:B------:R-:W-:Y:S01]  /*3910*/  SHF.L.U32 R51, R51, 0x10, RZ ;  /* 0x0000001033337819 */ /* 0x000fe200000006ff */
[----:B------:R-:W-:Y:S01]  /*3920*/  FMUL.FTZ R44, R136, R45 ;  /* 0x0000002d882c7220 */ /* 0x000fe20000410000 */
[----:B----4-:R-:W-:Y:S01]  /*3930*/  FFMA.FTZ R50, R49, R50, R148 ;  /* 0x0000003231327223 */ /* 0x010fe20000010094 */
[----:B------:R-:W-:Y:S02]  /*3940*/  SHF.L.U32 R133, R133, 0x10, RZ ;  /* 0x0000001085857819 */ /* 0x000fe400000006ff */
[----:B------:R-:W-:Y:S01]  /*3950*/  FMUL.FTZ R131, R132, R51 ;  /* 0x0000003384837220 */ /* 0x000fe20000410000 */
[----:B------:R-:W-:Y:S01]  /*3960*/  FMUL.FTZ R44, R49, R44 ;  /* 0x0000002c312c7220 */ /* 0x000fe20000410000 */
[----:B-1----:R-:W-:Y:S01]  /*3970*/  FFMA.FTZ R50, R129, R50, R130 ;  /* 0x0000003281327223 */ /* 0x002fe20000010082 */
[----:B------:R-:W-:Y:S01]  /*3980*/  ISETP.GE.AND P1, PT, R16, 0x1, PT ;  /* 0x000000011000780c */ /* 0x000fe20003f26270 */
[----:B------:R-:W-:Y:S01]  /*3990*/  FMUL.FTZ R131, R86, R131 ;  /* 0x0000008356837220 */ /* 0x000fe20000410000 */
[----:B------:R-:W-:Y:S01]  /*39a0*/  SHF.L.U32 R157, R157, 0x10, RZ ;  /* 0x000000109d9d7819 */ /* 0x000fe200000006ff */
[----:B------:R-:W-:Y:S01]  /*39b0*/  FMUL.FTZ R45, R132, R133 ;  /* 0x00000085842d7220 */ /* 0x000fe20000410000 */
[----:B------:R-:W-:Y:S01]  /*39c0*/  SHF.L.U32 R146, R146, 0x10, RZ ;  /* 0x0000001092927819 */ /* 0x000fe200000006ff */
[----:B------:R-:W-:Y:S01]  /*39d0*/  FMUL.FTZ R159, R129, R44 ;  /* 0x0000002c819f7220 */ /* 0x000fe20000410000 */
[----:B------:R-:W-:Y:S01]  /*39e0*/  SHF.L.U32 R155, R155, 0x10, RZ ;  /* 0x000000109b9b7819 */ /* 0x000fe200000006ff */
[----:B0-----:R-:W-:Y:S01]  /*39f0*/  FFMA.FTZ R152, R142, R50, R147 ;  /* 0x000000328e987223 */ /* 0x001fe20000010093 */
[----:B------:R-:W-:Y:S06]  /*3a00*/  @P0 BRA `(.L_x_9625) ;  /* 0x0000000000200947 */ /* 0x000fec0003800000 */
        /* <DEDUP_REMOVED lines=8> */
.L_x_9625:
[----:B------:R-:W-:Y:S05]  /*3a90*/  BSYNC B0 ;  /* 0x0000000000007941 */ /* 0x000fea0003800000 */
.L_x_9624:
[----:B------:R-:W-:Y:S01]  /*3aa0*/  FMUL.FTZ R159, R142, R159 ;  /* 0x0000009f8e9f7220 */ /* 0x000fe20000410000 */
[----:B0-----:R-:W0:Y:S01]  /*3ab0*/  SHFL.UP PT, R44, R152, 0x1, RZ ;  /* 0x04200000982c7989 */ /* 0x001e2200000e00ff */
[----:B------:R-:W-:Y:S01]  /*3ac0*/  FMUL.FTZ R125, R132, R155 ;  /* 0x0000009b847d7220 */ /* 0x000fe20000410000 */
[----:B------:R-:W-:Y:S01]  /*3ad0*/  FMUL.FTZ R150, R78, R45 ;  /* 0x0000002d4e967220 */ /* 0x000fe20000410000 */
[----:B------:R-:W-:Y:S01]  /*3ae0*/  FMUL.FTZ R45, R132, R141 ;  /* 0x0000008d842d7220 */ /* 0x000fe20000410000 */
[----:B------:R-:W2:Y:S01]  /*3af0*/  SHFL.UP PT, R124, R159, 0x1, RZ ;  /* 0x042000009f7c7989 */ /* 0x000ea200000e00ff */
[----:B------:R-:W-:Y:S01]  /*3b00*/  FMUL.FTZ R144, R80, R125 ;  /* 0x0000007d50907220 */ /* 0x000fe20000410000 */
[C---:B------:R-:W-:Y:S01]  /*3b10*/  FFMA.FTZ R50, R142.reuse, R150, R131 ;  /* 0x000000968e327223 */ /* 0x040fe20000010083 */
[----:B-1----:R-:W-:Y:S01]  /*3b20*/  FMUL.FTZ R126, R142, R145 ;  /* 0x000000918e7e7220 */ /* 0x002fe20000410000 */
[----:B------:R-:W-:Y:S01]  /*3b30*/  FMUL.FTZ R128, R88, R45 ;  /* 0x0000002d58807220 */ /* 0x000fe20000410000 */
[C---:B------:R-:W-:Y:S01]  /*3b40*/  FMUL.FTZ R127, R132.reuse, R146 ;  /* 0x00000092847f7220 */ /* 0x040fe20000410000 */
        /* <DEDUP_REMOVED lines=14> */
[----:B0-----:R-:W-:Y:S01]  /*3c30*/  @P1 FFMA.FTZ R152, R159, R44, R152 ;  /* 0x0000002c9f981223 */ /* 0x001fe20000010098 */
[----:B------:R-:W-:Y:S01]  /*3c40*/  FMUL.FTZ R50, R0, R45 ;  /* 0x0000002d00327220 */ /* 0x000fe20000410000 */
[C---:B------:R-:W-:Y:S01]  /*3c50*/  FFMA.FTZ R151, R47.reuse, R151, R126 ;  /* 0x000000972f977223 */ /* 0x040fe2000001007e */
[----:B------:R-:W-:Y:S01]  /*3c60*/  FMUL.FTZ R154, R47, R154 ;  /* 0x0000009a2f9a7220 */ /* 0x000fe20000410000 */
[----:B--2---:R-:W-:Y:S01]  /*3c70*/  @P1 FMUL.FTZ R159, R159, R124 ;  /* 0x0000007c9f9f1220 */ /* 0x004fe20000410000 */
[----:B------:R-:W0:Y:S01]  /*3c80*/  SHFL.UP PT, R45, R152, 0x2, RZ ;  /* 0x04400000982d7989 */ /* 0x000e2200000e00ff */
[C---:B------:R-:W-:Y:S01]  /*3c90*/  FFMA.FTZ R161, R139.reuse, R151, R50 ;  /* 0x000000978ba17223 */ /* 0x040fe20000010032 */
[----:B------:R-:W-:Y:S01]  /*3ca0*/  FMUL.FTZ R154, R139, R154 ;  /* 0x0000009a8b9a7220 */ /* 0x000fe20000410000 */
[----:B------:R-:W-:Y:S01]  /*3cb0*/  ISETP.GE.AND P0, PT, R16, 0x2, PT ;  /* 0x000000021000780c */ /* 0x000fe20003f06270 */
[----:B------:R-:W1:Y:S01]  /*3cc0*/  SHFL.UP PT, R44, R159, 0x2, RZ ;  /* 0x044000009f2c7989 */ /* 0x000e6200000e00ff */
[C---:B------:R-:W-:Y:S01]  /*3cd0*/  ISETP.NE.AND P1, PT, R13.reuse, 0x1f, PT ;  /* 0x0000001f0d00780c */ /* 0x040fe20003f25270 */
[----:B------:R-:W-:Y:S01]  /*3ce0*/  BSSY B0, `(.L_x_9626) ;  /* 0x0000082000007945 */ /* 0x000fe20003800000 */
[----:B------:R-:W-:Y:S01]  /*3cf0*/  ISETP.GE.U32.AND P2, PT, R13, 0x18, PT ;  /* 0x000000180d00780c */ /* 0x000fe20003f46070 */
[----:B------:R-:W2:Y:S04]  /*3d00*/  SHFL.DOWN PT, R124, R161, 0x1, 0x1f ;  /* 0x08201f00a17c7f89 */ /* 0x000ea800000e0000 */
[----:B------:R-:W3:Y:S04]  /*3d10*/  SHFL.DOWN PT, R151, R154, 0x1, 0x1f ;  /* 0x08201f009a977f89 */ /* 0x000ee800000e0000 */
        /* <DEDUP_REMOVED lines=22> */
[----:B-1----:R-:W-:-:S03]  /*3e80*/  @P0 FMUL.FTZ R159, R159, R44 ;  /* 0x0000002c9f9f0220 */ /* 0x002fc60000410000 */
[----:B------:R-:W0:Y:S01]  /*3e90*/  SHFL.UP PT, R156, R152, 0x10, RZ ;  /* 0x06000000989c7989 */ /* 0x000e2200000e00ff */
[----:B------:R-:W-:Y:S01]  /*3ea0*/  ISETP.GE.AND P0, PT, R14, UR22, PT ;  /* 0x000000160e007c0c */ /* 0x000fe2000bf06270 */
[----:B------:R-:W-:Y:S01]  /*3eb0*/  HFMA2.MMA R44, -RZ, RZ, 1.875, 0 ;  /* 0x3f800000ff2c7435 */ /* 0x000fe200000001ff */
[C---:B--2---:R-:W-:Y:S02]  /*3ec0*/  @!P1 FFMA.FTZ R161, R154.reuse, R124, R161 ;  /* 0x0000007c9aa19223 */ /* 0x044fe400000100a1 */
[----:B------:R-:W1:Y:S01]  /*3ed0*/  SHFL.UP PT, R124, R159, 0x10, RZ ;  /* 0x060000009f7c7989 */ /* 0x000e6200000e00ff */
[----:B------:R-:W-:Y:S01]  /*3ee0*/  ISETP.NE.OR P0, PT, R13, RZ, P0 ;  /* 0x000000ff0d00720c */ /* 0x000fe20000705670 */
[----:B---3--:R-:W-:Y:S01]  /*3ef0*/  @!P1 FMUL.FTZ R154, R154, R151 ;  /* 0x000000979a9a9220 */ /* 0x008fe20000410000 */
[----:B------:R-:W-:Y:S01]  /*3f00*/  ISETP.GE.AND P1, PT, R16, 0x10, PT ;  /* 0x000000101000780c */ /* 0x000fe20003f26270 */
[----:B------:R-:W2:Y:S01]  /*3f10*/  SHFL.DOWN PT, R158, R161, 0x8, 0x1f ;  /* 0x09001f00a19e7f89 */ /* 0x000ea200000e0000 */
[----:B------:R-:W-:-:S03]  /*3f20*/  LEA R151, R122, R27, 0x3 ;  /* 0x0000001b7a977211 */ /* 0x000fc600078e18ff */
[----:B------:R-:W3:Y:S06]  /*3f30*/  SHFL.DOWN PT, R163, R154, 0x8, 0x1f ;  /* 0x09001f009aa37f89 */ /* 0x000eec00000e0000 */
[----:B------:R-:W-:Y:S01]  /*3f40*/  @!P0 LDS.64 R44, [R151+0x10f8] ;  /* 0x0010f800972c8984 */ /* 0x000fe20000000a00 */
[----:B------:R-:W-:Y:S01]  /*3f50*/  ISETP.GE.U32.AND P0, PT, R13, 0x10, PT ;  /* 0x000000100d00780c */ /* 0x000fe20003f06070 */
[C---:B0-----:R-:W-:Y:S01]  /*3f60*/  @P1 FFMA.FTZ R152, R159.reuse, R156, R152 ;  /* 0x0000009c9f981223 */ /* 0x041fe20000010098 */
[----:B-1----:R-:W-:-:S05]  /*3f70*/  @P1 FMUL.FTZ R159, R159, R124 ;  /* 0x0000007c9f9f1220 */ /* 0x002fca0000410000 */
[----:B------:R-:W-:Y:S01]  /*3f80*/  SHFL.UP PT, R152, R152, 0x1, RZ ;  /* 0x0420000098987989 */ /* 0x000fe200000e00ff */
[----:B------:R-:W-:Y:S01]  /*3f90*/  ISETP.NE.AND P1, PT, R28, RZ, PT ;  /* 0x000000ff1c00720c */ /* 0x000fe20003f25270 */
[C---:B--2---:R-:W-:Y:S02]  /*3fa0*/  @!P2 FFMA.FTZ R161, R154.reuse, R158, R161 ;  /* 0x0000009e9aa1a223 */ /* 0x044fe400000100a1 */
[----:B-----5:R-:W-:Y:S01]  /*3fb0*/  SHFL.IDX PT, R124, R137, RZ, 0x1f ;  /* 0x00001fff897c7589 */ /* 0x020fe200000e0000 */
[----:B---3--:R-:W-:-:S03]  /*3fc0*/  @!P2 FMUL.FTZ R154, R154, R163 ;  /* 0x000000a39a9aa220 */ /* 0x008fc60000410000 */
[----:B------:R-:W0:Y:S04]  /*3fd0*/  SHFL.UP PT, R159, R159, 0x1, RZ ;  /* 0x042000009f9f7989 */ /* 0x000e2800000e00ff */
[----:B------:R-:W1:Y:S04]  /*3fe0*/  SHFL.DOWN PT, R156, R161, 0x10, 0x1f ;  /* 0x0a001f00a19c7f89 */ /* 0x000e6800000e0000 */
[----:B------:R-:W2:Y:S01]  /*3ff0*/  SHFL.DOWN PT, R163, R154, 0x10, 0x1f ;  /* 0x0a001f009aa37f89 */ /* 0x000ea200000e0000 */
[----:B0-----:R-:W-:-:S04]  /*4000*/  @P3 FFMA.FTZ R124, R159, R124, R152 ;  /* 0x0000007c9f7c3223 */ /* 0x001fc80000010098 */
[----:B------:R-:W-:Y:S01]  /*4010*/  FFMA.FTZ R124, R138, R124, R153 ;  /* 0x0000007c8a7c7223 */ /* 0x000fe20000010099 */
[C---:B-1----:R-:W-:Y:S01]  /*4020*/  @!P0 FFMA.FTZ R161, R154.reuse, R156, R161 ;  /* 0x0000009c9aa18223 */ /* 0x042fe200000100a1 */
[----:B------:R-:W-:Y:S01]  /*4030*/  SHFL.IDX PT, R153, R45, RZ, 0x1f ;  /* 0x00001fff2d997589 */ /* 0x000fe200000e0000 */
[----:B--2---:R-:W-:Y:S01]  /*4040*/  @!P0 FMUL.FTZ R154, R154, R163 ;  /* 0x000000a39a9a8220 */ /* 0x004fe20000410000 */
[-C--:B------:R-:W-:Y:S02]  /*4050*/  FFMA.FTZ R48, R139, R124.reuse, R48 ;  /* 0x0000007c8b307223 */ /* 0x080fe40000010030 */
[----:B------:R-:W-:Y:S01]  /*4060*/  SHFL.DOWN PT, R138, R161, 0x1, 0x1f ;  /* 0x08201f00a18a7f89 */ /* 0x000fe200000e0000 */
[----:B------:R-:W-:Y:S01]  /*4070*/  FMUL.FTZ R135, R135, R124 ;  /* 0x0000007c87877220 */ /* 0x000fe20000410000 */
[----:B------:R-:W-:Y:S01]  /*4080*/  ISETP.NE.AND P0, PT, R28, 0x1f, PT ;  /* 0x0000001f1c00780c */ /* 0x000fe20003f05270 */
[-C--:B------:R-:W-:Y:S01]  /*4090*/  FMUL.FTZ R156, R157, R48.reuse ;  /* 0x000000309d9c7220 */ /* 0x080fe20000410000 */
[----:B------:R-:W-:Y:S01]  /*40a0*/  FFMA.FTZ R137, R47, R48, R140 ;  /* 0x000000302f897223 */ /* 0x000fe2000001008c */
[----:B------:R-:W0:Y:S01]  /*40b0*/  SHFL.DOWN PT, R157, R154, 0x1, 0x1f ;  /* 0x08201f009a9d7f89 */ /* 0x000e2200000e0000 */
[----:B------:R-:W-:-:S02]  /*40c0*/  FFMA.FTZ R135, R0, R135, RZ ;  /* 0x0000008700877223 */ /* 0x000fc400000100ff */
[-C--:B------:R-:W-:Y:S01]  /*40d0*/  FMUL.FTZ R134, R134, R137.reuse ;  /* 0x0000008986867220 */ /* 0x080fe20000410000 */
[----:B------:R-:W-:Y:S01]  /*40e0*/  SHFL.IDX PT, R159, R161, RZ, 0x1f ;  /* 0x00001fffa19f7589 */ /* 0x000fe200000e0000 */
[----:B------:R-:W-:Y:S01]  /*40f0*/  FFMA.FTZ R163, R84, R156, R135 ;  /* 0x0000009c54a37223 */ /* 0x000fe20000010087 */
[----:B------:R-:W-:Y:S02]  /*4100*/  FFMA.FTZ R135, R46, R137, R149 ;  /* 0x000000892e877223 */ /* 0x000fe40000010095 */
[----:B------:R-:W1:Y:S01]  /*4110*/  SHFL.IDX PT, R152, R154, RZ, 0x1f ;  /* 0x00001fff9a987589 */ /* 0x000e6200000e0000 */
[----:B------:R-:W-:Y:S01]  /*4120*/  FFMA.FTZ R163, R112, R134, R163 ;  /* 0x0000008670a37223 */ /* 0x000fe200000100a3 */
[-C--:B------:R-:W-:Y:S01]  /*4130*/  FMUL.FTZ R134, R146, R135.reuse ;  /* 0x0000008792867220 */ /* 0x080fe20000410000 */
[----:B------:R-:W-:-:S03]  /*4140*/  FFMA.FTZ R146, R136, R135, R143 ;  /* 0x0000008788927223 */ /* 0x000fc6000001008f */
[----:B------:R-:W-:Y:S01]  /*4150*/  FFMA.FTZ R163, R82, R134, R163 ;  /* 0x0000008652a37223 */ /* 0x000fe200000100a3 */
[-C--:B------:R-:W-:Y:S01]  /*4160*/  FFMA.FTZ R148, R49, R146.reuse, R148 ;  /* 0x0000009231947223 */ /* 0x080fe20000010094 */
[----:B------:R-:W-:-:S03]  /*4170*/  FMUL.FTZ R141, R141, R146 ;  /* 0x000000928d8d7220 */ /* 0x000fc60000410000 */
[-C--:B------:R-:W-:Y:S01]  /*4180*/  FFMA.FTZ R143, R129, R148.reuse, R130 ;  /* 0x00000094818f7223 */ /* 0x080fe20000010082 */
[----:B------:R-:W-:Y:S01]  /*4190*/  FFMA.FTZ R141, R88, R141, R163 ;  /* 0x0000008d588d7223 */ /* 0x000fe200000100a3 */
[----:B------:R-:W-:Y:S02]  /*41a0*/  FMUL.FTZ R155, R155, R148 ;  /* 0x000000949b9b7220 */ /* 0x000fe40000410000 */
[----:B------:R-:W-:Y:S01]  /*41b0*/  FFMA.FTZ R147, R142, R143, R147 ;  /* 0x0000008f8e937223 */ /* 0x000fe20000010093 */
[----:B0-----:R-:W-:Y:S01]  /*41c0*/  @P0 FFMA.FTZ R153, R157, R153, R138 ;  /* 0x000000999d990223 */ /* 0x001fe2000001008a */
[----:B------:R-:W-:Y:S01]  /*41d0*/  FMUL.FTZ R149, R51, R143 ;  /* 0x0000008f33957220 */ /* 0x000fe20000410000 */
[----:B------:R-:W-:Y:S01]  /*41e0*/  FMUL.FTZ R51, R132, R124 ;  /* 0x0000007c84337220 */ /* 0x000fe20000410000 */
[----:B------:R-:W-:Y:S01]  /*41f0*/  FFMA.FTZ R141, R80, R155, R141 ;  /* 0x0000009b508d7223 */ /* 0x000fe2000001008d */
[----:B------:R-:W-:Y:S02]  /*4200*/  FFMA.FTZ R140, R153, R145, R150 ;  /* 0x00000091998c7223 */ /* 0x000fe40000010096 */
[----:B------:R-:W-:Y:S01]  /*4210*/  FMUL.FTZ R51, R0, R51 ;  /* 0x0000003300337220 */ /* 0x000fe20000410000 */
[----:B------:R-:W-:Y:S01]  /*4220*/  FFMA.FTZ R149, R86, R149, R141 ;  /* 0x0000009556957223 */ /* 0x000fe2000001008d */
[----:B------:R-:W-:Y:S01]  /*4230*/  FFMA.FTZ R142, R142, R140, R131 ;  /* 0x0000008c8e8e7223 */ /* 0x000fe20000010083 */
[C---:B-1----:R-:W-:Y:S01]  /*4240*/  FFMA.FTZ R45, R152.reuse, R45, R159 ;  /* 0x0000002d982d7223 */ /* 0x042fe2000001009f */
[----:B------:R-:W-:Y:S01]  /*4250*/  FMUL.FTZ R44, R152, R44 ;  /* 0x0000002c982c7220 */ /* 0x000fe20000410000 */
[C---:B------:R-:W-:Y:S01]  /*4260*/  FMUL.FTZ R131, R132.reuse, R48 ;  /* 0x0000003084837220 */ /* 0x040fe20000410000 */
[----:B------:R-:W-:Y:S01]  /*4270*/  FFMA.FTZ R144, R129, R142, R144 ;  /* 0x0000008e81907223 */ /* 0x000fe20000010090 */
[----:B------:R-:W-:-:S02]  /*4280*/  FMUL.FTZ R141, R132, R137 ;  /* 0x00000089848d7220 */ /* 0x000fc40000410000 */
[----:B------:R0:W-:Y:S01]  /*4290*/  @!P1 STS.64 [R151+0x10f8], R44 ;  /* 0x0010f82c97009388 */ /* 0x0001e20000000a00 */
[----:B------:R-:W-:Y:S01]  /*42a0*/  FFMA.FTZ R138, R49, R144, R128 ;  /* 0x00000090318a7223 */ /* 0x000fe20000010080 */
[----:B------:R-:W-:Y:S01]  /*42b0*/  FMUL.FTZ R49, R132, R146 ;  /* 0x0000009284317220 */ /* 0x000fe20000410000 */
[----:B------:R-:W-:Y:S01]  /*42c0*/  FMUL.FTZ R131, R84, R131 ;  /* 0x0000008354837220 */ /* 0x000fe20000410000 */
[----:B------:R1:W-:Y:S01]  /*42d0*/  STS [R26], R51 ;  /* 0x000000331a007388 */ /* 0x0003e20000000800 */
[----:B------:R-:W-:Y:S01]  /*42e0*/  FFMA.FTZ R136, R136, R138, R127 ;  /* 0x0000008a88887223 */ /* 0x000fe2000001007f */
[----:B------:R-:W-:Y:S01]  /*42f0*/  LEA R127, R14, 0xffffff00, 0x8 ;  /* 0xffffff000e7f7811 */ /* 0x000fe200078e40ff */
[----:B------:R-:W-:Y:S01]  /*4300*/  FMUL.FTZ R141, R112, R141 ;  /* 0x0000008d708d7220 */ /* 0x000fe20000410000 */
[----:B------:R-:W-:Y:S01]  /*4310*/  FMUL.FTZ R49, R88, R49 ;  /* 0x0000003158317220 */ /* 0x000fe20000410000 */
[----:B------:R-:W-:Y:S01]  /*4320*/  FFMA.FTZ R134, R46, R136, R125 ;  /* 0x000000882e867223 */ /* 0x000fe2000001007d */
[----:B------:R-:W-:Y:S01]  /*4330*/  IADD3 R152, -R127, UR7, -R28 ;  /* 0x000000077f987c10 */ /* 0x000fe2000fffe91c */
[C---:B------:R-:W-:Y:S01]  /*4340*/  FMUL.FTZ R125, R132.reuse, R143 ;  /* 0x0000008f847d7220 */ /* 0x040fe20000410000 */
[C---:B0-----:R-:W-:Y:S01]  /*4350*/  FMUL.FTZ R45, R132.reuse, R135 ;  /* 0x00000087842d7220 */ /* 0x041fe20000410000 */
[----:B------:R-:W-:Y:S01]  /*4360*/  FMUL.FTZ R127, R132, R147 ;  /* 0x00000093847f7220 */ /* 0x000fe20000410000 */
[----:B------:R-:W-:Y:S01]  /*4370*/  ISETP.GE.AND P2, PT, R152, 0x1, PT ;  /* 0x000000019800780c */ /* 0x000fe20003f46270 */
[----:B-1----:R-:W-:Y:S01]  /*4380*/  FMUL.FTZ R51, R132, R148 ;  /* 0x0000009484337220 */ /* 0x002fe20000410000 */
        /* <DEDUP_REMOVED lines=12> */
[----:B------:R0:W-:Y:S01]  /*4450*/  STS [R26+0x1c], R127 ;  /* 0x00001c7f1a007388 */ /* 0x0001e20000000800 */
[----:B------:R-:W-:Y:S06]  /*4460*/  BAR.SYNC.DEFER_BLOCKING 0x0 ;  /* 0x0000000000007b1d */ /* 0x000fec0000010000 */
[----:B------:R-:W-:Y:S05]  /*4470*/  @!P2 BRA `(.L_x_9627) ;  /* 0x000000000020a947 */ /* 0x000fea0003800000 */
[----:B0-----:R-:W0:Y:S01]  /*4480*/  LDS R49, [R5+0x220] ;  /* 0x0002200005317984 */ /* 0x001e220000000800 */
[----:B------:R-:W-:Y:S02]  /*4490*/  IMAD R45, R2, UR18, RZ ;  /* 0x00000012022d7c24 */ /* 0x000fe4000f8e02ff */
[----:B------:R-:W-:-:S04]  /*44a0*/  IMAD.WIDE.U32 R46, R122, UR18, R90 ;  /* 0x000000127a2e7c25 */ /* 0x000fc8000f8e005a */
[----:B------:R-:W-:Y:S01]  /*44b0*/  IMAD R45, R122, UR19, R45 ;  /* 0x000000137a2d7c24 */ /* 0x000fe2000f8e022d */
[----:B------:R-:W-:-:S04]  /*44c0*/  LEA R44, P2, R46, UR24, 0x2 ;  /* 0x000000182e2c7c11 */ /* 0x000fc8000f8410ff */
[----:B------:R-:W-:-:S04]  /*44d0*/  IADD3 R45, R47, R45, RZ ;  /* 0x0000002d2f2d7210 */ /* 0x000fc80007ffe0ff */
[----:B------:R-:W-:-:S05]  /*44e0*/  LEA.HI.X R45, R46, UR25, R45, 0x2, P2 ;  /* 0x000000192e2d7c11 */ /* 0x000fca00090f142d */
[----:B0-----:R1:W-:Y:S02]  /*44f0*/  REDG.E.ADD.F32.FTZ.RN.STRONG.GPU desc[UR12][R44.64], R49 ;  /* 0x000000312c0079a6 */ /* 0x0013e4000c10f38c */
.L_x_9627:
[----:B------:R-:W-:Y:S05]  /*4500*/  BSYNC B0 ;  /* 0x0000000000007941 */ /* 0x000fea0003800000 */
.L_x_9626:
[----:B0-----:R-:W-:Y:S01]  /*4510*/  SHF.L.U32 R131, R40, 0x10, RZ ;  /* 0x0000001028837819 */ /* 0x001fe200000006ff */
[----:B------:R0:W2:Y:S01]  /*4520*/  LDS R153, [R12+0x2a0] ;  /* 0x0002a0000c997984 */ /* 0x0000a20000000800 */
[----:B------:R-:W-:Y:S01]  /*4530*/  SHF.L.U32 R129, R115, 0x10, RZ ;  /* 0x0000001073817819 */ /* 0x000fe200000006ff */
[-C--:B------:R-:W-:Y:S01]  /*4540*/  FMUL.FTZ R2, R50, R38.reuse ;  /* 0x0000002632027220 */ /* 0x080fe20000410000 */
[----:B------:R-:W-:Y:S01]  /*4550*/  SHF.L.U32 R130, R41, 0x10, RZ ;  /* 0x0000001029827819 */ /* 0x000fe200000006ff */
[----:B------:R-:W-:Y:S01]  /*4560*/  FFMA.FTZ R51, R131, -R38, R124 ;  /* 0x8000002683337223 */ /* 0x000fe2000001007c */
[-C--:B-1----:R-:W-:Y:S01]  /*4570*/  FMUL.FTZ R49, R132, R72.reuse ;  /* 0x0000004884317220 */ /* 0x082fe20000410000 */
[----:B------:R-:W-:Y:S01]  /*4580*/  FFMA.FTZ R48, R129, -R72, R48 ;  /* 0x8000004881307223 */ /* 0x000fe20000010030 */
[----:B------:R-:W-:Y:S01]  /*4590*/  SHF.L.U32 R127, R42, 0x10, RZ ;  /* 0x000000102a7f7819 */ /* 0x000fe200000006ff */
[----:B------:R-:W-:Y:S01]  /*45a0*/  FFMA.FTZ R44, R2, R51, RZ ;  /* 0x00000033022c7223 */ /* 0x000fe200000100ff */
        /* <DEDUP_REMOVED lines=8> */
[----:B------:R-:W-:Y:S01]  /*4630*/  SHF.L.U32 R125, R89, 0x10, RZ ;  /* 0x00000010597d7819 */ /* 0x000fe200000006ff */
[----:B------:R-:W-:Y:S01]  /*4640*/  FMUL.FTZ R141, R138, R60 ;  /* 0x0000003c8a8d7220 */ /* 0x000fe20000410000 */
[----:B------:R-:W-:Y:S01]  /*4650*/  ISETP.GE.AND P2, PT, R152, 0x21, PT ;  /* 0x000000219800780c */ /* 0x000fe20003f46270 */
[----:B------:R-:W-:Y:S01]  /*4660*/  FFMA.FTZ R44, R146, R135, R45 ;  /* 0x00000087922c7223 */ /* 0x000fe2000001002d */
[----:B------:R-:W-:Y:S01]  /*4670*/  SHF.L.U32 R126, R43, 0x10, RZ ;  /* 0x000000102b7e7819 */ /* 0x000fe200000006ff */
[-C--:B------:R-:W-:Y:S01]  /*4680*/  FFMA.FTZ R139, R125, -R74.reuse, R148 ;  /* 0x8000004a7d8b7223 */ /* 0x080fe20000010094 */
[----:B------:R-:W-:Y:S01]  /*4690*/  SHF.L.U32 R124, R87, 0x10, RZ ;  /* 0x00000010577c7819 */ /* 0x000fe200000006ff */
[----:B------:R-:W-:Y:S01]  /*46a0*/  FMUL.FTZ R150, R144, R74 ;  /* 0x0000004a90967220 */ /* 0x000fe20000410000 */
[----:B------:R-:W-:Y:S01]  /*46b0*/  FFMA.FTZ R45, R141, R137, R44 ;  /* 0x000000898d2d7223 */ /* 0x000fe2000001002c */
[----:B------:R-:W-:Y:S01]  /*46c0*/  USHF.L.U64.HI UR20, UR5, 0x2, UR6 ;  /* 0x0000000205147899 */ /* 0x000fe20008010206 */
[-C--:B------:R-:W-:Y:S01]  /*46d0*/  FFMA.FTZ R143, R126, -R61.reuse, R143 ;  /* 0x8000003d7e8f7223 */ /* 0x080fe2000001008f */
[----:B------:R-:W-:Y:S01]  /*46e0*/  FMUL.FTZ R145, R142, R61 ;  /* 0x0000003d8e917220 */ /* 0x000fe20000410000 */
[----:B------:R-:W-:Y:S01]  /*46f0*/  FMUL.FTZ R151, R133, R147 ;  /* 0x0000009385977220 */ /* 0x000fe20000410000 */
[----:B------:R-:W-:Y:S01]  /*4700*/  FFMA.FTZ R44, R150, R139, R45 ;  /* 0x0000008b962c7223 */ /* 0x000fe2000001002d */
[-C--:B------:R-:W-:Y:S01]  /*4710*/  FMUL.FTZ R148, R140, R75.reuse ;  /* 0x0000004b8c947220 */ /* 0x080fe20000410000 */
[----:B------:R-:W-:Y:S01]  /*4720*/  FFMA.FTZ R147, R124, -R75, R147 ;  /* 0x8000004b7c937223 */ /* 0x000fe20000010093 */
[----:B------:R-:W-:Y:S01]  /*4730*/  USHF.L.U32 UR21, UR5, 0x2, URZ ;  /* 0x0000000205157899 */ /* 0x000fe2000800063f */
[----:B------:R-:W-:Y:S01]  /*4740*/  FFMA.FTZ R133, R145, R143, R44 ;  /* 0x0000008f91857223 */ /* 0x000fe2000001002c */
[----:B------:R-:W-:-:S02]  /*4750*/  IMAD R44, R92, UR20, RZ ;  /* 0x000000145c2c7c24 */ /* 0x000fc4000f8e02ff */
[----:B------:R-:W-:Y:S01]  /*4760*/  FMUL.FTZ R154, R148, R147 ;  /* 0x00000093949a7220 */ /* 0x000fe20000410000 */
[----:B------:R-:W-:Y:S01]  /*4770*/  BSSY B0, `(.L_x_9628) ;  /* 0x0000009000007945 */ /* 0x000fe20003800000 */
[----:B------:R-:W-:Y:S01]  /*4780*/  FFMA.FTZ R149, R78, R151, R149 ;  /* 0x000000974e957223 */ /* 0x000fe20000010095 */
[----:B------:R-:W-:Y:S01]  /*4790*/  ISETP.GE.AND P3, PT, R152, 0x41, PT ;  /* 0x000000419800780c */ /* 0x000fe20003f66270 */
[----:B------:R-:W-:Y:S01]  /*47a0*/  FADD.FTZ R133, R133, R154 ;  /* 0x0000009a85857221 */ /* 0x000fe20000010000 */
[----:B------:R-:W-:Y:S01]  /*47b0*/  IMAD R151, R93, UR21, R44 ;  /* 0x000000155d977c24 */ /* 0x000fe2000f8e022c */
[----:B0-2---:R-:W-:Y:S10]  /*47c0*/  @!P2 BRA `(.L_x_9629) ;  /* 0x00000000000ca947 */ /* 0x005ff40003800000 */
[----:B------:R-:W-:-:S05]  /*47d0*/  IMAD.WIDE.U32 R44, R92, UR21, R98 ;  /* 0x000000155c2c7c25 */ /* 0x000fca000f8e0062 */
[----:B------:R-:W-:-:S05]  /*47e0*/  IADD3 R45, R45, R151, RZ ;  /* 0x000000972d2d7210 */ /* 0x000fca0007ffe0ff */
[----:B------:R0:W-:Y:S02]  /*47f0*/  REDG.E.ADD.F32.FTZ.RN.STRONG.GPU desc[UR12][R44.64], R153 ;  /* 0x000000992c0079a6 */ /* 0x0001e4000c10f38c */
.L_x_9629:
[----:B------:R-:W-:Y:S05]  /*4800*/  BSYNC B0 ;  /* 0x0000000000007941 */ /* 0x000fea0003800000 */
.L_x_9628:
[----:B0-----:R0:W1:Y:S01]  /*4810*/  LDS R153, [R11+0x320] ;  /* 0x000320000b997984 */ /* 0x0010620000000800 */
[----:B------:R-:W-:Y:S04]  /*4820*/  BSSY B0, `(.L_x_9630) ;  /* 0x0000005000007945 */ /* 0x000fe80003800000 */
[----:B------:R-:W-:Y:S05]  /*4830*/  @!P3 BRA `(.L_x_9631) ;  /* 0x00000000000cb947 */ /* 0x000fea0003800000 */
[----:B------:R-:W-:-:S05]  /*4840*/  IMAD.WIDE.U32 R44, R92, UR21, R100 ;  /* 0x000000155c2c7c25 */ /* 0x000fca000f8e0064 */
[----:B------:R-:W-:-:S05]  /*4850*/  IADD3 R45, R151, R45, RZ ;  /* 0x0000002d972d7210 */ /* 0x000fca0007ffe0ff */
[----:B-1----:R2:W-:Y:S02]  /*4860*/  REDG.E.ADD.F32.FTZ.RN.STRONG.GPU desc[UR12][R44.64], R153 ;  /* 0x000000992c0079a6 */ /* 0x0025e4000c10f38c */
.L_x_9631:
[----:B------:R-:W-:Y:S05]  /*4870*/  BSYNC B0 ;  /* 0x0000000000007941 */ /* 0x000fea0003800000 */
.L_x_9630:
        /* <DEDUP_REMOVED lines=11> */
.L_x_9633:
[----:B------:R-:W-:Y:S05]  /*4930*/  BSYNC B0 ;  /* 0x0000000000007941 */ /* 0x000fea0003800000 */
.L_x_9632:
[----:B--23--:R2:W3:Y:S01]  /*4940*/  LDS R153, [R9+0x420] ;  /* 0x0004200009997984 */ /* 0x00c4e20000000800 */
[----:B------:R-:W-:Y:S04]  /*4950*/  BSSY B0, `(.L_x_9634) ;  /* 0x0000005000007945 */ /* 0x000fe80003800000 */
[----:B------:R-:W-:Y:S05]  /*4960*/  @!P2 BRA `(.L_x_9635) ;  /* 0x00000000000ca947 */ /* 0x000fea0003800000 */
[----:B------:R-:W-:-:S05]  /*4970*/  IMAD.WIDE.U32 R44, R92, UR21, R104 ;  /* 0x000000155c2c7c25 */ /* 0x000fca000f8e0068 */
[----:B------:R-:W-:-:S05]  /*4980*/  IADD3 R45, R151, R45, RZ ;  /* 0x0000002d972d7210 */ /* 0x000fca0007ffe0ff */
[----:B---3--:R4:W-:Y:S02]  /*4990*/  REDG.E.ADD.F32.FTZ.RN.STRONG.GPU desc[UR12][R44.64], R153 ;  /* 0x000000992c0079a6 */ /* 0x0089e4000c10f38c */
.L_x_9635:
[----:B------:R-:W-:Y:S05]  /*49a0*/  BSYNC B0 ;  /* 0x0000000000007941 */ /* 0x000fea0003800000 */
.L_x_9634:
[----:B---34-:R3:W4:Y:S01]  /*49b0*/  LDS R153, [R8+0x4a0] ;  /* 0x0004a00008997984 */ /* 0x0187220000000800 */
[----:B------:R-:W-:Y:S04]  /*49c0*/  BSSY B0, `(.L_x_9636) ;  /* 0x0000005000007945 */ /* 0x000fe80003800000 */
[----:B------:R-:W-:Y:S05]  /*49d0*/  @!P3 BRA `(.L_x_9637) ;  /* 0x00000000000cb947 */ /* 0x000fea0003800000 */
[----:B------:R-:W-:-:S05]  /*49e0*/  IMAD.WIDE.U32 R44, R92, UR21, R106 ;  /* 0x000000155c2c7c25 */ /* 0x000fca000f8e006a */
[----:B------:R-:W-:-:S05]  /*49f0*/  IADD3 R45, R151, R45, RZ ;  /* 0x0000002d972d7210 */ /* 0x000fca0007ffe0ff */
[----:B----4-:R4:W-:Y:S02]  /*4a00*/  REDG.E.ADD.F32.FTZ.RN.STRONG.GPU desc[UR12][R44.64], R153 ;  /* 0x000000992c0079a6 */ /* 0x0109e4000c10f38c */
.L_x_9637:
[----:B------:R-:W-:Y:S05]  /*4a10*/  BSYNC B0 ;  /* 0x0000000000007941 */ /* 0x000fea0003800000 */
.L_x_9636:
[----:B----4-:R4:W0:Y:S01]  /*4a20*/  LDS R153, [R7+0x520] ;  /* 0x0005200007997984 */ /* 0x0108220000000800 */
[----:B------:R-:W-:Y:S04]  /*4a30*/  BSSY B0, `(.L_x_9638) ;  /* 0x0000005000007945 */ /* 0x000fe80003800000 */
[----:B------:R-:W-:Y:S05]  /*4a40*/  @!P4 BRA `(.L_x_9639) ;  /* 0x00000000000cc947 */ /* 0x000fea0003800000 */
[----:B------:R-:W-:-:S05]  /*4a50*/  IMAD.WIDE.U32 R44, R92, UR21, R108 ;  /* 0x000000155c2c7c25 */ /* 0x000fca000f8e006c */
[----:B------:R-:W-:-:S05]  /*4a60*/  IADD3 R45, R151, R45, RZ ;  /* 0x0000002d972d7210 */ /* 0x000fca0007ffe0ff */
[----:B0-----:R0:W-:Y:S02]  /*4a70*/  REDG.E.ADD.F32.FTZ.RN.STRONG.GPU desc[UR12][R44.64], R153 ;  /* 0x000000992c0079a6 */ /* 0x0011e4000c10f38c */
.L_x_9639:
[----:B------:R-:W-:Y:S05]  /*4a80*/  BSYNC B0 ;  /* 0x0000000000007941 */ /* 0x000fea0003800000 */
.L_x_9638:
[----:B0-----:R0:W0:Y:S01]  /*4a90*/  LDS R153, [R6+0x5a0] ;  /* 0x0005a00006997984 */ /* 0x0010220000000800 */
[----:B------:R-:W-:Y:S01]  /*4aa0*/  BSSY B0, `(.L_x_9640) ;  /* 0x0000005000007945 */ /* 0x000fe20003800000 */
[----:B------:R-:W-:-:S03]  /*4ab0*/  IMAD.WIDE.U32 R44, R92, UR21, R110 ;  /* 0x000000155c2c7c25 */ /* 0x000fc6000f8e006e */
[----:B------:R-:W-:Y:S05]  /*4ac0*/  @!P5 BRA `(.L_x_9641) ;  /* 0x000000000008d947 */ /* 0x000fea0003800000 */
[----:B------:R-:W-:-:S05]  /*4ad0*/  IADD3 R45, R151, R45, RZ ;  /* 0x0000002d972d7210 */ /* 0x000fca0007ffe0ff */
[----:B0-----:R0:W-:Y:S02]  /*4ae0*/  REDG.E.ADD.F32.FTZ.RN.STRONG.GPU desc[UR12][R44.64], R153 ;  /* 0x000000992c0079a6 */ /* 0x0011e4000c10f38c */
.L_x_9641:
[----:B------:R-:W-:Y:S05]  /*4af0*/  BSYNC B0 ;  /* 0x0000000000007941 */ /* 0x000fea0003800000 */
.L_x_9640:
[----:B0-----:R-:W0:Y:S01]  /*4b00*/  SHFL.DOWN PT, R44, R133, 0x1, 0x1f ;  /* 0x08201f00852c7f89 */ /* 0x001e2200000e0000 */
[----:B------:R-:W-:Y:S01]  /*4b10*/  ISETP.GT.AND P2, PT, R16, 0x1e, PT ;  /* 0x0000001e1000780c */ /* 0x000fe20003f44270 */
[----:B------:R-:W-:Y:S01]  /*4b20*/  FADD.FTZ R85, R148, R85 ;  /* 0x0000005594557221 */ /* 0x000fe20000010000 */
[----:B------:R-:W-:Y:S01]  /*4b30*/  ISETP.NE.AND P3, PT, R16, RZ, PT ;  /* 0x000000ff1000720c */ /* 0x000fe20003f65270 */
[----:B------:R-:W5:Y:S01]  /*4b40*/  SHFL.DOWN PT, R152, R149, 0x1, 0x1f ;  /* 0x08201f0095987f89 */ /* 0x000f6200000e0000 */
[----:B------:R-:W-:Y:S01]  /*4b50*/  FMUL.FTZ R148, R117, R142 ;  /* 0x0000008e75947220 */ /* 0x000fe20000410000 */
[----:B------:R-:W-:Y:S01]  /*4b60*/  FADD.FTZ R83, R150, R83 ;  /* 0x0000005396537221 */ /* 0x000fe20000010000 */
[----:B------:R-:W-:Y:S01]  /*4b70*/  FADD.FTZ R116, R47, R116 ;  /* 0x000000742f747221 */ /* 0x000fe20000010000 */
[----:B------:R-:W-:Y:S01]  /*4b80*/  FMUL.FTZ R150, R117, R140 ;  /* 0x0000008c75967220 */ /* 0x000fe20000410000 */
[----:B------:R-:W-:Y:S01]  /*4b90*/  FMUL.FTZ R143, R143, R148 ;  /* 0x000000948f8f7220 */ /* 0x000fe20000410000 */
[----:B------:R-:W-:Y:S01]  /*4ba0*/  FMUL.FTZ R47, R117, R132 ;  /* 0x00000084752f7220 */ /* 0x000fe20000410000 */
[----:B------:R-:W-:Y:S01]  /*4bb0*/  BSSY B0, `(.L_x_9642) ;  /* 0x0000048000007945 */ /* 0x000fe20003800000 */
[----:B------:R-:W-:Y:S01]  /*4bc0*/  FMUL.FTZ R147, R147, R150 ;  /* 0x0000009693937220 */ /* 0x000fe20000410000 */
[----:B------:R-:W-:Y:S01]  /*4bd0*/  FFMA.FTZ R143, R126, R142, R143 ;  /* 0x0000008e7e8f7223 */ /* 0x000fe2000001008f */
[----:B------:R-:W-:Y:S01]  /*4be0*/  FMUL.FTZ R48, R48, R47 ;  /* 0x0000002f30307220 */ /* 0x000fe20000410000 */
[----:B------:R-:W-:Y:S01]  /*4bf0*/  FADD.FTZ R120, R145, R120 ;  /* 0x0000007891787221 */ /* 0x000fe20000010000 */
[----:B------:R-:W1:Y:S01]  /*4c00*/  @!P3 S2R R45, SR_CgaCtaId ;  /* 0x00000000002db919 */ /* 0x000e620000008800 */
        /* <DEDUP_REMOVED lines=25> */
[----:B------:R-:W-:Y:S01]  /*4da0*/  @!P3 MOV R44, 0x400 ;  /* 0x00000400002cb802 */ /* 0x000fe20000000f00 */
[----:B-----5:R-:W-:Y:S01]  /*4db0*/  @!P2 FADD.FTZ R149, R149, R152 ;  /* 0x000000989595a221 */ /* 0x020fe20000010000 */
[----:B------:R-:W-:-:S02]  /*4dc0*/  ISETP.GT.AND P2, PT, R16, 0xf, PT ;  /* 0x0000000f1000780c */ /* 0x000fc40003f44270 */
[----:B------:R-:W0:Y:S01]  /*4dd0*/  SHFL.DOWN PT, R152, R133, 0x10, 0x1f ;  /* 0x0a001f0085987f89 */ /* 0x000e2200000e0000 */
[----:B-1----:R-:W-:Y:S01]  /*4de0*/  @!P3 LEA R27, R45, R44, 0x18 ;  /* 0x0000002c2d1bb211 */ /* 0x002fe200078ec0ff */
[----:B------:R-:W-:Y:S02]  /*4df0*/  FMUL.FTZ R44, R117, R144 ;  /* 0x00000090752c7220 */ /* 0x000fe40000410000 */
[----:B------:R-:W1:Y:S02]  /*4e00*/  SHFL.DOWN PT, R154, R149, 0x10, 0x1f ;  /* 0x0a001f00959a7f89 */ /* 0x000e6400000e0000 */
        /* <DEDUP_REMOVED lines=12> */
[----:B-1----:R-:W-:Y:S01]  /*4ed0*/  @!P2 FADD.FTZ R149, R149, R154 ;  /* 0x0000009a9595a221 */ /* 0x002fe20000010000 */
[----:B------:R-:W-:Y:S01]  /*4ee0*/  MOV R44, R133 ;  /* 0x00000085002c7202 */ /* 0x000fe20000000f00 */
[----:B------:R-:W-:-:S03]  /*4ef0*/  FMUL.FTZ R133, R117, R134 ;  /* 0x0000008675857220 */ /* 0x000fc60000410000 */
[----:B------:R-:W-:Y:S01]  /*4f00*/  MOV R45, R149 ;  /* 0x00000095002d7202 */ /* 0x000fe20000000f00 */
[----:B------:R-:W-:Y:S01]  /*4f10*/  FMUL.FTZ R133, R46, R133 ;  /* 0x000000852e857220 */ /* 0x000fe20000410000 */
[----:B------:R-:W-:-:S03]  /*4f20*/  FMUL.FTZ R46, R117, R50 ;  /* 0x00000032752e7220 */ /* 0x000fc60000410000 */
[----:B------:R0:W-:Y:S01]  /*4f30*/  @!P3 STS.64 [R27+0x648], R44 ;  /* 0x0006482c1b00b388 */ /* 0x0001e20000000a00 */
[----:B------:R-:W-:Y:S01]  /*4f40*/  FMUL.FTZ R46, R51, R46 ;  /* 0x0000002e332e7220 */ /* 0x000fe20000410000 */
[----:B------:R-:W-:-:S03]  /*4f50*/  FFMA.FTZ R133, R130, R134, R133 ;  /* 0x0000008682857223 */ /* 0x000fc60000010085 */
        /* <DEDUP_REMOVED lines=13> */
.L_x_9643:
[----:B------:R-:W-:Y:S05]  /*5030*/  BSYNC B0 ;  /* 0x0000000000007941 */ /* 0x000fea0003800000 */
.L_x_9642:
[----:B------:R-:W-:Y:S01]  /*5040*/  IADD3 R122, R122, 0x1, RZ ;  /* 0x000000017a7a7810 */ /* 0x000fe20007ffe0ff */
[----:B------:R-:W-:-:S03]  /*5050*/  UIADD3 UR5, UP0, UR5, 0x1, URZ ;  /* 0x0000000105057890 */ /* 0x000fc6000ff1e03f */
[----:B------:R-:W-:Y:S01]  /*5060*/  ISETP.GE.AND P1, PT, R122, UR23, PT ;  /* 0x000000177a007c0c */ /* 0x000fe2000bf26270 */
[----:B------:R-:W-:-:S12]  /*5070*/  UIADD3.X UR6, URZ, UR6, URZ, UP0, !UPT ;  /* 0x000000063f067290 */ /* 0x000fd800087fe43f */
[----:B------:R-:W-:Y:S05]  /*5080*/  @!P1 BRA `(.L_x_9644) ;  /* 0xffffffe000c49947 */ /* 0x000fea000383ffff */
.L_x_9623:
[----:B------:R-:W-:Y:S01]  /*5090*/  BAR.SYNC.DEFER_BLOCKING 0x0 ;  /* 0x0000000000007b1d */ /* 0x000fe20000010000 */
[----:B------:R-:W-:Y:S02]  /*50a0*/  SHF.R.S32.HI R39, RZ, 0x1f, R28 ;  /* 0x0000001fff277819 */ /* 0x000fe4000001141c */
[----:B------:R-:W-:Y:S02]  /*50b0*/  LEA R40, P0, R28, R23, 0x4 ;  /* 0x000000171c287211 */ /* 0x000fe400078020ff */
[----:B------:R-:W-:-:S03]  /*50c0*/  LEA R60, R16, R27, 0x4 ;  /* 0x0000001b103c7211 */ /* 0x000fc600078e20ff */
[----:B01----:R-:W0:Y:S01]  /*50d0*/  LDC.64 R48, c[0x0][0x388] ;  /* 0x0000e200ff307b82 */ /* 0x003e220000000a00 */
[----:B------:R-:W-:Y:S01]  /*50e0*/  LEA.HI.X R41, R28, R22, R39, 0x4, P0 ;  /* 0x000000161c297211 */ /* 0x000fe200000f2427 */
[----:B------:R-:W-:-:S06]  /*50f0*/  ULDC.64 UR6, c[0x0][0x390] ;  /* 0x0000e40000067ab9 */ /* 0x000fcc0000000a00 */
[----:B------:R-:W1:Y:S08]  /*5100*/  LDC.64 R72, c[0x0][0x3a8] ;  /* 0x0000ea00ff487b82 */ /* 0x000e700000000a00 */
[----:B------:R-:W5:Y:S01]  /*5110*/  LDC.64 R74, c[0x0][0x3f0] ;  /* 0x0000fc00ff4a7b82 */ /* 0x000f620000000a00 */
[----:B------:R-:W2:Y:S01]  /*5120*/  LDG.E.128 R40, desc[UR12][R40.64] ;  /* 0x0000000c28287981 */ /* 0x000ea2000c1e1d00 */
[----:B------:R-:W-:Y:S01]  /*5130*/  IMAD R36, R34, UR6, RZ ;  /* 0x0000000622247c24 */ /* 0x000fe2000f8e02ff */
[----:B------:R-:W-:-:S03]  /*5140*/  UIADD3 UR4, UR4, -0x100, URZ ;  /* 0xffffff0004047890 */ /* 0x000fc6000fffe03f */
[----:B------:R-:W-:Y:S02]  /*5150*/  IMAD R51, R37, UR7, R36 ;  /* 0x0000000725337c24 */ /* 0x000fe4000f8e0224 */
[----:B0-----:R-:W-:-:S04]  /*5160*/  IMAD R0, R48, UR15, RZ ;  /* 0x0000000f30007c24 */ /* 0x001fc8000f8e02ff */
[----:B------:R-:W-:Y:S01]  /*5170*/  IMAD R49, R49, UR14, R0 ;  /* 0x0000000e31317c24 */ /* 0x000fe2000f8e0200 */
[----:B--2---:R-:W-:Y:S01]  /*5180*/  STS.128 [R60], R40 ;  /* 0x000000283c007388 */ /* 0x004fe20000000c00 */
[----:B------:R-:W-:-:S03]  /*5190*/  NOP ;  /* 0x0000000000007918 */ /* 0x000fc60000000000 */
[----:B------:R-:W0:Y:S02]  /*51a0*/  LDS.128 R44, [R60] ;  /* 0x000000003c2c7984 */ /* 0x000e240000000c00 */
[C---:B0-----:R-:W-:Y:S02]  /*51b0*/  SHF.L.U32 R39, R44.reuse, 0x10, RZ ;  /* 0x000000102c277819 */ /* 0x041fe400000006ff */
[----:B------:R-:W-:Y:S02]  /*51c0*/  SHF.L.U32 R43, R47, 0x10, RZ ;  /* 0x000000102f2b7819 */ /* 0x000fe400000006ff */
[----:B------:R-:W-:Y:S01]  /*51d0*/  PRMT R44, R44, 0x7632, R44 ;  /* 0x000076322c2c7816 */ /* 0x000fe2000000002c */
[--C-:B------:R-:W-:Y:S01]  /*51e0*/  FADD.FTZ R2, R39, R32.reuse ;  /* 0x0000002027027221 */ /* 0x100fe20000010000 */
[C---:B------:R-:W-:Y:S02]  /*51f0*/  SHF.L.U32 R39, R45.reuse, 0x10, RZ ;  /* 0x000000102d277819 */ /* 0x040fe400000006ff */
[----:B------:R-:W-:Y:S01]  /*5200*/  PRMT R45, R45, 0x7632, R45 ;  /* 0x000076322d2d7816 */ /* 0x000fe2000000002d */
[----:B------:R-:W-:Y:S01]  /*5210*/  BAR.SYNC.DEFER_BLOCKING 0x0 ;  /* 0x0000000000007b1d */ /* 0x000fe20000010000 */
[----:B------:R-:W-:Y:S01]  /*5220*/  FSETP.GTU.FTZ.AND P6, PT, R2, 20, PT ;  /* 0x41a000000200780b */ /* 0x000fe20003fdc000 */
[----:B------:R-:W-:Y:S01]  /*5230*/  FADD.FTZ R50, R39, R32 ;  /* 0x0000002027327221 */ /* 0x000fe20000010000 */
[----:B------:R-:W-:-:S04]  /*5240*/  IMAD.WIDE.U32 R38, R48, UR14, R76 ;  /* 0x0000000e30267c25 */ /* 0x000fc8000f8e004c */
[----:B------:R-:W-:Y:S01]  /*5250*/  FADD.FTZ R48, R43, R32 ;  /* 0x000000202b307221 */ /* 0x000fe20000010000 */
[----:B------:R-:W-:Y:S02]  /*5260*/  SHF.L.U32 R43, R44, 0x10, RZ ;  /* 0x000000102c2b7819 */ /* 0x000fe400000006ff */
[----:B------:R-:W-:Y:S01]  /*5270*/  FSETP.GTU.FTZ.AND P5, PT, R50, 20, PT ;  /* 0x41a000003200780b */ /* 0x000fe20003fbc000 */
[----:B-1----:R-:W-:Y:S01]  /*5280*/  IMAD.WIDE.U32 R76, R72, UR14, R76 ;  /* 0x0000000e484c7c25 */ /* 0x002fe2000f8e004c */
[----:B------:R-:W-:-:S03]  /*5290*/  IADD3 R41, R39, R49, RZ ;  /* 0x0000003127297210 */ /* 0x000fc60007ffe0ff */
[--C-:B------:R-:W-:Y:S01]  /*52a0*/  FADD.FTZ R44, R43, R32.reuse ;  /* 0x000000202b2c7221 */ /* 0x100fe20000010000 */
[----:B------:R-:W-:Y:S02]  /*52b0*/  SHF.L.U32 R39, R46, 0x10, RZ ;  /* 0x000000102e277819 */ /* 0x000fe400000006ff */
[----:B------:R-:W-:Y:S01]  /*52c0*/  MOV R40, R38 ;  /* 0x0000002600287202 */ /* 0x000fe20000000f00 */
[----:B------:R-:W-:Y:S01]  /*52d0*/  @!P6 FMUL.FTZ R0, R2, -1.4426950216293334961 ;  /* 0xbfb8aa3b0200e820 */ /* 0x000fe20000410000 */
[----:B------:R-:W-:Y:S01]  /*52e0*/  FSETP.GTU.FTZ.AND P3, PT, R48, 20, PT ;  /* 0x41a000003000780b */ /* 0x000fe20003f7c000 */
[----:B------:R-:W-:Y:S01]  /*52f0*/  FADD.FTZ R42, R39, R32 ;  /* 0x00000020272a7221 */ /* 0x000fe20000010000 */
[----:B------:R-:W-:Y:S01]  /*5300*/  PRMT R47, R47, 0x7632, R47 ;  /* 0x000076322f2f7816 */ /* 0x000fe2000000002f */
[----:B------:R-:W0:Y:S01]  /*5310*/  LDC.64 R38, c[0x0][0x3e0] ;  /* 0x0000f800ff267b82 */ /* 0x000e220000000a00 */
[----:B------:R-:W-:Y:S01]  /*5320*/  SHF.L.U32 R45, R45, 0x10, RZ ;  /* 0x000000102d2d7819 */ /* 0x000fe200000006ff */
[----:B------:R-:W1:Y:S01]  /*5330*/  @!P6 MUFU.EX2 R0, R0 ;  /* 0x000000000000e308 */ /* 0x000e620000000800 */
[----:B------:R-:W-:Y:S01]  /*5340*/  FSETP.GTU.FTZ.AND P4, PT, R42, 20, PT ;  /* 0x41a000002a00780b */ /* 0x000fe20003f9c000 */
[----:B------:R-:W-:Y:S01]  /*5350*/  IMAD.WIDE.U32 R40, R37, UR6, R40 ;  /* 0x0000000625287c25 */ /* 0x000fe2000f8e0028 */
[----:B------:R-:W-:-:S03]  /*5360*/  SHF.L.U32 R47, R47, 0x10, RZ ;  /* 0x000000102f2f7819 */ /* 0x000fc600000006ff */
[----:B------:R-:W-:Y:S01]  /*5370*/  FADD.FTZ R45, R45, R32 ;  /* 0x000000202d2d7221 */ /* 0x000fe20000010000 */
[----:B------:R-:W-:Y:S01]  /*5380*/  FSETP.GTU.FTZ.AND P2, PT, R44, 20, PT ;  /* 0x41a000002c00780b */ /* 0x000fe20003f5c000 */
[----:B------:R-:W-:Y:S01]  /*5390*/  @!P5 FMUL.FTZ R2, R50, -1.4426950216293334961 ;  /* 0xbfb8aa3b3202d820 */ /* 0x000fe20000410000 */
[----:B------:R-:W-:Y:S01]  /*53a0*/  PRMT R46, R46, 0x7632, R46 ;  /* 0x000076322e2e7816 */ /* 0x000fe2000000002e */
[--C-:B------:R-:W-:Y:S01]  /*53b0*/  FADD.FTZ R47, R47, R32.reuse ;  /* 0x000000202f2f7221 */ /* 0x100fe20000010000 */
[----:B------:R-:W-:Y:S01]  /*53c0*/  IADD3 R50, R41, R51, RZ ;  /* 0x0000003329327210 */ /* 0x000fe20007ffe0ff */
[----:B------:R-:W-:Y:S01]  /*53d0*/  ULDC.64 UR6, c[0x0][0x3b0] ;  /* 0x0000ec0000067ab9 */ /* 0x000fe20000000a00 */
[----:B------:R-:W-:Y:S01]  /*53e0*/  SHF.L.U32 R43, R46, 0x10, RZ ;  /* 0x000000102e2b7819 */ /* 0x000fe200000006ff */
[----:B------:R-:W2:Y:S01]  /*53f0*/  @!P5 MUFU.EX2 R2, R2 ;  /* 0x000000020002d308 */ /* 0x000ea20000000800 */
[----:B------:R-:W-:Y:S01]  /*5400*/  FSETP.GTU.FTZ.AND P0, PT, R45, 20, PT ;  /* 0x41a000002d00780b */ /* 0x000fe20003f1c000 */
[----:B------:R-:W-:Y:S01]  /*5410*/  @!P4 FMUL.FTZ R36, R42, -1.4426950216293334961 ;  /* 0xbfb8aa3b2a24c820 */ /* 0x000fe20000410000 */
[----:B------:R-:W-:Y:S01]  /*5420*/  @!P3 FMUL.FTZ R42, R48, -1.4426950216293334961 ;  /* 0xbfb8aa3b302ab820 */ /* 0x000fe20000410000 */
[----:B------:R-:W-:Y:S01]  /*5430*/  FADD.FTZ R43, R43, R32 ;  /* 0x000000202b2b7221 */ /* 0x000fe20000010000 */
[----:B-1----:R-:W-:Y:S01]  /*5440*/  @!P6 FADD.FTZ R0, R0, 1 ;  /* 0x3f8000000000e421 */ /* 0x002fe20000010000 */
[----:B------:R-:W-:-:S02]  /*5450*/  F2FP.BF16.F32.PACK_AB R46, R83, R118 ;  /* 0x00000076532e723e */ /* 0x000fc400000010ff */
[----:B------:R1:W3:Y:S01]  /*5460*/  @!P4 MUFU.EX2 R41, R36 ;  /* 0x000000240029c308 */ /* 0x0002e20000000800 */
[----:B0-----:R-:W-:-:S04]  /*5470*/  LEA R61, P1, R40, R38, 0x1 ;  /* 0x00000026283d7211 */ /* 0x001fc800078208ff */
[----:B------:R-:W-:-:S03]  /*5480*/  LEA.HI.X R50, R40, R39, R50, 0x1, P1 ;  /* 0x0000002728327211 */ /* 0x000fc600008f0c32 */
[----:B------:R0:W4:Y:S01]  /*5490*/  @!P6 MUFU.RCP R49, R0 ;  /* 0x000000000031e308 */ /* 0x0001220000001000 */
[----:B------:R-:W-:Y:S01]  /*54a0*/  FSETP.GTU.FTZ.AND P1, PT, R43, 20, PT ;  /* 0x41a000002b00780b */ /* 0x000fe20003f3c000 */
[----:B-1----:R-:W-:Y:S01]  /*54b0*/  @!P0 FMUL.FTZ R36, R45, -1.4426950216293334961 ;  /* 0xbfb8aa3b2d248820 */ /* 0x002fe20000410000 */
[----:B------:R-:W-:Y:S01]  /*54c0*/  F2FP.BF16.F32.PACK_AB R45, R81, R116 ;  /* 0x00000074512d723e */ /* 0x000fe200000010ff */
[----:B--2---:R-:W-:-:S04]  /*54d0*/  @!P5 FADD.FTZ R2, R2, 1 ;  /* 0x3f8000000202d421 */ /* 0x004fc80000010000 */
[----:B------:R-:W1:Y:S01]  /*54e0*/  @!P3 MUFU.EX2 R42, R42 ;  /* 0x0000002a002ab308 */ /* 0x000e620000000800 */
[----:B0-----:R-:W-:Y:S01]  /*54f0*/  @!P2 FMUL.FTZ R0, R44, -1.4426950216293334961 ;  /* 0xbfb8aa3b2c00a820 */ /* 0x001fe20000410000 */
[----:B------:R-:W-:Y:S01]  /*5500*/  F2FP.BF16.F32.PACK_AB R44, R114, R79 ;  /* 0x0000004f722c723e */ /* 0x000fe200000010ff */
[----:B---3--:R-:W-:-:S03]  /*5510*/  @!P4 FADD.FTZ R41, R41, 1 ;  /* 0x3f8000002929c421 */ /* 0x008fc60000010000 */
[----:B------:R-:W-:Y:S02]  /*5520*/  @!P1 FMUL.FTZ R38, R43, -1.4426950216293334961 ;  /* 0xbfb8aa3b2b269820 */ /* 0x000fe40000410000 */
[----:B------:R-:W0:Y:S01]  /*5530*/  @!P2 MUFU.EX2 R0, R0 ;  /* 0x000000000000a308 */ /* 0x000e220000000800 */
[----:B----4-:R-:W-:Y:S01]  /*5540*/  @!P6 FMUL.FTZ R52, R52, R49 ;  /* 0x000000313434e220 */ /* 0x010fe20000410000 */
[----:B------:R-:W-:-:S06]  /*5550*/  FSETP.GTU.FTZ.AND P6, PT, R47, 20, PT ;  /* 0x41a000002f00780b */ /* 0x000fcc0003fdc000 */
[----:B------:R-:W2:Y:S01]  /*5560*/  @!P4 MUFU.RCP R51, R41 ;  /* 0x000000290033c308 */ /* 0x000ea20000001000 */
[----:B-1----:R-:W-:-:S06]  /*5570*/  @!P3 FADD.FTZ R39, R42, 1 ;  /* 0x3f8000002a27b421 */ /* 0x002fcc0000010000 */
[----:B------:R-:W-:Y:S01]  /*5580*/  @!P6 FMUL.FTZ R40, R47, -1.4426950216293334961 ;  /* 0xbfb8aa3b2f28e820 */ /* 0x000fe20000410000 */
[----:B------:R-:W-:Y:S01]  /*5590*/  F2FP.BF16.F32.PACK_AB R47, R85, R120 ;  /* 0x00000078552f723e */ /* 0x000fe200000010ff */
[----:B0-----:R-:W-:Y:S01]  /*55a0*/  @!P2 FADD.FTZ R0, R0, 1 ;  /* 0x3f8000000000a421 */ /* 0x001fe20000010000 */
[----:B------:R-:W-:Y:S03]  /*55b0*/  @!P1 MUFU.EX2 R38, R38 ;  /* 0x0000002600269308 */ /* 0x000fe60000000800 */
[----:B------:R0:W-:Y:S01]  /*55c0*/  STS.128 [R60], R44 ;  /* 0x0000002c3c007388 */ /* 0x0001e20000000c00 */
[----:B--2---:R-:W-:-:S04]  /*55d0*/  @!P4 FMUL.FTZ R56, R56, R51 ;  /* 0x000000333838c220 */ /* 0x004fc80000410000 */
[----:B------:R1:W2:Y:S01]  /*55e0*/  @!P6 MUFU.EX2 R48, R40 ;  /* 0x000000280030e308 */ /* 0x0002a20000000800 */
[----:B------:R-:W-:Y:S01]  /*55f0*/  NOP ;  /* 0x0000000000007918 */ /* 0x000fe20000000000 */
[----:B------:R-:W-:-:S06]  /*5600*/  ISETP.GT.AND P4, PT, R14, 0x1, PT ;  /* 0x000000010e00780c */ /* 0x000fcc0003f84270 */
[----:B------:R-:W3:Y:S01]  /*5610*/  @!P2 MUFU.RCP R0, R0 ;  /* 0x000000000000a308 */ /* 0x000ee20000001000 */
[----:B-1----:R-:W1:Y:S01]  /*5620*/  LDS.128 R40, [R60] ;  /* 0x000000003c287984 */ /* 0x002e620000000c00 */
[----:B------:R-:W-:-:S06]  /*5630*/  IADD3 R14, R14, -0x1, RZ ;  /* 0xffffffff0e0e7810 */ /* 0x000fcc0007ffe0ff */
[----:B------:R-:W4:Y:S01]  /*5640*/  @!P0 MUFU.EX2 R36, R36 ;  /* 0x0000002400248308 */ /* 0x000f220000000800 */
[----:B--2---:R-:W-:-:S07]  /*5650*/  @!P6 FADD.FTZ R48, R48, 1 ;  /* 0x3f8000003030e421 */ /* 0x004fce0000010000 */
[----:B------:R-:W2:Y:S01]  /*5660*/  @!P3 MUFU.RCP R39, R39 ;  /* 0x000000270027b308 */ /* 0x000ea20000001000 */
[----:B---3--:R-:W-:Y:S01]  /*5670*/  @!P2 FMUL.FTZ R53, R53, R0 ;  /* 0x000000003535a220 */ /* 0x008fe20000410000 */
[----:B------:R-:W-:-:S04]  /*5680*/  IMAD R0, R72, UR15, RZ ;  /* 0x0000000f48007c24 */ /* 0x000fc8000f8e02ff */
[----:B0-----:R-:W-:Y:S01]  /*5690*/  F2FP.BF16.F32.PACK_AB R44, R53, R52 ;  /* 0x00000034352c723e */ /* 0x001fe200000010ff */
[----:B------:R-:W-:Y:S01]  /*56a0*/  FADD.FTZ R52, R52, R29 ;  /* 0x0000001d34347221 */ /* 0x000fe20000010000 */
[----:B------:R0:W3:Y:S01]  /*56b0*/  @!P5 MUFU.RCP R49, R2 ;  /* 0x000000020031d308 */ /* 0x0000e20000001000 */
[----:B----4-:R-:W-:Y:S02]  /*56c0*/  @!P0 FADD.FTZ R36, R36, 1 ;  /* 0x3f80000024248421 */ /* 0x010fe40000010000 */
[----:B------:R-:W-:-:S05]  /*56d0*/  FADD.FTZ R53, R52, R53 ;  /* 0x0000003534357221 */ /* 0x000fca0000010000 */
[----:B------:R-:W4:Y:S01]  /*56e0*/  @!P0 MUFU.RCP R36, R36 ;  /* 0x0000002400248308 */ /* 0x000f220000001000 */
[----:B0-----:R-:W-:Y:S01]  /*56f0*/  @!P1 FADD.FTZ R2, R38, 1 ;  /* 0x3f80000026029421 */ /* 0x001fe20000010000 */
[----:B------:R-:W-:Y:S01]  /*5700*/  IADD3 R38, P2, R61, R4, RZ ;  /* 0x000000043d267210 */ /* 0x000fe20007f5e0ff */
[----:B--2---:R-:W-:Y:S01]  /*5710*/  @!P3 FMUL.FTZ R58, R58, R39 ;  /* 0x000000273a3ab220 */ /* 0x004fe20000410000 */
[----:B------:R-:W-:Y:S01]  /*5720*/  IMAD R61, R73, UR14, R0 ;  /* 0x0000000e493d7c24 */ /* 0x000fe2000f8e0200 */
[----:B------:R-:W-:Y:S01]  /*5730*/  IADD3 R21, P3, R21, -0x200, RZ ;  /* 0xfffffe0015157810 */ /* 0x000fe20007f7e0ff */
[----:B------:R-:W-:Y:S01]  /*5740*/  IMAD R0, R34, UR6, RZ ;  /* 0x0000000622007c24 */ /* 0x000fe2000f8e02ff */
[----:B------:R-:W-:Y:S01]  /*5750*/  IADD3.X R39, R50, R3, RZ, P2, !PT ;  /* 0x0000000332277210 */ /* 0x000fe200017fe4ff */
[----:B------:R-:W0:Y:S01]  /*5760*/  @!P1 MUFU.RCP R2, R2 ;  /* 0x0000000200029308 */ /* 0x000e220000001000 */
[----:B---3--:R-:W-:Y:S01]  /*5770*/  @!P5 FMUL.FTZ R54, R54, R49 ;  /* 0x000000313636d220 */ /* 0x008fe20000410000 */
[----:B------:R-:W-:Y:S01]  /*5780*/  IADD3 R77, R77, R61, RZ ;  /* 0x0000003d4d4d7210 */ /* 0x000fe20007ffe0ff */
[----:B------:R-:W-:Y:S01]  /*5790*/  IMAD R29, R37, UR7, R0 ;  /* 0x00000007251d7c24 */ /* 0x000fe2000f8e0200 */
[----:B-1----:R1:W-:Y:S01]  /*57a0*/  STG.E.128 desc[UR12][R38.64], R40 ;  /* 0x0000002826007986 */ /* 0x0023e2000c101d0c */
[----:B------:R-:W-:Y:S01]  /*57b0*/  BAR.SYNC.DEFER_BLOCKING 0x0 ;  /* 0x0000000000007b1d */ /* 0x000fe20000010000 */
[----:B----4-:R-:W-:Y:S01]  /*57c0*/  @!P0 FMUL.FTZ R55, R55, R36 ;  /* 0x0000002437378220 */ /* 0x010fe20000410000 */
[----:B------:R-:W-:-:S02]  /*57d0*/  IADD3 R25, P2, R25, -0x200, RZ ;  /* 0xfffffe0019197810 */ /* 0x000fc40007f5e0ff */
[----:B------:R-:W-:Y:S02]  /*57e0*/  IADD3.X R20, R20, -0x1, RZ, P3, !PT ;  /* 0xffffffff14147810 */ /* 0x000fe40001ffe4ff */
[----:B------:R-:W2:Y:S01]  /*57f0*/  @!P6 MUFU.RCP R48, R48 ;  /* 0x000000300030e308 */ /* 0x000ea20000001000 */
[----:B------:R-:W-:Y:S01]  /*5800*/  F2FP.BF16.F32.PACK_AB R45, R55, R54 ;  /* 0x00000036372d723e */ /* 0x000fe200000010ff */
[----:B------:R-:W-:Y:S01]  /*5810*/  FADD.FTZ R54, R53, R54 ;  /* 0x0000003635367221 */ /* 0x000fe20000010000 */
[----:B0-----:R-:W-:Y:S01]  /*5820*/  @!P1 FMUL.FTZ R57, R57, R2 ;  /* 0x0000000239399220 */ /* 0x001fe20000410000 */
[----:B------:R-:W-:Y:S02]  /*5830*/  IADD3 R19, P1, R19, -0x200, RZ ;  /* 0xfffffe0013137810 */ /* 0x000fe40007f3e0ff */
[----:B------:R-:W-:Y:S01]  /*5840*/  FADD.FTZ R55, R54, R55 ;  /* 0x0000003736377221 */ /* 0x000fe20000010000 */
[----:B------:R-:W-:Y:S01]  /*5850*/  IADD3.X R24, R24, -0x1, RZ, P2, !PT ;  /* 0xffffffff18187810 */ /* 0x000fe200017fe4ff */
[----:B-1----:R-:W-:Y:S01]  /*5860*/  IMAD.WIDE.U32 R38, R37, UR6, R76 ;  /* 0x0000000625267c25 */ /* 0x002fe2000f8e004c */
[----:B------:R-:W-:-:S03]  /*5870*/  F2FP.BF16.F32.PACK_AB R46, R57, R56 ;  /* 0x00000038392e723e */ /* 0x000fc600000010ff */
[----:B------:R-:W-:Y:S01]  /*5880*/  FADD.FTZ R56, R55, R56 ;  /* 0x0000003837387221 */ /* 0x000fe20000010000 */
[----:B------:R-:W-:Y:S02]  /*5890*/  IADD3.X R18, R18, -0x1, RZ, P1, !PT ;  /* 0xffffffff12127810 */ /* 0x000fe40000ffe4ff */
[----:B------:R-:W-:Y:S01]  /*58a0*/  IADD3 R0, R39, R29, RZ ;  /* 0x0000001d27007210 */ /* 0x000fe20007ffe0ff */
[----:B------:R-:W-:Y:S01]  /*58b0*/  FADD.FTZ R57, R56, R57 ;  /* 0x0000003938397221 */ /* 0x000fe20000010000 */
[----:B-----5:R-:W-:Y:S01]  /*58c0*/  LEA R29, P0, R38, R74, 0x1 ;  /* 0x0000004a261d7211 */ /* 0x020fe200078008ff */
[----:B--2---:R-:W-:-:S03]  /*58d0*/  @!P6 FMUL.FTZ R59, R59, R48 ;  /* 0x000000303b3be220 */ /* 0x004fc60000410000 */
[----:B------:R-:W-:Y:S02]  /*58e0*/  LEA.HI.X R38, R38, R75, R0, 0x1, P0 ;  /* 0x0000004b26267211 */ /* 0x000fe400000f0c00 */
[----:B------:R-:W-:Y:S02]  /*58f0*/  IADD3 R2, P0, R29, R4, RZ ;  /* 0x000000041d027210 */ /* 0x000fe40007f1e0ff */
[----:B------:R-:W-:Y:S01]  /*5900*/  F2FP.BF16.F32.PACK_AB R47, R59, R58 ;  /* 0x0000003a3b2f723e */ /* 0x000fe200000010ff */
[----:B------:R-:W-:Y:S01]  /*5910*/  FADD.FTZ R58, R57, R58 ;  /* 0x0000003a393a7221 */ /* 0x000fe20000010000 */
[----:B------:R-:W-:Y:S02]  /*5920*/  IADD3.X R3, R38, R3, RZ, P0, !PT ;  /* 0x0000000326037210 */ /* 0x000fe400007fe4ff */
[----:B------:R-:W-:Y:S01]  /*5930*/  IADD3 R23, P0, R23, -0x200, RZ ;  /* 0xfffffe0017177810 */ /* 0x000fe20007f1e0ff */
[----:B------:R-:W-:Y:S01]  /*5940*/  STS.128 [R60], R44 ;  /* 0x0000002c3c007388 */ /* 0x000fe20000000c00 */
[----:B------:R-:W-:-:S03]  /*5950*/  NOP ;  /* 0x0000000000007918 */ /* 0x000fc60000000000 */
[----:B------:R-:W0:Y:S01]  /*5960*/  LDS.128 R48, [R60] ;  /* 0x000000003c307984 */ /* 0x000e220000000c00 */
[----:B------:R-:W-:Y:S01]  /*5970*/  FADD.FTZ R29, R58, R59 ;  /* 0x0000003b3a1d7221 */ /* 0x000fe20000010000 */
[----:B------:R-:W-:Y:S02]  /*5980*/  IADD3.X R22, R22, -0x1, RZ, P0, !PT ;  /* 0xffffffff16167810 */ /* 0x000fe400007fe4ff */
[----:B0-----:R0:W-:Y:S01]  /*5990*/  STG.E.128 desc[UR12][R2.64], R48 ;  /* 0x0000003002007986 */ /* 0x0011e2000c101d0c */
[----:B------:R-:W-:Y:S05]  /*59a0*/  @P4 BRA `(.L_x_9645) ;  /* 0xffffffb000684947 */ /* 0x000fea000383ffff */
.L_x_9605:
        /* <DEDUP_REMOVED lines=26> */
.L_x_9647:
[----:B------:R-:W-:Y:S05]  /*5b50*/  BSYNC B0 ;  /* 0x0000000000007941 */ /* 0x000fea0003800000 */
.L_x_9646:
        /* <DEDUP_REMOVED lines=29> */
.L_x_9649:
[----:B------:R-:W2:Y:S02]  /*5d30*/  S2R R15, SR_TID.X ;  /* 0x00000000000f7919 */ /* 0x000ea40000002100 */
.L_x_9650:
[----:B------:R-:W-:Y:S05]  /*5d40*/  BSYNC B0 ;  /* 0x0000000000007941 */ /* 0x000fea0003800000 */
.L_x_9648:
        /* <DEDUP_REMOVED lines=22> */
.L_x_9652:
        /* <DEDUP_REMOVED lines=26> */
.L_x_9651:
[----:B------:R-:W-:Y:S05]  /*6050*/  EXIT ;  /* 0x000000000000794d */ /* 0x000fea0003800000 */
.L_x_9653:
        /* <DEDUP_REMOVED lines=10> */
.L_x_11031:


//--------------------- .text._Z25selective_scan_bwd_kernelI32Selective_Scan_bwd_kernel_traitsILi32ELi8ELb1ELb1ELb0ELb0ELb0EN3c108BFloat16EfEEv12SSMParamsBwd --------------------------
	.section	.text._Z25selective_scan_bwd_kernelI32Selective_Scan_bwd_kernel_traitsILi32ELi8ELb1ELb1ELb0ELb0ELb0EN3c108BFloat16EfEEv12SSMParamsBwd,"ax",@progbits
	.align	128
        .global         _Z25selective_scan_bwd_kernelI32Selective_Scan_bwd_kernel_traitsILi32ELi8ELb1ELb1ELb0ELb0ELb0EN3c108BFloat16EfEEv12SSMParamsBwd
        .type           _Z25selective_scan_bwd_kernelI32Selective_Scan_bwd_kernel_traitsILi32ELi8ELb1ELb1ELb0ELb0ELb0EN3c108BFloat16EfEEv12SSMParamsBwd,@function
        .size           _Z25selective_scan_bwd_kernelI32Selective_Scan_bwd_kernel_traitsILi32ELi8ELb1ELb1ELb0ELb0ELb0EN3c108BFloat16EfEEv12SSMParamsBwd,(.L_x_11032 - _Z25selective_scan_bwd_kernelI32Selective_Scan_bwd_kernel_traitsILi32ELi8ELb1ELb1ELb0ELb0ELb0EN3c108BFloat16EfEEv12SSMParamsBwd)
        .other          _Z25selective_scan_bwd_kernelI32Selective_Scan_bwd_kernel_traitsILi32ELi8ELb1ELb1ELb0ELb0ELb0EN3c108BFloat16EfEEv12SSMParamsBwd,@"STO_CUDA_ENTRY STV_DEFAULT"
_Z25selective_scan_bwd_kernelI32Selective_Scan_bwd_kernel_traitsILi32ELi8ELb1ELb1ELb0ELb0ELb0EN3c108BFloat16EfEEv12SSMParamsBwd:
.text._Z25selective_scan_bwd_kernelI32Selective_Scan_bwd_kernel_traitsILi32ELi8ELb1ELb1ELb0ELb0ELb0EN3c108BFloat16EfEEv12SSMParamsBwd:
        /* <DEDUP_REMOVED lines=109> */
[----:B------:R-:W-:Y:S01]  /*06d0*/  IADD3 R9, P4, R9, R6, RZ ;  /* 0x0000000609097210 */ /* 0x000fe20007f9e0ff */
[----:B------:R-:W-:-:S03]  /*06e0*/  IMAD.IADD R70, R7, 0x1, R13 ;  /* 0x0000000107467824 */ /* 0x000fc600078e020d */
[----:B------:R-:W-:Y:S02]  /*06f0*/  IADD3.X R4, R11, R5, R0, P3, !PT ;  /* 0x000000050b047210 */ /* 0x000fe40001ffe400 */
        /* <DEDUP_REMOVED lines=47> */
[----:B------:R-:W-:Y:S01]  /*09f0*/  IADD3 R5, R5, R7, RZ ;  /* 0x0000000705057210 */ /* 0x000fe20007ffe0ff */
[C---:B------:R-:W-:Y:S01]  /*0a00*/  VIADD R15, R24.reuse, 0xc0 ;  /* 0x000000c0180f7836 */ /* 0x040fe20000000000 */
        /* <DEDUP_REMOVED lines=8> */
[----:B------:R-:W-:Y:S01]  /*0a90*/  IMAD R58, R7, 0x4, R58 ;  /* 0x00000004073a7824 */ /* 0x000fe200078e023a */
[----:B------:R-:W-:Y:S01]  /*0aa0*/  IADD3 R7, R24, 0x40, RZ ;  /* 0x0000004018077810 */ /* 0x000fe20007ffe0ff */
[----:B------:R-:W-:Y:S01]  /*0ab0*/  ULDC UR4, c[0x0][0x224] ;  /* 0x0000890000047ab9 */ /* 0x000fe20000000800 */
[----:B------:R-:W-:-:S02]  /*0ac0*/  LEA.HI.X R8, R4, UR5, R5, 0x2, P0 ;  /* 0x0000000504087c11 */ /* 0x000fc400080f1405 */
[C---:B------:R-:W-:Y:S02]  /*0ad0*/  IADD3 R5, R24.reuse, 0x20, RZ ;  /* 0x0000002018057810 */ /* 0x040fe40007ffe0ff */
[C---:B------:R-:W-:Y:S02]  /*0ae0*/  IADD3 R9, R24.reuse, 0x60, RZ ;  /* 0x0000006018097810 */ /* 0x040fe40007ffe0ff */
[----:B------:R-:W-:Y:S02]  /*0af0*/  IADD3 R13, R24, 0xa0, RZ ;  /* 0x000000a0180d7810 */ /* 0x000fe40007ffe0ff */
[----:B------:R-:W-:Y:S02]  /*0b00*/  LEA.HI.SX32 R6, R17, R24, 0x1b ;  /* 0x0000001811067211 */ /* 0x000fe400078fdaff */
[C---:B------:R-:W-:Y:S02]  /*0b10*/  IADD3 R18, P0, R12.reuse, -0x280, RZ ;  /* 0xfffffd800c127810 */ /* 0x040fe40007f1e0ff */
[----:B------:R-:W-:Y:S01]  /*0b20*/  IADD3 R16, P1, R12, -0x180, RZ ;  /* 0xfffffe800c107810 */ /* 0x000fe20007f3e0ff */
[----:B------:R-:W-:Y:S01]  /*0b30*/  IMAD R83, R6, 0x4, R61 ;  /* 0x0000000406537824 */ /* 0x000fe200078e023d */
[----:B------:R-:W-:-:S02]  /*0b40*/  IADD3 R14, P2, R12, -0x100, RZ ;  /* 0xffffff000c0e7810 */ /* 0x000fc40007f5e0ff */
        /* <DEDUP_REMOVED lines=8> */
[C---:B------:R-:W-:Y:S02]  /*0bd0*/  LOP3.LUT R153, R24.reuse, 0x1f, RZ, 0xc0, !PT ;  /* 0x0000001f18997812 */ /* 0x040fe400078ec0ff */
[----:B------:R-:W-:Y:S02]  /*0be0*/  SHF.R.S32.HI R75, RZ, 0x1f, R24 ;  /* 0x0000001fff4b7819 */ /* 0x000fe40000011418 */
[----:B------:R-:W-:Y:S02]  /*0bf0*/  IADD3 R76, R24, 0x200, RZ ;  /* 0x00000200184c7810 */ /* 0x000fe40007ffe0ff */
[----:B------:R-:W-:-:S02]  /*0c00*/  LEA R77, R0, R61, 0x2 ;  /* 0x0000003d004d7211 */ /* 0x000fc400078e10ff */
[-C--:B------:R-:W-:Y:S02]  /*0c10*/  LEA R78, R78, R61.reuse, 0x2 ;  /* 0x0000003d4e4e7211 */ /* 0x080fe400078e10ff */
[-C--:B------:R-:W-:Y:S02]  /*0c20*/  LEA R79, R2, R61.reuse, 0x2 ;  /* 0x0000003d024f7211 */ /* 0x080fe400078e10ff */
[-C--:B------:R-:W-:Y:S02]  /*0c30*/  LEA R80, R80, R61.reuse, 0x2 ;  /* 0x0000003d50507211 */ /* 0x080fe400078e10ff */
[-C--:B------:R-:W-:Y:S02]  /*0c40*/  LEA R81, R4, R61.reuse, 0x2 ;  /* 0x0000003d04517211 */ /* 0x080fe400078e10ff */
[-C--:B------:R-:W-:Y:S02]  /*0c50*/  LEA R82, R82, R61.reuse, 0x2 ;  /* 0x0000003d52527211 */ /* 0x080fe400078e10ff */
[----:B------:R-:W-:-:S02]  /*0c60*/  LEA R84, R84, R61, 0x2 ;  /* 0x0000003d54547211 */ /* 0x000fc400078e10ff */
[----:B------:R-:W-:Y:S02]  /*0c70*/  LEA R155, R24, R61, 0x2 ;  /* 0x0000003d189b7211 */ /* 0x000fe400078e10ff */
[C---:B------:R-:W-:Y:S02]  /*0c80*/  IADD3.X R19, R8.reuse, -0x1, RZ, P0, !PT ;  /* 0xffffffff08137810 */ /* 0x040fe400007fe4ff */
[C---:B------:R-:W-:Y:S02]  /*0c90*/  IADD3.X R17, R8.reuse, -0x1, RZ, P1, !PT ;  /* 0xffffffff08117810 */ /* 0x040fe40000ffe4ff */
[C---:B------:R-:W-:Y:S02]  /*0ca0*/  IADD3.X R15, R8.reuse, -0x1, RZ, P2, !PT ;  /* 0xffffffff080f7810 */ /* 0x040fe400017fe4ff */
[----:B------:R-:W-:Y:S02]  /*0cb0*/  IADD3.X R13, R8, -0x1, RZ, P3, !PT ;  /* 0xffffffff080d7810 */ /* 0x000fe40001ffe4ff */
[----:B------:R-:W-:Y:S01]  /*0cc0*/  MOV R74, UR4 ;  /* 0x00000004004a7c02 */ /* 0x000fe20008000f00 */
[----:B--2---:R-:W-:-:S06]  /*0cd0*/  UMOV UR4, URZ ;  /* 0x0000003f00047c82 */ /* 0x004fcc0008000000 */
.L_x_9678:
[----:B------:R-:W-:Y:S01]  /*0ce0*/  BAR.SYNC.DEFER_BLOCKING 0x0 ;  /* 0x0000000000007b1d */ /* 0x000fe20000010000 */
[C---:B------:R-:W-:Y:S02]  /*0cf0*/  SHF.L.U32 R92, R24.reuse, 0x4, RZ ;  /* 0x00000004185c7819 */ /* 0x040fe400000006ff */
[----:B------:R-:W-:Y:S02]  /*0d00*/  SHF.L.U64.HI R93, R24, 0x4, R75 ;  /* 0x00000004185d7819 */ /* 0x000fe4000001024b */
[----:B0-----:R-:W-:Y:S01]  /*0d10*/  IADD3 R8, P0, R62, R92, RZ ;  /* 0x0000005c3e087210 */ /* 0x001fe20007f1e0ff */
[----:B------:R-:W-:-:S03]  /*0d20*/  ULDC UR5, c[0x0][0x21c] ;  /* 0x0000870000057ab9 */ /* 0x000fc60000000800 */
[----:B------:R-:W-:-:S05]  /*0d30*/  IADD3.X R9, R64, R93, RZ, P0, !PT ;  /* 0x0000005d40097210 */ /* 0x000fca00007fe4ff */
        /* <DEDUP_REMOVED lines=18> */
[C---:B------:R-:W-:Y:S02]  /*0e60*/  SHF.L.U32 R113, R5.reuse, 0x10, RZ ;  /* 0x0000001005717819 */ /* 0x040fe400000006ff */
[----:B------:R-:W-:Y:S01]  /*0e70*/  PRMT R159, R5, 0x7632, R159 ;  /* 0x00007632059f7816 */ /* 0x000fe2000000009f */
[----:B------:R-:W-:Y:S01]  /*0e80*/  IMAD.U32 R115, R160, 0x10000, RZ ;  /* 0x00010000a0737824 */ /* 0x000fe200078e00ff */
[----:B------:R-:W-:Y:S02]  /*0e90*/  SHF.L.U32 R109, R6, 0x10, RZ ;  /* 0x00000010066d7819 */ /* 0x000fe400000006ff */
[----:B------:R-:W-:Y:S01]  /*0ea0*/  SHF.L.U32 R111, R159, 0x10, RZ ;  /* 0x000000109f6f7819 */ /* 0x000fe200000006ff */
[----:B-1----:R-:W-:Y:S01]  /*0eb0*/  IMAD.U32 R101, R46, 0x10000, RZ ;  /* 0x000100002e657824 */ /* 0x002fe200078e00ff */
[----:B------:R-:W-:Y:S02]  /*0ec0*/  PRMT R158, R6, 0x7632, R158 ;  /* 0x00007632069e7816 */ /* 0x000fe4000000009e */
[----:B------:R-:W-:Y:S01]  /*0ed0*/  ISETP.LT.AND P0, PT, RZ, UR5, PT ;  /* 0x00000005ff007c0c */ /* 0x000fe2000bf01270 */
[----:B-----5:R-:W-:Y:S01]  /*0ee0*/  FADD.FTZ R101, R101, R56 ;  /* 0x0000003865657221 */ /* 0x020fe20000010000 */
[----:B------:R-:W-:-:S02]  /*0ef0*/  SHF.L.U32 R107, R158, 0x10, RZ ;  /* 0x000000109e6b7819 */ /* 0x000fc400000006ff */
[C---:B------:R-:W-:Y:S02]  /*0f00*/  SHF.L.U32 R9, R44.reuse, 0x10, RZ ;  /* 0x000000102c097819 */ /* 0x040fe400000006ff */
[----:B------:R-:W-:Y:S02]  /*0f10*/  PRMT R2, R44, 0x7632, R2 ;  /* 0x000076322c027816 */ /* 0x000fe40000000002 */
[----:B------:R-:W-:Y:S02]  /*0f20*/  PRMT R8, R45, 0x7632, R8 ;  /* 0x000076322d087816 */ /* 0x000fe40000000008 */
[----:B------:R-:W-:Y:S02]  /*0f30*/  PRMT R10, R46, 0x7632, R10 ;  /* 0x000076322e0a7816 */ /* 0x000fe4000000000a */
[----:B------:R-:W-:Y:S02]  /*0f40*/  PRMT R36, R47, 0x7632, R36 ;  /* 0x000076322f247816 */ /* 0x000fe40000000024 */
[----:B------:R-:W-:-:S02]  /*0f50*/  SHF.L.U32 R106, R7, 0x10, RZ ;  /* 0x00000010076a7819 */ /* 0x000fc400000006ff */
[----:B------:R-:W-:Y:S02]  /*0f60*/  PRMT R157, R7, 0x7632, R157 ;  /* 0x00007632079d7816 */ /* 0x000fe4000000009d */
[----:B------:R-:W-:Y:S02]  /*0f70*/  SHF.L.U32 R45, R45, 0x10, RZ ;  /* 0x000000102d2d7819 */ /* 0x000fe400000006ff */
[----:B------:R-:W-:Y:S02]  /*0f80*/  SHF.L.U32 R103, R47, 0x10, RZ ;  /* 0x000000102f677819 */ /* 0x000fe400000006ff */
[----:B------:R-:W-:Y:S02]  /*0f90*/  SHF.L.U32 R105, R157, 0x10, RZ ;  /* 0x000000109d697819 */ /* 0x000fe400000006ff */
[----:B------:R-:W-:Y:S01]  /*0fa0*/  SHF.L.U32 R11, R8, 0x10, RZ ;  /* 0x00000010080b7819 */ /* 0x000fe200000006ff */
[----:B------:R-:W-:-:S04]  /*0fb0*/  FADD.FTZ R103, R103, R56 ;  /* 0x0000003867677221 */ /* 0x000fc80000010000 */
[----:B------:R-:W-:Y:S01]  /*0fc0*/  FADD.FTZ R110, R11, R56 ;  /* 0x000000380b6e7221 */ /* 0x000fe20000010000 */
[----:B--2---:R0:W-:Y:S01]  /*0fd0*/  STS.128 [R94], R32 ;  /* 0x000000205e007388 */ /* 0x0041e20000000c00 */
[----:B------:R-:W-:-:S03]  /*0fe0*/  NOP ;  /* 0x0000000000007918 */ /* 0x000fc60000000000 */
[----:B------:R-:W1:Y:S01]  /*0ff0*/  LDS.128 R96, [R94] ;  /* 0x000000005e607984 */ /* 0x000e620000000c00 */
[----:B0-----:R-:W-:Y:S02]  /*1000*/  SHF.L.U32 R33, R10, 0x10, RZ ;  /* 0x000000100a217819 */ /* 0x001fe400000006ff */
[----:B------:R-:W-:-:S03]  /*1010*/  SHF.L.U32 R35, R36, 0x10, RZ ;  /* 0x0000001024237819 */ /* 0x000fc600000006ff */
[--C-:B------:R-:W-:Y:S02]  /*1020*/  FADD.FTZ R114, R33, R56.reuse ;  /* 0x0000003821727221 */ /* 0x100fe40000010000 */
[----:B------:R-:W-:Y:S01]  /*1030*/  FADD.FTZ R116, R35, R56 ;  /* 0x0000003823747221 */ /* 0x000fe20000010000 */
[C---:B-1----:R-:W-:Y:S02]  /*1040*/  PRMT R102, R96.reuse, 0x7632, R102 ;  /* 0x0000763260667816 */ /* 0x042fe40000000066 */
[----:B------:R-:W-:Y:S02]  /*1050*/  SHF.L.U32 R0, R96, 0x10, RZ ;  /* 0x0000001060007819 */ /* 0x000fe400000006ff */
[----:B------:R-:W-:Y:S02]  /*1060*/  SHF.L.U32 R102, R102, 0x10, RZ ;  /* 0x0000001066667819 */ /* 0x000fe400000006ff */
[C---:B------:R-:W-:Y:S01]  /*1070*/  PRMT R104, R97.reuse, 0x7632, R104 ;  /* 0x0000763261687816 */ /* 0x040fe20000000068 */
[----:B------:R-:W-:Y:S01]  /*1080*/  FFMA.FTZ R63, R0, R112, R63 ;  /* 0x00000070003f7223 */ /* 0x000fe2000001003f */
[----:B------:R-:W-:Y:S01]  /*1090*/  SHF.L.U32 R96, R97, 0x10, RZ ;  /* 0x0000001061607819 */ /* 0x000fe200000006ff */
[----:B------:R-:W-:Y:S01]  /*10a0*/  FADD.FTZ R97, R9, R56 ;  /* 0x0000003809617221 */ /* 0x000fe20000010000 */
[----:B------:R-:W-:Y:S01]  /*10b0*/  SHF.L.U32 R104, R104, 0x10, RZ ;  /* 0x0000001068687819 */ /* 0x000fe200000006ff */
[----:B------:R-:W-:Y:S01]  /*10c0*/  FFMA.FTZ R63, R102, R115, R63 ;  /* 0x00000073663f7223 */ /* 0x000fe2000001003f */
[----:B------:R-:W-:Y:S01]  /*10d0*/  PRMT R118, R98, 0x7632, R118 ;  /* 0x0000763262767816 */ /* 0x000fe20000000076 */
[----:B------:R-:W-:Y:S01]  /*10e0*/  FMUL.FTZ R122, R0, R55 ;  /* 0x00000037007a7220 */ /* 0x000fe20000410000 */
[----:B------:R-:W-:Y:S01]  /*10f0*/  SHF.L.U32 R98, R98, 0x10, RZ ;  /* 0x0000001062627819 */ /* 0x000fe200000006ff */
[----:B------:R-:W-:Y:S01]  /*1100*/  FFMA.FTZ R63, R96, R113, R63 ;  /* 0x00000071603f7223 */ /* 0x000fe2000001003f */
[C---:B------:R-:W-:Y:S01]  /*1110*/  PRMT R120, R99.reuse, 0x7632, R120 ;  /* 0x0000763263787816 */ /* 0x040fe20000000078 */
[----:B------:R-:W-:Y:S01]  /*1120*/  IMAD.U32 R118, R118, 0x10000, RZ ;  /* 0x0001000076767824 */ /* 0x000fe200078e00ff */
[----:B------:R-:W-:Y:S01]  /*1130*/  SHF.L.U32 R100, R99, 0x10, RZ ;  /* 0x0000001063647819 */ /* 0x000fe200000006ff */
[----:B------:R-:W-:Y:S01]  /*1140*/  FFMA.FTZ R63, R104, R111, R63 ;  /* 0x0000006f683f7223 */ /* 0x000fe2000001003f */
[----:B------:R-:W-:Y:S01]  /*1150*/  SHF.L.U32 R9, R2, 0x10, RZ ;  /* 0x0000001002097819 */ /* 0x000fe200000006ff */
[--C-:B------:R-:W-:Y:S01]  /*1160*/  FADD.FTZ R99, R45, R56.reuse ;  /* 0x000000382d637221 */ /* 0x100fe20000010000 */
[----:B------:R-:W-:Y:S01]  /*1170*/  SHF.L.U32 R120, R120, 0x10, RZ ;  /* 0x0000001078787819 */ /* 0x000fe200000006ff */
[----:B------:R-:W-:Y:S01]  /*1180*/  FFMA.FTZ R63, R98, R109, R63 ;  /* 0x0000006d623f7223 */ /* 0x000fe2000001003f */
[-C--:B------:R-:W-:Y:S01]  /*1190*/  FMUL.FTZ R124, R96, R55.reuse ;  /* 0x00000037607c7220 */ /* 0x080fe20000410000 */
[----:B------:R-:W-:Y:S01]  /*11a0*/  FADD.FTZ R108, R9, R56 ;  /* 0x00000038096c7221 */ /* 0x000fe20000010000 */
[----:B------:R-:W-:Y:S01]  /*11b0*/  FMUL.FTZ R126, R98, R55 ;  /* 0x00000037627e7220 */ /* 0x000fe20000410000 */
[----:B------:R-:W-:Y:S01]  /*11c0*/  FFMA.FTZ R63, R118, R107, R63 ;  /* 0x0000006b763f7223 */ /* 0x000fe2000001003f */
[-C--:B------:R-:W-:Y:S01]  /*11d0*/  FMUL.FTZ R128, R100, R55.reuse ;  /* 0x0000003764807220 */ /* 0x080fe20000410000 */
[-C--:B------:R-:W-:Y:S01]  /*11e0*/  FMUL.FTZ R117, R102, R55.reuse ;  /* 0x0000003766757220 */ /* 0x080fe20000410000 */
[-C--:B------:R-:W-:Y:S01]  /*11f0*/  FMUL.FTZ R119, R104, R55.reuse ;  /* 0x0000003768777220 */ /* 0x080fe20000410000 */
[----:B------:R-:W-:Y:S01]  /*1200*/  FFMA.FTZ R63, R100, R106, R63 ;  /* 0x0000006a643f7223 */ /* 0x000fe2000001003f */
[-C--:B------:R-:W-:Y:S01]  /*1210*/  FMUL.FTZ R121, R118, R55.reuse ;  /* 0x0000003776797220 */ /* 0x080fe20000410000 */
[----:B------:R-:W-:-:S02]  /*1220*/  FMUL.FTZ R123, R120, R55 ;  /* 0x00000037787b7220 */ /* 0x000fc40000410000 */
[----:B------:R-:W-:Y:S01]  /*1230*/  FFMA.FTZ R63, R120, R105, R63 ;  /* 0x00000069783f7223 */ /* 0x000fe2000001003f */
[----:B------:R-:W-:Y:S06]  /*1240*/  BAR.SYNC.DEFER_BLOCKING 0x0 ;  /* 0x0000000000007b1d */ /* 0x000fec0000010000 */
[----:B----4-:R-:W-:Y:S05]  /*1250*/  @P0 BRA `(.L_x_9655) ;  /* 0x0000000000180947 */ /* 0x010fea0003800000 */
[----:B------:R-:W-:Y:S01]  /*1260*/  HFMA2.MMA R95, -RZ, RZ, 0, 0 ;  /* 0x00000000ff5f7435 */ /* 0x000fe200000001ff */
[----:B------:R-:W-:Y:S02]  /*1270*/  MOV R85, RZ ;  /* 0x000000ff00557202 */ /* 0x000fe40000000f00 */
[----:B------:R-:W-:Y:S02]  /*1280*/  CS2R R88, SRZ ;  /* 0x0000000000587805 */ /* 0x000fe4000001ff00 */
[----:B------:R-:W-:Y:S02]  /*1290*/  CS2R R86, SRZ ;  /* 0x0000000000567805 */ /* 0x000fe4000001ff00 */
[----:B------:R-:W-:Y:S01]  /*12a0*/  CS2R R90, SRZ ;  /* 0x00000000005a7805 */ /* 0x000fe2000001ff00 */
[----:B------:R-:W-:Y:S06]  /*12b0*/  BRA `(.L_x_9656) ;  /* 0x0000002000047947 */ /* 0x000fec0003800000 */
.L_x_9655:
        /* <DEDUP_REMOVED lines=9> */
[----:B------:R-:W-:Y:S02]  /*1350*/  SHF.L.U32 R33, R125, 0x8, RZ ;  /* 0x000000087d217819 */ /* 0x000fe400000006ff */
[----:B------:R-:W-:-:S02]  /*1360*/  CS2R R88, SRZ ;  /* 0x0000000000587805 */ /* 0x000fc4000001ff00 */
[----:B------:R-:W-:Y:S02]  /*1370*/  CS2R R86, SRZ ;  /* 0x0000000000567805 */ /* 0x000fe4000001ff00 */
[----:B------:R-:W-:Y:S01]  /*1380*/  CS2R R90, SRZ ;  /* 0x00000000005a7805 */ /* 0x000fe2000001ff00 */
[----:B------:R-:W-:Y:S01]  /*1390*/  UMOV UR5, URZ ;  /* 0x0000003f00057c82 */ /* 0x000fe20008000000 */
[----:B------:R-:W-:Y:S01]  /*13a0*/  ULDC UR22, c[0x0][0x224] ;  /* 0x0000890000167ab9 */ /* 0x000fe20000000800 */
[----:B------:R-:W-:Y:S01]  /*13b0*/  ULDC UR23, c[0x0][0x21c] ;  /* 0x0000870000177ab9 */ /* 0x000fe20000000800 */
[----:B------:R-:W2:Y:S01]  /*13c0*/  LDC R127, c[0x0][0x224] ;  /* 0x00008900ff7f7b82 */ /* 0x000ea20000000800 */
        /* <DEDUP_REMOVED lines=9> */
[----:B------:R-:W-:Y:S01]  /*1460*/  IMAD R2, R59, UR6, RZ ;  /* 0x000000063b027c24 */ /* 0x000fe2000f8e02ff */
[----:B-1----:R-:W-:Y:S02]  /*1470*/  LEA R39, R39, UR4, 0x8 ;  /* 0x0000000427277c11 */ /* 0x002fe4000f8e40ff */
[----:B------:R-:W-:Y:S01]  /*1480*/  IADD3 R9, R9, R11, RZ ;  /* 0x0000000b09097210 */ /* 0x000fe20007ffe0ff */
[----:B------:R-:W-:Y:S01]  /*1490*/  IMAD R35, R57, UR7, R2 ;  /* 0x0000000739237c24 */ /* 0x000fe2000f8e0202 */
[----:B------:R-:W-:Y:S01]  /*14a0*/  LEA.HI R2, R125, R125, RZ, 0x1 ;  /* 0x0000007d7d027211 */ /* 0x000fe200078f08ff */
[----:B------:R-:W-:-:S03]  /*14b0*/  IMAD.WIDE R50, R39, 0x4, R18 ;  /* 0x0000000427327825 */ /* 0x000fc600078e0212 */
[----:B------:R-:W-:Y:S01]  /*14c0*/  LOP3.LUT R2, R2, 0xfffffe, RZ, 0xc0, !PT ;  /* 0x00fffffe02027812 */ /* 0x000fe200078ec0ff */
[----:B------:R-:W-:Y:S01]  /*14d0*/  IMAD.WIDE.U32 R10, R57, UR6, R8 ;  /* 0x00000006390a7c25 */ /* 0x000fe2000f8e0008 */
[----:B------:R-:W-:-:S03]  /*14e0*/  ULDC.64 UR6, c[0x0][0x3c8] ;  /* 0x0000f20000067ab9 */ /* 0x000fc60000000a00 */
[----:B------:R-:W-:Y:S01]  /*14f0*/  IMAD.WIDE R48, R39, 0x4, R16 ;  /* 0x0000000427307825 */ /* 0x000fe200078e0210 */
[----:B------:R-:W-:Y:S02]  /*1500*/  IADD3 R35, R11, R35, RZ ;  /* 0x000000230b237210 */ /* 0x000fe40007ffe0ff */
[C---:B------:R-:W-:Y:S01]  /*1510*/  LEA R8, P1, R10.reuse, UR6, 0x2 ;  /* 0x000000060a087c11 */ /* 0x040fe2000f8210ff */
[----:B------:R-:W-:Y:S01]  /*1520*/  IMAD.WIDE R46, R39, 0x4, R14 ;  /* 0x00000004272e7825 */ /* 0x000fe200078e020e */
[----:B------:R-:W-:Y:S01]  /*1530*/  IADD3 R52, P0, R33, R10, RZ ;  /* 0x0000000a21347210 */ /* 0x000fe20007f1e0ff */
[----:B------:R-:W-:Y:S01]  /*1540*/  UMOV UR6, URZ ;  /* 0x0000003f00067c82 */ /* 0x000fe20008000000 */
[----:B------:R-:W-:Y:S01]  /*1550*/  LEA.HI.X R9, R10, UR7, R35, 0x2, P1 ;  /* 0x000000070a097c11 */ /* 0x000fe200088f1423 */
[----:B------:R-:W-:Y:S01]  /*1560*/  IMAD.IADD R125, R125, 0x1, -R2 ;  /* 0x000000017d7d7824 */ /* 0x000fe200078e0a02 */
[----:B------:R-:W-:Y:S01]  /*1570*/  LEA.HI.X.SX32 R53, R33, R35, 0x1, P0 ;  /* 0x0000002321357211 */ /* 0x000fe200000f0eff */
[----:B------:R-:W-:Y:S01]  /*1580*/  ULDC UR7, c[0x0][0x218] ;  /* 0x0000860000077ab9 */ /* 0x000fe20000000800 */
[----:B------:R-:W1:Y:S01]  /*1590*/  LDC.64 R34, c[0x0][0x2d0] ;  /* 0x0000b400ff227b82 */ /* 0x000e620000000a00 */
[----:B------:R-:W-:-:S04]  /*15a0*/  IMAD.WIDE R8, R39, 0x4, R8 ;  /* 0x0000000427087825 */ /* 0x000fc800078e0208 */
[----:B------:R-:W-:Y:S01]  /*15b0*/  IMAD.WIDE R38, R39, 0x4, R12 ;  /* 0x0000000427267825 */ /* 0x000fe200078e020c */
[C---:B------:R-:W-:Y:S02]  /*15c0*/  IADD3 R44, P0, R8.reuse, -0x380, RZ ;  /* 0xfffffc80082c7810 */ /* 0x040fe40007f1e0ff */
[----:B------:R-:W3:Y:S01]  /*15d0*/  LDC.64 R32, c[0x0][0x2e0] ;  /* 0x0000b800ff207b82 */ /* 0x000ee20000000a00 */
[C---:B------:R-:W-:Y:S02]  /*15e0*/  IADD3 R42, P1, R8.reuse, -0x300, RZ ;  /* 0xfffffd00082a7810 */ /* 0x040fe40007f3e0ff */
[----:B------:R-:W-:Y:S02]  /*15f0*/  IADD3 R40, P2, R8, -0x200, RZ ;  /* 0xfffffe0008287810 */ /* 0x000fe40007f5e0ff */
[C---:B------:R-:W-:Y:S02]  /*1600*/  IADD3.X R45, R9.reuse, -0x1, RZ, P0, !PT ;  /* 0xffffffff092d7810 */ /* 0x040fe400007fe4ff */
[----:B------:R-:W-:-:S02]  /*1610*/  IADD3.X R43, R9, -0x1, RZ, P1, !PT ;  /* 0xffffffff092b7810 */ /* 0x000fc40000ffe4ff */
[----:B------:R-:W-:Y:S02]  /*1620*/  IADD3.X R41, R9, -0x1, RZ, P2, !PT ;  /* 0xffffffff09297810 */ /* 0x000fe400017fe4ff */
[C---:B------:R-:W-:Y:S02]  /*1630*/  ISETP.NE.AND P0, PT, R24.reuse, RZ, PT ;  /* 0x000000ff1800720c */ /* 0x040fe40003f05270 */
[----:B0-2---:R-:W-:-:S13]  /*1640*/  ISETP.NE.AND P1, PT, R24, 0x1f, PT ;  /* 0x0000001f1800780c */ /* 0x005fda0003f25270 */
.L_x_9677:
[----:B------:R-:W-:Y:S01]  /*1650*/  SHF.R.S32.HI R131, RZ, 0x1f, R130 ;  /* 0x0000001fff837819 */ /* 0x000fe20000011482 */
[----:B01----:R-:W-:-:S04]  /*1660*/  IMAD.WIDE.U32 R8, R130, UR10, RZ ;  /* 0x0000000a82087c25 */ /* 0x003fc8000f8e00ff */
[----:B------:R-:W-:-:S04]  /*1670*/  IMAD R11, R131, UR10, RZ ;  /* 0x0000000a830b7c24 */ /* 0x000fc8000f8e02ff */
[----:B------:R-:W-:Y:S01]  /*1680*/  IMAD R129, R130, UR11, R11 ;  /* 0x0000000b82817c24 */ /* 0x000fe2000f8e020b */
[----:B------:R-:W-:-:S04]  /*1690*/  LEA R11, P2, R8, R69, 0x1 ;  /* 0x00000045080b7211 */ /* 0x000fc800078408ff */
[----:B------:R-:W-:Y:S01]  /*16a0*/  IADD3 R9, R9, R129, RZ ;  /* 0x0000008109097210 */ /* 0x000fe20007ffe0ff */
[----:B------:R-:W-:Y:S01]  /*16b0*/  IMAD R129, R131, UR8, RZ ;  /* 0x0000000883817c24 */ /* 0x000fe2000f8e02ff */
[----:B------:R-:W-:Y:S02]  /*16c0*/  IADD3 R10, P3, R11, R92, RZ ;  /* 0x0000005c0b0a7210 */ /* 0x000fe40007f7e0ff */
[----:B------:R-:W-:Y:S01]  /*16d0*/  LEA.HI.X R2, R8, R70, R9, 0x1, P2 ;  /* 0x0000004608027211 */ /* 0x000fe200010f0c09 */
[----:B------:R-:W-:Y:S01]  /*16e0*/  IMAD R129, R130, UR9, R129 ;  /* 0x0000000982817c24 */ /* 0x000fe2000f8e0281 */
[----:B------:R-:W-:Y:S02]  /*16f0*/  MOV R8, R22 ;  /* 0x0000001600087202 */ /* 0x000fe40000000f00 */
[----:B------:R-:W-:Y:S02]  /*1700*/  MOV R9, R71 ;  /* 0x0000004700097202 */ /* 0x000fe40000000f00 */
[----:B------:R-:W-:Y:S01]  /*1710*/  IADD3.X R11, R2, R93, RZ, P3, !PT ;  /* 0x0000005d020b7210 */ /* 0x000fe20001ffe4ff */
[----:B------:R-:W-:-:S05]  /*1720*/  IMAD.WIDE.U32 R132, R130, UR8, R8 ;  /* 0x0000000882847c25 */ /* 0x000fca000f8e0008 */
[----:B--2---:R-:W2:Y:S01]  /*1730*/  LDG.E.128 R8, desc[UR12][R10.64] ;  /* 0x0000000c0a087981 */ /* 0x004ea2000c1e1d00 */
[----:B-1----:R-:W-:Y:S02]  /*1740*/  LEA R134, P2, R132, R34, 0x2 ;  /* 0x0000002284867211 */ /* 0x002fe400078410ff */
[----:B------:R-:W-:-:S04]  /*1750*/  IADD3 R2, R133, R129, RZ ;  /* 0x0000008185027210 */ /* 0x000fc80007ffe0ff */
[----:B------:R-:W-:-:S05]  /*1760*/  LEA.HI.X R135, R132, R35, R2, 0x2, P2 ;  /* 0x0000002384877211 */ /* 0x000fca00010f1402 */
[----:B----4-:R0:W4:Y:S01]  /*1770*/  LDG.E R129, desc[UR12][R134.64] ;  /* 0x0000000c86817981 */ /* 0x010122000c1e1900 */
[----:B------:R-:W-:Y:S01]  /*1780*/  MOV R132, R20 ;  /* 0x0000001400847202 */ /* 0x000fe20000000f00 */
[----:B------:R-:W-:Y:S02]  /*1790*/  IMAD R137, R131, UR16, RZ ;  /* 0x0000001083897c24 */ /* 0x000fe4000f8e02ff */
[----:B------:R-:W-:Y:S02]  /*17a0*/  IMAD.MOV.U32 R133, RZ, RZ, R73 ;  /* 0x000000ffff857224 */ /* 0x000fe400078e0049 */
[C---:B------:R-:W-:Y:S02]  /*17b0*/  IMAD R137, R130.reuse, UR17, R137 ;  /* 0x0000001182897c24 */ /* 0x040fe4000f8e0289 */
[----:B------:R-:W-:-:S03]  /*17c0*/  IMAD.WIDE.U32 R132, R130, UR16, R132 ;  /* 0x0000001082847c25 */ /* 0x000fc6000f8e0084 */
[----:B---3--:R-:W-:Y:S02]  /*17d0*/  LEA R136, P3, R132, R32, 0x2 ;  /* 0x0000002084887211 */ /* 0x008fe400078610ff */
[----:B------:R-:W-:-:S04]  /*17e0*/  IADD3 R2, R133, R137, RZ ;  /* 0x0000008985027210 */ /* 0x000fc80007ffe0ff */
[----:B------:R-:W-:Y:S02]  /*17f0*/  LEA.HI.X R137, R132, R33, R2, 0x2, P3 ;  /* 0x0000002184897211 */ /* 0x000fe400018f1402 */
[----:B------:R-:W-:-:S04]  /*1800*/  ISETP.GT.AND P2, PT, R74, 0x1, PT ;  /* 0x000000014a00780c */ /* 0x000fc80003f44270 */
[----:B------:R-:W-:-:S13]  /*1810*/  ISETP.EQ.AND P2, PT, R153, RZ, P2 ;  /* 0x000000ff9900720c */ /* 0x000fda0001742270 */
[----:B0-----:R-:W0:Y:S01]  /*1820*/  @P2 LDC R134, c[0x0][0x21c] ;  /* 0x00008700ff862b82 */ /* 0x001e220000000800 */
[----:B------:R-:W-:Y:S02]  /*1830*/  LEA R133, R125, R130, 0x8 ;  /* 0x000000827d857211 */ /* 0x000fe400078e40ff */
[----:B------:R-:W-:Y:S02]  /*1840*/  @P2 IADD3 R135, R74, -0x2, RZ ;  /* 0xfffffffe4a872810 */ /* 0x000fe40007ffe0ff */
[----:B------:R-:W-:Y:S01]  /*1850*/  SEL R132, R133, R76, !P0 ;  /* 0x0000004c85847207 */ /* 0x000fe20004000000 */
[----:B--2---:R-:W-:Y:S01]  /*1860*/  STS.128 [R94], R8 ;  /* 0x000000085e007388 */ /* 0x004fe20000000c00 */
[----:B------:R-:W-:-:S03]  /*1870*/  NOP ;  /* 0x0000000000007918 */ /* 0x000fc60000000000 */
[----:B------:R1:W2:Y:S01]  /*1880*/  LDG.E R167, desc[UR12][R136.64] ;  /* 0x0000000c88a77981 */ /* 0x0002a2000c1e1900 */
[----:B----4-:R-:W-:Y:S01]  /*1890*/  FMUL.FTZ R2, R129, 1.4426950216293334961 ;  /* 0x3fb8aa3b81027820 */ /* 0x010fe20000410000 */
[----:B0-----:R-:W-:Y:S02]  /*18a0*/  @P2 IMAD R133, R135, R134, R130 ;  /* 0x0000008687852224 */ /* 0x001fe400078e0282 */
[----:B------:R-:W0:Y:S01]  /*18b0*/  LDS.128 R8, [R94] ;  /* 0x000000005e087984 */ /* 0x000e220000000c00 */
[----:B------:R-:W-:-:S06]  /*18c0*/  FMUL.FTZ R145, R97, R2 ;  /* 0x0000000261917220 */ /* 0x000fcc0000410000 */
[----:B------:R-:W3:Y:S01]  /*18d0*/  MUFU.EX2 R145, R145 ;  /* 0x0000009100917308 */ /* 0x000ee20000000800 */
[----:B------:R-:W-:-:S05]  /*18e0*/  LEA R134, R132, R61, 0x2 ;  /* 0x0000003d84867211 */ /* 0x000fca00078e10ff */
[----:B---3--:R3:W-:Y:S01]  /*18f0*/  STS [R134+0x878], R145 ;  /* 0x0008789186007388 */ /* 0x0087e20000000800 */
[----:B------:R-:W-:Y:S01]  /*1900*/  BAR.SYNC.DEFER_BLOCKING 0x0 ;  /* 0x0000000000007b1d */ /* 0x000fe20000010000 */
[-C--:B------:R-:W-:Y:S01]  /*1910*/  FMUL.FTZ R140, R108, R2.reuse ;  /* 0x000000026c8c7220 */ /* 0x080fe20000410000 */
[-C--:B------:R-:W-:Y:S01]  /*1920*/  FMUL.FTZ R141, R99, R2.reuse ;  /* 0x00000002638d7220 */ /* 0x080fe20000410000 */
[----:B------:R-:W-:-:S04]  /*1930*/  FMUL.FTZ R143, R110, R2 ;  /* 0x000000026e8f7220 */ /* 0x000fc80000410000 */
[----:B------:R-:W4:Y:S01]  /*1940*/  MUFU.EX2 R140, R140 ;  /* 0x0000008c008c7308 */ /* 0x000f220000000800 */
[-C--:B------:R-:W-:Y:S01]  /*1950*/  FMUL.FTZ R144, R101, R2.reuse ;  /* 0x0000000265907220 */ /* 0x080fe20000410000 */
[C---:B0-----:R-:W-:Y:S01]  /*1960*/  PRMT R138, R10.reuse, 0x7632, R138 ;  /* 0x000076320a8a7816 */ /* 0x041fe2000000008a */
[----:B------:R0:W0:Y:S05]  /*1970*/  @P1 LDS R147, [R155+0x107c] ;  /* 0x00107c009b931984 */ /* 0x00002a0000000800 */
[----:B------:R-:W4:Y:S01]  /*1980*/  MUFU.EX2 R141, R141 ;  /* 0x0000008d008d7308 */ /* 0x000f220000000800 */
[----:B---3--:R-:W-:Y:S01]  /*1990*/  SHF.L.U32 R134, R10, 0x10, RZ ;  /* 0x000000100a867819 */ /* 0x008fe200000006ff */
[----:B------:R-:W-:Y:S01]  /*19a0*/  FMUL.FTZ R10, R116, R2 ;  /* 0x00000002740a7220 */ /* 0x000fe20000410000 */
[----:B------:R-:W-:Y:S01]  /*19b0*/  MOV R148, RZ ;  /* 0x000000ff00947202 */ /* 0x000fe20000000f00 */
[----:B------:R-:W-:Y:S01]  /*19c0*/  @P2 IMAD.WIDE R132, R133, 0x8, R30 ;  /* 0x0000000885842825 */ /* 0x000fe200078e021e */
[----:B------:R-:W-:-:S03]  /*19d0*/  PRMT R139, R11, 0x7632, R139 ;  /* 0x000076320b8b7816 */ /* 0x000fc6000000008b */
[----:B------:R-:W3:Y:S01]  /*19e0*/  MUFU.EX2 R143, R143 ;  /* 0x0000008f008f7308 */ /* 0x000ee20000000800 */
[----:B------:R-:W-:Y:S01]  /*19f0*/  SHF.L.U32 R135, R11, 0x10, RZ ;  /* 0x000000100b877819 */ /* 0x000fe200000006ff */
[-C--:B------:R-:W-:Y:S01]  /*1a00*/  FMUL.FTZ R146, R114, R2.reuse ;  /* 0x0000000272927220 */ /* 0x080fe20000410000 */
[----:B------:R-:W-:Y:S01]  /*1a10*/  FMUL.FTZ R11, R103, R2 ;  /* 0x00000002670b7220 */ /* 0x000fe20000410000 */
[----:B-1----:R-:W-:Y:S01]  /*1a20*/  PRMT R136, R8, 0x7632, R136 ;  /* 0x0000763208887816 */ /* 0x002fe20000000088 */
[----:B------:R1:W5:Y:S03]  /*1a30*/  @P2 LDG.E R148, desc[UR12][R132.64+0x4] ;  /* 0x0000040c84942981 */ /* 0x000366000c1e1900 */
[----:B------:R-:W0:Y:S01]  /*1a40*/  MUFU.EX2 R144, R144 ;  /* 0x0000009000907308 */ /* 0x000e220000000800 */
[----:B----4-:R-:W-:Y:S01]  /*1a50*/  FMUL.FTZ R2, R145, R140 ;  /* 0x0000008c91027220 */ /* 0x010fe20000410000 */
[----:B------:R-:W-:Y:S01]  /*1a60*/  FMUL.FTZ R149, R97, R112 ;  /* 0x0000007061957220 */ /* 0x000fe20000410000 */
[----:B------:R-:W-:-:S05]  /*1a70*/  FMUL.FTZ R115, R108, R115 ;  /* 0x000000736c737220 */ /* 0x000fca0000410000 */
[----:B------:R-:W4:Y:S01]  /*1a80*/  MUFU.EX2 R10, R10 ;  /* 0x0000000a000a7308 */ /* 0x000f220000000800 */
[----:B-1----:R-:W-:Y:S01]  /*1a90*/  SHF.L.U32 R132, R8, 0x10, RZ ;  /* 0x0000001008847819 */ /* 0x002fe200000006ff */
[----:B------:R-:W-:Y:S01]  /*1aa0*/  IMAD.U32 R136, R136, 0x10000, RZ ;  /* 0x0001000088887824 */ /* 0x000fe200078e00ff */
[C---:B------:R-:W-:Y:S01]  /*1ab0*/  PRMT R137, R9.reuse, 0x7632, R137 ;  /* 0x0000763209897816 */ /* 0x040fe20000000089 */
[----:B------:R-:W-:Y:S01]  /*1ac0*/  FMUL.FTZ R150, R110, R111 ;  /* 0x0000006f6e967220 */ /* 0x000fe20000410000 */
[----:B------:R-:W-:-:S03]  /*1ad0*/  SHF.L.U32 R133, R9, 0x10, RZ ;  /* 0x0000001009857819 */ /* 0x000fc600000006ff */
[----:B------:R-:W1:Y:S01]  /*1ae0*/  MUFU.EX2 R146, R146 ;  /* 0x0000009200927308 */ /* 0x000e620000000800 */
[----:B------:R-:W-:Y:S01]  /*1af0*/  FMUL.FTZ R2, R141, R2 ;  /* 0x000000028d027220 */ /* 0x000fe20000410000 */
[----:B------:R-:W-:Y:S01]  /*1b00*/  FMUL.FTZ R152, R99, R113 ;  /* 0x0000007163987220 */ /* 0x000fe20000410000 */
[----:B------:R-:W-:Y:S01]  /*1b10*/  FMUL.FTZ R156, R132, R149 ;  /* 0x00000095849c7220 */ /* 0x000fe20000410000 */
[----:B------:R-:W-:-:S04]  /*1b20*/  FMUL.FTZ R111, R136, R115 ;  /* 0x00000073886f7220 */ /* 0x000fc80000410000 */
[----:B------:R-:W1:Y:S01]  /*1b30*/  MUFU.EX2 R11, R11 ;  /* 0x0000000b000b7308 */ /* 0x000e620000000800 */
[----:B---3--:R-:W-:Y:S01]  /*1b40*/  FMUL.FTZ R9, R143, R2 ;  /* 0x000000028f097220 */ /* 0x008fe20000410000 */
[----:B------:R-:W-:Y:S01]  /*1b50*/  SHF.L.U32 R137, R137, 0x10, RZ ;  /* 0x0000001089897819 */ /* 0x000fe200000006ff */
[----:B------:R-:W-:Y:S01]  /*1b60*/  FMUL.FTZ R109, R101, R109 ;  /* 0x0000006d656d7220 */ /* 0x000fe20000410000 */
[----:B------:R-:W-:Y:S01]  /*1b70*/  FMUL.FTZ R106, R103, R106 ;  /* 0x0000006a676a7220 */ /* 0x000fe20000410000 */
[----:B------:R-:W-:Y:S01]  /*1b80*/  FMUL.FTZ R162, R133, R152 ;  /* 0x0000009885a27220 */ /* 0x000fe20000410000 */
[----:B------:R-:W-:Y:S01]  /*1b90*/  FFMA.FTZ R2, R140, R156, R111 ;  /* 0x0000009c8c027223 */ /* 0x000fe2000001006f */
[----:B------:R-:W-:Y:S01]  /*1ba0*/  BSSY B0, `(.L_x_9657) ;  /* 0x000001b000007945 */ /* 0x000fe20003800000 */
[----:B------:R-:W-:Y:S01]  /*1bb0*/  FMUL.FTZ R142, R116, R105 ;  /* 0x00000069748e7220 */ /* 0x000fe20000410000 */
[----:B------:R-:W-:Y:S01]  /*1bc0*/  FMUL.FTZ R107, R114, R107 ;  /* 0x0000006b726b7220 */ /* 0x000fe20000410000 */
[----:B------:R-:W-:Y:S01]  /*1bd0*/  SHF.L.U32 R138, R138, 0x10, RZ ;  /* 0x000000108a8a7819 */ /* 0x000fe200000006ff */
[----:B------:R-:W-:Y:S01]  /*1be0*/  FMUL.FTZ R113, R134, R109 ;  /* 0x0000006d86717220 */ /* 0x000fe20000410000 */
[----:B------:R-:W-:Y:S01]  /*1bf0*/  SHF.L.U32 R139, R139, 0x10, RZ ;  /* 0x000000108b8b7819 */ /* 0x000fe200000006ff */
[----:B------:R-:W-:Y:S01]  /*1c00*/  FMUL.FTZ R166, R135, R106 ;  /* 0x0000006a87a67220 */ /* 0x000fe20000410000 */
[----:B0-----:R-:W-:Y:S01]  /*1c10*/  FMUL.FTZ R151, R144, R9 ;  /* 0x0000000990977220 */ /* 0x001fe20000410000 */
[----:B------:R-:W-:Y:S01]  /*1c20*/  FMUL.FTZ R164, R137, R150 ;  /* 0x0000009689a47220 */ /* 0x000fe20000410000 */
[----:B------:R-:W-:Y:S01]  /*1c30*/  FFMA.FTZ R8, R141, R2, R162 ;  /* 0x000000028d087223 */ /* 0x000fe200000100a2 */
[-C--:B--2---:R-:W-:Y:S01]  /*1c40*/  FMUL.FTZ R171, R100, R167.reuse ;  /* 0x000000a764ab7220 */ /* 0x084fe20000410000 */
[-C--:B------:R-:W-:Y:S01]  /*1c50*/  FMUL.FTZ R172, R120, R167.reuse ;  /* 0x000000a778ac7220 */ /* 0x080fe20000410000 */
[-C--:B------:R-:W-:Y:S01]  /*1c60*/  FMUL.FTZ R112, R102, R167.reuse ;  /* 0x000000a766707220 */ /* 0x080fe20000410000 */
[-C--:B------:R-:W-:Y:S01]  /*1c70*/  FMUL.FTZ R154, R96, R167.reuse ;  /* 0x000000a7609a7220 */ /* 0x080fe20000410000 */
[-C--:B------:R-:W-:Y:S01]  /*1c80*/  FMUL.FTZ R105, R104, R167.reuse ;  /* 0x000000a768697220 */ /* 0x080fe20000410000 */
[-C--:B------:R-:W-:Y:S01]  /*1c90*/  FMUL.FTZ R169, R98, R167.reuse ;  /* 0x000000a762a97220 */ /* 0x080fe20000410000 */
[----:B------:R-:W-:Y:S01]  /*1ca0*/  FMUL.FTZ R170, R118, R167 ;  /* 0x000000a776aa7220 */ /* 0x000fe20000410000 */
[----:B----4-:R-:W-:Y:S01]  /*1cb0*/  FFMA.FTZ R161, R10, R172, R171 ;  /* 0x000000ac0aa17223 */ /* 0x010fe200000100ab */
        /* <DEDUP_REMOVED lines=9> */
.L_x_9658:
[----:B------:R-:W-:Y:S05]  /*1d50*/  BSYNC B0 ;  /* 0x0000000000007941 */ /* 0x000fea0003800000 */
.L_x_9657:
[----:B01----:R-:W-:Y:S01]  /*1d60*/  FMUL.FTZ R2, R10, R147 ;  /* 0x000000930a027220 */ /* 0x003fe20000410000 */
[----:B------:R-:W-:Y:S01]  /*1d70*/  FFMA.FTZ R8, R143, R8, R164 ;  /* 0x000000088f087223 */ /* 0x000fe200000100a4 */
[C---:B------:R-:W-:Y:S01]  /*1d80*/  FFMA.FTZ R165, R11.reuse, R161, R170 ;  /* 0x000000a10ba57223 */ /* 0x040fe200000100aa */
[----:B------:R-:W-:Y:S01]  /*1d90*/  FMUL.FTZ R161, R138, R107 ;  /* 0x0000006b8aa17220 */ /* 0x000fe20000410000 */
[----:B------:R-:W-:Y:S01]  /*1da0*/  FMUL.FTZ R9, R11, R2 ;  /* 0x000000020b097220 */ /* 0x000fe20000410000 */
[----:B------:R-:W-:Y:S01]  /*1db0*/  FFMA.FTZ R8, R144, R8, R113 ;  /* 0x0000000890087223 */ /* 0x000fe20000010071 */
[C---:B------:R-:W-:Y:S01]  /*1dc0*/  FFMA.FTZ R165, R146.reuse, R165, R169 ;  /* 0x000000a592a57223 */ /* 0x040fe200000100a9 */
[C---:B------:R-:W-:Y:S01]  /*1dd0*/  FMUL.FTZ R2, R146.reuse, R151 ;  /* 0x0000009792027220 */ /* 0x040fe20000410000 */
        /* <DEDUP_REMOVED lines=13> */
[----:B------:R-:W-:Y:S01]  /*1eb0*/  FMUL.FTZ R165, R141, R168 ;  /* 0x000000a88da57220 */ /* 0x000fe20000410000 */
[----:B------:R-:W0:Y:S01]  /*1ec0*/  SHFL.UP PT, R9, R2, 0x1, RZ ;  /* 0x0420000002097989 */ /* 0x000e2200000e00ff */
[----:B------:R-:W-:Y:S01]  /*1ed0*/  FFMA.FTZ R173, R140, R173, R167 ;  /* 0x000000ad8cad7223 */ /* 0x000fe200000100a7 */
[----:B------:R-:W-:Y:S01]  /*1ee0*/  ISETP.GE.AND P1, PT, R72, 0x1, PT ;  /* 0x000000014800780c */ /* 0x000fe20003f26270 */
[----:B------:R-:W-:Y:S01]  /*1ef0*/  FMUL.FTZ R174, R140, R165 ;  /* 0x000000a58cae7220 */ /* 0x000fe20000410000 */
[----:B------:R-:W1:Y:S01]  /*1f00*/  SHFL.UP PT, R8, R151, 0x1, RZ ;  /* 0x0420000097087989 */ /* 0x000e6200000e00ff */
[C---:B------:R-:W-:Y:S01]  /*1f10*/  ISETP.NE.AND P2, PT, R153.reuse, 0x1f, PT ;  /* 0x0000001f9900780c */ /* 0x040fe20003f45270 */
[----:B------:R-:W-:Y:S01]  /*1f20*/  BSSY B0, `(.L_x_9659) ;  /* 0x0000096000007945 */ /* 0x000fe20003800000 */
[----:B------:R-:W-:Y:S01]  /*1f30*/  ISETP.GE.U32.AND P3, PT, R153, 0x18, PT ;  /* 0x000000189900780c */ /* 0x000fe20003f66070 */
[----:B------:R-:W2:Y:S01]  /*1f40*/  SHFL.DOWN PT, R168, R173, 0x1, 0x1f ;  /* 0x08201f00ada87f89 */ /* 0x000ea200000e0000 */
[----:B------:R-:W-:-:S03]  /*1f50*/  LEA R177, R130, R61, 0x3 ;  /* 0x0000003d82b17211 */ /* 0x000fc600078e18ff */
        /* <DEDUP_REMOVED lines=25> */
[----:B------:R-:W-:Y:S01]  /*20f0*/  ISETP.GE.AND P1, PT, R74, UR22, PT ;  /* 0x000000164a007c0c */ /* 0x000fe2000bf26270 */
[----:B------:R-:W-:Y:S02]  /*2100*/  IMAD.MOV.U32 R8, RZ, RZ, 0x3f800000 ;  /* 0x3f800000ff087424 */ /* 0x000fe400078e00ff */
[C---:B--2---:R-:W-:Y:S01]  /*2110*/  @!P2 FFMA.FTZ R173, R174.reuse, R176, R173 ;  /* 0x000000b0aeada223 */ /* 0x044fe200000100ad */
[----:B------:R-:W1:Y:S01]  /*2120*/  SHFL.UP PT, R168, R151, 0x8, RZ ;  /* 0x0500000097a87989 */ /* 0x000e6200000e00ff */
[----:B------:R-:W-:Y:S01]  /*2130*/  ISETP.NE.OR P1, PT, R153, RZ, P1 ;  /* 0x000000ff9900720c */ /* 0x000fe20000f25670 */
[----:B---3--:R-:W-:Y:S02]  /*2140*/  @!P2 FMUL.FTZ R174, R174, R175 ;  /* 0x000000afaeaea220 */ /* 0x008fe40000410000 */
[----:B------:R-:W2:Y:S01]  /*2150*/  SHFL.DOWN PT, R176, R173, 0x8, 0x1f ;  /* 0x09001f00adb07f89 */ /* 0x000ea200000e0000 */
[----:B------:R-:W-:-:S03]  /*2160*/  ISETP.GE.AND P2, PT, R72, 0x8, PT ;  /* 0x000000084800780c */ /* 0x000fc60003f46270 */
[----:B------:R-:W3:Y:S06]  /*2170*/  SHFL.DOWN PT, R175, R174, 0x8, 0x1f ;  /* 0x09001f00aeaf7f89 */ /* 0x000eec00000e0000 */
[----:B------:R-:W-:Y:S01]  /*2180*/  @!P1 LDS.64 R8, [R177+0x10f8] ;  /* 0x0010f800b1089984 */ /* 0x000fe20000000a00 */
[----:B------:R-:W-:-:S03]  /*2190*/  ISETP.GE.AND P1, PT, R72, 0x10, PT ;  /* 0x000000104800780c */ /* 0x000fc60003f26270 */
        /* <DEDUP_REMOVED lines=10> */
[----:B-----5:R-:W-:Y:S01]  /*2240*/  SHFL.IDX PT, R165, R148, RZ, 0x1f ;  /* 0x00001fff94a57589 */ /* 0x020fe200000e0000 */
[----:B-1----:R-:W-:Y:S01]  /*2250*/  @P1 FMUL.FTZ R151, R151, R168 ;  /* 0x000000a897971220 */ /* 0x002fe20000410000 */
[----:B------:R-:W-:Y:S02]  /*2260*/  ISETP.NE.AND P1, PT, R24, 0x1f, PT ;  /* 0x0000001f1800780c */ /* 0x000fe40003f25270 */
[----:B------:R-:W-:Y:S01]  /*2270*/  SHFL.UP PT, R2, R2, 0x1, RZ ;  /* 0x0420000002027989 */ /* 0x000fe200000e00ff */
[----:B--2---:R-:W-:-:S03]  /*2280*/  @!P2 FFMA.FTZ R173, R174, R176, R173 ;  /* 0x000000b0aeada223 */ /* 0x004fc600000100ad */
[----:B------:R-:W0:Y:S01]  /*2290*/  SHFL.UP PT, R151, R151, 0x1, RZ ;  /* 0x0420000097977989 */ /* 0x000e2200000e00ff */
[----:B---3--:R-:W-:Y:S01]  /*22a0*/  @!P2 FMUL.FTZ R174, R174, R175 ;  /* 0x000000afaeaea220 */ /* 0x008fe20000410000 */
[----:B------:R-:W-:Y:S02]  /*22b0*/  ISETP.NE.AND P2, PT, R24, RZ, PT ;  /* 0x000000ff1800720c */ /* 0x000fe40003f45270 */
[----:B------:R-:W-:Y:S04]  /*22c0*/  SHFL.IDX PT, R175, R9, RZ, 0x1f ;  /* 0x00001fff09af7589 */ /* 0x000fe800000e0000 */
[----:B------:R-:W-:Y:S04]  /*22d0*/  SHFL.DOWN PT, R179, R173, 0x1, 0x1f ;  /* 0x08201f00adb37f89 */ /* 0x000fe800000e0000 */
[----:B------:R-:W1:Y:S04]  /*22e0*/  SHFL.DOWN PT, R176, R174, 0x1, 0x1f ;  /* 0x08201f00aeb07f89 */ /* 0x000e6800000e0000 */
[----:B------:R-:W-:Y:S01]  /*22f0*/  SHFL.IDX PT, R168, R173, RZ, 0x1f ;  /* 0x00001fffada87589 */ /* 0x000fe200000e0000 */
[----:B0-----:R-:W-:-:S04]  /*2300*/  @P0 FFMA.FTZ R165, R151, R165, R2 ;  /* 0x000000a597a50223 */ /* 0x001fc80000010002 */
[----:B------:R-:W-:-:S04]  /*2310*/  FFMA.FTZ R145, R145, R165, R156 ;  /* 0x000000a591917223 */ /* 0x000fc8000001009c */
[----:B------:R-:W-:Y:S01]  /*2320*/  FFMA.FTZ R151, R140, R145, R111 ;  /* 0x000000918c977223 */ /* 0x000fe2000001006f */
[----:B------:R-:W-:Y:S01]  /*2330*/  FFMA.FTZ R2, R132, -R149, R145 ;  /* 0x8000009584027223 */ /* 0x000fe20000010091 */
[----:B------:R-:W0:Y:S01]  /*2340*/  SHFL.IDX PT, R111, R174, RZ, 0x1f ;  /* 0x00001fffae6f7589 */ /* 0x000e2200000e0000 */
[----:B------:R-:W-:Y:S01]  /*2350*/  FFMA.FTZ R149, R0, R145, RZ ;  /* 0x0000009100957223 */ /* 0x000fe200000100ff */
[----:B-1----:R-:W-:Y:S01]  /*2360*/  @P1 FFMA.FTZ R175, R176, R175, R179 ;  /* 0x000000afb0af1223 */ /* 0x002fe200000100b3 */
[----:B------:R-:W-:Y:S01]  /*2370*/  FFMA.FTZ R145, R136, -R115, R151 ;  /* 0x8000007388917223 */ /* 0x000fe20000010097 */
[-C--:B------:R-:W-:Y:S01]  /*2380*/  FFMA.FTZ R162, R141, R151.reuse, R162 ;  /* 0x000000978da27223 */ /* 0x080fe200000100a2 */
[----:B------:R-:W-:Y:S01]  /*2390*/  FFMA.FTZ R115, R102, R151, R149 ;  /* 0x0000009766737223 */ /* 0x000fe20000010095 */
[----:B------:R-:W-:Y:S02]  /*23a0*/  FFMA.FTZ R147, R175, R147, R172 ;  /* 0x00000093af937223 */ /* 0x000fe400000100ac */
[----:B------:R-:W-:Y:S01]  /*23b0*/  FFMA.FTZ R149, R133, -R152, R162 ;  /* 0x8000009885957223 */ /* 0x000fe200000100a2 */
[-C--:B------:R-:W-:Y:S01]  /*23c0*/  FFMA.FTZ R164, R143, R162.reuse, R164 ;  /* 0x000000a28fa47223 */ /* 0x080fe200000100a4 */
[----:B------:R-:W-:Y:S01]  /*23d0*/  FFMA.FTZ R148, R10, R147, R171 ;  /* 0x000000930a947223 */ /* 0x000fe200000100ab */
[----:B------:R-:W-:-:S02]  /*23e0*/  FFMA.FTZ R115, R96, R162, R115 ;  /* 0x000000a260737223 */ /* 0x000fc40000010073 */
[----:B------:R-:W-:Y:S01]  /*23f0*/  FFMA.FTZ R113, R144, R164, R113 ;  /* 0x000000a490717223 */ /* 0x000fe20000010071 */
[----:B------:R-:W-:Y:S01]  /*2400*/  FFMA.FTZ R151, R11, R148, R170 ;  /* 0x000000940b977223 */ /* 0x000fe200000100aa */
[----:B------:R-:W-:Y:S01]  /*2410*/  FFMA.FTZ R115, R104, R164, R115 ;  /* 0x000000a468737223 */ /* 0x000fe20000010073 */
[----:B------:R-:W-:Y:S01]  /*2420*/  FFMA.FTZ R150, R137, -R150, R164 ;  /* 0x8000009689967223 */ /* 0x000fe200000100a4 */
[C---:B------:R-:W-:Y:S01]  /*2430*/  FFMA.FTZ R161, R146.reuse, R113, R161 ;  /* 0x0000007192a17223 */ /* 0x040fe200000100a1 */
[----:B------:R-:W-:Y:S01]  /*2440*/  FFMA.FTZ R152, R146, R151, R169 ;  /* 0x0000009792987223 */ /* 0x000fe200000100a9 */
[----:B------:R-:W-:Y:S01]  /*2450*/  FFMA.FTZ R115, R98, R113, R115 ;  /* 0x0000007162737223 */ /* 0x000fe20000010073 */
[----:B------:R-:W-:Y:S01]  /*2460*/  FMUL.FTZ R169, R116, R147 ;  /* 0x0000009374a97220 */ /* 0x000fe20000410000 */
[-C--:B------:R-:W-:Y:S01]  /*2470*/  FFMA.FTZ R166, R11, R161.reuse, R166 ;  /* 0x000000a10ba67223 */ /* 0x080fe200000100a6 */
[----:B------:R-:W-:Y:S01]  /*2480*/  FFMA.FTZ R156, R144, R152, R105 ;  /* 0x00000098909c7223 */ /* 0x000fe20000010069 */
[----:B------:R-:W-:Y:S01]  /*2490*/  FFMA.FTZ R115, R118, R161, R115 ;  /* 0x000000a176737223 */ /* 0x000fe20000010073 */
[C---:B0-----:R-:W-:Y:S01]  /*24a0*/  FFMA.FTZ R9, R111.reuse, R9, R168 ;  /* 0x000000096f097223 */ /* 0x041fe200000100a8 */
[----:B------:R-:W-:Y:S01]  /*24b0*/  FMUL.FTZ R8, R111, R8 ;  /* 0x000000086f087220 */ /* 0x000fe20000410000 */
[----:B------:R-:W-:Y:S01]  /*24c0*/  FFMA.FTZ R154, R143, R156, R154 ;  /* 0x0000009c8f9a7223 */ /* 0x000fe2000001009a */
[----:B------:R-:W-:Y:S01]  /*24d0*/  FFMA.FTZ R171, R100, R166, R115 ;  /* 0x000000a664ab7223 */ /* 0x000fe20000010073 */
[----:B------:R-:W-:Y:S01]  /*24e0*/  IADD3 R115, R74, -0x1, RZ ;  /* 0xffffffff4a737810 */ /* 0x000fe20007ffe0ff */
[----:B------:R-:W-:Y:S01]  /*24f0*/  FFMA.FTZ R144, R138, -R107, R161 ;  /* 0x8000006b8a907223 */ /* 0x000fe200000100a1 */
[----:B------:R-:W-:Y:S01]  /*2500*/  FFMA.FTZ R141, R141, R154, R112 ;  /* 0x0000009a8d8d7223 */ /* 0x000fe20000010070 */
[----:B------:R0:W-:Y:S01]  /*2510*/  @!P2 STS.64 [R177+0x10f8], R8 ;  /* 0x0010f808b100a388 */ /* 0x0001e20000000a00 */
[----:B------:R-:W-:Y:S01]  /*2520*/  FFMA.FTZ R143, R135, -R106, R166 ;  /* 0x8000006a878f7223 */ /* 0x000fe200000100a6 */
[----:B------:R-:W-:Y:S01]  /*2530*/  SHF.L.U32 R105, R157, 0x10, RZ ;  /* 0x000000109d697819 */ /* 0x000fe200000006ff */
[----:B------:R-:W-:Y:S01]  /*2540*/  FFMA.FTZ R140, R140, R141, R167 ;  /* 0x0000008d8c8c7223 */ /* 0x000fe200000100a7 */
[----:B------:R-:W-:Y:S01]  /*2550*/  SHF.L.U32 R106, R7, 0x10, RZ ;  /* 0x00000010076a7819 */ /* 0x000fe200000006ff */
[----:B------:R-:W-:Y:S01]  /*2560*/  FMUL.FTZ R167, R103, R148 ;  /* 0x0000009467a77220 */ /* 0x000fe20000410000 */
[----:B------:R-:W-:Y:S01]  /*2570*/  SHF.L.U32 R107, R158, 0x10, RZ ;  /* 0x000000109e6b7819 */ /* 0x000fe200000006ff */
[----:B------:R-:W-:Y:S01]  /*2580*/  FMUL.FTZ R170, R114, R151 ;  /* 0x0000009772aa7220 */ /* 0x000fe20000410000 */
[----:B------:R-:W-:Y:S01]  /*2590*/  FFMA.FTZ R172, R10, R166, R163 ;  /* 0x000000a60aac7223 */ /* 0x000fe200000100a3 */
[----:B------:R-:W-:Y:S01]  /*25a0*/  FMUL.FTZ R162, R108, R141 ;  /* 0x0000008d6ca27220 */ /* 0x000fe20000410000 */
[----:B------:R-:W-:Y:S01]  /*25b0*/  FFMA.FTZ R146, R134, -R109, R113 ;  /* 0x8000006d86927223 */ /* 0x000fe20000010071 */
[----:B------:R-:W-:Y:S01]  /*25c0*/  FMUL.FTZ R113, R105, R169 ;  /* 0x000000a969717220 */ /* 0x000fe20000410000 */
[----:B0-----:R-:W-:Y:S01]  /*25d0*/  FMUL.FTZ R9, R97, R140 ;  /* 0x0000008c61097220 */ /* 0x001fe20000410000 */
[----:B------:R-:W-:Y:S01]  /*25e0*/  LEA R8, R115, R24, 0x8 ;  /* 0x0000001873087211 */ /* 0x000fe200078e40ff */
[----:B------:R-:W-:Y:S01]  /*25f0*/  FMUL.FTZ R111, R106, R167 ;  /* 0x000000a76a6f7220 */ /* 0x000fe20000410000 */
[----:B------:R-:W-:Y:S01]  /*2600*/  SHF.L.U32 R109, R6, 0x10, RZ ;  /* 0x00000010066d7819 */ /* 0x000fe200000006ff */
[----:B------:R-:W-:Y:S01]  /*2610*/  FFMA.FTZ R10, R2, R9, RZ ;  /* 0x00000009020a7223 */ /* 0x000fe200000100ff */
[----:B------:R-:W-:Y:S01]  /*2620*/  FMUL.FTZ R11, R107, R170 ;  /* 0x000000aa6b0b7220 */ /* 0x000fe20000410000 */
[----:B------:R-:W-:Y:S01]  /*2630*/  FMUL.FTZ R168, R101, R152 ;  /* 0x0000009865a87220 */ /* 0x000fe20000410000 */
[----:B------:R-:W-:Y:S01]  /*2640*/  IADD3 R173, -R8, UR7, RZ ;  /* 0x0000000708ad7c10 */ /* 0x000fe2000fffe1ff */
[----:B------:R-:W-:Y:S01]  /*2650*/  FMUL.FTZ R164, R99, R154 ;  /* 0x0000009a63a47220 */ /* 0x000fe20000410000 */
[----:B------:R-:W-:Y:S01]  /*2660*/  FFMA.FTZ R10, R145, R162, R10 ;  /* 0x000000a2910a7223 */ /* 0x000fe2000001000a */
[----:B------:R0:W-:Y:S01]  /*2670*/  STS [R58+0x1c], R113 ;  /* 0x00001c713a007388 */ /* 0x0001e20000000800 */
[----:B------:R-:W-:Y:S01]  /*2680*/  FMUL.FTZ R161, R109, R168 ;  /* 0x000000a86da17220 */ /* 0x000fe20000410000 */
[----:B------:R-:W-:Y:S01]  /*2690*/  ISETP.GE.AND P3, PT, R173, 0x1, PT ;  /* 0x00000001ad00780c */ /* 0x000fe20003f66270 */
[----:B------:R-:W-:Y:S01]  /*26a0*/  FMUL.FTZ R166, R110, R156 ;  /* 0x0000009c6ea67220 */ /* 0x000fe20000410000 */
[----:B------:R1:W-:Y:S01]  /*26b0*/  STS [R58+0x18], R111 ;  /* 0x0000186f3a007388 */ /* 0x0003e20000000800 */
[----:B------:R-:W-:-:S02]  /*26c0*/  SHF.L.U32 R112, R4, 0x10, RZ ;  /* 0x0000001004707819 */ /* 0x000fc400000006ff */
[----:B------:R-:W-:Y:S01]  /*26d0*/  SHF.L.U32 R115, R160, 0x10, RZ ;  /* 0x00000010a0737819 */ /* 0x000fe200000006ff */
[----:B------:R2:W-:Y:S01]  /*26e0*/  STS [R58+0x14], R11 ;  /* 0x0000140b3a007388 */ /* 0x0005e20000000800 */
[----:B0-----:R-:W-:Y:S01]  /*26f0*/  SHF.L.U32 R113, R5, 0x10, RZ ;  /* 0x0000001005717819 */ /* 0x001fe200000006ff */
[----:B------:R-:W-:Y:S02]  /*2700*/  FMUL.FTZ R9, R112, R9 ;  /* 0x0000000970097220 */ /* 0x000fe40000410000 */
[----:B------:R0:W-:Y:S01]  /*2710*/  STS [R58+0x10], R161 ;  /* 0x000010a13a007388 */ /* 0x0001e20000000800 */
[----:B-1----:R-:W-:-:S03]  /*2720*/  SHF.L.U32 R111, R159, 0x10, RZ ;  /* 0x000000109f6f7819 */ /* 0x002fc600000006ff */
[----:B------:R1:W-:Y:S01]  /*2730*/  STS [R58], R9 ;  /* 0x000000093a007388 */ /* 0x0003e20000000800 */
[----:B--2---:R-:W-:Y:S01]  /*2740*/  FFMA.FTZ R11, R149, R164, R10 ;  /* 0x000000a4950b7223 */ /* 0x004fe2000001000a */
[----:B------:R-:W-:-:S03]  /*2750*/  FMUL.FTZ R165, R111, R166 ;  /* 0x000000a66fa57220 */ /* 0x000fc60000410000 */
        /* <DEDUP_REMOVED lines=8> */
[----:B------:R-:W-:Y:S06]  /*27e0*/  BAR.SYNC.DEFER_BLOCKING 0x0 ;  /* 0x0000000000007b1d */ /* 0x000fec0000010000 */
[----:B------:R-:W-:Y:S05]  /*27f0*/  @!P3 BRA `(.L_x_9660) ;  /* 0x000000000020b947 */ /* 0x000fea0003800000 */
[----:B-1----:R-:W0:Y:S01]  /*2800*/  LDS R161, [R84+0x220] ;  /* 0x0002200054a17984 */ /* 0x002e220000000800 */
[----:B------:R-:W-:Y:S02]  /*2810*/  IMAD R131, R131, UR18, RZ ;  /* 0x0000001283837c24 */ /* 0x000fe4000f8e02ff */
[----:B------:R-:W-:-:S04]  /*2820*/  IMAD.WIDE.U32 R8, R130, UR18, R52 ;  /* 0x0000001282087c25 */ /* 0x000fc8000f8e0034 */
[----:B------:R-:W-:Y:S01]  /*2830*/  IMAD R131, R130, UR19, R131 ;  /* 0x0000001382837c24 */ /* 0x000fe2000f8e0283 */
[----:B------:R-:W-:-:S03]  /*2840*/  LEA R10, P3, R8, UR24, 0x2 ;  /* 0x00000018080a7c11 */ /* 0x000fc6000f8610ff */
[----:B------:R-:W-:-:S05]  /*2850*/  IMAD.IADD R9, R9, 0x1, R131 ;  /* 0x0000000109097824 */ /* 0x000fca00078e0283 */
[----:B------:R-:W-:-:S05]  /*2860*/  LEA.HI.X R11, R8, UR25, R9, 0x2, P3 ;  /* 0x00000019080b7c11 */ /* 0x000fca00098f1409 */
[----:B0-----:R0:W-:Y:S02]  /*2870*/  REDG.E.ADD.F32.FTZ.RN.STRONG.GPU desc[UR12][R10.64], R161 ;  /* 0x000000a10a0079a6 */ /* 0x0011e4000c10f38c */
.L_x_9660:
[----:B------:R-:W-:Y:S05]  /*2880*/  BSYNC B0 ;  /* 0x0000000000007941 */ /* 0x000fea0003800000 */
.L_x_9659:
        /* <DEDUP_REMOVED lines=17> */
.L_x_9662:
[----:B------:R-:W-:Y:S05]  /*29a0*/  BSYNC B0 ;  /* 0x0000000000007941 */ /* 0x000fea0003800000 */
.L_x_9661:
[----:B01----:R0:W1:Y:S01]  /*29b0*/  LDS R11, [R78+0x320] ;  /* 0x000320004e0b7984 */ /* 0x0030620000000800 */
[----:B------:R-:W-:Y:S04]  /*29c0*/  BSSY B0, `(.L_x_9663) ;  /* 0x0000005000007945 */ /* 0x000fe80003800000 */
[----:B------:R-:W-:Y:S05]  /*29d0*/  @!P4 BRA `(.L_x_9664) ;  /* 0x00000000000cc947 */ /* 0x000fea0003800000 */
[----:B------:R-:W-:-:S05]  /*29e0*/  IMAD.WIDE.U32 R8, R36, UR21, R42 ;  /* 0x0000001524087c25 */ /* 0x000fca000f8e002a */
[----:B------:R-:W-:-:S05]  /*29f0*/  IADD3 R9, R163, R9, RZ ;  /* 0x00000009a3097210 */ /* 0x000fca0007ffe0ff */
[----:B-1----:R2:W-:Y:S02]  /*2a00*/  REDG.E.ADD.F32.FTZ.RN.STRONG.GPU desc[UR12][R8.64], R11 ;  /* 0x0000000b080079a6 */ /* 0x0025e4000c10f38c */
.L_x_9664:
[----:B------:R-:W-:Y:S05]  /*2a10*/  BSYNC B0 ;  /* 0x0000000000007941 */ /* 0x000fea0003800000 */
.L_x_9663:
        /* <DEDUP_REMOVED lines=12> */
.L_x_9666:
[----:B------:R-:W-:Y:S05]  /*2ae0*/  BSYNC B0 ;  /* 0x0000000000007941 */ /* 0x000fea0003800000 */
.L_x_9665:
[----:B--23--:R2:W3:Y:S01]  /*2af0*/  LDS R11, [R80+0x420] ;  /* 0x00042000500b7984 */ /* 0x00c4e20000000800 */
[----:B------:R-:W-:Y:S01]  /*2b00*/  ISETP.NE.AND P6, PT, R10, RZ, PT ;  /* 0x000000ff0a00720c */ /* 0x000fe20003fc5270 */
[----:B------:R-:W-:-:S12]  /*2b10*/  BSSY B0, `(.L_x_9667) ;  /* 0x0000005000007945 */ /* 0x000fd80003800000 */
[----:B--2---:R-:W-:Y:S05]  /*2b20*/  @!P6 BRA `(.L_x_9668) ;  /* 0x00000000000ce947 */ /* 0x004fea0003800000 */
[----:B------:R-:W-:-:S05]  /*2b30*/  IMAD.WIDE.U32 R8, R36, UR21, R40 ;  /* 0x0000001524087c25 */ /* 0x000fca000f8e0028 */
[----:B------:R-:W-:-:S05]  /*2b40*/  IADD3 R9, R163, R9, RZ ;  /* 0x00000009a3097210 */ /* 0x000fca0007ffe0ff */
[----:B---3--:R2:W-:Y:S02]  /*2b50*/  REDG.E.ADD.F32.FTZ.RN.STRONG.GPU desc[UR12][R8.64], R11 ;  /* 0x0000000b080079a6 */ /* 0x0085e4000c10f38c */
.L_x_9668:
[----:B------:R-:W-:Y:S05]  /*2b60*/  BSYNC B0 ;  /* 0x0000000000007941 */ /* 0x000fea0003800000 */
.L_x_9667:
[----:B--23--:R2:W3:Y:S01]  /*2b70*/  LDS R11, [R81+0x4a0] ;  /* 0x0004a000510b7984 */ /* 0x00c4e20000000800 */
[----:B------:R-:W-:Y:S04]  /*2b80*/  BSSY B0, `(.L_x_9669) ;  /* 0x0000005000007945 */ /* 0x000fe80003800000 */
[----:B------:R-:W-:Y:S05]  /*2b90*/  @!P3 BRA `(.L_x_9670) ;  /* 0x00000000000cb947 */ /* 0x000fea0003800000 */
[----:B------:R-:W-:-:S05]  /*2ba0*/  IMAD.WIDE.U32 R8, R36, UR21, R48 ;  /* 0x0000001524087c25 */ /* 0x000fca000f8e0030 */
[----:B------:R-:W-:-:S05]  /*2bb0*/  IADD3 R9, R163, R9, RZ ;  /* 0x00000009a3097210 */ /* 0x000fca0007ffe0ff */
[----:B---3--:R4:W-:Y:S02]  /*2bc0*/  REDG.E.ADD.F32.FTZ.RN.STRONG.GPU desc[UR12][R8.64], R11 ;  /* 0x0000000b080079a6 */ /* 0x0089e4000c10f38c */
.L_x_9670:
[----:B------:R-:W-:Y:S05]  /*2bd0*/  BSYNC B0 ;  /* 0x0000000000007941 */ /* 0x000fea0003800000 */
.L_x_9669:
[----:B---34-:R3:W4:Y:S01]  /*2be0*/  LDS R11, [R82+0x520] ;  /* 0x00052000520b7984 */ /* 0x0187220000000800 */
[----:B------:R-:W-:Y:S04]  /*2bf0*/  BSSY B0, `(.L_x_9671) ;  /* 0x0000005000007945 */ /* 0x000fe80003800000 */
[----:B------:R-:W-:Y:S05]  /*2c00*/  @!P4 BRA `(.L_x_9672) ;  /* 0x00000000000cc947 */ /* 0x000fea0003800000 */
[----:B------:R-:W-:-:S05]  /*2c10*/  IMAD.WIDE.U32 R8, R36, UR21, R46 ;  /* 0x0000001524087c25 */ /* 0x000fca000f8e002e */
[----:B------:R-:W-:-:S05]  /*2c20*/  IADD3 R9, R163, R9, RZ ;  /* 0x00000009a3097210 */ /* 0x000fca0007ffe0ff */
[----:B----4-:R4:W-:Y:S02]  /*2c30*/  REDG.E.ADD.F32.FTZ.RN.STRONG.GPU desc[UR12][R8.64], R11 ;  /* 0x0000000b080079a6 */ /* 0x0109e4000c10f38c */
.L_x_9672:
[----:B------:R-:W-:Y:S05]  /*2c40*/  BSYNC B0 ;  /* 0x0000000000007941 */ /* 0x000fea0003800000 */
.L_x_9671:
[----:B----4-:R4:W0:Y:S01]  /*2c50*/  LDS R11, [R83+0x5a0] ;  /* 0x0005a000530b7984 */ /* 0x0108220000000800 */
[----:B------:R-:W-:Y:S01]  /*2c60*/  BSSY B0, `(.L_x_9673) ;  /* 0x0000005000007945 */ /* 0x000fe20003800000 */
[----:B------:R-:W-:-:S03]  /*2c70*/  IMAD.WIDE.U32 R8, R36, UR21, R38 ;  /* 0x0000001524087c25 */ /* 0x000fc6000f8e0026 */
[----:B------:R-:W-:Y:S05]  /*2c80*/  @!P5 BRA `(.L_x_9674) ;  /* 0x000000000008d947 */ /* 0x000fea0003800000 */
[----:B------:R-:W-:-:S05]  /*2c90*/  IADD3 R9, R163, R9, RZ ;  /* 0x00000009a3097210 */ /* 0x000fca0007ffe0ff */
[----:B0-----:R0:W-:Y:S02]  /*2ca0*/  REDG.E.ADD.F32.FTZ.RN.STRONG.GPU desc[UR12][R8.64], R11 ;  /* 0x0000000b080079a6 */ /* 0x0011e4000c10f38c */
.L_x_9674:
[----:B------:R-:W-:Y:S05]  /*2cb0*/  BSYNC B0 ;  /* 0x0000000000007941 */ /* 0x000fea0003800000 */
.L_x_9673:
[----:B------:R-:W5:Y:S01]  /*2cc0*/  SHFL.DOWN PT, R10, R131, 0x1, 0x1f ;  /* 0x08201f00830a7f89 */ /* 0x000f6200000e0000 */
[----:B------:R-:W-:Y:S01]  /*2cd0*/  ISETP.GT.AND P3, PT, R72, 0x1e, PT ;  /* 0x0000001e4800780c */ /* 0x000fe20003f64270 */
[-C--:B------:R-:W-:Y:S01]  /*2ce0*/  FMUL.FTZ R138, R138, R151.reuse ;  /* 0x000000978a8a7220 */ /* 0x080fe20000410000 */
[----:B------:R-:W-:Y:S01]  /*2cf0*/  ISETP.NE.AND P4, PT, R72, RZ, PT ;  /* 0x000000ff4800720c */ /* 0x000fe20003f85270 */
[----:B0-----:R-:W0:Y:S01]  /*2d00*/  SHFL.DOWN PT, R8, R161, 0x1, 0x1f ;  /* 0x08201f00a1087f89 */ /* 0x001e2200000e0000 */
[C---:B------:R-:W-:Y:S01]  /*2d10*/  FMUL.FTZ R151, R129.reuse, R151 ;  /* 0x0000009781977220 */ /* 0x040fe20000410000 */
[-C--:B------:R-:W-:Y:S01]  /*2d20*/  FMUL.FTZ R11, R129, R152.reuse ;  /* 0x00000098810b7220 */ /* 0x080fe20000410000 */
[----:B------:R-:W-:Y:S01]  /*2d30*/  FMUL.FTZ R152, R134, R152 ;  /* 0x0000009886987220 */ /* 0x000fe20000410000 */
[----:B------:R-:W-:Y:S01]  /*2d40*/  FFMA.FTZ R121, R114, R138, R121 ;  /* 0x0000008a72797223 */ /* 0x000fe20000010079 */
[----:B------:R-:W-:Y:S01]  /*2d50*/  FMUL.FTZ R144, R144, R151 ;  /* 0x0000009790907220 */ /* 0x000fe20000410000 */
[----:B------:R-:W-:Y:S01]  /*2d60*/  FMUL.FTZ R146, R146, R11 ;  /* 0x0000000b92927220 */ /* 0x000fe20000410000 */
[----:B------:R-:W-:Y:S01]  /*2d70*/  FMUL.FTZ R134, R133, R154 ;  /* 0x0000009a85867220 */ /* 0x000fe20000410000 */
[----:B------:R-:W-:Y:S01]  /*2d80*/  FMUL.FTZ R135, R135, R148 ;  /* 0x0000009487877220 */ /* 0x000fe20000410000 */
[----:B------:R-:W-:Y:S01]  /*2d90*/  FFMA.FTZ R144, R107, R138, R144 ;  /* 0x0000008a6b907223 */ /* 0x000fe20000010090 */
[-C--:B------:R-:W-:Y:S01]  /*2da0*/  FMUL.FTZ R138, R139, R147.reuse ;  /* 0x000000938b8a7220 */ /* 0x080fe20000410000 */
[C---:B------:R-:W-:Y:S01]  /*2db0*/  FMUL.FTZ R154, R129.reuse, R154 ;  /* 0x0000009a819a7220 */ /* 0x040fe20000410000 */
[----:B------:R-:W1:Y:S01]  /*2dc0*/  @!P4 S2R R162, SR_CgaCtaId ;  /* 0x0000000000a2c919 */ /* 0x000e620000008800 */
[----:B------:R-:W-:Y:S01]  /*2dd0*/  @!P4 MOV R9, 0x400 ;  /* 0x000004000009c802 */ /* 0x000fe20000000f00 */
[C---:B------:R-:W-:Y:S01]  /*2de0*/  FMUL.FTZ R148, R129.reuse, R148 ;  /* 0x0000009481947220 */ /* 0x040fe20000410000 */
[----:B------:R-:W-:Y:S01]  /*2df0*/  FMUL.FTZ R147, R129, R147 ;  /* 0x0000009381937220 */ /* 0x000fe20000410000 */
[----:B------:R-:W-:Y:S01]  /*2e00*/  FMUL.FTZ R154, R149, R154 ;  /* 0x0000009a959a7220 */ /* 0x000fe20000410000 */
[----:B------:R-:W-:Y:S01]  /*2e10*/  FMUL.FTZ R136, R136, R141 ;  /* 0x0000008d88887220 */ /* 0x000fe20000410000 */
[----:B------:R-:W-:Y:S01]  /*2e20*/  FMUL.FTZ R143, R143, R148 ;  /* 0x000000948f8f7220 */ /* 0x000fe20000410000 */
[----:B------:R-:W-:Y:S01]  /*2e30*/  FMUL.FTZ R11, R132, R140 ;  /* 0x0000008c840b7220 */ /* 0x000fe20000410000 */
[----:B-----5:R-:W-:Y:S01]  /*2e40*/  @!P3 FADD.FTZ R131, R131, R10 ;  /* 0x0000000a8383b221 */ /* 0x020fe20000010000 */
[----:B------:R-:W-:Y:S01]  /*2e50*/  FMUL.FTZ R142, R142, R147 ;  /* 0x000000938e8e7220 */ /* 0x000fe20000410000 */
[-C--:B------:R-:W-:Y:S01]  /*2e60*/  FFMA.FTZ R143, R106, R135.reuse, R143 ;  /* 0x000000876a8f7223 */ /* 0x080fe2000001008f */
[----:B------:R-:W-:Y:S01]  /*2e70*/  BSSY B0, `(.L_x_9675) ;  /* 0x0000040000007945 */ /* 0x000fe20003800000 */
[----:B0-----:R-:W-:Y:S01]  /*2e80*/  @!P3 FADD.FTZ R161, R161, R8 ;  /* 0x00000008a1a1b221 */ /* 0x001fe20000010000 */
[----:B------:R-:W0:Y:S01]  /*2e90*/  SHFL.DOWN PT, R10, R131, 0x2, 0x1f ;  /* 0x08401f00830a7f89 */ /* 0x000e2200000e0000 */
[----:B------:R-:W-:Y:S01]  /*2ea0*/  ISETP.GT.AND P3, PT, R72, 0x1d, PT ;  /* 0x0000001d4800780c */ /* 0x000fe20003f64270 */
[----:B------:R-:W-:Y:S01]  /*2eb0*/  FFMA.FTZ R142, R105, R138, R142 ;  /* 0x0000008a698e7223 */ /* 0x000fe2000001008e */
[----:B------:R-:W-:Y:S01]  /*2ec0*/  FFMA.FTZ R126, R101, R152, R126 ;  /* 0x00000098657e7223 */ /* 0x000fe2000001007e */
[----:B------:R-:W5:Y:S01]  /*2ed0*/  SHFL.DOWN PT, R8, R161, 0x2, 0x1f ;  /* 0x08401f00a1087f89 */ /* 0x000f6200000e0000 */
[----:B------:R-:W-:Y:S01]  /*2ee0*/  FFMA.FTZ R124, R99, R134, R124 ;  /* 0x00000086637c7223 */ /* 0x000fe2000001007c */
[----:B------:R-:W-:Y:S01]  /*2ef0*/  FADD.FTZ R87, R144, R87 ;  /* 0x0000005790577221 */ /* 0x000fe20000010000 */
[----:B------:R-:W-:Y:S01]  /*2f00*/  FFMA.FTZ R128, R103, R135, R128 ;  /* 0x0000008767807223 */ /* 0x000fe20000010080 */
[----:B------:R-:W-:Y:S01]  /*2f10*/  FFMA.FTZ R117, R108, R136, R117 ;  /* 0x000000886c757223 */ /* 0x000fe20000010075 */
[----:B------:R-:W-:Y:S01]  /*2f20*/  FFMA.FTZ R123, R116, R138, R123 ;  /* 0x0000008a747b7223 */ /* 0x000fe2000001007b */
[----:B------:R-:W-:Y:S01]  /*2f30*/  FFMA.FTZ R122, R97, R11, R122 ;  /* 0x0000000b617a7223 */ /* 0x000fe2000001007a */
[----:B------:R-:W-:Y:S01]  /*2f40*/  FADD.FTZ R88, R143, R88 ;  /* 0x000000588f587221 */ /* 0x000fe20000010000 */
[----:B------:R-:W-:Y:S01]  /*2f50*/  FADD.FTZ R85, R142, R85 ;  /* 0x000000558e557221 */ /* 0x000fe20000010000 */
[----:B-1----:R-:W-:Y:S01]  /*2f60*/  @!P4 LEA R61, R162, R9, 0x18 ;  /* 0x00000009a23dc211 */ /* 0x002fe200078ec0ff */
[-C--:B------:R-:W-:Y:S01]  /*2f70*/  FMUL.FTZ R9, R129, R156.reuse ;  /* 0x0000009c81097220 */ /* 0x080fe20000410000 */
[----:B------:R-:W-:Y:S01]  /*2f80*/  FMUL.FTZ R156, R137, R156 ;  /* 0x0000009c899c7220 */ /* 0x000fe20000410000 */
[----:B0-----:R-:W-:-:S02]  /*2f90*/  @!P3 FADD.FTZ R131, R131, R10 ;  /* 0x0000000a8383b221 */ /* 0x001fc40000010000 */
[----:B------:R-:W-:Y:S01]  /*2fa0*/  FMUL.FTZ R150, R150, R9 ;  /* 0x0000000996967220 */ /* 0x000fe20000410000 */
[----:B------:R-:W-:Y:S01]  /*2fb0*/  FFMA.FTZ R9, R109, R152, R146 ;  /* 0x000000986d097223 */ /* 0x000fe20000010092 */
[-C--:B------:R-:W-:Y:S01]  /*2fc0*/  FFMA.FTZ R119, R110, R156.reuse, R119 ;  /* 0x0000009c6e777223 */ /* 0x080fe20000010077 */
[----:B-----5:R-:W-:Y:S01]  /*2fd0*/  @!P3 FADD.FTZ R161, R161, R8 ;  /* 0x00000008a1a1b221 */ /* 0x020fe20000010000 */
[----:B------:R-:W0:Y:S01]  /*2fe0*/  SHFL.DOWN PT, R10, R131, 0x4, 0x1f ;  /* 0x08801f00830a7f89 */ /* 0x000e2200000e0000 */
[----:B------:R-:W-:Y:S01]  /*2ff0*/  ISETP.GT.AND P3, PT, R72, 0x1b, PT ;  /* 0x0000001b4800780c */ /* 0x000fe20003f64270 */
[----:B------:R-:W-:Y:S01]  /*3000*/  FADD.FTZ R86, R9, R86 ;  /* 0x0000005609567221 */ /* 0x000fe20000010000 */
[----:B------:R-:W-:Y:S01]  /*3010*/  FFMA.FTZ R150, R111, R156, R150 ;  /* 0x0000009c6f967223 */ /* 0x000fe20000010096 */
[----:B------:R-:W1:Y:S03]  /*3020*/  SHFL.DOWN PT, R8, R161, 0x4, 0x1f ;  /* 0x08801f00a1087f89 */ /* 0x000e6600000e0000 */
[----:B------:R-:W-:-:S07]  /*3030*/  FADD.FTZ R89, R150, R89 ;  /* 0x0000005996597221 */ /* 0x000fce0000010000 */
        /* <DEDUP_REMOVED lines=11> */
[C---:B------:R-:W-:Y:S01]  /*30f0*/  FMUL.FTZ R10, R129.reuse, R141 ;  /* 0x0000008d810a7220 */ /* 0x040fe20000410000 */
[----:B------:R-:W-:Y:S01]  /*3100*/  FMUL.FTZ R129, R129, R140 ;  /* 0x0000008c81817220 */ /* 0x000fe20000410000 */
[----:B-1----:R-:W-:-:S02]  /*3110*/  @!P3 FADD.FTZ R161, R161, R8 ;  /* 0x00000008a1a1b221 */ /* 0x002fc40000010000 */
[----:B------:R-:W-:Y:S01]  /*3120*/  MOV R9, R131 ;  /* 0x0000008300097202 */ /* 0x000fe20000000f00 */
[----:B------:R-:W-:Y:S01]  /*3130*/  FMUL.FTZ R10, R145, R10 ;  /* 0x0000000a910a7220 */ /* 0x000fe20000410000 */
[----:B------:R-:W-:Y:S01]  /*3140*/  FMUL.FTZ R129, R2, R129 ;  /* 0x0000008102817220 */ /* 0x000fe20000410000 */
[----:B------:R-:W-:Y:S01]  /*3150*/  FFMA.FTZ R131, R113, R134, R154 ;  /* 0x0000008671837223 */ /* 0x000fe2000001009a */
[----:B------:R-:W-:Y:S01]  /*3160*/  MOV R8, R161 ;  /* 0x000000a100087202 */ /* 0x000fe20000000f00 */
[----:B------:R-:W-:Y:S01]  /*3170*/  FFMA.FTZ R10, R115, R136, R10 ;  /* 0x00000088730a7223 */ /* 0x000fe2000001000a */
[----:B------:R-:W-:Y:S01]  /*3180*/  FFMA.FTZ R2, R112, R11, R129 ;  /* 0x0000000b70027223 */ /* 0x000fe20000010081 */
[----:B------:R-:W-:Y:S02]  /*3190*/  FADD.FTZ R90, R131, R90 ;  /* 0x0000005a835a7221 */ /* 0x000fe40000010000 */
[----:B------:R0:W-:Y:S01]  /*31a0*/  @!P4 STS.64 [R61+0x648], R8 ;  /* 0x000648083d00c388 */ /* 0x0001e20000000a00 */
[----:B------:R-:W-:Y:S01]  /*31b0*/  FADD.FTZ R91, R10, R91 ;  /* 0x0000005b0a5b7221 */ /* 0x000fe20000010000 */
        /* <DEDUP_REMOVED lines=11> */
.L_x_9676:
[----:B------:R-:W-:Y:S05]  /*3270*/  BSYNC B0 ;  /* 0x0000000000007941 */ /* 0x000fea0003800000 */
.L_x_9675:
[----:B------:R-:W-:Y:S01]  /*3280*/  VIADD R130, R130, 0x1 ;  /* 0x0000000182827836 */ /* 0x000fe20000000000 */
[----:B------:R-:W-:-:S04]  /*3290*/  UIADD3 UR5, UP0, UR5, 0x1, URZ ;  /* 0x0000000105057890 */ /* 0x000fc8000ff1e03f */
[----:B------:R-:W-:Y:S01]  /*32a0*/  ISETP.GE.AND P2, PT, R130, UR23, PT ;  /* 0x0000001782007c0c */ /* 0x000fe2000bf46270 */
[----:B------:R-:W-:-:S12]  /*32b0*/  UIADD3.X UR6, URZ, UR6, URZ, UP0, !UPT ;  /* 0x000000063f067290 */ /* 0x000fd800087fe43f */
[----:B------:R-:W-:Y:S05]  /*32c0*/  @!P2 BRA `(.L_x_9677) ;  /* 0xffffffe000e0a947 */ /* 0x000fea000383ffff */
.L_x_9656:
        /* <DEDUP_REMOVED lines=9> */
[----:B------:R-:W-:Y:S02]  /*3360*/  LEA R2, R72, R61, 0x4 ;  /* 0x0000003d48027211 */ /* 0x000fe400078e20ff */
        /* <DEDUP_REMOVED lines=12> */
[C---:B-----5:R-:W-:Y:S01]  /*3430*/  IMAD R0, R6.reuse, UR14, RZ ;  /* 0x0000000e06007c24 */ /* 0x060fe2000f8e02ff */
        /* <DEDUP_REMOVED lines=9> */
[----:B------:R-:W-:Y:S01]  /*34d0*/  IADD3 R67, P1, R67, -0x200, RZ ;  /* 0xfffffe0043437810 */ /* 0x000fe20007f3e0ff */
[----:B------:R-:W-:Y:S01]  /*34e0*/  IMAD.MOV.U32 R74, RZ, RZ, R46 ;  /* 0x000000ffff4a7224 */ /* 0x000fe200078e002e */
        /* <DEDUP_REMOVED lines=10> */
[----:B------:R-:W-:Y:S02]  /*3590*/  IADD3.X R68, R68, -0x1, RZ, P1, !PT ;  /* 0xffffffff44447810 */ /* 0x000fe40000ffe4ff */
[----:B------:R-:W-:Y:S01]  /*35a0*/  IADD3 R0, R5, R7, RZ ;  /* 0x0000000705007210 */ /* 0x000fe20007ffe0ff */
[----:B------:R-:W-:Y:S01]  /*35b0*/  FADD.FTZ R60, R87, R88 ;  /* 0x00000058573c7221 */ /* 0x000fe20000010000 */
[----:B--2---:R-:W-:-:S02]  /*35c0*/  LEA R34, P0, R4, R34, 0x1 ;  /* 0x0000002204227211 */ /* 0x004fc400078008ff */
[----:B------:R-:W-:Y:S01]  /*35d0*/  IADD3.X R64, R64, -0x1, RZ, P2, !PT ;  /* 0xffffffff40407810 */ /* 0x000fe200017fe4ff */
[----:B------:R-:W-:Y:S01]  /*35e0*/  FADD.FTZ R60, R60, R85 ;  /* 0x000000553c3c7221 */ /* 0x000fe20000010000 */
[----:B------:R-:W-:Y:S01]  /*35f0*/  LEA.HI.X R4, R4, R35, R0, 0x1, P0 ;  /* 0x0000002304047211 */ /* 0x000fe200000f0c00 */
[----:B------:R-:W-:Y:S01]  /*3600*/  IMAD R0, R40, UR14, RZ ;  /* 0x0000000e28007c24 */ /* 0x000fe2000f8e02ff */
[----:B------:R-:W-:Y:S02]  /*3610*/  IADD3 R34, P0, R34, R44, RZ ;  /* 0x0000002c22227210 */ /* 0x000fe40007f1e0ff */
[----:B------:R-:W-:Y:S01]  /*3620*/  IADD3.X R66, R66, -0x1, RZ, P3, !PT ;  /* 0xffffffff42427810 */ /* 0x000fe20001ffe4ff */
[----:B------:R-:W-:Y:S01]  /*3630*/  IMAD R41, R41, UR15, R0 ;  /* 0x0000000f29297c24 */ /* 0x000fe2000f8e0200 */
[----:B------:R-:W-:Y:S01]  /*3640*/  IADD3.X R35, R4, R45, RZ, P0, !PT ;  /* 0x0000002d04237210 */ /* 0x000fe200007fe4ff */
[----:B------:R-:W-:-:S03]  /*3650*/  IMAD R0, R54, UR6, RZ ;  /* 0x0000000636007c24 */ /* 0x000fc6000f8e02ff */
[----:B------:R-:W-:Y:S01]  /*3660*/  IADD3 R33, R33, R41, RZ ;  /* 0x0000002921217210 */ /* 0x000fe20007ffe0ff */
        /* <DEDUP_REMOVED lines=16> */
.L_x_9654:
        /* <DEDUP_REMOVED lines=26> */
.L_x_9680:
[----:B------:R-:W-:Y:S05]  /*3910*/  BSYNC B0 ;  /* 0x0000000000007941 */ /* 0x000fea0003800000 */
.L_x_9679:
        /* <DEDUP_REMOVED lines=29> */
.L_x_9682:
[----:B------:R-:W2:Y:S02]  /*3af0*/  S2R R15, SR_TID.X ;  /* 0x00000000000f7919 */ /* 0x000ea40000002100 */
.L_x_9683:
[----:B------:R-:W-:Y:S05]  /*3b00*/  BSYNC B0 ;  /* 0x0000000000007941 */ /* 0x000fea0003800000 */
.L_x_9681:
        /* <DEDUP_REMOVED lines=22> */
.L_x_9685:
        /* <DEDUP_REMOVED lines=26> */
.L_x_9684:
[----:B------:R-:W-:Y:S05]  /*3e10*/  EXIT ;  /* 0x000000000000794d */ /* 0x000fea0003800000 */
.L_x_9686:
        /* <DEDUP_REMOVED lines=14> */
.L_x_11032:


//--------------------- .text._Z25selective_scan_bwd_kernelI32Selective_Scan_bwd_kernel_traitsILi32ELi8ELb1ELb1ELb0ELb0ELb1EN3c108BFloat16EfEEv12SSMParamsBwd --------------------------
	.section	.text._Z25selective_scan_bwd_kernelI32Selective_Scan_bwd_kernel_traitsILi32ELi8ELb1ELb1ELb0ELb0ELb1EN3c108BFloat16EfEEv12SSMParamsBwd,"ax",@progbits
	.align	128
        .global         _Z25selective_scan_bwd_kernelI32Selective_Scan_bwd_kernel_traitsILi32ELi8ELb1ELb1ELb0ELb0ELb1EN3c108BFloat16EfEEv12SSMParamsBwd
        .type           _Z25selective_scan_bwd_kernelI32Selective_Scan_bwd_kernel_traitsILi32ELi8ELb1ELb1ELb0ELb0ELb1EN3c108BFloat16EfEEv12SSMParamsBwd,@function
        .size           _Z25selective_scan_bwd_kernelI32Selective_Scan_bwd_kernel_traitsILi32ELi8ELb1ELb1ELb0ELb0ELb1EN3c108BFloat16EfEEv12SSMParamsBwd,(.L_x_11033 - _Z25selective_scan_bwd_kernelI32Selective_Scan_bwd_kernel_traitsILi32ELi8ELb1ELb1ELb0ELb0ELb1EN3c108BFloat16EfEEv12SSMParamsBwd)
        .other          _Z25selective_scan_bwd_kernelI32Selective_Scan_bwd_kernel_traitsILi32ELi8ELb1ELb1ELb0ELb0ELb1EN3c108BFloat16EfEEv12SSMParamsBwd,@"STO_CUDA_ENTRY STV_DEFAULT"
_Z25selective_scan_bwd_kernelI32Selective_Scan_bwd_kernel_traitsILi32ELi8ELb1ELb1ELb0ELb0ELb1EN3c108BFloat16EfEEv12SSMParamsBwd:
.text._Z25selective_scan_bwd_kernelI32Selective_Scan_bwd_kernel_traitsILi32ELi8ELb1ELb1ELb0ELb0ELb1EN3c108BFloat16EfEEv12SSMParamsBwd:
        /* <DEDUP_REMOVED lines=176> */
[C---:B------:R-:W-:Y:S02]  /*0b00*/  IADD3 R77, P0, R81.reuse, -0x200, RZ ;  /* 0xfffffe00514d7810 */ /* 0x040fe40007f1e0ff */
[----:B------:R-:W-:Y:S02]  /*0b10*/  IADD3 R79, P1, R81, -0x100, RZ ;  /* 0xffffff00514f7810 */ /* 0x000fe40007f3e0ff */
[-C--:B------:R-:W-:Y:S02]  /*0b20*/  LEA.HI.SX32 R80, R18, R18.reuse, 0x1b ;  /* 0x0000001212507211 */ /* 0x080fe400078fdaff */
[-C--:B------:R-:W-:Y:S02]  /*0b30*/  LEA.HI.SX32 R0, R5, R18.reuse, 0x1b ;  /* 0x0000001205007211 */ /* 0x080fe400078fdaff */
[-C--:B------:R-:W-:Y:S02]  /*0b40*/  LEA.HI.SX32 R72, R7, R18.reuse, 0x1b ;  /* 0x0000001207487211 */ /* 0x080fe400078fdaff */
[----:B------:R-:W-:-:S02]  /*0b50*/  LEA.HI.SX32 R2, R9, R18, 0x1b ;  /* 0x0000001209027211 */ /* 0x000fc400078fdaff */
[-C--:B------:R-:W-:Y:S02]  /*0b60*/  LEA.HI.SX32 R74, R11, R18.reuse, 0x1b ;  /* 0x000000120b4a7211 */ /* 0x080fe400078fdaff */
[-C--:B------:R-:W-:Y:S02]  /*0b70*/  LEA.HI.SX32 R4, R13, R18.reuse, 0x1b ;  /* 0x000000120d047211 */ /* 0x080fe400078fdaff */
[-C--:B------:R-:W-:Y:S02]  /*0b80*/  LEA.HI.SX32 R76, R27, R18.reuse, 0x1b ;  /* 0x000000121b4c7211 */ /* 0x080fe400078fdaff */
[----:B------:R-:W-:Y:S02]  /*0b90*/  LEA.HI.SX32 R78, R29, R18, 0x1b ;  /* 0x000000121d4e7211 */ /* 0x000fe400078fdaff */
[----:B------:R-:W-:Y:S02]  /*0ba0*/  IADD3 R81, P2, R81, -0x80, RZ ;  /* 0xffffff8051517810 */ /* 0x000fe40007f5e0ff */
[----:B------:R-:W-:-:S02]  /*0bb0*/  IADD3.X R83, R87, -0x1, RZ, P0, !PT ;  /* 0xffffffff57537810 */ /* 0x000fc400007fe4ff */
[----:B------:R-:W-:Y:S02]  /*0bc0*/  IADD3.X R85, R87, -0x1, RZ, P1, !PT ;  /* 0xffffffff57557810 */ /* 0x000fe40000ffe4ff */
[C---:B------:R-:W-:Y:S02]  /*0bd0*/  LOP3.LUT R156, R18.reuse, 0x1f, RZ, 0xc0, !PT ;  /* 0x0000001f129c7812 */ /* 0x040fe400078ec0ff */
[----:B------:R-:W-:Y:S02]  /*0be0*/  SHF.R.S32.HI R69, RZ, 0x1f, R18 ;  /* 0x0000001fff457819 */ /* 0x000fe40000011412 */
[----:B------:R-:W-:Y:S02]  /*0bf0*/  IADD3 R70, R18, 0x200, RZ ;  /* 0x0000020012467810 */ /* 0x000fe40007ffe0ff */
        /* <DEDUP_REMOVED lines=9> */
[----:B------:R-:W-:Y:S02]  /*0c90*/  IADD3.X R87, R87, -0x1, RZ, P2, !PT ;  /* 0xffffffff57577810 */ /* 0x000fe400017fe4ff */
[----:B------:R-:W-:Y:S01]  /*0ca0*/  MOV R68, UR4 ;  /* 0x0000000400447c02 */ /* 0x000fe20008000f00 */
[----:B--2---:R-:W-:-:S06]  /*0cb0*/  UMOV UR4, URZ ;  /* 0x0000003f00047c82 */ /* 0x004fcc0008000000 */
.L_x_9711:
        /* <DEDUP_REMOVED lines=13> */
[----:B----4-:R-:W4:Y:S08]  /*0d90*/  LDC.64 R114, c[0x0][0x398] ;  /* 0x0000e600ff727b82 */ /* 0x010f300000000a00 */
[----:B------:R-:W4:Y:S01]  /*0da0*/  LDC.64 R116, c[0x0][0x3e8] ;  /* 0x0000fa00ff747b82 */ /* 0x000f220000000a00 */
[----:B---3--:R3:W-:Y:S01]  /*0db0*/  STS.128 [R82], R28 ;  /* 0x0000001c52007388 */ /* 0x0087e20000000c00 */
[----:B------:R-:W-:-:S03]  /*0dc0*/  NOP ;  /* 0x0000000000007918 */ /* 0x000fc60000000000 */
[----:B------:R-:W-:Y:S03]  /*0dd0*/  LDS.128 R4, [R82] ;  /* 0x0000000052047984 */ /* 0x000fe60000000c00 */
[----:B------:R-:W-:Y:S01]  /*0de0*/  BAR.SYNC.DEFER_BLOCKING 0x0 ;  /* 0x0000000000007b1d */ /* 0x000fe20000010000 */
[----:B------:R-:W-:-:S07]  /*0df0*/  IADD3 R32, P0, R61, R84, RZ ;  /* 0x000000543d207210 */ /* 0x000fce0007f1e0ff */
[----:B---3--:R-:W3:Y:S01]  /*0e00*/  LDC.64 R30, c[0x0][0x2a0] ;  /* 0x0000a800ff1e7b82 */ /* 0x008ee20000000a00 */
[----:B------:R-:W2:Y:S01]  /*0e10*/  LDG.E.128 R36, desc[UR12][R26.64] ;  /* 0x0000000c1a247981 */ /* 0x000ea2000c1e1d00 */
[----:B------:R-:W-:-:S03]  /*0e20*/  IADD3.X R33, R62, R89, RZ, P0, !PT ;  /* 0x000000593e217210 */ /* 0x000fc600007fe4ff */
[----:B--2---:R2:W-:Y:S01]  /*0e30*/  STS.128 [R82], R36 ;  /* 0x0000002452007388 */ /* 0x0045e20000000c00 */
[----:B------:R-:W-:-:S03]  /*0e40*/  NOP ;  /* 0x0000000000007918 */ /* 0x000fc60000000000 */
[----:B------:R-:W4:Y:S01]  /*0e50*/  LDS.128 R8, [R82] ;  /* 0x0000000052087984 */ /* 0x000f220000000c00 */
[----:B------:R-:W-:Y:S01]  /*0e60*/  BAR.SYNC.DEFER_BLOCKING 0x0 ;  /* 0x0000000000007b1d */ /* 0x000fe20000010000 */
[----:B0-----:R-:W-:Y:S01]  /*0e70*/  LEA R12, R12, UR4, 0x8 ;  /* 0x000000040c0c7c11 */ /* 0x001fe2000f8e40ff */
[----:B------:R-:W-:-:S06]  /*0e80*/  IMAD R0, R48, UR6, RZ ;  /* 0x0000000630007c24 */ /* 0x000fcc000f8e02ff */
[----:B--2---:R-:W0:Y:S01]  /*0e90*/  LDC.64 R38, c[0x0][0x2b0] ;  /* 0x0000ac00ff267b82 */ /* 0x004e220000000a00 */
[----:B------:R-:W2:Y:S01]  /*0ea0*/  LDG.E.128 R32, desc[UR12][R32.64] ;  /* 0x0000000c20207981 */ /* 0x000ea2000c1e1d00 */
[----:B------:R-:W-:Y:S01]  /*0eb0*/  SHF.R.S32.HI R13, RZ, 0x1f, R12 ;  /* 0x0000001fff0d7819 */ /* 0x000fe2000001140c */
[C---:B------:R-:W-:Y:S02]  /*0ec0*/  IMAD R29, R3.reuse, UR7, R0 ;  /* 0x00000007031d7c24 */ /* 0x040fe4000f8e0200 */
[----:B---3--:R-:W-:Y:S02]  /*0ed0*/  IMAD R0, R30, UR15, RZ ;  /* 0x0000000f1e007c24 */ /* 0x008fe4000f8e02ff */
[----:B------:R-:W-:Y:S01]  /*0ee0*/  IMAD.WIDE.U32 R26, R3, UR6, R12 ;  /* 0x00000006031a7c25 */ /* 0x000fe2000f8e000c */
[----:B------:R-:W-:-:S04]  /*0ef0*/  ULDC.64 UR6, c[0x0][0x2b8] ;  /* 0x0000ae0000067ab9 */ /* 0x000fc80000000a00 */
[----:B------:R-:W-:Y:S01]  /*0f00*/  IADD3 R27, R27, R29, RZ ;  /* 0x0000001d1b1b7210 */ /* 0x000fe20007ffe0ff */
[----:B------:R-:W-:Y:S02]  /*0f10*/  IMAD R29, R31, UR14, R0 ;  /* 0x0000000e1f1d7c24 */ /* 0x000fe4000f8e0200 */
[----:B------:R-:W-:-:S05]  /*0f20*/  IMAD.WIDE.U32 R26, R30, UR14, R26 ;  /* 0x0000000e1e1a7c25 */ /* 0x000fca000f8e001a */
[----:B------:R-:W-:Y:S02]  /*0f30*/  IADD3 R0, R27, R29, RZ ;  /* 0x0000001d1b007210 */ /* 0x000fe40007ffe0ff */
[----:B-1----:R-:W-:-:S04]  /*0f40*/  LEA R41, P0, R26, R42, 0x1 ;  /* 0x0000002a1a297211 */ /* 0x002fc800078008ff */
[----:B------:R-:W-:Y:S02]  /*0f50*/  LEA.HI.X R26, R26, R43, R0, 0x1, P0 ;  /* 0x0000002b1a1a7211 */ /* 0x000fe400000f0c00 */
[----:B------:R-:W-:-:S04]  /*0f60*/  IADD3 R40, P0, R41, R84, RZ ;  /* 0x0000005429287210 */ /* 0x000fc80007f1e0ff */
[----:B------:R-:W-:Y:S01]  /*0f70*/  IADD3.X R41, R26, R89, RZ, P0, !PT ;  /* 0x000000591a297210 */ /* 0x000fe200007fe4ff */
[----:B--2---:R1:W-:Y:S01]  /*0f80*/  STS.128 [R82], R32 ;  /* 0x0000002052007388 */ /* 0x0043e20000000c00 */
[----:B------:R-:W-:-:S03]  /*0f90*/  NOP ;  /* 0x0000000000007918 */ /* 0x000fc60000000000 */
[----:B------:R-:W-:Y:S01]  /*0fa0*/  LDS.128 R28, [R82] ;  /* 0x00000000521c7984 */ /* 0x000fe20000000c00 */
[----:B------:R-:W-:Y:S06]  /*0fb0*/  BAR.SYNC.DEFER_BLOCKING 0x0 ;  /* 0x0000000000007b1d */ /* 0x000fec0000010000 */
[----:B------:R-:W2:Y:S01]  /*0fc0*/  LDG.E.128 R40, desc[UR12][R40.64+-0x200] ;  /* 0xfffe000c28287981 */ /* 0x000ea2000c1e1d00 */
[----:B------:R-:W-:Y:S02]  /*0fd0*/  IMAD R0, R48, UR6, RZ ;  /* 0x0000000630007c24 */ /* 0x000fe4000f8e02ff */
[----:B------:R-:W-:-:S04]  /*0fe0*/  IMAD.WIDE.U32 R26, R3, UR6, R12 ;  /* 0x00000006031a7c25 */ /* 0x000fc8000f8e000c */
[----:B------:R-:W-:Y:S01]  /*0ff0*/  IMAD R37, R3, UR7, R0 ;  /* 0x0000000703257c24 */ /* 0x000fe2000f8e0200 */
[----:B------:R-:W-:Y:S01]  /*1000*/  ULDC.64 UR6, c[0x0][0x3a0] ;  /* 0x0000e80000067ab9 */ /* 0x000fe20000000a00 */
[----:B0-----:R-:W-:-:S03]  /*1010*/  IMAD R0, R38, UR15, RZ ;  /* 0x0000000f26007c24 */ /* 0x001fc6000f8e02ff */
[----:B------:R-:W-:Y:S01]  /*1020*/  IADD3 R27, R27, R37, RZ ;  /* 0x000000251b1b7210 */ /* 0x000fe20007ffe0ff */
[----:B-1----:R-:W-:Y:S02]  /*1030*/  IMAD R33, R39, UR14, R0 ;  /* 0x0000000e27217c24 */ /* 0x002fe4000f8e0200 */
        /* <DEDUP_REMOVED lines=11> */
[----:B----4-:R-:W-:Y:S02]  /*10f0*/  SHF.L.U32 R101, R9, 0x10, RZ ;  /* 0x0000001009657819 */ /* 0x010fe400000006ff */
[----:B------:R-:W-:-:S02]  /*1100*/  SHF.L.U32 R103, R10, 0x10, RZ ;  /* 0x000000100a677819 */ /* 0x000fc400000006ff */
[----:B0-----:R-:W-:Y:S02]  /*1110*/  SHF.L.U32 R95, R34, 0x10, RZ ;  /* 0x00000010225f7819 */ /* 0x001fe400000006ff */
[----:B------:R-:W-:Y:S02]  /*1120*/  SHF.L.U32 R45, R33, 0x10, RZ ;  /* 0x00000010212d7819 */ /* 0x000fe400000006ff */
[C---:B------:R-:W-:Y:S01]  /*1130*/  SHF.L.U32 R44, R32.reuse, 0x10, RZ ;  /* 0x00000010202c7819 */ /* 0x040fe200000006ff */
[----:B------:R-:W-:Y:S01]  /*1140*/  FMUL.FTZ R40, R95, -1.4426950216293334961 ;  /* 0xbfb8aa3b5f287820 */ /* 0x000fe20000410000 */
[----:B------:R-:W-:Y:S01]  /*1150*/  PRMT R32, R32, 0x7632, R32 ;  /* 0x0000763220207816 */ /* 0x000fe20000000020 */
[----:B------:R-:W-:Y:S01]  /*1160*/  FMUL.FTZ R26, R45, -1.4426950216293334961 ;  /* 0xbfb8aa3b2d1a7820 */ /* 0x000fe20000410000 */
[----:B------:R-:W-:Y:S01]  /*1170*/  PRMT R33, R33, 0x7632, R33 ;  /* 0x0000763221217816 */ /* 0x000fe20000000021 */
[----:B------:R0:W1:Y:S01]  /*1180*/  MUFU.EX2 R47, R40 ;  /* 0x00000028002f7308 */ /* 0x0000620000000800 */
[----:B------:R-:W-:Y:S01]  /*1190*/  PRMT R34, R34, 0x7632, R34 ;  /* 0x0000763222227816 */ /* 0x000fe20000000022 */
[----:B------:R-:W-:Y:S01]  /*11a0*/  FMUL.FTZ R0, R44, -1.4426950216293334961 ;  /* 0xbfb8aa3b2c007820 */ /* 0x000fe20000410000 */
[----:B------:R-:W-:-:S02]  /*11b0*/  SHF.L.U32 R107, R35, 0x10, RZ ;  /* 0x00000010236b7819 */ /* 0x000fc400000006ff */
[----:B------:R-:W-:Y:S02]  /*11c0*/  SHF.L.U32 R41, R32, 0x10, RZ ;  /* 0x0000001020297819 */ /* 0x000fe400000006ff */
[----:B------:R-:W-:Y:S01]  /*11d0*/  SHF.L.U32 R91, R33, 0x10, RZ ;  /* 0x00000010215b7819 */ /* 0x000fe200000006ff */
[----:B------:R-:W-:Y:S01]  /*11e0*/  MUFU.EX2 R26, R26 ;  /* 0x0000001a001a7308 */ /* 0x000fe20000000800 */
[----:B0-----:R-:W-:Y:S01]  /*11f0*/  PRMT R40, R35, 0x7632, R40 ;  /* 0x0000763223287816 */ /* 0x001fe20000000028 */
[----:B------:R-:W-:Y:S01]  /*1200*/  FMUL.FTZ R2, R41, -1.4426950216293334961 ;  /* 0xbfb8aa3b29027820 */ /* 0x000fe20000410000 */
[----:B------:R-:W-:Y:S01]  /*1210*/  SHF.L.U32 R104, R34, 0x10, RZ ;  /* 0x0000001022687819 */ /* 0x000fe200000006ff */
[----:B------:R-:W-:Y:S01]  /*1220*/  FMUL.FTZ R46, R107, -1.4426950216293334961 ;  /* 0xbfb8aa3b6b2e7820 */ /* 0x000fe20000410000 */
[----:B------:R-:W-:Y:S01]  /*1230*/  FMUL.FTZ R27, R91, -1.4426950216293334961 ;  /* 0xbfb8aa3b5b1b7820 */ /* 0x000fe20000410000 */
[----:B------:R-:W-:Y:S02]  /*1240*/  SHF.L.U32 R110, R40, 0x10, RZ ;  /* 0x00000010286e7819 */ /* 0x000fe400000006ff */
[----:B------:R-:W0:Y:S01]  /*1250*/  MUFU.EX2 R0, R0 ;  /* 0x0000000000007308 */ /* 0x000e220000000800 */
[----:B------:R-:W-:Y:S01]  /*1260*/  FMUL.FTZ R86, R104, -1.4426950216293334961 ;  /* 0xbfb8aa3b68567820 */ /* 0x000fe20000410000 */
[----:B-1----:R-:W-:Y:S01]  /*1270*/  FADD.FTZ R47, R47, 1 ;  /* 0x3f8000002f2f7421 */ /* 0x002fe20000010000 */
[----:B------:R-:W-:-:S05]  /*1280*/  FMUL.FTZ R90, R110, -1.4426950216293334961 ;  /* 0xbfb8aa3b6e5a7820 */ /* 0x000fca0000410000 */
[----:B------:R1:W3:Y:S08]  /*1290*/  MUFU.EX2 R42, R2 ;  /* 0x00000002002a7308 */ /* 0x0002f00000000800 */
[----:B------:R-:W-:Y:S01]  /*12a0*/  MUFU.EX2 R88, R46 ;  /* 0x0000002e00587308 */ /* 0x000fe20000000800 */
[----:B0-----:R-:W-:Y:S01]  /*12b0*/  FADD.FTZ R40, R0, 1 ;  /* 0x3f80000000287421 */ /* 0x001fe20000010000 */
[----:B-1----:R-:W-:-:S02]  /*12c0*/  SHF.L.U32 R2, R28, 0x10, RZ ;  /* 0x000000101c027819 */ /* 0x002fc400000006ff */
[----:B------:R-:W-:Y:S02]  /*12d0*/  PRMT R0, R28, 0x7632, R0 ;  /* 0x000076321c007816 */ /* 0x000fe40000000000 */
[----:B------:R-:W-:Y:S02]  /*12e0*/  PRMT R28, R31, 0x7632, R28 ;  /* 0x000076321f1c7816 */ /* 0x000fe4000000001c */
[----:B------:R0:W1:Y:S01]  /*12f0*/  MUFU.EX2 R43, R27 ;  /* 0x0000001b002b7308 */ /* 0x0000620000000800 */
[----:B---3--:R-:W-:Y:S01]  /*1300*/  FADD.FTZ R42, R42, 1 ;  /* 0x3f8000002a2a7421 */ /* 0x008fe20000010000 */
[----:B------:R-:W-:-:S06]  /*1310*/  SHF.L.U32 R98, R28, 0x10, RZ ;  /* 0x000000101c627819 */ /* 0x000fcc00000006ff */
[----:B------:R3:W-:Y:S01]  /*1320*/  MUFU.EX2 R92, R86 ;  /* 0x00000056005c7308 */ /* 0x0007e20000000800 */
[----:B0-----:R-:W-:-:S07]  /*1330*/  PRMT R27, R30, 0x7632, R27 ;  /* 0x000076321e1b7816 */ /* 0x001fce000000001b */
[----:B------:R0:W4:Y:S01]  /*1340*/  MUFU.EX2 R93, R90 ;  /* 0x0000005a005d7308 */ /* 0x0001220000000800 */
[----:B-1----:R-:W-:Y:S01]  /*1350*/  FADD.FTZ R43, R43, 1 ;  /* 0x3f8000002b2b7421 */ /* 0x002fe20000010000 */
[----:B---3--:R-:W-:-:S06]  /*1360*/  SHF.L.U32 R86, R29, 0x10, RZ ;  /* 0x000000101d567819 */ /* 0x008fcc00000006ff */
[----:B------:R-:W1:Y:S01]  /*1370*/  MUFU.RCP R102, R47 ;  /* 0x0000002f00667308 */ /* 0x000e620000001000 */
[----:B0-----:R-:W-:-:S07]  /*1380*/  SHF.L.U32 R90, R31, 0x10, RZ ;  /* 0x000000101f5a7819 */ /* 0x001fce00000006ff */
[----:B------:R-:W-:Y:S01]  /*1390*/  MUFU.RCP R42, R42 ;  /* 0x0000002a002a7308 */ /* 0x000fe20000001000 */
[----:B----4-:R-:W-:-:S07]  /*13a0*/  FADD.FTZ R96, R93, 1 ;  /* 0x3f8000005d607421 */ /* 0x010fce0000010000 */
[----:B------:R-:W0:Y:S08]  /*13b0*/  MUFU.RCP R100, R43 ;  /* 0x0000002b00647308 */ /* 0x000e300000001000 */
[----:B------:R3:W-:Y:S02]  /*13c0*/  MUFU.RCP R111, R96 ;  /* 0x00000060006f7308 */ /* 0x0007e40000001000 */
[----:B---3--:R-:W-:Y:S01]  /*13d0*/  SHF.L.U32 R96, R27, 0x10, RZ ;  /* 0x000000101b607819 */ /* 0x008fe200000006ff */
[----:B--2---:R2:W-:Y:S01]  /*13e0*/  STS.128 [R82], R36 ;  /* 0x0000002452007388 */ /* 0x0045e20000000c00 */
[----:B------:R-:W-:-:S03]  /*13f0*/  NOP ;  /* 0x0000000000007918 */ /* 0x000fc60000000000 */
[----:B------:R-:W3:Y:S01]  /*1400*/  LDS.128 R32, [R82] ;  /* 0x0000000052207984 */ /* 0x000ee20000000c00 */
[----:B--2---:R-:W-:Y:S01]  /*1410*/  FADD.FTZ R36, R26, 1 ;  /* 0x3f8000001a247421 */ /* 0x004fe20000010000 */
[----:B------:R-:W2:Y:S01]  /*1420*/  MUFU.RCP R39, R40 ;  /* 0x0000002800277308 */ /* 0x000ea20000001000 */
[----:B------:R-:W-:Y:S01]  /*1430*/  FADD.FTZ R37, R88, 1 ;  /* 0x3f80000058257421 */ /* 0x000fe20000010000 */
[----:B------:R-:W-:Y:S01]  /*1440*/  SHF.L.U32 R88, R30, 0x10, RZ ;  /* 0x000000101e587819 */ /* 0x000fe200000006ff */
[----:B-1----:R-:W-:Y:S01]  /*1450*/  FADD.FTZ R38, -R102, 1 ;  /* 0x3f80000066267421 */ /* 0x002fe20000010100 */
[----:B------:R-:W-:-:S03]  /*1460*/  PRMT R26, R29, 0x7632, R26 ;  /* 0x000076321d1a7816 */ /* 0x000fc6000000001a */
[C---:B------:R-:W-:Y:S01]  /*1470*/  FFMA.FTZ R38, R95.reuse, R38, 1 ;  /* 0x3f8000005f267423 */ /* 0x040fe20000010026 */
[----:B------:R-:W1:Y:S01]  /*1480*/  MUFU.RCP R46, R36 ;  /* 0x00000024002e7308 */ /* 0x000e620000001000 */
[----:B------:R-:W-:Y:S01]  /*1490*/  SHF.L.U32 R94, R26, 0x10, RZ ;  /* 0x000000101a5e7819 */ /* 0x000fe200000006ff */
[----:B0-----:R-:W-:Y:S01]  /*14a0*/  FADD.FTZ R26, -R100, 1 ;  /* 0x3f800000641a7421 */ /* 0x001fe20000010100 */
[----:B------:R-:W-:-:S03]  /*14b0*/  FMUL.FTZ R95, R95, R102 ;  /* 0x000000665f5f7220 */ /* 0x000fc60000410000 */
[C---:B------:R-:W-:Y:S01]  /*14c0*/  FFMA.FTZ R26, R91.reuse, R26, 1 ;  /* 0x3f8000005b1a7423 */ /* 0x040fe2000001001a */
[----:B------:R-:W-:Y:S01]  /*14d0*/  FMUL.FTZ R91, R91, R100 ;  /* 0x000000645b5b7220 */ /* 0x000fe20000410000 */
[----:B------:R0:W4:Y:S01]  /*14e0*/  MUFU.RCP R108, R37 ;  /* 0x00000025006c7308 */ /* 0x0001220000001000 */
[----:B--2---:R-:W-:-:S04]  /*14f0*/  FADD.FTZ R31, -R39, 1 ;  /* 0x3f800000271f7421 */ /* 0x004fc80000010100 */
[----:B------:R-:W-:Y:S01]  /*1500*/  FFMA.FTZ R31, R44, R31, 1 ;  /* 0x3f8000002c1f7423 */ /* 0x000fe2000001001f */
[----:B-1----:R-:W-:Y:S01]  /*1510*/  FADD.FTZ R30, -R46, 1 ;  /* 0x3f8000002e1e7421 */ /* 0x002fe20000010100 */
[----:B0-----:R-:W-:Y:S01]  /*1520*/  FADD.FTZ R37, R92, 1 ;  /* 0x3f8000005c257421 */ /* 0x001fe20000010000 */
[----:B------:R-:W-:Y:S01]  /*1530*/  SHF.L.U32 R92, R0, 0x10, RZ ;  /* 0x00000010005c7819 */ /* 0x000fe200000006ff */
[----:B------:R-:W-:Y:S01]  /*1540*/  FADD.FTZ R0, -R42, 1 ;  /* 0x3f8000002a007421 */ /* 0x000fe20000010100 */
[----:B---3--:R-:W-:Y:S01]  /*1550*/  SHF.L.U32 R40, R32, 0x10, RZ ;  /* 0x0000001020287819 */ /* 0x008fe200000006ff */
[----:B------:R0:W1:Y:S01]  /*1560*/  MUFU.RCP R105, R37 ;  /* 0x0000002500697308 */ /* 0x0000620000001000 */
[C---:B------:R-:W-:Y:S01]  /*1570*/  PRMT R36, R34.reuse, 0x7632, R36 ;  /* 0x0000763222247816 */ /* 0x040fe20000000024 */
[----:B------:R-:W-:Y:S01]  /*1580*/  FFMA.FTZ R0, R41, R0, 1 ;  /* 0x3f80000029007423 */ /* 0x000fe20000010000 */
[----:B------:R-:W-:Y:S01]  /*1590*/  SHF.L.U32 R97, R34, 0x10, RZ ;  /* 0x0000001022617819 */ /* 0x000fe200000006ff */
[C---:B------:R-:W-:Y:S01]  /*15a0*/  FFMA.FTZ R34, R45.reuse, R30, 1 ;  /* 0x3f8000002d227423 */ /* 0x040fe2000001001e */
[----:B------:R-:W-:Y:S01]  /*15b0*/  FMUL.FTZ R30, R2, R40 ;  /* 0x00000028021e7220 */ /* 0x000fe20000410000 */
[----:B------:R-:W-:Y:S01]  /*15c0*/  PRMT R29, R32, 0x7632, R29 ;  /* 0x00007632201d7816 */ /* 0x000fe2000000001d */
[----:B------:R-:W-:Y:S01]  /*15d0*/  FMUL.FTZ R45, R45, R46 ;  /* 0x0000002e2d2d7220 */ /* 0x000fe20000410000 */
[----:B------:R-:W-:Y:S01]  /*15e0*/  SHF.L.U32 R109, R35, 0x10, RZ ;  /* 0x00000010236d7819 */ /* 0x000fe200000006ff */
[----:B------:R-:W-:Y:S01]  /*15f0*/  FMUL.FTZ R30, R39, R30 ;  /* 0x0000001e271e7220 */ /* 0x000fe20000410000 */
[----:B------:R-:W-:Y:S01]  /*1600*/  PRMT R32, R33, 0x7632, R32 ;  /* 0x0000763221207816 */ /* 0x000fe20000000020 */
[----:B0-----:R-:W-:Y:S01]  /*1610*/  FADD.FTZ R37, -R111, 1 ;  /* 0x3f8000006f257421 */ /* 0x001fe20000010100 */
        /* <DEDUP_REMOVED lines=20> */
[----:B------:R-:W-:Y:S01]  /*1760*/  IMAD R26, R48, UR6, RZ ;  /* 0x00000006301a7c24 */ /* 0x000fe2000f8e02ff */
[----:B------:R-:W-:Y:S01]  /*1770*/  SHF.L.U32 R106, R36, 0x10, RZ ;  /* 0x00000010246a7819 */ /* 0x000fe200000006ff */
[----:B------:R-:W-:Y:S01]  /*1780*/  FFMA.FTZ R35, R107, R38, 1 ;  /* 0x3f8000006b237423 */ /* 0x000fe20000010026 */
[----:B------:R-:W-:Y:S01]  /*1790*/  SHF.L.U32 R112, R99, 0x10, RZ ;  /* 0x0000001063707819 */ /* 0x000fe200000006ff */
[----:B------:R-:W-:-:S02]  /*17a0*/  IMAD R99, R3, UR7, R26 ;  /* 0x0000000703637c24 */ /* 0x000fc4000f8e021a */
[C---:B-1----:R-:W-:Y:S01]  /*17b0*/  FADD.FTZ R27, -R105.reuse, 1 ;  /* 0x3f800000691b7421 */ /* 0x042fe20000010100 */
[----:B------:R-:W-:Y:S01]  /*17c0*/  FMUL.FTZ R35, R32, R35 ;  /* 0x0000002320237220 */ /* 0x000fe20000410000 */
[----:B------:R-:W-:Y:S01]  /*17d0*/  FMUL.FTZ R26, R96, R106 ;  /* 0x0000006a601a7220 */ /* 0x000fe20000410000 */
[----:B------:R-:W-:Y:S01]  /*17e0*/  FMUL.FTZ R32, R98, R112 ;  /* 0x0000007062207220 */ /* 0x000fe20000410000 */
[----:B------:R-:W-:Y:S01]  /*17f0*/  FFMA.FTZ R31, R104, R27, 1 ;  /* 0x3f800000681f7423 */ /* 0x000fe2000001001b */
[----:B------:R-:W-:Y:S01]  /*1800*/  FFMA.FTZ R37, R110, R37, 1 ;  /* 0x3f8000006e257423 */ /* 0x000fe20000010025 */
[----:B------:R-:W-:Y:S01]  /*1810*/  FMUL.FTZ R28, R105, R26 ;  /* 0x0000001a691c7220 */ /* 0x000fe20000410000 */
[----:B------:R-:W-:Y:S01]  /*1820*/  FMUL.FTZ R32, R111, R32 ;  /* 0x000000206f207220 */ /* 0x000fe20000410000 */
[----:B------:R-:W-:Y:S01]  /*1830*/  F2FP.BF16.F32.PACK_AB R33, R0, R33 ;  /* 0x000000210021723e */ /* 0x000fe200000010ff */
[----:B------:R-:W-:-:S04]  /*1840*/  IMAD.WIDE.U32 R26, R3, UR6, R12 ;  /* 0x00000006031a7c25 */ /* 0x000fc8000f8e000c */
[----:B------:R-:W-:Y:S01]  /*1850*/  FMUL.FTZ R31, R28, R31 ;  /* 0x0000001f1c1f7220 */ /* 0x000fe20000410000 */
[----:B------:R-:W-:Y:S01]  /*1860*/  FMUL.FTZ R28, R32, R37 ;  /* 0x00000025201c7220 */ /* 0x000fe20000410000 */
[----:B------:R-:W-:Y:S01]  /*1870*/  F2FP.BF16.F32.PACK_AB R32, R29, R30 ;  /* 0x0000001e1d20723e */ /* 0x000fe200000010ff */
[----:B------:R-:W-:Y:S01]  /*1880*/  IMAD R0, R114, UR15, RZ ;  /* 0x0000000f72007c24 */ /* 0x000fe2000f8e02ff */
[----:B------:R-:W-:Y:S01]  /*1890*/  IADD3 R27, R27, R99, RZ ;  /* 0x000000631b1b7210 */ /* 0x000fe20007ffe0ff */
[----:B------:R-:W-:Y:S01]  /*18a0*/  ULDC.64 UR6, c[0x0][0x320] ;  /* 0x0000c80000067ab9 */ /* 0x000fe20000000a00 */
[----:B------:R-:W-:Y:S01]  /*18b0*/  F2FP.BF16.F32.PACK_AB R34, R31, R34 ;  /* 0x000000221f22723e */ /* 0x000fe200000010ff */
[----:B------:R-:W-:Y:S01]  /*18c0*/  IMAD R37, R115, UR14, R0 ;  /* 0x0000000e73257c24 */ /* 0x000fe2000f8e0200 */
[----:B------:R-:W-:Y:S01]  /*18d0*/  F2FP.BF16.F32.PACK_AB R35, R28, R35 ;  /* 0x000000231c23723e */ /* 0x000fe200000010ff */
[----:B------:R-:W-:Y:S01]  /*18e0*/  BAR.SYNC.DEFER_BLOCKING 0x0 ;  /* 0x0000000000007b1d */ /* 0x000fe20000010000 */
[----:B------:R-:W-:Y:S01]  /*18f0*/  IMAD.WIDE.U32 R26, R114, UR14, R26 ;  /* 0x0000000e721a7c25 */ /* 0x000fe2000f8e001a */
[----:B------:R-:W-:-:S03]  /*1900*/  PRMT R36, R8, 0x7632, R36 ;  /* 0x0000763208247816 */ /* 0x000fc60000000024 */
[----:B------:R-:W-:Y:S01]  /*1910*/  FMUL.FTZ R39, R44, R39 ;  /* 0x000000272c277220 */ /* 0x000fe20000410000 */
[----:B------:R-:W-:Y:S01]  /*1920*/  SHF.L.U32 R99, R8, 0x10, RZ ;  /* 0x0000001008637819 */ /* 0x000fe200000006ff */
        /* <DEDUP_REMOVED lines=14> */
[----:B------:R-:W-:Y:S01]  /*1a10*/  FMUL.FTZ R90, R90, R107 ;  /* 0x0000006b5a5a7220 */ /* 0x000fe20000410000 */
[----:B------:R-:W-:Y:S01]  /*1a20*/  ISETP.NE.AND.EX P0, PT, RZ, UR7, PT, P0 ;  /* 0x00000007ff007c0c */ /* 0x000fe2000bf05300 */
[----:B------:R-:W-:Y:S01]  /*1a30*/  FMUL.FTZ R92, R92, R41 ;  /* 0x000000295c5c7220 */ /* 0x000fe20000410000 */
[----:B------:R-:W-:Y:S01]  /*1a40*/  PRMT R38, R10, 0x7632, R38 ;  /* 0x000076320a267816 */ /* 0x000fe20000000026 */
[----:B------:R-:W-:Y:S01]  /*1a50*/  FMUL.FTZ R94, R94, R91 ;  /* 0x0000005b5e5e7220 */ /* 0x000fe20000410000 */
[----:B------:R0:W-:Y:S01]  /*1a60*/  STS.128 [R82], R32 ;  /* 0x0000002052007388 */ /* 0x0001e20000000c00 */
[----:B------:R-:W-:-:S03]  /*1a70*/  NOP ;  /* 0x0000000000007918 */ /* 0x000fc60000000000 */
[----:B------:R-:W1:Y:S01]  /*1a80*/  LDS.128 R28, [R82] ;  /* 0x00000000521c7984 */ /* 0x000e620000000c00 */
[----:B------:R-:W-:Y:S01]  /*1a90*/  FMUL.FTZ R96, R96, R105 ;  /* 0x0000006960607220 */ /* 0x000fe20000410000 */
[----:B------:R-:W-:Y:S01]  /*1aa0*/  FMUL.FTZ R98, R98, R111 ;  /* 0x0000006f62627220 */ /* 0x000fe20000410000 */
[----:B0-----:R-:W0:Y:S01]  /*1ab0*/  LDC R34, c[0x0][0x21c] ;  /* 0x00008700ff227b82 */ /* 0x001e220000000800 */
[C---:B------:R-:W-:Y:S02]  /*1ac0*/  PRMT R32, R11.reuse, 0x7632, R32 ;  /* 0x000076320b207816 */ /* 0x040fe40000000020 */
[----:B------:R-:W-:Y:S01]  /*1ad0*/  SHF.L.U32 R33, R11, 0x10, RZ ;  /* 0x000000100b217819 */ /* 0x000fe200000006ff */
[----:B-1----:R1:W-:Y:S01]  /*1ae0*/  STG.E.128 desc[UR12][R8.64+-0x200], R28 ;  /* 0xfffe001c08007986 */ /* 0x0023e2000c101d0c */
        /* <DEDUP_REMOVED lines=12> */
[----:B------:R-:W1:Y:S01]  /*1bb0*/  LDC.64 R40, c[0x0][0x2c0] ;  /* 0x0000b000ff287b82 */ /* 0x000e620000000a00 */
[----:B------:R-:W-:Y:S01]  /*1bc0*/  F2FP.BF16.F32.PACK_AB R31, R112, R31 ;  /* 0x0000001f701f723e */ /* 0x000fe200000010ff */
[----:B------:R-:W-:Y:S01]  /*1bd0*/  IMAD.WIDE.U32 R26, R3, UR8, R12 ;  /* 0x00000008031a7c25 */ /* 0x000fe2000f8e000c */
[----:B------:R-:W-:-:S02]  /*1be0*/  F2FP.BF16.F32.PACK_AB R30, R105, R30 ;  /* 0x0000001e691e723e */ /* 0x000fc400000010ff */
[----:B------:R-:W-:Y:S01]  /*1bf0*/  F2FP.BF16.F32.PACK_AB R29, R2, R29 ;  /* 0x0000001d021d723e */ /* 0x000fe200000010ff */
[----:B------:R-:W-:-:S04]  /*1c00*/  IMAD R2, R48, UR8, RZ ;  /* 0x0000000830027c24 */ /* 0x000fc8000f8e02ff */
[----:B------:R-:W-:Y:S01]  /*1c10*/  IMAD R35, R3, UR9, R2 ;  /* 0x0000000903237c24 */ /* 0x000fe2000f8e0202 */
[----:B------:R2:W-:Y:S01]  /*1c20*/  STS.128 [R82], R28 ;  /* 0x0000001c52007388 */ /* 0x0005e20000000c00 */
[----:B------:R-:W-:-:S03]  /*1c30*/  NOP ;  /* 0x0000000000007918 */ /* 0x000fc60000000000 */
[----:B------:R-:W3:Y:S01]  /*1c40*/  LDS.128 R8, [R82] ;  /* 0x0000000052087984 */ /* 0x000ee20000000c00 */
[----:B------:R-:W-:Y:S01]  /*1c50*/  IADD3 R27, R27, R35, RZ ;  /* 0x000000231b1b7210 */ /* 0x000fe20007ffe0ff */
[C---:B-1----:R-:W-:Y:S02]  /*1c60*/  IMAD R2, R40.reuse, UR15, RZ ;  /* 0x0000000f28027c24 */ /* 0x042fe4000f8e02ff */
[----:B------:R-:W-:-:S04]  /*1c70*/  IMAD.WIDE.U32 R26, R40, UR14, R26 ;  /* 0x0000000e281a7c25 */ /* 0x000fc8000f8e001a */
[----:B------:R-:W-:-:S05]  /*1c80*/  IMAD R35, R41, UR14, R2 ;  /* 0x0000000e29237c24 */ /* 0x000fca000f8e0202 */
[----:B--2---:R-:W-:Y:S02]  /*1c90*/  IADD3 R29, R27, R35, RZ ;  /* 0x000000231b1d7210 */ /* 0x004fe40007ffe0ff */
[----:B------:R-:W-:-:S04]  /*1ca0*/  LEA R27, P0, R26, UR6, 0x1 ;  /* 0x000000061a1b7c11 */ /* 0x000fc8000f8008ff */
[----:B------:R-:W-:Y:S02]  /*1cb0*/  LEA.HI.X R2, R26, UR7, R29, 0x1, P0 ;  /* 0x000000071a027c11 */ /* 0x000fe400080f0c1d */
[----:B------:R-:W-:-:S04]  /*1cc0*/  LEA R26, P0, R18, R27, 0x4 ;  /* 0x0000001b121a7211 */ /* 0x000fc800078020ff */
[----:B------:R-:W-:-:S05]  /*1cd0*/  LEA.HI.X R27, R18, R2, R69, 0x4, P0 ;  /* 0x00000002121b7211 */ /* 0x000fca00000f2445 */
[----:B---3--:R2:W-:Y:S04]  /*1ce0*/  STG.E.128 desc[UR12][R26.64+-0x200], R8 ;  /* 0xfffe00081a007986 */ /* 0x0085e8000c101d0c */
.L_x_9688:
        /* <DEDUP_REMOVED lines=17> */
[--C-:B-----5:R-:W-:Y:S01]  /*1e00*/  FADD.FTZ R99, R99, R50.reuse ;  /* 0x0000003263637221 */ /* 0x120fe20000010000 */
[----:B------:R-:W-:Y:S01]  /*1e10*/  SHF.L.U32 R109, R162, 0x10, RZ ;  /* 0x00000010a26d7819 */ /* 0x000fe200000006ff */
[----:B------:R-:W-:Y:S01]  /*1e20*/  FFMA.FTZ R55, R94, R111, R55 ;  /* 0x0000006f5e377223 */ /* 0x000fe20000010037 */
[----:B------:R-:W-:Y:S01]  /*1e30*/  SHF.L.U32 R107, R7, 0x10, RZ ;  /* 0x00000010076b7819 */ /* 0x000fe200000006ff */
[--C-:B------:R-:W-:Y:S01]  /*1e40*/  FADD.FTZ R101, R101, R50.reuse ;  /* 0x0000003265657221 */ /* 0x100fe20000010000 */
[----:B------:R-:W-:Y:S01]  /*1e50*/  PRMT R163, R7, 0x7632, R163 ;  /* 0x0000763207a37816 */ /* 0x000fe200000000a3 */
[----:B------:R-:W-:Y:S01]  /*1e60*/  FFMA.FTZ R55, R88, R110, R55 ;  /* 0x0000006e58377223 */ /* 0x000fe20000010037 */
[----:B-12---:R-:W-:Y:S01]  /*1e70*/  SHF.L.U32 R9, R36, 0x10, RZ ;  /* 0x0000001024097819 */ /* 0x006fe200000006ff */
        /* <DEDUP_REMOVED lines=35> */
[C---:B------:R-:W-:Y:S01]  /*20b0*/  LEA R28, P5, R12.reuse, R79, 0x2 ;  /* 0x0000004f0c1c7211 */ /* 0x040fe200078a10ff */
[----:B------:R-:W-:Y:S01]  /*20c0*/  ULDC UR24, c[0x0][0x21c] ;  /* 0x0000870000187ab9 */ /* 0x000fe20000000800 */
[----:B------:R-:W-:Y:S01]  /*20d0*/  LEA R26, P2, R12, R81, 0x2 ;  /* 0x000000510c1a7211 */ /* 0x000fe200078410ff */
[----:B------:R-:W-:Y:S01]  /*20e0*/  ULDC.64 UR22, c[0x0][0x3c8] ;  /* 0x0000f20000167ab9 */ /* 0x000fe20000000a00 */
[----:B------:R-:W-:Y:S01]  /*20f0*/  ISETP.NE.AND P1, PT, R18, 0x1f, PT ;  /* 0x0000001f1200780c */ /* 0x000fe20003f25270 */
[----:B------:R-:W-:Y:S01]  /*2100*/  ULDC.64 UR18, c[0x0][0x360] ;  /* 0x0000d80000127ab9 */ /* 0x000fe20000000a00 */
[----:B------:R-:W-:Y:S01]  /*2110*/  MOV R128, RZ ;  /* 0x000000ff00807202 */ /* 0x000fe20000000f00 */
[----:B------:R-:W2:Y:S01]  /*2120*/  LDC R131, c[0x0][0x218] ;  /* 0x00008600ff837b82 */ /* 0x000ea20000000800 */
[----:B------:R-:W-:Y:S01]  /*2130*/  MOV R95, RZ ;  /* 0x000000ff005f7202 */ /* 0x000fe20000000f00 */
[----:B------:R-:W-:Y:S01]  /*2140*/  ULDC.64 UR10, c[0x0][0x250] ;  /* 0x00009400000a7ab9 */ /* 0x000fe20000000a00 */
[----:B------:R-:W-:Y:S01]  /*2150*/  ULDC.64 UR8, c[0x0][0x238] ;  /* 0x00008e0000087ab9 */ /* 0x000fe20000000a00 */
[----:B------:R-:W-:Y:S01]  /*2160*/  ULDC.64 UR16, c[0x0][0x270] ;  /* 0x00009c0000107ab9 */ /* 0x000fe20000000a00 */
[----:B0-----:R-:W-:-:S03]  /*2170*/  IMAD R2, R10, UR15, RZ ;  /* 0x0000000f0a027c24 */ /* 0x001fc6000f8e02ff */
        /* <DEDUP_REMOVED lines=9> */
[----:B------:R-:W-:-:S03]  /*2210*/  IMAD.WIDE.U32 R8, R51, UR6, R8 ;  /* 0x0000000633087c25 */ /* 0x000fc6000f8e0008 */
[----:B------:R-:W4:Y:S01]  /*2220*/  LDC.64 R38, c[0x0][0x2e0] ;  /* 0x0000b800ff267b82 */ /* 0x000f220000000a00 */
[----:B------:R-:W-:Y:S01]  /*2230*/  ULDC.64 UR6, c[0x0][0x3c8] ;  /* 0x0000f20000067ab9 */ /* 0x000fe20000000a00 */
[----:B------:R-:W-:Y:S02]  /*2240*/  IADD3 R127, R127, -R2, RZ ;  /* 0x800000027f7f7210 */ /* 0x000fe40007ffe0ff */
[----:B------:R-:W-:Y:S02]  /*2250*/  IADD3 R11, R9, R11, RZ ;  /* 0x0000000b090b7210 */ /* 0x000fe40007ffe0ff */
[--C-:B------:R-:W-:Y:S02]  /*2260*/  SHF.R.S32.HI R2, RZ, 0x1f, R12.reuse ;  /* 0x0000001fff027819 */ /* 0x100fe4000001140c */
[C---:B------:R-:W-:Y:S01]  /*2270*/  LEA R9, P0, R8.reuse, UR6, 0x2 ;  /* 0x0000000608097c11 */ /* 0x040fe2000f8010ff */
[----:B------:R-:W-:Y:S01]  /*2280*/  UMOV UR6, URZ ;  /* 0x0000003f00067c82 */ /* 0x000fe20008000000 */
[----:B------:R-:W-:-:S02]  /*2290*/  IADD3 R32, P4, P3, R8, -0x100, R12 ;  /* 0xffffff0008207810 */ /* 0x000fc40007b9e00c */
[--C-:B------:R-:W-:Y:S02]  /*22a0*/  LEA.HI.X R31, R12, R83, R2.reuse, 0x2, P6 ;  /* 0x000000530c1f7211 */ /* 0x100fe400030f1402 */
[----:B------:R-:W-:Y:S02]  /*22b0*/  LEA.HI.X R27, R8, UR7, R11, 0x2, P0 ;  /* 0x00000007081b7c11 */ /* 0x000fe400080f140b */
[C---:B------:R-:W-:Y:S02]  /*22c0*/  LEA R46, P6, R12.reuse, R9, 0x2 ;  /* 0x000000090c2e7211 */ /* 0x040fe400078c10ff */
[C---:B------:R-:W-:Y:S02]  /*22d0*/  LEA.HI.X R29, R12.reuse, R85, R2, 0x2, P5 ;  /* 0x000000550c1d7211 */ /* 0x040fe400028f1402 */
[--C-:B------:R-:W-:Y:S02]  /*22e0*/  IADD3.X R33, R11, -0x1, R13.reuse, P4, P3 ;  /* 0xffffffff0b217810 */ /* 0x100fe400027e640d */
[----:B------:R-:W-:-:S02]  /*22f0*/  LEA.HI.X R8, R12, R27, R13, 0x2, P6 ;  /* 0x0000001b0c087211 */ /* 0x000fc400030f140d */
[C---:B------:R-:W-:Y:S02]  /*2300*/  IADD3 R40, P3, R46.reuse, -0x380, RZ ;  /* 0xfffffc802e287810 */ /* 0x040fe40007f7e0ff */
[C---:B------:R-:W-:Y:S02]  /*2310*/  IADD3 R42, P4, R46.reuse, -0x300, RZ ;  /* 0xfffffd002e2a7810 */ /* 0x040fe40007f9e0ff */
[C---:B------:R-:W-:Y:S02]  /*2320*/  IADD3 R44, P5, R46.reuse, -0x280, RZ ;  /* 0xfffffd802e2c7810 */ /* 0x040fe40007fbe0ff */
[----:B------:R-:W-:Y:S02]  /*2330*/  IADD3 R46, P6, R46, -0x180, RZ ;  /* 0xfffffe802e2e7810 */ /* 0x000fe40007fde0ff */
[----:B------:R-:W-:Y:S02]  /*2340*/  ISETP.NE.AND P0, PT, R18, RZ, PT ;  /* 0x000000ff1200720c */ /* 0x000fe40003f05270 */
[----:B------:R-:W-:-:S02]  /*2350*/  LEA.HI.X R27, R12, R87, R2, 0x2, P2 ;  /* 0x000000570c1b7211 */ /* 0x000fc400010f1402 */
[C---:B------:R-:W-:Y:S02]  /*2360*/  IADD3.X R41, R8.reuse, -0x1, RZ, P3, !PT ;  /* 0xffffffff08297810 */ /* 0x040fe40001ffe4ff */
[C---:B------:R-:W-:Y:S02]  /*2370*/  IADD3.X R43, R8.reuse, -0x1, RZ, P4, !PT ;  /* 0xffffffff082b7810 */ /* 0x040fe400027fe4ff */
[C---:B------:R-:W-:Y:S02]  /*2380*/  IADD3.X R45, R8.reuse, -0x1, RZ, P5, !PT ;  /* 0xffffffff082d7810 */ /* 0x040fe40002ffe4ff */
[----:B0123--:R-:W-:-:S07]  /*2390*/  IADD3.X R47, R8, -0x1, RZ, P6, !PT ;  /* 0xffffffff082f7810 */ /* 0x00ffce00037fe4ff */
.L_x_9710:
        /* <DEDUP_REMOVED lines=15> */
[----:B------:R-:W-:Y:S02]  /*2490*/  LEA R136, P2, R134, R36, 0x2 ;  /* 0x0000002486887211 */ /* 0x000fe400078410ff */
[----:B------:R-:W-:-:S04]  /*24a0*/  IADD3 R2, R135, R133, RZ ;  /* 0x0000008587027210 */ /* 0x000fc80007ffe0ff */
[----:B------:R-:W-:-:S05]  /*24b0*/  LEA.HI.X R137, R134, R37, R2, 0x2, P2 ;  /* 0x0000002586897211 */ /* 0x000fca00010f1402 */
[----:B---3--:R0:W3:Y:S01]  /*24c0*/  LDG.E R130, desc[UR12][R136.64] ;  /* 0x0000000c88827981 */ /* 0x0080e2000c1e1900 */
[----:B------:R-:W-:Y:S01]  /*24d0*/  MOV R134, R14 ;  /* 0x0000000e00867202 */ /* 0x000fe20000000f00 */
[----:B------:R-:W-:Y:S01]  /*24e0*/  IMAD R133, R132, UR16, RZ ;  /* 0x0000001084857c24 */ /* 0x000fe2000f8e02ff */
[----:B------:R-:W-:-:S03]  /*24f0*/  MOV R135, R67 ;  /* 0x0000004300877202 */ /* 0x000fc60000000f00 */
[C---:B------:R-:W-:Y:S02]  /*2500*/  IMAD R133, R128.reuse, UR17, R133 ;  /* 0x0000001180857c24 */ /* 0x040fe4000f8e0285 */
[----:B------:R-:W-:-:S03]  /*2510*/  IMAD.WIDE.U32 R134, R128, UR16, R134 ;  /* 0x0000001080867c25 */ /* 0x000fc6000f8e0086 */
[----:B----4-:R-:W-:Y:S02]  /*2520*/  LEA R138, P3, R134, R38, 0x2 ;  /* 0x00000026868a7211 */ /* 0x010fe400078610ff */
[----:B------:R-:W-:-:S04]  /*2530*/  IADD3 R2, R135, R133, RZ ;  /* 0x0000008587027210 */ /* 0x000fc80007ffe0ff */
[----:B------:R-:W-:Y:S02]  /*2540*/  LEA.HI.X R139, R134, R39, R2, 0x2, P3 ;  /* 0x00000027868b7211 */ /* 0x000fe400018f1402 */
[----:B------:R-:W-:Y:S02]  /*2550*/  ISETP.GT.AND P2, PT, R68, 0x1, PT ;  /* 0x000000014400780c */ /* 0x000fe40003f44270 */
[----:B------:R-:W-:Y:S02]  /*2560*/  LEA R133, R127, R128, 0x8 ;  /* 0x000000807f857211 */ /* 0x000fe400078e40ff */
[----:B------:R-:W-:Y:S02]  /*2570*/  ISETP.EQ.AND P2, PT, R156, RZ, P2 ;  /* 0x000000ff9c00720c */ /* 0x000fe40001742270 */
[----:B------:R-:W-:-:S04]  /*2580*/  SEL R134, R133, R70, !P0 ;  /* 0x0000004685867207 */ /* 0x000fc80004000000 */
[----:B------:R-:W-:-:S07]  /*2590*/  LEA R133, R134, R57, 0x2 ;  /* 0x0000003986857211 */ /* 0x000fce00078e10ff */
[----:B0-----:R-:W0:Y:S01]  /*25a0*/  @P2 LDC R136, c[0x0][0x21c] ;  /* 0x00008700ff882b82 */ /* 0x001e220000000800 */
[----:B--2---:R-:W-:Y:S01]  /*25b0*/  STS.128 [R82], R8 ;  /* 0x0000000852007388 */ /* 0x004fe20000000c00 */
[----:B------:R-:W-:-:S03]  /*25c0*/  NOP ;  /* 0x0000000000007918 */ /* 0x000fc60000000000 */
[----:B------:R1:W2:Y:S04]  /*25d0*/  LDG.E R147, desc[UR12][R138.64] ;  /* 0x0000000c8a937981 */ /* 0x0002a8000c1e1900 */
[----:B------:R-:W1:Y:S01]  /*25e0*/  LDS.128 R8, [R82] ;  /* 0x0000000052087984 */ /* 0x000e620000000c00 */
[----:B---3--:R-:W-:-:S04]  /*25f0*/  FMUL.FTZ R143, R130, 1.4426950216293334961 ;  /* 0x3fb8aa3b828f7820 */ /* 0x008fc80000410000 */
[----:B------:R-:W-:-:S06]  /*2600*/  FMUL.FTZ R2, R99, R143 ;  /* 0x0000008f63027220 */ /* 0x000fcc0000410000 */
[----:B------:R-:W3:Y:S02]  /*2610*/  MUFU.EX2 R2, R2 ;  /* 0x0000000200027308 */ /* 0x000ee40000000800 */
[----:B---3--:R3:W-:Y:S01]  /*2620*/  STS [R133+0x878], R2 ;  /* 0x0008780285007388 */ /* 0x0087e20000000800 */
[----:B------:R-:W-:Y:S01]  /*2630*/  BAR.SYNC.DEFER_BLOCKING 0x0 ;  /* 0x0000000000007b1d */ /* 0x000fe20000010000 */
[----:B------:R-:W-:Y:S01]  /*2640*/  @P2 IADD3 R135, R68, -0x2, RZ ;  /* 0xfffffffe44872810 */ /* 0x000fe20007ffe0ff */
[----:B------:R-:W-:Y:S01]  /*2650*/  HFMA2.MMA R148, -RZ, RZ, 0, 0 ;  /* 0x00000000ff947435 */ /* 0x000fe200000001ff */
[----:B------:R-:W-:-:S03]  /*2660*/  FMUL.FTZ R141, R112, R143 ;  /* 0x0000008f708d7220 */ /* 0x000fc60000410000 */
[----:B0-----:R-:W-:Y:S02]  /*2670*/  @P2 IMAD R135, R135, R136, R128 ;  /* 0x0000008887872224 */ /* 0x001fe400078e0280 */
[----:B------:R-:W-:Y:S01]  /*2680*/  FMUL.FTZ R142, R101, R143 ;  /* 0x0000008f658e7220 */ /* 0x000fe20000410000 */
[----:B------:R-:W0:Y:S01]  /*2690*/  MUFU.EX2 R141, R141 ;  /* 0x0000008d008d7308 */ /* 0x000e220000000800 */
[----:B------:R-:W-:-:S04]  /*26a0*/  @P2 IMAD.WIDE R134, R135, 0x8, R24 ;  /* 0x0000000887862825 */ /* 0x000fc800078e0218 */
[-C--:B------:R-:W-:Y:S01]  /*26b0*/  FMUL.FTZ R144, R114, R143.reuse ;  /* 0x0000008f72907220 */ /* 0x080fe20000410000 */
[----:B-1----:R-:W-:Y:S01]  /*26c0*/  PRMT R139, R10, 0x7632, R139 ;  /* 0x000076320a8b7816 */ /* 0x002fe2000000008b */
[----:B------:R1:W4:Y:S01]  /*26d0*/  @P1 LDS R149, [R158+0x107c] ;  /* 0x00107c009e951984 */ /* 0x0003220000000800 */
[----:B------:R-:W1:Y:S01]  /*26e0*/  MUFU.EX2 R142, R142 ;  /* 0x0000008e008e7308 */ /* 0x000e620000000800 */
[-C--:B------:R-:W-:Y:S02]  /*26f0*/  FMUL.FTZ R145, R103, R143.reuse ;  /* 0x0000008f67917220 */ /* 0x080fe40000410000 */
[----:B------:R3:W5:Y:S01]  /*2700*/  @P2 LDG.E R148, desc[UR12][R134.64+0x4] ;  /* 0x0000040c86942981 */ /* 0x000762000c1e1900 */
[-C--:B------:R-:W-:Y:S01]  /*2710*/  FMUL.FTZ R146, R120, R143.reuse ;  /* 0x0000008f78927220 */ /* 0x080fe20000410000 */
[----:B------:R-:W-:-:S03]  /*2720*/  FMUL.FTZ R154, R108, R143 ;  /* 0x0000008f6c9a7220 */ /* 0x000fc60000410000 */
[----:B------:R-:W1:Y:S01]  /*2730*/  MUFU.EX2 R144, R144 ;  /* 0x0000009000907308 */ /* 0x000e620000000800 */
[----:B---3--:R-:W-:Y:S01]  /*2740*/  SHF.L.U32 R135, R10, 0x10, RZ ;  /* 0x000000100a877819 */ /* 0x008fe200000006ff */
[----:B------:R-:W-:Y:S01]  /*2750*/  FMUL.FTZ R10, R124, R143 ;  /* 0x0000008f7c0a7220 */ /* 0x000fe20000410000 */
[----:B------:R-:W-:-:S05]  /*2760*/  PRMT R137, R8, 0x7632, R137 ;  /* 0x0000763208897816 */ /* 0x000fca0000000089 */
[----:B------:R-:W3:Y:S01]  /*2770*/  MUFU.EX2 R145, R145 ;  /* 0x0000009100917308 */ /* 0x000ee20000000800 */
[----:B------:R-:W-:Y:S01]  /*2780*/  SHF.L.U32 R133, R8, 0x10, RZ ;  /* 0x0000001008857819 */ /* 0x000fe200000006ff */
[----:B------:R-:W-:Y:S01]  /*2790*/  FMUL.FTZ R150, R99, R118 ;  /* 0x0000007663967220 */ /* 0x000fe20000410000 */
[----:B------:R-:W-:-:S05]  /*27a0*/  PRMT R138, R9, 0x7632, R138 ;  /* 0x00007632098a7816 */ /* 0x000fca000000008a */
[----:B------:R-:W4:Y:S01]  /*27b0*/  MUFU.EX2 R10, R10 ;  /* 0x0000000a000a7308 */ /* 0x000f220000000800 */
[----:B------:R-:W-:Y:S01]  /*27c0*/  SHF.L.U32 R134, R9, 0x10, RZ ;  /* 0x0000001009867819 */ /* 0x000fe200000006ff */
[----:B------:R-:W-:Y:S01]  /*27d0*/  FMUL.FTZ R152, R112, R115 ;  /* 0x0000007370987220 */ /* 0x000fe20000410000 */
[----:B------:R-:W-:Y:S01]  /*27e0*/  SHF.L.U32 R137, R137, 0x10, RZ ;  /* 0x0000001089897819 */ /* 0x000fe200000006ff */
[----:B0-----:R-:W-:Y:S01]  /*27f0*/  FMUL.FTZ R9, R2, R141 ;  /* 0x0000008d02097220 */ /* 0x001fe20000410000 */
[----:B------:R-:W-:-:S03]  /*2800*/  FMUL.FTZ R143, R124, R105 ;  /* 0x000000697c8f7220 */ /* 0x000fc60000410000 */
[----:B------:R-:W0:Y:S01]  /*2810*/  MUFU.EX2 R146, R146 ;  /* 0x0000009200927308 */ /* 0x000e220000000800 */
[----:B------:R-:W-:Y:S01]  /*2820*/  FMUL.FTZ R113, R101, R113 ;  /* 0x0000007165717220 */ /* 0x000fe20000410000 */
[----:B-1----:R-:W-:Y:S01]  /*2830*/  FMUL.FTZ R9, R142, R9 ;  /* 0x000000098e097220 */ /* 0x002fe20000410000 */
[----:B------:R-:W-:Y:S01]  /*2840*/  FMUL.FTZ R105, R133, R150 ;  /* 0x0000009685697220 */ /* 0x000fe20000410000 */
[----:B------:R-:W-:-:S04]  /*2850*/  FMUL.FTZ R164, R137, R152 ;  /* 0x0000009889a47220 */ /* 0x000fc80000410000 */
[----:B------:R-:W1:Y:S01]  /*2860*/  MUFU.EX2 R154, R154 ;  /* 0x0000009a009a7308 */ /* 0x000e620000000800 */
[----:B------:R-:W-:Y:S01]  /*2870*/  FMUL.FTZ R118, R103, R110 ;  /* 0x0000006e67767220 */ /* 0x000fe20000410000 */
[C---:B------:R-:W-:Y:S01]  /*2880*/  SHF.L.U32 R136, R11.reuse, 0x10, RZ ;  /* 0x000000100b887819 */ /* 0x040fe200000006ff */
[----:B------:R-:W-:Y:S01]  /*2890*/  FMUL.FTZ R110, R120, R109 ;  /* 0x0000006d786e7220 */ /* 0x000fe20000410000 */
[----:B------:R-:W-:Y:S01]  /*28a0*/  SHF.L.U32 R138, R138, 0x10, RZ ;  /* 0x000000108a8a7819 */ /* 0x000fe200000006ff */
[----:B------:R-:W-:Y:S01]  /*28b0*/  FMUL.FTZ R111, R114, R111 ;  /* 0x0000006f726f7220 */ /* 0x000fe20000410000 */
[----:B------:R-:W-:Y:S01]  /*28c0*/  PRMT R140, R11, 0x7632, R140 ;  /* 0x000076320b8c7816 */ /* 0x000fe2000000008c */
[----:B------:R-:W-:Y:S01]  /*28d0*/  FMUL.FTZ R107, R108, R107 ;  /* 0x0000006b6c6b7220 */ /* 0x000fe20000410000 */
[----:B------:R-:W-:Y:S01]  /*28e0*/  FMUL.FTZ R168, R144, R9 ;  /* 0x0000000990a87220 */ /* 0x000fe20000410000 */
[----:B------:R-:W-:Y:S01]  /*28f0*/  FMUL.FTZ R109, R134, R113 ;  /* 0x00000071866d7220 */ /* 0x000fe20000410000 */
[----:B------:R-:W-:Y:S01]  /*2900*/  FFMA.FTZ R8, R141, R105, R164 ;  /* 0x000000698d087223 */ /* 0x000fe200000100a4 */
[----:B------:R-:W-:Y:S01]  /*2910*/  BSSY B0, `(.L_x_9690) ;  /* 0x0000019000007945 */ /* 0x000fe20003800000 */
[----:B------:R-:W-:Y:S01]  /*2920*/  SHF.L.U32 R139, R139, 0x10, RZ ;  /* 0x000000108b8b7819 */ /* 0x000fe200000006ff */
[----:B------:R-:W-:Y:S01]  /*2930*/  FMUL.FTZ R166, R135, R118 ;  /* 0x0000007687a67220 */ /* 0x000fe20000410000 */
[----:B------:R-:W-:Y:S01]  /*2940*/  SHF.L.U32 R140, R140, 0x10, RZ ;  /* 0x000000108c8c7819 */ /* 0x000fe200000006ff */
[----:B------:R-:W-:Y:S01]  /*2950*/  FMUL.FTZ R165, R136, R107 ;  /* 0x0000006b88a57220 */ /* 0x000fe20000410000 */
[----:B---3--:R-:W-:Y:S01]  /*2960*/  FMUL.FTZ R153, R145, R168 ;  /* 0x000000a891997220 */ /* 0x008fe20000410000 */
        /* <DEDUP_REMOVED lines=10> */
[----:B01----:R-:W-:Y:S06]  /*2a10*/  @P1 BRA `(.L_x_9691) ;  /* 0x0000000000201947 */ /* 0x003fec0003800000 */
        /* <DEDUP_REMOVED lines=8> */
.L_x_9691:
[----:B------:R-:W-:Y:S05]  /*2aa0*/  BSYNC B0 ;  /* 0x0000000000007941 */ /* 0x000fea0003800000 */
.L_x_9690:
[----:B------:R-:W-:Y:S01]  /*2ab0*/  FFMA.FTZ R151, R144, R151, R115 ;  /* 0x0000009790977223 */ /* 0x000fe20000010073 */
[----:B-1----:R-:W-:Y:S01]  /*2ac0*/  FMUL.FTZ R9, R10, R149 ;  /* 0x000000950a097220 */ /* 0x002fe20000410000 */
        /* <DEDUP_REMOVED lines=14> */
[----:B------:R-:W-:Y:S01]  /*2bb0*/  FFMA.FTZ R151, R10, R8, R167 ;  /* 0x000000080a977223 */ /* 0x000fe200000100a7 */
        /* <DEDUP_REMOVED lines=10> */
[C---:B------:R-:W-:Y:S01]  /*2c60*/  ISETP.NE.AND P2, PT, R156.reuse, 0x1f, PT ;  /* 0x0000001f9c00780c */ /* 0x040fe20003f45270 */
[----:B------:R-:W-:Y:S01]  /*2c70*/  ULEA UR7, UR21, UR4, 0x8 ;  /* 0x0000000415077291 */ /* 0x000fe2000f8e403f */
[----:B------:R-:W-:Y:S01]  /*2c80*/  ISETP.GE.U32.AND P3, PT, R156, 0x18, PT ;  /* 0x000000189c00780c */ /* 0x000fe20003f66070 */
[----:B------:R-:W2:Y:S01]  /*2c90*/  SHFL.DOWN PT, R147, R172, 0x1, 0x1f ;  /* 0x08201f00ac937f89 */ /* 0x000ea200000e0000 */
[----:B------:R-:W-:Y:S01]  /*2ca0*/  LEA R180, R128, R57, 0x3 ;  /* 0x0000003980b47211 */ /* 0x000fe200078e18ff */
[----:B------:R-:W-:Y:S01]  /*2cb0*/  UIADD3 UR7, UR7, -0x100, URZ ;  /* 0xffffff0007077890 */ /* 0x000fe2000fffe03f */
[----:B------:R-:W-:Y:S01]  /*2cc0*/  BSSY B0, `(.L_x_9692) ;  /* 0x0000091000007945 */ /* 0x000fe20003800000 */
        /* <DEDUP_REMOVED lines=26> */
[C---:B--2---:R-:W-:Y:S01]  /*2e70*/  @!P2 FFMA.FTZ R172, R169.reuse, R171, R172 ;  /* 0x000000aba9aca223 */ /* 0x044fe200000100ac */
[----:B------:R-:W1:Y:S01]  /*2e80*/  SHFL.UP PT, R147, R168, 0x8, RZ ;  /* 0x05000000a8937989 */ /* 0x000e6200000e00ff */
[----:B------:R-:W-:Y:S01]  /*2e90*/  ISETP.NE.OR P1, PT, R156, RZ, P1 ;  /* 0x000000ff9c00720c */ /* 0x000fe20000f25670 */
[----:B---3--:R-:W-:Y:S02]  /*2ea0*/  @!P2 FMUL.FTZ R169, R169, R170 ;  /* 0x000000aaa9a9a220 */ /* 0x008fe40000410000 */
[----:B------:R-:W2:Y:S01]  /*2eb0*/  SHFL.DOWN PT, R171, R172, 0x8, 0x1f ;  /* 0x09001f00acab7f89 */ /* 0x000ea200000e0000 */
[C---:B------:R-:W-:Y:S02]  /*2ec0*/  ISETP.GE.AND P2, PT, R66.reuse, 0x8, PT ;  /* 0x000000084200780c */ /* 0x040fe40003f46270 */
[----:B------:R-:W-:Y:S01]  /*2ed0*/  MOV R9, RZ ;  /* 0x000000ff00097202 */ /* 0x000fe20000000f00 */
        /* <DEDUP_REMOVED lines=13> */
[----:B-1----:R-:W-:Y:S02]  /*2fb0*/  @P1 FMUL.FTZ R168, R168, R147 ;  /* 0x00000093a8a81220 */ /* 0x002fe40000410000 */
[----:B------:R-:W-:Y:S01]  /*2fc0*/  SHFL.IDX PT, R174, R9, RZ, 0x1f ;  /* 0x00001fff09ae7589 */ /* 0x000fe200000e0000 */
[----:B------:R-:W-:Y:S01]  /*2fd0*/  ISETP.NE.AND P1, PT, R18, 0x1f, PT ;  /* 0x0000001f1200780c */ /* 0x000fe20003f25270 */
[----:B--2---:R-:W-:-:S02]  /*2fe0*/  @!P2 FFMA.FTZ R172, R169, R171, R172 ;  /* 0x000000aba9aca223 */ /* 0x004fc400000100ac */
[----:B-----5:R-:W-:Y:S01]  /*2ff0*/  SHFL.IDX PT, R147, R148, RZ, 0x1f ;  /* 0x00001fff94937589 */ /* 0x020fe200000e0000 */
[----:B---3--:R-:W-:-:S03]  /*3000*/  @!P2 FMUL.FTZ R169, R169, R170 ;  /* 0x000000aaa9a9a220 */ /* 0x008fc60000410000 */
[----:B------:R-:W-:Y:S01]  /*3010*/  SHFL.UP PT, R151, R151, 0x1, RZ ;  /* 0x0420000097977989 */ /* 0x000fe200000e00ff */
[----:B------:R-:W-:-:S03]  /*3020*/  ISETP.NE.AND P2, PT, R18, RZ, PT ;  /* 0x000000ff1200720c */ /* 0x000fc60003f45270 */
[----:B------:R-:W0:Y:S04]  /*3030*/  SHFL.UP PT, R168, R168, 0x1, RZ ;  /* 0x04200000a8a87989 */ /* 0x000e2800000e00ff */
[----:B------:R-:W-:Y:S04]  /*3040*/  SHFL.DOWN PT, R182, R172, 0x1, 0x1f ;  /* 0x08201f00acb67f89 */ /* 0x000fe800000e0000 */
[----:B------:R-:W1:Y:S04]  /*3050*/  SHFL.DOWN PT, R153, R169, 0x1, 0x1f ;  /* 0x08201f00a9997f89 */ /* 0x000e6800000e0000 */
[----:B------:R-:W-:Y:S01]  /*3060*/  SHFL.IDX PT, R170, R172, RZ, 0x1f ;  /* 0x00001fffacaa7589 */ /* 0x000fe200000e0000 */
[----:B0-----:R-:W-:-:S04]  /*3070*/  @P0 FFMA.FTZ R147, R168, R147, R151 ;  /* 0x00000093a8930223 */ /* 0x001fc80000010097 */
[----:B------:R-:W-:Y:S02]  /*3080*/  FFMA.FTZ R178, R2, R147, R105 ;  /* 0x0000009302b27223 */ /* 0x000fe40000010069 */
[----:B------:R-:W0:Y:S01]  /*3090*/  SHFL.IDX PT, R105, R169, RZ, 0x1f ;  /* 0x00001fffa9697589 */ /* 0x000e2200000e0000 */
[----:B-1----:R-:W-:Y:S01]  /*30a0*/  @P1 FFMA.FTZ R174, R153, R174, R182 ;  /* 0x000000ae99ae1223 */ /* 0x002fe200000100b6 */
[-C--:B------:R-:W-:Y:S01]  /*30b0*/  FFMA.FTZ R164, R141, R178.reuse, R164 ;  /* 0x000000b28da47223 */ /* 0x080fe200000100a4 */
[----:B------:R-:W-:Y:S01]  /*30c0*/  FFMA.FTZ R151, R0, R178, RZ ;  /* 0x000000b200977223 */ /* 0x000fe200000100ff */
        /* <DEDUP_REMOVED lines=11> */
[----:B------:R-:W-:Y:S01]  /*3180*/  FMUL.FTZ R168, R124, R149 ;  /* 0x000000957ca87220 */ /* 0x000fe20000410000 */
[----:B------:R-:W-:Y:S01]  /*3190*/  FFMA.FTZ R109, R94, R115, R109 ;  /* 0x000000735e6d7223 */ /* 0x000fe2000001006d */
[C---:B------:R-:W-:Y:S01]  /*31a0*/  FFMA.FTZ R152, R146.reuse, R153, R173 ;  /* 0x0000009992987223 */ /* 0x040fe200000100ad */
[----:B------:R-:W-:Y:S01]  /*31b0*/  FFMA.FTZ R164, R146, R166, R157 ;  /* 0x000000a692a47223 */ /* 0x000fe2000001009d */
[----:B------:R-:W-:Y:S01]  /*31c0*/  FFMA.FTZ R146, R135, -R118, R166 ;  /* 0x8000007687927223 */ /* 0x000fe200000100a6 */
[----:B------:R-:W-:Y:S01]  /*31d0*/  FFMA.FTZ R109, R88, R166, R109 ;  /* 0x000000a6586d7223 */ /* 0x000fe2000001006d */
[----:B------:R-:W-:Y:S01]  /*31e0*/  FFMA.FTZ R157, R145, R152, R160 ;  /* 0x00000098919d7223 */ /* 0x000fe200000100a0 */
[----:B------:R-:W-:Y:S01]  /*31f0*/  FFMA.FTZ R165, R154, R164, R165 ;  /* 0x000000a49aa57223 */ /* 0x000fe200000100a5 */
[C---:B0-----:R-:W-:Y:S01]  /*3200*/  FFMA.FTZ R9, R105.reuse, R9, R170 ;  /* 0x0000000969097223 */ /* 0x041fe200000100aa */
[----:B------:R-:W-:Y:S01]  /*3210*/  FMUL.FTZ R8, R105, R8 ;  /* 0x0000000869087220 */ /* 0x000fe20000410000 */
[----:B------:R-:W-:Y:S01]  /*3220*/  FFMA.FTZ R155, R144, R157, R155 ;  /* 0x0000009d909b7223 */ /* 0x000fe2000001009b */
[----:B------:R-:W-:Y:S01]  /*3230*/  FFMA.FTZ R109, R96, R164, R109 ;  /* 0x000000a4606d7223 */ /* 0x000fe2000001006d */
[----:B------:R-:W-:Y:S01]  /*3240*/  SHF.L.U32 R105, R163, 0x10, RZ ;  /* 0x00000010a3697819 */ /* 0x000fe200000006ff */
[----:B------:R-:W-:Y:S01]  /*3250*/  FFMA.FTZ R154, R136, -R107, R165 ;  /* 0x8000006b889a7223 */ /* 0x000fe200000100a5 */
[----:B------:R-:W-:Y:S01]  /*3260*/  FFMA.FTZ R142, R142, R155, R11 ;  /* 0x0000009b8e8e7223 */ /* 0x000fe2000001000b */
[----:B------:R0:W-:Y:S01]  /*3270*/  @!P2 STS.64 [R180+0x10f8], R8 ;  /* 0x0010f808b400a388 */ /* 0x0001e20000000a00 */
[----:B------:R-:W-:Y:S01]  /*3280*/  FFMA.FTZ R173, R90, R165, R109 ;  /* 0x000000a55aad7223 */ /* 0x000fe2000001006d */
[----:B------:R-:W-:Y:S01]  /*3290*/  FFMA.FTZ R145, R139, -R110, R164 ;  /* 0x8000006e8b917223 */ /* 0x000fe200000100a4 */
[----:B------:R-:W-:Y:S01]  /*32a0*/  FFMA.FTZ R144, R141, R142, R176 ;  /* 0x0000008e8d907223 */ /* 0x000fe200000100b0 */
[----:B------:R-:W-:Y:S01]  /*32b0*/  SHF.L.U32 R107, R7, 0x10, RZ ;  /* 0x00000010076b7819 */ /* 0x000fe200000006ff */
[----:B------:R-:W-:Y:S01]  /*32c0*/  FMUL.FTZ R166, R108, R151 ;  /* 0x000000976ca67220 */ /* 0x000fe20000410000 */
[----:B------:R-:W-:Y:S01]  /*32d0*/  SHF.L.U32 R109, R162, 0x10, RZ ;  /* 0x00000010a26d7819 */ /* 0x000fe200000006ff */
[----:B------:R-:W-:Y:S01]  /*32e0*/  FMUL.FTZ R11, R105, R168 ;  /* 0x000000a8690b7220 */ /* 0x000fe20000410000 */
[----:B------:R-:W-:Y:S01]  /*32f0*/  FMUL.FTZ R164, R120, R153 ;  /* 0x0000009978a47220 */ /* 0x000fe20000410000 */
[----:B------:R-:W-:Y:S01]  /*3300*/  FFMA.FTZ R171, R10, R165, R167 ;  /* 0x000000a50aab7223 */ /* 0x000fe200000100a7 */
[----:B------:R-:W-:Y:S01]  /*3310*/  FMUL.FTZ R10, R112, R142 ;  /* 0x0000008e700a7220 */ /* 0x000fe20000410000 */
[----:B------:R-:W-:Y:S01]  /*3320*/  FFMA.FTZ R150, R138, -R111, R115 ;  /* 0x8000006f8a967223 */ /* 0x000fe20000010073 */
[----:B0-----:R-:W-:Y:S01]  /*3330*/  FMUL.FTZ R9, R99, R144 ;  /* 0x0000009063097220 */ /* 0x001fe20000410000 */
[----:B------:R-:W-:Y:S01]  /*3340*/  FMUL.FTZ R111, R107, R166 ;  /* 0x000000a66b6f7220 */ /* 0x000fe20000410000 */
[----:B------:R-:W-:Y:S01]  /*3350*/  SHF.L.U32 R110, R6, 0x10, RZ ;  /* 0x00000010066e7819 */ /* 0x000fe200000006ff */
[----:B------:R-:W-:Y:S01]  /*3360*/  FMUL.FTZ R113, R109, R164 ;  /* 0x000000a46d717220 */ /* 0x000fe20000410000 */
[----:B------:R-:W-:Y:S01]  /*3370*/  FFMA.FTZ R8, R2, R9, RZ ;  /* 0x0000000902087223 */ /* 0x000fe200000100ff */
[----:B------:R-:W-:Y:S01]  /*3380*/  FMUL.FTZ R169, R103, R152 ;  /* 0x0000009867a97220 */ /* 0x000fe20000410000 */
[----:B------:R0:W-:Y:S01]  /*3390*/  STS [R54+0x1c], R11 ;  /* 0x00001c0b36007388 */ /* 0x0001e20000000800 */
[----:B------:R-:W-:Y:S01]  /*33a0*/  IADD3 R170, R131, -UR7, -R18 ;  /* 0x8000000783aa7c10 */ /* 0x000fe2000fffe812 */
[----:B------:R-:W-:Y:S01]  /*33b0*/  FMUL.FTZ R160, R101, R155 ;  /* 0x0000009b65a07220 */ /* 0x000fe20000410000 */
[----:B------:R-:W-:Y:S01]  /*33c0*/  FMUL.FTZ R141, R110, R169 ;  /* 0x000000a96e8d7220 */ /* 0x000fe20000410000 */
[----:B------:R1:W-:Y:S01]  /*33d0*/  STS [R54+0x18], R111 ;  /* 0x0000186f36007388 */ /* 0x0003e20000000800 */
[----:B------:R-:W-:-:S02]  /*33e0*/  ISETP.GE.AND P3, PT, R170, 0x1, PT ;  /* 0x00000001aa00780c */ /* 0x000fc40003f66270 */
[----:B------:R-:W-:Y:S01]  /*33f0*/  SHF.L.U32 R118, R4, 0x10, RZ ;  /* 0x0000001004767819 */ /* 0x000fe200000006ff */
[----:B------:R2:W-:Y:S01]  /*3400*/  STS [R54+0x14], R113 ;  /* 0x0000147136007388 */ /* 0x0005e20000000800 */
[----:B------:R-:W-:Y:S01]  /*3410*/  SHF.L.U32 R115, R159, 0x10, RZ ;  /* 0x000000109f737819 */ /* 0x000fe200000006ff */
[----:B0-----:R-:W-:Y:S01]  /*3420*/  FFMA.FTZ R11, R147, R10, R8 ;  /* 0x0000000a930b7223 */ /* 0x001fe20000010008 */
[----:B------:R-:W-:Y:S01]  /*3430*/  FMUL.FTZ R8, R114, R157 ;  /* 0x0000009d72087220 */ /* 0x000fe20000410000 */
[----:B------:R0:W-:Y:S01]  /*3440*/  STS [R54+0x10], R141 ;  /* 0x0000108d36007388 */ /* 0x0001e20000000800 */
[----:B------:R-:W-:Y:S01]  /*3450*/  FMUL.FTZ R9, R118, R9 ;  /* 0x0000000976097220 */ /* 0x000fe20000410000 */
[----:B-1----:R-:W-:Y:S01]  /*3460*/  SHF.L.U32 R111, R161, 0x10, RZ ;  /* 0x00000010a16f7819 */ /* 0x002fe200000006ff */
[----:B------:R-:W-:Y:S01]  /*3470*/  FFMA.FTZ R11, R148, R160, R11 ;  /* 0x000000a0940b7223 */ /* 0x000fe2000001000b */
[----:B--2---:R-:W-:-:S03]  /*3480*/  SHF.L.U32 R113, R5, 0x10, RZ ;  /* 0x0000001005717819 */ /* 0x004fc600000006ff */
[-C--:B------:R-:W-:Y:S01]  /*3490*/  FFMA.FTZ R165, R150, R8.reuse, R11 ;  /* 0x0000000896a57223 */ /* 0x080fe2000001000b */
[----:B------:R-:W-:Y:S01]  /*34a0*/  FMUL.FTZ R167, R111, R8 ;  /* 0x000000086fa77220 */ /* 0x000fe20000410000 */
[----:B------:R-:W-:Y:S01]  /*34b0*/  FMUL.FTZ R11, R115, R10 ;  /* 0x0000000a730b7220 */ /* 0x000fe20000410000 */
[----:B------:R1:W-:Y:S01]  /*34c0*/  STS [R54], R9 ;  /* 0x0000000936007388 */ /* 0x0003e20000000800 */
[----:B0-----:R-:W-:Y:S01]  /*34d0*/  FMUL.FTZ R141, R113, R160 ;  /* 0x000000a0718d7220 */ /* 0x001fe20000410000 */
[----:B------:R-:W-:Y:S02]  /*34e0*/  FFMA.FTZ R8, R146, R169, R165 ;  /* 0x000000a992087223 */ /* 0x000fe400000100a5 */
[----:B------:R1:W-:Y:S02]  /*34f0*/  STS [R54+0xc], R167 ;  /* 0x00000ca736007388 */ /* 0x0003e40000000800 */
[----:B------:R-:W-:Y:S02]  /*3500*/  FFMA.FTZ R165, R145, R164, R8 ;  /* 0x000000a491a57223 */ /* 0x000fe40000010008 */
[----:B------:R1:W-:Y:S04]  /*3510*/  STS [R54+0x8], R141 ;  /* 0x0000088d36007388 */ /* 0x0003e80000000800 */
[----:B------:R1:W-:Y:S01]  /*3520*/  STS [R54+0x4], R11 ;  /* 0x0000040b36007388 */ /* 0x0003e20000000800 */
[----:B------:R-:W-:Y:S06]  /*3530*/  BAR.SYNC.DEFER_BLOCKING 0x0 ;  /* 0x0000000000007b1d */ /* 0x000fec0000010000 */
[----:B------:R-:W-:Y:S05]  /*3540*/  @!P3 BRA `(.L_x_9693) ;  /* 0x000000000020b947 */ /* 0x000fea0003800000 */
[----:B-1----:R-:W0:Y:S01]  /*3550*/  LDS R141, [R80+0x220] ;  /* 0x00022000508d7984 */ /* 0x002e220000000800 */
[----:B------:R-:W-:-:S04]  /*3560*/  IMAD R9, R132, UR18, RZ ;  /* 0x0000001284097c24 */ /* 0x000fc8000f8e02ff */
[C---:B------:R-:W-:Y:S02]  /*3570*/  IMAD R11, R128.reuse, UR19, R9 ;  /* 0x00000013800b7c24 */ /* 0x040fe4000f8e0209 */
[----:B------:R-:W-:-:S05]  /*3580*/  IMAD.WIDE.U32 R8, R128, UR18, R32 ;  /* 0x0000001280087c25 */ /* 0x000fca000f8e0020 */
[----:B------:R-:W-:Y:S02]  /*3590*/  IADD3 R9, R9, R11, RZ ;  /* 0x0000000b09097210 */ /* 0x000fe40007ffe0ff */
[----:B------:R-:W-:-:S04]  /*35a0*/  LEA R10, P3, R8, UR22, 0x2 ;  /* 0x00000016080a7c11 */ /* 0x000fc8000f8610ff */
[----:B------:R-:W-:-:S05]  /*35b0*/  LEA.HI.X R11, R8, UR23, R9, 0x2, P3 ;  /* 0x00000017080b7c11 */ /* 0x000fca00098f1409 */
[----:B0-----:R0:W-:Y:S04]  /*35c0*/  REDG.E.ADD.F32.FTZ.RN.STRONG.GPU desc[UR12][R10.64], R141 ;  /* 0x0000008d0a0079a6 */ /* 0x0011e8000c10f38c */
.L_x_9693:
[----:B------:R-:W-:Y:S05]  /*35d0*/  BSYNC B0 ;  /* 0x0000000000007941 */ /* 0x000fea0003800000 */
.L_x_9692:
        /* <DEDUP_REMOVED lines=17> */
.L_x_9695:
[----:B------:R-:W-:Y:S05]  /*36f0*/  BSYNC B0 ;  /* 0x0000000000007941 */ /* 0x000fea0003800000 */
.L_x_9694:
[----:B01----:R0:W1:Y:S01]  /*3700*/  LDS R11, [R72+0x320] ;  /* 0x00032000480b7984 */ /* 0x0030620000000800 */
[----:B------:R-:W-:Y:S04]  /*3710*/  BSSY B0, `(.L_x_9696) ;  /* 0x0000005000007945 */ /* 0x000fe80003800000 */
[----:B------:R-:W-:Y:S05]  /*3720*/  @!P4 BRA `(.L_x_9697) ;  /* 0x00000000000cc947 */ /* 0x000fea0003800000 */
[----:B------:R-:W-:-:S05]  /*3730*/  IMAD.WIDE.U32 R8, R34, UR20, R42 ;  /* 0x0000001422087c25 */ /* 0x000fca000f8e002a */
[----:B------:R-:W-:-:S05]  /*3740*/  IADD3 R9, R165, R9, RZ ;  /* 0x00000009a5097210 */ /* 0x000fca0007ffe0ff */
[----:B-1----:R2:W-:Y:S02]  /*3750*/  REDG.E.ADD.F32.FTZ.RN.STRONG.GPU desc[UR12][R8.64], R11 ;  /* 0x0000000b080079a6 */ /* 0x0025e4000c10f38c */
.L_x_9697:
[----:B------:R-:W-:Y:S05]  /*3760*/  BSYNC B0 ;  /* 0x0000000000007941 */ /* 0x000fea0003800000 */
.L_x_9696:
        /* <DEDUP_REMOVED lines=12> */
.L_x_9699:
[----:B------:R-:W-:Y:S05]  /*3830*/  BSYNC B0 ;  /* 0x0000000000007941 */ /* 0x000fea0003800000 */
.L_x_9698:
[----:B--23--:R2:W3:Y:S01]  /*3840*/  LDS R11, [R74+0x420] ;  /* 0x000420004a0b7984 */ /* 0x00c4e20000000800 */
[----:B------:R-:W-:Y:S01]  /*3850*/  ISETP.NE.AND P6, PT, R10, RZ, PT ;  /* 0x000000ff0a00720c */ /* 0x000fe20003fc5270 */
[----:B------:R-:W-:-:S12]  /*3860*/  BSSY B0, `(.L_x_9700) ;  /* 0x0000005000007945 */ /* 0x000fd80003800000 */
[----:B--2---:R-:W-:Y:S05]  /*3870*/  @!P6 BRA `(.L_x_9701) ;  /* 0x00000000000ce947 */ /* 0x004fea0003800000 */
[----:B------:R-:W-:-:S05]  /*3880*/  IMAD.WIDE.U32 R8, R34, UR20, R30 ;  /* 0x0000001422087c25 */ /* 0x000fca000f8e001e */
[----:B------:R-:W-:-:S05]  /*3890*/  IADD3 R9, R165, R9, RZ ;  /* 0x00000009a5097210 */ /* 0x000fca0007ffe0ff */
[----:B---3--:R2:W-:Y:S02]  /*38a0*/  REDG.E.ADD.F32.FTZ.RN.STRONG.GPU desc[UR12][R8.64], R11 ;  /* 0x0000000b080079a6 */ /* 0x0085e4000c10f38c */
.L_x_9701:
[----:B------:R-:W-:Y:S05]  /*38b0*/  BSYNC B0 ;  /* 0x0000000000007941 */ /* 0x000fea0003800000 */
.L_x_9700:
[----:B--23--:R2:W3:Y:S01]  /*38c0*/  LDS R11, [R75+0x4a0] ;  /* 0x0004a0004b0b7984 */ /* 0x00c4e20000000800 */
[----:B------:R-:W-:Y:S04]  /*38d0*/  BSSY B0, `(.L_x_9702) ;  /* 0x0000005000007945 */ /* 0x000fe80003800000 */
[----:B------:R-:W-:Y:S05]  /*38e0*/  @!P3 BRA `(.L_x_9703) ;  /* 0x00000000000cb947 */ /* 0x000fea0003800000 */
[----:B------:R-:W-:-:S05]  /*38f0*/  IMAD.WIDE.U32 R8, R34, UR20, R46 ;  /* 0x0000001422087c25 */ /* 0x000fca000f8e002e */
[----:B------:R-:W-:-:S05]  /*3900*/  IADD3 R9, R165, R9, RZ ;  /* 0x00000009a5097210 */ /* 0x000fca0007ffe0ff */
[----:B---3--:R4:W-:Y:S02]  /*3910*/  REDG.E.ADD.F32.FTZ.RN.STRONG.GPU desc[UR12][R8.64], R11 ;  /* 0x0000000b080079a6 */ /* 0x0089e4000c10f38c */
.L_x_9703:
[----:B------:R-:W-:Y:S05]  /*3920*/  BSYNC B0 ;  /* 0x0000000000007941 */ /* 0x000fea0003800000 */
.L_x_9702:
[----:B---34-:R3:W4:Y:S01]  /*3930*/  LDS R11, [R76+0x520] ;  /* 0x000520004c0b7984 */ /* 0x0187220000000800 */
[----:B------:R-:W-:Y:S04]  /*3940*/  BSSY B0, `(.L_x_9704) ;  /* 0x0000005000007945 */ /* 0x000fe80003800000 */
[----:B------:R-:W-:Y:S05]  /*3950*/  @!P4 BRA `(.L_x_9705) ;  /* 0x00000000000cc947 */ /* 0x000fea0003800000 */
[----:B------:R-:W-:-:S05]  /*3960*/  IMAD.WIDE.U32 R8, R34, UR20, R28 ;  /* 0x0000001422087c25 */ /* 0x000fca000f8e001c */
[----:B------:R-:W-:-:S05]  /*3970*/  IADD3 R9, R165, R9, RZ ;  /* 0x00000009a5097210 */ /* 0x000fca0007ffe0ff */
[----:B----4-:R4:W-:Y:S02]  /*3980*/  REDG.E.ADD.F32.FTZ.RN.STRONG.GPU desc[UR12][R8.64], R11 ;  /* 0x0000000b080079a6 */ /* 0x0109e4000c10f38c */
.L_x_9705:
[----:B------:R-:W-:Y:S05]  /*3990*/  BSYNC B0 ;  /* 0x0000000000007941 */ /* 0x000fea0003800000 */
.L_x_9704:
[----:B----4-:R4:W0:Y:S01]  /*39a0*/  LDS R11, [R78+0x5a0] ;  /* 0x0005a0004e0b7984 */ /* 0x0108220000000800 */
[----:B------:R-:W-:Y:S01]  /*39b0*/  BSSY B0, `(.L_x_9706) ;  /* 0x0000005000007945 */ /* 0x000fe20003800000 */
[----:B------:R-:W-:-:S03]  /*39c0*/  IMAD.WIDE.U32 R8, R34, UR20, R26 ;  /* 0x0000001422087c25 */ /* 0x000fc6000f8e001a */
[----:B------:R-:W-:Y:S05]  /*39d0*/  @!P5 BRA `(.L_x_9707) ;  /* 0x000000000008d947 */ /* 0x000fea0003800000 */
[----:B------:R-:W-:-:S05]  /*39e0*/  IADD3 R9, R165, R9, RZ ;  /* 0x00000009a5097210 */ /* 0x000fca0007ffe0ff */
[----:B0-----:R0:W-:Y:S02]  /*39f0*/  REDG.E.ADD.F32.FTZ.RN.STRONG.GPU desc[UR12][R8.64], R11 ;  /* 0x0000000b080079a6 */ /* 0x0011e4000c10f38c */
.L_x_9707:
[----:B------:R-:W-:Y:S05]  /*3a00*/  BSYNC B0 ;  /* 0x0000000000007941 */ /* 0x000fea0003800000 */
.L_x_9706:
[----:B0-----:R-:W0:Y:S01]  /*3a10*/  SHFL.DOWN PT, R8, R141, 0x1, 0x1f ;  /* 0x08201f008d087f89 */ /* 0x001e2200000e0000 */
[----:B------:R-:W-:Y:S01]  /*3a20*/  ISETP.GT.AND P3, PT, R66, 0x1e, PT ;  /* 0x0000001e4200780c */ /* 0x000fe20003f64270 */
[----:B------:R-:W-:Y:S01]  /*3a30*/  FMUL.FTZ R132, R130, R153 ;  /* 0x0000009982847220 */ /* 0x000fe20000410000 */
[----:B------:R-:W-:Y:S01]  /*3a40*/  ISETP.NE.AND P4, PT, R66, RZ, PT ;  /* 0x000000ff4200720c */ /* 0x000fe20003f85270 */
[----:B------:R-:W5:Y:S01]  /*3a50*/  SHFL.DOWN PT, R9, R160, 0x1, 0x1f ;  /* 0x08201f00a0097f89 */ /* 0x000f6200000e0000 */
[----:B------:R-:W-:Y:S01]  /*3a60*/  FMUL.FTZ R135, R135, R152 ;  /* 0x0000009887877220 */ /* 0x000fe20000410000 */
[----:B------:R-:W-:Y:S01]  /*3a70*/  FMUL.FTZ R132, R145, R132 ;  /* 0x0000008491847220 */ /* 0x000fe20000410000 */
[----:B------:R-:W-:Y:S01]  /*3a80*/  FMUL.FTZ R134, R134, R155 ;  /* 0x0000009b86867220 */ /* 0x000fe20000410000 */
[----:B------:R-:W-:Y:S01]  /*3a90*/  FMUL.FTZ R136, R136, R151 ;  /* 0x0000009788887220 */ /* 0x000fe20000410000 */
[----:B------:R-:W-:Y:S01]  /*3aa0*/  FFMA.FTZ R126, R103, R135, R126 ;  /* 0x00000087677e7223 */ /* 0x000fe2000001007e */
[C---:B------:R-:W-:Y:S01]  /*3ab0*/  FMUL.FTZ R155, R130.reuse, R155 ;  /* 0x0000009b829b7220 */ /* 0x040fe20000410000 */
[----:B------:R-:W-:Y:S01]  /*3ac0*/  FMUL.FTZ R151, R130, R151 ;  /* 0x0000009782977220 */ /* 0x000fe20000410000 */
[----:B------:R-:W-:Y:S01]  /*3ad0*/  FMUL.FTZ R138, R138, R157 ;  /* 0x0000009d8a8a7220 */ /* 0x000fe20000410000 */
[----:B------:R-:W-:Y:S01]  /*3ae0*/  FMUL.FTZ R140, R140, R149 ;  /* 0x000000958c8c7220 */ /* 0x000fe20000410000 */
[----:B------:R-:W-:Y:S01]  /*3af0*/  FMUL.FTZ R148, R148, R155 ;  /* 0x0000009b94947220 */ /* 0x000fe20000410000 */
[----:B------:R-:W-:Y:S01]  /*3b00*/  FMUL.FTZ R154, R154, R151 ;  /* 0x000000979a9a7220 */ /* 0x000fe20000410000 */
[----:B------:R-:W1:Y:S01]  /*3b10*/  @!P4 S2R R11, SR_CgaCtaId ;  /* 0x00000000000bc919 */ /* 0x000e620000008800 */
[----:B------:R-:W-:Y:S01]  /*3b20*/  @!P4 MOV R10, 0x400 ;  /* 0x00000400000ac802 */ /* 0x000fe20000000f00 */
[----:B------:R-:W-:Y:S01]  /*3b30*/  FMUL.FTZ R133, R133, R144 ;  /* 0x0000009085857220 */ /* 0x000fe20000410000 */
[----:B------:R-:W-:Y:S01]  /*3b40*/  BSSY B0, `(.L_x_9708) ;  /* 0x0000048000007945 */ /* 0x000fe20003800000 */
[----:B------:R-:W-:Y:S01]  /*3b50*/  FFMA.FTZ R119, R114, R138, R119 ;  /* 0x0000008a72777223 */ /* 0x000fe20000010077 */
[----:B------:R-:W-:Y:S01]  /*3b60*/  FFMA.FTZ R122, R101, R134, R122 ;  /* 0x00000086657a7223 */ /* 0x000fe2000001007a */
[----:B------:R-:W-:Y:S01]  /*3b70*/  FFMA.FTZ R121, R108, R136, R121 ;  /* 0x000000886c797223 */ /* 0x000fe20000010079 */
[----:B------:R-:W-:Y:S01]  /*3b80*/  FFMA.FTZ R125, R124, R140, R125 ;  /* 0x0000008c7c7d7223 */ /* 0x000fe2000001007d */
[----:B0-----:R-:W-:Y:S01]  /*3b90*/  @!P3 FADD.FTZ R141, R141, R8 ;  /* 0x000000088d8db221 */ /* 0x001fe20000010000 */
[----:B------:R-:W-:Y:S01]  /*3ba0*/  FFMA.FTZ R116, R99, R133, R116 ;  /* 0x0000008563747223 */ /* 0x000fe20000010074 */
[----:B-----5:R-:W-:-:S03]  /*3bb0*/  @!P3 FADD.FTZ R160, R160, R9 ;  /* 0x00000009a0a0b221 */ /* 0x020fc60000010000 */
[----:B------:R-:W0:Y:S01]  /*3bc0*/  SHFL.DOWN PT, R8, R141, 0x2, 0x1f ;  /* 0x08401f008d087f89 */ /* 0x000e2200000e0000 */
[----:B------:R-:W-:-:S03]  /*3bd0*/  ISETP.GT.AND P3, PT, R66, 0x1d, PT ;  /* 0x0000001d4200780c */ /* 0x000fc60003f64270 */
[----:B------:R-:W5:Y:S01]  /*3be0*/  SHFL.DOWN PT, R9, R160, 0x2, 0x1f ;  /* 0x08401f00a0097f89 */ /* 0x000f6200000e0000 */
[----:B-1----:R-:W-:Y:S01]  /*3bf0*/  @!P4 LEA R57, R11, R10, 0x18 ;  /* 0x0000000a0b39c211 */ /* 0x002fe200078ec0ff */
[----:B------:R-:W-:Y:S01]  /*3c00*/  FMUL.FTZ R11, R130, R152 ;  /* 0x00000098820b7220 */ /* 0x000fe20000410000 */
[----:B------:R-:W-:Y:S01]  /*3c10*/  FMUL.FTZ R10, R139, R153 ;  /* 0x000000998b0a7220 */ /* 0x000fe20000410000 */
[----:B------:R-:W-:-:S06]  /*3c20*/  FFMA.FTZ R139, R107, R136, R154 ;  /* 0x000000886b8b7223 */ /* 0x000fcc000001009a */
[----:B0-----:R-:W-:Y:S01]  /*3c30*/  @!P3 FADD.FTZ R141, R141, R8 ;  /* 0x000000088d8db221 */ /* 0x001fe20000010000 */
[----:B------:R-:W-:Y:S01]  /*3c40*/  FMUL.FTZ R11, R146, R11 ;  /* 0x0000000b920b7220 */ /* 0x000fe20000410000 */
[----:B------:R-:W-:Y:S01]  /*3c50*/  FFMA.FTZ R123, R120, R10, R123 ;  /* 0x0000000a787b7223 */ /* 0x000fe2000001007b */
[----:B------:R-:W-:Y:S01]  /*3c60*/  FADD.FTZ R100, R139, R100 ;  /* 0x000000648b647221 */ /* 0x000fe20000010000 */
[----:B-----5:R-:W-:Y:S01]  /*3c70*/  @!P3 FADD.FTZ R160, R160, R9 ;  /* 0x00000009a0a0b221 */ /* 0x020fe20000010000 */
        /* <DEDUP_REMOVED lines=9> */
[----:B------:R-:W-:Y:S01]  /*3d10*/  FFMA.FTZ R8, R110, R135, R11 ;  /* 0x000000876e087223 */ /* 0x000fe2000001000b */
[----:B------:R-:W-:Y:S01]  /*3d20*/  FFMA.FTZ R135, R109, R10, R132 ;  /* 0x0000000a6d877223 */ /* 0x000fe20000010084 */
[-C--:B------:R-:W-:Y:S01]  /*3d30*/  FMUL.FTZ R10, R137, R142.reuse ;  /* 0x0000008e890a7220 */ /* 0x080fe20000410000 */
[----:B-1----:R-:W-:Y:S01]  /*3d40*/  @!P3 FADD.FTZ R160, R160, R9 ;  /* 0x00000009a0a0b221 */ /* 0x002fe20000010000 */
[----:B------:R-:W0:Y:S01]  /*3d50*/  SHFL.DOWN PT, R164, R141, 0x10, 0x1f ;  /* 0x0a001f008da47f89 */ /* 0x000e2200000e0000 */
[----:B------:R-:W-:Y:S01]  /*3d60*/  ISETP.GT.AND P3, PT, R66, 0xf, PT ;  /* 0x0000000f4200780c */ /* 0x000fe20003f64270 */
[C---:B------:R-:W-:Y:S01]  /*3d70*/  FMUL.FTZ R9, R130.reuse, R157 ;  /* 0x0000009d82097220 */ /* 0x040fe20000410000 */
[C---:B------:R-:W-:Y:S01]  /*3d80*/  FMUL.FTZ R132, R130.reuse, R149 ;  /* 0x0000009582847220 */ /* 0x040fe20000410000 */
[----:B------:R-:W1:Y:S01]  /*3d90*/  SHFL.DOWN PT, R165, R160, 0x10, 0x1f ;  /* 0x0a001f00a0a57f89 */ /* 0x000e6200000e0000 */
[C---:B------:R-:W-:Y:S01]  /*3da0*/  FMUL.FTZ R142, R130.reuse, R142 ;  /* 0x0000008e828e7220 */ /* 0x040fe20000410000 */
[----:B------:R-:W-:Y:S01]  /*3db0*/  FMUL.FTZ R11, R130, R144 ;  /* 0x00000090820b7220 */ /* 0x000fe20000410000 */
[----:B------:R-:W-:Y:S01]  /*3dc0*/  FMUL.FTZ R150, R150, R9 ;  /* 0x0000000996967220 */ /* 0x000fe20000410000 */
[----:B------:R-:W-:Y:S01]  /*3dd0*/  FADD.FTZ R93, R8, R93 ;  /* 0x0000005d085d7221 */ /* 0x000fe20000010000 */
        /* <DEDUP_REMOVED lines=30> */
.L_x_9709:
[----:B------:R-:W-:Y:S05]  /*3fc0*/  BSYNC B0 ;  /* 0x0000000000007941 */ /* 0x000fea0003800000 */
.L_x_9708:
[----:B------:R-:W-:Y:S01]  /*3fd0*/  IADD3 R128, R128, 0x1, RZ ;  /* 0x0000000180807810 */ /* 0x000fe20007ffe0ff */
[----:B------:R-:W-:-:S03]  /*3fe0*/  UIADD3 UR5, UP0, UR5, 0x1, URZ ;  /* 0x0000000105057890 */ /* 0x000fc6000ff1e03f */
[----:B------:R-:W-:Y:S01]  /*3ff0*/  ISETP.GE.AND P2, PT, R128, UR24, PT ;  /* 0x0000001880007c0c */ /* 0x000fe2000bf46270 */
[----:B------:R-:W-:-:S12]  /*4000*/  UIADD3.X UR6, URZ, UR6, URZ, UP0, !UPT ;  /* 0x000000063f067290 */ /* 0x000fd800087fe43f */
[----:B------:R-:W-:Y:S05]  /*4010*/  @!P2 BRA `(.L_x_9710) ;  /* 0xffffffe000e0a947 */ /* 0x000fea000383ffff */
.L_x_9689:
[----:B------:R-:W-:Y:S01]  /*4020*/  BAR.SYNC.DEFER_BLOCKING 0x0 ;  /* 0x0000000000007b1d */ /* 0x000fe20000010000 */
[----:B------:R-:W-:Y:S01]  /*4030*/  F2FP.BF16.F32.PACK_AB R127, R125, R121 ;  /* 0x000000797d7f723e */ /* 0x000fe200000010ff */
[----:B------:R-:W-:Y:S01]  /*4040*/  UIADD3 UR4, UR4, -0x100, URZ ;  /* 0xffffff0004047890 */ /* 0x000fe2000fffe03f */
[----:B------:R-:W-:Y:S02]  /*4050*/  F2FP.BF16.F32.PACK_AB R126, R123, R126 ;  /* 0x0000007e7b7e723e */ /* 0x000fe400000010ff */
[----:B------:R-:W-:-:S03]  /*4060*/  F2FP.BF16.F32.PACK_AB R125, R119, R122 ;  /* 0x0000007a777d723e */ /* 0x000fc600000010ff */
[----:B------:R-:W5:Y:S01]  /*4070*/  LDC.64 R28, c[0x0][0x388] ;  /* 0x0000e200ff1c7b82 */ /* 0x000f620000000a00 */
[----:B------:R-:W-:Y:S01]  /*4080*/  F2FP.BF16.F32.PACK_AB R124, R117, R116 ;  /* 0x00000074757c723e */ /* 0x000fe200000010ff */
[----:B------:R-:W-:Y:S01]  /*4090*/  ULDC.64 UR6, c[0x0][0x390] ;  /* 0x0000e40000067ab9 */ /* 0x000fe20000000a00 */
[----:B------:R-:W-:Y:S01]  /*40a0*/  LEA R2, R66, R57, 0x4 ;  /* 0x0000003942027211 */ /* 0x000fe200078e20ff */
[----:B------:R-:W-:Y:S01]  /*40b0*/  IMAD R0, R48, UR6, RZ ;  /* 0x0000000630007c24 */ /* 0x000fe2000f8e02ff */
[----:B------:R-:W-:Y:S02]  /*40c0*/  MOV R26, R12 ;  /* 0x0000000c001a7202 */ /* 0x000fe40000000f00 */
[----:B------:R-:W-:Y:S01]  /*40d0*/  MOV R27, R13 ;  /* 0x0000000d001b7202 */ /* 0x000fe20000000f00 */
[----:B------:R-:W2:Y:S01]  /*40e0*/  LDC.64 R30, c[0x0][0x3e0] ;  /* 0x0000f800ff1e7b82 */ /* 0x000ea20000000a00 */
[C---:B------:R-:W-:Y:S01]  /*40f0*/  IMAD R7, R3.reuse, UR7, R0 ;  /* 0x0000000703077c24 */ /* 0x040fe2000f8e0200 */
[C---:B------:R-:W-:Y:S01]  /*4100*/  SHF.L.U32 R32, R18.reuse, 0x4, RZ ;  /* 0x0000000412207819 */ /* 0x040fe200000006ff */
[----:B------:R-:W-:Y:S01]  /*4110*/  IMAD.WIDE.U32 R4, R3, UR6, R26 ;  /* 0x0000000603047c25 */ /* 0x000fe2000f8e001a */
[----:B------:R-:W-:Y:S01]  /*4120*/  SHF.L.U64.HI R39, R18, 0x4, R69 ;  /* 0x0000000412277819 */ /* 0x000fe20000010245 */
[----:B------:R-:W-:Y:S01]  /*4130*/  ULDC.64 UR6, c[0x0][0x3b0] ;  /* 0x0000ec0000067ab9 */ /* 0x000fe20000000a00 */
[----:B------:R-:W-:-:S02]  /*4140*/  ISETP.GT.AND P4, PT, R68, 0x1, PT ;  /* 0x000000014400780c */ /* 0x000fc40003f84270 */
[----:B------:R-:W3:Y:S01]  /*4150*/  LDC.64 R34, c[0x0][0x3a8] ;  /* 0x0000ea00ff227b82 */ /* 0x000ee20000000a00 */
[----:B------:R-:W-:Y:S01]  /*4160*/  IADD3 R5, R5, R7, RZ ;  /* 0x0000000705057210 */ /* 0x000fe20007ffe0ff */
[----:B------:R-:W-:Y:S01]  /*4170*/  STS.128 [R2], R124 ;  /* 0x0000007c02007388 */ /* 0x000fe20000000c00 */
[----:B------:R-:W-:-:S03]  /*4180*/  NOP ;  /* 0x0000000000007918 */ /* 0x000fc60000000000 */
[----:B01----:R-:W0:Y:S01]  /*4190*/  LDS.128 R8, [R2] ;  /* 0x0000000002087984 */ /* 0x003e220000000c00 */
[C---:B-----5:R-:W-:Y:S01]  /*41a0*/  IMAD R0, R28.reuse, UR15, RZ ;  /* 0x0000000f1c007c24 */ /* 0x060fe2000f8e02ff */
[----:B------:R-:W1:Y:S01]  /*41b0*/  LDC.64 R36, c[0x0][0x3f0] ;  /* 0x0000fc00ff247b82 */ /* 0x000e620000000a00 */
[----:B------:R-:W-:Y:S01]  /*41c0*/  IMAD.WIDE.U32 R4, R28, UR14, R4 ;  /* 0x0000000e1c047c25 */ /* 0x000fe2000f8e0004 */
[----:B------:R-:W-:-:S03]  /*41d0*/  F2FP.BF16.F32.PACK_AB R28, R102, R95 ;  /* 0x0000005f661c723e */ /* 0x000fc600000010ff */
[----:B------:R-:W-:Y:S01]  /*41e0*/  FADD.FTZ R95, R52, R95 ;  /* 0x0000005f345f7221 */ /* 0x000fe20000010000 */
[----:B------:R-:W-:Y:S01]  /*41f0*/  IADD3 R59, P1, R59, -0x200, RZ ;  /* 0xfffffe003b3b7810 */ /* 0x000fe20007f3e0ff */
[----:B------:R-:W-:Y:S01]  /*4200*/  IMAD R7, R29, UR14, R0 ;  /* 0x0000000e1d077c24 */ /* 0x000fe2000f8e0200 */
[----:B--2---:R-:W-:Y:S01]  /*4210*/  LEA R12, P0, R4, R30, 0x1 ;  /* 0x0000001e040c7211 */ /* 0x004fe200078008ff */
[----:B------:R-:W-:Y:S01]  /*4220*/  IMAD.WIDE.U32 R26, R3, UR6, R26 ;  /* 0x00000006031a7c25 */ /* 0x000fe2000f8e001a */
[----:B------:R-:W-:-:S03]  /*4230*/  F2FP.BF16.F32.PACK_AB R30, R104, R93 ;  /* 0x0000005d681e723e */ /* 0x000fc600000010ff */
[----:B------:R-:W-:Y:S01]  /*4240*/  FADD.FTZ R95, R95, R102 ;  /* 0x000000665f5f7221 */ /* 0x000fe20000010000 */
[----:B------:R-:W-:Y:S02]  /*4250*/  IADD3 R0, R5, R7, RZ ;  /* 0x0000000705007210 */ /* 0x000fe40007ffe0ff */
[----:B------:R-:W-:Y:S01]  /*4260*/  F2FP.BF16.F32.PACK_AB R29, R97, R106 ;  /* 0x0000006a611d723e */ /* 0x000fe200000010ff */
[----:B------:R-:W-:Y:S01]  /*4270*/  FADD.FTZ R106, R95, R106 ;  /* 0x0000006a5f6a7221 */ /* 0x000fe20000010000 */
[----:B------:R-:W-:Y:S01]  /*4280*/  LEA.HI.X R4, R4, R31, R0, 0x1, P0 ;  /* 0x0000001f04047211 */ /* 0x000fe200000f0c00 */
[----:B------:R-:W-:Y:S01]  /*4290*/  IMAD R0, R48, UR6, RZ ;  /* 0x0000000630007c24 */ /* 0x000fe2000f8e02ff */
[----:B------:R-:W-:Y:S01]  /*42a0*/  IADD3 R12, P0, R12, R32, RZ ;  /* 0x000000200c0c7210 */ /* 0x000fe20007f1e0ff */
[----:B------:R-:W-:Y:S01]  /*42b0*/  FADD.FTZ R106, R106, R97 ;  /* 0x000000616a6a7221 */ /* 0x000fe20000010000 */
[----:B------:R-:W-:Y:S01]  /*42c0*/  F2FP.BF16.F32.PACK_AB R31, R91, R100 ;  /* 0x000000645b1f723e */ /* 0x000fe200000010ff */
[----:B------:R-:W-:Y:S01]  /*42d0*/  IMAD R33, R3, UR7, R0 ;  /* 0x0000000703217c24 */ /* 0x000fe2000f8e0200 */
[----:B------:R-:W-:Y:S01]  /*42e0*/  IADD3.X R13, R4, R39, RZ, P0, !PT ;  /* 0x00000027040d7210 */ /* 0x000fe200007fe4ff */
[----:B---3--:R-:W-:-:S02]  /*42f0*/  IMAD R0, R34, UR15, RZ ;  /* 0x0000000f22007c24 */ /* 0x008fc4000f8e02ff */
[----:B------:R-:W-:Y:S01]  /*4300*/  FADD.FTZ R93, R106, R93 ;  /* 0x0000005d6a5d7221 */ /* 0x000fe20000010000 */
[----:B------:R-:W-:Y:S02]  /*4310*/  IADD3 R56, P2, R56, -0x200, RZ ;  /* 0xfffffe0038387810 */ /* 0x000fe40007f5e0ff */
[----:B------:R-:W-:Y:S01]  /*4320*/  IADD3 R27, R27, R33, RZ ;  /* 0x000000211b1b7210 */ /* 0x000fe20007ffe0ff */
[----:B------:R-:W-:Y:S01]  /*4330*/  FADD.FTZ R93, R93, R104 ;  /* 0x000000685d5d7221 */ /* 0x000fe20000010000 */
[----:B------:R-:W-:Y:S02]  /*4340*/  IADD3 R61, P3, R61, -0x200, RZ ;  /* 0xfffffe003d3d7810 */ /* 0x000fe40007f7e0ff */
[----:B------:R-:W-:Y:S01]  /*4350*/  IADD3 R68, R68, -0x1, RZ ;  /* 0xffffffff44447810 */ /* 0x000fe20007ffe0ff */
[----:B------:R-:W-:Y:S01]  /*4360*/  FADD.FTZ R52, R93, R100 ;  /* 0x000000645d347221 */ /* 0x000fe20000010000 */
[----:B------:R-:W-:Y:S02]  /*4370*/  IADD3.X R60, R60, -0x1, RZ, P1, !PT ;  /* 0xffffffff3c3c7810 */ /* 0x000fe40000ffe4ff */
[----:B------:R-:W-:Y:S01]  /*4380*/  IADD3.X R58, R58, -0x1, RZ, P2, !PT ;  /* 0xffffffff3a3a7810 */ /* 0x000fe200017fe4ff */
[----:B------:R-:W-:Y:S01]  /*4390*/  FADD.FTZ R52, R52, R91 ;  /* 0x0000005b34347221 */ /* 0x000fe20000010000 */
[----:B------:R-:W-:Y:S01]  /*43a0*/  IADD3.X R62, R62, -0x1, RZ, P3, !PT ;  /* 0xffffffff3e3e7810 */ /* 0x000fe20001ffe4ff */
[----:B0-----:R0:W-:Y:S01]  /*43b0*/  STG.E.128 desc[UR12][R12.64+-0x200], R8 ;  /* 0xfffe00080c007986 */ /* 0x0011e2000c101d0c */
[----:B------:R-:W-:Y:S01]  /*43c0*/  BAR.SYNC.DEFER_BLOCKING 0x0 ;  /* 0x0000000000007b1d */ /* 0x000fe20000010000 */
[----:B0-----:R-:W-:-:S02]  /*43d0*/  IMAD R11, R35, UR14, R0 ;  /* 0x0000000e230b7c24 */ /* 0x001fc4000f8e0200 */
        /* <DEDUP_REMOVED lines=13> */
.L_x_9687:
        /* <DEDUP_REMOVED lines=26> */
.L_x_9713:
[----:B------:R-:W-:Y:S05]  /*4650*/  BSYNC B0 ;  /* 0x0000000000007941 */ /* 0x000fea0003800000 */
.L_x_9712:
        /* <DEDUP_REMOVED lines=29> */
.L_x_9715:
[----:B------:R-:W2:Y:S02]  /*4830*/  S2R R15, SR_TID.X ;  /* 0x00000000000f7919 */ /* 0x000ea40000002100 */
.L_x_9716:
[----:B------:R-:W-:Y:S05]  /*4840*/  BSYNC B0 ;  /* 0x0000000000007941 */ /* 0x000fea0003800000 */
.L_x_9714:
        /* <DEDUP_REMOVED lines=22> */
.L_x_9718:
        /* <DEDUP_REMOVED lines=26> */
.L_x_9717:
[----:B------:R-:W-:Y:S05]  /*4b50*/  EXIT ;  /* 0x000000000000794d */ /* 0x000fea0003800000 */
.L_x_9719:
        /* <DEDUP_REMOVED lines=10> */
.L_x_11033:


//--------------------- .text._Z25selective_scan_bwd_kernelI32Selective_Scan_bwd_kernel_traitsILi32ELi8ELb1ELb1ELb0ELb1ELb0EN3c108BFloat16EfEEv12SSMParamsBwd --------------------------
	.section	.text._Z25selective_scan_bwd_kernelI32Selective_Scan_bwd_kernel_traitsILi32ELi8ELb1ELb1ELb0ELb1ELb0EN3c108BFloat16EfEEv12SSMParamsBwd,"ax",@progbits
	.align	128
        .global         _Z25selective_scan_bwd_kernelI32Selective_Scan_bwd_kernel_traitsILi32ELi8ELb1ELb1ELb0ELb1ELb0EN3c108BFloat16EfEEv12SSMParamsBwd
        .type           _Z25selective_scan_bwd_kernelI32Selective_Scan_bwd_kernel_traitsILi32ELi8ELb1ELb1ELb0ELb1ELb0EN3c108BFloat16EfEEv12SSMParamsBwd,@function
        .size           _Z25selective_scan_bwd_kernelI32Selective_Scan_bwd_kernel_traitsILi32ELi8ELb1ELb1ELb0ELb1ELb0EN3c108BFloat16EfEEv12SSMParamsBwd,(.L_x_11034 - _Z25selective_scan_bwd_kernelI32Selective_Scan_bwd_kernel_traitsILi32ELi8ELb1ELb1ELb0ELb1ELb0EN3c108BFloat16EfEEv12SSMParamsBwd)
        .other          _Z25selective_scan_bwd_kernelI32Selective_Scan_bwd_kernel_traitsILi32ELi8ELb1ELb1ELb0ELb1ELb0EN3c108BFloat16EfEEv12SSMParamsBwd,@"STO_CUDA_ENTRY STV_DEFAULT"
_Z25selective_scan_bwd_kernelI32Selective_Scan_bwd_kernel_traitsILi32ELi8ELb1ELb1ELb0ELb1ELb0EN3c108BFloat16EfEEv12SSMParamsBwd:
.text._Z25selective_scan_bwd_kernelI32Selective_Scan_bwd_kernel_traitsILi32ELi8ELb1ELb1ELb0ELb1ELb0EN3c108BFloat16EfEEv12SSMParamsBwd:
        /* <DEDUP_REMOVED lines=103> */
[----:B0-----:R-:W-:Y:S01]  /*0670*/  LEA R60, P5, R62, R60, 0x1 ;  /* 0x0000003c3e3c7211 */ /* 0x001fe200078a08ff */
[----:B------:R-:W-:Y:S01]  /*0680*/  ULDC.64 UR8, c[0x0][0x268] ;  /* 0x00009a0000087ab9 */ /* 0x000fe20000000a00 */
[----:B------:R-:W0:Y:S01]  /*0690*/  @P0 LDC.64 R26, c[0x0][0x310] ;  /* 0x0000c400ff1a0b82 */ /* 0x000e220000000a00 */
[----:B------:R-:W-:Y:S01]  /*06a0*/  IMAD.WIDE.U32 R6, R53, R6, UR6 ;  /* 0x0000000635067e25 */ /* 0x000fe2000f8e0006 */
[----:B------:R-:W-:Y:S01]  /*06b0*/  IADD3 R65, P3, R9, R4, RZ ;  /* 0x0000000409417210 */ /* 0x000fe20007f7e0ff */
[----:B------:R-:W-:-:S02]  /*06c0*/  ULDC.64 UR6, c[0x0][0x230] ;  /* 0x00008c0000067ab9 */ /* 0x000fc40000000a00 */
[----:B------:R-:W-:Y:S01]  /*06d0*/  IMAD R0, R3, R15, R0 ;  /* 0x0000000f03007224 */ /* 0x000fe200078e0200 */
[----:B------:R-:W-:Y:S02]  /*06e0*/  IADD3 R9, P4, R9, R6, RZ ;  /* 0x0000000609097210 */ /* 0x000fe40007f9e0ff */
[----:B------:R-:W-:Y:S02]  /*06f0*/  IADD3 R68, R7, R13, RZ ;  /* 0x0000000d07447210 */ /* 0x000fe40007ffe0ff */
[----:B------:R-:W-:Y:S02]  /*0700*/  IADD3.X R4, R11, R5, R0, P3, !PT ;  /* 0x000000050b047210 */ /* 0x000fe40001ffe400 */
[----:B------:R-:W-:Y:S02]  /*0710*/  @P1 LEA R24, P3, R3, R16, 0x2 ;  /* 0x0000001003181211 */ /* 0x000fe400078610ff */
[----:B------:R-:W-:Y:S01]  /*0720*/  IADD3.X R68, R11, R68, RZ, P4, !PT ;  /* 0x000000440b447210 */ /* 0x000fe200027fe4ff */
[----:B-1----:R-:W-:Y:S01]  /*0730*/  @P0 IMAD R0, R10, UR15, R3 ;  /* 0x0000000f0a000c24 */ /* 0x002fe2000f8e0203 */
[----:B------:R-:W-:-:S02]  /*0740*/  @P2 LEA R22, P4, R3, R18, 0x2 ;  /* 0x0000001203162211 */ /* 0x000fc400078810ff */
[--C-:B------:R-:W-:Y:S02]  /*0750*/  @P1 LEA.HI.X R25, R3, R17, R50.reuse, 0x2, P3 ;  /* 0x0000001103191211 */ /* 0x100fe400018f1432 */
[----:B------:R-:W-:Y:S01]  /*0760*/  ISETP.GE.AND P1, PT, R21, 0x1, PT ;  /* 0x000000011500780c */ /* 0x000fe20003f26270 */
[----:B------:R-:W-:Y:S01]  /*0770*/  @P0 IMAD R0, R0, R21, RZ ;  /* 0x0000001500000224 */ /* 0x000fe200078e02ff */
[----:B------:R-:W-:Y:S02]  /*0780*/  @P2 LEA.HI.X R23, R3, R19, R50, 0x2, P4 ;  /* 0x0000001303172211 */ /* 0x000fe400020f1432 */
[----:B------:R-:W-:Y:S02]  /*0790*/  LEA.HI.X R62, R62, R61, R8, 0x1, P5 ;  /* 0x0000003d3e3e7211 */ /* 0x000fe400028f0c08 */
[C---:B---3--:R-:W-:Y:S01]  /*07a0*/  LEA R61, P2, R63.reuse, R30, 0x1 ;  /* 0x0000001e3f3d7211 */ /* 0x048fe200078408ff */
[----:B--2---:R-:W-:Y:S02]  /*07b0*/  @P0 IMAD R5, R0, R29, RZ ;  /* 0x0000001d00050224 */ /* 0x004fe400078e02ff */
[C---:B------:R-:W-:Y:S01]  /*07c0*/  IMAD R0, R50.reuse, UR6, RZ ;  /* 0x0000000632007c24 */ /* 0x040fe2000f8e02ff */
[----:B------:R-:W-:Y:S01]  /*07d0*/  LEA.HI.X R63, R63, R31, R2, 0x1, P2 ;  /* 0x0000001f3f3f7211 */ /* 0x000fe200010f0c02 */
[----:B------:R-:W-:Y:S01]  /*07e0*/  IMAD R2, R50, UR8, RZ ;  /* 0x0000000832027c24 */ /* 0x000fe2000f8e02ff */
[----:B------:R-:W-:Y:S01]  /*07f0*/  LEA R64, P3, R65, R32, 0x1 ;  /* 0x0000002041407211 */ /* 0x000fe200078608ff */
[----:B------:R-:W-:Y:S01]  /*0800*/  IMAD R67, R3, UR7, R0 ;  /* 0x0000000703437c24 */ /* 0x000fe2000f8e0200 */
[----:B------:R-:W-:Y:S01]  /*0810*/  LEA R56, P4, R9, R56, 0x1 ;  /* 0x0000003809387211 */ /* 0x000fe200078808ff */
[----:B------:R-:W-:Y:S01]  /*0820*/  IMAD R69, R3, UR9, R2 ;  /* 0x0000000903457c24 */ /* 0x000fe2000f8e0202 */
[----:B------:R-:W-:Y:S01]  /*0830*/  HFMA2.MMA R78, -RZ, RZ, 0, 0 ;  /* 0x00000000ff4e7435 */ /* 0x000fe200000001ff */
[----:B0-----:R-:W-:Y:S01]  /*0840*/  @P0 IMAD.WIDE R26, R5, 0x8, R26 ;  /* 0x00000008051a0825 */ /* 0x001fe200078e021a */
        /* <DEDUP_REMOVED lines=36> */
[----:B------:R-:W-:-:S02]  /*0a90*/  LEA R54, R7, R54, 0x2 ;  /* 0x0000003607367211 */ /* 0x000fc400078e10ff */
[----:B------:R-:W-:Y:S02]  /*0aa0*/  LEA.HI.X R6, R4, UR5, R5, 0x2, P0 ;  /* 0x0000000504067c11 */ /* 0x000fe400080f1405 */
[C---:B------:R-:W-:Y:S02]  /*0ab0*/  IADD3 R5, R20.reuse, 0x20, RZ ;  /* 0x0000002014057810 */ /* 0x040fe40007ffe0ff */
[C---:B------:R-:W-:Y:S02]  /*0ac0*/  IADD3 R7, R20.reuse, 0x40, RZ ;  /* 0x0000004014077810 */ /* 0x040fe40007ffe0ff */
[C---:B------:R-:W-:Y:S02]  /*0ad0*/  IADD3 R9, R20.reuse, 0x60, RZ ;  /* 0x0000006014097810 */ /* 0x040fe40007ffe0ff */
[C---:B------:R-:W-:Y:S02]  /*0ae0*/  IADD3 R15, R20.reuse, 0xc0, RZ ;  /* 0x000000c0140f7810 */ /* 0x040fe40007ffe0ff */
[----:B------:R-:W-:-:S02]  /*0af0*/  IADD3 R29, R20, 0xe0, RZ ;  /* 0x000000e0141d7810 */ /* 0x000fc40007ffe0ff */
        /* <DEDUP_REMOVED lines=10> */
[----:B------:R-:W-:Y:S02]  /*0ba0*/  LOP3.LUT R151, R20, 0x1f, RZ, 0xc0, !PT ;  /* 0x0000001f14977812 */ /* 0x000fe400078ec0ff */
        /* <DEDUP_REMOVED lines=9> */
[----:B------:R-:W-:Y:S02]  /*0c40*/  IADD3.X R13, R6, -0x1, RZ, P1, !PT ;  /* 0xffffffff060d7810 */ /* 0x000fe40000ffe4ff */
[----:B------:R-:W-:Y:S01]  /*0c50*/  MOV R77, UR4 ;  /* 0x00000004004d7c02 */ /* 0x000fe20008000f00 */
[----:B--2---:R-:W-:-:S06]  /*0c60*/  UMOV UR4, URZ ;  /* 0x0000003f00047c82 */ /* 0x004fcc0008000000 */
.L_x_9759:
[----:B------:R-:W-:Y:S01]  /*0c70*/  BAR.SYNC.DEFER_BLOCKING 0x0 ;  /* 0x0000000000007b1d */ /* 0x000fe20000010000 */
[----:B0-----:R-:W-:Y:S02]  /*0c80*/  SHF.R.S32.HI R5, RZ, 0x1f, R20 ;  /* 0x0000001fff057819 */ /* 0x001fe40000011414 */
[C---:B------:R-:W-:Y:S02]  /*0c90*/  SHF.L.U32 R87, R20.reuse, 0x4, RZ ;  /* 0x0000000414577819 */ /* 0x040fe400000006ff */
[----:B------:R-:W-:Y:S02]  /*0ca0*/  SHF.L.U64.HI R88, R20, 0x4, R5 ;  /* 0x0000000414587819 */ /* 0x000fe40000010205 */
[----:B------:R-:W-:-:S04]  /*0cb0*/  IADD3 R8, P0, R60, R87, RZ ;  /* 0x000000573c087210 */ /* 0x000fc80007f1e0ff */
        /* <DEDUP_REMOVED lines=17> */
[----:B------:R-:W3:Y:S01]  /*0dd0*/  LDG.E.128 R28, desc[UR12][R28.64] ;  /* 0x0000000c1c1c7981 */ /* 0x000ee2000c1e1d00 */
[----:B------:R-:W-:Y:S01]  /*0de0*/  BSSY B0, `(.L_x_9721) ;  /* 0x000004f000007945 */ /* 0x000fe20003800000 */
[----:B------:R-:W-:Y:S01]  /*0df0*/  HFMA2.MMA R86, -RZ, RZ, 0, 0 ;  /* 0x00000000ff567435 */ /* 0x000fe200000001ff */
[----:B-1----:R-:W-:-:S02]  /*0e00*/  ISETP.GE.AND P5, PT, R10, 0x1, PT ;  /* 0x000000010a00780c */ /* 0x002fc40003fa6270 */
[----:B------:R-:W-:Y:S02]  /*0e10*/  CS2R R84, SRZ ;  /* 0x0000000000547805 */ /* 0x000fe4000001ff00 */
[----:B------:R-:W-:Y:S02]  /*0e20*/  CS2R R80, SRZ ;  /* 0x0000000000507805 */ /* 0x000fe4000001ff00 */
[----:B------:R-:W-:Y:S02]  /*0e30*/  CS2R R82, SRZ ;  /* 0x0000000000527805 */ /* 0x000fe4000001ff00 */
[----:B------:R-:W-:Y:S02]  /*0e40*/  MOV R79, RZ ;  /* 0x000000ff004f7202 */ /* 0x000fe40000000f00 */
[C---:B0-----:R-:W-:Y:S02]  /*0e50*/  SHF.L.U32 R99, R4.reuse, 0x10, RZ ;  /* 0x0000001004637819 */ /* 0x041fe400000006ff */
[----:B------:R-:W-:-:S02]  /*0e60*/  PRMT R152, R4, 0x7632, R152 ;  /* 0x0000763204987816 */ /* 0x000fc40000000098 */
[C---:B--2---:R-:W-:Y:S02]  /*0e70*/  SHF.L.U32 R9, R40.reuse, 0x10, RZ ;  /* 0x0000001028097819 */ /* 0x044fe400000006ff */
[----:B------:R-:W-:Y:S02]  /*0e80*/  PRMT R40, R40, 0x7632, R40 ;  /* 0x0000763228287816 */ /* 0x000fe40000000028 */
[----:B------:R-:W-:Y:S01]  /*0e90*/  SHF.L.U32 R91, R41, 0x10, RZ ;  /* 0x00000010295b7819 */ /* 0x000fe200000006ff */
[--C-:B-----5:R-:W-:Y:S01]  /*0ea0*/  FADD.FTZ R102, R9, R52.reuse ;  /* 0x0000003409667221 */ /* 0x120fe20000010000 */
[----:B------:R-:W-:Y:S02]  /*0eb0*/  PRMT R41, R41, 0x7632, R41 ;  /* 0x0000763229297816 */ /* 0x000fe40000000029 */
[----:B------:R-:W-:Y:S01]  /*0ec0*/  SHF.L.U32 R9, R40, 0x10, RZ ;  /* 0x0000001028097819 */ /* 0x000fe200000006ff */
[----:B------:R-:W-:Y:S01]  /*0ed0*/  FADD.FTZ R91, R91, R52 ;  /* 0x000000345b5b7221 */ /* 0x000fe20000010000 */
[----:B------:R-:W-:-:S02]  /*0ee0*/  FSETP.GTU.FTZ.AND P0, PT, R102, 20, PT ;  /* 0x41a000006600780b */ /* 0x000fc40003f1c000 */
[C---:B------:R-:W-:Y:S01]  /*0ef0*/  SHF.L.U32 R93, R42.reuse, 0x10, RZ ;  /* 0x000000102a5d7819 */ /* 0x040fe200000006ff */
[--C-:B------:R-:W-:Y:S01]  /*0f00*/  FADD.FTZ R96, R9, R52.reuse ;  /* 0x0000003409607221 */ /* 0x100fe20000010000 */
[----:B------:R-:W-:Y:S02]  /*0f10*/  SHF.L.U32 R95, R43, 0x10, RZ ;  /* 0x000000102b5f7819 */ /* 0x000fe400000006ff */
[----:B------:R-:W-:Y:S01]  /*0f20*/  SHF.L.U32 R41, R41, 0x10, RZ ;  /* 0x0000001029297819 */ /* 0x000fe200000006ff */
[----:B------:R-:W-:Y:S01]  /*0f30*/  FADD.FTZ R93, R93, R52 ;  /* 0x000000345d5d7221 */ /* 0x000fe20000010000 */
[----:B------:R-:W-:Y:S01]  /*0f40*/  PRMT R42, R42, 0x7632, R42 ;  /* 0x000076322a2a7816 */ /* 0x000fe2000000002a */
[--C-:B------:R-:W-:Y:S01]  /*0f50*/  FADD.FTZ R95, R95, R52.reuse ;  /* 0x000000345f5f7221 */ /* 0x100fe20000010000 */
[----:B------:R-:W-:Y:S01]  /*0f60*/  PRMT R43, R43, 0x7632, R43 ;  /* 0x000076322b2b7816 */ /* 0x000fe2000000002b */
        /* <DEDUP_REMOVED lines=8> */
[----:B------:R-:W-:-:S02]  /*0ff0*/  SHF.L.U32 R100, R5, 0x10, RZ ;  /* 0x0000001005647819 */ /* 0x000fc400000006ff */
[----:B------:R-:W-:Y:S02]  /*1000*/  PRMT R153, R5, 0x7632, R153 ;  /* 0x0000763205997816 */ /* 0x000fe40000000099 */
[----:B------:R-:W-:Y:S01]  /*1010*/  SHF.L.U32 R43, R43, 0x10, RZ ;  /* 0x000000102b2b7819 */ /* 0x000fe200000006ff */
[----:B---3--:R-:W-:Y:S01]  /*1020*/  STS.128 [R89], R28 ;  /* 0x0000001c59007388 */ /* 0x008fe20000000c00 */
[----:B------:R-:W-:-:S03]  /*1030*/  NOP ;  /* 0x0000000000007918 */ /* 0x000fc60000000000 */
[----:B------:R-:W0:Y:S02]  /*1040*/  LDS.128 R32, [R89] ;  /* 0x0000000059207984 */ /* 0x000e240000000c00 */
[C---:B0-----:R-:W-:Y:S02]  /*1050*/  SHF.L.U32 R0, R32.reuse, 0x10, RZ ;  /* 0x0000001020007819 */ /* 0x041fe400000006ff */
[----:B------:R-:W-:Y:S02]  /*1060*/  PRMT R104, R32, 0x7632, R104 ;  /* 0x0000763220687816 */ /* 0x000fe40000000068 */
[C---:B------:R-:W-:Y:S02]  /*1070*/  SHF.L.U32 R90, R33.reuse, 0x10, RZ ;  /* 0x00000010215a7819 */ /* 0x040fe400000006ff */
[----:B------:R-:W-:Y:S02]  /*1080*/  PRMT R106, R33, 0x7632, R106 ;  /* 0x00007632216a7816 */ /* 0x000fe4000000006a */
[----:B------:R-:W-:-:S02]  /*1090*/  SHF.L.U32 R92, R34, 0x10, RZ ;  /* 0x00000010225c7819 */ /* 0x000fc400000006ff */
        /* <DEDUP_REMOVED lines=35> */
.L_x_9722:
[----:B------:R-:W-:Y:S05]  /*12d0*/  BSYNC B0 ;  /* 0x0000000000007941 */ /* 0x000fea0003800000 */
.L_x_9721:
        /* <DEDUP_REMOVED lines=40> */
.L_x_9724:
[----:B------:R-:W-:Y:S05]  /*1560*/  BSYNC B0 ;  /* 0x0000000000007941 */ /* 0x000fea0003800000 */
.L_x_9723:
        /* <DEDUP_REMOVED lines=40> */
.L_x_9726:
[----:B------:R-:W-:Y:S05]  /*17f0*/  BSYNC B0 ;  /* 0x0000000000007941 */ /* 0x000fea0003800000 */
.L_x_9725:
        /* <DEDUP_REMOVED lines=33> */
.L_x_9728:
[----:B------:R-:W-:Y:S05]  /*1a10*/  BSYNC B0 ;  /* 0x0000000000007941 */ /* 0x000fea0003800000 */
.L_x_9727:
        /* <DEDUP_REMOVED lines=33> */
.L_x_9730:
[----:B------:R-:W-:Y:S05]  /*1c30*/  BSYNC B0 ;  /* 0x0000000000007941 */ /* 0x000fea0003800000 */
.L_x_9729:
        /* <DEDUP_REMOVED lines=33> */
.L_x_9732:
[----:B------:R-:W-:Y:S05]  /*1e50*/  BSYNC B0 ;  /* 0x0000000000007941 */ /* 0x000fea0003800000 */
.L_x_9731:
        /* <DEDUP_REMOVED lines=33> */
.L_x_9734:
[----:B------:R-:W-:Y:S05]  /*2070*/  BSYNC B0 ;  /* 0x0000000000007941 */ /* 0x000fea0003800000 */
.L_x_9733:
        /* <DEDUP_REMOVED lines=33> */
.L_x_9736:
[----:B------:R-:W-:Y:S05]  /*2290*/  BSYNC B0 ;  /* 0x0000000000007941 */ /* 0x000fea0003800000 */
.L_x_9735:
        /* <DEDUP_REMOVED lines=61> */
[----:B------:R-:W-:-:S04]  /*2670*/  IMAD.WIDE R8, R11, 0x4, R8 ;  /* 0x000000040b087825 */ /* 0x000fc800078e0208 */
[----:B------:R-:W-:Y:S01]  /*2680*/  IMAD.WIDE R44, R11, 0x4, R12 ;  /* 0x000000040b2c7825 */ /* 0x000fe200078e020c */
[C---:B------:R-:W-:Y:S02]  /*2690*/  IADD3 R36, P0, R8.reuse, -0x380, RZ ;  /* 0xfffffc8008247810 */ /* 0x040fe40007f1e0ff */
[C---:B------:R-:W-:Y:S02]  /*26a0*/  IADD3 R34, P1, R8.reuse, -0x300, RZ ;  /* 0xfffffd0008227810 */ /* 0x040fe40007f3e0ff */
[C---:B------:R-:W-:Y:S02]  /*26b0*/  IADD3 R32, P2, R8.reuse, -0x280, RZ ;  /* 0xfffffd8008207810 */ /* 0x040fe40007f5e0ff */
[C---:B------:R-:W-:Y:S02]  /*26c0*/  IADD3 R30, P3, R8.reuse, -0x200, RZ ;  /* 0xfffffe00081e7810 */ /* 0x040fe40007f7e0ff */
[----:B------:R-:W-:Y:S02]  /*26d0*/  IADD3 R28, P4, R8, -0x100, RZ ;  /* 0xffffff00081c7810 */ /* 0x000fe40007f9e0ff */
[----:B------:R-:W-:-:S02]  /*26e0*/  IADD3.X R37, R9, -0x1, RZ, P0, !PT ;  /* 0xffffffff09257810 */ /* 0x000fc400007fe4ff */
[C---:B------:R-:W-:Y:S02]  /*26f0*/  IADD3.X R35, R9.reuse, -0x1, RZ, P1, !PT ;  /* 0xffffffff09237810 */ /* 0x040fe40000ffe4ff */
[C---:B------:R-:W-:Y:S02]  /*2700*/  IADD3.X R33, R9.reuse, -0x1, RZ, P2, !PT ;  /* 0xffffffff09217810 */ /* 0x040fe400017fe4ff */
[C---:B------:R-:W-:Y:S02]  /*2710*/  IADD3.X R31, R9.reuse, -0x1, RZ, P3, !PT ;  /* 0xffffffff091f7810 */ /* 0x040fe40001ffe4ff */
[----:B------:R-:W-:Y:S02]  /*2720*/  IADD3.X R29, R9, -0x1, RZ, P4, !PT ;  /* 0xffffffff091d7810 */ /* 0x000fe400027fe4ff */
[C---:B------:R-:W-:Y:S02]  /*2730*/  ISETP.NE.AND P0, PT, R20.reuse, RZ, PT ;  /* 0x000000ff1400720c */ /* 0x040fe40003f05270 */
[----:B0-23--:R-:W-:-:S13]  /*2740*/  ISETP.NE.AND P1, PT, R20, 0x1f, PT ;  /* 0x0000001f1400780c */ /* 0x00dfda0003f25270 */
.L_x_9758:
[----:B------:R-:W-:Y:S01]  /*2750*/  SHF.R.S32.HI R126, RZ, 0x1f, R124 ;  /* 0x0000001fff7e7819 */ /* 0x000fe2000001147c */
[----:B01----:R-:W-:-:S04]  /*2760*/  IMAD.WIDE.U32 R8, R124, UR10, RZ ;  /* 0x0000000a7c087c25 */ /* 0x003fc8000f8e00ff */
[----:B------:R-:W-:Y:S01]  /*2770*/  IMAD R11, R126, UR10, RZ ;  /* 0x0000000a7e0b7c24 */ /* 0x000fe2000f8e02ff */
[----:B------:R-:W-:Y:S01]  /*2780*/  LEA R10, P2, R8, R56, 0x1 ;  /* 0x00000038080a7211 */ /* 0x000fe200078408ff */
[----:B------:R-:W-:Y:S02]  /*2790*/  IMAD R125, R126, UR8, RZ ;  /* 0x000000087e7d7c24 */ /* 0x000fe4000f8e02ff */
[----:B------:R-:W-:Y:S01]  /*27a0*/  IMAD R11, R124, UR11, R11 ;  /* 0x0000000b7c0b7c24 */ /* 0x000fe2000f8e020b */
[----:B------:R-:W-:Y:S01]  /*27b0*/  IADD3 R10, P3, R10, R87, RZ ;  /* 0x000000570a0a7210 */ /* 0x000fe20007f7e0ff */
[----:B------:R-:W-:-:S03]  /*27c0*/  IMAD R125, R124, UR9, R125 ;  /* 0x000000097c7d7c24 */ /* 0x000fc6000f8e027d */
[----:B------:R-:W-:Y:S02]  /*27d0*/  IADD3 R11, R9, R11, RZ ;  /* 0x0000000b090b7210 */ /* 0x000fe40007ffe0ff */
[----:B------:R-:W-:Y:S02]  /*27e0*/  MOV R9, R67 ;  /* 0x0000004300097202 */ /* 0x000fe40000000f00 */
[----:B------:R-:W-:Y:S02]  /*27f0*/  LEA.HI.X R11, R8, R68, R11, 0x1, P2 ;  /* 0x00000044080b7211 */ /* 0x000fe400010f0c0b */
[----:B------:R-:W-:Y:S02]  /*2800*/  MOV R8, R18 ;  /* 0x0000001200087202 */ /* 0x000fe40000000f00 */
[----:B------:R-:W-:-:S03]  /*2810*/  IADD3.X R11, R11, R88, RZ, P3, !PT ;  /* 0x000000580b0b7210 */ /* 0x000fc60001ffe4ff */
[----:B------:R-:W-:-:S03]  /*2820*/  IMAD.WIDE.U32 R128, R124, UR8, R8 ;  /* 0x000000087c807c25 */ /* 0x000fc6000f8e0008 */
[----:B--2---:R-:W2:Y:S01]  /*2830*/  LDG.E.128 R8, desc[UR12][R10.64] ;  /* 0x0000000c0a087981 */ /* 0x004ea2000c1e1d00 */
[----:B------:R-:W-:Y:S02]  /*2840*/  LEA R130, P2, R128, R40, 0x2 ;  /* 0x0000002880827211 */ /* 0x000fe400078410ff */
[----:B------:R-:W-:-:S04]  /*2850*/  IADD3 R2, R129, R125, RZ ;  /* 0x0000007d81027210 */ /* 0x000fc80007ffe0ff */
[----:B------:R-:W-:-:S05]  /*2860*/  LEA.HI.X R131, R128, R41, R2, 0x2, P2 ;  /* 0x0000002980837211 */ /* 0x000fca00010f1402 */
[----:B---3--:R-:W3:Y:S01]  /*2870*/  LDG.E R125, desc[UR12][R130.64] ;  /* 0x0000000c827d7981 */ /* 0x008ee2000c1e1900 */
        /* <DEDUP_REMOVED lines=8> */
[----:B------:R-:W-:-:S04]  /*2900*/  ISETP.GT.AND P2, PT, R77, 0x1, PT ;  /* 0x000000014d00780c */ /* 0x000fc80003f44270 */
[----:B------:R-:W-:-:S13]  /*2910*/  ISETP.EQ.AND P2, PT, R151, RZ, P2 ;  /* 0x000000ff9700720c */ /* 0x000fda0001742270 */
[----:B------:R-:W0:Y:S01]  /*2920*/  @P2 LDC R129, c[0x0][0x21c] ;  /* 0x00008700ff812b82 */ /* 0x000e220000000800 */
[----:B------:R-:W-:Y:S02]  /*2930*/  LEA R128, R121, R124, 0x8 ;  /* 0x0000007c79807211 */ /* 0x000fe400078e40ff */
[----:B------:R-:W-:Y:S02]  /*2940*/  @P2 IADD3 R127, R77, -0x2, RZ ;  /* 0xfffffffe4d7f2810 */ /* 0x000fe40007ffe0ff */
[----:B------:R-:W-:Y:S01]  /*2950*/  SEL R128, R128, R123, !P0 ;  /* 0x0000007b80807207 */ /* 0x000fe20004000000 */
[----:B--2---:R-:W-:Y:S01]  /*2960*/  STS.128 [R89], R8 ;  /* 0x0000000859007388 */ /* 0x004fe20000000c00 */
[----:B------:R-:W-:-:S03]  /*2970*/  NOP ;  /* 0x0000000000007918 */ /* 0x000fc60000000000 */
[----:B------:R1:W2:Y:S01]  /*2980*/  LDG.E R165, desc[UR12][R132.64] ;  /* 0x0000000c84a57981 */ /* 0x0002a2000c1e1900 */
[----:B---3--:R-:W-:Y:S01]  /*2990*/  FMUL.FTZ R140, R125, 1.4426950216293334961 ;  /* 0x3fb8aa3b7d8c7820 */ /* 0x008fe20000410000 */
[----:B0-----:R-:W-:Y:S02]  /*29a0*/  @P2 IMAD R129, R127, R129, R124 ;  /* 0x000000817f812224 */ /* 0x001fe400078e027c */
[----:B------:R-:W0:Y:S01]  /*29b0*/  LDS.128 R8, [R89] ;  /* 0x0000000059087984 */ /* 0x000e220000000c00 */
[----:B------:R-:W-:-:S06]  /*29c0*/  FMUL.FTZ R2, R140, R102 ;  /* 0x000000668c027220 */ /* 0x000fcc0000410000 */
[----:B------:R-:W3:Y:S01]  /*29d0*/  MUFU.EX2 R2, R2 ;  /* 0x0000000200027308 */ /* 0x000ee20000000800 */
[----:B------:R-:W-:-:S05]  /*29e0*/  LEA R127, R128, R57, 0x2 ;  /* 0x00000039807f7211 */ /* 0x000fca00078e10ff */
[----:B---3--:R3:W-:Y:S01]  /*29f0*/  STS [R127+0x878], R2 ;  /* 0x000878027f007388 */ /* 0x0087e20000000800 */
[----:B------:R-:W-:Y:S01]  /*2a00*/  @P1 LEA R142, R20, R57, 0x2 ;  /* 0x00000039148e1211 */ /* 0x000fe200078e10ff */
[----:B------:R-:W-:Y:S01]  /*2a10*/  BAR.SYNC.DEFER_BLOCKING 0x0 ;  /* 0x0000000000007b1d */ /* 0x000fe20000010000 */
[C---:B------:R-:W-:Y:S01]  /*2a20*/  FMUL.FTZ R135, R140.reuse, R96 ;  /* 0x000000608c877220 */ /* 0x040fe20000410000 */
[C---:B------:R-:W-:Y:S01]  /*2a30*/  FMUL.FTZ R136, R140.reuse, R91 ;  /* 0x0000005b8c887220 */ /* 0x040fe20000410000 */
[----:B------:R-:W-:-:S04]  /*2a40*/  FMUL.FTZ R138, R140, R97 ;  /* 0x000000618c8a7220 */ /* 0x000fc80000410000 */
[----:B------:R-:W4:Y:S01]  /*2a50*/  MUFU.EX2 R135, R135 ;  /* 0x0000008700877308 */ /* 0x000f220000000800 */
[C---:B------:R-:W-:Y:S01]  /*2a60*/  FMUL.FTZ R139, R140.reuse, R93 ;  /* 0x0000005d8c8b7220 */ /* 0x040fe20000410000 */
[C---:B0-----:R-:W-:Y:S01]  /*2a70*/  PRMT R134, R11.reuse, 0x7632, R134 ;  /* 0x000076320b867816 */ /* 0x041fe20000000086 */
[----:B------:R-:W0:Y:S05]  /*2a80*/  @P1 LDS R142, [R142+0x107c] ;  /* 0x00107c008e8e1984 */ /* 0x000e2a0000000800 */
[----:B------:R-:W4:Y:S01]  /*2a90*/  MUFU.EX2 R136, R136 ;  /* 0x0000008800887308 */ /* 0x000f220000000800 */
[----:B------:R-:W-:Y:S01]  /*2aa0*/  SHF.L.U32 R130, R11, 0x10, RZ ;  /* 0x000000100b827819 */ /* 0x000fe200000006ff */
[----:B------:R-:W-:Y:S01]  /*2ab0*/  FMUL.FTZ R11, R140, R101 ;  /* 0x000000658c0b7220 */ /* 0x000fe20000410000 */
[----:B------:R-:W-:Y:S01]  /*2ac0*/  MOV R141, RZ ;  /* 0x000000ff008d7202 */ /* 0x000fe20000000f00 */
[----:B------:R-:W-:-:S04]  /*2ad0*/  @P2 IMAD.WIDE R128, R129, 0x8, R26 ;  /* 0x0000000881802825 */ /* 0x000fc800078e021a */
[----:B------:R-:W-:Y:S01]  /*2ae0*/  FMUL.FTZ R145, R140, R98 ;  /* 0x000000628c917220 */ /* 0x000fe20000410000 */
[----:B------:R-:W0:Y:S01]  /*2af0*/  MUFU.EX2 R138, R138 ;  /* 0x0000008a008a7308 */ /* 0x000e220000000800 */
[C---:B------:R-:W-:Y:S01]  /*2b00*/  PRMT R131, R8.reuse, 0x7632, R131 ;  /* 0x0000763208837816 */ /* 0x040fe20000000083 */
[----:B------:R4:W5:Y:S01]  /*2b10*/  @P2 LDG.E R141, desc[UR12][R128.64+0x4] ;  /* 0x0000040c808d2981 */ /* 0x000962000c1e1900 */
[----:B---3--:R-:W-:-:S05]  /*2b20*/  SHF.L.U32 R127, R8, 0x10, RZ ;  /* 0x00000010087f7819 */ /* 0x008fca00000006ff */
[----:B------:R-:W3:Y:S01]  /*2b30*/  MUFU.EX2 R139, R139 ;  /* 0x0000008b008b7308 */ /* 0x000ee20000000800 */
[----:B-1----:R-:W-:Y:S01]  /*2b40*/  PRMT R132, R9, 0x7632, R132 ;  /* 0x0000763209847816 */ /* 0x002fe20000000084 */
[----:B------:R-:W-:Y:S01]  /*2b50*/  FMUL.FTZ R144, R99, R102 ;  /* 0x0000006663907220 */ /* 0x000fe20000410000 */
[----:B------:R-:W-:-:S05]  /*2b60*/  SHF.L.U32 R131, R131, 0x10, RZ ;  /* 0x0000001083837819 */ /* 0x000fca00000006ff */
[----:B------:R-:W1:Y:S01]  /*2b70*/  MUFU.EX2 R11, R11 ;  /* 0x0000000b000b7308 */ /* 0x000e620000000800 */
[----:B----4-:R-:W-:Y:S01]  /*2b80*/  SHF.L.U32 R128, R9, 0x10, RZ ;  /* 0x0000001009807819 */ /* 0x010fe200000006ff */
[----:B------:R-:W-:Y:S01]  /*2b90*/  FMUL.FTZ R146, R105, R96 ;  /* 0x0000006069927220 */ /* 0x000fe20000410000 */
[----:B------:R-:W-:Y:S01]  /*2ba0*/  FMUL.FTZ R9, R2, R135 ;  /* 0x0000008702097220 */ /* 0x000fe20000410000 */
[----:B------:R-:W-:Y:S01]  /*2bb0*/  FMUL.FTZ R105, R100, R91 ;  /* 0x0000005b64697220 */ /* 0x000fe20000410000 */
[----:B------:R-:W-:-:S03]  /*2bc0*/  FMUL.FTZ R143, R108, R97 ;  /* 0x000000616c8f7220 */ /* 0x000fc60000410000 */
[----:B------:R-:W4:Y:S01]  /*2bd0*/  MUFU.EX2 R145, R145 ;  /* 0x0000009100917308 */ /* 0x000f220000000800 */
        /* <DEDUP_REMOVED lines=8> */
[----:B------:R-:W-:Y:S01]  /*2c60*/  FMUL.FTZ R107, R107, R95 ;  /* 0x0000005f6b6b7220 */ /* 0x000fe20000410000 */
[----:B------:R-:W-:Y:S01]  /*2c70*/  PRMT R133, R10, 0x7632, R133 ;  /* 0x000076320a857816 */ /* 0x000fe20000000085 */
[----:B0-----:R-:W-:Y:S01]  /*2c80*/  FMUL.FTZ R150, R138, R9 ;  /* 0x000000098a967220 */ /* 0x001fe20000410000 */
[----:B------:R-:W-:Y:S01]  /*2c90*/  FMUL.FTZ R117, R128, R105 ;  /* 0x0000006980757220 */ /* 0x000fe20000410000 */
[----:B------:R-:W-:Y:S01]  /*2ca0*/  FFMA.FTZ R8, R135, R103, R108 ;  /* 0x0000006787087223 */ /* 0x000fe2000001006c */
[----:B------:R-:W-:Y:S01]  /*2cb0*/  BSSY B0, `(.L_x_9738) ;  /* 0x000001b000007945 */ /* 0x000fe20003800000 */
[----:B------:R-:W-:Y:S01]  /*2cc0*/  FMUL.FTZ R10, R119, R98 ;  /* 0x00000062770a7220 */ /* 0x000fe20000410000 */
[----:B------:R0:W1:Y:S01]  /*2cd0*/  MUFU.EX2 R172, R140 ;  /* 0x0000008c00ac7308 */ /* 0x0000620000000800 */
[----:B------:R-:W-:Y:S01]  /*2ce0*/  SHF.L.U32 R133, R133, 0x10, RZ ;  /* 0x0000001085857819 */ /* 0x000fe200000006ff */
[----:B------:R-:W-:Y:S01]  /*2cf0*/  FMUL.FTZ R148, R129, R100 ;  /* 0x0000006481947220 */ /* 0x000fe20000410000 */
[----:B------:R-:W-:Y:S01]  /*2d00*/  SHF.L.U32 R134, R134, 0x10, RZ ;  /* 0x0000001086867819 */ /* 0x000fe200000006ff */
[----:B------:R-:W-:Y:S01]  /*2d10*/  FMUL.FTZ R149, R130, R107 ;  /* 0x0000006b82957220 */ /* 0x000fe20000410000 */
[----:B---3--:R-:W-:Y:S01]  /*2d20*/  FMUL.FTZ R158, R139, R150 ;  /* 0x000000968b9e7220 */ /* 0x008fe20000410000 */
[----:B------:R-:W-:Y:S01]  /*2d30*/  FMUL.FTZ R119, R132, R143 ;  /* 0x0000008f84777220 */ /* 0x000fe20000410000 */
[----:B0-----:R-:W-:Y:S01]  /*2d40*/  FFMA.FTZ R140, R136, R8, R117 ;  /* 0x00000008888c7223 */ /* 0x001fe20000010075 */
[-C--:B--2---:R-:W-:Y:S01]  /*2d50*/  FMUL.FTZ R166, R94, R165.reuse ;  /* 0x000000a55ea67220 */ /* 0x084fe20000410000 */
[-C--:B------:R-:W-:Y:S01]  /*2d60*/  FMUL.FTZ R163, R120, R165.reuse ;  /* 0x000000a578a37220 */ /* 0x080fe20000410000 */
[-C--:B------:R-:W-:Y:S01]  /*2d70*/  FMUL.FTZ R99, R104, R165.reuse ;  /* 0x000000a568637220 */ /* 0x080fe20000410000 */
[-C--:B------:R-:W-:Y:S01]  /*2d80*/  FMUL.FTZ R147, R90, R165.reuse ;  /* 0x000000a55a937220 */ /* 0x080fe20000410000 */
[-C--:B------:R-:W-:Y:S01]  /*2d90*/  FMUL.FTZ R162, R106, R165.reuse ;  /* 0x000000a56aa27220 */ /* 0x080fe20000410000 */
[-C--:B------:R-:W-:Y:S01]  /*2da0*/  FMUL.FTZ R164, R92, R165.reuse ;  /* 0x000000a55ca47220 */ /* 0x080fe20000410000 */
[----:B------:R-:W-:Y:S01]  /*2db0*/  FMUL.FTZ R161, R118, R165 ;  /* 0x000000a576a17220 */ /* 0x000fe20000410000 */
[----:B-1----:R-:W-:Y:S01]  /*2dc0*/  FFMA.FTZ R156, R11, R163, R166 ;  /* 0x000000a30b9c7223 */ /* 0x002fe200000100a6 */
[----:B----4-:R-:W-:Y:S06]  /*2dd0*/  @P1 BRA `(.L_x_9739) ;  /* 0x0000000000201947 */ /* 0x010fec0003800000 */
        /* <DEDUP_REMOVED lines=8> */
.L_x_9739:
[----:B------:R-:W-:Y:S05]  /*2e60*/  BSYNC B0 ;  /* 0x0000000000007941 */ /* 0x000fea0003800000 */
.L_x_9738:
[----:B------:R-:W-:Y:S01]  /*2e70*/  FFMA.FTZ R140, R138, R140, R119 ;  /* 0x0000008c8a8c7223 */ /* 0x000fe20000010077 */
[----:B01----:R-:W-:Y:S01]  /*2e80*/  FMUL.FTZ R8, R11, R142 ;  /* 0x0000008e0b087220 */ /* 0x003fe20000410000 */
[C---:B------:R-:W-:Y:S01]  /*2e90*/  FFMA.FTZ R157, R172.reuse, R156, R161 ;  /* 0x0000009cac9d7223 */ /* 0x040fe200000100a1 */
[----:B------:R-:W-:Y:S01]  /*2ea0*/  FMUL.FTZ R150, R133, R10 ;  /* 0x0000000a85967220 */ /* 0x000fe20000410000 */
[----:B------:R-:W-:Y:S01]  /*2eb0*/  FFMA.FTZ R9, R139, R140, R148 ;  /* 0x0000008c8b097223 */ /* 0x000fe20000010094 */
        /* <DEDUP_REMOVED lines=17> */
[----:B------:R-:W-:Y:S01]  /*2fd0*/  ISETP.GE.AND P1, PT, R66, 0x1, PT ;  /* 0x000000014200780c */ /* 0x000fe20003f26270 */
[----:B------:R-:W0:Y:S01]  /*2fe0*/  SHFL.UP PT, R9, R140, 0x1, RZ ;  /* 0x042000008c097989 */ /* 0x000e2200000e00ff */
[C---:B------:R-:W-:Y:S01]  /*2ff0*/  FFMA.FTZ R165, R135.reuse, R159, R160 ;  /* 0x0000009f87a57223 */ /* 0x040fe200000100a0 */
[----:B------:R-:W-:Y:S01]  /*3000*/  FMUL.FTZ R168, R135, R158 ;  /* 0x0000009e87a87220 */ /* 0x000fe20000410000 */
[C---:B------:R-:W-:Y:S01]  /*3010*/  ISETP.NE.AND P2, PT, R151.reuse, 0x1f, PT ;  /* 0x0000001f9700780c */ /* 0x040fe20003f45270 */
[----:B------:R-:W1:Y:S01]  /*3020*/  SHFL.UP PT, R8, R157, 0x1, RZ ;  /* 0x042000009d087989 */ /* 0x000e6200000e00ff */
[----:B------:R-:W-:Y:S01]  /*3030*/  ISETP.GE.U32.AND P3, PT, R151, 0x18, PT ;  /* 0x000000189700780c */ /* 0x000fe20003f66070 */
[----:B------:R-:W-:Y:S01]  /*3040*/  BSSY B0, `(.L_x_9740) ;  /* 0x0000095000007945 */ /* 0x000fe20003800000 */
[----:B------:R-:W-:Y:S01]  /*3050*/  LEA R171, R124, R57, 0x3 ;  /* 0x000000397cab7211 */ /* 0x000fe200078e18ff */
        /* <DEDUP_REMOVED lines=57> */
[----:B------:R-:W1:Y:S01]  /*33f0*/  SHFL.DOWN PT, R159, R168, 0x1, 0x1f ;  /* 0x08201f00a89f7f89 */ /* 0x000e6200000e0000 */
[----:B0-----:R-:W-:-:S04]  /*3400*/  @P0 FFMA.FTZ R158, R157, R158, R140 ;  /* 0x0000009e9d9e0223 */ /* 0x001fc8000001008c */
[----:B------:R-:W-:Y:S02]  /*3410*/  FFMA.FTZ R174, R2, R158, R103 ;  /* 0x0000009e02ae7223 */ /* 0x000fe40000010067 */
[----:B------:R-:W-:Y:S01]  /*3420*/  SHFL.IDX PT, R158, R165, RZ, 0x1f ;  /* 0x00001fffa59e7589 */ /* 0x000fe200000e0000 */
[----:B-1----:R-:W-:Y:S01]  /*3430*/  @P1 FFMA.FTZ R170, R159, R170, R176 ;  /* 0x000000aa9faa1223 */ /* 0x002fe200000100b0 */
[----:B------:R-:W-:Y:S02]  /*3440*/  FFMA.FTZ R108, R135, R174, R108 ;  /* 0x000000ae876c7223 */ /* 0x000fe4000001006c */
[----:B------:R-:W0:Y:S01]  /*3450*/  SHFL.IDX PT, R103, R168, RZ, 0x1f ;  /* 0x00001fffa8677589 */ /* 0x000e2200000e0000 */
[----:B------:R-:W-:Y:S01]  /*3460*/  FFMA.FTZ R2, R127, -R144, R174 ;  /* 0x800000907f027223 */ /* 0x000fe200000100ae */
[----:B------:R-:W-:Y:S01]  /*3470*/  FFMA.FTZ R142, R170, R142, R163 ;  /* 0x0000008eaa8e7223 */ /* 0x000fe200000100a3 */
[----:B------:R-:W-:Y:S01]  /*3480*/  FFMA.FTZ R157, R136, R108, R117 ;  /* 0x0000006c889d7223 */ /* 0x000fe20000010075 */
[----:B------:R-:W-:Y:S01]  /*3490*/  FFMA.FTZ R141, R0, R174, RZ ;  /* 0x000000ae008d7223 */ /* 0x000fe200000100ff */
        /* <DEDUP_REMOVED lines=8> */
[----:B------:R-:W-:Y:S01]  /*3520*/  FMUL.FTZ R159, R142, R101 ;  /* 0x000000658e9f7220 */ /* 0x000fe20000410000 */
[C---:B------:R-:W-:Y:S01]  /*3530*/  FFMA.FTZ R148, R145.reuse, R146, R164 ;  /* 0x0000009291947223 */ /* 0x040fe200000100a4 */
[----:B------:R-:W-:Y:S01]  /*3540*/  FFMA.FTZ R166, R145, R108, R150 ;  /* 0x0000006c91a67223 */ /* 0x000fe20000010096 */
[----:B------:R-:W-:Y:S01]  /*3550*/  FFMA.FTZ R117, R106, R119, R117 ;  /* 0x000000776a757223 */ /* 0x000fe20000010075 */
[----:B------:R-:W-:Y:S01]  /*3560*/  FFMA.FTZ R143, R132, -R143, R119 ;  /* 0x8000008f848f7223 */ /* 0x000fe20000010077 */
[----:B------:R-:W-:Y:S01]  /*3570*/  FFMA.FTZ R150, R139, R148, R162 ;  /* 0x000000948b967223 */ /* 0x000fe200000100a2 */
[----:B------:R-:W-:Y:S01]  /*3580*/  FFMA.FTZ R105, R172, R166, R149 ;  /* 0x000000a6ac697223 */ /* 0x000fe20000010095 */
[----:B------:R-:W-:Y:S01]  /*3590*/  FFMA.FTZ R117, R92, R108, R117 ;  /* 0x0000006c5c757223 */ /* 0x000fe20000010075 */
[----:B------:R-:W-:Y:S01]  /*35a0*/  SHF.L.U32 R119, R154, 0x10, RZ ;  /* 0x000000109a777819 */ /* 0x000fe200000006ff */
[----:B------:R-:W-:Y:S01]  /*35b0*/  FFMA.FTZ R147, R138, R150, R147 ;  /* 0x000000968a937223 */ /* 0x000fe20000010093 */
[----:B------:R-:W-:Y:S01]  /*35c0*/  FFMA.FTZ R149, R130, -R107, R105 ;  /* 0x8000006b82957223 */ /* 0x000fe20000010069 */
[----:B------:R-:W-:Y:S01]  /*35d0*/  FFMA.FTZ R117, R118, R166, R117 ;  /* 0x000000a676757223 */ /* 0x000fe20000010075 */
[C---:B0-----:R-:W-:Y:S01]  /*35e0*/  FFMA.FTZ R9, R103.reuse, R9, R158 ;  /* 0x0000000967097223 */ /* 0x041fe2000001009e */
[----:B------:R-:W-:Y:S01]  /*35f0*/  FFMA.FTZ R136, R136, R147, R99 ;  /* 0x0000009388887223 */ /* 0x000fe20000010063 */
[----:B------:R-:W-:Y:S01]  /*3600*/  FMUL.FTZ R8, R103, R8 ;  /* 0x0000000867087220 */ /* 0x000fe20000410000 */
[----:B------:R-:W-:Y:S01]  /*3610*/  FFMA.FTZ R165, R94, R105, R117 ;  /* 0x000000695ea57223 */ /* 0x000fe20000010075 */
[----:B------:R-:W-:Y:S01]  /*3620*/  SHF.L.U32 R117, R155, 0x10, RZ ;  /* 0x000000109b757819 */ /* 0x000fe200000006ff */
[----:B------:R-:W-:Y:S01]  /*3630*/  FFMA.FTZ R138, R135, R136, R160 ;  /* 0x00000088878a7223 */ /* 0x000fe200000100a0 */
[----:B------:R-:W-:Y:S01]  /*3640*/  IADD3 R135, R77, -0x1, RZ ;  /* 0xffffffff4d877810 */ /* 0x000fe20007ffe0ff */
[----:B------:R0:W-:Y:S01]  /*3650*/  @!P2 STS.64 [R171+0x10f8], R8 ;  /* 0x0010f808ab00a388 */ /* 0x0001e20000000a00 */
[----:B------:R-:W-:Y:S01]  /*3660*/  SHF.L.U32 R107, R7, 0x10, RZ ;  /* 0x00000010076b7819 */ /* 0x000fe200000006ff */
[----:B------:R-:W-:Y:S01]  /*3670*/  FMUL.FTZ R161, R117, R159 ;  /* 0x0000009f75a17220 */ /* 0x000fe20000410000 */
[----:B------:R-:W-:Y:S01]  /*3680*/  FFMA.FTZ R139, R133, -R10, R166 ;  /* 0x8000000a858b7223 */ /* 0x000fe200000100a6 */
[----:B------:R-:W-:Y:S01]  /*3690*/  FFMA.FTZ R163, R11, R105, R156 ;  /* 0x000000690ba37223 */ /* 0x000fe2000001009c */
[----:B------:R-:W-:Y:S01]  /*36a0*/  FMUL.FTZ R162, R144, R95 ;  /* 0x0000005f90a27220 */ /* 0x000fe20000410000 */
[----:B------:R-:W-:Y:S01]  /*36b0*/  FMUL.FTZ R160, R146, R98 ;  /* 0x0000006292a07220 */ /* 0x000fe20000410000 */
[----:B------:R-:W-:Y:S01]  /*36c0*/  FMUL.FTZ R10, R136, R96 ;  /* 0x00000060880a7220 */ /* 0x000fe20000410000 */
[----:B------:R-:W-:Y:S01]  /*36d0*/  SHF.L.U32 R103, R6, 0x10, RZ ;  /* 0x0000001006677819 */ /* 0x000fe200000006ff */
[----:B------:R-:W-:Y:S01]  /*36e0*/  FFMA.FTZ R145, R129, -R100, R108 ;  /* 0x8000006481917223 */ /* 0x000fe2000001006c */
[----:B------:R-:W-:Y:S01]  /*36f0*/  FMUL.FTZ R99, R107, R162 ;  /* 0x000000a26b637220 */ /* 0x000fe20000410000 */
[----:B------:R-:W-:Y:S01]  /*3700*/  FMUL.FTZ R158, R148, R93 ;  /* 0x0000005d949e7220 */ /* 0x000fe20000410000 */
[----:B0-----:R-:W-:Y:S01]  /*3710*/  FMUL.FTZ R9, R138, R102 ;  /* 0x000000668a097220 */ /* 0x001fe20000410000 */
[----:B------:R-:W-:Y:S01]  /*3720*/  LEA R8, R135, R20, 0x8 ;  /* 0x0000001487087211 */ /* 0x000fe200078e40ff */
[----:B------:R-:W-:Y:S01]  /*3730*/  FMUL.FTZ R105, R119, R160 ;  /* 0x000000a077697220 */ /* 0x000fe20000410000 */
[----:B------:R0:W-:Y:S01]  /*3740*/  STS [R54+0x1c], R161 ;  /* 0x00001ca136007388 */ /* 0x0001e20000000800 */
[----:B------:R-:W-:Y:S01]  /*3750*/  FFMA.FTZ R11, R2, R9, RZ ;  /* 0x00000009020b7223 */ /* 0x000fe200000100ff */
[----:B------:R-:W-:Y:S01]  /*3760*/  FMUL.FTZ R135, R147, R91 ;  /* 0x0000005b93877220 */ /* 0x000fe20000410000 */
[----:B------:R-:W-:Y:S01]  /*3770*/  FMUL.FTZ R157, R103, R158 ;  /* 0x0000009e679d7220 */ /* 0x000fe20000410000 */
[----:B------:R1:W-:Y:S01]  /*3780*/  STS [R54+0x18], R99 ;  /* 0x0000186336007388 */ /* 0x0003e20000000800 */
[----:B------:R-:W-:Y:S01]  /*3790*/  FFMA.FTZ R100, R140, R10, R11 ;  /* 0x0000000a8c647223 */ /* 0x000fe2000001000b */
[----:B------:R-:W-:Y:S01]  /*37a0*/  SHF.L.U32 R108, R153, 0x10, RZ ;  /* 0x00000010996c7819 */ /* 0x000fe200000006ff */
[----:B------:R-:W-:Y:S01]  /*37b0*/  FMUL.FTZ R11, R150, R97 ;  /* 0x00000061960b7220 */ /* 0x000fe20000410000 */
[----:B------:R2:W-:Y:S01]  /*37c0*/  STS [R54+0x14], R105 ;  /* 0x0000146936007388 */ /* 0x0005e20000000800 */
[----:B------:R-:W-:Y:S01]  /*37d0*/  FFMA.FTZ R156, R141, R135, R100 ;  /* 0x000000878d9c7223 */ /* 0x000fe20000010064 */
[----:B0-----:R-:W-:-:S02]  /*37e0*/  IADD3 R161, -R8, UR7, RZ ;  /* 0x0000000708a17c10 */ /* 0x001fc4000fffe1ff */
[----:B------:R-:W-:Y:S01]  /*37f0*/  SHF.L.U32 R100, R5, 0x10, RZ ;  /* 0x0000001005647819 */ /* 0x000fe200000006ff */
[----:B------:R0:W-:Y:S01]  /*3800*/  STS [R54+0x10], R157 ;  /* 0x0000109d36007388 */ /* 0x0001e20000000800 */
[----:B------:R-:W-:Y:S01]  /*3810*/  ISETP.GE.AND P3, PT, R161, 0x1, PT ;  /* 0x00000001a100780c */ /* 0x000fe20003f66270 */
[----:B------:R-:W-:Y:S01]  /*3820*/  FFMA.FTZ R156, R143, R11, R156 ;  /* 0x0000000b8f9c7223 */ /* 0x000fe2000001009c */
[----:B-1----:R-:W-:Y:S01]  /*3830*/  SHF.L.U32 R99, R4, 0x10, RZ ;  /* 0x0000001004637819 */ /* 0x002fe200000006ff */
[----:B------:R-:W-:Y:S01]  /*3840*/  FMUL.FTZ R135, R100, R135 ;  /* 0x0000008764877220 */ /* 0x000fe20000410000 */
[----:B--2---:R-:W-:Y:S01]  /*3850*/  SHF.L.U32 R105, R152, 0x10, RZ ;  /* 0x0000001098697819 */ /* 0x004fe200000006ff */
[----:B------:R-:W-:Y:S02]  /*3860*/  FFMA.FTZ R156, R145, R158, R156 ;  /* 0x0000009e919c7223 */ /* 0x000fe4000001009c */
[----:B------:R-:W-:Y:S01]  /*3870*/  FMUL.FTZ R9, R99, R9 ;  /* 0x0000000963097220 */ /* 0x000fe20000410000 */
[----:B------:R1:W-:Y:S01]  /*3880*/  STS [R54+0x8], R135 ;  /* 0x0000088736007388 */ /* 0x0003e20000000800 */
[----:B0-----:R-:W-:Y:S01]  /*3890*/  FMUL.FTZ R157, R108, R11 ;  /* 0x0000000b6c9d7220 */ /* 0x001fe20000410000 */
[----:B------:R-:W-:Y:S01]  /*38a0*/  FMUL.FTZ R11, R105, R10 ;  /* 0x0000000a690b7220 */ /* 0x000fe20000410000 */
[----:B------:R-:W-:Y:S01]  /*38b0*/  FFMA.FTZ R156, R139, R160, R156 ;  /* 0x000000a08b9c7223 */ /* 0x000fe2000001009c */
[----:B------:R1:W-:Y:S04]  /*38c0*/  STS [R54], R9 ;  /* 0x0000000936007388 */ /* 0x0003e80000000800 */
        /* <DEDUP_REMOVED lines=12> */
.L_x_9741:
[----:B------:R-:W-:Y:S05]  /*3990*/  BSYNC B0 ;  /* 0x0000000000007941 */ /* 0x000fea0003800000 */
.L_x_9740:
[----:B01----:R0:W1:Y:S01]  /*39a0*/  LDS R11, [R70+0x2a0] ;  /* 0x0002a000460b7984 */ /* 0x0030620000000800 */
[----:B------:R-:W-:Y:S01]  /*39b0*/  ISETP.GE.AND P3, PT, R161, 0x21, PT ;  /* 0x00000021a100780c */ /* 0x000fe20003f66270 */
[----:B------:R-:W-:Y:S01]  /*39c0*/  USHF.L.U64.HI UR20, UR5, 0x2, UR6 ;  /* 0x0000000205147899 */ /* 0x000fe20008010206 */
[----:B------:R-:W-:Y:S01]  /*39d0*/  FFMA.FTZ R158, R149, R162, R156 ;  /* 0x000000a2959e7223 */ /* 0x000fe2000001009c */
[----:B------:R-:W-:Y:S01]  /*39e0*/  FFMA.FTZ R156, R134, -R137, R163 ;  /* 0x80000089869c7223 */ /* 0x000fe200000100a3 */
[----:B------:R-:W-:Y:S01]  /*39f0*/  USHF.L.U32 UR21, UR5, 0x2, URZ ;  /* 0x0000000205157899 */ /* 0x000fe2000800063f */
[----:B------:R-:W-:Y:S01]  /*3a00*/  BSSY B0, `(.L_x_9742) ;  /* 0x000000b000007945 */ /* 0x000fe20003800000 */
[----:B------:R-:W-:Y:S01]  /*3a10*/  ISETP.GE.AND P4, PT, R161, 0x41, PT ;  /* 0x00000041a100780c */ /* 0x000fe20003f86270 */
[----:B------:R-:W-:Y:S01]  /*3a20*/  FMUL.FTZ R159, R156, R159 ;  /* 0x0000009f9c9f7220 */ /* 0x000fe20000410000 */
[----:B------:R-:W-:Y:S02]  /*3a30*/  IMAD R8, R42, UR20, RZ ;  /* 0x000000142a087c24 */ /* 0x000fe4000f8e02ff */
[----:B------:R-:W-:Y:S01]  /*3a40*/  FFMA.FTZ R157, R120, R163, R165 ;  /* 0x000000a3789d7223 */ /* 0x000fe200000100a5 */
[----:B------:R-:W-:Y:S01]  /*3a50*/  FADD.FTZ R158, R158, R159 ;  /* 0x0000009f9e9e7221 */ /* 0x000fe20000010000 */
[----:B------:R-:W-:Y:S01]  /*3a60*/  IMAD R135, R43, UR21, R8 ;  /* 0x000000152b877c24 */ /* 0x000fe2000f8e0208 */
[----:B0-----:R-:W-:Y:S06]  /*3a70*/  @!P3 BRA `(.L_x_9743) ;  /* 0x00000000000cb947 */ /* 0x001fec0003800000 */
[----:B------:R-:W-:-:S05]  /*3a80*/  IMAD.WIDE.U32 R8, R42, UR21, R36 ;  /* 0x000000152a087c25 */ /* 0x000fca000f8e0024 */
[----:B------:R-:W-:-:S05]  /*3a90*/  IADD3 R9, R9, R135, RZ ;  /* 0x0000008709097210 */ /* 0x000fca0007ffe0ff */
[----:B-1----:R0:W-:Y:S02]  /*3aa0*/  REDG.E.ADD.F32.FTZ.RN.STRONG.GPU desc[UR12][R8.64], R11 ;  /* 0x0000000b080079a6 */ /* 0x0021e4000c10f38c */
.L_x_9743:
[----:B------:R-:W-:Y:S05]  /*3ab0*/  BSYNC B0 ;  /* 0x0000000000007941 */ /* 0x000fea0003800000 */
.L_x_9742:
[----:B01----:R0:W1:Y:S01]  /*3ac0*/  LDS R11, [R71+0x320] ;  /* 0x00032000470b7984 */ /* 0x0030620000000800 */
[----:B------:R-:W-:Y:S04]  /*3ad0*/  BSSY B0, `(.L_x_9744) ;  /* 0x0000005000007945 */ /* 0x000fe80003800000 */
[----:B------:R-:W-:Y:S05]  /*3ae0*/  @!P4 BRA `(.L_x_9745) ;  /* 0x00000000000cc947 */ /* 0x000fea0003800000 */
[----:B------:R-:W-:-:S05]  /*3af0*/  IMAD.WIDE.U32 R8, R42, UR21, R34 ;  /* 0x000000152a087c25 */ /* 0x000fca000f8e0022 */
[----:B------:R-:W-:-:S05]  /*3b00*/  IADD3 R9, R135, R9, RZ ;  /* 0x0000000987097210 */ /* 0x000fca0007ffe0ff */
[----:B-1----:R2:W-:Y:S02]  /*3b10*/  REDG.E.ADD.F32.FTZ.RN.STRONG.GPU desc[UR12][R8.64], R11 ;  /* 0x0000000b080079a6 */ /* 0x0025e4000c10f38c */
.L_x_9745:
[----:B------:R-:W-:Y:S05]  /*3b20*/  BSYNC B0 ;  /* 0x0000000000007941 */ /* 0x000fea0003800000 */
.L_x_9744:
        /* <DEDUP_REMOVED lines=12> */
.L_x_9747:
[----:B------:R-:W-:Y:S05]  /*3bf0*/  BSYNC B0 ;  /* 0x0000000000007941 */ /* 0x000fea0003800000 */
.L_x_9746:
[----:B--23--:R2:W3:Y:S01]  /*3c00*/  LDS R11, [R73+0x420] ;  /* 0x00042000490b7984 */ /* 0x00c4e20000000800 */
[----:B------:R-:W-:Y:S01]  /*3c10*/  ISETP.NE.AND P6, PT, R10, RZ, PT ;  /* 0x000000ff0a00720c */ /* 0x000fe20003fc5270 */
[----:B------:R-:W-:-:S12]  /*3c20*/  BSSY B0, `(.L_x_9748) ;  /* 0x0000005000007945 */ /* 0x000fd80003800000 */
[----:B--2---:R-:W-:Y:S05]  /*3c30*/  @!P6 BRA `(.L_x_9749) ;  /* 0x00000000000ce947 */ /* 0x004fea0003800000 */
[----:B------:R-:W-:-:S05]  /*3c40*/  IMAD.WIDE.U32 R8, R42, UR21, R30 ;  /* 0x000000152a087c25 */ /* 0x000fca000f8e001e */
[----:B------:R-:W-:-:S05]  /*3c50*/  IADD3 R9, R135, R9, RZ ;  /* 0x0000000987097210 */ /* 0x000fca0007ffe0ff */
[----:B---3--:R2:W-:Y:S02]  /*3c60*/  REDG.E.ADD.F32.FTZ.RN.STRONG.GPU desc[UR12][R8.64], R11 ;  /* 0x0000000b080079a6 */ /* 0x0085e4000c10f38c */
.L_x_9749:
[----:B------:R-:W-:Y:S05]  /*3c70*/  BSYNC B0 ;  /* 0x0000000000007941 */ /* 0x000fea0003800000 */
.L_x_9748:
[----:B--23--:R2:W3:Y:S01]  /*3c80*/  LDS R11, [R74+0x4a0] ;  /* 0x0004a0004a0b7984 */ /* 0x00c4e20000000800 */
[----:B------:R-:W-:Y:S04]  /*3c90*/  BSSY B0, `(.L_x_9750) ;  /* 0x0000005000007945 */ /* 0x000fe80003800000 */
[----:B------:R-:W-:Y:S05]  /*3ca0*/  @!P3 BRA `(.L_x_9751) ;  /* 0x00000000000cb947 */ /* 0x000fea0003800000 */
[----:B------:R-:W-:-:S05]  /*3cb0*/  IMAD.WIDE.U32 R8, R42, UR21, R46 ;  /* 0x000000152a087c25 */ /* 0x000fca000f8e002e */
[----:B------:R-:W-:-:S05]  /*3cc0*/  IADD3 R9, R135, R9, RZ ;  /* 0x0000000987097210 */ /* 0x000fca0007ffe0ff */
[----:B---3--:R4:W-:Y:S02]  /*3cd0*/  REDG.E.ADD.F32.FTZ.RN.STRONG.GPU desc[UR12][R8.64], R11 ;  /* 0x0000000b080079a6 */ /* 0x0089e4000c10f38c */
.L_x_9751:
[----:B------:R-:W-:Y:S05]  /*3ce0*/  BSYNC B0 ;  /* 0x0000000000007941 */ /* 0x000fea0003800000 */
.L_x_9750:
[----:B---34-:R3:W4:Y:S01]  /*3cf0*/  LDS R11, [R75+0x520] ;  /* 0x000520004b0b7984 */ /* 0x0187220000000800 */
[----:B------:R-:W-:Y:S04]  /*3d00*/  BSSY B0, `(.L_x_9752) ;  /* 0x0000005000007945 */ /* 0x000fe80003800000 */
[----:B------:R-:W-:Y:S05]  /*3d10*/  @!P4 BRA `(.L_x_9753) ;  /* 0x00000000000cc947 */ /* 0x000fea0003800000 */
[----:B------:R-:W-:-:S05]  /*3d20*/  IMAD.WIDE.U32 R8, R42, UR21, R28 ;  /* 0x000000152a087c25 */ /* 0x000fca000f8e001c */
[----:B------:R-:W-:-:S05]  /*3d30*/  IADD3 R9, R135, R9, RZ ;  /* 0x0000000987097210 */ /* 0x000fca0007ffe0ff */
[----:B----4-:R4:W-:Y:S02]  /*3d40*/  REDG.E.ADD.F32.FTZ.RN.STRONG.GPU desc[UR12][R8.64], R11 ;  /* 0x0000000b080079a6 */ /* 0x0109e4000c10f38c */
.L_x_9753:
[----:B------:R-:W-:Y:S05]  /*3d50*/  BSYNC B0 ;  /* 0x0000000000007941 */ /* 0x000fea0003800000 */
.L_x_9752:
[----:B----4-:R4:W0:Y:S01]  /*3d60*/  LDS R11, [R76+0x5a0] ;  /* 0x0005a0004c0b7984 */ /* 0x0108220000000800 */
[----:B------:R-:W-:Y:S01]  /*3d70*/  BSSY B0, `(.L_x_9754) ;  /* 0x0000005000007945 */ /* 0x000fe20003800000 */
[----:B------:R-:W-:-:S03]  /*3d80*/  IMAD.WIDE.U32 R8, R42, UR21, R44 ;  /* 0x000000152a087c25 */ /* 0x000fc6000f8e002c */
[----:B------:R-:W-:Y:S05]  /*3d90*/  @!P5 BRA `(.L_x_9755) ;  /* 0x000000000008d947 */ /* 0x000fea0003800000 */
[----:B------:R-:W-:-:S05]  /*3da0*/  IADD3 R9, R135, R9, RZ ;  /* 0x0000000987097210 */ /* 0x000fca0007ffe0ff */
[----:B0-----:R0:W-:Y:S02]  /*3db0*/  REDG.E.ADD.F32.FTZ.RN.STRONG.GPU desc[UR12][R8.64], R11 ;  /* 0x0000000b080079a6 */ /* 0x0011e4000c10f38c */
.L_x_9755:
[----:B------:R-:W-:Y:S05]  /*3dc0*/  BSYNC B0 ;  /* 0x0000000000007941 */ /* 0x000fea0003800000 */
.L_x_9754:
        /* <DEDUP_REMOVED lines=16> */
[----:B------:R-:W1:Y:S01]  /*3ed0*/  @!P4 S2R R11, SR_CgaCtaId ;  /* 0x00000000000bc919 */ /* 0x000e620000008800 */
[----:B------:R-:W-:Y:S01]  /*3ee0*/  @!P4 MOV R10, 0x400 ;  /* 0x00000400000ac802 */ /* 0x000fe20000000f00 */
[----:B------:R-:W-:Y:S01]  /*3ef0*/  FMUL.FTZ R156, R156, R139 ;  /* 0x0000008b9c9c7220 */ /* 0x000fe20000410000 */
[----:B------:R-:W-:Y:S01]  /*3f00*/  FFMA.FTZ R113, R132, R97, R113 ;  /* 0x0000006184717223 */ /* 0x000fe20000010071 */
[----:B------:R-:W-:Y:S01]  /*3f10*/  FFMA.FTZ R114, R135, R95, R114 ;  /* 0x0000005f87727223 */ /* 0x000fe20000010072 */
[----:B------:R-:W-:Y:S01]  /*3f20*/  FFMA.FTZ R135, R107, R135, R144 ;  /* 0x000000876b877223 */ /* 0x000fe20000010090 */
[----:B------:R-:W-:Y:S01]  /*3f30*/  FFMA.FTZ R156, R117, R137, R156 ;  /* 0x00000089759c7223 */ /* 0x000fe2000001009c */
[----:B------:R-:W-:Y:S01]  /*3f40*/  BSSY B0, `(.L_x_9756) ;  /* 0x0000044000007945 */ /* 0x000fe20003800000 */
[----:B0-----:R-:W-:Y:S01]  /*3f50*/  @!P3 FADD.FTZ R157, R157, R8 ;  /* 0x000000089d9db221 */ /* 0x001fe20000010000 */
[----:B------:R-:W-:Y:S01]  /*3f60*/  FADD.FTZ R82, R133, R82 ;  /* 0x0000005285527221 */ /* 0x000fe20000010000 */
[----:B------:R-:W-:Y:S01]  /*3f70*/  FFMA.FTZ R111, R126, R96, R111 ;  /* 0x000000607e6f7223 */ /* 0x000fe2000001006f */
[----:B------:R-:W-:Y:S01]  /*3f80*/  FFMA.FTZ R116, R137, R101, R116 ;  /* 0x0000006589747223 */ /* 0x000fe20000010074 */
[----:B-----5:R-:W-:Y:S01]  /*3f90*/  @!P3 FADD.FTZ R158, R158, R9 ;  /* 0x000000099e9eb221 */ /* 0x020fe20000010000 */
[----:B------:R-:W0:Y:S01]  /*3fa0*/  SHFL.DOWN PT, R8, R157, 0x2, 0x1f ;  /* 0x08401f009d087f89 */ /* 0x000e2200000e0000 */
[----:B------:R-:W-:Y:S01]  /*3fb0*/  ISETP.GT.AND P3, PT, R66, 0x1d, PT ;  /* 0x0000001d4200780c */ /* 0x000fe20003f64270 */
[----:B------:R-:W-:Y:S01]  /*3fc0*/  FADD.FTZ R80, R135, R80 ;  /* 0x0000005087507221 */ /* 0x000fe20000010000 */
[----:B------:R-:W-:Y:S01]  /*3fd0*/  FADD.FTZ R85, R156, R85 ;  /* 0x000000559c557221 */ /* 0x000fe20000010000 */
        /* <DEDUP_REMOVED lines=21> */
[----:B------:R-:W1:Y:S01]  /*4130*/  SHFL.DOWN PT, R11, R158, 0x10, 0x1f ;  /* 0x0a001f009e0b7f89 */ /* 0x000e6200000e0000 */
[----:B------:R-:W-:Y:S01]  /*4140*/  FMUL.FTZ R8, R125, R147 ;  /* 0x000000937d087220 */ /* 0x000fe20000410000 */
[----:B------:R-:W-:Y:S01]  /*4150*/  FFMA.FTZ R10, R103, R9, R10 ;  /* 0x00000009670a7223 */ /* 0x000fe2000001000a */
[----:B------:R-:W-:Y:S01]  /*4160*/  FFMA.FTZ R112, R9, R93, R112 ;  /* 0x0000005d09707223 */ /* 0x000fe20000010070 */
[----:B------:R-:W-:Y:S01]  /*4170*/  FMUL.FTZ R129, R128, R147 ;  /* 0x0000009380817220 */ /* 0x000fe20000410000 */
[----:B------:R-:W-:Y:S01]  /*4180*/  FMUL.FTZ R141, R141, R8 ;  /* 0x000000088d8d7220 */ /* 0x000fe20000410000 */
[----:B------:R-:W-:Y:S01]  /*4190*/  FADD.FTZ R83, R10, R83 ;  /* 0x000000530a537221 */ /* 0x000fe20000010000 */
[----:B------:R-:W-:Y:S01]  /*41a0*/  FMUL.FTZ R10, R127, R138 ;  /* 0x0000008a7f0a7220 */ /* 0x000fe20000410000 */
[----:B------:R-:W-:Y:S01]  /*41b0*/  FFMA.FTZ R132, R108, R132, R143 ;  /* 0x000000846c847223 */ /* 0x000fe2000001008f */
[----:B------:R-:W-:Y:S01]  /*41c0*/  FFMA.FTZ R141, R100, R129, R141 ;  /* 0x00000081648d7223 */ /* 0x000fe2000001008d */
[----:B------:R-:W-:Y:S01]  /*41d0*/  FFMA.FTZ R110, R129, R91, R110 ;  /* 0x0000005b816e7223 */ /* 0x000fe2000001006e */
[----:B------:R-:W-:Y:S01]  /*41e0*/  FFMA.FTZ R109, R10, R102, R109 ;  /* 0x000000660a6d7223 */ /* 0x000fe2000001006d */
[----:B------:R-:W-:Y:S01]  /*41f0*/  FADD.FTZ R79, R132, R79 ;  /* 0x0000004f844f7221 */ /* 0x000fe20000010000 */
[----:B------:R-:W-:Y:S01]  /*4200*/  FADD.FTZ R84, R141, R84 ;  /* 0x000000548d547221 */ /* 0x000fe20000010000 */
[----:B0-----:R-:W-:Y:S01]  /*4210*/  @!P3 FADD.FTZ R157, R157, R160 ;  /* 0x000000a09d9db221 */ /* 0x001fe20000010000 */
[----:B-1----:R-:W-:Y:S01]  /*4220*/  @!P3 FADD.FTZ R158, R158, R11 ;  /* 0x0000000b9e9eb221 */ /* 0x002fe20000010000 */
[C---:B------:R-:W-:Y:S01]  /*4230*/  FMUL.FTZ R11, R125.reuse, R136 ;  /* 0x000000887d0b7220 */ /* 0x040fe20000410000 */
[----:B------:R-:W-:-:S02]  /*4240*/  FMUL.FTZ R125, R125, R138 ;  /* 0x0000008a7d7d7220 */ /* 0x000fc40000410000 */
[----:B------:R-:W-:Y:S02]  /*4250*/  MOV R9, R157 ;  /* 0x0000009d00097202 */ /* 0x000fe40000000f00 */
[----:B------:R-:W-:Y:S01]  /*4260*/  MOV R8, R158 ;  /* 0x0000009e00087202 */ /* 0x000fe20000000f00 */
[----:B------:R-:W-:Y:S01]  /*4270*/  FMUL.FTZ R140, R140, R11 ;  /* 0x0000000b8c8c7220 */ /* 0x000fe20000410000 */
[----:B------:R-:W-:-:S03]  /*4280*/  FMUL.FTZ R2, R2, R125 ;  /* 0x0000007d02027220 */ /* 0x000fc60000410000 */
[----:B------:R0:W-:Y:S01]  /*4290*/  @!P4 STS.64 [R57+0x648], R8 ;  /* 0x000648083900c388 */ /* 0x0001e20000000a00 */
[----:B------:R-:W-:Y:S01]  /*42a0*/  FFMA.FTZ R11, R105, R126, R140 ;  /* 0x0000007e690b7223 */ /* 0x000fe2000001008c */
[----:B------:R-:W-:-:S03]  /*42b0*/  FFMA.FTZ R2, R99, R10, R2 ;  /* 0x0000000a63027223 */ /* 0x000fc60000010002 */
        /* <DEDUP_REMOVED lines=12> */
.L_x_9757:
[----:B------:R-:W-:Y:S05]  /*4380*/  BSYNC B0 ;  /* 0x0000000000007941 */ /* 0x000fea0003800000 */
.L_x_9756:
[----:B------:R-:W-:Y:S01]  /*4390*/  IADD3 R124, R124, 0x1, RZ ;  /* 0x000000017c7c7810 */ /* 0x000fe20007ffe0ff */
[----:B------:R-:W-:-:S03]  /*43a0*/  UIADD3 UR5, UP0, UR5, 0x1, URZ ;  /* 0x0000000105057890 */ /* 0x000fc6000ff1e03f */
[----:B------:R-:W-:Y:S01]  /*43b0*/  ISETP.GE.AND P2, PT, R124, UR23, PT ;  /* 0x000000177c007c0c */ /* 0x000fe2000bf46270 */
[----:B------:R-:W-:-:S12]  /*43c0*/  UIADD3.X UR6, URZ, UR6, URZ, UP0, !UPT ;  /* 0x000000063f067290 */ /* 0x000fd800087fe43f */
[----:B------:R-:W-:Y:S05]  /*43d0*/  @!P2 BRA `(.L_x_9758) ;  /* 0xffffffe000dca947 */ /* 0x000fea000383ffff */
.L_x_9737:
[----:B------:R-:W-:Y:S01]  /*43e0*/  BAR.SYNC.DEFER_BLOCKING 0x0 ;  /* 0x0000000000007b1d */ /* 0x000fe20000010000 */
[----:B------:R-:W-:Y:S02]  /*43f0*/  SHF.R.S32.HI R43, RZ, 0x1f, R20 ;  /* 0x0000001fff2b7819 */ /* 0x000fe40000011414 */
[----:B01----:R-:W-:Y:S02]  /*4400*/  LEA R8, P0, R20, R61, 0x4 ;  /* 0x0000003d14087211 */ /* 0x003fe400078020ff */
[----:B------:R-:W-:-:S03]  /*4410*/  LEA R42, R66, R57, 0x4 ;  /* 0x00000039422a7211 */ /* 0x000fc600078e20ff */
[----:B------:R-:W0:Y:S01]  /*4420*/  LDC.64 R38, c[0x0][0x388] ;  /* 0x0000e200ff267b82 */ /* 0x000e220000000a00 */
[----:B------:R-:W-:Y:S01]  /*4430*/  LEA.HI.X R9, R20, R63, R43, 0x4, P0 ;  /* 0x0000003f14097211 */ /* 0x000fe200000f242b */
[----:B------:R-:W-:Y:S01]  /*4440*/  ULDC.64 UR6, c[0x0][0x390] ;  /* 0x0000e40000067ab9 */ /* 0x000fe20000000a00 */
[----:B------:R-:W-:-:S05]  /*4450*/  IADD3 R44, R77, -0x1, RZ ;  /* 0xffffffff4d2c7810 */ /* 0x000fca0007ffe0ff */
[----:B------:R-:W1:Y:S01]  /*4460*/  LDC.64 R40, c[0x0][0x3e0] ;  /* 0x0000f800ff287b82 */ /* 0x000e620000000a00 */
[----:B------:R-:W5:Y:S01]  /*4470*/  LDG.E.128 R8, desc[UR12][R8.64] ;  /* 0x0000000c08087981 */ /* 0x000f62000c1e1d00 */
[----:B------:R-:W-:Y:S01]  /*4480*/  SHF.L.U64.HI R43, R20, 0x4, R43 ;  /* 0x00000004142b7819 */ /* 0x000fe2000001022b */
[----:B------:R-:W-:Y:S01]  /*4490*/  UIADD3 UR4, UR4, -0x100, URZ ;  /* 0xffffff0004047890 */ /* 0x000fe2000fffe03f */
[----:B0-----:R-:W-:Y:S01]  /*44a0*/  IMAD R36, R38, UR14, RZ ;  /* 0x0000000e26247c24 */ /* 0x001fe2000f8e02ff */
[----:B-----5:R-:W-:Y:S01]  /*44b0*/  STS.128 [R42], R8 ;  /* 0x000000082a007388 */ /* 0x020fe20000000c00 */
[----:B------:R-:W-:-:S03]  /*44c0*/  NOP ;  /* 0x0000000000007918 */ /* 0x000fc60000000000 */
[----:B------:R-:W0:Y:S02]  /*44d0*/  LDS.128 R4, [R42] ;  /* 0x000000002a047984 */ /* 0x000e240000000c00 */
        /* <DEDUP_REMOVED lines=9> */
[----:B------:R-:W-:Y:S01]  /*4570*/  FADD.FTZ R29, R29, R52 ;  /* 0x000000341d1d7221 */ /* 0x000fe20000010000 */
[----:B------:R-:W-:Y:S01]  /*4580*/  PRMT R6, R6, 0x7632, R6 ;  /* 0x0000763206067816 */ /* 0x000fe20000000006 */
[----:B------:R-:W-:Y:S01]  /*4590*/  FADD.FTZ R28, R9, R52 ;  /* 0x00000034091c7221 */ /* 0x000fe20000010000 */
[----:B------:R-:W-:-:S02]  /*45a0*/  SHF.L.U32 R9, R4, 0x10, RZ ;  /* 0x0000001004097819 */ /* 0x000fc400000006ff */
[----:B------:R-:W-:Y:S02]  /*45b0*/  FSETP.GTU.FTZ.AND P1, PT, R11, 20, PT ;  /* 0x41a000000b00780b */ /* 0x000fe40003f3c000 */
[----:B------:R-:W-:Y:S01]  /*45c0*/  FSETP.GTU.FTZ.AND P0, PT, R29, 20, PT ;  /* 0x41a000001d00780b */ /* 0x000fe20003f1c000 */
[----:B------:R-:W-:Y:S01]  /*45d0*/  FADD.FTZ R10, R9, R52 ;  /* 0x00000034090a7221 */ /* 0x000fe20000010000 */
[----:B------:R-:W-:Y:S02]  /*45e0*/  PRMT R5, R5, 0x7632, R5 ;  /* 0x0000763205057816 */ /* 0x000fe40000000005 */
[----:B------:R-:W-:Y:S01]  /*45f0*/  FSETP.GTU.FTZ.AND P2, PT, R28, 20, PT ;  /* 0x41a000001c00780b */ /* 0x000fe20003f5c000 */
[----:B------:R-:W-:Y:S01]  /*4600*/  @!P6 FMUL.FTZ R0, R0, -1.4426950216293334961 ;  /* 0xbfb8aa3b0000e820 */ /* 0x000fe20000410000 */
[----:B------:R-:W-:Y:S02]  /*4610*/  FSETP.GTU.FTZ.AND P3, PT, R10, 20, PT ;  /* 0x41a000000a00780b */ /* 0x000fe40003f7c000 */
[----:B------:R-:W-:-:S03]  /*4620*/  SHF.L.U32 R5, R5, 0x10, RZ ;  /* 0x0000001005057819 */ /* 0x000fc600000006ff */
[----:B------:R-:W0:Y:S01]  /*4630*/  @!P6 MUFU.EX2 R0, R0 ;  /* 0x000000000000e308 */ /* 0x000e220000000800 */
[----:B------:R-:W-:Y:S01]  /*4640*/  @!P1 FMUL.FTZ R4, R11, -1.4426950216293334961 ;  /* 0xbfb8aa3b0b049820 */ /* 0x000fe20000410000 */
[----:B------:R-:W-:-:S06]  /*4650*/  @!P0 FMUL.FTZ R8, R29, -1.4426950216293334961 ;  /* 0xbfb8aa3b1d088820 */ /* 0x000fcc0000410000 */
[----:B------:R-:W-:Y:S08]  /*4660*/  @!P1 MUFU.EX2 R4, R4 ;  /* 0x0000000400049308 */ /* 0x000ff00000000800 */
[----:B------:R-:W5:Y:S01]  /*4670*/  @!P0 MUFU.EX2 R8, R8 ;  /* 0x0000000800088308 */ /* 0x000f620000000800 */
[----:B0-----:R-:W-:Y:S01]  /*4680*/  @!P6 FADD.FTZ R2, R0, 1 ;  /* 0x3f8000000002e421 */ /* 0x001fe20000010000 */
[----:B------:R-:W-:-:S02]  /*4690*/  PRMT R0, R7, 0x7632, R0 ;  /* 0x0000763207007816 */ /* 0x000fc40000000000 */
[----:B------:R-:W-:Y:S01]  /*46a0*/  SHF.L.U32 R7, R6, 0x10, RZ ;  /* 0x0000001006077819 */ /* 0x000fe200000006ff */
[--C-:B------:R-:W-:Y:S01]  /*46b0*/  FADD.FTZ R6, R5, R52.reuse ;  /* 0x0000003405067221 */ /* 0x100fe20000010000 */
[----:B------:R-:W-:Y:S01]  /*46c0*/  SHF.L.U32 R9, R0, 0x10, RZ ;  /* 0x0000001000097819 */ /* 0x000fe200000006ff */
[----:B------:R-:W-:Y:S01]  /*46d0*/  @!P3 FMUL.FTZ R0, R10, -1.4426950216293334961 ;  /* 0xbfb8aa3b0a00b820 */ /* 0x000fe20000410000 */
[----:B------:R-:W0:Y:S01]  /*46e0*/  @!P6 MUFU.RCP R2, R2 ;  /* 0x000000020002e308 */ /* 0x000e220000001000 */
[--C-:B------:R-:W-:Y:S01]  /*46f0*/  FADD.FTZ R7, R7, R52.reuse ;  /* 0x0000003407077221 */ /* 0x100fe20000010000 */
[----:B------:R-:W-:Y:S01]  /*4700*/  @!P2 FMUL.FTZ R5, R28, -1.4426950216293334961 ;  /* 0xbfb8aa3b1c05a820 */ /* 0x000fe20000410000 */
[----:B------:R-:W-:Y:S01]  /*4710*/  FADD.FTZ R9, R9, R52 ;  /* 0x0000003409097221 */ /* 0x000fe20000010000 */
[----:B------:R-:W-:Y:S02]  /*4720*/  FSETP.GTU.FTZ.AND P4, PT, R6, 20, PT ;  /* 0x41a000000600780b */ /* 0x000fe40003f9c000 */
[----:B------:R-:W-:-:S02]  /*4730*/  FSETP.GTU.FTZ.AND P5, PT, R7, 20, PT ;  /* 0x41a000000700780b */ /* 0x000fc40003fbc000 */
[----:B------:R2:W3:Y:S01]  /*4740*/  @!P2 MUFU.EX2 R11, R5 ;  /* 0x00000005000ba308 */ /* 0x0004e20000000800 */
[----:B-----5:R-:W-:-:S07]  /*4750*/  @!P0 FADD.FTZ R8, R8, 1 ;  /* 0x3f80000008088421 */ /* 0x020fce0000010000 */
[----:B------:R-:W5:Y:S01]  /*4760*/  @!P0 MUFU.RCP R33, R8 ;  /* 0x0000000800218308 */ /* 0x000f620000001000 */
[----:B0-----:R-:W-:Y:S01]  /*4770*/  @!P6 FMUL.FTZ R81, R81, R2 ;  /* 0x000000025151e220 */ /* 0x001fe20000410000 */
[----:B------:R-:W-:Y:S01]  /*4780*/  FSETP.GTU.FTZ.AND P6, PT, R9, 20, PT ;  /* 0x41a000000900780b */ /* 0x000fe20003fdc000 */
[----:B------:R-:W-:Y:S01]  /*4790*/  @!P5 FMUL.FTZ R10, R7, -1.4426950216293334961 ;  /* 0xbfb8aa3b070ad820 */ /* 0x000fe20000410000 */
[----:B------:R-:W-:Y:S01]  /*47a0*/  @!P4 FMUL.FTZ R2, R6, -1.4426950216293334961 ;  /* 0xbfb8aa3b0602c820 */ /* 0x000fe20000410000 */
[----:B------:R-:W-:Y:S02]  /*47b0*/  F2FP.BF16.F32.PACK_AB R7, R116, R114 ;  /* 0x000000727407723e */ /* 0x000fe400000010ff */
[----:B------:R-:W-:Y:S01]  /*47c0*/  F2FP.BF16.F32.PACK_AB R6, R115, R112 ;  /* 0x000000707306723e */ /* 0x000fe200000010ff */
[----:B------:R-:W0:Y:S01]  /*47d0*/  @!P3 MUFU.EX2 R0, R0 ;  /* 0x000000000000b308 */ /* 0x000e220000000800 */
[----:B--2---:R-:W-:Y:S01]  /*47e0*/  F2FP.BF16.F32.PACK_AB R5, R113, R110 ;  /* 0x0000006e7105723e */ /* 0x004fe200000010ff */
[----:B---3--:R-:W-:-:S05]  /*47f0*/  @!P2 FADD.FTZ R31, R11, 1 ;  /* 0x3f8000000b1fa421 */ /* 0x008fca0000010000 */
[----:B------:R-:W-:Y:S01]  /*4800*/  @!P6 FMUL.FTZ R28, R9, -1.4426950216293334961 ;  /* 0xbfb8aa3b091ce820 */ /* 0x000fe20000410000 */
[----:B------:R-:W2:Y:S01]  /*4810*/  @!P5 MUFU.EX2 R10, R10 ;  /* 0x0000000a000ad308 */ /* 0x000ea20000000800 */
[----:B------:R-:W-:Y:S01]  /*4820*/  @!P1 FADD.FTZ R9, R4, 1 ;  /* 0x3f80000004099421 */ /* 0x000fe20000010000 */
[----:B------:R-:W-:Y:S01]  /*4830*/  F2FP.BF16.F32.PACK_AB R4, R111, R109 ;  /* 0x0000006d6f04723e */ /* 0x000fe200000010ff */
[----:B-----5:R-:W-:-:S04]  /*4840*/  @!P0 FMUL.FTZ R84, R84, R33 ;  /* 0x0000002154548220 */ /* 0x020fc80000410000 */
[----:B------:R3:W-:Y:S01]  /*4850*/  STS.128 [R42], R4 ;  /* 0x000000042a007388 */ /* 0x0007e20000000c00 */
[----:B------:R5:W4:Y:S01]  /*4860*/  @!P1 MUFU.RCP R34, R9 ;  /* 0x0000000900229308 */ /* 0x000b220000001000 */
[----:B0-----:R-:W-:-:S07]  /*4870*/  @!P3 FADD.FTZ R0, R0, 1 ;  /* 0x3f8000000000b421 */ /* 0x001fce0000010000 */
[----:B------:R0:W1:Y:S01]  /*4880*/  @!P6 MUFU.EX2 R32, R28 ;  /* 0x0000001c0020e308 */ /* 0x0000620000000800 */
[----:B--2---:R-:W-:Y:S01]  /*4890*/  @!P5 FADD.FTZ R30, R10, 1 ;  /* 0x3f8000000a1ed421 */ /* 0x004fe20000010000 */
[----:B------:R-:W-:Y:S01]  /*48a0*/  NOP ;  /* 0x0000000000007918 */ /* 0x000fe20000000000 */
[----:B-----5:R-:W2:Y:S01]  /*48b0*/  LDS.128 R8, [R42] ;  /* 0x000000002a087984 */ /* 0x020ea20000000c00 */
[----:B0-----:R-:W-:Y:S01]  /*48c0*/  SHF.L.U32 R28, R44, 0x8, RZ ;  /* 0x000000082c1c7819 */ /* 0x001fe200000006ff */
[----:B---3--:R-:W-:-:S03]  /*48d0*/  IMAD R7, R39, UR15, R36 ;  /* 0x0000000f27077c24 */ /* 0x008fc6000f8e0224 */
[----:B------:R-:W0:Y:S01]  /*48e0*/  @!P4 MUFU.EX2 R2, R2 ;  /* 0x000000020002c308 */ /* 0x000e220000000800 */
[----:B------:R-:W-:Y:S01]  /*48f0*/  IMAD R6, R50, UR6, RZ ;  /* 0x0000000632067c24 */ /* 0x000fe2000f8e02ff */
[----:B------:R-:W-:Y:S01]  /*4900*/  SHF.R.S32.HI R29, RZ, 0x1f, R28 ;  /* 0x0000001fff1d7819 */ /* 0x000fe2000001141c */
[----:B----4-:R-:W-:Y:S01]  /*4910*/  @!P1 FMUL.FTZ R83, R83, R34 ;  /* 0x0000002253539220 */ /* 0x010fe20000410000 */
[----:B------:R-:W-:Y:S01]  /*4920*/  IADD3 R56, P1, R56, -0x200, RZ ;  /* 0xfffffe0038387810 */ /* 0x000fe20007f3e0ff */
[----:B------:R-:W-:Y:S02]  /*4930*/  IMAD R37, R3, UR7, R6 ;  /* 0x0000000703257c24 */ /* 0x000fe4000f8e0206 */
[----:B-1----:R-:W-:Y:S01]  /*4940*/  @!P6 FADD.FTZ R32, R32, 1 ;  /* 0x3f8000002020e421 */ /* 0x002fe20000010000 */
[----:B------:R-:W-:Y:S01]  /*4950*/  IMAD.WIDE.U32 R4, R38, UR15, R28 ;  /* 0x0000000f26047c25 */ /* 0x000fe2000f8e001c */
[----:B------:R-:W1:Y:S01]  /*4960*/  @!P2 MUFU.RCP R35, R31 ;  /* 0x0000001f0023a308 */ /* 0x000e620000001000 */
[----:B------:R-:W3:Y:S01]  /*4970*/  LDC.64 R38, c[0x0][0x3f0] ;  /* 0x0000fc00ff267b82 */ /* 0x000ee20000000a00 */
[----:B------:R-:W-:-:S02]  /*4980*/  IADD3.X R68, R68, -0x1, RZ, P1, !PT ;  /* 0xffffffff44447810 */ /* 0x000fc40000ffe4ff */
[----:B------:R-:W-:-:S04]  /*4990*/  IADD3 R5, R5, R7, RZ ;  /* 0x0000000705057210 */ /* 0x000fc80007ffe0ff */
[----:B------:R4:W5:Y:S01]  /*49a0*/  @!P5 MUFU.RCP R31, R30 ;  /* 0x0000001e001fd308 */ /* 0x0009620000001000 */
[----:B------:R-:W-:-:S04]  /*49b0*/  IMAD.WIDE.U32 R4, R3, UR6, R4 ;  /* 0x0000000603047c25 */ /* 0x000fc8000f8e0004 */
[----:B0-----:R-:W-:Y:S01]  /*49c0*/  @!P4 FADD.FTZ R2, R2, 1 ;  /* 0x3f8000000202c421 */ /* 0x001fe20000010000 */
[----:B------:R-:W-:Y:S01]  /*49d0*/  ULDC.64 UR6, c[0x0][0x3b0] ;  /* 0x0000ec0000067ab9 */ /* 0x000fe20000000a00 */
[----:B------:R-:W-:-:S04]  /*49e0*/  IADD3 R5, R5, R37, RZ ;  /* 0x0000002505057210 */ /* 0x000fc80007ffe0ff */
[----:B------:R-:W0:Y:S01]  /*49f0*/  @!P4 MUFU.RCP R2, R2 ;  /* 0x000000020002c308 */ /* 0x000e220000001000 */
[----:B----4-:R-:W-:Y:S01]  /*4a00*/  LEA R30, P0, R4, R40, 0x1 ;  /* 0x00000028041e7211 */ /* 0x010fe200078008ff */
[----:B------:R-:W4:Y:S01]  /*4a10*/  LDC.64 R36, c[0x0][0x3a8] ;  /* 0x0000ea00ff247b82 */ /* 0x000f220000000a00 */
[----:B------:R-:W-:Y:S01]  /*4a20*/  SHF.L.U32 R40, R20, 0x4, RZ ;  /* 0x0000000414287819 */ /* 0x000fe200000006ff */
[----:B-1----:R-:W-:Y:S01]  /*4a30*/  @!P2 FMUL.FTZ R80, R80, R35 ;  /* 0x000000235050a220 */ /* 0x002fe20000410000 */
[----:B------:R-:W-:Y:S02]  /*4a40*/  LEA.HI.X R4, R4, R41, R5, 0x1, P0 ;  /* 0x0000002904047211 */ /* 0x000fe400000f0c05 */
[----:B------:R-:W-:Y:S01]  /*4a50*/  IADD3 R30, P0, R30, R40, RZ ;  /* 0x000000281e1e7210 */ /* 0x000fe20007f1e0ff */
[----:B------:R-:W1:Y:S01]  /*4a60*/  @!P6 MUFU.RCP R32, R32 ;  /* 0x000000200020e308 */ /* 0x000e620000001000 */
[----:B-----5:R-:W-:Y:S01]  /*4a70*/  @!P5 FMUL.FTZ R82, R82, R31 ;  /* 0x0000001f5252d220 */ /* 0x020fe20000410000 */
[----:B------:R-:W-:-:S02]  /*4a80*/  IADD3 R64, P2, R64, -0x200, RZ ;  /* 0xfffffe0040407810 */ /* 0x000fc40007f5e0ff */
[----:B------:R-:W-:Y:S02]  /*4a90*/  IADD3.X R31, R4, R43, RZ, P0, !PT ;  /* 0x0000002b041f7210 */ /* 0x000fe400007fe4ff */
[----:B------:R-:W-:Y:S02]  /*4aa0*/  F2FP.BF16.F32.PACK_AB R34, R82, R83 ;  /* 0x000000535222723e */ /* 0x000fe400000010ff */
[----:B------:R4:W5:Y:S01]  /*4ab0*/  @!P3 MUFU.RCP R7, R0 ;  /* 0x000000000007b308 */ /* 0x0009620000001000 */
[----:B--2---:R2:W-:Y:S01]  /*4ac0*/  STG.E.128 desc[UR12][R30.64], R8 ;  /* 0x000000081e007986 */ /* 0x0045e2000c101d0c */
[----:B0-----:R-:W-:Y:S01]  /*4ad0*/  @!P4 FMUL.FTZ R79, R79, R2 ;  /* 0x000000024f4fc220 */ /* 0x001fe20000410000 */
[----:B------:R-:W-:Y:S01]  /*4ae0*/  BAR.SYNC.DEFER_BLOCKING 0x0 ;  /* 0x0000000000007b1d */ /* 0x000fe20000010000 */
[----:B------:R-:W-:-:S03]  /*4af0*/  ISETP.GT.AND P4, PT, R77, 0x1, PT ;  /* 0x000000014d00780c */ /* 0x000fc60003f84270 */
[----:B------:R-:W-:Y:S01]  /*4b00*/  F2FP.BF16.F32.PACK_AB R33, R79, R84 ;  /* 0x000000544f21723e */ /* 0x000fe200000010ff */
[----:B-1----:R-:W-:Y:S01]  /*4b10*/  @!P6 FMUL.FTZ R85, R85, R32 ;  /* 0x000000205555e220 */ /* 0x002fe20000410000 */
[C---:B----4-:R-:W-:Y:S01]  /*4b20*/  IMAD R0, R36.reuse, UR14, RZ ;  /* 0x0000000e24007c24 */ /* 0x050fe2000f8e02ff */
[----:B------:R-:W-:Y:S01]  /*4b30*/  MOV R77, R44 ;  /* 0x0000002c004d7202 */ /* 0x000fe20000000f00 */
[----:B------:R-:W-:Y:S01]  /*4b40*/  IMAD.WIDE.U32 R28, R36, UR15, R28 ;  /* 0x0000000f241c7c25 */ /* 0x000fe2000f8e001c */
[----:B------:R-:W-:Y:S02]  /*4b50*/  IADD3.X R65, R65, -0x1, RZ, P2, !PT ;  /* 0xffffffff41417810 */ /* 0x000fe400017fe4ff */
[----:B------:R-:W-:Y:S01]  /*4b60*/  F2FP.BF16.F32.PACK_AB R35, R85, R80 ;  /* 0x000000505523723e */ /* 0x000fe200000010ff */
[----:B------:R-:W-:Y:S02]  /*4b70*/  IMAD R37, R37, UR15, R0 ;  /* 0x0000000f25257c24 */ /* 0x000fe4000f8e0200 */
[----:B-----5:R-:W-:Y:S01]  /*4b80*/  @!P3 FMUL.FTZ R86, R86, R7 ;  /* 0x000000075656b220 */ /* 0x020fe20000410000 */
[----:B------:R-:W-:Y:S01]  /*4b90*/  IMAD R0, R50, UR6, RZ ;  /* 0x0000000632007c24 */ /* 0x000fe2000f8e02ff */
[----:B------:R-:W-:-:S02]  /*4ba0*/  IADD3 R60, P3, R60, -0x200, RZ ;  /* 0xfffffe003c3c7810 */ /* 0x000fc40007f7e0ff */
[----:B------:R-:W-:Y:S01]  /*4bb0*/  IADD3 R29, R29, R37, RZ ;  /* 0x000000251d1d7210 */ /* 0x000fe20007ffe0ff */
[----:B--2---:R-:W-:Y:S01]  /*4bc0*/  IMAD R11, R3, UR7, R0 ;  /* 0x00000007030b7c24 */ /* 0x004fe2000f8e0200 */
[----:B------:R-:W-:Y:S01]  /*4bd0*/  F2FP.BF16.F32.PACK_AB R32, R86, R81 ;  /* 0x000000515620723e */ /* 0x000fe200000010ff */
[----:B------:R-:W-:Y:S01]  /*4be0*/  FADD.FTZ R81, R81, R78 ;  /* 0x0000004e51517221 */ /* 0x000fe20000010000 */
[----:B------:R-:W-:Y:S01]  /*4bf0*/  IADD3.X R62, R62, -0x1, RZ, P3, !PT ;  /* 0xffffffff3e3e7810 */ /* 0x000fe20001ffe4ff */
[----:B------:R-:W-:-:S04]  /*4c00*/  IMAD.WIDE.U32 R8, R3, UR6, R28 ;  /* 0x0000000603087c25 */ /* 0x000fc8000f8e001c */
[----:B------:R-:W-:Y:S01]  /*4c10*/  FADD.FTZ R81, R81, R86 ;  /* 0x0000005651517221 */ /* 0x000fe20000010000 */
[----:B------:R-:W-:Y:S01]  /*4c20*/  STS.128 [R42], R32 ;  /* 0x000000202a007388 */ /* 0x000fe20000000c00 */
[----:B------:R-:W-:-:S03]  /*4c30*/  NOP ;  /* 0x0000000000007918 */ /* 0x000fc60000000000 */
[----:B------:R-:W0:Y:S01]  /*4c40*/  LDS.128 R4, [R42] ;  /* 0x000000002a047984 */ /* 0x000e220000000c00 */
[----:B------:R-:W-:Y:S01]  /*4c50*/  IADD3 R0, R9, R11, RZ ;  /* 0x0000000b09007210 */ /* 0x000fe20007ffe0ff */
[----:B------:R-:W-:Y:S01]  /*4c60*/  FADD.FTZ R84, R81, R84 ;  /* 0x0000005451547221 */ /* 0x000fe20000010000 */
[----:B---3--:R-:W-:-:S03]  /*4c70*/  LEA R9, P0, R8, R38, 0x1 ;  /* 0x0000002608097211 */ /* 0x008fc600078008ff */
[----:B------:R-:W-:Y:S01]  /*4c80*/  FADD.FTZ R84, R84, R79 ;  /* 0x0000004f54547221 */ /* 0x000fe20000010000 */
[----:B------:R-:W-:Y:S02]  /*4c90*/  LEA.HI.X R0, R8, R39, R0, 0x1, P0 ;  /* 0x0000002708007211 */ /* 0x000fe400000f0c00 */
[----:B------:R-:W-:Y:S01]  /*4ca0*/  IADD3 R8, P0, R9, R40, RZ ;  /* 0x0000002809087210 */ /* 0x000fe20007f1e0ff */
[----:B------:R-:W-:-:S03]  /*4cb0*/  FADD.FTZ R83, R84, R83 ;  /* 0x0000005354537221 */ /* 0x000fc60000010000 */
[----:B------:R-:W-:Y:S01]  /*4cc0*/  IADD3.X R9, R0, R43, RZ, P0, !PT ;  /* 0x0000002b00097210 */ /* 0x000fe200007fe4ff */
[----:B------:R-:W-:Y:S01]  /*4cd0*/  FADD.FTZ R83, R83, R82 ;  /* 0x0000005253537221 */ /* 0x000fe20000010000 */
[----:B------:R-:W-:-:S03]  /*4ce0*/  IADD3 R61, P0, R61, -0x200, RZ ;  /* 0xfffffe003d3d7810 */ /* 0x000fc60007f1e0ff */
[----:B------:R-:W-:Y:S01]  /*4cf0*/  FADD.FTZ R78, R83, R80 ;  /* 0x00000050534e7221 */ /* 0x000fe20000010000 */
[----:B------:R-:W-:-:S03]  /*4d00*/  IADD3.X R63, R63, -0x1, RZ, P0, !PT ;  /* 0xffffffff3f3f7810 */ /* 0x000fc600007fe4ff */
[----:B------:R-:W-:Y:S01]  /*4d10*/  FADD.FTZ R78, R78, R85 ;  /* 0x000000554e4e7221 */ /* 0x000fe20000010000 */
[----:B0-----:R0:W-:Y:S01]  /*4d20*/  STG.E.128 desc[UR12][R8.64], R4 ;  /* 0x0000000408007986 */ /* 0x0011e2000c101d0c */
[----:B------:R-:W-:Y:S05]  /*4d30*/  @P4 BRA `(.L_x_9759) ;  /* 0xffffffbc00cc4947 */ /* 0x000fea000383ffff */
.L_x_9720:
        /* <DEDUP_REMOVED lines=26> */
.L_x_9761:
[----:B------:R-:W-:Y:S05]  /*4ee0*/  BSYNC B0 ;  /* 0x0000000000007941 */ /* 0x000fea0003800000 */
.L_x_9760:
        /* <DEDUP_REMOVED lines=29> */
.L_x_9763:
[----:B------:R-:W2:Y:S02]  /*50c0*/  S2R R15, SR_TID.X ;  /* 0x00000000000f7919 */ /* 0x000ea40000002100 */
.L_x_9764:
[----:B------:R-:W-:Y:S05]  /*50d0*/  BSYNC B0 ;  /* 0x0000000000007941 */ /* 0x000fea0003800000 */
.L_x_9762:
        /* <DEDUP_REMOVED lines=13> */
[C---:B----4-:R-:W-:Y:S01]  /*51b0*/  IMAD R23, R3.reuse, UR7, R0 ;  /* 0x0000000703177c24 */ /* 0x050fe2000f8e0200 */
        /* <DEDUP_REMOVED lines=8> */
.L_x_9766:
        /* <DEDUP_REMOVED lines=26> */
.L_x_9765:
[----:B------:R-:W-:Y:S05]  /*53e0*/  EXIT ;  /* 0x000000000000794d */ /* 0x000fea0003800000 */
.L_x_9767:
        /* <DEDUP_REMOVED lines=9> */
.L_x_11034:


//--------------------- .text._Z25selective_scan_bwd_kernelI32Selective_Scan_bwd_kernel_traitsILi32ELi8ELb1ELb1ELb0ELb1ELb1EN3c108BFloat16EfEEv12SSMParamsBwd --------------------------
	.section	.text._Z25selective_scan_bwd_kernelI32Selective_Scan_bwd_kernel_traitsILi32ELi8ELb1ELb1ELb0ELb1ELb1EN3c108BFloat16EfEEv12SSMParamsBwd,"ax",@progbits
	.align	128
        .global         _Z25selective_scan_bwd_kernelI32Selective_Scan_bwd_kernel_traitsILi32ELi8ELb1ELb1ELb0ELb1ELb1EN3c108BFloat16EfEEv12SSMParamsBwd
        .type           _Z25selective_scan_bwd_kernelI32Selective_Scan_bwd_kernel_traitsILi32ELi8ELb1ELb1ELb0ELb1ELb1EN3c108BFloat16EfEEv12SSMParamsBwd,@function
        .size           _Z25selective_scan_bwd_kernelI32Selective_Scan_bwd_kernel_traitsILi32ELi8ELb1ELb1ELb0ELb1ELb1EN3c108BFloat16EfEEv12SSMParamsBwd,(.L_x_11035 - _Z25selective_scan_bwd_kernelI32Selective_Scan_bwd_kernel_traitsILi32ELi8ELb1ELb1ELb0ELb1ELb1EN3c108BFloat16EfEEv12SSMParamsBwd)
        .other          _Z25selective_scan_bwd_kernelI32Selective_Scan_bwd_kernel_traitsILi32ELi8ELb1ELb1ELb0ELb1ELb1EN3c108BFloat16EfEEv12SSMParamsBwd,@"STO_CUDA_ENTRY STV_DEFAULT"
_Z25selective_scan_bwd_kernelI32Selective_Scan_bwd_kernel_traitsILi32ELi8ELb1ELb1ELb0ELb1ELb1EN3c108BFloat16EfEEv12SSMParamsBwd:
.text._Z25selective_scan_bwd_kernelI32Selective_Scan_bwd_kernel_traitsILi32ELi8ELb1ELb1ELb0ELb1ELb1EN3c108BFloat16EfEEv12SSMParamsBwd:
        /* <DEDUP_REMOVED lines=102> */
[----:B------:R-:W-:Y:S02]  /*0660*/  ULDC.64 UR8, c[0x0][0x268] ;  /* 0x00009a0000087ab9 */ /* 0x000fe40000000a00 */
[----:B------:R-:W-:Y:S01]  /*0670*/  IMAD R0, R81, R13, R0 ;  /* 0x0000000d51007224 */ /* 0x000fe200078e0200 */
[----:B------:R-:W-:Y:S01]  /*0680*/  IADD3 R66, P3, R7, R2, RZ ;  /* 0x0000000207427210 */ /* 0x000fe20007f7e0ff */
[----:B------:R-:W2:Y:S01]  /*0690*/  @P0 LDC.64 R12, c[0x0][0x310] ;  /* 0x0000c400ff0c0b82 */ /* 0x000ea20000000a00 */
[----:B------:R-:W-:-:S02]  /*06a0*/  ISETP.NE.AND.EX P2, PT, R21, RZ, PT, P2 ;  /* 0x000000ff1500720c */ /* 0x000fc40003f45320 */
[----:B------:R-:W-:Y:S01]  /*06b0*/  IADD3.X R2, R9, R3, R0, P3, !PT ;  /* 0x0000000309027210 */ /* 0x000fe20001ffe400 */
[----:B------:R-:W-:Y:S01]  /*06c0*/  IMAD.WIDE.U32 R4, R74, R4, UR6 ;  /* 0x000000064a047e25 */ /* 0x000fe2000f8e0004 */
[C---:B------:R-:W-:Y:S01]  /*06d0*/  @P1 LEA R14, P3, R81.reuse, R18, 0x2 ;  /* 0x00000012510e1211 */ /* 0x040fe200078610ff */
[----:B------:R-:W-:Y:S02]  /*06e0*/  ULDC.64 UR6, c[0x0][0x230] ;  /* 0x00008c0000067ab9 */ /* 0x000fe40000000a00 */
[----:B---3--:R-:W-:Y:S01]  /*06f0*/  @P0 IMAD R0, R10, UR15, R81 ;  /* 0x0000000f0a000c24 */ /* 0x008fe2000f8e0251 */
[----:B------:R-:W-:Y:S02]  /*0700*/  @P1 LEA.HI.X R15, R81, R19, R78, 0x2, P3 ;  /* 0x00000013510f1211 */ /* 0x000fe400018f144e */
[----:B------:R-:W-:Y:S02]  /*0710*/  ISETP.GE.AND P1, PT, R23, 0x1, PT ;  /* 0x000000011700780c */ /* 0x000fe40003f26270 */
[----:B------:R-:W-:-:S02]  /*0720*/  IADD3 R7, P4, R7, R4, RZ ;  /* 0x0000000407077210 */ /* 0x000fc40007f9e0ff */
[----:B------:R-:W-:Y:S01]  /*0730*/  IADD3 R62, R5, R11, RZ ;  /* 0x0000000b053e7210 */ /* 0x000fe20007ffe0ff */
[----:B------:R-:W-:Y:S01]  /*0740*/  @P0 IMAD R0, R0, R23, RZ ;  /* 0x0000001700000224 */ /* 0x000fe200078e02ff */
[----:B------:R-:W-:Y:S02]  /*0750*/  LEA R65, P3, R66, R30, 0x1 ;  /* 0x0000001e42417211 */ /* 0x000fe400078608ff */
[----:B------:R-:W-:Y:S01]  /*0760*/  IADD3.X R62, R9, R62, RZ, P4, !PT ;  /* 0x0000003e093e7210 */ /* 0x000fe200027fe4ff */
[----:B-1----:R-:W-:Y:S01]  /*0770*/  @P0 IMAD R3, R0, R25, RZ ;  /* 0x0000001900030224 */ /* 0x002fe200078e02ff */
[C---:B------:R-:W-:Y:S01]  /*0780*/  @P2 LEA R16, P4, R81.reuse, R20, 0x2 ;  /* 0x0000001451102211 */ /* 0x040fe200078810ff */
[----:B------:R-:W-:Y:S01]  /*0790*/  IMAD R0, R78, UR6, RZ ;  /* 0x000000064e007c24 */ /* 0x000fe2000f8e02ff */
[----:B------:R-:W-:Y:S01]  /*07a0*/  LEA.HI.X R66, R66, R31, R2, 0x1, P3 ;  /* 0x0000001f42427211 */ /* 0x000fe200018f0c02 */
[----:B------:R-:W-:Y:S01]  /*07b0*/  IMAD R2, R78, UR8, RZ ;  /* 0x000000084e027c24 */ /* 0x000fe2000f8e02ff */
[C---:B------:R-:W-:Y:S01]  /*07c0*/  @P2 LEA.HI.X R17, R81.reuse, R21, R78, 0x2, P4 ;  /* 0x0000001551112211 */ /* 0x040fe200020f144e */
[C---:B------:R-:W-:Y:S01]  /*07d0*/  IMAD R63, R81.reuse, UR7, R0 ;  /* 0x00000007513f7c24 */ /* 0x040fe2000f8e0200 */
[----:B0-----:R-:W-:Y:S01]  /*07e0*/  LEA R71, P5, R68, R26, 0x1 ;  /* 0x0000001a44477211 */ /* 0x001fe200078a08ff */
[----:B------:R-:W-:Y:S01]  /*07f0*/  IMAD R61, R81, UR9, R2 ;  /* 0x00000009513d7c24 */ /* 0x000fe2000f8e0202 */
[----:B------:R-:W-:-:S02]  /*0800*/  LEA R69, P2, R67, R28, 0x1 ;  /* 0x0000001c43457211 */ /* 0x000fc400078408ff */
[----:B------:R-:W-:Y:S01]  /*0810*/  LEA R64, P4, R7, R32, 0x1 ;  /* 0x0000002007407211 */ /* 0x000fe200078808ff */
[----:B------:R-:W-:Y:S01]  /*0820*/  HFMA2.MMA R72, -RZ, RZ, 0, 0 ;  /* 0x00000000ff487435 */ /* 0x000fe200000001ff */
[----:B--2---:R-:W-:Y:S01]  /*0830*/  @P0 IMAD.WIDE R12, R3, 0x8, R12 ;  /* 0x00000008030c0825 */ /* 0x004fe200078e020c */
[----:B------:R-:W-:Y:S02]  /*0840*/  LEA.HI.X R68, R68, R27, R8, 0x1, P5 ;  /* 0x0000001b44447211 */ /* 0x000fe400028f0c08 */
        /* <DEDUP_REMOVED lines=11> */
[----:B------:R-:W-:Y:S01]  /*0900*/  IMAD R7, R77, UR10, RZ ;  /* 0x0000000a4d077c24 */ /* 0x000fe2000f8e02ff */
[----:B------:R-:W-:Y:S01]  /*0910*/  MOV R72, RZ ;  /* 0x000000ff00487202 */ /* 0x000fe20000000f00 */
[----:B------:R-:W-:Y:S01]  /*0920*/  IMAD.WIDE.U32 R20, R81, UR6, RZ ;  /* 0x0000000651147c25 */ /* 0x000fe2000f8e00ff */
[----:B------:R-:W3:Y:S01]  /*0930*/  S2UR UR5, SR_CgaCtaId ;  /* 0x00000000000579c3 */ /* 0x000ee20000008800 */
[----:B------:R-:W-:-:S02]  /*0940*/  MOV R75, RZ ;  /* 0x000000ff004b7202 */ /* 0x000fc40000000f00 */
[----:B------:R-:W-:Y:S01]  /*0950*/  IMAD R7, R74, UR11, R7 ;  /* 0x0000000b4a077c24 */ /* 0x000fe2000f8e0207 */
[----:B------:R-:W-:Y:S01]  /*0960*/  IADD3 R63, R21, R63, RZ ;  /* 0x0000003f153f7210 */ /* 0x000fe20007ffe0ff */
[----:B------:R-:W-:-:S05]  /*0970*/  IMAD.WIDE.U32 R22, R81, UR8, RZ ;  /* 0x0000000851167c25 */ /* 0x000fca000f8e00ff */
[----:B------:R-:W-:Y:S01]  /*0980*/  IADD3 R61, R23, R61, RZ ;  /* 0x0000003d173d7210 */ /* 0x000fe20007ffe0ff */
[----:B-1----:R-:W-:-:S04]  /*0990*/  IMAD R0, R4, UR14, RZ ;  /* 0x0000000e04007c24 */ /* 0x002fc8000f8e02ff */
[----:B------:R-:W-:Y:S02]  /*09a0*/  IMAD R5, R5, UR15, R0 ;  /* 0x0000000f05057c24 */ /* 0x000fe4000f8e0200 */
[----:B0-----:R-:W-:Y:S01]  /*09b0*/  IMAD.WIDE.U32 R2, R4, UR15, R18 ;  /* 0x0000000f04027c25 */ /* 0x001fe2000f8e0012 */
[----:B---3--:R-:W-:Y:S01]  /*09c0*/  ULEA UR4, UR5, UR4, 0x18 ;  /* 0x0000000405047291 */ /* 0x008fe2000f8ec03f */
[C---:B------:R-:W-:Y:S02]  /*09d0*/  SHF.L.U32 R0, R18.reuse, 0x3, RZ ;  /* 0x0000000312007819 */ /* 0x040fe400000006ff */
[----:B------:R-:W-:Y:S02]  /*09e0*/  IADD3 R9, R18, 0x80, RZ ;  /* 0x0000008012097810 */ /* 0x000fe40007ffe0ff */
[----:B------:R-:W-:Y:S02]  /*09f0*/  IADD3 R3, R3, R5, RZ ;  /* 0x0000000503037210 */ /* 0x000fe40007ffe0ff */
[----:B------:R-:W-:Y:S01]  /*0a00*/  MOV R73, UR4 ;  /* 0x0000000400497c02 */ /* 0x000fe20008000f00 */
[----:B------:R-:W-:Y:S01]  /*0a10*/  ULDC.64 UR4, c[0x0][0x3c8] ;  /* 0x0000f20000047ab9 */ /* 0x000fe20000000a00 */
[----:B------:R-:W-:Y:S01]  /*0a20*/  LEA.HI.SX32 R5, R0, R0, 0x1b ;  /* 0x0000000000057211 */ /* 0x000fe200078fdaff */
[----:B------:R-:W-:Y:S01]  /*0a30*/  IMAD.WIDE.U32 R2, R74, UR10, R2 ;  /* 0x0000000a4a027c25 */ /* 0x000fe2000f8e0002 */
[----:B------:R-:W-:-:S02]  /*0a40*/  IADD3 R70, R73, 0x220, RZ ;  /* 0x0000022049467810 */ /* 0x000fc40007ffe0ff */
[----:B------:R-:W-:Y:S02]  /*0a50*/  IADD3 R11, R18, 0xa0, RZ ;  /* 0x000000a0120b7810 */ /* 0x000fe40007ffe0ff */
[----:B------:R-:W-:Y:S02]  /*0a60*/  IADD3 R3, R3, R7, RZ ;  /* 0x0000000703037210 */ /* 0x000fe40007ffe0ff */
[C---:B------:R-:W-:Y:S01]  /*0a70*/  LEA R24, P0, R2.reuse, UR4, 0x2 ;  /* 0x0000000402187c11 */ /* 0x040fe2000f8010ff */
[----:B------:R-:W-:Y:S01]  /*0a80*/  ULDC UR4, c[0x0][0x224] ;  /* 0x0000890000047ab9 */ /* 0x000fe20000000800 */
[----:B------:R-:W-:Y:S02]  /*0a90*/  LEA R70, R5, R70, 0x2 ;  /* 0x0000004605467211 */ /* 0x000fe400078e10ff */
[----:B------:R-:W-:Y:S02]  /*0aa0*/  LEA.HI.X R8, R2, UR5, R3, 0x2, P0 ;  /* 0x0000000502087c11 */ /* 0x000fe400080f1403 */
[----:B------:R-:W-:-:S02]  /*0ab0*/  IADD3 R3, R18, 0x20, RZ ;  /* 0x0000002012037810 */ /* 0x000fc40007ffe0ff */
        /* <DEDUP_REMOVED lines=12> */
[----:B------:R-:W-:Y:S02]  /*0b80*/  IADD3 R24, P0, R24, -0x100, RZ ;  /* 0xffffff0018187810 */ /* 0x000fe40007f1e0ff */
[----:B------:R-:W-:Y:S02]  /*0b90*/  LOP3.LUT R150, R18, 0x1f, RZ, 0xc0, !PT ;  /* 0x0000001f12967812 */ /* 0x000fe400078ec0ff */
[-C--:B------:R-:W-:Y:S02]  /*0ba0*/  LEA R58, R58, R73.reuse, 0x2 ;  /* 0x000000493a3a7211 */ /* 0x080fe400078e10ff */
[-C--:B------:R-:W-:Y:S02]  /*0bb0*/  LEA R57, R2, R73.reuse, 0x2 ;  /* 0x0000004902397211 */ /* 0x080fe400078e10ff */
[-C--:B------:R-:W-:Y:S02]  /*0bc0*/  LEA R56, R56, R73.reuse, 0x2 ;  /* 0x0000004938387211 */ /* 0x080fe400078e10ff */
[----:B------:R-:W-:-:S02]  /*0bd0*/  LEA R55, R4, R73, 0x2 ;  /* 0x0000004904377211 */ /* 0x000fc400078e10ff */
[-C--:B------:R-:W-:Y:S02]  /*0be0*/  LEA R54, R54, R73.reuse, 0x2 ;  /* 0x0000004936367211 */ /* 0x080fe400078e10ff */
[-C--:B------:R-:W-:Y:S02]  /*0bf0*/  LEA R53, R6, R73.reuse, 0x2 ;  /* 0x0000004906357211 */ /* 0x080fe400078e10ff */
[-C--:B------:R-:W-:Y:S02]  /*0c00*/  LEA R52, R52, R73.reuse, 0x2 ;  /* 0x0000004934347211 */ /* 0x080fe400078e10ff */
[----:B------:R-:W-:Y:S02]  /*0c10*/  LEA R51, R0, R73, 0x2 ;  /* 0x0000004900337211 */ /* 0x000fe400078e10ff */
[----:B------:R-:W-:Y:S02]  /*0c20*/  IADD3.X R25, R8, -0x1, RZ, P0, !PT ;  /* 0xffffffff08197810 */ /* 0x000fe400007fe4ff */
[----:B------:R-:W-:Y:S01]  /*0c30*/  MOV R59, UR4 ;  /* 0x00000004003b7c02 */ /* 0x000fe20008000f00 */
[----:B--2---:R-:W-:-:S06]  /*0c40*/  UMOV UR4, URZ ;  /* 0x0000003f00047c82 */ /* 0x004fcc0008000000 */
.L_x_9808:
[----:B------:R-:W-:Y:S01]  /*0c50*/  BAR.SYNC.DEFER_BLOCKING 0x0 ;  /* 0x0000000000007b1d */ /* 0x000fe20000010000 */
[----:B0-----:R-:W-:Y:S02]  /*0c60*/  SHF.R.S32.HI R3, RZ, 0x1f, R18 ;  /* 0x0000001fff037819 */ /* 0x001fe40000011412 */
[C---:B------:R-:W-:Y:S02]  /*0c70*/  SHF.L.U32 R50, R18.reuse, 0x4, RZ ;  /* 0x0000000412327819 */ /* 0x040fe400000006ff */
[----:B------:R-:W-:Y:S02]  /*0c80*/  SHF.L.U64.HI R3, R18, 0x4, R3 ;  /* 0x0000000412037819 */ /* 0x000fe40000010203 */
[----:B------:R-:W-:-:S04]  /*0c90*/  IADD3 R8, P0, R71, R50, RZ ;  /* 0x0000003247087210 */ /* 0x000fc80007f1e0ff */
[----:B------:R-:W-:-:S05]  /*0ca0*/  IADD3.X R9, R68, R3, RZ, P0, !PT ;  /* 0x0000000344097210 */ /* 0x000fca00007fe4ff */
[----:B------:R0:W2:Y:S01]  /*0cb0*/  LDG.E.128 R32, desc[UR12][R8.64] ;  /* 0x0000000c08207981 */ /* 0x0000a2000c1e1d00 */
[----:B------:R-:W-:Y:S02]  /*0cc0*/  LEA R80, R60, R73, 0x4 ;  /* 0x000000493c507211 */ /* 0x000fe400078e20ff */
[----:B------:R-:W-:-:S04]  /*0cd0*/  IADD3 R10, P0, R69, R50, RZ ;  /* 0x00000032450a7210 */ /* 0x000fc80007f1e0ff */
[----:B------:R-:W-:Y:S01]  /*0ce0*/  IADD3.X R11, R67, R3, RZ, P0, !PT ;  /* 0x00000003430b7210 */ /* 0x000fe200007fe4ff */
[----:B0-----:R-:W0:Y:S01]  /*0cf0*/  LDC.64 R8, c[0x0][0x318] ;  /* 0x0000c600ff087b82 */ /* 0x001e220000000a00 */
[----:B--2---:R1:W-:Y:S01]  /*0d00*/  STS.128 [R80], R32 ;  /* 0x0000002050007388 */ /* 0x0043e20000000c00 */
[----:B------:R-:W-:-:S03]  /*0d10*/  NOP ;  /* 0x0000000000007918 */ /* 0x000fc60000000000 */
[----:B------:R-:W-:Y:S03]  /*0d20*/  LDS.128 R4, [R80] ;  /* 0x0000000050047984 */ /* 0x000fe60000000c00 */
[----:B------:R-:W-:Y:S01]  /*0d30*/  BAR.SYNC.DEFER_BLOCKING 0x0 ;  /* 0x0000000000007b1d */ /* 0x000fe20000010000 */
[----:B------:R-:W-:-:S07]  /*0d40*/  IADD3 R28, P0, R65, R50, RZ ;  /* 0x00000032411c7210 */ /* 0x000fce0007f1e0ff */
[----:B-1----:R-:W1:Y:S01]  /*0d50*/  LDC.64 R34, c[0x0][0x2a0] ;  /* 0x0000a800ff227b82 */ /* 0x002e620000000a00 */
[----:B------:R-:W2:Y:S01]  /*0d60*/  LDG.E.128 R36, desc[UR12][R10.64] ;  /* 0x0000000c0a247981 */ /* 0x000ea2000c1e1d00 */
[----:B------:R-:W-:-:S03]  /*0d70*/  IADD3.X R29, R66, R3, RZ, P0, !PT ;  /* 0x00000003421d7210 */ /* 0x000fc600007fe4ff */
[----:B--2---:R-:W-:Y:S01]  /*0d80*/  STS.128 [R80], R36 ;  /* 0x0000002450007388 */ /* 0x004fe20000000c00 */
[----:B------:R-:W-:-:S03]  /*0d90*/  NOP ;  /* 0x0000000000007918 */ /* 0x000fc60000000000 */
[----:B------:R-:W2:Y:S01]  /*0da0*/  LDS.128 R40, [R80] ;  /* 0x0000000050287984 */ /* 0x000ea20000000c00 */
[----:B------:R-:W-:Y:S06]  /*0db0*/  BAR.SYNC.DEFER_BLOCKING 0x0 ;  /* 0x0000000000007b1d */ /* 0x000fec0000010000 */
[----:B------:R-:W3:Y:S01]  /*0dc0*/  LDG.E.128 R28, desc[UR12][R28.64] ;  /* 0x0000000c1c1c7981 */ /* 0x000ee2000c1e1d00 */
[----:B------:R-:W-:Y:S01]  /*0dd0*/  LEA R26, R59, 0xffffff00, 0x8 ;  /* 0xffffff003b1a7811 */ /* 0x000fe200078e40ff */
[----:B-1----:R-:W-:Y:S01]  /*0de0*/  IMAD R0, R34, UR14, RZ ;  /* 0x0000000e22007c24 */ /* 0x002fe2000f8e02ff */
[----:B------:R-:W-:Y:S02]  /*0df0*/  BSSY B0, `(.L_x_9769) ;  /* 0x0000040000007945 */ /* 0x000fe40003800000 */
[----:B------:R-:W-:Y:S01]  /*0e00*/  SHF.R.S32.HI R27, RZ, 0x1f, R26 ;  /* 0x0000001fff1b7819 */ /* 0x000fe2000001141a */
[----:B------:R-:W-:Y:S01]  /*0e10*/  IMAD R35, R35, UR15, R0 ;  /* 0x0000000f23237c24 */ /* 0x000fe2000f8e0200 */
        /* <DEDUP_REMOVED lines=61> */
.L_x_9770:
[----:B------:R-:W-:Y:S05]  /*11f0*/  BSYNC B0 ;  /* 0x0000000000007941 */ /* 0x000fea0003800000 */
.L_x_9769:
        /* <DEDUP_REMOVED lines=36> */
.L_x_9772:
[----:B------:R-:W-:Y:S05]  /*1440*/  BSYNC B0 ;  /* 0x0000000000007941 */ /* 0x000fea0003800000 */
.L_x_9771:
        /* <DEDUP_REMOVED lines=33> */
.L_x_9774:
[----:B------:R-:W-:Y:S05]  /*1660*/  BSYNC B0 ;  /* 0x0000000000007941 */ /* 0x000fea0003800000 */
.L_x_9773:
        /* <DEDUP_REMOVED lines=33> */
.L_x_9776:
[----:B------:R-:W-:Y:S05]  /*1880*/  BSYNC B0 ;  /* 0x0000000000007941 */ /* 0x000fea0003800000 */
.L_x_9775:
        /* <DEDUP_REMOVED lines=33> */
.L_x_9778:
[----:B------:R-:W-:Y:S05]  /*1aa0*/  BSYNC B0 ;  /* 0x0000000000007941 */ /* 0x000fea0003800000 */
.L_x_9777:
        /* <DEDUP_REMOVED lines=33> */
.L_x_9780:
[----:B------:R-:W-:Y:S05]  /*1cc0*/  BSYNC B0 ;  /* 0x0000000000007941 */ /* 0x000fea0003800000 */
.L_x_9779:
        /* <DEDUP_REMOVED lines=33> */
.L_x_9782:
[----:B------:R-:W-:Y:S05]  /*1ee0*/  BSYNC B0 ;  /* 0x0000000000007941 */ /* 0x000fea0003800000 */
.L_x_9781:
        /* <DEDUP_REMOVED lines=33> */
.L_x_9784:
[----:B------:R-:W-:Y:S05]  /*2100*/  BSYNC B0 ;  /* 0x0000000000007941 */ /* 0x000fea0003800000 */
.L_x_9783:
[----:B------:R-:W-:Y:S01]  /*2110*/  ULDC.64 UR6, c[0x0][0x2a8] ;  /* 0x0000aa0000067ab9 */ /* 0x000fe20000000a00 */
[----:B------:R-:W-:Y:S01]  /*2120*/  MOV R11, R31 ;  /* 0x0000001f000b7202 */ /* 0x000fe20000000f00 */
[----:B------:R-:W-:Y:S01]  /*2130*/  IMAD R0, R78, UR6, RZ ;  /* 0x000000064e007c24 */ /* 0x000fe2000f8e02ff */
[----:B------:R-:W0:Y:S01]  /*2140*/  LDC.64 R30, c[0x0][0x2b0] ;  /* 0x0000ac00ff1e7b82 */ /* 0x000e220000000a00 */
[----:B------:R-:W-:-:S04]  /*2150*/  IMAD.WIDE.U32 R10, R81, UR6, R10 ;  /* 0x00000006510a7c25 */ /* 0x000fc8000f8e000a */
[----:B------:R-:W-:Y:S01]  /*2160*/  IMAD R29, R81, UR7, R0 ;  /* 0x00000007511d7c24 */ /* 0x000fe2000f8e0200 */
[C---:B------:R-:W-:Y:S02]  /*2170*/  LEA R37, P0, R10.reuse, R8, 0x1 ;  /* 0x000000080a257211 */ /* 0x040fe400078008ff */
[----:B------:R-:W1:Y:S01]  /*2180*/  LDC.64 R34, c[0x0][0x308] ;  /* 0x0000c200ff227b82 */ /* 0x000e620000000a00 */
[----:B------:R-:W-:Y:S01]  /*2190*/  ULDC.64 UR6, c[0x0][0x2b8] ;  /* 0x0000ae0000067ab9 */ /* 0x000fe20000000a00 */
[----:B------:R-:W-:Y:S02]  /*21a0*/  IADD3 R0, R11, R29, RZ ;  /* 0x0000001d0b007210 */ /* 0x000fe40007ffe0ff */
[----:B------:R-:W-:Y:S02]  /*21b0*/  IADD3 R36, P1, R37, R50, RZ ;  /* 0x0000003225247210 */ /* 0x000fe40007f3e0ff */
[----:B------:R-:W-:Y:S02]  /*21c0*/  LEA.HI.X R10, R10, R9, R0, 0x1, P0 ;  /* 0x000000090a0a7211 */ /* 0x000fe400000f0c00 */
[----:B------:R-:W2:Y:S02]  /*21d0*/  LDC.64 R114, c[0x0][0x398] ;  /* 0x0000e600ff727b82 */ /* 0x000ea40000000a00 */
[----:B------:R-:W-:-:S02]  /*21e0*/  IADD3.X R37, R10, R3, RZ, P1, !PT ;  /* 0x000000030a257210 */ /* 0x000fc40000ffe4ff */
[----:B------:R-:W3:Y:S04]  /*21f0*/  LDS.128 R8, [R80] ;  /* 0x0000000050087984 */ /* 0x000ee80000000c00 */
[----:B------:R-:W4:Y:S08]  /*2200*/  LDC.64 R116, c[0x0][0x3e8] ;  /* 0x0000fa00ff747b82 */ /* 0x000f300000000a00 */
[----:B------:R-:W-:Y:S06]  /*2210*/  BAR.SYNC.DEFER_BLOCKING 0x0 ;  /* 0x0000000000007b1d */ /* 0x000fec0000010000 */
[----:B------:R-:W5:Y:S01]  /*2220*/  LDG.E.128 R36, desc[UR12][R36.64] ;  /* 0x0000000c24247981 */ /* 0x000f62000c1e1d00 */
[----:B0-----:R-:W-:-:S02]  /*2230*/  IMAD R0, R30, UR14, RZ ;  /* 0x0000000e1e007c24 */ /* 0x001fc4000f8e02ff */
[----:B------:R-:W-:-:S04]  /*2240*/  IMAD.WIDE.U32 R28, R30, UR15, R26 ;  /* 0x0000000f1e1c7c25 */ /* 0x000fc8000f8e001a */
[----:B------:R-:W-:Y:S02]  /*2250*/  IMAD R31, R31, UR15, R0 ;  /* 0x0000000f1f1f7c24 */ /* 0x000fe4000f8e0200 */
[----:B------:R-:W-:-:S03]  /*2260*/  IMAD R0, R78, UR6, RZ ;  /* 0x000000064e007c24 */ /* 0x000fc6000f8e02ff */
[----:B------:R-:W-:Y:S01]  /*2270*/  IADD3 R29, R29, R31, RZ ;  /* 0x0000001f1d1d7210 */ /* 0x000fe20007ffe0ff */
[C---:B------:R-:W-:Y:S02]  /*2280*/  IMAD R31, R81.reuse, UR7, R0 ;  /* 0x00000007511f7c24 */ /* 0x040fe4000f8e0200 */
[----:B------:R-:W-:Y:S01]  /*2290*/  IMAD.WIDE.U32 R28, R81, UR6, R28 ;  /* 0x00000006511c7c25 */ /* 0x000fe2000f8e001c */
[----:B---3--:R-:W-:Y:S01]  /*22a0*/  SHF.L.U32 R98, R9, 0x10, RZ ;  /* 0x0000001009627819 */ /* 0x008fe200000006ff */
[----:B------:R-:W-:Y:S01]  /*22b0*/  ULDC.64 UR6, c[0x0][0x3a0] ;  /* 0x0000e80000067ab9 */ /* 0x000fe20000000a00 */
[----:B-1----:R-:W-:Y:S02]  /*22c0*/  LEA R33, P0, R28, R34, 0x1 ;  /* 0x000000221c217211 */ /* 0x002fe400078008ff */
[----:B------:R-:W-:Y:S02]  /*22d0*/  IADD3 R0, R29, R31, RZ ;  /* 0x0000001f1d007210 */ /* 0x000fe40007ffe0ff */
[----:B------:R-:W-:-:S02]  /*22e0*/  IADD3 R32, P1, R33, R50, RZ ;  /* 0x0000003221207210 */ /* 0x000fc40007f3e0ff */
[----:B------:R-:W-:-:S04]  /*22f0*/  LEA.HI.X R28, R28, R35, R0, 0x1, P0 ;  /* 0x000000231c1c7211 */ /* 0x000fc800000f0c00 */
[----:B------:R-:W-:Y:S01]  /*2300*/  IADD3.X R33, R28, R3, RZ, P1, !PT ;  /* 0x000000031c217210 */ /* 0x000fe20000ffe4ff */
[----:B-----5:R-:W-:Y:S01]  /*2310*/  STS.128 [R80], R36 ;  /* 0x0000002450007388 */ /* 0x020fe20000000c00 */
[----:B------:R-:W-:-:S03]  /*2320*/  NOP ;  /* 0x0000000000007918 */ /* 0x000fc60000000000 */
[----:B------:R-:W0:Y:S01]  /*2330*/  LDS.128 R28, [R80] ;  /* 0x00000000501c7984 */ /* 0x000e220000000c00 */
[----:B------:R-:W-:Y:S06]  /*2340*/  BAR.SYNC.DEFER_BLOCKING 0x0 ;  /* 0x0000000000007b1d */ /* 0x000fec0000010000 */
[----:B------:R-:W3:Y:S01]  /*2350*/  LDG.E.128 R32, desc[UR12][R32.64] ;  /* 0x0000000c20207981 */ /* 0x000ee2000c1e1d00 */
[----:B------:R-:W-:Y:S02]  /*2360*/  SHF.L.U32 R100, R10, 0x10, RZ ;  /* 0x000000100a647819 */ /* 0x000fe400000006ff */
[----:B------:R-:W-:-:S02]  /*2370*/  SHF.L.U32 R102, R11, 0x10, RZ ;  /* 0x000000100b667819 */ /* 0x000fc400000006ff */
[----:B------:R-:W-:Y:S02]  /*2380*/  PRMT R9, R9, 0x7632, R9 ;  /* 0x0000763209097816 */ /* 0x000fe40000000009 */
[----:B------:R-:W-:Y:S02]  /*2390*/  PRMT R10, R10, 0x7632, R10 ;  /* 0x000076320a0a7816 */ /* 0x000fe4000000000a */
[----:B------:R-:W-:Y:S02]  /*23a0*/  PRMT R11, R11, 0x7632, R11 ;  /* 0x000076320b0b7816 */ /* 0x000fe4000000000b */
[----:B------:R-:W-:Y:S02]  /*23b0*/  SHF.L.U32 R106, R9, 0x10, RZ ;  /* 0x00000010096a7819 */ /* 0x000fe400000006ff */
[C---:B0-----:R-:W-:Y:S02]  /*23c0*/  SHF.L.U32 R2, R28.reuse, 0x10, RZ ;  /* 0x000000101c027819 */ /* 0x041fe400000006ff */
[----:B------:R-:W-:-:S02]  /*23d0*/  PRMT R28, R28, 0x7632, R28 ;  /* 0x000076321c1c7816 */ /* 0x000fc4000000001c */
[----:B------:R-:W-:Y:S01]  /*23e0*/  SHF.L.U32 R40, R29, 0x10, RZ ;  /* 0x000000101d287819 */ /* 0x000fe200000006ff */
[----:B------:R-:W-:Y:S01]  /*23f0*/  FMUL.FTZ R0, R2, -1.4426950216293334961 ;  /* 0xbfb8aa3b02007820 */ /* 0x000fe20000410000 */
[----:B------:R-:W-:Y:S02]  /*2400*/  SHF.L.U32 R38, R28, 0x10, RZ ;  /* 0x000000101c267819 */ /* 0x000fe400000006ff */
[----:B------:R-:W-:Y:S01]  /*2410*/  SHF.L.U32 R44, R30, 0x10, RZ ;  /* 0x000000101e2c7819 */ /* 0x000fe200000006ff */
[----:B------:R-:W-:Y:S01]  /*2420*/  FMUL.FTZ R41, R40, -1.4426950216293334961 ;  /* 0xbfb8aa3b28297820 */ /* 0x000fe20000410000 */
[----:B------:R-:W-:Y:S01]  /*2430*/  SHF.L.U32 R92, R31, 0x10, RZ ;  /* 0x000000101f5c7819 */ /* 0x000fe200000006ff */
[----:B------:R-:W-:Y:S01]  /*2440*/  FMUL.FTZ R28, R38, -1.4426950216293334961 ;  /* 0xbfb8aa3b261c7820 */ /* 0x000fe20000410000 */
[----:B------:R-:W-:Y:S01]  /*2450*/  PRMT R29, R29, 0x7632, R29 ;  /* 0x000076321d1d7816 */ /* 0x000fe2000000001d */
[----:B------:R-:W-:Y:S01]  /*2460*/  FMUL.FTZ R36, R44, -1.4426950216293334961 ;  /* 0xbfb8aa3b2c247820 */ /* 0x000fe20000410000 */
[----:B------:R-:W-:Y:S01]  /*2470*/  PRMT R30, R30, 0x7632, R30 ;  /* 0x000076321e1e7816 */ /* 0x000fe2000000001e */
[----:B------:R-:W0:Y:S01]  /*2480*/  MUFU.EX2 R39, R28 ;  /* 0x0000001c00277308 */ /* 0x000e220000000800 */
[----:B------:R-:W-:Y:S01]  /*2490*/  PRMT R31, R31, 0x7632, R31 ;  /* 0x000076321f1f7816 */ /* 0x000fe2000000001f */
[----:B------:R-:W-:Y:S01]  /*24a0*/  FMUL.FTZ R47, R92, -1.4426950216293334961 ;  /* 0xbfb8aa3b5c2f7820 */ /* 0x000fe20000410000 */
[----:B------:R-:W-:-:S02]  /*24b0*/  SHF.L.U32 R42, R29, 0x10, RZ ;  /* 0x000000101d2a7819 */ /* 0x000fc400000006ff */
[----:B------:R-:W-:Y:S02]  /*24c0*/  SHF.L.U32 R90, R30, 0x10, RZ ;  /* 0x000000101e5a7819 */ /* 0x000fe400000006ff */
[----:B------:R-:W-:Y:S01]  /*24d0*/  SHF.L.U32 R96, R31, 0x10, RZ ;  /* 0x000000101f607819 */ /* 0x000fe200000006ff */
[----:B------:R-:W1:Y:S01]  /*24e0*/  MUFU.EX2 R41, R41 ;  /* 0x0000002900297308 */ /* 0x000e620000000800 */
[----:B------:R-:W-:Y:S01]  /*24f0*/  FMUL.FTZ R37, R42, -1.4426950216293334961 ;  /* 0xbfb8aa3b2a257820 */ /* 0x000fe20000410000 */
[----:B------:R-:W-:Y:S01]  /*2500*/  FMUL.FTZ R46, R90, -1.4426950216293334961 ;  /* 0xbfb8aa3b5a2e7820 */ /* 0x000fe20000410000 */
[----:B------:R-:W-:Y:S01]  /*2510*/  SHF.L.U32 R108, R10, 0x10, RZ ;  /* 0x000000100a6c7819 */ /* 0x000fe200000006ff */
[----:B------:R-:W-:Y:S01]  /*2520*/  FMUL.FTZ R49, R96, -1.4426950216293334961 ;  /* 0xbfb8aa3b60317820 */ /* 0x000fe20000410000 */
[----:B------:R-:W-:-:S03]  /*2530*/  SHF.L.U32 R110, R11, 0x10, RZ ;  /* 0x000000100b6e7819 */ /* 0x000fc600000006ff */
[----:B------:R-:W5:Y:S01]  /*2540*/  MUFU.EX2 R45, R36 ;  /* 0x00000024002d7308 */ /* 0x000f620000000800 */
[----:B0-----:R-:W-:-:S07]  /*2550*/  FADD.FTZ R39, R39, 1 ;  /* 0x3f80000027277421 */ /* 0x001fce0000010000 */
[----:B------:R-:W0:Y:S01]  /*2560*/  MUFU.EX2 R0, R0 ;  /* 0x0000000000007308 */ /* 0x000e220000000800 */
[----:B-1----:R-:W-:-:S07]  /*2570*/  FADD.FTZ R41, R41, 1 ;  /* 0x3f80000029297421 */ /* 0x002fce0000010000 */
[----:B------:R-:W1:Y:S01]  /*2580*/  MUFU.EX2 R48, R47 ;  /* 0x0000002f00307308 */ /* 0x000e620000000800 */
[----:B-----5:R-:W-:-:S07]  /*2590*/  FADD.FTZ R45, R45, 1 ;  /* 0x3f8000002d2d7421 */ /* 0x020fce0000010000 */
[----:B------:R-:W5:Y:S01]  /*25a0*/  MUFU.EX2 R97, R49 ;  /* 0x0000003100617308 */ /* 0x000f620000000800 */
[----:B0-----:R-:W-:Y:S01]  /*25b0*/  FADD.FTZ R36, R0, 1 ;  /* 0x3f80000000247421 */ /* 0x001fe20000010000 */
[C---:B------:R-:W-:Y:S02]  /*25c0*/  SHF.L.U32 R0, R8.reuse, 0x10, RZ ;  /* 0x0000001008007819 */ /* 0x040fe400000006ff */
[----:B------:R-:W-:-:S04]  /*25d0*/  PRMT R8, R8, 0x7632, R8 ;  /* 0x0000763208087816 */ /* 0x000fc80000000008 */
[----:B------:R-:W0:Y:S01]  /*25e0*/  MUFU.EX2 R46, R46 ;  /* 0x0000002e002e7308 */ /* 0x000e220000000800 */
[----:B-1----:R-:W-:Y:S01]  /*25f0*/  FADD.FTZ R48, R48, 1 ;  /* 0x3f80000030307421 */ /* 0x002fe20000010000 */
[----:B------:R-:W-:-:S06]  /*2600*/  SHF.L.U32 R104, R8, 0x10, RZ ;  /* 0x0000001008687819 */ /* 0x000fcc00000006ff */
[----:B------:R-:W1:Y:S01]  /*2610*/  MUFU.EX2 R43, R37 ;  /* 0x00000025002b7308 */ /* 0x000e620000000800 */
[----:B-----5:R-:W-:-:S07]  /*2620*/  FADD.FTZ R97, R97, 1 ;  /* 0x3f80000061617421 */ /* 0x020fce0000010000 */
[----:B------:R-:W-:Y:S01]  /*2630*/  MUFU.RCP R47, R45 ;  /* 0x0000002d002f7308 */ /* 0x000fe20000001000 */
[----:B0-----:R-:W-:-:S07]  /*2640*/  FADD.FTZ R49, R46, 1 ;  /* 0x3f8000002e317421 */ /* 0x001fce0000010000 */
[----:B------:R-:W-:Y:S01]  /*2650*/  MUFU.RCP R37, R36 ;  /* 0x0000002400257308 */ /* 0x000fe20000001000 */
[----:B-1----:R-:W-:-:S07]  /*2660*/  FADD.FTZ R43, R43, 1 ;  /* 0x3f8000002b2b7421 */ /* 0x002fce0000010000 */
[----:B------:R-:W-:Y:S08]  /*2670*/  MUFU.RCP R41, R41 ;  /* 0x0000002900297308 */ /* 0x000ff00000001000 */
[----:B------:R-:W-:Y:S08]  /*2680*/  MUFU.RCP R93, R48 ;  /* 0x00000030005d7308 */ /* 0x000ff00000001000 */
[----:B------:R-:W-:Y:S08]  /*2690*/  MUFU.RCP R39, R39 ;  /* 0x0000002700277308 */ /* 0x000ff00000001000 */
[----:B------:R-:W0:Y:S08]  /*26a0*/  MUFU.RCP R91, R49 ;  /* 0x00000031005b7308 */ /* 0x000e300000001000 */
[----:B------:R-:W1:Y:S08]  /*26b0*/  MUFU.RCP R45, R43 ;  /* 0x0000002b002d7308 */ /* 0x000e700000001000 */
[----:B------:R-:W5:Y:S01]  /*26c0*/  MUFU.RCP R97, R97 ;  /* 0x0000006100617308 */ /* 0x000f620000001000 */
[----:B0-----:R-:W-:-:S04]  /*26d0*/  FADD.FTZ R11, -R91, 1 ;  /* 0x3f8000005b0b7421 */ /* 0x001fc80000010100 */
[----:B------:R-:W-:Y:S01]  /*26e0*/  FFMA.FTZ R11, R90, R11, 1 ;  /* 0x3f8000005a0b7423 */ /* 0x000fe2000001000b */
[----:B-1----:R-:W-:-:S04]  /*26f0*/  FADD.FTZ R9, -R45, 1 ;  /* 0x3f8000002d097421 */ /* 0x002fc80000010100 */
[----:B------:R-:W-:Y:S01]  /*2700*/  FFMA.FTZ R9, R42, R9, 1 ;  /* 0x3f8000002a097423 */ /* 0x000fe20000010009 */
[----:B-----5:R-:W-:-:S04]  /*2710*/  FADD.FTZ R99, -R97, 1 ;  /* 0x3f80000061637421 */ /* 0x020fc80000010100 */
[----:B------:R-:W-:Y:S01]  /*2720*/  FFMA.FTZ R99, R96, R99, 1 ;  /* 0x3f80000060637423 */ /* 0x000fe20000010063 */
[----:B---3--:R0:W-:Y:S01]  /*2730*/  STS.128 [R80], R32 ;  /* 0x0000002050007388 */ /* 0x0081e20000000c00 */
[----:B------:R-:W-:-:S03]  /*2740*/  NOP ;  /* 0x0000000000007918 */ /* 0x000fc60000000000 */
[----:B------:R-:W1:Y:S01]  /*2750*/  LDS.128 R28, [R80] ;  /* 0x00000000501c7984 */ /* 0x000e620000000c00 */
[----:B0-----:R-:W-:-:S04]  /*2760*/  FADD.FTZ R35, -R47, 1 ;  /* 0x3f8000002f237421 */ /* 0x001fc80000010100 */
[----:B------:R-:W-:Y:S01]  /*2770*/  FFMA.FTZ R49, R44, R35, 1 ;  /* 0x3f8000002c317423 */ /* 0x000fe20000010023 */
[C---:B-1----:R-:W-:Y:S02]  /*2780*/  SHF.L.U32 R34, R28.reuse, 0x10, RZ ;  /* 0x000000101c227819 */ /* 0x042fe400000006ff */
[C---:B------:R-:W-:Y:S02]  /*2790*/  SHF.L.U32 R36, R29.reuse, 0x10, RZ ;  /* 0x000000101d247819 */ /* 0x040fe400000006ff */
[----:B------:R-:W-:Y:S01]  /*27a0*/  PRMT R33, R29, 0x7632, R33 ;  /* 0x000076321d217816 */ /* 0x000fe20000000021 */
[----:B------:R-:W-:Y:S01]  /*27b0*/  FADD.FTZ R29, -R37, 1 ;  /* 0x3f800000251d7421 */ /* 0x000fe20000010100 */
[----:B------:R-:W-:Y:S01]  /*27c0*/  PRMT R32, R28, 0x7632, R32 ;  /* 0x000076321c207816 */ /* 0x000fe20000000020 */
[----:B------:R-:W-:Y:S01]  /*27d0*/  FMUL.FTZ R8, R0, R34 ;  /* 0x0000002200087220 */ /* 0x000fe20000410000 */
[----:B------:R-:W-:Y:S01]  /*27e0*/  PRMT R46, R30, 0x7632, R46 ;  /* 0x000076321e2e7816 */ /* 0x000fe2000000002e */
[----:B------:R-:W-:Y:S01]  /*27f0*/  FFMA.FTZ R29, R2, R29, 1 ;  /* 0x3f800000021d7423 */ /* 0x000fe2000001001d */
[----:B------:R-:W-:Y:S01]  /*2800*/  SHF.L.U32 R48, R30, 0x10, RZ ;  /* 0x000000101e307819 */ /* 0x000fe200000006ff */
[----:B------:R-:W-:Y:S01]  /*2810*/  FMUL.FTZ R30, R98, R36 ;  /* 0x00000024621e7220 */ /* 0x000fe20000410000 */
[----:B------:R-:W-:Y:S01]  /*2820*/  PRMT R94, R31, 0x7632, R94 ;  /* 0x000076321f5e7816 */ /* 0x000fe2000000005e */
[----:B------:R-:W-:Y:S01]  /*2830*/  FMUL.FTZ R8, R37, R8 ;  /* 0x0000000825087220 */ /* 0x000fe20000410000 */
[----:B------:R-:W-:Y:S01]  /*2840*/  SHF.L.U32 R95, R31, 0x10, RZ ;  /* 0x000000101f5f7819 */ /* 0x000fe200000006ff */
[C---:B------:R-:W-:Y:S01]  /*2850*/  FADD.FTZ R31, -R41.reuse, 1 ;  /* 0x3f800000291f7421 */ /* 0x040fe20000010100 */
[----:B------:R-:W-:Y:S01]  /*2860*/  SHF.L.U32 R35, R32, 0x10, RZ ;  /* 0x0000001020237819 */ /* 0x000fe200000006ff */
[----:B------:R-:W-:Y:S01]  /*2870*/  FMUL.FTZ R32, R100, R48 ;  /* 0x0000003064207220 */ /* 0x000fe20000410000 */
[----:B------:R-:W-:Y:S01]  /*2880*/  FMUL.FTZ R30, R41, R30 ;  /* 0x0000001e291e7220 */ /* 0x000fe20000410000 */
[----:B------:R-:W-:Y:S01]  /*2890*/  FFMA.FTZ R43, R40, R31, 1 ;  /* 0x3f800000282b7423 */ /* 0x000fe2000001001f */
        /* <DEDUP_REMOVED lines=28> */
[----:B--2---:R-:W-:Y:S01]  /*2a60*/  IMAD R8, R114, UR14, RZ ;  /* 0x0000000e72087c24 */ /* 0x004fe2000f8e02ff */
[----:B------:R-:W-:Y:S01]  /*2a70*/  F2FP.BF16.F32.PACK_AB R29, R10, R29 ;  /* 0x0000001d0a1d723e */ /* 0x000fe200000010ff */
[----:B------:R-:W-:Y:S01]  /*2a80*/  IMAD R112, R78, UR6, RZ ;  /* 0x000000064e707c24 */ /* 0x000fe2000f8e02ff */
[----:B------:R-:W-:Y:S01]  /*2a90*/  F2FP.BF16.F32.PACK_AB R30, R11, R30 ;  /* 0x0000001e0b1e723e */ /* 0x000fe200000010ff */
[----:B------:R-:W-:Y:S01]  /*2aa0*/  IMAD R49, R115, UR15, R8 ;  /* 0x0000000f73317c24 */ /* 0x000fe2000f8e0208 */
[----:B------:R-:W-:Y:S01]  /*2ab0*/  BAR.SYNC.DEFER_BLOCKING 0x0 ;  /* 0x0000000000007b1d */ /* 0x000fe20000010000 */
[----:B------:R-:W-:Y:S01]  /*2ac0*/  F2FP.BF16.F32.PACK_AB R31, R99, R32 ;  /* 0x00000020631f723e */ /* 0x000fe200000010ff */
[----:B------:R-:W-:-:S04]  /*2ad0*/  IMAD.WIDE.U32 R32, R114, UR15, R26 ;  /* 0x0000000f72207c25 */ /* 0x000fc8000f8e001a */
[----:B------:R-:W-:Y:S01]  /*2ae0*/  FMUL.FTZ R41, R40, R41 ;  /* 0x0000002928297220 */ /* 0x000fe20000410000 */
[----:B------:R-:W-:Y:S01]  /*2af0*/  FMUL.FTZ R47, R44, R47 ;  /* 0x0000002f2c2f7220 */ /* 0x000fe20000410000 */
[----:B------:R-:W-:Y:S01]  /*2b00*/  FMUL.FTZ R93, R92, R93 ;  /* 0x0000005d5c5d7220 */ /* 0x000fe20000410000 */
[----:B------:R-:W0:Y:S01]  /*2b10*/  LDC R40, c[0x0][0x21c] ;  /* 0x00008700ff287b82 */ /* 0x000e220000000800 */
[----:B------:R-:W-:Y:S01]  /*2b20*/  IADD3 R33, R33, R49, RZ ;  /* 0x0000003121217210 */ /* 0x000fe20007ffe0ff */
[C---:B------:R-:W-:Y:S02]  /*2b30*/  IMAD R49, R81.reuse, UR7, R112 ;  /* 0x0000000751317c24 */ /* 0x040fe4000f8e0270 */
[----:B------:R-:W-:Y:S01]  /*2b40*/  FMUL.FTZ R39, R38, R39 ;  /* 0x0000002726277220 */ /* 0x000fe20000410000 */
[----:B------:R-:W-:Y:S01]  /*2b50*/  FMUL.FTZ R45, R42, R45 ;  /* 0x0000002d2a2d7220 */ /* 0x000fe20000410000 */
[----:B------:R-:W-:Y:S01]  /*2b60*/  FMUL.FTZ R91, R90, R91 ;  /* 0x0000005b5a5b7220 */ /* 0x000fe20000410000 */
[----:B------:R-:W-:Y:S01]  /*2b70*/  IMAD.WIDE.U32 R32, R81, UR6, R32 ;  /* 0x0000000651207c25 */ /* 0x000fe2000f8e0020 */
[----:B------:R-:W-:-:S03]  /*2b80*/  ULDC.64 UR6, c[0x0][0x320] ;  /* 0x0000c80000067ab9 */ /* 0x000fc60000000a00 */
        /* <DEDUP_REMOVED lines=13> */
[----:B----4-:R-:W-:-:S04]  /*2c60*/  LEA R29, P0, R32, R116, 0x1 ;  /* 0x00000074201d7211 */ /* 0x010fc800078008ff */
[----:B------:R-:W-:Y:S02]  /*2c70*/  LEA.HI.X R32, R32, R117, R2, 0x1, P0 ;  /* 0x0000007520207211 */ /* 0x000fe400000f0c02 */
[----:B------:R-:W-:Y:S02]  /*2c80*/  IADD3 R28, P1, R29, R50, RZ ;  /* 0x000000321d1c7210 */ /* 0x000fe40007f3e0ff */
[----:B------:R-:W-:Y:S02]  /*2c90*/  ISETP.NE.U32.AND P0, PT, RZ, UR6, PT ;  /* 0x00000006ff007c0c */ /* 0x000fe4000bf05070 */
[----:B------:R-:W-:Y:S02]  /*2ca0*/  IADD3.X R29, R32, R3, RZ, P1, !PT ;  /* 0x00000003201d7210 */ /* 0x000fe40000ffe4ff */
[----:B------:R-:W-:-:S03]  /*2cb0*/  ISETP.NE.AND.EX P0, PT, RZ, UR7, PT, P0 ;  /* 0x00000007ff007c0c */ /* 0x000fc6000bf05300 */
[----:B-1----:R1:W-:Y:S10]  /*2cc0*/  STG.E.128 desc[UR12][R28.64], R8 ;  /* 0x000000081c007986 */ /* 0x0023f4000c101d0c */
[----:B0-----:R-:W-:Y:S05]  /*2cd0*/  @!P0 BRA `(.L_x_9785) ;  /* 0x00000000007c8947 */ /* 0x001fea0003800000 */
[----:B------:R-:W-:Y:S01]  /*2ce0*/  BAR.SYNC.DEFER_BLOCKING 0x0 ;  /* 0x0000000000007b1d */ /* 0x000fe20000010000 */
[----:B-1----:R-:W-:Y:S01]  /*2cf0*/  FMUL.FTZ R28, R37, R34 ;  /* 0x00000022251c7220 */ /* 0x002fe20000410000 */
        /* <DEDUP_REMOVED lines=29> */
.L_x_9785:
        /* <DEDUP_REMOVED lines=16> */
[----:B------:R-:W-:Y:S01]  /*2fd0*/  ISETP.GE.AND P0, PT, R40, 0x1, PT ;  /* 0x000000012800780c */ /* 0x000fe20003f06270 */
        /* <DEDUP_REMOVED lines=27> */
[----:B------:R-:W-:Y:S01]  /*3190*/  IADD3 R124, R18, 0x200, RZ ;  /* 0x00000200127c7810 */ /* 0x000fe20007ffe0ff */
[----:B------:R-:W-:Y:S01]  /*31a0*/  ULDC UR22, c[0x0][0x224] ;  /* 0x0000890000167ab9 */ /* 0x000fe20000000800 */
[----:B------:R-:W-:Y:S01]  /*31b0*/  ULDC UR23, c[0x0][0x21c] ;  /* 0x0000870000177ab9 */ /* 0x000fe20000000800 */
[----:B------:R-:W-:Y:S01]  /*31c0*/  ULDC.64 UR24, c[0x0][0x3c8] ;  /* 0x0000f20000187ab9 */ /* 0x000fe20000000a00 */
[----:B------:R-:W-:Y:S01]  /*31d0*/  ULDC.64 UR18, c[0x0][0x360] ;  /* 0x0000d80000127ab9 */ /* 0x000fe20000000a00 */
[----:B------:R-:W-:Y:S01]  /*31e0*/  ULDC.64 UR10, c[0x0][0x250] ;  /* 0x00009400000a7ab9 */ /* 0x000fe20000000a00 */
[----:B------:R-:W-:Y:S01]  /*31f0*/  ULDC.64 UR8, c[0x0][0x238] ;  /* 0x00008e0000087ab9 */ /* 0x000fe20000000a00 */
[----:B------:R-:W2:Y:S01]  /*3200*/  LDC R122, c[0x0][0x224] ;  /* 0x00008900ff7a7b82 */ /* 0x000ea20000000800 */
[----:B------:R-:W-:Y:S01]  /*3210*/  ULDC.64 UR16, c[0x0][0x270] ;  /* 0x00009c0000107ab9 */ /* 0x000fe20000000a00 */
[----:B0-----:R-:W-:-:S06]  /*3220*/  IMAD R2, R28, UR14, RZ ;  /* 0x0000000e1c027c24 */ /* 0x001fcc000f8e02ff */
[----:B------:R-:W0:Y:S01]  /*3230*/  LDC.64 R44, c[0x0][0x360] ;  /* 0x0000d800ff2c7b82 */ /* 0x000e220000000a00 */
[----:B------:R-:W-:-:S04]  /*3240*/  IMAD.WIDE.U32 R8, R28, UR15, R8 ;  /* 0x0000000f1c087c25 */ /* 0x000fc8000f8e0008 */
[----:B------:R-:W-:Y:S01]  /*3250*/  IMAD R29, R29, UR15, R2 ;  /* 0x0000000f1d1d7c24 */ /* 0x000fe2000f8e0202 */
[----:B------:R-:W-:Y:S02]  /*3260*/  LEA.HI R2, R120, R120, RZ, 0x1 ;  /* 0x0000007878027211 */ /* 0x000fe400078f08ff */
[----:B------:R-:W3:Y:S01]  /*3270*/  LDC.64 R42, c[0x0][0x2d0] ;  /* 0x0000b400ff2a7b82 */ /* 0x000ee20000000a00 */
[----:B-1----:R-:W-:Y:S02]  /*3280*/  LEA R11, R11, UR4, 0x8 ;  /* 0x000000040b0b7c11 */ /* 0x002fe4000f8e40ff */
[----:B------:R-:W-:Y:S01]  /*3290*/  IADD3 R9, R9, R29, RZ ;  /* 0x0000001d09097210 */ /* 0x000fe20007ffe0ff */
[----:B------:R-:W-:Y:S02]  /*32a0*/  IMAD R29, R77, UR6, RZ ;  /* 0x000000064d1d7c24 */ /* 0x000fe4000f8e02ff */
[----:B------:R-:W-:Y:S02]  /*32b0*/  IMAD.WIDE R46, R11, 0x4, R24 ;  /* 0x000000040b2e7825 */ /* 0x000fe400078e0218 */
[----:B------:R-:W1:Y:S02]  /*32c0*/  LDC.64 R40, c[0x0][0x2e0] ;  /* 0x0000b800ff287b82 */ /* 0x000e640000000a00 */
[----:B------:R-:W-:-:S02]  /*32d0*/  IMAD R29, R74, UR7, R29 ;  /* 0x000000074a1d7c24 */ /* 0x000fc4000f8e021d */
[----:B------:R-:W-:Y:S01]  /*32e0*/  IMAD.WIDE.U32 R48, R74, UR6, R8 ;  /* 0x000000064a307c25 */ /* 0x000fe2000f8e0008 */
[----:B------:R-:W-:-:S04]  /*32f0*/  ULDC.64 UR6, c[0x0][0x3c8] ;  /* 0x0000f20000067ab9 */ /* 0x000fc80000000a00 */
[----:B------:R-:W-:Y:S02]  /*3300*/  IADD3 R49, R49, R29, RZ ;  /* 0x0000001d31317210 */ /* 0x000fe40007ffe0ff */
[----:B------:R-:W-:Y:S01]  /*3310*/  LEA R8, P0, R48, UR6, 0x2 ;  /* 0x0000000630087c11 */ /* 0x000fe2000f8010ff */
[----:B------:R-:W-:Y:S01]  /*3320*/  UMOV UR6, URZ ;  /* 0x0000003f00067c82 */ /* 0x000fe20008000000 */
[----:B------:R-:W-:Y:S02]  /*3330*/  LOP3.LUT R29, R2, 0xfffffe, RZ, 0xc0, !PT ;  /* 0x00fffffe021d7812 */ /* 0x000fe400078ec0ff */
[----:B------:R-:W-:Y:S01]  /*3340*/  LEA.HI.X R9, R48, UR7, R49, 0x2, P0 ;  /* 0x0000000730097c11 */ /* 0x000fe200080f1431 */
[----:B------:R-:W-:Y:S01]  /*3350*/  ULDC UR7, c[0x0][0x218] ;  /* 0x0000860000077ab9 */ /* 0x000fe20000000800 */
[----:B------:R-:W-:Y:S02]  /*3360*/  IADD3 R48, P2, R26, R48, RZ ;  /* 0x000000301a307210 */ /* 0x000fe40007f5e0ff */
[----:B------:R-:W-:Y:S01]  /*3370*/  IADD3 R120, R120, -R29, RZ ;  /* 0x8000001d78787210 */ /* 0x000fe20007ffe0ff */
[----:B------:R-:W-:Y:S01]  /*3380*/  IMAD.WIDE R8, R11, 0x4, R8 ;  /* 0x000000040b087825 */ /* 0x000fe200078e0208 */
[----:B------:R-:W-:-:S02]  /*3390*/  IADD3.X R49, R27, R49, RZ, P2, !PT ;  /* 0x000000311b317210 */ /* 0x000fc400017fe4ff */
        /* <DEDUP_REMOVED lines=13> */
[----:B0123--:R-:W-:-:S13]  /*3470*/  ISETP.NE.AND P1, PT, R18, 0x1f, PT ;  /* 0x0000001f1200780c */ /* 0x00ffda0003f25270 */
.L_x_9807:
[----:B------:R-:W-:Y:S01]  /*3480*/  SHF.R.S32.HI R126, RZ, 0x1f, R123 ;  /* 0x0000001fff7e7819 */ /* 0x000fe2000001147b */
[----:B01----:R-:W-:-:S04]  /*3490*/  IMAD.WIDE.U32 R8, R123, UR10, RZ ;  /* 0x0000000a7b087c25 */ /* 0x003fc8000f8e00ff */
[----:B------:R-:W-:Y:S01]  /*34a0*/  IMAD R2, R126, UR10, RZ ;  /* 0x0000000a7e027c24 */ /* 0x000fe2000f8e02ff */
[----:B------:R-:W-:Y:S01]  /*34b0*/  LEA R11, P2, R8, R64, 0x1 ;  /* 0x00000040080b7211 */ /* 0x000fe200078408ff */
[----:B------:R-:W-:Y:S02]  /*34c0*/  IMAD R130, R126, UR8, RZ ;  /* 0x000000087e827c24 */ /* 0x000fe4000f8e02ff */
[----:B------:R-:W-:Y:S01]  /*34d0*/  IMAD R125, R123, UR11, R2 ;  /* 0x0000000b7b7d7c24 */ /* 0x000fe2000f8e0202 */
[----:B------:R-:W-:-:S04]  /*34e0*/  IADD3 R10, P3, R11, R50, RZ ;  /* 0x000000320b0a7210 */ /* 0x000fc80007f7e0ff */
[----:B------:R-:W-:-:S04]  /*34f0*/  IADD3 R9, R9, R125, RZ ;  /* 0x0000007d09097210 */ /* 0x000fc80007ffe0ff */
[----:B------:R-:W-:Y:S02]  /*3500*/  LEA.HI.X R2, R8, R62, R9, 0x1, P2 ;  /* 0x0000003e08027211 */ /* 0x000fe400010f0c09 */
[----:B------:R-:W-:Y:S02]  /*3510*/  MOV R8, R20 ;  /* 0x0000001400087202 */ /* 0x000fe40000000f00 */
[----:B------:R-:W-:Y:S02]  /*3520*/  MOV R9, R63 ;  /* 0x0000003f00097202 */ /* 0x000fe40000000f00 */
[----:B------:R-:W-:Y:S01]  /*3530*/  IADD3.X R11, R2, R3, RZ, P3, !PT ;  /* 0x00000003020b7210 */ /* 0x000fe20001ffe4ff */
[----:B------:R-:W-:-:S04]  /*3540*/  IMAD.WIDE.U32 R128, R123, UR8, R8 ;  /* 0x000000087b807c25 */ /* 0x000fc8000f8e0008 */
[----:B------:R-:W-:Y:S01]  /*3550*/  IMAD R9, R123, UR9, R130 ;  /* 0x000000097b097c24 */ /* 0x000fe2000f8e0282 */
[----:B------:R-:W-:-:S04]  /*3560*/  LEA R130, P2, R128, R42, 0x2 ;  /* 0x0000002a80827211 */ /* 0x000fc800078410ff */
[----:B------:R-:W-:Y:S02]  /*3570*/  IADD3 R2, R129, R9, RZ ;  /* 0x0000000981027210 */ /* 0x000fe40007ffe0ff */
[----:B--2---:R-:W2:Y:S02]  /*3580*/  LDG.E.128 R8, desc[UR12][R10.64] ;  /* 0x0000000c0a087981 */ /* 0x004ea4000c1e1d00 */
[----:B------:R-:W-:-:S05]  /*3590*/  LEA.HI.X R131, R128, R43, R2, 0x2, P2 ;  /* 0x0000002b80837211 */ /* 0x000fca00010f1402 */
[----:B---3--:R-:W3:Y:S01]  /*35a0*/  LDG.E R125, desc[UR12][R130.64] ;  /* 0x0000000c827d7981 */ /* 0x008ee2000c1e1900 */
[----:B------:R-:W-:Y:S01]  /*35b0*/  MOV R128, R22 ;  /* 0x0000001600807202 */ /* 0x000fe20000000f00 */
[----:B------:R-:W-:Y:S01]  /*35c0*/  IMAD R2, R126, UR16, RZ ;  /* 0x000000107e027c24 */ /* 0x000fe2000f8e02ff */
[----:B------:R-:W-:Y:S02]  /*35d0*/  MOV R129, R61 ;  /* 0x0000003d00817202 */ /* 0x000fe40000000f00 */
[----:B------:R-:W-:Y:S01]  /*35e0*/  ISETP.GT.AND P2, PT, R59, 0x1, PT ;  /* 0x000000013b00780c */ /* 0x000fe20003f44270 */
[C---:B------:R-:W-:Y:S02]  /*35f0*/  IMAD R127, R123.reuse, UR17, R2 ;  /* 0x000000117b7f7c24 */ /* 0x040fe4000f8e0202 */
[----:B------:R-:W-:Y:S01]  /*3600*/  IMAD.WIDE.U32 R128, R123, UR16, R128 ;  /* 0x000000107b807c25 */ /* 0x000fe2000f8e0080 */
[----:B------:R-:W-:Y:S02]  /*3610*/  ISETP.EQ.AND P2, PT, R150, RZ, P2 ;  /* 0x000000ff9600720c */ /* 0x000fe40001742270 */
[----:B------:R-:W-:-:S02]  /*3620*/  LEA R132, P3, R128, R40, 0x2 ;  /* 0x0000002880847211 */ /* 0x000fc400078610ff */
[----:B------:R-:W-:-:S04]  /*3630*/  IADD3 R2, R129, R127, RZ ;  /* 0x0000007f81027210 */ /* 0x000fc80007ffe0ff */
[----:B------:R-:W-:Y:S02]  /*3640*/  LEA.HI.X R133, R128, R41, R2, 0x2, P3 ;  /* 0x0000002980857211 */ /* 0x000fe400018f1402 */
[----:B------:R-:W-:-:S03]  /*3650*/  LEA R127, R120, R123, 0x8 ;  /* 0x0000007b787f7211 */ /* 0x000fc600078e40ff */
[----:B------:R-:W0:Y:S01]  /*3660*/  @P2 LDC R129, c[0x0][0x21c] ;  /* 0x00008700ff812b82 */ /* 0x000e220000000800 */
[----:B------:R-:W-:-:S04]  /*3670*/  SEL R128, R127, R124, !P0 ;  /* 0x0000007c7f807207 */ /* 0x000fc80004000000 */
[----:B------:R-:W-:Y:S01]  /*3680*/  LEA R127, R128, R73, 0x2 ;  /* 0x00000049807f7211 */ /* 0x000fe200078e10ff */
[----:B--2---:R-:W-:Y:S01]  /*3690*/  STS.128 [R80], R8 ;  /* 0x0000000850007388 */ /* 0x004fe20000000c00 */
[----:B------:R-:W-:-:S03]  /*36a0*/  NOP ;  /* 0x0000000000007918 */ /* 0x000fc60000000000 */
[----:B------:R1:W2:Y:S01]  /*36b0*/  LDG.E R139, desc[UR12][R132.64] ;  /* 0x0000000c848b7981 */ /* 0x0002a2000c1e1900 */
[----:B---3--:R-:W-:Y:S01]  /*36c0*/  FMUL.FTZ R137, R125, 1.4426950216293334961 ;  /* 0x3fb8aa3b7d897820 */ /* 0x008fe20000410000 */
[----:B------:R-:W-:Y:S02]  /*36d0*/  @P1 LEA R140, R18, R73, 0x2 ;  /* 0x00000049128c1211 */ /* 0x000fe400078e10ff */
[----:B------:R-:W3:Y:S01]  /*36e0*/  LDS.128 R8, [R80] ;  /* 0x0000000050087984 */ /* 0x000ee20000000c00 */
[----:B------:R-:W-:Y:S01]  /*36f0*/  FMUL.FTZ R2, R137, R82 ;  /* 0x0000005289027220 */ /* 0x000fe20000410000 */
[----:B------:R-:W-:Y:S02]  /*3700*/  @P2 IADD3 R130, R59, -0x2, RZ ;  /* 0xfffffffe3b822810 */ /* 0x000fe40007ffe0ff */
[----:B------:R-:W-:-:S03]  /*3710*/  MOV R141, RZ ;  /* 0x000000ff008d7202 */ /* 0x000fc60000000f00 */
[----:B----4-:R-:W4:Y:S01]  /*3720*/  MUFU.EX2 R2, R2 ;  /* 0x0000000200027308 */ /* 0x010f220000000800 */
[C---:B------:R-:W-:Y:S01]  /*3730*/  FMUL.FTZ R135, R137.reuse, R86 ;  /* 0x0000005689877220 */ /* 0x040fe20000410000 */
[C---:B------:R-:W-:Y:S01]  /*3740*/  FMUL.FTZ R136, R137.reuse, R83 ;  /* 0x0000005389887220 */ /* 0x040fe20000410000 */
[C---:B------:R-:W-:Y:S01]  /*3750*/  FMUL.FTZ R138, R137.reuse, R87 ;  /* 0x00000057898a7220 */ /* 0x040fe20000410000 */
[----:B0-----:R-:W-:Y:S01]  /*3760*/  @P2 IMAD R129, R130, R129, R123 ;  /* 0x0000008182812224 */ /* 0x001fe200078e027b */
[----:B----4-:R0:W-:Y:S03]  /*3770*/  STS [R127+0x878], R2 ;  /* 0x000878027f007388 */ /* 0x0101e60000000800 */
[----:B------:R-:W4:Y:S01]  /*3780*/  MUFU.EX2 R135, R135 ;  /* 0x0000008700877308 */ /* 0x000f220000000800 */
[----:B------:R-:W-:Y:S01]  /*3790*/  FMUL.FTZ R145, R137, R84 ;  /* 0x0000005489917220 */ /* 0x000fe20000410000 */
[----:B------:R-:W-:Y:S01]  /*37a0*/  @P2 IMAD.WIDE R128, R129, 0x8, R12 ;  /* 0x0000000881802825 */ /* 0x000fe200078e020c */
[----:B------:R-:W-:Y:S06]  /*37b0*/  BAR.SYNC.DEFER_BLOCKING 0x0 ;  /* 0x0000000000007b1d */ /* 0x000fec0000010000 */
[----:B------:R-:W4:Y:S01]  /*37c0*/  MUFU.EX2 R136, R136 ;  /* 0x0000008800887308 */ /* 0x000f220000000800 */
[C---:B---3--:R-:W-:Y:S01]  /*37d0*/  PRMT R134, R11.reuse, 0x7632, R134 ;  /* 0x000076320b867816 */ /* 0x048fe20000000086 */
[----:B------:R-:W3:Y:S01]  /*37e0*/  @P1 LDS R140, [R140+0x107c] ;  /* 0x00107c008c8c1984 */ /* 0x000ee20000000800 */
[----:B------:R-:W-:Y:S01]  /*37f0*/  SHF.L.U32 R130, R11, 0x10, RZ ;  /* 0x000000100b827819 */ /* 0x000fe200000006ff */
[----:B------:R-:W-:-:S04]  /*3800*/  FMUL.FTZ R11, R137, R89 ;  /* 0x00000059890b7220 */ /* 0x000fc80000410000 */
[----:B------:R-:W4:Y:S01]  /*3810*/  MUFU.EX2 R138, R138 ;  /* 0x0000008a008a7308 */ /* 0x000f220000000800 */
[----:B------:R-:W-:Y:S01]  /*3820*/  FMUL.FTZ R147, R137, R88 ;  /* 0x0000005889937220 */ /* 0x000fe20000410000 */
[C---:B------:R-:W-:Y:S01]  /*3830*/  PRMT R131, R8.reuse, 0x7632, R131 ;  /* 0x0000763208837816 */ /* 0x040fe20000000083 */
[----:B------:R4:W5:Y:S01]  /*3840*/  @P2 LDG.E R141, desc[UR12][R128.64+0x4] ;  /* 0x0000040c808d2981 */ /* 0x000962000c1e1900 */
[----:B0-----:R-:W-:Y:S01]  /*3850*/  SHF.L.U32 R127, R8, 0x10, RZ ;  /* 0x00000010087f7819 */ /* 0x001fe200000006ff */
[----:B------:R-:W-:Y:S01]  /*3860*/  FMUL.FTZ R142, R113, R82 ;  /* 0x00000052718e7220 */ /* 0x000fe20000410000 */
[----:B-1----:R-:W-:Y:S01]  /*3870*/  PRMT R132, R9, 0x7632, R132 ;  /* 0x0000763209847816 */ /* 0x002fe20000000084 */
[----:B------:R-:W-:Y:S01]  /*3880*/  FMUL.FTZ R144, R117, R86 ;  /* 0x0000005675907220 */ /* 0x000fe20000410000 */
[----:B------:R-:W0:Y:S01]  /*3890*/  MUFU.EX2 R145, R145 ;  /* 0x0000009100917308 */ /* 0x000e220000000800 */
[----:B------:R-:W-:Y:S01]  /*38a0*/  SHF.L.U32 R131, R131, 0x10, RZ ;  /* 0x0000001083837819 */ /* 0x000fe200000006ff */
[-C--:B------:R-:W-:Y:S01]  /*38b0*/  FMUL.FTZ R113, R116, R85.reuse ;  /* 0x0000005574717220 */ /* 0x080fe20000410000 */
[----:B------:R-:W-:Y:S01]  /*38c0*/  FMUL.FTZ R8, R137, R85 ;  /* 0x0000005589087220 */ /* 0x000fe20000410000 */
[----:B------:R-:W-:Y:S01]  /*38d0*/  FMUL.FTZ R143, R115, R83 ;  /* 0x00000053738f7220 */ /* 0x000fe20000410000 */
[----:B----4-:R-:W-:Y:S01]  /*38e0*/  SHF.L.U32 R128, R9, 0x10, RZ ;  /* 0x0000001009807819 */ /* 0x010fe200000006ff */
[----:B------:R-:W-:Y:S01]  /*38f0*/  FMUL.FTZ R9, R2, R135 ;  /* 0x0000008702097220 */ /* 0x000fe20000410000 */
[----:B------:R-:W-:Y:S01]  /*3900*/  FMUL.FTZ R117, R127, R142 ;  /* 0x0000008e7f757220 */ /* 0x000fe20000410000 */
[----:B------:R-:W1:Y:S01]  /*3910*/  MUFU.EX2 R11, R11 ;  /* 0x0000000b000b7308 */ /* 0x000e620000000800 */
[----:B------:R-:W-:Y:S01]  /*3920*/  FMUL.FTZ R116, R131, R144 ;  /* 0x0000009083747220 */ /* 0x000fe20000410000 */
[----:B------:R-:W-:Y:S01]  /*3930*/  FMUL.FTZ R9, R136, R9 ;  /* 0x0000000988097220 */ /* 0x000fe20000410000 */
[----:B------:R-:W-:Y:S01]  /*3940*/  SHF.L.U32 R129, R10, 0x10, RZ ;  /* 0x000000100a817819 */ /* 0x000fe200000006ff */
[----:B------:R-:W-:Y:S01]  /*3950*/  FMUL.FTZ R146, R119, R84 ;  /* 0x0000005477927220 */ /* 0x000fe20000410000 */
[----:B------:R-:W-:Y:S01]  /*3960*/  SHF.L.U32 R132, R132, 0x10, RZ ;  /* 0x0000001084847819 */ /* 0x000fe200000006ff */
[----:B------:R-:W-:Y:S01]  /*3970*/  FMUL.FTZ R149, R118, R87 ;  /* 0x0000005776957220 */ /* 0x000fe20000410000 */
[----:B------:R-:W-:Y:S01]  /*3980*/  PRMT R133, R10, 0x7632, R133 ;  /* 0x000076320a857816 */ /* 0x000fe20000000085 */
[----:B------:R-:W4:Y:S01]  /*3990*/  MUFU.EX2 R147, R147 ;  /* 0x0000009300937308 */ /* 0x000f220000000800 */
[----:B------:R-:W-:Y:S01]  /*39a0*/  FMUL.FTZ R148, R138, R9 ;  /* 0x000000098a947220 */ /* 0x000fe20000410000 */
[----:B------:R-:W-:Y:S01]  /*39b0*/  FMUL.FTZ R119, R128, R143 ;  /* 0x0000008f80777220 */ /* 0x000fe20000410000 */
[----:B------:R-:W-:Y:S01]  /*39c0*/  BSSY B0, `(.L_x_9787) ;  /* 0x000001d000007945 */ /* 0x000fe20003800000 */
[----:B------:R-:W-:Y:S01]  /*39d0*/  FMUL.FTZ R10, R121, R88 ;  /* 0x00000058790a7220 */ /* 0x000fe20000410000 */
[----:B------:R-:W-:Y:S01]  /*39e0*/  FMUL.FTZ R137, R111, R89 ;  /* 0x000000596f897220 */ /* 0x000fe20000410000 */
[----:B------:R-:W-:Y:S01]  /*39f0*/  SHF.L.U32 R133, R133, 0x10, RZ ;  /* 0x0000001085857819 */ /* 0x000fe200000006ff */
[----:B------:R-:W-:Y:S01]  /*3a00*/  FMUL.FTZ R118, R129, R146 ;  /* 0x0000009281767220 */ /* 0x000fe20000410000 */
[----:B------:R1:W2:Y:S01]  /*3a10*/  MUFU.EX2 R168, R8 ;  /* 0x0000000800a87308 */ /* 0x0002a20000000800 */
[----:B------:R-:W-:Y:S01]  /*3a20*/  SHF.L.U32 R134, R134, 0x10, RZ ;  /* 0x0000001086867819 */ /* 0x000fe200000006ff */
[----:B------:R-:W-:Y:S01]  /*3a30*/  FMUL.FTZ R151, R130, R113 ;  /* 0x0000007182977220 */ /* 0x000fe20000410000 */
[----:B0-----:R-:W-:Y:S01]  /*3a40*/  FMUL.FTZ R158, R145, R148 ;  /* 0x00000094919e7220 */ /* 0x001fe20000410000 */
[----:B------:R-:W-:Y:S01]  /*3a50*/  FMUL.FTZ R121, R132, R149 ;  /* 0x0000009584797220 */ /* 0x000fe20000410000 */
[----:B-1----:R-:W-:-:S04]  /*3a60*/  FFMA.FTZ R8, R135, R117, R116 ;  /* 0x0000007587087223 */ /* 0x002fc80000010074 */
        /* <DEDUP_REMOVED lines=8> */
[----:B------:R-:W-:Y:S01]  /*3af0*/  FFMA.FTZ R156, R11, R172, R170 ;  /* 0x000000ac0b9c7223 */ /* 0x000fe200000100aa */
[----:B---34-:R-:W-:Y:S06]  /*3b00*/  @P1 BRA `(.L_x_9788) ;  /* 0x0000000000201947 */ /* 0x018fec0003800000 */
        /* <DEDUP_REMOVED lines=8> */
.L_x_9788:
[----:B------:R-:W-:Y:S05]  /*3b90*/  BSYNC B0 ;  /* 0x0000000000007941 */ /* 0x000fea0003800000 */
.L_x_9787:
[----:B------:R-:W-:Y:S01]  /*3ba0*/  FFMA.FTZ R9, R138, R9, R121 ;  /* 0x000000098a097223 */ /* 0x000fe20000010079 */
[----:B01----:R-:W-:Y:S01]  /*3bb0*/  FMUL.FTZ R8, R11, R140 ;  /* 0x0000008c0b087220 */ /* 0x003fe20000410000 */
[----:B------:R-:W-:Y:S01]  /*3bc0*/  FMUL.FTZ R148, R133, R10 ;  /* 0x0000000a85947220 */ /* 0x000fe20000410000 */
[C---:B------:R-:W-:Y:S01]  /*3bd0*/  FFMA.FTZ R162, R168.reuse, R156, R167 ;  /* 0x0000009ca8a27223 */ /* 0x040fe200000100a7 */
[----:B------:R-:W-:Y:S01]  /*3be0*/  FFMA.FTZ R9, R145, R9, R118 ;  /* 0x0000000991097223 */ /* 0x000fe20000010076 */
[----:B------:R-:W-:Y:S01]  /*3bf0*/  FMUL.FTZ R160, R168, R8 ;  /* 0x00000008a8a07220 */ /* 0x000fe20000410000 */
[C---:B------:R-:W-:Y:S01]  /*3c00*/  FMUL.FTZ R158, R147.reuse, R158 ;  /* 0x0000009e939e7220 */ /* 0x040fe20000410000 */
[C---:B------:R-:W-:Y:S01]  /*3c10*/  FFMA.FTZ R162, R147.reuse, R162, R165 ;  /* 0x000000a293a27223 */ /* 0x040fe200000100a5 */
[C---:B------:R-:W-:Y:S01]  /*3c20*/  FFMA.FTZ R8, R147.reuse, R9, R148 ;  /* 0x0000000993087223 */ /* 0x040fe20000010094 */
[----:B------:R-:W-:Y:S01]  /*3c30*/  FMUL.FTZ R160, R147, R160 ;  /* 0x000000a093a07220 */ /* 0x000fe20000410000 */
[----:B------:R-:W-:Y:S01]  /*3c40*/  FMUL.FTZ R156, R134, R137 ;  /* 0x00000089869c7220 */ /* 0x000fe20000410000 */
[C---:B------:R-:W-:Y:S01]  /*3c50*/  FMUL.FTZ R158, R168.reuse, R158 ;  /* 0x0000009ea89e7220 */ /* 0x040fe20000410000 */
[----:B------:R-:W-:Y:S01]  /*3c60*/  FFMA.FTZ R8, R168, R8, R151 ;  /* 0x00000008a8087223 */ /* 0x000fe20000010097 */
[C---:B------:R-:W-:Y:S01]  /*3c70*/  FMUL.FTZ R9, R145.reuse, R160 ;  /* 0x000000a091097220 */ /* 0x040fe20000410000 */
[----:B------:R-:W-:Y:S01]  /*3c80*/  FFMA.FTZ R162, R145, R162, R166 ;  /* 0x000000a291a27223 */ /* 0x000fe200000100a6 */
[C---:B------:R-:W-:Y:S01]  /*3c90*/  FMUL.FTZ R158, R11.reuse, R158 ;  /* 0x0000009e0b9e7220 */ /* 0x040fe20000410000 */
[----:B------:R-:W-:Y:S01]  /*3ca0*/  FFMA.FTZ R157, R11, R8, R156 ;  /* 0x000000080b9d7223 */ /* 0x000fe2000001009c */
[C---:B------:R-:W-:Y:S01]  /*3cb0*/  FMUL.FTZ R9, R138.reuse, R9 ;  /* 0x000000098a097220 */ /* 0x040fe20000410000 */
[----:B------:R-:W-:Y:S01]  /*3cc0*/  FFMA.FTZ R162, R138, R162, R115 ;  /* 0x000000a28aa27223 */ /* 0x000fe20000010073 */
[----:B------:R-:W-:Y:S01]  /*3cd0*/  FMUL.FTZ R164, R0, R139 ;  /* 0x0000008b00a47220 */ /* 0x000fe20000410000 */
[----:B------:R-:W-:Y:S01]  /*3ce0*/  ISETP.GE.AND P1, PT, R60, 0x1, PT ;  /* 0x000000013c00780c */ /* 0x000fe20003f26270 */
[C---:B------:R-:W-:Y:S01]  /*3cf0*/  FMUL.FTZ R160, R136.reuse, R9 ;  /* 0x0000000988a07220 */ /* 0x040fe20000410000 */
[----:B------:R-:W0:Y:S01]  /*3d00*/  SHFL.UP PT, R8, R157, 0x1, RZ ;  /* 0x042000009d087989 */ /* 0x000e2200000e00ff */
[----:B------:R-:W-:Y:S01]  /*3d10*/  FFMA.FTZ R162, R136, R162, R111 ;  /* 0x000000a288a27223 */ /* 0x000fe2000001006f */
[C---:B------:R-:W-:Y:S01]  /*3d20*/  ISETP.NE.AND P2, PT, R150.reuse, 0x1f, PT ;  /* 0x0000001f9600780c */ /* 0x040fe20003f45270 */
[C---:B------:R-:W-:Y:S01]  /*3d30*/  FMUL.FTZ R161, R135.reuse, R160 ;  /* 0x000000a087a17220 */ /* 0x040fe20000410000 */
[----:B------:R-:W1:Y:S01]  /*3d40*/  SHFL.UP PT, R9, R158, 0x1, RZ ;  /* 0x042000009e097989 */ /* 0x000e6200000e00ff */
[----:B------:R-:W-:Y:S01]  /*3d50*/  FFMA.FTZ R162, R135, R162, R164 ;  /* 0x000000a287a27223 */ /* 0x000fe200000100a4 */
[----:B------:R-:W-:Y:S01]  /*3d60*/  ISETP.GE.U32.AND P3, PT, R150, 0x18, PT ;  /* 0x000000189600780c */ /* 0x000fe20003f66070 */
[----:B------:R-:W-:Y:S01]  /*3d70*/  BSSY B0, `(.L_x_9789) ;  /* 0x0000094000007945 */ /* 0x000fe20003800000 */
[----:B------:R-:W-:Y:S01]  /*3d80*/  SHFL.DOWN PT, R160, R161, 0x1, 0x1f ;  /* 0x08201f00a1a07f89 */ /* 0x000fe200000e0000 */
[----:B------:R-:W-:-:S03]  /*3d90*/  LEA R169, R123, R73, 0x3 ;  /* 0x000000497ba97211 */ /* 0x000fc600078e18ff */
[----:B------:R-:W2:Y:S01]  /*3da0*/  SHFL.DOWN PT, R139, R162, 0x1, 0x1f ;  /* 0x08201f00a28b7f89 */ /* 0x000ea200000e0000 */
        /* <DEDUP_REMOVED lines=24> */
[----:B------:R-:W-:Y:S02]  /*3f30*/  ISETP.GE.AND P1, PT, R59, UR22, PT ;  /* 0x000000163b007c0c */ /* 0x000fe4000bf26270 */
[----:B------:R-:W-:Y:S01]  /*3f40*/  MOV R9, RZ ;  /* 0x000000ff00097202 */ /* 0x000fe20000000f00 */
        /* <DEDUP_REMOVED lines=8> */
[----:B------:R-:W-:-:S05]  /*3fd0*/  ISETP.GE.AND P1, PT, R60, 0x10, PT ;  /* 0x000000103c00780c */ /* 0x000fca0003f26270 */
[C---:B0-----:R-:W-:Y:S01]  /*3fe0*/  @P2 FFMA.FTZ R157, R158.reuse, R159, R157 ;  /* 0x0000009f9e9d2223 */ /* 0x041fe2000001009d */
[----:B-1----:R-:W-:Y:S01]  /*3ff0*/  @P2 FMUL.FTZ R158, R158, R139 ;  /* 0x0000008b9e9e2220 */ /* 0x002fe20000410000 */
[----:B------:R-:W-:-:S03]  /*4000*/  ISETP.GE.U32.AND P2, PT, R150, 0x10, PT ;  /* 0x000000109600780c */ /* 0x000fc60003f46070 */
[----:B------:R-:W0:Y:S04]  /*4010*/  SHFL.UP PT, R159, R157, 0x10, RZ ;  /* 0x060000009d9f7989 */ /* 0x000e2800000e00ff */
[----:B------:R-:W1:Y:S01]  /*4020*/  SHFL.UP PT, R139, R158, 0x10, RZ ;  /* 0x060000009e8b7989 */ /* 0x000e6200000e00ff */
[C---:B--2---:R-:W-:Y:S01]  /*4030*/  @!P3 FFMA.FTZ R162, R161.reuse, R163, R162 ;  /* 0x000000a3a1a2b223 */ /* 0x044fe200000100a2 */
[----:B---3--:R-:W-:-:S04]  /*4040*/  @!P3 FMUL.FTZ R161, R161, R160 ;  /* 0x000000a0a1a1b220 */ /* 0x008fc80000410000 */
[----:B------:R-:W2:Y:S04]  /*4050*/  SHFL.DOWN PT, R163, R162, 0x10, 0x1f ;  /* 0x0a001f00a2a37f89 */ /* 0x000ea800000e0000 */
[----:B------:R-:W3:Y:S01]  /*4060*/  SHFL.DOWN PT, R160, R161, 0x10, 0x1f ;  /* 0x0a001f00a1a07f89 */ /* 0x000ee200000e0000 */
[C---:B0-----:R-:W-:Y:S01]  /*4070*/  @P1 FFMA.FTZ R157, R158.reuse, R159, R157 ;  /* 0x0000009f9e9d1223 */ /* 0x041fe2000001009d */
[----:B-1----:R-:W-:Y:S02]  /*4080*/  @P1 FMUL.FTZ R158, R158, R139 ;  /* 0x0000008b9e9e1220 */ /* 0x002fe40000410000 */
[----:B------:R-:W-:Y:S01]  /*4090*/  SHFL.IDX PT, R159, R9, RZ, 0x1f ;  /* 0x00001fff099f7589 */ /* 0x000fe200000e0000 */
[----:B------:R-:W-:-:S03]  /*40a0*/  ISETP.NE.AND P1, PT, R18, 0x1f, PT ;  /* 0x0000001f1200780c */ /* 0x000fc60003f25270 */
[----:B-----5:R-:W-:Y:S01]  /*40b0*/  SHFL.IDX PT, R139, R141, RZ, 0x1f ;  /* 0x00001fff8d8b7589 */ /* 0x020fe200000e0000 */
[----:B--2---:R-:W-:-:S03]  /*40c0*/  @!P2 FFMA.FTZ R162, R161, R163, R162 ;  /* 0x000000a3a1a2a223 */ /* 0x004fc600000100a2 */
[----:B------:R-:W-:Y:S01]  /*40d0*/  SHFL.UP PT, R157, R157, 0x1, RZ ;  /* 0x042000009d9d7989 */ /* 0x000fe200000e00ff */
[----:B---3--:R-:W-:Y:S01]  /*40e0*/  @!P2 FMUL.FTZ R161, R161, R160 ;  /* 0x000000a0a1a1a220 */ /* 0x008fe20000410000 */
[----:B------:R-:W-:Y:S02]  /*40f0*/  ISETP.NE.AND P2, PT, R18, RZ, PT ;  /* 0x000000ff1200720c */ /* 0x000fe40003f45270 */
[----:B------:R-:W0:Y:S04]  /*4100*/  SHFL.UP PT, R158, R158, 0x1, RZ ;  /* 0x042000009e9e7989 */ /* 0x000e2800000e00ff */
[----:B------:R-:W-:Y:S04]  /*4110*/  SHFL.DOWN PT, R163, R162, 0x1, 0x1f ;  /* 0x08201f00a2a37f89 */ /* 0x000fe800000e0000 */
[----:B------:R-:W1:Y:S01]  /*4120*/  SHFL.DOWN PT, R174, R161, 0x1, 0x1f ;  /* 0x08201f00a1ae7f89 */ /* 0x000e6200000e0000 */
[----:B0-----:R-:W-:-:S04]  /*4130*/  @P0 FFMA.FTZ R139, R158, R139, R157 ;  /* 0x0000008b9e8b0223 */ /* 0x001fc8000001009d */
[----:B------:R-:W-:Y:S02]  /*4140*/  FFMA.FTZ R160, R2, R139, R117 ;  /* 0x0000008b02a07223 */ /* 0x000fe40000010075 */
[----:B------:R-:W-:Y:S02]  /*4150*/  SHFL.IDX PT, R117, R162, RZ, 0x1f ;  /* 0x00001fffa2757589 */ /* 0x000fe400000e0000 */
[----:B------:R-:W-:Y:S01]  /*4160*/  FFMA.FTZ R158, R135, R160, R116 ;  /* 0x000000a0879e7223 */ /* 0x000fe20000010074 */
[----:B-1----:R-:W-:Y:S01]  /*4170*/  @P1 FFMA.FTZ R159, R174, R159, R163 ;  /* 0x0000009fae9f1223 */ /* 0x002fe200000100a3 */
[----:B------:R0:W1:Y:S01]  /*4180*/  SHFL.IDX PT, R116, R161, RZ, 0x1f ;  /* 0x00001fffa1747589 */ /* 0x00006200000e0000 */
        /* <DEDUP_REMOVED lines=11> */
[----:B------:R-:W-:Y:S01]  /*4240*/  FFMA.FTZ R143, R132, -R149, R121 ;  /* 0x80000095848f7223 */ /* 0x000fe20000010079 */
[----:B------:R-:W-:Y:S01]  /*4250*/  FFMA.FTZ R119, R98, R157, R119 ;  /* 0x0000009d62777223 */ /* 0x000fe20000010077 */
[C---:B------:R-:W-:Y:S01]  /*4260*/  FFMA.FTZ R158, R147.reuse, R118, R148 ;  /* 0x00000076939e7223 */ /* 0x040fe20000010094 */
[----:B------:R-:W-:Y:S01]  /*4270*/  FFMA.FTZ R148, R147, R144, R165 ;  /* 0x0000009093947223 */ /* 0x000fe200000100a5 */
[----:B0-----:R-:W-:Y:S01]  /*4280*/  FMUL.FTZ R161, R142, R85 ;  /* 0x000000558ea17220 */ /* 0x001fe20000410000 */
[----:B------:R-:W-:Y:S01]  /*4290*/  FFMA.FTZ R119, R106, R121, R119 ;  /* 0x000000796a777223 */ /* 0x000fe20000010077 */
[----:B------:R-:W-:Y:S01]  /*42a0*/  FFMA.FTZ R121, R168, R158, R151 ;  /* 0x0000009ea8797223 */ /* 0x000fe20000010097 */
[----:B------:R-:W-:Y:S01]  /*42b0*/  FFMA.FTZ R149, R145, R148, R166 ;  /* 0x0000009491957223 */ /* 0x000fe200000100a6 */
[----:B------:R-:W-:Y:S01]  /*42c0*/  FMUL.FTZ R162, R144, R88 ;  /* 0x0000005890a27220 */ /* 0x000fe20000410000 */
[----:B------:R-:W-:Y:S01]  /*42d0*/  FFMA.FTZ R119, R100, R118, R119 ;  /* 0x0000007664777223 */ /* 0x000fe20000010077 */
[----:B------:R-:W-:Y:S01]  /*42e0*/  FFMA.FTZ R163, R11, R121, R156 ;  /* 0x000000790ba37223 */ /* 0x000fe2000001009c */
[----:B------:R-:W-:Y:S01]  /*42f0*/  FFMA.FTZ R147, R138, R149, R115 ;  /* 0x000000958a937223 */ /* 0x000fe20000010073 */
[C---:B-1----:R-:W-:Y:S01]  /*4300*/  FFMA.FTZ R9, R116.reuse, R9, R117 ;  /* 0x0000000974097223 */ /* 0x042fe20000010075 */
[----:B------:R-:W-:Y:S01]  /*4310*/  FMUL.FTZ R8, R116, R8 ;  /* 0x0000000874087220 */ /* 0x000fe20000410000 */
[----:B------:R-:W-:Y:S01]  /*4320*/  FFMA.FTZ R119, R108, R158, R119 ;  /* 0x0000009e6c777223 */ /* 0x000fe20000010077 */
[----:B------:R-:W-:Y:S01]  /*4330*/  FFMA.FTZ R136, R136, R147, R111 ;  /* 0x0000009388887223 */ /* 0x000fe2000001006f */
[----:B------:R-:W-:Y:S01]  /*4340*/  FFMA.FTZ R151, R130, -R113, R121 ;  /* 0x8000007182977223 */ /* 0x000fe20000010079 */
[----:B------:R-:W-:Y:S01]  /*4350*/  SHF.L.U32 R111, R155, 0x10, RZ ;  /* 0x000000109b6f7819 */ /* 0x000fe200000006ff */
[----:B------:R0:W-:Y:S01]  /*4360*/  @!P2 STS.64 [R169+0x10f8], R8 ;  /* 0x0010f808a900a388 */ /* 0x0001e20000000a00 */
[----:B------:R-:W-:Y:S01]  /*4370*/  FFMA.FTZ R138, R135, R136, R164 ;  /* 0x00000088878a7223 */ /* 0x000fe200000100a4 */
[----:B------:R-:W-:Y:S01]  /*4380*/  FFMA.FTZ R165, R102, R121, R119 ;  /* 0x0000007966a57223 */ /* 0x000fe20000010077 */
[----:B------:R-:W-:Y:S01]  /*4390*/  SHF.L.U32 R116, R7, 0x10, RZ ;  /* 0x0000001007747819 */ /* 0x000fe200000006ff */
[----:B------:R-:W-:Y:S01]  /*43a0*/  FMUL.FTZ R164, R140, R89 ;  /* 0x000000598ca47220 */ /* 0x000fe20000410000 */
[----:B------:R-:W-:Y:S01]  /*43b0*/  SHF.L.U32 R121, R154, 0x10, RZ ;  /* 0x000000109a797819 */ /* 0x000fe200000006ff */
[----:B------:R-:W-:Y:S01]  /*43c0*/  FFMA.FTZ R145, R133, -R10, R158 ;  /* 0x8000000a85917223 */ /* 0x000fe2000001009e */
[----:B------:R-:W-:Y:S01]  /*43d0*/  FMUL.FTZ R156, R136, R86 ;  /* 0x00000056889c7220 */ /* 0x000fe20000410000 */
[----:B------:R-:W-:Y:S01]  /*43e0*/  FMUL.FTZ R117, R111, R164 ;  /* 0x000000a46f757220 */ /* 0x000fe20000410000 */
[----:B------:R-:W-:Y:S01]  /*43f0*/  FMUL.FTZ R115, R116, R161 ;  /* 0x000000a174737220 */ /* 0x000fe20000410000 */
[----:B------:R-:W-:Y:S01]  /*4400*/  SHF.L.U32 R119, R6, 0x10, RZ ;  /* 0x0000001006777819 */ /* 0x000fe200000006ff */
[----:B------:R-:W-:Y:S01]  /*4410*/  FMUL.FTZ R113, R121, R162 ;  /* 0x000000a279717220 */ /* 0x000fe20000410000 */
[----:B0-----:R-:W-:Y:S01]  /*4420*/  FMUL.FTZ R8, R138, R82 ;  /* 0x000000528a087220 */ /* 0x001fe20000410000 */
[----:B------:R-:W-:Y:S01]  /*4430*/  LEA R9, R59, 0xffffff00, 0x8 ;  /* 0xffffff003b097811 */ /* 0x000fe200078e40ff */
[----:B------:R-:W-:Y:S01]  /*4440*/  FMUL.FTZ R160, R148, R84 ;  /* 0x0000005494a07220 */ /* 0x000fe20000410000 */
[----:B------:R-:W-:Y:S01]  /*4450*/  FMUL.FTZ R158, R147, R83 ;  /* 0x00000053939e7220 */ /* 0x000fe20000410000 */
[----:B------:R-:W-:Y:S01]  /*4460*/  FFMA.FTZ R10, R2, R8, RZ ;  /* 0x00000008020a7223 */ /* 0x000fe200000100ff */
[----:B------:R-:W-:Y:S01]  /*4470*/  IADD3 R166, -R9, UR7, -R18 ;  /* 0x0000000709a67c10 */ /* 0x000fe2000fffe912 */
[----:B------:R-:W-:Y:S01]  /*4480*/  FFMA.FTZ R146, R129, -R146, R118 ;  /* 0x8000009281927223 */ /* 0x000fe20000010076 */
[----:B------:R0:W-:Y:S01]  /*4490*/  STS [R70+0x1c], R117 ;  /* 0x00001c7546007388 */ /* 0x0001e20000000800 */
[----:B------:R-:W-:Y:S01]  /*44a0*/  FFMA.FTZ R10, R139, R156, R10 ;  /* 0x0000009c8b0a7223 */ /* 0x000fe2000001000a */
[----:B------:R-:W-:Y:S01]  /*44b0*/  FMUL.FTZ R11, R119, R160 ;  /* 0x000000a0770b7220 */ /* 0x000fe20000410000 */
[----:B------:R-:W-:Y:S01]  /*44c0*/  SHF.L.U32 R118, R152, 0x10, RZ ;  /* 0x0000001098767819 */ /* 0x000fe200000006ff */
[----:B------:R1:W-:Y:S01]  /*44d0*/  STS [R70+0x18], R115 ;  /* 0x0000187346007388 */ /* 0x0003e20000000800 */
[----:B------:R-:W-:Y:S01]  /*44e0*/  ISETP.GE.AND P3, PT, R166, 0x1, PT ;  /* 0x00000001a600780c */ /* 0x000fe20003f66270 */
[----:B------:R-:W-:Y:S01]  /*44f0*/  FMUL.FTZ R9, R149, R87 ;  /* 0x0000005795097220 */ /* 0x000fe20000410000 */
[----:B------:R-:W-:Y:S01]  /*4500*/  FFMA.FTZ R10, R141, R158, R10 ;  /* 0x0000009e8d0a7223 */ /* 0x000fe2000001000a */
[----:B------:R2:W-:Y:S01]  /*4510*/  STS [R70+0x14], R113 ;  /* 0x0000147146007388 */ /* 0x0005e20000000800 */
[----:B0-----:R-:W-:-:S02]  /*4520*/  SHF.L.U32 R117, R153, 0x10, RZ ;  /* 0x0000001099757819 */ /* 0x001fc400000006ff */
[-C--:B------:R-:W-:Y:S01]  /*4530*/  FFMA.FTZ R157, R143, R9.reuse, R10 ;  /* 0x000000098f9d7223 */ /* 0x080fe2000001000a */
[----:B------:R0:W-:Y:S01]  /*4540*/  STS [R70+0x10], R11 ;  /* 0x0000100b46007388 */ /* 0x0001e20000000800 */
[----:B------:R-:W-:Y:S01]  /*4550*/  FMUL.FTZ R159, R118, R9 ;  /* 0x00000009769f7220 */ /* 0x000fe20000410000 */
[----:B-1----:R-:W-:Y:S01]  /*4560*/  SHF.L.U32 R115, R5, 0x10, RZ ;  /* 0x0000001005737819 */ /* 0x002fe200000006ff */
[----:B------:R-:W-:Y:S01]  /*4570*/  FFMA.FTZ R160, R146, R160, R157 ;  /* 0x000000a092a07223 */ /* 0x000fe2000001009d */
[----:B--2---:R-:W-:-:S03]  /*4580*/  SHF.L.U32 R113, R4, 0x10, RZ ;  /* 0x0000001004717819 */ /* 0x004fc600000006ff */
[----:B------:R-:W-:Y:S01]  /*4590*/  FMUL.FTZ R135, R115, R158 ;  /* 0x0000009e73877220 */ /* 0x000fe20000410000 */
[----:B------:R1:W-:Y:S01]  /*45a0*/  STS [R70+0xc], R159 ;  /* 0x00000c9f46007388 */ /* 0x0003e20000000800 */
[----:B------:R-:W-:Y:S01]  /*45b0*/  FFMA.FTZ R160, R145, R162, R160 ;  /* 0x000000a291a07223 */ /* 0x000fe200000100a0 */
[----:B0-----:R-:W-:Y:S01]  /*45c0*/  FMUL.FTZ R11, R117, R156 ;  /* 0x0000009c750b7220 */ /* 0x001fe20000410000 */
[----:B------:R-:W-:Y:S01]  /*45d0*/  FMUL.FTZ R9, R113, R8 ;  /* 0x0000000871097220 */ /* 0x000fe20000410000 */
[----:B------:R1:W-:Y:S04]  /*45e0*/  STS [R70+0x8], R135 ;  /* 0x0000088746007388 */ /* 0x0003e80000000800 */
[----:B------:R1:W-:Y:S04]  /*45f0*/  STS [R70+0x4], R11 ;  /* 0x0000040b46007388 */ /* 0x0003e80000000800 */
[----:B------:R1:W-:Y:S01]  /*4600*/  STS [R70], R9 ;  /* 0x0000000946007388 */ /* 0x0003e20000000800 */
        /* <DEDUP_REMOVED lines=10> */
.L_x_9790:
[----:B------:R-:W-:Y:S05]  /*46b0*/  BSYNC B0 ;  /* 0x0000000000007941 */ /* 0x000fea0003800000 */
.L_x_9789:
        /* <DEDUP_REMOVED lines=17> */
.L_x_9792:
[----:B------:R-:W-:Y:S05]  /*47d0*/  BSYNC B0 ;  /* 0x0000000000007941 */ /* 0x000fea0003800000 */
.L_x_9791:
[----:B01----:R0:W1:Y:S01]  /*47e0*/  LDS R11, [R57+0x320] ;  /* 0x00032000390b7984 */ /* 0x0030620000000800 */
[----:B------:R-:W-:Y:S04]  /*47f0*/  BSSY B0, `(.L_x_9793) ;  /* 0x0000005000007945 */ /* 0x000fe80003800000 */
[----:B------:R-:W-:Y:S05]  /*4800*/  @!P4 BRA `(.L_x_9794) ;  /* 0x00000000000cc947 */ /* 0x000fea0003800000 */
[----:B------:R-:W-:-:S05]  /*4810*/  IMAD.WIDE.U32 R8, R44, UR21, R36 ;  /* 0x000000152c087c25 */ /* 0x000fca000f8e0024 */
[----:B------:R-:W-:-:S05]  /*4820*/  IADD3 R9, R157, R9, RZ ;  /* 0x000000099d097210 */ /* 0x000fca0007ffe0ff */
[----:B-1----:R2:W-:Y:S02]  /*4830*/  REDG.E.ADD.F32.FTZ.RN.STRONG.GPU desc[UR12][R8.64], R11 ;  /* 0x0000000b080079a6 */ /* 0x0025e4000c10f38c */
.L_x_9794:
[----:B------:R-:W-:Y:S05]  /*4840*/  BSYNC B0 ;  /* 0x0000000000007941 */ /* 0x000fea0003800000 */
.L_x_9793:
        /* <DEDUP_REMOVED lines=12> */
.L_x_9796:
[----:B------:R-:W-:Y:S05]  /*4910*/  BSYNC B0 ;  /* 0x0000000000007941 */ /* 0x000fea0003800000 */
.L_x_9795:
[----:B--23--:R2:W3:Y:S01]  /*4920*/  LDS R11, [R55+0x420] ;  /* 0x00042000370b7984 */ /* 0x00c4e20000000800 */
[----:B------:R-:W-:Y:S01]  /*4930*/  ISETP.NE.AND P6, PT, R10, RZ, PT ;  /* 0x000000ff0a00720c */ /* 0x000fe20003fc5270 */
[----:B------:R-:W-:-:S12]  /*4940*/  BSSY B0, `(.L_x_9797) ;  /* 0x0000005000007945 */ /* 0x000fd80003800000 */
[----:B--2---:R-:W-:Y:S05]  /*4950*/  @!P6 BRA `(.L_x_9798) ;  /* 0x00000000000ce947 */ /* 0x004fea0003800000 */
[----:B------:R-:W-:-:S05]  /*4960*/  IMAD.WIDE.U32 R8, R44, UR21, R32 ;  /* 0x000000152c087c25 */ /* 0x000fca000f8e0020 */
[----:B------:R-:W-:-:S05]  /*4970*/  IADD3 R9, R157, R9, RZ ;  /* 0x000000099d097210 */ /* 0x000fca0007ffe0ff */
[----:B---3--:R2:W-:Y:S02]  /*4980*/  REDG.E.ADD.F32.FTZ.RN.STRONG.GPU desc[UR12][R8.64], R11 ;  /* 0x0000000b080079a6 */ /* 0x0085e4000c10f38c */
.L_x_9798:
[----:B------:R-:W-:Y:S05]  /*4990*/  BSYNC B0 ;  /* 0x0000000000007941 */ /* 0x000fea0003800000 */
.L_x_9797:
[----:B--23--:R2:W3:Y:S01]  /*49a0*/  LDS R11, [R54+0x4a0] ;  /* 0x0004a000360b7984 */ /* 0x00c4e20000000800 */
[----:B------:R-:W-:Y:S04]  /*49b0*/  BSSY B0, `(.L_x_9799) ;  /* 0x0000005000007945 */ /* 0x000fe80003800000 */
[----:B------:R-:W-:Y:S05]  /*49c0*/  @!P3 BRA `(.L_x_9800) ;  /* 0x00000000000cb947 */ /* 0x000fea0003800000 */
[----:B------:R-:W-:-:S05]  /*49d0*/  IMAD.WIDE.U32 R8, R44, UR21, R30 ;  /* 0x000000152c087c25 */ /* 0x000fca000f8e001e */
[----:B------:R-:W-:-:S05]  /*49e0*/  IADD3 R9, R157, R9, RZ ;  /* 0x000000099d097210 */ /* 0x000fca0007ffe0ff */
[----:B---3--:R4:W-:Y:S02]  /*49f0*/  REDG.E.ADD.F32.FTZ.RN.STRONG.GPU desc[UR12][R8.64], R11 ;  /* 0x0000000b080079a6 */ /* 0x0089e4000c10f38c */
.L_x_9800:
[----:B------:R-:W-:Y:S05]  /*4a00*/  BSYNC B0 ;  /* 0x0000000000007941 */ /* 0x000fea0003800000 */
.L_x_9799:
[----:B---34-:R3:W4:Y:S01]  /*4a10*/  LDS R11, [R53+0x520] ;  /* 0x00052000350b7984 */ /* 0x0187220000000800 */
[----:B------:R-:W-:Y:S04]  /*4a20*/  BSSY B0, `(.L_x_9801) ;  /* 0x0000005000007945 */ /* 0x000fe80003800000 */
[----:B------:R-:W-:Y:S05]  /*4a30*/  @!P4 BRA `(.L_x_9802) ;  /* 0x00000000000cc947 */ /* 0x000fea0003800000 */
[----:B------:R-:W-:-:S05]  /*4a40*/  IMAD.WIDE.U32 R8, R44, UR21, R46 ;  /* 0x000000152c087c25 */ /* 0x000fca000f8e002e */
[----:B------:R-:W-:-:S05]  /*4a50*/  IADD3 R9, R157, R9, RZ ;  /* 0x000000099d097210 */ /* 0x000fca0007ffe0ff */
[----:B----4-:R4:W-:Y:S02]  /*4a60*/  REDG.E.ADD.F32.FTZ.RN.STRONG.GPU desc[UR12][R8.64], R11 ;  /* 0x0000000b080079a6 */ /* 0x0109e4000c10f38c */
.L_x_9802:
[----:B------:R-:W-:Y:S05]  /*4a70*/  BSYNC B0 ;  /* 0x0000000000007941 */ /* 0x000fea0003800000 */
.L_x_9801:
[----:B----4-:R4:W0:Y:S01]  /*4a80*/  LDS R11, [R52+0x5a0] ;  /* 0x0005a000340b7984 */ /* 0x0108220000000800 */
[----:B------:R-:W-:Y:S01]  /*4a90*/  BSSY B0, `(.L_x_9803) ;  /* 0x0000005000007945 */ /* 0x000fe20003800000 */
[----:B------:R-:W-:-:S03]  /*4aa0*/  IMAD.WIDE.U32 R8, R44, UR21, R28 ;  /* 0x000000152c087c25 */ /* 0x000fc6000f8e001c */
[----:B------:R-:W-:Y:S05]  /*4ab0*/  @!P5 BRA `(.L_x_9804) ;  /* 0x000000000008d947 */ /* 0x000fea0003800000 */
[----:B------:R-:W-:-:S05]  /*4ac0*/  IADD3 R9, R157, R9, RZ ;  /* 0x000000099d097210 */ /* 0x000fca0007ffe0ff */
[----:B0-----:R0:W-:Y:S02]  /*4ad0*/  REDG.E.ADD.F32.FTZ.RN.STRONG.GPU desc[UR12][R8.64], R11 ;  /* 0x0000000b080079a6 */ /* 0x0011e4000c10f38c */
.L_x_9804:
[----:B------:R-:W-:Y:S05]  /*4ae0*/  BSYNC B0 ;  /* 0x0000000000007941 */ /* 0x000fea0003800000 */
.L_x_9803:
[----:B0-----:R-:W0:Y:S01]  /*4af0*/  SHFL.DOWN PT, R8, R135, 0x1, 0x1f ;  /* 0x08201f0087087f89 */ /* 0x001e2200000e0000 */
[----:B------:R-:W-:Y:S01]  /*4b00*/  ISETP.GT.AND P3, PT, R60, 0x1e, PT ;  /* 0x0000001e3c00780c */ /* 0x000fe20003f64270 */
[-C--:B------:R-:W-:Y:S01]  /*4b10*/  FMUL.FTZ R134, R134, R140.reuse ;  /* 0x0000008c86867220 */ /* 0x080fe20000410000 */
[----:B------:R-:W-:Y:S01]  /*4b20*/  ISETP.NE.AND P4, PT, R60, RZ, PT ;  /* 0x000000ff3c00720c */ /* 0x000fe20003f85270 */
[----:B------:R-:W5:Y:S01]  /*4b30*/  SHFL.DOWN PT, R9, R156, 0x1, 0x1f ;  /* 0x08201f009c097f89 */ /* 0x000f6200000e0000 */
[----:B------:R-:W-:Y:S01]  /*4b40*/  FMUL.FTZ R140, R125, R140 ;  /* 0x0000008c7d8c7220 */ /* 0x000fe20000410000 */
[----:B------:R-:W-:Y:S01]  /*4b50*/  FMUL.FTZ R132, R132, R149 ;  /* 0x0000009584847220 */ /* 0x000fe20000410000 */
[----:B------:R-:W-:Y:S01]  /*4b60*/  BSSY B0, `(.L_x_9805) ;  /* 0x0000054000007945 */ /* 0x000fe20003800000 */
[----:B------:R-:W-:Y:S01]  /*4b70*/  FFMA.FTZ R109, R134, R89, R109 ;  /* 0x00000059866d7223 */ /* 0x000fe2000001006d */
[----:B------:R-:W-:Y:S01]  /*4b80*/  FMUL.FTZ R140, R137, R140 ;  /* 0x0000008c898c7220 */ /* 0x000fe20000410000 */
[----:B------:R-:W-:-:S06]  /*4b90*/  FFMA.FTZ R105, R132, R87, R105 ;  /* 0x0000005784697223 */ /* 0x000fcc0000010069 */
        /* <DEDUP_REMOVED lines=8> */
[-C--:B------:R-:W-:Y:S01]  /*4c20*/  FMUL.FTZ R10, R133, R144.reuse ;  /* 0x00000090850a7220 */ /* 0x080fe20000410000 */
[C---:B------:R-:W-:Y:S01]  /*4c30*/  FMUL.FTZ R144, R125.reuse, R144 ;  /* 0x000000907d907220 */ /* 0x040fe20000410000 */
[-C--:B------:R-:W-:Y:S01]  /*4c40*/  FMUL.FTZ R133, R130, R142.reuse ;  /* 0x0000008e82857220 */ /* 0x080fe20000410000 */
[----:B------:R-:W-:-:S05]  /*4c50*/  FMUL.FTZ R142, R125, R142 ;  /* 0x0000008e7d8e7220 */ /* 0x000fca0000410000 */
[----:B0-----:R-:W-:Y:S01]  /*4c60*/  @!P3 FADD.FTZ R135, R135, R8 ;  /* 0x000000088787b221 */ /* 0x001fe20000010000 */
[----:B------:R-:W-:Y:S01]  /*4c70*/  FMUL.FTZ R144, R145, R144 ;  /* 0x0000009091907220 */ /* 0x000fe20000410000 */
[----:B------:R-:W-:Y:S01]  /*4c80*/  FMUL.FTZ R11, R128, R147 ;  /* 0x00000093800b7220 */ /* 0x000fe20000410000 */
[----:B------:R-:W-:Y:S01]  /*4c90*/  FFMA.FTZ R107, R10, R88, R107 ;  /* 0x000000580a6b7223 */ /* 0x000fe2000001006b */
[----:B-----5:R-:W-:Y:S01]  /*4ca0*/  @!P3 FADD.FTZ R156, R156, R9 ;  /* 0x000000099c9cb221 */ /* 0x020fe20000010000 */
[----:B------:R-:W0:Y:S01]  /*4cb0*/  SHFL.DOWN PT, R8, R135, 0x4, 0x1f ;  /* 0x08801f0087087f89 */ /* 0x000e2200000e0000 */
[----:B------:R-:W-:Y:S01]  /*4cc0*/  ISETP.GT.AND P3, PT, R60, 0x1b, PT ;  /* 0x0000001b3c00780c */ /* 0x000fe20003f64270 */
[----:B------:R-:W-:Y:S01]  /*4cd0*/  FMUL.FTZ R151, R151, R142 ;  /* 0x0000008e97977220 */ /* 0x000fe20000410000 */
[----:B------:R-:W-:Y:S01]  /*4ce0*/  FFMA.FTZ R112, R11, R83, R112 ;  /* 0x000000530b707223 */ /* 0x000fe20000010070 */
[----:B------:R-:W1:Y:S01]  /*4cf0*/  SHFL.DOWN PT, R9, R156, 0x4, 0x1f ;  /* 0x08801f009c097f89 */ /* 0x000e6200000e0000 */
[----:B------:R-:W-:Y:S01]  /*4d00*/  FFMA.FTZ R114, R133, R85, R114 ;  /* 0x0000005585727223 */ /* 0x000fe20000010072 */
        /* <DEDUP_REMOVED lines=13> */
[CC--:B------:R-:W-:Y:S01]  /*4de0*/  FMUL.FTZ R9, R125.reuse, R148.reuse ;  /* 0x000000947d097220 */ /* 0x0c0fe20000410000 */
[----:B------:R-:W1:Y:S01]  /*4df0*/  SHFL.DOWN PT, R157, R156, 0x10, 0x1f ;  /* 0x0a001f009c9d7f89 */ /* 0x000e6200000e0000 */
[----:B------:R-:W-:Y:S01]  /*4e00*/  FMUL.FTZ R8, R125, R147 ;  /* 0x000000937d087220 */ /* 0x000fe20000410000 */
        /* <DEDUP_REMOVED lines=13> */
[----:B------:R-:W-:Y:S01]  /*4ee0*/  FFMA.FTZ R99, R10, R82, R99 ;  /* 0x000000520a637223 */ /* 0x000fe20000010063 */
[----:B0-----:R-:W-:Y:S01]  /*4ef0*/  @!P3 FADD.FTZ R135, R135, R126 ;  /* 0x0000007e8787b221 */ /* 0x001fe20000010000 */
[-C--:B------:R-:W-:Y:S01]  /*4f00*/  FMUL.FTZ R126, R131, R136.reuse ;  /* 0x00000088837e7220 */ /* 0x080fe20000410000 */
[C---:B------:R-:W-:Y:S01]  /*4f10*/  FMUL.FTZ R136, R125.reuse, R136 ;  /* 0x000000887d887220 */ /* 0x040fe20000410000 */
[----:B------:R-:W-:Y:S01]  /*4f20*/  FMUL.FTZ R125, R125, R138 ;  /* 0x0000008a7d7d7220 */ /* 0x000fe20000410000 */
[----:B-1----:R-:W-:Y:S01]  /*4f30*/  @!P3 FADD.FTZ R156, R156, R157 ;  /* 0x0000009d9c9cb221 */ /* 0x002fe20000010000 */
[----:B------:R-:W-:Y:S01]  /*4f40*/  MOV R9, R135 ;  /* 0x0000008700097202 */ /* 0x000fe20000000f00 */
[----:B------:R-:W-:Y:S01]  /*4f50*/  FMUL.FTZ R136, R139, R136 ;  /* 0x000000888b887220 */ /* 0x000fe20000410000 */
[----:B------:R-:W-:Y:S01]  /*4f60*/  FMUL.FTZ R2, R2, R125 ;  /* 0x0000007d02027220 */ /* 0x000fe20000410000 */
[----:B------:R-:W-:Y:S01]  /*4f70*/  FFMA.FTZ R125, R111, R134, R140 ;  /* 0x000000866f7d7223 */ /* 0x000fe2000001008c */
[----:B------:R-:W-:Y:S01]  /*4f80*/  MOV R8, R156 ;  /* 0x0000009c00087202 */ /* 0x000fe20000000f00 */
[----:B------:R-:W-:Y:S01]  /*4f90*/  FFMA.FTZ R11, R117, R126, R136 ;  /* 0x0000007e750b7223 */ /* 0x000fe20000010088 */
[----:B------:R-:W-:Y:S01]  /*4fa0*/  FFMA.FTZ R2, R113, R10, R2 ;  /* 0x0000000a71027223 */ /* 0x000fe20000010002 */
[----:B------:R-:W-:Y:S01]  /*4fb0*/  FFMA.FTZ R101, R126, R86, R101 ;  /* 0x000000567e657223 */ /* 0x000fe20000010065 */
[----:B------:R-:W-:Y:S01]  /*4fc0*/  FADD.FTZ R96, R125, R96 ;  /* 0x000000607d607221 */ /* 0x000fe20000010000 */
        /* <DEDUP_REMOVED lines=13> */
.L_x_9806:
[----:B------:R-:W-:Y:S05]  /*50a0*/  BSYNC B0 ;  /* 0x0000000000007941 */ /* 0x000fea0003800000 */
.L_x_9805:
[----:B------:R-:W-:Y:S01]  /*50b0*/  IADD3 R123, R123, 0x1, RZ ;  /* 0x000000017b7b7810 */ /* 0x000fe20007ffe0ff */
[----:B------:R-:W-:-:S03]  /*50c0*/  UIADD3 UR5, UP0, UR5, 0x1, URZ ;  /* 0x0000000105057890 */ /* 0x000fc6000ff1e03f */
[----:B------:R-:W-:Y:S01]  /*50d0*/  ISETP.GE.AND P2, PT, R123, UR23, PT ;  /* 0x000000177b007c0c */ /* 0x000fe2000bf46270 */
[----:B------:R-:W-:-:S12]  /*50e0*/  UIADD3.X UR6, URZ, UR6, URZ, UP0, !UPT ;  /* 0x000000063f067290 */ /* 0x000fd800087fe43f */
[----:B------:R-:W-:Y:S05]  /*50f0*/  @!P2 BRA `(.L_x_9807) ;  /* 0xffffffe000e0a947 */ /* 0x000fea000383ffff */
.L_x_9786:
[----:B------:R-:W-:Y:S01]  /*5100*/  BAR.SYNC.DEFER_BLOCKING 0x0 ;  /* 0x0000000000007b1d */ /* 0x000fe20000010000 */
[----:B------:R-:W-:Y:S02]  /*5110*/  SHF.R.S32.HI R0, RZ, 0x1f, R18 ;  /* 0x0000001fff007819 */ /* 0x000fe40000011412 */
[----:B01----:R-:W-:Y:S02]  /*5120*/  LEA R8, P0, R18, R69, 0x4 ;  /* 0x0000004512087211 */ /* 0x003fe400078020ff */
[----:B------:R-:W-:-:S03]  /*5130*/  LEA R39, R60, R73, 0x4 ;  /* 0x000000493c277211 */ /* 0x000fc600078e20ff */
[----:B------:R-:W0:Y:S01]  /*5140*/  LDC.64 R30, c[0x0][0x388] ;  /* 0x0000e200ff1e7b82 */ /* 0x000e220000000a00 */
[----:B------:R-:W-:Y:S01]  /*5150*/  LEA.HI.X R9, R18, R67, R0, 0x4, P0 ;  /* 0x0000004312097211 */ /* 0x000fe200000f2400 */
[----:B------:R-:W-:-:S06]  /*5160*/  ULDC.64 UR6, c[0x0][0x390] ;  /* 0x0000e40000067ab9 */ /* 0x000fcc0000000a00 */
[----:B------:R-:W1:Y:S01]  /*5170*/  LDC.64 R40, c[0x0][0x3a8] ;  /* 0x0000ea00ff287b82 */ /* 0x000e620000000a00 */
[----:B------:R-:W5:Y:S01]  /*5180*/  LDG.E.128 R8, desc[UR12][R8.64] ;  /* 0x0000000c08087981 */ /* 0x000f62000c1e1d00 */
[----:B------:R-:W-:Y:S01]  /*5190*/  UIADD3 UR4, UR4, -0x100, URZ ;  /* 0xffffff0004047890 */ /* 0x000fe2000fffe03f */
[----:B0-----:R-:W-:Y:S02]  /*51a0*/  IMAD R0, R30, UR14, RZ ;  /* 0x0000000e1e007c24 */ /* 0x001fe4000f8e02ff */
[----:B-----5:R0:W-:Y:S01]  /*51b0*/  STS.128 [R39], R8 ;  /* 0x0000000827007388 */ /* 0x0201e20000000c00 */
[----:B------:R-:W-:-:S03]  /*51c0*/  NOP ;  /* 0x0000000000007918 */ /* 0x000fc60000000000 */
[----:B------:R-:W5:Y:S01]  /*51d0*/  LDS.128 R4, [R39] ;  /* 0x0000000027047984 */ /* 0x000f620000000c00 */
[----:B0-----:R-:W-:-:S04]  /*51e0*/  IMAD.WIDE.U32 R8, R30, UR15, R26 ;  /* 0x0000000f1e087c25 */ /* 0x001fc8000f8e001a */
[----:B------:R-:W-:Y:S02]  /*51f0*/  IMAD R10, R78, UR6, RZ ;  /* 0x000000064e0a7c24 */ /* 0x000fe4000f8e02ff */
[----:B-1----:R-:W-:Y:S01]  /*5200*/  IMAD.WIDE.U32 R26, R40, UR15, R26 ;  /* 0x0000000f281a7c25 */ /* 0x002fe2000f8e001a */
[----:B-----5:R-:W-:Y:S02]  /*5210*/  SHF.L.U32 R29, R4, 0x10, RZ ;  /* 0x00000010041d7819 */ /* 0x020fe400000006ff */
        /* <DEDUP_REMOVED lines=9> */
[----:B------:R-:W-:-:S02]  /*52b0*/  IMAD R29, R31, UR15, R0 ;  /* 0x0000000f1f1d7c24 */ /* 0x000fc4000f8e0200 */
[----:B------:R-:W-:Y:S01]  /*52c0*/  FADD.FTZ R33, R11, R76 ;  /* 0x0000004c0b217221 */ /* 0x000fe20000010000 */
[----:B------:R-:W-:Y:S02]  /*52d0*/  FSETP.GTU.FTZ.AND P4, PT, R32, 20, PT ;  /* 0x41a000002000780b */ /* 0x000fe40003f9c000 */
[----:B------:R-:W0:Y:S01]  /*52e0*/  LDC.64 R30, c[0x0][0x3e0] ;  /* 0x0000f800ff1e7b82 */ /* 0x000e220000000a00 */
[----:B------:R-:W-:Y:S02]  /*52f0*/  FSETP.GTU.FTZ.AND P5, PT, R28, 20, PT ;  /* 0x41a000001c00780b */ /* 0x000fe40003fbc000 */
[----:B------:R-:W-:Y:S01]  /*5300*/  IADD3 R9, R9, R29, RZ ;  /* 0x0000001d09097210 */ /* 0x000fe20007ffe0ff */
[----:B------:R-:W-:Y:S01]  /*5310*/  IMAD R29, R81, UR7, R10 ;  /* 0x00000007511d7c24 */ /* 0x000fe2000f8e020a */
[----:B------:R-:W-:Y:S02]  /*5320*/  FSETP.GTU.FTZ.AND P3, PT, R33, 20, PT ;  /* 0x41a000002100780b */ /* 0x000fe40003f7c000 */
[----:B------:R-:W-:Y:S01]  /*5330*/  PRMT R5, R5, 0x7632, R5 ;  /* 0x0000763205057816 */ /* 0x000fe20000000005 */
[----:B------:R-:W-:Y:S01]  /*5340*/  @!P6 FMUL.FTZ R0, R2, -1.4426950216293334961 ;  /* 0xbfb8aa3b0200e820 */ /* 0x000fe20000410000 */
[----:B------:R-:W-:Y:S01]  /*5350*/  IMAD.WIDE.U32 R8, R81, UR6, R8 ;  /* 0x0000000651087c25 */ /* 0x000fe2000f8e0008 */
[----:B------:R-:W-:Y:S01]  /*5360*/  PRMT R6, R6, 0x7632, R6 ;  /* 0x0000763206067816 */ /* 0x000fe20000000006 */
[----:B------:R-:W-:Y:S01]  /*5370*/  ULDC.64 UR6, c[0x0][0x3b0] ;  /* 0x0000ec0000067ab9 */ /* 0x000fe20000000a00 */
[----:B------:R-:W-:-:S02]  /*5380*/  SHF.L.U32 R5, R5, 0x10, RZ ;  /* 0x0000001005057819 */ /* 0x000fc400000006ff */
[----:B------:R-:W1:Y:S01]  /*5390*/  @!P6 MUFU.EX2 R0, R0 ;  /* 0x000000000000e308 */ /* 0x000e620000000800 */
[----:B------:R-:W-:Y:S01]  /*53a0*/  @!P5 FMUL.FTZ R2, R28, -1.4426950216293334961 ;  /* 0xbfb8aa3b1c02d820 */ /* 0x000fe20000410000 */
[----:B------:R-:W-:Y:S01]  /*53b0*/  SHF.L.U32 R11, R4, 0x10, RZ ;  /* 0x00000010040b7819 */ /* 0x000fe200000006ff */
[----:B------:R-:W-:Y:S01]  /*53c0*/  @!P4 FMUL.FTZ R4, R32, -1.4426950216293334961 ;  /* 0xbfb8aa3b2004c820 */ /* 0x000fe20000410000 */
[----:B------:R-:W-:Y:S02]  /*53d0*/  PRMT R10, R7, 0x7632, R10 ;  /* 0x00007632070a7816 */ /* 0x000fe4000000000a */
[----:B------:R-:W-:Y:S01]  /*53e0*/  IADD3 R38, R9, R29, RZ ;  /* 0x0000001d09267210 */ /* 0x000fe20007ffe0ff */
[--C-:B------:R-:W-:Y:S01]  /*53f0*/  FADD.FTZ R29, R5, R76.reuse ;  /* 0x0000004c051d7221 */ /* 0x100fe20000010000 */
[----:B------:R-:W-:Y:S01]  /*5400*/  SHF.L.U32 R9, R6, 0x10, RZ ;  /* 0x0000001006097819 */ /* 0x000fe200000006ff */
[--C-:B------:R-:W-:Y:S01]  /*5410*/  FADD.FTZ R11, R11, R76.reuse ;  /* 0x0000004c0b0b7221 */ /* 0x100fe20000010000 */
[----:B0-----:R-:W-:Y:S01]  /*5420*/  LEA R37, P1, R8, R30, 0x1 ;  /* 0x0000001e08257211 */ /* 0x001fe200078208ff */
[----:B------:R-:W-:Y:S01]  /*5430*/  @!P3 FMUL.FTZ R6, R33, -1.4426950216293334961 ;  /* 0xbfb8aa3b2106b820 */ /* 0x000fe20000410000 */
[----:B------:R-:W-:Y:S01]  /*5440*/  SHF.L.U32 R5, R10, 0x10, RZ ;  /* 0x000000100a057819 */ /* 0x000fe200000006ff */
[----:B------:R-:W-:Y:S01]  /*5450*/  FADD.FTZ R9, R9, R76 ;  /* 0x0000004c09097221 */ /* 0x000fe20000010000 */
[----:B------:R-:W-:Y:S01]  /*5460*/  LEA.HI.X R38, R8, R31, R38, 0x1, P1 ;  /* 0x0000001f08267211 */ /* 0x000fe200008f0c26 */
[----:B------:R-:W-:Y:S01]  /*5470*/  @!P4 MUFU.EX2 R7, R4 ;  /* 0x000000040007c308 */ /* 0x000fe20000000800 */
[----:B------:R-:W-:Y:S01]  /*5480*/  FSETP.GTU.FTZ.AND P2, PT, R11, 20, PT ;  /* 0x41a000000b00780b */ /* 0x000fe20003f5c000 */
[----:B-1----:R-:W-:Y:S01]  /*5490*/  @!P6 FADD.FTZ R0, R0, 1 ;  /* 0x3f8000000000e421 */ /* 0x002fe20000010000 */
[----:B------:R-:W-:Y:S01]  /*54a0*/  FADD.FTZ R8, R5, R76 ;  /* 0x0000004c05087221 */ /* 0x000fe20000010000 */
[----:B------:R-:W-:-:S02]  /*54b0*/  FSETP.GTU.FTZ.AND P0, PT, R29, 20, PT ;  /* 0x41a000001d00780b */ /* 0x000fc40003f1c000 */
[----:B------:R-:W-:Y:S02]  /*54c0*/  FSETP.GTU.FTZ.AND P1, PT, R9, 20, PT ;  /* 0x41a000000900780b */ /* 0x000fe40003f3c000 */
[----:B------:R0:W1:Y:S08]  /*54d0*/  @!P6 MUFU.RCP R28, R0 ;  /* 0x00000000001ce308 */ /* 0x0000700000001000 */
[----:B------:R-:W5:Y:S01]  /*54e0*/  @!P3 MUFU.EX2 R6, R6 ;  /* 0x000000060006b308 */ /* 0x000f620000000800 */
[----:B0-----:R-:W-:Y:S01]  /*54f0*/  @!P2 FMUL.FTZ R0, R11, -1.4426950216293334961 ;  /* 0xbfb8aa3b0b00a820 */ /* 0x001fe20000410000 */
[----:B------:R-:W-:Y:S01]  /*5500*/  @!P0 FMUL.FTZ R4, R29, -1.4426950216293334961 ;  /* 0xbfb8aa3b1d048820 */ /* 0x000fe20000410000 */
[----:B------:R-:W-:-:S05]  /*5510*/  @!P1 FMUL.FTZ R5, R9, -1.4426950216293334961 ;  /* 0xbfb8aa3b09059820 */ /* 0x000fca0000410000 */
[----:B------:R-:W0:Y:S01]  /*5520*/  @!P2 MUFU.EX2 R0, R0 ;  /* 0x000000000000a308 */ /* 0x000e220000000800 */
[----:B-1----:R-:W-:Y:S01]  /*5530*/  @!P6 FMUL.FTZ R97, R97, R28 ;  /* 0x0000001c6161e220 */ /* 0x002fe20000410000 */
[----:B------:R-:W-:-:S06]  /*5540*/  FSETP.GTU.FTZ.AND P6, PT, R8, 20, PT ;  /* 0x41a000000800780b */ /* 0x000fcc0003fdc000 */
[----:B------:R1:W-:Y:S01]  /*5550*/  @!P0 MUFU.EX2 R28, R4 ;  /* 0x00000004001c8308 */ /* 0x0003e20000000800 */
[----:B-----5:R-:W-:Y:S01]  /*5560*/  @!P3 FADD.FTZ R30, R6, 1 ;  /* 0x3f800000061eb421 */ /* 0x020fe20000010000 */
[----:B------:R-:W-:-:S05]  /*5570*/  F2FP.BF16.F32.PACK_AB R6, R107, R103 ;  /* 0x000000676b06723e */ /* 0x000fca00000010ff */
[----:B------:R-:W-:Y:S01]  /*5580*/  @!P6 FMUL.FTZ R9, R8, -1.4426950216293334961 ;  /* 0xbfb8aa3b0809e820 */ /* 0x000fe20000410000 */
[----:B------:R5:W-:Y:S01]  /*5590*/  @!P1 MUFU.EX2 R29, R5 ;  /* 0x00000005001d9308 */ /* 0x000be20000000800 */
[----:B------:R-:W-:Y:S01]  /*55a0*/  @!P4 FADD.FTZ R8, R7, 1 ;  /* 0x3f8000000708c421 */ /* 0x000fe20000010000 */
[----:B------:R-:W-:Y:S01]  /*55b0*/  F2FP.BF16.F32.PACK_AB R7, R109, R114 ;  /* 0x000000726d07723e */ /* 0x000fe200000010ff */
[----:B0-----:R-:W-:Y:S01]  /*55c0*/  @!P2 FADD.FTZ R0, R0, 1 ;  /* 0x3f8000000000a421 */ /* 0x001fe20000010000 */
[----:B-1----:R-:W-:-:S04]  /*55d0*/  F2FP.BF16.F32.PACK_AB R4, R101, R99 ;  /* 0x000000636504723e */ /* 0x002fc800000010ff */
[----:B------:R-:W0:Y:S01]  /*55e0*/  @!P6 MUFU.EX2 R31, R9 ;  /* 0x00000009001fe308 */ /* 0x000e220000000800 */
[----:B-----5:R-:W-:-:S05]  /*55f0*/  F2FP.BF16.F32.PACK_AB R5, R105, R112 ;  /* 0x000000706905723e */ /* 0x020fca00000010ff */
[----:B------:R-:W-:Y:S01]  /*5600*/  STS.128 [R39], R4 ;  /* 0x0000000427007388 */ /* 0x000fe20000000c00 */
[----:B------:R-:W-:Y:S01]  /*5610*/  NOP ;  /* 0x0000000000007918 */ /* 0x000fe20000000000 */
[----:B------:R1:W5:Y:S01]  /*5620*/  @!P4 MUFU.RCP R34, R8 ;  /* 0x000000080022c308 */ /* 0x0003620000001000 */
[----:B0-----:R-:W-:-:S07]  /*5630*/  @!P6 FADD.FTZ R31, R31, 1 ;  /* 0x3f8000001f1fe421 */ /* 0x001fce0000010000 */
[----:B------:R-:W0:Y:S01]  /*5640*/  @!P5 MUFU.EX2 R2, R2 ;  /* 0x000000020002d308 */ /* 0x000e220000000800 */
[----:B-1----:R-:W1:Y:S07]  /*5650*/  LDS.128 R8, [R39] ;  /* 0x0000000027087984 */ /* 0x002e6e0000000c00 */
[----:B------:R2:W3:Y:S01]  /*5660*/  @!P3 MUFU.RCP R36, R30 ;  /* 0x0000001e0024b308 */ /* 0x0004e20000001000 */
[----:B-----5:R-:W-:Y:S01]  /*5670*/  @!P4 FMUL.FTZ R93, R93, R34 ;  /* 0x000000225d5dc220 */ /* 0x020fe20000410000 */
[----:B------:R-:W-:-:S02]  /*5680*/  ISETP.GT.AND P4, PT, R59, 0x1, PT ;  /* 0x000000013b00780c */ /* 0x000fc40003f84270 */
[----:B------:R-:W-:-:S04]  /*5690*/  IADD3 R59, R59, -0x1, RZ ;  /* 0xffffffff3b3b7810 */ /* 0x000fc80007ffe0ff */
[----:B------:R5:W4:Y:S01]  /*56a0*/  @!P2 MUFU.RCP R33, R0 ;  /* 0x000000000021a308 */ /* 0x000b220000001000 */
[----:B--2---:R-:W-:Y:S01]  /*56b0*/  @!P1 FADD.FTZ R30, R29, 1 ;  /* 0x3f8000001d1e9421 */ /* 0x004fe20000010000 */
[----:B0-----:R-:W-:-:S06]  /*56c0*/  @!P5 FADD.FTZ R2, R2, 1 ;  /* 0x3f8000000202d421 */ /* 0x001fcc0000010000 */
[----:B------:R-:W0:Y:S01]  /*56d0*/  @!P1 MUFU.RCP R29, R30 ;  /* 0x0000001e001d9308 */ /* 0x000e220000001000 */
[----:B---3--:R-:W-:Y:S01]  /*56e0*/  @!P3 FMUL.FTZ R91, R91, R36 ;  /* 0x000000245b5bb220 */ /* 0x008fe20000410000 */
[----:B-----5:R-:W-:Y:S01]  /*56f0*/  IMAD R0, R40, UR14, RZ ;  /* 0x0000000e28007c24 */ /* 0x020fe2000f8e02ff */
[----:B------:R-:W-:-:S04]  /*5700*/  IADD3 R65, P3, R65, -0x200, RZ ;  /* 0xfffffe0041417810 */ /* 0x000fc80007f7e0ff */
[----:B------:R-:W-:Y:S01]  /*5710*/  IADD3.X R66, R66, -0x1, RZ, P3, !PT ;  /* 0xffffffff42427810 */ /* 0x000fe20001ffe4ff */
[----:B------:R2:W3:Y:S01]  /*5720*/  @!P5 MUFU.RCP R32, R2 ;  /* 0x000000020020d308 */ /* 0x0004e20000001000 */
[----:B----4-:R-:W-:-:S07]  /*5730*/  @!P2 FMUL.FTZ R94, R94, R33 ;  /* 0x000000215e5ea220 */ /* 0x010fce0000410000 */
[----:B------:R-:W4:Y:S01]  /*5740*/  @!P6 MUFU.RCP R31, R31 ;  /* 0x0000001f001fe308 */ /* 0x000f220000001000 */
[----:B--2---:R-:W-:Y:S01]  /*5750*/  @!P0 FADD.FTZ R2, R28, 1 ;  /* 0x3f8000001c028421 */ /* 0x004fe20000010000 */
[----:B------:R-:W-:Y:S01]  /*5760*/  IADD3 R28, P2, R37, R50, RZ ;  /* 0x00000032251c7210 */ /* 0x000fe20007f5e0ff */
[----:B0-----:R-:W-:Y:S01]  /*5770*/  @!P1 FMUL.FTZ R92, R92, R29 ;  /* 0x0000001d5c5c9220 */ /* 0x001fe20000410000 */
[----:B------:R-:W0:Y:S01]  /*5780*/  LDC.64 R36, c[0x0][0x3f0] ;  /* 0x0000fc00ff247b82 */ /* 0x000e220000000a00 */
[----:B------:R-:W-:Y:S02]  /*5790*/  IADD3 R64, P1, R64, -0x200, RZ ;  /* 0xfffffe0040407810 */ /* 0x000fe40007f3e0ff */
[----:B------:R-:W-:Y:S01]  /*57a0*/  IADD3.X R29, R38, R3, RZ, P2, !PT ;  /* 0x00000003261d7210 */ /* 0x000fe200017fe4ff */
[----:B------:R-:W2:Y:S01]  /*57b0*/  @!P0 MUFU.RCP R35, R2 ;  /* 0x0000000200238308 */ /* 0x000ea20000001000 */
[----:B---3--:R-:W-:Y:S01]  /*57c0*/  @!P5 FMUL.FTZ R95, R95, R32 ;  /* 0x000000205f5fd220 */ /* 0x008fe20000410000 */
[----:B------:R-:W-:Y:S01]  /*57d0*/  F2FP.BF16.F32.PACK_AB R32, R94, R97 ;  /* 0x000000615e20723e */ /* 0x000fe200000010ff */
[----:B------:R-:W-:Y:S01]  /*57e0*/  FADD.FTZ R97, R97, R72 ;  /* 0x0000004861617221 */ /* 0x000fe20000010000 */
[----:B-1----:R1:W-:Y:S01]  /*57f0*/  STG.E.128 desc[UR12][R28.64], R8 ;  /* 0x000000081c007986 */ /* 0x0023e2000c101d0c */
[----:B------:R-:W-:-:S02]  /*5800*/  F2FP.BF16.F32.PACK_AB R34, R92, R93 ;  /* 0x0000005d5c22723e */ /* 0x000fc400000010ff */
[----:B------:R-:W-:Y:S01]  /*5810*/  FADD.FTZ R94, R97, R94 ;  /* 0x0000005e615e7221 */ /* 0x000fe20000010000 */
[----:B------:R-:W-:Y:S01]  /*5820*/  BAR.SYNC.DEFER_BLOCKING 0x0 ;  /* 0x0000000000007b1d */ /* 0x000fe20000010000 */
[----:B----4-:R-:W-:Y:S01]  /*5830*/  @!P6 FMUL.FTZ R96, R96, R31 ;  /* 0x0000001f6060e220 */ /* 0x010fe20000410000 */
[----:B------:R-:W-:Y:S01]  /*5840*/  IMAD R31, R41, UR15, R0 ;  /* 0x0000000f291f7c24 */ /* 0x000fe2000f8e0200 */
[----:B------:R-:W-:Y:S01]  /*5850*/  IADD3 R71, P2, R71, -0x200, RZ ;  /* 0xfffffe0047477810 */ /* 0x000fe20007f5e0ff */
[----:B------:R-:W-:Y:S01]  /*5860*/  IMAD R0, R78, UR6, RZ ;  /* 0x000000064e007c24 */ /* 0x000fe2000f8e02ff */
[----:B------:R-:W-:Y:S02]  /*5870*/  IADD3.X R62, R62, -0x1, RZ, P1, !PT ;  /* 0xffffffff3e3e7810 */ /* 0x000fe40000ffe4ff */
[----:B------:R-:W-:Y:S01]  /*5880*/  IADD3 R27, R27, R31, RZ ;  /* 0x0000001f1b1b7210 */ /* 0x000fe20007ffe0ff */
[----:B--2---:R-:W-:Y:S01]  /*5890*/  @!P0 FMUL.FTZ R90, R90, R35 ;  /* 0x000000235a5a8220 */ /* 0x004fe20000410000 */
[----:B------:R-:W-:-:S02]  /*58a0*/  F2FP.BF16.F32.PACK_AB R35, R96, R91 ;  /* 0x0000005b6023723e */ /* 0x000fc400000010ff */
[----:B------:R-:W-:Y:S02]  /*58b0*/  IADD3.X R68, R68, -0x1, RZ, P2, !PT ;  /* 0xffffffff44447810 */ /* 0x000fe400017fe4ff */
[----:B------:R-:W-:Y:S01]  /*58c0*/  F2FP.BF16.F32.PACK_AB R33, R90, R95 ;  /* 0x0000005f5a21723e */ /* 0x000fe200000010ff */
[C---:B-1----:R-:W-:Y:S02]  /*58d0*/  IMAD R11, R81.reuse, UR7, R0 ;  /* 0x00000007510b7c24 */ /* 0x042fe4000f8e0200 */
[----:B------:R-:W-:Y:S01]  /*58e0*/  FADD.FTZ R95, R94, R95 ;  /* 0x0000005f5e5f7221 */ /* 0x000fe20000010000 */
[----:B------:R-:W-:-:S04]  /*58f0*/  IMAD.WIDE.U32 R8, R81, UR6, R26 ;  /* 0x0000000651087c25 */ /* 0x000fc8000f8e001a */
[----:B------:R-:W-:Y:S01]  /*5900*/  FADD.FTZ R90, R95, R90 ;  /* 0x0000005a5f5a7221 */ /* 0x000fe20000010000 */
[----:B------:R-:W-:Y:S01]  /*5910*/  IADD3 R0, R9, R11, RZ ;  /* 0x0000000b09007210 */ /* 0x000fe20007ffe0ff */
[----:B------:R-:W-:Y:S01]  /*5920*/  STS.128 [R39], R32 ;  /* 0x0000002027007388 */ /* 0x000fe20000000c00 */
[----:B------:R-:W-:-:S03]  /*5930*/  NOP ;  /* 0x0000000000007918 */ /* 0x000fc60000000000 */
[----:B------:R-:W1:Y:S01]  /*5940*/  LDS.128 R4, [R39] ;  /* 0x0000000027047984 */ /* 0x000e620000000c00 */
[----:B0-----:R-:W-:Y:S01]  /*5950*/  LEA R9, P0, R8, R36, 0x1 ;  /* 0x0000002408097211 */ /* 0x001fe200078008ff */
[----:B------:R-:W-:-:S03]  /*5960*/  FADD.FTZ R93, R90, R93 ;  /* 0x0000005d5a5d7221 */ /* 0x000fc60000010000 */
        /* <DEDUP_REMOVED lines=8> */
[----:B-1----:R0:W-:Y:S01]  /*59f0*/  STG.E.128 desc[UR12][R2.64], R4 ;  /* 0x0000000402007986 */ /* 0x0021e2000c101d0c */
[----:B------:R-:W-:Y:S07]  /*5a00*/  @P4 BRA `(.L_x_9808) ;  /* 0xffffffb000904947 */ /* 0x000fee000383ffff */
.L_x_9768:
        /* <DEDUP_REMOVED lines=26> */
.L_x_9810:
[----:B------:R-:W-:Y:S05]  /*5bb0*/  BSYNC B0 ;  /* 0x0000000000007941 */ /* 0x000fea0003800000 */
.L_x_9809:
        /* <DEDUP_REMOVED lines=29> */
.L_x_9812:
[----:B-1----:R-:W2:Y:S02]  /*5d90*/  S2R R15, SR_TID.X ;  /* 0x00000000000f7919 */ /* 0x002ea40000002100 */
.L_x_9813:
[----:B------:R-:W-:Y:S05]  /*5da0*/  BSYNC B0 ;  /* 0x0000000000007941 */ /* 0x000fea0003800000 */
.L_x_9811:
        /* <DEDUP_REMOVED lines=22> */
.L_x_9815:
[----:B------:R-:W-:Y:S02]  /*5f10*/  LEA R0, R15, UR4, 0x2 ;  /* 0x000000040f007c11 */ /* 0x000fe4000f8e10ff */
[----:B------:R-:W-:Y:S02]  /*5f20*/  SHF.R.S32.HI R10, RZ, 0x1f, R15 ;  /* 0x0000001fff0a7819 */ /* 0x000fe4000001140f */
[----:B0-----:R-:W-:Y:S01]  /*5f30*/  MOV R8, R2 ;  /* 0x0000000200087202 */ /* 0x001fe20000000f00 */
[----:B-1----:R-:W0:Y:S01]  /*5f40*/  LDS R17, [R0+0x18f8] ;  /* 0x0018f80000117984 */ /* 0x002e220000000800 */
        /* <DEDUP_REMOVED lines=22> */
.L_x_9814:
[----:B------:R-:W-:Y:S05]  /*60b0*/  EXIT ;  /* 0x000000000000794d */ /* 0x000fea0003800000 */
.L_x_9816:
        /* <DEDUP_REMOVED lines=12> */
.L_x_11035:


//--------------------- .text._Z25selective_scan_bwd_kernelI32Selective_Scan_bwd_kernel_traitsILi32ELi8ELb1ELb1ELb1ELb0ELb0EN3c108BFloat16EfEEv12SSMParamsBwd --------------------------
	.section	.text._Z25selective_scan_bwd_kernelI32Selective_Scan_bwd_kernel_traitsILi32ELi8ELb1ELb1ELb1ELb0ELb0EN3c108BFloat16EfEEv12SSMParamsBwd,"ax",@progbits
	.align	128
        .global         _Z25selective_scan_bwd_kernelI32Selective_Scan_bwd_kernel_traitsILi32ELi8ELb1ELb1ELb1ELb0ELb0EN3c108BFloat16EfEEv12SSMParamsBwd
        .type           _Z25selective_scan_bwd_kernelI32Selective_Scan_bwd_kernel_traitsILi32ELi8ELb1ELb1ELb1ELb0ELb0EN3c108BFloat16EfEEv12SSMParamsBwd,@function
        .size           _Z25selective_scan_bwd_kernelI32Selective_Scan_bwd_kernel_traitsILi32ELi8ELb1ELb1ELb1ELb0ELb0EN3c108BFloat16EfEEv12SSMParamsBwd,(.L_x_11036 - _Z25selective_scan_bwd_kernelI32Selective_Scan_bwd_kernel_traitsILi32ELi8ELb1ELb1ELb1ELb0ELb0EN3c108BFloat16EfEEv12SSMParamsBwd)
        .other          _Z25selective_scan_bwd_kernelI32Selective_Scan_bwd_kernel_traitsILi32ELi8ELb1ELb1ELb1ELb0ELb0EN3c108BFloat16EfEEv12SSMParamsBwd,@"STO_CUDA_ENTRY STV_DEFAULT"
_Z25selective_scan_bwd_kernelI32Selective_Scan_bwd_kernel_traitsILi32ELi8ELb1ELb1ELb1ELb0ELb0EN3c108BFloat16EfEEv12SSMParamsBwd:
.text._Z25selective_scan_bwd_kernelI32Selective_Scan_bwd_kernel_traitsILi32ELi8ELb1ELb1ELb1ELb0ELb0EN3c108BFloat16EfEEv12SSMParamsBwd:
[----:B------:R-:W-:Y:S08]  /*0000*/  LDC R1, c[0x0][0x28] ;  /* 0x00000a00ff017b82 */ /* 0x000ff00000000800 */
[----:B------:R-:W0:Y:S01]  /*0010*/  LDC R8, c[0x0][0x228] ;  /* 0x00008a00ff087b82 */ /* 0x000e220000000800 */
[----:B------:R-:W1:Y:S01]  /*0020*/  S2R R135, SR_CTAID.Y ;  /* 0x0000000000877919 */ /* 0x000e620000002600 */
[----:B------:R-:W-:Y:S01]  /*0030*/  HFMA2.MMA R134, -RZ, RZ, 0, 0 ;  /* 0x00000000ff867435 */ /* 0x000fe200000001ff */
[----:B------:R-:W-:Y:S01]  /*0040*/  ULDC.64 UR12, c[0x0][0x208] ;  /* 0x00008200000c7ab9 */ /* 0x000fe20000000a00 */
[----:B------:R-:W-:Y:S01]  /*0050*/  MOV R132, RZ ;  /* 0x000000ff00847202 */ /* 0x000fe20000000f00 */
[----:B------:R-:W-:Y:S01]  /*0060*/  ULDC.64 UR8, c[0x0][0x280] ;  /* 0x0000a00000087ab9 */ /* 0x000fe20000000a00 */
[----:B------:R-:W-:Y:S01]  /*0070*/  ULDC.64 UR10, c[0x0][0x328] ;  /* 0x0000ca00000a7ab9 */ /* 0x000fe20000000a00 */
[----:B------:R-:W-:Y:S01]  /*0080*/  ULDC.64 UR16, c[0x0][0x310] ;  /* 0x0000c40000107ab9 */ /* 0x000fe20000000a00 */
        /* <DEDUP_REMOVED lines=23> */
[----:B0-----:R-:W-:Y:S01]  /*0200*/  IABS R2, R135 ;  /* 0x0000008700027213 */ /* 0x001fe20000000000 */
[----:B------:R-:W0:Y:S01]  /*0210*/  LDC.64 R18, c[0x0][0x3f8] ;  /* 0x0000fe00ff127b82 */ /* 0x000e220000000a00 */
[----:B---3--:R-:W-:-:S07]  /*0220*/  IMAD.MOV.U32 R6, RZ, RZ, RZ ;  /* 0x000000ffff067224 */ /* 0x008fce00078e00ff */
[----:B--2---:R-:W2:Y:S01]  /*0230*/  LDC.64 R4, c[0x0][0x288] ;  /* 0x0000a200ff047b82 */ /* 0x004ea20000000a00 */
[----:B------:R-:W-:-:S05]  /*0240*/  IADD3 R10, RZ, -R7, RZ ;  /* 0x80000007ff0a7210 */ /* 0x000fca0007ffe0ff */
[----:B------:R-:W-:Y:S01]  /*0250*/  IMAD R3, R10, R9, RZ ;  /* 0x000000090a037224 */ /* 0x000fe200078e02ff */
[----:B------:R-:W-:Y:S01]  /*0260*/  USHF.R.S32.HI UR15, URZ, 0x1f, UR14 ;  /* 0x0000001f3f0f7899 */ /* 0x000fe2000801140e */
[----:B------:R-:W3:Y:S02]  /*0270*/  LDC.64 R10, c[0x0][0x298] ;  /* 0x0000a600ff0a7b82 */ /* 0x000ee40000000a00 */
[----:B------:R-:W-:-:S06]  /*0280*/  IMAD.HI.U32 R7, R7, R3, R6 ;  /* 0x0000000307077227 */ /* 0x000fcc00078e0006 */
[----:B------:R-:W-:Y:S01]  /*0290*/  IMAD.HI.U32 R130, R7, R2, RZ ;  /* 0x0000000207827227 */ /* 0x000fe200078e00ff */
[----:B------:R-:W4:Y:S04]  /*02a0*/  LDC.64 R116, c[0x0][0x2f0] ;  /* 0x0000bc00ff747b82 */ /* 0x000f280000000a00 */
[----:B------:R-:W-:-:S04]  /*02b0*/  IADD3 R0, -R130, RZ, RZ ;  /* 0x000000ff82007210 */ /* 0x000fc80007ffe1ff */
[----:B------:R-:W4:Y:S01]  /*02c0*/  LDC.64 R28, c[0x0][0x2d8] ;  /* 0x0000b600ff1c7b82 */ /* 0x000f220000000a00 */
[----:B------:R-:W-:-:S05]  /*02d0*/  IMAD R0, R9, R0, R2 ;  /* 0x0000000009007224 */ /* 0x000fca00078e0202 */
[----:B------:R-:W-:Y:S01]  /*02e0*/  ISETP.GT.U32.AND P1, PT, R9, R0, PT ;  /* 0x000000000900720c */ /* 0x000fe20003f24070 */
[----:B------:R-:W-:Y:S01]  /*02f0*/  UIMAD UR6, UR15, UR8, URZ ;  /* 0x000000080f0672a4 */ /* 0x000fe2000f8e023f */
[----:B------:R-:W4:Y:S01]  /*0300*/  LDC.64 R26, c[0x0][0x3b8] ;  /* 0x0000ee00ff1a7b82 */ /* 0x000f220000000a00 */
[----:B------:R-:W-:Y:S02]  /*0310*/  UIMAD.WIDE.U32 UR4, UR14, UR8, URZ ;  /* 0x000000080e0472a5 */ /* 0x000fe4000f8e003f */
[----:B------:R-:W-:-:S03]  /*0320*/  UIMAD UR6, UR14, UR9, UR6 ;  /* 0x000000090e0672a4 */ /* 0x000fc6000f8e0206 */
[----:B------:R-:W-:-:S05]  /*0330*/  ULDC.64 UR8, c[0x0][0x290] ;  /* 0x0000a40000087ab9 */ /* 0x000fca0000000a00 */
[----:B------:R-:W-:-:S04]  /*0340*/  @!P1 IADD3 R0, R0, -R9, RZ ;  /* 0x8000000900009210 */ /* 0x000fc80007ffe0ff */
[----:B------:R-:W-:Y:S02]  /*0350*/  ISETP.GE.U32.AND P0, PT, R0, R9, PT ;  /* 0x000000090000720c */ /* 0x000fe40003f06070 */
[C---:B------:R-:W-:Y:S01]  /*0360*/  LOP3.LUT R0, R135.reuse, R8, RZ, 0x3c, !PT ;  /* 0x0000000887007212 */ /* 0x040fe200078e3cff */
[----:B------:R-:W-:Y:S01]  /*0370*/  UIADD3 UR5, UR5, UR6, URZ ;  /* 0x0000000605057290 */ /* 0x000fe2000fffe03f */
[----:B------:R-:W-:Y:S02]  /*0380*/  @!P1 IADD3 R130, R130, 0x1, RZ ;  /* 0x0000000182829810 */ /* 0x000fe40007ffe0ff */
[----:B------:R-:W-:Y:S01]  /*0390*/  ISETP.GE.AND P2, PT, R0, RZ, PT ;  /* 0x000000ff0000720c */ /* 0x000fe20003f46270 */
[----:B------:R-:W-:Y:S01]  /*03a0*/  UIMAD UR6, UR15, UR8, URZ ;  /* 0x000000080f0672a4 */ /* 0x000fe2000f8e023f */
[----:B------:R-:W-:Y:S01]  /*03b0*/  ISETP.NE.AND P1, PT, R8, RZ, PT ;  /* 0x000000ff0800720c */ /* 0x000fe20003f25270 */
[----:B--2---:R-:W-:Y:S01]  /*03c0*/  IMAD.WIDE.U32 R2, R135, R4, UR4 ;  /* 0x0000000487027e25 */ /* 0x004fe2000f8e0004 */
[----:B------:R-:W-:Y:S01]  /*03d0*/  LEA R7, R25, 0xffffff00, 0x8 ;  /* 0xffffff0019077811 */ /* 0x000fe200078e40ff */
[----:B------:R-:W-:-:S02]  /*03e0*/  UIMAD.WIDE.U32 UR4, UR14, UR8, URZ ;  /* 0x000000080e0472a5 */ /* 0x000fc4000f8e003f */
[----:B------:R-:W-:Y:S01]  /*03f0*/  IMAD R0, R136, R4, RZ ;  /* 0x0000000488007224 */ /* 0x000fe200078e02ff */
[----:B------:R-:W-:Y:S01]  /*0400*/  UIMAD UR6, UR14, UR9, UR6 ;  /* 0x000000090e0672a4 */ /* 0x000fe2000f8e0206 */
[----:B------:R-:W-:Y:S02]  /*0410*/  @P0 IADD3 R130, R130, 0x1, RZ ;  /* 0x0000000182820810 */ /* 0x000fe40007ffe0ff */
[----:B------:R-:W-:Y:S01]  /*0420*/  IMAD R0, R135, R5, R0 ;  /* 0x0000000587007224 */ /* 0x000fe200078e0200 */
[----:B------:R-:W-:Y:S01]  /*0430*/  IADD3 R115, P0, R7, R2, RZ ;  /* 0x0000000207737210 */ /* 0x000fe20007f1e0ff */
[----:B------:R-:W-:Y:S01]  /*0440*/  UIADD3 UR5, UR5, UR6, URZ ;  /* 0x0000000605057290 */ /* 0x000fe2000fffe03f */
[----:B------:R-:W-:Y:S01]  /*0450*/  SHF.R.S32.HI R9, RZ, 0x1f, R7 ;  /* 0x0000001fff097819 */ /* 0x000fe20000011407 */
[----:B---3--:R-:W-:Y:S02]  /*0460*/  IMAD R2, R136, R10, RZ ;  /* 0x0000000a88027224 */ /* 0x008fe400078e02ff */
[----:B------:R-:W-:Y:S01]  /*0470*/  @!P2 IMAD.MOV R130, RZ, RZ, -R130 ;  /* 0x000000ffff82a224 */ /* 0x000fe200078e0a82 */
[----:B------:R-:W-:Y:S01]  /*0480*/  @!P1 LOP3.LUT R130, RZ, R8, RZ, 0x33, !PT ;  /* 0x00000008ff829212 */ /* 0x000fe200078e33ff */
[----:B------:R-:W-:Y:S01]  /*0490*/  IMAD R8, R135, R11, R2 ;  /* 0x0000000b87087224 */ /* 0x000fe200078e0202 */
[----:B------:R-:W-:Y:S01]  /*04a0*/  IADD3.X R0, R9, R3, R0, P0, !PT ;  /* 0x0000000309007210 */ /* 0x000fe200007fe400 */
[----:B------:R-:W-:-:S02]  /*04b0*/  IMAD.WIDE.U32 R2, R135, R10, UR4 ;  /* 0x0000000487027e25 */ /* 0x000fc4000f8e000a */
[----:B------:R-:W2:Y:S01]  /*04c0*/  LDC.64 R10, c[0x0][0x258] ;  /* 0x00009600ff0a7b82 */ /* 0x000ea20000000a00 */
[----:B------:R-:W-:Y:S02]  /*04d0*/  UIMAD UR8, UR15, UR10, URZ ;  /* 0x0000000a0f0872a4 */ /* 0x000fe4000f8e023f */
[----:B------:R-:W-:Y:S01]  /*04e0*/  UIMAD.WIDE.U32 UR6, UR14, UR10, URZ ;  /* 0x0000000a0e0672a5 */ /* 0x000fe2000f8e003f */
[----:B------:R-:W-:Y:S01]  /*04f0*/  IADD3 R113, P0, R7, R2, RZ ;  /* 0x0000000207717210 */ /* 0x000fe20007f1e0ff */
[----:B------:R-:W-:Y:S01]  /*0500*/  UIMAD UR8, UR14, UR11, UR8 ;  /* 0x0000000b0e0872a4 */ /* 0x000fe2000f8e0208 */
[----:B-1----:R-:W-:Y:S02]  /*0510*/  IMAD R2, R136, R12, RZ ;  /* 0x0000000c88027224 */ /* 0x002fe400078e02ff */
[----:B------:R-:W-:Y:S01]  /*0520*/  IADD3.X R8, R9, R3, R8, P0, !PT ;  /* 0x0000000309087210 */ /* 0x000fe200007fe408 */
[----:B------:R-:W-:Y:S01]  /*0530*/  UIADD3 UR7, UR7, UR8, URZ ;  /* 0x0000000807077290 */ /* 0x000fe2000fffe03f */
[----:B------:R-:W-:Y:S01]  /*0540*/  ISETP.NE.U32.AND P0, PT, RZ, UR16, PT ;  /* 0x00000010ff007c0c */ /* 0x000fe2000bf05070 */
[----:B------:R-:W-:-:S02]  /*0550*/  ULDC.64 UR10, c[0x0][0x240] ;  /* 0x00009000000a7ab9 */ /* 0x000fc40000000a00 */
[----:B------:R-:W-:Y:S01]  /*0560*/  UIMAD UR9, UR15, UR10, URZ ;  /* 0x0000000a0f0972a4 */ /* 0x000fe2000f8e023f */
[C---:B------:R-:W-:Y:S01]  /*0570*/  IMAD R6, R135.reuse, R13, R2 ;  /* 0x0000000d87067224 */ /* 0x040fe200078e0202 */
[----:B------:R-:W-:Y:S01]  /*0580*/  ISETP.NE.AND.EX P0, PT, RZ, UR17, PT, P0 ;  /* 0x00000011ff007c0c */ /* 0x000fe2000bf05300 */
[----:B------:R-:W-:Y:S01]  /*0590*/  IMAD.WIDE.U32 R2, R135, R12, UR6 ;  /* 0x0000000687027e25 */ /* 0x000fe2000f8e000c */
[----:B------:R-:W-:Y:S01]  /*05a0*/  UIMAD.WIDE.U32 UR4, UR14, UR10, URZ ;  /* 0x0000000a0e0472a5 */ /* 0x000fe2000f8e003f */
[----:B------:R-:W-:Y:S01]  /*05b0*/  SHF.R.S32.HI R133, RZ, 0x1f, R130 ;  /* 0x0000001fff857819 */ /* 0x000fe20000011482 */
[----:B------:R-:W-:-:S03]  /*05c0*/  UIMAD UR9, UR14, UR11, UR9 ;  /* 0x0000000b0e0972a4 */ /* 0x000fc6000f8e0209 */
[----:B------:R-:W-:Y:S01]  /*05d0*/  ULDC.64 UR10, c[0x0][0x260] ;  /* 0x00009800000a7ab9 */ /* 0x000fe20000000a00 */
[----:B------:R-:W-:Y:S01]  /*05e0*/  UIADD3 UR5, UR5, UR9, URZ ;  /* 0x0000000905057290 */ /* 0x000fe2000fffe03f */
[----:B------:R-:W-:Y:S01]  /*05f0*/  IADD3 R111, P1, R7, R2, RZ ;  /* 0x00000002076f7210 */ /* 0x000fe20007f3e0ff */
[----:B------:R-:W-:Y:S01]  /*0600*/  UIMAD UR8, UR15, UR10, URZ ;  /* 0x0000000a0f0872a4 */ /* 0x000fe2000f8e023f */
[-C--:B--2---:R-:W-:Y:S01]  /*0610*/  IMAD R2, R133, R10.reuse, RZ ;  /* 0x0000000a85027224 */ /* 0x084fe200078e02ff */
[----:B------:R-:W-:Y:S01]  /*0620*/  UIMAD.WIDE.U32 UR6, UR14, UR10, URZ ;  /* 0x0000000a0e0672a5 */ /* 0x000fe2000f8e003f */
[----:B0-----:R-:W-:Y:S01]  /*0630*/  ISETP.NE.U32.AND P2, PT, R18, RZ, PT ;  /* 0x000000ff1200720c */ /* 0x001fe20003f45070 */
[----:B------:R-:W-:Y:S01]  /*0640*/  UIMAD UR8, UR14, UR11, UR8 ;  /* 0x0000000b0e0872a4 */ /* 0x000fe2000f8e0208 */
[----:B------:R-:W-:Y:S01]  /*0650*/  IADD3.X R6, R9, R3, R6, P1, !PT ;  /* 0x0000000309067210 */ /* 0x000fe20000ffe406 */
[C---:B------:R-:W-:Y:S01]  /*0660*/  IMAD R11, R130.reuse, R11, R2 ;  /* 0x0000000b820b7224 */ /* 0x040fe200078e0202 */
[----:B------:R-:W0:Y:S01]  /*0670*/  @P0 LDC.64 R22, c[0x0][0x310] ;  /* 0x0000c400ff160b82 */ /* 0x000e220000000a00 */
[----:B------:R-:W-:Y:S01]  /*0680*/  IMAD.WIDE.U32 R2, R130, R10, UR4 ;  /* 0x0000000482027e25 */ /* 0x000fe2000f8e000a */
[----:B------:R-:W-:Y:S01]  /*0690*/  UIADD3 UR7, UR7, UR8, URZ ;  /* 0x0000000807077290 */ /* 0x000fe2000fffe03f */
[----:B----4-:R-:W-:-:S02]  /*06a0*/  ISETP.NE.U32.AND P1, PT, R16, RZ, PT ;  /* 0x000000ff1000720c */ /* 0x010fc40003f25070 */
[----:B------:R-:W-:-:S03]  /*06b0*/  IMAD R4, R133, R14, RZ ;  /* 0x0000000e85047224 */ /* 0x000fc600078e02ff */
[----:B------:R-:W1:Y:S01]  /*06c0*/  @P0 LDC R10, c[0x0][0x214] ;  /* 0x00008500ff0a0b82 */ /* 0x000e620000000800 */
[C---:B------:R-:W-:Y:S01]  /*06d0*/  IMAD R13, R130.reuse, R15, R4 ;  /* 0x0000000f820d7224 */ /* 0x040fe200078e0204 */
[----:B------:R-:W-:Y:S01]  /*06e0*/  IADD3 R109, P3, R7, R2, RZ ;  /* 0x00000002076d7210 */ /* 0x000fe20007f7e0ff */
[----:B------:R-:W-:Y:S01]  /*06f0*/  IMAD.WIDE.U32 R4, R130, R14, UR6 ;  /* 0x0000000682047e25 */ /* 0x000fe2000f8e000e */
[----:B------:R-:W-:Y:S02]  /*0700*/  ISETP.NE.AND.EX P1, PT, R17, RZ, PT, P1 ;  /* 0x000000ff1100720c */ /* 0x000fe40003f25310 */
[----:B------:R-:W-:Y:S02]  /*0710*/  CS2R R20, SRZ ;  /* 0x0000000000147805 */ /* 0x000fe4000001ff00 */
[----:B------:R-:W-:Y:S01]  /*0720*/  IADD3 R2, R3, R11, RZ ;  /* 0x0000000b03027210 */ /* 0x000fe20007ffe0ff */
[----:B------:R-:W-:Y:S01]  /*0730*/  ULDC.64 UR6, c[0x0][0x230] ;  /* 0x00008c0000067ab9 */ /* 0x000fe20000000a00 */
[----:B------:R-:W2:Y:S01]  /*0740*/  LDC.64 R14, c[0x0][0x2f8] ;  /* 0x0000be00ff0e7b82 */ /* 0x000ea20000000a00 */
[----:B------:R-:W-:-:S02]  /*0750*/  IADD3 R106, R5, R13, RZ ;  /* 0x0000000d056a7210 */ /* 0x000fc40007ffe0ff */
[----:B------:R-:W-:-:S05]  /*0760*/  ISETP.NE.AND.EX P2, PT, R19, RZ, PT, P2 ;  /* 0x000000ff1300720c */ /* 0x000fca0003f45320 */
[----:B------:R-:W3:Y:S01]  /*0770*/  @P0 LDC R3, c[0x0][0x21c] ;  /* 0x00008700ff030b82 */ /* 0x000ee20000000800 */
[----:B------:R-:W-:-:S07]  /*0780*/  IADD3.X R2, R9, R2, RZ, P3, !PT ;  /* 0x0000000209027210 */ /* 0x000fce0001ffe4ff */
[----:B------:R-:W4:Y:S01]  /*0790*/  LDC.64 R12, c[0x0][0x2e0] ;  /* 0x0000b800ff0c7b82 */ /* 0x000f220000000a00 */
[----:B------:R-:W-:Y:S02]  /*07a0*/  LEA R116, P5, R115, R116, 0x1 ;  /* 0x0000007473747211 */ /* 0x000fe400078a08ff */
[----:B------:R-:W-:Y:S02]  /*07b0*/  @P1 LEA R20, P3, R135, R16, 0x2 ;  /* 0x0000001087141211 */ /* 0x000fe400078610ff */
[----:B------:R-:W-:Y:S02]  /*07c0*/  IADD3 R7, P4, R7, R4, RZ ;  /* 0x0000000407077210 */ /* 0x000fe40007f9e0ff */
[----:B------:R-:W-:Y:S02]  /*07d0*/  CS2R R4, SRZ ;  /* 0x0000000000047805 */ /* 0x000fe4000001ff00 */
[----:B------:R-:W-:Y:S01]  /*07e0*/  LEA.HI.X R115, R115, R117, R0, 0x1, P5 ;  /* 0x0000007573737211 */ /* 0x000fe200028f0c00 */
[----:B-1----:R-:W-:Y:S01]  /*07f0*/  @P0 IMAD R0, R10, UR14, R135 ;  /* 0x0000000e0a000c24 */ /* 0x002fe2000f8e0287 */
[----:B------:R-:W-:-:S02]  /*0800*/  @P1 LEA.HI.X R21, R135, R17, R136, 0x2, P3 ;  /* 0x0000001187151211 */ /* 0x000fc400018f1488 */
[----:B------:R-:W-:Y:S02]  /*0810*/  IADD3.X R106, R9, R106, RZ, P4, !PT ;  /* 0x0000006a096a7210 */ /* 0x000fe400027fe4ff */
[----:B------:R-:W-:Y:S02]  /*0820*/  ISETP.GE.AND P1, PT, R25, 0x1, PT ;  /* 0x000000011900780c */ /* 0x000fe40003f26270 */
[----:B------:R-:W-:Y:S01]  /*0830*/  @P2 LEA R4, P4, R135, R18, 0x2 ;  /* 0x0000001287042211 */ /* 0x000fe200078810ff */
[----:B------:R-:W-:-:S03]  /*0840*/  @P0 IMAD R0, R0, R25, RZ ;  /* 0x0000001900000224 */ /* 0x000fc600078e02ff */
[----:B------:R-:W-:Y:S01]  /*0850*/  @P2 LEA.HI.X R5, R135, R19, R136, 0x2, P4 ;  /* 0x0000001387052211 */ /* 0x000fe200020f1488 */
[----:B---3--:R-:W-:Y:S01]  /*0860*/  @P0 IMAD R3, R0, R3, RZ ;  /* 0x0000000300030224 */ /* 0x008fe200078e02ff */
[----:B--2---:R-:W-:Y:S01]  /*0870*/  LEA R114, P2, R113, R14, 0x1 ;  /* 0x0000000e71727211 */ /* 0x004fe200078408ff */
[----:B------:R-:W-:Y:S01]  /*0880*/  IMAD R0, R136, UR6, RZ ;  /* 0x0000000688007c24 */ /* 0x000fe2000f8e02ff */
[----:B------:R-:W-:Y:S02]  /*0890*/  LEA R110, P4, R109, R28, 0x1 ;  /* 0x0000001c6d6e7211 */ /* 0x000fe400078808ff */
[----:B------:R-:W-:Y:S01]  /*08a0*/  LEA.HI.X R113, R113, R15, R8, 0x1, P2 ;  /* 0x0000000f71717211 */ /* 0x000fe200010f0c08 */
[----:B------:R-:W-:Y:S01]  /*08b0*/  IMAD R107, R135, UR7, R0 ;  /* 0x00000007876b7c24 */ /* 0x000fe2000f8e0200 */
[----:B------:R-:W-:Y:S02]  /*08c0*/  LEA R112, P3, R111, R26, 0x1 ;  /* 0x0000001a6f707211 */ /* 0x000fe400078608ff */
[----:B----4-:R-:W-:Y:S01]  /*08d0*/  LEA R108, P2, R7, R12, 0x1 ;  /* 0x0000000c076c7211 */ /* 0x010fe200078408ff */
[----:B------:R-:W-:Y:S01]  /*08e0*/  HFMA2.MMA R128, -RZ, RZ, 0, 0 ;  /* 0x00000000ff807435 */ /* 0x000fe200000001ff */
[----:B------:R-:W-:Y:S01]  /*08f0*/  LEA.HI.X R109, R109, R29, R2, 0x1, P4 ;  /* 0x0000001d6d6d7211 */ /* 0x000fe200020f0c02 */
[----:B0-----:R-:W-:Y:S01]  /*0900*/  @P0 IMAD.WIDE R22, R3, 0x8, R22 ;  /* 0x0000000803160825 */ /* 0x001fe200078e0216 */
[----:B------:R-:W-:-:S02]  /*0910*/  LEA.HI.X R111, R111, R27, R6, 0x1, P3 ;  /* 0x0000001b6f6f7211 */ /* 0x000fc400018f0c06 */
[----:B------:R-:W-:Y:S02]  /*0920*/  @!P0 CS2R R22, SRZ ;  /* 0x0000000000168805 */ /* 0x000fe4000001ff00 */
[----:B------:R-:W-:Y:S01]  /*0930*/  LEA.HI.X R106, R7, R13, R106, 0x1, P2 ;  /* 0x0000000d076a7211 */ /* 0x000fe200010f0c6a */
[----:B------:R-:W-:Y:S01]  /*0940*/  IMAD.MOV.U32 R131, RZ, RZ, RZ ;  /* 0x000000ffff837224 */ /* 0x000fe200078e00ff */
[----:B------:R-:W-:Y:S02]  /*0950*/  MOV R2, R4 ;  /* 0x0000000400027202 */ /* 0x000fe40000000f00 */
[----:B------:R-:W-:Y:S01]  /*0960*/  MOV R3, R5 ;  /* 0x0000000500037202 */ /* 0x000fe20000000f00 */
[----:B------:R-:W-:Y:S06]  /*0970*/  @!P1 BRA `(.L_x_9817) ;  /* 0x0000003000989947 */ /* 0x000fec0003800000 */
[----:B------:R-:W0:Y:S01]  /*0980*/  S2R R129, SR_TID.X ;  /* 0x0000000000817919 */ /* 0x000e220000002100 */
[----:B------:R-:W1:Y:S01]  /*0990*/  S2UR UR5, SR_CgaCtaId ;  /* 0x00000000000579c3 */ /* 0x000e620000008800 */
[----:B------:R-:W-:Y:S01]  /*09a0*/  UMOV UR4, 0x400 ;  /* 0x0000040000047882 */ /* 0x000fe20000000000 */
[----:B------:R-:W-:Y:S01]  /*09b0*/  IMAD.WIDE.U32 R24, R135, UR6, RZ ;  /* 0x0000000687187c25 */ /* 0x000fe2000f8e00ff */
[----:B------:R-:W2:Y:S01]  /*09c0*/  S2R R127, SR_LANEID ;  /* 0x00000000007f7919 */ /* 0x000ea20000000000 */
[----:B------:R-:W-:Y:S02]  /*09d0*/  MOV R128, RZ ;  /* 0x000000ff00807202 */ /* 0x000fe40000000f00 */
[----:B------:R-:W-:Y:S01]  /*09e0*/  MOV R131, RZ ;  /* 0x000000ff00837202 */ /* 0x000fe20000000f00 */
[----:B------:R-:W-:Y:S01]  /*09f0*/  IMAD.IADD R107, R25, 0x1, R107 ;  /* 0x00000001196b7824 */ /* 0x000fe200078e026b */
[----:B-1----:R-:W-:-:S06]  /*0a00*/  ULEA UR4, UR5, UR4, 0x18 ;  /* 0x0000000405047291 */ /* 0x002fcc000f8ec03f */
[----:B------:R-:W-:Y:S01]  /*0a10*/  MOV R126, UR4 ;  /* 0x00000004007e7c02 */ /* 0x000fe20008000f00 */
[C---:B0-----:R-:W-:Y:S01]  /*0a20*/  VIADD R4, R129.reuse, 0x20 ;  /* 0x0000002081047836 */ /* 0x041fe20000000000 */
[C---:B------:R-:W-:Y:S01]  /*0a30*/  SHF.L.U32 R0, R129.reuse, 0x3, RZ ;  /* 0x0000000381007819 */ /* 0x040fe200000006ff */
[C---:B------:R-:W-:Y:S01]  /*0a40*/  VIADD R14, R129.reuse, 0xc0 ;  /* 0x000000c0810e7836 */ /* 0x040fe20000000000 */
[C---:B------:R-:W-:Y:S01]  /*0a50*/  IADD3 R6, R129.reuse, 0x40, RZ ;  /* 0x0000004081067810 */ /* 0x040fe20007ffe0ff */
[----:B------:R-:W-:Y:S01]  /*0a60*/  ULDC UR4, c[0x0][0x224] ;  /* 0x0000890000047ab9 */ /* 0x000fe20000000800 */
[C---:B------:R-:W-:Y:S02]  /*0a70*/  IADD3 R8, R129.reuse, 0x60, RZ ;  /* 0x0000006081087810 */ /* 0x040fe40007ffe0ff */
[C---:B------:R-:W-:Y:S02]  /*0a80*/  IADD3 R10, R129.reuse, 0x80, RZ ;  /* 0x00000080810a7810 */ /* 0x040fe40007ffe0ff */
[----:B------:R-:W-:-:S02]  /*0a90*/  IADD3 R12, R129, 0xa0, RZ ;  /* 0x000000a0810c7810 */ /* 0x000fc40007ffe0ff */
[C---:B------:R-:W-:Y:S02]  /*0aa0*/  IADD3 R16, R129.reuse, 0xe0, RZ ;  /* 0x000000e081107810 */ /* 0x040fe40007ffe0ff */
[-C--:B------:R-:W-:Y:S02]  /*0ab0*/  LEA.HI.SX32 R4, R4, R129.reuse, 0x1b ;  /* 0x0000008104047211 */ /* 0x080fe400078fdaff */
[----:B------:R-:W-:Y:S02]  /*0ac0*/  IADD3 R117, R126, 0x420, RZ ;  /* 0x000004207e757810 */ /* 0x000fe40007ffe0ff */
[-C--:B------:R-:W-:Y:S02]  /*0ad0*/  LEA.HI.SX32 R14, R14, R129.reuse, 0x1b ;  /* 0x000000810e0e7211 */ /* 0x080fe400078fdaff */
[-C--:B------:R-:W-:Y:S01]  /*0ae0*/  LEA.HI.SX32 R118, R129, R129.reuse, 0x1b ;  /* 0x0000008181767211 */ /* 0x080fe200078fdaff */
[--C-:B------:R-:W-:Y:S01]  /*0af0*/  IMAD R124, R4, 0x4, R117.reuse ;  /* 0x00000004047c7824 */ /* 0x100fe200078e0275 */
[----:B------:R-:W-:Y:S01]  /*0b00*/  LEA.HI.SX32 R0, R0, R0, 0x1b ;  /* 0x0000000000007211 */ /* 0x000fe200078fdaff */
[----:B------:R-:W-:Y:S01]  /*0b10*/  IMAD R119, R14, 0x4, R117 ;  /* 0x000000040e777824 */ /* 0x000fe200078e0275 */
[----:B------:R-:W-:-:S02]  /*0b20*/  LEA.HI.SX32 R6, R6, R129, 0x1b ;  /* 0x0000008106067211 */ /* 0x000fc400078fdaff */
[-C--:B------:R-:W-:Y:S02]  /*0b30*/  LEA.HI.SX32 R8, R8, R129.reuse, 0x1b ;  /* 0x0000008108087211 */ /* 0x080fe400078fdaff */
[-C--:B------:R-:W-:Y:S02]  /*0b40*/  LEA.HI.SX32 R10, R10, R129.reuse, 0x1b ;  /* 0x000000810a0a7211 */ /* 0x080fe400078fdaff */
[-C--:B------:R-:W-:Y:S02]  /*0b50*/  LEA.HI.SX32 R12, R12, R129.reuse, 0x1b ;  /* 0x000000810c0c7211 */ /* 0x080fe400078fdaff */
[----:B------:R-:W-:Y:S02]  /*0b60*/  LEA.HI.SX32 R16, R16, R129, 0x1b ;  /* 0x0000008110107211 */ /* 0x000fe400078fdaff */
[-C--:B------:R-:W-:Y:S02]  /*0b70*/  LEA R125, R0, R117.reuse, 0x2 ;  /* 0x00000075007d7211 */ /* 0x080fe400078e10ff */
[----:B------:R-:W-:-:S02]  /*0b80*/  LEA R123, R6, R117, 0x2 ;  /* 0x00000075067b7211 */ /* 0x000fc400078e10ff */
[-C--:B------:R-:W-:Y:S02]  /*0b90*/  LEA R122, R8, R117.reuse, 0x2 ;  /* 0x00000075087a7211 */ /* 0x080fe400078e10ff */
[-C--:B------:R-:W-:Y:S02]  /*0ba0*/  LEA R121, R10, R117.reuse, 0x2 ;  /* 0x000000750a797211 */ /* 0x080fe400078e10ff */
[-C--:B------:R-:W-:Y:S02]  /*0bb0*/  LEA R120, R12, R117.reuse, 0x2 ;  /* 0x000000750c787211 */ /* 0x080fe400078e10ff */
[-C--:B------:R-:W-:Y:S02]  /*0bc0*/  LEA R118, R118, R117.reuse, 0x2 ;  /* 0x0000007576767211 */ /* 0x080fe400078e10ff */
[----:B------:R-:W-:Y:S02]  /*0bd0*/  LEA R117, R16, R117, 0x2 ;  /* 0x0000007510757211 */ /* 0x000fe400078e10ff */
[----:B------:R-:W-:-:S02]  /*0be0*/  LOP3.LUT R163, R129, 0x1f, RZ, 0xc0, !PT ;  /* 0x0000001f81a37812 */ /* 0x000fc400078ec0ff */
[----:B------:R-:W-:Y:S02]  /*0bf0*/  SHF.R.S32.HI R104, RZ, 0x1f, R129 ;  /* 0x0000001fff687819 */ /* 0x000fe40000011481 */
[----:B------:R-:W-:Y:S01]  /*0c00*/  MOV R105, UR4 ;  /* 0x0000000400697c02 */ /* 0x000fe20008000f00 */
[----:B--2---:R-:W-:-:S06]  /*0c10*/  UMOV UR4, URZ ;  /* 0x0000003f00047c82 */ /* 0x004fcc0008000000 */
.L_x_9841:
[----:B------:R-:W-:Y:S01]  /*0c20*/  BAR.SYNC.DEFER_BLOCKING 0x0 ;  /* 0x0000000000007b1d */ /* 0x000fe20000010000 */
[C---:B------:R-:W-:Y:S02]  /*0c30*/  SHF.L.U32 R103, R129.reuse, 0x4, RZ ;  /* 0x0000000481677819 */ /* 0x040fe400000006ff */
[----:B------:R-:W-:Y:S02]  /*0c40*/  SHF.L.U64.HI R102, R129, 0x4, R104 ;  /* 0x0000000481667819 */ /* 0x000fe40000010268 */
[----:B0-----:R-:W-:Y:S01]  /*0c50*/  IADD3 R8, P0, R116, R103, RZ ;  /* 0x0000006774087210 */ /* 0x001fe20007f1e0ff */
[----:B------:R-:W-:Y:S01]  /*0c60*/  IMAD R101, R127, 0x10, R126 ;  /* 0x000000107f657824 */ /* 0x000fe200078e027e */
[----:B------:R-:W-:Y:S02]  /*0c70*/  ULDC UR5, c[0x0][0x21c] ;  /* 0x0000870000057ab9 */ /* 0x000fe40000000800 */
[----:B------:R-:W-:-:S05]  /*0c80*/  IADD3.X R9, R115, R102, RZ, P0, !PT ;  /* 0x0000006673097210 */ /* 0x000fca00007fe4ff */
[----:B------:R-:W2:Y:S01]  /*0c90*/  LDG.E.128 R16, desc[UR12][R8.64] ;  /* 0x0000000c08107981 */ /* 0x000ea2000c1e1d00 */
        /* <DEDUP_REMOVED lines=14> */
[C---:B0-----:R-:W-:Y:S01]  /*0d80*/  PRMT R162, R4.reuse, 0x7632, R162 ;  /* 0x0000763204a27816 */ /* 0x041fe200000000a2 */
[----:B------:R-:W-:Y:S01]  /*0d90*/  IMAD.U32 R145, R4, 0x10000, RZ ;  /* 0x0001000004917824 */ /* 0x000fe200078e00ff */
[----:B------:R-:W-:-:S02]  /*0da0*/  SHF.L.U32 R142, R5, 0x10, RZ ;  /* 0x00000010058e7819 */ /* 0x000fc400000006ff */
[----:B------:R-:W-:Y:S02]  /*0db0*/  SHF.L.U32 R143, R162, 0x10, RZ ;  /* 0x00000010a28f7819 */ /* 0x000fe400000006ff */
[----:B------:R-:W-:Y:S02]  /*0dc0*/  PRMT R161, R5, 0x7632, R161 ;  /* 0x0000763205a17816 */ /* 0x000fe400000000a1 */
[C---:B------:R-:W-:Y:S02]  /*0dd0*/  SHF.L.U32 R141, R6.reuse, 0x10, RZ ;  /* 0x00000010068d7819 */ /* 0x040fe400000006ff */
[----:B------:R-:W-:Y:S01]  /*0de0*/  PRMT R160, R6, 0x7632, R160 ;  /* 0x0000763206a07816 */ /* 0x000fe200000000a0 */
[----:B------:R-:W-:Y:S01]  /*0df0*/  IMAD.U32 R139, R161, 0x10000, RZ ;  /* 0x00010000a18b7824 */ /* 0x000fe200078e00ff */
[C---:B-1----:R-:W-:Y:S01]  /*0e00*/  PRMT R0, R32.reuse, 0x7632, R0 ;  /* 0x0000763220007816 */ /* 0x042fe20000000000 */
[----:B------:R-:W-:Y:S01]  /*0e10*/  IMAD.U32 R93, R35, 0x10000, RZ ;  /* 0x00010000235d7824 */ /* 0x000fe200078e00ff */
[----:B------:R-:W-:-:S02]  /*0e20*/  SHF.L.U32 R9, R32, 0x10, RZ ;  /* 0x0000001020097819 */ /* 0x000fc400000006ff */
[----:B------:R-:W-:Y:S01]  /*0e30*/  PRMT R8, R33, 0x7632, R8 ;  /* 0x0000763221087816 */ /* 0x000fe20000000008 */
[--C-:B-----5:R-:W-:Y:S01]  /*0e40*/  FADD.FTZ R93, R93, R132.reuse ;  /* 0x000000845d5d7221 */ /* 0x120fe20000010000 */
[----:B------:R-:W-:Y:S01]  /*0e50*/  SHF.L.U32 R89, R0, 0x10, RZ ;  /* 0x0000001000597819 */ /* 0x000fe200000006ff */
[--C-:B------:R-:W-:Y:S01]  /*0e60*/  FADD.FTZ R96, R9, R132.reuse ;  /* 0x0000008409607221 */ /* 0x100fe20000010000 */
[----:B------:R-:W-:Y:S01]  /*0e70*/  ISETP.LT.AND P0, PT, RZ, UR5, PT ;  /* 0x00000005ff007c0c */ /* 0x000fe2000bf01270 */
[----:B------:R-:W-:Y:S01]  /*0e80*/  IMAD.U32 R9, R8, 0x10000, RZ ;  /* 0x0001000008097824 */ /* 0x000fe200078e00ff */
[----:B------:R-:W-:Y:S01]  /*0e90*/  SHF.L.U32 R138, R160, 0x10, RZ ;  /* 0x00000010a08a7819 */ /* 0x000fe200000006ff */
[--C-:B------:R-:W-:Y:S01]  /*0ea0*/  FADD.FTZ R89, R89, R132.reuse ;  /* 0x0000008459597221 */ /* 0x100fe20000010000 */
[C---:B------:R-:W-:Y:S01]  /*0eb0*/  SHF.L.U32 R11, R34.reuse, 0x10, RZ ;  /* 0x00000010220b7819 */ /* 0x040fe200000006ff */
[----:B------:R-:W-:Y:S01]  /*0ec0*/  FADD.FTZ R90, R9, R132 ;  /* 0x00000084095a7221 */ /* 0x000fe20000010000 */
[----:B------:R-:W-:-:S02]  /*0ed0*/  PRMT R10, R34, 0x7632, R10 ;  /* 0x00007632220a7816 */ /* 0x000fc4000000000a */
[----:B------:R-:W-:Y:S01]  /*0ee0*/  PRMT R26, R35, 0x7632, R26 ;  /* 0x00007632231a7816 */ /* 0x000fe2000000001a */
[----:B------:R-:W-:Y:S01]  /*0ef0*/  FADD.FTZ R92, R11, R132 ;  /* 0x000000840b5c7221 */ /* 0x000fe20000010000 */
[C---:B------:R-:W-:Y:S02]  /*0f00*/  SHF.L.U32 R140, R7.reuse, 0x10, RZ ;  /* 0x00000010078c7819 */ /* 0x040fe400000006ff */
[----:B------:R-:W-:Y:S02]  /*0f10*/  PRMT R158, R7, 0x7632, R158 ;  /* 0x00007632079e7816 */ /* 0x000fe4000000009e */
[----:B------:R-:W-:Y:S02]  /*0f20*/  SHF.L.U32 R95, R33, 0x10, RZ ;  /* 0x00000010215f7819 */ /* 0x000fe400000006ff */
[----:B------:R-:W-:Y:S02]  /*0f30*/  SHF.L.U32 R137, R158, 0x10, RZ ;  /* 0x000000109e897819 */ /* 0x000fe400000006ff */
        /* <DEDUP_REMOVED lines=8> */
[C---:B0-----:R-:W-:Y:S02]  /*0fc0*/  PRMT R94, R16.reuse, 0x7632, R94 ;  /* 0x00007632105e7816 */ /* 0x041fe4000000005e */
[----:B------:R-:W-:Y:S02]  /*0fd0*/  SHF.L.U32 R100, R16, 0x10, RZ ;  /* 0x0000001010647819 */ /* 0x000fe400000006ff */
[----:B------:R-:W-:Y:S02]  /*0fe0*/  SHF.L.U32 R94, R94, 0x10, RZ ;  /* 0x000000105e5e7819 */ /* 0x000fe400000006ff */
[C---:B------:R-:W-:Y:S01]  /*0ff0*/  PRMT R91, R17.reuse, 0x7632, R91 ;  /* 0x00007632115b7816 */ /* 0x040fe2000000005b */
[C---:B------:R-:W-:Y:S01]  /*1000*/  FFMA.FTZ R131, R100.reuse, R145, R131 ;  /* 0x0000009164837223 */ /* 0x040fe20000010083 */
[----:B------:R-:W-:Y:S01]  /*1010*/  SHF.L.U32 R99, R17, 0x10, RZ ;  /* 0x0000001011637819 */ /* 0x000fe200000006ff */
[-C--:B------:R-:W-:Y:S01]  /*1020*/  FMUL.FTZ R83, R100, R134.reuse ;  /* 0x0000008664537220 */ /* 0x080fe20000410000 */
[----:B------:R-:W-:Y:S01]  /*1030*/  SHF.L.U32 R91, R91, 0x10, RZ ;  /* 0x000000105b5b7819 */ /* 0x000fe200000006ff */
[----:B------:R-:W-:Y:S01]  /*1040*/  FFMA.FTZ R0, R94, R143, R131 ;  /* 0x0000008f5e007223 */ /* 0x000fe20000010083 */
[C---:B------:R-:W-:Y:S01]  /*1050*/  PRMT R86, R18.reuse, 0x7632, R86 ;  /* 0x0000763212567816 */ /* 0x040fe20000000056 */
[C---:B------:R-:W-:Y:S01]  /*1060*/  FMUL.FTZ R84, R99.reuse, R134 ;  /* 0x0000008663547220 */ /* 0x040fe20000410000 */
[----:B------:R-:W-:Y:S01]  /*1070*/  SHF.L.U32 R98, R18, 0x10, RZ ;  /* 0x0000001012627819 */ /* 0x000fe200000006ff */
[----:B------:R-:W-:Y:S01]  /*1080*/  FFMA.FTZ R0, R99, R142, R0 ;  /* 0x0000008e63007223 */ /* 0x000fe20000010000 */
[----:B------:R-:W-:Y:S01]  /*1090*/  SHF.L.U32 R86, R86, 0x10, RZ ;  /* 0x0000001056567819 */ /* 0x000fe200000006ff */
[-C--:B------:R-:W-:Y:S01]  /*10a0*/  FMUL.FTZ R80, R94, R134.reuse ;  /* 0x000000865e507220 */ /* 0x080fe20000410000 */
[----:B------:R-:W-:Y:S01]  /*10b0*/  PRMT R85, R19, 0x7632, R85 ;  /* 0x0000763213557816 */ /* 0x000fe20000000055 */
[----:B------:R-:W-:Y:S01]  /*10c0*/  FFMA.FTZ R9, R91, R139, R0 ;  /* 0x0000008b5b097223 */ /* 0x000fe20000010000 */
[----:B------:R-:W-:Y:S01]  /*10d0*/  SHF.L.U32 R97, R19, 0x10, RZ ;  /* 0x0000001013617819 */ /* 0x000fe200000006ff */
[CC--:B------:R-:W-:Y:S01]  /*10e0*/  FMUL.FTZ R81, R98.reuse, R134.reuse ;  /* 0x0000008662517220 */ /* 0x0c0fe20000410000 */
[----:B------:R-:W-:Y:S01]  /*10f0*/  FMUL.FTZ R79, R91, R134 ;  /* 0x000000865b4f7220 */ /* 0x000fe20000410000 */
[----:B------:R-:W-:Y:S01]  /*1100*/  FFMA.FTZ R9, R98, R141, R9 ;  /* 0x0000008d62097223 */ /* 0x000fe20000010009 */
[----:B------:R-:W-:-:S02]  /*1110*/  IMAD.U32 R85, R85, 0x10000, RZ ;  /* 0x0001000055557824 */ /* 0x000fc400078e00ff */
[-C--:B------:R-:W-:Y:S01]  /*1120*/  FMUL.FTZ R82, R97, R134.reuse ;  /* 0x0000008661527220 */ /* 0x080fe20000410000 */
[C---:B------:R-:W-:Y:S01]  /*1130*/  FMUL.FTZ R78, R86.reuse, R134 ;  /* 0x00000086564e7220 */ /* 0x040fe20000410000 */
[----:B------:R-:W-:Y:S01]  /*1140*/  FFMA.FTZ R0, R86, R138, R9 ;  /* 0x0000008a56007223 */ /* 0x000fe20000010009 */
[----:B------:R-:W-:-:S03]  /*1150*/  FMUL.FTZ R77, R85, R134 ;  /* 0x00000086554d7220 */ /* 0x000fc60000410000 */
[----:B------:R-:W-:-:S04]  /*1160*/  FFMA.FTZ R0, R97, R140, R0 ;  /* 0x0000008c61007223 */ /* 0x000fc80000010000 */
[----:B------:R-:W-:Y:S01]  /*1170*/  FFMA.FTZ R131, R85, R137, R0 ;  /* 0x0000008955837223 */ /* 0x000fe20000010000 */
[----:B------:R-:W-:Y:S06]  /*1180*/  BAR.SYNC.DEFER_BLOCKING 0x0 ;  /* 0x0000000000007b1d */ /* 0x000fec0000010000 */
[----:B----4-:R-:W-:Y:S05]  /*1190*/  @P0 BRA `(.L_x_9818) ;  /* 0x0000000000180947 */ /* 0x010fea0003800000 */
[----:B------:R-:W-:Y:S01]  /*11a0*/  HFMA2.MMA R76, -RZ, RZ, 0, 0 ;  /* 0x00000000ff4c7435 */ /* 0x000fe200000001ff */
[----:B------:R-:W-:Y:S02]  /*11b0*/  CS2R R74, SRZ ;  /* 0x00000000004a7805 */ /* 0x000fe4000001ff00 */
[----:B------:R-:W-:Y:S02]  /*11c0*/  CS2R R72, SRZ ;  /* 0x0000000000487805 */ /* 0x000fe4000001ff00 */
[----:B------:R-:W-:Y:S02]  /*11d0*/  CS2R R70, SRZ ;  /* 0x0000000000467805 */ /* 0x000fe4000001ff00 */
[----:B------:R-:W-:Y:S01]  /*11e0*/  MOV R69, RZ ;  /* 0x000000ff00457202 */ /* 0x000fe20000000f00 */
[----:B------:R-:W-:Y:S06]  /*11f0*/  BRA `(.L_x_9819) ;  /* 0x0000002400487947 */ /* 0x000fec0003800000 */
.L_x_9818:
[----:B------:R-:W0:Y:S01]  /*1200*/  LDC.64 R14, c[0x0][0x348] ;  /* 0x0000d200ff0e7b82 */ /* 0x000e220000000a00 */
[----:B------:R-:W-:Y:S01]  /*1210*/  HFMA2.MMA R11, -RZ, RZ, 0, 0 ;  /* 0x00000000ff0b7435 */ /* 0x000fe200000001ff */
[----:B------:R-:W-:Y:S01]  /*1220*/  MOV R10, R129 ;  /* 0x00000081000a7202 */ /* 0x000fe20000000f00 */
[----:B------:R-:W-:Y:S01]  /*1230*/  ULDC.64 UR6, c[0x0][0x350] ;  /* 0x0000d40000067ab9 */ /* 0x000fe20000000a00 */
[----:B------:R-:W-:Y:S01]  /*1240*/  IADD3 R68, R105, -0x1, RZ ;  /* 0xffffffff69447810 */ /* 0x000fe20007ffe0ff */
[----:B------:R-:W-:Y:S01]  /*1250*/  ULDC.64 UR8, c[0x0][0x370] ;  /* 0x0000dc0000087ab9 */ /* 0x000fe20000000a00 */
[----:B------:R-:W-:Y:S01]  /*1260*/  HFMA2.MMA R67, -RZ, RZ, 0, 0 ;  /* 0x00000000ff437435 */ /* 0x000fe200000001ff */
[----:B------:R-:W-:Y:S01]  /*1270*/  IMAD.MOV.U32 R76, RZ, RZ, RZ ;  /* 0x000000ffff4c7224 */ /* 0x000fe200078e00ff */
[----:B------:R-:W1:Y:S01]  /*1280*/  LDC.64 R16, c[0x0][0x368] ;  /* 0x0000da00ff107b82 */ /* 0x000e620000000a00 */
[----:B------:R-:W-:Y:S02]  /*1290*/  SHF.L.U32 R29, R68, 0x8, RZ ;  /* 0x00000008441d7819 */ /* 0x000fe400000006ff */
[----:B------:R-:W-:-:S02]  /*12a0*/  CS2R R74, SRZ ;  /* 0x00000000004a7805 */ /* 0x000fc4000001ff00 */
[----:B------:R-:W-:Y:S02]  /*12b0*/  CS2R R72, SRZ ;  /* 0x0000000000487805 */ /* 0x000fe4000001ff00 */
[----:B------:R-:W-:Y:S02]  /*12c0*/  CS2R R70, SRZ ;  /* 0x0000000000467805 */ /* 0x000fe4000001ff00 */
[----:B------:R-:W-:Y:S01]  /*12d0*/  MOV R69, RZ ;  /* 0x000000ff00457202 */ /* 0x000fe20000000f00 */
[----:B------:R-:W-:Y:S01]  /*12e0*/  UMOV UR5, URZ ;  /* 0x0000003f00057c82 */ /* 0x000fe20008000000 */
[----:B------:R-:W-:Y:S01]  /*12f0*/  IADD3 R65, R129, 0x200, RZ ;  /* 0x0000020081417810 */ /* 0x000fe20007ffe0ff */
        /* <DEDUP_REMOVED lines=16> */
[----:B------:R-:W-:-:S04]  /*1400*/  IMAD.WIDE.U32 R10, R16, UR14, R10 ;  /* 0x0000000e100a7c25 */ /* 0x000fc8000f8e000a */
[----:B------:R-:W-:Y:S02]  /*1410*/  IMAD R15, R17, UR14, R12 ;  /* 0x0000000e110f7c24 */ /* 0x000fe4000f8e020c */
[----:B------:R-:W-:Y:S01]  /*1420*/  IMAD.IADD R9, R9, 0x1, R13 ;  /* 0x0000000109097824 */ /* 0x000fe200078e020d */
[----:B------:R-:W3:Y:S01]  /*1430*/  LDC.64 R62, c[0x0][0x2d0] ;  /* 0x0000b400ff3e7b82 */ /* 0x000ee20000000a00 */
[----:B------:R-:W-:Y:S01]  /*1440*/  IMAD R13, R133, UR6, RZ ;  /* 0x00000006850d7c24 */ /* 0x000fe2000f8e02ff */
[----:B------:R-:W-:Y:S01]  /*1450*/  IADD3 R11, R11, R15, RZ ;  /* 0x0000000f0b0b7210 */ /* 0x000fe20007ffe0ff */
[----:B------:R-:W-:-:S04]  /*1460*/  IMAD.WIDE.U32 R8, R130, UR6, R8 ;  /* 0x0000000682087c25 */ /* 0x000fc8000f8e0008 */
[C---:B------:R-:W-:Y:S01]  /*1470*/  IMAD R19, R130.reuse, UR7, R13 ;  /* 0x0000000782137c24 */ /* 0x040fe2000f8e020d */
[----:B------:R-:W4:Y:S01]  /*1480*/  LDC R15, c[0x0][0x224] ;  /* 0x00008900ff0f7b82 */ /* 0x000f220000000800 */
[----:B------:R-:W-:Y:S01]  /*1490*/  IMAD R13, R133, UR8, RZ ;  /* 0x00000008850d7c24 */ /* 0x000fe2000f8e02ff */
[----:B------:R-:W-:Y:S01]  /*14a0*/  ULDC.64 UR6, c[0x0][0x3c8] ;  /* 0x0000f20000067ab9 */ /* 0x000fe20000000a00 */
[----:B------:R-:W-:Y:S01]  /*14b0*/  IMAD.WIDE.U32 R10, R130, UR8, R10 ;  /* 0x00000008820a7c25 */ /* 0x000fe2000f8e000a */
[----:B------:R-:W-:Y:S02]  /*14c0*/  IADD3 R19, R9, R19, RZ ;  /* 0x0000001309137210 */ /* 0x000fe40007ffe0ff */
[----:B------:R-:W-:Y:S01]  /*14d0*/  LEA R12, P1, R8, UR6, 0x2 ;  /* 0x00000006080c7c11 */ /* 0x000fe2000f8210ff */
[----:B------:R-:W-:Y:S01]  /*14e0*/  IMAD R17, R130, UR9, R13 ;  /* 0x0000000982117c24 */ /* 0x000fe2000f8e020d */
[----:B------:R-:W-:Y:S01]  /*14f0*/  LOP3.LUT R13, R0, 0xfffffe, RZ, 0xc0, !PT ;  /* 0x00fffffe000d7812 */ /* 0x000fe200078ec0ff */
[----:B------:R-:W-:Y:S01]  /*1500*/  ULDC.64 UR8, c[0x0][0x238] ;  /* 0x00008e0000087ab9 */ /* 0x000fe20000000a00 */
[----:B------:R-:W-:-:S02]  /*1510*/  IADD3 R26, P0, R29, R8, RZ ;  /* 0x000000081d1a7210 */ /* 0x000fc40007f1e0ff */
[----:B------:R-:W-:Y:S01]  /*1520*/  IADD3 R17, R11, R17, RZ ;  /* 0x000000110b117210 */ /* 0x000fe20007ffe0ff */
[----:B------:R-:W-:Y:S01]  /*1530*/  IMAD.IADD R68, R68, 0x1, -R13 ;  /* 0x0000000144447824 */ /* 0x000fe200078e0a0d */
[----:B------:R-:W-:Y:S01]  /*1540*/  LEA.HI.X R13, R8, UR7, R19, 0x2, P1 ;  /* 0x00000007080d7c11 */ /* 0x000fe200088f1413 */
[----:B------:R-:W-:Y:S01]  /*1550*/  ULDC.64 UR6, c[0x0][0x3d0] ;  /* 0x0000f40000067ab9 */ /* 0x000fe20000000a00 */
[----:B------:R-:W-:Y:S02]  /*1560*/  SHF.R.S32.HI R0, RZ, 0x1f, R29 ;  /* 0x0000001fff007819 */ /* 0x000fe4000001141d */
[----:B------:R-:W-:Y:S01]  /*1570*/  LEA R14, P2, R10, UR6, 0x2 ;  /* 0x000000060a0e7c11 */ /* 0x000fe2000f8410ff */
[----:B------:R-:W-:Y:S01]  /*1580*/  UMOV UR6, URZ ;  /* 0x0000003f00067c82 */ /* 0x000fe20008000000 */
[----:B------:R-:W-:Y:S02]  /*1590*/  IADD3 R28, P1, R29, R10, RZ ;  /* 0x0000000a1d1c7210 */ /* 0x000fe40007f3e0ff */
[----:B------:R-:W-:-:S02]  /*15a0*/  IADD3.X R27, R0, R19, RZ, P0, !PT ;  /* 0x00000013001b7210 */ /* 0x000fc400007fe4ff */
[----:B----4-:R-:W-:Y:S02]  /*15b0*/  LEA R11, R15, UR4, 0x8 ;  /* 0x000000040f0b7c11 */ /* 0x010fe4000f8e40ff */
[----:B------:R-:W-:Y:S01]  /*15c0*/  LEA.HI.X R15, R10, UR7, R17, 0x2, P2 ;  /* 0x000000070a0f7c11 */ /* 0x000fe200090f1411 */
[----:B------:R-:W-:Y:S01]  /*15d0*/  ULDC UR7, c[0x0][0x218] ;  /* 0x0000860000077ab9 */ /* 0x000fe20000000800 */
[----:B------:R-:W-:Y:S01]  /*15e0*/  IADD3.X R29, R0, R17, RZ, P1, !PT ;  /* 0x00000011001d7210 */ /* 0x000fe20000ffe4ff */
[----:B------:R-:W-:-:S04]  /*15f0*/  IMAD.WIDE R8, R11, 0x4, R12 ;  /* 0x000000040b087825 */ /* 0x000fc800078e020c */
[----:B------:R-:W-:Y:S01]  /*1600*/  IMAD.WIDE R10, R11, 0x4, R14 ;  /* 0x000000040b0a7825 */ /* 0x000fe200078e020e */
[C---:B------:R-:W-:Y:S02]  /*1610*/  IADD3 R32, P1, R8.reuse, -0x300, RZ ;  /* 0xfffffd0008207810 */ /* 0x040fe40007f3e0ff */
[C---:B------:R-:W-:Y:S02]  /*1620*/  IADD3 R30, P0, R8.reuse, -0x380, RZ ;  /* 0xfffffc80081e7810 */ /* 0x040fe40007f1e0ff */
[----:B------:R-:W-:Y:S02]  /*1630*/  IADD3.X R33, R9, -0x1, RZ, P1, !PT ;  /* 0xffffffff09217810 */ /* 0x000fe40000ffe4ff */
[C---:B------:R-:W-:Y:S02]  /*1640*/  IADD3 R34, P2, R8.reuse, -0x280, RZ ;  /* 0xfffffd8008227810 */ /* 0x040fe40007f5e0ff */
[C---:B------:R-:W-:Y:S02]  /*1650*/  IADD3 R36, P3, R8.reuse, -0x200, RZ ;  /* 0xfffffe0008247810 */ /* 0x040fe40007f7e0ff */
[----:B------:R-:W-:-:S02]  /*1660*/  IADD3 R38, P4, R8, -0x180, RZ ;  /* 0xfffffe8008267810 */ /* 0x000fc40007f9e0ff */
[C---:B------:R-:W-:Y:S02]  /*1670*/  IADD3 R40, P5, R8.reuse, -0x100, RZ ;  /* 0xffffff0008287810 */ /* 0x040fe40007fbe0ff */
[----:B------:R-:W-:Y:S02]  /*1680*/  IADD3 R42, P6, R8, -0x80, RZ ;  /* 0xffffff80082a7810 */ /* 0x000fe40007fde0ff */
[----:B------:R-:W-:Y:S02]  /*1690*/  IADD3 R46, P1, R10, -0x300, RZ ;  /* 0xfffffd000a2e7810 */ /* 0x000fe40007f3e0ff */
[C---:B------:R-:W-:Y:S02]  /*16a0*/  IADD3.X R31, R9.reuse, -0x1, RZ, P0, !PT ;  /* 0xffffffff091f7810 */ /* 0x040fe400007fe4ff */
[C---:B------:R-:W-:Y:S02]  /*16b0*/  IADD3.X R35, R9.reuse, -0x1, RZ, P2, !PT ;  /* 0xffffffff09237810 */ /* 0x040fe400017fe4ff */
[----:B------:R-:W-:-:S02]  /*16c0*/  IADD3.X R37, R9, -0x1, RZ, P3, !PT ;  /* 0xffffffff09257810 */ /* 0x000fc40001ffe4ff */
[C---:B------:R-:W-:Y:S02]  /*16d0*/  IADD3.X R39, R9.reuse, -0x1, RZ, P4, !PT ;  /* 0xffffffff09277810 */ /* 0x040fe400027fe4ff */
[C---:B------:R-:W-:Y:S02]  /*16e0*/  IADD3.X R41, R9.reuse, -0x1, RZ, P5, !PT ;  /* 0xffffffff09297810 */ /* 0x040fe40002ffe4ff */
[----:B------:R-:W-:Y:S02]  /*16f0*/  IADD3.X R43, R9, -0x1, RZ, P6, !PT ;  /* 0xffffffff092b7810 */ /* 0x000fe400037fe4ff */
[C---:B------:R-:W-:Y:S02]  /*1700*/  IADD3 R44, P0, R10.reuse, -0x380, RZ ;  /* 0xfffffc800a2c7810 */ /* 0x040fe40007f1e0ff */
[----:B------:R-:W-:Y:S02]  /*1710*/  IADD3.X R47, R11, -0x1, RZ, P1, !PT ;  /* 0xffffffff0b2f7810 */ /* 0x000fe40000ffe4ff */
[----:B------:R-:W-:-:S02]  /*1720*/  IADD3 R48, P2, R10, -0x280, RZ ;  /* 0xfffffd800a307810 */ /* 0x000fc40007f5e0ff */
        /* <DEDUP_REMOVED lines=9> */
[C---:B------:R-:W-:Y:S02]  /*17c0*/  IADD3.X R55, R11.reuse, -0x1, RZ, P5, !PT ;  /* 0xffffffff0b377810 */ /* 0x040fe40002ffe4ff */
[----:B------:R-:W-:Y:S02]  /*17d0*/  IADD3.X R57, R11, -0x1, RZ, P6, !PT ;  /* 0xffffffff0b397810 */ /* 0x000fe400037fe4ff */
[----:B------:R-:W-:-:S02]  /*17e0*/  ISETP.NE.AND P0, PT, R129, 0x1f, PT ;  /* 0x0000001f8100780c */ /* 0x000fc40003f05270 */
[----:B0123--:R-:W-:-:S11]  /*17f0*/  P2R R0, PR, RZ, 0x2 ;  /* 0x00000002ff007803 */ /* 0x00ffd60000000000 */
.L_x_9840:
[----:B------:R-:W-:Y:S01]  /*1800*/  SHF.R.S32.HI R151, RZ, 0x1f, R67 ;  /* 0x0000001fff977819 */ /* 0x000fe20000011443 */
[----:B-1----:R-:W-:-:S04]  /*1810*/  IMAD.WIDE.U32 R8, R67, UR10, RZ ;  /* 0x0000000a43087c25 */ /* 0x002fc8000f8e00ff */
[----:B------:R-:W-:Y:S01]  /*1820*/  IMAD R0, R151, UR10, RZ ;  /* 0x0000000a97007c24 */ /* 0x000fe2000f8e02ff */
[----:B------:R-:W-:-:S03]  /*1830*/  LEA R10, P1, R8, R110, 0x1 ;  /* 0x0000006e080a7211 */ /* 0x000fc600078208ff */
[----:B------:R-:W-:Y:S01]  /*1840*/  IMAD R11, R67, UR11, R0 ;  /* 0x0000000b430b7c24 */ /* 0x000fe2000f8e0200 */
[----:B------:R-:W-:-:S04]  /*1850*/  IADD3 R10, P2, R10, R103, RZ ;  /* 0x000000670a0a7210 */ /* 0x000fc80007f5e0ff */
[----:B------:R-:W-:-:S04]  /*1860*/  IADD3 R9, R9, R11, RZ ;  /* 0x0000000b09097210 */ /* 0x000fc80007ffe0ff */
[----:B------:R-:W-:-:S04]  /*1870*/  LEA.HI.X R9, R8, R109, R9, 0x1, P1 ;  /* 0x0000006d08097211 */ /* 0x000fc800008f0c09 */
[----:B------:R-:W-:-:S06]  /*1880*/  IADD3.X R11, R9, R102, RZ, P2, !PT ;  /* 0x00000066090b7210 */ /* 0x000fcc00017fe4ff */
[----:B--2---:R-:W2:Y:S01]  /*1890*/  LDG.E.128 R8, desc[UR12][R10.64] ;  /* 0x0000000c0a087981 */ /* 0x004ea2000c1e1d00 */
[----:B------:R-:W-:Y:S01]  /*18a0*/  MOV R13, R107 ;  /* 0x0000006b000d7202 */ /* 0x000fe20000000f00 */
[----:B------:R-:W-:Y:S02]  /*18b0*/  IMAD.MOV.U32 R12, RZ, RZ, R24 ;  /* 0x000000ffff0c7224 */ /* 0x000fe400078e0018 */
[C---:B------:R-:W-:Y:S02]  /*18c0*/  IMAD R0, R151.reuse, UR8, RZ ;  /* 0x0000000897007c24 */ /* 0x040fe4000f8e02ff */
[----:B------:R-:W-:Y:S02]  /*18d0*/  IMAD R14, R151, UR16, RZ ;  /* 0x00000010970e7c24 */ /* 0x000fe4000f8e02ff */
[----:B------:R-:W-:-:S04]  /*18e0*/  IMAD.WIDE.U32 R12, R67, UR8, R12 ;  /* 0x00000008430c7c25 */ /* 0x000fc8000f8e000c */
[C---:B0-----:R-:W-:Y:S02]  /*18f0*/  IMAD R15, R67.reuse, UR9, R0 ;  /* 0x00000009430f7c24 */ /* 0x041fe4000f8e0200 */
[C---:B------:R-:W-:Y:S01]  /*1900*/  IMAD R19, R67.reuse, UR17, R14 ;  /* 0x0000001143137c24 */ /* 0x040fe2000f8e020e */
[----:B------:R-:W-:Y:S01]  /*1910*/  LEA R14, P1, R12, R62, 0x2 ;  /* 0x0000003e0c0e7211 */ /* 0x000fe200078210ff */
[----:B------:R-:W-:Y:S01]  /*1920*/  IMAD.WIDE.U32 R16, R67, UR16, RZ ;  /* 0x0000001043107c25 */ /* 0x000fe2000f8e00ff */
[----:B------:R-:W-:-:S04]  /*1930*/  IADD3 R13, R13, R15, RZ ;  /* 0x0000000f0d0d7210 */ /* 0x000fc80007ffe0ff */
[----:B------:R-:W-:Y:S02]  /*1940*/  LEA.HI.X R15, R12, R63, R13, 0x2, P1 ;  /* 0x0000003f0c0f7211 */ /* 0x000fe400008f140d */
[C---:B------:R-:W-:Y:S02]  /*1950*/  LEA R0, P2, R16.reuse, R108, 0x1 ;  /* 0x0000006c10007211 */ /* 0x040fe400078408ff */
[----:B------:R-:W-:Y:S01]  /*1960*/  IADD3 R17, R17, R19, RZ ;  /* 0x0000001311117210 */ /* 0x000fe20007ffe0ff */
[----:B---3--:R-:W3:Y:S03]  /*1970*/  LDG.E R64, desc[UR12][R14.64] ;  /* 0x0000000c0e407981 */ /* 0x008ee6000c1e1900 */
[----:B------:R-:W-:Y:S02]  /*1980*/  LEA.HI.X R17, R16, R106, R17, 0x1, P2 ;  /* 0x0000006a10117211 */ /* 0x000fe400010f0c11 */
[----:B------:R-:W-:-:S04]  /*1990*/  IADD3 R16, P1, R0, R103, RZ ;  /* 0x0000006700107210 */ /* 0x000fc80007f3e0ff */
[----:B------:R-:W-:Y:S01]  /*19a0*/  IADD3.X R17, R17, R102, RZ, P1, !PT ;  /* 0x0000006611117210 */ /* 0x000fe20000ffe4ff */
[----:B--2---:R0:W-:Y:S01]  /*19b0*/  STS.128 [R101], R8 ;  /* 0x0000000865007388 */ /* 0x0041e20000000c00 */
[----:B------:R-:W-:-:S04]  /*19c0*/  NOP ;  /* 0x0000000000007918 */ /* 0x000fc80000000000 */
[----:B------:R-:W2:Y:S01]  /*19d0*/  LDG.E.128 R16, desc[UR12][R16.64] ;  /* 0x0000000c10107981 */ /* 0x000ea2000c1e1d00 */
[----:B------:R-:W-:Y:S01]  /*19e0*/  IMAD R12, R68, 0x100, R67 ;  /* 0x00000100440c7824 */ /* 0x000fe200078e0243 */
[----:B------:R-:W-:Y:S02]  /*19f0*/  ISETP.NE.AND P3, PT, R129, RZ, PT ;  /* 0x000000ff8100720c */ /* 0x000fe40003f65270 */
[----:B------:R-:W-:-:S04]  /*1a00*/  ISETP.GT.AND P1, PT, R105, 0x1, PT ;  /* 0x000000016900780c */ /* 0x000fc80003f24270 */
[----:B------:R-:W-:Y:S02]  /*1a10*/  ISETP.EQ.AND P1, PT, R163, RZ, P1 ;  /* 0x000000ffa300720c */ /* 0x000fe40000f22270 */
[----:B0-----:R-:W-:Y:S01]  /*1a20*/  SEL R9, R12, R65, !P3 ;  /* 0x000000410c097207 */ /* 0x001fe20005800000 */
[----:B---3--:R-:W-:-:S10]  /*1a30*/  FMUL.FTZ R167, R64, 1.4426950216293334961 ;  /* 0x3fb8aa3b40a77820 */ /* 0x008fd40000410000 */
[----:B------:R-:W0:Y:S01]  /*1a40*/  @P1 LDC R147, c[0x0][0x21c] ;  /* 0x00008700ff931b82 */ /* 0x000e220000000800 */
[-C--:B------:R-:W-:Y:S01]  /*1a50*/  FMUL.FTZ R0, R96, R167.reuse ;  /* 0x000000a760007220 */ /* 0x080fe20000410000 */
[----:B------:R-:W-:Y:S02]  /*1a60*/  LEA R157, R9, R126, 0x2 ;  /* 0x0000007e099d7211 */ /* 0x000fe400078e10ff */
[----:B------:R-:W1:Y:S03]  /*1a70*/  LDS.128 R8, [R101] ;  /* 0x0000000065087984 */ /* 0x000e660000000c00 */
[----:B------:R-:W3:Y:S01]  /*1a80*/  MUFU.EX2 R0, R0 ;  /* 0x0000000000007308 */ /* 0x000ee20000000800 */
[-C--:B------:R-:W-:Y:S01]  /*1a90*/  FMUL.FTZ R153, R89, R167.reuse ;  /* 0x000000a759997220 */ /* 0x080fe20000410000 */
[-C--:B------:R-:W-:Y:S01]  /*1aa0*/  FMUL.FTZ R154, R95, R167.reuse ;  /* 0x000000a75f9a7220 */ /* 0x080fe20000410000 */
[----:B------:R-:W-:Y:S01]  /*1ab0*/  FMUL.FTZ R155, R90, R167 ;  /* 0x000000a75a9b7220 */ /* 0x000fe20000410000 */
[----:B------:R-:W-:-:S04]  /*1ac0*/  @P1 IADD3 R144, R105, -0x2, RZ ;  /* 0xfffffffe69901810 */ /* 0x000fc80007ffe0ff */
[----:B----4-:R-:W4:Y:S01]  /*1ad0*/  MUFU.EX2 R153, R153 ;  /* 0x0000009900997308 */ /* 0x010f220000000800 */
[----:B------:R-:W-:-:S07]  /*1ae0*/  FMUL.FTZ R156, R92, R167 ;  /* 0x000000a75c9c7220 */ /* 0x000fce0000410000 */
[----:B------:R-:W4:Y:S01]  /*1af0*/  MUFU.EX2 R154, R154 ;  /* 0x0000009a009a7308 */ /* 0x000f220000000800 */
[----:B0-----:R-:W-:Y:S01]  /*1b00*/  @P1 IMAD R147, R144, R147, R67 ;  /* 0x0000009390931224 */ /* 0x001fe200078e0243 */
[----:B------:R-:W-:Y:S01]  /*1b10*/  MOV R149, RZ ;  /* 0x000000ff00957202 */ /* 0x000fe20000000f00 */
[----:B------:R-:W-:-:S05]  /*1b20*/  FMUL.FTZ R168, R87, R167 ;  /* 0x000000a757a87220 */ /* 0x000fca0000410000 */
[----:B------:R-:W0:Y:S01]  /*1b30*/  MUFU.EX2 R155, R155 ;  /* 0x0000009b009b7308 */ /* 0x000e220000000800 */
[----:B------:R-:W-:-:S07]  /*1b40*/  @P1 IMAD.WIDE R146, R147, 0x8, R22 ;  /* 0x0000000893921825 */ /* 0x000fce00078e0216 */
[----:B------:R-:W0:Y:S01]  /*1b50*/  MUFU.EX2 R156, R156 ;  /* 0x0000009c009c7308 */ /* 0x000e220000000800 */
[----:B-1----:R-:W-:Y:S02]  /*1b60*/  PRMT R148, R11, 0x7632, R148 ;  /* 0x000076320b947816 */ /* 0x002fe40000000094 */
[----:B------:R-:W-:Y:S02]  /*1b70*/  PRMT R144, R8, 0x7632, R144 ;  /* 0x0000763208907816 */ /* 0x000fe40000000090 */
[----:B------:R-:W-:Y:S01]  /*1b80*/  @P0 LEA R169, R129, R126, 0x2 ;  /* 0x0000007e81a90211 */ /* 0x000fe200078e10ff */
[----:B------:R-:W-:Y:S01]  /*1b90*/  FMUL.FTZ R145, R96, R145 ;  /* 0x0000009160917220 */ /* 0x000fe20000410000 */
[----:B------:R-:W-:Y:S01]  /*1ba0*/  SHF.L.U32 R144, R144, 0x10, RZ ;  /* 0x0000001090907819 */ /* 0x000fe200000006ff */
[----:B------:R-:W-:Y:S01]  /*1bb0*/  FMUL.FTZ R143, R89, R143 ;  /* 0x0000008f598f7220 */ /* 0x000fe20000410000 */
[----:B------:R-:W-:-:S03]  /*1bc0*/  FMUL.FTZ R142, R95, R142 ;  /* 0x0000008e5f8e7220 */ /* 0x000fc60000410000 */
[----:B------:R-:W-:Y:S01]  /*1bd0*/  FMUL.FTZ R170, R144, R143 ;  /* 0x0000008f90aa7220 */ /* 0x000fe20000410000 */
[----:B------:R-:W-:Y:S01]  /*1be0*/  SHF.L.U32 R148, R148, 0x10, RZ ;  /* 0x0000001094947819 */ /* 0x000fe200000006ff */
[----:B------:R-:W-:Y:S01]  /*1bf0*/  BSSY B0, `(.L_x_9820) ;  /* 0x0000047000007945 */ /* 0x000fe20003800000 */
[----:B--2---:R1:W-:Y:S01]  /*1c00*/  STS.128 [R101+0x210], R16 ;  /* 0x0002101065007388 */ /* 0x0043e20000000c00 */
[----:B------:R-:W-:-:S03]  /*1c10*/  NOP ;  /* 0x0000000000007918 */ /* 0x000fc60000000000 */
[----:B------:R-:W2:Y:S04]  /*1c20*/  LDS.128 R12, [R101+0x210] ;  /* 0x00021000650c7984 */ /* 0x000ea80000000c00 */
[----:B---3--:R3:W-:Y:S01]  /*1c30*/  STS [R157+0xe98], R0 ;  /* 0x000e98009d007388 */ /* 0x0087e20000000800 */
[----:B------:R-:W-:Y:S01]  /*1c40*/  BAR.SYNC.DEFER_BLOCKING 0x0 ;  /* 0x0000000000007b1d */ /* 0x000fe20000010000 */
[----:B-1----:R-:W-:Y:S01]  /*1c50*/  SHF.L.U32 R19, R11, 0x10, RZ ;  /* 0x000000100b137819 */ /* 0x002fe200000006ff */
[----:B----4-:R-:W-:Y:S01]  /*1c60*/  FMUL.FTZ R11, R0, R153 ;  /* 0x00000099000b7220 */ /* 0x010fe20000410000 */
[----:B------:R-:W-:-:S03]  /*1c70*/  SHF.L.U32 R16, R8, 0x10, RZ ;  /* 0x0000001008107819 */ /* 0x000fc600000006ff */
[----:B---3--:R1:W3:Y:S01]  /*1c80*/  MUFU.EX2 R157, R168 ;  /* 0x000000a8009d7308 */ /* 0x0082e20000000800 */
[----:B------:R-:W-:Y:S02]  /*1c90*/  IMAD.U32 R17, R9, 0x10000, RZ ;  /* 0x0001000009117824 */ /* 0x000fe400078e00ff */
[----:B-1----:R-:W-:Y:S01]  /*1ca0*/  FMUL.FTZ R168, R93, R167 ;  /* 0x000000a75da87220 */ /* 0x002fe20000410000 */
[----:B------:R1:W5:Y:S01]  /*1cb0*/  @P1 LDG.E R149, desc[UR12][R146.64+0x4] ;  /* 0x0000040c92951981 */ /* 0x000362000c1e1900 */
[----:B--2---:R-:W-:Y:S02]  /*1cc0*/  PRMT R165, R15, 0x7632, R165 ;  /* 0x000076320fa57816 */ /* 0x004fe400000000a5 */
[----:B-1----:R-:W-:Y:S02]  /*1cd0*/  PRMT R146, R9, 0x7632, R146 ;  /* 0x0000763209927816 */ /* 0x002fe40000000092 */
[----:B------:R-:W-:Y:S01]  /*1ce0*/  SHF.L.U32 R166, R15, 0x10, RZ ;  /* 0x000000100fa67819 */ /* 0x000fe200000006ff */
[----:B------:R-:W-:Y:S01]  /*1cf0*/  FMUL.FTZ R15, R90, R139 ;  /* 0x0000008b5a0f7220 */ /* 0x000fe20000410000 */
[C---:B------:R-:W-:Y:S01]  /*1d00*/  PRMT R8, R12.reuse, 0x7632, R8 ;  /* 0x000076320c087816 */ /* 0x040fe20000000008 */
[----:B------:R3:W1:Y:S01]  /*1d10*/  MUFU.EX2 R139, R168 ;  /* 0x000000a8008b7308 */ /* 0x0006620000000800 */
[----:B------:R-:W-:Y:S01]  /*1d20*/  SHF.L.U32 R9, R12, 0x10, RZ ;  /* 0x000000100c097819 */ /* 0x000fe200000006ff */
[----:B------:R-:W-:Y:S01]  /*1d30*/  FMUL.FTZ R12, R87, R138 ;  /* 0x0000008a570c7220 */ /* 0x000fe20000410000 */
[----:B------:R-:W-:Y:S01]  /*1d40*/  FMUL.FTZ R138, R154, R11 ;  /* 0x0000000b9a8a7220 */ /* 0x000fe20000410000 */
[----:B------:R-:W-:Y:S01]  /*1d50*/  FMUL.FTZ R11, R88, R137 ;  /* 0x00000089580b7220 */ /* 0x000fe20000410000 */
[----:B------:R-:W-:-:S02]  /*1d60*/  PRMT R147, R10, 0x7632, R147 ;  /* 0x000076320a937816 */ /* 0x000fc40000000093 */
[----:B0-----:R-:W-:Y:S01]  /*1d70*/  FMUL.FTZ R137, R155, R138 ;  /* 0x0000008a9b897220 */ /* 0x001fe20000410000 */
[----:B------:R-:W-:Y:S01]  /*1d80*/  SHF.L.U32 R18, R10, 0x10, RZ ;  /* 0x000000100a127819 */ /* 0x000fe200000006ff */
[----:B------:R-:W-:Y:S01]  /*1d90*/  FMUL.FTZ R10, R93, R140 ;  /* 0x0000008c5d0a7220 */ /* 0x000fe20000410000 */
[----:B------:R-:W-:Y:S01]  /*1da0*/  PRMT R152, R14, 0x7632, R152 ;  /* 0x000076320e987816 */ /* 0x000fe20000000098 */
[----:B------:R-:W-:Y:S01]  /*1db0*/  FMUL.FTZ R140, R156, R137 ;  /* 0x000000899c8c7220 */ /* 0x000fe20000410000 */
[C---:B------:R-:W-:Y:S02]  /*1dc0*/  PRMT R150, R13.reuse, 0x7632, R150 ;  /* 0x000076320d967816 */ /* 0x040fe40000000096 */
[----:B------:R-:W-:Y:S01]  /*1dd0*/  SHF.L.U32 R164, R13, 0x10, RZ ;  /* 0x000000100da47819 */ /* 0x000fe200000006ff */
[----:B------:R-:W-:Y:S01]  /*1de0*/  FMUL.FTZ R13, R92, R141 ;  /* 0x0000008d5c0d7220 */ /* 0x000fe20000410000 */
[----:B------:R-:W-:Y:S01]  /*1df0*/  SHF.L.U32 R141, R8, 0x10, RZ ;  /* 0x00000010088d7819 */ /* 0x000fe200000006ff */
[----:B---3--:R-:W-:Y:S01]  /*1e00*/  FMUL.FTZ R168, R157, R140 ;  /* 0x0000008c9da87220 */ /* 0x008fe20000410000 */
[----:B------:R-:W-:Y:S01]  /*1e10*/  SHF.L.U32 R8, R165, 0x10, RZ ;  /* 0x00000010a5087819 */ /* 0x000fe200000006ff */
[----:B------:R-:W-:-:S02]  /*1e20*/  IMAD.U32 R165, R152, 0x10000, RZ ;  /* 0x0001000098a57824 */ /* 0x000fc400078e00ff */
[----:B-1----:R-:W-:Y:S02]  /*1e30*/  FMUL.FTZ R179, R139, R168 ;  /* 0x000000a88bb37220 */ /* 0x002fe40000410000 */
[----:B------:R-:W-:Y:S02]  /*1e40*/  FMUL.FTZ R168, R86, R165 ;  /* 0x000000a556a87220 */ /* 0x000fe40000410000 */
[----:B------:R0:W1:Y:S01]  /*1e50*/  @P0 LDS R165, [R169+0x169c] ;  /* 0x00169c00a9a50984 */ /* 0x0000620000000800 */
[----:B------:R-:W-:Y:S02]  /*1e60*/  IMAD.U32 R159, R14, 0x10000, RZ ;  /* 0x000100000e9f7824 */ /* 0x000fe400078e00ff */
[----:B------:R-:W-:Y:S01]  /*1e70*/  FMUL.FTZ R14, R88, R167 ;  /* 0x000000a7580e7220 */ /* 0x000fe20000410000 */
[----:B------:R-:W-:Y:S01]  /*1e80*/  FMUL.FTZ R171, R16, R145 ;  /* 0x0000009110ab7220 */ /* 0x000fe20000410000 */
[----:B------:R-:W-:Y:S01]  /*1e90*/  SHF.L.U32 R146, R146, 0x10, RZ ;  /* 0x0000001092927819 */ /* 0x000fe200000006ff */
[----:B------:R-:W-:-:S02]  /*1ea0*/  FMUL.FTZ R173, R17, R142 ;  /* 0x0000008e11ad7220 */ /* 0x000fc40000410000 */
[----:B------:R-:W-:Y:S01]  /*1eb0*/  FFMA.FTZ R140, R153, R171, R170 ;  /* 0x000000ab998c7223 */ /* 0x000fe200000100aa */
[----:B------:R-:W2:Y:S01]  /*1ec0*/  MUFU.EX2 R14, R14 ;  /* 0x0000000e000e7308 */ /* 0x000ea20000000800 */
[----:B------:R-:W-:Y:S02]  /*1ed0*/  FMUL.FTZ R172, R146, R15 ;  /* 0x0000000f92ac7220 */ /* 0x000fe40000410000 */
[----:B------:R-:W-:Y:S01]  /*1ee0*/  FFMA.FTZ R140, R154, R140, R173 ;  /* 0x0000008c9a8c7223 */ /* 0x000fe200000100ad */
[----:B------:R-:W-:Y:S02]  /*1ef0*/  IMAD.U32 R147, R147, 0x10000, RZ ;  /* 0x0001000093937824 */ /* 0x000fe400078e00ff */
        /* <DEDUP_REMOVED lines=9> */
[----:B------:R-:W-:Y:S01]  /*1f90*/  FMUL.FTZ R164, R99, R164 ;  /* 0x000000a463a47220 */ /* 0x000fe20000410000 */
[----:B------:R-:W-:Y:S01]  /*1fa0*/  FMUL.FTZ R140, R98, R159 ;  /* 0x0000009f628c7220 */ /* 0x000fe20000410000 */
[----:B--2---:R-:W-:Y:S01]  /*1fb0*/  FFMA.FTZ R166, R14, R152, R167 ;  /* 0x000000980ea67223 */ /* 0x004fe200000100a7 */
[----:B------:R-:W-:Y:S01]  /*1fc0*/  FFMA.FTZ R177, R157, R8, R174 ;  /* 0x000000089db17223 */ /* 0x000fe200000100ae */
[----:B0-----:R-:W-:Y:S06]  /*1fd0*/  @P0 BRA `(.L_x_9821) ;  /* 0x0000000000200947 */ /* 0x001fec0003800000 */
[----:B------:R-:W-:Y:S01]  /*1fe0*/  ISETP.NE.AND P0, PT, R105, R66, PT ;  /* 0x000000426900720c */ /* 0x000fe20003f05270 */
[----:B-1----:R-:W-:-:S12]  /*1ff0*/  HFMA2.MMA R165, -RZ, RZ, 1.875, 0 ;  /* 0x3f800000ffa57435 */ /* 0x002fd800000001ff */
[----:B------:R-:W-:-:S04]  /*2000*/  @P0 LEA.HI R8, R105, R105, RZ, 0x1 ;  /* 0x0000006969080211 */ /* 0x000fc800078f08ff */
[----:B------:R-:W-:-:S04]  /*2010*/  @P0 LOP3.LUT R8, R8, 0xfffffe, RZ, 0xc0, !PT ;  /* 0x00fffffe08080812 */ /* 0x000fc800078ec0ff */
[----:B------:R-:W-:-:S04]  /*2020*/  @P0 IADD3 R8, -R8, R105, RZ ;  /* 0x0000006908080210 */ /* 0x000fc80007ffe1ff */
[----:B------:R-:W-:-:S04]  /*2030*/  @P0 LEA R159, R8, R67, 0x8 ;  /* 0x00000043089f0211 */ /* 0x000fc800078e40ff */
[----:B------:R-:W-:-:S05]  /*2040*/  @P0 LEA R159, R159, R126, 0x2 ;  /* 0x0000007e9f9f0211 */ /* 0x000fca00078e10ff */
[----:B------:R0:W2:Y:S02]  /*2050*/  @P0 LDS R165, [R159+0xe98] ;  /* 0x000e98009fa50984 */ /* 0x0000a40000000800 */
.L_x_9821:
[----:B------:R-:W-:Y:S05]  /*2060*/  BSYNC B0 ;  /* 0x0000000000007941 */ /* 0x000fea0003800000 */
.L_x_9820:
[C---:B-12---:R-:W-:Y:S01]  /*2070*/  FMUL.FTZ R8, R14.reuse, R165 ;  /* 0x000000a50e087220 */ /* 0x046fe20000410000 */
[C---:B------:R-:W-:Y:S01]  /*2080*/  FFMA.FTZ R166, R139.reuse, R166, R168 ;  /* 0x000000a68ba67223 */ /* 0x040fe200000100a8 */
[----:B------:R-:W-:Y:S01]  /*2090*/  FFMA.FTZ R177, R139, R177, R138 ;  /* 0x000000b18bb17223 */ /* 0x000fe2000001008a */
[----:B0-----:R-:W-:Y:S01]  /*20a0*/  FMUL.FTZ R159, R91, R150 ;  /* 0x000000965b9f7220 */ /* 0x001fe20000410000 */
[----:B------:R-:W-:Y:S01]  /*20b0*/  FMUL.FTZ R8, R139, R8 ;  /* 0x000000088b087220 */ /* 0x000fe20000410000 */
[C---:B------:R-:W-:Y:S01]  /*20c0*/  FFMA.FTZ R166, R157.reuse, R166, R140 ;  /* 0x000000a69da67223 */ /* 0x040fe2000001008c */
        /* <DEDUP_REMOVED lines=8> */
[----:B------:R-:W-:Y:S01]  /*2150*/  ISETP.GE.AND P0, PT, R127, 0x1, PT ;  /* 0x000000017f00780c */ /* 0x000fe20003f06270 */
[----:B------:R-:W1:Y:S01]  /*2160*/  SHFL.UP PT, R169, R150, 0x1, RZ ;  /* 0x0420000096a97989 */ /* 0x000e6200000e00ff */
[----:B------:R-:W-:Y:S01]  /*2170*/  FMUL.FTZ R179, R155, R166 ;  /* 0x000000a69bb37220 */ /* 0x000fe20000410000 */
[----:B------:R-:W-:Y:S01]  /*2180*/  FMUL.FTZ R166, R100, R9 ;  /* 0x0000000964a67220 */ /* 0x000fe20000410000 */
[C---:B------:R-:W-:Y:S01]  /*2190*/  FFMA.FTZ R9, R154.reuse, R176, R141 ;  /* 0x000000b09a097223 */ /* 0x040fe2000001008d */
[----:B------:R-:W-:Y:S01]  /*21a0*/  ISETP.NE.AND P1, PT, R163, 0x1f, PT ;  /* 0x0000001fa300780c */ /* 0x000fe20003f25270 */
[----:B------:R-:W-:Y:S01]  /*21b0*/  FMUL.FTZ R176, R154, R179 ;  /* 0x000000b39ab07220 */ /* 0x000fe20000410000 */
[----:B------:R-:W-:-:S02]  /*21c0*/  IMAD R184, R67, 0x8, R126 ;  /* 0x0000000843b87824 */ /* 0x000fc400078e027e */
[C---:B------:R-:W-:Y:S01]  /*21d0*/  FFMA.FTZ R178, R153.reuse, R9, R166 ;  /* 0x0000000999b27223 */ /* 0x040fe200000100a6 */
[----:B------:R-:W-:Y:S01]  /*21e0*/  USHF.L.U32 UR23, UR5, 0x2, URZ ;  /* 0x0000000205177899 */ /* 0x000fe2000800063f */
[----:B------:R-:W-:Y:S01]  /*21f0*/  FMUL.FTZ R179, R153, R176 ;  /* 0x000000b099b37220 */ /* 0x000fe20000410000 */
        /* <DEDUP_REMOVED lines=21> */
[----:B------:R-:W-:-:S03]  /*2350*/  ISETP.GE.AND P1, PT, R127, 0x8, PT ;  /* 0x000000087f00780c */ /* 0x000fc60003f26270 */
[----:B------:R-:W3:Y:S01]  /*2360*/  SHFL.DOWN PT, R176, R179, 0x4, 0x1f ;  /* 0x08801f00b3b07f89 */ /* 0x000ee200000e0000 */
[C---:B0-----:R-:W-:Y:S01]  /*2370*/  @P0 FFMA.FTZ R177, R150.reuse, R8, R177 ;  /* 0x0000000896b10223 */ /* 0x041fe200000100b1 */
[----:B-1----:R-:W-:Y:S01]  /*2380*/  @P0 FMUL.FTZ R150, R150, R9 ;  /* 0x0000000996960220 */ /* 0x002fe20000410000 */
[----:B------:R-:W-:-:S03]  /*2390*/  ISETP.GE.U32.AND P0, PT, R163, 0x1c, PT ;  /* 0x0000001ca300780c */ /* 0x000fc60003f06070 */
[----:B------:R-:W0:Y:S04]  /*23a0*/  SHFL.UP PT, R8, R177, 0x8, RZ ;  /* 0x05000000b1087989 */ /* 0x000e2800000e00ff */
[----:B------:R-:W1:Y:S06]  /*23b0*/  SHFL.UP PT, R9, R150, 0x8, RZ ;  /* 0x0500000096097989 */ /* 0x000e6c00000e00ff */
[C---:B--2---:R-:W-:Y:S01]  /*23c0*/  @!P0 FFMA.FTZ R178, R179.reuse, R169, R178 ;  /* 0x000000a9b3b28223 */ /* 0x044fe200000100b2 */
[----:B---3--:R-:W-:Y:S01]  /*23d0*/  @!P0 FMUL.FTZ R179, R179, R176 ;  /* 0x000000b0b3b38220 */ /* 0x008fe20000410000 */
[----:B------:R-:W-:-:S03]  /*23e0*/  ISETP.GE.AND P0, PT, R105, UR24, PT ;  /* 0x0000001869007c0c */ /* 0x000fc6000bf06270 */
[----:B------:R-:W2:Y:S01]  /*23f0*/  SHFL.DOWN PT, R181, R178, 0x8, 0x1f ;  /* 0x09001f00b2b57f89 */ /* 0x000ea200000e0000 */
[----:B------:R-:W-:-:S03]  /*2400*/  ISETP.NE.OR P0, PT, R163, RZ, P0 ;  /* 0x000000ffa300720c */ /* 0x000fc60000705670 */
[----:B------:R-:W3:Y:S01]  /*2410*/  SHFL.DOWN PT, R180, R179, 0x8, 0x1f ;  /* 0x09001f00b3b47f89 */ /* 0x000ee200000e0000 */
        /* <DEDUP_REMOVED lines=10> */
[----:B---3--:R-:W-:Y:S01]  /*24c0*/  @!P1 FMUL.FTZ R179, R179, R180 ;  /* 0x000000b4b3b39220 */ /* 0x008fe20000410000 */
[----:B------:R-:W-:-:S03]  /*24d0*/  ISETP.NE.AND P1, PT, R129, RZ, PT ;  /* 0x000000ff8100720c */ /* 0x000fc60003f25270 */
        /* <DEDUP_REMOVED lines=9> */
[----:B---3--:R-:W-:Y:S01]  /*2570*/  @!P0 FMUL.FTZ R179, R179, R180 ;  /* 0x000000b4b3b38220 */ /* 0x008fe20000410000 */
[----:B------:R-:W-:-:S03]  /*2580*/  ISETP.NE.AND P0, PT, R129, 0x1f, PT ;  /* 0x0000001f8100780c */ /* 0x000fc60003f05270 */
[----:B------:R-:W-:Y:S04]  /*2590*/  SHFL.DOWN PT, R185, R178, 0x1, 0x1f ;  /* 0x08201f00b2b97f89 */ /* 0x000fe800000e0000 */
[----:B------:R-:W-:Y:S04]  /*25a0*/  SHFL.IDX PT, R181, R9, RZ, 0x1f ;  /* 0x00001fff09b57589 */ /* 0x000fe800000e0000 */
[----:B------:R-:W1:Y:S01]  /*25b0*/  SHFL.DOWN PT, R176, R179, 0x1, 0x1f ;  /* 0x08201f00b3b07f89 */ /* 0x000e6200000e0000 */
[----:B0-----:R-:W-:-:S04]  /*25c0*/  @P3 FFMA.FTZ R169, R150, R169, R177 ;  /* 0x000000a996a93223 */ /* 0x001fc800000100b1 */
[----:B------:R-:W-:Y:S02]  /*25d0*/  FFMA.FTZ R183, R0, R169, R171 ;  /* 0x000000a900b77223 */ /* 0x000fe400000100ab */
[----:B------:R0:W-:Y:S02]  /*25e0*/  SHFL.IDX PT, R169, R178, RZ, 0x1f ;  /* 0x00001fffb2a97589 */ /* 0x0001e400000e0000 */
[----:B------:R-:W-:Y:S02]  /*25f0*/  FFMA.FTZ R177, R153, R183, R170 ;  /* 0x000000b799b17223 */ /* 0x000fe400000100aa */
[----:B------:R-:W2:Y:S02]  /*2600*/  SHFL.IDX PT, R0, R179, RZ, 0x1f ;  /* 0x00001fffb3007589 */ /* 0x000ea400000e0000 */
[----:B------:R-:W-:-:S04]  /*2610*/  FFMA.FTZ R180, R154, R177, R173 ;  /* 0x000000b19ab47223 */ /* 0x000fc800000100ad */
[----:B------:R-:W-:Y:S01]  /*2620*/  FFMA.FTZ R187, R155, R180, R172 ;  /* 0x000000b49bbb7223 */ /* 0x000fe200000100ac */
[----:B-1----:R-:W-:-:S03]  /*2630*/  @P0 FFMA.FTZ R181, R176, R181, R185 ;  /* 0x000000b5b0b50223 */ /* 0x002fc600000100b9 */
[----:B------:R-:W-:Y:S01]  /*2640*/  FFMA.FTZ R189, R156, R187, R175 ;  /* 0x000000bb9cbd7223 */ /* 0x000fe200000100af */
[----:B------:R-:W-:Y:S01]  /*2650*/  FFMA.FTZ R149, R181, R165, R152 ;  /* 0x000000a5b5957223 */ /* 0x000fe20000010098 */
[----:B------:R-:W-:Y:S02]  /*2660*/  FFMA.FTZ R165, R146, -R15, R187 ;  /* 0x8000000f92a57223 */ /* 0x000fe400000100bb */
[----:B------:R-:W-:Y:S01]  /*2670*/  FFMA.FTZ R191, R157, R189, R174 ;  /* 0x000000bd9dbf7223 */ /* 0x000fe200000100ae */
[-C--:B------:R-:W-:Y:S01]  /*2680*/  FFMA.FTZ R152, R14, R149.reuse, R167 ;  /* 0x000000950e987223 */ /* 0x080fe200000100a7 */
[----:B0-----:R-:W-:Y:S02]  /*2690*/  FMUL.FTZ R178, R88, R149 ;  /* 0x0000009558b27220 */ /* 0x001fe40000410000 */
[C---:B------:R-:W-:Y:S01]  /*26a0*/  FFMA.FTZ R182, R139.reuse, R191, R138 ;  /* 0x000000bf8bb67223 */ /* 0x040fe2000001008a */
[-C--:B------:R-:W-:Y:S01]  /*26b0*/  FFMA.FTZ R150, R139, R152.reuse, R168 ;  /* 0x000000988b967223 */ /* 0x080fe200000100a8 */
[----:B------:R-:W-:Y:S01]  /*26c0*/  FMUL.FTZ R171, R93, R152 ;  /* 0x000000985dab7220 */ /* 0x000fe20000410000 */
[----:B------:R-:W-:Y:S01]  /*26d0*/  SHF.L.U32 R138, R160, 0x10, RZ ;  /* 0x00000010a08a7819 */ /* 0x000fe200000006ff */
[----:B------:R-:W-:Y:S01]  /*26e0*/  FFMA.FTZ R193, R14, R182, R137 ;  /* 0x000000b60ec17223 */ /* 0x000fe20000010089 */
[----:B------:R-:W-:Y:S01]  /*26f0*/  FFMA.FTZ R157, R157, R150, R140 ;  /* 0x000000969d9d7223 */ /* 0x000fe2000001008c */
[C---:B--2---:R-:W-:Y:S01]  /*2700*/  FFMA.FTZ R9, R0.reuse, R9, R169 ;  /* 0x0000000900097223 */ /* 0x044fe200000100a9 */
[----:B------:R-:W-:Y:S01]  /*2710*/  FMUL.FTZ R8, R0, R8 ;  /* 0x0000000800087220 */ /* 0x000fe20000410000 */
[----:B------:R-:W-:Y:S01]  /*2720*/  FFMA.FTZ R0, R16, -R145, R183 ;  /* 0x8000009110007223 */ /* 0x000fe200000100b7 */
[----:B------:R-:W-:Y:S01]  /*2730*/  FFMA.FTZ R159, R156, R157, R159 ;  /* 0x0000009d9c9f7223 */ /* 0x000fe2000001009f */
[----:B------:R-:W-:Y:S01]  /*2740*/  SHF.L.U32 R140, R7, 0x10, RZ ;  /* 0x00000010078c7819 */ /* 0x000fe200000006ff */
[----:B------:R-:W-:Y:S01]  /*2750*/  FMUL.FTZ R169, R87, R150 ;  /* 0x0000009657a97220 */ /* 0x000fe20000410000 */
[----:B------:R0:W-:Y:S01]  /*2760*/  @!P1 STS.64 [R184+0x1718], R8 ;  /* 0x00171808b8009388 */ /* 0x0001e20000000a00 */
[----:B------:R-:W-:Y:S01]  /*2770*/  FFMA.FTZ R155, R155, R159, R164 ;  /* 0x0000009f9b9b7223 */ /* 0x000fe200000100a4 */
[----:B------:R-:W-:Y:S01]  /*2780*/  FFMA.FTZ R156, R144, -R143, R177 ;  /* 0x8000008f909c7223 */ /* 0x000fe200000100b1 */
[----:B------:R-:W-:Y:S01]  /*2790*/  FMUL.FTZ R170, R140, R171 ;  /* 0x000000ab8caa7220 */ /* 0x000fe20000410000 */
[----:B------:R-:W-:Y:S01]  /*27a0*/  FFMA.FTZ R164, R17, -R142, R180 ;  /* 0x8000008e11a47223 */ /* 0x000fe200000100b4 */
[----:B------:R-:W-:Y:S01]  /*27b0*/  FFMA.FTZ R154, R154, R155, R141 ;  /* 0x0000009b9a9a7223 */ /* 0x000fe2000001008d */
[----:B------:R-:W-:Y:S01]  /*27c0*/  SHF.L.U32 R142, R5, 0x10, RZ ;  /* 0x00000010058e7819 */ /* 0x000fe200000006ff */
[----:B------:R-:W-:-:S02]  /*27d0*/  IMAD.U32 R137, R158, 0x10000, RZ ;  /* 0x000100009e897824 */ /* 0x000fc400078e00ff */
[----:B------:R-:W-:Y:S01]  /*27e0*/  FMUL.FTZ R168, R138, R169 ;  /* 0x000000a98aa87220 */ /* 0x000fe20000410000 */
[-C--:B------:R-:W-:Y:S01]  /*27f0*/  FFMA.FTZ R153, R153, R154.reuse, R166 ;  /* 0x0000009a99997223 */ /* 0x080fe200000100a6 */
[----:B------:R-:W-:Y:S01]  /*2800*/  FMUL.FTZ R143, R95, R155 ;  /* 0x0000009b5f8f7220 */ /* 0x000fe20000410000 */
[----:B------:R1:W-:Y:S01]  /*2810*/  STS [R125+0x18], R170 ;  /* 0x000018aa7d007388 */ /* 0x0003e20000000800 */
[----:B0-----:R-:W-:Y:S01]  /*2820*/  FMUL.FTZ R8, R89, R154 ;  /* 0x0000009a59087220 */ /* 0x001fe20000410000 */
[----:B------:R-:W-:Y:S01]  /*2830*/  FMUL.FTZ R14, R96, R153 ;  /* 0x00000099600e7220 */ /* 0x000fe20000410000 */
[----:B------:R-:W-:Y:S01]  /*2840*/  FMUL.FTZ R172, R137, R178 ;  /* 0x000000b289ac7220 */ /* 0x000fe20000410000 */
[----:B------:R0:W-:Y:S01]  /*2850*/  STS [R125+0x14], R168 ;  /* 0x000014a87d007388 */ /* 0x0001e20000000800 */
[----:B------:R-:W-:Y:S01]  /*2860*/  SHF.L.U32 R139, R161, 0x10, RZ ;  /* 0x00000010a18b7819 */ /* 0x000fe200000006ff */
[----:B------:R-:W-:Y:S01]  /*2870*/  FFMA.FTZ R9, R0, R14, RZ ;  /* 0x0000000e00097223 */ /* 0x000fe200000100ff */
[----:B------:R-:W-:Y:S01]  /*2880*/  SHF.L.U32 R141, R6, 0x10, RZ ;  /* 0x00000010068d7819 */ /* 0x000fe200000006ff */
[----:B------:R-:W-:Y:S01]  /*2890*/  FMUL.FTZ R174, R92, R157 ;  /* 0x0000009d5cae7220 */ /* 0x000fe20000410000 */
[----:B------:R-:W-:-:S02]  /*28a0*/  IMAD.U32 R145, R4, 0x10000, RZ ;  /* 0x0001000004917824 */ /* 0x000fc400078e00ff */
[----:B------:R-:W-:Y:S01]  /*28b0*/  FFMA.FTZ R9, R156, R8, R9 ;  /* 0x000000089c097223 */ /* 0x000fe20000010009 */
[-C--:B-1----:R-:W-:Y:S01]  /*28c0*/  FMUL.FTZ R170, R142, R143.reuse ;  /* 0x0000008f8eaa7220 */ /* 0x082fe20000410000 */
[----:B------:R1:W-:Y:S01]  /*28d0*/  STS [R125+0x1c], R172 ;  /* 0x00001cac7d007388 */ /* 0x0003e20000000800 */
[----:B------:R-:W-:Y:S01]  /*28e0*/  FFMA.FTZ R167, R147, -R12, R191 ;  /* 0x8000000c93a77223 */ /* 0x000fe200000100bf */
[----:B------:R-:W-:Y:S01]  /*28f0*/  FFMA.FTZ R166, R164, R143, R9 ;  /* 0x0000008fa4a67223 */ /* 0x000fe20000010009 */
[----:B------:R-:W-:Y:S01]  /*2900*/  SHF.L.U32 R143, R162, 0x10, RZ ;  /* 0x00000010a28f7819 */ /* 0x000fe200000006ff */
[----:B0-----:R-:W-:Y:S01]  /*2910*/  FMUL.FTZ R168, R90, R159 ;  /* 0x0000009f5aa87220 */ /* 0x001fe20000410000 */
[----:B------:R-:W-:Y:S01]  /*2920*/  FMUL.FTZ R176, R141, R174 ;  /* 0x000000ae8db07220 */ /* 0x000fe20000410000 */
[----:B------:R-:W-:Y:S01]  /*2930*/  FMUL.FTZ R14, R145, R14 ;  /* 0x0000000e910e7220 */ /* 0x000fe20000410000 */
[----:B------:R0:W-:Y:S01]  /*2940*/  STS [R125+0x8], R170 ;  /* 0x000008aa7d007388 */ /* 0x0001e20000000800 */
[----:B------:R-:W-:Y:S01]  /*2950*/  FMUL.FTZ R12, R143, R8 ;  /* 0x000000088f0c7220 */ /* 0x000fe20000410000 */
[----:B------:R-:W-:Y:S01]  /*2960*/  IADD3 R8, R105, -0x1, RZ ;  /* 0xffffffff69087810 */ /* 0x000fe20007ffe0ff */
[-C--:B-1----:R-:W-:Y:S01]  /*2970*/  FMUL.FTZ R172, R139, R168.reuse ;  /* 0x000000a88bac7220 */ /* 0x082fe20000410000 */
[----:B------:R-:W-:Y:S01]  /*2980*/  STS [R125+0x10], R176 ;  /* 0x000010b07d007388 */ /* 0x000fe20000000800 */
[----:B------:R-:W-:Y:S01]  /*2990*/  FFMA.FTZ R9, R165, R168, R166 ;  /* 0x000000a8a5097223 */ /* 0x000fe200000100a6 */
[----:B------:R-:W-:Y:S01]  /*29a0*/  FFMA.FTZ R166, R18, -R13, R189 ;  /* 0x8000000d12a67223 */ /* 0x000fe200000100bd */
[----:B------:R-:W-:Y:S01]  /*29b0*/  LEA R8, R8, R129, 0x8 ;  /* 0x0000008108087211 */ /* 0x000fe200078e40ff */
[----:B------:R1:W-:Y:S01]  /*29c0*/  STS [R125+0xc], R172 ;  /* 0x00000cac7d007388 */ /* 0x0003e20000000800 */
[----:B------:R-:W-:Y:S01]  /*29d0*/  FFMA.FTZ R168, R19, -R10, R182 ;  /* 0x8000000a13a87223 */ /* 0x000fe200000100b6 */
[----:B------:R-:W-:Y:S01]  /*29e0*/  FFMA.FTZ R174, R166, R174, R9 ;  /* 0x000000aea6ae7223 */ /* 0x000fe20000010009 */
[----:B------:R-:W-:Y:S01]  /*29f0*/  FMUL.FTZ R10, R100, R183 ;  /* 0x000000b7640a7220 */ /* 0x000fe20000410000 */
[----:B------:R2:W-:Y:S01]  /*2a00*/  STS [R125+0x4], R12 ;  /* 0x0000040c7d007388 */ /* 0x0005e20000000800 */
[----:B0-----:R-:W-:Y:S01]  /*2a10*/  FMUL.FTZ R170, R94, R177 ;  /* 0x000000b15eaa7220 */ /* 0x001fe20000410000 */
[----:B------:R-:W-:Y:S01]  /*2a20*/  FFMA.FTZ R169, R167, R169, R174 ;  /* 0x000000a9a7a97223 */ /* 0x000fe200000100ae */
[----:B------:R-:W-:Y:S01]  /*2a30*/  FMUL.FTZ R174, R97, R182 ;  /* 0x000000b661ae7220 */ /* 0x000fe20000410000 */
[----:B------:R0:W-:Y:S01]  /*2a40*/  STS [R125], R14 ;  /* 0x0000000e7d007388 */ /* 0x0001e20000000800 */
[----:B-1----:R-:W-:Y:S01]  /*2a50*/  FMUL.FTZ R172, R99, R180 ;  /* 0x000000b463ac7220 */ /* 0x002fe20000410000 */
[----:B------:R-:W-:Y:S01]  /*2a60*/  IADD3 R180, -R8, UR7, RZ ;  /* 0x0000000708b47c10 */ /* 0x000fe2000fffe1ff */
[----:B------:R-:W-:Y:S01]  /*2a70*/  BAR.SYNC.DEFER_BLOCKING 0x0 ;  /* 0x0000000000007b1d */ /* 0x000fe20000010000 */
[----:B------:R-:W-:Y:S01]  /*2a80*/  FFMA.FTZ R176, R168, R171, R169 ;  /* 0x000000aba8b07223 */ /* 0x000fe200000100a9 */
[----:B------:R-:W-:Y:S01]  /*2a90*/  FMUL.FTZ R8, R91, R187 ;  /* 0x000000bb5b087220 */ /* 0x000fe20000410000 */
[----:B------:R-:W-:Y:S01]  /*2aa0*/  ISETP.GE.AND P2, PT, R180, 0x1, PT ;  /* 0x00000001b400780c */ /* 0x000fe20003f46270 */
[----:B--2---:R-:W-:Y:S01]  /*2ab0*/  FMUL.FTZ R12, R98, R189 ;  /* 0x000000bd620c7220 */ /* 0x004fe20000410000 */
[----:B------:R-:W-:Y:S01]  /*2ac0*/  FFMA.FTZ R169, R148, -R11, R193 ;  /* 0x8000000b94a97223 */ /* 0x000fe200000100c1 */
[----:B0-----:R-:W-:Y:S01]  /*2ad0*/  FMUL.FTZ R14, R86, R191 ;  /* 0x000000bf560e7220 */ /* 0x001fe20000410000 */
[----:B------:R-:W0:Y:S04]  /*2ae0*/  LDS R177, [R118] ;  /* 0x0000000076b17984 */ /* 0x000e280000000800 */
[----:B------:R-:W1:Y:S04]  /*2af0*/  LDS R179, [R124+0x80] ;  /* 0x000080007cb37984 */ /* 0x000e680000000800 */
[----:B------:R-:W2:Y:S04]  /*2b00*/  LDS R181, [R123+0x100] ;  /* 0x000100007bb57984 */ /* 0x000ea80000000800 */
[----:B------:R-:W3:Y:S04]  /*2b10*/  LDS R183, [R122+0x180] ;  /* 0x000180007ab77984 */ /* 0x000ee80000000800 */
[----:B------:R-:W4:Y:S04]  /*2b20*/  LDS R185, [R121+0x200] ;  /* 0x0002000079b97984 */ /* 0x000f280000000800 */
[----:B------:R-:W0:Y:S04]  /*2b30*/  LDS R175, [R120+0x280] ;  /* 0x0002800078af7984 */ /* 0x000e280000000800 */
[----:B------:R-:W0:Y:S04]  /*2b40*/  LDS R173, [R119+0x300] ;  /* 0x0003000077ad7984 */ /* 0x000e280000000800 */
[----:B------:R-:W0:Y:S04]  /*2b50*/  LDS R171, [R117+0x380] ;  /* 0x0003800075ab7984 */ /* 0x000e280000000800 */
[----:B------:R1:W-:Y:S04]  /*2b60*/  STS [R125+0x420], R10 ;  /* 0x0004200a7d007388 */ /* 0x0003e80000000800 */
[----:B------:R0:W-:Y:S04]  /*2b70*/  STS [R125+0x424], R170 ;  /* 0x000424aa7d007388 */ /* 0x0001e80000000800 */
        /* <DEDUP_REMOVED lines=8> */
[----:B--234-:R-:W-:Y:S05]  /*2c00*/  @!P2 BRA `(.L_x_9823) ;  /* 0x00000000003ca947 */ /* 0x01cfea0003800000 */
[----:B------:R-:W2:Y:S01]  /*2c10*/  LDS R187, [R118+0x420] ;  /* 0x0004200076bb7984 */ /* 0x000ea20000000800 */
[C---:B-1----:R-:W-:Y:S02]  /*2c20*/  IMAD R10, R151.reuse, UR18, RZ ;  /* 0x00000012970a7c24 */ /* 0x042fe4000f8e02ff */
[----:B------:R-:W-:Y:S02]  /*2c30*/  IMAD R12, R151, UR20, RZ ;  /* 0x00000014970c7c24 */ /* 0x000fe4000f8e02ff */
[----:B------:R-:W-:-:S04]  /*2c40*/  IMAD.WIDE.U32 R8, R67, UR18, R26 ;  /* 0x0000001243087c25 */ /* 0x000fc8000f8e001a */
[C---:B------:R-:W-:Y:S02]  /*2c50*/  IMAD R13, R67.reuse, UR19, R10 ;  /* 0x00000013430d7c24 */ /* 0x040fe4000f8e020a */
[C---:B------:R-:W-:Y:S01]  /*2c60*/  IMAD R15, R67.reuse, UR21, R12 ;  /* 0x00000015430f7c24 */ /* 0x040fe2000f8e020c */
[----:B------:R-:W-:Y:S01]  /*2c70*/  LEA R12, P2, R8, UR26, 0x2 ;  /* 0x0000001a080c7c11 */ /* 0x000fe2000f8410ff */
[----:B------:R-:W-:Y:S01]  /*2c80*/  IMAD.WIDE.U32 R10, R67, UR20, R28 ;  /* 0x00000014430a7c25 */ /* 0x000fe2000f8e001c */
[----:B------:R-:W-:-:S04]  /*2c90*/  IADD3 R13, R9, R13, RZ ;  /* 0x0000000d090d7210 */ /* 0x000fc80007ffe0ff */
[----:B------:R-:W-:Y:S02]  /*2ca0*/  IADD3 R9, R11, R15, RZ ;  /* 0x0000000f0b097210 */ /* 0x000fe40007ffe0ff */
[----:B------:R-:W-:Y:S02]  /*2cb0*/  LEA R14, P3, R10, UR28, 0x2 ;  /* 0x0000001c0a0e7c11 */ /* 0x000fe4000f8610ff */
[----:B------:R-:W-:Y:S02]  /*2cc0*/  LEA.HI.X R13, R8, UR27, R13, 0x2, P2 ;  /* 0x0000001b080d7c11 */ /* 0x000fe400090f140d */
[----:B------:R-:W-:-:S03]  /*2cd0*/  LEA.HI.X R15, R10, UR29, R9, 0x2, P3 ;  /* 0x0000001d0a0f7c11 */ /* 0x000fc600098f1409 */
[----:B0-----:R3:W-:Y:S04]  /*2ce0*/  REDG.E.ADD.F32.FTZ.RN.STRONG.GPU desc[UR12][R12.64], R177 ;  /* 0x000000b10c0079a6 */ /* 0x0017e8000c10f38c */
[----:B--2---:R3:W-:Y:S02]  /*2cf0*/  REDG.E.ADD.F32.FTZ.RN.STRONG.GPU desc[UR12][R14.64], R187 ;  /* 0x000000bb0e0079a6 */ /* 0x0047e4000c10f38c */
.L_x_9823:
[----:B------:R-:W-:Y:S05]  /*2d00*/  BSYNC B0 ;  /* 0x0000000000007941 */ /* 0x000fea0003800000 */
.L_x_9822:
[----:B---3--:R2:W3:Y:S01]  /*2d10*/  LDS R13, [R124+0x4a0] ;  /* 0x0004a0007c0d7984 */ /* 0x0084e20000000800 */
[C---:B------:R-:W-:Y:S01]  /*2d20*/  ISETP.GE.AND P2, PT, R180.reuse, 0x21, PT ;  /* 0x00000021b400780c */ /* 0x040fe20003f46270 */
[----:B------:R-:W-:Y:S01]  /*2d30*/  USHF.L.U64.HI UR22, UR5, 0x2, UR6 ;  /* 0x0000000205167899 */ /* 0x000fe20008010206 */
[----:B------:R-:W-:Y:S01]  /*2d40*/  FMUL.FTZ R9, R169, R178 ;  /* 0x000000b2a9097220 */ /* 0x000fe20000410000 */
[----:B------:R-:W-:Y:S01]  /*2d50*/  BSSY B0, `(.L_x_9824) ;  /* 0x000000f000007945 */ /* 0x000fe20003800000 */
[C---:B------:R-:W-:Y:S02]  /*2d60*/  ISETP.GE.AND P3, PT, R180.reuse, 0x41, PT ;  /* 0x00000041b400780c */ /* 0x040fe40003f66270 */
[----:B------:R-:W-:Y:S01]  /*2d70*/  ISETP.GE.AND P6, PT, R180, 0x61, PT ;  /* 0x00000061b400780c */ /* 0x000fe20003fc6270 */
[----:B-1----:R-:W-:Y:S02]  /*2d80*/  IMAD R8, R58, UR22, RZ ;  /* 0x000000163a087c24 */ /* 0x002fe4000f8e02ff */
[----:B------:R-:W-:Y:S01]  /*2d90*/  FADD.FTZ R12, R176, R9 ;  /* 0x00000009b00c7221 */ /* 0x000fe20000010000 */
[----:B------:R-:W-:-:S02]  /*2da0*/  IMAD R10, R60, UR22, RZ ;  /* 0x000000163c0a7c24 */ /* 0x000fc4000f8e02ff */
[----:B------:R-:W-:Y:S02]  /*2db0*/  IMAD R15, R59, UR23, R8 ;  /* 0x000000173b0f7c24 */ /* 0x000fe4000f8e0208 */
[----:B------:R-:W-:Y:S01]  /*2dc0*/  IMAD R151, R61, UR23, R10 ;  /* 0x000000173d977c24 */ /* 0x000fe2000f8e020a */
[----:B--2---:R-:W-:Y:S06]  /*2dd0*/  @!P2 BRA `(.L_x_9825) ;  /* 0x000000000018a947 */ /* 0x004fec0003800000 */
[----:B------:R-:W-:-:S04]  /*2de0*/  IMAD.WIDE.U32 R10, R58, UR23, R30 ;  /* 0x000000173a0a7c25 */ /* 0x000fc8000f8e001e */
[----:B------:R-:W-:-:S04]  /*2df0*/  IMAD.WIDE.U32 R8, R60, UR23, R44 ;  /* 0x000000173c087c25 */ /* 0x000fc8000f8e002c */
[----:B------:R-:W-:Y:S01]  /*2e00*/  IMAD.IADD R11, R11, 0x1, R15 ;  /* 0x000000010b0b7824 */ /* 0x000fe200078e020f */
[----:B------:R-:W-:-:S04]  /*2e10*/  IADD3 R9, R9, R151, RZ ;  /* 0x0000009709097210 */ /* 0x000fc80007ffe0ff */
[----:B------:R1:W-:Y:S04]  /*2e20*/  REDG.E.ADD.F32.FTZ.RN.STRONG.GPU desc[UR12][R10.64], R179 ;  /* 0x000000b30a0079a6 */ /* 0x0003e8000c10f38c */
[----:B---3--:R1:W-:Y:S02]  /*2e30*/  REDG.E.ADD.F32.FTZ.RN.STRONG.GPU desc[UR12][R8.64], R13 ;  /* 0x0000000d080079a6 */ /* 0x0083e4000c10f38c */
.L_x_9825:
[----:B------:R-:W-:Y:S05]  /*2e40*/  BSYNC B0 ;  /* 0x0000000000007941 */ /* 0x000fea0003800000 */
.L_x_9824:
[----:B-1-3--:R1:W2:Y:S01]  /*2e50*/  LDS R13, [R123+0x520] ;  /* 0x000520007b0d7984 */ /* 0x00a2a20000000800 */
[----:B------:R-:W-:Y:S04]  /*2e60*/  BSSY B0, `(.L_x_9826) ;  /* 0x0000008000007945 */ /* 0x000fe80003800000 */
[----:B------:R-:W-:Y:S05]  /*2e70*/  @!P3 BRA `(.L_x_9827) ;  /* 0x000000000018b947 */ /* 0x000fea0003800000 */
[----:B------:R-:W-:-:S04]  /*2e80*/  IMAD.WIDE.U32 R10, R58, UR23, R32 ;  /* 0x000000173a0a7c25 */ /* 0x000fc8000f8e0020 */
[----:B------:R-:W-:Y:S01]  /*2e90*/  IMAD.WIDE.U32 R8, R60, UR23, R46 ;  /* 0x000000173c087c25 */ /* 0x000fe2000f8e002e */
[----:B------:R-:W-:-:S04]  /*2ea0*/  IADD3 R11, R15, R11, RZ ;  /* 0x0000000b0f0b7210 */ /* 0x000fc80007ffe0ff */
[----:B------:R-:W-:Y:S01]  /*2eb0*/  IADD3 R9, R151, R9, RZ ;  /* 0x0000000997097210 */ /* 0x000fe20007ffe0ff */
[----:B------:R3:W-:Y:S04]  /*2ec0*/  REDG.E.ADD.F32.FTZ.RN.STRONG.GPU desc[UR12][R10.64], R181 ;  /* 0x000000b50a0079a6 */ /* 0x0007e8000c10f38c */
[----:B--2---:R3:W-:Y:S02]  /*2ed0*/  REDG.E.ADD.F32.FTZ.RN.STRONG.GPU desc[UR12][R8.64], R13 ;  /* 0x0000000d080079a6 */ /* 0x0047e4000c10f38c */
.L_x_9827:
[----:B------:R-:W-:Y:S05]  /*2ee0*/  BSYNC B0 ;  /* 0x0000000000007941 */ /* 0x000fea0003800000 */
.L_x_9826:
[----:B--23--:R2:W3:Y:S01]  /*2ef0*/  LDS R13, [R122+0x5a0] ;  /* 0x0005a0007a0d7984 */ /* 0x00c4e20000000800 */
[----:B------:R-:W-:Y:S01]  /*2f00*/  BSSY B0, `(.L_x_9828) ;  /* 0x000000c000007945 */ /* 0x000fe20003800000 */
[C---:B------:R-:W-:Y:S02]  /*2f10*/  ISETP.GE.AND P2, PT, R180.reuse, 0x81, PT ;  /* 0x00000081b400780c */ /* 0x040fe40003f46270 */
[C---:B------:R-:W-:Y:S02]  /*2f20*/  ISETP.GE.AND P3, PT, R180.reuse, 0xa1, PT ;  /* 0x000000a1b400780c */ /* 0x040fe40003f66270 */
[C---:B------:R-:W-:Y:S02]  /*2f30*/  ISETP.GE.AND P4, PT, R180.reuse, 0xc1, PT ;  /* 0x000000c1b400780c */ /* 0x040fe40003f86270 */
[----:B------:R-:W-:Y:S01]  /*2f40*/  ISETP.GE.AND P5, PT, R180, 0xe1, PT ;  /* 0x000000e1b400780c */ /* 0x000fe20003fa6270 */
[----:B------:R-:W-:-:S12]  /*2f50*/  @!P6 BRA `(.L_x_9829) ;  /* 0x000000000018e947 */ /* 0x000fd80003800000 */
[----:B------:R-:W-:-:S04]  /*2f60*/  IMAD.WIDE.U32 R10, R58, UR23, R34 ;  /* 0x000000173a0a7c25 */ /* 0x000fc8000f8e0022 */
[----:B------:R-:W-:Y:S01]  /*2f70*/  IMAD.WIDE.U32 R8, R60, UR23, R48 ;  /* 0x000000173c087c25 */ /* 0x000fe2000f8e0030 */
[----:B------:R-:W-:-:S03]  /*2f80*/  IADD3 R11, R15, R11, RZ ;  /* 0x0000000b0f0b7210 */ /* 0x000fc60007ffe0ff */
[----:B------:R-:W-:Y:S02]  /*2f90*/  IMAD.IADD R9, R151, 0x1, R9 ;  /* 0x0000000197097824 */ /* 0x000fe400078e0209 */
[----:B------:R4:W-:Y:S04]  /*2fa0*/  REDG.E.ADD.F32.FTZ.RN.STRONG.GPU desc[UR12][R10.64], R183 ;  /* 0x000000b70a0079a6 */ /* 0x0009e8000c10f38c */
[----:B---3--:R4:W-:Y:S02]  /*2fb0*/  REDG.E.ADD.F32.FTZ.RN.STRONG.GPU desc[UR12][R8.64], R13 ;  /* 0x0000000d080079a6 */ /* 0x0089e4000c10f38c */
.L_x_9829:
[----:B------:R-:W-:Y:S05]  /*2fc0*/  BSYNC B0 ;  /* 0x0000000000007941 */ /* 0x000fea0003800000 */
.L_x_9828:
[----:B---34-:R3:W4:Y:S01]  /*2fd0*/  LDS R13, [R121+0x620] ;  /* 0x00062000790d7984 */ /* 0x0187220000000800 */
[----:B------:R-:W-:Y:S04]  /*2fe0*/  BSSY B0, `(.L_x_9830) ;  /* 0x0000008000007945 */ /* 0x000fe80003800000 */
[----:B------:R-:W-:Y:S05]  /*2ff0*/  @!P2 BRA `(.L_x_9831) ;  /* 0x000000000018a947 */ /* 0x000fea0003800000 */
[----:B------:R-:W-:-:S04]  /*3000*/  IMAD.WIDE.U32 R10, R58, UR23, R36 ;  /* 0x000000173a0a7c25 */ /* 0x000fc8000f8e0024 */
[----:B------:R-:W-:Y:S01]  /*3010*/  IMAD.WIDE.U32 R8, R60, UR23, R50 ;  /* 0x000000173c087c25 */ /* 0x000fe2000f8e0032 */
[----:B------:R-:W-:-:S04]  /*3020*/  IADD3 R11, R15, R11, RZ ;  /* 0x0000000b0f0b7210 */ /* 0x000fc80007ffe0ff */
[----:B------:R-:W-:Y:S01]  /*3030*/  IADD3 R9, R151, R9, RZ ;  /* 0x0000000997097210 */ /* 0x000fe20007ffe0ff */
[----:B------:R0:W-:Y:S04]  /*3040*/  REDG.E.ADD.F32.FTZ.RN.STRONG.GPU desc[UR12][R10.64], R185 ;  /* 0x000000b90a0079a6 */ /* 0x0001e8000c10f38c */
[----:B----4-:R4:W-:Y:S02]  /*3050*/  REDG.E.ADD.F32.FTZ.RN.STRONG.GPU desc[UR12][R8.64], R13 ;  /* 0x0000000d080079a6 */ /* 0x0109e4000c10f38c */
.L_x_9831:
[----:B------:R-:W-:Y:S05]  /*3060*/  BSYNC B0 ;  /* 0x0000000000007941 */ /* 0x000fea0003800000 */
.L_x_9830:
[----:B----4-:R4:W0:Y:S01]  /*3070*/  LDS R13, [R120+0x6a0] ;  /* 0x0006a000780d7984 */ /* 0x0108220000000800 */
[----:B------:R-:W-:Y:S04]  /*3080*/  BSSY B0, `(.L_x_9832) ;  /* 0x0000008000007945 */ /* 0x000fe80003800000 */
[----:B------:R-:W-:Y:S05]  /*3090*/  @!P3 BRA `(.L_x_9833) ;  /* 0x000000000018b947 */ /* 0x000fea0003800000 */
[----:B0-----:R-:W-:-:S04]  /*30a0*/  IMAD.WIDE.U32 R10, R58, UR23, R38 ;  /* 0x000000173a0a7c25 */ /* 0x001fc8000f8e0026 */
[----:B------:R-:W-:Y:S01]  /*30b0*/  IMAD.WIDE.U32 R8, R60, UR23, R52 ;  /* 0x000000173c087c25 */ /* 0x000fe2000f8e0034 */
[----:B------:R-:W-:-:S04]  /*30c0*/  IADD3 R11, R15, R11, RZ ;  /* 0x0000000b0f0b7210 */ /* 0x000fc80007ffe0ff */
[----:B------:R-:W-:Y:S01]  /*30d0*/  IADD3 R9, R151, R9, RZ ;  /* 0x0000000997097210 */ /* 0x000fe20007ffe0ff */
[----:B------:R0:W-:Y:S04]  /*30e0*/  REDG.E.ADD.F32.FTZ.RN.STRONG.GPU desc[UR12][R10.64], R175 ;  /* 0x000000af0a0079a6 */ /* 0x0001e8000c10f38c */
[----:B------:R0:W-:Y:S02]  /*30f0*/  REDG.E.ADD.F32.FTZ.RN.STRONG.GPU desc[UR12][R8.64], R13 ;  /* 0x0000000d080079a6 */ /* 0x0001e4000c10f38c */
.L_x_9833:
[----:B------:R-:W-:Y:S05]  /*3100*/  BSYNC B0 ;  /* 0x0000000000007941 */ /* 0x000fea0003800000 */
.L_x_9832:
[----:B0-----:R0:W0:Y:S01]  /*3110*/  LDS R13, [R119+0x720] ;  /* 0x00072000770d7984 */ /* 0x0010220000000800 */
        /* <DEDUP_REMOVED lines=8> */
.L_x_9835:
[----:B------:R-:W-:Y:S05]  /*31a0*/  BSYNC B0 ;  /* 0x0000000000007941 */ /* 0x000fea0003800000 */
.L_x_9834:
[----:B01----:R0:W1:Y:S01]  /*31b0*/  LDS R13, [R117+0x7a0] ;  /* 0x0007a000750d7984 */ /* 0x0030620000000800 */
[----:B------:R-:W-:Y:S04]  /*31c0*/  BSSY B0, `(.L_x_9836) ;  /* 0x0000008000007945 */ /* 0x000fe80003800000 */
[----:B------:R-:W-:Y:S05]  /*31d0*/  @!P5 BRA `(.L_x_9837) ;  /* 0x000000000018d947 */ /* 0x000fea0003800000 */
[----:B------:R-:W-:-:S04]  /*31e0*/  IMAD.WIDE.U32 R10, R58, UR23, R42 ;  /* 0x000000173a0a7c25 */ /* 0x000fc8000f8e002a */
[----:B------:R-:W-:Y:S01]  /*31f0*/  IMAD.WIDE.U32 R8, R60, UR23, R56 ;  /* 0x000000173c087c25 */ /* 0x000fe2000f8e0038 */
[----:B------:R-:W-:-:S04]  /*3200*/  IADD3 R11, R15, R11, RZ ;  /* 0x0000000b0f0b7210 */ /* 0x000fc80007ffe0ff */
[----:B------:R-:W-:Y:S01]  /*3210*/  IADD3 R9, R151, R9, RZ ;  /* 0x0000000997097210 */ /* 0x000fe20007ffe0ff */
[----:B------:R0:W-:Y:S04]  /*3220*/  REDG.E.ADD.F32.FTZ.RN.STRONG.GPU desc[UR12][R10.64], R171 ;  /* 0x000000ab0a0079a6 */ /* 0x0001e8000c10f38c */
[----:B-1----:R0:W-:Y:S02]  /*3230*/  REDG.E.ADD.F32.FTZ.RN.STRONG.GPU desc[UR12][R8.64], R13 ;  /* 0x0000000d080079a6 */ /* 0x0021e4000c10f38c */
.L_x_9837:
[----:B------:R-:W-:Y:S05]  /*3240*/  BSYNC B0 ;  /* 0x0000000000007941 */ /* 0x000fea0003800000 */
.L_x_9836:
[----:B0-----:R-:W0:Y:S01]  /*3250*/  SHFL.DOWN P2, R9, R12, 0x1, 0x1f ;  /* 0x08201f000c097f89 */ /* 0x001e220000040000 */
[----:B------:R-:W-:Y:S01]  /*3260*/  ISETP.NE.AND P3, PT, R127, RZ, PT ;  /* 0x000000ff7f00720c */ /* 0x000fe20003f65270 */
[-C--:B------:R-:W-:Y:S01]  /*3270*/  FMUL.FTZ R147, R147, R150.reuse ;  /* 0x0000009693937220 */ /* 0x080fe20000410000 */
        /* <DEDUP_REMOVED lines=15> */
[-C--:B------:R-:W-:Y:S01]  /*3370*/  FFMA.FTZ R167, R138, R147.reuse, R167 ;  /* 0x000000938aa77223 */ /* 0x080fe200000100a7 */
[----:B------:R-:W-:Y:S01]  /*3380*/  BSSY B0, `(.L_x_9838) ;  /* 0x0000034000007945 */ /* 0x000fe20003800000 */
[----:B------:R-:W-:Y:S01]  /*3390*/  FFMA.FTZ R78, R87, R147, R78 ;  /* 0x00000093574e7223 */ /* 0x000fe2000001004e */
[----:B------:R-:W-:Y:S01]  /*33a0*/  FFMA.FTZ R0, R145, R16, R0 ;  /* 0x0000001091007223 */ /* 0x000fe20000010000 */
[----:B------:R-:W-:Y:S01]  /*33b0*/  FFMA.FTZ R82, R93, R19, R82 ;  /* 0x000000135d527223 */ /* 0x000fe20000010052 */
[----:B------:R-:W-:Y:S01]  /*33c0*/  FFMA.FTZ R81, R92, R18, R81 ;  /* 0x000000125c517223 */ /* 0x000fe20000010051 */
[----:B0-----:R-:W-:Y:S01]  /*33d0*/  @P2 FADD R9, R12, R9 ;  /* 0x000000090c092221 */ /* 0x001fe20000000000 */
[----:B------:R-:W-:Y:S01]  /*33e0*/  FMUL.FTZ R12, R64, R149 ;  /* 0x00000095400c7220 */ /* 0x000fe20000410000 */
[----:B------:R-:W-:Y:S01]  /*33f0*/  FADD.FTZ R74, R167, R74 ;  /* 0x0000004aa74a7221 */ /* 0x000fe20000010000 */
[----:B------:R-:W-:Y:S01]  /*3400*/  FFMA.FTZ R77, R88, R148, R77 ;  /* 0x00000094584d7223 */ /* 0x000fe2000001004d */
[----:B------:R-:W-:Y:S01]  /*3410*/  FFMA.FTZ R79, R90, R146, R79 ;  /* 0x000000925a4f7223 */ /* 0x000fe2000001004f */
[----:B------:R-:W0:Y:S01]  /*3420*/  SHFL.DOWN P2, R8, R9, 0x2, 0x1f ;  /* 0x08401f0009087f89 */ /* 0x000e220000040000 */
[----:B------:R-:W-:Y:S01]  /*3430*/  FMUL.FTZ R12, R169, R12 ;  /* 0x0000000ca90c7220 */ /* 0x000fe20000410000 */
[----:B------:R-:W-:Y:S01]  /*3440*/  FFMA.FTZ R84, R95, R17, R84 ;  /* 0x000000115f547223 */ /* 0x000fe20000010054 */
[----:B------:R-:W-:Y:S01]  /*3450*/  FFMA.FTZ R80, R89, R144, R80 ;  /* 0x0000009059507223 */ /* 0x000fe20000010050 */
[----:B------:R-:W-:Y:S01]  /*3460*/  FFMA.FTZ R83, R96, R16, R83 ;  /* 0x0000001060537223 */ /* 0x000fe20000010053 */
[----:B------:R-:W-:Y:S01]  /*3470*/  FADD.FTZ R69, R0, R69 ;  /* 0x0000004500457221 */ /* 0x000fe20000010000 */
[----:B-----5:R-:W-:Y:S01]  /*3480*/  @!P3 LEA R126, R11, R10, 0x18 ;  /* 0x0000000a0b7eb211 */ /* 0x020fe200078ec0ff */
[----:B------:R-:W-:-:S04]  /*3490*/  FMUL.FTZ R11, R64, R152 ;  /* 0x00000098400b7220 */ /* 0x000fc80000410000 */
[----:B------:R-:W-:Y:S01]  /*34a0*/  FMUL.FTZ R11, R168, R11 ;  /* 0x0000000ba80b7220 */ /* 0x000fe20000410000 */
[----:B0-----:R-:W-:Y:S01]  /*34b0*/  @P2 FADD R8, R9, R8 ;  /* 0x0000000809082221 */ /* 0x001fe20000000000 */
[----:B------:R-:W-:Y:S02]  /*34c0*/  FMUL.FTZ R9, R64, R157 ;  /* 0x0000009d40097220 */ /* 0x000fe40000410000 */
[----:B------:R-:W-:Y:S02]  /*34d0*/  FFMA.FTZ R10, R140, R19, R11 ;  /* 0x000000138c0a7223 */ /* 0x000fe4000001000b */
[----:B-1----:R-:W0:Y:S01]  /*34e0*/  SHFL.DOWN P2, R13, R8, 0x4, 0x1f ;  /* 0x08801f00080d7f89 */ /* 0x002e220000040000 */
[----:B------:R-:W-:Y:S01]  /*34f0*/  FMUL.FTZ R166, R166, R9 ;  /* 0x00000009a6a67220 */ /* 0x000fe20000410000 */
[----:B------:R-:W-:Y:S01]  /*3500*/  FMUL.FTZ R9, R64, R154 ;  /* 0x0000009a40097220 */ /* 0x000fe20000410000 */
[----:B------:R-:W-:Y:S02]  /*3510*/  FADD.FTZ R75, R10, R75 ;  /* 0x0000004b0a4b7221 */ /* 0x000fe40000010000 */
[----:B------:R-:W-:Y:S01]  /*3520*/  FFMA.FTZ R166, R141, R18, R166 ;  /* 0x000000128da67223 */ /* 0x000fe200000100a6 */
[----:B------:R-:W-:-:S03]  /*3530*/  FMUL.FTZ R156, R156, R9 ;  /* 0x000000099c9c7220 */ /* 0x000fc60000410000 */
[----:B------:R-:W-:Y:S01]  /*3540*/  FADD.FTZ R73, R166, R73 ;  /* 0x00000049a6497221 */ /* 0x000fe20000010000 */
[----:B------:R-:W-:-:S04]  /*3550*/  FFMA.FTZ R9, R143, R144, R156 ;  /* 0x000000908f097223 */ /* 0x000fc8000001009c */
[----:B------:R-:W-:Y:S01]  /*3560*/  FADD.FTZ R70, R9, R70 ;  /* 0x0000004609467221 */ /* 0x000fe20000010000 */
[----:B0-----:R-:W-:Y:S01]  /*3570*/  @P2 FADD R13, R8, R13 ;  /* 0x0000000d080d2221 */ /* 0x001fe20000000000 */
[----:B------:R-:W-:-:S04]  /*3580*/  FMUL.FTZ R8, R64, R159 ;  /* 0x0000009f40087220 */ /* 0x000fc80000410000 */
[----:B------:R-:W0:Y:S01]  /*3590*/  SHFL.DOWN P2, R14, R13, 0x8, 0x1f ;  /* 0x09001f000d0e7f89 */ /* 0x000e220000040000 */
[----:B------:R-:W-:-:S04]  /*35a0*/  FMUL.FTZ R8, R165, R8 ;  /* 0x00000008a5087220 */ /* 0x000fc80000410000 */
[----:B------:R-:W-:Y:S01]  /*35b0*/  FFMA.FTZ R11, R139, R146, R8 ;  /* 0x000000928b0b7223 */ /* 0x000fe20000010008 */
[----:B------:R-:W-:-:S03]  /*35c0*/  FFMA.FTZ R8, R142, R17, R155 ;  /* 0x000000118e087223 */ /* 0x000fc6000001009b */
[----:B------:R-:W-:Y:S01]  /*35d0*/  FADD.FTZ R72, R11, R72 ;  /* 0x000000480b487221 */ /* 0x000fe20000010000 */
[----:B------:R-:W-:Y:S01]  /*35e0*/  FADD.FTZ R71, R8, R71 ;  /* 0x0000004708477221 */ /* 0x000fe20000010000 */
[----:B0-----:R-:W-:Y:S01]  /*35f0*/  @P2 FADD R14, R13, R14 ;  /* 0x0000000e0d0e2221 */ /* 0x001fe20000000000 */
[----:B------:R-:W-:-:S04]  /*3600*/  FFMA.FTZ R13, R137, R148, R12 ;  /* 0x00000094890d7223 */ /* 0x000fc8000001000c */
[----:B------:R-:W0:Y:S01]  /*3610*/  SHFL.DOWN P2, R15, R14, 0x10, 0x1f ;  /* 0x0a001f000e0f7f89 */ /* 0x000e220000040000 */
        /* <DEDUP_REMOVED lines=10> */
.L_x_9839:
[----:B------:R-:W-:Y:S05]  /*36c0*/  BSYNC B0 ;  /* 0x0000000000007941 */ /* 0x000fea0003800000 */
.L_x_9838:
[----:B------:R-:W-:Y:S01]  /*36d0*/  VIADD R67, R67, 0x1 ;  /* 0x0000000143437836 */ /* 0x000fe20000000000 */
[----:B------:R-:W-:-:S04]  /*36e0*/  UIADD3 UR5, UP0, UR5, 0x1, URZ ;  /* 0x0000000105057890 */ /* 0x000fc8000ff1e03f */
[----:B------:R-:W-:Y:S01]  /*36f0*/  ISETP.GE.AND P1, PT, R67, UR25, PT ;  /* 0x0000001943007c0c */ /* 0x000fe2000bf26270 */
[----:B------:R-:W-:-:S12]  /*3700*/  UIADD3.X UR6, URZ, UR6, URZ, UP0, !UPT ;  /* 0x000000063f067290 */ /* 0x000fd800087fe43f */
[----:B------:R-:W-:Y:S05]  /*3710*/  @!P1 BRA `(.L_x_9840) ;  /* 0xffffffe000389947 */ /* 0x000fea000383ffff */
.L_x_9819:
[----:B------:R-:W-:Y:S01]  /*3720*/  BAR.SYNC.DEFER_BLOCKING 0x0 ;  /* 0x0000000000007b1d */ /* 0x000fe20000010000 */
[----:B------:R-:W-:Y:S01]  /*3730*/  F2FP.BF16.F32.PACK_AB R19, R77, R82 ;  /* 0x000000524d13723e */ /* 0x000fe200000010ff */
[----:B------:R-:W-:Y:S01]  /*3740*/  IMAD.SHL.U32 R32, R129, 0x10, RZ ;  /* 0x0000001081207824 */ /* 0x000fe200078e00ff */
        /* <DEDUP_REMOVED lines=8> */
[----:B------:R-:W-:Y:S01]  /*37d0*/  SHF.L.U64.HI R31, R129, 0x4, R104 ;  /* 0x00000004811f7819 */ /* 0x000fe20000010268 */
[----:B01----:R-:W0:Y:S01]  /*37e0*/  LDC.64 R14, c[0x0][0x3e0] ;  /* 0x0000f800ff0e7b82 */ /* 0x003e220000000a00 */
[----:B------:R-:W-:Y:S02]  /*37f0*/  SHF.L.U32 R12, R33, 0x8, RZ ;  /* 0x00000008210c7819 */ /* 0x000fe400000006ff */
[----:B------:R-:W-:-:S02]  /*3800*/  ISETP.GT.AND P5, PT, R105, 0x1, PT ;  /* 0x000000016900780c */ /* 0x000fc40003fa4270 */
[----:B------:R-:W-:Y:S02]  /*3810*/  SHF.R.S32.HI R13, RZ, 0x1f, R12 ;  /* 0x0000001fff0d7819 */ /* 0x000fe4000001140c */
[----:B------:R-:W-:Y:S01]  /*3820*/  IADD3 R108, P1, R108, -0x200, RZ ;  /* 0xfffffe006c6c7810 */ /* 0x000fe20007f3e0ff */
[----:B------:R-:W1:Y:S01]  /*3830*/  LDC.64 R26, c[0x0][0x3a8] ;  /* 0x0000ea00ff1a7b82 */ /* 0x000e620000000a00 */
[----:B------:R-:W-:Y:S01]  /*3840*/  IADD3 R112, P2, R112, -0x200, RZ ;  /* 0xfffffe0070707810 */ /* 0x000fe20007f5e0ff */
[----:B------:R2:W-:Y:S01]  /*3850*/  STS.128 [R30], R16 ;  /* 0x000000101e007388 */ /* 0x0005e20000000c00 */
[----:B------:R-:W-:-:S03]  /*3860*/  NOP ;  /* 0x0000000000007918 */ /* 0x000fc60000000000 */
[----:B------:R-:W3:Y:S01]  /*3870*/  LDS.128 R8, [R30] ;  /* 0x000000001e087984 */ /* 0x000ee20000000c00 */
[C---:B-----5:R-:W-:Y:S01]  /*3880*/  IMAD R0, R6.reuse, UR15, RZ ;  /* 0x0000000f06007c24 */ /* 0x060fe2000f8e02ff */
[----:B------:R-:W5:Y:S01]  /*3890*/  LDC.64 R28, c[0x0][0x3f0] ;  /* 0x0000fc00ff1c7b82 */ /* 0x000f620000000a00 */
[----:B------:R-:W-:Y:S01]  /*38a0*/  IMAD.WIDE.U32 R4, R6, UR14, R12 ;  /* 0x0000000e06047c25 */ /* 0x000fe2000f8e000c */
[----:B------:R-:W-:Y:S02]  /*38b0*/  IADD3 R116, P3, R116, -0x200, RZ ;  /* 0xfffffe0074747810 */ /* 0x000fe40007f7e0ff */
[----:B------:R-:W-:Y:S01]  /*38c0*/  IADD3 R114, P4, R114, -0x200, RZ ;  /* 0xfffffe0072727810 */ /* 0x000fe20007f9e0ff */
[----:B------:R-:W-:Y:S01]  /*38d0*/  IMAD R7, R7, UR14, R0 ;  /* 0x0000000e07077c24 */ /* 0x000fe2000f8e0200 */
[----:B------:R-:W-:Y:S01]  /*38e0*/  MOV R105, R33 ;  /* 0x0000002100697202 */ /* 0x000fe20000000f00 */
[----:B------:R-:W-:Y:S01]  /*38f0*/  IMAD R0, R136, UR6, RZ ;  /* 0x0000000688007c24 */ /* 0x000fe2000f8e02ff */
[----:B--2---:R-:W-:-:S02]  /*3900*/  F2FP.BF16.F32.PACK_AB R19, R76, R75 ;  /* 0x0000004b4c13723e */ /* 0x004fc400000010ff */
[----:B------:R-:W-:Y:S01]  /*3910*/  IADD3 R5, R5, R7, RZ ;  /* 0x0000000705057210 */ /* 0x000fe20007ffe0ff */
[C---:B------:R-:W-:Y:S01]  /*3920*/  IMAD R7, R135.reuse, UR7, R0 ;  /* 0x0000000787077c24 */ /* 0x040fe2000f8e0200 */
[----:B------:R-:W-:Y:S01]  /*3930*/  F2FP.BF16.F32.PACK_AB R18, R74, R73 ;  /* 0x000000494a12723e */ /* 0x000fe200000010ff */
[----:B-1----:R-:W-:Y:S01]  /*3940*/  IMAD.WIDE.U32 R12, R26, UR14, R12 ;  /* 0x0000000e1a0c7c25 */ /* 0x002fe2000f8e000c */
[----:B------:R-:W-:Y:S02]  /*3950*/  F2FP.BF16.F32.PACK_AB R17, R72, R71 ;  /* 0x000000474811723e */ /* 0x000fe400000010ff */
[----:B------:R-:W-:Y:S01]  /*3960*/  F2FP.BF16.F32.PACK_AB R16, R70, R69 ;  /* 0x000000454610723e */ /* 0x000fe200000010ff */
[----:B------:R-:W-:Y:S01]  /*3970*/  IMAD.WIDE.U32 R4, R135, UR6, R4 ;  /* 0x0000000687047c25 */ /* 0x000fe2000f8e0004 */
[----:B------:R-:W-:-:S03]  /*3980*/  ULDC.64 UR6, c[0x0][0x3b0] ;  /* 0x0000ec0000067ab9 */ /* 0x000fc60000000a00 */
[----:B------:R-:W-:Y:S01]  /*3990*/  FADD.FTZ R69, R128, R69 ;  /* 0x0000004580457221 */ /* 0x000fe20000010000 */
[----:B------:R-:W-:Y:S02]  /*39a0*/  IADD3.X R106, R106, -0x1, RZ, P1, !PT ;  /* 0xffffffff6a6a7810 */ /* 0x000fe40000ffe4ff */
[----:B------:R-:W-:Y:S01]  /*39b0*/  IADD3 R0, R5, R7, RZ ;  /* 0x0000000705007210 */ /* 0x000fe20007ffe0ff */
[----:B------:R-:W-:Y:S01]  /*39c0*/  FADD.FTZ R70, R69, R70 ;  /* 0x0000004645467221 */ /* 0x000fe20000010000 */
[----:B0-----:R-:W-:Y:S02]  /*39d0*/  LEA R14, P0, R4, R14, 0x1 ;  /* 0x0000000e040e7211 */ /* 0x001fe400078008ff */
[----:B------:R-:W-:Y:S01]  /*39e0*/  IADD3.X R111, R111, -0x1, RZ, P2, !PT ;  /* 0xffffffff6f6f7810 */ /* 0x000fe200017fe4ff */
[----:B------:R-:W-:Y:S01]  /*39f0*/  FADD.FTZ R71, R70, R71 ;  /* 0x0000004746477221 */ /* 0x000fe20000010000 */
[----:B------:R-:W-:Y:S01]  /*3a00*/  LEA.HI.X R4, R4, R15, R0, 0x1, P0 ;  /* 0x0000000f04047211 */ /* 0x000fe200000f0c00 */
[----:B------:R-:W-:Y:S01]  /*3a10*/  IMAD R0, R26, UR15, RZ ;  /* 0x0000000f1a007c24 */ /* 0x000fe2000f8e02ff */
[----:B------:R-:W-:Y:S01]  /*3a20*/  IADD3 R14, P0, R14, R32, RZ ;  /* 0x000000200e0e7210 */ /* 0x000fe20007f1e0ff */
[----:B------:R-:W-:Y:S01]  /*3a30*/  FADD.FTZ R72, R71, R72 ;  /* 0x0000004847487221 */ /* 0x000fe20000010000 */
[----:B------:R-:W-:Y:S01]  /*3a40*/  IADD3.X R115, R115, -0x1, RZ, P3, !PT ;  /* 0xffffffff73737810 */ /* 0x000fe20001ffe4ff */
[----:B------:R-:W-:Y:S01]  /*3a50*/  IMAD R27, R27, UR14, R0 ;  /* 0x0000000e1b1b7c24 */ /* 0x000fe2000f8e0200 */
[----:B------:R-:W-:Y:S01]  /*3a60*/  IADD3.X R15, R4, R31, RZ, P0, !PT ;  /* 0x0000001f040f7210 */ /* 0x000fe200007fe4ff */
[----:B------:R-:W-:-:S02]  /*3a70*/  IMAD R0, R136, UR6, RZ ;  /* 0x0000000688007c24 */ /* 0x000fc4000f8e02ff */
[----:B------:R-:W-:Y:S01]  /*3a80*/  FADD.FTZ R73, R72, R73 ;  /* 0x0000004948497221 */ /* 0x000fe20000010000 */
[----:B------:R-:W-:Y:S01]  /*3a90*/  IADD3.X R113, R113, -0x1, RZ, P4, !PT ;  /* 0xffffffff71717810 */ /* 0x000fe200027fe4ff */
[----:B---3--:R0:W-:Y:S01]  /*3aa0*/  STG.E.128 desc[UR12][R14.64], R8 ;  /* 0x000000080e007986 */ /* 0x0081e2000c101d0c */
[----:B------:R-:W-:Y:S01]  /*3ab0*/  IADD3 R13, R13, R27, RZ ;  /* 0x0000001b0d0d7210 */ /* 0x000fe20007ffe0ff */
[----:B------:R-:W-:Y:S01]  /*3ac0*/  FADD.FTZ R74, R73, R74 ;  /* 0x0000004a494a7221 */ /* 0x000fe20000010000 */
[----:B------:R-:W-:Y:S03]  /*3ad0*/  BAR.SYNC.DEFER_BLOCKING 0x0 ;  /* 0x0000000000007b1d */ /* 0x000fe60000010000 */
[----:B------:R-:W-:-:S04]  /*3ae0*/  FADD.FTZ R75, R74, R75 ;  /* 0x0000004b4a4b7221 */ /* 0x000fc80000010000 */
[----:B------:R-:W-:Y:S01]  /*3af0*/  FADD.FTZ R128, R75, R76 ;  /* 0x0000004c4b807221 */ /* 0x000fe20000010000 */
[C---:B0-----:R-:W-:Y:S02]  /*3b00*/  IMAD R11, R135.reuse, UR7, R0 ;  /* 0x00000007870b7c24 */ /* 0x041fe4000f8e0200 */
[----:B------:R-:W-:-:S05]  /*3b10*/  IMAD.WIDE.U32 R8, R135, UR6, R12 ;  /* 0x0000000687087c25 */ /* 0x000fca000f8e000c */
[----:B------:R-:W-:Y:S02]  /*3b20*/  IADD3 R0, R9, R11, RZ ;  /* 0x0000000b09007210 */ /* 0x000fe40007ffe0ff */
[----:B-----5:R-:W-:Y:S01]  /*3b30*/  LEA R9, P0, R8, R28, 0x1 ;  /* 0x0000001c08097211 */ /* 0x020fe200078008ff */
        /* <DEDUP_REMOVED lines=10> */
.L_x_9817:
        /* <DEDUP_REMOVED lines=26> */
.L_x_9843:
[----:B------:R-:W-:Y:S05]  /*3d80*/  BSYNC B0 ;  /* 0x0000000000007941 */ /* 0x000fea0003800000 */
.L_x_9842:
        /* <DEDUP_REMOVED lines=29> */
.L_x_9845:
[----:B------:R-:W2:Y:S02]  /*3f60*/  S2R R11, SR_TID.X ;  /* 0x00000000000b7919 */ /* 0x000ea40000002100 */
.L_x_9846:
[----:B------:R-:W-:Y:S05]  /*3f70*/  BSYNC B0 ;  /* 0x0000000000007941 */ /* 0x000fea0003800000 */
.L_x_9844:
        /* <DEDUP_REMOVED lines=14> */
.L_x_9847:
        /* <DEDUP_REMOVED lines=16> */
.L_x_9848:
        /* <DEDUP_REMOVED lines=10> */
.L_x_11036:


//--------------------- .text._Z25selective_scan_bwd_kernelI32Selective_Scan_bwd_kernel_traitsILi32ELi8ELb1ELb1ELb1ELb0ELb1EN3c108BFloat16EfEEv12SSMParamsBwd --------------------------
	.section	.text._Z25selective_scan_bwd_kernelI32Selective_Scan_bwd_kernel_traitsILi32ELi8ELb1ELb1ELb1ELb0ELb1EN3c108BFloat16EfEEv12SSMParamsBwd,"ax",@progbits
	.align	128
        .global         _Z25selective_scan_bwd_kernelI32Selective_Scan_bwd_kernel_traitsILi32ELi8ELb1ELb1ELb1ELb0ELb1EN3c108BFloat16EfEEv12SSMParamsBwd
        .type           _Z25selective_scan_bwd_kernelI32Selective_Scan_bwd_kernel_traitsILi32ELi8ELb1ELb1ELb1ELb0ELb1EN3c108BFloat16EfEEv12SSMParamsBwd,@function
        .size           _Z25selective_scan_bwd_kernelI32Selective_Scan_bwd_kernel_traitsILi32ELi8ELb1ELb1ELb1ELb0ELb1EN3c108BFloat16EfEEv12SSMParamsBwd,(.L_x_11037 - _Z25selective_scan_bwd_kernelI32Selective_Scan_bwd_kernel_traitsILi32ELi8ELb1ELb1ELb1ELb0ELb1EN3c108BFloat16EfEEv12SSMParamsBwd)
        .other          _Z25selective_scan_bwd_kernelI32Selective_Scan_bwd_kernel_traitsILi32ELi8ELb1ELb1ELb1ELb0ELb1EN3c108BFloat16EfEEv12SSMParamsBwd,@"STO_CUDA_ENTRY STV_DEFAULT"
_Z25selective_scan_bwd_kernelI32Selective_Scan_bwd_kernel_traitsILi32ELi8ELb1ELb1ELb1ELb0ELb1EN3c108BFloat16EfEEv12SSMParamsBwd:
.text._Z25selective_scan_bwd_kernelI32Selective_Scan_bwd_kernel_traitsILi32ELi8ELb1ELb1ELb1ELb0ELb1EN3c108BFloat16EfEEv12SSMParamsBwd:
        /* <DEDUP_REMOVED lines=87> */
[----:B------:R-:W-:-:S02]  /*0570*/  SHF.R.S32.HI R69, RZ, 0x1f, R68 ;  /* 0x0000001fff457819 */ /* 0x000fc40000011444 */
[----:B------:R-:W-:Y:S01]  /*0580*/  ISETP.NE.U32.AND P0, PT, RZ, UR12, PT ;  /* 0x0000000cff007c0c */ /* 0x000fe2000bf05070 */
[-C--:B----4-:R-:W-:Y:S01]  /*0590*/  IMAD R0, R65, R14.reuse, RZ ;  /* 0x0000000e41007224 */ /* 0x090fe200078e02ff */
[----:B------:R-:W-:Y:S01]  /*05a0*/  UIADD3 UR7, UR7, UR9, URZ ;  /* 0x0000000907077290 */ /* 0x000fe2000fffe03f */
[C---:B------:R-:W-:Y:S01]  /*05b0*/  IMAD.WIDE.U32 R2, R64.reuse, R14, UR4 ;  /* 0x0000000440027e25 */ /* 0x040fe2000f8e000e */
[----:B------:R-:W-:Y:S01]  /*05c0*/  ISETP.NE.AND.EX P0, PT, RZ, UR13, PT, P0 ;  /* 0x0000000dff007c0c */ /* 0x000fe2000bf05300 */
[----:B------:R-:W-:Y:S02]  /*05d0*/  ULDC.64 UR8, c[0x0][0x260] ;  /* 0x0000980000087ab9 */ /* 0x000fe40000000a00 */
[----:B------:R-:W-:Y:S01]  /*05e0*/  IMAD R4, R69, R16, RZ ;  /* 0x0000001045047224 */ /* 0x000fe200078e02ff */
[----:B------:R-:W-:Y:S01]  /*05f0*/  IADD3 R89, P1, R7, R2, RZ ;  /* 0x0000000207597210 */ /* 0x000fe20007f3e0ff */
[----:B------:R-:W-:Y:S02]  /*0600*/  IMAD R0, R64, R15, R0 ;  /* 0x0000000f40007224 */ /* 0x000fe400078e0200 */
[----:B------:R-:W-:-:S02]  /*0610*/  IMAD R11, R68, R17, R4 ;  /* 0x00000011440b7224 */ /* 0x000fc400078e0204 */
[C---:B------:R-:W-:Y:S01]  /*0620*/  IMAD.WIDE.U32 R4, R68.reuse, R16, UR6 ;  /* 0x0000000644047e25 */ /* 0x040fe2000f8e0010 */
[----:B------:R-:W-:Y:S01]  /*0630*/  IADD3.X R6, R9, R3, R0, P1, !PT ;  /* 0x0000000309067210 */ /* 0x000fe20000ffe400 */
[----:B------:R-:W2:Y:S02]  /*0640*/  LDC.64 R16, c[0x0][0x2f0] ;  /* 0x0000bc00ff107b82 */ /* 0x000ea40000000a00 */
[----:B-1----:R-:W-:Y:S01]  /*0650*/  IMAD R0, R69, R12, RZ ;  /* 0x0000000c45007224 */ /* 0x002fe200078e02ff */
[----:B------:R-:W-:Y:S02]  /*0660*/  IADD3 R91, P3, R7, R4, RZ ;  /* 0x00000004075b7210 */ /* 0x000fe40007f7e0ff */
[----:B------:R-:W-:Y:S01]  /*0670*/  IADD3 R4, R5, R11, RZ ;  /* 0x0000000b05047210 */ /* 0x000fe20007ffe0ff */
[----:B------:R-:W-:Y:S01]  /*0680*/  IMAD R11, R68, R13, R0 ;  /* 0x0000000d440b7224 */ /* 0x000fe200078e0200 */
[----:B------:R-:W-:Y:S01]  /*0690*/  ISETP.NE.U32.AND P1, PT, R18, RZ, PT ;  /* 0x000000ff1200720c */ /* 0x000fe20003f25070 */
[----:B------:R-:W1:Y:S01]  /*06a0*/  @P0 LDC R13, c[0x0][0x214] ;  /* 0x00008500ff0d0b82 */ /* 0x000e620000000800 */
[----:B------:R-:W-:-:S02]  /*06b0*/  UIMAD UR6, UR15, UR8, URZ ;  /* 0x000000080f0672a4 */ /* 0x000fc4000f8e023f */
[----:B------:R-:W-:Y:S02]  /*06c0*/  ISETP.NE.AND.EX P1, PT, R19, RZ, PT, P1 ;  /* 0x000000ff1300720c */ /* 0x000fe40003f25310 */
[----:B0-----:R-:W-:Y:S01]  /*06d0*/  ISETP.NE.U32.AND P2, PT, R24, RZ, PT ;  /* 0x000000ff1800720c */ /* 0x001fe20003f45070 */
[----:B------:R-:W-:Y:S02]  /*06e0*/  UIMAD.WIDE.U32 UR4, UR14, UR8, URZ ;  /* 0x000000080e0472a5 */ /* 0x000fe4000f8e003f */
[----:B------:R-:W0:Y:S01]  /*06f0*/  @P0 LDC R15, c[0x0][0x21c] ;  /* 0x00008700ff0f0b82 */ /* 0x000e220000000800 */
[----:B------:R-:W-:Y:S01]  /*0700*/  UIMAD UR6, UR14, UR9, UR6 ;  /* 0x000000090e0672a4 */ /* 0x000fe2000f8e0206 */
[----:B------:R-:W-:Y:S02]  /*0710*/  ISETP.NE.AND.EX P2, PT, R25, RZ, PT, P2 ;  /* 0x000000ff1900720c */ /* 0x000fe40003f45320 */
[----:B------:R-:W-:Y:S01]  /*0720*/  CS2R R20, SRZ ;  /* 0x0000000000147805 */ /* 0x000fe2000001ff00 */
[----:B------:R-:W-:-:S03]  /*0730*/  UIADD3 UR5, UR5, UR6, URZ ;  /* 0x0000000605057290 */ /* 0x000fc6000fffe03f */
[----:B------:R-:W4:Y:S01]  /*0740*/  @P0 LDC.64 R22, c[0x0][0x310] ;  /* 0x0000c400ff160b82 */ /* 0x000f220000000a00 */
[----:B------:R-:W-:Y:S02]  /*0750*/  @P1 LEA R20, P4, R64, R18, 0x2 ;  /* 0x0000001240141211 */ /* 0x000fe400078810ff */
[----:B------:R-:W-:Y:S01]  /*0760*/  IMAD.WIDE.U32 R2, R68, R12, UR4 ;  /* 0x0000000444027e25 */ /* 0x000fe2000f8e000c */
[----:B------:R-:W-:Y:S01]  /*0770*/  HFMA2.MMA R12, -RZ, RZ, 0, 0 ;  /* 0x00000000ff0c7435 */ /* 0x000fe200000001ff */
[C---:B------:R-:W-:Y:S02]  /*0780*/  @P1 LEA.HI.X R21, R64.reuse, R19, R65, 0x2, P4 ;  /* 0x0000001340151211 */ /* 0x040fe400020f1441 */
[----:B------:R-:W-:Y:S02]  /*0790*/  MOV R5, RZ ;  /* 0x000000ff00057202 */ /* 0x000fe40000000f00 */
[----:B------:R-:W-:Y:S02]  /*07a0*/  IADD3.X R4, R9, R4, RZ, P3, !PT ;  /* 0x0000000409047210 */ /* 0x000fe40001ffe4ff */
[----:B------:R-:W-:Y:S01]  /*07b0*/  ISETP.GE.AND P1, PT, R27, 0x1, PT ;  /* 0x000000011b00780c */ /* 0x000fe20003f26270 */
[----:B-1----:R-:W-:Y:S01]  /*07c0*/  @P0 IMAD R0, R13, UR14, R64 ;  /* 0x0000000e0d000c24 */ /* 0x002fe2000f8e0240 */
[----:B------:R-:W-:-:S02]  /*07d0*/  @P2 LEA R5, P3, R64, R24, 0x2 ;  /* 0x0000001840052211 */ /* 0x000fc400078610ff */
[----:B------:R-:W-:Y:S01]  /*07e0*/  IADD3 R7, P5, R7, R2, RZ ;  /* 0x0000000207077210 */ /* 0x000fe20007fbe0ff */
[----:B------:R-:W-:Y:S01]  /*07f0*/  @P0 IMAD R0, R0, R27, RZ ;  /* 0x0000001b00000224 */ /* 0x000fe200078e02ff */
[----:B------:R-:W-:Y:S02]  /*0800*/  @P2 LEA.HI.X R12, R64, R25, R65, 0x2, P3 ;  /* 0x00000019400c2211 */ /* 0x000fe400018f1441 */
[----:B------:R-:W-:Y:S02]  /*0810*/  IADD3 R2, R3, R11, RZ ;  /* 0x0000000b03027210 */ /* 0x000fe40007ffe0ff */
[----:B--2---:R-:W-:Y:S02]  /*0820*/  LEA R84, P2, R85, R16, 0x1 ;  /* 0x0000001055547211 */ /* 0x004fe400078408ff */
[----:B---3--:R-:W-:Y:S01]  /*0830*/  LEA R86, P3, R87, R28, 0x1 ;  /* 0x0000001c57567211 */ /* 0x008fe200078608ff */
[----:B0-----:R-:W-:Y:S01]  /*0840*/  @P0 IMAD R3, R0, R15, RZ ;  /* 0x0000000f00030224 */ /* 0x001fe200078e02ff */
[----:B------:R-:W-:-:S02]  /*0850*/  IADD3.X R2, R9, R2, RZ, P5, !PT ;  /* 0x0000000209027210 */ /* 0x000fc40002ffe4ff */
[----:B------:R-:W-:Y:S02]  /*0860*/  LEA.HI.X R85, R85, R17, R10, 0x1, P2 ;  /* 0x0000001155557211 */ /* 0x000fe400010f0c0a */
[----:B------:R-:W-:Y:S02]  /*0870*/  LEA.HI.X R87, R87, R29, R8, 0x1, P3 ;  /* 0x0000001d57577211 */ /* 0x000fe400018f0c08 */
        /* <DEDUP_REMOVED lines=8> */
[----:B------:R-:W-:Y:S02]  /*0900*/  LEA.HI.X R91, R91, R33, R4, 0x1, P3 ;  /* 0x000000215b5b7211 */ /* 0x000fe400018f0c04 */
        /* <DEDUP_REMOVED lines=8> */
[----:B-1----:R-:W-:-:S06]  /*0990*/  ULEA UR4, UR5, UR4, 0x18 ;  /* 0x0000000405047291 */ /* 0x002fcc000f8ec03f */
[----:B------:R-:W-:Y:S01]  /*09a0*/  MOV R74, UR4 ;  /* 0x00000004004a7c02 */ /* 0x000fe20008000f00 */
[----:B------:R-:W-:Y:S01]  /*09b0*/  ULDC UR4, c[0x0][0x224] ;  /* 0x0000890000047ab9 */ /* 0x000fe20000000800 */
[C---:B0-----:R-:W-:Y:S02]  /*09c0*/  IADD3 R11, R72.reuse, 0x80, RZ ;  /* 0x00000080480b7810 */ /* 0x041fe40007ffe0ff */
[C---:B------:R-:W-:Y:S02]  /*09d0*/  SHF.L.U32 R0, R72.reuse, 0x3, RZ ;  /* 0x0000000348007819 */ /* 0x040fe400000006ff */
[C---:B------:R-:W-:Y:S02]  /*09e0*/  IADD3 R5, R72.reuse, 0x20, RZ ;  /* 0x0000002048057810 */ /* 0x040fe40007ffe0ff */
[C---:B------:R-:W-:Y:S02]  /*09f0*/  IADD3 R7, R72.reuse, 0x40, RZ ;  /* 0x0000004048077810 */ /* 0x040fe40007ffe0ff */
[----:B------:R-:W-:-:S02]  /*0a00*/  IADD3 R9, R72, 0x60, RZ ;  /* 0x0000006048097810 */ /* 0x000fc40007ffe0ff */
[C---:B------:R-:W-:Y:S02]  /*0a10*/  IADD3 R13, R72.reuse, 0xa0, RZ ;  /* 0x000000a0480d7810 */ /* 0x040fe40007ffe0ff */
[C---:B------:R-:W-:Y:S02]  /*0a20*/  IADD3 R15, R72.reuse, 0xc0, RZ ;  /* 0x000000c0480f7810 */ /* 0x040fe40007ffe0ff */
[----:B------:R-:W-:Y:S02]  /*0a30*/  IADD3 R17, R72, 0xe0, RZ ;  /* 0x000000e048117810 */ /* 0x000fe40007ffe0ff */
[-C--:B------:R-:W-:Y:S02]  /*0a40*/  LEA.HI.SX32 R6, R11, R72.reuse, 0x1b ;  /* 0x000000480b067211 */ /* 0x080fe400078fdaff */
[----:B------:R-:W-:Y:S02]  /*0a50*/  IADD3 R83, R74, 0x420, RZ ;  /* 0x000004204a537810 */ /* 0x000fe40007ffe0ff */
[----:B------:R-:W-:-:S02]  /*0a60*/  LEA.HI.SX32 R82, R72, R72, 0x1b ;  /* 0x0000004848527211 */ /* 0x000fc400078fdaff */
[----:B------:R-:W-:Y:S01]  /*0a70*/  LEA.HI.SX32 R0, R0, R0, 0x1b ;  /* 0x0000000000007211 */ /* 0x000fe200078fdaff */
[----:B------:R-:W-:Y:S01]  /*0a80*/  IMAD R79, R6, 0x4, R83 ;  /* 0x00000004064f7824 */ /* 0x000fe200078e0253 */
[-C--:B------:R-:W-:Y:S02]  /*0a90*/  LEA.HI.SX32 R76, R5, R72.reuse, 0x1b ;  /* 0x00000048054c7211 */ /* 0x080fe400078fdaff */
[-C--:B------:R-:W-:Y:S02]  /*0aa0*/  LEA.HI.SX32 R4, R7, R72.reuse, 0x1b ;  /* 0x0000004807047211 */ /* 0x080fe400078fdaff */
[-C--:B------:R-:W-:Y:S02]  /*0ab0*/  LEA.HI.SX32 R78, R9, R72.reuse, 0x1b ;  /* 0x00000048094e7211 */ /* 0x080fe400078fdaff */
[-C--:B------:R-:W-:Y:S02]  /*0ac0*/  LEA.HI.SX32 R80, R13, R72.reuse, 0x1b ;  /* 0x000000480d507211 */ /* 0x080fe400078fdaff */
[----:B------:R-:W-:-:S02]  /*0ad0*/  LEA.HI.SX32 R8, R15, R72, 0x1b ;  /* 0x000000480f087211 */ /* 0x000fc400078fdaff */
[----:B------:R-:W-:Y:S02]  /*0ae0*/  LEA.HI.SX32 R10, R17, R72, 0x1b ;  /* 0x00000048110a7211 */ /* 0x000fe400078fdaff */
[-C--:B------:R-:W-:Y:S02]  /*0af0*/  LEA R75, R0, R83.reuse, 0x2 ;  /* 0x00000053004b7211 */ /* 0x080fe400078e10ff */
[-C--:B------:R-:W-:Y:S02]  /*0b00*/  LEA R76, R76, R83.reuse, 0x2 ;  /* 0x000000534c4c7211 */ /* 0x080fe400078e10ff */
[-C--:B------:R-:W-:Y:S02]  /*0b10*/  LEA R77, R4, R83.reuse, 0x2 ;  /* 0x00000053044d7211 */ /* 0x080fe400078e10ff */
[-C--:B------:R-:W-:Y:S02]  /*0b20*/  LEA R78, R78, R83.reuse, 0x2 ;  /* 0x000000534e4e7211 */ /* 0x080fe400078e10ff */
[----:B------:R-:W-:-:S02]  /*0b30*/  LEA R80, R80, R83, 0x2 ;  /* 0x0000005350507211 */ /* 0x000fc400078e10ff */
[-C--:B------:R-:W-:Y:S02]  /*0b40*/  LEA R81, R8, R83.reuse, 0x2 ;  /* 0x0000005308517211 */ /* 0x080fe400078e10ff */
[-C--:B------:R-:W-:Y:S02]  /*0b50*/  LEA R82, R82, R83.reuse, 0x2 ;  /* 0x0000005352527211 */ /* 0x080fe400078e10ff */
[----:B------:R-:W-:Y:S02]  /*0b60*/  LEA R83, R10, R83, 0x2 ;  /* 0x000000530a537211 */ /* 0x000fe400078e10ff */
[----:B------:R-:W-:Y:S02]  /*0b70*/  LOP3.LUT R150, R72, 0x1f, RZ, 0xc0, !PT ;  /* 0x0000001f48967812 */ /* 0x000fe400078ec0ff */
[----:B------:R-:W-:Y:S02]  /*0b80*/  SHF.R.S32.HI R95, RZ, 0x1f, R72 ;  /* 0x0000001fff5f7819 */ /* 0x000fe40000011448 */
[----:B------:R-:W-:Y:S01]  /*0b90*/  MOV R94, UR4 ;  /* 0x00000004005e7c02 */ /* 0x000fe20008000f00 */
[----:B--2---:R-:W-:-:S06]  /*0ba0*/  UMOV UR4, URZ ;  /* 0x0000003f00047c82 */ /* 0x004fcc0008000000 */
.L_x_9873:
[----:B------:R-:W-:Y:S01]  /*0bb0*/  BAR.SYNC.DEFER_BLOCKING 0x0 ;  /* 0x0000000000007b1d */ /* 0x000fe20000010000 */
[C---:B------:R-:W-:Y:S02]  /*0bc0*/  SHF.L.U32 R97, R72.reuse, 0x4, RZ ;  /* 0x0000000448617819 */ /* 0x040fe400000006ff */
[----:B------:R-:W-:Y:S02]  /*0bd0*/  SHF.L.U64.HI R96, R72, 0x4, R95 ;  /* 0x0000000448607819 */ /* 0x000fe4000001025f */
[----:B0-----:R-:W-:Y:S01]  /*0be0*/  IADD3 R8, P0, R84, R97, RZ ;  /* 0x0000006154087210 */ /* 0x001fe20007f1e0ff */
[----:B------:R-:W-:Y:S01]  /*0bf0*/  ULDC UR8, c[0x0][0x224] ;  /* 0x0000890000087ab9 */ /* 0x000fe20000000800 */
[----:B------:R-:W-:Y:S01]  /*0c00*/  LEA R98, R73, R74, 0x4 ;  /* 0x0000004a49627211 */ /* 0x000fe200078e20ff */
[----:B------:R-:W0:Y:S01]  /*0c10*/  LDC.64 R32, c[0x0][0x318] ;  /* 0x0000c600ff207b82 */ /* 0x000e220000000a00 */
[----:B------:R-:W-:Y:S01]  /*0c20*/  IADD3.X R9, R85, R96, RZ, P0, !PT ;  /* 0x0000006055097210 */ /* 0x000fe200007fe4ff */
[----:B------:R-:W-:-:S06]  /*0c30*/  ULDC.64 UR6, c[0x0][0x320] ;  /* 0x0000c80000067ab9 */ /* 0x000fcc0000000a00 */
[----:B------:R-:W1:Y:S01]  /*0c40*/  LDC.64 R36, c[0x0][0x308] ;  /* 0x0000c200ff247b82 */ /* 0x000e620000000a00 */
[----:B------:R-:W2:Y:S01]  /*0c50*/  LDG.E.128 R16, desc[UR10][R8.64] ;  /* 0x0000000a08107981 */ /* 0x000ea2000c1e1d00 */
[----:B------:R-:W-:-:S06]  /*0c60*/  IADD3 R12, P0, R86, R97, RZ ;  /* 0x00000061560c7210 */ /* 0x000fcc0007f1e0ff */
[----:B---3--:R-:W3:Y:S01]  /*0c70*/  LDC.64 R54, c[0x0][0x398] ;  /* 0x0000e600ff367b82 */ /* 0x008ee20000000a00 */
[----:B------:R-:W-:-:S07]  /*0c80*/  IADD3.X R13, R87, R96, RZ, P0, !PT ;  /* 0x00000060570d7210 */ /* 0x000fce00007fe4ff */
[----:B------:R-:W4:Y:S01]  /*0c90*/  LDC.64 R56, c[0x0][0x3e8] ;  /* 0x0000fa00ff387b82 */ /* 0x000f220000000a00 */
[----:B--2---:R2:W-:Y:S01]  /*0ca0*/  STS.128 [R98], R16 ;  /* 0x0000001062007388 */ /* 0x0045e20000000c00 */
[----:B------:R-:W-:-:S03]  /*0cb0*/  NOP ;  /* 0x0000000000007918 */ /* 0x000fc60000000000 */
[----:B------:R-:W-:Y:S03]  /*0cc0*/  LDS.128 R4, [R98] ;  /* 0x0000000062047984 */ /* 0x000fe60000000c00 */
[----:B------:R-:W-:Y:S01]  /*0cd0*/  BAR.SYNC.DEFER_BLOCKING 0x0 ;  /* 0x0000000000007b1d */ /* 0x000fe20000010000 */
[----:B------:R-:W-:-:S07]  /*0ce0*/  IADD3 R14, P0, R88, R97, RZ ;  /* 0x00000061580e7210 */ /* 0x000fce0007f1e0ff */
[----:B--2---:R-:W2:Y:S08]  /*0cf0*/  LDC.64 R16, c[0x0][0x2a8] ;  /* 0x0000aa00ff107b82 */ /* 0x004eb00000000a00 */
[----:B------:R-:W0:Y:S01]  /*0d00*/  LDC.64 R18, c[0x0][0x2a0] ;  /* 0x0000a800ff127b82 */ /* 0x000e220000000a00 */
[----:B------:R-:W3:Y:S01]  /*0d10*/  LDG.E.128 R24, desc[UR10][R12.64] ;  /* 0x0000000a0c187981 */ /* 0x000ee2000c1e1d00 */
[----:B------:R-:W-:Y:S01]  /*0d20*/  IADD3.X R15, R89, R96, RZ, P0, !PT ;  /* 0x00000060590f7210 */ /* 0x000fe200007fe4ff */
[----:B------:R-:W-:-:S02]  /*0d30*/  ULEA UR8, UR8, UR4, 0x8 ;  /* 0x0000000408087291 */ /* 0x000fc4000f8e403f */
[----:B---3--:R3:W-:Y:S01]  /*0d40*/  STS.128 [R98], R24 ;  /* 0x0000001862007388 */ /* 0x0087e20000000c00 */
[----:B------:R-:W-:-:S03]  /*0d50*/  NOP ;  /* 0x0000000000007918 */ /* 0x000fc60000000000 */
[----:B------:R-:W-:Y:S01]  /*0d60*/  LDS.128 R8, [R98] ;  /* 0x0000000062087984 */ /* 0x000fe20000000c00 */
[----:B------:R-:W-:Y:S01]  /*0d70*/  BAR.SYNC.DEFER_BLOCKING 0x0 ;  /* 0x0000000000007b1d */ /* 0x000fe20000010000 */
[----:B------:R-:W-:Y:S01]  /*0d80*/  USHF.R.S32.HI UR9, URZ, 0x1f, UR8 ;  /* 0x0000001f3f097899 */ /* 0x000fe20008011408 */
[----:B--2---:R-:W-:-:S06]  /*0d90*/  IMAD R0, R65, R16, RZ ;  /* 0x0000001041007224 */ /* 0x004fcc00078e02ff */
[----:B---3--:R-:W2:Y:S08]  /*0da0*/  LDC.64 R24, c[0x0][0x2b8] ;  /* 0x0000ae00ff187b82 */ /* 0x008eb00000000a00 */
[----:B------:R-:W3:Y:S01]  /*0db0*/  LDC.64 R26, c[0x0][0x2b0] ;  /* 0x0000ac00ff1a7b82 */ /* 0x000ee20000000a00 */
[----:B------:R1:W4:Y:S01]  /*0dc0*/  LDG.E.128 R28, desc[UR10][R14.64] ;  /* 0x0000000a0e1c7981 */ /* 0x000322000c1e1d00 */
[----:B------:R-:W-:-:S02]  /*0dd0*/  IMAD R17, R64, R17, R0 ;  /* 0x0000001140117224 */ /* 0x000fc400078e0200 */
[----:B------:R-:W-:-:S04]  /*0de0*/  IMAD.WIDE.U32 R12, R64, R16, UR8 ;  /* 0x00000008400c7e25 */ /* 0x000fc8000f8e0010 */
[----:B0-----:R-:W-:Y:S01]  /*0df0*/  IMAD R0, R18, UR15, RZ ;  /* 0x0000000f12007c24 */ /* 0x001fe2000f8e02ff */
[----:B------:R-:W-:-:S03]  /*0e00*/  IADD3 R13, R13, R17, RZ ;  /* 0x000000110d0d7210 */ /* 0x000fc60007ffe0ff */
[----:B-1----:R-:W-:Y:S02]  /*0e10*/  IMAD R15, R19, UR14, R0 ;  /* 0x0000000e130f7c24 */ /* 0x002fe4000f8e0200 */
[----:B------:R-:W-:-:S05]  /*0e20*/  IMAD.WIDE.U32 R12, R18, UR14, R12 ;  /* 0x0000000e120c7c25 */ /* 0x000fca000f8e000c */
[----:B------:R-:W-:Y:S02]  /*0e30*/  IADD3 R13, R13, R15, RZ ;  /* 0x0000000f0d0d7210 */ /* 0x000fe40007ffe0ff */
[----:B------:R-:W-:-:S04]  /*0e40*/  LEA R18, P0, R12, R32, 0x1 ;  /* 0x000000200c127211 */ /* 0x000fc800078008ff */
[----:B------:R-:W-:Y:S02]  /*0e50*/  LEA.HI.X R13, R12, R33, R13, 0x1, P0 ;  /* 0x000000210c0d7211 */ /* 0x000fe400000f0c0d */
[----:B------:R-:W-:-:S04]  /*0e60*/  IADD3 R18, P0, R18, R97, RZ ;  /* 0x0000006112127210 */ /* 0x000fc80007f1e0ff */
[----:B------:R-:W-:Y:S01]  /*0e70*/  IADD3.X R19, R13, R96, RZ, P0, !PT ;  /* 0x000000600d137210 */ /* 0x000fe200007fe4ff */
[----:B----4-:R-:W-:Y:S01]  /*0e80*/  STS.128 [R98], R28 ;  /* 0x0000001c62007388 */ /* 0x010fe20000000c00 */
[----:B------:R-:W-:-:S03]  /*0e90*/  NOP ;  /* 0x0000000000007918 */ /* 0x000fc60000000000 */
[----:B------:R-:W0:Y:S01]  /*0ea0*/  LDS.128 R12, [R98] ;  /* 0x00000000620c7984 */ /* 0x000e220000000c00 */
[----:B------:R-:W-:Y:S06]  /*0eb0*/  BAR.SYNC.DEFER_BLOCKING 0x0 ;  /* 0x0000000000007b1d */ /* 0x000fec0000010000 */
[----:B------:R-:W4:Y:S01]  /*0ec0*/  LDG.E.128 R32, desc[UR10][R18.64+-0x200] ;  /* 0xfffe000a12207981 */ /* 0x000f22000c1e1d00 */
[-C--:B--2---:R-:W-:Y:S02]  /*0ed0*/  IMAD R0, R65, R24.reuse, RZ ;  /* 0x0000001841007224 */ /* 0x084fe400078e02ff */
[----:B------:R-:W-:-:S04]  /*0ee0*/  IMAD.WIDE.U32 R16, R64, R24, UR8 ;  /* 0x0000000840107e25 */ /* 0x000fc8000f8e0018 */
[----:B------:R-:W-:Y:S02]  /*0ef0*/  IMAD R25, R64, R25, R0 ;  /* 0x0000001940197224 */ /* 0x000fe400078e0200 */
[----:B---3--:R-:W-:-:S03]  /*0f00*/  IMAD R0, R26, UR15, RZ ;  /* 0x0000000f1a007c24 */ /* 0x008fc6000f8e02ff */
[----:B------:R-:W-:Y:S01]  /*0f10*/  IADD3 R17, R17, R25, RZ ;  /* 0x0000001911117210 */ /* 0x000fe20007ffe0ff */
[----:B------:R-:W-:Y:S02]  /*0f20*/  IMAD R25, R27, UR14, R0 ;  /* 0x0000000e1b197c24 */ /* 0x000fe4000f8e0200 */
        /* <DEDUP_REMOVED lines=8> */
[----:B------:R-:W1:Y:S01]  /*0fb0*/  LDS.128 R16, [R98] ;  /* 0x0000000062107984 */ /* 0x000e620000000c00 */
[----:B------:R-:W-:Y:S06]  /*0fc0*/  BAR.SYNC.DEFER_BLOCKING 0x0 ;  /* 0x0000000000007b1d */ /* 0x000fec0000010000 */
[----:B------:R-:W2:Y:S01]  /*0fd0*/  LDG.E.128 R24, desc[UR10][R24.64+-0x200] ;  /* 0xfffe000a18187981 */ /* 0x000ea2000c1e1d00 */
[----:B0-----:R-:W-:Y:S01]  /*0fe0*/  SHF.L.U32 R113, R12, 0x10, RZ ;  /* 0x000000100c717819 */ /* 0x001fe200000006ff */
[----:B------:R-:W-:Y:S01]  /*0ff0*/  IMAD.U32 R111, R13, 0x10000, RZ ;  /* 0x000100000d6f7824 */ /* 0x000fe200078e00ff */
[----:B------:R-:W-:-:S02]  /*1000*/  SHF.L.U32 R109, R14, 0x10, RZ ;  /* 0x000000100e6d7819 */ /* 0x000fc400000006ff */
[----:B------:R-:W-:Y:S02]  /*1010*/  SHF.L.U32 R107, R15, 0x10, RZ ;  /* 0x000000100f6b7819 */ /* 0x000fe400000006ff */
[----:B------:R-:W-:Y:S02]  /*1020*/  SHF.L.U32 R120, R8, 0x10, RZ ;  /* 0x0000001008787819 */ /* 0x000fe400000006ff */
[----:B------:R-:W-:Y:S02]  /*1030*/  SHF.L.U32 R118, R9, 0x10, RZ ;  /* 0x0000001009767819 */ /* 0x000fe400000006ff */
[----:B------:R-:W-:Y:S02]  /*1040*/  SHF.L.U32 R116, R10, 0x10, RZ ;  /* 0x000000100a747819 */ /* 0x000fe400000006ff */
[C---:B-1----:R-:W-:Y:S02]  /*1050*/  SHF.L.U32 R30, R16.reuse, 0x10, RZ ;  /* 0x00000010101e7819 */ /* 0x042fe400000006ff */
        /* <DEDUP_REMOVED lines=9> */
[----:B------:R-:W-:Y:S01]  /*10f0*/  MUFU.EX2 R0, R0 ;  /* 0x0000000000007308 */ /* 0x000fe20000000800 */
[----:B------:R-:W-:Y:S01]  /*1100*/  PRMT R18, R18, 0x7632, R18 ;  /* 0x0000763212127816 */ /* 0x000fe20000000012 */
[----:B------:R-:W-:Y:S01]  /*1110*/  FMUL.FTZ R29, R40, -1.4426950216293334961 ;  /* 0xbfb8aa3b281d7820 */ /* 0x000fe20000410000 */
[----:B------:R-:W-:Y:S01]  /*1120*/  PRMT R19, R19, 0x7632, R19 ;  /* 0x0000763213137816 */ /* 0x000fe20000000013 */
[----:B------:R-:W-:Y:S01]  /*1130*/  FMUL.FTZ R35, R46, -1.4426950216293334961 ;  /* 0xbfb8aa3b2e237820 */ /* 0x000fe20000410000 */
[----:B------:R-:W-:-:S02]  /*1140*/  SHF.L.U32 R37, R17, 0x10, RZ ;  /* 0x0000001011257819 */ /* 0x000fc400000006ff */
[----:B------:R-:W-:Y:S01]  /*1150*/  SHF.L.U32 R43, R18, 0x10, RZ ;  /* 0x00000010122b7819 */ /* 0x000fe200000006ff */
[----:B------:R-:W0:Y:S01]  /*1160*/  MUFU.EX2 R33, R16 ;  /* 0x0000001000217308 */ /* 0x000e220000000800 */
[----:B------:R-:W-:Y:S01]  /*1170*/  SHF.L.U32 R51, R19, 0x10, RZ ;  /* 0x0000001013337819 */ /* 0x000fe200000006ff */
[----:B------:R-:W-:Y:S01]  /*1180*/  FMUL.FTZ R31, R37, -1.4426950216293334961 ;  /* 0xbfb8aa3b251f7820 */ /* 0x000fe20000410000 */
[----:B------:R-:W-:Y:S01]  /*1190*/  SHF.L.U32 R114, R11, 0x10, RZ ;  /* 0x000000100b727819 */ /* 0x000fe200000006ff */
[----:B------:R-:W-:Y:S02]  /*11a0*/  FMUL.FTZ R42, R43, -1.4426950216293334961 ;  /* 0xbfb8aa3b2b2a7820 */ /* 0x000fe40000410000 */
[----:B------:R-:W-:Y:S02]  /*11b0*/  FMUL.FTZ R47, R51, -1.4426950216293334961 ;  /* 0xbfb8aa3b332f7820 */ /* 0x000fe40000410000 */
[----:B------:R-:W1:Y:S08]  /*11c0*/  MUFU.EX2 R34, R28 ;  /* 0x0000001c00227308 */ /* 0x000e700000000800 */
[----:B------:R3:W4:Y:S01]  /*11d0*/  MUFU.EX2 R39, R29 ;  /* 0x0000001d00277308 */ /* 0x0007220000000800 */
[----:B0-----:R-:W-:-:S07]  /*11e0*/  FADD.FTZ R33, R33, 1 ;  /* 0x3f80000021217421 */ /* 0x001fce0000010000 */
[----:B------:R-:W0:Y:S01]  /*11f0*/  MUFU.EX2 R45, R35 ;  /* 0x00000023002d7308 */ /* 0x000e220000000800 */
[----:B---3--:R-:W3:Y:S01]  /*1200*/  LDC.64 R28, c[0x0][0x3a0] ;  /* 0x0000e800ff1c7b82 */ /* 0x008ee20000000a00 */
[----:B-1----:R-:W-:-:S06]  /*1210*/  FADD.FTZ R34, R34, 1 ;  /* 0x3f80000022227421 */ /* 0x002fcc0000010000 */
[----:B------:R1:W3:Y:S01]  /*1220*/  MUFU.EX2 R38, R31 ;  /* 0x0000001f00267308 */ /* 0x0002e20000000800 */
[----:B----4-:R-:W-:-:S07]  /*1230*/  FADD.FTZ R39, R39, 1 ;  /* 0x3f80000027277421 */ /* 0x010fce0000010000 */
[----:B------:R-:W-:Y:S01]  /*1240*/  MUFU.RCP R35, R34 ;  /* 0x0000002200237308 */ /* 0x000fe20000001000 */
[----:B-1----:R-:W-:Y:S01]  /*1250*/  FADD.FTZ R31, R0, 1 ;  /* 0x3f800000001f7421 */ /* 0x002fe20000010000 */
[----:B0-----:R-:W-:-:S06]  /*1260*/  FADD.FTZ R45, R45, 1 ;  /* 0x3f8000002d2d7421 */ /* 0x001fcc0000010000 */
[----:B------:R-:W-:Y:S01]  /*1270*/  MUFU.RCP R31, R31 ;  /* 0x0000001f001f7308 */ /* 0x000fe20000001000 */
[----:B---3--:R-:W-:Y:S02]  /*1280*/  IMAD R0, R65, R28, RZ ;  /* 0x0000001c41007224 */ /* 0x008fe400078e02ff */
[----:B------:R-:W-:Y:S02]  /*1290*/  FADD.FTZ R38, R38, 1 ;  /* 0x3f80000026267421 */ /* 0x000fe40000010000 */
[--C-:B------:R-:W-:Y:S01]  /*12a0*/  IMAD R53, R64, R29, R0.reuse ;  /* 0x0000001d40357224 */ /* 0x100fe200078e0200 */
[----:B------:R-:W-:Y:S02]  /*12b0*/  PRMT R0, R12, 0x7632, R0 ;  /* 0x000076320c007816 */ /* 0x000fe40000000000 */
[----:B------:R-:W0:Y:S01]  /*12c0*/  MUFU.EX2 R44, R42 ;  /* 0x0000002a002c7308 */ /* 0x000e220000000800 */
[----:B------:R-:W-:Y:S02]  /*12d0*/  PRMT R12, R13, 0x7632, R12 ;  /* 0x000076320d0c7816 */ /* 0x000fe4000000000c */
[----:B------:R-:W-:-:S02]  /*12e0*/  PRMT R13, R14, 0x7632, R13 ;  /* 0x000076320e0d7816 */ /* 0x000fc4000000000d */
[----:B------:R-:W-:Y:S02]  /*12f0*/  PRMT R14, R15, 0x7632, R14 ;  /* 0x000076320f0e7816 */ /* 0x000fe4000000000e */
[----:B------:R-:W-:Y:S01]  /*1300*/  SHF.L.U32 R105, R0, 0x10, RZ ;  /* 0x0000001000697819 */ /* 0x000fe200000006ff */
[----:B------:R-:W1:Y:S01]  /*1310*/  MUFU.EX2 R52, R47 ;  /* 0x0000002f00347308 */ /* 0x000e620000000800 */
[----:B------:R-:W-:Y:S02]  /*1320*/  SHF.L.U32 R103, R12, 0x10, RZ ;  /* 0x000000100c677819 */ /* 0x000fe400000006ff */
[----:B------:R-:W-:Y:S02]  /*1330*/  SHF.L.U32 R101, R13, 0x10, RZ ;  /* 0x000000100d657819 */ /* 0x000fe400000006ff */
[----:B------:R-:W-:-:S03]  /*1340*/  SHF.L.U32 R99, R14, 0x10, RZ ;  /* 0x000000100e637819 */ /* 0x000fc600000006ff */
[----:B------:R-:W-:Y:S01]  /*1350*/  MUFU.RCP R41, R39 ;  /* 0x0000002700297308 */ /* 0x000fe20000001000 */
[----:B0-----:R-:W-:-:S07]  /*1360*/  FADD.FTZ R44, R44, 1 ;  /* 0x3f8000002c2c7421 */ /* 0x001fce0000010000 */
[----:B------:R-:W-:Y:S01]  /*1370*/  MUFU.RCP R47, R45 ;  /* 0x0000002d002f7308 */ /* 0x000fe20000001000 */
[----:B-1----:R-:W-:-:S07]  /*1380*/  FADD.FTZ R52, R52, 1 ;  /* 0x3f80000034347421 */ /* 0x002fce0000010000 */
[----:B------:R-:W-:Y:S08]  /*1390*/  MUFU.RCP R33, R33 ;  /* 0x0000002100217308 */ /* 0x000ff00000001000 */
[----:B------:R-:W0:Y:S08]  /*13a0*/  MUFU.RCP R38, R38 ;  /* 0x0000002600267308 */ /* 0x000e300000001000 */
[----:B------:R-:W-:Y:S08]  /*13b0*/  MUFU.RCP R44, R44 ;  /* 0x0000002c002c7308 */ /* 0x000ff00000001000 */
[----:B------:R-:W1:Y:S01]  /*13c0*/  MUFU.RCP R52, R52 ;  /* 0x0000003400347308 */ /* 0x000e620000001000 */
[----:B0-----:R-:W-:-:S04]  /*13d0*/  FADD.FTZ R12, -R38, 1 ;  /* 0x3f800000260c7421 */ /* 0x001fc80000010100 */
[----:B------:R-:W-:Y:S01]  /*13e0*/  FFMA.FTZ R12, R37, R12, 1 ;  /* 0x3f800000250c7423 */ /* 0x000fe2000001000c */
[----:B-1----:R-:W-:-:S04]  /*13f0*/  FADD.FTZ R14, -R52, 1 ;  /* 0x3f800000340e7421 */ /* 0x002fc80000010100 */
[----:B------:R-:W-:Y:S01]  /*1400*/  FFMA.FTZ R14, R51, R14, 1 ;  /* 0x3f800000330e7423 */ /* 0x000fe2000001000e */
[----:B--2---:R0:W-:Y:S01]  /*1410*/  STS.128 [R98], R24 ;  /* 0x0000001862007388 */ /* 0x0041e20000000c00 */
[----:B------:R-:W-:-:S03]  /*1420*/  NOP ;  /* 0x0000000000007918 */ /* 0x000fc60000000000 */
[----:B------:R-:W1:Y:S01]  /*1430*/  LDS.128 R16, [R98] ;  /* 0x0000000062107984 */ /* 0x000e620000000c00 */
[----:B0-----:R-:W-:-:S04]  /*1440*/  FADD.FTZ R25, -R35, 1 ;  /* 0x3f80000023197421 */ /* 0x001fc80000010100 */
[C---:B------:R-:W-:Y:S01]  /*1450*/  FFMA.FTZ R25, R36.reuse, R25, 1 ;  /* 0x3f80000024197423 */ /* 0x040fe20000010019 */
[----:B------:R-:W-:Y:S01]  /*1460*/  FMUL.FTZ R36, R36, R35 ;  /* 0x0000002324247220 */ /* 0x000fe20000410000 */
[C---:B-1----:R-:W-:Y:S02]  /*1470*/  SHF.L.U32 R26, R16.reuse, 0x10, RZ ;  /* 0x00000010101a7819 */ /* 0x042fe400000006ff */
[----:B------:R-:W-:Y:S02]  /*1480*/  SHF.L.U32 R34, R17, 0x10, RZ ;  /* 0x0000001011227819 */ /* 0x000fe400000006ff */
        /* <DEDUP_REMOVED lines=8> */
[C---:B------:R-:W-:Y:S01]  /*1510*/  FFMA.FTZ R17, R30.reuse, R17, 1 ;  /* 0x3f8000001e117423 */ /* 0x040fe20000010011 */
[----:B------:R-:W-:Y:S01]  /*1520*/  SHF.L.U32 R49, R19, 0x10, RZ ;  /* 0x0000001013317819 */ /* 0x000fe200000006ff */
[----:B------:R-:W-:Y:S01]  /*1530*/  FMUL.FTZ R30, R30, R31 ;  /* 0x0000001f1e1e7220 */ /* 0x000fe20000410000 */
[----:B------:R-:W-:Y:S01]  /*1540*/  FMUL.FTZ R18, R35, R18 ;  /* 0x0000001223127220 */ /* 0x000fe20000410000 */
[----:B------:R-:W-:Y:S01]  /*1550*/  PRMT R48, R19, 0x7632, R48 ;  /* 0x0000763213307816 */ /* 0x000fe20000000030 */
        /* <DEDUP_REMOVED lines=20> */
[----:B------:R-:W-:Y:S01]  /*16a0*/  SHF.L.U32 R48, R48, 0x10, RZ ;  /* 0x0000001030307819 */ /* 0x000fe200000006ff */
[----:B------:R-:W-:Y:S01]  /*16b0*/  FMUL.FTZ R13, R101, R45 ;  /* 0x0000002d650d7220 */ /* 0x000fe20000410000 */
[----:B------:R-:W-:Y:S01]  /*16c0*/  FMUL.FTZ R15, R0, R15 ;  /* 0x0000000f000f7220 */ /* 0x000fe20000410000 */
[----:B------:R-:W-:Y:S01]  /*16d0*/  FMUL.FTZ R12, R19, R12 ;  /* 0x0000000c130c7220 */ /* 0x000fe20000410000 */
[C---:B------:R-:W-:Y:S01]  /*16e0*/  FADD.FTZ R0, -R44.reuse, 1 ;  /* 0x3f8000002c007421 */ /* 0x040fe20000010100 */
[----:B------:R-:W-:Y:S01]  /*16f0*/  FMUL.FTZ R19, R99, R48 ;  /* 0x0000003063137220 */ /* 0x000fe20000410000 */
[----:B------:R-:W-:Y:S01]  /*1700*/  FMUL.FTZ R13, R44, R13 ;  /* 0x0000000d2c0d7220 */ /* 0x000fe20000410000 */
[----:B------:R-:W-:Y:S01]  /*1710*/  FMUL.FTZ R25, R25, R50 ;  /* 0x0000003219197220 */ /* 0x000fe20000410000 */
[----:B------:R-:W-:Y:S01]  /*1720*/  FFMA.FTZ R0, R43, R0, 1 ;  /* 0x3f8000002b007423 */ /* 0x000fe20000010000 */
[----:B------:R-:W-:Y:S01]  /*1730*/  FMUL.FTZ R19, R52, R19 ;  /* 0x0000001334137220 */ /* 0x000fe20000410000 */
[----:B------:R-:W-:Y:S01]  /*1740*/  F2FP.BF16.F32.PACK_AB R16, R15, R16 ;  /* 0x000000100f10723e */ /* 0x000fe200000010ff */
[----:B------:R-:W-:-:S04]  /*1750*/  IMAD.WIDE.U32 R28, R64, R28, UR8 ;  /* 0x00000008401c7e25 */ /* 0x000fc8000f8e001c */
[----:B------:R-:W-:Y:S01]  /*1760*/  FMUL.FTZ R13, R13, R0 ;  /* 0x000000000d0d7220 */ /* 0x000fe20000410000 */
[----:B------:R-:W-:Y:S01]  /*1770*/  FMUL.FTZ R14, R19, R14 ;  /* 0x0000000e130e7220 */ /* 0x000fe20000410000 */
[----:B------:R-:W-:Y:S01]  /*1780*/  F2FP.BF16.F32.PACK_AB R17, R12, R17 ;  /* 0x000000110c11723e */ /* 0x000fe200000010ff */
[----:B------:R-:W-:Y:S01]  /*1790*/  IMAD R0, R54, UR15, RZ ;  /* 0x0000000f36007c24 */ /* 0x000fe2000f8e02ff */
[----:B------:R-:W-:Y:S01]  /*17a0*/  IADD3 R29, R29, R53, RZ ;  /* 0x000000351d1d7210 */ /* 0x000fe20007ffe0ff */
[----:B------:R-:W0:Y:S01]  /*17b0*/  LDC R35, c[0x0][0x21c] ;  /* 0x00008700ff237b82 */ /* 0x000e220000000800 */
[----:B------:R-:W-:Y:S01]  /*17c0*/  F2FP.BF16.F32.PACK_AB R18, R13, R18 ;  /* 0x000000120d12723e */ /* 0x000fe200000010ff */
[----:B------:R-:W-:Y:S01]  /*17d0*/  IMAD R53, R55, UR14, R0 ;  /* 0x0000000e37357c24 */ /* 0x000fe2000f8e0200 */
[----:B------:R-:W-:-:S05]  /*17e0*/  F2FP.BF16.F32.PACK_AB R19, R14, R25 ;  /* 0x000000190e13723e */ /* 0x000fca00000010ff */
[----:B------:R-:W-:Y:S01]  /*17f0*/  BAR.SYNC.DEFER_BLOCKING 0x0 ;  /* 0x0000000000007b1d */ /* 0x000fe20000010000 */
[----:B------:R-:W-:Y:S01]  /*1800*/  IMAD.WIDE.U32 R24, R54, UR14, R28 ;  /* 0x0000000e36187c25 */ /* 0x000fe2000f8e001c */
[----:B------:R-:W-:-:S03]  /*1810*/  PRMT R0, R8, 0x7632, R0 ;  /* 0x0000763208007816 */ /* 0x000fc60000000000 */
[----:B------:R-:W-:Y:S01]  /*1820*/  FMUL.FTZ R40, R40, R41 ;  /* 0x0000002928287220 */ /* 0x000fe20000410000 */
[----:B------:R-:W-:Y:S01]  /*1830*/  FMUL.FTZ R46, R46, R47 ;  /* 0x0000002f2e2e7220 */ /* 0x000fe20000410000 */
[----:B------:R-:W-:Y:S01]  /*1840*/  FMUL.FTZ R32, R32, R33 ;  /* 0x0000002120207220 */ /* 0x000fe20000410000 */
[----:B------:R-:W-:Y:S01]  /*1850*/  IADD3 R29, R25, R53, RZ ;  /* 0x00000035191d7210 */ /* 0x000fe20007ffe0ff */
[----:B------:R-:W-:Y:S01]  /*1860*/  FMUL.FTZ R38, R37, R38 ;  /* 0x0000002625267220 */ /* 0x000fe20000410000 */
[----:B------:R-:W-:Y:S01]  /*1870*/  LEA R28, P0, R24, R56, 0x1 ;  /* 0x00000038181c7211 */ /* 0x000fe200078008ff */
[----:B------:R-:W-:Y:S01]  /*1880*/  FMUL.FTZ R44, R43, R44 ;  /* 0x0000002c2b2c7220 */ /* 0x000fe20000410000 */
[----:B------:R-:W-:Y:S01]  /*1890*/  FMUL.FTZ R52, R51, R52 ;  /* 0x0000003433347220 */ /* 0x000fe20000410000 */
[----:B------:R-:W-:Y:S01]  /*18a0*/  PRMT R25, R10, 0x7632, R25 ;  /* 0x000076320a197816 */ /* 0x000fe20000000019 */
[----:B------:R-:W-:Y:S01]  /*18b0*/  FMUL.FTZ R113, R113, R30 ;  /* 0x0000001e71717220 */ /* 0x000fe20000410000 */
[----:B------:R-:W-:Y:S01]  /*18c0*/  LEA.HI.X R29, R24, R57, R29, 0x1, P0 ;  /* 0x00000039181d7211 */ /* 0x000fe200000f0c1d */
[----:B------:R-:W-:Y:S01]  /*18d0*/  FMUL.FTZ R111, R111, R36 ;  /* 0x000000246f6f7220 */ /* 0x000fe20000410000 */
[----:B------:R-:W-:Y:S01]  /*18e0*/  IADD3 R8, P1, R28, R97, RZ ;  /* 0x000000611c087210 */ /* 0x000fe20007f3e0ff */
[----:B------:R-:W-:Y:S01]  /*18f0*/  FMUL.FTZ R109, R109, R40 ;  /* 0x000000286d6d7220 */ /* 0x000fe20000410000 */
[----:B------:R-:W-:Y:S01]  /*1900*/  PRMT R24, R9, 0x7632, R24 ;  /* 0x0000763209187816 */ /* 0x000fe20000000018 */
[----:B------:R-:W-:Y:S01]  /*1910*/  FMUL.FTZ R107, R107, R46 ;  /* 0x0000002e6b6b7220 */ /* 0x000fe20000410000 */
[----:B------:R-:W-:Y:S01]  /*1920*/  IADD3.X R9, R29, R96, RZ, P1, !PT ;  /* 0x000000601d097210 */ /* 0x000fe20000ffe4ff */
[----:B------:R-:W-:Y:S01]  /*1930*/  FMUL.FTZ R105, R105, R32 ;  /* 0x0000002069697220 */ /* 0x000fe20000410000 */
[----:B------:R-:W-:Y:S01]  /*1940*/  ISETP.NE.U32.AND P0, PT, RZ, UR6, PT ;  /* 0x00000006ff007c0c */ /* 0x000fe2000bf05070 */
[----:B------:R-:W-:Y:S01]  /*1950*/  FMUL.FTZ R103, R103, R38 ;  /* 0x0000002667677220 */ /* 0x000fe20000410000 */
[----:B------:R-:W-:Y:S01]  /*1960*/  FMUL.FTZ R101, R101, R44 ;  /* 0x0000002c65657220 */ /* 0x000fe20000410000 */
[----:B------:R1:W-:Y:S01]  /*1970*/  STS.128 [R98], R16 ;  /* 0x0000001062007388 */ /* 0x0003e20000000c00 */
[----:B------:R-:W-:-:S03]  /*1980*/  NOP ;  /* 0x0000000000007918 */ /* 0x000fc60000000000 */
[----:B------:R-:W2:Y:S01]  /*1990*/  LDS.128 R12, [R98] ;  /* 0x00000000620c7984 */ /* 0x000ea20000000c00 */
[----:B------:R-:W-:Y:S01]  /*19a0*/  ISETP.NE.AND.EX P0, PT, RZ, UR7, PT, P0 ;  /* 0x00000007ff007c0c */ /* 0x000fe2000bf05300 */
[----:B------:R-:W-:Y:S01]  /*19b0*/  FMUL.FTZ R99, R99, R52 ;  /* 0x0000003463637220 */ /* 0x000fe20000410000 */
[----:B-1----:R-:W-:Y:S01]  /*19c0*/  PRMT R18, R11, 0x7632, R18 ;  /* 0x000076320b127816 */ /* 0x002fe20000000012 */
[----:B--2---:R1:W-:Y:S10]  /*19d0*/  STG.E.128 desc[UR10][R8.64+-0x200], R12 ;  /* 0xfffe000c08007986 */ /* 0x0043f4000c101d0a */
        /* <DEDUP_REMOVED lines=11> */
[----:B------:R-:W-:Y:S02]  /*1a90*/  F2FP.BF16.F32.PACK_AB R11, R48, R11 ;  /* 0x0000000b300b723e */ /* 0x000fe400000010ff */
[----:B------:R-:W-:Y:S02]  /*1aa0*/  F2FP.BF16.F32.PACK_AB R10, R45, R10 ;  /* 0x0000000a2d0a723e */ /* 0x000fe400000010ff */
[----:B------:R-:W-:Y:S01]  /*1ab0*/  F2FP.BF16.F32.PACK_AB R9, R38, R9 ;  /* 0x000000092609723e */ /* 0x000fe200000010ff */
[----:B------:R-:W1:Y:S01]  /*1ac0*/  LDC.64 R30, c[0x0][0x2c0] ;  /* 0x0000b000ff1e7b82 */ /* 0x000e620000000a00 */
[----:B------:R-:W-:-:S05]  /*1ad0*/  F2FP.BF16.F32.PACK_AB R8, R27, R8 ;  /* 0x000000081b08723e */ /* 0x000fca00000010ff */
[----:B------:R2:W-:Y:S01]  /*1ae0*/  STS.128 [R98], R8 ;  /* 0x0000000862007388 */ /* 0x0005e20000000c00 */
[----:B------:R-:W-:-:S03]  /*1af0*/  NOP ;  /* 0x0000000000007918 */ /* 0x000fc60000000000 */
[----:B------:R-:W3:Y:S01]  /*1b00*/  LDS.128 R12, [R98] ;  /* 0x00000000620c7984 */ /* 0x000ee20000000c00 */
[----:B0-----:R-:W-:-:S04]  /*1b10*/  IMAD R16, R65, R28, RZ ;  /* 0x0000001c41107224 */ /* 0x001fc800078e02ff */
[C---:B------:R-:W-:Y:S02]  /*1b20*/  IMAD R19, R64.reuse, R29, R16 ;  /* 0x0000001d40137224 */ /* 0x040fe400078e0210 */
[----:B------:R-:W-:-:S04]  /*1b30*/  IMAD.WIDE.U32 R16, R64, R28, UR8 ;  /* 0x0000000840107e25 */ /* 0x000fc8000f8e001c */
[----:B-1----:R-:W-:Y:S01]  /*1b40*/  IMAD R26, R30, UR15, RZ ;  /* 0x0000000f1e1a7c24 */ /* 0x002fe2000f8e02ff */
[----:B------:R-:W-:-:S03]  /*1b50*/  IADD3 R17, R17, R19, RZ ;  /* 0x0000001311117210 */ /* 0x000fc60007ffe0ff */
[----:B------:R-:W-:Y:S02]  /*1b60*/  IMAD R19, R31, UR14, R26 ;  /* 0x0000000e1f137c24 */ /* 0x000fe4000f8e021a */
[----:B------:R-:W-:-:S05]  /*1b70*/  IMAD.WIDE.U32 R16, R30, UR14, R16 ;  /* 0x0000000e1e107c25 */ /* 0x000fca000f8e0010 */
[----:B--2---:R-:W-:Y:S02]  /*1b80*/  IADD3 R11, R17, R19, RZ ;  /* 0x00000013110b7210 */ /* 0x004fe40007ffe0ff */
[----:B------:R-:W-:-:S04]  /*1b90*/  LEA R9, P0, R16, UR6, 0x1 ;  /* 0x0000000610097c11 */ /* 0x000fc8000f8008ff */
[----:B------:R-:W-:Y:S02]  /*1ba0*/  LEA.HI.X R16, R16, UR7, R11, 0x1, P0 ;  /* 0x0000000710107c11 */ /* 0x000fe400080f0c0b */
[----:B------:R-:W-:-:S04]  /*1bb0*/  LEA R8, P0, R72, R9, 0x4 ;  /* 0x0000000948087211 */ /* 0x000fc800078020ff */
[----:B------:R-:W-:-:S05]  /*1bc0*/  LEA.HI.X R9, R72, R16, R95, 0x4, P0 ;  /* 0x0000001048097211 */ /* 0x000fca00000f245f */
[----:B---3--:R0:W-:Y:S04]  /*1bd0*/  STG.E.128 desc[UR10][R8.64+-0x200], R12 ;  /* 0xfffe000c08007986 */ /* 0x0081e8000c101d0a */
.L_x_9850:
        /* <DEDUP_REMOVED lines=17> */
[----:B------:R-:W-:Y:S01]  /*1cf0*/  IMAD.MOV.U32 R143, RZ, RZ, RZ ;  /* 0x000000ffff8f7224 */ /* 0x000fe200078e00ff */
[----:B------:R-:W-:Y:S01]  /*1d00*/  SHF.L.U32 R134, R161, 0x10, RZ ;  /* 0x00000010a1867819 */ /* 0x000fe200000006ff */
[----:B------:R-:W-:Y:S01]  /*1d10*/  FFMA.FTZ R70, R103, R138, R70 ;  /* 0x0000008a67467223 */ /* 0x000fe20000010046 */
[C---:B------:R-:W-:Y:S01]  /*1d20*/  SHF.L.U32 R136, R7.reuse, 0x10, RZ ;  /* 0x0000001007887819 */ /* 0x040fe200000006ff */
[--C-:B-----5:R-:W-:Y:S01]  /*1d30*/  FADD.FTZ R120, R120, R67.reuse ;  /* 0x0000004378787221 */ /* 0x120fe20000010000 */
        /* <DEDUP_REMOVED lines=8> */
[----:B01----:R-:W-:Y:S01]  /*1dc0*/  SHF.L.U32 R8, R25, 0x10, RZ ;  /* 0x0000001019087819 */ /* 0x003fe200000006ff */
        /* <DEDUP_REMOVED lines=23> */
[----:B------:R-:W-:Y:S01]  /*1f40*/  MOV R10, R72 ;  /* 0x00000048000a7202 */ /* 0x000fe20000000f00 */
[----:B------:R-:W-:Y:S01]  /*1f50*/  ULDC.64 UR12, c[0x0][0x370] ;  /* 0x0000dc00000c7ab9 */ /* 0x000fe20000000a00 */
[----:B------:R-:W-:Y:S01]  /*1f60*/  MOV R11, RZ ;  /* 0x000000ff000b7202 */ /* 0x000fe20000000f00 */
[----:B------:R-:W-:Y:S01]  /*1f70*/  UIADD3 UR5, UP0, UR8, -0x100, URZ ;  /* 0xffffff0008057890 */ /* 0x000fe2000ff1e03f */
[----:B------:R-:W-:Y:S01]  /*1f80*/  LEA.HI R0, R104, R104, RZ, 0x1 ;  /* 0x0000006868007211 */ /* 0x000fe200078f08ff */
[----:B------:R-:W1:Y:S01]  /*1f90*/  LDC.64 R16, c[0x0][0x368] ;  /* 0x0000da00ff107b82 */ /* 0x000e620000000a00 */
[----:B------:R-:W-:Y:S01]  /*1fa0*/  ULDC.64 UR16, c[0x0][0x230] ;  /* 0x00008c0000107ab9 */ /* 0x000fe20000000a00 */
[----:B------:R-:W-:Y:S01]  /*1fb0*/  IMAD.MOV.U32 R121, RZ, RZ, RZ ;  /* 0x000000ffff797224 */ /* 0x000fe200078e00ff */
[----:B------:R-:W-:Y:S01]  /*1fc0*/  LOP3.LUT R13, R0, 0xfffffe, RZ, 0xc0, !PT ;  /* 0x00fffffe000d7812 */ /* 0x000fe200078ec0ff */
[----:B------:R-:W-:Y:S01]  /*1fd0*/  IMAD.WIDE.U32 R28, R64, UR16, RZ ;  /* 0x00000010401c7c25 */ /* 0x000fe2000f8e00ff */
[----:B------:R-:W-:Y:S01]  /*1fe0*/  MOV R130, RZ ;  /* 0x000000ff00827202 */ /* 0x000fe20000000f00 */
[----:B------:R-:W-:Y:S01]  /*1ff0*/  ULDC UR25, c[0x0][0x224] ;  /* 0x0000890000197ab9 */ /* 0x000fe20000000800 */
[----:B------:R-:W-:Y:S01]  /*2000*/  IADD3 R104, R104, -R13, RZ ;  /* 0x8000000d68687210 */ /* 0x000fe20007ffe0ff */
[----:B------:R-:W-:Y:S01]  /*2010*/  IMAD R13, R69, UR6, RZ ;  /* 0x00000006450d7c24 */ /* 0x000fe2000f8e02ff */
[----:B------:R-:W2:Y:S01]  /*2020*/  LDC R119, c[0x0][0x224] ;  /* 0x00008900ff777b82 */ /* 0x000ea20000000800 */
[----:B------:R-:W-:Y:S01]  /*2030*/  IADD3 R102, R72, 0x200, RZ ;  /* 0x0000020048667810 */ /* 0x000fe20007ffe0ff */
[----:B------:R-:W-:Y:S01]  /*2040*/  ULDC UR30, c[0x0][0x21c] ;  /* 0x00008700001e7ab9 */ /* 0x000fe20000000800 */
[----:B------:R-:W-:Y:S01]  /*2050*/  IMAD R13, R68, UR7, R13 ;  /* 0x00000007440d7c24 */ /* 0x000fe2000f8e020d */
[----:B------:R-:W-:Y:S01]  /*2060*/  ULDC.64 UR20, c[0x0][0x360] ;  /* 0x0000d80000147ab9 */ /* 0x000fe20000000a00 */
[----:B------:R-:W-:Y:S01]  /*2070*/  ULDC.64 UR26, c[0x0][0x3c8] ;  /* 0x0000f200001a7ab9 */ /* 0x000fe20000000a00 */
[----:B------:R-:W-:Y:S01]  /*2080*/  ULDC.64 UR22, c[0x0][0x380] ;  /* 0x0000e00000167ab9 */ /* 0x000fe20000000a00 */
[----:B0-----:R-:W-:Y:S01]  /*2090*/  IMAD R8, R14, UR15, RZ ;  /* 0x0000000f0e087c24 */ /* 0x001fe2000f8e02ff */
[----:B------:R-:W0:Y:S01]  /*20a0*/  LDC R117, c[0x0][0x218] ;  /* 0x00008600ff757b82 */ /* 0x000e220000000800 */
[----:B------:R-:W-:Y:S01]  /*20b0*/  ULDC.64 UR28, c[0x0][0x3d0] ;  /* 0x0000f400001c7ab9 */ /* 0x000fe20000000a00 */
[----:B------:R-:W-:Y:S01]  /*20c0*/  ULDC.64 UR18, c[0x0][0x270] ;  /* 0x00009c0000127ab9 */ /* 0x000fe20000000a00 */
[----:B------:R-:W-:-:S02]  /*20d0*/  IMAD R15, R15, UR14, R8 ;  /* 0x0000000e0f0f7c24 */ /* 0x000fc4000f8e0208 */
[----:B------:R-:W-:-:S03]  /*20e0*/  IMAD.WIDE.U32 R8, R14, UR14, R10 ;  /* 0x0000000e0e087c25 */ /* 0x000fc6000f8e000a */
[----:B------:R-:W3:Y:S01]  /*20f0*/  LDC.64 R30, c[0x0][0x360] ;  /* 0x0000d800ff1e7b82 */ /* 0x000ee20000000a00 */
[C---:B-1----:R-:W-:Y:S01]  /*2100*/  IMAD R12, R16.reuse, UR15, RZ ;  /* 0x0000000f100c7c24 */ /* 0x042fe2000f8e02ff */
[----:B------:R-:W-:Y:S01]  /*2110*/  IADD3 R9, R9, R15, RZ ;  /* 0x0000000f09097210 */ /* 0x000fe20007ffe0ff */
[----:B------:R-:W-:-:S04]  /*2120*/  IMAD.WIDE.U32 R10, R16, UR14, R10 ;  /* 0x0000000e100a7c25 */ /* 0x000fc8000f8e000a */
[----:B------:R-:W-:Y:S01]  /*2130*/  IMAD R17, R17, UR14, R12 ;  /* 0x0000000e11117c24 */ /* 0x000fe2000f8e020c */
[----:B------:R-:W1:Y:S01]  /*2140*/  LDC.64 R32, c[0x0][0x380] ;  /* 0x0000e000ff207b82 */ /* 0x000e620000000a00 */
[----:B------:R-:W-:Y:S02]  /*2150*/  IMAD R15, R69, UR12, RZ ;  /* 0x0000000c450f7c24 */ /* 0x000fe4000f8e02ff */
[C---:B------:R-:W-:Y:S01]  /*2160*/  IMAD.WIDE.U32 R8, R68.reuse, UR6, R8 ;  /* 0x0000000644087c25 */ /* 0x040fe2000f8e0008 */
[----:B------:R-:W-:Y:S01]  /*2170*/  IADD3 R11, R11, R17, RZ ;  /* 0x000000110b0b7210 */ /* 0x000fe20007ffe0ff */
[----:B------:R-:W-:Y:S02]  /*2180*/  ULDC.64 UR6, c[0x0][0x3c8] ;  /* 0x0000f20000067ab9 */ /* 0x000fe40000000a00 */
[C---:B------:R-:W-:Y:S01]  /*2190*/  IMAD R15, R68.reuse, UR13, R15 ;  /* 0x0000000d440f7c24 */ /* 0x040fe2000f8e020f */
[----:B------:R-:W-:Y:S01]  /*21a0*/  IADD3 R13, R9, R13, RZ ;  /* 0x0000000d090d7210 */ /* 0x000fe20007ffe0ff */
[----:B------:R-:W-:Y:S01]  /*21b0*/  IMAD.WIDE.U32 R10, R68, UR12, R10 ;  /* 0x0000000c440a7c25 */ /* 0x000fe2000f8e000a */
[----:B------:R-:W-:Y:S01]  /*21c0*/  ULDC.64 UR12, c[0x0][0x3d0] ;  /* 0x0000f400000c7ab9 */ /* 0x000fe20000000a00 */
[C---:B------:R-:W-:Y:S01]  /*21d0*/  LEA R48, P0, R8.reuse, UR6, 0x2 ;  /* 0x0000000608307c11 */ /* 0x040fe2000f8010ff */
[----:B------:R-:W4:Y:S01]  /*21e0*/  LDC.64 R34, c[0x0][0x2d0] ;  /* 0x0000b400ff227b82 */ /* 0x000f220000000a00 */
[----:B------:R-:W-:Y:S01]  /*21f0*/  IADD3 R24, P1, R8, UR5, RZ ;  /* 0x0000000508187c10 */ /* 0x000fe2000ff3e0ff */
[----:B------:R-:W-:Y:S01]  /*2200*/  UMOV UR6, URZ ;  /* 0x0000003f00067c82 */ /* 0x000fe20008000000 */
[----:B------:R-:W-:Y:S01]  /*2210*/  IADD3 R9, R11, R15, RZ ;  /* 0x0000000f0b097210 */ /* 0x000fe20007ffe0ff */
[----:B------:R-:W-:Y:S01]  /*2220*/  IMAD R11, R65, UR16, RZ ;  /* 0x00000010410b7c24 */ /* 0x000fe2000f8e02ff */
[----:B------:R-:W-:Y:S01]  /*2230*/  LEA R62, P3, R10, UR12, 0x2 ;  /* 0x0000000c0a3e7c11 */ /* 0x000fe2000f8610ff */
[----:B------:R-:W-:Y:S01]  /*2240*/  USHF.L.U64.HI UR12, UR8, 0x2, UR9 ;  /* 0x00000002080c7899 */ /* 0x000fe20008010209 */
[----:B------:R-:W-:Y:S01]  /*2250*/  LEA.HI.X R8, R8, UR7, R13, 0x2, P0 ;  /* 0x0000000708087c11 */ /* 0x000fe200080f140d */
[----:B------:R-:W-:Y:S01]  /*2260*/  USHF.L.U32 UR7, UR8, 0x2, URZ ;  /* 0x0000000208077899 */ /* 0x000fe2000800063f */
[----:B------:R-:W-:Y:S01]  /*2270*/  LEA.HI.X R0, R10, UR13, R9, 0x2, P3 ;  /* 0x0000000d0a007c11 */ /* 0x000fe200098f1409 */
[----:B------:R-:W-:Y:S01]  /*2280*/  UIADD3.X UR13, UR9, -0x1, URZ, UP0, !UPT ;  /* 0xffffffff090d7890 */ /* 0x000fe200087fe43f */
[----:B------:R-:W-:Y:S01]  /*2290*/  ISETP.NE.AND P3, PT, R72, RZ, PT ;  /* 0x000000ff4800720c */ /* 0x000fe20003f65270 */
[----:B------:R-:W-:Y:S01]  /*22a0*/  IMAD R11, R64, UR17, R11 ;  /* 0x00000011400b7c24 */ /* 0x000fe2000f8e020b */
[----:B------:R-:W-:Y:S01]  /*22b0*/  IADD3 R26, P2, R10, UR5, RZ ;  /* 0x000000050a1a7c10 */ /* 0x000fe2000ff5e0ff */
[----:B------:R-:W-:Y:S01]  /*22c0*/  UMOV UR5, URZ ;  /* 0x0000003f00057c82 */ /* 0x000fe20008000000 */
[----:B------:R-:W-:Y:S01]  /*22d0*/  P2R R10, PR, RZ, 0x8 ;  /* 0x00000008ff0a7803 */ /* 0x000fe20000000000 */
[----:B------:R-:W-:Y:S01]  /*22e0*/  ULDC.64 UR16, c[0x0][0x250] ;  /* 0x0000940000107ab9 */ /* 0x000fe20000000a00 */
[----:B------:R-:W-:-:S02]  /*22f0*/  IADD3 R48, P3, R48, UR7, RZ ;  /* 0x0000000730307c10 */ /* 0x000fc4000ff7e0ff */
[----:B------:R-:W-:Y:S02]  /*2300*/  IADD3.X R25, R13, UR13, RZ, P1, !PT ;  /* 0x0000000d0d197c10 */ /* 0x000fe40008ffe4ff */
[----:B------:R-:W-:Y:S02]  /*2310*/  IADD3.X R8, R8, UR12, RZ, P3, !PT ;  /* 0x0000000c08087c10 */ /* 0x000fe40009ffe4ff */
[C---:B------:R-:W-:Y:S02]  /*2320*/  IADD3 R36, P1, R48.reuse, -0x380, RZ ;  /* 0xfffffc8030247810 */ /* 0x040fe40007f3e0ff */
[----:B------:R-:W-:Y:S02]  /*2330*/  IADD3.X R27, R9, UR13, RZ, P2, !PT ;  /* 0x0000000d091b7c10 */ /* 0x000fe400097fe4ff */
[----:B------:R-:W-:Y:S02]  /*2340*/  IADD3 R38, P2, R48, -0x300, RZ ;  /* 0xfffffd0030267810 */ /* 0x000fe40007f5e0ff */
[----:B------:R-:W-:-:S02]  /*2350*/  IADD3 R62, P4, R62, UR7, RZ ;  /* 0x000000073e3e7c10 */ /* 0x000fc4000ff9e0ff */
[----:B------:R-:W-:Y:S02]  /*2360*/  IADD3 R40, P3, R48, -0x280, RZ ;  /* 0xfffffd8030287810 */ /* 0x000fe40007f7e0ff */
[----:B------:R-:W-:Y:S02]  /*2370*/  IADD3.X R37, R8, -0x1, RZ, P1, !PT ;  /* 0xffffffff08257810 */ /* 0x000fe40000ffe4ff */
[----:B------:R-:W-:Y:S02]  /*2380*/  IADD3 R44, P1, R48, -0x180, RZ ;  /* 0xfffffe80302c7810 */ /* 0x000fe40007f3e0ff */
[----:B------:R-:W-:Y:S02]  /*2390*/  IADD3.X R39, R8, -0x1, RZ, P2, !PT ;  /* 0xffffffff08277810 */ /* 0x000fe400017fe4ff */
[C---:B------:R-:W-:Y:S02]  /*23a0*/  IADD3 R42, P5, R48.reuse, -0x200, RZ ;  /* 0xfffffe00302a7810 */ /* 0x040fe40007fbe0ff */
[----:B------:R-:W-:-:S02]  /*23b0*/  IADD3 R46, P2, R48, -0x100, RZ ;  /* 0xffffff00302e7810 */ /* 0x000fc40007f5e0ff */
[----:B------:R-:W-:Y:S02]  /*23c0*/  IADD3.X R41, R8, -0x1, RZ, P3, !PT ;  /* 0xffffffff08297810 */ /* 0x000fe40001ffe4ff */
[----:B------:R-:W-:Y:S01]  /*23d0*/  IADD3.X R0, R0, UR12, RZ, P4, !PT ;  /* 0x0000000c00007c10 */ /* 0x000fe2000a7fe4ff */
[----:B------:R-:W-:Y:S01]  /*23e0*/  ULDC.64 UR12, c[0x0][0x238] ;  /* 0x00008e00000c7ab9 */ /* 0x000fe20000000a00 */
[----:B------:R-:W-:Y:S02]  /*23f0*/  IADD3 R48, P3, R48, -0x80, RZ ;  /* 0xffffff8030307810 */ /* 0x000fe40007f7e0ff */
[----:B------:R-:W-:Y:S02]  /*2400*/  IADD3 R50, P4, R62, -0x380, RZ ;  /* 0xfffffc803e327810 */ /* 0x000fe40007f9e0ff */
[----:B------:R-:W-:Y:S02]  /*2410*/  IADD3.X R45, R8, -0x1, RZ, P1, !PT ;  /* 0xffffffff082d7810 */ /* 0x000fe40000ffe4ff */
[----:B------:R-:W-:-:S02]  /*2420*/  IADD3 R52, P1, R62, -0x300, RZ ;  /* 0xfffffd003e347810 */ /* 0x000fc40007f3e0ff */
[C---:B------:R-:W-:Y:S02]  /*2430*/  IADD3.X R43, R8.reuse, -0x1, RZ, P5, !PT ;  /* 0xffffffff082b7810 */ /* 0x040fe40002ffe4ff */
[C---:B------:R-:W-:Y:S02]  /*2440*/  IADD3.X R47, R8.reuse, -0x1, RZ, P2, !PT ;  /* 0xffffffff082f7810 */ /* 0x040fe400017fe4ff */
[----:B------:R-:W-:Y:S02]  /*2450*/  IADD3.X R49, R8, -0x1, RZ, P3, !PT ;  /* 0xffffffff08317810 */ /* 0x000fe40001ffe4ff */
[----:B------:R-:W-:Y:S02]  /*2460*/  IADD3.X R51, R0, -0x1, RZ, P4, !PT ;  /* 0xffffffff00337810 */ /* 0x000fe400027fe4ff */
[C---:B------:R-:W-:Y:S02]  /*2470*/  IADD3 R54, P2, R62.reuse, -0x280, RZ ;  /* 0xfffffd803e367810 */ /* 0x040fe40007f5e0ff */
[----:B------:R-:W-:-:S02]  /*2480*/  IADD3 R56, P5, R62, -0x200, RZ ;  /* 0xfffffe003e387810 */ /* 0x000fc40007fbe0ff */
[C---:B------:R-:W-:Y:S02]  /*2490*/  IADD3 R58, P3, R62.reuse, -0x180, RZ ;  /* 0xfffffe803e3a7810 */ /* 0x040fe40007f7e0ff */
[----:B------:R-:W-:Y:S02]  /*24a0*/  IADD3 R60, P4, R62, -0x100, RZ ;  /* 0xffffff003e3c7810 */ /* 0x000fe40007f9e0ff */
[----:B------:R-:W-:Y:S02]  /*24b0*/  IADD3.X R53, R0, -0x1, RZ, P1, !PT ;  /* 0xffffffff00357810 */ /* 0x000fe40000ffe4ff */
[----:B------:R-:W-:Y:S02]  /*24c0*/  IADD3 R62, P1, R62, -0x80, RZ ;  /* 0xffffff803e3e7810 */ /* 0x000fe40007f3e0ff */
[----:B------:R-:W-:Y:S02]  /*24d0*/  ISETP.NE.AND P0, PT, R72, 0x1f, PT ;  /* 0x0000001f4800780c */ /* 0x000fe40003f05270 */
[----:B------:R-:W-:-:S02]  /*24e0*/  IADD3 R115, R29, R11, RZ ;  /* 0x0000000b1d737210 */ /* 0x000fc40007ffe0ff */
[C---:B------:R-:W-:Y:S02]  /*24f0*/  IADD3.X R55, R0.reuse, -0x1, RZ, P2, !PT ;  /* 0xffffffff00377810 */ /* 0x040fe400017fe4ff */
[C---:B------:R-:W-:Y:S02]  /*2500*/  IADD3.X R57, R0.reuse, -0x1, RZ, P5, !PT ;  /* 0xffffffff00397810 */ /* 0x040fe40002ffe4ff */
[C---:B------:R-:W-:Y:S02]  /*2510*/  IADD3.X R59, R0.reuse, -0x1, RZ, P3, !PT ;  /* 0xffffffff003b7810 */ /* 0x040fe40001ffe4ff */
[C---:B------:R-:W-:Y:S02]  /*2520*/  IADD3.X R61, R0.reuse, -0x1, RZ, P4, !PT ;  /* 0xffffffff003d7810 */ /* 0x040fe400027fe4ff */
[----:B01234-:R-:W-:-:S07]  /*2530*/  IADD3.X R63, R0, -0x1, RZ, P1, !PT ;  /* 0xffffffff003f7810 */ /* 0x01ffce0000ffe4ff */
.L_x_9872:
[----:B------:R-:W-:Y:S01]  /*2540*/  SHF.R.S32.HI R154, RZ, 0x1f, R121 ;  /* 0x0000001fff9a7819 */ /* 0x000fe20000011479 */
[----:B----4-:R-:W-:-:S04]  /*2550*/  IMAD.WIDE.U32 R8, R121, UR16, RZ ;  /* 0x0000001079087c25 */ /* 0x010fc8000f8e00ff */
        /* <DEDUP_REMOVED lines=9> */
[C---:B------:R-:W-:Y:S01]  /*25f0*/  IMAD R0, R154.reuse, UR12, RZ ;  /* 0x0000000c9a007c24 */ /* 0x040fe2000f8e02ff */
[----:B------:R-:W-:Y:S01]  /*2600*/  MOV R13, R115 ;  /* 0x00000073000d7202 */ /* 0x000fe20000000f00 */
[----:B------:R-:W-:Y:S02]  /*2610*/  IMAD R14, R154, UR18, RZ ;  /* 0x000000129a0e7c24 */ /* 0x000fe4000f8e02ff */
[C---:B0-----:R-:W-:Y:S02]  /*2620*/  IMAD R15, R121.reuse, UR13, R0 ;  /* 0x0000000d790f7c24 */ /* 0x041fe4000f8e0200 */
[----:B------:R-:W-:-:S04]  /*2630*/  IMAD.WIDE.U32 R12, R121, UR12, R12 ;  /* 0x0000000c790c7c25 */ /* 0x000fc8000f8e000c */
        /* <DEDUP_REMOVED lines=10> */
[----:B------:R-:W-:Y:S02]  /*26e0*/  IADD3.X R17, R17, R96, RZ, P1, !PT ;  /* 0x0000006011117210 */ /* 0x000fe40000ffe4ff */
[----:B------:R-:W-:Y:S01]  /*26f0*/  ISETP.GT.AND P1, PT, R94, 0x1, PT ;  /* 0x000000015e00780c */ /* 0x000fe20003f24270 */
[----:B--2---:R-:W-:Y:S01]  /*2700*/  STS.128 [R98], R8 ;  /* 0x0000000862007388 */ /* 0x004fe20000000c00 */
[----:B------:R-:W-:-:S03]  /*2710*/  NOP ;  /* 0x0000000000007918 */ /* 0x000fc60000000000 */
[----:B------:R-:W2:Y:S01]  /*2720*/  LDG.E.128 R16, desc[UR10][R16.64] ;  /* 0x0000000a10107981 */ /* 0x000ea2000c1e1d00 */
[----:B------:R-:W-:Y:S02]  /*2730*/  ISETP.EQ.AND P1, PT, R150, RZ, P1 ;  /* 0x000000ff9600720c */ /* 0x000fe40000f22270 */
[----:B------:R-:W-:Y:S01]  /*2740*/  ISETP.NE.AND P3, PT, R72, RZ, PT ;  /* 0x000000ff4800720c */ /* 0x000fe20003f65270 */
[----:B------:R-:W0:Y:S10]  /*2750*/  LDS.128 R8, [R98] ;  /* 0x0000000062087984 */ /* 0x000e340000000c00 */
[----:B-1----:R-:W1:Y:S01]  /*2760*/  @P1 LDC R147, c[0x0][0x21c] ;  /* 0x00008700ff931b82 */ /* 0x002e620000000800 */
[----:B---3--:R-:W-:Y:S01]  /*2770*/  FMUL.FTZ R165, R100, 1.4426950216293334961 ;  /* 0x3fb8aa3b64a57820 */ /* 0x008fe20000410000 */
[----:B------:R-:W-:-:S03]  /*2780*/  LEA R13, R104, R121, 0x8 ;  /* 0x00000079680d7211 */ /* 0x000fc600078e40ff */
[----:B------:R-:W-:Y:S01]  /*2790*/  FMUL.FTZ R0, R120, R165 ;  /* 0x000000a578007220 */ /* 0x000fe20000410000 */
[----:B------:R-:W-:Y:S02]  /*27a0*/  @P1 IADD3 R12, R94, -0x2, RZ ;  /* 0xfffffffe5e0c1810 */ /* 0x000fe40007ffe0ff */
[----:B------:R-:W-:-:S03]  /*27b0*/  SEL R13, R13, R102, !P3 ;  /* 0x000000660d0d7207 */ /* 0x000fc60005800000 */
[----:B------:R-:W3:Y:S01]  /*27c0*/  MUFU.EX2 R0, R0 ;  /* 0x0000000000007308 */ /* 0x000ee20000000800 */
[----:B------:R-:W-:Y:S01]  /*27d0*/  LEA R149, R13, R74, 0x2 ;  /* 0x0000004a0d957211 */ /* 0x000fe200078e10ff */
[----:B-1----:R-:W-:Y:S02]  /*27e0*/  @P1 IMAD R147, R12, R147, R121 ;  /* 0x000000930c931224 */ /* 0x002fe400078e0279 */
[-C--:B------:R-:W-:Y:S01]  /*27f0*/  FMUL.FTZ R155, R137, R165.reuse ;  /* 0x000000a5899b7220 */ /* 0x080fe20000410000 */
[-C--:B------:R-:W-:Y:S01]  /*2800*/  FMUL.FTZ R156, R118, R165.reuse ;  /* 0x000000a5769c7220 */ /* 0x080fe20000410000 */
[----:B------:R-:W-:-:S04]  /*2810*/  FMUL.FTZ R157, R135, R165 ;  /* 0x000000a5879d7220 */ /* 0x000fc80000410000 */
[----:B------:R-:W1:Y:S01]  /*2820*/  MUFU.EX2 R155, R155 ;  /* 0x0000009b009b7308 */ /* 0x000e620000000800 */
[----:B------:R-:W-:Y:S01]  /*2830*/  HFMA2.MMA R151, -RZ, RZ, 0, 0 ;  /* 0x00000000ff977435 */ /* 0x000fe200000001ff */
[----:B------:R-:W-:-:S06]  /*2840*/  FMUL.FTZ R158, R116, R165 ;  /* 0x000000a5749e7220 */ /* 0x000fcc0000410000 */
[----:B------:R-:W4:Y:S01]  /*2850*/  MUFU.EX2 R156, R156 ;  /* 0x0000009c009c7308 */ /* 0x000f220000000800 */
[----:B------:R-:W-:-:S04]  /*2860*/  @P1 IMAD.WIDE R146, R147, 0x8, R22 ;  /* 0x0000000893921825 */ /* 0x000fc800078e0216 */
[----:B------:R-:W-:-:S03]  /*2870*/  FMUL.FTZ R159, R133, R165 ;  /* 0x000000a5859f7220 */ /* 0x000fc60000410000 */
[----:B------:R-:W4:Y:S08]  /*2880*/  MUFU.EX2 R157, R157 ;  /* 0x0000009d009d7308 */ /* 0x000f300000000800 */
[----:B------:R-:W4:Y:S08]  /*2890*/  MUFU.EX2 R158, R158 ;  /* 0x0000009e009e7308 */ /* 0x000f300000000800 */
[----:B------:R-:W4:Y:S01]  /*28a0*/  MUFU.EX2 R159, R159 ;  /* 0x0000009f009f7308 */ /* 0x000f220000000800 */
[----:B------:R-:W-:Y:S01]  /*28b0*/  FMUL.FTZ R145, R120, R145 ;  /* 0x0000009178917220 */ /* 0x000fe20000410000 */
[----:B------:R-:W-:Y:S01]  /*28c0*/  FMUL.FTZ R144, R137, R144 ;  /* 0x0000009089907220 */ /* 0x000fe20000410000 */
[----:B0-----:R-:W-:Y:S01]  /*28d0*/  PRMT R148, R9, 0x7632, R148 ;  /* 0x0000763209947816 */ /* 0x001fe20000000094 */
[----:B------:R-:W-:-:S03]  /*28e0*/  FMUL.FTZ R142, R118, R142 ;  /* 0x0000008e768e7220 */ /* 0x000fc60000410000 */
[----:B------:R-:W-:Y:S01]  /*28f0*/  SHF.L.U32 R148, R148, 0x10, RZ ;  /* 0x0000001094947819 */ /* 0x000fe200000006ff */
[----:B------:R-:W-:Y:S01]  /*2900*/  BSSY B0, `(.L_x_9852) ;  /* 0x000004a000007945 */ /* 0x000fe20003800000 */
[----:B--2---:R0:W-:Y:S01]  /*2910*/  STS.128 [R98+0x210], R16 ;  /* 0x0002101062007388 */ /* 0x0041e20000000c00 */
[----:B------:R-:W-:-:S03]  /*2920*/  NOP ;  /* 0x0000000000007918 */ /* 0x000fc60000000000 */
[----:B------:R-:W2:Y:S04]  /*2930*/  LDS.128 R12, [R98+0x210] ;  /* 0x00021000620c7984 */ /* 0x000ea80000000c00 */
[----:B---3--:R3:W-:Y:S01]  /*2940*/  STS [R149+0xe98], R0 ;  /* 0x000e980095007388 */ /* 0x0087e20000000800 */
[----:B------:R-:W-:Y:S01]  /*2950*/  BAR.SYNC.DEFER_BLOCKING 0x0 ;  /* 0x0000000000007b1d */ /* 0x000fe20000010000 */
[----:B0-----:R-:W-:Y:S02]  /*2960*/  SHF.L.U32 R19, R11, 0x10, RZ ;  /* 0x000000100b137819 */ /* 0x001fe400000006ff */
[C---:B------:R-:W-:Y:S02]  /*2970*/  SHF.L.U32 R16, R8.reuse, 0x10, RZ ;  /* 0x0000001008107819 */ /* 0x040fe400000006ff */
[----:B---3--:R-:W-:-:S04]  /*2980*/  PRMT R149, R8, 0x7632, R149 ;  /* 0x0000763208957816 */ /* 0x008fc80000000095 */
[----:B------:R-:W-:Y:S01]  /*2990*/  SHF.L.U32 R149, R149, 0x10, RZ ;  /* 0x0000001095957819 */ /* 0x000fe200000006ff */
[----:B------:R0:W5:Y:S02]  /*29a0*/  @P1 LDG.E R151, desc[UR10][R146.64+0x4] ;  /* 0x0000040a92971981 */ /* 0x000164000c1e1900 */
[----:B0-----:R-:W-:Y:S01]  /*29b0*/  PRMT R146, R11, 0x7632, R146 ;  /* 0x000076320b927816 */ /* 0x001fe20000000092 */
[----:B-1----:R-:W-:Y:S01]  /*29c0*/  FMUL.FTZ R11, R0, R155 ;  /* 0x0000009b000b7220 */ /* 0x002fe20000410000 */
[C---:B--2---:R-:W-:Y:S02]  /*29d0*/  PRMT R8, R12.reuse, 0x7632, R8 ;  /* 0x000076320c087816 */ /* 0x044fe40000000008 */
[----:B------:R-:W-:Y:S01]  /*29e0*/  SHF.L.U32 R152, R12, 0x10, RZ ;  /* 0x000000100c987819 */ /* 0x000fe200000006ff */
[----:B------:R-:W-:Y:S01]  /*29f0*/  FMUL.FTZ R12, R133, R134 ;  /* 0x00000086850c7220 */ /* 0x000fe20000410000 */
[----:B----4-:R-:W-:-:S04]  /*2a00*/  FMUL.FTZ R134, R156, R11 ;  /* 0x0000000b9c867220 */ /* 0x010fc80000410000 */
[----:B------:R-:W-:Y:S01]  /*2a10*/  FMUL.FTZ R167, R157, R134 ;  /* 0x000000869da77220 */ /* 0x000fe20000410000 */
[----:B------:R-:W-:Y:S01]  /*2a20*/  SHF.L.U32 R17, R9, 0x10, RZ ;  /* 0x0000001009117819 */ /* 0x000fe200000006ff */
[----:B------:R-:W-:Y:S01]  /*2a30*/  FMUL.FTZ R177, R16, R145 ;  /* 0x0000009110b17220 */ /* 0x000fe20000410000 */
[----:B------:R-:W-:Y:S01]  /*2a40*/  FMUL.FTZ R172, R149, R144 ;  /* 0x0000009095ac7220 */ /* 0x000fe20000410000 */
[----:B------:R-:W-:Y:S01]  /*2a50*/  FMUL.FTZ R134, R158, R167 ;  /* 0x000000a79e867220 */ /* 0x000fe20000410000 */
[----:B------:R-:W-:Y:S01]  /*2a60*/  PRMT R168, R15, 0x7632, R168 ;  /* 0x000076320fa87816 */ /* 0x000fe200000000a8 */
[----:B------:R-:W-:Y:S01]  /*2a70*/  FMUL.FTZ R179, R17, R142 ;  /* 0x0000008e11b37220 */ /* 0x000fe20000410000 */
[----:B------:R-:W-:Y:S01]  /*2a80*/  SHF.L.U32 R170, R15, 0x10, RZ ;  /* 0x000000100faa7819 */ /* 0x000fe200000006ff */
[----:B------:R-:W-:Y:S01]  /*2a90*/  FMUL.FTZ R169, R159, R134 ;  /* 0x000000869fa97220 */ /* 0x000fe20000410000 */
[----:B------:R-:W-:Y:S01]  /*2aa0*/  FMUL.FTZ R15, R135, R138 ;  /* 0x0000008a870f7220 */ /* 0x000fe20000410000 */
[----:B------:R-:W-:Y:S01]  /*2ab0*/  FFMA.FTZ R134, R155, R177, R172 ;  /* 0x000000b19b867223 */ /* 0x000fe200000100ac */
[----:B------:R-:W-:-:S02]  /*2ac0*/  PRMT R147, R10, 0x7632, R147 ;  /* 0x000076320a937816 */ /* 0x000fc40000000093 */
[----:B------:R-:W-:Y:S01]  /*2ad0*/  SHF.L.U32 R18, R10, 0x10, RZ ;  /* 0x000000100a127819 */ /* 0x000fe200000006ff */
[----:B------:R-:W-:Y:S01]  /*2ae0*/  FMUL.FTZ R10, R114, R136 ;  /* 0x00000088720a7220 */ /* 0x000fe20000410000 */
[C---:B------:R-:W-:Y:S01]  /*2af0*/  PRMT R9, R13.reuse, 0x7632, R9 ;  /* 0x000076320d097816 */ /* 0x040fe20000000009 */
[----:B------:R-:W-:Y:S01]  /*2b00*/  FMUL.FTZ R174, R148, R15 ;  /* 0x0000000f94ae7220 */ /* 0x000fe20000410000 */
[----:B------:R-:W-:Y:S01]  /*2b10*/  SHF.L.U32 R164, R13, 0x10, RZ ;  /* 0x000000100da47819 */ /* 0x000fe200000006ff */
[----:B------:R-:W-:Y:S01]  /*2b20*/  FMUL.FTZ R13, R116, R140 ;  /* 0x0000008c740d7220 */ /* 0x000fe20000410000 */
[----:B------:R-:W-:Y:S01]  /*2b30*/  PRMT R153, R14, 0x7632, R153 ;  /* 0x000076320e997816 */ /* 0x000fe20000000099 */
[----:B------:R-:W-:Y:S01]  /*2b40*/  FFMA.FTZ R136, R156, R134, R179 ;  /* 0x000000869c887223 */ /* 0x000fe200000100b3 */
[----:B------:R-:W-:Y:S02]  /*2b50*/  @P0 LEA R140, R72, R74, 0x2 ;  /* 0x0000004a488c0211 */ /* 0x000fe400078e10ff */
[----:B------:R-:W-:Y:S01]  /*2b60*/  SHF.L.U32 R134, R9, 0x10, RZ ;  /* 0x0000001009867819 */ /* 0x000fe200000006ff */
[----:B------:R-:W-:Y:S01]  /*2b70*/  FFMA.FTZ R9, R157, R136, R174 ;  /* 0x000000889d097223 */ /* 0x000fe200000100ae */
[----:B------:R-:W-:-:S02]  /*2b80*/  SHF.L.U32 R136, R153, 0x10, RZ ;  /* 0x0000001099887819 */ /* 0x000fc400000006ff */
[----:B------:R0:W1:Y:S01]  /*2b90*/  @P0 LDS R153, [R140+0x169c] ;  /* 0x00169c008c990984 */ /* 0x0000620000000800 */
[----:B------:R-:W-:Y:S01]  /*2ba0*/  SHF.L.U32 R166, R14, 0x10, RZ ;  /* 0x000000100ea67819 */ /* 0x000fe200000006ff */
[-C--:B------:R-:W-:Y:S01]  /*2bb0*/  FMUL.FTZ R14, R114, R165.reuse ;  /* 0x000000a5720e7220 */ /* 0x080fe20000410000 */
[C---:B------:R-:W-:Y:S01]  /*2bc0*/  FMUL.FTZ R165, R131.reuse, R165 ;  /* 0x000000a583a57220 */ /* 0x040fe20000410000 */
[----:B------:R-:W-:-:S03]  /*2bd0*/  FMUL.FTZ R11, R131, R132 ;  /* 0x00000084830b7220 */ /* 0x000fc60000410000 */
[----:B------:R2:W3:Y:S08]  /*2be0*/  MUFU.EX2 R132, R165 ;  /* 0x000000a500847308 */ /* 0x0004f00000000800 */
[----:B------:R-:W4:Y:S01]  /*2bf0*/  MUFU.EX2 R14, R14 ;  /* 0x0000000e000e7308 */ /* 0x000f220000000800 */
[----:B------:R-:W-:Y:S01]  /*2c00*/  SHF.L.U32 R168, R168, 0x10, RZ ;  /* 0x00000010a8a87819 */ /* 0x000fe200000006ff */
[----:B------:R-:W-:-:S02]  /*2c10*/  IMAD.U32 R147, R147, 0x10000, RZ ;  /* 0x0001000093937824 */ /* 0x000fc400078e00ff */
[----:B------:R-:W-:Y:S01]  /*2c20*/  FMUL.FTZ R181, R18, R13 ;  /* 0x0000000d12b57220 */ /* 0x000fe20000410000 */
[----:B------:R-:W-:Y:S01]  /*2c30*/  SHF.L.U32 R146, R146, 0x10, RZ ;  /* 0x0000001092927819 */ /* 0x000fe200000006ff */
[----:B------:R-:W-:Y:S01]  /*2c40*/  FMUL.FTZ R175, R107, R170 ;  /* 0x000000aa6baf7220 */ /* 0x000fe20000410000 */
[----:B------:R-:W-:Y:S01]  /*2c50*/  FMUL.FTZ R176, R147, R12 ;  /* 0x0000000c93b07220 */ /* 0x000fe20000410000 */
[----:B------:R-:W-:Y:S01]  /*2c60*/  FMUL.FTZ R168, R99, R168 ;  /* 0x000000a863a87220 */ /* 0x000fe20000410000 */
[----:B------:R-:W-:Y:S01]  /*2c70*/  FFMA.FTZ R9, R158, R9, R181 ;  /* 0x000000099e097223 */ /* 0x000fe200000100b5 */
[----:B------:R-:W-:Y:S01]  /*2c80*/  FMUL.FTZ R138, R111, R164 ;  /* 0x000000a46f8a7220 */ /* 0x000fe20000410000 */
[----:B------:R-:W-:Y:S01]  /*2c90*/  FMUL.FTZ R167, R19, R10 ;  /* 0x0000000a13a77220 */ /* 0x000fe20000410000 */
[----:B--2---:R-:W-:Y:S01]  /*2ca0*/  FMUL.FTZ R165, R146, R11 ;  /* 0x0000000b92a57220 */ /* 0x004fe20000410000 */
[----:B------:R-:W-:Y:S01]  /*2cb0*/  SHF.L.U32 R8, R8, 0x10, RZ ;  /* 0x0000001008087819 */ /* 0x000fe200000006ff */
[----:B------:R-:W-:Y:S01]  /*2cc0*/  FMUL.FTZ R166, R109, R166 ;  /* 0x000000a66da67220 */ /* 0x000fe20000410000 */
[----:B------:R-:W-:Y:S01]  /*2cd0*/  FMUL.FTZ R173, R101, R136 ;  /* 0x0000008865ad7220 */ /* 0x000fe20000410000 */
[----:B---3--:R-:W-:Y:S01]  /*2ce0*/  FFMA.FTZ R170, R132, R168, R175 ;  /* 0x000000a884aa7223 */ /* 0x008fe200000100af */
[----:B------:R-:W-:Y:S01]  /*2cf0*/  FFMA.FTZ R164, R159, R9, R176 ;  /* 0x000000099fa47223 */ /* 0x000fe200000100b0 */
[----:B----4-:R-:W-:Y:S01]  /*2d00*/  FMUL.FTZ R169, R14, R169 ;  /* 0x000000a90ea97220 */ /* 0x010fe20000410000 */
[----:B0-----:R-:W-:Y:S06]  /*2d10*/  @P0 BRA `(.L_x_9853) ;  /* 0x0000000000200947 */ /* 0x001fec0003800000 */
[----:B------:R-:W-:Y:S02]  /*2d20*/  ISETP.NE.AND P0, PT, R94, R119, PT ;  /* 0x000000775e00720c */ /* 0x000fe40003f05270 */
[----:B-1----:R-:W-:-:S11]  /*2d30*/  MOV R153, 0x3f800000 ;  /* 0x3f80000000997802 */ /* 0x002fd60000000f00 */
[----:B------:R-:W-:-:S04]  /*2d40*/  @P0 LEA.HI R9, R94, R94, RZ, 0x1 ;  /* 0x0000005e5e090211 */ /* 0x000fc800078f08ff */
[----:B------:R-:W-:-:S04]  /*2d50*/  @P0 LOP3.LUT R9, R9, 0xfffffe, RZ, 0xc0, !PT ;  /* 0x00fffffe09090812 */ /* 0x000fc800078ec0ff */
[----:B------:R-:W-:-:S04]  /*2d60*/  @P0 IADD3 R136, -R9, R94, RZ ;  /* 0x0000005e09880210 */ /* 0x000fc80007ffe1ff */
[----:B------:R-:W-:-:S04]  /*2d70*/  @P0 LEA R9, R136, R121, 0x8 ;  /* 0x0000007988090211 */ /* 0x000fc800078e40ff */
[----:B------:R-:W-:-:S05]  /*2d80*/  @P0 LEA R9, R9, R74, 0x2 ;  /* 0x0000004a09090211 */ /* 0x000fca00078e10ff */
[----:B------:R0:W2:Y:S02]  /*2d90*/  @P0 LDS R153, [R9+0xe98] ;  /* 0x000e980009990984 */ /* 0x0000a40000000800 */
.L_x_9853:
[----:B------:R-:W-:Y:S05]  /*2da0*/  BSYNC B0 ;  /* 0x0000000000007941 */ /* 0x000fea0003800000 */
.L_x_9852:
[----:B012---:R-:W-:Y:S01]  /*2db0*/  FMUL.FTZ R9, R132, R153 ;  /* 0x0000009984097220 */ /* 0x007fe20000410000 */
[C---:B------:R-:W-:Y:S01]  /*2dc0*/  FFMA.FTZ R164, R14.reuse, R164, R167 ;  /* 0x000000a40ea47223 */ /* 0x040fe200000100a7 */
        /* <DEDUP_REMOVED lines=12> */
[C---:B------:R-:W-:Y:S01]  /*2e90*/  FFMA.FTZ R170, R157.reuse, R170, R138 ;  /* 0x000000aa9daa7223 */ /* 0x040fe2000001008a */
[----:B------:R-:W1:Y:S01]  /*2ea0*/  SHFL.UP PT, R8, R183, 0x1, RZ ;  /* 0x04200000b7087989 */ /* 0x000e6200000e00ff */
[----:B------:R-:W-:Y:S01]  /*2eb0*/  FMUL.FTZ R185, R157, R134 ;  /* 0x000000869db97220 */ /* 0x000fe20000410000 */
[----:B------:R-:W-:Y:S01]  /*2ec0*/  ISETP.GE.AND P0, PT, R73, 0x1, PT ;  /* 0x000000014900780c */ /* 0x000fe20003f06270 */
[----:B------:R-:W-:Y:S01]  /*2ed0*/  FFMA.FTZ R170, R156, R170, R169 ;  /* 0x000000aa9caa7223 */ /* 0x000fe200000100a9 */
[----:B------:R-:W-:Y:S01]  /*2ee0*/  ISETP.NE.AND P1, PT, R150, 0x1f, PT ;  /* 0x0000001f9600780c */ /* 0x000fe20003f25270 */
[----:B------:R-:W-:Y:S01]  /*2ef0*/  FMUL.FTZ R134, R156, R185 ;  /* 0x000000b99c867220 */ /* 0x000fe20000410000 */
[----:B------:R-:W-:Y:S01]  /*2f00*/  LEA R186, R121, R74, 0x3 ;  /* 0x0000004a79ba7211 */ /* 0x000fe200078e18ff */
[C---:B------:R-:W-:Y:S01]  /*2f10*/  FFMA.FTZ R170, R155.reuse, R170, R140 ;  /* 0x000000aa9baa7223 */ /* 0x040fe2000001008c */
[----:B------:R-:W-:Y:S01]  /*2f20*/  ULEA UR7, UR25, UR4, 0x8 ;  /* 0x0000000419077291 */ /* 0x000fe2000f8e403f */
[----:B------:R-:W-:Y:S01]  /*2f30*/  FMUL.FTZ R185, R155, R134 ;  /* 0x000000869bb97220 */ /* 0x000fe20000410000 */
[----:B------:R-:W-:Y:S01]  /*2f40*/  USHF.L.U32 UR24, UR5, 0x2, URZ ;  /* 0x0000000205187899 */ /* 0x000fe2000800063f */
[----:B------:R-:W-:Y:S01]  /*2f50*/  BSSY B0, `(.L_x_9854) ;  /* 0x00000af000007945 */ /* 0x000fe20003800000 */
[----:B------:R-:W2:Y:S01]  /*2f60*/  SHFL.DOWN PT, R136, R170, 0x1, 0x1f ;  /* 0x08201f00aa887f89 */ /* 0x000ea200000e0000 */
[----:B------:R-:W-:-:S03]  /*2f70*/  UIADD3 UR7, UR7, -0x100, URZ ;  /* 0xffffff0007077890 */ /* 0x000fc6000fffe03f */
        /* <DEDUP_REMOVED lines=33> */
[----:B------:R-:W-:Y:S01]  /*3190*/  MOV R9, RZ ;  /* 0x000000ff00097202 */ /* 0x000fe20000000f00 */
        /* <DEDUP_REMOVED lines=9> */
[----:B------:R-:W-:-:S03]  /*3230*/  ISETP.NE.AND P1, PT, R72, RZ, PT ;  /* 0x000000ff4800720c */ /* 0x000fc60003f25270 */
[----:B------:R-:W2:Y:S04]  /*3240*/  SHFL.DOWN PT, R178, R170, 0x10, 0x1f ;  /* 0x0a001f00aab27f89 */ /* 0x000ea800000e0000 */
[----:B------:R-:W3:Y:S01]  /*3250*/  SHFL.DOWN PT, R152, R185, 0x10, 0x1f ;  /* 0x0a001f00b9987f89 */ /* 0x000ee200000e0000 */
        /* <DEDUP_REMOVED lines=13> */
[----:B------:R-:W-:Y:S01]  /*3330*/  FFMA.FTZ R189, R0, R134, R177 ;  /* 0x0000008600bd7223 */ /* 0x000fe200000100b1 */
[----:B------:R-:W-:Y:S01]  /*3340*/  SHF.L.U32 R134, R161, 0x10, RZ ;  /* 0x00000010a1867819 */ /* 0x000fe200000006ff */
[----:B------:R-:W-:Y:S02]  /*3350*/  SHFL.IDX PT, R177, R170, RZ, 0x1f ;  /* 0x00001fffaab17589 */ /* 0x000fe400000e0000 */
[----:B------:R-:W-:Y:S02]  /*3360*/  FFMA.FTZ R178, R155, R189, R172 ;  /* 0x000000bd9bb27223 */ /* 0x000fe400000100ac */
[----:B------:R-:W0:Y:S02]  /*3370*/  SHFL.IDX PT, R0, R185, RZ, 0x1f ;  /* 0x00001fffb9007589 */ /* 0x000e2400000e0000 */
[----:B------:R-:W-:Y:S01]  /*3380*/  FFMA.FTZ R180, R156, R178, R179 ;  /* 0x000000b29cb47223 */ /* 0x000fe200000100b3 */
[----:B------:R-:W-:Y:S01]  /*3390*/  FFMA.FTZ R164, R149, -R144, R178 ;  /* 0x8000009095a47223 */ /* 0x000fe200000100b2 */
[----:B------:R-:W-:Y:S01]  /*33a0*/  SHF.L.U32 R144, R163, 0x10, RZ ;  /* 0x00000010a3907819 */ /* 0x000fe200000006ff */
[----:B-1----:R-:W-:Y:S01]  /*33b0*/  @P0 FFMA.FTZ R187, R136, R187, R191 ;  /* 0x000000bb88bb0223 */ /* 0x002fe200000100bf */
[----:B------:R-:W-:Y:S01]  /*33c0*/  FFMA.FTZ R191, R157, R180, R174 ;  /* 0x000000b49dbf7223 */ /* 0x000fe200000100ae */
[----:B------:R-:W-:-:S02]  /*33d0*/  SHF.L.U32 R136, R7, 0x10, RZ ;  /* 0x0000001007887819 */ /* 0x000fc400000006ff */
[----:B------:R-:W-:Y:S01]  /*33e0*/  FFMA.FTZ R153, R187, R153, R168 ;  /* 0x00000099bb997223 */ /* 0x000fe200000100a8 */
[----:B------:R-:W-:-:S03]  /*33f0*/  FFMA.FTZ R187, R158, R191, R181 ;  /* 0x000000bf9ebb7223 */ /* 0x000fc600000100b5 */
[----:B------:R-:W-:Y:S01]  /*3400*/  FFMA.FTZ R151, R132, R153, R175 ;  /* 0x0000009984977223 */ /* 0x000fe200000100af */
[----:B------:R-:W-:Y:S01]  /*3410*/  FFMA.FTZ R182, R159, R187, R176 ;  /* 0x000000bb9fb67223 */ /* 0x000fe200000100b0 */
[----:B------:R-:W-:Y:S02]  /*3420*/  FMUL.FTZ R176, R131, R153 ;  /* 0x0000009983b07220 */ /* 0x000fe40000410000 */
[CC--:B------:R-:W-:Y:S01]  /*3430*/  FFMA.FTZ R152, R14.reuse, R151.reuse, R173 ;  /* 0x000000970e987223 */ /* 0x0c0fe200000100ad */
[----:B------:R-:W-:Y:S01]  /*3440*/  FFMA.FTZ R184, R14, R182, R167 ;  /* 0x000000b60eb87223 */ /* 0x000fe200000100a7 */
[----:B------:R-:W-:Y:S02]  /*3450*/  FMUL.FTZ R175, R114, R151 ;  /* 0x0000009772af7220 */ /* 0x000fe40000410000 */
[----:B------:R-:W-:Y:S01]  /*3460*/  FFMA.FTZ R159, R159, R152, R166 ;  /* 0x000000989f9f7223 */ /* 0x000fe200000100a6 */
[C---:B0-----:R-:W-:Y:S01]  /*3470*/  FFMA.FTZ R9, R0.reuse, R9, R177 ;  /* 0x0000000900097223 */ /* 0x041fe200000100b1 */
[----:B------:R-:W-:Y:S01]  /*3480*/  FMUL.FTZ R8, R0, R8 ;  /* 0x0000000800087220 */ /* 0x000fe20000410000 */
[----:B------:R-:W-:Y:S01]  /*3490*/  FFMA.FTZ R0, R16, -R145, R189 ;  /* 0x8000009110007223 */ /* 0x000fe200000100bd */
[----:B------:R-:W-:Y:S01]  /*34a0*/  FFMA.FTZ R158, R158, R159, R171 ;  /* 0x0000009f9e9e7223 */ /* 0x000fe200000100ab */
[----:B------:R-:W-:Y:S01]  /*34b0*/  FMUL.FTZ R173, R133, R152 ;  /* 0x0000009885ad7220 */ /* 0x000fe20000410000 */
[----:B------:R-:W-:Y:S01]  /*34c0*/  FFMA.FTZ R193, R132, R184, R165 ;  /* 0x000000b884c17223 */ /* 0x000fe200000100a5 */
[----:B------:R0:W-:Y:S01]  /*34d0*/  @!P1 STS.64 [R186+0x1718], R8 ;  /* 0x00171808ba009388 */ /* 0x0001e20000000a00 */
[----:B------:R-:W-:Y:S01]  /*34e0*/  FFMA.FTZ R157, R157, R158, R138 ;  /* 0x0000009e9d9d7223 */ /* 0x000fe2000001008a */
[----:B------:R-:W-:Y:S01]  /*34f0*/  SHF.L.U32 R132, R160, 0x10, RZ ;  /* 0x00000010a0847819 */ /* 0x000fe200000006ff */
[----:B------:R-:W-:Y:S01]  /*3500*/  FMUL.FTZ R166, R134, R173 ;  /* 0x000000ad86a67220 */ /* 0x000fe20000410000 */
[----:B------:R-:W-:Y:S01]  /*3510*/  FFMA.FTZ R165, R17, -R142, R180 ;  /* 0x8000008e11a57223 */ /* 0x000fe200000100b4 */
[-C--:B------:R-:W-:Y:S01]  /*3520*/  FFMA.FTZ R156, R156, R157.reuse, R169 ;  /* 0x0000009d9c9c7223 */ /* 0x080fe200000100a9 */
[----:B------:R-:W-:Y:S01]  /*3530*/  FMUL.FTZ R145, R118, R157 ;  /* 0x0000009d76917220 */ /* 0x000fe20000410000 */
[----:B------:R-:W-:Y:S01]  /*3540*/  FMUL.FTZ R170, R132, R176 ;  /* 0x000000b084aa7220 */ /* 0x000fe20000410000 */
[----:B------:R1:W-:Y:S01]  /*3550*/  STS [R75+0x14], R166 ;  /* 0x000014a64b007388 */ /* 0x0003e20000000800 */
[-C--:B------:R-:W-:Y:S01]  /*3560*/  FFMA.FTZ R155, R155, R156.reuse, R140 ;  /* 0x0000009c9b9b7223 */ /* 0x080fe2000001008c */
[----:B------:R-:W-:Y:S01]  /*3570*/  FMUL.FTZ R169, R137, R156 ;  /* 0x0000009c89a97220 */ /* 0x000fe20000410000 */
[----:B------:R-:W-:Y:S01]  /*3580*/  SHF.L.U32 R138, R162, 0x10, RZ ;  /* 0x00000010a28a7819 */ /* 0x000fe200000006ff */
[----:B------:R-:W-:Y:S01]  /*3590*/  FMUL.FTZ R167, R135, R158 ;  /* 0x0000009e87a77220 */ /* 0x000fe20000410000 */
[----:B------:R-:W-:Y:S01]  /*35a0*/  FMUL.FTZ R14, R120, R155 ;  /* 0x0000009b780e7220 */ /* 0x000fe20000410000 */
[----:B------:R-:W-:Y:S01]  /*35b0*/  SHF.L.U32 R142, R5, 0x10, RZ ;  /* 0x00000010058e7819 */ /* 0x000fe200000006ff */
[----:B------:R2:W-:Y:S01]  /*35c0*/  STS [R75+0x1c], R170 ;  /* 0x00001caa4b007388 */ /* 0x0005e20000000800 */
[----:B------:R-:W-:Y:S01]  /*35d0*/  SHF.L.U32 R140, R6, 0x10, RZ ;  /* 0x00000010068c7819 */ /* 0x000fe200000006ff */
[----:B0-----:R-:W-:Y:S01]  /*35e0*/  FFMA.FTZ R9, R0, R14, RZ ;  /* 0x0000000e00097223 */ /* 0x001fe200000100ff */
[----:B-1----:R-:W-:Y:S01]  /*35f0*/  FFMA.FTZ R166, R148, -R15, R191 ;  /* 0x8000000f94a67223 */ /* 0x002fe200000100bf */
[----:B------:R-:W-:Y:S01]  /*3600*/  FMUL.FTZ R171, R116, R159 ;  /* 0x0000009f74ab7220 */ /* 0x000fe20000410000 */
[----:B------:R-:W-:Y:S01]  /*3610*/  FMUL.FTZ R172, R142, R145 ;  /* 0x000000918eac7220 */ /* 0x000fe20000410000 */
[----:B------:R-:W-:Y:S01]  /*3620*/  FFMA.FTZ R8, R164, R169, R9 ;  /* 0x000000a9a4087223 */ /* 0x000fe20000010009 */
[----:B------:R-:W-:Y:S01]  /*3630*/  FMUL.FTZ R168, R136, R175 ;  /* 0x000000af88a87220 */ /* 0x000fe20000410000 */
[----:B------:R-:W-:-:S02]  /*3640*/  FMUL.FTZ R174, R140, R171 ;  /* 0x000000ab8cae7220 */ /* 0x000fc40000410000 */
[----:B------:R-:W-:Y:S01]  /*3650*/  FFMA.FTZ R9, R165, R145, R8 ;  /* 0x00000091a5097223 */ /* 0x000fe20000010008 */
[-C--:B--2---:R-:W-:Y:S01]  /*3660*/  FMUL.FTZ R170, R138, R167.reuse ;  /* 0x000000a78aaa7220 */ /* 0x084fe20000410000 */
[----:B------:R-:W-:Y:S01]  /*3670*/  SHF.L.U32 R145, R4, 0x10, RZ ;  /* 0x0000001004917819 */ /* 0x000fe200000006ff */
[----:B------:R0:W-:Y:S01]  /*3680*/  STS [R75+0x18], R168 ;  /* 0x000018a84b007388 */ /* 0x0001e20000000800 */
[----:B------:R-:W-:Y:S01]  /*3690*/  FFMA.FTZ R8, R166, R167, R9 ;  /* 0x000000a7a6087223 */ /* 0x000fe20000010009 */
[----:B------:R-:W-:Y:S02]  /*36a0*/  FFMA.FTZ R167, R18, -R13, R187 ;  /* 0x8000000d12a77223 */ /* 0x000fe400000100bb */
[----:B------:R-:W-:Y:S01]  /*36b0*/  FMUL.FTZ R14, R145, R14 ;  /* 0x0000000e910e7220 */ /* 0x000fe20000410000 */
[----:B------:R1:W-:Y:S01]  /*36c0*/  STS [R75+0x10], R174 ;  /* 0x000010ae4b007388 */ /* 0x0003e20000000800 */
[----:B------:R-:W-:Y:S01]  /*36d0*/  FFMA.FTZ R171, R167, R171, R8 ;  /* 0x000000aba7ab7223 */ /* 0x000fe20000010008 */
[----:B------:R-:W-:Y:S01]  /*36e0*/  FMUL.FTZ R8, R144, R169 ;  /* 0x000000a990087220 */ /* 0x000fe20000410000 */
[----:B------:R-:W-:Y:S01]  /*36f0*/  FFMA.FTZ R169, R146, -R11, R193 ;  /* 0x8000000b92a97223 */ /* 0x000fe200000100c1 */
[----:B------:R2:W-:Y:S01]  /*3700*/  STS [R75+0xc], R170 ;  /* 0x00000caa4b007388 */ /* 0x0005e20000000800 */
[----:B0-----:R-:W-:Y:S01]  /*3710*/  FFMA.FTZ R168, R147, -R12, R182 ;  /* 0x8000000c93a87223 */ /* 0x001fe200000100b6 */
[----:B------:R-:W-:Y:S01]  /*3720*/  FMUL.FTZ R12, R105, R178 ;  /* 0x000000b2690c7220 */ /* 0x000fe20000410000 */
[----:B------:R-:W-:Y:S01]  /*3730*/  FMUL.FTZ R178, R107, R184 ;  /* 0x000000b86bb27220 */ /* 0x000fe20000410000 */
[----:B------:R0:W-:Y:S01]  /*3740*/  STS [R75+0x8], R172 ;  /* 0x000008ac4b007388 */ /* 0x0001e20000000800 */
[----:B------:R-:W-:Y:S01]  /*3750*/  FFMA.FTZ R171, R168, R173, R171 ;  /* 0x000000ada8ab7223 */ /* 0x000fe200000100ab */
[----:B-1----:R-:W-:-:S02]  /*3760*/  FMUL.FTZ R174, R101, R182 ;  /* 0x000000b665ae7220 */ /* 0x002fc40000410000 */
[----:B------:R1:W-:Y:S01]  /*3770*/  STS [R75+0x4], R8 ;  /* 0x000004084b007388 */ /* 0x0003e20000000800 */
[----:B--2---:R-:W-:Y:S01]  /*3780*/  FFMA.FTZ R170, R19, -R10, R184 ;  /* 0x8000000a13aa7223 */ /* 0x004fe200000100b8 */
[----:B------:R-:W-:Y:S02]  /*3790*/  FMUL.FTZ R10, R113, R189 ;  /* 0x000000bd710a7220 */ /* 0x000fe40000410000 */
[----:B------:R2:W-:Y:S01]  /*37a0*/  STS [R75], R14 ;  /* 0x0000000e4b007388 */ /* 0x0005e20000000800 */
[----:B0-----:R-:W-:Y:S01]  /*37b0*/  FMUL.FTZ R172, R111, R180 ;  /* 0x000000b46fac7220 */ /* 0x001fe20000410000 */
[----:B------:R-:W-:Y:S01]  /*37c0*/  IADD3 R180, R117, -UR7, -R72 ;  /* 0x8000000775b47c10 */ /* 0x000fe2000fffe848 */
[----:B------:R-:W-:Y:S01]  /*37d0*/  BAR.SYNC.DEFER_BLOCKING 0x0 ;  /* 0x0000000000007b1d */ /* 0x000fe20000010000 */
[----:B------:R-:W-:Y:S01]  /*37e0*/  FFMA.FTZ R186, R170, R175, R171 ;  /* 0x000000afaaba7223 */ /* 0x000fe200000100ab */
[----:B-1----:R-:W-:Y:S01]  /*37f0*/  FMUL.FTZ R8, R103, R191 ;  /* 0x000000bf67087220 */ /* 0x002fe20000410000 */
[----:B------:R-:W-:Y:S01]  /*3800*/  ISETP.GE.AND P2, PT, R180, 0x1, PT ;  /* 0x00000001b400780c */ /* 0x000fe20003f46270 */
[----:B--2---:R-:W-:-:S02]  /*3810*/  FMUL.FTZ R14, R109, R187 ;  /* 0x000000bb6d0e7220 */ /* 0x004fc40000410000 */
        /* <DEDUP_REMOVED lines=23> */
[C---:B------:R-:W-:Y:S01]  /*3990*/  IMAD R13, R121.reuse, UR21, R10 ;  /* 0x00000015790d7c24 */ /* 0x040fe2000f8e020a */
[----:B0-----:R-:W-:Y:S01]  /*39a0*/  LEA R12, P2, R8, UR26, 0x2 ;  /* 0x0000001a080c7c11 */ /* 0x001fe2000f8410ff */
[C---:B------:R-:W-:Y:S02]  /*39b0*/  IMAD R15, R121.reuse, UR23, R154 ;  /* 0x00000017790f7c24 */ /* 0x040fe4000f8e029a */
[----:B------:R-:W-:Y:S01]  /*39c0*/  IMAD.WIDE.U32 R10, R121, UR22, R26 ;  /* 0x00000016790a7c25 */ /* 0x000fe2000f8e001a */
[----:B------:R-:W-:-:S04]  /*39d0*/  IADD3 R13, R9, R13, RZ ;  /* 0x0000000d090d7210 */ /* 0x000fc80007ffe0ff */
[----:B------:R-:W-:Y:S02]  /*39e0*/  IADD3 R9, R11, R15, RZ ;  /* 0x0000000f0b097210 */ /* 0x000fe40007ffe0ff */
[----:B------:R-:W-:Y:S02]  /*39f0*/  LEA R14, P3, R10, UR28, 0x2 ;  /* 0x0000001c0a0e7c11 */ /* 0x000fe4000f8610ff */
[----:B------:R-:W-:Y:S02]  /*3a00*/  LEA.HI.X R13, R8, UR27, R13, 0x2, P2 ;  /* 0x0000001b080d7c11 */ /* 0x000fe400090f140d */
[----:B------:R-:W-:-:S03]  /*3a10*/  LEA.HI.X R15, R10, UR29, R9, 0x2, P3 ;  /* 0x0000001d0a0f7c11 */ /* 0x000fc600098f1409 */
[----:B------:R3:W-:Y:S04]  /*3a20*/  REDG.E.ADD.F32.FTZ.RN.STRONG.GPU desc[UR10][R12.64], R177 ;  /* 0x000000b10c0079a6 */ /* 0x0007e8000c10f38a */
[----:B--2---:R3:W-:Y:S02]  /*3a30*/  REDG.E.ADD.F32.FTZ.RN.STRONG.GPU desc[UR10][R14.64], R187 ;  /* 0x000000bb0e0079a6 */ /* 0x0047e4000c10f38a */
.L_x_9855:
[----:B------:R-:W-:Y:S05]  /*3a40*/  BSYNC B0 ;  /* 0x0000000000007941 */ /* 0x000fea0003800000 */
.L_x_9854:
        /* <DEDUP_REMOVED lines=8> */
[----:B0-----:R-:W-:Y:S01]  /*3ad0*/  FADD.FTZ R12, R186, R9 ;  /* 0x00000009ba0c7221 */ /* 0x001fe20000010000 */
[----:B------:R-:W-:-:S02]  /*3ae0*/  IMAD R10, R32, UR7, RZ ;  /* 0x00000007200a7c24 */ /* 0x000fc4000f8e02ff */
[----:B------:R-:W-:Y:S02]  /*3af0*/  IMAD R15, R31, UR24, R8 ;  /* 0x000000181f0f7c24 */ /* 0x000fe4000f8e0208 */
[----:B------:R-:W-:Y:S01]  /*3b00*/  IMAD R177, R33, UR24, R10 ;  /* 0x0000001821b17c24 */ /* 0x000fe2000f8e020a */
[----:B--2---:R-:W-:Y:S06]  /*3b10*/  @!P2 BRA `(.L_x_9857) ;  /* 0x000000000018a947 */ /* 0x004fec0003800000 */
[----:B------:R-:W-:-:S04]  /*3b20*/  IMAD.WIDE.U32 R10, R30, UR24, R36 ;  /* 0x000000181e0a7c25 */ /* 0x000fc8000f8e0024 */
[----:B------:R-:W-:Y:S01]  /*3b30*/  IMAD.WIDE.U32 R8, R32, UR24, R50 ;  /* 0x0000001820087c25 */ /* 0x000fe2000f8e0032 */
[----:B------:R-:W-:-:S04]  /*3b40*/  IADD3 R11, R11, R15, RZ ;  /* 0x0000000f0b0b7210 */ /* 0x000fc80007ffe0ff */
[----:B------:R-:W-:Y:S01]  /*3b50*/  IADD3 R9, R9, R177, RZ ;  /* 0x000000b109097210 */ /* 0x000fe20007ffe0ff */
[----:B------:R0:W-:Y:S04]  /*3b60*/  REDG.E.ADD.F32.FTZ.RN.STRONG.GPU desc[UR10][R10.64], R179 ;  /* 0x000000b30a0079a6 */ /* 0x0001e8000c10f38a */
[----:B---3--:R0:W-:Y:S02]  /*3b70*/  REDG.E.ADD.F32.FTZ.RN.STRONG.GPU desc[UR10][R8.64], R13 ;  /* 0x0000000d080079a6 */ /* 0x0081e4000c10f38a */
.L_x_9857:
[----:B------:R-:W-:Y:S05]  /*3b80*/  BSYNC B0 ;  /* 0x0000000000007941 */ /* 0x000fea0003800000 */
.L_x_9856:
[----:B0--3--:R0:W1:Y:S01]  /*3b90*/  LDS R13, [R77+0x520] ;  /* 0x000520004d0d7984 */ /* 0x0090620000000800 */
        /* <DEDUP_REMOVED lines=8> */
.L_x_9859:
[----:B------:R-:W-:Y:S05]  /*3c20*/  BSYNC B0 ;  /* 0x0000000000007941 */ /* 0x000fea0003800000 */
.L_x_9858:
[----:B-12---:R1:W2:Y:S01]  /*3c30*/  LDS R13, [R78+0x5a0] ;  /* 0x0005a0004e0d7984 */ /* 0x0062a20000000800 */
[----:B------:R-:W-:Y:S01]  /*3c40*/  BSSY B0, `(.L_x_9860) ;  /* 0x000000c000007945 */ /* 0x000fe20003800000 */
[C---:B------:R-:W-:Y:S02]  /*3c50*/  ISETP.GE.AND P2, PT, R180.reuse, 0x81, PT ;  /* 0x00000081b400780c */ /* 0x040fe40003f46270 */
[C---:B------:R-:W-:Y:S02]  /*3c60*/  ISETP.GE.AND P3, PT, R180.reuse, 0xa1, PT ;  /* 0x000000a1b400780c */ /* 0x040fe40003f66270 */
[C---:B------:R-:W-:Y:S02]  /*3c70*/  ISETP.GE.AND P4, PT, R180.reuse, 0xc1, PT ;  /* 0x000000c1b400780c */ /* 0x040fe40003f86270 */
[----:B------:R-:W-:Y:S01]  /*3c80*/  ISETP.GE.AND P5, PT, R180, 0xe1, PT ;  /* 0x000000e1b400780c */ /* 0x000fe20003fa6270 */
[----:B------:R-:W-:-:S12]  /*3c90*/  @!P6 BRA `(.L_x_9861) ;  /* 0x000000000018e947 */ /* 0x000fd80003800000 */
[----:B------:R-:W-:-:S04]  /*3ca0*/  IMAD.WIDE.U32 R10, R30, UR24, R40 ;  /* 0x000000181e0a7c25 */ /* 0x000fc8000f8e0028 */
[----:B------:R-:W-:-:S04]  /*3cb0*/  IMAD.WIDE.U32 R8, R32, UR24, R54 ;  /* 0x0000001820087c25 */ /* 0x000fc8000f8e0036 */
[----:B------:R-:W-:Y:S01]  /*3cc0*/  IMAD.IADD R11, R15, 0x1, R11 ;  /* 0x000000010f0b7824 */ /* 0x000fe200078e020b */
[----:B------:R-:W-:-:S04]  /*3cd0*/  IADD3 R9, R177, R9, RZ ;  /* 0x00000009b1097210 */ /* 0x000fc80007ffe0ff */
[----:B------:R3:W-:Y:S04]  /*3ce0*/  REDG.E.ADD.F32.FTZ.RN.STRONG.GPU desc[UR10][R10.64], R183 ;  /* 0x000000b70a0079a6 */ /* 0x0007e8000c10f38a */
[----:B--2---:R3:W-:Y:S02]  /*3cf0*/  REDG.E.ADD.F32.FTZ.RN.STRONG.GPU desc[UR10][R8.64], R13 ;  /* 0x0000000d080079a6 */ /* 0x0047e4000c10f38a */
.L_x_9861:
[----:B------:R-:W-:Y:S05]  /*3d00*/  BSYNC B0 ;  /* 0x0000000000007941 */ /* 0x000fea0003800000 */
.L_x_9860:
        /* <DEDUP_REMOVED lines=9> */
.L_x_9863:
[----:B------:R-:W-:Y:S05]  /*3da0*/  BSYNC B0 ;  /* 0x0000000000007941 */ /* 0x000fea0003800000 */
.L_x_9862:
        /* <DEDUP_REMOVED lines=9> */
.L_x_9865:
[----:B------:R-:W-:Y:S05]  /*3e40*/  BSYNC B0 ;  /* 0x0000000000007941 */ /* 0x000fea0003800000 */
.L_x_9864:
[----:B0---4-:R0:W4:Y:S01]  /*3e50*/  LDS R13, [R81+0x720] ;  /* 0x00072000510d7984 */ /* 0x0111220000000800 */
        /* <DEDUP_REMOVED lines=8> */
.L_x_9867:
[----:B------:R-:W-:Y:S05]  /*3ee0*/  BSYNC B0 ;  /* 0x0000000000007941 */ /* 0x000fea0003800000 */
.L_x_9866:
        /* <DEDUP_REMOVED lines=9> */
.L_x_9869:
[----:B------:R-:W-:Y:S05]  /*3f80*/  BSYNC B0 ;  /* 0x0000000000007941 */ /* 0x000fea0003800000 */
.L_x_9868:
[----:B0-----:R-:W0:Y:S01]  /*3f90*/  SHFL.DOWN P2, R9, R12, 0x1, 0x1f ;  /* 0x08201f000c097f89 */ /* 0x001e220000040000 */
[----:B------:R-:W-:Y:S01]  /*3fa0*/  ISETP.NE.AND P3, PT, R73, RZ, PT ;  /* 0x000000ff4900720c */ /* 0x000fe20003f65270 */
[-C--:B------:R-:W-:Y:S01]  /*3fb0*/  FMUL.FTZ R19, R19, R151.reuse ;  /* 0x0000009713137220 */ /* 0x080fe20000410000 */
[----:B------:R-:W-:Y:S01]  /*3fc0*/  FMUL.FTZ R151, R100, R151 ;  /* 0x0000009764977220 */ /* 0x000fe20000410000 */
[----:B------:R-:W-:Y:S01]  /*3fd0*/  FMUL.FTZ R147, R147, R152 ;  /* 0x0000009893937220 */ /* 0x000fe20000410000 */
[-C--:B------:R-:W-:Y:S01]  /*3fe0*/  FMUL.FTZ R16, R16, R155.reuse ;  /* 0x0000009b10107220 */ /* 0x080fe20000410000 */
[----:B------:R-:W-:Y:S01]  /*3ff0*/  FMUL.FTZ R155, R100, R155 ;  /* 0x0000009b649b7220 */ /* 0x000fe20000410000 */
[----:B------:R-:W-:Y:S01]  /*4000*/  FMUL.FTZ R151, R170, R151 ;  /* 0x00000097aa977220 */ /* 0x000fe20000410000 */
[----:B------:R-:W-:Y:S01]  /*4010*/  FFMA.FTZ R108, R133, R147, R108 ;  /* 0x00000093856c7223 */ /* 0x000fe2000001006c */
[----:B------:R-:W-:Y:S01]  /*4020*/  FMUL.FTZ R149, R149, R156 ;  /* 0x0000009c95957220 */ /* 0x000fe20000410000 */
[----:B------:R-:W-:Y:S01]  /*4030*/  FMUL.FTZ R17, R17, R157 ;  /* 0x0000009d11117220 */ /* 0x000fe20000410000 */
[----:B------:R-:W-:Y:S01]  /*4040*/  FMUL.FTZ R0, R0, R155 ;  /* 0x0000009b00007220 */ /* 0x000fe20000410000 */
[----:B------:R-:W-:Y:S01]  /*4050*/  BSSY B0, `(.L_x_9870) ;  /* 0x000003b000007945 */ /* 0x000fe20003800000 */
[----:B------:R-:W-:Y:S01]  /*4060*/  FFMA.FTZ R112, R137, R149, R112 ;  /* 0x0000009589707223 */ /* 0x000fe20000010070 */
[----:B----4-:R-:W4:Y:S01]  /*4070*/  @!P3 S2R R13, SR_CgaCtaId ;  /* 0x00000000000db919 */ /* 0x010f220000008800 */
[----:B------:R-:W-:Y:S01]  /*4080*/  @!P3 MOV R10, 0x400 ;  /* 0x00000400000ab802 */ /* 0x000fe20000000f00 */
[----:B------:R-:W-:Y:S01]  /*4090*/  FFMA.FTZ R123, R114, R19, R123 ;  /* 0x00000013727b7223 */ /* 0x000fe2000001007b */
[----:B------:R-:W-:Y:S01]  /*40a0*/  FFMA.FTZ R127, R118, R17, R127 ;  /* 0x00000011767f7223 */ /* 0x000fe2000001007f */
[----:B------:R-:W-:Y:S01]  /*40b0*/  FFMA.FTZ R129, R120, R16, R129 ;  /* 0x0000001078817223 */ /* 0x000fe20000010081 */
[----:B0-----:R-:W-:-:S05]  /*40c0*/  @P2 FADD R9, R12, R9 ;  /* 0x000000090c092221 */ /* 0x001fca0000000000 */
[----:B------:R-:W0:Y:S01]  /*40d0*/  SHFL.DOWN P2, R8, R9, 0x2, 0x1f ;  /* 0x08401f0009087f89 */ /* 0x000e220000040000 */
[----:B----4-:R-:W-:Y:S01]  /*40e0*/  @!P3 LEA R74, R13, R10, 0x18 ;  /* 0x0000000a0d4ab211 */ /* 0x010fe200078ec0ff */
[-C--:B------:R-:W-:Y:S01]  /*40f0*/  FMUL.FTZ R10, R100, R153.reuse ;  /* 0x00000099640a7220 */ /* 0x080fe20000410000 */
[----:B------:R-:W-:-:S03]  /*4100*/  FMUL.FTZ R13, R146, R153 ;  /* 0x00000099920d7220 */ /* 0x000fc60000410000 */
[----:B------:R-:W-:Y:S01]  /*4110*/  FMUL.FTZ R169, R169, R10 ;  /* 0x0000000aa9a97220 */ /* 0x000fe20000410000 */
[-C--:B------:R-:W-:Y:S01]  /*4120*/  FFMA.FTZ R106, R131, R13.reuse, R106 ;  /* 0x0000000d836a7223 */ /* 0x080fe2000001006a */
[----:B0-----:R-:W-:Y:S01]  /*4130*/  @P2 FADD R8, R9, R8 ;  /* 0x0000000809082221 */ /* 0x001fe20000000000 */
[----:B------:R-:W-:Y:S01]  /*4140*/  FMUL.FTZ R9, R100, R152 ;  /* 0x0000009864097220 */ /* 0x000fe20000410000 */
[----:B------:R-:W-:-:S03]  /*4150*/  FFMA.FTZ R169, R132, R13, R169 ;  /* 0x0000000d84a97223 */ /* 0x000fc600000100a9 */
[----:B------:R-:W0:Y:S01]  /*4160*/  SHFL.DOWN P2, R11, R8, 0x4, 0x1f ;  /* 0x08801f00080b7f89 */ /* 0x000e220000040000 */
[----:B------:R-:W-:Y:S01]  /*4170*/  FMUL.FTZ R9, R168, R9 ;  /* 0x00000009a8097220 */ /* 0x000fe20000410000 */
[----:B------:R-:W-:-:S03]  /*4180*/  FADD.FTZ R122, R169, R122 ;  /* 0x0000007aa97a7221 */ /* 0x000fc60000010000 */
[----:B------:R-:W-:Y:S01]  /*4190*/  FFMA.FTZ R147, R134, R147, R9 ;  /* 0x0000009386937223 */ /* 0x000fe20000010009 */
[----:B------:R-:W-:-:S03]  /*41a0*/  FMUL.FTZ R9, R148, R158 ;  /* 0x0000009e94097220 */ /* 0x000fc60000410000 */
[----:B------:R-:W-:Y:S01]  /*41b0*/  FADD.FTZ R124, R147, R124 ;  /* 0x0000007c937c7221 */ /* 0x000fe20000010000 */
[----:B------:R-:W-:Y:S01]  /*41c0*/  FFMA.FTZ R110, R135, R9, R110 ;  /* 0x00000009876e7223 */ /* 0x000fe2000001006e */
[----:B0-----:R-:W-:Y:S01]  /*41d0*/  @P2 FADD R11, R8, R11 ;  /* 0x0000000b080b2221 */ /* 0x001fe20000000000 */
[-C--:B------:R-:W-:Y:S01]  /*41e0*/  FMUL.FTZ R8, R100, R159.reuse ;  /* 0x0000009f64087220 */ /* 0x080fe20000410000 */
[----:B------:R-:W-:-:S03]  /*41f0*/  FMUL.FTZ R159, R18, R159 ;  /* 0x0000009f129f7220 */ /* 0x000fc60000410000 */
[----:B------:R-:W0:Y:S01]  /*4200*/  SHFL.DOWN P2, R14, R11, 0x8, 0x1f ;  /* 0x09001f000b0e7f89 */ /* 0x000e220000040000 */
[----:B------:R-:W-:Y:S01]  /*4210*/  FMUL.FTZ R167, R167, R8 ;  /* 0x00000008a7a77220 */ /* 0x000fe20000410000 */
[----:B------:R-:W-:Y:S01]  /*4220*/  FFMA.FTZ R8, R136, R19, R151 ;  /* 0x0000001388087223 */ /* 0x000fe20000010097 */
[-C--:B------:R-:W-:Y:S02]  /*4230*/  FFMA.FTZ R125, R116, R159.reuse, R125 ;  /* 0x0000009f747d7223 */ /* 0x080fe4000001007d */
[----:B------:R-:W-:Y:S01]  /*4240*/  FFMA.FTZ R10, R140, R159, R167 ;  /* 0x0000009f8c0a7223 */ /* 0x000fe200000100a7 */
[----:B------:R-:W-:Y:S01]  /*4250*/  FADD.FTZ R139, R8, R139 ;  /* 0x0000008b088b7221 */ /* 0x000fe20000010000 */
[----:B------:R-:W-:Y:S02]  /*4260*/  FMUL.FTZ R8, R100, R157 ;  /* 0x0000009d64087220 */ /* 0x000fe40000410000 */
[----:B------:R-:W-:Y:S02]  /*4270*/  FADD.FTZ R141, R10, R141 ;  /* 0x0000008d0a8d7221 */ /* 0x000fe40000010000 */
[----:B------:R-:W-:-:S04]  /*4280*/  FMUL.FTZ R165, R165, R8 ;  /* 0x00000008a5a57220 */ /* 0x000fc80000410000 */
[----:B------:R-:W-:-:S04]  /*4290*/  FFMA.FTZ R8, R142, R17, R165 ;  /* 0x000000118e087223 */ /* 0x000fc800000100a5 */
[----:B------:R-:W-:Y:S01]  /*42a0*/  FADD.FTZ R143, R8, R143 ;  /* 0x0000008f088f7221 */ /* 0x000fe20000010000 */
[----:B0-----:R-:W-:Y:S01]  /*42b0*/  @P2 FADD R14, R11, R14 ;  /* 0x0000000e0b0e2221 */ /* 0x001fe20000000000 */
[----:B------:R-:W-:-:S04]  /*42c0*/  FMUL.FTZ R11, R100, R158 ;  /* 0x0000009e640b7220 */ /* 0x000fc80000410000 */
[----:B------:R-:W0:Y:S01]  /*42d0*/  SHFL.DOWN P2, R15, R14, 0x10, 0x1f ;  /* 0x0a001f000e0f7f89 */ /* 0x000e220000040000 */
[----:B------:R-:W-:-:S04]  /*42e0*/  FMUL.FTZ R11, R166, R11 ;  /* 0x0000000ba60b7220 */ /* 0x000fc80000410000 */
[----:B------:R-:W-:Y:S01]  /*42f0*/  FFMA.FTZ R11, R138, R9, R11 ;  /* 0x000000098a0b7223 */ /* 0x000fe2000001000b */
[----:B------:R-:W-:-:S03]  /*4300*/  FMUL.FTZ R9, R100, R156 ;  /* 0x0000009c64097220 */ /* 0x000fc60000410000 */
[----:B------:R-:W-:Y:S01]  /*4310*/  FADD.FTZ R126, R11, R126 ;  /* 0x0000007e0b7e7221 */ /* 0x000fe20000010000 */
[----:B------:R-:W-:-:S04]  /*4320*/  FMUL.FTZ R9, R164, R9 ;  /* 0x00000009a4097220 */ /* 0x000fc80000410000 */
[----:B------:R-:W-:Y:S01]  /*4330*/  FFMA.FTZ R149, R144, R149, R9 ;  /* 0x0000009590957223 */ /* 0x000fe20000010009 */
[----:B------:R-:W-:-:S03]  /*4340*/  FFMA.FTZ R9, R145, R16, R0 ;  /* 0x0000001091097223 */ /* 0x000fc60000010000 */
[----:B------:R-:W-:Y:S01]  /*4350*/  FADD.FTZ R128, R149, R128 ;  /* 0x0000008095807221 */ /* 0x000fe20000010000 */
        /* <DEDUP_REMOVED lines=10> */
.L_x_9871:
[----:B------:R-:W-:Y:S05]  /*4400*/  BSYNC B0 ;  /* 0x0000000000007941 */ /* 0x000fea0003800000 */
.L_x_9870:
[----:B------:R-:W-:Y:S01]  /*4410*/  IADD3 R121, R121, 0x1, RZ ;  /* 0x0000000179797810 */ /* 0x000fe20007ffe0ff */
[----:B------:R-:W-:-:S03]  /*4420*/  UIADD3 UR5, UP0, UR5, 0x1, URZ ;  /* 0x0000000105057890 */ /* 0x000fc6000ff1e03f */
[----:B------:R-:W-:Y:S01]  /*4430*/  ISETP.GE.AND P1, PT, R121, UR30, PT ;  /* 0x0000001e79007c0c */ /* 0x000fe2000bf26270 */
[----:B------:R-:W-:-:S12]  /*4440*/  UIADD3.X UR6, URZ, UR6, URZ, UP0, !UPT ;  /* 0x000000063f067290 */ /* 0x000fd800087fe43f */
[----:B------:R-:W-:Y:S05]  /*4450*/  @!P1 BRA `(.L_x_9872) ;  /* 0xffffffe000389947 */ /* 0x000fea000383ffff */
.L_x_9851:
[----:B------:R-:W-:Y:S01]  /*4460*/  BAR.SYNC.DEFER_BLOCKING 0x0 ;  /* 0x0000000000007b1d */ /* 0x000fe20000010000 */
[----:B------:R-:W-:Y:S01]  /*4470*/  F2FP.BF16.F32.PACK_AB R115, R106, R123 ;  /* 0x0000007b6a73723e */ /* 0x000fe200000010ff */
[----:B------:R-:W-:Y:S01]  /*4480*/  FADD.FTZ R71, R71, R130 ;  /* 0x0000008247477221 */ /* 0x000fe20000010000 */
[----:B------:R-:W-:Y:S01]  /*4490*/  F2FP.BF16.F32.PACK_AB R114, R108, R125 ;  /* 0x0000007d6c72723e */ /* 0x000fe200000010ff */
[----:B------:R-:W-:Y:S01]  /*44a0*/  UIADD3 UR4, UR4, -0x100, URZ ;  /* 0xffffff0004047890 */ /* 0x000fe2000fffe03f */
[----:B------:R-:W-:-:S03]  /*44b0*/  F2FP.BF16.F32.PACK_AB R113, R110, R127 ;  /* 0x0000007f6e71723e */ /* 0x000fc600000010ff */
[----:B------:R-:W5:Y:S01]  /*44c0*/  LDC.64 R6, c[0x0][0x390] ;  /* 0x0000e400ff067b82 */ /* 0x000f620000000a00 */
[----:B------:R-:W-:Y:S02]  /*44d0*/  F2FP.BF16.F32.PACK_AB R112, R112, R129 ;  /* 0x000000817070723e */ /* 0x000fe400000010ff */
[----:B------:R-:W-:Y:S02]  /*44e0*/  LEA R30, R73, R74, 0x4 ;  /* 0x0000004a491e7211 */ /* 0x000fe400078e20ff */
[C---:B------:R-:W-:Y:S02]  /*44f0*/  SHF.L.U32 R32, R72.reuse, 0x4, RZ ;  /* 0x0000000448207819 */ /* 0x040fe400000006ff */
[----:B------:R-:W-:Y:S01]  /*4500*/  SHF.L.U64.HI R31, R72, 0x4, R95 ;  /* 0x00000004481f7819 */ /* 0x000fe2000001025f */
[----:B------:R-:W1:Y:S01]  /*4510*/  LDC.64 R12, c[0x0][0x388] ;  /* 0x0000e200ff0c7b82 */ /* 0x000e620000000a00 */
[----:B------:R-:W-:Y:S02]  /*4520*/  F2FP.BF16.F32.PACK_AB R19, R122, R139 ;  /* 0x0000008b7a13723e */ /* 0x000fe400000010ff */
[----:B------:R-:W-:-:S02]  /*4530*/  F2FP.BF16.F32.PACK_AB R18, R124, R141 ;  /* 0x0000008d7c12723e */ /* 0x000fc400000010ff */
[----:B------:R-:W-:Y:S02]  /*4540*/  F2FP.BF16.F32.PACK_AB R17, R126, R143 ;  /* 0x0000008f7e11723e */ /* 0x000fe400000010ff */
[----:B------:R-:W-:Y:S01]  /*4550*/  F2FP.BF16.F32.PACK_AB R16, R128, R130 ;  /* 0x000000828010723e */ /* 0x000fe200000010ff */
[----:B0---4-:R-:W0:Y:S01]  /*4560*/  LDC.64 R14, c[0x0][0x3e0] ;  /* 0x0000f800ff0e7b82 */ /* 0x011e220000000a00 */
[----:B------:R-:W-:Y:S01]  /*4570*/  FADD.FTZ R128, R71, R128 ;  /* 0x0000008047807221 */ /* 0x000fe20000010000 */
[----:B------:R-:W-:Y:S01]  /*4580*/  STS.128 [R30], R112 ;  /* 0x000000701e007388 */ /* 0x000fe20000000c00 */
[----:B------:R-:W-:-:S03]  /*4590*/  NOP ;  /* 0x0000000000007918 */ /* 0x000fc60000000000 */
[----:B------:R-:W4:Y:S01]  /*45a0*/  LDS.128 R8, [R30] ;  /* 0x000000001e087984 */ /* 0x000f220000000c00 */
[-C--:B-----5:R-:W-:Y:S01]  /*45b0*/  IMAD R0, R65, R6.reuse, RZ ;  /* 0x0000000641007224 */ /* 0x0a0fe200078e02ff */
[----:B------:R-:W5:Y:S01]  /*45c0*/  LDC.64 R24, c[0x0][0x3b0] ;  /* 0x0000ec00ff187b82 */ /* 0x000f620000000a00 */
[----:B------:R-:W-:-:S04]  /*45d0*/  IMAD.WIDE.U32 R4, R64, R6, UR8 ;  /* 0x0000000840047e25 */ /* 0x000fc8000f8e0006 */
[----:B------:R-:W-:Y:S01]  /*45e0*/  FADD.FTZ R143, R128, R143 ;  /* 0x0000008f808f7221 */ /* 0x000fe20000010000 */
[----:B------:R-:W-:Y:S01]  /*45f0*/  ISETP.GT.AND P5, PT, R94, 0x1, PT ;  /* 0x000000015e00780c */ /* 0x000fe20003fa4270 */
[----:B------:R-:W-:Y:S02]  /*4600*/  IMAD R7, R64, R7, R0 ;  /* 0x0000000740077224 */ /* 0x000fe400078e0200 */
[----:B------:R-:W-:Y:S01]  /*4610*/  FADD.FTZ R126, R143, R126 ;  /* 0x0000007e8f7e7221 */ /* 0x000fe20000010000 */
[----:B-1----:R-:W-:Y:S01]  /*4620*/  IMAD R0, R12, UR15, RZ ;  /* 0x0000000f0c007c24 */ /* 0x002fe2000f8e02ff */
[----:B------:R-:W1:Y:S01]  /*4630*/  LDC.64 R26, c[0x0][0x3a8] ;  /* 0x0000ea00ff1a7b82 */ /* 0x000e620000000a00 */
[----:B------:R-:W-:Y:S01]  /*4640*/  IADD3 R92, P1, R92, -0x200, RZ ;  /* 0xfffffe005c5c7810 */ /* 0x000fe20007f3e0ff */
[----:B------:R-:W-:Y:S01]  /*4650*/  FADD.FTZ R141, R126, R141 ;  /* 0x0000008d7e8d7221 */ /* 0x000fe20000010000 */
[----:B------:R-:W-:Y:S01]  /*4660*/  IADD3 R5, R5, R7, RZ ;  /* 0x0000000705057210 */ /* 0x000fe20007ffe0ff */
[----:B------:R-:W-:Y:S01]  /*4670*/  IMAD R7, R13, UR14, R0 ;  /* 0x0000000e0d077c24 */ /* 0x000fe2000f8e0200 */
[----:B------:R-:W-:Y:S01]  /*4680*/  IADD3 R86, P2, R86, -0x200, RZ ;  /* 0xfffffe0056567810 */ /* 0x000fe20007f5e0ff */
[----:B------:R-:W-:Y:S01]  /*4690*/  FADD.FTZ R124, R141, R124 ;  /* 0x0000007c8d7c7221 */ /* 0x000fe20000010000 */
[----:B------:R-:W-:Y:S01]  /*46a0*/  IADD3 R84, P3, R84, -0x200, RZ ;  /* 0xfffffe0054547810 */ /* 0x000fe20007f7e0ff */
[----:B------:R-:W-:Y:S01]  /*46b0*/  IMAD.WIDE.U32 R4, R12, UR14, R4 ;  /* 0x0000000e0c047c25 */ /* 0x000fe2000f8e0004 */
[----:B------:R-:W2:Y:S03]  /*46c0*/  LDC.64 R28, c[0x0][0x3f0] ;  /* 0x0000fc00ff1c7b82 */ /* 0x000ea60000000a00 */
[----:B------:R-:W-:Y:S01]  /*46d0*/  FADD.FTZ R71, R124, R139 ;  /* 0x0000008b7c477221 */ /* 0x000fe20000010000 */
[----:B------:R-:W-:-:S02]  /*46e0*/  IADD3 R88, P4, R88, -0x200, RZ ;  /* 0xfffffe0058587810 */ /* 0x000fc40007f9e0ff */
[----:B------:R-:W-:Y:S01]  /*46f0*/  IADD3 R0, R5, R7, RZ ;  /* 0x0000000705007210 */ /* 0x000fe20007ffe0ff */
[----:B------:R-:W-:Y:S01]  /*4700*/  FADD.FTZ R71, R71, R122 ;  /* 0x0000007a47477221 */ /* 0x000fe20000010000 */
[----:B0-----:R-:W-:Y:S02]  /*4710*/  LEA R12, P0, R4, R14, 0x1 ;  /* 0x0000000e040c7211 */ /* 0x001fe400078008ff */
[----:B------:R-:W-:Y:S02]  /*4720*/  IADD3 R94, R94, -0x1, RZ ;  /* 0xffffffff5e5e7810 */ /* 0x000fe40007ffe0ff */
[----:B------:R-:W-:Y:S01]  /*4730*/  LEA.HI.X R4, R4, R15, R0, 0x1, P0 ;  /* 0x0000000f04047211 */ /* 0x000fe200000f0c00 */
[----:B-----5:R-:W-:Y:S01]  /*4740*/  IMAD R0, R65, R24, RZ ;  /* 0x0000001841007224 */ /* 0x020fe200078e02ff */
[----:B------:R-:W-:Y:S01]  /*4750*/  IADD3 R12, P0, R12, R32, RZ ;  /* 0x000000200c0c7210 */ /* 0x000fe20007f1e0ff */
[----:B------:R-:W-:Y:S01]  /*4760*/  IMAD.WIDE.U32 R14, R64, R24, UR8 ;  /* 0x00000008400e7e25 */ /* 0x000fe2000f8e0018 */
[----:B------:R-:W-:-:S02]  /*4770*/  IADD3.X R93, R93, -0x1, RZ, P1, !PT ;  /* 0xffffffff5d5d7810 */ /* 0x000fc40000ffe4ff */
[----:B------:R-:W-:Y:S01]  /*4780*/  IADD3.X R13, R4, R31, RZ, P0, !PT ;  /* 0x0000001f040d7210 */ /* 0x000fe200007fe4ff */
[----:B------:R-:W-:Y:S01]  /*4790*/  IMAD R25, R64, R25, R0 ;  /* 0x0000001940197224 */ /* 0x000fe200078e0200 */
[----:B------:R-:W-:Y:S01]  /*47a0*/  IADD3.X R87, R87, -0x1, RZ, P2, !PT ;  /* 0xffffffff57577810 */ /* 0x000fe200017fe4ff */
[----:B-1----:R-:W-:Y:S01]  /*47b0*/  IMAD R0, R26, UR15, RZ ;  /* 0x0000000f1a007c24 */ /* 0x002fe2000f8e02ff */
[----:B------:R-:W-:Y:S01]  /*47c0*/  IADD3.X R85, R85, -0x1, RZ, P3, !PT ;  /* 0xffffffff55557810 */ /* 0x000fe20001ffe4ff */
[----:B----4-:R0:W-:Y:S01]  /*47d0*/  STG.E.128 desc[UR10][R12.64+-0x200], R8 ;  /* 0xfffe00080c007986 */ /* 0x0101e2000c101d0a */
[----:B------:R-:W-:Y:S02]  /*47e0*/  IADD3 R15, R15, R25, RZ ;  /* 0x000000190f0f7210 */ /* 0x000fe40007ffe0ff */
[----:B------:R-:W-:Y:S01]  /*47f0*/  IADD3.X R89, R89, -0x1, RZ, P4, !PT ;  /* 0xffffffff59597810 */ /* 0x000fe200027fe4ff */
[----:B------:R-:W-:Y:S01]  /*4800*/  BAR.SYNC.DEFER_BLOCKING 0x0 ;  /* 0x0000000000007b1d */ /* 0x000fe20000010000 */
[----:B0-----:R-:W-:-:S02]  /*4810*/  IMAD R11, R27, UR14, R0 ;  /* 0x0000000e1b0b7c24 */ /* 0x001fc4000f8e0200 */
[----:B------:R-:W-:-:S05]  /*4820*/  IMAD.WIDE.U32 R8, R26, UR14, R14 ;  /* 0x0000000e1a087c25 */ /* 0x000fca000f8e000e */
[----:B------:R-:W-:Y:S02]  /*4830*/  IADD3 R0, R9, R11, RZ ;  /* 0x0000000b09007210 */ /* 0x000fe40007ffe0ff */
[----:B--2---:R-:W-:Y:S01]  /*4840*/  LEA R9, P0, R8, R28, 0x1 ;  /* 0x0000001c08097211 */ /* 0x004fe200078008ff */
        /* <DEDUP_REMOVED lines=10> */
.L_x_9849:
        /* <DEDUP_REMOVED lines=26> */
.L_x_9875:
[----:B------:R-:W-:Y:S05]  /*4a90*/  BSYNC B0 ;  /* 0x0000000000007941 */ /* 0x000fea0003800000 */
.L_x_9874:
        /* <DEDUP_REMOVED lines=29> */
.L_x_9877:
[----:B01----:R-:W2:Y:S02]  /*4c70*/  S2R R9, SR_TID.X ;  /* 0x0000000000097919 */ /* 0x003ea40000002100 */
.L_x_9878:
[----:B------:R-:W-:Y:S05]  /*4c80*/  BSYNC B0 ;  /* 0x0000000000007941 */ /* 0x000fea0003800000 */
.L_x_9876:
        /* <DEDUP_REMOVED lines=14> */
.L_x_9879:
[----:B------:R-:W-:Y:S02]  /*4d70*/  LEA R0, R9, UR4, 0x2 ;  /* 0x0000000409007c11 */ /* 0x000fe4000f8e10ff */
[----:B------:R-:W-:Y:S02]  /*4d80*/  SHF.R.S32.HI R4, RZ, 0x1f, R9 ;  /* 0x0000001fff047819 */ /* 0x000fe40000011409 */
[----:B------:R-:W-:Y:S01]  /*4d90*/  MOV R5, R13 ;  /* 0x0000000d00057202 */ /* 0x000fe20000000f00 */
[----:B01----:R-:W0:Y:S02]  /*4da0*/  LDS R11, [R0+0x1f18] ;  /* 0x001f1800000b7984 */ /* 0x003e240000000800 */
        /* <DEDUP_REMOVED lines=12> */
.L_x_9880:
        /* <DEDUP_REMOVED lines=9> */
.L_x_11037:


//--------------------- .text._Z25selective_scan_bwd_kernelI32Selective_Scan_bwd_kernel_traitsILi32ELi8ELb1ELb1ELb1ELb1ELb0EN3c108BFloat16EfEEv12SSMParamsBwd --------------------------
	.section	.text._Z25selective_scan_bwd_kernelI32Selective_Scan_bwd_kernel_traitsILi32ELi8ELb1ELb1ELb1ELb1ELb0EN3c108BFloat16EfEEv12SSMParamsBwd,"ax",@progbits
	.align	128
        .global         _Z25selective_scan_bwd_kernelI32Selective_Scan_bwd_kernel_traitsILi32ELi8ELb1ELb1ELb1ELb1ELb0EN3c108BFloat16EfEEv12SSMParamsBwd
        .type           _Z25selective_scan_bwd_kernelI32Selective_Scan_bwd_kernel_traitsILi32ELi8ELb1ELb1ELb1ELb1ELb0EN3c108BFloat16EfEEv12SSMParamsBwd,@function
        .size           _Z25selective_scan_bwd_kernelI32Selective_Scan_bwd_kernel_traitsILi32ELi8ELb1ELb1ELb1ELb1ELb0EN3c108BFloat16EfEEv12SSMParamsBwd,(.L_x_11038 - _Z25selective_scan_bwd_kernelI32Selective_Scan_bwd_kernel_traitsILi32ELi8ELb1ELb1ELb1ELb1ELb0EN3c108BFloat16EfEEv12SSMParamsBwd)
        .other          _Z25selective_scan_bwd_kernelI32Selective_Scan_bwd_kernel_traitsILi32ELi8ELb1ELb1ELb1ELb1ELb0EN3c108BFloat16EfEEv12SSMParamsBwd,@"STO_CUDA_ENTRY STV_DEFAULT"
_Z25selective_scan_bwd_kernelI32Selective_Scan_bwd_kernel_traitsILi32ELi8ELb1ELb1ELb1ELb1ELb0EN3c108BFloat16EfEEv12SSMParamsBwd:
.text._Z25selective_scan_bwd_kernelI32Selective_Scan_bwd_kernel_traitsILi32ELi8ELb1ELb1ELb1ELb1ELb0EN3c108BFloat16EfEEv12SSMParamsBwd:
        /* <DEDUP_REMOVED lines=77> */
[----:B------:R-:W-:Y:S01]  /*04d0*/  @!P2 IADD3 R115, -R115, RZ, RZ ;  /* 0x000000ff7373a210 */ /* 0x000fe20007ffe1ff */
[----:B------:R-:W-:Y:S01]  /*04e0*/  UIADD3 UR5, UR5, UR8, URZ ;  /* 0x0000000805057290 */ /* 0x000fe2000fffe03f */
[----:B------:R-:W-:Y:S01]  /*04f0*/  IADD3 R96, P0, R7, R2, RZ ;  /* 0x0000000207607210 */ /* 0x000fe20007f1e0ff */
[----:B------:R-:W-:Y:S01]  /*0500*/  UIMAD.WIDE.U32 UR6, UR14, UR10, URZ ;  /* 0x0000000a0e0672a5 */ /* 0x000fe2000f8e003f */
[----:B------:R-:W-:Y:S01]  /*0510*/  @!P1 LOP3.LUT R115, RZ, R8, RZ, 0x33, !PT ;  /* 0x00000008ff739212 */ /* 0x000fe200078e33ff */
        /* <DEDUP_REMOVED lines=19> */
[----:B------:R-:W-:Y:S01]  /*0650*/  UIMAD.WIDE.U32 UR4, UR14, UR8, URZ ;  /* 0x000000080e0472a5 */ /* 0x000fe2000f8e003f */
[----:B------:R-:W-:Y:S01]  /*0660*/  IADD3 R26, R5, R11, RZ ;  /* 0x0000000b051a7210 */ /* 0x000fe20007ffe0ff */
[----:B------:R-:W-:Y:S01]  /*0670*/  UIMAD UR6, UR14, UR9, UR6 ;  /* 0x000000090e0672a4 */ /* 0x000fe2000f8e0206 */
[----:B------:R-:W-:Y:S01]  /*0680*/  IMAD R5, R115, R13, R0 ;  /* 0x0000000d73057224 */ /* 0x000fe200078e0200 */
[----:B------:R-:W-:Y:S01]  /*0690*/  ISETP.NE.U32.AND P1, PT, R18, RZ, PT ;  /* 0x000000ff1200720c */ /* 0x000fe20003f25070 */
[----:B------:R-:W1:Y:S01]  /*06a0*/  @P0 LDC R0, c[0x0][0x214] ;  /* 0x00008500ff000b82 */ /* 0x000e620000000800 */
[----:B------:R-:W-:Y:S01]  /*06b0*/  UIADD3 UR5, UR5, UR6, URZ ;  /* 0x0000000605057290 */ /* 0x000fe2000fffe03f */
[----:B0-----:R-:W-:-:S02]  /*06c0*/  ISETP.NE.U32.AND P2, PT, R24, RZ, PT ;  /* 0x000000ff1800720c */ /* 0x001fc40003f45070 */
[----:B------:R-:W-:-:S04]  /*06d0*/  ISETP.NE.AND.EX P1, PT, R19, RZ, PT, P1 ;  /* 0x000000ff1300720c */ /* 0x000fc80003f25310 */
[----:B------:R-:W0:Y:S01]  /*06e0*/  LDC.64 R16, c[0x0][0x2f8] ;  /* 0x0000be00ff107b82 */ /* 0x000e220000000a00 */
[----:B------:R-:W-:Y:S01]  /*06f0*/  IMAD.WIDE.U32 R2, R115, R12, UR4 ;  /* 0x0000000473027e25 */ /* 0x000fe2000f8e000c */
[----:B------:R-:W-:-:S06]  /*0700*/  ISETP.NE.AND.EX P2, PT, R25, RZ, PT, P2 ;  /* 0x000000ff1900720c */ /* 0x000fcc0003f45320 */
[----:B------:R-:W4:Y:S01]  /*0710*/  @P0 LDC R11, c[0x0][0x21c] ;  /* 0x00008700ff0b0b82 */ /* 0x000f220000000800 */
[----:B------:R-:W-:-:S07]  /*0720*/  CS2R R20, SRZ ;  /* 0x0000000000147805 */ /* 0x000fce000001ff00 */
[----:B------:R-:W3:Y:S01]  /*0730*/  LDC.64 R12, c[0x0][0x3b8] ;  /* 0x0000ee00ff0c7b82 */ /* 0x000ee20000000a00 */
[----:B------:R-:W-:Y:S02]  /*0740*/  IADD3 R92, P3, R7, R4, RZ ;  /* 0x00000004075c7210 */ /* 0x000fe40007f7e0ff */
[----:B------:R-:W-:-:S05]  /*0750*/  @P1 LEA R20, P4, R119, R18, 0x2 ;  /* 0x0000001277141211 */ /* 0x000fca00078810ff */
[----:B------:R-:W3:Y:S01]  /*0760*/  @P0 LDC.64 R22, c[0x0][0x310] ;  /* 0x0000c400ff160b82 */ /* 0x000ee20000000a00 */
[----:B------:R-:W-:Y:S01]  /*0770*/  IADD3 R90, R3, R5, RZ ;  /* 0x00000005035a7210 */ /* 0x000fe20007ffe0ff */
[----:B------:R-:W-:Y:S01]  /*0780*/  HFMA2.MMA R5, -RZ, RZ, 0, 0 ;  /* 0x00000000ff057435 */ /* 0x000fe200000001ff */
[----:B------:R-:W-:Y:S02]  /*0790*/  IADD3 R7, P5, R7, R2, RZ ;  /* 0x0000000207077210 */ /* 0x000fe40007fbe0ff */
[----:B------:R-:W-:Y:S02]  /*07a0*/  MOV R4, RZ ;  /* 0x000000ff00047202 */ /* 0x000fe40000000f00 */
[----:B------:R-:W-:Y:S02]  /*07b0*/  IADD3.X R2, R9, R26, RZ, P3, !PT ;  /* 0x0000001a09027210 */ /* 0x000fe40001ffe4ff */
[C---:B------:R-:W-:Y:S02]  /*07c0*/  @P1 LEA.HI.X R21, R119.reuse, R19, R118, 0x2, P4 ;  /* 0x0000001377151211 */ /* 0x040fe400020f1476 */
[----:B------:R-:W-:-:S02]  /*07d0*/  @P2 LEA R4, P3, R119, R24, 0x2 ;  /* 0x0000001877042211 */ /* 0x000fc400078610ff */
[----:B------:R-:W-:Y:S01]  /*07e0*/  ISETP.GE.AND P1, PT, R27, 0x1, PT ;  /* 0x000000011b00780c */ /* 0x000fe20003f26270 */
[----:B-1----:R-:W-:Y:S01]  /*07f0*/  @P0 IMAD R0, R0, UR14, R119 ;  /* 0x0000000e00000c24 */ /* 0x002fe2000f8e0277 */
[----:B------:R-:W-:Y:S02]  /*0800*/  @P2 LEA.HI.X R5, R119, R25, R118, 0x2, P3 ;  /* 0x0000001977052211 */ /* 0x000fe400018f1476 */
[----:B0-----:R-:W-:Y:S01]  /*0810*/  LEA R97, P3, R96, R16, 0x1 ;  /* 0x0000001060617211 */ /* 0x001fe200078608ff */
[----:B------:R-:W-:Y:S01]  /*0820*/  @P0 IMAD R0, R0, R27, RZ ;  /* 0x0000001b00000224 */ /* 0x000fe200078e02ff */
[----:B--2---:R-:W-:Y:S02]  /*0830*/  LEA R99, P2, R98, R14, 0x1 ;  /* 0x0000000e62637211 */ /* 0x004fe400078408ff */
[----:B------:R-:W-:Y:S01]  /*0840*/  LEA.HI.X R96, R96, R17, R8, 0x1, P3 ;  /* 0x0000001160607211 */ /* 0x000fe200018f0c08 */
[----:B----4-:R-:W-:Y:S01]  /*0850*/  @P0 IMAD R3, R0, R11, RZ ;  /* 0x0000000b00030224 */ /* 0x010fe200078e02ff */
[----:B------:R-:W-:-:S02]  /*0860*/  LEA.HI.X R98, R98, R15, R10, 0x1, P2 ;  /* 0x0000000f62627211 */ /* 0x000fc400010f0c0a */
[----:B---3--:R-:W-:Y:S02]  /*0870*/  LEA R93, P3, R92, R28, 0x1 ;  /* 0x0000001c5c5d7211 */ /* 0x008fe400078608ff */
[----:B------:R-:W-:Y:S02]  /*0880*/  IADD3.X R90, R9, R90, RZ, P5, !PT ;  /* 0x0000005a095a7210 */ /* 0x000fe40002ffe4ff */
        /* <DEDUP_REMOVED lines=8> */
[----:B------:R-:W-:Y:S02]  /*0910*/  MOV R114, RZ ;  /* 0x000000ff00727202 */ /* 0x000fe40000000f00 */
        /* <DEDUP_REMOVED lines=11> */
[C---:B0-----:R-:W-:Y:S01]  /*09d0*/  VIADD R19, R112.reuse, 0xe0 ;  /* 0x000000e070137836 */ /* 0x041fe20000000000 */
[C---:B------:R-:W-:Y:S01]  /*09e0*/  SHF.L.U32 R0, R112.reuse, 0x3, RZ ;  /* 0x0000000370007819 */ /* 0x040fe200000006ff */
[----:B------:R-:W-:Y:S01]  /*09f0*/  ULDC UR4, c[0x0][0x224] ;  /* 0x0000890000047ab9 */ /* 0x000fe20000000800 */
[C---:B------:R-:W-:Y:S02]  /*0a00*/  IADD3 R7, R112.reuse, 0x20, RZ ;  /* 0x0000002070077810 */ /* 0x040fe40007ffe0ff */
[C---:B------:R-:W-:Y:S02]  /*0a10*/  IADD3 R9, R112.reuse, 0x40, RZ ;  /* 0x0000004070097810 */ /* 0x040fe40007ffe0ff */
[C---:B------:R-:W-:Y:S02]  /*0a20*/  IADD3 R11, R112.reuse, 0x60, RZ ;  /* 0x00000060700b7810 */ /* 0x040fe40007ffe0ff */
[----:B------:R-:W-:-:S02]  /*0a30*/  IADD3 R13, R112, 0x80, RZ ;  /* 0x00000080700d7810 */ /* 0x000fc40007ffe0ff */
[C---:B------:R-:W-:Y:S02]  /*0a40*/  IADD3 R15, R112.reuse, 0xa0, RZ ;  /* 0x000000a0700f7810 */ /* 0x040fe40007ffe0ff */
[C---:B------:R-:W-:Y:S02]  /*0a50*/  IADD3 R17, R112.reuse, 0xc0, RZ ;  /* 0x000000c070117810 */ /* 0x040fe40007ffe0ff */
[----:B------:R-:W-:Y:S02]  /*0a60*/  LEA.HI.SX32 R101, R112, R112, 0x1b ;  /* 0x0000007070657211 */ /* 0x000fe400078fdaff */
[----:B------:R-:W-:Y:S02]  /*0a70*/  LEA.HI.SX32 R5, R0, R0, 0x1b ;  /* 0x0000000000057211 */ /* 0x000fe400078fdaff */
[-C--:B------:R-:W-:Y:S02]  /*0a80*/  LEA.HI.SX32 R7, R7, R112.reuse, 0x1b ;  /* 0x0000007007077211 */ /* 0x080fe400078fdaff */
[----:B------:R-:W-:-:S02]  /*0a90*/  LEA.HI.SX32 R9, R9, R112, 0x1b ;  /* 0x0000007009097211 */ /* 0x000fc400078fdaff */
[-C--:B------:R-:W-:Y:S02]  /*0aa0*/  LEA.HI.SX32 R11, R11, R112.reuse, 0x1b ;  /* 0x000000700b0b7211 */ /* 0x080fe400078fdaff */
[-C--:B------:R-:W-:Y:S02]  /*0ab0*/  LEA.HI.SX32 R13, R13, R112.reuse, 0x1b ;  /* 0x000000700d0d7211 */ /* 0x080fe400078fdaff */
[----:B------:R-:W-:Y:S02]  /*0ac0*/  IADD3 R100, R109, 0x420, RZ ;  /* 0x000004206d647810 */ /* 0x000fe40007ffe0ff */
[-C--:B------:R-:W-:Y:S02]  /*0ad0*/  LEA.HI.SX32 R15, R15, R112.reuse, 0x1b ;  /* 0x000000700f0f7211 */ /* 0x080fe400078fdaff */
[-C--:B------:R-:W-:Y:S02]  /*0ae0*/  LEA.HI.SX32 R17, R17, R112.reuse, 0x1b ;  /* 0x0000007011117211 */ /* 0x080fe400078fdaff */
[----:B------:R-:W-:-:S02]  /*0af0*/  LEA.HI.SX32 R19, R19, R112, 0x1b ;  /* 0x0000007013137211 */ /* 0x000fc400078fdaff */
        /* <DEDUP_REMOVED lines=10> */
[----:B------:R-:W-:Y:S01]  /*0ba0*/  MOV R89, UR4 ;  /* 0x0000000400597c02 */ /* 0x000fe20008000f00 */
[----:B--2---:R-:W-:-:S06]  /*0bb0*/  UMOV UR4, URZ ;  /* 0x0000003f00047c82 */ /* 0x004fcc0008000000 */
.L_x_9920:
[----:B------:R-:W-:Y:S01]  /*0bc0*/  BAR.SYNC.DEFER_BLOCKING 0x0 ;  /* 0x0000000000007b1d */ /* 0x000fe20000010000 */
[----:B------:R-:W-:Y:S02]  /*0bd0*/  SHF.R.S32.HI R87, RZ, 0x1f, R112 ;  /* 0x0000001fff577819 */ /* 0x000fe40000011470 */
[C---:B------:R-:W-:Y:S02]  /*0be0*/  SHF.L.U32 R88, R112.reuse, 0x4, RZ ;  /* 0x0000000470587819 */ /* 0x040fe400000006ff */
[----:B------:R-:W-:-:S03]  /*0bf0*/  SHF.L.U64.HI R87, R112, 0x4, R87 ;  /* 0x0000000470577819 */ /* 0x000fc60000010257 */
[----:B0-----:R-:W0:Y:S01]  /*0c00*/  LDC R0, c[0x0][0x21c] ;  /* 0x00008700ff007b82 */ /* 0x001e220000000800 */
        /* <DEDUP_REMOVED lines=17> */
[----:B------:R-:W3:Y:S01]  /*0d20*/  LDG.E.128 R12, desc[UR12][R12.64] ;  /* 0x0000000c0c0c7981 */ /* 0x000ee2000c1e1d00 */
[----:B------:R-:W-:Y:S01]  /*0d30*/  BSSY B0, `(.L_x_9882) ;  /* 0x000004e000007945 */ /* 0x000fe20003800000 */
[----:B0-----:R-:W-:Y:S02]  /*0d40*/  ISETP.GE.AND P5, PT, R0, 0x1, PT ;  /* 0x000000010000780c */ /* 0x001fe40003fa6270 */
[----:B------:R-:W-:-:S02]  /*0d50*/  CS2R R80, SRZ ;  /* 0x0000000000507805 */ /* 0x000fc4000001ff00 */
[----:B------:R-:W-:Y:S02]  /*0d60*/  CS2R R78, SRZ ;  /* 0x00000000004e7805 */ /* 0x000fe4000001ff00 */
[----:B------:R-:W-:Y:S02]  /*0d70*/  CS2R R76, SRZ ;  /* 0x00000000004c7805 */ /* 0x000fe4000001ff00 */
[----:B------:R-:W-:Y:S02]  /*0d80*/  CS2R R74, SRZ ;  /* 0x00000000004a7805 */ /* 0x000fe4000001ff00 */
[C---:B-1----:R-:W-:Y:S02]  /*0d90*/  SHF.L.U32 R144, R4.reuse, 0x10, RZ ;  /* 0x0000001004907819 */ /* 0x042fe400000006ff */
[----:B------:R-:W-:Y:S02]  /*0da0*/  PRMT R162, R4, 0x7632, R162 ;  /* 0x0000763204a27816 */ /* 0x000fe400000000a2 */
[----:B------:R-:W-:Y:S01]  /*0db0*/  SHF.L.U32 R143, R5, 0x10, RZ ;  /* 0x00000010058f7819 */ /* 0x000fe200000006ff */
[----:B--2---:R-:W-:Y:S01]  /*0dc0*/  IMAD.U32 R11, R31, 0x10000, RZ ;  /* 0x000100001f0b7824 */ /* 0x004fe200078e00ff */
[----:B------:R-:W-:-:S02]  /*0dd0*/  SHF.L.U32 R73, R28, 0x10, RZ ;  /* 0x000000101c497819 */ /* 0x000fc400000006ff */
[----:B------:R-:W-:Y:S01]  /*0de0*/  SHF.L.U32 R9, R29, 0x10, RZ ;  /* 0x000000101d097819 */ /* 0x000fe200000006ff */
[----:B-----5:R-:W-:Y:S01]  /*0df0*/  FADD.FTZ R70, R11, R116 ;  /* 0x000000740b467221 */ /* 0x020fe20000010000 */
[----:B------:R-:W-:Y:S01]  /*0e00*/  PRMT R28, R28, 0x7632, R28 ;  /* 0x000076321c1c7816 */ /* 0x000fe2000000001c */
[--C-:B------:R-:W-:Y:S01]  /*0e10*/  FADD.FTZ R73, R73, R116.reuse ;  /* 0x0000007449497221 */ /* 0x100fe20000010000 */
[----:B------:R-:W-:Y:S01]  /*0e20*/  PRMT R29, R29, 0x7632, R29 ;  /* 0x000076321d1d7816 */ /* 0x000fe2000000001d */
[--C-:B------:R-:W-:Y:S01]  /*0e30*/  FADD.FTZ R72, R9, R116.reuse ;  /* 0x0000007409487221 */ /* 0x100fe20000010000 */
[----:B------:R-:W-:Y:S02]  /*0e40*/  SHF.L.U32 R71, R30, 0x10, RZ ;  /* 0x000000101e477819 */ /* 0x000fe400000006ff */
[----:B------:R-:W-:Y:S02]  /*0e50*/  FSETP.GTU.FTZ.AND P0, PT, R73, 20, PT ;  /* 0x41a000004900780b */ /* 0x000fe40003f1c000 */
[----:B------:R-:W-:Y:S01]  /*0e60*/  SHF.L.U32 R69, R28, 0x10, RZ ;  /* 0x000000101c457819 */ /* 0x000fe200000006ff */
[----:B------:R-:W-:Y:S01]  /*0e70*/  FADD.FTZ R71, R71, R116 ;  /* 0x0000007447477221 */ /* 0x000fe20000010000 */
[----:B------:R-:W-:-:S02]  /*0e80*/  SHF.L.U32 R29, R29, 0x10, RZ ;  /* 0x000000101d1d7819 */ /* 0x000fc400000006ff */
        /* <DEDUP_REMOVED lines=56> */
.L_x_9883:
[----:B------:R-:W-:Y:S05]  /*1210*/  BSYNC B0 ;  /* 0x0000000000007941 */ /* 0x000fea0003800000 */
.L_x_9882:
[----:B------:R-:W-:Y:S01]  /*1220*/  BSSY B0, `(.L_x_9884) ;  /* 0x0000028000007945 */ /* 0x000fe20003800000 */
[----:B------:R-:W-:Y:S01]  /*1230*/  FSETP.GTU.FTZ.AND P0, PT, R67, 20, PT ;  /* 0x41a000004300780b */ /* 0x000fe20003f1c000 */
[----:B------:R-:W-:Y:S01]  /*1240*/  FADD.FTZ R66, R31, R116 ;  /* 0x000000741f427221 */ /* 0x000fe20000010000 */
        /* <DEDUP_REMOVED lines=37> */
.L_x_9885:
[----:B------:R-:W-:Y:S05]  /*14a0*/  BSYNC B0 ;  /* 0x0000000000007941 */ /* 0x000fea0003800000 */
.L_x_9884:
        /* <DEDUP_REMOVED lines=40> */
.L_x_9887:
[----:B------:R-:W-:Y:S05]  /*1730*/  BSYNC B0 ;  /* 0x0000000000007941 */ /* 0x000fea0003800000 */
.L_x_9886:
        /* <DEDUP_REMOVED lines=33> */
.L_x_9889:
[----:B------:R-:W-:Y:S05]  /*1950*/  BSYNC B0 ;  /* 0x0000000000007941 */ /* 0x000fea0003800000 */
.L_x_9888:
        /* <DEDUP_REMOVED lines=33> */
.L_x_9891:
[----:B------:R-:W-:Y:S05]  /*1b70*/  BSYNC B0 ;  /* 0x0000000000007941 */ /* 0x000fea0003800000 */
.L_x_9890:
        /* <DEDUP_REMOVED lines=33> */
.L_x_9893:
[----:B------:R-:W-:Y:S05]  /*1d90*/  BSYNC B0 ;  /* 0x0000000000007941 */ /* 0x000fea0003800000 */
.L_x_9892:
        /* <DEDUP_REMOVED lines=33> */
.L_x_9895:
[----:B------:R-:W-:Y:S05]  /*1fb0*/  BSYNC B0 ;  /* 0x0000000000007941 */ /* 0x000fea0003800000 */
.L_x_9894:
        /* <DEDUP_REMOVED lines=33> */
.L_x_9897:
[----:B------:R-:W-:Y:S05]  /*21d0*/  BSYNC B0 ;  /* 0x0000000000007941 */ /* 0x000fea0003800000 */
.L_x_9896:
        /* <DEDUP_REMOVED lines=23> */
[----:B------:R-:W-:Y:S01]  /*2350*/  ULDC.64 UR8, c[0x0][0x370] ;  /* 0x0000dc0000087ab9 */ /* 0x000fe20000000a00 */
[----:B------:R-:W-:Y:S01]  /*2360*/  IADD3 R129, R89, -0x1, RZ ;  /* 0xffffffff59817810 */ /* 0x000fe20007ffe0ff */
[----:B------:R-:W-:Y:S01]  /*2370*/  HFMA2.MMA R126, -RZ, RZ, 0, 0 ;  /* 0x00000000ff7e7435 */ /* 0x000fe200000001ff */
[----:B------:R-:W-:Y:S01]  /*2380*/  MOV R81, RZ ;  /* 0x000000ff00517202 */ /* 0x000fe20000000f00 */
[----:B------:R-:W1:Y:S01]  /*2390*/  LDC.64 R16, c[0x0][0x368] ;  /* 0x0000da00ff107b82 */ /* 0x000e620000000a00 */
[----:B------:R-:W-:Y:S01]  /*23a0*/  SHF.L.U32 R27, R129, 0x8, RZ ;  /* 0x00000008811b7819 */ /* 0x000fe200000006ff */
[----:B------:R-:W-:Y:S01]  /*23b0*/  UMOV UR5, URZ ;  /* 0x0000003f00057c82 */ /* 0x000fe20008000000 */
[----:B------:R-:W-:Y:S01]  /*23c0*/  IADD3 R124, R112, 0x200, RZ ;  /* 0x00000200707c7810 */ /* 0x000fe20007ffe0ff */
        /* <DEDUP_REMOVED lines=8> */
[----:B------:R-:W-:Y:S01]  /*2450*/  ULDC.64 UR16, c[0x0][0x270] ;  /* 0x00009c0000107ab9 */ /* 0x000fe20000000a00 */
[----:B0-----:R-:W-:-:S03]  /*2460*/  IMAD R0, R14, UR15, RZ ;  /* 0x0000000f0e007c24 */ /* 0x001fc6000f8e02ff */
[----:B------:R-:W0:Y:S01]  /*2470*/  LDC R127, c[0x0][0x218] ;  /* 0x00008600ff7f7b82 */ /* 0x000e220000000800 */
[----:B------:R-:W-:-:S04]  /*2480*/  IMAD.WIDE.U32 R8, R14, UR14, R10 ;  /* 0x0000000e0e087c25 */ /* 0x000fc8000f8e000a */
[----:B------:R-:W-:Y:S02]  /*2490*/  IMAD R13, R15, UR14, R0 ;  /* 0x0000000e0f0d7c24 */ /* 0x000fe4000f8e0200 */
[C---:B-1----:R-:W-:Y:S01]  /*24a0*/  IMAD R12, R16.reuse, UR15, RZ ;  /* 0x0000000f100c7c24 */ /* 0x042fe2000f8e02ff */
[----:B------:R-:W1:Y:S01]  /*24b0*/  LDC.64 R56, c[0x0][0x360] ;  /* 0x0000d800ff387b82 */ /* 0x000e620000000a00 */
[----:B------:R-:W-:Y:S01]  /*24c0*/  IMAD.WIDE.U32 R10, R16, UR14, R10 ;  /* 0x0000000e100a7c25 */ /* 0x000fe2000f8e000a */
[----:B------:R-:W-:-:S03]  /*24d0*/  IADD3 R9, R9, R13, RZ ;  /* 0x0000000d09097210 */ /* 0x000fc60007ffe0ff */
[----:B------:R-:W-:Y:S02]  /*24e0*/  IMAD R15, R17, UR14, R12 ;  /* 0x0000000e110f7c24 */ /* 0x000fe4000f8e020c */
[----:B------:R-:W-:Y:S01]  /*24f0*/  IMAD R0, R113, UR6, RZ ;  /* 0x0000000671007c24 */ /* 0x000fe2000f8e02ff */
[----:B------:R-:W3:Y:S01]  /*2500*/  LDC.64 R58, c[0x0][0x380] ;  /* 0x0000e000ff3a7b82 */ /* 0x000ee20000000a00 */
[----:B------:R-:W-:Y:S01]  /*2510*/  IMAD.WIDE.U32 R8, R115, UR6, R8 ;  /* 0x0000000673087c25 */ /* 0x000fe2000f8e0008 */
[----:B------:R-:W-:-:S03]  /*2520*/  IADD3 R11, R11, R15, RZ ;  /* 0x0000000f0b0b7210 */ /* 0x000fc60007ffe0ff */
[----:B------:R-:W-:Y:S01]  /*2530*/  IMAD R19, R115, UR7, R0 ;  /* 0x0000000773137c24 */ /* 0x000fe2000f8e0200 */
[----:B------:R-:W-:Y:S01]  /*2540*/  ULDC.64 UR6, c[0x0][0x3c8] ;  /* 0x0000f20000067ab9 */ /* 0x000fe20000000a00 */
[----:B------:R-:W-:Y:S01]  /*2550*/  IMAD R12, R113, UR8, RZ ;  /* 0x00000008710c7c24 */ /* 0x000fe2000f8e02ff */
[----:B------:R-:W4:Y:S01]  /*2560*/  LDC R15, c[0x0][0x224] ;  /* 0x00008900ff0f7b82 */ /* 0x000f220000000800 */
[----:B------:R-:W-:Y:S01]  /*2570*/  IMAD.WIDE.U32 R10, R115, UR8, R10 ;  /* 0x00000008730a7c25 */ /* 0x000fe2000f8e000a */
[----:B------:R-:W-:Y:S02]  /*2580*/  IADD3 R19, R9, R19, RZ ;  /* 0x0000001309137210 */ /* 0x000fe40007ffe0ff */
[----:B------:R-:W-:Y:S01]  /*2590*/  LEA.HI R0, R129, R129, RZ, 0x1 ;  /* 0x0000008181007211 */ /* 0x000fe200078f08ff */
[----:B------:R-:W-:Y:S01]  /*25a0*/  IMAD R17, R115, UR9, R12 ;  /* 0x0000000973117c24 */ /* 0x000fe2000f8e020c */
[----:B------:R-:W-:Y:S01]  /*25b0*/  LEA R12, P1, R8, UR6, 0x2 ;  /* 0x00000006080c7c11 */ /* 0x000fe2000f8210ff */
[----:B------:R-:W-:Y:S01]  /*25c0*/  ULDC.64 UR8, c[0x0][0x238] ;  /* 0x00008e0000087ab9 */ /* 0x000fe20000000a00 */
[----:B------:R-:W-:Y:S01]  /*25d0*/  LOP3.LUT R0, R0, 0xfffffe, RZ, 0xc0, !PT ;  /* 0x00fffffe00007812 */ /* 0x000fe200078ec0ff */
[----:B------:R-:W-:Y:S01]  /*25e0*/  IMAD.IADD R17, R11, 0x1, R17 ;  /* 0x000000010b117824 */ /* 0x000fe200078e0211 */
[----:B------:R-:W-:Y:S01]  /*25f0*/  LEA.HI.X R13, R8, UR7, R19, 0x2, P1 ;  /* 0x00000007080d7c11 */ /* 0x000fe200088f1413 */
[----:B------:R-:W-:Y:S01]  /*2600*/  ULDC.64 UR6, c[0x0][0x3d0] ;  /* 0x0000f40000067ab9 */ /* 0x000fe20000000a00 */
[----:B------:R-:W-:Y:S01]  /*2610*/  IADD3 R129, R129, -R0, RZ ;  /* 0x8000000081817210 */ /* 0x000fe20007ffe0ff */
[----:B------:R-:W0:Y:S01]  /*2620*/  LDC.64 R60, c[0x0][0x2d0] ;  /* 0x0000b400ff3c7b82 */ /* 0x000e220000000a00 */
[----:B------:R-:W-:-:S02]  /*2630*/  LEA R14, P2, R10, UR6, 0x2 ;  /* 0x000000060a0e7c11 */ /* 0x000fc4000f8410ff */
[C---:B------:R-:W-:Y:S02]  /*2640*/  IADD3 R24, P0, R27.reuse, R8, RZ ;  /* 0x000000081b187210 */ /* 0x040fe40007f1e0ff */
[----:B------:R-:W-:Y:S02]  /*2650*/  SHF.R.S32.HI R0, RZ, 0x1f, R27 ;  /* 0x0000001fff007819 */ /* 0x000fe4000001141b */
[----:B------:R-:W-:Y:S02]  /*2660*/  IADD3 R26, P1, R27, R10, RZ ;  /* 0x0000000a1b1a7210 */ /* 0x000fe40007f3e0ff */
[----:B------:R-:W-:Y:S02]  /*2670*/  IADD3.X R25, R0, R19, RZ, P0, !PT ;  /* 0x0000001300197210 */ /* 0x000fe400007fe4ff */
[----:B----4-:R-:W-:Y:S02]  /*2680*/  LEA R11, R15, UR4, 0x8 ;  /* 0x000000040f0b7c11 */ /* 0x010fe4000f8e40ff */
[----:B------:R-:W-:Y:S01]  /*2690*/  LEA.HI.X R15, R10, UR7, R17, 0x2, P2 ;  /* 0x000000070a0f7c11 */ /* 0x000fe200090f1411 */
[----:B------:R-:W-:Y:S01]  /*26a0*/  ULDC.64 UR6, c[0x0][0x230] ;  /* 0x00008c0000067ab9 */ /* 0x000fe20000000a00 */
[----:B------:R-:W-:Y:S01]  /*26b0*/  IADD3.X R27, R0, R17, RZ, P1, !PT ;  /* 0x00000011001b7210 */ /* 0x000fe20000ffe4ff */
[----:B------:R-:W-:-:S04]  /*26c0*/  IMAD.WIDE R8, R11, 0x4, R12 ;  /* 0x000000040b087825 */ /* 0x000fc800078e020c */
[----:B------:R-:W-:Y:S01]  /*26d0*/  IMAD.WIDE R10, R11, 0x4, R14 ;  /* 0x000000040b0a7825 */ /* 0x000fe200078e020e */
[C---:B------:R-:W-:Y:S02]  /*26e0*/  IADD3 R30, P1, R8.reuse, -0x300, RZ ;  /* 0xfffffd00081e7810 */ /* 0x040fe40007f3e0ff */
[----:B------:R-:W-:Y:S01]  /*26f0*/  IADD3 R28, P0, R8, -0x380, RZ ;  /* 0xfffffc80081c7810 */ /* 0x000fe20007f1e0ff */
[----:B------:R-:W-:Y:S01]  /*2700*/  IMAD R0, R118, UR6, RZ ;  /* 0x0000000676007c24 */ /* 0x000fe2000f8e02ff */
[----:B------:R-:W-:Y:S01]  /*2710*/  IADD3.X R31, R9, -0x1, RZ, P1, !PT ;  /* 0xffffffff091f7810 */ /* 0x000fe20000ffe4ff */
[C---:B------:R-:W-:Y:S01]  /*2720*/  IMAD.WIDE.U32 R62, R119.reuse, UR6, RZ ;  /* 0x00000006773e7c25 */ /* 0x040fe2000f8e00ff */
[C---:B------:R-:W-:Y:S01]  /*2730*/  IADD3 R32, P2, R8.reuse, -0x280, RZ ;  /* 0xfffffd8008207810 */ /* 0x040fe20007f5e0ff */
[----:B------:R-:W-:Y:S01]  /*2740*/  UMOV UR6, URZ ;  /* 0x0000003f00067c82 */ /* 0x000fe20008000000 */
[C---:B------:R-:W-:Y:S01]  /*2750*/  IADD3 R34, P3, R8.reuse, -0x200, RZ ;  /* 0xfffffe0008227810 */ /* 0x040fe20007f7e0ff */
[----:B------:R-:W-:Y:S01]  /*2760*/  IMAD R125, R119, UR7, R0 ;  /* 0x00000007777d7c24 */ /* 0x000fe2000f8e0200 */
        /* <DEDUP_REMOVED lines=25> */
[----:B------:R-:W-:Y:S02]  /*2900*/  P2R R0, PR, RZ, 0x2 ;  /* 0x00000002ff007803 */ /* 0x000fe40000000000 */
[----:B0123--:R-:W-:-:S09]  /*2910*/  IADD3 R125, R63, R125, RZ ;  /* 0x0000007d3f7d7210 */ /* 0x00ffd20007ffe0ff */
.L_x_9919:
[----:B------:R-:W-:Y:S01]  /*2920*/  SHF.R.S32.HI R152, RZ, 0x1f, R126 ;  /* 0x0000001fff987819 */ /* 0x000fe2000001147e */
[----:B------:R-:W-:-:S04]  /*2930*/  IMAD.WIDE.U32 R8, R126, UR10, RZ ;  /* 0x0000000a7e087c25 */ /* 0x000fc8000f8e00ff */
[----:B----4-:R-:W-:-:S04]  /*2940*/  IMAD R11, R152, UR10, RZ ;  /* 0x0000000a980b7c24 */ /* 0x010fc8000f8e02ff */
[----:B------:R-:W-:Y:S01]  /*2950*/  IMAD R13, R126, UR11, R11 ;  /* 0x0000000b7e0d7c24 */ /* 0x000fe2000f8e020b */
[----:B------:R-:W-:-:S04]  /*2960*/  LEA R11, P1, R8, R93, 0x1 ;  /* 0x0000005d080b7211 */ /* 0x000fc800078208ff */
[----:B------:R-:W-:Y:S02]  /*2970*/  IADD3 R9, R9, R13, RZ ;  /* 0x0000000d09097210 */ /* 0x000fe40007ffe0ff */
[----:B------:R-:W-:Y:S02]  /*2980*/  IADD3 R10, P2, R11, R88, RZ ;  /* 0x000000580b0a7210 */ /* 0x000fe40007f5e0ff */
[----:B------:R-:W-:-:S04]  /*2990*/  LEA.HI.X R8, R8, R92, R9, 0x1, P1 ;  /* 0x0000005c08087211 */ /* 0x000fc800008f0c09 */
[----:B------:R-:W-:-:S06]  /*29a0*/  IADD3.X R11, R8, R87, RZ, P2, !PT ;  /* 0x00000057080b7210 */ /* 0x000fcc00017fe4ff */
[----:B--2---:R-:W2:Y:S01]  /*29b0*/  LDG.E.128 R8, desc[UR12][R10.64] ;  /* 0x0000000c0a087981 */ /* 0x004ea2000c1e1d00 */
[----:B0-----:R-:W-:Y:S01]  /*29c0*/  MOV R12, R62 ;  /* 0x0000003e000c7202 */ /* 0x001fe20000000f00 */
[C---:B------:R-:W-:Y:S01]  /*29d0*/  IMAD R15, R152.reuse, UR8, RZ ;  /* 0x00000008980f7c24 */ /* 0x040fe2000f8e02ff */
[----:B------:R-:W-:Y:S01]  /*29e0*/  MOV R13, R125 ;  /* 0x0000007d000d7202 */ /* 0x000fe20000000f00 */
[----:B------:R-:W-:Y:S02]  /*29f0*/  IMAD R19, R152, UR16, RZ ;  /* 0x0000001098137c24 */ /* 0x000fe4000f8e02ff */
[C---:B------:R-:W-:Y:S02]  /*2a00*/  IMAD R15, R126.reuse, UR9, R15 ;  /* 0x000000097e0f7c24 */ /* 0x040fe4000f8e020f */
[----:B------:R-:W-:-:S04]  /*2a10*/  IMAD.WIDE.U32 R12, R126, UR8, R12 ;  /* 0x000000087e0c7c25 */ /* 0x000fc8000f8e000c */
[----:B------:R-:W-:Y:S01]  /*2a20*/  IMAD.WIDE.U32 R16, R126, UR16, RZ ;  /* 0x000000107e107c25 */ /* 0x000fe2000f8e00ff */
[----:B------:R-:W-:Y:S02]  /*2a30*/  LEA R14, P1, R12, R60, 0x2 ;  /* 0x0000003c0c0e7211 */ /* 0x000fe400078210ff */
[----:B------:R-:W-:Y:S01]  /*2a40*/  IADD3 R0, R13, R15, RZ ;  /* 0x0000000f0d007210 */ /* 0x000fe20007ffe0ff */
[----:B------:R-:W-:Y:S01]  /*2a50*/  IMAD R145, R126, UR17, R19 ;  /* 0x000000117e917c24 */ /* 0x000fe2000f8e0213 */
[----:B------:R-:W-:Y:S02]  /*2a60*/  LEA R19, P2, R16, R91, 0x1 ;  /* 0x0000005b10137211 */ /* 0x000fe400078408ff */
[----:B------:R-:W-:Y:S02]  /*2a70*/  LEA.HI.X R15, R12, R61, R0, 0x2, P1 ;  /* 0x0000003d0c0f7211 */ /* 0x000fe400008f1400 */
[----:B------:R-:W-:-:S03]  /*2a80*/  IADD3 R13, R17, R145, RZ ;  /* 0x00000091110d7210 */ /* 0x000fc60007ffe0ff */
[----:B---3--:R-:W3:Y:S01]  /*2a90*/  LDG.E R122, desc[UR12][R14.64] ;  /* 0x0000000c0e7a7981 */ /* 0x008ee2000c1e1900 */
[----:B------:R-:W-:Y:S02]  /*2aa0*/  LEA.HI.X R0, R16, R90, R13, 0x1, P2 ;  /* 0x0000005a10007211 */ /* 0x000fe400010f0c0d */
[----:B------:R-:W-:-:S04]  /*2ab0*/  IADD3 R16, P1, R19, R88, RZ ;  /* 0x0000005813107210 */ /* 0x000fc80007f3e0ff */
[----:B------:R-:W-:Y:S02]  /*2ac0*/  IADD3.X R17, R0, R87, RZ, P1, !PT ;  /* 0x0000005700117210 */ /* 0x000fe40000ffe4ff */
[----:B------:R-:W-:-:S04]  /*2ad0*/  ISETP.GT.AND P1, PT, R89, 0x1, PT ;  /* 0x000000015900780c */ /* 0x000fc80003f24270 */
[----:B------:R-:W-:-:S13]  /*2ae0*/  ISETP.EQ.AND P1, PT, R163, RZ, P1 ;  /* 0x000000ffa300720c */ /* 0x000fda0000f22270 */
[----:B------:R-:W0:Y:S01]  /*2af0*/  @P1 LDC R147, c[0x0][0x21c] ;  /* 0x00008700ff931b82 */ /* 0x000e220000000800 */
[----:B-12---:R1:W-:Y:S01]  /*2b00*/  STS.128 [R86], R8 ;  /* 0x0000000856007388 */ /* 0x0063e20000000c00 */
[----:B------:R-:W-:-:S03]  /*2b10*/  NOP ;  /* 0x0000000000007918 */ /* 0x000fc60000000000 */
[----:B------:R-:W2:Y:S01]  /*2b20*/  LDG.E.128 R16, desc[UR12][R16.64] ;  /* 0x0000000c10107981 */ /* 0x000ea2000c1e1d00 */
[----:B------:R-:W-:Y:S02]  /*2b30*/  ISETP.NE.AND P3, PT, R112, RZ, PT ;  /* 0x000000ff7000720c */ /* 0x000fe40003f65270 */
[----:B------:R-:W-:Y:S02]  /*2b40*/  LEA R13, R129, R126, 0x8 ;  /* 0x0000007e810d7211 */ /* 0x000fe400078e40ff */
[----:B------:R-:W-:Y:S02]  /*2b50*/  @P1 IADD3 R145, R89, -0x2, RZ ;  /* 0xfffffffe59911810 */ /* 0x000fe40007ffe0ff */
[----:B-1----:R-:W-:Y:S01]  /*2b60*/  SEL R8, R13, R124, !P3 ;  /* 0x0000007c0d087207 */ /* 0x002fe20005800000 */
[----:B---3--:R-:W-:-:S04]  /*2b70*/  FMUL.FTZ R168, R122, 1.4426950216293334961 ;  /* 0x3fb8aa3b7aa87820 */ /* 0x008fc80000410000 */
[----:B------:R-:W-:Y:S01]  /*2b80*/  FMUL.FTZ R0, R168, R73 ;  /* 0x00000049a8007220 */ /* 0x000fe20000410000 */
[----:B0-----:R-:W-:Y:S01]  /*2b90*/  @P1 IMAD R147, R145, R147, R126 ;  /* 0x0000009391931224 */ /* 0x001fe200078e027e */
[----:B------:R-:W-:Y:S02]  /*2ba0*/  LEA R145, R8, R109, 0x2 ;  /* 0x0000006d08917211 */ /* 0x000fe400078e10ff */
[----:B------:R-:W0:Y:S02]  /*2bb0*/  LDS.128 R8, [R86] ;  /* 0x0000000056087984 */ /* 0x000e240000000c00 */
[----:B------:R-:W1:Y:S01]  /*2bc0*/  MUFU.EX2 R0, R0 ;  /* 0x0000000000007308 */ /* 0x000e620000000800 */
[C---:B------:R-:W-:Y:S01]  /*2bd0*/  FMUL.FTZ R153, R168.reuse, R69 ;  /* 0x00000045a8997220 */ /* 0x040fe20000410000 */
[C---:B------:R-:W-:Y:S01]  /*2be0*/  FMUL.FTZ R154, R168.reuse, R72 ;  /* 0x00000048a89a7220 */ /* 0x040fe20000410000 */
[----:B------:R-:W-:-:S05]  /*2bf0*/  FMUL.FTZ R155, R168, R68 ;  /* 0x00000044a89b7220 */ /* 0x000fca0000410000 */
[----:B------:R-:W3:Y:S01]  /*2c00*/  MUFU.EX2 R153, R153 ;  /* 0x0000009900997308 */ /* 0x000ee20000000800 */
[----:B------:R-:W-:Y:S01]  /*2c10*/  FMUL.FTZ R156, R168, R71 ;  /* 0x00000047a89c7220 */ /* 0x000fe20000410000 */
[----:B------:R-:W-:-:S06]  /*2c20*/  MOV R149, RZ ;  /* 0x000000ff00957202 */ /* 0x000fcc0000000f00 */
[----:B------:R-:W4:Y:S01]  /*2c30*/  MUFU.EX2 R154, R154 ;  /* 0x0000009a009a7308 */ /* 0x000f220000000800 */
[----:B------:R-:W-:Y:S01]  /*2c40*/  FMUL.FTZ R159, R168, R67 ;  /* 0x00000043a89f7220 */ /* 0x000fe20000410000 */
[----:B------:R-:W-:-:S06]  /*2c50*/  @P1 IMAD.WIDE R146, R147, 0x8, R22 ;  /* 0x0000000893921825 */ /* 0x000fcc00078e0216 */
[----:B------:R-:W4:Y:S01]  /*2c60*/  MUFU.EX2 R155, R155 ;  /* 0x0000009b009b7308 */ /* 0x000f220000000800 */
[----:B------:R-:W-:-:S07]  /*2c70*/  FMUL.FTZ R157, R144, R73 ;  /* 0x00000049909d7220 */ /* 0x000fce0000410000 */
[----:B------:R-:W4:Y:S01]  /*2c80*/  MUFU.EX2 R156, R156 ;  /* 0x0000009c009c7308 */ /* 0x000f220000000800 */
[----:B------:R-:W-:Y:S01]  /*2c90*/  FMUL.FTZ R144, R168, R70 ;  /* 0x00000046a8907220 */ /* 0x000fe20000410000 */
[----:B0-----:R-:W-:-:S06]  /*2ca0*/  PRMT R148, R11, 0x7632, R148 ;  /* 0x000076320b947816 */ /* 0x001fcc0000000094 */
[----:B------:R-:W0:Y:S01]  /*2cb0*/  MUFU.EX2 R159, R159 ;  /* 0x0000009f009f7308 */ /* 0x000e220000000800 */
[----:B------:R-:W-:-:S07]  /*2cc0*/  FMUL.FTZ R142, R142, R69 ;  /* 0x000000458e8e7220 */ /* 0x000fce0000410000 */
[----:B------:R-:W0:Y:S01]  /*2cd0*/  MUFU.EX2 R144, R144 ;  /* 0x0000009000907308 */ /* 0x000e220000000800 */
[----:B------:R-:W-:Y:S01]  /*2ce0*/  SHF.L.U32 R148, R148, 0x10, RZ ;  /* 0x0000001094947819 */ /* 0x000fe200000006ff */
[----:B------:R-:W-:Y:S01]  /*2cf0*/  BSSY B0, `(.L_x_9899) ;  /* 0x0000047000007945 */ /* 0x000fe20003800000 */
[----:B--2---:R2:W-:Y:S01]  /*2d00*/  STS.128 [R86+0x210], R16 ;  /* 0x0002101056007388 */ /* 0x0045e20000000c00 */
[----:B------:R-:W-:-:S03]  /*2d10*/  NOP ;  /* 0x0000000000007918 */ /* 0x000fc60000000000 */
[----:B------:R-:W4:Y:S04]  /*2d20*/  LDS.128 R12, [R86+0x210] ;  /* 0x00021000560c7984 */ /* 0x000f280000000c00 */
[----:B-1----:R1:W-:Y:S01]  /*2d30*/  STS [R145+0xe98], R0 ;  /* 0x000e980091007388 */ /* 0x0023e20000000800 */
[----:B------:R-:W-:Y:S01]  /*2d40*/  BAR.SYNC.DEFER_BLOCKING 0x0 ;  /* 0x0000000000007b1d */ /* 0x000fe20000010000 */
[----:B--2---:R-:W-:Y:S01]  /*2d50*/  SHF.L.U32 R19, R11, 0x10, RZ ;  /* 0x000000100b137819 */ /* 0x004fe200000006ff */
[----:B---3--:R-:W-:Y:S01]  /*2d60*/  FMUL.FTZ R11, R0, R153 ;  /* 0x00000099000b7220 */ /* 0x008fe20000410000 */
[----:B------:R-:W-:-:S03]  /*2d70*/  SHF.L.U32 R17, R9, 0x10, RZ ;  /* 0x0000001009117819 */ /* 0x000fc600000006ff */
[----:B------:R2:W5:Y:S01]  /*2d80*/  @P1 LDG.E R149, desc[UR12][R146.64+0x4] ;  /* 0x0000040c92951981 */ /* 0x000562000c1e1900 */
[----:B----4-:R-:W-:Y:S01]  /*2d90*/  IMAD.U32 R151, R13, 0x10000, RZ ;  /* 0x000100000d977824 */ /* 0x010fe200078e00ff */
[----:B--2---:R-:W-:Y:S02]  /*2da0*/  PRMT R146, R9, 0x7632, R146 ;  /* 0x0000763209927816 */ /* 0x004fe40000000092 */
[----:B------:R-:W-:Y:S01]  /*2db0*/  PRMT R9, R13, 0x7632, R9 ;  /* 0x000076320d097816 */ /* 0x000fe20000000009 */
[----:B------:R-:W-:Y:S01]  /*2dc0*/  FMUL.FTZ R13, R140, R71 ;  /* 0x000000478c0d7220 */ /* 0x000fe20000410000 */
[-C--:B------:R-:W-:Y:S01]  /*2dd0*/  FMUL.FTZ R140, R168, R66.reuse ;  /* 0x00000042a88c7220 */ /* 0x080fe20000410000 */
[----:B------:R-:W-:Y:S01]  /*2de0*/  FMUL.FTZ R168, R154, R11 ;  /* 0x0000000b9aa87220 */ /* 0x000fe20000410000 */
[----:B------:R-:W-:-:S03]  /*2df0*/  FMUL.FTZ R11, R121, R66 ;  /* 0x00000042790b7220 */ /* 0x000fc60000410000 */
[----:B------:R-:W-:Y:S01]  /*2e00*/  FMUL.FTZ R121, R155, R168 ;  /* 0x000000a89b797220 */ /* 0x000fe20000410000 */
[C---:B------:R-:W-:Y:S02]  /*2e10*/  PRMT R165, R15.reuse, 0x7632, R165 ;  /* 0x000076320fa57816 */ /* 0x040fe400000000a5 */
[----:B------:R-:W-:Y:S01]  /*2e20*/  SHF.L.U32 R167, R15, 0x10, RZ ;  /* 0x000000100fa77819 */ /* 0x000fe200000006ff */
[----:B------:R-:W-:Y:S01]  /*2e30*/  FMUL.FTZ R15, R141, R68 ;  /* 0x000000448d0f7220 */ /* 0x000fe20000410000 */
[----:B------:R-:W-:Y:S01]  /*2e40*/  FMUL.FTZ R168, R156, R121 ;  /* 0x000000799ca87220 */ /* 0x000fe20000410000 */
[----:B------:R-:W-:Y:S02]  /*2e50*/  @P0 LEA R141, R112, R109, 0x2 ;  /* 0x0000006d708d0211 */ /* 0x000fe400078e10ff */
[C---:B------:R-:W-:Y:S02]  /*2e60*/  PRMT R150, R14.reuse, 0x7632, R150 ;  /* 0x000076320e967816 */ /* 0x040fe40000000096 */
[----:B------:R-:W-:Y:S01]  /*2e70*/  SHF.L.U32 R166, R14, 0x10, RZ ;  /* 0x000000100ea67819 */ /* 0x000fe200000006ff */
[----:B------:R-:W-:Y:S01]  /*2e80*/  FMUL.FTZ R14, R143, R72 ;  /* 0x000000488f0e7220 */ /* 0x000fe20000410000 */
[----:B0-----:R-:W-:Y:S01]  /*2e90*/  FMUL.FTZ R143, R159, R168 ;  /* 0x000000a89f8f7220 */ /* 0x001fe20000410000 */
[----:B------:R-:W-:-:S02]  /*2ea0*/  FMUL.FTZ R168, R84, R151 ;  /* 0x0000009754a87220 */ /* 0x000fc40000410000 */
[----:B------:R0:W2:Y:S01]  /*2eb0*/  @P0 LDS R151, [R141+0x169c] ;  /* 0x00169c008d970984 */ /* 0x0000a20000000800 */
[C---:B-1----:R-:W-:Y:S02]  /*2ec0*/  PRMT R145, R8.reuse, 0x7632, R145 ;  /* 0x0000763208917816 */ /* 0x042fe40000000091 */
[----:B------:R-:W-:Y:S02]  /*2ed0*/  SHF.L.U32 R16, R8, 0x10, RZ ;  /* 0x0000001008107819 */ /* 0x000fe400000006ff */
[----:B------:R-:W-:Y:S01]  /*2ee0*/  SHF.L.U32 R145, R145, 0x10, RZ ;  /* 0x0000001091917819 */ /* 0x000fe200000006ff */
[----:B------:R-:W1:Y:S02]  /*2ef0*/  MUFU.EX2 R140, R140 ;  /* 0x0000008c008c7308 */ /* 0x000e640000000800 */
[----:B------:R-:W-:Y:S02]  /*2f00*/  FMUL.FTZ R169, R16, R157 ;  /* 0x0000009d10a97220 */ /* 0x000fe40000410000 */
[----:B------:R-:W-:Y:S01]  /*2f10*/  FMUL.FTZ R172, R145, R142 ;  /* 0x0000008e91ac7220 */ /* 0x000fe20000410000 */
[----:B------:R-:W-:-:S02]  /*2f20*/  PRMT R147, R10, 0x7632, R147 ;  /* 0x000076320a937816 */ /* 0x000fc40000000093 */
[----:B------:R-:W-:Y:S01]  /*2f30*/  SHF.L.U32 R18, R10, 0x10, RZ ;  /* 0x000000100a127819 */ /* 0x000fe200000006ff */
[----:B------:R-:W-:Y:S01]  /*2f40*/  FMUL.FTZ R10, R123, R70 ;  /* 0x000000467b0a7220 */ /* 0x000fe20000410000 */
[----:B------:R-:W-:Y:S01]  /*2f50*/  SHF.L.U32 R146, R146, 0x10, RZ ;  /* 0x0000001092927819 */ /* 0x000fe200000006ff */
[----:B------:R-:W-:Y:S01]  /*2f60*/  FMUL.FTZ R171, R17, R14 ;  /* 0x0000000e11ab7220 */ /* 0x000fe20000410000 */
[----:B------:R-:W-:Y:S01]  /*2f70*/  FFMA.FTZ R123, R153, R169, R172 ;  /* 0x000000a9997b7223 */ /* 0x000fe200000100ac */
[----:B------:R-:W-:Y:S01]  /*2f80*/  SHF.L.U32 R165, R165, 0x10, RZ ;  /* 0x00000010a5a57819 */ /* 0x000fe200000006ff */
[----:B------:R-:W-:Y:S01]  /*2f90*/  FMUL.FTZ R175, R144, R143 ;  /* 0x0000008f90af7220 */ /* 0x000fe20000410000 */
[----:B------:R-:W-:Y:S01]  /*2fa0*/  PRMT R8, R12, 0x7632, R8 ;  /* 0x000076320c087816 */ /* 0x000fe20000000008 */
[----:B------:R-:W-:Y:S01]  /*2fb0*/  FFMA.FTZ R143, R154, R123, R171 ;  /* 0x0000007b9a8f7223 */ /* 0x000fe200000100ab */
[----:B------:R-:W-:Y:S01]  /*2fc0*/  SHF.L.U32 R164, R12, 0x10, RZ ;  /* 0x000000100ca47819 */ /* 0x000fe200000006ff */
[----:B------:R-:W-:Y:S01]  /*2fd0*/  FMUL.FTZ R174, R146, R15 ;  /* 0x0000000f92ae7220 */ /* 0x000fe20000410000 */
[----:B------:R-:W-:Y:S01]  /*2fe0*/  SHF.L.U32 R147, R147, 0x10, RZ ;  /* 0x0000001093937819 */ /* 0x000fe200000006ff */
        /* <DEDUP_REMOVED lines=13> */
[----:B-1----:R-:W-:Y:S01]  /*30c0*/  FFMA.FTZ R177, R140, R150, R167 ;  /* 0x000000968cb17223 */ /* 0x002fe200000100a7 */
[----:B0-----:R-:W-:Y:S06]  /*30d0*/  @P0 BRA `(.L_x_9900) ;  /* 0x0000000000200947 */ /* 0x001fec0003800000 */
[----:B------:R-:W-:Y:S01]  /*30e0*/  ISETP.NE.AND P0, PT, R89, R128, PT ;  /* 0x000000805900720c */ /* 0x000fe20003f05270 */
[----:B--2---:R-:W-:-:S12]  /*30f0*/  HFMA2.MMA R151, -RZ, RZ, 1.875, 0 ;  /* 0x3f800000ff977435 */ /* 0x004fd800000001ff */
[----:B------:R-:W-:-:S04]  /*3100*/  @P0 LEA.HI R123, R89, R89, RZ, 0x1 ;  /* 0x00000059597b0211 */ /* 0x000fc800078f08ff */
[----:B------:R-:W-:-:S04]  /*3110*/  @P0 LOP3.LUT R170, R123, 0xfffffe, RZ, 0xc0, !PT ;  /* 0x00fffffe7baa0812 */ /* 0x000fc800078ec0ff */
[----:B------:R-:W-:-:S04]  /*3120*/  @P0 IADD3 R123, -R170, R89, RZ ;  /* 0x00000059aa7b0210 */ /* 0x000fc80007ffe1ff */
[----:B------:R-:W-:-:S04]  /*3130*/  @P0 LEA R170, R123, R126, 0x8 ;  /* 0x0000007e7baa0211 */ /* 0x000fc800078e40ff */
[----:B------:R-:W-:-:S05]  /*3140*/  @P0 LEA R170, R170, R109, 0x2 ;  /* 0x0000006daaaa0211 */ /* 0x000fca00078e10ff */
[----:B------:R0:W1:Y:S02]  /*3150*/  @P0 LDS R151, [R170+0xe98] ;  /* 0x000e9800aa970984 */ /* 0x0000640000000800 */
.L_x_9900:
[----:B------:R-:W-:Y:S05]  /*3160*/  BSYNC B0 ;  /* 0x0000000000007941 */ /* 0x000fea0003800000 */
.L_x_9899:
[----:B-12---:R-:W-:Y:S01]  /*3170*/  FMUL.FTZ R141, R140, R151 ;  /* 0x000000978c8d7220 */ /* 0x006fe20000410000 */
[----:B------:R-:W-:Y:S01]  /*3180*/  FFMA.FTZ R165, R156, R165, R173 ;  /* 0x000000a59ca57223 */ /* 0x000fe200000100ad */
[----:B------:R-:W-:Y:S01]  /*3190*/  FMUL.FTZ R123, R83, R166 ;  /* 0x000000a6537b7220 */ /* 0x000fe20000410000 */
[C---:B0-----:R-:W-:Y:S01]  /*31a0*/  FFMA.FTZ R170, R144.reuse, R177, R143 ;  /* 0x000000b190aa7223 */ /* 0x041fe2000001008f */
        /* <DEDUP_REMOVED lines=13> */
[----:B------:R-:W-:Y:S01]  /*3280*/  SHFL.UP PT, R8, R175, 0x1, RZ ;  /* 0x04200000af087989 */ /* 0x000fe200000e00ff */
[----:B------:R-:W-:Y:S01]  /*3290*/  ISETP.GE.AND P0, PT, R110, 0x1, PT ;  /* 0x000000016e00780c */ /* 0x000fe20003f06270 */
[C---:B------:R-:W-:Y:S01]  /*32a0*/  FFMA.FTZ R178, R154.reuse, R178, R141 ;  /* 0x000000b29ab27223 */ /* 0x040fe2000001008d */
[----:B------:R-:W-:Y:S01]  /*32b0*/  FMUL.FTZ R170, R154, R177 ;  /* 0x000000b19aaa7220 */ /* 0x000fe20000410000 */
[----:B------:R-:W0:Y:S01]  /*32c0*/  SHFL.UP PT, R9, R166, 0x1, RZ ;  /* 0x04200000a6097989 */ /* 0x000e2200000e00ff */
[----:B------:R-:W-:Y:S01]  /*32d0*/  ISETP.NE.AND P1, PT, R163, 0x1f, PT ;  /* 0x0000001fa300780c */ /* 0x000fe20003f25270 */
[C---:B------:R-:W-:Y:S01]  /*32e0*/  FFMA.FTZ R178, R153.reuse, R178, R164 ;  /* 0x000000b299b27223 */ /* 0x040fe200000100a4 */
[----:B------:R-:W-:Y:S01]  /*32f0*/  FMUL.FTZ R179, R153, R170 ;  /* 0x000000aa99b37220 */ /* 0x000fe20000410000 */
[----:B------:R-:W-:Y:S01]  /*3300*/  ISETP.GE.U32.AND P2, PT, R163, 0x18, PT ;  /* 0x00000018a300780c */ /* 0x000fe20003f46070 */
[----:B------:R-:W-:Y:S01]  /*3310*/  USHF.L.U32 UR22, UR5, 0x2, URZ ;  /* 0x0000000205167899 */ /* 0x000fe2000800063f */
[----:B------:R-:W-:Y:S01]  /*3320*/  LEA R183, R126, R109, 0x3 ;  /* 0x0000006d7eb77211 */ /* 0x000fe200078e18ff */
[----:B------:R-:W1:Y:S01]  /*3330*/  SHFL.DOWN PT, R177, R178, 0x1, 0x1f ;  /* 0x08201f00b2b17f89 */ /* 0x000e6200000e0000 */
[----:B------:R-:W-:Y:S03]  /*3340*/  BSSY B0, `(.L_x_9901) ;  /* 0x00000ad000007945 */ /* 0x000fe60003800000 */
[----:B------:R-:W2:Y:S01]  /*3350*/  SHFL.DOWN PT, R170, R179, 0x1, 0x1f ;  /* 0x08201f00b3aa7f89 */ /* 0x000ea200000e0000 */
[C---:B0-----:R-:W-:Y:S01]  /*3360*/  @P0 FFMA.FTZ R166, R175.reuse, R9, R166 ;  /* 0x00000009afa60223 */ /* 0x041fe200000100a6 */
[----:B------:R-:W-:Y:S01]  /*3370*/  @P0 FMUL.FTZ R175, R175, R8 ;  /* 0x00000008afaf0220 */ /* 0x000fe20000410000 */
[----:B------:R-:W-:-:S03]  /*3380*/  ISETP.GE.AND P0, PT, R110, 0x2, PT ;  /* 0x000000026e00780c */ /* 0x000fc60003f06270 */
[----:B------:R-:W0:Y:S01]  /*3390*/  SHFL.UP PT, R9, R166, 0x2, RZ ;  /* 0x04400000a6097989 */ /* 0x000e2200000e00ff */
[----:B-1----:R-:W-:-:S03]  /*33a0*/  @P1 FFMA.FTZ R178, R179, R177, R178 ;  /* 0x000000b1b3b21223 */ /* 0x002fc600000100b2 */
[----:B------:R-:W1:Y:S01]  /*33b0*/  SHFL.UP PT, R8, R175, 0x2, RZ ;  /* 0x04400000af087989 */ /* 0x000e6200000e00ff */
[----:B--2---:R-:W-:Y:S01]  /*33c0*/  @P1 FMUL.FTZ R179, R179, R170 ;  /* 0x000000aab3b31220 */ /* 0x004fe20000410000 */
[----:B------:R-:W-:Y:S02]  /*33d0*/  ISETP.GE.U32.AND P1, PT, R163, 0x1e, PT ;  /* 0x0000001ea300780c */ /* 0x000fe40003f26070 */
[----:B------:R-:W2:Y:S04]  /*33e0*/  SHFL.DOWN PT, R177, R178, 0x2, 0x1f ;  /* 0x08401f00b2b17f89 */ /* 0x000ea800000e0000 */
[----:B------:R-:W3:Y:S01]  /*33f0*/  SHFL.DOWN PT, R170, R179, 0x2, 0x1f ;  /* 0x08401f00b3aa7f89 */ /* 0x000ee200000e0000 */
[C---:B0-----:R-:W-:Y:S01]  /*3400*/  @P0 FFMA.FTZ R166, R175.reuse, R9, R166 ;  /* 0x00000009afa60223 */ /* 0x041fe200000100a6 */
[----:B-1----:R-:W-:-:S04]  /*3410*/  @P0 FMUL.FTZ R175, R175, R8 ;  /* 0x00000008afaf0220 */ /* 0x002fc80000410000 */
[----:B------:R-:W0:Y:S01]  /*3420*/  SHFL.UP PT, R9, R166, 0x4, RZ ;  /* 0x04800000a6097989 */ /* 0x000e2200000e00ff */
[----:B------:R-:W-:Y:S01]  /*3430*/  ISETP.GE.AND P0, PT, R110, 0x4, PT ;  /* 0x000000046e00780c */ /* 0x000fe20003f06270 */
[C---:B--2---:R-:W-:Y:S02]  /*3440*/  @!P1 FFMA.FTZ R178, R179.reuse, R177, R178 ;  /* 0x000000b1b3b29223 */ /* 0x044fe400000100b2 */
        /* <DEDUP_REMOVED lines=11> */
[----:B--2---:R-:W-:Y:S01]  /*3500*/  @!P1 FFMA.FTZ R178, R179, R181, R178 ;  /* 0x000000b5b3b29223 */ /* 0x004fe200000100b2 */
        /* <DEDUP_REMOVED lines=34> */
[----:B------:R-:W0:Y:S02]  /*3730*/  SHFL.IDX PT, R0, R179, RZ, 0x1f ;  /* 0x00001fffb3007589 */ /* 0x000e2400000e0000 */
[----:B------:R-:W-:Y:S01]  /*3740*/  FFMA.FTZ R182, R154, R180, R171 ;  /* 0x000000b49ab67223 */ /* 0x000fe200000100ab */
[----:B------:R-:W-:-:S03]  /*3750*/  FFMA.FTZ R151, R177, R151, R150 ;  /* 0x00000097b1977223 */ /* 0x000fc60000010096 */
[----:B------:R-:W-:Y:S01]  /*3760*/  FFMA.FTZ R189, R155, R182, R174 ;  /* 0x000000b69bbd7223 */ /* 0x000fe200000100ae */
[----:B------:R-:W-:Y:S01]  /*3770*/  FFMA.FTZ R149, R140, R151, R167 ;  /* 0x000000978c957223 */ /* 0x000fe200000100a7 */
[----:B------:R-:W-:Y:S01]  /*3780*/  FMUL.FTZ R172, R151, R66 ;  /* 0x0000004297ac7220 */ /* 0x000fe20000410000 */
[----:B------:R-:W-:Y:S01]  /*3790*/  FMUL.FTZ R187, R84, R182 ;  /* 0x000000b654bb7220 */ /* 0x000fe20000410000 */
[----:B------:R-:W-:Y:S01]  /*37a0*/  FFMA.FTZ R191, R156, R189, R173 ;  /* 0x000000bd9cbf7223 */ /* 0x000fe200000100ad */
[----:B------:R-:W-:Y:S01]  /*37b0*/  FFMA.FTZ R150, R144, R149, R143 ;  /* 0x0000009590967223 */ /* 0x000fe2000001008f */
[----:B------:R-:W-:Y:S02]  /*37c0*/  FMUL.FTZ R170, R149, R70 ;  /* 0x0000004695aa7220 */ /* 0x000fe40000410000 */
[C---:B------:R-:W-:Y:S01]  /*37d0*/  FFMA.FTZ R176, R159.reuse, R191, R176 ;  /* 0x000000bf9fb07223 */ /* 0x040fe200000100b0 */
[----:B------:R-:W-:Y:S01]  /*37e0*/  FFMA.FTZ R159, R159, R150, R123 ;  /* 0x000000969f9f7223 */ /* 0x000fe2000001007b */
[----:B------:R-:W-:Y:S01]  /*37f0*/  SHF.L.U32 R123, R7, 0x10, RZ ;  /* 0x00000010077b7819 */ /* 0x000fe200000006ff */
[----:B------:R-:W-:Y:S01]  /*3800*/  FFMA.FTZ R166, R18, -R13, R191 ;  /* 0x8000000d12a67223 */ /* 0x000fe200000100bf */
[----:B------:R-:W-:Y:S01]  /*3810*/  FFMA.FTZ R174, R144, R176, R121 ;  /* 0x000000b090ae7223 */ /* 0x000fe20000010079 */
[----:B------:R-:W-:Y:S01]  /*3820*/  FFMA.FTZ R165, R156, R159, R165 ;  /* 0x0000009f9ca57223 */ /* 0x000fe200000100a5 */
[----:B------:R-:W-:Y:S01]  /*3830*/  FFMA.FTZ R156, R145, -R142, R180 ;  /* 0x8000008e919c7223 */ /* 0x000fe200000100b4 */
[----:B------:R-:W-:Y:S01]  /*3840*/  SHF.L.U32 R121, R158, 0x10, RZ ;  /* 0x000000109e797819 */ /* 0x000fe200000006ff */
[----:B------:R-:W-:Y:S01]  /*3850*/  FMUL.FTZ R143, R123, R170 ;  /* 0x000000aa7b8f7220 */ /* 0x000fe20000410000 */
[----:B------:R-:W-:Y:S01]  /*3860*/  FFMA.FTZ R155, R155, R165, R168 ;  /* 0x000000a59b9b7223 */ /* 0x000fe200000100a8 */
[C---:B0-----:R-:W-:Y:S01]  /*3870*/  FFMA.FTZ R9, R0.reuse, R9, R169 ;  /* 0x0000000900097223 */ /* 0x041fe200000100a9 */
[----:B------:R-:W-:Y:S01]  /*3880*/  FMUL.FTZ R8, R0, R8 ;  /* 0x0000000800087220 */ /* 0x000fe20000410000 */
[----:B------:R-:W-:Y:S01]  /*3890*/  FFMA.FTZ R0, R16, -R157, R181 ;  /* 0x8000009d10007223 */ /* 0x000fe200000100b5 */
[----:B------:R-:W-:Y:S01]  /*38a0*/  FFMA.FTZ R154, R154, R155, R141 ;  /* 0x0000009b9a9a7223 */ /* 0x000fe2000001008d */
[----:B------:R-:W-:Y:S01]  /*38b0*/  FFMA.FTZ R157, R17, -R14, R182 ;  /* 0x8000000e119d7223 */ /* 0x000fe200000100b6 */
[----:B------:R-:W-:Y:S01]  /*38c0*/  FMUL.FTZ R14, R155, R72 ;  /* 0x000000489b0e7220 */ /* 0x000fe20000410000 */
[----:B------:R0:W-:Y:S01]  /*38d0*/  @!P1 STS.64 [R183+0x1718], R8 ;  /* 0x00171808b7009388 */ /* 0x0001e20000000a00 */
[----:B------:R-:W-:Y:S01]  /*38e0*/  FFMA.FTZ R153, R153, R154, R164 ;  /* 0x0000009a99997223 */ /* 0x000fe200000100a4 */
[----:B------:R-:W-:Y:S01]  /*38f0*/  FMUL.FTZ R171, R154, R69 ;  /* 0x000000459aab7220 */ /* 0x000fe20000410000 */
[----:B------:R-:W-:Y:S01]  /*3900*/  FMUL.FTZ R167, R121, R172 ;  /* 0x000000ac79a77220 */ /* 0x000fe20000410000 */
[----:B------:R-:W-:Y:S01]  /*3910*/  SHF.L.U32 R141, R161, 0x10, RZ ;  /* 0x00000010a18d7819 */ /* 0x000fe200000006ff */
[----:B------:R-:W-:Y:S01]  /*3920*/  FMUL.FTZ R169, R153, R73 ;  /* 0x0000004999a97220 */ /* 0x000fe20000410000 */
[----:B------:R-:W-:Y:S01]  /*3930*/  FMUL.FTZ R142, R165, R68 ;  /* 0x00000044a58e7220 */ /* 0x000fe20000410000 */
[----:B------:R-:W-:Y:S01]  /*3940*/  FFMA.FTZ R164, R146, -R15, R189 ;  /* 0x8000000f92a47223 */ /* 0x000fe200000100bd */
[----:B------:R-:W-:Y:S01]  /*3950*/  FFMA.FTZ R195, R140, R174, R139 ;  /* 0x000000ae8cc37223 */ /* 0x000fe2000001008b */
[----:B------:R1:W-:Y:S01]  /*3960*/  STS [R108+0x1c], R167 ;  /* 0x00001ca76c007388 */ /* 0x0003e20000000800 */
[----:B------:R-:W-:Y:S01]  /*3970*/  FMUL.FTZ R173, R141, R142 ;  /* 0x0000008e8dad7220 */ /* 0x000fe20000410000 */
[----:B------:R-:W-:Y:S01]  /*3980*/  SHF.L.U32 R140, R6, 0x10, RZ ;  /* 0x00000010068c7819 */ /* 0x000fe200000006ff */
[----:B0-----:R-:W-:Y:S01]  /*3990*/  FFMA.FTZ R9, R0, R169, RZ ;  /* 0x000000a900097223 */ /* 0x001fe200000100ff */
[----:B------:R0:W-:Y:S01]  /*39a0*/  STS [R108+0x18], R143 ;  /* 0x0000188f6c007388 */ /* 0x0001e20000000800 */
[----:B------:R-:W-:Y:S01]  /*39b0*/  SHF.L.U32 R144, R4, 0x10, RZ ;  /* 0x0000001004907819 */ /* 0x000fe200000006ff */
[----:B------:R-:W-:-:S02]  /*39c0*/  IMAD.U32 R139, R160, 0x10000, RZ ;  /* 0x00010000a08b7824 */ /* 0x000fc400078e00ff */
[----:B------:R-:W-:Y:S01]  /*39d0*/  FFMA.FTZ R8, R156, R171, R9 ;  /* 0x000000ab9c087223 */ /* 0x000fe20000010009 */
[----:B------:R-:W-:Y:S01]  /*39e0*/  FMUL.FTZ R168, R150, R67 ;  /* 0x0000004396a87220 */ /* 0x000fe20000410000 */
[----:B------:R-:W-:Y:S01]  /*39f0*/  STS [R108+0xc], R173 ;  /* 0x00000cad6c007388 */ /* 0x000fe20000000800 */
[----:B-1----:R-:W-:Y:S01]  /*3a00*/  FMUL.FTZ R167, R159, R71 ;  /* 0x000000479fa77220 */ /* 0x002fe20000410000 */
[----:B------:R-:W-:Y:S01]  /*3a10*/  FFMA.FTZ R9, R157, R14, R8 ;  /* 0x0000000e9d097223 */ /* 0x000fe20000010008 */
[----:B------:R-:W-:Y:S01]  /*3a20*/  FMUL.FTZ R177, R139, R168 ;  /* 0x000000a88bb17220 */ /* 0x000fe20000410000 */
[----:B------:R-:W-:Y:S01]  /*3a30*/  FMUL.FTZ R169, R144, R169 ;  /* 0x000000a990a97220 */ /* 0x000fe20000410000 */
[----:B0-----:R-:W-:Y:S01]  /*3a40*/  SHF.L.U32 R143, R5, 0x10, RZ ;  /* 0x00000010058f7819 */ /* 0x001fe200000006ff */
[----:B------:R-:W-:Y:S01]  /*3a50*/  FFMA.FTZ R9, R164, R142, R9 ;  /* 0x0000008ea4097223 */ /* 0x000fe20000010009 */
[----:B------:R-:W-:Y:S01]  /*3a60*/  SHF.L.U32 R142, R162, 0x10, RZ ;  /* 0x00000010a28e7819 */ /* 0x000fe200000006ff */
[-C--:B------:R-:W-:Y:S01]  /*3a70*/  FMUL.FTZ R175, R140, R167.reuse ;  /* 0x000000a78caf7220 */ /* 0x080fe20000410000 */
[----:B------:R-:W-:Y:S01]  /*3a80*/  STS [R108+0x14], R177 ;  /* 0x000014b16c007388 */ /* 0x000fe20000000800 */
[----:B------:R-:W-:Y:S01]  /*3a90*/  FFMA.FTZ R8, R166, R167, R9 ;  /* 0x000000a7a6087223 */ /* 0x000fe20000010009 */
[----:B------:R-:W-:Y:S01]  /*3aa0*/  FMUL.FTZ R9, R143, R14 ;  /* 0x0000000e8f097220 */ /* 0x000fe20000410000 */
[----:B------:R-:W-:Y:S01]  /*3ab0*/  FMUL.FTZ R171, R142, R171 ;  /* 0x000000ab8eab7220 */ /* 0x000fe20000410000 */
[----:B------:R-:W-:Y:S01]  /*3ac0*/  STS [R108+0x10], R175 ;  /* 0x000010af6c007388 */ /* 0x000fe20000000800 */
[----:B------:R-:W-:Y:S01]  /*3ad0*/  FFMA.FTZ R167, R147, -R12, R176 ;  /* 0x8000000c93a77223 */ /* 0x000fe200000100b0 */
[----:B------:R-:W-:Y:S01]  /*3ae0*/  FMUL.FTZ R15, R65, R180 ;  /* 0x000000b4410f7220 */ /* 0x000fe20000410000 */
[----:B------:R-:W-:Y:S01]  /*3af0*/  FMUL.FTZ R193, R82, R174 ;  /* 0x000000ae52c17220 */ /* 0x000fe20000410000 */
[----:B------:R0:W-:Y:S01]  /*3b00*/  STS [R108+0x8], R9 ;  /* 0x000008096c007388 */ /* 0x0001e20000000800 */
[----:B------:R-:W-:Y:S01]  /*3b10*/  FFMA.FTZ R13, R167, R168, R8 ;  /* 0x000000a8a70d7223 */ /* 0x000fe20000010008 */
[----:B------:R-:W-:Y:S01]  /*3b20*/  LEA R8, R89, R112, 0x8 ;  /* 0x0000007059087211 */ /* 0x000fe200078e40ff */
[----:B------:R-:W-:Y:S01]  /*3b30*/  FFMA.FTZ R168, R19, -R10, R174 ;  /* 0x8000000a13a87223 */ /* 0x000fe200000100ae */
[----:B------:R-:W-:Y:S02]  /*3b40*/  STS [R108+0x4], R171 ;  /* 0x000004ab6c007388 */ /* 0x000fe40000000800 */
[----:B------:R-:W-:Y:S01]  /*3b50*/  IADD3 R178, R127, 0x100, -R8 ;  /* 0x000001007fb27810 */ /* 0x000fe20007ffe808 */
[----:B------:R-:W-:Y:S01]  /*3b60*/  FFMA.FTZ R170, R168, R170, R13 ;  /* 0x000000aaa8aa7223 */ /* 0x000fe2000001000d */
[----:B------:R1:W-:Y:S01]  /*3b70*/  STS [R108], R169 ;  /* 0x000000a96c007388 */ /* 0x0003e20000000800 */
[----:B------:R-:W-:Y:S01]  /*3b80*/  FMUL.FTZ R13, R85, R181 ;  /* 0x000000b5550d7220 */ /* 0x000fe20000410000 */
[----:B------:R-:W-:Y:S01]  /*3b90*/  BAR.SYNC.DEFER_BLOCKING 0x0 ;  /* 0x0000000000007b1d */ /* 0x000fe20000010000 */
[----:B------:R-:W-:Y:S01]  /*3ba0*/  ISETP.GE.AND P2, PT, R178, 0x1, PT ;  /* 0x00000001b200780c */ /* 0x000fe20003f46270 */
[----:B0-----:R-:W-:Y:S01]  /*3bb0*/  FMUL.FTZ R9, R64, R189 ;  /* 0x000000bd40097220 */ /* 0x001fe20000410000 */
[----:B------:R-:W-:Y:S01]  /*3bc0*/  FMUL.FTZ R189, R83, R191 ;  /* 0x000000bf53bd7220 */ /* 0x000fe20000410000 */
[----:B------:R-:W-:Y:S01]  /*3bd0*/  FMUL.FTZ R191, R120, R176 ;  /* 0x000000b078bf7220 */ /* 0x000fe20000410000 */
[----:B-1----:R-:W-:Y:S01]  /*3be0*/  FFMA.FTZ R169, R148, -R11, R195 ;  /* 0x8000000b94a97223 */ /* 0x002fe200000100c3 */
        /* <DEDUP_REMOVED lines=23> */
[----:B------:R-:W-:Y:S01]  /*3d60*/  IMAD R13, R126, UR19, R11 ;  /* 0x000000137e0d7c24 */ /* 0x000fe2000f8e020b */
[----:B------:R-:W-:Y:S01]  /*3d70*/  LEA R12, P2, R8, UR24, 0x2 ;  /* 0x00000018080c7c11 */ /* 0x000fe2000f8410ff */
        /* <DEDUP_REMOVED lines=8> */
[----:B0-----:R1:W-:Y:S02]  /*3e00*/  REDG.E.ADD.F32.FTZ.RN.STRONG.GPU desc[UR12][R14.64], R187 ;  /* 0x000000bb0e0079a6 */ /* 0x0013e4000c10f38c */
.L_x_9902:
[----:B------:R-:W-:Y:S05]  /*3e10*/  BSYNC B0 ;  /* 0x0000000000007941 */ /* 0x000fea0003800000 */
.L_x_9901:
[----:B01----:R0:W1:Y:S01]  /*3e20*/  LDS R13, [R107+0x4a0] ;  /* 0x0004a0006b0d7984 */ /* 0x0030620000000800 */
[C---:B------:R-:W-:Y:S01]  /*3e30*/  ISETP.GE.AND P2, PT, R178.reuse, 0x21, PT ;  /* 0x00000021b200780c */ /* 0x040fe20003f46270 */
[----:B------:R-:W-:Y:S01]  /*3e40*/  USHF.L.U64.HI UR7, UR5, 0x2, UR6 ;  /* 0x0000000205077899 */ /* 0x000fe20008010206 */
[----:B------:R-:W-:Y:S01]  /*3e50*/  FMUL.FTZ R9, R169, R172 ;  /* 0x000000aca9097220 */ /* 0x000fe20000410000 */
[----:B------:R-:W-:Y:S01]  /*3e60*/  BSSY B0, `(.L_x_9903) ;  /* 0x000000f000007945 */ /* 0x000fe20003800000 */
[C---:B------:R-:W-:Y:S02]  /*3e70*/  ISETP.GE.AND P3, PT, R178.reuse, 0x41, PT ;  /* 0x00000041b200780c */ /* 0x040fe40003f66270 */
        /* <DEDUP_REMOVED lines=9> */
[----:B------:R-:W-:-:S04]  /*3f10*/  IADD3 R11, R11, R15, RZ ;  /* 0x0000000f0b0b7210 */ /* 0x000fc80007ffe0ff */
[----:B------:R-:W-:Y:S01]  /*3f20*/  IADD3 R9, R9, R177, RZ ;  /* 0x000000b109097210 */ /* 0x000fe20007ffe0ff */
[----:B------:R0:W-:Y:S04]  /*3f30*/  REDG.E.ADD.F32.FTZ.RN.STRONG.GPU desc[UR12][R10.64], R179 ;  /* 0x000000b30a0079a6 */ /* 0x0001e8000c10f38c */
[----:B-1----:R0:W-:Y:S02]  /*3f40*/  REDG.E.ADD.F32.FTZ.RN.STRONG.GPU desc[UR12][R8.64], R13 ;  /* 0x0000000d080079a6 */ /* 0x0021e4000c10f38c */
.L_x_9904:
[----:B------:R-:W-:Y:S05]  /*3f50*/  BSYNC B0 ;  /* 0x0000000000007941 */ /* 0x000fea0003800000 */
.L_x_9903:
        /* <DEDUP_REMOVED lines=9> */
.L_x_9906:
[----:B------:R-:W-:Y:S05]  /*3ff0*/  BSYNC B0 ;  /* 0x0000000000007941 */ /* 0x000fea0003800000 */
.L_x_9905:
        /* <DEDUP_REMOVED lines=9> */
[----:B------:R-:W-:-:S04]  /*4090*/  IADD3 R11, R15, R11, RZ ;  /* 0x0000000b0f0b7210 */ /* 0x000fc80007ffe0ff */
[----:B------:R-:W-:Y:S01]  /*40a0*/  IADD3 R9, R177, R9, RZ ;  /* 0x00000009b1097210 */ /* 0x000fe20007ffe0ff */
[----:B------:R3:W-:Y:S04]  /*40b0*/  REDG.E.ADD.F32.FTZ.RN.STRONG.GPU desc[UR12][R10.64], R183 ;  /* 0x000000b70a0079a6 */ /* 0x0007e8000c10f38c */
[----:B--2---:R3:W-:Y:S02]  /*40c0*/  REDG.E.ADD.F32.FTZ.RN.STRONG.GPU desc[UR12][R8.64], R13 ;  /* 0x0000000d080079a6 */ /* 0x0047e4000c10f38c */
.L_x_9908:
[----:B------:R-:W-:Y:S05]  /*40d0*/  BSYNC B0 ;  /* 0x0000000000007941 */ /* 0x000fea0003800000 */
.L_x_9907:
        /* <DEDUP_REMOVED lines=9> */
.L_x_9910:
[----:B------:R-:W-:Y:S05]  /*4170*/  BSYNC B0 ;  /* 0x0000000000007941 */ /* 0x000fea0003800000 */
.L_x_9909:
        /* <DEDUP_REMOVED lines=9> */
.L_x_9912:
[----:B------:R-:W-:Y:S05]  /*4210*/  BSYNC B0 ;  /* 0x0000000000007941 */ /* 0x000fea0003800000 */
.L_x_9911:
        /* <DEDUP_REMOVED lines=9> */
.L_x_9914:
[----:B------:R-:W-:Y:S05]  /*42b0*/  BSYNC B0 ;  /* 0x0000000000007941 */ /* 0x000fea0003800000 */
.L_x_9913:
        /* <DEDUP_REMOVED lines=9> */
.L_x_9916:
[----:B------:R-:W-:Y:S05]  /*4350*/  BSYNC B0 ;  /* 0x0000000000007941 */ /* 0x000fea0003800000 */
.L_x_9915:
[----:B0-----:R-:W0:Y:S01]  /*4360*/  SHFL.DOWN P2, R9, R12, 0x1, 0x1f ;  /* 0x08201f000c097f89 */ /* 0x001e220000040000 */
[----:B------:R-:W-:Y:S01]  /*4370*/  ISETP.NE.AND P3, PT, R110, RZ, PT ;  /* 0x000000ff6e00720c */ /* 0x000fe20003f65270 */
[----:B------:R-:W-:Y:S01]  /*4380*/  FMUL.FTZ R18, R18, R159 ;  /* 0x0000009f12127220 */ /* 0x000fe20000410000 */
[----:B------:R-:W-:Y:S01]  /*4390*/  FMUL.FTZ R19, R19, R149 ;  /* 0x0000009513137220 */ /* 0x000fe20000410000 */
[-C--:B------:R-:W-:Y:S01]  /*43a0*/  FMUL.FTZ R147, R147, R150.reuse ;  /* 0x0000009693937220 */ /* 0x080fe20000410000 */
        /* <DEDUP_REMOVED lines=9> */
[----:B----4-:R-:W4:Y:S01]  /*4440*/  @!P3 S2R R13, SR_CgaCtaId ;  /* 0x00000000000db919 */ /* 0x010f220000008800 */
[----:B------:R-:W-:Y:S01]  /*4450*/  @!P3 MOV R10, 0x400 ;  /* 0x00000400000ab802 */ /* 0x000fe20000000f00 */
        /* <DEDUP_REMOVED lines=11> */
[----:B------:R-:W-:Y:S01]  /*4510*/  BSSY B0, `(.L_x_9917) ;  /* 0x000002c000007945 */ /* 0x000fe20003800000 */
[----:B------:R-:W-:Y:S01]  /*4520*/  FFMA.FTZ R130, R147, R67, R130 ;  /* 0x0000004393827223 */ /* 0x000fe20000010082 */
[----:B------:R-:W0:Y:S01]  /*4530*/  SHFL.DOWN P2, R8, R9, 0x2, 0x1f ;  /* 0x08401f0009087f89 */ /* 0x000e220000040000 */
        /* <DEDUP_REMOVED lines=9> */
[----:B----4-:R-:W-:Y:S01]  /*45d0*/  @!P3 LEA R109, R13, R10, 0x18 ;  /* 0x0000000a0d6db211 */ /* 0x010fe200078ec0ff */
[----:B0-----:R-:W-:Y:S01]  /*45e0*/  @P2 FADD R8, R9, R8 ;  /* 0x0000000809082221 */ /* 0x001fe20000000000 */
[----:B------:R-:W-:-:S04]  /*45f0*/  FMUL.FTZ R9, R122, R159 ;  /* 0x0000009f7a097220 */ /* 0x000fc80000410000 */
[----:B------:R-:W0:Y:S01]  /*4600*/  SHFL.DOWN P2, R11, R8, 0x4, 0x1f ;  /* 0x08801f00080b7f89 */ /* 0x000e220000040000 */
[----:B------:R-:W-:-:S04]  /*4610*/  FMUL.FTZ R9, R166, R9 ;  /* 0x00000009a6097220 */ /* 0x000fc80000410000 */
[----:B------:R-:W-:-:S04]  /*4620*/  FFMA.FTZ R9, R140, R18, R9 ;  /* 0x000000128c097223 */ /* 0x000fc80000010009 */
[----:B------:R-:W-:Y:S01]  /*4630*/  FADD.FTZ R78, R9, R78 ;  /* 0x0000004e094e7221 */ /* 0x000fe20000010000 */
[----:B------:R-:W-:-:S04]  /*4640*/  FMUL.FTZ R9, R122, R154 ;  /* 0x0000009a7a097220 */ /* 0x000fc80000410000 */
[----:B------:R-:W-:-:S04]  /*4650*/  FMUL.FTZ R9, R156, R9 ;  /* 0x000000099c097220 */ /* 0x000fc80000410000 */
[----:B------:R-:W-:-:S04]  /*4660*/  FFMA.FTZ R0, R142, R145, R9 ;  /* 0x000000918e007223 */ /* 0x000fc80000010009 */
[----:B------:R-:W-:Y:S01]  /*4670*/  FADD.FTZ R75, R0, R75 ;  /* 0x0000004b004b7221 */ /* 0x000fe20000010000 */
[----:B0-----:R-:W-:Y:S01]  /*4680*/  @P2 FADD R11, R8, R11 ;  /* 0x0000000b080b2221 */ /* 0x001fe20000000000 */
[----:B------:R-:W-:-:S04]  /*4690*/  FMUL.FTZ R8, R122, R151 ;  /* 0x000000977a087220 */ /* 0x000fc80000410000 */
[----:B------:R-:W0:Y:S01]  /*46a0*/  SHFL.DOWN P2, R14, R11, 0x8, 0x1f ;  /* 0x09001f000b0e7f89 */ /* 0x000e220000040000 */
[----:B------:R-:W-:Y:S01]  /*46b0*/  FMUL.FTZ R10, R169, R8 ;  /* 0x00000008a90a7220 */ /* 0x000fe20000410000 */
[----:B------:R-:W-:-:S03]  /*46c0*/  FMUL.FTZ R8, R122, R155 ;  /* 0x0000009b7a087220 */ /* 0x000fc60000410000 */
[----:B------:R-:W-:Y:S01]  /*46d0*/  FFMA.FTZ R10, R121, R148, R10 ;  /* 0x00000094790a7223 */ /* 0x000fe2000001000a */
[----:B------:R-:W-:-:S03]  /*46e0*/  FMUL.FTZ R8, R157, R8 ;  /* 0x000000089d087220 */ /* 0x000fc60000410000 */
[----:B------:R-:W-:Y:S01]  /*46f0*/  FADD.FTZ R81, R10, R81 ;  /* 0x000000510a517221 */ /* 0x000fe20000010000 */
[----:B------:R-:W-:-:S04]  /*4700*/  FFMA.FTZ R17, R143, R17, R8 ;  /* 0x000000118f117223 */ /* 0x000fc80000010008 */
        /* <DEDUP_REMOVED lines=12> */
.L_x_9918:
[----:B------:R-:W-:Y:S05]  /*47d0*/  BSYNC B0 ;  /* 0x0000000000007941 */ /* 0x000fea0003800000 */
.L_x_9917:
[----:B------:R-:W-:Y:S01]  /*47e0*/  IADD3 R126, R126, 0x1, RZ ;  /* 0x000000017e7e7810 */ /* 0x000fe20007ffe0ff */
[----:B------:R-:W-:-:S03]  /*47f0*/  UIADD3 UR5, UP0, UR5, 0x1, URZ ;  /* 0x0000000105057890 */ /* 0x000fc6000ff1e03f */
[----:B------:R-:W-:Y:S01]  /*4800*/  ISETP.GE.AND P1, PT, R126, UR28, PT ;  /* 0x0000001c7e007c0c */ /* 0x000fe2000bf26270 */
[----:B------:R-:W-:-:S12]  /*4810*/  UIADD3.X UR6, URZ, UR6, URZ, UP0, !UPT ;  /* 0x000000063f067290 */ /* 0x000fd800087fe43f */
[----:B------:R-:W-:Y:S05]  /*4820*/  @!P1 BRA `(.L_x_9919) ;  /* 0xffffffe0003c9947 */ /* 0x000fea000383ffff */
.L_x_9898:
[----:B------:R-:W-:Y:S01]  /*4830*/  BAR.SYNC.DEFER_BLOCKING 0x0 ;  /* 0x0000000000007b1d */ /* 0x000fe20000010000 */
[----:B------:R-:W-:Y:S02]  /*4840*/  SHF.R.S32.HI R31, RZ, 0x1f, R112 ;  /* 0x0000001fff1f7819 */ /* 0x000fe40000011470 */
[----:B------:R-:W-:Y:S02]  /*4850*/  LEA R8, P0, R112, R97, 0x4 ;  /* 0x0000006170087211 */ /* 0x000fe400078020ff */
[----:B------:R-:W-:-:S03]  /*4860*/  LEA R30, R110, R109, 0x4 ;  /* 0x0000006d6e1e7211 */ /* 0x000fc600078e20ff */
[----:B------:R-:W5:Y:S01]  /*4870*/  LDC.64 R26, c[0x0][0x388] ;  /* 0x0000e200ff1a7b82 */ /* 0x000f620000000a00 */
[--C-:B------:R-:W-:Y:S01]  /*4880*/  LEA.HI.X R9, R112, R96, R31.reuse, 0x4, P0 ;  /* 0x0000006070097211 */ /* 0x100fe200000f241f */
[----:B------:R-:W-:Y:S01]  /*4890*/  ULDC.64 UR6, c[0x0][0x390] ;  /* 0x0000e40000067ab9 */ /* 0x000fe20000000a00 */
[----:B------:R-:W-:Y:S02]  /*48a0*/  F2FP.BF16.F32.PACK_AB R131, R131, R134 ;  /* 0x000000868383723e */ /* 0x000fe400000010ff */
[----:B------:R-:W-:Y:S02]  /*48b0*/  F2FP.BF16.F32.PACK_AB R130, R130, R135 ;  /* 0x000000878282723e */ /* 0x000fe400000010ff */
[----:B------:R-:W-:Y:S01]  /*48c0*/  F2FP.BF16.F32.PACK_AB R129, R133, R136 ;  /* 0x000000888581723e */ /* 0x000fe200000010ff */
[----:B------:R-:W1:Y:S01]  /*48d0*/  LDC.64 R28, c[0x0][0x3e0] ;  /* 0x0000f800ff1c7b82 */ /* 0x000e620000000a00 */
[----:B----4-:R-:W4:Y:S01]  /*48e0*/  LDG.E.128 R8, desc[UR12][R8.64] ;  /* 0x0000000c08087981 */ /* 0x010f22000c1e1d00 */
[----:B------:R-:W-:Y:S01]  /*48f0*/  F2FP.BF16.F32.PACK_AB R128, R132, R137 ;  /* 0x000000898480723e */ /* 0x000fe200000010ff */
[----:B------:R-:W-:Y:S01]  /*4900*/  IMAD R18, R118, UR6, RZ ;  /* 0x0000000676127c24 */ /* 0x000fe2000f8e02ff */
[----:B------:R-:W-:Y:S01]  /*4910*/  IADD3 R32, R89, -0x1, RZ ;  /* 0xffffffff59207810 */ /* 0x000fe20007ffe0ff */
[----:B------:R-:W-:Y:S01]  /*4920*/  UIADD3 UR4, UR4, -0x100, URZ ;  /* 0xffffff0004047890 */ /* 0x000fe2000fffe03f */
[----:B------:R-:W-:Y:S01]  /*4930*/  SHF.L.U64.HI R31, R112, 0x4, R31 ;  /* 0x00000004701f7819 */ /* 0x000fe2000001021f */
[----:B----4-:R-:W-:Y:S01]  /*4940*/  STS.128 [R30], R8 ;  /* 0x000000081e007388 */ /* 0x010fe20000000c00 */
[----:B------:R-:W-:-:S03]  /*4950*/  NOP ;  /* 0x0000000000007918 */ /* 0x000fc60000000000 */
[----:B------:R-:W4:Y:S01]  /*4960*/  LDS.128 R4, [R30] ;  /* 0x000000001e047984 */ /* 0x000f220000000c00 */
[----:B------:R-:W-:Y:S06]  /*4970*/  BAR.SYNC.DEFER_BLOCKING 0x0 ;  /* 0x0000000000007b1d */ /* 0x000fec0000010000 */
[----:B------:R-:W-:Y:S01]  /*4980*/  STS.128 [R30], R128 ;  /* 0x000000801e007388 */ /* 0x000fe20000000c00 */
[----:B----4-:R-:W-:Y:S01]  /*4990*/  IMAD.U32 R13, R4, 0x10000, RZ ;  /* 0x00010000040d7824 */ /* 0x010fe200078e00ff */
[----:B------:R-:W-:Y:S02]  /*49a0*/  SHF.L.U32 R9, R6, 0x10, RZ ;  /* 0x0000001006097819 */ /* 0x000fe400000006ff */
[----:B------:R-:W-:Y:S01]  /*49b0*/  PRMT R4, R4, 0x7632, R4 ;  /* 0x0000763204047816 */ /* 0x000fe20000000004 */
[--C-:B------:R-:W-:Y:S01]  /*49c0*/  FADD.FTZ R0, R13, R116.reuse ;  /* 0x000000740d007221 */ /* 0x100fe20000010000 */
[----:B------:R-:W-:Y:S01]  /*49d0*/  SHF.L.U32 R13, R5, 0x10, RZ ;  /* 0x00000010050d7819 */ /* 0x000fe200000006ff */
[----:B0-----:R-:W-:Y:S01]  /*49e0*/  FADD.FTZ R12, R9, R116 ;  /* 0x00000074090c7221 */ /* 0x001fe20000010000 */
[----:B------:R-:W-:-:S02]  /*49f0*/  SHF.L.U32 R9, R7, 0x10, RZ ;  /* 0x0000001007097819 */ /* 0x000fc400000006ff */
[----:B------:R-:W-:Y:S01]  /*4a00*/  FSETP.GTU.FTZ.AND P6, PT, R0, 20, PT ;  /* 0x41a000000000780b */ /* 0x000fe20003fdc000 */
[----:B------:R-:W-:Y:S01]  /*4a10*/  FADD.FTZ R13, R13, R116 ;  /* 0x000000740d0d7221 */ /* 0x000fe20000010000 */
[----:B------:R-:W-:Y:S02]  /*4a20*/  FSETP.GTU.FTZ.AND P1, PT, R12, 20, PT ;  /* 0x41a000000c00780b */ /* 0x000fe40003f3c000 */
[----:B------:R-:W-:Y:S02]  /*4a30*/  PRMT R5, R5, 0x7632, R5 ;  /* 0x0000763205057816 */ /* 0x000fe40000000005 */
[----:B------:R-:W-:Y:S02]  /*4a40*/  FSETP.GTU.FTZ.AND P0, PT, R13, 20, PT ;  /* 0x41a000000d00780b */ /* 0x000fe40003f1c000 */
[----:B------:R-:W-:Y:S02]  /*4a50*/  PRMT R6, R6, 0x7632, R6 ;  /* 0x0000763206067816 */ /* 0x000fe40000000006 */
[----:B------:R-:W-:-:S03]  /*4a60*/  SHF.L.U32 R5, R5, 0x10, RZ ;  /* 0x0000001005057819 */ /* 0x000fc600000006ff */
[----:B------:R-:W-:-:S06]  /*4a70*/  @!P6 FMUL.FTZ R0, R0, -1.4426950216293334961 ;  /* 0xbfb8aa3b0000e820 */ /* 0x000fcc0000410000 */
[----:B------:R-:W0:Y:S01]  /*4a80*/  @!P6 MUFU.EX2 R0, R0 ;  /* 0x000000000000e308 */ /* 0x000e220000000800 */
[----:B------:R-:W-:Y:S01]  /*4a90*/  @!P0 FMUL.FTZ R8, R13, -1.4426950216293334961 ;  /* 0xbfb8aa3b0d088820 */ /* 0x000fe20000410000 */
[----:B------:R-:W-:Y:S01]  /*4aa0*/  FADD.FTZ R13, R9, R116 ;  /* 0x00000074090d7221 */ /* 0x000fe20000010000 */
[----:B------:R-:W-:-:S04]  /*4ab0*/  SHF.L.U32 R9, R4, 0x10, RZ ;  /* 0x0000001004097819 */ /* 0x000fc800000006ff */
[----:B------:R-:W-:Y:S01]  /*4ac0*/  FSETP.GTU.FTZ.AND P2, PT, R13, 20, PT ;  /* 0x41a000000d00780b */ /* 0x000fe20003f5c000 */
[--C-:B------:R-:W-:Y:S01]  /*4ad0*/  FADD.FTZ R10, R9, R116.reuse ;  /* 0x00000074090a7221 */ /* 0x100fe20000010000 */
[----:B------:R-:W-:Y:S01]  /*4ae0*/  @!P1 FMUL.FTZ R9, R12, -1.4426950216293334961 ;  /* 0xbfb8aa3b0c099820 */ /* 0x000fe20000410000 */
[----:B------:R-:W-:Y:S01]  /*4af0*/  FADD.FTZ R12, R5, R116 ;  /* 0x00000074050c7221 */ /* 0x000fe20000010000 */
[----:B------:R-:W4:Y:S02]  /*4b00*/  @!P0 MUFU.EX2 R8, R8 ;  /* 0x0000000800088308 */ /* 0x000f240000000800 */
[----:B------:R-:W-:Y:S02]  /*4b10*/  FSETP.GTU.FTZ.AND P3, PT, R10, 20, PT ;  /* 0x41a000000a00780b */ /* 0x000fe40003f7c000 */
[----:B------:R-:W-:Y:S01]  /*4b20*/  FSETP.GTU.FTZ.AND P4, PT, R12, 20, PT ;  /* 0x41a000000c00780b */ /* 0x000fe20003f9c000 */
[----:B0-----:R-:W-:Y:S01]  /*4b30*/  @!P6 FADD.FTZ R4, R0, 1 ;  /* 0x3f8000000004e421 */ /* 0x001fe20000010000 */
[----:B------:R-:W-:-:S02]  /*4b40*/  PRMT R0, R7, 0x7632, R0 ;  /* 0x0000763207007816 */ /* 0x000fc40000000000 */
[----:B------:R-:W0:Y:S01]  /*4b50*/  @!P1 MUFU.EX2 R9, R9 ;  /* 0x0000000900099308 */ /* 0x000e220000000800 */
[----:B------:R-:W-:Y:S01]  /*4b60*/  SHF.L.U32 R7, R6, 0x10, RZ ;  /* 0x0000001006077819 */ /* 0x000fe200000006ff */
[----:B------:R-:W-:Y:S01]  /*4b70*/  @!P2 FMUL.FTZ R6, R13, -1.4426950216293334961 ;  /* 0xbfb8aa3b0d06a820 */ /* 0x000fe20000410000 */
[----:B------:R-:W-:-:S03]  /*4b80*/  SHF.L.U32 R5, R0, 0x10, RZ ;  /* 0x0000001000057819 */ /* 0x000fc600000006ff */
[--C-:B------:R-:W-:Y:S01]  /*4b90*/  FADD.FTZ R7, R7, R116.reuse ;  /* 0x0000007407077221 */ /* 0x100fe20000010000 */
[----:B------:R-:W-:Y:S01]  /*4ba0*/  @!P3 FMUL.FTZ R0, R10, -1.4426950216293334961 ;  /* 0xbfb8aa3b0a00b820 */ /* 0x000fe20000410000 */
[----:B------:R2:W3:Y:S01]  /*4bb0*/  @!P6 MUFU.RCP R11, R4 ;  /* 0x00000004000be308 */ /* 0x0004e20000001000 */
[----:B------:R-:W-:Y:S01]  /*4bc0*/  FADD.FTZ R13, R5, R116 ;  /* 0x00000074050d7221 */ /* 0x000fe20000010000 */
[----:B----4-:R-:W-:Y:S01]  /*4bd0*/  @!P0 FADD.FTZ R8, R8, 1 ;  /* 0x3f80000008088421 */ /* 0x010fe20000010000 */
[----:B------:R-:W-:-:S05]  /*4be0*/  FSETP.GTU.FTZ.AND P5, PT, R7, 20, PT ;  /* 0x41a000000700780b */ /* 0x000fca0003fbc000 */
[----:B------:R-:W4:Y:S01]  /*4bf0*/  @!P2 MUFU.EX2 R6, R6 ;  /* 0x000000060006a308 */ /* 0x000f220000000800 */
[----:B--2---:R-:W-:Y:S01]  /*4c00*/  @!P4 FMUL.FTZ R4, R12, -1.4426950216293334961 ;  /* 0xbfb8aa3b0c04c820 */ /* 0x004fe20000410000 */
[----:B------:R-:W-:Y:S01]  /*4c10*/  SHF.L.U32 R12, R32, 0x8, RZ ;  /* 0x00000008200c7819 */ /* 0x000fe200000006ff */
[----:B0-----:R-:W-:-:S05]  /*4c20*/  @!P1 FADD.FTZ R9, R9, 1 ;  /* 0x3f80000009099421 */ /* 0x001fca0000010000 */
[----:B------:R-:W-:Y:S01]  /*4c30*/  @!P5 FMUL.FTZ R5, R7, -1.4426950216293334961 ;  /* 0xbfb8aa3b0705d820 */ /* 0x000fe20000410000 */
[----:B---3--:R-:W-:Y:S01]  /*4c40*/  @!P6 FMUL.FTZ R74, R74, R11 ;  /* 0x0000000b4a4ae220 */ /* 0x008fe20000410000 */
[----:B------:R-:W-:Y:S01]  /*4c50*/  FSETP.GTU.FTZ.AND P6, PT, R13, 20, PT ;  /* 0x41a000000d00780b */ /* 0x000fe20003fdc000 */
[----:B------:R-:W0:Y:S01]  /*4c60*/  @!P4 MUFU.EX2 R4, R4 ;  /* 0x000000040004c308 */ /* 0x000e220000000800 */
[----:B----4-:R-:W-:-:S07]  /*4c70*/  @!P2 FADD.FTZ R14, R6, 1 ;  /* 0x3f800000060ea421 */ /* 0x010fce0000010000 */
[----:B------:R-:W2:Y:S04]  /*4c80*/  @!P5 MUFU.EX2 R5, R5 ;  /* 0x000000050005d308 */ /* 0x000ea80000000800 */
[----:B------:R-:W-:Y:S01]  /*4c90*/  @!P6 FMUL.FTZ R7, R13, -1.4426950216293334961 ;  /* 0xbfb8aa3b0d07e820 */ /* 0x000fe20000410000 */
[----:B------:R-:W-:-:S03]  /*4ca0*/  SHF.R.S32.HI R13, RZ, 0x1f, R12 ;  /* 0x0000001fff0d7819 */ /* 0x000fc6000001140c */
[----:B------:R3:W4:Y:S01]  /*4cb0*/  @!P6 MUFU.EX2 R15, R7 ;  /* 0x00000007000fe308 */ /* 0x0007220000000800 */
[----:B0-----:R-:W-:-:S07]  /*4cc0*/  @!P4 FADD.FTZ R10, R4, 1 ;  /* 0x3f800000040ac421 */ /* 0x001fce0000010000 */
[----:B------:R5:W0:Y:S01]  /*4cd0*/  @!P0 MUFU.RCP R17, R8 ;  /* 0x0000000800118308 */ /* 0x000a220000001000 */
[----:B--2---:R-:W-:Y:S01]  /*4ce0*/  @!P5 FADD.FTZ R11, R5, 1 ;  /* 0x3f800000050bd421 */ /* 0x004fe20000010000 */
[----:B------:R-:W-:Y:S01]  /*4cf0*/  NOP ;  /* 0x0000000000007918 */ /* 0x000fe20000000000 */
[----:B---3--:R-:W2:Y:S01]  /*4d00*/  LDS.128 R4, [R30] ;  /* 0x000000001e047984 */ /* 0x008ea20000000c00 */
[----:B-----5:R-:W-:Y:S02]  /*4d10*/  IMAD R8, R26, UR15, RZ ;  /* 0x0000000f1a087c24 */ /* 0x020fe4000f8e02ff */
[----:B----4-:R-:W-:Y:S02]  /*4d20*/  @!P6 FADD.FTZ R15, R15, 1 ;  /* 0x3f8000000f0fe421 */ /* 0x010fe40000010000 */
[----:B------:R3:W4:Y:S01]  /*4d30*/  @!P1 MUFU.RCP R19, R9 ;  /* 0x0000000900139308 */ /* 0x0007220000001000 */
[----:B------:R-:W-:Y:S02]  /*4d40*/  IMAD R27, R27, UR14, R8 ;  /* 0x0000000e1b1b7c24 */ /* 0x000fe4000f8e0208 */
[----:B0-----:R-:W-:-:S05]  /*4d50*/  @!P0 FMUL.FTZ R76, R76, R17 ;  /* 0x000000114c4c8220 */ /* 0x001fca0000410000 */
[----:B------:R-:W0:Y:S01]  /*4d60*/  @!P2 MUFU.RCP R25, R14 ;  /* 0x0000000e0019a308 */ /* 0x000e220000001000 */
[----:B---3--:R-:W-:-:S05]  /*4d70*/  IMAD.WIDE.U32 R8, R26, UR14, R12 ;  /* 0x0000000e1a087c25 */ /* 0x008fca000f8e000c */
[----:B------:R-:W-:Y:S02]  /*4d80*/  IADD3 R9, R9, R27, RZ ;  /* 0x0000001b09097210 */ /* 0x000fe40007ffe0ff */
[----:B------:R1:W3:Y:S01]  /*4d90*/  @!P6 MUFU.RCP R14, R15 ;  /* 0x0000000f000ee308 */ /* 0x0002e20000001000 */
[----:B----4-:R-:W-:Y:S01]  /*4da0*/  @!P1 FMUL.FTZ R78, R78, R19 ;  /* 0x000000134e4e9220 */ /* 0x010fe20000410000 */
[----:B------:R-:W4:Y:S01]  /*4db0*/  LDC.64 R26, c[0x0][0x3f0] ;  /* 0x0000fc00ff1a7b82 */ /* 0x000f220000000a00 */
[----:B------:R-:W-:Y:S01]  /*4dc0*/  IMAD.WIDE.U32 R8, R119, UR6, R8 ;  /* 0x0000000677087c25 */ /* 0x000fe2000f8e0008 */
[----:B------:R-:W-:-:S04]  /*4dd0*/  IADD3 R93, P1, R93, -0x200, RZ ;  /* 0xfffffe005d5d7810 */ /* 0x000fc80007f3e0ff */
[----:B------:R-:W5:Y:S01]  /*4de0*/  @!P3 MUFU.EX2 R0, R0 ;  /* 0x000000000000b308 */ /* 0x000f620000000800 */
[----:B-1----:R-:W-:Y:S01]  /*4df0*/  LEA R15, P0, R8, R28, 0x1 ;  /* 0x0000001c080f7211 */ /* 0x002fe200078008ff */
[----:B0-----:R-:W-:Y:S01]  /*4e00*/  @!P2 FMUL.FTZ R80, R80, R25 ;  /* 0x000000195050a220 */ /* 0x001fe20000410000 */
[----:B------:R-:W-:Y:S01]  /*4e10*/  SHF.L.U32 R28, R112, 0x4, RZ ;  /* 0x00000004701c7819 */ /* 0x000fe200000006ff */
[----:B------:R-:W0:Y:S01]  /*4e20*/  LDC.64 R24, c[0x0][0x3a8] ;  /* 0x0000ea00ff187b82 */ /* 0x000e220000000a00 */
[----:B------:R-:W-:Y:S02]  /*4e30*/  IADD3 R91, P2, R91, -0x200, RZ ;  /* 0xfffffe005b5b7810 */ /* 0x000fe40007f5e0ff */
[----:B------:R-:W-:Y:S01]  /*4e40*/  IADD3.X R92, R92, -0x1, RZ, P1, !PT ;  /* 0xffffffff5c5c7810 */ /* 0x000fe20000ffe4ff */
[----:B------:R1:W2:Y:S01]  /*4e50*/  @!P5 MUFU.RCP R16, R11 ;  /* 0x0000000b0010d308 */ /* 0x0002a20000001000 */
[----:B---3--:R-:W-:Y:S01]  /*4e60*/  @!P6 FMUL.FTZ R81, R81, R14 ;  /* 0x0000000e5151e220 */ /* 0x008fe20000410000 */
[----:B------:R-:W-:-:S04]  /*4e70*/  IADD3.X R90, R90, -0x1, RZ, P2, !PT ;  /* 0xffffffff5a5a7810 */ /* 0x000fc800017fe4ff */
[----:B------:R-:W-:Y:S02]  /*4e80*/  F2FP.BF16.F32.PACK_AB R19, R81, R80 ;  /* 0x000000505113723e */ /* 0x000fe400000010ff */
[----:B------:R-:W3:Y:S01]  /*4e90*/  @!P4 MUFU.RCP R10, R10 ;  /* 0x0000000a000ac308 */ /* 0x000ee20000001000 */
[----:B-1----:R-:W-:Y:S02]  /*4ea0*/  IMAD R11, R119, UR7, R18 ;  /* 0x00000007770b7c24 */ /* 0x002fe4000f8e0212 */
[----:B-----5:R-:W-:Y:S01]  /*4eb0*/  @!P3 FADD.FTZ R0, R0, 1 ;  /* 0x3f8000000000b421 */ /* 0x020fe20000010000 */
[----:B------:R-:W-:Y:S02]  /*4ec0*/  ULDC.64 UR6, c[0x0][0x3b0] ;  /* 0x0000ec0000067ab9 */ /* 0x000fe40000000a00 */
[----:B------:R-:W-:-:S03]  /*4ed0*/  IADD3 R9, R9, R11, RZ ;  /* 0x0000000b09097210 */ /* 0x000fc60007ffe0ff */
[----:B------:R-:W1:Y:S01]  /*4ee0*/  @!P3 MUFU.RCP R0, R0 ;  /* 0x000000000000b308 */ /* 0x000e620000001000 */
[----:B--2---:R-:W-:Y:S01]  /*4ef0*/  @!P5 FMUL.FTZ R79, R79, R16 ;  /* 0x000000104f4fd220 */ /* 0x004fe20000410000 */
[----:B------:R-:W-:Y:S02]  /*4f00*/  LEA.HI.X R8, R8, R29, R9, 0x1, P0 ;  /* 0x0000001d08087211 */ /* 0x000fe400000f0c09 */
[----:B------:R-:W-:Y:S01]  /*4f10*/  IADD3 R14, P0, R15, R28, RZ ;  /* 0x0000001c0f0e7210 */ /* 0x000fe20007f1e0ff */
[----:B0-----:R-:W-:Y:S01]  /*4f20*/  IMAD.WIDE.U32 R12, R24, UR14, R12 ;  /* 0x0000000e180c7c25 */ /* 0x001fe2000f8e000c */
[----:B------:R-:W-:Y:S02]  /*4f30*/  F2FP.BF16.F32.PACK_AB R18, R79, R78 ;  /* 0x0000004e4f12723e */ /* 0x000fe400000010ff */
[----:B------:R-:W-:Y:S01]  /*4f40*/  IADD3.X R15, R8, R31, RZ, P0, !PT ;  /* 0x0000001f080f7210 */ /* 0x000fe200007fe4ff */
[----:B---3--:R-:W-:Y:S01]  /*4f50*/  @!P4 FMUL.FTZ R77, R77, R10 ;  /* 0x0000000a4d4dc220 */ /* 0x008fe20000410000 */
[----:B------:R-:W-:-:S02]  /*4f60*/  ISETP.GT.AND P5, PT, R89, 0x1, PT ;  /* 0x000000015900780c */ /* 0x000fc40003fa4270 */
[----:B------:R-:W-:Y:S01]  /*4f70*/  IADD3 R99, P4, R99, -0x200, RZ ;  /* 0xfffffe0063637810 */ /* 0x000fe20007f9e0ff */
[----:B------:R0:W-:Y:S01]  /*4f80*/  STG.E.128 desc[UR12][R14.64], R4 ;  /* 0x000000040e007986 */ /* 0x0001e2000c101d0c */
[----:B------:R-:W-:Y:S02]  /*4f90*/  F2FP.BF16.F32.PACK_AB R17, R77, R76 ;  /* 0x0000004c4d11723e */ /* 0x000fe400000010ff */
[----:B------:R-:W-:Y:S01]  /*4fa0*/  MOV R89, R32 ;  /* 0x0000002000597202 */ /* 0x000fe20000000f00 */
[----:B-1----:R-:W-:Y:S01]  /*4fb0*/  @!P3 FMUL.FTZ R75, R75, R0 ;  /* 0x000000004b4bb220 */ /* 0x002fe20000410000 */
[----:B------:R-:W-:Y:S01]  /*4fc0*/  IMAD R0, R24, UR15, RZ ;  /* 0x0000000f18007c24 */ /* 0x000fe2000f8e02ff */
[----:B------:R-:W-:Y:S01]  /*4fd0*/  BAR.SYNC.DEFER_BLOCKING 0x0 ;  /* 0x0000000000007b1d */ /* 0x000fe20000010000 */
[----:B------:R-:W-:Y:S02]  /*4fe0*/  IADD3 R95, P3, R95, -0x200, RZ ;  /* 0xfffffe005f5f7810 */ /* 0x000fe40007f7e0ff */
[----:B------:R-:W-:Y:S01]  /*4ff0*/  F2FP.BF16.F32.PACK_AB R16, R75, R74 ;  /* 0x0000004a4b10723e */ /* 0x000fe200000010ff */
[----:B------:R-:W-:-:S02]  /*5000*/  IMAD R25, R25, UR14, R0 ;  /* 0x0000000e19197c24 */ /* 0x000fc4000f8e0200 */
[----:B------:R-:W-:Y:S01]  /*5010*/  FADD.FTZ R74, R74, R111 ;  /* 0x0000006f4a4a7221 */ /* 0x000fe20000010000 */
[----:B------:R-:W-:Y:S01]  /*5020*/  IMAD R0, R118, UR6, RZ ;  /* 0x0000000676007c24 */ /* 0x000fe2000f8e02ff */
[----:B------:R-:W-:Y:S02]  /*5030*/  IADD3.X R94, R94, -0x1, RZ, P3, !PT ;  /* 0xffffffff5e5e7810 */ /* 0x000fe40001ffe4ff */
[----:B------:R-:W-:Y:S01]  /*5040*/  IADD3 R13, R13, R25, RZ ;  /* 0x000000190d0d7210 */ /* 0x000fe20007ffe0ff */
[----:B------:R-:W-:Y:S01]  /*5050*/  FADD.FTZ R75, R74, R75 ;  /* 0x0000004b4a4b7221 */ /* 0x000fe20000010000 */
[----:B------:R-:W-:Y:S01]  /*5060*/  IADD3.X R98, R98, -0x1, RZ, P4, !PT ;  /* 0xffffffff62627810 */ /* 0x000fe200027fe4ff */
[C---:B0-----:R-:W-:Y:S02]  /*5070*/  IMAD R7, R119.reuse, UR7, R0 ;  /* 0x0000000777077c24 */ /* 0x041fe4000f8e0200 */
[----:B------:R-:W-:-:S04]  /*5080*/  IMAD.WIDE.U32 R4, R119, UR6, R12 ;  /* 0x0000000677047c25 */ /* 0x000fc8000f8e000c */
[----:B------:R-:W-:Y:S01]  /*5090*/  FADD.FTZ R76, R75, R76 ;  /* 0x0000004c4b4c7221 */ /* 0x000fe20000010000 */
[----:B------:R-:W-:-:S03]  /*50a0*/  IADD3 R0, R5, R7, RZ ;  /* 0x0000000705007210 */ /* 0x000fc60007ffe0ff */
[----:B------:R-:W-:Y:S01]  /*50b0*/  FADD.FTZ R77, R76, R77 ;  /* 0x0000004d4c4d7221 */ /* 0x000fe20000010000 */
[----:B----4-:R-:W-:Y:S01]  /*50c0*/  LEA R5, P0, R4, R26, 0x1 ;  /* 0x0000001a04057211 */ /* 0x010fe200078008ff */
        /* <DEDUP_REMOVED lines=11> */
[----:B------:R-:W-:Y:S01]  /*5180*/  FADD.FTZ R111, R80, R81 ;  /* 0x00000051506f7221 */ /* 0x000fe20000010000 */
[----:B0-----:R0:W-:Y:S01]  /*5190*/  STG.E.128 desc[UR12][R4.64], R8 ;  /* 0x0000000804007986 */ /* 0x0011e2000c101d0c */
[----:B------:R-:W-:Y:S06]  /*51a0*/  @P5 BRA `(.L_x_9920) ;  /* 0xffffffb800845947 */ /* 0x000fec000383ffff */
.L_x_9881:
        /* <DEDUP_REMOVED lines=26> */
.L_x_9922:
[----:B------:R-:W-:Y:S05]  /*5350*/  BSYNC B0 ;  /* 0x0000000000007941 */ /* 0x000fea0003800000 */
.L_x_9921:
        /* <DEDUP_REMOVED lines=29> */
.L_x_9924:
[----:B01----:R-:W0:Y:S02]  /*5530*/  S2R R9, SR_TID.X ;  /* 0x0000000000097919 */ /* 0x003e240000002100 */
.L_x_9925:
[----:B------:R-:W-:Y:S05]  /*5540*/  BSYNC B0 ;  /* 0x0000000000007941 */ /* 0x000fea0003800000 */
.L_x_9923:
        /* <DEDUP_REMOVED lines=14> */
.L_x_9926:
        /* <DEDUP_REMOVED lines=16> */
.L_x_9927:
        /* <DEDUP_REMOVED lines=13> */
.L_x_11038:


//--------------------- .text._Z25selective_scan_bwd_kernelI32Selective_Scan_bwd_kernel_traitsILi32ELi8ELb1ELb1ELb1ELb1ELb1EN3c108BFloat16EfEEv12SSMParamsBwd --------------------------
	.section	.text._Z25selective_scan_bwd_kernelI32Selective_Scan_bwd_kernel_traitsILi32ELi8ELb1ELb1ELb1ELb1ELb1EN3c108BFloat16EfEEv12SSMParamsBwd,"ax",@progbits
	.align	128
        .global         _Z25selective_scan_bwd_kernelI32Selective_Scan_bwd_kernel_traitsILi32ELi8ELb1ELb1ELb1ELb1ELb1EN3c108BFloat16EfEEv12SSMParamsBwd
        .type           _Z25selective_scan_bwd_kernelI32Selective_Scan_bwd_kernel_traitsILi32ELi8ELb1ELb1ELb1ELb1ELb1EN3c108BFloat16EfEEv12SSMParamsBwd,@function
        .size           _Z25selective_scan_bwd_kernelI32Selective_Scan_bwd_kernel_traitsILi32ELi8ELb1ELb1ELb1ELb1ELb1EN3c108BFloat16EfEEv12SSMParamsBwd,(.L_x_11039 - _Z25selective_scan_bwd_kernelI32Selective_Scan_bwd_kernel_traitsILi32ELi8ELb1ELb1ELb1ELb1ELb1EN3c108BFloat16EfEEv12SSMParamsBwd)
        .other          _Z25selective_scan_bwd_kernelI32Selective_Scan_bwd_kernel_traitsILi32ELi8ELb1ELb1ELb1ELb1ELb1EN3c108BFloat16EfEEv12SSMParamsBwd,@"STO_CUDA_ENTRY STV_DEFAULT"
_Z25selective_scan_bwd_kernelI32Selective_Scan_bwd_kernel_traitsILi32ELi8ELb1ELb1ELb1ELb1ELb1EN3c108BFloat16EfEEv12SSMParamsBwd:
.text._Z25selective_scan_bwd_kernelI32Selective_Scan_bwd_kernel_traitsILi32ELi8ELb1ELb1ELb1ELb1ELb1EN3c108BFloat16EfEEv12SSMParamsBwd:
        /* <DEDUP_REMOVED lines=156> */
[C---:B0-----:R-:W-:Y:S02]  /*09c0*/  SHF.L.U32 R0, R72.reuse, 0x3, RZ ;  /* 0x0000000348007819 */ /* 0x041fe400000006ff */
[C---:B------:R-:W-:Y:S02]  /*09d0*/  IADD3 R5, R72.reuse, 0x20, RZ ;  /* 0x0000002048057810 */ /* 0x040fe40007ffe0ff */
[C---:B------:R-:W-:Y:S02]  /*09e0*/  IADD3 R7, R72.reuse, 0x40, RZ ;  /* 0x0000004048077810 */ /* 0x040fe40007ffe0ff */
[C---:B------:R-:W-:Y:S02]  /*09f0*/  IADD3 R9, R72.reuse, 0x60, RZ ;  /* 0x0000006048097810 */ /* 0x040fe40007ffe0ff */
[----:B------:R-:W-:-:S02]  /*0a00*/  IADD3 R11, R72, 0x80, RZ ;  /* 0x00000080480b7810 */ /* 0x000fc40007ffe0ff */
[C---:B------:R-:W-:Y:S02]  /*0a10*/  IADD3 R13, R72.reuse, 0xa0, RZ ;  /* 0x000000a0480d7810 */ /* 0x040fe40007ffe0ff */
[C---:B------:R-:W-:Y:S02]  /*0a20*/  IADD3 R15, R72.reuse, 0xc0, RZ ;  /* 0x000000c0480f7810 */ /* 0x040fe40007ffe0ff */
[C---:B------:R-:W-:Y:S02]  /*0a30*/  IADD3 R17, R72.reuse, 0xe0, RZ ;  /* 0x000000e048117810 */ /* 0x040fe40007ffe0ff */
[----:B------:R-:W-:Y:S02]  /*0a40*/  LEA.HI.SX32 R82, R72, R72, 0x1b ;  /* 0x0000004848527211 */ /* 0x000fe400078fdaff */
[----:B------:R-:W-:Y:S02]  /*0a50*/  LEA.HI.SX32 R0, R0, R0, 0x1b ;  /* 0x0000000000007211 */ /* 0x000fe400078fdaff */
[----:B------:R-:W-:-:S02]  /*0a60*/  LEA.HI.SX32 R76, R5, R72, 0x1b ;  /* 0x00000048054c7211 */ /* 0x000fc400078fdaff */
[-C--:B------:R-:W-:Y:S02]  /*0a70*/  LEA.HI.SX32 R4, R7, R72.reuse, 0x1b ;  /* 0x0000004807047211 */ /* 0x080fe400078fdaff */
[-C--:B------:R-:W-:Y:S02]  /*0a80*/  LEA.HI.SX32 R78, R9, R72.reuse, 0x1b ;  /* 0x00000048094e7211 */ /* 0x080fe400078fdaff */
[-C--:B------:R-:W-:Y:S02]  /*0a90*/  LEA.HI.SX32 R6, R11, R72.reuse, 0x1b ;  /* 0x000000480b067211 */ /* 0x080fe400078fdaff */
[----:B------:R-:W-:Y:S02]  /*0aa0*/  IADD3 R83, R74, 0x420, RZ ;  /* 0x000004204a537810 */ /* 0x000fe40007ffe0ff */
        /* <DEDUP_REMOVED lines=12> */
[----:B------:R-:W-:Y:S02]  /*0b70*/  LOP3.LUT R150, R72, 0x1f, RZ, 0xc0, !PT ;  /* 0x0000001f48967812 */ /* 0x000fe400078ec0ff */
[----:B------:R-:W-:Y:S01]  /*0b80*/  MOV R94, UR4 ;  /* 0x00000004005e7c02 */ /* 0x000fe20008000f00 */
[----:B--2---:R-:W-:-:S06]  /*0b90*/  UMOV UR4, URZ ;  /* 0x0000003f00047c82 */ /* 0x004fcc0008000000 */
.L_x_9968:
[----:B------:R-:W-:Y:S01]  /*0ba0*/  BAR.SYNC.DEFER_BLOCKING 0x0 ;  /* 0x0000000000007b1d */ /* 0x000fe20000010000 */
[----:B0-----:R-:W-:Y:S02]  /*0bb0*/  SHF.R.S32.HI R5, RZ, 0x1f, R72 ;  /* 0x0000001fff057819 */ /* 0x001fe40000011448 */
[C---:B------:R-:W-:Y:S02]  /*0bc0*/  SHF.L.U32 R95, R72.reuse, 0x4, RZ ;  /* 0x00000004485f7819 */ /* 0x040fe400000006ff */
[----:B------:R-:W-:-:S03]  /*0bd0*/  SHF.L.U64.HI R96, R72, 0x4, R5 ;  /* 0x0000000448607819 */ /* 0x000fc60000010205 */
[----:B------:R-:W0:Y:S01]  /*0be0*/  LDC.64 R32, c[0x0][0x2a0] ;  /* 0x0000a800ff207b82 */ /* 0x000e220000000a00 */
[----:B------:R-:W-:-:S04]  /*0bf0*/  IADD3 R8, P0, R84, R95, RZ ;  /* 0x0000005f54087210 */ /* 0x000fc80007f1e0ff */
[----:B------:R-:W-:-:S05]  /*0c00*/  IADD3.X R9, R85, R96, RZ, P0, !PT ;  /* 0x0000006055097210 */ /* 0x000fca00007fe4ff */
        /* <DEDUP_REMOVED lines=16> */
[----:B0-----:R-:W-:Y:S01]  /*0d10*/  IMAD R8, R32, UR14, RZ ;  /* 0x0000000e20087c24 */ /* 0x001fe2000f8e02ff */
[----:B------:R-:W-:Y:S01]  /*0d20*/  LEA R12, R94, 0xffffff00, 0x8 ;  /* 0xffffff005e0c7811 */ /* 0x000fe200078e40ff */
[----:B------:R-:W-:Y:S03]  /*0d30*/  BSSY B0, `(.L_x_9929) ;  /* 0x0000041000007945 */ /* 0x000fe60003800000 */
[----:B------:R-:W-:Y:S01]  /*0d40*/  SHF.R.S32.HI R13, RZ, 0x1f, R12 ;  /* 0x0000001fff0d7819 */ /* 0x000fe2000001140c */
[----:B-1----:R-:W-:Y:S01]  /*0d50*/  IMAD R15, R33, UR15, R8 ;  /* 0x0000000f210f7c24 */ /* 0x002fe2000f8e0208 */
[----:B--2---:R-:W-:Y:S01]  /*0d60*/  SHF.L.U32 R98, R28, 0x10, RZ ;  /* 0x000000101c627819 */ /* 0x004fe200000006ff */
[----:B------:R-:W0:Y:S01]  /*0d70*/  LDC.64 R8, c[0x0][0x318] ;  /* 0x0000c600ff087b82 */ /* 0x000e220000000a00 */
[----:B------:R-:W-:-:S02]  /*0d80*/  SHF.L.U32 R0, R29, 0x10, RZ ;  /* 0x000000101d007819 */ /* 0x000fc400000006ff */
[----:B------:R-:W-:Y:S01]  /*0d90*/  SHF.L.U32 R100, R30, 0x10, RZ ;  /* 0x000000101e647819 */ /* 0x000fe200000006ff */
[--C-:B-----5:R-:W-:Y:S01]  /*0da0*/  FADD.FTZ R98, R98, R67.reuse ;  /* 0x0000004362627221 */ /* 0x120fe20000010000 */
[----:B------:R-:W-:Y:S01]  /*0db0*/  PRMT R28, R28, 0x7632, R28 ;  /* 0x000076321c1c7816 */ /* 0x000fe2000000001c */
[----:B------:R-:W-:Y:S01]  /*0dc0*/  FADD.FTZ R99, R0, R67 ;  /* 0x0000004300637221 */ /* 0x000fe20000010000 */
[----:B------:R-:W-:Y:S01]  /*0dd0*/  PRMT R29, R29, 0x7632, R29 ;  /* 0x000076321d1d7816 */ /* 0x000fe2000000001d */
[----:B------:R-:W-:Y:S01]  /*0de0*/  FADD.FTZ R100, R100, R67 ;  /* 0x0000004364647221 */ /* 0x000fe20000010000 */
[----:B------:R-:W-:Y:S02]  /*0df0*/  FSETP.GTU.FTZ.AND P6, PT, R98, 20, PT ;  /* 0x41a000006200780b */ /* 0x000fe40003fdc000 */
[----:B------:R-:W-:Y:S02]  /*0e00*/  PRMT R30, R30, 0x7632, R30 ;  /* 0x000076321e1e7816 */ /* 0x000fe4000000001e */
[----:B------:R-:W-:-:S02]  /*0e10*/  SHF.L.U32 R10, R31, 0x10, RZ ;  /* 0x000000101f0a7819 */ /* 0x000fc400000006ff */
[----:B------:R-:W-:Y:S02]  /*0e20*/  SHF.L.U32 R28, R28, 0x10, RZ ;  /* 0x000000101c1c7819 */ /* 0x000fe400000006ff */
        /* <DEDUP_REMOVED lines=49> */
.L_x_9930:
[----:B------:R-:W-:Y:S05]  /*1140*/  BSYNC B0 ;  /* 0x0000000000007941 */ /* 0x000fea0003800000 */
.L_x_9929:
        /* <DEDUP_REMOVED lines=36> */
.L_x_9932:
[----:B------:R-:W-:Y:S05]  /*1390*/  BSYNC B0 ;  /* 0x0000000000007941 */ /* 0x000fea0003800000 */
.L_x_9931:
        /* <DEDUP_REMOVED lines=33> */
.L_x_9934:
[----:B------:R-:W-:Y:S05]  /*15b0*/  BSYNC B0 ;  /* 0x0000000000007941 */ /* 0x000fea0003800000 */
.L_x_9933:
        /* <DEDUP_REMOVED lines=33> */
.L_x_9936:
[----:B------:R-:W-:Y:S05]  /*17d0*/  BSYNC B0 ;  /* 0x0000000000007941 */ /* 0x000fea0003800000 */
.L_x_9935:
        /* <DEDUP_REMOVED lines=33> */
.L_x_9938:
[----:B------:R-:W-:Y:S05]  /*19f0*/  BSYNC B0 ;  /* 0x0000000000007941 */ /* 0x000fea0003800000 */
.L_x_9937:
        /* <DEDUP_REMOVED lines=33> */
.L_x_9940:
[----:B------:R-:W-:Y:S05]  /*1c10*/  BSYNC B0 ;  /* 0x0000000000007941 */ /* 0x000fea0003800000 */
.L_x_9939:
        /* <DEDUP_REMOVED lines=33> */
.L_x_9942:
[----:B------:R-:W-:Y:S05]  /*1e30*/  BSYNC B0 ;  /* 0x0000000000007941 */ /* 0x000fea0003800000 */
.L_x_9941:
        /* <DEDUP_REMOVED lines=33> */
.L_x_9944:
[----:B------:R-:W-:Y:S05]  /*2050*/  BSYNC B0 ;  /* 0x0000000000007941 */ /* 0x000fea0003800000 */
.L_x_9943:
[----:B------:R-:W-:Y:S01]  /*2060*/  ULDC.64 UR6, c[0x0][0x2a8] ;  /* 0x0000aa0000067ab9 */ /* 0x000fe20000000a00 */
[----:B------:R-:W-:Y:S01]  /*2070*/  MOV R11, R17 ;  /* 0x00000011000b7202 */ /* 0x000fe20000000f00 */
[----:B------:R-:W-:Y:S01]  /*2080*/  IMAD R15, R65, UR6, RZ ;  /* 0x00000006410f7c24 */ /* 0x000fe2000f8e02ff */
[----:B------:R-:W0:Y:S01]  /*2090*/  LDC.64 R16, c[0x0][0x2b0] ;  /* 0x0000ac00ff107b82 */ /* 0x000e220000000a00 */
[----:B------:R-:W-:-:S04]  /*20a0*/  IMAD.WIDE.U32 R10, R64, UR6, R10 ;  /* 0x00000006400a7c25 */ /* 0x000fc8000f8e000a */
[----:B------:R-:W-:Y:S01]  /*20b0*/  IMAD R15, R64, UR7, R15 ;  /* 0x00000007400f7c24 */ /* 0x000fe2000f8e020f */
[----:B------:R-:W-:Y:S02]  /*20c0*/  LEA R8, P0, R10, R8, 0x1 ;  /* 0x000000080a087211 */ /* 0x000fe400078008ff */
        /* <DEDUP_REMOVED lines=8> */
[----:B------:R-:W-:Y:S06]  /*2150*/  BAR.SYNC.DEFER_BLOCKING 0x0 ;  /* 0x0000000000007b1d */ /* 0x000fec0000010000 */
        /* <DEDUP_REMOVED lines=10> */
[----:B------:R-:W-:Y:S02]  /*2200*/  IADD3 R15, R15, R17, RZ ;  /* 0x000000110f0f7210 */ /* 0x000fe40007ffe0ff */
[----:B------:R-:W-:Y:S02]  /*2210*/  IADD3 R24, P1, R24, R95, RZ ;  /* 0x0000005f18187210 */ /* 0x000fe40007f3e0ff */
[----:B------:R-:W-:-:S04]  /*2220*/  LEA.HI.X R15, R14, R25, R15, 0x1, P0 ;  /* 0x000000190e0f7211 */ /* 0x000fc800000f0c0f */
[----:B------:R-:W-:Y:S01]  /*2230*/  IADD3.X R25, R15, R96, RZ, P1, !PT ;  /* 0x000000600f197210 */ /* 0x000fe20000ffe4ff */
[----:B----4-:R-:W-:Y:S01]  /*2240*/  STS.128 [R97], R28 ;  /* 0x0000001c61007388 */ /* 0x010fe20000000c00 */
[----:B------:R-:W-:-:S03]  /*2250*/  NOP ;  /* 0x0000000000007918 */ /* 0x000fc60000000000 */
[----:B------:R-:W0:Y:S01]  /*2260*/  LDS.128 R16, [R97] ;  /* 0x0000000061107984 */ /* 0x000e220000000c00 */
[----:B------:R-:W-:Y:S06]  /*2270*/  BAR.SYNC.DEFER_BLOCKING 0x0 ;  /* 0x0000000000007b1d */ /* 0x000fec0000010000 */
[----:B------:R-:W4:Y:S01]  /*2280*/  LDG.E.128 R24, desc[UR12][R24.64] ;  /* 0x0000000c18187981 */ /* 0x000f22000c1e1d00 */
[C---:B---3--:R-:W-:Y:S02]  /*2290*/  SHF.L.U32 R121, R8.reuse, 0x10, RZ ;  /* 0x0000001008797819 */ /* 0x048fe400000006ff */
[----:B------:R-:W-:-:S02]  /*22a0*/  PRMT R8, R8, 0x7632, R8 ;  /* 0x0000763208087816 */ /* 0x000fc40000000008 */
[----:B------:R-:W-:Y:S02]  /*22b0*/  SHF.L.U32 R117, R10, 0x10, RZ ;  /* 0x000000100a757819 */ /* 0x000fe400000006ff */
[----:B------:R-:W-:Y:S02]  /*22c0*/  SHF.L.U32 R113, R8, 0x10, RZ ;  /* 0x0000001008717819 */ /* 0x000fe400000006ff */
[C---:B------:R-:W-:Y:S02]  /*22d0*/  SHF.L.U32 R119, R9.reuse, 0x10, RZ ;  /* 0x0000001009777819 */ /* 0x040fe400000006ff */
[----:B------:R-:W-:Y:S02]  /*22e0*/  PRMT R9, R9, 0x7632, R9 ;  /* 0x0000763209097816 */ /* 0x000fe40000000009 */
[----:B0-----:R-:W-:Y:S02]  /*22f0*/  SHF.L.U32 R0, R16, 0x10, RZ ;  /* 0x0000001010007819 */ /* 0x001fe400000006ff */
[----:B------:R-:W-:-:S02]  /*2300*/  SHF.L.U32 R32, R17, 0x10, RZ ;  /* 0x0000001011207819 */ /* 0x000fc400000006ff */
        /* <DEDUP_REMOVED lines=10> */
[----:B------:R-:W-:-:S02]  /*23b0*/  PRMT R19, R19, 0x7632, R19 ;  /* 0x0000763213137816 */ /* 0x000fc40000000013 */
[----:B------:R-:W-:Y:S02]  /*23c0*/  SHF.L.U32 R28, R16, 0x10, RZ ;  /* 0x00000010101c7819 */ /* 0x000fe400000006ff */
[----:B------:R-:W-:Y:S01]  /*23d0*/  SHF.L.U32 R30, R17, 0x10, RZ ;  /* 0x00000010111e7819 */ /* 0x000fe200000006ff */
[----:B------:R-:W1:Y:S01]  /*23e0*/  MUFU.EX2 R33, R33 ;  /* 0x0000002100217308 */ /* 0x000e620000000800 */
[----:B------:R-:W-:Y:S01]  /*23f0*/  SHF.L.U32 R40, R18, 0x10, RZ ;  /* 0x0000001012287819 */ /* 0x000fe200000006ff */
[----:B------:R-:W-:Y:S01]  /*2400*/  FMUL.FTZ R15, R28, -1.4426950216293334961 ;  /* 0xbfb8aa3b1c0f7820 */ /* 0x000fe20000410000 */
[----:B------:R-:W-:Y:S01]  /*2410*/  SHF.L.U32 R46, R19, 0x10, RZ ;  /* 0x00000010132e7819 */ /* 0x000fe200000006ff */
[----:B------:R-:W-:Y:S01]  /*2420*/  FMUL.FTZ R29, R30, -1.4426950216293334961 ;  /* 0xbfb8aa3b1e1d7820 */ /* 0x000fe20000410000 */
[C---:B------:R-:W-:Y:S01]  /*2430*/  SHF.L.U32 R115, R11.reuse, 0x10, RZ ;  /* 0x000000100b737819 */ /* 0x040fe200000006ff */
[----:B------:R-:W-:Y:S01]  /*2440*/  FMUL.FTZ R37, R40, -1.4426950216293334961 ;  /* 0xbfb8aa3b28257820 */ /* 0x000fe20000410000 */
[----:B------:R-:W-:Y:S01]  /*2450*/  PRMT R10, R10, 0x7632, R10 ;  /* 0x000076320a0a7816 */ /* 0x000fe2000000000a */
[----:B------:R-:W3:Y:S01]  /*2460*/  MUFU.EX2 R34, R31 ;  /* 0x0000001f00227308 */ /* 0x000ee20000000800 */
[----:B------:R-:W-:Y:S01]  /*2470*/  FMUL.FTZ R39, R46, -1.4426950216293334961 ;  /* 0xbfb8aa3b2e277820 */ /* 0x000fe20000410000 */
[----:B0-----:R-:W-:Y:S01]  /*2480*/  FADD.FTZ R14, R14, 1 ;  /* 0x3f8000000e0e7421 */ /* 0x001fe20000010000 */
[----:B------:R-:W-:-:S02]  /*2490*/  PRMT R11, R11, 0x7632, R11 ;  /* 0x000076320b0b7816 */ /* 0x000fc4000000000b */
[----:B------:R-:W-:Y:S02]  /*24a0*/  SHF.L.U32 R111, R9, 0x10, RZ ;  /* 0x00000010096f7819 */ /* 0x000fe400000006ff */
[----:B------:R-:W-:Y:S01]  /*24b0*/  SHF.L.U32 R109, R10, 0x10, RZ ;  /* 0x000000100a6d7819 */ /* 0x000fe200000006ff */
[----:B------:R-:W0:Y:S01]  /*24c0*/  MUFU.EX2 R15, R15 ;  /* 0x0000000f000f7308 */ /* 0x000e220000000800 */
[----:B-1----:R-:W-:Y:S01]  /*24d0*/  FADD.FTZ R33, R33, 1 ;  /* 0x3f80000021217421 */ /* 0x002fe20000010000 */
[----:B------:R-:W-:-:S06]  /*24e0*/  SHF.L.U32 R107, R11, 0x10, RZ ;  /* 0x000000100b6b7819 */ /* 0x000fcc00000006ff */
[----:B------:R-:W1:Y:S01]  /*24f0*/  MUFU.EX2 R38, R36 ;  /* 0x0000002400267308 */ /* 0x000e620000000800 */
[----:B---3--:R-:W-:-:S07]  /*2500*/  FADD.FTZ R34, R34, 1 ;  /* 0x3f80000022227421 */ /* 0x008fce0000010000 */
[----:B------:R-:W3:Y:S01]  /*2510*/  MUFU.EX2 R31, R29 ;  /* 0x0000001d001f7308 */ /* 0x000ee20000000800 */
[----:B0-----:R-:W-:-:S07]  /*2520*/  FADD.FTZ R15, R15, 1 ;  /* 0x3f8000000f0f7421 */ /* 0x001fce0000010000 */
[----:B------:R-:W0:Y:S01]  /*2530*/  MUFU.EX2 R39, R39 ;  /* 0x0000002700277308 */ /* 0x000e220000000800 */
[----:B-1----:R-:W-:-:S07]  /*2540*/  FADD.FTZ R38, R38, 1 ;  /* 0x3f80000026267421 */ /* 0x002fce0000010000 */
[----:B------:R-:W-:Y:S01]  /*2550*/  MUFU.EX2 R37, R37 ;  /* 0x0000002500257308 */ /* 0x000fe20000000800 */
[----:B---3--:R-:W-:-:S07]  /*2560*/  FADD.FTZ R31, R31, 1 ;  /* 0x3f8000001f1f7421 */ /* 0x008fce0000010000 */
[----:B------:R-:W1:Y:S01]  /*2570*/  MUFU.RCP R36, R34 ;  /* 0x0000002200247308 */ /* 0x000e620000001000 */
[----:B0-----:R-:W-:-:S07]  /*2580*/  FADD.FTZ R47, R39, 1 ;  /* 0x3f800000272f7421 */ /* 0x001fce0000010000 */
[----:B------:R-:W-:Y:S08]  /*2590*/  MUFU.RCP R33, R33 ;  /* 0x0000002100217308 */ /* 0x000ff00000001000 */
[----:B------:R-:W-:Y:S01]  /*25a0*/  MUFU.RCP R29, R14 ;  /* 0x0000000e001d7308 */ /* 0x000fe20000001000 */
[----:B-1----:R-:W-:-:S04]  /*25b0*/  FADD.FTZ R8, -R36, 1 ;  /* 0x3f80000024087421 */ /* 0x002fc80000010100 */
[----:B------:R-:W-:-:S03]  /*25c0*/  FFMA.FTZ R34, R35, R8, 1 ;  /* 0x3f80000023227423 */ /* 0x000fc60000010008 */
[----:B------:R-:W-:Y:S08]  /*25d0*/  MUFU.RCP R43, R38 ;  /* 0x00000026002b7308 */ /* 0x000ff00000001000 */
[----:B------:R-:W0:Y:S08]  /*25e0*/  MUFU.RCP R31, R31 ;  /* 0x0000001f001f7308 */ /* 0x000e300000001000 */
[----:B------:R-:W-:Y:S01]  /*25f0*/  MUFU.RCP R47, R47 ;  /* 0x0000002f002f7308 */ /* 0x000fe20000001000 */
[----:B0-----:R-:W-:-:S04]  /*2600*/  FADD.FTZ R9, -R31, 1 ;  /* 0x3f8000001f097421 */ /* 0x001fc80000010100 */
[C---:B------:R-:W-:Y:S01]  /*2610*/  FFMA.FTZ R9, R30.reuse, R9, 1 ;  /* 0x3f8000001e097423 */ /* 0x040fe20000010009 */
[----:B------:R-:W-:Y:S01]  /*2620*/  FMUL.FTZ R30, R30, R31 ;  /* 0x0000001f1e1e7220 */ /* 0x000fe20000410000 */
[----:B----4-:R0:W-:Y:S01]  /*2630*/  STS.128 [R97], R24 ;  /* 0x0000001861007388 */ /* 0x0101e20000000c00 */
[----:B------:R-:W-:-:S03]  /*2640*/  NOP ;  /* 0x0000000000007918 */ /* 0x000fc60000000000 */
[----:B------:R-:W1:Y:S01]  /*2650*/  LDS.128 R16, [R97] ;  /* 0x0000000061107984 */ /* 0x000e620000000c00 */
[----:B0-----:R0:W-:Y:S01]  /*2660*/  MUFU.RCP R25, R15 ;  /* 0x0000000f00197308 */ /* 0x0011e20000001000 */
[----:B------:R-:W-:-:S07]  /*2670*/  FADD.FTZ R26, R37, 1 ;  /* 0x3f800000251a7421 */ /* 0x000fce0000010000 */
[----:B------:R-:W3:Y:S01]  /*2680*/  MUFU.RCP R41, R26 ;  /* 0x0000001a00297308 */ /* 0x000ee20000001000 */
[----:B0-----:R-:W-:-:S04]  /*2690*/  FADD.FTZ R15, -R29, 1 ;  /* 0x3f8000001d0f7421 */ /* 0x001fc80000010100 */
[C---:B------:R-:W-:Y:S01]  /*26a0*/  FFMA.FTZ R15, R0.reuse, R15, 1 ;  /* 0x3f800000000f7423 */ /* 0x040fe2000001000f */
[----:B------:R-:W-:Y:S01]  /*26b0*/  FMUL.FTZ R0, R0, R29 ;  /* 0x0000001d00007220 */ /* 0x000fe20000410000 */
[----:B---3--:R-:W-:-:S04]  /*26c0*/  FADD.FTZ R11, -R41, 1 ;  /* 0x3f800000290b7421 */ /* 0x008fc80000010100 */
[C---:B------:R-:W-:Y:S01]  /*26d0*/  FFMA.FTZ R11, R40.reuse, R11, 1 ;  /* 0x3f800000280b7423 */ /* 0x040fe2000001000b */
[----:B------:R-:W-:Y:S01]  /*26e0*/  FMUL.FTZ R40, R40, R41 ;  /* 0x0000002928287220 */ /* 0x000fe20000410000 */
[----:B-1----:R-:W-:Y:S02]  /*26f0*/  SHF.L.U32 R38, R18, 0x10, RZ ;  /* 0x0000001012267819 */ /* 0x002fe400000006ff */
[C---:B------:R-:W-:Y:S02]  /*2700*/  PRMT R14, R16.reuse, 0x7632, R14 ;  /* 0x00007632100e7816 */ /* 0x040fe4000000000e */
[----:B------:R-:W-:Y:S01]  /*2710*/  SHF.L.U32 R24, R16, 0x10, RZ ;  /* 0x0000001010187819 */ /* 0x000fe200000006ff */
[----:B------:R-:W-:Y:S01]  /*2720*/  FMUL.FTZ R39, R117, R38 ;  /* 0x0000002675277220 */ /* 0x000fe20000410000 */
[C---:B------:R-:W-:Y:S02]  /*2730*/  PRMT R16, R17.reuse, 0x7632, R16 ;  /* 0x0000763211107816 */ /* 0x040fe40000000010 */
[----:B------:R-:W-:Y:S01]  /*2740*/  SHF.L.U32 R27, R17, 0x10, RZ ;  /* 0x00000010111b7819 */ /* 0x000fe200000006ff */
[----:B------:R-:W-:Y:S01]  /*2750*/  FADD.FTZ R17, -R33, 1 ;  /* 0x3f80000021117421 */ /* 0x000fe20000010100 */
[----:B------:R-:W-:Y:S01]  /*2760*/  SHF.L.U32 R26, R14, 0x10, RZ ;  /* 0x000000100e1a7819 */ /* 0x000fe200000006ff */
[----:B------:R-:W-:Y:S01]  /*2770*/  FMUL.FTZ R39, R36, R39 ;  /* 0x0000002724277220 */ /* 0x000fe20000410000 */
[----:B------:R-:W-:Y:S01]  /*2780*/  PRMT R44, R19, 0x7632, R44 ;  /* 0x00007632132c7816 */ /* 0x000fe2000000002c */
[----:B------:R-:W-:Y:S01]  /*2790*/  FMUL.FTZ R8, R121, R24 ;  /* 0x0000001879087220 */ /* 0x000fe20000410000 */
[----:B------:R-:W-:Y:S01]  /*27a0*/  SHF.L.U32 R45, R19, 0x10, RZ ;  /* 0x00000010132d7819 */ /* 0x000fe200000006ff */
[----:B------:R-:W-:Y:S01]  /*27b0*/  FFMA.FTZ R19, R32, R17, 1 ;  /* 0x3f80000020137423 */ /* 0x000fe20000010011 */
[----:B------:R-:W-:Y:S01]  /*27c0*/  PRMT R37, R18, 0x7632, R37 ;  /* 0x0000763212257816 */ /* 0x000fe20000000025 */
[----:B------:R-:W-:Y:S01]  /*27d0*/  FADD.FTZ R17, -R25, 1 ;  /* 0x3f80000019117421 */ /* 0x000fe20000010100 */
[----:B------:R-:W-:Y:S01]  /*27e0*/  FMUL.FTZ R18, R119, R27 ;  /* 0x0000001b77127220 */ /* 0x000fe20000410000 */
[----:B------:R-:W-:Y:S01]  /*27f0*/  FMUL.FTZ R14, R113, R26 ;  /* 0x0000001a710e7220 */ /* 0x000fe20000410000 */
        /* <DEDUP_REMOVED lines=28> */
[----:B--2---:R-:W-:Y:S01]  /*29c0*/  IMAD R8, R50, UR14, RZ ;  /* 0x0000000e32087c24 */ /* 0x004fe2000f8e02ff */
[----:B------:R-:W-:Y:S01]  /*29d0*/  F2FP.BF16.F32.PACK_AB R17, R9, R18 ;  /* 0x000000120911723e */ /* 0x000fe200000010ff */
[----:B------:R-:W0:Y:S01]  /*29e0*/  LDC R29, c[0x0][0x21c] ;  /* 0x00008700ff1d7b82 */ /* 0x000e220000000800 */
[----:B------:R-:W-:Y:S01]  /*29f0*/  F2FP.BF16.F32.PACK_AB R18, R14, R39 ;  /* 0x000000270e12723e */ /* 0x000fe200000010ff */
[----:B------:R-:W-:-:S06]  /*2a00*/  IMAD R39, R51, UR15, R8 ;  /* 0x0000000f33277c24 */ /* 0x000fcc000f8e0208 */
[----:B------:R-:W-:Y:S01]  /*2a10*/  BAR.SYNC.DEFER_BLOCKING 0x0 ;  /* 0x0000000000007b1d */ /* 0x000fe20000010000 */
[----:B------:R-:W-:Y:S01]  /*2a20*/  F2FP.BF16.F32.PACK_AB R19, R48, R15 ;  /* 0x0000000f3013723e */ /* 0x000fe200000010ff */
[----:B------:R-:W-:-:S04]  /*2a30*/  IMAD.WIDE.U32 R14, R50, UR15, R12 ;  /* 0x0000000f320e7c25 */ /* 0x000fc8000f8e000c */
[----:B------:R-:W-:Y:S01]  /*2a40*/  FMUL.FTZ R32, R32, R33 ;  /* 0x0000002120207220 */ /* 0x000fe20000410000 */
[----:B------:R-:W-:Y:S01]  /*2a50*/  FMUL.FTZ R36, R35, R36 ;  /* 0x0000002423247220 */ /* 0x000fe20000410000 */
[----:B------:R-:W-:Y:S01]  /*2a60*/  FMUL.FTZ R42, R42, R43 ;  /* 0x0000002b2a2a7220 */ /* 0x000fe20000410000 */
[----:B------:R-:W1:Y:S01]  /*2a70*/  LDC.64 R48, c[0x0][0x3e8] ;  /* 0x0000fa00ff307b82 */ /* 0x000e620000000a00 */
[----:B------:R-:W-:Y:S01]  /*2a80*/  IADD3 R15, R15, R39, RZ ;  /* 0x000000270f0f7210 */ /* 0x000fe20007ffe0ff */
[----:B------:R-:W-:Y:S02]  /*2a90*/  IMAD R39, R65, UR6, RZ ;  /* 0x0000000641277c24 */ /* 0x000fe4000f8e02ff */
[----:B------:R-:W-:Y:S01]  /*2aa0*/  FMUL.FTZ R28, R28, R25 ;  /* 0x000000191c1c7220 */ /* 0x000fe20000410000 */
[----:B------:R-:W-:Y:S01]  /*2ab0*/  FMUL.FTZ R46, R46, R47 ;  /* 0x0000002f2e2e7220 */ /* 0x000fe20000410000 */
[----:B------:R-:W-:Y:S01]  /*2ac0*/  FMUL.FTZ R121, R121, R0 ;  /* 0x0000000079797220 */ /* 0x000fe20000410000 */
[----:B------:R-:W-:-:S04]  /*2ad0*/  IMAD.WIDE.U32 R14, R64, UR6, R14 ;  /* 0x00000006400e7c25 */ /* 0x000fc8000f8e000e */
[----:B------:R-:W-:Y:S01]  /*2ae0*/  FMUL.FTZ R119, R119, R32 ;  /* 0x0000002077777220 */ /* 0x000fe20000410000 */
[----:B------:R-:W-:Y:S01]  /*2af0*/  FMUL.FTZ R117, R117, R36 ;  /* 0x0000002475757220 */ /* 0x000fe20000410000 */
[----:B------:R-:W-:Y:S01]  /*2b00*/  FMUL.FTZ R115, R115, R42 ;  /* 0x0000002a73737220 */ /* 0x000fe20000410000 */
[----:B------:R-:W-:Y:S01]  /*2b10*/  IMAD R39, R64, UR7, R39 ;  /* 0x0000000740277c24 */ /* 0x000fe2000f8e0227 */
[----:B------:R-:W-:Y:S01]  /*2b20*/  ULDC.64 UR6, c[0x0][0x320] ;  /* 0x0000c80000067ab9 */ /* 0x000fe20000000a00 */
[----:B------:R-:W-:Y:S01]  /*2b30*/  FMUL.FTZ R113, R113, R28 ;  /* 0x0000001c71717220 */ /* 0x000fe20000410000 */
[----:B------:R-:W-:Y:S01]  /*2b40*/  FMUL.FTZ R111, R111, R30 ;  /* 0x0000001e6f6f7220 */ /* 0x000fe20000410000 */
[----:B------:R-:W-:Y:S01]  /*2b50*/  FMUL.FTZ R109, R109, R40 ;  /* 0x000000286d6d7220 */ /* 0x000fe20000410000 */
[----:B------:R-:W-:Y:S01]  /*2b60*/  IADD3 R15, R15, R39, RZ ;  /* 0x000000270f0f7210 */ /* 0x000fe20007ffe0ff */
[----:B------:R-:W-:Y:S01]  /*2b70*/  FMUL.FTZ R107, R107, R46 ;  /* 0x0000002e6b6b7220 */ /* 0x000fe20000410000 */
[----:B------:R1:W-:Y:S01]  /*2b80*/  STS.128 [R97], R16 ;  /* 0x0000001061007388 */ /* 0x0003e20000000c00 */
[----:B------:R-:W-:-:S03]  /*2b90*/  NOP ;  /* 0x0000000000007918 */ /* 0x000fc60000000000 */
[----:B------:R-:W2:Y:S01]  /*2ba0*/  LDS.128 R8, [R97] ;  /* 0x0000000061087984 */ /* 0x000ea20000000c00 */
[----:B-1----:R-:W-:-:S04]  /*2bb0*/  LEA R16, P0, R14, R48, 0x1 ;  /* 0x000000300e107211 */ /* 0x002fc800078008ff */
[----:B------:R-:W-:Y:S02]  /*2bc0*/  LEA.HI.X R15, R14, R49, R15, 0x1, P0 ;  /* 0x000000310e0f7211 */ /* 0x000fe400000f0c0f */
[----:B------:R-:W-:Y:S02]  /*2bd0*/  IADD3 R14, P1, R16, R95, RZ ;  /* 0x0000005f100e7210 */ /* 0x000fe40007f3e0ff */
[----:B------:R-:W-:Y:S02]  /*2be0*/  ISETP.NE.U32.AND P0, PT, RZ, UR6, PT ;  /* 0x00000006ff007c0c */ /* 0x000fe4000bf05070 */
[----:B------:R-:W-:Y:S02]  /*2bf0*/  IADD3.X R15, R15, R96, RZ, P1, !PT ;  /* 0x000000600f0f7210 */ /* 0x000fe40000ffe4ff */
[----:B------:R-:W-:-:S03]  /*2c00*/  ISETP.NE.AND.EX P0, PT, RZ, UR7, PT, P0 ;  /* 0x00000007ff007c0c */ /* 0x000fc6000bf05300 */
        /* <DEDUP_REMOVED lines=33> */
.L_x_9945:
        /* <DEDUP_REMOVED lines=10> */
[C---:B------:R-:W-:Y:S01]  /*2ec0*/  SHF.L.U32 R138, R6.reuse, 0x10, RZ ;  /* 0x00000010068a7819 */ /* 0x040fe200000006ff */
[----:B------:R-:W-:Y:S01]  /*2ed0*/  FFMA.FTZ R70, R113, R141, R70 ;  /* 0x0000008d71467223 */ /* 0x000fe20000010046 */
[----:B------:R-:W-:Y:S01]  /*2ee0*/  SHF.L.U32 R140, R165, 0x10, RZ ;  /* 0x00000010a58c7819 */ /* 0x000fe200000006ff */
[----:B------:R-:W-:Y:S01]  /*2ef0*/  HFMA2.MMA R133, -RZ, RZ, 0, 0 ;  /* 0x00000000ff857435 */ /* 0x000fe200000001ff */
[----:B------:R-:W-:Y:S01]  /*2f00*/  PRMT R164, R6, 0x7632, R164 ;  /* 0x0000763206a47816 */ /* 0x000fe200000000a4 */
[----:B------:R-:W-:Y:S01]  /*2f10*/  FFMA.FTZ R70, R119, R142, R70 ;  /* 0x0000008e77467223 */ /* 0x000fe20000010046 */
[----:B------:R-:W-:Y:S01]  /*2f20*/  ISETP.GE.AND P0, PT, R29, 0x1, PT ;  /* 0x000000011d00780c */ /* 0x000fe20003f06270 */
        /* <DEDUP_REMOVED lines=22> */
[----:B-1----:R-:W1:Y:S01]  /*3090*/  LDC.64 R14, c[0x0][0x348] ;  /* 0x0000d200ff0e7b82 */ /* 0x002e620000000a00 */
[----:B------:R-:W-:Y:S01]  /*30a0*/  MOV R10, R72 ;  /* 0x00000048000a7202 */ /* 0x000fe20000000f00 */
[----:B------:R-:W-:Y:S01]  /*30b0*/  ULDC.64 UR6, c[0x0][0x350] ;  /* 0x0000d40000067ab9 */ /* 0x000fe20000000a00 */
[----:B------:R-:W-:Y:S01]  /*30c0*/  MOV R11, RZ ;  /* 0x000000ff000b7202 */ /* 0x000fe20000000f00 */
[----:B------:R-:W-:Y:S01]  /*30d0*/  ULDC.64 UR8, c[0x0][0x370] ;  /* 0x0000dc0000087ab9 */ /* 0x000fe20000000a00 */
[----:B------:R-:W-:Y:S01]  /*30e0*/  IADD3 R110, R94, -0x1, RZ ;  /* 0xffffffff5e6e7810 */ /* 0x000fe20007ffe0ff */
[----:B------:R-:W-:Y:S01]  /*30f0*/  UMOV UR5, URZ ;  /* 0x0000003f00057c82 */ /* 0x000fe20008000000 */
[----:B------:R-:W-:Y:S01]  /*3100*/  MOV R125, RZ ;  /* 0x000000ff007d7202 */ /* 0x000fe20000000f00 */
[----:B0-----:R-:W0:Y:S01]  /*3110*/  LDC.64 R16, c[0x0][0x368] ;  /* 0x0000da00ff107b82 */ /* 0x001e220000000a00 */
[----:B------:R-:W-:Y:S01]  /*3120*/  SHF.L.U32 R27, R110, 0x8, RZ ;  /* 0x000000086e1b7819 */ /* 0x000fe200000006ff */
[----:B------:R-:W-:Y:S01]  /*3130*/  ULDC UR24, c[0x0][0x224] ;  /* 0x0000890000187ab9 */ /* 0x000fe20000000800 */
[----:B------:R-:W-:Y:S01]  /*3140*/  MOV R139, RZ ;  /* 0x000000ff008b7202 */ /* 0x000fe20000000f00 */
[----:B------:R-:W-:Y:S01]  /*3150*/  ULDC UR25, c[0x0][0x21c] ;  /* 0x0000870000197ab9 */ /* 0x000fe20000000800 */
[----:B------:R-:W-:Y:S01]  /*3160*/  IADD3 R108, R72, 0x200, RZ ;  /* 0x00000200486c7810 */ /* 0x000fe20007ffe0ff */
[----:B------:R-:W-:Y:S01]  /*3170*/  ULDC.64 UR18, c[0x0][0x360] ;  /* 0x0000d80000127ab9 */ /* 0x000fe20000000a00 */
[----:B------:R-:W-:Y:S01]  /*3180*/  ULDC.64 UR26, c[0x0][0x3c8] ;  /* 0x0000f200001a7ab9 */ /* 0x000fe20000000a00 */
[----:B------:R-:W2:Y:S01]  /*3190*/  LDC R127, c[0x0][0x224] ;  /* 0x00008900ff7f7b82 */ /* 0x000ea20000000800 */
[----:B------:R-:W-:Y:S01]  /*31a0*/  ULDC.64 UR20, c[0x0][0x380] ;  /* 0x0000e00000147ab9 */ /* 0x000fe20000000a00 */
[----:B------:R-:W-:Y:S01]  /*31b0*/  ULDC.64 UR28, c[0x0][0x3d0] ;  /* 0x0000f400001c7ab9 */ /* 0x000fe20000000a00 */
[----:B------:R-:W-:Y:S01]  /*31c0*/  ULDC.64 UR10, c[0x0][0x250] ;  /* 0x00009400000a7ab9 */ /* 0x000fe20000000a00 */
[----:B------:R-:W-:Y:S01]  /*31d0*/  ULDC.64 UR16, c[0x0][0x270] ;  /* 0x00009c0000107ab9 */ /* 0x000fe20000000a00 */
[----:B-1----:R-:W-:-:S03]  /*31e0*/  IMAD R0, R14, UR14, RZ ;  /* 0x0000000e0e007c24 */ /* 0x002fc6000f8e02ff */
[----:B------:R-:W1:Y:S01]  /*31f0*/  LDC.64 R56, c[0x0][0x360] ;  /* 0x0000d800ff387b82 */ /* 0x000e620000000a00 */
[----:B------:R-:W-:-:S04]  /*3200*/  IMAD.WIDE.U32 R8, R14, UR15, R10 ;  /* 0x0000000f0e087c25 */ /* 0x000fc8000f8e000a */
[----:B------:R-:W-:Y:S01]  /*3210*/  IMAD R13, R15, UR15, R0 ;  /* 0x0000000f0f0d7c24 */ /* 0x000fe2000f8e0200 */
[----:B------:R-:W-:Y:S01]  /*3220*/  LEA.HI R0, R110, R110, RZ, 0x1 ;  /* 0x0000006e6e007211 */ /* 0x000fe200078f08ff */
[C---:B0-----:R-:W-:Y:S01]  /*3230*/  IMAD R12, R16.reuse, UR14, RZ ;  /* 0x0000000e100c7c24 */ /* 0x041fe2000f8e02ff */
[----:B------:R-:W0:Y:S01]  /*3240*/  LDC.64 R58, c[0x0][0x380] ;  /* 0x0000e000ff3a7b82 */ /* 0x000e220000000a00 */
        /* <DEDUP_REMOVED lines=11> */
[----:B------:R-:W-:Y:S01]  /*3300*/  LEA R12, P1, R8, UR6, 0x2 ;  /* 0x00000006080c7c11 */ /* 0x000fe2000f8210ff */
[C---:B------:R-:W-:Y:S01]  /*3310*/  IMAD.WIDE.U32 R10, R68.reuse, UR8, R10 ;  /* 0x00000008440a7c25 */ /* 0x040fe2000f8e000a */
[----:B------:R-:W-:Y:S02]  /*3320*/  IADD3 R19, R9, R19, RZ ;  /* 0x0000001309137210 */ /* 0x000fe40007ffe0ff */
[----:B------:R-:W-:Y:S01]  /*3330*/  IADD3 R24, P0, R27, R8, RZ ;  /* 0x000000081b187210 */ /* 0x000fe20007f1e0ff */
[----:B------:R-:W-:Y:S01]  /*3340*/  IMAD R17, R68, UR9, R13 ;  /* 0x0000000944117c24 */ /* 0x000fe2000f8e020d */
[----:B------:R-:W-:Y:S01]  /*3350*/  LOP3.LUT R13, R0, 0xfffffe, RZ, 0xc0, !PT ;  /* 0x00fffffe000d7812 */ /* 0x000fe200078ec0ff */
[----:B------:R-:W-:Y:S01]  /*3360*/  ULDC.64 UR8, c[0x0][0x238] ;  /* 0x00008e0000087ab9 */ /* 0x000fe20000000a00 */
[----:B------:R-:W-:-:S02]  /*3370*/  SHF.R.S32.HI R0, RZ, 0x1f, R27 ;  /* 0x0000001fff007819 */ /* 0x000fc4000001141b */
[----:B------:R-:W-:Y:S02]  /*3380*/  IADD3 R110, R110, -R13, RZ ;  /* 0x8000000d6e6e7210 */ /* 0x000fe40007ffe0ff */
[----:B------:R-:W-:Y:S01]  /*3390*/  LEA.HI.X R13, R8, UR7, R19, 0x2, P1 ;  /* 0x00000007080d7c11 */ /* 0x000fe200088f1413 */
[----:B------:R-:W-:Y:S01]  /*33a0*/  ULDC.64 UR6, c[0x0][0x3d0] ;  /* 0x0000f40000067ab9 */ /* 0x000fe20000000a00 */
[----:B------:R-:W-:Y:S02]  /*33b0*/  IADD3 R17, R11, R17, RZ ;  /* 0x000000110b117210 */ /* 0x000fe40007ffe0ff */
[----:B------:R-:W-:Y:S02]  /*33c0*/  LEA R14, P2, R10, UR6, 0x2 ;  /* 0x000000060a0e7c11 */ /* 0x000fe4000f8410ff */
[----:B------:R-:W-:Y:S02]  /*33d0*/  IADD3 R26, P1, R27, R10, RZ ;  /* 0x0000000a1b1a7210 */ /* 0x000fe40007f3e0ff */
[----:B------:R-:W-:-:S02]  /*33e0*/  IADD3.X R25, R0, R19, RZ, P0, !PT ;  /* 0x0000001300197210 */ /* 0x000fc400007fe4ff */
[----:B------:R-:W-:Y:S02]  /*33f0*/  IADD3.X R27, R0, R17, RZ, P1, !PT ;  /* 0x00000011001b7210 */ /* 0x000fe40000ffe4ff */
[----:B----4-:R-:W-:Y:S02]  /*3400*/  LEA R11, R15, UR4, 0x8 ;  /* 0x000000040f0b7c11 */ /* 0x010fe4000f8e40ff */
[----:B------:R-:W-:Y:S01]  /*3410*/  LEA.HI.X R15, R10, UR7, R17, 0x2, P2 ;  /* 0x000000070a0f7c11 */ /* 0x000fe200090f1411 */
[----:B------:R-:W-:Y:S02]  /*3420*/  ULDC.64 UR6, c[0x0][0x230] ;  /* 0x00008c0000067ab9 */ /* 0x000fe40000000a00 */
[----:B------:R-:W-:-:S04]  /*3430*/  IMAD.WIDE R8, R11, 0x4, R12 ;  /* 0x000000040b087825 */ /* 0x000fc800078e020c */
[----:B------:R-:W-:Y:S01]  /*3440*/  IMAD.WIDE R10, R11, 0x4, R14 ;  /* 0x000000040b0a7825 */ /* 0x000fe200078e020e */
[C---:B------:R-:W-:Y:S02]  /*3450*/  IADD3 R28, P0, R8.reuse, -0x380, RZ ;  /* 0xfffffc80081c7810 */ /* 0x040fe40007f1e0ff */
[----:B------:R-:W-:Y:S01]  /*3460*/  IADD3 R30, P1, R8, -0x300, RZ ;  /* 0xfffffd00081e7810 */ /* 0x000fe20007f3e0ff */
[----:B------:R-:W-:Y:S01]  /*3470*/  IMAD.WIDE.U32 R62, R64, UR6, RZ ;  /* 0x00000006403e7c25 */ /* 0x000fe2000f8e00ff */
[C---:B------:R-:W-:Y:S02]  /*3480*/  IADD3 R32, P2, R8.reuse, -0x280, RZ ;  /* 0xfffffd8008207810 */ /* 0x040fe40007f5e0ff */
[C---:B------:R-:W-:Y:S02]  /*3490*/  IADD3 R34, P3, R8.reuse, -0x200, RZ ;  /* 0xfffffe0008227810 */ /* 0x040fe40007f7e0ff */
[C---:B------:R-:W-:Y:S02]  /*34a0*/  IADD3 R36, P4, R8.reuse, -0x180, RZ ;  /* 0xfffffe8008247810 */ /* 0x040fe40007f9e0ff */
[----:B------:R-:W-:-:S02]  /*34b0*/  IADD3 R38, P5, R8, -0x100, RZ ;  /* 0xffffff0008267810 */ /* 0x000fc40007fbe0ff */
[----:B------:R-:W-:Y:S02]  /*34c0*/  IADD3 R40, P6, R8, -0x80, RZ ;  /* 0xffffff8008287810 */ /* 0x000fe40007fde0ff */
[C---:B------:R-:W-:Y:S02]  /*34d0*/  IADD3.X R29, R9.reuse, -0x1, RZ, P0, !PT ;  /* 0xffffffff091d7810 */ /* 0x040fe400007fe4ff */
[C---:B------:R-:W-:Y:S02]  /*34e0*/  IADD3.X R31, R9.reuse, -0x1, RZ, P1, !PT ;  /* 0xffffffff091f7810 */ /* 0x040fe40000ffe4ff */
[C---:B------:R-:W-:Y:S02]  /*34f0*/  IADD3.X R33, R9.reuse, -0x1, RZ, P2, !PT ;  /* 0xffffffff09217810 */ /* 0x040fe400017fe4ff */
[C---:B------:R-:W-:Y:S02]  /*3500*/  IADD3.X R35, R9.reuse, -0x1, RZ, P3, !PT ;  /* 0xffffffff09237810 */ /* 0x040fe40001ffe4ff */
[----:B------:R-:W-:-:S02]  /*3510*/  IADD3.X R37, R9, -0x1, RZ, P4, !PT ;  /* 0xffffffff09257810 */ /* 0x000fc400027fe4ff */
[C---:B------:R-:W-:Y:S02]  /*3520*/  IADD3.X R39, R9.reuse, -0x1, RZ, P5, !PT ;  /* 0xffffffff09277810 */ /* 0x040fe40002ffe4ff */
[----:B------:R-:W-:Y:S01]  /*3530*/  IADD3.X R41, R9, -0x1, RZ, P6, !PT ;  /* 0xffffffff09297810 */ /* 0x000fe200037fe4ff */
[----:B------:R-:W-:Y:S01]  /*3540*/  IMAD R9, R65, UR6, RZ ;  /* 0x0000000641097c24 */ /* 0x000fe2000f8e02ff */
[C---:B------:R-:W-:Y:S01]  /*3550*/  IADD3 R44, P1, R10.reuse, -0x300, RZ ;  /* 0xfffffd000a2c7810 */ /* 0x040fe20007f3e0ff */
[----:B------:R-:W-:Y:S01]  /*3560*/  UMOV UR6, URZ ;  /* 0x0000003f00067c82 */ /* 0x000fe20008000000 */
[----:B------:R-:W-:Y:S01]  /*3570*/  IADD3 R42, P0, R10, -0x380, RZ ;  /* 0xfffffc800a2a7810 */ /* 0x000fe20007f1e0ff */
[----:B------:R-:W-:Y:S01]  /*3580*/  IMAD R9, R64, UR7, R9 ;  /* 0x0000000740097c24 */ /* 0x000fe2000f8e0209 */
[----:B------:R-:W-:Y:S01]  /*3590*/  IADD3.X R45, R11, -0x1, RZ, P1, !PT ;  /* 0xffffffff0b2d7810 */ /* 0x000fe20000ffe4ff */
[----:B------:R-:W-:Y:S01]  /*35a0*/  ULDC UR7, c[0x0][0x218] ;  /* 0x0000860000077ab9 */ /* 0x000fe20000000800 */
        /* <DEDUP_REMOVED lines=15> */
.L_x_9967:
        /* <DEDUP_REMOVED lines=14> */
[----:B------:R-:W-:-:S04]  /*3780*/  IMAD.WIDE.U32 R16, R125, UR16, RZ ;  /* 0x000000107d107c25 */ /* 0x000fc8000f8e00ff */
[----:B------:R-:W-:-:S04]  /*3790*/  IMAD.WIDE.U32 R12, R125, UR8, R12 ;  /* 0x000000087d0c7c25 */ /* 0x000fc8000f8e000c */
[C---:B------:R-:W-:Y:S01]  /*37a0*/  IMAD R15, R125.reuse, UR9, R0 ;  /* 0x000000097d0f7c24 */ /* 0x040fe2000f8e0200 */
[----:B------:R-:W-:Y:S01]  /*37b0*/  LEA R0, P2, R16, R92, 0x1 ;  /* 0x0000005c10007211 */ /* 0x000fe200078408ff */
[----:B------:R-:W-:Y:S01]  /*37c0*/  IMAD R19, R125, UR17, R14 ;  /* 0x000000117d137c24 */ /* 0x000fe2000f8e020e */
[C---:B------:R-:W-:Y:S02]  /*37d0*/  LEA R14, P1, R12.reuse, R60, 0x2 ;  /* 0x0000003c0c0e7211 */ /* 0x040fe400078210ff */
[----:B------:R-:W-:Y:S02]  /*37e0*/  IADD3 R13, R13, R15, RZ ;  /* 0x0000000f0d0d7210 */ /* 0x000fe40007ffe0ff */
[----:B------:R-:W-:Y:S02]  /*37f0*/  IADD3 R17, R17, R19, RZ ;  /* 0x0000001311117210 */ /* 0x000fe40007ffe0ff */
[----:B------:R-:W-:Y:S02]  /*3800*/  LEA.HI.X R15, R12, R61, R13, 0x2, P1 ;  /* 0x0000003d0c0f7211 */ /* 0x000fe400008f140d */
[----:B------:R-:W-:-:S02]  /*3810*/  LEA.HI.X R17, R16, R93, R17, 0x1, P2 ;  /* 0x0000005d10117211 */ /* 0x000fc400010f0c11 */
[----:B------:R-:W-:Y:S01]  /*3820*/  IADD3 R16, P1, R0, R95, RZ ;  /* 0x0000005f00107210 */ /* 0x000fe20007f3e0ff */
[----:B---3--:R-:W3:Y:S03]  /*3830*/  LDG.E R106, desc[UR12][R14.64] ;  /* 0x0000000c0e6a7981 */ /* 0x008ee6000c1e1900 */
[----:B------:R-:W-:Y:S02]  /*3840*/  IADD3.X R17, R17, R96, RZ, P1, !PT ;  /* 0x0000006011117210 */ /* 0x000fe40000ffe4ff */
[----:B------:R-:W-:Y:S01]  /*3850*/  ISETP.GT.AND P1, PT, R94, 0x1, PT ;  /* 0x000000015e00780c */ /* 0x000fe20003f24270 */
[----:B--2---:R-:W-:Y:S01]  /*3860*/  STS.128 [R97], R8 ;  /* 0x0000000861007388 */ /* 0x004fe20000000c00 */
[----:B------:R-:W-:-:S03]  /*3870*/  NOP ;  /* 0x0000000000007918 */ /* 0x000fc60000000000 */
[----:B------:R-:W2:Y:S01]  /*3880*/  LDG.E.128 R16, desc[UR12][R16.64] ;  /* 0x0000000c10107981 */ /* 0x000ea2000c1e1d00 */
[----:B------:R-:W-:Y:S02]  /*3890*/  ISETP.EQ.AND P1, PT, R150, RZ, P1 ;  /* 0x000000ff9600720c */ /* 0x000fe40000f22270 */
[----:B------:R-:W-:Y:S01]  /*38a0*/  ISETP.NE.AND P3, PT, R72, RZ, PT ;  /* 0x000000ff4800720c */ /* 0x000fe20003f65270 */
[----:B0-----:R-:W0:Y:S10]  /*38b0*/  LDS.128 R8, [R97] ;  /* 0x0000000061087984 */ /* 0x001e340000000c00 */
[----:B-1----:R-:W1:Y:S01]  /*38c0*/  @P1 LDC R145, c[0x0][0x21c] ;  /* 0x00008700ff911b82 */ /* 0x002e620000000800 */
[----:B------:R-:W-:-:S02]  /*38d0*/  LEA R13, R110, R125, 0x8 ;  /* 0x0000007d6e0d7211 */ /* 0x000fc400078e40ff */
[----:B------:R-:W-:Y:S02]  /*38e0*/  @P1 IADD3 R12, R94, -0x2, RZ ;  /* 0xfffffffe5e0c1810 */ /* 0x000fe40007ffe0ff */
[----:B------:R-:W-:Y:S01]  /*38f0*/  SEL R13, R13, R108, !P3 ;  /* 0x0000006c0d0d7207 */ /* 0x000fe20005800000 */
[----:B---3--:R-:W-:-:S03]  /*3900*/  FMUL.FTZ R153, R106, 1.4426950216293334961 ;  /* 0x3fb8aa3b6a997820 */ /* 0x008fc60000410000 */
[----:B------:R-:W-:Y:S01]  /*3910*/  LEA R147, R13, R74, 0x2 ;  /* 0x0000004a0d937211 */ /* 0x000fe200078e10ff */
[----:B------:R-:W-:-:S06]  /*3920*/  FMUL.FTZ R0, R153, R98 ;  /* 0x0000006299007220 */ /* 0x000fcc0000410000 */
[----:B------:R-:W3:Y:S01]  /*3930*/  MUFU.EX2 R0, R0 ;  /* 0x0000000000007308 */ /* 0x000ee20000000800 */
[----:B-1----:R-:W-:Y:S02]  /*3940*/  @P1 IMAD R145, R12, R145, R125 ;  /* 0x000000910c911224 */ /* 0x002fe400078e027d */
[C---:B------:R-:W-:Y:S01]  /*3950*/  FMUL.FTZ R159, R153.reuse, R102 ;  /* 0x00000066999f7220 */ /* 0x040fe20000410000 */
[C---:B------:R-:W-:Y:S01]  /*3960*/  FMUL.FTZ R157, R153.reuse, R99 ;  /* 0x00000063999d7220 */ /* 0x040fe20000410000 */
[C---:B------:R-:W-:Y:S01]  /*3970*/  FMUL.FTZ R156, R153.reuse, R103 ;  /* 0x00000067999c7220 */ /* 0x040fe20000410000 */
[----:B------:R-:W-:-:S03]  /*3980*/  FMUL.FTZ R158, R153, R105 ;  /* 0x00000069999e7220 */ /* 0x000fc60000410000 */
[----:B------:R-:W1:Y:S01]  /*3990*/  MUFU.EX2 R159, R159 ;  /* 0x0000009f009f7308 */ /* 0x000e620000000800 */
[----:B------:R-:W-:Y:S01]  /*39a0*/  HFMA2.MMA R148, -RZ, RZ, 0, 0 ;  /* 0x00000000ff947435 */ /* 0x000fe200000001ff */
[----:B0-----:R-:W-:Y:S01]  /*39b0*/  PRMT R146, R9, 0x7632, R146 ;  /* 0x0000763209927816 */ /* 0x001fe20000000092 */
[----:B------:R-:W-:-:S05]  /*39c0*/  FMUL.FTZ R154, R153, R100 ;  /* 0x00000064999a7220 */ /* 0x000fca0000410000 */
[----:B------:R-:W0:Y:S01]  /*39d0*/  MUFU.EX2 R157, R157 ;  /* 0x0000009d009d7308 */ /* 0x000e220000000800 */
[----:B------:R-:W-:-:S07]  /*39e0*/  @P1 IMAD.WIDE R144, R145, 0x8, R22 ;  /* 0x0000000891901825 */ /* 0x000fce00078e0216 */
[----:B------:R-:W4:Y:S08]  /*39f0*/  MUFU.EX2 R156, R156 ;  /* 0x0000009c009c7308 */ /* 0x000f300000000800 */
[----:B------:R-:W4:Y:S01]  /*3a00*/  MUFU.EX2 R158, R158 ;  /* 0x0000009e009e7308 */ /* 0x000f220000000800 */
[----:B------:R-:W-:-:S07]  /*3a10*/  FMUL.FTZ R155, R153, R104 ;  /* 0x00000068999b7220 */ /* 0x000fce0000410000 */
[----:B------:R-:W0:Y:S01]  /*3a20*/  MUFU.EX2 R154, R154 ;  /* 0x0000009a009a7308 */ /* 0x000e220000000800 */
[----:B------:R-:W-:Y:S01]  /*3a30*/  FMUL.FTZ R143, R143, R98 ;  /* 0x000000628f8f7220 */ /* 0x000fe20000410000 */
[----:B------:R-:W-:Y:S01]  /*3a40*/  FMUL.FTZ R162, R141, R102 ;  /* 0x000000668da27220 */ /* 0x000fe20000410000 */
[----:B------:R-:W-:Y:S01]  /*3a50*/  FMUL.FTZ R160, R142, R99 ;  /* 0x000000638ea07220 */ /* 0x000fe20000410000 */
[----:B------:R-:W-:Y:S01]  /*3a60*/  BSSY B0, `(.L_x_9947) ;  /* 0x000003c000007945 */ /* 0x000fe20003800000 */
[----:B------:R-:W-:Y:S01]  /*3a70*/  FMUL.FTZ R141, R140, R103 ;  /* 0x000000678c8d7220 */ /* 0x000fe20000410000 */
[----:B------:R-:W-:Y:S01]  /*3a80*/  SHF.L.U32 R146, R146, 0x10, RZ ;  /* 0x0000001092927819 */ /* 0x000fe200000006ff */
[----:B--2---:R2:W-:Y:S01]  /*3a90*/  STS.128 [R97+0x210], R16 ;  /* 0x0002101061007388 */ /* 0x0045e20000000c00 */
[----:B------:R-:W-:-:S03]  /*3aa0*/  NOP ;  /* 0x0000000000007918 */ /* 0x000fc60000000000 */
[----:B------:R-:W1:Y:S04]  /*3ab0*/  LDS.128 R12, [R97+0x210] ;  /* 0x00021000610c7984 */ /* 0x000e680000000c00 */
[----:B---3--:R3:W-:Y:S01]  /*3ac0*/  STS [R147+0xe98], R0 ;  /* 0x000e980093007388 */ /* 0x0087e20000000800 */
[----:B------:R-:W-:Y:S01]  /*3ad0*/  BAR.SYNC.DEFER_BLOCKING 0x0 ;  /* 0x0000000000007b1d */ /* 0x000fe20000010000 */
[C---:B--2---:R-:W-:Y:S02]  /*3ae0*/  SHF.L.U32 R16, R8.reuse, 0x10, RZ ;  /* 0x0000001008107819 */ /* 0x044fe400000006ff */
[----:B---3--:R-:W-:Y:S02]  /*3af0*/  PRMT R147, R8, 0x7632, R147 ;  /* 0x0000763208937816 */ /* 0x008fe40000000093 */
[----:B------:R-:W-:-:S02]  /*3b00*/  SHF.L.U32 R17, R9, 0x10, RZ ;  /* 0x0000001009117819 */ /* 0x000fc400000006ff */
[----:B------:R-:W-:Y:S02]  /*3b10*/  SHF.L.U32 R19, R11, 0x10, RZ ;  /* 0x000000100b137819 */ /* 0x000fe400000006ff */
[----:B------:R-:W-:Y:S01]  /*3b20*/  SHF.L.U32 R18, R10, 0x10, RZ ;  /* 0x000000100a127819 */ /* 0x000fe200000006ff */
[----:B------:R2:W5:Y:S01]  /*3b30*/  @P1 LDG.E R148, desc[UR12][R144.64+0x4] ;  /* 0x0000040c90941981 */ /* 0x000562000c1e1900 */
[C---:B-1----:R-:W-:Y:S02]  /*3b40*/  PRMT R8, R12.reuse, 0x7632, R8 ;  /* 0x000076320c087816 */ /* 0x042fe40000000008 */
[----:B------:R-:W-:Y:S01]  /*3b50*/  SHF.L.U32 R168, R12, 0x10, RZ ;  /* 0x000000100ca87819 */ /* 0x000fe200000006ff */
[----:B------:R-:W-:Y:S01]  /*3b60*/  FMUL.FTZ R12, R136, R101 ;  /* 0x00000065880c7220 */ /* 0x000fe20000410000 */
[----:B------:R-:W-:-:S06]  /*3b70*/  @P0 LEA R136, R72, R74, 0x2 ;  /* 0x0000004a48880211 */ /* 0x000fcc00078e10ff */
[----:B------:R-:W1:Y:S01]  /*3b80*/  @P0 LDS R136, [R136+0x169c] ;  /* 0x00169c0088880984 */ /* 0x000e620000000800 */
[C---:B------:R-:W-:Y:S02]  /*3b90*/  PRMT R9, R13.reuse, 0x7632, R9 ;  /* 0x000076320d097816 */ /* 0x040fe40000000009 */
[----:B------:R-:W-:Y:S01]  /*3ba0*/  SHF.L.U32 R170, R13, 0x10, RZ ;  /* 0x000000100daa7819 */ /* 0x000fe200000006ff */
[----:B------:R-:W-:Y:S01]  /*3bb0*/  FMUL.FTZ R13, R153, R101 ;  /* 0x00000065990d7220 */ /* 0x000fe20000410000 */
[----:B------:R-:W-:Y:S02]  /*3bc0*/  PRMT R151, R15, 0x7632, R151 ;  /* 0x000076320f977816 */ /* 0x000fe40000000097 */
[----:B--2---:R-:W-:Y:S01]  /*3bd0*/  PRMT R144, R11, 0x7632, R144 ;  /* 0x000076320b907816 */ /* 0x004fe20000000090 */
[----:B------:R-:W-:Y:S01]  /*3be0*/  FMUL.FTZ R11, R132, R105 ;  /* 0x00000069840b7220 */ /* 0x000fe20000410000 */
[----:B------:R-:W-:Y:S01]  /*3bf0*/  SHF.L.U32 R174, R15, 0x10, RZ ;  /* 0x000000100fae7819 */ /* 0x000fe200000006ff */
[----:B------:R-:W2:Y:S01]  /*3c00*/  MUFU.EX2 R13, R13 ;  /* 0x0000000d000d7308 */ /* 0x000ea20000000800 */
[----:B------:R-:W-:Y:S01]  /*3c10*/  FMUL.FTZ R15, R138, R100 ;  /* 0x000000648a0f7220 */ /* 0x000fe20000410000 */
[----:B------:R-:W-:Y:S01]  /*3c20*/  PRMT R149, R14, 0x7632, R149 ;  /* 0x000076320e957816 */ /* 0x000fe20000000095 */
[----:B------:R-:W-:Y:S01]  /*3c30*/  FMUL.FTZ R138, R0, R159 ;  /* 0x0000009f008a7220 */ /* 0x000fe20000410000 */
[----:B------:R-:W-:-:S02]  /*3c40*/  SHF.L.U32 R132, R151, 0x10, RZ ;  /* 0x0000001097847819 */ /* 0x000fc400000006ff */
[----:B------:R-:W-:Y:S01]  /*3c50*/  SHF.L.U32 R172, R14, 0x10, RZ ;  /* 0x000000100eac7819 */ /* 0x000fe200000006ff */
[----:B------:R-:W-:Y:S01]  /*3c60*/  FMUL.FTZ R14, R134, R104 ;  /* 0x00000068860e7220 */ /* 0x000fe20000410000 */
[----:B------:R-:W-:Y:S01]  /*3c70*/  PRMT R145, R10, 0x7632, R145 ;  /* 0x000076320a917816 */ /* 0x000fe20000000091 */
[----:B0-----:R-:W-:Y:S01]  /*3c80*/  FMUL.FTZ R153, R157, R138 ;  /* 0x0000008a9d997220 */ /* 0x001fe20000410000 */
[----:B------:R0:W3:Y:S01]  /*3c90*/  MUFU.EX2 R10, R155 ;  /* 0x0000009b000a7308 */ /* 0x0000e20000000800 */
[----:B------:R-:W-:Y:S02]  /*3ca0*/  SHF.L.U32 R147, R147, 0x10, RZ ;  /* 0x0000001093937819 */ /* 0x000fe400000006ff */
[----:B------:R-:W-:Y:S01]  /*3cb0*/  SHF.L.U32 R134, R149, 0x10, RZ ;  /* 0x0000001095867819 */ /* 0x000fe200000006ff */
[----:B------:R-:W-:Y:S01]  /*3cc0*/  FMUL.FTZ R149, R107, R132 ;  /* 0x000000846b957220 */ /* 0x000fe20000410000 */
[----:B----4-:R-:W-:Y:S01]  /*3cd0*/  FMUL.FTZ R171, R156, R153 ;  /* 0x000000999cab7220 */ /* 0x010fe20000410000 */
[----:B0-----:R-:W-:Y:S01]  /*3ce0*/  FMUL.FTZ R155, R115, R174 ;  /* 0x000000ae739b7220 */ /* 0x001fe20000410000 */
[----:B------:R-:W-:Y:S01]  /*3cf0*/  SHF.L.U32 R145, R145, 0x10, RZ ;  /* 0x0000001091917819 */ /* 0x000fe200000006ff */
        /* <DEDUP_REMOVED lines=8> */
[----:B------:R-:W-:Y:S01]  /*3d80*/  FFMA.FTZ R138, R158, R149, R155 ;  /* 0x000000959e8a7223 */ /* 0x000fe2000001009b */
[----:B-123--:R-:W-:Y:S06]  /*3d90*/  @P0 BRA `(.L_x_9948) ;  /* 0x0000000000200947 */ /* 0x00efec0003800000 */
[----:B------:R-:W-:-:S13]  /*3da0*/  ISETP.NE.AND P0, PT, R94, R127, PT ;  /* 0x0000007f5e00720c */ /* 0x000fda0003f05270 */
[----:B------:R-:W-:-:S04]  /*3db0*/  @P0 LEA.HI R9, R94, R94, RZ, 0x1 ;  /* 0x0000005e5e090211 */ /* 0x000fc800078f08ff */
[----:B------:R-:W-:-:S04]  /*3dc0*/  @P0 LOP3.LUT R9, R9, 0xfffffe, RZ, 0xc0, !PT ;  /* 0x00fffffe09090812 */ /* 0x000fc800078ec0ff */
[----:B------:R-:W-:-:S04]  /*3dd0*/  @P0 IADD3 R136, -R9, R94, RZ ;  /* 0x0000005e09880210 */ /* 0x000fc80007ffe1ff */
[----:B------:R-:W-:Y:S02]  /*3de0*/  @P0 LEA R9, R136, R125, 0x8 ;  /* 0x0000007d88090211 */ /* 0x000fe400078e40ff */
[----:B------:R-:W-:Y:S02]  /*3df0*/  MOV R136, 0x3f800000 ;  /* 0x3f80000000887802 */ /* 0x000fe40000000f00 */
[----:B------:R-:W-:-:S05]  /*3e00*/  @P0 LEA R9, R9, R74, 0x2 ;  /* 0x0000004a09090211 */ /* 0x000fca00078e10ff */
[----:B------:R0:W1:Y:S02]  /*3e10*/  @P0 LDS R136, [R9+0xe98] ;  /* 0x000e980009880984 */ /* 0x0000640000000800 */
.L_x_9948:
[----:B------:R-:W-:Y:S05]  /*3e20*/  BSYNC B0 ;  /* 0x0000000000007941 */ /* 0x000fea0003800000 */
.L_x_9947:
[----:B-1----:R-:W-:Y:S01]  /*3e30*/  FMUL.FTZ R172, R158, R136 ;  /* 0x000000889eac7220 */ /* 0x002fe20000410000 */
[----:B------:R-:W-:Y:S01]  /*3e40*/  FFMA.FTZ R138, R13, R138, R134 ;  /* 0x0000008a0d8a7223 */ /* 0x000fe20000010086 */
[----:B------:R-:W-:Y:S01]  /*3e50*/  FMUL.FTZ R151, R111, R132 ;  /* 0x000000846f977220 */ /* 0x000fe20000410000 */
[----:B------:R-:W-:Y:S01]  /*3e60*/  SHF.L.U32 R8, R8, 0x10, RZ ;  /* 0x0000001008087819 */ /* 0x000fe200000006ff */
[----:B0-----:R-:W-:Y:S01]  /*3e70*/  FMUL.FTZ R9, R13, R172 ;  /* 0x000000ac0d097220 */ /* 0x001fe20000410000 */
[----:B------:R-:W-:Y:S01]  /*3e80*/  FFMA.FTZ R138, R10, R138, R153 ;  /* 0x0000008a0a8a7223 */ /* 0x000fe20000010099 */
[----:B------:R-:W-:Y:S01]  /*3e90*/  FMUL.FTZ R177, R119, R170 ;  /* 0x000000aa77b17220 */ /* 0x000fe20000410000 */
        /* <DEDUP_REMOVED lines=9> */
[C---:B------:R-:W-:Y:S01]  /*3f30*/  FMUL.FTZ R8, R156.reuse, R173 ;  /* 0x000000ad9c087220 */ /* 0x040fe20000410000 */
        /* <DEDUP_REMOVED lines=10> */
[----:B------:R-:W0:Y:S01]  /*3fe0*/  SHFL.DOWN PT, R175, R176, 0x1, 0x1f ;  /* 0x08201f00b0af7f89 */ /* 0x000e2200000e0000 */
[----:B------:R-:W-:Y:S01]  /*3ff0*/  FMUL.FTZ R8, R10, R171 ;  /* 0x000000ab0a087220 */ /* 0x000fe20000410000 */
[----:B------:R-:W-:Y:S01]  /*4000*/  FMUL.FTZ R171, R144, R11 ;  /* 0x0000000b90ab7220 */ /* 0x000fe20000410000 */
[C---:B------:R-:W-:Y:S01]  /*4010*/  FFMA.FTZ R132, R13.reuse, R9, R170 ;  /* 0x000000090d847223 */ /* 0x040fe200000100aa */
[----:B------:R-:W1:Y:S01]  /*4020*/  SHFL.DOWN PT, R168, R181, 0x1, 0x1f ;  /* 0x08201f00b5a87f89 */ /* 0x000e6200000e0000 */
[----:B------:R-:W-:Y:S01]  /*4030*/  FMUL.FTZ R9, R13, R8 ;  /* 0x000000080d097220 */ /* 0x000fe20000410000 */
[----:B------:R-:W-:Y:S01]  /*4040*/  ISETP.NE.AND P1, PT, R150, 0x1f, PT ;  /* 0x0000001f9600780c */ /* 0x000fe20003f25270 */
[C---:B------:R-:W-:Y:S01]  /*4050*/  FFMA.FTZ R138, R158.reuse, R132, R171 ;  /* 0x000000849e8a7223 */ /* 0x040fe200000100ab */
[----:B------:R-:W-:Y:S01]  /*4060*/  ISETP.GE.AND P0, PT, R73, 0x1, PT ;  /* 0x000000014900780c */ /* 0x000fe20003f06270 */
[----:B------:R-:W-:Y:S01]  /*4070*/  FMUL.FTZ R179, R158, R9 ;  /* 0x000000099eb37220 */ /* 0x000fe20000410000 */
[C---:B------:R-:W-:Y:S01]  /*4080*/  ISETP.GE.U32.AND P2, PT, R150.reuse, 0x1c, PT ;  /* 0x0000001c9600780c */ /* 0x040fe20003f46070 */
[----:B------:R-:W-:Y:S01]  /*4090*/  USHF.L.U32 UR23, UR5, 0x2, URZ ;  /* 0x0000000205177899 */ /* 0x000fe2000800063f */
[----:B------:R-:W2:Y:S01]  /*40a0*/  SHFL.UP PT, R9, R138, 0x1, RZ ;  /* 0x042000008a097989 */ /* 0x000ea200000e00ff */
[----:B------:R-:W-:Y:S03]  /*40b0*/  BSSY B0, `(.L_x_9949) ;  /* 0x00000b0000007945 */ /* 0x000fe60003800000 */
[----:B------:R-:W3:Y:S03]  /*40c0*/  SHFL.UP PT, R8, R179, 0x1, RZ ;  /* 0x04200000b3087989 */ /* 0x000ee600000e00ff */
[C---:B0-----:R-:W-:Y:S01]  /*40d0*/  @P1 FFMA.FTZ R176, R181.reuse, R175, R176 ;  /* 0x000000afb5b01223 */ /* 0x041fe200000100b0 */
[----:B-1----:R-:W-:Y:S01]  /*40e0*/  @P1 FMUL.FTZ R181, R181, R168 ;  /* 0x000000a8b5b51220 */ /* 0x002fe20000410000 */
        /* <DEDUP_REMOVED lines=11> */
[----:B------:R-:W-:-:S03]  /*41a0*/  ISETP.GE.AND P1, PT, R73, 0x4, PT ;  /* 0x000000044900780c */ /* 0x000fc60003f26270 */
[----:B------:R-:W1:Y:S01]  /*41b0*/  SHFL.DOWN PT, R132, R181, 0x4, 0x1f ;  /* 0x08801f00b5847f89 */ /* 0x000e6200000e0000 */
[C---:B--2---:R-:W-:Y:S01]  /*41c0*/  @P0 FFMA.FTZ R138, R179.reuse, R9, R138 ;  /* 0x00000009b38a0223 */ /* 0x044fe2000001008a */
[----:B---3--:R-:W-:-:S04]  /*41d0*/  @P0 FMUL.FTZ R179, R179, R8 ;  /* 0x00000008b3b30220 */ /* 0x008fc80000410000 */
[----:B------:R-:W2:Y:S01]  /*41e0*/  SHFL.UP PT, R9, R138, 0x4, RZ ;  /* 0x048000008a097989 */ /* 0x000ea200000e00ff */
[----:B------:R-:W-:-:S03]  /*41f0*/  ISETP.GE.AND P0, PT, R94, UR24, PT ;  /* 0x000000185e007c0c */ /* 0x000fc6000bf06270 */
[----:B------:R-:W3:Y:S01]  /*4200*/  SHFL.UP PT, R8, R179, 0x4, RZ ;  /* 0x04800000b3087989 */ /* 0x000ee200000e00ff */
[----:B------:R-:W-:Y:S01]  /*4210*/  ISETP.NE.OR P0, PT, R150, RZ, P0 ;  /* 0x000000ff9600720c */ /* 0x000fe20000705670 */
[C---:B0-----:R-:W-:Y:S01]  /*4220*/  @!P2 FFMA.FTZ R176, R181.reuse, R168, R176 ;  /* 0x000000a8b5b0a223 */ /* 0x041fe200000100b0 */
[----:B-1----:R-:W-:-:S04]  /*4230*/  @!P2 FMUL.FTZ R181, R181, R132 ;  /* 0x00000084b5b5a220 */ /* 0x002fc80000410000 */
[----:B------:R-:W0:Y:S07]  /*4240*/  SHFL.DOWN PT, R180, R176, 0x8, 0x1f ;  /* 0x09001f00b0b47f89 */ /* 0x000e2e00000e0000 */
[----:B------:R-:W-:Y:S01]  /*4250*/  @!P0 LEA R175, R125, R74, 0x3 ;  /* 0x0000004a7daf8211 */ /* 0x000fe200078e18ff */
[----:B------:R-:W1:Y:S01]  /*4260*/  SHFL.DOWN PT, R178, R181, 0x8, 0x1f ;  /* 0x09001f00b5b27f89 */ /* 0x000e6200000e0000 */
[C---:B--2---:R-:W-:Y:S01]  /*4270*/  @P1 FFMA.FTZ R138, R179.reuse, R9, R138 ;  /* 0x00000009b38a1223 */ /* 0x044fe2000001008a */
[----:B------:R-:W-:Y:S01]  /*4280*/  MOV R9, RZ ;  /* 0x000000ff00097202 */ /* 0x000fe20000000f00 */
        /* <DEDUP_REMOVED lines=8> */
[----:B-1----:R-:W-:Y:S01]  /*4310*/  @!P1 FMUL.FTZ R181, R181, R178 ;  /* 0x000000b2b5b59220 */ /* 0x002fe20000410000 */
[----:B------:R-:W-:-:S03]  /*4320*/  ISETP.NE.AND P1, PT, R72, RZ, PT ;  /* 0x000000ff4800720c */ /* 0x000fc60003f25270 */
[----:B------:R-:W0:Y:S04]  /*4330*/  SHFL.DOWN PT, R180, R176, 0x10, 0x1f ;  /* 0x0a001f00b0b47f89 */ /* 0x000e2800000e0000 */
[----:B------:R-:W1:Y:S01]  /*4340*/  SHFL.DOWN PT, R178, R181, 0x10, 0x1f ;  /* 0x0a001f00b5b27f89 */ /* 0x000e6200000e0000 */
[C---:B--2---:R-:W-:Y:S01]  /*4350*/  @P0 FFMA.FTZ R138, R179.reuse, R168, R138 ;  /* 0x000000a8b38a0223 */ /* 0x044fe2000001008a */
[----:B---3--:R-:W-:Y:S01]  /*4360*/  @P0 FMUL.FTZ R179, R179, R132 ;  /* 0x00000084b3b30220 */ /* 0x008fe20000410000 */
[----:B------:R-:W-:-:S03]  /*4370*/  ISETP.GE.U32.AND P0, PT, R150, 0x10, PT ;  /* 0x000000109600780c */ /* 0x000fc60003f06070 */
[----:B------:R-:W2:Y:S04]  /*4380*/  SHFL.UP PT, R168, R138, 0x10, RZ ;  /* 0x060000008aa87989 */ /* 0x000ea800000e00ff */
[----:B------:R-:W3:Y:S06]  /*4390*/  SHFL.UP PT, R132, R179, 0x10, RZ ;  /* 0x06000000b3847989 */ /* 0x000eec00000e00ff */
[C---:B0-----:R-:W-:Y:S01]  /*43a0*/  @!P0 FFMA.FTZ R176, R181.reuse, R180, R176 ;  /* 0x000000b4b5b08223 */ /* 0x041fe200000100b0 */
[----:B-1----:R-:W-:Y:S01]  /*43b0*/  @!P0 FMUL.FTZ R181, R181, R178 ;  /* 0x000000b2b5b58220 */ /* 0x002fe20000410000 */
[----:B------:R-:W-:-:S03]  /*43c0*/  ISETP.GE.AND P0, PT, R73, 0x10, PT ;  /* 0x000000104900780c */ /* 0x000fc60003f06270 */
[----:B------:R-:W-:Y:S04]  /*43d0*/  SHFL.DOWN PT, R182, R176, 0x1, 0x1f ;  /* 0x08201f00b0b67f89 */ /* 0x000fe800000e0000 */
[----:B------:R-:W-:Y:S04]  /*43e0*/  SHFL.IDX PT, R180, R9, RZ, 0x1f ;  /* 0x00001fff09b47589 */ /* 0x000fe800000e0000 */
[----:B------:R-:W0:Y:S02]  /*43f0*/  SHFL.DOWN PT, R183, R181, 0x1, 0x1f ;  /* 0x08201f00b5b77f89 */ /* 0x000e2400000e0000 */
[C---:B--2---:R-:W-:Y:S01]  /*4400*/  @P0 FFMA.FTZ R138, R179.reuse, R168, R138 ;  /* 0x000000a8b38a0223 */ /* 0x044fe2000001008a */
[----:B---3--:R-:W-:Y:S01]  /*4410*/  @P0 FMUL.FTZ R179, R179, R132 ;  /* 0x00000084b3b30220 */ /* 0x008fe20000410000 */
[----:B------:R-:W-:Y:S01]  /*4420*/  ISETP.NE.AND P0, PT, R72, 0x1f, PT ;  /* 0x0000001f4800780c */ /* 0x000fe20003f05270 */
[----:B-----5:R1:W-:Y:S01]  /*4430*/  SHFL.IDX PT, R168, R148, RZ, 0x1f ;  /* 0x00001fff94a87589 */ /* 0x0203e200000e0000 */
[----:B------:R-:W-:-:S03]  /*4440*/  SHF.L.U32 R132, R163, 0x10, RZ ;  /* 0x00000010a3847819 */ /* 0x000fc600000006ff */
[----:B------:R-:W-:Y:S04]  /*4450*/  SHFL.UP PT, R138, R138, 0x1, RZ ;  /* 0x042000008a8a7989 */ /* 0x000fe800000e00ff */
[----:B------:R-:W2:Y:S04]  /*4460*/  SHFL.UP PT, R179, R179, 0x1, RZ ;  /* 0x04200000b3b37989 */ /* 0x000ea800000e00ff */
[----:B------:R-:W-:Y:S04]  /*4470*/  SHFL.IDX PT, R178, R176, RZ, 0x1f ;  /* 0x00001fffb0b27589 */ /* 0x000fe800000e0000 */
[----:B------:R3:W4:Y:S01]  /*4480*/  SHFL.IDX PT, R175, R181, RZ, 0x1f ;  /* 0x00001fffb5af7589 */ /* 0x00072200000e0000 */
[----:B0-----:R-:W-:-:S04]  /*4490*/  @P0 FFMA.FTZ R180, R183, R180, R182 ;  /* 0x000000b4b7b40223 */ /* 0x001fc800000100b6 */
[----:B------:R-:W-:Y:S01]  /*44a0*/  FFMA.FTZ R149, R180, R136, R149 ;  /* 0x00000088b4957223 */ /* 0x000fe20000010095 */
[----:B------:R-:W-:-:S03]  /*44b0*/  SHF.L.U32 R136, R7, 0x10, RZ ;  /* 0x0000001007887819 */ /* 0x000fc600000006ff */
[----:B-1----:R-:W-:-:S04]  /*44c0*/  FFMA.FTZ R148, R158, R149, R155 ;  /* 0x000000959e947223 */ /* 0x002fc8000001009b */
[----:B------:R-:W-:Y:S01]  /*44d0*/  FFMA.FTZ R155, R13, R148, R134 ;  /* 0x000000940d9b7223 */ /* 0x000fe20000010086 */
[----:B------:R-:W-:Y:S01]  /*44e0*/  SHF.L.U32 R134, R164, 0x10, RZ ;  /* 0x00000010a4867819 */ /* 0x000fe200000006ff */
[----:B------:R-:W-:Y:S01]  /*44f0*/  FMUL.FTZ R183, R148, R101 ;  /* 0x0000006594b77220 */ /* 0x000fe20000410000 */
[----:B--2---:R-:W-:Y:S01]  /*4500*/  @P3 FFMA.FTZ R168, R179, R168, R138 ;  /* 0x000000a8b3a83223 */ /* 0x004fe2000001008a */
[----:B------:R-:W-:Y:S01]  /*4510*/  FFMA.FTZ R153, R10, R155, R153 ;  /* 0x0000009b0a997223 */ /* 0x000fe20000010099 */
[----:B------:R-:W-:Y:S01]  /*4520*/  SHF.L.U32 R138, R6, 0x10, RZ ;  /* 0x00000010068a7819 */ /* 0x000fe200000006ff */
[----:B---3--:R-:W-:Y:S01]  /*4530*/  FMUL.FTZ R181, R155, R104 ;  /* 0x000000689bb57220 */ /* 0x008fe20000410000 */
[----:B------:R-:W-:Y:S01]  /*4540*/  FFMA.FTZ R185, R0, R168, R167 ;  /* 0x000000a800b97223 */ /* 0x000fe200000100a7 */
[----:B------:R-:W-:Y:S01]  /*4550*/  FFMA.FTZ R151, R154, R153, R151 ;  /* 0x000000999a977223 */ /* 0x000fe20000010097 */
[----:B------:R-:W-:Y:S01]  /*4560*/  FMUL.FTZ R179, R153, R100 ;  /* 0x0000006499b37220 */ /* 0x000fe20000410000 */
[----:B------:R-:W-:Y:S01]  /*4570*/  FMUL.FTZ R180, R136, R183 ;  /* 0x000000b788b47220 */ /* 0x000fe20000410000 */
[C---:B----4-:R-:W-:Y:S01]  /*4580*/  FFMA.FTZ R9, R175.reuse, R9, R178 ;  /* 0x00000009af097223 */ /* 0x050fe200000100b2 */
[----:B------:R-:W-:Y:S01]  /*4590*/  FFMA.FTZ R168, R156, R151, R177 ;  /* 0x000000979ca87223 */ /* 0x000fe200000100b1 */
[----:B------:R-:W-:Y:S01]  /*45a0*/  FMUL.FTZ R8, R175, R8 ;  /* 0x00000008af087220 */ /* 0x000fe20000410000 */
[----:B------:R-:W-:Y:S01]  /*45b0*/  @!P1 LEA R178, R125, R74, 0x3 ;  /* 0x0000004a7db29211 */ /* 0x000fe200078e18ff */
[----:B------:R-:W-:Y:S01]  /*45c0*/  FFMA.FTZ R182, R159, R185, R142 ;  /* 0x000000b99fb67223 */ /* 0x000fe2000001008e */
[----:B------:R-:W-:Y:S01]  /*45d0*/  FFMA.FTZ R167, R157, R168, R174 ;  /* 0x000000a89da77223 */ /* 0x000fe200000100ae */
[----:B------:R-:W-:Y:S01]  /*45e0*/  FFMA.FTZ R0, R16, -R143, R185 ;  /* 0x8000008f10007223 */ /* 0x000fe200000100b9 */
[----:B------:R-:W-:Y:S01]  /*45f0*/  FMUL.FTZ R175, R149, R105 ;  /* 0x0000006995af7220 */ /* 0x000fe20000410000 */
[----:B------:R0:W-:Y:S01]  /*4600*/  @!P1 STS.64 [R178+0x1718], R8 ;  /* 0x00171808b2009388 */ /* 0x0001e20000000a00 */
[----:B------:R-:W-:Y:S01]  /*4610*/  FFMA.FTZ R159, R159, R167, R172 ;  /* 0x000000a79f9f7223 */ /* 0x000fe200000100ac */
[----:B------:R-:W-:Y:S01]  /*4620*/  FFMA.FTZ R184, R157, R182, R140 ;  /* 0x000000b69db87223 */ /* 0x000fe2000001008c */
[----:B------:R-:W-:Y:S01]  /*4630*/  FFMA.FTZ R162, R147, -R162, R182 ;  /* 0x800000a293a27223 */ /* 0x000fe200000100b6 */
[----:B------:R-:W-:Y:S01]  /*4640*/  FMUL.FTZ R172, R167, R102 ;  /* 0x00000066a7ac7220 */ /* 0x000fe20000410000 */
[----:B------:R-:W-:Y:S01]  /*4650*/  FMUL.FTZ R176, R132, R175 ;  /* 0x000000af84b07220 */ /* 0x000fe20000410000 */
[----:B------:R-:W-:Y:S01]  /*4660*/  SHF.L.U32 R142, R5, 0x10, RZ ;  /* 0x00000010058e7819 */ /* 0x000fe200000006ff */
[----:B------:R-:W-:Y:S01]  /*4670*/  FMUL.FTZ R143, R168, R99 ;  /* 0x00000063a88f7220 */ /* 0x000fe20000410000 */
[----:B------:R-:W-:Y:S01]  /*4680*/  FFMA.FTZ R160, R17, -R160, R184 ;  /* 0x800000a011a07223 */ /* 0x000fe200000100b8 */
[----:B------:R-:W-:Y:S01]  /*4690*/  FFMA.FTZ R187, R156, R184, R169 ;  /* 0x000000b89cbb7223 */ /* 0x000fe200000100a9 */
[----:B------:R1:W-:Y:S01]  /*46a0*/  STS [R75+0x1c], R176 ;  /* 0x00001cb04b007388 */ /* 0x0003e20000000800 */
[----:B------:R-:W-:Y:S01]  /*46b0*/  FMUL.FTZ R174, R142, R143 ;  /* 0x0000008f8eae7220 */ /* 0x000fe20000410000 */
[----:B0-----:R-:W-:Y:S01]  /*46c0*/  FMUL.FTZ R8, R159, R98 ;  /* 0x000000629f087220 */ /* 0x001fe20000410000 */
[----:B------:R-:W-:Y:S01]  /*46d0*/  FMUL.FTZ R178, R134, R181 ;  /* 0x000000b586b27220 */ /* 0x000fe20000410000 */
[----:B------:R-:W-:Y:S01]  /*46e0*/  FFMA.FTZ R156, R146, -R141, R187 ;  /* 0x8000008d929c7223 */ /* 0x000fe200000100bb */
[----:B------:R-:W-:Y:S01]  /*46f0*/  SHF.L.U32 R140, R165, 0x10, RZ ;  /* 0x00000010a58c7819 */ /* 0x000fe200000006ff */
[----:B------:R-:W-:Y:S01]  /*4700*/  FFMA.FTZ R9, R0, R8, RZ ;  /* 0x0000000800097223 */ /* 0x000fe200000100ff */
[----:B------:R-:W-:Y:S01]  /*4710*/  FFMA.FTZ R189, R154, R187, R161 ;  /* 0x000000bb9abd7223 */ /* 0x000fe200000100a1 */
[----:B------:R-:W-:Y:S01]  /*4720*/  SHF.L.U32 R141, R166, 0x10, RZ ;  /* 0x00000010a68d7819 */ /* 0x000fe200000006ff */
[----:B------:R-:W-:Y:S01]  /*4730*/  FMUL.FTZ R157, R151, R103 ;  /* 0x00000067979d7220 */ /* 0x000fe20000410000 */
[-C--:B------:R-:W-:Y:S01]  /*4740*/  FFMA.FTZ R9, R162, R172.reuse, R9 ;  /* 0x000000aca2097223 */ /* 0x080fe20000010009 */
[----:B-1----:R-:W-:Y:S01]  /*4750*/  FMUL.FTZ R176, R138, R179 ;  /* 0x000000b38ab07220 */ /* 0x002fe20000410000 */
[----:B------:R0:W-:Y:S01]  /*4760*/  STS [R75+0x14], R178 ;  /* 0x000014b24b007388 */ /* 0x0001e20000000800 */
[----:B------:R-:W-:Y:S01]  /*4770*/  FMUL.FTZ R172, R141, R172 ;  /* 0x000000ac8dac7220 */ /* 0x000fe20000410000 */
[----:B------:R-:W-:Y:S01]  /*4780*/  FFMA.FTZ R9, R160, R143, R9 ;  /* 0x0000008fa0097223 */ /* 0x000fe20000010009 */
[----:B------:R-:W-:Y:S01]  /*4790*/  SHF.L.U32 R143, R4, 0x10, RZ ;  /* 0x00000010048f7819 */ /* 0x000fe200000006ff */
[----:B------:R1:W-:Y:S01]  /*47a0*/  STS [R75+0x10], R176 ;  /* 0x000010b04b007388 */ /* 0x0003e20000000800 */
[----:B------:R-:W-:Y:S01]  /*47b0*/  FFMA.FTZ R154, R18, -R15, R189 ;  /* 0x8000000f129a7223 */ /* 0x000fe200000100bd */
[----:B------:R-:W-:-:S02]  /*47c0*/  FFMA.FTZ R9, R156, R157, R9 ;  /* 0x0000009d9c097223 */ /* 0x000fc40000010009 */
[----:B------:R2:W-:Y:S01]  /*47d0*/  STS [R75+0x18], R180 ;  /* 0x000018b44b007388 */ /* 0x0005e20000000800 */
[----:B0-----:R-:W-:Y:S01]  /*47e0*/  FFMA.FTZ R178, R10, R189, R173 ;  /* 0x000000bd0ab27223 */ /* 0x001fe200000100ad */
[----:B------:R-:W-:Y:S02]  /*47f0*/  FMUL.FTZ R10, R143, R8 ;  /* 0x000000088f0a7220 */ /* 0x000fe40000410000 */
[----:B------:R-:W-:Y:S01]  /*4800*/  STS [R75+0x8], R174 ;  /* 0x000008ae4b007388 */ /* 0x000fe20000000800 */
[----:B-1----:R-:W-:Y:S01]  /*4810*/  FMUL.FTZ R176, R140, R157 ;  /* 0x0000009d8cb07220 */ /* 0x002fe20000410000 */
[----:B------:R-:W-:Y:S02]  /*4820*/  FFMA.FTZ R157, R145, -R14, R178 ;  /* 0x8000000e919d7223 */ /* 0x000fe400000100b2 */
[----:B------:R0:W-:Y:S01]  /*4830*/  STS [R75+0x4], R172 ;  /* 0x000004ac4b007388 */ /* 0x0001e20000000800 */
[----:B------:R-:W-:Y:S01]  /*4840*/  FMUL.FTZ R14, R113, R182 ;  /* 0x000000b6710e7220 */ /* 0x000fe20000410000 */
[----:B--2---:R-:W-:Y:S01]  /*4850*/  FFMA.FTZ R180, R13, R178, R170 ;  /* 0x000000b20db47223 */ /* 0x004fe200000100aa */
[----:B------:R-:W-:Y:S01]  /*4860*/  IADD3 R13, R94, -0x1, RZ ;  /* 0xffffffff5e0d7810 */ /* 0x000fe20007ffe0ff */
[----:B------:R1:W-:Y:S01]  /*4870*/  STS [R75+0xc], R176 ;  /* 0x00000cb04b007388 */ /* 0x0003e20000000800 */
[----:B------:R-:W-:Y:S01]  /*4880*/  FMUL.FTZ R170, R119, R184 ;  /* 0x000000b877aa7220 */ /* 0x000fe20000410000 */
[----:B------:R-:W-:Y:S01]  /*4890*/  FFMA.FTZ R161, R19, -R12, R180 ;  /* 0x8000000c13a17223 */ /* 0x000fe200000100b4 */
[----:B------:R-:W-:Y:S01]  /*48a0*/  LEA R8, R13, R72, 0x8 ;  /* 0x000000480d087211 */ /* 0x000fe200078e40ff */
[----:B------:R2:W-:Y:S01]  /*48b0*/  STS [R75], R10 ;  /* 0x0000000a4b007388 */ /* 0x0005e20000000800 */
[----:B------:R-:W-:Y:S01]  /*48c0*/  FMUL.FTZ R12, R121, R185 ;  /* 0x000000b9790c7220 */ /* 0x000fe20000410000 */
[----:B0-----:R-:W-:Y:S01]  /*48d0*/  FMUL.FTZ R172, R109, R178 ;  /* 0x000000b26dac7220 */ /* 0x001fe20000410000 */
[----:B------:R-:W-:Y:S01]  /*48e0*/  IADD3 R182, -R8, UR7, RZ ;  /* 0x0000000708b67c10 */ /* 0x000fe2000fffe1ff */
[----:B------:R-:W-:Y:S01]  /*48f0*/  BAR.SYNC.DEFER_BLOCKING 0x0 ;  /* 0x0000000000007b1d */ /* 0x000fe20000010000 */
[----:B------:R-:W-:Y:S01]  /*4900*/  FMUL.FTZ R8, R111, R187 ;  /* 0x000000bb6f087220 */ /* 0x000fe20000410000 */
[----:B-1----:R-:W-:Y:S01]  /*4910*/  FFMA.FTZ R176, R154, R179, R9 ;  /* 0x000000b39ab07223 */ /* 0x002fe20000010009 */
[----:B------:R-:W-:Y:S01]  /*4920*/  ISETP.GE.AND P2, PT, R182, 0x1, PT ;  /* 0x00000001b600780c */ /* 0x000fe20003f46270 */
[-C--:B------:R-:W-:Y:S01]  /*4930*/  FFMA.FTZ R9, R158, R180.reuse, R171 ;  /* 0x000000b49e097223 */ /* 0x080fe200000100ab */
[----:B------:R-:W-:Y:S01]  /*4940*/  FMUL.FTZ R174, R115, R180 ;  /* 0x000000b473ae7220 */ /* 0x000fe20000410000 */
[----:B------:R-:W-:Y:S01]  /*4950*/  FFMA.FTZ R176, R157, R181, R176 ;  /* 0x000000b59db07223 */ /* 0x000fe200000100b0 */
[----:B--2---:R-:W-:Y:S01]  /*4960*/  FMUL.FTZ R10, R117, R189 ;  /* 0x000000bd750a7220 */ /* 0x004fe20000410000 */
[----:B------:R-:W-:-:S02]  /*4970*/  FFMA.FTZ R158, R144, -R11, R9 ;  /* 0x8000000b909e7223 */ /* 0x000fc40000010009 */
[----:B------:R-:W-:Y:S01]  /*4980*/  FFMA.FTZ R176, R161, R183, R176 ;  /* 0x000000b7a1b07223 */ /* 0x000fe200000100b0 */
        /* <DEDUP_REMOVED lines=24> */
[----:B------:R-:W-:Y:S01]  /*4b10*/  LEA R12, P2, R8, UR26, 0x2 ;  /* 0x0000001a080c7c11 */ /* 0x000fe2000f8410ff */
[C---:B------:R-:W-:Y:S02]  /*4b20*/  IMAD R15, R125.reuse, UR21, R152 ;  /* 0x000000157d0f7c24 */ /* 0x040fe4000f8e0298 */
[----:B------:R-:W-:Y:S01]  /*4b30*/  IMAD.WIDE.U32 R10, R125, UR20, R26 ;  /* 0x000000147d0a7c25 */ /* 0x000fe2000f8e001a */
[----:B------:R-:W-:-:S04]  /*4b40*/  IADD3 R13, R9, R13, RZ ;  /* 0x0000000d090d7210 */ /* 0x000fc80007ffe0ff */
[----:B------:R-:W-:Y:S02]  /*4b50*/  IADD3 R9, R11, R15, RZ ;  /* 0x0000000f0b097210 */ /* 0x000fe40007ffe0ff */
[----:B0-----:R-:W-:Y:S02]  /*4b60*/  LEA R14, P3, R10, UR28, 0x2 ;  /* 0x0000001c0a0e7c11 */ /* 0x001fe4000f8610ff */
[----:B------:R-:W-:Y:S02]  /*4b70*/  LEA.HI.X R13, R8, UR27, R13, 0x2, P2 ;  /* 0x0000001b080d7c11 */ /* 0x000fe400090f140d */
[----:B------:R-:W-:-:S03]  /*4b80*/  LEA.HI.X R15, R10, UR29, R9, 0x2, P3 ;  /* 0x0000001d0a0f7c11 */ /* 0x000fc600098f1409 */
[----:B------:R3:W-:Y:S04]  /*4b90*/  REDG.E.ADD.F32.FTZ.RN.STRONG.GPU desc[UR12][R12.64], R173 ;  /* 0x000000ad0c0079a6 */ /* 0x0007e8000c10f38c */
[----:B--2---:R3:W-:Y:S02]  /*4ba0*/  REDG.E.ADD.F32.FTZ.RN.STRONG.GPU desc[UR12][R14.64], R187 ;  /* 0x000000bb0e0079a6 */ /* 0x0047e4000c10f38c */
.L_x_9950:
[----:B------:R-:W-:Y:S05]  /*4bb0*/  BSYNC B0 ;  /* 0x0000000000007941 */ /* 0x000fea0003800000 */
.L_x_9949:
[----:B---3--:R2:W3:Y:S01]  /*4bc0*/  LDS R13, [R76+0x4a0] ;  /* 0x0004a0004c0d7984 */ /* 0x0084e20000000800 */
[----:B------:R-:W-:Y:S01]  /*4bd0*/  ISETP.GE.AND P2, PT, R182, 0x21, PT ;  /* 0x00000021b600780c */ /* 0x000fe20003f46270 */
        /* <DEDUP_REMOVED lines=9> */
[----:B0-----:R-:W-:Y:S01]  /*4c70*/  IMAD R173, R59, UR23, R10 ;  /* 0x000000173bad7c24 */ /* 0x001fe2000f8e020a */
[----:B--2---:R-:W-:Y:S06]  /*4c80*/  @!P2 BRA `(.L_x_9952) ;  /* 0x000000000018a947 */ /* 0x004fec0003800000 */
[----:B------:R-:W-:-:S04]  /*4c90*/  IMAD.WIDE.U32 R10, R56, UR23, R28 ;  /* 0x00000017380a7c25 */ /* 0x000fc8000f8e001c */
[----:B------:R-:W-:Y:S01]  /*4ca0*/  IMAD.WIDE.U32 R8, R58, UR23, R42 ;  /* 0x000000173a087c25 */ /* 0x000fe2000f8e002a */
[----:B------:R-:W-:-:S04]  /*4cb0*/  IADD3 R11, R11, R15, RZ ;  /* 0x0000000f0b0b7210 */ /* 0x000fc80007ffe0ff */
[----:B------:R-:W-:Y:S01]  /*4cc0*/  IADD3 R9, R9, R173, RZ ;  /* 0x000000ad09097210 */ /* 0x000fe20007ffe0ff */
[----:B------:R0:W-:Y:S04]  /*4cd0*/  REDG.E.ADD.F32.FTZ.RN.STRONG.GPU desc[UR12][R10.64], R177 ;  /* 0x000000b10a0079a6 */ /* 0x0001e8000c10f38c */
[----:B---3--:R0:W-:Y:S02]  /*4ce0*/  REDG.E.ADD.F32.FTZ.RN.STRONG.GPU desc[UR12][R8.64], R13 ;  /* 0x0000000d080079a6 */ /* 0x0081e4000c10f38c */
.L_x_9952:
[----:B------:R-:W-:Y:S05]  /*4cf0*/  BSYNC B0 ;  /* 0x0000000000007941 */ /* 0x000fea0003800000 */
.L_x_9951:
        /* <DEDUP_REMOVED lines=9> */
.L_x_9954:
[----:B------:R-:W-:Y:S05]  /*4d90*/  BSYNC B0 ;  /* 0x0000000000007941 */ /* 0x000fea0003800000 */
.L_x_9953:
        /* <DEDUP_REMOVED lines=13> */
.L_x_9956:
[----:B------:R-:W-:Y:S05]  /*4e70*/  BSYNC B0 ;  /* 0x0000000000007941 */ /* 0x000fea0003800000 */
.L_x_9955:
        /* <DEDUP_REMOVED lines=9> */
.L_x_9958:
[----:B------:R-:W-:Y:S05]  /*4f10*/  BSYNC B0 ;  /* 0x0000000000007941 */ /* 0x000fea0003800000 */
.L_x_9957:
        /* <DEDUP_REMOVED lines=9> */
.L_x_9960:
[----:B------:R-:W-:Y:S05]  /*4fb0*/  BSYNC B0 ;  /* 0x0000000000007941 */ /* 0x000fea0003800000 */
.L_x_9959:
        /* <DEDUP_REMOVED lines=9> */
.L_x_9962:
[----:B------:R-:W-:Y:S05]  /*5050*/  BSYNC B0 ;  /* 0x0000000000007941 */ /* 0x000fea0003800000 */
.L_x_9961:
        /* <DEDUP_REMOVED lines=9> */
.L_x_9964:
[----:B------:R-:W-:Y:S05]  /*50f0*/  BSYNC B0 ;  /* 0x0000000000007941 */ /* 0x000fea0003800000 */
.L_x_9963:
[----:B0-----:R-:W0:Y:S01]  /*5100*/  SHFL.DOWN P2, R9, R12, 0x1, 0x1f ;  /* 0x08201f000c097f89 */ /* 0x001e220000040000 */
[----:B------:R-:W-:Y:S01]  /*5110*/  ISETP.NE.AND P3, PT, R73, RZ, PT ;  /* 0x000000ff4900720c */ /* 0x000fe20003f65270 */
[-C--:B------:R-:W-:Y:S01]  /*5120*/  FMUL.FTZ R19, R19, R148.reuse ;  /* 0x0000009413137220 */ /* 0x080fe20000410000 */
        /* <DEDUP_REMOVED lines=8> */
[----:B------:R-:W-:Y:S01]  /*51b0*/  BSSY B0, `(.L_x_9965) ;  /* 0x000003c000007945 */ /* 0x000fe20003800000 */
[----:B------:R-:W-:Y:S01]  /*51c0*/  FMUL.FTZ R153, R154, R153 ;  /* 0x000000999a997220 */ /* 0x000fe20000410000 */
[----:B------:R-:W-:Y:S01]  /*51d0*/  FFMA.FTZ R116, R19, R101, R116 ;  /* 0x0000006513747223 */ /* 0x000fe20000010074 */
[----:B----4-:R-:W4:Y:S01]  /*51e0*/  @!P3 S2R R13, SR_CgaCtaId ;  /* 0x00000000000db919 */ /* 0x010f220000008800 */
[----:B------:R-:W-:Y:S01]  /*51f0*/  @!P3 MOV R10, 0x400 ;  /* 0x00000400000ab802 */ /* 0x000fe20000000f00 */
[----:B------:R-:W-:Y:S01]  /*5200*/  FFMA.FTZ R149, R132, R169, R149 ;  /* 0x000000a984957223 */ /* 0x000fe20000010095 */
[----:B------:R-:W-:Y:S01]  /*5210*/  FFMA.FTZ R118, R15, R100, R118 ;  /* 0x000000640f767223 */ /* 0x000fe20000010076 */
[----:B------:R-:W-:Y:S01]  /*5220*/  FFMA.FTZ R112, R169, R105, R112 ;  /* 0x00000069a9707223 */ /* 0x000fe20000010070 */
[----:B------:R-:W-:Y:S01]  /*5230*/  FFMA.FTZ R120, R17, R99, R120 ;  /* 0x0000006311787223 */ /* 0x000fe20000010078 */
[----:B------:R-:W-:Y:S01]  /*5240*/  FADD.FTZ R124, R149, R124 ;  /* 0x0000007c957c7221 */ /* 0x000fe20000010000 */
[----:B0-----:R-:W-:Y:S01]  /*5250*/  @P2 FADD R9, R12, R9 ;  /* 0x000000090c092221 */ /* 0x001fe20000000000 */
[----:B------:R-:W-:-:S04]  /*5260*/  FMUL.FTZ R12, R106, R155 ;  /* 0x0000009b6a0c7220 */ /* 0x000fc80000410000 */
[----:B------:R-:W0:Y:S01]  /*5270*/  SHFL.DOWN P2, R8, R9, 0x2, 0x1f ;  /* 0x08401f0009087f89 */ /* 0x000e220000040000 */
[----:B------:R-:W-:Y:S01]  /*5280*/  FMUL.FTZ R157, R157, R12 ;  /* 0x0000000c9d9d7220 */ /* 0x000fe20000410000 */
[----:B------:R-:W-:-:S04]  /*5290*/  FFMA.FTZ R12, R138, R15, R153 ;  /* 0x0000000f8a0c7223 */ /* 0x000fc80000010099 */
[----:B------:R-:W-:Y:S01]  /*52a0*/  FADD.FTZ R135, R12, R135 ;  /* 0x000000870c877221 */ /* 0x000fe20000010000 */
[----:B----4-:R-:W-:Y:S01]  /*52b0*/  @!P3 LEA R74, R13, R10, 0x18 ;  /* 0x0000000a0d4ab211 */ /* 0x010fe200078ec0ff */
[----:B------:R-:W-:Y:S01]  /*52c0*/  FMUL.FTZ R10, R145, R155 ;  /* 0x0000009b910a7220 */ /* 0x000fe20000410000 */
[-C--:B------:R-:W-:Y:S01]  /*52d0*/  FMUL.FTZ R13, R146, R151.reuse ;  /* 0x00000097920d7220 */ /* 0x080fe20000410000 */
[----:B------:R-:W-:Y:S02]  /*52e0*/  FMUL.FTZ R151, R106, R151 ;  /* 0x000000976a977220 */ /* 0x000fe40000410000 */
[----:B------:R-:W-:Y:S01]  /*52f0*/  FFMA.FTZ R129, R10, R104, R129 ;  /* 0x000000680a817223 */ /* 0x000fe20000010081 */
        /* <DEDUP_REMOVED lines=8> */
[----:B------:R-:W-:Y:S01]  /*5380*/  FADD.FTZ R133, R10, R133 ;  /* 0x000000850a857221 */ /* 0x000fe20000010000 */
[----:B------:R-:W-:Y:S01]  /*5390*/  FFMA.FTZ R122, R9, R98, R122 ;  /* 0x00000062097a7223 */ /* 0x000fe2000001007a */
[----:B------:R-:W-:Y:S01]  /*53a0*/  FFMA.FTZ R10, R140, R13, R151 ;  /* 0x0000000d8c0a7223 */ /* 0x000fe20000010097 */
[----:B------:R-:W-:Y:S01]  /*53b0*/  FFMA.FTZ R9, R143, R9, R0 ;  /* 0x000000098f097223 */ /* 0x000fe20000010000 */
[----:B------:R-:W-:Y:S01]  /*53c0*/  FADD.FTZ R126, R157, R126 ;  /* 0x0000007e9d7e7221 */ /* 0x000fe20000010000 */
[----:B------:R-:W-:Y:S01]  /*53d0*/  FFMA.FTZ R114, R13, R103, R114 ;  /* 0x000000670d727223 */ /* 0x000fe20000010072 */
[----:B------:R-:W-:Y:S01]  /*53e0*/  FADD.FTZ R139, R10, R139 ;  /* 0x0000008b0a8b7221 */ /* 0x000fe20000010000 */
[----:B------:R-:W-:Y:S01]  /*53f0*/  FADD.FTZ R128, R9, R128 ;  /* 0x0000008009807221 */ /* 0x000fe20000010000 */
[----:B0-----:R-:W-:Y:S01]  /*5400*/  @P2 FADD R11, R8, R11 ;  /* 0x0000000b080b2221 */ /* 0x001fe20000000000 */
[-C--:B------:R-:W-:Y:S01]  /*5410*/  FMUL.FTZ R8, R147, R167.reuse ;  /* 0x000000a793087220 */ /* 0x080fe20000410000 */
[----:B------:R-:W-:-:S03]  /*5420*/  FMUL.FTZ R167, R106, R167 ;  /* 0x000000a76aa77220 */ /* 0x000fc60000410000 */
[----:B------:R-:W0:Y:S01]  /*5430*/  SHFL.DOWN P2, R14, R11, 0x8, 0x1f ;  /* 0x09001f000b0e7f89 */ /* 0x000e220000040000 */
[----:B------:R-:W-:Y:S01]  /*5440*/  FMUL.FTZ R162, R162, R167 ;  /* 0x000000a7a2a27220 */ /* 0x000fe20000410000 */
[----:B------:R-:W-:-:S03]  /*5450*/  FFMA.FTZ R131, R8, R102, R131 ;  /* 0x0000006608837223 */ /* 0x000fc60000010083 */
[----:B------:R-:W-:-:S04]  /*5460*/  FFMA.FTZ R162, R141, R8, R162 ;  /* 0x000000088da27223 */ /* 0x000fc800000100a2 */
[----:B------:R-:W-:Y:S01]  /*5470*/  FADD.FTZ R137, R162, R137 ;  /* 0x00000089a2897221 */ /* 0x000fe20000010000 */
[----:B0-----:R-:W-:Y:S01]  /*5480*/  @P2 FADD R14, R11, R14 ;  /* 0x0000000e0b0e2221 */ /* 0x001fe20000000000 */
[----:B------:R-:W-:-:S04]  /*5490*/  FMUL.FTZ R11, R106, R168 ;  /* 0x000000a86a0b7220 */ /* 0x000fc80000410000 */
[----:B------:R-:W0:Y:S01]  /*54a0*/  SHFL.DOWN P2, R171, R14, 0x10, 0x1f ;  /* 0x0a001f000eab7f89 */ /* 0x000e220000040000 */
[----:B------:R-:W-:-:S04]  /*54b0*/  FMUL.FTZ R11, R160, R11 ;  /* 0x0000000ba00b7220 */ /* 0x000fc80000410000 */
        /* <DEDUP_REMOVED lines=11> */
.L_x_9966:
[----:B------:R-:W-:Y:S05]  /*5570*/  BSYNC B0 ;  /* 0x0000000000007941 */ /* 0x000fea0003800000 */
.L_x_9965:
[----:B------:R-:W-:Y:S01]  /*5580*/  IADD3 R125, R125, 0x1, RZ ;  /* 0x000000017d7d7810 */ /* 0x000fe20007ffe0ff */
[----:B------:R-:W-:-:S03]  /*5590*/  UIADD3 UR5, UP0, UR5, 0x1, URZ ;  /* 0x0000000105057890 */ /* 0x000fc6000ff1e03f */
[----:B------:R-:W-:Y:S01]  /*55a0*/  ISETP.GE.AND P1, PT, R125, UR25, PT ;  /* 0x000000197d007c0c */ /* 0x000fe2000bf26270 */
[----:B------:R-:W-:-:S12]  /*55b0*/  UIADD3.X UR6, URZ, UR6, URZ, UP0, !UPT ;  /* 0x000000063f067290 */ /* 0x000fd800087fe43f */
[----:B------:R-:W-:Y:S05]  /*55c0*/  @!P1 BRA `(.L_x_9967) ;  /* 0xffffffe000349947 */ /* 0x000fea000383ffff */
.L_x_9946:
[----:B------:R-:W-:Y:S01]  /*55d0*/  BAR.SYNC.DEFER_BLOCKING 0x0 ;  /* 0x0000000000007b1d */ /* 0x000fe20000010000 */
[----:B------:R-:W-:Y:S02]  /*55e0*/  SHF.R.S32.HI R0, RZ, 0x1f, R72 ;  /* 0x0000001fff007819 */ /* 0x000fe40000011448 */
[----:B01--4-:R-:W-:Y:S02]  /*55f0*/  LEA R8, P0, R72, R87, 0x4 ;  /* 0x0000005748087211 */ /* 0x013fe400078020ff */
[----:B------:R-:W-:-:S03]  /*5600*/  LEA R30, R73, R74, 0x4 ;  /* 0x0000004a491e7211 */ /* 0x000fc600078e20ff */
[----:B------:R-:W0:Y:S01]  /*5610*/  LDC.64 R26, c[0x0][0x388] ;  /* 0x0000e200ff1a7b82 */ /* 0x000e220000000a00 */
[----:B------:R-:W-:Y:S01]  /*5620*/  LEA.HI.X R9, R72, R89, R0, 0x4, P0 ;  /* 0x0000005948097211 */ /* 0x000fe200000f2400 */
[----:B------:R-:W-:Y:S01]  /*5630*/  ULDC.64 UR6, c[0x0][0x390] ;  /* 0x0000e40000067ab9 */ /* 0x000fe20000000a00 */
[----:B------:R-:W-:Y:S02]  /*5640*/  F2FP.BF16.F32.PACK_AB R119, R112, R116 ;  /* 0x000000747077723e */ /* 0x000fe400000010ff */
[----:B------:R-:W-:Y:S02]  /*5650*/  F2FP.BF16.F32.PACK_AB R118, R129, R118 ;  /* 0x000000768176723e */ /* 0x000fe400000010ff */
[----:B------:R-:W-:Y:S01]  /*5660*/  F2FP.BF16.F32.PACK_AB R117, R114, R120 ;  /* 0x000000787275723e */ /* 0x000fe200000010ff */
[----:B------:R-:W1:Y:S01]  /*5670*/  LDC.64 R28, c[0x0][0x3e0] ;  /* 0x0000f800ff1c7b82 */ /* 0x000e620000000a00 */
[----:B------:R-:W4:Y:S01]  /*5680*/  LDG.E.128 R8, desc[UR12][R8.64] ;  /* 0x0000000c08087981 */ /* 0x000f22000c1e1d00 */
[----:B------:R-:W-:Y:S01]  /*5690*/  F2FP.BF16.F32.PACK_AB R116, R131, R122 ;  /* 0x0000007a8374723e */ /* 0x000fe200000010ff */
[----:B------:R-:W-:Y:S01]  /*56a0*/  UIADD3 UR4, UR4, -0x100, URZ ;  /* 0xffffff0004047890 */ /* 0x000fe2000fffe03f */
[----:B------:R-:W-:Y:S01]  /*56b0*/  IADD3 R31, R94, -0x1, RZ ;  /* 0xffffffff5e1f7810 */ /* 0x000fe20007ffe0ff */
[----:B0-----:R-:W-:-:S04]  /*56c0*/  IMAD R24, R26, UR14, RZ ;  /* 0x0000000e1a187c24 */ /* 0x001fc8000f8e02ff */
[----:B------:R-:W-:Y:S02]  /*56d0*/  IMAD R19, R27, UR15, R24 ;  /* 0x0000000f1b137c24 */ /* 0x000fe4000f8e0218 */
[----:B------:R-:W0:Y:S01]  /*56e0*/  LDC.64 R24, c[0x0][0x3a8] ;  /* 0x0000ea00ff187b82 */ /* 0x000e220000000a00 */
[----:B----4-:R-:W-:Y:S01]  /*56f0*/  STS.128 [R30], R8 ;  /* 0x000000081e007388 */ /* 0x010fe20000000c00 */
[----:B------:R-:W-:-:S03]  /*5700*/  NOP ;  /* 0x0000000000007918 */ /* 0x000fc60000000000 */
[----:B------:R-:W4:Y:S03]  /*5710*/  LDS.128 R4, [R30] ;  /* 0x000000001e047984 */ /* 0x000f260000000c00 */
[----:B------:R-:W-:Y:S06]  /*5720*/  BAR.SYNC.DEFER_BLOCKING 0x0 ;  /* 0x0000000000007b1d */ /* 0x000fec0000010000 */
[----:B------:R-:W-:Y:S01]  /*5730*/  STS.128 [R30], R116 ;  /* 0x000000741e007388 */ /* 0x000fe20000000c00 */
[----:B----4-:R-:W-:-:S02]  /*5740*/  SHF.L.U32 R0, R4, 0x10, RZ ;  /* 0x0000001004007819 */ /* 0x010fc400000006ff */
        /* <DEDUP_REMOVED lines=8> */
[----:B------:R-:W-:-:S02]  /*57d0*/  FSETP.GTU.FTZ.AND P1, PT, R10, 20, PT ;  /* 0x41a000000a00780b */ /* 0x000fc40003f3c000 */
[----:B------:R-:W-:Y:S02]  /*57e0*/  PRMT R5, R5, 0x7632, R5 ;  /* 0x0000763205057816 */ /* 0x000fe40000000005 */
[----:B------:R-:W-:Y:S02]  /*57f0*/  PRMT R6, R6, 0x7632, R6 ;  /* 0x0000763206067816 */ /* 0x000fe40000000006 */
[----:B------:R-:W-:Y:S02]  /*5800*/  PRMT R7, R7, 0x7632, R7 ;  /* 0x0000763207077816 */ /* 0x000fe40000000007 */
[----:B------:R-:W-:Y:S02]  /*5810*/  SHF.L.U32 R6, R6, 0x10, RZ ;  /* 0x0000001006067819 */ /* 0x000fe400000006ff */
[----:B------:R-:W-:Y:S01]  /*5820*/  FSETP.GTU.FTZ.AND P0, PT, R13, 20, PT ;  /* 0x41a000000d00780b */ /* 0x000fe20003f1c000 */
[----:B------:R-:W-:Y:S01]  /*5830*/  @!P6 FMUL.FTZ R0, R12, -1.4426950216293334961 ;  /* 0xbfb8aa3b0c00e820 */ /* 0x000fe20000410000 */
[--C-:B------:R-:W-:Y:S01]  /*5840*/  FADD.FTZ R12, R8, R67.reuse ;  /* 0x00000043080c7221 */ /* 0x100fe20000010000 */
[----:B------:R-:W-:Y:S01]  /*5850*/  SHF.L.U32 R8, R4, 0x10, RZ ;  /* 0x0000001004087819 */ /* 0x000fe200000006ff */
[----:B------:R-:W-:-:S03]  /*5860*/  FADD.FTZ R6, R6, R67 ;  /* 0x0000004306067221 */ /* 0x000fc60000010000 */
[----:B------:R-:W4:Y:S01]  /*5870*/  @!P6 MUFU.EX2 R0, R0 ;  /* 0x000000000000e308 */ /* 0x000f220000000800 */
[----:B------:R-:W-:Y:S01]  /*5880*/  FSETP.GTU.FTZ.AND P2, PT, R12, 20, PT ;  /* 0x41a000000c00780b */ /* 0x000fe20003f5c000 */
[----:B------:R-:W-:Y:S01]  /*5890*/  FADD.FTZ R8, R8, R67 ;  /* 0x0000004308087221 */ /* 0x000fe20000010000 */
[----:B------:R-:W-:-:S03]  /*58a0*/  FSETP.GTU.FTZ.AND P5, PT, R6, 20, PT ;  /* 0x41a000000600780b */ /* 0x000fc60003fbc000 */
[----:B------:R-:W-:Y:S01]  /*58b0*/  @!P0 FMUL.FTZ R9, R13, -1.4426950216293334961 ;  /* 0xbfb8aa3b0d098820 */ /* 0x000fe20000410000 */
[----:B------:R-:W-:-:S05]  /*58c0*/  FSETP.GTU.FTZ.AND P3, PT, R8, 20, PT ;  /* 0x41a000000800780b */ /* 0x000fca0003f7c000 */
[----:B------:R-:W5:Y:S04]  /*58d0*/  @!P0 MUFU.EX2 R9, R9 ;  /* 0x0000000900098308 */ /* 0x000f680000000800 */
[----:B------:R-:W-:Y:S01]  /*58e0*/  @!P5 FMUL.FTZ R6, R6, -1.4426950216293334961 ;  /* 0xbfb8aa3b0606d820 */ /* 0x000fe20000410000 */
[----:B----4-:R-:W-:Y:S01]  /*58f0*/  @!P6 FADD.FTZ R4, R0, 1 ;  /* 0x3f8000000004e421 */ /* 0x010fe20000010000 */
[----:B------:R-:W-:Y:S01]  /*5900*/  SHF.L.U32 R0, R5, 0x10, RZ ;  /* 0x0000001005007819 */ /* 0x000fe200000006ff */
[----:B------:R-:W-:Y:S02]  /*5910*/  @!P1 FMUL.FTZ R5, R10, -1.4426950216293334961 ;  /* 0xbfb8aa3b0a059820 */ /* 0x000fe40000410000 */
[----:B------:R-:W4:Y:S02]  /*5920*/  @!P6 MUFU.RCP R11, R4 ;  /* 0x00000004000be308 */ /* 0x000f240000001000 */
[----:B------:R-:W-:Y:S01]  /*5930*/  FADD.FTZ R10, R0, R67 ;  /* 0x00000043000a7221 */ /* 0x000fe20000010000 */
[----:B------:R-:W-:Y:S01]  /*5940*/  SHF.L.U32 R0, R7, 0x10, RZ ;  /* 0x0000001007007819 */ /* 0x000fe200000006ff */
[----:B------:R-:W-:-:S03]  /*5950*/  @!P2 FMUL.FTZ R7, R12, -1.4426950216293334961 ;  /* 0xbfb8aa3b0c07a820 */ /* 0x000fc60000410000 */
[----:B------:R-:W-:Y:S01]  /*5960*/  FSETP.GTU.FTZ.AND P4, PT, R10, 20, PT ;  /* 0x41a000000a00780b */ /* 0x000fe20003f9c000 */
[----:B------:R-:W-:Y:S01]  /*5970*/  FADD.FTZ R12, R0, R67 ;  /* 0x00000043000c7221 */ /* 0x000fe20000010000 */
[----:B------:R-:W2:Y:S01]  /*5980*/  @!P1 MUFU.EX2 R5, R5 ;  /* 0x0000000500059308 */ /* 0x000ea20000000800 */
[----:B------:R-:W-:Y:S01]  /*5990*/  @!P3 FMUL.FTZ R0, R8, -1.4426950216293334961 ;  /* 0xbfb8aa3b0800b820 */ /* 0x000fe20000410000 */
[----:B-----5:R-:W-:Y:S01]  /*59a0*/  @!P0 FADD.FTZ R9, R9, 1 ;  /* 0x3f80000009098421 */ /* 0x020fe20000010000 */
[----:B----4-:R-:W-:Y:S01]  /*59b0*/  @!P6 FMUL.FTZ R128, R128, R11 ;  /* 0x0000000b8080e220 */ /* 0x010fe20000410000 */
[----:B------:R-:W-:-:S04]  /*59c0*/  FSETP.GTU.FTZ.AND P6, PT, R12, 20, PT ;  /* 0x41a000000c00780b */ /* 0x000fc80003fdc000 */
[----:B------:R-:W4:Y:S03]  /*59d0*/  @!P2 MUFU.EX2 R7, R7 ;  /* 0x000000070007a308 */ /* 0x000f260000000800 */
[----:B------:R-:W-:Y:S01]  /*59e0*/  @!P4 FMUL.FTZ R4, R10, -1.4426950216293334961 ;  /* 0xbfb8aa3b0a04c820 */ /* 0x000fe20000410000 */
[----:B--2---:R-:W-:-:S05]  /*59f0*/  @!P1 FADD.FTZ R5, R5, 1 ;  /* 0x3f80000005059421 */ /* 0x004fca0000010000 */
[----:B------:R-:W2:Y:S01]  /*5a00*/  @!P4 MUFU.EX2 R4, R4 ;  /* 0x000000040004c308 */ /* 0x000ea20000000800 */
[----:B------:R-:W-:Y:S01]  /*5a10*/  @!P6 FMUL.FTZ R10, R12, -1.4426950216293334961 ;  /* 0xbfb8aa3b0c0ae820 */ /* 0x000fe20000410000 */
[----:B------:R-:W-:-:S06]  /*5a20*/  SHF.L.U32 R12, R31, 0x8, RZ ;  /* 0x000000081f0c7819 */ /* 0x000fcc00000006ff */
[----:B------:R-:W5:Y:S01]  /*5a30*/  @!P5 MUFU.EX2 R6, R6 ;  /* 0x000000060006d308 */ /* 0x000f620000000800 */
[----:B----4-:R-:W-:Y:S01]  /*5a40*/  @!P2 FADD.FTZ R8, R7, 1 ;  /* 0x3f8000000708a421 */ /* 0x010fe20000010000 */
[----:B------:R-:W-:-:S06]  /*5a50*/  SHF.R.S32.HI R13, RZ, 0x1f, R12 ;  /* 0x0000001fff0d7819 */ /* 0x000fcc000001140c */
[----:B------:R2:W4:Y:S08]  /*5a60*/  @!P6 MUFU.EX2 R14, R10 ;  /* 0x0000000a000ee308 */ /* 0x0005300000000800 */
[----:B------:R3:W1:Y:S01]  /*5a70*/  @!P1 MUFU.RCP R16, R5 ;  /* 0x0000000500109308 */ /* 0x0006620000001000 */
[----:B--2---:R-:W-:Y:S01]  /*5a80*/  @!P4 FADD.FTZ R10, R4, 1 ;  /* 0x3f800000040ac421 */ /* 0x004fe20000010000 */
[----:B-----5:R-:W-:Y:S01]  /*5a90*/  @!P5 FADD.FTZ R11, R6, 1 ;  /* 0x3f800000060bd421 */ /* 0x020fe20000010000 */
[----:B------:R-:W-:Y:S01]  /*5aa0*/  NOP ;  /* 0x0000000000007918 */ /* 0x000fe20000000000 */
[----:B---3--:R-:W2:Y:S04]  /*5ab0*/  LDS.128 R4, [R30] ;  /* 0x000000001e047984 */ /* 0x008ea80000000c00 */
[----:B------:R-:W3:Y:S01]  /*5ac0*/  @!P0 MUFU.RCP R15, R9 ;  /* 0x00000009000f8308 */ /* 0x000ee20000001000 */
[----:B----4-:R-:W-:Y:S01]  /*5ad0*/  @!P6 FADD.FTZ R14, R14, 1 ;  /* 0x3f8000000e0ee421 */ /* 0x010fe20000010000 */
[----:B-1----:R-:W-:-:S06]  /*5ae0*/  @!P1 FMUL.FTZ R135, R135, R16 ;  /* 0x0000001087879220 */ /* 0x002fcc0000410000 */
[----:B------:R1:W4:Y:S01]  /*5af0*/  @!P2 MUFU.RCP R18, R8 ;  /* 0x000000080012a308 */ /* 0x0003220000001000 */
[----:B------:R-:W-:-:S04]  /*5b00*/  IADD3 R90, P1, R90, -0x200, RZ ;  /* 0xfffffe005a5a7810 */ /* 0x000fc80007f3e0ff */
[----:B------:R-:W-:-:S03]  /*5b10*/  IADD3.X R91, R91, -0x1, RZ, P1, !PT ;  /* 0xffffffff5b5b7810 */ /* 0x000fc60000ffe4ff */
[----:B------:R-:W5:Y:S01]  /*5b20*/  @!P3 MUFU.EX2 R0, R0 ;  /* 0x000000000000b308 */ /* 0x000f620000000800 */
[----:B-1----:R-:W-:-:S04]  /*5b30*/  IMAD.WIDE.U32 R8, R26, UR15, R12 ;  /* 0x0000000f1a087c25 */ /* 0x002fc8000f8e000c */
[----:B---3--:R-:W-:Y:S01]  /*5b40*/  @!P0 FMUL.FTZ R130, R130, R15 ;  /* 0x0000000f82828220 */ /* 0x008fe20000410000 */
[----:B------:R-:W1:Y:S01]  /*5b50*/  LDC.64 R26, c[0x0][0x3f0] ;  /* 0x0000fc00ff1a7b82 */ /* 0x000e620000000a00 */
[----:B0-----:R-:W-:Y:S01]  /*5b60*/  IMAD.WIDE.U32 R12, R24, UR15, R12 ;  /* 0x0000000f180c7c25 */ /* 0x001fe2000f8e000c */
[----:B------:R-:W-:Y:S01]  /*5b70*/  IADD3 R9, R9, R19, RZ ;  /* 0x0000001309097210 */ /* 0x000fe20007ffe0ff */
[----:B------:R0:W3:Y:S02]  /*5b80*/  @!P6 MUFU.RCP R17, R14 ;  /* 0x0000000e0011e308 */ /* 0x0000e40000001000 */
[----:B------:R-:W-:Y:S02]  /*5b90*/  IMAD R19, R65, UR6, RZ ;  /* 0x0000000641137c24 */ /* 0x000fe4000f8e02ff */
[----:B----4-:R-:W-:Y:S01]  /*5ba0*/  @!P2 FMUL.FTZ R133, R133, R18 ;  /* 0x000000128585a220 */ /* 0x010fe20000410000 */
[----:B------:R-:W-:Y:S01]  /*5bb0*/  IMAD.WIDE.U32 R8, R64, UR6, R8 ;  /* 0x0000000640087c25 */ /* 0x000fe2000f8e0008 */
[----:B------:R-:W-:-:S03]  /*5bc0*/  IADD3 R92, P2, R92, -0x200, RZ ;  /* 0xfffffe005c5c7810 */ /* 0x000fc60007f5e0ff */
[----:B------:R-:W-:Y:S01]  /*5bd0*/  IMAD R19, R64, UR7, R19 ;  /* 0x0000000740137c24 */ /* 0x000fe2000f8e0213 */
[----:B------:R-:W4:Y:S01]  /*5be0*/  @!P4 MUFU.RCP R10, R10 ;  /* 0x0000000a000ac308 */ /* 0x000f220000001000 */
[----:B0-----:R-:W-:Y:S01]  /*5bf0*/  LEA R14, P0, R8, R28, 0x1 ;  /* 0x0000001c080e7211 */ /* 0x001fe200078008ff */
[----:B-----5:R-:W-:Y:S01]  /*5c00*/  @!P3 FADD.FTZ R0, R0, 1 ;  /* 0x3f8000000000b421 */ /* 0x020fe20000010000 */
[----:B------:R-:W-:Y:S01]  /*5c10*/  ULDC.64 UR6, c[0x0][0x3b0] ;  /* 0x0000ec0000067ab9 */ /* 0x000fe20000000a00 */
[----:B------:R-:W-:Y:S02]  /*5c20*/  IADD3 R9, R9, R19, RZ ;  /* 0x0000001309097210 */ /* 0x000fe40007ffe0ff */
[----:B------:R-:W-:Y:S02]  /*5c30*/  IADD3.X R93, R93, -0x1, RZ, P2, !PT ;  /* 0xffffffff5d5d7810 */ /* 0x000fe400017fe4ff */
[----:B------:R-:W-:Y:S01]  /*5c40*/  LEA.HI.X R9, R8, R29, R9, 0x1, P0 ;  /* 0x0000001d08097211 */ /* 0x000fe200000f0c09 */
[----:B------:R-:W0:Y:S01]  /*5c50*/  @!P5 MUFU.RCP R11, R11 ;  /* 0x0000000b000bd308 */ /* 0x000e220000001000 */
[----:B------:R-:W-:Y:S01]  /*5c60*/  IADD3 R14, P0, R14, R95, RZ ;  /* 0x0000005f0e0e7210 */ /* 0x000fe20007f1e0ff */
[----:B---3--:R-:W-:-:S03]  /*5c70*/  @!P6 FMUL.FTZ R124, R124, R17 ;  /* 0x000000117c7ce220 */ /* 0x008fc60000410000 */
[----:B------:R-:W-:Y:S02]  /*5c80*/  IADD3.X R15, R9, R96, RZ, P0, !PT ;  /* 0x00000060090f7210 */ /* 0x000fe400007fe4ff */
[----:B------:R-:W-:Y:S01]  /*5c90*/  F2FP.BF16.F32.PACK_AB R19, R124, R133 ;  /* 0x000000857c13723e */ /* 0x000fe200000010ff */
[----:B------:R-:W3:Y:S01]  /*5ca0*/  @!P3 MUFU.RCP R0, R0 ;  /* 0x000000000000b308 */ /* 0x000ee20000001000 */
[----:B----4-:R-:W-:Y:S01]  /*5cb0*/  @!P4 FMUL.FTZ R139, R139, R10 ;  /* 0x0000000a8b8bc220 */ /* 0x010fe20000410000 */
[----:B--2---:R2:W-:Y:S01]  /*5cc0*/  STG.E.128 desc[UR12][R14.64], R4 ;  /* 0x000000040e007986 */ /* 0x0045e2000c101d0c */
[----:B------:R-:W-:Y:S03]  /*5cd0*/  BAR.SYNC.DEFER_BLOCKING 0x0 ;  /* 0x0000000000007b1d */ /* 0x000fe60000010000 */
[----:B------:R-:W-:Y:S01]  /*5ce0*/  F2FP.BF16.F32.PACK_AB R17, R139, R130 ;  /* 0x000000828b11723e */ /* 0x000fe200000010ff */
[----:B0-----:R-:W-:Y:S01]  /*5cf0*/  @!P5 FMUL.FTZ R126, R126, R11 ;  /* 0x0000000b7e7ed220 */ /* 0x001fe20000410000 */
[----:B------:R-:W-:-:S02]  /*5d00*/  ISETP.GT.AND P5, PT, R94, 0x1, PT ;  /* 0x000000015e00780c */ /* 0x000fc40003fa4270 */
[----:B------:R-:W-:Y:S02]  /*5d10*/  IADD3 R86, P4, R86, -0x200, RZ ;  /* 0xfffffe0056567810 */ /* 0x000fe40007f9e0ff */
[----:B------:R-:W-:Y:S02]  /*5d20*/  F2FP.BF16.F32.PACK_AB R18, R126, R135 ;  /* 0x000000877e12723e */ /* 0x000fe400000010ff */
[----:B------:R-:W-:Y:S01]  /*5d30*/  MOV R94, R31 ;  /* 0x0000001f005e7202 */ /* 0x000fe20000000f00 */
[----:B---3--:R-:W-:Y:S01]  /*5d40*/  @!P3 FMUL.FTZ R137, R137, R0 ;  /* 0x000000008989b220 */ /* 0x008fe20000410000 */
[----:B------:R-:W-:Y:S01]  /*5d50*/  IMAD R0, R24, UR14, RZ ;  /* 0x0000000e18007c24 */ /* 0x000fe2000f8e02ff */
[----:B------:R-:W-:Y:S01]  /*5d60*/  IADD3 R84, P3, R84, -0x200, RZ ;  /* 0xfffffe0054547810 */ /* 0x000fe20007f7e0ff */
[----:B--2---:R-:W-:Y:S01]  /*5d70*/  IMAD R5, R65, UR6, RZ ;  /* 0x0000000641057c24 */ /* 0x004fe2000f8e02ff */
[----:B------:R-:W-:Y:S01]  /*5d80*/  IADD3.X R88, R88, -0x1, RZ, P4, !PT ;  /* 0xffffffff58587810 */ /* 0x000fe200027fe4ff */
[----:B------:R-:W-:Y:S01]  /*5d90*/  IMAD R25, R25, UR15, R0 ;  /* 0x0000000f19197c24 */ /* 0x000fe2000f8e0200 */
[----:B------:R-:W-:Y:S01]  /*5da0*/  F2FP.BF16.F32.PACK_AB R16, R137, R128 ;  /* 0x000000808910723e */ /* 0x000fe200000010ff */
[----:B------:R-:W-:-:S02]  /*5db0*/  IMAD R7, R64, UR7, R5 ;  /* 0x0000000740077c24 */ /* 0x000fc4000f8e0205 */
[----:B------:R-:W-:Y:S01]  /*5dc0*/  FADD.FTZ R128, R128, R71 ;  /* 0x0000004780807221 */ /* 0x000fe20000010000 */
[----:B------:R-:W-:Y:S02]  /*5dd0*/  IADD3.X R85, R85, -0x1, RZ, P3, !PT ;  /* 0xffffffff55557810 */ /* 0x000fe40001ffe4ff */
[----:B------:R-:W-:Y:S01]  /*5de0*/  IADD3 R13, R13, R25, RZ ;  /* 0x000000190d0d7210 */ /* 0x000fe20007ffe0ff */
[----:B------:R-:W-:Y:S01]  /*5df0*/  FADD.FTZ R137, R128, R137 ;  /* 0x0000008980897221 */ /* 0x000fe20000010000 */
[----:B------:R-:W-:Y:S01]  /*5e00*/  STS.128 [R30], R16 ;  /* 0x000000101e007388 */ /* 0x000fe20000000c00 */
[----:B------:R-:W-:-:S03]  /*5e10*/  NOP ;  /* 0x0000000000007918 */ /* 0x000fc60000000000 */
[----:B------:R-:W0:Y:S01]  /*5e20*/  LDS.128 R8, [R30] ;  /* 0x000000001e087984 */ /* 0x000e220000000c00 */
[----:B------:R-:W-:-:S04]  /*5e30*/  IMAD.WIDE.U32 R4, R64, UR6, R12 ;  /* 0x0000000640047c25 */ /* 0x000fc8000f8e000c */
[----:B------:R-:W-:Y:S01]  /*5e40*/  FADD.FTZ R130, R137, R130 ;  /* 0x0000008289827221 */ /* 0x000fe20000010000 */
[----:B------:R-:W-:-:S03]  /*5e50*/  IADD3 R5, R5, R7, RZ ;  /* 0x0000000705057210 */ /* 0x000fc60007ffe0ff */
[----:B------:R-:W-:Y:S01]  /*5e60*/  FADD.FTZ R130, R130, R139 ;  /* 0x0000008b82827221 */ /* 0x000fe20000010000 */
[----:B-1----:R-:W-:-:S03]  /*5e70*/  LEA R0, P0, R4, R26, 0x1 ;  /* 0x0000001a04007211 */ /* 0x002fc600078008ff */
        /* <DEDUP_REMOVED lines=8> */
[----:B------:R-:W-:Y:S01]  /*5f00*/  IADD3.X R89, R89, -0x1, RZ, P0, !PT ;  /* 0xffffffff59597810 */ /* 0x000fe200007fe4ff */
[----:B0-----:R0:W-:Y:S01]  /*5f10*/  STG.E.128 desc[UR12][R4.64], R8 ;  /* 0x0000000804007986 */ /* 0x0011e2000c101d0c */
[----:B------:R-:W-:Y:S07]  /*5f20*/  @P5 BRA `(.L_x_9968) ;  /* 0xffffffac001c5947 */ /* 0x000fee000383ffff */
.L_x_9928:
        /* <DEDUP_REMOVED lines=26> */
.L_x_9970:
[----:B------:R-:W-:Y:S05]  /*60d0*/  BSYNC B0 ;  /* 0x0000000000007941 */ /* 0x000fea0003800000 */
.L_x_9969:
        /* <DEDUP_REMOVED lines=29> */
.L_x_9972:
[----:B01----:R-:W2:Y:S02]  /*62b0*/  S2R R9, SR_TID.X ;  /* 0x0000000000097919 */ /* 0x003ea40000002100 */
.L_x_9973:
[----:B------:R-:W-:Y:S05]  /*62c0*/  BSYNC B0 ;  /* 0x0000000000007941 */ /* 0x000fea0003800000 */
.L_x_9971:
        /* <DEDUP_REMOVED lines=14> */
.L_x_9974:
        /* <DEDUP_REMOVED lines=16> */
.L_x_9975:
        /* <DEDUP_REMOVED lines=13> */
.L_x_11039:


//--------------------- .text._Z25selective_scan_bwd_kernelI32Selective_Scan_bwd_kernel_traitsILi32ELi4ELb0ELb0ELb0ELb0ELb0EN3c108BFloat16EfEEv12SSMParamsBwd --------------------------
	.section	.text._Z25selective_scan_bwd_kernelI32Selective_Scan_bwd_kernel_traitsILi32ELi4ELb0ELb0ELb0ELb0ELb0EN3c108BFloat16EfEEv12SSMParamsBwd,"ax",@progbits
	.align	128
        .global         _Z25selective_scan_bwd_kernelI32Selective_Scan_bwd_kernel_traitsILi32ELi4ELb0ELb0ELb0ELb0ELb0EN3c108BFloat16EfEEv12SSMParamsBwd
        .type           _Z25selective_scan_bwd_kernelI32Selective_Scan_bwd_kernel_traitsILi32ELi4ELb0ELb0ELb0ELb0ELb0EN3c108BFloat16EfEEv12SSMParamsBwd,@function
        .size           _Z25selective_scan_bwd_kernelI32Selective_Scan_bwd_kernel_traitsILi32ELi4ELb0ELb0ELb0ELb0ELb0EN3c108BFloat16EfEEv12SSMParamsBwd,(.L_x_11040 - _Z25selective_scan_bwd_kernelI32Selective_Scan_bwd_kernel_traitsILi32ELi4ELb0ELb0ELb0ELb0ELb0EN3c108BFloat16EfEEv12SSMParamsBwd)
        .other          _Z25selective_scan_bwd_kernelI32Selective_Scan_bwd_kernel_traitsILi32ELi4ELb0ELb0ELb0ELb0ELb0EN3c108BFloat16EfEEv12SSMParamsBwd,@"STO_CUDA_ENTRY STV_DEFAULT"
_Z25selective_scan_bwd_kernelI32Selective_Scan_bwd_kernel_traitsILi32ELi4ELb0ELb0ELb0ELb0ELb0EN3c108BFloat16EfEEv12SSMParamsBwd:
.text._Z25selective_scan_bwd_kernelI32Selective_Scan_bwd_kernel_traitsILi32ELi4ELb0ELb0ELb0ELb0ELb0EN3c108BFloat16EfEEv12SSMParamsBwd:
        /* <DEDUP_REMOVED lines=20> */
[----:B------:R-:W-:-:S03]  /*0140*/  @P0 LEA.HI.X R3, R73, R3, R62, 0x2, P2 ;  /* 0x0000000349030211 */ /* 0x000fc600010f143e */
[----:B------:R-:W-:-:S03]  /*0150*/  UIMAD UR6, UR14, UR8, URZ ;  /* 0x000000080e0672a4 */ /* 0x000fc6000f8e023f */
[----:B------:R-:W3:Y:S01]  /*0160*/  LDC.64 R16, c[0x0][0x3d8] ;  /* 0x0000f600ff107b82 */ /* 0x000ee20000000a00 */
[----:B------:R4:W5:Y:S01]  /*0170*/  @P0 LDG.E R60, desc[UR12][R2.64] ;  /* 0x0000000c023c0981 */ /* 0x000962000c1e1900 */
[----:B0-----:R-:W-:Y:S01]  /*0180*/  ISETP.NE.U32.AND P0, PT, R8, RZ, PT ;  /* 0x000000ff0800720c */ /* 0x001fe20003f05070 */
[----:B------:R-:W-:Y:S01]  /*0190*/  UIMAD.WIDE.U32 UR4, UR15, UR8, URZ ;  /* 0x000000080f0472a5 */ /* 0x000fe2000f8e003f */
[----:B------:R-:W-:Y:S01]  /*01a0*/  @P1 LEA R4, P3, R73, R4, 0x2 ;  /* 0x0000000449041211 */ /* 0x000fe200078610ff */
[----:B------:R-:W-:-:S03]  /*01b0*/  UIMAD UR6, UR15, UR9, UR6 ;  /* 0x000000090f0672a4 */ /* 0x000fc6000f8e0206 */
[----:B------:R-:W0:Y:S01]  /*01c0*/  LDC.64 R12, c[0x0][0x298] ;  /* 0x0000a600ff0c7b82 */ /* 0x000e220000000a00 */
[----:B------:R-:W-:Y:S01]  /*01d0*/  ISETP.NE.AND.EX P0, PT, R9, RZ, PT, P0 ;  /* 0x000000ff0900720c */ /* 0x000fe20003f05300 */
[----:B------:R-:W-:Y:S01]  /*01e0*/  UIADD3 UR5, UR5, UR6, URZ ;  /* 0x0000000605057290 */ /* 0x000fe2000fffe03f */
[----:B------:R-:W-:-:S05]  /*01f0*/  @P1 LEA.HI.X R5, R73, R5, R62, 0x2, P3 ;  /* 0x0000000549051211 */ /* 0x000fca00018f143e */
[----:B------:R-:W0:Y:S01]  /*0200*/  LDC.64 R18, c[0x0][0x3f8] ;  /* 0x0000fe00ff127b82 */ /* 0x000e220000000a00 */
[-C--:B--2---:R-:W-:Y:S01]  /*0210*/  IMAD R0, R62, R6.reuse, RZ ;  /* 0x000000063e007224 */ /* 0x084fe200078e02ff */
[----:B------:R-:W-:Y:S01]  /*0220*/  ULDC.64 UR8, c[0x0][0x290] ;  /* 0x0000a40000087ab9 */ /* 0x000fe20000000a00 */
[----:B----4-:R-:W-:Y:S01]  /*0230*/  IMAD.WIDE.U32 R2, R73, R6, UR4 ;  /* 0x0000000449027e25 */ /* 0x010fe2000f8e0006 */
[----:B-1----:R-:W-:-:S04]  /*0240*/  LEA R9, R21, 0xffffff80, 0x7 ;  /* 0xffffff8015097811 */ /* 0x002fc800078e38ff */
[----:B------:R-:W1:Y:S01]  /*0250*/  LDC.64 R14, c[0x0][0x330] ;  /* 0x0000cc00ff0e7b82 */ /* 0x000e620000000a00 */
[----:B------:R-:W-:Y:S01]  /*0260*/  UIMAD UR6, UR14, UR8, URZ ;  /* 0x000000080e0672a4 */ /* 0x000fe2000f8e023f */
[----:B------:R2:W5:Y:S01]  /*0270*/  @P1 LDG.E R58, desc[UR12][R4.64] ;  /* 0x0000000c043a1981 */ /* 0x000562000c1e1900 */
[----:B------:R-:W-:Y:S01]  /*0280*/  IMAD R0, R73, R7, R0 ;  /* 0x0000000749007224 */ /* 0x000fe200078e0200 */
[----:B------:R-:W-:Y:S02]  /*0290*/  SHF.R.S32.HI R11, RZ, 0x1f, R9 ;  /* 0x0000001fff0b7819 */ /* 0x000fe40000011409 */
[----:B------:R-:W-:Y:S02]  /*02a0*/  IADD3 R53, P1, R9, R2, RZ ;  /* 0x0000000209357210 */ /* 0x000fe40007f3e0ff */
[----:B------:R-:W4:Y:S01]  /*02b0*/  @P0 LDC R20, c[0x0][0x214] ;  /* 0x00008500ff140b82 */ /* 0x000f220000000800 */
[----:B------:R-:W-:Y:S02]  /*02c0*/  UIMAD.WIDE.U32 UR4, UR15, UR8, URZ ;  /* 0x000000080f0472a5 */ /* 0x000fe4000f8e003f */
[----:B------:R-:W-:Y:S01]  /*02d0*/  UIMAD UR6, UR15, UR9, UR6 ;  /* 0x000000090f0672a4 */ /* 0x000fe2000f8e0206 */
[----:B------:R-:W-:-:S02]  /*02e0*/  IADD3.X R8, R11, R3, R0, P1, !PT ;  /* 0x000000030b087210 */ /* 0x000fc40000ffe400 */
[----:B---3--:R-:W-:Y:S02]  /*02f0*/  ISETP.NE.U32.AND P1, PT, R16, RZ, PT ;  /* 0x000000ff1000720c */ /* 0x008fe40003f25070 */
[----:B------:R-:W3:Y:S01]  /*0300*/  LDC.64 R24, c[0x0][0x2f8] ;  /* 0x0000be00ff187b82 */ /* 0x000ee20000000a00 */
[----:B------:R-:W-:Y:S01]  /*0310*/  UIADD3 UR5, UR5, UR6, URZ ;  /* 0x0000000605057290 */ /* 0x000fe2000fffe03f */
[----:B0-----:R-:W-:Y:S01]  /*0320*/  IMAD R2, R62, R12, RZ ;  /* 0x0000000c3e027224 */ /* 0x001fe200078e02ff */
[----:B------:R-:W-:Y:S01]  /*0330*/  UIMAD UR8, UR14, UR10, URZ ;  /* 0x0000000a0e0872a4 */ /* 0x000fe2000f8e023f */
[----:B------:R-:W-:-:S04]  /*0340*/  ISETP.NE.U32.AND P2, PT, R18, RZ, PT ;  /* 0x000000ff1200720c */ /* 0x000fc80003f45070 */
[----:B------:R-:W0:Y:S01]  /*0350*/  LDC.64 R46, c[0x0][0x3b8] ;  /* 0x0000ee00ff2e7b82 */ /* 0x000e220000000a00 */
[----:B------:R-:W-:Y:S01]  /*0360*/  ISETP.NE.AND.EX P1, PT, R17, RZ, PT, P1 ;  /* 0x000000ff1100720c */ /* 0x000fe20003f25310 */
[----:B------:R-:W-:Y:S01]  /*0370*/  UIMAD.WIDE.U32 UR6, UR15, UR10, URZ ;  /* 0x0000000a0f0672a5 */ /* 0x000fe2000f8e003f */
[----:B------:R-:W-:Y:S01]  /*0380*/  IMAD R0, R73, R13, R2 ;  /* 0x0000000d49007224 */ /* 0x000fe200078e0202 */
[----:B------:R-:W-:-:S04]  /*0390*/  UIMAD UR8, UR15, UR11, UR8 ;  /* 0x0000000b0f0872a4 */ /* 0x000fc8000f8e0208 */
[----:B------:R-:W0:Y:S01]  /*03a0*/  @P0 LDC R23, c[0x0][0x21c] ;  /* 0x00008700ff170b82 */ /* 0x000e220000000800 */
[----:B------:R-:W-:Y:S01]  /*03b0*/  IMAD.WIDE.U32 R2, R73, R12, UR4 ;  /* 0x0000000449027e25 */ /* 0x000fe2000f8e000c */
[----:B------:R-:W-:Y:S01]  /*03c0*/  ISETP.NE.AND.EX P2, PT, R19, RZ, PT, P2 ;  /* 0x000000ff1300720c */ /* 0x000fe20003f45320 */
[----:B------:R-:W-:-:S05]  /*03d0*/  UIADD3 UR7, UR7, UR8, URZ ;  /* 0x0000000807077290 */ /* 0x000fca000fffe03f */
[----:B------:R-:W0:Y:S01]  /*03e0*/  @P0 LDC.64 R6, c[0x0][0x310] ;  /* 0x0000c400ff060b82 */ /* 0x000e220000000a00 */
[----:B------:R-:W-:Y:S01]  /*03f0*/  IADD3 R49, P3, R9, R2, RZ ;  /* 0x0000000209317210 */ /* 0x000fe20007f7e0ff */
[----:B-1----:R-:W-:-:S06]  /*0400*/  IMAD R10, R62, R14, RZ ;  /* 0x0000000e3e0a7224 */ /* 0x002fcc00078e02ff */
[----:B------:R-:W1:Y:S01]  /*0410*/  LDC.64 R54, c[0x0][0x2f0] ;  /* 0x0000bc00ff367b82 */ /* 0x000e620000000a00 */
[----:B------:R-:W-:Y:S01]  /*0420*/  CS2R R12, SRZ ;  /* 0x00000000000c7805 */ /* 0x000fe2000001ff00 */
[----:B--2---:R-:W-:Y:S01]  /*0430*/  IMAD.WIDE.U32 R4, R73, R14, UR6 ;  /* 0x0000000649047e25 */ /* 0x004fe2000f8e000e */
[----:B------:R-:W-:Y:S01]  /*0440*/  IADD3.X R2, R11, R3, R0, P3, !PT ;  /* 0x000000030b027210 */ /* 0x000fe20001ffe400 */
[----:B------:R-:W-:Y:S01]  /*0450*/  ULDC.64 UR4, c[0x0][0x358] ;  /* 0x0000d60000047ab9 */ /* 0x000fe20000000a00 */
[C---:B------:R-:W-:Y:S01]  /*0460*/  @P1 LEA R12, P3, R73.reuse, R16, 0x2 ;  /* 0x00000010490c1211 */ /* 0x040fe200078610ff */
[C---:B------:R-:W-:Y:S01]  /*0470*/  IMAD R10, R73.reuse, R15, R10 ;  /* 0x0000000f490a7224 */ /* 0x040fe200078e020a */
[----:B------:R-:W-:Y:S01]  /*0480*/  CS2R R14, SRZ ;  /* 0x00000000000e7805 */ /* 0x000fe2000001ff00 */
[----:B----4-:R-:W-:Y:S01]  /*0490*/  @P0 IMAD R0, R20, UR15, R73 ;  /* 0x0000000f14000c24 */ /* 0x010fe2000f8e0249 */
[----:B------:R-:W-:Y:S01]  /*04a0*/  @P2 LEA R14, P4, R73, R18, 0x2 ;  /* 0x00000012490e2211 */ /* 0x000fe200078810ff */
[----:B------:R-:W-:Y:S01]  /*04b0*/  ULDC.64 UR6, c[0x0][0x338] ;  /* 0x0000ce0000067ab9 */ /* 0x000fe20000000a00 */
[----:B------:R-:W-:Y:S01]  /*04c0*/  IADD3 R9, P5, R9, R4, RZ ;  /* 0x0000000409097210 */ /* 0x000fe20007fbe0ff */
[----:B------:R-:W-:Y:S01]  /*04d0*/  @P0 IMAD R0, R0, R21, RZ ;  /* 0x0000001500000224 */ /* 0x000fe200078e02ff */
[----:B------:R-:W-:Y:S01]  /*04e0*/  @P1 LEA.HI.X R13, R73, R17, R62, 0x2, P3 ;  /* 0x00000011490d1211 */ /* 0x000fe200018f143e */
[----:B------:R-:W-:Y:S01]  /*04f0*/  ULDC.64 UR8, c[0x0][0x268] ;  /* 0x00009a0000087ab9 */ /* 0x000fe20000000a00 */
[----:B---3--:R-:W-:-:S02]  /*0500*/  LEA R52, P3, R49, R24, 0x1 ;  /* 0x0000001831347211 */ /* 0x008fc400078608ff */
[----:B------:R-:W-:Y:S02]  /*0510*/  @P2 LEA.HI.X R15, R73, R19, R62, 0x2, P4 ;  /* 0x00000013490f2211 */ /* 0x000fe400020f143e */
[----:B------:R-:W-:Y:S01]  /*0520*/  IADD3.X R4, R11, R5, R10, P5, !PT ;  /* 0x000000050b047210 */ /* 0x000fe20002ffe40a */
[----:B0-----:R-:W-:Y:S01]  /*0530*/  @P0 IMAD R5, R0, R23, RZ ;  /* 0x0000001700050224 */ /* 0x001fe200078e02ff */
[----:B------:R-:W-:Y:S01]  /*0540*/  LEA R50, P4, R9, R46, 0x1 ;  /* 0x0000002e09327211 */ /* 0x000fe200078808ff */
[C---:B------:R-:W-:Y:S01]  /*0550*/  IMAD R0, R62.reuse, UR4, RZ ;  /* 0x000000043e007c24 */ /* 0x040fe2000f8e02ff */
[----:B------:R-:W-:Y:S02]  /*0560*/  ISETP.GE.AND P1, PT, R21, 0x1, PT ;  /* 0x000000011500780c */ /* 0x000fe40003f26270 */
[----:B------:R-:W-:Y:S01]  /*0570*/  LEA.HI.X R49, R49, R25, R2, 0x1, P3 ;  /* 0x0000001931317211 */ /* 0x000fe200018f0c02 */
[----:B------:R-:W-:Y:S01]  /*0580*/  IMAD R2, R62, UR6, RZ ;  /* 0x000000063e027c24 */ /* 0x000fe2000f8e02ff */
[----:B------:R-:W-:Y:S01]  /*0590*/  LEA.HI.X R47, R9, R47, R4, 0x1, P4 ;  /* 0x0000002f092f7211 */ /* 0x000fe200020f0c04 */
[----:B------:R-:W-:Y:S01]  /*05a0*/  @P0 IMAD.WIDE R4, R5, 0x8, R6 ;  /* 0x0000000805040825 */ /* 0x000fe200078e0206 */
[----:B-1----:R-:W-:-:S03]  /*05b0*/  LEA R54, P2, R53, R54, 0x1 ;  /* 0x0000003635367211 */ /* 0x002fc600078408ff */
[----:B------:R-:W-:-:S04]  /*05c0*/  IMAD.WIDE.U32 R6, R73, UR4, RZ ;  /* 0x0000000449067c25 */ /* 0x000fc8000f8e00ff */
[C---:B------:R-:W-:Y:S01]  /*05d0*/  IMAD R65, R73.reuse, UR5, R0 ;  /* 0x0000000549417c24 */ /* 0x040fe2000f8e0200 */
[----:B------:R-:W-:Y:S01]  /*05e0*/  ULDC.64 UR4, c[0x0][0x230] ;  /* 0x00008c0000047ab9 */ /* 0x000fe20000000a00 */
[----:B------:R-:W-:Y:S02]  /*05f0*/  IMAD R63, R73, UR7, R2 ;  /* 0x00000007493f7c24 */ /* 0x000fe4000f8e0202 */
[C---:B------:R-:W-:Y:S02]  /*0600*/  IMAD R2, R62.reuse, UR8, RZ ;  /* 0x000000083e027c24 */ /* 0x040fe4000f8e02ff */
[----:B------:R-:W-:Y:S01]  /*0610*/  IMAD R0, R62, UR4, RZ ;  /* 0x000000043e007c24 */ /* 0x000fe2000f8e02ff */
[----:B------:R-:W-:Y:S01]  /*0620*/  LEA.HI.X R53, R53, R55, R8, 0x1, P2 ;  /* 0x0000003735357211 */ /* 0x000fe200010f0c08 */
[----:B------:R-:W-:-:S04]  /*0630*/  IMAD.WIDE.U32 R10, R73, UR8, RZ ;  /* 0x00000008490a7c25 */ /* 0x000fc8000f8e00ff */
[C---:B------:R-:W-:Y:S02]  /*0640*/  IMAD R61, R73.reuse, UR9, R2 ;  /* 0x00000009493d7c24 */ /* 0x040fe4000f8e0202 */
[----:B------:R-:W-:Y:S01]  /*0650*/  IMAD.WIDE.U32 R8, R73, UR6, RZ ;  /* 0x0000000649087c25 */ /* 0x000fe2000f8e00ff */
[----:B------:R-:W-:-:S03]  /*0660*/  MOV R69, RZ ;  /* 0x000000ff00457202 */ /* 0x000fc60000000f00 */
[----:B------:R-:W-:Y:S01]  /*0670*/  IMAD R55, R73, UR5, R0 ;  /* 0x0000000549377c24 */ /* 0x000fe2000f8e0200 */
[----:B------:R-:W-:Y:S01]  /*0680*/  IADD3 R65, R7, R65, RZ ;  /* 0x0000004107417210 */ /* 0x000fe20007ffe0ff */
[----:B------:R-:W-:Y:S01]  /*0690*/  IMAD.MOV.U32 R67, RZ, RZ, RZ ;  /* 0x000000ffff437224 */ /* 0x000fe200078e00ff */
[----:B------:R-:W-:Y:S01]  /*06a0*/  IADD3 R61, R11, R61, RZ ;  /* 0x0000003d0b3d7210 */ /* 0x000fe20007ffe0ff */
[----:B------:R-:W-:Y:S01]  /*06b0*/  IMAD.IADD R63, R9, 0x1, R63 ;  /* 0x00000001093f7824 */ /* 0x000fe200078e023f */
[----:B------:R-:W-:Y:S01]  /*06c0*/  @!P0 CS2R R4, SRZ ;  /* 0x0000000000048805 */ /* 0x000fe2000001ff00 */
[----:B------:R-:W-:Y:S06]  /*06d0*/  @!P1 BRA `(.L_x_9976) ;  /* 0x0000002000549947 */ /* 0x000fec0003800000 */
[----:B------:R-:W0:Y:S01]  /*06e0*/  S2R R59, SR_TID.X ;  /* 0x00000000003b7919 */ /* 0x000e220000002100 */
[----:B------:R-:W1:Y:S01]  /*06f0*/  LDC.64 R16, c[0x0][0x2d0] ;  /* 0x0000b400ff107b82 */ /* 0x000e620000000a00 */
[----:B------:R-:W-:Y:S01]  /*0700*/  IMAD.WIDE.U32 R2, R73, UR4, RZ ;  /* 0x0000000449027c25 */ /* 0x000fe2000f8e00ff */
[----:B------:R-:W-:Y:S01]  /*0710*/  UMOV UR4, 0x400 ;  /* 0x0000040000047882 */ /* 0x000fe20000000000 */
[----:B------:R-:W2:Y:S01]  /*0720*/  S2R R57, SR_LANEID ;  /* 0x0000000000397919 */ /* 0x000ea20000000000 */
[----:B------:R-:W-:Y:S01]  /*0730*/  MOV R69, RZ ;  /* 0x000000ff00457202 */ /* 0x000fe20000000f00 */
[----:B------:R-:W-:Y:S02]  /*0740*/  IMAD.IADD R55, R3, 0x1, R55 ;  /* 0x0000000103377824 */ /* 0x000fe400078e0237 */
[----:B------:R-:W-:Y:S01]  /*0750*/  IMAD.MOV.U32 R67, RZ, RZ, RZ ;  /* 0x000000ffff437224 */ /* 0x000fe200078e00ff */
[----:B------:R-:W3:Y:S08]  /*0760*/  S2UR UR5, SR_CgaCtaId ;  /* 0x00000000000579c3 */ /* 0x000ef00000008800 */
[----:B------:R-:W4:Y:S01]  /*0770*/  LDC R51, c[0x0][0x224] ;  /* 0x00008900ff337b82 */ /* 0x000f220000000800 */
[----:B-1----:R-:W-:-:S04]  /*0780*/  LEA R56, P0, R2, R16, 0x2 ;  /* 0x0000001002387211 */ /* 0x002fc800078010ff */
[----:B------:R-:W-:Y:S02]  /*0790*/  LEA.HI.X R55, R2, R17, R55, 0x2, P0 ;  /* 0x0000001102377211 */ /* 0x000fe400000f1437 */
[C---:B0-----:R-:W-:Y:S01]  /*07a0*/  SHF.L.U32 R0, R59.reuse, 0x2, RZ ;  /* 0x000000023b007819 */ /* 0x041fe200000006ff */
[----:B---3--:R-:W-:Y:S01]  /*07b0*/  ULEA UR4, UR5, UR4, 0x18 ;  /* 0x0000000405047291 */ /* 0x008fe2000f8ec03f */
[----:B------:R-:W-:Y:S02]  /*07c0*/  LOP3.LUT R97, R59, 0x1f, RZ, 0xc0, !PT ;  /* 0x0000001f3b617812 */ /* 0x000fe400078ec0ff */
[----:B------:R-:W-:-:S03]  /*07d0*/  LOP3.LUT R0, R0, 0xffffff80, RZ, 0xc0, !PT ;  /* 0xffffff8000007812 */ /* 0x000fc600078ec0ff */
[----:B------:R-:W-:Y:S01]  /*07e0*/  IMAD.U32 R46, RZ, RZ, UR4 ;  /* 0x00000004ff2e7e24 */ /* 0x000fe2000f8e00ff */
[----:B------:R-:W-:Y:S01]  /*07f0*/  LOP3.LUT R48, R0, 0x1f, R59, 0xf8, !PT ;  /* 0x0000001f00307812 */ /* 0x000fe200078ef83b */
[----:B------:R-:W-:-:S03]  /*0800*/  UMOV UR4, URZ ;  /* 0x0000003f00047c82 */ /* 0x000fc60008000000 */
[----:B------:R-:W-:Y:S02]  /*0810*/  SHF.R.S32.HI R45, RZ, 0x1f, R48 ;  /* 0x0000001fff2d7819 */ /* 0x000fe40000011430 */
[C---:B------:R-:W-:Y:S02]  /*0820*/  LOP3.LUT R44, R48.reuse, 0x20, RZ, 0xfc, !PT ;  /* 0x00000020302c7812 */ /* 0x040fe400078efcff */
[C---:B------:R-:W-:Y:S02]  /*0830*/  LOP3.LUT R43, R48.reuse, 0x40, RZ, 0xfc, !PT ;  /* 0x00000040302b7812 */ /* 0x040fe400078efcff */
[----:B--2-4-:R-:W-:-:S07]  /*0840*/  LOP3.LUT R42, R48, 0x60, RZ, 0xfc, !PT ;  /* 0x00000060302a7812 */ /* 0x014fce00078efcff */
.L_x_9987:
[----:B------:R-:W-:Y:S01]  /*0850*/  BAR.SYNC.DEFER_BLOCKING 0x0 ;  /* 0x0000000000007b1d */ /* 0x000fe20000010000 */
[----:B------:R-:W-:Y:S02]  /*0860*/  LEA R0, R51, 0xffffff80, 0x7 ;  /* 0xffffff8033007811 */ /* 0x000fe400078e38ff */
[C---:B------:R-:W-:Y:S02]  /*0870*/  SHF.L.U32 R41, R48.reuse, 0x1, RZ ;  /* 0x0000000130297819 */ /* 0x040fe400000006ff */
[----:B------:R-:W-:Y:S01]  /*0880*/  SHF.L.U64.HI R40, R48, 0x1, R45 ;  /* 0x0000000130287819 */ /* 0x000fe2000001022d */
[----:B------:R-:W-:Y:S01]  /*0890*/  ULDC UR5, c[0x0][0x218] ;  /* 0x0000860000057ab9 */ /* 0x000fe20000000800 */
[----:B0-----:R-:W-:Y:S02]  /*08a0*/  IADD3 R2, P4, R54, R41, RZ ;  /* 0x0000002936027210 */ /* 0x001fe40007f9e0ff */
[----:B------:R-:W-:Y:S02]  /*08b0*/  PRMT R18, RZ, 0x7610, R18 ;  /* 0x00007610ff127816 */ /* 0x000fe40000000012 */
[----:B------:R-:W-:Y:S01]  /*08c0*/  PRMT R19, RZ, 0x7610, R19 ;  /* 0x00007610ff137816 */ /* 0x000fe20000000013 */
[----:B------:R-:W-:Y:S01]  /*08d0*/  IMAD.X R3, R53, 0x1, R40, P4 ;  /* 0x0000000135037824 */ /* 0x000fe200020e0628 */
[----:B------:R-:W-:-:S02]  /*08e0*/  IADD3 R23, -R0, UR5, RZ ;  /* 0x0000000500177c10 */ /* 0x000fc4000fffe1ff */
[----:B------:R-:W-:Y:S02]  /*08f0*/  PRMT R20, RZ, 0x7610, R20 ;  /* 0x00007610ff147816 */ /* 0x000fe40000000014 */
[C---:B------:R-:W-:Y:S01]  /*0900*/  LEA R21, R57.reuse, R46, 0x1 ;  /* 0x0000002e39157211 */ /* 0x040fe200078e08ff */
[----:B------:R-:W-:Y:S01]  /*0910*/  IMAD R22, R57, 0x8, R46 ;  /* 0x0000000839167824 */ /* 0x000fe200078e022e */
[-C--:B------:R-:W-:Y:S01]  /*0920*/  ISETP.GE.AND P0, PT, R48, R23.reuse, PT ;  /* 0x000000173000720c */ /* 0x080fe20003f06270 */
[----:B------:R-:W-:Y:S01]  /*0930*/  ULDC UR6, c[0x0][0x224] ;  /* 0x0000890000067ab9 */ /* 0x000fe20000000800 */
[-C--:B------:R-:W-:Y:S02]  /*0940*/  ISETP.GE.AND P1, PT, R44, R23.reuse, PT ;  /* 0x000000172c00720c */ /* 0x080fe40003f26270 */
[-C--:B------:R-:W-:Y:S02]  /*0950*/  ISETP.GE.AND P2, PT, R43, R23.reuse, PT ;  /* 0x000000172b00720c */ /* 0x080fe40003f46270 */
[----:B------:R-:W-:-:S02]  /*0960*/  ISETP.GE.AND P3, PT, R42, R23, PT ;  /* 0x000000172a00720c */ /* 0x000fc40003f66270 */
[----:B------:R-:W-:-:S06]  /*0970*/  PRMT R0, RZ, 0x7610, R0 ;  /* 0x00007610ff007816 */ /* 0x000fcc0000000000 */
[----:B------:R-:W2:Y:S04]  /*0980*/  @!P0 LDG.E.U16 R0, desc[UR12][R2.64] ;  /* 0x0000000c02008981 */ /* 0x000ea8000c1e1500 */
[----:B------:R-:W3:Y:S04]  /*0990*/  @!P1 LDG.E.U16 R18, desc[UR12][R2.64+0x40] ;  /* 0x0000400c02129981 */ /* 0x000ee8000c1e1500 */
[----:B------:R-:W4:Y:S04]  /*09a0*/  @!P2 LDG.E.U16 R19, desc[UR12][R2.64+0x80] ;  /* 0x0000800c0213a981 */ /* 0x000f28000c1e1500 */
[----:B------:R-:W4:Y:S01]  /*09b0*/  @!P3 LDG.E.U16 R20, desc[UR12][R2.64+0xc0] ;  /* 0x0000c00c0214b981 */ /* 0x000f22000c1e1500 */
[----:B------:R-:W-:-:S02]  /*09c0*/  IADD3 R16, P0, R52, R41, RZ ;  /* 0x0000002934107210 */ /* 0x000fc40007f1e0ff */
[-C--:B------:R-:W-:Y:S02]  /*09d0*/  ISETP.GE.AND P1, PT, R44, R23.reuse, PT ;  /* 0x000000172c00720c */ /* 0x080fe40003f26270 */
[----:B------:R-:W-:Y:S02]  /*09e0*/  IADD3.X R17, R49, R40, RZ, P0, !PT ;  /* 0x0000002831117210 */ /* 0x000fe400007fe4ff */
        /* <DEDUP_REMOVED lines=9> */
[----:B----4-:R-:W-:Y:S04]  /*0a80*/  STS.U16 [R21+0x80], R19 ;  /* 0x0000801315007388 */ /* 0x010fe80000000400 */
[----:B------:R1:W-:Y:S01]  /*0a90*/  STS.U16 [R21+0xc0], R20 ;  /* 0x0000c01415007388 */ /* 0x0003e20000000400 */
[----:B------:R-:W-:-:S03]  /*0aa0*/  NOP ;  /* 0x0000000000007918 */ /* 0x000fc60000000000 */
[----:B------:R-:W2:Y:S01]  /*0ab0*/  LDS.64 R70, [R22] ;  /* 0x0000000016467984 */ /* 0x000ea20000000a00 */
[----:B------:R-:W-:Y:S06]  /*0ac0*/  BAR.SYNC.DEFER_BLOCKING 0x0 ;  /* 0x0000000000007b1d */ /* 0x000fec0000010000 */
[----:B------:R-:W3:Y:S04]  /*0ad0*/  @!P0 LDG.E.U16 R24, desc[UR12][R16.64] ;  /* 0x0000000c10188981 */ /* 0x000ee8000c1e1500 */
[----:B------:R-:W4:Y:S04]  /*0ae0*/  @!P1 LDG.E.U16 R26, desc[UR12][R16.64+0x40] ;  /* 0x0000400c101a9981 */ /* 0x000f28000c1e1500 */
[----:B------:R-:W2:Y:S04]  /*0af0*/  @!P2 LDG.E.U16 R28, desc[UR12][R16.64+0x80] ;  /* 0x0000800c101ca981 */ /* 0x000ea8000c1e1500 */
[----:B------:R1:W2:Y:S01]  /*0b00*/  @!P3 LDG.E.U16 R30, desc[UR12][R16.64+0xc0] ;  /* 0x0000c00c101eb981 */ /* 0x0002a2000c1e1500 */
[----:B------:R-:W-:-:S02]  /*0b10*/  ISETP.GE.AND P0, PT, R48, R23, PT ;  /* 0x000000173000720c */ /* 0x000fc40003f06270 */
[-C--:B------:R-:W-:Y:S02]  /*0b20*/  ISETP.GE.AND P1, PT, R44, R23.reuse, PT ;  /* 0x000000172c00720c */ /* 0x080fe40003f26270 */
[-C--:B------:R-:W-:Y:S02]  /*0b30*/  ISETP.GE.AND P2, PT, R43, R23.reuse, PT ;  /* 0x000000172b00720c */ /* 0x080fe40003f46270 */
[----:B------:R-:W-:Y:S02]  /*0b40*/  ISETP.GE.AND P3, PT, R42, R23, PT ;  /* 0x000000172a00720c */ /* 0x000fe40003f66270 */
[----:B0-----:R-:W-:Y:S02]  /*0b50*/  IADD3 R18, P4, R50, R41, RZ ;  /* 0x0000002932127210 */ /* 0x001fe40007f9e0ff */
[----:B-1----:R-:W-:Y:S02]  /*0b60*/  PRMT R16, RZ, 0x7610, R16 ;  /* 0x00007610ff107816 */ /* 0x002fe40000000010 */
[----:B------:R-:W-:Y:S01]  /*0b70*/  PRMT R20, RZ, 0x7610, R20 ;  /* 0x00007610ff147816 */ /* 0x000fe20000000014 */
[----:B------:R-:W-:Y:S01]  /*0b80*/  IMAD.X R19, R47, 0x1, R40, P4 ;  /* 0x000000012f137824 */ /* 0x000fe200020e0628 */
[----:B------:R-:W-:-:S02]  /*0b90*/  PRMT R32, RZ, 0x7610, R32 ;  /* 0x00007610ff207816 */ /* 0x000fc40000000020 */
[----:B------:R-:W-:Y:S01]  /*0ba0*/  PRMT R34, RZ, 0x7610, R34 ;  /* 0x00007610ff227816 */ /* 0x000fe20000000022 */
[----:B---3--:R-:W-:Y:S04]  /*0bb0*/  STS.U16 [R21], R24 ;  /* 0x0000001815007388 */ /* 0x008fe80000000400 */
[----:B----4-:R0:W-:Y:S04]  /*0bc0*/  STS.U16 [R21+0x40], R26 ;  /* 0x0000401a15007388 */ /* 0x0101e80000000400 */
[----:B--2---:R-:W-:Y:S04]  /*0bd0*/  STS.U16 [R21+0x80], R28 ;  /* 0x0000801c15007388 */ /* 0x004fe80000000400 */
[----:B------:R-:W-:Y:S01]  /*0be0*/  STS.U16 [R21+0xc0], R30 ;  /* 0x0000c01e15007388 */ /* 0x000fe20000000400 */
[----:B------:R-:W-:-:S03]  /*0bf0*/  NOP ;  /* 0x0000000000007918 */ /* 0x000fc60000000000 */
[----:B------:R-:W-:Y:S01]  /*0c00*/  LDS.64 R2, [R22] ;  /* 0x0000000016027984 */ /* 0x000fe20000000a00 */
[----:B0-----:R-:W0:Y:S08]  /*0c10*/  LDC R26, c[0x0][0x21c] ;  /* 0x00008700ff1a7b82 */ /* 0x001e300000000800 */
[----:B------:R-:W-:Y:S06]  /*0c20*/  BAR.SYNC.DEFER_BLOCKING 0x0 ;  /* 0x0000000000007b1d */ /* 0x000fec0000010000 */
[----:B------:R-:W2:Y:S04]  /*0c30*/  @!P0 LDG.E.U16 R16, desc[UR12][R18.64] ;  /* 0x0000000c12108981 */ /* 0x000ea8000c1e1500 */
[----:B------:R-:W3:Y:S04]  /*0c40*/  @!P1 LDG.E.U16 R20, desc[UR12][R18.64+0x40] ;  /* 0x0000400c12149981 */ /* 0x000ee8000c1e1500 */
[----:B------:R-:W4:Y:S04]  /*0c50*/  @!P2 LDG.E.U16 R32, desc[UR12][R18.64+0x80] ;  /* 0x0000800c1220a981 */ /* 0x000f28000c1e1500 */
[----:B------:R-:W4:Y:S01]  /*0c60*/  @!P3 LDG.E.U16 R34, desc[UR12][R18.64+0xc0] ;  /* 0x0000c00c1222b981 */ /* 0x000f22000c1e1500 */
[C---:B------:R-:W-:Y:S01]  /*0c70*/  SHF.L.U32 R85, R70.reuse, 0x10, RZ ;  /* 0x0000001046557819 */ /* 0x040fe200000006ff */
[C---:B------:R-:W-:Y:S01]  /*0c80*/  IMAD.U32 R83, R71.reuse, 0x10000, RZ ;  /* 0x0001000047537824 */ /* 0x040fe200078e00ff */
[----:B------:R-:W-:Y:S01]  /*0c90*/  PRMT R95, R70, 0x7632, R95 ;  /* 0x00007632465f7816 */ /* 0x000fe2000000005f */
[----:B------:R-:W-:Y:S01]  /*0ca0*/  ULEA UR6, UR6, UR4, 0x7 ;  /* 0x0000000406067291 */ /* 0x000fe2000f8e383f */
[----:B0-----:R-:W-:Y:S01]  /*0cb0*/  ISETP.GE.AND P0, PT, R26, 0x1, PT ;  /* 0x000000011a00780c */ /* 0x001fe20003f06270 */
[----:B------:R-:W-:Y:S01]  /*0cc0*/  HFMA2.MMA R77, -RZ, RZ, 0, 0 ;  /* 0x00000000ff4d7435 */ /* 0x000fe200000001ff */
[----:B------:R-:W-:Y:S01]  /*0cd0*/  PRMT R93, R71, 0x7632, R93 ;  /* 0x00007632475d7816 */ /* 0x000fe2000000005d */
[----:B------:R-:W-:Y:S01]  /*0ce0*/  IMAD.U32 R82, R95, 0x10000, RZ ;  /* 0x000100005f527824 */ /* 0x000fe200078e00ff */
[----:B------:R-:W-:Y:S01]  /*0cf0*/  USHF.R.S32.HI UR10, URZ, 0x1f, UR6 ;  /* 0x0000001f3f0a7899 */ /* 0x000fe20008011406 */
[----:B------:R-:W-:Y:S01]  /*0d00*/  IMAD.MOV.U32 R38, RZ, RZ, RZ ;  /* 0x000000ffff267224 */ /* 0x000fe200078e00ff */
[----:B------:R-:W-:-:S02]  /*0d10*/  SHF.L.U32 R79, R93, 0x10, RZ ;  /* 0x000000105d4f7819 */ /* 0x000fc400000006ff */
[----:B------:R-:W-:Y:S01]  /*0d20*/  CS2R R36, SRZ ;  /* 0x0000000000247805 */ /* 0x000fe2000001ff00 */
[----:B--2---:R-:W-:Y:S04]  /*0d30*/  STS.U16 [R21], R16 ;  /* 0x0000001015007388 */ /* 0x004fe80000000400 */
[----:B---3--:R-:W-:Y:S04]  /*0d40*/  STS.U16 [R21+0x40], R20 ;  /* 0x0000401415007388 */ /* 0x008fe80000000400 */
[----:B----4-:R-:W-:Y:S04]  /*0d50*/  STS.U16 [R21+0x80], R32 ;  /* 0x0000802015007388 */ /* 0x010fe80000000400 */
[----:B------:R-:W-:Y:S01]  /*0d60*/  STS.U16 [R21+0xc0], R34 ;  /* 0x0000c02215007388 */ /* 0x000fe20000000400 */
[----:B------:R-:W-:-:S03]  /*0d70*/  NOP ;  /* 0x0000000000007918 */ /* 0x000fc60000000000 */
[----:B------:R-:W0:Y:S02]  /*0d80*/  LDS.64 R22, [R22] ;  /* 0x0000000016167984 */ /* 0x000e240000000a00 */
[C---:B0-----:R-:W-:Y:S01]  /*0d90*/  PRMT R35, R22.reuse, 0x7632, R35 ;  /* 0x0000763216237816 */ /* 0x041fe20000000023 */
[----:B------:R-:W-:Y:S01]  /*0da0*/  IMAD.U32 R39, R23, 0x10000, RZ ;  /* 0x0001000017277824 */ /* 0x000fe200078e00ff */
[----:B------:R-:W-:Y:S02]  /*0db0*/  SHF.L.U32 R0, R22, 0x10, RZ ;  /* 0x0000001016007819 */ /* 0x000fe400000006ff */
[----:B------:R-:W-:Y:S01]  /*0dc0*/  SHF.L.U32 R35, R35, 0x10, RZ ;  /* 0x0000001023237819 */ /* 0x000fe200000006ff */
[-C--:B-----5:R-:W-:Y:S01]  /*0dd0*/  FMUL.FTZ R33, R39, R60.reuse ;  /* 0x0000003c27217220 */ /* 0x0a0fe20000410000 */
[----:B------:R-:W-:Y:S01]  /*0de0*/  PRMT R17, R23, 0x7632, R17 ;  /* 0x0000763217117816 */ /* 0x000fe20000000011 */
[C---:B------:R-:W-:Y:S01]  /*0df0*/  FFMA.FTZ R16, R0.reuse, R85, R69 ;  /* 0x0000005500107223 */ /* 0x040fe20000010045 */
[-C--:B------:R-:W-:Y:S01]  /*0e00*/  FMUL.FTZ R32, R0, R60.reuse ;  /* 0x0000003c00207220 */ /* 0x080fe20000410000 */
[----:B------:R-:W-:-:S02]  /*0e10*/  FMUL.FTZ R31, R35, R60 ;  /* 0x0000003c231f7220 */ /* 0x000fc40000410000 */
[----:B------:R-:W-:Y:S01]  /*0e20*/  FFMA.FTZ R16, R35, R82, R16 ;  /* 0x0000005223107223 */ /* 0x000fe20000010010 */
[----:B------:R-:W-:-:S03]  /*0e30*/  IMAD.U32 R34, R17, 0x10000, RZ ;  /* 0x0001000011227824 */ /* 0x000fc600078e00ff */
[----:B------:R-:W-:Y:S01]  /*0e40*/  FFMA.FTZ R69, R39, R83, R16 ;  /* 0x0000005327457223 */ /* 0x000fe20000010010 */
[----:B------:R-:W-:-:S03]  /*0e50*/  FMUL.FTZ R30, R34, R60 ;  /* 0x0000003c221e7220 */ /* 0x000fc60000410000 */
[----:B------:R-:W-:Y:S01]  /*0e60*/  FFMA.FTZ R69, R34, R79, R69 ;  /* 0x0000004f22457223 */ /* 0x000fe20000010045 */
[----:B------:R-:W-:Y:S06]  /*0e70*/  BAR.SYNC.DEFER_BLOCKING 0x0 ;  /* 0x0000000000007b1d */ /* 0x000fec0000010000 */
[----:B------:R-:W-:Y:S05]  /*0e80*/  @!P0 BRA `(.L_x_9977) ;  /* 0x0000001000648947 */ /* 0x000fea0003800000 */
[----:B------:R-:W0:Y:S01]  /*0e90*/  LDC.64 R24, c[0x0][0x2d8] ;  /* 0x0000b600ff187b82 */ /* 0x000e220000000a00 */
[C---:B------:R-:W-:Y:S01]  /*0ea0*/  IADD3 R17, R51.reuse, -0x2, RZ ;  /* 0xfffffffe33117810 */ /* 0x040fe20007ffe0ff */
[----:B------:R-:W-:Y:S01]  /*0eb0*/  VIADD R16, R51, 0xffffffff ;  /* 0xffffffff33107836 */ /* 0x000fe20000000000 */
[----:B------:R-:W-:Y:S01]  /*0ec0*/  ULDC.64 UR8, c[0x0][0x248] ;  /* 0x0000920000087ab9 */ /* 0x000fe20000000a00 */
[C---:B------:R-:W-:Y:S01]  /*0ed0*/  ISETP.NE.AND P2, PT, R59.reuse, 0x1f, PT ;  /* 0x0000001f3b00780c */ /* 0x040fe20003f45270 */
[----:B------:R-:W-:Y:S01]  /*0ee0*/  IMAD R18, R62, UR8, RZ ;  /* 0x000000083e127c24 */ /* 0x000fe2000f8e02ff */
[----:B------:R-:W-:Y:S01]  /*0ef0*/  ISETP.NE.AND P1, PT, R59, RZ, PT ;  /* 0x000000ff3b00720c */ /* 0x000fe20003f25270 */
[----:B------:R-:W-:Y:S01]  /*0f00*/  IMAD R29, R17, R26, RZ ;  /* 0x0000001a111d7224 */ /* 0x000fe200078e02ff */
[C---:B------:R-:W-:Y:S01]  /*0f10*/  LEA.HI R17, R16.reuse, R16, RZ, 0x1 ;  /* 0x0000001010117211 */ /* 0x040fe200078f08ff */
[----:B------:R-:W-:Y:S01]  /*0f20*/  IMAD.WIDE.U32 R26, R73, UR8, RZ ;  /* 0x00000008491a7c25 */ /* 0x000fe2000f8e00ff */
[----:B------:R-:W1:Y:S01]  /*0f30*/  LDC.64 R22, c[0x0][0x2e0] ;  /* 0x0000b800ff167b82 */ /* 0x000e620000000a00 */
[----:B------:R-:W-:Y:S01]  /*0f40*/  MOV R77, RZ ;  /* 0x000000ff004d7202 */ /* 0x000fe20000000f00 */
[----:B------:R-:W-:Y:S01]  /*0f50*/  UMOV UR5, URZ ;  /* 0x0000003f00057c82 */ /* 0x000fe20008000000 */
[----:B------:R-:W-:Y:S01]  /*0f60*/  LOP3.LUT R17, R17, 0xfffffe, RZ, 0xc0, !PT ;  /* 0x00fffffe11117812 */ /* 0x000fe200078ec0ff */
[----:B------:R-:W-:Y:S01]  /*0f70*/  IMAD R19, R73, UR9, R18 ;  /* 0x0000000949137c24 */ /* 0x000fe2000f8e0212 */
[----:B------:R-:W-:Y:S01]  /*0f80*/  MOV R68, R55 ;  /* 0x0000003700447202 */ /* 0x000fe20000000f00 */
[----:B------:R-:W-:Y:S01]  /*0f90*/  IMAD.WIDE R28, R29, 0x8, R4 ;  /* 0x000000081d1c7825 */ /* 0x000fe200078e0204 */
[----:B------:R-:W-:Y:S01]  /*0fa0*/  IADD3 R89, R16, -R17, RZ ;  /* 0x8000001110597210 */ /* 0x000fe20007ffe0ff */
[----:B------:R-:W2:Y:S01]  /*0fb0*/  LDC.64 R20, c[0x0][0x270] ;  /* 0x00009c00ff147b82 */ /* 0x000ea20000000a00 */
[----:B------:R-:W-:Y:S01]  /*0fc0*/  MOV R74, R46 ;  /* 0x0000002e004a7202 */ /* 0x000fe20000000f00 */
[----:B------:R-:W-:Y:S01]  /*0fd0*/  IMAD.MOV.U32 R81, RZ, RZ, R56 ;  /* 0x000000ffff517224 */ /* 0x000fe200078e0038 */
[----:B------:R-:W-:Y:S01]  /*0fe0*/  SHF.L.U32 R89, R89, 0x8, RZ ;  /* 0x0000000859597819 */ /* 0x000fe200000006ff */
[----:B------:R-:W-:Y:S01]  /*0ff0*/  IMAD.MOV.U32 R72, RZ, RZ, R46 ;  /* 0x000000ffff487224 */ /* 0x000fe200078e002e */
[----:B------:R-:W-:Y:S01]  /*1000*/  ULDC UR7, c[0x0][0x224] ;  /* 0x0000890000077ab9 */ /* 0x000fe20000000800 */
[----:B0-----:R-:W-:Y:S01]  /*1010*/  LEA R75, P0, R26, R24, 0x2 ;  /* 0x000000181a4b7211 */ /* 0x001fe200078010ff */
[----:B------:R-:W-:Y:S01]  /*1020*/  IMAD.IADD R24, R27, 0x1, R19 ;  /* 0x000000011b187824 */ /* 0x000fe200078e0213 */
[----:B------:R-:W0:Y:S01]  /*1030*/  LDC.64 R16, c[0x0][0x238] ;  /* 0x00008e00ff107b82 */ /* 0x000e220000000a00 */
[----:B------:R-:W-:-:S03]  /*1040*/  VIADD R76, R59, 0x200 ;  /* 0x000002003b4c7836 */ /* 0x000fc60000000000 */
[--C-:B------:R-:W-:Y:S02]  /*1050*/  LEA.HI.X R26, R26, R25, R24.reuse, 0x2, P0 ;  /* 0x000000191a1a7211 */ /* 0x100fe400000f1418 */
[C---:B------:R-:W-:Y:S02]  /*1060*/  PRMT R24, R2.reuse, 0x7632, R24 ;  /* 0x0000763202187816 */ /* 0x040fe40000000018 */
[----:B------:R-:W3:Y:S01]  /*1070*/  LDC.64 R18, c[0x0][0x250] ;  /* 0x00009400ff127b82 */ /* 0x000ee20000000a00 */
[----:B------:R-:W-:Y:S02]  /*1080*/  SHF.L.U32 R25, R2, 0x10, RZ ;  /* 0x0000001002197819 */ /* 0x000fe400000006ff */
[C---:B------:R-:W-:Y:S01]  /*1090*/  PRMT R2, R3.reuse, 0x7632, R2 ;  /* 0x0000763203027816 */ /* 0x040fe20000000002 */
[----:B------:R-:W-:Y:S01]  /*10a0*/  IMAD.U32 R3, R3, 0x10000, RZ ;  /* 0x0001000003037824 */ /* 0x000fe200078e00ff */
[----:B------:R-:W-:Y:S01]  /*10b0*/  SHF.L.U32 R87, R24, 0x10, RZ ;  /* 0x0000001018577819 */ /* 0x000fe200000006ff */
[--C-:B------:R-:W-:Y:S01]  /*10c0*/  FADD.FTZ R78, R25, R58.reuse ;  /* 0x0000003a194e7221 */ /* 0x100fe20000010000 */
[----:B-1----:R-:W-:Y:S01]  /*10d0*/  LEA R27, P0, R10, R22, 0x2 ;  /* 0x000000160a1b7211 */ /* 0x002fe200078010ff */
[----:B------:R-:W1:Y:S01]  /*10e0*/  LDC R66, c[0x0][0x224] ;  /* 0x00008900ff427b82 */ /* 0x000e620000000800 */
[--C-:B------:R-:W-:Y:S01]  /*10f0*/  FADD.FTZ R80, R3, R58.reuse ;  /* 0x0000003a03507221 */ /* 0x100fe20000010000 */
[----:B------:R-:W-:Y:S01]  /*1100*/  IMAD.U32 R3, R2, 0x10000, RZ ;  /* 0x0001000002037824 */ /* 0x000fe200078e00ff */
[----:B------:R-:W-:Y:S01]  /*1110*/  LEA.HI.X R64, R10, R23, R61, 0x2, P0 ;  /* 0x000000170a407211 */ /* 0x000fe200000f143d */
[--C-:B------:R-:W-:Y:S01]  /*1120*/  FADD.FTZ R87, R87, R58.reuse ;  /* 0x0000003a57577221 */ /* 0x100fe20000010000 */
[----:B--2---:R-:W-:Y:S01]  /*1130*/  SHF.L.U64.HI R21, R20, 0x2, R21 ;  /* 0x0000000214157819 */ /* 0x004fe20000010215 */
[----:B------:R-:W-:-:S02]  /*1140*/  FADD.FTZ R84, R3, R58 ;  /* 0x0000003a03547221 */ /* 0x000fc40000010000 */
[----:B------:R-:W2:Y:S01]  /*1150*/  LDC R102, c[0x0][0x21c] ;  /* 0x00008700ff667b82 */ /* 0x000ea20000000800 */
[----:B0-----:R-:W-:Y:S02]  /*1160*/  SHF.L.U64.HI R17, R16, 0x2, R17 ;  /* 0x0000000210117819 */ /* 0x001fe40000010211 */
[----:B---3--:R-:W-:-:S07]  /*1170*/  SHF.L.U64.HI R19, R18, 0x2, R19 ;  /* 0x0000000212137819 */ /* 0x008fce0000010213 */
.L_x_9982:
[----:B------:R-:W-:Y:S01]  /*1180*/  IMAD.MOV.U32 R2, RZ, RZ, R81 ;  /* 0x000000ffff027224 */ /* 0x000fe200078e0051 */
[----:B------:R-:W-:-:S05]  /*1190*/  MOV R3, R68 ;  /* 0x0000004400037202 */ /* 0x000fca0000000f00 */
[----:B0-----:R0:W3:Y:S01]  /*11a0*/  LDG.E R86, desc[UR12][R2.64] ;  /* 0x0000000c02567981 */ /* 0x0010e2000c1e1900 */
[----:B------:R-:W-:Y:S01]  /*11b0*/  IMAD.MOV.U32 R22, RZ, RZ, R75 ;  /* 0x000000ffff167224 */ /* 0x000fe200078e004b */
[----:B------:R-:W-:-:S05]  /*11c0*/  MOV R23, R26 ;  /* 0x0000001a00177202 */ /* 0x000fca0000000f00 */
[----:B------:R-:W4:Y:S01]  /*11d0*/  LDG.E R91, desc[UR12][R22.64] ;  /* 0x0000000c165b7981 */ /* 0x000f22000c1e1900 */
[----:B0-----:R-:W-:Y:S01]  /*11e0*/  IMAD.MOV.U32 R2, RZ, RZ, R27 ;  /* 0x000000ffff027224 */ /* 0x001fe200078e001b */
[----:B------:R-:W-:-:S05]  /*11f0*/  MOV R3, R64 ;  /* 0x0000004000037202 */ /* 0x000fca0000000f00 */
[----:B------:R0:W4:Y:S01]  /*1200*/  LDG.E R24, desc[UR12][R2.64] ;  /* 0x0000000c02187981 */ /* 0x000122000c1e1900 */
[----:B------:R-:W-:-:S05]  /*1210*/  SEL R99, R89, R76, !P1 ;  /* 0x0000004c59637207 */ /* 0x000fca0004800000 */
[----:B------:R-:W-:Y:S01]  /*1220*/  IMAD R99, R99, 0x4, R46 ;  /* 0x0000000463637824 */ /* 0x000fe200078e022e */
[----:B------:R-:W-:-:S04]  /*1230*/  ISETP.GT.AND P0, PT, R51, 0x1, PT ;  /* 0x000000013300780c */ /* 0x000fc80003f04270 */
[----:B------:R-:W-:Y:S01]  /*1240*/  ISETP.EQ.AND P0, PT, R97, RZ, P0 ;  /* 0x000000ff6100720c */ /* 0x000fe20000702270 */
[----:B------:R-:W-:Y:S01]  /*1250*/  HFMA2.MMA R90, -RZ, RZ, 0, 0 ;  /* 0x00000000ff5a7435 */ /* 0x000fe200000001ff */
[----:B------:R-:W-:Y:S01]  /*1260*/  FMUL.FTZ R94, R80, R83 ;  /* 0x00000053505e7220 */ /* 0x000fe20000410000 */
[----:B------:R-:W-:Y:S01]  /*1270*/  FMUL.FTZ R82, R87, R82 ;  /* 0x0000005257527220 */ /* 0x000fe20000410000 */
[----:B------:R-:W-:Y:S01]  /*1280*/  BSSY B0, `(.L_x_9978) ;  /* 0x0000023000007945 */ /* 0x000fe20003800000 */
[----:B------:R-:W-:-:S08]  /*1290*/  FMUL.FTZ R79, R84, R79 ;  /* 0x0000004f544f7220 */ /* 0x000fd00000410000 */
[----:B0-----:R-:W-:Y:S01]  /*12a0*/  @P0 IMAD.MOV.U32 R2, RZ, RZ, R28 ;  /* 0x000000ffff020224 */ /* 0x001fe200078e001c */
[----:B------:R-:W-:Y:S01]  /*12b0*/  @P0 MOV R3, R29 ;  /* 0x0000001d00030202 */ /* 0x000fe20000000f00 */
[----:B---3--:R-:W-:-:S04]  /*12c0*/  FMUL.FTZ R25, R86, 1.4426950216293334961 ;  /* 0x3fb8aa3b56197820 */ /* 0x008fc80000410000 */
[----:B------:R-:W-:-:S06]  /*12d0*/  FMUL.FTZ R88, R78, R25 ;  /* 0x000000194e587220 */ /* 0x000fcc0000410000 */
[----:B------:R-:W0:Y:S02]  /*12e0*/  MUFU.EX2 R88, R88 ;  /* 0x0000005800587308 */ /* 0x000e240000000800 */
[----:B0-----:R0:W-:Y:S01]  /*12f0*/  STS [R99+0x348], R88 ;  /* 0x0003485863007388 */ /* 0x0011e20000000800 */
[----:B------:R-:W-:Y:S01]  /*1300*/  BAR.SYNC.DEFER_BLOCKING 0x0 ;  /* 0x0000000000007b1d */ /* 0x000fe20000010000 */
[----:B0-----:R-:W-:Y:S02]  /*1310*/  @P2 IMAD R99, R59, 0x4, R46 ;  /* 0x000000043b632824 */ /* 0x001fe400078e022e */
[-C--:B------:R-:W-:Y:S01]  /*1320*/  FMUL.FTZ R23, R87, R25.reuse ;  /* 0x0000001957177220 */ /* 0x080fe20000410000 */
[----:B------:R-:W-:-:S03]  /*1330*/  FMUL.FTZ R22, R84, R25 ;  /* 0x0000001954167220 */ /* 0x000fc60000410000 */
[----:B------:R-:W0:Y:S02]  /*1340*/  @P2 LDS R99, [R99+0xb4c] ;  /* 0x000b4c0063632984 */ /* 0x000e240000000800 */
[----:B------:R-:W3:Y:S01]  /*1350*/  MUFU.EX2 R23, R23 ;  /* 0x0000001700177308 */ /* 0x000ee20000000800 */
[----:B------:R-:W-:Y:S01]  /*1360*/  FMUL.FTZ R25, R80, R25 ;  /* 0x0000001950197220 */ /* 0x000fe20000410000 */
[----:B----4-:R-:W-:Y:S01]  /*1370*/  FMUL.FTZ R24, R24, R91 ;  /* 0x0000005b18187220 */ /* 0x010fe20000410000 */
[----:B------:R-:W-:Y:S01]  /*1380*/  FMUL.FTZ R91, R78, R85 ;  /* 0x000000554e5b7220 */ /* 0x000fe20000410000 */
[----:B------:R4:W5:Y:S04]  /*1390*/  @P0 LDG.E R90, desc[UR12][R2.64+0x4] ;  /* 0x0000040c025a0981 */ /* 0x000968000c1e1900 */
[----:B------:R-:W1:Y:S08]  /*13a0*/  MUFU.EX2 R22, R22 ;  /* 0x0000001600167308 */ /* 0x000e700000000800 */
[----:B------:R0:W0:Y:S01]  /*13b0*/  MUFU.EX2 R85, R25 ;  /* 0x0000001900557308 */ /* 0x0000220000000800 */
[-C--:B------:R-:W-:Y:S01]  /*13c0*/  FMUL.FTZ R83, R39, R24.reuse ;  /* 0x0000001827537220 */ /* 0x080fe20000410000 */
[-C--:B------:R-:W-:Y:S01]  /*13d0*/  FMUL.FTZ R98, R34, R24.reuse ;  /* 0x0000001822627220 */ /* 0x080fe20000410000 */
[-C--:B----4-:R-:W-:Y:S01]  /*13e0*/  FMUL.FTZ R2, R0, R24.reuse ;  /* 0x0000001800027220 */ /* 0x090fe20000410000 */
[----:B------:R-:W-:Y:S01]  /*13f0*/  FMUL.FTZ R96, R35, R24 ;  /* 0x0000001823607220 */ /* 0x000fe20000410000 */
[----:B---3--:R-:W-:Y:S01]  /*1400*/  FMUL.FTZ R100, R88, R23 ;  /* 0x0000001758647220 */ /* 0x008fe20000410000 */
[----:B------:R-:W-:Y:S01]  /*1410*/  FFMA.FTZ R92, R23, R91, R82 ;  /* 0x0000005b175c7223 */ /* 0x000fe20000010052 */
[----:B-1----:R-:W-:Y:S01]  /*1420*/  FFMA.FTZ R101, R22, R98, R83 ;  /* 0x0000006216657223 */ /* 0x002fe20000010053 */
[----:B------:R-:W-:Y:S06]  /*1430*/  @P2 BRA `(.L_x_9979) ;  /* 0x00000000001c2947 */ /* 0x000fec0003800000 */
[----:B------:R-:W-:Y:S01]  /*1440*/  ISETP.NE.AND P0, PT, R51, R66, PT ;  /* 0x000000423300720c */ /* 0x000fe20003f05270 */
[----:B0-----:R-:W-:-:S12]  /*1450*/  IMAD.MOV.U32 R99, RZ, RZ, 0x3f800000 ;  /* 0x3f800000ff637424 */ /* 0x001fd800078e00ff */
[----:B------:R-:W-:-:S04]  /*1460*/  @P0 LEA.HI R3, R51, R51, RZ, 0x1 ;  /* 0x0000003333030211 */ /* 0x000fc800078f08ff */
[----:B------:R-:W-:-:S04]  /*1470*/  @P0 LOP3.LUT R24, R3, 0x3ffffe, RZ, 0xc0, !PT ;  /* 0x003ffffe03180812 */ /* 0x000fc800078ec0ff */
[----:B------:R-:W-:-:S04]  /*1480*/  @P0 IADD3 R3, -R24, R51, RZ ;  /* 0x0000003318030210 */ /* 0x000fc80007ffe1ff */
[----:B------:R-:W-:-:S05]  /*1490*/  @P0 LEA R3, R3, R74, 0xa ;  /* 0x0000004a03030211 */ /* 0x000fca00078e50ff */
[----:B------:R1:W3:Y:S02]  /*14a0*/  @P0 LDS R99, [R3+0x348] ;  /* 0x0003480003630984 */ /* 0x0002e40000000800 */
.L_x_9979:
[----:B------:R-:W-:Y:S05]  /*14b0*/  BSYNC B0 ;  /* 0x0000000000007941 */ /* 0x000fea0003800000 */
.L_x_9978:
[C---:B0--3--:R-:W-:Y:S01]  /*14c0*/  FMUL.FTZ R24, R22.reuse, R99 ;  /* 0x0000006316187220 */ /* 0x049fe20000410000 */
[C---:B------:R-:W-:Y:S01]  /*14d0*/  FFMA.FTZ R92, R85.reuse, R92, R94 ;  /* 0x0000005c555c7223 */ /* 0x040fe2000001005e */
[C---:B-1----:R-:W-:Y:S01]  /*14e0*/  FMUL.FTZ R3, R85.reuse, R100 ;  /* 0x0000006455037220 */ /* 0x042fe20000410000 */
        /* <DEDUP_REMOVED lines=10> */
[----:B------:R-:W-:Y:S01]  /*1590*/  ISETP.GE.U32.AND P3, PT, R97, 0x18, PT ;  /* 0x000000186100780c */ /* 0x000fe20003f66070 */
[----:B------:R-:W1:Y:S01]  /*15a0*/  SHFL.DOWN PT, R103, R92, 0x1, 0x1f ;  /* 0x08201f005c677f89 */ /* 0x000e6200000e0000 */
[----:B------:R-:W-:-:S03]  /*15b0*/  ISETP.NE.AND P4, PT, R59, RZ, PT ;  /* 0x000000ff3b00720c */ /* 0x000fc60003f85270 */
[----:B------:R-:W3:Y:S04]  /*15c0*/  SHFL.DOWN PT, R104, R3, 0x1, 0x1f ;  /* 0x08201f0003687f89 */ /* 0x000ee800000e0000 */
[----:B------:R-:W4:Y:S02]  /*15d0*/  SHFL.UP PT, R25, R100, 0x1, RZ ;  /* 0x0420000064197989 */ /* 0x000f2400000e00ff */
[----:B0-----:R-:W-:Y:S01]  /*15e0*/  @P0 FFMA.FTZ R101, R100, R24, R101 ;  /* 0x0000001864650223 */ /* 0x001fe20000010065 */
[----:B-1----:R-:W-:-:S04]  /*15f0*/  @P2 FFMA.FTZ R92, R3, R103, R92 ;  /* 0x00000067035c2223 */ /* 0x002fc8000001005c */
[----:B------:R-:W0:Y:S01]  /*1600*/  SHFL.UP PT, R24, R101, 0x2, RZ ;  /* 0x0440000065187989 */ /* 0x000e2200000e00ff */
[----:B---3--:R-:W-:-:S03]  /*1610*/  @P2 FMUL.FTZ R3, R3, R104 ;  /* 0x0000006803032220 */ /* 0x008fc60000410000 */
[----:B------:R-:W1:Y:S01]  /*1620*/  SHFL.DOWN PT, R103, R92, 0x2, 0x1f ;  /* 0x08401f005c677f89 */ /* 0x000e6200000e0000 */
[----:B------:R-:W-:Y:S01]  /*1630*/  ISETP.GE.U32.AND P2, PT, R97, 0x1e, PT ;  /* 0x0000001e6100780c */ /* 0x000fe20003f46070 */
[----:B----4-:R-:W-:Y:S02]  /*1640*/  @P0 FMUL.FTZ R100, R100, R25 ;  /* 0x0000001964640220 */ /* 0x010fe40000410000 */
[----:B------:R-:W3:Y:S01]  /*1650*/  SHFL.DOWN PT, R104, R3, 0x2, 0x1f ;  /* 0x08401f0003687f89 */ /* 0x000ee200000e0000 */
[----:B------:R-:W-:-:S03]  /*1660*/  ISETP.GE.AND P0, PT, R57, 0x2, PT ;  /* 0x000000023900780c */ /* 0x000fc60003f06270 */
[----:B------:R-:W4:Y:S10]  /*1670*/  SHFL.UP PT, R25, R100, 0x2, RZ ;  /* 0x0440000064197989 */ /* 0x000f3400000e00ff */
[----:B0-----:R-:W-:Y:S01]  /*1680*/  @P0 FFMA.FTZ R101, R100, R24, R101 ;  /* 0x0000001864650223 */ /* 0x001fe20000010065 */
[----:B-1----:R-:W-:-:S04]  /*1690*/  @!P2 FFMA.FTZ R92, R3, R103, R92 ;  /* 0x00000067035ca223 */ /* 0x002fc8000001005c */
[----:B------:R-:W0:Y:S01]  /*16a0*/  SHFL.UP PT, R24, R101, 0x4, RZ ;  /* 0x0480000065187989 */ /* 0x000e2200000e00ff */
[----:B---3--:R-:W-:-:S03]  /*16b0*/  @!P2 FMUL.FTZ R3, R3, R104 ;  /* 0x000000680303a220 */ /* 0x008fc60000410000 */
[----:B------:R-:W1:Y:S01]  /*16c0*/  SHFL.DOWN PT, R103, R92, 0x4, 0x1f ;  /* 0x08801f005c677f89 */ /* 0x000e6200000e0000 */
[----:B------:R-:W-:Y:S01]  /*16d0*/  ISETP.GE.U32.AND P2, PT, R97, 0x1c, PT ;  /* 0x0000001c6100780c */ /* 0x000fe20003f46070 */
[----:B----4-:R-:W-:Y:S02]  /*16e0*/  @P0 FMUL.FTZ R100, R100, R25 ;  /* 0x0000001964640220 */ /* 0x010fe40000410000 */
[----:B------:R-:W3:Y:S01]  /*16f0*/  SHFL.DOWN PT, R104, R3, 0x4, 0x1f ;  /* 0x08801f0003687f89 */ /* 0x000ee200000e0000 */
[----:B------:R-:W-:-:S03]  /*1700*/  ISETP.GE.AND P0, PT, R57, 0x4, PT ;  /* 0x000000043900780c */ /* 0x000fc60003f06270 */
[----:B------:R-:W4:Y:S10]  /*1710*/  SHFL.UP PT, R25, R100, 0x4, RZ ;  /* 0x0480000064197989 */ /* 0x000f3400000e00ff */
[----:B0-----:R-:W-:Y:S01]  /*1720*/  @P0 FFMA.FTZ R101, R100, R24, R101 ;  /* 0x0000001864650223 */ /* 0x001fe20000010065 */
[----:B------:R-:W-:Y:S01]  /*1730*/  HFMA2.MMA R24, -RZ, RZ, 1.875, 0 ;  /* 0x3f800000ff187435 */ /* 0x000fe200000001ff */
[C---:B-1----:R-:W-:Y:S01]  /*1740*/  @!P2 FFMA.FTZ R92, R3.reuse, R103, R92 ;  /* 0x00000067035ca223 */ /* 0x042fe2000001005c */
[----:B---3--:R-:W-:-:S04]  /*1750*/  @!P2 FMUL.FTZ R3, R3, R104 ;  /* 0x000000680303a220 */ /* 0x008fc80000410000 */
[----:B------:R-:W0:Y:S01]  /*1760*/  SHFL.DOWN PT, R105, R92, 0x8, 0x1f ;  /* 0x09001f005c697f89 */ /* 0x000e2200000e0000 */
[----:B------:R-:W-:Y:S01]  /*1770*/  ISETP.GE.AND P2, PT, R57, 0x8, PT ;  /* 0x000000083900780c */ /* 0x000fe20003f46270 */
[----:B----4-:R-:W-:Y:S02]  /*1780*/  @P0 FMUL.FTZ R100, R100, R25 ;  /* 0x0000001964640220 */ /* 0x010fe40000410000 */
[----:B------:R-:W1:Y:S01]  /*1790*/  SHFL.UP PT, R104, R101, 0x8, RZ ;  /* 0x0500000065687989 */ /* 0x000e6200000e00ff */
[----:B------:R-:W-:Y:S01]  /*17a0*/  ISETP.GE.AND P0, PT, R51, UR7, PT ;  /* 0x0000000733007c0c */ /* 0x000fe2000bf06270 */
[----:B------:R-:W-:Y:S02]  /*17b0*/  IMAD.MOV.U32 R25, RZ, RZ, RZ ;  /* 0x000000ffff197224 */ /* 0x000fe400078e00ff */
[----:B------:R-:W3:Y:S01]  /*17c0*/  SHFL.DOWN PT, R106, R3, 0x8, 0x1f ;  /* 0x09001f00036a7f89 */ /* 0x000ee200000e0000 */
[----:B------:R-:W-:-:S03]  /*17d0*/  ISETP.EQ.AND P0, PT, R97, RZ, !P0 ;  /* 0x000000ff6100720c */ /* 0x000fc60004702270 */
[----:B------:R-:W4:Y:S10]  /*17e0*/  SHFL.UP PT, R103, R100, 0x8, RZ ;  /* 0x0500000064677989 */ /* 0x000f3400000e00ff */
[----:B------:R-:W-:Y:S01]  /*17f0*/  @P0 LDS.64 R24, [R72+0xbc8] ;  /* 0x000bc80048180984 */ /* 0x000fe20000000a00 */
[----:B------:R-:W-:Y:S01]  /*1800*/  ISETP.GE.AND P0, PT, R57, 0x10, PT ;  /* 0x000000103900780c */ /* 0x000fe20003f06270 */
[----:B0-----:R-:W-:Y:S01]  /*1810*/  @!P3 FFMA.FTZ R92, R3, R105, R92 ;  /* 0x00000069035cb223 */ /* 0x001fe2000001005c */
[----:B-1----:R-:W-:-:S04]  /*1820*/  @P2 FFMA.FTZ R101, R100, R104, R101 ;  /* 0x0000006864652223 */ /* 0x002fc80000010065 */
[----:B------:R-:W0:Y:S01]  /*1830*/  SHFL.DOWN PT, R105, R92, 0x10, 0x1f ;  /* 0x0a001f005c697f89 */ /* 0x000e2200000e0000 */
[----:B---3--:R-:W-:-:S03]  /*1840*/  @!P3 FMUL.FTZ R3, R3, R106 ;  /* 0x0000006a0303b220 */ /* 0x008fc60000410000 */
[----:B------:R-:W1:Y:S01]  /*1850*/  SHFL.UP PT, R104, R101, 0x10, RZ ;  /* 0x0600000065687989 */ /* 0x000e6200000e00ff */
[----:B------:R-:W-:Y:S01]  /*1860*/  ISETP.NE.AND P3, PT, R57, RZ, PT ;  /* 0x000000ff3900720c */ /* 0x000fe20003f65270 */
[----:B----4-:R-:W-:Y:S02]  /*1870*/  @P2 FMUL.FTZ R100, R100, R103 ;  /* 0x0000006764642220 */ /* 0x010fe40000410000 */
[----:B------:R-:W3:Y:S01]  /*1880*/  SHFL.DOWN PT, R106, R3, 0x10, 0x1f ;  /* 0x0a001f00036a7f89 */ /* 0x000ee200000e0000 */
[----:B------:R-:W-:-:S03]  /*1890*/  ISETP.GE.U32.AND P2, PT, R97, 0x10, PT ;  /* 0x000000106100780c */ /* 0x000fc60003f46070 */
[----:B------:R-:W4:Y:S10]  /*18a0*/  SHFL.UP PT, R103, R100, 0x10, RZ ;  /* 0x0600000064677989 */ /* 0x000f3400000e00ff */
[----:B0-----:R-:W-:Y:S01]  /*18b0*/  @!P2 FFMA.FTZ R92, R3, R105, R92 ;  /* 0x00000069035ca223 */ /* 0x001fe2000001005c */
[----:B-1----:R-:W-:-:S04]  /*18c0*/  @P0 FFMA.FTZ R101, R100, R104, R101 ;  /* 0x0000006864650223 */ /* 0x002fc80000010065 */
[----:B------:R-:W-:Y:S01]  /*18d0*/  SHFL.DOWN PT, R107, R92, 0x1, 0x1f ;  /* 0x08201f005c6b7f89 */ /* 0x000fe200000e0000 */
[----:B---3--:R-:W-:-:S03]  /*18e0*/  @!P2 FMUL.FTZ R3, R3, R106 ;  /* 0x0000006a0303a220 */ /* 0x008fc60000410000 */
[----:B------:R-:W-:Y:S01]  /*18f0*/  SHFL.IDX PT, R105, R25, RZ, 0x1f ;  /* 0x00001fff19697589 */ /* 0x000fe200000e0000 */
[----:B------:R-:W-:Y:S01]  /*1900*/  ISETP.NE.AND P2, PT, R59, 0x1f, PT ;  /* 0x0000001f3b00780c */ /* 0x000fe20003f45270 */
[----:B----4-:R-:W-:Y:S02]  /*1910*/  @P0 FMUL.FTZ R100, R100, R103 ;  /* 0x0000006764640220 */ /* 0x010fe40000410000 */
[----:B------:R-:W0:Y:S01]  /*1920*/  SHFL.DOWN PT, R104, R3, 0x1, 0x1f ;  /* 0x08201f0003687f89 */ /* 0x000e2200000e0000 */
[----:B------:R-:W-:-:S03]  /*1930*/  ISETP.GT.AND P0, PT, R57, 0x1e, PT ;  /* 0x0000001e3900780c */ /* 0x000fc60003f04270 */
[----:B-----5:R-:W-:Y:S04]  /*1940*/  SHFL.IDX PT, R103, R90, RZ, 0x1f ;  /* 0x00001fff5a677589 */ /* 0x020fe800000e0000 */
[----:B------:R-:W-:Y:S04]  /*1950*/  SHFL.UP PT, R101, R101, 0x1, RZ ;  /* 0x0420000065657989 */ /* 0x000fe800000e00ff */
[----:B------:R-:W1:Y:S04]  /*1960*/  SHFL.UP PT, R100, R100, 0x1, RZ ;  /* 0x0420000064647989 */ /* 0x000e6800000e00ff */
[----:B------:R-:W-:Y:S04]  /*1970*/  SHFL.IDX PT, R92, R92, RZ, 0x1f ;  /* 0x00001fff5c5c7589 */ /* 0x000fe800000e0000 */
[----:B------:R-:W3:Y:S01]  /*1980*/  SHFL.IDX PT, R3, R3, RZ, 0x1f ;  /* 0x00001fff03037589 */ /* 0x000ee200000e0000 */
[----:B0-----:R-:W-:-:S04]  /*1990*/  @P2 FFMA.FTZ R105, R104, R105, R107 ;  /* 0x0000006968692223 */ /* 0x001fc8000001006b */
[----:B------:R-:W-:-:S04]  /*19a0*/  FFMA.FTZ R99, R105, R99, R98 ;  /* 0x0000006369637223 */ /* 0x000fc80000010062 */
[----:B------:R-:W-:Y:S01]  /*19b0*/  FMUL.FTZ R109, R84, R99 ;  /* 0x00000063546d7220 */ /* 0x000fe20000410000 */
[----:B-1----:R-:W-:-:S03]  /*19c0*/  @P1 FFMA.FTZ R103, R100, R103, R101 ;  /* 0x0000006764671223 */ /* 0x002fc60000010065 */
[----:B------:R-:W-:Y:S01]  /*19d0*/  FADD.FTZ R30, R109, R30 ;  /* 0x0000001e6d1e7221 */ /* 0x000fe20000010000 */
[----:B------:R-:W-:Y:S01]  /*19e0*/  FFMA.FTZ R107, R88, R103, R91 ;  /* 0x00000067586b7223 */ /* 0x000fe2000001005b */
[----:B------:R-:W-:Y:S01]  /*19f0*/  FFMA.FTZ R91, R22, R99, R83 ;  /* 0x00000063165b7223 */ /* 0x000fe20000010053 */
[----:B------:R-:W-:Y:S02]  /*1a00*/  IMAD.U32 R83, R71, 0x10000, RZ ;  /* 0x0001000047537824 */ /* 0x000fe400078e00ff */
[----:B------:R-:W-:Y:S01]  /*1a10*/  FFMA.FTZ R88, R23, R107, R82 ;  /* 0x0000006b17587223 */ /* 0x000fe20000010052 */
[-C--:B------:R-:W-:Y:S01]  /*1a20*/  FFMA.FTZ R101, R85, R91.reuse, R96 ;  /* 0x0000005b55657223 */ /* 0x080fe20000010060 */
[----:B------:R-:W-:Y:S01]  /*1a30*/  SHF.L.U32 R82, R95, 0x10, RZ ;  /* 0x000000105f527819 */ /* 0x000fe200000006ff */
[----:B------:R-:W-:Y:S01]  /*1a40*/  FMUL.FTZ R96, R80, R91 ;  /* 0x0000005b50607220 */ /* 0x000fe20000410000 */
[----:B------:R-:W-:Y:S01]  /*1a50*/  FFMA.FTZ R111, R85, R88, R94 ;  /* 0x00000058556f7223 */ /* 0x000fe2000001005e */
[----:B------:R-:W-:-:S02]  /*1a60*/  IMAD.U32 R85, R70, 0x10000, RZ ;  /* 0x0001000046557824 */ /* 0x000fc400078e00ff */
[-C--:B------:R-:W-:Y:S01]  /*1a70*/  FFMA.FTZ R103, R23, R101.reuse, R2 ;  /* 0x0000006517677223 */ /* 0x080fe20000010002 */
[----:B------:R-:W-:Y:S01]  /*1a80*/  FMUL.FTZ R90, R87, R101 ;  /* 0x00000065575a7220 */ /* 0x000fe20000410000 */
[----:B------:R-:W-:Y:S01]  /*1a90*/  FFMA.FTZ R113, R22, R111, R79 ;  /* 0x0000006f16717223 */ /* 0x000fe2000001004f */
[----:B------:R-:W-:Y:S01]  /*1aa0*/  FFMA.FTZ R22, R0, R107, RZ ;  /* 0x0000006b00167223 */ /* 0x000fe200000100ff */
[C---:B------:R-:W-:Y:S01]  /*1ab0*/  FFMA.FTZ R105, -R78.reuse, R85, R107 ;  /* 0x000000554e697223 */ /* 0x040fe2000001016b */
[----:B------:R-:W-:Y:S01]  /*1ac0*/  FMUL.FTZ R2, R78, R103 ;  /* 0x000000674e027220 */ /* 0x000fe20000410000 */
[----:B------:R-:W-:Y:S01]  /*1ad0*/  FFMA.FTZ R107, -R80, R83, R111 ;  /* 0x00000053506b7223 */ /* 0x000fe2000001016f */
[----:B------:R-:W-:Y:S01]  /*1ae0*/  FFMA.FTZ R22, R35, R88, R22 ;  /* 0x0000005823167223 */ /* 0x000fe20000010016 */
[----:B------:R-:W-:Y:S01]  /*1af0*/  FFMA.FTZ R88, -R87, R82, R88 ;  /* 0x0000005257587223 */ /* 0x000fe20000010158 */
[----:B------:R-:W-:Y:S01]  /*1b00*/  FFMA.FTZ R23, R2, R105, RZ ;  /* 0x0000006902177223 */ /* 0x000fe200000100ff */
[----:B------:R-:W-:Y:S01]  /*1b10*/  SHF.L.U32 R79, R93, 0x10, RZ ;  /* 0x000000105d4f7819 */ /* 0x000fe200000006ff */
[----:B------:R-:W-:Y:S01]  /*1b20*/  FFMA.FTZ R111, R39, R111, R22 ;  /* 0x0000006f276f7223 */ /* 0x000fe20000010016 */
[C---:B---3--:R-:W-:Y:S01]  /*1b30*/  FFMA.FTZ R25, R3.reuse, R25, R92 ;  /* 0x0000001903197223 */ /* 0x048fe2000001005c */
[----:B------:R-:W-:Y:S01]  /*1b40*/  FFMA.FTZ R23, R90, R88, R23 ;  /* 0x000000585a177223 */ /* 0x000fe20000010017 */
[----:B------:R-:W-:Y:S01]  /*1b50*/  FMUL.FTZ R24, R3, R24 ;  /* 0x0000001803187220 */ /* 0x000fe20000410000 */
[----:B------:R-:W-:Y:S01]  /*1b60*/  FFMA.FTZ R94, -R84, R79, R113 ;  /* 0x0000004f545e7223 */ /* 0x000fe20000010171 */
[----:B------:R-:W-:Y:S01]  /*1b70*/  FMUL.FTZ R92, R86, R91 ;  /* 0x0000005b565c7220 */ /* 0x000fe20000410000 */
[----:B------:R-:W-:Y:S01]  /*1b80*/  FFMA.FTZ R22, R96, R107, R23 ;  /* 0x0000006b60167223 */ /* 0x000fe20000010017 */
[----:B------:R-:W-:Y:S01]  /*1b90*/  FFMA.FTZ R23, R34, R113, R111 ;  /* 0x0000007122177223 */ /* 0x000fe2000001006f */
[C---:B------:R-:W-:Y:S01]  /*1ba0*/  FMUL.FTZ R3, R86.reuse, R101 ;  /* 0x0000006556037220 */ /* 0x040fe20000410000 */
[----:B------:R-:W0:Y:S01]  /*1bb0*/  @!P3 S2R R113, SR_CgaCtaId ;  /* 0x000000000071b919 */ /* 0x000e220000008800 */
[----:B------:R-:W-:Y:S01]  /*1bc0*/  FFMA.FTZ R22, R109, R94, R22 ;  /* 0x0000005e6d167223 */ /* 0x000fe20000010016 */
[C---:B------:R-:W-:Y:S01]  /*1bd0*/  FMUL.FTZ R109, R86.reuse, R99 ;  /* 0x00000063566d7220 */ /* 0x040fe20000410000 */
[----:B------:R-:W-:Y:S01]  /*1be0*/  FMUL.FTZ R86, R86, R103 ;  /* 0x0000006756567220 */ /* 0x000fe20000410000 */
[----:B------:R-:W1:Y:S01]  /*1bf0*/  SHFL.DOWN PT, R98, R23, 0x1, 0x1f ;  /* 0x08201f0017627f89 */ /* 0x000e6200000e0000 */
[----:B------:R-:W-:Y:S01]  /*1c00*/  FMUL.FTZ R92, R107, R92 ;  /* 0x0000005c6b5c7220 */ /* 0x000fe20000410000 */
[----:B------:R-:W-:Y:S01]  /*1c10*/  FMUL.FTZ R94, R94, R109 ;  /* 0x0000006d5e5e7220 */ /* 0x000fe20000410000 */
[----:B------:R-:W-:Y:S01]  /*1c20*/  FMUL.FTZ R3, R88, R3 ;  /* 0x0000000358037220 */ /* 0x000fe20000410000 */
[----:B------:R-:W3:Y:S01]  /*1c30*/  SHFL.DOWN PT, R111, R22, 0x1, 0x1f ;  /* 0x08201f00166f7f89 */ /* 0x000ee200000e0000 */
[----:B------:R-:W-:Y:S01]  /*1c40*/  FMUL.FTZ R86, R105, R86 ;  /* 0x0000005669567220 */ /* 0x000fe20000410000 */
[----:B------:R-:W-:Y:S01]  /*1c50*/  FADD.FTZ R32, R2, R32 ;  /* 0x0000002002207221 */ /* 0x000fe20000010000 */
[----:B------:R-:W-:Y:S01]  /*1c60*/  FFMA.FTZ R91, R83, R91, R92 ;  /* 0x0000005b535b7223 */ /* 0x000fe2000001005c */
[----:B------:R-:W-:Y:S01]  /*1c70*/  @!P4 STS.64 [R72+0xbc8], R24 ;  /* 0x000bc8184800c388 */ /* 0x000fe20000000a00 */
        /* <DEDUP_REMOVED lines=9> */
[----:B-1----:R-:W-:Y:S01]  /*1d10*/  @!P0 FADD.FTZ R23, R23, R98 ;  /* 0x0000006217178221 */ /* 0x002fe20000010000 */
[----:B---3--:R-:W-:-:S04]  /*1d20*/  @!P0 FADD.FTZ R22, R22, R111 ;  /* 0x0000006f16168221 */ /* 0x008fc80000010000 */
[----:B------:R-:W1:Y:S01]  /*1d30*/  SHFL.DOWN PT, R98, R23, 0x2, 0x1f ;  /* 0x08401f0017627f89 */ /* 0x000e6200000e0000 */
[----:B------:R-:W-:-:S03]  /*1d40*/  ISETP.GT.AND P0, PT, R57, 0x1d, PT ;  /* 0x0000001d3900780c */ /* 0x000fc60003f04270 */
[----:B------:R-:W3:Y:S10]  /*1d50*/  SHFL.DOWN PT, R111, R22, 0x2, 0x1f ;  /* 0x08401f00166f7f89 */ /* 0x000ef400000e0000 */
        /* <DEDUP_REMOVED lines=16> */
[----:B------:R-:W-:Y:S01]  /*1e60*/  @!P3 MOV R98, 0x400 ;  /* 0x000004000062b802 */ /* 0x000fe20000000f00 */
[----:B---3--:R-:W-:-:S03]  /*1e70*/  @!P0 FADD.FTZ R22, R22, R111 ;  /* 0x0000006f16168221 */ /* 0x008fc60000010000 */
[----:B0-----:R-:W-:-:S05]  /*1e80*/  @!P3 LEA R46, R113, R98, 0x18 ;  /* 0x00000062712eb211 */ /* 0x001fca00078ec0ff */
        /* <DEDUP_REMOVED lines=10> */
.L_x_9981:
[----:B------:R-:W-:Y:S05]  /*1f30*/  BSYNC B0 ;  /* 0x0000000000007941 */ /* 0x000fea0003800000 */
.L_x_9980:
[----:B------:R-:W-:Y:S01]  /*1f40*/  UIADD3 UR5, UR5, 0x1, URZ ;  /* 0x0000000105057890 */ /* 0x000fe2000fffe03f */
[----:B------:R-:W-:Y:S01]  /*1f50*/  LEA R75, P4, R18, R75, 0x2 ;  /* 0x0000004b124b7211 */ /* 0x000fe200078810ff */
[----:B-1----:R-:W-:Y:S01]  /*1f60*/  VIADD R74, R74, 0x4 ;  /* 0x000000044a4a7836 */ /* 0x002fe20000000000 */
[----:B------:R-:W-:Y:S01]  /*1f70*/  IADD3 R28, P6, R28, 0x8, RZ ;  /* 0x000000081c1c7810 */ /* 0x000fe20007fde0ff */
[----:B------:R-:W-:Y:S01]  /*1f80*/  VIADD R89, R89, 0x1 ;  /* 0x0000000159597836 */ /* 0x000fe20000000000 */
[----:B------:R-:W-:Y:S01]  /*1f90*/  LEA R27, P3, R20, R27, 0x2 ;  /* 0x0000001b141b7211 */ /* 0x000fe200078610ff */
[----:B------:R-:W-:Y:S01]  /*1fa0*/  IMAD.X R26, R26, 0x1, R19, P4 ;  /* 0x000000011a1a7824 */ /* 0x000fe200020e0613 */
[----:B--2---:R-:W-:Y:S01]  /*1fb0*/  ISETP.LE.AND P0, PT, R102, UR5, PT ;  /* 0x0000000566007c0c */ /* 0x004fe2000bf03270 */
[----:B------:R-:W-:Y:S01]  /*1fc0*/  IMAD.X R29, RZ, RZ, R29, P6 ;  /* 0x000000ffff1d7224 */ /* 0x000fe200030e061d */
[----:B------:R-:W-:Y:S02]  /*1fd0*/  LEA R81, P5, R16, R81, 0x2 ;  /* 0x0000005110517211 */ /* 0x000fe400078a10ff */
[----:B------:R-:W-:-:S02]  /*1fe0*/  IADD3 R72, R72, 0x8, RZ ;  /* 0x0000000848487810 */ /* 0x000fc40007ffe0ff */
[----:B------:R-:W-:Y:S02]  /*1ff0*/  IADD3.X R64, R64, R21, RZ, P3, !PT ;  /* 0x0000001540407210 */ /* 0x000fe40001ffe4ff */
[----:B------:R-:W-:-:S05]  /*2000*/  IADD3.X R68, R68, R17, RZ, P5, !PT ;  /* 0x0000001144447210 */ /* 0x000fca0002ffe4ff */
[----:B------:R-:W-:Y:S05]  /*2010*/  @!P0 BRA `(.L_x_9982) ;  /* 0xfffffff000588947 */ /* 0x000fea000383ffff */
.L_x_9977:
[----:B------:R-:W1:Y:S08]  /*2020*/  S2UR UR7, SR_CgaCtaId ;  /* 0x00000000000779c3 */ /* 0x000e700000008800 */
[----:B------:R-:W-:Y:S01]  /*2030*/  BAR.SYNC.DEFER_BLOCKING 0x0 ;  /* 0x0000000000007b1d */ /* 0x000fe20000010000 */
[----:B------:R-:W-:Y:S01]  /*2040*/  ISETP.NE.AND P0, PT, R59, RZ, PT ;  /* 0x000000ff3b00720c */ /* 0x000fe20003f05270 */
[----:B------:R-:W-:Y:S01]  /*2050*/  IMAD R24, R57, 0x2, R46 ;  /* 0x0000000239187824 */ /* 0x000fe200078e022e */
[----:B------:R-:W-:-:S02]  /*2060*/  LEA R3, R51, 0xffffff80, 0x7 ;  /* 0xffffff8033037811 */ /* 0x000fc400078e38ff */
[----:B------:R-:W-:Y:S01]  /*2070*/  F2FP.BF16.F32.PACK_AB R32, R31, R32 ;  /* 0x000000201f20723e */ /* 0x000fe200000010ff */
[----:B------:R-:W-:Y:S01]  /*2080*/  UMOV UR5, 0x400 ;  /* 0x0000040000057882 */ /* 0x000fe20000000000 */
[----:B------:R-:W-:Y:S01]  /*2090*/  F2FP.BF16.F32.PACK_AB R33, R30, R33 ;  /* 0x000000211e21723e */ /* 0x000fe200000010ff */
[----:B------:R-:W-:Y:S01]  /*20a0*/  ULDC UR8, c[0x0][0x218] ;  /* 0x0000860000087ab9 */ /* 0x000fe20000000800 */
[----:B0-----:R-:W-:Y:S01]  /*20b0*/  LEA R22, R57, R46, 0x3 ;  /* 0x0000002e39167211 */ /* 0x001fe200078e18ff */
[----:B------:R-:W0:Y:S01]  /*20c0*/  LDC.64 R20, c[0x0][0x388] ;  /* 0x0000e200ff147b82 */ /* 0x000e220000000a00 */
[----:B------:R-:W-:Y:S01]  /*20d0*/  IADD3 R35, -R3, UR8, RZ ;  /* 0x0000000803237c10 */ /* 0x000fe2000fffe1ff */
[----:B------:R-:W-:Y:S01]  /*20e0*/  BSSY B0, `(.L_x_9983) ;  /* 0x000001f000007945 */ /* 0x000fe20003800000 */
[----:B------:R-:W-:-:S04]  /*20f0*/  IADD3 R2, P2, R48, R3, RZ ;  /* 0x0000000330027210 */ /* 0x000fc80007f5e0ff */
[----:B------:R-:W-:Y:S01]  /*2100*/  LEA.HI.X.SX32 R3, R3, R45, 0x1, P2 ;  /* 0x0000002d03037211 */ /* 0x000fe200010f0eff */
[----:B-1----:R-:W-:Y:S01]  /*2110*/  ULEA UR5, UR7, UR5, 0x18 ;  /* 0x0000000507057291 */ /* 0x002fe2000f8ec03f */
[----:B------:R1:W-:Y:S01]  /*2120*/  STS.64 [R22], R32 ;  /* 0x0000002016007388 */ /* 0x0003e20000000a00 */
[----:B------:R-:W-:-:S03]  /*2130*/  NOP ;  /* 0x0000000000007918 */ /* 0x000fc60000000000 */
[----:B------:R-:W-:Y:S01]  /*2140*/  LDS.U16 R23, [R24] ;  /* 0x0000000018177984 */ /* 0x000fe20000000400 */
[----:B------:R-:W-:Y:S01]  /*2150*/  MOV R46, UR5 ;  /* 0x00000005002e7c02 */ /* 0x000fe20008000f00 */
[C---:B0-----:R-:W-:Y:S02]  /*2160*/  IMAD R0, R20.reuse, UR14, RZ ;  /* 0x0000000e14007c24 */ /* 0x041fe4000f8e02ff */
[----:B------:R-:W-:Y:S01]  /*2170*/  LDS.U16 R25, [R24+0x40] ;  /* 0x0000400018197984 */ /* 0x000fe20000000400 */
[----:B------:R-:W-:-:S03]  /*2180*/  IMAD.WIDE.U32 R16, R20, UR15, RZ ;  /* 0x0000000f14107c25 */ /* 0x000fc6000f8e00ff */
[----:B------:R-:W-:Y:S01]  /*2190*/  LDS.U16 R27, [R24+0x80] ;  /* 0x00008000181b7984 */ /* 0x000fe20000000400 */
[----:B------:R-:W-:-:S03]  /*21a0*/  IMAD R21, R21, UR15, R0 ;  /* 0x0000000f15157c24 */ /* 0x000fc6000f8e0200 */
[----:B------:R-:W-:Y:S01]  /*21b0*/  LDS.U16 R29, [R24+0xc0] ;  /* 0x0000c000181d7984 */ /* 0x000fe20000000400 */
[----:B-1----:R-:W-:-:S03]  /*21c0*/  IMAD.IADD R33, R17, 0x1, R21 ;  /* 0x0000000111217824 */ /* 0x002fc600078e0215 */
        /* <DEDUP_REMOVED lines=16> */
.L_x_9984:
[----:B------:R-:W-:Y:S05]  /*22d0*/  BSYNC B0 ;  /* 0x0000000000007941 */ /* 0x000fea0003800000 */
.L_x_9983:
[----:B------:R-:W-:Y:S01]  /*22e0*/  MOV R17, R33 ;  /* 0x0000002100117202 */ /* 0x000fe20000000f00 */
[----:B------:R-:W-:Y:S01]  /*22f0*/  ULDC.64 UR8, c[0x0][0x390] ;  /* 0x0000e40000087ab9 */ /* 0x000fe20000000a00 */
[----:B------:R-:W-:Y:S01]  /*2300*/  IADD3 R41, P1, R41, -0xc0, RZ ;  /* 0xffffff4029297810 */ /* 0x000fe20007f3e0ff */
[----:B------:R-:W-:Y:S01]  /*2310*/  IMAD R0, R62, UR8, RZ ;  /* 0x000000083e007c24 */ /* 0x000fe2000f8e02ff */
[-C--:B------:R-:W-:Y:S01]  /*2320*/  ISETP.GE.AND P2, PT, R43, R31.reuse, PT ;  /* 0x0000001f2b00720c */ /* 0x080fe20003f46270 */
[C---:B------:R-:W-:Y:S01]  /*2330*/  IMAD.WIDE.U32 R16, R73.reuse, UR8, R16 ;  /* 0x0000000849107c25 */ /* 0x040fe2000f8e0010 */
[----:B------:R-:W-:Y:S01]  /*2340*/  IADD3.X R40, R40, -0x1, RZ, P1, !PT ;  /* 0xffffffff28287810 */ /* 0x000fe20000ffe4ff */
[----:B------:R-:W-:Y:S01]  /*2350*/  BSSY B0, `(.L_x_9985) ;  /* 0x0000030000007945 */ /* 0x000fe20003800000 */
[----:B------:R-:W-:Y:S01]  /*2360*/  ISETP.GE.AND P1, PT, R44, R31, PT ;  /* 0x0000001f2c00720c */ /* 0x000fe20003f26270 */
[----:B0-----:R-:W-:Y:S01]  /*2370*/  IMAD R21, R73, UR9, R0 ;  /* 0x0000000949157c24 */ /* 0x001fe2000f8e0200 */
[----:B------:R-:W-:Y:S01]  /*2380*/  ULDC.64 UR8, c[0x0][0x3e0] ;  /* 0x0000f80000087ab9 */ /* 0x000fe20000000a00 */
[----:B------:R-:W-:-:S02]  /*2390*/  IADD3 R19, P4, R16, UR6, RZ ;  /* 0x0000000610137c10 */ /* 0x000fc4000ff9e0ff */
[----:B------:R-:W-:Y:S02]  /*23a0*/  IADD3 R16, P5, R41, UR8, RZ ;  /* 0x0000000829107c10 */ /* 0x000fe4000ffbe0ff */
[----:B------:R-:W-:Y:S02]  /*23b0*/  ISETP.GE.AND P3, PT, R42, R31, PT ;  /* 0x0000001f2a00720c */ /* 0x000fe40003f66270 */
[----:B------:R-:W-:Y:S02]  /*23c0*/  IADD3.X R17, R21, UR10, R17, P4, !PT ;  /* 0x0000000a15117c10 */ /* 0x000fe4000a7fe411 */
[----:B------:R-:W-:Y:S02]  /*23d0*/  IADD3.X R0, R40, UR9, RZ, P5, !PT ;  /* 0x0000000928007c10 */ /* 0x000fe4000affe4ff */
[----:B------:R-:W-:Y:S02]  /*23e0*/  LEA R16, P4, R19, R16, 0x1 ;  /* 0x0000001013107211 */ /* 0x000fe400078808ff */
[----:B------:R-:W-:Y:S01]  /*23f0*/  F2FP.BF16.F32.PACK_AB R18, R37, R36 ;  /* 0x000000242512723e */ /* 0x000fe200000010ff */
[----:B------:R-:W-:Y:S01]  /*2400*/  FADD.FTZ R36, R36, R67 ;  /* 0x0000004324247221 */ /* 0x000fe20000010000 */
[----:B------:R-:W-:-:S02]  /*2410*/  LEA.HI.X R17, R19, R0, R17, 0x1, P4 ;  /* 0x0000000013117211 */ /* 0x000fc400020f0c11 */
[----:B------:R-:W-:Y:S01]  /*2420*/  F2FP.BF16.F32.PACK_AB R19, R77, R38 ;  /* 0x000000264d13723e */ /* 0x000fe200000010ff */
[----:B------:R-:W-:Y:S02]  /*2430*/  FADD.FTZ R37, R36, R37 ;  /* 0x0000002524257221 */ /* 0x000fe40000010000 */
[----:B------:R0:W-:Y:S02]  /*2440*/  @!P2 STG.E.U16 desc[UR12][R16.64+0x40], R27 ;  /* 0x0000401b1000a986 */ /* 0x0001e4000c10150c */
[----:B------:R-:W-:Y:S02]  /*2450*/  FADD.FTZ R38, R37, R38 ;  /* 0x0000002625267221 */ /* 0x000fe40000010000 */
[----:B------:R-:W-:Y:S02]  /*2460*/  @!P1 STG.E.U16 desc[UR12][R16.64], R25 ;  /* 0x0000001910009986 */ /* 0x000fe4000c10150c */
[----:B------:R-:W-:Y:S02]  /*2470*/  FADD.FTZ R67, R38, R77 ;  /* 0x0000004d26437221 */ /* 0x000fe40000010000 */
[----:B------:R1:W-:Y:S01]  /*2480*/  @!P3 STG.E.U16 desc[UR12][R16.64+0x80], R29 ;  /* 0x0000801d1000b986 */ /* 0x0003e2000c10150c */
[----:B------:R-:W-:Y:S08]  /*2490*/  BAR.SYNC.DEFER_BLOCKING 0x0 ;  /* 0x0000000000007b1d */ /* 0x000ff00000010000 */
[----:B0-----:R-:W0:Y:S01]  /*24a0*/  LDC.64 R26, c[0x0][0x3a8] ;  /* 0x0000ea00ff1a7b82 */ /* 0x001e220000000a00 */
[----:B------:R2:W-:Y:S01]  /*24b0*/  STS.64 [R22], R18 ;  /* 0x0000001216007388 */ /* 0x0005e20000000a00 */
[----:B------:R-:W-:-:S03]  /*24c0*/  NOP ;  /* 0x0000000000007918 */ /* 0x000fc60000000000 */
[----:B------:R-:W-:Y:S01]  /*24d0*/  LDS.U16 R21, [R24] ;  /* 0x0000000018157984 */ /* 0x000fe20000000400 */
[C---:B0-----:R-:W-:Y:S02]  /*24e0*/  IMAD R0, R26.reuse, UR14, RZ ;  /* 0x0000000e1a007c24 */ /* 0x041fe4000f8e02ff */
[----:B-1----:R-:W-:Y:S01]  /*24f0*/  IMAD.WIDE.U32 R16, R26, UR15, RZ ;  /* 0x0000000f1a107c25 */ /* 0x002fe2000f8e00ff */
[----:B------:R-:W-:Y:S03]  /*2500*/  LDS.U16 R23, [R24+0x40] ;  /* 0x0000400018177984 */ /* 0x000fe60000000400 */
[----:B--2---:R-:W-:Y:S01]  /*2510*/  IMAD R19, R27, UR15, R0 ;  /* 0x0000000f1b137c24 */ /* 0x004fe2000f8e0200 */
[----:B------:R-:W-:Y:S04]  /*2520*/  LDS.U16 R31, [R24+0x80] ;  /* 0x00008000181f7984 */ /* 0x000fe80000000400 */
[----:B------:R-:W-:Y:S01]  /*2530*/  LDS.U16 R33, [R24+0xc0] ;  /* 0x0000c00018217984 */ /* 0x000fe20000000400 */
[----:B------:R-:W-:-:S03]  /*2540*/  IADD3 R27, R17, R19, RZ ;  /* 0x00000013111b7210 */ /* 0x000fc60007ffe0ff */
        /* <DEDUP_REMOVED lines=16> */
.L_x_9986:
[----:B------:R-:W-:Y:S05]  /*2650*/  BSYNC B0 ;  /* 0x0000000000007941 */ /* 0x000fea0003800000 */
.L_x_9985:
[----:B------:R-:W-:Y:S01]  /*2660*/  MOV R2, R16 ;  /* 0x0000001000027202 */ /* 0x000fe20000000f00 */
[----:B------:R-:W-:Y:S01]  /*2670*/  IMAD.MOV.U32 R3, RZ, RZ, R27 ;  /* 0x000000ffff037224 */ /* 0x000fe200078e001b */
[----:B------:R-:W-:Y:S01]  /*2680*/  ULDC.64 UR8, c[0x0][0x3b0] ;  /* 0x0000ec0000087ab9 */ /* 0x000fe20000000a00 */
[-C--:B------:R-:W-:Y:S01]  /*2690*/  ISETP.GE.AND P0, PT, R44, R25.reuse, PT ;  /* 0x000000192c00720c */ /* 0x080fe20003f06270 */
[----:B------:R-:W-:Y:S01]  /*26a0*/  IMAD R0, R62, UR8, RZ ;  /* 0x000000083e007c24 */ /* 0x000fe2000f8e02ff */
[-C--:B------:R-:W-:Y:S01]  /*26b0*/  ISETP.GE.AND P1, PT, R43, R25.reuse, PT ;  /* 0x000000192b00720c */ /* 0x080fe20003f26270 */
[C---:B------:R-:W-:Y:S01]  /*26c0*/  IMAD.WIDE.U32 R2, R73.reuse, UR8, R2 ;  /* 0x0000000849027c25 */ /* 0x040fe2000f8e0002 */
[----:B------:R-:W-:Y:S01]  /*26d0*/  ISETP.GE.AND P2, PT, R42, R25, PT ;  /* 0x000000192a00720c */ /* 0x000fe20003f46270 */
[----:B------:R-:W-:Y:S02]  /*26e0*/  UIADD3 UR4, UR4, -0x80, URZ ;  /* 0xffffff8004047890 */ /* 0x000fe4000fffe03f */
[----:B0-----:R-:W-:Y:S01]  /*26f0*/  IMAD R19, R73, UR9, R0 ;  /* 0x0000000949137c24 */ /* 0x001fe2000f8e0200 */
[----:B------:R-:W-:Y:S01]  /*2700*/  ULDC.64 UR8, c[0x0][0x3f0] ;  /* 0x0000fc0000087ab9 */ /* 0x000fe20000000a00 */
[----:B------:R-:W-:-:S02]  /*2710*/  IADD3 R17, P3, R2, UR6, RZ ;  /* 0x0000000602117c10 */ /* 0x000fc4000ff7e0ff */
[----:B------:R-:W-:Y:S02]  /*2720*/  IADD3 R2, P4, R41, UR8, RZ ;  /* 0x0000000829027c10 */ /* 0x000fe4000ff9e0ff */
[----:B------:R-:W-:Y:S02]  /*2730*/  IADD3.X R3, R19, UR10, R3, P3, !PT ;  /* 0x0000000a13037c10 */ /* 0x000fe40009ffe403 */
[----:B------:R-:W-:Y:S02]  /*2740*/  IADD3.X R0, R40, UR9, RZ, P4, !PT ;  /* 0x0000000928007c10 */ /* 0x000fe4000a7fe4ff */
[----:B------:R-:W-:-:S04]  /*2750*/  LEA R2, P3, R17, R2, 0x1 ;  /* 0x0000000211027211 */ /* 0x000fc800078608ff */
[----:B------:R-:W-:Y:S02]  /*2760*/  LEA.HI.X R3, R17, R0, R3, 0x1, P3 ;  /* 0x0000000011037211 */ /* 0x000fe400018f0c03 */
        /* <DEDUP_REMOVED lines=12> */
.L_x_9976:
        /* <DEDUP_REMOVED lines=26> */
.L_x_9989:
[----:B------:R-:W-:Y:S05]  /*29d0*/  BSYNC B0 ;  /* 0x0000000000007941 */ /* 0x000fea0003800000 */
.L_x_9988:
        /* <DEDUP_REMOVED lines=29> */
.L_x_9991:
[----:B------:R-:W2:Y:S02]  /*2bb0*/  S2R R21, SR_TID.X ;  /* 0x0000000000157919 */ /* 0x000ea40000002100 */
.L_x_9992:
[----:B------:R-:W-:Y:S05]  /*2bc0*/  BSYNC B0 ;  /* 0x0000000000007941 */ /* 0x000fea0003800000 */
.L_x_9990:
        /* <DEDUP_REMOVED lines=12> */
[----:B------:R-:W-:Y:S01]  /*2c90*/  ULDC.64 UR26, c[0x0][0x2e0] ;  /* 0x0000b800001a7ab9 */ /* 0x000fe20000000a00 */
[----:B------:R-:W-:Y:S01]  /*2ca0*/  ULDC.64 UR28, c[0x0][0x250] ;  /* 0x00009400001c7ab9 */ /* 0x000fe20000000a00 */
[C---:B------:R-:W-:Y:S01]  /*2cb0*/  IMAD R5, R73.reuse, UR11, R62 ;  /* 0x0000000b49057c24 */ /* 0x040fe2000f8e023e */
[----:B------:R-:W-:Y:S01]  /*2cc0*/  ULDC.64 UR24, c[0x0][0x270] ;  /* 0x00009c0000187ab9 */ /* 0x000fe20000000a00 */
[----:B0-----:R-:W-:Y:S01]  /*2cd0*/  IMAD.WIDE.U32 R2, R73, UR6, RZ ;  /* 0x0000000649027c25 */ /* 0x001fe2000f8e00ff */
[----:B------:R-:W-:Y:S01]  /*2ce0*/  ULDC UR6, c[0x0][0x0] ;  /* 0x0000000000067ab9 */ /* 0x000fe20000000800 */
[----:B------:R-:W-:Y:S01]  /*2cf0*/  ULDC.64 UR8, c[0x0][0x340] ;  /* 0x0000d00000087ab9 */ /* 0x000fe20000000a00 */
[----:B------:R-:W-:Y:S01]  /*2d00*/  IADD3 R33, R19, R5, RZ ;  /* 0x0000000513217210 */ /* 0x000fe20007ffe0ff */
[----:B------:R-:W-:Y:S01]  /*2d10*/  IMAD R27, R73, UR7, R0 ;  /* 0x00000007491b7c24 */ /* 0x000fe2000f8e0200 */
[----:B------:R-:W-:Y:S01]  /*2d20*/  ULDC.64 UR10, c[0x0][0x3c0] ;  /* 0x0000f000000a7ab9 */ /* 0x000fe20000000a00 */
[----:B------:R-:W-:Y:S01]  /*2d30*/  ULDC.64 UR14, c[0x0][0x360] ;  /* 0x0000d800000e7ab9 */ /* 0x000fe20000000a00 */
[----:B------:R-:W-:Y:S01]  /*2d40*/  ULDC.64 UR16, c[0x0][0x3c8] ;  /* 0x0000f20000107ab9 */ /* 0x000fe20000000a00 */
[----:B------:R-:W-:Y:S01]  /*2d50*/  IMAD.IADD R27, R3, 0x1, R27 ;  /* 0x00000001031b7824 */ /* 0x000fe200078e021b */
[----:B------:R-:W-:Y:S01]  /*2d60*/  ULDC.64 UR18, c[0x0][0x380] ;  /* 0x0000e00000127ab9 */ /* 0x000fe20000000a00 */
[----:B------:R-:W-:Y:S01]  /*2d70*/  ULDC.64 UR20, c[0x0][0x3d0] ;  /* 0x0000f40000147ab9 */ /* 0x000fe20000000a00 */
[----:B--2---:R-:W-:-:S12]  /*2d80*/  ULEA UR4, UR5, UR4, 0x18 ;  /* 0x0000000405047291 */ /* 0x004fd8000f8ec03f */
.L_x_9994:
[C---:B------:R-:W-:Y:S01]  /*2d90*/  LEA R0, R21.reuse, UR4, 0x2 ;  /* 0x0000000415007c11 */ /* 0x040fe2000f8e10ff */
[----:B-----5:R-:W-:Y:S01]  /*2da0*/  IMAD.MOV.U32 R60, RZ, RZ, R10 ;  /* 0x000000ffff3c7224 */ /* 0x020fe200078e000a */
[----:B------:R-:W-:Y:S02]  /*2db0*/  SHF.R.S32.HI R22, RZ, 0x1f, R21 ;  /* 0x0000001fff167819 */ /* 0x000fe40000011415 */
[----:B------:R-:W-:Y:S01]  /*2dc0*/  MOV R62, R8 ;  /* 0x00000008003e7202 */ /* 0x000fe20000000f00 */
[----:B0-----:R-:W0:Y:S01]  /*2dd0*/  LDS R23, [R0+0x13c8] ;  /* 0x0013c80000177984 */ /* 0x001e220000000800 */
[----:B----4-:R-:W-:-:S03]  /*2de0*/  IMAD.WIDE.U32 R14, R21, UR24, R60 ;  /* 0x00000018150e7c25 */ /* 0x010fc6000f8e003c */
[----:B------:R-:W2:Y:S01]  /*2df0*/  LDS R25, [R0+0x17c8] ;  /* 0x0017c80000197984 */ /* 0x000ea20000000800 */
[C---:B-1----:R-:W-:Y:S02]  /*2e00*/  IMAD R12, R22.reuse, UR8, RZ ;  /* 0x00000008160c7c24 */ /* 0x042fe4000f8e02ff */
[----:B------:R-:W-:Y:S02]  /*2e10*/  IMAD R16, R22, UR24, RZ ;  /* 0x0000001816107c24 */ /* 0x000fe4000f8e02ff */
[----:B---3--:R-:W-:-:S04]  /*2e20*/  IMAD.WIDE.U32 R4, R21, UR8, R62 ;  /* 0x0000000815047c25 */ /* 0x008fc8000f8e003e */
        /* <DEDUP_REMOVED lines=9> */
[----:B------:R1:W2:Y:S01]  /*2ec0*/  LDG.E R20, desc[UR12][R16.64] ;  /* 0x0000000c10147981 */ /* 0x0002a2000c1e1900 */
[----:B------:R-:W-:Y:S02]  /*2ed0*/  IMAD.MOV.U32 R64, RZ, RZ, R6 ;  /* 0x000000ffff407224 */ /* 0x000fe400078e0006 */
        /* <DEDUP_REMOVED lines=31> */
.L_x_9993:
[----:B------:R-:W-:Y:S05]  /*30d0*/  EXIT ;  /* 0x000000000000794d */ /* 0x000fea0003800000 */
.L_x_9995:
        /* <DEDUP_REMOVED lines=10> */
.L_x_11040:


//--------------------- .text._Z25selective_scan_bwd_kernelI32Selective_Scan_bwd_kernel_traitsILi32ELi4ELb0ELb0ELb0ELb0ELb1EN3c108BFloat16EfEEv12SSMParamsBwd --------------------------
	.section	.text._Z25selective_scan_bwd_kernelI32Selective_Scan_bwd_kernel_traitsILi32ELi4ELb0ELb0ELb0ELb0ELb1EN3c108BFloat16EfEEv12SSMParamsBwd,"ax",@progbits
	.align	128
        .global         _Z25selective_scan_bwd_kernelI32Selective_Scan_bwd_kernel_traitsILi32ELi4ELb0ELb0ELb0ELb0ELb1EN3c108BFloat16EfEEv12SSMParamsBwd
        .type           _Z25selective_scan_bwd_kernelI32Selective_Scan_bwd_kernel_traitsILi32ELi4ELb0ELb0ELb0ELb0ELb1EN3c108BFloat16EfEEv12SSMParamsBwd,@function
        .size           _Z25selective_scan_bwd_kernelI32Selective_Scan_bwd_kernel_traitsILi32ELi4ELb0ELb0ELb0ELb0ELb1EN3c108BFloat16EfEEv12SSMParamsBwd,(.L_x_11041 - _Z25selective_scan_bwd_kernelI32Selective_Scan_bwd_kernel_traitsILi32ELi4ELb0ELb0ELb0ELb0ELb1EN3c108BFloat16EfEEv12SSMParamsBwd)
        .other          _Z25selective_scan_bwd_kernelI32Selective_Scan_bwd_kernel_traitsILi32ELi4ELb0ELb0ELb0ELb0ELb1EN3c108BFloat16EfEEv12SSMParamsBwd,@"STO_CUDA_ENTRY STV_DEFAULT"
_Z25selective_scan_bwd_kernelI32Selective_Scan_bwd_kernel_traitsILi32ELi4ELb0ELb0ELb0ELb0ELb1EN3c108BFloat16EfEEv12SSMParamsBwd:
.text._Z25selective_scan_bwd_kernelI32Selective_Scan_bwd_kernel_traitsILi32ELi4ELb0ELb0ELb0ELb0ELb1EN3c108BFloat16EfEEv12SSMParamsBwd:
        /* <DEDUP_REMOVED lines=52> */
[----:B------:R-:W0:Y:S01]  /*0340*/  LDC.64 R40, c[0x0][0x3b8] ;  /* 0x0000ee00ff287b82 */ /* 0x000e220000000a00 */
[----:B------:R-:W-:Y:S01]  /*0350*/  SHF.R.S32.HI R11, RZ, 0x1f, R9 ;  /* 0x0000001fff0b7819 */ /* 0x000fe20000011409 */
[----:B------:R-:W-:Y:S01]  /*0360*/  UIADD3 UR9, UR9, UR11, URZ ;  /* 0x0000000b09097290 */ /* 0x000fe2000fffe03f */
[----:B------:R-:W-:Y:S01]  /*0370*/  IADD3 R45, P3, R9, R2, RZ ;  /* 0x00000002092d7210 */ /* 0x000fe20007f7e0ff */
[----:B-1----:R-:W-:-:S04]  /*0380*/  IMAD.WIDE.U32 R4, R55, R14, UR6 ;  /* 0x0000000637047e25 */ /* 0x002fc8000f8e000e */
[----:B------:R-:W1:Y:S01]  /*0390*/  @P0 LDC R25, c[0x0][0x21c] ;  /* 0x00008700ff190b82 */ /* 0x000e620000000800 */
        /* <DEDUP_REMOVED lines=8> */
[----:B------:R-:W-:-:S03]  /*0420*/  IMAD.WIDE.U32 R6, R55, R16, UR8 ;  /* 0x0000000837067e25 */ /* 0x000fc6000f8e0010 */
[----:B------:R-:W-:Y:S01]  /*0430*/  IADD3.X R4, R11, R5, R0, P3, !PT ;  /* 0x000000050b047210 */ /* 0x000fe20001ffe400 */
[----:B------:R-:W-:Y:S01]  /*0440*/  IMAD R3, R55, R17, R10 ;  /* 0x0000001137037224 */ /* 0x000fe200078e020a */
[----:B------:R-:W-:Y:S02]  /*0450*/  IADD3 R9, P4, R9, R6, RZ ;  /* 0x0000000609097210 */ /* 0x000fe40007f9e0ff */
[----:B------:R-:W-:Y:S01]  /*0460*/  ISETP.GE.AND P3, PT, R23, 0x1, PT ;  /* 0x000000011700780c */ /* 0x000fe20003f66270 */
[----:B--2---:R-:W-:Y:S01]  /*0470*/  @P0 IMAD R0, R22, UR16, R55 ;  /* 0x0000001016000c24 */ /* 0x004fe2000f8e0237 */
[----:B------:R-:W-:Y:S01]  /*0480*/  IADD3.X R6, R11, R7, R3, P4, !PT ;  /* 0x000000070b067210 */ /* 0x000fe200027fe403 */
[----:B------:R-:W-:Y:S01]  /*0490*/  IMAD.MOV.U32 R10, RZ, RZ, RZ ;  /* 0x000000ffff0a7224 */ /* 0x000fe200078e00ff */
[----:B------:R-:W-:Y:S01]  /*04a0*/  HFMA2.MMA R5, -RZ, RZ, 0, 0 ;  /* 0x00000000ff057435 */ /* 0x000fe200000001ff */
[----:B------:R-:W-:Y:S01]  /*04b0*/  MOV R8, RZ ;  /* 0x000000ff00087202 */ /* 0x000fe20000000f00 */
[----:B------:R-:W-:Y:S01]  /*04c0*/  @P0 IMAD R0, R0, R23, RZ ;  /* 0x0000001700000224 */ /* 0x000fe200078e02ff */
[----:B------:R-:W-:-:S02]  /*04d0*/  @P1 LEA R10, P4, R55, R18, 0x2 ;  /* 0x00000012370a1211 */ /* 0x000fc400078810ff */
[C---:B------:R-:W-:Y:S01]  /*04e0*/  @P2 LEA R8, P5, R55.reuse, R20, 0x2 ;  /* 0x0000001437082211 */ /* 0x040fe200078a10ff */
[----:B------:R-:W-:Y:S01]  /*04f0*/  IMAD.MOV.U32 R11, RZ, RZ, RZ ;  /* 0x000000ffff0b7224 */ /* 0x000fe200078e00ff */
[C-C-:B------:R-:W-:Y:S01]  /*0500*/  @P1 LEA.HI.X R11, R55.reuse, R19, R52.reuse, 0x2, P4 ;  /* 0x00000013370b1211 */ /* 0x140fe200020f1434 */
[----:B-1----:R-:W-:Y:S01]  /*0510*/  @P0 IMAD R3, R0, R25, RZ ;  /* 0x0000001900030224 */ /* 0x002fe200078e02ff */
[----:B------:R-:W-:Y:S02]  /*0520*/  @P2 LEA.HI.X R5, R55, R21, R52, 0x2, P5 ;  /* 0x0000001537052211 */ /* 0x000fe400028f1434 */
[----:B------:R-:W-:Y:S02]  /*0530*/  LEA R48, P1, R45, R48, 0x1 ;  /* 0x000000302d307211 */ /* 0x000fe400078208ff */
[----:B0-----:R-:W-:Y:S02]  /*0540*/  LEA R42, P4, R9, R40, 0x1 ;  /* 0x00000028092a7211 */ /* 0x001fe400078808ff */
[----:B---3--:R-:W-:Y:S01]  /*0550*/  LEA R44, P2, R43, R26, 0x1 ;  /* 0x0000001a2b2c7211 */ /* 0x008fe200078408ff */
[----:B----4-:R-:W-:Y:S01]  /*0560*/  @P0 IMAD.WIDE R12, R3, 0x8, R12 ;  /* 0x00000008030c0825 */ /* 0x010fe200078e020c */
[----:B------:R-:W-:-:S02]  /*0570*/  LEA.HI.X R45, R45, R49, R2, 0x1, P1 ;  /* 0x000000312d2d7211 */ /* 0x000fc400008f0c02 */
[----:B------:R-:W-:Y:S02]  /*0580*/  @!P0 CS2R R12, SRZ ;  /* 0x00000000000c8805 */ /* 0x000fe4000001ff00 */
[----:B------:R-:W-:Y:S01]  /*0590*/  LEA.HI.X R41, R9, R41, R6, 0x1, P4 ;  /* 0x0000002909297211 */ /* 0x000fe200020f0c06 */
[----:B------:R-:W-:Y:S01]  /*05a0*/  IMAD.MOV.U32 R49, RZ, RZ, RZ ;  /* 0x000000ffff317224 */ /* 0x000fe200078e00ff */
[----:B------:R-:W-:Y:S02]  /*05b0*/  LEA.HI.X R43, R43, R27, R4, 0x1, P2 ;  /* 0x0000001b2b2b7211 */ /* 0x000fe400010f0c04 */
        /* <DEDUP_REMOVED lines=18> */
[----:B--2---:R-:W-:-:S07]  /*06e0*/  LOP3.LUT R36, R40, 0x60, RZ, 0xfc, !PT ;  /* 0x0000006028247812 */ /* 0x004fce00078efcff */
.L_x_10012:
[----:B------:R-:W-:Y:S01]  /*06f0*/  BAR.SYNC.DEFER_BLOCKING 0x0 ;  /* 0x0000000000007b1d */ /* 0x000fe20000010000 */
[----:B---3--:R-:W-:Y:S02]  /*0700*/  LEA R6, R46, 0xffffff80, 0x7 ;  /* 0xffffff802e067811 */ /* 0x008fe400078e38ff */
[C---:B------:R-:W-:Y:S02]  /*0710*/  SHF.L.U32 R35, R40.reuse, 0x1, RZ ;  /* 0x0000000128237819 */ /* 0x040fe400000006ff */
[----:B------:R-:W-:Y:S01]  /*0720*/  SHF.L.U64.HI R34, R40, 0x1, R39 ;  /* 0x0000000128227819 */ /* 0x000fe20000010227 */
[----:B------:R-:W-:Y:S01]  /*0730*/  ULDC UR6, c[0x0][0x218] ;  /* 0x0000860000067ab9 */ /* 0x000fe20000000800 */
[----:B0-----:R-:W-:Y:S01]  /*0740*/  IADD3 R2, P4, R48, R35, RZ ;  /* 0x0000002330027210 */ /* 0x001fe20007f9e0ff */
[----:B------:R-:W-:Y:S01]  /*0750*/  ULDC.64 UR8, c[0x0][0x2a8] ;  /* 0x0000aa0000087ab9 */ /* 0x000fe20000000a00 */
[----:B------:R-:W-:Y:S01]  /*0760*/  IADD3 R15, -R6, UR6, RZ ;  /* 0x00000006060f7c10 */ /* 0x000fe2000fffe1ff */
[----:B------:R-:W-:Y:S01]  /*0770*/  ULDC UR6, c[0x0][0x224] ;  /* 0x0000890000067ab9 */ /* 0x000fe20000000800 */
[----:B------:R-:W-:Y:S01]  /*0780*/  PRMT R0, RZ, 0x7610, R0 ;  /* 0x00007610ff007816 */ /* 0x000fe20000000000 */
[----:B------:R-:W-:Y:S01]  /*0790*/  IMAD.X R3, R45, 0x1, R34, P4 ;  /* 0x000000012d037824 */ /* 0x000fe200020e0622 */
[-C--:B------:R-:W-:Y:S01]  /*07a0*/  ISETP.GE.AND P0, PT, R40, R15.reuse, PT ;  /* 0x0000000f2800720c */ /* 0x080fe20003f06270 */
[----:B------:R-:W0:Y:S01]  /*07b0*/  LDC.64 R28, c[0x0][0x2b0] ;  /* 0x0000ac00ff1c7b82 */ /* 0x000e220000000a00 */
[----:B------:R-:W-:-:S02]  /*07c0*/  ISETP.GE.AND P1, PT, R38, R15, PT ;  /* 0x0000000f2600720c */ /* 0x000fc40003f26270 */
[-C--:B------:R-:W-:Y:S02]  /*07d0*/  ISETP.GE.AND P2, PT, R37, R15.reuse, PT ;  /* 0x0000000f2500720c */ /* 0x080fe40003f46270 */
[----:B------:R-:W-:Y:S02]  /*07e0*/  ISETP.GE.AND P3, PT, R36, R15, PT ;  /* 0x0000000f2400720c */ /* 0x000fe40003f66270 */
[----:B------:R-:W-:Y:S02]  /*07f0*/  PRMT R14, RZ, 0x7610, R14 ;  /* 0x00007610ff0e7816 */ /* 0x000fe4000000000e */
[----:B------:R-:W-:Y:S02]  /*0800*/  PRMT R16, RZ, 0x7610, R16 ;  /* 0x00007610ff107816 */ /* 0x000fe40000000010 */
[----:B------:R-:W-:Y:S01]  /*0810*/  PRMT R18, RZ, 0x7610, R18 ;  /* 0x00007610ff127816 */ /* 0x000fe20000000012 */
[----:B------:R-:W2:Y:S04]  /*0820*/  @!P0 LDG.E.U16 R0, desc[UR14][R2.64] ;  /* 0x0000000e02008981 */ /* 0x000ea8000c1e1500 */
[----:B------:R-:W3:Y:S04]  /*0830*/  @!P1 LDG.E.U16 R14, desc[UR14][R2.64+0x40] ;  /* 0x0000400e020e9981 */ /* 0x000ee8000c1e1500 */
[----:B------:R-:W4:Y:S04]  /*0840*/  @!P2 LDG.E.U16 R16, desc[UR14][R2.64+0x80] ;  /* 0x0000800e0210a981 */ /* 0x000f28000c1e1500 */
[----:B------:R-:W4:Y:S01]  /*0850*/  @!P3 LDG.E.U16 R18, desc[UR14][R2.64+0xc0] ;  /* 0x0000c00e0212b981 */ /* 0x000f22000c1e1500 */
[----:B------:R-:W-:-:S02]  /*0860*/  LEA R33, R88, UR5, 0x1 ;  /* 0x0000000558217c11 */ /* 0x000fc4000f8e08ff */
[----:B------:R-:W-:Y:S02]  /*0870*/  LEA R32, R88, UR5, 0x3 ;  /* 0x0000000558207c11 */ /* 0x000fe4000f8e18ff */
[----:B------:R-:W-:Y:S02]  /*0880*/  IADD3 R4, P0, R44, R35, RZ ;  /* 0x000000232c047210 */ /* 0x000fe40007f1e0ff */
[-C--:B------:R-:W-:Y:S02]  /*0890*/  ISETP.GE.AND P1, PT, R38, R15.reuse, PT ;  /* 0x0000000f2600720c */ /* 0x080fe40003f26270 */
[----:B------:R-:W-:Y:S02]  /*08a0*/  IADD3.X R5, R43, R34, RZ, P0, !PT ;  /* 0x000000222b057210 */ /* 0x000fe400007fe4ff */
[-C--:B------:R-:W-:Y:S02]  /*08b0*/  ISETP.GE.AND P0, PT, R40, R15.reuse, PT ;  /* 0x0000000f2800720c */ /* 0x080fe40003f06270 */
[----:B------:R-:W-:-:S02]  /*08c0*/  ISETP.GE.AND P2, PT, R37, R15, PT ;  /* 0x0000000f2500720c */ /* 0x000fc40003f46270 */
[----:B------:R-:W-:Y:S02]  /*08d0*/  ISETP.GE.AND P3, PT, R36, R15, PT ;  /* 0x0000000f2400720c */ /* 0x000fe40003f66270 */
[----:B------:R-:W-:Y:S02]  /*08e0*/  PRMT R20, RZ, 0x7610, R20 ;  /* 0x00007610ff147816 */ /* 0x000fe40000000014 */
[----:B------:R-:W-:Y:S02]  /*08f0*/  PRMT R22, RZ, 0x7610, R22 ;  /* 0x00007610ff167816 */ /* 0x000fe40000000016 */
[----:B------:R-:W-:Y:S02]  /*0900*/  PRMT R24, RZ, 0x7610, R24 ;  /* 0x00007610ff187816 */ /* 0x000fe40000000018 */
[----:B------:R-:W-:Y:S01]  /*0910*/  PRMT R26, RZ, 0x7610, R26 ;  /* 0x00007610ff1a7816 */ /* 0x000fe2000000001a */
[----:B--2---:R1:W-:Y:S04]  /*0920*/  STS.U16 [R33], R0 ;  /* 0x0000000021007388 */ /* 0x0043e80000000400 */
[----:B---3--:R-:W-:Y:S04]  /*0930*/  STS.U16 [R33+0x40], R14 ;  /* 0x0000400e21007388 */ /* 0x008fe80000000400 */
[----:B----4-:R2:W-:Y:S04]  /*0940*/  STS.U16 [R33+0x80], R16 ;  /* 0x0000801021007388 */ /* 0x0105e80000000400 */
[----:B------:R3:W-:Y:S01]  /*0950*/  STS.U16 [R33+0xc0], R18 ;  /* 0x0000c01221007388 */ /* 0x0007e20000000400 */
[----:B------:R-:W-:-:S03]  /*0960*/  NOP ;  /* 0x0000000000007918 */ /* 0x000fc60000000000 */
[----:B------:R-:W-:Y:S01]  /*0970*/  LDS.64 R70, [R32] ;  /* 0x0000000020467984 */ /* 0x000fe20000000a00 */
[----:B-1----:R-:W-:Y:S01]  /*0980*/  PRMT R0, RZ, 0x7610, R0 ;  /* 0x00007610ff007816 */ /* 0x002fe20000000000 */
[----:B--2---:R-:W1:Y:S08]  /*0990*/  LDC.64 R16, c[0x0][0x2a0] ;  /* 0x0000a800ff107b82 */ /* 0x004e700000000a00 */
[----:B------:R-:W-:Y:S06]  /*09a0*/  BAR.SYNC.DEFER_BLOCKING 0x0 ;  /* 0x0000000000007b1d */ /* 0x000fec0000010000 */
[----:B------:R-:W2:Y:S04]  /*09b0*/  @!P0 LDG.E.U16 R20, desc[UR14][R4.64] ;  /* 0x0000000e04148981 */ /* 0x000ea8000c1e1500 */
[----:B------:R-:W4:Y:S04]  /*09c0*/  @!P1 LDG.E.U16 R22, desc[UR14][R4.64+0x40] ;  /* 0x0000400e04169981 */ /* 0x000f28000c1e1500 */
[----:B------:R-:W4:Y:S04]  /*09d0*/  @!P2 LDG.E.U16 R24, desc[UR14][R4.64+0x80] ;  /* 0x0000800e0418a981 */ /* 0x000f28000c1e1500 */
[----:B------:R-:W4:Y:S01]  /*09e0*/  @!P3 LDG.E.U16 R26, desc[UR14][R4.64+0xc0] ;  /* 0x0000c00e041ab981 */ /* 0x000f22000c1e1500 */
[----:B---3--:R-:W-:-:S02]  /*09f0*/  IADD3 R18, P0, R42, R35, RZ ;  /* 0x000000232a127210 */ /* 0x008fc40007f1e0ff */
[-C--:B------:R-:W-:Y:S02]  /*0a00*/  ISETP.GE.AND P1, PT, R38, R15.reuse, PT ;  /* 0x0000000f2600720c */ /* 0x080fe40003f26270 */
[----:B------:R-:W-:Y:S01]  /*0a10*/  PRMT R14, RZ, 0x7610, R14 ;  /* 0x00007610ff0e7816 */ /* 0x000fe2000000000e */
[----:B------:R-:W-:Y:S01]  /*0a20*/  IMAD.X R19, R41, 0x1, R34, P0 ;  /* 0x0000000129137824 */ /* 0x000fe200000e0622 */
[----:B------:R-:W-:Y:S01]  /*0a30*/  ISETP.GE.AND P0, PT, R40, R15, PT ;  /* 0x0000000f2800720c */ /* 0x000fe20003f06270 */
[----:B--2---:R2:W-:Y:S04]  /*0a40*/  STS.U16 [R33], R20 ;  /* 0x0000001421007388 */ /* 0x0045e80000000400 */
[----:B----4-:R-:W-:Y:S04]  /*0a50*/  STS.U16 [R33+0x40], R22 ;  /* 0x0000401621007388 */ /* 0x010fe80000000400 */
[----:B------:R3:W-:Y:S04]  /*0a60*/  STS.U16 [R33+0x80], R24 ;  /* 0x0000801821007388 */ /* 0x0007e80000000400 */
[----:B------:R4:W-:Y:S01]  /*0a70*/  STS.U16 [R33+0xc0], R26 ;  /* 0x0000c01a21007388 */ /* 0x0009e20000000400 */
[----:B------:R-:W-:-:S03]  /*0a80*/  NOP ;  /* 0x0000000000007918 */ /* 0x000fc60000000000 */
[----:B------:R-:W-:Y:S01]  /*0a90*/  LDS.64 R2, [R32] ;  /* 0x0000000020027984 */ /* 0x000fe20000000a00 */
[----:B------:R-:W-:Y:S01]  /*0aa0*/  BAR.SYNC.DEFER_BLOCKING 0x0 ;  /* 0x0000000000007b1d */ /* 0x000fe20000010000 */
[----:B--2---:R-:W-:Y:S02]  /*0ab0*/  PRMT R20, RZ, 0x7610, R20 ;  /* 0x00007610ff147816 */ /* 0x004fe40000000014 */
[----:B---3--:R-:W-:-:S03]  /*0ac0*/  PRMT R24, RZ, 0x7610, R24 ;  /* 0x00007610ff187816 */ /* 0x008fc60000000018 */
[----:B------:R-:W2:Y:S01]  /*0ad0*/  @!P0 LDG.E.U16 R0, desc[UR14][R18.64] ;  /* 0x0000000e12008981 */ /* 0x000ea2000c1e1500 */
[----:B------:R-:W-:-:S03]  /*0ae0*/  ISETP.GE.AND P0, PT, R37, R15, PT ;  /* 0x0000000f2500720c */ /* 0x000fc60003f06270 */
[----:B------:R-:W3:Y:S01]  /*0af0*/  @!P1 LDG.E.U16 R14, desc[UR14][R18.64+0x40] ;  /* 0x0000400e120e9981 */ /* 0x000ee2000c1e1500 */
[----:B------:R-:W-:-:S09]  /*0b00*/  ISETP.GE.AND P1, PT, R36, R15, PT ;  /* 0x0000000f2400720c */ /* 0x000fd20003f26270 */
[----:B------:R-:W3:Y:S04]  /*0b10*/  @!P0 LDG.E.U16 R20, desc[UR14][R18.64+0x80] ;  /* 0x0000800e12148981 */ /* 0x000ee8000c1e1500 */
[----:B------:R0:W3:Y:S01]  /*0b20*/  @!P1 LDG.E.U16 R24, desc[UR14][R18.64+0xc0] ;  /* 0x0000c00e12189981 */ /* 0x0000e2000c1e1500 */
[----:B------:R-:W-:Y:S01]  /*0b30*/  ISETP.GE.AND P0, PT, R40, R15, PT ;  /* 0x0000000f2800720c */ /* 0x000fe20003f06270 */
[----:B-1----:R-:W-:Y:S01]  /*0b40*/  IMAD R4, R16, UR17, RZ ;  /* 0x0000001110047c24 */ /* 0x002fe2000f8e02ff */
[----:B------:R-:W-:Y:S01]  /*0b50*/  SHF.R.S32.HI R7, RZ, 0x1f, R6 ;  /* 0x0000001fff077819 */ /* 0x000fe20000011406 */
[----:B------:R-:W-:Y:S02]  /*0b60*/  ULEA UR6, UR6, UR4, 0x7 ;  /* 0x0000000406067291 */ /* 0x000fe4000f8e383f */
[----:B------:R-:W-:-:S02]  /*0b70*/  IMAD R21, R17, UR16, R4 ;  /* 0x0000001011157c24 */ /* 0x000fc4000f8e0204 */
[----:B------:R-:W-:Y:S01]  /*0b80*/  IMAD.WIDE.U32 R4, R16, UR16, RZ ;  /* 0x0000001010047c25 */ /* 0x000fe2000f8e00ff */
[----:B------:R-:W-:-:S03]  /*0b90*/  USHF.R.S32.HI UR12, URZ, 0x1f, UR6 ;  /* 0x0000001f3f0c7899 */ /* 0x000fc60008011406 */
[----:B0-----:R-:W-:Y:S01]  /*0ba0*/  IMAD R18, R52, UR8, RZ ;  /* 0x0000000834127c24 */ /* 0x001fe2000f8e02ff */
[----:B------:R-:W-:Y:S01]  /*0bb0*/  IADD3 R5, R5, R21, RZ ;  /* 0x0000001505057210 */ /* 0x000fe20007ffe0ff */
[----:B------:R-:W-:-:S04]  /*0bc0*/  @!P0 IMAD.WIDE.U32 R16, R16, UR16, R6 ;  /* 0x0000001010108c25 */ /* 0x000fc8000f8e0006 */
[----:B------:R-:W-:Y:S02]  /*0bd0*/  @!P0 IMAD.IADD R17, R21, 0x1, R17 ;  /* 0x0000000115118824 */ /* 0x000fe400078e0211 */
[C---:B------:R-:W-:Y:S02]  /*0be0*/  IMAD R23, R55.reuse, UR9, R18 ;  /* 0x0000000937177c24 */ /* 0x040fe4000f8e0212 */
[----:B------:R-:W-:-:S04]  /*0bf0*/  IMAD.WIDE.U32 R18, R55, UR8, R4 ;  /* 0x0000000837127c25 */ /* 0x000fc8000f8e0004 */
[----:B------:R-:W-:Y:S01]  /*0c00*/  @!P0 IMAD.WIDE.U32 R4, R55, UR8, R16 ;  /* 0x0000000837048c25 */ /* 0x000fe2000f8e0010 */
[----:B------:R-:W-:Y:S01]  /*0c10*/  ULDC.64 UR8, c[0x0][0x318] ;  /* 0x0000c60000087ab9 */ /* 0x000fe20000000a00 */
[----:B------:R-:W-:Y:S02]  /*0c20*/  IADD3 R21, P3, R18, UR6, RZ ;  /* 0x0000000612157c10 */ /* 0x000fe4000ff7e0ff */
[----:B------:R-:W-:Y:S02]  /*0c30*/  @!P0 IADD3 R16, P1, R40, R4, RZ ;  /* 0x0000000428108210 */ /* 0x000fe40007f3e0ff */
[----:B------:R-:W-:Y:S02]  /*0c40*/  IADD3.X R4, R23, UR12, R19, P3, !PT ;  /* 0x0000000c17047c10 */ /* 0x000fe40009ffe413 */
[----:B------:R-:W-:Y:S02]  /*0c50*/  @!P0 IADD3.X R5, R39, R5, R23, P1, !PT ;  /* 0x0000000527058210 */ /* 0x000fe40000ffe417 */
[----:B------:R-:W-:-:S02]  /*0c60*/  @!P0 LEA R18, P1, R16, UR8, 0x1 ;  /* 0x0000000810128c11 */ /* 0x000fc4000f8208ff */
[-C--:B------:R-:W-:Y:S02]  /*0c70*/  ISETP.GE.AND P3, PT, R38, R15.reuse, PT ;  /* 0x0000000f2600720c */ /* 0x080fe40003f66270 */
[----:B------:R-:W-:Y:S02]  /*0c80*/  @!P0 LEA.HI.X R19, R16, UR9, R5, 0x1, P1 ;  /* 0x0000000910138c11 */ /* 0x000fe400088f0c05 */
[----:B------:R-:W-:Y:S02]  /*0c90*/  ISETP.GE.AND P1, PT, R36, R15, PT ;  /* 0x0000000f2400720c */ /* 0x000fe40003f26270 */
[----:B------:R-:W-:Y:S02]  /*0ca0*/  PRMT R16, RZ, 0x7610, R16 ;  /* 0x00007610ff107816 */ /* 0x000fe40000000010 */
[----:B----4-:R-:W-:Y:S01]  /*0cb0*/  PRMT R26, RZ, 0x7610, R26 ;  /* 0x00007610ff1a7816 */ /* 0x010fe2000000001a */
[----:B--2---:R-:W-:Y:S04]  /*0cc0*/  STS.U16 [R33], R0 ;  /* 0x0000000021007388 */ /* 0x004fe80000000400 */
[----:B---3--:R0:W-:Y:S02]  /*0cd0*/  STS.U16 [R33+0x40], R14 ;  /* 0x0000400e21007388 */ /* 0x0081e40000000400 */
[----:B0-----:R-:W-:-:S02]  /*0ce0*/  IADD3 R14, P2, R40, -0x60, RZ ;  /* 0xffffffa0280e7810 */ /* 0x001fc40007f5e0ff */
[----:B------:R0:W-:Y:S02]  /*0cf0*/  STS.U16 [R33+0x80], R20 ;  /* 0x0000801421007388 */ /* 0x0001e40000000400 */
[----:B------:R-:W-:Y:S02]  /*0d00*/  IADD3.X R17, R39, -0x1, RZ, P2, !PT ;  /* 0xffffffff27117810 */ /* 0x000fe400017fe4ff */
[----:B------:R1:W-:Y:S01]  /*0d10*/  STS.U16 [R33+0xc0], R24 ;  /* 0x0000c01821007388 */ /* 0x0003e20000000400 */
[----:B------:R-:W-:-:S04]  /*0d20*/  LEA R22, P2, R14, UR8, 0x1 ;  /* 0x000000080e167c11 */ /* 0x000fc8000f8408ff */
[----:B------:R-:W-:Y:S01]  /*0d30*/  LEA.HI.X R0, R14, UR9, R17, 0x1, P2 ;  /* 0x000000090e007c11 */ /* 0x000fe200090f0c11 */
[----:B0-----:R-:W-:Y:S01]  /*0d40*/  IMAD R20, R28, UR17, RZ ;  /* 0x000000111c147c24 */ /* 0x001fe2000f8e02ff */
[----:B------:R-:W-:Y:S01]  /*0d50*/  LEA R22, P2, R21, R22, 0x1 ;  /* 0x0000001615167211 */ /* 0x000fe200078408ff */
[----:B------:R-:W-:-:S03]  /*0d60*/  ULDC.64 UR8, c[0x0][0x2b8] ;  /* 0x0000ae0000087ab9 */ /* 0x000fc60000000a00 */
[----:B------:R-:W-:Y:S01]  /*0d70*/  LEA.HI.X R23, R21, R0, R4, 0x1, P2 ;  /* 0x0000000015177211 */ /* 0x000fe200010f0c04 */
[----:B------:R-:W-:Y:S01]  /*0d80*/  NOP ;  /* 0x0000000000007918 */ /* 0x000fe20000000000 */
[----:B------:R-:W-:Y:S01]  /*0d90*/  LDS.64 R4, [R32] ;  /* 0x0000000020047984 */ /* 0x000fe20000000a00 */
[----:B------:R-:W-:Y:S01]  /*0da0*/  PRMT R0, RZ, 0x7610, R0 ;  /* 0x00007610ff007816 */ /* 0x000fe20000000000 */
[----:B------:R-:W-:Y:S01]  /*0db0*/  BAR.SYNC.DEFER_BLOCKING 0x0 ;  /* 0x0000000000007b1d */ /* 0x000fe20000010000 */
[----:B------:R-:W-:Y:S02]  /*0dc0*/  ISETP.GE.AND P2, PT, R37, R15, PT ;  /* 0x0000000f2500720c */ /* 0x000fe40003f46270 */
[----:B-1----:R-:W-:-:S03]  /*0dd0*/  PRMT R24, RZ, 0x7610, R24 ;  /* 0x00007610ff187816 */ /* 0x002fc60000000018 */
[----:B------:R0:W2:Y:S04]  /*0de0*/  @!P0 LDG.E.U16 R0, desc[UR14][R18.64] ;  /* 0x0000000e12008981 */ /* 0x0000a8000c1e1500 */
[----:B------:R-:W3:Y:S04]  /*0df0*/  @!P3 LDG.E.U16 R16, desc[UR14][R22.64] ;  /* 0x0000000e1610b981 */ /* 0x000ee8000c1e1500 */
[----:B------:R-:W4:Y:S04]  /*0e00*/  @!P2 LDG.E.U16 R24, desc[UR14][R22.64+0x40] ;  /* 0x0000400e1618a981 */ /* 0x000f28000c1e1500 */
[----:B------:R1:W4:Y:S01]  /*0e10*/  @!P1 LDG.E.U16 R26, desc[UR14][R22.64+0x80] ;  /* 0x0000800e161a9981 */ /* 0x000322000c1e1500 */
[----:B------:R-:W-:Y:S01]  /*0e20*/  IMAD R25, R29, UR16, R20 ;  /* 0x000000101d197c24 */ /* 0x000fe2000f8e0214 */
[----:B------:R-:W-:Y:S01]  /*0e30*/  @!P0 MOV R20, R6 ;  /* 0x0000000600148202 */ /* 0x000fe20000000f00 */
[----:B------:R-:W-:Y:S01]  /*0e40*/  @!P0 IMAD.MOV.U32 R21, RZ, RZ, R7 ;  /* 0x000000ffff158224 */ /* 0x000fe200078e0007 */
[----:B------:R-:W-:Y:S01]  /*0e50*/  PRMT R30, RZ, 0x7610, R30 ;  /* 0x00007610ff1e7816 */ /* 0x000fe2000000001e */
[----:B0-----:R-:W-:-:S04]  /*0e60*/  IMAD.WIDE.U32 R18, R28, UR16, RZ ;  /* 0x000000101c127c25 */ /* 0x001fc8000f8e00ff */
[----:B------:R-:W-:Y:S01]  /*0e70*/  @!P0 IMAD.WIDE.U32 R20, R28, UR16, R20 ;  /* 0x000000101c148c25 */ /* 0x000fe2000f8e0014 */
[----:B------:R-:W-:-:S03]  /*0e80*/  IADD3 R19, R19, R25, RZ ;  /* 0x0000001913137210 */ /* 0x000fc60007ffe0ff */
[----:B------:R-:W-:Y:S02]  /*0e90*/  @!P0 IMAD.IADD R21, R25, 0x1, R21 ;  /* 0x0000000119158824 */ /* 0x000fe400078e0215 */
[----:B-1----:R-:W-:-:S04]  /*0ea0*/  IMAD.WIDE.U32 R22, R55, UR8, R18 ;  /* 0x0000000837167c25 */ /* 0x002fc8000f8e0012 */
[----:B------:R-:W-:Y:S02]  /*0eb0*/  IMAD R28, R52, UR8, RZ ;  /* 0x00000008341c7c24 */ /* 0x000fe4000f8e02ff */
[----:B------:R-:W-:Y:S01]  /*0ec0*/  @!P0 IMAD.WIDE.U32 R18, R55, UR8, R20 ;  /* 0x0000000837128c25 */ /* 0x000fe2000f8e0014 */
[----:B------:R-:W-:-:S03]  /*0ed0*/  IADD3 R21, P6, R22, UR6, RZ ;  /* 0x0000000616157c10 */ /* 0x000fc6000ffde0ff */
[----:B------:R-:W-:Y:S01]  /*0ee0*/  IMAD R27, R55, UR9, R28 ;  /* 0x00000009371b7c24 */ /* 0x000fe2000f8e021c */
[----:B------:R-:W-:Y:S01]  /*0ef0*/  ULDC.64 UR8, c[0x0][0x308] ;  /* 0x0000c20000087ab9 */ /* 0x000fe20000000a00 */
[----:B------:R-:W-:Y:S02]  /*0f00*/  @!P0 IADD3 R25, P5, R40, R18, RZ ;  /* 0x0000001228198210 */ /* 0x000fe40007fbe0ff */
[C---:B------:R-:W-:Y:S02]  /*0f10*/  LEA R22, P4, R14.reuse, UR8, 0x1 ;  /* 0x000000080e167c11 */ /* 0x040fe4000f8808ff */
[----:B------:R-:W-:Y:S02]  /*0f20*/  @!P0 IADD3.X R28, R39, R19, R27, P5, !PT ;  /* 0x00000013271c8210 */ /* 0x000fe40002ffe41b */
[----:B------:R-:W-:Y:S02]  /*0f30*/  @!P0 LEA R18, P5, R25, UR8, 0x1 ;  /* 0x0000000819128c11 */ /* 0x000fe4000f8a08ff */
[----:B------:R-:W-:-:S02]  /*0f40*/  LEA.HI.X R20, R14, UR9, R17, 0x1, P4 ;  /* 0x000000090e147c11 */ /* 0x000fc4000a0f0c11 */
[----:B------:R-:W-:Y:S02]  /*0f50*/  IADD3.X R23, R27, UR12, R23, P6, !PT ;  /* 0x0000000c1b177c10 */ /* 0x000fe4000b7fe417 */
[----:B------:R-:W-:Y:S02]  /*0f60*/  LEA R22, P4, R21, R22, 0x1 ;  /* 0x0000001615167211 */ /* 0x000fe400078808ff */
[--C-:B------:R-:W-:Y:S02]  /*0f70*/  @!P0 LEA.HI.X R19, R25, UR9, R28.reuse, 0x1, P5 ;  /* 0x0000000919138c11 */ /* 0x100fe4000a8f0c1c */
[----:B------:R-:W-:Y:S02]  /*0f80*/  PRMT R28, RZ, 0x7610, R28 ;  /* 0x00007610ff1c7816 */ /* 0x000fe4000000001c */
[----:B------:R-:W-:Y:S02]  /*0f90*/  PRMT R54, RZ, 0x7610, R54 ;  /* 0x00007610ff367816 */ /* 0x000fe40000000036 */
[----:B------:R-:W-:-:S02]  /*0fa0*/  PRMT R56, RZ, 0x7610, R56 ;  /* 0x00007610ff387816 */ /* 0x000fc40000000038 */
[----:B------:R-:W-:Y:S01]  /*0fb0*/  LEA.HI.X R23, R21, R20, R23, 0x1, P4 ;  /* 0x0000001415177211 */ /* 0x000fe200020f0c17 */
[----:B--2---:R-:W-:Y:S04]  /*0fc0*/  STS.U16 [R33], R0 ;  /* 0x0000000021007388 */ /* 0x004fe80000000400 */
[----:B---3--:R-:W-:Y:S04]  /*0fd0*/  STS.U16 [R33+0x40], R16 ;  /* 0x0000401021007388 */ /* 0x008fe80000000400 */
[----:B----4-:R-:W-:Y:S04]  /*0fe0*/  STS.U16 [R33+0x80], R24 ;  /* 0x0000801821007388 */ /* 0x010fe80000000400 */
[----:B------:R-:W-:Y:S01]  /*0ff0*/  STS.U16 [R33+0xc0], R26 ;  /* 0x0000c01a21007388 */ /* 0x000fe20000000400 */
[----:B------:R-:W-:-:S03]  /*1000*/  NOP ;  /* 0x0000000000007918 */ /* 0x000fc60000000000 */
[----:B------:R-:W0:Y:S01]  /*1010*/  LDS.64 R58, [R32] ;  /* 0x00000000203a7984 */ /* 0x000e220000000a00 */
[----:B------:R-:W-:Y:S06]  /*1020*/  BAR.SYNC.DEFER_BLOCKING 0x0 ;  /* 0x0000000000007b1d */ /* 0x000fec0000010000 */
[----:B------:R-:W2:Y:S04]  /*1030*/  @!P0 LDG.E.U16 R28, desc[UR14][R18.64] ;  /* 0x0000000e121c8981 */ /* 0x000ea8000c1e1500 */
[----:B------:R-:W3:Y:S04]  /*1040*/  @!P3 LDG.E.U16 R30, desc[UR14][R22.64] ;  /* 0x0000000e161eb981 */ /* 0x000ee8000c1e1500 */
[----:B------:R-:W4:Y:S04]  /*1050*/  @!P2 LDG.E.U16 R54, desc[UR14][R22.64+0x40] ;  /* 0x0000400e1636a981 */ /* 0x000f28000c1e1500 */
[----:B------:R1:W4:Y:S01]  /*1060*/  @!P1 LDG.E.U16 R56, desc[UR14][R22.64+0x80] ;  /* 0x0000800e16389981 */ /* 0x000322000c1e1500 */
[C---:B0-----:R-:W-:Y:S01]  /*1070*/  PRMT R20, R58.reuse, 0x7632, R20 ;  /* 0x000076323a147816 */ /* 0x041fe20000000014 */
[C---:B------:R-:W-:Y:S01]  /*1080*/  IMAD.U32 R16, R59.reuse, 0x10000, RZ ;  /* 0x000100003b107824 */ /* 0x040fe200078e00ff */
[----:B------:R-:W-:Y:S01]  /*1090*/  PRMT R24, R59, 0x7632, R24 ;  /* 0x000076323b187816 */ /* 0x000fe20000000018 */
[----:B------:R-:W0:Y:S01]  /*10a0*/  S2UR UR7, SR_CgaCtaId ;  /* 0x00000000000779c3 */ /* 0x000e220000008800 */
[----:B------:R-:W-:Y:S01]  /*10b0*/  SHF.L.U32 R0, R58, 0x10, RZ ;  /* 0x000000103a007819 */ /* 0x000fe200000006ff */
[----:B------:R-:W-:Y:S01]  /*10c0*/  IMAD.U32 R60, R5, 0x10000, RZ ;  /* 0x00010000053c7824 */ /* 0x000fe200078e00ff */
[----:B------:R-:W-:Y:S01]  /*10d0*/  SHF.L.U32 R20, R20, 0x10, RZ ;  /* 0x0000001014147819 */ /* 0x000fe200000006ff */
[----:B------:R-:W-:Y:S01]  /*10e0*/  IMAD.U32 R24, R24, 0x10000, RZ ;  /* 0x0001000018187824 */ /* 0x000fe200078e00ff */
[----:B------:R-:W-:Y:S01]  /*10f0*/  PRMT R58, R4, 0x7632, R58 ;  /* 0x00007632043a7816 */ /* 0x000fe2000000003a */
[----:B-1----:R-:W-:Y:S01]  /*1100*/  FMUL.FTZ R23, R16, -1.4426950216293334961 ;  /* 0xbfb8aa3b10177820 */ /* 0x002fe20000410000 */
[----:B------:R-:W-:Y:S01]  /*1110*/  FMUL.FTZ R21, R0, -1.4426950216293334961 ;  /* 0xbfb8aa3b00157820 */ /* 0x000fe20000410000 */
[----:B------:R-:W-:Y:S01]  /*1120*/  FMUL.FTZ R22, R20, -1.4426950216293334961 ;  /* 0xbfb8aa3b14167820 */ /* 0x000fe20000410000 */
[----:B------:R-:W-:Y:S01]  /*1130*/  FMUL.FTZ R25, R24, -1.4426950216293334961 ;  /* 0xbfb8aa3b18197820 */ /* 0x000fe20000410000 */
[----:B------:R-:W-:Y:S01]  /*1140*/  SHF.L.U32 R58, R58, 0x10, RZ ;  /* 0x000000103a3a7819 */ /* 0x000fe200000006ff */
[----:B------:R-:W-:Y:S01]  /*1150*/  UMOV UR5, 0x400 ;  /* 0x0000040000057882 */ /* 0x000fe20000000000 */
[----:B------:R-:W1:Y:S01]  /*1160*/  MUFU.EX2 R23, R23 ;  /* 0x0000001700177308 */ /* 0x000e620000000800 */
[----:B------:R-:W-:Y:S01]  /*1170*/  ISETP.NE.AND P1, PT, R47, RZ, PT ;  /* 0x000000ff2f00720c */ /* 0x000fe20003f25270 */
[----:B------:R-:W-:Y:S06]  /*1180*/  BSSY B0, `(.L_x_9997) ;  /* 0x0000051000007945 */ /* 0x000fec0003800000 */
[----:B------:R-:W1:Y:S01]  /*1190*/  MUFU.EX2 R21, R21 ;  /* 0x0000001500157308 */ /* 0x000e620000000800 */
[----:B0-----:R-:W-:-:S07]  /*11a0*/  ULEA UR5, UR7, UR5, 0x18 ;  /* 0x0000000507057291 */ /* 0x001fce000f8ec03f */
[----:B------:R-:W0:Y:S01]  /*11b0*/  MUFU.EX2 R22, R22 ;  /* 0x0000001600167308 */ /* 0x000e220000000800 */
[----:B-1----:R-:W-:Y:S01]  /*11c0*/  FADD.FTZ R57, R23, 1 ;  /* 0x3f80000017397421 */ /* 0x002fe20000010000 */
[----:B------:R-:W-:-:S05]  /*11d0*/  PRMT R23, R5, 0x7632, R23 ;  /* 0x0000763205177816 */ /* 0x000fca0000000017 */
[----:B------:R-:W-:Y:S01]  /*11e0*/  IMAD.U32 R23, R23, 0x10000, RZ ;  /* 0x0001000017177824 */ /* 0x000fe200078e00ff */
[----:B------:R-:W1:Y:S01]  /*11f0*/  MUFU.EX2 R25, R25 ;  /* 0x0000001900197308 */ /* 0x000e620000000800 */
[----:B------:R-:W-:Y:S01]  /*1200*/  FADD.FTZ R29, R21, 1 ;  /* 0x3f800000151d7421 */ /* 0x000fe20000010000 */
[----:B------:R-:W-:-:S06]  /*1210*/  SHF.L.U32 R21, R4, 0x10, RZ ;  /* 0x0000001004157819 */ /* 0x000fcc00000006ff */
[----:B------:R-:W1:Y:S01]  /*1220*/  MUFU.RCP R57, R57 ;  /* 0x0000003900397308 */ /* 0x000e620000001000 */
[----:B0-----:R-:W-:-:S07]  /*1230*/  FADD.FTZ R59, R22, 1 ;  /* 0x3f800000163b7421 */ /* 0x001fce0000010000 */
[----:B------:R-:W0:Y:S01]  /*1240*/  MUFU.RCP R29, R29 ;  /* 0x0000001d001d7308 */ /* 0x000e220000001000 */
[----:B-1----:R-:W-:-:S07]  /*1250*/  FADD.FTZ R61, R25, 1 ;  /* 0x3f800000193d7421 */ /* 0x002fce0000010000 */
[----:B------:R-:W1:Y:S01]  /*1260*/  MUFU.RCP R59, R59 ;  /* 0x0000003b003b7308 */ /* 0x000e620000001000 */
[----:B------:R-:W-:-:S04]  /*1270*/  FADD.FTZ R27, -R57, 1 ;  /* 0x3f800000391b7421 */ /* 0x000fc80000010100 */
[----:B------:R-:W-:-:S03]  /*1280*/  FFMA.FTZ R31, R16, R27, 1 ;  /* 0x3f800000101f7423 */ /* 0x000fc6000001001b */
[----:B------:R-:W1:Y:S01]  /*1290*/  MUFU.RCP R61, R61 ;  /* 0x0000003d003d7308 */ /* 0x000e620000001000 */
[----:B0-----:R-:W-:-:S04]  /*12a0*/  FADD.FTZ R5, -R29, 1 ;  /* 0x3f8000001d057421 */ /* 0x001fc80000010100 */
[----:B------:R-:W-:Y:S01]  /*12b0*/  FFMA.FTZ R5, R0, R5, 1 ;  /* 0x3f80000000057423 */ /* 0x000fe20000010005 */
[----:B-1----:R-:W-:-:S04]  /*12c0*/  FADD.FTZ R27, -R59, 1 ;  /* 0x3f8000003b1b7421 */ /* 0x002fc80000010100 */
[----:B------:R-:W-:Y:S01]  /*12d0*/  FFMA.FTZ R27, R20, R27, 1 ;  /* 0x3f800000141b7423 */ /* 0x000fe2000001001b */
[----:B------:R-:W-:-:S04]  /*12e0*/  FADD.FTZ R63, -R61, 1 ;  /* 0x3f8000003d3f7421 */ /* 0x000fc80000010100 */
[----:B------:R-:W-:Y:S01]  /*12f0*/  FFMA.FTZ R63, R24, R63, 1 ;  /* 0x3f800000183f7423 */ /* 0x000fe2000001003f */
[----:B--2---:R-:W-:Y:S04]  /*1300*/  STS.U16 [R33], R28 ;  /* 0x0000001c21007388 */ /* 0x004fe80000000400 */
[----:B---3--:R-:W-:Y:S04]  /*1310*/  STS.U16 [R33+0x40], R30 ;  /* 0x0000401e21007388 */ /* 0x008fe80000000400 */
[----:B----4-:R0:W-:Y:S04]  /*1320*/  STS.U16 [R33+0x80], R54 ;  /* 0x0000803621007388 */ /* 0x0101e80000000400 */
[----:B------:R-:W-:Y:S01]  /*1330*/  STS.U16 [R33+0xc0], R56 ;  /* 0x0000c03821007388 */ /* 0x000fe20000000400 */
[----:B------:R-:W-:-:S03]  /*1340*/  NOP ;  /* 0x0000000000007918 */ /* 0x000fc60000000000 */
[----:B------:R-:W1:Y:S01]  /*1350*/  LDS.64 R18, [R32] ;  /* 0x0000000020127984 */ /* 0x000e620000000a00 */
[----:B0-----:R-:W-:Y:S02]  /*1360*/  MOV R54, UR5 ;  /* 0x0000000500367c02 */ /* 0x001fe40008000f00 */
[C---:B-1----:R-:W-:Y:S02]  /*1370*/  PRMT R25, R18.reuse, 0x7632, R25 ;  /* 0x0000763212197816 */ /* 0x042fe40000000019 */
[C---:B------:R-:W-:Y:S01]  /*1380*/  PRMT R22, R19.reuse, 0x7632, R22 ;  /* 0x0000763213167816 */ /* 0x040fe20000000016 */
[----:B------:R-:W-:Y:S01]  /*1390*/  IMAD.U32 R19, R19, 0x10000, RZ ;  /* 0x0001000013137824 */ /* 0x000fe200078e00ff */
[----:B------:R-:W-:Y:S02]  /*13a0*/  SHF.L.U32 R18, R18, 0x10, RZ ;  /* 0x0000001012127819 */ /* 0x000fe400000006ff */
[----:B------:R-:W-:Y:S01]  /*13b0*/  SHF.L.U32 R25, R25, 0x10, RZ ;  /* 0x0000001019197819 */ /* 0x000fe200000006ff */
[----:B------:R-:W-:-:S02]  /*13c0*/  IMAD.U32 R22, R22, 0x10000, RZ ;  /* 0x0001000016167824 */ /* 0x000fc400078e00ff */
[----:B------:R-:W-:Y:S01]  /*13d0*/  FMUL.FTZ R28, R60, R19 ;  /* 0x000000133c1c7220 */ /* 0x000fe20000410000 */
[----:B------:R-:W-:Y:S01]  /*13e0*/  FMUL.FTZ R4, R21, R18 ;  /* 0x0000001215047220 */ /* 0x000fe20000410000 */
[----:B------:R-:W-:Y:S01]  /*13f0*/  FMUL.FTZ R26, R58, R25 ;  /* 0x000000193a1a7220 */ /* 0x000fe20000410000 */
[----:B------:R-:W-:Y:S02]  /*1400*/  FMUL.FTZ R30, R23, R22 ;  /* 0x00000016171e7220 */ /* 0x000fe40000410000 */
[----:B------:R-:W-:Y:S01]  /*1410*/  FMUL.FTZ R4, R29, R4 ;  /* 0x000000041d047220 */ /* 0x000fe20000410000 */
[----:B------:R-:W-:Y:S01]  /*1420*/  FMUL.FTZ R28, R57, R28 ;  /* 0x0000001c391c7220 */ /* 0x000fe20000410000 */
[----:B------:R-:W-:Y:S01]  /*1430*/  FMUL.FTZ R26, R59, R26 ;  /* 0x0000001a3b1a7220 */ /* 0x000fe20000410000 */
[----:B------:R-:W-:Y:S01]  /*1440*/  FMUL.FTZ R30, R61, R30 ;  /* 0x0000001e3d1e7220 */ /* 0x000fe20000410000 */
[----:B------:R-:W-:Y:S01]  /*1450*/  FMUL.FTZ R4, R4, R5 ;  /* 0x0000000504047220 */ /* 0x000fe20000410000 */
[----:B------:R-:W-:Y:S01]  /*1460*/  FMUL.FTZ R28, R28, R31 ;  /* 0x0000001f1c1c7220 */ /* 0x000fe20000410000 */
[----:B------:R-:W-:Y:S01]  /*1470*/  FMUL.FTZ R27, R26, R27 ;  /* 0x0000001b1a1b7220 */ /* 0x000fe20000410000 */
[----:B------:R-:W-:-:S04]  /*1480*/  FMUL.FTZ R63, R30, R63 ;  /* 0x0000003f1e3f7220 */ /* 0x000fc80000410000 */
[----:B------:R-:W-:Y:S02]  /*1490*/  F2FP.BF16.F32.PACK_AB R4, R27, R4 ;  /* 0x000000041b04723e */ /* 0x000fe400000010ff */
[----:B------:R-:W-:Y:S01]  /*14a0*/  F2FP.BF16.F32.PACK_AB R5, R63, R28 ;  /* 0x0000001c3f05723e */ /* 0x000fe200000010ff */
[----:B------:R-:W-:Y:S08]  /*14b0*/  BAR.SYNC.DEFER_BLOCKING 0x0 ;  /* 0x0000000000007b1d */ /* 0x000ff00000010000 */
[----:B------:R-:W0:Y:S01]  /*14c0*/  LDC.64 R62, c[0x0][0x398] ;  /* 0x0000e600ff3e7b82 */ /* 0x000e220000000a00 */
[----:B------:R1:W-:Y:S01]  /*14d0*/  STS.64 [R32], R4 ;  /* 0x0000000420007388 */ /* 0x0003e20000000a00 */
[----:B------:R-:W-:-:S03]  /*14e0*/  NOP ;  /* 0x0000000000007918 */ /* 0x000fc60000000000 */
[----:B------:R-:W-:Y:S01]  /*14f0*/  LDS.U16 R65, [R33] ;  /* 0x0000000021417984 */ /* 0x000fe20000000400 */
[C---:B0-----:R-:W-:Y:S02]  /*1500*/  IMAD R28, R62.reuse, UR17, RZ ;  /* 0x000000113e1c7c24 */ /* 0x041fe4000f8e02ff */
[----:B------:R-:W-:Y:S01]  /*1510*/  IMAD.WIDE.U32 R26, R62, UR16, RZ ;  /* 0x000000103e1a7c25 */ /* 0x000fe2000f8e00ff */
[----:B------:R-:W-:Y:S01]  /*1520*/  LDS.U16 R67, [R33+0x40] ;  /* 0x0000400021437984 */ /* 0x000fe20000000400 */
[C---:B-1----:R-:W-:Y:S02]  /*1530*/  IADD3 R4, P2, R40.reuse, R6, RZ ;  /* 0x0000000628047210 */ /* 0x042fe40007f5e0ff */
[----:B------:R-:W-:Y:S01]  /*1540*/  IMAD R63, R63, UR16, R28 ;  /* 0x000000103f3f7c24 */ /* 0x000fe2000f8e021c */
[----:B------:R-:W-:Y:S01]  /*1550*/  LDS.U16 R69, [R33+0x80] ;  /* 0x0000800021457984 */ /* 0x000fe20000000400 */
[----:B------:R-:W-:Y:S02]  /*1560*/  IADD3.X R5, R39, R7, RZ, P2, !PT ;  /* 0x0000000727057210 */ /* 0x000fe400017fe4ff */
[----:B------:R-:W-:Y:S01]  /*1570*/  IMAD.IADD R77, R27, 0x1, R63 ;  /* 0x000000011b4d7824 */ /* 0x000fe200078e023f */
        /* <DEDUP_REMOVED lines=17> */
.L_x_9998:
[----:B------:R-:W-:Y:S05]  /*1690*/  BSYNC B0 ;  /* 0x0000000000007941 */ /* 0x000fea0003800000 */
.L_x_9997:
[----:B------:R-:W-:Y:S01]  /*16a0*/  IMAD.MOV.U32 R27, RZ, RZ, R77 ;  /* 0x000000ffff1b7224 */ /* 0x000fe200078e004d */
[----:B------:R-:W-:Y:S01]  /*16b0*/  ULDC.64 UR8, c[0x0][0x3a0] ;  /* 0x0000e80000087ab9 */ /* 0x000fe20000000a00 */
[-C--:B------:R-:W-:Y:S01]  /*16c0*/  ISETP.GE.AND P2, PT, R37, R75.reuse, PT ;  /* 0x0000004b2500720c */ /* 0x080fe20003f46270 */
[----:B------:R-:W-:Y:S01]  /*16d0*/  IMAD R28, R52, UR8, RZ ;  /* 0x00000008341c7c24 */ /* 0x000fe2000f8e02ff */
[-C--:B------:R-:W-:Y:S01]  /*16e0*/  ISETP.GE.AND P0, PT, R38, R75.reuse, PT ;  /* 0x0000004b2600720c */ /* 0x080fe20003f06270 */
[----:B------:R-:W-:Y:S01]  /*16f0*/  IMAD.WIDE.U32 R26, R55, UR8, R26 ;  /* 0x00000008371a7c25 */ /* 0x000fe2000f8e001a */
[----:B------:R-:W-:-:S03]  /*1700*/  ISETP.GE.AND P3, PT, R36, R75, PT ;  /* 0x0000004b2400720c */ /* 0x000fc60003f66270 */
[----:B------:R-:W-:Y:S01]  /*1710*/  FMUL.FTZ R20, R20, R59 ;  /* 0x0000003b14147220 */ /* 0x000fe20000410000 */
[----:B------:R-:W-:Y:S01]  /*1720*/  FMUL.FTZ R16, R16, R57 ;  /* 0x0000003910107220 */ /* 0x000fe20000410000 */
[----:B------:R-:W-:Y:S01]  /*1730*/  IMAD R31, R55, UR9, R28 ;  /* 0x00000009371f7c24 */ /* 0x000fe2000f8e021c */
[----:B------:R-:W-:Y:S01]  /*1740*/  ULDC.64 UR8, c[0x0][0x3e8] ;  /* 0x0000fa0000087ab9 */ /* 0x000fe20000000a00 */
[----:B------:R-:W-:Y:S01]  /*1750*/  IADD3 R28, P4, R26, UR6, RZ ;  /* 0x000000061a1c7c10 */ /* 0x000fe2000ff9e0ff */
[----:B------:R-:W-:Y:S01]  /*1760*/  FMUL.FTZ R24, R24, R61 ;  /* 0x0000003d18187220 */ /* 0x000fe20000410000 */
[----:B------:R-:W-:Y:S01]  /*1770*/  LEA R26, P5, R14, UR8, 0x1 ;  /* 0x000000080e1a7c11 */ /* 0x000fe2000f8a08ff */
[----:B------:R-:W-:Y:S01]  /*1780*/  IMAD.U32 R61, R3, 0x10000, RZ ;  /* 0x00010000033d7824 */ /* 0x000fe200078e00ff */
[----:B------:R-:W-:Y:S01]  /*1790*/  IADD3.X R30, R31, UR12, R27, P4, !PT ;  /* 0x0000000c1f1e7c10 */ /* 0x000fe2000a7fe41b */
[----:B------:R-:W-:Y:S01]  /*17a0*/  FMUL.FTZ R60, R60, R16 ;  /* 0x000000103c3c7220 */ /* 0x000fe20000410000 */
[----:B------:R-:W-:Y:S01]  /*17b0*/  LEA.HI.X R27, R14, UR9, R17, 0x1, P5 ;  /* 0x000000090e1b7c11 */ /* 0x000fe2000a8f0c11 */
[----:B------:R-:W-:Y:S01]  /*17c0*/  ULDC.64 UR8, c[0x0][0x320] ;  /* 0x0000c80000087ab9 */ /* 0x000fe20000000a00 */
[----:B------:R-:W-:Y:S01]  /*17d0*/  LEA R26, P4, R28, R26, 0x1 ;  /* 0x0000001a1c1a7211 */ /* 0x000fe200078808ff */
[----:B-----5:R-:W-:Y:S01]  /*17e0*/  FADD.FTZ R61, R61, R50 ;  /* 0x000000323d3d7221 */ /* 0x020fe20000010000 */
[----:B------:R-:W-:Y:S01]  /*17f0*/  PRMT R64, R70, 0x7632, R64 ;  /* 0x0000763246407816 */ /* 0x000fe20000000040 */
[----:B------:R-:W-:Y:S01]  /*1800*/  FMUL.FTZ R58, R58, R20 ;  /* 0x000000143a3a7220 */ /* 0x000fe20000410000 */
[----:B------:R-:W-:Y:S01]  /*1810*/  LEA.HI.X R27, R28, R27, R30, 0x1, P4 ;  /* 0x0000001b1c1b7211 */ /* 0x000fe200020f0c1e */
[----:B------:R-:W-:Y:S01]  /*1820*/  FMUL.FTZ R28, R0, R29 ;  /* 0x0000001d001c7220 */ /* 0x000fe20000410000 */
[C---:B------:R-:W-:Y:S01]  /*1830*/  PRMT R0, R2.reuse, 0x7632, R0 ;  /* 0x0000763202007816 */ /* 0x040fe20000000000 */
[----:B------:R-:W-:Y:S01]  /*1840*/  FMUL.FTZ R56, R23, R24 ;  /* 0x0000001817387220 */ /* 0x000fe20000410000 */
[----:B------:R-:W-:Y:S01]  /*1850*/  SHF.L.U32 R29, R2, 0x10, RZ ;  /* 0x00000010021d7819 */ /* 0x000fe200000006ff */
[----:B------:R1:W-:Y:S01]  /*1860*/  @!P2 STG.E.U16 desc[UR14][R26.64+0x40], R69 ;  /* 0x000040451a00a986 */ /* 0x0003e2000c10150e */
[----:B------:R-:W-:-:S02]  /*1870*/  PRMT R2, R3, 0x7632, R2 ;  /* 0x0000763203027816 */ /* 0x000fc40000000002 */
[----:B------:R-:W-:Y:S01]  /*1880*/  SHF.L.U32 R59, R0, 0x10, RZ ;  /* 0x00000010003b7819 */ /* 0x000fe200000006ff */
[----:B------:R1:W-:Y:S01]  /*1890*/  @!P0 STG.E.U16 desc[UR14][R26.64], R67 ;  /* 0x000000431a008986 */ /* 0x0003e2000c10150e */
[----:B------:R-:W-:Y:S01]  /*18a0*/  ISETP.NE.U32.AND P0, PT, RZ, UR8, PT ;  /* 0x00000008ff007c0c */ /* 0x000fe2000bf05070 */
[----:B------:R-:W-:Y:S01]  /*18b0*/  IMAD.U32 R57, R2, 0x10000, RZ ;  /* 0x0001000002397824 */ /* 0x000fe200078e00ff */
[----:B0-----:R-:W-:Y:S01]  /*18c0*/  PRMT R63, R71, 0x7632, R63 ;  /* 0x00007632473f7816 */ /* 0x001fe2000000003f */
[----:B------:R1:W-:Y:S01]  /*18d0*/  @!P3 STG.E.U16 desc[UR14][R26.64+0x80], R73 ;  /* 0x000080491a00b986 */ /* 0x0003e2000c10150e */
[----:B------:R-:W-:Y:S01]  /*18e0*/  ISETP.NE.AND.EX P0, PT, RZ, UR9, PT, P0 ;  /* 0x00000009ff007c0c */ /* 0x000fe2000bf05300 */
[--C-:B------:R-:W-:Y:S01]  /*18f0*/  FADD.FTZ R62, R29, R50.reuse ;  /* 0x000000321d3e7221 */ /* 0x100fe20000010000 */
[--C-:B------:R-:W-:Y:S01]  /*1900*/  FADD.FTZ R59, R59, R50.reuse ;  /* 0x000000323b3b7221 */ /* 0x100fe20000010000 */
[----:B------:R-:W-:Y:S01]  /*1910*/  FADD.FTZ R57, R57, R50 ;  /* 0x0000003239397221 */ /* 0x000fe20000010000 */
[----:B------:R-:W-:-:S09]  /*1920*/  FMUL.FTZ R0, R21, R28 ;  /* 0x0000001c15007220 */ /* 0x000fd20000410000 */
[----:B-1----:R-:W-:Y:S05]  /*1930*/  @!P0 BRA `(.L_x_9999) ;  /* 0x0000000000d88947 */ /* 0x002fea0003800000 */
[----:B------:R-:W-:Y:S01]  /*1940*/  BAR.SYNC.DEFER_BLOCKING 0x0 ;  /* 0x0000000000007b1d */ /* 0x000fe20000010000 */
[----:B------:R-:W-:Y:S01]  /*1950*/  FMUL.FTZ R18, R28, R18 ;  /* 0x000000121c127220 */ /* 0x000fe20000410000 */
[----:B------:R-:W-:Y:S01]  /*1960*/  FMUL.FTZ R25, R20, R25 ;  /* 0x0000001914197220 */ /* 0x000fe20000410000 */
[----:B------:R-:W-:Y:S01]  /*1970*/  FMUL.FTZ R16, R16, R19 ;  /* 0x0000001310107220 */ /* 0x000fe20000410000 */
[----:B------:R-:W-:-:S04]  /*1980*/  FMUL.FTZ R3, R24, R22 ;  /* 0x0000001618037220 */ /* 0x000fc80000410000 */
[----:B------:R-:W0:Y:S01]  /*1990*/  LDC.64 R20, c[0x0][0x2c0] ;  /* 0x0000b000ff147b82 */ /* 0x000e220000000a00 */
[----:B------:R-:W-:Y:S01]  /*19a0*/  F2FP.BF16.F32.PACK_AB R2, R25, R18 ;  /* 0x000000121902723e */ /* 0x000fe200000010ff */
[----:B------:R-:W-:Y:S01]  /*19b0*/  BSSY B0, `(.L_x_10000) ;  /* 0x000001e000007945 */ /* 0x000fe20003800000 */
[----:B------:R-:W-:Y:S02]  /*19c0*/  F2FP.BF16.F32.PACK_AB R3, R3, R16 ;  /* 0x000000100303723e */ /* 0x000fe400000010ff */
[----:B------:R-:W-:-:S03]  /*19d0*/  LEA R16, P2, R14, UR8, 0x1 ;  /* 0x000000080e107c11 */ /* 0x000fc6000f8408ff */
[----:B------:R1:W-:Y:S01]  /*19e0*/  STS.64 [R32], R2 ;  /* 0x0000000220007388 */ /* 0x0003e20000000a00 */
        /* <DEDUP_REMOVED lines=26> */
.L_x_10001:
[----:B------:R-:W-:Y:S05]  /*1b90*/  BSYNC B0 ;  /* 0x0000000000007941 */ /* 0x000fea0003800000 */
.L_x_10000:
[----:B------:R-:W-:Y:S01]  /*1ba0*/  IMAD.MOV.U32 R3, RZ, RZ, R65 ;  /* 0x000000ffff037224 */ /* 0x000fe200078e0041 */
[----:B------:R-:W-:Y:S01]  /*1bb0*/  ULDC.64 UR10, c[0x0][0x2c8] ;  /* 0x0000b200000a7ab9 */ /* 0x000fe20000000a00 */
[----:B------:R-:W-:Y:S01]  /*1bc0*/  LEA.HI.X R14, R14, UR9, R17, 0x1, P2 ;  /* 0x000000090e0e7c11 */ /* 0x000fe200090f0c11 */
[----:B------:R-:W-:Y:S01]  /*1bd0*/  IMAD R18, R52, UR10, RZ ;  /* 0x0000000a34127c24 */ /* 0x000fe2000f8e02ff */
[-C--:B------:R-:W-:Y:S01]  /*1be0*/  ISETP.GE.AND P0, PT, R38, R31.reuse, PT ;  /* 0x0000001f2600720c */ /* 0x080fe20003f06270 */
[----:B------:R-:W-:Y:S01]  /*1bf0*/  IMAD.WIDE.U32 R2, R55, UR10, R2 ;  /* 0x0000000a37027c25 */ /* 0x000fe2000f8e0002 */
[-C--:B------:R-:W-:Y:S02]  /*1c00*/  ISETP.GE.AND P2, PT, R37, R31.reuse, PT ;  /* 0x0000001f2500720c */ /* 0x080fe40003f46270 */
[----:B------:R-:W-:Y:S01]  /*1c10*/  ISETP.GE.AND P3, PT, R36, R31, PT ;  /* 0x0000001f2400720c */ /* 0x000fe20003f66270 */
[----:B------:R-:W-:Y:S01]  /*1c20*/  IMAD R17, R55, UR11, R18 ;  /* 0x0000000b37117c24 */ /* 0x000fe2000f8e0212 */
[----:B------:R-:W-:-:S04]  /*1c30*/  IADD3 R15, P4, R2, UR6, RZ ;  /* 0x00000006020f7c10 */ /* 0x000fc8000ff9e0ff */
[----:B------:R-:W-:Y:S02]  /*1c40*/  IADD3.X R3, R17, UR12, R3, P4, !PT ;  /* 0x0000000c11037c10 */ /* 0x000fe4000a7fe403 */
[----:B------:R-:W-:-:S04]  /*1c50*/  LEA R2, P4, R15, R16, 0x1 ;  /* 0x000000100f027211 */ /* 0x000fc800078808ff */
[----:B------:R-:W-:-:S05]  /*1c60*/  LEA.HI.X R3, R15, R14, R3, 0x1, P4 ;  /* 0x0000000e0f037211 */ /* 0x000fca00020f0c03 */
[----:B------:R1:W-:Y:S04]  /*1c70*/  @!P0 STG.E.U16 desc[UR14][R2.64], R25 ;  /* 0x0000001902008986 */ /* 0x0003e8000c10150e */
[----:B------:R1:W-:Y:S04]  /*1c80*/  @!P2 STG.E.U16 desc[UR14][R2.64+0x40], R27 ;  /* 0x0000401b0200a986 */ /* 0x0003e8000c10150e */
[----:B------:R1:W-:Y:S02]  /*1c90*/  @!P3 STG.E.U16 desc[UR14][R2.64+0x80], R29 ;  /* 0x0000801d0200b986 */ /* 0x0003e4000c10150e */
.L_x_9999:
[----:B------:R-:W2:Y:S01]  /*1ca0*/  LDC R31, c[0x0][0x21c] ;  /* 0x00008700ff1f7b82 */ /* 0x000ea20000000800 */
[----:B------:R-:W-:Y:S01]  /*1cb0*/  SHF.L.U32 R81, R70, 0x10, RZ ;  /* 0x0000001046517819 */ /* 0x000fe200000006ff */
[----:B------:R-:W-:Y:S01]  /*1cc0*/  IMAD.U32 R80, R64, 0x10000, RZ ;  /* 0x0001000040507824 */ /* 0x000fe200078e00ff */
[----:B------:R-:W-:Y:S01]  /*1cd0*/  SHF.L.U32 R78, R71, 0x10, RZ ;  /* 0x00000010474e7819 */ /* 0x000fe200000006ff */
[----:B------:R-:W-:Y:S01]  /*1ce0*/  IMAD.U32 R76, R63, 0x10000, RZ ;  /* 0x000100003f4c7824 */ /* 0x000fe200078e00ff */
[----:B-1----:R-:W-:Y:S01]  /*1cf0*/  HFMA2.MMA R25, -RZ, RZ, 0, 0 ;  /* 0x00000000ff197435 */ /* 0x002fe200000001ff */
[C---:B------:R-:W-:Y:S01]  /*1d00*/  FFMA.FTZ R51, R0.reuse, R81, R51 ;  /* 0x0000005100337223 */ /* 0x040fe20000010033 */
[-C--:B------:R-:W-:Y:S01]  /*1d10*/  FMUL.FTZ R74, R0, R53.reuse ;  /* 0x00000035004a7220 */ /* 0x080fe20000410000 */
[-C--:B------:R-:W-:Y:S01]  /*1d20*/  FMUL.FTZ R73, R58, R53.reuse ;  /* 0x000000353a497220 */ /* 0x080fe20000410000 */
[-C--:B------:R-:W-:Y:S01]  /*1d30*/  FMUL.FTZ R72, R60, R53.reuse ;  /* 0x000000353c487220 */ /* 0x080fe20000410000 */
[----:B------:R-:W-:Y:S01]  /*1d40*/  FFMA.FTZ R51, R58, R80, R51 ;  /* 0x000000503a337223 */ /* 0x000fe20000010033 */
[----:B------:R-:W-:Y:S01]  /*1d50*/  FMUL.FTZ R69, R56, R53 ;  /* 0x0000003538457220 */ /* 0x000fe20000410000 */
[----:B------:R-:W-:Y:S01]  /*1d60*/  IMAD.MOV.U32 R68, RZ, RZ, RZ ;  /* 0x000000ffff447224 */ /* 0x000fe200078e00ff */
[----:B------:R-:W-:Y:S01]  /*1d70*/  CS2R R66, SRZ ;  /* 0x0000000000427805 */ /* 0x000fe2000001ff00 */
[----:B------:R-:W-:-:S04]  /*1d80*/  FFMA.FTZ R51, R60, R78, R51 ;  /* 0x0000004e3c337223 */ /* 0x000fc80000010033 */
[----:B------:R-:W-:Y:S01]  /*1d90*/  FFMA.FTZ R51, R56, R76, R51 ;  /* 0x0000004c38337223 */ /* 0x000fe20000010033 */
[----:B------:R-:W-:Y:S01]  /*1da0*/  BAR.SYNC.DEFER_BLOCKING 0x0 ;  /* 0x0000000000007b1d */ /* 0x000fe20000010000 */
[----:B--2---:R-:W-:-:S13]  /*1db0*/  ISETP.GE.AND P0, PT, R31, 0x1, PT ;  /* 0x000000011f00780c */ /* 0x004fda0003f06270 */
[----:B------:R-:W-:Y:S05]  /*1dc0*/  @!P0 BRA `(.L_x_10002) ;  /* 0x0000001000648947 */ /* 0x000fea0003800000 */
[C---:B------:R-:W-:Y:S01]  /*1dd0*/  IADD3 R14, R46.reuse, -0x1, RZ ;  /* 0xffffffff2e0e7810 */ /* 0x040fe20007ffe0ff */
[----:B------:R-:W-:Y:S01]  /*1de0*/  VIADD R16, R46, 0xfffffffe ;  /* 0xfffffffe2e107836 */ /* 0x000fe20000000000 */
[----:B------:R-:W-:Y:S01]  /*1df0*/  ULDC.64 UR8, c[0x0][0x230] ;  /* 0x00008c0000087ab9 */ /* 0x000fe20000000a00 */
[----:B------:R-:W-:Y:S01]  /*1e00*/  ULDC.64 UR10, c[0x0][0x248] ;  /* 0x00009200000a7ab9 */ /* 0x000fe20000000a00 */
[----:B------:R-:W-:Y:S01]  /*1e10*/  LEA.HI R15, R14, R14, RZ, 0x1 ;  /* 0x0000000e0e0f7211 */ /* 0x000fe200078f08ff */
[----:B------:R-:W1:Y:S01]  /*1e20*/  LDC.64 R2, c[0x0][0x2d0] ;  /* 0x0000b400ff027b82 */ /* 0x000e620000000a00 */
[----:B------:R-:W-:Y:S01]  /*1e30*/  IMAD R31, R16, R31, RZ ;  /* 0x0000001f101f7224 */ /* 0x000fe200078e02ff */
[----:B------:R-:W-:Y:S01]  /*1e40*/  UMOV UR5, URZ ;  /* 0x0000003f00057c82 */ /* 0x000fe20008000000 */
[----:B------:R-:W-:Y:S01]  /*1e50*/  LOP3.LUT R15, R15, 0xfffffe, RZ, 0xc0, !PT ;  /* 0x00fffffe0f0f7812 */ /* 0x000fe200078ec0ff */
[----:B------:R-:W-:Y:S01]  /*1e60*/  IMAD R16, R52, UR8, RZ ;  /* 0x0000000834107c24 */ /* 0x000fe2000f8e02ff */
[----:B------:R-:W-:Y:S01]  /*1e70*/  ULDC UR7, c[0x0][0x224] ;  /* 0x0000890000077ab9 */ /* 0x000fe20000000800 */
[----:B------:R-:W-:Y:S01]  /*1e80*/  IMAD.WIDE.U32 R24, R55, UR8, RZ ;  /* 0x0000000837187c25 */ /* 0x000fe2000f8e00ff */
[----:B------:R-:W-:Y:S01]  /*1e90*/  IADD3 R83, R14, -R15, RZ ;  /* 0x8000000f0e537210 */ /* 0x000fe20007ffe0ff */
[----:B0-----:R-:W0:Y:S02]  /*1ea0*/  LDC.64 R20, c[0x0][0x2d8] ;  /* 0x0000b600ff147b82 */ /* 0x001e240000000a00 */
[----:B------:R-:W-:Y:S01]  /*1eb0*/  IMAD R14, R52, UR10, RZ ;  /* 0x0000000a340e7c24 */ /* 0x000fe2000f8e02ff */
[----:B------:R-:W-:Y:S01]  /*1ec0*/  SHF.L.U32 R83, R83, 0x8, RZ ;  /* 0x0000000853537819 */ /* 0x000fe200000006ff */
[C---:B------:R-:W-:Y:S01]  /*1ed0*/  IMAD R85, R55.reuse, UR9, R16 ;  /* 0x0000000937557c24 */ /* 0x040fe2000f8e0210 */
[----:B------:R-:W-:Y:S01]  /*1ee0*/  ULDC.64 UR8, c[0x0][0x268] ;  /* 0x00009a0000087ab9 */ /* 0x000fe20000000a00 */
[----:B------:R-:W-:-:S02]  /*1ef0*/  IMAD R89, R55, UR11, R14 ;  /* 0x0000000b37597c24 */ /* 0x000fc4000f8e020e */
[----:B------:R-:W2:Y:S01]  /*1f00*/  LDC.64 R22, c[0x0][0x2e0] ;  /* 0x0000b800ff167b82 */ /* 0x000ea20000000a00 */
[----:B------:R-:W-:Y:S02]  /*1f10*/  IMAD R30, R52, UR8, RZ ;  /* 0x00000008341e7c24 */ /* 0x000fe4000f8e02ff */
[----:B------:R-:W-:-:S04]  /*1f20*/  IMAD.WIDE.U32 R26, R55, UR10, RZ ;  /* 0x0000000a371a7c25 */ /* 0x000fc8000f8e00ff */
[C---:B------:R-:W-:Y:S01]  /*1f30*/  IMAD.WIDE.U32 R28, R55.reuse, UR8, RZ ;  /* 0x00000008371c7c25 */ /* 0x040fe2000f8e00ff */
[----:B------:R-:W3:Y:S01]  /*1f40*/  LDC.64 R14, c[0x0][0x238] ;  /* 0x00008e00ff0e7b82 */ /* 0x000ee20000000a00 */
[----:B-1----:R-:W-:Y:S02]  /*1f50*/  LEA R75, P0, R24, R2, 0x2 ;  /* 0x00000002184b7211 */ /* 0x002fe400078010ff */
[----:B------:R-:W-:Y:S02]  /*1f60*/  IMAD R91, R55, UR9, R30 ;  /* 0x00000009375b7c24 */ /* 0x000fe4000f8e021e */
[----:B------:R-:W-:-:S03]  /*1f70*/  IMAD.WIDE R30, R31, 0x8, R12 ;  /* 0x000000081f1e7825 */ /* 0x000fc600078e020c */
[----:B------:R-:W1:Y:S01]  /*1f80*/  LDC.64 R16, c[0x0][0x250] ;  /* 0x00009400ff107b82 */ /* 0x000e620000000a00 */
[C---:B0-----:R-:W-:Y:S01]  /*1f90*/  LEA R77, P2, R26.reuse, R20, 0x2 ;  /* 0x000000141a4d7211 */ /* 0x041fe200078410ff */
[----:B------:R-:W-:Y:S01]  /*1fa0*/  IMAD.IADD R2, R29, 0x1, R91 ;  /* 0x000000011d027824 */ /* 0x000fe200078e025b */
[----:B------:R-:W-:Y:S01]  /*1fb0*/  IADD3 R20, R27, R89, RZ ;  /* 0x000000591b147210 */ /* 0x000fe20007ffe0ff */
[----:B------:R-:W-:Y:S01]  /*1fc0*/  IMAD.MOV.U32 R27, RZ, RZ, R54 ;  /* 0x000000ffff1b7224 */ /* 0x000fe200078e0036 */
[----:B------:R-:W-:Y:S01]  /*1fd0*/  MOV R29, R54 ;  /* 0x00000036001d7202 */ /* 0x000fe20000000f00 */
[----:B------:R-:W-:Y:S01]  /*1fe0*/  VIADD R82, R47, 0x200 ;  /* 0x000002002f527836 */ /* 0x000fe20000000000 */
[----:B------:R-:W-:Y:S01]  /*1ff0*/  LEA.HI.X R26, R26, R21, R20, 0x2, P2 ;  /* 0x000000151a1a7211 */ /* 0x000fe200010f1414 */
[----:B------:R-:W0:Y:S01]  /*2000*/  LDC.64 R18, c[0x0][0x270] ;  /* 0x00009c00ff127b82 */ /* 0x000e220000000a00 */
[----:B--2---:R-:W-:Y:S01]  /*2010*/  LEA R79, P3, R28, R22, 0x2 ;  /* 0x000000161c4f7211 */ /* 0x004fe200078610ff */
[----:B------:R-:W-:Y:S01]  /*2020*/  IMAD.IADD R22, R25, 0x1, R85 ;  /* 0x0000000119167824 */ /* 0x000fe200078e0255 */
[----:B------:R-:W-:-:S02]  /*2030*/  ISETP.NE.AND P2, PT, R47, RZ, PT ;  /* 0x000000ff2f00720c */ /* 0x000fc40003f45270 */
[----:B------:R-:W-:Y:S02]  /*2040*/  LEA.HI.X R28, R28, R23, R2, 0x2, P3 ;  /* 0x000000171c1c7211 */ /* 0x000fe400018f1402 */
[----:B------:R-:W-:Y:S01]  /*2050*/  LEA.HI.X R24, R24, R3, R22, 0x2, P0 ;  /* 0x0000000318187211 */ /* 0x000fe200000f1416 */
[----:B------:R-:W2:Y:S01]  /*2060*/  LDC R65, c[0x0][0x224] ;  /* 0x00008900ff417b82 */ /* 0x000ea20000000800 */
[----:B------:R-:W-:Y:S02]  /*2070*/  ISETP.NE.AND P3, PT, R47, 0x1f, PT ;  /* 0x0000001f2f00780c */ /* 0x000fe40003f65270 */
[----:B------:R-:W-:Y:S02]  /*2080*/  MOV R25, RZ ;  /* 0x000000ff00197202 */ /* 0x000fe40000000f00 */
[----:B---3--:R-:W-:-:S03]  /*2090*/  SHF.L.U64.HI R15, R14, 0x2, R15 ;  /* 0x000000020e0f7819 */ /* 0x008fc6000001020f */
[----:B------:R-:W3:Y:S01]  /*20a0*/  LDC R93, c[0x0][0x21c] ;  /* 0x00008700ff5d7b82 */ /* 0x000ee20000000800 */
[----:B-1----:R-:W-:Y:S02]  /*20b0*/  SHF.L.U64.HI R17, R16, 0x2, R17 ;  /* 0x0000000210117819 */ /* 0x002fe40000010211 */
[----:B0-----:R-:W-:-:S07]  /*20c0*/  SHF.L.U64.HI R19, R18, 0x2, R19 ;  /* 0x0000000212137819 */ /* 0x001fce0000010213 */
.L_x_10007:
[----:B------:R-:W-:Y:S01]  /*20d0*/  IMAD.MOV.U32 R2, RZ, RZ, R75 ;  /* 0x000000ffff027224 */ /* 0x000fe200078e004b */
[----:B------:R-:W-:-:S05]  /*20e0*/  MOV R3, R24 ;  /* 0x0000001800037202 */ /* 0x000fca0000000f00 */
[----:B0-----:R0:W4:Y:S01]  /*20f0*/  LDG.E R84, desc[UR14][R2.64] ;  /* 0x0000000e02547981 */ /* 0x001122000c1e1900 */
[----:B------:R-:W-:Y:S02]  /*2100*/  MOV R20, R77 ;  /* 0x0000004d00147202 */ /* 0x000fe40000000f00 */
[----:B------:R-:W-:-:S05]  /*2110*/  MOV R21, R26 ;  /* 0x0000001a00157202 */ /* 0x000fca0000000f00 */
[----:B------:R-:W2:Y:S01]  /*2120*/  LDG.E R90, desc[UR14][R20.64] ;  /* 0x0000000e145a7981 */ /* 0x000ea2000c1e1900 */
[----:B0-----:R-:W-:Y:S01]  /*2130*/  MOV R2, R79 ;  /* 0x0000004f00027202 */ /* 0x001fe20000000f00 */
[----:B------:R-:W-:-:S05]  /*2140*/  IMAD.MOV.U32 R3, RZ, RZ, R28 ;  /* 0x000000ffff037224 */ /* 0x000fca00078e001c */
[----:B------:R0:W2:Y:S01]  /*2150*/  LDG.E R23, desc[UR14][R2.64] ;  /* 0x0000000e02177981 */ /* 0x0000a2000c1e1900 */
[----:B------:R-:W-:-:S05]  /*2160*/  SEL R89, R83, R82, !P2 ;  /* 0x0000005253597207 */ /* 0x000fca0005000000 */
[----:B------:R-:W-:Y:S01]  /*2170*/  IMAD R92, R89, 0x4, R54 ;  /* 0x00000004595c7824 */ /* 0x000fe200078e0236 */
[----:B------:R-:W-:Y:S02]  /*2180*/  @P3 LEA R94, R47, R54, 0x2 ;  /* 0x000000362f5e3211 */ /* 0x000fe400078e10ff */
[----:B------:R-:W-:-:S04]  /*2190*/  ISETP.GT.AND P0, PT, R46, 0x1, PT ;  /* 0x000000012e00780c */ /* 0x000fc80003f04270 */
[----:B------:R-:W-:Y:S01]  /*21a0*/  ISETP.EQ.AND P0, PT, R87, RZ, P0 ;  /* 0x000000ff5700720c */ /* 0x000fe20000702270 */
[----:B------:R-:W-:Y:S01]  /*21b0*/  HFMA2.MMA R86, -RZ, RZ, 0, 0 ;  /* 0x00000000ff567435 */ /* 0x000fe200000001ff */
[----:B------:R-:W-:Y:S01]  /*21c0*/  FMUL.FTZ R89, R61, R78 ;  /* 0x0000004e3d597220 */ /* 0x000fe20000410000 */
[----:B------:R-:W-:Y:S10]  /*21d0*/  BSSY B0, `(.L_x_10003) ;  /* 0x0000023000007945 */ /* 0x000ff40003800000 */
[----:B0-----:R-:W-:Y:S01]  /*21e0*/  @P0 MOV R2, R30 ;  /* 0x0000001e00020202 */ /* 0x001fe20000000f00 */
[----:B------:R-:W-:-:S02]  /*21f0*/  @P0 IMAD.MOV.U32 R3, RZ, RZ, R31 ;  /* 0x000000ffff030224 */ /* 0x000fc400078e001f */
        /* <DEDUP_REMOVED lines=8> */
[----:B------:R-:W-:-:S03]  /*2280*/  FMUL.FTZ R22, R61, R22 ;  /* 0x000000163d167220 */ /* 0x000fc60000410000 */
[----:B------:R-:W1:Y:S01]  /*2290*/  @P3 LDS R94, [R94+0xb4c] ;  /* 0x000b4c005e5e3984 */ /* 0x000e620000000800 */
[----:B------:R-:W4:Y:S01]  /*22a0*/  MUFU.EX2 R20, R20 ;  /* 0x0000001400147308 */ /* 0x000f220000000800 */
[----:B--2---:R-:W-:Y:S01]  /*22b0*/  FMUL.FTZ R23, R23, R90 ;  /* 0x0000005a17177220 */ /* 0x004fe20000410000 */
[----:B------:R-:W-:Y:S01]  /*22c0*/  FMUL.FTZ R90, R62, R81 ;  /* 0x000000513e5a7220 */ /* 0x000fe20000410000 */
[----:B------:R-:W-:Y:S01]  /*22d0*/  FMUL.FTZ R81, R59, R80 ;  /* 0x000000503b517220 */ /* 0x000fe20000410000 */
[----:B------:R2:W5:Y:S04]  /*22e0*/  @P0 LDG.E R86, desc[UR14][R2.64+0x4] ;  /* 0x0000040e02560981 */ /* 0x000568000c1e1900 */
[----:B------:R-:W0:Y:S08]  /*22f0*/  MUFU.EX2 R21, R21 ;  /* 0x0000001500157308 */ /* 0x000e300000000800 */
[----:B------:R0:W1:Y:S01]  /*2300*/  MUFU.EX2 R80, R22 ;  /* 0x0000001600507308 */ /* 0x0000620000000800 */
[-C--:B--2---:R-:W-:Y:S01]  /*2310*/  FMUL.FTZ R2, R60, R23.reuse ;  /* 0x000000173c027220 */ /* 0x084fe20000410000 */
[-C--:B------:R-:W-:Y:S01]  /*2320*/  FMUL.FTZ R78, R56, R23.reuse ;  /* 0x00000017384e7220 */ /* 0x080fe20000410000 */
[-C--:B------:R-:W-:Y:S01]  /*2330*/  FMUL.FTZ R3, R0, R23.reuse ;  /* 0x0000001700037220 */ /* 0x080fe20000410000 */
[----:B------:R-:W-:Y:S01]  /*2340*/  FMUL.FTZ R95, R58, R23 ;  /* 0x000000173a5f7220 */ /* 0x000fe20000410000 */
[----:B----4-:R-:W-:Y:S01]  /*2350*/  FMUL.FTZ R97, R85, R20 ;  /* 0x0000001455617220 */ /* 0x010fe20000410000 */
[----:B------:R-:W-:Y:S01]  /*2360*/  FFMA.FTZ R91, R20, R90, R81 ;  /* 0x0000005a145b7223 */ /* 0x000fe20000010051 */
[----:B0-----:R-:W-:Y:S01]  /*2370*/  FFMA.FTZ R92, R21, R78, R2 ;  /* 0x0000004e155c7223 */ /* 0x001fe20000010002 */
[----:B------:R-:W-:Y:S06]  /*2380*/  @P3 BRA `(.L_x_10004) ;  /* 0x00000000001c3947 */ /* 0x000fec0003800000 */
[----:B------:R-:W-:Y:S01]  /*2390*/  ISETP.NE.AND P0, PT, R46, R65, PT ;  /* 0x000000412e00720c */ /* 0x000fe20003f05270 */
[----:B-1----:R-:W-:-:S12]  /*23a0*/  IMAD.MOV.U32 R94, RZ, RZ, 0x3f800000 ;  /* 0x3f800000ff5e7424 */ /* 0x002fd800078e00ff */
[----:B------:R-:W-:-:S04]  /*23b0*/  @P0 LEA.HI R22, R46, R46, RZ, 0x1 ;  /* 0x0000002e2e160211 */ /* 0x000fc800078f08ff */
[----:B------:R-:W-:-:S04]  /*23c0*/  @P0 LOP3.LUT R23, R22, 0x3ffffe, RZ, 0xc0, !PT ;  /* 0x003ffffe16170812 */ /* 0x000fc800078ec0ff */
[----:B------:R-:W-:-:S04]  /*23d0*/  @P0 IADD3 R22, -R23, R46, RZ ;  /* 0x0000002e17160210 */ /* 0x000fc80007ffe1ff */
[----:B------:R-:W-:-:S05]  /*23e0*/  @P0 LEA R22, R22, R29, 0xa ;  /* 0x0000001d16160211 */ /* 0x000fca00078e50ff */
[----:B------:R0:W2:Y:S02]  /*23f0*/  @P0 LDS R94, [R22+0x348] ;  /* 0x00034800165e0984 */ /* 0x0000a40000000800 */
.L_x_10004:
[----:B------:R-:W-:Y:S05]  /*2400*/  BSYNC B0 ;  /* 0x0000000000007941 */ /* 0x000fea0003800000 */
.L_x_10003:
[C---:B-12---:R-:W-:Y:S01]  /*2410*/  FMUL.FTZ R23, R21.reuse, R94 ;  /* 0x0000005e15177220 */ /* 0x046fe20000410000 */
[C---:B------:R-:W-:Y:S01]  /*2420*/  FFMA.FTZ R91, R80.reuse, R91, R89 ;  /* 0x0000005b505b7223 */ /* 0x040fe20000010059 */
[C---:B0-----:R-:W-:Y:S01]  /*2430*/  FMUL.FTZ R22, R80.reuse, R97 ;  /* 0x0000006150167220 */ /* 0x041fe20000410000 */
        /* <DEDUP_REMOVED lines=13> */
[----:B------:R-:W4:Y:S01]  /*2510*/  SHFL.DOWN PT, R99, R92, 0x1, 0x1f ;  /* 0x08201f005c637f89 */ /* 0x000f2200000e0000 */
        /* <DEDUP_REMOVED lines=9> */
[----:B------:R-:W4:Y:S02]  /*25b0*/  SHFL.DOWN PT, R99, R92, 0x2, 0x1f ;  /* 0x08401f005c637f89 */ /* 0x000f2400000e0000 */
        /* <DEDUP_REMOVED lines=9> */
[----:B------:R-:W4:Y:S02]  /*2650*/  SHFL.DOWN PT, R99, R92, 0x4, 0x1f ;  /* 0x08801f005c637f89 */ /* 0x000f2400000e0000 */
[C---:B0-----:R-:W-:Y:S01]  /*2660*/  @P0 FFMA.FTZ R96, R97.reuse, R23, R96 ;  /* 0x0000001761600223 */ /* 0x041fe20000010060 */
[----:B------:R-:W-:Y:S01]  /*2670*/  HFMA2.MMA R23, -RZ, RZ, 0, 0 ;  /* 0x00000000ff177435 */ /* 0x000fe200000001ff */
[----:B-1----:R-:W-:Y:S01]  /*2680*/  @P0 FMUL.FTZ R97, R97, R22 ;  /* 0x0000001661610220 */ /* 0x002fe20000410000 */
[----:B------:R-:W-:Y:S01]  /*2690*/  ISETP.GE.AND P0, PT, R46, UR7, PT ;  /* 0x000000072e007c0c */ /* 0x000fe2000bf06270 */
[----:B------:R-:W-:-:S04]  /*26a0*/  IMAD.MOV.U32 R22, RZ, RZ, 0x3f800000 ;  /* 0x3f800000ff167424 */ /* 0x000fc800078e00ff */
[C---:B--2---:R-:W-:Y:S01]  /*26b0*/  @!P3 FFMA.FTZ R91, R92.reuse, R98, R91 ;  /* 0x000000625c5bb223 */ /* 0x044fe2000001005b */
[----:B------:R-:W-:Y:S01]  /*26c0*/  ISETP.EQ.AND P0, PT, R87, RZ, !P0 ;  /* 0x000000ff5700720c */ /* 0x000fe20004702270 */
[----:B------:R-:W-:Y:S01]  /*26d0*/  SHFL.UP PT, R98, R97, 0x8, RZ ;  /* 0x0500000061627989 */ /* 0x000fe200000e00ff */
[----:B----4-:R-:W-:Y:S01]  /*26e0*/  @!P3 FMUL.FTZ R92, R92, R99 ;  /* 0x000000635c5cb220 */ /* 0x010fe20000410000 */
[C---:B------:R-:W-:Y:S02]  /*26f0*/  ISETP.GE.AND P3, PT, R88.reuse, 0x8, PT ;  /* 0x000000085800780c */ /* 0x040fe40003f66270 */
[----:B------:R-:W0:Y:S04]  /*2700*/  SHFL.UP PT, R99, R96, 0x8, RZ ;  /* 0x0500000060637989 */ /* 0x000e2800000e00ff */
[----:B------:R-:W1:Y:S04]  /*2710*/  SHFL.DOWN PT, R100, R91, 0x8, 0x1f ;  /* 0x09001f005b647f89 */ /* 0x000e6800000e0000 */
[----:B------:R-:W2:Y:S04]  /*2720*/  SHFL.DOWN PT, R101, R92, 0x8, 0x1f ;  /* 0x09001f005c657f89 */ /* 0x000ea800000e0000 */
[----:B------:R-:W-:Y:S01]  /*2730*/  @P0 LDS.64 R22, [R27+0xbc8] ;  /* 0x000bc8001b160984 */ /* 0x000fe20000000a00 */
        /* <DEDUP_REMOVED lines=8> */
[----:B------:R-:W-:-:S03]  /*27c0*/  ISETP.NE.AND P4, PT, R88, RZ, PT ;  /* 0x000000ff5800720c */ /* 0x000fc60003f85270 */
[----:B------:R-:W2:Y:S04]  /*27d0*/  SHFL.DOWN PT, R100, R91, 0x10, 0x1f ;  /* 0x0a001f005b647f89 */ /* 0x000ea800000e0000 */
[----:B------:R-:W4:Y:S06]  /*27e0*/  SHFL.DOWN PT, R101, R92, 0x10, 0x1f ;  /* 0x0a001f005c657f89 */ /* 0x000f2c00000e0000 */
[----:B------:R-:W3:Y:S01]  /*27f0*/  @!P4 S2R R102, SR_CgaCtaId ;  /* 0x000000000066c919 */ /* 0x000ee20000008800 */
[----:B0-----:R-:W-:-:S02]  /*2800*/  @P0 FFMA.FTZ R96, R97, R99, R96 ;  /* 0x0000006361600223 */ /* 0x001fc40000010060 */
[----:B------:R-:W-:Y:S01]  /*2810*/  SHFL.IDX PT, R99, R23, RZ, 0x1f ;  /* 0x00001fff17637589 */ /* 0x000fe200000e0000 */
[----:B-1----:R-:W-:Y:S01]  /*2820*/  @P0 FMUL.FTZ R97, R97, R98 ;  /* 0x0000006261610220 */ /* 0x002fe20000410000 */
[----:B------:R-:W-:Y:S02]  /*2830*/  ISETP.GT.AND P0, PT, R88, 0x1e, PT ;  /* 0x0000001e5800780c */ /* 0x000fe40003f04270 */
[----:B-----5:R-:W-:Y:S01]  /*2840*/  SHFL.IDX PT, R98, R86, RZ, 0x1f ;  /* 0x00001fff56627589 */ /* 0x020fe200000e0000 */
[----:B--2---:R-:W-:-:S03]  /*2850*/  @!P3 FFMA.FTZ R91, R92, R100, R91 ;  /* 0x000000645c5bb223 */ /* 0x004fc6000001005b */
[----:B------:R-:W-:Y:S01]  /*2860*/  SHFL.UP PT, R96, R96, 0x1, RZ ;  /* 0x0420000060607989 */ /* 0x000fe200000e00ff */
[----:B----4-:R-:W-:Y:S01]  /*2870*/  @!P3 FMUL.FTZ R92, R92, R101 ;  /* 0x000000655c5cb220 */ /* 0x010fe20000410000 */
[----:B------:R-:W-:Y:S02]  /*2880*/  ISETP.NE.AND P3, PT, R47, 0x1f, PT ;  /* 0x0000001f2f00780c */ /* 0x000fe40003f65270 */
[----:B------:R-:W0:Y:S04]  /*2890*/  SHFL.UP PT, R97, R97, 0x1, RZ ;  /* 0x0420000061617989 */ /* 0x000e2800000e00ff */
        /* <DEDUP_REMOVED lines=9> */
[----:B------:R-:W-:Y:S01]  /*2930*/  SHF.L.U32 R81, R70, 0x10, RZ ;  /* 0x0000001046517819 */ /* 0x000fe200000006ff */
[----:B------:R-:W-:Y:S02]  /*2940*/  IMAD.U32 R78, R71, 0x10000, RZ ;  /* 0x00010000474e7824 */ /* 0x000fe400078e00ff */
[C---:B------:R-:W-:Y:S01]  /*2950*/  FFMA.FTZ R86, R21.reuse, R85, R2 ;  /* 0x0000005515567223 */ /* 0x040fe20000010002 */
[----:B------:R-:W-:Y:S01]  /*2960*/  FFMA.FTZ R98, R80, R90, R89 ;  /* 0x0000005a50627223 */ /* 0x000fe20000010059 */
[----:B--2---:R-:W-:Y:S01]  /*2970*/  FFMA.FTZ R23, R92, R23, R91 ;  /* 0x000000175c177223 */ /* 0x004fe2000001005b */
[----:B------:R-:W-:Y:S01]  /*2980*/  FFMA.FTZ R89, -R62, R81, R101 ;  /* 0x000000513e597223 */ /* 0x000fe20000010165 */
[----:B------:R-:W-:Y:S01]  /*2990*/  FFMA.FTZ R95, R80, R86, R95 ;  /* 0x00000056505f7223 */ /* 0x000fe2000001005f */
[----:B------:R-:W-:Y:S01]  /*29a0*/  FFMA.FTZ R100, R21, R98, R76 ;  /* 0x0000006215647223 */ /* 0x000fe2000001004c */
[----:B------:R-:W-:Y:S01]  /*29b0*/  SHF.L.U32 R80, R64, 0x10, RZ ;  /* 0x0000001040507819 */ /* 0x000fe200000006ff */
[----:B------:R-:W-:Y:S01]  /*29c0*/  FFMA.FTZ R21, R0, R101, RZ ;  /* 0x0000006500157223 */ /* 0x000fe200000100ff */
[-C--:B------:R-:W-:Y:S01]  /*29d0*/  FFMA.FTZ R3, R20, R95.reuse, R3 ;  /* 0x0000005f14037223 */ /* 0x080fe20000010003 */
[----:B------:R-:W-:Y:S01]  /*29e0*/  FMUL.FTZ R94, R59, R95 ;  /* 0x0000005f3b5e7220 */ /* 0x000fe20000410000 */
[----:B------:R-:W-:Y:S01]  /*29f0*/  SHF.L.U32 R76, R63, 0x10, RZ ;  /* 0x000000103f4c7819 */ /* 0x000fe200000006ff */
[----:B------:R-:W-:Y:S01]  /*2a00*/  FFMA.FTZ R99, R58, R90, R21 ;  /* 0x0000005a3a637223 */ /* 0x000fe20000010015 */
[----:B------:R-:W-:Y:S01]  /*2a10*/  FMUL.FTZ R2, R62, R3 ;  /* 0x000000033e027220 */ /* 0x000fe20000410000 */
[----:B------:R-:W-:Y:S01]  /*2a20*/  FFMA.FTZ R90, -R59, R80, R90 ;  /* 0x000000503b5a7223 */ /* 0x000fe2000001015a */
[C---:B------:R-:W-:Y:S01]  /*2a30*/  FFMA.FTZ R96, -R61.reuse, R78, R98 ;  /* 0x0000004e3d607223 */ /* 0x040fe20000010162 */
[----:B------:R-:W-:Y:S01]  /*2a40*/  FMUL.FTZ R97, R61, R86 ;  /* 0x000000563d617220 */ /* 0x000fe20000410000 */
[----:B------:R-:W-:Y:S01]  /*2a50*/  FFMA.FTZ R21, R2, R89, RZ ;  /* 0x0000005902157223 */ /* 0x000fe200000100ff */
[----:B------:R-:W-:Y:S01]  /*2a60*/  FFMA.FTZ R99, R60, R98, R99 ;  /* 0x000000623c637223 */ /* 0x000fe20000010063 */
[C---:B------:R-:W-:Y:S01]  /*2a70*/  FMUL.FTZ R101, R57.reuse, R85 ;  /* 0x0000005539657220 */ /* 0x040fe20000410000 */
[----:B------:R-:W-:Y:S01]  /*2a80*/  FFMA.FTZ R98, -R57, R76, R100 ;  /* 0x0000004c39627223 */ /* 0x000fe20000010164 */
[----:B------:R-:W-:Y:S01]  /*2a90*/  FFMA.FTZ R20, R94, R90, R21 ;  /* 0x0000005a5e147223 */ /* 0x000fe20000010015 */
[----:B------:R-:W-:Y:S01]  /*2aa0*/  FFMA.FTZ R21, R56, R100, R99 ;  /* 0x0000006438157223 */ /* 0x000fe20000010063 */
[----:B------:R-:W-:Y:S01]  /*2ab0*/  FMUL.FTZ R91, R84, R86 ;  /* 0x00000056545b7220 */ /* 0x000fe20000410000 */
[C---:B------:R-:W-:Y:S01]  /*2ac0*/  FADD.FTZ R72, R97.reuse, R72 ;  /* 0x0000004861487221 */ /* 0x040fe20000010000 */
[----:B------:R-:W-:Y:S01]  /*2ad0*/  FFMA.FTZ R20, R97, R96, R20 ;  /* 0x0000006061147223 */ /* 0x000fe20000010014 */
[----:B------:R-:W-:Y:S01]  /*2ae0*/  FMUL.FTZ R22, R92, R22 ;  /* 0x000000165c167220 */ /* 0x000fe20000410000 */
[----:B------:R-:W0:Y:S01]  /*2af0*/  SHFL.DOWN PT, R100, R21, 0x1, 0x1f ;  /* 0x08201f0015647f89 */ /* 0x000e2200000e0000 */
[----:B------:R-:W-:Y:S01]  /*2b00*/  FMUL.FTZ R97, R96, R91 ;  /* 0x0000005b60617220 */ /* 0x000fe20000410000 */
[C---:B------:R-:W-:Y:S01]  /*2b10*/  FFMA.FTZ R20, R101.reuse, R98, R20 ;  /* 0x0000006265147223 */ /* 0x040fe20000010014 */
[----:B------:R-:W-:Y:S01]  /*2b20*/  FMUL.FTZ R91, R84, R95 ;  /* 0x0000005f545b7220 */ /* 0x000fe20000410000 */
[----:B------:R-:W-:Y:S01]  /*2b30*/  @!P1 STS.64 [R27+0xbc8], R22 ;  /* 0x000bc8161b009388 */ /* 0x000fe20000000a00 */
[----:B------:R-:W-:Y:S01]  /*2b40*/  FADD.FTZ R74, R2, R74 ;  /* 0x0000004a024a7221 */ /* 0x000fe20000010000 */
[----:B------:R-:W-:Y:S01]  /*2b50*/  FFMA.FTZ R97, R78, R86, R97 ;  /* 0x000000564e617223 */ /* 0x000fe20000010061 */
[----:B------:R-:W-:Y:S01]  /*2b60*/  FMUL.FTZ R91, R90, R91 ;  /* 0x0000005b5a5b7220 */ /* 0x000fe20000410000 */
[----:B------:R-:W1:Y:S01]  /*2b70*/  SHFL.DOWN PT, R99, R20, 0x1, 0x1f ;  /* 0x08201f0014637f89 */ /* 0x000e6200000e0000 */
[----:B------:R-:W-:Y:S01]  /*2b80*/  FADD.FTZ R69, R101, R69 ;  /* 0x0000004565457221 */ /* 0x000fe20000010000 */
[----:B------:R-:W-:Y:S01]  /*2b90*/  FADD.FTZ R73, R94, R73 ;  /* 0x000000495e497221 */ /* 0x000fe20000010000 */
[----:B------:R-:W-:Y:S01]  /*2ba0*/  FFMA.FTZ R2, R80, R95, R91 ;  /* 0x0000005f50027223 */ /* 0x000fe2000001005b */
[----:B------:R-:W-:-:S03]  /*2bb0*/  FADD.FTZ R68, R97, R68 ;  /* 0x0000004461447221 */ /* 0x000fc60000010000 */
[----:B------:R-:W-:Y:S01]  /*2bc0*/  FADD.FTZ R67, R2, R67 ;  /* 0x0000004302437221 */ /* 0x000fe20000010000 */
[----:B0-----:R-:W-:-:S05]  /*2bd0*/  @!P0 FADD.FTZ R21, R21, R100 ;  /* 0x0000006415158221 */ /* 0x001fca0000010000 */
[----:B------:R-:W0:Y:S01]  /*2be0*/  SHFL.DOWN PT, R100, R21, 0x2, 0x1f ;  /* 0x08401f0015647f89 */ /* 0x000e2200000e0000 */
[----:B-1----:R-:W-:Y:S01]  /*2bf0*/  @!P0 FADD.FTZ R20, R20, R99 ;  /* 0x0000006314148221 */ /* 0x002fe20000010000 */
[----:B------:R-:W-:-:S04]  /*2c00*/  ISETP.GT.AND P0, PT, R88, 0x1d, PT ;  /* 0x0000001d5800780c */ /* 0x000fc80003f04270 */
[----:B------:R-:W1:Y:S09]  /*2c10*/  SHFL.DOWN PT, R99, R20, 0x2, 0x1f ;  /* 0x08401f0014637f89 */ /* 0x000e7200000e0000 */
        /* <DEDUP_REMOVED lines=15> */
[----:B0-----:R-:W-:Y:S01]  /*2d10*/  @!P0 FADD.FTZ R21, R21, R100 ;  /* 0x0000006415158221 */ /* 0x001fe20000010000 */
[----:B-1----:R-:W-:Y:S01]  /*2d20*/  @!P0 FADD.FTZ R20, R20, R99 ;  /* 0x0000006314148221 */ /* 0x002fe20000010000 */
[----:B------:R-:W-:-:S04]  /*2d30*/  @!P4 MOV R99, 0x400 ;  /* 0x000004000063c802 */ /* 0x000fc80000000f00 */
[----:B---3--:R-:W-:Y:S01]  /*2d40*/  @!P4 LEA R54, R102, R99, 0x18 ;  /* 0x000000636636c211 */ /* 0x008fe200078ec0ff */
[C---:B------:R-:W-:Y:S01]  /*2d50*/  FMUL.FTZ R99, R84.reuse, R85 ;  /* 0x0000005554637220 */ /* 0x040fe20000410000 */
[----:B------:R-:W-:-:S03]  /*2d60*/  FMUL.FTZ R84, R84, R3 ;  /* 0x0000000354547220 */ /* 0x000fc60000410000 */
[----:B------:R-:W-:Y:S01]  /*2d70*/  FMUL.FTZ R99, R98, R99 ;  /* 0x0000006362637220 */ /* 0x000fe20000410000 */
[----:B------:R-:W-:Y:S01]  /*2d80*/  FMUL.FTZ R84, R89, R84 ;  /* 0x0000005459547220 */ /* 0x000fe20000410000 */
[----:B------:R0:W-:Y:S02]  /*2d90*/  @!P4 STS.64 [R54+0x118], R20 ;  /* 0x000118143600c388 */ /* 0x0001e40000000a00 */
[----:B------:R-:W-:Y:S01]  /*2da0*/  FFMA.FTZ R22, R76, R85, R99 ;  /* 0x000000554c167223 */ /* 0x000fe20000010063 */
[----:B------:R-:W-:-:S03]  /*2db0*/  FFMA.FTZ R3, R81, R3, R84 ;  /* 0x0000000351037223 */ /* 0x000fc60000010054 */
[----:B------:R-:W-:Y:S01]  /*2dc0*/  FADD.FTZ R25, R22, R25 ;  /* 0x0000001916197221 */ /* 0x000fe20000010000 */
        /* <DEDUP_REMOVED lines=10> */
.L_x_10006:
[----:B------:R-:W-:Y:S05]  /*2e70*/  BSYNC B0 ;  /* 0x0000000000007941 */ /* 0x000fea0003800000 */
.L_x_10005:
[----:B------:R-:W-:Y:S01]  /*2e80*/  UIADD3 UR5, UR5, 0x1, URZ ;  /* 0x0000000105057890 */ /* 0x000fe2000fffe03f */
[----:B------:R-:W-:Y:S01]  /*2e90*/  LEA R79, P6, R18, R79, 0x2 ;  /* 0x0000004f124f7211 */ /* 0x000fe200078c10ff */
[----:B-1----:R-:W-:Y:S01]  /*2ea0*/  VIADD R29, R29, 0x4 ;  /* 0x000000041d1d7836 */ /* 0x002fe20000000000 */
[----:B------:R-:W-:Y:S02]  /*2eb0*/  LEA R77, P0, R16, R77, 0x2 ;  /* 0x0000004d104d7211 */ /* 0x000fe400078010ff */
[----:B------:R-:W-:Y:S02]  /*2ec0*/  IADD3.X R28, R28, R19, RZ, P6, !PT ;  /* 0x000000131c1c7210 */ /* 0x000fe400037fe4ff */
[----:B------:R-:W-:Y:S01]  /*2ed0*/  ISETP.LE.AND P6, PT, R93, UR5, PT ;  /* 0x000000055d007c0c */ /* 0x000fe2000bfc3270 */
[----:B------:R-:W-:Y:S01]  /*2ee0*/  IMAD.X R26, R26, 0x1, R17, P0 ;  /* 0x000000011a1a7824 */ /* 0x000fe200000e0611 */
[----:B------:R-:W-:Y:S02]  /*2ef0*/  LEA R75, P4, R14, R75, 0x2 ;  /* 0x0000004b0e4b7211 */ /* 0x000fe400078810ff */
[----:B------:R-:W-:-:S02]  /*2f00*/  IADD3 R30, P5, R30, 0x8, RZ ;  /* 0x000000081e1e7810 */ /* 0x000fc40007fbe0ff */
[----:B------:R-:W-:Y:S02]  /*2f10*/  IADD3 R27, R27, 0x8, RZ ;  /* 0x000000081b1b7810 */ /* 0x000fe40007ffe0ff */
[----:B------:R-:W-:Y:S02]  /*2f20*/  IADD3 R83, R83, 0x1, RZ ;  /* 0x0000000153537810 */ /* 0x000fe40007ffe0ff */
[----:B------:R-:W-:Y:S02]  /*2f30*/  IADD3.X R24, R24, R15, RZ, P4, !PT ;  /* 0x0000000f18187210 */ /* 0x000fe400027fe4ff */
[----:B------:R-:W-:Y:S01]  /*2f40*/  IADD3.X R31, RZ, R31, RZ, P5, !PT ;  /* 0x0000001fff1f7210 */ /* 0x000fe20002ffe4ff */
[----:B------:R-:W-:Y:S06]  /*2f50*/  @!P6 BRA `(.L_x_10007) ;  /* 0xfffffff0005ce947 */ /* 0x000fec000383ffff */
.L_x_10002:
[----:B------:R-:W1:Y:S08]  /*2f60*/  S2UR UR7, SR_CgaCtaId ;  /* 0x00000000000779c3 */ /* 0x000e700000008800 */
[----:B------:R-:W-:Y:S01]  /*2f70*/  BAR.SYNC.DEFER_BLOCKING 0x0 ;  /* 0x0000000000007b1d */ /* 0x000fe20000010000 */
[----:B------:R-:W-:Y:S02]  /*2f80*/  F2FP.BF16.F32.PACK_AB R74, R73, R74 ;  /* 0x0000004a494a723e */ /* 0x000fe400000010ff */
[----:B------:R-:W-:-:S03]  /*2f90*/  F2FP.BF16.F32.PACK_AB R75, R69, R72 ;  /* 0x00000048454b723e */ /* 0x000fc600000010ff */
[----:B------:R-:W-:Y:S01]  /*2fa0*/  UMOV UR5, 0x400 ;  /* 0x0000040000057882 */ /* 0x000fe20000000000 */
[----:B------:R-:W-:Y:S01]  /*2fb0*/  ULDC UR8, c[0x0][0x218] ;  /* 0x0000860000087ab9 */ /* 0x000fe20000000800 */
[----:B------:R-:W2:Y:S01]  /*2fc0*/  LDC.64 R14, c[0x0][0x388] ;  /* 0x0000e200ff0e7b82 */ /* 0x000ea20000000a00 */
[----:B------:R-:W-:Y:S01]  /*2fd0*/  IADD3 R16, -R6, UR8, RZ ;  /* 0x0000000806107c10 */ /* 0x000fe2000fffe1ff */
[----:B------:R-:W-:Y:S01]  /*2fe0*/  BSSY B0, `(.L_x_10008) ;  /* 0x000001e000007945 */ /* 0x000fe20003800000 */
[----:B-1----:R-:W-:Y:S01]  /*2ff0*/  ULEA UR5, UR7, UR5, 0x18 ;  /* 0x0000000507057291 */ /* 0x002fe2000f8ec03f */
[----:B------:R-:W-:Y:S01]  /*3000*/  STS.64 [R32], R74 ;  /* 0x0000004a20007388 */ /* 0x000fe20000000a00 */
[----:B------:R-:W-:-:S03]  /*3010*/  NOP ;  /* 0x0000000000007918 */ /* 0x000fc60000000000 */
[----:B------:R-:W-:Y:S01]  /*3020*/  LDS.U16 R17, [R33] ;  /* 0x0000000021117984 */ /* 0x000fe20000000400 */
[C---:B--2---:R-:W-:Y:S02]  /*3030*/  IMAD R0, R14.reuse, UR17, RZ ;  /* 0x000000110e007c24 */ /* 0x044fe4000f8e02ff */
[----:B------:R-:W-:Y:S01]  /*3040*/  IMAD.WIDE.U32 R2, R14, UR16, RZ ;  /* 0x000000100e027c25 */ /* 0x000fe2000f8e00ff */
[----:B------:R-:W-:Y:S03]  /*3050*/  LDS.U16 R19, [R33+0x40] ;  /* 0x0000400021137984 */ /* 0x000fe60000000400 */
[----:B------:R-:W-:Y:S01]  /*3060*/  IMAD R15, R15, UR16, R0 ;  /* 0x000000100f0f7c24 */ /* 0x000fe2000f8e0200 */
[----:B0-----:R-:W-:Y:S03]  /*3070*/  LDS.U16 R21, [R33+0x80] ;  /* 0x0000800021157984 */ /* 0x001fe60000000400 */
[----:B------:R-:W-:Y:S01]  /*3080*/  IMAD.IADD R29, R3, 0x1, R15 ;  /* 0x00000001031d7824 */ /* 0x000fe200078e020f */
        /* <DEDUP_REMOVED lines=19> */
.L_x_10009:
[----:B------:R-:W-:Y:S05]  /*31c0*/  BSYNC B0 ;  /* 0x0000000000007941 */ /* 0x000fea0003800000 */
.L_x_10008:
        /* <DEDUP_REMOVED lines=22> */
[----:B------:R-:W-:Y:S02]  /*3330*/  @!P0 STG.E.U16 desc[UR14][R2.64], R19 ;  /* 0x0000001302008986 */ /* 0x000fe4000c10150e */
[----:B------:R-:W-:Y:S02]  /*3340*/  FADD.FTZ R68, R67, R68 ;  /* 0x0000004443447221 */ /* 0x000fe40000010000 */
[----:B------:R0:W-:Y:S02]  /*3350*/  @!P2 STG.E.U16 desc[UR14][R2.64+0x40], R21 ;  /* 0x000040150200a986 */ /* 0x0001e4000c10150e */
        /* <DEDUP_REMOVED lines=11> */
[----:B------:R-:W-:Y:S03]  /*3410*/  LDS.U16 R27, [R33+0x80] ;  /* 0x00008000211b7984 */ /* 0x000fe60000000400 */
[----:B------:R-:W-:Y:S01]  /*3420*/  IMAD.IADD R21, R3, 0x1, R7 ;  /* 0x0000000103157824 */ /* 0x000fe200078e0207 */
        /* <DEDUP_REMOVED lines=17> */
.L_x_10011:
[----:B------:R-:W-:Y:S05]  /*3540*/  BSYNC B0 ;  /* 0x0000000000007941 */ /* 0x000fea0003800000 */
.L_x_10010:
        /* <DEDUP_REMOVED lines=28> */
.L_x_9996:
        /* <DEDUP_REMOVED lines=26> */
.L_x_10014:
[----:B------:R-:W-:Y:S05]  /*38b0*/  BSYNC B0 ;  /* 0x0000000000007941 */ /* 0x000fea0003800000 */
.L_x_10013:
        /* <DEDUP_REMOVED lines=29> */
.L_x_10016:
[----:B------:R-:W2:Y:S02]  /*3a90*/  S2R R21, SR_TID.X ;  /* 0x0000000000157919 */ /* 0x000ea40000002100 */
.L_x_10017:
[----:B------:R-:W-:Y:S05]  /*3aa0*/  BSYNC B0 ;  /* 0x0000000000007941 */ /* 0x000fea0003800000 */
.L_x_10015:
        /* <DEDUP_REMOVED lines=14> */
[C---:B-1-34-:R-:W-:Y:S01]  /*3b90*/  IMAD R4, R52.reuse, UR10, RZ ;  /* 0x0000000a34047c24 */ /* 0x05afe2000f8e02ff */
        /* <DEDUP_REMOVED lines=12> */
[----:B--2---:R-:W-:Y:S01]  /*3c60*/  ULEA UR4, UR5, UR4, 0x18 ;  /* 0x0000000405047291 */ /* 0x004fe2000f8ec03f */
[----:B------:R-:W-:Y:S01]  /*3c70*/  IMAD.WIDE.U32 R4, R55, UR6, RZ ;  /* 0x0000000637047c25 */ /* 0x000fe2000f8e00ff */
[----:B------:R-:W-:Y:S01]  /*3c80*/  IADD3 R37, R17, R9, RZ ;  /* 0x0000000911257210 */ /* 0x000fe20007ffe0ff */
[----:B------:R-:W-:Y:S01]  /*3c90*/  ULDC UR6, c[0x0][0x0] ;  /* 0x0000000000067ab9 */ /* 0x000fe20000000800 */
[----:B------:R-:W-:Y:S01]  /*3ca0*/  ULDC.64 UR20, c[0x0][0x3d0] ;  /* 0x0000f40000147ab9 */ /* 0x000fe20000000a00 */
[----:B------:R-:W-:-:S02]  /*3cb0*/  IMAD R29, R55, UR7, R0 ;  /* 0x00000007371d7c24 */ /* 0x000fc4000f8e0200 */
[C---:B------:R-:W-:Y:S02]  /*3cc0*/  IMAD R11, R55.reuse, UR19, R52 ;  /* 0x00000013370b7c24 */ /* 0x040fe4000f8e0234 */
[----:B------:R-:W-:Y:S01]  /*3cd0*/  IMAD.WIDE.U32 R18, R55, UR18, RZ ;  /* 0x0000001237127c25 */ /* 0x000fe2000f8e00ff */
[----:B------:R-:W-:Y:S01]  /*3ce0*/  IADD3 R29, R5, R29, RZ ;  /* 0x0000001d051d7210 */ /* 0x000fe20007ffe0ff */
[----:B------:R-:W-:Y:S02]  /*3cf0*/  ULDC.64 UR18, c[0x0][0x380] ;  /* 0x0000e00000127ab9 */ /* 0x000fe40000000a00 */
[----:B------:R-:W-:Y:S01]  /*3d00*/  IMAD.WIDE.U32 R6, R55, UR8, RZ ;  /* 0x0000000837067c25 */ /* 0x000fe2000f8e00ff */
[----:B------:R-:W-:-:S03]  /*3d10*/  IADD3 R39, R19, R11, RZ ;  /* 0x0000000b13277210 */ /* 0x000fc60007ffe0ff */
[----:B------:R-:W-:Y:S01]  /*3d20*/  IMAD R27, R55, UR9, R8 ;  /* 0x00000009371b7c24 */ /* 0x000fe2000f8e0208 */
[----:B------:R-:W-:Y:S01]  /*3d30*/  ULDC.64 UR8, c[0x0][0x340] ;  /* 0x0000d00000087ab9 */ /* 0x000fe20000000a00 */
[----:B------:R-:W-:Y:S02]  /*3d40*/  IMAD.IADD R31, R3, 0x1, R31 ;  /* 0x00000001031f7824 */ /* 0x000fe400078e021f */
[----:B------:R-:W-:-:S07]  /*3d50*/  IMAD.IADD R27, R7, 0x1, R27 ;  /* 0x00000001071b7824 */ /* 0x000fce00078e021b */
.L_x_10019:
        /* <DEDUP_REMOVED lines=55> */
.L_x_10018:
[----:B------:R-:W-:Y:S05]  /*40d0*/  EXIT ;  /* 0x000000000000794d */ /* 0x000fea0003800000 */
.L_x_10020:
        /* <DEDUP_REMOVED lines=10> */
.L_x_11041:


//--------------------- .text._Z25selective_scan_bwd_kernelI32Selective_Scan_bwd_kernel_traitsILi32ELi4ELb0ELb0ELb0ELb1ELb0EN3c108BFloat16EfEEv12SSMParamsBwd --------------------------
	.section	.text._Z25selective_scan_bwd_kernelI32Selective_Scan_bwd_kernel_traitsILi32ELi4ELb0ELb0ELb0ELb1ELb0EN3c108BFloat16EfEEv12SSMParamsBwd,"ax",@progbits
	.align	128
        .global         _Z25selective_scan_bwd_kernelI32Selective_Scan_bwd_kernel_traitsILi32ELi4ELb0ELb0ELb0ELb1ELb0EN3c108BFloat16EfEEv12SSMParamsBwd
        .type           _Z25selective_scan_bwd_kernelI32Selective_Scan_bwd_kernel_traitsILi32ELi4ELb0ELb0ELb0ELb1ELb0EN3c108BFloat16EfEEv12SSMParamsBwd,@function
        .size           _Z25selective_scan_bwd_kernelI32Selective_Scan_bwd_kernel_traitsILi32ELi4ELb0ELb0ELb0ELb1ELb0EN3c108BFloat16EfEEv12SSMParamsBwd,(.L_x_11042 - _Z25selective_scan_bwd_kernelI32Selective_Scan_bwd_kernel_traitsILi32ELi4ELb0ELb0ELb0ELb1ELb0EN3c108BFloat16EfEEv12SSMParamsBwd)
        .other          _Z25selective_scan_bwd_kernelI32Selective_Scan_bwd_kernel_traitsILi32ELi4ELb0ELb0ELb0ELb1ELb0EN3c108BFloat16EfEEv12SSMParamsBwd,@"STO_CUDA_ENTRY STV_DEFAULT"
_Z25selective_scan_bwd_kernelI32Selective_Scan_bwd_kernel_traitsILi32ELi4ELb0ELb0ELb0ELb1ELb0EN3c108BFloat16EfEEv12SSMParamsBwd:
.text._Z25selective_scan_bwd_kernelI32Selective_Scan_bwd_kernel_traitsILi32ELi4ELb0ELb0ELb0ELb1ELb0EN3c108BFloat16EfEEv12SSMParamsBwd:
[----:B------:R-:W-:Y:S08]  /*0000*/  LDC R1, c[0x0][0x28] ;  /* 0x00000a00ff017b82 */ /* 0x000ff00000000800 */
[----:B------:R-:W0:Y:S01]  /*0010*/  LDC.64 R2, c[0x0][0x2e8] ;  /* 0x0000ba00ff027b82 */ /* 0x000e220000000a00 */
[----:B------:R-:W1:Y:S01]  /*0020*/  S2R R36, SR_CTAID.Y ;  /* 0x0000000000247919 */ /* 0x000e620000002600 */
[----:B------:R-:W-:Y:S01]  /*0030*/  CS2R R38, SRZ ;  /* 0x0000000000267805 */ /* 0x000fe2000001ff00 */
[----:B------:R-:W-:Y:S01]  /*0040*/  ULDC.64 UR12, c[0x0][0x208] ;  /* 0x00008200000c7ab9 */ /* 0x000fe20000000a00 */
[----:B------:R-:W-:Y:S01]  /*0050*/  ULDC.64 UR8, c[0x0][0x280] ;  /* 0x0000a00000087ab9 */ /* 0x000fe20000000a00 */
[----:B------:R-:W-:-:S03]  /*0060*/  ULDC.64 UR10, c[0x0][0x328] ;  /* 0x0000ca00000a7ab9 */ /* 0x000fc60000000a00 */
        /* <DEDUP_REMOVED lines=12> */
[----:B---3--:R-:W-:-:S05]  /*0130*/  USHF.R.S32.HI UR14, URZ, 0x1f, UR15 ;  /* 0x0000001f3f0e7899 */ /* 0x008fca000801140f */
[----:B------:R-:W3:Y:S01]  /*0140*/  LDC.64 R10, c[0x0][0x298] ;  /* 0x0000a600ff0a7b82 */ /* 0x000ee20000000a00 */
[----:B------:R4:W5:Y:S01]  /*0150*/  @P0 LDG.E R39, desc[UR12][R2.64] ;  /* 0x0000000c02270981 */ /* 0x000962000c1e1900 */
[----:B0-----:R-:W-:Y:S01]  /*0160*/  ISETP.NE.U32.AND P0, PT, R8, RZ, PT ;  /* 0x000000ff0800720c */ /* 0x001fe20003f05070 */
[----:B------:R-:W-:Y:S01]  /*0170*/  UIMAD UR6, UR14, UR8, URZ ;  /* 0x000000080e0672a4 */ /* 0x000fe2000f8e023f */
[----:B------:R-:W-:Y:S02]  /*0180*/  @P1 LEA R4, P3, R36, R4, 0x2 ;  /* 0x0000000424041211 */ /* 0x000fe400078610ff */
[----:B------:R-:W-:Y:S02]  /*0190*/  ISETP.NE.AND.EX P0, PT, R9, RZ, PT, P0 ;  /* 0x000000ff0900720c */ /* 0x000fe40003f05300 */
[----:B------:R-:W0:Y:S01]  /*01a0*/  LDC.64 R14, c[0x0][0x3d8] ;  /* 0x0000f600ff0e7b82 */ /* 0x000e220000000a00 */
[----:B------:R-:W-:-:S07]  /*01b0*/  UIMAD.WIDE.U32 UR4, UR15, UR8, URZ ;  /* 0x000000080f0472a5 */ /* 0x000fce000f8e003f */
[----:B------:R-:W0:Y:S01]  /*01c0*/  LDC.64 R16, c[0x0][0x3f8] ;  /* 0x0000fe00ff107b82 */ /* 0x000e220000000a00 */
[----:B------:R-:W-:Y:S01]  /*01d0*/  UIMAD UR6, UR15, UR9, UR6 ;  /* 0x000000090f0672a4 */ /* 0x000fe2000f8e0206 */
[-C--:B--2---:R-:W-:Y:S01]  /*01e0*/  IMAD R0, R37, R6.reuse, RZ ;  /* 0x0000000625007224 */ /* 0x084fe200078e02ff */
[C---:B------:R-:W-:Y:S01]  /*01f0*/  @P1 LEA.HI.X R5, R36.reuse, R5, R37, 0x2, P3 ;  /* 0x0000000524051211 */ /* 0x040fe200018f1425 */
[----:B------:R-:W-:Y:S01]  /*0200*/  ULDC.64 UR8, c[0x0][0x290] ;  /* 0x0000a40000087ab9 */ /* 0x000fe20000000a00 */
[----:B------:R-:W-:Y:S01]  /*0210*/  UIADD3 UR5, UR5, UR6, URZ ;  /* 0x0000000605057290 */ /* 0x000fe2000fffe03f */
[C---:B------:R-:W-:Y:S01]  /*0220*/  IMAD R0, R36.reuse, R7, R0 ;  /* 0x0000000724007224 */ /* 0x040fe200078e0200 */
[----:B------:R-:W-:Y:S01]  /*0230*/  UIMAD UR6, UR14, UR8, URZ ;  /* 0x000000080e0672a4 */ /* 0x000fe2000f8e023f */
[----:B-1----:R-:W-:Y:S01]  /*0240*/  LEA R7, R25, 0xffffff80, 0x7 ;  /* 0xffffff8019077811 */ /* 0x002fe200078e38ff */
[----:B------:R-:W1:Y:S01]  /*0250*/  LDC.64 R12, c[0x0][0x330] ;  /* 0x0000cc00ff0c7b82 */ /* 0x000e620000000a00 */
[----:B------:R2:W5:Y:S01]  /*0260*/  @P1 LDG.E R38, desc[UR12][R4.64] ;  /* 0x0000000c04261981 */ /* 0x000562000c1e1900 */
[----:B----4-:R-:W-:Y:S01]  /*0270*/  IMAD.WIDE.U32 R2, R36, R6, UR4 ;  /* 0x0000000424027e25 */ /* 0x010fe2000f8e0006 */
[----:B------:R-:W-:Y:S01]  /*0280*/  UIMAD.WIDE.U32 UR4, UR15, UR8, URZ ;  /* 0x000000080f0472a5 */ /* 0x000fe2000f8e003f */
[----:B------:R-:W-:-:S04]  /*0290*/  SHF.R.S32.HI R9, RZ, 0x1f, R7 ;  /* 0x0000001fff097819 */ /* 0x000fc80000011407 */
[----:B------:R-:W4:Y:S01]  /*02a0*/  @P0 LDC R23, c[0x0][0x214] ;  /* 0x00008500ff170b82 */ /* 0x000f220000000800 */
[----:B------:R-:W-:Y:S01]  /*02b0*/  UIMAD UR6, UR15, UR9, UR6 ;  /* 0x000000090f0672a4 */ /* 0x000fe2000f8e0206 */
[----:B------:R-:W-:Y:S01]  /*02c0*/  IADD3 R47, P1, R7, R2, RZ ;  /* 0x00000002072f7210 */ /* 0x000fe20007f3e0ff */
[----:B---3--:R-:W-:Y:S02]  /*02d0*/  IMAD R2, R37, R10, RZ ;  /* 0x0000000a25027224 */ /* 0x008fe400078e02ff */
[----:B------:R-:W-:Y:S01]  /*02e0*/  UIADD3 UR5, UR5, UR6, URZ ;  /* 0x0000000605057290 */ /* 0x000fe2000fffe03f */
[----:B------:R-:W-:Y:S02]  /*02f0*/  IADD3.X R6, R9, R3, R0, P1, !PT ;  /* 0x0000000309067210 */ /* 0x000fe40000ffe400 */
[----:B------:R-:W3:Y:S01]  /*0300*/  @P0 LDC R27, c[0x0][0x21c] ;  /* 0x00008700ff1b0b82 */ /* 0x000ee20000000800 */
[----:B0-----:R-:W-:Y:S01]  /*0310*/  ISETP.NE.U32.AND P1, PT, R14, RZ, PT ;  /* 0x000000ff0e00720c */ /* 0x001fe20003f25070 */
[----:B------:R-:W-:Y:S01]  /*0320*/  UIMAD UR8, UR14, UR10, URZ ;  /* 0x0000000a0e0872a4 */ /* 0x000fe2000f8e023f */
[----:B------:R-:W-:Y:S01]  /*0330*/  ISETP.NE.U32.AND P2, PT, R16, RZ, PT ;  /* 0x000000ff1000720c */ /* 0x000fe20003f45070 */
[----:B------:R-:W-:-:S04]  /*0340*/  IMAD R0, R36, R11, R2 ;  /* 0x0000000b24007224 */ /* 0x000fc800078e0202 */
[----:B------:R-:W0:Y:S01]  /*0350*/  LDC.64 R32, c[0x0][0x3b8] ;  /* 0x0000ee00ff207b82 */ /* 0x000e220000000a00 */
[----:B------:R-:W-:Y:S01]  /*0360*/  ISETP.NE.AND.EX P1, PT, R15, RZ, PT, P1 ;  /* 0x000000ff0f00720c */ /* 0x000fe20003f25310 */
[----:B------:R-:W-:Y:S01]  /*0370*/  UIMAD.WIDE.U32 UR6, UR15, UR10, URZ ;  /* 0x0000000a0f0672a5 */ /* 0x000fe2000f8e003f */
[----:B------:R-:W-:Y:S01]  /*0380*/  IMAD.WIDE.U32 R2, R36, R10, UR4 ;  /* 0x0000000424027e25 */ /* 0x000fe2000f8e000a */
[----:B------:R-:W-:Y:S01]  /*0390*/  UIMAD UR8, UR15, UR11, UR8 ;  /* 0x0000000b0f0872a4 */ /* 0x000fe2000f8e0208 */
[----:B------:R-:W-:-:S03]  /*03a0*/  ISETP.NE.AND.EX P2, PT, R17, RZ, PT, P2 ;  /* 0x000000ff1100720c */ /* 0x000fc60003f45320 */
[----:B------:R-:W0:Y:S01]  /*03b0*/  @P0 LDC.64 R18, c[0x0][0x310] ;  /* 0x0000c400ff120b82 */ /* 0x000e220000000a00 */
[----:B------:R-:W-:Y:S01]  /*03c0*/  UIADD3 UR7, UR7, UR8, URZ ;  /* 0x0000000807077290 */ /* 0x000fe2000fffe03f */
[----:B------:R-:W-:Y:S01]  /*03d0*/  IADD3 R50, P3, R7, R2, RZ ;  /* 0x0000000207327210 */ /* 0x000fe20007f7e0ff */
[----:B------:R-:W-:-:S05]  /*03e0*/  HFMA2.MMA R10, -RZ, RZ, 0, 0 ;  /* 0x00000000ff0a7435 */ /* 0x000fca00000001ff */
[----:B------:R-:W0:Y:S01]  /*03f0*/  LDC.64 R28, c[0x0][0x2f0] ;  /* 0x0000bc00ff1c7b82 */ /* 0x000e220000000a00 */
[----:B------:R-:W-:Y:S01]  /*0400*/  IADD3.X R2, R9, R3, R0, P3, !PT ;  /* 0x0000000309027210 */ /* 0x000fe20001ffe400 */
[----:B-1----:R-:W-:-:S06]  /*0410*/  IMAD R11, R37, R12, RZ ;  /* 0x0000000c250b7224 */ /* 0x002fcc00078e02ff */
[----:B------:R-:W1:Y:S01]  /*0420*/  LDC.64 R30, c[0x0][0x2f8] ;  /* 0x0000be00ff1e7b82 */ /* 0x000e620000000a00 */
[C---:B--2---:R-:W-:Y:S01]  /*0430*/  IMAD.WIDE.U32 R4, R36.reuse, R12, UR6 ;  /* 0x0000000624047e25 */ /* 0x044fe2000f8e000c */
[C---:B------:R-:W-:Y:S01]  /*0440*/  @P1 LEA R10, P3, R36.reuse, R14, 0x2 ;  /* 0x0000000e240a1211 */ /* 0x040fe200078610ff */
[----:B------:R-:W-:Y:S01]  /*0450*/  HFMA2.MMA R21, -RZ, RZ, 0, 0 ;  /* 0x00000000ff157435 */ /* 0x000fe200000001ff */
[----:B------:R-:W-:Y:S01]  /*0460*/  MOV R8, RZ ;  /* 0x000000ff00087202 */ /* 0x000fe20000000f00 */
[----:B----4-:R-:W-:Y:S01]  /*0470*/  @P0 IMAD R0, R23, UR15, R36 ;  /* 0x0000000f17000c24 */ /* 0x010fe2000f8e0224 */
[C---:B------:R-:W-:Y:S01]  /*0480*/  @P2 LEA R8, P4, R36.reuse, R16, 0x2 ;  /* 0x0000001024082211 */ /* 0x040fe200078810ff */
[----:B------:R-:W-:Y:S01]  /*0490*/  IMAD R52, R36, R13, R11 ;  /* 0x0000000d24347224 */ /* 0x000fe200078e020b */
[----:B------:R-:W-:Y:S01]  /*04a0*/  IADD3 R7, P5, R7, R4, RZ ;  /* 0x0000000407077210 */ /* 0x000fe20007fbe0ff */
[----:B------:R-:W-:Y:S01]  /*04b0*/  @P0 IMAD R0, R0, R25, RZ ;  /* 0x0000001900000224 */ /* 0x000fe200078e02ff */
[----:B------:R-:W-:Y:S01]  /*04c0*/  ULDC.64 UR4, c[0x0][0x358] ;  /* 0x0000d60000047ab9 */ /* 0x000fe20000000a00 */
[----:B------:R-:W-:Y:S01]  /*04d0*/  IMAD.MOV.U32 R11, RZ, RZ, RZ ;  /* 0x000000ffff0b7224 */ /* 0x000fe200078e00ff */
[--C-:B------:R-:W-:Y:S01]  /*04e0*/  @P1 LEA.HI.X R11, R36, R15, R37.reuse, 0x2, P3 ;  /* 0x0000000f240b1211 */ /* 0x100fe200018f1425 */
[----:B---3--:R-:W-:Y:S01]  /*04f0*/  @P0 IMAD R3, R0, R27, RZ ;  /* 0x0000001b00030224 */ /* 0x008fe200078e02ff */
[----:B------:R-:W-:Y:S01]  /*0500*/  ISETP.GE.AND P1, PT, R25, 0x1, PT ;  /* 0x000000011900780c */ /* 0x000fe20003f26270 */
[----:B------:R-:W-:Y:S01]  /*0510*/  ULDC.64 UR6, c[0x0][0x338] ;  /* 0x0000ce0000067ab9 */ /* 0x000fe20000000a00 */
[----:B------:R-:W-:Y:S01]  /*0520*/  @P2 LEA.HI.X R21, R36, R17, R37, 0x2, P4 ;  /* 0x0000001124152211 */ /* 0x000fe200020f1425 */
[----:B------:R-:W-:Y:S01]  /*0530*/  ULDC.64 UR8, c[0x0][0x268] ;  /* 0x00009a0000087ab9 */ /* 0x000fe20000000a00 */
[----:B------:R-:W-:-:S02]  /*0540*/  IADD3.X R52, R9, R5, R52, P5, !PT ;  /* 0x0000000509347210 */ /* 0x000fc40002ffe434 */
[----:B0-----:R-:W-:Y:S01]  /*0550*/  LEA R51, P4, R7, R32, 0x1 ;  /* 0x0000002007337211 */ /* 0x001fe200078808ff */
[----:B------:R-:W-:-:S03]  /*0560*/  @P0 IMAD.WIDE R18, R3, 0x8, R18 ;  /* 0x0000000803120825 */ /* 0x000fc600078e0212 */
[----:B------:R-:W-:Y:S01]  /*0570*/  LEA.HI.X R52, R7, R33, R52, 0x1, P4 ;  /* 0x0000002107347211 */ /* 0x000fe200020f0c34 */
[C---:B------:R-:W-:Y:S02]  /*0580*/  IMAD R3, R37.reuse, UR4, RZ ;  /* 0x0000000425037c24 */ /* 0x040fe4000f8e02ff */
[C---:B------:R-:W-:Y:S02]  /*0590*/  IMAD R5, R37.reuse, UR6, RZ ;  /* 0x0000000625057c24 */ /* 0x040fe4000f8e02ff */
[----:B------:R-:W-:Y:S01]  /*05a0*/  IMAD R7, R37, UR8, RZ ;  /* 0x0000000825077c24 */ /* 0x000fe2000f8e02ff */
[----:B------:R-:W-:Y:S01]  /*05b0*/  LEA R46, P2, R47, R28, 0x1 ;  /* 0x0000001c2f2e7211 */ /* 0x000fe200078408ff */
[----:B------:R-:W-:Y:S01]  /*05c0*/  IMAD.WIDE.U32 R16, R36, UR4, RZ ;  /* 0x0000000424107c25 */ /* 0x000fe2000f8e00ff */
[----:B-1----:R-:W-:-:S03]  /*05d0*/  LEA R49, P3, R50, R30, 0x1 ;  /* 0x0000001e32317211 */ /* 0x002fc600078608ff */
[C---:B------:R-:W-:Y:S02]  /*05e0*/  IMAD R3, R36.reuse, UR5, R3 ;  /* 0x0000000524037c24 */ /* 0x040fe4000f8e0203 */
[----:B------:R-:W-:-:S04]  /*05f0*/  IMAD.WIDE.U32 R14, R36, UR6, RZ ;  /* 0x00000006240e7c25 */ /* 0x000fc8000f8e00ff */
[C---:B------:R-:W-:Y:S02]  /*0600*/  IMAD R5, R36.reuse, UR7, R5 ;  /* 0x0000000724057c24 */ /* 0x040fe4000f8e0205 */
[----:B------:R-:W-:-:S04]  /*0610*/  IMAD.WIDE.U32 R12, R36, UR8, RZ ;  /* 0x00000008240c7c25 */ /* 0x000fc8000f8e00ff */
[----:B------:R-:W-:Y:S01]  /*0620*/  IMAD R7, R36, UR9, R7 ;  /* 0x0000000924077c24 */ /* 0x000fe2000f8e0207 */
[----:B------:R-:W-:Y:S01]  /*0630*/  LEA.HI.X R47, R47, R29, R6, 0x1, P2 ;  /* 0x0000001d2f2f7211 */ /* 0x000fe200010f0c06 */
[----:B------:R-:W-:Y:S01]  /*0640*/  IMAD.MOV.U32 R40, RZ, RZ, RZ ;  /* 0x000000ffff287224 */ /* 0x000fe200078e00ff */
[----:B------:R-:W-:Y:S01]  /*0650*/  LEA.HI.X R50, R50, R31, R2, 0x1, P3 ;  /* 0x0000001f32327211 */ /* 0x000fe200018f0c02 */
[----:B------:R-:W-:Y:S01]  /*0660*/  IMAD.IADD R45, R13, 0x1, R7 ;  /* 0x000000010d2d7824 */ /* 0x000fe200078e0207 */
[----:B------:R-:W-:Y:S02]  /*0670*/  MOV R69, RZ ;  /* 0x000000ff00457202 */ /* 0x000fe40000000f00 */
[----:B------:R-:W-:Y:S02]  /*0680*/  @!P0 CS2R R18, SRZ ;  /* 0x0000000000128805 */ /* 0x000fe4000001ff00 */
[----:B------:R-:W-:Y:S02]  /*0690*/  IADD3 R41, R17, R3, RZ ;  /* 0x0000000311297210 */ /* 0x000fe40007ffe0ff */
[----:B------:R-:W-:-:S02]  /*06a0*/  IADD3 R43, R15, R5, RZ ;  /* 0x000000050f2b7210 */ /* 0x000fc40007ffe0ff */
[----:B------:R-:W-:Y:S01]  /*06b0*/  MOV R9, R21 ;  /* 0x0000001500097202 */ /* 0x000fe20000000f00 */
[----:B------:R-:W-:Y:S06]  /*06c0*/  @!P1 BRA `(.L_x_10021) ;  /* 0x0000002c00589947 */ /* 0x000fec0003800000 */
[----:B------:R-:W0:Y:S01]  /*06d0*/  S2R R42, SR_TID.X ;  /* 0x00000000002a7919 */ /* 0x000e220000002100 */
[----:B------:R-:W1:Y:S01]  /*06e0*/  S2UR UR5, SR_CgaCtaId ;  /* 0x00000000000579c3 */ /* 0x000e620000008800 */
[----:B------:R-:W-:Y:S01]  /*06f0*/  UMOV UR4, 0x400 ;  /* 0x0000040000047882 */ /* 0x000fe20000000000 */
[----:B------:R-:W-:Y:S01]  /*0700*/  IMAD.MOV.U32 R40, RZ, RZ, RZ ;  /* 0x000000ffff287224 */ /* 0x000fe200078e00ff */
[----:B------:R-:W2:Y:S01]  /*0710*/  S2R R44, SR_LANEID ;  /* 0x00000000002c7919 */ /* 0x000ea20000000000 */
[----:B------:R-:W-:-:S04]  /*0720*/  MOV R69, RZ ;  /* 0x000000ff00457202 */ /* 0x000fc80000000f00 */
[----:B------:R-:W3:Y:S01]  /*0730*/  LDC R48, c[0x0][0x224] ;  /* 0x00008900ff307b82 */ /* 0x000ee20000000800 */
[----:B-1----:R-:W-:-:S06]  /*0740*/  ULEA UR4, UR5, UR4, 0x18 ;  /* 0x0000000405047291 */ /* 0x002fcc000f8ec03f */
[----:B------:R-:W-:Y:S01]  /*0750*/  MOV R67, UR4 ;  /* 0x0000000400437c02 */ /* 0x000fe20008000f00 */
        /* <DEDUP_REMOVED lines=8> */
[----:B--2---:R-:W-:-:S07]  /*07e0*/  LOP3.LUT R57, R53, 0x60, RZ, 0xfc, !PT ;  /* 0x0000006035397812 */ /* 0x004fce00078efcff */
.L_x_10040:
[----:B------:R-:W-:Y:S01]  /*07f0*/  BAR.SYNC.DEFER_BLOCKING 0x0 ;  /* 0x0000000000007b1d */ /* 0x000fe20000010000 */
[----:B---3--:R-:W-:Y:S01]  /*0800*/  LEA R0, R48, 0xffffff80, 0x7 ;  /* 0xffffff8030007811 */ /* 0x008fe200078e38ff */
[C---:B------:R-:W-:Y:S01]  /*0810*/  IMAD.SHL.U32 R58, R53.reuse, 0x2, RZ ;  /* 0x00000002353a7824 */ /* 0x040fe200078e00ff */
[----:B------:R-:W-:Y:S02]  /*0820*/  SHF.L.U64.HI R59, R53, 0x1, R54 ;  /* 0x00000001353b7819 */ /* 0x000fe40000010236 */
[----:B------:R-:W-:Y:S01]  /*0830*/  PRMT R4, RZ, 0x7610, R4 ;  /* 0x00007610ff047816 */ /* 0x000fe20000000004 */
[----:B------:R-:W-:Y:S01]  /*0840*/  ULDC UR5, c[0x0][0x218] ;  /* 0x0000860000057ab9 */ /* 0x000fe20000000800 */
[----:B0-----:R-:W-:Y:S02]  /*0850*/  IADD3 R2, P4, R46, R58, RZ ;  /* 0x0000003a2e027210 */ /* 0x001fe40007f9e0ff */
[----:B------:R-:W-:Y:S02]  /*0860*/  PRMT R20, RZ, 0x7610, R20 ;  /* 0x00007610ff147816 */ /* 0x000fe40000000014 */
[----:B------:R-:W-:-:S02]  /*0870*/  PRMT R21, RZ, 0x7610, R21 ;  /* 0x00007610ff157816 */ /* 0x000fc40000000015 */
[C---:B------:R-:W-:Y:S01]  /*0880*/  LEA R23, R44.reuse, R67, 0x1 ;  /* 0x000000432c177211 */ /* 0x040fe200078e08ff */
[----:B------:R-:W-:Y:S01]  /*0890*/  IMAD R22, R44, 0x8, R67 ;  /* 0x000000082c167824 */ /* 0x000fe200078e0243 */
[----:B------:R-:W-:Y:S01]  /*08a0*/  IADD3 R6, -R0, UR5, RZ ;  /* 0x0000000500067c10 */ /* 0x000fe2000fffe1ff */
[----:B------:R-:W-:Y:S01]  /*08b0*/  ULDC UR6, c[0x0][0x224] ;  /* 0x0000890000067ab9 */ /* 0x000fe20000000800 */
[----:B------:R-:W-:Y:S02]  /*08c0*/  PRMT R0, RZ, 0x7610, R0 ;  /* 0x00007610ff007816 */ /* 0x000fe40000000000 */
[-C--:B------:R-:W-:Y:S02]  /*08d0*/  ISETP.GE.AND P0, PT, R53, R6.reuse, PT ;  /* 0x000000063500720c */ /* 0x080fe40003f06270 */
[-C--:B------:R-:W-:Y:S02]  /*08e0*/  ISETP.GE.AND P1, PT, R55, R6.reuse, PT ;  /* 0x000000063700720c */ /* 0x080fe40003f26270 */
[----:B------:R-:W-:-:S02]  /*08f0*/  ISETP.GE.AND P2, PT, R56, R6, PT ;  /* 0x000000063800720c */ /* 0x000fc40003f46270 */
[----:B------:R-:W-:Y:S02]  /*0900*/  ISETP.GE.AND P3, PT, R57, R6, PT ;  /* 0x000000063900720c */ /* 0x000fe40003f66270 */
[----:B------:R-:W-:-:S05]  /*0910*/  IADD3.X R3, R47, R59, RZ, P4, !PT ;  /* 0x0000003b2f037210 */ /* 0x000fca00027fe4ff */
[----:B------:R-:W2:Y:S04]  /*0920*/  @!P0 LDG.E.U16 R0, desc[UR12][R2.64] ;  /* 0x0000000c02008981 */ /* 0x000ea8000c1e1500 */
[----:B------:R-:W3:Y:S04]  /*0930*/  @!P1 LDG.E.U16 R4, desc[UR12][R2.64+0x40] ;  /* 0x0000400c02049981 */ /* 0x000ee8000c1e1500 */
[----:B------:R-:W4:Y:S04]  /*0940*/  @!P2 LDG.E.U16 R20, desc[UR12][R2.64+0x80] ;  /* 0x0000800c0214a981 */ /* 0x000f28000c1e1500 */
[----:B------:R-:W4:Y:S01]  /*0950*/  @!P3 LDG.E.U16 R21, desc[UR12][R2.64+0xc0] ;  /* 0x0000c00c0215b981 */ /* 0x000f22000c1e1500 */
[----:B------:R-:W-:-:S02]  /*0960*/  ISETP.GE.AND P1, PT, R53, R6, PT ;  /* 0x000000063500720c */ /* 0x000fc40003f26270 */
[-C--:B------:R-:W-:Y:S02]  /*0970*/  ISETP.GE.AND P2, PT, R55, R6.reuse, PT ;  /* 0x000000063700720c */ /* 0x080fe40003f46270 */
[-C--:B------:R-:W-:Y:S02]  /*0980*/  ISETP.GE.AND P3, PT, R56, R6.reuse, PT ;  /* 0x000000063800720c */ /* 0x080fe40003f66270 */
[----:B------:R-:W-:Y:S02]  /*0990*/  ISETP.GE.AND P4, PT, R57, R6, PT ;  /* 0x000000063900720c */ /* 0x000fe40003f86270 */
[----:B------:R-:W-:Y:S02]  /*09a0*/  IADD3 R6, P0, R49, R58, RZ ;  /* 0x0000003a31067210 */ /* 0x000fe40007f1e0ff */
[----:B------:R-:W-:Y:S02]  /*09b0*/  PRMT R24, RZ, 0x7610, R24 ;  /* 0x00007610ff187816 */ /* 0x000fe40000000018 */
[----:B------:R-:W-:-:S02]  /*09c0*/  PRMT R26, RZ, 0x7610, R26 ;  /* 0x00007610ff1a7816 */ /* 0x000fc4000000001a */
[----:B------:R-:W-:Y:S02]  /*09d0*/  PRMT R28, RZ, 0x7610, R28 ;  /* 0x00007610ff1c7816 */ /* 0x000fe4000000001c */
[----:B------:R-:W-:Y:S02]  /*09e0*/  PRMT R30, RZ, 0x7610, R30 ;  /* 0x00007610ff1e7816 */ /* 0x000fe4000000001e */
[----:B------:R-:W-:Y:S01]  /*09f0*/  IADD3.X R7, R50, R59, RZ, P0, !PT ;  /* 0x0000003b32077210 */ /* 0x000fe200007fe4ff */
[----:B--2---:R-:W-:Y:S04]  /*0a00*/  STS.U16 [R23], R0 ;  /* 0x0000000017007388 */ /* 0x004fe80000000400 */
[----:B---3--:R-:W-:Y:S04]  /*0a10*/  STS.U16 [R23+0x40], R4 ;  /* 0x0000400417007388 */ /* 0x008fe80000000400 */
[----:B----4-:R-:W-:Y:S04]  /*0a20*/  STS.U16 [R23+0x80], R20 ;  /* 0x0000801417007388 */ /* 0x010fe80000000400 */
[----:B------:R-:W-:Y:S01]  /*0a30*/  STS.U16 [R23+0xc0], R21 ;  /* 0x0000c01517007388 */ /* 0x000fe20000000400 */
[----:B------:R-:W-:-:S03]  /*0a40*/  NOP ;  /* 0x0000000000007918 */ /* 0x000fc60000000000 */
[----:B------:R-:W-:Y:S01]  /*0a50*/  LDS.64 R4, [R22] ;  /* 0x0000000016047984 */ /* 0x000fe20000000a00 */
[----:B------:R-:W-:Y:S06]  /*0a60*/  BAR.SYNC.DEFER_BLOCKING 0x0 ;  /* 0x0000000000007b1d */ /* 0x000fec0000010000 */
[----:B------:R-:W2:Y:S04]  /*0a70*/  @!P1 LDG.E.U16 R24, desc[UR12][R6.64] ;  /* 0x0000000c06189981 */ /* 0x000ea8000c1e1500 */
[----:B------:R-:W3:Y:S04]  /*0a80*/  @!P2 LDG.E.U16 R26, desc[UR12][R6.64+0x40] ;  /* 0x0000400c061aa981 */ /* 0x000ee8000c1e1500 */
[----:B------:R-:W4:Y:S04]  /*0a90*/  @!P3 LDG.E.U16 R28, desc[UR12][R6.64+0x80] ;  /* 0x0000800c061cb981 */ /* 0x000f28000c1e1500 */
[----:B------:R-:W4:Y:S01]  /*0aa0*/  @!P4 LDG.E.U16 R30, desc[UR12][R6.64+0xc0] ;  /* 0x0000c00c061ec981 */ /* 0x000f22000c1e1500 */
[----:B------:R-:W-:-:S02]  /*0ab0*/  IADD3 R2, P0, R51, R58, RZ ;  /* 0x0000003a33027210 */ /* 0x000fc40007f1e0ff */
[----:B------:R-:W-:Y:S02]  /*0ac0*/  PRMT R32, RZ, 0x7610, R32 ;  /* 0x00007610ff207816 */ /* 0x000fe40000000020 */
[----:B------:R-:W-:Y:S02]  /*0ad0*/  PRMT R34, RZ, 0x7610, R34 ;  /* 0x00007610ff227816 */ /* 0x000fe40000000022 */
        /* <DEDUP_REMOVED lines=17> */
[----:B------:R-:W-:Y:S01]  /*0bf0*/  ULEA UR6, UR6, UR4, 0x7 ;  /* 0x0000000406067291 */ /* 0x000fe2000f8e383f */
[----:B------:R-:W-:Y:S01]  /*0c00*/  SHF.L.U32 R61, R25, 0x10, RZ ;  /* 0x00000010193d7819 */ /* 0x000fe200000006ff */
[----:B------:R-:W-:Y:S01]  /*0c10*/  IMAD.U32 R63, R20, 0x10000, RZ ;  /* 0x00010000143f7824 */ /* 0x000fe200078e00ff */
[----:B------:R-:W-:Y:S01]  /*0c20*/  BSSY B0, `(.L_x_10022) ;  /* 0x000003a000007945 */ /* 0x000fe20003800000 */
[----:B------:R-:W0:Y:S01]  /*0c30*/  LDC R20, c[0x0][0x21c] ;  /* 0x00008700ff147b82 */ /* 0x000e220000000800 */
[----:B------:R-:W-:Y:S01]  /*0c40*/  HFMA2.MMA R85, -RZ, RZ, 0, 0 ;  /* 0x00000000ff557435 */ /* 0x000fe200000001ff */
[----:B-1----:R-:W-:Y:S01]  /*0c50*/  SHF.L.U32 R3, R0, 0x10, RZ ;  /* 0x0000001000037819 */ /* 0x002fe200000006ff */
[--C-:B-----5:R-:W-:Y:S01]  /*0c60*/  FADD.FTZ R61, R61, R38.reuse ;  /* 0x000000263d3d7221 */ /* 0x120fe20000010000 */
[----:B------:R-:W-:Y:S01]  /*0c70*/  FADD.FTZ R63, R63, R38 ;  /* 0x000000263f3f7221 */ /* 0x000fe20000010000 */
[----:B------:R-:W-:Y:S01]  /*0c80*/  MOV R31, RZ ;  /* 0x000000ff001f7202 */ /* 0x000fe20000000f00 */
[C---:B------:R-:W-:Y:S01]  /*0c90*/  IMAD.U32 R65, R4.reuse, 0x10000, RZ ;  /* 0x0001000004417824 */ /* 0x040fe200078e00ff */
[----:B------:R-:W-:-:S02]  /*0ca0*/  PRMT R93, R4, 0x7632, R93 ;  /* 0x00007632045d7816 */ /* 0x000fc4000000005d */
[----:B------:R-:W-:Y:S02]  /*0cb0*/  FSETP.GTU.FTZ.AND P0, PT, R61, 20, PT ;  /* 0x41a000003d00780b */ /* 0x000fe40003f1c000 */
[----:B------:R-:W-:Y:S01]  /*0cc0*/  FSETP.GTU.FTZ.AND P1, PT, R63, 20, PT ;  /* 0x41a000003f00780b */ /* 0x000fe20003f3c000 */
[----:B--2---:R1:W-:Y:S04]  /*0cd0*/  STS.U16 [R23], R32 ;  /* 0x0000002017007388 */ /* 0x0043e80000000400 */
[----:B---3--:R-:W-:Y:S04]  /*0ce0*/  STS.U16 [R23+0x40], R34 ;  /* 0x0000402217007388 */ /* 0x008fe80000000400 */
[----:B----4-:R2:W-:Y:S01]  /*0cf0*/  STS.U16 [R23+0x80], R60 ;  /* 0x0000803c17007388 */ /* 0x0105e20000000400 */
[----:B-1----:R-:W-:-:S03]  /*0d00*/  IMAD.MOV.U32 R32, RZ, RZ, RZ ;  /* 0x000000ffff207224 */ /* 0x002fc600078e00ff */
[----:B------:R1:W-:Y:S01]  /*0d10*/  STS.U16 [R23+0xc0], R62 ;  /* 0x0000c03e17007388 */ /* 0x0003e20000000400 */
[----:B------:R-:W-:-:S03]  /*0d20*/  NOP ;  /* 0x0000000000007918 */ /* 0x000fc60000000000 */
[----:B------:R-:W3:Y:S01]  /*0d30*/  LDS.64 R26, [R22] ;  /* 0x00000000161a7984 */ /* 0x000ee20000000a00 */
[--C-:B--2---:R-:W-:Y:S01]  /*0d40*/  FADD.FTZ R60, R21, R38.reuse ;  /* 0x00000026153c7221 */ /* 0x104fe20000010000 */
[----:B-1----:R-:W-:-:S04]  /*0d50*/  FADD.FTZ R62, R3, R38 ;  /* 0x00000026033e7221 */ /* 0x002fc80000010000 */
[----:B------:R-:W-:Y:S02]  /*0d60*/  FSETP.GTU.FTZ.AND P2, PT, R60, 20, PT ;  /* 0x41a000003c00780b */ /* 0x000fe40003f5c000 */
[----:B------:R-:W-:Y:S02]  /*0d70*/  FSETP.GTU.FTZ.AND P3, PT, R62, 20, PT ;  /* 0x41a000003e00780b */ /* 0x000fe40003f7c000 */
[C---:B---3--:R-:W-:Y:S02]  /*0d80*/  SHF.L.U32 R0, R26.reuse, 0x10, RZ ;  /* 0x000000101a007819 */ /* 0x048fe400000006ff */
[----:B------:R-:W-:Y:S02]  /*0d90*/  PRMT R66, R26, 0x7632, R66 ;  /* 0x000076321a427816 */ /* 0x000fe40000000042 */
[C---:B------:R-:W-:Y:S02]  /*0da0*/  PRMT R72, R27.reuse, 0x7632, R72 ;  /* 0x000076321b487816 */ /* 0x040fe40000000048 */
[----:B------:R-:W-:-:S03]  /*0db0*/  SHF.L.U32 R64, R27, 0x10, RZ ;  /* 0x000000101b407819 */ /* 0x000fc600000006ff */
[----:B0-----:R-:W-:Y:S05]  /*0dc0*/  @P2 BRA `(.L_x_10023) ;  /* 0x00000000007c2947 */ /* 0x001fea0003800000 */
        /* <DEDUP_REMOVED lines=31> */
.L_x_10023:
[----:B------:R-:W-:Y:S05]  /*0fc0*/  BSYNC B0 ;  /* 0x0000000000007941 */ /* 0x000fea0003800000 */
.L_x_10022:
        /* <DEDUP_REMOVED lines=33> */
.L_x_10025:
[----:B------:R-:W-:Y:S05]  /*11e0*/  BSYNC B0 ;  /* 0x0000000000007941 */ /* 0x000fea0003800000 */
.L_x_10024:
        /* <DEDUP_REMOVED lines=33> */
.L_x_10027:
[----:B------:R-:W-:Y:S05]  /*1400*/  BSYNC B0 ;  /* 0x0000000000007941 */ /* 0x000fea0003800000 */
.L_x_10026:
        /* <DEDUP_REMOVED lines=33> */
.L_x_10029:
[----:B------:R-:W-:Y:S05]  /*1620*/  BSYNC B0 ;  /* 0x0000000000007941 */ /* 0x000fea0003800000 */
.L_x_10028:
[----:B------:R-:W-:Y:S01]  /*1630*/  ISETP.GE.AND P0, PT, R20, 0x1, PT ;  /* 0x000000011400780c */ /* 0x000fe20003f06270 */
[----:B------:R-:W-:Y:S01]  /*1640*/  FFMA.FTZ R69, R0, R65, R69 ;  /* 0x0000004100457223 */ /* 0x000fe20000010045 */
[----:B------:R-:W-:Y:S01]  /*1650*/  SHF.L.U32 R79, R93, 0x10, RZ ;  /* 0x000000105d4f7819 */ /* 0x000fe200000006ff */
[C---:B------:R-:W-:Y:S01]  /*1660*/  IMAD.U32 R76, R5.reuse, 0x10000, RZ ;  /* 0x00010000054c7824 */ /* 0x040fe200078e00ff */
[----:B------:R-:W-:Y:S01]  /*1670*/  SHF.L.U32 R66, R66, 0x10, RZ ;  /* 0x0000001042427819 */ /* 0x000fe200000006ff */
[----:B------:R-:W-:Y:S01]  /*1680*/  BAR.SYNC.DEFER_BLOCKING 0x0 ;  /* 0x0000000000007b1d */ /* 0x000fe20000010000 */
[----:B------:R-:W-:Y:S01]  /*1690*/  PRMT R94, R5, 0x7632, R94 ;  /* 0x00007632055e7816 */ /* 0x000fe2000000005e */
[----:B------:R-:W-:Y:S01]  /*16a0*/  USHF.R.S32.HI UR16, URZ, 0x1f, UR6 ;  /* 0x0000001f3f107899 */ /* 0x000fe20008011406 */
[----:B------:R-:W-:Y:S01]  /*16b0*/  SHF.L.U32 R72, R72, 0x10, RZ ;  /* 0x0000001048487819 */ /* 0x000fe200000006ff */
[----:B------:R-:W-:Y:S01]  /*16c0*/  FFMA.FTZ R69, R66, R79, R69 ;  /* 0x0000004f42457223 */ /* 0x000fe20000010045 */
[----:B------:R-:W-:Y:S01]  /*16d0*/  SHF.L.U32 R74, R94, 0x10, RZ ;  /* 0x000000105e4a7819 */ /* 0x000fe200000006ff */
[----:B------:R-:W-:-:S02]  /*16e0*/  IMAD.MOV.U32 R33, RZ, RZ, RZ ;  /* 0x000000ffff217224 */ /* 0x000fc400078e00ff */
[-C--:B------:R-:W-:Y:S01]  /*16f0*/  FMUL.FTZ R73, R0, R39.reuse ;  /* 0x0000002700497220 */ /* 0x080fe20000410000 */
[C---:B------:R-:W-:Y:S01]  /*1700*/  FFMA.FTZ R69, R64.reuse, R76, R69 ;  /* 0x0000004c40457223 */ /* 0x040fe20000010045 */
        /* <DEDUP_REMOVED lines=12> */
[----:B------:R-:W-:Y:S01]  /*17d0*/  MOV R82, R67 ;  /* 0x0000004300527202 */ /* 0x000fe20000000f00 */
[----:B------:R-:W-:Y:S01]  /*17e0*/  IMAD R23, R37, UR8, RZ ;  /* 0x0000000825177c24 */ /* 0x000fe2000f8e02ff */
[----:B------:R-:W-:Y:S01]  /*17f0*/  LOP3.LUT R22, R22, 0xfffffe, RZ, 0xc0, !PT ;  /* 0x00fffffe16167812 */ /* 0x000fe200078ec0ff */
[C---:B------:R-:W-:Y:S01]  /*1800*/  IMAD.WIDE.U32 R32, R36.reuse, UR10, RZ ;  /* 0x0000000a24207c25 */ /* 0x040fe2000f8e00ff */
[----:B------:R-:W-:Y:S01]  /*1810*/  UMOV UR5, URZ ;  /* 0x0000003f00057c82 */ /* 0x000fe20008000000 */
[----:B------:R-:W1:Y:S01]  /*1820*/  LDC.64 R28, c[0x0][0x2d8] ;  /* 0x0000b600ff1c7b82 */ /* 0x000e620000000a00 */
[----:B------:R-:W-:Y:S01]  /*1830*/  IADD3 R87, R21, -R22, RZ ;  /* 0x8000001615577210 */ /* 0x000fe20007ffe0ff */
[----:B------:R-:W-:Y:S01]  /*1840*/  IMAD R21, R37, UR10, RZ ;  /* 0x0000000a25157c24 */ /* 0x000fe2000f8e02ff */
[----:B------:R-:W-:Y:S01]  /*1850*/  ULDC UR7, c[0x0][0x224] ;  /* 0x0000890000077ab9 */ /* 0x000fe20000000800 */
[C---:B------:R-:W-:Y:S01]  /*1860*/  IMAD R85, R36.reuse, UR9, R23 ;  /* 0x0000000924557c24 */ /* 0x040fe2000f8e0217 */
[----:B------:R-:W-:Y:S01]  /*1870*/  SHF.L.U32 R87, R87, 0x8, RZ ;  /* 0x0000000857577819 */ /* 0x000fe200000006ff */
[----:B------:R-:W-:-:S02]  /*1880*/  IMAD R89, R36, UR11, R21 ;  /* 0x0000000b24597c24 */ /* 0x000fc4000f8e0215 */
[----:B------:R-:W2:Y:S01]  /*1890*/  LDC.64 R26, c[0x0][0x2d0] ;  /* 0x0000b400ff1a7b82 */ /* 0x000ea20000000a00 */
[----:B------:R-:W-:Y:S02]  /*18a0*/  IMAD.WIDE.U32 R30, R36, UR8, RZ ;  /* 0x00000008241e7c25 */ /* 0x000fe4000f8e00ff */
[----:B------:R-:W-:Y:S02]  /*18b0*/  IADD3 R78, R33, R89, RZ ;  /* 0x00000059214e7210 */ /* 0x000fe40007ffe0ff */
[----:B------:R-:W-:-:S03]  /*18c0*/  IMAD.WIDE R34, R35, 0x8, R18 ;  /* 0x0000000823227825 */ /* 0x000fc600078e0212 */
[----:B------:R-:W3:Y:S01]  /*18d0*/  LDC.64 R20, c[0x0][0x238] ;  /* 0x00008e00ff147b82 */ /* 0x000ee20000000a00 */
[C---:B0-----:R-:W-:Y:S01]  /*18e0*/  LEA R77, P2, R12.reuse, R2, 0x2 ;  /* 0x000000020c4d7211 */ /* 0x041fe200078410ff */
[----:B------:R-:W-:Y:S01]  /*18f0*/  IMAD.IADD R2, R31, 0x1, R85 ;  /* 0x000000011f027824 */ /* 0x000fe200078e0255 */
[----:B------:R-:W-:Y:S01]  /*1900*/  HFMA2.MMA R85, -RZ, RZ, 0, 0 ;  /* 0x00000000ff557435 */ /* 0x000fe200000001ff */
[----:B------:R-:W-:Y:S01]  /*1910*/  IMAD.MOV.U32 R84, RZ, RZ, R67 ;  /* 0x000000ffff547224 */ /* 0x000fe200078e0043 */
[----:B------:R-:W-:Y:S01]  /*1920*/  LEA.HI.X R80, R12, R3, R45, 0x2, P2 ;  /* 0x000000030c507211 */ /* 0x000fe200010f142d */
[C---:B------:R-:W-:Y:S01]  /*1930*/  VIADD R86, R42.reuse, 0x200 ;  /* 0x000002002a567836 */ /* 0x040fe20000000000 */
[----:B------:R-:W-:Y:S01]  /*1940*/  ISETP.NE.AND P2, PT, R42, 0x1f, PT ;  /* 0x0000001f2a00780c */ /* 0x000fe20003f45270 */
[----:B------:R-:W0:Y:S01]  /*1950*/  LDC.64 R22, c[0x0][0x250] ;  /* 0x00009400ff167b82 */ /* 0x000e220000000a00 */
[----:B-1----:R-:W-:Y:S02]  /*1960*/  LEA R83, P1, R32, R28, 0x2 ;  /* 0x0000001c20537211 */ /* 0x002fe400078210ff */
[----:B------:R-:W-:-:S02]  /*1970*/  MOV R31, RZ ;  /* 0x000000ff001f7202 */ /* 0x000fc40000000f00 */
[----:B------:R-:W-:Y:S02]  /*1980*/  LEA.HI.X R78, R32, R29, R78, 0x2, P1 ;  /* 0x0000001d204e7211 */ /* 0x000fe400008f144e */
[----:B------:R-:W-:Y:S02]  /*1990*/  CS2R R32, SRZ ;  /* 0x0000000000207805 */ /* 0x000fe4000001ff00 */
[----:B------:R-:W-:Y:S01]  /*19a0*/  ISETP.NE.AND P1, PT, R42, RZ, PT ;  /* 0x000000ff2a00720c */ /* 0x000fe20003f25270 */
[----:B------:R-:W1:Y:S01]  /*19b0*/  LDC.64 R24, c[0x0][0x270] ;  /* 0x00009c00ff187b82 */ /* 0x000e620000000a00 */
[----:B--2---:R-:W-:-:S04]  /*19c0*/  LEA R81, P0, R30, R26, 0x2 ;  /* 0x0000001a1e517211 */ /* 0x004fc800078010ff */
[----:B------:R-:W-:-:S03]  /*19d0*/  LEA.HI.X R30, R30, R27, R2, 0x2, P0 ;  /* 0x0000001b1e1e7211 */ /* 0x000fc600000f1402 */
[----:B------:R-:W2:Y:S01]  /*19e0*/  LDC R75, c[0x0][0x224] ;  /* 0x00008900ff4b7b82 */ /* 0x000ea20000000800 */
[----:B---3--:R-:W-:-:S07]  /*19f0*/  SHF.L.U64.HI R21, R20, 0x2, R21 ;  /* 0x0000000214157819 */ /* 0x008fce0000010215 */
[----:B------:R-:W3:Y:S01]  /*1a00*/  LDC R95, c[0x0][0x21c] ;  /* 0x00008700ff5f7b82 */ /* 0x000ee20000000800 */
[----:B0-----:R-:W-:Y:S02]  /*1a10*/  SHF.L.U64.HI R23, R22, 0x2, R23 ;  /* 0x0000000216177819 */ /* 0x001fe40000010217 */
[----:B-1----:R-:W-:-:S07]  /*1a20*/  SHF.L.U64.HI R25, R24, 0x2, R25 ;  /* 0x0000000218197819 */ /* 0x002fce0000010219 */
.L_x_10035:
[----:B------:R-:W-:Y:S01]  /*1a30*/  MOV R2, R81 ;  /* 0x0000005100027202 */ /* 0x000fe20000000f00 */
[----:B------:R-:W-:-:S05]  /*1a40*/  IMAD.MOV.U32 R3, RZ, RZ, R30 ;  /* 0x000000ffff037224 */ /* 0x000fca00078e001e */
[----:B0-----:R0:W4:Y:S01]  /*1a50*/  LDG.E R88, desc[UR12][R2.64] ;  /* 0x0000000c02587981 */ /* 0x001122000c1e1900 */
[----:B------:R-:W-:Y:S01]  /*1a60*/  IMAD.MOV.U32 R26, RZ, RZ, R83 ;  /* 0x000000ffff1a7224 */ /* 0x000fe200078e0053 */
[----:B------:R-:W-:-:S05]  /*1a70*/  MOV R27, R78 ;  /* 0x0000004e001b7202 */ /* 0x000fca0000000f00 */
[----:B------:R-:W2:Y:S01]  /*1a80*/  LDG.E R92, desc[UR12][R26.64] ;  /* 0x0000000c1a5c7981 */ /* 0x000ea2000c1e1900 */
[----:B0-----:R-:W-:Y:S02]  /*1a90*/  MOV R2, R77 ;  /* 0x0000004d00027202 */ /* 0x001fe40000000f00 */
[----:B------:R-:W-:-:S05]  /*1aa0*/  MOV R3, R80 ;  /* 0x0000005000037202 */ /* 0x000fca0000000f00 */
[----:B------:R0:W2:Y:S01]  /*1ab0*/  LDG.E R29, desc[UR12][R2.64] ;  /* 0x0000000c021d7981 */ /* 0x0000a2000c1e1900 */
[----:B------:R-:W-:-:S04]  /*1ac0*/  SEL R90, R87, R86, !P1 ;  /* 0x00000056575a7207 */ /* 0x000fc80004800000 */
[----:B------:R-:W-:Y:S01]  /*1ad0*/  LEA R96, R90, R67, 0x2 ;  /* 0x000000435a607211 */ /* 0x000fe200078e10ff */
[----:B------:R-:W-:Y:S01]  /*1ae0*/  @P2 IMAD R100, R42, 0x4, R67 ;  /* 0x000000042a642824 */ /* 0x000fe200078e0243 */
[----:B------:R-:W-:-:S04]  /*1af0*/  ISETP.GT.AND P0, PT, R48, 0x1, PT ;  /* 0x000000013000780c */ /* 0x000fc80003f04270 */
[----:B------:R-:W-:Y:S01]  /*1b00*/  ISETP.EQ.AND P0, PT, R91, RZ, P0 ;  /* 0x000000ff5b00720c */ /* 0x000fe20000702270 */
[----:B------:R-:W-:Y:S02]  /*1b10*/  IMAD.MOV.U32 R90, RZ, RZ, RZ ;  /* 0x000000ffff5a7224 */ /* 0x000fe400078e00ff */
[----:B------:R-:W-:Y:S01]  /*1b20*/  FMUL.FTZ R98, R65, R60 ;  /* 0x0000003c41627220 */ /* 0x000fe20000410000 */
[----:B------:R-:W-:Y:S01]  /*1b30*/  FMUL.FTZ R97, R76, R61 ;  /* 0x0000003d4c617220 */ /* 0x000fe20000410000 */
[----:B------:R-:W-:Y:S01]  /*1b40*/  FMUL.FTZ R65, R79, R62 ;  /* 0x0000003e4f417220 */ /* 0x000fe20000410000 */
[----:B------:R-:W-:Y:S07]  /*1b50*/  BSSY B0, `(.L_x_10031) ;  /* 0x0000021000007945 */ /* 0x000fee0003800000 */
[----:B0-----:R-:W-:-:S02]  /*1b60*/  @P0 MOV R2, R34 ;  /* 0x0000002200020202 */ /* 0x001fc40000000f00 */
[----:B------:R-:W-:Y:S01]  /*1b70*/  @P0 MOV R3, R35 ;  /* 0x0000002300030202 */ /* 0x000fe20000000f00 */
[----:B------:R-:W-:Y:S01]  /*1b80*/  FMUL.FTZ R74, R74, R63 ;  /* 0x0000003f4a4a7220 */ /* 0x000fe20000410000 */
[----:B----4-:R-:W-:-:S04]  /*1b90*/  FMUL.FTZ R28, R88, 1.4426950216293334961 ;  /* 0x3fb8aa3b581c7820 */ /* 0x010fc80000410000 */
[----:B------:R-:W-:-:S06]  /*1ba0*/  FMUL.FTZ R89, R28, R60 ;  /* 0x0000003c1c597220 */ /* 0x000fcc0000410000 */
[----:B------:R-:W0:Y:S02]  /*1bb0*/  MUFU.EX2 R89, R89 ;  /* 0x0000005900597308 */ /* 0x000e240000000800 */
[----:B0-----:R0:W-:Y:S01]  /*1bc0*/  STS [R96+0x348], R89 ;  /* 0x0003485960007388 */ /* 0x0011e20000000800 */
[----:B------:R-:W-:Y:S01]  /*1bd0*/  BAR.SYNC.DEFER_BLOCKING 0x0 ;  /* 0x0000000000007b1d */ /* 0x000fe20000010000 */
[C---:B------:R-:W-:Y:S01]  /*1be0*/  FMUL.FTZ R26, R28.reuse, R62 ;  /* 0x0000003e1c1a7220 */ /* 0x040fe20000410000 */
[C---:B------:R-:W-:Y:S01]  /*1bf0*/  FMUL.FTZ R27, R28.reuse, R63 ;  /* 0x0000003f1c1b7220 */ /* 0x040fe20000410000 */
[----:B------:R-:W-:-:S03]  /*1c00*/  FMUL.FTZ R28, R28, R61 ;  /* 0x0000003d1c1c7220 */ /* 0x000fc60000410000 */
[----:B------:R-:W1:Y:S01]  /*1c10*/  @P2 LDS R100, [R100+0xb4c] ;  /* 0x000b4c0064642984 */ /* 0x000e620000000800 */
[----:B------:R-:W4:Y:S01]  /*1c20*/  MUFU.EX2 R26, R26 ;  /* 0x0000001a001a7308 */ /* 0x000f220000000800 */
[----:B--2---:R-:W-:Y:S02]  /*1c30*/  FMUL.FTZ R29, R29, R92 ;  /* 0x0000005c1d1d7220 */ /* 0x004fe40000410000 */
[----:B------:R2:W5:Y:S05]  /*1c40*/  @P0 LDG.E R90, desc[UR12][R2.64+0x4] ;  /* 0x0000040c025a0981 */ /* 0x00056a000c1e1900 */
[----:B------:R-:W3:Y:S08]  /*1c50*/  MUFU.EX2 R27, R27 ;  /* 0x0000001b001b7308 */ /* 0x000ef00000000800 */
[----:B0-----:R0:W0:Y:S01]  /*1c60*/  MUFU.EX2 R96, R28 ;  /* 0x0000001c00607308 */ /* 0x0010220000000800 */
[-C--:B--2---:R-:W-:Y:S01]  /*1c70*/  FMUL.FTZ R2, R64, R29.reuse ;  /* 0x0000001d40027220 */ /* 0x084fe20000410000 */
[-C--:B------:R-:W-:Y:S01]  /*1c80*/  FMUL.FTZ R76, R72, R29.reuse ;  /* 0x0000001d484c7220 */ /* 0x080fe20000410000 */
[-C--:B------:R-:W-:Y:S01]  /*1c90*/  FMUL.FTZ R79, R0, R29.reuse ;  /* 0x0000001d004f7220 */ /* 0x080fe20000410000 */
[----:B------:R-:W-:Y:S01]  /*1ca0*/  FMUL.FTZ R99, R66, R29 ;  /* 0x0000001d42637220 */ /* 0x000fe20000410000 */
[----:B----4-:R-:W-:Y:S01]  /*1cb0*/  FMUL.FTZ R101, R89, R26 ;  /* 0x0000001a59657220 */ /* 0x010fe20000410000 */
[----:B------:R-:W-:Y:S01]  /*1cc0*/  FFMA.FTZ R29, R26, R98, R65 ;  /* 0x000000621a1d7223 */ /* 0x000fe20000010041 */
[----:B---3--:R-:W-:Y:S01]  /*1cd0*/  FFMA.FTZ R92, R27, R76, R2 ;  /* 0x0000004c1b5c7223 */ /* 0x008fe20000010002 */
[----:B------:R-:W-:Y:S06]  /*1ce0*/  @P2 BRA `(.L_x_10032) ;  /* 0x00000000001c2947 */ /* 0x000fec0003800000 */
[----:B------:R-:W-:Y:S01]  /*1cf0*/  ISETP.NE.AND P0, PT, R48, R75, PT ;  /* 0x0000004b3000720c */ /* 0x000fe20003f05270 */
[----:B-1----:R-:W-:-:S12]  /*1d00*/  HFMA2.MMA R100, -RZ, RZ, 1.875, 0 ;  /* 0x3f800000ff647435 */ /* 0x002fd800000001ff */
[----:B------:R-:W-:-:S04]  /*1d10*/  @P0 LEA.HI R3, R48, R48, RZ, 0x1 ;  /* 0x0000003030030211 */ /* 0x000fc800078f08ff */
[----:B------:R-:W-:-:S04]  /*1d20*/  @P0 LOP3.LUT R3, R3, 0x3ffffe, RZ, 0xc0, !PT ;  /* 0x003ffffe03030812 */ /* 0x000fc800078ec0ff */
[----:B------:R-:W-:-:S05]  /*1d30*/  @P0 IADD3 R3, -R3, R48, RZ ;  /* 0x0000003003030210 */ /* 0x000fca0007ffe1ff */
[----:B------:R-:W-:-:S05]  /*1d40*/  @P0 IMAD R3, R3, 0x400, R84 ;  /* 0x0000040003030824 */ /* 0x000fca00078e0254 */
[----:B------:R2:W3:Y:S02]  /*1d50*/  @P0 LDS R100, [R3+0x348] ;  /* 0x0003480003640984 */ /* 0x0004e40000000800 */
.L_x_10032:
[----:B------:R-:W-:Y:S05]  /*1d60*/  BSYNC B0 ;  /* 0x0000000000007941 */ /* 0x000fea0003800000 */
.L_x_10031:
[C---:B-123--:R-:W-:Y:S01]  /*1d70*/  FMUL.FTZ R3, R27.reuse, R100 ;  /* 0x000000641b037220 */ /* 0x04efe20000410000 */
[C---:B0-----:R-:W-:Y:S01]  /*1d80*/  FFMA.FTZ R29, R96.reuse, R29, R97 ;  /* 0x0000001d601d7223 */ /* 0x041fe20000010061 */
[C---:B------:R-:W-:Y:S01]  /*1d90*/  FMUL.FTZ R28, R96.reuse, R101 ;  /* 0x00000065601c7220 */ /* 0x040fe20000410000 */
        /* <DEDUP_REMOVED lines=61> */
[----:B-----5:R-:W-:Y:S01]  /*2170*/  SHFL.IDX PT, R103, R90, RZ, 0x1f ;  /* 0x00001fff5a677589 */ /* 0x020fe200000e0000 */
[----:B-1----:R-:W-:Y:S01]  /*2180*/  @P0 FMUL.FTZ R101, R101, R104 ;  /* 0x0000006865650220 */ /* 0x002fe20000410000 */
[----:B------:R-:W-:Y:S02]  /*2190*/  ISETP.GT.AND P0, PT, R44, 0x1e, PT ;  /* 0x0000001e2c00780c */ /* 0x000fe40003f04270 */
[----:B------:R-:W-:Y:S01]  /*21a0*/  SHFL.UP PT, R102, R102, 0x1, RZ ;  /* 0x0420000066667989 */ /* 0x000fe200000e00ff */
[----:B--2---:R-:W-:-:S03]  /*21b0*/  @!P2 FFMA.FTZ R92, R3, R105, R92 ;  /* 0x00000069035ca223 */ /* 0x004fc6000001005c */
[----:B------:R-:W0:Y:S01]  /*21c0*/  SHFL.UP PT, R101, R101, 0x1, RZ ;  /* 0x0420000065657989 */ /* 0x000e2200000e00ff */
[----:B---3--:R-:W-:Y:S01]  /*21d0*/  @!P2 FMUL.FTZ R3, R3, R106 ;  /* 0x0000006a0303a220 */ /* 0x008fe20000410000 */
[----:B------:R-:W-:Y:S02]  /*21e0*/  ISETP.NE.AND P2, PT, R42, 0x1f, PT ;  /* 0x0000001f2a00780c */ /* 0x000fe40003f45270 */
[----:B------:R-:W-:Y:S04]  /*21f0*/  SHFL.IDX PT, R105, R29, RZ, 0x1f ;  /* 0x00001fff1d697589 */ /* 0x000fe800000e0000 */
[----:B------:R-:W-:Y:S04]  /*2200*/  SHFL.DOWN PT, R107, R92, 0x1, 0x1f ;  /* 0x08201f005c6b7f89 */ /* 0x000fe800000e0000 */
[----:B------:R-:W1:Y:S04]  /*2210*/  SHFL.DOWN PT, R104, R3, 0x1, 0x1f ;  /* 0x08201f0003687f89 */ /* 0x000e6800000e0000 */
[----:B------:R-:W-:Y:S04]  /*2220*/  SHFL.IDX PT, R92, R92, RZ, 0x1f ;  /* 0x00001fff5c5c7589 */ /* 0x000fe800000e0000 */
[----:B------:R-:W2:Y:S01]  /*2230*/  SHFL.IDX PT, R3, R3, RZ, 0x1f ;  /* 0x00001fff03037589 */ /* 0x000ea200000e0000 */
[----:B0-----:R-:W-:-:S04]  /*2240*/  @P1 FFMA.FTZ R103, R101, R103, R102 ;  /* 0x0000006765671223 */ /* 0x001fc80000010066 */
[----:B------:R-:W-:Y:S01]  /*2250*/  FFMA.FTZ R98, R89, R103, R98 ;  /* 0x0000006759627223 */ /* 0x000fe20000010062 */
[----:B-1----:R-:W-:-:S04]  /*2260*/  @P2 FFMA.FTZ R105, R104, R105, R107 ;  /* 0x0000006968692223 */ /* 0x002fc8000001006b */
[----:B------:R-:W-:Y:S01]  /*2270*/  FFMA.FTZ R89, R105, R100, R76 ;  /* 0x0000006469597223 */ /* 0x000fe2000001004c */
[----:B------:R-:W-:Y:S01]  /*2280*/  FFMA.FTZ R100, R26, R98, R65 ;  /* 0x000000621a647223 */ /* 0x000fe20000010041 */
[----:B------:R-:W-:Y:S01]  /*2290*/  IMAD.U32 R65, R4, 0x10000, RZ ;  /* 0x0001000004417824 */ /* 0x000fe200078e00ff */
[----:B------:R-:W-:Y:S01]  /*22a0*/  SHF.L.U32 R76, R5, 0x10, RZ ;  /* 0x00000010054c7819 */ /* 0x000fe200000006ff */
[----:B------:R-:W-:Y:S01]  /*22b0*/  FFMA.FTZ R90, R27, R89, R2 ;  /* 0x000000591b5a7223 */ /* 0x000fe20000010002 */
[C---:B------:R-:W-:Y:S01]  /*22c0*/  FFMA.FTZ R109, R96.reuse, R100, R97 ;  /* 0x00000064606d7223 */ /* 0x040fe20000010061 */
[----:B------:R-:W-:Y:S01]  /*22d0*/  FFMA.FTZ R101, R65, -R60, R98 ;  /* 0x8000003c41657223 */ /* 0x000fe20000010062 */
[----:B--2---:R-:W-:Y:S01]  /*22e0*/  FFMA.FTZ R29, R3, R29, R92 ;  /* 0x0000001d031d7223 */ /* 0x004fe2000001005c */
[----:B------:R-:W-:Y:S01]  /*22f0*/  FFMA.FTZ R99, R96, R90, R99 ;  /* 0x0000005a60637223 */ /* 0x000fe20000010063 */
[----:B------:R-:W-:Y:S01]  /*2300*/  FFMA.FTZ R111, R27, R109, R74 ;  /* 0x0000006d1b6f7223 */ /* 0x000fe2000001004a */
[----:B------:R-:W-:Y:S01]  /*2310*/  FFMA.FTZ R27, R0, R98, RZ ;  /* 0x00000062001b7223 */ /* 0x000fe200000100ff */
[----:B------:R-:W-:Y:S01]  /*2320*/  FFMA.FTZ R105, R76, -R61, R109 ;  /* 0x8000003d4c697223 */ /* 0x000fe2000001006d */
[----:B------:R-:W-:Y:S01]  /*2330*/  FFMA.FTZ R97, R26, R99, R79 ;  /* 0x000000631a617223 */ /* 0x000fe2000001004f */
[----:B------:R-:W-:Y:S01]  /*2340*/  SHF.L.U32 R79, R93, 0x10, RZ ;  /* 0x000000105d4f7819 */ /* 0x000fe200000006ff */
[----:B------:R-:W-:Y:S01]  /*2350*/  FMUL.FTZ R103, R99, R62 ;  /* 0x0000003e63677220 */ /* 0x000fe20000410000 */
[----:B------:R-:W-:Y:S01]  /*2360*/  FFMA.FTZ R107, R66, R100, R27 ;  /* 0x00000064426b7223 */ /* 0x000fe2000001001b */
[----:B------:R-:W-:Y:S01]  /*2370*/  FMUL.FTZ R2, R97, R60 ;  /* 0x0000003c61027220 */ /* 0x000fe20000410000 */
[----:B------:R-:W-:Y:S01]  /*2380*/  SHF.L.U32 R74, R94, 0x10, RZ ;  /* 0x000000105e4a7819 */ /* 0x000fe200000006ff */
[----:B------:R-:W-:Y:S01]  /*2390*/  FFMA.FTZ R96, R79, -R62, R100 ;  /* 0x8000003e4f607223 */ /* 0x000fe20000010064 */
[----:B------:R-:W-:Y:S01]  /*23a0*/  FMUL.FTZ R100, R90, R61 ;  /* 0x0000003d5a647220 */ /* 0x000fe20000410000 */
[----:B------:R-:W-:Y:S01]  /*23b0*/  FFMA.FTZ R26, R2, R101, RZ ;  /* 0x00000065021a7223 */ /* 0x000fe200000100ff */
[----:B------:R-:W-:Y:S01]  /*23c0*/  FFMA.FTZ R109, R64, R109, R107 ;  /* 0x0000006d406d7223 */ /* 0x000fe2000001006b */
[-C--:B------:R-:W-:Y:S01]  /*23d0*/  FMUL.FTZ R107, R89, R63.reuse ;  /* 0x0000003f596b7220 */ /* 0x080fe20000410000 */
[----:B------:R-:W-:Y:S01]  /*23e0*/  FFMA.FTZ R98, R74, -R63, R111 ;  /* 0x8000003f4a627223 */ /* 0x000fe2000001006f */
[----:B------:R-:W-:Y:S01]  /*23f0*/  FFMA.FTZ R27, R103, R96, R26 ;  /* 0x00000060671b7223 */ /* 0x000fe2000001001a */
[----:B------:R-:W-:Y:S01]  /*2400*/  FMUL.FTZ R28, R3, R28 ;  /* 0x0000001c031c7220 */ /* 0x000fe20000410000 */
[C---:B------:R-:W-:Y:S01]  /*2410*/  FADD.FTZ R68, R107.reuse, R68 ;  /* 0x000000446b447221 */ /* 0x040fe20000010000 */
        /* <DEDUP_REMOVED lines=12> */
[----:B------:R-:W2:Y:S01]  /*24e0*/  SHFL.DOWN PT, R109, R26, 0x1, 0x1f ;  /* 0x08201f001a6d7f89 */ /* 0x000ea200000e0000 */
[----:B------:R-:W-:Y:S01]  /*24f0*/  FMUL.FTZ R88, R101, R88 ;  /* 0x0000005865587220 */ /* 0x000fe20000410000 */
[----:B------:R-:W-:Y:S01]  /*2500*/  FFMA.FTZ R90, R76, R90, R105 ;  /* 0x0000005a4c5a7223 */ /* 0x000fe20000010069 */
[----:B------:R-:W-:Y:S01]  /*2510*/  FFMA.FTZ R107, R74, R89, R107 ;  /* 0x000000594a6b7223 */ /* 0x000fe2000001006b */
[----:B------:R-:W-:Y:S01]  /*2520*/  @!P4 STS.64 [R82+0xbc8], R28 ;  /* 0x000bc81c5200c388 */ /* 0x000fe20000000a00 */
        /* <DEDUP_REMOVED lines=10> */
[----:B--2---:R-:W-:-:S04]  /*25d0*/  @!P0 FADD.FTZ R26, R26, R109 ;  /* 0x0000006d1a1a8221 */ /* 0x004fc80000010000 */
[----:B------:R-:W1:Y:S01]  /*25e0*/  SHFL.DOWN PT, R102, R27, 0x2, 0x1f ;  /* 0x08401f001b667f89 */ /* 0x000e6200000e0000 */
[----:B------:R-:W-:-:S03]  /*25f0*/  ISETP.GT.AND P0, PT, R44, 0x1d, PT ;  /* 0x0000001d2c00780c */ /* 0x000fc60003f04270 */
[----:B------:R-:W2:Y:S10]  /*2600*/  SHFL.DOWN PT, R109, R26, 0x2, 0x1f ;  /* 0x08401f001a6d7f89 */ /* 0x000eb400000e0000 */
        /* <DEDUP_REMOVED lines=16> */
[----:B------:R-:W-:Y:S01]  /*2710*/  @!P3 MOV R102, 0x400 ;  /* 0x000004000066b802 */ /* 0x000fe20000000f00 */
[----:B--2---:R-:W-:-:S03]  /*2720*/  @!P0 FADD.FTZ R26, R26, R109 ;  /* 0x0000006d1a1a8221 */ /* 0x004fc60000010000 */
        /* <DEDUP_REMOVED lines=11> */
.L_x_10034:
[----:B------:R-:W-:Y:S05]  /*27e0*/  BSYNC B0 ;  /* 0x0000000000007941 */ /* 0x000fea0003800000 */
.L_x_10033:
        /* <DEDUP_REMOVED lines=14> */
.L_x_10030:
[----:B------:R-:W-:Y:S01]  /*28d0*/  BAR.SYNC.DEFER_BLOCKING 0x0 ;  /* 0x0000000000007b1d */ /* 0x000fe20000010000 */
[----:B------:R-:W-:Y:S02]  /*28e0*/  LEA R60, R48, 0xffffff80, 0x7 ;  /* 0xffffff80303c7811 */ /* 0x000fe400078e38ff */
[----:B------:R-:W-:Y:S02]  /*28f0*/  PRMT R3, RZ, 0x7610, R3 ;  /* 0x00007610ff037816 */ /* 0x000fe40000000003 */
[----:B------:R-:W-:Y:S01]  /*2900*/  PRMT R5, RZ, 0x7610, R5 ;  /* 0x00007610ff057816 */ /* 0x000fe20000000005 */
[----:B------:R-:W-:Y:S01]  /*2910*/  ULDC UR5, c[0x0][0x218] ;  /* 0x0000860000057ab9 */ /* 0x000fe20000000800 */
[----:B------:R-:W-:Y:S02]  /*2920*/  PRMT R21, RZ, 0x7610, R21 ;  /* 0x00007610ff157816 */ /* 0x000fe40000000015 */
[----:B------:R-:W-:Y:S02]  /*2930*/  IADD3 R0, -R60, UR5, RZ ;  /* 0x000000053c007c10 */ /* 0x000fe4000fffe1ff */
[----:B------:R-:W-:-:S02]  /*2940*/  PRMT R23, RZ, 0x7610, R23 ;  /* 0x00007610ff177816 */ /* 0x000fc40000000017 */
[-C--:B------:R-:W-:Y:S02]  /*2950*/  ISETP.GE.AND P0, PT, R53, R0.reuse, PT ;  /* 0x000000003500720c */ /* 0x080fe40003f06270 */
[-C--:B------:R-:W-:Y:S02]  /*2960*/  ISETP.GE.AND P1, PT, R55, R0.reuse, PT ;  /* 0x000000003700720c */ /* 0x080fe40003f26270 */
[-C--:B------:R-:W-:Y:S02]  /*2970*/  ISETP.GE.AND P2, PT, R56, R0.reuse, PT ;  /* 0x000000003800720c */ /* 0x080fe40003f46270 */
[----:B------:R-:W-:-:S07]  /*2980*/  ISETP.GE.AND P3, PT, R57, R0, PT ;  /* 0x000000003900720c */ /* 0x000fce0003f66270 */
[----:B------:R-:W2:Y:S04]  /*2990*/  @!P0 LDG.E.U16 R3, desc[UR12][R6.64] ;  /* 0x0000000c06038981 */ /* 0x000ea8000c1e1500 */
[----:B------:R-:W3:Y:S04]  /*29a0*/  @!P1 LDG.E.U16 R5, desc[UR12][R6.64+0x40] ;  /* 0x0000400c06059981 */ /* 0x000ee8000c1e1500 */
[----:B------:R-:W4:Y:S04]  /*29b0*/  @!P2 LDG.E.U16 R21, desc[UR12][R6.64+0x80] ;  /* 0x0000800c0615a981 */ /* 0x000f28000c1e1500 */
[----:B------:R-:W5:Y:S01]  /*29c0*/  @!P3 LDG.E.U16 R23, desc[UR12][R6.64+0xc0] ;  /* 0x0000c00c0617b981 */ /* 0x000f62000c1e1500 */
[C---:B------:R-:W-:Y:S01]  /*29d0*/  LEA R20, R44.reuse, R67, 0x1 ;  /* 0x000000432c147211 */ /* 0x040fe200078e08ff */
[----:B------:R-:W-:Y:S01]  /*29e0*/  IMAD R62, R44, 0x8, R67 ;  /* 0x000000082c3e7824 */ /* 0x000fe200078e0243 */
[----:B------:R-:W1:Y:S01]  /*29f0*/  S2UR UR7, SR_CgaCtaId ;  /* 0x00000000000779c3 */ /* 0x000e620000008800 */
[----:B------:R-:W-:Y:S01]  /*2a00*/  ISETP.NE.AND P0, PT, R42, RZ, PT ;  /* 0x000000ff2a00720c */ /* 0x000fe20003f05270 */
[----:B------:R-:W-:Y:S01]  /*2a10*/  UMOV UR5, 0x400 ;  /* 0x0000040000057882 */ /* 0x000fe20000000000 */
[----:B------:R-:W-:Y:S01]  /*2a20*/  F2FP.BF16.F32.PACK_AB R70, R70, R73 ;  /* 0x000000494646723e */ /* 0x000fe200000010ff */
[----:B------:R-:W-:Y:S01]  /*2a30*/  BSSY B0, `(.L_x_10036) ;  /* 0x0000045000007945 */ /* 0x000fe20003800000 */
[----:B------:R-:W-:Y:S01]  /*2a40*/  F2FP.BF16.F32.PACK_AB R71, R68, R71 ;  /* 0x000000474447723e */ /* 0x000fe200000010ff */
[----:B-1----:R-:W-:-:S06]  /*2a50*/  ULEA UR5, UR7, UR5, 0x18 ;  /* 0x0000000507057291 */ /* 0x002fcc000f8ec03f */
[----:B0-----:R-:W-:Y:S01]  /*2a60*/  MOV R67, UR5 ;  /* 0x0000000500437c02 */ /* 0x001fe20008000f00 */
[----:B--2---:R-:W-:Y:S04]  /*2a70*/  STS.U16 [R20], R3 ;  /* 0x0000000314007388 */ /* 0x004fe80000000400 */
[----:B---3--:R-:W-:Y:S04]  /*2a80*/  STS.U16 [R20+0x40], R5 ;  /* 0x0000400514007388 */ /* 0x008fe80000000400 */
[----:B----4-:R-:W-:Y:S04]  /*2a90*/  STS.U16 [R20+0x80], R21 ;  /* 0x0000801514007388 */ /* 0x010fe80000000400 */
[----:B-----5:R-:W-:Y:S01]  /*2aa0*/  STS.U16 [R20+0xc0], R23 ;  /* 0x0000c01714007388 */ /* 0x020fe20000000400 */
[----:B------:R-:W-:-:S03]  /*2ab0*/  NOP ;  /* 0x0000000000007918 */ /* 0x000fc60000000000 */
[----:B------:R-:W0:Y:S01]  /*2ac0*/  LDS.64 R24, [R62] ;  /* 0x000000003e187984 */ /* 0x000e220000000a00 */
[----:B------:R-:W-:Y:S06]  /*2ad0*/  BAR.SYNC.DEFER_BLOCKING 0x0 ;  /* 0x0000000000007b1d */ /* 0x000fec0000010000 */
[----:B------:R-:W-:Y:S01]  /*2ae0*/  STS.64 [R62], R70 ;  /* 0x000000463e007388 */ /* 0x000fe20000000a00 */
[----:B------:R-:W-:-:S03]  /*2af0*/  NOP ;  /* 0x0000000000007918 */ /* 0x000fc60000000000 */
[----:B------:R-:W-:Y:S04]  /*2b00*/  LDS.U16 R27, [R20] ;  /* 0x00000000141b7984 */ /* 0x000fe80000000400 */
[----:B------:R-:W-:Y:S01]  /*2b10*/  LDS.U16 R29, [R20+0x40] ;  /* 0x00004000141d7984 */ /* 0x000fe20000000400 */
[C---:B0-----:R-:W-:Y:S02]  /*2b20*/  SHF.L.U32 R3, R24.reuse, 0x10, RZ ;  /* 0x0000001018037819 */ /* 0x041fe400000006ff */
[----:B------:R-:W-:Y:S01]  /*2b30*/  PRMT R2, R24, 0x7632, R2 ;  /* 0x0000763218027816 */ /* 0x000fe20000000002 */
[----:B------:R-:W-:Y:S01]  /*2b40*/  LDS.U16 R35, [R20+0x80] ;  /* 0x0000800014237984 */ /* 0x000fe20000000400 */
[----:B------:R-:W-:Y:S01]  /*2b50*/  SHF.L.U32 R5, R25, 0x10, RZ ;  /* 0x0000001019057819 */ /* 0x000fe200000006ff */
[----:B------:R-:W-:Y:S01]  /*2b60*/  FADD.FTZ R6, R3, R38 ;  /* 0x0000002603067221 */ /* 0x000fe20000010000 */
[----:B------:R-:W-:Y:S01]  /*2b70*/  SHF.L.U32 R3, R2, 0x10, RZ ;  /* 0x0000001002037819 */ /* 0x000fe200000006ff */
[----:B------:R-:W-:Y:S01]  /*2b80*/  LDS.U16 R61, [R20+0xc0] ;  /* 0x0000c000143d7984 */ /* 0x000fe20000000400 */
[----:B------:R-:W-:Y:S01]  /*2b90*/  PRMT R4, R25, 0x7632, R4 ;  /* 0x0000763219047816 */ /* 0x000fe20000000004 */
[--C-:B------:R-:W-:Y:S01]  /*2ba0*/  FADD.FTZ R5, R5, R38.reuse ;  /* 0x0000002605057221 */ /* 0x100fe20000010000 */
[----:B------:R-:W-:Y:S01]  /*2bb0*/  FSETP.GTU.FTZ.AND P2, PT, R6, 20, PT ;  /* 0x41a000000600780b */ /* 0x000fe20003f5c000 */
[----:B------:R-:W-:Y:S01]  /*2bc0*/  @!P0 STS [UR5+0x100], R0 ;  /* 0x00010000ff008988 */ /* 0x000fe20008000805 */
[----:B------:R-:W-:Y:S01]  /*2bd0*/  FADD.FTZ R3, R3, R38 ;  /* 0x0000002603037221 */ /* 0x000fe20000010000 */
[----:B------:R-:W-:Y:S01]  /*2be0*/  IMAD.U32 R7, R4, 0x10000, RZ ;  /* 0x0001000004077824 */ /* 0x000fe200078e00ff */
[----:B------:R-:W-:Y:S01]  /*2bf0*/  BAR.SYNC.DEFER_BLOCKING 0x0 ;  /* 0x0000000000007b1d */ /* 0x000fe20000010000 */
[----:B------:R-:W-:-:S02]  /*2c00*/  FSETP.GTU.FTZ.AND P3, PT, R5, 20, PT ;  /* 0x41a000000500780b */ /* 0x000fc40003f7c000 */
[----:B------:R-:W-:Y:S01]  /*2c10*/  FADD.FTZ R7, R7, R38 ;  /* 0x0000002607077221 */ /* 0x000fe20000010000 */
[----:B------:R-:W-:-:S04]  /*2c20*/  FSETP.GTU.FTZ.AND P4, PT, R3, 20, PT ;  /* 0x41a000000300780b */ /* 0x000fc80003f9c000 */
[----:B------:R-:W-:Y:S01]  /*2c30*/  FSETP.GTU.FTZ.AND P1, PT, R7, 20, PT ;  /* 0x41a000000700780b */ /* 0x000fe20003f3c000 */
[----:B------:R-:W-:-:S05]  /*2c40*/  @!P2 FMUL.FTZ R2, R6, -1.4426950216293334961 ;  /* 0xbfb8aa3b0602a820 */ /* 0x000fca0000410000 */
[----:B------:R-:W-:Y:S01]  /*2c50*/  @!P3 FMUL.FTZ R6, R5, -1.4426950216293334961 ;  /* 0xbfb8aa3b0506b820 */ /* 0x000fe20000410000 */
[----:B------:R-:W0:Y:S02]  /*2c60*/  @!P2 MUFU.EX2 R2, R2 ;  /* 0x000000020002a308 */ /* 0x000e240000000800 */
[----:B------:R-:W-:Y:S01]  /*2c70*/  @!P4 FMUL.FTZ R3, R3, -1.4426950216293334961 ;  /* 0xbfb8aa3b0303c820 */ /* 0x000fe20000410000 */
[----:B------:R-:W1:Y:S03]  /*2c80*/  LDC.64 R4, c[0x0][0x388] ;  /* 0x0000e200ff047b82 */ /* 0x000e660000000a00 */
[----:B------:R-:W-:Y:S02]  /*2c90*/  @!P1 FMUL.FTZ R22, R7, -1.4426950216293334961 ;  /* 0xbfb8aa3b07169820 */ /* 0x000fe40000410000 */
[----:B------:R-:W2:Y:S01]  /*2ca0*/  @!P4 MUFU.EX2 R3, R3 ;  /* 0x000000030003c308 */ /* 0x000ea20000000800 */
[----:B------:R-:W3:Y:S07]  /*2cb0*/  LDS R28, [R67+0x100] ;  /* 0x00010000431c7984 */ /* 0x000eee0000000800 */
[----:B------:R-:W4:Y:S01]  /*2cc0*/  @!P3 MUFU.EX2 R6, R6 ;  /* 0x000000060006b308 */ /* 0x000f220000000800 */
[----:B0-----:R-:W-:-:S07]  /*2cd0*/  @!P2 FADD.FTZ R21, R2, 1 ;  /* 0x3f8000000215a421 */ /* 0x001fce0000010000 */
[----:B------:R-:W0:Y:S01]  /*2ce0*/  @!P2 MUFU.RCP R30, R21 ;  /* 0x00000015001ea308 */ /* 0x000e220000001000 */
[----:B--2---:R-:W-:Y:S01]  /*2cf0*/  @!P4 FADD.FTZ R24, R3, 1 ;  /* 0x3f8000000318c421 */ /* 0x004fe20000010000 */
[----:B-1----:R-:W-:-:S04]  /*2d00*/  IMAD R2, R4, UR14, RZ ;  /* 0x0000000e04027c24 */ /* 0x002fc8000f8e02ff */
[----:B------:R-:W-:Y:S01]  /*2d10*/  IMAD R63, R5, UR15, R2 ;  /* 0x0000000f053f7c24 */ /* 0x000fe2000f8e0202 */
[----:B------:R-:W-:Y:S01]  /*2d20*/  IADD3 R2, P6, R53, R60, RZ ;  /* 0x0000003c35027210 */ /* 0x000fe20007fde0ff */
[----:B------:R-:W1:Y:S01]  /*2d30*/  @!P4 MUFU.RCP R24, R24 ;  /* 0x000000180018c308 */ /* 0x000e620000001000 */
[----:B----4-:R-:W-:Y:S01]  /*2d40*/  @!P3 FADD.FTZ R25, R6, 1 ;  /* 0x3f8000000619b421 */ /* 0x010fe20000010000 */
[----:B------:R-:W-:Y:S01]  /*2d50*/  IMAD.WIDE.U32 R6, R4, UR15, RZ ;  /* 0x0000000f04067c25 */ /* 0x000fe2000f8e00ff */
[----:B------:R-:W-:-:S04]  /*2d60*/  LEA.HI.X.SX32 R3, R60, R54, 0x1, P6 ;  /* 0x000000363c037211 */ /* 0x000fc800030f0eff */
[----:B------:R-:W-:Y:S01]  /*2d70*/  IADD3 R23, R7, R63, RZ ;  /* 0x0000003f07177210 */ /* 0x000fe20007ffe0ff */
[----:B------:R-:W2:Y:S08]  /*2d80*/  @!P3 MUFU.RCP R34, R25 ;  /* 0x000000190022b308 */ /* 0x000eb00000001000 */
[----:B------:R4:W0:Y:S01]  /*2d90*/  @!P1 MUFU.EX2 R26, R22 ;  /* 0x00000016001a9308 */ /* 0x0008220000000800 */
[----:B---3--:R-:W-:-:S02]  /*2da0*/  ISETP.GE.AND P5, PT, R53, R28, PT ;  /* 0x0000001c3500720c */ /* 0x008fc40003fa6270 */
[----:B----4-:R-:W-:-:S11]  /*2db0*/  MOV R22, R6 ;  /* 0x0000000600167202 */ /* 0x010fd60000000f00 */
[----:B-12---:R-:W-:Y:S05]  /*2dc0*/  @P5 BRA `(.L_x_10037) ;  /* 0x00000000002c5947 */ /* 0x006fea0003800000 */
        /* <DEDUP_REMOVED lines=11> */
.L_x_10037:
[----:B------:R-:W-:Y:S05]  /*2e80*/  BSYNC B0 ;  /* 0x0000000000007941 */ /* 0x000fea0003800000 */
.L_x_10036:
[----:B------:R-:W-:Y:S01]  /*2e90*/  ULDC.64 UR8, c[0x0][0x390] ;  /* 0x0000e40000087ab9 */ /* 0x000fe20000000a00 */
[----:B0-----:R-:W-:Y:S01]  /*2ea0*/  @!P2 FMUL.FTZ R33, R33, R30 ;  /* 0x0000001e2121a220 */ /* 0x001fe20000410000 */
[----:B------:R-:W-:-:S04]  /*2eb0*/  IMAD.WIDE.U32 R4, R36, UR8, R22 ;  /* 0x0000000824047c25 */ /* 0x000fc8000f8e0016 */
[----:B------:R-:W-:Y:S01]  /*2ec0*/  @!P3 FMUL.FTZ R85, R85, R34 ;  /* 0x000000225555b220 */ /* 0x000fe20000410000 */
[----:B------:R-:W-:Y:S01]  /*2ed0*/  IADD3 R58, P3, R58, -0xc0, RZ ;  /* 0xffffff403a3a7810 */ /* 0x000fe20007f7e0ff */
[----:B------:R-:W-:Y:S01]  /*2ee0*/  @!P4 FMUL.FTZ R31, R31, R24 ;  /* 0x000000181f1fc220 */ /* 0x000fe20000410000 */
[----:B------:R-:W-:Y:S01]  /*2ef0*/  IMAD R21, R37, UR8, RZ ;  /* 0x0000000825157c24 */ /* 0x000fe2000f8e02ff */
[----:B-1----:R-:W-:Y:S01]  /*2f00*/  IADD3 R6, P2, R4, UR6, RZ ;  /* 0x0000000604067c10 */ /* 0x002fe2000ff5e0ff */
[----:B------:R-:W-:Y:S01]  /*2f10*/  @!P1 FADD.FTZ R26, R26, 1 ;  /* 0x3f8000001a1a9421 */ /* 0x000fe20000010000 */
[----:B------:R-:W-:Y:S01]  /*2f20*/  IADD3.X R59, R59, -0x1, RZ, P3, !PT ;  /* 0xffffffff3b3b7810 */ /* 0x000fe20001ffe4ff */
[----:B------:R-:W-:Y:S01]  /*2f30*/  IMAD R21, R36, UR9, R21 ;  /* 0x0000000924157c24 */ /* 0x000fe2000f8e0215 */
[----:B------:R-:W-:Y:S01]  /*2f40*/  ULDC.64 UR8, c[0x0][0x3e0] ;  /* 0x0000f80000087ab9 */ /* 0x000fe20000000a00 */
[-C--:B------:R-:W-:Y:S01]  /*2f50*/  ISETP.GE.AND P3, PT, R56, R28.reuse, PT ;  /* 0x0000001c3800720c */ /* 0x080fe20003f66270 */
[----:B------:R-:W0:Y:S01]  /*2f60*/  @!P1 MUFU.RCP R7, R26 ;  /* 0x0000001a00079308 */ /* 0x000e220000001000 */
[----:B------:R-:W-:Y:S01]  /*2f70*/  IADD3 R4, P5, R58, UR8, RZ ;  /* 0x000000083a047c10 */ /* 0x000fe2000ffbe0ff */
[----:B------:R-:W-:Y:S01]  /*2f80*/  FADD.FTZ R40, R33, R40 ;  /* 0x0000002821287221 */ /* 0x000fe20000010000 */
[----:B------:R-:W-:Y:S01]  /*2f90*/  IADD3.X R21, R21, UR16, R5, P2, !PT ;  /* 0x0000001015157c10 */ /* 0x000fe200097fe405 */
[----:B------:R-:W-:Y:S01]  /*2fa0*/  BSSY B0, `(.L_x_10038) ;  /* 0x000002b000007945 */ /* 0x000fe20003800000 */
[-C--:B------:R-:W-:Y:S01]  /*2fb0*/  ISETP.GE.AND P2, PT, R55, R28.reuse, PT ;  /* 0x0000001c3700720c */ /* 0x080fe20003f46270 */
[----:B------:R-:W-:Y:S01]  /*2fc0*/  FADD.FTZ R40, R40, R31 ;  /* 0x0000001f28287221 */ /* 0x000fe20000010000 */
[----:B------:R-:W-:-:S02]  /*2fd0*/  ISETP.GE.AND P4, PT, R57, R28, PT ;  /* 0x0000001c3900720c */ /* 0x000fc40003f86270 */
[----:B------:R-:W-:Y:S02]  /*2fe0*/  IADD3.X R5, R59, UR9, RZ, P5, !PT ;  /* 0x000000093b057c10 */ /* 0x000fe4000affe4ff */
[----:B------:R-:W-:-:S04]  /*2ff0*/  LEA R4, P5, R6, R4, 0x1 ;  /* 0x0000000406047211 */ /* 0x000fc800078a08ff */
[----:B------:R-:W-:Y:S01]  /*3000*/  LEA.HI.X R5, R6, R5, R21, 0x1, P5 ;  /* 0x0000000506057211 */ /* 0x000fe200028f0c15 */
[----:B0-----:R-:W-:Y:S01]  /*3010*/  @!P1 FMUL.FTZ R32, R32, R7 ;  /* 0x0000000720209220 */ /* 0x001fe20000410000 */
[----:B------:R-:W-:-:S03]  /*3020*/  F2FP.BF16.F32.PACK_AB R6, R31, R33 ;  /* 0x000000211f06723e */ /* 0x000fc600000010ff */
[----:B------:R-:W-:Y:S01]  /*3030*/  @!P3 STG.E.U16 desc[UR12][R4.64+0x40], R35 ;  /* 0x000040230400b986 */ /* 0x000fe2000c10150c */
[----:B------:R-:W-:Y:S01]  /*3040*/  F2FP.BF16.F32.PACK_AB R7, R32, R85 ;  /* 0x000000552007723e */ /* 0x000fe200000010ff */
[----:B------:R-:W-:Y:S02]  /*3050*/  FADD.FTZ R85, R40, R85 ;  /* 0x0000005528557221 */ /* 0x000fe40000010000 */
[----:B------:R0:W-:Y:S02]  /*3060*/  @!P2 STG.E.U16 desc[UR12][R4.64], R29 ;  /* 0x0000001d0400a986 */ /* 0x0001e4000c10150c */
[----:B------:R-:W-:Y:S02]  /*3070*/  FADD.FTZ R40, R85, R32 ;  /* 0x0000002055287221 */ /* 0x000fe40000010000 */
[----:B------:R1:W-:Y:S01]  /*3080*/  @!P4 STG.E.U16 desc[UR12][R4.64+0x80], R61 ;  /* 0x0000803d0400c986 */ /* 0x0003e2000c10150c */
[----:B------:R-:W-:Y:S08]  /*3090*/  BAR.SYNC.DEFER_BLOCKING 0x0 ;  /* 0x0000000000007b1d */ /* 0x000ff00000010000 */
[----:B0-----:R-:W1:Y:S01]  /*30a0*/  LDC.64 R28, c[0x0][0x3a8] ;  /* 0x0000ea00ff1c7b82 */ /* 0x001e620000000a00 */
[----:B------:R0:W-:Y:S01]  /*30b0*/  STS.64 [R62], R6 ;  /* 0x000000063e007388 */ /* 0x0001e20000000a00 */
[----:B------:R-:W-:-:S03]  /*30c0*/  NOP ;  /* 0x0000000000007918 */ /* 0x000fc60000000000 */
[----:B------:R-:W-:Y:S01]  /*30d0*/  LDS.U16 R21, [R20] ;  /* 0x0000000014157984 */ /* 0x000fe20000000400 */
[----:B-1----:R-:W-:-:S03]  /*30e0*/  IMAD R4, R28, UR14, RZ ;  /* 0x0000000e1c047c24 */ /* 0x002fc6000f8e02ff */
[----:B------:R-:W-:Y:S01]  /*30f0*/  LDS.U16 R23, [R20+0x40] ;  /* 0x0000400014177984 */ /* 0x000fe20000000400 */
[----:B0-----:R-:W-:Y:S02]  /*3100*/  IMAD R7, R29, UR15, R4 ;  /* 0x0000000f1d077c24 */ /* 0x001fe4000f8e0204 */
[----:B------:R-:W-:Y:S01]  /*3110*/  IMAD.WIDE.U32 R4, R28, UR15, RZ ;  /* 0x0000000f1c047c25 */ /* 0x000fe2000f8e00ff */
        /* <DEDUP_REMOVED lines=19> */
.L_x_10039:
[----:B------:R-:W-:Y:S05]  /*3250*/  BSYNC B0 ;  /* 0x0000000000007941 */ /* 0x000fea0003800000 */
.L_x_10038:
[----:B------:R-:W-:Y:S01]  /*3260*/  MOV R2, R4 ;  /* 0x0000000400027202 */ /* 0x000fe20000000f00 */
[----:B------:R-:W-:Y:S01]  /*3270*/  ULDC.64 UR8, c[0x0][0x3b0] ;  /* 0x0000ec0000087ab9 */ /* 0x000fe20000000a00 */
[----:B------:R-:W-:Y:S01]  /*3280*/  MOV R3, R29 ;  /* 0x0000001d00037202 */ /* 0x000fe20000000f00 */
[----:B------:R-:W-:Y:S01]  /*3290*/  IMAD R5, R37, UR8, RZ ;  /* 0x0000000825057c24 */ /* 0x000fe2000f8e02ff */
[-C--:B------:R-:W-:Y:S01]  /*32a0*/  ISETP.GE.AND P0, PT, R55, R22.reuse, PT ;  /* 0x000000163700720c */ /* 0x080fe20003f06270 */
[----:B------:R-:W-:Y:S01]  /*32b0*/  UIADD3 UR4, UR4, -0x80, URZ ;  /* 0xffffff8004047890 */ /* 0x000fe2000fffe03f */
[-C--:B------:R-:W-:Y:S01]  /*32c0*/  ISETP.GE.AND P1, PT, R56, R22.reuse, PT ;  /* 0x000000163800720c */ /* 0x080fe20003f26270 */
[----:B------:R-:W-:Y:S01]  /*32d0*/  IMAD.WIDE.U32 R2, R36, UR8, R2 ;  /* 0x0000000824027c25 */ /* 0x000fe2000f8e0002 */
[----:B------:R-:W-:-:S03]  /*32e0*/  ISETP.GE.AND P2, PT, R57, R22, PT ;  /* 0x000000163900720c */ /* 0x000fc60003f46270 */
[----:B0-----:R-:W-:Y:S01]  /*32f0*/  IMAD R7, R36, UR9, R5 ;  /* 0x0000000924077c24 */ /* 0x001fe2000f8e0205 */
[----:B------:R-:W-:Y:S01]  /*3300*/  ULDC.64 UR8, c[0x0][0x3f0] ;  /* 0x0000fc0000087ab9 */ /* 0x000fe20000000a00 */
[----:B------:R-:W-:Y:S02]  /*3310*/  IADD3 R5, P3, R2, UR6, RZ ;  /* 0x0000000602057c10 */ /* 0x000fe4000ff7e0ff */
        /* <DEDUP_REMOVED lines=17> */
.L_x_10021:
        /* <DEDUP_REMOVED lines=26> */
.L_x_10042:
[----:B------:R-:W-:Y:S05]  /*35d0*/  BSYNC B0 ;  /* 0x0000000000007941 */ /* 0x000fea0003800000 */
.L_x_10041:
        /* <DEDUP_REMOVED lines=29> */
.L_x_10044:
[----:B------:R-:W2:Y:S02]  /*37b0*/  S2R R19, SR_TID.X ;  /* 0x0000000000137919 */ /* 0x000ea40000002100 */
.L_x_10045:
[----:B------:R-:W-:Y:S05]  /*37c0*/  BSYNC B0 ;  /* 0x0000000000007941 */ /* 0x000fea0003800000 */
.L_x_10043:
        /* <DEDUP_REMOVED lines=11> */
[----:B------:R-:W-:Y:S01]  /*3880*/  ULDC UR6, c[0x0][0x0] ;  /* 0x0000000000067ab9 */ /* 0x000fe20000000800 */
[----:B------:R-:W-:Y:S01]  /*3890*/  ULDC.64 UR30, c[0x0][0x2d8] ;  /* 0x0000b600001e7ab9 */ /* 0x000fe20000000a00 */
[----:B------:R-:W-:Y:S01]  /*38a0*/  ULDC.64 UR26, c[0x0][0x2e0] ;  /* 0x0000b800001a7ab9 */ /* 0x000fe20000000a00 */
[C---:B------:R-:W-:Y:S01]  /*38b0*/  IMAD R5, R36.reuse, UR7, R5 ;  /* 0x0000000724057c24 */ /* 0x040fe2000f8e0205 */
[----:B------:R-:W-:Y:S01]  /*38c0*/  ULDC.64 UR28, c[0x0][0x250] ;  /* 0x00009400001c7ab9 */ /* 0x000fe20000000a00 */
[C---:B---34-:R-:W-:Y:S01]  /*38d0*/  IMAD R7, R36.reuse, UR11, R37 ;  /* 0x0000000b24077c24 */ /* 0x058fe2000f8e0225 */
        /* <DEDUP_REMOVED lines=10> */
[----:B--2---:R-:W-:-:S12]  /*3980*/  ULEA UR4, UR5, UR4, 0x18 ;  /* 0x0000000405047291 */ /* 0x004fd8000f8ec03f */
.L_x_10047:
[C---:B------:R-:W-:Y:S01]  /*3990*/  LEA R0, R19.reuse, UR4, 0x2 ;  /* 0x0000000413007c11 */ /* 0x040fe2000f8e10ff */
[----:B------:R-:W-:Y:S01]  /*39a0*/  IMAD.MOV.U32 R44, RZ, RZ, R12 ;  /* 0x000000ffff2c7224 */ /* 0x000fe200078e000c */
[----:B------:R-:W-:Y:S02]  /*39b0*/  SHF.R.S32.HI R20, RZ, 0x1f, R19 ;  /* 0x0000001fff147819 */ /* 0x000fe40000011413 */
[----:B------:R-:W-:Y:S01]  /*39c0*/  MOV R42, R14 ;  /* 0x0000000e002a7202 */ /* 0x000fe20000000f00 */
[----:B0-----:R-:W0:Y:S01]  /*39d0*/  LDS R21, [R0+0x13c8] ;  /* 0x0013c80000157984 */ /* 0x001e220000000800 */
[----:B------:R-:W-:-:S03]  /*39e0*/  IMAD.WIDE.U32 R8, R19, UR24, R44 ;  /* 0x0000001813087c25 */ /* 0x000fc6000f8e002c */
[----:B------:R-:W2:Y:S01]  /*39f0*/  LDS R23, [R0+0x17c8] ;  /* 0x0017c80000177984 */ /* 0x000ea20000000800 */
[C---:B------:R-:W-:Y:S02]  /*3a00*/  IMAD R6, R20.reuse, UR8, RZ ;  /* 0x0000000814067c24 */ /* 0x040fe4000f8e02ff */
[----:B-1----:R-:W-:Y:S02]  /*3a10*/  IMAD R10, R20, UR24, RZ ;  /* 0x00000018140a7c24 */ /* 0x002fe4000f8e02ff */
        /* <DEDUP_REMOVED lines=11> */
[----:B------:R-:W-:Y:S01]  /*3ad0*/  MOV R40, R16 ;  /* 0x0000001000287202 */ /* 0x000fe20000000f00 */
[C---:B------:R-:W-:Y:S02]  /*3ae0*/  IMAD R22, R20.reuse, UR14, RZ ;  /* 0x0000000e14167c24 */ /* 0x040fe4000f8e02ff */
[----:B------:R-:W-:Y:S02]  /*3af0*/  IMAD R24, R20, UR28, RZ ;  /* 0x0000001c14187c24 */ /* 0x000fe4000f8e02ff */
[----:B------:R-:W-:Y:S01]  /*3b00*/  IMAD.WIDE.U32 R4, R19, UR14, R40 ;  /* 0x0000000e13047c25 */ /* 0x000fe2000f8e0028 */
[----:B0-----:R-:W-:-:S03]  /*3b10*/  MOV R7, R31 ;  /* 0x0000001f00077202 */ /* 0x001fc60000000f00 */
[----:B------:R-:W-:Y:S02]  /*3b20*/  IMAD.MOV.U32 R6, RZ, RZ, R36 ;  /* 0x000000ffff067224 */ /* 0x000fe400078e0024 */
[C---:B------:R-:W-:Y:S02]  /*3b30*/  IMAD R27, R19.reuse, UR15, R22 ;  /* 0x0000000f131b7c24 */ /* 0x040fe4000f8e0216 */
[----:B------:R-:W-:Y:S01]  /*3b40*/  IMAD.WIDE.U32 R8, R19, UR28, R6 ;  /* 0x0000001c13087c25 */ /* 0x000fe2000f8e0006 */
[----:B------:R-:W-:Y:S02]  /*3b50*/  LEA R6, P0, R4, UR16, 0x2 ;  /* 0x0000001004067c11 */ /* 0x000fe4000f8010ff */
[----:B------:R-:W-:Y:S01]  /*3b60*/  IADD3 R7, R5, R27, RZ ;  /* 0x0000001b05077210 */ /* 0x000fe20007ffe0ff */
[----:B------:R-:W-:Y:S01]  /*3b70*/  IMAD R29, R19, UR29, R24 ;  /* 0x0000001d131d7c24 */ /* 0x000fe2000f8e0218 */
[----:B-1----:R-:W-:Y:S02]  /*3b80*/  LEA R10, P1, R8, UR30, 0x2 ;  /* 0x0000001e080a7c11 */ /* 0x002fe4000f8210ff */
[----:B------:R-:W-:-:S02]  /*3b90*/  LEA.HI.X R7, R4, UR17, R7, 0x2, P0 ;  /* 0x0000001104077c11 */ /* 0x000fc400080f1407 */
[----:B------:R-:W-:-:S04]  /*3ba0*/  IADD3 R5, R9, R29, RZ ;  /* 0x0000001d09057210 */ /* 0x000fc80007ffe0ff */
        /* <DEDUP_REMOVED lines=18> */
.L_x_10046:
[----:B------:R-:W-:Y:S05]  /*3cd0*/  EXIT ;  /* 0x000000000000794d */ /* 0x000fea0003800000 */
.L_x_10048:
        /* <DEDUP_REMOVED lines=10> */
.L_x_11042:


//--------------------- .text._Z25selective_scan_bwd_kernelI32Selective_Scan_bwd_kernel_traitsILi32ELi4ELb0ELb0ELb0ELb1ELb1EN3c108BFloat16EfEEv12SSMParamsBwd --------------------------
	.section	.text._Z25selective_scan_bwd_kernelI32Selective_Scan_bwd_kernel_traitsILi32ELi4ELb0ELb0ELb0ELb1ELb1EN3c108BFloat16EfEEv12SSMParamsBwd,"ax",@progbits
	.align	128
        .global         _Z25selective_scan_bwd_kernelI32Selective_Scan_bwd_kernel_traitsILi32ELi4ELb0ELb0ELb0ELb1ELb1EN3c108BFloat16EfEEv12SSMParamsBwd
        .type           _Z25selective_scan_bwd_kernelI32Selective_Scan_bwd_kernel_traitsILi32ELi4ELb0ELb0ELb0ELb1ELb1EN3c108BFloat16EfEEv12SSMParamsBwd,@function
        .size           _Z25selective_scan_bwd_kernelI32Selective_Scan_bwd_kernel_traitsILi32ELi4ELb0ELb0ELb0ELb1ELb1EN3c108BFloat16EfEEv12SSMParamsBwd,(.L_x_11043 - _Z25selective_scan_bwd_kernelI32Selective_Scan_bwd_kernel_traitsILi32ELi4ELb0ELb0ELb0ELb1ELb1EN3c108BFloat16EfEEv12SSMParamsBwd)
        .other          _Z25selective_scan_bwd_kernelI32Selective_Scan_bwd_kernel_traitsILi32ELi4ELb0ELb0ELb0ELb1ELb1EN3c108BFloat16EfEEv12SSMParamsBwd,@"STO_CUDA_ENTRY STV_DEFAULT"
_Z25selective_scan_bwd_kernelI32Selective_Scan_bwd_kernel_traitsILi32ELi4ELb0ELb0ELb0ELb1ELb1EN3c108BFloat16EfEEv12SSMParamsBwd:
.text._Z25selective_scan_bwd_kernelI32Selective_Scan_bwd_kernel_traitsILi32ELi4ELb0ELb0ELb0ELb1ELb1EN3c108BFloat16EfEEv12SSMParamsBwd:
        /* <DEDUP_REMOVED lines=29> */
[----:B------:R-:W-:Y:S01]  /*01d0*/  @P1 LEA.HI.X R5, R61, R5, R58, 0x2, P3 ;  /* 0x000000053d051211 */ /* 0x000fe200018f143a */
[----:B------:R-:W-:-:S05]  /*01e0*/  UIMAD.WIDE.U32 UR4, UR16, UR8, URZ ;  /* 0x00000008100472a5 */ /* 0x000fca000f8e003f */
[----:B------:R-:W3:Y:S01]  /*01f0*/  LDC.64 R12, c[0x0][0x298] ;  /* 0x0000a600ff0c7b82 */ /* 0x000ee20000000a00 */
[----:B------:R-:W-:Y:S01]  /*0200*/  UIMAD UR8, UR16, UR9, UR6 ;  /* 0x00000009100872a4 */ /* 0x000fe2000f8e0206 */
[----:B------:R3:W5:Y:S01]  /*0210*/  @P1 LDG.E R56, desc[UR14][R4.64] ;  /* 0x0000000e04381981 */ /* 0x000762000c1e1900 */
[----:B------:R-:W-:-:S05]  /*0220*/  UIMAD UR9, UR17, UR10, URZ ;  /* 0x0000000a110972a4 */ /* 0x000fca000f8e023f */
[----:B------:R-:W3:Y:S01]  /*0230*/  LDC.64 R16, c[0x0][0x330] ;  /* 0x0000cc00ff107b82 */ /* 0x000ee20000000a00 */
[----:B------:R-:W-:Y:S02]  /*0240*/  UIMAD.WIDE.U32 UR6, UR16, UR10, URZ ;  /* 0x0000000a100672a5 */ /* 0x000fe4000f8e003f */
[----:B------:R-:W-:Y:S02]  /*0250*/  UIMAD UR10, UR16, UR11, UR9 ;  /* 0x0000000b100a72a4 */ /* 0x000fe4000f8e0209 */
[----:B------:R-:W-:Y:S02]  /*0260*/  UIMAD UR11, UR17, UR12, URZ ;  /* 0x0000000c110b72a4 */ /* 0x000fe4000f8e023f */
[----:B------:R-:W-:Y:S01]  /*0270*/  UIADD3 UR5, UR5, UR8, URZ ;  /* 0x0000000805057290 */ /* 0x000fe2000fffe03f */
[----:B------:R-:W3:Y:S01]  /*0280*/  @P0 LDC R22, c[0x0][0x214] ;  /* 0x00008500ff160b82 */ /* 0x000ee20000000800 */
[----:B------:R-:W-:Y:S02]  /*0290*/  UIMAD.WIDE.U32 UR8, UR16, UR12, URZ ;  /* 0x0000000c100872a5 */ /* 0x000fe4000f8e003f */
[----:B------:R-:W-:Y:S01]  /*02a0*/  UIMAD UR11, UR16, UR13, UR11 ;  /* 0x0000000d100b72a4 */ /* 0x000fe2000f8e020b */
[-C--:B--2---:R-:W-:Y:S01]  /*02b0*/  IMAD R0, R58, R6.reuse, RZ ;  /* 0x000000063a007224 */ /* 0x084fe200078e02ff */
[----:B------:R-:W-:Y:S01]  /*02c0*/  UIADD3 UR7, UR7, UR10, URZ ;  /* 0x0000000a07077290 */ /* 0x000fe2000fffe03f */
[----:B------:R-:W-:-:S02]  /*02d0*/  IMAD.WIDE.U32 R2, R61, R6, UR4 ;  /* 0x000000043d027e25 */ /* 0x000fc4000f8e0006 */
[----:B------:R-:W2:Y:S01]  /*02e0*/  LDC.64 R54, c[0x0][0x2f0] ;  /* 0x0000bc00ff367b82 */ /* 0x000ea20000000a00 */
[----:B-1----:R-:W-:Y:S01]  /*02f0*/  LEA R9, R23, 0xffffff80, 0x7 ;  /* 0xffffff8017097811 */ /* 0x002fe200078e38ff */
[----:B------:R-:W-:Y:S01]  /*0300*/  UIADD3 UR9, UR9, UR11, URZ ;  /* 0x0000000b09097290 */ /* 0x000fe2000fffe03f */
[----:B----4-:R-:W-:Y:S01]  /*0310*/  ISETP.NE.U32.AND P1, PT, R18, RZ, PT ;  /* 0x000000ff1200720c */ /* 0x010fe20003f25070 */
[----:B------:R-:W-:Y:S01]  /*0320*/  IMAD R0, R61, R7, R0 ;  /* 0x000000073d007224 */ /* 0x000fe200078e0200 */
[----:B0-----:R-:W-:-:S03]  /*0330*/  ISETP.NE.U32.AND P2, PT, R20, RZ, PT ;  /* 0x000000ff1400720c */ /* 0x001fc60003f45070 */
[----:B------:R-:W0:Y:S01]  /*0340*/  @P0 LDC R25, c[0x0][0x21c] ;  /* 0x00008700ff190b82 */ /* 0x000e220000000800 */
[----:B------:R-:W-:Y:S01]  /*0350*/  SHF.R.S32.HI R11, RZ, 0x1f, R9 ;  /* 0x0000001fff0b7819 */ /* 0x000fe20000011409 */
[-C--:B---3--:R-:W-:Y:S01]  /*0360*/  IMAD R8, R58, R12.reuse, RZ ;  /* 0x0000000c3a087224 */ /* 0x088fe200078e02ff */
[----:B------:R-:W-:Y:S01]  /*0370*/  ISETP.NE.AND.EX P1, PT, R19, RZ, PT, P1 ;  /* 0x000000ff1300720c */ /* 0x000fe20003f25310 */
[----:B------:R-:W-:Y:S01]  /*0380*/  IMAD.WIDE.U32 R4, R61, R12, UR6 ;  /* 0x000000063d047e25 */ /* 0x000fe2000f8e000c */
[----:B------:R-:W-:-:S03]  /*0390*/  IADD3 R51, P3, R9, R2, RZ ;  /* 0x0000000209337210 */ /* 0x000fc60007f7e0ff */
[----:B------:R-:W1:Y:S01]  /*03a0*/  LDC.64 R26, c[0x0][0x2f8] ;  /* 0x0000be00ff1a7b82 */ /* 0x000e620000000a00 */
[-C--:B------:R-:W-:Y:S01]  /*03b0*/  IMAD R10, R58, R16.reuse, RZ ;  /* 0x000000103a0a7224 */ /* 0x080fe200078e02ff */
[----:B------:R-:W-:Y:S01]  /*03c0*/  ISETP.NE.AND.EX P2, PT, R21, RZ, PT, P2 ;  /* 0x000000ff1500720c */ /* 0x000fe20003f45320 */
[----:B------:R-:W-:-:S05]  /*03d0*/  IMAD.WIDE.U32 R6, R61, R16, UR8 ;  /* 0x000000083d067e25 */ /* 0x000fca000f8e0010 */
[----:B------:R-:W3:Y:S01]  /*03e0*/  LDC.64 R46, c[0x0][0x3b8] ;  /* 0x0000ee00ff2e7b82 */ /* 0x000ee20000000a00 */
[----:B------:R-:W-:Y:S01]  /*03f0*/  IADD3.X R2, R11, R3, R0, P3, !PT ;  /* 0x000000030b027210 */ /* 0x000fe20001ffe400 */
[----:B------:R-:W-:Y:S01]  /*0400*/  IMAD R8, R61, R13, R8 ;  /* 0x0000000d3d087224 */ /* 0x000fe200078e0208 */
[----:B------:R-:W-:-:S05]  /*0410*/  IADD3 R49, P3, R9, R4, RZ ;  /* 0x0000000409317210 */ /* 0x000fca0007f7e0ff */
[----:B------:R-:W4:Y:S01]  /*0420*/  @P0 LDC.64 R14, c[0x0][0x310] ;  /* 0x0000c400ff0e0b82 */ /* 0x000f220000000a00 */
[----:B------:R-:W-:Y:S01]  /*0430*/  IMAD R0, R61, R17, R10 ;  /* 0x000000113d007224 */ /* 0x000fe200078e020a */
[----:B------:R-:W-:Y:S02]  /*0440*/  IADD3 R9, P4, R9, R6, RZ ;  /* 0x0000000609097210 */ /* 0x000fe40007f9e0ff */
[----:B------:R-:W-:Y:S02]  /*0450*/  IADD3.X R4, R11, R5, R8, P3, !PT ;  /* 0x000000050b047210 */ /* 0x000fe40001ffe408 */
[----:B------:R-:W-:Y:S02]  /*0460*/  CS2R R12, SRZ ;  /* 0x00000000000c7805 */ /* 0x000fe4000001ff00 */
[----:B------:R-:W-:Y:S02]  /*0470*/  ISETP.GE.AND P3, PT, R23, 0x1, PT ;  /* 0x000000011700780c */ /* 0x000fe40003f66270 */
[----:B------:R-:W-:Y:S01]  /*0480*/  IADD3.X R6, R11, R7, R0, P4, !PT ;  /* 0x000000070b067210 */ /* 0x000fe200027fe400 */
[----:B------:R-:W-:Y:S01]  /*0490*/  @P0 IMAD R0, R22, UR16, R61 ;  /* 0x0000001016000c24 */ /* 0x000fe2000f8e023d */
[----:B------:R-:W-:-:S02]  /*04a0*/  @P1 LEA R12, P4, R61, R18, 0x2 ;  /* 0x000000123d0c1211 */ /* 0x000fc400078810ff */
[----:B------:R-:W-:Y:S01]  /*04b0*/  MOV R10, RZ ;  /* 0x000000ff000a7202 */ /* 0x000fe20000000f00 */
[----:B------:R-:W-:Y:S01]  /*04c0*/  @P0 IMAD R0, R0, R23, RZ ;  /* 0x0000001700000224 */ /* 0x000fe200078e02ff */
[C---:B------:R-:W-:Y:S02]  /*04d0*/  @P2 LEA R10, P5, R61.reuse, R20, 0x2 ;  /* 0x000000143d0a2211 */ /* 0x040fe400078a10ff */
[--C-:B------:R-:W-:Y:S01]  /*04e0*/  @P1 LEA.HI.X R13, R61, R19, R58.reuse, 0x2, P4 ;  /* 0x000000133d0d1211 */ /* 0x100fe200020f143a */
[----:B------:R-:W-:Y:S01]  /*04f0*/  IMAD.MOV.U32 R11, RZ, RZ, RZ ;  /* 0x000000ffff0b7224 */ /* 0x000fe200078e00ff */
[----:B--2---:R-:W-:Y:S01]  /*0500*/  LEA R54, P1, R51, R54, 0x1 ;  /* 0x0000003633367211 */ /* 0x004fe200078208ff */
[----:B0-----:R-:W-:Y:S01]  /*0510*/  @P0 IMAD R3, R0, R25, RZ ;  /* 0x0000001900030224 */ /* 0x001fe200078e02ff */
[----:B------:R-:W-:Y:S02]  /*0520*/  @P2 LEA.HI.X R11, R61, R21, R58, 0x2, P5 ;  /* 0x000000153d0b2211 */ /* 0x000fe400028f143a */
[----:B-1----:R-:W-:-:S02]  /*0530*/  LEA R50, P2, R49, R26, 0x1 ;  /* 0x0000001a31327211 */ /* 0x002fc400078408ff */
[----:B---3--:R-:W-:Y:S02]  /*0540*/  LEA R48, P4, R9, R46, 0x1 ;  /* 0x0000002e09307211 */ /* 0x008fe400078808ff */
[----:B------:R-:W-:Y:S01]  /*0550*/  LEA.HI.X R51, R51, R55, R2, 0x1, P1 ;  /* 0x0000003733337211 */ /* 0x000fe200008f0c02 */
[----:B------:R-:W-:Y:S01]  /*0560*/  HFMA2.MMA R55, -RZ, RZ, 0, 0 ;  /* 0x00000000ff377435 */ /* 0x000fe200000001ff */
[----:B----4-:R-:W-:Y:S01]  /*0570*/  @P0 IMAD.WIDE R14, R3, 0x8, R14 ;  /* 0x00000008030e0825 */ /* 0x010fe200078e020e */
[----:B------:R-:W-:Y:S02]  /*0580*/  LEA.HI.X R49, R49, R27, R4, 0x1, P2 ;  /* 0x0000001b31317211 */ /* 0x000fe400010f0c04 */
[----:B------:R-:W-:Y:S02]  /*0590*/  @!P0 CS2R R14, SRZ ;  /* 0x00000000000e8805 */ /* 0x000fe4000001ff00 */
[----:B------:R-:W-:Y:S01]  /*05a0*/  LEA.HI.X R47, R9, R47, R6, 0x1, P4 ;  /* 0x0000002f092f7211 */ /* 0x000fe200020f0c06 */
        /* <DEDUP_REMOVED lines=18> */
.L_x_10073:
[----:B------:R-:W-:Y:S01]  /*06d0*/  BAR.SYNC.DEFER_BLOCKING 0x0 ;  /* 0x0000000000007b1d */ /* 0x000fe20000010000 */
[----:B---3--:R-:W-:Y:S02]  /*06e0*/  LEA R8, R52, 0xffffff80, 0x7 ;  /* 0xffffff8034087811 */ /* 0x008fe400078e38ff */
[C---:B------:R-:W-:Y:S02]  /*06f0*/  SHF.L.U32 R41, R46.reuse, 0x1, RZ ;  /* 0x000000012e297819 */ /* 0x040fe400000006ff */
[----:B------:R-:W-:Y:S01]  /*0700*/  SHF.L.U64.HI R40, R46, 0x1, R45 ;  /* 0x000000012e287819 */ /* 0x000fe2000001022d */
[----:B------:R-:W-:Y:S01]  /*0710*/  ULDC UR6, c[0x0][0x218] ;  /* 0x0000860000067ab9 */ /* 0x000fe20000000800 */
[----:B------:R-:W-:Y:S02]  /*0720*/  IADD3 R4, P4, R54, R41, RZ ;  /* 0x0000002936047210 */ /* 0x000fe40007f9e0ff */
[----:B0-----:R-:W-:Y:S01]  /*0730*/  IADD3 R3, -R8, UR6, RZ ;  /* 0x0000000608037c10 */ /* 0x001fe2000fffe1ff */
[----:B------:R-:W-:Y:S01]  /*0740*/  ULDC UR6, c[0x0][0x224] ;  /* 0x0000890000067ab9 */ /* 0x000fe20000000800 */
[----:B------:R-:W-:Y:S01]  /*0750*/  PRMT R0, RZ, 0x7610, R0 ;  /* 0x00007610ff007816 */ /* 0x000fe20000000000 */
[----:B------:R-:W-:Y:S01]  /*0760*/  IMAD.X R5, R51, 0x1, R40, P4 ;  /* 0x0000000133057824 */ /* 0x000fe200020e0628 */
[----:B------:R-:W-:-:S02]  /*0770*/  ISETP.GE.AND P0, PT, R46, R3, PT ;  /* 0x000000032e00720c */ /* 0x000fc40003f06270 */
[-C--:B------:R-:W-:Y:S02]  /*0780*/  ISETP.GE.AND P1, PT, R44, R3.reuse, PT ;  /* 0x000000032c00720c */ /* 0x080fe40003f26270 */
        /* <DEDUP_REMOVED lines=11> */
[-C--:B------:R-:W-:Y:S02]  /*0840*/  ISETP.GE.AND P1, PT, R46, R3.reuse, PT ;  /* 0x000000032e00720c */ /* 0x080fe40003f26270 */
[-C--:B------:R-:W-:Y:S02]  /*0850*/  ISETP.GE.AND P2, PT, R44, R3.reuse, PT ;  /* 0x000000032c00720c */ /* 0x080fe40003f46270 */
[-C--:B------:R-:W-:Y:S02]  /*0860*/  ISETP.GE.AND P3, PT, R43, R3.reuse, PT ;  /* 0x000000032b00720c */ /* 0x080fe40003f66270 */
[----:B------:R-:W-:Y:S02]  /*0870*/  ISETP.GE.AND P4, PT, R42, R3, PT ;  /* 0x000000032a00720c */ /* 0x000fe40003f86270 */
        /* <DEDUP_REMOVED lines=8> */
[----:B----4-:R0:W-:Y:S04]  /*0900*/  STS.U16 [R39+0x80], R16 ;  /* 0x0000801027007388 */ /* 0x0101e80000000400 */
[----:B------:R1:W-:Y:S01]  /*0910*/  STS.U16 [R39+0xc0], R18 ;  /* 0x0000c01227007388 */ /* 0x0003e20000000400 */
        /* <DEDUP_REMOVED lines=8> */
[----:B0-----:R-:W-:Y:S02]  /*09a0*/  PRMT R16, RZ, 0x7610, R16 ;  /* 0x00007610ff107816 */ /* 0x001fe40000000010 */
[----:B------:R-:W-:Y:S02]  /*09b0*/  IADD3.X R5, R47, R40, RZ, P0, !PT ;  /* 0x000000282f057210 */ /* 0x000fe400007fe4ff */
[----:B-1----:R-:W-:Y:S02]  /*09c0*/  PRMT R18, RZ, 0x7610, R18 ;  /* 0x00007610ff127816 */ /* 0x002fe40000000012 */
[----:B------:R-:W-:Y:S02]  /*09d0*/  PRMT R28, RZ, 0x7610, R28 ;  /* 0x00007610ff1c7816 */ /* 0x000fe4000000001c */
[----:B------:R-:W-:Y:S01]  /*09e0*/  PRMT R30, RZ, 0x7610, R30 ;  /* 0x00007610ff1e7816 */ /* 0x000fe2000000001e */
[----:B--2---:R-:W-:Y:S04]  /*09f0*/  STS.U16 [R39], R20 ;  /* 0x0000001427007388 */ /* 0x004fe80000000400 */
[----:B---3--:R0:W-:Y:S04]  /*0a00*/  STS.U16 [R39+0x40], R22 ;  /* 0x0000401627007388 */ /* 0x0081e80000000400 */
[----:B----4-:R-:W-:Y:S04]  /*0a10*/  STS.U16 [R39+0x80], R24 ;  /* 0x0000801827007388 */ /* 0x010fe80000000400 */
[----:B------:R-:W-:Y:S01]  /*0a20*/  STS.U16 [R39+0xc0], R26 ;  /* 0x0000c01a27007388 */ /* 0x000fe20000000400 */
[----:B------:R-:W-:-:S03]  /*0a30*/  NOP ;  /* 0x0000000000007918 */ /* 0x000fc60000000000 */
[----:B------:R-:W1:Y:S01]  /*0a40*/  LDS.64 R20, [R38] ;  /* 0x0000000026147984 */ /* 0x000e620000000a00 */
[----:B0-----:R-:W0:Y:S08]  /*0a50*/  LDC.64 R22, c[0x0][0x2a0] ;  /* 0x0000a800ff167b82 */ /* 0x001e300000000a00 */
[----:B------:R-:W-:Y:S06]  /*0a60*/  BAR.SYNC.DEFER_BLOCKING 0x0 ;  /* 0x0000000000007b1d */ /* 0x000fec0000010000 */
[----:B------:R-:W2:Y:S04]  /*0a70*/  @!P1 LDG.E.U16 R16, desc[UR14][R4.64] ;  /* 0x0000000e04109981 */ /* 0x000ea8000c1e1500 */
[----:B------:R-:W3:Y:S04]  /*0a80*/  @!P2 LDG.E.U16 R18, desc[UR14][R4.64+0x40] ;  /* 0x0000400e0412a981 */ /* 0x000ee8000c1e1500 */
[----:B------:R-:W4:Y:S04]  /*0a90*/  @!P3 LDG.E.U16 R28, desc[UR14][R4.64+0x80] ;  /* 0x0000800e041cb981 */ /* 0x000f28000c1e1500 */
[----:B------:R0:W4:Y:S01]  /*0aa0*/  @!P4 LDG.E.U16 R30, desc[UR14][R4.64+0xc0] ;  /* 0x0000c00e041ec981 */ /* 0x000122000c1e1500 */
[----:B-1----:R-:W-:Y:S01]  /*0ab0*/  IMAD.U32 R37, R20, 0x10000, RZ ;  /* 0x0001000014257824 */ /* 0x002fe200078e00ff */
[----:B------:R-:W-:Y:S01]  /*0ac0*/  ISETP.GE.AND P0, PT, R46, R3, PT ;  /* 0x000000032e00720c */ /* 0x000fe20003f06270 */
[----:B0-----:R-:W-:Y:S01]  /*0ad0*/  IMAD R0, R22, UR17, RZ ;  /* 0x0000001116007c24 */ /* 0x001fe2000f8e02ff */
[----:B------:R-:W-:Y:S01]  /*0ae0*/  PRMT R2, R21, 0x7632, R2 ;  /* 0x0000763215027816 */ /* 0x000fe20000000002 */
[----:B-----5:R-:W-:Y:S01]  /*0af0*/  FADD.FTZ R37, R37, R56 ;  /* 0x0000003825257221 */ /* 0x020fe20000010000 */
[----:B------:R-:W-:Y:S01]  /*0b00*/  SHF.R.S32.HI R9, RZ, 0x1f, R8 ;  /* 0x0000001fff097819 */ /* 0x000fe20000011408 */
[--C-:B------:R-:W-:Y:S01]  /*0b10*/  IMAD R23, R23, UR16, R0.reuse ;  /* 0x0000001017177c24 */ /* 0x100fe2000f8e0200 */
[----:B------:R-:W-:Y:S01]  /*0b20*/  PRMT R0, R20, 0x7632, R0 ;  /* 0x0000763214007816 */ /* 0x000fe20000000000 */
[----:B------:R-:W-:Y:S01]  /*0b30*/  ULEA UR6, UR6, UR4, 0x7 ;  /* 0x0000000406067291 */ /* 0x000fe2000f8e383f */
[----:B------:R-:W-:Y:S01]  /*0b40*/  FSETP.GTU.FTZ.AND P4, PT, R37, 20, PT ;  /* 0x41a000002500780b */ /* 0x000fe20003f9c000 */
[----:B------:R-:W-:Y:S01]  /*0b50*/  BSSY B0, `(.L_x_10050) ;  /* 0x0000033000007945 */ /* 0x000fe20003800000 */
[----:B------:R-:W-:Y:S01]  /*0b60*/  SHF.L.U32 R19, R21, 0x10, RZ ;  /* 0x0000001015137819 */ /* 0x000fe200000006ff */
[----:B------:R-:W-:Y:S01]  /*0b70*/  IMAD.U32 R21, R2, 0x10000, RZ ;  /* 0x0001000002157824 */ /* 0x000fe200078e00ff */
[----:B------:R-:W-:Y:S01]  /*0b80*/  SHF.L.U32 R35, R0, 0x10, RZ ;  /* 0x0000001000237819 */ /* 0x000fe200000006ff */
[----:B------:R-:W-:-:S04]  /*0b90*/  @!P0 IMAD.WIDE.U32 R4, R22, UR16, R8 ;  /* 0x0000001016048c25 */ /* 0x000fc8000f8e0008 */
[--C-:B------:R-:W-:Y:S01]  /*0ba0*/  FADD.FTZ R36, R19, R56.reuse ;  /* 0x0000003813247221 */ /* 0x100fe20000010000 */
[--C-:B------:R-:W-:Y:S01]  /*0bb0*/  FADD.FTZ R34, R21, R56.reuse ;  /* 0x0000003815227221 */ /* 0x100fe20000010000 */
[----:B------:R-:W-:Y:S01]  /*0bc0*/  FADD.FTZ R35, R35, R56 ;  /* 0x0000003823237221 */ /* 0x000fe20000010000 */
[----:B------:R-:W-:Y:S02]  /*0bd0*/  @!P0 IADD3 R19, R23, R5, RZ ;  /* 0x0000000517138210 */ /* 0x000fe40007ffe0ff */
[----:B------:R-:W-:Y:S02]  /*0be0*/  FSETP.GTU.FTZ.AND P1, PT, R36, 20, PT ;  /* 0x41a000002400780b */ /* 0x000fe40003f3c000 */
[----:B------:R-:W-:Y:S02]  /*0bf0*/  FSETP.GTU.FTZ.AND P2, PT, R35, 20, PT ;  /* 0x41a000002300780b */ /* 0x000fe40003f5c000 */
[----:B------:R-:W-:Y:S01]  /*0c00*/  FSETP.GTU.FTZ.AND P3, PT, R34, 20, PT ;  /* 0x41a000002200780b */ /* 0x000fe20003f7c000 */
[----:B--2---:R0:W-:Y:S04]  /*0c10*/  STS.U16 [R39], R16 ;  /* 0x0000001027007388 */ /* 0x0041e80000000400 */
[----:B---3--:R1:W-:Y:S04]  /*0c20*/  STS.U16 [R39+0x40], R18 ;  /* 0x0000401227007388 */ /* 0x0083e80000000400 */
[----:B----4-:R1:W-:Y:S01]  /*0c30*/  STS.U16 [R39+0x80], R28 ;  /* 0x0000801c27007388 */ /* 0x0103e20000000400 */
[----:B0-----:R-:W-:-:S03]  /*0c40*/  IMAD.WIDE.U32 R16, R22, UR16, RZ ;  /* 0x0000001016107c25 */ /* 0x001fc6000f8e00ff */
[----:B------:R1:W-:Y:S02]  /*0c50*/  STS.U16 [R39+0xc0], R30 ;  /* 0x0000c01e27007388 */ /* 0x0003e40000000400 */
[----:B------:R-:W-:Y:S01]  /*0c60*/  IADD3 R21, R17, R23, RZ ;  /* 0x0000001711157210 */ /* 0x000fe20007ffe0ff */
[----:B------:R-:W-:Y:S01]  /*0c70*/  NOP ;  /* 0x0000000000007918 */ /* 0x000fe20000000000 */
        /* <DEDUP_REMOVED lines=9> */
[----:B-1----:R-:W-:Y:S02]  /*0d10*/  IADD3 R18, -R0, 0x40800000, RZ ;  /* 0x4080000000127810 */ /* 0x002fe40007ffe1ff */
        /* <DEDUP_REMOVED lines=22> */
.L_x_10051:
[----:B------:R-:W-:Y:S05]  /*0e80*/  BSYNC B0 ;  /* 0x0000000000007941 */ /* 0x000fea0003800000 */
.L_x_10050:
        /* <DEDUP_REMOVED lines=33> */
.L_x_10053:
[----:B------:R-:W-:Y:S05]  /*10a0*/  BSYNC B0 ;  /* 0x0000000000007941 */ /* 0x000fea0003800000 */
.L_x_10052:
        /* <DEDUP_REMOVED lines=10> */
[----:B-1----:R-:W-:Y:S01]  /*1150*/  IADD3 R18, -R0, 0x40800000, RZ ;  /* 0x4080000000127810 */ /* 0x002fe20007ffe1ff */
        /* <DEDUP_REMOVED lines=22> */
.L_x_10055:
[----:B------:R-:W-:Y:S05]  /*12c0*/  BSYNC B0 ;  /* 0x0000000000007941 */ /* 0x000fea0003800000 */
.L_x_10054:
        /* <DEDUP_REMOVED lines=33> */
.L_x_10057:
[----:B------:R-:W-:Y:S05]  /*14e0*/  BSYNC B0 ;  /* 0x0000000000007941 */ /* 0x000fea0003800000 */
.L_x_10056:
[----:B------:R-:W-:Y:S01]  /*14f0*/  MOV R20, R16 ;  /* 0x0000001000147202 */ /* 0x000fe20000000f00 */
[----:B-1----:R-:W-:Y:S01]  /*1500*/  @!P0 IMAD.MOV.U32 R18, RZ, RZ, R4 ;  /* 0x000000ffff128224 */ /* 0x002fe200078e0004 */
[----:B------:R-:W-:Y:S01]  /*1510*/  ULDC.64 UR8, c[0x0][0x2a8] ;  /* 0x0000aa0000087ab9 */ /* 0x000fe20000000a00 */
[----:B------:R-:W-:Y:S01]  /*1520*/  IADD3 R2, P1, R46, -0x60, RZ ;  /* 0xffffffa02e027810 */ /* 0x000fe20007f3e0ff */
[----:B------:R-:W-:Y:S01]  /*1530*/  IMAD R0, R58, UR8, RZ ;  /* 0x000000083a007c24 */ /* 0x000fe2000f8e02ff */
[----:B------:R-:W-:Y:S01]  /*1540*/  USHF.R.S32.HI UR18, URZ, 0x1f, UR6 ;  /* 0x0000001f3f127899 */ /* 0x000fe20008011406 */
[----:B------:R-:W-:Y:S01]  /*1550*/  @!P0 IMAD.WIDE.U32 R4, R61, UR8, R18 ;  /* 0x000000083d048c25 */ /* 0x000fe2000f8e0012 */
[----:B------:R-:W-:-:S03]  /*1560*/  IADD3.X R17, R45, -0x1, RZ, P1, !PT ;  /* 0xffffffff2d117810 */ /* 0x000fc60000ffe4ff */
[----:B------:R-:W-:-:S04]  /*1570*/  IMAD.WIDE.U32 R18, R61, UR8, R20 ;  /* 0x000000083d127c25 */ /* 0x000fc8000f8e0014 */
[----:B------:R-:W-:Y:S01]  /*1580*/  IMAD R25, R61, UR9, R0 ;  /* 0x000000093d197c24 */ /* 0x000fe2000f8e0200 */
[----:B------:R-:W-:Y:S01]  /*1590*/  ULDC.64 UR8, c[0x0][0x318] ;  /* 0x0000c60000087ab9 */ /* 0x000fe20000000a00 */
[----:B------:R-:W-:Y:S02]  /*15a0*/  @!P0 IADD3 R0, P1, R46, R4, RZ ;  /* 0x000000042e008210 */ /* 0x000fe40007f3e0ff */
[----:B------:R-:W-:Y:S02]  /*15b0*/  IADD3 R21, P2, R18, UR6, RZ ;  /* 0x0000000612157c10 */ /* 0x000fe4000ff5e0ff */
[----:B------:R-:W-:Y:S02]  /*15c0*/  LEA R24, P3, R2, UR8, 0x1 ;  /* 0x0000000802187c11 */ /* 0x000fe4000f8608ff */
[----:B------:R-:W-:Y:S02]  /*15d0*/  @!P0 IADD3.X R23, R45, R5, R25, P1, !PT ;  /* 0x000000052d178210 */ /* 0x000fe40000ffe419 */
[----:B------:R-:W-:-:S02]  /*15e0*/  IADD3.X R5, R25, UR18, R19, P2, !PT ;  /* 0x0000001219057c10 */ /* 0x000fc400097fe413 */
[----:B------:R-:W-:Y:S02]  /*15f0*/  LEA.HI.X R4, R2, UR9, R17, 0x1, P3 ;  /* 0x0000000902047c11 */ /* 0x000fe400098f0c11 */
[C---:B------:R-:W-:Y:S02]  /*1600*/  LEA R24, P2, R21.reuse, R24, 0x1 ;  /* 0x0000001815187211 */ /* 0x040fe400078408ff */
[C---:B------:R-:W-:Y:S02]  /*1610*/  @!P0 LEA R18, P1, R0.reuse, UR8, 0x1 ;  /* 0x0000000800128c11 */ /* 0x040fe4000f8208ff */
[----:B------:R-:W-:Y:S02]  /*1620*/  LEA.HI.X R25, R21, R4, R5, 0x1, P2 ;  /* 0x0000000415197211 */ /* 0x000fe400010f0c05 */
[----:B------:R-:W-:Y:S01]  /*1630*/  LDS.64 R4, [R38] ;  /* 0x0000000026047984 */ /* 0x000fe20000000a00 */
[----:B------:R-:W-:Y:S01]  /*1640*/  @!P0 LEA.HI.X R19, R0, UR9, R23, 0x1, P1 ;  /* 0x0000000900138c11 */ /* 0x000fe200088f0c17 */
[----:B------:R-:W-:Y:S01]  /*1650*/  ULDC.64 UR8, c[0x0][0x2b8] ;  /* 0x0000ae0000087ab9 */ /* 0x000fe20000000a00 */
[-C--:B------:R-:W-:Y:S01]  /*1660*/  ISETP.GE.AND P1, PT, R44, R3.reuse, PT ;  /* 0x000000032c00720c */ /* 0x080fe20003f26270 */
[----:B------:R-:W0:Y:S01]  /*1670*/  LDC.64 R22, c[0x0][0x2b0] ;  /* 0x0000ac00ff167b82 */ /* 0x000e220000000a00 */
[----:B------:R-:W-:-:S02]  /*1680*/  ISETP.GE.AND P3, PT, R43, R3, PT ;  /* 0x000000032b00720c */ /* 0x000fc40003f66270 */
[----:B------:R-:W-:Y:S02]  /*1690*/  ISETP.GE.AND P2, PT, R42, R3, PT ;  /* 0x000000032a00720c */ /* 0x000fe40003f46270 */
[----:B------:R-:W-:-:S03]  /*16a0*/  PRMT R0, RZ, 0x7610, R0 ;  /* 0x00007610ff007816 */ /* 0x000fc60000000000 */
[----:B------:R-:W-:Y:S01]  /*16b0*/  BAR.SYNC.DEFER_BLOCKING 0x0 ;  /* 0x0000000000007b1d */ /* 0x000fe20000010000 */
[----:B------:R-:W-:Y:S02]  /*16c0*/  PRMT R16, RZ, 0x7610, R16 ;  /* 0x00007610ff107816 */ /* 0x000fe40000000010 */
[----:B------:R-:W-:Y:S02]  /*16d0*/  PRMT R26, RZ, 0x7610, R26 ;  /* 0x00007610ff1a7816 */ /* 0x000fe4000000001a */
[----:B------:R-:W-:Y:S01]  /*16e0*/  PRMT R28, RZ, 0x7610, R28 ;  /* 0x00007610ff1c7816 */ /* 0x000fe2000000001c */
[----:B------:R1:W2:Y:S04]  /*16f0*/  @!P0 LDG.E.U16 R0, desc[UR14][R18.64] ;  /* 0x0000000e12008981 */ /* 0x0002a8000c1e1500 */
[----:B------:R-:W3:Y:S04]  /*1700*/  @!P1 LDG.E.U16 R16, desc[UR14][R24.64] ;  /* 0x0000000e18109981 */ /* 0x000ee8000c1e1500 */
[----:B------:R-:W4:Y:S04]  /*1710*/  @!P3 LDG.E.U16 R26, desc[UR14][R24.64+0x40] ;  /* 0x0000400e181ab981 */ /* 0x000f28000c1e1500 */
[----:B------:R5:W4:Y:S01]  /*1720*/  @!P2 LDG.E.U16 R28, desc[UR14][R24.64+0x80] ;  /* 0x0000800e181ca981 */ /* 0x000b22000c1e1500 */
[C---:B0-----:R-:W-:Y:S01]  /*1730*/  IMAD R20, R22.reuse, UR17, RZ ;  /* 0x0000001116147c24 */ /* 0x041fe2000f8e02ff */
[----:B------:R-:W-:Y:S01]  /*1740*/  @!P0 MOV R21, R9 ;  /* 0x0000000900158202 */ /* 0x000fe20000000f00 */
[----:B-1----:R-:W-:Y:S01]  /*1750*/  IMAD.WIDE.U32 R18, R22, UR16, RZ ;  /* 0x0000001016127c25 */ /* 0x002fe2000f8e00ff */
[----:B------:R-:W-:-:S03]  /*1760*/  PRMT R30, RZ, 0x7610, R30 ;  /* 0x00007610ff1e7816 */ /* 0x000fc6000000001e */
[----:B------:R-:W-:Y:S01]  /*1770*/  IMAD R27, R23, UR16, R20 ;  /* 0x00000010171b7c24 */ /* 0x000fe2000f8e0214 */
[----:B------:R-:W-:Y:S01]  /*1780*/  @!P0 MOV R20, R8 ;  /* 0x0000000800148202 */ /* 0x000fe20000000f00 */
[----:B-----5:R-:W-:Y:S02]  /*1790*/  IMAD R24, R58, UR8, RZ ;  /* 0x000000083a187c24 */ /* 0x020fe4000f8e02ff */
[----:B------:R-:W-:Y:S02]  /*17a0*/  IMAD.IADD R23, R19, 0x1, R27 ;  /* 0x0000000113177824 */ /* 0x000fe400078e021b */
[----:B------:R-:W-:Y:S01]  /*17b0*/  @!P0 IMAD.WIDE.U32 R20, R22, UR16, R20 ;  /* 0x0000001016148c25 */ /* 0x000fe2000f8e0014 */
[----:B------:R-:W-:-:S03]  /*17c0*/  MOV R22, R18 ;  /* 0x0000001200167202 */ /* 0x000fc60000000f00 */
[----:B------:R-:W-:Y:S01]  /*17d0*/  IMAD R25, R61, UR9, R24 ;  /* 0x000000093d197c24 */ /* 0x000fe2000f8e0218 */
[----:B------:R-:W-:-:S03]  /*17e0*/  @!P0 IADD3 R21, R27, R21, RZ ;  /* 0x000000151b158210 */ /* 0x000fc60007ffe0ff */
[----:B------:R-:W-:-:S04]  /*17f0*/  @!P0 IMAD.WIDE.U32 R18, R61, UR8, R20 ;  /* 0x000000083d128c25 */ /* 0x000fc8000f8e0014 */
[----:B------:R-:W-:Y:S01]  /*1800*/  IMAD.WIDE.U32 R20, R61, UR8, R22 ;  /* 0x000000083d147c25 */ /* 0x000fe2000f8e0016 */
[----:B------:R-:W-:Y:S01]  /*1810*/  ULDC.64 UR8, c[0x0][0x308] ;  /* 0x0000c20000087ab9 */ /* 0x000fe20000000a00 */
[----:B------:R-:W-:Y:S02]  /*1820*/  @!P0 IADD3 R24, P5, R46, R18, RZ ;  /* 0x000000122e188210 */ /* 0x000fe40007fbe0ff */
[----:B------:R-:W-:Y:S02]  /*1830*/  LEA R22, P4, R2, UR8, 0x1 ;  /* 0x0000000802167c11 */ /* 0x000fe4000f8808ff */
[----:B------:R-:W-:Y:S02]  /*1840*/  IADD3 R23, P6, R20, UR6, RZ ;  /* 0x0000000614177c10 */ /* 0x000fe4000ffde0ff */
[----:B------:R-:W-:Y:S02]  /*1850*/  LEA.HI.X R20, R2, UR9, R17, 0x1, P4 ;  /* 0x0000000902147c11 */ /* 0x000fe4000a0f0c11 */
[----:B------:R-:W-:-:S02]  /*1860*/  IADD3.X R21, R25, UR18, R21, P6, !PT ;  /* 0x0000001219157c10 */ /* 0x000fc4000b7fe415 */
[----:B------:R-:W-:Y:S02]  /*1870*/  LEA R22, P4, R23, R22, 0x1 ;  /* 0x0000001617167211 */ /* 0x000fe400078808ff */
[----:B------:R-:W-:Y:S02]  /*1880*/  @!P0 IADD3.X R19, R45, R19, R25, P5, !PT ;  /* 0x000000132d138210 */ /* 0x000fe40002ffe419 */
[----:B------:R-:W-:Y:S02]  /*1890*/  LEA.HI.X R23, R23, R20, R21, 0x1, P4 ;  /* 0x0000001417177211 */ /* 0x000fe400020f0c15 */
[C---:B------:R-:W-:Y:S02]  /*18a0*/  @!P0 LEA R18, P5, R24.reuse, UR8, 0x1 ;  /* 0x0000000818128c11 */ /* 0x040fe4000f8a08ff */
[----:B------:R-:W-:Y:S02]  /*18b0*/  PRMT R32, RZ, 0x7610, R32 ;  /* 0x00007610ff207816 */ /* 0x000fe40000000020 */
[----:B------:R-:W-:-:S02]  /*18c0*/  @!P0 LEA.HI.X R19, R24, UR9, R19, 0x1, P5 ;  /* 0x0000000918138c11 */ /* 0x000fc4000a8f0c13 */
[----:B------:R-:W-:Y:S01]  /*18d0*/  PRMT R24, RZ, 0x7610, R24 ;  /* 0x00007610ff187816 */ /* 0x000fe20000000018 */
[----:B--2---:R-:W-:Y:S04]  /*18e0*/  STS.U16 [R39], R0 ;  /* 0x0000000027007388 */ /* 0x004fe80000000400 */
[----:B---3--:R-:W-:Y:S04]  /*18f0*/  STS.U16 [R39+0x40], R16 ;  /* 0x0000401027007388 */ /* 0x008fe80000000400 */
[----:B----4-:R0:W-:Y:S04]  /*1900*/  STS.U16 [R39+0x80], R26 ;  /* 0x0000801a27007388 */ /* 0x0101e80000000400 */
[----:B------:R-:W-:Y:S01]  /*1910*/  STS.U16 [R39+0xc0], R28 ;  /* 0x0000c01c27007388 */ /* 0x000fe20000000400 */
[----:B------:R-:W-:-:S03]  /*1920*/  NOP ;  /* 0x0000000000007918 */ /* 0x000fc60000000000 */
[----:B------:R-:W1:Y:S01]  /*1930*/  LDS.64 R20, [R38] ;  /* 0x0000000026147984 */ /* 0x000e620000000a00 */
[----:B------:R-:W-:Y:S01]  /*1940*/  BAR.SYNC.DEFER_BLOCKING 0x0 ;  /* 0x0000000000007b1d */ /* 0x000fe20000010000 */
[----:B0-----:R-:W-:-:S05]  /*1950*/  PRMT R26, RZ, 0x7610, R26 ;  /* 0x00007610ff1a7816 */ /* 0x001fca000000001a */
[----:B------:R-:W2:Y:S04]  /*1960*/  @!P0 LDG.E.U16 R24, desc[UR14][R18.64] ;  /* 0x0000000e12188981 */ /* 0x000ea8000c1e1500 */
[----:B------:R-:W3:Y:S04]  /*1970*/  @!P1 LDG.E.U16 R30, desc[UR14][R22.64] ;  /* 0x0000000e161e9981 */ /* 0x000ee8000c1e1500 */
[----:B------:R-:W4:Y:S04]  /*1980*/  @!P3 LDG.E.U16 R32, desc[UR14][R22.64+0x40] ;  /* 0x0000400e1620b981 */ /* 0x000f28000c1e1500 */
[----:B------:R0:W5:Y:S01]  /*1990*/  @!P2 LDG.E.U16 R26, desc[UR14][R22.64+0x80] ;  /* 0x0000800e161aa981 */ /* 0x000162000c1e1500 */
[C---:B-1----:R-:W-:Y:S01]  /*19a0*/  SHF.L.U32 R0, R21.reuse, 0x10, RZ ;  /* 0x0000001015007819 */ /* 0x042fe200000006ff */
[C---:B------:R-:W-:Y:S01]  /*19b0*/  IMAD.U32 R16, R20.reuse, 0x10000, RZ ;  /* 0x0001000014107824 */ /* 0x040fe200078e00ff */
[----:B------:R-:W-:Y:S01]  /*19c0*/  PRMT R21, R21, 0x7632, R21 ;  /* 0x0000763215157816 */ /* 0x000fe20000000015 */
[----:B------:R-:W1:Y:S01]  /*19d0*/  S2UR UR7, SR_CgaCtaId ;  /* 0x00000000000779c3 */ /* 0x000e620000008800 */
[----:B------:R-:W-:Y:S01]  /*19e0*/  PRMT R20, R20, 0x7632, R20 ;  /* 0x0000763214147816 */ /* 0x000fe20000000014 */
[----:B------:R-:W-:Y:S01]  /*19f0*/  FMUL.FTZ R25, R16, -1.4426950216293334961 ;  /* 0xbfb8aa3b10197820 */ /* 0x000fe20000410000 */
[----:B------:R-:W-:Y:S01]  /*1a00*/  PRMT R64, R4, 0x7632, R64 ;  /* 0x0000763204407816 */ /* 0x000fe20000000040 */
[----:B------:R-:W-:Y:S01]  /*1a10*/  IMAD.U32 R21, R21, 0x10000, RZ ;  /* 0x0001000015157824 */ /* 0x000fe200078e00ff */
[----:B------:R-:W-:Y:S01]  /*1a20*/  SHF.L.U32 R20, R20, 0x10, RZ ;  /* 0x0000001014147819 */ /* 0x000fe200000006ff */
[----:B0-----:R-:W-:Y:S01]  /*1a30*/  FMUL.FTZ R23, R0, -1.4426950216293334961 ;  /* 0xbfb8aa3b00177820 */ /* 0x001fe20000410000 */
[C---:B------:R-:W-:Y:S01]  /*1a40*/  PRMT R62, R5.reuse, 0x7632, R62 ;  /* 0x00007632053e7816 */ /* 0x040fe2000000003e */
[----:B------:R-:W0:Y:S01]  /*1a50*/  MUFU.EX2 R25, R25 ;  /* 0x0000001900197308 */ /* 0x000e220000000800 */
[----:B------:R-:W-:Y:S01]  /*1a60*/  SHF.L.U32 R28, R4, 0x10, RZ ;  /* 0x00000010041c7819 */ /* 0x000fe200000006ff */
[----:B------:R-:W-:Y:S01]  /*1a70*/  FMUL.FTZ R22, R20, -1.4426950216293334961 ;  /* 0xbfb8aa3b14167820 */ /* 0x000fe20000410000 */
[----:B------:R-:W-:Y:S01]  /*1a80*/  SHF.L.U32 R33, R5, 0x10, RZ ;  /* 0x0000001005217819 */ /* 0x000fe200000006ff */
[----:B------:R-:W-:Y:S01]  /*1a90*/  IMAD.U32 R62, R62, 0x10000, RZ ;  /* 0x000100003e3e7824 */ /* 0x000fe200078e00ff */
[----:B------:R-:W-:Y:S01]  /*1aa0*/  SHF.L.U32 R64, R64, 0x10, RZ ;  /* 0x0000001040407819 */ /* 0x000fe200000006ff */
[----:B------:R-:W-:Y:S01]  /*1ab0*/  UMOV UR5, 0x400 ;  /* 0x0000040000057882 */ /* 0x000fe20000000000 */
[----:B------:R-:W-:Y:S01]  /*1ac0*/  ISETP.NE.AND P1, PT, R53, RZ, PT ;  /* 0x000000ff3500720c */ /* 0x000fe20003f25270 */
[----:B------:R-:W1:Y:S01]  /*1ad0*/  MUFU.EX2 R23, R23 ;  /* 0x0000001700177308 */ /* 0x000e620000000800 */
[----:B------:R-:W-:Y:S07]  /*1ae0*/  BSSY B0, `(.L_x_10058) ;  /* 0x000004e000007945 */ /* 0x000fee0003800000 */
[----:B------:R-:W1:Y:S01]  /*1af0*/  MUFU.EX2 R22, R22 ;  /* 0x0000001600167308 */ /* 0x000e620000000800 */
[----:B0-----:R-:W-:Y:S01]  /*1b00*/  FADD.FTZ R29, R25, 1 ;  /* 0x3f800000191d7421 */ /* 0x001fe20000010000 */
[----:B-1----:R-:W-:-:S06]  /*1b10*/  ULEA UR5, UR7, UR5, 0x18 ;  /* 0x0000000507057291 */ /* 0x002fcc000f8ec03f */
[----:B------:R-:W0:Y:S01]  /*1b20*/  MUFU.RCP R29, R29 ;  /* 0x0000001d001d7308 */ /* 0x000e220000001000 */
[----:B------:R-:W-:Y:S01]  /*1b30*/  FADD.FTZ R31, R23, 1 ;  /* 0x3f800000171f7421 */ /* 0x000fe20000010000 */
[----:B------:R-:W-:-:S06]  /*1b40*/  IMAD.U32 R60, RZ, RZ, UR5 ;  /* 0x00000005ff3c7e24 */ /* 0x000fcc000f8e00ff */
[----:B------:R-:W-:Y:S01]  /*1b50*/  MUFU.RCP R31, R31 ;  /* 0x0000001f001f7308 */ /* 0x000fe20000001000 */
[----:B------:R-:W-:-:S07]  /*1b60*/  FADD.FTZ R63, R22, 1 ;  /* 0x3f800000163f7421 */ /* 0x000fce0000010000 */
[----:B------:R-:W-:Y:S01]  /*1b70*/  MUFU.RCP R63, R63 ;  /* 0x0000003f003f7308 */ /* 0x000fe20000001000 */
[----:B0-----:R-:W-:-:S04]  /*1b80*/  FADD.FTZ R5, -R29, 1 ;  /* 0x3f8000001d057421 */ /* 0x001fc80000010100 */
[----:B------:R-:W-:Y:S01]  /*1b90*/  FFMA.FTZ R5, R16, R5, 1 ;  /* 0x3f80000010057423 */ /* 0x000fe20000010005 */
[----:B--2---:R0:W-:Y:S04]  /*1ba0*/  STS.U16 [R39], R24 ;  /* 0x0000001827007388 */ /* 0x0041e80000000400 */
[----:B---3--:R1:W-:Y:S04]  /*1bb0*/  STS.U16 [R39+0x40], R30 ;  /* 0x0000401e27007388 */ /* 0x0083e80000000400 */
[----:B----4-:R-:W-:Y:S01]  /*1bc0*/  STS.U16 [R39+0x80], R32 ;  /* 0x0000802027007388 */ /* 0x010fe20000000400 */
[----:B0-----:R-:W-:-:S03]  /*1bd0*/  FMUL.FTZ R24, R21, -1.4426950216293334961 ;  /* 0xbfb8aa3b15187820 */ /* 0x001fc60000410000 */
[----:B-----5:R-:W-:Y:S01]  /*1be0*/  STS.U16 [R39+0xc0], R26 ;  /* 0x0000c01a27007388 */ /* 0x020fe20000000400 */
[----:B------:R-:W-:-:S03]  /*1bf0*/  NOP ;  /* 0x0000000000007918 */ /* 0x000fc60000000000 */
[----:B------:R-:W0:Y:S01]  /*1c00*/  LDS.64 R18, [R38] ;  /* 0x0000000026127984 */ /* 0x000e220000000a00 */
[----:B------:R-:W1:Y:S02]  /*1c10*/  MUFU.EX2 R24, R24 ;  /* 0x0000001800187308 */ /* 0x000e640000000800 */
[----:B-1----:R-:W-:-:S06]  /*1c20*/  FADD.FTZ R30, R24, 1 ;  /* 0x3f800000181e7421 */ /* 0x002fcc0000010000 */
[----:B------:R-:W1:Y:S01]  /*1c30*/  MUFU.RCP R30, R30 ;  /* 0x0000001e001e7308 */ /* 0x000e620000001000 */
[C---:B0-----:R-:W-:Y:S01]  /*1c40*/  PRMT R69, R18.reuse, 0x7632, R69 ;  /* 0x0000763212457816 */ /* 0x041fe20000000045 */
[----:B------:R-:W-:Y:S01]  /*1c50*/  IMAD.U32 R27, R18, 0x10000, RZ ;  /* 0x00010000121b7824 */ /* 0x000fe200078e00ff */
[C---:B------:R-:W-:Y:S01]  /*1c60*/  PRMT R67, R19.reuse, 0x7632, R67 ;  /* 0x0000763213437816 */ /* 0x040fe20000000043 */
[----:B-1----:R-:W-:Y:S01]  /*1c70*/  FADD.FTZ R18, -R30, 1 ;  /* 0x3f8000001e127421 */ /* 0x002fe20000010100 */
[----:B------:R-:W-:Y:S01]  /*1c80*/  SHF.L.U32 R26, R19, 0x10, RZ ;  /* 0x00000010131a7819 */ /* 0x000fe200000006ff */
[----:B------:R-:W-:Y:S01]  /*1c90*/  FADD.FTZ R19, -R31, 1 ;  /* 0x3f8000001f137421 */ /* 0x000fe20000010100 */
[----:B------:R-:W-:Y:S01]  /*1ca0*/  SHF.L.U32 R69, R69, 0x10, RZ ;  /* 0x0000001045457819 */ /* 0x000fe200000006ff */
[----:B------:R-:W-:Y:S01]  /*1cb0*/  FFMA.FTZ R24, R21, R18, 1 ;  /* 0x3f80000015187423 */ /* 0x000fe20000010012 */
[----:B------:R-:W-:Y:S01]  /*1cc0*/  SHF.L.U32 R67, R67, 0x10, RZ ;  /* 0x0000001043437819 */ /* 0x000fe200000006ff */
[----:B------:R-:W-:Y:S01]  /*1cd0*/  FFMA.FTZ R23, R0, R19, 1 ;  /* 0x3f80000000177423 */ /* 0x000fe20000010013 */
        /* <DEDUP_REMOVED lines=24> */
[----:B-1----:R-:W-:Y:S02]  /*1e60*/  IADD3 R4, P2, R46, R8, RZ ;  /* 0x000000082e047210 */ /* 0x002fe40007f5e0ff */
[----:B------:R-:W-:Y:S01]  /*1e70*/  IMAD R25, R23, UR16, R24 ;  /* 0x0000001017197c24 */ /* 0x000fe2000f8e0218 */
[----:B------:R-:W-:Y:S01]  /*1e80*/  LDS.U16 R75, [R39+0x80] ;  /* 0x00008000274b7984 */ /* 0x000fe20000000400 */
[----:B------:R-:W-:-:S03]  /*1e90*/  IADD3.X R5, R45, R9, RZ, P2, !PT ;  /* 0x000000092d057210 */ /* 0x000fc600017fe4ff */
[----:B------:R-:W-:Y:S01]  /*1ea0*/  LDS.U16 R77, [R39+0xc0] ;  /* 0x0000c000274d7984 */ /* 0x000fe20000000400 */
[----:B------:R-:W-:-:S03]  /*1eb0*/  IADD3 R81, R19, R25, RZ ;  /* 0x0000001913517210 */ /* 0x000fc60007ffe0ff */
        /* <DEDUP_REMOVED lines=16> */
.L_x_10059:
[----:B------:R-:W-:Y:S05]  /*1fc0*/  BSYNC B0 ;  /* 0x0000000000007941 */ /* 0x000fea0003800000 */
.L_x_10058:
[----:B------:R-:W-:Y:S01]  /*1fd0*/  MOV R19, R81 ;  /* 0x0000005100137202 */ /* 0x000fe20000000f00 */
        /* <DEDUP_REMOVED lines=13> */
[----:B------:R-:W-:Y:S01]  /*20b0*/  FMUL.FTZ R21, R21, R30 ;  /* 0x0000001e15157220 */ /* 0x000fe20000410000 */
[----:B------:R-:W-:Y:S01]  /*20c0*/  IADD3.X R23, R23, UR18, R19, P4, !PT ;  /* 0x0000001217177c10 */ /* 0x000fe2000a7fe413 */
[----:B------:R-:W-:Y:S01]  /*20d0*/  FMUL.FTZ R0, R28, R16 ;  /* 0x000000101c007220 */ /* 0x000fe20000410000 */
[----:B------:R-:W-:Y:S01]  /*20e0*/  LEA.HI.X R19, R2, UR9, R17, 0x1, P5 ;  /* 0x0000000902137c11 */ /* 0x000fe2000a8f0c11 */
[----:B------:R-:W-:Y:S01]  /*20f0*/  ULDC.64 UR8, c[0x0][0x320] ;  /* 0x0000c80000087ab9 */ /* 0x000fe20000000a00 */
[----:B------:R-:W-:Y:S01]  /*2100*/  LEA R18, P4, R22, R18, 0x1 ;  /* 0x0000001216127211 */ /* 0x000fe200078808ff */
[----:B------:R-:W-:Y:S01]  /*2110*/  FMUL.FTZ R66, R33, R31 ;  /* 0x0000001f21427220 */ /* 0x000fe20000410000 */
[----:B0-----:R-:W-:Y:S01]  /*2120*/  PRMT R65, R70, 0x7632, R65 ;  /* 0x0000763246417816 */ /* 0x001fe20000000041 */
[----:B------:R-:W-:Y:S01]  /*2130*/  FMUL.FTZ R64, R64, R20 ;  /* 0x0000001440407220 */ /* 0x000fe20000410000 */
[----:B------:R-:W-:Y:S01]  /*2140*/  LEA.HI.X R19, R22, R19, R23, 0x1, P4 ;  /* 0x0000001316137211 */ /* 0x000fe200020f0c17 */
[----:B------:R-:W-:Y:S01]  /*2150*/  FMUL.FTZ R62, R62, R21 ;  /* 0x000000153e3e7220 */ /* 0x000fe20000410000 */
[----:B------:R-:W-:-:S03]  /*2160*/  PRMT R63, R71, 0x7632, R63 ;  /* 0x00007632473f7816 */ /* 0x000fc6000000003f */
[----:B------:R0:W-:Y:S04]  /*2170*/  @!P2 STG.E.U16 desc[UR14][R18.64+0x40], R75 ;  /* 0x0000404b1200a986 */ /* 0x0001e8000c10150e */
[----:B------:R0:W-:Y:S01]  /*2180*/  @!P0 STG.E.U16 desc[UR14][R18.64], R73 ;  /* 0x0000004912008986 */ /* 0x0001e2000c10150e */
[----:B------:R-:W-:-:S03]  /*2190*/  ISETP.NE.U32.AND P0, PT, RZ, UR8, PT ;  /* 0x00000008ff007c0c */ /* 0x000fc6000bf05070 */
[----:B------:R0:W-:Y:S01]  /*21a0*/  @!P3 STG.E.U16 desc[UR14][R18.64+0x80], R77 ;  /* 0x0000804d1200b986 */ /* 0x0001e2000c10150e */
[----:B------:R-:W-:-:S13]  /*21b0*/  ISETP.NE.AND.EX P0, PT, RZ, UR9, PT, P0 ;  /* 0x00000009ff007c0c */ /* 0x000fda000bf05300 */
[----:B0-----:R-:W-:Y:S05]  /*21c0*/  @!P0 BRA `(.L_x_10060) ;  /* 0x0000000000d88947 */ /* 0x001fea0003800000 */
        /* <DEDUP_REMOVED lines=10> */
[----:B------:R-:W-:Y:S01]  /*2270*/  STS.64 [R38], R20 ;  /* 0x0000001426007388 */ /* 0x000fe20000000a00 */
[----:B------:R-:W-:-:S03]  /*2280*/  NOP ;  /* 0x0000000000007918 */ /* 0x000fc60000000000 */
[----:B------:R-:W-:Y:S01]  /*2290*/  LDS.U16 R25, [R39] ;  /* 0x0000000027197984 */ /* 0x000fe20000000400 */
[----:B0-----:R-:W-:-:S03]  /*22a0*/  IMAD R18, R22, UR17, RZ ;  /* 0x0000001116127c24 */ /* 0x001fc6000f8e02ff */
[----:B------:R-:W-:Y:S01]  /*22b0*/  LDS.U16 R27, [R39+0x40] ;  /* 0x00004000271b7984 */ /* 0x000fe20000000400 */
[----:B------:R-:W-:Y:S02]  /*22c0*/  IMAD R23, R23, UR16, R18 ;  /* 0x0000001017177c24 */ /* 0x000fe4000f8e0212 */
[----:B------:R-:W-:Y:S01]  /*22d0*/  IMAD.WIDE.U32 R18, R22, UR16, RZ ;  /* 0x0000001016127c25 */ /* 0x000fe2000f8e00ff */
[----:B------:R-:W-:Y:S03]  /*22e0*/  LDS.U16 R29, [R39+0x80] ;  /* 0x00008000271d7984 */ /* 0x000fe60000000400 */
[----:B------:R-:W-:Y:S01]  /*22f0*/  IMAD.IADD R67, R19, 0x1, R23 ;  /* 0x0000000113437824 */ /* 0x000fe200078e0217 */
        /* <DEDUP_REMOVED lines=18> */
.L_x_10062:
[----:B------:R-:W-:Y:S05]  /*2420*/  BSYNC B0 ;  /* 0x0000000000007941 */ /* 0x000fea0003800000 */
.L_x_10061:
[----:B------:R-:W-:Y:S01]  /*2430*/  MOV R19, R67 ;  /* 0x0000004300137202 */ /* 0x000fe20000000f00 */
        /* <DEDUP_REMOVED lines=15> */
.L_x_10060:
[----:B------:R-:W2:Y:S01]  /*2530*/  LDC R33, c[0x0][0x21c] ;  /* 0x00008700ff217b82 */ /* 0x000ea20000000800 */
[----:B------:R-:W-:Y:S01]  /*2540*/  IMAD.U32 R74, R70, 0x10000, RZ ;  /* 0x00010000464a7824 */ /* 0x000fe200078e00ff */
[----:B------:R-:W-:Y:S01]  /*2550*/  SHF.L.U32 R76, R65, 0x10, RZ ;  /* 0x00000010414c7819 */ /* 0x000fe200000006ff */
[----:B------:R-:W-:Y:S01]  /*2560*/  IMAD.U32 R81, R63, 0x10000, RZ ;  /* 0x000100003f517824 */ /* 0x000fe200078e00ff */
[----:B------:R-:W-:Y:S01]  /*2570*/  SHF.L.U32 R83, R71, 0x10, RZ ;  /* 0x0000001047537819 */ /* 0x000fe200000006ff */
[C---:B------:R-:W-:Y:S01]  /*2580*/  FFMA.FTZ R57, R0.reuse, R74, R57 ;  /* 0x0000004a00397223 */ /* 0x040fe20000010039 */
[----:B-1----:R-:W-:Y:S01]  /*2590*/  HFMA2.MMA R29, -RZ, RZ, 0, 0 ;  /* 0x00000000ff1d7435 */ /* 0x002fe200000001ff */
[-C--:B------:R-:W-:Y:S01]  /*25a0*/  FMUL.FTZ R73, R0, R59.reuse ;  /* 0x0000003b00497220 */ /* 0x080fe20000410000 */
[----:B------:R-:W-:Y:S01]  /*25b0*/  HFMA2.MMA R30, -RZ, RZ, 0, 0 ;  /* 0x00000000ff1e7435 */ /* 0x000fe200000001ff */
[C---:B------:R-:W-:Y:S01]  /*25c0*/  FFMA.FTZ R57, R64.reuse, R76, R57 ;  /* 0x0000004c40397223 */ /* 0x040fe20000010039 */
[-C--:B------:R-:W-:Y:S01]  /*25d0*/  FMUL.FTZ R72, R64, R59.reuse ;  /* 0x0000003b40487220 */ /* 0x080fe20000410000 */
[-C--:B------:R-:W-:Y:S01]  /*25e0*/  FMUL.FTZ R69, R66, R59.reuse ;  /* 0x0000003b42457220 */ /* 0x080fe20000410000 */
[----:B------:R-:W-:Y:S01]  /*25f0*/  FMUL.FTZ R68, R62, R59 ;  /* 0x0000003b3e447220 */ /* 0x000fe20000410000 */
[----:B------:R-:W-:Y:S01]  /*2600*/  FFMA.FTZ R57, R66, R83, R57 ;  /* 0x0000005342397223 */ /* 0x000fe20000010039 */
[----:B------:R-:W-:Y:S01]  /*2610*/  MOV R84, RZ ;  /* 0x000000ff00547202 */ /* 0x000fe20000000f00 */
[----:B------:R-:W-:-:S02]  /*2620*/  IMAD.MOV.U32 R27, RZ, RZ, RZ ;  /* 0x000000ffff1b7224 */ /* 0x000fc400078e00ff */
[----:B------:R-:W-:Y:S01]  /*2630*/  FFMA.FTZ R57, R62, R81, R57 ;  /* 0x000000513e397223 */ /* 0x000fe20000010039 */
[----:B------:R-:W-:Y:S01]  /*2640*/  BAR.SYNC.DEFER_BLOCKING 0x0 ;  /* 0x0000000000007b1d */ /* 0x000fe20000010000 */
[----:B--2---:R-:W-:-:S13]  /*2650*/  ISETP.GE.AND P0, PT, R33, 0x1, PT ;  /* 0x000000012100780c */ /* 0x004fda0003f06270 */
[----:B------:R-:W-:Y:S05]  /*2660*/  @!P0 BRA `(.L_x_10063) ;  /* 0x0000001000748947 */ /* 0x000fea0003800000 */
[C---:B------:R-:W-:Y:S01]  /*2670*/  IADD3 R16, R52.reuse, -0x1, RZ ;  /* 0xffffffff34107810 */ /* 0x040fe20007ffe0ff */
[----:B------:R-:W-:Y:S01]  /*2680*/  ULDC.64 UR8, c[0x0][0x230] ;  /* 0x00008c0000087ab9 */ /* 0x000fe20000000a00 */
[----:B------:R-:W-:Y:S01]  /*2690*/  VIADD R18, R52, 0xfffffffe ;  /* 0xfffffffe34127836 */ /* 0x000fe20000000000 */
[----:B------:R-:W-:Y:S01]  /*26a0*/  ULDC.64 UR10, c[0x0][0x248] ;  /* 0x00009200000a7ab9 */ /* 0x000fe20000000a00 */
[----:B------:R-:W-:Y:S01]  /*26b0*/  LEA.HI R17, R16, R16, RZ, 0x1 ;  /* 0x0000001010117211 */ /* 0x000fe200078f08ff */
[----:B------:R-:W-:Y:S01]  /*26c0*/  ULDC.64 UR12, c[0x0][0x268] ;  /* 0x00009a00000c7ab9 */ /* 0x000fe20000000a00 */
[----:B------:R-:W1:Y:S01]  /*26d0*/  LDC.64 R2, c[0x0][0x2d0] ;  /* 0x0000b400ff027b82 */ /* 0x000e620000000a00 */
[----:B------:R-:W-:Y:S01]  /*26e0*/  IMAD R33, R18, R33, RZ ;  /* 0x0000002112217224 */ /* 0x000fe200078e02ff */
[----:B------:R-:W-:Y:S01]  /*26f0*/  LOP3.LUT R17, R17, 0xfffffe, RZ, 0xc0, !PT ;  /* 0x00fffffe11117812 */ /* 0x000fe200078ec0ff */
[----:B------:R-:W-:Y:S01]  /*2700*/  IMAD R18, R58, UR10, RZ ;  /* 0x0000000a3a127c24 */ /* 0x000fe2000f8e02ff */
[----:B------:R-:W-:Y:S01]  /*2710*/  MOV R80, R60 ;  /* 0x0000003c00507202 */ /* 0x000fe20000000f00 */
[C---:B------:R-:W-:Y:S01]  /*2720*/  IMAD.WIDE.U32 R26, R61.reuse, UR8, RZ ;  /* 0x000000083d1a7c25 */ /* 0x040fe2000f8e00ff */
[----:B------:R-:W-:Y:S01]  /*2730*/  IADD3 R87, R16, -R17, RZ ;  /* 0x8000001110577210 */ /* 0x000fe20007ffe0ff */
[----:B------:R-:W-:Y:S01]  /*2740*/  UMOV UR5, URZ ;  /* 0x0000003f00057c82 */ /* 0x000fe20008000000 */
[----:B0-----:R-:W0:Y:S01]  /*2750*/  LDC.64 R22, c[0x0][0x2d8] ;  /* 0x0000b600ff167b82 */ /* 0x001e220000000a00 */
[C---:B------:R-:W-:Y:S01]  /*2760*/  IMAD R16, R58.reuse, UR8, RZ ;  /* 0x000000083a107c24 */ /* 0x040fe2000f8e02ff */
[----:B------:R-:W-:Y:S01]  /*2770*/  MOV R84, RZ ;  /* 0x000000ff00547202 */ /* 0x000fe20000000f00 */
[----:B------:R-:W-:Y:S01]  /*2780*/  IMAD R91, R61, UR11, R18 ;  /* 0x0000000b3d5b7c24 */ /* 0x000fe2000f8e0212 */
[----:B------:R-:W-:Y:S01]  /*2790*/  IADD3 R82, R53, 0x200, RZ ;  /* 0x0000020035527810 */ /* 0x000fe20007ffe0ff */
[C---:B------:R-:W-:Y:S01]  /*27a0*/  IMAD R89, R61.reuse, UR9, R16 ;  /* 0x000000093d597c24 */ /* 0x040fe2000f8e0210 */
[----:B------:R-:W-:Y:S01]  /*27b0*/  ULDC UR7, c[0x0][0x224] ;  /* 0x0000890000077ab9 */ /* 0x000fe20000000800 */
[----:B------:R-:W-:Y:S01]  /*27c0*/  IMAD R16, R58, UR12, RZ ;  /* 0x0000000c3a107c24 */ /* 0x000fe2000f8e02ff */
[----:B------:R-:W2:Y:S01]  /*27d0*/  LDC.64 R24, c[0x0][0x2e0] ;  /* 0x0000b800ff187b82 */ /* 0x000ea20000000a00 */
[----:B------:R-:W-:-:S04]  /*27e0*/  IMAD.WIDE.U32 R28, R61, UR10, RZ ;  /* 0x0000000a3d1c7c25 */ /* 0x000fc8000f8e00ff */
[C---:B------:R-:W-:Y:S02]  /*27f0*/  IMAD R95, R61.reuse, UR13, R16 ;  /* 0x0000000d3d5f7c24 */ /* 0x040fe4000f8e0210 */
[----:B------:R-:W-:Y:S01]  /*2800*/  IMAD.WIDE.U32 R30, R61, UR12, RZ ;  /* 0x0000000c3d1e7c25 */ /* 0x000fe2000f8e00ff */
[----:B------:R-:W3:Y:S01]  /*2810*/  LDC.64 R16, c[0x0][0x238] ;  /* 0x00008e00ff107b82 */ /* 0x000ee20000000a00 */
[----:B-1----:R-:W-:Y:S02]  /*2820*/  LEA R75, P0, R26, R2, 0x2 ;  /* 0x000000021a4b7211 */ /* 0x002fe400078010ff */
[----:B------:R-:W-:Y:S01]  /*2830*/  IMAD.IADD R2, R29, 0x1, R91 ;  /* 0x000000011d027824 */ /* 0x000fe200078e025b */
[----:B------:R-:W-:Y:S01]  /*2840*/  IADD3 R78, R31, R95, RZ ;  /* 0x0000005f1f4e7210 */ /* 0x000fe20007ffe0ff */
[----:B------:R-:W-:Y:S01]  /*2850*/  IMAD.WIDE R32, R33, 0x8, R14 ;  /* 0x0000000821207825 */ /* 0x000fe200078e020e */
[----:B------:R-:W-:Y:S02]  /*2860*/  MOV R29, RZ ;  /* 0x000000ff001d7202 */ /* 0x000fe40000000f00 */
[----:B------:R-:W1:Y:S01]  /*2870*/  LDC.64 R18, c[0x0][0x250] ;  /* 0x00009400ff127b82 */ /* 0x000e620000000a00 */
[C---:B0-----:R-:W-:Y:S01]  /*2880*/  LEA R77, P2, R28.reuse, R22, 0x2 ;  /* 0x000000161c4d7211 */ /* 0x041fe200078410ff */
[----:B------:R-:W-:Y:S01]  /*2890*/  IMAD.MOV.U32 R31, RZ, RZ, R60 ;  /* 0x000000ffff1f7224 */ /* 0x000fe200078e003c */
[----:B------:R-:W-:Y:S01]  /*28a0*/  IADD3 R22, R27, R89, RZ ;  /* 0x000000591b167210 */ /* 0x000fe20007ffe0ff */
[----:B------:R-:W-:Y:S01]  /*28b0*/  IMAD.MOV.U32 R27, RZ, RZ, RZ ;  /* 0x000000ffff1b7224 */ /* 0x000fe200078e00ff */
[----:B------:R-:W-:Y:S01]  /*28c0*/  LEA.HI.X R28, R28, R23, R2, 0x2, P2 ;  /* 0x000000171c1c7211 */ /* 0x000fe200010f1402 */
[----:B------:R-:W-:Y:S01]  /*28d0*/  IMAD.SHL.U32 R87, R87, 0x100, RZ ;  /* 0x0000010057577824 */ /* 0x000fe200078e00ff */
[----:B------:R-:W-:Y:S01]  /*28e0*/  LEA.HI.X R26, R26, R3, R22, 0x2, P0 ;  /* 0x000000031a1a7211 */ /* 0x000fe200000f1416 */
[----:B------:R-:W0:Y:S01]  /*28f0*/  LDC.64 R20, c[0x0][0x270] ;  /* 0x00009c00ff147b82 */ /* 0x000e220000000a00 */
[----:B--2---:R-:W-:-:S02]  /*2900*/  LEA R79, P3, R30, R24, 0x2 ;  /* 0x000000181e4f7211 */ /* 0x004fc400078610ff */
[C---:B------:R-:W-:Y:S02]  /*2910*/  ISETP.NE.AND P2, PT, R53.reuse, RZ, PT ;  /* 0x000000ff3500720c */ /* 0x040fe40003f45270 */
[----:B------:R-:W-:Y:S02]  /*2920*/  LEA.HI.X R78, R30, R25, R78, 0x2, P3 ;  /* 0x000000191e4e7211 */ /* 0x000fe400018f144e */
[----:B------:R-:W-:Y:S01]  /*2930*/  ISETP.NE.AND P3, PT, R53, 0x1f, PT ;  /* 0x0000001f3500780c */ /* 0x000fe20003f65270 */
[----:B------:R-:W2:Y:S01]  /*2940*/  LDC R67, c[0x0][0x224] ;  /* 0x00008900ff437b82 */ /* 0x000ea20000000800 */
[----:B------:R-:W-:Y:S02]  /*2950*/  MOV R30, RZ ;  /* 0x000000ff001e7202 */ /* 0x000fe40000000f00 */
[----:B---3--:R-:W-:-:S05]  /*2960*/  SHF.L.U64.HI R17, R16, 0x2, R17 ;  /* 0x0000000210117819 */ /* 0x008fca0000010211 */
[----:B------:R-:W3:Y:S01]  /*2970*/  LDC R93, c[0x0][0x21c] ;  /* 0x00008700ff5d7b82 */ /* 0x000ee20000000800 */
[----:B-1----:R-:W-:Y:S02]  /*2980*/  SHF.L.U64.HI R19, R18, 0x2, R19 ;  /* 0x0000000212137819 */ /* 0x002fe40000010213 */
[----:B0-----:R-:W-:-:S07]  /*2990*/  SHF.L.U64.HI R21, R20, 0x2, R21 ;  /* 0x0000000214157819 */ /* 0x001fce0000010215 */
.L_x_10068:
[----:B------:R-:W-:Y:S02]  /*29a0*/  MOV R2, R75 ;  /* 0x0000004b00027202 */ /* 0x000fe40000000f00 */
[----:B------:R-:W-:-:S05]  /*29b0*/  MOV R3, R26 ;  /* 0x0000001a00037202 */ /* 0x000fca0000000f00 */
[----:B0-----:R0:W4:Y:S01]  /*29c0*/  LDG.E R88, desc[UR14][R2.64] ;  /* 0x0000000e02587981 */ /* 0x001122000c1e1900 */
[----:B------:R-:W-:Y:S01]  /*29d0*/  MOV R22, R77 ;  /* 0x0000004d00167202 */ /* 0x000fe20000000f00 */
[----:B------:R-:W-:-:S05]  /*29e0*/  IMAD.MOV.U32 R23, RZ, RZ, R28 ;  /* 0x000000ffff177224 */ /* 0x000fca00078e001c */
[----:B------:R-:W2:Y:S01]  /*29f0*/  LDG.E R92, desc[UR14][R22.64] ;  /* 0x0000000e165c7981 */ /* 0x000ea2000c1e1900 */
[----:B0-----:R-:W-:Y:S01]  /*2a00*/  IMAD.MOV.U32 R2, RZ, RZ, R79 ;  /* 0x000000ffff027224 */ /* 0x001fe200078e004f */
[----:B------:R-:W-:-:S05]  /*2a10*/  MOV R3, R78 ;  /* 0x0000004e00037202 */ /* 0x000fca0000000f00 */
[----:B------:R0:W2:Y:S01]  /*2a20*/  LDG.E R25, desc[UR14][R2.64] ;  /* 0x0000000e02197981 */ /* 0x0000a2000c1e1900 */
[----:B------:R-:W-:-:S04]  /*2a30*/  SEL R91, R87, R82, !P2 ;  /* 0x00000052575b7207 */ /* 0x000fc80005000000 */
[-C--:B------:R-:W-:Y:S02]  /*2a40*/  LEA R96, R91, R60.reuse, 0x2 ;  /* 0x0000003c5b607211 */ /* 0x080fe400078e10ff */
[----:B------:R-:W-:Y:S02]  /*2a50*/  @P3 LEA R97, R53, R60, 0x2 ;  /* 0x0000003c35613211 */ /* 0x000fe400078e10ff */
[----:B------:R-:W-:-:S04]  /*2a60*/  ISETP.GT.AND P0, PT, R52, 0x1, PT ;  /* 0x000000013400780c */ /* 0x000fc80003f04270 */
[----:B------:R-:W-:Y:S01]  /*2a70*/  ISETP.EQ.AND P0, PT, R85, RZ, P0 ;  /* 0x000000ff5500720c */ /* 0x000fe20000702270 */
[----:B------:R-:W-:Y:S01]  /*2a80*/  HFMA2.MMA R90, -RZ, RZ, 0, 0 ;  /* 0x00000000ff5a7435 */ /* 0x000fe200000001ff */
[----:B------:R-:W-:Y:S01]  /*2a90*/  FMUL.FTZ R94, R74, R37 ;  /* 0x000000254a5e7220 */ /* 0x000fe20000410000 */
[----:B------:R-:W-:Y:S01]  /*2aa0*/  FMUL.FTZ R91, R76, R35 ;  /* 0x000000234c5b7220 */ /* 0x000fe20000410000 */
[----:B------:R-:W-:Y:S01]  /*2ab0*/  BSSY B0, `(.L_x_10064) ;  /* 0x0000022000007945 */ /* 0x000fe20003800000 */
[----:B------:R-:W-:-:S08]  /*2ac0*/  FMUL.FTZ R83, R83, R36 ;  /* 0x0000002453537220 */ /* 0x000fd00000410000 */
[----:B0-----:R-:W-:Y:S01]  /*2ad0*/  @P0 MOV R2, R32 ;  /* 0x0000002000020202 */ /* 0x001fe20000000f00 */
[----:B------:R-:W-:Y:S02]  /*2ae0*/  @P0 IMAD.MOV.U32 R3, RZ, RZ, R33 ;  /* 0x000000ffff030224 */ /* 0x000fe400078e0021 */
        /* <DEDUP_REMOVED lines=13> */
[----:B------:R1:W1:Y:S01]  /*2bc0*/  MUFU.EX2 R74, R24 ;  /* 0x00000018004a7308 */ /* 0x0002620000000800 */
[-C--:B------:R-:W-:Y:S01]  /*2bd0*/  FMUL.FTZ R76, R66, R25.reuse ;  /* 0x00000019424c7220 */ /* 0x080fe20000410000 */
[-C--:B0-----:R-:W-:Y:S01]  /*2be0*/  FMUL.FTZ R96, R62, R25.reuse ;  /* 0x000000193e607220 */ /* 0x081fe20000410000 */
[----:B--2---:R-:W-:Y:S01]  /*2bf0*/  FMUL.FTZ R2, R81, R34 ;  /* 0x0000002251027220 */ /* 0x004fe20000410000 */
[-C--:B------:R-:W-:Y:S01]  /*2c00*/  FMUL.FTZ R81, R0, R25.reuse ;  /* 0x0000001900517220 */ /* 0x080fe20000410000 */
[----:B------:R-:W-:Y:S01]  /*2c10*/  FMUL.FTZ R95, R64, R25 ;  /* 0x00000019405f7220 */ /* 0x000fe20000410000 */
[----:B----4-:R-:W-:Y:S01]  /*2c20*/  FMUL.FTZ R99, R89, R22 ;  /* 0x0000001659637220 */ /* 0x010fe20000410000 */
[----:B------:R-:W-:Y:S01]  /*2c30*/  FFMA.FTZ R25, R22, R94, R91 ;  /* 0x0000005e16197223 */ /* 0x000fe2000001005b */
[----:B---3--:R-:W-:Y:S01]  /*2c40*/  FFMA.FTZ R92, R23, R96, R76 ;  /* 0x00000060175c7223 */ /* 0x008fe2000001004c */
[----:B------:R-:W-:Y:S06]  /*2c50*/  @P3 BRA `(.L_x_10065) ;  /* 0x00000000001c3947 */ /* 0x000fec0003800000 */
[----:B------:R-:W-:Y:S02]  /*2c60*/  ISETP.NE.AND P0, PT, R52, R67, PT ;  /* 0x000000433400720c */ /* 0x000fe40003f05270 */
[----:B-1----:R-:W-:-:S11]  /*2c70*/  MOV R97, 0x3f800000 ;  /* 0x3f80000000617802 */ /* 0x002fd60000000f00 */
[----:B------:R-:W-:-:S04]  /*2c80*/  @P0 LEA.HI R3, R52, R52, RZ, 0x1 ;  /* 0x0000003434030211 */ /* 0x000fc800078f08ff */
[----:B------:R-:W-:-:S04]  /*2c90*/  @P0 LOP3.LUT R3, R3, 0x3ffffe, RZ, 0xc0, !PT ;  /* 0x003ffffe03030812 */ /* 0x000fc800078ec0ff */
[----:B------:R-:W-:-:S05]  /*2ca0*/  @P0 IADD3 R3, -R3, R52, RZ ;  /* 0x0000003403030210 */ /* 0x000fca0007ffe1ff */
[----:B------:R-:W-:-:S05]  /*2cb0*/  @P0 IMAD R3, R3, 0x400, R80 ;  /* 0x0000040003030824 */ /* 0x000fca00078e0250 */
[----:B------:R0:W2:Y:S02]  /*2cc0*/  @P0 LDS R97, [R3+0x348] ;  /* 0x0003480003610984 */ /* 0x0000a40000000800 */
.L_x_10065:
[----:B------:R-:W-:Y:S05]  /*2cd0*/  BSYNC B0 ;  /* 0x0000000000007941 */ /* 0x000fea0003800000 */
.L_x_10064:
[C---:B012---:R-:W-:Y:S01]  /*2ce0*/  FMUL.FTZ R3, R23.reuse, R97 ;  /* 0x0000006117037220 */ /* 0x047fe20000410000 */
[C---:B------:R-:W-:Y:S01]  /*2cf0*/  FFMA.FTZ R92, R74.reuse, R92, R95 ;  /* 0x0000005c4a5c7223 */ /* 0x040fe2000001005f */
[C---:B------:R-:W-:Y:S01]  /*2d00*/  FFMA.FTZ R25, R74.reuse, R25, R83 ;  /* 0x000000194a197223 */ /* 0x040fe20000010053 */
[C---:B------:R-:W-:Y:S01]  /*2d10*/  FMUL.FTZ R24, R74.reuse, R99 ;  /* 0x000000634a187220 */ /* 0x040fe20000410000 */
[----:B------:R-:W-:Y:S01]  /*2d20*/  FMUL.FTZ R3, R74, R3 ;  /* 0x000000034a037220 */ /* 0x000fe20000410000 */
[C---:B------:R-:W-:Y:S01]  /*2d30*/  FFMA.FTZ R92, R22.reuse, R92, R81 ;  /* 0x0000005c165c7223 */ /* 0x040fe20000010051 */
[C---:B------:R-:W-:Y:S01]  /*2d40*/  FFMA.FTZ R98, R23.reuse, R25, R2 ;  /* 0x0000001917627223 */ /* 0x040fe20000010002 */
[----:B------:R-:W-:Y:S01]  /*2d50*/  FMUL.FTZ R99, R23, R24 ;  /* 0x0000001817637220 */ /* 0x000fe20000410000 */
[----:B------:R-:W-:Y:S01]  /*2d60*/  FMUL.FTZ R3, R22, R3 ;  /* 0x0000000316037220 */ /* 0x000fe20000410000 */
[C---:B------:R-:W-:Y:S01]  /*2d70*/  ISETP.NE.AND P3, PT, R85.reuse, 0x1f, PT ;  /* 0x0000001f5500780c */ /* 0x040fe20003f65270 */
[----:B------:R-:W0:Y:S01]  /*2d80*/  SHFL.DOWN PT, R101, R92, 0x1, 0x1f ;  /* 0x08201f005c657f89 */ /* 0x000e2200000e0000 */
[----:B------:R-:W-:Y:S01]  /*2d90*/  ISETP.GE.AND P0, PT, R86, 0x1, PT ;  /* 0x000000015600780c */ /* 0x000fe20003f06270 */
[----:B------:R-:W-:Y:S01]  /*2da0*/  BSSY B0, `(.L_x_10066) ;  /* 0x000009b000007945 */ /* 0x000fe20003800000 */
[----:B------:R-:W-:Y:S01]  /*2db0*/  ISETP.GE.U32.AND P4, PT, R85, 0x18, PT ;  /* 0x000000185500780c */ /* 0x000fe20003f86070 */
[----:B------:R-:W1:Y:S04]  /*2dc0*/  SHFL.UP PT, R25, R98, 0x1, RZ ;  /* 0x0420000062197989 */ /* 0x000e6800000e00ff */
[----:B------:R-:W2:Y:S04]  /*2dd0*/  SHFL.DOWN PT, R100, R3, 0x1, 0x1f ;  /* 0x08201f0003647f89 */ /* 0x000ea800000e0000 */
[----:B------:R-:W3:Y:S01]  /*2de0*/  SHFL.UP PT, R24, R99, 0x1, RZ ;  /* 0x0420000063187989 */ /* 0x000ee200000e00ff */
[----:B0-----:R-:W-:Y:S01]  /*2df0*/  @P3 FFMA.FTZ R92, R3, R101, R92 ;  /* 0x00000065035c3223 */ /* 0x001fe2000001005c */
[----:B-1----:R-:W-:-:S04]  /*2e00*/  @P0 FFMA.FTZ R98, R99, R25, R98 ;  /* 0x0000001963620223 */ /* 0x002fc80000010062 */
[----:B------:R-:W0:Y:S01]  /*2e10*/  SHFL.DOWN PT, R101, R92, 0x2, 0x1f ;  /* 0x08401f005c657f89 */ /* 0x000e2200000e0000 */
[----:B--2---:R-:W-:-:S03]  /*2e20*/  @P3 FMUL.FTZ R3, R3, R100 ;  /* 0x0000006403033220 */ /* 0x004fc60000410000 */
[----:B------:R-:W1:Y:S01]  /*2e30*/  SHFL.UP PT, R25, R98, 0x2, RZ ;  /* 0x0440000062197989 */ /* 0x000e6200000e00ff */
[----:B------:R-:W-:Y:S01]  /*2e40*/  ISETP.GE.U32.AND P3, PT, R85, 0x1e, PT ;  /* 0x0000001e5500780c */ /* 0x000fe20003f66070 */
[----:B---3--:R-:W-:Y:S02]  /*2e50*/  @P0 FMUL.FTZ R99, R99, R24 ;  /* 0x0000001863630220 */ /* 0x008fe40000410000 */
[----:B------:R-:W2:Y:S01]  /*2e60*/  SHFL.DOWN PT, R100, R3, 0x2, 0x1f ;  /* 0x08401f0003647f89 */ /* 0x000ea200000e0000 */
[----:B------:R-:W-:-:S03]  /*2e70*/  ISETP.GE.AND P0, PT, R86, 0x2, PT ;  /* 0x000000025600780c */ /* 0x000fc60003f06270 */
[----:B------:R-:W3:Y:S06]  /*2e80*/  SHFL.UP PT, R24, R99, 0x2, RZ ;  /* 0x0440000063187989 */ /* 0x000eec00000e00ff */
[----:B0-----:R-:W-:-:S04]  /*2e90*/  @!P3 FFMA.FTZ R92, R3, R101, R92 ;  /* 0x00000065035cb223 */ /* 0x001fc8000001005c */
[----:B-1----:R-:W-:Y:S01]  /*2ea0*/  @P0 FFMA.FTZ R98, R99, R25, R98 ;  /* 0x0000001963620223 */ /* 0x002fe20000010062 */
[----:B------:R-:W0:Y:S01]  /*2eb0*/  SHFL.DOWN PT, R101, R92, 0x4, 0x1f ;  /* 0x08801f005c657f89 */ /* 0x000e2200000e0000 */
[----:B--2---:R-:W-:-:S03]  /*2ec0*/  @!P3 FMUL.FTZ R3, R3, R100 ;  /* 0x000000640303b220 */ /* 0x004fc60000410000 */
        /* <DEDUP_REMOVED lines=9> */
[----:B------:R-:W-:Y:S01]  /*2f60*/  HFMA2.MMA R25, -RZ, RZ, 0, 0 ;  /* 0x00000000ff197435 */ /* 0x000fe200000001ff */
[----:B--2---:R-:W-:Y:S02]  /*2f70*/  @!P3 FMUL.FTZ R3, R3, R100 ;  /* 0x000000640303b220 */ /* 0x004fe40000410000 */
[----:B------:R-:W1:Y:S01]  /*2f80*/  SHFL.UP PT, R101, R98, 0x8, RZ ;  /* 0x0500000062657989 */ /* 0x000e6200000e00ff */
[----:B------:R-:W-:Y:S01]  /*2f90*/  ISETP.GE.AND P3, PT, R86, 0x8, PT ;  /* 0x000000085600780c */ /* 0x000fe20003f66270 */
[----:B---3--:R-:W-:Y:S02]  /*2fa0*/  @P0 FMUL.FTZ R99, R99, R24 ;  /* 0x0000001863630220 */ /* 0x008fe40000410000 */
[----:B------:R-:W2:Y:S01]  /*2fb0*/  SHFL.DOWN PT, R102, R3, 0x8, 0x1f ;  /* 0x09001f0003667f89 */ /* 0x000ea200000e0000 */
[----:B------:R-:W-:-:S02]  /*2fc0*/  ISETP.GE.AND P0, PT, R52, UR7, PT ;  /* 0x0000000734007c0c */ /* 0x000fc4000bf06270 */
[----:B------:R-:W-:Y:S01]  /*2fd0*/  MOV R24, 0x3f800000 ;  /* 0x3f80000000187802 */ /* 0x000fe20000000f00 */
[----:B------:R-:W3:Y:S01]  /*2fe0*/  SHFL.UP PT, R100, R99, 0x8, RZ ;  /* 0x0500000063647989 */ /* 0x000ee200000e00ff */
[----:B------:R-:W-:Y:S01]  /*2ff0*/  ISETP.EQ.AND P0, PT, R85, RZ, !P0 ;  /* 0x000000ff5500720c */ /* 0x000fe20004702270 */
[----:B0-----:R-:W-:-:S12]  /*3000*/  @!P4 FFMA.FTZ R92, R3, R103, R92 ;  /* 0x00000067035cc223 */ /* 0x001fd8000001005c */
[----:B------:R-:W-:Y:S01]  /*3010*/  @P0 LDS.64 R24, [R31+0xbc8] ;  /* 0x000bc8001f180984 */ /* 0x000fe20000000a00 */
[C---:B------:R-:W-:Y:S01]  /*3020*/  ISETP.GE.AND P0, PT, R86.reuse, 0x10, PT ;  /* 0x000000105600780c */ /* 0x040fe20003f06270 */
[----:B-1----:R-:W-:Y:S02]  /*3030*/  @P3 FFMA.FTZ R98, R99, R101, R98 ;  /* 0x0000006563623223 */ /* 0x002fe40000010062 */
[----:B------:R-:W0:Y:S01]  /*3040*/  SHFL.DOWN PT, R103, R92, 0x10, 0x1f ;  /* 0x0a001f005c677f89 */ /* 0x000e2200000e0000 */
[----:B--2---:R-:W-:Y:S01]  /*3050*/  @!P4 FMUL.FTZ R3, R3, R102 ;  /* 0x000000660303c220 */ /* 0x004fe20000410000 */
[----:B------:R-:W-:Y:S02]  /*3060*/  ISETP.NE.AND P4, PT, R86, RZ, PT ;  /* 0x000000ff5600720c */ /* 0x000fe40003f85270 */
[----:B------:R-:W1:Y:S01]  /*3070*/  SHFL.UP PT, R101, R98, 0x10, RZ ;  /* 0x0600000062657989 */ /* 0x000e6200000e00ff */
[----:B---3--:R-:W-:Y:S01]  /*3080*/  @P3 FMUL.FTZ R99, R99, R100 ;  /* 0x0000006463633220 */ /* 0x008fe20000410000 */
[----:B------:R-:W-:-:S02]  /*3090*/  ISETP.GE.U32.AND P3, PT, R85, 0x10, PT ;  /* 0x000000105500780c */ /* 0x000fc40003f66070 */
[----:B------:R-:W2:Y:S04]  /*30a0*/  SHFL.DOWN PT, R102, R3, 0x10, 0x1f ;  /* 0x0a001f0003667f89 */ /* 0x000ea800000e0000 */
[----:B------:R-:W3:Y:S03]  /*30b0*/  SHFL.UP PT, R100, R99, 0x10, RZ ;  /* 0x0600000063647989 */ /* 0x000ee600000e00ff */
[----:B------:R-:W4:Y:S04]  /*30c0*/  @!P4 S2R R106, SR_CgaCtaId ;  /* 0x00000000006ac919 */ /* 0x000f280000008800 */
[----:B0-----:R-:W-:Y:S01]  /*30d0*/  @!P3 FFMA.FTZ R92, R3, R103, R92 ;  /* 0x00000067035cb223 */ /* 0x001fe2000001005c */
[----:B-1----:R-:W-:-:S04]  /*30e0*/  @P0 FFMA.FTZ R98, R99, R101, R98 ;  /* 0x0000006563620223 */ /* 0x002fc80000010062 */
[----:B------:R-:W-:Y:S01]  /*30f0*/  SHFL.DOWN PT, R103, R92, 0x1, 0x1f ;  /* 0x08201f005c677f89 */ /* 0x000fe200000e0000 */
[----:B--2---:R-:W-:Y:S01]  /*3100*/  @!P3 FMUL.FTZ R3, R3, R102 ;  /* 0x000000660303b220 */ /* 0x004fe20000410000 */
[----:B------:R-:W-:Y:S02]  /*3110*/  ISETP.NE.AND P3, PT, R53, 0x1f, PT ;  /* 0x0000001f3500780c */ /* 0x000fe40003f65270 */
[----:B------:R-:W-:Y:S01]  /*3120*/  SHFL.UP PT, R98, R98, 0x1, RZ ;  /* 0x0420000062627989 */ /* 0x000fe200000e00ff */
[----:B---3--:R-:W-:Y:S01]  /*3130*/  @P0 FMUL.FTZ R99, R99, R100 ;  /* 0x0000006463630220 */ /* 0x008fe20000410000 */
[----:B------:R-:W-:Y:S02]  /*3140*/  ISETP.GT.AND P0, PT, R86, 0x1e, PT ;  /* 0x0000001e5600780c */ /* 0x000fe40003f04270 */
[----:B------:R-:W-:Y:S04]  /*3150*/  SHFL.IDX PT, R101, R25, RZ, 0x1f ;  /* 0x00001fff19657589 */ /* 0x000fe800000e0000 */
[----:B------:R-:W0:Y:S04]  /*3160*/  SHFL.DOWN PT, R102, R3, 0x1, 0x1f ;  /* 0x08201f0003667f89 */ /* 0x000e2800000e0000 */
[----:B-----5:R-:W-:Y:S04]  /*3170*/  SHFL.IDX PT, R100, R90, RZ, 0x1f ;  /* 0x00001fff5a647589 */ /* 0x020fe800000e0000 */
[----:B------:R-:W1:Y:S04]  /*3180*/  SHFL.UP PT, R99, R99, 0x1, RZ ;  /* 0x0420000063637989 */ /* 0x000e6800000e00ff */
[----:B------:R-:W-:Y:S04]  /*3190*/  SHFL.IDX PT, R92, R92, RZ, 0x1f ;  /* 0x00001fff5c5c7589 */ /* 0x000fe800000e0000 */
[----:B------:R-:W2:Y:S01]  /*31a0*/  SHFL.IDX PT, R3, R3, RZ, 0x1f ;  /* 0x00001fff03037589 */ /* 0x000ea200000e0000 */
[----:B0-----:R-:W-:-:S04]  /*31b0*/  @P3 FFMA.FTZ R101, R102, R101, R103 ;  /* 0x0000006566653223 */ /* 0x001fc80000010067 */
[----:B------:R-:W-:Y:S01]  /*31c0*/  FFMA.FTZ R97, R101, R97, R96 ;  /* 0x0000006165617223 */ /* 0x000fe20000010060 */
[----:B-1----:R-:W-:-:S03]  /*31d0*/  @P2 FFMA.FTZ R100, R99, R100, R98 ;  /* 0x0000006463642223 */ /* 0x002fc60000010062 */
[----:B------:R-:W-:Y:S01]  /*31e0*/  FFMA.FTZ R90, R23, R97, R76 ;  /* 0x00000061175a7223 */ /* 0x000fe2000001004c */
[----:B------:R-:W-:Y:S02]  /*31f0*/  IMAD.U32 R76, R65, 0x10000, RZ ;  /* 0x00010000414c7824 */ /* 0x000fe400078e00ff */
[----:B------:R-:W-:Y:S01]  /*3200*/  FMUL.FTZ R102, R97, R34 ;  /* 0x0000002261667220 */ /* 0x000fe20000410000 */
[----:B------:R-:W-:Y:S01]  /*3210*/  FFMA.FTZ R103, R89, R100, R94 ;  /* 0x0000006459677223 */ /* 0x000fe2000001005e */
[----:B------:R-:W-:Y:S01]  /*3220*/  FFMA.FTZ R95, R74, R90, R95 ;  /* 0x0000005a4a5f7223 */ /* 0x000fe2000001005f */
[----:B------:R-:W-:Y:S01]  /*3230*/  FMUL.FTZ R98, R90, R36 ;  /* 0x000000245a627220 */ /* 0x000fe20000410000 */
[----:B------:R-:W-:Y:S01]  /*3240*/  FADD.FTZ R68, R102, R68 ;  /* 0x0000004466447221 */ /* 0x000fe20000010000 */
[C---:B------:R-:W-:Y:S01]  /*3250*/  FFMA.FTZ R105, R22.reuse, R103, R91 ;  /* 0x0000006716697223 */ /* 0x040fe2000001005b */
[----:B------:R-:W-:Y:S01]  /*3260*/  FFMA.FTZ R89, R22, R95, R81 ;  /* 0x0000005f16597223 */ /* 0x000fe20000010051 */
[----:B------:R-:W-:Y:S01]  /*3270*/  FMUL.FTZ R99, R95, R35 ;  /* 0x000000235f637220 */ /* 0x000fe20000410000 */
[----:B------:R-:W-:Y:S01]  /*3280*/  SHF.L.U32 R81, R63, 0x10, RZ ;  /* 0x000000103f517819 */ /* 0x000fe200000006ff */
[----:B------:R-:W-:Y:S01]  /*3290*/  FFMA.FTZ R100, R74, R105, R83 ;  /* 0x000000694a647223 */ /* 0x000fe20000010053 */
[----:B------:R-:W-:Y:S01]  /*32a0*/  SHF.L.U32 R74, R70, 0x10, RZ ;  /* 0x00000010464a7819 */ /* 0x000fe200000006ff */
[----:B------:R-:W-:Y:S01]  /*32b0*/  FFMA.FTZ R94, R76, -R35, R105 ;  /* 0x800000234c5e7223 */ /* 0x000fe20000010069 */
[----:B------:R-:W-:Y:S01]  /*32c0*/  SHF.L.U32 R83, R71, 0x10, RZ ;  /* 0x0000001047537819 */ /* 0x000fe200000006ff */
[----:B------:R-:W-:Y:S01]  /*32d0*/  FFMA.FTZ R104, R23, R100, R2 ;  /* 0x0000006417687223 */ /* 0x000fe20000010002 */
[-C--:B------:R-:W-:Y:S01]  /*32e0*/  FMUL.FTZ R2, R89, R37.reuse ;  /* 0x0000002559027220 */ /* 0x080fe20000410000 */
[----:B------:R-:W-:Y:S01]  /*32f0*/  FFMA.FTZ R91, R74, -R37, R103 ;  /* 0x800000254a5b7223 */ /* 0x000fe20000010067 */
[----:B------:R-:W-:Y:S01]  /*3300*/  FFMA.FTZ R23, R0, R103, RZ ;  /* 0x0000006700177223 */ /* 0x000fe200000100ff */
[----:B------:R-:W-:Y:S01]  /*3310*/  FFMA.FTZ R96, R83, -R36, R100 ;  /* 0x8000002453607223 */ /* 0x000fe20000010064 */
[C---:B--2---:R-:W-:Y:S01]  /*3320*/  FFMA.FTZ R25, R3.reuse, R25, R92 ;  /* 0x0000001903197223 */ /* 0x044fe2000001005c */
[----:B------:R-:W-:Y:S01]  /*3330*/  FFMA.FTZ R22, R2, R91, RZ ;  /* 0x0000005b02167223 */ /* 0x000fe200000100ff */
[----:B------:R-:W-:Y:S01]  /*3340*/  FFMA.FTZ R101, R64, R105, R23 ;  /* 0x0000006940657223 */ /* 0x000fe20000010017 */
[----:B------:R-:W-:Y:S01]  /*3350*/  FMUL.FTZ R24, R3, R24 ;  /* 0x0000001803187220 */ /* 0x000fe20000410000 */
[----:B------:R-:W-:Y:S01]  /*3360*/  FMUL.FTZ R3, R88, R90 ;  /* 0x0000005a58037220 */ /* 0x000fe20000410000 */
[----:B------:R-:W-:Y:S01]  /*3370*/  FFMA.FTZ R23, R99, R94, R22 ;  /* 0x0000005e63177223 */ /* 0x000fe20000010016 */
[----:B------:R-:W-:Y:S01]  /*3380*/  FFMA.FTZ R101, R66, R100, R101 ;  /* 0x0000006442657223 */ /* 0x000fe20000010065 */
[----:B------:R-:W-:Y:S01]  /*3390*/  FFMA.FTZ R100, R81, -R34, R104 ;  /* 0x8000002251647223 */ /* 0x000fe20000010068 */
[----:B------:R0:W-:Y:S01]  /*33a0*/  @!P1 STS.64 [R31+0xbc8], R24 ;  /* 0x000bc8181f009388 */ /* 0x0001e20000000a00 */
[----:B------:R-:W-:Y:S01]  /*33b0*/  FFMA.FTZ R23, R98, R96, R23 ;  /* 0x0000006062177223 */ /* 0x000fe20000010017 */
[----:B------:R-:W-:Y:S01]  /*33c0*/  FFMA.FTZ R101, R62, R104, R101 ;  /* 0x000000683e657223 */ /* 0x000fe20000010065 */
[----:B------:R-:W-:Y:S01]  /*33d0*/  FMUL.FTZ R96, R96, R3 ;  /* 0x0000000360607220 */ /* 0x000fe20000410000 */
[----:B------:R-:W-:Y:S01]  /*33e0*/  FMUL.FTZ R3, R88, R95 ;  /* 0x0000005f58037220 */ /* 0x000fe20000410000 */
[----:B------:R-:W-:Y:S01]  /*33f0*/  FFMA.FTZ R22, R102, R100, R23 ;  /* 0x0000006466167223 */ /* 0x000fe20000010017 */
[----:B------:R-:W-:Y:S01]  /*3400*/  FADD.FTZ R73, R2, R73 ;  /* 0x0000004902497221 */ /* 0x000fe20000010000 */
[----:B------:R-:W1:Y:S01]  /*3410*/  SHFL.DOWN PT, R104, R101, 0x1, 0x1f ;  /* 0x08201f0065687f89 */ /* 0x000e6200000e0000 */
[----:B------:R-:W-:Y:S01]  /*3420*/  FMUL.FTZ R3, R94, R3 ;  /* 0x000000035e037220 */ /* 0x000fe20000410000 */
[----:B------:R-:W-:Y:S01]  /*3430*/  FADD.FTZ R69, R98, R69 ;  /* 0x0000004562457221 */ /* 0x000fe20000010000 */
[----:B------:R-:W-:Y:S01]  /*3440*/  FADD.FTZ R72, R99, R72 ;  /* 0x0000004863487221 */ /* 0x000fe20000010000 */
[----:B------:R-:W2:Y:S01]  /*3450*/  SHFL.DOWN PT, R23, R22, 0x1, 0x1f ;  /* 0x08201f0016177f89 */ /* 0x000ea200000e0000 */
[----:B0-----:R-:W-:Y:S01]  /*3460*/  FFMA.FTZ R25, R83, R90, R96 ;  /* 0x0000005a53197223 */ /* 0x001fe20000010060 */
[----:B------:R-:W-:-:S03]  /*3470*/  FFMA.FTZ R2, R76, R95, R3 ;  /* 0x0000005f4c027223 */ /* 0x000fc60000010003 */
[----:B------:R-:W-:Y:S01]  /*3480*/  FADD.FTZ R84, R25, R84 ;  /* 0x0000005419547221 */ /* 0x000fe20000010000 */
[----:B------:R-:W-:Y:S01]  /*3490*/  FADD.FTZ R27, R2, R27 ;  /* 0x0000001b021b7221 */ /* 0x000fe20000010000 */
[----:B-1----:R-:W-:Y:S01]  /*34a0*/  @!P0 FADD.FTZ R101, R101, R104 ;  /* 0x0000006865658221 */ /* 0x002fe20000010000 */
[----:B--2---:R-:W-:-:S04]  /*34b0*/  @!P0 FADD.FTZ R22, R22, R23 ;  /* 0x0000001716168221 */ /* 0x004fc80000010000 */
        /* <DEDUP_REMOVED lines=19> */
[----:B-1----:R-:W-:Y:S01]  /*35f0*/  @!P0 FADD.FTZ R22, R22, R23 ;  /* 0x0000001716168221 */ /* 0x002fe20000010000 */
[----:B------:R-:W-:-:S04]  /*3600*/  @!P4 MOV R23, 0x400 ;  /* 0x000004000017c802 */ /* 0x000fc80000000f00 */
[----:B----4-:R-:W-:Y:S02]  /*3610*/  @!P4 LEA R60, R106, R23, 0x18 ;  /* 0x000000176a3cc211 */ /* 0x010fe400078ec0ff */
[----:B------:R-:W-:Y:S01]  /*3620*/  MOV R23, R101 ;  /* 0x0000006500177202 */ /* 0x000fe20000000f00 */
        /* <DEDUP_REMOVED lines=18> */
.L_x_10067:
[----:B------:R-:W-:Y:S05]  /*3750*/  BSYNC B0 ;  /* 0x0000000000007941 */ /* 0x000fea0003800000 */
.L_x_10066:
        /* <DEDUP_REMOVED lines=14> */
.L_x_10063:
[----:B------:R-:W-:Y:S01]  /*3840*/  BAR.SYNC.DEFER_BLOCKING 0x0 ;  /* 0x0000000000007b1d */ /* 0x000fe20000010000 */
[----:B------:R-:W-:Y:S02]  /*3850*/  PRMT R0, RZ, 0x7610, R0 ;  /* 0x00007610ff007816 */ /* 0x000fe40000000000 */
[----:B------:R-:W-:Y:S02]  /*3860*/  PRMT R2, RZ, 0x7610, R2 ;  /* 0x00007610ff027816 */ /* 0x000fe40000000002 */
[----:B------:R-:W-:Y:S01]  /*3870*/  PRMT R16, RZ, 0x7610, R16 ;  /* 0x00007610ff107816 */ /* 0x000fe20000000010 */
[----:B------:R-:W-:Y:S02]  /*3880*/  ULDC UR5, c[0x0][0x218] ;  /* 0x0000860000057ab9 */ /* 0x000fe40000000800 */
[----:B------:R-:W1:Y:S01]  /*3890*/  S2UR UR7, SR_CgaCtaId ;  /* 0x00000000000779c3 */ /* 0x000e620000008800 */
[----:B------:R-:W-:Y:S02]  /*38a0*/  IADD3 R37, -R8, UR5, RZ ;  /* 0x0000000508257c10 */ /* 0x000fe4000fffe1ff */
[----:B------:R-:W-:-:S02]  /*38b0*/  PRMT R8, RZ, 0x7610, R8 ;  /* 0x00007610ff087816 */ /* 0x000fc40000000008 */
[-C--:B------:R-:W-:Y:S02]  /*38c0*/  ISETP.GE.AND P0, PT, R46, R37.reuse, PT ;  /* 0x000000252e00720c */ /* 0x080fe40003f06270 */
[-C--:B------:R-:W-:Y:S01]  /*38d0*/  ISETP.GE.AND P2, PT, R44, R37.reuse, PT ;  /* 0x000000252c00720c */ /* 0x080fe20003f46270 */
[----:B------:R-:W2:Y:S01]  /*38e0*/  LDC.64 R34, c[0x0][0x388] ;  /* 0x0000e200ff227b82 */ /* 0x000ea20000000a00 */
[-C--:B------:R-:W-:Y:S02]  /*38f0*/  ISETP.GE.AND P3, PT, R43, R37.reuse, PT ;  /* 0x000000252b00720c */ /* 0x080fe40003f66270 */
[----:B------:R-:W-:-:S07]  /*3900*/  ISETP.GE.AND P4, PT, R42, R37, PT ;  /* 0x000000252a00720c */ /* 0x000fce0003f86270 */
[----:B------:R-:W3:Y:S04]  /*3910*/  @!P0 LDG.E.U16 R0, desc[UR14][R6.64] ;  /* 0x0000000e06008981 */ /* 0x000ee8000c1e1500 */
[----:B------:R-:W4:Y:S04]  /*3920*/  @!P2 LDG.E.U16 R2, desc[UR14][R6.64+0x40] ;  /* 0x0000400e0602a981 */ /* 0x000f28000c1e1500 */
[----:B------:R-:W5:Y:S04]  /*3930*/  @!P3 LDG.E.U16 R8, desc[UR14][R6.64+0x80] ;  /* 0x0000800e0608b981 */ /* 0x000f68000c1e1500 */
[----:B------:R-:W2:Y:S01]  /*3940*/  @!P4 LDG.E.U16 R16, desc[UR14][R6.64+0xc0] ;  /* 0x0000c00e0610c981 */ /* 0x000ea2000c1e1500 */
[----:B------:R-:W-:Y:S01]  /*3950*/  UMOV UR5, 0x400 ;  /* 0x0000040000057882 */ /* 0x000fe20000000000 */
[----:B------:R-:W-:Y:S01]  /*3960*/  F2FP.BF16.F32.PACK_AB R72, R72, R73 ;  /* 0x000000494848723e */ /* 0x000fe200000010ff */
[----:B-1----:R-:W-:Y:S01]  /*3970*/  ULEA UR5, UR7, UR5, 0x18 ;  /* 0x0000000507057291 */ /* 0x002fe2000f8ec03f */
[----:B------:R-:W-:Y:S01]  /*3980*/  F2FP.BF16.F32.PACK_AB R73, R68, R69 ;  /* 0x000000454449723e */ /* 0x000fe200000010ff */
[----:B------:R-:W-:Y:S01]  /*3990*/  BSSY B0, `(.L_x_10069) ;  /* 0x0000041000007945 */ /* 0x000fe20003800000 */
[----:B---3--:R-:W-:Y:S04]  /*39a0*/  STS.U16 [R39], R0 ;  /* 0x0000000027007388 */ /* 0x008fe80000000400 */
[----:B----4-:R-:W-:Y:S04]  /*39b0*/  STS.U16 [R39+0x40], R2 ;  /* 0x0000400227007388 */ /* 0x010fe80000000400 */
[----:B-----5:R-:W-:Y:S04]  /*39c0*/  STS.U16 [R39+0x80], R8 ;  /* 0x0000800827007388 */ /* 0x020fe80000000400 */
[----:B--2---:R-:W-:Y:S01]  /*39d0*/  STS.U16 [R39+0xc0], R16 ;  /* 0x0000c01027007388 */ /* 0x004fe20000000400 */
[----:B------:R-:W-:-:S03]  /*39e0*/  NOP ;  /* 0x0000000000007918 */ /* 0x000fc60000000000 */
[----:B------:R-:W1:Y:S01]  /*39f0*/  LDS.64 R18, [R38] ;  /* 0x0000000026127984 */ /* 0x000e620000000a00 */
[----:B------:R-:W-:Y:S06]  /*3a00*/  BAR.SYNC.DEFER_BLOCKING 0x0 ;  /* 0x0000000000007b1d */ /* 0x000fec0000010000 */
[----:B------:R-:W-:Y:S01]  /*3a10*/  STS.64 [R38], R72 ;  /* 0x0000004826007388 */ /* 0x000fe20000000a00 */
[----:B------:R-:W-:-:S03]  /*3a20*/  NOP ;  /* 0x0000000000007918 */ /* 0x000fc60000000000 */
[----:B------:R-:W-:Y:S04]  /*3a30*/  LDS.U16 R21, [R39+0x80] ;  /* 0x0000800027157984 */ /* 0x000fe80000000400 */
[----:B0-----:R-:W-:Y:S01]  /*3a40*/  LDS.U16 R23, [R39+0xc0] ;  /* 0x0000c00027177984 */ /* 0x001fe20000000400 */
[C---:B-1----:R-:W-:Y:S01]  /*3a50*/  PRMT R17, R19.reuse, 0x7632, R17 ;  /* 0x0000763213117816 */ /* 0x042fe20000000011 */
[----:B------:R-:W-:Y:S01]  /*3a60*/  IMAD.U32 R7, R19, 0x10000, RZ ;  /* 0x0001000013077824 */ /* 0x000fe200078e00ff */
[C---:B------:R-:W-:Y:S01]  /*3a70*/  PRMT R9, R18.reuse, 0x7632, R9 ;  /* 0x0000763212097816 */ /* 0x040fe20000000009 */
[----:B------:R-:W-:Y:S01]  /*3a80*/  LDS.U16 R19, [R39+0x40] ;  /* 0x0000400027137984 */ /* 0x000fe20000000400 */
[----:B------:R-:W-:Y:S01]  /*3a90*/  SHF.L.U32 R17, R17, 0x10, RZ ;  /* 0x0000001011117819 */ /* 0x000fe200000006ff */
[--C-:B------:R-:W-:Y:S01]  /*3aa0*/  FADD.FTZ R7, R7, R56.reuse ;  /* 0x0000003807077221 */ /* 0x100fe20000010000 */
[----:B------:R-:W-:Y:S01]  /*3ab0*/  SHF.L.U32 R3, R18, 0x10, RZ ;  /* 0x0000001012037819 */ /* 0x000fe200000006ff */
[----:B------:R-:W-:Y:S01]  /*3ac0*/  IMAD R18, R34, UR17, RZ ;  /* 0x0000001122127c24 */ /* 0x000fe2000f8e02ff */
[----:B------:R-:W-:Y:S01]  /*3ad0*/  SHF.L.U32 R9, R9, 0x10, RZ ;  /* 0x0000001009097819 */ /* 0x000fe200000006ff */
[--C-:B------:R-:W-:Y:S01]  /*3ae0*/  FADD.FTZ R8, R17, R56.reuse ;  /* 0x0000003811087221 */ /* 0x100fe20000010000 */
[----:B------:R-:W-:Y:S01]  /*3af0*/  FSETP.GTU.FTZ.AND P3, PT, R7, 20, PT ;  /* 0x41a000000700780b */ /* 0x000fe20003f7c000 */
[----:B------:R-:W-:Y:S01]  /*3b00*/  LDS.U16 R17, [R39] ;  /* 0x0000000027117984 */ /* 0x000fe20000000400 */
[--C-:B------:R-:W-:Y:S01]  /*3b10*/  FADD.FTZ R3, R3, R56.reuse ;  /* 0x0000003803037221 */ /* 0x100fe20000010000 */
[----:B------:R-:W-:Y:S01]  /*3b20*/  FADD.FTZ R9, R9, R56 ;  /* 0x0000003809097221 */ /* 0x000fe20000010000 */
[----:B------:R-:W-:Y:S01]  /*3b30*/  FSETP.GTU.FTZ.AND P0, PT, R8, 20, PT ;  /* 0x41a000000800780b */ /* 0x000fe20003f1c000 */
[----:B------:R-:W-:Y:S01]  /*3b40*/  @!P1 STS [UR5+0x100], R37 ;  /* 0x00010025ff009988 */ /* 0x000fe20008000805 */
[----:B------:R-:W-:Y:S01]  /*3b50*/  IMAD R35, R35, UR16, R18 ;  /* 0x0000001023237c24 */ /* 0x000fe2000f8e0212 */
[----:B------:R-:W-:Y:S01]  /*3b60*/  BAR.SYNC.DEFER_BLOCKING 0x0 ;  /* 0x0000000000007b1d */ /* 0x000fe20000010000 */
[----:B------:R-:W-:-:S02]  /*3b70*/  FSETP.GTU.FTZ.AND P4, PT, R3, 20, PT ;  /* 0x41a000000300780b */ /* 0x000fc40003f9c000 */
[----:B------:R-:W-:-:S07]  /*3b80*/  FSETP.GTU.FTZ.AND P2, PT, R9, 20, PT ;  /* 0x41a000000900780b */ /* 0x000fce0003f5c000 */
[----:B------:R-:W-:-:S04]  /*3b90*/  @!P0 FMUL.FTZ R8, R8, -1.4426950216293334961 ;  /* 0xbfb8aa3b08088820 */ /* 0x000fc80000410000 */
[----:B------:R-:W-:Y:S01]  /*3ba0*/  @!P0 MUFU.EX2 R16, R8 ;  /* 0x0000000800108308 */ /* 0x000fe20000000800 */
[----:B------:R-:W-:Y:S01]  /*3bb0*/  @!P4 FMUL.FTZ R0, R3, -1.4426950216293334961 ;  /* 0xbfb8aa3b0300c820 */ /* 0x000fe20000410000 */
[----:B------:R-:W-:Y:S01]  /*3bc0*/  @!P3 FMUL.FTZ R3, R7, -1.4426950216293334961 ;  /* 0xbfb8aa3b0703b820 */ /* 0x000fe20000410000 */
[----:B------:R-:W-:-:S05]  /*3bd0*/  @!P2 FMUL.FTZ R2, R9, -1.4426950216293334961 ;  /* 0xbfb8aa3b0902a820 */ /* 0x000fca0000410000 */
[----:B------:R-:W0:Y:S01]  /*3be0*/  @!P4 MUFU.EX2 R0, R0 ;  /* 0x000000000000c308 */ /* 0x000e220000000800 */
[----:B------:R-:W1:Y:S07]  /*3bf0*/  LDS R25, [UR5+0x100] ;  /* 0x00010005ff197984 */ /* 0x000e6e0008000800 */
[----:B------:R-:W2:Y:S08]  /*3c00*/  @!P2 MUFU.EX2 R2, R2 ;  /* 0x000000020002a308 */ /* 0x000eb00000000800 */
[----:B------:R-:W3:Y:S01]  /*3c10*/  @!P3 MUFU.EX2 R3, R3 ;  /* 0x000000030003b308 */ /* 0x000ee20000000800 */
[----:B0-----:R-:W-:-:S07]  /*3c20*/  @!P4 FADD.FTZ R6, R0, 1 ;  /* 0x3f8000000006c421 */ /* 0x001fce0000010000 */
[----:B------:R0:W4:Y:S01]  /*3c30*/  @!P4 MUFU.RCP R31, R6 ;  /* 0x00000006001fc308 */ /* 0x0001220000001000 */
[----:B--2---:R-:W-:-:S07]  /*3c40*/  @!P2 FADD.FTZ R0, R2, 1 ;  /* 0x3f8000000200a421 */ /* 0x004fce0000010000 */
[----:B------:R-:W2:Y:S01]  /*3c50*/  @!P2 MUFU.RCP R0, R0 ;  /* 0x000000000000a308 */ /* 0x000ea20000001000 */
[----:B---3--:R-:W-:Y:S01]  /*3c60*/  @!P3 FADD.FTZ R7, R3, 1 ;  /* 0x3f8000000307b421 */ /* 0x008fe20000010000 */
[----:B------:R-:W-:-:S04]  /*3c70*/  IMAD.WIDE.U32 R2, R34, UR16, RZ ;  /* 0x0000001022027c25 */ /* 0x000fc8000f8e00ff */
[----:B------:R-:W-:Y:S01]  /*3c80*/  IMAD.MOV.U32 R8, RZ, RZ, R2 ;  /* 0x000000ffff087224 */ /* 0x000fe200078e0002 */
[----:B------:R-:W-:Y:S01]  /*3c90*/  IADD3 R9, R3, R35, RZ ;  /* 0x0000002303097210 */ /* 0x000fe20007ffe0ff */
[----:B------:R0:W3:Y:S01]  /*3ca0*/  @!P3 MUFU.RCP R33, R7 ;  /* 0x000000070021b308 */ /* 0x0000e20000001000 */
        /* <DEDUP_REMOVED lines=15> */
.L_x_10070:
[----:B------:R-:W-:Y:S05]  /*3da0*/  BSYNC B0 ;  /* 0x0000000000007941 */ /* 0x000fea0003800000 */
.L_x_10069:
[----:B------:R-:W-:Y:S01]  /*3db0*/  ULDC.64 UR8, c[0x0][0x390] ;  /* 0x0000e40000087ab9 */ /* 0x000fe20000000a00 */
[----:B------:R-:W-:Y:S01]  /*3dc0*/  @!P4 FMUL.FTZ R30, R30, R31 ;  /* 0x0000001f1e1ec220 */ /* 0x000fe20000410000 */
[----:B------:R-:W-:-:S04]  /*3dd0*/  IMAD.WIDE.U32 R2, R61, UR8, R8 ;  /* 0x000000083d027c25 */ /* 0x000fc8000f8e0008 */
[----:B---3--:R-:W-:Y:S01]  /*3de0*/  @!P3 FMUL.FTZ R84, R84, R33 ;  /* 0x000000215454b220 */ /* 0x008fe20000410000 */
[----:B------:R-:W-:Y:S01]  /*3df0*/  IADD3 R41, P3, R41, -0xc0, RZ ;  /* 0xffffff4029297810 */ /* 0x000fe20007f7e0ff */
[----:B------:R-:W-:Y:S01]  /*3e00*/  @!P2 FMUL.FTZ R27, R27, R0 ;  /* 0x000000001b1ba220 */ /* 0x000fe20000410000 */
[----:B0-----:R-:W-:Y:S01]  /*3e10*/  IMAD R6, R58, UR8, RZ ;  /* 0x000000083a067c24 */ /* 0x001fe2000f8e02ff */
[----:B------:R-:W-:Y:S01]  /*3e20*/  IADD3 R7, P4, R2, UR6, RZ ;  /* 0x0000000602077c10 */ /* 0x000fe2000ff9e0ff */
[----:B------:R-:W-:Y:S01]  /*3e30*/  @!P0 FADD.FTZ R16, R16, 1 ;  /* 0x3f80000010108421 */ /* 0x000fe20000010000 */
[----:B------:R-:W-:Y:S01]  /*3e40*/  IADD3.X R40, R40, -0x1, RZ, P3, !PT ;  /* 0xffffffff28287810 */ /* 0x000fe20001ffe4ff */
[----:B------:R-:W-:Y:S01]  /*3e50*/  IMAD R9, R61, UR9, R6 ;  /* 0x000000093d097c24 */ /* 0x000fe2000f8e0206 */
[----:B------:R-:W-:Y:S01]  /*3e60*/  ULDC.64 UR8, c[0x0][0x3e0] ;  /* 0x0000f80000087ab9 */ /* 0x000fe20000000a00 */
[----:B------:R-:W-:Y:S01]  /*3e70*/  ISETP.GE.AND P2, PT, R44, R25, PT ;  /* 0x000000192c00720c */ /* 0x000fe20003f46270 */
[----:B------:R-:W-:Y:S01]  /*3e80*/  BSSY B0, `(.L_x_10071) ;  /* 0x000002f000007945 */ /* 0x000fe20003800000 */
[----:B------:R-:W-:Y:S01]  /*3e90*/  IADD3 R2, P5, R41, UR8, RZ ;  /* 0x0000000829027c10 */ /* 0x000fe2000ffbe0ff */
[----:B------:R-:W0:Y:S01]  /*3ea0*/  @!P0 MUFU.RCP R16, R16 ;  /* 0x0000001000108308 */ /* 0x000e220000001000 */
[----:B------:R-:W-:-:S02]  /*3eb0*/  IADD3.X R3, R9, UR18, R3, P4, !PT ;  /* 0x0000001209037c10 */ /* 0x000fc4000a7fe403 */
[-C--:B------:R-:W-:Y:S02]  /*3ec0*/  ISETP.GE.AND P3, PT, R43, R25.reuse, PT ;  /* 0x000000192b00720c */ /* 0x080fe40003f66270 */
[----:B------:R-:W-:Y:S02]  /*3ed0*/  ISETP.GE.AND P4, PT, R42, R25, PT ;  /* 0x000000192a00720c */ /* 0x000fe40003f86270 */
[----:B------:R-:W-:Y:S02]  /*3ee0*/  IADD3.X R0, R40, UR9, RZ, P5, !PT ;  /* 0x0000000928007c10 */ /* 0x000fe4000affe4ff */
[----:B------:R-:W-:Y:S02]  /*3ef0*/  LEA R2, P5, R7, R2, 0x1 ;  /* 0x0000000207027211 */ /* 0x000fe400078a08ff */
[----:B------:R-:W-:Y:S01]  /*3f00*/  F2FP.BF16.F32.PACK_AB R6, R27, R30 ;  /* 0x0000001e1b06723e */ /* 0x000fe200000010ff */
[----:B------:R-:W-:Y:S01]  /*3f10*/  FADD.FTZ R30, R30, R55 ;  /* 0x000000371e1e7221 */ /* 0x000fe20000010000 */
[----:B------:R-:W-:-:S03]  /*3f20*/  LEA.HI.X R3, R7, R0, R3, 0x1, P5 ;  /* 0x0000000007037211 */ /* 0x000fc600028f0c03 */
[----:B------:R-:W-:Y:S01]  /*3f30*/  FADD.FTZ R27, R30, R27 ;  /* 0x0000001b1e1b7221 */ /* 0x000fe20000010000 */
[----:B0-----:R-:W-:Y:S01]  /*3f40*/  @!P0 FMUL.FTZ R29, R29, R16 ;  /* 0x000000101d1d8220 */ /* 0x001fe20000410000 */
[----:B------:R-:W-:Y:S04]  /*3f50*/  @!P2 STG.E.U16 desc[UR14][R2.64], R19 ;  /* 0x000000130200a986 */ /* 0x000fe8000c10150e */
[----:B------:R0:W-:Y:S01]  /*3f60*/  @!P3 STG.E.U16 desc[UR14][R2.64+0x40], R21 ;  /* 0x000040150200b986 */ /* 0x0001e2000c10150e */
[----:B------:R-:W-:Y:S01]  /*3f70*/  F2FP.BF16.F32.PACK_AB R7, R29, R84 ;  /* 0x000000541d07723e */ /* 0x000fe200000010ff */
[----:B------:R-:W-:Y:S02]  /*3f80*/  FADD.FTZ R84, R27, R84 ;  /* 0x000000541b547221 */ /* 0x000fe40000010000 */
[----:B------:R1:W-:Y:S02]  /*3f90*/  @!P4 STG.E.U16 desc[UR14][R2.64+0x80], R23 ;  /* 0x000080170200c986 */ /* 0x0003e4000c10150e */
[----:B------:R-:W-:Y:S01]  /*3fa0*/  FADD.FTZ R55, R84, R29 ;  /* 0x0000001d54377221 */ /* 0x000fe20000010000 */
        /* <DEDUP_REMOVED lines=28> */
.L_x_10072:
[----:B------:R-:W-:Y:S05]  /*4170*/  BSYNC B0 ;  /* 0x0000000000007941 */ /* 0x000fea0003800000 */
.L_x_10071:
        /* <DEDUP_REMOVED lines=28> */
.L_x_10049:
        /* <DEDUP_REMOVED lines=26> */
.L_x_10075:
[----:B------:R-:W-:Y:S05]  /*44e0*/  BSYNC B0 ;  /* 0x0000000000007941 */ /* 0x000fea0003800000 */
.L_x_10074:
        /* <DEDUP_REMOVED lines=29> */
.L_x_10077:
[----:B------:R-:W2:Y:S02]  /*46c0*/  S2R R21, SR_TID.X ;  /* 0x0000000000157919 */ /* 0x000ea40000002100 */
.L_x_10078:
[----:B------:R-:W-:Y:S05]  /*46d0*/  BSYNC B0 ;  /* 0x0000000000007941 */ /* 0x000fea0003800000 */
.L_x_10076:
        /* <DEDUP_REMOVED lines=20> */
[C---:B------:R-:W-:Y:S01]  /*4820*/  IMAD R9, R61.reuse, UR9, R4 ;  /* 0x000000093d097c24 */ /* 0x040fe2000f8e0204 */
        /* <DEDUP_REMOVED lines=8> */
[----:B--2---:R-:W-:Y:S01]  /*48b0*/  ULEA UR4, UR5, UR4, 0x18 ;  /* 0x0000000405047291 */ /* 0x004fe2000f8ec03f */
        /* <DEDUP_REMOVED lines=13> */
.L_x_10080:
        /* <DEDUP_REMOVED lines=55> */
.L_x_10079:
[----:B------:R-:W-:Y:S05]  /*4d00*/  EXIT ;  /* 0x000000000000794d */ /* 0x000fea0003800000 */
.L_x_10081:
        /* <DEDUP_REMOVED lines=15> */
.L_x_11043:


//--------------------- .text._Z25selective_scan_bwd_kernelI32Selective_Scan_bwd_kernel_traitsILi32ELi4ELb0ELb0ELb1ELb0ELb0EN3c108BFloat16EfEEv12SSMParamsBwd --------------------------
	.section	.text._Z25selective_scan_bwd_kernelI32Selective_Scan_bwd_kernel_traitsILi32ELi4ELb0ELb0ELb1ELb0ELb0EN3c108BFloat16EfEEv12SSMParamsBwd,"ax",@progbits
	.align	128
        .global         _Z25selective_scan_bwd_kernelI32Selective_Scan_bwd_kernel_traitsILi32ELi4ELb0ELb0ELb1ELb0ELb0EN3c108BFloat16EfEEv12SSMParamsBwd
        .type           _Z25selective_scan_bwd_kernelI32Selective_Scan_bwd_kernel_traitsILi32ELi4ELb0ELb0ELb1ELb0ELb0EN3c108BFloat16EfEEv12SSMParamsBwd,@function
        .size           _Z25selective_scan_bwd_kernelI32Selective_Scan_bwd_kernel_traitsILi32ELi4ELb0ELb0ELb1ELb0ELb0EN3c108BFloat16EfEEv12SSMParamsBwd,(.L_x_11044 - _Z25selective_scan_bwd_kernelI32Selective_Scan_bwd_kernel_traitsILi32ELi4ELb0ELb0ELb1ELb0ELb0EN3c108BFloat16EfEEv12SSMParamsBwd)
        .other          _Z25selective_scan_bwd_kernelI32Selective_Scan_bwd_kernel_traitsILi32ELi4ELb0ELb0ELb1ELb0ELb0EN3c108BFloat16EfEEv12SSMParamsBwd,@"STO_CUDA_ENTRY STV_DEFAULT"
_Z25selective_scan_bwd_kernelI32Selective_Scan_bwd_kernel_traitsILi32ELi4ELb0ELb0ELb1ELb0ELb0EN3c108BFloat16EfEEv12SSMParamsBwd:
.text._Z25selective_scan_bwd_kernelI32Selective_Scan_bwd_kernel_traitsILi32ELi4ELb0ELb0ELb1ELb0ELb0EN3c108BFloat16EfEEv12SSMParamsBwd:
        /* <DEDUP_REMOVED lines=28> */
[----:B------:R3:W0:Y:S03]  /*01c0*/  F2I.FTZ.U32.TRUNC.NTZ R11, R10 ;  /* 0x0000000a000b7305 */ /* 0x000626000021f000 */
[----:B------:R2:W5:Y:S01]  /*01d0*/  @P1 LDG.E R4, desc[UR12][R8.64] ;  /* 0x0000000c08041981 */ /* 0x000562000c1e1900 */
[----:B------:R-:W4:Y:S01]  /*01e0*/  LDC.64 R22, c[0x0][0x330] ;  /* 0x0000cc00ff167b82 */ /* 0x000f220000000a00 */
[----:B---3--:R-:W-:-:S07]  /*01f0*/  HFMA2.MMA R10, -RZ, RZ, 0, 0 ;  /* 0x00000000ff0a7435 */ /* 0x008fce00000001ff */
[----:B------:R-:W3:Y:S01]  /*0200*/  LDC.64 R32, c[0x0][0x2f0] ;  /* 0x0000bc00ff207b82 */ /* 0x000ee20000000a00 */
[----:B0-----:R-:W-:-:S04]  /*0210*/  IMAD.MOV R12, RZ, RZ, -R11 ;  /* 0x000000ffff0c7224 */ /* 0x001fc800078e0a0b */
[----:B------:R-:W-:Y:S01]  /*0220*/  IMAD R7, R12, R13, RZ ;  /* 0x0000000d0c077224 */ /* 0x000fe200078e02ff */
[----:B--2---:R-:W-:Y:S02]  /*0230*/  IABS R8, R2 ;  /* 0x0000000200087213 */ /* 0x004fe40000000000 */
[----:B------:R-:W0:Y:S01]  /*0240*/  LDC.64 R38, c[0x0][0x2e0] ;  /* 0x0000b800ff267b82 */ /* 0x000e220000000a00 */
[----:B------:R-:W-:-:S06]  /*0250*/  IMAD.HI.U32 R11, R11, R7, R10 ;  /* 0x000000070b0b7227 */ /* 0x000fcc00078e000a */
[----:B------:R-:W-:Y:S01]  /*0260*/  IMAD.HI.U32 R6, R11, R8, RZ ;  /* 0x000000080b067227 */ /* 0x000fe200078e00ff */
[----:B------:R-:W2:Y:S03]  /*0270*/  LDC.64 R34, c[0x0][0x2f8] ;  /* 0x0000be00ff227b82 */ /* 0x000ea60000000a00 */
[----:B------:R-:W-:-:S04]  /*0280*/  IMAD.MOV R0, RZ, RZ, -R6 ;  /* 0x000000ffff007224 */ /* 0x000fc800078e0a06 */
[C---:B------:R-:W-:Y:S01]  /*0290*/  IMAD R0, R13.reuse, R0, R8 ;  /* 0x000000000d007224 */ /* 0x040fe200078e0208 */
[----:B------:R-:W1:Y:S04]  /*02a0*/  LDC.64 R10, c[0x0][0x288] ;  /* 0x0000a200ff0a7b82 */ /* 0x000e680000000a00 */
[----:B------:R-:W-:Y:S01]  /*02b0*/  ISETP.GT.U32.AND P1, PT, R13, R0, PT ;  /* 0x000000000d00720c */ /* 0x000fe20003f24070 */
[----:B------:R-:W-:-:S03]  /*02c0*/  USHF.R.S32.HI UR15, URZ, 0x1f, UR14 ;  /* 0x0000001f3f0f7899 */ /* 0x000fc6000801140e */
[----:B------:R-:W2:Y:S01]  /*02d0*/  LDC.64 R36, c[0x0][0x3b8] ;  /* 0x0000ee00ff247b82 */ /* 0x000ea20000000a00 */
[----:B------:R-:W-:-:S08]  /*02e0*/  UIMAD UR6, UR15, UR8, URZ ;  /* 0x000000080f0672a4 */ /* 0x000fd0000f8e023f */
[----:B------:R-:W-:-:S04]  /*02f0*/  @!P1 IADD3 R0, R0, -R13, RZ ;  /* 0x8000000d00009210 */ /* 0x000fc80007ffe0ff */
[----:B------:R-:W-:Y:S02]  /*0300*/  ISETP.GE.U32.AND P0, PT, R0, R13, PT ;  /* 0x0000000d0000720c */ /* 0x000fe40003f06070 */
[----:B------:R-:W-:Y:S01]  /*0310*/  LOP3.LUT R0, R2, R15, RZ, 0x3c, !PT ;  /* 0x0000000f02007212 */ /* 0x000fe200078e3cff */
[----:B------:R-:W-:Y:S01]  /*0320*/  UIMAD.WIDE.U32 UR4, UR14, UR8, URZ ;  /* 0x000000080e0472a5 */ /* 0x000fe2000f8e003f */
[----:B------:R-:W-:Y:S01]  /*0330*/  @!P1 VIADD R6, R6, 0x1 ;  /* 0x0000000106069836 */ /* 0x000fe20000000000 */
[----:B------:R-:W-:Y:S01]  /*0340*/  UIMAD UR6, UR14, UR9, UR6 ;  /* 0x000000090e0672a4 */ /* 0x000fe2000f8e0206 */
[----:B------:R-:W-:Y:S02]  /*0350*/  ISETP.GE.AND P2, PT, R0, RZ, PT ;  /* 0x000000ff0000720c */ /* 0x000fe40003f46270 */
[----:B------:R-:W-:Y:S01]  /*0360*/  ISETP.NE.AND P1, PT, R15, RZ, PT ;  /* 0x000000ff0f00720c */ /* 0x000fe20003f25270 */
[----:B------:R-:W-:Y:S01]  /*0370*/  UIADD3 UR5, UR5, UR6, URZ ;  /* 0x0000000605057290 */ /* 0x000fe2000fffe03f */
[----:B-1----:R-:W-:Y:S01]  /*0380*/  IMAD R0, R3, R10, RZ ;  /* 0x0000000a03007224 */ /* 0x002fe200078e02ff */
[----:B------:R-:W-:-:S02]  /*0390*/  ULDC.64 UR8, c[0x0][0x290] ;  /* 0x0000a40000087ab9 */ /* 0x000fc40000000a00 */
[----:B------:R-:W-:Y:S01]  /*03a0*/  @P0 IADD3 R6, R6, 0x1, RZ ;  /* 0x0000000106060810 */ /* 0x000fe20007ffe0ff */
[----:B------:R-:W-:Y:S01]  /*03b0*/  UIMAD UR6, UR15, UR8, URZ ;  /* 0x000000080f0672a4 */ /* 0x000fe2000f8e023f */
[C---:B------:R-:W-:Y:S01]  /*03c0*/  IMAD.WIDE.U32 R8, R2.reuse, R10, UR4 ;  /* 0x0000000402087e25 */ /* 0x040fe2000f8e000a */
[----:B------:R-:W-:Y:S01]  /*03d0*/  LEA R13, R29, 0xffffff80, 0x7 ;  /* 0xffffff801d0d7811 */ /* 0x000fe200078e38ff */
[----:B------:R-:W-:Y:S02]  /*03e0*/  UIMAD.WIDE.U32 UR4, UR14, UR8, URZ ;  /* 0x000000080e0472a5 */ /* 0x000fe4000f8e003f */
[----:B------:R-:W-:Y:S01]  /*03f0*/  @!P2 IMAD.MOV R6, RZ, RZ, -R6 ;  /* 0x000000ffff06a224 */ /* 0x000fe200078e0a06 */
[----:B------:R-:W-:Y:S01]  /*0400*/  IADD3 R20, P0, R13, R8, RZ ;  /* 0x000000080d147210 */ /* 0x000fe20007f1e0ff */
[----:B------:R-:W-:Y:S01]  /*0410*/  IMAD R0, R2, R11, R0 ;  /* 0x0000000b02007224 */ /* 0x000fe200078e0200 */
[----:B------:R-:W-:Y:S01]  /*0420*/  @!P1 LOP3.LUT R6, RZ, R15, RZ, 0x33, !PT ;  /* 0x0000000fff069212 */ /* 0x000fe200078e33ff */
[----:B------:R-:W1:Y:S01]  /*0430*/  LDC.64 R10, c[0x0][0x278] ;  /* 0x00009e00ff0a7b82 */ /* 0x000e620000000a00 */
[----:B------:R-:W-:Y:S01]  /*0440*/  SHF.R.S32.HI R15, RZ, 0x1f, R13 ;  /* 0x0000001fff0f7819 */ /* 0x000fe2000001140d */
[----:B------:R-:W-:-:S03]  /*0450*/  UIMAD UR6, UR14, UR9, UR6 ;  /* 0x000000090e0672a4 */ /* 0x000fc6000f8e0206 */
[----:B------:R-:W-:Y:S01]  /*0460*/  ULDC.64 UR8, c[0x0][0x260] ;  /* 0x0000980000087ab9 */ /* 0x000fe20000000a00 */
[----:B------:R-:W-:Y:S01]  /*0470*/  IADD3.X R12, R15, R9, R0, P0, !PT ;  /* 0x000000090f0c7210 */ /* 0x000fe200007fe400 */
[----:B------:R-:W-:Y:S01]  /*0480*/  UIADD3 UR5, UR5, UR6, URZ ;  /* 0x0000000605057290 */ /* 0x000fe2000fffe03f */
[----:B------:R-:W-:Y:S01]  /*0490*/  ISETP.NE.U32.AND P0, PT, RZ, UR10, PT ;  /* 0x0000000aff007c0c */ /* 0x000fe2000bf05070 */
[----:B------:R-:W-:Y:S02]  /*04a0*/  UIMAD.WIDE.U32 UR6, UR14, UR8, URZ ;  /* 0x000000080e0672a5 */ /* 0x000fe4000f8e003f */
[----:B------:R-:W-:Y:S01]  /*04b0*/  UIMAD UR8, UR15, UR8, URZ ;  /* 0x000000080f0872a4 */ /* 0x000fe2000f8e023f */
[----:B------:R-:W-:Y:S01]  /*04c0*/  ISETP.NE.AND.EX P0, PT, RZ, UR11, PT, P0 ;  /* 0x0000000bff007c0c */ /* 0x000fe2000bf05300 */
[-C--:B------:R-:W-:Y:S01]  /*04d0*/  IMAD R7, R3, R18.reuse, RZ ;  /* 0x0000001203077224 */ /* 0x080fe200078e02ff */
[----:B------:R-:W-:Y:S01]  /*04e0*/  ULDC.64 UR10, c[0x0][0x328] ;  /* 0x0000ca00000a7ab9 */ /* 0x000fe20000000a00 */
        /* <DEDUP_REMOVED lines=9> */
[----:B------:R-:W-:Y:S01]  /*0580*/  IADD3.X R19, R15, R9, R19, P1, !PT ;  /* 0x000000090f137210 */ /* 0x000fe20000ffe413 */
[----:B------:R-:W3:Y:S01]  /*0590*/  @P0 LDC R21, c[0x0][0x214] ;  /* 0x00008500ff150b82 */ /* 0x000ee20000000800 */
[----:B----4-:R-:W-:Y:S01]  /*05a0*/  ISETP.NE.U32.AND P1, PT, R24, RZ, PT ;  /* 0x000000ff1800720c */ /* 0x010fe20003f25070 */
[----:B------:R-:W-:Y:S01]  /*05b0*/  UIADD3 UR5, UR5, UR8, URZ ;  /* 0x0000000805057290 */ /* 0x000fe2000fffe03f */
[----:B-1----:R-:W-:Y:S01]  /*05c0*/  IMAD R0, R7, R10, RZ ;  /* 0x0000000a07007224 */ /* 0x002fe200078e02ff */
[----:B------:R-:W-:-:S02]  /*05d0*/  ISETP.NE.U32.AND P2, PT, R26, RZ, PT ;  /* 0x000000ff1a00720c */ /* 0x000fc40003f45070 */
[----:B------:R-:W-:Y:S01]  /*05e0*/  ISETP.NE.AND.EX P1, PT, R25, RZ, PT, P1 ;  /* 0x000000ff1900720c */ /* 0x000fe20003f25310 */
[----:B------:R-:W-:Y:S01]  /*05f0*/  IMAD R17, R6, R11, R0 ;  /* 0x0000000b06117224 */ /* 0x000fe200078e0200 */
[----:B------:R-:W-:Y:S01]  /*0600*/  ISETP.NE.AND.EX P2, PT, R27, RZ, PT, P2 ;  /* 0x000000ff1b00720c */ /* 0x000fe20003f45320 */
[-C--:B------:R-:W-:Y:S01]  /*0610*/  IMAD R0, R3, R22.reuse, RZ ;  /* 0x0000001603007224 */ /* 0x080fe200078e02ff */
[----:B------:R-:W1:Y:S01]  /*0620*/  @P0 LDC R31, c[0x0][0x21c] ;  /* 0x00008700ff1f0b82 */ /* 0x000e620000000800 */
[----:B------:R-:W-:Y:S01]  /*0630*/  IMAD.WIDE.U32 R8, R2, R22, UR4 ;  /* 0x0000000402087e25 */ /* 0x000fe2000f8e0016 */
[----:B------:R-:W-:Y:S02]  /*0640*/  CS2R R64, SRZ ;  /* 0x0000000000407805 */ /* 0x000fe4000001ff00 */
[----:B------:R-:W-:Y:S01]  /*0650*/  CS2R R62, SRZ ;  /* 0x00000000003e7805 */ /* 0x000fe2000001ff00 */
[----:B------:R-:W-:Y:S01]  /*0660*/  ULDC.64 UR4, c[0x0][0x230] ;  /* 0x00008c0000047ab9 */ /* 0x000fe20000000a00 */
[----:B------:R-:W-:Y:S01]  /*0670*/  IMAD.WIDE.U32 R10, R6, R10, UR6 ;  /* 0x00000006060a7e25 */ /* 0x000fe2000f8e000a */
[C---:B------:R-:W-:Y:S01]  /*0680*/  IADD3 R8, P3, R13.reuse, R8, RZ ;  /* 0x000000080d087210 */ /* 0x040fe20007f7e0ff */
[----:B------:R-:W-:Y:S01]  /*0690*/  ULDC.64 UR6, c[0x0][0x248] ;  /* 0x0000920000067ab9 */ /* 0x000fe20000000a00 */
[----:B------:R-:W4:Y:S01]  /*06a0*/  @P0 LDC.64 R66, c[0x0][0x310] ;  /* 0x0000c400ff420b82 */ /* 0x000f220000000a00 */
[----:B------:R-:W-:Y:S01]  /*06b0*/  IMAD R0, R2, R23, R0 ;  /* 0x0000001702007224 */ /* 0x000fe200078e0200 */
[----:B------:R-:W-:-:S02]  /*06c0*/  IADD3 R13, P4, R13, R10, RZ ;  /* 0x0000000a0d0d7210 */ /* 0x000fc40007f9e0ff */
[----:B------:R-:W-:Y:S02]  /*06d0*/  IADD3 R18, R11, R17, RZ ;  /* 0x000000110b127210 */ /* 0x000fe40007ffe0ff */
[C---:B------:R-:W-:Y:S02]  /*06e0*/  IADD3.X R10, R15.reuse, R9, R0, P3, !PT ;  /* 0x000000090f0a7210 */ /* 0x040fe40001ffe400 */
[C---:B------:R-:W-:Y:S01]  /*06f0*/  @P1 LEA R64, P3, R2.reuse, R24, 0x2 ;  /* 0x0000001802401211 */ /* 0x040fe200078610ff */
[----:B------:R-:W-:Y:S01]  /*0700*/  IMAD.X R18, R15, 0x1, R18, P4 ;  /* 0x000000010f127824 */ /* 0x000fe200020e0612 */
[C---:B------:R-:W-:Y:S02]  /*0710*/  @P2 LEA R62, P4, R2.reuse, R26, 0x2 ;  /* 0x0000001a023e2211 */ /* 0x040fe400078810ff */
[----:B------:R-:W-:Y:S02]  /*0720*/  @P1 LEA.HI.X R65, R2, R25, R3, 0x2, P3 ;  /* 0x0000001902411211 */ /* 0x000fe400018f1403 */
[----:B------:R-:W-:Y:S01]  /*0730*/  ISETP.GE.AND P1, PT, R29, 0x1, PT ;  /* 0x000000011d00780c */ /* 0x000fe20003f26270 */
[----:B---3--:R-:W-:Y:S01]  /*0740*/  @P0 IMAD R0, R21, UR14, R2 ;  /* 0x0000000e15000c24 */ /* 0x008fe2000f8e0202 */
[----:B------:R-:W-:-:S02]  /*0750*/  LEA R11, P5, R20, R32, 0x1 ;  /* 0x00000020140b7211 */ /* 0x000fc400078a08ff */
[----:B------:R-:W-:Y:S02]  /*0760*/  @P2 LEA.HI.X R63, R2, R27, R3, 0x2, P4 ;  /* 0x0000001b023f2211 */ /* 0x000fe400020f1403 */
[----:B0-----:R-:W-:Y:S01]  /*0770*/  LEA R17, P4, R13, R38, 0x1 ;  /* 0x000000260d117211 */ /* 0x001fe200078808ff */
[----:B------:R-:W-:Y:S01]  /*0780*/  @P0 IMAD R0, R0, R29, RZ ;  /* 0x0000001d00000224 */ /* 0x000fe200078e02ff */
[----:B------:R-:W-:Y:S01]  /*0790*/  LEA.HI.X R20, R20, R33, R12, 0x1, P5 ;  /* 0x0000002114147211 */ /* 0x000fe200028f0c0c */
[----:B------:R-:W-:Y:S01]  /*07a0*/  IMAD R21, R3, UR6, RZ ;  /* 0x0000000603157c24 */ /* 0x000fe2000f8e02ff */
[----:B--2---:R-:W-:Y:S02]  /*07b0*/  LEA R12, P2, R16, R34, 0x1 ;  /* 0x00000022100c7211 */ /* 0x004fe400078408ff */
[----:B------:R-:W-:Y:S01]  /*07c0*/  LEA.HI.X R18, R13, R39, R18, 0x1, P4 ;  /* 0x000000270d127211 */ /* 0x000fe200020f0c12 */
[----:B------:R-:W-:Y:S01]  /*07d0*/  IMAD R13, R3, UR4, RZ ;  /* 0x00000004030d7c24 */ /* 0x000fe2000f8e02ff */
[----:B------:R-:W-:Y:S01]  /*07e0*/  LEA R14, P3, R8, R36, 0x1 ;  /* 0x00000024080e7211 */ /* 0x000fe200078608ff */
[----:B-1----:R-:W-:Y:S01]  /*07f0*/  @P0 IMAD R9, R0, R31, RZ ;  /* 0x0000001f00090224 */ /* 0x002fe200078e02ff */
[----:B------:R-:W-:Y:S01]  /*0800*/  LEA.HI.X R0, R16, R35, R19, 0x1, P2 ;  /* 0x0000002310007211 */ /* 0x000fe200010f0c13 */
[----:B------:R-:W-:-:S02]  /*0810*/  IMAD R19, R2, UR5, R13 ;  /* 0x0000000502137c24 */ /* 0x000fc4000f8e020d */
[----:B------:R-:W-:Y:S01]  /*0820*/  IMAD R21, R2, UR7, R21 ;  /* 0x0000000702157c24 */ /* 0x000fe2000f8e0215 */
[----:B------:R-:W-:Y:S01]  /*0830*/  LEA.HI.X R15, R8, R37, R10, 0x1, P3 ;  /* 0x00000025080f7211 */ /* 0x000fe200018f0c0a */
[----:B----4-:R-:W-:Y:S01]  /*0840*/  @P0 IMAD.WIDE R66, R9, 0x8, R66 ;  /* 0x0000000809420825 */ /* 0x010fe200078e0242 */
[----:B------:R-:W-:Y:S02]  /*0850*/  CS2R R8, SRZ ;  /* 0x0000000000087805 */ /* 0x000fe4000001ff00 */
[----:B------:R-:W-:Y:S01]  /*0860*/  @!P0 CS2R R66, SRZ ;  /* 0x0000000000428805 */ /* 0x000fe2000001ff00 */
[----:B------:R-:W-:Y:S06]  /*0870*/  @!P1 BRA `(.L_x_10082) ;  /* 0x0000002800609947 */ /* 0x000fec0003800000 */
[----:B------:R-:W0:Y:S01]  /*0880*/  S2R R60, SR_TID.X ;  /* 0x00000000003c7919 */ /* 0x000e220000002100 */
[----:B------:R-:W1:Y:S01]  /*0890*/  LDC.64 R22, c[0x0][0x368] ;  /* 0x0000da00ff167b82 */ /* 0x000e620000000a00 */
[----:B------:R-:W-:Y:S01]  /*08a0*/  MOV R61, RZ ;  /* 0x000000ff003d7202 */ /* 0x000fe20000000f00 */
[----:B------:R-:W-:Y:S01]  /*08b0*/  ULDC.64 UR8, c[0x0][0x370] ;  /* 0x0000dc0000087ab9 */ /* 0x000fe20000000a00 */
[----:B------:R-:W2:Y:S01]  /*08c0*/  S2R R16, SR_LANEID ;  /* 0x0000000000107919 */ /* 0x000ea20000000000 */
[----:B------:R-:W-:Y:S01]  /*08d0*/  IMAD.WIDE.U32 R58, R2, UR4, RZ ;  /* 0x00000004023a7c25 */ /* 0x000fe2000f8e00ff */
[----:B------:R-:W-:-:S03]  /*08e0*/  UMOV UR4, 0x400 ;  /* 0x0000040000047882 */ /* 0x000fc60000000000 */
[----:B------:R-:W3:Y:S01]  /*08f0*/  S2UR UR5, SR_CgaCtaId ;  /* 0x00000000000579c3 */ /* 0x000ee20000008800 */
[----:B------:R-:W-:Y:S01]  /*0900*/  IMAD.WIDE.U32 R56, R2, UR6, RZ ;  /* 0x0000000602387c25 */ /* 0x000fe2000f8e00ff */
[----:B------:R-:W-:-:S03]  /*0910*/  ULDC UR6, c[0x0][0x224] ;  /* 0x0000890000067ab9 */ /* 0x000fc60000000800 */
[----:B------:R-:W-:Y:S01]  /*0920*/  IMAD.MOV.U32 R10, RZ, RZ, R11 ;  /* 0x000000ffff0a7224 */ /* 0x000fe200078e000b */
[----:B------:R-:W-:Y:S01]  /*0930*/  MOV R11, R20 ;  /* 0x00000014000b7202 */ /* 0x000fe20000000f00 */
[----:B------:R-:W-:Y:S01]  /*0940*/  IMAD.IADD R19, R59, 0x1, R19 ;  /* 0x000000013b137824 */ /* 0x000fe200078e0213 */
[----:B------:R-:W-:Y:S02]  /*0950*/  IADD3 R21, R57, R21, RZ ;  /* 0x0000001539157210 */ /* 0x000fe40007ffe0ff */
[----:B------:R-:W-:Y:S01]  /*0960*/  MOV R20, UR6 ;  /* 0x0000000600147c02 */ /* 0x000fe20008000f00 */
[----:B-1----:R-:W-:-:S04]  /*0970*/  IMAD R8, R22, UR15, RZ ;  /* 0x0000000f16087c24 */ /* 0x002fc8000f8e02ff */
[----:B------:R-:W-:Y:S02]  /*0980*/  IMAD R13, R23, UR14, R8 ;  /* 0x0000000e170d7c24 */ /* 0x000fe4000f8e0208 */
[----:B------:R-:W-:Y:S01]  /*0990*/  IMAD R23, R7, UR8, RZ ;  /* 0x0000000807177c24 */ /* 0x000fe2000f8e02ff */
[----:B0-----:R-:W-:Y:S01]  /*09a0*/  SHF.L.U32 R24, R60, 0x2, RZ ;  /* 0x000000023c187819 */ /* 0x001fe200000006ff */
[----:B------:R-:W-:Y:S01]  /*09b0*/  IMAD.WIDE.U32 R8, R22, UR14, R60 ;  /* 0x0000000e16087c25 */ /* 0x000fe2000f8e003c */
[----:B---3--:R-:W-:Y:S01]  /*09c0*/  ULEA UR4, UR5, UR4, 0x18 ;  /* 0x0000000405047291 */ /* 0x008fe2000f8ec03f */
[----:B------:R-:W-:Y:S02]  /*09d0*/  LOP3.LUT R22, R60, 0x1f, RZ, 0xc0, !PT ;  /* 0x0000001f3c167812 */ /* 0x000fe400078ec0ff */
[----:B------:R-:W-:Y:S01]  /*09e0*/  IMAD.IADD R9, R9, 0x1, R13 ;  /* 0x0000000109097824 */ /* 0x000fe200078e020d */
[----:B------:R-:W-:Y:S01]  /*09f0*/  LOP3.LUT R55, R24, 0xffffff80, RZ, 0xc0, !PT ;  /* 0xffffff8018377812 */ /* 0x000fe200078ec0ff */
[----:B------:R-:W-:-:S02]  /*0a00*/  IMAD R23, R6, UR9, R23 ;  /* 0x0000000906177c24 */ /* 0x000fc4000f8e0217 */
[----:B------:R-:W-:Y:S01]  /*0a10*/  IMAD.WIDE.U32 R8, R6, UR8, R8 ;  /* 0x0000000806087c25 */ /* 0x000fe2000f8e0008 */
[----:B------:R-:W-:Y:S01]  /*0a20*/  ULDC.64 UR8, c[0x0][0x3d0] ;  /* 0x0000f40000087ab9 */ /* 0x000fe20000000a00 */
[----:B------:R-:W-:Y:S02]  /*0a30*/  LOP3.LUT R54, R55, 0x1f, R60, 0xf8, !PT ;  /* 0x0000001f37367812 */ /* 0x000fe400078ef83c */
[----:B------:R-:W-:Y:S01]  /*0a40*/  IMAD.MOV.U32 R13, RZ, RZ, R0 ;  /* 0x000000ffff0d7224 */ /* 0x000fe200078e0000 */
[----:B------:R-:W-:Y:S01]  /*0a50*/  IADD3 R37, R9, R23, RZ ;  /* 0x0000001709257210 */ /* 0x000fe20007ffe0ff */
[----:B------:R-:W-:Y:S01]  /*0a60*/  IMAD.U32 R23, RZ, RZ, UR4 ;  /* 0x00000004ff177e24 */ /* 0x000fe2000f8e00ff */
[----:B------:R-:W-:Y:S01]  /*0a70*/  LEA R27, P0, R8, UR8, 0x2 ;  /* 0x00000008081b7c11 */ /* 0x000fe2000f8010ff */
[----:B------:R-:W-:Y:S01]  /*0a80*/  UMOV UR4, URZ ;  /* 0x0000003f00047c82 */ /* 0x000fe20008000000 */
[----:B------:R-:W-:Y:S01]  /*0a90*/  SHF.R.S32.HI R55, RZ, 0x1f, R54 ;  /* 0x0000001fff377819 */ /* 0x000fe20000011436 */
[----:B------:R-:W-:Y:S01]  /*0aa0*/  IMAD.IADD R24, R24, 0x1, R23 ;  /* 0x0000000118187824 */ /* 0x000fe200078e0217 */
[----:B------:R-:W-:-:S02]  /*0ab0*/  LEA.HI.X R37, R8, UR9, R37, 0x2, P0 ;  /* 0x0000000908257c11 */ /* 0x000fc400080f1425 */
[----:B------:R-:W-:Y:S02]  /*0ac0*/  CS2R R8, SRZ ;  /* 0x0000000000087805 */ /* 0x000fe4000001ff00 */
[C---:B------:R-:W-:Y:S02]  /*0ad0*/  IADD3 R25, P0, R27.reuse, -0x180, RZ ;  /* 0xfffffe801b197810 */ /* 0x040fe40007f1e0ff */
[C---:B------:R-:W-:Y:S02]  /*0ae0*/  IADD3 R26, P1, R27.reuse, -0x100, RZ ;  /* 0xffffff001b1a7810 */ /* 0x040fe40007f3e0ff */
[----:B------:R-:W-:Y:S02]  /*0af0*/  IADD3 R27, P2, R27, -0x80, RZ ;  /* 0xffffff801b1b7810 */ /* 0x000fe40007f5e0ff */
[C---:B------:R-:W-:Y:S02]  /*0b00*/  IADD3.X R31, R37.reuse, -0x1, RZ, P0, !PT ;  /* 0xffffffff251f7810 */ /* 0x040fe400007fe4ff */
[----:B------:R-:W-:-:S02]  /*0b10*/  IADD3.X R36, R37, -0x1, RZ, P1, !PT ;  /* 0xffffffff25247810 */ /* 0x000fc40000ffe4ff */
[C---:B------:R-:W-:Y:S02]  /*0b20*/  LOP3.LUT R28, R54.reuse, 0x20, RZ, 0xfc, !PT ;  /* 0x00000020361c7812 */ /* 0x040fe400078efcff */
[C---:B------:R-:W-:Y:S02]  /*0b30*/  LOP3.LUT R29, R54.reuse, 0x40, RZ, 0xfc, !PT ;  /* 0x00000040361d7812 */ /* 0x040fe400078efcff */
[----:B------:R-:W-:Y:S02]  /*0b40*/  LOP3.LUT R30, R54, 0x60, RZ, 0xfc, !PT ;  /* 0x00000060361e7812 */ /* 0x000fe400078efcff */
[----:B--2---:R-:W-:-:S07]  /*0b50*/  IADD3.X R37, R37, -0x1, RZ, P2, !PT ;  /* 0xffffffff25257810 */ /* 0x004fce00017fe4ff */
.L_x_10101:
[----:B------:R-:W-:Y:S01]  /*0b60*/  BAR.SYNC.DEFER_BLOCKING 0x0 ;  /* 0x0000000000007b1d */ /* 0x000fe20000010000 */
[----:B------:R-:W-:Y:S02]  /*0b70*/  LEA R38, R20, 0xffffff80, 0x7 ;  /* 0xffffff8014267811 */ /* 0x000fe400078e38ff */
[C---:B------:R-:W-:Y:S02]  /*0b80*/  SHF.L.U32 R39, R54.reuse, 0x1, RZ ;  /* 0x0000000136277819 */ /* 0x040fe400000006ff */
[----:B------:R-:W-:Y:S01]  /*0b90*/  SHF.L.U64.HI R40, R54, 0x1, R55 ;  /* 0x0000000136287819 */ /* 0x000fe20000010237 */
[----:B------:R-:W-:Y:S01]  /*0ba0*/  ULDC UR7, c[0x0][0x218] ;  /* 0x0000860000077ab9 */ /* 0x000fe20000000800 */
[----:B--2---:R-:W-:Y:S02]  /*0bb0*/  IADD3 R32, P4, R10, R39, RZ ;  /* 0x000000270a207210 */ /* 0x004fe40007f9e0ff */
[----:B------:R-:W-:Y:S02]  /*0bc0*/  PRMT R43, RZ, 0x7610, R43 ;  /* 0x00007610ff2b7816 */ /* 0x000fe4000000002b */
[----:B------:R-:W-:Y:S01]  /*0bd0*/  PRMT R45, RZ, 0x7610, R45 ;  /* 0x00007610ff2d7816 */ /* 0x000fe2000000002d */
[----:B------:R-:W-:Y:S01]  /*0be0*/  IMAD.X R33, R11, 0x1, R40, P4 ;  /* 0x000000010b217824 */ /* 0x000fe200020e0628 */
[----:B------:R-:W-:-:S02]  /*0bf0*/  IADD3 R41, -R38, UR7, RZ ;  /* 0x0000000726297c10 */ /* 0x000fc4000fffe1ff */
[----:B------:R-:W-:Y:S02]  /*0c00*/  PRMT R47, RZ, 0x7610, R47 ;  /* 0x00007610ff2f7816 */ /* 0x000fe4000000002f */
[----:B------:R-:W-:Y:S02]  /*0c10*/  PRMT R49, RZ, 0x7610, R49 ;  /* 0x00007610ff317816 */ /* 0x000fe40000000031 */
[C---:B------:R-:W-:Y:S01]  /*0c20*/  LEA R94, R16.reuse, R23, 0x1 ;  /* 0x00000017105e7211 */ /* 0x040fe200078e08ff */
[----:B------:R-:W-:Y:S01]  /*0c30*/  IMAD R95, R16, 0x8, R23 ;  /* 0x00000008105f7824 */ /* 0x000fe200078e0217 */
[-C--:B------:R-:W-:Y:S01]  /*0c40*/  ISETP.GE.AND P0, PT, R54, R41.reuse, PT ;  /* 0x000000293600720c */ /* 0x080fe20003f06270 */
[----:B------:R-:W-:Y:S01]  /*0c50*/  ULDC UR5, c[0x0][0x21c] ;  /* 0x0000870000057ab9 */ /* 0x000fe20000000800 */
[-C--:B------:R-:W-:Y:S01]  /*0c60*/  ISETP.GE.AND P1, PT, R28, R41.reuse, PT ;  /* 0x000000291c00720c */ /* 0x080fe20003f26270 */
[----:B------:R-:W-:Y:S01]  /*0c70*/  ULDC UR8, c[0x0][0x224] ;  /* 0x0000890000087ab9 */ /* 0x000fe20000000800 */
[----:B------:R-:W-:-:S02]  /*0c80*/  ISETP.GE.AND P2, PT, R29, R41, PT ;  /* 0x000000291d00720c */ /* 0x000fc40003f46270 */
[----:B------:R-:W-:-:S07]  /*0c90*/  ISETP.GE.AND P3, PT, R30, R41, PT ;  /* 0x000000291e00720c */ /* 0x000fce0003f66270 */
[----:B------:R-:W2:Y:S04]  /*0ca0*/  @!P0 LDG.E.U16 R43, desc[UR12][R32.64] ;  /* 0x0000000c202b8981 */ /* 0x000ea8000c1e1500 */
[----:B------:R-:W3:Y:S04]  /*0cb0*/  @!P1 LDG.E.U16 R45, desc[UR12][R32.64+0x40] ;  /* 0x0000400c202d9981 */ /* 0x000ee8000c1e1500 */
[----:B------:R-:W4:Y:S04]  /*0cc0*/  @!P2 LDG.E.U16 R47, desc[UR12][R32.64+0x80] ;  /* 0x0000800c202fa981 */ /* 0x000f28000c1e1500 */
[----:B0-----:R0:W4:Y:S01]  /*0cd0*/  @!P3 LDG.E.U16 R49, desc[UR12][R32.64+0xc0] ;  /* 0x0000c00c2031b981 */ /* 0x001122000c1e1500 */
        /* <DEDUP_REMOVED lines=9> */
[----:B0-----:R-:W-:Y:S01]  /*0d70*/  PRMT R33, RZ, 0x7610, R33 ;  /* 0x00007610ff217816 */ /* 0x001fe20000000021 */
[----:B--2---:R-:W-:Y:S04]  /*0d80*/  STS.U16 [R94], R43 ;  /* 0x0000002b5e007388 */ /* 0x004fe80000000400 */
[----:B---3--:R0:W-:Y:S04]  /*0d90*/  STS.U16 [R94+0x40], R45 ;  /* 0x0000402d5e007388 */ /* 0x0081e80000000400 */
[----:B-1--4-:R1:W-:Y:S04]  /*0da0*/  STS.U16 [R94+0x80], R47 ;  /* 0x0000802f5e007388 */ /* 0x0123e80000000400 */
[----:B------:R2:W-:Y:S01]  /*0db0*/  STS.U16 [R94+0xc0], R49 ;  /* 0x0000c0315e007388 */ /* 0x0005e20000000400 */
[----:B------:R-:W-:-:S03]  /*0dc0*/  NOP ;  /* 0x0000000000007918 */ /* 0x000fc60000000000 */
[----:B------:R-:W3:Y:S01]  /*0dd0*/  LDS.64 R52, [R95] ;  /* 0x000000005f347984 */ /* 0x000ee20000000a00 */
[----:B------:R-:W-:Y:S06]  /*0de0*/  BAR.SYNC.DEFER_BLOCKING 0x0 ;  /* 0x0000000000007b1d */ /* 0x000fec0000010000 */
[----:B------:R-:W4:Y:S04]  /*0df0*/  @!P0 LDG.E.U16 R51, desc[UR12][R34.64] ;  /* 0x0000000c22338981 */ /* 0x000f28000c1e1500 */
[----:B------:R-:W3:Y:S04]  /*0e00*/  @!P1 LDG.E.U16 R69, desc[UR12][R34.64+0x40] ;  /* 0x0000400c22459981 */ /* 0x000ee8000c1e1500 */
[----:B------:R-:W3:Y:S04]  /*0e10*/  @!P2 LDG.E.U16 R71, desc[UR12][R34.64+0x80] ;  /* 0x0000800c2247a981 */ /* 0x000ee8000c1e1500 */
[----:B------:R-:W3:Y:S01]  /*0e20*/  @!P3 LDG.E.U16 R33, desc[UR12][R34.64+0xc0] ;  /* 0x0000c00c2221b981 */ /* 0x000ee2000c1e1500 */
[----:B------:R-:W-:-:S02]  /*0e30*/  IADD3 R44, P0, R14, R39, RZ ;  /* 0x000000270e2c7210 */ /* 0x000fc40007f1e0ff */
[-C--:B------:R-:W-:Y:S02]  /*0e40*/  ISETP.GE.AND P1, PT, R28, R41.reuse, PT ;  /* 0x000000291c00720c */ /* 0x080fe40003f26270 */
[-C--:B------:R-:W-:Y:S01]  /*0e50*/  ISETP.GE.AND P2, PT, R29, R41.reuse, PT ;  /* 0x000000291d00720c */ /* 0x080fe20003f46270 */
[----:B0-----:R-:W-:Y:S01]  /*0e60*/  IMAD.X R45, R15, 0x1, R40, P0 ;  /* 0x000000010f2d7824 */ /* 0x001fe200000e0628 */
[-C--:B------:R-:W-:Y:S02]  /*0e70*/  ISETP.GE.AND P0, PT, R54, R41.reuse, PT ;  /* 0x000000293600720c */ /* 0x080fe40003f06270 */
[----:B------:R-:W-:Y:S02]  /*0e80*/  ISETP.GE.AND P3, PT, R30, R41, PT ;  /* 0x000000291e00720c */ /* 0x000fe40003f66270 */
[----:B------:R-:W-:Y:S02]  /*0e90*/  PRMT R43, RZ, 0x7610, R43 ;  /* 0x00007610ff2b7816 */ /* 0x000fe4000000002b */
[----:B-1----:R-:W-:-:S02]  /*0ea0*/  PRMT R47, RZ, 0x7610, R47 ;  /* 0x00007610ff2f7816 */ /* 0x002fc4000000002f */
[----:B--2---:R-:W-:Y:S02]  /*0eb0*/  PRMT R49, RZ, 0x7610, R49 ;  /* 0x00007610ff317816 */ /* 0x004fe40000000031 */
[----:B------:R-:W-:Y:S01]  /*0ec0*/  PRMT R73, RZ, 0x7610, R73 ;  /* 0x00007610ff497816 */ /* 0x000fe20000000049 */
[----:B----4-:R-:W-:Y:S04]  /*0ed0*/  STS.U16 [R94], R51 ;  /* 0x000000335e007388 */ /* 0x010fe80000000400 */
[----:B---3--:R-:W-:Y:S04]  /*0ee0*/  STS.U16 [R94+0x40], R69 ;  /* 0x000040455e007388 */ /* 0x008fe80000000400 */
[----:B------:R-:W-:Y:S04]  /*0ef0*/  STS.U16 [R94+0x80], R71 ;  /* 0x000080475e007388 */ /* 0x000fe80000000400 */
[----:B------:R-:W-:Y:S01]  /*0f00*/  STS.U16 [R94+0xc0], R33 ;  /* 0x0000c0215e007388 */ /* 0x000fe20000000400 */
[----:B------:R-:W-:-:S03]  /*0f10*/  NOP ;  /* 0x0000000000007918 */ /* 0x000fc60000000000 */
[----:B------:R-:W-:Y:S01]  /*0f20*/  LDS.64 R32, [R95] ;  /* 0x000000005f207984 */ /* 0x000fe20000000a00 */
[----:B------:R-:W-:Y:S06]  /*0f30*/  BAR.SYNC.DEFER_BLOCKING 0x0 ;  /* 0x0000000000007b1d */ /* 0x000fec0000010000 */
[----:B------:R-:W2:Y:S04]  /*0f40*/  @!P0 LDG.E.U16 R43, desc[UR12][R44.64] ;  /* 0x0000000c2c2b8981 */ /* 0x000ea8000c1e1500 */
[----:B------:R-:W3:Y:S04]  /*0f50*/  @!P1 LDG.E.U16 R47, desc[UR12][R44.64+0x40] ;  /* 0x0000400c2c2f9981 */ /* 0x000ee8000c1e1500 */
[----:B------:R-:W4:Y:S04]  /*0f60*/  @!P2 LDG.E.U16 R49, desc[UR12][R44.64+0x80] ;  /* 0x0000800c2c31a981 */ /* 0x000f28000c1e1500 */
[----:B------:R0:W4:Y:S01]  /*0f70*/  @!P3 LDG.E.U16 R73, desc[UR12][R44.64+0xc0] ;  /* 0x0000c00c2c49b981 */ /* 0x000122000c1e1500 */
[C---:B------:R-:W-:Y:S01]  /*0f80*/  SHF.L.U32 R35, R52.reuse, 0x10, RZ ;  /* 0x0000001034237819 */ /* 0x040fe200000006ff */
[----:B------:R-:W-:Y:S01]  /*0f90*/  ULEA UR8, UR8, UR4, 0x7 ;  /* 0x0000000408087291 */ /* 0x000fe2000f8e383f */
[----:B------:R-:W-:-:S02]  /*0fa0*/  PRMT R42, R52, 0x7632, R42 ;  /* 0x00007632342a7816 */ /* 0x000fc4000000002a */
[----:B------:R-:W-:Y:S01]  /*0fb0*/  ISETP.LT.AND P0, PT, RZ, UR5, PT ;  /* 0x00000005ff007c0c */ /* 0x000fe2000bf01270 */
[----:B------:R-:W-:Y:S01]  /*0fc0*/  USHF.R.S32.HI UR22, URZ, 0x1f, UR8 ;  /* 0x0000001f3f167899 */ /* 0x000fe20008011408 */
[----:B0-----:R-:W-:Y:S01]  /*0fd0*/  SHF.L.U32 R45, R42, 0x10, RZ ;  /* 0x000000102a2d7819 */ /* 0x001fe200000006ff */
[----:B--2---:R0:W-:Y:S04]  /*0fe0*/  STS.U16 [R94], R43 ;  /* 0x0000002b5e007388 */ /* 0x0041e80000000400 */
[----:B---3--:R1:W-:Y:S04]  /*0ff0*/  STS.U16 [R94+0x40], R47 ;  /* 0x0000402f5e007388 */ /* 0x0083e80000000400 */
[----:B----4-:R2:W-:Y:S01]  /*1000*/  STS.U16 [R94+0x80], R49 ;  /* 0x000080315e007388 */ /* 0x0105e20000000400 */
[----:B0-----:R-:W-:-:S03]  /*1010*/  PRMT R43, R53, 0x7632, R43 ;  /* 0x00007632352b7816 */ /* 0x001fc6000000002b */
[----:B------:R-:W-:Y:S01]  /*1020*/  STS.U16 [R94+0xc0], R73 ;  /* 0x0000c0495e007388 */ /* 0x000fe20000000400 */
[----:B------:R-:W-:-:S03]  /*1030*/  NOP ;  /* 0x0000000000007918 */ /* 0x000fc60000000000 */
[----:B------:R-:W0:Y:S01]  /*1040*/  LDS.64 R50, [R95] ;  /* 0x000000005f327984 */ /* 0x000e220000000a00 */
[----:B-1----:R-:W-:Y:S01]  /*1050*/  @!P0 MOV R47, RZ ;  /* 0x000000ff002f8202 */ /* 0x002fe20000000f00 */
[----:B--2---:R-:W-:Y:S01]  /*1060*/  @!P0 IMAD.MOV.U32 R49, RZ, RZ, RZ ;  /* 0x000000ffff318224 */ /* 0x004fe200078e00ff */
[C---:B0-----:R-:W-:Y:S01]  /*1070*/  PRMT R34, R50.reuse, 0x7632, R34 ;  /* 0x0000763232227816 */ /* 0x041fe20000000022 */
[----:B------:R-:W-:Y:S01]  /*1080*/  IMAD.U32 R0, R50, 0x10000, RZ ;  /* 0x0001000032007824 */ /* 0x000fe200078e00ff */
[C---:B------:R-:W-:Y:S01]  /*1090*/  PRMT R48, R51.reuse, 0x7632, R48 ;  /* 0x0000763233307816 */ /* 0x040fe20000000030 */
[----:B------:R-:W-:Y:S01]  /*10a0*/  @!P0 IMAD.MOV.U32 R50, RZ, RZ, RZ ;  /* 0x000000ffff328224 */ /* 0x000fe200078e00ff */
[----:B------:R-:W-:Y:S01]  /*10b0*/  SHF.L.U32 R46, R51, 0x10, RZ ;  /* 0x00000010332e7819 */ /* 0x000fe200000006ff */
[----:B------:R-:W-:Y:S02]  /*10c0*/  IMAD.U32 R44, R34, 0x10000, RZ ;  /* 0x00010000222c7824 */ /* 0x000fe400078e00ff */
[----:B------:R-:W-:Y:S01]  /*10d0*/  FFMA.FTZ R35, R0, R35, R9 ;  /* 0x0000002300237223 */ /* 0x000fe20000010009 */
[----:B------:R-:W-:Y:S01]  /*10e0*/  IMAD.U32 R9, R53, 0x10000, RZ ;  /* 0x0001000035097824 */ /* 0x000fe200078e00ff */
[----:B------:R-:W-:Y:S01]  /*10f0*/  SHF.L.U32 R34, R43, 0x10, RZ ;  /* 0x000000102b227819 */ /* 0x000fe200000006ff */
[----:B------:R-:W-:-:S02]  /*1100*/  IMAD.U32 R48, R48, 0x10000, RZ ;  /* 0x0001000030307824 */ /* 0x000fc400078e00ff */
[----:B------:R-:W-:Y:S01]  /*1110*/  FFMA.FTZ R35, R44, R45, R35 ;  /* 0x0000002d2c237223 */ /* 0x000fe20000010023 */
[----:B------:R-:W-:Y:S01]  /*1120*/  @!P0 MOV R45, RZ ;  /* 0x000000ff002d8202 */ /* 0x000fe20000000f00 */
[-C--:B-----5:R-:W-:Y:S01]  /*1130*/  FMUL.FTZ R51, R0, R5.reuse ;  /* 0x0000000500337220 */ /* 0x0a0fe20000410000 */
[C---:B------:R-:W-:Y:S01]  /*1140*/  FMUL.FTZ R84, R46.reuse, R5 ;  /* 0x000000052e547220 */ /* 0x040fe20000410000 */
[----:B------:R-:W-:Y:S01]  /*1150*/  FFMA.FTZ R9, R46, R9, R35 ;  /* 0x000000092e097223 */ /* 0x000fe20000010023 */
[-C--:B------:R-:W-:Y:S01]  /*1160*/  FMUL.FTZ R86, R44, R5.reuse ;  /* 0x000000052c567220 */ /* 0x080fe20000410000 */
[C---:B------:R-:W-:Y:S02]  /*1170*/  FMUL.FTZ R85, R48.reuse, R5 ;  /* 0x0000000530557220 */ /* 0x040fe40000410000 */
[----:B------:R-:W-:Y:S01]  /*1180*/  FFMA.FTZ R9, R48, R34, R9 ;  /* 0x0000002230097223 */ /* 0x000fe20000010009 */
[----:B------:R-:W-:Y:S06]  /*1190*/  BAR.SYNC.DEFER_BLOCKING 0x0 ;  /* 0x0000000000007b1d */ /* 0x000fec0000010000 */
[----:B------:R-:W-:Y:S05]  /*11a0*/  @!P0 BRA `(.L_x_10083) ;  /* 0x0000001800188947 */ /* 0x000fea0003800000 */
[----:B------:R-:W0:Y:S01]  /*11b0*/  LDC.64 R68, c[0x0][0x368] ;  /* 0x0000da00ff447b82 */ /* 0x000e220000000a00 */
[----:B------:R-:W-:Y:S01]  /*11c0*/  MOV R34, R60 ;  /* 0x0000003c00227202 */ /* 0x000fe20000000f00 */
[----:B------:R-:W-:Y:S01]  /*11d0*/  IMAD.MOV.U32 R35, RZ, RZ, RZ ;  /* 0x000000ffff237224 */ /* 0x000fe200078e00ff */
[----:B------:R-:W-:Y:S01]  /*11e0*/  ULDC.64 UR6, c[0x0][0x370] ;  /* 0x0000dc0000067ab9 */ /* 0x000fe20000000a00 */
[----:B------:R-:W-:Y:S01]  /*11f0*/  SHF.R.S32.HI R45, RZ, 0x1f, R38 ;  /* 0x0000001fff2d7819 */ /* 0x000fe20000011426 */
[----:B------:R-:W-:Y:S01]  /*1200*/  IMAD R47, R7, UR6, RZ ;  /* 0x00000006072f7c24 */ /* 0x000fe2000f8e02ff */
[----:B------:R-:W-:Y:S01]  /*1210*/  USHF.L.U32 UR9, UR8, 0x2, URZ ;  /* 0x0000000208097899 */ /* 0x000fe2000800063f */
[----:B------:R-:W-:Y:S01]  /*1220*/  ISETP.GE.AND P1, PT, R54, R41, PT ;  /* 0x000000293600720c */ /* 0x000fe20003f26270 */
[----:B------:R-:W1:Y:S01]  /*1230*/  LDC R89, c[0x0][0x224] ;  /* 0x00008900ff597b82 */ /* 0x000e620000000800 */
[----:B------:R-:W-:Y:S01]  /*1240*/  IMAD R47, R6, UR7, R47 ;  /* 0x00000007062f7c24 */ /* 0x000fe2000f8e022f */
[----:B------:R-:W-:Y:S01]  /*1250*/  USHF.L.U64.HI UR10, UR8, 0x2, UR22 ;  /* 0x00000002080a7899 */ /* 0x000fe20008010216 */
[----:B------:R-:W-:Y:S01]  /*1260*/  IMAD.MOV.U32 R87, RZ, RZ, RZ ;  /* 0x000000ffff577224 */ /* 0x000fe200078e00ff */
[----:B------:R-:W-:Y:S01]  /*1270*/  IADD3 R78, P2, R26, UR9, RZ ;  /* 0x000000091a4e7c10 */ /* 0x000fe2000ff5e0ff */
[----:B------:R-:W-:Y:S01]  /*1280*/  IMAD.MOV.U32 R49, RZ, RZ, RZ ;  /* 0x000000ffff317224 */ /* 0x000fe200078e00ff */
[----:B------:R-:W-:Y:S01]  /*1290*/  IADD3 R80, P3, R27, UR9, RZ ;  /* 0x000000091b507c10 */ /* 0x000fe2000ff7e0ff */
[----:B------:R-:W-:Y:S01]  /*12a0*/  UMOV UR5, URZ ;  /* 0x0000003f00057c82 */ /* 0x000fe20008000000 */
[----:B------:R-:W2:Y:S01]  /*12b0*/  LDC.64 R70, c[0x0][0x380] ;  /* 0x0000e000ff467b82 */ /* 0x000ea20000000a00 */
[----:B------:R-:W-:Y:S01]  /*12c0*/  IADD3.X R79, R36, UR10, RZ, P2, !PT ;  /* 0x0000000a244f7c10 */ /* 0x000fe200097fe4ff */
[----:B------:R-:W-:Y:S01]  /*12d0*/  ULDC UR24, c[0x0][0x224] ;  /* 0x0000890000187ab9 */ /* 0x000fe20000000800 */
[----:B------:R-:W-:Y:S01]  /*12e0*/  IADD3.X R81, R37, UR10, RZ, P3, !PT ;  /* 0x0000000a25517c10 */ /* 0x000fe20009ffe4ff */
[----:B------:R-:W-:Y:S01]  /*12f0*/  ULDC UR25, c[0x0][0x21c] ;  /* 0x0000870000197ab9 */ /* 0x000fe20000000800 */
[----:B------:R-:W-:Y:S01]  /*1300*/  ULDC UR7, c[0x0][0x218] ;  /* 0x0000860000077ab9 */ /* 0x000fe20000000800 */
        /* <DEDUP_REMOVED lines=8> */
[----:B------:R-:W-:Y:S01]  /*1390*/  IMAD.MOV.U32 R50, RZ, RZ, RZ ;  /* 0x000000ffff327224 */ /* 0x000fe200078e00ff */
[----:B------:R-:W3:Y:S02]  /*13a0*/  LDC.64 R74, c[0x0][0x2d8] ;  /* 0x0000b600ff4a7b82 */ /* 0x000ee40000000a00 */
[----:B------:R-:W-:-:S03]  /*13b0*/  IADD3 R35, R35, R69, RZ ;  /* 0x0000004523237210 */ /* 0x000fc60007ffe0ff */
[----:B------:R-:W-:Y:S01]  /*13c0*/  IMAD.WIDE.U32 R34, R6, UR6, R34 ;  /* 0x0000000606227c25 */ /* 0x000fe2000f8e0022 */
[----:B------:R-:W-:Y:S02]  /*13d0*/  UMOV UR6, URZ ;  /* 0x0000003f00067c82 */ /* 0x000fe40008000000 */
[----:B------:R-:W-:Y:S02]  /*13e0*/  IADD3 R68, P0, R38, R34, RZ ;  /* 0x0000002226447210 */ /* 0x000fe40007f1e0ff */
[C---:B------:R-:W-:Y:S02]  /*13f0*/  PRMT R34, R32.reuse, 0x7632, R34 ;  /* 0x0000763220227816 */ /* 0x040fe40000000022 */
[----:B------:R-:W-:Y:S01]  /*1400*/  IADD3.X R69, R45, R35, R47, P0, !PT ;  /* 0x000000232d457210 */ /* 0x000fe200007fe42f */
[----:B------:R-:W-:Y:S01]  /*1410*/  IMAD.U32 R35, R32, 0x10000, RZ ;  /* 0x0001000020237824 */ /* 0x000fe200078e00ff */
[C---:B------:R-:W-:Y:S01]  /*1420*/  PRMT R32, R33.reuse, 0x7632, R32 ;  /* 0x0000763221207816 */ /* 0x040fe20000000020 */
[----:B------:R-:W-:Y:S01]  /*1430*/  HFMA2.MMA R45, -RZ, RZ, 0, 0 ;  /* 0x00000000ff2d7435 */ /* 0x000fe200000001ff */
[----:B------:R-:W-:Y:S01]  /*1440*/  SHF.L.U32 R33, R33, 0x10, RZ ;  /* 0x0000001021217819 */ /* 0x000fe200000006ff */
[--C-:B------:R-:W-:Y:S01]  /*1450*/  FADD.FTZ R88, R35, R4.reuse ;  /* 0x0000000423587221 */ /* 0x100fe20000010000 */
[----:B------:R-:W-:Y:S01]  /*1460*/  SHF.L.U32 R91, R34, 0x10, RZ ;  /* 0x00000010225b7819 */ /* 0x000fe200000006ff */
[----:B------:R-:W-:Y:S01]  /*1470*/  IMAD.U32 R35, R32, 0x10000, RZ ;  /* 0x0001000020237824 */ /* 0x000fe200078e00ff */
[----:B------:R-:W-:Y:S01]  /*1480*/  IADD3 R76, P0, R25, UR9, RZ ;  /* 0x00000009194c7c10 */ /* 0x000fe2000ff1e0ff */
[--C-:B------:R-:W-:Y:S01]  /*1490*/  FADD.FTZ R90, R33, R4.reuse ;  /* 0x00000004215a7221 */ /* 0x100fe20000010000 */
[----:B------:R-:W-:Y:S01]  /*14a0*/  MOV R47, RZ ;  /* 0x000000ff002f7202 */ /* 0x000fe20000000f00 */
[--C-:B------:R-:W-:Y:S01]  /*14b0*/  FADD.FTZ R91, R91, R4.reuse ;  /* 0x000000045b5b7221 */ /* 0x100fe20000010000 */
[----:B------:R-:W-:Y:S01]  /*14c0*/  FADD.FTZ R92, R35, R4 ;  /* 0x00000004235c7221 */ /* 0x000fe20000010000 */
[----:B------:R-:W-:Y:S01]  /*14d0*/  IADD3.X R77, R31, UR10, RZ, P0, !PT ;  /* 0x0000000a1f4d7c10 */ /* 0x000fe200087fe4ff */
[----:B-12---:R-:W-:-:S07]  /*14e0*/  ULDC.64 UR10, c[0x0][0x250] ;  /* 0x00009400000a7ab9 */ /* 0x006fce0000000a00 */
.L_x_10096:
[----:B------:R-:W-:Y:S01]  /*14f0*/  SHF.R.S32.HI R96, RZ, 0x1f, R87 ;  /* 0x0000001fff607819 */ /* 0x000fe20000011457 */
[----:B--23--:R-:W-:Y:S01]  /*1500*/  IMAD.MOV.U32 R33, RZ, RZ, R19 ;  /* 0x000000ffff217224 */ /* 0x00cfe200078e0013 */
[----:B------:R-:W-:-:S03]  /*1510*/  MOV R32, R58 ;  /* 0x0000003a00207202 */ /* 0x000fc60000000f00 */
[----:B------:R-:W-:Y:S02]  /*1520*/  IMAD R34, R96, UR16, RZ ;  /* 0x0000001060227c24 */ /* 0x000fe4000f8e02ff */
[----:B------:R-:W-:-:S04]  /*1530*/  IMAD.WIDE.U32 R32, R87, UR16, R32 ;  /* 0x0000001057207c25 */ /* 0x000fc8000f8e0020 */
[----:B------:R-:W-:Y:S01]  /*1540*/  IMAD R35, R87, UR17, R34 ;  /* 0x0000001157237c24 */ /* 0x000fe2000f8e0222 */
[----:B0-----:R-:W-:Y:S01]  /*1550*/  LEA R82, P0, R32, R72, 0x2 ;  /* 0x0000004820527211 */ /* 0x001fe200078010ff */
[----:B------:R-:W-:-:S03]  /*1560*/  IMAD R34, R96, UR18, RZ ;  /* 0x0000001260227c24 */ /* 0x000fc6000f8e02ff */
[----:B------:R-:W-:Y:S01]  /*1570*/  IADD3 R33, R33, R35, RZ ;  /* 0x0000002321217210 */ /* 0x000fe20007ffe0ff */
[----:B------:R-:W-:-:S03]  /*1580*/  IMAD R35, R87, UR19, R34 ;  /* 0x0000001357237c24 */ /* 0x000fc6000f8e0222 */
[----:B------:R-:W-:Y:S01]  /*1590*/  LEA.HI.X R83, R32, R73, R33, 0x2, P0 ;  /* 0x0000004920537211 */ /* 0x000fe200000f1421 */
[----:B------:R-:W-:-:S04]  /*15a0*/  IMAD.WIDE.U32 R32, R87, UR18, R54 ;  /* 0x0000001257207c25 */ /* 0x000fc8000f8e0036 */
[----:B------:R0:W2:Y:S01]  /*15b0*/  LDG.E R93, desc[UR12][R82.64] ;  /* 0x0000000c525d7981 */ /* 0x0000a2000c1e1900 */
[-C--:B------:R-:W-:Y:S01]  /*15c0*/  ISETP.GE.AND P0, PT, R28, R41.reuse, PT ;  /* 0x000000291c00720c */ /* 0x080fe20003f06270 */
[----:B------:R-:W-:Y:S01]  /*15d0*/  IMAD.IADD R33, R33, 0x1, R35 ;  /* 0x0000000121217824 */ /* 0x000fe200078e0223 */
[-C--:B------:R-:W-:Y:S02]  /*15e0*/  ISETP.GE.AND P2, PT, R29, R41.reuse, PT ;  /* 0x000000291d00720c */ /* 0x080fe40003f46270 */
[----:B------:R-:W-:Y:S02]  /*15f0*/  ISETP.GE.AND P3, PT, R30, R41, PT ;  /* 0x000000291e00720c */ /* 0x000fe40003f66270 */
[----:B------:R-:W-:Y:S02]  /*1600*/  LEA R34, P4, R32, R17, 0x1 ;  /* 0x0000001120227211 */ /* 0x000fe400078808ff */
[----:B------:R-:W-:Y:S02]  /*1610*/  PRMT R99, RZ, 0x7610, R99 ;  /* 0x00007610ff637816 */ /* 0x000fe40000000063 */
[----:B------:R-:W-:-:S02]  /*1620*/  PRMT R101, RZ, 0x7610, R101 ;  /* 0x00007610ff657816 */ /* 0x000fc40000000065 */
[----:B------:R-:W-:Y:S02]  /*1630*/  PRMT R97, RZ, 0x7610, R97 ;  /* 0x00007610ff617816 */ /* 0x000fe40000000061 */
[----:B------:R-:W-:Y:S02]  /*1640*/  PRMT R103, RZ, 0x7610, R103 ;  /* 0x00007610ff677816 */ /* 0x000fe40000000067 */
[----:B------:R-:W-:-:S05]  /*1650*/  LEA.HI.X R35, R32, R18, R33, 0x1, P4 ;  /* 0x0000001220237211 */ /* 0x000fca00020f0c21 */
[----:B------:R-:W4:Y:S04]  /*1660*/  @!P0 LDG.E.U16 R99, desc[UR12][R34.64+0x40] ;  /* 0x0000400c22638981 */ /* 0x000f28000c1e1500 */
[----:B------:R-:W4:Y:S04]  /*1670*/  @!P2 LDG.E.U16 R101, desc[UR12][R34.64+0x80] ;  /* 0x0000800c2265a981 */ /* 0x000f28000c1e1500 */
[----:B------:R-:W4:Y:S04]  /*1680*/  @!P1 LDG.E.U16 R97, desc[UR12][R34.64] ;  /* 0x0000000c22619981 */ /* 0x000f28000c1e1500 */
[----:B------:R3:W4:Y:S01]  /*1690*/  @!P3 LDG.E.U16 R103, desc[UR12][R34.64+0xc0] ;  /* 0x0000c00c2267b981 */ /* 0x000722000c1e1500 */
[----:B------:R-:W-:Y:S01]  /*16a0*/  MOV R33, R21 ;  /* 0x0000001500217202 */ /* 0x000fe20000000f00 */
[----:B------:R-:W-:Y:S01]  /*16b0*/  IMAD.MOV.U32 R32, RZ, RZ, R56 ;  /* 0x000000ffff207224 */ /* 0x000fe200078e0038 */
[----:B0-----:R-:W-:Y:S01]  /*16c0*/  IADD3 R82, R20, -0x1, RZ ;  /* 0xffffffff14527810 */ /* 0x001fe20007ffe0ff */
[----:B------:R-:W-:Y:S01]  /*16d0*/  IMAD R94, R96, UR10, RZ ;  /* 0x0000000a605e7c24 */ /* 0x000fe2000f8e02ff */
[----:B------:R-:W-:Y:S01]  /*16e0*/  ISETP.NE.AND P2, PT, R60, RZ, PT ;  /* 0x000000ff3c00720c */ /* 0x000fe20003f45270 */
[----:B------:R-:W-:Y:S01]  /*16f0*/  IMAD.WIDE.U32 R32, R87, UR10, R32 ;  /* 0x0000000a57207c25 */ /* 0x000fe2000f8e0020 */
[----:B------:R-:W-:-:S02]  /*1700*/  LEA.HI R83, R82, R82, RZ, 0x1 ;  /* 0x0000005252537211 */ /* 0x000fc400078f08ff */
[----:B------:R-:W-:Y:S01]  /*1710*/  ISETP.GT.AND P0, PT, R20, 0x1, PT ;  /* 0x000000011400780c */ /* 0x000fe20003f04270 */
[----:B------:R-:W-:Y:S01]  /*1720*/  IMAD R95, R87, UR11, R94 ;  /* 0x0000000b575f7c24 */ /* 0x000fe2000f8e025e */
[----:B---3--:R-:W-:Y:S01]  /*1730*/  LEA R34, P3, R32, R74, 0x2 ;  /* 0x0000004a20227211 */ /* 0x008fe200078610ff */
[----:B------:R-:W-:Y:S01]  /*1740*/  VIADD R98, R60, 0x200 ;  /* 0x000002003c627836 */ /* 0x000fe20000000000 */
[----:B------:R-:W-:Y:S01]  /*1750*/  LOP3.LUT R83, R83, 0xfffffe, RZ, 0xc0, !PT ;  /* 0x00fffffe53537812 */ /* 0x000fe200078ec0ff */
[----:B------:R-:W-:Y:S01]  /*1760*/  IMAD.IADD R33, R33, 0x1, R95 ;  /* 0x0000000121217824 */ /* 0x000fe200078e025f */
[----:B------:R-:W-:Y:S02]  /*1770*/  LEA R94, R16, R23, 0x1 ;  /* 0x00000017105e7211 */ /* 0x000fe400078e08ff */
[----:B------:R-:W-:Y:S02]  /*1780*/  IADD3 R82, R82, -R83, RZ ;  /* 0x8000005352527210 */ /* 0x000fe40007ffe0ff */
[----:B------:R-:W-:-:S02]  /*1790*/  LEA.HI.X R35, R32, R75, R33, 0x2, P3 ;  /* 0x0000004b20237211 */ /* 0x000fc400018f1421 */
[----:B------:R-:W-:Y:S01]  /*17a0*/  ISETP.EQ.AND P0, PT, R22, RZ, P0 ;  /* 0x000000ff1600720c */ /* 0x000fe20000702270 */
[----:B------:R-:W-:Y:S02]  /*17b0*/  @!P2 IMAD R98, R82, 0x100, R87 ;  /* 0x000001005262a824 */ /* 0x000fe400078e0257 */
[----:B------:R0:W3:Y:S01]  /*17c0*/  LDG.E R110, desc[UR12][R34.64] ;  /* 0x0000000c226e7981 */ /* 0x0000e2000c1e1900 */
[-C--:B------:R-:W-:Y:S02]  /*17d0*/  LEA R95, R16, R23.reuse, 0x3 ;  /* 0x00000017105f7211 */ /* 0x080fe400078e18ff */
[----:B------:R-:W-:Y:S02]  /*17e0*/  LEA R98, R98, R23, 0x2 ;  /* 0x0000001762627211 */ /* 0x000fe400078e10ff */
[----:B------:R-:W-:-:S05]  /*17f0*/  ISETP.NE.AND P3, PT, R60, 0x1f, PT ;  /* 0x0000001f3c00780c */ /* 0x000fca0003f65270 */
[----:B-1----:R-:W1:Y:S01]  /*1800*/  @P0 LDC R100, c[0x0][0x21c] ;  /* 0x00008700ff640b82 */ /* 0x002e620000000800 */
[----:B------:R-:W-:Y:S02]  /*1810*/  @P0 VIADD R32, R20, 0xfffffffe ;  /* 0xfffffffe14200836 */ /* 0x000fe40000000000 */
[----:B------:R-:W-:Y:S01]  /*1820*/  IMAD.MOV.U32 R118, RZ, RZ, RZ ;  /* 0x000000ffff767224 */ /* 0x000fe200078e00ff */
[----:B------:R-:W-:Y:S01]  /*1830*/  BSSY B0, `(.L_x_10084) ;  /* 0x0000038000007945 */ /* 0x000fe20003800000 */
[----:B-1----:R-:W-:-:S04]  /*1840*/  @P0 IMAD R33, R32, R100, R87 ;  /* 0x0000006420210224 */ /* 0x002fc800078e0257 */
[----:B------:R-:W-:-:S04]  /*1850*/  @P0 IMAD.WIDE R32, R33, 0x8, R66 ;  /* 0x0000000821200825 */ /* 0x000fc800078e0242 */
[----:B--2---:R-:W-:-:S04]  /*1860*/  FMUL.FTZ R83, R93, 1.4426950216293334961 ;  /* 0x3fb8aa3b5d537820 */ /* 0x004fc80000410000 */
[----:B------:R-:W-:-:S06]  /*1870*/  FMUL.FTZ R107, R88, R83 ;  /* 0x00000053586b7220 */ /* 0x000fcc0000410000 */
[----:B------:R-:W1:Y:S01]  /*1880*/  MUFU.EX2 R107, R107 ;  /* 0x0000006b006b7308 */ /* 0x000e620000000800 */
[----:B----4-:R-:W-:Y:S04]  /*1890*/  STS.U16 [R94+0x40], R99 ;  /* 0x000040635e007388 */ /* 0x010fe80000000400 */
[----:B------:R-:W-:Y:S04]  /*18a0*/  STS.U16 [R94+0x80], R101 ;  /* 0x000080655e007388 */ /* 0x000fe80000000400 */
[----:B------:R-:W-:Y:S04]  /*18b0*/  STS.U16 [R94], R97 ;  /* 0x000000615e007388 */ /* 0x000fe80000000400 */
[----:B------:R-:W-:Y:S01]  /*18c0*/  STS.U16 [R94+0xc0], R103 ;  /* 0x0000c0675e007388 */ /* 0x000fe20000000400 */
[----:B------:R-:W-:-:S03]  /*18d0*/  NOP ;  /* 0x0000000000007918 */ /* 0x000fc60000000000 */
[----:B0-----:R-:W0:Y:S04]  /*18e0*/  LDS.64 R34, [R95] ;  /* 0x000000005f227984 */ /* 0x001e280000000a00 */
[----:B-1----:R1:W-:Y:S01]  /*18f0*/  STS [R98+0x548], R107 ;  /* 0x0005486b62007388 */ /* 0x0023e20000000800 */
[----:B------:R-:W-:Y:S01]  /*1900*/  BAR.SYNC.DEFER_BLOCKING 0x0 ;  /* 0x0000000000007b1d */ /* 0x000fe20000010000 */
[-C--:B------:R-:W-:Y:S01]  /*1910*/  FMUL.FTZ R106, R91, R83.reuse ;  /* 0x000000535b6a7220 */ /* 0x080fe20000410000 */
[-C--:B------:R-:W-:Y:S01]  /*1920*/  FMUL.FTZ R115, R90, R83.reuse ;  /* 0x000000535a737220 */ /* 0x080fe20000410000 */
[----:B------:R-:W-:-:S04]  /*1930*/  FMUL.FTZ R102, R92, R83 ;  /* 0x000000535c667220 */ /* 0x000fc80000410000 */
[----:B------:R-:W2:Y:S01]  /*1940*/  MUFU.EX2 R106, R106 ;  /* 0x0000006a006a7308 */ /* 0x000ea20000000800 */
[----:B------:R4:W2:Y:S07]  /*1950*/  @P3 LDS R121, [R24+0xd4c] ;  /* 0x000d4c0018793984 */ /* 0x0008ae0000000800 */
[----:B------:R-:W4:Y:S01]  /*1960*/  MUFU.EX2 R115, R115 ;  /* 0x0000007300737308 */ /* 0x000f220000000800 */
[----:B0-----:R-:W-:-:S07]  /*1970*/  PRMT R103, R35, 0x7632, R103 ;  /* 0x0000763223677816 */ /* 0x001fce0000000067 */
[----:B------:R-:W0:Y:S01]  /*1980*/  MUFU.EX2 R102, R102 ;  /* 0x0000006600667308 */ /* 0x000e220000000800 */
[----:B------:R-:W-:Y:S01]  /*1990*/  PRMT R105, R34, 0x7632, R105 ;  /* 0x0000763222697816 */ /* 0x000fe20000000069 */
[----:B------:R4:W5:Y:S01]  /*19a0*/  @P0 LDG.E R118, desc[UR12][R32.64+0x4] ;  /* 0x0000040c20760981 */ /* 0x000962000c1e1900 */
[----:B------:R-:W-:Y:S01]  /*19b0*/  SHF.L.U32 R35, R35, 0x10, RZ ;  /* 0x0000001023237819 */ /* 0x000fe200000006ff */
[----:B------:R-:W-:Y:S01]  /*19c0*/  IMAD.U32 R103, R103, 0x10000, RZ ;  /* 0x0001000067677824 */ /* 0x000fe200078e00ff */
[----:B-1----:R-:W-:Y:S01]  /*19d0*/  SHF.L.U32 R98, R42, 0x10, RZ ;  /* 0x000000102a627819 */ /* 0x002fe200000006ff */
[----:B------:R-:W-:Y:S01]  /*19e0*/  IMAD.U32 R101, R52, 0x10000, RZ ;  /* 0x0001000034657824 */ /* 0x000fe200078e00ff */
[----:B------:R-:W-:Y:S01]  /*19f0*/  SHF.L.U32 R105, R105, 0x10, RZ ;  /* 0x0000001069697819 */ /* 0x000fe200000006ff */
[C---:B---3--:R-:W-:Y:S01]  /*1a00*/  FMUL.FTZ R111, R110.reuse, R103 ;  /* 0x000000676e6f7220 */ /* 0x048fe20000410000 */
[----:B------:R-:W-:Y:S01]  /*1a10*/  SHF.L.U32 R97, R43, 0x10, RZ ;  /* 0x000000102b617819 */ /* 0x000fe200000006ff */
[----:B----4-:R-:W-:Y:S01]  /*1a20*/  FMUL.FTZ R33, R110, R35 ;  /* 0x000000236e217220 */ /* 0x010fe20000410000 */
[----:B--2---:R-:W-:Y:S01]  /*1a30*/  FMUL.FTZ R104, R107, R106 ;  /* 0x0000006a6b687220 */ /* 0x004fe20000410000 */
[----:B------:R-:W-:-:S02]  /*1a40*/  IMAD.U32 R34, R34, 0x10000, RZ ;  /* 0x0001000022227824 */ /* 0x000fc400078e00ff */
        /* <DEDUP_REMOVED lines=12> */
[----:B0-----:R-:W-:Y:S01]  /*1b10*/  FFMA.FTZ R111, R102, R100, R33 ;  /* 0x00000064666f7223 */ /* 0x001fe20000010021 */
[----:B------:R-:W-:Y:S06]  /*1b20*/  @P3 BRA `(.L_x_10085) ;  /* 0x0000000000203947 */ /* 0x000fec0003800000 */
[----:B------:R-:W-:Y:S01]  /*1b30*/  ISETP.NE.AND P0, PT, R20, R89, PT ;  /* 0x000000591400720c */ /* 0x000fe20003f05270 */
[----:B------:R-:W-:-:S12]  /*1b40*/  IMAD.MOV.U32 R121, RZ, RZ, 0x3f800000 ;  /* 0x3f800000ff797424 */ /* 0x000fd800078e00ff */
[----:B------:R-:W-:-:S04]  /*1b50*/  @P0 LEA.HI R83, R20, R20, RZ, 0x1 ;  /* 0x0000001414530211 */ /* 0x000fc800078f08ff */
[----:B------:R-:W-:-:S05]  /*1b60*/  @P0 LOP3.LUT R83, R83, 0xfffffe, RZ, 0xc0, !PT ;  /* 0x00fffffe53530812 */ /* 0x000fca00078ec0ff */
[----:B------:R-:W-:-:S05]  /*1b70*/  @P0 IMAD.IADD R112, R20, 0x1, -R83 ;  /* 0x0000000114700824 */ /* 0x000fca00078e0a53 */
[----:B------:R-:W-:-:S04]  /*1b80*/  @P0 LEA R112, R112, R87, 0x8 ;  /* 0x0000005770700211 */ /* 0x000fc800078e40ff */
[----:B------:R-:W-:-:S05]  /*1b90*/  @P0 LEA R112, R112, R23, 0x2 ;  /* 0x0000001770700211 */ /* 0x000fca00078e10ff */
[----:B------:R0:W1:Y:S02]  /*1ba0*/  @P0 LDS R121, [R112+0x548] ;  /* 0x0005480070790984 */ /* 0x0000640000000800 */
.L_x_10085:
[----:B------:R-:W-:Y:S05]  /*1bb0*/  BSYNC B0 ;  /* 0x0000000000007941 */ /* 0x000fea0003800000 */
.L_x_10084:
        /* <DEDUP_REMOVED lines=43> */
[----:B--2---:R-:W-:Y:S02]  /*1e70*/  @!P4 FFMA.FTZ R123, R116, R112, R123 ;  /* 0x00000070747bc223 */ /* 0x004fe4000001007b */
[----:B------:R-:W1:Y:S01]  /*1e80*/  SHFL.UP PT, R112, R125, 0x8, RZ ;  /* 0x050000007d707989 */ /* 0x000e6200000e00ff */
[----:B------:R-:W-:Y:S01]  /*1e90*/  ISETP.NE.OR P0, PT, R22, RZ, P0 ;  /* 0x000000ff1600720c */ /* 0x000fe20000705670 */
[----:B---3--:R-:W-:Y:S01]  /*1ea0*/  @!P4 FMUL.FTZ R116, R116, R111 ;  /* 0x0000006f7474c220 */ /* 0x008fe20000410000 */
[----:B------:R-:W-:Y:S01]  /*1eb0*/  ISETP.GE.AND P4, PT, R16, 0x8, PT ;  /* 0x000000081000780c */ /* 0x000fe20003f86270 */
[----:B------:R-:W2:Y:S01]  /*1ec0*/  SHFL.DOWN PT, R122, R123, 0x8, 0x1f ;  /* 0x09001f007b7a7f89 */ /* 0x000ea200000e0000 */
[----:B------:R-:W-:-:S03]  /*1ed0*/  IMAD R111, R87, 0x8, R23 ;  /* 0x00000008576f7824 */ /* 0x000fc600078e0217 */
[----:B------:R-:W3:Y:S06]  /*1ee0*/  SHFL.DOWN PT, R119, R116, 0x8, 0x1f ;  /* 0x09001f0074777f89 */ /* 0x000eec00000e0000 */
        /* <DEDUP_REMOVED lines=14> */
[----:B------:R-:W-:Y:S02]  /*1fd0*/  ISETP.NE.AND P0, PT, R60, RZ, PT ;  /* 0x000000ff3c00720c */ /* 0x000fe40003f05270 */
[----:B------:R-:W-:Y:S01]  /*1fe0*/  SHFL.UP PT, R120, R120, 0x1, RZ ;  /* 0x0420000078787989 */ /* 0x000fe200000e00ff */
[----:B--2---:R-:W-:-:S03]  /*1ff0*/  @!P4 FFMA.FTZ R123, R116, R122, R123 ;  /* 0x0000007a747bc223 */ /* 0x004fc6000001007b */
[----:B------:R-:W0:Y:S01]  /*2000*/  SHFL.UP PT, R118, R125, 0x1, RZ ;  /* 0x042000007d767989 */ /* 0x000e2200000e00ff */
[----:B---3--:R-:W-:-:S03]  /*2010*/  @!P4 FMUL.FTZ R116, R116, R119 ;  /* 0x000000777474c220 */ /* 0x008fc60000410000 */
[----:B------:R-:W-:Y:S04]  /*2020*/  SHFL.IDX PT, R122, R83, RZ, 0x1f ;  /* 0x00001fff537a7589 */ /* 0x000fe800000e0000 */
[----:B------:R-:W-:Y:S04]  /*2030*/  SHFL.DOWN PT, R124, R123, 0x1, 0x1f ;  /* 0x08201f007b7c7f89 */ /* 0x000fe800000e0000 */
[----:B------:R-:W1:Y:S04]  /*2040*/  SHFL.DOWN PT, R125, R116, 0x1, 0x1f ;  /* 0x08201f00747d7f89 */ /* 0x000e6800000e0000 */
[----:B------:R-:W-:Y:S04]  /*2050*/  SHFL.IDX PT, R112, R123, RZ, 0x1f ;  /* 0x00001fff7b707589 */ /* 0x000fe800000e0000 */
[----:B------:R-:W2:Y:S01]  /*2060*/  SHFL.IDX PT, R119, R116, RZ, 0x1f ;  /* 0x00001fff74777589 */ /* 0x000ea200000e0000 */
[----:B0-----:R-:W-:-:S04]  /*2070*/  @P2 FFMA.FTZ R114, R118, R114, R120 ;  /* 0x0000007276722223 */ /* 0x001fc80000010078 */
[----:B------:R-:W-:Y:S01]  /*2080*/  FFMA.FTZ R107, R107, R114, R108 ;  /* 0x000000726b6b7223 */ /* 0x000fe2000001006c */
[----:B------:R-:W-:-:S03]  /*2090*/  IADD3 R114, -R38, UR7, -R60 ;  /* 0x0000000726727c10 */ /* 0x000fc6000fffe93c */
[----:B------:R-:W-:Y:S01]  /*20a0*/  FFMA.FTZ R108, R106, R107, R117 ;  /* 0x0000006b6a6c7223 */ /* 0x000fe20000010075 */
[C---:B------:R-:W-:Y:S02]  /*20b0*/  ISETP.GE.AND P5, PT, R114.reuse, 0x1, PT ;  /* 0x000000017200780c */ /* 0x040fe40003fa6270 */
[C---:B------:R-:W-:Y:S01]  /*20c0*/  ISETP.GE.AND P2, PT, R114.reuse, 0x21, PT ;  /* 0x000000217200780c */ /* 0x040fe20003f46270 */
[----:B-1----:R-:W-:Y:S01]  /*20d0*/  @P3 FFMA.FTZ R122, R125, R122, R124 ;  /* 0x0000007a7d7a3223 */ /* 0x002fe2000001007c */
[C---:B------:R-:W-:Y:S02]  /*20e0*/  ISETP.GE.AND P3, PT, R114.reuse, 0x41, PT ;  /* 0x000000417200780c */ /* 0x040fe40003f66270 */
[----:B------:R-:W-:Y:S01]  /*20f0*/  ISETP.GE.AND P4, PT, R114, 0x61, PT ;  /* 0x000000617200780c */ /* 0x000fe20003f86270 */
[----:B------:R-:W-:Y:S01]  /*2100*/  FFMA.FTZ R100, R122, R121, R100 ;  /* 0x000000797a647223 */ /* 0x000fe20000010064 */
[----:B------:R-:W-:Y:S01]  /*2110*/  FMUL.FTZ R121, R34, R107 ;  /* 0x0000006b22797220 */ /* 0x000fe20000410000 */
[-C--:B------:R-:W-:Y:S01]  /*2120*/  FMUL.FTZ R34, R105, R108.reuse ;  /* 0x0000006c69227220 */ /* 0x080fe20000410000 */
[----:B------:R-:W-:Y:S01]  /*2130*/  FFMA.FTZ R105, R115, R108, R32 ;  /* 0x0000006c73697223 */ /* 0x000fe20000010020 */
[C---:B--2---:R-:W-:Y:S01]  /*2140*/  FFMA.FTZ R83, R119.reuse, R83, R112 ;  /* 0x0000005377537223 */ /* 0x044fe20000010070 */
[----:B------:R-:W-:Y:S01]  /*2150*/  FFMA.FTZ R117, R0, R121, RZ ;  /* 0x0000007900757223 */ /* 0x000fe200000100ff */
[----:B------:R-:W-:Y:S01]  /*2160*/  FMUL.FTZ R82, R119, R82 ;  /* 0x0000005277527220 */ /* 0x000fe20000410000 */
[C---:B------:R-:W-:Y:S01]  /*2170*/  FFMA.FTZ R109, R102.reuse, R105, R109 ;  /* 0x00000069666d7223 */ /* 0x040fe2000001006d */
[----:B------:R-:W-:Y:S01]  /*2180*/  FFMA.FTZ R102, R102, R100, R33 ;  /* 0x0000006466667223 */ /* 0x000fe20000010021 */
[C---:B------:R-:W-:Y:S01]  /*2190*/  FMUL.FTZ R33, R110.reuse, R107 ;  /* 0x0000006b6e217220 */ /* 0x040fe20000410000 */
[C---:B------:R-:W-:Y:S01]  /*21a0*/  FMUL.FTZ R119, R110.reuse, R105 ;  /* 0x000000696e777220 */ /* 0x040fe20000410000 */
[C---:B------:R-:W-:Y:S01]  /*21b0*/  FMUL.FTZ R121, R110.reuse, R109 ;  /* 0x0000006d6e797220 */ /* 0x040fe20000410000 */
[----:B------:R-:W-:Y:S01]  /*21c0*/  FFMA.FTZ R104, R115, R102, R104 ;  /* 0x0000006673687223 */ /* 0x000fe20000010068 */
[----:B------:R-:W-:Y:S01]  /*21d0*/  FMUL.FTZ R115, R110, R108 ;  /* 0x0000006c6e737220 */ /* 0x000fe20000410000 */
[----:B------:R-:W-:Y:S01]  /*21e0*/  FFMA.FTZ R117, R44, R34, R117 ;  /* 0x000000222c757223 */ /* 0x000fe20000010075 */
[----:B------:R-:W-:Y:S01]  /*21f0*/  FMUL.FTZ R32, R0, R33 ;  /* 0x0000002100207220 */ /* 0x000fe20000410000 */
[----:B------:R-:W-:Y:S01]  /*2200*/  FMUL.FTZ R110, R35, R105 ;  /* 0x00000069236e7220 */ /* 0x000fe20000410000 */
[----:B------:R-:W-:Y:S01]  /*2210*/  LEA R112, R60, R23, 0x4 ;  /* 0x000000173c707211 */ /* 0x000fe200078e20ff */
[----:B------:R-:W-:Y:S01]  /*2220*/  FMUL.FTZ R33, R44, R115 ;  /* 0x000000732c217220 */ /* 0x000fe20000410000 */
[----:B------:R-:W-:Y:S01]  /*2230*/  FMUL.FTZ R34, R46, R119 ;  /* 0x000000772e227220 */ /* 0x000fe20000410000 */
[----:B------:R-:W-:Y:S01]  /*2240*/  FMUL.FTZ R35, R48, R121 ;  /* 0x0000007930237220 */ /* 0x000fe20000410000 */
[----:B------:R0:W-:Y:S01]  /*2250*/  @!P0 STS.64 [R111+0xdc8], R82 ;  /* 0x000dc8526f008388 */ /* 0x0001e20000000a00 */
[----:B------:R-:W-:Y:S01]  /*2260*/  FFMA.FTZ R115, R46, R110, R117 ;  /* 0x0000006e2e737223 */ /* 0x000fe20000010075 */
[----:B------:R-:W-:-:S02]  /*2270*/  FFMA.FTZ R106, R106, R104, R113 ;  /* 0x000000686a6a7223 */ /* 0x000fc40000010071 */
[----:B------:R0:W-:Y:S01]  /*2280*/  STS.128 [R112+0x110], R32 ;  /* 0x0001102070007388 */ /* 0x0001e20000000c00 */
[----:B------:R-:W-:Y:S06]  /*2290*/  BAR.SYNC.DEFER_BLOCKING 0x0 ;  /* 0x0000000000007b1d */ /* 0x000fec0000010000 */
[----:B------:R-:W-:Y:S05]  /*22a0*/  @!P5 BRA `(.L_x_10087) ;  /* 0x000000000020d947 */ /* 0x000fea0003800000 */
[----:B0-----:R-:W0:Y:S01]  /*22b0*/  LDS R83, [R24+0x110] ;  /* 0x0001100018537984 */ /* 0x001e220000000800 */
[----:B------:R-:W-:Y:S02]  /*22c0*/  IMAD R96, R96, UR20, RZ ;  /* 0x0000001460607c24 */ /* 0x000fe4000f8e02ff */
[----:B------:R-:W-:-:S04]  /*22d0*/  IMAD.WIDE.U32 R32, R87, UR20, R68 ;  /* 0x0000001457207c25 */ /* 0x000fc8000f8e0044 */
[----:B------:R-:W-:Y:S01]  /*22e0*/  IMAD R35, R87, UR21, R96 ;  /* 0x0000001557237c24 */ /* 0x000fe2000f8e0260 */
[----:B------:R-:W-:-:S03]  /*22f0*/  LEA R34, P5, R32, UR26, 0x2 ;  /* 0x0000001a20227c11 */ /* 0x000fc6000f8a10ff */
[----:B------:R-:W-:-:S05]  /*2300*/  IMAD.IADD R33, R33, 0x1, R35 ;  /* 0x0000000121217824 */ /* 0x000fca00078e0223 */
[----:B------:R-:W-:-:S05]  /*2310*/  LEA.HI.X R35, R32, UR27, R33, 0x2, P5 ;  /* 0x0000001b20237c11 */ /* 0x000fca000a8f1421 */
[----:B0-----:R1:W-:Y:S02]  /*2320*/  REDG.E.ADD.F32.FTZ.RN.STRONG.GPU desc[UR12][R34.64], R83 ;  /* 0x00000053220079a6 */ /* 0x0013e4000c10f38c */
.L_x_10087:
[----:B------:R-:W-:Y:S05]  /*2330*/  BSYNC B0 ;  /* 0x0000000000007941 */ /* 0x000fea0003800000 */
.L_x_10086:
[----:B0-----:R-:W-:Y:S01]  /*2340*/  FFMA.FTZ R82, -R92, R97, R109 ;  /* 0x000000615c527223 */ /* 0x001fe2000001016d */
[----:B------:R-:W-:Y:S01]  /*2350*/  FMUL.FTZ R103, R103, R109 ;  /* 0x0000006d67677220 */ /* 0x000fe20000410000 */
[C---:B------:R-:W-:Y:S01]  /*2360*/  FFMA.FTZ R107, -R88.reuse, R101, R107 ;  /* 0x00000065586b7223 */ /* 0x040fe2000001016b */
[----:B------:R0:W2:Y:S01]  /*2370*/  LDS R109, [R24+0x190] ;  /* 0x00019000186d7984 */ /* 0x0000a20000000800 */
[----:B-1----:R-:W-:Y:S01]  /*2380*/  FMUL.FTZ R34, R88, R106 ;  /* 0x0000006a58227220 */ /* 0x002fe20000410000 */
[C---:B------:R-:W-:Y:S01]  /*2390*/  FFMA.FTZ R108, -R91.reuse, R98, R108 ;  /* 0x000000625b6c7223 */ /* 0x040fe2000001016c */
[----:B------:R-:W-:Y:S01]  /*23a0*/  FMUL.FTZ R35, R91, R104 ;  /* 0x000000685b237220 */ /* 0x000fe20000410000 */
[----:B------:R-:W-:Y:S01]  /*23b0*/  USHF.L.U64.HI UR9, UR5, 0x2, UR6 ;  /* 0x0000000205097899 */ /* 0x000fe20008010206 */
[----:B------:R-:W-:Y:S01]  /*23c0*/  FFMA.FTZ R32, R34, R107, RZ ;  /* 0x0000006b22207223 */ /* 0x000fe200000100ff */
[----:B------:R-:W-:Y:S01]  /*23d0*/  FFMA.FTZ R105, -R90, R99, R105 ;  /* 0x000000635a697223 */ /* 0x000fe20000010169 */
[----:B------:R-:W-:Y:S01]  /*23e0*/  FMUL.FTZ R83, R92, R100 ;  /* 0x000000645c537220 */ /* 0x000fe20000410000 */
[----:B------:R-:W-:Y:S01]  /*23f0*/  FMUL.FTZ R96, R90, R102 ;  /* 0x000000665a607220 */ /* 0x000fe20000410000 */
[----:B------:R-:W-:Y:S01]  /*2400*/  FFMA.FTZ R33, R35, R108, R32 ;  /* 0x0000006c23217223 */ /* 0x000fe20000010020 */
[----:B------:R-:W-:Y:S01]  /*2410*/  USHF.L.U32 UR23, UR5, 0x2, URZ ;  /* 0x0000000205177899 */ /* 0x000fe2000800063f */
[----:B------:R-:W-:Y:S01]  /*2420*/  FMUL.FTZ R110, R83, R82 ;  /* 0x00000052536e7220 */ /* 0x000fe20000410000 */
[----:B------:R-:W-:-:S02]  /*2430*/  IMAD R32, R70, UR9, RZ ;  /* 0x0000000946207c24 */ /* 0x000fc4000f8e02ff */
[----:B------:R-:W-:Y:S01]  /*2440*/  FFMA.FTZ R33, R96, R105, R33 ;  /* 0x0000006960217223 */ /* 0x000fe20000010021 */
[----:B------:R-:W-:Y:S01]  /*2450*/  BSSY B0, `(.L_x_10088) ;  /* 0x0000008000007945 */ /* 0x000fe20003800000 */
[----:B------:R-:W-:Y:S01]  /*2460*/  FFMA.FTZ R115, R48, R103, R115 ;  /* 0x0000006730737223 */ /* 0x000fe20000010073 */
[----:B------:R-:W-:Y:S02]  /*2470*/  IMAD R111, R71, UR23, R32 ;  /* 0x00000017476f7c24 */ /* 0x000fe4000f8e0220 */
[----:B------:R-:W-:Y:S01]  /*2480*/  FADD.FTZ R103, R33, R110 ;  /* 0x0000006e21677221 */ /* 0x000fe20000010000 */
[----:B0-----:R-:W-:Y:S06]  /*2490*/  @!P2 BRA `(.L_x_10089) ;  /* 0x00000000000ca947 */ /* 0x001fec0003800000 */
[----:B------:R-:W-:-:S05]  /*24a0*/  IMAD.WIDE.U32 R32, R70, UR23, R76 ;  /* 0x0000001746207c25 */ /* 0x000fca000f8e004c */
[----:B------:R-:W-:-:S05]  /*24b0*/  IADD3 R33, R33, R111, RZ ;  /* 0x0000006f21217210 */ /* 0x000fca0007ffe0ff */
[----:B--2---:R0:W-:Y:S02]  /*24c0*/  REDG.E.ADD.F32.FTZ.RN.STRONG.GPU desc[UR12][R32.64], R109 ;  /* 0x0000006d200079a6 */ /* 0x0041e4000c10f38c */
.L_x_10089:
[----:B------:R-:W-:Y:S05]  /*24d0*/  BSYNC B0 ;  /* 0x0000000000007941 */ /* 0x000fea0003800000 */
.L_x_10088:
[----:B0-2---:R0:W1:Y:S01]  /*24e0*/  LDS R109, [R24+0x210] ;  /* 0x00021000186d7984 */ /* 0x0050620000000800 */
[----:B------:R-:W-:Y:S04]  /*24f0*/  BSSY B0, `(.L_x_10090) ;  /* 0x0000005000007945 */ /* 0x000fe80003800000 */
[----:B------:R-:W-:Y:S05]  /*2500*/  @!P3 BRA `(.L_x_10091) ;  /* 0x00000000000cb947 */ /* 0x000fea0003800000 */
[----:B------:R-:W-:-:S04]  /*2510*/  IMAD.WIDE.U32 R32, R70, UR23, R78 ;  /* 0x0000001746207c25 */ /* 0x000fc8000f8e004e */
[----:B------:R-:W-:-:S05]  /*2520*/  IMAD.IADD R33, R111, 0x1, R33 ;  /* 0x000000016f217824 */ /* 0x000fca00078e0221 */
[----:B-1----:R2:W-:Y:S02]  /*2530*/  REDG.E.ADD.F32.FTZ.RN.STRONG.GPU desc[UR12][R32.64], R109 ;  /* 0x0000006d200079a6 */ /* 0x0025e4000c10f38c */
.L_x_10091:
[----:B------:R-:W-:Y:S05]  /*2540*/  BSYNC B0 ;  /* 0x0000000000007941 */ /* 0x000fea0003800000 */
.L_x_10090:
[----:B-12---:R1:W2:Y:S01]  /*2550*/  LDS R109, [R24+0x290] ;  /* 0x00029000186d7984 */ /* 0x0062a20000000800 */
[----:B------:R-:W-:Y:S01]  /*2560*/  BSSY B0, `(.L_x_10092) ;  /* 0x0000005000007945 */ /* 0x000fe20003800000 */
[----:B------:R-:W-:-:S03]  /*2570*/  IMAD.WIDE.U32 R32, R70, UR23, R80 ;  /* 0x0000001746207c25 */ /* 0x000fc6000f8e0050 */
[----:B------:R-:W-:Y:S05]  /*2580*/  @!P4 BRA `(.L_x_10093) ;  /* 0x000000000008c947 */ /* 0x000fea0003800000 */
[----:B------:R-:W-:-:S05]  /*2590*/  IADD3 R33, R111, R33, RZ ;  /* 0x000000216f217210 */ /* 0x000fca0007ffe0ff */
[----:B--2---:R3:W-:Y:S02]  /*25a0*/  REDG.E.ADD.F32.FTZ.RN.STRONG.GPU desc[UR12][R32.64], R109 ;  /* 0x0000006d200079a6 */ /* 0x0047e4000c10f38c */
.L_x_10093:
[----:B------:R-:W-:Y:S05]  /*25b0*/  BSYNC B0 ;  /* 0x0000000000007941 */ /* 0x000fea0003800000 */
.L_x_10092:
[----:B---3--:R-:W3:Y:S01]  /*25c0*/  SHFL.DOWN PT, R32, R103, 0x1, 0x1f ;  /* 0x08201f0067207f89 */ /* 0x008ee200000e0000 */
[C---:B------:R-:W-:Y:S01]  /*25d0*/  ISETP.GT.AND P2, PT, R16.reuse, 0x1e, PT ;  /* 0x0000001e1000780c */ /* 0x040fe20003f44270 */
[----:B--2---:R-:W-:Y:S01]  /*25e0*/  FMUL.FTZ R109, R93, R100 ;  /* 0x000000645d6d7220 */ /* 0x004fe20000410000 */
[----:B------:R-:W-:Y:S01]  /*25f0*/  ISETP.NE.AND P3, PT, R16, RZ, PT ;  /* 0x000000ff1000720c */ /* 0x000fe20003f65270 */
[----:B------:R-:W2:Y:S01]  /*2600*/  SHFL.DOWN PT, R110, R115, 0x1, 0x1f ;  /* 0x08201f00736e7f89 */ /* 0x000ea200000e0000 */
[----:B------:R-:W-:Y:S01]  /*2610*/  FADD.FTZ R84, R96, R84 ;  /* 0x0000005460547221 */ /* 0x000fe20000010000 */
[----:B------:R-:W-:Y:S01]  /*2620*/  FADD.FTZ R85, R83, R85 ;  /* 0x0000005553557221 */ /* 0x000fe20000010000 */
[----:B------:R-:W-:Y:S01]  /*2630*/  FMUL.FTZ R96, R82, R109 ;  /* 0x0000006d52607220 */ /* 0x000fe20000410000 */
[C---:B------:R-:W-:Y:S01]  /*2640*/  FMUL.FTZ R83, R93.reuse, R104 ;  /* 0x000000685d537220 */ /* 0x040fe20000410000 */
[----:B------:R-:W-:Y:S01]  /*2650*/  FMUL.FTZ R82, R93, R106 ;  /* 0x0000006a5d527220 */ /* 0x000fe20000410000 */
[----:B------:R-:W-:Y:S01]  /*2660*/  BSSY B0, `(.L_x_10094) ;  /* 0x0000035000007945 */ /* 0x000fe20003800000 */
[----:B------:R-:W-:Y:S01]  /*2670*/  FFMA.FTZ R96, R97, R100, R96 ;  /* 0x0000006461607223 */ /* 0x000fe20000010060 */
[----:B------:R-:W-:Y:S01]  /*2680*/  FMUL.FTZ R83, R108, R83 ;  /* 0x000000536c537220 */ /* 0x000fe20000410000 */
[----:B------:R-:W-:Y:S01]  /*2690*/  FMUL.FTZ R82, R107, R82 ;  /* 0x000000526b527220 */ /* 0x000fe20000410000 */
[----:B------:R-:W-:Y:S01]  /*26a0*/  FADD.FTZ R86, R35, R86 ;  /* 0x0000005623567221 */ /* 0x000fe20000010000 */
[----:B------:R-:W-:Y:S01]  /*26b0*/  FADD.FTZ R51, R34, R51 ;  /* 0x0000003322337221 */ /* 0x000fe20000010000 */
[----:B------:R-:W4:Y:S01]  /*26c0*/  @!P3 S2R R112, SR_CgaCtaId ;  /* 0x000000000070b919 */ /* 0x000f220000008800 */
[----:B------:R-:W-:Y:S01]  /*26d0*/  @!P3 MOV R33, 0x400 ;  /* 0x000004000021b802 */ /* 0x000fe20000000f00 */
[----:B------:R-:W-:Y:S01]  /*26e0*/  FFMA.FTZ R98, R98, R104, R83 ;  /* 0x0000006862627223 */ /* 0x000fe20000010053 */
[----:B------:R-:W-:Y:S01]  /*26f0*/  FFMA.FTZ R82, R101, R106, R82 ;  /* 0x0000006a65527223 */ /* 0x000fe20000010052 */
[----:B------:R-:W-:-:S02]  /*2700*/  FADD.FTZ R45, R96, R45 ;  /* 0x0000002d602d7221 */ /* 0x000fc40000010000 */
[----:B------:R-:W-:Y:S01]  /*2710*/  FADD.FTZ R47, R98, R47 ;  /* 0x0000002f622f7221 */ /* 0x000fe20000010000 */
[----:B------:R-:W-:Y:S01]  /*2720*/  FADD.FTZ R49, R82, R49 ;  /* 0x0000003152317221 */ /* 0x000fe20000010000 */
[----:B---3--:R-:W-:Y:S01]  /*2730*/  @!P2 FADD.FTZ R103, R103, R32 ;  /* 0x000000206767a221 */ /* 0x008fe20000010000 */
[----:B--2---:R-:W-:-:S04]  /*2740*/  @!P2 FADD.FTZ R115, R115, R110 ;  /* 0x0000006e7373a221 */ /* 0x004fc80000010000 */
[----:B------:R-:W2:Y:S01]  /*2750*/  SHFL.DOWN PT, R32, R103, 0x2, 0x1f ;  /* 0x08401f0067207f89 */ /* 0x000ea200000e0000 */
[----:B------:R-:W-:-:S03]  /*2760*/  ISETP.GT.AND P2, PT, R16, 0x1d, PT ;  /* 0x0000001d1000780c */ /* 0x000fc60003f44270 */
[----:B------:R-:W3:Y:S01]  /*2770*/  SHFL.DOWN PT, R110, R115, 0x2, 0x1f ;  /* 0x08401f00736e7f89 */ /* 0x000ee200000e0000 */
[----:B----4-:R-:W-:-:S09]  /*2780*/  @!P3 LEA R23, R112, R33, 0x18 ;  /* 0x000000217017b211 */ /* 0x010fd200078ec0ff */
[----:B--2---:R-:W-:Y:S01]  /*2790*/  @!P2 FADD.FTZ R103, R103, R32 ;  /* 0x000000206767a221 */ /* 0x004fe20000010000 */
[----:B---3--:R-:W-:-:S04]  /*27a0*/  @!P2 FADD.FTZ R115, R115, R110 ;  /* 0x0000006e7373a221 */ /* 0x008fc80000010000 */
[----:B------:R-:W2:Y:S01]  /*27b0*/  SHFL.DOWN PT, R32, R103, 0x4, 0x1f ;  /* 0x08801f0067207f89 */ /* 0x000ea200000e0000 */
[----:B------:R-:W-:-:S03]  /*27c0*/  ISETP.GT.AND P2, PT, R16, 0x1b, PT ;  /* 0x0000001b1000780c */ /* 0x000fc60003f44270 */
[----:B------:R-:W3:Y:S10]  /*27d0*/  SHFL.DOWN PT, R110, R115, 0x4, 0x1f ;  /* 0x08801f00736e7f89 */ /* 0x000ef400000e0000 */
        /* <DEDUP_REMOVED lines=11> */
[----:B---3--:R-:W-:Y:S01]  /*2890*/  @!P2 FADD.FTZ R115, R115, R110 ;  /* 0x0000006e7373a221 */ /* 0x008fe20000010000 */
[----:B------:R-:W-:-:S03]  /*28a0*/  FMUL.FTZ R110, R93, R102 ;  /* 0x000000665d6e7220 */ /* 0x000fc60000410000 */
[----:B------:R-:W-:Y:S01]  /*28b0*/  MOV R32, R103 ;  /* 0x0000006700207202 */ /* 0x000fe20000000f00 */
[----:B------:R-:W-:Y:S02]  /*28c0*/  IMAD.MOV.U32 R33, RZ, RZ, R115 ;  /* 0x000000ffff217224 */ /* 0x000fe400078e0073 */
[----:B------:R-:W-:-:S03]  /*28d0*/  FMUL.FTZ R110, R105, R110 ;  /* 0x0000006e696e7220 */ /* 0x000fc60000410000 */
[----:B------:R2:W-:Y:S01]  /*28e0*/  @!P3 STS.64 [R23+0x318], R32 ;  /* 0x000318201700b388 */ /* 0x0005e20000000a00 */
[----:B------:R-:W-:-:S04]  /*28f0*/  FFMA.FTZ R99, R99, R102, R110 ;  /* 0x0000006663637223 */ /* 0x000fc8000001006e */
[----:B------:R-:W-:Y:S01]  /*2900*/  FADD.FTZ R50, R99, R50 ;  /* 0x0000003263327221 */ /* 0x000fe20000010000 */
[----:B------:R-:W-:Y:S06]  /*2910*/  BAR.SYNC.DEFER_BLOCKING 0x0 ;  /* 0x0000000000007b1d */ /* 0x000fec0000010000 */
[----:B------:R-:W-:Y:S05]  /*2920*/  @P0 BRA `(.L_x_10095) ;  /* 0x0000000000200947 */ /* 0x000fea0003800000 */
[----:B------:R-:W-:Y:S01]  /*2930*/  ISETP.NE.AND P0, PT, R20, UR24, PT ;  /* 0x0000001814007c0c */ /* 0x000fe2000bf05270 */
[----:B------:R-:W-:-:S12]  /*2940*/  IMAD R82, R87, 0x4, R23 ;  /* 0x0000000457527824 */ /* 0x000fd800078e0217 */
[----:B------:R-:W2:Y:S04]  /*2950*/  @P0 LDS R34, [R82+0x19c8] ;  /* 0x0019c80052220984 */ /* 0x000ea80000000800 */
[----:B------:R-:W3:Y:S01]  /*2960*/  @P0 LDS R35, [R82+0x15c8] ;  /* 0x0015c80052230984 */ /* 0x000ee20000000800 */
[----:B--2---:R-:W-:Y:S01]  /*2970*/  @P0 FADD.FTZ R33, R33, R34 ;  /* 0x0000002221210221 */ /* 0x004fe20000010000 */
[----:B---3--:R-:W-:-:S04]  /*2980*/  @P0 FADD.FTZ R32, R32, R35 ;  /* 0x0000002320200221 */ /* 0x008fc80000010000 */
[----:B------:R3:W-:Y:S04]  /*2990*/  STS [R82+0x19c8], R33 ;  /* 0x0019c82152007388 */ /* 0x0007e80000000800 */
[----:B------:R3:W-:Y:S02]  /*29a0*/  STS [R82+0x15c8], R32 ;  /* 0x0015c82052007388 */ /* 0x0007e40000000800 */
.L_x_10095:
[----:B------:R-:W-:Y:S05]  /*29b0*/  BSYNC B0 ;  /* 0x0000000000007941 */ /* 0x000fea0003800000 */
.L_x_10094:
[----:B------:R-:W-:Y:S01]  /*29c0*/  IADD3 R87, R87, 0x1, RZ ;  /* 0x0000000157577810 */ /* 0x000fe20007ffe0ff */
[----:B------:R-:W-:-:S03]  /*29d0*/  UIADD3 UR5, UP0, UR5, 0x1, URZ ;  /* 0x0000000105057890 */ /* 0x000fc6000ff1e03f */
[----:B------:R-:W-:Y:S01]  /*29e0*/  ISETP.GE.AND P0, PT, R87, UR25, PT ;  /* 0x0000001957007c0c */ /* 0x000fe2000bf06270 */
[----:B------:R-:W-:-:S12]  /*29f0*/  UIADD3.X UR6, URZ, UR6, URZ, UP0, !UPT ;  /* 0x000000063f067290 */ /* 0x000fd800087fe43f */
[----:B------:R-:W-:Y:S05]  /*2a00*/  @!P0 BRA `(.L_x_10096) ;  /* 0xffffffe800b88947 */ /* 0x000fea000383ffff */
.L_x_10083:
[----:B------:R-:W4:Y:S08]  /*2a10*/  S2UR UR6, SR_CgaCtaId ;  /* 0x00000000000679c3 */ /* 0x000f300000008800 */
[----:B------:R-:W-:Y:S01]  /*2a20*/  BAR.SYNC.DEFER_BLOCKING 0x0 ;  /* 0x0000000000007b1d */ /* 0x000fe20000010000 */
[----:B------:R-:W-:Y:S02]  /*2a30*/  ISETP.NE.AND P0, PT, R60, RZ, PT ;  /* 0x000000ff3c00720c */ /* 0x000fe40003f05270 */
[----:B------:R-:W-:-:S02]  /*2a40*/  F2FP.BF16.F32.PACK_AB R86, R86, R51 ;  /* 0x000000335656723e */ /* 0x000fc400000010ff */
[----:B------:R-:W-:Y:S01]  /*2a50*/  F2FP.BF16.F32.PACK_AB R87, R85, R84 ;  /* 0x000000545557723e */ /* 0x000fe200000010ff */
[----:B------:R-:W-:Y:S01]  /*2a60*/  UMOV UR5, 0x400 ;  /* 0x0000040000057882 */ /* 0x000fe20000000000 */
[----:B------:R-:W-:Y:S01]  /*2a70*/  IADD3 R44, -R38, UR7, RZ ;  /* 0x00000007262c7c10 */ /* 0x000fe2000fffe1ff */
[----:B------:R-:W5:Y:S01]  /*2a80*/  LDC.64 R52, c[0x0][0x388] ;  /* 0x0000e200ff347b82 */ /* 0x000f620000000a00 */
[----:B--23--:R-:W-:Y:S01]  /*2a90*/  IADD3 R32, P2, R54, R38, RZ ;  /* 0x0000002636207210 */ /* 0x00cfe20007f5e0ff */
[----:B------:R-:W-:Y:S03]  /*2aa0*/  BSSY B0, `(.L_x_10097) ;  /* 0x000001e000007945 */ /* 0x000fe60003800000 */
[----:B------:R-:W-:Y:S01]  /*2ab0*/  LEA.HI.X.SX32 R33, R38, R55, 0x1, P2 ;  /* 0x0000003726217211 */ /* 0x000fe200010f0eff */
[----:B----4-:R-:W-:Y:S01]  /*2ac0*/  ULEA UR5, UR6, UR5, 0x18 ;  /* 0x0000000506057291 */ /* 0x010fe2000f8ec03f */
[----:B------:R-:W-:Y:S01]  /*2ad0*/  STS.64 [R95], R86 ;  /* 0x000000565f007388 */ /* 0x000fe20000000a00 */
[----:B------:R-:W-:-:S03]  /*2ae0*/  NOP ;  /* 0x0000000000007918 */ /* 0x000fc60000000000 */
[----:B------:R-:W-:Y:S01]  /*2af0*/  LDS.U16 R41, [R94] ;  /* 0x000000005e297984 */ /* 0x000fe20000000400 */
[----:B------:R-:W-:Y:S02]  /*2b00*/  IMAD.U32 R23, RZ, RZ, UR5 ;  /* 0x00000005ff177e24 */ /* 0x000fe4000f8e00ff */
[C---:B-----5:R-:W-:Y:S01]  /*2b10*/  IMAD R0, R52.reuse, UR15, RZ ;  /* 0x0000000f34007c24 */ /* 0x060fe2000f8e02ff */
[----:B------:R-:W-:Y:S01]  /*2b20*/  LDS.U16 R51, [R94+0x40] ;  /* 0x000040005e337984 */ /* 0x000fe20000000400 */
[----:B------:R-:W-:-:S03]  /*2b30*/  IMAD.WIDE.U32 R34, R52, UR14, RZ ;  /* 0x0000000e34227c25 */ /* 0x000fc6000f8e00ff */
[----:B------:R-:W-:Y:S01]  /*2b40*/  LDS.U16 R69, [R94+0x80] ;  /* 0x000080005e457984 */ /* 0x000fe20000000400 */
[----:B------:R-:W-:-:S03]  /*2b50*/  IMAD R53, R53, UR14, R0 ;  /* 0x0000000e35357c24 */ /* 0x000fc6000f8e0200 */
[----:B------:R-:W-:Y:S02]  /*2b60*/  LDS.U16 R71, [R94+0xc0] ;  /* 0x0000c0005e477984 */ /* 0x000fe40000000400 */
[----:B------:R-:W-:Y:S02]  /*2b70*/  IADD3 R75, R35, R53, RZ ;  /* 0x00000035234b7210 */ /* 0x000fe40007ffe0ff */
[----:B------:R-:W-:Y:S01]  /*2b80*/  @!P0 STS [UR5+0x100], R44 ;  /* 0x0001002cff008988 */ /* 0x000fe20008000805 */
[----:B------:R-:W-:Y:S06]  /*2b90*/  BAR.SYNC.DEFER_BLOCKING 0x0 ;  /* 0x0000000000007b1d */ /* 0x000fec0000010000 */
[----:B------:R-:W2:Y:S02]  /*2ba0*/  LDS R73, [R23+0x100] ;  /* 0x0001000017497984 */ /* 0x000ea40000000800 */
        /* <DEDUP_REMOVED lines=13> */
.L_x_10098:
[----:B------:R-:W-:Y:S05]  /*2c80*/  BSYNC B0 ;  /* 0x0000000000007941 */ /* 0x000fea0003800000 */
.L_x_10097:
[----:B------:R-:W-:Y:S01]  /*2c90*/  IMAD.MOV.U32 R35, RZ, RZ, R75 ;  /* 0x000000ffff237224 */ /* 0x000fe200078e004b */
[----:B------:R-:W-:Y:S01]  /*2ca0*/  ULDC.64 UR6, c[0x0][0x390] ;  /* 0x0000e40000067ab9 */ /* 0x000fe20000000a00 */
[----:B------:R-:W-:Y:S01]  /*2cb0*/  IADD3 R42, P1, R39, -0xc0, RZ ;  /* 0xffffff40272a7810 */ /* 0x000fe20007f3e0ff */
[----:B------:R-:W-:Y:S01]  /*2cc0*/  IMAD R39, R3, UR6, RZ ;  /* 0x0000000603277c24 */ /* 0x000fe2000f8e02ff */
[----:B------:R-:W-:Y:S01]  /*2cd0*/  ISETP.GE.AND P3, PT, R29, R73, PT ;  /* 0x000000491d00720c */ /* 0x000fe20003f66270 */
[----:B------:R-:W-:Y:S01]  /*2ce0*/  IMAD.WIDE.U32 R34, R2, UR6, R34 ;  /* 0x0000000602227c25 */ /* 0x000fe2000f8e0022 */
[----:B------:R-:W-:-:S03]  /*2cf0*/  IADD3.X R40, R40, -0x1, RZ, P1, !PT ;  /* 0xffffffff28287810 */ /* 0x000fc60000ffe4ff */
[----:B------:R-:W-:Y:S01]  /*2d00*/  FADD.FTZ R8, R49, R8 ;  /* 0x0000000831087221 */ /* 0x000fe20000010000 */
[-C--:B------:R-:W-:Y:S01]  /*2d10*/  ISETP.GE.AND P2, PT, R28, R73.reuse, PT ;  /* 0x000000491c00720c */ /* 0x080fe20003f46270 */
[----:B--2---:R-:W-:Y:S01]  /*2d20*/  IMAD R41, R2, UR7, R39 ;  /* 0x0000000702297c24 */ /* 0x004fe2000f8e0227 */
[----:B------:R-:W-:Y:S01]  /*2d30*/  ULDC.64 UR6, c[0x0][0x3e0] ;  /* 0x0000f80000067ab9 */ /* 0x000fe20000000a00 */
[----:B------:R-:W-:Y:S01]  /*2d40*/  IADD3 R39, P4, R34, UR8, RZ ;  /* 0x0000000822277c10 */ /* 0x000fe2000ff9e0ff */
[----:B------:R-:W-:Y:S01]  /*2d50*/  BSSY B0, `(.L_x_10099) ;  /* 0x000002b000007945 */ /* 0x000fe20003800000 */
[----:B------:R-:W-:Y:S02]  /*2d60*/  IADD3 R34, P5, R42, UR6, RZ ;  /* 0x000000062a227c10 */ /* 0x000fe4000ffbe0ff */
[----:B------:R-:W-:Y:S02]  /*2d70*/  ISETP.GE.AND P1, PT, R30, R73, PT ;  /* 0x000000491e00720c */ /* 0x000fe40003f26270 */
[----:B------:R-:W-:-:S02]  /*2d80*/  IADD3.X R35, R41, UR22, R35, P4, !PT ;  /* 0x0000001629237c10 */ /* 0x000fc4000a7fe423 */
[----:B------:R-:W-:Y:S02]  /*2d90*/  IADD3.X R0, R40, UR7, RZ, P5, !PT ;  /* 0x0000000728007c10 */ /* 0x000fe4000affe4ff */
[----:B------:R-:W-:Y:S02]  /*2da0*/  LEA R34, P4, R39, R34, 0x1 ;  /* 0x0000002227227211 */ /* 0x000fe400078808ff */
[----:B------:R-:W-:Y:S01]  /*2db0*/  F2FP.BF16.F32.PACK_AB R38, R47, R49 ;  /* 0x000000312f26723e */ /* 0x000fe200000010ff */
[----:B------:R-:W-:Y:S01]  /*2dc0*/  FADD.FTZ R47, R8, R47 ;  /* 0x0000002f082f7221 */ /* 0x000fe20000010000 */
[----:B------:R-:W-:Y:S02]  /*2dd0*/  LEA.HI.X R35, R39, R0, R35, 0x1, P4 ;  /* 0x0000000027237211 */ /* 0x000fe400020f0c23 */
[----:B------:R-:W-:Y:S01]  /*2de0*/  F2FP.BF16.F32.PACK_AB R39, R45, R50 ;  /* 0x000000322d27723e */ /* 0x000fe200000010ff */
[----:B------:R-:W-:Y:S02]  /*2df0*/  FADD.FTZ R8, R47, R50 ;  /* 0x000000322f087221 */ /* 0x000fe40000010000 */
[----:B------:R2:W-:Y:S02]  /*2e00*/  @!P3 STG.E.U16 desc[UR12][R34.64+0x40], R69 ;  /* 0x000040452200b986 */ /* 0x0005e4000c10150c */
[----:B------:R-:W-:-:S02]  /*2e10*/  FADD.FTZ R8, R8, R45 ;  /* 0x0000002d08087221 */ /* 0x000fc40000010000 */
[----:B------:R-:W-:Y:S04]  /*2e20*/  @!P2 STG.E.U16 desc[UR12][R34.64], R51 ;  /* 0x000000332200a986 */ /* 0x000fe8000c10150c */
[----:B------:R3:W-:Y:S01]  /*2e30*/  @!P1 STG.E.U16 desc[UR12][R34.64+0x80], R71 ;  /* 0x0000804722009986 */ /* 0x0007e2000c10150c */
[----:B------:R-:W-:Y:S08]  /*2e40*/  BAR.SYNC.DEFER_BLOCKING 0x0 ;  /* 0x0000000000007b1d */ /* 0x000ff00000010000 */
[----:B--2---:R-:W2:Y:S01]  /*2e50*/  LDC.64 R68, c[0x0][0x3a8] ;  /* 0x0000ea00ff447b82 */ /* 0x004ea20000000a00 */
[----:B------:R4:W-:Y:S01]  /*2e60*/  STS.64 [R95], R38 ;  /* 0x000000265f007388 */ /* 0x0009e20000000a00 */
[----:B------:R-:W-:-:S03]  /*2e70*/  NOP ;  /* 0x0000000000007918 */ /* 0x000fc60000000000 */
[----:B------:R-:W-:Y:S01]  /*2e80*/  LDS.U16 R41, [R94] ;  /* 0x000000005e297984 */ /* 0x000fe20000000400 */
[C---:B--2---:R-:W-:Y:S02]  /*2e90*/  IMAD R0, R68.reuse, UR15, RZ ;  /* 0x0000000f44007c24 */ /* 0x044fe4000f8e02ff */
[----:B---3--:R-:W-:Y:S01]  /*2ea0*/  IMAD.WIDE.U32 R34, R68, UR14, RZ ;  /* 0x0000000e44227c25 */ /* 0x008fe2000f8e00ff */
[----:B------:R-:W-:Y:S03]  /*2eb0*/  LDS.U16 R43, [R94+0x40] ;  /* 0x000040005e2b7984 */ /* 0x000fe60000000400 */
[----:B----4-:R-:W-:Y:S01]  /*2ec0*/  IMAD R39, R69, UR14, R0 ;  /* 0x0000000e45277c24 */ /* 0x010fe2000f8e0200 */
[----:B------:R-:W-:Y:S04]  /*2ed0*/  LDS.U16 R53, [R94+0x80] ;  /* 0x000080005e357984 */ /* 0x000fe80000000400 */
[----:B------:R-:W-:Y:S01]  /*2ee0*/  LDS.U16 R73, [R94+0xc0] ;  /* 0x0000c0005e497984 */ /* 0x000fe20000000400 */
[----:B------:R-:W-:-:S03]  /*2ef0*/  IADD3 R45, R35, R39, RZ ;  /* 0x00000027232d7210 */ /* 0x000fc60007ffe0ff */
[----:B------:R-:W-:Y:S01]  /*2f00*/  @!P0 STS [R23+0x100], R44 ;  /* 0x0001002c17008388 */ /* 0x000fe20000000800 */
        /* <DEDUP_REMOVED lines=15> */
.L_x_10100:
[----:B------:R-:W-:Y:S05]  /*3000*/  BSYNC B0 ;  /* 0x0000000000007941 */ /* 0x000fea0003800000 */
.L_x_10099:
[----:B------:R-:W-:Y:S01]  /*3010*/  MOV R32, R34 ;  /* 0x0000002200207202 */ /* 0x000fe20000000f00 */
[----:B------:R-:W-:Y:S01]  /*3020*/  IMAD.MOV.U32 R33, RZ, RZ, R45 ;  /* 0x000000ffff217224 */ /* 0x000fe200078e002d */
[----:B------:R-:W-:Y:S01]  /*3030*/  ULDC.64 UR6, c[0x0][0x3b0] ;  /* 0x0000ec0000067ab9 */ /* 0x000fe20000000a00 */
[-C--:B------:R-:W-:Y:S01]  /*3040*/  ISETP.GE.AND P0, PT, R28, R51.reuse, PT ;  /* 0x000000331c00720c */ /* 0x080fe20003f06270 */
[----:B------:R-:W-:Y:S01]  /*3050*/  IMAD R35, R3, UR6, RZ ;  /* 0x0000000603237c24 */ /* 0x000fe2000f8e02ff */
[-C--:B------:R-:W-:Y:S01]  /*3060*/  ISETP.GE.AND P1, PT, R29, R51.reuse, PT ;  /* 0x000000331d00720c */ /* 0x080fe20003f26270 */
[----:B------:R-:W-:Y:S01]  /*3070*/  IMAD.WIDE.U32 R32, R2, UR6, R32 ;  /* 0x0000000602207c25 */ /* 0x000fe2000f8e0020 */
[----:B------:R-:W-:Y:S01]  /*3080*/  ISETP.GE.AND P2, PT, R30, R51, PT ;  /* 0x000000331e00720c */ /* 0x000fe20003f46270 */
[----:B------:R-:W-:Y:S02]  /*3090*/  UIADD3 UR4, UR4, -0x80, URZ ;  /* 0xffffff8004047890 */ /* 0x000fe4000fffe03f */
[----:B--2---:R-:W-:Y:S01]  /*30a0*/  IMAD R39, R2, UR7, R35 ;  /* 0x0000000702277c24 */ /* 0x004fe2000f8e0223 */
[----:B------:R-:W-:Y:S01]  /*30b0*/  ULDC.64 UR6, c[0x0][0x3f0] ;  /* 0x0000fc0000067ab9 */ /* 0x000fe20000000a00 */
[----:B------:R-:W-:-:S02]  /*30c0*/  IADD3 R35, P3, R32, UR8, RZ ;  /* 0x0000000820237c10 */ /* 0x000fc4000ff7e0ff */
[----:B------:R-:W-:Y:S02]  /*30d0*/  IADD3 R32, P4, R42, UR6, RZ ;  /* 0x000000062a207c10 */ /* 0x000fe4000ff9e0ff */
[----:B------:R-:W-:Y:S02]  /*30e0*/  IADD3.X R33, R39, UR22, R33, P3, !PT ;  /* 0x0000001627217c10 */ /* 0x000fe40009ffe421 */
[----:B------:R-:W-:Y:S02]  /*30f0*/  IADD3.X R0, R40, UR7, RZ, P4, !PT ;  /* 0x0000000728007c10 */ /* 0x000fe4000a7fe4ff */
[C---:B------:R-:W-:Y:S02]  /*3100*/  ISETP.GT.AND P4, PT, R20.reuse, 0x1, PT ;  /* 0x000000011400780c */ /* 0x040fe40003f84270 */
[----:B------:R-:W-:Y:S02]  /*3110*/  LEA R32, P3, R35, R32, 0x1 ;  /* 0x0000002023207211 */ /* 0x000fe400078608ff */
[----:B------:R-:W-:-:S02]  /*3120*/  IADD3 R20, R20, -0x1, RZ ;  /* 0xffffffff14147810 */ /* 0x000fc40007ffe0ff */
[----:B------:R-:W-:Y:S02]  /*3130*/  LEA.HI.X R33, R35, R0, R33, 0x1, P3 ;  /* 0x0000000023217211 */ /* 0x000fe400018f0c21 */
        /* <DEDUP_REMOVED lines=12> */
.L_x_10082:
[----:B------:R-:W-:Y:S02]  /*3200*/  ULDC.64 UR4, c[0x0][0x3d8] ;  /* 0x0000f60000047ab9 */ /* 0x000fe40000000a00 */
[----:B------:R-:W-:-:S04]  /*3210*/  ISETP.NE.U32.AND P0, PT, RZ, UR4, PT ;  /* 0x00000004ff007c0c */ /* 0x000fc8000bf05070 */
[----:B------:R-:W-:-:S13]  /*3220*/  ISETP.NE.AND.EX P0, PT, RZ, UR5, PT, P0 ;  /* 0x00000005ff007c0c */ /* 0x000fda000bf05300 */
[----:B------:R-:W-:Y:S05]  /*3230*/  @!P0 BRA `(.L_x_10102) ;  /* 0x00000000005c8947 */ /* 0x000fea0003800000 */
[----:B------:R-:W3:Y:S01]  /*3240*/  SHFL.DOWN P0, R0, R9, 0x1, 0x1f ;  /* 0x08201f0009007f89 */ /* 0x000ee20000000000 */
[----:B------:R-:W-:Y:S01]  /*3250*/  BSSY B0, `(.L_x_10102) ;  /* 0x0000015000007945 */ /* 0x000fe20003800000 */
[----:B------:R-:W4:Y:S01]  /*3260*/  S2R R6, SR_LANEID ;  /* 0x0000000000067919 */ /* 0x000f220000000000 */
[----:B---3--:R-:W-:Y:S02]  /*3270*/  @P0 FADD R0, R0, R9 ;  /* 0x0000000900000221 */ /* 0x008fe40000000000 */
[----:B------:R-:W3:Y:S03]  /*3280*/  S2R R9, SR_TID.X ;  /* 0x0000000000097919 */ /* 0x000ee60000002100 */
[----:B-----5:R-:W0:Y:S01]  /*3290*/  SHFL.DOWN P0, R5, R0, 0x2, 0x1f ;  /* 0x08401f0000057f89 */ /* 0x020e220000000000 */
[----:B----4-:R-:W-:-:S13]  /*32a0*/  ISETP.NE.AND P1, PT, R6, RZ, PT ;  /* 0x000000ff0600720c */ /* 0x010fda0003f25270 */
[----:B------:R-:W4:Y:S01]  /*32b0*/  @!P1 S2R R11, SR_CgaCtaId ;  /* 0x00000000000b9919 */ /* 0x000f220000008800 */
[----:B0-----:R-:W-:Y:S01]  /*32c0*/  @P0 FADD R5, R0, R5 ;  /* 0x0000000500050221 */ /* 0x001fe20000000000 */
[----:B------:R-:W-:-:S04]  /*32d0*/  @!P1 MOV R0, 0x400 ;  /* 0x0000040000009802 */ /* 0x000fc80000000f00 */
[----:B------:R-:W0:Y:S01]  /*32e0*/  SHFL.DOWN P0, R4, R5, 0x4, 0x1f ;  /* 0x08801f0005047f89 */ /* 0x000e220000000000 */
[----:B----4-:R-:W-:Y:S01]  /*32f0*/  @!P1 LEA R11, R11, R0, 0x18 ;  /* 0x000000000b0b9211 */ /* 0x010fe200078ec0ff */
        /* <DEDUP_REMOVED lines=10> */
.L_x_10103:
[----:B------:R-:W-:Y:S05]  /*33a0*/  BSYNC B0 ;  /* 0x0000000000007941 */ /* 0x000fea0003800000 */
.L_x_10102:
[----:B------:R-:W-:Y:S01]  /*33b0*/  ULDC.64 UR4, c[0x0][0x3f8] ;  /* 0x0000fe0000047ab9 */ /* 0x000fe20000000a00 */
[----:B------:R-:W-:Y:S01]  /*33c0*/  BSSY B0, `(.L_x_10104) ;  /* 0x000001d000007945 */ /* 0x000fe20003800000 */
[----:B------:R-:W-:-:S04]  /*33d0*/  ISETP.NE.U32.AND P0, PT, RZ, UR4, PT ;  /* 0x00000004ff007c0c */ /* 0x000fc8000bf05070 */
[----:B------:R-:W-:-:S13]  /*33e0*/  ISETP.NE.AND.EX P0, PT, RZ, UR5, PT, P0 ;  /* 0x00000005ff007c0c */ /* 0x000fda000bf05300 */
[----:B------:R-:W-:Y:S05]  /*33f0*/  @!P0 BRA `(.L_x_10105) ;  /* 0x0000000000608947 */ /* 0x000fea0003800000 */
[----:B------:R-:W-:Y:S06]  /*3400*/  BAR.SYNC.DEFER_BLOCKING 0x0 ;  /* 0x0000000000007b1d */ /* 0x000fec0000010000 */
[----:B-----5:R-:W4:Y:S01]  /*3410*/  SHFL.DOWN P0, R5, R8, 0x1, 0x1f ;  /* 0x08201f0008057f89 */ /* 0x020f220000000000 */
[----:B0--3--:R-:W0:Y:S01]  /*3420*/  S2R R6, SR_LANEID ;  /* 0x0000000000067919 */ /* 0x009e220000000000 */
[----:B------:R-:W3:Y:S01]  /*3430*/  S2R R15, SR_TID.X ;  /* 0x00000000000f7919 */ /* 0x000ee20000002100 */
        /* <DEDUP_REMOVED lines=20> */
.L_x_10105:
[----:B------:R-:W4:Y:S02]  /*3580*/  S2R R15, SR_TID.X ;  /* 0x00000000000f7919 */ /* 0x000f240000002100 */
.L_x_10106:
[----:B------:R-:W-:Y:S05]  /*3590*/  BSYNC B0 ;  /* 0x0000000000007941 */ /* 0x000fea0003800000 */
.L_x_10104:
        /* <DEDUP_REMOVED lines=20> */
[----:B----4-:R-:W-:-:S03]  /*36e0*/  ULEA UR4, UR5, UR4, 0x18 ;  /* 0x0000000405047291 */ /* 0x010fc6000f8ec03f */
[----:B------:R-:W-:-:S09]  /*36f0*/  ULDC UR5, c[0x0][0x0] ;  /* 0x0000000000057ab9 */ /* 0x000fd20000000800 */
.L_x_10108:
[----:B------:R-:W-:Y:S01]  /*3700*/  LEA R0, R15, UR4, 0x2 ;  /* 0x000000040f007c11 */ /* 0x000fe2000f8e10ff */
[----:B------:R-:W-:Y:S01]  /*3710*/  IMAD.MOV.U32 R7, RZ, RZ, R21 ;  /* 0x000000ffff077224 */ /* 0x000fe200078e0015 */
[----:B------:R-:W-:Y:S02]  /*3720*/  SHF.R.S32.HI R10, RZ, 0x1f, R15 ;  /* 0x0000001fff0a7819 */ /* 0x000fe4000001140f */
[----:B----4-:R-:W-:Y:S01]  /*3730*/  MOV R8, R4 ;  /* 0x0000000400087202 */ /* 0x010fe20000000f00 */
[----:B------:R-:W4:Y:S01]  /*3740*/  LDS R17, [R0+0x15c8] ;  /* 0x0015c80000117984 */ /* 0x000f220000000800 */
[----:B0--3--:R-:W-:Y:S01]  /*3750*/  MOV R9, R23 ;  /* 0x0000001700097202 */ /* 0x009fe20000000f00 */
[C---:B------:R-:W-:Y:S01]  /*3760*/  IMAD R12, R10.reuse, UR6, RZ ;  /* 0x000000060a0c7c24 */ /* 0x040fe2000f8e02ff */
[----:B------:R-:W-:Y:S01]  /*3770*/  MOV R6, R2 ;  /* 0x0000000200067202 */ /* 0x000fe20000000f00 */
[----:B------:R-:W0:Y:S01]  /*3780*/  LDS R19, [R0+0x19c8] ;  /* 0x0019c80000137984 */ /* 0x000e220000000800 */
        /* <DEDUP_REMOVED lines=13> */
[----:B----4-:R4:W-:Y:S04]  /*3860*/  REDG.E.ADD.F32.FTZ.RN.STRONG.GPU desc[UR12][R8.64], R17 ;  /* 0x00000011080079a6 */ /* 0x0109e8000c10f38c */
[----:B0-----:R4:W-:Y:S06]  /*3870*/  REDG.E.ADD.F32.FTZ.RN.STRONG.GPU desc[UR12][R12.64], R19 ;  /* 0x000000130c0079a6 */ /* 0x0019ec000c10f38c */
[----:B------:R-:W-:Y:S05]  /*3880*/  @!P0 BRA `(.L_x_10108) ;  /* 0xfffffffc009c8947 */ /* 0x000fea000383ffff */
[----:B------:R-:W-:Y:S05]  /*3890*/  BSYNC B0 ;  /* 0x0000000000007941 */ /* 0x000fea0003800000 */
.L_x_10107:
[----:B------:R-:W-:Y:S05]  /*38a0*/  EXIT ;  /* 0x000000000000794d */ /* 0x000fea0003800000 */
.L_x_10109:
        /* <DEDUP_REMOVED lines=13> */
.L_x_11044:


//--------------------- .text._Z25selective_scan_bwd_kernelI32Selective_Scan_bwd_kernel_traitsILi32ELi4ELb0ELb0ELb1ELb0ELb1EN3c108BFloat16EfEEv12SSMParamsBwd --------------------------
	.section	.text._Z25selective_scan_bwd_kernelI32Selective_Scan_bwd_kernel_traitsILi32ELi4ELb0ELb0ELb1ELb0ELb1EN3c108BFloat16EfEEv12SSMParamsBwd,"ax",@progbits
	.align	128
        .global         _Z25selective_scan_bwd_kernelI32Selective_Scan_bwd_kernel_traitsILi32ELi4ELb0ELb0ELb1ELb0ELb1EN3c108BFloat16EfEEv12SSMParamsBwd
        .type           _Z25selective_scan_bwd_kernelI32Selective_Scan_bwd_kernel_traitsILi32ELi4ELb0ELb0ELb1ELb0ELb1EN3c108BFloat16EfEEv12SSMParamsBwd,@function
        .size           _Z25selective_scan_bwd_kernelI32Selective_Scan_bwd_kernel_traitsILi32ELi4ELb0ELb0ELb1ELb0ELb1EN3c108BFloat16EfEEv12SSMParamsBwd,(.L_x_11045 - _Z25selective_scan_bwd_kernelI32Selective_Scan_bwd_kernel_traitsILi32ELi4ELb0ELb0ELb1ELb0ELb1EN3c108BFloat16EfEEv12SSMParamsBwd)
        .other          _Z25selective_scan_bwd_kernelI32Selective_Scan_bwd_kernel_traitsILi32ELi4ELb0ELb0ELb1ELb0ELb1EN3c108BFloat16EfEEv12SSMParamsBwd,@"STO_CUDA_ENTRY STV_DEFAULT"
_Z25selective_scan_bwd_kernelI32Selective_Scan_bwd_kernel_traitsILi32ELi4ELb0ELb0ELb1ELb0ELb1EN3c108BFloat16EfEEv12SSMParamsBwd:
.text._Z25selective_scan_bwd_kernelI32Selective_Scan_bwd_kernel_traitsILi32ELi4ELb0ELb0ELb1ELb0ELb1EN3c108BFloat16EfEEv12SSMParamsBwd:
        /* <DEDUP_REMOVED lines=38> */
[----:B------:R-:W-:Y:S01]  /*0260*/  IMAD.HI.U32 R7, R7, R3, R6 ;  /* 0x0000000307077227 */ /* 0x000fe200078e0006 */
[----:B------:R-:W-:Y:S02]  /*0270*/  USHF.R.S32.HI UR15, URZ, 0x1f, UR14 ;  /* 0x0000001f3f0f7899 */ /* 0x000fe4000801140e */
[----:B------:R-:W-:-:S04]  /*0280*/  UIMAD.WIDE.U32 UR4, UR14, UR8, URZ ;  /* 0x000000080e0472a5 */ /* 0x000fc8000f8e003f */
[----:B------:R-:W3:Y:S01]  /*0290*/  LDC.64 R10, c[0x0][0x298] ;  /* 0x0000a600ff0a7b82 */ /* 0x000ee20000000a00 */
[----:B------:R-:W-:-:S04]  /*02a0*/  IMAD.HI.U32 R84, R7, R2, RZ ;  /* 0x0000000207547227 */ /* 0x000fc800078e00ff */
[----:B------:R-:W-:-:S03]  /*02b0*/  IMAD.MOV R0, RZ, RZ, -R84 ;  /* 0x000000ffff007224 */ /* 0x000fc600078e0a54 */
[----:B------:R-:W0:Y:S01]  /*02c0*/  LDC.64 R22, c[0x0][0x2f0] ;  /* 0x0000bc00ff167b82 */ /* 0x000e220000000a00 */
        /* <DEDUP_REMOVED lines=10> */
[----:B------:R-:W-:Y:S01]  /*0370*/  @!P1 VIADD R84, R84, 0x1 ;  /* 0x0000000154549836 */ /* 0x000fe20000000000 */
[----:B------:R-:W-:Y:S01]  /*0380*/  UIADD3 UR5, UR5, UR6, URZ ;  /* 0x0000000605057290 */ /* 0x000fe2000fffe03f */
[----:B------:R-:W-:Y:S02]  /*0390*/  ISETP.NE.AND P1, PT, R8, RZ, PT ;  /* 0x000000ff0800720c */ /* 0x000fe40003f25270 */
[----:B------:R-:W-:Y:S01]  /*03a0*/  ISETP.GE.AND P2, PT, R0, RZ, PT ;  /* 0x000000ff0000720c */ /* 0x000fe20003f46270 */
[-C--:B--2---:R-:W-:Y:S02]  /*03b0*/  IMAD R0, R90, R4.reuse, RZ ;  /* 0x000000045a007224 */ /* 0x084fe400078e02ff */
[----:B------:R-:W-:Y:S01]  /*03c0*/  IMAD.WIDE.U32 R2, R93, R4, UR4 ;  /* 0x000000045d027e25 */ /* 0x000fe2000f8e0004 */
[----:B------:R-:W-:-:S02]  /*03d0*/  UIMAD UR6, UR15, UR8, URZ ;  /* 0x000000080f0672a4 */ /* 0x000fc4000f8e023f */
[----:B------:R-:W-:Y:S01]  /*03e0*/  @P0 IADD3 R84, R84, 0x1, RZ ;  /* 0x0000000154540810 */ /* 0x000fe20007ffe0ff */
[----:B------:R-:W-:Y:S01]  /*03f0*/  IMAD R0, R93, R5, R0 ;  /* 0x000000055d007224 */ /* 0x000fe200078e0200 */
[----:B------:R-:W-:Y:S01]  /*0400*/  SHF.R.S32.HI R9, RZ, 0x1f, R7 ;  /* 0x0000001fff097819 */ /* 0x000fe20000011407 */
[----:B------:R-:W2:Y:S01]  /*0410*/  LDC.64 R4, c[0x0][0x278] ;  /* 0x00009e00ff047b82 */ /* 0x000ea20000000a00 */
[----:B------:R-:W-:Y:S01]  /*0420*/  IADD3 R47, P0, R7, R2, RZ ;  /* 0x00000002072f7210 */ /* 0x000fe20007f1e0ff */
[----:B------:R-:W-:Y:S02]  /*0430*/  UIMAD.WIDE.U32 UR4, UR14, UR8, URZ ;  /* 0x000000080e0472a5 */ /* 0x000fe4000f8e003f */
[----:B------:R-:W-:Y:S01]  /*0440*/  @!P2 IMAD.MOV R84, RZ, RZ, -R84 ;  /* 0x000000ffff54a224 */ /* 0x000fe200078e0a54 */
[----:B------:R-:W-:Y:S01]  /*0450*/  @!P1 LOP3.LUT R84, RZ, R8, RZ, 0x33, !PT ;  /* 0x00000008ff549212 */ /* 0x000fe200078e33ff */
[----:B------:R-:W-:Y:S01]  /*0460*/  UIMAD UR6, UR14, UR9, UR6 ;  /* 0x000000090e0672a4 */ /* 0x000fe2000f8e0206 */
[----:B------:R-:W-:-:S02]  /*0470*/  IADD3.X R8, R9, R3, R0, P0, !PT ;  /* 0x0000000309087210 */ /* 0x000fc400007fe400 */
[----:B------:R-:W-:Y:S01]  /*0480*/  ISETP.NE.U32.AND P0, PT, RZ, UR10, PT ;  /* 0x0000000aff007c0c */ /* 0x000fe2000bf05070 */
[----:B------:R-:W-:Y:S01]  /*0490*/  ULDC.64 UR8, c[0x0][0x260] ;  /* 0x0000980000087ab9 */ /* 0x000fe20000000a00 */
[----:B------:R-:W-:Y:S02]  /*04a0*/  UIADD3 UR5, UR5, UR6, URZ ;  /* 0x0000000605057290 */ /* 0x000fe4000fffe03f */
[----:B------:R-:W-:Y:S01]  /*04b0*/  UIMAD.WIDE.U32 UR6, UR14, UR8, URZ ;  /* 0x000000080e0672a5 */ /* 0x000fe2000f8e003f */
[----:B------:R-:W-:Y:S01]  /*04c0*/  ISETP.NE.AND.EX P0, PT, RZ, UR11, PT, P0 ;  /* 0x0000000bff007c0c */ /* 0x000fe2000bf05300 */
[----:B------:R-:W-:Y:S01]  /*04d0*/  UIMAD UR8, UR15, UR8, URZ ;  /* 0x000000080f0872a4 */ /* 0x000fe2000f8e023f */
[----:B---3--:R-:W-:Y:S01]  /*04e0*/  IMAD R2, R90, R10, RZ ;  /* 0x0000000a5a027224 */ /* 0x008fe200078e02ff */
[----:B------:R-:W-:Y:S02]  /*04f0*/  ULDC.64 UR10, c[0x0][0x328] ;  /* 0x0000ca00000a7ab9 */ /* 0x000fe40000000a00 */
[----:B------:R-:W-:Y:S01]  /*0500*/  UIMAD UR8, UR14, UR9, UR8 ;  /* 0x000000090e0872a4 */ /* 0x000fe2000f8e0208 */
[----:B------:R-:W-:-:S02]  /*0510*/  IMAD R6, R93, R11, R2 ;  /* 0x0000000b5d067224 */ /* 0x000fc400078e0202 */
[----:B------:R-:W-:Y:S01]  /*0520*/  IMAD.WIDE.U32 R2, R93, R10, UR4 ;  /* 0x000000045d027e25 */ /* 0x000fe2000f8e000a */
[----:B------:R-:W-:Y:S02]  /*0530*/  UIADD3 UR7, UR7, UR8, URZ ;  /* 0x0000000807077290 */ /* 0x000fe4000fffe03f */
        /* <DEDUP_REMOVED lines=14> */
[-C--:B------:R-:W-:Y:S02]  /*0620*/  IMAD R0, R90, R12.reuse, RZ ;  /* 0x0000000c5a007224 */ /* 0x080fe400078e02ff */
[----:B------:R-:W-:Y:S01]  /*0630*/  IMAD.WIDE.U32 R2, R93, R12, UR4 ;  /* 0x000000045d027e25 */ /* 0x000fe2000f8e000c */
[----:B------:R-:W-:Y:S02]  /*0640*/  ISETP.NE.AND.EX P2, PT, R17, RZ, PT, P2 ;  /* 0x000000ff1100720c */ /* 0x000fe40003f45320 */
[----:B------:R-:W-:Y:S01]  /*0650*/  CS2R R56, SRZ ;  /* 0x0000000000387805 */ /* 0x000fe2000001ff00 */
[----:B------:R-:W2:Y:S01]  /*0660*/  @P0 LDC.64 R58, c[0x0][0x310] ;  /* 0x0000c400ff3a0b82 */ /* 0x000ea20000000a00 */
[----:B------:R-:W-:Y:S01]  /*0670*/  IMAD R0, R93, R13, R0 ;  /* 0x0000000d5d007224 */ /* 0x000fe200078e0200 */
[----:B------:R-:W-:Y:S01]  /*0680*/  IADD3 R42, P3, R7, R2, RZ ;  /* 0x00000002072a7210 */ /* 0x000fe20007f7e0ff */
[----:B------:R-:W-:Y:S01]  /*0690*/  IMAD.WIDE.U32 R4, R84, R4, UR6 ;  /* 0x0000000654047e25 */ /* 0x000fe2000f8e0004 */
[----:B------:R-:W-:Y:S01]  /*06a0*/  CS2R R54, SRZ ;  /* 0x0000000000367805 */ /* 0x000fe2000001ff00 */
[----:B------:R-:W-:Y:S01]  /*06b0*/  ULDC.64 UR4, c[0x0][0x230] ;  /* 0x00008c0000047ab9 */ /* 0x000fe20000000a00 */
[----:B------:R-:W-:Y:S01]  /*06c0*/  IADD3.X R2, R9, R3, R0, P3, !PT ;  /* 0x0000000309027210 */ /* 0x000fe20001ffe400 */
[----:B------:R-:W-:Y:S01]  /*06d0*/  ULDC.64 UR6, c[0x0][0x248] ;  /* 0x0000920000067ab9 */ /* 0x000fe20000000a00 */
[----:B------:R-:W-:-:S02]  /*06e0*/  @P1 LEA R56, P3, R93, R14, 0x2 ;  /* 0x0000000e5d381211 */ /* 0x000fc400078610ff */
[----:B------:R-:W-:Y:S02]  /*06f0*/  IADD3 R7, P4, R7, R4, RZ ;  /* 0x0000000407077210 */ /* 0x000fe40007f9e0ff */
[----:B------:R-:W-:Y:S01]  /*0700*/  IADD3 R38, R5, R11, RZ ;  /* 0x0000000b05267210 */ /* 0x000fe20007ffe0ff */
[----:B---3--:R-:W-:Y:S01]  /*0710*/  @P0 IMAD R0, R10, UR14, R93 ;  /* 0x0000000e0a000c24 */ /* 0x008fe2000f8e025d */
[----:B------:R-:W-:Y:S02]  /*0720*/  @P1 LEA.HI.X R57, R93, R15, R90, 0x2, P3 ;  /* 0x0000000f5d391211 */ /* 0x000fe400018f145a */
[----:B------:R-:W-:Y:S01]  /*0730*/  ISETP.GE.AND P1, PT, R19, 0x1, PT ;  /* 0x000000011300780c */ /* 0x000fe20003f26270 */
[----:B------:R-:W-:Y:S01]  /*0740*/  IMAD.X R38, R9, 0x1, R38, P4 ;  /* 0x0000000109267824 */ /* 0x000fe200020e0626 */
[----:B------:R-:W-:Y:S01]  /*0750*/  @P2 LEA R54, P4, R93, R16, 0x2 ;  /* 0x000000105d362211 */ /* 0x000fe200078810ff */
[----:B------:R-:W-:Y:S01]  /*0760*/  @P0 IMAD R0, R0, R19, RZ ;  /* 0x0000001300000224 */ /* 0x000fe200078e02ff */
[----:B------:R-:W-:-:S02]  /*0770*/  LEA R43, P3, R42, R26, 0x1 ;  /* 0x0000001a2a2b7211 */ /* 0x000fc400078608ff */
[----:B------:R-:W-:Y:S01]  /*0780*/  @P2 LEA.HI.X R55, R93, R17, R90, 0x2, P4 ;  /* 0x000000115d372211 */ /* 0x000fe200020f145a */
[----:B-1----:R-:W-:Y:S01]  /*0790*/  @P0 IMAD R3, R0, R21, RZ ;  /* 0x0000001500030224 */ /* 0x002fe200078e02ff */
[----:B0-----:R-:W-:Y:S01]  /*07a0*/  LEA R40, P4, R7, R40, 0x1 ;  /* 0x0000002807287211 */ /* 0x001fe200078808ff */
[----:B------:R-:W-:Y:S01]  /*07b0*/  IMAD R0, R90, UR4, RZ ;  /* 0x000000045a007c24 */ /* 0x000fe2000f8e02ff */
[----:B------:R-:W-:Y:S01]  /*07c0*/  LEA.HI.X R42, R42, R27, R2, 0x1, P3 ;  /* 0x0000001b2a2a7211 */ /* 0x000fe200018f0c02 */
[----:B------:R-:W-:Y:S01]  /*07d0*/  IMAD R2, R90, UR6, RZ ;  /* 0x000000065a027c24 */ /* 0x000fe2000f8e02ff */
[----:B------:R-:W-:Y:S02]  /*07e0*/  LEA R85, P5, R47, R22, 0x1 ;  /* 0x000000162f557211 */ /* 0x000fe400078a08ff */
[C---:B------:R-:W-:Y:S01]  /*07f0*/  LEA R46, P2, R44.reuse, R24, 0x1 ;  /* 0x000000182c2e7211 */ /* 0x040fe200078408ff */
[----:B------:R-:W-:Y:S01]  /*0800*/  IMAD R39, R93, UR7, R2 ;  /* 0x000000075d277c24 */ /* 0x000fe2000f8e0202 */
[----:B------:R-:W-:Y:S01]  /*0810*/  LEA.HI.X R38, R7, R41, R38, 0x1, P4 ;  /* 0x0000002907267211 */ /* 0x000fe200020f0c26 */
[----:B------:R-:W-:Y:S01]  /*0820*/  IMAD R41, R93, UR5, R0 ;  /* 0x000000055d297c24 */ /* 0x000fe2000f8e0200 */
[----:B------:R-:W-:Y:S01]  /*0830*/  LEA.HI.X R47, R47, R23, R8, 0x1, P5 ;  /* 0x000000172f2f7211 */ /* 0x000fe200028f0c08 */
[----:B--2---:R-:W-:Y:S01]  /*0840*/  @P0 IMAD.WIDE R58, R3, 0x8, R58 ;  /* 0x00000008033a0825 */ /* 0x004fe200078e023a */
[----:B------:R-:W-:-:S02]  /*0850*/  LEA.HI.X R44, R44, R25, R6, 0x1, P2 ;  /* 0x000000192c2c7211 */ /* 0x000fc400010f0c06 */
[----:B------:R-:W-:Y:S01]  /*0860*/  @!P0 CS2R R58, SRZ ;  /* 0x00000000003a8805 */ /* 0x000fe2000001ff00 */
[----:B------:R-:W-:Y:S06]  /*0870*/  @!P1 BRA `(.L_x_10110) ;  /* 0x00000038002c9947 */ /* 0x000fec0003800000 */
[----:B------:R-:W0:Y:S01]  /*0880*/  S2R R52, SR_TID.X ;  /* 0x0000000000347919 */ /* 0x000e220000002100 */
[----:B------:R-:W1:Y:S01]  /*0890*/  LDC.64 R4, c[0x0][0x368] ;  /* 0x0000da00ff047b82 */ /* 0x000e620000000a00 */
[----:B------:R-:W-:Y:S01]  /*08a0*/  MOV R53, RZ ;  /* 0x000000ff00357202 */ /* 0x000fe20000000f00 */
[----:B------:R-:W-:Y:S01]  /*08b0*/  ULDC.64 UR8, c[0x0][0x370] ;  /* 0x0000dc0000087ab9 */ /* 0x000fe20000000a00 */
[----:B------:R-:W2:Y:S01]  /*08c0*/  S2R R45, SR_LANEID ;  /* 0x00000000002d7919 */ /* 0x000ea20000000000 */
[----:B------:R-:W-:Y:S02]  /*08d0*/  IMAD R7, R91, UR8, RZ ;  /* 0x000000085b077c24 */ /* 0x000fe4000f8e02ff */
[----:B------:R-:W-:Y:S01]  /*08e0*/  IMAD.WIDE.U32 R50, R93, UR4, RZ ;  /* 0x000000045d327c25 */ /* 0x000fe2000f8e00ff */
[----:B------:R-:W-:Y:S01]  /*08f0*/  UMOV UR4, 0x400 ;  /* 0x0000040000047882 */ /* 0x000fe20000000000 */
[----:B------:R-:W3:Y:S02]  /*0900*/  S2UR UR5, SR_CgaCtaId ;  /* 0x00000000000579c3 */ /* 0x000ee40000008800 */
[----:B------:R-:W-:Y:S01]  /*0910*/  IMAD R7, R84, UR9, R7 ;  /* 0x0000000954077c24 */ /* 0x000fe2000f8e0207 */
[----:B------:R-:W-:Y:S01]  /*0920*/  IADD3 R41, R51, R41, RZ ;  /* 0x0000002933297210 */ /* 0x000fe20007ffe0ff */
[----:B------:R-:W-:Y:S01]  /*0930*/  IMAD.WIDE.U32 R48, R93, UR6, RZ ;  /* 0x000000065d307c25 */ /* 0x000fe2000f8e00ff */
[----:B------:R-:W-:-:S02]  /*0940*/  ULDC UR6, c[0x0][0x224] ;  /* 0x0000890000067ab9 */ /* 0x000fc40000000800 */
[----:B------:R-:W-:Y:S01]  /*0950*/  MOV R37, UR6 ;  /* 0x0000000600257c02 */ /* 0x000fe20008000f00 */
[----:B------:R-:W-:Y:S02]  /*0960*/  IMAD.MOV.U32 R87, RZ, RZ, RZ ;  /* 0x000000ffff577224 */ /* 0x000fe400078e00ff */
[----:B------:R-:W-:Y:S02]  /*0970*/  IMAD.MOV.U32 R89, RZ, RZ, RZ ;  /* 0x000000ffff597224 */ /* 0x000fe400078e00ff */
[----:B------:R-:W-:Y:S02]  /*0980*/  IMAD.IADD R39, R49, 0x1, R39 ;  /* 0x0000000131277824 */ /* 0x000fe400078e0227 */
[----:B-1----:R-:W-:-:S04]  /*0990*/  IMAD R0, R4, UR15, RZ ;  /* 0x0000000f04007c24 */ /* 0x002fc8000f8e02ff */
[----:B------:R-:W-:Y:S02]  /*09a0*/  IMAD R5, R5, UR14, R0 ;  /* 0x0000000e05057c24 */ /* 0x000fe4000f8e0200 */
[----:B0-----:R-:W-:Y:S01]  /*09b0*/  IMAD.WIDE.U32 R2, R4, UR14, R52 ;  /* 0x0000000e04027c25 */ /* 0x001fe2000f8e0034 */
[C---:B------:R-:W-:Y:S01]  /*09c0*/  SHF.L.U32 R31, R52.reuse, 0x2, RZ ;  /* 0x00000002341f7819 */ /* 0x040fe200000006ff */
[----:B---3--:R-:W-:Y:S01]  /*09d0*/  ULEA UR5, UR5, UR4, 0x18 ;  /* 0x0000000405057291 */ /* 0x008fe2000f8ec03f */
[----:B------:R-:W-:Y:S01]  /*09e0*/  LOP3.LUT R36, R52, 0x1f, RZ, 0xc0, !PT ;  /* 0x0000001f34247812 */ /* 0x000fe200078ec0ff */
[----:B------:R-:W-:Y:S01]  /*09f0*/  IMAD.IADD R3, R3, 0x1, R5 ;  /* 0x0000000103037824 */ /* 0x000fe200078e0205 */
[----:B------:R-:W-:Y:S01]  /*0a00*/  LOP3.LUT R61, R31, 0xffffff80, RZ, 0xc0, !PT ;  /* 0xffffff801f3d7812 */ /* 0x000fe200078ec0ff */
[----:B------:R-:W-:Y:S01]  /*0a10*/  UMOV UR4, URZ ;  /* 0x0000003f00047c82 */ /* 0x000fe20008000000 */
[----:B------:R-:W-:Y:S01]  /*0a20*/  IMAD.WIDE.U32 R2, R84, UR8, R2 ;  /* 0x0000000854027c25 */ /* 0x000fe2000f8e0002 */
[----:B------:R-:W-:Y:S01]  /*0a30*/  ULDC.64 UR8, c[0x0][0x3d0] ;  /* 0x0000f40000087ab9 */ /* 0x000fe20000000a00 */
[----:B------:R-:W-:-:S02]  /*0a40*/  LOP3.LUT R60, R61, 0x1f, R52, 0xf8, !PT ;  /* 0x0000001f3d3c7812 */ /* 0x000fc400078ef834 */
[----:B------:R-:W-:Y:S01]  /*0a50*/  VIADD R31, R31, UR5 ;  /* 0x000000051f1f7c36 */ /* 0x000fe20008000000 */
[----:B------:R-:W-:Y:S02]  /*0a60*/  IADD3 R3, R3, R7, RZ ;  /* 0x0000000703037210 */ /* 0x000fe40007ffe0ff */
[C---:B------:R-:W-:Y:S02]  /*0a70*/  LEA R27, P0, R2.reuse, UR8, 0x2 ;  /* 0x00000008021b7c11 */ /* 0x040fe4000f8010ff */
[----:B------:R-:W-:Y:S02]  /*0a80*/  SHF.R.S32.HI R61, RZ, 0x1f, R60 ;  /* 0x0000001fff3d7819 */ /* 0x000fe4000001143c */
[----:B------:R-:W-:Y:S02]  /*0a90*/  LEA.HI.X R2, R2, UR9, R3, 0x2, P0 ;  /* 0x0000000902027c11 */ /* 0x000fe400080f1403 */
[C---:B------:R-:W-:Y:S02]  /*0aa0*/  IADD3 R29, P0, R27.reuse, -0x100, RZ ;  /* 0xffffff001b1d7810 */ /* 0x040fe40007f1e0ff */
[----:B------:R-:W-:-:S02]  /*0ab0*/  IADD3 R27, P1, R27, -0x80, RZ ;  /* 0xffffff801b1b7810 */ /* 0x000fc40007f3e0ff */
[C---:B------:R-:W-:Y:S02]  /*0ac0*/  LOP3.LUT R30, R60.reuse, 0x20, RZ, 0xfc, !PT ;  /* 0x000000203c1e7812 */ /* 0x040fe400078efcff */
[C---:B------:R-:W-:Y:S02]  /*0ad0*/  LOP3.LUT R28, R60.reuse, 0x40, RZ, 0xfc, !PT ;  /* 0x000000403c1c7812 */ /* 0x040fe400078efcff */
[----:B------:R-:W-:Y:S02]  /*0ae0*/  LOP3.LUT R26, R60, 0x60, RZ, 0xfc, !PT ;  /* 0x000000603c1a7812 */ /* 0x000fe400078efcff */
[C---:B------:R-:W-:Y:S02]  /*0af0*/  IADD3.X R25, R2.reuse, -0x1, RZ, P0, !PT ;  /* 0xffffffff02197810 */ /* 0x040fe400007fe4ff */
[----:B--2---:R-:W-:-:S07]  /*0b00*/  IADD3.X R24, R2, -0x1, RZ, P1, !PT ;  /* 0xffffffff02187810 */ /* 0x004fce0000ffe4ff */
.L_x_10134:
[----:B------:R-:W-:Y:S01]  /*0b10*/  BAR.SYNC.DEFER_BLOCKING 0x0 ;  /* 0x0000000000007b1d */ /* 0x000fe20000010000 */
[----:B------:R-:W-:Y:S02]  /*0b20*/  LEA R62, R37, 0xffffff80, 0x7 ;  /* 0xffffff80253e7811 */ /* 0x000fe400078e38ff */
[----:B--2---:R-:W-:Y:S02]  /*0b30*/  LEA R2, P4, R60, R85, 0x1 ;  /* 0x000000553c027211 */ /* 0x004fe400078808ff */
[----:B------:R-:W-:Y:S01]  /*0b40*/  PRMT R7, RZ, 0x7610, R7 ;  /* 0x00007610ff077816 */ /* 0x000fe20000000007 */
[----:B------:R-:W-:Y:S01]  /*0b50*/  ULDC UR7, c[0x0][0x218] ;  /* 0x0000860000077ab9 */ /* 0x000fe20000000800 */
[----:B------:R-:W-:Y:S01]  /*0b60*/  PRMT R9, RZ, 0x7610, R9 ;  /* 0x00007610ff097816 */ /* 0x000fe20000000009 */
[----:B0-----:R-:W0:Y:S01]  /*0b70*/  LDC R20, c[0x0][0x224] ;  /* 0x00008900ff147b82 */ /* 0x001e220000000800 */
[----:B------:R-:W-:Y:S01]  /*0b80*/  IADD3 R23, -R62, UR7, RZ ;  /* 0x000000073e177c10 */ /* 0x000fe2000fffe1ff */
[----:B------:R-:W-:Y:S01]  /*0b90*/  ULDC.64 UR8, c[0x0][0x2a8] ;  /* 0x0000aa0000087ab9 */ /* 0x000fe20000000a00 */
[----:B------:R-:W-:-:S02]  /*0ba0*/  PRMT R11, RZ, 0x7610, R11 ;  /* 0x00007610ff0b7816 */ /* 0x000fc4000000000b */
[-C--:B------:R-:W-:Y:S02]  /*0bb0*/  ISETP.GE.AND P0, PT, R60, R23.reuse, PT ;  /* 0x000000173c00720c */ /* 0x080fe40003f06270 */
[-C--:B------:R-:W-:Y:S02]  /*0bc0*/  ISETP.GE.AND P1, PT, R30, R23.reuse, PT ;  /* 0x000000171e00720c */ /* 0x080fe40003f26270 */
[-C--:B------:R-:W-:Y:S02]  /*0bd0*/  ISETP.GE.AND P2, PT, R28, R23.reuse, PT ;  /* 0x000000171c00720c */ /* 0x080fe40003f46270 */
[----:B------:R-:W-:Y:S02]  /*0be0*/  ISETP.GE.AND P3, PT, R26, R23, PT ;  /* 0x000000171a00720c */ /* 0x000fe40003f66270 */
[----:B------:R-:W-:Y:S02]  /*0bf0*/  PRMT R13, RZ, 0x7610, R13 ;  /* 0x00007610ff0d7816 */ /* 0x000fe4000000000d */
[----:B------:R-:W-:-:S05]  /*0c00*/  LEA.HI.X R3, R60, R47, R61, 0x1, P4 ;  /* 0x0000002f3c037211 */ /* 0x000fca00020f0c3d */
[----:B------:R-:W2:Y:S04]  /*0c10*/  @!P0 LDG.E.U16 R7, desc[UR12][R2.64] ;  /* 0x0000000c02078981 */ /* 0x000ea8000c1e1500 */
[----:B------:R-:W3:Y:S04]  /*0c20*/  @!P1 LDG.E.U16 R9, desc[UR12][R2.64+0x40] ;  /* 0x0000400c02099981 */ /* 0x000ee8000c1e1500 */
[----:B------:R-:W4:Y:S04]  /*0c30*/  @!P2 LDG.E.U16 R11, desc[UR12][R2.64+0x80] ;  /* 0x0000800c020ba981 */ /* 0x000f28000c1e1500 */
[----:B------:R-:W4:Y:S01]  /*0c40*/  @!P3 LDG.E.U16 R13, desc[UR12][R2.64+0xc0] ;  /* 0x0000c00c020db981 */ /* 0x000f22000c1e1500 */
[----:B------:R-:W-:-:S02]  /*0c50*/  LEA R22, R45, UR5, 0x1 ;  /* 0x000000052d167c11 */ /* 0x000fc4000f8e08ff */
[----:B------:R-:W-:Y:S02]  /*0c60*/  LEA R21, R45, UR5, 0x3 ;  /* 0x000000052d157c11 */ /* 0x000fe4000f8e18ff */
[----:B------:R-:W-:Y:S02]  /*0c70*/  LEA R4, P0, R60, R46, 0x1 ;  /* 0x0000002e3c047211 */ /* 0x000fe400078008ff */
[-C--:B------:R-:W-:Y:S02]  /*0c80*/  ISETP.GE.AND P1, PT, R30, R23.reuse, PT ;  /* 0x000000171e00720c */ /* 0x080fe40003f26270 */
[C---:B------:R-:W-:Y:S02]  /*0c90*/  LEA.HI.X R5, R60.reuse, R44, R61, 0x1, P0 ;  /* 0x0000002c3c057211 */ /* 0x040fe400000f0c3d */
[-C--:B------:R-:W-:Y:S02]  /*0ca0*/  ISETP.GE.AND P0, PT, R60, R23.reuse, PT ;  /* 0x000000173c00720c */ /* 0x080fe40003f06270 */
[----:B------:R-:W-:-:S02]  /*0cb0*/  ISETP.GE.AND P2, PT, R28, R23, PT ;  /* 0x000000171c00720c */ /* 0x000fc40003f46270 */
        /* <DEDUP_REMOVED lines=8> */
[----:B-1----:R1:W-:Y:S01]  /*0d40*/  STS.U16 [R22+0xc0], R13 ;  /* 0x0000c00d16007388 */ /* 0x0023e20000000400 */
[----:B------:R-:W-:-:S03]  /*0d50*/  NOP ;  /* 0x0000000000007918 */ /* 0x000fc60000000000 */
[----:B------:R-:W-:Y:S01]  /*0d60*/  LDS.64 R64, [R21] ;  /* 0x0000000015407984 */ /* 0x000fe20000000a00 */
[----:B------:R-:W-:Y:S06]  /*0d70*/  BAR.SYNC.DEFER_BLOCKING 0x0 ;  /* 0x0000000000007b1d */ /* 0x000fec0000010000 */
[----:B------:R-:W2:Y:S04]  /*0d80*/  @!P0 LDG.E.U16 R15, desc[UR12][R4.64] ;  /* 0x0000000c040f8981 */ /* 0x000ea8000c1e1500 */
[----:B------:R-:W3:Y:S04]  /*0d90*/  @!P1 LDG.E.U16 R17, desc[UR12][R4.64+0x40] ;  /* 0x0000400c04119981 */ /* 0x000ee8000c1e1500 */
[----:B------:R-:W4:Y:S04]  /*0da0*/  @!P2 LDG.E.U16 R19, desc[UR12][R4.64+0x80] ;  /* 0x0000800c0413a981 */ /* 0x000f28000c1e1500 */
[----:B------:R-:W4:Y:S01]  /*0db0*/  @!P3 LDG.E.U16 R33, desc[UR12][R4.64+0xc0] ;  /* 0x0000c00c0421b981 */ /* 0x000f22000c1e1500 */
[----:B------:R-:W-:-:S02]  /*0dc0*/  LEA R10, P0, R60, R43, 0x1 ;  /* 0x0000002b3c0a7211 */ /* 0x000fc400078008ff */
[----:B-1----:R-:W-:Y:S02]  /*0dd0*/  PRMT R13, RZ, 0x7610, R13 ;  /* 0x00007610ff0d7816 */ /* 0x002fe4000000000d */
[C---:B------:R-:W-:Y:S02]  /*0de0*/  LEA.HI.X R11, R60.reuse, R42, R61, 0x1, P0 ;  /* 0x0000002a3c0b7211 */ /* 0x040fe400000f0c3d */
[-C--:B------:R-:W-:Y:S02]  /*0df0*/  ISETP.GE.AND P0, PT, R60, R23.reuse, PT ;  /* 0x000000173c00720c */ /* 0x080fe40003f06270 */
[-C--:B------:R-:W-:Y:S02]  /*0e00*/  ISETP.GE.AND P1, PT, R30, R23.reuse, PT ;  /* 0x000000171e00720c */ /* 0x080fe40003f26270 */
[----:B------:R-:W-:Y:S01]  /*0e10*/  ISETP.GE.AND P2, PT, R26, R23, PT ;  /* 0x000000171a00720c */ /* 0x000fe20003f46270 */
        /* <DEDUP_REMOVED lines=8> */
[----:B------:R-:W-:Y:S01]  /*0ea0*/  BAR.SYNC.DEFER_BLOCKING 0x0 ;  /* 0x0000000000007b1d */ /* 0x000fe20000010000 */
[----:B------:R-:W-:-:S02]  /*0eb0*/  PRMT R17, RZ, 0x7610, R17 ;  /* 0x00007610ff117816 */ /* 0x000fc40000000011 */
[----:B---3--:R-:W-:-:S03]  /*0ec0*/  PRMT R33, RZ, 0x7610, R33 ;  /* 0x00007610ff217816 */ /* 0x008fc60000000021 */
[----:B------:R-:W2:Y:S01]  /*0ed0*/  @!P0 LDG.E.U16 R13, desc[UR12][R10.64] ;  /* 0x0000000c0a0d8981 */ /* 0x000ea2000c1e1500 */
[----:B------:R-:W-:-:S03]  /*0ee0*/  ISETP.GE.AND P0, PT, R28, R23, PT ;  /* 0x000000171c00720c */ /* 0x000fc60003f06270 */
[----:B------:R-:W3:Y:S04]  /*0ef0*/  @!P1 LDG.E.U16 R15, desc[UR12][R10.64+0x40] ;  /* 0x0000400c0a0f9981 */ /* 0x000ee8000c1e1500 */
[----:B------:R-:W4:Y:S06]  /*0f00*/  @!P2 LDG.E.U16 R33, desc[UR12][R10.64+0xc0] ;  /* 0x0000c00c0a21a981 */ /* 0x000f2c000c1e1500 */
[----:B------:R0:W4:Y:S01]  /*0f10*/  @!P0 LDG.E.U16 R17, desc[UR12][R10.64+0x80] ;  /* 0x0000800c0a118981 */ /* 0x000122000c1e1500 */
[----:B------:R-:W-:Y:S01]  /*0f20*/  ISETP.GE.AND P0, PT, R60, R23, PT ;  /* 0x000000173c00720c */ /* 0x000fe20003f06270 */
[C---:B-1----:R-:W-:Y:S01]  /*0f30*/  IMAD R0, R18.reuse, UR15, RZ ;  /* 0x0000000f12007c24 */ /* 0x042fe2000f8e02ff */
[----:B------:R-:W-:Y:S01]  /*0f40*/  SHF.R.S32.HI R63, RZ, 0x1f, R62 ;  /* 0x0000001fff3f7819 */ /* 0x000fe2000001143e */
[----:B------:R-:W-:-:S04]  /*0f50*/  IMAD.WIDE.U32 R4, R18, UR14, RZ ;  /* 0x0000000e12047c25 */ /* 0x000fc8000f8e00ff */
[----:B------:R-:W-:Y:S01]  /*0f60*/  IMAD R19, R19, UR14, R0 ;  /* 0x0000000e13137c24 */ /* 0x000fe2000f8e0200 */
[----:B------:R-:W-:-:S05]  /*0f70*/  MOV R8, R4 ;  /* 0x0000000400087202 */ /* 0x000fca0000000f00 */
[----:B------:R-:W-:Y:S01]  /*0f80*/  @!P0 IMAD.WIDE.U32 R6, R18, UR14, R62 ;  /* 0x0000000e12068c25 */ /* 0x000fe2000f8e003e */
[----:B------:R-:W-:-:S03]  /*0f90*/  IADD3 R9, R5, R19, RZ ;  /* 0x0000001305097210 */ /* 0x000fc60007ffe0ff */
[----:B------:R-:W-:Y:S02]  /*0fa0*/  @!P0 IMAD.IADD R7, R19, 0x1, R7 ;  /* 0x0000000113078824 */ /* 0x000fe400078e0207 */
[----:B------:R-:W-:Y:S02]  /*0fb0*/  IMAD R0, R90, UR8, RZ ;  /* 0x000000085a007c24 */ /* 0x000fe4000f8e02ff */
[----:B------:R-:W-:Y:S01]  /*0fc0*/  @!P0 IMAD.WIDE.U32 R4, R93, UR8, R6 ;  /* 0x000000085d048c25 */ /* 0x000fe2000f8e0006 */
[----:B0-----:R-:W-:-:S03]  /*0fd0*/  LEA R20, R20, UR4, 0x7 ;  /* 0x0000000414147c11 */ /* 0x001fc6000f8e38ff */
[----:B------:R-:W-:Y:S01]  /*0fe0*/  IMAD.WIDE.U32 R6, R93, UR8, R8 ;  /* 0x000000085d067c25 */ /* 0x000fe2000f8e0008 */
[----:B------:R-:W-:-:S03]  /*0ff0*/  @!P0 IADD3 R8, P1, R60, R4, RZ ;  /* 0x000000043c088210 */ /* 0x000fc60007f3e0ff */
[----:B------:R-:W-:Y:S01]  /*1000*/  IMAD R35, R93, UR9, R0 ;  /* 0x000000095d237c24 */ /* 0x000fe2000f8e0200 */
[----:B------:R-:W-:Y:S01]  /*1010*/  ULDC.64 UR8, c[0x0][0x318] ;  /* 0x0000c60000087ab9 */ /* 0x000fe20000000a00 */
[----:B------:R-:W-:Y:S02]  /*1020*/  SHF.R.S32.HI R19, RZ, 0x1f, R20 ;  /* 0x0000001fff137819 */ /* 0x000fe40000011414 */
[----:B------:R-:W-:Y:S02]  /*1030*/  IADD3 R0, P3, R20, R6, RZ ;  /* 0x0000000614007210 */ /* 0x000fe40007f7e0ff */
[----:B------:R-:W-:Y:S02]  /*1040*/  LEA R11, P2, R60, UR8, 0x1 ;  /* 0x000000083c0b7c11 */ /* 0x000fe4000f8408ff */
[----:B------:R-:W-:Y:S02]  /*1050*/  @!P0 IADD3.X R9, R61, R5, R35, P1, !PT ;  /* 0x000000053d098210 */ /* 0x000fe40000ffe423 */
[----:B------:R-:W-:-:S02]  /*1060*/  IADD3.X R5, R19, R35, R7, P3, !PT ;  /* 0x0000002313057210 */ /* 0x000fc40001ffe407 */
[----:B------:R-:W-:Y:S01]  /*1070*/  LEA.HI.X R4, R60, UR9, R61, 0x1, P2 ;  /* 0x000000093c047c11 */ /* 0x000fe200090f0c3d */
[----:B------:R-:W0:Y:S01]  /*1080*/  LDC.64 R34, c[0x0][0x2b0] ;  /* 0x0000ac00ff227b82 */ /* 0x000e220000000a00 */
[----:B------:R-:W-:-:S04]  /*1090*/  LEA R10, P2, R0, R11, 0x1 ;  /* 0x0000000b000a7211 */ /* 0x000fc800078408ff */
[----:B------:R-:W-:Y:S02]  /*10a0*/  LEA.HI.X R11, R0, R4, R5, 0x1, P2 ;  /* 0x00000004000b7211 */ /* 0x000fe400010f0c05 */
[----:B------:R-:W-:Y:S02]  /*10b0*/  @!P0 LEA R6, P1, R8, UR8, 0x1 ;  /* 0x0000000808068c11 */ /* 0x000fe4000f8208ff */
[-C--:B------:R-:W-:Y:S02]  /*10c0*/  ISETP.GE.AND P3, PT, R30, R23.reuse, PT ;  /* 0x000000171e00720c */ /* 0x080fe40003f66270 */
[----:B------:R-:W-:Y:S02]  /*10d0*/  @!P0 LEA.HI.X R7, R8, UR9, R9, 0x1, P1 ;  /* 0x0000000908078c11 */ /* 0x000fe400088f0c09 */
[----:B------:R-:W-:Y:S01]  /*10e0*/  ISETP.GE.AND P2, PT, R28, R23, PT ;  /* 0x000000171c00720c */ /* 0x000fe20003f46270 */
[----:B--2---:R1:W-:Y:S04]  /*10f0*/  STS.U16 [R22], R13 ;  /* 0x0000000d16007388 */ /* 0x0043e80000000400 */
[----:B---3--:R2:W-:Y:S04]  /*1100*/  STS.U16 [R22+0x40], R15 ;  /* 0x0000400f16007388 */ /* 0x0085e80000000400 */
[----:B----4-:R-:W-:Y:S04]  /*1110*/  STS.U16 [R22+0xc0], R33 ;  /* 0x0000c02116007388 */ /* 0x010fe80000000400 */
[----:B------:R3:W-:Y:S01]  /*1120*/  STS.U16 [R22+0x80], R17 ;  /* 0x0000801116007388 */ /* 0x0007e20000000400 */
[----:B------:R-:W-:-:S03]  /*1130*/  NOP ;  /* 0x0000000000007918 */ /* 0x000fc60000000000 */
[----:B------:R-:W-:Y:S01]  /*1140*/  LDS.64 R4, [R21] ;  /* 0x0000000015047984 */ /* 0x000fe20000000a00 */
[----:B------:R-:W-:Y:S01]  /*1150*/  ISETP.GE.AND P1, PT, R26, R23, PT ;  /* 0x000000171a00720c */ /* 0x000fe20003f26270 */
[----:B0-----:R-:W-:Y:S01]  /*1160*/  IMAD R0, R34, UR15, RZ ;  /* 0x0000000f22007c24 */ /* 0x001fe2000f8e02ff */
[----:B-1----:R-:W-:Y:S01]  /*1170*/  PRMT R13, RZ, 0x7610, R13 ;  /* 0x00007610ff0d7816 */ /* 0x002fe2000000000d */
[----:B------:R-:W-:Y:S01]  /*1180*/  BAR.SYNC.DEFER_BLOCKING 0x0 ;  /* 0x0000000000007b1d */ /* 0x000fe20000010000 */
[----:B--2---:R-:W-:Y:S02]  /*1190*/  PRMT R15, RZ, 0x7610, R15 ;  /* 0x00007610ff0f7816 */ /* 0x004fe4000000000f */
[----:B---3--:R-:W-:Y:S02]  /*11a0*/  PRMT R17, RZ, 0x7610, R17 ;  /* 0x00007610ff117816 */ /* 0x008fe40000000011 */
[----:B------:R-:W-:Y:S01]  /*11b0*/  PRMT R33, RZ, 0x7610, R33 ;  /* 0x00007610ff217816 */ /* 0x000fe20000000021 */
[----:B------:R-:W-:Y:S01]  /*11c0*/  @!P0 IMAD.MOV.U32 R8, RZ, RZ, R62 ;  /* 0x000000ffff088224 */ /* 0x000fe200078e003e */
[----:B------:R-:W-:Y:S01]  /*11d0*/  ULDC.64 UR8, c[0x0][0x2b8] ;  /* 0x0000ae0000087ab9 */ /* 0x000fe20000000a00 */
[----:B------:R0:W2:Y:S04]  /*11e0*/  @!P0 LDG.E.U16 R13, desc[UR12][R6.64] ;  /* 0x0000000c060d8981 */ /* 0x0000a8000c1e1500 */
[----:B------:R-:W3:Y:S04]  /*11f0*/  @!P3 LDG.E.U16 R15, desc[UR12][R10.64+-0xc0] ;  /* 0xffff400c0a0fb981 */ /* 0x000ee8000c1e1500 */
[----:B------:R-:W4:Y:S04]  /*1200*/  @!P2 LDG.E.U16 R17, desc[UR12][R10.64+-0x80] ;  /* 0xffff800c0a11a981 */ /* 0x000f28000c1e1500 */
[----:B------:R1:W4:Y:S01]  /*1210*/  @!P1 LDG.E.U16 R33, desc[UR12][R10.64+-0x40] ;  /* 0xffffc00c0a219981 */ /* 0x000322000c1e1500 */
[----:B------:R-:W-:Y:S01]  /*1220*/  @!P0 MOV R9, R63 ;  /* 0x0000003f00098202 */ /* 0x000fe20000000f00 */
[----:B------:R-:W-:-:S02]  /*1230*/  IMAD R35, R35, UR14, R0 ;  /* 0x0000000e23237c24 */ /* 0x000fc4000f8e0200 */
[----:B0-----:R-:W-:-:S04]  /*1240*/  IMAD.WIDE.U32 R6, R34, UR14, RZ ;  /* 0x0000000e22067c25 */ /* 0x001fc8000f8e00ff */
[----:B------:R-:W-:-:S04]  /*1250*/  @!P0 IMAD.WIDE.U32 R8, R34, UR14, R8 ;  /* 0x0000000e22088c25 */ /* 0x000fc8000f8e0008 */
[----:B------:R-:W-:Y:S01]  /*1260*/  IMAD.IADD R7, R7, 0x1, R35 ;  /* 0x0000000107077824 */ /* 0x000fe200078e0223 */
[----:B------:R-:W-:Y:S01]  /*1270*/  @!P0 IADD3 R9, R35, R9, RZ ;  /* 0x0000000923098210 */ /* 0x000fe20007ffe0ff */
[----:B------:R-:W-:Y:S02]  /*1280*/  IMAD R0, R90, UR8, RZ ;  /* 0x000000085a007c24 */ /* 0x000fe4000f8e02ff */
[----:B-1----:R-:W-:-:S04]  /*1290*/  IMAD.WIDE.U32 R10, R93, UR8, R6 ;  /* 0x000000085d0a7c25 */ /* 0x002fc8000f8e0006 */
[----:B------:R-:W-:-:S04]  /*12a0*/  @!P0 IMAD.WIDE.U32 R6, R93, UR8, R8 ;  /* 0x000000085d068c25 */ /* 0x000fc8000f8e0008 */
[----:B------:R-:W-:Y:S01]  /*12b0*/  IMAD R35, R93, UR9, R0 ;  /* 0x000000095d237c24 */ /* 0x000fe2000f8e0200 */
[----:B------:R-:W-:Y:S01]  /*12c0*/  ULDC.64 UR8, c[0x0][0x308] ;  /* 0x0000c20000087ab9 */ /* 0x000fe20000000a00 */
[----:B------:R-:W-:Y:S02]  /*12d0*/  IADD3 R0, P6, R20, R10, RZ ;  /* 0x0000000a14007210 */ /* 0x000fe40007fde0ff */
[C---:B------:R-:W-:Y:S02]  /*12e0*/  LEA R9, P4, R60.reuse, UR8, 0x1 ;  /* 0x000000083c097c11 */ /* 0x040fe4000f8808ff */
[C---:B------:R-:W-:Y:S02]  /*12f0*/  @!P0 IADD3 R12, P5, R60.reuse, R6, RZ ;  /* 0x000000063c0c8210 */ /* 0x040fe40007fbe0ff */
[----:B------:R-:W-:Y:S02]  /*1300*/  LEA.HI.X R10, R60, UR9, R61, 0x1, P4 ;  /* 0x000000093c0a7c11 */ /* 0x000fe4000a0f0c3d */
[----:B------:R-:W-:-:S02]  /*1310*/  IADD3.X R11, R19, R35, R11, P6, !PT ;  /* 0x00000023130b7210 */ /* 0x000fc400037fe40b */
[----:B------:R-:W-:Y:S02]  /*1320*/  LEA R8, P4, R0, R9, 0x1 ;  /* 0x0000000900087211 */ /* 0x000fe400078808ff */
[----:B------:R-:W-:Y:S02]  /*1330*/  @!P0 IADD3.X R7, R61, R7, R35, P5, !PT ;  /* 0x000000073d078210 */ /* 0x000fe40002ffe423 */
[----:B------:R-:W-:Y:S02]  /*1340*/  @!P0 LEA R6, P5, R12, UR8, 0x1 ;  /* 0x000000080c068c11 */ /* 0x000fe4000f8a08ff */
[--C-:B------:R-:W-:Y:S02]  /*1350*/  LEA.HI.X R9, R0, R10, R11.reuse, 0x1, P4 ;  /* 0x0000000a00097211 */ /* 0x100fe400020f0c0b */
[----:B------:R-:W-:Y:S02]  /*1360*/  PRMT R11, RZ, 0x7610, R11 ;  /* 0x00007610ff0b7816 */ /* 0x000fe4000000000b */
[----:B------:R-:W-:-:S02]  /*1370*/  PRMT R35, RZ, 0x7610, R35 ;  /* 0x00007610ff237816 */ /* 0x000fc40000000023 */
[----:B------:R-:W-:Y:S01]  /*1380*/  @!P0 LEA.HI.X R7, R12, UR9, R7, 0x1, P5 ;  /* 0x000000090c078c11 */ /* 0x000fe2000a8f0c07 */
[----:B--2---:R-:W-:Y:S04]  /*1390*/  STS.U16 [R22], R13 ;  /* 0x0000000d16007388 */ /* 0x004fe80000000400 */
[----:B---3--:R0:W-:Y:S04]  /*13a0*/  STS.U16 [R22+0x40], R15 ;  /* 0x0000400f16007388 */ /* 0x0081e80000000400 */
[----:B----4-:R1:W-:Y:S04]  /*13b0*/  STS.U16 [R22+0x80], R17 ;  /* 0x0000801116007388 */ /* 0x0103e80000000400 */
[----:B------:R-:W-:Y:S01]  /*13c0*/  STS.U16 [R22+0xc0], R33 ;  /* 0x0000c02116007388 */ /* 0x000fe20000000400 */
[----:B------:R-:W-:-:S03]  /*13d0*/  NOP ;  /* 0x0000000000007918 */ /* 0x000fc60000000000 */
[----:B------:R-:W2:Y:S01]  /*13e0*/  LDS.64 R66, [R21] ;  /* 0x0000000015427984 */ /* 0x000ea20000000a00 */
[----:B------:R-:W-:Y:S01]  /*13f0*/  BAR.SYNC.DEFER_BLOCKING 0x0 ;  /* 0x0000000000007b1d */ /* 0x000fe20000010000 */
[----:B0-----:R-:W-:Y:S02]  /*1400*/  PRMT R15, RZ, 0x7610, R15 ;  /* 0x00007610ff0f7816 */ /* 0x001fe4000000000f */
[----:B-1----:R-:W-:-:S03]  /*1410*/  PRMT R17, RZ, 0x7610, R17 ;  /* 0x00007610ff117816 */ /* 0x002fc60000000011 */
[----:B------:R-:W3:Y:S04]  /*1420*/  @!P0 LDG.E.U16 R11, desc[UR12][R6.64] ;  /* 0x0000000c060b8981 */ /* 0x000ee8000c1e1500 */
[----:B------:R-:W4:Y:S04]  /*1430*/  @!P3 LDG.E.U16 R15, desc[UR12][R8.64+-0xc0] ;  /* 0xffff400c080fb981 */ /* 0x000f28000c1e1500 */
[----:B------:R-:W4:Y:S04]  /*1440*/  @!P2 LDG.E.U16 R35, desc[UR12][R8.64+-0x80] ;  /* 0xffff800c0823a981 */ /* 0x000f28000c1e1500 */
[----:B------:R0:W4:Y:S01]  /*1450*/  @!P1 LDG.E.U16 R17, desc[UR12][R8.64+-0x40] ;  /* 0xffffc00c08119981 */ /* 0x000122000c1e1500 */
[----:B--2---:R-:W-:-:S02]  /*1460*/  SHF.L.U32 R12, R67, 0x10, RZ ;  /* 0x00000010430c7819 */ /* 0x004fc400000006ff */
[----:B------:R-:W-:Y:S02]  /*1470*/  PRMT R14, R67, 0x7632, R14 ;  /* 0x00007632430e7816 */ /* 0x000fe4000000000e */
[----:B------:R-:W-:Y:S02]  /*1480*/  PRMT R13, R66, 0x7632, R13 ;  /* 0x00007632420d7816 */ /* 0x000fe4000000000d */
[----:B------:R-:W-:Y:S01]  /*1490*/  SHF.L.U32 R14, R14, 0x10, RZ ;  /* 0x000000100e0e7819 */ /* 0x000fe200000006ff */
[----:B0-----:R-:W-:Y:S01]  /*14a0*/  FMUL.FTZ R9, R12, -1.4426950216293334961 ;  /* 0xbfb8aa3b0c097820 */ /* 0x001fe20000410000 */
[----:B------:R-:W-:-:S03]  /*14b0*/  IMAD.U32 R0, R66, 0x10000, RZ ;  /* 0x0001000042007824 */ /* 0x000fc600078e00ff */
[----:B------:R-:W-:Y:S01]  /*14c0*/  FMUL.FTZ R18, R14, -1.4426950216293334961 ;  /* 0xbfb8aa3b0e127820 */ /* 0x000fe20000410000 */
[----:B------:R-:W-:Y:S01]  /*14d0*/  IMAD.U32 R13, R13, 0x10000, RZ ;  /* 0x000100000d0d7824 */ /* 0x000fe200078e00ff */
[----:B------:R-:W-:Y:S01]  /*14e0*/  MUFU.EX2 R9, R9 ;  /* 0x0000000900097308 */ /* 0x000fe20000000800 */
[----:B------:R-:W-:Y:S02]  /*14f0*/  FMUL.FTZ R10, R0, -1.4426950216293334961 ;  /* 0xbfb8aa3b000a7820 */ /* 0x000fe40000410000 */
[----:B------:R-:W-:-:S05]  /*1500*/  FMUL.FTZ R8, R13, -1.4426950216293334961 ;  /* 0xbfb8aa3b0d087820 */ /* 0x000fca0000410000 */
[----:B------:R-:W0:Y:S08]  /*1510*/  MUFU.EX2 R18, R18 ;  /* 0x0000001200127308 */ /* 0x000e300000000800 */
[----:B------:R-:W-:Y:S08]  /*1520*/  MUFU.EX2 R10, R10 ;  /* 0x0000000a000a7308 */ /* 0x000ff00000000800 */
[----:B------:R-:W1:Y:S01]  /*1530*/  MUFU.EX2 R8, R8 ;  /* 0x0000000800087308 */ /* 0x000e620000000800 */
[----:B0-----:R-:W-:-:S07]  /*1540*/  FADD.FTZ R71, R18, 1 ;  /* 0x3f80000012477421 */ /* 0x001fce0000010000 */
[----:B------:R-:W-:Y:S01]  /*1550*/  MUFU.RCP R71, R71 ;  /* 0x0000004700477308 */ /* 0x000fe20000001000 */
[----:B-1----:R-:W-:Y:S01]  /*1560*/  FADD.FTZ R16, R8, 1 ;  /* 0x3f80000008107421 */ /* 0x002fe20000010000 */
[----:B------:R-:W0:Y:S06]  /*1570*/  S2UR UR6, SR_CgaCtaId ;  /* 0x00000000000679c3 */ /* 0x000e2c0000008800 */
[----:B------:R-:W-:Y:S01]  /*1580*/  MUFU.RCP R16, R16 ;  /* 0x0000001000107308 */ /* 0x000fe20000001000 */
[----:B------:R-:W-:-:S04]  /*1590*/  PRMT R34, R5, 0x7632, R34 ;  /* 0x0000763205227816 */ /* 0x000fc80000000022 */
[----:B------:R-:W-:Y:S02]  /*15a0*/  SHF.L.U32 R34, R34, 0x10, RZ ;  /* 0x0000001022227819 */ /* 0x000fe400000006ff */
[----:B------:R-:W-:Y:S01]  /*15b0*/  ISETP.NE.AND P1, PT, R52, RZ, PT ;  /* 0x000000ff3400720c */ /* 0x000fe20003f25270 */
[----:B------:R-:W-:Y:S02]  /*15c0*/  UMOV UR5, 0x400 ;  /* 0x0000040000057882 */ /* 0x000fe40000000000 */
[----:B0-----:R-:W-:Y:S01]  /*15d0*/  ULEA UR5, UR6, UR5, 0x18 ;  /* 0x0000000506057291 */ /* 0x001fe2000f8ec03f */
[----:B------:R-:W-:Y:S01]  /*15e0*/  IADD3 R66, P2, R60, R62, RZ ;  /* 0x0000003e3c427210 */ /* 0x000fe20007f5e0ff */
[----:B------:R-:W-:Y:S01]  /*15f0*/  BSSY B0, `(.L_x_10111) ;  /* 0x0000049000007945 */ /* 0x000fe20003800000 */
[----:B---3--:R-:W-:Y:S04]  /*1600*/  STS.U16 [R22], R11 ;  /* 0x0000000b16007388 */ /* 0x008fe80000000400 */
[----:B----4-:R-:W-:Y:S04]  /*1610*/  STS.U16 [R22+0x40], R15 ;  /* 0x0000400f16007388 */ /* 0x010fe80000000400 */
[----:B------:R-:W-:Y:S04]  /*1620*/  STS.U16 [R22+0x80], R35 ;  /* 0x0000802316007388 */ /* 0x000fe80000000400 */
[----:B------:R0:W-:Y:S01]  /*1630*/  STS.U16 [R22+0xc0], R17 ;  /* 0x0000c01116007388 */ /* 0x0001e20000000400 */
[----:B------:R-:W-:-:S03]  /*1640*/  NOP ;  /* 0x0000000000007918 */ /* 0x000fc60000000000 */
[----:B------:R-:W1:Y:S01]  /*1650*/  LDS.64 R6, [R21] ;  /* 0x0000000015067984 */ /* 0x000e620000000a00 */
[----:B0-----:R-:W-:Y:S01]  /*1660*/  FADD.FTZ R17, R9, 1 ;  /* 0x3f80000009117421 */ /* 0x001fe20000010000 */
[----:B------:R-:W-:-:S05]  /*1670*/  FADD.FTZ R15, R10, 1 ;  /* 0x3f8000000a0f7421 */ /* 0x000fca0000010000 */
[----:B------:R-:W0:Y:S08]  /*1680*/  MUFU.RCP R17, R17 ;  /* 0x0000001100117308 */ /* 0x000e300000001000 */
[----:B------:R-:W2:Y:S01]  /*1690*/  MUFU.RCP R15, R15 ;  /* 0x0000000f000f7308 */ /* 0x000ea20000001000 */
[C---:B------:R-:W-:Y:S01]  /*16a0*/  PRMT R35, R4.reuse, 0x7632, R35 ;  /* 0x0000763204237816 */ /* 0x040fe20000000023 */
[----:B------:R-:W-:Y:S01]  /*16b0*/  IMAD.U32 R11, R4, 0x10000, RZ ;  /* 0x00010000040b7824 */ /* 0x000fe200078e00ff */
[----:B------:R-:W-:-:S03]  /*16c0*/  SHF.L.U32 R10, R5, 0x10, RZ ;  /* 0x00000010050a7819 */ /* 0x000fc600000006ff */
[----:B------:R-:W-:Y:S01]  /*16d0*/  IMAD.U32 R35, R35, 0x10000, RZ ;  /* 0x0001000023237824 */ /* 0x000fe200078e00ff */
[C---:B-1----:R-:W-:Y:S02]  /*16e0*/  PRMT R69, R7.reuse, 0x7632, R69 ;  /* 0x0000763207457816 */ /* 0x042fe40000000045 */
[----:B------:R-:W-:Y:S01]  /*16f0*/  SHF.L.U32 R33, R7, 0x10, RZ ;  /* 0x0000001007217819 */ /* 0x000fe200000006ff */
[----:B0-----:R-:W-:Y:S01]  /*1700*/  FADD.FTZ R7, -R17, 1 ;  /* 0x3f80000011077421 */ /* 0x001fe20000010100 */
[C---:B------:R-:W-:Y:S01]  /*1710*/  PRMT R68, R6.reuse, 0x7632, R68 ;  /* 0x0000763206447816 */ /* 0x040fe20000000044 */
[----:B------:R-:W-:Y:S01]  /*1720*/  IMAD.U32 R32, R6, 0x10000, RZ ;  /* 0x0001000006207824 */ /* 0x000fe200078e00ff */
[----:B------:R-:W-:Y:S01]  /*1730*/  SHF.L.U32 R69, R69, 0x10, RZ ;  /* 0x0000001045457819 */ /* 0x000fe200000006ff */
[----:B------:R-:W-:Y:S01]  /*1740*/  FFMA.FTZ R9, R12, R7, 1 ;  /* 0x3f8000000c097423 */ /* 0x000fe20000010007 */
[----:B------:R-:W-:Y:S01]  /*1750*/  FADD.FTZ R7, -R71, 1 ;  /* 0x3f80000047077421 */ /* 0x000fe20000010100 */
[----:B------:R-:W-:-:S02]  /*1760*/  IMAD.U32 R68, R68, 0x10000, RZ ;  /* 0x0001000044447824 */ /* 0x000fc400078e00ff */
[----:B--2---:R-:W-:Y:S01]  /*1770*/  FADD.FTZ R5, -R15, 1 ;  /* 0x3f8000000f057421 */ /* 0x004fe20000010100 */
        /* <DEDUP_REMOVED lines=18> */
[----:B------:R-:W-:Y:S01]  /*18a0*/  BAR.SYNC.DEFER_BLOCKING 0x0 ;  /* 0x0000000000007b1d */ /* 0x000fe20000010000 */
[----:B------:R-:W-:-:S07]  /*18b0*/  IMAD.U32 R18, RZ, RZ, UR5 ;  /* 0x00000005ff127e24 */ /* 0x000fce000f8e00ff */
[----:B------:R-:W0:Y:S01]  /*18c0*/  LDC.64 R6, c[0x0][0x398] ;  /* 0x0000e600ff067b82 */ /* 0x000e220000000a00 */
[----:B------:R1:W-:Y:S01]  /*18d0*/  STS.64 [R21], R4 ;  /* 0x0000000415007388 */ /* 0x0003e20000000a00 */
[----:B------:R-:W-:-:S03]  /*18e0*/  NOP ;  /* 0x0000000000007918 */ /* 0x000fc60000000000 */
[----:B------:R-:W-:Y:S04]  /*18f0*/  LDS.U16 R73, [R22] ;  /* 0x0000000016497984 */ /* 0x000fe80000000400 */
[----:B------:R-:W-:Y:S04]  /*1900*/  LDS.U16 R75, [R22+0x40] ;  /* 0x00004000164b7984 */ /* 0x000fe80000000400 */
[----:B------:R-:W-:Y:S04]  /*1910*/  LDS.U16 R77, [R22+0x80] ;  /* 0x00008000164d7984 */ /* 0x000fe80000000400 */
[----:B------:R-:W-:Y:S04]  /*1920*/  LDS.U16 R79, [R22+0xc0] ;  /* 0x0000c000164f7984 */ /* 0x000fe80000000400 */
[----:B------:R-:W-:Y:S01]  /*1930*/  @!P1 STS [UR5+0x100], R23 ;  /* 0x00010017ff009988 */ /* 0x000fe20008000805 */
[----:B------:R-:W-:Y:S06]  /*1940*/  BAR.SYNC.DEFER_BLOCKING 0x0 ;  /* 0x0000000000007b1d */ /* 0x000fec0000010000 */
[----:B------:R-:W2:Y:S01]  /*1950*/  LDS R81, [R18+0x100] ;  /* 0x0001000012517984 */ /* 0x000ea20000000800 */
[----:B0-----:R-:W-:-:S02]  /*1960*/  IMAD R8, R6, UR15, RZ ;  /* 0x0000000f06087c24 */ /* 0x001fc4000f8e02ff */
[----:B-1----:R-:W-:-:S04]  /*1970*/  IMAD.WIDE.U32 R4, R6, UR14, RZ ;  /* 0x0000000e06047c25 */ /* 0x002fc8000f8e00ff */
[----:B------:R-:W-:Y:S02]  /*1980*/  IMAD R9, R7, UR14, R8 ;  /* 0x0000000e07097c24 */ /* 0x000fe4000f8e0208 */
[----:B------:R-:W-:-:S03]  /*1990*/  IMAD.X R67, R61, 0x1, R63, P2 ;  /* 0x000000013d437824 */ /* 0x000fc600010e063f */
[----:B------:R-:W-:Y:S02]  /*19a0*/  IADD3 R83, R5, R9, RZ ;  /* 0x0000000905537210 */ /* 0x000fe40007ffe0ff */
        /* <DEDUP_REMOVED lines=13> */
.L_x_10112:
[----:B------:R-:W-:Y:S05]  /*1a80*/  BSYNC B0 ;  /* 0x0000000000007941 */ /* 0x000fea0003800000 */
.L_x_10111:
        /* <DEDUP_REMOVED lines=9> */
[----:B0-----:R-:W-:Y:S01]  /*1b20*/  IMAD R8, R93, UR9, R6 ;  /* 0x000000095d087c24 */ /* 0x001fe2000f8e0206 */
[----:B------:R-:W-:Y:S01]  /*1b30*/  ULDC.64 UR8, c[0x0][0x3e8] ;  /* 0x0000fa0000087ab9 */ /* 0x000fe20000000a00 */
[----:B------:R-:W-:Y:S01]  /*1b40*/  IADD3 R6, P5, R20, R4, RZ ;  /* 0x0000000414067210 */ /* 0x000fe20007fbe0ff */
[----:B------:R-:W-:Y:S01]  /*1b50*/  FMUL.FTZ R9, R34, R71 ;  /* 0x0000004722097220 */ /* 0x000fe20000410000 */
[C---:B------:R-:W-:Y:S02]  /*1b60*/  LEA R7, P4, R60.reuse, UR8, 0x1 ;  /* 0x000000083c077c11 */ /* 0x040fe4000f8808ff */
[----:B------:R-:W-:Y:S02]  /*1b70*/  IADD3.X R5, R19, R8, R5, P5, !PT ;  /* 0x0000000813057210 */ /* 0x000fe40002ffe405 */
[----:B------:R-:W-:Y:S01]  /*1b80*/  LEA.HI.X R8, R60, UR9, R61, 0x1, P4 ;  /* 0x000000093c087c11 */ /* 0x000fe2000a0f0c3d */
[----:B------:R-:W-:Y:S01]  /*1b90*/  ULDC.64 UR8, c[0x0][0x320] ;  /* 0x0000c80000087ab9 */ /* 0x000fe20000000a00 */
[----:B------:R-:W-:-:S02]  /*1ba0*/  LEA R4, P4, R6, R7, 0x1 ;  /* 0x0000000706047211 */ /* 0x000fc400078808ff */
[----:B------:R-:W-:Y:S02]  /*1bb0*/  PRMT R17, R64, 0x7632, R17 ;  /* 0x0000763240117816 */ /* 0x000fe40000000011 */
[----:B------:R-:W-:Y:S01]  /*1bc0*/  LEA.HI.X R5, R6, R8, R5, 0x1, P4 ;  /* 0x0000000806057211 */ /* 0x000fe200020f0c05 */
[----:B------:R-:W-:Y:S01]  /*1bd0*/  FMUL.FTZ R6, R0, R15 ;  /* 0x0000000f00067220 */ /* 0x000fe20000410000 */
[C---:B------:R-:W-:Y:S01]  /*1be0*/  PRMT R0, R2.reuse, 0x7632, R0 ;  /* 0x0000763202007816 */ /* 0x040fe20000000000 */
[----:B------:R-:W-:Y:S01]  /*1bf0*/  IMAD.U32 R15, R2, 0x10000, RZ ;  /* 0x00010000020f7824 */ /* 0x000fe200078e00ff */
[----:B------:R-:W-:Y:S01]  /*1c00*/  PRMT R2, R3, 0x7632, R2 ;  /* 0x0000763203027816 */ /* 0x000fe20000000002 */
[----:B------:R0:W-:Y:S01]  /*1c10*/  @!P2 STG.E.U16 desc[UR12][R4.64+-0x80], R77 ;  /* 0xffff804d0400a986 */ /* 0x0001e2000c10150c */
[----:B------:R-:W-:Y:S01]  /*1c20*/  FMUL.FTZ R8, R13, R16 ;  /* 0x000000100d087220 */ /* 0x000fe20000410000 */
[----:B------:R-:W-:Y:S01]  /*1c30*/  SHF.L.U32 R3, R3, 0x10, RZ ;  /* 0x0000001003037819 */ /* 0x000fe200000006ff */
[----:B------:R-:W-:Y:S01]  /*1c40*/  IMAD.U32 R13, R0, 0x10000, RZ ;  /* 0x00010000000d7824 */ /* 0x000fe200078e00ff */
[----:B------:R0:W-:Y:S01]  /*1c50*/  @!P0 STG.E.U16 desc[UR12][R4.64+-0xc0], R75 ;  /* 0xffff404b04008986 */ /* 0x0001e2000c10150c */
[----:B------:R-:W-:Y:S01]  /*1c60*/  ISETP.NE.U32.AND P0, PT, RZ, UR8, PT ;  /* 0x00000008ff007c0c */ /* 0x000fe2000bf05070 */
[----:B------:R-:W-:Y:S01]  /*1c70*/  FMUL.FTZ R0, R11, R6 ;  /* 0x000000060b007220 */ /* 0x000fe20000410000 */
[----:B------:R-:W-:Y:S01]  /*1c80*/  SHF.L.U32 R7, R2, 0x10, RZ ;  /* 0x0000001002077819 */ /* 0x000fe200000006ff */
[----:B------:R0:W-:Y:S01]  /*1c90*/  @!P3 STG.E.U16 desc[UR12][R4.64+-0x40], R79 ;  /* 0xffffc04f0400b986 */ /* 0x0001e2000c10150c */
[----:B------:R-:W-:Y:S01]  /*1ca0*/  ISETP.NE.AND.EX P0, PT, RZ, UR9, PT, P0 ;  /* 0x00000009ff007c0c */ /* 0x000fe2000bf05300 */
[----:B------:R-:W-:Y:S01]  /*1cb0*/  FMUL.FTZ R11, R10, R70 ;  /* 0x000000460a0b7220 */ /* 0x000fe20000410000 */
[----:B------:R-:W-:Y:S01]  /*1cc0*/  PRMT R16, R65, 0x7632, R16 ;  /* 0x0000763241107816 */ /* 0x000fe20000000010 */
[--C-:B-----5:R-:W-:Y:S01]  /*1cd0*/  FADD.FTZ R15, R15, R86.reuse ;  /* 0x000000560f0f7221 */ /* 0x120fe20000010000 */
[--C-:B------:R-:W-:Y:S01]  /*1ce0*/  FADD.FTZ R14, R3, R86.reuse ;  /* 0x00000056030e7221 */ /* 0x100fe20000010000 */
[--C-:B------:R-:W-:Y:S01]  /*1cf0*/  FADD.FTZ R13, R13, R86.reuse ;  /* 0x000000560d0d7221 */ /* 0x100fe20000010000 */
[----:B------:R-:W-:Y:S01]  /*1d00*/  FADD.FTZ R12, R7, R86 ;  /* 0x00000056070c7221 */ /* 0x000fe20000010000 */
[----:B------:R-:W-:-:S06]  /*1d10*/  FMUL.FTZ R10, R35, R8 ;  /* 0x00000008230a7220 */ /* 0x000fcc0000410000 */
        /* <DEDUP_REMOVED lines=9> */
[----:B------:R-:W-:-:S05]  /*1db0*/  F2FP.BF16.F32.PACK_AB R7, R2, R33 ;  /* 0x000000210207723e */ /* 0x000fca00000010ff */
[----:B------:R-:W-:Y:S01]  /*1dc0*/  STS.64 [R21], R6 ;  /* 0x0000000615007388 */ /* 0x000fe20000000a00 */
[----:B------:R-:W-:-:S03]  /*1dd0*/  NOP ;  /* 0x0000000000007918 */ /* 0x000fc60000000000 */
[----:B------:R-:W-:Y:S01]  /*1de0*/  LDS.U16 R33, [R22] ;  /* 0x0000000016217984 */ /* 0x000fe20000000400 */
[C---:B0-----:R-:W-:Y:S02]  /*1df0*/  IMAD R8, R4.reuse, UR15, RZ ;  /* 0x0000000f04087c24 */ /* 0x041fe4000f8e02ff */
[----:B------:R-:W-:Y:S01]  /*1e00*/  IMAD.WIDE.U32 R2, R4, UR14, RZ ;  /* 0x0000000e04027c25 */ /* 0x000fe2000f8e00ff */
[----:B------:R-:W-:Y:S03]  /*1e10*/  LDS.U16 R35, [R22+0x40] ;  /* 0x0000400016237984 */ /* 0x000fe60000000400 */
[----:B------:R-:W-:Y:S01]  /*1e20*/  IMAD R5, R5, UR14, R8 ;  /* 0x0000000e05057c24 */ /* 0x000fe2000f8e0208 */
        /* <DEDUP_REMOVED lines=20> */
.L_x_10115:
[----:B------:R-:W-:Y:S05]  /*1f70*/  BSYNC B0 ;  /* 0x0000000000007941 */ /* 0x000fea0003800000 */
.L_x_10114:
[----:B------:R-:W-:Y:S01]  /*1f80*/  MOV R3, R75 ;  /* 0x0000004b00037202 */ /* 0x000fe20000000f00 */
[----:B------:R-:W-:Y:S01]  /*1f90*/  ULDC.64 UR10, c[0x0][0x2c8] ;  /* 0x0000b200000a7ab9 */ /* 0x000fe20000000a00 */
[----:B------:R-:W-:Y:S01]  /*1fa0*/  LEA R5, P4, R60, UR8, 0x1 ;  /* 0x000000083c057c11 */ /* 0x000fe2000f8808ff */
[----:B------:R-:W-:Y:S01]  /*1fb0*/  IMAD R4, R90, UR10, RZ ;  /* 0x0000000a5a047c24 */ /* 0x000fe2000f8e02ff */
[-C--:B------:R-:W-:Y:S01]  /*1fc0*/  ISETP.GE.AND P0, PT, R30, R73.reuse, PT ;  /* 0x000000491e00720c */ /* 0x080fe20003f06270 */
[C---:B------:R-:W-:Y:S01]  /*1fd0*/  IMAD.WIDE.U32 R2, R93.reuse, UR10, R2 ;  /* 0x0000000a5d027c25 */ /* 0x040fe2000f8e0002 */
[-C--:B------:R-:W-:Y:S02]  /*1fe0*/  ISETP.GE.AND P2, PT, R28, R73.reuse, PT ;  /* 0x000000491c00720c */ /* 0x080fe40003f46270 */
[----:B------:R-:W-:Y:S01]  /*1ff0*/  ISETP.GE.AND P3, PT, R26, R73, PT ;  /* 0x000000491a00720c */ /* 0x000fe20003f66270 */
[----:B0-----:R-:W-:Y:S01]  /*2000*/  IMAD R6, R93, UR11, R4 ;  /* 0x0000000b5d067c24 */ /* 0x001fe2000f8e0204 */
[----:B------:R-:W-:-:S04]  /*2010*/  IADD3 R4, P5, R20, R2, RZ ;  /* 0x0000000214047210 */ /* 0x000fc80007fbe0ff */
[----:B------:R-:W-:Y:S02]  /*2020*/  IADD3.X R3, R19, R6, R3, P5, !PT ;  /* 0x0000000613037210 */ /* 0x000fe40002ffe403 */
[----:B------:R-:W-:Y:S02]  /*2030*/  LEA.HI.X R6, R60, UR9, R61, 0x1, P4 ;  /* 0x000000093c067c11 */ /* 0x000fe4000a0f0c3d */
[----:B------:R-:W-:-:S04]  /*2040*/  LEA R2, P4, R4, R5, 0x1 ;  /* 0x0000000504027211 */ /* 0x000fc800078808ff */
[----:B------:R-:W-:-:S05]  /*2050*/  LEA.HI.X R3, R4, R6, R3, 0x1, P4 ;  /* 0x0000000604037211 */ /* 0x000fca00020f0c03 */
[----:B------:R0:W-:Y:S04]  /*2060*/  @!P0 STG.E.U16 desc[UR12][R2.64+-0xc0], R35 ;  /* 0xffff402302008986 */ /* 0x0001e8000c10150c */
[----:B------:R0:W-:Y:S04]  /*2070*/  @!P2 STG.E.U16 desc[UR12][R2.64+-0x80], R69 ;  /* 0xffff80450200a986 */ /* 0x0001e8000c10150c */
[----:B------:R0:W-:Y:S02]  /*2080*/  @!P3 STG.E.U16 desc[UR12][R2.64+-0x40], R71 ;  /* 0xffffc0470200b986 */ /* 0x0001e4000c10150c */
.L_x_10113:
[----:B------:R-:W1:Y:S01]  /*2090*/  LDC R5, c[0x0][0x21c] ;  /* 0x00008700ff057b82 */ /* 0x000e620000000800 */
[----:B0-----:R-:W-:Y:S01]  /*20a0*/  IMAD.U32 R2, R64, 0x10000, RZ ;  /* 0x0001000040027824 */ /* 0x001fe200078e00ff */
[----:B------:R-:W-:Y:S01]  /*20b0*/  SHF.L.U32 R3, R17, 0x10, RZ ;  /* 0x0000001011037819 */ /* 0x000fe200000006ff */
[----:B------:R-:W-:Y:S02]  /*20c0*/  IMAD.U32 R4, R65, 0x10000, RZ ;  /* 0x0001000041047824 */ /* 0x000fe400078e00ff */
[C---:B------:R-:W-:Y:S01]  /*20d0*/  FMUL.FTZ R8, R0.reuse, R88 ;  /* 0x0000005800087220 */ /* 0x040fe20000410000 */
[----:B------:R-:W-:Y:S01]  /*20e0*/  FFMA.FTZ R89, R0, R2, R89 ;  /* 0x0000000200597223 */ /* 0x000fe20000010059 */
[CC--:B------:R-:W-:Y:S01]  /*20f0*/  FMUL.FTZ R7, R10.reuse, R88.reuse ;  /* 0x000000580a077220 */ /* 0x0c0fe20000410000 */
[----:B------:R-:W-:Y:S01]  /*2100*/  FMUL.FTZ R6, R11, R88 ;  /* 0x000000580b067220 */ /* 0x000fe20000410000 */
[----:B------:R-:W-:Y:S02]  /*2110*/  IMAD.MOV.U32 R95, RZ, RZ, RZ ;  /* 0x000000ffff5f7224 */ /* 0x000fe400078e00ff */
[----:B------:R-:W-:Y:S01]  /*2120*/  FFMA.FTZ R2, R10, R3, R89 ;  /* 0x000000030a027223 */ /* 0x000fe20000010059 */
[----:B------:R-:W-:-:S03]  /*2130*/  SHF.L.U32 R89, R16, 0x10, RZ ;  /* 0x0000001010597819 */ /* 0x000fc600000006ff */
[----:B------:R-:W-:Y:S01]  /*2140*/  FFMA.FTZ R2, R11, R4, R2 ;  /* 0x000000040b027223 */ /* 0x000fe20000010002 */
[----:B------:R-:W-:-:S03]  /*2150*/  HFMA2.MMA R4, -RZ, RZ, 0, 0 ;  /* 0x00000000ff047435 */ /* 0x000fc600000001ff */
[----:B------:R-:W-:Y:S01]  /*2160*/  FFMA.FTZ R89, R9, R89, R2 ;  /* 0x0000005909597223 */ /* 0x000fe20000010002 */
[----:B------:R-:W-:Y:S01]  /*2170*/  CS2R R2, SRZ ;  /* 0x0000000000027805 */ /* 0x000fe2000001ff00 */
[----:B------:R-:W-:Y:S01]  /*2180*/  BAR.SYNC.DEFER_BLOCKING 0x0 ;  /* 0x0000000000007b1d */ /* 0x000fe20000010000 */
[----:B-1----:R-:W-:Y:S01]  /*2190*/  ISETP.GE.AND P0, PT, R5, 0x1, PT ;  /* 0x000000010500780c */ /* 0x002fe20003f06270 */
[----:B------:R-:W-:-:S12]  /*21a0*/  FMUL.FTZ R5, R9, R88 ;  /* 0x0000005809057220 */ /* 0x000fd80000410000 */
[----:B------:R-:W-:Y:S05]  /*21b0*/  @!P0 BRA `(.L_x_10116) ;  /* 0x0000001400e48947 */ /* 0x000fea0003800000 */
[----:B------:R-:W0:Y:S01]  /*21c0*/  LDC.64 R32, c[0x0][0x368] ;  /* 0x0000da00ff207b82 */ /* 0x000e220000000a00 */
[----:B------:R-:W-:Y:S01]  /*21d0*/  MOV R35, RZ ;  /* 0x000000ff00237202 */ /* 0x000fe20000000f00 */
[----:B------:R-:W-:Y:S01]  /*21e0*/  IMAD.MOV.U32 R34, RZ, RZ, R52 ;  /* 0x000000ffff227224 */ /* 0x000fe200078e0034 */
[----:B------:R-:W-:Y:S01]  /*21f0*/  ULDC.64 UR6, c[0x0][0x370] ;  /* 0x0000dc0000067ab9 */ /* 0x000fe20000000a00 */
[----:B------:R-:W-:Y:S01]  /*2200*/  SHF.L.U32 R80, R20, 0x2, RZ ;  /* 0x0000000214507819 */ /* 0x000fe200000006ff */
[----:B------:R-:W-:Y:S01]  /*2210*/  IMAD R69, R91, UR6, RZ ;  /* 0x000000065b457c24 */ /* 0x000fe2000f8e02ff */
[----:B------:R-:W-:Y:S01]  /*2220*/  MOV R95, RZ ;  /* 0x000000ff005f7202 */ /* 0x000fe20000000f00 */
[----:B------:R-:W-:Y:S01]  /*2230*/  IMAD.MOV.U32 R97, RZ, RZ, RZ ;  /* 0x000000ffff617224 */ /* 0x000fe200078e00ff */
[----:B------:R-:W1:Y:S01]  /*2240*/  LDC R92, c[0x0][0x224] ;  /* 0x00008900ff5c7b82 */ /* 0x000e620000000800 */
[----:B------:R-:W-:Y:S01]  /*2250*/  IMAD R69, R84, UR7, R69 ;  /* 0x0000000754457c24 */ /* 0x000fe2000f8e0245 */
[----:B------:R-:W-:Y:S01]  /*2260*/  IADD3 R76, P4, R80, R29, RZ ;  /* 0x0000001d504c7210 */ /* 0x000fe20007f9e0ff */
[----:B------:R-:W-:Y:S01]  /*2270*/  UMOV UR5, URZ ;  /* 0x0000003f00057c82 */ /* 0x000fe20008000000 */
[----:B------:R-:W-:Y:S01]  /*2280*/  ULDC UR22, c[0x0][0x224] ;  /* 0x0000890000167ab9 */ /* 0x000fe20000000800 */
[----:B------:R-:W-:Y:S01]  /*2290*/  ULDC UR23, c[0x0][0x21c] ;  /* 0x0000870000177ab9 */ /* 0x000fe20000000800 */
[----:B------:R-:W-:Y:S01]  /*22a0*/  ULDC.64 UR24, c[0x0][0x3d0] ;  /* 0x0000f40000187ab9 */ /* 0x000fe20000000a00 */
[----:B------:R-:W-:Y:S01]  /*22b0*/  ULDC.64 UR18, c[0x0][0x380] ;  /* 0x0000e00000127ab9 */ /* 0x000fe20000000a00 */
[----:B------:R-:W2:Y:S01]  /*22c0*/  LDC.64 R70, c[0x0][0x380] ;  /* 0x0000e000ff467b82 */ /* 0x000ea20000000a00 */
[----:B------:R-:W-:Y:S01]  /*22d0*/  ULDC.64 UR8, c[0x0][0x238] ;  /* 0x00008e0000087ab9 */ /* 0x000fe20000000a00 */
[----:B------:R-:W-:Y:S01]  /*22e0*/  ULDC.64 UR10, c[0x0][0x250] ;  /* 0x00009400000a7ab9 */ /* 0x000fe20000000a00 */
[----:B------:R-:W-:Y:S01]  /*22f0*/  ULDC.64 UR16, c[0x0][0x270] ;  /* 0x00009c0000107ab9 */ /* 0x000fe20000000a00 */
[----:B0-----:R-:W-:-:S04]  /*2300*/  IMAD R68, R32, UR15, RZ ;  /* 0x0000000f20447c24 */ /* 0x001fc8000f8e02ff */
[----:B------:R-:W0:Y:S01]  /*2310*/  LDC.64 R72, c[0x0][0x2d0] ;  /* 0x0000b400ff487b82 */ /* 0x000e220000000a00 */
[----:B------:R-:W-:-:S04]  /*2320*/  IMAD.WIDE.U32 R34, R32, UR14, R34 ;  /* 0x0000000e20227c25 */ /* 0x000fc8000f8e0022 */
[----:B------:R-:W-:-:S03]  /*2330*/  IMAD R33, R33, UR14, R68 ;  /* 0x0000000e21217c24 */ /* 0x000fc6000f8e0244 */
[----:B------:R-:W3:Y:S01]  /*2340*/  LDC.64 R74, c[0x0][0x2d8] ;  /* 0x0000b600ff4a7b82 */ /* 0x000ee20000000a00 */
[----:B------:R-:W-:Y:S02]  /*2350*/  IMAD.IADD R35, R35, 0x1, R33 ;  /* 0x0000000123237824 */ /* 0x000fe400078e0221 */
[----:B------:R-:W-:Y:S01]  /*2360*/  IMAD.WIDE.U32 R32, R84, UR6, R34 ;  /* 0x0000000654207c25 */ /* 0x000fe2000f8e0022 */
[----:B------:R-:W-:-:S04]  /*2370*/  ULDC.64 UR6, c[0x0][0x3d0] ;  /* 0x0000f40000067ab9 */ /* 0x000fc80000000a00 */
[----:B------:R-:W-:Y:S02]  /*2380*/  IADD3 R69, R33, R69, RZ ;  /* 0x0000004521457210 */ /* 0x000fe40007ffe0ff */
[----:B------:R-:W-:Y:S01]  /*2390*/  LEA R79, P2, R32, UR6, 0x2 ;  /* 0x00000006204f7c11 */ /* 0x000fe2000f8410ff */
[----:B------:R-:W-:Y:S01]  /*23a0*/  UMOV UR6, URZ ;  /* 0x0000003f00067c82 */ /* 0x000fe20008000000 */
[----:B------:R-:W-:Y:S02]  /*23b0*/  IADD3 R68, P0, R62, R32, RZ ;  /* 0x000000203e447210 */ /* 0x000fe40007f1e0ff */
[----:B------:R-:W-:Y:S01]  /*23c0*/  LEA.HI.X R33, R32, UR7, R69, 0x2, P2 ;  /* 0x0000000720217c11 */ /* 0x000fe200090f1445 */
[----:B------:R-:W-:Y:S01]  /*23d0*/  ULDC UR7, c[0x0][0x218] ;  /* 0x0000860000077ab9 */ /* 0x000fe20000000800 */
[----:B------:R-:W-:Y:S01]  /*23e0*/  SHF.L.U64.HI R32, R20, 0x2, R19 ;  /* 0x0000000214207819 */ /* 0x000fe20000010213 */
[----:B------:R-:W-:Y:S01]  /*23f0*/  IMAD.X R69, R63, 0x1, R69, P0 ;  /* 0x000000013f457824 */ /* 0x000fe200000e0645 */
[----:B------:R-:W-:-:S02]  /*2400*/  IADD3 R78, P0, P3, R79, -0x180, R80 ;  /* 0xfffffe804f4e7810 */ /* 0x000fc40007b1e050 */
[----:B------:R-:W-:Y:S01]  /*2410*/  IADD3 R80, P5, R80, R27, RZ ;  /* 0x0000001b50507210 */ /* 0x000fe20007fbe0ff */
[----:B------:R-:W-:Y:S01]  /*2420*/  IMAD.X R77, R32, 0x1, R25, P4 ;  /* 0x00000001204d7824 */ /* 0x000fe200020e0619 */
[----:B------:R-:W-:Y:S02]  /*2430*/  ISETP.GE.AND P2, PT, R60, R23, PT ;  /* 0x000000173c00720c */ /* 0x000fe40003f46270 */
[----:B------:R-:W-:Y:S02]  /*2440*/  IADD3.X R79, R33, -0x1, R32, P0, P3 ;  /* 0xffffffff214f7810 */ /* 0x000fe400007e6420 */
[----:B-12---:R-:W-:-:S09]  /*2450*/  IADD3.X R81, R32, R24, RZ, P5, !PT ;  /* 0x0000001820517210 */ /* 0x006fd20002ffe4ff */
.L_x_10129:
[----:B------:R-:W-:Y:S01]  /*2460*/  SHF.R.S32.HI R96, RZ, 0x1f, R97 ;  /* 0x0000001fff607819 */ /* 0x000fe20000011461 */
[----:B--23--:R-:W-:Y:S01]  /*2470*/  IMAD.MOV.U32 R32, RZ, RZ, R50 ;  /* 0x000000ffff207224 */ /* 0x00cfe200078e0032 */
[----:B------:R-:W-:-:S03]  /*2480*/  MOV R33, R41 ;  /* 0x0000002900217202 */ /* 0x000fc60000000f00 */
[----:B------:R-:W-:Y:S02]  /*2490*/  IMAD R34, R96, UR8, RZ ;  /* 0x0000000860227c24 */ /* 0x000fe4000f8e02ff */
[----:B------:R-:W-:-:S04]  /*24a0*/  IMAD.WIDE.U32 R32, R97, UR8, R32 ;  /* 0x0000000861207c25 */ /* 0x000fc8000f8e0020 */
[----:B------:R-:W-:Y:S01]  /*24b0*/  IMAD R35, R97, UR9, R34 ;  /* 0x0000000961237c24 */ /* 0x000fe2000f8e0222 */
[----:B0-----:R-:W-:Y:S01]  /*24c0*/  LEA R82, P0, R32, R72, 0x2 ;  /* 0x0000004820527211 */ /* 0x001fe200078010ff */
[----:B------:R-:W-:Y:S02]  /*24d0*/  IMAD R34, R96, UR16, RZ ;  /* 0x0000001060227c24 */ /* 0x000fe4000f8e02ff */
[----:B------:R-:W-:Y:S01]  /*24e0*/  IMAD.IADD R33, R33, 0x1, R35 ;  /* 0x0000000121217824 */ /* 0x000fe200078e0223 */
[-C--:B------:R-:W-:Y:S01]  /*24f0*/  ISETP.GE.AND P3, PT, R28, R23.reuse, PT ;  /* 0x000000171c00720c */ /* 0x080fe20003f66270 */
[C---:B------:R-:W-:Y:S01]  /*2500*/  IMAD R35, R97.reuse, UR17, R34 ;  /* 0x0000001161237c24 */ /* 0x040fe2000f8e0222 */
[----:B------:R-:W-:Y:S02]  /*2510*/  ISETP.GE.AND P4, PT, R26, R23, PT ;  /* 0x000000171a00720c */ /* 0x000fe40003f86270 */
[----:B------:R-:W-:Y:S01]  /*2520*/  LEA.HI.X R83, R32, R73, R33, 0x2, P0 ;  /* 0x0000004920537211 */ /* 0x000fe200000f1421 */
[----:B------:R-:W-:Y:S01]  /*2530*/  IMAD.WIDE.U32 R32, R97, UR16, R60 ;  /* 0x0000001061207c25 */ /* 0x000fe2000f8e003c */
[----:B------:R-:W-:-:S02]  /*2540*/  ISETP.GE.AND P0, PT, R30, R23, PT ;  /* 0x000000171e00720c */ /* 0x000fc40003f06270 */
[----:B------:R-:W-:Y:S01]  /*2550*/  PRMT R101, RZ, 0x7610, R101 ;  /* 0x00007610ff657816 */ /* 0x000fe20000000065 */
[----:B------:R0:W2:Y:S01]  /*2560*/  LDG.E R94, desc[UR12][R82.64] ;  /* 0x0000000c525e7981 */ /* 0x0000a2000c1e1900 */
[----:B------:R-:W-:Y:S02]  /*2570*/  LEA R34, P5, R32, R40, 0x1 ;  /* 0x0000002820227211 */ /* 0x000fe400078a08ff */
[----:B------:R-:W-:Y:S02]  /*2580*/  IADD3 R33, R33, R35, RZ ;  /* 0x0000002321217210 */ /* 0x000fe40007ffe0ff */
[----:B------:R-:W-:Y:S02]  /*2590*/  PRMT R103, RZ, 0x7610, R103 ;  /* 0x00007610ff677816 */ /* 0x000fe40000000067 */
[----:B------:R-:W-:Y:S02]  /*25a0*/  PRMT R99, RZ, 0x7610, R99 ;  /* 0x00007610ff637816 */ /* 0x000fe40000000063 */
[----:B------:R-:W-:-:S02]  /*25b0*/  PRMT R105, RZ, 0x7610, R105 ;  /* 0x00007610ff697816 */ /* 0x000fc40000000069 */
[----:B------:R-:W-:-:S05]  /*25c0*/  LEA.HI.X R35, R32, R38, R33, 0x1, P5 ;  /* 0x0000002620237211 */ /* 0x000fca00028f0c21 */
[----:B------:R-:W4:Y:S04]  /*25d0*/  @!P0 LDG.E.U16 R101, desc[UR12][R34.64+0x40] ;  /* 0x0000400c22658981 */ /* 0x000f28000c1e1500 */
[----:B------:R-:W4:Y:S04]  /*25e0*/  @!P3 LDG.E.U16 R103, desc[UR12][R34.64+0x80] ;  /* 0x0000800c2267b981 */ /* 0x000f28000c1e1500 */
[----:B------:R-:W4:Y:S04]  /*25f0*/  @!P2 LDG.E.U16 R99, desc[UR12][R34.64] ;  /* 0x0000000c2263a981 */ /* 0x000f28000c1e1500 */
[----:B-1----:R1:W4:Y:S01]  /*2600*/  @!P4 LDG.E.U16 R105, desc[UR12][R34.64+0xc0] ;  /* 0x0000c00c2269c981 */ /* 0x002322000c1e1500 */
[----:B------:R-:W-:Y:S01]  /*2610*/  MOV R32, R48 ;  /* 0x0000003000207202 */ /* 0x000fe20000000f00 */
[----:B------:R-:W-:Y:S01]  /*2620*/  IMAD R98, R96, UR10, RZ ;  /* 0x0000000a60627c24 */ /* 0x000fe2000f8e02ff */
[----:B------:R-:W-:Y:S01]  /*2630*/  ISETP.NE.AND P3, PT, R52, RZ, PT ;  /* 0x000000ff3400720c */ /* 0x000fe20003f65270 */
[----:B------:R-:W-:Y:S01]  /*2640*/  IMAD.MOV.U32 R33, RZ, RZ, R39 ;  /* 0x000000ffff217224 */ /* 0x000fe200078e0027 */
[C---:B------:R-:W-:Y:S01]  /*2650*/  ISETP.GT.AND P0, PT, R37.reuse, 0x1, PT ;  /* 0x000000012500780c */ /* 0x040fe20003f04270 */
[----:B0-----:R-:W-:-:S02]  /*2660*/  VIADD R82, R37, 0xffffffff ;  /* 0xffffffff25527836 */ /* 0x001fc40000000000 */
[C---:B------:R-:W-:Y:S01]  /*2670*/  IMAD.WIDE.U32 R32, R97.reuse, UR10, R32 ;  /* 0x0000000a61207c25 */ /* 0x040fe2000f8e0020 */
[----:B------:R-:W-:Y:S02]  /*2680*/  ISETP.EQ.AND P0, PT, R36, RZ, P0 ;  /* 0x000000ff2400720c */ /* 0x000fe40000702270 */
[----:B------:R-:W-:Y:S01]  /*2690*/  LEA.HI R83, R82, R82, RZ, 0x1 ;  /* 0x0000005252537211 */ /* 0x000fe200078f08ff */
[----:B-1----:R-:W-:Y:S01]  /*26a0*/  IMAD R35, R97, UR11, R98 ;  /* 0x0000000b61237c24 */ /* 0x002fe2000f8e0262 */
[----:B---3--:R-:W-:Y:S02]  /*26b0*/  LEA R34, P4, R32, R74, 0x2 ;  /* 0x0000004a20227211 */ /* 0x008fe400078810ff */
[----:B------:R-:W-:Y:S01]  /*26c0*/  LOP3.LUT R83, R83, 0xfffffe, RZ, 0xc0, !PT ;  /* 0x00fffffe53537812 */ /* 0x000fe200078ec0ff */
[----:B------:R-:W-:-:S03]  /*26d0*/  IMAD.IADD R33, R33, 0x1, R35 ;  /* 0x0000000121217824 */ /* 0x000fc600078e0223 */
[----:B------:R-:W-:Y:S02]  /*26e0*/  IADD3 R82, R82, -R83, RZ ;  /* 0x8000005352527210 */ /* 0x000fe40007ffe0ff */
[----:B------:R-:W-:Y:S01]  /*26f0*/  LEA.HI.X R35, R32, R75, R33, 0x2, P4 ;  /* 0x0000004b20237211 */ /* 0x000fe200020f1421 */
[----:B------:R-:W0:Y:S01]  /*2700*/  @P0 LDC R100, c[0x0][0x21c] ;  /* 0x00008700ff640b82 */ /* 0x000e220000000800 */
[----:B------:R-:W-:Y:S01]  /*2710*/  IADD3 R83, R52, 0x200, RZ ;  /* 0x0000020034537810 */ /* 0x000fe20007ffe0ff */
[--C-:B------:R-:W-:Y:S02]  /*2720*/  @!P3 IMAD R83, R82, 0x100, R97.reuse ;  /* 0x000001005253b824 */ /* 0x100fe400078e0261 */
[----:B------:R-:W-:Y:S01]  /*2730*/  @P0 VIADD R32, R37, 0xfffffffe ;  /* 0xfffffffe25200836 */ /* 0x000fe20000000000 */
[----:B------:R1:W3:Y:S01]  /*2740*/  LDG.E R35, desc[UR12][R34.64] ;  /* 0x0000000c22237981 */ /* 0x0002e2000c1e1900 */
[----:B------:R-:W-:Y:S01]  /*2750*/  IMAD R111, R83, 0x4, R18 ;  /* 0x00000004536f7824 */ /* 0x000fe200078e0212 */
[----:B------:R-:W-:Y:S01]  /*2760*/  HFMA2.MMA R121, -RZ, RZ, 0, 0 ;  /* 0x00000000ff797435 */ /* 0x000fe200000001ff */
[----:B------:R-:W-:Y:S01]  /*2770*/  ISETP.NE.AND P4, PT, R52, 0x1f, PT ;  /* 0x0000001f3400780c */ /* 0x000fe20003f85270 */
[----:B0-----:R-:W-:-:S04]  /*2780*/  @P0 IMAD R33, R32, R100, R97 ;  /* 0x0000006420210224 */ /* 0x001fc800078e0261 */
[----:B------:R-:W-:Y:S01]  /*2790*/  @P0 IMAD.WIDE R32, R33, 0x8, R58 ;  /* 0x0000000821200825 */ /* 0x000fe200078e023a */
[----:B------:R-:W-:Y:S01]  /*27a0*/  SHF.L.U32 R100, R64, 0x10, RZ ;  /* 0x0000001040647819 */ /* 0x000fe200000006ff */
[----:B------:R-:W-:Y:S04]  /*27b0*/  BSSY B0, `(.L_x_10117) ;  /* 0x0000035000007945 */ /* 0x000fe80003800000 */
[----:B------:R-:W-:Y:S01]  /*27c0*/  FMUL.FTZ R119, R15, R100 ;  /* 0x000000640f777220 */ /* 0x000fe20000410000 */
[----:B--2---:R-:W-:-:S04]  /*27d0*/  FMUL.FTZ R98, R94, 1.4426950216293334961 ;  /* 0x3fb8aa3b5e627820 */ /* 0x004fc80000410000 */
[----:B------:R-:W-:-:S06]  /*27e0*/  FMUL.FTZ R106, R15, R98 ;  /* 0x000000620f6a7220 */ /* 0x000fcc0000410000 */
[----:B------:R-:W0:Y:S01]  /*27f0*/  MUFU.EX2 R106, R106 ;  /* 0x0000006a006a7308 */ /* 0x000e220000000800 */
[----:B----4-:R-:W-:Y:S04]  /*2800*/  STS.U16 [R22+0x40], R101 ;  /* 0x0000406516007388 */ /* 0x010fe80000000400 */
[----:B------:R-:W-:Y:S04]  /*2810*/  STS.U16 [R22+0x80], R103 ;  /* 0x0000806716007388 */ /* 0x000fe80000000400 */
[----:B------:R-:W-:Y:S04]  /*2820*/  STS.U16 [R22], R99 ;  /* 0x0000006316007388 */ /* 0x000fe80000000400 */
[----:B------:R-:W-:Y:S01]  /*2830*/  STS.U16 [R22+0xc0], R105 ;  /* 0x0000c06916007388 */ /* 0x000fe20000000400 */
[----:B------:R-:W-:-:S03]  /*2840*/  NOP ;  /* 0x0000000000007918 */ /* 0x000fc60000000000 */
[----:B------:R-:W2:Y:S04]  /*2850*/  LDS.64 R82, [R21] ;  /* 0x0000000015527984 */ /* 0x000ea80000000a00 */
[----:B0-----:R0:W-:Y:S01]  /*2860*/  STS [R111+0x548], R106 ;  /* 0x0005486a6f007388 */ /* 0x0011e20000000800 */
[----:B------:R-:W-:Y:S01]  /*2870*/  BAR.SYNC.DEFER_BLOCKING 0x0 ;  /* 0x0000000000007b1d */ /* 0x000fe20000010000 */
[-C--:B------:R-:W-:Y:S01]  /*2880*/  FMUL.FTZ R109, R13, R98.reuse ;  /* 0x000000620d6d7220 */ /* 0x080fe20000410000 */
[-C--:B------:R-:W-:Y:S01]  /*2890*/  FMUL.FTZ R107, R14, R98.reuse ;  /* 0x000000620e6b7220 */ /* 0x080fe20000410000 */
[----:B------:R-:W-:-:S03]  /*28a0*/  FMUL.FTZ R114, R12, R98 ;  /* 0x000000620c727220 */ /* 0x000fc60000410000 */
[----:B------:R3:W5:Y:S01]  /*28b0*/  @P0 LDG.E R121, desc[UR12][R32.64+0x4] ;  /* 0x0000040c20790981 */ /* 0x000762000c1e1900 */
[----:B--2---:R-:W-:Y:S01]  /*28c0*/  PRMT R113, R82, 0x7632, R113 ;  /* 0x0000763252717816 */ /* 0x004fe20000000071 */
[----:B-1----:R-:W-:-:S03]  /*28d0*/  IMAD.U32 R34, R83, 0x10000, RZ ;  /* 0x0001000053227824 */ /* 0x002fc600078e00ff */
[----:B------:R-:W-:Y:S01]  /*28e0*/  SHF.L.U32 R113, R113, 0x10, RZ ;  /* 0x0000001071717819 */ /* 0x000fe200000006ff */
[----:B---3--:R-:W-:-:S04]  /*28f0*/  FMUL.FTZ R32, R35, R34 ;  /* 0x0000002223207220 */ /* 0x008fc80000410000 */
[----:B------:R-:W-:Y:S01]  /*2900*/  FMUL.FTZ R101, R35, R113 ;  /* 0x0000007123657220 */ /* 0x000fe20000410000 */
[----:B------:R-:W-:-:S03]  /*2910*/  FMUL.FTZ R99, R11, R32 ;  /* 0x000000200b637220 */ /* 0x000fc60000410000 */
[----:B------:R-:W-:Y:S02]  /*2920*/  FMUL.FTZ R32, R10, R101 ;  /* 0x000000650a207220 */ /* 0x000fe40000410000 */
[----:B------:R1:W2:Y:S01]  /*2930*/  @P4 LDS R101, [R31+0xd4c] ;  /* 0x000d4c001f654984 */ /* 0x0002a20000000800 */
[----:B------:R-:W3:Y:S01]  /*2940*/  MUFU.EX2 R109, R109 ;  /* 0x0000006d006d7308 */ /* 0x000ee20000000800 */
[----:B------:R-:W-:-:S07]  /*2950*/  PRMT R102, R83, 0x7632, R102 ;  /* 0x0000763253667816 */ /* 0x000fce0000000066 */
[----:B------:R-:W4:Y:S01]  /*2960*/  MUFU.EX2 R107, R107 ;  /* 0x0000006b006b7308 */ /* 0x000f220000000800 */
[----:B------:R-:W-:-:S07]  /*2970*/  SHF.L.U32 R102, R102, 0x10, RZ ;  /* 0x0000001066667819 */ /* 0x000fce00000006ff */
[----:B------:R-:W1:Y:S01]  /*2980*/  MUFU.EX2 R114, R114 ;  /* 0x0000007200727308 */ /* 0x000e620000000800 */
[----:B------:R-:W-:Y:S02]  /*2990*/  IMAD.U32 R98, R17, 0x10000, RZ ;  /* 0x0001000011627824 */ /* 0x000fe400078e00ff */
[----:B------:R-:W-:Y:S01]  /*29a0*/  FMUL.FTZ R120, R35, R102 ;  /* 0x0000006623787220 */ /* 0x000fe20000410000 */
[----:B------:R-:W-:Y:S01]  /*29b0*/  SHF.L.U32 R104, R82, 0x10, RZ ;  /* 0x0000001052687819 */ /* 0x000fe200000006ff */
[----:B------:R-:W-:Y:S01]  /*29c0*/  IMAD.U32 R103, R16, 0x10000, RZ ;  /* 0x0001000010677824 */ /* 0x000fe200078e00ff */
[----:B------:R-:W-:Y:S01]  /*29d0*/  SHF.L.U32 R105, R65, 0x10, RZ ;  /* 0x0000001041697819 */ /* 0x000fe200000006ff */
[----:B------:R-:W-:Y:S01]  /*29e0*/  FMUL.FTZ R118, R13, R98 ;  /* 0x000000620d767220 */ /* 0x000fe20000410000 */
[----:B---3--:R-:W-:Y:S01]  /*29f0*/  FMUL.FTZ R82, R106, R109 ;  /* 0x0000006d6a527220 */ /* 0x008fe20000410000 */
[----:B------:R-:W-:Y:S01]  /*2a00*/  FMUL.FTZ R120, R9, R120 ;  /* 0x0000007809787220 */ /* 0x000fe20000410000 */
[----:B0-----:R-:W-:Y:S01]  /*2a10*/  FMUL.FTZ R111, R12, R103 ;  /* 0x000000670c6f7220 */ /* 0x001fe20000410000 */
[----:B------:R-:W-:Y:S01]  /*2a20*/  FMUL.FTZ R116, R14, R105 ;  /* 0x000000690e747220 */ /* 0x000fe20000410000 */
[----:B------:R-:W-:Y:S01]  /*2a30*/  FFMA.FTZ R33, R109, R119, R118 ;  /* 0x000000776d217223 */ /* 0x000fe20000010076 */
[----:B----4-:R-:W-:Y:S01]  /*2a40*/  FMUL.FTZ R123, R107, R82 ;  /* 0x000000526b7b7220 */ /* 0x010fe20000410000 */
[----:B------:R-:W-:Y:S01]  /*2a50*/  FMUL.FTZ R83, R35, R104 ;  /* 0x0000006823537220 */ /* 0x000fe20000410000 */
[----:B-1----:R-:W-:Y:S01]  /*2a60*/  FFMA.FTZ R117, R114, R120, R99 ;  /* 0x0000007872757223 */ /* 0x002fe20000010063 */
[----:B------:R-:W-:Y:S06]  /*2a70*/  @P4 BRA `(.L_x_10118) ;  /* 0x0000000000204947 */ /* 0x000fec0003800000 */
[----:B------:R-:W-:Y:S02]  /*2a80*/  ISETP.NE.AND P0, PT, R37, R92, PT ;  /* 0x0000005c2500720c */ /* 0x000fe40003f05270 */
[----:B--2---:R-:W-:-:S11]  /*2a90*/  MOV R101, 0x3f800000 ;  /* 0x3f80000000657802 */ /* 0x004fd60000000f00 */
[----:B------:R-:W-:-:S04]  /*2aa0*/  @P0 LEA.HI R82, R37, R37, RZ, 0x1 ;  /* 0x0000002525520211 */ /* 0x000fc800078f08ff */
[----:B------:R-:W-:-:S05]  /*2ab0*/  @P0 LOP3.LUT R82, R82, 0xfffffe, RZ, 0xc0, !PT ;  /* 0x00fffffe52520812 */ /* 0x000fca00078ec0ff */
[----:B------:R-:W-:-:S05]  /*2ac0*/  @P0 IMAD.IADD R82, R37, 0x1, -R82 ;  /* 0x0000000125520824 */ /* 0x000fca00078e0a52 */
[----:B------:R-:W-:-:S05]  /*2ad0*/  @P0 LEA R115, R82, R97, 0x8 ;  /* 0x0000006152730211 */ /* 0x000fca00078e40ff */
[----:B------:R-:W-:-:S05]  /*2ae0*/  @P0 IMAD R115, R115, 0x4, R18 ;  /* 0x0000000473730824 */ /* 0x000fca00078e0212 */
[----:B------:R0:W1:Y:S02]  /*2af0*/  @P0 LDS R101, [R115+0x548] ;  /* 0x0005480073650984 */ /* 0x0000640000000800 */
.L_x_10118:
[----:B------:R-:W-:Y:S05]  /*2b00*/  BSYNC B0 ;  /* 0x0000000000007941 */ /* 0x000fea0003800000 */
.L_x_10117:
[----:B-12---:R-:W-:Y:S01]  /*2b10*/  FMUL.FTZ R82, R114, R101 ;  /* 0x0000006572527220 */ /* 0x006fe20000410000 */
        /* <DEDUP_REMOVED lines=9> */
[----:B------:R-:W1:Y:S01]  /*2bb0*/  SHFL.UP PT, R33, R124, 0x1, RZ ;  /* 0x042000007c217989 */ /* 0x000e6200000e00ff */
[C---:B------:R-:W-:Y:S01]  /*2bc0*/  ISETP.NE.AND P5, PT, R36.reuse, 0x1f, PT ;  /* 0x0000001f2400780c */ /* 0x040fe20003fa5270 */
[----:B------:R-:W-:Y:S01]  /*2bd0*/  BSSY B0, `(.L_x_10119) ;  /* 0x000006a000007945 */ /* 0x000fe20003800000 */
[----:B------:R-:W-:Y:S01]  /*2be0*/  ISETP.GE.U32.AND P6, PT, R36, 0x18, PT ;  /* 0x000000182400780c */ /* 0x000fe20003fc6070 */
[----:B------:R-:W2:Y:S04]  /*2bf0*/  SHFL.UP PT, R82, R123, 0x1, RZ ;  /* 0x042000007b527989 */ /* 0x000ea800000e00ff */
[----:B------:R-:W3:Y:S04]  /*2c00*/  SHFL.DOWN PT, R83, R112, 0x1, 0x1f ;  /* 0x08201f0070537f89 */ /* 0x000ee800000e0000 */
[----:B------:R-:W4:Y:S04]  /*2c10*/  SHFL.DOWN PT, R110, R125, 0x1, 0x1f ;  /* 0x08201f007d6e7f89 */ /* 0x000f2800000e0000 */
[----:B-----5:R-:W-:Y:S01]  /*2c20*/  SHFL.IDX PT, R121, R121, RZ, 0x1f ;  /* 0x00001fff79797589 */ /* 0x020fe200000e0000 */
[C---:B-1----:R-:W-:Y:S01]  /*2c30*/  @P0 FFMA.FTZ R124, R123.reuse, R33, R124 ;  /* 0x000000217b7c0223 */ /* 0x042fe2000001007c */
[----:B--2---:R-:W-:-:S04]  /*2c40*/  @P0 FMUL.FTZ R123, R123, R82 ;  /* 0x000000527b7b0220 */ /* 0x004fc80000410000 */
[----:B------:R-:W1:Y:S01]  /*2c50*/  SHFL.UP PT, R33, R124, 0x2, RZ ;  /* 0x044000007c217989 */ /* 0x000e6200000e00ff */
[----:B------:R-:W-:Y:S01]  /*2c60*/  ISETP.GE.AND P0, PT, R45, 0x2, PT ;  /* 0x000000022d00780c */ /* 0x000fe20003f06270 */
[C---:B---3--:R-:W-:Y:S02]  /*2c70*/  @P5 FFMA.FTZ R112, R125.reuse, R83, R112 ;  /* 0x000000537d705223 */ /* 0x048fe40000010070 */
[----:B------:R-:W2:Y:S01]  /*2c80*/  SHFL.UP PT, R82, R123, 0x2, RZ ;  /* 0x044000007b527989 */ /* 0x000ea200000e00ff */
[----:B----4-:R-:W-:-:S03]  /*2c90*/  @P5 FMUL.FTZ R125, R125, R110 ;  /* 0x0000006e7d7d5220 */ /* 0x010fc60000410000 */
[----:B------:R-:W3:Y:S01]  /*2ca0*/  SHFL.DOWN PT, R83, R112, 0x2, 0x1f ;  /* 0x08401f0070537f89 */ /* 0x000ee200000e0000 */
[----:B------:R-:W-:-:S03]  /*2cb0*/  ISETP.GE.U32.AND P5, PT, R36, 0x1e, PT ;  /* 0x0000001e2400780c */ /* 0x000fc60003fa6070 */
[----:B------:R-:W4:Y:S02]  /*2cc0*/  SHFL.DOWN PT, R110, R125, 0x2, 0x1f ;  /* 0x08401f007d6e7f89 */ /* 0x000f2400000e0000 */
[C---:B-1----:R-:W-:Y:S01]  /*2cd0*/  @P0 FFMA.FTZ R124, R123.reuse, R33, R124 ;  /* 0x000000217b7c0223 */ /* 0x042fe2000001007c */
[----:B--2---:R-:W-:-:S04]  /*2ce0*/  @P0 FMUL.FTZ R123, R123, R82 ;  /* 0x000000527b7b0220 */ /* 0x004fc80000410000 */
[----:B------:R-:W1:Y:S01]  /*2cf0*/  SHFL.UP PT, R33, R124, 0x4, RZ ;  /* 0x048000007c217989 */ /* 0x000e6200000e00ff */
[----:B------:R-:W-:Y:S02]  /*2d00*/  ISETP.GE.AND P0, PT, R45, 0x4, PT ;  /* 0x000000042d00780c */ /* 0x000fe40003f06270 */
[C---:B---3--:R-:W-:Y:S01]  /*2d10*/  @!P5 FFMA.FTZ R112, R125.reuse, R83, R112 ;  /* 0x000000537d70d223 */ /* 0x048fe20000010070 */
[----:B------:R-:W2:Y:S01]  /*2d20*/  SHFL.UP PT, R82, R123, 0x4, RZ ;  /* 0x048000007b527989 */ /* 0x000ea200000e00ff */
[----:B----4-:R-:W-:-:S03]  /*2d30*/  @!P5 FMUL.FTZ R125, R125, R110 ;  /* 0x0000006e7d7dd220 */ /* 0x010fc60000410000 */
[----:B------:R-:W3:Y:S01]  /*2d40*/  SHFL.DOWN PT, R83, R112, 0x4, 0x1f ;  /* 0x08801f0070537f89 */ /* 0x000ee200000e0000 */
[----:B------:R-:W-:-:S03]  /*2d50*/  ISETP.GE.U32.AND P5, PT, R36, 0x1c, PT ;  /* 0x0000001c2400780c */ /* 0x000fc60003fa6070 */
[----:B------:R-:W4:Y:S02]  /*2d60*/  SHFL.DOWN PT, R110, R125, 0x4, 0x1f ;  /* 0x08801f007d6e7f89 */ /* 0x000f2400000e0000 */
[C---:B-1----:R-:W-:Y:S01]  /*2d70*/  @P0 FFMA.FTZ R124, R123.reuse, R33, R124 ;  /* 0x000000217b7c0223 */ /* 0x042fe2000001007c */
[----:B--2---:R-:W-:-:S04]  /*2d80*/  @P0 FMUL.FTZ R123, R123, R82 ;  /* 0x000000527b7b0220 */ /* 0x004fc80000410000 */
[----:B------:R-:W1:Y:S01]  /*2d90*/  SHFL.UP PT, R33, R124, 0x8, RZ ;  /* 0x050000007c217989 */ /* 0x000e6200000e00ff */
[----:B------:R-:W-:Y:S01]  /*2da0*/  ISETP.GE.AND P0, PT, R37, UR22, PT ;  /* 0x0000001625007c0c */ /* 0x000fe2000bf06270 */
[----:B------:R-:W-:Y:S02]  /*2db0*/  IMAD.MOV.U32 R82, RZ, RZ, 0x3f800000 ;  /* 0x3f800000ff527424 */ /* 0x000fe400078e00ff */
[C---:B---3--:R-:W-:Y:S01]  /*2dc0*/  @!P5 FFMA.FTZ R112, R125.reuse, R83, R112 ;  /* 0x000000537d70d223 */ /* 0x048fe20000010070 */
[----:B------:R-:W2:Y:S01]  /*2dd0*/  SHFL.UP PT, R122, R123, 0x8, RZ ;  /* 0x050000007b7a7989 */ /* 0x000ea200000e00ff */
[----:B------:R-:W-:Y:S01]  /*2de0*/  ISETP.NE.OR P0, PT, R36, RZ, P0 ;  /* 0x000000ff2400720c */ /* 0x000fe20000705670 */
[----:B----4-:R-:W-:Y:S02]  /*2df0*/  @!P5 FMUL.FTZ R125, R125, R110 ;  /* 0x0000006e7d7dd220 */ /* 0x010fe40000410000 */
[----:B------:R-:W3:Y:S01]  /*2e00*/  SHFL.DOWN PT, R117, R112, 0x8, 0x1f ;  /* 0x09001f0070757f89 */ /* 0x000ee200000e0000 */
[----:B------:R-:W-:-:S02]  /*2e10*/  ISETP.GE.AND P5, PT, R45, 0x8, PT ;  /* 0x000000082d00780c */ /* 0x000fc40003fa6270 */
[----:B------:R-:W-:Y:S01]  /*2e20*/  MOV R83, RZ ;  /* 0x000000ff00537202 */ /* 0x000fe20000000f00 */
[----:B0-----:R-:W0:Y:S01]  /*2e30*/  SHFL.DOWN PT, R115, R125, 0x8, 0x1f ;  /* 0x09001f007d737f89 */ /* 0x001e2200000e0000 */
[----:B------:R-:W-:-:S05]  /*2e40*/  LEA R110, R97, R18, 0x3 ;  /* 0x00000012616e7211 */ /* 0x000fca00078e18ff */
[----:B------:R-:W-:Y:S01]  /*2e50*/  @!P0 LDS.64 R82, [R110+0xdc8] ;  /* 0x000dc8006e528984 */ /* 0x000fe20000000a00 */
[----:B------:R-:W-:-:S03]  /*2e60*/  ISETP.GE.AND P0, PT, R45, 0x10, PT ;  /* 0x000000102d00780c */ /* 0x000fc60003f06270 */
[C---:B-1----:R-:W-:Y:S01]  /*2e70*/  @P5 FFMA.FTZ R124, R123.reuse, R33, R124 ;  /* 0x000000217b7c5223 */ /* 0x042fe2000001007c */
[----:B--2---:R-:W-:-:S04]  /*2e80*/  @P5 FMUL.FTZ R123, R123, R122 ;  /* 0x0000007a7b7b5220 */ /* 0x004fc80000410000 */
[----:B------:R-:W1:Y:S01]  /*2e90*/  SHFL.UP PT, R33, R124, 0x10, RZ ;  /* 0x060000007c217989 */ /* 0x000e6200000e00ff */
[----:B------:R-:W-:Y:S01]  /*2ea0*/  ISETP.GE.U32.AND P5, PT, R36, 0x10, PT ;  /* 0x000000102400780c */ /* 0x000fe20003fa6070 */
[C---:B---3--:R-:W-:Y:S02]  /*2eb0*/  @!P6 FFMA.FTZ R112, R125.reuse, R117, R112 ;  /* 0x000000757d70e223 */ /* 0x048fe40000010070 */
[----:B------:R-:W2:Y:S01]  /*2ec0*/  SHFL.UP PT, R122, R123, 0x10, RZ ;  /* 0x060000007b7a7989 */ /* 0x000ea200000e00ff */
[----:B0-----:R-:W-:-:S03]  /*2ed0*/  @!P6 FMUL.FTZ R125, R125, R115 ;  /* 0x000000737d7de220 */ /* 0x001fc60000410000 */
[----:B------:R-:W0:Y:S04]  /*2ee0*/  SHFL.DOWN PT, R117, R112, 0x10, 0x1f ;  /* 0x0a001f0070757f89 */ /* 0x000e2800000e0000 */
[----:B------:R-:W3:Y:S01]  /*2ef0*/  SHFL.DOWN PT, R115, R125, 0x10, 0x1f ;  /* 0x0a001f007d737f89 */ /* 0x000ee200000e0000 */
[C---:B-1----:R-:W-:Y:S01]  /*2f00*/  @P0 FFMA.FTZ R124, R123.reuse, R33, R124 ;  /* 0x000000217b7c0223 */ /* 0x042fe2000001007c */
[----:B--2---:R-:W-:-:S05]  /*2f10*/  @P0 FMUL.FTZ R123, R123, R122 ;  /* 0x0000007a7b7b0220 */ /* 0x004fca0000410000 */
[----:B------:R-:W-:Y:S01]  /*2f20*/  SHFL.UP PT, R124, R124, 0x1, RZ ;  /* 0x042000007c7c7989 */ /* 0x000fe200000e00ff */
[----:B0-----:R-:W-:-:S03]  /*2f30*/  @!P5 FFMA.FTZ R112, R125, R117, R112 ;  /* 0x000000757d70d223 */ /* 0x001fc60000010070 */
        /* <DEDUP_REMOVED lines=9> */
[----:B------:R-:W-:-:S04]  /*2fd0*/  IADD3 R119, -R62, UR7, -R52 ;  /* 0x000000073e777c10 */ /* 0x000fc8000fffe934 */
[C---:B------:R-:W-:Y:S02]  /*2fe0*/  ISETP.GE.AND P0, PT, R119.reuse, 0x1, PT ;  /* 0x000000017700780c */ /* 0x040fe40003f06270 */
[----:B------:R-:W-:Y:S01]  /*2ff0*/  ISETP.GE.AND P3, PT, R119, 0x21, PT ;  /* 0x000000217700780c */ /* 0x000fe20003f66270 */
[----:B-1----:R-:W-:Y:S01]  /*3000*/  @P4 FFMA.FTZ R115, R117, R115, R122 ;  /* 0x0000007375734223 */ /* 0x002fe2000001007a */
[C---:B------:R-:W-:Y:S02]  /*3010*/  ISETP.GE.AND P4, PT, R119.reuse, 0x41, PT ;  /* 0x000000417700780c */ /* 0x040fe40003f86270 */
[----:B------:R-:W-:Y:S01]  /*3020*/  ISETP.GE.AND P5, PT, R119, 0x61, PT ;  /* 0x000000617700780c */ /* 0x000fe20003fa6270 */
[----:B------:R-:W-:Y:S01]  /*3030*/  FFMA.FTZ R101, R115, R101, R120 ;  /* 0x0000006573657223 */ /* 0x000fe20000010078 */
[-C--:B------:R-:W-:Y:S01]  /*3040*/  FMUL.FTZ R115, R104, R106.reuse ;  /* 0x0000006a68737220 */ /* 0x080fe20000410000 */
[----:B------:R-:W-:Y:S02]  /*3050*/  FFMA.FTZ R104, R109, R106, R118 ;  /* 0x0000006a6d687223 */ /* 0x000fe40000010076 */
[----:B------:R-:W-:Y:S01]  /*3060*/  FFMA.FTZ R99, R114, R101, R99 ;  /* 0x0000006572637223 */ /* 0x000fe20000010063 */
[----:B------:R-:W-:Y:S01]  /*3070*/  FFMA.FTZ R115, R0, R115, RZ ;  /* 0x0000007300737223 */ /* 0x000fe200000100ff */
[-C--:B------:R-:W-:Y:S01]  /*3080*/  FMUL.FTZ R117, R113, R104.reuse ;  /* 0x0000006871757220 */ /* 0x080fe20000410000 */
[----:B------:R-:W-:Y:S01]  /*3090*/  FFMA.FTZ R113, R107, R104, R116 ;  /* 0x000000686b717223 */ /* 0x000fe20000010074 */
[C---:B--2---:R-:W-:Y:S01]  /*30a0*/  FFMA.FTZ R83, R33.reuse, R83, R112 ;  /* 0x0000005321537223 */ /* 0x044fe20000010070 */
[----:B------:R-:W-:Y:S01]  /*30b0*/  FMUL.FTZ R82, R33, R82 ;  /* 0x0000005221527220 */ /* 0x000fe20000410000 */
[----:B------:R-:W-:Y:S01]  /*30c0*/  FFMA.FTZ R116, R10, R117, R115 ;  /* 0x000000750a747223 */ /* 0x000fe20000010073 */
[-C--:B------:R-:W-:Y:S01]  /*30d0*/  FFMA.FTZ R111, R114, R113.reuse, R111 ;  /* 0x00000071726f7223 */ /* 0x080fe2000001006f */
[C---:B------:R-:W-:Y:S01]  /*30e0*/  FMUL.FTZ R33, R35.reuse, R106 ;  /* 0x0000006a23217220 */ /* 0x040fe20000410000 */
[C---:B------:R-:W-:Y:S01]  /*30f0*/  FMUL.FTZ R115, R35.reuse, R104 ;  /* 0x0000006823737220 */ /* 0x040fe20000410000 */
[C---:B------:R-:W-:Y:S01]  /*3100*/  FMUL.FTZ R118, R35.reuse, R113 ;  /* 0x0000007123767220 */ /* 0x040fe20000410000 */
        /* <DEDUP_REMOVED lines=22> */
.L_x_10120:
[----:B------:R-:W-:Y:S05]  /*3270*/  BSYNC B0 ;  /* 0x0000000000007941 */ /* 0x000fea0003800000 */
.L_x_10119:
[----:B0-----:R-:W-:Y:S01]  /*3280*/  FFMA.FTZ R82, -R12, R103, R111 ;  /* 0x000000670c527223 */ /* 0x001fe2000001016f */
[----:B------:R-:W-:Y:S01]  /*3290*/  FMUL.FTZ R111, R102, R111 ;  /* 0x0000006f666f7220 */ /* 0x000fe20000410000 */
[C---:B------:R-:W-:Y:S01]  /*32a0*/  FFMA.FTZ R106, -R15.reuse, R100, R106 ;  /* 0x000000640f6a7223 */ /* 0x040fe2000001016a */
[----:B-1----:R-:W-:Y:S01]  /*32b0*/  FMUL.FTZ R35, R15, R109 ;  /* 0x0000006d0f237220 */ /* 0x002fe20000410000 */
[----:B------:R-:W-:Y:S01]  /*32c0*/  FFMA.FTZ R104, -R13, R98, R104 ;  /* 0x000000620d687223 */ /* 0x000fe20000010168 */
[----:B------:R-:W-:Y:S01]  /*32d0*/  FFMA.FTZ R112, R9, R111, R112 ;  /* 0x0000006f09707223 */ /* 0x000fe20000010070 */
[----:B------:R-:W-:Y:S01]  /*32e0*/  FMUL.FTZ R34, R13, R107 ;  /* 0x0000006b0d227220 */ /* 0x000fe20000410000 */
[----:B------:R0:W1:Y:S01]  /*32f0*/  LDS R111, [R31+0x190] ;  /* 0x000190001f6f7984 */ /* 0x0000620000000800 */
[----:B------:R-:W-:Y:S01]  /*3300*/  FFMA.FTZ R33, R35, R106, RZ ;  /* 0x0000006a23217223 */ /* 0x000fe200000100ff */
        /* <DEDUP_REMOVED lines=9> */
[----:B------:R-:W-:-:S03]  /*33a0*/  IMAD R32, R70, UR20, RZ ;  /* 0x0000001446207c24 */ /* 0x000fc6000f8e02ff */
[----:B------:R-:W-:Y:S01]  /*33b0*/  FADD.FTZ R102, R102, R33 ;  /* 0x0000002166667221 */ /* 0x000fe20000010000 */
[----:B------:R-:W-:Y:S01]  /*33c0*/  IMAD R113, R71, UR21, R32 ;  /* 0x0000001547717c24 */ /* 0x000fe2000f8e0220 */
[----:B0-----:R-:W-:Y:S06]  /*33d0*/  @!P3 BRA `(.L_x_10122) ;  /* 0x00000000000cb947 */ /* 0x001fec0003800000 */
[----:B------:R-:W-:-:S04]  /*33e0*/  IMAD.WIDE.U32 R32, R70, UR21, R78 ;  /* 0x0000001546207c25 */ /* 0x000fc8000f8e004e */
[----:B------:R-:W-:-:S05]  /*33f0*/  IMAD.IADD R33, R33, 0x1, R113 ;  /* 0x0000000121217824 */ /* 0x000fca00078e0271 */
[----:B-1----:R0:W-:Y:S02]  /*3400*/  REDG.E.ADD.F32.FTZ.RN.STRONG.GPU desc[UR12][R32.64], R111 ;  /* 0x0000006f200079a6 */ /* 0x0021e4000c10f38c */
.L_x_10122:
[----:B------:R-:W-:Y:S05]  /*3410*/  BSYNC B0 ;  /* 0x0000000000007941 */ /* 0x000fea0003800000 */
.L_x_10121:
[----:B01----:R0:W1:Y:S01]  /*3420*/  LDS R111, [R31+0x210] ;  /* 0x000210001f6f7984 */ /* 0x0030620000000800 */
[----:B------:R-:W-:Y:S04]  /*3430*/  BSSY B0, `(.L_x_10123) ;  /* 0x0000005000007945 */ /* 0x000fe80003800000 */
[----:B------:R-:W-:Y:S05]  /*3440*/  @!P4 BRA `(.L_x_10124) ;  /* 0x00000000000cc947 */ /* 0x000fea0003800000 */
[----:B------:R-:W-:-:S05]  /*3450*/  IMAD.WIDE.U32 R32, R70, UR21, R76 ;  /* 0x0000001546207c25 */ /* 0x000fca000f8e004c */
[----:B------:R-:W-:-:S05]  /*3460*/  IADD3 R33, R113, R33, RZ ;  /* 0x0000002171217210 */ /* 0x000fca0007ffe0ff */
[----:B-1----:R2:W-:Y:S02]  /*3470*/  REDG.E.ADD.F32.FTZ.RN.STRONG.GPU desc[UR12][R32.64], R111 ;  /* 0x0000006f200079a6 */ /* 0x0025e4000c10f38c */
.L_x_10124:
[----:B------:R-:W-:Y:S05]  /*3480*/  BSYNC B0 ;  /* 0x0000000000007941 */ /* 0x000fea0003800000 */
.L_x_10123:
[----:B-12---:R1:W2:Y:S01]  /*3490*/  LDS R111, [R31+0x290] ;  /* 0x000290001f6f7984 */ /* 0x0062a20000000800 */
[----:B------:R-:W-:Y:S01]  /*34a0*/  BSSY B0, `(.L_x_10125) ;  /* 0x0000005000007945 */ /* 0x000fe20003800000 */
[----:B------:R-:W-:-:S03]  /*34b0*/  IMAD.WIDE.U32 R32, R70, UR21, R80 ;  /* 0x0000001546207c25 */ /* 0x000fc6000f8e0050 */
[----:B------:R-:W-:Y:S05]  /*34c0*/  @!P5 BRA `(.L_x_10126) ;  /* 0x000000000008d947 */ /* 0x000fea0003800000 */
[----:B------:R-:W-:-:S05]  /*34d0*/  IADD3 R33, R113, R33, RZ ;  /* 0x0000002171217210 */ /* 0x000fca0007ffe0ff */
[----:B--2---:R3:W-:Y:S02]  /*34e0*/  REDG.E.ADD.F32.FTZ.RN.STRONG.GPU desc[UR12][R32.64], R111 ;  /* 0x0000006f200079a6 */ /* 0x0047e4000c10f38c */
.L_x_10126:
[----:B------:R-:W-:Y:S05]  /*34f0*/  BSYNC B0 ;  /* 0x0000000000007941 */ /* 0x000fea0003800000 */
.L_x_10125:
[----:B--23--:R-:W2:Y:S01]  /*3500*/  SHFL.DOWN PT, R111, R112, 0x1, 0x1f ;  /* 0x08201f00706f7f89 */ /* 0x00cea200000e0000 */
[----:B------:R-:W-:Y:S01]  /*3510*/  ISETP.GT.AND P0, PT, R45, 0x1e, PT ;  /* 0x0000001e2d00780c */ /* 0x000fe20003f04270 */
[----:B------:R-:W-:Y:S01]  /*3520*/  FADD.FTZ R6, R83, R6 ;  /* 0x0000000653067221 */ /* 0x000fe20000010000 */
[----:B------:R-:W-:Y:S01]  /*3530*/  ISETP.NE.AND P3, PT, R45, RZ, PT ;  /* 0x000000ff2d00720c */ /* 0x000fe20003f65270 */
[----:B------:R-:W3:Y:S01]  /*3540*/  SHFL.DOWN PT, R33, R102, 0x1, 0x1f ;  /* 0x08201f0066217f89 */ /* 0x000ee200000e0000 */
[----:B------:R-:W-:Y:S01]  /*3550*/  FMUL.FTZ R83, R94, R109 ;  /* 0x0000006d5e537220 */ /* 0x000fe20000410000 */
[----:B------:R-:W-:Y:S01]  /*3560*/  BSSY B0, `(.L_x_10127) ;  /* 0x0000039000007945 */ /* 0x000fe20003800000 */
[----:B------:R-:W-:Y:S01]  /*3570*/  FADD.FTZ R5, R96, R5 ;  /* 0x0000000560057221 */ /* 0x000fe20000010000 */
[----:B------:R-:W-:Y:S01]  /*3580*/  FADD.FTZ R7, R34, R7 ;  /* 0x0000000722077221 */ /* 0x000fe20000010000 */
[----:B------:R-:W-:Y:S01]  /*3590*/  FMUL.FTZ R83, R106, R83 ;  /* 0x000000536a537220 */ /* 0x000fe20000410000 */
[----:B------:R-:W-:-:S03]  /*35a0*/  FADD.FTZ R8, R35, R8 ;  /* 0x0000000823087221 */ /* 0x000fc60000010000 */
[----:B------:R-:W-:-:S03]  /*35b0*/  FFMA.FTZ R83, R100, R109, R83 ;  /* 0x0000006d64537223 */ /* 0x000fc60000010053 */
[----:B------:R-:W4:Y:S01]  /*35c0*/  @!P3 S2R R113, SR_CgaCtaId ;  /* 0x000000000071b919 */ /* 0x000f220000008800 */
[----:B------:R-:W-:Y:S01]  /*35d0*/  @!P3 MOV R32, 0x400 ;  /* 0x000004000020b802 */ /* 0x000fe20000000f00 */
[----:B------:R-:W-:Y:S01]  /*35e0*/  FADD.FTZ R2, R83, R2 ;  /* 0x0000000253027221 */ /* 0x000fe20000010000 */
[----:B--2---:R-:W-:Y:S01]  /*35f0*/  @!P0 FADD.FTZ R112, R112, R111 ;  /* 0x0000006f70708221 */ /* 0x004fe20000010000 */
[----:B---3--:R-:W-:-:S04]  /*3600*/  @!P0 FADD.FTZ R102, R102, R33 ;  /* 0x0000002166668221 */ /* 0x008fc80000010000 */
[----:B------:R-:W2:Y:S01]  /*3610*/  SHFL.DOWN PT, R111, R112, 0x2, 0x1f ;  /* 0x08401f00706f7f89 */ /* 0x000ea200000e0000 */
[----:B------:R-:W-:-:S03]  /*3620*/  ISETP.GT.AND P0, PT, R45, 0x1d, PT ;  /* 0x0000001d2d00780c */ /* 0x000fc60003f04270 */
[----:B------:R-:W3:Y:S01]  /*3630*/  SHFL.DOWN PT, R33, R102, 0x2, 0x1f ;  /* 0x08401f0066217f89 */ /* 0x000ee200000e0000 */
[----:B----4-:R-:W-:Y:S01]  /*3640*/  @!P3 LEA R18, R113, R32, 0x18 ;  /* 0x000000207112b211 */ /* 0x010fe200078ec0ff */
[----:B------:R-:W-:-:S08]  /*3650*/  FMUL.FTZ R113, R94, R101 ;  /* 0x000000655e717220 */ /* 0x000fd00000410000 */
[----:B--2---:R-:W-:Y:S01]  /*3660*/  @!P0 FADD.FTZ R112, R112, R111 ;  /* 0x0000006f70708221 */ /* 0x004fe20000010000 */
[----:B------:R-:W-:Y:S01]  /*3670*/  FMUL.FTZ R82, R82, R113 ;  /* 0x0000007152527220 */ /* 0x000fe20000410000 */
[----:B---3--:R-:W-:-:S03]  /*3680*/  @!P0 FADD.FTZ R102, R102, R33 ;  /* 0x0000002166668221 */ /* 0x008fc60000010000 */
[----:B------:R-:W2:Y:S01]  /*3690*/  SHFL.DOWN PT, R111, R112, 0x4, 0x1f ;  /* 0x08801f00706f7f89 */ /* 0x000ea200000e0000 */
[----:B------:R-:W-:Y:S01]  /*36a0*/  ISETP.GT.AND P0, PT, R45, 0x1b, PT ;  /* 0x0000001b2d00780c */ /* 0x000fe20003f04270 */
[----:B------:R-:W-:Y:S02]  /*36b0*/  FFMA.FTZ R82, R103, R101, R82 ;  /* 0x0000006567527223 */ /* 0x000fe40000010052 */
[----:B------:R-:W3:Y:S02]  /*36c0*/  SHFL.DOWN PT, R33, R102, 0x4, 0x1f ;  /* 0x08801f0066217f89 */ /* 0x000ee400000e0000 */
[----:B------:R-:W-:-:S08]  /*36d0*/  FADD.FTZ R95, R82, R95 ;  /* 0x0000005f525f7221 */ /* 0x000fd00000010000 */
        /* <DEDUP_REMOVED lines=11> */
[----:B------:R-:W-:Y:S01]  /*3790*/  FMUL.FTZ R111, R94, R99 ;  /* 0x000000635e6f7220 */ /* 0x000fe20000410000 */
[----:B---3--:R-:W-:-:S03]  /*37a0*/  @!P0 FADD.FTZ R102, R102, R33 ;  /* 0x0000002166668221 */ /* 0x008fc60000010000 */
[----:B------:R-:W-:Y:S01]  /*37b0*/  FMUL.FTZ R108, R108, R111 ;  /* 0x0000006f6c6c7220 */ /* 0x000fe20000410000 */
[----:B------:R-:W-:Y:S01]  /*37c0*/  FMUL.FTZ R111, R94, R107 ;  /* 0x0000006b5e6f7220 */ /* 0x000fe20000410000 */
[----:B------:R-:W-:Y:S01]  /*37d0*/  IMAD.MOV.U32 R33, RZ, RZ, R112 ;  /* 0x000000ffff217224 */ /* 0x000fe200078e0070 */
[----:B------:R-:W-:Y:S02]  /*37e0*/  MOV R32, R102 ;  /* 0x0000006600207202 */ /* 0x000fe40000000f00 */
[----:B------:R-:W-:Y:S01]  /*37f0*/  FMUL.FTZ R111, R104, R111 ;  /* 0x0000006f686f7220 */ /* 0x000fe20000410000 */
[----:B------:R-:W-:Y:S02]  /*3800*/  FFMA.FTZ R99, R105, R99, R108 ;  /* 0x0000006369637223 */ /* 0x000fe4000001006c */
        /* <DEDUP_REMOVED lines=8> */
[----:B------:R-:W2:Y:S04]  /*3890*/  @P0 LDS R34, [R82+0x19c8] ;  /* 0x0019c80052220984 */ /* 0x000ea80000000800 */
[----:B------:R-:W3:Y:S01]  /*38a0*/  @P0 LDS R35, [R82+0x15c8] ;  /* 0x0015c80052230984 */ /* 0x000ee20000000800 */
[----:B--2---:R-:W-:Y:S01]  /*38b0*/  @P0 FADD.FTZ R33, R33, R34 ;  /* 0x0000002221210221 */ /* 0x004fe20000010000 */
[----:B---3--:R-:W-:-:S04]  /*38c0*/  @P0 FADD.FTZ R32, R32, R35 ;  /* 0x0000002320200221 */ /* 0x008fc80000010000 */
[----:B------:R3:W-:Y:S04]  /*38d0*/  STS [R82+0x19c8], R33 ;  /* 0x0019c82152007388 */ /* 0x0007e80000000800 */
[----:B------:R3:W-:Y:S02]  /*38e0*/  STS [R82+0x15c8], R32 ;  /* 0x0015c82052007388 */ /* 0x0007e40000000800 */
.L_x_10128:
[----:B------:R-:W-:Y:S05]  /*38f0*/  BSYNC B0 ;  /* 0x0000000000007941 */ /* 0x000fea0003800000 */
.L_x_10127:
[----:B------:R-:W-:Y:S01]  /*3900*/  VIADD R97, R97, 0x1 ;  /* 0x0000000161617836 */ /* 0x000fe20000000000 */
[----:B------:R-:W-:-:S04]  /*3910*/  UIADD3 UR5, UP0, UR5, 0x1, URZ ;  /* 0x0000000105057890 */ /* 0x000fc8000ff1e03f */
[----:B------:R-:W-:Y:S01]  /*3920*/  ISETP.GE.AND P0, PT, R97, UR23, PT ;  /* 0x0000001761007c0c */ /* 0x000fe2000bf06270 */
[----:B------:R-:W-:-:S12]  /*3930*/  UIADD3.X UR6, URZ, UR6, URZ, UP0, !UPT ;  /* 0x000000063f067290 */ /* 0x000fd800087fe43f */
[----:B------:R-:W-:Y:S05]  /*3940*/  @!P0 BRA `(.L_x_10129) ;  /* 0xffffffe800c48947 */ /* 0x000fea000383ffff */
.L_x_10116:
[----:B------:R-:W4:Y:S08]  /*3950*/  S2UR UR6, SR_CgaCtaId ;  /* 0x00000000000679c3 */ /* 0x000f300000008800 */
[----:B------:R-:W-:Y:S01]  /*3960*/  BAR.SYNC.DEFER_BLOCKING 0x0 ;  /* 0x0000000000007b1d */ /* 0x000fe20000010000 */
[----:B------:R-:W-:Y:S02]  /*3970*/  F2FP.BF16.F32.PACK_AB R8, R7, R8 ;  /* 0x000000080708723e */ /* 0x000fe400000010ff */
[----:B------:R-:W-:-:S02]  /*3980*/  F2FP.BF16.F32.PACK_AB R9, R5, R6 ;  /* 0x000000060509723e */ /* 0x000fc400000010ff */
[----:B------:R-:W-:Y:S01]  /*3990*/  IADD3 R62, -R62, UR7, RZ ;  /* 0x000000073e3e7c10 */ /* 0x000fe2000fffe1ff */
[----:B------:R-:W-:Y:S02]  /*39a0*/  UMOV UR5, 0x400 ;  /* 0x0000040000057882 */ /* 0x000fe40000000000 */
[----:B------:R-:W5:Y:S01]  /*39b0*/  LDC.64 R10, c[0x0][0x388] ;  /* 0x0000e200ff0a7b82 */ /* 0x000f620000000a00 */
[----:B------:R-:W-:Y:S01]  /*39c0*/  BSSY B0, `(.L_x_10130) ;  /* 0x000001e000007945 */ /* 0x000fe20003800000 */
[----:B----4-:R-:W-:Y:S01]  /*39d0*/  ULEA UR5, UR6, UR5, 0x18 ;  /* 0x0000000506057291 */ /* 0x010fe2000f8ec03f */
[----:B------:R-:W-:Y:S01]  /*39e0*/  STS.64 [R21], R8 ;  /* 0x0000000815007388 */ /* 0x000fe20000000a00 */
[----:B------:R-:W-:-:S03]  /*39f0*/  NOP ;  /* 0x0000000000007918 */ /* 0x000fc60000000000 */
[----:B------:R-:W-:Y:S01]  /*3a00*/  LDS.U16 R5, [R22] ;  /* 0x0000000016057984 */ /* 0x000fe20000000400 */
[C---:B-----5:R-:W-:Y:S02]  /*3a10*/  IMAD R0, R10.reuse, UR15, RZ ;  /* 0x0000000f0a007c24 */ /* 0x060fe4000f8e02ff */
[----:B------:R-:W-:Y:S01]  /*3a20*/  IMAD.WIDE.U32 R6, R10, UR14, RZ ;  /* 0x0000000e0a067c25 */ /* 0x000fe2000f8e00ff */
[----:B------:R-:W-:Y:S03]  /*3a30*/  LDS.U16 R13, [R22+0x40] ;  /* 0x00004000160d7984 */ /* 0x000fe60000000400 */
[----:B------:R-:W-:Y:S01]  /*3a40*/  IMAD R11, R11, UR14, R0 ;  /* 0x0000000e0b0b7c24 */ /* 0x000fe2000f8e0200 */
[----:B------:R-:W-:Y:S04]  /*3a50*/  LDS.U16 R15, [R22+0x80] ;  /* 0x00008000160f7984 */ /* 0x000fe80000000400 */
[----:B------:R-:W-:Y:S01]  /*3a60*/  LDS.U16 R17, [R22+0xc0] ;  /* 0x0000c00016117984 */ /* 0x000fe20000000400 */
[----:B--23--:R-:W-:-:S03]  /*3a70*/  IADD3 R33, R7, R11, RZ ;  /* 0x0000000b07217210 */ /* 0x00cfc60007ffe0ff */
[----:B------:R-:W-:Y:S01]  /*3a80*/  @!P1 STS [UR5+0x100], R62 ;  /* 0x0001003eff009988 */ /* 0x000fe20008000805 */
[----:B------:R-:W-:Y:S06]  /*3a90*/  BAR.SYNC.DEFER_BLOCKING 0x0 ;  /* 0x0000000000007b1d */ /* 0x000fec0000010000 */
[----:B------:R-:W2:Y:S02]  /*3aa0*/  LDS R23, [UR5+0x100] ;  /* 0x00010005ff177984 */ /* 0x000ea40008000800 */
[----:B--2---:R-:W-:-:S13]  /*3ab0*/  ISETP.GE.AND P0, PT, R60, R23, PT ;  /* 0x000000173c00720c */ /* 0x004fda0003f06270 */
        /* <DEDUP_REMOVED lines=14> */
.L_x_10131:
[----:B------:R-:W-:Y:S05]  /*3ba0*/  BSYNC B0 ;  /* 0x0000000000007941 */ /* 0x000fea0003800000 */
.L_x_10130:
[----:B------:R-:W-:Y:S01]  /*3bb0*/  IMAD.MOV.U32 R7, RZ, RZ, R33 ;  /* 0x000000ffff077224 */ /* 0x000fe200078e0021 */
[----:B------:R-:W-:Y:S01]  /*3bc0*/  ULDC.64 UR6, c[0x0][0x390] ;  /* 0x0000e40000067ab9 */ /* 0x000fe20000000a00 */
[-C--:B------:R-:W-:Y:S01]  /*3bd0*/  ISETP.GE.AND P2, PT, R28, R23.reuse, PT ;  /* 0x000000171c00720c */ /* 0x080fe20003f46270 */
[----:B------:R-:W-:Y:S01]  /*3be0*/  IMAD R0, R90, UR6, RZ ;  /* 0x000000065a007c24 */ /* 0x000fe2000f8e02ff */
[-C--:B------:R-:W-:Y:S01]  /*3bf0*/  ISETP.GE.AND P0, PT, R30, R23.reuse, PT ;  /* 0x000000171e00720c */ /* 0x080fe20003f06270 */
[----:B------:R-:W-:Y:S01]  /*3c00*/  IMAD.WIDE.U32 R6, R93, UR6, R6 ;  /* 0x000000065d067c25 */ /* 0x000fe2000f8e0006 */
[----:B------:R-:W-:Y:S01]  /*3c10*/  ISETP.GE.AND P3, PT, R26, R23, PT ;  /* 0x000000171a00720c */ /* 0x000fe20003f66270 */
[----:B------:R-:W-:Y:S01]  /*3c20*/  BSSY B0, `(.L_x_10132) ;  /* 0x0000032000007945 */ /* 0x000fe20003800000 */
[----:B------:R-:W-:Y:S01]  /*3c30*/  F2FP.BF16.F32.PACK_AB R34, R3, R2 ;  /* 0x000000020322723e */ /* 0x000fe200000010ff */
[----:B------:R-:W-:Y:S01]  /*3c40*/  IMAD R8, R93, UR7, R0 ;  /* 0x000000075d087c24 */ /* 0x000fe2000f8e0200 */
[----:B------:R-:W-:Y:S01]  /*3c50*/  ULDC.64 UR6, c[0x0][0x3e0] ;  /* 0x0000f80000067ab9 */ /* 0x000fe20000000a00 */
[----:B------:R-:W-:Y:S01]  /*3c60*/  IADD3 R0, P5, R20, R6, RZ ;  /* 0x0000000614007210 */ /* 0x000fe20007fbe0ff */
[----:B------:R-:W-:Y:S01]  /*3c70*/  FADD.FTZ R2, R2, R87 ;  /* 0x0000005702027221 */ /* 0x000fe20000010000 */
[----:B--2---:R-:W-:-:S02]  /*3c80*/  LEA R5, P4, R60, UR6, 0x1 ;  /* 0x000000063c057c11 */ /* 0x004fc4000f8808ff */
[----:B------:R-:W-:Y:S01]  /*3c90*/  IADD3.X R7, R19, R8, R7, P5, !PT ;  /* 0x0000000813077210 */ /* 0x000fe20002ffe407 */
[----:B------:R-:W-:Y:S01]  /*3ca0*/  FADD.FTZ R3, R2, R3 ;  /* 0x0000000302037221 */ /* 0x000fe20000010000 */
[----:B------:R-:W-:Y:S02]  /*3cb0*/  LEA.HI.X R8, R60, UR7, R61, 0x1, P4 ;  /* 0x000000073c087c11 */ /* 0x000fe4000a0f0c3d */
[C---:B------:R-:W-:Y:S02]  /*3cc0*/  LEA R6, P4, R0.reuse, R5, 0x1 ;  /* 0x0000000500067211 */ /* 0x040fe400078808ff */
[----:B------:R-:W-:Y:S01]  /*3cd0*/  F2FP.BF16.F32.PACK_AB R35, R95, R4 ;  /* 0x000000045f23723e */ /* 0x000fe200000010ff */
[----:B------:R-:W-:Y:S01]  /*3ce0*/  FADD.FTZ R4, R3, R4 ;  /* 0x0000000403047221 */ /* 0x000fe20000010000 */
[----:B------:R-:W-:-:S03]  /*3cf0*/  LEA.HI.X R7, R0, R8, R7, 0x1, P4 ;  /* 0x0000000800077211 */ /* 0x000fc600020f0c07 */
[----:B------:R-:W-:Y:S02]  /*3d00*/  FADD.FTZ R87, R4, R95 ;  /* 0x0000005f04577221 */ /* 0x000fe40000010000 */
[----:B------:R-:W-:Y:S04]  /*3d10*/  @!P2 STG.E.U16 desc[UR12][R6.64+-0x80], R15 ;  /* 0xffff800f0600a986 */ /* 0x000fe8000c10150c */
[----:B------:R-:W-:Y:S04]  /*3d20*/  @!P0 STG.E.U16 desc[UR12][R6.64+-0xc0], R13 ;  /* 0xffff400d06008986 */ /* 0x000fe8000c10150c */
[----:B------:R2:W-:Y:S01]  /*3d30*/  @!P3 STG.E.U16 desc[UR12][R6.64+-0x40], R17 ;  /* 0xffffc0110600b986 */ /* 0x0005e2000c10150c */
[----:B------:R-:W-:Y:S08]  /*3d40*/  BAR.SYNC.DEFER_BLOCKING 0x0 ;  /* 0x0000000000007b1d */ /* 0x000ff00000010000 */
[----:B--2---:R-:W2:Y:S01]  /*3d50*/  LDC.64 R6, c[0x0][0x3a8] ;  /* 0x0000ea00ff067b82 */ /* 0x004ea20000000a00 */
[----:B------:R-:W-:Y:S01]  /*3d60*/  STS.64 [R21], R34 ;  /* 0x0000002215007388 */ /* 0x000fe20000000a00 */
[----:B------:R-:W-:-:S03]  /*3d70*/  NOP ;  /* 0x0000000000007918 */ /* 0x000fc60000000000 */
[----:B------:R-:W-:Y:S01]  /*3d80*/  LDS.U16 R9, [R22] ;  /* 0x0000000016097984 */ /* 0x000fe20000000400 */
[C---:B--2---:R-:W-:Y:S02]  /*3d90*/  IMAD R0, R6.reuse, UR15, RZ ;  /* 0x0000000f06007c24 */ /* 0x044fe4000f8e02ff */
[----:B------:R-:W-:Y:S01]  /*3da0*/  IMAD.WIDE.U32 R2, R6, UR14, RZ ;  /* 0x0000000e06027c25 */ /* 0x000fe2000f8e00ff */
[----:B------:R-:W-:Y:S03]  /*3db0*/  LDS.U16 R11, [R22+0x40] ;  /* 0x00004000160b7984 */ /* 0x000fe60000000400 */
[----:B------:R-:W-:Y:S01]  /*3dc0*/  IMAD R7, R7, UR14, R0 ;  /* 0x0000000e07077c24 */ /* 0x000fe2000f8e0200 */
[----:B------:R-:W-:Y:S04]  /*3dd0*/  LDS.U16 R23, [R22+0x80] ;  /* 0x0000800016177984 */ /* 0x000fe80000000400 */
[----:B------:R-:W-:Y:S01]  /*3de0*/  LDS.U16 R33, [R22+0xc0] ;  /* 0x0000c00016217984 */ /* 0x000fe20000000400 */
[----:B------:R-:W-:-:S03]  /*3df0*/  IADD3 R17, R3, R7, RZ ;  /* 0x0000000703117210 */ /* 0x000fc60007ffe0ff */
[----:B------:R-:W-:Y:S01]  /*3e00*/  @!P1 STS [UR5+0x100], R62 ;  /* 0x0001003eff009988 */ /* 0x000fe20008000805 */
[----:B------:R-:W-:Y:S01]  /*3e10*/  BAR.SYNC.DEFER_BLOCKING 0x0 ;  /* 0x0000000000007b1d */ /* 0x000fe20000010000 */
[----:B------:R-:W-:-:S04]  /*3e20*/  IADD3 R8, P1, R60, -0x60, RZ ;  /* 0xffffffa03c087810 */ /* 0x000fc80007f3e0ff */
[----:B------:R-:W-:Y:S01]  /*3e30*/  IADD3.X R15, R61, -0x1, RZ, P1, !PT ;  /* 0xffffffff3d0f7810 */ /* 0x000fe20000ffe4ff */
        /* <DEDUP_REMOVED lines=16> */
.L_x_10133:
[----:B------:R-:W-:Y:S05]  /*3f40*/  BSYNC B0 ;  /* 0x0000000000007941 */ /* 0x000fea0003800000 */
.L_x_10132:
[----:B------:R-:W-:Y:S01]  /*3f50*/  IMAD.MOV.U32 R3, RZ, RZ, R17 ;  /* 0x000000ffff037224 */ /* 0x000fe200078e0011 */
[----:B------:R-:W-:Y:S01]  /*3f60*/  ULDC.64 UR6, c[0x0][0x3b0] ;  /* 0x0000ec0000067ab9 */ /* 0x000fe20000000a00 */
[----:B------:R-:W-:Y:S01]  /*3f70*/  ULDC.64 UR8, c[0x0][0x3f0] ;  /* 0x0000fc0000087ab9 */ /* 0x000fe20000000a00 */
[----:B------:R-:W-:Y:S01]  /*3f80*/  IMAD R0, R90, UR6, RZ ;  /* 0x000000065a007c24 */ /* 0x000fe2000f8e02ff */
[-C--:B------:R-:W-:Y:S01]  /*3f90*/  ISETP.GE.AND P0, PT, R30, R13.reuse, PT ;  /* 0x0000000d1e00720c */ /* 0x080fe20003f06270 */
[C---:B------:R-:W-:Y:S01]  /*3fa0*/  IMAD.WIDE.U32 R2, R93.reuse, UR6, R2 ;  /* 0x000000065d027c25 */ /* 0x040fe2000f8e0002 */
[-C--:B------:R-:W-:Y:S01]  /*3fb0*/  ISETP.GE.AND P1, PT, R28, R13.reuse, PT ;  /* 0x0000000d1c00720c */ /* 0x080fe20003f26270 */
[----:B------:R-:W-:Y:S01]  /*3fc0*/  UIADD3 UR4, UR4, -0x80, URZ ;  /* 0xffffff8004047890 */ /* 0x000fe2000fffe03f */
[----:B------:R-:W-:Y:S01]  /*3fd0*/  ISETP.GE.AND P2, PT, R26, R13, PT ;  /* 0x0000000d1a00720c */ /* 0x000fe20003f46270 */
[----:B--2---:R-:W-:Y:S01]  /*3fe0*/  IMAD R6, R93, UR7, R0 ;  /* 0x000000075d067c24 */ /* 0x004fe2000f8e0200 */
[----:B------:R-:W-:-:S02]  /*3ff0*/  LEA R0, P4, R8, UR8, 0x1 ;  /* 0x0000000808007c11 */ /* 0x000fc4000f8808ff */
[----:B------:R-:W-:Y:S02]  /*4000*/  IADD3 R5, P3, R20, R2, RZ ;  /* 0x0000000214057210 */ /* 0x000fe40007f7e0ff */
[----:B------:R-:W-:Y:S02]  /*4010*/  LEA.HI.X R4, R8, UR9, R15, 0x1, P4 ;  /* 0x0000000908047c11 */ /* 0x000fe4000a0f0c0f */
[----:B------:R-:W-:Y:S02]  /*4020*/  IADD3.X R3, R19, R6, R3, P3, !PT ;  /* 0x0000000613037210 */ /* 0x000fe40001ffe403 */
[----:B------:R-:W-:Y:S02]  /*4030*/  ISETP.GT.AND P4, PT, R37, 0x1, PT ;  /* 0x000000012500780c */ /* 0x000fe40003f84270 */
        /* <DEDUP_REMOVED lines=15> */
.L_x_10110:
[----:B------:R-:W-:Y:S02]  /*4130*/  ULDC.64 UR4, c[0x0][0x3d8] ;  /* 0x0000f60000047ab9 */ /* 0x000fe40000000a00 */
[----:B------:R-:W-:-:S04]  /*4140*/  ISETP.NE.U32.AND P0, PT, RZ, UR4, PT ;  /* 0x00000004ff007c0c */ /* 0x000fc8000bf05070 */
[----:B------:R-:W-:-:S13]  /*4150*/  ISETP.NE.AND.EX P0, PT, RZ, UR5, PT, P0 ;  /* 0x00000005ff007c0c */ /* 0x000fda000bf05300 */
[----:B------:R-:W-:Y:S05]  /*4160*/  @!P0 BRA `(.L_x_10135) ;  /* 0x00000000005c8947 */ /* 0x000fea0003800000 */
[----:B------:R-:W3:Y:S01]  /*4170*/  SHFL.DOWN P0, R0, R89, 0x1, 0x1f ;  /* 0x08201f0059007f89 */ /* 0x000ee20000000000 */
[----:B------:R-:W-:Y:S01]  /*4180*/  BSSY B0, `(.L_x_10135) ;  /* 0x0000015000007945 */ /* 0x000fe20003800000 */
[----:B------:R-:W4:Y:S01]  /*4190*/  S2R R4, SR_LANEID ;  /* 0x0000000000047919 */ /* 0x000f220000000000 */
[----:B------:R-:W0:Y:S01]  /*41a0*/  S2R R6, SR_TID.X ;  /* 0x0000000000067919 */ /* 0x000e220000002100 */
        /* <DEDUP_REMOVED lines=13> */
[----:B0-----:R-:W-:-:S04]  /*4280*/  ISETP.NE.AND P0, PT, R6, RZ, PT ;  /* 0x000000ff0600720c */ /* 0x001fc80003f05270 */
[----:B------:R0:W-:Y:S01]  /*4290*/  @!P1 STS [R7+0x314], R4 ;  /* 0x0003140407009388 */ /* 0x0001e20000000800 */
[----:B------:R-:W-:Y:S08]  /*42a0*/  BAR.SYNC.DEFER_BLOCKING 0x0 ;  /* 0x0000000000007b1d */ /* 0x000ff00000010000 */
[----:B------:R-:W-:Y:S05]  /*42b0*/  @P0 BRA `(.L_x_10136) ;  /* 0x0000000000040947 */ /* 0x000fea0003800000 */
[----:B------:R2:W-:Y:S02]  /*42c0*/  REDG.E.ADD.F32.FTZ.RN.STRONG.GPU desc[UR12][R56.64], R4 ;  /* 0x00000004380079a6 */ /* 0x0005e4000c10f38c */
.L_x_10136:
[----:B------:R-:W-:Y:S05]  /*42d0*/  BSYNC B0 ;  /* 0x0000000000007941 */ /* 0x000fea0003800000 */
.L_x_10135:
        /* <DEDUP_REMOVED lines=29> */
.L_x_10138:
[----:B------:R-:W3:Y:S02]  /*44b0*/  S2R R15, SR_TID.X ;  /* 0x00000000000f7919 */ /* 0x000ee40000002100 */
.L_x_10139:
[----:B------:R-:W-:Y:S05]  /*44c0*/  BSYNC B0 ;  /* 0x0000000000007941 */ /* 0x000fea0003800000 */
.L_x_10137:
        /* <DEDUP_REMOVED lines=10> */
[C---:B0-2---:R-:W-:Y:S01]  /*4570*/  IMAD.WIDE.U32 R4, R93.reuse, UR8, RZ ;  /* 0x000000085d047c25 */ /* 0x045fe2000f8e00ff */
[----:B------:R-:W-:Y:S01]  /*4580*/  ULDC.64 UR10, c[0x0][0x360] ;  /* 0x0000d800000a7ab9 */ /* 0x000fe20000000a00 */
[----:B------:R-:W-:Y:S02]  /*4590*/  ULDC.64 UR14, c[0x0][0x3c8] ;  /* 0x0000f200000e7ab9 */ /* 0x000fe40000000a00 */
[C---:B------:R-:W-:Y:S01]  /*45a0*/  IMAD R21, R93.reuse, UR9, R90 ;  /* 0x000000095d157c24 */ /* 0x040fe2000f8e025a */
[----:B------:R-:W-:Y:S01]  /*45b0*/  ULDC.64 UR8, c[0x0][0x3c0] ;  /* 0x0000f00000087ab9 */ /* 0x000fe20000000a00 */
[----:B------:R-:W-:-:S03]  /*45c0*/  IMAD.WIDE.U32 R2, R93, UR6, RZ ;  /* 0x000000065d027c25 */ /* 0x000fc6000f8e00ff */
[----:B------:R-:W-:Y:S01]  /*45d0*/  IADD3 R21, R5, R21, RZ ;  /* 0x0000001505157210 */ /* 0x000fe20007ffe0ff */
[----:B------:R-:W-:Y:S01]  /*45e0*/  IMAD R23, R93, UR7, R0 ;  /* 0x000000075d177c24 */ /* 0x000fe2000f8e0200 */
[----:B------:R-:W-:-:S03]  /*45f0*/  ULDC.64 UR6, c[0x0][0x340] ;  /* 0x0000d00000067ab9 */ /* 0x000fc60000000a00 */
[----:B------:R-:W-:Y:S01]  /*4600*/  IMAD.IADD R23, R3, 0x1, R23 ;  /* 0x0000000103177824 */ /* 0x000fe200078e0217 */
[----:B---3--:R-:W-:-:S03]  /*4610*/  ULEA UR4, UR5, UR4, 0x18 ;  /* 0x0000000405047291 */ /* 0x008fc6000f8ec03f */
[----:B------:R-:W-:-:S09]  /*4620*/  ULDC UR5, c[0x0][0x0] ;  /* 0x0000000000057ab9 */ /* 0x000fd20000000800 */
.L_x_10141:
        /* <DEDUP_REMOVED lines=23> */
[----:B--2---:R0:W-:Y:S06]  /*47a0*/  REDG.E.ADD.F32.FTZ.RN.STRONG.GPU desc[UR12][R12.64], R19 ;  /* 0x000000130c0079a6 */ /* 0x0041ec000c10f38c */
[----:B------:R-:W-:Y:S05]  /*47b0*/  @!P0 BRA `(.L_x_10141) ;  /* 0xfffffffc009c8947 */ /* 0x000fea000383ffff */
[----:B------:R-:W-:Y:S05]  /*47c0*/  BSYNC B0 ;  /* 0x0000000000007941 */ /* 0x000fea0003800000 */
.L_x_10140:
[----:B------:R-:W-:Y:S05]  /*47d0*/  EXIT ;  /* 0x000000000000794d */ /* 0x000fea0003800000 */
.L_x_10142:
        /* <DEDUP_REMOVED lines=10> */
.L_x_11045:


//--------------------- .text._Z25selective_scan_bwd_kernelI32Selective_Scan_bwd_kernel_traitsILi32ELi4ELb0ELb0ELb1ELb1ELb0EN3c108BFloat16EfEEv12SSMParamsBwd --------------------------
	.section	.text._Z25selective_scan_bwd_kernelI32Selective_Scan_bwd_kernel_traitsILi32ELi4ELb0ELb0ELb1ELb1ELb0EN3c108BFloat16EfEEv12SSMParamsBwd,"ax",@progbits
	.align	128
        .global         _Z25selective_scan_bwd_kernelI32Selective_Scan_bwd_kernel_traitsILi32ELi4ELb0ELb0ELb1ELb1ELb0EN3c108BFloat16EfEEv12SSMParamsBwd
        .type           _Z25selective_scan_bwd_kernelI32Selective_Scan_bwd_kernel_traitsILi32ELi4ELb0ELb0ELb1ELb1ELb0EN3c108BFloat16EfEEv12SSMParamsBwd,@function
        .size           _Z25selective_scan_bwd_kernelI32Selective_Scan_bwd_kernel_traitsILi32ELi4ELb0ELb0ELb1ELb1ELb0EN3c108BFloat16EfEEv12SSMParamsBwd,(.L_x_11046 - _Z25selective_scan_bwd_kernelI32Selective_Scan_bwd_kernel_traitsILi32ELi4ELb0ELb0ELb1ELb1ELb0EN3c108BFloat16EfEEv12SSMParamsBwd)
        .other          _Z25selective_scan_bwd_kernelI32Selective_Scan_bwd_kernel_traitsILi32ELi4ELb0ELb0ELb1ELb1ELb0EN3c108BFloat16EfEEv12SSMParamsBwd,@"STO_CUDA_ENTRY STV_DEFAULT"
_Z25selective_scan_bwd_kernelI32Selective_Scan_bwd_kernel_traitsILi32ELi4ELb0ELb0ELb1ELb1ELb0EN3c108BFloat16EfEEv12SSMParamsBwd:
.text._Z25selective_scan_bwd_kernelI32Selective_Scan_bwd_kernel_traitsILi32ELi4ELb0ELb0ELb1ELb1ELb0EN3c108BFloat16EfEEv12SSMParamsBwd:
        /* <DEDUP_REMOVED lines=35> */
[----:B------:R-:W-:Y:S02]  /*0230*/  IMAD R3, R8, R9, RZ ;  /* 0x0000000908037224 */ /* 0x000fe400078e02ff */
[----:B------:R-:W3:Y:S02]  /*0240*/  LDC.64 R24, c[0x0][0x2f0] ;  /* 0x0000bc00ff187b82 */ /* 0x000ee40000000a00 */
        /* <DEDUP_REMOVED lines=17> */
[----:B------:R-:W-:Y:S01]  /*0360*/  LOP3.LUT R0, R40, R11, RZ, 0x3c, !PT ;  /* 0x0000000b28007212 */ /* 0x000fe200078e3cff */
[----:B------:R-:W-:Y:S01]  /*0370*/  @!P1 VIADD R42, R42, 0x1 ;  /* 0x000000012a2a9836 */ /* 0x000fe20000000000 */
[----:B------:R-:W-:Y:S02]  /*0380*/  ISETP.NE.AND P1, PT, R11, RZ, PT ;  /* 0x000000ff0b00720c */ /* 0x000fe40003f25270 */
[----:B------:R-:W-:Y:S01]  /*0390*/  ISETP.GE.AND P2, PT, R0, RZ, PT ;  /* 0x000000ff0000720c */ /* 0x000fe20003f46270 */
[-C--:B--2---:R-:W-:Y:S02]  /*03a0*/  IMAD R0, R41, R4.reuse, RZ ;  /* 0x0000000429007224 */ /* 0x084fe400078e02ff */
[----:B------:R-:W-:Y:S01]  /*03b0*/  IMAD.WIDE.U32 R2, R40, R4, UR4 ;  /* 0x0000000428027e25 */ /* 0x000fe2000f8e0004 */
[----:B------:R-:W-:-:S03]  /*03c0*/  SHF.R.S32.HI R9, RZ, 0x1f, R7 ;  /* 0x0000001fff097819 */ /* 0x000fc60000011407 */
[----:B------:R-:W-:Y:S01]  /*03d0*/  @P0 IADD3 R42, R42, 0x1, RZ ;  /* 0x000000012a2a0810 */ /* 0x000fe20007ffe0ff */
[----:B------:R-:W-:Y:S01]  /*03e0*/  IMAD R0, R40, R5, R0 ;  /* 0x0000000528007224 */ /* 0x000fe200078e0200 */
[----:B------:R-:W-:Y:S01]  /*03f0*/  IADD3 R46, P0, R7, R2, RZ ;  /* 0x00000002072e7210 */ /* 0x000fe20007f1e0ff */
[----:B------:R-:W-:-:S03]  /*0400*/  UIMAD UR6, UR15, UR8, URZ ;  /* 0x000000080f0672a4 */ /* 0x000fc6000f8e023f */
[----:B------:R-:W-:Y:S02]  /*0410*/  IADD3.X R8, R9, R3, R0, P0, !PT ;  /* 0x0000000309087210 */ /* 0x000fe400007fe400 */
[----:B------:R-:W-:Y:S02]  /*0420*/  @!P2 IADD3 R42, -R42, RZ, RZ ;  /* 0x000000ff2a2aa210 */ /* 0x000fe40007ffe1ff */
[----:B------:R-:W-:Y:S01]  /*0430*/  ISETP.NE.U32.AND P0, PT, RZ, UR10, PT ;  /* 0x0000000aff007c0c */ /* 0x000fe2000bf05070 */
[----:B------:R-:W-:Y:S01]  /*0440*/  UIMAD.WIDE.U32 UR4, UR14, UR8, URZ ;  /* 0x000000080e0472a5 */ /* 0x000fe2000f8e003f */
[----:B------:R-:W-:Y:S01]  /*0450*/  @!P1 LOP3.LUT R42, RZ, R11, RZ, 0x33, !PT ;  /* 0x0000000bff2a9212 */ /* 0x000fe200078e33ff */
[----:B------:R-:W-:Y:S01]  /*0460*/  UIMAD UR6, UR14, UR9, UR6 ;  /* 0x000000090e0672a4 */ /* 0x000fe2000f8e0206 */
[----:B------:R-:W2:Y:S01]  /*0470*/  LDC.64 R10, c[0x0][0x278] ;  /* 0x00009e00ff0a7b82 */ /* 0x000ea20000000a00 */
[----:B------:R-:W-:Y:S01]  /*0480*/  ISETP.NE.AND.EX P0, PT, RZ, UR11, PT, P0 ;  /* 0x0000000bff007c0c */ /* 0x000fe2000bf05300 */
[----:B------:R-:W-:Y:S01]  /*0490*/  ULDC.64 UR8, c[0x0][0x260] ;  /* 0x0000980000087ab9 */ /* 0x000fe20000000a00 */
[----:B------:R-:W-:-:S02]  /*04a0*/  UIADD3 UR5, UR5, UR6, URZ ;  /* 0x0000000605057290 */ /* 0x000fc4000fffe03f */
[----:B------:R-:W-:Y:S01]  /*04b0*/  UIMAD.WIDE.U32 UR6, UR14, UR8, URZ ;  /* 0x000000080e0672a5 */ /* 0x000fe2000f8e003f */
[-C--:B-1----:R-:W-:Y:S01]  /*04c0*/  IMAD R2, R41, R12.reuse, RZ ;  /* 0x0000000c29027224 */ /* 0x082fe200078e02ff */
[----:B------:R-:W-:Y:S01]  /*04d0*/  UIMAD UR8, UR15, UR8, URZ ;  /* 0x000000080f0872a4 */ /* 0x000fe2000f8e023f */
[----:B------:R-:W-:Y:S02]  /*04e0*/  ULDC.64 UR10, c[0x0][0x328] ;  /* 0x0000ca00000a7ab9 */ /* 0x000fe40000000a00 */
[C---:B------:R-:W-:Y:S01]  /*04f0*/  IMAD R6, R40.reuse, R13, R2 ;  /* 0x0000000d28067224 */ /* 0x040fe200078e0202 */
[----:B------:R-:W-:Y:S01]  /*0500*/  UIMAD UR8, UR14, UR9, UR8 ;  /* 0x000000090e0872a4 */ /* 0x000fe2000f8e0208 */
[----:B------:R-:W-:Y:S02]  /*0510*/  IMAD.WIDE.U32 R2, R40, R12, UR4 ;  /* 0x0000000428027e25 */ /* 0x000fe4000f8e000c */
[----:B------:R-:W1:Y:S01]  /*0520*/  @P0 LDC R13, c[0x0][0x214] ;  /* 0x00008500ff0d0b82 */ /* 0x000e620000000800 */
[----:B------:R-:W-:-:S02]  /*0530*/  UIADD3 UR7, UR7, UR8, URZ ;  /* 0x0000000807077290 */ /* 0x000fc4000fffe03f */
        /* <DEDUP_REMOVED lines=9> */
[----:B--2---:R-:W-:Y:S02]  /*05d0*/  IMAD R0, R43, R10, RZ ;  /* 0x0000000a2b007224 */ /* 0x004fe400078e02ff */
[----:B------:R-:W-:-:S02]  /*05e0*/  ISETP.NE.AND.EX P1, PT, R17, RZ, PT, P1 ;  /* 0x000000ff1100720c */ /* 0x000fc40003f25310 */
[----:B------:R-:W-:Y:S01]  /*05f0*/  IMAD R11, R42, R11, R0 ;  /* 0x0000000b2a0b7224 */ /* 0x000fe200078e0200 */
[----:B------:R-:W2:Y:S01]  /*0600*/  @P0 LDC.64 R30, c[0x0][0x310] ;  /* 0x0000c400ff1e0b82 */ /* 0x000ea20000000a00 */
[-C--:B------:R-:W-:Y:S02]  /*0610*/  IMAD R0, R41, R14.reuse, RZ ;  /* 0x0000000e29007224 */ /* 0x080fe400078e02ff */
[----:B------:R-:W-:Y:S01]  /*0620*/  IMAD.WIDE.U32 R2, R40, R14, UR4 ;  /* 0x0000000428027e25 */ /* 0x000fe2000f8e000e */
[----:B0-----:R-:W-:Y:S02]  /*0630*/  ISETP.NE.U32.AND P2, PT, R18, RZ, PT ;  /* 0x000000ff1200720c */ /* 0x001fe40003f45070 */
[----:B------:R-:W-:Y:S02]  /*0640*/  CS2R R28, SRZ ;  /* 0x00000000001c7805 */ /* 0x000fe4000001ff00 */
[----:B------:R-:W-:Y:S01]  /*0650*/  CS2R R26, SRZ ;  /* 0x00000000001a7805 */ /* 0x000fe2000001ff00 */
[----:B------:R-:W-:Y:S01]  /*0660*/  IMAD.WIDE.U32 R4, R42, R10, UR6 ;  /* 0x000000062a047e25 */ /* 0x000fe2000f8e000a */
[----:B------:R-:W-:Y:S01]  /*0670*/  IADD3 R50, P3, R7, R2, RZ ;  /* 0x0000000207327210 */ /* 0x000fe20007f7e0ff */
[----:B------:R-:W-:-:S02]  /*0680*/  ULDC.64 UR4, c[0x0][0x230] ;  /* 0x00008c0000047ab9 */ /* 0x000fc40000000a00 */
[C---:B------:R-:W-:Y:S01]  /*0690*/  IMAD R0, R40.reuse, R15, R0 ;  /* 0x0000000f28007224 */ /* 0x040fe200078e0200 */
[----:B------:R-:W-:Y:S01]  /*06a0*/  ISETP.NE.AND.EX P2, PT, R19, RZ, PT, P2 ;  /* 0x000000ff1300720c */ /* 0x000fe20003f45320 */
[----:B------:R-:W-:Y:S01]  /*06b0*/  ULDC.64 UR6, c[0x0][0x248] ;  /* 0x0000920000067ab9 */ /* 0x000fe20000000a00 */
[----:B------:R-:W-:Y:S02]  /*06c0*/  IADD3 R7, P4, R7, R4, RZ ;  /* 0x0000000407077210 */ /* 0x000fe40007f9e0ff */
[----:B------:R-:W-:Y:S01]  /*06d0*/  IADD3.X R4, R9, R3, R0, P3, !PT ;  /* 0x0000000309047210 */ /* 0x000fe20001ffe400 */
[----:B-1----:R-:W-:Y:S01]  /*06e0*/  @P0 IMAD R0, R13, UR14, R40 ;  /* 0x0000000e0d000c24 */ /* 0x002fe2000f8e0228 */
[----:B------:R-:W-:Y:S01]  /*06f0*/  @P1 LEA R28, P3, R40, R16, 0x2 ;  /* 0x00000010281c1211 */ /* 0x000fe200078610ff */
[----:B------:R-:W-:Y:S02]  /*0700*/  IMAD.IADD R2, R5, 0x1, R11 ;  /* 0x0000000105027824 */ /* 0x000fe400078e020b */
[----:B------:R-:W-:Y:S01]  /*0710*/  @P0 IMAD R0, R0, R21, RZ ;  /* 0x0000001500000224 */ /* 0x000fe200078e02ff */
[----:B------:R-:W-:-:S02]  /*0720*/  @P1 LEA.HI.X R29, R40, R17, R41, 0x2, P3 ;  /* 0x00000011281d1211 */ /* 0x000fc400018f1429 */
[----:B------:R-:W-:Y:S01]  /*0730*/  ISETP.GE.AND P1, PT, R21, 0x1, PT ;  /* 0x000000011500780c */ /* 0x000fe20003f26270 */
[----:B---3--:R-:W-:Y:S01]  /*0740*/  @P0 IMAD R3, R0, R23, RZ ;  /* 0x0000001700030224 */ /* 0x008fe200078e02ff */
[----:B------:R-:W-:Y:S02]  /*0750*/  IADD3.X R2, R9, R2, RZ, P4, !PT ;  /* 0x0000000209027210 */ /* 0x000fe400027fe4ff */
[----:B------:R-:W-:Y:S01]  /*0760*/  @P2 LEA R26, P4, R40, R18, 0x2 ;  /* 0x00000012281a2211 */ /* 0x000fe200078810ff */
[----:B--2---:R-:W-:Y:S01]  /*0770*/  @P0 IMAD.WIDE R30, R3, 0x8, R30 ;  /* 0x00000008031e0825 */ /* 0x004fe200078e021e */
[----:B------:R-:W-:-:S03]  /*0780*/  LEA R45, P5, R46, R24, 0x1 ;  /* 0x000000182e2d7211 */ /* 0x000fc600078a08ff */
[C---:B------:R-:W-:Y:S02]  /*0790*/  IMAD R3, R41.reuse, UR4, RZ ;  /* 0x0000000429037c24 */ /* 0x040fe4000f8e02ff */
[----:B------:R-:W-:Y:S01]  /*07a0*/  IMAD R5, R41, UR6, RZ ;  /* 0x0000000629057c24 */ /* 0x000fe2000f8e02ff */
[C---:B------:R-:W-:Y:S01]  /*07b0*/  @P2 LEA.HI.X R27, R40.reuse, R19, R41, 0x2, P4 ;  /* 0x00000013281b2211 */ /* 0x040fe200020f1429 */
[----:B------:R-:W-:Y:S01]  /*07c0*/  IMAD R55, R40, UR5, R3 ;  /* 0x0000000528377c24 */ /* 0x000fe2000f8e0203 */
[----:B------:R-:W-:Y:S01]  /*07d0*/  LEA R47, P2, R48, R32, 0x1 ;  /* 0x00000020302f7211 */ /* 0x000fe200078408ff */
[----:B------:R-:W-:Y:S01]  /*07e0*/  IMAD R5, R40, UR7, R5 ;  /* 0x0000000728057c24 */ /* 0x000fe2000f8e0205 */
[----:B------:R-:W-:Y:S02]  /*07f0*/  LEA R49, P3, R50, R34, 0x1 ;  /* 0x0000002232317211 */ /* 0x000fe400078608ff */
[----:B------:R-:W-:Y:S01]  /*0800*/  LEA R52, P4, R7, R52, 0x1 ;  /* 0x0000003407347211 */ /* 0x000fe200078808ff */
[----:B------:R-:W-:Y:S01]  /*0810*/  HFMA2.MMA R75, -RZ, RZ, 0, 0 ;  /* 0x00000000ff4b7435 */ /* 0x000fe200000001ff */
[----:B------:R-:W-:Y:S01]  /*0820*/  LEA.HI.X R46, R46, R25, R8, 0x1, P5 ;  /* 0x000000192e2e7211 */ /* 0x000fe200028f0c08 */
[----:B------:R-:W-:Y:S01]  /*0830*/  IMAD.MOV.U32 R44, RZ, RZ, RZ ;  /* 0x000000ffff2c7224 */ /* 0x000fe200078e00ff */
[----:B------:R-:W-:-:S02]  /*0840*/  LEA.HI.X R48, R48, R33, R6, 0x1, P2 ;  /* 0x0000002130307211 */ /* 0x000fc400010f0c06 */
[----:B------:R-:W-:Y:S02]  /*0850*/  @!P0 CS2R R30, SRZ ;  /* 0x00000000001e8805 */ /* 0x000fe4000001ff00 */
[----:B------:R-:W-:Y:S02]  /*0860*/  LEA.HI.X R50, R50, R35, R4, 0x1, P3 ;  /* 0x0000002332327211 */ /* 0x000fe400018f0c04 */
[----:B------:R-:W-:Y:S01]  /*0870*/  LEA.HI.X R53, R7, R53, R2, 0x1, P4 ;  /* 0x0000003507357211 */ /* 0x000fe200020f0c02 */
[----:B------:R-:W-:Y:S06]  /*0880*/  @!P1 BRA `(.L_x_10143) ;  /* 0x0000003400449947 */ /* 0x000fec0003800000 */
[----:B------:R-:W0:Y:S01]  /*0890*/  S2R R24, SR_TID.X ;  /* 0x0000000000187919 */ /* 0x000e220000002100 */
[----:B------:R-:W1:Y:S01]  /*08a0*/  LDC.64 R6, c[0x0][0x368] ;  /* 0x0000da00ff067b82 */ /* 0x000e620000000a00 */
[----:B------:R-:W-:Y:S01]  /*08b0*/  MOV R25, RZ ;  /* 0x000000ff00197202 */ /* 0x000fe20000000f00 */
[----:B------:R-:W-:Y:S01]  /*08c0*/  ULDC.64 UR8, c[0x0][0x370] ;  /* 0x0000dc0000087ab9 */ /* 0x000fe20000000a00 */
[----:B------:R-:W2:Y:S01]  /*08d0*/  S2R R51, SR_LANEID ;  /* 0x0000000000337919 */ /* 0x000ea20000000000 */
[----:B------:R-:W-:Y:S01]  /*08e0*/  IMAD R9, R43, UR8, RZ ;  /* 0x000000082b097c24 */ /* 0x000fe2000f8e02ff */
[----:B------:R-:W-:Y:S01]  /*08f0*/  MOV R44, RZ ;  /* 0x000000ff002c7202 */ /* 0x000fe20000000f00 */
        /* <DEDUP_REMOVED lines=8> */
[----:B------:R-:W-:Y:S01]  /*0980*/  IMAD.MOV.U32 R75, RZ, RZ, RZ ;  /* 0x000000ffff4b7224 */ /* 0x000fe200078e00ff */
[----:B------:R-:W-:Y:S01]  /*0990*/  IADD3 R57, R21, R5, RZ ;  /* 0x0000000515397210 */ /* 0x000fe20007ffe0ff */
[----:B-1----:R-:W-:-:S04]  /*09a0*/  IMAD R0, R6, UR15, RZ ;  /* 0x0000000f06007c24 */ /* 0x002fc8000f8e02ff */
[----:B------:R-:W-:Y:S02]  /*09b0*/  IMAD R7, R7, UR14, R0 ;  /* 0x0000000e07077c24 */ /* 0x000fe4000f8e0200 */
[----:B0-----:R-:W-:Y:S01]  /*09c0*/  IMAD.WIDE.U32 R2, R6, UR14, R24 ;  /* 0x0000000e06027c25 */ /* 0x001fe2000f8e0018 */
[----:B---3--:R-:W-:Y:S01]  /*09d0*/  ULEA UR4, UR5, UR4, 0x18 ;  /* 0x0000000405047291 */ /* 0x008fe2000f8ec03f */
[----:B------:R-:W-:-:S03]  /*09e0*/  LOP3.LUT R111, R24, 0x1f, RZ, 0xc0, !PT ;  /* 0x0000001f186f7812 */ /* 0x000fc600078ec0ff */
[----:B------:R-:W-:Y:S02]  /*09f0*/  IADD3 R3, R3, R7, RZ ;  /* 0x0000000703037210 */ /* 0x000fe40007ffe0ff */
[----:B------:R-:W-:Y:S01]  /*0a00*/  IMAD.U32 R54, RZ, RZ, UR4 ;  /* 0x00000004ff367e24 */ /* 0x000fe2000f8e00ff */
[----:B------:R-:W-:Y:S01]  /*0a10*/  UMOV UR4, URZ ;  /* 0x0000003f00047c82 */ /* 0x000fe20008000000 */
[----:B------:R-:W-:Y:S01]  /*0a20*/  IMAD.WIDE.U32 R2, R42, UR8, R2 ;  /* 0x000000082a027c25 */ /* 0x000fe2000f8e0002 */
[----:B------:R-:W-:-:S03]  /*0a30*/  ULDC.64 UR8, c[0x0][0x3d0] ;  /* 0x0000f40000087ab9 */ /* 0x000fc60000000a00 */
[----:B------:R-:W-:Y:S01]  /*0a40*/  IMAD.IADD R3, R3, 0x1, R9 ;  /* 0x0000000103037824 */ /* 0x000fe200078e0209 */
[----:B------:R-:W-:-:S04]  /*0a50*/  LEA R59, P0, R2, UR8, 0x2 ;  /* 0x00000008023b7c11 */ /* 0x000fc8000f8010ff */
[----:B------:R-:W-:Y:S02]  /*0a60*/  LEA.HI.X R2, R2, UR9, R3, 0x2, P0 ;  /* 0x0000000902027c11 */ /* 0x000fe400080f1403 */
[----:B------:R-:W-:Y:S02]  /*0a70*/  SHF.L.U32 R3, R24, 0x2, RZ ;  /* 0x0000000218037819 */ /* 0x000fe400000006ff */
[----:B------:R-:W-:Y:S02]  /*0a80*/  IADD3 R112, P0, R59, -0x180, RZ ;  /* 0xfffffe803b707810 */ /* 0x000fe40007f1e0ff */
[----:B------:R-:W-:Y:S02]  /*0a90*/  LOP3.LUT R19, R3, 0xffffff80, RZ, 0xc0, !PT ;  /* 0xffffff8003137812 */ /* 0x000fe400078ec0ff */
[----:B------:R-:W-:Y:S02]  /*0aa0*/  IADD3 R113, P1, R59, -0x100, RZ ;  /* 0xffffff003b717810 */ /* 0x000fe40007f3e0ff */
[----:B------:R-:W-:-:S02]  /*0ab0*/  LOP3.LUT R18, R19, 0x1f, R24, 0xf8, !PT ;  /* 0x0000001f13127812 */ /* 0x000fc400078ef818 */
[----:B------:R-:W-:Y:S02]  /*0ac0*/  IADD3 R59, P2, R59, -0x80, RZ ;  /* 0xffffff803b3b7810 */ /* 0x000fe40007f5e0ff */
[----:B------:R-:W-:Y:S02]  /*0ad0*/  IADD3 R58, R3, R54, RZ ;  /* 0x00000036033a7210 */ /* 0x000fe40007ffe0ff */
[----:B------:R-:W-:Y:S02]  /*0ae0*/  SHF.R.S32.HI R19, RZ, 0x1f, R18 ;  /* 0x0000001fff137819 */ /* 0x000fe40000011412 */
[C---:B------:R-:W-:Y:S02]  /*0af0*/  LOP3.LUT R60, R18.reuse, 0x20, RZ, 0xfc, !PT ;  /* 0x00000020123c7812 */ /* 0x040fe400078efcff */
[C---:B------:R-:W-:Y:S02]  /*0b00*/  LOP3.LUT R61, R18.reuse, 0x40, RZ, 0xfc, !PT ;  /* 0x00000040123d7812 */ /* 0x040fe400078efcff */
[----:B------:R-:W-:-:S02]  /*0b10*/  LOP3.LUT R62, R18, 0x60, RZ, 0xfc, !PT ;  /* 0x00000060123e7812 */ /* 0x000fc400078efcff */
[C---:B------:R-:W-:Y:S02]  /*0b20*/  IADD3.X R114, R2.reuse, -0x1, RZ, P0, !PT ;  /* 0xffffffff02727810 */ /* 0x040fe400007fe4ff */
[C---:B------:R-:W-:Y:S02]  /*0b30*/  IADD3.X R115, R2.reuse, -0x1, RZ, P1, !PT ;  /* 0xffffffff02737810 */ /* 0x040fe40000ffe4ff */
[----:B--2---:R-:W-:-:S07]  /*0b40*/  IADD3.X R63, R2, -0x1, RZ, P2, !PT ;  /* 0xffffffff023f7810 */ /* 0x004fce00017fe4ff */
.L_x_10170:
        /* <DEDUP_REMOVED lines=10> */
[C---:B------:R-:W-:Y:S01]  /*0bf0*/  LEA R66, R51.reuse, R54, 0x1 ;  /* 0x0000003633427211 */ /* 0x040fe200078e08ff */
[----:B------:R-:W-:Y:S01]  /*0c00*/  IMAD R68, R51, 0x8, R54 ;  /* 0x0000000833447824 */ /* 0x000fe200078e0236 */
[----:B------:R-:W-:Y:S01]  /*0c10*/  IADD3 R69, -R65, UR7, RZ ;  /* 0x0000000741457c10 */ /* 0x000fe2000fffe1ff */
[----:B------:R-:W-:Y:S01]  /*0c20*/  ULDC UR8, c[0x0][0x224] ;  /* 0x0000890000087ab9 */ /* 0x000fe20000000800 */
[----:B------:R-:W-:Y:S02]  /*0c30*/  IADD3.X R3, R46, R67, RZ, P4, !PT ;  /* 0x000000432e037210 */ /* 0x000fe400027fe4ff */
[-C--:B------:R-:W-:Y:S02]  /*0c40*/  ISETP.GE.AND P0, PT, R18, R69.reuse, PT ;  /* 0x000000451200720c */ /* 0x080fe40003f06270 */
[----:B------:R-:W-:-:S02]  /*0c50*/  ISETP.GE.AND P1, PT, R60, R69, PT ;  /* 0x000000453c00720c */ /* 0x000fc40003f26270 */
[-C--:B------:R-:W-:Y:S02]  /*0c60*/  ISETP.GE.AND P2, PT, R61, R69.reuse, PT ;  /* 0x000000453d00720c */ /* 0x080fe40003f46270 */
[----:B------:R-:W-:-:S07]  /*0c70*/  ISETP.GE.AND P3, PT, R62, R69, PT ;  /* 0x000000453e00720c */ /* 0x000fce0003f66270 */
        /* <DEDUP_REMOVED lines=14> */
[----:B--2---:R0:W-:Y:S04]  /*0d60*/  STS.U16 [R66], R5 ;  /* 0x0000000542007388 */ /* 0x0041e80000000400 */
[----:B-1-3--:R1:W-:Y:S04]  /*0d70*/  STS.U16 [R66+0x40], R7 ;  /* 0x0000400742007388 */ /* 0x00a3e80000000400 */
[----:B----4-:R2:W-:Y:S04]  /*0d80*/  STS.U16 [R66+0x80], R9 ;  /* 0x0000800942007388 */ /* 0x0105e80000000400 */
[----:B------:R3:W-:Y:S01]  /*0d90*/  STS.U16 [R66+0xc0], R11 ;  /* 0x0000c00b42007388 */ /* 0x0007e20000000400 */
[----:B------:R-:W-:-:S03]  /*0da0*/  NOP ;  /* 0x0000000000007918 */ /* 0x000fc60000000000 */
[----:B------:R-:W-:Y:S01]  /*0db0*/  LDS.64 R88, [R68] ;  /* 0x0000000044587984 */ /* 0x000fe20000000a00 */
[----:B------:R-:W-:Y:S06]  /*0dc0*/  BAR.SYNC.DEFER_BLOCKING 0x0 ;  /* 0x0000000000007b1d */ /* 0x000fec0000010000 */
[----:B------:R-:W4:Y:S04]  /*0dd0*/  @!P1 LDG.E.U16 R13, desc[UR12][R16.64] ;  /* 0x0000000c100d9981 */ /* 0x000f28000c1e1500 */
[----:B------:R-:W4:Y:S04]  /*0de0*/  @!P2 LDG.E.U16 R15, desc[UR12][R16.64+0x40] ;  /* 0x0000400c100fa981 */ /* 0x000f28000c1e1500 */
[----:B------:R-:W4:Y:S04]  /*0df0*/  @!P3 LDG.E.U16 R33, desc[UR12][R16.64+0x80] ;  /* 0x0000800c1021b981 */ /* 0x000f28000c1e1500 */
[----:B------:R-:W4:Y:S01]  /*0e00*/  @!P4 LDG.E.U16 R35, desc[UR12][R16.64+0xc0] ;  /* 0x0000c00c1023c981 */ /* 0x000f22000c1e1500 */
[----:B------:R-:W-:-:S02]  /*0e10*/  IADD3 R2, P0, R49, R64, RZ ;  /* 0x0000004031027210 */ /* 0x000fc40007f1e0ff */
[----:B0-----:R-:W-:Y:S02]  /*0e20*/  PRMT R5, RZ, 0x7610, R5 ;  /* 0x00007610ff057816 */ /* 0x001fe40000000005 */
[----:B-1----:R-:W-:Y:S02]  /*0e30*/  PRMT R7, RZ, 0x7610, R7 ;  /* 0x00007610ff077816 */ /* 0x002fe40000000007 */
[----:B--2---:R-:W-:Y:S02]  /*0e40*/  PRMT R9, RZ, 0x7610, R9 ;  /* 0x00007610ff097816 */ /* 0x004fe40000000009 */
[----:B---3--:R-:W-:Y:S02]  /*0e50*/  PRMT R11, RZ, 0x7610, R11 ;  /* 0x00007610ff0b7816 */ /* 0x008fe4000000000b */
[----:B------:R-:W-:Y:S01]  /*0e60*/  IADD3.X R3, R50, R67, RZ, P0, !PT ;  /* 0x0000004332037210 */ /* 0x000fe200007fe4ff */
[----:B----4-:R-:W-:Y:S04]  /*0e70*/  STS.U16 [R66], R13 ;  /* 0x0000000d42007388 */ /* 0x010fe80000000400 */
[----:B------:R-:W-:Y:S04]  /*0e80*/  STS.U16 [R66+0x40], R15 ;  /* 0x0000400f42007388 */ /* 0x000fe80000000400 */
[----:B------:R-:W-:Y:S04]  /*0e90*/  STS.U16 [R66+0x80], R33 ;  /* 0x0000802142007388 */ /* 0x000fe80000000400 */
        /* <DEDUP_REMOVED lines=8> */
[----:B0-----:R-:W-:Y:S01]  /*0f20*/  SHF.L.U32 R71, R12, 0x10, RZ ;  /* 0x000000100c477819 */ /* 0x001fe200000006ff */
[----:B------:R-:W-:Y:S01]  /*0f30*/  IMAD.U32 R6, R88, 0x10000, RZ ;  /* 0x0001000058067824 */ /* 0x000fe200078e00ff */
[----:B------:R-:W-:Y:S01]  /*0f40*/  PRMT R4, R12, 0x7632, R4 ;  /* 0x000076320c047816 */ /* 0x000fe20000000004 */
[----:B------:R-:W-:Y:S01]  /*0f50*/  ULEA UR8, UR8, UR4, 0x7 ;  /* 0x0000000408087291 */ /* 0x000fe2000f8e383f */
[----:B------:R-:W-:Y:S01]  /*0f60*/  PRMT R70, R88, 0x7632, R70 ;  /* 0x0000763258467816 */ /* 0x000fe20000000046 */
[----:B-----5:R-:W-:Y:S01]  /*0f70*/  FADD.FTZ R71, R71, R38 ;  /* 0x0000002647477221 */ /* 0x020fe20000010000 */
[----:B------:R-:W-:Y:S01]  /*0f80*/  SHF.L.U32 R73, R4, 0x10, RZ ;  /* 0x0000001004497819 */ /* 0x000fe200000006ff */
[----:B------:R-:W-:Y:S01]  /*0f90*/  BSSY B0, `(.L_x_10144) ;  /* 0x000003c000007945 */ /* 0x000fe20003800000 */
[----:B------:R-:W-:Y:S01]  /*0fa0*/  PRMT R116, R89, 0x7632, R116 ;  /* 0x0000763259747816 */ /* 0x000fe20000000074 */
[----:B-1----:R-:W0:Y:S01]  /*0fb0*/  LDC R2, c[0x0][0x21c] ;  /* 0x00008700ff027b82 */ /* 0x002e220000000800 */
[----:B------:R-:W-:Y:S01]  /*0fc0*/  FSETP.GTU.FTZ.AND P2, PT, R71, 20, PT ;  /* 0x41a000004700780b */ /* 0x000fe20003f5c000 */
[----:B------:R-:W-:Y:S01]  /*0fd0*/  FADD.FTZ R73, R73, R38 ;  /* 0x0000002649497221 */ /* 0x000fe20000010000 */
[----:B------:R-:W-:Y:S01]  /*0fe0*/  PRMT R3, R13, 0x7632, R3 ;  /* 0x000076320d037816 */ /* 0x000fe20000000003 */
[----:B------:R-:W-:-:S03]  /*0ff0*/  IMAD.U32 R4, R89, 0x10000, RZ ;  /* 0x0001000059047824 */ /* 0x000fc600078e00ff */
[----:B------:R-:W-:Y:S01]  /*1000*/  FSETP.GTU.FTZ.AND P3, PT, R73, 20, PT ;  /* 0x41a000004900780b */ /* 0x000fe20003f7c000 */
[----:B------:R-:W-:-:S04]  /*1010*/  IMAD.U32 R3, R3, 0x10000, RZ ;  /* 0x0001000003037824 */ /* 0x000fc800078e00ff */
[----:B------:R-:W-:-:S05]  /*1020*/  FADD.FTZ R74, R3, R38 ;  /* 0x00000026034a7221 */ /* 0x000fca0000010000 */
[----:B------:R-:W-:Y:S01]  /*1030*/  FSETP.GTU.FTZ.AND P1, PT, R74, 20, PT ;  /* 0x41a000004a00780b */ /* 0x000fe20003f3c000 */
[----:B--2---:R1:W-:Y:S04]  /*1040*/  STS.U16 [R66], R5 ;  /* 0x0000000542007388 */ /* 0x0043e80000000400 */
[----:B---3--:R-:W-:Y:S04]  /*1050*/  STS.U16 [R66+0x40], R7 ;  /* 0x0000400742007388 */ /* 0x008fe80000000400 */
[----:B----4-:R-:W-:Y:S01]  /*1060*/  STS.U16 [R66+0x80], R9 ;  /* 0x0000800942007388 */ /* 0x010fe20000000400 */
[----:B-1----:R-:W-:-:S03]  /*1070*/  IMAD.U32 R5, R13, 0x10000, RZ ;  /* 0x000100000d057824 */ /* 0x002fc600078e00ff */
[----:B------:R-:W-:Y:S01]  /*1080*/  STS.U16 [R66+0xc0], R11 ;  /* 0x0000c00b42007388 */ /* 0x000fe20000000400 */
[----:B------:R-:W-:-:S03]  /*1090*/  NOP ;  /* 0x0000000000007918 */ /* 0x000fc60000000000 */
[----:B------:R-:W1:Y:S01]  /*10a0*/  LDS.64 R76, [R68] ;  /* 0x00000000444c7984 */ /* 0x000e620000000a00 */
[----:B------:R-:W-:-:S05]  /*10b0*/  FADD.FTZ R72, R5, R38 ;  /* 0x0000002605487221 */ /* 0x000fca0000010000 */
[----:B------:R-:W-:Y:S02]  /*10c0*/  FSETP.GTU.FTZ.AND P0, PT, R72, 20, PT ;  /* 0x41a000004800780b */ /* 0x000fe40003f1c000 */
[C---:B-1----:R-:W-:Y:S02]  /*10d0*/  SHF.L.U32 R0, R76.reuse, 0x10, RZ ;  /* 0x000000104c007819 */ /* 0x042fe400000006ff */
[----:B------:R-:W-:Y:S02]  /*10e0*/  PRMT R76, R76, 0x7632, R76 ;  /* 0x000076324c4c7816 */ /* 0x000fe4000000004c */
[----:B------:R-:W-:Y:S01]  /*10f0*/  PRMT R80, R77, 0x7632, R80 ;  /* 0x000076324d507816 */ /* 0x000fe20000000050 */
[----:B------:R-:W-:Y:S01]  /*1100*/  FFMA.FTZ R75, R0, R6, R75 ;  /* 0x00000006004b7223 */ /* 0x000fe2000001004b */
[----:B------:R-:W-:Y:S02]  /*1110*/  SHF.L.U32 R6, R70, 0x10, RZ ;  /* 0x0000001046067819 */ /* 0x000fe400000006ff */
[----:B------:R-:W-:-:S02]  /*1120*/  SHF.L.U32 R76, R76, 0x10, RZ ;  /* 0x000000104c4c7819 */ /* 0x000fc400000006ff */
[----:B------:R-:W-:-:S03]  /*1130*/  SHF.L.U32 R78, R77, 0x10, RZ ;  /* 0x000000104d4e7819 */ /* 0x000fc600000006ff */
[----:B------:R-:W-:Y:S01]  /*1140*/  FFMA.FTZ R3, R76, R6, R75 ;  /* 0x000000064c037223 */ /* 0x000fe2000001004b */
        /* <DEDUP_REMOVED lines=32> */
.L_x_10145:
[----:B------:R-:W-:Y:S05]  /*1350*/  BSYNC B0 ;  /* 0x0000000000007941 */ /* 0x000fea0003800000 */
.L_x_10144:
        /* <DEDUP_REMOVED lines=33> */
.L_x_10147:
[----:B------:R-:W-:Y:S05]  /*1570*/  BSYNC B0 ;  /* 0x0000000000007941 */ /* 0x000fea0003800000 */
.L_x_10146:
        /* <DEDUP_REMOVED lines=33> */
.L_x_10149:
[----:B------:R-:W-:Y:S05]  /*1790*/  BSYNC B0 ;  /* 0x0000000000007941 */ /* 0x000fea0003800000 */
.L_x_10148:
        /* <DEDUP_REMOVED lines=33> */
.L_x_10151:
[----:B------:R-:W-:Y:S05]  /*19b0*/  BSYNC B0 ;  /* 0x0000000000007941 */ /* 0x000fea0003800000 */
.L_x_10150:
[----:B------:R-:W-:Y:S01]  /*19c0*/  ISETP.GE.AND P0, PT, R2, 0x1, PT ;  /* 0x000000010200780c */ /* 0x000fe20003f06270 */
[----:B------:R-:W-:Y:S01]  /*19d0*/  IMAD.U32 R75, R116, 0x10000, RZ ;  /* 0x00010000744b7824 */ /* 0x000fe200078e00ff */
[----:B------:R-:W-:Y:S01]  /*19e0*/  SHF.L.U32 R80, R80, 0x10, RZ ;  /* 0x0000001050507819 */ /* 0x000fe200000006ff */
[----:B------:R-:W-:Y:S01]  /*19f0*/  FFMA.FTZ R3, R78, R4, R3 ;  /* 0x000000044e037223 */ /* 0x000fe20000010003 */
[----:B------:R-:W-:Y:S01]  /*1a00*/  BAR.SYNC.DEFER_BLOCKING 0x0 ;  /* 0x0000000000007b1d */ /* 0x000fe20000010000 */
[----:B------:R-:W-:Y:S01]  /*1a10*/  USHF.R.S32.HI UR22, URZ, 0x1f, UR8 ;  /* 0x0000001f3f167899 */ /* 0x000fe20008011408 */
[----:B------:R-:W-:Y:S01]  /*1a20*/  HFMA2.MMA R79, -RZ, RZ, 0, 0 ;  /* 0x00000000ff4f7435 */ /* 0x000fe200000001ff */
[----:B------:R-:W-:Y:S01]  /*1a30*/  FFMA.FTZ R75, R80, R75, R3 ;  /* 0x0000004b504b7223 */ /* 0x000fe20000010003 */
[----:B------:R-:W-:Y:S01]  /*1a40*/  MOV R77, RZ ;  /* 0x000000ff004d7202 */ /* 0x000fe20000000f00 */
[----:B------:R-:W-:Y:S01]  /*1a50*/  IMAD.MOV.U32 R82, RZ, RZ, RZ ;  /* 0x000000ffff527224 */ /* 0x000fe200078e00ff */
[----:B------:R-:W-:Y:S01]  /*1a60*/  MOV R81, RZ ;  /* 0x000000ff00517202 */ /* 0x000fe20000000f00 */
[-C--:B------:R-:W-:Y:S01]  /*1a70*/  FMUL.FTZ R86, R0, R39.reuse ;  /* 0x0000002700567220 */ /* 0x080fe20000410000 */
[-C--:B------:R-:W-:Y:S01]  /*1a80*/  FMUL.FTZ R85, R78, R39.reuse ;  /* 0x000000274e557220 */ /* 0x080fe20000410000 */
[-C--:B------:R-:W-:Y:S01]  /*1a90*/  FMUL.FTZ R83, R76, R39.reuse ;  /* 0x000000274c537220 */ /* 0x080fe20000410000 */
[----:B------:R-:W-:Y:S01]  /*1aa0*/  FMUL.FTZ R84, R80, R39 ;  /* 0x0000002750547220 */ /* 0x000fe20000410000 */
[----:B------:R-:W-:Y:S06]  /*1ab0*/  @!P0 BRA `(.L_x_10152) ;  /* 0x0000001400e88947 */ /* 0x000fec0003800000 */
[----:B------:R-:W0:Y:S01]  /*1ac0*/  LDC.64 R4, c[0x0][0x368] ;  /* 0x0000da00ff047b82 */ /* 0x000e220000000a00 */
[----:B------:R-:W-:Y:S01]  /*1ad0*/  MOV R3, RZ ;  /* 0x000000ff00037202 */ /* 0x000fe20000000f00 */
[----:B------:R-:W-:Y:S01]  /*1ae0*/  IMAD.MOV.U32 R2, RZ, RZ, R24 ;  /* 0x000000ffff027224 */ /* 0x000fe200078e0018 */
[----:B------:R-:W-:Y:S01]  /*1af0*/  ULDC.64 UR6, c[0x0][0x370] ;  /* 0x0000dc0000067ab9 */ /* 0x000fe20000000a00 */
[----:B------:R-:W-:Y:S01]  /*1b00*/  USHF.L.U32 UR9, UR8, 0x2, URZ ;  /* 0x0000000208097899 */ /* 0x000fe2000800063f */
[----:B------:R-:W-:Y:S01]  /*1b10*/  IMAD R7, R43, UR6, RZ ;  /* 0x000000062b077c24 */ /* 0x000fe2000f8e02ff */
[----:B------:R-:W-:Y:S01]  /*1b20*/  USHF.L.U64.HI UR10, UR8, 0x2, UR22 ;  /* 0x00000002080a7899 */ /* 0x000fe20008010216 */
[----:B------:R-:W-:Y:S01]  /*1b30*/  ISETP.GE.AND P1, PT, R18, R69, PT ;  /* 0x000000451200720c */ /* 0x000fe20003f26270 */
[----:B------:R-:W1:Y:S01]  /*1b40*/  LDC R87, c[0x0][0x224] ;  /* 0x00008900ff577b82 */ /* 0x000e620000000800 */
[----:B------:R-:W-:Y:S01]  /*1b50*/  IMAD R7, R42, UR7, R7 ;  /* 0x000000072a077c24 */ /* 0x000fe2000f8e0207 */
[----:B------:R-:W-:Y:S01]  /*1b60*/  IADD3 R34, P2, R113, UR9, RZ ;  /* 0x0000000971227c10 */ /* 0x000fe2000ff5e0ff */
[----:B------:R-:W-:Y:S01]  /*1b70*/  IMAD.MOV.U32 R91, RZ, RZ, RZ ;  /* 0x000000ffff5b7224 */ /* 0x000fe200078e00ff */
[----:B------:R-:W-:Y:S01]  /*1b80*/  IADD3 R36, P3, R59, UR9, RZ ;  /* 0x000000093b247c10 */ /* 0x000fe2000ff7e0ff */
[----:B------:R-:W-:Y:S01]  /*1b90*/  IMAD.MOV.U32 R79, RZ, RZ, RZ ;  /* 0x000000ffff4f7224 */ /* 0x000fe200078e00ff */
[----:B------:R-:W-:Y:S01]  /*1ba0*/  MOV R77, RZ ;  /* 0x000000ff004d7202 */ /* 0x000fe20000000f00 */
[----:B------:R-:W-:Y:S01]  /*1bb0*/  UMOV UR5, URZ ;  /* 0x0000003f00057c82 */ /* 0x000fe20008000000 */
[----:B------:R-:W2:Y:S01]  /*1bc0*/  LDC.64 R12, c[0x0][0x380] ;  /* 0x0000e000ff0c7b82 */ /* 0x000ea20000000a00 */
[----:B------:R-:W-:Y:S01]  /*1bd0*/  MOV R82, RZ ;  /* 0x000000ff00527202 */ /* 0x000fe20000000f00 */
[----:B------:R-:W-:Y:S01]  /*1be0*/  ULDC UR24, c[0x0][0x224] ;  /* 0x0000890000187ab9 */ /* 0x000fe20000000800 */
[----:B------:R-:W-:Y:S01]  /*1bf0*/  MOV R81, RZ ;  /* 0x000000ff00517202 */ /* 0x000fe20000000f00 */
[----:B------:R-:W-:Y:S01]  /*1c00*/  ULDC UR25, c[0x0][0x21c] ;  /* 0x0000870000197ab9 */ /* 0x000fe20000000800 */
[----:B------:R-:W-:Y:S01]  /*1c10*/  IADD3.X R35, R115, UR10, RZ, P2, !PT ;  /* 0x0000000a73237c10 */ /* 0x000fe200097fe4ff */
[----:B------:R-:W-:Y:S01]  /*1c20*/  ULDC UR7, c[0x0][0x218] ;  /* 0x0000860000077ab9 */ /* 0x000fe20000000800 */
[----:B------:R-:W-:Y:S01]  /*1c30*/  IADD3.X R37, R63, UR10, RZ, P3, !PT ;  /* 0x0000000a3f257c10 */ /* 0x000fe20009ffe4ff */
[C---:B0-----:R-:W-:Y:S01]  /*1c40*/  IMAD R6, R4.reuse, UR15, RZ ;  /* 0x0000000f04067c24 */ /* 0x041fe2000f8e02ff */
[----:B------:R-:W0:Y:S01]  /*1c50*/  LDC.64 R10, c[0x0][0x2d0] ;  /* 0x0000b400ff0a7b82 */ /* 0x000e220000000a00 */
[----:B------:R-:W-:Y:S01]  /*1c60*/  IMAD.WIDE.U32 R2, R4, UR14, R2 ;  /* 0x0000000e04027c25 */ /* 0x000fe2000f8e0002 */
[----:B------:R-:W-:Y:S01]  /*1c70*/  ULDC.64 UR20, c[0x0][0x380] ;  /* 0x0000e00000147ab9 */ /* 0x000fe20000000a00 */
[----:B------:R-:W-:Y:S01]  /*1c80*/  ULDC.64 UR26, c[0x0][0x3d0] ;  /* 0x0000f400001a7ab9 */ /* 0x000fe20000000a00 */
[----:B------:R-:W-:Y:S01]  /*1c90*/  ULDC.64 UR16, c[0x0][0x238] ;  /* 0x00008e0000107ab9 */ /* 0x000fe20000000a00 */
[----:B------:R-:W-:Y:S01]  /*1ca0*/  IMAD R5, R5, UR14, R6 ;  /* 0x0000000e05057c24 */ /* 0x000fe2000f8e0206 */
[----:B------:R-:W-:-:S02]  /*1cb0*/  ULDC.64 UR18, c[0x0][0x270] ;  /* 0x00009c0000127ab9 */ /* 0x000fc40000000a00 */
[----:B------:R-:W3:Y:S02]  /*1cc0*/  LDC.64 R8, c[0x0][0x2d8] ;  /* 0x0000b600ff087b82 */ /* 0x000ee40000000a00 */
[----:B------:R-:W-:Y:S02]  /*1cd0*/  IADD3 R3, R3, R5, RZ ;  /* 0x0000000503037210 */ /* 0x000fe40007ffe0ff */
[----:B------:R-:W-:Y:S01]  /*1ce0*/  SHF.R.S32.HI R5, RZ, 0x1f, R65 ;  /* 0x0000001fff057819 */ /* 0x000fe20000011441 */
[----:B------:R-:W-:Y:S01]  /*1cf0*/  IMAD.WIDE.U32 R2, R42, UR6, R2 ;  /* 0x000000062a027c25 */ /* 0x000fe2000f8e0002 */
[----:B------:R-:W-:Y:S02]  /*1d00*/  UMOV UR6, URZ ;  /* 0x0000003f00067c82 */ /* 0x000fe40008000000 */
[----:B------:R-:W-:-:S04]  /*1d10*/  IADD3 R14, P0, R65, R2, RZ ;  /* 0x00000002410e7210 */ /* 0x000fc80007f1e0ff */
[----:B------:R-:W-:Y:S02]  /*1d20*/  IADD3.X R15, R5, R3, R7, P0, !PT ;  /* 0x00000003050f7210 */ /* 0x000fe400007fe407 */
[----:B------:R-:W-:-:S04]  /*1d30*/  IADD3 R32, P0, R112, UR9, RZ ;  /* 0x0000000970207c10 */ /* 0x000fc8000ff1e0ff */
[----:B------:R-:W-:Y:S01]  /*1d40*/  IADD3.X R33, R114, UR10, RZ, P0, !PT ;  /* 0x0000000a72217c10 */ /* 0x000fe200087fe4ff */
[----:B-12---:R-:W-:-:S08]  /*1d50*/  ULDC.64 UR10, c[0x0][0x250] ;  /* 0x00009400000a7ab9 */ /* 0x006fd00000000a00 */
.L_x_10165:
[----:B------:R-:W-:Y:S01]  /*1d60*/  SHF.R.S32.HI R92, RZ, 0x1f, R91 ;  /* 0x0000001fff5c7819 */ /* 0x000fe2000001145b */
[----:B------:R-:W-:Y:S01]  /*1d70*/  IMAD.MOV.U32 R3, RZ, RZ, R55 ;  /* 0x000000ffff037224 */ /* 0x000fe200078e0037 */
[----:B------:R-:W-:-:S03]  /*1d80*/  MOV R2, R22 ;  /* 0x0000001600027202 */ /* 0x000fc60000000f00 */
[----:B--23--:R-:W-:Y:S02]  /*1d90*/  IMAD R4, R92, UR16, RZ ;  /* 0x000000105c047c24 */ /* 0x00cfe4000f8e02ff */
        /* <DEDUP_REMOVED lines=9> */
[-C--:B------:R-:W-:Y:S02]  /*1e30*/  ISETP.GE.AND P0, PT, R60, R69.reuse, PT ;  /* 0x000000453c00720c */ /* 0x080fe40003f06270 */
[-C--:B------:R-:W-:Y:S02]  /*1e40*/  ISETP.GE.AND P2, PT, R61, R69.reuse, PT ;  /* 0x000000453d00720c */ /* 0x080fe40003f46270 */
[----:B------:R-:W-:Y:S02]  /*1e50*/  ISETP.GE.AND P3, PT, R62, R69, PT ;  /* 0x000000453e00720c */ /* 0x000fe40003f66270 */
[----:B------:R-:W-:Y:S02]  /*1e60*/  LEA R4, P4, R2, R52, 0x1 ;  /* 0x0000003402047211 */ /* 0x000fe400078808ff */
[----:B------:R-:W-:Y:S02]  /*1e70*/  IADD3 R3, R3, R5, RZ ;  /* 0x0000000503037210 */ /* 0x000fe40007ffe0ff */
[----:B------:R-:W-:-:S02]  /*1e80*/  PRMT R95, RZ, 0x7610, R95 ;  /* 0x00007610ff5f7816 */ /* 0x000fc4000000005f */
[----:B------:R-:W-:Y:S02]  /*1e90*/  PRMT R101, RZ, 0x7610, R101 ;  /* 0x00007610ff657816 */ /* 0x000fe40000000065 */
[----:B------:R-:W-:Y:S02]  /*1ea0*/  PRMT R93, RZ, 0x7610, R93 ;  /* 0x00007610ff5d7816 */ /* 0x000fe4000000005d */
[----:B------:R-:W-:Y:S02]  /*1eb0*/  PRMT R103, RZ, 0x7610, R103 ;  /* 0x00007610ff677816 */ /* 0x000fe40000000067 */
[----:B------:R-:W-:-:S05]  /*1ec0*/  LEA.HI.X R5, R2, R53, R3, 0x1, P4 ;  /* 0x0000003502057211 */ /* 0x000fca00020f0c03 */
[----:B------:R-:W4:Y:S04]  /*1ed0*/  @!P0 LDG.E.U16 R95, desc[UR12][R4.64+0x40] ;  /* 0x0000400c045f8981 */ /* 0x000f28000c1e1500 */
[----:B------:R-:W4:Y:S04]  /*1ee0*/  @!P2 LDG.E.U16 R101, desc[UR12][R4.64+0x80] ;  /* 0x0000800c0465a981 */ /* 0x000f28000c1e1500 */
[----:B------:R-:W4:Y:S04]  /*1ef0*/  @!P1 LDG.E.U16 R93, desc[UR12][R4.64] ;  /* 0x0000000c045d9981 */ /* 0x000f28000c1e1500 */
[----:B-1----:R1:W4:Y:S01]  /*1f00*/  @!P3 LDG.E.U16 R103, desc[UR12][R4.64+0xc0] ;  /* 0x0000c00c0467b981 */ /* 0x002322000c1e1500 */
[----:B------:R-:W-:Y:S01]  /*1f10*/  MOV R2, R20 ;  /* 0x0000001400027202 */ /* 0x000fe20000000f00 */
[----:B------:R-:W-:Y:S01]  /*1f20*/  IMAD R94, R92, UR10, RZ ;  /* 0x0000000a5c5e7c24 */ /* 0x000fe2000f8e02ff */
[----:B------:R-:W-:Y:S01]  /*1f30*/  MOV R3, R57 ;  /* 0x0000003900037202 */ /* 0x000fe20000000f00 */
[C---:B0-----:R-:W-:Y:S01]  /*1f40*/  VIADD R6, R56.reuse, 0xffffffff ;  /* 0xffffffff38067836 */ /* 0x041fe20000000000 */
[----:B------:R-:W-:-:S02]  /*1f50*/  ISETP.GT.AND P0, PT, R56, 0x1, PT ;  /* 0x000000013800780c */ /* 0x000fc40003f04270 */
[----:B------:R-:W-:Y:S01]  /*1f60*/  ISETP.NE.AND P2, PT, R24, RZ, PT ;  /* 0x000000ff1800720c */ /* 0x000fe20003f45270 */
[----:B------:R-:W-:Y:S01]  /*1f70*/  IMAD.WIDE.U32 R2, R91, UR10, R2 ;  /* 0x0000000a5b027c25 */ /* 0x000fe2000f8e0002 */
[----:B------:R-:W-:Y:S02]  /*1f80*/  ISETP.EQ.AND P0, PT, R111, RZ, P0 ;  /* 0x000000ff6f00720c */ /* 0x000fe40000702270 */
[----:B------:R-:W-:Y:S01]  /*1f90*/  LEA.HI R7, R6, R6, RZ, 0x1 ;  /* 0x0000000606077211 */ /* 0x000fe200078f08ff */
[----:B-1----:R-:W-:Y:S01]  /*1fa0*/  IMAD R5, R91, UR11, R94 ;  /* 0x0000000b5b057c24 */ /* 0x002fe2000f8e025e */
[----:B---3--:R-:W-:Y:S02]  /*1fb0*/  LEA R4, P3, R2, R8, 0x2 ;  /* 0x0000000802047211 */ /* 0x008fe400078610ff */
[----:B------:R-:W-:Y:S02]  /*1fc0*/  LOP3.LUT R7, R7, 0xfffffe, RZ, 0xc0, !PT ;  /* 0x00fffffe07077812 */ /* 0x000fe400078ec0ff */
[----:B------:R-:W-:-:S02]  /*1fd0*/  IADD3 R5, R3, R5, RZ ;  /* 0x0000000503057210 */ /* 0x000fc40007ffe0ff */
[----:B------:R-:W-:Y:S01]  /*1fe0*/  IADD3 R3, R24, 0x200, RZ ;  /* 0x0000020018037810 */ /* 0x000fe20007ffe0ff */
[----:B------:R-:W-:Y:S01]  /*1ff0*/  IMAD.IADD R6, R6, 0x1, -R7 ;  /* 0x0000000106067824 */ /* 0x000fe200078e0a07 */
[----:B------:R-:W-:Y:S01]  /*2000*/  LEA.HI.X R5, R2, R9, R5, 0x2, P3 ;  /* 0x0000000902057211 */ /* 0x000fe200018f1405 */
[----:B------:R-:W0:Y:S01]  /*2010*/  @P0 LDC R98, c[0x0][0x21c] ;  /* 0x00008700ff620b82 */ /* 0x000e220000000800 */
[----:B------:R-:W-:Y:S02]  /*2020*/  @P0 VIADD R2, R56, 0xfffffffe ;  /* 0xfffffffe38020836 */ /* 0x000fe40000000000 */
[----:B------:R-:W-:Y:S02]  /*2030*/  @!P2 IMAD R3, R6, 0x100, R91 ;  /* 0x000001000603a824 */ /* 0x000fe400078e025b */
[----:B------:R1:W3:Y:S03]  /*2040*/  LDG.E R5, desc[UR12][R4.64] ;  /* 0x0000000c04057981 */ /* 0x0002e6000c1e1900 */
[----:B------:R-:W-:-:S02]  /*2050*/  LEA R94, R3, R54, 0x2 ;  /* 0x00000036035e7211 */ /* 0x000fc400078e10ff */
[----:B------:R-:W-:Y:S01]  /*2060*/  ISETP.NE.AND P3, PT, R24, 0x1f, PT ;  /* 0x0000001f1800780c */ /* 0x000fe20003f65270 */
[----:B0-----:R-:W-:Y:S01]  /*2070*/  @P0 IMAD R7, R2, R98, R91 ;  /* 0x0000006202070224 */ /* 0x001fe200078e025b */
[----:B------:R-:W-:-:S03]  /*2080*/  HFMA2.MMA R99, -RZ, RZ, 0, 0 ;  /* 0x00000000ff637435 */ /* 0x000fc600000001ff */
[----:B------:R-:W-:Y:S01]  /*2090*/  @P0 IMAD.WIDE R6, R7, 0x8, R30 ;  /* 0x0000000807060825 */ /* 0x000fe200078e021e */
[----:B------:R-:W-:Y:S03]  /*20a0*/  BSSY B0, `(.L_x_10153) ;  /* 0x0000036000007945 */ /* 0x000fe60003800000 */
        /* <DEDUP_REMOVED lines=11> */
[C---:B------:R-:W-:Y:S01]  /*2160*/  FMUL.FTZ R100, R96.reuse, R73 ;  /* 0x0000004960647220 */ /* 0x040fe20000410000 */
[----:B-1----:R-:W-:-:S05]  /*2170*/  FMUL.FTZ R4, R96, R72 ;  /* 0x0000004860047220 */ /* 0x002fca0000410000 */
[----:B------:R-:W1:Y:S01]  /*2180*/  MUFU.EX2 R100, R100 ;  /* 0x0000006400647308 */ /* 0x000e620000000800 */
[----:B------:R4:W1:Y:S04]  /*2190*/  @P3 LDS R117, [R58+0xd4c] ;  /* 0x000d4c003a753984 */ /* 0x0008680000000800 */
[----:B------:R0:W5:Y:S03]  /*21a0*/  @P0 LDG.E R99, desc[UR12][R6.64+0x4] ;  /* 0x0000040c06630981 */ /* 0x000166000c1e1900 */
[----:B------:R-:W4:Y:S01]  /*21b0*/  MUFU.EX2 R4, R4 ;  /* 0x0000000400047308 */ /* 0x000f220000000800 */
[----:B--2---:R-:W-:Y:S01]  /*21c0*/  PRMT R98, R3, 0x7632, R98 ;  /* 0x0000763203627816 */ /* 0x004fe20000000062 */
[----:B0-----:R-:W-:Y:S01]  /*21d0*/  FMUL.FTZ R6, R96, R74 ;  /* 0x0000004a60067220 */ /* 0x001fe20000410000 */
[----:B------:R-:W-:-:S05]  /*21e0*/  PRMT R108, R2, 0x7632, R108 ;  /* 0x00007632026c7816 */ /* 0x000fca000000006c */
[----:B------:R-:W0:Y:S01]  /*21f0*/  MUFU.EX2 R6, R6 ;  /* 0x0000000600067308 */ /* 0x000e220000000800 */
[----:B------:R-:W-:Y:S01]  /*2200*/  SHF.L.U32 R102, R3, 0x10, RZ ;  /* 0x0000001003667819 */ /* 0x000fe200000006ff */
[----:B------:R-:W-:Y:S01]  /*2210*/  IMAD.U32 R98, R98, 0x10000, RZ ;  /* 0x0001000062627824 */ /* 0x000fe200078e00ff */
[----:B------:R-:W-:Y:S01]  /*2220*/  SHF.L.U32 R94, R88, 0x10, RZ ;  /* 0x00000010585e7819 */ /* 0x000fe200000006ff */
[----:B------:R-:W-:Y:S01]  /*2230*/  IMAD.U32 R96, R70, 0x10000, RZ ;  /* 0x0001000046607824 */ /* 0x000fe200078e00ff */
[----:B------:R-:W-:Y:S01]  /*2240*/  SHF.L.U32 R108, R108, 0x10, RZ ;  /* 0x000000106c6c7819 */ /* 0x000fe200000006ff */
[C---:B---3--:R-:W-:Y:S01]  /*2250*/  FMUL.FTZ R105, R5.reuse, R102 ;  /* 0x0000006605697220 */ /* 0x048fe20000410000 */
[----:B------:R-:W-:Y:S01]  /*2260*/  FMUL.FTZ R3, R5, R98 ;  /* 0x0000006205037220 */ /* 0x000fe20000410000 */
[----:B------:R-:W-:Y:S01]  /*2270*/  SHF.L.U32 R93, R89, 0x10, RZ ;  /* 0x00000010595d7819 */ /* 0x000fe200000006ff */
[----:B-1----:R-:W-:Y:S01]  /*2280*/  FMUL.FTZ R109, R97, R100 ;  /* 0x00000064616d7220 */ /* 0x002fe20000410000 */
[----:B------:R-:W-:Y:S01]  /*2290*/  SHF.L.U32 R95, R116, 0x10, RZ ;  /* 0x00000010745f7819 */ /* 0x000fe200000006ff */
[----:B------:R-:W-:-:S02]  /*22a0*/  IMAD.U32 R104, R2, 0x10000, RZ ;  /* 0x0001000002687824 */ /* 0x000fc400078e00ff */
[----:B------:R-:W-:Y:S01]  /*22b0*/  FMUL.FTZ R106, R94, R71 ;  /* 0x000000475e6a7220 */ /* 0x000fe20000410000 */
[----:B------:R-:W-:Y:S01]  /*22c0*/  FMUL.FTZ R7, R96, R73 ;  /* 0x0000004960077220 */ /* 0x000fe20000410000 */
[----:B------:R-:W-:Y:S01]  /*22d0*/  FMUL.FTZ R105, R78, R105 ;  /* 0x000000694e697220 */ /* 0x000fe20000410000 */
[----:B------:R-:W-:Y:S01]  /*22e0*/  FMUL.FTZ R107, R5, R108 ;  /* 0x0000006c056b7220 */ /* 0x000fe20000410000 */
[----:B------:R-:W-:Y:S01]  /*22f0*/  FMUL.FTZ R110, R80, R3 ;  /* 0x00000003506e7220 */ /* 0x000fe20000410000 */
[----:B----4-:R-:W-:Y:S01]  /*2300*/  FMUL.FTZ R119, R4, R109 ;  /* 0x0000006d04777220 */ /* 0x010fe20000410000 */
[----:B------:R-:W-:Y:S01]  /*2310*/  FMUL.FTZ R101, R93, R72 ;  /* 0x000000485d657220 */ /* 0x000fe20000410000 */
[----:B------:R-:W-:Y:S01]  /*2320*/  FMUL.FTZ R103, R95, R74 ;  /* 0x0000004a5f677220 */ /* 0x000fe20000410000 */
[----:B------:R-:W-:Y:S01]  /*2330*/  FFMA.FTZ R118, R100, R106, R7 ;  /* 0x0000006a64767223 */ /* 0x000fe20000010007 */
[----:B------:R-:W-:Y:S01]  /*2340*/  FMUL.FTZ R109, R5, R104 ;  /* 0x00000068056d7220 */ /* 0x000fe20000410000 */
[----:B------:R-:W-:Y:S01]  /*2350*/  FMUL.FTZ R107, R76, R107 ;  /* 0x0000006b4c6b7220 */ /* 0x000fe20000410000 */
[----:B0-----:R-:W-:Y:S01]  /*2360*/  FFMA.FTZ R120, R6, R110, R105 ;  /* 0x0000006e06787223 */ /* 0x001fe20000010069 */
[----:B------:R-:W-:Y:S06]  /*2370*/  @P3 BRA `(.L_x_10154) ;  /* 0x0000000000203947 */ /* 0x000fec0003800000 */
[----:B------:R-:W-:Y:S02]  /*2380*/  ISETP.NE.AND P0, PT, R56, R87, PT ;  /* 0x000000573800720c */ /* 0x000fe40003f05270 */
[----:B------:R-:W-:-:S11]  /*2390*/  MOV R117, 0x3f800000 ;  /* 0x3f80000000757802 */ /* 0x000fd60000000f00 */
[----:B------:R-:W-:-:S04]  /*23a0*/  @P0 LEA.HI R2, R56, R56, RZ, 0x1 ;  /* 0x0000003838020211 */ /* 0x000fc800078f08ff */
[----:B------:R-:W-:-:S04]  /*23b0*/  @P0 LOP3.LUT R3, R2, 0xfffffe, RZ, 0xc0, !PT ;  /* 0x00fffffe02030812 */ /* 0x000fc800078ec0ff */
[----:B------:R-:W-:-:S05]  /*23c0*/  @P0 IADD3 R2, -R3, R56, RZ ;  /* 0x0000003803020210 */ /* 0x000fca0007ffe1ff */
[----:B------:R-:W-:-:S05]  /*23d0*/  @P0 IMAD R3, R2, 0x100, R91 ;  /* 0x0000010002030824 */ /* 0x000fca00078e025b */
[----:B------:R-:W-:-:S05]  /*23e0*/  @P0 LEA R3, R3, R54, 0x2 ;  /* 0x0000003603030211 */ /* 0x000fca00078e10ff */
[----:B------:R0:W1:Y:S02]  /*23f0*/  @P0 LDS R117, [R3+0x548] ;  /* 0x0005480003750984 */ /* 0x0000640000000800 */
.L_x_10154:
[----:B------:R-:W-:Y:S05]  /*2400*/  BSYNC B0 ;  /* 0x0000000000007941 */ /* 0x000fea0003800000 */
.L_x_10153:
[----:B01----:R-:W-:Y:S01]  /*2410*/  FMUL.FTZ R3, R6, R117 ;  /* 0x0000007506037220 */ /* 0x003fe20000410000 */
        /* <DEDUP_REMOVED lines=11> */
[----:B------:R-:W-:Y:S01]  /*24d0*/  IMAD R126, R91, 0x8, R54 ;  /* 0x000000085b7e7824 */ /* 0x000fe200078e0236 */
[----:B------:R-:W-:Y:S01]  /*24e0*/  ISETP.GE.U32.AND P5, PT, R111, 0x18, PT ;  /* 0x000000186f00780c */ /* 0x000fe20003fa6070 */
[----:B------:R-:W1:Y:S01]  /*24f0*/  SHFL.UP PT, R2, R119, 0x1, RZ ;  /* 0x0420000077027989 */ /* 0x000e6200000e00ff */
[----:B------:R-:W-:Y:S03]  /*2500*/  BSSY B0, `(.L_x_10155) ;  /* 0x0000068000007945 */ /* 0x000fe60003800000 */
        /* <DEDUP_REMOVED lines=49> */
[----:B-----5:R0:W-:Y:S01]  /*2820*/  SHFL.IDX PT, R120, R99, RZ, 0x1f ;  /* 0x00001fff63787589 */ /* 0x0201e200000e0000 */
[----:B--2---:R-:W-:-:S03]  /*2830*/  @!P4 FFMA.FTZ R122, R123, R125, R122 ;  /* 0x0000007d7b7ac223 */ /* 0x004fc6000001007a */
[----:B------:R-:W-:Y:S01]  /*2840*/  SHFL.UP PT, R118, R118, 0x1, RZ ;  /* 0x0420000076767989 */ /* 0x000fe200000e00ff */
[----:B---3--:R-:W-:-:S03]  /*2850*/  @!P4 FMUL.FTZ R123, R123, R124 ;  /* 0x0000007c7b7bc220 */ /* 0x008fc60000410000 */
[----:B------:R-:W1:Y:S01]  /*2860*/  SHFL.UP PT, R119, R119, 0x1, RZ ;  /* 0x0420000077777989 */ /* 0x000e6200000e00ff */
[----:B0-----:R-:W-:-:S03]  /*2870*/  IADD3 R99, -R65, UR7, -R24 ;  /* 0x0000000741637c10 */ /* 0x001fc6000fffe918 */
[----:B------:R-:W-:Y:S01]  /*2880*/  SHFL.IDX PT, R125, R3, RZ, 0x1f ;  /* 0x00001fff037d7589 */ /* 0x000fe200000e0000 */
[C---:B------:R-:W-:Y:S02]  /*2890*/  ISETP.GE.AND P4, PT, R99.reuse, 0x41, PT ;  /* 0x000000416300780c */ /* 0x040fe40003f86270 */
[----:B------:R-:W-:Y:S01]  /*28a0*/  ISETP.GE.AND P5, PT, R99, 0x61, PT ;  /* 0x000000616300780c */ /* 0x000fe20003fa6270 */
[----:B------:R-:W-:Y:S04]  /*28b0*/  SHFL.DOWN PT, R129, R122, 0x1, 0x1f ;  /* 0x08201f007a817f89 */ /* 0x000fe800000e0000 */
[----:B------:R-:W0:Y:S04]  /*28c0*/  SHFL.DOWN PT, R128, R123, 0x1, 0x1f ;  /* 0x08201f007b807f89 */ /* 0x000e2800000e0000 */
[----:B------:R-:W-:Y:S04]  /*28d0*/  SHFL.IDX PT, R124, R122, RZ, 0x1f ;  /* 0x00001fff7a7c7589 */ /* 0x000fe800000e0000 */
[----:B------:R-:W2:Y:S01]  /*28e0*/  SHFL.IDX PT, R121, R123, RZ, 0x1f ;  /* 0x00001fff7b797589 */ /* 0x000ea200000e0000 */
[----:B-1----:R-:W-:Y:S01]  /*28f0*/  @P2 FFMA.FTZ R120, R119, R120, R118 ;  /* 0x0000007877782223 */ /* 0x002fe20000010076 */
[----:B------:R-:W-:-:S03]  /*2900*/  ISETP.GE.AND P2, PT, R99, 0x1, PT ;  /* 0x000000016300780c */ /* 0x000fc60003f46270 */
[----:B------:R-:W-:-:S04]  /*2910*/  FFMA.FTZ R127, R97, R120, R106 ;  /* 0x00000078617f7223 */ /* 0x000fc8000001006a */
[----:B------:R-:W-:Y:S01]  /*2920*/  FMUL.FTZ R97, R104, R127 ;  /* 0x0000007f68617220 */ /* 0x000fe20000410000 */
[----:B0-----:R-:W-:-:S03]  /*2930*/  @P3 FFMA.FTZ R125, R128, R125, R129 ;  /* 0x0000007d807d3223 */ /* 0x001fc60000010081 */
[----:B------:R-:W-:Y:S01]  /*2940*/  FFMA.FTZ R97, R0, R97, RZ ;  /* 0x0000006100617223 */ /* 0x000fe200000100ff */
[----:B------:R-:W-:Y:S01]  /*2950*/  ISETP.GE.AND P3, PT, R99, 0x21, PT ;  /* 0x000000216300780c */ /* 0x000fe20003f66270 */
[----:B------:R-:W-:Y:S01]  /*2960*/  FFMA.FTZ R106, R125, R117, R110 ;  /* 0x000000757d6a7223 */ /* 0x000fe2000001006e */
[-C--:B------:R-:W-:Y:S01]  /*2970*/  FFMA.FTZ R117, R100, R127.reuse, R7 ;  /* 0x0000007f64757223 */ /* 0x080fe20000010007 */
[C---:B------:R-:W-:Y:S02]  /*2980*/  FMUL.FTZ R7, R5.reuse, R127 ;  /* 0x0000007f05077220 */ /* 0x040fe40000410000 */
[----:B------:R-:W-:Y:S01]  /*2990*/  FFMA.FTZ R105, R6, R106, R105 ;  /* 0x0000006a06697223 */ /* 0x000fe20000010069 */
[-C--:B------:R-:W-:Y:S01]  /*29a0*/  FMUL.FTZ R108, R108, R117.reuse ;  /* 0x000000756c6c7220 */ /* 0x080fe20000410000 */
[CC--:B------:R-:W-:Y:S01]  /*29b0*/  FFMA.FTZ R104, R4.reuse, R117.reuse, R101 ;  /* 0x0000007504687223 */ /* 0x0c0fe20000010065 */
[C---:B------:R-:W-:Y:S01]  /*29c0*/  FMUL.FTZ R101, R5.reuse, R117 ;  /* 0x0000007505657220 */ /* 0x040fe20000410000 */
[----:B------:R-:W-:Y:S01]  /*29d0*/  FFMA.FTZ R107, R4, R105, R107 ;  /* 0x00000069046b7223 */ /* 0x000fe2000001006b */
[----:B------:R-:W-:Y:S01]  /*29e0*/  FFMA.FTZ R99, R76, R108, R97 ;  /* 0x0000006c4c637223 */ /* 0x000fe20000010061 */
[-C--:B------:R-:W-:Y:S01]  /*29f0*/  FFMA.FTZ R108, R6, R104.reuse, R103 ;  /* 0x00000068066c7223 */ /* 0x080fe20000010067 */
[----:B------:R-:W-:Y:S01]  /*2a00*/  FMUL.FTZ R4, R0, R7 ;  /* 0x0000000700047220 */ /* 0x000fe20000410000 */
[----:B------:R-:W-:Y:S01]  /*2a10*/  FMUL.FTZ R7, R5, R104 ;  /* 0x0000006805077220 */ /* 0x000fe20000410000 */
[----:B--2---:R-:W-:Y:S01]  /*2a20*/  FFMA.FTZ R3, R121, R3, R124 ;  /* 0x0000000379037223 */ /* 0x004fe2000001007c */
[----:B------:R-:W-:Y:S01]  /*2a30*/  FMUL.FTZ R103, R5, R108 ;  /* 0x0000006c05677220 */ /* 0x000fe20000410000 */
[----:B------:R-:W-:Y:S01]  /*2a40*/  FMUL.FTZ R2, R121, R2 ;  /* 0x0000000279027220 */ /* 0x000fe20000410000 */
[----:B------:R-:W-:Y:S01]  /*2a50*/  FMUL.FTZ R6, R78, R7 ;  /* 0x000000074e067220 */ /* 0x000fe20000410000 */
[----:B------:R-:W-:-:S02]  /*2a60*/  IMAD R97, R24, 0x10, R54 ;  /* 0x0000001018617824 */ /* 0x000fc400078e0236 */
[----:B------:R-:W-:Y:S01]  /*2a70*/  FMUL.FTZ R5, R76, R101 ;  /* 0x000000654c057220 */ /* 0x000fe20000410000 */
[----:B------:R-:W-:Y:S01]  /*2a80*/  FMUL.FTZ R7, R80, R103 ;  /* 0x0000006750077220 */ /* 0x000fe20000410000 */
[----:B------:R0:W-:Y:S01]  /*2a90*/  @!P0 STS.64 [R126+0xdc8], R2 ;  /* 0x000dc8027e008388 */ /* 0x0001e20000000a00 */
[----:B------:R-:W-:Y:S01]  /*2aa0*/  FMUL.FTZ R102, R102, R104 ;  /* 0x0000006866667220 */ /* 0x000fe20000410000 */
[----:B------:R-:W-:Y:S02]  /*2ab0*/  FFMA.FTZ R109, R100, R107, R109 ;  /* 0x0000006b646d7223 */ /* 0x000fe4000001006d */
[----:B------:R0:W-:Y:S01]  /*2ac0*/  STS.128 [R97+0x110], R4 ;  /* 0x0001100461007388 */ /* 0x0001e20000000c00 */
[----:B------:R-:W-:Y:S01]  /*2ad0*/  FFMA.FTZ R101, R78, R102, R99 ;  /* 0x000000664e657223 */ /* 0x000fe20000010063 */
        /* <DEDUP_REMOVED lines=10> */
.L_x_10156:
[----:B------:R-:W-:Y:S05]  /*2b80*/  BSYNC B0 ;  /* 0x0000000000007941 */ /* 0x000fea0003800000 */
.L_x_10155:
[----:B------:R-:W-:Y:S01]  /*2b90*/  FMUL.FTZ R98, R98, R108 ;  /* 0x0000006c62627220 */ /* 0x000fe20000410000 */
[-C--:B0-----:R-:W-:Y:S01]  /*2ba0*/  FFMA.FTZ R3, R94, -R71.reuse, R127 ;  /* 0x800000475e037223 */ /* 0x081fe2000001007f */
[----:B------:R-:W-:Y:S01]  /*2bb0*/  FMUL.FTZ R2, R109, R71 ;  /* 0x000000476d027220 */ /* 0x000fe20000410000 */
[-C--:B------:R-:W-:Y:S01]  /*2bc0*/  FFMA.FTZ R6, R96, -R73.reuse, R117 ;  /* 0x8000004960067223 */ /* 0x080fe20000010075 */
[----:B------:R-:W-:Y:S01]  /*2bd0*/  FFMA.FTZ R98, R80, R98, R101 ;  /* 0x0000006250627223 */ /* 0x000fe20000010065 */
[----:B-1----:R-:W-:Y:S01]  /*2be0*/  FMUL.FTZ R7, R107, R73 ;  /* 0x000000496b077220 */ /* 0x002fe20000410000 */
[----:B------:R0:W1:Y:S01]  /*2bf0*/  LDS R101, [R58+0x190] ;  /* 0x000190003a657984 */ /* 0x0000620000000800 */
[----:B------:R-:W-:Y:S01]  /*2c00*/  FFMA.FTZ R4, R2, R3, RZ ;  /* 0x0000000302047223 */ /* 0x000fe200000100ff */
[----:B------:R-:W-:Y:S01]  /*2c10*/  USHF.L.U64.HI UR9, UR5, 0x2, UR6 ;  /* 0x0000000205097899 */ /* 0x000fe20008010206 */
[-C--:B------:R-:W-:Y:S01]  /*2c20*/  FFMA.FTZ R92, R93, -R72.reuse, R104 ;  /* 0x800000485d5c7223 */ /* 0x080fe20000010068 */
        /* <DEDUP_REMOVED lines=9> */
[----:B------:R-:W-:Y:S02]  /*2cc0*/  IMAD R103, R13, UR23, R4 ;  /* 0x000000170d677c24 */ /* 0x000fe4000f8e0204 */
[----:B------:R-:W-:Y:S01]  /*2cd0*/  FADD.FTZ R102, R102, R5 ;  /* 0x0000000566667221 */ /* 0x000fe20000010000 */
[----:B0-----:R-:W-:Y:S06]  /*2ce0*/  @!P3 BRA `(.L_x_10158) ;  /* 0x00000000000cb947 */ /* 0x001fec0003800000 */
[----:B------:R-:W-:-:S05]  /*2cf0*/  IMAD.WIDE.U32 R4, R12, UR23, R32 ;  /* 0x000000170c047c25 */ /* 0x000fca000f8e0020 */
[----:B------:R-:W-:-:S05]  /*2d00*/  IADD3 R5, R5, R103, RZ ;  /* 0x0000006705057210 */ /* 0x000fca0007ffe0ff */
[----:B-1----:R0:W-:Y:S02]  /*2d10*/  REDG.E.ADD.F32.FTZ.RN.STRONG.GPU desc[UR12][R4.64], R101 ;  /* 0x00000065040079a6 */ /* 0x0021e4000c10f38c */
.L_x_10158:
[----:B------:R-:W-:Y:S05]  /*2d20*/  BSYNC B0 ;  /* 0x0000000000007941 */ /* 0x000fea0003800000 */
.L_x_10157:
[----:B01----:R0:W1:Y:S01]  /*2d30*/  LDS R101, [R58+0x210] ;  /* 0x000210003a657984 */ /* 0x0030620000000800 */
[----:B------:R-:W-:Y:S04]  /*2d40*/  BSSY B0, `(.L_x_10159) ;  /* 0x0000005000007945 */ /* 0x000fe80003800000 */
[----:B------:R-:W-:Y:S05]  /*2d50*/  @!P4 BRA `(.L_x_10160) ;  /* 0x00000000000cc947 */ /* 0x000fea0003800000 */
[----:B------:R-:W-:-:S04]  /*2d60*/  IMAD.WIDE.U32 R4, R12, UR23, R34 ;  /* 0x000000170c047c25 */ /* 0x000fc8000f8e0022 */
[----:B------:R-:W-:-:S05]  /*2d70*/  IMAD.IADD R5, R103, 0x1, R5 ;  /* 0x0000000167057824 */ /* 0x000fca00078e0205 */
[----:B-1----:R2:W-:Y:S02]  /*2d80*/  REDG.E.ADD.F32.FTZ.RN.STRONG.GPU desc[UR12][R4.64], R101 ;  /* 0x00000065040079a6 */ /* 0x0025e4000c10f38c */
.L_x_10160:
[----:B------:R-:W-:Y:S05]  /*2d90*/  BSYNC B0 ;  /* 0x0000000000007941 */ /* 0x000fea0003800000 */
.L_x_10159:
[----:B-12---:R1:W2:Y:S01]  /*2da0*/  LDS R101, [R58+0x290] ;  /* 0x000290003a657984 */ /* 0x0062a20000000800 */
[----:B------:R-:W-:Y:S01]  /*2db0*/  BSSY B0, `(.L_x_10161) ;  /* 0x0000005000007945 */ /* 0x000fe20003800000 */
[----:B------:R-:W-:-:S03]  /*2dc0*/  IMAD.WIDE.U32 R4, R12, UR23, R36 ;  /* 0x000000170c047c25 */ /* 0x000fc6000f8e0024 */
[----:B------:R-:W-:Y:S05]  /*2dd0*/  @!P5 BRA `(.L_x_10162) ;  /* 0x000000000008d947 */ /* 0x000fea0003800000 */
[----:B------:R-:W-:-:S05]  /*2de0*/  IADD3 R5, R103, R5, RZ ;  /* 0x0000000567057210 */ /* 0x000fca0007ffe0ff */
[----:B--2---:R3:W-:Y:S02]  /*2df0*/  REDG.E.ADD.F32.FTZ.RN.STRONG.GPU desc[UR12][R4.64], R101 ;  /* 0x00000065040079a6 */ /* 0x0047e4000c10f38c */
.L_x_10162:
[----:B------:R-:W-:Y:S05]  /*2e00*/  BSYNC B0 ;  /* 0x0000000000007941 */ /* 0x000fea0003800000 */
.L_x_10161:
[----:B--23--:R-:W2:Y:S01]  /*2e10*/  SHFL.DOWN PT, R101, R98, 0x1, 0x1f ;  /* 0x08201f0062657f89 */ /* 0x00cea200000e0000 */
[----:B------:R-:W-:Y:S01]  /*2e20*/  ISETP.GT.AND P2, PT, R51, 0x1e, PT ;  /* 0x0000001e3300780c */ /* 0x000fe20003f44270 */
[----:B------:R-:W-:Y:S01]  /*2e30*/  FADD.FTZ R84, R99, R84 ;  /* 0x0000005463547221 */ /* 0x000fe20000010000 */
[----:B------:R-:W-:Y:S01]  /*2e40*/  ISETP.NE.AND P3, PT, R51, RZ, PT ;  /* 0x000000ff3300720c */ /* 0x000fe20003f65270 */
[----:B------:R-:W3:Y:S01]  /*2e50*/  SHFL.DOWN PT, R5, R102, 0x1, 0x1f ;  /* 0x08201f0066057f89 */ /* 0x000ee200000e0000 */
[----:B------:R-:W-:Y:S01]  /*2e60*/  FADD.FTZ R85, R97, R85 ;  /* 0x0000005561557221 */ /* 0x000fe20000010000 */
[C---:B------:R-:W-:Y:S01]  /*2e70*/  FMUL.FTZ R99, R90.reuse, R105 ;  /* 0x000000695a637220 */ /* 0x040fe20000410000 */
[----:B------:R-:W-:Y:S01]  /*2e80*/  FMUL.FTZ R97, R90, R107 ;  /* 0x0000006b5a617220 */ /* 0x000fe20000410000 */
[----:B------:R-:W-:Y:S01]  /*2e90*/  BSSY B0, `(.L_x_10163) ;  /* 0x0000037000007945 */ /* 0x000fe20003800000 */
[----:B------:R-:W-:Y:S01]  /*2ea0*/  FADD.FTZ R83, R7, R83 ;  /* 0x0000005307537221 */ /* 0x000fe20000010000 */
[----:B------:R-:W-:Y:S01]  /*2eb0*/  FMUL.FTZ R92, R92, R99 ;  /* 0x000000635c5c7220 */ /* 0x000fe20000410000 */
[----:B------:R-:W-:Y:S01]  /*2ec0*/  FMUL.FTZ R97, R6, R97 ;  /* 0x0000006106617220 */ /* 0x000fe20000410000 */
[----:B------:R-:W-:-:S02]  /*2ed0*/  FADD.FTZ R86, R2, R86 ;  /* 0x0000005602567221 */ /* 0x000fc40000010000 */
[----:B------:R-:W-:Y:S01]  /*2ee0*/  FFMA.FTZ R93, R93, R105, R92 ;  /* 0x000000695d5d7223 */ /* 0x000fe2000001005c */
[----:B------:R-:W-:Y:S01]  /*2ef0*/  FFMA.FTZ R96, R96, R107, R97 ;  /* 0x0000006b60607223 */ /* 0x000fe20000010061 */
[----:B------:R-:W4:Y:S01]  /*2f00*/  @!P3 S2R R103, SR_CgaCtaId ;  /* 0x000000000067b919 */ /* 0x000f220000008800 */
[----:B------:R-:W-:Y:S01]  /*2f10*/  @!P3 MOV R4, 0x400 ;  /* 0x000004000004b802 */ /* 0x000fe20000000f00 */
[----:B------:R-:W-:Y:S01]  /*2f20*/  FADD.FTZ R82, R93, R82 ;  /* 0x000000525d527221 */ /* 0x000fe20000010000 */
[----:B------:R-:W-:Y:S01]  /*2f30*/  FADD.FTZ R79, R96, R79 ;  /* 0x0000004f604f7221 */ /* 0x000fe20000010000 */
[----:B--2---:R-:W-:Y:S01]  /*2f40*/  @!P2 FADD.FTZ R98, R98, R101 ;  /* 0x000000656262a221 */ /* 0x004fe20000010000 */
[----:B---3--:R-:W-:-:S04]  /*2f50*/  @!P2 FADD.FTZ R102, R102, R5 ;  /* 0x000000056666a221 */ /* 0x008fc80000010000 */
        /* <DEDUP_REMOVED lines=20> */
[C---:B------:R-:W-:Y:S01]  /*30a0*/  FMUL.FTZ R101, R90.reuse, R106 ;  /* 0x0000006a5a657220 */ /* 0x040fe20000410000 */
[----:B------:R-:W-:Y:S01]  /*30b0*/  FMUL.FTZ R90, R90, R109 ;  /* 0x0000006d5a5a7220 */ /* 0x000fe20000410000 */
[----:B---3--:R-:W-:-:S02]  /*30c0*/  @!P2 FADD.FTZ R102, R102, R5 ;  /* 0x000000056666a221 */ /* 0x008fc40000010000 */
[----:B------:R-:W-:Y:S01]  /*30d0*/  MOV R5, R98 ;  /* 0x0000006200057202 */ /* 0x000fe20000000f00 */
[----:B------:R-:W-:Y:S01]  /*30e0*/  FMUL.FTZ R100, R100, R101 ;  /* 0x0000006564647220 */ /* 0x000fe20000410000 */
[----:B------:R-:W-:Y:S01]  /*30f0*/  FMUL.FTZ R3, R3, R90 ;  /* 0x0000005a03037220 */ /* 0x000fe20000410000 */
[----:B------:R-:W-:Y:S02]  /*3100*/  IMAD.MOV.U32 R4, RZ, RZ, R102 ;  /* 0x000000ffff047224 */ /* 0x000fe400078e0066 */
[----:B------:R-:W-:Y:S01]  /*3110*/  FFMA.FTZ R100, R95, R106, R100 ;  /* 0x0000006a5f647223 */ /* 0x000fe20000010064 */
[----:B------:R-:W-:Y:S02]  /*3120*/  FFMA.FTZ R94, R94, R109, R3 ;  /* 0x0000006d5e5e7223 */ /* 0x000fe40000010003 */
[----:B------:R2:W-:Y:S01]  /*3130*/  @!P3 STS.64 [R54+0x318], R4 ;  /* 0x000318043600b388 */ /* 0x0005e20000000a00 */
[----:B------:R-:W-:Y:S01]  /*3140*/  FADD.FTZ R77, R100, R77 ;  /* 0x0000004d644d7221 */ /* 0x000fe20000010000 */
        /* <DEDUP_REMOVED lines=11> */
.L_x_10164:
[----:B------:R-:W-:Y:S05]  /*3200*/  BSYNC B0 ;  /* 0x0000000000007941 */ /* 0x000fea0003800000 */
.L_x_10163:
[----:B------:R-:W-:Y:S01]  /*3210*/  IADD3 R91, R91, 0x1, RZ ;  /* 0x000000015b5b7810 */ /* 0x000fe20007ffe0ff */
[----:B------:R-:W-:-:S03]  /*3220*/  UIADD3 UR5, UP0, UR5, 0x1, URZ ;  /* 0x0000000105057890 */ /* 0x000fc6000ff1e03f */
[----:B------:R-:W-:Y:S01]  /*3230*/  ISETP.GE.AND P0, PT, R91, UR25, PT ;  /* 0x000000195b007c0c */ /* 0x000fe2000bf06270 */
[----:B------:R-:W-:-:S12]  /*3240*/  UIADD3.X UR6, URZ, UR6, URZ, UP0, !UPT ;  /* 0x000000063f067290 */ /* 0x000fd800087fe43f */
[----:B------:R-:W-:Y:S05]  /*3250*/  @!P0 BRA `(.L_x_10165) ;  /* 0xffffffe800c08947 */ /* 0x000fea000383ffff */
.L_x_10152:
[----:B------:R-:W-:Y:S01]  /*3260*/  BAR.SYNC.DEFER_BLOCKING 0x0 ;  /* 0x0000000000007b1d */ /* 0x000fe20000010000 */
[----:B------:R-:W-:Y:S02]  /*3270*/  IADD3 R69, -R65, UR7, RZ ;  /* 0x0000000741457c10 */ /* 0x000fe4000fffe1ff */
[----:B------:R-:W-:Y:S02]  /*3280*/  PRMT R3, RZ, 0x7610, R3 ;  /* 0x00007610ff037816 */ /* 0x000fe40000000003 */
[-C--:B------:R-:W-:Y:S02]  /*3290*/  ISETP.GE.AND P0, PT, R18, R69.reuse, PT ;  /* 0x000000451200720c */ /* 0x080fe40003f06270 */
[----:B--23--:R-:W-:Y:S02]  /*32a0*/  PRMT R5, RZ, 0x7610, R5 ;  /* 0x00007610ff057816 */ /* 0x00cfe40000000005 */
[----:B------:R-:W-:Y:S02]  /*32b0*/  PRMT R7, RZ, 0x7610, R7 ;  /* 0x00007610ff077816 */ /* 0x000fe40000000007 */
[----:B------:R-:W-:Y:S01]  /*32c0*/  PRMT R9, RZ, 0x7610, R9 ;  /* 0x00007610ff097816 */ /* 0x000fe20000000009 */
[----:B------:R-:W2:Y:S01]  /*32d0*/  S2UR UR6, SR_CgaCtaId ;  /* 0x00000000000679c3 */ /* 0x000ea20000008800 */
[----:B------:R-:W-:-:S02]  /*32e0*/  ISETP.GE.AND P1, PT, R60, R69, PT ;  /* 0x000000453c00720c */ /* 0x000fc40003f26270 */
[-C--:B------:R-:W-:Y:S02]  /*32f0*/  ISETP.GE.AND P2, PT, R61, R69.reuse, PT ;  /* 0x000000453d00720c */ /* 0x080fe40003f46270 */
[----:B------:R-:W-:Y:S01]  /*3300*/  ISETP.GE.AND P3, PT, R62, R69, PT ;  /* 0x000000453e00720c */ /* 0x000fe20003f66270 */
[----:B------:R-:W-:Y:S01]  /*3310*/  UMOV UR5, 0x400 ;  /* 0x0000040000057882 */ /* 0x000fe20000000000 */
[----:B------:R-:W-:Y:S01]  /*3320*/  F2FP.BF16.F32.PACK_AB R86, R83, R86 ;  /* 0x000000565356723e */ /* 0x000fe200000010ff */
[----:B------:R-:W3:Y:S01]  /*3330*/  LDC.64 R36, c[0x0][0x388] ;  /* 0x0000e200ff247b82 */ /* 0x000ee20000000a00 */
[----:B------:R-:W4:Y:S05]  /*3340*/  @!P0 LDG.E.U16 R3, desc[UR12][R16.64] ;  /* 0x0000000c10038981 */ /* 0x000f2a000c1e1500 */
[----:B------:R-:W5:Y:S04]  /*3350*/  @!P1 LDG.E.U16 R5, desc[UR12][R16.64+0x40] ;  /* 0x0000400c10059981 */ /* 0x000f68000c1e1500 */
[----:B------:R-:W5:Y:S04]  /*3360*/  @!P2 LDG.E.U16 R7, desc[UR12][R16.64+0x80] ;  /* 0x0000800c1007a981 */ /* 0x000f68000c1e1500 */
[----:B------:R-:W5:Y:S01]  /*3370*/  @!P3 LDG.E.U16 R9, desc[UR12][R16.64+0xc0] ;  /* 0x0000c00c1009b981 */ /* 0x000f62000c1e1500 */
[----:B------:R-:W-:Y:S01]  /*3380*/  ISETP.NE.AND P0, PT, R24, RZ, PT ;  /* 0x000000ff1800720c */ /* 0x000fe20003f05270 */
[----:B--2---:R-:W-:Y:S01]  /*3390*/  ULEA UR5, UR6, UR5, 0x18 ;  /* 0x0000000506057291 */ /* 0x004fe2000f8ec03f */
[----:B------:R-:W-:Y:S01]  /*33a0*/  F2FP.BF16.F32.PACK_AB R87, R84, R85 ;  /* 0x000000555457723e */ /* 0x000fe200000010ff */
[----:B------:R-:W-:Y:S04]  /*33b0*/  BSSY B0, `(.L_x_10166) ;  /* 0x0000042000007945 */ /* 0x000fe80003800000 */
[----:B------:R-:W-:Y:S01]  /*33c0*/  MOV R54, UR5 ;  /* 0x0000000500367c02 */ /* 0x000fe20008000f00 */
[----:B---3--:R-:W-:-:S04]  /*33d0*/  IMAD R4, R36, UR15, RZ ;  /* 0x0000000f24047c24 */ /* 0x008fc8000f8e02ff */
[----:B------:R-:W-:Y:S01]  /*33e0*/  IMAD R37, R37, UR14, R4 ;  /* 0x0000000e25257c24 */ /* 0x000fe2000f8e0204 */
[----:B----4-:R-:W-:Y:S04]  /*33f0*/  STS.U16 [R66], R3 ;  /* 0x0000000342007388 */ /* 0x010fe80000000400 */
[----:B-----5:R-:W-:Y:S04]  /*3400*/  STS.U16 [R66+0x40], R5 ;  /* 0x0000400542007388 */ /* 0x020fe80000000400 */
[----:B------:R-:W-:Y:S04]  /*3410*/  STS.U16 [R66+0x80], R7 ;  /* 0x0000800742007388 */ /* 0x000fe80000000400 */
[----:B------:R-:W-:Y:S01]  /*3420*/  STS.U16 [R66+0xc0], R9 ;  /* 0x0000c00942007388 */ /* 0x000fe20000000400 */
[----:B------:R-:W-:-:S03]  /*3430*/  NOP ;  /* 0x0000000000007918 */ /* 0x000fc60000000000 */
[----:B------:R-:W2:Y:S01]  /*3440*/  LDS.64 R12, [R68] ;  /* 0x00000000440c7984 */ /* 0x000ea20000000a00 */
[----:B------:R-:W-:Y:S06]  /*3450*/  BAR.SYNC.DEFER_BLOCKING 0x0 ;  /* 0x0000000000007b1d */ /* 0x000fec0000010000 */
[----:B------:R-:W-:Y:S01]  /*3460*/  STS.64 [R68], R86 ;  /* 0x0000005644007388 */ /* 0x000fe20000000a00 */
[----:B------:R-:W-:-:S03]  /*3470*/  NOP ;  /* 0x0000000000007918 */ /* 0x000fc60000000000 */
[----:B------:R-:W-:Y:S04]  /*3480*/  LDS.U16 R15, [R66+0x80] ;  /* 0x00008000420f7984 */ /* 0x000fe80000000400 */
[----:B------:R-:W-:Y:S01]  /*3490*/  LDS.U16 R17, [R66+0xc0] ;  /* 0x0000c00042117984 */ /* 0x000fe20000000400 */
[C---:B--2---:R-:W-:Y:S01]  /*34a0*/  SHF.L.U32 R11, R12.reuse, 0x10, RZ ;  /* 0x000000100c0b7819 */ /* 0x044fe200000006ff */
[C---:B------:R-:W-:Y:S01]  /*34b0*/  IMAD.U32 R5, R13.reuse, 0x10000, RZ ;  /* 0x000100000d057824 */ /* 0x040fe200078e00ff */
[----:B------:R-:W-:Y:S02]  /*34c0*/  PRMT R0, R12, 0x7632, R0 ;  /* 0x000076320c007816 */ /* 0x000fe40000000000 */
[----:B------:R-:W-:Y:S01]  /*34d0*/  PRMT R2, R13, 0x7632, R2 ;  /* 0x000076320d027816 */ /* 0x000fe20000000002 */
[--C-:B------:R-:W-:Y:S01]  /*34e0*/  FADD.FTZ R11, R11, R38.reuse ;  /* 0x000000260b0b7221 */ /* 0x100fe20000010000 */
[----:B------:R-:W-:Y:S01]  /*34f0*/  SHF.L.U32 R3, R0, 0x10, RZ ;  /* 0x0000001000037819 */ /* 0x000fe200000006ff */
[----:B------:R-:W-:Y:S01]  /*3500*/  LDS.U16 R13, [R66+0x40] ;  /* 0x00004000420d7984 */ /* 0x000fe20000000400 */
[----:B------:R-:W-:Y:S01]  /*3510*/  SHF.L.U32 R7, R2, 0x10, RZ ;  /* 0x0000001002077819 */ /* 0x000fe200000006ff */
[--C-:B------:R-:W-:Y:S01]  /*3520*/  FADD.FTZ R5, R5, R38.reuse ;  /* 0x0000002605057221 */ /* 0x100fe20000010000 */
[----:B------:R-:W-:Y:S01]  /*3530*/  FSETP.GTU.FTZ.AND P2, PT, R11, 20, PT ;  /* 0x41a000000b00780b */ /* 0x000fe20003f5c000 */
[----:B------:R-:W-:-:S02]  /*3540*/  FADD.FTZ R2, R3, R38 ;  /* 0x0000002603027221 */ /* 0x000fc40000010000 */
[----:B------:R-:W-:Y:S01]  /*3550*/  FADD.FTZ R7, R7, R38 ;  /* 0x0000002607077221 */ /* 0x000fe20000010000 */
[----:B------:R-:W-:Y:S02]  /*3560*/  FSETP.GTU.FTZ.AND P3, PT, R5, 20, PT ;  /* 0x41a000000500780b */ /* 0x000fe40003f7c000 */
[----:B------:R-:W-:Y:S02]  /*3570*/  FSETP.GTU.FTZ.AND P4, PT, R2, 20, PT ;  /* 0x41a000000200780b */ /* 0x000fe40003f9c000 */
[----:B------:R-:W-:-:S05]  /*3580*/  FSETP.GTU.FTZ.AND P1, PT, R7, 20, PT ;  /* 0x41a000000700780b */ /* 0x000fca0003f3c000 */
[----:B------:R-:W-:Y:S02]  /*3590*/  @!P2 FMUL.FTZ R0, R11, -1.4426950216293334961 ;  /* 0xbfb8aa3b0b00a820 */ /* 0x000fe40000410000 */
[----:B------:R-:W-:Y:S02]  /*35a0*/  LDS.U16 R11, [R66] ;  /* 0x00000000420b7984 */ /* 0x000fe40000000400 */
[----:B------:R-:W-:Y:S01]  /*35b0*/  @!P3 FMUL.FTZ R3, R5, -1.4426950216293334961 ;  /* 0xbfb8aa3b0503b820 */ /* 0x000fe20000410000 */
[----:B------:R-:W-:Y:S01]  /*35c0*/  IMAD.WIDE.U32 R4, R36, UR14, RZ ;  /* 0x0000000e24047c25 */ /* 0x000fe2000f8e00ff */
[----:B------:R-:W-:Y:S03]  /*35d0*/  @!P0 STS [UR5+0x100], R69 ;  /* 0x00010045ff008988 */ /* 0x000fe60008000805 */
[----:B------:R-:W-:Y:S01]  /*35e0*/  @!P4 FMUL.FTZ R2, R2, -1.4426950216293334961 ;  /* 0xbfb8aa3b0202c820 */ /* 0x000fe20000410000 */
[----:B------:R-:W2:Y:S01]  /*35f0*/  @!P2 MUFU.EX2 R0, R0 ;  /* 0x000000000000a308 */ /* 0x000ea20000000800 */
[----:B------:R-:W-:Y:S01]  /*3600*/  @!P1 FMUL.FTZ R8, R7, -1.4426950216293334961 ;  /* 0xbfb8aa3b07089820 */ /* 0x000fe20000410000 */
[----:B------:R-:W-:Y:S01]  /*3610*/  BAR.SYNC.DEFER_BLOCKING 0x0 ;  /* 0x0000000000007b1d */ /* 0x000fe20000010000 */
[----:B------:R-:W-:-:S05]  /*3620*/  IMAD.IADD R9, R5, 0x1, R37 ;  /* 0x0000000105097824 */ /* 0x000fca00078e0225 */
[----:B------:R-:W3:Y:S08]  /*3630*/  @!P4 MUFU.EX2 R2, R2 ;  /* 0x000000020002c308 */ /* 0x000ef00000000800 */
[----:B------:R-:W4:Y:S01]  /*3640*/  @!P3 MUFU.EX2 R3, R3 ;  /* 0x000000030003b308 */ /* 0x000f220000000800 */
[----:B--2---:R-:W-:-:S07]  /*3650*/  @!P2 FADD.FTZ R6, R0, 1 ;  /* 0x3f8000000006a421 */ /* 0x004fce0000010000 */
[----:B------:R-:W2:Y:S01]  /*3660*/  @!P2 MUFU.RCP R12, R6 ;  /* 0x00000006000ca308 */ /* 0x000ea20000001000 */
[----:B---3--:R-:W-:Y:S01]  /*3670*/  @!P4 FADD.FTZ R0, R2, 1 ;  /* 0x3f8000000200c421 */ /* 0x008fe20000010000 */
[----:B------:R-:W3:Y:S01]  /*3680*/  LDS R33, [R54+0x100] ;  /* 0x0001000036217984 */ /* 0x000ee20000000800 */
[----:B------:R-:W-:-:S05]  /*3690*/  IADD3 R2, P6, R18, R65, RZ ;  /* 0x0000004112027210 */ /* 0x000fca0007fde0ff */
[----:B------:R-:W0:Y:S01]  /*36a0*/  @!P4 MUFU.RCP R0, R0 ;  /* 0x000000000000c308 */ /* 0x000e220000001000 */
[----:B----4-:R-:W-:Y:S01]  /*36b0*/  @!P3 FADD.FTZ R7, R3, 1 ;  /* 0x3f8000000307b421 */ /* 0x010fe20000010000 */
[----:B------:R-:W-:-:S06]  /*36c0*/  LEA.HI.X.SX32 R3, R65, R19, 0x1, P6 ;  /* 0x0000001341037211 */ /* 0x000fcc00030f0eff */
[----:B------:R-:W4:Y:S08]  /*36d0*/  @!P3 MUFU.RCP R35, R7 ;  /* 0x000000070023b308 */ /* 0x000f300000001000 */
[----:B------:R5:W0:Y:S02]  /*36e0*/  @!P1 MUFU.EX2 R10, R8 ;  /* 0x00000008000a9308 */ /* 0x000a240000000800 */
[----:B-----5:R-:W-:-:S02]  /*36f0*/  MOV R8, R4 ;  /* 0x0000000400087202 */ /* 0x020fc40000000f00 */
[----:B---3--:R-:W-:-:S13]  /*3700*/  ISETP.GE.AND P5, PT, R18, R33, PT ;  /* 0x000000211200720c */ /* 0x008fda0003fa6270 */
[----:B0-2-4-:R-:W-:Y:S05]  /*3710*/  @P5 BRA `(.L_x_10167) ;  /* 0x00000000002c5947 */ /* 0x015fea0003800000 */
        /* <DEDUP_REMOVED lines=11> */
.L_x_10167:
[----:B------:R-:W-:Y:S05]  /*37d0*/  BSYNC B0 ;  /* 0x0000000000007941 */ /* 0x000fea0003800000 */
.L_x_10166:
[----:B------:R-:W-:Y:S01]  /*37e0*/  ULDC.64 UR6, c[0x0][0x390] ;  /* 0x0000e40000067ab9 */ /* 0x000fe20000000a00 */
[----:B------:R-:W-:Y:S01]  /*37f0*/  @!P2 FMUL.FTZ R81, R81, R12 ;  /* 0x0000000c5151a220 */ /* 0x000fe20000410000 */
[----:B------:R-:W-:-:S04]  /*3800*/  IMAD.WIDE.U32 R4, R40, UR6, R8 ;  /* 0x0000000628047c25 */ /* 0x000fc8000f8e0008 */
[----:B------:R-:W-:Y:S01]  /*3810*/  @!P3 FMUL.FTZ R82, R82, R35 ;  /* 0x000000235252b220 */ /* 0x000fe20000410000 */
[----:B------:R-:W-:Y:S01]  /*3820*/  IADD3 R64, P3, R64, -0xc0, RZ ;  /* 0xffffff4040407810 */ /* 0x000fe20007f7e0ff */
[----:B------:R-:W-:Y:S01]  /*3830*/  @!P4 FMUL.FTZ R79, R79, R0 ;  /* 0x000000004f4fc220 */ /* 0x000fe20000410000 */
[----:B0-----:R-:W-:Y:S01]  /*3840*/  IMAD R7, R41, UR6, RZ ;  /* 0x0000000629077c24 */ /* 0x001fe2000f8e02ff */
[-C--:B------:R-:W-:Y:S01]  /*3850*/  ISETP.GE.AND P4, PT, R62, R33.reuse, PT ;  /* 0x000000213e00720c */ /* 0x080fe20003f86270 */
[----:B------:R-:W-:Y:S01]  /*3860*/  @!P1 FADD.FTZ R10, R10, 1 ;  /* 0x3f8000000a0a9421 */ /* 0x000fe20000010000 */
[----:B------:R-:W-:Y:S01]  /*3870*/  IADD3.X R67, R67, -0x1, RZ, P3, !PT ;  /* 0xffffffff43437810 */ /* 0x000fe20001ffe4ff */
[----:B------:R-:W-:Y:S01]  /*3880*/  IMAD R9, R40, UR7, R7 ;  /* 0x0000000728097c24 */ /* 0x000fe2000f8e0207 */
[----:B------:R-:W-:Y:S01]  /*3890*/  IADD3 R7, P2, R4, UR8, RZ ;  /* 0x0000000804077c10 */ /* 0x000fe2000ff5e0ff */
[----:B------:R-:W-:Y:S01]  /*38a0*/  ULDC.64 UR6, c[0x0][0x3e0] ;  /* 0x0000f80000067ab9 */ /* 0x000fe20000000a00 */
[-C--:B------:R-:W-:Y:S01]  /*38b0*/  ISETP.GE.AND P3, PT, R61, R33.reuse, PT ;  /* 0x000000213d00720c */ /* 0x080fe20003f66270 */
[----:B------:R-:W0:Y:S01]  /*38c0*/  @!P1 MUFU.RCP R10, R10 ;  /* 0x0000000a000a9308 */ /* 0x000e220000001000 */
[----:B------:R-:W-:Y:S01]  /*38d0*/  IADD3.X R5, R9, UR22, R5, P2, !PT ;  /* 0x0000001609057c10 */ /* 0x000fe200097fe405 */
[----:B------:R-:W-:Y:S01]  /*38e0*/  FADD.FTZ R44, R81, R44 ;  /* 0x0000002c512c7221 */ /* 0x000fe20000010000 */
[----:B------:R-:W-:Y:S01]  /*38f0*/  IADD3 R4, P5, R64, UR6, RZ ;  /* 0x0000000640047c10 */ /* 0x000fe2000ffbe0ff */
[----:B------:R-:W-:Y:S01]  /*3900*/  BSSY B0, `(.L_x_10168) ;  /* 0x000002a000007945 */ /* 0x000fe20003800000 */
[----:B------:R-:W-:-:S02]  /*3910*/  ISETP.GE.AND P2, PT, R60, R33, PT ;  /* 0x000000213c00720c */ /* 0x000fc40003f46270 */
[----:B------:R-:W-:Y:S02]  /*3920*/  IADD3.X R0, R67, UR7, RZ, P5, !PT ;  /* 0x0000000743007c10 */ /* 0x000fe4000affe4ff */
[----:B------:R-:W-:Y:S02]  /*3930*/  LEA R4, P5, R7, R4, 0x1 ;  /* 0x0000000407047211 */ /* 0x000fe400078a08ff */
[----:B------:R-:W-:Y:S01]  /*3940*/  F2FP.BF16.F32.PACK_AB R6, R79, R81 ;  /* 0x000000514f06723e */ /* 0x000fe200000010ff */
[----:B------:R-:W-:Y:S01]  /*3950*/  FADD.FTZ R79, R44, R79 ;  /* 0x0000004f2c4f7221 */ /* 0x000fe20000010000 */
[----:B------:R-:W-:-:S03]  /*3960*/  LEA.HI.X R5, R7, R0, R5, 0x1, P5 ;  /* 0x0000000007057211 */ /* 0x000fc600028f0c05 */
[----:B------:R-:W-:Y:S01]  /*3970*/  FADD.FTZ R44, R79, R82 ;  /* 0x000000524f2c7221 */ /* 0x000fe20000010000 */
[----:B0-----:R-:W-:Y:S01]  /*3980*/  @!P1 FMUL.FTZ R77, R77, R10 ;  /* 0x0000000a4d4d9220 */ /* 0x001fe20000410000 */
[----:B------:R0:W-:Y:S03]  /*3990*/  @!P3 STG.E.U16 desc[UR12][R4.64+0x40], R15 ;  /* 0x0000400f0400b986 */ /* 0x0001e6000c10150c */
[----:B------:R-:W-:Y:S01]  /*39a0*/  FADD.FTZ R44, R44, R77 ;  /* 0x0000004d2c2c7221 */ /* 0x000fe20000010000 */
[----:B------:R-:W-:Y:S01]  /*39b0*/  @!P2 STG.E.U16 desc[UR12][R4.64], R13 ;  /* 0x0000000d0400a986 */ /* 0x000fe2000c10150c */
[----:B------:R-:W-:-:S03]  /*39c0*/  F2FP.BF16.F32.PACK_AB R7, R77, R82 ;  /* 0x000000524d07723e */ /* 0x000fc600000010ff */
[----:B------:R2:W-:Y:S01]  /*39d0*/  @!P4 STG.E.U16 desc[UR12][R4.64+0x80], R17 ;  /* 0x000080110400c986 */ /* 0x0005e2000c10150c */
[----:B------:R-:W-:Y:S08]  /*39e0*/  BAR.SYNC.DEFER_BLOCKING 0x0 ;  /* 0x0000000000007b1d */ /* 0x000ff00000010000 */
[----:B0-----:R-:W0:Y:S01]  /*39f0*/  LDC.64 R14, c[0x0][0x3a8] ;  /* 0x0000ea00ff0e7b82 */ /* 0x001e220000000a00 */
[----:B------:R3:W-:Y:S01]  /*3a00*/  STS.64 [R68], R6 ;  /* 0x0000000644007388 */ /* 0x0007e20000000a00 */
[----:B------:R-:W-:-:S03]  /*3a10*/  NOP ;  /* 0x0000000000007918 */ /* 0x000fc60000000000 */
[----:B------:R-:W-:Y:S01]  /*3a20*/  LDS.U16 R9, [R66] ;  /* 0x0000000042097984 */ /* 0x000fe20000000400 */
[C---:B0-----:R-:W-:Y:S02]  /*3a30*/  IMAD R0, R14.reuse, UR15, RZ ;  /* 0x0000000f0e007c24 */ /* 0x041fe4000f8e02ff */
[----:B--2---:R-:W-:Y:S01]  /*3a40*/  IMAD.WIDE.U32 R4, R14, UR14, RZ ;  /* 0x0000000e0e047c25 */ /* 0x004fe2000f8e00ff */
[----:B------:R-:W-:Y:S03]  /*3a50*/  LDS.U16 R11, [R66+0x40] ;  /* 0x00004000420b7984 */ /* 0x000fe60000000400 */
[----:B---3--:R-:W-:Y:S01]  /*3a60*/  IMAD R7, R15, UR14, R0 ;  /* 0x0000000e0f077c24 */ /* 0x008fe2000f8e0200 */
        /* <DEDUP_REMOVED lines=19> */
.L_x_10169:
[----:B------:R-:W-:Y:S05]  /*3ba0*/  BSYNC B0 ;  /* 0x0000000000007941 */ /* 0x000fea0003800000 */
.L_x_10168:
        /* <DEDUP_REMOVED lines=31> */
.L_x_10143:
        /* <DEDUP_REMOVED lines=26> */
.L_x_10172:
[----:B------:R-:W-:Y:S05]  /*3f40*/  BSYNC B0 ;  /* 0x0000000000007941 */ /* 0x000fea0003800000 */
.L_x_10171:
        /* <DEDUP_REMOVED lines=29> */
.L_x_10174:
[----:B------:R-:W3:Y:S02]  /*4120*/  S2R R13, SR_TID.X ;  /* 0x00000000000d7919 */ /* 0x000ee40000002100 */
.L_x_10175:
[----:B------:R-:W-:Y:S05]  /*4130*/  BSYNC B0 ;  /* 0x0000000000007941 */ /* 0x000fea0003800000 */
.L_x_10173:
        /* <DEDUP_REMOVED lines=20> */
[----:B---3--:R-:W-:-:S03]  /*4280*/  ULEA UR4, UR5, UR4, 0x18 ;  /* 0x0000000405047291 */ /* 0x008fc6000f8ec03f */
[----:B------:R-:W-:-:S09]  /*4290*/  ULDC UR5, c[0x0][0x0] ;  /* 0x0000000000057ab9 */ /* 0x000fd20000000800 */
.L_x_10177:
[----:B------:R-:W-:Y:S01]  /*42a0*/  LEA R0, R13, UR4, 0x2 ;  /* 0x000000040d007c11 */ /* 0x000fe2000f8e10ff */
[----:B0-2---:R-:W-:Y:S01]  /*42b0*/  IMAD.MOV.U32 R7, RZ, RZ, R21 ;  /* 0x000000ffff077224 */ /* 0x005fe200078e0015 */
[----:B------:R-:W-:Y:S02]  /*42c0*/  SHF.R.S32.HI R8, RZ, 0x1f, R13 ;  /* 0x0000001fff087819 */ /* 0x000fe4000001140d */
[----:B------:R-:W-:Y:S01]  /*42d0*/  MOV R6, R2 ;  /* 0x0000000200067202 */ /* 0x000fe20000000f00 */
        /* <DEDUP_REMOVED lines=22> */
.L_x_10176:
[----:B------:R-:W-:Y:S05]  /*4440*/  EXIT ;  /* 0x000000000000794d */ /* 0x000fea0003800000 */
.L_x_10178:
        /* <DEDUP_REMOVED lines=11> */
.L_x_11046:


//--------------------- .text._Z25selective_scan_bwd_kernelI32Selective_Scan_bwd_kernel_traitsILi32ELi4ELb0ELb0ELb1ELb1ELb1EN3c108BFloat16EfEEv12SSMParamsBwd --------------------------
	.section	.text._Z25selective_scan_bwd_kernelI32Selective_Scan_bwd_kernel_traitsILi32ELi4ELb0ELb0ELb1ELb1ELb1EN3c108BFloat16EfEEv12SSMParamsBwd,"ax",@progbits
	.align	128
        .global         _Z25selective_scan_bwd_kernelI32Selective_Scan_bwd_kernel_traitsILi32ELi4ELb0ELb0ELb1ELb1ELb1EN3c108BFloat16EfEEv12SSMParamsBwd
        .type           _Z25selective_scan_bwd_kernelI32Selective_Scan_bwd_kernel_traitsILi32ELi4ELb0ELb0ELb1ELb1ELb1EN3c108BFloat16EfEEv12SSMParamsBwd,@function
        .size           _Z25selective_scan_bwd_kernelI32Selective_Scan_bwd_kernel_traitsILi32ELi4ELb0ELb0ELb1ELb1ELb1EN3c108BFloat16EfEEv12SSMParamsBwd,(.L_x_11047 - _Z25selective_scan_bwd_kernelI32Selective_Scan_bwd_kernel_traitsILi32ELi4ELb0ELb0ELb1ELb1ELb1EN3c108BFloat16EfEEv12SSMParamsBwd)
        .other          _Z25selective_scan_bwd_kernelI32Selective_Scan_bwd_kernel_traitsILi32ELi4ELb0ELb0ELb1ELb1ELb1EN3c108BFloat16EfEEv12SSMParamsBwd,@"STO_CUDA_ENTRY STV_DEFAULT"
_Z25selective_scan_bwd_kernelI32Selective_Scan_bwd_kernel_traitsILi32ELi4ELb0ELb0ELb1ELb1ELb1EN3c108BFloat16EfEEv12SSMParamsBwd:
.text._Z25selective_scan_bwd_kernelI32Selective_Scan_bwd_kernel_traitsILi32ELi4ELb0ELb0ELb1ELb1ELb1EN3c108BFloat16EfEEv12SSMParamsBwd:
        /* <DEDUP_REMOVED lines=96> */
[----:B------:R-:W-:Y:S02]  /*0600*/  IMAD R11, R72, R5, R0 ;  /* 0x00000005480b7224 */ /* 0x000fe400078e0200 */
[-C--:B----4-:R-:W-:Y:S02]  /*0610*/  IMAD R0, R76, R12.reuse, RZ ;  /* 0x0000000c4c007224 */ /* 0x090fe400078e02ff */
[C---:B------:R-:W-:Y:S01]  /*0620*/  IMAD.WIDE.U32 R2, R79.reuse, R12, UR4 ;  /* 0x000000044f027e25 */ /* 0x040fe2000f8e000c */
[----:B------:R-:W-:Y:S02]  /*0630*/  ISETP.NE.U32.AND P2, PT, R16, RZ, PT ;  /* 0x000000ff1000720c */ /* 0x000fe40003f45070 */
[----:B------:R-:W-:Y:S01]  /*0640*/  CS2R R24, SRZ ;  /* 0x0000000000187805 */ /* 0x000fe2000001ff00 */
[----:B------:R-:W2:Y:S01]  /*0650*/  @P0 LDC.64 R26, c[0x0][0x310] ;  /* 0x0000c400ff1a0b82 */ /* 0x000ea20000000a00 */
[----:B------:R-:W-:Y:S01]  /*0660*/  IMAD R0, R79, R13, R0 ;  /* 0x0000000d4f007224 */ /* 0x000fe200078e0200 */
[----:B------:R-:W-:Y:S01]  /*0670*/  IADD3 R65, P3, R7, R2, RZ ;  /* 0x0000000207417210 */ /* 0x000fe20007f7e0ff */
[----:B------:R-:W-:Y:S01]  /*0680*/  IMAD.WIDE.U32 R4, R72, R4, UR6 ;  /* 0x0000000648047e25 */ /* 0x000fe2000f8e0004 */
[----:B------:R-:W-:-:S02]  /*0690*/  ISETP.NE.AND.EX P2, PT, R17, RZ, PT, P2 ;  /* 0x000000ff1100720c */ /* 0x000fc40003f45320 */
[----:B------:R-:W-:Y:S02]  /*06a0*/  CS2R R22, SRZ ;  /* 0x0000000000167805 */ /* 0x000fe4000001ff00 */
[----:B------:R-:W-:Y:S01]  /*06b0*/  IADD3.X R2, R9, R3, R0, P3, !PT ;  /* 0x0000000309027210 */ /* 0x000fe20001ffe400 */
[----:B------:R-:W-:Y:S01]  /*06c0*/  ULDC.64 UR4, c[0x0][0x230] ;  /* 0x00008c0000047ab9 */ /* 0x000fe20000000a00 */
[----:B------:R-:W-:Y:S01]  /*06d0*/  @P1 LEA R24, P3, R79, R14, 0x2 ;  /* 0x0000000e4f181211 */ /* 0x000fe200078610ff */
[----:B---3--:R-:W-:Y:S01]  /*06e0*/  @P0 IMAD R0, R10, UR14, R79 ;  /* 0x0000000e0a000c24 */ /* 0x008fe2000f8e024f */
[----:B------:R-:W-:Y:S01]  /*06f0*/  IADD3 R7, P4, R7, R4, RZ ;  /* 0x0000000407077210 */ /* 0x000fe20007f9e0ff */
[----:B------:R-:W-:Y:S01]  /*0700*/  ULDC.64 UR6, c[0x0][0x248] ;  /* 0x0000920000067ab9 */ /* 0x000fe20000000a00 */
[----:B------:R-:W-:Y:S02]  /*0710*/  @P1 LEA.HI.X R25, R79, R15, R76, 0x2, P3 ;  /* 0x0000000f4f191211 */ /* 0x000fe400018f144c */
[----:B------:R-:W-:-:S02]  /*0720*/  IADD3 R62, R5, R11, RZ ;  /* 0x0000000b053e7210 */ /* 0x000fc40007ffe0ff */
[----:B------:R-:W-:Y:S01]  /*0730*/  ISETP.GE.AND P1, PT, R19, 0x1, PT ;  /* 0x000000011300780c */ /* 0x000fe20003f26270 */
[----:B------:R-:W-:Y:S01]  /*0740*/  @P0 IMAD R0, R0, R19, RZ ;  /* 0x0000001300000224 */ /* 0x000fe200078e02ff */
[----:B------:R-:W-:Y:S01]  /*0750*/  LEA R66, P3, R65, R30, 0x1 ;  /* 0x0000001e41427211 */ /* 0x000fe200078608ff */
[----:B------:R-:W-:Y:S01]  /*0760*/  IMAD.X R62, R9, 0x1, R62, P4 ;  /* 0x00000001093e7824 */ /* 0x000fe200020e063e */
[----:B------:R-:W-:Y:S01]  /*0770*/  @P2 LEA R22, P4, R79, R16, 0x2 ;  /* 0x000000104f162211 */ /* 0x000fe200078810ff */
[----:B-1----:R-:W-:Y:S01]  /*0780*/  @P0 IMAD R3, R0, R21, RZ ;  /* 0x0000001500030224 */ /* 0x002fe200078e02ff */
[----:B------:R-:W-:Y:S01]  /*0790*/  LEA.HI.X R65, R65, R31, R2, 0x1, P3 ;  /* 0x0000001f41417211 */ /* 0x000fe200018f0c02 */
[C---:B------:R-:W-:Y:S02]  /*07a0*/  IMAD R0, R76.reuse, UR4, RZ ;  /* 0x000000044c007c24 */ /* 0x040fe4000f8e02ff */
[----:B------:R-:W-:Y:S01]  /*07b0*/  IMAD R2, R76, UR6, RZ ;  /* 0x000000064c027c24 */ /* 0x000fe2000f8e02ff */
[----:B0-----:R-:W-:-:S02]  /*07c0*/  LEA R70, P5, R69, R70, 0x1 ;  /* 0x0000004645467211 */ /* 0x001fc400078a08ff */
[C---:B------:R-:W-:Y:S01]  /*07d0*/  @P2 LEA.HI.X R23, R79.reuse, R17, R76, 0x2, P4 ;  /* 0x000000114f172211 */ /* 0x040fe200020f144c */
[----:B------:R-:W-:Y:S01]  /*07e0*/  IMAD R63, R79, UR5, R0 ;  /* 0x000000054f3f7c24 */ /* 0x000fe2000f8e0200 */
[----:B------:R-:W-:Y:S01]  /*07f0*/  LEA R68, P2, R67, R28, 0x1 ;  /* 0x0000001c43447211 */ /* 0x000fe200078408ff */
[----:B------:R-:W-:Y:S01]  /*0800*/  IMAD R61, R79, UR7, R2 ;  /* 0x000000074f3d7c24 */ /* 0x000fe2000f8e0202 */
[----:B------:R-:W-:Y:S01]  /*0810*/  LEA R64, P4, R7, R32, 0x1 ;  /* 0x0000002007407211 */ /* 0x000fe200078808ff */
[----:B------:R-:W-:Y:S01]  /*0820*/  HFMA2.MMA R73, -RZ, RZ, 0, 0 ;  /* 0x00000000ff497435 */ /* 0x000fe200000001ff */
[----:B------:R-:W-:Y:S01]  /*0830*/  LEA.HI.X R69, R69, R71, R8, 0x1, P5 ;  /* 0x0000004745457211 */ /* 0x000fe200028f0c08 */
[----:B--2---:R-:W-:Y:S01]  /*0840*/  @P0 IMAD.WIDE R26, R3, 0x8, R26 ;  /* 0x00000008031a0825 */ /* 0x004fe200078e021a */
[----:B------:R-:W-:Y:S02]  /*0850*/  LEA.HI.X R67, R67, R29, R6, 0x1, P2 ;  /* 0x0000001d43437211 */ /* 0x000fe400010f0c06 */
[----:B------:R-:W-:-:S02]  /*0860*/  @!P0 CS2R R26, SRZ ;  /* 0x00000000001a8805 */ /* 0x000fc4000001ff00 */
[----:B------:R-:W-:Y:S02]  /*0870*/  LEA.HI.X R62, R7, R33, R62, 0x1, P4 ;  /* 0x00000021073e7211 */ /* 0x000fe400020f0c3e */
[----:B------:R-:W-:Y:S01]  /*0880*/  MOV R71, RZ ;  /* 0x000000ff00477202 */ /* 0x000fe20000000f00 */
[----:B------:R-:W-:Y:S06]  /*0890*/  @!P1 BRA `(.L_x_10179) ;  /* 0x0000004400709947 */ /* 0x000fec0003800000 */
[----:B------:R-:W0:Y:S01]  /*08a0*/  S2R R20, SR_TID.X ;  /* 0x0000000000147919 */ /* 0x000e220000002100 */
[----:B------:R-:W1:Y:S01]  /*08b0*/  LDC.64 R4, c[0x0][0x368] ;  /* 0x0000da00ff047b82 */ /* 0x000e620000000a00 */
[----:B------:R-:W-:Y:S01]  /*08c0*/  IMAD.MOV.U32 R21, RZ, RZ, RZ ;  /* 0x000000ffff157224 */ /* 0x000fe200078e00ff */
[----:B------:R-:W-:Y:S01]  /*08d0*/  ULDC.64 UR8, c[0x0][0x370] ;  /* 0x0000dc0000087ab9 */ /* 0x000fe20000000a00 */
[----:B------:R-:W2:Y:S01]  /*08e0*/  S2R R115, SR_LANEID ;  /* 0x0000000000737919 */ /* 0x000ea20000000000 */
[----:B------:R-:W-:Y:S01]  /*08f0*/  IMAD R7, R75, UR8, RZ ;  /* 0x000000084b077c24 */ /* 0x000fe2000f8e02ff */
[----:B------:R-:W-:Y:S01]  /*0900*/  MOV R73, RZ ;  /* 0x000000ff00497202 */ /* 0x000fe20000000f00 */
[----:B------:R-:W-:Y:S01]  /*0910*/  IMAD.WIDE.U32 R18, R79, UR4, RZ ;  /* 0x000000044f127c25 */ /* 0x000fe2000f8e00ff */
[----:B------:R-:W-:Y:S01]  /*0920*/  UMOV UR4, 0x400 ;  /* 0x0000040000047882 */ /* 0x000fe20000000000 */
[----:B------:R-:W3:Y:S02]  /*0930*/  S2UR UR5, SR_CgaCtaId ;  /* 0x00000000000579c3 */ /* 0x000ee40000008800 */
[----:B------:R-:W-:-:S02]  /*0940*/  IMAD R7, R72, UR9, R7 ;  /* 0x0000000948077c24 */ /* 0x000fc4000f8e0207 */
[----:B------:R-:W-:Y:S01]  /*0950*/  IMAD.WIDE.U32 R16, R79, UR6, RZ ;  /* 0x000000064f107c25 */ /* 0x000fe2000f8e00ff */
[----:B------:R-:W-:Y:S02]  /*0960*/  ULDC UR6, c[0x0][0x224] ;  /* 0x0000890000067ab9 */ /* 0x000fe40000000800 */
[----:B------:R-:W-:Y:S01]  /*0970*/  MOV R60, UR6 ;  /* 0x00000006003c7c02 */ /* 0x000fe20008000f00 */
[----:B------:R-:W-:Y:S01]  /*0980*/  IMAD.MOV.U32 R71, RZ, RZ, RZ ;  /* 0x000000ffff477224 */ /* 0x000fe200078e00ff */
[----:B------:R-:W-:Y:S01]  /*0990*/  IADD3 R61, R17, R61, RZ ;  /* 0x0000003d113d7210 */ /* 0x000fe20007ffe0ff */
[----:B------:R-:W-:Y:S02]  /*09a0*/  IMAD.IADD R63, R19, 0x1, R63 ;  /* 0x00000001133f7824 */ /* 0x000fe400078e023f */
[----:B-1----:R-:W-:-:S04]  /*09b0*/  IMAD R0, R4, UR15, RZ ;  /* 0x0000000f04007c24 */ /* 0x002fc8000f8e02ff */
[----:B------:R-:W-:Y:S02]  /*09c0*/  IMAD R5, R5, UR14, R0 ;  /* 0x0000000e05057c24 */ /* 0x000fe4000f8e0200 */
[----:B0-----:R-:W-:Y:S01]  /*09d0*/  IMAD.WIDE.U32 R2, R4, UR14, R20 ;  /* 0x0000000e04027c25 */ /* 0x001fe2000f8e0014 */
[C---:B------:R-:W-:Y:S01]  /*09e0*/  SHF.L.U32 R59, R20.reuse, 0x2, RZ ;  /* 0x00000002143b7819 */ /* 0x040fe200000006ff */
[----:B---3--:R-:W-:Y:S01]  /*09f0*/  ULEA UR5, UR5, UR4, 0x18 ;  /* 0x0000000405057291 */ /* 0x008fe2000f8ec03f */
[----:B------:R-:W-:Y:S02]  /*0a00*/  LOP3.LUT R113, R20, 0x1f, RZ, 0xc0, !PT ;  /* 0x0000001f14717812 */ /* 0x000fe400078ec0ff */
[----:B------:R-:W-:Y:S01]  /*0a10*/  IADD3 R3, R3, R5, RZ ;  /* 0x0000000503037210 */ /* 0x000fe20007ffe0ff */
[----:B------:R-:W-:Y:S01]  /*0a20*/  UMOV UR4, URZ ;  /* 0x0000003f00047c82 */ /* 0x000fe20008000000 */
[C---:B------:R-:W-:Y:S01]  /*0a30*/  LOP3.LUT R15, R59.reuse, 0xffffff80, RZ, 0xc0, !PT ;  /* 0xffffff803b0f7812 */ /* 0x040fe200078ec0ff */
[----:B------:R-:W-:-:S02]  /*0a40*/  VIADD R59, R59, UR5 ;  /* 0x000000053b3b7c36 */ /* 0x000fc40008000000 */
[----:B------:R-:W-:Y:S01]  /*0a50*/  IMAD.WIDE.U32 R2, R72, UR8, R2 ;  /* 0x0000000848027c25 */ /* 0x000fe2000f8e0002 */
[----:B------:R-:W-:Y:S01]  /*0a60*/  ULDC.64 UR8, c[0x0][0x3d0] ;  /* 0x0000f40000087ab9 */ /* 0x000fe20000000a00 */
[----:B------:R-:W-:-:S03]  /*0a70*/  LOP3.LUT R14, R15, 0x1f, R20, 0xf8, !PT ;  /* 0x0000001f0f0e7812 */ /* 0x000fc600078ef814 */
        /* <DEDUP_REMOVED lines=11> */
.L_x_10211:
[----:B------:R-:W-:Y:S01]  /*0b30*/  BAR.SYNC.DEFER_BLOCKING 0x0 ;  /* 0x0000000000007b1d */ /* 0x000fe20000010000 */
[----:B------:R-:W-:Y:S02]  /*0b40*/  LEA R12, R60, 0xffffff80, 0x7 ;  /* 0xffffff803c0c7811 */ /* 0x000fe400078e38ff */
[C---:B------:R-:W-:Y:S02]  /*0b50*/  SHF.L.U32 R49, R14.reuse, 0x1, RZ ;  /* 0x000000010e317819 */ /* 0x040fe400000006ff */
[----:B------:R-:W-:Y:S01]  /*0b60*/  SHF.L.U64.HI R50, R14, 0x1, R15 ;  /* 0x000000010e327819 */ /* 0x000fe2000001020f */
[----:B------:R-:W-:Y:S01]  /*0b70*/  ULDC UR7, c[0x0][0x218] ;  /* 0x0000860000077ab9 */ /* 0x000fe20000000800 */
[----:B------:R-:W-:Y:S01]  /*0b80*/  IADD3 R4, P4, R70, R49, RZ ;  /* 0x0000003146047210 */ /* 0x000fe20007f9e0ff */
[----:B0-----:R-:W0:Y:S01]  /*0b90*/  LDC R42, c[0x0][0x224] ;  /* 0x00008900ff2a7b82 */ /* 0x001e220000000800 */
[----:B------:R-:W-:Y:S02]  /*0ba0*/  IADD3 R51, -R12, UR7, RZ ;  /* 0x000000070c337c10 */ /* 0x000fe4000fffe1ff */
[----:B------:R-:W-:-:S02]  /*0bb0*/  PRMT R7, RZ, 0x7610, R7 ;  /* 0x00007610ff077816 */ /* 0x000fc40000000007 */
[-C--:B------:R-:W-:Y:S02]  /*0bc0*/  ISETP.GE.AND P0, PT, R14, R51.reuse, PT ;  /* 0x000000330e00720c */ /* 0x080fe40003f06270 */
[-C--:B------:R-:W-:Y:S02]  /*0bd0*/  ISETP.GE.AND P1, PT, R58, R51.reuse, PT ;  /* 0x000000333a00720c */ /* 0x080fe40003f26270 */
[-C--:B------:R-:W-:Y:S02]  /*0be0*/  ISETP.GE.AND P2, PT, R56, R51.reuse, PT ;  /* 0x000000333800720c */ /* 0x080fe40003f46270 */
[----:B------:R-:W-:Y:S02]  /*0bf0*/  ISETP.GE.AND P3, PT, R54, R51, PT ;  /* 0x000000333600720c */ /* 0x000fe40003f66270 */
[----:B------:R-:W-:Y:S02]  /*0c00*/  PRMT R9, RZ, 0x7610, R9 ;  /* 0x00007610ff097816 */ /* 0x000fe40000000009 */
[----:B------:R-:W-:-:S02]  /*0c10*/  PRMT R13, RZ, 0x7610, R13 ;  /* 0x00007610ff0d7816 */ /* 0x000fc4000000000d */
[----:B------:R-:W-:Y:S02]  /*0c20*/  PRMT R29, RZ, 0x7610, R29 ;  /* 0x00007610ff1d7816 */ /* 0x000fe4000000001d */
[----:B------:R-:W-:-:S05]  /*0c30*/  IADD3.X R5, R69, R50, RZ, P4, !PT ;  /* 0x0000003245057210 */ /* 0x000fca00027fe4ff */
[----:B------:R-:W2:Y:S04]  /*0c40*/  @!P0 LDG.E.U16 R7, desc[UR12][R4.64] ;  /* 0x0000000c04078981 */ /* 0x000ea8000c1e1500 */
[----:B------:R-:W3:Y:S04]  /*0c50*/  @!P1 LDG.E.U16 R9, desc[UR12][R4.64+0x40] ;  /* 0x0000400c04099981 */ /* 0x000ee8000c1e1500 */
[----:B------:R-:W4:Y:S04]  /*0c60*/  @!P2 LDG.E.U16 R13, desc[UR12][R4.64+0x80] ;  /* 0x0000800c040da981 */ /* 0x000f28000c1e1500 */
[----:B------:R-:W4:Y:S01]  /*0c70*/  @!P3 LDG.E.U16 R29, desc[UR12][R4.64+0xc0] ;  /* 0x0000c00c041db981 */ /* 0x000f22000c1e1500 */
[----:B------:R-:W-:-:S02]  /*0c80*/  ISETP.GE.AND P0, PT, R14, R51, PT ;  /* 0x000000330e00720c */ /* 0x000fc40003f06270 */
[C---:B------:R-:W-:Y:S02]  /*0c90*/  LEA R48, R115.reuse, UR5, 0x1 ;  /* 0x0000000573307c11 */ /* 0x040fe4000f8e08ff */
[----:B------:R-:W-:Y:S02]  /*0ca0*/  LEA R47, R115, UR5, 0x3 ;  /* 0x00000005732f7c11 */ /* 0x000fe4000f8e18ff */
[-C--:B------:R-:W-:Y:S02]  /*0cb0*/  ISETP.GE.AND P3, PT, R58, R51.reuse, PT ;  /* 0x000000333a00720c */ /* 0x080fe40003f66270 */
[----:B------:R-:W-:Y:S02]  /*0cc0*/  ISETP.GE.AND P2, PT, R56, R51, PT ;  /* 0x000000333800720c */ /* 0x000fe40003f46270 */
[----:B------:R-:W-:-:S03]  /*0cd0*/  PRMT R31, RZ, 0x7610, R31 ;  /* 0x00007610ff1f7816 */ /* 0x000fc6000000001f */
[----:B------:R-:W-:-:S05]  /*0ce0*/  @!P0 IADD3 R2, P1, R68, R49, RZ ;  /* 0x0000003144028210 */ /* 0x000fca0007f3e0ff */
[----:B------:R-:W-:Y:S01]  /*0cf0*/  @!P0 IMAD.X R3, R67, 0x1, R50, P1 ;  /* 0x0000000143038824 */ /* 0x000fe200008e0632 */
[----:B------:R-:W-:Y:S02]  /*0d00*/  ISETP.GE.AND P1, PT, R54, R51, PT ;  /* 0x000000333600720c */ /* 0x000fe40003f26270 */
[CC--:B------:R-:W-:Y:S02]  /*0d10*/  @!P3 IADD3 R6, P4, R68.reuse, R49.reuse, RZ ;  /* 0x000000314406b210 */ /* 0x0c0fe40007f9e0ff */
[----:B------:R-:W-:Y:S02]  /*0d20*/  @!P2 IADD3 R8, P5, R68, R49, RZ ;  /* 0x000000314408a210 */ /* 0x000fe40007fbe0ff */
[----:B------:R-:W-:Y:S02]  /*0d30*/  PRMT R33, RZ, 0x7610, R33 ;  /* 0x00007610ff217816 */ /* 0x000fe40000000021 */
[----:B------:R-:W-:-:S05]  /*0d40*/  PRMT R35, RZ, 0x7610, R35 ;  /* 0x00007610ff237816 */ /* 0x000fca0000000023 */
[----:B------:R-:W-:Y:S01]  /*0d50*/  @!P1 IADD3 R28, P6, R68, R49, RZ ;  /* 0x00000031441c9210 */ /* 0x000fe20007fde0ff */
[----:B--2---:R-:W-:Y:S04]  /*0d60*/  STS.U16 [R48], R7 ;  /* 0x0000000730007388 */ /* 0x004fe80000000400 */
[----:B---3--:R-:W-:Y:S04]  /*0d70*/  STS.U16 [R48+0x40], R9 ;  /* 0x0000400930007388 */ /* 0x008fe80000000400 */
[----:B-1--4-:R1:W-:Y:S04]  /*0d80*/  STS.U16 [R48+0x80], R13 ;  /* 0x0000800d30007388 */ /* 0x0123e80000000400 */
[----:B------:R2:W-:Y:S01]  /*0d90*/  STS.U16 [R48+0xc0], R29 ;  /* 0x0000c01d30007388 */ /* 0x0005e20000000400 */
[----:B------:R-:W-:-:S03]  /*0da0*/  NOP ;  /* 0x0000000000007918 */ /* 0x000fc60000000000 */
[----:B------:R-:W-:Y:S01]  /*0db0*/  LDS.64 R10, [R47] ;  /* 0x000000002f0a7984 */ /* 0x000fe20000000a00 */
[----:B------:R-:W-:Y:S01]  /*0dc0*/  BAR.SYNC.DEFER_BLOCKING 0x0 ;  /* 0x0000000000007b1d */ /* 0x000fe20000010000 */
[----:B-1----:R-:W-:Y:S01]  /*0dd0*/  PRMT R13, RZ, 0x7610, R13 ;  /* 0x00007610ff0d7816 */ /* 0x002fe2000000000d */
[C---:B--2---:R-:W-:Y:S01]  /*0de0*/  @!P1 IMAD.X R29, R67.reuse, 0x1, R50, P6 ;  /* 0x00000001431d9824 */ /* 0x044fe200030e0632 */
[CC--:B------:R-:W-:Y:S02]  /*0df0*/  @!P3 IADD3.X R7, R67.reuse, R50.reuse, RZ, P4, !PT ;  /* 0x000000324307b210 */ /* 0x0c0fe400027fe4ff */
[----:B------:R-:W-:Y:S01]  /*0e00*/  @!P2 IADD3.X R9, R67, R50, RZ, P5, !PT ;  /* 0x000000324309a210 */ /* 0x000fe20002ffe4ff */
[----:B------:R-:W2:Y:S04]  /*0e10*/  @!P0 LDG.E.U16 R31, desc[UR12][R2.64] ;  /* 0x0000000c021f8981 */ /* 0x000ea8000c1e1500 */
[----:B------:R1:W3:Y:S04]  /*0e20*/  @!P3 LDG.E.U16 R13, desc[UR12][R6.64+0x40] ;  /* 0x0000400c060db981 */ /* 0x0002e8000c1e1500 */
[----:B------:R4:W3:Y:S04]  /*0e30*/  @!P2 LDG.E.U16 R33, desc[UR12][R8.64+0x80] ;  /* 0x0000800c0821a981 */ /* 0x0008e8000c1e1500 */
[----:B------:R-:W3:Y:S01]  /*0e40*/  @!P1 LDG.E.U16 R35, desc[UR12][R28.64+0xc0] ;  /* 0x0000c00c1c239981 */ /* 0x000ee2000c1e1500 */
[----:B------:R-:W-:-:S02]  /*0e50*/  IADD3 R4, P4, R66, R49, RZ ;  /* 0x0000003142047210 */ /* 0x000fc40007f9e0ff */
[----:B------:R-:W-:Y:S02]  /*0e60*/  PRMT R37, RZ, 0x7610, R37 ;  /* 0x00007610ff257816 */ /* 0x000fe40000000025 */
[----:B------:R-:W-:Y:S02]  /*0e70*/  PRMT R39, RZ, 0x7610, R39 ;  /* 0x00007610ff277816 */ /* 0x000fe40000000027 */
[----:B-1----:R-:W-:Y:S02]  /*0e80*/  PRMT R7, RZ, 0x7610, R7 ;  /* 0x00007610ff077816 */ /* 0x002fe40000000007 */
[----:B----4-:R-:W-:Y:S02]  /*0e90*/  PRMT R9, RZ, 0x7610, R9 ;  /* 0x00007610ff097816 */ /* 0x010fe40000000009 */
[----:B------:R-:W-:Y:S01]  /*0ea0*/  IADD3.X R5, R65, R50, RZ, P4, !PT ;  /* 0x0000003241057210 */ /* 0x000fe200027fe4ff */
[----:B--2---:R1:W-:Y:S04]  /*0eb0*/  STS.U16 [R48], R31 ;  /* 0x0000001f30007388 */ /* 0x0043e80000000400 */
[----:B---3--:R2:W-:Y:S04]  /*0ec0*/  STS.U16 [R48+0x40], R13 ;  /* 0x0000400d30007388 */ /* 0x0085e80000000400 */
[----:B------:R-:W-:Y:S01]  /*0ed0*/  STS.U16 [R48+0x80], R33 ;  /* 0x0000802130007388 */ /* 0x000fe20000000400 */
[----:B-1----:R-:W1:Y:S03]  /*0ee0*/  LDC.64 R30, c[0x0][0x2a0] ;  /* 0x0000a800ff1e7b82 */ /* 0x002e660000000a00 */
[----:B------:R-:W-:Y:S01]  /*0ef0*/  STS.U16 [R48+0xc0], R35 ;  /* 0x0000c02330007388 */ /* 0x000fe20000000400 */
[----:B------:R-:W-:-:S03]  /*0f00*/  NOP ;  /* 0x0000000000007918 */ /* 0x000fc60000000000 */
[----:B------:R-:W3:Y:S01]  /*0f10*/  LDS.64 R44, [R47] ;  /* 0x000000002f2c7984 */ /* 0x000ee20000000a00 */
[----:B------:R-:W-:Y:S06]  /*0f20*/  BAR.SYNC.DEFER_BLOCKING 0x0 ;  /* 0x0000000000007b1d */ /* 0x000fec0000010000 */
[----:B------:R-:W4:Y:S04]  /*0f30*/  @!P0 LDG.E.U16 R37, desc[UR12][R4.64] ;  /* 0x0000000c04258981 */ /* 0x000f28000c1e1500 */
[----:B------:R-:W4:Y:S04]  /*0f40*/  @!P3 LDG.E.U16 R39, desc[UR12][R4.64+0x40] ;  /* 0x0000400c0427b981 */ /* 0x000f28000c1e1500 */
[----:B------:R-:W4:Y:S04]  /*0f50*/  @!P2 LDG.E.U16 R7, desc[UR12][R4.64+0x80] ;  /* 0x0000800c0407a981 */ /* 0x000f28000c1e1500 */
[----:B------:R0:W4:Y:S01]  /*0f60*/  @!P1 LDG.E.U16 R9, desc[UR12][R4.64+0xc0] ;  /* 0x0000c00c04099981 */ /* 0x000122000c1e1500 */
[----:B-1----:R-:W-:Y:S01]  /*0f70*/  IMAD R0, R30, UR15, RZ ;  /* 0x0000000f1e007c24 */ /* 0x002fe2000f8e02ff */
[----:B------:R-:W-:Y:S01]  /*0f80*/  ISETP.GE.AND P0, PT, R14, R51, PT ;  /* 0x000000330e00720c */ /* 0x000fe20003f06270 */
[----:B------:R-:W-:Y:S01]  /*0f90*/  BSSY B0, `(.L_x_10180) ;  /* 0x000003a000007945 */ /* 0x000fe20003800000 */
[----:B--2---:R-:W-:Y:S01]  /*0fa0*/  SHF.R.S32.HI R13, RZ, 0x1f, R12 ;  /* 0x0000001fff0d7819 */ /* 0x004fe2000001140c */
[--C-:B------:R-:W-:Y:S01]  /*0fb0*/  IMAD R31, R31, UR14, R0.reuse ;  /* 0x0000000e1f1f7c24 */ /* 0x100fe2000f8e0200 */
[C---:B---3--:R-:W-:Y:S01]  /*0fc0*/  PRMT R0, R44.reuse, 0x7632, R0 ;  /* 0x000076322c007816 */ /* 0x048fe20000000000 */
[----:B0-----:R-:W-:Y:S01]  /*0fd0*/  IMAD.U32 R5, R44, 0x10000, RZ ;  /* 0x000100002c057824 */ /* 0x001fe200078e00ff */
[----:B------:R-:W-:-:S02]  /*0fe0*/  PRMT R4, R45, 0x7632, R4 ;  /* 0x000076322d047816 */ /* 0x000fc40000000004 */
[----:B------:R-:W-:Y:S01]  /*0ff0*/  SHF.L.U32 R45, R45, 0x10, RZ ;  /* 0x000000102d2d7819 */ /* 0x000fe200000006ff */
[----:B-----5:R-:W-:Y:S01]  /*1000*/  FADD.FTZ R46, R5, R74 ;  /* 0x0000004a052e7221 */ /* 0x020fe20000010000 */
[----:B------:R-:W-:Y:S01]  /*1010*/  SHF.L.U32 R29, R0, 0x10, RZ ;  /* 0x00000010001d7819 */ /* 0x000fe200000006ff */
[----:B------:R-:W-:Y:S02]  /*1020*/  IMAD.U32 R43, R4, 0x10000, RZ ;  /* 0x00010000042b7824 */ /* 0x000fe400078e00ff */
[----:B------:R-:W-:Y:S01]  /*1030*/  @!P0 IMAD.WIDE.U32 R2, R30, UR14, R12 ;  /* 0x0000000e1e028c25 */ /* 0x000fe2000f8e000c */
[----:B------:R-:W-:-:S03]  /*1040*/  FSETP.GTU.FTZ.AND P4, PT, R46, 20, PT ;  /* 0x41a000002e00780b */ /* 0x000fc60003f9c000 */
[--C-:B------:R-:W-:Y:S01]  /*1050*/  FADD.FTZ R45, R45, R74.reuse ;  /* 0x0000004a2d2d7221 */ /* 0x100fe20000010000 */
[--C-:B------:R-:W-:Y:S01]  /*1060*/  FADD.FTZ R44, R29, R74.reuse ;  /* 0x0000004a1d2c7221 */ /* 0x100fe20000010000 */
[----:B------:R-:W-:Y:S01]  /*1070*/  FADD.FTZ R43, R43, R74 ;  /* 0x0000004a2b2b7221 */ /* 0x000fe20000010000 */
[----:B------:R-:W-:Y:S01]  /*1080*/  IMAD.WIDE.U32 R4, R30, UR14, RZ ;  /* 0x0000000e1e047c25 */ /* 0x000fe2000f8e00ff */
[----:B------:R-:W-:Y:S02]  /*1090*/  @!P0 IADD3 R3, R31, R3, RZ ;  /* 0x000000031f038210 */ /* 0x000fe40007ffe0ff */
[----:B------:R-:W-:Y:S02]  /*10a0*/  FSETP.GTU.FTZ.AND P1, PT, R45, 20, PT ;  /* 0x41a000002d00780b */ /* 0x000fe40003f3c000 */
[----:B------:R-:W-:Y:S02]  /*10b0*/  FSETP.GTU.FTZ.AND P2, PT, R44, 20, PT ;  /* 0x41a000002c00780b */ /* 0x000fe40003f5c000 */
[----:B------:R-:W-:Y:S01]  /*10c0*/  FSETP.GTU.FTZ.AND P3, PT, R43, 20, PT ;  /* 0x41a000002b00780b */ /* 0x000fe20003f7c000 */
[----:B----4-:R-:W-:Y:S04]  /*10d0*/  STS.U16 [R48], R37 ;  /* 0x0000002530007388 */ /* 0x010fe80000000400 */
[----:B------:R-:W-:Y:S04]  /*10e0*/  STS.U16 [R48+0x40], R39 ;  /* 0x0000402730007388 */ /* 0x000fe80000000400 */
[----:B------:R-:W-:Y:S04]  /*10f0*/  STS.U16 [R48+0x80], R7 ;  /* 0x0000800730007388 */ /* 0x000fe80000000400 */
[----:B------:R0:W-:Y:S02]  /*1100*/  STS.U16 [R48+0xc0], R9 ;  /* 0x0000c00930007388 */ /* 0x0001e40000000400 */
[----:B0-----:R-:W-:Y:S01]  /*1110*/  IADD3 R9, R5, R31, RZ ;  /* 0x0000001f05097210 */ /* 0x001fe20007ffe0ff */
[----:B------:R-:W-:Y:S01]  /*1120*/  NOP ;  /* 0x0000000000007918 */ /* 0x000fe20000000000 */
        /* <DEDUP_REMOVED lines=32> */
.L_x_10181:
[----:B------:R-:W-:Y:S05]  /*1330*/  BSYNC B0 ;  /* 0x0000000000007941 */ /* 0x000fea0003800000 */
.L_x_10180:
        /* <DEDUP_REMOVED lines=33> */
.L_x_10183:
[----:B------:R-:W-:Y:S05]  /*1550*/  BSYNC B0 ;  /* 0x0000000000007941 */ /* 0x000fea0003800000 */
.L_x_10182:
        /* <DEDUP_REMOVED lines=33> */
.L_x_10185:
[----:B------:R-:W-:Y:S05]  /*1770*/  BSYNC B0 ;  /* 0x0000000000007941 */ /* 0x000fea0003800000 */
.L_x_10184:
        /* <DEDUP_REMOVED lines=33> */
.L_x_10187:
[----:B------:R-:W-:Y:S05]  /*1990*/  BSYNC B0 ;  /* 0x0000000000007941 */ /* 0x000fea0003800000 */
.L_x_10186:
[----:B------:R-:W-:Y:S01]  /*19a0*/  MOV R5, R9 ;  /* 0x0000000900057202 */ /* 0x000fe20000000f00 */
[----:B------:R-:W-:Y:S01]  /*19b0*/  ULDC.64 UR8, c[0x0][0x2a8] ;  /* 0x0000aa0000087ab9 */ /* 0x000fe20000000a00 */
[----:B------:R-:W-:Y:S01]  /*19c0*/  LEA R42, R42, UR4, 0x7 ;  /* 0x000000042a2a7c11 */ /* 0x000fe2000f8e38ff */
[----:B------:R-:W-:Y:S01]  /*19d0*/  IMAD R0, R76, UR8, RZ ;  /* 0x000000084c007c24 */ /* 0x000fe2000f8e02ff */
[----:B------:R-:W-:Y:S01]  /*19e0*/  PRMT R31, RZ, 0x7610, R31 ;  /* 0x00007610ff1f7816 */ /* 0x000fe2000000001f */
[C---:B------:R-:W-:Y:S01]  /*19f0*/  @!P0 IMAD.WIDE.U32 R2, R79.reuse, UR8, R2 ;  /* 0x000000084f028c25 */ /* 0x040fe2000f8e0002 */
[----:B------:R-:W-:Y:S01]  /*1a00*/  SHF.R.S32.HI R81, RZ, 0x1f, R42 ;  /* 0x0000001fff517819 */ /* 0x000fe2000001142a */
[----:B------:R-:W0:Y:S02]  /*1a10*/  LDC.64 R38, c[0x0][0x2b0] ;  /* 0x0000ac00ff267b82 */ /* 0x000e240000000a00 */
[----:B------:R-:W-:Y:S01]  /*1a20*/  IMAD.WIDE.U32 R4, R79, UR8, R4 ;  /* 0x000000084f047c25 */ /* 0x000fe2000f8e0004 */
[----:B------:R-:W-:-:S03]  /*1a30*/  @!P0 IADD3 R6, P1, R14, R2, RZ ;  /* 0x000000020e068210 */ /* 0x000fc60007f3e0ff */
[----:B------:R-:W-:Y:S01]  /*1a40*/  IMAD R9, R79, UR9, R0 ;  /* 0x000000094f097c24 */ /* 0x000fe2000f8e0200 */
[----:B------:R-:W-:Y:S01]  /*1a50*/  ULDC.64 UR8, c[0x0][0x318] ;  /* 0x0000c60000087ab9 */ /* 0x000fe20000000a00 */
[----:B------:R-:W-:Y:S02]  /*1a60*/  IADD3 R0, P3, R42, R4, RZ ;  /* 0x000000042a007210 */ /* 0x000fe40007f7e0ff */
[----:B------:R-:W-:Y:S02]  /*1a70*/  IADD3 R29, P2, R49, UR8, RZ ;  /* 0x00000008311d7c10 */ /* 0x000fe4000ff5e0ff */
[----:B------:R-:W-:Y:S02]  /*1a80*/  @!P0 IADD3.X R7, R15, R3, R9, P1, !PT ;  /* 0x000000030f078210 */ /* 0x000fe40000ffe409 */
[----:B------:R-:W-:Y:S02]  /*1a90*/  IADD3.X R3, R81, R9, R5, P3, !PT ;  /* 0x0000000951037210 */ /* 0x000fe40001ffe405 */
[----:B------:R-:W-:-:S02]  /*1aa0*/  IADD3.X R2, R50, UR9, RZ, P2, !PT ;  /* 0x0000000932027c10 */ /* 0x000fc400097fe4ff */
[----:B------:R-:W-:Y:S02]  /*1ab0*/  LEA R28, P2, R0, R29, 0x1 ;  /* 0x0000001d001c7211 */ /* 0x000fe400078408ff */
[----:B------:R-:W-:Y:S02]  /*1ac0*/  @!P0 LEA R4, P1, R6, UR8, 0x1 ;  /* 0x0000000806048c11 */ /* 0x000fe4000f8208ff */
[----:B------:R-:W-:Y:S02]  /*1ad0*/  LEA.HI.X R29, R0, R2, R3, 0x1, P2 ;  /* 0x00000002001d7211 */ /* 0x000fe400010f0c03 */
[----:B------:R-:W-:Y:S01]  /*1ae0*/  LDS.64 R2, [R47] ;  /* 0x000000002f027984 */ /* 0x000fe20000000a00 */
[----:B------:R-:W-:Y:S02]  /*1af0*/  @!P0 LEA.HI.X R5, R6, UR9, R7, 0x1, P1 ;  /* 0x0000000906058c11 */ /* 0x000fe400088f0c07 */
[-C--:B------:R-:W-:Y:S01]  /*1b00*/  ISETP.GE.AND P3, PT, R56, R51.reuse, PT ;  /* 0x000000333800720c */ /* 0x080fe20003f66270 */
[----:B------:R-:W-:Y:S01]  /*1b10*/  BAR.SYNC.DEFER_BLOCKING 0x0 ;  /* 0x0000000000007b1d */ /* 0x000fe20000010000 */
[----:B------:R-:W-:-:S02]  /*1b20*/  ISETP.GE.AND P1, PT, R58, R51, PT ;  /* 0x000000333a00720c */ /* 0x000fc40003f26270 */
[----:B------:R-:W-:Y:S02]  /*1b30*/  ISETP.GE.AND P2, PT, R54, R51, PT ;  /* 0x000000333600720c */ /* 0x000fe40003f46270 */
[----:B------:R-:W-:Y:S02]  /*1b40*/  PRMT R33, RZ, 0x7610, R33 ;  /* 0x00007610ff217816 */ /* 0x000fe40000000021 */
[----:B------:R-:W-:Y:S02]  /*1b50*/  PRMT R35, RZ, 0x7610, R35 ;  /* 0x00007610ff237816 */ /* 0x000fe40000000023 */
[----:B------:R-:W-:Y:S01]  /*1b60*/  PRMT R37, RZ, 0x7610, R37 ;  /* 0x00007610ff257816 */ /* 0x000fe20000000025 */
[----:B0-----:R-:W-:Y:S01]  /*1b70*/  IMAD R0, R38, UR15, RZ ;  /* 0x0000000f26007c24 */ /* 0x001fe2000f8e02ff */
[----:B------:R-:W-:Y:S01]  /*1b80*/  @!P0 MOV R6, R12 ;  /* 0x0000000c00068202 */ /* 0x000fe20000000f00 */
[----:B------:R-:W-:Y:S01]  /*1b90*/  ULDC.64 UR8, c[0x0][0x2b8] ;  /* 0x0000ae0000087ab9 */ /* 0x000fe20000000a00 */
[----:B------:R0:W2:Y:S04]  /*1ba0*/  @!P0 LDG.E.U16 R31, desc[UR12][R4.64] ;  /* 0x0000000c041f8981 */ /* 0x0000a8000c1e1500 */
[----:B------:R-:W3:Y:S04]  /*1bb0*/  @!P1 LDG.E.U16 R33, desc[UR12][R28.64+-0xc0] ;  /* 0xffff400c1c219981 */ /* 0x000ee8000c1e1500 */
[----:B------:R-:W4:Y:S04]  /*1bc0*/  @!P3 LDG.E.U16 R35, desc[UR12][R28.64+-0x80] ;  /* 0xffff800c1c23b981 */ /* 0x000f28000c1e1500 */
[----:B------:R1:W5:Y:S01]  /*1bd0*/  @!P2 LDG.E.U16 R37, desc[UR12][R28.64+-0x40] ;  /* 0xffffc00c1c25a981 */ /* 0x000362000c1e1500 */
[----:B------:R-:W-:-:S02]  /*1be0*/  @!P0 IMAD.MOV.U32 R7, RZ, RZ, R13 ;  /* 0x000000ffff078224 */ /* 0x000fc400078e000d */
[----:B------:R-:W-:Y:S02]  /*1bf0*/  IMAD R39, R39, UR14, R0 ;  /* 0x0000000e27277c24 */ /* 0x000fe4000f8e0200 */
[----:B0-----:R-:W-:-:S04]  /*1c00*/  IMAD.WIDE.U32 R4, R38, UR14, RZ ;  /* 0x0000000e26047c25 */ /* 0x001fc8000f8e00ff */
[----:B------:R-:W-:Y:S01]  /*1c10*/  @!P0 IMAD.WIDE.U32 R6, R38, UR14, R6 ;  /* 0x0000000e26068c25 */ /* 0x000fe2000f8e0006 */
[----:B------:R-:W-:-:S03]  /*1c20*/  IADD3 R9, R5, R39, RZ ;  /* 0x0000002705097210 */ /* 0x000fc60007ffe0ff */
[----:B------:R-:W-:Y:S01]  /*1c30*/  IMAD.MOV.U32 R8, RZ, RZ, R4 ;  /* 0x000000ffff087224 */ /* 0x000fe200078e0004 */
[----:B------:R-:W-:Y:S01]  /*1c40*/  @!P0 IADD3 R7, R39, R7, RZ ;  /* 0x0000000727078210 */ /* 0x000fe20007ffe0ff */
[----:B------:R-:W-:Y:S02]  /*1c50*/  IMAD R0, R76, UR8, RZ ;  /* 0x000000084c007c24 */ /* 0x000fe4000f8e02ff */
[----:B------:R-:W-:-:S04]  /*1c60*/  @!P0 IMAD.WIDE.U32 R4, R79, UR8, R6 ;  /* 0x000000084f048c25 */ /* 0x000fc8000f8e0006 */
[----:B------:R-:W-:Y:S01]  /*1c70*/  IMAD.WIDE.U32 R6, R79, UR8, R8 ;  /* 0x000000084f067c25 */ /* 0x000fe2000f8e0008 */
[----:B-1----:R-:W-:-:S03]  /*1c80*/  @!P0 IADD3 R28, P5, R14, R4, RZ ;  /* 0x000000040e1c8210 */ /* 0x002fc60007fbe0ff */
[----:B------:R-:W-:Y:S01]  /*1c90*/  IMAD R29, R79, UR9, R0 ;  /* 0x000000094f1d7c24 */ /* 0x000fe2000f8e0200 */
[----:B------:R-:W-:Y:S01]  /*1ca0*/  ULDC.64 UR8, c[0x0][0x308] ;  /* 0x0000c20000087ab9 */ /* 0x000fe20000000a00 */
[----:B------:R-:W-:Y:S02]  /*1cb0*/  IADD3 R0, P6, R42, R6, RZ ;  /* 0x000000062a007210 */ /* 0x000fe40007fde0ff */
[----:B------:R-:W-:Y:S02]  /*1cc0*/  IADD3 R9, P4, R49, UR8, RZ ;  /* 0x0000000831097c10 */ /* 0x000fe4000ff9e0ff */
[----:B------:R-:W-:Y:S02]  /*1cd0*/  @!P0 IADD3.X R5, R15, R5, R29, P5, !PT ;  /* 0x000000050f058210 */ /* 0x000fe40002ffe41d */
[----:B------:R-:W-:Y:S02]  /*1ce0*/  IADD3.X R8, R50, UR9, RZ, P4, !PT ;  /* 0x0000000932087c10 */ /* 0x000fe4000a7fe4ff */
[----:B------:R-:W-:-:S02]  /*1cf0*/  IADD3.X R7, R81, R29, R7, P6, !PT ;  /* 0x0000001d51077210 */ /* 0x000fc400037fe407 */
[----:B------:R-:W-:Y:S02]  /*1d00*/  @!P0 LEA R4, P5, R28, UR8, 0x1 ;  /* 0x000000081c048c11 */ /* 0x000fe4000f8a08ff */
[----:B------:R-:W-:Y:S02]  /*1d10*/  LEA R6, P4, R0, R9, 0x1 ;  /* 0x0000000900067211 */ /* 0x000fe400078808ff */
[----:B------:R-:W-:Y:S02]  /*1d20*/  PRMT R9, RZ, 0x7610, R9 ;  /* 0x00007610ff097816 */ /* 0x000fe40000000009 */
[----:B------:R-:W-:Y:S02]  /*1d30*/  PRMT R29, RZ, 0x7610, R29 ;  /* 0x00007610ff1d7816 */ /* 0x000fe4000000001d */
[----:B------:R-:W-:Y:S02]  /*1d40*/  @!P0 LEA.HI.X R5, R28, UR9, R5, 0x1, P5 ;  /* 0x000000091c058c11 */ /* 0x000fe4000a8f0c05 */
[----:B------:R-:W-:Y:S01]  /*1d50*/  LEA.HI.X R7, R0, R8, R7, 0x1, P4 ;  /* 0x0000000800077211 */ /* 0x000fe200020f0c07 */
[----:B--2---:R0:W-:Y:S04]  /*1d60*/  STS.U16 [R48], R31 ;  /* 0x0000001f30007388 */ /* 0x0041e80000000400 */
[----:B---3--:R1:W-:Y:S04]  /*1d70*/  STS.U16 [R48+0x40], R33 ;  /* 0x0000402130007388 */ /* 0x0083e80000000400 */
[----:B----4-:R-:W-:Y:S04]  /*1d80*/  STS.U16 [R48+0x80], R35 ;  /* 0x0000802330007388 */ /* 0x010fe80000000400 */
[----:B-----5:R-:W-:Y:S01]  /*1d90*/  STS.U16 [R48+0xc0], R37 ;  /* 0x0000c02530007388 */ /* 0x020fe20000000400 */
[----:B------:R-:W-:-:S03]  /*1da0*/  NOP ;  /* 0x0000000000007918 */ /* 0x000fc60000000000 */
[----:B------:R-:W2:Y:S01]  /*1db0*/  LDS.64 R38, [R47] ;  /* 0x000000002f267984 */ /* 0x000ea20000000a00 */
[----:B------:R-:W-:Y:S01]  /*1dc0*/  BAR.SYNC.DEFER_BLOCKING 0x0 ;  /* 0x0000000000007b1d */ /* 0x000fe20000010000 */
[----:B0-----:R-:W-:Y:S02]  /*1dd0*/  PRMT R31, RZ, 0x7610, R31 ;  /* 0x00007610ff1f7816 */ /* 0x001fe4000000001f */
[----:B-1----:R-:W-:-:S03]  /*1de0*/  PRMT R33, RZ, 0x7610, R33 ;  /* 0x00007610ff217816 */ /* 0x002fc60000000021 */
[----:B------:R0:W3:Y:S04]  /*1df0*/  @!P0 LDG.E.U16 R9, desc[UR12][R4.64] ;  /* 0x0000000c04098981 */ /* 0x0000e8000c1e1500 */
[----:B------:R-:W4:Y:S04]  /*1e00*/  @!P1 LDG.E.U16 R29, desc[UR12][R6.64+-0xc0] ;  /* 0xffff400c061d9981 */ /* 0x000f28000c1e1500 */
[----:B------:R-:W5:Y:S04]  /*1e10*/  @!P3 LDG.E.U16 R31, desc[UR12][R6.64+-0x80] ;  /* 0xffff800c061fb981 */ /* 0x000f68000c1e1500 */
[----:B------:R1:W5:Y:S01]  /*1e20*/  @!P2 LDG.E.U16 R33, desc[UR12][R6.64+-0x40] ;  /* 0xffffc00c0621a981 */ /* 0x000362000c1e1500 */
[C---:B--2---:R-:W-:Y:S01]  /*1e30*/  SHF.L.U32 R28, R38.reuse, 0x10, RZ ;  /* 0x00000010261c7819 */ /* 0x044fe200000006ff */
[----:B------:R-:W2:Y:S01]  /*1e40*/  S2UR UR6, SR_CgaCtaId ;  /* 0x00000000000679c3 */ /* 0x000ea20000008800 */
[----:B------:R-:W-:Y:S01]  /*1e50*/  SHF.L.U32 R34, R39, 0x10, RZ ;  /* 0x0000001027227819 */ /* 0x000fe200000006ff */
[----:B------:R-:W-:Y:S01]  /*1e60*/  IMAD.U32 R84, R3, 0x10000, RZ ;  /* 0x0001000003547824 */ /* 0x000fe200078e00ff */
[----:B------:R-:W-:Y:S01]  /*1e70*/  PRMT R0, R38, 0x7632, R0 ;  /* 0x0000763226007816 */ /* 0x000fe20000000000 */
[----:B0-----:R-:W-:Y:S01]  /*1e80*/  FMUL.FTZ R5, R28, -1.4426950216293334961 ;  /* 0xbfb8aa3b1c057820 */ /* 0x001fe20000410000 */
[----:B------:R-:W-:Y:S01]  /*1e90*/  PRMT R4, R39, 0x7632, R4 ;  /* 0x0000763227047816 */ /* 0x000fe20000000004 */
[----:B------:R-:W-:Y:S01]  /*1ea0*/  FMUL.FTZ R8, R34, -1.4426950216293334961 ;  /* 0xbfb8aa3b22087820 */ /* 0x000fe20000410000 */
[----:B------:R-:W-:Y:S01]  /*1eb0*/  ISETP.NE.AND P1, PT, R20, RZ, PT ;  /* 0x000000ff1400720c */ /* 0x000fe20003f25270 */
[----:B------:R-:W-:Y:S01]  /*1ec0*/  IMAD.U32 R32, R0, 0x10000, RZ ;  /* 0x0001000000207824 */ /* 0x000fe200078e00ff */
[----:B------:R-:W-:Y:S01]  /*1ed0*/  SHF.L.U32 R38, R4, 0x10, RZ ;  /* 0x0000001004267819 */ /* 0x000fe200000006ff */
[----:B------:R-:W1:Y:S01]  /*1ee0*/  MUFU.EX2 R5, R5 ;  /* 0x0000000500057308 */ /* 0x000e620000000800 */
[----:B------:R-:W-:Y:S01]  /*1ef0*/  UMOV UR5, 0x400 ;  /* 0x0000040000057882 */ /* 0x000fe20000000000 */
[----:B------:R-:W-:Y:S01]  /*1f00*/  FMUL.FTZ R0, R32, -1.4426950216293334961 ;  /* 0xbfb8aa3b20007820 */ /* 0x000fe20000410000 */
[----:B------:R-:W-:Y:S01]  /*1f10*/  BSSY B0, `(.L_x_10188) ;  /* 0x0000054000007945 */ /* 0x000fe20003800000 */
[----:B------:R-:W-:-:S04]  /*1f20*/  FMUL.FTZ R4, R38, -1.4426950216293334961 ;  /* 0xbfb8aa3b26047820 */ /* 0x000fc80000410000 */
[----:B------:R-:W0:Y:S01]  /*1f30*/  MUFU.EX2 R8, R8 ;  /* 0x0000000800087308 */ /* 0x000e220000000800 */
[----:B--2---:R-:W-:-:S07]  /*1f40*/  ULEA UR5, UR6, UR5, 0x18 ;  /* 0x0000000506057291 */ /* 0x004fce000f8ec03f */
[----:B------:R-:W2:Y:S01]  /*1f50*/  MUFU.EX2 R0, R0 ;  /* 0x0000000000007308 */ /* 0x000ea20000000800 */
[----:B-1----:R-:W-:Y:S01]  /*1f60*/  FADD.FTZ R6, R5, 1 ;  /* 0x3f80000005067421 */ /* 0x002fe20000010000 */
[----:B------:R-:W-:-:S06]  /*1f70*/  MOV R78, UR5 ;  /* 0x00000005004e7c02 */ /* 0x000fcc0008000f00 */
[----:B------:R-:W1:Y:S01]  /*1f80*/  MUFU.EX2 R4, R4 ;  /* 0x0000000400047308 */ /* 0x000e620000000800 */
[----:B0-----:R-:W-:-:S07]  /*1f90*/  FADD.FTZ R5, R8, 1 ;  /* 0x3f80000008057421 */ /* 0x001fce0000010000 */
[----:B------:R-:W-:Y:S01]  /*1fa0*/  MUFU.RCP R35, R5 ;  /* 0x0000000500237308 */ /* 0x000fe20000001000 */
[----:B--2---:R-:W-:Y:S01]  /*1fb0*/  FADD.FTZ R7, R0, 1 ;  /* 0x3f80000000077421 */ /* 0x004fe20000010000 */
[C---:B------:R-:W-:Y:S02]  /*1fc0*/  SHF.L.U32 R0, R2.reuse, 0x10, RZ ;  /* 0x0000001002007819 */ /* 0x040fe400000006ff */
[----:B------:R-:W-:Y:S01]  /*1fd0*/  PRMT R2, R2, 0x7632, R2 ;  /* 0x0000763202027816 */ /* 0x000fe20000000002 */
[----:B-1----:R-:W-:Y:S01]  /*1fe0*/  FADD.FTZ R8, R4, 1 ;  /* 0x3f80000004087421 */ /* 0x002fe20000010000 */
[----:B------:R-:W-:-:S03]  /*1ff0*/  PRMT R4, R3, 0x7632, R4 ;  /* 0x0000763203047816 */ /* 0x000fc60000000004 */
[----:B------:R-:W-:Y:S01]  /*2000*/  IMAD.U32 R86, R2, 0x10000, RZ ;  /* 0x0001000002567824 */ /* 0x000fe200078e00ff */
[----:B------:R-:W0:Y:S01]  /*2010*/  MUFU.RCP R39, R8 ;  /* 0x0000000800277308 */ /* 0x000e220000001000 */
[----:B------:R-:W-:Y:S01]  /*2020*/  SHF.L.U32 R88, R4, 0x10, RZ ;  /* 0x0000001004587819 */ /* 0x000fe200000006ff */
[----:B0-----:R-:W-:-:S04]  /*2030*/  FADD.FTZ R41, -R39, 1 ;  /* 0x3f80000027297421 */ /* 0x001fc80000010100 */
[----:B------:R-:W-:Y:S01]  /*2040*/  FFMA.FTZ R41, R38, R41, 1 ;  /* 0x3f80000026297423 */ /* 0x000fe20000010029 */
[----:B---3--:R0:W-:Y:S04]  /*2050*/  STS.U16 [R48], R9 ;  /* 0x0000000930007388 */ /* 0x0081e80000000400 */
[----:B----4-:R1:W-:Y:S04]  /*2060*/  STS.U16 [R48+0x40], R29 ;  /* 0x0000401d30007388 */ /* 0x0103e80000000400 */
[----:B-----5:R2:W-:Y:S01]  /*2070*/  STS.U16 [R48+0x80], R31 ;  /* 0x0000801f30007388 */ /* 0x0205e20000000400 */
[----:B0-----:R-:W-:-:S03]  /*2080*/  FADD.FTZ R9, -R35, 1 ;  /* 0x3f80000023097421 */ /* 0x001fc60000010100 */
[----:B------:R-:W-:Y:S01]  /*2090*/  STS.U16 [R48+0xc0], R33 ;  /* 0x0000c02130007388 */ /* 0x000fe20000000400 */
[----:B------:R-:W-:-:S03]  /*20a0*/  NOP ;  /* 0x0000000000007918 */ /* 0x000fc60000000000 */
[----:B------:R-:W0:Y:S01]  /*20b0*/  LDS.64 R36, [R47] ;  /* 0x000000002f247984 */ /* 0x000e220000000a00 */
[----:B-1----:R-:W1:Y:S08]  /*20c0*/  MUFU.RCP R29, R6 ;  /* 0x00000006001d7308 */ /* 0x002e700000001000 */
[----:B--2---:R1:W2:Y:S02]  /*20d0*/  MUFU.RCP R31, R7 ;  /* 0x00000007001f7308 */ /* 0x0042a40000001000 */
[----:B-1----:R-:W-:-:S04]  /*20e0*/  FADD.FTZ R7, -R29, 1 ;  /* 0x3f8000001d077421 */ /* 0x002fc80000010100 */
[----:B------:R-:W-:Y:S01]  /*20f0*/  FFMA.FTZ R7, R28, R7, 1 ;  /* 0x3f8000001c077423 */ /* 0x000fe20000010007 */
[C---:B0-----:R-:W-:Y:S02]  /*2100*/  PRMT R3, R36.reuse, 0x7632, R3 ;  /* 0x0000763224037816 */ /* 0x041fe40000000003 */
[C---:B------:R-:W-:Y:S02]  /*2110*/  PRMT R5, R37.reuse, 0x7632, R5 ;  /* 0x0000763225057816 */ /* 0x040fe40000000005 */
[----:B------:R-:W-:Y:S02]  /*2120*/  SHF.L.U32 R30, R36, 0x10, RZ ;  /* 0x00000010241e7819 */ /* 0x000fe400000006ff */
[----:B------:R-:W-:Y:S01]  /*2130*/  SHF.L.U32 R36, R37, 0x10, RZ ;  /* 0x0000001025247819 */ /* 0x000fe200000006ff */
[----:B------:R-:W-:Y:S01]  /*2140*/  IMAD.U32 R40, R5, 0x10000, RZ ;  /* 0x0001000005287824 */ /* 0x000fe200078e00ff */
[----:B------:R-:W-:Y:S01]  /*2150*/  SHF.L.U32 R33, R3, 0x10, RZ ;  /* 0x0000001003217819 */ /* 0x000fe200000006ff */
[----:B------:R-:W-:Y:S01]  /*2160*/  FFMA.FTZ R37, R34, R9, 1 ;  /* 0x3f80000022257423 */ /* 0x000fe20000010009 */
        /* <DEDUP_REMOVED lines=12> */
[----:B------:R-:W-:Y:S01]  /*2230*/  BAR.SYNC.DEFER_BLOCKING 0x0 ;  /* 0x0000000000007b1d */ /* 0x000fe20000010000 */
[----:B------:R-:W-:Y:S01]  /*2240*/  FMUL.FTZ R9, R4, R9 ;  /* 0x0000000904097220 */ /* 0x000fe20000410000 */
[----:B------:R-:W-:Y:S01]  /*2250*/  FMUL.FTZ R41, R8, R41 ;  /* 0x0000002908297220 */ /* 0x000fe20000410000 */
[----:B------:R-:W-:-:S03]  /*2260*/  IADD3 R8, P2, R14, R12, RZ ;  /* 0x0000000c0e087210 */ /* 0x000fc60007f5e0ff */
[----:B------:R-:W-:Y:S02]  /*2270*/  F2FP.BF16.F32.PACK_AB R2, R9, R2 ;  /* 0x000000020902723e */ /* 0x000fe400000010ff */
[----:B------:R-:W-:Y:S01]  /*2280*/  F2FP.BF16.F32.PACK_AB R3, R41, R6 ;  /* 0x000000062903723e */ /* 0x000fe200000010ff */
[----:B------:R-:W-:Y:S01]  /*2290*/  IMAD.X R9, R15, 0x1, R13, P2 ;  /* 0x000000010f097824 */ /* 0x000fe200010e060d */
[----:B------:R-:W0:Y:S03]  /*22a0*/  LDC.64 R6, c[0x0][0x398] ;  /* 0x0000e600ff067b82 */ /* 0x000e260000000a00 */
[----:B------:R1:W-:Y:S01]  /*22b0*/  STS.64 [R47], R2 ;  /* 0x000000022f007388 */ /* 0x0003e20000000a00 */
        /* <DEDUP_REMOVED lines=25> */
.L_x_10189:
[----:B------:R-:W-:Y:S05]  /*2450*/  BSYNC B0 ;  /* 0x0000000000007941 */ /* 0x000fea0003800000 */
.L_x_10188:
        /* <DEDUP_REMOVED lines=13> */
[----:B------:R-:W-:Y:S01]  /*2530*/  IADD3 R5, P4, R49, UR8, RZ ;  /* 0x0000000831057c10 */ /* 0x000fe2000ff9e0ff */
[----:B------:R-:W-:Y:S01]  /*2540*/  FMUL.FTZ R39, R38, R39 ;  /* 0x0000002726277220 */ /* 0x000fe20000410000 */
[----:B------:R-:W-:Y:S01]  /*2550*/  IADD3.X R3, R81, R6, R3, P5, !PT ;  /* 0x0000000651037210 */ /* 0x000fe20002ffe403 */
[----:B------:R-:W-:Y:S01]  /*2560*/  FMUL.FTZ R0, R0, R29 ;  /* 0x0000001d00007220 */ /* 0x000fe20000410000 */
[----:B------:R-:W-:Y:S01]  /*2570*/  IADD3.X R6, R50, UR9, RZ, P4, !PT ;  /* 0x0000000932067c10 */ /* 0x000fe2000a7fe4ff */
[----:B------:R-:W-:Y:S01]  /*2580*/  ULDC.64 UR8, c[0x0][0x320] ;  /* 0x0000c80000087ab9 */ /* 0x000fe20000000a00 */
[----:B------:R-:W-:Y:S01]  /*2590*/  LEA R2, P4, R4, R5, 0x1 ;  /* 0x0000000504027211 */ /* 0x000fe200078808ff */
[----:B------:R-:W-:Y:S01]  /*25a0*/  FMUL.FTZ R84, R84, R35 ;  /* 0x0000002354547220 */ /* 0x000fe20000410000 */
[----:B------:R-:W-:Y:S01]  /*25b0*/  PRMT R80, R10, 0x7632, R80 ;  /* 0x000076320a507816 */ /* 0x000fe20000000050 */
        /* <DEDUP_REMOVED lines=46> */
.L_x_10192:
[----:B------:R-:W-:Y:S05]  /*28a0*/  BSYNC B0 ;  /* 0x0000000000007941 */ /* 0x000fea0003800000 */
.L_x_10191:
[----:B------:R-:W-:Y:S01]  /*28b0*/  IMAD.MOV.U32 R3, RZ, RZ, R39 ;  /* 0x000000ffff037224 */ /* 0x000fe200078e0027 */
[----:B------:R-:W-:Y:S01]  /*28c0*/  ULDC.64 UR10, c[0x0][0x2c8] ;  /* 0x0000b200000a7ab9 */ /* 0x000fe20000000a00 */
[----:B------:R-:W-:Y:S01]  /*28d0*/  IADD3 R5, P4, R49, UR8, RZ ;  /* 0x0000000831057c10 */ /* 0x000fe2000ff9e0ff */
        /* <DEDUP_REMOVED lines=8> */
[----:B------:R-:W-:Y:S02]  /*2960*/  IADD3.X R6, R50, UR9, RZ, P4, !PT ;  /* 0x0000000932067c10 */ /* 0x000fe4000a7fe4ff */
[----:B------:R-:W-:-:S04]  /*2970*/  LEA R2, P4, R4, R5, 0x1 ;  /* 0x0000000504027211 */ /* 0x000fc800078808ff */
[----:B------:R-:W-:-:S05]  /*2980*/  LEA.HI.X R3, R4, R6, R3, 0x1, P4 ;  /* 0x0000000604037211 */ /* 0x000fca00020f0c03 */
[----:B------:R0:W-:Y:S04]  /*2990*/  @!P0 STG.E.U16 desc[UR12][R2.64+-0xc0], R31 ;  /* 0xffff401f02008986 */ /* 0x0001e8000c10150c */
[----:B------:R0:W-:Y:S04]  /*29a0*/  @!P2 STG.E.U16 desc[UR12][R2.64+-0x80], R33 ;  /* 0xffff80210200a986 */ /* 0x0001e8000c10150c */
[----:B------:R0:W-:Y:S02]  /*29b0*/  @!P3 STG.E.U16 desc[UR12][R2.64+-0x40], R35 ;  /* 0xffffc0230200b986 */ /* 0x0001e4000c10150c */
.L_x_10190:
[----:B------:R-:W1:Y:S01]  /*29c0*/  LDC R4, c[0x0][0x21c] ;  /* 0x00008700ff047b82 */ /* 0x000e620000000800 */
[----:B0-----:R-:W-:Y:S01]  /*29d0*/  SHF.L.U32 R2, R10, 0x10, RZ ;  /* 0x000000100a027819 */ /* 0x001fe200000006ff */
[----:B------:R-:W-:Y:S01]  /*29e0*/  HFMA2.MMA R87, -RZ, RZ, 0, 0 ;  /* 0x00000000ff577435 */ /* 0x000fe200000001ff */
[----:B------:R-:W-:Y:S01]  /*29f0*/  SHF.L.U32 R3, R80, 0x10, RZ ;  /* 0x0000001050037819 */ /* 0x000fe200000006ff */
[----:B------:R-:W-:Y:S01]  /*2a00*/  HFMA2.MMA R96, -RZ, RZ, 0, 0 ;  /* 0x00000000ff607435 */ /* 0x000fe200000001ff */
[CC--:B------:R-:W-:Y:S01]  /*2a10*/  FMUL.FTZ R83, R0.reuse, R77.reuse ;  /* 0x0000004d00537220 */ /* 0x0c0fe20000410000 */
[----:B------:R-:W-:Y:S01]  /*2a20*/  FFMA.FTZ R73, R0, R2, R73 ;  /* 0x0000000200497223 */ /* 0x000fe20000010049 */
[----:B------:R-:W-:Y:S02]  /*2a30*/  IMAD.U32 R2, R11, 0x10000, RZ ;  /* 0x000100000b027824 */ /* 0x000fe400078e00ff */
[-C--:B------:R-:W-:Y:S01]  /*2a40*/  FMUL.FTZ R90, R86, R77.reuse ;  /* 0x0000004d565a7220 */ /* 0x080fe20000410000 */
[----:B------:R-:W-:Y:S01]  /*2a50*/  FMUL.FTZ R85, R84, R77 ;  /* 0x0000004d54557220 */ /* 0x000fe20000410000 */
[----:B------:R-:W-:Y:S01]  /*2a60*/  FFMA.FTZ R3, R86, R3, R73 ;  /* 0x0000000356037223 */ /* 0x000fe20000010049 */
[----:B------:R-:W-:Y:S01]  /*2a70*/  SHF.L.U32 R73, R82, 0x10, RZ ;  /* 0x0000001052497819 */ /* 0x000fe200000006ff */
[----:B------:R-:W-:Y:S01]  /*2a80*/  FMUL.FTZ R92, R88, R77 ;  /* 0x0000004d585c7220 */ /* 0x000fe20000410000 */
[----:B------:R-:W-:-:S02]  /*2a90*/  IMAD.MOV.U32 R94, RZ, RZ, RZ ;  /* 0x000000ffff5e7224 */ /* 0x000fc400078e00ff */
[----:B------:R-:W-:Y:S01]  /*2aa0*/  FFMA.FTZ R3, R84, R2, R3 ;  /* 0x0000000254037223 */ /* 0x000fe20000010003 */
[----:B------:R-:W-:-:S03]  /*2ab0*/  MOV R89, RZ ;  /* 0x000000ff00597202 */ /* 0x000fc60000000f00 */
[----:B------:R-:W-:Y:S01]  /*2ac0*/  FFMA.FTZ R73, R88, R73, R3 ;  /* 0x0000004958497223 */ /* 0x000fe20000010003 */
[----:B------:R-:W-:Y:S01]  /*2ad0*/  BAR.SYNC.DEFER_BLOCKING 0x0 ;  /* 0x0000000000007b1d */ /* 0x000fe20000010000 */
[----:B-1----:R-:W-:-:S13]  /*2ae0*/  ISETP.GE.AND P0, PT, R4, 0x1, PT ;  /* 0x000000010400780c */ /* 0x002fda0003f06270 */
        /* <DEDUP_REMOVED lines=12> */
[----:B------:R-:W-:Y:S01]  /*2bb0*/  IMAD.MOV.U32 R89, RZ, RZ, RZ ;  /* 0x000000ffff597224 */ /* 0x000fe200078e00ff */
[----:B------:R-:W-:Y:S01]  /*2bc0*/  MOV R94, RZ ;  /* 0x000000ff005e7202 */ /* 0x000fe20000000f00 */
[----:B------:R-:W-:Y:S01]  /*2bd0*/  UMOV UR5, URZ ;  /* 0x0000003f00057c82 */ /* 0x000fe20008000000 */
[----:B------:R-:W-:Y:S01]  /*2be0*/  MOV R96, RZ ;  /* 0x000000ff00607202 */ /* 0x000fe20000000f00 */
[----:B------:R-:W-:Y:S01]  /*2bf0*/  ULDC UR22, c[0x0][0x224] ;  /* 0x0000890000167ab9 */ /* 0x000fe20000000800 */
[----:B------:R-:W2:Y:S01]  /*2c00*/  LDC.64 R30, c[0x0][0x380] ;  /* 0x0000e000ff1e7b82 */ /* 0x000ea20000000a00 */
        /* <DEDUP_REMOVED lines=9> */
[----:B------:R-:W-:-:S03]  /*2ca0*/  IMAD R5, R5, UR14, R6 ;  /* 0x0000000e05057c24 */ /* 0x000fc6000f8e0206 */
[----:B------:R-:W3:Y:S02]  /*2cb0*/  LDC.64 R34, c[0x0][0x2d8] ;  /* 0x0000b600ff227b82 */ /* 0x000ee40000000a00 */
[----:B------:R-:W-:-:S03]  /*2cc0*/  IADD3 R3, R3, R5, RZ ;  /* 0x0000000503037210 */ /* 0x000fc60007ffe0ff */
[----:B------:R-:W-:Y:S01]  /*2cd0*/  IMAD.WIDE.U32 R2, R72, UR6, R2 ;  /* 0x0000000648027c25 */ /* 0x000fe2000f8e0002 */
[----:B------:R-:W-:-:S03]  /*2ce0*/  ULDC.64 UR6, c[0x0][0x3d0] ;  /* 0x0000f40000067ab9 */ /* 0x000fc60000000a00 */
[----:B------:R-:W-:Y:S01]  /*2cf0*/  IMAD.IADD R7, R3, 0x1, R7 ;  /* 0x0000000103077824 */ /* 0x000fe200078e0207 */
[----:B------:R-:W-:Y:S02]  /*2d00*/  IADD3 R28, P0, R12, R2, RZ ;  /* 0x000000020c1c7210 */ /* 0x000fe40007f1e0ff */
[C---:B------:R-:W-:Y:S01]  /*2d10*/  LEA R39, P2, R2.reuse, UR6, 0x2 ;  /* 0x0000000602277c11 */ /* 0x040fe2000f8410ff */
[----:B------:R-:W-:Y:S01]  /*2d20*/  UMOV UR6, URZ ;  /* 0x0000003f00067c82 */ /* 0x000fe20008000000 */
[----:B------:R-:W-:Y:S02]  /*2d30*/  IADD3.X R29, R13, R7, RZ, P0, !PT ;  /* 0x000000070d1d7210 */ /* 0x000fe400007fe4ff */
[----:B------:R-:W-:Y:S01]  /*2d40*/  LEA.HI.X R3, R2, UR7, R7, 0x2, P2 ;  /* 0x0000000702037c11 */ /* 0x000fe200090f1407 */
[----:B------:R-:W-:Y:S01]  /*2d50*/  ULDC UR7, c[0x0][0x218] ;  /* 0x0000860000077ab9 */ /* 0x000fe20000000800 */
[----:B------:R-:W-:Y:S02]  /*2d60*/  IADD3 R38, P0, P3, R39, -0x180, R40 ;  /* 0xfffffe8027267810 */ /* 0x000fe40007b1e028 */
[----:B------:R-:W-:-:S02]  /*2d70*/  SHF.L.U64.HI R2, R42, 0x2, R81 ;  /* 0x000000022a027819 */ /* 0x000fc40000010251 */
[----:B------:R-:W-:Y:S02]  /*2d80*/  IADD3 R40, P5, R40, R55, RZ ;  /* 0x0000003728287210 */ /* 0x000fe40007fbe0ff */
[----:B------:R-:W-:Y:S02]  /*2d90*/  ISETP.GE.AND P2, PT, R14, R51, PT ;  /* 0x000000330e00720c */ /* 0x000fe40003f46270 */
[C---:B------:R-:W-:Y:S01]  /*2da0*/  IADD3.X R37, R2.reuse, R53, RZ, P4, !PT ;  /* 0x0000003502257210 */ /* 0x040fe200027fe4ff */
[----:B------:R-:W-:Y:S01]  /*2db0*/  IMAD.X R41, R2, 0x1, R52, P5 ;  /* 0x0000000102297824 */ /* 0x000fe200028e0634 */
[----:B-12---:R-:W-:-:S09]  /*2dc0*/  IADD3.X R39, R3, -0x1, R2, P0, P3 ;  /* 0xffffffff03277810 */ /* 0x006fd200007e6402 */
.L_x_10206:
[----:B------:R-:W-:Y:S02]  /*2dd0*/  SHF.R.S32.HI R97, RZ, 0x1f, R93 ;  /* 0x0000001fff617819 */ /* 0x000fe4000001145d */
[----:B------:R-:W-:Y:S02]  /*2de0*/  MOV R2, R18 ;  /* 0x0000001200027202 */ /* 0x000fe40000000f00 */
[----:B------:R-:W-:Y:S01]  /*2df0*/  MOV R3, R63 ;  /* 0x0000003f00037202 */ /* 0x000fe20000000f00 */
[----:B--23--:R-:W-:Y:S02]  /*2e00*/  IMAD R4, R97, UR8, RZ ;  /* 0x0000000861047c24 */ /* 0x00cfe4000f8e02ff */
[----:B------:R-:W-:-:S04]  /*2e10*/  IMAD.WIDE.U32 R2, R93, UR8, R2 ;  /* 0x000000085d027c25 */ /* 0x000fc8000f8e0002 */
[----:B------:R-:W-:Y:S01]  /*2e20*/  IMAD R5, R93, UR9, R4 ;  /* 0x000000095d057c24 */ /* 0x000fe2000f8e0204 */
[----:B0-----:R-:W-:Y:S01]  /*2e30*/  LEA R6, P0, R2, R32, 0x2 ;  /* 0x0000002002067211 */ /* 0x001fe200078010ff */
[----:B------:R-:W-:Y:S02]  /*2e40*/  IMAD R4, R97, UR16, RZ ;  /* 0x0000001061047c24 */ /* 0x000fe4000f8e02ff */
[----:B------:R-:W-:Y:S01]  /*2e50*/  IMAD.IADD R3, R3, 0x1, R5 ;  /* 0x0000000103037824 */ /* 0x000fe200078e0205 */
[----:B------:R-:W-:Y:S01]  /*2e60*/  ISETP.GE.AND P3, PT, R56, R51, PT ;  /* 0x000000333800720c */ /* 0x000fe20003f66270 */
[----:B------:R-:W-:-:S03]  /*2e70*/  IMAD R5, R93, UR17, R4 ;  /* 0x000000115d057c24 */ /* 0x000fc6000f8e0204 */
[----:B------:R-:W-:Y:S01]  /*2e80*/  LEA.HI.X R7, R2, R33, R3, 0x2, P0 ;  /* 0x0000002102077211 */ /* 0x000fe200000f1403 */
[----:B------:R-:W-:-:S04]  /*2e90*/  IMAD.WIDE.U32 R2, R93, UR16, R14 ;  /* 0x000000105d027c25 */ /* 0x000fc8000f8e000e */
[----:B------:R0:W2:Y:S01]  /*2ea0*/  LDG.E R95, desc[UR12][R6.64] ;  /* 0x0000000c065f7981 */ /* 0x0000a2000c1e1900 */
[-C--:B------:R-:W-:Y:S02]  /*2eb0*/  ISETP.GE.AND P0, PT, R58, R51.reuse, PT ;  /* 0x000000333a00720c */ /* 0x080fe40003f06270 */
[----:B------:R-:W-:Y:S02]  /*2ec0*/  ISETP.GE.AND P4, PT, R54, R51, PT ;  /* 0x000000333600720c */ /* 0x000fe40003f86270 */
[----:B------:R-:W-:Y:S02]  /*2ed0*/  LEA R4, P5, R2, R64, 0x1 ;  /* 0x0000004002047211 */ /* 0x000fe400078a08ff */
[----:B------:R-:W-:Y:S02]  /*2ee0*/  IADD3 R3, R3, R5, RZ ;  /* 0x0000000503037210 */ /* 0x000fe40007ffe0ff */
        /* <DEDUP_REMOVED lines=11> */
[C---:B------:R-:W-:Y:S01]  /*2fa0*/  ISETP.GT.AND P0, PT, R60.reuse, 0x1, PT ;  /* 0x000000013c00780c */ /* 0x040fe20003f04270 */
[----:B------:R-:W-:Y:S01]  /*2fb0*/  IMAD.MOV.U32 R2, RZ, RZ, R16 ;  /* 0x000000ffff027224 */ /* 0x000fe200078e0010 */
[----:B0-----:R-:W-:-:S02]  /*2fc0*/  IADD3 R6, R60, -0x1, RZ ;  /* 0xffffffff3c067810 */ /* 0x001fc40007ffe0ff */
[----:B------:R-:W-:Y:S01]  /*2fd0*/  ISETP.EQ.AND P0, PT, R113, RZ, P0 ;  /* 0x000000ff7100720c */ /* 0x000fe20000702270 */
[C---:B------:R-:W-:Y:S01]  /*2fe0*/  IMAD.WIDE.U32 R2, R93.reuse, UR10, R2 ;  /* 0x0000000a5d027c25 */ /* 0x040fe2000f8e0002 */
[----:B------:R-:W-:Y:S02]  /*2ff0*/  ISETP.NE.AND P3, PT, R20, RZ, PT ;  /* 0x000000ff1400720c */ /* 0x000fe40003f65270 */
[----:B------:R-:W-:Y:S01]  /*3000*/  LEA.HI R7, R6, R6, RZ, 0x1 ;  /* 0x0000000606077211 */ /* 0x000fe200078f08ff */
[----:B-1----:R-:W-:Y:S01]  /*3010*/  IMAD R5, R93, UR11, R98 ;  /* 0x0000000b5d057c24 */ /* 0x002fe2000f8e0262 */
[----:B---3--:R-:W-:Y:S02]  /*3020*/  LEA R4, P4, R2, R34, 0x2 ;  /* 0x0000002202047211 */ /* 0x008fe400078810ff */
[----:B------:R-:W-:Y:S01]  /*3030*/  LOP3.LUT R7, R7, 0xfffffe, RZ, 0xc0, !PT ;  /* 0x00fffffe07077812 */ /* 0x000fe200078ec0ff */
[----:B------:R-:W-:Y:S01]  /*3040*/  IMAD.IADD R5, R3, 0x1, R5 ;  /* 0x0000000103057824 */ /* 0x000fe200078e0205 */
[----:B------:R-:W-:-:S02]  /*3050*/  IADD3 R3, R20, 0x200, RZ ;  /* 0x0000020014037810 */ /* 0x000fc40007ffe0ff */
[----:B------:R-:W-:Y:S01]  /*3060*/  IADD3 R6, R6, -R7, RZ ;  /* 0x8000000706067210 */ /* 0x000fe20007ffe0ff */
[----:B------:R-:W0:Y:S01]  /*3070*/  @P0 LDC R100, c[0x0][0x21c] ;  /* 0x00008700ff640b82 */ /* 0x000e220000000800 */
[----:B------:R-:W-:Y:S02]  /*3080*/  LEA.HI.X R5, R2, R35, R5, 0x2, P4 ;  /* 0x0000002302057211 */ /* 0x000fe400020f1405 */
[----:B------:R-:W-:Y:S01]  /*3090*/  @P0 IADD3 R2, R60, -0x2, RZ ;  /* 0xfffffffe3c020810 */ /* 0x000fe20007ffe0ff */
[----:B------:R-:W-:-:S03]  /*30a0*/  @!P3 IMAD R3, R6, 0x100, R93 ;  /* 0x000001000603b824 */ /* 0x000fc600078e025d */
[----:B------:R1:W3:Y:S02]  /*30b0*/  LDG.E R5, desc[UR12][R4.64] ;  /* 0x0000000c04057981 */ /* 0x0002e4000c1e1900 */
[----:B------:R-:W-:Y:S01]  /*30c0*/  LEA R109, R3, R78, 0x2 ;  /* 0x0000004e036d7211 */ /* 0x000fe200078e10ff */
[----:B0-----:R-:W-:Y:S01]  /*30d0*/  @P0 IMAD R7, R2, R100, R93 ;  /* 0x0000006402070224 */ /* 0x001fe200078e025d */
[----:B------:R-:W-:Y:S01]  /*30e0*/  ISETP.NE.AND P4, PT, R20, 0x1f, PT ;  /* 0x0000001f1400780c */ /* 0x000fe20003f85270 */
[----:B------:R-:W-:Y:S02]  /*30f0*/  IMAD.MOV.U32 R105, RZ, RZ, RZ ;  /* 0x000000ffff697224 */ /* 0x000fe400078e00ff */
        /* <DEDUP_REMOVED lines=8> */
[----:B------:R2:W-:Y:S04]  /*3180*/  STS.U16 [R48+0x80], R103 ;  /* 0x0000806730007388 */ /* 0x0005e80000000400 */
[----:B------:R-:W-:Y:S04]  /*3190*/  STS.U16 [R48], R99 ;  /* 0x0000006330007388 */ /* 0x000fe80000000400 */
[----:B------:R-:W-:Y:S01]  /*31a0*/  STS.U16 [R48+0xc0], R107 ;  /* 0x0000c06b30007388 */ /* 0x000fe20000000400 */
[----:B------:R-:W-:-:S03]  /*31b0*/  NOP ;  /* 0x0000000000007918 */ /* 0x000fc60000000000 */
[----:B------:R-:W4:Y:S04]  /*31c0*/  LDS.64 R2, [R47] ;  /* 0x000000002f027984 */ /* 0x000f280000000a00 */
[----:B0-----:R0:W-:Y:S01]  /*31d0*/  STS [R109+0x548], R102 ;  /* 0x000548666d007388 */ /* 0x0011e20000000800 */
[----:B------:R-:W-:Y:S01]  /*31e0*/  BAR.SYNC.DEFER_BLOCKING 0x0 ;  /* 0x0000000000007b1d */ /* 0x000fe20000010000 */
[C---:B--2---:R-:W-:Y:S01]  /*31f0*/  FMUL.FTZ R103, R98.reuse, R44 ;  /* 0x0000002c62677220 */ /* 0x044fe20000410000 */
[----:B-1----:R-:W-:-:S05]  /*3200*/  FMUL.FTZ R4, R98, R45 ;  /* 0x0000002d62047220 */ /* 0x002fca0000410000 */
[----:B------:R-:W1:Y:S01]  /*3210*/  MUFU.EX2 R103, R103 ;  /* 0x0000006700677308 */ /* 0x000e620000000800 */
[----:B------:R2:W0:Y:S04]  /*3220*/  @P4 LDS R118, [R59+0xd4c] ;  /* 0x000d4c003b764984 */ /* 0x0004280000000800 */
[----:B------:R2:W5:Y:S03]  /*3230*/  @P0 LDG.E R105, desc[UR12][R6.64+0x4] ;  /* 0x0000040c06690981 */ /* 0x000566000c1e1900 */
[----:B------:R-:W1:Y:S01]  /*3240*/  MUFU.EX2 R4, R4 ;  /* 0x0000000400047308 */ /* 0x000e620000000800 */
[----:B----4-:R-:W-:Y:S01]  /*3250*/  PRMT R104, R3, 0x7632, R104 ;  /* 0x0000763203687816 */ /* 0x010fe20000000068 */
[----:B--2---:R-:W-:Y:S01]  /*3260*/  FMUL.FTZ R7, R98, R43 ;  /* 0x0000002b62077220 */ /* 0x004fe20000410000 */
[----:B------:R-:W-:-:S05]  /*3270*/  PRMT R112, R2, 0x7632, R112 ;  /* 0x0000763202707816 */ /* 0x000fca0000000070 */
[----:B------:R-:W2:Y:S01]  /*3280*/  MUFU.EX2 R7, R7 ;  /* 0x0000000700077308 */ /* 0x000ea20000000800 */
        /* <DEDUP_REMOVED lines=8> */
[----:B------:R-:W-:Y:S02]  /*3310*/  IMAD.U32 R98, R11, 0x10000, RZ ;  /* 0x000100000b627824 */ /* 0x000fe400078e00ff */
[----:B0-----:R-:W-:Y:S01]  /*3320*/  FMUL.FTZ R109, R99, R46 ;  /* 0x0000002e636d7220 */ /* 0x001fe20000410000 */
[----:B------:R-:W-:Y:S01]  /*3330*/  FMUL.FTZ R6, R101, R44 ;  /* 0x0000002c65067220 */ /* 0x000fe20000410000 */
[----:B-1----:R-:W-:Y:S01]  /*3340*/  FMUL.FTZ R119, R102, R103 ;  /* 0x0000006766777220 */ /* 0x002fe20000410000 */
        /* <DEDUP_REMOVED lines=8> */
[----:B--2---:R-:W-:Y:S01]  /*33d0*/  FFMA.FTZ R122, R7, R117, R114 ;  /* 0x00000075077a7223 */ /* 0x004fe20000010072 */
[----:B------:R-:W-:Y:S06]  /*33e0*/  @P4 BRA `(.L_x_10195) ;  /* 0x0000000000204947 */ /* 0x000fec0003800000 */
[----:B------:R-:W-:Y:S01]  /*33f0*/  ISETP.NE.AND P0, PT, R60, R91, PT ;  /* 0x0000005b3c00720c */ /* 0x000fe20003f05270 */
[----:B------:R-:W-:-:S12]  /*3400*/  IMAD.MOV.U32 R118, RZ, RZ, 0x3f800000 ;  /* 0x3f800000ff767424 */ /* 0x000fd800078e00ff */
[----:B------:R-:W-:-:S04]  /*3410*/  @P0 LEA.HI R2, R60, R60, RZ, 0x1 ;  /* 0x0000003c3c020211 */ /* 0x000fc800078f08ff */
[----:B------:R-:W-:-:S04]  /*3420*/  @P0 LOP3.LUT R119, R2, 0xfffffe, RZ, 0xc0, !PT ;  /* 0x00fffffe02770812 */ /* 0x000fc800078ec0ff */
[----:B------:R-:W-:-:S04]  /*3430*/  @P0 IADD3 R2, -R119, R60, RZ ;  /* 0x0000003c77020210 */ /* 0x000fc80007ffe1ff */
[----:B------:R-:W-:-:S04]  /*3440*/  @P0 LEA R119, R2, R93, 0x8 ;  /* 0x0000005d02770211 */ /* 0x000fc800078e40ff */
[----:B------:R-:W-:-:S05]  /*3450*/  @P0 LEA R119, R119, R78, 0x2 ;  /* 0x0000004e77770211 */ /* 0x000fca00078e10ff */
[----:B------:R0:W1:Y:S02]  /*3460*/  @P0 LDS R118, [R119+0x548] ;  /* 0x0005480077760984 */ /* 0x0000640000000800 */
.L_x_10195:
[----:B------:R-:W-:Y:S05]  /*3470*/  BSYNC B0 ;  /* 0x0000000000007941 */ /* 0x000fea0003800000 */
.L_x_10194:
[C---:B01----:R-:W-:Y:S01]  /*3480*/  FMUL.FTZ R119, R7.reuse, R118 ;  /* 0x0000007607777220 */ /* 0x043fe20000410000 */
        /* <DEDUP_REMOVED lines=39> */
[----:B-1----:R-:W-:Y:S01]  /*3700*/  @P0 FMUL.FTZ R120, R120, R3 ;  /* 0x0000000378780220 */ /* 0x002fe20000410000 */
[----:B------:R-:W-:Y:S01]  /*3710*/  ISETP.GE.AND P0, PT, R60, UR22, PT ;  /* 0x000000163c007c0c */ /* 0x000fe2000bf06270 */
[----:B------:R-:W-:-:S04]  /*3720*/  IMAD.MOV.U32 R3, RZ, RZ, RZ ;  /* 0x000000ffff037224 */ /* 0x000fc800078e00ff */
        /* <DEDUP_REMOVED lines=21> */
[----:B-----5:R-:W-:Y:S01]  /*3880*/  SHFL.IDX PT, R121, R105, RZ, 0x1f ;  /* 0x00001fff69797589 */ /* 0x020fe200000e0000 */
[----:B--2---:R-:W-:-:S03]  /*3890*/  @!P5 FFMA.FTZ R123, R124, R126, R123 ;  /* 0x0000007e7c7bd223 */ /* 0x004fc6000001007b */
[----:B------:R-:W-:Y:S01]  /*38a0*/  SHFL.UP PT, R119, R119, 0x1, RZ ;  /* 0x0420000077777989 */ /* 0x000fe200000e00ff */
[----:B---3--:R-:W-:-:S03]  /*38b0*/  @!P5 FMUL.FTZ R124, R124, R125 ;  /* 0x0000007d7c7cd220 */ /* 0x008fc60000410000 */
        /* <DEDUP_REMOVED lines=9> */
[-C--:B------:R-:W-:Y:S01]  /*3950*/  FMUL.FTZ R109, R108, R128.reuse ;  /* 0x000000806c6d7220 */ /* 0x080fe20000410000 */
[----:B------:R-:W-:Y:S01]  /*3960*/  FFMA.FTZ R108, R103, R128, R6 ;  /* 0x00000080676c7223 */ /* 0x000fe20000010006 */
[----:B------:R-:W-:Y:S01]  /*3970*/  ISETP.GE.AND P0, PT, R102, 0x1, PT ;  /* 0x000000016600780c */ /* 0x000fe20003f06270 */
[----:B-1----:R-:W-:Y:S02]  /*3980*/  @P4 FFMA.FTZ R126, R129, R126, R130 ;  /* 0x0000007e817e4223 */ /* 0x002fe40000010082 */
[----:B------:R-:W-:Y:S01]  /*3990*/  FFMA.FTZ R119, R4, R108, R107 ;  /* 0x0000006c04777223 */ /* 0x000fe2000001006b */
[----:B------:R-:W-:Y:S01]  /*39a0*/  ISETP.GE.AND P3, PT, R102, 0x21, PT ;  /* 0x000000216600780c */ /* 0x000fe20003f66270 */
[----:B------:R-:W-:Y:S01]  /*39b0*/  FFMA.FTZ R109, R0, R109, RZ ;  /* 0x0000006d006d7223 */ /* 0x000fe200000100ff */
[----:B------:R-:W-:Y:S01]  /*39c0*/  FFMA.FTZ R105, R126, R118, R117 ;  /* 0x000000767e697223 */ /* 0x000fe20000010075 */
[C---:B------:R-:W-:Y:S01]  /*39d0*/  FFMA.FTZ R121, R7.reuse, R119, R110 ;  /* 0x0000007707797223 */ /* 0x040fe2000001006e */
[----:B------:R-:W-:Y:S01]  /*39e0*/  ISETP.GE.AND P4, PT, R102, 0x41, PT ;  /* 0x000000416600780c */ /* 0x000fe20003f86270 */
[----:B------:R-:W-:Y:S01]  /*39f0*/  FMUL.FTZ R112, R112, R108 ;  /* 0x0000006c70707220 */ /* 0x000fe20000410000 */
[----:B------:R-:W-:Y:S01]  /*3a00*/  FFMA.FTZ R114, R7, R105, R114 ;  /* 0x0000006907727223 */ /* 0x000fe20000010072 */
[C---:B------:R-:W-:Y:S01]  /*3a10*/  FMUL.FTZ R7, R5.reuse, R128 ;  /* 0x0000008005077220 */ /* 0x040fe20000410000 */
[----:B------:R-:W-:Y:S01]  /*3a20*/  ISETP.GE.AND P5, PT, R102, 0x61, PT ;  /* 0x000000616600780c */ /* 0x000fe20003fa6270 */
[C---:B------:R-:W-:Y:S01]  /*3a30*/  FMUL.FTZ R117, R5.reuse, R121 ;  /* 0x0000007905757220 */ /* 0x040fe20000410000 */
[----:B------:R-:W-:Y:S01]  /*3a40*/  FFMA.FTZ R102, R4, R114, R111 ;  /* 0x0000007204667223 */ /* 0x000fe2000001006f */
[----:B------:R-:W-:Y:S01]  /*3a50*/  FMUL.FTZ R4, R0, R7 ;  /* 0x0000000700047220 */ /* 0x000fe20000410000 */
[C---:B------:R-:W-:Y:S01]  /*3a60*/  FMUL.FTZ R7, R5.reuse, R119 ;  /* 0x0000007705077220 */ /* 0x040fe20000410000 */
[----:B------:R-:W-:Y:S01]  /*3a70*/  FMUL.FTZ R111, R5, R108 ;  /* 0x0000006c056f7220 */ /* 0x000fe20000410000 */
[C---:B--2---:R-:W-:Y:S01]  /*3a80*/  FFMA.FTZ R3, R122.reuse, R3, R125 ;  /* 0x000000037a037223 */ /* 0x044fe2000001007d */
[----:B------:R-:W-:Y:S01]  /*3a90*/  FMUL.FTZ R2, R122, R2 ;  /* 0x000000027a027220 */ /* 0x000fe20000410000 */
[----:B------:R-:W-:Y:S01]  /*3aa0*/  FMUL.FTZ R6, R84, R7 ;  /* 0x0000000754067220 */ /* 0x000fe20000410000 */
[----:B------:R-:W-:Y:S01]  /*3ab0*/  LEA R107, R20, R78, 0x4 ;  /* 0x0000004e146b7211 */ /* 0x000fe200078e20ff */
[----:B------:R-:W-:Y:S01]  /*3ac0*/  FMUL.FTZ R5, R86, R111 ;  /* 0x0000006f56057220 */ /* 0x000fe20000410000 */
[----:B------:R-:W-:Y:S01]  /*3ad0*/  FMUL.FTZ R7, R88, R117 ;  /* 0x0000007558077220 */ /* 0x000fe20000410000 */
[----:B------:R0:W-:Y:S01]  /*3ae0*/  @!P1 STS.64 [R127+0xdc8], R2 ;  /* 0x000dc8027f009388 */ /* 0x0001e20000000a00 */
[----:B------:R-:W-:Y:S01]  /*3af0*/  FFMA.FTZ R109, R86, R112, R109 ;  /* 0x00000070566d7223 */ /* 0x000fe2000001006d */
[----:B------:R-:W-:Y:S01]  /*3b00*/  FMUL.FTZ R106, R106, R119 ;  /* 0x000000776a6a7220 */ /* 0x000fe20000410000 */
[----:B------:R-:W-:Y:S01]  /*3b10*/  FFMA.FTZ R116, R103, R102, R116 ;  /* 0x0000006667747223 */ /* 0x000fe20000010074 */
[----:B------:R0:W-:Y:S02]  /*3b20*/  STS.128 [R107+0x110], R4 ;  /* 0x000110046b007388 */ /* 0x0001e40000000c00 */
[----:B------:R-:W-:Y:S01]  /*3b30*/  FFMA.FTZ R109, R84, R106, R109 ;  /* 0x0000006a546d7223 */ /* 0x000fe2000001006d */
        /* <DEDUP_REMOVED lines=10> */
.L_x_10197:
[----:B------:R-:W-:Y:S05]  /*3be0*/  BSYNC B0 ;  /* 0x0000000000007941 */ /* 0x000fea0003800000 */
.L_x_10196:
[----:B------:R-:W-:Y:S01]  /*3bf0*/  FMUL.FTZ R104, R104, R121 ;  /* 0x0000007968687220 */ /* 0x000fe20000410000 */
[-C--:B0-----:R-:W-:Y:S01]  /*3c00*/  FFMA.FTZ R3, R99, -R46.reuse, R128 ;  /* 0x8000002e63037223 */ /* 0x081fe20000010080 */
[----:B------:R-:W-:Y:S01]  /*3c10*/  FMUL.FTZ R2, R116, R46 ;  /* 0x0000002e74027220 */ /* 0x000fe20000410000 */
[----:B------:R-:W-:Y:S01]  /*3c20*/  FFMA.FTZ R97, R101, -R44, R108 ;  /* 0x8000002c65617223 */ /* 0x000fe2000001006c */
        /* <DEDUP_REMOVED lines=21> */
.L_x_10199:
[----:B------:R-:W-:Y:S05]  /*3d80*/  BSYNC B0 ;  /* 0x0000000000007941 */ /* 0x000fea0003800000 */
.L_x_10198:
[----:B01----:R0:W1:Y:S01]  /*3d90*/  LDS R109, [R59+0x210] ;  /* 0x000210003b6d7984 */ /* 0x0030620000000800 */
[----:B------:R-:W-:Y:S04]  /*3da0*/  BSSY B0, `(.L_x_10200) ;  /* 0x0000005000007945 */ /* 0x000fe80003800000 */
[----:B------:R-:W-:Y:S05]  /*3db0*/  @!P4 BRA `(.L_x_10201) ;  /* 0x00000000000cc947 */ /* 0x000fea0003800000 */
[----:B------:R-:W-:-:S05]  /*3dc0*/  IMAD.WIDE.U32 R4, R30, UR21, R36 ;  /* 0x000000151e047c25 */ /* 0x000fca000f8e0024 */
[----:B------:R-:W-:-:S05]  /*3dd0*/  IADD3 R5, R111, R5, RZ ;  /* 0x000000056f057210 */ /* 0x000fca0007ffe0ff */
[----:B-1----:R2:W-:Y:S02]  /*3de0*/  REDG.E.ADD.F32.FTZ.RN.STRONG.GPU desc[UR12][R4.64], R109 ;  /* 0x0000006d040079a6 */ /* 0x0025e4000c10f38c */
.L_x_10201:
[----:B------:R-:W-:Y:S05]  /*3df0*/  BSYNC B0 ;  /* 0x0000000000007941 */ /* 0x000fea0003800000 */
.L_x_10200:
[----:B-12---:R1:W2:Y:S01]  /*3e00*/  LDS R109, [R59+0x290] ;  /* 0x000290003b6d7984 */ /* 0x0062a20000000800 */
[----:B------:R-:W-:Y:S01]  /*3e10*/  BSSY B0, `(.L_x_10202) ;  /* 0x0000005000007945 */ /* 0x000fe20003800000 */
[----:B------:R-:W-:-:S03]  /*3e20*/  IMAD.WIDE.U32 R4, R30, UR21, R40 ;  /* 0x000000151e047c25 */ /* 0x000fc6000f8e0028 */
[----:B------:R-:W-:Y:S05]  /*3e30*/  @!P5 BRA `(.L_x_10203) ;  /* 0x000000000008d947 */ /* 0x000fea0003800000 */
[----:B------:R-:W-:-:S05]  /*3e40*/  IMAD.IADD R5, R111, 0x1, R5 ;  /* 0x000000016f057824 */ /* 0x000fca00078e0205 */
[----:B--2---:R3:W-:Y:S02]  /*3e50*/  REDG.E.ADD.F32.FTZ.RN.STRONG.GPU desc[UR12][R4.64], R109 ;  /* 0x0000006d040079a6 */ /* 0x0047e4000c10f38c */
.L_x_10203:
[----:B------:R-:W-:Y:S05]  /*3e60*/  BSYNC B0 ;  /* 0x0000000000007941 */ /* 0x000fea0003800000 */
.L_x_10202:
        /* <DEDUP_REMOVED lines=10> */
[----:B------:R-:W-:Y:S01]  /*3f10*/  FMUL.FTZ R6, R95, R116 ;  /* 0x000000745f067220 */ /* 0x000fe20000410000 */
[----:B------:R-:W-:-:S02]  /*3f20*/  FADD.FTZ R83, R2, R83 ;  /* 0x0000005302537221 */ /* 0x000fc40000010000 */
[----:B------:R-:W-:Y:S01]  /*3f30*/  FFMA.FTZ R107, R98, R114, R107 ;  /* 0x00000072626b7223 */ /* 0x000fe2000001006b */
[----:B------:R-:W-:Y:S02]  /*3f40*/  FMUL.FTZ R6, R3, R6 ;  /* 0x0000000603067220 */ /* 0x000fe40000410000 */
[----:B------:R-:W4:Y:S01]  /*3f50*/  @!P3 S2R R111, SR_CgaCtaId ;  /* 0x00000000006fb919 */ /* 0x000f220000008800 */
[----:B------:R-:W-:Y:S01]  /*3f60*/  @!P3 MOV R4, 0x400 ;  /* 0x000004000004b802 */ /* 0x000fe20000000f00 */
[----:B------:R-:W-:Y:S01]  /*3f70*/  FFMA.FTZ R99, R99, R116, R6 ;  /* 0x0000007463637223 */ /* 0x000fe20000010006 */
[----:B------:R-:W-:-:S03]  /*3f80*/  FADD.FTZ R94, R107, R94 ;  /* 0x0000005e6b5e7221 */ /* 0x000fc60000010000 */
        /* <DEDUP_REMOVED lines=25> */
[----:B------:R-:W-:Y:S01]  /*4120*/  MOV R5, R104 ;  /* 0x0000006800057202 */ /* 0x000fe20000000f00 */
[----:B------:R-:W-:Y:S01]  /*4130*/  FMUL.FTZ R104, R95, R102 ;  /* 0x000000665f687220 */ /* 0x000fe20000410000 */
[----:B------:R-:W-:Y:S01]  /*4140*/  FMUL.FTZ R109, R106, R109 ;  /* 0x0000006d6a6d7220 */ /* 0x000fe20000410000 */
        /* <DEDUP_REMOVED lines=17> */
.L_x_10205:
[----:B------:R-:W-:Y:S05]  /*4260*/  BSYNC B0 ;  /* 0x0000000000007941 */ /* 0x000fea0003800000 */
.L_x_10204:
[----:B------:R-:W-:Y:S01]  /*4270*/  IADD3 R93, R93, 0x1, RZ ;  /* 0x000000015d5d7810 */ /* 0x000fe20007ffe0ff */
[----:B------:R-:W-:-:S03]  /*4280*/  UIADD3 UR5, UP0, UR5, 0x1, URZ ;  /* 0x0000000105057890 */ /* 0x000fc6000ff1e03f */
[----:B------:R-:W-:Y:S01]  /*4290*/  ISETP.GE.AND P0, PT, R93, UR23, PT ;  /* 0x000000175d007c0c */ /* 0x000fe2000bf06270 */
[----:B------:R-:W-:-:S12]  /*42a0*/  UIADD3.X UR6, URZ, UR6, URZ, UP0, !UPT ;  /* 0x000000063f067290 */ /* 0x000fd800087fe43f */
[----:B------:R-:W-:Y:S05]  /*42b0*/  @!P0 BRA `(.L_x_10206) ;  /* 0xffffffe800c48947 */ /* 0x000fea000383ffff */
.L_x_10193:
[----:B------:R-:W-:Y:S01]  /*42c0*/  IADD3 R39, -R12, UR7, RZ ;  /* 0x000000070c277c10 */ /* 0x000fe2000fffe1ff */
[----:B------:R-:W-:Y:S01]  /*42d0*/  BAR.SYNC.DEFER_BLOCKING 0x0 ;  /* 0x0000000000007b1d */ /* 0x000fe20000010000 */
[----:B------:R-:W-:Y:S02]  /*42e0*/  PRMT R13, RZ, 0x7610, R13 ;  /* 0x00007610ff0d7816 */ /* 0x000fe4000000000d */
[-C--:B------:R-:W-:Y:S02]  /*42f0*/  ISETP.GE.AND P4, PT, R14, R39.reuse, PT ;  /* 0x000000270e00720c */ /* 0x080fe40003f86270 */
[----:B------:R-:W-:Y:S02]  /*4300*/  ISETP.GE.AND P3, PT, R58, R39, PT ;  /* 0x000000273a00720c */ /* 0x000fe40003f66270 */
[----:B------:R-:W-:Y:S02]  /*4310*/  PRMT R29, RZ, 0x7610, R29 ;  /* 0x00007610ff1d7816 */ /* 0x000fe4000000001d */
[----:B------:R-:W-:-:S02]  /*4320*/  PRMT R31, RZ, 0x7610, R31 ;  /* 0x00007610ff1f7816 */ /* 0x000fc4000000001f */
[----:B------:R-:W-:Y:S01]  /*4330*/  PRMT R33, RZ, 0x7610, R33 ;  /* 0x00007610ff217816 */ /* 0x000fe20000000021 */
[----:B------:R-:W4:Y:S01]  /*4340*/  S2UR UR6, SR_CgaCtaId ;  /* 0x00000000000679c3 */ /* 0x000f220000008800 */
[-C--:B------:R-:W-:Y:S02]  /*4350*/  ISETP.GE.AND P2, PT, R56, R39.reuse, PT ;  /* 0x000000273800720c */ /* 0x080fe40003f46270 */
[----:B------:R-:W-:Y:S02]  /*4360*/  ISETP.GE.AND P0, PT, R54, R39, PT ;  /* 0x000000273600720c */ /* 0x000fe40003f06270 */
[----:B------:R-:W-:Y:S01]  /*4370*/  @!P4 IADD3 R2, P5, R68, R49, RZ ;  /* 0x000000314402c210 */ /* 0x000fe20007fbe0ff */
[----:B------:R-:W-:Y:S01]  /*4380*/  UMOV UR5, 0x400 ;  /* 0x0000040000057882 */ /* 0x000fe20000000000 */
[----:B------:R-:W-:Y:S01]  /*4390*/  F2FP.BF16.F32.PACK_AB R84, R90, R83 ;  /* 0x000000535a54723e */ /* 0x000fe200000010ff */
[----:B------:R-:W5:Y:S01]  /*43a0*/  LDC.64 R36, c[0x0][0x388] ;  /* 0x0000e200ff247b82 */ /* 0x000f620000000a00 */
[----:B------:R-:W-:-:S05]  /*43b0*/  @!P4 IADD3.X R3, R67, R50, RZ, P5, !PT ;  /* 0x000000324303c210 */ /* 0x000fca0002ffe4ff */
[----:B------:R-:W5:Y:S01]  /*43c0*/  @!P4 LDG.E.U16 R13, desc[UR12][R2.64] ;  /* 0x0000000c020dc981 */ /* 0x000f62000c1e1500 */
[CC--:B--23--:R-:W-:Y:S02]  /*43d0*/  @!P3 IADD3 R4, P4, R68.reuse, R49.reuse, RZ ;  /* 0x000000314404b210 */ /* 0x0ccfe40007f9e0ff */
[CC--:B------:R-:W-:Y:S02]  /*43e0*/  @!P2 IADD3 R6, P5, R68.reuse, R49.reuse, RZ ;  /* 0x000000314406a210 */ /* 0x0c0fe40007fbe0ff */
[----:B------:R-:W-:Y:S01]  /*43f0*/  @!P0 IADD3 R10, P6, R68, R49, RZ ;  /* 0x00000031440a8210 */ /* 0x000fe20007fde0ff */
[C---:B------:R-:W-:Y:S01]  /*4400*/  @!P3 IMAD.X R5, R67.reuse, 0x1, R50, P4 ;  /* 0x000000014305b824 */ /* 0x040fe200020e0632 */
[CC--:B------:R-:W-:Y:S02]  /*4410*/  @!P2 IADD3.X R7, R67.reuse, R50.reuse, RZ, P5, !PT ;  /* 0x000000324307a210 */ /* 0x0c0fe40002ffe4ff */
[----:B------:R-:W-:Y:S02]  /*4420*/  @!P0 IADD3.X R11, R67, R50, RZ, P6, !PT ;  /* 0x00000032430b8210 */ /* 0x000fe400037fe4ff */
[----:B------:R-:W2:Y:S04]  /*4430*/  @!P3 LDG.E.U16 R29, desc[UR12][R4.64+0x40] ;  /* 0x0000400c041db981 */ /* 0x000ea8000c1e1500 */
[----:B------:R-:W3:Y:S04]  /*4440*/  @!P2 LDG.E.U16 R31, desc[UR12][R6.64+0x80] ;  /* 0x0000800c061fa981 */ /* 0x000ee8000c1e1500 */
[----:B------:R-:W3:Y:S01]  /*4450*/  @!P0 LDG.E.U16 R33, desc[UR12][R10.64+0xc0] ;  /* 0x0000c00c0a218981 */ /* 0x000ee2000c1e1500 */
[----:B----4-:R-:W-:Y:S01]  /*4460*/  ULEA UR5, UR6, UR5, 0x18 ;  /* 0x0000000506057291 */ /* 0x010fe2000f8ec03f */
[----:B------:R-:W-:Y:S01]  /*4470*/  F2FP.BF16.F32.PACK_AB R85, R92, R85 ;  /* 0x000000555c55723e */ /* 0x000fe200000010ff */
[----:B------:R-:W-:Y:S01]  /*4480*/  BSSY B0, `(.L_x_10207) ;  /* 0x0000043000007945 */ /* 0x000fe20003800000 */
[----:B-----5:R-:W-:Y:S04]  /*4490*/  STS.U16 [R48], R13 ;  /* 0x0000000d30007388 */ /* 0x020fe80000000400 */
[----:B--2---:R-:W-:Y:S04]  /*44a0*/  STS.U16 [R48+0x40], R29 ;  /* 0x0000401d30007388 */ /* 0x004fe80000000400 */
[----:B---3--:R-:W-:Y:S04]  /*44b0*/  STS.U16 [R48+0x80], R31 ;  /* 0x0000801f30007388 */ /* 0x008fe80000000400 */
[----:B------:R-:W-:Y:S01]  /*44c0*/  STS.U16 [R48+0xc0], R33 ;  /* 0x0000c02130007388 */ /* 0x000fe20000000400 */
[----:B------:R-:W-:-:S03]  /*44d0*/  NOP ;  /* 0x0000000000007918 */ /* 0x000fc60000000000 */
[----:B------:R-:W2:Y:S01]  /*44e0*/  LDS.64 R34, [R47] ;  /* 0x000000002f227984 */ /* 0x000ea20000000a00 */
[----:B------:R-:W-:Y:S06]  /*44f0*/  BAR.SYNC.DEFER_BLOCKING 0x0 ;  /* 0x0000000000007b1d */ /* 0x000fec0000010000 */
[----:B------:R-:W-:Y:S01]  /*4500*/  STS.64 [R47], R84 ;  /* 0x000000542f007388 */ /* 0x000fe20000000a00 */
[----:B------:R-:W-:-:S03]  /*4510*/  NOP ;  /* 0x0000000000007918 */ /* 0x000fc60000000000 */
[----:B------:R-:W-:Y:S04]  /*4520*/  LDS.U16 R11, [R48] ;  /* 0x00000000300b7984 */ /* 0x000fe80000000400 */
[----:B------:R-:W-:Y:S01]  /*4530*/  LDS.U16 R13, [R48+0x40] ;  /* 0x00004000300d7984 */ /* 0x000fe20000000400 */
[----:B--2---:R-:W-:Y:S01]  /*4540*/  SHF.L.U32 R5, R35, 0x10, RZ ;  /* 0x0000001023057819 */ /* 0x004fe200000006ff */
[C---:B------:R-:W-:Y:S01]  /*4550*/  IMAD.U32 R3, R34.reuse, 0x10000, RZ ;  /* 0x0001000022037824 */ /* 0x040fe200078e00ff */
[----:B------:R-:W-:Y:S01]  /*4560*/  PRMT R0, R34, 0x7632, R0 ;  /* 0x0000763222007816 */ /* 0x000fe20000000000 */
[----:B------:R-:W-:Y:S02]  /*4570*/  LDS.U16 R29, [R48+0x80] ;  /* 0x00008000301d7984 */ /* 0x000fe40000000400 */
[--C-:B------:R-:W-:Y:S01]  /*4580*/  FADD.FTZ R4, R5, R74.reuse ;  /* 0x0000004a05047221 */ /* 0x100fe20000010000 */
[----:B------:R-:W-:Y:S01]  /*4590*/  FADD.FTZ R2, R3, R74 ;  /* 0x0000004a03027221 */ /* 0x000fe20000010000 */
[----:B------:R-:W-:Y:S01]  /*45a0*/  LDS.U16 R31, [R48+0xc0] ;  /* 0x0000c000301f7984 */ /* 0x000fe20000000400 */
[----:B------:R-:W-:-:S02]  /*45b0*/  SHF.L.U32 R3, R0, 0x10, RZ ;  /* 0x0000001000037819 */ /* 0x000fc400000006ff */
[----:B------:R-:W-:Y:S01]  /*45c0*/  FSETP.GTU.FTZ.AND P4, PT, R4, 20, PT ;  /* 0x41a000000400780b */ /* 0x000fe20003f9c000 */
[----:B------:R-:W-:Y:S01]  /*45d0*/  @!P1 STS [UR5+0x100], R39 ;  /* 0x00010027ff009988 */ /* 0x000fe20008000805 */
[----:B------:R-:W-:Y:S01]  /*45e0*/  BAR.SYNC.DEFER_BLOCKING 0x0 ;  /* 0x0000000000007b1d */ /* 0x000fe20000010000 */
[----:B------:R-:W-:Y:S01]  /*45f0*/  FSETP.GTU.FTZ.AND P2, PT, R2, 20, PT ;  /* 0x41a000000200780b */ /* 0x000fe20003f5c000 */
[----:B------:R-:W-:Y:S01]  /*4600*/  FADD.FTZ R5, R3, R74 ;  /* 0x0000004a03057221 */ /* 0x000fe20000010000 */
[----:B------:R-:W-:-:S04]  /*4610*/  PRMT R0, R35, 0x7632, R0 ;  /* 0x0000763223007816 */ /* 0x000fc80000000000 */
[----:B------:R-:W-:-:S04]  /*4620*/  FSETP.GTU.FTZ.AND P3, PT, R5, 20, PT ;  /* 0x41a000000500780b */ /* 0x000fc80003f7c000 */
[----:B------:R-:W-:Y:S01]  /*4630*/  @!P4 FMUL.FTZ R4, R4, -1.4426950216293334961 ;  /* 0xbfb8aa3b0404c820 */ /* 0x000fe20000410000 */
[----:B------:R-:W-:-:S04]  /*4640*/  IMAD.U32 R3, R0, 0x10000, RZ ;  /* 0x0001000000037824 */ /* 0x000fc800078e00ff */
[----:B------:R-:W-:Y:S01]  /*4650*/  FADD.FTZ R6, R3, R74 ;  /* 0x0000004a03067221 */ /* 0x000fe20000010000 */
[----:B------:R-:W-:Y:S01]  /*4660*/  @!P2 FMUL.FTZ R2, R2, -1.4426950216293334961 ;  /* 0xbfb8aa3b0202a820 */ /* 0x000fe20000410000 */
[----:B------:R-:W2:Y:S03]  /*4670*/  @!P4 MUFU.EX2 R4, R4 ;  /* 0x000000040004c308 */ /* 0x000ea60000000800 */
[----:B------:R-:W-:Y:S01]  /*4680*/  FSETP.GTU.FTZ.AND P0, PT, R6, 20, PT ;  /* 0x41a000000600780b */ /* 0x000fe20003f1c000 */
[----:B------:R-:W-:-:S04]  /*4690*/  @!P3 FMUL.FTZ R3, R5, -1.4426950216293334961 ;  /* 0xbfb8aa3b0503b820 */ /* 0x000fc80000410000 */
[----:B------:R-:W3:Y:S01]  /*46a0*/  @!P2 MUFU.EX2 R2, R2 ;  /* 0x000000020002a308 */ /* 0x000ee20000000800 */
[----:B------:R-:W4:Y:S07]  /*46b0*/  LDS R33, [UR5+0x100] ;  /* 0x00010005ff217984 */ /* 0x000f2e0008000800 */
[----:B------:R-:W5:Y:S01]  /*46c0*/  @!P3 MUFU.EX2 R3, R3 ;  /* 0x000000030003b308 */ /* 0x000f620000000800 */
[----:B--2---:R-:W-:Y:S01]  /*46d0*/  @!P4 FADD.FTZ R5, R4, 1 ;  /* 0x3f8000000405c421 */ /* 0x004fe20000010000 */
[----:B------:R-:W-:-:S06]  /*46e0*/  @!P0 FMUL.FTZ R6, R6, -1.4426950216293334961 ;  /* 0xbfb8aa3b06068820 */ /* 0x000fcc0000410000 */
[----:B------:R-:W2:Y:S01]  /*46f0*/  @!P4 MUFU.RCP R5, R5 ;  /* 0x000000050005c308 */ /* 0x000ea20000001000 */
[----:B---3--:R-:W-:Y:S01]  /*4700*/  @!P2 FADD.FTZ R0, R2, 1 ;  /* 0x3f8000000200a421 */ /* 0x008fe20000010000 */
[----:B------:R-:W-:-:S04]  /*4710*/  IMAD R2, R36, UR15, RZ ;  /* 0x0000000f24027c24 */ /* 0x000fc8000f8e02ff */
[----:B------:R-:W-:Y:S02]  /*4720*/  IMAD R37, R37, UR14, R2 ;  /* 0x0000000e25257c24 */ /* 0x000fe4000f8e0202 */
[----:B------:R-:W3:Y:S01]  /*4730*/  @!P2 MUFU.RCP R7, R0 ;  /* 0x000000000007a308 */ /* 0x000ee20000001000 */
[----:B-----5:R-:W-:Y:S01]  /*4740*/  @!P3 FADD.FTZ R4, R3, 1 ;  /* 0x3f8000000304b421 */ /* 0x020fe20000010000 */
[----:B------:R-:W-:-:S05]  /*4750*/  IMAD.WIDE.U32 R2, R36, UR14, RZ ;  /* 0x0000000e24027c25 */ /* 0x000fca000f8e00ff */
[----:B------:R-:W-:Y:S01]  /*4760*/  IADD3 R35, R3, R37, RZ ;  /* 0x0000002503237210 */ /* 0x000fe20007ffe0ff */
[----:B------:R-:W5:Y:S01]  /*4770*/  @!P0 MUFU.EX2 R6, R6 ;  /* 0x0000000600068308 */ /* 0x000f620000000800 */
[----:B--2---:R-:W-:-:S07]  /*4780*/  @!P4 FMUL.FTZ R94, R94, R5 ;  /* 0x000000055e5ec220 */ /* 0x004fce0000410000 */
[----:B------:R2:W0:Y:S01]  /*4790*/  @!P3 MUFU.RCP R10, R4 ;  /* 0x00000004000ab308 */ /* 0x0004220000001000 */
[----:B----4-:R-:W-:Y:S01]  /*47a0*/  ISETP.GE.AND P5, PT, R14, R33, PT ;  /* 0x000000210e00720c */ /* 0x010fe20003fa6270 */
[----:B---3--:R-:W-:Y:S01]  /*47b0*/  @!P2 FMUL.FTZ R96, R96, R7 ;  /* 0x000000076060a220 */ /* 0x008fe20000410000 */
[----:B-----5:R-:W-:-:S11]  /*47c0*/  @!P0 FADD.FTZ R0, R6, 1 ;  /* 0x3f80000006008421 */ /* 0x020fd60000010000 */
[----:B--2---:R-:W-:Y:S05]  /*47d0*/  @P5 BRA `(.L_x_10208) ;  /* 0x0000000000345947 */ /* 0x004fea0003800000 */
        /* <DEDUP_REMOVED lines=13> */
.L_x_10208:
[----:B------:R-:W-:Y:S05]  /*48b0*/  BSYNC B0 ;  /* 0x0000000000007941 */ /* 0x000fea0003800000 */
.L_x_10207:
[----:B------:R-:W-:Y:S01]  /*48c0*/  IMAD.MOV.U32 R3, RZ, RZ, R35 ;  /* 0x000000ffff037224 */ /* 0x000fe200078e0023 */
[----:B------:R-:W-:Y:S01]  /*48d0*/  ULDC.64 UR6, c[0x0][0x390] ;  /* 0x0000e40000067ab9 */ /* 0x000fe20000000a00 */
[----:B0-----:R-:W-:Y:S01]  /*48e0*/  @!P3 FMUL.FTZ R89, R89, R10 ;  /* 0x0000000a5959b220 */ /* 0x001fe20000410000 */
[----:B------:R-:W-:Y:S01]  /*48f0*/  IMAD R4, R76, UR6, RZ ;  /* 0x000000064c047c24 */ /* 0x000fe2000f8e02ff */
[-C--:B------:R-:W-:Y:S01]  /*4900*/  ISETP.GE.AND P4, PT, R58, R33.reuse, PT ;  /* 0x000000213a00720c */ /* 0x080fe20003f86270 */
[C---:B------:R-:W-:Y:S01]  /*4910*/  IMAD.WIDE.U32 R2, R79.reuse, UR6, R2 ;  /* 0x000000064f027c25 */ /* 0x040fe2000f8e0002 */
[-C--:B------:R-:W-:Y:S01]  /*4920*/  ISETP.GE.AND P3, PT, R56, R33.reuse, PT ;  /* 0x000000213800720c */ /* 0x080fe20003f66270 */
[----:B------:R-:W0:Y:S01]  /*4930*/  @!P0 MUFU.RCP R0, R0 ;  /* 0x0000000000008308 */ /* 0x000e220000001000 */
[----:B------:R-:W-:Y:S01]  /*4940*/  ISETP.GE.AND P2, PT, R54, R33, PT ;  /* 0x000000213600720c */ /* 0x000fe20003f46270 */
[----:B--2---:R-:W-:Y:S01]  /*4950*/  IMAD R6, R79, UR7, R4 ;  /* 0x000000074f067c24 */ /* 0x004fe2000f8e0204 */
[----:B------:R-:W-:Y:S01]  /*4960*/  ULDC.64 UR6, c[0x0][0x3e0] ;  /* 0x0000f80000067ab9 */ /* 0x000fe20000000a00 */
[----:B------:R-:W-:Y:S01]  /*4970*/  IADD3 R4, P6, R42, R2, RZ ;  /* 0x000000022a047210 */ /* 0x000fe20007fde0ff */
[----:B------:R-:W-:Y:S01]  /*4980*/  BSSY B0, `(.L_x_10209) ;  /* 0x000002e000007945 */ /* 0x000fe20003800000 */
[----:B------:R-:W-:-:S02]  /*4990*/  IADD3 R5, P5, R49, UR6, RZ ;  /* 0x0000000631057c10 */ /* 0x000fc4000ffbe0ff */
[----:B------:R-:W-:Y:S02]  /*49a0*/  IADD3.X R3, R81, R6, R3, P6, !PT ;  /* 0x0000000651037210 */ /* 0x000fe400037fe403 */
[----:B------:R-:W-:Y:S02]  /*49b0*/  IADD3.X R6, R50, UR7, RZ, P5, !PT ;  /* 0x0000000732067c10 */ /* 0x000fe4000affe4ff */
[----:B------:R-:W-:-:S04]  /*49c0*/  LEA R2, P5, R4, R5, 0x1 ;  /* 0x0000000504027211 */ /* 0x000fc800078a08ff */
[----:B------:R-:W-:Y:S01]  /*49d0*/  LEA.HI.X R3, R4, R6, R3, 0x1, P5 ;  /* 0x0000000604037211 */ /* 0x000fe200028f0c03 */
[----:B0-----:R-:W-:Y:S01]  /*49e0*/  @!P0 FMUL.FTZ R87, R87, R0 ;  /* 0x0000000057578220 */ /* 0x001fe20000410000 */
[----:B------:R-:W-:Y:S01]  /*49f0*/  F2FP.BF16.F32.PACK_AB R4, R89, R96 ;  /* 0x000000605904723e */ /* 0x000fe200000010ff */
[----:B------:R-:W0:Y:S01]  /*4a00*/  LDC.64 R6, c[0x0][0x3a8] ;  /* 0x0000ea00ff067b82 */ /* 0x000e220000000a00 */
[----:B------:R-:W-:Y:S01]  /*4a10*/  FADD.FTZ R96, R96, R71 ;  /* 0x0000004760607221 */ /* 0x000fe20000010000 */
[----:B------:R-:W-:Y:S01]  /*4a20*/  @!P4 STG.E.U16 desc[UR12][R2.64+-0xc0], R13 ;  /* 0xffff400d0200c986 */ /* 0x000fe2000c10150c */
[----:B------:R-:W-:Y:S02]  /*4a30*/  F2FP.BF16.F32.PACK_AB R5, R87, R94 ;  /* 0x0000005e5705723e */ /* 0x000fe400000010ff */
[----:B------:R-:W-:Y:S01]  /*4a40*/  FADD.FTZ R89, R96, R89 ;  /* 0x0000005960597221 */ /* 0x000fe20000010000 */
[----:B------:R-:W-:Y:S03]  /*4a50*/  @!P3 STG.E.U16 desc[UR12][R2.64+-0x80], R29 ;  /* 0xffff801d0200b986 */ /* 0x000fe6000c10150c */
[----:B------:R-:W-:Y:S01]  /*4a60*/  FADD.FTZ R94, R89, R94 ;  /* 0x0000005e595e7221 */ /* 0x000fe20000010000 */
[----:B------:R2:W-:Y:S03]  /*4a70*/  @!P2 STG.E.U16 desc[UR12][R2.64+-0x40], R31 ;  /* 0xffffc01f0200a986 */ /* 0x0005e6000c10150c */
[----:B------:R-:W-:Y:S01]  /*4a80*/  FADD.FTZ R71, R94, R87 ;  /* 0x000000575e477221 */ /* 0x000fe20000010000 */
[----:B------:R-:W-:Y:S01]  /*4a90*/  BAR.SYNC.DEFER_BLOCKING 0x0 ;  /* 0x0000000000007b1d */ /* 0x000fe20000010000 */
[----:B0-----:R-:W-:-:S02]  /*4aa0*/  IMAD R0, R6, UR15, RZ ;  /* 0x0000000f06007c24 */ /* 0x001fc4000f8e02ff */
[----:B--2---:R-:W-:-:S04]  /*4ab0*/  IMAD.WIDE.U32 R2, R6, UR14, RZ ;  /* 0x0000000e06027c25 */ /* 0x004fc8000f8e00ff */
[----:B------:R-:W-:-:S05]  /*4ac0*/  IMAD R7, R7, UR14, R0 ;  /* 0x0000000e07077c24 */ /* 0x000fca000f8e0200 */
[----:B------:R-:W-:Y:S01]  /*4ad0*/  IADD3 R29, R3, R7, RZ ;  /* 0x00000007031d7210 */ /* 0x000fe20007ffe0ff */
[----:B------:R-:W-:Y:S01]  /*4ae0*/  STS.64 [R47], R4 ;  /* 0x000000042f007388 */ /* 0x000fe20000000a00 */
[----:B------:R-:W-:-:S03]  /*4af0*/  NOP ;  /* 0x0000000000007918 */ /* 0x000fc60000000000 */
[----:B------:R-:W-:Y:S04]  /*4b00*/  LDS.U16 R11, [R48] ;  /* 0x00000000300b7984 */ /* 0x000fe80000000400 */
        /* <DEDUP_REMOVED lines=21> */
.L_x_10210:
[----:B------:R-:W-:Y:S05]  /*4c60*/  BSYNC B0 ;  /* 0x0000000000007941 */ /* 0x000fea0003800000 */
.L_x_10209:
[----:B0-----:R-:W0:Y:S01]  /*4c70*/  LDC.64 R6, c[0x0][0x3f0] ;  /* 0x0000fc00ff067b82 */ /* 0x001e220000000a00 */
[----:B------:R-:W-:Y:S01]  /*4c80*/  IMAD.MOV.U32 R3, RZ, RZ, R29 ;  /* 0x000000ffff037224 */ /* 0x000fe200078e001d */
[----:B------:R-:W-:Y:S01]  /*4c90*/  ULDC.64 UR6, c[0x0][0x3b0] ;  /* 0x0000ec0000067ab9 */ /* 0x000fe20000000a00 */
[----:B------:R-:W-:Y:S01]  /*4ca0*/  IADD3 R49, P4, R49, -0xc0, RZ ;  /* 0xffffff4031317810 */ /* 0x000fe20007f9e0ff */
[----:B------:R-:W-:Y:S01]  /*4cb0*/  IMAD R4, R76, UR6, RZ ;  /* 0x000000064c047c24 */ /* 0x000fe2000f8e02ff */
[-C--:B------:R-:W-:Y:S01]  /*4cc0*/  ISETP.GE.AND P0, PT, R58, R13.reuse, PT ;  /* 0x0000000d3a00720c */ /* 0x080fe20003f06270 */
[C---:B------:R-:W-:Y:S01]  /*4cd0*/  IMAD.WIDE.U32 R2, R79.reuse, UR6, R2 ;  /* 0x000000064f027c25 */ /* 0x040fe2000f8e0002 */
[-C--:B------:R-:W-:Y:S01]  /*4ce0*/  ISETP.GE.AND P1, PT, R56, R13.reuse, PT ;  /* 0x0000000d3800720c */ /* 0x080fe20003f26270 */
[----:B------:R-:W-:Y:S01]  /*4cf0*/  UIADD3 UR4, UR4, -0x80, URZ ;  /* 0xffffff8004047890 */ /* 0x000fe2000fffe03f */
[----:B------:R-:W-:Y:S01]  /*4d00*/  ISETP.GE.AND P2, PT, R54, R13, PT ;  /* 0x0000000d3600720c */ /* 0x000fe20003f46270 */
[----:B------:R-:W-:Y:S01]  /*4d10*/  IMAD R4, R79, UR7, R4 ;  /* 0x000000074f047c24 */ /* 0x000fe2000f8e0204 */
[----:B------:R-:W-:-:S04]  /*4d20*/  IADD3 R5, P3, R42, R2, RZ ;  /* 0x000000022a057210 */ /* 0x000fc80007f7e0ff */
[----:B------:R-:W-:Y:S02]  /*4d30*/  IADD3.X R3, R81, R4, R3, P3, !PT ;  /* 0x0000000451037210 */ /* 0x000fe40001ffe403 */
[----:B0-----:R-:W-:-:S04]  /*4d40*/  IADD3 R0, P5, R49, R6, RZ ;  /* 0x0000000631007210 */ /* 0x001fc80007fbe0ff */
[----:B------:R-:W-:Y:S02]  /*4d50*/  IADD3.X R50, R7, -0x1, R50, P5, P4 ;  /* 0xffffffff07327810 */ /* 0x000fe40002fe8432 */
[C---:B------:R-:W-:Y:S02]  /*4d60*/  ISETP.GT.AND P4, PT, R60.reuse, 0x1, PT ;  /* 0x000000013c00780c */ /* 0x040fe40003f84270 */
[C---:B------:R-:W-:Y:S02]  /*4d70*/  LEA R2, P3, R5.reuse, R0, 0x1 ;  /* 0x0000000005027211 */ /* 0x040fe400078608ff */
[----:B------:R-:W-:Y:S02]  /*4d80*/  IADD3 R60, R60, -0x1, RZ ;  /* 0xffffffff3c3c7810 */ /* 0x000fe40007ffe0ff */
        /* <DEDUP_REMOVED lines=13> */
.L_x_10179:
        /* <DEDUP_REMOVED lines=26> */
.L_x_10213:
[----:B------:R-:W-:Y:S05]  /*5000*/  BSYNC B0 ;  /* 0x0000000000007941 */ /* 0x000fea0003800000 */
.L_x_10212:
        /* <DEDUP_REMOVED lines=29> */
.L_x_10215:
[----:B------:R-:W3:Y:S02]  /*51e0*/  S2R R15, SR_TID.X ;  /* 0x00000000000f7919 */ /* 0x000ee40000002100 */
.L_x_10216:
[----:B------:R-:W-:Y:S05]  /*51f0*/  BSYNC B0 ;  /* 0x0000000000007941 */ /* 0x000fea0003800000 */
.L_x_10214:
        /* <DEDUP_REMOVED lines=22> */
.L_x_10218:
        /* <DEDUP_REMOVED lines=26> */
.L_x_10217:
[----:B------:R-:W-:Y:S05]  /*5500*/  EXIT ;  /* 0x000000000000794d */ /* 0x000fea0003800000 */
.L_x_10219:
        /* <DEDUP_REMOVED lines=15> */
.L_x_11047:


//--------------------- .text._Z25selective_scan_bwd_kernelI32Selective_Scan_bwd_kernel_traitsILi32ELi4ELb0ELb1ELb0ELb0ELb0EN3c108BFloat16EfEEv12SSMParamsBwd --------------------------
	.section	.text._Z25selective_scan_bwd_kernelI32Selective_Scan_bwd_kernel_traitsILi32ELi4ELb0ELb1ELb0ELb0ELb0EN3c108BFloat16EfEEv12SSMParamsBwd,"ax",@progbits
	.align	128
        .global         _Z25selective_scan_bwd_kernelI32Selective_Scan_bwd_kernel_traitsILi32ELi4ELb0ELb1ELb0ELb0ELb0EN3c108BFloat16EfEEv12SSMParamsBwd
        .type           _Z25selective_scan_bwd_kernelI32Selective_Scan_bwd_kernel_traitsILi32ELi4ELb0ELb1ELb0ELb0ELb0EN3c108BFloat16EfEEv12SSMParamsBwd,@function
        .size           _Z25selective_scan_bwd_kernelI32Selective_Scan_bwd_kernel_traitsILi32ELi4ELb0ELb1ELb0ELb0ELb0EN3c108BFloat16EfEEv12SSMParamsBwd,(.L_x_11048 - _Z25selective_scan_bwd_kernelI32Selective_Scan_bwd_kernel_traitsILi32ELi4ELb0ELb1ELb0ELb0ELb0EN3c108BFloat16EfEEv12SSMParamsBwd)
        .other          _Z25selective_scan_bwd_kernelI32Selective_Scan_bwd_kernel_traitsILi32ELi4ELb0ELb1ELb0ELb0ELb0EN3c108BFloat16EfEEv12SSMParamsBwd,@"STO_CUDA_ENTRY STV_DEFAULT"
_Z25selective_scan_bwd_kernelI32Selective_Scan_bwd_kernel_traitsILi32ELi4ELb0ELb1ELb0ELb0ELb0EN3c108BFloat16EfEEv12SSMParamsBwd:
.text._Z25selective_scan_bwd_kernelI32Selective_Scan_bwd_kernel_traitsILi32ELi4ELb0ELb1ELb0ELb0ELb0EN3c108BFloat16EfEEv12SSMParamsBwd:
[----:B------:R-:W-:Y:S08]  /*0000*/  LDC R1, c[0x0][0x28] ;  /* 0x00000a00ff017b82 */ /* 0x000ff00000000800 */
[----:B------:R-:W0:Y:S01]  /*0010*/  LDC R13, c[0x0][0x228] ;  /* 0x00008a00ff0d7b82 */ /* 0x000e220000000800 */
[----:B------:R-:W1:Y:S01]  /*0020*/  S2R R40, SR_CTAID.Y ;  /* 0x0000000000287919 */ /* 0x000e620000002600 */
[----:B------:R-:W-:Y:S01]  /*0030*/  IMAD.MOV.U32 R41, RZ, RZ, RZ ;  /* 0x000000ffff297224 */ /* 0x000fe200078e00ff */
        /* <DEDUP_REMOVED lines=32> */
[----:B------:R-:W-:Y:S02]  /*0240*/  IABS R2, R40 ;  /* 0x0000002800027213 */ /* 0x000fe40000000000 */
[----:B--2---:R-:W0:Y:S01]  /*0250*/  LDC.64 R6, c[0x0][0x288] ;  /* 0x0000a200ff067b82 */ /* 0x004e220000000a00 */
[----:B------:R-:W-:-:S06]  /*0260*/  IMAD.HI.U32 R9, R9, R5, R8 ;  /* 0x0000000509097227 */ /* 0x000fcc00078e0008 */
[----:B------:R-:W-:Y:S01]  /*0270*/  IMAD.HI.U32 R9, R9, R2, RZ ;  /* 0x0000000209097227 */ /* 0x000fe200078e00ff */
[----:B------:R-:W2:Y:S03]  /*0280*/  LDC.64 R26, c[0x0][0x2f8] ;  /* 0x0000be00ff1a7b82 */ /* 0x000ea60000000a00 */
[----:B------:R-:W-:-:S04]  /*0290*/  IMAD.MOV R0, RZ, RZ, -R9 ;  /* 0x000000ffff007224 */ /* 0x000fc800078e0a09 */
[C---:B------:R-:W-:Y:S01]  /*02a0*/  IMAD R0, R11.reuse, R0, R2 ;  /* 0x000000000b007224 */ /* 0x040fe200078e0202 */
[----:B------:R-:W2:Y:S04]  /*02b0*/  LDC.64 R28, c[0x0][0x3b8] ;  /* 0x0000ee00ff1c7b82 */ /* 0x000ea80000000a00 */
[----:B------:R-:W-:Y:S01]  /*02c0*/  ISETP.GT.U32.AND P1, PT, R11, R0, PT ;  /* 0x000000000b00720c */ /* 0x000fe20003f24070 */
[----:B------:R-:W-:-:S12]  /*02d0*/  USHF.R.S32.HI UR15, URZ, 0x1f, UR14 ;  /* 0x0000001f3f0f7899 */ /* 0x000fd8000801140e */
[----:B------:R-:W-:-:S04]  /*02e0*/  @!P1 IADD3 R0, R0, -R11, RZ ;  /* 0x8000000b00009210 */ /* 0x000fc80007ffe0ff */
[----:B------:R-:W-:Y:S01]  /*02f0*/  ISETP.GE.U32.AND P0, PT, R0, R11, PT ;  /* 0x0000000b0000720c */ /* 0x000fe20003f06070 */
[----:B------:R-:W-:Y:S01]  /*0300*/  UIMAD UR6, UR15, UR8, URZ ;  /* 0x000000080f0672a4 */ /* 0x000fe2000f8e023f */
[----:B------:R-:W-:Y:S01]  /*0310*/  LOP3.LUT R0, R40, R13, RZ, 0x3c, !PT ;  /* 0x0000000d28007212 */ /* 0x000fe200078e3cff */
[----:B------:R-:W-:Y:S01]  /*0320*/  @!P1 VIADD R9, R9, 0x1 ;  /* 0x0000000109099836 */ /* 0x000fe20000000000 */
[----:B------:R-:W-:Y:S01]  /*0330*/  UIMAD.WIDE.U32 UR4, UR14, UR8, URZ ;  /* 0x000000080e0472a5 */ /* 0x000fe2000f8e003f */
[----:B------:R-:W-:Y:S01]  /*0340*/  ISETP.NE.AND P1, PT, R13, RZ, PT ;  /* 0x000000ff0d00720c */ /* 0x000fe20003f25270 */
[----:B------:R-:W-:Y:S01]  /*0350*/  UIMAD UR6, UR14, UR9, UR6 ;  /* 0x000000090e0672a4 */ /* 0x000fe2000f8e0206 */
[----:B------:R-:W-:Y:S02]  /*0360*/  ISETP.GE.AND P2, PT, R0, RZ, PT ;  /* 0x000000ff0000720c */ /* 0x000fe40003f46270 */
[----:B------:R-:W-:Y:S01]  /*0370*/  LEA R11, R23, 0xffffff80, 0x7 ;  /* 0xffffff80170b7811 */ /* 0x000fe200078e38ff */
[----:B------:R-:W-:-:S03]  /*0380*/  UIADD3 UR5, UR5, UR6, URZ ;  /* 0x0000000605057290 */ /* 0x000fc6000fffe03f */
[----:B------:R-:W-:Y:S01]  /*0390*/  @P0 IADD3 R9, R9, 0x1, RZ ;  /* 0x0000000109090810 */ /* 0x000fe20007ffe0ff */
[-C--:B0-----:R-:W-:Y:S01]  /*03a0*/  IMAD R0, R43, R6.reuse, RZ ;  /* 0x000000062b007224 */ /* 0x081fe200078e02ff */
[----:B------:R-:W-:Y:S01]  /*03b0*/  ULDC.64 UR8, c[0x0][0x290] ;  /* 0x0000a40000087ab9 */ /* 0x000fe20000000a00 */
[----:B------:R-:W-:-:S04]  /*03c0*/  IMAD.WIDE.U32 R4, R40, R6, UR4 ;  /* 0x0000000428047e25 */ /* 0x000fc8000f8e0006 */
[----:B------:R-:W-:Y:S01]  /*03d0*/  IMAD.MOV.U32 R31, RZ, RZ, R9 ;  /* 0x000000ffff1f7224 */ /* 0x000fe200078e0009 */
[----:B------:R-:W-:Y:S01]  /*03e0*/  IADD3 R46, P0, R11, R4, RZ ;  /* 0x000000040b2e7210 */ /* 0x000fe20007f1e0ff */
[----:B------:R-:W-:Y:S01]  /*03f0*/  IMAD R0, R40, R7, R0 ;  /* 0x0000000728007224 */ /* 0x000fe200078e0200 */
[----:B------:R-:W-:Y:S01]  /*0400*/  UIMAD UR6, UR15, UR8, URZ ;  /* 0x000000080f0672a4 */ /* 0x000fe2000f8e023f */
[----:B------:R-:W0:Y:S01]  /*0410*/  LDC.64 R6, c[0x0][0x258] ;  /* 0x00009600ff067b82 */ /* 0x000e220000000a00 */
[----:B------:R-:W-:Y:S02]  /*0420*/  @!P2 IADD3 R31, -R31, RZ, RZ ;  /* 0x000000ff1f1fa210 */ /* 0x000fe40007ffe1ff */
[----:B------:R-:W-:Y:S02]  /*0430*/  @!P1 LOP3.LUT R31, RZ, R13, RZ, 0x33, !PT ;  /* 0x0000000dff1f9212 */ /* 0x000fe400078e33ff */
[----:B------:R-:W-:Y:S01]  /*0440*/  SHF.R.S32.HI R13, RZ, 0x1f, R11 ;  /* 0x0000001fff0d7819 */ /* 0x000fe2000001140b */
[----:B------:R-:W-:-:S02]  /*0450*/  UIMAD.WIDE.U32 UR4, UR14, UR8, URZ ;  /* 0x000000080e0472a5 */ /* 0x000fc4000f8e003f */
[----:B------:R-:W-:Y:S01]  /*0460*/  UIMAD UR6, UR14, UR9, UR6 ;  /* 0x000000090e0672a4 */ /* 0x000fe2000f8e0206 */
[----:B------:R-:W-:Y:S01]  /*0470*/  IADD3.X R12, R13, R5, R0, P0, !PT ;  /* 0x000000050d0c7210 */ /* 0x000fe200007fe400 */
[----:B------:R-:W3:Y:S01]  /*0480*/  LDC.64 R8, c[0x0][0x330] ;  /* 0x0000cc00ff087b82 */ /* 0x000ee20000000a00 */
[----:B------:R-:W-:Y:S01]  /*0490*/  ISETP.NE.U32.AND P0, PT, RZ, UR10, PT ;  /* 0x0000000aff007c0c */ /* 0x000fe2000bf05070 */
[----:B------:R-:W-:Y:S01]  /*04a0*/  ULDC.64 UR8, c[0x0][0x240] ;  /* 0x0000900000087ab9 */ /* 0x000fe20000000a00 */
[----:B------:R-:W-:Y:S02]  /*04b0*/  UIADD3 UR5, UR5, UR6, URZ ;  /* 0x0000000605057290 */ /* 0x000fe4000fffe03f */
[----:B------:R-:W-:Y:S01]  /*04c0*/  UIMAD.WIDE.U32 UR6, UR14, UR8, URZ ;  /* 0x000000080e0672a5 */ /* 0x000fe2000f8e003f */
[----:B------:R-:W-:Y:S01]  /*04d0*/  ISETP.NE.AND.EX P0, PT, RZ, UR11, PT, P0 ;  /* 0x0000000bff007c0c */ /* 0x000fe2000bf05300 */
[----:B------:R-:W-:Y:S01]  /*04e0*/  UIMAD UR8, UR15, UR8, URZ ;  /* 0x000000080f0872a4 */ /* 0x000fe2000f8e023f */
[----:B------:R-:W-:-:S03]  /*04f0*/  ULDC.64 UR10, c[0x0][0x328] ;  /* 0x0000ca00000a7ab9 */ /* 0x000fc60000000a00 */
[----:B------:R-:W-:Y:S01]  /*0500*/  UIMAD UR8, UR14, UR9, UR8 ;  /* 0x000000090e0872a4 */ /* 0x000fe2000f8e0208 */
[-C--:B-1----:R-:W-:Y:S01]  /*0510*/  IMAD R2, R43, R14.reuse, RZ ;  /* 0x0000000e2b027224 */ /* 0x082fe200078e02ff */
[----:B------:R-:W-:Y:S01]  /*0520*/  SHF.R.S32.HI R33, RZ, 0x1f, R31 ;  /* 0x0000001fff217819 */ /* 0x000fe2000001141f */
[C---:B------:R-:W-:Y:S01]  /*0530*/  IMAD.WIDE.U32 R4, R40.reuse, R14, UR4 ;  /* 0x0000000428047e25 */ /* 0x040fe2000f8e000e */
[----:B------:R-:W-:Y:S02]  /*0540*/  UIADD3 UR7, UR7, UR8, URZ ;  /* 0x0000000807077290 */ /* 0x000fe4000fffe03f */
[----:B------:R-:W-:Y:S01]  /*0550*/  UIMAD UR8, UR15, UR10, URZ ;  /* 0x0000000a0f0872a4 */ /* 0x000fe2000f8e023f */
[----:B------:R-:W-:Y:S01]  /*0560*/  IMAD R2, R40, R15, R2 ;  /* 0x0000000f28027224 */ /* 0x000fe200078e0202 */
[----:B------:R-:W1:Y:S01]  /*0570*/  @P0 LDC R21, c[0x0][0x214] ;  /* 0x00008500ff150b82 */ /* 0x000e620000000800 */
[----:B------:R-:W-:Y:S01]  /*0580*/  UIMAD.WIDE.U32 UR4, UR14, UR10, URZ ;  /* 0x0000000a0e0472a5 */ /* 0x000fe2000f8e003f */
[----:B------:R-:W-:Y:S01]  /*0590*/  IADD3 R48, P1, R11, R4, RZ ;  /* 0x000000040b307210 */ /* 0x000fe20007f3e0ff */
[----:B------:R-:W-:Y:S01]  /*05a0*/  UIMAD UR8, UR14, UR11, UR8 ;  /* 0x0000000b0e0872a4 */ /* 0x000fe2000f8e0208 */
[----:B0-----:R-:W-:-:S02]  /*05b0*/  IMAD R0, R33, R6, RZ ;  /* 0x0000000621007224 */ /* 0x001fc400078e02ff */
[----:B------:R-:W-:Y:S01]  /*05c0*/  IADD3.X R10, R13, R5, R2, P1, !PT ;  /* 0x000000050d0a7210 */ /* 0x000fe20000ffe402 */
[----:B------:R-:W-:Y:S01]  /*05d0*/  UIADD3 UR5, UR5, UR8, URZ ;  /* 0x0000000805057290 */ /* 0x000fe2000fffe03f */
[----:B------:R-:W-:Y:S01]  /*05e0*/  IMAD R15, R31, R7, R0 ;  /* 0x000000071f0f7224 */ /* 0x000fe200078e0200 */
[----:B----4-:R-:W-:Y:S01]  /*05f0*/  ISETP.NE.U32.AND P1, PT, R16, RZ, PT ;  /* 0x000000ff1000720c */ /* 0x010fe20003f25070 */
[-C--:B---3--:R-:W-:Y:S01]  /*0600*/  IMAD R0, R43, R8.reuse, RZ ;  /* 0x000000082b007224 */ /* 0x088fe200078e02ff */
[----:B------:R-:W0:Y:S01]  /*0610*/  @P0 LDC R25, c[0x0][0x21c] ;  /* 0x00008700ff190b82 */ /* 0x000e220000000800 */
[----:B------:R-:W-:Y:S01]  /*0620*/  ISETP.NE.U32.AND P2, PT, R18, RZ, PT ;  /* 0x000000ff1200720c */ /* 0x000fe20003f45070 */
[C---:B------:R-:W-:Y:S01]  /*0630*/  IMAD.WIDE.U32 R4, R40.reuse, R8, UR4 ;  /* 0x0000000428047e25 */ /* 0x040fe2000f8e0008 */
[----:B------:R-:W-:Y:S01]  /*0640*/  ISETP.NE.AND.EX P1, PT, R17, RZ, PT, P1 ;  /* 0x000000ff1100720c */ /* 0x000fe20003f25310 */
[----:B------:R-:W-:Y:S02]  /*0650*/  ULDC.64 UR4, c[0x0][0x230] ;  /* 0x00008c0000047ab9 */ /* 0x000fe40000000a00 */
[----:B------:R-:W-:-:S02]  /*0660*/  IMAD R0, R40, R9, R0 ;  /* 0x0000000928007224 */ /* 0x000fc400078e0200 */
[----:B------:R-:W3:Y:S01]  /*0670*/  @P0 LDC.64 R8, c[0x0][0x310] ;  /* 0x0000c400ff080b82 */ /* 0x000ee20000000a00 */
[----:B------:R-:W-:Y:S01]  /*0680*/  ISETP.NE.AND.EX P2, PT, R19, RZ, PT, P2 ;  /* 0x000000ff1300720c */ /* 0x000fe20003f45320 */
[----:B------:R-:W-:Y:S01]  /*0690*/  IMAD.WIDE.U32 R6, R31, R6, UR6 ;  /* 0x000000061f067e25 */ /* 0x000fe2000f8e0006 */
[----:B------:R-:W-:Y:S01]  /*06a0*/  IADD3 R50, P3, R11, R4, RZ ;  /* 0x000000040b327210 */ /* 0x000fe20007f7e0ff */
[----:B------:R-:W-:Y:S02]  /*06b0*/  ULDC.64 UR6, c[0x0][0x268] ;  /* 0x00009a0000067ab9 */ /* 0x000fe40000000a00 */
[----:B------:R-:W-:Y:S01]  /*06c0*/  IMAD.IADD R2, R7, 0x1, R15 ;  /* 0x0000000107027824 */ /* 0x000fe200078e020f */
[----:B------:R-:W-:Y:S02]  /*06d0*/  IADD3 R11, P4, R11, R6, RZ ;  /* 0x000000060b0b7210 */ /* 0x000fe40007f9e0ff */
[----:B------:R-:W-:Y:S02]  /*06e0*/  CS2R R6, SRZ ;  /* 0x0000000000067805 */ /* 0x000fe4000001ff00 */
[----:B------:R-:W-:Y:S01]  /*06f0*/  IADD3.X R4, R13, R5, R0, P3, !PT ;  /* 0x000000050d047210 */ /* 0x000fe20001ffe400 */
[----:B-1----:R-:W-:Y:S01]  /*0700*/  @P0 IMAD R0, R21, UR14, R40 ;  /* 0x0000000e15000c24 */ /* 0x002fe2000f8e0228 */
[----:B------:R-:W-:Y:S01]  /*0710*/  @P1 LEA R7, P3, R40, R16, 0x2 ;  /* 0x0000001028071211 */ /* 0x000fe200078610ff */
[----:B------:R-:W-:Y:S01]  /*0720*/  IMAD.MOV.U32 R14, RZ, RZ, RZ ;  /* 0x000000ffff0e7224 */ /* 0x000fe200078e00ff */
[----:B------:R-:W-:Y:S01]  /*0730*/  IADD3.X R2, R13, R2, RZ, P4, !PT ;  /* 0x000000020d027210 */ /* 0x000fe200027fe4ff */
[----:B------:R-:W-:Y:S01]  /*0740*/  @P0 IMAD R0, R0, R23, RZ ;  /* 0x0000001700000224 */ /* 0x000fe200078e02ff */
[----:B------:R-:W-:-:S02]  /*0750*/  @P2 LEA R6, P4, R40, R18, 0x2 ;  /* 0x0000001228062211 */ /* 0x000fc400078810ff */
[--C-:B------:R-:W-:Y:S02]  /*0760*/  @P1 LEA.HI.X R14, R40, R17, R43.reuse, 0x2, P3 ;  /* 0x00000011280e1211 */ /* 0x100fe400018f142b */
[----:B------:R-:W-:Y:S02]  /*0770*/  ISETP.GE.AND P1, PT, R23, 0x1, PT ;  /* 0x000000011700780c */ /* 0x000fe40003f26270 */
[----:B------:R-:W-:Y:S01]  /*0780*/  MOV R13, RZ ;  /* 0x000000ff000d7202 */ /* 0x000fe20000000f00 */
[----:B0-----:R-:W-:Y:S01]  /*0790*/  @P0 IMAD R5, R0, R25, RZ ;  /* 0x0000001900050224 */ /* 0x001fe200078e02ff */
[----:B------:R-:W-:Y:S02]  /*07a0*/  @P2 LEA.HI.X R13, R40, R19, R43, 0x2, P4 ;  /* 0x00000013280d2211 */ /* 0x000fe400020f142b */
[----:B------:R-:W-:Y:S01]  /*07b0*/  LEA R52, P4, R11, R52, 0x1 ;  /* 0x000000340b347211 */ /* 0x000fe200078808ff */
[----:B---3--:R-:W-:-:S03]  /*07c0*/  @P0 IMAD.WIDE R8, R5, 0x8, R8 ;  /* 0x0000000805080825 */ /* 0x008fc600078e0208 */
[----:B------:R-:W-:Y:S01]  /*07d0*/  LEA.HI.X R53, R11, R53, R2, 0x1, P4 ;  /* 0x000000350b357211 */ /* 0x000fe200020f0c02 */
[C---:B------:R-:W-:Y:S02]  /*07e0*/  IMAD R5, R43.reuse, UR4, RZ ;  /* 0x000000042b057c24 */ /* 0x040fe4000f8e02ff */
[----:B------:R-:W-:Y:S01]  /*07f0*/  IMAD R11, R43, UR6, RZ ;  /* 0x000000062b0b7c24 */ /* 0x000fe2000f8e02ff */
[----:B------:R-:W-:Y:S02]  /*0800*/  LEA R44, P5, R46, R44, 0x1 ;  /* 0x0000002c2e2c7211 */ /* 0x000fe400078a08ff */
[----:B--2---:R-:W-:Y:S01]  /*0810*/  LEA R47, P2, R48, R26, 0x1 ;  /* 0x0000001a302f7211 */ /* 0x004fe200078408ff */
[----:B------:R-:W-:Y:S01]  /*0820*/  IMAD R55, R40, UR5, R5 ;  /* 0x0000000528377c24 */ /* 0x000fe2000f8e0205 */
[----:B------:R-:W-:Y:S01]  /*0830*/  LEA R49, P3, R50, R28, 0x1 ;  /* 0x0000001c32317211 */ /* 0x000fe200078608ff */
[----:B------:R-:W-:Y:S01]  /*0840*/  IMAD R57, R40, UR7, R11 ;  /* 0x0000000728397c24 */ /* 0x000fe2000f8e020b */
[----:B------:R-:W-:Y:S01]  /*0850*/  HFMA2.MMA R42, -RZ, RZ, 0, 0 ;  /* 0x00000000ff2a7435 */ /* 0x000fe200000001ff */
[----:B------:R-:W-:Y:S01]  /*0860*/  LEA.HI.X R46, R46, R45, R12, 0x1, P5 ;  /* 0x0000002d2e2e7211 */ /* 0x000fe200028f0c0c */
[----:B------:R-:W-:Y:S01]  /*0870*/  IMAD.MOV.U32 R67, RZ, RZ, RZ ;  /* 0x000000ffff437224 */ /* 0x000fe200078e00ff */
[----:B------:R-:W-:-:S02]  /*0880*/  LEA.HI.X R48, R48, R27, R10, 0x1, P2 ;  /* 0x0000001b30307211 */ /* 0x000fc400010f0c0a */
[----:B------:R-:W-:Y:S02]  /*0890*/  @!P0 CS2R R8, SRZ ;  /* 0x0000000000088805 */ /* 0x000fe4000001ff00 */
[----:B------:R-:W-:Y:S01]  /*08a0*/  LEA.HI.X R50, R50, R29, R4, 0x1, P3 ;  /* 0x0000001d32327211 */ /* 0x000fe200018f0c04 */
[----:B------:R-:W-:Y:S01]  /*08b0*/  IMAD.MOV.U32 R10, RZ, RZ, R7 ;  /* 0x000000ffff0a7224 */ /* 0x000fe200078e0007 */
[----:B------:R-:W-:Y:S01]  /*08c0*/  MOV R11, R14 ;  /* 0x0000000e000b7202 */ /* 0x000fe20000000f00 */
[----:B------:R-:W-:Y:S01]  /*08d0*/  IMAD.MOV.U32 R12, RZ, RZ, R6 ;  /* 0x000000ffff0c7224 */ /* 0x000fe200078e0006 */
[----:B------:R-:W-:Y:S06]  /*08e0*/  @!P1 BRA `(.L_x_10220) ;  /* 0x0000002800089947 */ /* 0x000fec0003800000 */
[----:B------:R-:W0:Y:S01]  /*08f0*/  S2R R14, SR_TID.X ;  /* 0x00000000000e7919 */ /* 0x000e220000002100 */
[----:B------:R-:W1:Y:S01]  /*0900*/  LDC.64 R6, c[0x0][0x348] ;  /* 0x0000d200ff067b82 */ /* 0x000e620000000a00 */
[----:B------:R-:W-:Y:S01]  /*0910*/  MOV R15, RZ ;  /* 0x000000ff000f7202 */ /* 0x000fe20000000f00 */
[----:B------:R-:W-:Y:S01]  /*0920*/  ULDC.64 UR8, c[0x0][0x350] ;  /* 0x0000d40000087ab9 */ /* 0x000fe20000000a00 */
[----:B------:R-:W2:Y:S01]  /*0930*/  S2R R51, SR_LANEID ;  /* 0x0000000000337919 */ /* 0x000ea20000000000 */
[C---:B------:R-:W-:Y:S01]  /*0940*/  IMAD.WIDE.U32 R18, R40.reuse, UR4, RZ ;  /* 0x0000000428127c25 */ /* 0x040fe2000f8e00ff */
[----:B------:R-:W-:Y:S01]  /*0950*/  UMOV UR4, 0x400 ;  /* 0x0000040000047882 */ /* 0x000fe20000000000 */
[----:B------:R-:W-:Y:S02]  /*0960*/  MOV R42, RZ ;  /* 0x000000ff002a7202 */ /* 0x000fe40000000f00 */
[----:B------:R-:W3:Y:S01]  /*0970*/  S2UR UR5, SR_CgaCtaId ;  /* 0x00000000000579c3 */ /* 0x000ee20000008800 */
[----:B------:R-:W-:Y:S01]  /*0980*/  IMAD.WIDE.U32 R20, R40, UR6, RZ ;  /* 0x0000000628147c25 */ /* 0x000fe2000f8e00ff */
[----:B------:R-:W-:Y:S01]  /*0990*/  ULDC UR6, c[0x0][0x224] ;  /* 0x0000890000067ab9 */ /* 0x000fe20000000800 */
[----:B------:R-:W-:-:S02]  /*09a0*/  IADD3 R55, R19, R55, RZ ;  /* 0x0000003713377210 */ /* 0x000fc40007ffe0ff */
[----:B------:R-:W-:Y:S02]  /*09b0*/  IMAD.MOV.U32 R67, RZ, RZ, RZ ;  /* 0x000000ffff437224 */ /* 0x000fe400078e00ff */
[----:B------:R-:W-:Y:S02]  /*09c0*/  IMAD.IADD R57, R21, 0x1, R57 ;  /* 0x0000000115397824 */ /* 0x000fe400078e0239 */
[----:B------:R-:W-:Y:S02]  /*09d0*/  IMAD.U32 R54, RZ, RZ, UR6 ;  /* 0x00000006ff367e24 */ /* 0x000fe4000f8e00ff */
[----:B-1----:R-:W-:-:S04]  /*09e0*/  IMAD R0, R6, UR15, RZ ;  /* 0x0000000f06007c24 */ /* 0x002fc8000f8e02ff */
[----:B------:R-:W-:Y:S02]  /*09f0*/  IMAD R7, R7, UR14, R0 ;  /* 0x0000000e07077c24 */ /* 0x000fe4000f8e0200 */
[----:B------:R-:W-:Y:S01]  /*0a00*/  IMAD R0, R33, UR8, RZ ;  /* 0x0000000821007c24 */ /* 0x000fe2000f8e02ff */
[----:B0-----:R-:W-:Y:S01]  /*0a10*/  LOP3.LUT R113, R14, 0x1f, RZ, 0xc0, !PT ;  /* 0x0000001f0e717812 */ /* 0x001fe200078ec0ff */
[----:B------:R-:W-:Y:S01]  /*0a20*/  IMAD.WIDE.U32 R4, R6, UR14, R14 ;  /* 0x0000000e06047c25 */ /* 0x000fe2000f8e000e */
[----:B---3--:R-:W-:-:S03]  /*0a30*/  ULEA UR4, UR5, UR4, 0x18 ;  /* 0x0000000405047291 */ /* 0x008fc6000f8ec03f */
[----:B------:R-:W-:Y:S02]  /*0a40*/  IMAD.IADD R5, R5, 0x1, R7 ;  /* 0x0000000105057824 */ /* 0x000fe400078e0207 */
[C---:B------:R-:W-:Y:S01]  /*0a50*/  IMAD R45, R31.reuse, UR9, R0 ;  /* 0x000000091f2d7c24 */ /* 0x040fe2000f8e0200 */
[----:B------:R-:W-:Y:S01]  /*0a60*/  MOV R66, UR4 ;  /* 0x0000000400427c02 */ /* 0x000fe20008000f00 */
[----:B------:R-:W-:Y:S01]  /*0a70*/  IMAD.WIDE.U32 R16, R31, UR8, R4 ;  /* 0x000000081f107c25 */ /* 0x000fe2000f8e0004 */
[----:B------:R-:W-:Y:S01]  /*0a80*/  ULDC.64 UR8, c[0x0][0x3c8] ;  /* 0x0000f20000087ab9 */ /* 0x000fe20000000a00 */
[----:B------:R-:W-:Y:S02]  /*0a90*/  UMOV UR4, URZ ;  /* 0x0000003f00047c82 */ /* 0x000fe40008000000 */
[----:B------:R-:W-:Y:S01]  /*0aa0*/  IMAD.SHL.U32 R5, R14, 0x4, RZ ;  /* 0x000000040e057824 */ /* 0x000fe200078e00ff */
[----:B------:R-:W-:Y:S02]  /*0ab0*/  IADD3 R45, R17, R45, RZ ;  /* 0x0000002d112d7210 */ /* 0x000fe40007ffe0ff */
[----:B------:R-:W-:-:S02]  /*0ac0*/  LEA R58, P0, R16, UR8, 0x2 ;  /* 0x00000008103a7c11 */ /* 0x000fc4000f8010ff */
[----:B------:R-:W-:Y:S02]  /*0ad0*/  LOP3.LUT R23, R5, 0xffffff80, RZ, 0xc0, !PT ;  /* 0xffffff8005177812 */ /* 0x000fe400078ec0ff */
[----:B------:R-:W-:Y:S02]  /*0ae0*/  LEA.HI.X R62, R16, UR9, R45, 0x2, P0 ;  /* 0x00000009103e7c11 */ /* 0x000fe400080f142d */
[C---:B------:R-:W-:Y:S02]  /*0af0*/  IADD3 R114, P0, R58.reuse, -0x180, RZ ;  /* 0xfffffe803a727810 */ /* 0x040fe40007f1e0ff */
[C---:B------:R-:W-:Y:S02]  /*0b00*/  IADD3 R115, P1, R58.reuse, -0x100, RZ ;  /* 0xffffff003a737810 */ /* 0x040fe40007f3e0ff */
[----:B------:R-:W-:Y:S02]  /*0b10*/  LOP3.LUT R22, R23, 0x1f, R14, 0xf8, !PT ;  /* 0x0000001f17167812 */ /* 0x000fe400078ef80e */
[----:B------:R-:W-:-:S02]  /*0b20*/  IADD3 R58, P2, R58, -0x80, RZ ;  /* 0xffffff803a3a7810 */ /* 0x000fc40007f5e0ff */
[C---:B------:R-:W-:Y:S02]  /*0b30*/  IADD3.X R116, R62.reuse, -0x1, RZ, P0, !PT ;  /* 0xffffffff3e747810 */ /* 0x040fe400007fe4ff */
[----:B------:R-:W-:Y:S02]  /*0b40*/  IADD3.X R117, R62, -0x1, RZ, P1, !PT ;  /* 0xffffffff3e757810 */ /* 0x000fe40000ffe4ff */
[----:B------:R-:W-:Y:S02]  /*0b50*/  IADD3 R56, R5, R66, RZ ;  /* 0x0000004205387210 */ /* 0x000fe40007ffe0ff */
[----:B------:R-:W-:Y:S02]  /*0b60*/  SHF.R.S32.HI R23, RZ, 0x1f, R22 ;  /* 0x0000001fff177819 */ /* 0x000fe40000011416 */
[C---:B------:R-:W-:Y:S02]  /*0b70*/  LOP3.LUT R59, R22.reuse, 0x20, RZ, 0xfc, !PT ;  /* 0x00000020163b7812 */ /* 0x040fe400078efcff */
[----:B------:R-:W-:-:S02]  /*0b80*/  LOP3.LUT R60, R22, 0x40, RZ, 0xfc, !PT ;  /* 0x00000040163c7812 */ /* 0x000fc400078efcff */
[----:B------:R-:W-:Y:S02]  /*0b90*/  LOP3.LUT R61, R22, 0x60, RZ, 0xfc, !PT ;  /* 0x00000060163d7812 */ /* 0x000fe400078efcff */
[----:B--2---:R-:W-:-:S07]  /*0ba0*/  IADD3.X R62, R62, -0x1, RZ, P2, !PT ;  /* 0xffffffff3e3e7810 */ /* 0x004fce00017fe4ff */
.L_x_10239:
[----:B------:R-:W-:Y:S01]  /*0bb0*/  BAR.SYNC.DEFER_BLOCKING 0x0 ;  /* 0x0000000000007b1d */ /* 0x000fe20000010000 */
[----:B------:R-:W-:Y:S01]  /*0bc0*/  LEA R63, R54, 0xffffff80, 0x7 ;  /* 0xffffff80363f7811 */ /* 0x000fe200078e38ff */
[C---:B------:R-:W-:Y:S01]  /*0bd0*/  IMAD.SHL.U32 R64, R22.reuse, 0x2, RZ ;  /* 0x0000000216407824 */ /* 0x040fe200078e00ff */
[----:B------:R-:W-:Y:S02]  /*0be0*/  SHF.L.U64.HI R65, R22, 0x1, R23 ;  /* 0x0000000116417819 */ /* 0x000fe40000010217 */
[----:B------:R-:W-:Y:S01]  /*0bf0*/  PRMT R0, RZ, 0x7610, R0 ;  /* 0x00007610ff007816 */ /* 0x000fe20000000000 */
[----:B------:R-:W-:Y:S01]  /*0c00*/  ULDC UR7, c[0x0][0x218] ;  /* 0x0000860000077ab9 */ /* 0x000fe20000000800 */
[----:B--2---:R-:W-:Y:S02]  /*0c10*/  IADD3 R4, P4, R44, R64, RZ ;  /* 0x000000402c047210 */ /* 0x004fe40007f9e0ff */
[----:B------:R-:W-:Y:S02]  /*0c20*/  PRMT R2, RZ, 0x7610, R2 ;  /* 0x00007610ff027816 */ /* 0x000fe40000000002 */
[----:B------:R-:W-:-:S02]  /*0c30*/  PRMT R24, RZ, 0x7610, R24 ;  /* 0x00007610ff187816 */ /* 0x000fc40000000018 */
[----:B------:R-:W-:Y:S01]  /*0c40*/  PRMT R26, RZ, 0x7610, R26 ;  /* 0x00007610ff1a7816 */ /* 0x000fe2000000001a */
[----:B------:R-:W-:Y:S01]  /*0c50*/  IMAD R87, R51, 0x2, R66 ;  /* 0x0000000233577824 */ /* 0x000fe200078e0242 */
[----:B------:R-:W-:Y:S01]  /*0c60*/  IADD3 R72, -R63, UR7, RZ ;  /* 0x000000073f487c10 */ /* 0x000fe2000fffe1ff */
[----:B------:R-:W-:Y:S01]  /*0c70*/  ULDC UR5, c[0x0][0x21c] ;  /* 0x0000870000057ab9 */ /* 0x000fe20000000800 */
[----:B------:R-:W-:Y:S01]  /*0c80*/  IADD3.X R5, R46, R65, RZ, P4, !PT ;  /* 0x000000412e057210 */ /* 0x000fe200027fe4ff */
[----:B------:R-:W-:Y:S01]  /*0c90*/  ULDC UR8, c[0x0][0x224] ;  /* 0x0000890000087ab9 */ /* 0x000fe20000000800 */
[-C--:B------:R-:W-:Y:S02]  /*0ca0*/  ISETP.GE.AND P0, PT, R22, R72.reuse, PT ;  /* 0x000000481600720c */ /* 0x080fe40003f06270 */
[-C--:B------:R-:W-:Y:S02]  /*0cb0*/  ISETP.GE.AND P1, PT, R59, R72.reuse, PT ;  /* 0x000000483b00720c */ /* 0x080fe40003f26270 */
[----:B------:R-:W-:-:S02]  /*0cc0*/  ISETP.GE.AND P2, PT, R60, R72, PT ;  /* 0x000000483c00720c */ /* 0x000fc40003f46270 */
[----:B------:R-:W-:-:S07]  /*0cd0*/  ISETP.GE.AND P3, PT, R61, R72, PT ;  /* 0x000000483d00720c */ /* 0x000fce0003f66270 */
[----:B------:R-:W2:Y:S04]  /*0ce0*/  @!P0 LDG.E.U16 R0, desc[UR12][R4.64] ;  /* 0x0000000c04008981 */ /* 0x000ea8000c1e1500 */
[----:B------:R-:W3:Y:S04]  /*0cf0*/  @!P1 LDG.E.U16 R2, desc[UR12][R4.64+0x40] ;  /* 0x0000400c04029981 */ /* 0x000ee8000c1e1500 */
[----:B------:R-:W4:Y:S04]  /*0d00*/  @!P2 LDG.E.U16 R24, desc[UR12][R4.64+0x80] ;  /* 0x0000800c0418a981 */ /* 0x000f28000c1e1500 */
[----:B------:R-:W4:Y:S01]  /*0d10*/  @!P3 LDG.E.U16 R26, desc[UR12][R4.64+0xc0] ;  /* 0x0000c00c041ab981 */ /* 0x000f22000c1e1500 */
[----:B------:R-:W-:-:S02]  /*0d20*/  LEA R88, R51, R66, 0x3 ;  /* 0x0000004233587211 */ /* 0x000fc400078e18ff */
[----:B------:R-:W-:Y:S02]  /*0d30*/  IADD3 R6, P0, R47, R64, RZ ;  /* 0x000000402f067210 */ /* 0x000fe40007f1e0ff */
[-C--:B------:R-:W-:Y:S02]  /*0d40*/  ISETP.GE.AND P1, PT, R59, R72.reuse, PT ;  /* 0x000000483b00720c */ /* 0x080fe40003f26270 */
[-C--:B------:R-:W-:Y:S01]  /*0d50*/  ISETP.GE.AND P2, PT, R60, R72.reuse, PT ;  /* 0x000000483c00720c */ /* 0x080fe20003f46270 */
[----:B------:R-:W-:Y:S01]  /*0d60*/  IMAD.X R7, R48, 0x1, R65, P0 ;  /* 0x0000000130077824 */ /* 0x000fe200000e0641 */
[-C--:B------:R-:W-:Y:S02]  /*0d70*/  ISETP.GE.AND P0, PT, R22, R72.reuse, PT ;  /* 0x000000481600720c */ /* 0x080fe40003f06270 */
[----:B------:R-:W-:Y:S02]  /*0d80*/  ISETP.GE.AND P3, PT, R61, R72, PT ;  /* 0x000000483d00720c */ /* 0x000fe40003f66270 */
[----:B------:R-:W-:-:S02]  /*0d90*/  PRMT R28, RZ, 0x7610, R28 ;  /* 0x00007610ff1c7816 */ /* 0x000fc4000000001c */
[----:B------:R-:W-:Y:S02]  /*0da0*/  PRMT R30, RZ, 0x7610, R30 ;  /* 0x00007610ff1e7816 */ /* 0x000fe4000000001e */
[----:B------:R-:W-:Y:S02]  /*0db0*/  PRMT R32, RZ, 0x7610, R32 ;  /* 0x00007610ff207816 */ /* 0x000fe40000000020 */
[----:B------:R-:W-:Y:S01]  /*0dc0*/  PRMT R34, RZ, 0x7610, R34 ;  /* 0x00007610ff227816 */ /* 0x000fe20000000022 */
[----:B--2---:R-:W-:Y:S04]  /*0dd0*/  STS.U16 [R87], R0 ;  /* 0x0000000057007388 */ /* 0x004fe80000000400 */
[----:B0--3--:R0:W-:Y:S04]  /*0de0*/  STS.U16 [R87+0x40], R2 ;  /* 0x0000400257007388 */ /* 0x0091e80000000400 */
        /* <DEDUP_REMOVED lines=11> */
[----:B------:R-:W-:Y:S02]  /*0ea0*/  IADD3.X R5, R50, R65, RZ, P0, !PT ;  /* 0x0000004132057210 */ /* 0x000fe400007fe4ff */
[-C--:B------:R-:W-:Y:S02]  /*0eb0*/  ISETP.GE.AND P0, PT, R22, R72.reuse, PT ;  /* 0x000000481600720c */ /* 0x080fe40003f06270 */
[-C--:B------:R-:W-:Y:S02]  /*0ec0*/  ISETP.GE.AND P2, PT, R60, R72.reuse, PT ;  /* 0x000000483c00720c */ /* 0x080fe40003f46270 */
[----:B------:R-:W-:Y:S02]  /*0ed0*/  ISETP.GE.AND P3, PT, R61, R72, PT ;  /* 0x000000483d00720c */ /* 0x000fe40003f66270 */
[----:B0-----:R-:W-:-:S02]  /*0ee0*/  PRMT R2, RZ, 0x7610, R2 ;  /* 0x00007610ff027816 */ /* 0x001fc40000000002 */
[----:B-1----:R-:W-:Y:S02]  /*0ef0*/  PRMT R24, RZ, 0x7610, R24 ;  /* 0x00007610ff187816 */ /* 0x002fe40000000018 */
        /* <DEDUP_REMOVED lines=13> */
[C---:B------:R-:W-:Y:S01]  /*0fd0*/  PRMT R73, R90.reuse, 0x7632, R73 ;  /* 0x000076325a497816 */ /* 0x040fe20000000049 */
[----:B------:R-:W-:Y:S01]  /*0fe0*/  IMAD.U32 R6, R90, 0x10000, RZ ;  /* 0x000100005a067824 */ /* 0x000fe200078e00ff */
[----:B------:R-:W-:Y:S01]  /*0ff0*/  ISETP.LT.AND P0, PT, RZ, UR5, PT ;  /* 0x00000005ff007c0c */ /* 0x000fe2000bf01270 */
[----:B------:R-:W-:Y:S01]  /*1000*/  ULEA UR8, UR8, UR4, 0x7 ;  /* 0x0000000408087291 */ /* 0x000fe2000f8e383f */
[----:B------:R-:W-:-:S03]  /*1010*/  PRMT R118, R91, 0x7632, R118 ;  /* 0x000076325b767816 */ /* 0x000fc60000000076 */
[----:B------:R-:W-:Y:S01]  /*1020*/  USHF.R.S32.HI UR22, URZ, 0x1f, UR8 ;  /* 0x0000001f3f167899 */ /* 0x000fe20008011408 */
[----:B0-----:R-:W-:-:S07]  /*1030*/  IMAD.U32 R4, R73, 0x10000, RZ ;  /* 0x0001000049047824 */ /* 0x001fce00078e00ff */
[----:B------:R-:W-:Y:S02]  /*1040*/  @!P0 CS2R R68, SRZ ;  /* 0x0000000000448805 */ /* 0x000fe4000001ff00 */
[----:B------:R-:W-:Y:S01]  /*1050*/  @!P0 CS2R R70, SRZ ;  /* 0x0000000000468805 */ /* 0x000fe2000001ff00 */
[----:B--2---:R0:W-:Y:S04]  /*1060*/  STS.U16 [R87], R2 ;  /* 0x0000000257007388 */ /* 0x0041e80000000400 */
[----:B---3--:R-:W-:Y:S04]  /*1070*/  STS.U16 [R87+0x40], R24 ;  /* 0x0000401857007388 */ /* 0x008fe80000000400 */
[----:B----4-:R-:W-:Y:S01]  /*1080*/  STS.U16 [R87+0x80], R26 ;  /* 0x0000801a57007388 */ /* 0x010fe20000000400 */
[----:B0-----:R-:W-:-:S03]  /*1090*/  SHF.L.U32 R2, R91, 0x10, RZ ;  /* 0x000000105b027819 */ /* 0x001fc600000006ff */
[----:B------:R-:W-:Y:S01]  /*10a0*/  STS.U16 [R87+0xc0], R36 ;  /* 0x0000c02457007388 */ /* 0x000fe20000000400 */
[----:B------:R-:W-:-:S03]  /*10b0*/  NOP ;  /* 0x0000000000007918 */ /* 0x000fc60000000000 */
[----:B------:R-:W0:Y:S02]  /*10c0*/  LDS.64 R28, [R88] ;  /* 0x00000000581c7984 */ /* 0x000e240000000a00 */
[C---:B0-----:R-:W-:Y:S01]  /*10d0*/  PRMT R74, R28.reuse, 0x7632, R74 ;  /* 0x000076321c4a7816 */ /* 0x041fe2000000004a */
[C---:B------:R-:W-:Y:S01]  /*10e0*/  IMAD.U32 R76, R29.reuse, 0x10000, RZ ;  /* 0x000100001d4c7824 */ /* 0x040fe200078e00ff */
[----:B------:R-:W-:Y:S02]  /*10f0*/  SHF.L.U32 R0, R28, 0x10, RZ ;  /* 0x000000101c007819 */ /* 0x000fe400000006ff */
[----:B------:R-:W-:Y:S01]  /*1100*/  SHF.L.U32 R74, R74, 0x10, RZ ;  /* 0x000000104a4a7819 */ /* 0x000fe200000006ff */
[-C--:B-----5:R-:W-:Y:S01]  /*1110*/  FMUL.FTZ R77, R76, R41.reuse ;  /* 0x000000294c4d7220 */ /* 0x0a0fe20000410000 */
[----:B------:R-:W-:Y:S01]  /*1120*/  PRMT R78, R29, 0x7632, R78 ;  /* 0x000076321d4e7816 */ /* 0x000fe2000000004e */
[C---:B------:R-:W-:Y:S01]  /*1130*/  FFMA.FTZ R67, R0.reuse, R6, R67 ;  /* 0x0000000600437223 */ /* 0x040fe20000010043 */
[-C--:B------:R-:W-:Y:S01]  /*1140*/  FMUL.FTZ R75, R0, R41.reuse ;  /* 0x00000029004b7220 */ /* 0x080fe20000410000 */
[----:B------:R-:W-:Y:S01]  /*1150*/  FMUL.FTZ R80, R74, R41 ;  /* 0x000000294a507220 */ /* 0x000fe20000410000 */
[----:B------:R-:W-:Y:S01]  /*1160*/  SHF.L.U32 R78, R78, 0x10, RZ ;  /* 0x000000104e4e7819 */ /* 0x000fe200000006ff */
[----:B------:R-:W-:Y:S01]  /*1170*/  FFMA.FTZ R67, R74, R4, R67 ;  /* 0x000000044a437223 */ /* 0x000fe20000010043 */
[----:B------:R-:W-:-:S03]  /*1180*/  IMAD.U32 R4, R118, 0x10000, RZ ;  /* 0x0001000076047824 */ /* 0x000fc600078e00ff */
[----:B------:R-:W-:Y:S01]  /*1190*/  FFMA.FTZ R67, R76, R2, R67 ;  /* 0x000000024c437223 */ /* 0x000fe20000010043 */
[----:B------:R-:W-:-:S03]  /*11a0*/  FMUL.FTZ R82, R78, R41 ;  /* 0x000000294e527220 */ /* 0x000fc60000410000 */
[----:B------:R-:W-:Y:S01]  /*11b0*/  FFMA.FTZ R67, R78, R4, R67 ;  /* 0x000000044e437223 */ /* 0x000fe20000010043 */
[----:B------:R-:W-:Y:S06]  /*11c0*/  BAR.SYNC.DEFER_BLOCKING 0x0 ;  /* 0x0000000000007b1d */ /* 0x000fec0000010000 */
[----:B------:R-:W-:Y:S05]  /*11d0*/  @!P0 BRA `(.L_x_10221) ;  /* 0x0000001400d08947 */ /* 0x000fea0003800000 */
[----:B------:R-:W0:Y:S01]  /*11e0*/  LDC R81, c[0x0][0x224] ;  /* 0x00008900ff517b82 */ /* 0x000e220000000800 */
[C---:B------:R-:W-:Y:S01]  /*11f0*/  PRMT R2, R84.reuse, 0x7632, R2 ;  /* 0x0000763254027816 */ /* 0x040fe20000000002 */
[----:B------:R-:W-:Y:S01]  /*1200*/  USHF.L.U32 UR9, UR8, 0x2, URZ ;  /* 0x0000000208097899 */ /* 0x000fe2000800063f */
[C---:B------:R-:W-:Y:S01]  /*1210*/  PRMT R4, R85.reuse, 0x7632, R4 ;  /* 0x0000763255047816 */ /* 0x040fe20000000004 */
[----:B------:R-:W-:Y:S01]  /*1220*/  USHF.L.U64.HI UR10, UR8, 0x2, UR22 ;  /* 0x00000002080a7899 */ /* 0x000fe20008010216 */
[----:B------:R-:W-:Y:S01]  /*1230*/  SHF.L.U32 R86, R85, 0x10, RZ ;  /* 0x0000001055567819 */ /* 0x000fe200000006ff */
[----:B------:R-:W-:Y:S01]  /*1240*/  IMAD.U32 R84, R84, 0x10000, RZ ;  /* 0x0001000054547824 */ /* 0x000fe200078e00ff */
[----:B------:R-:W-:Y:S01]  /*1250*/  SHF.L.U32 R2, R2, 0x10, RZ ;  /* 0x0000001002027819 */ /* 0x000fe200000006ff */
[----:B------:R-:W1:Y:S01]  /*1260*/  LDC.64 R26, c[0x0][0x360] ;  /* 0x0000d800ff1a7b82 */ /* 0x000e620000000a00 */
[----:B------:R-:W-:Y:S01]  /*1270*/  IADD3 R24, P0, R63, R16, RZ ;  /* 0x000000103f187210 */ /* 0x000fe20007f1e0ff */
[----:B------:R-:W-:Y:S01]  /*1280*/  IMAD.U32 R4, R4, 0x10000, RZ ;  /* 0x0001000004047824 */ /* 0x000fe200078e00ff */
[----:B------:R-:W-:Y:S01]  /*1290*/  IADD3 R32, P2, R114, UR9, RZ ;  /* 0x0000000972207c10 */ /* 0x000fe2000ff5e0ff */
[----:B------:R-:W-:Y:S01]  /*12a0*/  IMAD.MOV.U32 R79, RZ, RZ, RZ ;  /* 0x000000ffff4f7224 */ /* 0x000fe200078e00ff */
[----:B------:R-:W-:-:S02]  /*12b0*/  IADD3 R34, P3, R115, UR9, RZ ;  /* 0x0000000973227c10 */ /* 0x000fc4000ff7e0ff */
[----:B------:R-:W-:Y:S02]  /*12c0*/  CS2R R68, SRZ ;  /* 0x0000000000447805 */ /* 0x000fe4000001ff00 */
[----:B------:R-:W-:Y:S01]  /*12d0*/  IADD3 R36, P4, R58, UR9, RZ ;  /* 0x000000093a247c10 */ /* 0x000fe2000ff9e0ff */
[----:B------:R-:W2:Y:S01]  /*12e0*/  LDC.64 R28, c[0x0][0x2d0] ;  /* 0x0000b400ff1c7b82 */ /* 0x000ea20000000a00 */
[----:B------:R-:W-:Y:S02]  /*12f0*/  ISETP.GE.AND P1, PT, R22, R72, PT ;  /* 0x000000481600720c */ /* 0x000fe40003f26270 */
[----:B------:R-:W-:Y:S01]  /*1300*/  CS2R R70, SRZ ;  /* 0x0000000000467805 */ /* 0x000fe2000001ff00 */
[--C-:B------:R-:W-:Y:S01]  /*1310*/  FADD.FTZ R84, R84, R3.reuse ;  /* 0x0000000354547221 */ /* 0x100fe20000010000 */
[--C-:B------:R-:W-:Y:S01]  /*1320*/  FADD.FTZ R86, R86, R3.reuse ;  /* 0x0000000356567221 */ /* 0x100fe20000010000 */
[----:B------:R-:W-:Y:S01]  /*1330*/  LEA.HI.X.SX32 R25, R63, R45, 0x1, P0 ;  /* 0x0000002d3f197211 */ /* 0x000fe200000f0eff */
[--C-:B------:R-:W-:Y:S01]  /*1340*/  FADD.FTZ R83, R2, R3.reuse ;  /* 0x0000000302537221 */ /* 0x100fe20000010000 */
[----:B------:R-:W-:Y:S01]  /*1350*/  FADD.FTZ R85, R4, R3 ;  /* 0x0000000304557221 */ /* 0x000fe20000010000 */
[----:B------:R-:W3:Y:S01]  /*1360*/  LDC.64 R30, c[0x0][0x2e0] ;  /* 0x0000b800ff1e7b82 */ /* 0x000ee20000000a00 */
[----:B------:R-:W-:Y:S01]  /*1370*/  IADD3.X R33, R116, UR10, RZ, P2, !PT ;  /* 0x0000000a74217c10 */ /* 0x000fe200097fe4ff */
[----:B------:R-:W-:Y:S01]  /*1380*/  UMOV UR5, URZ ;  /* 0x0000003f00057c82 */ /* 0x000fe20008000000 */
[----:B------:R-:W-:Y:S01]  /*1390*/  IADD3.X R35, R117, UR10, RZ, P3, !PT ;  /* 0x0000000a75237c10 */ /* 0x000fe20009ffe4ff */
[----:B------:R-:W-:Y:S01]  /*13a0*/  UMOV UR6, URZ ;  /* 0x0000003f00067c82 */ /* 0x000fe20008000000 */
[----:B------:R-:W-:Y:S01]  /*13b0*/  IADD3.X R37, R62, UR10, RZ, P4, !PT ;  /* 0x0000000a3e257c10 */ /* 0x000fe2000a7fe4ff */
        /* <DEDUP_REMOVED lines=8> */
.L_x_10234:
[----:B------:R-:W-:Y:S01]  /*1440*/  SHF.R.S32.HI R92, RZ, 0x1f, R79 ;  /* 0x0000001fff5c7819 */ /* 0x000fe2000001144f */
[----:B------:R-:W-:Y:S01]  /*1450*/  IMAD.MOV.U32 R7, RZ, RZ, R55 ;  /* 0x000000ffff077224 */ /* 0x000fe200078e0037 */
[----:B---3--:R-:W-:Y:S01]  /*1460*/  MOV R6, R18 ;  /* 0x0000001200067202 */ /* 0x008fe20000000f00 */
[----:B--2---:R-:W-:Y:S01]  /*1470*/  IMAD.WIDE.U32 R4, R79, UR10, R22 ;  /* 0x0000000a4f047c25 */ /* 0x004fe2000f8e0016 */
[-C--:B------:R-:W-:Y:S02]  /*1480*/  ISETP.GE.AND P0, PT, R59, R72.reuse, PT ;  /* 0x000000483b00720c */ /* 0x080fe40003f06270 */
[-C--:B------:R-:W-:Y:S01]  /*1490*/  ISETP.GE.AND P2, PT, R60, R72.reuse, PT ;  /* 0x000000483c00720c */ /* 0x080fe20003f46270 */
[C---:B------:R-:W-:Y:S01]  /*14a0*/  IMAD R38, R92.reuse, UR10, RZ ;  /* 0x0000000a5c267c24 */ /* 0x040fe2000f8e02ff */
[----:B------:R-:W-:Y:S01]  /*14b0*/  ISETP.GE.AND P3, PT, R61, R72, PT ;  /* 0x000000483d00720c */ /* 0x000fe20003f66270 */
[----:B------:R-:W-:Y:S01]  /*14c0*/  IMAD R2, R92, UR16, RZ ;  /* 0x000000105c027c24 */ /* 0x000fe2000f8e02ff */
[----:B------:R-:W-:Y:S01]  /*14d0*/  PRMT R94, RZ, 0x7610, R94 ;  /* 0x00007610ff5e7816 */ /* 0x000fe2000000005e */
[C---:B------:R-:W-:Y:S01]  /*14e0*/  IMAD R39, R79.reuse, UR11, R38 ;  /* 0x0000000b4f277c24 */ /* 0x040fe2000f8e0226 */
[----:B------:R-:W-:Y:S01]  /*14f0*/  PRMT R96, RZ, 0x7610, R96 ;  /* 0x00007610ff607816 */ /* 0x000fe20000000060 */
[----:B------:R-:W-:Y:S01]  /*1500*/  IMAD.WIDE.U32 R88, R79, UR16, R6 ;  /* 0x000000104f587c25 */ /* 0x000fe2000f8e0006 */
[----:B------:R-:W-:-:S02]  /*1510*/  LEA R6, P5, R4, R52, 0x1 ;  /* 0x0000003404067211 */ /* 0x000fc400078a08ff */
[----:B------:R-:W-:Y:S01]  /*1520*/  PRMT R98, RZ, 0x7610, R98 ;  /* 0x00007610ff627816 */ /* 0x000fe20000000062 */
[----:B------:R-:W-:Y:S01]  /*1530*/  IMAD R7, R79, UR17, R2 ;  /* 0x000000114f077c24 */ /* 0x000fe2000f8e0202 */
[----:B------:R-:W-:Y:S02]  /*1540*/  IADD3 R2, R5, R39, RZ ;  /* 0x0000002705027210 */ /* 0x000fe40007ffe0ff */
[----:B--2---:R-:W-:Y:S01]  /*1550*/  LEA R38, P4, R88, R28, 0x2 ;  /* 0x0000001c58267211 */ /* 0x004fe200078810ff */
[----:B------:R-:W-:Y:S01]  /*1560*/  IMAD.IADD R5, R89, 0x1, R7 ;  /* 0x0000000159057824 */ /* 0x000fe200078e0207 */
[----:B------:R-:W-:-:S04]  /*1570*/  LEA.HI.X R7, R4, R53, R2, 0x1, P5 ;  /* 0x0000003504077211 */ /* 0x000fc800028f0c02 */
[----:B------:R-:W-:Y:S01]  /*1580*/  LEA.HI.X R39, R88, R29, R5, 0x2, P4 ;  /* 0x0000001d58277211 */ /* 0x000fe200020f1405 */
[----:B------:R-:W2:Y:S01]  /*1590*/  @!P0 LDG.E.U16 R94, desc[UR12][R6.64+0x40] ;  /* 0x0000400c065e8981 */ /* 0x000ea2000c1e1500 */
[----:B------:R-:W-:-:S03]  /*15a0*/  PRMT R88, RZ, 0x7610, R88 ;  /* 0x00007610ff587816 */ /* 0x000fc60000000058 */
[----:B------:R-:W4:Y:S04]  /*15b0*/  LDG.E R89, desc[UR12][R38.64] ;  /* 0x0000000c26597981 */ /* 0x000f28000c1e1900 */
[----:B------:R-:W2:Y:S04]  /*15c0*/  @!P1 LDG.E.U16 R88, desc[UR12][R6.64] ;  /* 0x0000000c06589981 */ /* 0x000ea8000c1e1500 */
[----:B------:R-:W2:Y:S04]  /*15d0*/  @!P2 LDG.E.U16 R96, desc[UR12][R6.64+0x80] ;  /* 0x0000800c0660a981 */ /* 0x000ea8000c1e1500 */
[----:B------:R3:W2:Y:S01]  /*15e0*/  @!P3 LDG.E.U16 R98, desc[UR12][R6.64+0xc0] ;  /* 0x0000c00c0662b981 */ /* 0x0006a2000c1e1500 */
[C---:B------:R-:W-:Y:S01]  /*15f0*/  ISETP.GT.AND P0, PT, R54.reuse, 0x1, PT ;  /* 0x000000013600780c */ /* 0x040fe20003f04270 */
[----:B------:R-:W-:Y:S01]  /*1600*/  IMAD.MOV.U32 R4, RZ, RZ, R20 ;  /* 0x000000ffff047224 */ /* 0x000fe200078e0014 */
[----:B------:R-:W-:-:S02]  /*1610*/  IADD3 R2, R54, -0x1, RZ ;  /* 0xffffffff36027810 */ /* 0x000fc40007ffe0ff */
[----:B------:R-:W-:Y:S01]  /*1620*/  ISETP.EQ.AND P0, PT, R113, RZ, P0 ;  /* 0x000000ff7100720c */ /* 0x000fe20000702270 */
[----:B------:R-:W-:Y:S01]  /*1630*/  IMAD R100, R92, UR18, RZ ;  /* 0x000000125c647c24 */ /* 0x000fe2000f8e02ff */
[----:B------:R-:W-:Y:S02]  /*1640*/  MOV R5, R57 ;  /* 0x0000003900057202 */ /* 0x000fe40000000f00 */
[----:B------:R-:W-:Y:S01]  /*1650*/  LEA.HI R93, R2, R2, RZ, 0x1 ;  /* 0x00000002025d7211 */ /* 0x000fe200078f08ff */
[C---:B------:R-:W-:Y:S02]  /*1660*/  IMAD R95, R79.reuse, UR19, R100 ;  /* 0x000000134f5f7c24 */ /* 0x040fe4000f8e0264 */
[----:B------:R-:W-:Y:S01]  /*1670*/  IMAD.WIDE.U32 R4, R79, UR18, R4 ;  /* 0x000000124f047c25 */ /* 0x000fe2000f8e0004 */
[----:B------:R-:W-:Y:S02]  /*1680*/  LOP3.LUT R93, R93, 0xfffffe, RZ, 0xc0, !PT ;  /* 0x00fffffe5d5d7812 */ /* 0x000fe400078ec0ff */
[----:B---3--:R-:W-:-:S03]  /*1690*/  LEA R6, P2, R4, R30, 0x2 ;  /* 0x0000001e04067211 */ /* 0x008fc600078410ff */
[----:B------:R-:W3:Y:S01]  /*16a0*/  @P0 LDC R39, c[0x0][0x21c] ;  /* 0x00008700ff270b82 */ /* 0x000ee20000000800 */
[----:B------:R-:W-:Y:S01]  /*16b0*/  IADD3 R5, R5, R95, RZ ;  /* 0x0000005f05057210 */ /* 0x000fe20007ffe0ff */
[----:B------:R-:W-:-:S03]  /*16c0*/  IMAD.IADD R38, R2, 0x1, -R93 ;  /* 0x0000000102267824 */ /* 0x000fc600078e0a5d */
[----:B------:R-:W-:Y:S02]  /*16d0*/  LEA.HI.X R7, R4, R31, R5, 0x2, P2 ;  /* 0x0000001f04077211 */ /* 0x000fe400010f1405 */
[C---:B------:R-:W-:Y:S01]  /*16e0*/  ISETP.NE.AND P2, PT, R14.reuse, RZ, PT ;  /* 0x000000ff0e00720c */ /* 0x040fe20003f45270 */
[----:B------:R-:W-:Y:S01]  /*16f0*/  IMAD R87, R51, 0x2, R66 ;  /* 0x0000000233577824 */ /* 0x000fe200078e0242 */
[----:B------:R-:W-:Y:S01]  /*1700*/  IADD3 R5, R14, 0x200, RZ ;  /* 0x000002000e057810 */ /* 0x000fe20007ffe0ff */
[----:B------:R-:W-:-:S10]  /*1710*/  @P0 VIADD R4, R54, 0xfffffffe ;  /* 0xfffffffe36040836 */ /* 0x000fd40000000000 */
[----:B------:R-:W-:-:S04]  /*1720*/  @!P2 IMAD R5, R38, 0x100, R79 ;  /* 0x000001002605a824 */ /* 0x000fc800078e024f */
[----:B------:R-:W-:Y:S02]  /*1730*/  IMAD R95, R5, 0x4, R66 ;  /* 0x00000004055f7824 */ /* 0x000fe400078e0242 */
[----:B---3--:R-:W-:Y:S01]  /*1740*/  @P0 IMAD R39, R4, R39, R79 ;  /* 0x0000002704270224 */ /* 0x008fe200078e024f */
[----:B------:R-:W-:-:S03]  /*1750*/  HFMA2.MMA R104, -RZ, RZ, 0, 0 ;  /* 0x00000000ff687435 */ /* 0x000fc600000001ff */
[----:B------:R-:W-:-:S04]  /*1760*/  @P0 IMAD.WIDE R38, R39, 0x8, R8 ;  /* 0x0000000827260825 */ /* 0x000fc800078e0208 */
[----:B----4-:R-:W-:-:S04]  /*1770*/  FMUL.FTZ R101, R89, 1.4426950216293334961 ;  /* 0x3fb8aa3b59657820 */ /* 0x010fc80000410000 */
[----:B------:R-:W-:-:S06]  /*1780*/  FMUL.FTZ R2, R84, R101 ;  /* 0x0000006554027220 */ /* 0x000fcc0000410000 */
[----:B------:R-:W3:Y:S01]  /*1790*/  MUFU.EX2 R2, R2 ;  /* 0x0000000200027308 */ /* 0x000ee20000000800 */
[----:B--2---:R2:W-:Y:S04]  /*17a0*/  STS.U16 [R87], R88 ;  /* 0x0000005857007388 */ /* 0x0045e80000000400 */
[----:B------:R-:W-:Y:S01]  /*17b0*/  STS.U16 [R87+0x40], R94 ;  /* 0x0000405e57007388 */ /* 0x000fe20000000400 */
[----:B--2---:R-:W-:-:S03]  /*17c0*/  LEA R88, R51, R66, 0x3 ;  /* 0x0000004233587211 */ /* 0x004fc600078e18ff */
[----:B------:R-:W-:Y:S04]  /*17d0*/  STS.U16 [R87+0x80], R96 ;  /* 0x0000806057007388 */ /* 0x000fe80000000400 */
[----:B------:R-:W-:Y:S01]  /*17e0*/  STS.U16 [R87+0xc0], R98 ;  /* 0x0000c06257007388 */ /* 0x000fe20000000400 */
[----:B------:R-:W-:-:S03]  /*17f0*/  NOP ;  /* 0x0000000000007918 */ /* 0x000fc60000000000 */
[----:B------:R-:W2:Y:S04]  /*1800*/  LDS.64 R4, [R88] ;  /* 0x0000000058047984 */ /* 0x000ea80000000a00 */
[----:B------:R4:W2:Y:S04]  /*1810*/  LDG.E R105, desc[UR12][R6.64] ;  /* 0x0000000c06697981 */ /* 0x0008a8000c1e1900 */
[----:B---3--:R3:W-:Y:S01]  /*1820*/  STS [R95+0x548], R2 ;  /* 0x000548025f007388 */ /* 0x0087e20000000800 */
[----:B------:R-:W-:Y:S06]  /*1830*/  BAR.SYNC.DEFER_BLOCKING 0x0 ;  /* 0x0000000000007b1d */ /* 0x000fec0000010000 */
[----:B0-----:R0:W5:Y:S01]  /*1840*/  @P0 LDG.E R104, desc[UR12][R38.64+0x4] ;  /* 0x0000040c26680981 */ /* 0x001162000c1e1900 */
[----:B------:R-:W-:-:S13]  /*1850*/  ISETP.NE.AND P3, PT, R14, 0x1f, PT ;  /* 0x0000001f0e00780c */ /* 0x000fda0003f65270 */
[----:B------:R0:W0:Y:S01]  /*1860*/  @P3 LDS R119, [R56+0xd4c] ;  /* 0x000d4c0038773984 */ /* 0x0000220000000800 */
[-C--:B----4-:R-:W-:Y:S01]  /*1870*/  FMUL.FTZ R7, R83, R101.reuse ;  /* 0x0000006553077220 */ /* 0x090fe20000410000 */
[-C--:B------:R-:W-:Y:S01]  /*1880*/  FMUL.FTZ R102, R85, R101.reuse ;  /* 0x0000006555667220 */ /* 0x080fe20000410000 */
[C---:B--2---:R-:W-:Y:S02]  /*1890*/  PRMT R100, R5.reuse, 0x7632, R100 ;  /* 0x0000763205647816 */ /* 0x044fe40000000064 */
[----:B------:R-:W-:Y:S01]  /*18a0*/  SHF.L.U32 R98, R5, 0x10, RZ ;  /* 0x0000001005627819 */ /* 0x000fe200000006ff */
[----:B------:R-:W-:Y:S01]  /*18b0*/  FMUL.FTZ R5, R86, R101 ;  /* 0x0000006556057220 */ /* 0x000fe20000410000 */
[----:B------:R-:W2:Y:S01]  /*18c0*/  MUFU.EX2 R7, R7 ;  /* 0x0000000700077308 */ /* 0x000ea20000000800 */
[----:B------:R-:W-:Y:S01]  /*18d0*/  PRMT R99, R4, 0x7632, R99 ;  /* 0x0000763204637816 */ /* 0x000fe20000000063 */
[----:B---3--:R-:W-:Y:S01]  /*18e0*/  IMAD.U32 R95, R90, 0x10000, RZ ;  /* 0x000100005a5f7824 */ /* 0x008fe200078e00ff */
[----:B------:R-:W-:-:S05]  /*18f0*/  SHF.L.U32 R94, R73, 0x10, RZ ;  /* 0x00000010495e7819 */ /* 0x000fca00000006ff */
[----:B------:R-:W3:Y:S01]  /*1900*/  MUFU.EX2 R102, R102 ;  /* 0x0000006600667308 */ /* 0x000ee20000000800 */
[----:B------:R-:W-:Y:S02]  /*1910*/  IMAD.U32 R93, R4, 0x10000, RZ ;  /* 0x00010000045d7824 */ /* 0x000fe400078e00ff */
[----:B------:R-:W-:Y:S01]  /*1920*/  FMUL.FTZ R6, R84, R95 ;  /* 0x0000005f54067220 */ /* 0x000fe20000410000 */
[----:B------:R-:W-:Y:S02]  /*1930*/  IMAD.U32 R97, R91, 0x10000, RZ ;  /* 0x000100005b617824 */ /* 0x000fe400078e00ff */
[----:B------:R-:W-:Y:S02]  /*1940*/  FMUL.FTZ R4, R83, R94 ;  /* 0x0000005e53047220 */ /* 0x000fe40000410000 */
[----:B------:R-:W4:Y:S01]  /*1950*/  MUFU.EX2 R5, R5 ;  /* 0x0000000500057308 */ /* 0x000f220000000800 */
[----:B------:R-:W-:Y:S01]  /*1960*/  IMAD.U32 R99, R99, 0x10000, RZ ;  /* 0x0001000063637824 */ /* 0x000fe200078e00ff */
[----:B------:R-:W-:Y:S01]  /*1970*/  SHF.L.U32 R96, R118, 0x10, RZ ;  /* 0x0000001076607819 */ /* 0x000fe200000006ff */
[----:B------:R-:W-:Y:S01]  /*1980*/  FMUL.FTZ R101, R86, R97 ;  /* 0x0000006156657220 */ /* 0x000fe20000410000 */
[----:B------:R-:W-:Y:S01]  /*1990*/  FMUL.FTZ R109, R93, R6 ;  /* 0x000000065d6d7220 */ /* 0x000fe20000410000 */
[----:B------:R-:W-:Y:S01]  /*19a0*/  FMUL.FTZ R108, R99, R4 ;  /* 0x00000004636c7220 */ /* 0x000fe20000410000 */
[----:B------:R-:W-:Y:S01]  /*19b0*/  BSSY B0, `(.L_x_10222) ;  /* 0x0000014000007945 */ /* 0x000fe20003800000 */
[----:B------:R-:W-:Y:S01]  /*19c0*/  FMUL.FTZ R103, R85, R96 ;  /* 0x0000006055677220 */ /* 0x000fe20000410000 */
[----:B--2---:R-:W-:Y:S01]  /*19d0*/  FMUL.FTZ R122, R2, R7 ;  /* 0x00000007027a7220 */ /* 0x004fe20000410000 */
[----:B------:R-:W-:Y:S01]  /*19e0*/  SHF.L.U32 R100, R100, 0x10, RZ ;  /* 0x0000001064647819 */ /* 0x000fe200000006ff */
[----:B------:R-:W-:Y:S01]  /*19f0*/  FMUL.FTZ R110, R98, R101 ;  /* 0x00000065626e7220 */ /* 0x000fe20000410000 */
[----:B------:R-:W-:Y:S01]  /*1a00*/  FFMA.FTZ R120, R7, R109, R108 ;  /* 0x0000006d07787223 */ /* 0x000fe2000001006c */
[-C--:B------:R-:W-:Y:S01]  /*1a10*/  FMUL.FTZ R107, R76, R105.reuse ;  /* 0x000000694c6b7220 */ /* 0x080fe20000410000 */
[-C--:B------:R-:W-:Y:S01]  /*1a20*/  FMUL.FTZ R111, R78, R105.reuse ;  /* 0x000000694e6f7220 */ /* 0x080fe20000410000 */
[-C--:B------:R-:W-:Y:S01]  /*1a30*/  FMUL.FTZ R106, R0, R105.reuse ;  /* 0x00000069006a7220 */ /* 0x080fe20000410000 */
[----:B------:R-:W-:-:S02]  /*1a40*/  FMUL.FTZ R112, R74, R105 ;  /* 0x000000694a707220 */ /* 0x000fc40000410000 */
[----:B---3--:R-:W-:Y:S01]  /*1a50*/  FFMA.FTZ R121, R102, R111, R107 ;  /* 0x0000006f66797223 */ /* 0x008fe2000001006b */
[----:B01--4-:R-:W-:Y:S06]  /*1a60*/  @P3 BRA `(.L_x_10223) ;  /* 0x0000000000203947 */ /* 0x013fec0003800000 */
[----:B------:R-:W-:Y:S01]  /*1a70*/  ISETP.NE.AND P0, PT, R54, R81, PT ;  /* 0x000000513600720c */ /* 0x000fe20003f05270 */
[----:B------:R-:W-:-:S12]  /*1a80*/  IMAD.MOV.U32 R119, RZ, RZ, 0x3f800000 ;  /* 0x3f800000ff777424 */ /* 0x000fd800078e00ff */
[----:B------:R-:W-:-:S04]  /*1a90*/  @P0 LEA.HI R38, R54, R54, RZ, 0x1 ;  /* 0x0000003636260211 */ /* 0x000fc800078f08ff */
[----:B------:R-:W-:-:S05]  /*1aa0*/  @P0 LOP3.LUT R39, R38, 0xfffffe, RZ, 0xc0, !PT ;  /* 0x00fffffe26270812 */ /* 0x000fca00078ec0ff */
[----:B------:R-:W-:-:S05]  /*1ab0*/  @P0 IMAD.IADD R38, R54, 0x1, -R39 ;  /* 0x0000000136260824 */ /* 0x000fca00078e0a27 */
[----:B------:R-:W-:-:S04]  /*1ac0*/  @P0 LEA R39, R38, R79, 0x8 ;  /* 0x0000004f26270211 */ /* 0x000fc800078e40ff */
[----:B------:R-:W-:-:S05]  /*1ad0*/  @P0 LEA R39, R39, R66, 0x2 ;  /* 0x0000004227270211 */ /* 0x000fca00078e10ff */
[----:B------:R0:W2:Y:S02]  /*1ae0*/  @P0 LDS R119, [R39+0x548] ;  /* 0x0005480027770984 */ /* 0x0000a40000000800 */
.L_x_10223:
[----:B------:R-:W-:Y:S05]  /*1af0*/  BSYNC B0 ;  /* 0x0000000000007941 */ /* 0x000fea0003800000 */
.L_x_10222:
[----:B--2---:R-:W-:Y:S01]  /*1b00*/  FMUL.FTZ R38, R102, R119 ;  /* 0x0000007766267220 */ /* 0x004fe20000410000 */
[C---:B------:R-:W-:Y:S01]  /*1b10*/  FFMA.FTZ R121, R5.reuse, R121, R112 ;  /* 0x0000007905797223 */ /* 0x040fe20000010070 */
[----:B------:R-:W-:Y:S01]  /*1b20*/  FMUL.FTZ R105, R100, R103 ;  /* 0x0000006764697220 */ /* 0x000fe20000410000 */
[C---:B------:R-:W-:Y:S01]  /*1b30*/  FFMA.FTZ R120, R5.reuse, R120, R110 ;  /* 0x0000007805787223 */ /* 0x040fe2000001006e */
[C---:B------:R-:W-:Y:S01]  /*1b40*/  FMUL.FTZ R38, R5.reuse, R38 ;  /* 0x0000002605267220 */ /* 0x040fe20000410000 */
[----:B0-----:R-:W-:Y:S01]  /*1b50*/  FMUL.FTZ R39, R5, R122 ;  /* 0x0000007a05277220 */ /* 0x001fe20000410000 */
[C---:B------:R-:W-:Y:S01]  /*1b60*/  FFMA.FTZ R124, R7.reuse, R121, R106 ;  /* 0x00000079077c7223 */ /* 0x040fe2000001006a */
[C---:B------:R-:W-:Y:S01]  /*1b70*/  FFMA.FTZ R120, R102.reuse, R120, R105 ;  /* 0x0000007866787223 */ /* 0x040fe20000010069 */
[----:B------:R-:W-:Y:S01]  /*1b80*/  FMUL.FTZ R125, R7, R38 ;  /* 0x00000026077d7220 */ /* 0x000fe20000410000 */
[----:B------:R-:W-:Y:S01]  /*1b90*/  FMUL.FTZ R121, R102, R39 ;  /* 0x0000002766797220 */ /* 0x000fe20000410000 */
[----:B------:R-:W-:Y:S01]  /*1ba0*/  ISETP.NE.AND P4, PT, R113, 0x1f, PT ;  /* 0x0000001f7100780c */ /* 0x000fe20003f85270 */
[----:B------:R-:W0:Y:S01]  /*1bb0*/  SHFL.DOWN PT, R123, R124, 0x1, 0x1f ;  /* 0x08201f007c7b7f89 */ /* 0x000e2200000e0000 */
[----:B------:R-:W-:Y:S01]  /*1bc0*/  ISETP.GE.AND P0, PT, R51, 0x1, PT ;  /* 0x000000013300780c */ /* 0x000fe20003f06270 */
[----:B------:R-:W-:Y:S01]  /*1bd0*/  IMAD R129, R79, 0x8, R66 ;  /* 0x000000084f817824 */ /* 0x000fe200078e0242 */
[----:B------:R-:W-:Y:S01]  /*1be0*/  ISETP.GE.U32.AND P5, PT, R113, 0x18, PT ;  /* 0x000000187100780c */ /* 0x000fe20003fa6070 */
[----:B------:R-:W2:Y:S01]  /*1bf0*/  SHFL.DOWN PT, R122, R125, 0x1, 0x1f ;  /* 0x08201f007d7a7f89 */ /* 0x000ea200000e0000 */
[----:B------:R-:W-:Y:S03]  /*1c00*/  BSSY B0, `(.L_x_10224) ;  /* 0x0000068000007945 */ /* 0x000fe60003800000 */
[----:B------:R-:W3:Y:S04]  /*1c10*/  SHFL.UP PT, R39, R120, 0x1, RZ ;  /* 0x0420000078277989 */ /* 0x000ee800000e00ff */
[----:B------:R-:W4:Y:S01]  /*1c20*/  SHFL.UP PT, R38, R121, 0x1, RZ ;  /* 0x0420000079267989 */ /* 0x000f2200000e00ff */
[C---:B0-----:R-:W-:Y:S01]  /*1c30*/  @P4 FFMA.FTZ R124, R125.reuse, R123, R124 ;  /* 0x0000007b7d7c4223 */ /* 0x041fe2000001007c */
[----:B--2---:R-:W-:-:S04]  /*1c40*/  @P4 FMUL.FTZ R125, R125, R122 ;  /* 0x0000007a7d7d4220 */ /* 0x004fc80000410000 */
[----:B------:R-:W0:Y:S01]  /*1c50*/  SHFL.DOWN PT, R123, R124, 0x2, 0x1f ;  /* 0x08401f007c7b7f89 */ /* 0x000e2200000e0000 */
[----:B------:R-:W-:Y:S01]  /*1c60*/  ISETP.GE.U32.AND P4, PT, R113, 0x1e, PT ;  /* 0x0000001e7100780c */ /* 0x000fe20003f86070 */
[C---:B---3--:R-:W-:Y:S02]  /*1c70*/  @P0 FFMA.FTZ R120, R121.reuse, R39, R120 ;  /* 0x0000002779780223 */ /* 0x048fe40000010078 */
[----:B------:R-:W2:Y:S01]  /*1c80*/  SHFL.DOWN PT, R122, R125, 0x2, 0x1f ;  /* 0x08401f007d7a7f89 */ /* 0x000ea200000e0000 */
[----:B----4-:R-:W-:-:S03]  /*1c90*/  @P0 FMUL.FTZ R121, R121, R38 ;  /* 0x0000002679790220 */ /* 0x010fc60000410000 */
[----:B------:R-:W3:Y:S01]  /*1ca0*/  SHFL.UP PT, R39, R120, 0x2, RZ ;  /* 0x0440000078277989 */ /* 0x000ee200000e00ff */
[----:B------:R-:W-:-:S03]  /*1cb0*/  ISETP.GE.AND P0, PT, R51, 0x2, PT ;  /* 0x000000023300780c */ /* 0x000fc60003f06270 */
[----:B------:R-:W4:Y:S02]  /*1cc0*/  SHFL.UP PT, R38, R121, 0x2, RZ ;  /* 0x0440000079267989 */ /* 0x000f2400000e00ff */
[C---:B0-----:R-:W-:Y:S01]  /*1cd0*/  @!P4 FFMA.FTZ R124, R125.reuse, R123, R124 ;  /* 0x0000007b7d7cc223 */ /* 0x041fe2000001007c */
[----:B--2---:R-:W-:-:S04]  /*1ce0*/  @!P4 FMUL.FTZ R125, R125, R122 ;  /* 0x0000007a7d7dc220 */ /* 0x004fc80000410000 */
[----:B------:R-:W0:Y:S01]  /*1cf0*/  SHFL.DOWN PT, R123, R124, 0x4, 0x1f ;  /* 0x08801f007c7b7f89 */ /* 0x000e2200000e0000 */
[----:B------:R-:W-:Y:S02]  /*1d00*/  ISETP.GE.U32.AND P4, PT, R113, 0x1c, PT ;  /* 0x0000001c7100780c */ /* 0x000fe40003f86070 */
[C---:B---3--:R-:W-:Y:S01]  /*1d10*/  @P0 FFMA.FTZ R120, R121.reuse, R39, R120 ;  /* 0x0000002779780223 */ /* 0x048fe20000010078 */
        /* <DEDUP_REMOVED lines=8> */
[----:B------:R-:W-:Y:S02]  /*1da0*/  ISETP.GE.AND P4, PT, R51, 0x8, PT ;  /* 0x000000083300780c */ /* 0x000fe40003f86270 */
[C---:B---3--:R-:W-:Y:S01]  /*1db0*/  @P0 FFMA.FTZ R120, R121.reuse, R39, R120 ;  /* 0x0000002779780223 */ /* 0x048fe20000010078 */
[----:B------:R-:W2:Y:S01]  /*1dc0*/  SHFL.DOWN PT, R126, R125, 0x8, 0x1f ;  /* 0x09001f007d7e7f89 */ /* 0x000ea200000e0000 */
[----:B------:R-:W-:Y:S01]  /*1dd0*/  MOV R39, RZ ;  /* 0x000000ff00277202 */ /* 0x000fe20000000f00 */
[----:B----4-:R-:W-:Y:S01]  /*1de0*/  @P0 FMUL.FTZ R121, R121, R38 ;  /* 0x0000002679790220 */ /* 0x010fe20000410000 */
[----:B------:R-:W-:Y:S01]  /*1df0*/  ISETP.GE.AND P0, PT, R54, UR24, PT ;  /* 0x0000001836007c0c */ /* 0x000fe2000bf06270 */
[----:B------:R-:W3:Y:S01]  /*1e00*/  SHFL.UP PT, R123, R120, 0x8, RZ ;  /* 0x05000000787b7989 */ /* 0x000ee200000e00ff */
[----:B------:R-:W-:Y:S02]  /*1e10*/  IMAD.MOV.U32 R38, RZ, RZ, 0x3f800000 ;  /* 0x3f800000ff267424 */ /* 0x000fe400078e00ff */
[----:B------:R-:W-:Y:S01]  /*1e20*/  ISETP.NE.OR P0, PT, R113, RZ, P0 ;  /* 0x000000ff7100720c */ /* 0x000fe20000705670 */
[----:B------:R-:W4:Y:S01]  /*1e30*/  SHFL.UP PT, R122, R121, 0x8, RZ ;  /* 0x05000000797a7989 */ /* 0x000f2200000e00ff */
[----:B0-----:R-:W-:-:S11]  /*1e40*/  @!P5 FFMA.FTZ R124, R125, R127, R124 ;  /* 0x0000007f7d7cd223 */ /* 0x001fd6000001007c */
[----:B------:R-:W-:Y:S01]  /*1e50*/  @!P0 LDS.64 R38, [R129+0xdc8] ;  /* 0x000dc80081268984 */ /* 0x000fe20000000a00 */
[----:B------:R-:W-:Y:S01]  /*1e60*/  ISETP.GE.AND P0, PT, R51, 0x10, PT ;  /* 0x000000103300780c */ /* 0x000fe20003f06270 */
[----:B--2---:R-:W-:Y:S02]  /*1e70*/  @!P5 FMUL.FTZ R125, R125, R126 ;  /* 0x0000007e7d7dd220 */ /* 0x004fe40000410000 */
[----:B------:R-:W0:Y:S01]  /*1e80*/  SHFL.DOWN PT, R127, R124, 0x10, 0x1f ;  /* 0x0a001f007c7f7f89 */ /* 0x000e2200000e0000 */
[----:B---3--:R-:W-:-:S03]  /*1e90*/  @P4 FFMA.FTZ R120, R121, R123, R120 ;  /* 0x0000007b79784223 */ /* 0x008fc60000010078 */
[----:B------:R-:W2:Y:S01]  /*1ea0*/  SHFL.DOWN PT, R126, R125, 0x10, 0x1f ;  /* 0x0a001f007d7e7f89 */ /* 0x000ea200000e0000 */
[----:B----4-:R-:W-:-:S03]  /*1eb0*/  @P4 FMUL.FTZ R121, R121, R122 ;  /* 0x0000007a79794220 */ /* 0x010fc60000410000 */
[----:B------:R-:W3:Y:S01]  /*1ec0*/  SHFL.UP PT, R123, R120, 0x10, RZ ;  /* 0x06000000787b7989 */ /* 0x000ee200000e00ff */
[----:B------:R-:W-:-:S03]  /*1ed0*/  ISETP.GE.U32.AND P4, PT, R113, 0x10, PT ;  /* 0x000000107100780c */ /* 0x000fc60003f86070 */
[----:B------:R-:W4:Y:S10]  /*1ee0*/  SHFL.UP PT, R122, R121, 0x10, RZ ;  /* 0x06000000797a7989 */ /* 0x000f3400000e00ff */
[C---:B0-----:R-:W-:Y:S01]  /*1ef0*/  @!P4 FFMA.FTZ R124, R125.reuse, R127, R124 ;  /* 0x0000007f7d7cc223 */ /* 0x041fe2000001007c */
[----:B--2---:R-:W-:-:S04]  /*1f00*/  @!P4 FMUL.FTZ R125, R125, R126 ;  /* 0x0000007e7d7dc220 */ /* 0x004fc80000410000 */
[----:B------:R-:W-:Y:S01]  /*1f10*/  SHFL.DOWN PT, R130, R124, 0x1, 0x1f ;  /* 0x08201f007c827f89 */ /* 0x000fe200000e0000 */
[----:B---3--:R-:W-:-:S03]  /*1f20*/  @P0 FFMA.FTZ R120, R121, R123, R120 ;  /* 0x0000007b79780223 */ /* 0x008fc60000010078 */
[----:B------:R-:W-:Y:S01]  /*1f30*/  SHFL.DOWN PT, R127, R125, 0x1, 0x1f ;  /* 0x08201f007d7f7f89 */ /* 0x000fe200000e0000 */
[----:B----4-:R-:W-:-:S03]  /*1f40*/  @P0 FMUL.FTZ R121, R121, R122 ;  /* 0x0000007a79790220 */ /* 0x010fc60000410000 */
[----:B------:R-:W0:Y:S01]  /*1f50*/  SHFL.IDX PT, R128, R39, RZ, 0x1f ;  /* 0x00001fff27807589 */ /* 0x000e2200000e0000 */
[----:B------:R-:W-:-:S03]  /*1f60*/  ISETP.NE.AND P0, PT, R14, RZ, PT ;  /* 0x000000ff0e00720c */ /* 0x000fc60003f05270 */
[----:B-----5:R2:W-:Y:S04]  /*1f70*/  SHFL.IDX PT, R122, R104, RZ, 0x1f ;  /* 0x00001fff687a7589 */ /* 0x0205e800000e0000 */
[----:B------:R-:W-:Y:S04]  /*1f80*/  SHFL.UP PT, R120, R120, 0x1, RZ ;  /* 0x0420000078787989 */ /* 0x000fe800000e00ff */
[----:B------:R-:W3:Y:S04]  /*1f90*/  SHFL.UP PT, R121, R121, 0x1, RZ ;  /* 0x0420000079797989 */ /* 0x000ee800000e00ff */
[----:B------:R4:W-:Y:S04]  /*1fa0*/  SHFL.IDX PT, R126, R124, RZ, 0x1f ;  /* 0x00001fff7c7e7589 */ /* 0x0009e800000e0000 */
[----:B------:R1:W1:Y:S01]  /*1fb0*/  SHFL.IDX PT, R123, R125, RZ, 0x1f ;  /* 0x00001fff7d7b7589 */ /* 0x00026200000e0000 */
[----:B0-----:R-:W-:Y:S01]  /*1fc0*/  @P3 FFMA.FTZ R128, R127, R128, R130 ;  /* 0x000000807f803223 */ /* 0x001fe20000010082 */
[----:B------:R-:W-:-:S03]  /*1fd0*/  IADD3 R127, -R63, UR7, -R14 ;  /* 0x000000073f7f7c10 */ /* 0x000fc6000fffe90e */
[----:B--2---:R-:W-:Y:S01]  /*1fe0*/  FFMA.FTZ R104, R128, R119, R111 ;  /* 0x0000007780687223 */ /* 0x004fe2000001006f */
[C---:B------:R-:W-:Y:S02]  /*1ff0*/  ISETP.GE.AND P5, PT, R127.reuse, 0x1, PT ;  /* 0x000000017f00780c */ /* 0x040fe40003fa6270 */
[C---:B------:R-:W-:Y:S01]  /*2000*/  ISETP.GE.AND P3, PT, R127.reuse, 0x41, PT ;  /* 0x000000417f00780c */ /* 0x040fe20003f66270 */
[----:B------:R-:W-:Y:S01]  /*2010*/  FFMA.FTZ R107, R102, R104, R107 ;  /* 0x00000068666b7223 */ /* 0x000fe2000001006b */
[----:B------:R-:W-:Y:S01]  /*2020*/  ISETP.GE.AND P4, PT, R127, 0x61, PT ;  /* 0x000000617f00780c */ /* 0x000fe20003f86270 */
[----:B---3--:R-:W-:Y:S02]  /*2030*/  @P2 FFMA.FTZ R122, R121, R122, R120 ;  /* 0x0000007a797a2223 */ /* 0x008fe40000010078 */
[----:B------:R-:W-:Y:S01]  /*2040*/  FMUL.FTZ R120, R86, R107 ;  /* 0x0000006b56787220 */ /* 0x000fe20000410000 */
[----:B------:R-:W-:Y:S01]  /*2050*/  ISETP.GE.AND P2, PT, R127, 0x21, PT ;  /* 0x000000217f00780c */ /* 0x000fe20003f46270 */
[----:B------:R-:W-:-:S04]  /*2060*/  FFMA.FTZ R122, R2, R122, R109 ;  /* 0x0000007a027a7223 */ /* 0x000fc8000001006d */
[----:B----4-:R-:W-:Y:S01]  /*2070*/  FFMA.FTZ R124, R7, R122, R108 ;  /* 0x0000007a077c7223 */ /* 0x010fe2000001006c */
[----:B------:R-:W-:Y:S01]  /*2080*/  FFMA.FTZ R108, R5, R107, R112 ;  /* 0x0000006b056c7223 */ /* 0x000fe20000010070 */
[----:B------:R-:W-:Y:S01]  /*2090*/  FFMA.FTZ R2, R93, -R6, R122 ;  /* 0x800000065d027223 */ /* 0x000fe2000001007a */
[----:B------:R-:W-:Y:S01]  /*20a0*/  FFMA.FTZ R119, R0, R122, RZ ;  /* 0x0000007a00777223 */ /* 0x000fe200000100ff */
[----:B------:R-:W-:Y:S01]  /*20b0*/  FMUL.FTZ R122, R85, R104 ;  /* 0x00000068557a7220 */ /* 0x000fe20000410000 */
[-C--:B------:R-:W-:Y:S01]  /*20c0*/  FFMA.FTZ R106, R7, R108.reuse, R106 ;  /* 0x0000006c076a7223 */ /* 0x080fe2000001006a */
[----:B------:R-:W-:Y:S01]  /*20d0*/  FMUL.FTZ R121, R83, R108 ;  /* 0x0000006c53797220 */ /* 0x000fe20000410000 */
[----:B-1----:R-:W-:Y:S01]  /*20e0*/  FFMA.FTZ R125, R5, R124, R110 ;  /* 0x0000007c057d7223 */ /* 0x002fe2000001006e */
[C---:B------:R-:W-:Y:S01]  /*20f0*/  FFMA.FTZ R39, R123.reuse, R39, R126 ;  /* 0x000000277b277223 */ /* 0x040fe2000001007e */
[----:B------:R-:W-:Y:S01]  /*2100*/  FMUL.FTZ R111, R84, R106 ;  /* 0x0000006a546f7220 */ /* 0x000fe20000410000 */
[----:B------:R-:W-:Y:S01]  /*2110*/  FMUL.FTZ R38, R123, R38 ;  /* 0x000000267b267220 */ /* 0x000fe20000410000 */
[----:B------:R-:W-:Y:S01]  /*2120*/  FFMA.FTZ R109, R99, -R4, R124 ;  /* 0x80000004636d7223 */ /* 0x000fe2000001007c */
[----:B------:R-:W-:Y:S01]  /*2130*/  LEA R110, R14, R66, 0x4 ;  /* 0x000000420e6e7211 */ /* 0x000fe200078e20ff */
[----:B------:R-:W-:Y:S01]  /*2140*/  FMUL.FTZ R7, R96, R122 ;  /* 0x0000007a60077220 */ /* 0x000fe20000410000 */
[----:B------:R-:W-:Y:S01]  /*2150*/  FMUL.FTZ R6, R97, R120 ;  /* 0x0000007861067220 */ /* 0x000fe20000410000 */
[----:B------:R-:W-:Y:S01]  /*2160*/  FMUL.FTZ R5, R94, R121 ;  /* 0x000000795e057220 */ /* 0x000fe20000410000 */
[-C--:B------:R-:W-:Y:S01]  /*2170*/  FMUL.FTZ R4, R95, R111.reuse ;  /* 0x0000006f5f047220 */ /* 0x080fe20000410000 */
[----:B------:R0:W-:Y:S01]  /*2180*/  @!P0 STS.64 [R129+0xdc8], R38 ;  /* 0x000dc82681008388 */ /* 0x0001e20000000a00 */
[----:B------:R-:W-:Y:S01]  /*2190*/  FFMA.FTZ R112, R2, R111, RZ ;  /* 0x0000006f02707223 */ /* 0x000fe200000100ff */
[----:B------:R-:W-:Y:S01]  /*21a0*/  FFMA.FTZ R119, R74, R124, R119 ;  /* 0x0000007c4a777223 */ /* 0x000fe20000010077 */
[----:B------:R-:W-:Y:S01]  /*21b0*/  FFMA.FTZ R105, R102, R125, R105 ;  /* 0x0000007d66697223 */ /* 0x000fe20000010069 */
        /* <DEDUP_REMOVED lines=12> */
.L_x_10225:
[----:B------:R-:W-:Y:S05]  /*2280*/  BSYNC B0 ;  /* 0x0000000000007941 */ /* 0x000fea0003800000 */
.L_x_10224:
[----:B01----:R0:W1:Y:S01]  /*2290*/  LDS R7, [R56+0x190] ;  /* 0x0001900038077984 */ /* 0x0030620000000800 */
[----:B------:R-:W-:Y:S01]  /*22a0*/  USHF.L.U64.HI UR9, UR5, 0x2, UR6 ;  /* 0x0000000205097899 */ /* 0x000fe20008010206 */
[----:B------:R-:W-:Y:S01]  /*22b0*/  FFMA.FTZ R101, R98, -R101, R125 ;  /* 0x8000006562657223 */ /* 0x000fe2000001007d */
[----:B------:R-:W-:Y:S01]  /*22c0*/  FFMA.FTZ R103, R100, -R103, R105 ;  /* 0x8000006764677223 */ /* 0x000fe20000010069 */
[----:B------:R-:W-:Y:S01]  /*22d0*/  USHF.L.U32 UR23, UR5, 0x2, URZ ;  /* 0x0000000205177899 */ /* 0x000fe2000800063f */
[----:B------:R-:W-:Y:S01]  /*22e0*/  FFMA.FTZ R119, R76, R125, R119 ;  /* 0x0000007d4c777223 */ /* 0x000fe20000010077 */
[----:B------:R-:W-:Y:S01]  /*22f0*/  FFMA.FTZ R112, R101, R120, R112 ;  /* 0x0000007865707223 */ /* 0x000fe20000010070 */
[----:B------:R-:W-:Y:S01]  /*2300*/  FMUL.FTZ R39, R103, R122 ;  /* 0x0000007a67277220 */ /* 0x000fe20000410000 */
[----:B------:R-:W-:Y:S01]  /*2310*/  IMAD R4, R26, UR9, RZ ;  /* 0x000000091a047c24 */ /* 0x000fe2000f8e02ff */
[----:B------:R-:W-:Y:S01]  /*2320*/  BSSY B0, `(.L_x_10226) ;  /* 0x0000008000007945 */ /* 0x000fe20003800000 */
[----:B------:R-:W-:Y:S01]  /*2330*/  FFMA.FTZ R38, R78, R105, R119 ;  /* 0x000000694e267223 */ /* 0x000fe20000010077 */
[----:B------:R-:W-:Y:S01]  /*2340*/  FADD.FTZ R39, R112, R39 ;  /* 0x0000002770277221 */ /* 0x000fe20000010000 */
[----:B------:R-:W-:Y:S01]  /*2350*/  IMAD R105, R27, UR23, R4 ;  /* 0x000000171b697c24 */ /* 0x000fe2000f8e0204 */
[----:B0-----:R-:W-:Y:S06]  /*2360*/  @!P2 BRA `(.L_x_10227) ;  /* 0x00000000000ca947 */ /* 0x001fec0003800000 */
[----:B------:R-:W-:-:S05]  /*2370*/  IMAD.WIDE.U32 R4, R26, UR23, R32 ;  /* 0x000000171a047c25 */ /* 0x000fca000f8e0020 */
[----:B------:R-:W-:-:S05]  /*2380*/  IADD3 R5, R5, R105, RZ ;  /* 0x0000006905057210 */ /* 0x000fca0007ffe0ff */
[----:B-1----:R0:W-:Y:S02]  /*2390*/  REDG.E.ADD.F32.FTZ.RN.STRONG.GPU desc[UR12][R4.64], R7 ;  /* 0x00000007040079a6 */ /* 0x0021e4000c10f38c */
.L_x_10227:
[----:B------:R-:W-:Y:S05]  /*23a0*/  BSYNC B0 ;  /* 0x0000000000007941 */ /* 0x000fea0003800000 */
.L_x_10226:
[----:B01----:R0:W1:Y:S01]  /*23b0*/  LDS R7, [R56+0x210] ;  /* 0x0002100038077984 */ /* 0x0030620000000800 */
[----:B------:R-:W-:Y:S04]  /*23c0*/  BSSY B0, `(.L_x_10228) ;  /* 0x0000005000007945 */ /* 0x000fe80003800000 */
[----:B------:R-:W-:Y:S05]  /*23d0*/  @!P3 BRA `(.L_x_10229) ;  /* 0x00000000000cb947 */ /* 0x000fea0003800000 */
[----:B------:R-:W-:-:S04]  /*23e0*/  IMAD.WIDE.U32 R4, R26, UR23, R34 ;  /* 0x000000171a047c25 */ /* 0x000fc8000f8e0022 */
[----:B------:R-:W-:-:S05]  /*23f0*/  IMAD.IADD R5, R105, 0x1, R5 ;  /* 0x0000000169057824 */ /* 0x000fca00078e0205 */
[----:B-1----:R2:W-:Y:S02]  /*2400*/  REDG.E.ADD.F32.FTZ.RN.STRONG.GPU desc[UR12][R4.64], R7 ;  /* 0x00000007040079a6 */ /* 0x0025e4000c10f38c */
.L_x_10229:
[----:B------:R-:W-:Y:S05]  /*2410*/  BSYNC B0 ;  /* 0x0000000000007941 */ /* 0x000fea0003800000 */
.L_x_10228:
[----:B-12---:R1:W2:Y:S01]  /*2420*/  LDS R7, [R56+0x290] ;  /* 0x0002900038077984 */ /* 0x0062a20000000800 */
[----:B------:R-:W-:Y:S01]  /*2430*/  BSSY B0, `(.L_x_10230) ;  /* 0x0000005000007945 */ /* 0x000fe20003800000 */
[----:B------:R-:W-:-:S03]  /*2440*/  IMAD.WIDE.U32 R4, R26, UR23, R36 ;  /* 0x000000171a047c25 */ /* 0x000fc6000f8e0024 */
[----:B------:R-:W-:Y:S05]  /*2450*/  @!P4 BRA `(.L_x_10231) ;  /* 0x000000000008c947 */ /* 0x000fea0003800000 */
[----:B------:R-:W-:-:S05]  /*2460*/  IADD3 R5, R105, R5, RZ ;  /* 0x0000000569057210 */ /* 0x000fca0007ffe0ff */
[----:B--2---:R3:W-:Y:S02]  /*2470*/  REDG.E.ADD.F32.FTZ.RN.STRONG.GPU desc[UR12][R4.64], R7 ;  /* 0x00000007040079a6 */ /* 0x0047e4000c10f38c */
.L_x_10231:
[----:B------:R-:W-:Y:S05]  /*2480*/  BSYNC B0 ;  /* 0x0000000000007941 */ /* 0x000fea0003800000 */
.L_x_10230:
[----:B---3--:R-:W3:Y:S01]  /*2490*/  SHFL.DOWN PT, R4, R39, 0x1, 0x1f ;  /* 0x08201f0027047f89 */ /* 0x008ee200000e0000 */
[C---:B------:R-:W-:Y:S01]  /*24a0*/  ISETP.GT.AND P2, PT, R51.reuse, 0x1e, PT ;  /* 0x0000001e3300780c */ /* 0x040fe20003f44270 */
[----:B------:R-:W-:Y:S01]  /*24b0*/  FMUL.FTZ R98, R98, R107 ;  /* 0x0000006b62627220 */ /* 0x000fe20000410000 */
[----:B------:R-:W-:Y:S01]  /*24c0*/  ISETP.NE.AND P3, PT, R51, RZ, PT ;  /* 0x000000ff3300720c */ /* 0x000fe20003f65270 */
[----:B------:R-:W4:Y:S01]  /*24d0*/  SHFL.DOWN PT, R5, R38, 0x1, 0x1f ;  /* 0x08201f0026057f89 */ /* 0x000f2200000e0000 */
[-C--:B------:R-:W-:Y:S01]  /*24e0*/  FMUL.FTZ R99, R99, R108.reuse ;  /* 0x0000006c63637220 */ /* 0x080fe20000410000 */
[----:B------:R-:W-:Y:S01]  /*24f0*/  FMUL.FTZ R108, R89, R108 ;  /* 0x0000006c596c7220 */ /* 0x000fe20000410000 */
[----:B------:R-:W-:Y:S01]  /*2500*/  FFMA.FTZ R77, R86, R98, R77 ;  /* 0x00000062564d7223 */ /* 0x000fe2000001004d */
[----:B------:R-:W-:Y:S01]  /*2510*/  BSSY B0, `(.L_x_10232) ;  /* 0x000003b000007945 */ /* 0x000fe20003800000 */
[----:B------:R-:W-:Y:S01]  /*2520*/  FFMA.FTZ R80, R83, R99, R80 ;  /* 0x0000006353507223 */ /* 0x000fe20000010050 */
[----:B------:R-:W-:-:S04]  /*2530*/  FMUL.FTZ R109, R109, R108 ;  /* 0x0000006c6d6d7220 */ /* 0x000fc80000410000 */
[----:B------:R-:W-:Y:S02]  /*2540*/  FFMA.FTZ R109, R94, R99, R109 ;  /* 0x000000635e6d7223 */ /* 0x000fe4000001006d */
[----:B------:R-:W5:Y:S01]  /*2550*/  @!P3 S2R R92, SR_CgaCtaId ;  /* 0x00000000005cb919 */ /* 0x000f620000008800 */
[----:B--2---:R-:W-:Y:S01]  /*2560*/  @!P3 MOV R7, 0x400 ;  /* 0x000004000007b802 */ /* 0x004fe20000000f00 */
[----:B------:R-:W-:Y:S01]  /*2570*/  FADD.FTZ R70, R109, R70 ;  /* 0x000000466d467221 */ /* 0x000fe20000010000 */
[----:B---3--:R-:W-:Y:S01]  /*2580*/  @!P2 FADD.FTZ R39, R39, R4 ;  /* 0x000000042727a221 */ /* 0x008fe20000010000 */
[----:B----4-:R-:W-:-:S04]  /*2590*/  @!P2 FADD.FTZ R38, R38, R5 ;  /* 0x000000052626a221 */ /* 0x010fc80000010000 */
[----:B------:R-:W2:Y:S01]  /*25a0*/  SHFL.DOWN PT, R4, R39, 0x2, 0x1f ;  /* 0x08401f0027047f89 */ /* 0x000ea200000e0000 */
[----:B------:R-:W-:-:S03]  /*25b0*/  ISETP.GT.AND P2, PT, R51, 0x1d, PT ;  /* 0x0000001d3300780c */ /* 0x000fc60003f44270 */
[----:B------:R-:W3:Y:S01]  /*25c0*/  SHFL.DOWN PT, R5, R38, 0x2, 0x1f ;  /* 0x08401f0026057f89 */ /* 0x000ee200000e0000 */
[----:B-----5:R-:W-:Y:S01]  /*25d0*/  @!P3 LEA R66, R92, R7, 0x18 ;  /* 0x000000075c42b211 */ /* 0x020fe200078ec0ff */
[-C--:B------:R-:W-:Y:S01]  /*25e0*/  FMUL.FTZ R7, R100, R104.reuse ;  /* 0x0000006864077220 */ /* 0x080fe20000410000 */
[----:B------:R-:W-:-:S07]  /*25f0*/  FMUL.FTZ R104, R89, R104 ;  /* 0x0000006859687220 */ /* 0x000fce0000410000 */
[----:B--2---:R-:W-:Y:S01]  /*2600*/  @!P2 FADD.FTZ R39, R39, R4 ;  /* 0x000000042727a221 */ /* 0x004fe20000010000 */
[----:B------:R-:W-:Y:S01]  /*2610*/  FMUL.FTZ R103, R103, R104 ;  /* 0x0000006867677220 */ /* 0x000fe20000410000 */
[-C--:B------:R-:W-:Y:S01]  /*2620*/  FFMA.FTZ R82, R85, R7.reuse, R82 ;  /* 0x0000000755527223 */ /* 0x080fe20000010052 */
[----:B---3--:R-:W-:Y:S02]  /*2630*/  @!P2 FADD.FTZ R38, R38, R5 ;  /* 0x000000052626a221 */ /* 0x008fe40000010000 */
        /* <DEDUP_REMOVED lines=14> */
[----:B------:R-:W2:Y:S01]  /*2720*/  SHFL.DOWN PT, R6, R39, 0x10, 0x1f ;  /* 0x0a001f0027067f89 */ /* 0x000ea200000e0000 */
[----:B------:R-:W-:Y:S01]  /*2730*/  ISETP.GT.AND P2, PT, R51, 0xf, PT ;  /* 0x0000000f3300780c */ /* 0x000fe20003f44270 */
[----:B------:R-:W-:Y:S02]  /*2740*/  FMUL.FTZ R2, R2, R89 ;  /* 0x0000005902027220 */ /* 0x000fe40000410000 */
[----:B------:R-:W3:Y:S10]  /*2750*/  SHFL.DOWN PT, R5, R38, 0x10, 0x1f ;  /* 0x0a001f0026057f89 */ /* 0x000ef400000e0000 */
[----:B--2---:R-:W-:Y:S01]  /*2760*/  @!P2 FADD.FTZ R39, R39, R6 ;  /* 0x000000062727a221 */ /* 0x004fe20000010000 */
[----:B------:R-:W-:Y:S01]  /*2770*/  FMUL.FTZ R6, R101, R4 ;  /* 0x0000000465067220 */ /* 0x000fe20000410000 */
[----:B---3--:R-:W-:-:S03]  /*2780*/  @!P2 FADD.FTZ R38, R38, R5 ;  /* 0x000000052626a221 */ /* 0x008fc60000010000 */
[----:B------:R-:W-:Y:S01]  /*2790*/  MOV R4, R39 ;  /* 0x0000002700047202 */ /* 0x000fe20000000f00 */
[----:B------:R-:W-:Y:S01]  /*27a0*/  FFMA.FTZ R98, R97, R98, R6 ;  /* 0x0000006261627223 */ /* 0x000fe20000010006 */
[----:B------:R-:W-:Y:S01]  /*27b0*/  FMUL.FTZ R6, R93, R106 ;  /* 0x0000006a5d067220 */ /* 0x000fe20000410000 */
[----:B------:R-:W-:Y:S02]  /*27c0*/  IMAD.MOV.U32 R5, RZ, RZ, R38 ;  /* 0x000000ffff057224 */ /* 0x000fe400078e0026 */
[----:B------:R-:W-:Y:S01]  /*27d0*/  FADD.FTZ R69, R98, R69 ;  /* 0x0000004562457221 */ /* 0x000fe20000010000 */
[-C--:B------:R-:W-:Y:S01]  /*27e0*/  FFMA.FTZ R2, R95, R6.reuse, R2 ;  /* 0x000000065f027223 */ /* 0x080fe20000010002 */
[----:B------:R-:W-:Y:S01]  /*27f0*/  FFMA.FTZ R75, R84, R6, R75 ;  /* 0x00000006544b7223 */ /* 0x000fe2000001004b */
[----:B------:R2:W-:Y:S02]  /*2800*/  @!P3 STS.64 [R66+0x318], R4 ;  /* 0x000318044200b388 */ /* 0x0005e40000000a00 */
        /* <DEDUP_REMOVED lines=11> */
.L_x_10233:
[----:B------:R-:W-:Y:S05]  /*28c0*/  BSYNC B0 ;  /* 0x0000000000007941 */ /* 0x000fea0003800000 */
.L_x_10232:
[----:B------:R-:W-:Y:S01]  /*28d0*/  IADD3 R79, R79, 0x1, RZ ;  /* 0x000000014f4f7810 */ /* 0x000fe20007ffe0ff */
[----:B------:R-:W-:-:S03]  /*28e0*/  UIADD3 UR5, UP0, UR5, 0x1, URZ ;  /* 0x0000000105057890 */ /* 0x000fc6000ff1e03f */
[----:B------:R-:W-:Y:S01]  /*28f0*/  ISETP.GE.AND P0, PT, R79, UR25, PT ;  /* 0x000000194f007c0c */ /* 0x000fe2000bf06270 */
[----:B------:R-:W-:-:S12]  /*2900*/  UIADD3.X UR6, URZ, UR6, URZ, UP0, !UPT ;  /* 0x000000063f067290 */ /* 0x000fd800087fe43f */
[----:B------:R-:W-:Y:S05]  /*2910*/  @!P0 BRA `(.L_x_10234) ;  /* 0xffffffe800c88947 */ /* 0x000fea000383ffff */
.L_x_10221:
[----:B------:R-:W4:Y:S08]  /*2920*/  S2UR UR6, SR_CgaCtaId ;  /* 0x00000000000679c3 */ /* 0x000f300000008800 */
[----:B------:R-:W-:Y:S01]  /*2930*/  BAR.SYNC.DEFER_BLOCKING 0x0 ;  /* 0x0000000000007b1d */ /* 0x000fe20000010000 */
[----:B------:R-:W-:Y:S02]  /*2940*/  ISETP.NE.AND P0, PT, R14, RZ, PT ;  /* 0x000000ff0e00720c */ /* 0x000fe40003f05270 */
[----:B------:R-:W-:-:S02]  /*2950*/  F2FP.BF16.F32.PACK_AB R76, R80, R75 ;  /* 0x0000004b504c723e */ /* 0x000fc400000010ff */
[----:B------:R-:W-:Y:S01]  /*2960*/  F2FP.BF16.F32.PACK_AB R77, R82, R77 ;  /* 0x0000004d524d723e */ /* 0x000fe200000010ff */
[----:B------:R-:W-:Y:S01]  /*2970*/  UMOV UR5, 0x400 ;  /* 0x0000040000057882 */ /* 0x000fe20000000000 */
[C---:B------:R-:W-:Y:S01]  /*2980*/  IADD3 R73, -R63.reuse, UR7, RZ ;  /* 0x000000073f497c10 */ /* 0x040fe2000fffe1ff */
        /* <DEDUP_REMOVED lines=32> */
.L_x_10236:
[----:B------:R-:W-:Y:S05]  /*2b90*/  BSYNC B0 ;  /* 0x0000000000007941 */ /* 0x000fea0003800000 */
.L_x_10235:
[----:B------:R-:W-:Y:S01]  /*2ba0*/  IMAD.MOV.U32 R7, RZ, RZ, R37 ;  /* 0x000000ffff077224 */ /* 0x000fe200078e0025 */
        /* <DEDUP_REMOVED lines=8> */
[----:B--2---:R-:W-:Y:S01]  /*2c30*/  IMAD R27, R40, UR7, R25 ;  /* 0x00000007281b7c24 */ /* 0x004fe2000f8e0219 */
        /* <DEDUP_REMOVED lines=45> */
.L_x_10238:
[----:B------:R-:W-:Y:S05]  /*2f10*/  BSYNC B0 ;  /* 0x0000000000007941 */ /* 0x000fea0003800000 */
.L_x_10237:
        /* <DEDUP_REMOVED lines=15> */
[C---:B------:R-:W-:Y:S01]  /*3010*/  ISETP.GT.AND P4, PT, R54.reuse, 0x1, PT ;  /* 0x000000013600780c */ /* 0x040fe20003f84270 */
[----:B------:R-:W-:Y:S01]  /*3020*/  VIADD R54, R54, 0xffffffff ;  /* 0xffffffff36367836 */ /* 0x000fe20000000000 */
[----:B------:R-:W-:-:S04]  /*3030*/  LEA R4, P3, R7, R4, 0x1 ;  /* 0x0000000407047211 */ /* 0x000fc800078608ff */
        /* <DEDUP_REMOVED lines=13> */
.L_x_10220:
[----:B------:R-:W-:Y:S02]  /*3110*/  ULDC.64 UR4, c[0x0][0x3d8] ;  /* 0x0000f60000047ab9 */ /* 0x000fe40000000a00 */
[----:B------:R-:W-:-:S04]  /*3120*/  ISETP.NE.U32.AND P0, PT, RZ, UR4, PT ;  /* 0x00000004ff007c0c */ /* 0x000fc8000bf05070 */
[----:B------:R-:W-:-:S13]  /*3130*/  ISETP.NE.AND.EX P0, PT, RZ, UR5, PT, P0 ;  /* 0x00000005ff007c0c */ /* 0x000fda000bf05300 */
[----:B------:R-:W-:Y:S05]  /*3140*/  @!P0 BRA `(.L_x_10240) ;  /* 0x00000000005c8947 */ /* 0x000fea0003800000 */
[----:B------:R-:W3:Y:S01]  /*3150*/  SHFL.DOWN P0, R0, R67, 0x1, 0x1f ;  /* 0x08201f0043007f89 */ /* 0x000ee20000000000 */
[----:B------:R-:W-:Y:S01]  /*3160*/  BSSY B0, `(.L_x_10240) ;  /* 0x0000015000007945 */ /* 0x000fe20003800000 */
[----:B--2---:R-:W2:Y:S01]  /*3170*/  S2R R4, SR_LANEID ;  /* 0x0000000000047919 */ /* 0x004ea20000000000 */
[----:B------:R-:W4:Y:S01]  /*3180*/  S2R R6, SR_TID.X ;  /* 0x0000000000067919 */ /* 0x000f220000002100 */
[----:B---3--:R-:W-:-:S05]  /*3190*/  @P0 FADD R0, R0, R67 ;  /* 0x0000004300000221 */ /* 0x008fca0000000000 */
[----:B-----5:R-:W3:Y:S01]  /*31a0*/  SHFL.DOWN P0, R3, R0, 0x2, 0x1f ;  /* 0x08401f0000037f89 */ /* 0x020ee20000000000 */
[----:B--2---:R-:W-:-:S13]  /*31b0*/  ISETP.NE.AND P1, PT, R4, RZ, PT ;  /* 0x000000ff0400720c */ /* 0x004fda0003f25270 */
[----:B------:R-:W2:Y:S01]  /*31c0*/  @!P1 S2R R7, SR_CgaCtaId ;  /* 0x0000000000079919 */ /* 0x000ea20000008800 */
[----:B---3--:R-:W-:Y:S01]  /*31d0*/  @P0 FADD R3, R0, R3 ;  /* 0x0000000300030221 */ /* 0x008fe20000000000 */
[----:B------:R-:W-:-:S04]  /*31e0*/  @!P1 MOV R0, 0x400 ;  /* 0x0000040000009802 */ /* 0x000fc80000000f00 */
[----:B------:R-:W3:Y:S01]  /*31f0*/  SHFL.DOWN P0, R2, R3, 0x4, 0x1f ;  /* 0x08801f0003027f89 */ /* 0x000ee20000000000 */
[----:B--2---:R-:W-:Y:S01]  /*3200*/  @!P1 LEA R7, R7, R0, 0x18 ;  /* 0x0000000007079211 */ /* 0x004fe200078ec0ff */
[----:B---3--:R-:W-:-:S05]  /*3210*/  @P0 FADD R2, R3, R2 ;  /* 0x0000000203020221 */ /* 0x008fca0000000000 */
        /* <DEDUP_REMOVED lines=8> */
[----:B------:R3:W-:Y:S02]  /*32a0*/  REDG.E.ADD.F32.FTZ.RN.STRONG.GPU desc[UR12][R10.64], R4 ;  /* 0x000000040a0079a6 */ /* 0x0007e4000c10f38c */
.L_x_10241:
[----:B------:R-:W-:Y:S05]  /*32b0*/  BSYNC B0 ;  /* 0x0000000000007941 */ /* 0x000fea0003800000 */
.L_x_10240:
[----:B------:R-:W-:Y:S01]  /*32c0*/  ULDC.64 UR4, c[0x0][0x3f8] ;  /* 0x0000fe0000047ab9 */ /* 0x000fe20000000a00 */
[----:B------:R-:W-:Y:S01]  /*32d0*/  BSSY B0, `(.L_x_10242) ;  /* 0x000001d000007945 */ /* 0x000fe20003800000 */
[----:B------:R-:W-:-:S04]  /*32e0*/  ISETP.NE.U32.AND P0, PT, RZ, UR4, PT ;  /* 0x00000004ff007c0c */ /* 0x000fc8000bf05070 */
[----:B------:R-:W-:-:S13]  /*32f0*/  ISETP.NE.AND.EX P0, PT, RZ, UR5, PT, P0 ;  /* 0x00000005ff007c0c */ /* 0x000fda000bf05300 */
[----:B------:R-:W-:Y:S05]  /*3300*/  @!P0 BRA `(.L_x_10243) ;  /* 0x0000000000608947 */ /* 0x000fea0003800000 */
[----:B------:R-:W-:Y:S06]  /*3310*/  BAR.SYNC.DEFER_BLOCKING 0x0 ;  /* 0x0000000000007b1d */ /* 0x000fec0000010000 */
[----:B-----5:R-:W4:Y:S01]  /*3320*/  SHFL.DOWN P0, R3, R42, 0x1, 0x1f ;  /* 0x08201f002a037f89 */ /* 0x020f220000000000 */
[----:B--23--:R-:W2:Y:S01]  /*3330*/  S2R R4, SR_LANEID ;  /* 0x0000000000047919 */ /* 0x00cea20000000000 */
[----:B------:R-:W3:Y:S01]  /*3340*/  S2R R15, SR_TID.X ;  /* 0x00000000000f7919 */ /* 0x000ee20000002100 */
[----:B----4-:R-:W-:-:S05]  /*3350*/  @P0 FADD R3, R3, R42 ;  /* 0x0000002a03030221 */ /* 0x010fca0000000000 */
[----:B------:R-:W4:Y:S01]  /*3360*/  SHFL.DOWN P0, R0, R3, 0x2, 0x1f ;  /* 0x08401f0003007f89 */ /* 0x000f220000000000 */
[----:B--2---:R-:W-:-:S13]  /*3370*/  ISETP.NE.AND P1, PT, R4, RZ, PT ;  /* 0x000000ff0400720c */ /* 0x004fda0003f25270 */
[----:B------:R-:W2:Y:S01]  /*3380*/  @!P1 S2R R4, SR_CgaCtaId ;  /* 0x0000000000049919 */ /* 0x000ea20000008800 */
[----:B----4-:R-:W-:Y:S01]  /*3390*/  @P0 FADD R0, R3, R0 ;  /* 0x0000000003000221 */ /* 0x010fe20000000000 */
[----:B------:R-:W-:-:S04]  /*33a0*/  @!P1 MOV R3, 0x400 ;  /* 0x0000040000039802 */ /* 0x000fc80000000f00 */
[----:B------:R-:W4:Y:S01]  /*33b0*/  SHFL.DOWN P0, R5, R0, 0x4, 0x1f ;  /* 0x08801f0000057f89 */ /* 0x000f220000000000 */
[----:B--2---:R-:W-:Y:S01]  /*33c0*/  @!P1 LEA R4, R4, R3, 0x18 ;  /* 0x0000000304049211 */ /* 0x004fe200078ec0ff */
[----:B----4-:R-:W-:-:S05]  /*33d0*/  @P0 FADD R5, R0, R5 ;  /* 0x0000000500050221 */ /* 0x010fca0000000000 */
[----:B------:R-:W2:Y:S02]  /*33e0*/  SHFL.DOWN P0, R2, R5, 0x8, 0x1f ;  /* 0x09001f0005027f89 */ /* 0x000ea40000000000 */
[----:B--2---:R-:W-:-:S05]  /*33f0*/  @P0 FADD R2, R5, R2 ;  /* 0x0000000205020221 */ /* 0x004fca0000000000 */
[----:B------:R-:W2:Y:S02]  /*3400*/  SHFL.DOWN P0, R7, R2, 0x10, 0x1f ;  /* 0x0a001f0002077f89 */ /* 0x000ea40000000000 */
[----:B--2---:R-:W-:Y:S01]  /*3410*/  @P0 FADD R7, R2, R7 ;  /* 0x0000000702070221 */ /* 0x004fe20000000000 */
[----:B---3--:R-:W-:-:S04]  /*3420*/  ISETP.NE.AND P0, PT, R15, RZ, PT ;  /* 0x000000ff0f00720c */ /* 0x008fc80003f05270 */
[----:B------:R2:W-:Y:S01]  /*3430*/  @!P1 STS [R4+0x314], R7 ;  /* 0x0003140704009388 */ /* 0x0005e20000000800 */
[----:B------:R-:W-:Y:S08]  /*3440*/  BAR.SYNC.DEFER_BLOCKING 0x0 ;  /* 0x0000000000007b1d */ /* 0x000ff00000010000 */
[----:B------:R-:W-:Y:S05]  /*3450*/  @P0 BRA `(.L_x_10244) ;  /* 0x0000000000100947 */ /* 0x000fea0003800000 */
[----:B------:R3:W-:Y:S01]  /*3460*/  REDG.E.ADD.F32.FTZ.RN.STRONG.GPU desc[UR12][R12.64], R7 ;  /* 0x000000070c0079a6 */ /* 0x0007e2000c10f38c */
[----:B------:R-:W-:Y:S01]  /*3470*/  HFMA2.MMA R15, -RZ, RZ, 0, 0 ;  /* 0x00000000ff0f7435 */ /* 0x000fe200000001ff */
[----:B------:R-:W-:Y:S10]  /*3480*/  BRA `(.L_x_10244) ;  /* 0x0000000000047947 */ /* 0x000ff40003800000 */
.L_x_10243:
[----:B------:R-:W4:Y:S02]  /*3490*/  S2R R15, SR_TID.X ;  /* 0x00000000000f7919 */ /* 0x000f240000002100 */
.L_x_10244:
[----:B------:R-:W-:Y:S05]  /*34a0*/  BSYNC B0 ;  /* 0x0000000000007941 */ /* 0x000fea0003800000 */
.L_x_10242:
[----:B------:R-:W-:Y:S02]  /*34b0*/  ULDC UR16, c[0x0][0x21c] ;  /* 0x0000870000107ab9 */ /* 0x000fe40000000800 */
[----:B----4-:R-:W-:-:S13]  /*34c0*/  ISETP.GE.AND P0, PT, R15, UR16, PT ;  /* 0x000000100f007c0c */ /* 0x010fda000bf06270 */
[----:B------:R-:W-:Y:S05]  /*34d0*/  @P0 EXIT ;  /* 0x000000000000094d */ /* 0x000fea0003800000 */
[----:B------:R-:W4:Y:S01]  /*34e0*/  S2UR UR5, SR_CgaCtaId ;  /* 0x00000000000579c3 */ /* 0x000f220000008800 */
[----:B------:R-:W-:Y:S01]  /*34f0*/  ULDC.64 UR6, c[0x0][0x378] ;  /* 0x0000de0000067ab9 */ /* 0x000fe20000000a00 */
[----:B------:R-:W-:Y:S01]  /*3500*/  ULDC.64 UR8, c[0x0][0x338] ;  /* 0x0000ce0000087ab9 */ /* 0x000fe20000000a00 */
[C---:B--2---:R-:W-:Y:S01]  /*3510*/  IMAD R5, R43.reuse, UR6, RZ ;  /* 0x000000062b057c24 */ /* 0x044fe2000f8e02ff */
        /* <DEDUP_REMOVED lines=15> */
.L_x_10246:
[----:B------:R-:W-:Y:S01]  /*3610*/  LEA R0, R15, UR4, 0x2 ;  /* 0x000000040f007c11 */ /* 0x000fe2000f8e10ff */
[----:B--2---:R-:W-:Y:S01]  /*3620*/  IMAD.MOV.U32 R6, RZ, RZ, R2 ;  /* 0x000000ffff067224 */ /* 0x004fe200078e0002 */
[----:B------:R-:W-:Y:S01]  /*3630*/  SHF.R.S32.HI R8, RZ, 0x1f, R15 ;  /* 0x0000001fff087819 */ /* 0x000fe2000001140f */
[----:B---3--:R-:W-:Y:S01]  /*3640*/  IMAD.MOV.U32 R4, RZ, RZ, R40 ;  /* 0x000000ffff047224 */ /* 0x008fe200078e0028 */
[----:B------:R-:W-:Y:S01]  /*3650*/  MOV R7, R21 ;  /* 0x0000001500077202 */ /* 0x000fe20000000f00 */
[----:B------:R-:W2:Y:S01]  /*3660*/  LDS R13, [R0+0x15c8] ;  /* 0x0015c800000d7984 */ /* 0x000ea20000000800 */
[----:B------:R-:W-:Y:S01]  /*3670*/  MOV R5, R19 ;  /* 0x0000001300057202 */ /* 0x000fe20000000f00 */
[C---:B------:R-:W-:Y:S02]  /*3680*/  IMAD R10, R8.reuse, UR6, RZ ;  /* 0x00000006080a7c24 */ /* 0x040fe4000f8e02ff */
        /* <DEDUP_REMOVED lines=8> */
[----:B------:R-:W-:Y:S02]  /*3710*/  IMAD.IADD R7, R5, 0x1, R7 ;  /* 0x0000000105077824 */ /* 0x000fe400078e0207 */
[----:B------:R-:W-:Y:S01]  /*3720*/  VIADD R15, R15, UR5 ;  /* 0x000000050f0f7c36 */ /* 0x000fe20008000000 */
[----:B------:R-:W-:Y:S02]  /*3730*/  IADD3 R5, R9, R11, RZ ;  /* 0x0000000b09057210 */ /* 0x000fe40007ffe0ff */
[----:B------:R-:W-:Y:S02]  /*3740*/  LEA.HI.X R7, R4, UR9, R7, 0x2, P0 ;  /* 0x0000000904077c11 */ /* 0x000fe400080f1407 */
[----:B------:R-:W-:-:S02]  /*3750*/  ISETP.GE.AND P0, PT, R15, UR16, PT ;  /* 0x000000100f007c0c */ /* 0x000fc4000bf06270 */
[----:B------:R-:W-:Y:S01]  /*3760*/  LEA.HI.X R11, R8, UR15, R5, 0x2, P1 ;  /* 0x0000000f080b7c11 */ /* 0x000fe200088f1405 */
[----:B--2---:R2:W-:Y:S04]  /*3770*/  REDG.E.ADD.F32.FTZ.RN.STRONG.GPU desc[UR12][R6.64], R13 ;  /* 0x0000000d060079a6 */ /* 0x0045e8000c10f38c */
[----:B---3--:R2:W-:Y:S06]  /*3780*/  REDG.E.ADD.F32.FTZ.RN.STRONG.GPU desc[UR12][R10.64], R17 ;  /* 0x000000110a0079a6 */ /* 0x0085ec000c10f38c */
[----:B------:R-:W-:Y:S05]  /*3790*/  @!P0 BRA `(.L_x_10246) ;  /* 0xfffffffc009c8947 */ /* 0x000fea000383ffff */
[----:B------:R-:W-:Y:S05]  /*37a0*/  BSYNC B0 ;  /* 0x0000000000007941 */ /* 0x000fea0003800000 */
.L_x_10245:
[----:B------:R-:W-:Y:S05]  /*37b0*/  EXIT ;  /* 0x000000000000794d */ /* 0x000fea0003800000 */
.L_x_10247:
        /* <DEDUP_REMOVED lines=12> */
.L_x_11048:


//--------------------- .text._Z25selective_scan_bwd_kernelI32Selective_Scan_bwd_kernel_traitsILi32ELi4ELb0ELb1ELb0ELb0ELb1EN3c108BFloat16EfEEv12SSMParamsBwd --------------------------
	.section	.text._Z25selective_scan_bwd_kernelI32Selective_Scan_bwd_kernel_traitsILi32ELi4ELb0ELb1ELb0ELb0ELb1EN3c108BFloat16EfEEv12SSMParamsBwd,"ax",@progbits
	.align	128
        .global         _Z25selective_scan_bwd_kernelI32Selective_Scan_bwd_kernel_traitsILi32ELi4ELb0ELb1ELb0ELb0ELb1EN3c108BFloat16EfEEv12SSMParamsBwd
        .type           _Z25selective_scan_bwd_kernelI32Selective_Scan_bwd_kernel_traitsILi32ELi4ELb0ELb1ELb0ELb0ELb1EN3c108BFloat16EfEEv12SSMParamsBwd,@function
        .size           _Z25selective_scan_bwd_kernelI32Selective_Scan_bwd_kernel_traitsILi32ELi4ELb0ELb1ELb0ELb0ELb1EN3c108BFloat16EfEEv12SSMParamsBwd,(.L_x_11049 - _Z25selective_scan_bwd_kernelI32Selective_Scan_bwd_kernel_traitsILi32ELi4ELb0ELb1ELb0ELb0ELb1EN3c108BFloat16EfEEv12SSMParamsBwd)
        .other          _Z25selective_scan_bwd_kernelI32Selective_Scan_bwd_kernel_traitsILi32ELi4ELb0ELb1ELb0ELb0ELb1EN3c108BFloat16EfEEv12SSMParamsBwd,@"STO_CUDA_ENTRY STV_DEFAULT"
_Z25selective_scan_bwd_kernelI32Selective_Scan_bwd_kernel_traitsILi32ELi4ELb0ELb1ELb0ELb0ELb1EN3c108BFloat16EfEEv12SSMParamsBwd:
.text._Z25selective_scan_bwd_kernelI32Selective_Scan_bwd_kernel_traitsILi32ELi4ELb0ELb1ELb0ELb0ELb1EN3c108BFloat16EfEEv12SSMParamsBwd:
        /* <DEDUP_REMOVED lines=124> */
[C---:B------:R-:W-:Y:S01]  /*07c0*/  @P2 LEA.HI.X R19, R73.reuse, R17, R62, 0x2, P4 ;  /* 0x0000001149132211 */ /* 0x040fe200020f143e */
[----:B------:R-:W-:Y:S01]  /*07d0*/  IMAD R53, R73, UR5, R0 ;  /* 0x0000000549357c24 */ /* 0x000fe2000f8e0200 */
        /* <DEDUP_REMOVED lines=8> */
[----:B------:R-:W-:Y:S01]  /*0860*/  LEA.HI.X R59, R59, R31, R6, 0x1, P2 ;  /* 0x0000001f3b3b7211 */ /* 0x000fe200010f0c06 */
[----:B------:R-:W-:Y:S01]  /*0870*/  IMAD.MOV.U32 R56, RZ, RZ, RZ ;  /* 0x000000ffff387224 */ /* 0x000fe200078e00ff */
        /* <DEDUP_REMOVED lines=18> */
[----:B------:R-:W-:Y:S02]  /*09a0*/  IMAD.IADD R51, R13, 0x1, R51 ;  /* 0x000000010d337824 */ /* 0x000fe400078e0233 */
[----:B-1----:R-:W-:-:S04]  /*09b0*/  IMAD R0, R4, UR15, RZ ;  /* 0x0000000f04007c24 */ /* 0x002fc8000f8e02ff */
[----:B------:R-:W-:Y:S02]  /*09c0*/  IMAD R5, R5, UR14, R0 ;  /* 0x0000000e05057c24 */ /* 0x000fe4000f8e0200 */
[----:B0-----:R-:W-:Y:S01]  /*09d0*/  IMAD.WIDE.U32 R2, R4, UR14, R16 ;  /* 0x0000000e04027c25 */ /* 0x001fe2000f8e0010 */
[----:B---3--:R-:W-:Y:S01]  /*09e0*/  ULEA UR5, UR5, UR4, 0x18 ;  /* 0x0000000405057291 */ /* 0x008fe2000f8ec03f */
[C---:B------:R-:W-:Y:S02]  /*09f0*/  LOP3.LUT R117, R16.reuse, 0x1f, RZ, 0xc0, !PT ;  /* 0x0000001f10757812 */ /* 0x040fe400078ec0ff */
[----:B------:R-:W-:Y:S01]  /*0a00*/  IMAD.IADD R3, R3, 0x1, R5 ;  /* 0x0000000103037824 */ /* 0x000fe200078e0205 */
[----:B------:R-:W-:Y:S01]  /*0a10*/  UMOV UR4, URZ ;  /* 0x0000003f00047c82 */ /* 0x000fe20008000000 */
[----:B------:R-:W-:Y:S02]  /*0a20*/  IMAD.SHL.U32 R47, R16, 0x4, RZ ;  /* 0x00000004102f7824 */ /* 0x000fe400078e00ff */
[----:B------:R-:W-:Y:S01]  /*0a30*/  IMAD.WIDE.U32 R2, R58, UR8, R2 ;  /* 0x000000083a027c25 */ /* 0x000fe2000f8e0002 */
[----:B------:R-:W-:-:S02]  /*0a40*/  ULDC.64 UR8, c[0x0][0x3c8] ;  /* 0x0000f20000087ab9 */ /* 0x000fc40000000a00 */
[C---:B------:R-:W-:Y:S01]  /*0a50*/  LOP3.LUT R11, R47.reuse, 0xffffff80, RZ, 0xc0, !PT ;  /* 0xffffff802f0b7812 */ /* 0x040fe200078ec0ff */
[----:B------:R-:W-:Y:S01]  /*0a60*/  VIADD R47, R47, UR5 ;  /* 0x000000052f2f7c36 */ /* 0x000fe20008000000 */
[----:B------:R-:W-:Y:S02]  /*0a70*/  IADD3 R3, R3, R7, RZ ;  /* 0x0000000703037210 */ /* 0x000fe40007ffe0ff */
[C---:B------:R-:W-:Y:S02]  /*0a80*/  LEA R45, P0, R2.reuse, UR8, 0x2 ;  /* 0x00000008022d7c11 */ /* 0x040fe4000f8010ff */
[----:B------:R-:W-:Y:S02]  /*0a90*/  LOP3.LUT R10, R11, 0x1f, R16, 0xf8, !PT ;  /* 0x0000001f0b0a7812 */ /* 0x000fe400078ef810 */
[----:B------:R-:W-:Y:S02]  /*0aa0*/  LEA.HI.X R2, R2, UR9, R3, 0x2, P0 ;  /* 0x0000000902027c11 */ /* 0x000fe400080f1403 */
[----:B------:R-:W-:-:S02]  /*0ab0*/  IADD3 R116, P0, R45, -0x180, RZ ;  /* 0xfffffe802d747810 */ /* 0x000fc40007f1e0ff */
[C---:B------:R-:W-:Y:S02]  /*0ac0*/  IADD3 R114, P1, R45.reuse, -0x100, RZ ;  /* 0xffffff002d727810 */ /* 0x040fe40007f3e0ff */
[----:B------:R-:W-:Y:S02]  /*0ad0*/  IADD3 R45, P2, R45, -0x80, RZ ;  /* 0xffffff802d2d7810 */ /* 0x000fe40007f5e0ff */
[----:B------:R-:W-:Y:S02]  /*0ae0*/  SHF.R.S32.HI R11, RZ, 0x1f, R10 ;  /* 0x0000001fff0b7819 */ /* 0x000fe4000001140a */
[C---:B------:R-:W-:Y:S02]  /*0af0*/  LOP3.LUT R50, R10.reuse, 0x20, RZ, 0xfc, !PT ;  /* 0x000000200a327812 */ /* 0x040fe400078efcff */
[C---:B------:R-:W-:Y:S02]  /*0b00*/  LOP3.LUT R48, R10.reuse, 0x40, RZ, 0xfc, !PT ;  /* 0x000000400a307812 */ /* 0x040fe400078efcff */
[----:B------:R-:W-:-:S02]  /*0b10*/  LOP3.LUT R46, R10, 0x60, RZ, 0xfc, !PT ;  /* 0x000000600a2e7812 */ /* 0x000fc400078efcff */
[C---:B------:R-:W-:Y:S02]  /*0b20*/  IADD3.X R112, R2.reuse, -0x1, RZ, P0, !PT ;  /* 0xffffffff02707810 */ /* 0x040fe400007fe4ff */
[C---:B------:R-:W-:Y:S02]  /*0b30*/  IADD3.X R110, R2.reuse, -0x1, RZ, P1, !PT ;  /* 0xffffffff026e7810 */ /* 0x040fe40000ffe4ff */
[----:B--2---:R-:W-:-:S07]  /*0b40*/  IADD3.X R44, R2, -0x1, RZ, P2, !PT ;  /* 0xffffffff022c7810 */ /* 0x004fce00017fe4ff */
.L_x_10272:
[----:B------:R-:W-:Y:S01]  /*0b50*/  BAR.SYNC.DEFER_BLOCKING 0x0 ;  /* 0x0000000000007b1d */ /* 0x000fe20000010000 */
[----:B------:R-:W-:Y:S02]  /*0b60*/  LEA R8, R49, 0xffffff80, 0x7 ;  /* 0xffffff8031087811 */ /* 0x000fe400078e38ff */
[----:B------:R-:W-:Y:S02]  /*0b70*/  LEA R4, P4, R10, R65, 0x1 ;  /* 0x000000410a047211 */ /* 0x000fe400078808ff */
[----:B------:R-:W-:Y:S01]  /*0b80*/  PRMT R9, RZ, 0x7610, R9 ;  /* 0x00007610ff097816 */ /* 0x000fe20000000009 */
[----:B------:R-:W-:Y:S01]  /*0b90*/  ULDC UR8, c[0x0][0x218] ;  /* 0x0000860000087ab9 */ /* 0x000fe20000000800 */
[----:B------:R-:W-:Y:S01]  /*0ba0*/  PRMT R25, RZ, 0x7610, R25 ;  /* 0x00007610ff197816 */ /* 0x000fe20000000019 */
[----:B------:R-:W-:Y:S01]  /*0bb0*/  ULDC.64 UR10, c[0x0][0x2a8] ;  /* 0x0000aa00000a7ab9 */ /* 0x000fe20000000a00 */
[----:B------:R-:W-:Y:S01]  /*0bc0*/  IADD3 R43, -R8, UR8, RZ ;  /* 0x00000008082b7c10 */ /* 0x000fe2000fffe1ff */
[----:B------:R-:W-:Y:S01]  /*0bd0*/  ULDC UR7, c[0x0][0x224] ;  /* 0x0000890000077ab9 */ /* 0x000fe20000000800 */
[----:B--2---:R-:W-:Y:S01]  /*0be0*/  PRMT R27, RZ, 0x7610, R27 ;  /* 0x00007610ff1b7816 */ /* 0x004fe2000000001b */
[----:B0-----:R-:W0:Y:S01]  /*0bf0*/  LDC.64 R38, c[0x0][0x2b0] ;  /* 0x0000ac00ff267b82 */ /* 0x001e220000000a00 */
[----:B------:R-:W-:-:S02]  /*0c00*/  ISETP.GE.AND P0, PT, R10, R43, PT ;  /* 0x0000002b0a00720c */ /* 0x000fc40003f06270 */
        /* <DEDUP_REMOVED lines=12> */
[----:B------:R-:W-:Y:S02]  /*0cd0*/  ISETP.GE.AND P1, PT, R50, R43, PT ;  /* 0x0000002b3200720c */ /* 0x000fe40003f26270 */
        /* <DEDUP_REMOVED lines=26> */
[----:B---3--:R2:W-:Y:S04]  /*0e80*/  STS.U16 [R42+0x40], R33 ;  /* 0x000040212a007388 */ /* 0x0085e80000000400 */
[----:B----4-:R3:W-:Y:S04]  /*0e90*/  STS.U16 [R42+0x80], R35 ;  /* 0x000080232a007388 */ /* 0x0107e80000000400 */
[----:B------:R4:W-:Y:S01]  /*0ea0*/  STS.U16 [R42+0xc0], R37 ;  /* 0x0000c0252a007388 */ /* 0x0009e20000000400 */
[----:B------:R-:W-:-:S03]  /*0eb0*/  NOP ;  /* 0x0000000000007918 */ /* 0x000fc60000000000 */
[----:B------:R-:W-:Y:S01]  /*0ec0*/  LDS.64 R4, [R3] ;  /* 0x0000000003047984 */ /* 0x000fe20000000a00 */
[----:B-1----:R-:W-:Y:S02]  /*0ed0*/  PRMT R31, RZ, 0x7610, R31 ;  /* 0x00007610ff1f7816 */ /* 0x002fe4000000001f */
[----:B--2---:R-:W-:Y:S01]  /*0ee0*/  PRMT R33, RZ, 0x7610, R33 ;  /* 0x00007610ff217816 */ /* 0x004fe20000000021 */
[----:B------:R-:W-:Y:S01]  /*0ef0*/  BAR.SYNC.DEFER_BLOCKING 0x0 ;  /* 0x0000000000007b1d */ /* 0x000fe20000010000 */
[----:B---3--:R-:W-:-:S07]  /*0f00*/  PRMT R35, RZ, 0x7610, R35 ;  /* 0x00007610ff237816 */ /* 0x008fce0000000023 */
[----:B----4-:R-:W1:Y:S01]  /*0f10*/  LDC.64 R36, c[0x0][0x2a0] ;  /* 0x0000a800ff247b82 */ /* 0x010e620000000a00 */
        /* <DEDUP_REMOVED lines=9> */
[----:B------:R-:W-:-:S06]  /*0fb0*/  IMAD R37, R37, UR14, R0 ;  /* 0x0000000e25257c24 */ /* 0x000fcc000f8e0200 */
[----:B------:R-:W-:Y:S01]  /*0fc0*/  @!P0 IMAD.WIDE.U32 R24, R36, UR14, R8 ;  /* 0x0000000e24188c25 */ /* 0x000fe2000f8e0008 */
[----:B------:R-:W-:-:S03]  /*0fd0*/  IADD3 R7, R7, R37, RZ ;  /* 0x0000002507077210 */ /* 0x000fc60007ffe0ff */
[----:B------:R-:W-:Y:S02]  /*0fe0*/  @!P0 IMAD.IADD R25, R37, 0x1, R25 ;  /* 0x0000000125198824 */ /* 0x000fe400078e0219 */
[----:B0-----:R-:W-:Y:S01]  /*0ff0*/  IMAD.WIDE.U32 R26, R73, UR10, R6 ;  /* 0x0000000a491a7c25 */ /* 0x001fe2000f8e0006 */
[----:B------:R-:W-:-:S03]  /*1000*/  ULEA UR7, UR7, UR4, 0x7 ;  /* 0x0000000407077291 */ /* 0x000fc6000f8e383f */
[----:B------:R-:W-:Y:S02]  /*1010*/  IMAD R0, R62, UR10, RZ ;  /* 0x0000000a3e007c24 */ /* 0x000fe4000f8e02ff */
[----:B------:R-:W-:Y:S01]  /*1020*/  @!P0 IMAD.WIDE.U32 R6, R73, UR10, R24 ;  /* 0x0000000a49068c25 */ /* 0x000fe2000f8e0018 */
[----:B------:R-:W-:-:S03]  /*1030*/  USHF.R.S32.HI UR9, URZ, 0x1f, UR7 ;  /* 0x0000001f3f097899 */ /* 0x000fc60008011407 */
[----:B------:R-:W-:Y:S01]  /*1040*/  IMAD R25, R73, UR11, R0 ;  /* 0x0000000b49197c24 */ /* 0x000fe2000f8e0200 */
[----:B------:R-:W-:Y:S01]  /*1050*/  @!P0 IADD3 R6, P1, R10, R6, RZ ;  /* 0x000000060a068210 */ /* 0x000fe20007f3e0ff */
[----:B------:R-:W-:Y:S01]  /*1060*/  ULDC.64 UR10, c[0x0][0x318] ;  /* 0x0000c600000a7ab9 */ /* 0x000fe20000000a00 */
[----:B------:R-:W-:Y:S02]  /*1070*/  IADD3 R0, P3, R26, UR7, RZ ;  /* 0x000000071a007c10 */ /* 0x000fe4000ff7e0ff */
[----:B------:R-:W-:Y:S02]  /*1080*/  @!P0 IADD3.X R7, R11, R7, R25, P1, !PT ;  /* 0x000000070b078210 */ /* 0x000fe40000ffe419 */
[C---:B------:R-:W-:Y:S02]  /*1090*/  @!P0 LEA R24, P1, R6.reuse, UR10, 0x1 ;  /* 0x0000000a06188c11 */ /* 0x040fe4000f8208ff */
[----:B------:R-:W-:Y:S02]  /*10a0*/  IADD3.X R27, R25, UR9, R27, P3, !PT ;  /* 0x00000009191b7c10 */ /* 0x000fe40009ffe41b */
[----:B------:R-:W-:-:S02]  /*10b0*/  @!P0 LEA.HI.X R25, R6, UR11, R7, 0x1, P1 ;  /* 0x0000000b06198c11 */ /* 0x000fc400088f0c07 */
[-C--:B------:R-:W-:Y:S02]  /*10c0*/  ISETP.GE.AND P3, PT, R50, R43.reuse, PT ;  /* 0x0000002b3200720c */ /* 0x080fe40003f66270 */
[----:B------:R-:W-:Y:S02]  /*10d0*/  ISETP.GE.AND P1, PT, R46, R43, PT ;  /* 0x0000002b2e00720c */ /* 0x000fe40003f26270 */
[----:B------:R-:W-:Y:S01]  /*10e0*/  PRMT R37, RZ, 0x7610, R37 ;  /* 0x00007610ff257816 */ /* 0x000fe20000000025 */
[----:B--2---:R0:W-:Y:S04]  /*10f0*/  STS.U16 [R42], R29 ;  /* 0x0000001d2a007388 */ /* 0x0041e80000000400 */
[----:B---3--:R-:W-:Y:S04]  /*1100*/  STS.U16 [R42+0x80], R33 ;  /* 0x000080212a007388 */ /* 0x008fe80000000400 */
[----:B----4-:R-:W-:Y:S01]  /*1110*/  STS.U16 [R42+0xc0], R35 ;  /* 0x0000c0232a007388 */ /* 0x010fe20000000400 */
[----:B0-----:R-:W-:-:S03]  /*1120*/  LEA R29, P2, R10, UR10, 0x1 ;  /* 0x0000000a0a1d7c11 */ /* 0x001fc6000f8408ff */
[----:B------:R0:W-:Y:S01]  /*1130*/  STS.U16 [R42+0x40], R31 ;  /* 0x0000401f2a007388 */ /* 0x0001e20000000400 */
[----:B------:R-:W-:-:S03]  /*1140*/  NOP ;  /* 0x0000000000007918 */ /* 0x000fc60000000000 */
[----:B------:R-:W-:Y:S01]  /*1150*/  LDS.64 R6, [R3] ;  /* 0x0000000003067984 */ /* 0x000fe20000000a00 */
[----:B------:R-:W-:Y:S01]  /*1160*/  LEA.HI.X R2, R10, UR11, R11, 0x1, P2 ;  /* 0x0000000b0a027c11 */ /* 0x000fe200090f0c0b */
[----:B------:R-:W-:Y:S01]  /*1170*/  ULDC.64 UR10, c[0x0][0x2b8] ;  /* 0x0000ae00000a7ab9 */ /* 0x000fe20000000a00 */
[----:B------:R-:W-:-:S04]  /*1180*/  LEA R28, P2, R0, R29, 0x1 ;  /* 0x0000001d001c7211 */ /* 0x000fc800078408ff */
[----:B------:R-:W-:Y:S01]  /*1190*/  LEA.HI.X R29, R0, R2, R27, 0x1, P2 ;  /* 0x00000002001d7211 */ /* 0x000fe200010f0c1b */
[----:B------:R-:W-:Y:S01]  /*11a0*/  BAR.SYNC.DEFER_BLOCKING 0x0 ;  /* 0x0000000000007b1d */ /* 0x000fe20000010000 */
[----:B------:R-:W-:Y:S02]  /*11b0*/  ISETP.GE.AND P2, PT, R48, R43, PT ;  /* 0x0000002b3000720c */ /* 0x000fe40003f46270 */
[----:B0-----:R-:W-:Y:S02]  /*11c0*/  PRMT R31, RZ, 0x7610, R31 ;  /* 0x00007610ff1f7816 */ /* 0x001fe4000000001f */
[----:B------:R-:W-:Y:S02]  /*11d0*/  PRMT R33, RZ, 0x7610, R33 ;  /* 0x00007610ff217816 */ /* 0x000fe40000000021 */
[----:B------:R-:W-:Y:S02]  /*11e0*/  PRMT R35, RZ, 0x7610, R35 ;  /* 0x00007610ff237816 */ /* 0x000fe40000000023 */
[----:B------:R0:W2:Y:S04]  /*11f0*/  @!P0 LDG.E.U16 R31, desc[UR12][R24.64] ;  /* 0x0000000c181f8981 */ /* 0x0000a8000c1e1500 */
[----:B------:R-:W3:Y:S04]  /*1200*/  @!P3 LDG.E.U16 R33, desc[UR12][R28.64+-0xc0] ;  /* 0xffff400c1c21b981 */ /* 0x000ee8000c1e1500 */
[----:B------:R-:W4:Y:S04]  /*1210*/  @!P2 LDG.E.U16 R35, desc[UR12][R28.64+-0x80] ;  /* 0xffff800c1c23a981 */ /* 0x000f28000c1e1500 */
[----:B------:R1:W4:Y:S01]  /*1220*/  @!P1 LDG.E.U16 R37, desc[UR12][R28.64+-0x40] ;  /* 0xffffc00c1c259981 */ /* 0x000322000c1e1500 */
[----:B------:R-:W-:Y:S01]  /*1230*/  IMAD R0, R38, UR15, RZ ;  /* 0x0000000f26007c24 */ /* 0x000fe2000f8e02ff */
[----:B------:R-:W-:Y:S01]  /*1240*/  @!P0 MOV R26, R8 ;  /* 0x00000008001a8202 */ /* 0x000fe20000000f00 */
[----:B------:R-:W-:-:S02]  /*1250*/  @!P0 IMAD.MOV.U32 R27, RZ, RZ, R9 ;  /* 0x000000ffff1b8224 */ /* 0x000fc400078e0009 */
[----:B------:R-:W-:Y:S02]  /*1260*/  IMAD R39, R39, UR14, R0 ;  /* 0x0000000e27277c24 */ /* 0x000fe4000f8e0200 */
[----:B0-----:R-:W-:-:S04]  /*1270*/  IMAD.WIDE.U32 R24, R38, UR14, RZ ;  /* 0x0000000e26187c25 */ /* 0x001fc8000f8e00ff */
[----:B------:R-:W-:Y:S01]  /*1280*/  @!P0 IMAD.WIDE.U32 R26, R38, UR14, R26 ;  /* 0x0000000e261a8c25 */ /* 0x000fe2000f8e001a */
[----:B------:R-:W-:-:S03]  /*1290*/  IADD3 R25, R25, R39, RZ ;  /* 0x0000002719197210 */ /* 0x000fc60007ffe0ff */
[----:B------:R-:W-:Y:S02]  /*12a0*/  @!P0 IMAD.IADD R27, R39, 0x1, R27 ;  /* 0x00000001271b8824 */ /* 0x000fe400078e021b */
[----:B------:R-:W-:Y:S02]  /*12b0*/  IMAD R0, R62, UR10, RZ ;  /* 0x0000000a3e007c24 */ /* 0x000fe4000f8e02ff */
[----:B-1----:R-:W-:-:S04]  /*12c0*/  IMAD.WIDE.U32 R28, R73, UR10, R24 ;  /* 0x0000000a491c7c25 */ /* 0x002fc8000f8e0018 */
[----:B------:R-:W-:-:S04]  /*12d0*/  @!P0 IMAD.WIDE.U32 R24, R73, UR10, R26 ;  /* 0x0000000a49188c25 */ /* 0x000fc8000f8e001a */
[----:B------:R-:W-:Y:S01]  /*12e0*/  IMAD R39, R73, UR11, R0 ;  /* 0x0000000b49277c24 */ /* 0x000fe2000f8e0200 */
[----:B------:R-:W-:Y:S01]  /*12f0*/  IADD3 R0, P6, R28, UR7, RZ ;  /* 0x000000071c007c10 */ /* 0x000fe2000ffde0ff */
[----:B------:R-:W-:Y:S01]  /*1300*/  ULDC.64 UR10, c[0x0][0x308] ;  /* 0x0000c200000a7ab9 */ /* 0x000fe20000000a00 */
[C---:B------:R-:W-:Y:S02]  /*1310*/  @!P0 IADD3 R28, P5, R10.reuse, R24, RZ ;  /* 0x000000180a1c8210 */ /* 0x040fe40007fbe0ff */
[----:B------:R-:W-:Y:S02]  /*1320*/  IADD3.X R29, R39, UR9, R29, P6, !PT ;  /* 0x00000009271d7c10 */ /* 0x000fe4000b7fe41d */
[----:B------:R-:W-:Y:S02]  /*1330*/  @!P0 IADD3.X R25, R11, R25, R39, P5, !PT ;  /* 0x000000190b198210 */ /* 0x000fe40002ffe427 */
[----:B------:R-:W-:-:S04]  /*1340*/  LEA R27, P4, R10, UR10, 0x1 ;  /* 0x0000000a0a1b7c11 */ /* 0x000fc8000f8808ff */
[----:B------:R-:W-:Y:S02]  /*1350*/  LEA.HI.X R2, R10, UR11, R11, 0x1, P4 ;  /* 0x0000000b0a027c11 */ /* 0x000fe4000a0f0c0b */
[----:B------:R-:W-:Y:S02]  /*1360*/  LEA R26, P4, R0, R27, 0x1 ;  /* 0x0000001b001a7211 */ /* 0x000fe400078808ff */
[----:B------:R-:W-:Y:S02]  /*1370*/  @!P0 LEA R24, P5, R28, UR10, 0x1 ;  /* 0x0000000a1c188c11 */ /* 0x000fe4000f8a08ff */
[--C-:B------:R-:W-:Y:S02]  /*1380*/  LEA.HI.X R27, R0, R2, R29.reuse, 0x1, P4 ;  /* 0x00000002001b7211 */ /* 0x100fe400020f0c1d */
[----:B------:R-:W-:Y:S02]  /*1390*/  PRMT R29, RZ, 0x7610, R29 ;  /* 0x00007610ff1d7816 */ /* 0x000fe4000000001d */
[----:B------:R-:W-:Y:S01]  /*13a0*/  @!P0 LEA.HI.X R25, R28, UR11, R25, 0x1, P5 ;  /* 0x0000000b1c198c11 */ /* 0x000fe2000a8f0c19 */
[----:B--2---:R0:W-:Y:S04]  /*13b0*/  STS.U16 [R42], R31 ;  /* 0x0000001f2a007388 */ /* 0x0041e80000000400 */
[----:B---3--:R1:W-:Y:S04]  /*13c0*/  STS.U16 [R42+0x40], R33 ;  /* 0x000040212a007388 */ /* 0x0083e80000000400 */
[----:B----4-:R2:W-:Y:S04]  /*13d0*/  STS.U16 [R42+0x80], R35 ;  /* 0x000080232a007388 */ /* 0x0105e80000000400 */
[----:B------:R-:W-:Y:S01]  /*13e0*/  STS.U16 [R42+0xc0], R37 ;  /* 0x0000c0252a007388 */ /* 0x000fe20000000400 */
[----:B------:R-:W-:-:S03]  /*13f0*/  NOP ;  /* 0x0000000000007918 */ /* 0x000fc60000000000 */
[----:B------:R-:W3:Y:S01]  /*1400*/  LDS.64 R38, [R3] ;  /* 0x0000000003267984 */ /* 0x000ee20000000a00 */
[----:B------:R-:W-:Y:S01]  /*1410*/  BAR.SYNC.DEFER_BLOCKING 0x0 ;  /* 0x0000000000007b1d */ /* 0x000fe20000010000 */
[----:B0-----:R-:W-:Y:S02]  /*1420*/  PRMT R31, RZ, 0x7610, R31 ;  /* 0x00007610ff1f7816 */ /* 0x001fe4000000001f */
[----:B-1----:R-:W-:Y:S02]  /*1430*/  PRMT R33, RZ, 0x7610, R33 ;  /* 0x00007610ff217816 */ /* 0x002fe40000000021 */
[----:B--2---:R-:W-:Y:S01]  /*1440*/  PRMT R35, RZ, 0x7610, R35 ;  /* 0x00007610ff237816 */ /* 0x004fe20000000023 */
[----:B------:R0:W2:Y:S04]  /*1450*/  @!P0 LDG.E.U16 R29, desc[UR12][R24.64] ;  /* 0x0000000c181d8981 */ /* 0x0000a8000c1e1500 */
[----:B------:R-:W4:Y:S04]  /*1460*/  @!P3 LDG.E.U16 R31, desc[UR12][R26.64+-0xc0] ;  /* 0xffff400c1a1fb981 */ /* 0x000f28000c1e1500 */
[----:B------:R-:W4:Y:S04]  /*1470*/  @!P2 LDG.E.U16 R33, desc[UR12][R26.64+-0x80] ;  /* 0xffff800c1a21a981 */ /* 0x000f28000c1e1500 */
[----:B------:R1:W4:Y:S01]  /*1480*/  @!P1 LDG.E.U16 R35, desc[UR12][R26.64+-0x40] ;  /* 0xffffc00c1a239981 */ /* 0x000322000c1e1500 */
[----:B---3--:R-:W-:-:S02]  /*1490*/  PRMT R0, R38, 0x7632, R0 ;  /* 0x0000763226007816 */ /* 0x008fc40000000000 */
[C---:B------:R-:W-:Y:S01]  /*14a0*/  PRMT R2, R39.reuse, 0x7632, R2 ;  /* 0x0000763227027816 */ /* 0x040fe20000000002 */
[----:B------:R-:W-:Y:S01]  /*14b0*/  IMAD.U32 R37, R39, 0x10000, RZ ;  /* 0x0001000027257824 */ /* 0x000fe200078e00ff */
[----:B------:R-:W-:Y:S02]  /*14c0*/  SHF.L.U32 R32, R38, 0x10, RZ ;  /* 0x0000001026207819 */ /* 0x000fe400000006ff */
[----:B------:R-:W-:Y:S01]  /*14d0*/  SHF.L.U32 R34, R0, 0x10, RZ ;  /* 0x0000001000227819 */ /* 0x000fe200000006ff */
[----:B------:R-:W-:Y:S02]  /*14e0*/  IMAD.U32 R40, R2, 0x10000, RZ ;  /* 0x0001000002287824 */ /* 0x000fe400078e00ff */
[----:B0-----:R-:W-:Y:S01]  /*14f0*/  FMUL.FTZ R24, R32, -1.4426950216293334961 ;  /* 0xbfb8aa3b20187820 */ /* 0x001fe20000410000 */
[----:B-1----:R-:W-:Y:S01]  /*1500*/  FMUL.FTZ R26, R37, -1.4426950216293334961 ;  /* 0xbfb8aa3b251a7820 */ /* 0x002fe20000410000 */
[----:B------:R-:W-:Y:S01]  /*1510*/  FMUL.FTZ R0, R34, -1.4426950216293334961 ;  /* 0xbfb8aa3b22007820 */ /* 0x000fe20000410000 */
[----:B------:R-:W-:-:S03]  /*1520*/  FMUL.FTZ R2, R40, -1.4426950216293334961 ;  /* 0xbfb8aa3b28027820 */ /* 0x000fc60000410000 */
[----:B------:R-:W0:Y:S08]  /*1530*/  MUFU.EX2 R24, R24 ;  /* 0x0000001800187308 */ /* 0x000e300000000800 */
[----:B------:R-:W1:Y:S08]  /*1540*/  MUFU.EX2 R26, R26 ;  /* 0x0000001a001a7308 */ /* 0x000e700000000800 */
[----:B------:R-:W3:Y:S08]  /*1550*/  MUFU.EX2 R0, R0 ;  /* 0x0000000000007308 */ /* 0x000ef00000000800 */
[----:B------:R-:W3:Y:S01]  /*1560*/  MUFU.EX2 R2, R2 ;  /* 0x0000000200027308 */ /* 0x000ee20000000800 */
[----:B0-----:R-:W-:Y:S01]  /*1570*/  FADD.FTZ R25, R24, 1 ;  /* 0x3f80000018197421 */ /* 0x001fe20000010000 */
[----:B-1----:R-:W-:Y:S01]  /*1580*/  FADD.FTZ R27, R26, 1 ;  /* 0x3f8000001a1b7421 */ /* 0x002fe20000010000 */
[----:B---3--:R-:W-:-:S05]  /*1590*/  FADD.FTZ R24, R0, 1 ;  /* 0x3f80000000187421 */ /* 0x008fca0000010000 */
[----:B------:R-:W-:Y:S01]  /*15a0*/  MUFU.RCP R38, R27 ;  /* 0x0000001b00267308 */ /* 0x000fe20000001000 */
[----:B------:R-:W-:-:S07]  /*15b0*/  FADD.FTZ R26, R2, 1 ;  /* 0x3f800000021a7421 */ /* 0x000fce0000010000 */
[----:B------:R-:W-:Y:S01]  /*15c0*/  MUFU.RCP R41, R26 ;  /* 0x0000001a00297308 */ /* 0x000fe20000001000 */
[----:B------:R-:W0:Y:S01]  /*15d0*/  S2UR UR6, SR_CgaCtaId ;  /* 0x00000000000679c3 */ /* 0x000e220000008800 */
[C---:B------:R-:W-:Y:S01]  /*15e0*/  PRMT R0, R6.reuse, 0x7632, R0 ;  /* 0x0000763206007816 */ /* 0x040fe20000000000 */
[C---:B------:R-:W-:Y:S01]  /*15f0*/  IMAD.U32 R70, R7.reuse, 0x10000, RZ ;  /* 0x0001000007467824 */ /* 0x040fe200078e00ff */
[----:B------:R-:W-:Y:S02]  /*1600*/  SHF.L.U32 R30, R6, 0x10, RZ ;  /* 0x00000010061e7819 */ /* 0x000fe400000006ff */
[----:B------:R-:W-:Y:S02]  /*1610*/  PRMT R2, R7, 0x7632, R2 ;  /* 0x0000763207027816 */ /* 0x000fe40000000002 */
[----:B------:R-:W-:-:S03]  /*1620*/  SHF.L.U32 R68, R0, 0x10, RZ ;  /* 0x0000001000447819 */ /* 0x000fc600000006ff */
[----:B------:R-:W-:Y:S01]  /*1630*/  IMAD.U32 R66, R2, 0x10000, RZ ;  /* 0x0001000002427824 */ /* 0x000fe200078e00ff */
[----:B------:R-:W-:Y:S01]  /*1640*/  ISETP.NE.AND P1, PT, R16, RZ, PT ;  /* 0x000000ff1000720c */ /* 0x000fe20003f25270 */
[----:B------:R-:W-:Y:S02]  /*1650*/  UMOV UR5, 0x400 ;  /* 0x0000040000057882 */ /* 0x000fe40000000000 */
[----:B0-----:R-:W-:-:S06]  /*1660*/  ULEA UR5, UR6, UR5, 0x18 ;  /* 0x0000000506057291 */ /* 0x001fcc000f8ec03f */
[----:B------:R-:W-:Y:S01]  /*1670*/  MOV R64, UR5 ;  /* 0x0000000500407c02 */ /* 0x000fe20008000f00 */
[----:B------:R-:W-:Y:S01]  /*1680*/  BSSY B0, `(.L_x_10249) ;  /* 0x0000043000007945 */ /* 0x000fe20003800000 */
[----:B--2---:R-:W-:Y:S04]  /*1690*/  STS.U16 [R42], R29 ;  /* 0x0000001d2a007388 */ /* 0x004fe80000000400 */
[----:B----4-:R0:W-:Y:S04]  /*16a0*/  STS.U16 [R42+0x40], R31 ;  /* 0x0000401f2a007388 */ /* 0x0101e80000000400 */
[----:B------:R-:W-:Y:S04]  /*16b0*/  STS.U16 [R42+0x80], R33 ;  /* 0x000080212a007388 */ /* 0x000fe80000000400 */
[----:B------:R1:W-:Y:S01]  /*16c0*/  STS.U16 [R42+0xc0], R35 ;  /* 0x0000c0232a007388 */ /* 0x0003e20000000400 */
[----:B------:R-:W-:-:S03]  /*16d0*/  NOP ;  /* 0x0000000000007918 */ /* 0x000fc60000000000 */
[----:B------:R-:W2:Y:S01]  /*16e0*/  LDS.64 R28, [R3] ;  /* 0x00000000031c7984 */ /* 0x000ea20000000a00 */
[----:B0-----:R-:W0:Y:S08]  /*16f0*/  MUFU.RCP R31, R25 ;  /* 0x00000019001f7308 */ /* 0x001e300000001000 */
[----:B-1----:R1:W3:Y:S01]  /*1700*/  MUFU.RCP R35, R24 ;  /* 0x0000001800237308 */ /* 0x0022e20000001000 */
[----:B0-----:R-:W-:Y:S01]  /*1710*/  FADD.FTZ R25, -R31, 1 ;  /* 0x3f8000001f197421 */ /* 0x001fe20000010100 */
[----:B-1----:R-:W-:-:S03]  /*1720*/  FADD.FTZ R24, -R38, 1 ;  /* 0x3f80000026187421 */ /* 0x002fc60000010100 */
[----:B------:R-:W-:Y:S01]  /*1730*/  FFMA.FTZ R25, R32, R25, 1 ;  /* 0x3f80000020197423 */ /* 0x000fe20000010019 */
[----:B---3--:R-:W-:Y:S01]  /*1740*/  FADD.FTZ R27, -R35, 1 ;  /* 0x3f800000231b7421 */ /* 0x008fe20000010100 */
[----:B------:R-:W-:Y:S01]  /*1750*/  FFMA.FTZ R24, R37, R24, 1 ;  /* 0x3f80000025187423 */ /* 0x000fe20000010018 */
[C---:B--2---:R-:W-:Y:S02]  /*1760*/  PRMT R6, R28.reuse, 0x7632, R6 ;  /* 0x000076321c067816 */ /* 0x044fe40000000006 */
[C---:B------:R-:W-:Y:S01]  /*1770*/  PRMT R7, R29.reuse, 0x7632, R7 ;  /* 0x000076321d077816 */ /* 0x040fe20000000007 */
[----:B------:R-:W-:Y:S01]  /*1780*/  IMAD.U32 R39, R29, 0x10000, RZ ;  /* 0x000100001d277824 */ /* 0x000fe200078e00ff */
[----:B------:R-:W-:Y:S02]  /*1790*/  SHF.L.U32 R33, R28, 0x10, RZ ;  /* 0x000000101c217819 */ /* 0x000fe400000006ff */
[----:B------:R-:W-:Y:S01]  /*17a0*/  SHF.L.U32 R36, R6, 0x10, RZ ;  /* 0x0000001006247819 */ /* 0x000fe200000006ff */
[----:B------:R-:W-:-:S02]  /*17b0*/  IMAD.U32 R79, R7, 0x10000, RZ ;  /* 0x00010000074f7824 */ /* 0x000fc400078e00ff */
        /* <DEDUP_REMOVED lines=14> */
[----:B------:R-:W-:-:S02]  /*18a0*/  FMUL.FTZ R6, R6, R29 ;  /* 0x0000001d06067220 */ /* 0x000fc40000410000 */
[----:B------:R-:W0:Y:S02]  /*18b0*/  LDC.64 R28, c[0x0][0x398] ;  /* 0x0000e600ff1c7b82 */ /* 0x000e240000000a00 */
[----:B------:R-:W-:Y:S02]  /*18c0*/  F2FP.BF16.F32.PACK_AB R24, R27, R0 ;  /* 0x000000001b18723e */ /* 0x000fe400000010ff */
[----:B------:R-:W-:-:S04]  /*18d0*/  F2FP.BF16.F32.PACK_AB R25, R6, R7 ;  /* 0x000000070619723e */ /* 0x000fc800000010ff */
[----:B------:R-:W-:Y:S06]  /*18e0*/  BAR.SYNC.DEFER_BLOCKING 0x0 ;  /* 0x0000000000007b1d */ /* 0x000fec0000010000 */
        /* <DEDUP_REMOVED lines=9> */
[----:B0-----:R-:W-:Y:S01]  /*1980*/  IMAD R0, R28, UR15, RZ ;  /* 0x0000000f1c007c24 */ /* 0x001fe2000f8e02ff */
[----:B-1----:R-:W-:Y:S01]  /*1990*/  IADD3 R24, P2, R10, R8, RZ ;  /* 0x000000080a187210 */ /* 0x002fe20007f5e0ff */
[----:B------:R-:W-:-:S04]  /*19a0*/  IMAD.WIDE.U32 R6, R28, UR14, RZ ;  /* 0x0000000e1c067c25 */ /* 0x000fc8000f8e00ff */
[----:B------:R-:W-:Y:S01]  /*19b0*/  IMAD R29, R29, UR14, R0 ;  /* 0x0000000e1d1d7c24 */ /* 0x000fe2000f8e0200 */
[----:B------:R-:W-:-:S03]  /*19c0*/  IADD3.X R25, R11, R9, RZ, P2, !PT ;  /* 0x000000090b197210 */ /* 0x000fc600017fe4ff */
[----:B------:R-:W-:Y:S01]  /*19d0*/  IMAD.IADD R87, R7, 0x1, R29 ;  /* 0x0000000107577824 */ /* 0x000fe200078e021d */
        /* <DEDUP_REMOVED lines=13> */
.L_x_10250:
[----:B------:R-:W-:Y:S05]  /*1ab0*/  BSYNC B0 ;  /* 0x0000000000007941 */ /* 0x000fea0003800000 */
.L_x_10249:
[----:B------:R-:W-:Y:S01]  /*1ac0*/  ULDC.64 UR10, c[0x0][0x3a0] ;  /* 0x0000e800000a7ab9 */ /* 0x000fe20000000a00 */
[----:B------:R-:W-:Y:S01]  /*1ad0*/  IMAD.MOV.U32 R7, RZ, RZ, R87 ;  /* 0x000000ffff077224 */ /* 0x000fe200078e0057 */
        /* <DEDUP_REMOVED lines=9> */
[----:B------:R-:W-:Y:S01]  /*1b70*/  IADD3 R0, P5, R6, UR7, RZ ;  /* 0x0000000706007c10 */ /* 0x000fe2000ffbe0ff */
[----:B------:R-:W-:Y:S01]  /*1b80*/  IMAD.U32 R75, R5, 0x10000, RZ ;  /* 0x00010000054b7824 */ /* 0x000fe200078e00ff */
[----:B------:R-:W-:Y:S01]  /*1b90*/  LEA R27, P4, R10, UR10, 0x1 ;  /* 0x0000000a0a1b7c11 */ /* 0x000fe2000f8808ff */
[----:B------:R-:W-:Y:S01]  /*1ba0*/  FMUL.FTZ R35, R34, R35 ;  /* 0x0000002322237220 */ /* 0x000fe20000410000 */
[----:B------:R-:W-:Y:S01]  /*1bb0*/  IADD3.X R7, R29, UR9, R7, P5, !PT ;  /* 0x000000091d077c10 */ /* 0x000fe2000affe407 */
[----:B------:R-:W-:Y:S01]  /*1bc0*/  FMUL.FTZ R41, R40, R41 ;  /* 0x0000002928297220 */ /* 0x000fe20000410000 */
[----:B------:R-:W-:Y:S01]  /*1bd0*/  LEA.HI.X R2, R10, UR11, R11, 0x1, P4 ;  /* 0x0000000b0a027c11 */ /* 0x000fe2000a0f0c0b */
[----:B------:R-:W-:Y:S01]  /*1be0*/  ULDC.64 UR10, c[0x0][0x320] ;  /* 0x0000c800000a7ab9 */ /* 0x000fe20000000a00 */
[----:B------:R-:W-:Y:S01]  /*1bf0*/  LEA R6, P4, R0, R27, 0x1 ;  /* 0x0000001b00067211 */ /* 0x000fe200078808ff */
[----:B-----5:R-:W-:Y:S01]  /*1c00*/  FADD.FTZ R75, R75, R60 ;  /* 0x0000003c4b4b7221 */ /* 0x020fe20000010000 */
[----:B------:R-:W-:Y:S01]  /*1c10*/  SHF.L.U32 R27, R4, 0x10, RZ ;  /* 0x00000010041b7819 */ /* 0x000fe200000006ff */
[----:B------:R-:W-:Y:S01]  /*1c20*/  FMUL.FTZ R70, R70, R37 ;  /* 0x0000002546467220 */ /* 0x000fe20000410000 */
[----:B------:R-:W-:Y:S01]  /*1c30*/  LEA.HI.X R7, R0, R2, R7, 0x1, P4 ;  /* 0x0000000200077211 */ /* 0x000fe200020f0c07 */
[----:B------:R-:W-:Y:S01]  /*1c40*/  FMUL.FTZ R68, R68, R35 ;  /* 0x0000002344447220 */ /* 0x000fe20000410000 */
[----:B------:R-:W-:Y:S01]  /*1c50*/  PRMT R0, R4, 0x7632, R0 ;  /* 0x0000763204007816 */ /* 0x000fe20000000000 */
[----:B------:R-:W-:Y:S01]  /*1c60*/  FADD.FTZ R76, R27, R60 ;  /* 0x0000003c1b4c7221 */ /* 0x000fe20000010000 */
[----:B------:R-:W-:Y:S01]  /*1c70*/  PRMT R2, R5, 0x7632, R2 ;  /* 0x0000763205027816 */ /* 0x000fe20000000002 */
[----:B------:R-:W-:Y:S01]  /*1c80*/  @!P2 STG.E.U16 desc[UR12][R6.64+-0x80], R81 ;  /* 0xffff80510600a986 */ /* 0x000fe2000c10150c */
[----:B------:R-:W-:Y:S01]  /*1c90*/  SHF.L.U32 R5, R0, 0x10, RZ ;  /* 0x0000001000057819 */ /* 0x000fe200000006ff */
[----:B------:R-:W-:Y:S01]  /*1ca0*/  FMUL.FTZ R0, R30, R31 ;  /* 0x0000001f1e007220 */ /* 0x000fe20000410000 */
[----:B------:R-:W-:Y:S01]  /*1cb0*/  PRMT R78, R90, 0x7632, R78 ;  /* 0x000076325a4e7816 */ /* 0x000fe2000000004e */
[----:B------:R0:W-:Y:S01]  /*1cc0*/  @!P0 STG.E.U16 desc[UR12][R6.64+-0xc0], R77 ;  /* 0xffff404d06008986 */ /* 0x0001e2000c10150c */
[----:B------:R-:W-:Y:S01]  /*1cd0*/  ISETP.NE.U32.AND P0, PT, RZ, UR10, PT ;  /* 0x0000000aff007c0c */ /* 0x000fe2000bf05070 */
[----:B------:R-:W-:-:S02]  /*1ce0*/  IMAD.U32 R29, R2, 0x10000, RZ ;  /* 0x00010000021d7824 */ /* 0x000fc400078e00ff */
[--C-:B------:R-:W-:Y:S01]  /*1cf0*/  FADD.FTZ R74, R5, R60.reuse ;  /* 0x0000003c054a7221 */ /* 0x100fe20000010000 */
[----:B------:R1:W-:Y:S01]  /*1d00*/  @!P3 STG.E.U16 desc[UR12][R6.64+-0x40], R83 ;  /* 0xffffc0530600b986 */ /* 0x0003e2000c10150c */
[----:B------:R-:W-:Y:S01]  /*1d10*/  ISETP.NE.AND.EX P0, PT, RZ, UR11, PT, P0 ;  /* 0x0000000bff007c0c */ /* 0x000fe2000bf05300 */
[----:B------:R-:W-:Y:S01]  /*1d20*/  FADD.FTZ R72, R29, R60 ;  /* 0x0000003c1d487221 */ /* 0x000fe20000010000 */
[----:B------:R-:W-:Y:S01]  /*1d30*/  FMUL.FTZ R66, R66, R41 ;  /* 0x0000002942427220 */ /* 0x000fe20000410000 */
[----:B0-----:R-:W-:-:S10]  /*1d40*/  PRMT R77, R91, 0x7632, R77 ;  /* 0x000076325b4d7816 */ /* 0x001fd4000000004d */
        /* <DEDUP_REMOVED lines=37> */
.L_x_10253:
[----:B------:R-:W-:Y:S05]  /*1fa0*/  BSYNC B0 ;  /* 0x0000000000007941 */ /* 0x000fea0003800000 */
.L_x_10252:
[----:B------:R-:W-:Y:S01]  /*1fb0*/  IMAD.MOV.U32 R5, RZ, RZ, R39 ;  /* 0x000000ffff057224 */ /* 0x000fe200078e0027 */
        /* <DEDUP_REMOVED lines=8> */
[----:B------:R-:W-:-:S02]  /*2040*/  IADD3 R2, P5, R4, UR7, RZ ;  /* 0x0000000704027c10 */ /* 0x000fc4000ffbe0ff */
[----:B------:R-:W-:Y:S02]  /*2050*/  LEA.HI.X R6, R10, UR11, R11, 0x1, P4 ;  /* 0x0000000b0a067c11 */ /* 0x000fe4000a0f0c0b */
[----:B------:R-:W-:Y:S02]  /*2060*/  IADD3.X R5, R27, UR9, R5, P5, !PT ;  /* 0x000000091b057c10 */ /* 0x000fe4000affe405 */
[----:B------:R-:W-:-:S04]  /*2070*/  LEA R4, P4, R2, R7, 0x1 ;  /* 0x0000000702047211 */ /* 0x000fc800078808ff */
[----:B------:R-:W-:-:S05]  /*2080*/  LEA.HI.X R5, R2, R6, R5, 0x1, P4 ;  /* 0x0000000602057211 */ /* 0x000fca00020f0c05 */
[----:B------:R0:W-:Y:S04]  /*2090*/  @!P0 STG.E.U16 desc[UR12][R4.64+-0xc0], R31 ;  /* 0xffff401f04008986 */ /* 0x0001e8000c10150c */
[----:B------:R0:W-:Y:S04]  /*20a0*/  @!P2 STG.E.U16 desc[UR12][R4.64+-0x80], R33 ;  /* 0xffff80210400a986 */ /* 0x0001e8000c10150c */
[----:B------:R0:W-:Y:S02]  /*20b0*/  @!P3 STG.E.U16 desc[UR12][R4.64+-0x40], R35 ;  /* 0xffffc0230400b986 */ /* 0x0001e4000c10150c */
.L_x_10251:
[----:B0-----:R-:W0:Y:S01]  /*20c0*/  LDC R5, c[0x0][0x21c] ;  /* 0x00008700ff057b82 */ /* 0x001e220000000800 */
[----:B------:R-:W-:Y:S01]  /*20d0*/  SHF.L.U32 R2, R90, 0x10, RZ ;  /* 0x000000105a027819 */ /* 0x000fe200000006ff */
[----:B------:R-:W-:Y:S01]  /*20e0*/  IMAD.U32 R4, R78, 0x10000, RZ ;  /* 0x000100004e047824 */ /* 0x000fe200078e00ff */
[----:B------:R-:W-:Y:S01]  /*20f0*/  HFMA2.MMA R82, -RZ, RZ, 0, 0 ;  /* 0x00000000ff527435 */ /* 0x000fe200000001ff */
        /* <DEDUP_REMOVED lines=8> */
[----:B------:R-:W-:Y:S01]  /*2180*/  CS2R R84, SRZ ;  /* 0x0000000000547805 */ /* 0x000fe2000001ff00 */
[----:B------:R-:W-:-:S02]  /*2190*/  IMAD.MOV.U32 R87, RZ, RZ, RZ ;  /* 0x000000ffff577224 */ /* 0x000fc400078e00ff */
[----:B------:R-:W-:-:S04]  /*21a0*/  FFMA.FTZ R67, R70, R2, R67 ;  /* 0x0000000246437223 */ /* 0x000fc80000010043 */
[----:B------:R-:W-:Y:S01]  /*21b0*/  FFMA.FTZ R67, R66, R4, R67 ;  /* 0x0000000442437223 */ /* 0x000fe20000010043 */
[----:B------:R-:W-:Y:S01]  /*21c0*/  BAR.SYNC.DEFER_BLOCKING 0x0 ;  /* 0x0000000000007b1d */ /* 0x000fe20000010000 */
[----:B0-----:R-:W-:-:S13]  /*21d0*/  ISETP.GE.AND P0, PT, R5, 0x1, PT ;  /* 0x000000010500780c */ /* 0x001fda0003f06270 */
[----:B------:R-:W-:Y:S05]  /*21e0*/  @!P0 BRA `(.L_x_10254) ;  /* 0x0000001400c48947 */ /* 0x000fea0003800000 */
[----:B------:R-:W0:Y:S01]  /*21f0*/  LDC.64 R6, c[0x0][0x348] ;  /* 0x0000d200ff067b82 */ /* 0x000e220000000a00 */
[----:B------:R-:W-:Y:S01]  /*2200*/  MOV R4, R16 ;  /* 0x0000001000047202 */ /* 0x000fe20000000f00 */
[----:B------:R-:W-:Y:S01]  /*2210*/  IMAD.MOV.U32 R5, RZ, RZ, RZ ;  /* 0x000000ffff057224 */ /* 0x000fe200078e00ff */
[----:B------:R-:W-:Y:S01]  /*2220*/  ULDC.64 UR10, c[0x0][0x350] ;  /* 0x0000d400000a7ab9 */ /* 0x000fe20000000a00 */
[----:B------:R-:W-:Y:S01]  /*2230*/  ISETP.GE.AND P2, PT, R10, R43, PT ;  /* 0x0000002b0a00720c */ /* 0x000fe20003f46270 */
[----:B------:R-:W-:Y:S01]  /*2240*/  IMAD.MOV.U32 R89, RZ, RZ, RZ ;  /* 0x000000ffff597224 */ /* 0x000fe200078e00ff */
[----:B------:R-:W-:Y:S01]  /*2250*/  MOV R82, RZ ;  /* 0x000000ff00527202 */ /* 0x000fe20000000f00 */
[----:B------:R-:W-:Y:S01]  /*2260*/  UMOV UR5, URZ ;  /* 0x0000003f00057c82 */ /* 0x000fe20008000000 */
[----:B------:R-:W1:Y:S01]  /*2270*/  LDC R86, c[0x0][0x224] ;  /* 0x00008900ff567b82 */ /* 0x000e620000000800 */
[----:B------:R-:W-:Y:S01]  /*2280*/  UMOV UR6, URZ ;  /* 0x0000003f00067c82 */ /* 0x000fe20008000000 */
[----:B------:R-:W-:Y:S01]  /*2290*/  ULDC UR24, c[0x0][0x224] ;  /* 0x0000890000187ab9 */ /* 0x000fe20000000800 */
[----:B------:R-:W-:Y:S01]  /*22a0*/  ULDC UR25, c[0x0][0x21c] ;  /* 0x0000870000197ab9 */ /* 0x000fe20000000800 */
[----:B------:R-:W-:Y:S01]  /*22b0*/  ULDC UR8, c[0x0][0x218] ;  /* 0x0000860000087ab9 */ /* 0x000fe20000000800 */
        /* <DEDUP_REMOVED lines=8> */
[----:B------:R-:W-:-:S03]  /*2340*/  IMAD R7, R7, UR14, R2 ;  /* 0x0000000e07077c24 */ /* 0x000fc6000f8e0202 */
[----:B------:R-:W3:Y:S02]  /*2350*/  LDC.64 R32, c[0x0][0x2e0] ;  /* 0x0000b800ff207b82 */ /* 0x000ee40000000a00 */
[----:B------:R-:W-:Y:S01]  /*2360*/  IADD3 R5, R5, R7, RZ ;  /* 0x0000000705057210 */ /* 0x000fe20007ffe0ff */
[----:B------:R-:W-:Y:S02]  /*2370*/  IMAD R7, R69, UR10, RZ ;  /* 0x0000000a45077c24 */ /* 0x000fe4000f8e02ff */
[----:B------:R-:W-:Y:S01]  /*2380*/  IMAD.WIDE.U32 R4, R58, UR10, R4 ;  /* 0x0000000a3a047c25 */ /* 0x000fe2000f8e0004 */
[----:B------:R-:W-:-:S03]  /*2390*/  USHF.L.U32 UR10, UR7, 0x2, URZ ;  /* 0x00000002070a7899 */ /* 0x000fc6000800063f */
[----:B------:R-:W-:Y:S01]  /*23a0*/  IMAD R7, R58, UR11, R7 ;  /* 0x0000000b3a077c24 */ /* 0x000fe2000f8e0207 */
[----:B------:R-:W-:Y:S01]  /*23b0*/  IADD3 R26, P0, R8, R4, RZ ;  /* 0x00000004081a7210 */ /* 0x000fe20007f1e0ff */
[----:B------:R-:W-:Y:S01]  /*23c0*/  USHF.L.U64.HI UR11, UR7, 0x2, UR9 ;  /* 0x00000002070b7899 */ /* 0x000fe20008010209 */
[----:B------:R-:W-:Y:S02]  /*23d0*/  IADD3 R36, P3, R114, UR10, RZ ;  /* 0x0000000a72247c10 */ /* 0x000fe4000ff7e0ff */
[----:B------:R-:W-:Y:S02]  /*23e0*/  IADD3.X R27, R9, R5, R7, P0, !PT ;  /* 0x00000005091b7210 */ /* 0x000fe400007fe407 */
[----:B------:R-:W-:Y:S02]  /*23f0*/  IADD3 R34, P0, R116, UR10, RZ ;  /* 0x0000000a74227c10 */ /* 0x000fe4000ff1e0ff */
[----:B------:R-:W-:Y:S02]  /*2400*/  IADD3 R38, P4, R45, UR10, RZ ;  /* 0x0000000a2d267c10 */ /* 0x000fe4000ff9e0ff */
[----:B------:R-:W-:-:S02]  /*2410*/  IADD3.X R35, R112, UR11, RZ, P0, !PT ;  /* 0x0000000b70237c10 */ /* 0x000fc400087fe4ff */
[----:B------:R-:W-:Y:S02]  /*2420*/  IADD3.X R37, R110, UR11, RZ, P3, !PT ;  /* 0x0000000b6e257c10 */ /* 0x000fe40009ffe4ff */
[----:B------:R-:W-:Y:S01]  /*2430*/  IADD3.X R39, R44, UR11, RZ, P4, !PT ;  /* 0x0000000b2c277c10 */ /* 0x000fe2000a7fe4ff */
[----:B-12---:R-:W-:-:S06]  /*2440*/  ULDC.64 UR10, c[0x0][0x250] ;  /* 0x00009400000a7ab9 */ /* 0x006fcc0000000a00 */
.L_x_10267:
[----:B------:R-:W-:Y:S01]  /*2450*/  SHF.R.S32.HI R92, RZ, 0x1f, R89 ;  /* 0x0000001fff5c7819 */ /* 0x000fe20000011459 */
[----:B---3--:R-:W-:Y:S01]  /*2460*/  IMAD.MOV.U32 R6, RZ, RZ, R14 ;  /* 0x000000ffff067224 */ /* 0x008fe200078e000e */
[----:B------:R-:W-:Y:S01]  /*2470*/  MOV R7, R53 ;  /* 0x0000003500077202 */ /* 0x000fe20000000f00 */
[C---:B--2---:R-:W-:Y:S01]  /*2480*/  IMAD.WIDE.U32 R4, R89.reuse, UR10, R10 ;  /* 0x0000000a59047c25 */ /* 0x044fe2000f8e000a */
[-C--:B------:R-:W-:Y:S02]  /*2490*/  ISETP.GE.AND P0, PT, R50, R43.reuse, PT ;  /* 0x0000002b3200720c */ /* 0x080fe40003f06270 */
[-C--:B------:R-:W-:Y:S01]  /*24a0*/  ISETP.GE.AND P3, PT, R48, R43.reuse, PT ;  /* 0x0000002b3000720c */ /* 0x080fe20003f66270 */
[----:B------:R-:W-:Y:S01]  /*24b0*/  IMAD R2, R92, UR16, RZ ;  /* 0x000000105c027c24 */ /* 0x000fe2000f8e02ff */
[----:B------:R-:W-:Y:S01]  /*24c0*/  ISETP.GE.AND P4, PT, R46, R43, PT ;  /* 0x0000002b2e00720c */ /* 0x000fe20003f86270 */
[----:B------:R-:W-:Y:S01]  /*24d0*/  IMAD.WIDE.U32 R94, R89, UR16, R6 ;  /* 0x00000010595e7c25 */ /* 0x000fe2000f8e0006 */
[----:B------:R-:W-:-:S02]  /*24e0*/  PRMT R97, RZ, 0x7610, R97 ;  /* 0x00007610ff617816 */ /* 0x000fc40000000061 */
[----:B------:R-:W-:Y:S01]  /*24f0*/  PRMT R93, RZ, 0x7610, R93 ;  /* 0x00007610ff5d7816 */ /* 0x000fe2000000005d */
[----:B------:R-:W-:Y:S01]  /*2500*/  IMAD R7, R89, UR17, R2 ;  /* 0x0000001159077c24 */ /* 0x000fe2000f8e0202 */
[----:B0-----:R-:W-:Y:S01]  /*2510*/  LEA R6, P5, R94, R30, 0x2 ;  /* 0x0000001e5e067211 */ /* 0x001fe200078a10ff */
[----:B------:R-:W-:Y:S01]  /*2520*/  IMAD R40, R92, UR10, RZ ;  /* 0x0000000a5c287c24 */ /* 0x000fe2000f8e02ff */
[----:B------:R-:W-:Y:S02]  /*2530*/  PRMT R99, RZ, 0x7610, R99 ;  /* 0x00007610ff637816 */ /* 0x000fe40000000063 */
[----:B------:R-:W-:Y:S01]  /*2540*/  IADD3 R2, R95, R7, RZ ;  /* 0x000000075f027210 */ /* 0x000fe20007ffe0ff */
[----:B------:R-:W-:Y:S01]  /*2550*/  IMAD R41, R89, UR11, R40 ;  /* 0x0000000b59297c24 */ /* 0x000fe2000f8e0228 */
[----:B------:R-:W-:Y:S02]  /*2560*/  LEA R40, P6, R4, R54, 0x1 ;  /* 0x0000003604287211 */ /* 0x000fe400078c08ff */
[----:B------:R-:W-:Y:S01]  /*2570*/  LEA.HI.X R7, R94, R31, R2, 0x2, P5 ;  /* 0x0000001f5e077211 */ /* 0x000fe200028f1402 */
[----:B------:R-:W-:Y:S01]  /*2580*/  IMAD.IADD R5, R5, 0x1, R41 ;  /* 0x0000000105057824 */ /* 0x000fe200078e0229 */
[----:B------:R-:W-:-:S03]  /*2590*/  PRMT R95, RZ, 0x7610, R95 ;  /* 0x00007610ff5f7816 */ /* 0x000fc6000000005f */
[----:B------:R3:W2:Y:S01]  /*25a0*/  LDG.E R88, desc[UR12][R6.64] ;  /* 0x0000000c06587981 */ /* 0x0006a2000c1e1900 */
[----:B------:R-:W-:-:S05]  /*25b0*/  LEA.HI.X R41, R4, R52, R5, 0x1, P6 ;  /* 0x0000003404297211 */ /* 0x000fca00030f0c05 */
[----:B------:R-:W4:Y:S04]  /*25c0*/  @!P0 LDG.E.U16 R95, desc[UR12][R40.64+0x40] ;  /* 0x0000400c285f8981 */ /* 0x000f28000c1e1500 */
[----:B------:R-:W4:Y:S04]  /*25d0*/  @!P3 LDG.E.U16 R97, desc[UR12][R40.64+0x80] ;  /* 0x0000800c2861b981 */ /* 0x000f28000c1e1500 */
[----:B------:R-:W4:Y:S04]  /*25e0*/  @!P2 LDG.E.U16 R93, desc[UR12][R40.64] ;  /* 0x0000000c285da981 */ /* 0x000f28000c1e1500 */
[----:B------:R0:W4:Y:S01]  /*25f0*/  @!P4 LDG.E.U16 R99, desc[UR12][R40.64+0xc0] ;  /* 0x0000c00c2863c981 */ /* 0x000122000c1e1500 */
[C---:B------:R-:W-:Y:S01]  /*2600*/  ISETP.GT.AND P0, PT, R49.reuse, 0x1, PT ;  /* 0x000000013100780c */ /* 0x040fe20003f04270 */
[----:B------:R-:W-:Y:S01]  /*2610*/  VIADD R2, R49, 0xffffffff ;  /* 0xffffffff31027836 */ /* 0x000fe20000000000 */
[----:B------:R-:W-:-:S02]  /*2620*/  MOV R4, R12 ;  /* 0x0000000c00047202 */ /* 0x000fc40000000f00 */
[----:B------:R-:W-:Y:S01]  /*2630*/  ISETP.EQ.AND P0, PT, R117, RZ, P0 ;  /* 0x000000ff7500720c */ /* 0x000fe20000702270 */
[----:B------:R-:W-:Y:S01]  /*2640*/  IMAD.MOV.U32 R5, RZ, RZ, R51 ;  /* 0x000000ffff057224 */ /* 0x000fe200078e0033 */
[----:B------:R-:W-:Y:S01]  /*2650*/  LEA.HI R94, R2, R2, RZ, 0x1 ;  /* 0x00000002025e7211 */ /* 0x000fe200078f08ff */
[----:B------:R-:W-:Y:S02]  /*2660*/  IMAD R96, R92, UR18, RZ ;  /* 0x000000125c607c24 */ /* 0x000fe4000f8e02ff */
[----:B------:R-:W-:Y:S01]  /*2670*/  IMAD.WIDE.U32 R4, R89, UR18, R4 ;  /* 0x0000001259047c25 */ /* 0x000fe2000f8e0004 */
[----:B------:R-:W-:-:S03]  /*2680*/  LOP3.LUT R101, R94, 0xfffffe, RZ, 0xc0, !PT ;  /* 0x00fffffe5e657812 */ /* 0x000fc600078ec0ff */
[----:B------:R-:W-:Y:S01]  /*2690*/  IMAD R103, R89, UR19, R96 ;  /* 0x0000001359677c24 */ /* 0x000fe2000f8e0260 */
[----:B---3--:R-:W-:Y:S01]  /*26a0*/  LEA R6, P3, R4, R32, 0x2 ;  /* 0x0000002004067211 */ /* 0x008fe200078610ff */
[----:B0-----:R-:W-:Y:S02]  /*26b0*/  IMAD.IADD R40, R2, 0x1, -R101 ;  /* 0x0000000102287824 */ /* 0x001fe400078e0a65 */
[----:B------:R-:W0:Y:S01]  /*26c0*/  @P0 LDC R41, c[0x0][0x21c] ;  /* 0x00008700ff290b82 */ /* 0x000e220000000800 */
[----:B------:R-:W-:-:S04]  /*26d0*/  IADD3 R5, R5, R103, RZ ;  /* 0x0000006705057210 */ /* 0x000fc80007ffe0ff */
[----:B------:R-:W-:Y:S02]  /*26e0*/  LEA.HI.X R7, R4, R33, R5, 0x2, P3 ;  /* 0x0000002104077211 */ /* 0x000fe400018f1405 */
[C---:B------:R-:W-:Y:S02]  /*26f0*/  ISETP.NE.AND P3, PT, R16.reuse, RZ, PT ;  /* 0x000000ff1000720c */ /* 0x040fe40003f65270 */
[----:B------:R-:W-:Y:S01]  /*2700*/  IADD3 R5, R16, 0x200, RZ ;  /* 0x0000020010057810 */ /* 0x000fe20007ffe0ff */
[----:B------:R-:W-:-:S10]  /*2710*/  @P0 VIADD R4, R49, 0xfffffffe ;  /* 0xfffffffe31040836 */ /* 0x000fd40000000000 */
[--C-:B------:R-:W-:Y:S02]  /*2720*/  @!P3 IMAD R5, R40, 0x100, R89.reuse ;  /* 0x000001002805b824 */ /* 0x100fe400078e0259 */
[----:B0-----:R-:W-:Y:S02]  /*2730*/  @P0 IMAD R41, R4, R41, R89 ;  /* 0x0000002904290224 */ /* 0x001fe400078e0259 */
[----:B------:R-:W-:Y:S02]  /*2740*/  IMAD.MOV.U32 R104, RZ, RZ, RZ ;  /* 0x000000ffff687224 */ /* 0x000fe400078e00ff */
[----:B------:R-:W-:-:S04]  /*2750*/  @P0 IMAD.WIDE R40, R41, 0x8, R22 ;  /* 0x0000000829280825 */ /* 0x000fc800078e0216 */
[----:B--2---:R-:W-:-:S04]  /*2760*/  FMUL.FTZ R101, R88, 1.4426950216293334961 ;  /* 0x3fb8aa3b58657820 */ /* 0x004fc80000410000 */
[----:B------:R-:W-:-:S06]  /*2770*/  FMUL.FTZ R2, R76, R101 ;  /* 0x000000654c027220 */ /* 0x000fcc0000410000 */
[----:B------:R-:W0:Y:S01]  /*2780*/  MUFU.EX2 R2, R2 ;  /* 0x0000000200027308 */ /* 0x000e220000000800 */
[----:B-1--4-:R1:W-:Y:S04]  /*2790*/  STS.U16 [R42+0x40], R95 ;  /* 0x0000405f2a007388 */ /* 0x0123e80000000400 */
[----:B------:R-:W-:Y:S04]  /*27a0*/  STS.U16 [R42+0x80], R97 ;  /* 0x000080612a007388 */ /* 0x000fe80000000400 */
[----:B------:R-:W-:Y:S01]  /*27b0*/  STS.U16 [R42], R93 ;  /* 0x0000005d2a007388 */ /* 0x000fe20000000400 */
[----:B-1----:R-:W-:-:S03]  /*27c0*/  LEA R95, R5, R64, 0x2 ;  /* 0x00000040055f7211 */ /* 0x002fc600078e10ff */
[----:B------:R-:W-:Y:S01]  /*27d0*/  STS.U16 [R42+0xc0], R99 ;  /* 0x0000c0632a007388 */ /* 0x000fe20000000400 */
[----:B------:R-:W-:-:S03]  /*27e0*/  NOP ;  /* 0x0000000000007918 */ /* 0x000fc60000000000 */
[----:B------:R-:W1:Y:S04]  /*27f0*/  LDS.64 R4, [R3] ;  /* 0x0000000003047984 */ /* 0x000e680000000a00 */
[----:B------:R2:W3:Y:S04]  /*2800*/  LDG.E R109, desc[UR12][R6.64] ;  /* 0x0000000c066d7981 */ /* 0x0004e8000c1e1900 */
[----:B0-----:R0:W-:Y:S01]  /*2810*/  STS [R95+0x548], R2 ;  /* 0x000548025f007388 */ /* 0x0011e20000000800 */
[----:B------:R-:W-:Y:S06]  /*2820*/  BAR.SYNC.DEFER_BLOCKING 0x0 ;  /* 0x0000000000007b1d */ /* 0x000fec0000010000 */
[----:B------:R4:W5:Y:S01]  /*2830*/  @P0 LDG.E R104, desc[UR12][R40.64+0x4] ;  /* 0x0000040c28680981 */ /* 0x000962000c1e1900 */
[----:B------:R-:W-:-:S13]  /*2840*/  ISETP.NE.AND P4, PT, R16, 0x1f, PT ;  /* 0x0000001f1000780c */ /* 0x000fda0003f85270 */
[----:B------:R4:W3:Y:S01]  /*2850*/  @P4 LDS R119, [R47+0xd4c] ;  /* 0x000d4c002f774984 */ /* 0x0008e20000000800 */
[-C--:B--2---:R-:W-:Y:S01]  /*2860*/  FMUL.FTZ R7, R74, R101.reuse ;  /* 0x000000654a077220 */ /* 0x084fe20000410000 */
[-C--:B------:R-:W-:Y:S01]  /*2870*/  FMUL.FTZ R102, R72, R101.reuse ;  /* 0x0000006548667220 */ /* 0x080fe20000410000 */
[----:B------:R-:W-:-:S04]  /*2880*/  FMUL.FTZ R106, R75, R101 ;  /* 0x000000654b6a7220 */ /* 0x000fc80000410000 */
[----:B------:R-:W2:Y:S01]  /*2890*/  MUFU.EX2 R7, R7 ;  /* 0x0000000700077308 */ /* 0x000ea20000000800 */
[----:B-1----:R-:W-:Y:S01]  /*28a0*/  PRMT R98, R4, 0x7632, R98 ;  /* 0x0000763204627816 */ /* 0x002fe20000000062 */
[----:B0-----:R-:W-:Y:S01]  /*28b0*/  IMAD.U32 R95, R78, 0x10000, RZ ;  /* 0x000100004e5f7824 */ /* 0x001fe200078e00ff */
[----:B------:R-:W-:-:S05]  /*28c0*/  SHF.L.U32 R97, R90, 0x10, RZ ;  /* 0x000000105a617819 */ /* 0x000fca00000006ff */
[----:B------:R-:W0:Y:S01]  /*28d0*/  MUFU.EX2 R102, R102 ;  /* 0x0000006600667308 */ /* 0x000e220000000800 */
[----:B------:R-:W-:Y:S01]  /*28e0*/  SHF.L.U32 R93, R4, 0x10, RZ ;  /* 0x00000010045d7819 */ /* 0x000fe200000006ff */
[C---:B------:R-:W-:Y:S01]  /*28f0*/  IMAD.U32 R96, R5.reuse, 0x10000, RZ ;  /* 0x0001000005607824 */ /* 0x040fe200078e00ff */
[----:B------:R-:W-:Y:S01]  /*2900*/  PRMT R100, R5, 0x7632, R100 ;  /* 0x0000763205647816 */ /* 0x000fe20000000064 */
[----:B------:R-:W-:Y:S01]  /*2910*/  FMUL.FTZ R4, R76, R97 ;  /* 0x000000614c047220 */ /* 0x000fe20000410000 */
[----:B------:R-:W-:-:S03]  /*2920*/  SHF.L.U32 R94, R91, 0x10, RZ ;  /* 0x000000105b5e7819 */ /* 0x000fc600000006ff */
[----:B------:R-:W1:Y:S01]  /*2930*/  MUFU.EX2 R106, R106 ;  /* 0x0000006a006a7308 */ /* 0x000e620000000800 */
[----:B------:R-:W-:Y:S01]  /*2940*/  SHF.L.U32 R98, R98, 0x10, RZ ;  /* 0x0000001062627819 */ /* 0x000fe200000006ff */
[----:B------:R-:W-:Y:S01]  /*2950*/  FMUL.FTZ R5, R74, R95 ;  /* 0x0000005f4a057220 */ /* 0x000fe20000410000 */
[----:B------:R-:W-:Y:S02]  /*2960*/  IMAD.U32 R99, R77, 0x10000, RZ ;  /* 0x000100004d637824 */ /* 0x000fe400078e00ff */
[----:B------:R-:W-:Y:S01]  /*2970*/  FMUL.FTZ R101, R75, R94 ;  /* 0x0000005e4b657220 */ /* 0x000fe20000410000 */
[----:B------:R-:W-:Y:S01]  /*2980*/  FMUL.FTZ R115, R93, R4 ;  /* 0x000000045d737220 */ /* 0x000fe20000410000 */
[----:B------:R-:W-:Y:S01]  /*2990*/  FMUL.FTZ R108, R98, R5 ;  /* 0x00000005626c7220 */ /* 0x000fe20000410000 */
[----:B------:R-:W-:Y:S01]  /*29a0*/  BSSY B0, `(.L_x_10255) ;  /* 0x0000014000007945 */ /* 0x000fe20003800000 */
[----:B------:R-:W-:Y:S01]  /*29b0*/  FMUL.FTZ R103, R72, R99 ;  /* 0x0000006348677220 */ /* 0x000fe20000410000 */
[----:B--2---:R-:W-:Y:S01]  /*29c0*/  FMUL.FTZ R121, R2, R7 ;  /* 0x0000000702797220 */ /* 0x004fe20000410000 */
[----:B------:R-:W-:-:S02]  /*29d0*/  IMAD.U32 R100, R100, 0x10000, RZ ;  /* 0x0001000064647824 */ /* 0x000fc400078e00ff */
[----:B------:R-:W-:Y:S01]  /*29e0*/  FMUL.FTZ R111, R96, R101 ;  /* 0x00000065606f7220 */ /* 0x000fe20000410000 */
[----:B------:R-:W-:Y:S01]  /*29f0*/  FFMA.FTZ R120, R7, R115, R108 ;  /* 0x0000007307787223 */ /* 0x000fe2000001006c */
[-C--:B---3--:R-:W-:Y:S01]  /*2a00*/  FMUL.FTZ R113, R70, R109.reuse ;  /* 0x0000006d46717220 */ /* 0x088fe20000410000 */
[-C--:B------:R-:W-:Y:S01]  /*2a10*/  FMUL.FTZ R107, R66, R109.reuse ;  /* 0x0000006d426b7220 */ /* 0x080fe20000410000 */
[-C--:B------:R-:W-:Y:S01]  /*2a20*/  FMUL.FTZ R6, R0, R109.reuse ;  /* 0x0000006d00067220 */ /* 0x080fe20000410000 */
[----:B------:R-:W-:Y:S02]  /*2a30*/  FMUL.FTZ R109, R68, R109 ;  /* 0x0000006d446d7220 */ /* 0x000fe40000410000 */
[----:B0-----:R-:W-:Y:S01]  /*2a40*/  FFMA.FTZ R122, R102, R107, R113 ;  /* 0x0000006b667a7223 */ /* 0x001fe20000010071 */
[----:B-1--4-:R-:W-:Y:S06]  /*2a50*/  @P4 BRA `(.L_x_10256) ;  /* 0x0000000000204947 */ /* 0x012fec0003800000 */
[----:B------:R-:W-:Y:S01]  /*2a60*/  ISETP.NE.AND P0, PT, R49, R86, PT ;  /* 0x000000563100720c */ /* 0x000fe20003f05270 */
[----:B------:R-:W-:-:S12]  /*2a70*/  HFMA2.MMA R119, -RZ, RZ, 1.875, 0 ;  /* 0x3f800000ff777435 */ /* 0x000fd800000001ff */
[----:B------:R-:W-:-:S04]  /*2a80*/  @P0 LEA.HI R40, R49, R49, RZ, 0x1 ;  /* 0x0000003131280211 */ /* 0x000fc800078f08ff */
[----:B------:R-:W-:-:S04]  /*2a90*/  @P0 LOP3.LUT R40, R40, 0xfffffe, RZ, 0xc0, !PT ;  /* 0x00fffffe28280812 */ /* 0x000fc800078ec0ff */
[----:B------:R-:W-:-:S05]  /*2aa0*/  @P0 IADD3 R40, -R40, R49, RZ ;  /* 0x0000003128280210 */ /* 0x000fca0007ffe1ff */
[----:B------:R-:W-:-:S04]  /*2ab0*/  @P0 IMAD R41, R40, 0x100, R89 ;  /* 0x0000010028290824 */ /* 0x000fc800078e0259 */
[----:B------:R-:W-:-:S05]  /*2ac0*/  @P0 IMAD R41, R41, 0x4, R64 ;  /* 0x0000000429290824 */ /* 0x000fca00078e0240 */
[----:B------:R0:W1:Y:S02]  /*2ad0*/  @P0 LDS R119, [R41+0x548] ;  /* 0x0005480029770984 */ /* 0x0000640000000800 */
.L_x_10256:
[----:B------:R-:W-:Y:S05]  /*2ae0*/  BSYNC B0 ;  /* 0x0000000000007941 */ /* 0x000fea0003800000 */
.L_x_10255:
[----:B01----:R-:W-:Y:S01]  /*2af0*/  FMUL.FTZ R41, R102, R119 ;  /* 0x0000007766297220 */ /* 0x003fe20000410000 */
[----:B------:R-:W-:Y:S01]  /*2b00*/  FFMA.FTZ R122, R106, R122, R109 ;  /* 0x0000007a6a7a7223 */ /* 0x000fe2000001006d */
[----:B------:R-:W-:Y:S01]  /*2b10*/  FMUL.FTZ R105, R100, R103 ;  /* 0x0000006764697220 */ /* 0x000fe20000410000 */
        /* <DEDUP_REMOVED lines=12> */
[----:B------:R-:W1:Y:S01]  /*2be0*/  SHFL.DOWN PT, R122, R125, 0x1, 0x1f ;  /* 0x08201f007d7a7f89 */ /* 0x000e6200000e0000 */
[----:B------:R-:W-:-:S03]  /*2bf0*/  LEA R129, R89, R64, 0x3 ;  /* 0x0000004059817211 */ /* 0x000fc600078e18ff */
[----:B------:R-:W2:Y:S04]  /*2c00*/  SHFL.UP PT, R41, R120, 0x1, RZ ;  /* 0x0420000078297989 */ /* 0x000ea800000e00ff */
[----:B------:R-:W3:Y:S01]  /*2c10*/  SHFL.UP PT, R40, R121, 0x1, RZ ;  /* 0x0420000079287989 */ /* 0x000ee200000e00ff */
[C---:B0-----:R-:W-:Y:S01]  /*2c20*/  @P5 FFMA.FTZ R124, R125.reuse, R123, R124 ;  /* 0x0000007b7d7c5223 */ /* 0x041fe2000001007c */
[----:B-1----:R-:W-:-:S04]  /*2c30*/  @P5 FMUL.FTZ R125, R125, R122 ;  /* 0x0000007a7d7d5220 */ /* 0x002fc80000410000 */
        /* <DEDUP_REMOVED lines=21> */
[----:B------:R-:W-:Y:S02]  /*2d90*/  ISETP.GE.AND P5, PT, R118, 0x8, PT ;  /* 0x000000087600780c */ /* 0x000fe40003fa6270 */
[C---:B--2---:R-:W-:Y:S01]  /*2da0*/  @P0 FFMA.FTZ R120, R121.reuse, R41, R120 ;  /* 0x0000002979780223 */ /* 0x044fe20000010078 */
[----:B------:R-:W1:Y:S01]  /*2db0*/  SHFL.DOWN PT, R126, R125, 0x8, 0x1f ;  /* 0x09001f007d7e7f89 */ /* 0x000e6200000e0000 */
[----:B------:R-:W-:Y:S01]  /*2dc0*/  MOV R41, RZ ;  /* 0x000000ff00297202 */ /* 0x000fe20000000f00 */
[----:B---3--:R-:W-:Y:S01]  /*2dd0*/  @P0 FMUL.FTZ R121, R121, R40 ;  /* 0x0000002879790220 */ /* 0x008fe20000410000 */
[----:B------:R-:W-:Y:S01]  /*2de0*/  ISETP.GE.AND P0, PT, R49, UR24, PT ;  /* 0x0000001831007c0c */ /* 0x000fe2000bf06270 */
[----:B------:R-:W2:Y:S01]  /*2df0*/  SHFL.UP PT, R123, R120, 0x8, RZ ;  /* 0x05000000787b7989 */ /* 0x000ea200000e00ff */
[----:B------:R-:W-:Y:S02]  /*2e00*/  IMAD.MOV.U32 R40, RZ, RZ, 0x3f800000 ;  /* 0x3f800000ff287424 */ /* 0x000fe400078e00ff */
[----:B------:R-:W-:Y:S01]  /*2e10*/  ISETP.NE.OR P0, PT, R117, RZ, P0 ;  /* 0x000000ff7500720c */ /* 0x000fe20000705670 */
[----:B------:R-:W3:Y:S01]  /*2e20*/  SHFL.UP PT, R122, R121, 0x8, RZ ;  /* 0x05000000797a7989 */ /* 0x000ee200000e00ff */
[----:B0-----:R-:W-:-:S11]  /*2e30*/  @!P6 FFMA.FTZ R124, R125, R127, R124 ;  /* 0x0000007f7d7ce223 */ /* 0x001fd6000001007c */
[----:B------:R-:W-:Y:S01]  /*2e40*/  @!P0 LDS.64 R40, [R129+0xdc8] ;  /* 0x000dc80081288984 */ /* 0x000fe20000000a00 */
[----:B------:R-:W-:Y:S01]  /*2e50*/  ISETP.GE.AND P0, PT, R118, 0x10, PT ;  /* 0x000000107600780c */ /* 0x000fe20003f06270 */
[----:B-1----:R-:W-:Y:S02]  /*2e60*/  @!P6 FMUL.FTZ R125, R125, R126 ;  /* 0x0000007e7d7de220 */ /* 0x002fe40000410000 */
[----:B------:R-:W0:Y:S01]  /*2e70*/  SHFL.DOWN PT, R127, R124, 0x10, 0x1f ;  /* 0x0a001f007c7f7f89 */ /* 0x000e2200000e0000 */
[----:B--2---:R-:W-:-:S03]  /*2e80*/  @P5 FFMA.FTZ R120, R121, R123, R120 ;  /* 0x0000007b79785223 */ /* 0x004fc60000010078 */
[----:B------:R-:W1:Y:S01]  /*2e90*/  SHFL.DOWN PT, R126, R125, 0x10, 0x1f ;  /* 0x0a001f007d7e7f89 */ /* 0x000e6200000e0000 */
[----:B---3--:R-:W-:-:S03]  /*2ea0*/  @P5 FMUL.FTZ R121, R121, R122 ;  /* 0x0000007a79795220 */ /* 0x008fc60000410000 */
[----:B------:R-:W2:Y:S01]  /*2eb0*/  SHFL.UP PT, R123, R120, 0x10, RZ ;  /* 0x06000000787b7989 */ /* 0x000ea200000e00ff */
[----:B------:R-:W-:-:S03]  /*2ec0*/  ISETP.GE.U32.AND P5, PT, R117, 0x10, PT ;  /* 0x000000107500780c */ /* 0x000fc60003fa6070 */
[----:B------:R-:W3:Y:S10]  /*2ed0*/  SHFL.UP PT, R122, R121, 0x10, RZ ;  /* 0x06000000797a7989 */ /* 0x000ef400000e00ff */
[C---:B0-----:R-:W-:Y:S01]  /*2ee0*/  @!P5 FFMA.FTZ R124, R125.reuse, R127, R124 ;  /* 0x0000007f7d7cd223 */ /* 0x041fe2000001007c */
[----:B-1----:R-:W-:-:S04]  /*2ef0*/  @!P5 FMUL.FTZ R125, R125, R126 ;  /* 0x0000007e7d7dd220 */ /* 0x002fc80000410000 */
[----:B------:R-:W-:Y:S01]  /*2f00*/  SHFL.DOWN PT, R130, R124, 0x1, 0x1f ;  /* 0x08201f007c827f89 */ /* 0x000fe200000e0000 */
[----:B--2---:R-:W-:-:S03]  /*2f10*/  @P0 FFMA.FTZ R120, R121, R123, R120 ;  /* 0x0000007b79780223 */ /* 0x004fc60000010078 */
[----:B------:R-:W-:Y:S01]  /*2f20*/  SHFL.DOWN PT, R127, R125, 0x1, 0x1f ;  /* 0x08201f007d7f7f89 */ /* 0x000fe200000e0000 */
[----:B---3--:R-:W-:-:S03]  /*2f30*/  @P0 FMUL.FTZ R121, R121, R122 ;  /* 0x0000007a79790220 */ /* 0x008fc60000410000 */
[----:B------:R-:W0:Y:S04]  /*2f40*/  SHFL.IDX PT, R128, R41, RZ, 0x1f ;  /* 0x00001fff29807589 */ /* 0x000e2800000e0000 */
[----:B-----5:R1:W-:Y:S04]  /*2f50*/  SHFL.IDX PT, R122, R104, RZ, 0x1f ;  /* 0x00001fff687a7589 */ /* 0x0203e800000e0000 */
[----:B------:R-:W-:Y:S04]  /*2f60*/  SHFL.UP PT, R120, R120, 0x1, RZ ;  /* 0x0420000078787989 */ /* 0x000fe800000e00ff */
[----:B------:R-:W2:Y:S01]  /*2f70*/  SHFL.UP PT, R121, R121, 0x1, RZ ;  /* 0x0420000079797989 */ /* 0x000ea200000e00ff */
[----:B-1----:R-:W-:-:S03]  /*2f80*/  IADD3 R104, -R8, UR8, -R16 ;  /* 0x0000000808687c10 */ /* 0x002fc6000fffe910 */
[----:B------:R-:W-:Y:S01]  /*2f90*/  SHFL.IDX PT, R126, R124, RZ, 0x1f ;  /* 0x00001fff7c7e7589 */ /* 0x000fe200000e0000 */
[C---:B------:R-:W-:Y:S02]  /*2fa0*/  ISETP.GE.AND P0, PT, R104.reuse, 0x1, PT ;  /* 0x000000016800780c */ /* 0x040fe40003f06270 */
[C---:B------:R-:W-:Y:S01]  /*2fb0*/  ISETP.GE.AND P5, PT, R104.reuse, 0x61, PT ;  /* 0x000000616800780c */ /* 0x040fe20003fa6270 */
[----:B------:R1:W3:Y:S01]  /*2fc0*/  SHFL.IDX PT, R123, R125, RZ, 0x1f ;  /* 0x00001fff7d7b7589 */ /* 0x0002e200000e0000 */
[----:B0-----:R-:W-:Y:S01]  /*2fd0*/  @P4 FFMA.FTZ R128, R127, R128, R130 ;  /* 0x000000807f804223 */ /* 0x001fe20000010082 */
[----:B------:R-:W-:-:S03]  /*2fe0*/  ISETP.GE.AND P4, PT, R104, 0x41, PT ;  /* 0x000000416800780c */ /* 0x000fc60003f86270 */
[----:B------:R-:W-:-:S04]  /*2ff0*/  FFMA.FTZ R107, R128, R119, R107 ;  /* 0x00000077806b7223 */ /* 0x000fc8000001006b */
[----:B------:R-:W-:Y:S01]  /*3000*/  FFMA.FTZ R113, R102, R107, R113 ;  /* 0x0000006b66717223 */ /* 0x000fe20000010071 */
[----:B--2---:R-:W-:-:S03]  /*3010*/  @P3 FFMA.FTZ R122, R121, R122, R120 ;  /* 0x0000007a797a3223 */ /* 0x004fc60000010078 */
[-C--:B------:R-:W-:Y:S01]  /*3020*/  FFMA.FTZ R109, R106, R113.reuse, R109 ;  /* 0x000000716a6d7223 */ /* 0x080fe2000001006d */
[----:B------:R-:W-:Y:S01]  /*3030*/  FMUL.FTZ R121, R75, R113 ;  /* 0x000000714b797220 */ /* 0x000fe20000410000 */
[----:B------:R-:W-:Y:S01]  /*3040*/  ISETP.GE.AND P3, PT, R104, 0x21, PT ;  /* 0x000000216800780c */ /* 0x000fe20003f66270 */
[----:B------:R-:W-:Y:S01]  /*3050*/  FFMA.FTZ R122, R2, R122, R115 ;  /* 0x0000007a027a7223 */ /* 0x000fe20000010073 */
[----:B------:R-:W-:-:S03]  /*3060*/  FMUL.FTZ R120, R74, R109 ;  /* 0x0000006d4a787220 */ /* 0x000fc60000410000 */
[----:B------:R-:W-:Y:S01]  /*3070*/  FFMA.FTZ R119, R7, R122, R108 ;  /* 0x0000007a07777223 */ /* 0x000fe2000001006c */
[----:B------:R-:W-:Y:S01]  /*3080*/  FFMA.FTZ R2, R93, -R4, R122 ;  /* 0x800000045d027223 */ /* 0x000fe2000001007a */
[----:B------:R-:W-:Y:S01]  /*3090*/  FFMA.FTZ R115, R0, R122, RZ ;  /* 0x0000007a00737223 */ /* 0x000fe200000100ff */
[----:B------:R-:W-:Y:S01]  /*30a0*/  FMUL.FTZ R122, R72, R107 ;  /* 0x0000006b487a7220 */ /* 0x000fe20000410000 */
[----:B-1----:R-:W-:Y:S01]  /*30b0*/  FFMA.FTZ R125, R106, R119, R111 ;  /* 0x000000776a7d7223 */ /* 0x002fe2000001006f */
[----:B------:R-:W-:Y:S01]  /*30c0*/  FFMA.FTZ R111, R7, R109, R6 ;  /* 0x0000006d076f7223 */ /* 0x000fe20000010006 */
[C---:B---3--:R-:W-:Y:S01]  /*30d0*/  FFMA.FTZ R41, R123.reuse, R41, R126 ;  /* 0x000000297b297223 */ /* 0x048fe2000001007e */
[----:B------:R-:W-:Y:S01]  /*30e0*/  FMUL.FTZ R40, R123, R40 ;  /* 0x000000287b287220 */ /* 0x000fe20000410000 */
[----:B------:R-:W-:Y:S01]  /*30f0*/  FFMA.FTZ R104, R98, -R5, R119 ;  /* 0x8000000562687223 */ /* 0x000fe20000010077 */
[----:B------:R-:W-:Y:S01]  /*3100*/  FMUL.FTZ R108, R76, R111 ;  /* 0x0000006f4c6c7220 */ /* 0x000fe20000410000 */
[----:B------:R-:W-:Y:S01]  /*3110*/  LEA R106, R16, R64, 0x4 ;  /* 0x00000040106a7211 */ /* 0x000fe200078e20ff */
[----:B------:R-:W-:Y:S01]  /*3120*/  FMUL.FTZ R7, R99, R122 ;  /* 0x0000007a63077220 */ /* 0x000fe20000410000 */
[----:B------:R-:W-:Y:S01]  /*3130*/  FMUL.FTZ R6, R94, R121 ;  /* 0x000000795e067220 */ /* 0x000fe20000410000 */
[----:B------:R-:W-:Y:S01]  /*3140*/  FMUL.FTZ R5, R95, R120 ;  /* 0x000000785f057220 */ /* 0x000fe20000410000 */
[-C--:B------:R-:W-:Y:S01]  /*3150*/  FMUL.FTZ R4, R97, R108.reuse ;  /* 0x0000006c61047220 */ /* 0x080fe20000410000 */
[----:B------:R-:W-:Y:S01]  /*3160*/  FFMA.FTZ R119, R68, R119, R115 ;  /* 0x0000007744777223 */ /* 0x000fe20000010073 */
[----:B------:R0:W-:Y:S01]  /*3170*/  @!P1 STS.64 [R129+0xdc8], R40 ;  /* 0x000dc82881009388 */ /* 0x0001e20000000a00 */
[----:B------:R-:W-:Y:S01]  /*3180*/  FFMA.FTZ R115, R2, R108, RZ ;  /* 0x0000006c02737223 */ /* 0x000fe200000100ff */
[----:B------:R-:W-:-:S02]  /*3190*/  FFMA.FTZ R105, R102, R125, R105 ;  /* 0x0000007d66697223 */ /* 0x000fc40000010069 */
        /* <DEDUP_REMOVED lines=12> */
.L_x_10258:
[----:B------:R-:W-:Y:S05]  /*3260*/  BSYNC B0 ;  /* 0x0000000000007941 */ /* 0x000fea0003800000 */
.L_x_10257:
        /* <DEDUP_REMOVED lines=14> */
[----:B------:R-:W-:-:S04]  /*3350*/  IMAD.WIDE.U32 R4, R28, UR23, R34 ;  /* 0x000000171c047c25 */ /* 0x000fc8000f8e0022 */
[----:B------:R-:W-:-:S05]  /*3360*/  IMAD.IADD R5, R5, 0x1, R101 ;  /* 0x0000000105057824 */ /* 0x000fca00078e0265 */
[----:B-1----:R0:W-:Y:S02]  /*3370*/  REDG.E.ADD.F32.FTZ.RN.STRONG.GPU desc[UR12][R4.64], R7 ;  /* 0x00000007040079a6 */ /* 0x0021e4000c10f38c */
.L_x_10260:
[----:B------:R-:W-:Y:S05]  /*3380*/  BSYNC B0 ;  /* 0x0000000000007941 */ /* 0x000fea0003800000 */
.L_x_10259:
[----:B01----:R0:W1:Y:S01]  /*3390*/  LDS R7, [R47+0x210] ;  /* 0x000210002f077984 */ /* 0x0030620000000800 */
[----:B------:R-:W-:Y:S04]  /*33a0*/  BSSY B0, `(.L_x_10261) ;  /* 0x0000005000007945 */ /* 0x000fe80003800000 */
[----:B------:R-:W-:Y:S05]  /*33b0*/  @!P4 BRA `(.L_x_10262) ;  /* 0x00000000000cc947 */ /* 0x000fea0003800000 */
[----:B------:R-:W-:-:S05]  /*33c0*/  IMAD.WIDE.U32 R4, R28, UR23, R36 ;  /* 0x000000171c047c25 */ /* 0x000fca000f8e0024 */
[----:B------:R-:W-:-:S05]  /*33d0*/  IADD3 R5, R101, R5, RZ ;  /* 0x0000000565057210 */ /* 0x000fca0007ffe0ff */
[----:B-1----:R2:W-:Y:S02]  /*33e0*/  REDG.E.ADD.F32.FTZ.RN.STRONG.GPU desc[UR12][R4.64], R7 ;  /* 0x00000007040079a6 */ /* 0x0025e4000c10f38c */
.L_x_10262:
[----:B------:R-:W-:Y:S05]  /*33f0*/  BSYNC B0 ;  /* 0x0000000000007941 */ /* 0x000fea0003800000 */
.L_x_10261:
[----:B-12---:R1:W2:Y:S01]  /*3400*/  LDS R7, [R47+0x290] ;  /* 0x000290002f077984 */ /* 0x0062a20000000800 */
[----:B------:R-:W-:Y:S01]  /*3410*/  BSSY B0, `(.L_x_10263) ;  /* 0x0000005000007945 */ /* 0x000fe20003800000 */
[----:B------:R-:W-:-:S03]  /*3420*/  IMAD.WIDE.U32 R4, R28, UR23, R38 ;  /* 0x000000171c047c25 */ /* 0x000fc6000f8e0026 */
[----:B------:R-:W-:Y:S05]  /*3430*/  @!P5 BRA `(.L_x_10264) ;  /* 0x000000000008d947 */ /* 0x000fea0003800000 */
[----:B------:R-:W-:-:S05]  /*3440*/  IADD3 R5, R101, R5, RZ ;  /* 0x0000000565057210 */ /* 0x000fca0007ffe0ff */
[----:B--2---:R3:W-:Y:S02]  /*3450*/  REDG.E.ADD.F32.FTZ.RN.STRONG.GPU desc[UR12][R4.64], R7 ;  /* 0x00000007040079a6 */ /* 0x0047e4000c10f38c */
.L_x_10264:
[----:B------:R-:W-:Y:S05]  /*3460*/  BSYNC B0 ;  /* 0x0000000000007941 */ /* 0x000fea0003800000 */
.L_x_10263:
[----:B---3--:R-:W3:Y:S01]  /*3470*/  SHFL.DOWN PT, R5, R40, 0x1, 0x1f ;  /* 0x08201f0028057f89 */ /* 0x008ee200000e0000 */
[----:B------:R-:W-:Y:S01]  /*3480*/  ISETP.GT.AND P0, PT, R118, 0x1e, PT ;  /* 0x0000001e7600780c */ /* 0x000fe20003f04270 */
[-C--:B------:R-:W-:Y:S01]  /*3490*/  FMUL.FTZ R98, R98, R109.reuse ;  /* 0x0000006d62627220 */ /* 0x080fe20000410000 */
[----:B------:R-:W-:Y:S01]  /*34a0*/  ISETP.NE.AND P3, PT, R118, RZ, PT ;  /* 0x000000ff7600720c */ /* 0x000fe20003f65270 */
[----:B------:R-:W4:Y:S01]  /*34b0*/  SHFL.DOWN PT, R4, R41, 0x1, 0x1f ;  /* 0x08201f0029047f89 */ /* 0x000f2200000e0000 */
[----:B------:R-:W-:Y:S01]  /*34c0*/  FMUL.FTZ R109, R88, R109 ;  /* 0x0000006d586d7220 */ /* 0x000fe20000410000 */
[----:B------:R-:W-:Y:S01]  /*34d0*/  FMUL.FTZ R100, R100, R107 ;  /* 0x0000006b64647220 */ /* 0x000fe20000410000 */
[----:B------:R-:W-:Y:S01]  /*34e0*/  BSSY B0, `(.L_x_10265) ;  /* 0x000003c000007945 */ /* 0x000fe20003800000 */
[----:B------:R-:W-:Y:S01]  /*34f0*/  FFMA.FTZ R81, R74, R98, R81 ;  /* 0x000000624a517223 */ /* 0x000fe20000010051 */
[----:B------:R-:W-:Y:S01]  /*3500*/  FMUL.FTZ R104, R104, R109 ;  /* 0x0000006d68687220 */ /* 0x000fe20000410000 */
[----:B------:R-:W-:-:S03]  /*3510*/  FFMA.FTZ R83, R72, R100, R83 ;  /* 0x0000006448537223 */ /* 0x000fc60000010053 */
[----:B------:R-:W-:-:S03]  /*3520*/  FFMA.FTZ R95, R95, R98, R104 ;  /* 0x000000625f5f7223 */ /* 0x000fc60000010068 */
        /* <DEDUP_REMOVED lines=8> */
[----:B-----5:R-:W-:-:S09]  /*35b0*/  @!P3 LEA R64, R92, R7, 0x18 ;  /* 0x000000075c40b211 */ /* 0x020fd200078ec0ff */
        /* <DEDUP_REMOVED lines=16> */
[-C--:B------:R-:W-:Y:S01]  /*36c0*/  FMUL.FTZ R5, R88, R113.reuse ;  /* 0x0000007158057220 */ /* 0x080fe20000410000 */
[----:B------:R-:W-:Y:S01]  /*36d0*/  FMUL.FTZ R113, R96, R113 ;  /* 0x0000007160717220 */ /* 0x000fe20000410000 */
[----:B---3--:R-:W-:-:S02]  /*36e0*/  @!P0 FADD.FTZ R41, R41, R4 ;  /* 0x0000000429298221 */ /* 0x008fc40000010000 */
[----:B------:R-:W-:Y:S01]  /*36f0*/  FMUL.FTZ R7, R6, R5 ;  /* 0x0000000506077220 */ /* 0x000fe20000410000 */
[----:B------:R-:W-:Y:S02]  /*3700*/  IMAD.MOV.U32 R5, RZ, RZ, R40 ;  /* 0x000000ffff057224 */ /* 0x000fe400078e0028 */
[----:B------:R-:W-:Y:S01]  /*3710*/  FMUL.FTZ R6, R93, R111 ;  /* 0x0000006f5d067220 */ /* 0x000fe20000410000 */
[C---:B------:R-:W-:Y:S01]  /*3720*/  FMUL.FTZ R40, R88.reuse, R107 ;  /* 0x0000006b58287220 */ /* 0x040fe20000410000 */
[----:B------:R-:W-:Y:S01]  /*3730*/  FMUL.FTZ R111, R88, R111 ;  /* 0x0000006f586f7220 */ /* 0x000fe20000410000 */
[----:B------:R-:W-:Y:S01]  /*3740*/  MOV R4, R41 ;  /* 0x0000002900047202 */ /* 0x000fe20000000f00 */
[----:B------:R-:W-:Y:S01]  /*3750*/  FFMA.FTZ R94, R94, R113, R7 ;  /* 0x000000715e5e7223 */ /* 0x000fe20000010007 */
[----:B------:R-:W-:Y:S01]  /*3760*/  FMUL.FTZ R40, R103, R40 ;  /* 0x0000002867287220 */ /* 0x000fe20000410000 */
[----:B------:R-:W-:Y:S01]  /*3770*/  FMUL.FTZ R2, R2, R111 ;  /* 0x0000006f02027220 */ /* 0x000fe20000410000 */
[----:B------:R-:W-:Y:S01]  /*3780*/  FFMA.FTZ R80, R75, R113, R80 ;  /* 0x000000714b507223 */ /* 0x000fe20000010050 */
[----:B------:R2:W-:Y:S01]  /*3790*/  @!P3 STS.64 [R64+0x318], R4 ;  /* 0x000318044000b388 */ /* 0x0005e20000000a00 */
[----:B------:R-:W-:Y:S01]  /*37a0*/  FFMA.FTZ R99, R99, R100, R40 ;  /* 0x0000006463637223 */ /* 0x000fe20000010028 */
[-C--:B------:R-:W-:Y:S01]  /*37b0*/  FFMA.FTZ R2, R97, R6.reuse, R2 ;  /* 0x0000000661027223 */ /* 0x080fe20000010002 */
[----:B------:R-:W-:Y:S01]  /*37c0*/  FFMA.FTZ R79, R76, R6, R79 ;  /* 0x000000064c4f7223 */ /* 0x000fe2000001004f */
[----:B------:R-:W-:Y:S01]  /*37d0*/  FADD.FTZ R85, R94, R85 ;  /* 0x000000555e557221 */ /* 0x000fe20000010000 */
        /* <DEDUP_REMOVED lines=12> */
.L_x_10266:
[----:B------:R-:W-:Y:S05]  /*38a0*/  BSYNC B0 ;  /* 0x0000000000007941 */ /* 0x000fea0003800000 */
.L_x_10265:
[----:B------:R-:W-:Y:S01]  /*38b0*/  VIADD R89, R89, 0x1 ;  /* 0x0000000159597836 */ /* 0x000fe20000000000 */
[----:B------:R-:W-:-:S04]  /*38c0*/  UIADD3 UR5, UP0, UR5, 0x1, URZ ;  /* 0x0000000105057890 */ /* 0x000fc8000ff1e03f */
[----:B------:R-:W-:Y:S01]  /*38d0*/  ISETP.GE.AND P0, PT, R89, UR25, PT ;  /* 0x0000001959007c0c */ /* 0x000fe2000bf06270 */
[----:B------:R-:W-:-:S12]  /*38e0*/  UIADD3.X UR6, URZ, UR6, URZ, UP0, !UPT ;  /* 0x000000063f067290 */ /* 0x000fd800087fe43f */
[----:B------:R-:W-:Y:S05]  /*38f0*/  @!P0 BRA `(.L_x_10267) ;  /* 0xffffffe800d48947 */ /* 0x000fea000383ffff */
.L_x_10254:
[----:B------:R-:W4:Y:S08]  /*3900*/  S2UR UR6, SR_CgaCtaId ;  /* 0x00000000000679c3 */ /* 0x000f300000008800 */
[----:B------:R-:W-:Y:S01]  /*3910*/  BAR.SYNC.DEFER_BLOCKING 0x0 ;  /* 0x0000000000007b1d */ /* 0x000fe20000010000 */
[----:B--23--:R-:W-:Y:S02]  /*3920*/  F2FP.BF16.F32.PACK_AB R4, R81, R79 ;  /* 0x0000004f5104723e */ /* 0x00cfe400000010ff */
[----:B------:R-:W-:-:S02]  /*3930*/  F2FP.BF16.F32.PACK_AB R5, R83, R80 ;  /* 0x000000505305723e */ /* 0x000fc400000010ff */
[----:B------:R-:W-:Y:S01]  /*3940*/  IADD3 R26, -R8, UR8, RZ ;  /* 0x00000008081a7c10 */ /* 0x000fe2000fffe1ff */
[----:B------:R-:W-:Y:S02]  /*3950*/  UMOV UR5, 0x400 ;  /* 0x0000040000057882 */ /* 0x000fe40000000000 */
[----:B------:R-:W2:Y:S01]  /*3960*/  LDC.64 R8, c[0x0][0x388] ;  /* 0x0000e200ff087b82 */ /* 0x000ea20000000a00 */
[----:B------:R-:W-:Y:S01]  /*3970*/  BSSY B0, `(.L_x_10268) ;  /* 0x000001e000007945 */ /* 0x000fe20003800000 */
[----:B----4-:R-:W-:Y:S01]  /*3980*/  ULEA UR5, UR6, UR5, 0x18 ;  /* 0x0000000506057291 */ /* 0x010fe2000f8ec03f */
[----:B------:R3:W-:Y:S01]  /*3990*/  STS.64 [R3], R4 ;  /* 0x0000000403007388 */ /* 0x0007e20000000a00 */
[----:B------:R-:W-:-:S03]  /*39a0*/  NOP ;  /* 0x0000000000007918 */ /* 0x000fc60000000000 */
[----:B------:R-:W-:Y:S01]  /*39b0*/  LDS.U16 R27, [R42] ;  /* 0x000000002a1b7984 */ /* 0x000fe20000000400 */
[----:B--2---:R-:W-:-:S03]  /*39c0*/  IMAD R0, R8, UR15, RZ ;  /* 0x0000000f08007c24 */ /* 0x004fc6000f8e02ff */
[----:B------:R-:W-:Y:S01]  /*39d0*/  LDS.U16 R29, [R42+0x40] ;  /* 0x000040002a1d7984 */ /* 0x000fe20000000400 */
[----:B---3--:R-:W-:-:S03]  /*39e0*/  IMAD.WIDE.U32 R4, R8, UR14, RZ ;  /* 0x0000000e08047c25 */ /* 0x008fc6000f8e00ff */
[----:B------:R-:W-:Y:S01]  /*39f0*/  LDS.U16 R31, [R42+0x80] ;  /* 0x000080002a1f7984 */ /* 0x000fe20000000400 */
[----:B------:R-:W-:-:S03]  /*3a00*/  IMAD R9, R9, UR14, R0 ;  /* 0x0000000e09097c24 */ /* 0x000fc6000f8e0200 */
[----:B------:R-:W-:Y:S02]  /*3a10*/  LDS.U16 R33, [R42+0xc0] ;  /* 0x0000c0002a217984 */ /* 0x000fe40000000400 */
[----:B------:R-:W-:Y:S02]  /*3a20*/  IADD3 R37, R5, R9, RZ ;  /* 0x0000000905257210 */ /* 0x000fe40007ffe0ff */
        /* <DEDUP_REMOVED lines=18> */
.L_x_10269:
[----:B------:R-:W-:Y:S05]  /*3b50*/  BSYNC B0 ;  /* 0x0000000000007941 */ /* 0x000fea0003800000 */
.L_x_10268:
[----:B------:R-:W-:Y:S01]  /*3b60*/  ULDC.64 UR10, c[0x0][0x390] ;  /* 0x0000e400000a7ab9 */ /* 0x000fe20000000a00 */
[----:B------:R-:W-:Y:S01]  /*3b70*/  IMAD.MOV.U32 R5, RZ, RZ, R37 ;  /* 0x000000ffff057224 */ /* 0x000fe200078e0025 */
[-C--:B------:R-:W-:Y:S01]  /*3b80*/  ISETP.GE.AND P2, PT, R48, R35.reuse, PT ;  /* 0x000000233000720c */ /* 0x080fe20003f46270 */
[----:B------:R-:W-:Y:S01]  /*3b90*/  IMAD R0, R62, UR10, RZ ;  /* 0x0000000a3e007c24 */ /* 0x000fe2000f8e02ff */
[-C--:B------:R-:W-:Y:S01]  /*3ba0*/  ISETP.GE.AND P0, PT, R50, R35.reuse, PT ;  /* 0x000000233200720c */ /* 0x080fe20003f06270 */
[C---:B------:R-:W-:Y:S01]  /*3bb0*/  IMAD.WIDE.U32 R4, R73.reuse, UR10, R4 ;  /* 0x0000000a49047c25 */ /* 0x040fe2000f8e0004 */
[----:B------:R-:W-:Y:S01]  /*3bc0*/  ISETP.GE.AND P3, PT, R46, R35, PT ;  /* 0x000000232e00720c */ /* 0x000fe20003f66270 */
[----:B------:R-:W-:Y:S01]  /*3bd0*/  BSSY B0, `(.L_x_10270) ;  /* 0x0000032000007945 */ /* 0x000fe20003800000 */
[----:B------:R-:W-:Y:S01]  /*3be0*/  F2FP.BF16.F32.PACK_AB R6, R84, R87 ;  /* 0x000000575406723e */ /* 0x000fe200000010ff */
[----:B--2---:R-:W-:Y:S01]  /*3bf0*/  IMAD R9, R73, UR11, R0 ;  /* 0x0000000b49097c24 */ /* 0x004fe2000f8e0200 */
[----:B------:R-:W-:Y:S01]  /*3c00*/  ULDC.64 UR10, c[0x0][0x3e0] ;  /* 0x0000f800000a7ab9 */ /* 0x000fe20000000a00 */
[----:B------:R-:W-:Y:S01]  /*3c10*/  IADD3 R0, P5, R4, UR7, RZ ;  /* 0x0000000704007c10 */ /* 0x000fe2000ffbe0ff */
[----:B------:R-:W-:Y:S01]  /*3c20*/  FADD.FTZ R87, R87, R56 ;  /* 0x0000003857577221 */ /* 0x000fe20000010000 */
[----:B------:R-:W-:-:S02]  /*3c30*/  LEA R7, P4, R10, UR10, 0x1 ;  /* 0x0000000a0a077c11 */ /* 0x000fc4000f8808ff */
[----:B------:R-:W-:Y:S01]  /*3c40*/  IADD3.X R5, R9, UR9, R5, P5, !PT ;  /* 0x0000000909057c10 */ /* 0x000fe2000affe405 */
[----:B------:R-:W-:Y:S01]  /*3c50*/  FADD.FTZ R84, R87, R84 ;  /* 0x0000005457547221 */ /* 0x000fe20000010000 */
[----:B------:R-:W-:Y:S02]  /*3c60*/  LEA.HI.X R2, R10, UR11, R11, 0x1, P4 ;  /* 0x0000000b0a027c11 */ /* 0x000fe4000a0f0c0b */
[----:B------:R-:W-:Y:S02]  /*3c70*/  LEA R4, P4, R0, R7, 0x1 ;  /* 0x0000000700047211 */ /* 0x000fe400078808ff */
[----:B------:R-:W-:Y:S01]  /*3c80*/  F2FP.BF16.F32.PACK_AB R7, R82, R85 ;  /* 0x000000555207723e */ /* 0x000fe200000010ff */
[----:B------:R-:W-:Y:S01]  /*3c90*/  FADD.FTZ R85, R84, R85 ;  /* 0x0000005554557221 */ /* 0x000fe20000010000 */
[----:B------:R-:W-:-:S03]  /*3ca0*/  LEA.HI.X R5, R0, R2, R5, 0x1, P4 ;  /* 0x0000000200057211 */ /* 0x000fc600020f0c05 */
[----:B------:R-:W-:Y:S02]  /*3cb0*/  FADD.FTZ R56, R85, R82 ;  /* 0x0000005255387221 */ /* 0x000fe40000010000 */
[----:B------:R2:W-:Y:S04]  /*3cc0*/  @!P2 STG.E.U16 desc[UR12][R4.64+-0x80], R31 ;  /* 0xffff801f0400a986 */ /* 0x0005e8000c10150c */
[----:B------:R-:W-:Y:S04]  /*3cd0*/  @!P0 STG.E.U16 desc[UR12][R4.64+-0xc0], R29 ;  /* 0xffff401d04008986 */ /* 0x000fe8000c10150c */
[----:B------:R-:W-:Y:S01]  /*3ce0*/  @!P3 STG.E.U16 desc[UR12][R4.64+-0x40], R33 ;  /* 0xffffc0210400b986 */ /* 0x000fe2000c10150c */
[----:B------:R-:W-:Y:S08]  /*3cf0*/  BAR.SYNC.DEFER_BLOCKING 0x0 ;  /* 0x0000000000007b1d */ /* 0x000ff00000010000 */
[----:B--2---:R-:W2:Y:S01]  /*3d00*/  LDC.64 R30, c[0x0][0x3a8] ;  /* 0x0000ea00ff1e7b82 */ /* 0x004ea20000000a00 */
[----:B------:R3:W-:Y:S01]  /*3d10*/  STS.64 [R3], R6 ;  /* 0x0000000603007388 */ /* 0x0007e20000000a00 */
[----:B------:R-:W-:-:S03]  /*3d20*/  NOP ;  /* 0x0000000000007918 */ /* 0x000fc60000000000 */
[----:B------:R-:W-:Y:S01]  /*3d30*/  LDS.U16 R9, [R42] ;  /* 0x000000002a097984 */ /* 0x000fe20000000400 */
[----:B--2---:R-:W-:-:S03]  /*3d40*/  IMAD R0, R30, UR15, RZ ;  /* 0x0000000f1e007c24 */ /* 0x004fc6000f8e02ff */
[----:B------:R-:W-:Y:S01]  /*3d50*/  LDS.U16 R27, [R42+0x40] ;  /* 0x000040002a1b7984 */ /* 0x000fe20000000400 */
[----:B---3--:R-:W-:Y:S02]  /*3d60*/  IMAD R7, R31, UR14, R0 ;  /* 0x0000000e1f077c24 */ /* 0x008fe4000f8e0200 */
[----:B------:R-:W-:Y:S01]  /*3d70*/  IMAD.WIDE.U32 R2, R30, UR14, RZ ;  /* 0x0000000e1e027c25 */ /* 0x000fe2000f8e00ff */
        /* <DEDUP_REMOVED lines=23> */
.L_x_10271:
[----:B------:R-:W-:Y:S05]  /*3ef0*/  BSYNC B0 ;  /* 0x0000000000007941 */ /* 0x000fea0003800000 */
.L_x_10270:
        /* <DEDUP_REMOVED lines=11> */
[----:B------:R-:W-:Y:S02]  /*3fb0*/  IADD3 R5, P3, R2, UR7, RZ ;  /* 0x0000000702057c10 */ /* 0x000fe4000ff7e0ff */
[----:B------:R-:W-:Y:S02]  /*3fc0*/  LEA.HI.X R4, R8, UR17, R31, 0x1, P4 ;  /* 0x0000001108047c11 */ /* 0x000fe4000a0f0c1f */
[----:B------:R-:W-:Y:S02]  /*3fd0*/  IADD3.X R3, R7, UR9, R3, P3, !PT ;  /* 0x0000000907037c10 */ /* 0x000fe40009ffe403 */
        /* <DEDUP_REMOVED lines=16> */
.L_x_10248:
        /* <DEDUP_REMOVED lines=26> */
.L_x_10274:
[----:B------:R-:W-:Y:S05]  /*4280*/  BSYNC B0 ;  /* 0x0000000000007941 */ /* 0x000fea0003800000 */
.L_x_10273:
[----:B------:R-:W-:Y:S01]  /*4290*/  ULDC.64 UR4, c[0x0][0x3f8] ;  /* 0x0000fe0000047ab9 */ /* 0x000fe20000000a00 */
[----:B------:R-:W-:Y:S01]  /*42a0*/  BSSY B0, `(.L_x_10275) ;  /* 0x000001d000007945 */ /* 0x000fe20003800000 */
[----:B------:R-:W-:-:S04]  /*42b0*/  ISETP.NE.U32.AND P0, PT, RZ, UR4, PT ;  /* 0x00000004ff007c0c */ /* 0x000fc8000bf05070 */
[----:B------:R-:W-:-:S13]  /*42c0*/  ISETP.NE.AND.EX P0, PT, RZ, UR5, PT, P0 ;  /* 0x00000005ff007c0c */ /* 0x000fda000bf05300 */
[----:B------:R-:W-:Y:S05]  /*42d0*/  @!P0 BRA `(.L_x_10276) ;  /* 0x0000000000608947 */ /* 0x000fea0003800000 */
[----:B------:R-:W-:Y:S06]  /*42e0*/  BAR.SYNC.DEFER_BLOCKING 0x0 ;  /* 0x0000000000007b1d */ /* 0x000fec0000010000 */
[----:B--2---:R-:W2:Y:S01]  /*42f0*/  SHFL.DOWN P0, R3, R56, 0x1, 0x1f ;  /* 0x08201f0038037f89 */ /* 0x004ea20000000000 */
        /* <DEDUP_REMOVED lines=22> */
.L_x_10276:
[----:B------:R-:W3:Y:S02]  /*4460*/  S2R R15, SR_TID.X ;  /* 0x00000000000f7919 */ /* 0x000ee40000002100 */
.L_x_10277:
[----:B------:R-:W-:Y:S05]  /*4470*/  BSYNC B0 ;  /* 0x0000000000007941 */ /* 0x000fea0003800000 */
.L_x_10275:
        /* <DEDUP_REMOVED lines=22> */
.L_x_10279:
        /* <DEDUP_REMOVED lines=26> */
.L_x_10278:
[----:B------:R-:W-:Y:S05]  /*4780*/  EXIT ;  /* 0x000000000000794d */ /* 0x000fea0003800000 */
.L_x_10280:
        /* <DEDUP_REMOVED lines=15> */
.L_x_11049:


//--------------------- .text._Z25selective_scan_bwd_kernelI32Selective_Scan_bwd_kernel_traitsILi32ELi4ELb0ELb1ELb0ELb1ELb0EN3c108BFloat16EfEEv12SSMParamsBwd --------------------------
	.section	.text._Z25selective_scan_bwd_kernelI32Selective_Scan_bwd_kernel_traitsILi32ELi4ELb0ELb1ELb0ELb1ELb0EN3c108BFloat16EfEEv12SSMParamsBwd,"ax",@progbits
	.align	128
        .global         _Z25selective_scan_bwd_kernelI32Selective_Scan_bwd_kernel_traitsILi32ELi4ELb0ELb1ELb0ELb1ELb0EN3c108BFloat16EfEEv12SSMParamsBwd
        .type           _Z25selective_scan_bwd_kernelI32Selective_Scan_bwd_kernel_traitsILi32ELi4ELb0ELb1ELb0ELb1ELb0EN3c108BFloat16EfEEv12SSMParamsBwd,@function
        .size           _Z25selective_scan_bwd_kernelI32Selective_Scan_bwd_kernel_traitsILi32ELi4ELb0ELb1ELb0ELb1ELb0EN3c108BFloat16EfEEv12SSMParamsBwd,(.L_x_11050 - _Z25selective_scan_bwd_kernelI32Selective_Scan_bwd_kernel_traitsILi32ELi4ELb0ELb1ELb0ELb1ELb0EN3c108BFloat16EfEEv12SSMParamsBwd)
        .other          _Z25selective_scan_bwd_kernelI32Selective_Scan_bwd_kernel_traitsILi32ELi4ELb0ELb1ELb0ELb1ELb0EN3c108BFloat16EfEEv12SSMParamsBwd,@"STO_CUDA_ENTRY STV_DEFAULT"
_Z25selective_scan_bwd_kernelI32Selective_Scan_bwd_kernel_traitsILi32ELi4ELb0ELb1ELb0ELb1ELb0EN3c108BFloat16EfEEv12SSMParamsBwd:
.text._Z25selective_scan_bwd_kernelI32Selective_Scan_bwd_kernel_traitsILi32ELi4ELb0ELb1ELb0ELb1ELb0EN3c108BFloat16EfEEv12SSMParamsBwd:
        /* <DEDUP_REMOVED lines=46> */
[----:B------:R-:W-:-:S06]  /*02e0*/  UIMAD.WIDE.U32 UR4, UR14, UR8, URZ ;  /* 0x000000080e0472a5 */ /* 0x000fcc000f8e003f */
[----:B------:R-:W-:Y:S01]  /*02f0*/  @!P1 IMAD.IADD R0, R0, 0x1, -R9 ;  /* 0x0000000100009824 */ /* 0x000fe200078e0a09 */
[----:B------:R-:W-:Y:S01]  /*0300*/  UIMAD UR6, UR14, UR9, UR6 ;  /* 0x000000090e0672a4 */ /* 0x000fe2000f8e0206 */
[----:B------:R-:W-:Y:S02]  /*0310*/  @!P1 IADD3 R64, R64, 0x1, RZ ;  /* 0x0000000140409810 */ /* 0x000fe40007ffe0ff */
[----:B------:R-:W-:Y:S01]  /*0320*/  ULDC.64 UR8, c[0x0][0x290] ;  /* 0x0000a40000087ab9 */ /* 0x000fe20000000a00 */
[----:B------:R-:W-:Y:S02]  /*0330*/  ISETP.GE.U32.AND P0, PT, R0, R9, PT ;  /* 0x000000090000720c */ /* 0x000fe40003f06070 */
[----:B------:R-:W-:Y:S01]  /*0340*/  LOP3.LUT R0, R69, R8, RZ, 0x3c, !PT ;  /* 0x0000000845007212 */ /* 0x000fe200078e3cff */
[----:B------:R-:W-:Y:S01]  /*0350*/  UIADD3 UR5, UR5, UR6, URZ ;  /* 0x0000000605057290 */ /* 0x000fe2000fffe03f */
[----:B------:R-:W-:Y:S02]  /*0360*/  ISETP.NE.AND P1, PT, R8, RZ, PT ;  /* 0x000000ff0800720c */ /* 0x000fe40003f25270 */
[----:B------:R-:W-:Y:S01]  /*0370*/  ISETP.GE.AND P2, PT, R0, RZ, PT ;  /* 0x000000ff0000720c */ /* 0x000fe20003f46270 */
[-C--:B--2---:R-:W-:Y:S01]  /*0380*/  IMAD R0, R68, R4.reuse, RZ ;  /* 0x0000000444007224 */ /* 0x084fe200078e02ff */
[----:B------:R-:W-:Y:S01]  /*0390*/  LEA R7, R19, 0xffffff80, 0x7 ;  /* 0xffffff8013077811 */ /* 0x000fe200078e38ff */
[----:B------:R-:W-:Y:S01]  /*03a0*/  IMAD.WIDE.U32 R2, R69, R4, UR4 ;  /* 0x0000000445027e25 */ /* 0x000fe2000f8e0004 */
[----:B------:R-:W-:-:S03]  /*03b0*/  UIMAD UR6, UR15, UR8, URZ ;  /* 0x000000080f0672a4 */ /* 0x000fc6000f8e023f */
[----:B------:R-:W-:Y:S01]  /*03c0*/  @P0 IADD3 R64, R64, 0x1, RZ ;  /* 0x0000000140400810 */ /* 0x000fe20007ffe0ff */
[----:B------:R-:W-:Y:S01]  /*03d0*/  IMAD R0, R69, R5, R0 ;  /* 0x0000000545007224 */ /* 0x000fe200078e0200 */
[----:B------:R-:W-:Y:S01]  /*03e0*/  SHF.R.S32.HI R11, RZ, 0x1f, R7 ;  /* 0x0000001fff0b7819 */ /* 0x000fe20000011407 */
[----:B------:R-:W-:Y:S01]  /*03f0*/  UIMAD.WIDE.U32 UR4, UR14, UR8, URZ ;  /* 0x000000080e0472a5 */ /* 0x000fe2000f8e003f */
[----:B------:R-:W-:Y:S01]  /*0400*/  IADD3 R62, P0, R7, R2, RZ ;  /* 0x00000002073e7210 */ /* 0x000fe20007f1e0ff */
[----:B------:R-:W-:Y:S01]  /*0410*/  UIMAD UR6, UR14, UR9, UR6 ;  /* 0x000000090e0672a4 */ /* 0x000fe2000f8e0206 */
[----:B------:R-:W2:Y:S01]  /*0420*/  LDC.64 R4, c[0x0][0x258] ;  /* 0x00009600ff047b82 */ /* 0x000ea20000000a00 */
[----:B------:R-:W-:Y:S01]  /*0430*/  @!P2 IMAD.MOV R64, RZ, RZ, -R64 ;  /* 0x000000ffff40a224 */ /* 0x000fe200078e0a40 */
[----:B------:R-:W-:Y:S01]  /*0440*/  ULDC.64 UR8, c[0x0][0x240] ;  /* 0x0000900000087ab9 */ /* 0x000fe20000000a00 */
[----:B------:R-:W-:Y:S01]  /*0450*/  @!P1 LOP3.LUT R64, RZ, R8, RZ, 0x33, !PT ;  /* 0x00000008ff409212 */ /* 0x000fe200078e33ff */
[----:B------:R-:W-:Y:S01]  /*0460*/  UIADD3 UR5, UR5, UR6, URZ ;  /* 0x0000000605057290 */ /* 0x000fe2000fffe03f */
[----:B------:R-:W-:Y:S01]  /*0470*/  IADD3.X R10, R11, R3, R0, P0, !PT ;  /* 0x000000030b0a7210 */ /* 0x000fe200007fe400 */
[----:B------:R-:W-:Y:S01]  /*0480*/  UIMAD.WIDE.U32 UR6, UR14, UR8, URZ ;  /* 0x000000080e0672a5 */ /* 0x000fe2000f8e003f */
[----:B------:R-:W-:Y:S01]  /*0490*/  ISETP.NE.U32.AND P0, PT, RZ, UR10, PT ;  /* 0x0000000aff007c0c */ /* 0x000fe2000bf05070 */
[----:B------:R-:W0:Y:S01]  /*04a0*/  LDC.64 R8, c[0x0][0x330] ;  /* 0x0000cc00ff087b82 */ /* 0x000e220000000a00 */
[----:B------:R-:W-:Y:S01]  /*04b0*/  UIMAD UR8, UR15, UR8, URZ ;  /* 0x000000080f0872a4 */ /* 0x000fe2000f8e023f */
[----:B-1----:R-:W-:Y:S01]  /*04c0*/  IMAD R2, R68, R12, RZ ;  /* 0x0000000c44027224 */ /* 0x002fe200078e02ff */
[----:B------:R-:W-:Y:S01]  /*04d0*/  ISETP.NE.AND.EX P0, PT, RZ, UR11, PT, P0 ;  /* 0x0000000bff007c0c */ /* 0x000fe2000bf05300 */
[----:B------:R-:W-:Y:S01]  /*04e0*/  ULDC.64 UR10, c[0x0][0x328] ;  /* 0x0000ca00000a7ab9 */ /* 0x000fe20000000a00 */
[----:B------:R-:W-:Y:S01]  /*04f0*/  UIMAD UR8, UR14, UR9, UR8 ;  /* 0x000000090e0872a4 */ /* 0x000fe2000f8e0208 */
[----:B------:R-:W-:-:S02]  /*0500*/  IMAD R6, R69, R13, R2 ;  /* 0x0000000d45067224 */ /* 0x000fc400078e0202 */
[----:B------:R-:W-:Y:S01]  /*0510*/  IMAD.WIDE.U32 R2, R69, R12, UR4 ;  /* 0x0000000445027e25 */ /* 0x000fe2000f8e000c */
[----:B------:R-:W-:Y:S02]  /*0520*/  UIADD3 UR7, UR7, UR8, URZ ;  /* 0x0000000807077290 */ /* 0x000fe4000fffe03f */
[----:B------:R-:W-:Y:S01]  /*0530*/  UIMAD UR8, UR15, UR10, URZ ;  /* 0x0000000a0f0872a4 */ /* 0x000fe2000f8e023f */
[----:B------:R-:W-:Y:S01]  /*0540*/  SHF.R.S32.HI R65, RZ, 0x1f, R64 ;  /* 0x0000001fff417819 */ /* 0x000fe20000011440 */
[----:B------:R-:W-:Y:S01]  /*0550*/  UIMAD.WIDE.U32 UR4, UR14, UR10, URZ ;  /* 0x0000000a0e0472a5 */ /* 0x000fe2000f8e003f */
[----:B------:R-:W-:Y:S01]  /*0560*/  IADD3 R60, P1, R7, R2, RZ ;  /* 0x00000002073c7210 */ /* 0x000fe20007f3e0ff */
[----:B------:R-:W-:Y:S01]  /*0570*/  UIMAD UR8, UR14, UR11, UR8 ;  /* 0x0000000b0e0872a4 */ /* 0x000fe2000f8e0208 */
[----:B------:R-:W1:Y:S01]  /*0580*/  @P0 LDC R18, c[0x0][0x214] ;  /* 0x00008500ff120b82 */ /* 0x000e620000000800 */
[----:B--2---:R-:W-:Y:S01]  /*0590*/  IMAD R0, R65, R4, RZ ;  /* 0x0000000441007224 */ /* 0x004fe200078e02ff */
[----:B------:R-:W-:Y:S01]  /*05a0*/  IADD3.X R6, R11, R3, R6, P1, !PT ;  /* 0x000000030b067210 */ /* 0x000fe20000ffe406 */
[----:B------:R-:W-:Y:S01]  /*05b0*/  UIADD3 UR5, UR5, UR8, URZ ;  /* 0x0000000805057290 */ /* 0x000fe2000fffe03f */
[----:B----4-:R-:W-:Y:S01]  /*05c0*/  ISETP.NE.U32.AND P1, PT, R14, RZ, PT ;  /* 0x000000ff0e00720c */ /* 0x010fe20003f25070 */
[----:B------:R-:W-:-:S02]  /*05d0*/  IMAD R13, R64, R5, R0 ;  /* 0x00000005400d7224 */ /* 0x000fc400078e0200 */
[----:B------:R-:W-:Y:S01]  /*05e0*/  IMAD.WIDE.U32 R4, R64, R4, UR6 ;  /* 0x0000000640047e25 */ /* 0x000fe2000f8e0004 */
[----:B------:R-:W-:Y:S01]  /*05f0*/  ISETP.NE.AND.EX P1, PT, R15, RZ, PT, P1 ;  /* 0x000000ff0f00720c */ /* 0x000fe20003f25310 */
[----:B------:R-:W2:Y:S01]  /*0600*/  @P0 LDC R21, c[0x0][0x21c] ;  /* 0x00008700ff150b82 */ /* 0x000ea20000000800 */
[----:B------:R-:W-:Y:S01]  /*0610*/  ISETP.NE.U32.AND P2, PT, R16, RZ, PT ;  /* 0x000000ff1000720c */ /* 0x000fe20003f45070 */
[----:B0-----:R-:W-:-:S04]  /*0620*/  IMAD.WIDE.U32 R2, R69, R8, UR4 ;  /* 0x0000000445027e25 */ /* 0x001fc8000f8e0008 */
[----:B------:R-:W-:Y:S01]  /*0630*/  IMAD R0, R68, R8, RZ ;  /* 0x0000000844007224 */ /* 0x000fe200078e02ff */
[C---:B------:R-:W-:Y:S01]  /*0640*/  IADD3 R58, P3, R7.reuse, R2, RZ ;  /* 0x00000002073a7210 */ /* 0x040fe20007f7e0ff */
[----:B------:R-:W-:Y:S01]  /*0650*/  ULDC.64 UR4, c[0x0][0x230] ;  /* 0x00008c0000047ab9 */ /* 0x000fe20000000a00 */
[----:B------:R-:W-:Y:S01]  /*0660*/  IADD3 R7, P4, R7, R4, RZ ;  /* 0x0000000407077210 */ /* 0x000fe20007f9e0ff */
[----:B------:R-:W-:Y:S01]  /*0670*/  IMAD R0, R69, R9, R0 ;  /* 0x0000000945007224 */ /* 0x000fe200078e0200 */
[----:B------:R-:W-:Y:S01]  /*0680*/  ISETP.NE.AND.EX P2, PT, R17, RZ, PT, P2 ;  /* 0x000000ff1100720c */ /* 0x000fe20003f45320 */
[----:B------:R-:W-:Y:S01]  /*0690*/  HFMA2.MMA R4, -RZ, RZ, 0, 0 ;  /* 0x00000000ff047435 */ /* 0x000fe200000001ff */
[----:B------:R-:W0:Y:S01]  /*06a0*/  @P0 LDC.64 R8, c[0x0][0x310] ;  /* 0x0000c400ff080b82 */ /* 0x000e220000000a00 */
[----:B------:R-:W-:Y:S01]  /*06b0*/  IADD3 R52, R5, R13, RZ ;  /* 0x0000000d05347210 */ /* 0x000fe20007ffe0ff */
[----:B------:R-:W-:Y:S01]  /*06c0*/  ULDC.64 UR6, c[0x0][0x268] ;  /* 0x00009a0000067ab9 */ /* 0x000fe20000000a00 */
[----:B------:R-:W-:-:S02]  /*06d0*/  IADD3.X R2, R11, R3, R0, P3, !PT ;  /* 0x000000030b027210 */ /* 0x000fc40001ffe400 */
[----:B------:R-:W-:Y:S01]  /*06e0*/  @P1 LEA R4, P3, R69, R14, 0x2 ;  /* 0x0000000e45041211 */ /* 0x000fe200078610ff */
[----:B------:R-:W-:Y:S01]  /*06f0*/  IMAD.X R52, R11, 0x1, R52, P4 ;  /* 0x000000010b347824 */ /* 0x000fe200020e0634 */
[----:B------:R-:W-:Y:S01]  /*0700*/  MOV R11, RZ ;  /* 0x000000ff000b7202 */ /* 0x000fe20000000f00 */
[----:B-1----:R-:W-:Y:S01]  /*0710*/  @P0 IMAD R0, R18, UR14, R69 ;  /* 0x0000000e12000c24 */ /* 0x002fe2000f8e0245 */
[----:B------:R-:W-:Y:S02]  /*0720*/  @P1 LEA.HI.X R11, R69, R15, R68, 0x2, P3 ;  /* 0x0000000f450b1211 */ /* 0x000fe400018f1444 */
[----:B------:R-:W-:Y:S02]  /*0730*/  CS2R R12, SRZ ;  /* 0x00000000000c7805 */ /* 0x000fe4000001ff00 */
[----:B------:R-:W-:Y:S01]  /*0740*/  ISETP.GE.AND P1, PT, R19, 0x1, PT ;  /* 0x000000011300780c */ /* 0x000fe20003f26270 */
[----:B------:R-:W-:Y:S01]  /*0750*/  @P0 IMAD R0, R0, R19, RZ ;  /* 0x0000001300000224 */ /* 0x000fe200078e02ff */
[----:B------:R-:W-:-:S02]  /*0760*/  @P2 LEA R12, P4, R69, R16, 0x2 ;  /* 0x00000010450c2211 */ /* 0x000fc400078810ff */
[----:B------:R-:W-:Y:S01]  /*0770*/  LEA R57, P3, R58, R26, 0x1 ;  /* 0x0000001a3a397211 */ /* 0x000fe200078608ff */
[----:B--2---:R-:W-:Y:S01]  /*0780*/  @P0 IMAD R3, R0, R21, RZ ;  /* 0x0000001500030224 */ /* 0x004fe200078e02ff */
[----:B------:R-:W-:Y:S01]  /*0790*/  @P2 LEA.HI.X R13, R69, R17, R68, 0x2, P4 ;  /* 0x00000011450d2211 */ /* 0x000fe200020f1444 */
[----:B------:R-:W-:Y:S01]  /*07a0*/  IMAD R0, R68, UR4, RZ ;  /* 0x0000000444007c24 */ /* 0x000fe2000f8e02ff */
[----:B---3--:R-:W-:Y:S02]  /*07b0*/  LEA R54, P4, R7, R54, 0x1 ;  /* 0x0000003607367211 */ /* 0x008fe400078808ff */
[----:B------:R-:W-:Y:S01]  /*07c0*/  LEA.HI.X R58, R58, R27, R2, 0x1, P3 ;  /* 0x0000001b3a3a7211 */ /* 0x000fe200018f0c02 */
[----:B------:R-:W-:Y:S01]  /*07d0*/  IMAD R2, R68, UR6, RZ ;  /* 0x0000000644027c24 */ /* 0x000fe2000f8e02ff */
[----:B------:R-:W-:Y:S02]  /*07e0*/  LEA R61, P5, R62, R22, 0x1 ;  /* 0x000000163e3d7211 */ /* 0x000fe400078a08ff */
[----:B------:R-:W-:Y:S01]  /*07f0*/  LEA R59, P2, R60, R24, 0x1 ;  /* 0x000000183c3b7211 */ /* 0x000fe200078408ff */
[----:B------:R-:W-:Y:S01]  /*0800*/  IMAD R53, R69, UR7, R2 ;  /* 0x0000000745357c24 */ /* 0x000fe2000f8e0202 */
[----:B------:R-:W-:Y:S01]  /*0810*/  LEA.HI.X R52, R7, R55, R52, 0x1, P4 ;  /* 0x0000003707347211 */ /* 0x000fe200020f0c34 */
[----:B------:R-:W-:Y:S01]  /*0820*/  IMAD R55, R69, UR5, R0 ;  /* 0x0000000545377c24 */ /* 0x000fe2000f8e0200 */
[----:B------:R-:W-:Y:S01]  /*0830*/  HFMA2.MMA R71, -RZ, RZ, 0, 0 ;  /* 0x00000000ff477435 */ /* 0x000fe200000001ff */
[----:B------:R-:W-:Y:S01]  /*0840*/  LEA.HI.X R62, R62, R23, R10, 0x1, P5 ;  /* 0x000000173e3e7211 */ /* 0x000fe200028f0c0a */
[----:B0-----:R-:W-:Y:S01]  /*0850*/  @P0 IMAD.WIDE R8, R3, 0x8, R8 ;  /* 0x0000000803080825 */ /* 0x001fe200078e0208 */
[----:B------:R-:W-:-:S02]  /*0860*/  LEA.HI.X R60, R60, R25, R6, 0x1, P2 ;  /* 0x000000193c3c7211 */ /* 0x000fc400010f0c06 */
[----:B------:R-:W-:Y:S02]  /*0870*/  @!P0 CS2R R8, SRZ ;  /* 0x0000000000088805 */ /* 0x000fe4000001ff00 */
[----:B------:R-:W-:Y:S01]  /*0880*/  MOV R10, R4 ;  /* 0x00000004000a7202 */ /* 0x000fe20000000f00 */
[----:B------:R-:W-:Y:S01]  /*0890*/  IMAD.MOV.U32 R63, RZ, RZ, RZ ;  /* 0x000000ffff3f7224 */ /* 0x000fe200078e00ff */
        /* <DEDUP_REMOVED lines=26> */
[----:B------:R-:W-:Y:S01]  /*0a40*/  IMAD.WIDE.U32 R2, R64, UR8, R2 ;  /* 0x0000000840027c25 */ /* 0x000fe2000f8e0002 */
[----:B------:R-:W-:Y:S01]  /*0a50*/  ULDC.64 UR8, c[0x0][0x3c8] ;  /* 0x0000f20000087ab9 */ /* 0x000fe20000000a00 */
[----:B------:R-:W-:Y:S01]  /*0a60*/  MOV R51, UR4 ;  /* 0x0000000400337c02 */ /* 0x000fe20008000f00 */
[----:B------:R-:W-:Y:S01]  /*0a70*/  UMOV UR4, URZ ;  /* 0x0000003f00047c82 */ /* 0x000fe20008000000 */
[----:B------:R-:W-:-:S02]  /*0a80*/  LOP3.LUT R20, R21, 0x1f, R14, 0xf8, !PT ;  /* 0x0000001f15147812 */ /* 0x000fc400078ef80e */
[----:B------:R-:W-:Y:S01]  /*0a90*/  IADD3 R3, R3, R7, RZ ;  /* 0x0000000703037210 */ /* 0x000fe20007ffe0ff */
[----:B------:R-:W-:Y:S01]  /*0aa0*/  IMAD.IADD R49, R0, 0x1, R51 ;  /* 0x0000000100317824 */ /* 0x000fe200078e0233 */
[C---:B------:R-:W-:Y:S02]  /*0ab0*/  LEA R48, P0, R2.reuse, UR8, 0x2 ;  /* 0x0000000802307c11 */ /* 0x040fe4000f8010ff */
[----:B------:R-:W-:Y:S02]  /*0ac0*/  SHF.R.S32.HI R21, RZ, 0x1f, R20 ;  /* 0x0000001fff157819 */ /* 0x000fe40000011414 */
[----:B------:R-:W-:Y:S02]  /*0ad0*/  LEA.HI.X R2, R2, UR9, R3, 0x2, P0 ;  /* 0x0000000902027c11 */ /* 0x000fe400080f1403 */
[C---:B------:R-:W-:Y:S02]  /*0ae0*/  IADD3 R113, P0, R48.reuse, -0x180, RZ ;  /* 0xfffffe8030717810 */ /* 0x040fe40007f1e0ff */
[----:B------:R-:W-:-:S02]  /*0af0*/  IADD3 R111, P1, R48, -0x100, RZ ;  /* 0xffffff00306f7810 */ /* 0x000fc40007f3e0ff */
[----:B------:R-:W-:Y:S02]  /*0b00*/  IADD3 R48, P2, R48, -0x80, RZ ;  /* 0xffffff8030307810 */ /* 0x000fe40007f5e0ff */
[C---:B------:R-:W-:Y:S02]  /*0b10*/  LOP3.LUT R47, R20.reuse, 0x20, RZ, 0xfc, !PT ;  /* 0x00000020142f7812 */ /* 0x040fe400078efcff */
[C---:B------:R-:W-:Y:S02]  /*0b20*/  LOP3.LUT R46, R20.reuse, 0x40, RZ, 0xfc, !PT ;  /* 0x00000040142e7812 */ /* 0x040fe400078efcff */
[----:B------:R-:W-:Y:S02]  /*0b30*/  LOP3.LUT R45, R20, 0x60, RZ, 0xfc, !PT ;  /* 0x00000060142d7812 */ /* 0x000fe400078efcff */
[C---:B------:R-:W-:Y:S02]  /*0b40*/  IADD3.X R109, R2.reuse, -0x1, RZ, P0, !PT ;  /* 0xffffffff026d7810 */ /* 0x040fe400007fe4ff */
[----:B------:R-:W-:-:S02]  /*0b50*/  IADD3.X R107, R2, -0x1, RZ, P1, !PT ;  /* 0xffffffff026b7810 */ /* 0x000fc40000ffe4ff */
[----:B--2---:R-:W-:-:S07]  /*0b60*/  IADD3.X R44, R2, -0x1, RZ, P2, !PT ;  /* 0xffffffff022c7810 */ /* 0x004fce00017fe4ff */
.L_x_10308:
[----:B------:R-:W-:Y:S01]  /*0b70*/  BAR.SYNC.DEFER_BLOCKING 0x0 ;  /* 0x0000000000007b1d */ /* 0x000fe20000010000 */
[----:B------:R-:W-:Y:S02]  /*0b80*/  LEA R43, R50, 0xffffff80, 0x7 ;  /* 0xffffff80322b7811 */ /* 0x000fe400078e38ff */
[C---:B------:R-:W-:Y:S02]  /*0b90*/  SHF.L.U32 R42, R20.reuse, 0x1, RZ ;  /* 0x00000001142a7819 */ /* 0x040fe400000006ff */
[----:B------:R-:W-:Y:S01]  /*0ba0*/  SHF.L.U64.HI R41, R20, 0x1, R21 ;  /* 0x0000000114297819 */ /* 0x000fe20000010215 */
[----:B------:R-:W-:Y:S01]  /*0bb0*/  ULDC UR7, c[0x0][0x218] ;  /* 0x0000860000077ab9 */ /* 0x000fe20000000800 */
[----:B------:R-:W-:Y:S02]  /*0bc0*/  IADD3 R4, P4, R61, R42, RZ ;  /* 0x0000002a3d047210 */ /* 0x000fe40007f9e0ff */
[----:B------:R-:W-:Y:S02]  /*0bd0*/  PRMT R7, RZ, 0x7610, R7 ;  /* 0x00007610ff077816 */ /* 0x000fe40000000007 */
[----:B0-----:R-:W-:-:S02]  /*0be0*/  PRMT R25, RZ, 0x7610, R25 ;  /* 0x00007610ff197816 */ /* 0x001fc40000000019 */
[----:B------:R-:W-:Y:S02]  /*0bf0*/  PRMT R27, RZ, 0x7610, R27 ;  /* 0x00007610ff1b7816 */ /* 0x000fe4000000001b */
[----:B------:R-:W-:Y:S01]  /*0c00*/  PRMT R29, RZ, 0x7610, R29 ;  /* 0x00007610ff1d7816 */ /* 0x000fe2000000001d */
        /* <DEDUP_REMOVED lines=12> */
[----:B------:R-:W-:-:S02]  /*0cd0*/  LEA R3, R56, R51, 0x3 ;  /* 0x0000003338037211 */ /* 0x000fc400078e18ff */
[-C--:B------:R-:W-:Y:S02]  /*0ce0*/  ISETP.GE.AND P1, PT, R20, R83.reuse, PT ;  /* 0x000000531400720c */ /* 0x080fe40003f26270 */
[-C--:B------:R-:W-:Y:S02]  /*0cf0*/  ISETP.GE.AND P2, PT, R47, R83.reuse, PT ;  /* 0x000000532f00720c */ /* 0x080fe40003f46270 */
[-C--:B------:R-:W-:Y:S02]  /*0d00*/  ISETP.GE.AND P3, PT, R46, R83.reuse, PT ;  /* 0x000000532e00720c */ /* 0x080fe40003f66270 */
[----:B------:R-:W-:Y:S02]  /*0d10*/  ISETP.GE.AND P4, PT, R45, R83, PT ;  /* 0x000000532d00720c */ /* 0x000fe40003f86270 */
[----:B------:R-:W-:Y:S02]  /*0d20*/  IADD3 R22, P0, R59, R42, RZ ;  /* 0x0000002a3b167210 */ /* 0x000fe40007f1e0ff */
[----:B------:R-:W-:-:S02]  /*0d30*/  PRMT R31, RZ, 0x7610, R31 ;  /* 0x00007610ff1f7816 */ /* 0x000fc4000000001f */
[----:B------:R-:W-:Y:S02]  /*0d40*/  PRMT R33, RZ, 0x7610, R33 ;  /* 0x00007610ff217816 */ /* 0x000fe40000000021 */
        /* <DEDUP_REMOVED lines=8> */
[----:B------:R-:W4:Y:S01]  /*0dd0*/  LDS.64 R90, [R3] ;  /* 0x00000000035a7984 */ /* 0x000f220000000a00 */
[----:B------:R-:W-:Y:S06]  /*0de0*/  BAR.SYNC.DEFER_BLOCKING 0x0 ;  /* 0x0000000000007b1d */ /* 0x000fec0000010000 */
[----:B------:R-:W4:Y:S04]  /*0df0*/  @!P1 LDG.E.U16 R31, desc[UR12][R22.64] ;  /* 0x0000000c161f9981 */ /* 0x000f28000c1e1500 */
[----:B------:R-:W4:Y:S04]  /*0e00*/  @!P2 LDG.E.U16 R33, desc[UR12][R22.64+0x40] ;  /* 0x0000400c1621a981 */ /* 0x000f28000c1e1500 */
[----:B------:R-:W4:Y:S04]  /*0e10*/  @!P3 LDG.E.U16 R35, desc[UR12][R22.64+0x80] ;  /* 0x0000800c1623b981 */ /* 0x000f28000c1e1500 */
[----:B------:R-:W4:Y:S01]  /*0e20*/  @!P4 LDG.E.U16 R37, desc[UR12][R22.64+0xc0] ;  /* 0x0000c00c1625c981 */ /* 0x000f22000c1e1500 */
[----:B------:R-:W-:-:S02]  /*0e30*/  IADD3 R4, P0, R57, R42, RZ ;  /* 0x0000002a39047210 */ /* 0x000fc40007f1e0ff */
[----:B0-----:R-:W-:Y:S02]  /*0e40*/  PRMT R7, RZ, 0x7610, R7 ;  /* 0x00007610ff077816 */ /* 0x001fe40000000007 */
[----:B-1----:R-:W-:Y:S01]  /*0e50*/  PRMT R25, RZ, 0x7610, R25 ;  /* 0x00007610ff197816 */ /* 0x002fe20000000019 */
[----:B------:R-:W-:Y:S01]  /*0e60*/  IMAD.X R5, R58, 0x1, R41, P0 ;  /* 0x000000013a057824 */ /* 0x000fe200000e0629 */
[----:B--2---:R-:W-:Y:S02]  /*0e70*/  PRMT R27, RZ, 0x7610, R27 ;  /* 0x00007610ff1b7816 */ /* 0x004fe4000000001b */
[----:B---3--:R-:W-:Y:S01]  /*0e80*/  PRMT R29, RZ, 0x7610, R29 ;  /* 0x00007610ff1d7816 */ /* 0x008fe2000000001d */
        /* <DEDUP_REMOVED lines=11> */
[----:B------:R-:W-:Y:S01]  /*0f40*/  SHF.L.U32 R2, R90, 0x10, RZ ;  /* 0x000000105a027819 */ /* 0x000fe200000006ff */
[C---:B0-----:R-:W-:Y:S01]  /*0f50*/  IMAD.U32 R81, R78.reuse, 0x10000, RZ ;  /* 0x000100004e517824 */ /* 0x041fe200078e00ff */
[----:B------:R-:W-:Y:S01]  /*0f60*/  PRMT R6, R78, 0x7632, R6 ;  /* 0x000076324e067816 */ /* 0x000fe20000000006 */
[----:B------:R-:W-:Y:S01]  /*0f70*/  ULEA UR8, UR8, UR4, 0x7 ;  /* 0x0000000408087291 */ /* 0x000fe2000f8e383f */
[----:B------:R-:W-:Y:S01]  /*0f80*/  PRMT R82, R90, 0x7632, R82 ;  /* 0x000076325a527816 */ /* 0x000fe20000000052 */
[----:B-----5:R-:W-:Y:S01]  /*0f90*/  FADD.FTZ R81, R81, R66 ;  /* 0x0000004251517221 */ /* 0x020fe20000010000 */
[----:B------:R-:W-:Y:S01]  /*0fa0*/  BSSY B0, `(.L_x_10282) ;  /* 0x000003d000007945 */ /* 0x000fe20003800000 */
[----:B------:R-:W-:Y:S01]  /*0fb0*/  IMAD.U32 R77, R6, 0x10000, RZ ;  /* 0x00010000064d7824 */ /* 0x000fe200078e00ff */
[----:B------:R-:W-:-:S02]  /*0fc0*/  PRMT R117, R91, 0x7632, R117 ;  /* 0x000076325b757816 */ /* 0x000fc40000000075 */
[----:B------:R-:W-:Y:S01]  /*0fd0*/  FSETP.GTU.FTZ.AND P2, PT, R81, 20, PT ;  /* 0x41a000005100780b */ /* 0x000fe20003f5c000 */
[----:B------:R-:W-:Y:S01]  /*0fe0*/  FADD.FTZ R77, R77, R66 ;  /* 0x000000424d4d7221 */ /* 0x000fe20000010000 */
[C---:B-1----:R-:W-:Y:S02]  /*0ff0*/  PRMT R4, R79.reuse, 0x7632, R4 ;  /* 0x000076324f047816 */ /* 0x042fe40000000004 */
[----:B------:R-:W-:Y:S02]  /*1000*/  SHF.L.U32 R79, R79, 0x10, RZ ;  /* 0x000000104f4f7819 */ /* 0x000fe400000006ff */
[----:B------:R-:W-:Y:S02]  /*1010*/  SHF.L.U32 R75, R4, 0x10, RZ ;  /* 0x00000010044b7819 */ /* 0x000fe400000006ff */
[----:B------:R-:W-:Y:S01]  /*1020*/  FSETP.GTU.FTZ.AND P3, PT, R77, 20, PT ;  /* 0x41a000004d00780b */ /* 0x000fe20003f7c000 */
[--C-:B------:R-:W-:Y:S01]  /*1030*/  FADD.FTZ R79, R79, R66.reuse ;  /* 0x000000424f4f7221 */ /* 0x100fe20000010000 */
[----:B------:R-:W-:Y:S01]  /*1040*/  SHF.L.U32 R4, R91, 0x10, RZ ;  /* 0x000000105b047819 */ /* 0x000fe200000006ff */
[----:B------:R-:W-:-:S03]  /*1050*/  FADD.FTZ R75, R75, R66 ;  /* 0x000000424b4b7221 */ /* 0x000fc60000010000 */
[----:B------:R-:W-:Y:S02]  /*1060*/  FSETP.GTU.FTZ.AND P0, PT, R79, 20, PT ;  /* 0x41a000004f00780b */ /* 0x000fe40003f1c000 */
[----:B------:R-:W-:Y:S01]  /*1070*/  FSETP.GTU.FTZ.AND P1, PT, R75, 20, PT ;  /* 0x41a000004b00780b */ /* 0x000fe20003f3c000 */
[----:B--2---:R0:W-:Y:S04]  /*1080*/  STS.U16 [R40], R7 ;  /* 0x0000000728007388 */ /* 0x0041e80000000400 */
[----:B---3--:R-:W-:Y:S04]  /*1090*/  STS.U16 [R40+0x40], R25 ;  /* 0x0000401928007388 */ /* 0x008fe80000000400 */
[----:B----4-:R-:W-:Y:S01]  /*10a0*/  STS.U16 [R40+0x80], R27 ;  /* 0x0000801b28007388 */ /* 0x010fe20000000400 */
[----:B0-----:R-:W-:-:S03]  /*10b0*/  SHF.L.U32 R7, R82, 0x10, RZ ;  /* 0x0000001052077819 */ /* 0x001fc600000006ff */
[----:B------:R-:W-:Y:S01]  /*10c0*/  STS.U16 [R40+0xc0], R29 ;  /* 0x0000c01d28007388 */ /* 0x000fe20000000400 */
[----:B------:R-:W-:-:S03]  /*10d0*/  NOP ;  /* 0x0000000000007918 */ /* 0x000fc60000000000 */
[----:B------:R-:W0:Y:S02]  /*10e0*/  LDS.64 R30, [R3] ;  /* 0x00000000031e7984 */ /* 0x000e240000000a00 */
[C---:B0-----:R-:W-:Y:S01]  /*10f0*/  SHF.L.U32 R0, R30.reuse, 0x10, RZ ;  /* 0x000000101e007819 */ /* 0x041fe200000006ff */
[C---:B------:R-:W-:Y:S01]  /*1100*/  IMAD.U32 R78, R31.reuse, 0x10000, RZ ;  /* 0x000100001f4e7824 */ /* 0x040fe200078e00ff */
[----:B------:R-:W-:Y:S02]  /*1110*/  PRMT R80, R30, 0x7632, R80 ;  /* 0x000076321e507816 */ /* 0x000fe40000000050 */
[----:B------:R-:W-:Y:S01]  /*1120*/  PRMT R76, R31, 0x7632, R76 ;  /* 0x000076321f4c7816 */ /* 0x000fe2000000004c */
[----:B------:R-:W-:Y:S01]  /*1130*/  FFMA.FTZ R5, R0, R2, R71 ;  /* 0x0000000200057223 */ /* 0x000fe20000010047 */
[----:B------:R-:W-:Y:S01]  /*1140*/  SHF.L.U32 R80, R80, 0x10, RZ ;  /* 0x0000001050507819 */ /* 0x000fe200000006ff */
[----:B------:R-:W0:Y:S04]  /*1150*/  LDC R2, c[0x0][0x21c] ;  /* 0x00008700ff027b82 */ /* 0x000e280000000800 */
[----:B------:R-:W-:Y:S01]  /*1160*/  FFMA.FTZ R5, R80, R7, R5 ;  /* 0x0000000750057223 */ /* 0x000fe20000010005 */
[----:B------:R-:W-:Y:S06]  /*1170*/  @P2 BRA `(.L_x_10283) ;  /* 0x00000000007c2947 */ /* 0x000fec0003800000 */
        /* <DEDUP_REMOVED lines=31> */
.L_x_10283:
[----:B------:R-:W-:Y:S05]  /*1370*/  BSYNC B0 ;  /* 0x0000000000007941 */ /* 0x000fea0003800000 */
.L_x_10282:
        /* <DEDUP_REMOVED lines=33> */
.L_x_10285:
[----:B------:R-:W-:Y:S05]  /*1590*/  BSYNC B0 ;  /* 0x0000000000007941 */ /* 0x000fea0003800000 */
.L_x_10284:
        /* <DEDUP_REMOVED lines=33> */
.L_x_10287:
[----:B------:R-:W-:Y:S05]  /*17b0*/  BSYNC B0 ;  /* 0x0000000000007941 */ /* 0x000fea0003800000 */
.L_x_10286:
        /* <DEDUP_REMOVED lines=33> */
.L_x_10289:
[----:B------:R-:W-:Y:S05]  /*19d0*/  BSYNC B0 ;  /* 0x0000000000007941 */ /* 0x000fea0003800000 */
.L_x_10288:
[----:B0-----:R-:W-:Y:S01]  /*19e0*/  ISETP.GE.AND P0, PT, R2, 0x1, PT ;  /* 0x000000010200780c */ /* 0x001fe20003f06270 */
[----:B------:R-:W-:Y:S01]  /*19f0*/  FFMA.FTZ R5, R78, R4, R5 ;  /* 0x000000044e057223 */ /* 0x000fe20000010005 */
[----:B------:R-:W-:Y:S01]  /*1a00*/  SHF.L.U32 R71, R117, 0x10, RZ ;  /* 0x0000001075477819 */ /* 0x000fe200000006ff */
[----:B------:R-:W-:Y:S01]  /*1a10*/  BAR.SYNC.DEFER_BLOCKING 0x0 ;  /* 0x0000000000007b1d */ /* 0x000fe20000010000 */
[----:B------:R-:W-:Y:S01]  /*1a20*/  SHF.L.U32 R76, R76, 0x10, RZ ;  /* 0x000000104c4c7819 */ /* 0x000fe200000006ff */
[----:B------:R-:W-:Y:S01]  /*1a30*/  USHF.R.S32.HI UR22, URZ, 0x1f, UR8 ;  /* 0x0000001f3f167899 */ /* 0x000fe20008011408 */
[----:B------:R-:W-:Y:S01]  /*1a40*/  IMAD.MOV.U32 R70, RZ, RZ, RZ ;  /* 0x000000ffff467224 */ /* 0x000fe200078e00ff */
[----:B------:R-:W-:Y:S02]  /*1a50*/  CS2R R72, SRZ ;  /* 0x0000000000487805 */ /* 0x000fe4000001ff00 */
[----:B------:R-:W-:Y:S01]  /*1a60*/  MOV R74, RZ ;  /* 0x000000ff004a7202 */ /* 0x000fe20000000f00 */
[----:B------:R-:W-:Y:S01]  /*1a70*/  FFMA.FTZ R71, R76, R71, R5 ;  /* 0x000000474c477223 */ /* 0x000fe20000010005 */
[-C--:B------:R-:W-:Y:S01]  /*1a80*/  FMUL.FTZ R84, R0, R67.reuse ;  /* 0x0000004300547220 */ /* 0x080fe20000410000 */
[-C--:B------:R-:W-:Y:S01]  /*1a90*/  FMUL.FTZ R86, R78, R67.reuse ;  /* 0x000000434e567220 */ /* 0x080fe20000410000 */
[-C--:B------:R-:W-:Y:S01]  /*1aa0*/  FMUL.FTZ R85, R80, R67.reuse ;  /* 0x0000004350557220 */ /* 0x080fe20000410000 */
[----:B------:R-:W-:Y:S01]  /*1ab0*/  FMUL.FTZ R87, R76, R67 ;  /* 0x000000434c577220 */ /* 0x000fe20000410000 */
[----:B------:R-:W-:Y:S06]  /*1ac0*/  @!P0 BRA `(.L_x_10290) ;  /* 0x0000001400d48947 */ /* 0x000fec0003800000 */
[----:B------:R-:W0:Y:S01]  /*1ad0*/  LDC.64 R6, c[0x0][0x348] ;  /* 0x0000d200ff067b82 */ /* 0x000e220000000a00 */
[----:B------:R-:W-:Y:S01]  /*1ae0*/  MOV R4, R14 ;  /* 0x0000000e00047202 */ /* 0x000fe20000000f00 */
[----:B------:R-:W-:Y:S01]  /*1af0*/  IMAD.MOV.U32 R5, RZ, RZ, RZ ;  /* 0x000000ffff057224 */ /* 0x000fe200078e00ff */
[----:B------:R-:W-:Y:S01]  /*1b00*/  ULDC.64 UR6, c[0x0][0x350] ;  /* 0x0000d40000067ab9 */ /* 0x000fe20000000a00 */
[----:B------:R-:W-:Y:S01]  /*1b10*/  USHF.L.U32 UR9, UR8, 0x2, URZ ;  /* 0x0000000208097899 */ /* 0x000fe2000800063f */
[----:B------:R-:W-:Y:S01]  /*1b20*/  IMAD R25, R65, UR6, RZ ;  /* 0x0000000641197c24 */ /* 0x000fe2000f8e02ff */
[----:B------:R-:W-:Y:S01]  /*1b30*/  USHF.L.U64.HI UR10, UR8, 0x2, UR22 ;  /* 0x00000002080a7899 */ /* 0x000fe20008010216 */
[----:B------:R-:W-:Y:S01]  /*1b40*/  HFMA2.MMA R88, -RZ, RZ, 0, 0 ;  /* 0x00000000ff587435 */ /* 0x000fe200000001ff */
[----:B------:R-:W1:Y:S01]  /*1b50*/  LDC R89, c[0x0][0x224] ;  /* 0x00008900ff597b82 */ /* 0x000e620000000800 */
[----:B------:R-:W-:Y:S01]  /*1b60*/  IMAD R25, R64, UR7, R25 ;  /* 0x0000000740197c24 */ /* 0x000fe2000f8e0219 */
[----:B------:R-:W-:Y:S01]  /*1b70*/  IADD3 R34, P2, R111, UR9, RZ ;  /* 0x000000096f227c10 */ /* 0x000fe2000ff5e0ff */
[----:B------:R-:W-:Y:S01]  /*1b80*/  IMAD.MOV.U32 R70, RZ, RZ, RZ ;  /* 0x000000ffff467224 */ /* 0x000fe200078e00ff */
[----:B------:R-:W-:-:S02]  /*1b90*/  IADD3 R36, P3, R48, UR9, RZ ;  /* 0x0000000930247c10 */ /* 0x000fc4000ff7e0ff */
[----:B------:R-:W-:Y:S02]  /*1ba0*/  CS2R R72, SRZ ;  /* 0x0000000000487805 */ /* 0x000fe4000001ff00 */
[----:B------:R-:W-:Y:S01]  /*1bb0*/  ISETP.GE.AND P1, PT, R20, R83, PT ;  /* 0x000000531400720c */ /* 0x000fe20003f26270 */
[----:B------:R-:W-:Y:S01]  /*1bc0*/  UMOV UR5, URZ ;  /* 0x0000003f00057c82 */ /* 0x000fe20008000000 */
[----:B------:R-:W2:Y:S01]  /*1bd0*/  LDC.64 R26, c[0x0][0x360] ;  /* 0x0000d800ff1a7b82 */ /* 0x000ea20000000a00 */
[----:B------:R-:W-:Y:S01]  /*1be0*/  MOV R74, RZ ;  /* 0x000000ff004a7202 */ /* 0x000fe20000000f00 */
[----:B------:R-:W-:Y:S01]  /*1bf0*/  ULDC UR24, c[0x0][0x224] ;  /* 0x0000890000187ab9 */ /* 0x000fe20000000800 */
[----:B------:R-:W-:Y:S01]  /*1c00*/  IADD3.X R35, R107, UR10, RZ, P2, !PT ;  /* 0x0000000a6b237c10 */ /* 0x000fe200097fe4ff */
[----:B------:R-:W-:Y:S01]  /*1c10*/  ULDC UR25, c[0x0][0x21c] ;  /* 0x0000870000197ab9 */ /* 0x000fe20000000800 */
[----:B------:R-:W-:Y:S01]  /*1c20*/  IADD3.X R37, R44, UR10, RZ, P3, !PT ;  /* 0x0000000a2c257c10 */ /* 0x000fe20009ffe4ff */
[----:B------:R-:W-:Y:S01]  /*1c30*/  ULDC UR7, c[0x0][0x218] ;  /* 0x0000860000077ab9 */ /* 0x000fe20000000800 */
[----:B------:R-:W-:Y:S01]  /*1c40*/  ULDC.64 UR20, c[0x0][0x360] ;  /* 0x0000d80000147ab9 */ /* 0x000fe20000000a00 */
[C---:B0-----:R-:W-:Y:S01]  /*1c50*/  IMAD R2, R6.reuse, UR15, RZ ;  /* 0x0000000f06027c24 */ /* 0x041fe2000f8e02ff */
[----:B------:R-:W0:Y:S01]  /*1c60*/  LDC.64 R28, c[0x0][0x2d0] ;  /* 0x0000b400ff1c7b82 */ /* 0x000e220000000a00 */
[----:B------:R-:W-:Y:S01]  /*1c70*/  IMAD.WIDE.U32 R4, R6, UR14, R4 ;  /* 0x0000000e06047c25 */ /* 0x000fe2000f8e0004 */
[----:B------:R-:W-:Y:S01]  /*1c80*/  ULDC.64 UR26, c[0x0][0x3c8] ;  /* 0x0000f200001a7ab9 */ /* 0x000fe20000000a00 */
[----:B------:R-:W-:Y:S01]  /*1c90*/  ULDC.64 UR16, c[0x0][0x238] ;  /* 0x00008e0000107ab9 */ /* 0x000fe20000000a00 */
[----:B------:R-:W-:Y:S01]  /*1ca0*/  ULDC.64 UR18, c[0x0][0x270] ;  /* 0x00009c0000127ab9 */ /* 0x000fe20000000a00 */
[----:B------:R-:W-:-:S03]  /*1cb0*/  IMAD R7, R7, UR14, R2 ;  /* 0x0000000e07077c24 */ /* 0x000fc6000f8e0202 */
        /* <DEDUP_REMOVED lines=10> */
.L_x_10303:
[----:B------:R-:W-:Y:S01]  /*1d60*/  SHF.R.S32.HI R94, RZ, 0x1f, R88 ;  /* 0x0000001fff5e7819 */ /* 0x000fe20000011458 */
[----:B--23--:R-:W-:Y:S01]  /*1d70*/  IMAD.MOV.U32 R5, RZ, RZ, R55 ;  /* 0x000000ffff057224 */ /* 0x00cfe200078e0037 */
[----:B------:R-:W-:Y:S01]  /*1d80*/  MOV R4, R16 ;  /* 0x0000001000047202 */ /* 0x000fe20000000f00 */
[----:B------:R-:W-:Y:S01]  /*1d90*/  IMAD.WIDE.U32 R6, R88, UR10, R20 ;  /* 0x0000000a58067c25 */ /* 0x000fe2000f8e0014 */
[-C--:B------:R-:W-:Y:S02]  /*1da0*/  ISETP.GE.AND P0, PT, R47, R83.reuse, PT ;  /* 0x000000532f00720c */ /* 0x080fe40003f06270 */
[-C--:B------:R-:W-:Y:S01]  /*1db0*/  ISETP.GE.AND P2, PT, R46, R83.reuse, PT ;  /* 0x000000532e00720c */ /* 0x080fe20003f46270 */
[----:B------:R-:W-:Y:S01]  /*1dc0*/  IMAD R93, R94, UR16, RZ ;  /* 0x000000105e5d7c24 */ /* 0x000fe2000f8e02ff */
[----:B------:R-:W-:Y:S01]  /*1dd0*/  ISETP.GE.AND P3, PT, R45, R83, PT ;  /* 0x000000532d00720c */ /* 0x000fe20003f66270 */
[----:B------:R-:W-:Y:S01]  /*1de0*/  IMAD.WIDE.U32 R38, R88, UR16, R4 ;  /* 0x0000001058267c25 */ /* 0x000fe2000f8e0004 */
[----:B------:R-:W-:-:S02]  /*1df0*/  LEA R4, P5, R6, R54, 0x1 ;  /* 0x0000003606047211 */ /* 0x000fc400078a08ff */
[----:B------:R-:W-:Y:S01]  /*1e00*/  PRMT R97, RZ, 0x7610, R97 ;  /* 0x00007610ff617816 */ /* 0x000fe20000000061 */
[----:B------:R-:W-:Y:S01]  /*1e10*/  IMAD R93, R88, UR17, R93 ;  /* 0x00000011585d7c24 */ /* 0x000fe2000f8e025d */
[----:B0-----:R-:W-:Y:S01]  /*1e20*/  LEA R92, P4, R38, R28, 0x2 ;  /* 0x0000001c265c7211 */ /* 0x001fe200078810ff */
[----:B------:R-:W-:Y:S01]  /*1e30*/  IMAD R95, R94, UR10, RZ ;  /* 0x0000000a5e5f7c24 */ /* 0x000fe2000f8e02ff */
[----:B------:R-:W-:Y:S02]  /*1e40*/  PRMT R99, RZ, 0x7610, R99 ;  /* 0x00007610ff637816 */ /* 0x000fe40000000063 */
[----:B------:R-:W-:Y:S01]  /*1e50*/  IADD3 R2, R39, R93, RZ ;  /* 0x0000005d27027210 */ /* 0x000fe20007ffe0ff */
[--C-:B------:R-:W-:Y:S01]  /*1e60*/  IMAD R5, R88, UR11, R95.reuse ;  /* 0x0000000b58057c24 */ /* 0x100fe2000f8e025f */
[----:B------:R-:W-:Y:S02]  /*1e70*/  PRMT R95, RZ, 0x7610, R95 ;  /* 0x00007610ff5f7816 */ /* 0x000fe4000000005f */
[----:B------:R-:W-:-:S02]  /*1e80*/  LEA.HI.X R93, R38, R29, R2, 0x2, P4 ;  /* 0x0000001d265d7211 */ /* 0x000fc400020f1402 */
[----:B------:R-:W-:Y:S02]  /*1e90*/  IADD3 R5, R7, R5, RZ ;  /* 0x0000000507057210 */ /* 0x000fe40007ffe0ff */
[----:B------:R-:W-:Y:S01]  /*1ea0*/  PRMT R101, RZ, 0x7610, R101 ;  /* 0x00007610ff657816 */ /* 0x000fe20000000065 */
[----:B------:R-:W2:Y:S01]  /*1eb0*/  LDG.E R92, desc[UR12][R92.64] ;  /* 0x0000000c5c5c7981 */ /* 0x000ea2000c1e1900 */
[----:B------:R-:W-:-:S05]  /*1ec0*/  LEA.HI.X R5, R6, R52, R5, 0x1, P5 ;  /* 0x0000003406057211 */ /* 0x000fca00028f0c05 */
[----:B------:R-:W4:Y:S04]  /*1ed0*/  @!P0 LDG.E.U16 R97, desc[UR12][R4.64+0x40] ;  /* 0x0000400c04618981 */ /* 0x000f28000c1e1500 */
[----:B------:R-:W4:Y:S04]  /*1ee0*/  @!P2 LDG.E.U16 R99, desc[UR12][R4.64+0x80] ;  /* 0x0000800c0463a981 */ /* 0x000f28000c1e1500 */
[----:B------:R-:W4:Y:S04]  /*1ef0*/  @!P1 LDG.E.U16 R95, desc[UR12][R4.64] ;  /* 0x0000000c045f9981 */ /* 0x000f28000c1e1500 */
[----:B------:R0:W4:Y:S01]  /*1f00*/  @!P3 LDG.E.U16 R101, desc[UR12][R4.64+0xc0] ;  /* 0x0000c00c0465b981 */ /* 0x000122000c1e1500 */
[----:B------:R-:W-:-:S02]  /*1f10*/  VIADD R2, R50, 0xffffffff ;  /* 0xffffffff32027836 */ /* 0x000fc40000000000 */
[----:B------:R-:W-:Y:S01]  /*1f20*/  IMAD R7, R94, UR18, RZ ;  /* 0x000000125e077c24 */ /* 0x000fe2000f8e02ff */
[----:B0-----:R-:W-:Y:S02]  /*1f30*/  MOV R4, R18 ;  /* 0x0000001200047202 */ /* 0x001fe40000000f00 */
[----:B------:R-:W-:Y:S01]  /*1f40*/  MOV R5, R53 ;  /* 0x0000003500057202 */ /* 0x000fe20000000f00 */
[----:B------:R-:W-:Y:S01]  /*1f50*/  IMAD R103, R88, UR19, R7 ;  /* 0x0000001358677c24 */ /* 0x000fe2000f8e0207 */
[----:B------:R-:W-:Y:S01]  /*1f60*/  LEA.HI R6, R2, R2, RZ, 0x1 ;  /* 0x0000000202067211 */ /* 0x000fe200078f08ff */
[----:B------:R-:W-:-:S03]  /*1f70*/  IMAD.WIDE.U32 R38, R88, UR18, R4 ;  /* 0x0000001258267c25 */ /* 0x000fc6000f8e0004 */
[----:B------:R-:W-:Y:S01]  /*1f80*/  LOP3.LUT R7, R6, 0xfffffe, RZ, 0xc0, !PT ;  /* 0x00fffffe06077812 */ /* 0x000fe200078ec0ff */
[----:B------:R-:W-:Y:S01]  /*1f90*/  IMAD.IADD R4, R39, 0x1, R103 ;  /* 0x0000000127047824 */ /* 0x000fe200078e0267 */
[----:B---3--:R-:W-:Y:S02]  /*1fa0*/  LEA R6, P2, R38, R30, 0x2 ;  /* 0x0000001e26067211 */ /* 0x008fe400078410ff */
[----:B------:R-:W-:Y:S02]  /*1fb0*/  ISETP.GT.AND P0, PT, R50, 0x1, PT ;  /* 0x000000013200780c */ /* 0x000fe40003f04270 */
[----:B------:R-:W-:Y:S02]  /*1fc0*/  IADD3 R5, R2, -R7, RZ ;  /* 0x8000000702057210 */ /* 0x000fe40007ffe0ff */
[----:B------:R-:W-:Y:S02]  /*1fd0*/  LEA.HI.X R7, R38, R31, R4, 0x2, P2 ;  /* 0x0000001f26077211 */ /* 0x000fe400010f1404 */
[----:B------:R-:W-:-:S02]  /*1fe0*/  ISETP.NE.AND P2, PT, R14, RZ, PT ;  /* 0x000000ff0e00720c */ /* 0x000fc40003f45270 */
[----:B------:R-:W-:Y:S02]  /*1ff0*/  ISETP.EQ.AND P0, PT, R115, RZ, P0 ;  /* 0x000000ff7300720c */ /* 0x000fe40000702270 */
[----:B------:R-:W-:-:S09]  /*2000*/  IADD3 R4, R14, 0x200, RZ ;  /* 0x000002000e047810 */ /* 0x000fd20007ffe0ff */
[----:B------:R-:W-:Y:S02]  /*2010*/  @!P2 IMAD R4, R5, 0x100, R88 ;  /* 0x000001000504a824 */ /* 0x000fe400078e0258 */
[----:B------:R-:W0:Y:S03]  /*2020*/  @P0 LDC R38, c[0x0][0x21c] ;  /* 0x00008700ff260b82 */ /* 0x000e260000000800 */
[----:B------:R-:W-:Y:S01]  /*2030*/  LEA R105, R4, R51, 0x2 ;  /* 0x0000003304697211 */ /* 0x000fe200078e10ff */
[----:B------:R-:W-:Y:S01]  /*2040*/  @P0 VIADD R39, R50, 0xfffffffe ;  /* 0xfffffffe32270836 */ /* 0x000fe20000000000 */
[----:B------:R-:W-:-:S03]  /*2050*/  MOV R103, RZ ;  /* 0x000000ff00677202 */ /* 0x000fc60000000f00 */
[----:B0-----:R-:W-:-:S04]  /*2060*/  @P0 IMAD R39, R39, R38, R88 ;  /* 0x0000002627270224 */ /* 0x001fc800078e0258 */
[----:B------:R-:W-:-:S04]  /*2070*/  @P0 IMAD.WIDE R38, R39, 0x8, R8 ;  /* 0x0000000827260825 */ /* 0x000fc800078e0208 */
[----:B--2---:R-:W-:-:S04]  /*2080*/  FMUL.FTZ R104, R92, 1.4426950216293334961 ;  /* 0x3fb8aa3b5c687820 */ /* 0x004fc80000410000 */
[----:B------:R-:W-:-:S06]  /*2090*/  FMUL.FTZ R2, R104, R81 ;  /* 0x0000005168027220 */ /* 0x000fcc0000410000 */
[----:B------:R-:W0:Y:S01]  /*20a0*/  MUFU.EX2 R2, R2 ;  /* 0x0000000200027308 */ /* 0x000e220000000800 */
[----:B----4-:R-:W-:Y:S04]  /*20b0*/  STS.U16 [R40+0x40], R97 ;  /* 0x0000406128007388 */ /* 0x010fe80000000400 */
[----:B------:R-:W-:Y:S04]  /*20c0*/  STS.U16 [R40+0x80], R99 ;  /* 0x0000806328007388 */ /* 0x000fe80000000400 */
[----:B------:R-:W-:Y:S04]  /*20d0*/  STS.U16 [R40], R95 ;  /* 0x0000005f28007388 */ /* 0x000fe80000000400 */
[----:B-1----:R1:W-:Y:S01]  /*20e0*/  STS.U16 [R40+0xc0], R101 ;  /* 0x0000c06528007388 */ /* 0x0023e20000000400 */
[----:B------:R-:W-:-:S03]  /*20f0*/  NOP ;  /* 0x0000000000007918 */ /* 0x000fc60000000000 */
[----:B------:R-:W2:Y:S04]  /*2100*/  LDS.64 R4, [R3] ;  /* 0x0000000003047984 */ /* 0x000ea80000000a00 */
[----:B------:R3:W4:Y:S04]  /*2110*/  LDG.E R119, desc[UR12][R6.64] ;  /* 0x0000000c06777981 */ /* 0x000728000c1e1900 */
[----:B0-----:R0:W-:Y:S01]  /*2120*/  STS [R105+0x548], R2 ;  /* 0x0005480269007388 */ /* 0x0011e20000000800 */
[----:B------:R-:W-:Y:S06]  /*2130*/  BAR.SYNC.DEFER_BLOCKING 0x0 ;  /* 0x0000000000007b1d */ /* 0x000fec0000010000 */
[----:B------:R0:W5:Y:S01]  /*2140*/  @P0 LDG.E R103, desc[UR12][R38.64+0x4] ;  /* 0x0000040c26670981 */ /* 0x000162000c1e1900 */
[----:B------:R-:W-:-:S13]  /*2150*/  ISETP.NE.AND P3, PT, R14, 0x1f, PT ;  /* 0x0000001f0e00780c */ /* 0x000fda0003f65270 */
[----:B------:R0:W4:Y:S01]  /*2160*/  @P3 LDS R121, [R49+0xd4c] ;  /* 0x000d4c0031793984 */ /* 0x0001220000000800 */
[C---:B---3--:R-:W-:Y:S01]  /*2170*/  FMUL.FTZ R7, R104.reuse, R77 ;  /* 0x0000004d68077220 */ /* 0x048fe20000410000 */
[C---:B-1----:R-:W-:Y:S01]  /*2180*/  FMUL.FTZ R101, R104.reuse, R75 ;  /* 0x0000004b68657220 */ /* 0x042fe20000410000 */
[C---:B--2---:R-:W-:Y:S02]  /*2190*/  PRMT R99, R5.reuse, 0x7632, R99 ;  /* 0x0000763205637816 */ /* 0x044fe40000000063 */
[----:B------:R-:W-:Y:S01]  /*21a0*/  SHF.L.U32 R95, R5, 0x10, RZ ;  /* 0x00000010055f7819 */ /* 0x000fe200000006ff */
[----:B------:R-:W-:Y:S01]  /*21b0*/  FMUL.FTZ R5, R104, R79 ;  /* 0x0000004f68057220 */ /* 0x000fe20000410000 */
[----:B------:R-:W1:Y:S01]  /*21c0*/  MUFU.EX2 R7, R7 ;  /* 0x0000000700077308 */ /* 0x000e620000000800 */
[----:B------:R-:W-:Y:S01]  /*21d0*/  PRMT R97, R4, 0x7632, R97 ;  /* 0x0000763204617816 */ /* 0x000fe20000000061 */
[----:B------:R-:W-:Y:S01]  /*21e0*/  IMAD.U32 R96, R82, 0x10000, RZ ;  /* 0x0001000052607824 */ /* 0x000fe200078e00ff */
[----:B------:R-:W-:-:S05]  /*21f0*/  SHF.L.U32 R98, R90, 0x10, RZ ;  /* 0x000000105a627819 */ /* 0x000fca00000006ff */
[----:B------:R-:W2:Y:S01]  /*2200*/  MUFU.EX2 R101, R101 ;  /* 0x0000006500657308 */ /* 0x000ea20000000800 */
[----:B------:R-:W-:Y:S01]  /*2210*/  IMAD.U32 R93, R4, 0x10000, RZ ;  /* 0x00010000045d7824 */ /* 0x000fe200078e00ff */
[----:B------:R-:W-:Y:S01]  /*2220*/  SHF.L.U32 R102, R91, 0x10, RZ ;  /* 0x000000105b667819 */ /* 0x000fe200000006ff */
[----:B------:R-:W-:Y:S01]  /*2230*/  FMUL.FTZ R6, R98, R81 ;  /* 0x0000005162067220 */ /* 0x000fe20000410000 */
[----:B------:R-:W-:-:S04]  /*2240*/  FMUL.FTZ R4, R96, R77 ;  /* 0x0000004d60047220 */ /* 0x000fc80000410000 */
[----:B------:R-:W3:Y:S01]  /*2250*/  MUFU.EX2 R5, R5 ;  /* 0x0000000500057308 */ /* 0x000ee20000000800 */
[----:B------:R-:W-:Y:S01]  /*2260*/  IMAD.U32 R97, R97, 0x10000, RZ ;  /* 0x0001000061617824 */ /* 0x000fe200078e00ff */
[----:B------:R-:W-:Y:S01]  /*2270*/  SHF.L.U32 R100, R117, 0x10, RZ ;  /* 0x0000001075647819 */ /* 0x000fe200000006ff */
[----:B------:R-:W-:Y:S01]  /*2280*/  FMUL.FTZ R104, R102, R79 ;  /* 0x0000004f66687220 */ /* 0x000fe20000410000 */
[----:B0-----:R-:W-:Y:S01]  /*2290*/  FMUL.FTZ R105, R93, R6 ;  /* 0x000000065d697220 */ /* 0x001fe20000410000 */
[----:B------:R-:W-:Y:S01]  /*22a0*/  FMUL.FTZ R112, R97, R4 ;  /* 0x0000000461707220 */ /* 0x000fe20000410000 */
[----:B------:R-:W-:Y:S01]  /*22b0*/  BSSY B0, `(.L_x_10291) ;  /* 0x0000014000007945 */ /* 0x000fe20003800000 */
[----:B------:R-:W-:Y:S01]  /*22c0*/  FMUL.FTZ R106, R100, R75 ;  /* 0x0000004b646a7220 */ /* 0x000fe20000410000 */
[----:B-1----:R-:W-:Y:S01]  /*22d0*/  FMUL.FTZ R122, R2, R7 ;  /* 0x00000007027a7220 */ /* 0x002fe20000410000 */
[----:B------:R-:W-:Y:S01]  /*22e0*/  SHF.L.U32 R99, R99, 0x10, RZ ;  /* 0x0000001063637819 */ /* 0x000fe200000006ff */
[----:B------:R-:W-:Y:S01]  /*22f0*/  FMUL.FTZ R114, R95, R104 ;  /* 0x000000685f727220 */ /* 0x000fe20000410000 */
[-C--:B----4-:R-:W-:Y:S01]  /*2300*/  FMUL.FTZ R118, R78, R119.reuse ;  /* 0x000000774e767220 */ /* 0x090fe20000410000 */
[-C--:B------:R-:W-:Y:S01]  /*2310*/  FMUL.FTZ R120, R76, R119.reuse ;  /* 0x000000774c787220 */ /* 0x080fe20000410000 */
[-C--:B------:R-:W-:Y:S01]  /*2320*/  FMUL.FTZ R108, R0, R119.reuse ;  /* 0x00000077006c7220 */ /* 0x080fe20000410000 */
[----:B------:R-:W-:Y:S01]  /*2330*/  FMUL.FTZ R116, R80, R119 ;  /* 0x0000007750747220 */ /* 0x000fe20000410000 */
[----:B------:R-:W-:Y:S01]  /*2340*/  FFMA.FTZ R119, R7, R105, R112 ;  /* 0x0000006907777223 */ /* 0x000fe20000010070 */
[----:B--2---:R-:W-:Y:S01]  /*2350*/  FFMA.FTZ R123, R101, R120, R118 ;  /* 0x00000078657b7223 */ /* 0x004fe20000010076 */
[----:B---3--:R-:W-:Y:S06]  /*2360*/  @P3 BRA `(.L_x_10292) ;  /* 0x0000000000203947 */ /* 0x008fec0003800000 */
[----:B------:R-:W-:Y:S01]  /*2370*/  ISETP.NE.AND P0, PT, R50, R89, PT ;  /* 0x000000593200720c */ /* 0x000fe20003f05270 */
[----:B------:R-:W-:-:S12]  /*2380*/  HFMA2.MMA R121, -RZ, RZ, 1.875, 0 ;  /* 0x3f800000ff797435 */ /* 0x000fd800000001ff */
[----:B------:R-:W-:-:S04]  /*2390*/  @P0 LEA.HI R38, R50, R50, RZ, 0x1 ;  /* 0x0000003232260211 */ /* 0x000fc800078f08ff */
[----:B------:R-:W-:-:S04]  /*23a0*/  @P0 LOP3.LUT R39, R38, 0xfffffe, RZ, 0xc0, !PT ;  /* 0x00fffffe26270812 */ /* 0x000fc800078ec0ff */
[----:B------:R-:W-:-:S05]  /*23b0*/  @P0 IADD3 R39, -R39, R50, RZ ;  /* 0x0000003227270210 */ /* 0x000fca0007ffe1ff */
[----:B------:R-:W-:-:S05]  /*23c0*/  @P0 IMAD R38, R39, 0x100, R88 ;  /* 0x0000010027260824 */ /* 0x000fca00078e0258 */
[----:B------:R-:W-:-:S05]  /*23d0*/  @P0 LEA R38, R38, R51, 0x2 ;  /* 0x0000003326260211 */ /* 0x000fca00078e10ff */
[----:B------:R0:W1:Y:S02]  /*23e0*/  @P0 LDS R121, [R38+0x548] ;  /* 0x0005480026790984 */ /* 0x0000640000000800 */
.L_x_10292:
[----:B------:R-:W-:Y:S05]  /*23f0*/  BSYNC B0 ;  /* 0x0000000000007941 */ /* 0x000fea0003800000 */
.L_x_10291:
[----:B01----:R-:W-:Y:S01]  /*2400*/  FMUL.FTZ R38, R101, R121 ;  /* 0x0000007965267220 */ /* 0x003fe20000410000 */
[C---:B------:R-:W-:Y:S01]  /*2410*/  FFMA.FTZ R39, R5.reuse, R123, R116 ;  /* 0x0000007b05277223 */ /* 0x040fe20000010074 */
[----:B------:R-:W-:Y:S01]  /*2420*/  FFMA.FTZ R119, R5, R119, R114 ;  /* 0x0000007705777223 */ /* 0x000fe20000010072 */
[----:B------:R-:W-:Y:S01]  /*2430*/  FMUL.FTZ R110, R99, R106 ;  /* 0x0000006a636e7220 */ /* 0x000fe20000410000 */
[----:B------:R-:W-:Y:S01]  /*2440*/  FMUL.FTZ R38, R5, R38 ;  /* 0x0000002605267220 */ /* 0x000fe20000410000 */
[----:B------:R-:W-:Y:S01]  /*2450*/  FFMA.FTZ R126, R7, R39, R108 ;  /* 0x00000027077e7223 */ /* 0x000fe2000001006c */
[----:B------:R-:W-:Y:S01]  /*2460*/  FMUL.FTZ R122, R5, R122 ;  /* 0x0000007a057a7220 */ /* 0x000fe20000410000 */
[----:B------:R-:W-:Y:S01]  /*2470*/  FFMA.FTZ R123, R101, R119, R110 ;  /* 0x00000077657b7223 */ /* 0x000fe2000001006e */
[----:B------:R-:W-:Y:S01]  /*2480*/  FMUL.FTZ R127, R7, R38 ;  /* 0x00000026077f7220 */ /* 0x000fe20000410000 */
[----:B------:R-:W-:Y:S01]  /*2490*/  ISETP.NE.AND P4, PT, R115, 0x1f, PT ;  /* 0x0000001f7300780c */ /* 0x000fe20003f85270 */
[----:B------:R-:W0:Y:S01]  /*24a0*/  SHFL.DOWN PT, R119, R126, 0x1, 0x1f ;  /* 0x08201f007e777f89 */ /* 0x000e2200000e0000 */
[----:B------:R-:W-:Y:S01]  /*24b0*/  FMUL.FTZ R122, R101, R122 ;  /* 0x0000007a657a7220 */ /* 0x000fe20000410000 */
[----:B------:R-:W-:Y:S01]  /*24c0*/  ISETP.GE.AND P0, PT, R56, 0x1, PT ;  /* 0x000000013800780c */ /* 0x000fe20003f06270 */
[----:B------:R-:W-:Y:S01]  /*24d0*/  BSSY B0, `(.L_x_10293) ;  /* 0x000006b000007945 */ /* 0x000fe20003800000 */
[----:B------:R-:W1:Y:S01]  /*24e0*/  SHFL.DOWN PT, R124, R127, 0x1, 0x1f ;  /* 0x08201f007f7c7f89 */ /* 0x000e6200000e0000 */
[----:B------:R-:W-:-:S03]  /*24f0*/  ISETP.GE.U32.AND P5, PT, R115, 0x18, PT ;  /* 0x000000187300780c */ /* 0x000fc60003fa6070 */
        /* <DEDUP_REMOVED lines=23> */
[----:B------:R-:W-:Y:S02]  /*2670*/  IMAD R119, R88, 0x8, R51 ;  /* 0x0000000858777824 */ /* 0x000fe400078e0233 */
[----:B-1----:R-:W-:Y:S02]  /*2680*/  @!P4 FMUL.FTZ R127, R127, R124 ;  /* 0x0000007c7f7fc220 */ /* 0x002fe40000410000 */
[----:B------:R-:W0:Y:S01]  /*2690*/  SHFL.DOWN PT, R129, R126, 0x8, 0x1f ;  /* 0x09001f007e817f89 */ /* 0x000e2200000e0000 */
[----:B------:R-:W-:Y:S02]  /*26a0*/  ISETP.GE.AND P4, PT, R56, 0x8, PT ;  /* 0x000000083800780c */ /* 0x000fe40003f86270 */
[C---:B--2---:R-:W-:Y:S01]  /*26b0*/  @P0 FFMA.FTZ R123, R122.reuse, R38, R123 ;  /* 0x000000267a7b0223 */ /* 0x044fe2000001007b */
[----:B------:R-:W1:Y:S01]  /*26c0*/  SHFL.DOWN PT, R128, R127, 0x8, 0x1f ;  /* 0x09001f007f807f89 */ /* 0x000e6200000e0000 */
[----:B------:R-:W-:Y:S01]  /*26d0*/  HFMA2.MMA R38, -RZ, RZ, 1.875, 0 ;  /* 0x3f800000ff267435 */ /* 0x000fe200000001ff */
[----:B---3--:R-:W-:Y:S01]  /*26e0*/  @P0 FMUL.FTZ R122, R122, R39 ;  /* 0x000000277a7a0220 */ /* 0x008fe20000410000 */
[----:B------:R-:W-:Y:S01]  /*26f0*/  ISETP.GE.AND P0, PT, R50, UR24, PT ;  /* 0x0000001832007c0c */ /* 0x000fe2000bf06270 */
[----:B------:R-:W2:Y:S01]  /*2700*/  SHFL.UP PT, R124, R123, 0x8, RZ ;  /* 0x050000007b7c7989 */ /* 0x000ea200000e00ff */
[----:B------:R-:W-:-:S02]  /*2710*/  MOV R39, RZ ;  /* 0x000000ff00277202 */ /* 0x000fc40000000f00 */
[----:B------:R-:W-:Y:S01]  /*2720*/  ISETP.NE.OR P0, PT, R115, RZ, P0 ;  /* 0x000000ff7300720c */ /* 0x000fe20000705670 */
[----:B------:R-:W3:Y:S01]  /*2730*/  SHFL.UP PT, R125, R122, 0x8, RZ ;  /* 0x050000007a7d7989 */ /* 0x000ee200000e00ff */
[----:B0-----:R-:W-:-:S11]  /*2740*/  @!P5 FFMA.FTZ R126, R127, R129, R126 ;  /* 0x000000817f7ed223 */ /* 0x001fd6000001007e */
[----:B------:R-:W-:Y:S01]  /*2750*/  @!P0 LDS.64 R38, [R119+0xdc8] ;  /* 0x000dc80077268984 */ /* 0x000fe20000000a00 */
[----:B------:R-:W-:Y:S01]  /*2760*/  ISETP.GE.AND P0, PT, R56, 0x10, PT ;  /* 0x000000103800780c */ /* 0x000fe20003f06270 */
[----:B-1----:R-:W-:Y:S02]  /*2770*/  @!P5 FMUL.FTZ R127, R127, R128 ;  /* 0x000000807f7fd220 */ /* 0x002fe40000410000 */
        /* <DEDUP_REMOVED lines=8> */
[----:B-1----:R-:W-:-:S04]  /*2800*/  @!P4 FMUL.FTZ R127, R127, R128 ;  /* 0x000000807f7fc220 */ /* 0x002fc80000410000 */
[----:B------:R-:W-:Y:S04]  /*2810*/  SHFL.DOWN PT, R131, R126, 0x1, 0x1f ;  /* 0x08201f007e837f89 */ /* 0x000fe800000e0000 */
[----:B------:R-:W-:Y:S01]  /*2820*/  SHFL.DOWN PT, R130, R127, 0x1, 0x1f ;  /* 0x08201f007f827f89 */ /* 0x000fe200000e0000 */
[----:B--2---:R-:W-:-:S03]  /*2830*/  @P0 FFMA.FTZ R123, R122, R124, R123 ;  /* 0x0000007c7a7b0223 */ /* 0x004fc6000001007b */
[----:B------:R-:W0:Y:S01]  /*2840*/  SHFL.IDX PT, R129, R39, RZ, 0x1f ;  /* 0x00001fff27817589 */ /* 0x000e2200000e0000 */
[----:B---3--:R-:W-:Y:S01]  /*2850*/  @P0 FMUL.FTZ R122, R122, R125 ;  /* 0x0000007d7a7a0220 */ /* 0x008fe20000410000 */
[----:B------:R-:W-:Y:S02]  /*2860*/  ISETP.NE.AND P0, PT, R14, RZ, PT ;  /* 0x000000ff0e00720c */ /* 0x000fe40003f05270 */
        /* <DEDUP_REMOVED lines=12> */
[----:B------:R-:W-:Y:S01]  /*2930*/  FMUL.FTZ R129, R120, R75 ;  /* 0x0000004b78817220 */ /* 0x000fe20000410000 */
[----:B--2---:R-:W-:Y:S02]  /*2940*/  @P2 FFMA.FTZ R124, R122, R124, R123 ;  /* 0x0000007c7a7c2223 */ /* 0x004fe4000001007b */
[----:B------:R-:W-:Y:S01]  /*2950*/  FFMA.FTZ R116, R5, R118, R116 ;  /* 0x0000007605747223 */ /* 0x000fe20000010074 */
[----:B------:R-:W-:Y:S01]  /*2960*/  ISETP.GE.AND P2, PT, R103, 0x1, PT ;  /* 0x000000016700780c */ /* 0x000fe20003f46270 */
[----:B-1----:R-:W-:Y:S01]  /*2970*/  FMUL.FTZ R127, R118, R79 ;  /* 0x0000004f767f7220 */ /* 0x002fe20000410000 */
[----:B------:R-:W-:Y:S01]  /*2980*/  FFMA.FTZ R124, R2, R124, R105 ;  /* 0x0000007c027c7223 */ /* 0x000fe20000010069 */
[C---:B------:R-:W-:Y:S01]  /*2990*/  FFMA.FTZ R108, R7.reuse, R116, R108 ;  /* 0x00000074076c7223 */ /* 0x040fe2000001006c */
[----:B------:R-:W-:Y:S02]  /*29a0*/  IMAD R105, R14, 0x10, R51 ;  /* 0x000000100e697824 */ /* 0x000fe400078e0233 */
[----:B------:R-:W-:Y:S01]  /*29b0*/  FFMA.FTZ R112, R7, R124, R112 ;  /* 0x0000007c07707223 */ /* 0x000fe20000010070 */
[C---:B---3--:R-:W-:Y:S01]  /*29c0*/  FFMA.FTZ R39, R125.reuse, R39, R128 ;  /* 0x000000277d277223 */ /* 0x048fe20000010080 */
[----:B------:R-:W-:Y:S01]  /*29d0*/  FMUL.FTZ R38, R125, R38 ;  /* 0x000000267d267220 */ /* 0x000fe20000410000 */
[----:B------:R-:W-:Y:S01]  /*29e0*/  FMUL.FTZ R125, R116, R77 ;  /* 0x0000004d747d7220 */ /* 0x000fe20000410000 */
[----:B------:R-:W-:Y:S01]  /*29f0*/  FMUL.FTZ R121, R108, R81 ;  /* 0x000000516c797220 */ /* 0x000fe20000410000 */
[----:B------:R-:W-:Y:S01]  /*2a00*/  FFMA.FTZ R114, R5, R112, R114 ;  /* 0x0000007005727223 */ /* 0x000fe20000010072 */
[----:B------:R-:W-:Y:S01]  /*2a10*/  FFMA.FTZ R2, R93, -R6, R124 ;  /* 0x800000065d027223 */ /* 0x000fe2000001007c */
[----:B------:R-:W-:Y:S01]  /*2a20*/  FFMA.FTZ R103, R97, -R4, R112 ;  /* 0x8000000461677223 */ /* 0x000fe20000010070 */
[----:B------:R-:W-:Y:S01]  /*2a30*/  FFMA.FTZ R123, R0, R124, RZ ;  /* 0x0000007c007b7223 */ /* 0x000fe200000100ff */
        /* <DEDUP_REMOVED lines=20> */
.L_x_10294:
[----:B------:R-:W-:Y:S05]  /*2b80*/  BSYNC B0 ;  /* 0x0000000000007941 */ /* 0x000fea0003800000 */
.L_x_10293:
        /* <DEDUP_REMOVED lines=17> */
.L_x_10296:
[----:B------:R-:W-:Y:S05]  /*2ca0*/  BSYNC B0 ;  /* 0x0000000000007941 */ /* 0x000fea0003800000 */
.L_x_10295:
[----:B01----:R0:W1:Y:S01]  /*2cb0*/  LDS R39, [R49+0x210] ;  /* 0x0002100031277984 */ /* 0x0030620000000800 */
[----:B------:R-:W-:Y:S04]  /*2cc0*/  BSSY B0, `(.L_x_10297) ;  /* 0x0000005000007945 */ /* 0x000fe80003800000 */
[----:B------:R-:W-:Y:S05]  /*2cd0*/  @!P4 BRA `(.L_x_10298) ;  /* 0x00000000000cc947 */ /* 0x000fea0003800000 */
[----:B------:R-:W-:-:S04]  /*2ce0*/  IMAD.WIDE.U32 R4, R26, UR23, R34 ;  /* 0x000000171a047c25 */ /* 0x000fc8000f8e0022 */
[----:B------:R-:W-:-:S05]  /*2cf0*/  IMAD.IADD R5, R101, 0x1, R5 ;  /* 0x0000000165057824 */ /* 0x000fca00078e0205 */
[----:B-1----:R2:W-:Y:S02]  /*2d00*/  REDG.E.ADD.F32.FTZ.RN.STRONG.GPU desc[UR12][R4.64], R39 ;  /* 0x00000027040079a6 */ /* 0x0025e4000c10f38c */
.L_x_10298:
[----:B------:R-:W-:Y:S05]  /*2d10*/  BSYNC B0 ;  /* 0x0000000000007941 */ /* 0x000fea0003800000 */
.L_x_10297:
[----:B-12---:R1:W2:Y:S01]  /*2d20*/  LDS R39, [R49+0x290] ;  /* 0x0002900031277984 */ /* 0x0062a20000000800 */
[----:B------:R-:W-:Y:S01]  /*2d30*/  BSSY B0, `(.L_x_10299) ;  /* 0x0000005000007945 */ /* 0x000fe20003800000 */
[----:B------:R-:W-:-:S03]  /*2d40*/  IMAD.WIDE.U32 R4, R26, UR23, R36 ;  /* 0x000000171a047c25 */ /* 0x000fc6000f8e0024 */
[----:B------:R-:W-:Y:S05]  /*2d50*/  @!P5 BRA `(.L_x_10300) ;  /* 0x000000000008d947 */ /* 0x000fea0003800000 */
[----:B------:R-:W-:-:S05]  /*2d60*/  IADD3 R5, R101, R5, RZ ;  /* 0x0000000565057210 */ /* 0x000fca0007ffe0ff */
[----:B--2---:R3:W-:Y:S02]  /*2d70*/  REDG.E.ADD.F32.FTZ.RN.STRONG.GPU desc[UR12][R4.64], R39 ;  /* 0x00000027040079a6 */ /* 0x0047e4000c10f38c */
.L_x_10300:
[----:B------:R-:W-:Y:S05]  /*2d80*/  BSYNC B0 ;  /* 0x0000000000007941 */ /* 0x000fea0003800000 */
.L_x_10299:
[----:B--23--:R-:W2:Y:S01]  /*2d90*/  SHFL.DOWN PT, R39, R6, 0x1, 0x1f ;  /* 0x08201f0006277f89 */ /* 0x00cea200000e0000 */
[----:B------:R-:W-:Y:S01]  /*2da0*/  ISETP.GT.AND P2, PT, R56, 0x1e, PT ;  /* 0x0000001e3800780c */ /* 0x000fe20003f44270 */
[-C--:B------:R-:W-:Y:S01]  /*2db0*/  FMUL.FTZ R4, R92, R118.reuse ;  /* 0x000000765c047220 */ /* 0x080fe20000410000 */
[----:B------:R-:W-:Y:S01]  /*2dc0*/  ISETP.NE.AND P3, PT, R56, RZ, PT ;  /* 0x000000ff3800720c */ /* 0x000fe20003f65270 */
[----:B------:R-:W3:Y:S01]  /*2dd0*/  SHFL.DOWN PT, R5, R38, 0x1, 0x1f ;  /* 0x08201f0026057f89 */ /* 0x000ee200000e0000 */
[----:B------:R-:W-:Y:S01]  /*2de0*/  FMUL.FTZ R95, R95, R118 ;  /* 0x000000765f5f7220 */ /* 0x000fe20000410000 */
[----:B------:R-:W-:Y:S01]  /*2df0*/  FMUL.FTZ R7, R7, R4 ;  /* 0x0000000407077220 */ /* 0x000fe20000410000 */
[-C--:B------:R-:W-:Y:S01]  /*2e00*/  FMUL.FTZ R93, R93, R108.reuse ;  /* 0x0000006c5d5d7220 */ /* 0x080fe20000410000 */
[----:B------:R-:W-:Y:S01]  /*2e10*/  BSSY B0, `(.L_x_10301) ;  /* 0x000003b000007945 */ /* 0x000fe20003800000 */
[----:B------:R-:W-:Y:S01]  /*2e20*/  FFMA.FTZ R86, R95, R79, R86 ;  /* 0x0000004f5f567223 */ /* 0x000fe20000010056 */
[----:B------:R-:W-:Y:S01]  /*2e30*/  FFMA.FTZ R102, R102, R95, R7 ;  /* 0x0000005f66667223 */ /* 0x000fe20000010007 */
[----:B------:R-:W-:Y:S01]  /*2e40*/  FMUL.FTZ R7, R92, R108 ;  /* 0x0000006c5c077220 */ /* 0x000fe20000410000 */
[----:B------:R-:W-:-:S02]  /*2e50*/  FFMA.FTZ R84, R93, R81, R84 ;  /* 0x000000515d547223 */ /* 0x000fc40000010054 */
[----:B------:R-:W-:Y:S01]  /*2e60*/  FADD.FTZ R73, R102, R73 ;  /* 0x0000004966497221 */ /* 0x000fe20000010000 */
[----:B------:R-:W-:Y:S01]  /*2e70*/  FMUL.FTZ R7, R2, R7 ;  /* 0x0000000702077220 */ /* 0x000fe20000410000 */
[----:B------:R-:W4:Y:S01]  /*2e80*/  @!P3 S2R R101, SR_CgaCtaId ;  /* 0x000000000065b919 */ /* 0x000f220000008800 */
[----:B------:R-:W-:Y:S02]  /*2e90*/  @!P3 MOV R94, 0x400 ;  /* 0x00000400005eb802 */ /* 0x000fe40000000f00 */
[----:B------:R-:W-:-:S04]  /*2ea0*/  FFMA.FTZ R7, R98, R93, R7 ;  /* 0x0000005d62077223 */ /* 0x000fc80000010007 */
        /* <DEDUP_REMOVED lines=26> */
[-C--:B------:R-:W-:Y:S01]  /*3050*/  FMUL.FTZ R6, R97, R116.reuse ;  /* 0x0000007461067220 */ /* 0x080fe20000410000 */
[----:B------:R-:W-:Y:S01]  /*3060*/  FMUL.FTZ R116, R92, R116 ;  /* 0x000000745c747220 */ /* 0x000fe20000410000 */
[----:B------:R-:W-:Y:S02]  /*3070*/  IMAD.MOV.U32 R4, RZ, RZ, R38 ;  /* 0x000000ffff047224 */ /* 0x000fe400078e0026 */
[----:B------:R-:W-:Y:S01]  /*3080*/  FMUL.FTZ R38, R99, R120 ;  /* 0x0000007863267220 */ /* 0x000fe20000410000 */
[----:B------:R-:W-:Y:S01]  /*3090*/  FMUL.FTZ R39, R106, R39 ;  /* 0x000000276a277220 */ /* 0x000fe20000410000 */
[----:B------:R-:W-:Y:S01]  /*30a0*/  FMUL.FTZ R103, R103, R116 ;  /* 0x0000007467677220 */ /* 0x000fe20000410000 */
[----:B------:R-:W-:Y:S01]  /*30b0*/  FFMA.FTZ R85, R6, R77, R85 ;  /* 0x0000004d06557223 */ /* 0x000fe20000010055 */
        /* <DEDUP_REMOVED lines=16> */
.L_x_10302:
[----:B------:R-:W-:Y:S05]  /*31c0*/  BSYNC B0 ;  /* 0x0000000000007941 */ /* 0x000fea0003800000 */
.L_x_10301:
[----:B------:R-:W-:Y:S01]  /*31d0*/  IADD3 R88, R88, 0x1, RZ ;  /* 0x0000000158587810 */ /* 0x000fe20007ffe0ff */
[----:B------:R-:W-:-:S03]  /*31e0*/  UIADD3 UR5, UP0, UR5, 0x1, URZ ;  /* 0x0000000105057890 */ /* 0x000fc6000ff1e03f */
[----:B------:R-:W-:Y:S01]  /*31f0*/  ISETP.GE.AND P0, PT, R88, UR25, PT ;  /* 0x0000001958007c0c */ /* 0x000fe2000bf06270 */
[----:B------:R-:W-:-:S12]  /*3200*/  UIADD3.X UR6, URZ, UR6, URZ, UP0, !UPT ;  /* 0x000000063f067290 */ /* 0x000fd800087fe43f */
[----:B------:R-:W-:Y:S05]  /*3210*/  @!P0 BRA `(.L_x_10303) ;  /* 0xffffffe800d08947 */ /* 0x000fea000383ffff */
.L_x_10290:
[----:B------:R-:W-:Y:S01]  /*3220*/  BAR.SYNC.DEFER_BLOCKING 0x0 ;  /* 0x0000000000007b1d */ /* 0x000fe20000010000 */
[----:B------:R-:W-:Y:S02]  /*3230*/  IADD3 R32, -R43, UR7, RZ ;  /* 0x000000072b207c10 */ /* 0x000fe4000fffe1ff */
[----:B--23--:R-:W-:Y:S02]  /*3240*/  PRMT R5, RZ, 0x7610, R5 ;  /* 0x00007610ff057816 */ /* 0x00cfe40000000005 */
[-C--:B------:R-:W-:Y:S02]  /*3250*/  ISETP.GE.AND P0, PT, R20, R32.reuse, PT ;  /* 0x000000201400720c */ /* 0x080fe40003f06270 */
[----:B------:R-:W-:Y:S02]  /*3260*/  PRMT R7, RZ, 0x7610, R7 ;  /* 0x00007610ff077816 */ /* 0x000fe40000000007 */
        /* <DEDUP_REMOVED lines=31> */
[C---:B--2---:R-:W-:Y:S01]  /*3460*/  PRMT R2, R29.reuse, 0x7632, R2 ;  /* 0x000076321d027816 */ /* 0x044fe20000000002 */
[C---:B------:R-:W-:Y:S01]  /*3470*/  IMAD.U32 R23, R28.reuse, 0x10000, RZ ;  /* 0x000100001c177824 */ /* 0x040fe200078e00ff */
[----:B------:R-:W-:Y:S01]  /*3480*/  SHF.L.U32 R7, R29, 0x10, RZ ;  /* 0x000000101d077819 */ /* 0x000fe200000006ff */
[----:B------:R-:W-:Y:S01]  /*3490*/  LDS.U16 R33, [R40+0xc0] ;  /* 0x0000c00028217984 */ /* 0x000fe20000000400 */
[----:B------:R-:W-:Y:S01]  /*34a0*/  PRMT R0, R28, 0x7632, R0 ;  /* 0x000076321c007816 */ /* 0x000fe20000000000 */
[--C-:B------:R-:W-:Y:S01]  /*34b0*/  FADD.FTZ R4, R23, R66.reuse ;  /* 0x0000004217047221 */ /* 0x100fe20000010000 */
[----:B------:R-:W-:Y:S01]  /*34c0*/  IMAD.U32 R23, R2, 0x10000, RZ ;  /* 0x0001000002177824 */ /* 0x000fe200078e00ff */
[----:B------:R-:W-:Y:S01]  /*34d0*/  LDS.U16 R29, [R40+0x40] ;  /* 0x00004000281d7984 */ /* 0x000fe20000000400 */
[----:B------:R-:W-:Y:S01]  /*34e0*/  SHF.L.U32 R5, R0, 0x10, RZ ;  /* 0x0000001000057819 */ /* 0x000fe200000006ff */
[--C-:B------:R-:W-:Y:S01]  /*34f0*/  FADD.FTZ R7, R7, R66.reuse ;  /* 0x0000004207077221 */ /* 0x100fe20000010000 */
[----:B------:R-:W-:Y:S01]  /*3500*/  FSETP.GTU.FTZ.AND P2, PT, R4, 20, PT ;  /* 0x41a000000400780b */ /* 0x000fe20003f5c000 */
[----:B------:R-:W-:Y:S01]  /*3510*/  @!P0 STS [UR5+0x100], R32 ;  /* 0x00010020ff008988 */ /* 0x000fe20008000805 */
[--C-:B------:R-:W-:Y:S01]  /*3520*/  FADD.FTZ R23, R23, R66.reuse ;  /* 0x0000004217177221 */ /* 0x100fe20000010000 */
[----:B------:R-:W-:Y:S01]  /*3530*/  FADD.FTZ R2, R5, R66 ;  /* 0x0000004205027221 */ /* 0x000fe20000010000 */
[----:B------:R-:W-:Y:S01]  /*3540*/  BAR.SYNC.DEFER_BLOCKING 0x0 ;  /* 0x0000000000007b1d */ /* 0x000fe20000010000 */
[----:B------:R-:W-:-:S03]  /*3550*/  FSETP.GTU.FTZ.AND P3, PT, R7, 20, PT ;  /* 0x41a000000700780b */ /* 0x000fc60003f7c000 */
[----:B------:R-:W-:Y:S02]  /*3560*/  FSETP.GTU.FTZ.AND P4, PT, R2, 20, PT ;  /* 0x41a000000200780b */ /* 0x000fe40003f9c000 */
[----:B------:R-:W-:-:S03]  /*3570*/  FSETP.GTU.FTZ.AND P1, PT, R23, 20, PT ;  /* 0x41a000001700780b */ /* 0x000fc60003f3c000 */
[----:B------:R-:W-:-:S05]  /*3580*/  @!P2 FMUL.FTZ R0, R4, -1.4426950216293334961 ;  /* 0xbfb8aa3b0400a820 */ /* 0x000fca0000410000 */
[----:B------:R-:W-:Y:S01]  /*3590*/  @!P3 FMUL.FTZ R5, R7, -1.4426950216293334961 ;  /* 0xbfb8aa3b0705b820 */ /* 0x000fe20000410000 */
[----:B------:R-:W2:Y:S02]  /*35a0*/  @!P2 MUFU.EX2 R0, R0 ;  /* 0x000000000000a308 */ /* 0x000ea40000000800 */
[----:B------:R-:W-:Y:S01]  /*35b0*/  @!P4 FMUL.FTZ R4, R2, -1.4426950216293334961 ;  /* 0xbfb8aa3b0204c820 */ /* 0x000fe20000410000 */
[----:B------:R-:W-:-:S04]  /*35c0*/  IMAD.WIDE.U32 R6, R38, UR14, RZ ;  /* 0x0000000e26067c25 */ /* 0x000fc8000f8e00ff */
[----:B------:R-:W-:Y:S01]  /*35d0*/  @!P1 FMUL.FTZ R23, R23, -1.4426950216293334961 ;  /* 0xbfb8aa3b17179820 */ /* 0x000fe20000410000 */
[----:B------:R-:W-:Y:S01]  /*35e0*/  IMAD.MOV.U32 R24, RZ, RZ, R6 ;  /* 0x000000ffff187224 */ /* 0x000fe200078e0006 */
[----:B------:R-:W-:Y:S01]  /*35f0*/  IADD3 R25, R7, R39, RZ ;  /* 0x0000002707197210 */ /* 0x000fe20007ffe0ff */
[----:B------:R-:W3:Y:S01]  /*3600*/  @!P3 MUFU.EX2 R5, R5 ;  /* 0x000000050005b308 */ /* 0x000ee20000000800 */
[----:B------:R-:W4:Y:S07]  /*3610*/  LDS R28, [R51+0x100] ;  /* 0x00010000331c7984 */ /* 0x000f2e0000000800 */
[----:B------:R-:W5:Y:S01]  /*3620*/  @!P4 MUFU.EX2 R4, R4 ;  /* 0x000000040004c308 */ /* 0x000f620000000800 */
[----:B--2---:R-:W-:-:S07]  /*3630*/  @!P2 FADD.FTZ R2, R0, 1 ;  /* 0x3f8000000002a421 */ /* 0x004fce0000010000 */
[----:B------:R2:W0:Y:S01]  /*3640*/  @!P1 MUFU.EX2 R26, R23 ;  /* 0x00000017001a9308 */ /* 0x0004220000000800 */
[----:B---3--:R-:W-:-:S07]  /*3650*/  @!P3 FADD.FTZ R22, R5, 1 ;  /* 0x3f8000000516b421 */ /* 0x008fce0000010000 */
[----:B------:R2:W3:Y:S01]  /*3660*/  @!P2 MUFU.RCP R35, R2 ;  /* 0x000000020023a308 */ /* 0x0004e20000001000 */
[----:B-----5:R-:W-:Y:S01]  /*3670*/  @!P4 FADD.FTZ R0, R4, 1 ;  /* 0x3f8000000400c421 */ /* 0x020fe20000010000 */
[----:B------:R-:W-:-:S04]  /*3680*/  IADD3 R4, P6, R20, R43, RZ ;  /* 0x0000002b14047210 */ /* 0x000fc80007fde0ff */
[----:B------:R-:W-:Y:S02]  /*3690*/  LEA.HI.X.SX32 R5, R43, R21, 0x1, P6 ;  /* 0x000000152b057211 */ /* 0x000fe400030f0eff */
[----:B------:R2:W0:Y:S08]  /*36a0*/  @!P3 MUFU.RCP R30, R22 ;  /* 0x00000016001eb308 */ /* 0x0004300000001000 */
[----:B------:R2:W0:Y:S01]  /*36b0*/  @!P4 MUFU.RCP R37, R0 ;  /* 0x000000000025c308 */ /* 0x0004220000001000 */
[----:B----4-:R-:W-:-:S13]  /*36c0*/  ISETP.GE.AND P5, PT, R20, R28, PT ;  /* 0x0000001c1400720c */ /* 0x010fda0003fa6270 */
[----:B--23--:R-:W-:Y:S05]  /*36d0*/  @P5 BRA `(.L_x_10305) ;  /* 0x00000000002c5947 */ /* 0x00cfea0003800000 */
        /* <DEDUP_REMOVED lines=11> */
.L_x_10305:
[----:B------:R-:W-:Y:S05]  /*3790*/  BSYNC B0 ;  /* 0x0000000000007941 */ /* 0x000fea0003800000 */
.L_x_10304:
[----:B------:R-:W-:Y:S01]  /*37a0*/  ULDC.64 UR6, c[0x0][0x390] ;  /* 0x0000e40000067ab9 */ /* 0x000fe20000000a00 */
[----:B------:R-:W-:Y:S01]  /*37b0*/  @!P2 FMUL.FTZ R74, R74, R35 ;  /* 0x000000234a4aa220 */ /* 0x000fe20000410000 */
[----:B------:R-:W-:-:S04]  /*37c0*/  IMAD.WIDE.U32 R6, R69, UR6, R24 ;  /* 0x0000000645067c25 */ /* 0x000fc8000f8e0018 */
[----:B0-----:R-:W-:Y:S01]  /*37d0*/  @!P3 FMUL.FTZ R73, R73, R30 ;  /* 0x0000001e4949b220 */ /* 0x001fe20000410000 */
[----:B------:R-:W-:Y:S01]  /*37e0*/  IADD3 R42, P3, R42, -0xc0, RZ ;  /* 0xffffff402a2a7810 */ /* 0x000fe20007f7e0ff */
[----:B------:R-:W-:Y:S01]  /*37f0*/  @!P4 FMUL.FTZ R72, R72, R37 ;  /* 0x000000254848c220 */ /* 0x000fe20000410000 */
[----:B------:R-:W-:Y:S01]  /*3800*/  IMAD R0, R68, UR6, RZ ;  /* 0x0000000644007c24 */ /* 0x000fe2000f8e02ff */
[----:B------:R-:W-:Y:S01]  /*3810*/  IADD3 R25, P2, R6, UR8, RZ ;  /* 0x0000000806197c10 */ /* 0x000fe2000ff5e0ff */
[----:B------:R-:W-:Y:S01]  /*3820*/  @!P1 FADD.FTZ R26, R26, 1 ;  /* 0x3f8000001a1a9421 */ /* 0x000fe20000010000 */
[----:B------:R-:W-:Y:S01]  /*3830*/  IADD3.X R41, R41, -0x1, RZ, P3, !PT ;  /* 0xffffffff29297810 */ /* 0x000fe20001ffe4ff */
[----:B--2---:R-:W-:Y:S01]  /*3840*/  IMAD R27, R69, UR7, R0 ;  /* 0x00000007451b7c24 */ /* 0x004fe2000f8e0200 */
[----:B------:R-:W-:Y:S01]  /*3850*/  ULDC.64 UR6, c[0x0][0x3e0] ;  /* 0x0000f80000067ab9 */ /* 0x000fe20000000a00 */
[-C--:B------:R-:W-:Y:S01]  /*3860*/  ISETP.GE.AND P3, PT, R46, R28.reuse, PT ;  /* 0x0000001c2e00720c */ /* 0x080fe20003f66270 */
[----:B------:R-:W0:Y:S01]  /*3870*/  @!P1 MUFU.RCP R23, R26 ;  /* 0x0000001a00179308 */ /* 0x000e220000001000 */
[----:B------:R-:W-:Y:S01]  /*3880*/  IADD3 R6, P5, R42, UR6, RZ ;  /* 0x000000062a067c10 */ /* 0x000fe2000ffbe0ff */
[----:B------:R-:W-:Y:S01]  /*3890*/  FADD.FTZ R63, R74, R63 ;  /* 0x0000003f4a3f7221 */ /* 0x000fe20000010000 */
[----:B------:R-:W-:Y:S01]  /*38a0*/  IADD3.X R7, R27, UR22, R7, P2, !PT ;  /* 0x000000161b077c10 */ /* 0x000fe200097fe407 */
[----:B------:R-:W-:Y:S01]  /*38b0*/  BSSY B0, `(.L_x_10306) ;  /* 0x000002b000007945 */ /* 0x000fe20003800000 */
[----:B------:R-:W-:-:S02]  /*38c0*/  ISETP.GE.AND P2, PT, R47, R28, PT ;  /* 0x0000001c2f00720c */ /* 0x000fc40003f46270 */
[----:B------:R-:W-:Y:S02]  /*38d0*/  ISETP.GE.AND P4, PT, R45, R28, PT ;  /* 0x0000001c2d00720c */ /* 0x000fe40003f86270 */
[----:B------:R-:W-:Y:S02]  /*38e0*/  IADD3.X R0, R41, UR7, RZ, P5, !PT ;  /* 0x0000000729007c10 */ /* 0x000fe4000affe4ff */
[----:B------:R-:W-:Y:S02]  /*38f0*/  LEA R6, P5, R25, R6, 0x1 ;  /* 0x0000000619067211 */ /* 0x000fe400078a08ff */
[----:B------:R-:W-:Y:S01]  /*3900*/  F2FP.BF16.F32.PACK_AB R36, R72, R74 ;  /* 0x0000004a4824723e */ /* 0x000fe200000010ff */
[----:B------:R-:W-:Y:S01]  /*3910*/  FADD.FTZ R72, R63, R72 ;  /* 0x000000483f487221 */ /* 0x000fe20000010000 */
[----:B------:R-:W-:Y:S01]  /*3920*/  LEA.HI.X R7, R25, R0, R7, 0x1, P5 ;  /* 0x0000000019077211 */ /* 0x000fe200028f0c07 */
[----:B0-----:R-:W-:Y:S02]  /*3930*/  @!P1 FMUL.FTZ R70, R70, R23 ;  /* 0x0000001746469220 */ /* 0x001fe40000410000 */
[----:B------:R-:W-:-:S02]  /*3940*/  FADD.FTZ R63, R72, R73 ;  /* 0x00000049483f7221 */ /* 0x000fc40000010000 */
[----:B------:R-:W-:Y:S01]  /*3950*/  @!P3 STG.E.U16 desc[UR12][R6.64+0x40], R31 ;  /* 0x0000401f0600b986 */ /* 0x000fe2000c10150c */
[----:B------:R-:W-:Y:S01]  /*3960*/  F2FP.BF16.F32.PACK_AB R37, R70, R73 ;  /* 0x000000494625723e */ /* 0x000fe200000010ff */
[----:B------:R-:W-:Y:S02]  /*3970*/  FADD.FTZ R63, R63, R70 ;  /* 0x000000463f3f7221 */ /* 0x000fe40000010000 */
[----:B------:R-:W-:Y:S04]  /*3980*/  @!P2 STG.E.U16 desc[UR12][R6.64], R29 ;  /* 0x0000001d0600a986 */ /* 0x000fe8000c10150c */
[----:B------:R0:W-:Y:S01]  /*3990*/  @!P4 STG.E.U16 desc[UR12][R6.64+0x80], R33 ;  /* 0x000080210600c986 */ /* 0x0001e2000c10150c */
[----:B------:R-:W-:Y:S08]  /*39a0*/  BAR.SYNC.DEFER_BLOCKING 0x0 ;  /* 0x0000000000007b1d */ /* 0x000ff00000010000 */
[----:B0-----:R-:W0:Y:S01]  /*39b0*/  LDC.64 R6, c[0x0][0x3a8] ;  /* 0x0000ea00ff067b82 */ /* 0x001e220000000a00 */
[----:B------:R2:W-:Y:S01]  /*39c0*/  STS.64 [R3], R36 ;  /* 0x0000002403007388 */ /* 0x0005e20000000a00 */
[----:B------:R-:W-:-:S03]  /*39d0*/  NOP ;  /* 0x0000000000007918 */ /* 0x000fc60000000000 */
[----:B------:R-:W-:Y:S01]  /*39e0*/  LDS.U16 R23, [R40] ;  /* 0x0000000028177984 */ /* 0x000fe20000000400 */
[----:B0-----:R-:W-:-:S03]  /*39f0*/  IMAD R2, R6, UR15, RZ ;  /* 0x0000000f06027c24 */ /* 0x001fc6000f8e02ff */
[----:B------:R-:W-:Y:S01]  /*3a00*/  LDS.U16 R25, [R40+0x40] ;  /* 0x0000400028197984 */ /* 0x000fe20000000400 */
[----:B------:R-:W-:Y:S02]  /*3a10*/  IMAD R7, R7, UR14, R2 ;  /* 0x0000000e07077c24 */ /* 0x000fe4000f8e0202 */
[----:B--2---:R-:W-:Y:S01]  /*3a20*/  IMAD.WIDE.U32 R2, R6, UR14, RZ ;  /* 0x0000000e06027c25 */ /* 0x004fe2000f8e00ff */
        /* <DEDUP_REMOVED lines=19> */
.L_x_10307:
[----:B------:R-:W-:Y:S05]  /*3b60*/  BSYNC B0 ;  /* 0x0000000000007941 */ /* 0x000fea0003800000 */
.L_x_10306:
        /* <DEDUP_REMOVED lines=30> */
.L_x_10281:
        /* <DEDUP_REMOVED lines=26> */
.L_x_10310:
[----:B------:R-:W-:Y:S05]  /*3ef0*/  BSYNC B0 ;  /* 0x0000000000007941 */ /* 0x000fea0003800000 */
.L_x_10309:
        /* <DEDUP_REMOVED lines=29> */
.L_x_10312:
[----:B------:R-:W3:Y:S02]  /*40d0*/  S2R R15, SR_TID.X ;  /* 0x00000000000f7919 */ /* 0x000ee40000002100 */
.L_x_10313:
[----:B------:R-:W-:Y:S05]  /*40e0*/  BSYNC B0 ;  /* 0x0000000000007941 */ /* 0x000fea0003800000 */
.L_x_10311:
        /* <DEDUP_REMOVED lines=22> */
.L_x_10315:
        /* <DEDUP_REMOVED lines=26> */
.L_x_10314:
[----:B------:R-:W-:Y:S05]  /*43f0*/  EXIT ;  /* 0x000000000000794d */ /* 0x000fea0003800000 */
.L_x_10316:
        /* <DEDUP_REMOVED lines=16> */
.L_x_11050:


//--------------------- .text._Z25selective_scan_bwd_kernelI32Selective_Scan_bwd_kernel_traitsILi32ELi4ELb0ELb1ELb0ELb1ELb1EN3c108BFloat16EfEEv12SSMParamsBwd --------------------------
	.section	.text._Z25selective_scan_bwd_kernelI32Selective_Scan_bwd_kernel_traitsILi32ELi4ELb0ELb1ELb0ELb1ELb1EN3c108BFloat16EfEEv12SSMParamsBwd,"ax",@progbits
	.align	128
        .global         _Z25selective_scan_bwd_kernelI32Selective_Scan_bwd_kernel_traitsILi32ELi4ELb0ELb1ELb0ELb1ELb1EN3c108BFloat16EfEEv12SSMParamsBwd
        .type           _Z25selective_scan_bwd_kernelI32Selective_Scan_bwd_kernel_traitsILi32ELi4ELb0ELb1ELb0ELb1ELb1EN3c108BFloat16EfEEv12SSMParamsBwd,@function
        .size           _Z25selective_scan_bwd_kernelI32Selective_Scan_bwd_kernel_traitsILi32ELi4ELb0ELb1ELb0ELb1ELb1EN3c108BFloat16EfEEv12SSMParamsBwd,(.L_x_11051 - _Z25selective_scan_bwd_kernelI32Selective_Scan_bwd_kernel_traitsILi32ELi4ELb0ELb1ELb0ELb1ELb1EN3c108BFloat16EfEEv12SSMParamsBwd)
        .other          _Z25selective_scan_bwd_kernelI32Selective_Scan_bwd_kernel_traitsILi32ELi4ELb0ELb1ELb0ELb1ELb1EN3c108BFloat16EfEEv12SSMParamsBwd,@"STO_CUDA_ENTRY STV_DEFAULT"
_Z25selective_scan_bwd_kernelI32Selective_Scan_bwd_kernel_traitsILi32ELi4ELb0ELb1ELb0ELb1ELb1EN3c108BFloat16EfEEv12SSMParamsBwd:
.text._Z25selective_scan_bwd_kernelI32Selective_Scan_bwd_kernel_traitsILi32ELi4ELb0ELb1ELb0ELb1ELb1EN3c108BFloat16EfEEv12SSMParamsBwd:
        /* <DEDUP_REMOVED lines=135> */
[----:B------:R-:W-:Y:S01]  /*0870*/  LEA.HI.X R60, R7, R33, R60, 0x1, P4 ;  /* 0x00000021073c7211 */ /* 0x000fe200020f0c3c */
        /* <DEDUP_REMOVED lines=45> */
.L_x_10349:
[----:B------:R-:W-:Y:S01]  /*0b50*/  BAR.SYNC.DEFER_BLOCKING 0x0 ;  /* 0x0000000000007b1d */ /* 0x000fe20000010000 */
[----:B------:R-:W-:Y:S02]  /*0b60*/  LEA R10, R57, 0xffffff80, 0x7 ;  /* 0xffffff80390a7811 */ /* 0x000fe400078e38ff */
[C---:B------:R-:W-:Y:S02]  /*0b70*/  SHF.L.U32 R49, R12.reuse, 0x1, RZ ;  /* 0x000000010c317819 */ /* 0x040fe400000006ff */
[----:B------:R-:W-:Y:S01]  /*0b80*/  SHF.L.U64.HI R50, R12, 0x1, R13 ;  /* 0x000000010c327819 */ /* 0x000fe2000001020d */
[----:B------:R-:W-:Y:S01]  /*0b90*/  ULDC UR8, c[0x0][0x218] ;  /* 0x0000860000087ab9 */ /* 0x000fe20000000800 */
[----:B------:R-:W-:Y:S01]  /*0ba0*/  IADD3 R4, P4, R68, R49, RZ ;  /* 0x0000003144047210 */ /* 0x000fe20007f9e0ff */
[----:B------:R-:W-:Y:S01]  /*0bb0*/  ULDC UR7, c[0x0][0x224] ;  /* 0x0000890000077ab9 */ /* 0x000fe20000000800 */
[----:B------:R-:W-:Y:S02]  /*0bc0*/  IADD3 R51, -R10, UR8, RZ ;  /* 0x000000080a337c10 */ /* 0x000fe4000fffe1ff */
[----:B------:R-:W-:Y:S01]  /*0bd0*/  PRMT R7, RZ, 0x7610, R7 ;  /* 0x00007610ff077816 */ /* 0x000fe20000000007 */
[----:B------:R-:W-:Y:S01]  /*0be0*/  IMAD.X R5, R67, 0x1, R50, P4 ;  /* 0x0000000143057824 */ /* 0x000fe200020e0632 */
[----:B------:R-:W-:-:S02]  /*0bf0*/  ISETP.GE.AND P0, PT, R12, R51, PT ;  /* 0x000000330c00720c */ /* 0x000fc40003f06270 */
[-C--:B------:R-:W-:Y:S02]  /*0c00*/  ISETP.GE.AND P1, PT, R58, R51.reuse, PT ;  /* 0x000000333a00720c */ /* 0x080fe40003f26270 */
[-C--:B------:R-:W-:Y:S02]  /*0c10*/  ISETP.GE.AND P2, PT, R56, R51.reuse, PT ;  /* 0x000000333800720c */ /* 0x080fe40003f46270 */
[-C--:B------:R-:W-:Y:S02]  /*0c20*/  ISETP.GE.AND P3, PT, R54, R51.reuse, PT ;  /* 0x000000333600720c */ /* 0x080fe40003f66270 */
[----:B------:R-:W-:Y:S02]  /*0c30*/  PRMT R9, RZ, 0x7610, R9 ;  /* 0x00007610ff097816 */ /* 0x000fe40000000009 */
[----:B------:R-:W-:Y:S02]  /*0c40*/  PRMT R11, RZ, 0x7610, R11 ;  /* 0x00007610ff0b7816 */ /* 0x000fe4000000000b */
[----:B------:R-:W-:Y:S01]  /*0c50*/  PRMT R27, RZ, 0x7610, R27 ;  /* 0x00007610ff1b7816 */ /* 0x000fe2000000001b */
[----:B------:R-:W2:Y:S04]  /*0c60*/  @!P0 LDG.E.U16 R7, desc[UR12][R4.64] ;  /* 0x0000000c04078981 */ /* 0x000ea8000c1e1500 */
[----:B------:R-:W3:Y:S04]  /*0c70*/  @!P1 LDG.E.U16 R9, desc[UR12][R4.64+0x40] ;  /* 0x0000400c04099981 */ /* 0x000ee8000c1e1500 */
[----:B------:R-:W4:Y:S04]  /*0c80*/  @!P2 LDG.E.U16 R11, desc[UR12][R4.64+0x80] ;  /* 0x0000800c040ba981 */ /* 0x000f28000c1e1500 */
[----:B0-----:R0:W4:Y:S01]  /*0c90*/  @!P3 LDG.E.U16 R27, desc[UR12][R4.64+0xc0] ;  /* 0x0000c00c041bb981 */ /* 0x001122000c1e1500 */
[----:B------:R-:W-:-:S02]  /*0ca0*/  ISETP.GE.AND P0, PT, R12, R51, PT ;  /* 0x000000330c00720c */ /* 0x000fc40003f06270 */
[C---:B------:R-:W-:Y:S02]  /*0cb0*/  LEA R48, R120.reuse, UR5, 0x1 ;  /* 0x0000000578307c11 */ /* 0x040fe4000f8e08ff */
[----:B------:R-:W-:Y:S02]  /*0cc0*/  LEA R47, R120, UR5, 0x3 ;  /* 0x00000005782f7c11 */ /* 0x000fe4000f8e18ff */
[-C--:B------:R-:W-:Y:S02]  /*0cd0*/  ISETP.GE.AND P2, PT, R56, R51.reuse, PT ;  /* 0x000000333800720c */ /* 0x080fe40003f46270 */
[----:B------:R-:W-:Y:S02]  /*0ce0*/  ISETP.GE.AND P3, PT, R58, R51, PT ;  /* 0x000000333a00720c */ /* 0x000fe40003f66270 */
[----:B------:R-:W-:-:S03]  /*0cf0*/  PRMT R29, RZ, 0x7610, R29 ;  /* 0x00007610ff1d7816 */ /* 0x000fc6000000001d */
[----:B------:R-:W-:-:S04]  /*0d00*/  @!P0 IADD3 R2, P1, R66, R49, RZ ;  /* 0x0000003142028210 */ /* 0x000fc80007f3e0ff */
[----:B------:R-:W-:Y:S02]  /*0d10*/  @!P0 IADD3.X R3, R65, R50, RZ, P1, !PT ;  /* 0x0000003241038210 */ /* 0x000fe40000ffe4ff */
[----:B------:R-:W-:Y:S02]  /*0d20*/  ISETP.GE.AND P1, PT, R54, R51, PT ;  /* 0x000000333600720c */ /* 0x000fe40003f26270 */
[CC--:B------:R-:W-:Y:S02]  /*0d30*/  @!P2 IADD3 R6, P5, R66.reuse, R49.reuse, RZ ;  /* 0x000000314206a210 */ /* 0x0c0fe40007fbe0ff */
[----:B0-----:R-:W-:Y:S02]  /*0d40*/  @!P3 IADD3 R4, P4, R66, R49, RZ ;  /* 0x000000314204b210 */ /* 0x001fe40007f9e0ff */
[----:B------:R-:W-:Y:S02]  /*0d50*/  PRMT R31, RZ, 0x7610, R31 ;  /* 0x00007610ff1f7816 */ /* 0x000fe4000000001f */
[----:B------:R-:W-:-:S05]  /*0d60*/  PRMT R33, RZ, 0x7610, R33 ;  /* 0x00007610ff217816 */ /* 0x000fca0000000021 */
[----:B------:R-:W-:Y:S02]  /*0d70*/  @!P1 IADD3 R26, P6, R66, R49, RZ ;  /* 0x00000031421a9210 */ /* 0x000fe40007fde0ff */
[----:B------:R-:W-:Y:S01]  /*0d80*/  @!P3 IADD3.X R5, R65, R50, RZ, P4, !PT ;  /* 0x000000324105b210 */ /* 0x000fe200027fe4ff */
[----:B--2---:R-:W-:Y:S04]  /*0d90*/  STS.U16 [R48], R7 ;  /* 0x0000000730007388 */ /* 0x004fe80000000400 */
[----:B---3--:R-:W-:Y:S04]  /*0da0*/  STS.U16 [R48+0x40], R9 ;  /* 0x0000400930007388 */ /* 0x008fe80000000400 */
[----:B----4-:R0:W-:Y:S04]  /*0db0*/  STS.U16 [R48+0x80], R11 ;  /* 0x0000800b30007388 */ /* 0x0101e80000000400 */
[----:B-1----:R1:W-:Y:S01]  /*0dc0*/  STS.U16 [R48+0xc0], R27 ;  /* 0x0000c01b30007388 */ /* 0x0023e20000000400 */
[----:B------:R-:W-:-:S03]  /*0dd0*/  NOP ;  /* 0x0000000000007918 */ /* 0x000fc60000000000 */
[----:B------:R-:W-:Y:S01]  /*0de0*/  LDS.64 R8, [R47] ;  /* 0x000000002f087984 */ /* 0x000fe20000000a00 */
[----:B------:R-:W-:Y:S01]  /*0df0*/  BAR.SYNC.DEFER_BLOCKING 0x0 ;  /* 0x0000000000007b1d */ /* 0x000fe20000010000 */
[----:B0-----:R-:W-:Y:S01]  /*0e00*/  PRMT R11, RZ, 0x7610, R11 ;  /* 0x00007610ff0b7816 */ /* 0x001fe2000000000b */
[C---:B------:R-:W-:Y:S01]  /*0e10*/  @!P2 IMAD.X R7, R65.reuse, 0x1, R50, P5 ;  /* 0x000000014107a824 */ /* 0x040fe200028e0632 */
[----:B-1----:R-:W-:-:S03]  /*0e20*/  @!P1 IADD3.X R27, R65, R50, RZ, P6, !PT ;  /* 0x00000032411b9210 */ /* 0x002fc600037fe4ff */
[----:B------:R0:W2:Y:S04]  /*0e30*/  @!P0 LDG.E.U16 R29, desc[UR12][R2.64] ;  /* 0x0000000c021d8981 */ /* 0x0000a8000c1e1500 */
[----:B------:R-:W3:Y:S04]  /*0e40*/  @!P3 LDG.E.U16 R11, desc[UR12][R4.64+0x40] ;  /* 0x0000400c040bb981 */ /* 0x000ee8000c1e1500 */
[----:B------:R-:W4:Y:S04]  /*0e50*/  @!P2 LDG.E.U16 R31, desc[UR12][R6.64+0x80] ;  /* 0x0000800c061fa981 */ /* 0x000f28000c1e1500 */
[----:B------:R-:W4:Y:S01]  /*0e60*/  @!P1 LDG.E.U16 R33, desc[UR12][R26.64+0xc0] ;  /* 0x0000c00c1a219981 */ /* 0x000f22000c1e1500 */
[----:B0-----:R-:W-:-:S02]  /*0e70*/  IADD3 R2, P4, R64, R49, RZ ;  /* 0x0000003140027210 */ /* 0x001fc40007f9e0ff */
        /* <DEDUP_REMOVED lines=17> */
[----:B0-----:R-:W-:Y:S01]  /*0f90*/  IMAD R0, R30, UR15, RZ ;  /* 0x0000000f1e007c24 */ /* 0x001fe2000f8e02ff */
[----:B------:R-:W-:Y:S01]  /*0fa0*/  ISETP.GE.AND P0, PT, R12, R51, PT ;  /* 0x000000330c00720c */ /* 0x000fe20003f06270 */
[----:B------:R-:W-:Y:S01]  /*0fb0*/  IMAD.WIDE.U32 R4, R30, UR14, RZ ;  /* 0x0000000e1e047c25 */ /* 0x000fe2000f8e00ff */
[----:B------:R-:W-:Y:S01]  /*0fc0*/  SHF.R.S32.HI R11, RZ, 0x1f, R10 ;  /* 0x0000001fff0b7819 */ /* 0x000fe2000001140a */
[----:B------:R-:W-:Y:S01]  /*0fd0*/  ULEA UR7, UR7, UR4, 0x7 ;  /* 0x0000000407077291 */ /* 0x000fe2000f8e383f */
[----:B------:R-:W-:Y:S01]  /*0fe0*/  BSSY B0, `(.L_x_10318) ;  /* 0x0000038000007945 */ /* 0x000fe20003800000 */
[--C-:B------:R-:W-:Y:S01]  /*0ff0*/  IMAD R31, R31, UR14, R0.reuse ;  /* 0x0000000e1f1f7c24 */ /* 0x100fe2000f8e0200 */
[C---:B-1----:R-:W-:Y:S01]  /*1000*/  PRMT R0, R44.reuse, 0x7632, R0 ;  /* 0x000076322c007816 */ /* 0x042fe20000000000 */
[----:B------:R-:W-:Y:S01]  /*1010*/  IMAD.U32 R3, R44, 0x10000, RZ ;  /* 0x000100002c037824 */ /* 0x000fe200078e00ff */
        /* <DEDUP_REMOVED lines=10> */
[----:B------:R-:W-:Y:S02]  /*10c0*/  IADD3 R27, R5, R31, RZ ;  /* 0x0000001f051b7210 */ /* 0x000fe40007ffe0ff */
[----:B------:R-:W-:Y:S02]  /*10d0*/  FSETP.GTU.FTZ.AND P1, PT, R45, 20, PT ;  /* 0x41a000002d00780b */ /* 0x000fe40003f3c000 */
[----:B------:R-:W-:Y:S02]  /*10e0*/  FSETP.GTU.FTZ.AND P2, PT, R44, 20, PT ;  /* 0x41a000002c00780b */ /* 0x000fe40003f5c000 */
[----:B------:R-:W-:Y:S02]  /*10f0*/  FSETP.GTU.FTZ.AND P3, PT, R3, 20, PT ;  /* 0x41a000000300780b */ /* 0x000fe40003f7c000 */
[----:B------:R-:W-:Y:S01]  /*1100*/  @!P0 IADD3 R31, R31, R7, RZ ;  /* 0x000000071f1f8210 */ /* 0x000fe20007ffe0ff */
[----:B--2---:R0:W-:Y:S04]  /*1110*/  STS.U16 [R48], R35 ;  /* 0x0000002330007388 */ /* 0x0041e80000000400 */
[----:B---3--:R0:W-:Y:S04]  /*1120*/  STS.U16 [R48+0x40], R37 ;  /* 0x0000402530007388 */ /* 0x0081e80000000400 */
[----:B----4-:R0:W-:Y:S04]  /*1130*/  STS.U16 [R48+0x80], R39 ;  /* 0x0000802730007388 */ /* 0x0101e80000000400 */
[----:B------:R0:W-:Y:S01]  /*1140*/  STS.U16 [R48+0xc0], R41 ;  /* 0x0000c02930007388 */ /* 0x0001e20000000400 */
[----:B------:R-:W-:Y:S01]  /*1150*/  NOP ;  /* 0x0000000000007918 */ /* 0x000fe20000000000 */
[----:B------:R-:W-:Y:S05]  /*1160*/  @P4 BRA `(.L_x_10319) ;  /* 0x00000000007c4947 */ /* 0x000fea0003800000 */
[----:B------:R-:W-:Y:S01]  /*1170*/  FMUL.FTZ R46, R46, 1.4426950216293334961 ;  /* 0x3fb8aa3b2e2e7820 */ /* 0x000fe20000410000 */
[----:B------:R-:W-:Y:S01]  /*1180*/  MOV R29, 0x3e800000 ;  /* 0x3e800000001d7802 */ /* 0x000fe20000000f00 */
[----:B------:R-:W-:Y:S02]  /*1190*/  IMAD.MOV.U32 R33, RZ, RZ, 0x3d39bf78 ;  /* 0x3d39bf78ff217424 */ /* 0x000fe400078e00ff */
[----:B0-----:R-:W0:Y:S02]  /*11a0*/  MUFU.EX2 R35, R46 ;  /* 0x0000002e00237308 */ /* 0x001e240000000800 */
        /* <DEDUP_REMOVED lines=27> */
.L_x_10319:
[----:B------:R-:W-:Y:S05]  /*1360*/  BSYNC B0 ;  /* 0x0000000000007941 */ /* 0x000fea0003800000 */
.L_x_10318:
[----:B------:R-:W-:Y:S04]  /*1370*/  BSSY B0, `(.L_x_10320) ;  /* 0x0000021000007945 */ /* 0x000fe80003800000 */
[----:B------:R-:W-:Y:S05]  /*1380*/  @P2 BRA `(.L_x_10321) ;  /* 0x00000000007c2947 */ /* 0x000fea0003800000 */
[----:B------:R-:W-:Y:S01]  /*1390*/  FMUL.FTZ R44, R44, 1.4426950216293334961 ;  /* 0x3fb8aa3b2c2c7820 */ /* 0x000fe20000410000 */
[----:B------:R-:W-:Y:S01]  /*13a0*/  IMAD.MOV.U32 R29, RZ, RZ, 0x3e800000 ;  /* 0x3e800000ff1d7424 */ /* 0x000fe200078e00ff */
[----:B0-----:R-:W-:Y:S02]  /*13b0*/  HFMA2.MMA R35, -RZ, RZ, 1.3056640625, -1.8671875 ;  /* 0x3d39bf78ff237435 */ /* 0x001fe400000001ff */
        /* <DEDUP_REMOVED lines=28> */
.L_x_10321:
[----:B------:R-:W-:Y:S05]  /*1580*/  BSYNC B0 ;  /* 0x0000000000007941 */ /* 0x000fea0003800000 */
.L_x_10320:
[----:B------:R-:W-:Y:S04]  /*1590*/  BSSY B0, `(.L_x_10322) ;  /* 0x0000021000007945 */ /* 0x000fe80003800000 */
[----:B------:R-:W-:Y:S05]  /*15a0*/  @P1 BRA `(.L_x_10323) ;  /* 0x00000000007c1947 */ /* 0x000fea0003800000 */
[----:B------:R-:W-:Y:S01]  /*15b0*/  FMUL.FTZ R45, R45, 1.4426950216293334961 ;  /* 0x3fb8aa3b2d2d7820 */ /* 0x000fe20000410000 */
[----:B------:R-:W-:Y:S01]  /*15c0*/  MOV R29, 0x3e800000 ;  /* 0x3e800000001d7802 */ /* 0x000fe20000000f00 */
[----:B0-----:R-:W-:Y:S02]  /*15d0*/  HFMA2.MMA R35, -RZ, RZ, 1.3056640625, -1.8671875 ;  /* 0x3d39bf78ff237435 */ /* 0x001fe400000001ff */
        /* <DEDUP_REMOVED lines=28> */
.L_x_10323:
[----:B------:R-:W-:Y:S05]  /*17a0*/  BSYNC B0 ;  /* 0x0000000000007941 */ /* 0x000fea0003800000 */
.L_x_10322:
[----:B------:R-:W-:Y:S04]  /*17b0*/  BSSY B0, `(.L_x_10324) ;  /* 0x0000021000007945 */ /* 0x000fe80003800000 */
[----:B------:R-:W-:Y:S05]  /*17c0*/  @P3 BRA `(.L_x_10325) ;  /* 0x00000000007c3947 */ /* 0x000fea0003800000 */
[----:B------:R-:W-:Y:S01]  /*17d0*/  FMUL.FTZ R3, R3, 1.4426950216293334961 ;  /* 0x3fb8aa3b03037820 */ /* 0x000fe20000410000 */
[----:B------:R-:W-:Y:S01]  /*17e0*/  MOV R29, 0x3e800000 ;  /* 0x3e800000001d7802 */ /* 0x000fe20000000f00 */
[----:B0-----:R-:W-:Y:S02]  /*17f0*/  IMAD.MOV.U32 R35, RZ, RZ, 0x3d39bf78 ;  /* 0x3d39bf78ff237424 */ /* 0x001fe400078e00ff */
        /* <DEDUP_REMOVED lines=28> */
.L_x_10325:
[----:B------:R-:W-:Y:S05]  /*19c0*/  BSYNC B0 ;  /* 0x0000000000007941 */ /* 0x000fea0003800000 */
.L_x_10324:
[----:B------:R-:W-:Y:S01]  /*19d0*/  ULDC.64 UR10, c[0x0][0x2a8] ;  /* 0x0000aa00000a7ab9 */ /* 0x000fe20000000a00 */
[----:B------:R-:W-:Y:S01]  /*19e0*/  IMAD.MOV.U32 R26, RZ, RZ, R4 ;  /* 0x000000ffff1a7224 */ /* 0x000fe200078e0004 */
[----:B------:R-:W-:Y:S01]  /*19f0*/  @!P0 MOV R7, R31 ;  /* 0x0000001f00078202 */ /* 0x000fe20000000f00 */
[----:B------:R-:W-:Y:S01]  /*1a00*/  IMAD R0, R74, UR10, RZ ;  /* 0x0000000a4a007c24 */ /* 0x000fe2000f8e02ff */
[----:B------:R-:W-:Y:S01]  /*1a10*/  USHF.R.S32.HI UR9, URZ, 0x1f, UR7 ;  /* 0x0000001f3f097899 */ /* 0x000fe20008011407 */
[C---:B------:R-:W-:Y:S01]  /*1a20*/  IMAD.WIDE.U32 R4, R77.reuse, UR10, R26 ;  /* 0x0000000a4d047c25 */ /* 0x040fe2000f8e001a */
[----:B------:R-:W-:Y:S01]  /*1a30*/  PRMT R33, RZ, 0x7610, R33 ;  /* 0x00007610ff217816 */ /* 0x000fe20000000021 */
[----:B0-----:R-:W0:Y:S02]  /*1a40*/  LDC.64 R40, c[0x0][0x2b0] ;  /* 0x0000ac00ff287b82 */ /* 0x001e240000000a00 */
[----:B------:R-:W-:-:S04]  /*1a50*/  @!P0 IMAD.WIDE.U32 R6, R77, UR10, R6 ;  /* 0x0000000a4d068c25 */ /* 0x000fc8000f8e0006 */
[----:B------:R-:W-:Y:S01]  /*1a60*/  IMAD R27, R77, UR11, R0 ;  /* 0x0000000b4d1b7c24 */ /* 0x000fe2000f8e0200 */
[----:B------:R-:W-:Y:S01]  /*1a70*/  ULDC.64 UR10, c[0x0][0x318] ;  /* 0x0000c600000a7ab9 */ /* 0x000fe20000000a00 */
[----:B------:R-:W-:Y:S02]  /*1a80*/  IADD3 R0, P3, R4, UR7, RZ ;  /* 0x0000000704007c10 */ /* 0x000fe4000ff7e0ff */
[----:B------:R-:W-:Y:S02]  /*1a90*/  IADD3 R31, P2, R49, UR10, RZ ;  /* 0x0000000a311f7c10 */ /* 0x000fe4000ff5e0ff */
[----:B------:R-:W-:Y:S02]  /*1aa0*/  IADD3.X R5, R27, UR9, R5, P3, !PT ;  /* 0x000000091b057c10 */ /* 0x000fe40009ffe405 */
[----:B------:R-:W-:Y:S02]  /*1ab0*/  IADD3.X R2, R50, UR11, RZ, P2, !PT ;  /* 0x0000000b32027c10 */ /* 0x000fe400097fe4ff */
[----:B------:R-:W-:-:S02]  /*1ac0*/  LEA R30, P2, R0, R31, 0x1 ;  /* 0x0000001f001e7211 */ /* 0x000fc400078408ff */
[----:B------:R-:W-:Y:S02]  /*1ad0*/  @!P0 IADD3 R26, P1, R12, R6, RZ ;  /* 0x000000060c1a8210 */ /* 0x000fe40007f3e0ff */
[----:B------:R-:W-:Y:S02]  /*1ae0*/  LEA.HI.X R31, R0, R2, R5, 0x1, P2 ;  /* 0x00000002001f7211 */ /* 0x000fe400010f0c05 */
[----:B------:R-:W-:Y:S01]  /*1af0*/  LDS.64 R4, [R47] ;  /* 0x000000002f047984 */ /* 0x000fe20000000a00 */
[----:B------:R-:W-:Y:S02]  /*1b00*/  @!P0 IADD3.X R7, R13, R7, R27, P1, !PT ;  /* 0x000000070d078210 */ /* 0x000fe40000ffe41b */
[----:B------:R-:W-:Y:S02]  /*1b10*/  @!P0 LEA R6, P1, R26, UR10, 0x1 ;  /* 0x0000000a1a068c11 */ /* 0x000fe4000f8208ff */
[-C--:B------:R-:W-:Y:S02]  /*1b20*/  ISETP.GE.AND P3, PT, R56, R51.reuse, PT ;  /* 0x000000333800720c */ /* 0x080fe40003f66270 */
[----:B------:R-:W-:Y:S01]  /*1b30*/  @!P0 LEA.HI.X R7, R26, UR11, R7, 0x1, P1 ;  /* 0x0000000b1a078c11 */ /* 0x000fe200088f0c07 */
        /* <DEDUP_REMOVED lines=13> */
[----:B------:R-:W-:Y:S01]  /*1c10*/  @!P0 MOV R27, R11 ;  /* 0x0000000b001b8202 */ /* 0x000fe20000000f00 */
[----:B------:R-:W-:-:S02]  /*1c20*/  IMAD R41, R41, UR14, R0 ;  /* 0x0000000e29297c24 */ /* 0x000fc4000f8e0200 */
[----:B0-----:R-:W-:-:S04]  /*1c30*/  IMAD.WIDE.U32 R6, R40, UR14, RZ ;  /* 0x0000000e28067c25 */ /* 0x001fc8000f8e00ff */
[----:B------:R-:W-:Y:S01]  /*1c40*/  @!P0 IMAD.WIDE.U32 R26, R40, UR14, R26 ;  /* 0x0000000e281a8c25 */ /* 0x000fe2000f8e001a */
[----:B------:R-:W-:-:S03]  /*1c50*/  MOV R28, R6 ;  /* 0x00000006001c7202 */ /* 0x000fc60000000f00 */
[----:B------:R-:W-:Y:S01]  /*1c60*/  IMAD.IADD R29, R7, 0x1, R41 ;  /* 0x00000001071d7824 */ /* 0x000fe200078e0229 */
[----:B------:R-:W-:Y:S01]  /*1c70*/  @!P0 IADD3 R27, R41, R27, RZ ;  /* 0x0000001b291b8210 */ /* 0x000fe20007ffe0ff */
[----:B------:R-:W-:Y:S02]  /*1c80*/  IMAD R0, R74, UR10, RZ ;  /* 0x0000000a4a007c24 */ /* 0x000fe4000f8e02ff */
[----:B------:R-:W-:-:S04]  /*1c90*/  @!P0 IMAD.WIDE.U32 R6, R77, UR10, R26 ;  /* 0x0000000a4d068c25 */ /* 0x000fc8000f8e001a */
[----:B------:R-:W-:Y:S01]  /*1ca0*/  IMAD.WIDE.U32 R26, R77, UR10, R28 ;  /* 0x0000000a4d1a7c25 */ /* 0x000fe2000f8e001c */
[----:B------:R-:W-:-:S03]  /*1cb0*/  @!P0 IADD3 R28, P5, R12, R6, RZ ;  /* 0x000000060c1c8210 */ /* 0x000fc60007fbe0ff */
[----:B-1----:R-:W-:Y:S01]  /*1cc0*/  IMAD R31, R77, UR11, R0 ;  /* 0x0000000b4d1f7c24 */ /* 0x002fe2000f8e0200 */
[----:B------:R-:W-:Y:S01]  /*1cd0*/  ULDC.64 UR10, c[0x0][0x308] ;  /* 0x0000c200000a7ab9 */ /* 0x000fe20000000a00 */
[----:B------:R-:W-:Y:S02]  /*1ce0*/  IADD3 R0, P6, R26, UR7, RZ ;  /* 0x000000071a007c10 */ /* 0x000fe4000ffde0ff */
[----:B------:R-:W-:Y:S02]  /*1cf0*/  IADD3 R29, P4, R49, UR10, RZ ;  /* 0x0000000a311d7c10 */ /* 0x000fe4000ff9e0ff */
[----:B------:R-:W-:Y:S02]  /*1d00*/  @!P0 IADD3.X R7, R13, R7, R31, P5, !PT ;  /* 0x000000070d078210 */ /* 0x000fe40002ffe41f */
[----:B------:R-:W-:Y:S02]  /*1d10*/  IADD3.X R2, R50, UR11, RZ, P4, !PT ;  /* 0x0000000b32027c10 */ /* 0x000fe4000a7fe4ff */
[----:B------:R-:W-:-:S02]  /*1d20*/  IADD3.X R27, R31, UR9, R27, P6, !PT ;  /* 0x000000091f1b7c10 */ /* 0x000fc4000b7fe41b */
        /* <DEDUP_REMOVED lines=19> */
[C---:B--2---:R-:W-:Y:S01]  /*1e60*/  IMAD.U32 R28, R40.reuse, 0x10000, RZ ;  /* 0x00010000281c7824 */ /* 0x044fe200078e00ff */
[C---:B------:R-:W-:Y:S01]  /*1e70*/  SHF.L.U32 R34, R41.reuse, 0x10, RZ ;  /* 0x0000001029227819 */ /* 0x040fe200000006ff */
[----:B------:R-:W2:Y:S01]  /*1e80*/  S2UR UR6, SR_CgaCtaId ;  /* 0x00000000000679c3 */ /* 0x000ea20000008800 */
[----:B------:R-:W-:Y:S01]  /*1e90*/  PRMT R0, R40, 0x7632, R0 ;  /* 0x0000763228007816 */ /* 0x000fe20000000000 */
[----:B0-----:R-:W-:Y:S01]  /*1ea0*/  FMUL.FTZ R6, R28, -1.4426950216293334961 ;  /* 0xbfb8aa3b1c067820 */ /* 0x001fe20000410000 */
[----:B------:R-:W-:Y:S01]  /*1eb0*/  PRMT R2, R41, 0x7632, R2 ;  /* 0x0000763229027816 */ /* 0x000fe20000000002 */
[----:B------:R-:W-:Y:S01]  /*1ec0*/  UMOV UR5, 0x400 ;  /* 0x0000040000057882 */ /* 0x000fe20000000000 */
[----:B------:R-:W-:Y:S01]  /*1ed0*/  SHF.L.U32 R32, R0, 0x10, RZ ;  /* 0x0000001000207819 */ /* 0x000fe200000006ff */
[----:B------:R-:W-:Y:S01]  /*1ee0*/  BSSY B0, `(.L_x_10326) ;  /* 0x000005a000007945 */ /* 0x000fe20003800000 */
[----:B-1----:R-:W-:Y:S01]  /*1ef0*/  FMUL.FTZ R27, R34, -1.4426950216293334961 ;  /* 0xbfb8aa3b221b7820 */ /* 0x002fe20000410000 */
[----:B------:R-:W-:Y:S01]  /*1f00*/  IMAD.U32 R38, R2, 0x10000, RZ ;  /* 0x0001000002267824 */ /* 0x000fe200078e00ff */
[----:B------:R-:W0:Y:S01]  /*1f10*/  MUFU.EX2 R6, R6 ;  /* 0x0000000600067308 */ /* 0x000e220000000800 */
[----:B------:R-:W-:Y:S01]  /*1f20*/  FMUL.FTZ R0, R32, -1.4426950216293334961 ;  /* 0xbfb8aa3b20007820 */ /* 0x000fe20000410000 */
[----:B------:R-:W-:Y:S01]  /*1f30*/  SHF.L.U32 R80, R5, 0x10, RZ ;  /* 0x0000001005507819 */ /* 0x000fe200000006ff */
[----:B------:R-:W-:Y:S01]  /*1f40*/  FMUL.FTZ R2, R38, -1.4426950216293334961 ;  /* 0xbfb8aa3b26027820 */ /* 0x000fe20000410000 */
[----:B------:R-:W-:-:S04]  /*1f50*/  ISETP.NE.AND P1, PT, R18, RZ, PT ;  /* 0x000000ff1200720c */ /* 0x000fc80003f25270 */
[----:B------:R-:W1:Y:S01]  /*1f60*/  MUFU.EX2 R27, R27 ;  /* 0x0000001b001b7308 */ /* 0x000e620000000800 */
[----:B--2---:R-:W-:-:S07]  /*1f70*/  ULEA UR5, UR6, UR5, 0x18 ;  /* 0x0000000506057291 */ /* 0x004fce000f8ec03f */
[----:B------:R-:W2:Y:S01]  /*1f80*/  MUFU.EX2 R0, R0 ;  /* 0x0000000000007308 */ /* 0x000ea20000000800 */
[----:B0-----:R-:W-:Y:S01]  /*1f90*/  FADD.FTZ R7, R6, 1 ;  /* 0x3f80000006077421 */ /* 0x001fe20000010000 */
[----:B------:R-:W-:-:S06]  /*1fa0*/  IMAD.U32 R76, RZ, RZ, UR5 ;  /* 0x00000005ff4c7e24 */ /* 0x000fcc000f8e00ff */
[----:B------:R-:W0:Y:S01]  /*1fb0*/  MUFU.EX2 R2, R2 ;  /* 0x0000000200027308 */ /* 0x000e220000000800 */
[----:B-1----:R-:W-:Y:S01]  /*1fc0*/  FADD.FTZ R6, R27, 1 ;  /* 0x3f8000001b067421 */ /* 0x002fe20000010000 */
[----:B--2---:R-:W-:Y:S01]  /*1fd0*/  FADD.FTZ R26, R0, 1 ;  /* 0x3f800000001a7421 */ /* 0x004fe20000010000 */
[C---:B------:R-:W-:Y:S02]  /*1fe0*/  SHF.L.U32 R0, R4.reuse, 0x10, RZ ;  /* 0x0000001004007819 */ /* 0x040fe400000006ff */
[----:B------:R-:W-:-:S04]  /*1ff0*/  PRMT R4, R4, 0x7632, R4 ;  /* 0x0000763204047816 */ /* 0x000fc80000000004 */
[----:B------:R-:W-:Y:S01]  /*2000*/  SHF.L.U32 R82, R4, 0x10, RZ ;  /* 0x0000001004527819 */ /* 0x000fe200000006ff */
[----:B0-----:R-:W-:Y:S01]  /*2010*/  FADD.FTZ R27, R2, 1 ;  /* 0x3f800000021b7421 */ /* 0x001fe20000010000 */
[----:B------:R-:W-:-:S03]  /*2020*/  PRMT R2, R5, 0x7632, R2 ;  /* 0x0000763205027816 */ /* 0x000fc60000000002 */
[----:B------:R-:W0:Y:S02]  /*2030*/  MUFU.RCP R39, R27 ;  /* 0x0000001b00277308 */ /* 0x000e240000001000 */
[----:B------:R-:W-:Y:S02]  /*2040*/  IMAD.U32 R2, R2, 0x10000, RZ ;  /* 0x0001000002027824 */ /* 0x000fe400078e00ff */
[----:B0-----:R-:W-:-:S04]  /*2050*/  FADD.FTZ R41, -R39, 1 ;  /* 0x3f80000027297421 */ /* 0x001fc80000010100 */
[----:B------:R-:W-:Y:S01]  /*2060*/  FFMA.FTZ R41, R38, R41, 1 ;  /* 0x3f80000026297423 */ /* 0x000fe20000010029 */
[----:B---3--:R0:W-:Y:S04]  /*2070*/  STS.U16 [R48], R29 ;  /* 0x0000001d30007388 */ /* 0x0081e80000000400 */
[----:B----4-:R1:W-:Y:S04]  /*2080*/  STS.U16 [R48+0x40], R31 ;  /* 0x0000401f30007388 */ /* 0x0103e80000000400 */
[----:B-----5:R-:W-:Y:S01]  /*2090*/  STS.U16 [R48+0x80], R33 ;  /* 0x0000802130007388 */ /* 0x020fe20000000400 */
[----:B0-----:R-:W0:Y:S03]  /*20a0*/  MUFU.RCP R29, R7 ;  /* 0x00000007001d7308 */ /* 0x001e260000001000 */
[----:B------:R2:W-:Y:S01]  /*20b0*/  STS.U16 [R48+0xc0], R35 ;  /* 0x0000c02330007388 */ /* 0x0005e20000000400 */
[----:B------:R-:W-:-:S03]  /*20c0*/  NOP ;  /* 0x0000000000007918 */ /* 0x000fc60000000000 */
[----:B------:R-:W3:Y:S01]  /*20d0*/  LDS.64 R36, [R47] ;  /* 0x000000002f247984 */ /* 0x000ee20000000a00 */
[----:B-1----:R-:W-:Y:S01]  /*20e0*/  MUFU.RCP R31, R26 ;  /* 0x0000001a001f7308 */ /* 0x002fe20000001000 */
[----:B0-----:R-:W-:-:S07]  /*20f0*/  FADD.FTZ R7, -R29, 1 ;  /* 0x3f8000001d077421 */ /* 0x001fce0000010100 */
[----:B--2---:R-:W0:Y:S01]  /*2100*/  MUFU.RCP R35, R6 ;  /* 0x0000000600237308 */ /* 0x004e220000001000 */
[----:B------:R-:W-:Y:S01]  /*2110*/  FFMA.FTZ R7, R28, R7, 1 ;  /* 0x3f8000001c077423 */ /* 0x000fe20000010007 */
[----:B0-----:R-:W-:Y:S01]  /*2120*/  FADD.FTZ R27, -R35, 1 ;  /* 0x3f800000231b7421 */ /* 0x001fe20000010100 */
[C---:B---3--:R-:W-:Y:S01]  /*2130*/  PRMT R5, R36.reuse, 0x7632, R5 ;  /* 0x0000763224057816 */ /* 0x048fe20000000005 */
[----:B------:R-:W-:Y:S01]  /*2140*/  IMAD.U32 R30, R36, 0x10000, RZ ;  /* 0x00010000241e7824 */ /* 0x000fe200078e00ff */
[C---:B------:R-:W-:Y:S02]  /*2150*/  PRMT R6, R37.reuse, 0x7632, R6 ;  /* 0x0000763225067816 */ /* 0x040fe40000000006 */
[----:B------:R-:W-:Y:S01]  /*2160*/  SHF.L.U32 R36, R37, 0x10, RZ ;  /* 0x0000001025247819 */ /* 0x000fe200000006ff */
[----:B------:R-:W-:Y:S01]  /*2170*/  FFMA.FTZ R37, R34, R27, 1 ;  /* 0x3f80000022257423 */ /* 0x000fe2000001001b */
[----:B------:R-:W-:Y:S01]  /*2180*/  SHF.L.U32 R33, R5, 0x10, RZ ;  /* 0x0000001005217819 */ /* 0x000fe200000006ff */
[----:B------:R-:W-:Y:S01]  /*2190*/  FADD.FTZ R27, -R31, 1 ;  /* 0x3f8000001f1b7421 */ /* 0x000fe20000010100 */
[----:B------:R-:W-:Y:S01]  /*21a0*/  SHF.L.U32 R42, R6, 0x10, RZ ;  /* 0x00000010062a7819 */ /* 0x000fe200000006ff */
        /* <DEDUP_REMOVED lines=16> */
[----:B------:R-:W-:Y:S02]  /*22b0*/  F2FP.BF16.F32.PACK_AB R5, R41, R26 ;  /* 0x0000001a2905723e */ /* 0x000fe400000010ff */
[----:B------:R-:W0:Y:S01]  /*22c0*/  LDC.64 R26, c[0x0][0x398] ;  /* 0x0000e600ff1a7b82 */ /* 0x000e220000000a00 */
[----:B------:R-:W-:Y:S02]  /*22d0*/  IADD3.X R41, R13, R11, RZ, P2, !PT ;  /* 0x0000000b0d297210 */ /* 0x000fe400017fe4ff */
        /* <DEDUP_REMOVED lines=26> */
.L_x_10327:
[----:B------:R-:W-:Y:S05]  /*2480*/  BSYNC B0 ;  /* 0x0000000000007941 */ /* 0x000fea0003800000 */
.L_x_10326:
[----:B------:R-:W-:Y:S01]  /*2490*/  ULDC.64 UR10, c[0x0][0x3a0] ;  /* 0x0000e800000a7ab9 */ /* 0x000fe20000000a00 */
[----:B------:R-:W-:Y:S01]  /*24a0*/  MOV R5, R85 ;  /* 0x0000005500057202 */ /* 0x000fe20000000f00 */
[----:B------:R-:W-:Y:S01]  /*24b0*/  IMAD R6, R74, UR10, RZ ;  /* 0x0000000a4a067c24 */ /* 0x000fe2000f8e02ff */
[----:B------:R-:W-:Y:S01]  /*24c0*/  ISETP.GE.AND P0, PT, R58, R83, PT ;  /* 0x000000533a00720c */ /* 0x000fe20003f06270 */
[----:B------:R-:W-:Y:S01]  /*24d0*/  FMUL.FTZ R29, R28, R29 ;  /* 0x0000001d1c1d7220 */ /* 0x000fe20000410000 */
        /* <DEDUP_REMOVED lines=8> */
[----:B------:R-:W-:Y:S01]  /*2560*/  FMUL.FTZ R39, R38, R39 ;  /* 0x0000002726277220 */ /* 0x000fe20000410000 */
[----:B------:R-:W-:Y:S01]  /*2570*/  IADD3 R7, P4, R49, UR10, RZ ;  /* 0x0000000a31077c10 */ /* 0x000fe2000ff9e0ff */
[----:B------:R-:W-:Y:S01]  /*2580*/  FMUL.FTZ R0, R0, R29 ;  /* 0x0000001d00007220 */ /* 0x000fe20000410000 */
[----:B------:R-:W-:Y:S01]  /*2590*/  IADD3.X R5, R27, UR9, R5, P5, !PT ;  /* 0x000000091b057c10 */ /* 0x000fe2000affe405 */
[----:B------:R-:W-:Y:S01]  /*25a0*/  FMUL.FTZ R80, R80, R35 ;  /* 0x0000002350507220 */ /* 0x000fe20000410000 */
[----:B------:R-:W-:Y:S01]  /*25b0*/  IADD3.X R26, R50, UR11, RZ, P4, !PT ;  /* 0x0000000b321a7c10 */ /* 0x000fe2000a7fe4ff */
[----:B------:R-:W-:Y:S01]  /*25c0*/  ULDC.64 UR10, c[0x0][0x320] ;  /* 0x0000c800000a7ab9 */ /* 0x000fe20000000a00 */
[----:B------:R-:W-:Y:S01]  /*25d0*/  LEA R4, P4, R6, R7, 0x1 ;  /* 0x0000000706047211 */ /* 0x000fe200078808ff */
[----:B------:R-:W-:Y:S01]  /*25e0*/  FMUL.FTZ R82, R82, R31 ;  /* 0x0000001f52527220 */ /* 0x000fe20000410000 */
[----:B------:R-:W-:Y:S01]  /*25f0*/  PRMT R78, R8, 0x7632, R78 ;  /* 0x00007632084e7816 */ /* 0x000fe2000000004e */
[----:B------:R-:W-:Y:S01]  /*2600*/  FMUL.FTZ R84, R2, R39 ;  /* 0x0000002702547220 */ /* 0x000fe20000410000 */
[----:B------:R-:W-:-:S05]  /*2610*/  LEA.HI.X R5, R6, R26, R5, 0x1, P4 ;  /* 0x0000001a06057211 */ /* 0x000fca00020f0c05 */
[----:B------:R-:W-:Y:S01]  /*2620*/  @!P0 STG.E.U16 desc[UR12][R4.64+-0xc0], R43 ;  /* 0xffff402b04008986 */ /* 0x000fe2000c10150c */
[----:B------:R-:W-:-:S03]  /*2630*/  ISETP.NE.U32.AND P0, PT, RZ, UR10, PT ;  /* 0x0000000aff007c0c */ /* 0x000fc6000bf05070 */
[----:B------:R-:W-:Y:S01]  /*2640*/  @!P3 STG.E.U16 desc[UR12][R4.64+-0x40], R81 ;  /* 0xffffc0510400b986 */ /* 0x000fe2000c10150c */
[----:B------:R-:W-:-:S03]  /*2650*/  ISETP.NE.AND.EX P0, PT, RZ, UR11, PT, P0 ;  /* 0x0000000bff007c0c */ /* 0x000fc6000bf05300 */
[----:B------:R0:W-:Y:S02]  /*2660*/  @!P2 STG.E.U16 desc[UR12][R4.64+-0x80], R79 ;  /* 0xffff804f0400a986 */ /* 0x0001e4000c10150c */
[----:B0-----:R-:W-:-:S08]  /*2670*/  PRMT R79, R9, 0x7632, R79 ;  /* 0x00007632094f7816 */ /* 0x001fd0000000004f */
[----:B------:R-:W-:Y:S05]  /*2680*/  @!P0 BRA `(.L_x_10328) ;  /* 0x0000000000d88947 */ /* 0x000fea0003800000 */
        /* <DEDUP_REMOVED lines=17> */
[----:B------:R-:W-:Y:S01]  /*27a0*/  LDS.U16 R35, [R48+0xc0] ;  /* 0x0000c00030237984 */ /* 0x000fe20000000400 */
[----:B------:R-:W-:-:S03]  /*27b0*/  IMAD.IADD R39, R5, 0x1, R27 ;  /* 0x0000000105277824 */ /* 0x000fc600078e021b */
[----:B------:R-:W-:Y:S01]  /*27c0*/  @!P1 STS [R76+0x100], R51 ;  /* 0x000100334c009388 */ /* 0x000fe20000000800 */
        /* <DEDUP_REMOVED lines=16> */
.L_x_10330:
[----:B------:R-:W-:Y:S05]  /*28d0*/  BSYNC B0 ;  /* 0x0000000000007941 */ /* 0x000fea0003800000 */
.L_x_10329:
[----:B------:R-:W-:Y:S01]  /*28e0*/  MOV R5, R39 ;  /* 0x0000002700057202 */ /* 0x000fe20000000f00 */
        /* <DEDUP_REMOVED lines=8> */
[----:B------:R-:W-:-:S02]  /*2970*/  IADD3 R2, P5, R4, UR7, RZ ;  /* 0x0000000704027c10 */ /* 0x000fc4000ffbe0ff */
[----:B------:R-:W-:Y:S02]  /*2980*/  IADD3.X R6, R50, UR11, RZ, P4, !PT ;  /* 0x0000000b32067c10 */ /* 0x000fe4000a7fe4ff */
[----:B------:R-:W-:Y:S02]  /*2990*/  IADD3.X R5, R27, UR9, R5, P5, !PT ;  /* 0x000000091b057c10 */ /* 0x000fe4000affe405 */
[----:B------:R-:W-:-:S04]  /*29a0*/  LEA R4, P4, R2, R7, 0x1 ;  /* 0x0000000702047211 */ /* 0x000fc800078808ff */
[----:B------:R-:W-:-:S05]  /*29b0*/  LEA.HI.X R5, R2, R6, R5, 0x1, P4 ;  /* 0x0000000602057211 */ /* 0x000fca00020f0c05 */
[----:B------:R0:W-:Y:S04]  /*29c0*/  @!P0 STG.E.U16 desc[UR12][R4.64+-0xc0], R31 ;  /* 0xffff401f04008986 */ /* 0x0001e8000c10150c */
[----:B------:R0:W-:Y:S04]  /*29d0*/  @!P2 STG.E.U16 desc[UR12][R4.64+-0x80], R33 ;  /* 0xffff80210400a986 */ /* 0x0001e8000c10150c */
[----:B------:R0:W-:Y:S02]  /*29e0*/  @!P3 STG.E.U16 desc[UR12][R4.64+-0x40], R35 ;  /* 0xffffc0230400b986 */ /* 0x0001e4000c10150c */
.L_x_10328:
[----:B0-----:R-:W0:Y:S01]  /*29f0*/  LDC R5, c[0x0][0x21c] ;  /* 0x00008700ff057b82 */ /* 0x001e220000000800 */
[----:B------:R-:W-:Y:S01]  /*2a00*/  IMAD.U32 R2, R8, 0x10000, RZ ;  /* 0x0001000008027824 */ /* 0x000fe200078e00ff */
        /* <DEDUP_REMOVED lines=9> */
[----:B------:R-:W-:Y:S01]  /*2aa0*/  FMUL.FTZ R85, R84, R75 ;  /* 0x0000004b54557220 */ /* 0x000fe20000410000 */
[----:B------:R-:W-:Y:S01]  /*2ab0*/  CS2R R88, SRZ ;  /* 0x0000000000587805 */ /* 0x000fe2000001ff00 */
[----:B------:R-:W-:Y:S01]  /*2ac0*/  FFMA.FTZ R71, R80, R2, R71 ;  /* 0x0000000250477223 */ /* 0x000fe20000010047 */
[----:B------:R-:W-:-:S03]  /*2ad0*/  MOV R90, RZ ;  /* 0x000000ff005a7202 */ /* 0x000fc60000000f00 */
[----:B------:R-:W-:Y:S01]  /*2ae0*/  FFMA.FTZ R71, R84, R4, R71 ;  /* 0x0000000454477223 */ /* 0x000fe20000010047 */
[----:B------:R-:W-:Y:S01]  /*2af0*/  BAR.SYNC.DEFER_BLOCKING 0x0 ;  /* 0x0000000000007b1d */ /* 0x000fe20000010000 */
[----:B0-----:R-:W-:-:S13]  /*2b00*/  ISETP.GE.AND P0, PT, R5, 0x1, PT ;  /* 0x000000010500780c */ /* 0x001fda0003f06270 */
[----:B------:R-:W-:Y:S05]  /*2b10*/  @!P0 BRA `(.L_x_10331) ;  /* 0x0000001400c88947 */ /* 0x000fea0003800000 */
[----:B------:R-:W0:Y:S01]  /*2b20*/  LDC.64 R6, c[0x0][0x348] ;  /* 0x0000d200ff067b82 */ /* 0x000e220000000a00 */
[----:B------:R-:W-:Y:S01]  /*2b30*/  MOV R5, RZ ;  /* 0x000000ff00057202 */ /* 0x000fe20000000f00 */
[----:B------:R-:W-:Y:S01]  /*2b40*/  IMAD.MOV.U32 R4, RZ, RZ, R18 ;  /* 0x000000ffff047224 */ /* 0x000fe200078e0012 */
[----:B------:R-:W-:Y:S01]  /*2b50*/  ULDC.64 UR10, c[0x0][0x350] ;  /* 0x0000d400000a7ab9 */ /* 0x000fe20000000a00 */
[----:B------:R-:W-:Y:S02]  /*2b60*/  ISETP.GE.AND P2, PT, R12, R51, PT ;  /* 0x000000330c00720c */ /* 0x000fe40003f46270 */
[----:B------:R-:W-:Y:S01]  /*2b70*/  CS2R R90, SRZ ;  /* 0x00000000005a7805 */ /* 0x000fe2000001ff00 */
[----:B------:R-:W-:Y:S01]  /*2b80*/  IMAD.MOV.U32 R87, RZ, RZ, RZ ;  /* 0x000000ffff577224 */ /* 0x000fe200078e00ff */
[----:B------:R-:W-:Y:S01]  /*2b90*/  CS2R R88, SRZ ;  /* 0x0000000000587805 */ /* 0x000fe2000001ff00 */
[----:B------:R-:W1:Y:S01]  /*2ba0*/  LDC R92, c[0x0][0x224] ;  /* 0x00008900ff5c7b82 */ /* 0x000e620000000800 */
[----:B------:R-:W-:Y:S01]  /*2bb0*/  UMOV UR5, URZ ;  /* 0x0000003f00057c82 */ /* 0x000fe20008000000 */
[----:B------:R-:W-:Y:S01]  /*2bc0*/  UMOV UR6, URZ ;  /* 0x0000003f00067c82 */ /* 0x000fe20008000000 */
[----:B------:R-:W-:Y:S01]  /*2bd0*/  ULDC UR24, c[0x0][0x224] ;  /* 0x0000890000187ab9 */ /* 0x000fe20000000800 */
[----:B------:R-:W-:Y:S01]  /*2be0*/  ULDC UR25, c[0x0][0x21c] ;  /* 0x0000870000197ab9 */ /* 0x000fe20000000800 */
[----:B------:R-:W-:Y:S01]  /*2bf0*/  ULDC UR8, c[0x0][0x218] ;  /* 0x0000860000087ab9 */ /* 0x000fe20000000800 */
[----:B------:R-:W-:Y:S01]  /*2c00*/  ULDC.64 UR20, c[0x0][0x360] ;  /* 0x0000d80000147ab9 */ /* 0x000fe20000000a00 */
[----:B------:R-:W-:Y:S01]  /*2c10*/  ULDC.64 UR26, c[0x0][0x3c8] ;  /* 0x0000f200001a7ab9 */ /* 0x000fe20000000a00 */
[----:B------:R-:W2:Y:S01]  /*2c20*/  LDC.64 R36, c[0x0][0x360] ;  /* 0x0000d800ff247b82 */ /* 0x000ea20000000a00 */
[----:B------:R-:W-:Y:S01]  /*2c30*/  ULDC.64 UR16, c[0x0][0x238] ;  /* 0x00008e0000107ab9 */ /* 0x000fe20000000a00 */
[----:B------:R-:W-:Y:S01]  /*2c40*/  ULDC.64 UR18, c[0x0][0x270] ;  /* 0x00009c0000127ab9 */ /* 0x000fe20000000a00 */
[----:B0-----:R-:W-:-:S05]  /*2c50*/  IMAD R2, R6, UR15, RZ ;  /* 0x0000000f06027c24 */ /* 0x001fca000f8e02ff */
        /* <DEDUP_REMOVED lines=19> */
.L_x_10344:
[----:B------:R-:W-:Y:S01]  /*2d90*/  SHF.R.S32.HI R94, RZ, 0x1f, R91 ;  /* 0x0000001fff5e7819 */ /* 0x000fe2000001145b */
[C---:B------:R-:W-:Y:S01]  /*2da0*/  IMAD.WIDE.U32 R42, R91.reuse, UR10, R12 ;  /* 0x0000000a5b2a7c25 */ /* 0x040fe2000f8e000c */
[----:B--23--:R-:W-:Y:S02]  /*2db0*/  MOV R4, R16 ;  /* 0x0000001000047202 */ /* 0x00cfe40000000f00 */
[----:B------:R-:W-:Y:S01]  /*2dc0*/  MOV R5, R61 ;  /* 0x0000003d00057202 */ /* 0x000fe20000000f00 */
[----:B------:R-:W-:Y:S01]  /*2dd0*/  IMAD R2, R94, UR16, RZ ;  /* 0x000000105e027c24 */ /* 0x000fe2000f8e02ff */
[-C--:B------:R-:W-:Y:S01]  /*2de0*/  ISETP.GE.AND P0, PT, R58, R51.reuse, PT ;  /* 0x000000333a00720c */ /* 0x080fe20003f06270 */
[----:B------:R-:W-:Y:S01]  /*2df0*/  IMAD R6, R94, UR10, RZ ;  /* 0x0000000a5e067c24 */ /* 0x000fe2000f8e02ff */
[-C--:B------:R-:W-:Y:S01]  /*2e00*/  ISETP.GE.AND P3, PT, R56, R51.reuse, PT ;  /* 0x000000333800720c */ /* 0x080fe20003f66270 */
[----:B------:R-:W-:Y:S01]  /*2e10*/  IMAD.WIDE.U32 R96, R91, UR16, R4 ;  /* 0x000000105b607c25 */ /* 0x000fe2000f8e0004 */
[----:B------:R-:W-:-:S02]  /*2e20*/  ISETP.GE.AND P4, PT, R54, R51, PT ;  /* 0x000000333600720c */ /* 0x000fc40003f86270 */
[----:B------:R-:W-:Y:S01]  /*2e30*/  LEA R4, P6, R42, R62, 0x1 ;  /* 0x0000003e2a047211 */ /* 0x000fe200078c08ff */
[C---:B------:R-:W-:Y:S01]  /*2e40*/  IMAD R7, R91.reuse, UR17, R2 ;  /* 0x000000115b077c24 */ /* 0x040fe2000f8e0202 */
[----:B------:R-:W-:Y:S01]  /*2e50*/  PRMT R99, RZ, 0x7610, R99 ;  /* 0x00007610ff637816 */ /* 0x000fe20000000063 */
[----:B------:R-:W-:Y:S01]  /*2e60*/  IMAD R5, R91, UR11, R6 ;  /* 0x0000000b5b057c24 */ /* 0x000fe2000f8e0206 */
[C---:B0-----:R-:W-:Y:S02]  /*2e70*/  LEA R6, P5, R96.reuse, R34, 0x2 ;  /* 0x0000002260067211 */ /* 0x041fe400078a10ff */
[----:B------:R-:W-:Y:S01]  /*2e80*/  IADD3 R2, R97, R7, RZ ;  /* 0x0000000761027210 */ /* 0x000fe20007ffe0ff */
[----:B------:R-:W-:Y:S01]  /*2e90*/  IMAD.IADD R5, R43, 0x1, R5 ;  /* 0x000000012b057824 */ /* 0x000fe200078e0205 */
[----:B------:R-:W-:Y:S02]  /*2ea0*/  PRMT R97, RZ, 0x7610, R97 ;  /* 0x00007610ff617816 */ /* 0x000fe40000000061 */
[----:B------:R-:W-:-:S02]  /*2eb0*/  LEA.HI.X R7, R96, R35, R2, 0x2, P5 ;  /* 0x0000002360077211 */ /* 0x000fc400028f1402 */
[----:B------:R-:W-:Y:S02]  /*2ec0*/  LEA.HI.X R5, R42, R60, R5, 0x1, P6 ;  /* 0x0000003c2a057211 */ /* 0x000fe400030f0c05 */
[----:B------:R-:W-:Y:S01]  /*2ed0*/  PRMT R95, RZ, 0x7610, R95 ;  /* 0x00007610ff5f7816 */ /* 0x000fe2000000005f */
[----:B------:R-:W2:Y:S01]  /*2ee0*/  LDG.E R93, desc[UR12][R6.64] ;  /* 0x0000000c065d7981 */ /* 0x000ea2000c1e1900 */
[----:B------:R-:W-:-:S03]  /*2ef0*/  PRMT R101, RZ, 0x7610, R101 ;  /* 0x00007610ff657816 */ /* 0x000fc60000000065 */
[----:B------:R-:W4:Y:S04]  /*2f00*/  @!P0 LDG.E.U16 R97, desc[UR12][R4.64+0x40] ;  /* 0x0000400c04618981 */ /* 0x000f28000c1e1500 */
[----:B------:R-:W4:Y:S04]  /*2f10*/  @!P3 LDG.E.U16 R99, desc[UR12][R4.64+0x80] ;  /* 0x0000800c0463b981 */ /* 0x000f28000c1e1500 */
[----:B------:R-:W4:Y:S04]  /*2f20*/  @!P2 LDG.E.U16 R95, desc[UR12][R4.64] ;  /* 0x0000000c045fa981 */ /* 0x000f28000c1e1500 */
[----:B------:R0:W4:Y:S01]  /*2f30*/  @!P4 LDG.E.U16 R101, desc[UR12][R4.64+0xc0] ;  /* 0x0000c00c0465c981 */ /* 0x000122000c1e1500 */
[----:B------:R-:W-:Y:S01]  /*2f40*/  IADD3 R2, R57, -0x1, RZ ;  /* 0xffffffff39027810 */ /* 0x000fe20007ffe0ff */
[----:B------:R-:W-:-:S03]  /*2f50*/  IMAD R98, R94, UR18, RZ ;  /* 0x000000125e627c24 */ /* 0x000fc6000f8e02ff */
[----:B------:R-:W-:Y:S02]  /*2f60*/  LEA.HI R96, R2, R2, RZ, 0x1 ;  /* 0x0000000202607211 */ /* 0x000fe400078f08ff */
[----:B0-----:R-:W-:Y:S01]  /*2f70*/  MOV R5, R59 ;  /* 0x0000003b00057202 */ /* 0x001fe20000000f00 */
[----:B------:R-:W-:Y:S01]  /*2f80*/  IMAD.MOV.U32 R4, RZ, RZ, R14 ;  /* 0x000000ffff047224 */ /* 0x000fe200078e000e */
[----:B------:R-:W-:Y:S01]  /*2f90*/  LOP3.LUT R103, R96, 0xfffffe, RZ, 0xc0, !PT ;  /* 0x00fffffe60677812 */ /* 0x000fe200078ec0ff */
[C---:B------:R-:W-:Y:S02]  /*2fa0*/  IMAD R105, R91.reuse, UR19, R98 ;  /* 0x000000135b697c24 */ /* 0x040fe4000f8e0262 */
[----:B------:R-:W-:Y:S01]  /*2fb0*/  IMAD.WIDE.U32 R42, R91, UR18, R4 ;  /* 0x000000125b2a7c25 */ /* 0x000fe2000f8e0004 */
[----:B------:R-:W-:-:S03]  /*2fc0*/  ISETP.GT.AND P0, PT, R57, 0x1, PT ;  /* 0x000000013900780c */ /* 0x000fc60003f04270 */
[----:B------:R-:W-:Y:S01]  /*2fd0*/  IMAD.IADD R4, R2, 0x1, -R103 ;  /* 0x0000000102047824 */ /* 0x000fe200078e0a67 */
[C---:B---3--:R-:W-:Y:S02]  /*2fe0*/  LEA R6, P3, R42.reuse, R32, 0x2 ;  /* 0x000000202a067211 */ /* 0x048fe400078610ff */
[----:B------:R-:W-:Y:S02]  /*2ff0*/  IADD3 R5, R43, R105, RZ ;  /* 0x000000692b057210 */ /* 0x000fe40007ffe0ff */
[----:B------:R-:W-:Y:S02]  /*3000*/  ISETP.EQ.AND P0, PT, R119, RZ, P0 ;  /* 0x000000ff7700720c */ /* 0x000fe40000702270 */
[----:B------:R-:W-:Y:S02]  /*3010*/  LEA.HI.X R7, R42, R33, R5, 0x2, P3 ;  /* 0x000000212a077211 */ /* 0x000fe400018f1405 */
[C---:B------:R-:W-:Y:S02]  /*3020*/  ISETP.NE.AND P3, PT, R18.reuse, RZ, PT ;  /* 0x000000ff1200720c */ /* 0x040fe40003f65270 */
[----:B------:R-:W-:-:S07]  /*3030*/  IADD3 R5, R18, 0x200, RZ ;  /* 0x0000020012057810 */ /* 0x000fce0007ffe0ff */
[----:B------:R-:W0:Y:S04]  /*3040*/  @P0 LDC R43, c[0x0][0x21c] ;  /* 0x00008700ff2b0b82 */ /* 0x000e280000000800 */
[----:B------:R-:W-:Y:S01]  /*3050*/  @!P3 IMAD R5, R4, 0x100, R91 ;  /* 0x000001000405b824 */ /* 0x000fe200078e025b */
[----:B------:R-:W-:Y:S01]  /*3060*/  @P0 IADD3 R42, R57, -0x2, RZ ;  /* 0xfffffffe392a0810 */ /* 0x000fe20007ffe0ff */
[----:B------:R-:W-:-:S04]  /*3070*/  HFMA2.MMA R106, -RZ, RZ, 0, 0 ;  /* 0x00000000ff6a7435 */ /* 0x000fc800000001ff */
[----:B0-----:R-:W-:-:S04]  /*3080*/  @P0 IMAD R43, R42, R43, R91 ;  /* 0x0000002b2a2b0224 */ /* 0x001fc800078e025b */
[----:B------:R-:W-:-:S04]  /*3090*/  @P0 IMAD.WIDE R42, R43, 0x8, R24 ;  /* 0x000000082b2a0825 */ /* 0x000fc800078e0218 */
[----:B--2---:R-:W-:-:S04]  /*30a0*/  FMUL.FTZ R103, R93, 1.4426950216293334961 ;  /* 0x3fb8aa3b5d677820 */ /* 0x004fc80000410000 */
[----:B------:R-:W-:-:S06]  /*30b0*/  FMUL.FTZ R2, R103, R46 ;  /* 0x0000002e67027220 */ /* 0x000fcc0000410000 */
[----:B------:R-:W0:Y:S01]  /*30c0*/  MUFU.EX2 R2, R2 ;  /* 0x0000000200027308 */ /* 0x000e220000000800 */
[----:B-1--4-:R1:W-:Y:S04]  /*30d0*/  STS.U16 [R48+0x40], R97 ;  /* 0x0000406130007388 */ /* 0x0123e80000000400 */
[----:B------:R-:W-:Y:S04]  /*30e0*/  STS.U16 [R48+0x80], R99 ;  /* 0x0000806330007388 */ /* 0x000fe80000000400 */
[----:B------:R-:W-:Y:S01]  /*30f0*/  STS.U16 [R48], R95 ;  /* 0x0000005f30007388 */ /* 0x000fe20000000400 */
[----:B-1----:R-:W-:-:S03]  /*3100*/  IMAD R97, R5, 0x4, R76 ;  /* 0x0000000405617824 */ /* 0x002fc600078e024c */
        /* <DEDUP_REMOVED lines=9> */
[C---:B--2---:R-:W-:Y:S01]  /*31a0*/  FMUL.FTZ R7, R103.reuse, R44 ;  /* 0x0000002c67077220 */ /* 0x044fe20000410000 */
[----:B------:R-:W-:Y:S01]  /*31b0*/  FMUL.FTZ R104, R103, R3 ;  /* 0x0000000367687220 */ /* 0x000fe20000410000 */
[C---:B-1----:R-:W-:Y:S01]  /*31c0*/  PRMT R102, R5.reuse, 0x7632, R102 ;  /* 0x0000763205667816 */ /* 0x042fe20000000066 */
[----:B------:R-:W-:Y:S02]  /*31d0*/  IMAD.U32 R100, R5, 0x10000, RZ ;  /* 0x0001000005647824 */ /* 0x000fe400078e00ff */
[----:B------:R-:W-:Y:S01]  /*31e0*/  FMUL.FTZ R5, R103, R45 ;  /* 0x0000002d67057220 */ /* 0x000fe20000410000 */
[----:B------:R-:W1:Y:S01]  /*31f0*/  MUFU.EX2 R7, R7 ;  /* 0x0000000700077308 */ /* 0x000e620000000800 */
[----:B------:R-:W-:Y:S02]  /*3200*/  PRMT R101, R4, 0x7632, R101 ;  /* 0x0000763204657816 */ /* 0x000fe40000000065 */
[----:B0-----:R-:W-:-:S05]  /*3210*/  SHF.L.U32 R97, R8, 0x10, RZ ;  /* 0x0000001008617819 */ /* 0x001fca00000006ff */
[----:B------:R-:W0:Y:S01]  /*3220*/  MUFU.EX2 R104, R104 ;  /* 0x0000006800687308 */ /* 0x000e220000000800 */
[----:B------:R-:W-:Y:S01]  /*3230*/  SHF.L.U32 R99, R78, 0x10, RZ ;  /* 0x000000104e637819 */ /* 0x000fe200000006ff */
[----:B------:R-:W-:Y:S01]  /*3240*/  IMAD.U32 R96, R9, 0x10000, RZ ;  /* 0x0001000009607824 */ /* 0x000fe200078e00ff */
[----:B------:R-:W-:Y:S01]  /*3250*/  SHF.L.U32 R95, R4, 0x10, RZ ;  /* 0x00000010045f7819 */ /* 0x000fe200000006ff */
[----:B------:R-:W-:Y:S01]  /*3260*/  FMUL.FTZ R6, R97, R46 ;  /* 0x0000002e61067220 */ /* 0x000fe20000410000 */
[----:B------:R-:W-:-:S03]  /*3270*/  SHF.L.U32 R101, R101, 0x10, RZ ;  /* 0x0000001065657819 */ /* 0x000fc600000006ff */
[----:B------:R-:W2:Y:S01]  /*3280*/  MUFU.EX2 R5, R5 ;  /* 0x0000000500057308 */ /* 0x000ea20000000800 */
[----:B------:R-:W-:Y:S01]  /*3290*/  FMUL.FTZ R4, R99, R44 ;  /* 0x0000002c63047220 */ /* 0x000fe20000410000 */
[----:B------:R-:W-:Y:S01]  /*32a0*/  SHF.L.U32 R98, R79, 0x10, RZ ;  /* 0x000000104f627819 */ /* 0x000fe200000006ff */
[----:B------:R-:W-:Y:S01]  /*32b0*/  FMUL.FTZ R103, R96, R45 ;  /* 0x0000002d60677220 */ /* 0x000fe20000410000 */
[----:B------:R-:W-:Y:S01]  /*32c0*/  FMUL.FTZ R111, R95, R6 ;  /* 0x000000065f6f7220 */ /* 0x000fe20000410000 */
[----:B------:R-:W-:Y:S01]  /*32d0*/  FMUL.FTZ R110, R101, R4 ;  /* 0x00000004656e7220 */ /* 0x000fe20000410000 */
[----:B------:R-:W-:Y:S01]  /*32e0*/  BSSY B0, `(.L_x_10332) ;  /* 0x0000014000007945 */ /* 0x000fe20003800000 */
[----:B------:R-:W-:Y:S01]  /*32f0*/  FMUL.FTZ R105, R98, R3 ;  /* 0x0000000362697220 */ /* 0x000fe20000410000 */
[----:B-1----:R-:W-:Y:S01]  /*3300*/  FMUL.FTZ R124, R2, R7 ;  /* 0x00000007027c7220 */ /* 0x002fe20000410000 */
[----:B------:R-:W-:Y:S02]  /*3310*/  IMAD.U32 R102, R102, 0x10000, RZ ;  /* 0x0001000066667824 */ /* 0x000fe400078e00ff */
[----:B------:R-:W-:Y:S01]  /*3320*/  FMUL.FTZ R112, R100, R103 ;  /* 0x0000006764707220 */ /* 0x000fe20000410000 */
[----:B------:R-:W-:Y:S01]  /*3330*/  FFMA.FTZ R121, R7, R111, R110 ;  /* 0x0000006f07797223 */ /* 0x000fe2000001006e */
[-C--:B---3--:R-:W-:Y:S01]  /*3340*/  FMUL.FTZ R109, R80, R107.reuse ;  /* 0x0000006b506d7220 */ /* 0x088fe20000410000 */
[-C--:B------:R-:W-:Y:S01]  /*3350*/  FMUL.FTZ R113, R84, R107.reuse ;  /* 0x0000006b54717220 */ /* 0x080fe20000410000 */
[-C--:B------:R-:W-:Y:S01]  /*3360*/  FMUL.FTZ R108, R0, R107.reuse ;  /* 0x0000006b006c7220 */ /* 0x080fe20000410000 */
[----:B------:R-:W-:-:S02]  /*3370*/  FMUL.FTZ R114, R82, R107 ;  /* 0x0000006b52727220 */ /* 0x000fc40000410000 */
[----:B0-----:R-:W-:Y:S01]  /*3380*/  FFMA.FTZ R123, R104, R113, R109 ;  /* 0x00000071687b7223 */ /* 0x001fe2000001006d */
[----:B--2-4-:R-:W-:Y:S06]  /*3390*/  @P4 BRA `(.L_x_10333) ;  /* 0x0000000000204947 */ /* 0x014fec0003800000 */
        /* <DEDUP_REMOVED lines=8> */
.L_x_10333:
[----:B------:R-:W-:Y:S05]  /*3420*/  BSYNC B0 ;  /* 0x0000000000007941 */ /* 0x000fea0003800000 */
.L_x_10332:
[----:B-1----:R-:W-:Y:S01]  /*3430*/  FMUL.FTZ R42, R104, R122 ;  /* 0x0000007a682a7220 */ /* 0x002fe20000410000 */
[C---:B------:R-:W-:Y:S01]  /*3440*/  FFMA.FTZ R125, R5.reuse, R123, R114 ;  /* 0x0000007b057d7223 */ /* 0x040fe20000010072 */
[C---:B------:R-:W-:Y:S01]  /*3450*/  FFMA.FTZ R121, R5.reuse, R121, R112 ;  /* 0x0000007905797223 */ /* 0x040fe20000010070 */
[----:B------:R-:W-:Y:S01]  /*3460*/  FMUL.FTZ R107, R102, R105 ;  /* 0x00000069666b7220 */ /* 0x000fe20000410000 */
[----:B------:R-:W-:Y:S01]  /*3470*/  FMUL.FTZ R42, R5, R42 ;  /* 0x0000002a052a7220 */ /* 0x000fe20000410000 */
[----:B------:R-:W-:Y:S01]  /*3480*/  FFMA.FTZ R127, R7, R125, R108 ;  /* 0x0000007d077f7223 */ /* 0x000fe2000001006c */
[----:B0-----:R-:W-:Y:S01]  /*3490*/  FMUL.FTZ R43, R5, R124 ;  /* 0x0000007c052b7220 */ /* 0x001fe20000410000 */
[C---:B------:R-:W-:Y:S01]  /*34a0*/  FFMA.FTZ R123, R104.reuse, R121, R107 ;  /* 0x00000079687b7223 */ /* 0x040fe2000001006b */
[----:B------:R-:W-:Y:S01]  /*34b0*/  FMUL.FTZ R128, R7, R42 ;  /* 0x0000002a07807220 */ /* 0x000fe20000410000 */
[C---:B------:R-:W-:Y:S01]  /*34c0*/  ISETP.NE.AND P5, PT, R119.reuse, 0x1f, PT ;  /* 0x0000001f7700780c */ /* 0x040fe20003fa5270 */
        /* <DEDUP_REMOVED lines=31> */
[----:B------:R-:W-:Y:S02]  /*36c0*/  LEA R121, R91, R76, 0x3 ;  /* 0x0000004c5b797211 */ /* 0x000fe400078e18ff */
[C---:B--2---:R-:W-:Y:S01]  /*36d0*/  @P0 FFMA.FTZ R123, R124.reuse, R42, R123 ;  /* 0x0000002a7c7b0223 */ /* 0x044fe2000001007b */
[----:B------:R-:W1:Y:S01]  /*36e0*/  SHFL.DOWN PT, R129, R128, 0x8, 0x1f ;  /* 0x09001f0080817f89 */ /* 0x000e6200000e0000 */
[----:B------:R-:W-:Y:S01]  /*36f0*/  MOV R42, 0x3f800000 ;  /* 0x3f800000002a7802 */ /* 0x000fe20000000f00 */
[----:B---3--:R-:W-:Y:S01]  /*3700*/  @P0 FMUL.FTZ R124, R124, R43 ;  /* 0x0000002b7c7c0220 */ /* 0x008fe20000410000 */
[----:B------:R-:W-:Y:S01]  /*3710*/  ISETP.GE.AND P0, PT, R57, UR24, PT ;  /* 0x0000001839007c0c */ /* 0x000fe2000bf06270 */
[----:B------:R-:W2:Y:S01]  /*3720*/  SHFL.UP PT, R126, R123, 0x8, RZ ;  /* 0x050000007b7e7989 */ /* 0x000ea200000e00ff */
[----:B------:R-:W-:Y:S01]  /*3730*/  IMAD.MOV.U32 R43, RZ, RZ, RZ ;  /* 0x000000ffff2b7224 */ /* 0x000fe200078e00ff */
[----:B------:R-:W-:-:S02]  /*3740*/  ISETP.GE.AND P5, PT, R120, 0x8, PT ;  /* 0x000000087800780c */ /* 0x000fc40003fa6270 */
        /* <DEDUP_REMOVED lines=15> */
[----:B------:R-:W-:Y:S04]  /*3840*/  SHFL.DOWN PT, R132, R127, 0x1, 0x1f ;  /* 0x08201f007f847f89 */ /* 0x000fe800000e0000 */
[----:B------:R-:W-:Y:S01]  /*3850*/  SHFL.DOWN PT, R131, R128, 0x1, 0x1f ;  /* 0x08201f0080837f89 */ /* 0x000fe200000e0000 */
[----:B--2---:R-:W-:-:S03]  /*3860*/  @P0 FFMA.FTZ R123, R124, R126, R123 ;  /* 0x0000007e7c7b0223 */ /* 0x004fc6000001007b */
[----:B------:R-:W0:Y:S01]  /*3870*/  SHFL.IDX PT, R130, R43, RZ, 0x1f ;  /* 0x00001fff2b827589 */ /* 0x000e2200000e0000 */
[----:B---3--:R-:W-:-:S03]  /*3880*/  @P0 FMUL.FTZ R124, R124, R125 ;  /* 0x0000007d7c7c0220 */ /* 0x008fc60000410000 */
[----:B-----5:R1:W-:Y:S04]  /*3890*/  SHFL.IDX PT, R125, R106, RZ, 0x1f ;  /* 0x00001fff6a7d7589 */ /* 0x0203e800000e0000 */
[----:B------:R-:W-:Y:S04]  /*38a0*/  SHFL.UP PT, R123, R123, 0x1, RZ ;  /* 0x042000007b7b7989 */ /* 0x000fe800000e00ff */
[----:B------:R-:W2:Y:S04]  /*38b0*/  SHFL.UP PT, R124, R124, 0x1, RZ ;  /* 0x042000007c7c7989 */ /* 0x000ea800000e00ff */
[----:B------:R3:W-:Y:S04]  /*38c0*/  SHFL.IDX PT, R129, R127, RZ, 0x1f ;  /* 0x00001fff7f817589 */ /* 0x0007e800000e0000 */
[----:B------:R-:W4:Y:S01]  /*38d0*/  SHFL.IDX PT, R126, R128, RZ, 0x1f ;  /* 0x00001fff807e7589 */ /* 0x000f2200000e0000 */
[----:B0-----:R-:W-:Y:S01]  /*38e0*/  @P4 FFMA.FTZ R130, R131, R130, R132 ;  /* 0x0000008283824223 */ /* 0x001fe20000010084 */
[----:B------:R-:W-:-:S03]  /*38f0*/  IADD3 R131, -R10, UR8, -R18 ;  /* 0x000000080a837c10 */ /* 0x000fc6000fffe912 */
[----:B-1----:R-:W-:Y:S01]  /*3900*/  FFMA.FTZ R106, R130, R122, R113 ;  /* 0x0000007a826a7223 */ /* 0x002fe20000010071 */
[C---:B------:R-:W-:Y:S02]  /*3910*/  ISETP.GE.AND P0, PT, R131.reuse, 0x1, PT ;  /* 0x000000018300780c */ /* 0x040fe40003f06270 */
[C---:B------:R-:W-:Y:S01]  /*3920*/  ISETP.GE.AND P4, PT, R131.reuse, 0x41, PT ;  /* 0x000000418300780c */ /* 0x040fe20003f86270 */
[----:B------:R-:W-:Y:S01]  /*3930*/  FFMA.FTZ R122, R104, R106, R109 ;  /* 0x0000006a687a7223 */ /* 0x000fe2000001006d */
[----:B------:R-:W-:Y:S01]  /*3940*/  ISETP.GE.AND P5, PT, R131, 0x61, PT ;  /* 0x000000618300780c */ /* 0x000fe20003fa6270 */
[----:B--2---:R-:W-:Y:S02]  /*3950*/  @P3 FFMA.FTZ R125, R124, R125, R123 ;  /* 0x0000007d7c7d3223 */ /* 0x004fe4000001007b */
[----:B------:R-:W-:Y:S01]  /*3960*/  FFMA.FTZ R114, R5, R122, R114 ;  /* 0x0000007a05727223 */ /* 0x000fe20000010072 */
[----:B------:R-:W-:Y:S01]  /*3970*/  FMUL.FTZ R123, R122, R45 ;  /* 0x0000002d7a7b7220 */ /* 0x000fe20000410000 */
[----:B------:R-:W-:Y:S01]  /*3980*/  ISETP.GE.AND P3, PT, R131, 0x21, PT ;  /* 0x000000218300780c */ /* 0x000fe20003f66270 */
[----:B------:R-:W-:Y:S01]  /*3990*/  FFMA.FTZ R130, R2, R125, R111 ;  /* 0x0000007d02827223 */ /* 0x000fe2000001006f */
[C---:B------:R-:W-:Y:S01]  /*39a0*/  FFMA.FTZ R108, R7.reuse, R114, R108 ;  /* 0x00000072076c7223 */ /* 0x040fe2000001006c */
[----:B------:R-:W-:Y:S01]  /*39b0*/  FMUL.FTZ R125, R106, R3 ;  /* 0x000000036a7d7220 */ /* 0x000fe20000410000 */
[----:B------:R-:W-:Y:S01]  /*39c0*/  FMUL.FTZ R124, R114, R44 ;  /* 0x0000002c727c7220 */ /* 0x000fe20000410000 */
[----:B---3--:R-:W-:Y:S01]  /*39d0*/  FFMA.FTZ R127, R7, R130, R110 ;  /* 0x00000082077f7223 */ /* 0x008fe2000001006e */
[----:B------:R-:W-:Y:S01]  /*39e0*/  FMUL.FTZ R111, R108, R46 ;  /* 0x0000002e6c6f7220 */ /* 0x000fe20000410000 */
[C---:B----4-:R-:W-:Y:S01]  /*39f0*/  FFMA.FTZ R43, R126.reuse, R43, R129 ;  /* 0x0000002b7e2b7223 */ /* 0x050fe20000010081 */
[----:B------:R-:W-:Y:S01]  /*3a00*/  FMUL.FTZ R42, R126, R42 ;  /* 0x0000002a7e2a7220 */ /* 0x000fe20000410000 */
[----:B------:R-:W-:Y:S01]  /*3a10*/  FFMA.FTZ R131, R5, R127, R112 ;  /* 0x0000007f05837223 */ /* 0x000fe20000010070 */
[----:B------:R-:W-:Y:S01]  /*3a20*/  FFMA.FTZ R2, R95, -R6, R130 ;  /* 0x800000065f027223 */ /* 0x000fe20000010082 */
        /* <DEDUP_REMOVED lines=8> */
[----:B------:R-:W-:Y:S01]  /*3ab0*/  FFMA.FTZ R112, R2, R111, RZ ;  /* 0x0000006f02707223 */ /* 0x000fe200000100ff */
[----:B------:R-:W-:Y:S01]  /*3ac0*/  FFMA.FTZ R107, R104, R131, R107 ;  /* 0x00000083686b7223 */ /* 0x000fe2000001006b */
[----:B------:R0:W-:Y:S01]  /*3ad0*/  STS.128 [R110+0x110], R4 ;  /* 0x000110046e007388 */ /* 0x0001e20000000c00 */
[----:B------:R-:W-:Y:S01]  /*3ae0*/  FFMA.FTZ R113, R82, R127, R113 ;  /* 0x0000007f52717223 */ /* 0x000fe20000010071 */
        /* <DEDUP_REMOVED lines=11> */
.L_x_10335:
[----:B------:R-:W-:Y:S05]  /*3ba0*/  BSYNC B0 ;  /* 0x0000000000007941 */ /* 0x000fea0003800000 */
.L_x_10334:
        /* <DEDUP_REMOVED lines=17> */
.L_x_10337:
[----:B------:R-:W-:Y:S05]  /*3cc0*/  BSYNC B0 ;  /* 0x0000000000007941 */ /* 0x000fea0003800000 */
.L_x_10336:
[----:B01----:R0:W1:Y:S01]  /*3cd0*/  LDS R7, [R55+0x210] ;  /* 0x0002100037077984 */ /* 0x0030620000000800 */
[----:B------:R-:W-:Y:S04]  /*3ce0*/  BSSY B0, `(.L_x_10338) ;  /* 0x0000005000007945 */ /* 0x000fe80003800000 */
[----:B------:R-:W-:Y:S05]  /*3cf0*/  @!P4 BRA `(.L_x_10339) ;  /* 0x00000000000cc947 */ /* 0x000fea0003800000 */
[----:B------:R-:W-:-:S05]  /*3d00*/  IMAD.WIDE.U32 R4, R36, UR23, R28 ;  /* 0x0000001724047c25 */ /* 0x000fca000f8e001c */
[----:B------:R-:W-:-:S05]  /*3d10*/  IADD3 R5, R43, R5, RZ ;  /* 0x000000052b057210 */ /* 0x000fca0007ffe0ff */
[----:B-1----:R2:W-:Y:S02]  /*3d20*/  REDG.E.ADD.F32.FTZ.RN.STRONG.GPU desc[UR12][R4.64], R7 ;  /* 0x00000007040079a6 */ /* 0x0025e4000c10f38c */
.L_x_10339:
[----:B------:R-:W-:Y:S05]  /*3d30*/  BSYNC B0 ;  /* 0x0000000000007941 */ /* 0x000fea0003800000 */
.L_x_10338:
[----:B-12---:R1:W2:Y:S01]  /*3d40*/  LDS R7, [R55+0x290] ;  /* 0x0002900037077984 */ /* 0x0062a20000000800 */
[----:B------:R-:W-:Y:S01]  /*3d50*/  BSSY B0, `(.L_x_10340) ;  /* 0x0000005000007945 */ /* 0x000fe20003800000 */
[----:B------:R-:W-:-:S03]  /*3d60*/  IMAD.WIDE.U32 R4, R36, UR23, R26 ;  /* 0x0000001724047c25 */ /* 0x000fc6000f8e001a */
[----:B------:R-:W-:Y:S05]  /*3d70*/  @!P5 BRA `(.L_x_10341) ;  /* 0x000000000008d947 */ /* 0x000fea0003800000 */
[----:B------:R-:W-:-:S05]  /*3d80*/  IMAD.IADD R5, R43, 0x1, R5 ;  /* 0x000000012b057824 */ /* 0x000fca00078e0205 */
[----:B--2---:R3:W-:Y:S02]  /*3d90*/  REDG.E.ADD.F32.FTZ.RN.STRONG.GPU desc[UR12][R4.64], R7 ;  /* 0x00000007040079a6 */ /* 0x0047e4000c10f38c */
.L_x_10341:
[----:B------:R-:W-:Y:S05]  /*3da0*/  BSYNC B0 ;  /* 0x0000000000007941 */ /* 0x000fea0003800000 */
.L_x_10340:
[----:B---3--:R-:W3:Y:S01]  /*3db0*/  SHFL.DOWN PT, R5, R42, 0x1, 0x1f ;  /* 0x08201f002a057f89 */ /* 0x008ee200000e0000 */
[C---:B------:R-:W-:Y:S01]  /*3dc0*/  ISETP.GT.AND P0, PT, R120.reuse, 0x1e, PT ;  /* 0x0000001e7800780c */ /* 0x040fe20003f04270 */
[----:B------:R-:W-:Y:S01]  /*3dd0*/  FMUL.FTZ R4, R93, R122 ;  /* 0x0000007a5d047220 */ /* 0x000fe20000410000 */
[----:B------:R-:W-:Y:S01]  /*3de0*/  ISETP.NE.AND P3, PT, R120, RZ, PT ;  /* 0x000000ff7800720c */ /* 0x000fe20003f65270 */
[----:B--2---:R-:W2:Y:S01]  /*3df0*/  SHFL.DOWN PT, R7, R6, 0x1, 0x1f ;  /* 0x08201f0006077f89 */ /* 0x004ea200000e0000 */
[----:B------:R-:W-:Y:S01]  /*3e00*/  FMUL.FTZ R102, R102, R106 ;  /* 0x0000006a66667220 */ /* 0x000fe20000410000 */
[----:B------:R-:W-:Y:S01]  /*3e10*/  FMUL.FTZ R103, R103, R4 ;  /* 0x0000000467677220 */ /* 0x000fe20000410000 */
[----:B------:R-:W-:Y:S01]  /*3e20*/  FMUL.FTZ R106, R93, R106 ;  /* 0x0000006a5d6a7220 */ /* 0x000fe20000410000 */
[----:B------:R-:W-:Y:S01]  /*3e30*/  BSSY B0, `(.L_x_10342) ;  /* 0x000003b000007945 */ /* 0x000fe20003800000 */
[----:B------:R-:W-:Y:S02]  /*3e40*/  FFMA.FTZ R85, R102, R3, R85 ;  /* 0x0000000366557223 */ /* 0x000fe40000010055 */
[----:B------:R-:W-:-:S04]  /*3e50*/  FMUL.FTZ R105, R105, R106 ;  /* 0x0000006a69697220 */ /* 0x000fc80000410000 */
[----:B------:R-:W-:Y:S01]  /*3e60*/  FFMA.FTZ R98, R98, R102, R105 ;  /* 0x0000006662627223 */ /* 0x000fe20000010069 */
[----:B------:R-:W4:Y:S01]  /*3e70*/  @!P3 S2R R94, SR_CgaCtaId ;  /* 0x00000000005eb919 */ /* 0x000f220000008800 */
[----:B------:R-:W-:Y:S02]  /*3e80*/  @!P3 MOV R43, 0x400 ;  /* 0x00000400002bb802 */ /* 0x000fe40000000f00 */
        /* <DEDUP_REMOVED lines=24> */
[----:B------:R-:W-:Y:S01]  /*4010*/  MOV R4, R42 ;  /* 0x0000002a00047202 */ /* 0x000fe20000000f00 */
[-C--:B------:R-:W-:Y:S01]  /*4020*/  FMUL.FTZ R42, R101, R114.reuse ;  /* 0x00000072652a7220 */ /* 0x080fe20000410000 */
[C---:B------:R-:W-:Y:S01]  /*4030*/  FMUL.FTZ R114, R93.reuse, R114 ;  /* 0x000000725d727220 */ /* 0x040fe20000410000 */
[----:B------:R-:W-:Y:S01]  /*4040*/  FMUL.FTZ R93, R93, R108 ;  /* 0x0000006c5d5d7220 */ /* 0x000fe20000410000 */
[----:B------:R-:W-:Y:S01]  /*4050*/  MOV R5, R6 ;  /* 0x0000000600057202 */ /* 0x000fe20000000f00 */
[----:B------:R-:W-:Y:S01]  /*4060*/  FMUL.FTZ R7, R100, R122 ;  /* 0x0000007a64077220 */ /* 0x000fe20000410000 */
[----:B------:R-:W-:Y:S01]  /*4070*/  FMUL.FTZ R114, R109, R114 ;  /* 0x000000726d727220 */ /* 0x000fe20000410000 */
[----:B------:R-:W-:Y:S01]  /*4080*/  FMUL.FTZ R6, R95, R108 ;  /* 0x0000006c5f067220 */ /* 0x000fe20000410000 */
[----:B------:R-:W-:Y:S01]  /*4090*/  FMUL.FTZ R2, R2, R93 ;  /* 0x0000005d02027220 */ /* 0x000fe20000410000 */
[----:B------:R-:W-:Y:S01]  /*40a0*/  FFMA.FTZ R103, R96, R7, R103 ;  /* 0x0000000760677223 */ /* 0x000fe20000010067 */
[----:B------:R2:W-:Y:S01]  /*40b0*/  @!P3 STS.64 [R76+0x318], R4 ;  /* 0x000318044c00b388 */ /* 0x0005e20000000a00 */
        /* <DEDUP_REMOVED lines=18> */
.L_x_10343:
[----:B------:R-:W-:Y:S05]  /*41e0*/  BSYNC B0 ;  /* 0x0000000000007941 */ /* 0x000fea0003800000 */
.L_x_10342:
[----:B------:R-:W-:Y:S01]  /*41f0*/  IADD3 R91, R91, 0x1, RZ ;  /* 0x000000015b5b7810 */ /* 0x000fe20007ffe0ff */
[----:B------:R-:W-:-:S03]  /*4200*/  UIADD3 UR5, UP0, UR5, 0x1, URZ ;  /* 0x0000000105057890 */ /* 0x000fc6000ff1e03f */
[----:B------:R-:W-:Y:S01]  /*4210*/  ISETP.GE.AND P0, PT, R91, UR25, PT ;  /* 0x000000195b007c0c */ /* 0x000fe2000bf06270 */
[----:B------:R-:W-:-:S12]  /*4220*/  UIADD3.X UR6, URZ, UR6, URZ, UP0, !UPT ;  /* 0x000000063f067290 */ /* 0x000fd800087fe43f */
[----:B------:R-:W-:Y:S05]  /*4230*/  @!P0 BRA `(.L_x_10344) ;  /* 0xffffffe800d48947 */ /* 0x000fea000383ffff */
.L_x_10331:
        /* <DEDUP_REMOVED lines=95> */
.L_x_10346:
[----:B------:R-:W-:Y:S05]  /*4830*/  BSYNC B0 ;  /* 0x0000000000007941 */ /* 0x000fea0003800000 */
.L_x_10345:
[----:B------:R-:W-:Y:S01]  /*4840*/  ULDC.64 UR10, c[0x0][0x390] ;  /* 0x0000e400000a7ab9 */ /* 0x000fe20000000a00 */
[----:B------:R-:W-:Y:S02]  /*4850*/  IMAD.MOV.U32 R3, RZ, RZ, R33 ;  /* 0x000000ffff037224 */ /* 0x000fe400078e0021 */
        /* <DEDUP_REMOVED lines=9> */
[----:B------:R-:W-:Y:S01]  /*48f0*/  IADD3 R4, P6, R2, UR7, RZ ;  /* 0x0000000702047c10 */ /* 0x000fe2000ffde0ff */
[----:B------:R-:W-:Y:S01]  /*4900*/  BSSY B0, `(.L_x_10347) ;  /* 0x000002e000007945 */ /* 0x000fe20003800000 */
[----:B------:R-:W-:-:S02]  /*4910*/  IADD3 R5, P5, R49, UR10, RZ ;  /* 0x0000000a31057c10 */ /* 0x000fc4000ffbe0ff */
[----:B------:R-:W-:Y:S02]  /*4920*/  IADD3.X R3, R7, UR9, R3, P6, !PT ;  /* 0x0000000907037c10 */ /* 0x000fe4000b7fe403 */
        /* <DEDUP_REMOVED lines=43> */
.L_x_10348:
[----:B------:R-:W-:Y:S05]  /*4be0*/  BSYNC B0 ;  /* 0x0000000000007941 */ /* 0x000fea0003800000 */
.L_x_10347:
        /* <DEDUP_REMOVED lines=11> */
[----:B------:R-:W-:-:S04]  /*4ca0*/  IADD3 R5, P3, R2, UR7, RZ ;  /* 0x0000000702057c10 */ /* 0x000fc8000ff7e0ff */
[----:B------:R-:W-:Y:S02]  /*4cb0*/  IADD3.X R3, R7, UR9, R3, P3, !PT ;  /* 0x0000000907037c10 */ /* 0x000fe40009ffe403 */
[----:B0-----:R-:W-:-:S04]  /*4cc0*/  IADD3 R0, P5, R49, R8, RZ ;  /* 0x0000000831007210 */ /* 0x001fc80007fbe0ff */
[----:B------:R-:W-:Y:S02]  /*4cd0*/  IADD3.X R50, R9, -0x1, R50, P5, P4 ;  /* 0xffffffff09327810 */ /* 0x000fe40002fe8432 */
[----:B------:R-:W-:Y:S02]  /*4ce0*/  ISETP.GT.AND P4, PT, R57, 0x1, PT ;  /* 0x000000013900780c */ /* 0x000fe40003f84270 */
[----:B------:R-:W-:Y:S02]  /*4cf0*/  LEA R2, P3, R5, R0, 0x1 ;  /* 0x0000000005027211 */ /* 0x000fe400078608ff */
        /* <DEDUP_REMOVED lines=14> */
.L_x_10317:
        /* <DEDUP_REMOVED lines=26> */
.L_x_10351:
[----:B------:R-:W-:Y:S05]  /*4f80*/  BSYNC B0 ;  /* 0x0000000000007941 */ /* 0x000fea0003800000 */
.L_x_10350:
        /* <DEDUP_REMOVED lines=29> */
.L_x_10353:
[----:B------:R-:W3:Y:S02]  /*5160*/  S2R R15, SR_TID.X ;  /* 0x00000000000f7919 */ /* 0x000ee40000002100 */
.L_x_10354:
[----:B------:R-:W-:Y:S05]  /*5170*/  BSYNC B0 ;  /* 0x0000000000007941 */ /* 0x000fea0003800000 */
.L_x_10352:
        /* <DEDUP_REMOVED lines=22> */
.L_x_10356:
        /* <DEDUP_REMOVED lines=26> */
.L_x_10355:
[----:B------:R-:W-:Y:S05]  /*5480*/  EXIT ;  /* 0x000000000000794d */ /* 0x000fea0003800000 */
.L_x_10357:
        /* <DEDUP_REMOVED lines=15> */
.L_x_11051:


//--------------------- .text._Z25selective_scan_bwd_kernelI32Selective_Scan_bwd_kernel_traitsILi32ELi4ELb0ELb1ELb1ELb0ELb0EN3c108BFloat16EfEEv12SSMParamsBwd --------------------------
	.section	.text._Z25selective_scan_bwd_kernelI32Selective_Scan_bwd_kernel_traitsILi32ELi4ELb0ELb1ELb1ELb0ELb0EN3c108BFloat16EfEEv12SSMParamsBwd,"ax",@progbits
	.align	128
        .global         _Z25selective_scan_bwd_kernelI32Selective_Scan_bwd_kernel_traitsILi32ELi4ELb0ELb1ELb1ELb0ELb0EN3c108BFloat16EfEEv12SSMParamsBwd
        .type           _Z25selective_scan_bwd_kernelI32Selective_Scan_bwd_kernel_traitsILi32ELi4ELb0ELb1ELb1ELb0ELb0EN3c108BFloat16EfEEv12SSMParamsBwd,@function
        .size           _Z25selective_scan_bwd_kernelI32Selective_Scan_bwd_kernel_traitsILi32ELi4ELb0ELb1ELb1ELb0ELb0EN3c108BFloat16EfEEv12SSMParamsBwd,(.L_x_11052 - _Z25selective_scan_bwd_kernelI32Selective_Scan_bwd_kernel_traitsILi32ELi4ELb0ELb1ELb1ELb0ELb0EN3c108BFloat16EfEEv12SSMParamsBwd)
        .other          _Z25selective_scan_bwd_kernelI32Selective_Scan_bwd_kernel_traitsILi32ELi4ELb0ELb1ELb1ELb0ELb0EN3c108BFloat16EfEEv12SSMParamsBwd,@"STO_CUDA_ENTRY STV_DEFAULT"
_Z25selective_scan_bwd_kernelI32Selective_Scan_bwd_kernel_traitsILi32ELi4ELb0ELb1ELb1ELb0ELb0EN3c108BFloat16EfEEv12SSMParamsBwd:
.text._Z25selective_scan_bwd_kernelI32Selective_Scan_bwd_kernel_traitsILi32ELi4ELb0ELb1ELb1ELb0ELb0EN3c108BFloat16EfEEv12SSMParamsBwd:
[----:B------:R-:W-:Y:S08]  /*0000*/  LDC R1, c[0x0][0x28] ;  /* 0x00000a00ff017b82 */ /* 0x000ff00000000800 */
[----:B------:R-:W0:Y:S01]  /*0010*/  LDC R8, c[0x0][0x228] ;  /* 0x00008a00ff087b82 */ /* 0x000e220000000800 */
        /* <DEDUP_REMOVED lines=37> */
[----:B------:R-:W-:-:S06]  /*0270*/  USHF.R.S32.HI UR14, URZ, 0x1f, UR15 ;  /* 0x0000001f3f0e7899 */ /* 0x000fcc000801140f */
[----:B------:R-:W3:Y:S01]  /*0280*/  LDC.64 R10, c[0x0][0x298] ;  /* 0x0000a600ff0a7b82 */ /* 0x000ee20000000a00 */
[----:B------:R-:W-:-:S04]  /*0290*/  IMAD.HI.U32 R92, R7, R2, RZ ;  /* 0x00000002075c7227 */ /* 0x000fc800078e00ff */
[----:B------:R-:W-:-:S03]  /*02a0*/  IMAD.MOV R0, RZ, RZ, -R92 ;  /* 0x000000ffff007224 */ /* 0x000fc600078e0a5c */
[----:B------:R-:W0:Y:S01]  /*02b0*/  LDC.64 R26, c[0x0][0x2f8] ;  /* 0x0000be00ff1a7b82 */ /* 0x000e220000000a00 */
[----:B------:R-:W-:-:S05]  /*02c0*/  IMAD R0, R9, R0, R2 ;  /* 0x0000000009007224 */ /* 0x000fca00078e0202 */
[----:B------:R-:W-:Y:S01]  /*02d0*/  ISETP.GT.U32.AND P1, PT, R9, R0, PT ;  /* 0x000000000900720c */ /* 0x000fe20003f24070 */
[----:B------:R-:W-:Y:S01]  /*02e0*/  UIMAD UR6, UR14, UR8, URZ ;  /* 0x000000080e0672a4 */ /* 0x000fe2000f8e023f */
[----:B------:R-:W0:Y:S01]  /*02f0*/  LDC.64 R28, c[0x0][0x3b8] ;  /* 0x0000ee00ff1c7b82 */ /* 0x000e220000000a00 */
[----:B------:R-:W-:Y:S02]  /*0300*/  UIMAD.WIDE.U32 UR4, UR15, UR8, URZ ;  /* 0x000000080f0472a5 */ /* 0x000fe4000f8e003f */
[----:B------:R-:W-:-:S03]  /*0310*/  UIMAD UR6, UR15, UR9, UR6 ;  /* 0x000000090f0672a4 */ /* 0x000fc6000f8e0206 */
[----:B------:R-:W-:Y:S02]  /*0320*/  ULDC.64 UR8, c[0x0][0x290] ;  /* 0x0000a40000087ab9 */ /* 0x000fe40000000a00 */
[----:B------:R-:W0:Y:S03]  /*0330*/  LDC.64 R30, c[0x0][0x2d8] ;  /* 0x0000b600ff1e7b82 */ /* 0x000e260000000a00 */
[----:B------:R-:W-:Y:S01]  /*0340*/  @!P1 IMAD.IADD R0, R0, 0x1, -R9 ;  /* 0x0000000100009824 */ /* 0x000fe200078e0a09 */
[----:B------:R-:W-:-:S04]  /*0350*/  UIADD3 UR5, UR5, UR6, URZ ;  /* 0x0000000605057290 */ /* 0x000fc8000fffe03f */
[----:B------:R-:W-:Y:S01]  /*0360*/  ISETP.GE.U32.AND P0, PT, R0, R9, PT ;  /* 0x000000090000720c */ /* 0x000fe20003f06070 */
[----:B------:R-:W0:Y:S01]  /*0370*/  LDC.64 R74, c[0x0][0x2e0] ;  /* 0x0000b800ff4a7b82 */ /* 0x000e220000000a00 */
[C---:B------:R-:W-:Y:S02]  /*0380*/  LOP3.LUT R0, R97.reuse, R8, RZ, 0x3c, !PT ;  /* 0x0000000861007212 */ /* 0x040fe400078e3cff */
        /* <DEDUP_REMOVED lines=9> */
[----:B------:R-:W-:Y:S01]  /*0420*/  @P0 VIADD R92, R92, 0x1 ;  /* 0x000000015c5c0836 */ /* 0x000fe20000000000 */
[----:B------:R-:W-:Y:S01]  /*0430*/  IADD3 R86, P0, R7, R2, RZ ;  /* 0x0000000207567210 */ /* 0x000fe20007f1e0ff */
[C---:B------:R-:W-:Y:S01]  /*0440*/  IMAD R0, R97.reuse, R5, R0 ;  /* 0x0000000561007224 */ /* 0x040fe200078e0200 */
        /* <DEDUP_REMOVED lines=24> */
[----:B------:R-:W-:Y:S01]  /*05d0*/  UIMAD UR9, UR15, UR11, UR9 ;  /* 0x0000000b0f0972a4 */ /* 0x000fe2000f8e0209 */
[----:B------:R-:W-:Y:S02]  /*05e0*/  IADD3 R80, P1, R7, R2, RZ ;  /* 0x0000000207507210 */ /* 0x000fe40007f3e0ff */
[----:B------:R-:W-:Y:S01]  /*05f0*/  ULDC.64 UR10, c[0x0][0x260] ;  /* 0x00009800000a7ab9 */ /* 0x000fe20000000a00 */
[----:B------:R-:W-:Y:S01]  /*0600*/  UIADD3 UR5, UR5, UR9, URZ ;  /* 0x0000000905057290 */ /* 0x000fe2000fffe03f */
[----:B--2---:R-:W-:Y:S01]  /*0610*/  IMAD R2, R93, R10, RZ ;  /* 0x0000000a5d027224 */ /* 0x004fe200078e02ff */
[----:B------:R-:W-:Y:S01]  /*0620*/  IADD3.X R6, R9, R3, R6, P1, !PT ;  /* 0x0000000309067210 */ /* 0x000fe20000ffe406 */
[----:B------:R-:W-:-:S02]  /*0630*/  UIMAD UR8, UR14, UR10, URZ ;  /* 0x0000000a0e0872a4 */ /* 0x000fc4000f8e023f */
[----:B------:R-:W-:Y:S01]  /*0640*/  IMAD R11, R92, R11, R2 ;  /* 0x0000000b5c0b7224 */ /* 0x000fe200078e0202 */
[----:B----4-:R-:W-:Y:S01]  /*0650*/  ISETP.NE.U32.AND P2, PT, R20, RZ, PT ;  /* 0x000000ff1400720c */ /* 0x010fe20003f45070 */
[----:B------:R-:W-:Y:S01]  /*0660*/  IMAD.WIDE.U32 R2, R92, R10, UR4 ;  /* 0x000000045c027e25 */ /* 0x000fe2000f8e000a */
[----:B------:R-:W-:Y:S01]  /*0670*/  UIMAD.WIDE.U32 UR6, UR15, UR10, URZ ;  /* 0x0000000a0f0672a5 */ /* 0x000fe2000f8e003f */
[----:B------:R-:W1:Y:S01]  /*0680*/  @P0 LDC R10, c[0x0][0x214] ;  /* 0x00008500ff0a0b82 */ /* 0x000e620000000800 */
[----:B------:R-:W-:Y:S01]  /*0690*/  UIMAD UR8, UR15, UR11, UR8 ;  /* 0x0000000b0f0872a4 */ /* 0x000fe2000f8e0208 */
[----:B------:R-:W-:Y:S01]  /*06a0*/  ISETP.NE.U32.AND P1, PT, R18, RZ, PT ;  /* 0x000000ff1200720c */ /* 0x000fe20003f25070 */
[----:B------:R-:W-:Y:S01]  /*06b0*/  IMAD R4, R93, R14, RZ ;  /* 0x0000000e5d047224 */ /* 0x000fe200078e02ff */
[----:B------:R-:W-:Y:S01]  /*06c0*/  IADD3 R78, P3, R7, R2, RZ ;  /* 0x00000002074e7210 */ /* 0x000fe20007f7e0ff */
[----:B------:R-:W-:Y:S01]  /*06d0*/  UIADD3 UR7, UR7, UR8, URZ ;  /* 0x0000000807077290 */ /* 0x000fe2000fffe03f */
[----:B------:R-:W-:Y:S01]  /*06e0*/  ISETP.NE.AND.EX P1, PT, R19, RZ, PT, P1 ;  /* 0x000000ff1300720c */ /* 0x000fe20003f25310 */
[----:B------:R-:W-:Y:S01]  /*06f0*/  ULDC.64 UR4, c[0x0][0x230] ;  /* 0x00008c0000047ab9 */ /* 0x000fe20000000a00 */
[----:B------:R-:W-:Y:S01]  /*0700*/  IADD3 R2, R3, R11, RZ ;  /* 0x0000000b03027210 */ /* 0x000fe20007ffe0ff */
[----:B------:R-:W2:Y:S01]  /*0710*/  @P0 LDC.64 R16, c[0x0][0x310] ;  /* 0x0000c400ff100b82 */ /* 0x000ea20000000a00 */
[C---:B------:R-:W-:Y:S01]  /*0720*/  IMAD R13, R92.reuse, R15, R4 ;  /* 0x0000000f5c0d7224 */ /* 0x040fe200078e0204 */
[----:B------:R-:W-:Y:S01]  /*0730*/  ISETP.NE.AND.EX P2, PT, R21, RZ, PT, P2 ;  /* 0x000000ff1500720c */ /* 0x000fe20003f45320 */
[----:B------:R-:W-:-:S05]  /*0740*/  IMAD.WIDE.U32 R4, R92, R14, UR6 ;  /* 0x000000065c047e25 */ /* 0x000fca000f8e000e */
[----:B------:R-:W3:Y:S01]  /*0750*/  @P0 LDC R3, c[0x0][0x21c] ;  /* 0x00008700ff030b82 */ /* 0x000ee20000000800 */
[----:B------:R-:W-:Y:S02]  /*0760*/  IADD3 R7, P4, R7, R4, RZ ;  /* 0x0000000407077210 */ /* 0x000fe40007f9e0ff */
[----:B------:R-:W-:Y:S01]  /*0770*/  CS2R R14, SRZ ;  /* 0x00000000000e7805 */ /* 0x000fe2000001ff00 */
[----:B------:R-:W-:Y:S01]  /*0780*/  IMAD.X R4, R9, 0x1, R2, P3 ;  /* 0x0000000109047824 */ /* 0x000fe200018e0602 */
[C---:B0-----:R-:W-:Y:S01]  /*0790*/  LEA R89, P5, R86.reuse, R24, 0x1 ;  /* 0x0000001856597211 */ /* 0x041fe200078a08ff */
[----:B------:R-:W-:Y:S01]  /*07a0*/  IMAD.IADD R22, R5, 0x1, R13 ;  /* 0x0000000105167824 */ /* 0x000fe200078e020d */
[C---:B------:R-:W-:Y:S02]  /*07b0*/  @P1 LEA R14, P3, R97.reuse, R18, 0x2 ;  /* 0x00000012610e1211 */ /* 0x040fe400078610ff */
        /* <DEDUP_REMOVED lines=8> */
[C---:B------:R-:W-:Y:S02]  /*0840*/  @P2 LEA.HI.X R13, R97.reuse, R21, R96, 0x2, P4 ;  /* 0x00000015610d2211 */ /* 0x040fe400020f1460 */
[----:B------:R-:W-:Y:S01]  /*0850*/  LEA R83, P2, R82, R26, 0x1 ;  /* 0x0000001a52537211 */ /* 0x000fe200078408ff */
[----:B---3--:R-:W-:Y:S02]  /*0860*/  @P0 IMAD R3, R0, R3, RZ ;  /* 0x0000000300030224 */ /* 0x008fe400078e02ff */
[----:B------:R-:W-:Y:S01]  /*0870*/  IMAD R0, R96, UR4, RZ ;  /* 0x0000000460007c24 */ /* 0x000fe2000f8e02ff */
[----:B------:R-:W-:Y:S02]  /*0880*/  LEA.HI.X R82, R82, R27, R8, 0x1, P2 ;  /* 0x0000001b52527211 */ /* 0x000fe400010f0c08 */
[----:B------:R-:W-:Y:S01]  /*0890*/  LEA R81, P3, R80, R28, 0x1 ;  /* 0x0000001c50517211 */ /* 0x000fe200078608ff */
[----:B------:R-:W-:Y:S01]  /*08a0*/  IMAD R73, R97, UR5, R0 ;  /* 0x0000000561497c24 */ /* 0x000fe2000f8e0200 */
[----:B------:R-:W-:-:S02]  /*08b0*/  LEA R79, P4, R78, R30, 0x1 ;  /* 0x0000001e4e4f7211 */ /* 0x000fc400078808ff */
[----:B------:R-:W-:Y:S01]  /*08c0*/  LEA R77, P2, R7, R74, 0x1 ;  /* 0x0000004a074d7211 */ /* 0x000fe200078408ff */
[----:B--2---:R-:W-:Y:S01]  /*08d0*/  @P0 IMAD.WIDE R16, R3, 0x8, R16 ;  /* 0x0000000803100825 */ /* 0x004fe200078e0210 */
        /* <DEDUP_REMOVED lines=8> */
[----:B------:R-:W-:Y:S01]  /*0960*/  IMAD.WIDE.U32 R2, R97, UR4, RZ ;  /* 0x0000000461027c25 */ /* 0x000fe2000f8e00ff */
[----:B------:R-:W-:Y:S01]  /*0970*/  UMOV UR4, 0x400 ;  /* 0x0000040000047882 */ /* 0x000fe20000000000 */
[----:B------:R-:W2:Y:S01]  /*0980*/  S2R R87, SR_LANEID ;  /* 0x0000000000577919 */ /* 0x000ea20000000000 */
[----:B------:R-:W-:Y:S01]  /*0990*/  ULDC UR6, c[0x0][0x224] ;  /* 0x0000890000067ab9 */ /* 0x000fe20000000800 */
[----:B------:R-:W-:Y:S01]  /*09a0*/  CS2R R90, SRZ ;  /* 0x00000000005a7805 */ /* 0x000fe2000001ff00 */
[----:B------:R-:W-:Y:S02]  /*09b0*/  IMAD.IADD R73, R3, 0x1, R73 ;  /* 0x0000000103497824 */ /* 0x000fe400078e0249 */
[----:B------:R-:W-:Y:S01]  /*09c0*/  IMAD.U32 R71, RZ, RZ, UR6 ;  /* 0x00000006ff477e24 */ /* 0x000fe2000f8e00ff */
[----:B-1----:R-:W-:-:S06]  /*09d0*/  ULEA UR4, UR5, UR4, 0x18 ;  /* 0x0000000405047291 */ /* 0x002fcc000f8ec03f */
[----:B------:R-:W-:Y:S01]  /*09e0*/  MOV R76, UR4 ;  /* 0x00000004004c7c02 */ /* 0x000fe20008000f00 */
[C---:B0-----:R-:W-:Y:S01]  /*09f0*/  IMAD.SHL.U32 R69, R88.reuse, 0x4, RZ ;  /* 0x0000000458457824 */ /* 0x041fe200078e00ff */
[----:B------:R-:W-:Y:S01]  /*0a00*/  LOP3.LUT R116, R88, 0x1f, RZ, 0xc0, !PT ;  /* 0x0000001f58747812 */ /* 0x000fe200078ec0ff */
[----:B------:R-:W-:-:S03]  /*0a10*/  UMOV UR4, URZ ;  /* 0x0000003f00047c82 */ /* 0x000fc60008000000 */
[C---:B------:R-:W-:Y:S01]  /*0a20*/  LOP3.LUT R19, R69.reuse, 0xffffff80, RZ, 0xc0, !PT ;  /* 0xffffff8045137812 */ /* 0x040fe200078ec0ff */
[----:B------:R-:W-:-:S03]  /*0a30*/  IMAD.IADD R69, R69, 0x1, R76 ;  /* 0x0000000145457824 */ /* 0x000fc600078e024c */
[----:B------:R-:W-:-:S04]  /*0a40*/  LOP3.LUT R18, R19, 0x1f, R88, 0xf8, !PT ;  /* 0x0000001f13127812 */ /* 0x000fc800078ef858 */
[----:B------:R-:W-:Y:S02]  /*0a50*/  SHF.R.S32.HI R19, RZ, 0x1f, R18 ;  /* 0x0000001fff137819 */ /* 0x000fe40000011412 */
[C---:B------:R-:W-:Y:S02]  /*0a60*/  LOP3.LUT R74, R18.reuse, 0x20, RZ, 0xfc, !PT ;  /* 0x00000020124a7812 */ /* 0x040fe400078efcff */
[C---:B------:R-:W-:Y:S02]  /*0a70*/  LOP3.LUT R72, R18.reuse, 0x40, RZ, 0xfc, !PT ;  /* 0x0000004012487812 */ /* 0x040fe400078efcff */
[----:B--2---:R-:W-:-:S07]  /*0a80*/  LOP3.LUT R70, R18, 0x60, RZ, 0xfc, !PT ;  /* 0x0000006012467812 */ /* 0x004fce00078efcff */
.L_x_10377:
[----:B------:R-:W-:Y:S01]  /*0a90*/  BAR.SYNC.DEFER_BLOCKING 0x0 ;  /* 0x0000000000007b1d */ /* 0x000fe20000010000 */
[----:B------:R-:W-:Y:S02]  /*0aa0*/  LEA R68, R71, 0xffffff80, 0x7 ;  /* 0xffffff8047447811 */ /* 0x000fe400078e38ff */
[C---:B------:R-:W-:Y:S02]  /*0ab0*/  SHF.L.U32 R66, R18.reuse, 0x1, RZ ;  /* 0x0000000112427819 */ /* 0x040fe400000006ff */
[----:B------:R-:W-:Y:S01]  /*0ac0*/  SHF.L.U64.HI R65, R18, 0x1, R19 ;  /* 0x0000000112417819 */ /* 0x000fe20000010213 */
[----:B------:R-:W-:Y:S01]  /*0ad0*/  ULDC UR5, c[0x0][0x218] ;  /* 0x0000860000057ab9 */ /* 0x000fe20000000800 */
[----:B---3--:R-:W-:Y:S02]  /*0ae0*/  IADD3 R4, P4, R89, R66, RZ ;  /* 0x0000004259047210 */ /* 0x008fe40007f9e0ff */
[----:B------:R-:W-:Y:S02]  /*0af0*/  PRMT R9, RZ, 0x7610, R9 ;  /* 0x00007610ff097816 */ /* 0x000fe40000000009 */
[----:B------:R-:W-:Y:S01]  /*0b00*/  PRMT R11, RZ, 0x7610, R11 ;  /* 0x00007610ff0b7816 */ /* 0x000fe2000000000b */
[----:B------:R-:W-:Y:S01]  /*0b10*/  IMAD.X R5, R86, 0x1, R65, P4 ;  /* 0x0000000156057824 */ /* 0x000fe200020e0641 */
[----:B------:R-:W-:-:S02]  /*0b20*/  IADD3 R67, -R68, UR5, RZ ;  /* 0x0000000544437c10 */ /* 0x000fc4000fffe1ff */
[----:B------:R-:W-:Y:S02]  /*0b30*/  PRMT R21, RZ, 0x7610, R21 ;  /* 0x00007610ff157816 */ /* 0x000fe40000000015 */
[----:B------:R-:W-:Y:S01]  /*0b40*/  PRMT R23, RZ, 0x7610, R23 ;  /* 0x00007610ff177816 */ /* 0x000fe20000000017 */
[----:B------:R-:W-:Y:S01]  /*0b50*/  IMAD R64, R87, 0x2, R76 ;  /* 0x0000000257407824 */ /* 0x000fe200078e024c */
[-C--:B------:R-:W-:Y:S01]  /*0b60*/  ISETP.GE.AND P0, PT, R18, R67.reuse, PT ;  /* 0x000000431200720c */ /* 0x080fe20003f06270 */
[----:B------:R-:W-:Y:S01]  /*0b70*/  ULDC UR5, c[0x0][0x21c] ;  /* 0x0000870000057ab9 */ /* 0x000fe20000000800 */
[-C--:B------:R-:W-:Y:S01]  /*0b80*/  ISETP.GE.AND P1, PT, R74, R67.reuse, PT ;  /* 0x000000434a00720c */ /* 0x080fe20003f26270 */
[----:B------:R-:W-:Y:S01]  /*0b90*/  ULDC UR7, c[0x0][0x224] ;  /* 0x0000890000077ab9 */ /* 0x000fe20000000800 */
[-C--:B------:R-:W-:Y:S02]  /*0ba0*/  ISETP.GE.AND P2, PT, R72, R67.reuse, PT ;  /* 0x000000434800720c */ /* 0x080fe40003f46270 */
[----:B------:R-:W-:-:S07]  /*0bb0*/  ISETP.GE.AND P3, PT, R70, R67, PT ;  /* 0x000000434600720c */ /* 0x000fce0003f66270 */
[----:B--2---:R-:W2:Y:S04]  /*0bc0*/  @!P0 LDG.E.U16 R9, desc[UR12][R4.64] ;  /* 0x0000000c04098981 */ /* 0x004ea8000c1e1500 */
[----:B------:R-:W3:Y:S04]  /*0bd0*/  @!P1 LDG.E.U16 R11, desc[UR12][R4.64+0x40] ;  /* 0x0000400c040b9981 */ /* 0x000ee8000c1e1500 */
[----:B------:R-:W4:Y:S04]  /*0be0*/  @!P2 LDG.E.U16 R21, desc[UR12][R4.64+0x80] ;  /* 0x0000800c0415a981 */ /* 0x000f28000c1e1500 */
[----:B0-----:R0:W4:Y:S01]  /*0bf0*/  @!P3 LDG.E.U16 R23, desc[UR12][R4.64+0xc0] ;  /* 0x0000c00c0417b981 */ /* 0x001122000c1e1500 */
        /* <DEDUP_REMOVED lines=10> */
[----:B0-----:R-:W-:Y:S01]  /*0ca0*/  PRMT R5, RZ, 0x7610, R5 ;  /* 0x00007610ff057816 */ /* 0x001fe20000000005 */
        /* <DEDUP_REMOVED lines=12> */
[-C--:B------:R-:W-:Y:S02]  /*0d70*/  ISETP.GE.AND P1, PT, R74, R67.reuse, PT ;  /* 0x000000434a00720c */ /* 0x080fe40003f26270 */
[-C--:B------:R-:W-:Y:S01]  /*0d80*/  ISETP.GE.AND P2, PT, R72, R67.reuse, PT ;  /* 0x000000434800720c */ /* 0x080fe20003f46270 */
[----:B0-----:R-:W-:Y:S01]  /*0d90*/  IMAD.X R9, R80, 0x1, R65, P0 ;  /* 0x0000000150097824 */ /* 0x001fe200000e0641 */
[-C--:B------:R-:W-:Y:S02]  /*0da0*/  ISETP.GE.AND P0, PT, R18, R67.reuse, PT ;  /* 0x000000431200720c */ /* 0x080fe40003f06270 */
[----:B------:R-:W-:Y:S02]  /*0db0*/  ISETP.GE.AND P3, PT, R70, R67, PT ;  /* 0x000000434600720c */ /* 0x000fe40003f66270 */
[----:B-1----:R-:W-:Y:S02]  /*0dc0*/  PRMT R11, RZ, 0x7610, R11 ;  /* 0x00007610ff0b7816 */ /* 0x002fe4000000000b */
[----:B--2---:R-:W-:-:S02]  /*0dd0*/  PRMT R21, RZ, 0x7610, R21 ;  /* 0x00007610ff157816 */ /* 0x004fc40000000015 */
[----:B---3--:R-:W-:Y:S02]  /*0de0*/  PRMT R23, RZ, 0x7610, R23 ;  /* 0x00007610ff177816 */ /* 0x008fe40000000017 */
[----:B------:R-:W-:Y:S01]  /*0df0*/  PRMT R31, RZ, 0x7610, R31 ;  /* 0x00007610ff1f7816 */ /* 0x000fe2000000001f */
[----:B----4-:R-:W-:Y:S04]  /*0e00*/  STS.U16 [R64], R25 ;  /* 0x0000001940007388 */ /* 0x010fe80000000400 */
[----:B------:R-:W-:Y:S04]  /*0e10*/  STS.U16 [R64+0x40], R27 ;  /* 0x0000401b40007388 */ /* 0x000fe80000000400 */
        /* <DEDUP_REMOVED lines=9> */
[C---:B------:R-:W-:Y:S01]  /*0eb0*/  SHF.L.U32 R0, R84.reuse, 0x10, RZ ;  /* 0x0000001054007819 */ /* 0x040fe200000006ff */
[----:B------:R-:W-:Y:S01]  /*0ec0*/  ULEA UR7, UR7, UR4, 0x7 ;  /* 0x0000000407077291 */ /* 0x000fe2000f8e383f */
[----:B------:R-:W-:-:S02]  /*0ed0*/  PRMT R63, R84, 0x7632, R63 ;  /* 0x00007632543f7816 */ /* 0x000fc4000000003f */
[----:B------:R-:W-:Y:S01]  /*0ee0*/  ISETP.LT.AND P0, PT, RZ, UR5, PT ;  /* 0x00000005ff007c0c */ /* 0x000fe2000bf01270 */
[----:B------:R-:W-:Y:S01]  /*0ef0*/  USHF.R.S32.HI UR22, URZ, 0x1f, UR7 ;  /* 0x0000001f3f167899 */ /* 0x000fe20008011407 */
[----:B------:R-:W-:Y:S01]  /*0f00*/  PRMT R114, R85, 0x7632, R114 ;  /* 0x0000763255727816 */ /* 0x000fe20000000072 */
[----:B------:R-:W-:-:S10]  /*0f10*/  IMAD.U32 R6, R63, 0x10000, RZ ;  /* 0x000100003f067824 */ /* 0x000fd400078e00ff */
[----:B------:R-:W-:Y:S01]  /*0f20*/  @!P0 IMAD.MOV.U32 R58, RZ, RZ, RZ ;  /* 0x000000ffff3a8224 */ /* 0x000fe200078e00ff */
[----:B------:R-:W-:Y:S02]  /*0f30*/  @!P0 CS2R R56, SRZ ;  /* 0x0000000000388805 */ /* 0x000fe4000001ff00 */
[----:B------:R-:W-:Y:S01]  /*0f40*/  @!P0 MOV R55, RZ ;  /* 0x000000ff00378202 */ /* 0x000fe20000000f00 */
        /* <DEDUP_REMOVED lines=8> */
[C---:B------:R-:W-:Y:S01]  /*0fd0*/  PRMT R59, R25.reuse, 0x7632, R59 ;  /* 0x00007632193b7816 */ /* 0x040fe2000000003b */
[----:B------:R-:W-:Y:S01]  /*0fe0*/  IMAD.U32 R60, R25, 0x10000, RZ ;  /* 0x00010000193c7824 */ /* 0x000fe200078e00ff */
[----:B------:R-:W-:Y:S01]  /*0ff0*/  SHF.L.U32 R61, R61, 0x10, RZ ;  /* 0x000000103d3d7819 */ /* 0x000fe200000006ff */
[----:B------:R-:W-:Y:S01]  /*1000*/  FFMA.FTZ R0, R62, R0, R91 ;  /* 0x000000003e007223 */ /* 0x000fe2000001005b */
[----:B------:R-:W-:Y:S01]  /*1010*/  SHF.L.U32 R91, R114, 0x10, RZ ;  /* 0x00000010725b7819 */ /* 0x000fe200000006ff */
[----:B------:R-:W-:Y:S02]  /*1020*/  IMAD.U32 R59, R59, 0x10000, RZ ;  /* 0x000100003b3b7824 */ /* 0x000fe400078e00ff */
[----:B-----5:R-:W-:Y:S01]  /*1030*/  FMUL.FTZ R53, R62, R95 ;  /* 0x0000005f3e357220 */ /* 0x020fe20000410000 */
[----:B------:R-:W-:Y:S01]  /*1040*/  FFMA.FTZ R7, R61, R6, R0 ;  /* 0x000000063d077223 */ /* 0x000fe20000010000 */
[----:B------:R-:W-:-:S02]  /*1050*/  IMAD.U32 R0, R85, 0x10000, RZ ;  /* 0x0001000055007824 */ /* 0x000fc400078e00ff */
[CC--:B------:R-:W-:Y:S01]  /*1060*/  FMUL.FTZ R54, R60.reuse, R95.reuse ;  /* 0x0000005f3c367220 */ /* 0x0c0fe20000410000 */
[-C--:B------:R-:W-:Y:S01]  /*1070*/  FMUL.FTZ R51, R61, R95.reuse ;  /* 0x0000005f3d337220 */ /* 0x080fe20000410000 */
[----:B------:R-:W-:Y:S01]  /*1080*/  FMUL.FTZ R52, R59, R95 ;  /* 0x0000005f3b347220 */ /* 0x000fe20000410000 */
[----:B------:R-:W-:-:S04]  /*1090*/  FFMA.FTZ R0, R60, R0, R7 ;  /* 0x000000003c007223 */ /* 0x000fc80000010007 */
[----:B------:R-:W-:Y:S01]  /*10a0*/  FFMA.FTZ R91, R59, R91, R0 ;  /* 0x0000005b3b5b7223 */ /* 0x000fe20000010000 */
[----:B------:R-:W-:Y:S06]  /*10b0*/  BAR.SYNC.DEFER_BLOCKING 0x0 ;  /* 0x0000000000007b1d */ /* 0x000fec0000010000 */
[----:B------:R-:W-:Y:S05]  /*10c0*/  @!P0 BRA `(.L_x_10359) ;  /* 0x0000001800ec8947 */ /* 0x000fea0003800000 */
[----:B------:R-:W0:Y:S01]  /*10d0*/  LDC.64 R20, c[0x0][0x348] ;  /* 0x0000d200ff147b82 */ /* 0x000e220000000a00 */
[----:B------:R-:W-:Y:S01]  /*10e0*/  IMAD.MOV.U32 R8, RZ, RZ, R88 ;  /* 0x000000ffff087224 */ /* 0x000fe200078e0058 */
[----:B------:R-:W-:Y:S01]  /*10f0*/  ULDC.64 UR8, c[0x0][0x350] ;  /* 0x0000d40000087ab9 */ /* 0x000fe20000000a00 */
[----:B------:R-:W-:Y:S01]  /*1100*/  IMAD.MOV.U32 R9, RZ, RZ, RZ ;  /* 0x000000ffff097224 */ /* 0x000fe200078e00ff */
[----:B------:R-:W-:Y:S01]  /*1110*/  ULDC.64 UR10, c[0x0][0x370] ;  /* 0x0000dc00000a7ab9 */ /* 0x000fe20000000a00 */
[----:B------:R-:W-:Y:S01]  /*1120*/  IMAD.U32 R45, R5, 0x10000, RZ ;  /* 0x00010000052d7824 */ /* 0x000fe200078e00ff */
[----:B------:R-:W-:Y:S01]  /*1130*/  HFMA2.MMA R49, -RZ, RZ, 0, 0 ;  /* 0x00000000ff317435 */ /* 0x000fe200000001ff */
[----:B------:R-:W-:Y:S01]  /*1140*/  IMAD.MOV.U32 R50, RZ, RZ, R67 ;  /* 0x000000ffff327224 */ /* 0x000fe200078e0043 */
[----:B------:R-:W1:Y:S01]  /*1150*/  LDC.64 R22, c[0x0][0x368] ;  /* 0x0000da00ff167b82 */ /* 0x000e620000000a00 */
[----:B------:R-:W-:Y:S01]  /*1160*/  IMAD.MOV.U32 R58, RZ, RZ, RZ ;  /* 0x000000ffff3a7224 */ /* 0x000fe200078e00ff */
[----:B------:R-:W-:Y:S01]  /*1170*/  CS2R R56, SRZ ;  /* 0x0000000000387805 */ /* 0x000fe2000001ff00 */
[----:B------:R-:W-:-:S02]  /*1180*/  IMAD.MOV.U32 R55, RZ, RZ, RZ ;  /* 0x000000ffff377224 */ /* 0x000fc400078e00ff */
[----:B------:R-:W-:Y:S01]  /*1190*/  FADD.FTZ R45, R45, R94 ;  /* 0x0000005e2d2d7221 */ /* 0x000fe20000010000 */
[----:B------:R-:W-:Y:S01]  /*11a0*/  UMOV UR5, URZ ;  /* 0x0000003f00057c82 */ /* 0x000fe20008000000 */
        /* <DEDUP_REMOVED lines=10> */
[----:B------:R-:W0:Y:S01]  /*1250*/  LDC R47, c[0x0][0x218] ;  /* 0x00008600ff2f7b82 */ /* 0x000e220000000800 */
[----:B------:R-:W-:-:S04]  /*1260*/  IMAD.WIDE.U32 R6, R20, UR15, R8 ;  /* 0x0000000f14067c25 */ /* 0x000fc8000f8e0008 */
[----:B------:R-:W-:Y:S01]  /*1270*/  IMAD R11, R21, UR15, R0 ;  /* 0x0000000f150b7c24 */ /* 0x000fe2000f8e0200 */
[----:B------:R-:W-:Y:S01]  /*1280*/  SHF.R.S32.HI R0, RZ, 0x1f, R68 ;  /* 0x0000001fff007819 */ /* 0x000fe20000011444 */
[C---:B-1----:R-:W-:Y:S01]  /*1290*/  IMAD R10, R22.reuse, UR14, RZ ;  /* 0x0000000e160a7c24 */ /* 0x042fe2000f8e02ff */
[----:B------:R-:W1:Y:S01]  /*12a0*/  LDC.64 R24, c[0x0][0x360] ;  /* 0x0000d800ff187b82 */ /* 0x000e620000000a00 */
[----:B------:R-:W-:Y:S01]  /*12b0*/  IMAD.WIDE.U32 R8, R22, UR15, R8 ;  /* 0x0000000f16087c25 */ /* 0x000fe2000f8e0008 */
[----:B------:R-:W-:-:S03]  /*12c0*/  IADD3 R7, R7, R11, RZ ;  /* 0x0000000b07077210 */ /* 0x000fc60007ffe0ff */
[----:B------:R-:W-:Y:S02]  /*12d0*/  IMAD R21, R23, UR15, R10 ;  /* 0x0000000f17157c24 */ /* 0x000fe4000f8e020a */
[----:B------:R-:W-:Y:S01]  /*12e0*/  IMAD R11, R93, UR8, RZ ;  /* 0x000000085d0b7c24 */ /* 0x000fe2000f8e02ff */
[----:B------:R-:W3:Y:S01]  /*12f0*/  LDC.64 R26, c[0x0][0x380] ;  /* 0x0000e000ff1a7b82 */ /* 0x000ee20000000a00 */
[----:B------:R-:W-:Y:S02]  /*1300*/  IMAD.IADD R9, R9, 0x1, R21 ;  /* 0x0000000109097824 */ /* 0x000fe400078e0215 */
[----:B------:R-:W-:Y:S02]  /*1310*/  IMAD R21, R93, UR10, RZ ;  /* 0x0000000a5d157c24 */ /* 0x000fe4000f8e02ff */
[C---:B------:R-:W-:Y:S02]  /*1320*/  IMAD R11, R92.reuse, UR9, R11 ;  /* 0x000000095c0b7c24 */ /* 0x040fe4000f8e020b */
[C---:B------:R-:W-:Y:S01]  /*1330*/  IMAD.WIDE.U32 R6, R92.reuse, UR8, R6 ;  /* 0x000000085c067c25 */ /* 0x040fe2000f8e0006 */
[----:B------:R-:W-:Y:S01]  /*1340*/  ULDC.64 UR8, c[0x0][0x3c8] ;  /* 0x0000f20000087ab9 */ /* 0x000fe20000000a00 */
[----:B------:R-:W4:Y:S02]  /*1350*/  LDC.64 R28, c[0x0][0x2d0] ;  /* 0x0000b400ff1c7b82 */ /* 0x000f240000000a00 */
[----:B------:R-:W-:Y:S01]  /*1360*/  IMAD R21, R92, UR11, R21 ;  /* 0x0000000b5c157c24 */ /* 0x000fe2000f8e0215 */
[----:B------:R-:W-:Y:S01]  /*1370*/  IADD3 R20, P0, R68, R6, RZ ;  /* 0x0000000644147210 */ /* 0x000fe20007f1e0ff */
[----:B------:R-:W-:Y:S01]  /*1380*/  IMAD.WIDE.U32 R8, R92, UR10, R8 ;  /* 0x0000000a5c087c25 */ /* 0x000fe2000f8e0008 */
[----:B------:R-:W-:Y:S01]  /*1390*/  ULDC.64 UR10, c[0x0][0x3d0] ;  /* 0x0000f400000a7ab9 */ /* 0x000fe20000000a00 */
[----:B------:R-:W-:Y:S01]  /*13a0*/  LEA R34, P2, R6, UR8, 0x2 ;  /* 0x0000000806227c11 */ /* 0x000fe2000f8410ff */
[----:B------:R-:W-:Y:S01]  /*13b0*/  USHF.L.U32 UR8, UR7, 0x2, URZ ;  /* 0x0000000207087899 */ /* 0x000fe2000800063f */
[----:B------:R-:W-:Y:S01]  /*13c0*/  IMAD.IADD R11, R7, 0x1, R11 ;  /* 0x00000001070b7824 */ /* 0x000fe200078e020b */
[----:B------:R-:W-:-:S02]  /*13d0*/  IADD3 R7, R9, R21, RZ ;  /* 0x0000001509077210 */ /* 0x000fc40007ffe0ff */
[----:B------:R-:W-:Y:S01]  /*13e0*/  IADD3 R22, P1, R68, R8, RZ ;  /* 0x0000000844167210 */ /* 0x000fe20007f3e0ff */
[--C-:B------:R-:W-:Y:S01]  /*13f0*/  IMAD.X R21, R0, 0x1, R11.reuse, P0 ;  /* 0x0000000100157824 */ /* 0x100fe200000e060b */
[----:B------:R-:W-:Y:S02]  /*1400*/  LEA R40, P3, R8, UR10, 0x2 ;  /* 0x0000000a08287c11 */ /* 0x000fe4000f8610ff */
[----:B------:R-:W-:Y:S01]  /*1410*/  LEA.HI.X R6, R6, UR9, R11, 0x2, P2 ;  /* 0x0000000906067c11 */ /* 0x000fe200090f140b */
[--C-:B------:R-:W-:Y:S01]  /*1420*/  IMAD.X R23, R0, 0x1, R7.reuse, P1 ;  /* 0x0000000100177824 */ /* 0x100fe200008e0607 */
[----:B------:R-:W-:Y:S01]  /*1430*/  LEA.HI.X R8, R8, UR11, R7, 0x2, P3 ;  /* 0x0000000b08087c11 */ /* 0x000fe200098f1407 */
[----:B------:R-:W-:Y:S01]  /*1440*/  USHF.L.U64.HI UR9, UR7, 0x2, UR22 ;  /* 0x0000000207097899 */ /* 0x000fe20008010216 */
[C---:B------:R-:W-:Y:S01]  /*1450*/  PRMT R0, R4.reuse, 0x7632, R0 ;  /* 0x0000763204007816 */ /* 0x040fe20000000000 */
[----:B------:R-:W-:Y:S01]  /*1460*/  ULDC.64 UR10, c[0x0][0x238] ;  /* 0x00008e00000a7ab9 */ /* 0x000fe20000000a00 */
[----:B------:R-:W-:-:S02]  /*1470*/  SHF.L.U32 R7, R4, 0x10, RZ ;  /* 0x0000001004077819 */ /* 0x000fc400000006ff */
[----:B------:R-:W-:Y:S02]  /*1480*/  PRMT R4, R5, 0x7632, R4 ;  /* 0x0000763205047816 */ /* 0x000fe40000000004 */
[----:B------:R-:W-:Y:S01]  /*1490*/  IADD3 R34, P0, R34, UR8, RZ ;  /* 0x0000000822227c10 */ /* 0x000fe2000ff1e0ff */
[--C-:B------:R-:W-:Y:S01]  /*14a0*/  FADD.FTZ R46, R7, R94.reuse ;  /* 0x0000005e072e7221 */ /* 0x100fe20000010000 */
[----:B------:R-:W-:Y:S01]  /*14b0*/  IADD3 R40, P4, R40, UR8, RZ ;  /* 0x0000000828287c10 */ /* 0x000fe2000ff9e0ff */
[----:B------:R-:W-:Y:S01]  /*14c0*/  IMAD.U32 R43, R4, 0x10000, RZ ;  /* 0x00010000042b7824 */ /* 0x000fe200078e00ff */
[----:B------:R-:W-:Y:S02]  /*14d0*/  IADD3.X R4, R6, UR9, RZ, P0, !PT ;  /* 0x0000000906047c10 */ /* 0x000fe400087fe4ff */
[----:B------:R-:W-:Y:S01]  /*14e0*/  IADD3 R30, P0, R34, -0x180, RZ ;  /* 0xfffffe80221e7810 */ /* 0x000fe20007f1e0ff */
[----:B------:R-:W-:Y:S01]  /*14f0*/  FADD.FTZ R43, R43, R94 ;  /* 0x0000005e2b2b7221 */ /* 0x000fe20000010000 */
[----:B------:R-:W-:-:S02]  /*1500*/  SHF.L.U32 R5, R0, 0x10, RZ ;  /* 0x0000001000057819 */ /* 0x000fc400000006ff */
[----:B------:R-:W-:Y:S01]  /*1510*/  IADD3.X R0, R8, UR9, RZ, P4, !PT ;  /* 0x0000000908007c10 */ /* 0x000fe2000a7fe4ff */
[----:B------:R-:W-:Y:S01]  /*1520*/  ULDC.64 UR8, c[0x0][0x250] ;  /* 0x0000940000087ab9 */ /* 0x000fe20000000a00 */
[----:B------:R-:W-:Y:S01]  /*1530*/  IADD3 R32, P2, R34, -0x100, RZ ;  /* 0xffffff0022207810 */ /* 0x000fe20007f5e0ff */
[----:B------:R-:W-:Y:S01]  /*1540*/  FADD.FTZ R44, R5, R94 ;  /* 0x0000005e052c7221 */ /* 0x000fe20000010000 */
[C---:B------:R-:W-:Y:S02]  /*1550*/  IADD3 R36, P5, R40.reuse, -0x180, RZ ;  /* 0xfffffe8028247810 */ /* 0x040fe40007fbe0ff */
[----:B------:R-:W-:Y:S02]  /*1560*/  IADD3 R38, P4, R40, -0x100, RZ ;  /* 0xffffff0028267810 */ /* 0x000fe40007f9e0ff */
[----:B------:R-:W-:Y:S02]  /*1570*/  IADD3.X R31, R4, -0x1, RZ, P0, !PT ;  /* 0xffffffff041f7810 */ /* 0x000fe400007fe4ff */
[----:B------:R-:W-:-:S02]  /*1580*/  IADD3 R34, P3, R34, -0x80, RZ ;  /* 0xffffff8022227810 */ /* 0x000fc40007f7e0ff */
[----:B------:R-:W-:Y:S02]  /*1590*/  IADD3 R40, P0, R40, -0x80, RZ ;  /* 0xffffff8028287810 */ /* 0x000fe40007f1e0ff */
[----:B------:R-:W-:Y:S02]  /*15a0*/  ISETP.GE.AND P1, PT, R18, R67, PT ;  /* 0x000000431200720c */ /* 0x000fe40003f26270 */
[C---:B------:R-:W-:Y:S02]  /*15b0*/  IADD3.X R33, R4.reuse, -0x1, RZ, P2, !PT ;  /* 0xffffffff04217810 */ /* 0x040fe400017fe4ff */
[----:B------:R-:W-:Y:S02]  /*15c0*/  IADD3.X R35, R4, -0x1, RZ, P3, !PT ;  /* 0xffffffff04237810 */ /* 0x000fe40001ffe4ff */
[C---:B------:R-:W-:Y:S02]  /*15d0*/  IADD3.X R37, R0.reuse, -0x1, RZ, P5, !PT ;  /* 0xffffffff00257810 */ /* 0x040fe40002ffe4ff */
[----:B------:R-:W-:-:S02]  /*15e0*/  IADD3.X R39, R0, -0x1, RZ, P4, !PT ;  /* 0xffffffff00277810 */ /* 0x000fc400027fe4ff */
[----:B01234-:R-:W-:-:S07]  /*15f0*/  IADD3.X R41, R0, -0x1, RZ, P0, !PT ;  /* 0xffffffff00297810 */ /* 0x01ffce00007fe4ff */
.L_x_10372:
[----:B------:R-:W-:Y:S01]  /*1600*/  SHF.R.S32.HI R109, RZ, 0x1f, R49 ;  /* 0x0000001fff6d7819 */ /* 0x000fe20000011431 */
[----:B----4-:R-:W-:Y:S01]  /*1610*/  IMAD.WIDE.U32 R4, R49, UR8, R18 ;  /* 0x0000000831047c25 */ /* 0x010fe2000f8e0012 */
        /* <DEDUP_REMOVED lines=8> */
[----:B------:R-:W-:Y:S02]  /*16a0*/  IADD3 R5, R5, R7, RZ ;  /* 0x0000000705057210 */ /* 0x000fe40007ffe0ff */
[----:B------:R-:W-:Y:S02]  /*16b0*/  PRMT R99, RZ, 0x7610, R99 ;  /* 0x00007610ff637816 */ /* 0x000fe40000000063 */
[----:B------:R-:W-:Y:S02]  /*16c0*/  LEA.HI.X R11, R4, R78, R5, 0x1, P4 ;  /* 0x0000004e040b7211 */ /* 0x000fe400020f0c05 */
[----:B------:R-:W-:-:S03]  /*16d0*/  PRMT R105, RZ, 0x7610, R105 ;  /* 0x00007610ff697816 */ /* 0x000fc60000000069 */
[----:B--2---:R-:W2:Y:S04]  /*16e0*/  @!P0 LDG.E.U16 R101, desc[UR12][R10.64+0x40] ;  /* 0x0000400c0a658981 */ /* 0x004ea8000c1e1500 */
[----:B---3--:R-:W3:Y:S04]  /*16f0*/  @!P2 LDG.E.U16 R103, desc[UR12][R10.64+0x80] ;  /* 0x0000800c0a67a981 */ /* 0x008ee8000c1e1500 */
[----:B------:R-:W4:Y:S04]  /*1700*/  @!P1 LDG.E.U16 R99, desc[UR12][R10.64] ;  /* 0x0000000c0a639981 */ /* 0x000f28000c1e1500 */
[----:B0-----:R0:W4:Y:S01]  /*1710*/  @!P3 LDG.E.U16 R105, desc[UR12][R10.64+0xc0] ;  /* 0x0000c00c0a69b981 */ /* 0x001122000c1e1500 */
[----:B------:R-:W-:Y:S01]  /*1720*/  MOV R5, R73 ;  /* 0x0000004900057202 */ /* 0x000fe20000000f00 */
[----:B------:R-:W-:-:S02]  /*1730*/  IMAD R0, R109, UR10, RZ ;  /* 0x0000000a6d007c24 */ /* 0x000fc4000f8e02ff */
[----:B------:R-:W-:Y:S02]  /*1740*/  IMAD.MOV.U32 R4, RZ, RZ, R2 ;  /* 0x000000ffff047224 */ /* 0x000fe400078e0002 */
[C---:B------:R-:W-:Y:S02]  /*1750*/  IMAD R9, R49.reuse, UR11, R0 ;  /* 0x0000000b31097c24 */ /* 0x040fe4000f8e0200 */
[----:B------:R-:W-:-:S04]  /*1760*/  IMAD.WIDE.U32 R4, R49, UR10, R4 ;  /* 0x0000000a31047c25 */ /* 0x000fc8000f8e0004 */
[----:B------:R-:W-:Y:S01]  /*1770*/  IMAD.IADD R0, R5, 0x1, R9 ;  /* 0x0000000105007824 */ /* 0x000fe200078e0209 */
[C---:B------:R-:W-:Y:S01]  /*1780*/  LEA R8, P0, R4.reuse, R28, 0x2 ;  /* 0x0000001c04087211 */ /* 0x040fe200078010ff */
[----:B------:R-:W-:Y:S02]  /*1790*/  IMAD R42, R109, UR16, RZ ;  /* 0x000000106d2a7c24 */ /* 0x000fe4000f8e02ff */
[----:B------:R-:W-:Y:S01]  /*17a0*/  IMAD.WIDE.U32 R6, R49, UR16, R18 ;  /* 0x0000001031067c25 */ /* 0x000fe2000f8e0012 */
[----:B------:R-:W-:-:S03]  /*17b0*/  LEA.HI.X R9, R4, R29, R0, 0x2, P0 ;  /* 0x0000001d04097211 */ /* 0x000fc600000f1400 */
[----:B------:R-:W-:Y:S01]  /*17c0*/  IMAD R5, R49, UR17, R42 ;  /* 0x0000001131057c24 */ /* 0x000fe2000f8e022a */
[----:B------:R-:W-:Y:S01]  /*17d0*/  LEA R4, P0, R6, R77, 0x1 ;  /* 0x0000004d06047211 */ /* 0x000fe200078008ff */
[----:B------:R-:W4:Y:S01]  /*17e0*/  LDG.E R42, desc[UR12][R8.64] ;  /* 0x0000000c082a7981 */ /* 0x000f22000c1e1900 */
[----:B------:R-:W-:Y:S01]  /*17f0*/  IADD3 R67, -R68, R47, RZ ;  /* 0x0000002f44437210 */ /* 0x000fe20007ffe1ff */
[----:B------:R-:W-:Y:S01]  /*1800*/  IMAD R64, R87, 0x2, R76 ;  /* 0x0000000257407824 */ /* 0x000fe200078e024c */
[----:B------:R-:W-:Y:S02]  /*1810*/  IADD3 R0, R7, R5, RZ ;  /* 0x0000000507007210 */ /* 0x000fe40007ffe0ff */
[----:B------:R-:W-:Y:S02]  /*1820*/  ISETP.GE.AND P2, PT, R74, R67, PT ;  /* 0x000000434a00720c */ /* 0x000fe40003f46270 */
[----:B------:R-:W-:Y:S02]  /*1830*/  LEA.HI.X R5, R6, R75, R0, 0x1, P0 ;  /* 0x0000004b06057211 */ /* 0x000fe400000f0c00 */
[----:B------:R-:W-:-:S02]  /*1840*/  ISETP.GE.AND P0, PT, R18, R67, PT ;  /* 0x000000431200720c */ /* 0x000fc40003f06270 */
[-C--:B------:R-:W-:Y:S02]  /*1850*/  ISETP.GE.AND P3, PT, R72, R67.reuse, PT ;  /* 0x000000434800720c */ /* 0x080fe40003f66270 */
[----:B------:R-:W-:Y:S02]  /*1860*/  ISETP.GE.AND P4, PT, R70, R67, PT ;  /* 0x000000434600720c */ /* 0x000fe40003f86270 */
[----:B0-----:R-:W-:Y:S02]  /*1870*/  PRMT R11, RZ, 0x7610, R11 ;  /* 0x00007610ff0b7816 */ /* 0x001fe4000000000b */
[----:B------:R-:W-:Y:S02]  /*1880*/  PRMT R107, RZ, 0x7610, R107 ;  /* 0x00007610ff6b7816 */ /* 0x000fe4000000006b */
[----:B------:R-:W-:Y:S01]  /*1890*/  PRMT R111, RZ, 0x7610, R111 ;  /* 0x00007610ff6f7816 */ /* 0x000fe2000000006f */
[----:B--2---:R0:W-:Y:S04]  /*18a0*/  STS.U16 [R64+0x40], R101 ;  /* 0x0000406540007388 */ /* 0x0041e80000000400 */
[----:B---3--:R-:W-:Y:S01]  /*18b0*/  STS.U16 [R64+0x80], R103 ;  /* 0x0000806740007388 */ /* 0x008fe20000000400 */
[----:B0-----:R-:W-:-:S03]  /*18c0*/  PRMT R101, RZ, 0x7610, R101 ;  /* 0x00007610ff657816 */ /* 0x001fc60000000065 */
[----:B----4-:R0:W-:Y:S04]  /*18d0*/  STS.U16 [R64], R99 ;  /* 0x0000006340007388 */ /* 0x0101e80000000400 */
[----:B-1----:R1:W-:Y:S01]  /*18e0*/  STS.U16 [R64+0xc0], R105 ;  /* 0x0000c06940007388 */ /* 0x0023e20000000400 */
[----:B------:R-:W-:-:S03]  /*18f0*/  NOP ;  /* 0x0000000000007918 */ /* 0x000fc60000000000 */
[----:B------:R-:W2:Y:S04]  /*1900*/  @!P0 LDG.E.U16 R11, desc[UR12][R4.64] ;  /* 0x0000000c040b8981 */ /* 0x000ea8000c1e1500 */
[----:B------:R-:W3:Y:S04]  /*1910*/  @!P2 LDG.E.U16 R107, desc[UR12][R4.64+0x40] ;  /* 0x0000400c046ba981 */ /* 0x000ee8000c1e1500 */
[----:B------:R-:W4:Y:S04]  /*1920*/  @!P3 LDG.E.U16 R111, desc[UR12][R4.64+0x80] ;  /* 0x0000800c046fb981 */ /* 0x000f28000c1e1500 */
[----:B------:R0:W4:Y:S01]  /*1930*/  @!P4 LDG.E.U16 R101, desc[UR12][R4.64+0xc0] ;  /* 0x0000c00c0465c981 */ /* 0x000122000c1e1500 */
[----:B------:R-:W-:Y:S01]  /*1940*/  VIADD R0, R71, 0xffffffff ;  /* 0xffffffff47007836 */ /* 0x000fe20000000000 */
[----:B------:R-:W-:-:S04]  /*1950*/  ISETP.NE.AND P2, PT, R88, RZ, PT ;  /* 0x000000ff5800720c */ /* 0x000fc80003f45270 */
[----:B------:R-:W-:Y:S01]  /*1960*/  LEA.HI R6, R0, R0, RZ, 0x1 ;  /* 0x0000000000067211 */ /* 0x000fe200078f08ff */
[----:B------:R-:W-:Y:S01]  /*1970*/  FMUL.FTZ R10, R42, 1.4426950216293334961 ;  /* 0x3fb8aa3b2a0a7820 */ /* 0x000fe20000410000 */
[----:B------:R-:W-:Y:S02]  /*1980*/  ISETP.GT.AND P0, PT, R71, 0x1, PT ;  /* 0x000000014700780c */ /* 0x000fe40003f04270 */
[----:B------:R-:W-:Y:S01]  /*1990*/  LOP3.LUT R7, R6, 0xfffffe, RZ, 0xc0, !PT ;  /* 0x00fffffe06077812 */ /* 0x000fe200078ec0ff */
[----:B0-----:R-:W-:Y:S01]  /*19a0*/  FMUL.FTZ R4, R46, R10 ;  /* 0x0000000a2e047220 */ /* 0x001fe20000410000 */
[----:B------:R-:W-:Y:S02]  /*19b0*/  ISETP.EQ.AND P0, PT, R116, RZ, P0 ;  /* 0x000000ff7400720c */ /* 0x000fe40000702270 */
[----:B------:R-:W-:Y:S01]  /*19c0*/  IADD3 R0, R0, -R7, RZ ;  /* 0x8000000700007210 */ /* 0x000fe20007ffe0ff */
[----:B------:R-:W-:-:S04]  /*19d0*/  VIADD R99, R88, 0x200 ;  /* 0x0000020058637836 */ /* 0x000fc80000000000 */
[----:B------:R-:W-:Y:S02]  /*19e0*/  @!P2 IMAD R99, R0, 0x100, R49 ;  /* 0x000001000063a824 */ /* 0x000fe400078e0231 */
[----:B------:R0:W0:Y:S01]  /*19f0*/  MUFU.EX2 R0, R4 ;  /* 0x0000000400007308 */ /* 0x0000220000000800 */
[----:B------:R-:W-:-:S03]  /*1a00*/  LEA R98, R87, R76, 0x3 ;  /* 0x0000004c57627211 */ /* 0x000fc600078e18ff */
[----:B------:R-:W1:Y:S01]  /*1a10*/  @P0 LDC R9, c[0x0][0x21c] ;  /* 0x00008700ff090b82 */ /* 0x000e620000000800 */
[----:B------:R-:W-:Y:S01]  /*1a20*/  IMAD R103, R99, 0x4, R76 ;  /* 0x0000000463677824 */ /* 0x000fe200078e024c */
[----:B------:R-:W0:Y:S01]  /*1a30*/  LDS.64 R6, [R98] ;  /* 0x0000000062067984 */ /* 0x000e220000000a00 */
[----:B------:R-:W-:Y:S01]  /*1a40*/  @P0 VIADD R8, R71, 0xfffffffe ;  /* 0xfffffffe47080836 */ /* 0x000fe20000000000 */
[----:B------:R-:W-:Y:S02]  /*1a50*/  ISETP.NE.AND P3, PT, R88, 0x1f, PT ;  /* 0x0000001f5800780c */ /* 0x000fe40003f65270 */
[----:B------:R-:W-:Y:S01]  /*1a60*/  MOV R112, RZ ;  /* 0x000000ff00707202 */ /* 0x000fe20000000f00 */
[----:B-1----:R-:W-:-:S04]  /*1a70*/  @P0 IMAD R9, R8, R9, R49 ;  /* 0x0000000908090224 */ /* 0x002fc800078e0231 */
[----:B------:R-:W-:Y:S01]  /*1a80*/  @P0 IMAD.WIDE R8, R9, 0x8, R16 ;  /* 0x0000000809080825 */ /* 0x000fe200078e0210 */
[----:B------:R-:W-:Y:S02]  /*1a90*/  SHF.L.U32 R105, R84, 0x10, RZ ;  /* 0x0000001054697819 */ /* 0x000fe400000006ff */
[----:B------:R-:W-:Y:S01]  /*1aa0*/  SHF.L.U32 R106, R85, 0x10, RZ ;  /* 0x00000010556a7819 */ /* 0x000fe200000006ff */
[----:B------:R-:W-:Y:S02]  /*1ab0*/  IMAD.U32 R104, R114, 0x10000, RZ ;  /* 0x0001000072687824 */ /* 0x000fe400078e00ff */
[----:B0-----:R-:W-:Y:S01]  /*1ac0*/  IMAD.U32 R100, R7, 0x10000, RZ ;  /* 0x0001000007647824 */ /* 0x001fe200078e00ff */
[C---:B------:R-:W-:Y:S01]  /*1ad0*/  PRMT R102, R6.reuse, 0x7632, R102 ;  /* 0x0000763206667816 */ /* 0x040fe20000000066 */
[----:B------:R-:W-:Y:S01]  /*1ae0*/  FMUL.FTZ R110, R43, R104 ;  /* 0x000000682b6e7220 */ /* 0x000fe20000410000 */
[----:B------:R-:W-:Y:S01]  /*1af0*/  SHF.L.U32 R99, R6, 0x10, RZ ;  /* 0x0000001006637819 */ /* 0x000fe200000006ff */
[----:B------:R-:W-:Y:S01]  /*1b00*/  FMUL.FTZ R6, R46, R105 ;  /* 0x000000692e067220 */ /* 0x000fe20000410000 */
[----:B------:R-:W-:Y:S01]  /*1b10*/  SHF.L.U32 R102, R102, 0x10, RZ ;  /* 0x0000001066667819 */ /* 0x000fe200000006ff */
[----:B------:R-:W-:Y:S02]  /*1b20*/  BSSY B0, `(.L_x_10360) ;  /* 0x000002e000007945 */ /* 0x000fe40003800000 */
[----:B------:R-:W-:Y:S01]  /*1b30*/  FMUL.FTZ R117, R99, R6 ;  /* 0x0000000663757220 */ /* 0x000fe20000410000 */
[----:B--2---:R-:W-:Y:S04]  /*1b40*/  STS.U16 [R64+0x100], R11 ;  /* 0x0001000b40007388 */ /* 0x004fe80000000400 */
[----:B---3--:R-:W-:Y:S04]  /*1b50*/  STS.U16 [R64+0x140], R107 ;  /* 0x0001406b40007388 */ /* 0x008fe80000000400 */
[----:B----4-:R0:W-:Y:S04]  /*1b60*/  STS.U16 [R64+0x180], R111 ;  /* 0x0001806f40007388 */ /* 0x0101e80000000400 */
[----:B------:R1:W-:Y:S01]  /*1b70*/  STS.U16 [R64+0x1c0], R101 ;  /* 0x0001c06540007388 */ /* 0x0003e20000000400 */
[----:B------:R-:W-:-:S03]  /*1b80*/  NOP ;  /* 0x0000000000007918 */ /* 0x000fc60000000000 */
[----:B------:R-:W2:Y:S04]  /*1b90*/  LDS.64 R4, [R98+0x100] ;  /* 0x0001000062047984 */ /* 0x000ea80000000a00 */
[----:B------:R3:W-:Y:S01]  /*1ba0*/  STS [R103+0x838], R0 ;  /* 0x0008380067007388 */ /* 0x0007e20000000800 */
[----:B------:R-:W-:Y:S01]  /*1bb0*/  BAR.SYNC.DEFER_BLOCKING 0x0 ;  /* 0x0000000000007b1d */ /* 0x000fe20000010000 */
[-C--:B0-----:R-:W-:Y:S01]  /*1bc0*/  FMUL.FTZ R111, R43, R10.reuse ;  /* 0x0000000a2b6f7220 */ /* 0x081fe20000410000 */
[-C--:B------:R-:W-:Y:S01]  /*1bd0*/  FMUL.FTZ R11, R44, R10.reuse ;  /* 0x0000000a2c0b7220 */ /* 0x080fe20000410000 */
[----:B-1----:R-:W-:Y:S01]  /*1be0*/  PRMT R101, R7, 0x7632, R101 ;  /* 0x0000763207657816 */ /* 0x002fe20000000065 */
[----:B------:R-:W-:Y:S02]  /*1bf0*/  FMUL.FTZ R10, R45, R10 ;  /* 0x0000000a2d0a7220 */ /* 0x000fe40000410000 */
[----:B------:R0:W5:Y:S04]  /*1c00*/  @P0 LDG.E R112, desc[UR12][R8.64+0x4] ;  /* 0x0000040c08700981 */ /* 0x000168000c1e1900 */
[----:B0-----:R0:W1:Y:S01]  /*1c10*/  @P3 LDS R9, [R69+0x103c] ;  /* 0x00103c0045093984 */ /* 0x0010620000000800 */
[----:B------:R4:W0:Y:S01]  /*1c20*/  MUFU.EX2 R7, R11 ;  /* 0x0000000b00077308 */ /* 0x0008220000000800 */
[----:B--2---:R-:W-:-:S02]  /*1c30*/  PRMT R107, R4, 0x7632, R107 ;  /* 0x00007632046b7816 */ /* 0x004fc4000000006b */
[----:B------:R-:W-:-:S05]  /*1c40*/  SHF.L.U32 R121, R4, 0x10, RZ ;  /* 0x0000001004797819 */ /* 0x000fca00000006ff */
[----:B------:R-:W2:Y:S01]  /*1c50*/  MUFU.EX2 R111, R111 ;  /* 0x0000006f006f7308 */ /* 0x000ea20000000800 */
[C---:B------:R-:W-:Y:S01]  /*1c60*/  PRMT R4, R5.reuse, 0x7632, R4 ;  /* 0x0000763205047816 */ /* 0x040fe20000000004 */
[----:B------:R-:W-:Y:S02]  /*1c70*/  IMAD.U32 R5, R5, 0x10000, RZ ;  /* 0x0001000005057824 */ /* 0x000fe400078e00ff */
[----:B---3--:R-:W-:Y:S01]  /*1c80*/  IMAD.U32 R103, R63, 0x10000, RZ ;  /* 0x000100003f677824 */ /* 0x008fe200078e00ff */
[----:B------:R-:W-:-:S03]  /*1c90*/  SHF.L.U32 R108, R4, 0x10, RZ ;  /* 0x00000010046c7819 */ /* 0x000fc600000006ff */
[----:B------:R-:W3:Y:S01]  /*1ca0*/  MUFU.EX2 R10, R10 ;  /* 0x0000000a000a7308 */ /* 0x000ee20000000800 */
[----:B------:R-:W-:Y:S01]  /*1cb0*/  FMUL.FTZ R113, R44, R103 ;  /* 0x000000672c717220 */ /* 0x000fe20000410000 */
[----:B----4-:R-:W-:Y:S01]  /*1cc0*/  FMUL.FTZ R11, R45, R106 ;  /* 0x0000006a2d0b7220 */ /* 0x010fe20000410000 */
[----:B------:R-:W-:Y:S02]  /*1cd0*/  IMAD.U32 R101, R101, 0x10000, RZ ;  /* 0x0001000065657824 */ /* 0x000fe400078e00ff */
[----:B------:R-:W-:Y:S01]  /*1ce0*/  FMUL.FTZ R8, R60, R5 ;  /* 0x000000053c087220 */ /* 0x000fe20000410000 */
[----:B------:R-:W-:Y:S02]  /*1cf0*/  IMAD.U32 R4, R107, 0x10000, RZ ;  /* 0x000100006b047824 */ /* 0x000fe400078e00ff */
[----:B------:R-:W-:Y:S01]  /*1d00*/  FMUL.FTZ R108, R59, R108 ;  /* 0x0000006c3b6c7220 */ /* 0x000fe20000410000 */
[----:B0-----:R-:W-:Y:S01]  /*1d10*/  FMUL.FTZ R123, R0, R7 ;  /* 0x00000007007b7220 */ /* 0x001fe20000410000 */
[----:B------:R-:W-:Y:S01]  /*1d20*/  FMUL.FTZ R115, R100, R11 ;  /* 0x0000000b64737220 */ /* 0x000fe20000410000 */
[----:B------:R-:W-:Y:S01]  /*1d30*/  FMUL.FTZ R120, R102, R113 ;  /* 0x0000007166787220 */ /* 0x000fe20000410000 */
[----:B------:R-:W-:Y:S01]  /*1d40*/  FMUL.FTZ R118, R101, R110 ;  /* 0x0000006e65767220 */ /* 0x000fe20000410000 */
[----:B------:R-:W-:Y:S01]  /*1d50*/  FMUL.FTZ R119, R61, R4 ;  /* 0x000000043d777220 */ /* 0x000fe20000410000 */
[----:B--2---:R-:W-:Y:S01]  /*1d60*/  FFMA.FTZ R107, R111, R108, R8 ;  /* 0x0000006c6f6b7223 */ /* 0x004fe20000010008 */
[----:B-1----:R-:W-:Y:S06]  /*1d70*/  @P3 BRA `(.L_x_10361) ;  /* 0x0000000000203947 */ /* 0x002fec0003800000 */
[----:B------:R-:W-:Y:S02]  /*1d80*/  ISETP.NE.AND P0, PT, R71, R48, PT ;  /* 0x000000304700720c */ /* 0x000fe40003f05270 */
[----:B------:R-:W-:-:S11]  /*1d90*/  MOV R9, 0x3f800000 ;  /* 0x3f80000000097802 */ /* 0x000fd60000000f00 */
[----:B------:R-:W-:-:S04]  /*1da0*/  @P0 LEA.HI R4, R71, R71, RZ, 0x1 ;  /* 0x0000004747040211 */ /* 0x000fc800078f08ff */
[----:B------:R-:W-:-:S04]  /*1db0*/  @P0 LOP3.LUT R4, R4, 0xfffffe, RZ, 0xc0, !PT ;  /* 0x00fffffe04040812 */ /* 0x000fc800078ec0ff */
[----:B------:R-:W-:-:S05]  /*1dc0*/  @P0 IADD3 R4, -R4, R71, RZ ;  /* 0x0000004704040210 */ /* 0x000fca0007ffe1ff */
[----:B------:R-:W-:-:S04]  /*1dd0*/  @P0 IMAD R5, R4, 0x100, R49 ;  /* 0x0000010004050824 */ /* 0x000fc800078e0231 */
[----:B------:R-:W-:-:S05]  /*1de0*/  @P0 IMAD R5, R5, 0x4, R76 ;  /* 0x0000000405050824 */ /* 0x000fca00078e024c */
[----:B------:R0:W1:Y:S02]  /*1df0*/  @P0 LDS R9, [R5+0x838] ;  /* 0x0008380005090984 */ /* 0x0000640000000800 */
.L_x_10361:
[----:B------:R-:W-:Y:S05]  /*1e00*/  BSYNC B0 ;  /* 0x0000000000007941 */ /* 0x000fea0003800000 */
.L_x_10360:
[----:B01----:R-:W-:Y:S01]  /*1e10*/  FMUL.FTZ R5, R111, R9 ;  /* 0x000000096f057220 */ /* 0x003fe20000410000 */
[C---:B------:R-:W-:Y:S01]  /*1e20*/  FFMA.FTZ R4, R7.reuse, R117, R120 ;  /* 0x0000007507047223 */ /* 0x040fe20000010078 */
[----:B------:R-:W-:Y:S01]  /*1e30*/  FMUL.FTZ R122, R62, R121 ;  /* 0x000000793e7a7220 */ /* 0x000fe20000410000 */
[C---:B---3--:R-:W-:Y:S01]  /*1e40*/  FFMA.FTZ R107, R10.reuse, R107, R119 ;  /* 0x0000006b0a6b7223 */ /* 0x048fe20000010077 */
[C---:B------:R-:W-:Y:S01]  /*1e50*/  FMUL.FTZ R124, R10.reuse, R5 ;  /* 0x000000050a7c7220 */ /* 0x040fe20000410000 */
[C---:B------:R-:W-:Y:S01]  /*1e60*/  FFMA.FTZ R5, R10.reuse, R4, R115 ;  /* 0x000000040a057223 */ /* 0x040fe20000010073 */
[----:B------:R-:W-:Y:S01]  /*1e70*/  FMUL.FTZ R4, R10, R123 ;  /* 0x0000007b0a047220 */ /* 0x000fe20000410000 */
[C---:B------:R-:W-:Y:S01]  /*1e80*/  FFMA.FTZ R125, R7.reuse, R107, R122 ;  /* 0x0000006b077d7223 */ /* 0x040fe2000001007a */
[----:B------:R-:W-:Y:S01]  /*1e90*/  FMUL.FTZ R126, R7, R124 ;  /* 0x0000007c077e7220 */ /* 0x000fe20000410000 */
[C---:B------:R-:W-:Y:S01]  /*1ea0*/  FFMA.FTZ R121, R111.reuse, R5, R118 ;  /* 0x000000056f797223 */ /* 0x040fe20000010076 */
        /* <DEDUP_REMOVED lines=40> */
[----:B------:R-:W-:Y:S02]  /*2130*/  IMAD.MOV.U32 R5, RZ, RZ, RZ ;  /* 0x000000ffff057224 */ /* 0x000fe400078e00ff */
        /* <DEDUP_REMOVED lines=19> */
[----:B-----5:R0:W-:Y:S01]  /*2270*/  SHFL.IDX PT, R123, R112, RZ, 0x1f ;  /* 0x00001fff707b7589 */ /* 0x0201e200000e0000 */
[----:B------:R-:W-:-:S03]  /*2280*/  ISETP.NE.AND P0, PT, R88, RZ, PT ;  /* 0x000000ff5800720c */ /* 0x000fc60003f05270 */
[----:B------:R-:W1:Y:S04]  /*2290*/  SHFL.IDX PT, R107, R5, RZ, 0x1f ;  /* 0x00001fff056b7589 */ /* 0x000e6800000e0000 */
[----:B------:R-:W-:Y:S01]  /*22a0*/  SHFL.UP PT, R121, R121, 0x1, RZ ;  /* 0x0420000079797989 */ /* 0x000fe200000e00ff */
[----:B0-----:R-:W-:-:S03]  /*22b0*/  IMAD R112, R88, 0x10, R76 ;  /* 0x0000001058707824 */ /* 0x001fc600078e024c */
[----:B------:R-:W0:Y:S04]  /*22c0*/  SHFL.UP PT, R124, R124, 0x1, RZ ;  /* 0x042000007c7c7989 */ /* 0x000e2800000e00ff */
[----:B------:R-:W-:Y:S04]  /*22d0*/  SHFL.IDX PT, R128, R125, RZ, 0x1f ;  /* 0x00001fff7d807589 */ /* 0x000fe800000e0000 */
[----:B------:R-:W2:Y:S01]  /*22e0*/  SHFL.IDX PT, R127, R126, RZ, 0x1f ;  /* 0x00001fff7e7f7589 */ /* 0x000ea200000e0000 */
[----:B-1----:R-:W-:-:S04]  /*22f0*/  @P3 FFMA.FTZ R107, R130, R107, R131 ;  /* 0x0000006b826b3223 */ /* 0x002fc80000010083 */
[----:B------:R-:W-:-:S04]  /*2300*/  FFMA.FTZ R108, R107, R9, R108 ;  /* 0x000000096b6c7223 */ /* 0x000fc8000001006c */
[-C--:B------:R-:W-:Y:S01]  /*2310*/  FFMA.FTZ R107, R111, R108.reuse, R8 ;  /* 0x0000006c6f6b7223 */ /* 0x080fe20000010008 */
[----:B0-----:R-:W-:Y:S01]  /*2320*/  @P2 FFMA.FTZ R123, R124, R123, R121 ;  /* 0x0000007b7c7b2223 */ /* 0x001fe20000010079 */
[----:B------:R-:W-:Y:S02]  /*2330*/  IADD3 R124, -R68, R47, -R88 ;  /* 0x0000002f447c7210 */ /* 0x000fe40007ffe958 */
[-C--:B------:R-:W-:Y:S01]  /*2340*/  FFMA.FTZ R119, R10, R107.reuse, R119 ;  /* 0x0000006b0a777223 */ /* 0x080fe20000010077 */
[----:B------:R-:W-:Y:S01]  /*2350*/  FMUL.FTZ R121, R45, R107 ;  /* 0x0000006b2d797220 */ /* 0x000fe20000410000 */
[----:B------:R-:W-:Y:S01]  /*2360*/  ISETP.GE.AND P2, PT, R124, 0x1, PT ;  /* 0x000000017c00780c */ /* 0x000fe20003f46270 */
[----:B--2---:R-:W-:Y:S01]  /*2370*/  FFMA.FTZ R9, R127, R5, R128 ;  /* 0x000000057f097223 */ /* 0x004fe20000010080 */
[----:B------:R-:W-:Y:S01]  /*2380*/  FFMA.FTZ R128, R0, R123, R117 ;  /* 0x0000007b00807223 */ /* 0x000fe20000010075 */
[-C--:B------:R-:W-:Y:S01]  /*2390*/  FFMA.FTZ R117, R7, R119.reuse, R122 ;  /* 0x0000007707757223 */ /* 0x080fe2000001007a */
[----:B------:R-:W-:Y:S01]  /*23a0*/  FMUL.FTZ R123, R43, R108 ;  /* 0x0000006c2b7b7220 */ /* 0x000fe20000410000 */
[----:B------:R-:W-:Y:S01]  /*23b0*/  FMUL.FTZ R122, R44, R119 ;  /* 0x000000772c7a7220 */ /* 0x000fe20000410000 */
[----:B------:R-:W-:Y:S01]  /*23c0*/  FFMA.FTZ R125, R7, R128, R120 ;  /* 0x00000080077d7223 */ /* 0x000fe20000010078 */
[----:B------:R-:W-:Y:S01]  /*23d0*/  FMUL.FTZ R120, R46, R117 ;  /* 0x000000752e787220 */ /* 0x000fe20000410000 */
[----:B------:R-:W-:Y:S01]  /*23e0*/  FMUL.FTZ R8, R127, R4 ;  /* 0x000000047f087220 */ /* 0x000fe20000410000 */
[----:B------:R-:W-:Y:S01]  /*23f0*/  FFMA.FTZ R0, R99, -R6, R128 ;  /* 0x8000000663007223 */ /* 0x000fe20000010080 */
[----:B------:R-:W-:Y:S01]  /*2400*/  FMUL.FTZ R7, R104, R123 ;  /* 0x0000007b68077220 */ /* 0x000fe20000410000 */
[----:B------:R-:W-:Y:S01]  /*2410*/  FMUL.FTZ R6, R106, R121 ;  /* 0x000000796a067220 */ /* 0x000fe20000410000 */
[----:B------:R-:W-:Y:S01]  /*2420*/  FMUL.FTZ R5, R103, R122 ;  /* 0x0000007a67057220 */ /* 0x000fe20000410000 */
[-C--:B------:R-:W-:Y:S01]  /*2430*/  FMUL.FTZ R4, R105, R120.reuse ;  /* 0x0000007869047220 */ /* 0x080fe20000410000 */
[----:B------:R0:W-:Y:S01]  /*2440*/  @!P0 STS.64 [R129+0x10b8], R8 ;  /* 0x0010b80881008388 */ /* 0x0001e20000000a00 */
[----:B------:R-:W-:Y:S01]  /*2450*/  FFMA.FTZ R115, R10, R125, R115 ;  /* 0x0000007d0a737223 */ /* 0x000fe20000010073 */
[----:B------:R-:W-:Y:S01]  /*2460*/  FFMA.FTZ R113, R102, -R113, R125 ;  /* 0x8000007166717223 */ /* 0x000fe2000001007d */
[----:B------:R-:W-:Y:S01]  /*2470*/  FFMA.FTZ R120, R0, R120, RZ ;  /* 0x0000007800787223 */ /* 0x000fe200000100ff */
[----:B------:R1:W-:Y:S01]  /*2480*/  STS.128 [R112+0x200], R4 ;  /* 0x0002000470007388 */ /* 0x0003e20000000c00 */
[----:B------:R-:W-:Y:S01]  /*2490*/  FFMA.FTZ R118, R111, R115, R118 ;  /* 0x000000736f767223 */ /* 0x000fe20000010076 */
[----:B------:R-:W-:Y:S01]  /*24a0*/  FFMA.FTZ R111, R100, -R11, R115 ;  /* 0x8000000b646f7223 */ /* 0x000fe20000010073 */
[----:B------:R-:W-:Y:S01]  /*24b0*/  FMUL.FTZ R10, R60, R115 ;  /* 0x000000733c0a7220 */ /* 0x000fe20000410000 */
[----:B------:R-:W-:Y:S01]  /*24c0*/  BAR.SYNC.DEFER_BLOCKING 0x0 ;  /* 0x0000000000007b1d */ /* 0x000fe20000010000 */
[----:B------:R-:W-:Y:S01]  /*24d0*/  FMUL.FTZ R11, R59, R118 ;  /* 0x000000763b0b7220 */ /* 0x000fe20000410000 */
[----:B------:R-:W-:Y:S01]  /*24e0*/  FFMA.FTZ R120, R113, R122, R120 ;  /* 0x0000007a71787223 */ /* 0x000fe20000010078 */
[----:B------:R-:W-:Y:S01]  /*24f0*/  FFMA.FTZ R110, R101, -R110, R118 ;  /* 0x8000006e656e7223 */ /* 0x000fe20000010076 */
[----:B0-----:R-:W-:Y:S01]  /*2500*/  FMUL.FTZ R8, R62, R128 ;  /* 0x000000803e087220 */ /* 0x001fe20000410000 */
[----:B------:R-:W-:-:S02]  /*2510*/  FMUL.FTZ R9, R61, R125 ;  /* 0x0000007d3d097220 */ /* 0x000fc40000410000 */
[----:B------:R1:W0:Y:S04]  /*2520*/  LDS R125, [R69+0x200] ;  /* 0x00020000457d7984 */ /* 0x0002280000000800 */
[----:B------:R1:W2:Y:S04]  /*2530*/  LDS R127, [R69+0x280] ;  /* 0x00028000457f7984 */ /* 0x0002a80000000800 */
[----:B------:R1:W3:Y:S04]  /*2540*/  LDS R129, [R69+0x300] ;  /* 0x0003000045817984 */ /* 0x0002e80000000800 */
[----:B------:R1:W4:Y:S04]  /*2550*/  LDS R115, [R69+0x380] ;  /* 0x0003800045737984 */ /* 0x0003280000000800 */
[----:B------:R1:W-:Y:S01]  /*2560*/  STS.128 [R112+0x400], R8 ;  /* 0x0004000870007388 */ /* 0x0003e20000000c00 */
[----:B------:R-:W-:Y:S06]  /*2570*/  BAR.SYNC.DEFER_BLOCKING 0x0 ;  /* 0x0000000000007b1d */ /* 0x000fec0000010000 */
[----:B------:R-:W-:Y:S05]  /*2580*/  @!P2 BRA `(.L_x_10363) ;  /* 0x00000000003ca947 */ /* 0x000fea0003800000 */
[----:B------:R-:W5:Y:S01]  /*2590*/  LDS R131, [R69+0x400] ;  /* 0x0004000045837984 */ /* 0x000f620000000800 */
[C---:B-1----:R-:W-:Y:S02]  /*25a0*/  IMAD R6, R109.reuse, UR18, RZ ;  /* 0x000000126d067c24 */ /* 0x042fe4000f8e02ff */
[----:B------:R-:W-:Y:S02]  /*25b0*/  IMAD R8, R109, UR20, RZ ;  /* 0x000000146d087c24 */ /* 0x000fe4000f8e02ff */
[----:B------:R-:W-:-:S04]  /*25c0*/  IMAD.WIDE.U32 R4, R49, UR18, R20 ;  /* 0x0000001231047c25 */ /* 0x000fc8000f8e0014 */
[C---:B------:R-:W-:Y:S02]  /*25d0*/  IMAD R9, R49.reuse, UR19, R6 ;  /* 0x0000001331097c24 */ /* 0x040fe4000f8e0206 */
[C---:B------:R-:W-:Y:S01]  /*25e0*/  IMAD R11, R49.reuse, UR21, R8 ;  /* 0x00000015310b7c24 */ /* 0x040fe2000f8e0208 */
[----:B------:R-:W-:Y:S01]  /*25f0*/  LEA R8, P2, R4, UR26, 0x2 ;  /* 0x0000001a04087c11 */ /* 0x000fe2000f8410ff */
[----:B------:R-:W-:Y:S01]  /*2600*/  IMAD.WIDE.U32 R6, R49, UR20, R22 ;  /* 0x0000001431067c25 */ /* 0x000fe2000f8e0016 */
[----:B------:R-:W-:-:S03]  /*2610*/  IADD3 R9, R5, R9, RZ ;  /* 0x0000000905097210 */ /* 0x000fc60007ffe0ff */
[----:B------:R-:W-:Y:S01]  /*2620*/  IMAD.IADD R5, R7, 0x1, R11 ;  /* 0x0000000107057824 */ /* 0x000fe200078e020b */
[----:B------:R-:W-:Y:S02]  /*2630*/  LEA R10, P3, R6, UR28, 0x2 ;  /* 0x0000001c060a7c11 */ /* 0x000fe4000f8610ff */
[----:B------:R-:W-:Y:S02]  /*2640*/  LEA.HI.X R9, R4, UR27, R9, 0x2, P2 ;  /* 0x0000001b04097c11 */ /* 0x000fe400090f1409 */
[----:B------:R-:W-:-:S03]  /*2650*/  LEA.HI.X R11, R6, UR29, R5, 0x2, P3 ;  /* 0x0000001d060b7c11 */ /* 0x000fc600098f1405 */
[----:B0-----:R0:W-:Y:S04]  /*2660*/  REDG.E.ADD.F32.FTZ.RN.STRONG.GPU desc[UR12][R8.64], R125 ;  /* 0x0000007d080079a6 */ /* 0x0011e8000c10f38c */
[----:B-----5:R0:W-:Y:S02]  /*2670*/  REDG.E.ADD.F32.FTZ.RN.STRONG.GPU desc[UR12][R10.64], R131 ;  /* 0x000000830a0079a6 */ /* 0x0201e4000c10f38c */
.L_x_10363:
[----:B------:R-:W-:Y:S05]  /*2680*/  BSYNC B0 ;  /* 0x0000000000007941 */ /* 0x000fea0003800000 */
.L_x_10362:
        /* <DEDUP_REMOVED lines=8> */
[----:B------:R-:W-:Y:S01]  /*2710*/  IMAD R4, R24, UR23, RZ ;  /* 0x0000001718047c24 */ /* 0x000fe2000f8e02ff */
[----:B------:R-:W-:Y:S01]  /*2720*/  ISETP.GE.AND P4, PT, R124, 0x61, PT ;  /* 0x000000617c00780c */ /* 0x000fe20003f86270 */
[----:B------:R-:W-:-:S02]  /*2730*/  IMAD R6, R26, UR23, RZ ;  /* 0x000000171a067c24 */ /* 0x000fc4000f8e02ff */
[----:B------:R-:W-:Y:S01]  /*2740*/  FADD.FTZ R8, R8, R123 ;  /* 0x0000007b08087221 */ /* 0x000fe20000010000 */
[----:B------:R-:W-:Y:S02]  /*2750*/  IMAD R11, R25, UR24, R4 ;  /* 0x00000018190b7c24 */ /* 0x000fe4000f8e0204 */
[----:B------:R-:W-:Y:S01]  /*2760*/  IMAD R109, R27, UR24, R6 ;  /* 0x000000181b6d7c24 */ /* 0x000fe2000f8e0206 */
[----:B0-----:R-:W-:Y:S06]  /*2770*/  @!P2 BRA `(.L_x_10365) ;  /* 0x000000000018a947 */ /* 0x001fec0003800000 */
[----:B------:R-:W-:-:S04]  /*2780*/  IMAD.WIDE.U32 R6, R24, UR24, R30 ;  /* 0x0000001818067c25 */ /* 0x000fc8000f8e001e */
[----:B------:R-:W-:Y:S01]  /*2790*/  IMAD.WIDE.U32 R4, R26, UR24, R36 ;  /* 0x000000181a047c25 */ /* 0x000fe2000f8e0024 */
[----:B------:R-:W-:-:S03]  /*27a0*/  IADD3 R7, R7, R11, RZ ;  /* 0x0000000b07077210 */ /* 0x000fc60007ffe0ff */
[----:B------:R-:W-:Y:S02]  /*27b0*/  IMAD.IADD R5, R5, 0x1, R109 ;  /* 0x0000000105057824 */ /* 0x000fe400078e026d */
[----:B--2---:R0:W-:Y:S04]  /*27c0*/  REDG.E.ADD.F32.FTZ.RN.STRONG.GPU desc[UR12][R6.64], R127 ;  /* 0x0000007f060079a6 */ /* 0x0041e8000c10f38c */
[----:B-1----:R0:W-:Y:S02]  /*27d0*/  REDG.E.ADD.F32.FTZ.RN.STRONG.GPU desc[UR12][R4.64], R9 ;  /* 0x00000009040079a6 */ /* 0x0021e4000c10f38c */
.L_x_10365:
[----:B------:R-:W-:Y:S05]  /*27e0*/  BSYNC B0 ;  /* 0x0000000000007941 */ /* 0x000fea0003800000 */
.L_x_10364:
[----:B01----:R0:W1:Y:S01]  /*27f0*/  LDS R9, [R69+0x500] ;  /* 0x0005000045097984 */ /* 0x0030620000000800 */
[----:B------:R-:W-:Y:S04]  /*2800*/  BSSY B0, `(.L_x_10366) ;  /* 0x0000008000007945 */ /* 0x000fe80003800000 */
[----:B------:R-:W-:Y:S05]  /*2810*/  @!P3 BRA `(.L_x_10367) ;  /* 0x000000000018b947 */ /* 0x000fea0003800000 */
[----:B------:R-:W-:-:S04]  /*2820*/  IMAD.WIDE.U32 R6, R24, UR24, R32 ;  /* 0x0000001818067c25 */ /* 0x000fc8000f8e0020 */
[----:B------:R-:W-:Y:S01]  /*2830*/  IMAD.WIDE.U32 R4, R26, UR24, R38 ;  /* 0x000000181a047c25 */ /* 0x000fe2000f8e0026 */
[----:B------:R-:W-:-:S03]  /*2840*/  IADD3 R7, R11, R7, RZ ;  /* 0x000000070b077210 */ /* 0x000fc60007ffe0ff */
[----:B------:R-:W-:Y:S02]  /*2850*/  IMAD.IADD R5, R109, 0x1, R5 ;  /* 0x000000016d057824 */ /* 0x000fe400078e0205 */
[----:B---3--:R3:W-:Y:S04]  /*2860*/  REDG.E.ADD.F32.FTZ.RN.STRONG.GPU desc[UR12][R6.64], R129 ;  /* 0x00000081060079a6 */ /* 0x0087e8000c10f38c */
[----:B-1----:R3:W-:Y:S02]  /*2870*/  REDG.E.ADD.F32.FTZ.RN.STRONG.GPU desc[UR12][R4.64], R9 ;  /* 0x00000009040079a6 */ /* 0x0027e4000c10f38c */
.L_x_10367:
[----:B------:R-:W-:Y:S05]  /*2880*/  BSYNC B0 ;  /* 0x0000000000007941 */ /* 0x000fea0003800000 */
.L_x_10366:
[----:B-1-3--:R1:W3:Y:S01]  /*2890*/  LDS R9, [R69+0x580] ;  /* 0x0005800045097984 */ /* 0x00a2e20000000800 */
[----:B------:R-:W-:Y:S04]  /*28a0*/  BSSY B0, `(.L_x_10368) ;  /* 0x0000008000007945 */ /* 0x000fe80003800000 */
[----:B------:R-:W-:Y:S05]  /*28b0*/  @!P4 BRA `(.L_x_10369) ;  /* 0x000000000018c947 */ /* 0x000fea0003800000 */
[----:B------:R-:W-:-:S04]  /*28c0*/  IMAD.WIDE.U32 R6, R24, UR24, R34 ;  /* 0x0000001818067c25 */ /* 0x000fc8000f8e0022 */
[----:B------:R-:W-:Y:S01]  /*28d0*/  IMAD.WIDE.U32 R4, R26, UR24, R40 ;  /* 0x000000181a047c25 */ /* 0x000fe2000f8e0028 */
[----:B------:R-:W-:-:S03]  /*28e0*/  IADD3 R7, R11, R7, RZ ;  /* 0x000000070b077210 */ /* 0x000fc60007ffe0ff */
[----:B------:R-:W-:Y:S02]  /*28f0*/  IMAD.IADD R5, R109, 0x1, R5 ;  /* 0x000000016d057824 */ /* 0x000fe400078e0205 */
[----:B----4-:R4:W-:Y:S04]  /*2900*/  REDG.E.ADD.F32.FTZ.RN.STRONG.GPU desc[UR12][R6.64], R115 ;  /* 0x00000073060079a6 */ /* 0x0109e8000c10f38c */
[----:B---3--:R4:W-:Y:S02]  /*2910*/  REDG.E.ADD.F32.FTZ.RN.STRONG.GPU desc[UR12][R4.64], R9 ;  /* 0x00000009040079a6 */ /* 0x0089e4000c10f38c */
.L_x_10369:
[----:B------:R-:W-:Y:S05]  /*2920*/  BSYNC B0 ;  /* 0x0000000000007941 */ /* 0x000fea0003800000 */
.L_x_10368:
[----:B----4-:R-:W4:Y:S01]  /*2930*/  SHFL.DOWN P2, R5, R8, 0x1, 0x1f ;  /* 0x08201f0008057f89 */ /* 0x010f220000040000 */
[----:B------:R-:W-:Y:S01]  /*2940*/  ISETP.NE.AND P3, PT, R87, RZ, PT ;  /* 0x000000ff5700720c */ /* 0x000fe20003f65270 */
[-C--:B------:R-:W-:Y:S01]  /*2950*/  FMUL.FTZ R4, R42, R107.reuse ;  /* 0x0000006b2a047220 */ /* 0x080fe20000410000 */
[----:B------:R-:W-:Y:S01]  /*2960*/  FMUL.FTZ R107, R100, R107 ;  /* 0x0000006b646b7220 */ /* 0x000fe20000410000 */
[----:B------:R-:W-:Y:S01]  /*2970*/  FMUL.FTZ R101, R101, R108 ;  /* 0x0000006c65657220 */ /* 0x000fe20000410000 */
[----:B------:R-:W-:Y:S01]  /*2980*/  FMUL.FTZ R102, R102, R119 ;  /* 0x0000007766667220 */ /* 0x000fe20000410000 */
[----:B------:R-:W-:Y:S01]  /*2990*/  FMUL.FTZ R111, R111, R4 ;  /* 0x000000046f6f7220 */ /* 0x000fe20000410000 */
[-C--:B------:R-:W-:Y:S01]  /*29a0*/  FMUL.FTZ R4, R99, R117.reuse ;  /* 0x0000007563047220 */ /* 0x080fe20000410000 */
[----:B------:R-:W-:Y:S01]  /*29b0*/  FMUL.FTZ R117, R42, R117 ;  /* 0x000000752a757220 */ /* 0x000fe20000410000 */
[----:B------:R-:W-:Y:S01]  /*29c0*/  BSSY B0, `(.L_x_10370) ;  /* 0x0000026000007945 */ /* 0x000fe20003800000 */
[-C--:B------:R-:W-:Y:S01]  /*29d0*/  FFMA.FTZ R106, R106, R107.reuse, R111 ;  /* 0x0000006b6a6a7223 */ /* 0x080fe2000001006f */
[----:B------:R-:W-:Y:S01]  /*29e0*/  FFMA.FTZ R54, R45, R107, R54 ;  /* 0x0000006b2d367223 */ /* 0x000fe20000010036 */
[----:B------:R-:W-:Y:S01]  /*29f0*/  FMUL.FTZ R0, R0, R117 ;  /* 0x0000007500007220 */ /* 0x000fe20000410000 */
[----:B------:R-:W-:Y:S01]  /*2a00*/  FFMA.FTZ R52, R43, R101, R52 ;  /* 0x000000652b347223 */ /* 0x000fe20000010034 */
[----:B------:R-:W5:Y:S01]  /*2a10*/  @!P3 S2R R11, SR_CgaCtaId ;  /* 0x00000000000bb919 */ /* 0x000f620000008800 */
[----:B------:R-:W-:Y:S01]  /*2a20*/  FFMA.FTZ R51, R44, R102, R51 ;  /* 0x000000662c337223 */ /* 0x000fe20000010033 */
[-C--:B------:R-:W-:Y:S01]  /*2a30*/  FFMA.FTZ R0, R105, R4.reuse, R0 ;  /* 0x0000000469007223 */ /* 0x080fe20000010000 */
[----:B------:R-:W-:Y:S01]  /*2a40*/  FFMA.FTZ R53, R46, R4, R53 ;  /* 0x000000042e357223 */ /* 0x000fe20000010035 */
[----:B------:R-:W-:-:S02]  /*2a50*/  FADD.FTZ R57, R106, R57 ;  /* 0x000000396a397221 */ /* 0x000fc40000010000 */
[----:B------:R-:W-:Y:S01]  /*2a60*/  FADD.FTZ R55, R0, R55 ;  /* 0x0000003700377221 */ /* 0x000fe20000010000 */
[----:B----4-:R-:W-:Y:S01]  /*2a70*/  @P2 FADD R5, R8, R5 ;  /* 0x0000000508052221 */ /* 0x010fe20000000000 */
[----:B------:R-:W-:-:S04]  /*2a80*/  @!P3 MOV R8, 0x400 ;  /* 0x000004000008b802 */ /* 0x000fc80000000f00 */
[----:B------:R-:W4:Y:S01]  /*2a90*/  SHFL.DOWN P2, R6, R5, 0x2, 0x1f ;  /* 0x08401f0005067f89 */ /* 0x000f220000040000 */
[----:B-----5:R-:W-:Y:S01]  /*2aa0*/  @!P3 LEA R76, R11, R8, 0x18 ;  /* 0x000000080b4cb211 */ /* 0x020fe200078ec0ff */
[----:B----4-:R-:W-:Y:S01]  /*2ab0*/  @P2 FADD R6, R5, R6 ;  /* 0x0000000605062221 */ /* 0x010fe20000000000 */
[----:B------:R-:W-:-:S04]  /*2ac0*/  FMUL.FTZ R5, R42, R108 ;  /* 0x0000006c2a057220 */ /* 0x000fc80000410000 */
[----:B------:R-:W4:Y:S01]  /*2ad0*/  SHFL.DOWN P2, R7, R6, 0x4, 0x1f ;  /* 0x08801f0006077f89 */ /* 0x000f220000040000 */
[----:B------:R-:W-:-:S04]  /*2ae0*/  FMUL.FTZ R5, R110, R5 ;  /* 0x000000056e057220 */ /* 0x000fc80000410000 */
[----:B------:R-:W-:-:S04]  /*2af0*/  FFMA.FTZ R5, R104, R101, R5 ;  /* 0x0000006568057223 */ /* 0x000fc80000010005 */
[----:B------:R-:W-:Y:S01]  /*2b00*/  FADD.FTZ R58, R5, R58 ;  /* 0x0000003a053a7221 */ /* 0x000fe20000010000 */
[----:B----4-:R-:W-:Y:S01]  /*2b10*/  @P2 FADD R7, R6, R7 ;  /* 0x0000000706072221 */ /* 0x010fe20000000000 */
[----:B------:R-:W-:-:S04]  /*2b20*/  FMUL.FTZ R6, R42, R119 ;  /* 0x000000772a067220 */ /* 0x000fc80000410000 */
[----:B------:R-:W4:Y:S01]  /*2b30*/  SHFL.DOWN P2, R10, R7, 0x8, 0x1f ;  /* 0x09001f00070a7f89 */ /* 0x000f220000040000 */
[----:B------:R-:W-:-:S04]  /*2b40*/  FMUL.FTZ R6, R113, R6 ;  /* 0x0000000671067220 */ /* 0x000fc80000410000 */
[----:B------:R-:W-:-:S04]  /*2b50*/  FFMA.FTZ R103, R103, R102, R6 ;  /* 0x0000006667677223 */ /* 0x000fc80000010006 */
[----:B------:R-:W-:Y:S01]  /*2b60*/  FADD.FTZ R56, R103, R56 ;  /* 0x0000003867387221 */ /* 0x000fe20000010000 */
[----:B----4-:R-:W-:-:S05]  /*2b70*/  @P2 FADD R10, R7, R10 ;  /* 0x0000000a070a2221 */ /* 0x010fca0000000000 */
[----:B---3--:R-:W3:Y:S02]  /*2b80*/  SHFL.DOWN P2, R9, R10, 0x10, 0x1f ;  /* 0x0a001f000a097f89 */ /* 0x008ee40000040000 */
[----:B---3--:R-:W-:-:S05]  /*2b90*/  @P2 FADD R9, R10, R9 ;  /* 0x000000090a092221 */ /* 0x008fca0000000000 */
[----:B------:R3:W-:Y:S01]  /*2ba0*/  @!P3 STS [R76+0x604], R9 ;  /* 0x000604094c00b388 */ /* 0x0007e20000000800 */
[----:B------:R-:W-:Y:S06]  /*2bb0*/  BAR.SYNC.DEFER_BLOCKING 0x0 ;  /* 0x0000000000007b1d */ /* 0x000fec0000010000 */
[----:B------:R-:W-:Y:S05]  /*2bc0*/  @P0 BRA `(.L_x_10371) ;  /* 0x0000000000140947 */ /* 0x000fea0003800000 */
[----:B------:R-:W-:Y:S02]  /*2bd0*/  ISETP.NE.AND P0, PT, R71, UR25, PT ;  /* 0x0000001947007c0c */ /* 0x000fe4000bf05270 */
[----:B------:R-:W-:-:S11]  /*2be0*/  LEA R4, R49, R76, 0x2 ;  /* 0x0000004c31047211 */ /* 0x000fd600078e10ff */
[----:B------:R-:W3:Y:S02]  /*2bf0*/  @P0 LDS R0, [R4+0x18b8] ;  /* 0x0018b80004000984 */ /* 0x000ee40000000800 */
[----:B---3--:R-:W-:-:S05]  /*2c00*/  @P0 FADD.FTZ R9, R9, R0 ;  /* 0x0000000009090221 */ /* 0x008fca0000010000 */
[----:B------:R4:W-:Y:S02]  /*2c10*/  STS [R4+0x18b8], R9 ;  /* 0x0018b80904007388 */ /* 0x0009e40000000800 */
.L_x_10371:
[----:B------:R-:W-:Y:S05]  /*2c20*/  BSYNC B0 ;  /* 0x0000000000007941 */ /* 0x000fea0003800000 */
.L_x_10370:
[----:B------:R-:W-:Y:S01]  /*2c30*/  VIADD R49, R49, 0x1 ;  /* 0x0000000131317836 */ /* 0x000fe20000000000 */
[----:B------:R-:W-:-:S04]  /*2c40*/  UIADD3 UR5, UP0, UR5, 0x1, URZ ;  /* 0x0000000105057890 */ /* 0x000fc8000ff1e03f */
[----:B------:R-:W-:Y:S01]  /*2c50*/  ISETP.GE.AND P0, PT, R49, UR30, PT ;  /* 0x0000001e31007c0c */ /* 0x000fe2000bf06270 */
[----:B------:R-:W-:-:S12]  /*2c60*/  UIADD3.X UR6, URZ, UR6, URZ, UP0, !UPT ;  /* 0x000000063f067290 */ /* 0x000fd800087fe43f */
[----:B------:R-:W-:Y:S05]  /*2c70*/  @!P0 BRA `(.L_x_10372) ;  /* 0xffffffe800608947 */ /* 0x000fea000383ffff */
.L_x_10359:
[----:B------:R-:W5:Y:S08]  /*2c80*/  S2UR UR6, SR_CgaCtaId ;  /* 0x00000000000679c3 */ /* 0x000f700000008800 */
[----:B------:R-:W-:Y:S01]  /*2c90*/  BAR.SYNC.DEFER_BLOCKING 0x0 ;  /* 0x0000000000007b1d */ /* 0x000fe20000010000 */
[----:B------:R-:W-:Y:S02]  /*2ca0*/  ISETP.NE.AND P0, PT, R88, RZ, PT ;  /* 0x000000ff5800720c */ /* 0x000fe40003f05270 */
[----:B----4-:R-:W-:-:S02]  /*2cb0*/  F2FP.BF16.F32.PACK_AB R4, R51, R53 ;  /* 0x000000353304723e */ /* 0x010fc400000010ff */
[----:B------:R-:W-:Y:S01]  /*2cc0*/  F2FP.BF16.F32.PACK_AB R5, R52, R54 ;  /* 0x000000363405723e */ /* 0x000fe200000010ff */
[----:B------:R-:W-:Y:S02]  /*2cd0*/  UMOV UR5, 0x400 ;  /* 0x0000040000057882 */ /* 0x000fe40000000000 */
[----:B------:R-:W4:Y:S01]  /*2ce0*/  LDC.64 R10, c[0x0][0x388] ;  /* 0x0000e200ff0a7b82 */ /* 0x000f220000000a00 */
[----:B------:R-:W-:Y:S01]  /*2cf0*/  BSSY B0, `(.L_x_10373) ;  /* 0x000001f000007945 */ /* 0x000fe20003800000 */
[----:B-----5:R-:W-:Y:S01]  /*2d00*/  ULEA UR5, UR6, UR5, 0x18 ;  /* 0x0000000506057291 */ /* 0x020fe2000f8ec03f */
[----:B------:R5:W-:Y:S01]  /*2d10*/  STS.64 [R98], R4 ;  /* 0x0000000462007388 */ /* 0x000be20000000a00 */
[----:B------:R-:W-:-:S03]  /*2d20*/  NOP ;  /* 0x0000000000007918 */ /* 0x000fc60000000000 */
[----:B------:R-:W-:Y:S01]  /*2d30*/  LDS.U16 R21, [R64] ;  /* 0x0000000040157984 */ /* 0x000fe20000000400 */
[----:B---3--:R-:W-:Y:S01]  /*2d40*/  MOV R76, UR5 ;  /* 0x00000005004c7c02 */ /* 0x008fe20008000f00 */
[C---:B----4-:R-:W-:Y:S02]  /*2d50*/  IMAD R0, R10.reuse, UR14, RZ ;  /* 0x0000000e0a007c24 */ /* 0x050fe4000f8e02ff */
[----:B------:R-:W-:Y:S01]  /*2d60*/  LDS.U16 R23, [R64+0x40] ;  /* 0x0000400040177984 */ /* 0x000fe20000000400 */
[----:B------:R-:W-:Y:S01]  /*2d70*/  IMAD.WIDE.U32 R6, R10, UR15, RZ ;  /* 0x0000000f0a067c25 */ /* 0x000fe2000f8e00ff */
[----:B-----5:R-:W-:Y:S02]  /*2d80*/  IADD3 R4, P2, R18, R68, RZ ;  /* 0x0000004412047210 */ /* 0x020fe40007f5e0ff */
[----:B------:R-:W-:Y:S01]  /*2d90*/  LDS.U16 R25, [R64+0x80] ;  /* 0x0000800040197984 */ /* 0x000fe20000000400 */
[----:B------:R-:W-:Y:S01]  /*2da0*/  IMAD R11, R11, UR15, R0 ;  /* 0x0000000f0b0b7c24 */ /* 0x000fe2000f8e0200 */
[----:B------:R-:W-:-:S02]  /*2db0*/  LEA.HI.X.SX32 R5, R68, R19, 0x1, P2 ;  /* 0x0000001344057211 */ /* 0x000fc400010f0eff */
[----:B------:R-:W-:Y:S01]  /*2dc0*/  LDS.U16 R27, [R64+0xc0] ;  /* 0x0000c000401b7984 */ /* 0x000fe20000000400 */
[----:B------:R-:W-:-:S03]  /*2dd0*/  IMAD.IADD R31, R7, 0x1, R11 ;  /* 0x00000001071f7824 */ /* 0x000fc600078e020b */
[----:B------:R-:W-:Y:S01]  /*2de0*/  @!P0 STS [UR5+0x100], R67 ;  /* 0x00010043ff008988 */ /* 0x000fe20008000805 */
[----:B------:R-:W-:Y:S06]  /*2df0*/  BAR.SYNC.DEFER_BLOCKING 0x0 ;  /* 0x0000000000007b1d */ /* 0x000fec0000010000 */
[----:B------:R-:W3:Y:S02]  /*2e00*/  LDS R29, [R76+0x100] ;  /* 0x000100004c1d7984 */ /* 0x000ee40000000800 */
        /* <DEDUP_REMOVED lines=13> */
.L_x_10374:
[----:B------:R-:W-:Y:S05]  /*2ee0*/  BSYNC B0 ;  /* 0x0000000000007941 */ /* 0x000fea0003800000 */
.L_x_10373:
[----:B------:R-:W-:Y:S01]  /*2ef0*/  MOV R7, R31 ;  /* 0x0000001f00077202 */ /* 0x000fe20000000f00 */
[----:B------:R-:W-:Y:S01]  /*2f00*/  ULDC.64 UR8, c[0x0][0x390] ;  /* 0x0000e40000087ab9 */ /* 0x000fe20000000a00 */
[----:B------:R-:W-:Y:S01]  /*2f10*/  IADD3 R66, P1, R66, -0xc0, RZ ;  /* 0xffffff4042427810 */ /* 0x000fe20007f3e0ff */
[----:B------:R-:W-:Y:S01]  /*2f20*/  IMAD R0, R96, UR8, RZ ;  /* 0x0000000860007c24 */ /* 0x000fe2000f8e02ff */
[-C--:B------:R-:W-:Y:S01]  /*2f30*/  ISETP.GE.AND P3, PT, R72, R29.reuse, PT ;  /* 0x0000001d4800720c */ /* 0x080fe20003f66270 */
[----:B------:R-:W-:Y:S01]  /*2f40*/  IMAD.WIDE.U32 R6, R97, UR8, R6 ;  /* 0x0000000861067c25 */ /* 0x000fe2000f8e0006 */
[----:B------:R-:W-:Y:S01]  /*2f50*/  IADD3.X R65, R65, -0x1, RZ, P1, !PT ;  /* 0xffffffff41417810 */ /* 0x000fe20000ffe4ff */
[----:B------:R-:W-:Y:S01]  /*2f60*/  BSSY B0, `(.L_x_10375) ;  /* 0x0000030000007945 */ /* 0x000fe20003800000 */
[----:B------:R-:W-:Y:S01]  /*2f70*/  ISETP.GE.AND P2, PT, R74, R29, PT ;  /* 0x0000001d4a00720c */ /* 0x000fe20003f46270 */
[----:B---3--:R-:W-:Y:S01]  /*2f80*/  IMAD R11, R97, UR9, R0 ;  /* 0x00000009610b7c24 */ /* 0x008fe2000f8e0200 */
        /* <DEDUP_REMOVED lines=18> */
[----:B---3--:R-:W3:Y:S01]  /*30b0*/  LDC.64 R24, c[0x0][0x3a8] ;  /* 0x0000ea00ff187b82 */ /* 0x008ee20000000a00 */
[----:B------:R5:W-:Y:S01]  /*30c0*/  STS.64 [R98], R8 ;  /* 0x0000000862007388 */ /* 0x000be20000000a00 */
[----:B------:R-:W-:-:S03]  /*30d0*/  NOP ;  /* 0x0000000000007918 */ /* 0x000fc60000000000 */
[----:B------:R-:W-:Y:S01]  /*30e0*/  LDS.U16 R11, [R64] ;  /* 0x00000000400b7984 */ /* 0x000fe20000000400 */
[C---:B---3--:R-:W-:Y:S02]  /*30f0*/  IMAD R0, R24.reuse, UR14, RZ ;  /* 0x0000000e18007c24 */ /* 0x048fe4000f8e02ff */
[----:B----4-:R-:W-:Y:S01]  /*3100*/  IMAD.WIDE.U32 R6, R24, UR15, RZ ;  /* 0x0000000f18067c25 */ /* 0x010fe2000f8e00ff */
[----:B------:R-:W-:Y:S03]  /*3110*/  LDS.U16 R21, [R64+0x40] ;  /* 0x0000400040157984 */ /* 0x000fe60000000400 */
[----:B-----5:R-:W-:Y:S01]  /*3120*/  IMAD R9, R25, UR15, R0 ;  /* 0x0000000f19097c24 */ /* 0x020fe2000f8e0200 */
[----:B------:R-:W-:Y:S03]  /*3130*/  LDS.U16 R29, [R64+0x80] ;  /* 0x00008000401d7984 */ /* 0x000fe60000000400 */
[----:B------:R-:W-:Y:S01]  /*3140*/  IMAD.IADD R25, R7, 0x1, R9 ;  /* 0x0000000107197824 */ /* 0x000fe200078e0209 */
[----:B------:R-:W-:Y:S04]  /*3150*/  LDS.U16 R31, [R64+0xc0] ;  /* 0x0000c000401f7984 */ /* 0x000fe80000000400 */
[----:B------:R-:W-:Y:S01]  /*3160*/  @!P0 STS [R76+0x100], R67 ;  /* 0x000100434c008388 */ /* 0x000fe20000000800 */
        /* <DEDUP_REMOVED lines=15> */
.L_x_10376:
[----:B------:R-:W-:Y:S05]  /*3260*/  BSYNC B0 ;  /* 0x0000000000007941 */ /* 0x000fea0003800000 */
.L_x_10375:
        /* <DEDUP_REMOVED lines=8> */
[----:B------:R-:W-:Y:S01]  /*32f0*/  UIADD3 UR4, UR4, -0x80, URZ ;  /* 0xffffff8004047890 */ /* 0x000fe2000fffe03f */
[----:B------:R-:W-:Y:S01]  /*3300*/  ISETP.GT.AND P5, PT, R71, 0x1, PT ;  /* 0x000000014700780c */ /* 0x000fe20003fa4270 */
[----:B---3--:R-:W-:Y:S01]  /*3310*/  IMAD R9, R97, UR9, R0 ;  /* 0x0000000961097c24 */ /* 0x008fe2000f8e0200 */
[----:B------:R-:W-:Y:S01]  /*3320*/  ULDC.64 UR8, c[0x0][0x3f0] ;  /* 0x0000fc0000087ab9 */ /* 0x000fe20000000a00 */
[----:B------:R-:W-:-:S02]  /*3330*/  IADD3 R7, P3, R4, UR7, RZ ;  /* 0x0000000704077c10 */ /* 0x000fc4000ff7e0ff */
[----:B------:R-:W-:Y:S02]  /*3340*/  IADD3 R4, P4, R66, UR8, RZ ;  /* 0x0000000842047c10 */ /* 0x000fe4000ff9e0ff */
[----:B------:R-:W-:Y:S02]  /*3350*/  IADD3.X R5, R9, UR22, R5, P3, !PT ;  /* 0x0000001609057c10 */ /* 0x000fe40009ffe405 */
[----:B------:R-:W-:Y:S02]  /*3360*/  IADD3.X R0, R65, UR9, RZ, P4, !PT ;  /* 0x0000000941007c10 */ /* 0x000fe4000a7fe4ff */
[----:B------:R-:W-:Y:S02]  /*3370*/  LEA R4, P3, R7, R4, 0x1 ;  /* 0x0000000407047211 */ /* 0x000fe400078608ff */
[----:B------:R-:W-:Y:S02]  /*3380*/  IADD3 R83, P4, R83, -0x100, RZ ;  /* 0xffffff0053537810 */ /* 0x000fe40007f9e0ff */
[----:B------:R-:W-:-:S02]  /*3390*/  LEA.HI.X R5, R7, R0, R5, 0x1, P3 ;  /* 0x0000000007057211 */ /* 0x000fc400018f0c05 */
[----:B------:R-:W-:Y:S02]  /*33a0*/  IADD3 R81, P3, R81, -0x100, RZ ;  /* 0xffffff0051517810 */ /* 0x000fe40007f7e0ff */
[----:B------:R-:W-:Y:S01]  /*33b0*/  IADD3 R71, R71, -0x1, RZ ;  /* 0xffffffff47477810 */ /* 0x000fe20007ffe0ff */
[----:B------:R3:W-:Y:S01]  /*33c0*/  @!P0 STG.E.U16 desc[UR12][R4.64], R21 ;  /* 0x0000001504008986 */ /* 0x0007e2000c10150c */
[----:B------:R-:W-:Y:S02]  /*33d0*/  IADD3 R79, P0, R79, -0x100, RZ ;  /* 0xffffff004f4f7810 */ /* 0x000fe40007f1e0ff */
[----:B------:R-:W-:Y:S01]  /*33e0*/  IADD3.X R80, R80, -0x1, RZ, P3, !PT ;  /* 0xffffffff50507810 */ /* 0x000fe20001ffe4ff */
[----:B------:R3:W-:Y:S01]  /*33f0*/  @!P1 STG.E.U16 desc[UR12][R4.64+0x40], R29 ;  /* 0x0000401d04009986 */ /* 0x0007e2000c10150c */
[----:B------:R-:W-:Y:S02]  /*3400*/  IADD3 R77, P1, R77, -0x100, RZ ;  /* 0xffffff004d4d7810 */ /* 0x000fe40007f3e0ff */
[----:B------:R-:W-:Y:S01]  /*3410*/  IADD3.X R78, R78, -0x1, RZ, P0, !PT ;  /* 0xffffffff4e4e7810 */ /* 0x000fe200007fe4ff */
[----:B------:R3:W-:Y:S01]  /*3420*/  @!P2 STG.E.U16 desc[UR12][R4.64+0x80], R31 ;  /* 0x0000801f0400a986 */ /* 0x0007e2000c10150c */
[----:B------:R-:W-:-:S02]  /*3430*/  IADD3 R89, P2, R89, -0x100, RZ ;  /* 0xffffff0059597810 */ /* 0x000fc40007f5e0ff */
[----:B------:R-:W-:Y:S02]  /*3440*/  IADD3.X R75, R75, -0x1, RZ, P1, !PT ;  /* 0xffffffff4b4b7810 */ /* 0x000fe40000ffe4ff */
[----:B------:R-:W-:Y:S02]  /*3450*/  IADD3.X R86, R86, -0x1, RZ, P2, !PT ;  /* 0xffffffff56567810 */ /* 0x000fe400017fe4ff */
[----:B------:R-:W-:Y:S01]  /*3460*/  IADD3.X R82, R82, -0x1, RZ, P4, !PT ;  /* 0xffffffff52527810 */ /* 0x000fe200027fe4ff */
[----:B------:R-:W-:Y:S06]  /*3470*/  @P5 BRA `(.L_x_10377) ;  /* 0xffffffd400845947 */ /* 0x000fec000383ffff */
.L_x_10358:
[----:B------:R-:W-:Y:S02]  /*3480*/  ULDC.64 UR4, c[0x0][0x3d8] ;  /* 0x0000f60000047ab9 */ /* 0x000fe40000000a00 */
[----:B------:R-:W-:-:S04]  /*3490*/  ISETP.NE.U32.AND P0, PT, RZ, UR4, PT ;  /* 0x00000004ff007c0c */ /* 0x000fc8000bf05070 */
[----:B------:R-:W-:-:S13]  /*34a0*/  ISETP.NE.AND.EX P0, PT, RZ, UR5, PT, P0 ;  /* 0x00000005ff007c0c */ /* 0x000fda000bf05300 */
[----:B------:R-:W-:Y:S05]  /*34b0*/  @!P0 BRA `(.L_x_10378) ;  /* 0x00000000005c8947 */ /* 0x000fea0003800000 */
[----:B------:R-:W4:Y:S01]  /*34c0*/  SHFL.DOWN P0, R0, R91, 0x1, 0x1f ;  /* 0x08201f005b007f89 */ /* 0x000f220000000000 */
[----:B------:R-:W-:Y:S01]  /*34d0*/  BSSY B0, `(.L_x_10378) ;  /* 0x0000015000007945 */ /* 0x000fe20003800000 */
[----:B---3--:R-:W3:Y:S01]  /*34e0*/  S2R R4, SR_LANEID ;  /* 0x0000000000047919 */ /* 0x008ee20000000000 */
[----:B------:R-:W0:Y:S01]  /*34f0*/  S2R R6, SR_TID.X ;  /* 0x0000000000067919 */ /* 0x000e220000002100 */
[----:B----4-:R-:W-:-:S05]  /*3500*/  @P0 FADD R0, R0, R91 ;  /* 0x0000005b00000221 */ /* 0x010fca0000000000 */
[----:B------:R-:W4:Y:S01]  /*3510*/  SHFL.DOWN P0, R3, R0, 0x2, 0x1f ;  /* 0x08401f0000037f89 */ /* 0x000f220000000000 */
[----:B---3--:R-:W-:-:S13]  /*3520*/  ISETP.NE.AND P1, PT, R4, RZ, PT ;  /* 0x000000ff0400720c */ /* 0x008fda0003f25270 */
[----:B------:R-:W3:Y:S01]  /*3530*/  @!P1 S2R R7, SR_CgaCtaId ;  /* 0x0000000000079919 */ /* 0x000ee20000008800 */
[----:B----4-:R-:W-:Y:S01]  /*3540*/  @P0 FADD R3, R0, R3 ;  /* 0x0000000300030221 */ /* 0x010fe20000000000 */
[----:B------:R-:W-:-:S04]  /*3550*/  @!P1 MOV R0, 0x400 ;  /* 0x0000040000009802 */ /* 0x000fc80000000f00 */
[----:B------:R-:W4:Y:S01]  /*3560*/  SHFL.DOWN P0, R2, R3, 0x4, 0x1f ;  /* 0x08801f0003027f89 */ /* 0x000f220000000000 */
[----:B---3--:R-:W-:Y:S01]  /*3570*/  @!P1 LEA R7, R7, R0, 0x18 ;  /* 0x0000000007079211 */ /* 0x008fe200078ec0ff */
[----:B----4-:R-:W-:-:S05]  /*3580*/  @P0 FADD R2, R3, R2 ;  /* 0x0000000203020221 */ /* 0x010fca0000000000 */
[----:B------:R-:W3:Y:S02]  /*3590*/  SHFL.DOWN P0, R5, R2, 0x8, 0x1f ;  /* 0x09001f0002057f89 */ /* 0x000ee40000000000 */
[----:B---3--:R-:W-:-:S05]  /*35a0*/  @P0 FADD R5, R2, R5 ;  /* 0x0000000502050221 */ /* 0x008fca0000000000 */
[----:B------:R-:W3:Y:S02]  /*35b0*/  SHFL.DOWN P0, R4, R5, 0x10, 0x1f ;  /* 0x0a001f0005047f89 */ /* 0x000ee40000000000 */
[----:B---3--:R-:W-:Y:S01]  /*35c0*/  @P0 FADD R4, R5, R4 ;  /* 0x0000000405040221 */ /* 0x008fe20000000000 */
[----:B0-----:R-:W-:-:S04]  /*35d0*/  ISETP.NE.AND P0, PT, R6, RZ, PT ;  /* 0x000000ff0600720c */ /* 0x001fc80003f05270 */
[----:B------:R0:W-:Y:S01]  /*35e0*/  @!P1 STS [R7+0x604], R4 ;  /* 0x0006040407009388 */ /* 0x0001e20000000800 */
[----:B------:R-:W-:Y:S08]  /*35f0*/  BAR.SYNC.DEFER_BLOCKING 0x0 ;  /* 0x0000000000007b1d */ /* 0x000ff00000010000 */
[----:B------:R-:W-:Y:S05]  /*3600*/  @P0 BRA `(.L_x_10379) ;  /* 0x0000000000040947 */ /* 0x000fea0003800000 */
[----:B------:R3:W-:Y:S02]  /*3610*/  REDG.E.ADD.F32.FTZ.RN.STRONG.GPU desc[UR12][R14.64], R4 ;  /* 0x000000040e0079a6 */ /* 0x0007e4000c10f38c */
.L_x_10379:
[----:B------:R-:W-:Y:S05]  /*3620*/  BSYNC B0 ;  /* 0x0000000000007941 */ /* 0x000fea0003800000 */
.L_x_10378:
        /* <DEDUP_REMOVED lines=29> */
.L_x_10381:
[----:B------:R-:W4:Y:S02]  /*3800*/  S2R R9, SR_TID.X ;  /* 0x0000000000097919 */ /* 0x000f240000002100 */
.L_x_10382:
[----:B------:R-:W-:Y:S05]  /*3810*/  BSYNC B0 ;  /* 0x0000000000007941 */ /* 0x000fea0003800000 */
.L_x_10380:
[----:B------:R-:W-:Y:S02]  /*3820*/  ULDC UR10, c[0x0][0x21c] ;  /* 0x00008700000a7ab9 */ /* 0x000fe40000000800 */
[----:B----4-:R-:W-:-:S13]  /*3830*/  ISETP.GE.AND P0, PT, R9, UR10, PT ;  /* 0x0000000a09007c0c */ /* 0x010fda000bf06270 */
[----:B------:R-:W-:Y:S05]  /*3840*/  @P0 EXIT ;  /* 0x000000000000094d */ /* 0x000fea0003800000 */
[----:B------:R-:W4:Y:S01]  /*3850*/  S2UR UR5, SR_CgaCtaId ;  /* 0x00000000000579c3 */ /* 0x000f220000008800 */
[----:B------:R-:W-:Y:S01]  /*3860*/  ULDC.64 UR6, c[0x0][0x338] ;  /* 0x0000ce0000067ab9 */ /* 0x000fe20000000a00 */
[----:B------:R-:W-:Y:S01]  /*3870*/  UMOV UR4, 0x400 ;  /* 0x0000040000047882 */ /* 0x000fe20000000000 */
[----:B------:R-:W-:Y:S01]  /*3880*/  IMAD R96, R96, UR6, RZ ;  /* 0x0000000660607c24 */ /* 0x000fe2000f8e02ff */
[----:B------:R-:W-:Y:S01]  /*3890*/  ULDC.64 UR8, c[0x0][0x3c0] ;  /* 0x0000f00000087ab9 */ /* 0x000fe20000000a00 */
[----:B------:R-:W-:-:S04]  /*38a0*/  IMAD.WIDE.U32 R2, R97, UR6, RZ ;  /* 0x0000000661027c25 */ /* 0x000fc8000f8e00ff */
[----:B---3--:R-:W-:Y:S01]  /*38b0*/  IMAD R13, R97, UR7, R96 ;  /* 0x00000007610d7c24 */ /* 0x008fe2000f8e0260 */
[----:B------:R-:W-:-:S04]  /*38c0*/  ULDC.64 UR6, c[0x0][0x340] ;  /* 0x0000d00000067ab9 */ /* 0x000fc80000000a00 */
[----:B------:R-:W-:Y:S01]  /*38d0*/  IADD3 R13, R3, R13, RZ ;  /* 0x0000000d030d7210 */ /* 0x000fe20007ffe0ff */
[----:B----4-:R-:W-:-:S03]  /*38e0*/  ULEA UR4, UR5, UR4, 0x18 ;  /* 0x0000000405047291 */ /* 0x010fc6000f8ec03f */
[----:B------:R-:W-:-:S09]  /*38f0*/  ULDC UR5, c[0x0][0x0] ;  /* 0x0000000000057ab9 */ /* 0x000fd20000000800 */
.L_x_10383:
[C---:B------:R-:W-:Y:S02]  /*3900*/  LEA R0, R9.reuse, UR4, 0x2 ;  /* 0x0000000409007c11 */ /* 0x040fe4000f8e10ff */
[----:B0-----:R-:W-:Y:S02]  /*3910*/  SHF.R.S32.HI R4, RZ, 0x1f, R9 ;  /* 0x0000001fff047819 */ /* 0x001fe40000011409 */
[----:B------:R-:W-:Y:S01]  /*3920*/  MOV R5, R13 ;  /* 0x0000000d00057202 */ /* 0x000fe20000000f00 */
[----:B---3--:R-:W0:Y:S02]  /*3930*/  LDS R11, [R0+0x18b8] ;  /* 0x0018b800000b7984 */ /* 0x008e240000000800 */
[----:B------:R-:W-:Y:S02]  /*3940*/  IMAD R6, R4, UR6, RZ ;  /* 0x0000000604067c24 */ /* 0x000fe4000f8e02ff */
[----:B------:R-:W-:Y:S02]  /*3950*/  IMAD.MOV.U32 R4, RZ, RZ, R2 ;  /* 0x000000ffff047224 */ /* 0x000fe400078e0002 */
[----:B------:R-:W-:-:S02]  /*3960*/  IMAD R7, R9, UR7, R6 ;  /* 0x0000000709077c24 */ /* 0x000fc4000f8e0206 */
        /* <DEDUP_REMOVED lines=9> */
.L_x_10384:
        /* <DEDUP_REMOVED lines=16> */
.L_x_11052:


//--------------------- .text._Z25selective_scan_bwd_kernelI32Selective_Scan_bwd_kernel_traitsILi32ELi4ELb0ELb1ELb1ELb0ELb1EN3c108BFloat16EfEEv12SSMParamsBwd --------------------------
	.section	.text._Z25selective_scan_bwd_kernelI32Selective_Scan_bwd_kernel_traitsILi32ELi4ELb0ELb1ELb1ELb0ELb1EN3c108BFloat16EfEEv12SSMParamsBwd,"ax",@progbits
	.align	128
        .global         _Z25selective_scan_bwd_kernelI32Selective_Scan_bwd_kernel_traitsILi32ELi4ELb0ELb1ELb1ELb0ELb1EN3c108BFloat16EfEEv12SSMParamsBwd
        .type           _Z25selective_scan_bwd_kernelI32Selective_Scan_bwd_kernel_traitsILi32ELi4ELb0ELb1ELb1ELb0ELb1EN3c108BFloat16EfEEv12SSMParamsBwd,@function
        .size           _Z25selective_scan_bwd_kernelI32Selective_Scan_bwd_kernel_traitsILi32ELi4ELb0ELb1ELb1ELb0ELb1EN3c108BFloat16EfEEv12SSMParamsBwd,(.L_x_11053 - _Z25selective_scan_bwd_kernelI32Selective_Scan_bwd_kernel_traitsILi32ELi4ELb0ELb1ELb1ELb0ELb1EN3c108BFloat16EfEEv12SSMParamsBwd)
        .other          _Z25selective_scan_bwd_kernelI32Selective_Scan_bwd_kernel_traitsILi32ELi4ELb0ELb1ELb1ELb0ELb1EN3c108BFloat16EfEEv12SSMParamsBwd,@"STO_CUDA_ENTRY STV_DEFAULT"
_Z25selective_scan_bwd_kernelI32Selective_Scan_bwd_kernel_traitsILi32ELi4ELb0ELb1ELb1ELb0ELb1EN3c108BFloat16EfEEv12SSMParamsBwd:
.text._Z25selective_scan_bwd_kernelI32Selective_Scan_bwd_kernel_traitsILi32ELi4ELb0ELb1ELb1ELb0ELb1EN3c108BFloat16EfEEv12SSMParamsBwd:
[----:B------:R-:W-:Y:S08]  /*0000*/  LDC R1, c[0x0][0x28] ;  /* 0x00000a00ff017b82 */ /* 0x000ff00000000800 */
[----:B------:R-:W0:Y:S01]  /*0010*/  LDC R8, c[0x0][0x228] ;  /* 0x00008a00ff087b82 */ /* 0x000e220000000800 */
[----:B------:R-:W1:Y:S01]  /*0020*/  S2R R75, SR_CTAID.Y ;  /* 0x00000000004b7919 */ /* 0x000e620000002600 */
[----:B------:R-:W-:Y:S01]  /*0030*/  IMAD.MOV.U32 R74, RZ, RZ, RZ ;  /* 0x000000ffff4a7224 */ /* 0x000fe200078e00ff */
[----:B------:R-:W-:Y:S01]  /*0040*/  ULDC.64 UR10, c[0x0][0x208] ;  /* 0x00008200000a7ab9 */ /* 0x000fe20000000a00 */
[----:B------:R-:W-:Y:S01]  /*0050*/  IMAD.MOV.U32 R72, RZ, RZ, RZ ;  /* 0x000000ffff487224 */ /* 0x000fe200078e00ff */
        /* <DEDUP_REMOVED lines=30> */
[----:B------:R-:W-:-:S04]  /*0240*/  IMAD.MOV R10, RZ, RZ, -R7 ;  /* 0x000000ffff0a7224 */ /* 0x000fc800078e0a07 */
[----:B------:R-:W-:Y:S01]  /*0250*/  IMAD R3, R10, R9, RZ ;  /* 0x000000090a037224 */ /* 0x000fe200078e02ff */
[----:B------:R-:W-:Y:S02]  /*0260*/  USHF.R.S32.HI UR15, URZ, 0x1f, UR14 ;  /* 0x0000001f3f0f7899 */ /* 0x000fe4000801140e */
[----:B------:R-:W3:Y:S01]  /*0270*/  LDC.64 R10, c[0x0][0x298] ;  /* 0x0000a600ff0a7b82 */ /* 0x000ee20000000a00 */
[----:B------:R-:W-:-:S06]  /*0280*/  IMAD.HI.U32 R7, R7, R3, R6 ;  /* 0x0000000307077227 */ /* 0x000fcc00078e0006 */
[----:B------:R-:W-:Y:S01]  /*0290*/  IMAD.HI.U32 R70, R7, R2, RZ ;  /* 0x0000000207467227 */ /* 0x000fe200078e00ff */
[----:B------:R-:W0:Y:S04]  /*02a0*/  LDC.64 R28, c[0x0][0x2f8] ;  /* 0x0000be00ff1c7b82 */ /* 0x000e280000000a00 */
[----:B------:R-:W-:-:S04]  /*02b0*/  IADD3 R0, -R70, RZ, RZ ;  /* 0x000000ff46007210 */ /* 0x000fc80007ffe1ff */
[----:B------:R-:W0:Y:S01]  /*02c0*/  LDC.64 R30, c[0x0][0x3b8] ;  /* 0x0000ee00ff1e7b82 */ /* 0x000e220000000a00 */
[----:B------:R-:W-:-:S05]  /*02d0*/  IMAD R0, R9, R0, R2 ;  /* 0x0000000009007224 */ /* 0x000fca00078e0202 */
[----:B------:R-:W-:Y:S01]  /*02e0*/  ISETP.GT.U32.AND P1, PT, R9, R0, PT ;  /* 0x000000000900720c */ /* 0x000fe20003f24070 */
[----:B------:R-:W-:Y:S01]  /*02f0*/  UIMAD UR6, UR15, UR8, URZ ;  /* 0x000000080f0672a4 */ /* 0x000fe2000f8e023f */
[----:B------:R-:W0:Y:S01]  /*0300*/  LDC.64 R32, c[0x0][0x2d8] ;  /* 0x0000b600ff207b82 */ /* 0x000e220000000a00 */
[----:B------:R-:W-:Y:S02]  /*0310*/  UIMAD.WIDE.U32 UR4, UR14, UR8, URZ ;  /* 0x000000080e0472a5 */ /* 0x000fe4000f8e003f */
[----:B------:R-:W-:-:S03]  /*0320*/  UIMAD UR6, UR14, UR9, UR6 ;  /* 0x000000090e0672a4 */ /* 0x000fc6000f8e0206 */
[----:B------:R-:W-:-:S05]  /*0330*/  ULDC.64 UR8, c[0x0][0x290] ;  /* 0x0000a40000087ab9 */ /* 0x000fca0000000a00 */
[----:B------:R-:W-:Y:S01]  /*0340*/  @!P1 IMAD.IADD R0, R0, 0x1, -R9 ;  /* 0x0000000100009824 */ /* 0x000fe200078e0a09 */
[----:B------:R-:W-:-:S04]  /*0350*/  UIADD3 UR5, UR5, UR6, URZ ;  /* 0x0000000605057290 */ /* 0x000fc8000fffe03f */
[----:B------:R-:W-:Y:S02]  /*0360*/  ISETP.GE.U32.AND P0, PT, R0, R9, PT ;  /* 0x000000090000720c */ /* 0x000fe40003f06070 */
[C---:B------:R-:W-:Y:S01]  /*0370*/  LOP3.LUT R0, R75.reuse, R8, RZ, 0x3c, !PT ;  /* 0x000000084b007212 */ /* 0x040fe200078e3cff */
[----:B------:R-:W-:Y:S01]  /*0380*/  @!P1 VIADD R70, R70, 0x1 ;  /* 0x0000000146469836 */ /* 0x000fe20000000000 */
[----:B------:R-:W-:Y:S02]  /*0390*/  ISETP.NE.AND P1, PT, R8, RZ, PT ;  /* 0x000000ff0800720c */ /* 0x000fe40003f25270 */
[----:B------:R-:W-:Y:S01]  /*03a0*/  ISETP.GE.AND P2, PT, R0, RZ, PT ;  /* 0x000000ff0000720c */ /* 0x000fe20003f46270 */
[----:B------:R-:W-:Y:S01]  /*03b0*/  UIMAD UR6, UR15, UR8, URZ ;  /* 0x000000080f0672a4 */ /* 0x000fe2000f8e023f */
        /* <DEDUP_REMOVED lines=10> */
[----:B---3--:R-:W-:Y:S01]  /*0460*/  IMAD R2, R76, R10, RZ ;  /* 0x0000000a4c027224 */ /* 0x008fe200078e02ff */
[----:B------:R-:W-:Y:S01]  /*0470*/  UIMAD UR8, UR15, UR12, URZ ;  /* 0x0000000c0f0872a4 */ /* 0x000fe2000f8e023f */
[----:B------:R-:W-:Y:S01]  /*0480*/  @!P2 IMAD.MOV R70, RZ, RZ, -R70 ;  /* 0x000000ffff46a224 */ /* 0x000fe200078e0a46 */
[----:B------:R-:W-:Y:S01]  /*0490*/  @!P1 LOP3.LUT R70, RZ, R8, RZ, 0x33, !PT ;  /* 0x00000008ff469212 */ /* 0x000fe200078e33ff */
[----:B------:R-:W-:Y:S01]  /*04a0*/  IMAD R8, R75, R11, R2 ;  /* 0x0000000b4b087224 */ /* 0x000fe200078e0202 */
[----:B------:R-:W-:Y:S01]  /*04b0*/  IADD3.X R0, R9, R3, R0, P0, !PT ;  /* 0x0000000309007210 */ /* 0x000fe200007fe400 */
[----:B------:R-:W-:Y:S01]  /*04c0*/  IMAD.WIDE.U32 R2, R75, R10, UR4 ;  /* 0x000000044b027e25 */ /* 0x000fe2000f8e000a */
[----:B------:R-:W-:Y:S01]  /*04d0*/  UIMAD.WIDE.U32 UR6, UR14, UR12, URZ ;  /* 0x0000000c0e0672a5 */ /* 0x000fe2000f8e003f */
[----:B------:R-:W2:Y:S01]  /*04e0*/  LDC.64 R10, c[0x0][0x258] ;  /* 0x00009600ff0a7b82 */ /* 0x000ea20000000a00 */
[----:B------:R-:W-:-:S03]  /*04f0*/  UIMAD UR8, UR14, UR13, UR8 ;  /* 0x0000000d0e0872a4 */ /* 0x000fc6000f8e0208 */
[----:B------:R-:W-:Y:S02]  /*0500*/  ULDC.64 UR12, c[0x0][0x240] ;  /* 0x00009000000c7ab9 */ /* 0x000fe40000000a00 */
[----:B------:R-:W-:Y:S01]  /*0510*/  UIMAD UR9, UR15, UR12, URZ ;  /* 0x0000000c0f0972a4 */ /* 0x000fe2000f8e023f */
[----:B------:R-:W-:Y:S01]  /*0520*/  IADD3 R65, P0, R7, R2, RZ ;  /* 0x0000000207417210 */ /* 0x000fe20007f1e0ff */
[----:B------:R-:W-:Y:S01]  /*0530*/  UIMAD.WIDE.U32 UR4, UR14, UR12, URZ ;  /* 0x0000000c0e0472a5 */ /* 0x000fe2000f8e003f */
[----:B-1----:R-:W-:Y:S01]  /*0540*/  IMAD R2, R76, R12, RZ ;  /* 0x0000000c4c027224 */ /* 0x002fe200078e02ff */
[----:B------:R-:W-:Y:S02]  /*0550*/  UIADD3 UR7, UR7, UR8, URZ ;  /* 0x0000000807077290 */ /* 0x000fe4000fffe03f */
[----:B------:R-:W-:-:S03]  /*0560*/  UIMAD UR9, UR14, UR13, UR9 ;  /* 0x0000000d0e0972a4 */ /* 0x000fc6000f8e0209 */
[----:B------:R-:W-:Y:S02]  /*0570*/  ULDC.64 UR12, c[0x0][0x260] ;  /* 0x00009800000c7ab9 */ /* 0x000fe40000000a00 */
[----:B------:R-:W-:Y:S01]  /*0580*/  UIMAD UR8, UR15, UR12, URZ ;  /* 0x0000000c0f0872a4 */ /* 0x000fe2000f8e023f */
[----:B------:R-:W-:Y:S01]  /*0590*/  IADD3.X R8, R9, R3, R8, P0, !PT ;  /* 0x0000000309087210 */ /* 0x000fe200007fe408 */
[C---:B------:R-:W-:Y:S01]  /*05a0*/  IMAD R6, R75.reuse, R13, R2 ;  /* 0x0000000d4b067224 */ /* 0x040fe200078e0202 */
[----:B------:R-:W-:Y:S01]  /*05b0*/  ISETP.NE.U32.AND P0, PT, RZ, UR16, PT ;  /* 0x00000010ff007c0c */ /* 0x000fe2000bf05070 */
[----:B------:R-:W-:Y:S01]  /*05c0*/  IMAD.WIDE.U32 R2, R75, R12, UR6 ;  /* 0x000000064b027e25 */ /* 0x000fe2000f8e000c */
[----:B------:R-:W-:Y:S01]  /*05d0*/  UIMAD.WIDE.U32 UR6, UR14, UR12, URZ ;  /* 0x0000000c0e0672a5 */ /* 0x000fe2000f8e003f */
[----:B------:R-:W-:Y:S01]  /*05e0*/  SHF.R.S32.HI R73, RZ, 0x1f, R70 ;  /* 0x0000001fff497819 */ /* 0x000fe20000011446 */
[----:B------:R-:W-:Y:S01]  /*05f0*/  UIMAD UR8, UR14, UR13, UR8 ;  /* 0x0000000d0e0872a4 */ /* 0x000fe2000f8e0208 */
[----:B------:R-:W-:-:S03]  /*0600*/  ISETP.NE.AND.EX P0, PT, RZ, UR17, PT, P0 ;  /* 0x00000011ff007c0c */ /* 0x000fc6000bf05300 */
[----:B------:R-:W-:Y:S01]  /*0610*/  UIADD3 UR7, UR7, UR8, URZ ;  /* 0x0000000807077290 */ /* 0x000fe2000fffe03f */
[----:B----4-:R-:W-:Y:S01]  /*0620*/  IMAD R4, R73, R14, RZ ;  /* 0x0000000e49047224 */ /* 0x010fe200078e02ff */
[----:B------:R-:W-:Y:S01]  /*0630*/  UIADD3 UR5, UR5, UR9, URZ ;  /* 0x0000000905057290 */ /* 0x000fe2000fffe03f */
[----:B------:R-:W-:Y:S01]  /*0640*/  IADD3 R61, P1, R7, R2, RZ ;  /* 0x00000002073d7210 */ /* 0x000fe20007f3e0ff */
[----:B--2---:R-:W-:Y:S02]  /*0650*/  IMAD R2, R73, R10, RZ ;  /* 0x0000000a49027224 */ /* 0x004fe400078e02ff */
[C---:B------:R-:W-:Y:S02]  /*0660*/  IMAD R13, R70.reuse, R15, R4 ;  /* 0x0000000f460d7224 */ /* 0x040fe400078e0204 */
[C---:B------:R-:W-:Y:S02]  /*0670*/  IMAD.WIDE.U32 R4, R70.reuse, R14, UR6 ;  /* 0x0000000646047e25 */ /* 0x040fe4000f8e000e */
[----:B------:R-:W1:Y:S01]  /*0680*/  LDC.64 R14, c[0x0][0x2f0] ;  /* 0x0000bc00ff0e7b82 */ /* 0x000e620000000a00 */
[----:B------:R-:W-:Y:S01]  /*0690*/  IADD3.X R6, R9, R3, R6, P1, !PT ;  /* 0x0000000309067210 */ /* 0x000fe20000ffe406 */
[----:B------:R-:W-:-:S02]  /*06a0*/  IMAD R11, R70, R11, R2 ;  /* 0x0000000b460b7224 */ /* 0x000fc400078e0202 */
[----:B------:R-:W-:Y:S01]  /*06b0*/  IMAD.WIDE.U32 R2, R70, R10, UR4 ;  /* 0x0000000446027e25 */ /* 0x000fe2000f8e000a */
[----:B------:R-:W-:Y:S02]  /*06c0*/  ISETP.NE.U32.AND P1, PT, R16, RZ, PT ;  /* 0x000000ff1000720c */ /* 0x000fe40003f25070 */
[----:B------:R-:W-:Y:S02]  /*06d0*/  CS2R R20, SRZ ;  /* 0x0000000000147805 */ /* 0x000fe4000001ff00 */
[----:B0-----:R-:W-:Y:S01]  /*06e0*/  ISETP.NE.U32.AND P2, PT, R24, RZ, PT ;  /* 0x000000ff1800720c */ /* 0x001fe20003f45070 */
[----:B------:R-:W0:Y:S01]  /*06f0*/  @P0 LDC R10, c[0x0][0x214] ;  /* 0x00008500ff0a0b82 */ /* 0x000e220000000800 */
[----:B------:R-:W-:Y:S01]  /*0700*/  IADD3 R59, P3, R7, R2, RZ ;  /* 0x00000002073b7210 */ /* 0x000fe20007f7e0ff */
[----:B------:R-:W-:Y:S01]  /*0710*/  IMAD.IADD R2, R3, 0x1, R11 ;  /* 0x0000000103027824 */ /* 0x000fe200078e020b */
[----:B------:R-:W-:Y:S02]  /*0720*/  ISETP.NE.AND.EX P1, PT, R17, RZ, PT, P1 ;  /* 0x000000ff1100720c */ /* 0x000fe40003f25310 */
[----:B------:R-:W-:-:S02]  /*0730*/  CS2R R18, SRZ ;  /* 0x0000000000127805 */ /* 0x000fc4000001ff00 */
[----:B------:R-:W-:Y:S01]  /*0740*/  IADD3 R7, P4, R7, R4, RZ ;  /* 0x0000000407077210 */ /* 0x000fe20007f9e0ff */
[----:B------:R-:W-:Y:S01]  /*0750*/  ULDC.64 UR4, c[0x0][0x230] ;  /* 0x00008c0000047ab9 */ /* 0x000fe20000000a00 */
[----:B------:R-:W2:Y:S01]  /*0760*/  @P0 LDC R3, c[0x0][0x21c] ;  /* 0x00008700ff030b82 */ /* 0x000ea20000000800 */
[----:B------:R-:W-:Y:S02]  /*0770*/  IADD3 R56, R5, R13, RZ ;  /* 0x0000000d05387210 */ /* 0x000fe40007ffe0ff */
[----:B------:R-:W-:-:S05]  /*0780*/  ISETP.NE.AND.EX P2, PT, R25, RZ, PT, P2 ;  /* 0x000000ff1900720c */ /* 0x000fca0003f45320 */
[----:B------:R-:W3:Y:S01]  /*0790*/  LDC.64 R4, c[0x0][0x2e0] ;  /* 0x0000b800ff047b82 */ /* 0x000ee20000000a00 */
[----:B------:R-:W-:Y:S01]  /*07a0*/  IMAD.X R2, R9, 0x1, R2, P3 ;  /* 0x0000000109027824 */ /* 0x000fe200018e0602 */
[----:B-1----:R-:W-:-:S06]  /*07b0*/  LEA R71, P5, R69, R14, 0x1 ;  /* 0x0000000e45477211 */ /* 0x002fcc00078a08ff */
[----:B------:R-:W1:Y:S01]  /*07c0*/  @P0 LDC.64 R22, c[0x0][0x310] ;  /* 0x0000c400ff160b82 */ /* 0x000e620000000a00 */
[----:B------:R-:W-:Y:S02]  /*07d0*/  @P1 LEA R20, P3, R75, R16, 0x2 ;  /* 0x000000104b141211 */ /* 0x000fe400078610ff */
[----:B------:R-:W-:Y:S01]  /*07e0*/  LEA.HI.X R69, R69, R15, R0, 0x1, P5 ;  /* 0x0000000f45457211 */ /* 0x000fe200028f0c00 */
[----:B0-----:R-:W-:Y:S01]  /*07f0*/  @P0 IMAD R0, R10, UR14, R75 ;  /* 0x0000000e0a000c24 */ /* 0x001fe2000f8e024b */
[----:B------:R-:W-:Y:S02]  /*0800*/  @P1 LEA.HI.X R21, R75, R17, R76, 0x2, P3 ;  /* 0x000000114b151211 */ /* 0x000fe400018f144c */
[----:B------:R-:W-:Y:S02]  /*0810*/  IADD3.X R56, R9, R56, RZ, P4, !PT ;  /* 0x0000003809387210 */ /* 0x000fe400027fe4ff */
[----:B------:R-:W-:Y:S02]  /*0820*/  ISETP.GE.AND P1, PT, R27, 0x1, PT ;  /* 0x000000011b00780c */ /* 0x000fe40003f26270 */
[----:B------:R-:W-:Y:S01]  /*0830*/  @P2 LEA R18, P4, R75, R24, 0x2 ;  /* 0x000000184b122211 */ /* 0x000fe200078810ff */
[----:B------:R-:W-:-:S03]  /*0840*/  @P0 IMAD R0, R0, R27, RZ ;  /* 0x0000001b00000224 */ /* 0x000fc600078e02ff */
[----:B------:R-:W-:Y:S01]  /*0850*/  @P2 LEA.HI.X R19, R75, R25, R76, 0x2, P4 ;  /* 0x000000194b132211 */ /* 0x000fe200020f144c */
[----:B--2---:R-:W-:Y:S01]  /*0860*/  @P0 IMAD R3, R0, R3, RZ ;  /* 0x0000000300030224 */ /* 0x004fe200078e02ff */
[----:B------:R-:W-:Y:S01]  /*0870*/  LEA R67, P2, R65, R28, 0x1 ;  /* 0x0000001c41437211 */ /* 0x000fe200078408ff */
[----:B------:R-:W-:Y:S01]  /*0880*/  IMAD R0, R76, UR4, RZ ;  /* 0x000000044c007c24 */ /* 0x000fe2000f8e02ff */
[----:B------:R-:W-:Y:S02]  /*0890*/  LEA R63, P3, R61, R30, 0x1 ;  /* 0x0000001e3d3f7211 */ /* 0x000fe400078608ff */
[----:B------:R-:W-:Y:S01]  /*08a0*/  LEA.HI.X R65, R65, R29, R8, 0x1, P2 ;  /* 0x0000001d41417211 */ /* 0x000fe200010f0c08 */
[----:B------:R-:W-:Y:S01]  /*08b0*/  IMAD R57, R75, UR5, R0 ;  /* 0x000000054b397c24 */ /* 0x000fe2000f8e0200 */
[----:B------:R-:W-:Y:S02]  /*08c0*/  LEA R60, P4, R59, R32, 0x1 ;  /* 0x000000203b3c7211 */ /* 0x000fe400078808ff */
[----:B---3--:R-:W-:Y:S01]  /*08d0*/  LEA R58, P2, R7, R4, 0x1 ;  /* 0x00000004073a7211 */ /* 0x008fe200078408ff */
[----:B------:R-:W-:Y:S01]  /*08e0*/  HFMA2.MMA R66, -RZ, RZ, 0, 0 ;  /* 0x00000000ff427435 */ /* 0x000fe200000001ff */
[----:B-1----:R-:W-:Y:S01]  /*08f0*/  @P0 IMAD.WIDE R22, R3, 0x8, R22 ;  /* 0x0000000803160825 */ /* 0x002fe200078e0216 */
[----:B------:R-:W-:-:S02]  /*0900*/  LEA.HI.X R61, R61, R31, R6, 0x1, P3 ;  /* 0x0000001f3d3d7211 */ /* 0x000fc400018f0c06 */
[----:B------:R-:W-:Y:S02]  /*0910*/  @!P0 CS2R R22, SRZ ;  /* 0x0000000000168805 */ /* 0x000fe4000001ff00 */
[----:B------:R-:W-:Y:S01]  /*0920*/  LEA.HI.X R59, R59, R33, R2, 0x1, P4 ;  /* 0x000000213b3b7211 */ /* 0x000fe200020f0c02 */
[----:B------:R-:W-:Y:S01]  /*0930*/  IMAD.MOV.U32 R68, RZ, RZ, RZ ;  /* 0x000000ffff447224 */ /* 0x000fe200078e00ff */
        /* <DEDUP_REMOVED lines=8> */
[----:B------:R-:W-:Y:S01]  /*09c0*/  MOV R66, RZ ;  /* 0x000000ff00427202 */ /* 0x000fe20000000f00 */
[----:B------:R-:W-:Y:S01]  /*09d0*/  IMAD.MOV.U32 R68, RZ, RZ, RZ ;  /* 0x000000ffff447224 */ /* 0x000fe200078e00ff */
[----:B------:R-:W-:Y:S01]  /*09e0*/  IADD3 R57, R17, R57, RZ ;  /* 0x0000003911397210 */ /* 0x000fe20007ffe0ff */
[----:B------:R-:W-:Y:S01]  /*09f0*/  IMAD.U32 R55, RZ, RZ, UR6 ;  /* 0x00000006ff377e24 */ /* 0x000fe2000f8e00ff */
[----:B-1----:R-:W-:-:S03]  /*0a00*/  ULEA UR5, UR5, UR4, 0x18 ;  /* 0x0000000405057291 */ /* 0x002fc6000f8ec03f */
[----:B------:R-:W-:Y:S01]  /*0a10*/  UMOV UR4, URZ ;  /* 0x0000003f00047c82 */ /* 0x000fe20008000000 */
[C---:B0-----:R-:W-:Y:S01]  /*0a20*/  IMAD.SHL.U32 R53, R64.reuse, 0x4, RZ ;  /* 0x0000000440357824 */ /* 0x041fe200078e00ff */
[----:B------:R-:W-:-:S04]  /*0a30*/  LOP3.LUT R114, R64, 0x1f, RZ, 0xc0, !PT ;  /* 0x0000001f40727812 */ /* 0x000fc800078ec0ff */
[C---:B------:R-:W-:Y:S02]  /*0a40*/  LOP3.LUT R15, R53.reuse, 0xffffff80, RZ, 0xc0, !PT ;  /* 0xffffff80350f7812 */ /* 0x040fe400078ec0ff */
[----:B------:R-:W-:Y:S02]  /*0a50*/  IADD3 R53, R53, UR5, RZ ;  /* 0x0000000535357c10 */ /* 0x000fe4000fffe0ff */
[----:B------:R-:W-:-:S04]  /*0a60*/  LOP3.LUT R14, R15, 0x1f, R64, 0xf8, !PT ;  /* 0x0000001f0f0e7812 */ /* 0x000fc800078ef840 */
[----:B------:R-:W-:Y:S02]  /*0a70*/  SHF.R.S32.HI R15, RZ, 0x1f, R14 ;  /* 0x0000001fff0f7819 */ /* 0x000fe4000001140e */
[C---:B------:R-:W-:Y:S02]  /*0a80*/  LOP3.LUT R54, R14.reuse, 0x20, RZ, 0xfc, !PT ;  /* 0x000000200e367812 */ /* 0x040fe400078efcff */
[C---:B------:R-:W-:Y:S02]  /*0a90*/  LOP3.LUT R52, R14.reuse, 0x40, RZ, 0xfc, !PT ;  /* 0x000000400e347812 */ /* 0x040fe400078efcff */
[----:B--2---:R-:W-:-:S07]  /*0aa0*/  LOP3.LUT R50, R14, 0x60, RZ, 0xfc, !PT ;  /* 0x000000600e327812 */ /* 0x004fce00078efcff */
.L_x_10409:
[----:B------:R-:W-:Y:S01]  /*0ab0*/  BAR.SYNC.DEFER_BLOCKING 0x0 ;  /* 0x0000000000007b1d */ /* 0x000fe20000010000 */
[----:B------:R-:W-:Y:S02]  /*0ac0*/  LEA R12, R55, 0xffffff80, 0x7 ;  /* 0xffffff80370c7811 */ /* 0x000fe400078e38ff */
[----:B---3--:R-:W-:Y:S02]  /*0ad0*/  LEA R2, P4, R14, R71, 0x1 ;  /* 0x000000470e027211 */ /* 0x008fe400078808ff */
[----:B------:R-:W-:Y:S01]  /*0ae0*/  PRMT R0, RZ, 0x7610, R0 ;  /* 0x00007610ff007816 */ /* 0x000fe20000000000 */
[----:B------:R-:W-:Y:S01]  /*0af0*/  ULDC UR6, c[0x0][0x218] ;  /* 0x0000860000067ab9 */ /* 0x000fe20000000800 */
[----:B------:R-:W-:Y:S01]  /*0b00*/  PRMT R4, RZ, 0x7610, R4 ;  /* 0x00007610ff047816 */ /* 0x000fe20000000004 */
[----:B------:R-:W-:Y:S01]  /*0b10*/  ULDC UR7, c[0x0][0x224] ;  /* 0x0000890000077ab9 */ /* 0x000fe20000000800 */
[----:B------:R-:W-:Y:S01]  /*0b20*/  IADD3 R51, -R12, UR6, RZ ;  /* 0x000000060c337c10 */ /* 0x000fe2000fffe1ff */
[----:B------:R-:W-:Y:S01]  /*0b30*/  ULDC.64 UR8, c[0x0][0x2a8] ;  /* 0x0000aa0000087ab9 */ /* 0x000fe20000000a00 */
[----:B------:R-:W-:Y:S01]  /*0b40*/  PRMT R8, RZ, 0x7610, R8 ;  /* 0x00007610ff087816 */ /* 0x000fe20000000008 */
[----:B------:R-:W-:Y:S01]  /*0b50*/  ULDC.64 UR12, c[0x0][0x318] ;  /* 0x0000c600000c7ab9 */ /* 0x000fe20000000a00 */
[-C--:B------:R-:W-:Y:S01]  /*0b60*/  ISETP.GE.AND P0, PT, R14, R51.reuse, PT ;  /* 0x000000330e00720c */ /* 0x080fe20003f06270 */
[----:B0-----:R-:W0:Y:S01]  /*0b70*/  LDC.64 R30, c[0x0][0x2b0] ;  /* 0x0000ac00ff1e7b82 */ /* 0x001e220000000a00 */
[----:B------:R-:W-:-:S02]  /*0b80*/  ISETP.GE.AND P1, PT, R54, R51, PT ;  /* 0x000000333600720c */ /* 0x000fc40003f26270 */
[-C--:B------:R-:W-:Y:S02]  /*0b90*/  ISETP.GE.AND P2, PT, R52, R51.reuse, PT ;  /* 0x000000333400720c */ /* 0x080fe40003f46270 */
[----:B------:R-:W-:Y:S02]  /*0ba0*/  ISETP.GE.AND P3, PT, R50, R51, PT ;  /* 0x000000333200720c */ /* 0x000fe40003f66270 */
[----:B------:R-:W-:Y:S02]  /*0bb0*/  PRMT R10, RZ, 0x7610, R10 ;  /* 0x00007610ff0a7816 */ /* 0x000fe4000000000a */
[----:B------:R-:W-:-:S05]  /*0bc0*/  LEA.HI.X R3, R14, R69, R15, 0x1, P4 ;  /* 0x000000450e037211 */ /* 0x000fca00020f0c0f */
[----:B--2---:R-:W2:Y:S04]  /*0bd0*/  @!P0 LDG.E.U16 R0, desc[UR10][R2.64] ;  /* 0x0000000a02008981 */ /* 0x004ea8000c1e1500 */
[----:B------:R-:W3:Y:S04]  /*0be0*/  @!P1 LDG.E.U16 R4, desc[UR10][R2.64+0x40] ;  /* 0x0000400a02049981 */ /* 0x000ee8000c1e1500 */
[----:B------:R-:W4:Y:S04]  /*0bf0*/  @!P2 LDG.E.U16 R8, desc[UR10][R2.64+0x80] ;  /* 0x0000800a0208a981 */ /* 0x000f28000c1e1500 */
[----:B-1----:R1:W4:Y:S01]  /*0c00*/  @!P3 LDG.E.U16 R10, desc[UR10][R2.64+0xc0] ;  /* 0x0000c00a020ab981 */ /* 0x002322000c1e1500 */
        /* <DEDUP_REMOVED lines=10> */
[----:B-1----:R-:W-:Y:S02]  /*0cb0*/  PRMT R2, RZ, 0x7610, R2 ;  /* 0x00007610ff027816 */ /* 0x002fe40000000002 */
[----:B------:R-:W-:Y:S01]  /*0cc0*/  PRMT R28, RZ, 0x7610, R28 ;  /* 0x00007610ff1c7816 */ /* 0x000fe2000000001c */
[----:B--2---:R1:W-:Y:S04]  /*0cd0*/  STS.U16 [R49], R0 ;  /* 0x0000000031007388 */ /* 0x0043e80000000400 */
[----:B---3--:R-:W-:Y:S04]  /*0ce0*/  STS.U16 [R49+0x40], R4 ;  /* 0x0000400431007388 */ /* 0x008fe80000000400 */
[----:B----4-:R-:W-:Y:S04]  /*0cf0*/  STS.U16 [R49+0x80], R8 ;  /* 0x0000800831007388 */ /* 0x010fe80000000400 */
[----:B------:R2:W-:Y:S01]  /*0d00*/  STS.U16 [R49+0xc0], R10 ;  /* 0x0000c00a31007388 */ /* 0x0005e20000000400 */
[----:B------:R-:W-:-:S03]  /*0d10*/  NOP ;  /* 0x0000000000007918 */ /* 0x000fc60000000000 */
[----:B------:R-:W-:Y:S01]  /*0d20*/  LDS.64 R88, [R48] ;  /* 0x0000000030587984 */ /* 0x000fe20000000a00 */
[----:B-1----:R-:W-:Y:S01]  /*0d30*/  PRMT R0, RZ, 0x7610, R0 ;  /* 0x00007610ff007816 */ /* 0x002fe20000000000 */
[----:B--2---:R-:W1:Y:S08]  /*0d40*/  LDC.64 R10, c[0x0][0x2a0] ;  /* 0x0000a800ff0a7b82 */ /* 0x004e700000000a00 */
[----:B------:R-:W-:Y:S06]  /*0d50*/  BAR.SYNC.DEFER_BLOCKING 0x0 ;  /* 0x0000000000007b1d */ /* 0x000fec0000010000 */
[----:B------:R-:W2:Y:S04]  /*0d60*/  @!P0 LDG.E.U16 R24, desc[UR10][R6.64] ;  /* 0x0000000a06188981 */ /* 0x000ea8000c1e1500 */
[----:B------:R-:W3:Y:S04]  /*0d70*/  @!P1 LDG.E.U16 R26, desc[UR10][R6.64+0x40] ;  /* 0x0000400a061a9981 */ /* 0x000ee8000c1e1500 */
[----:B------:R-:W4:Y:S04]  /*0d80*/  @!P2 LDG.E.U16 R2, desc[UR10][R6.64+0x80] ;  /* 0x0000800a0602a981 */ /* 0x000f28000c1e1500 */
[----:B------:R-:W4:Y:S01]  /*0d90*/  @!P3 LDG.E.U16 R28, desc[UR10][R6.64+0xc0] ;  /* 0x0000c00a061cb981 */ /* 0x000f22000c1e1500 */
[----:B------:R-:W-:-:S04]  /*0da0*/  LEA R8, P0, R14, R63, 0x1 ;  /* 0x0000003f0e087211 */ /* 0x000fc800078008ff */
[C---:B------:R-:W-:Y:S02]  /*0db0*/  LEA.HI.X R9, R14.reuse, R61, R15, 0x1, P0 ;  /* 0x0000003d0e097211 */ /* 0x040fe400000f0c0f */
[-C--:B------:R-:W-:Y:S02]  /*0dc0*/  ISETP.GE.AND P0, PT, R14, R51.reuse, PT ;  /* 0x000000330e00720c */ /* 0x080fe40003f06270 */
[-C--:B------:R-:W-:Y:S02]  /*0dd0*/  ISETP.GE.AND P1, PT, R52, R51.reuse, PT ;  /* 0x000000333400720c */ /* 0x080fe40003f26270 */
[----:B------:R-:W-:Y:S01]  /*0de0*/  ISETP.GE.AND P2, PT, R50, R51, PT ;  /* 0x000000333200720c */ /* 0x000fe20003f46270 */
[----:B--2---:R2:W-:Y:S04]  /*0df0*/  STS.U16 [R49], R24 ;  /* 0x0000001831007388 */ /* 0x0045e80000000400 */
[----:B---3--:R3:W-:Y:S04]  /*0e00*/  STS.U16 [R49+0x40], R26 ;  /* 0x0000401a31007388 */ /* 0x0087e80000000400 */
[----:B----4-:R-:W-:Y:S04]  /*0e10*/  STS.U16 [R49+0x80], R2 ;  /* 0x0000800231007388 */ /* 0x010fe80000000400 */
[----:B------:R4:W-:Y:S01]  /*0e20*/  STS.U16 [R49+0xc0], R28 ;  /* 0x0000c01c31007388 */ /* 0x0009e20000000400 */
[----:B------:R-:W-:-:S03]  /*0e30*/  NOP ;  /* 0x0000000000007918 */ /* 0x000fc60000000000 */
[----:B------:R-:W-:Y:S01]  /*0e40*/  LDS.64 R4, [R48] ;  /* 0x0000000030047984 */ /* 0x000fe20000000a00 */
[----:B------:R-:W-:Y:S01]  /*0e50*/  BAR.SYNC.DEFER_BLOCKING 0x0 ;  /* 0x0000000000007b1d */ /* 0x000fe20000010000 */
[----:B--2---:R-:W-:Y:S02]  /*0e60*/  PRMT R24, RZ, 0x7610, R24 ;  /* 0x00007610ff187816 */ /* 0x004fe40000000018 */
[----:B---3--:R-:W-:Y:S02]  /*0e70*/  PRMT R26, RZ, 0x7610, R26 ;  /* 0x00007610ff1a7816 */ /* 0x008fe4000000001a */
[----:B----4-:R-:W-:Y:S01]  /*0e80*/  PRMT R28, RZ, 0x7610, R28 ;  /* 0x00007610ff1c7816 */ /* 0x010fe2000000001c */
[----:B------:R-:W2:Y:S01]  /*0e90*/  @!P0 LDG.E.U16 R0, desc[UR10][R8.64] ;  /* 0x0000000a08008981 */ /* 0x000ea2000c1e1500 */
[----:B------:R-:W-:-:S03]  /*0ea0*/  ISETP.GE.AND P0, PT, R54, R51, PT ;  /* 0x000000333600720c */ /* 0x000fc60003f06270 */
[----:B------:R-:W3:Y:S04]  /*0eb0*/  @!P1 LDG.E.U16 R26, desc[UR10][R8.64+0x80] ;  /* 0x0000800a081a9981 */ /* 0x000ee8000c1e1500 */
[----:B------:R-:W4:Y:S06]  /*0ec0*/  @!P2 LDG.E.U16 R28, desc[UR10][R8.64+0xc0] ;  /* 0x0000c00a081ca981 */ /* 0x000f2c000c1e1500 */
[----:B------:R0:W4:Y:S01]  /*0ed0*/  @!P0 LDG.E.U16 R24, desc[UR10][R8.64+0x40] ;  /* 0x0000400a08188981 */ /* 0x000122000c1e1500 */
[----:B------:R-:W-:Y:S01]  /*0ee0*/  ISETP.GE.AND P0, PT, R14, R51, PT ;  /* 0x000000330e00720c */ /* 0x000fe20003f06270 */
[----:B-1----:R-:W-:Y:S01]  /*0ef0*/  IMAD R2, R10, UR15, RZ ;  /* 0x0000000f0a027c24 */ /* 0x002fe2000f8e02ff */
[----:B------:R-:W-:-:S03]  /*0f00*/  SHF.R.S32.HI R13, RZ, 0x1f, R12 ;  /* 0x0000001fff0d7819 */ /* 0x000fc6000001140c */
[----:B------:R-:W-:Y:S02]  /*0f10*/  IMAD R11, R11, UR14, R2 ;  /* 0x0000000e0b0b7c24 */ /* 0x000fe4000f8e0202 */
[----:B------:R-:W-:-:S06]  /*0f20*/  IMAD.WIDE.U32 R2, R10, UR14, RZ ;  /* 0x0000000e0a027c25 */ /* 0x000fcc000f8e00ff */
[----:B------:R-:W-:Y:S01]  /*0f30*/  @!P0 IMAD.WIDE.U32 R6, R10, UR14, R12 ;  /* 0x0000000e0a068c25 */ /* 0x000fe2000f8e000c */
[----:B------:R-:W-:-:S03]  /*0f40*/  ULEA UR7, UR7, UR4, 0x7 ;  /* 0x0000000407077291 */ /* 0x000fc6000f8e383f */
[----:B------:R-:W-:Y:S01]  /*0f50*/  IMAD.IADD R3, R3, 0x1, R11 ;  /* 0x0000000103037824 */ /* 0x000fe200078e020b */
[----:B------:R-:W-:Y:S01]  /*0f60*/  @!P0 IADD3 R7, R11, R7, RZ ;  /* 0x000000070b078210 */ /* 0x000fe20007ffe0ff */
[----:B------:R-:W-:Y:S02]  /*0f70*/  IMAD R10, R76, UR8, RZ ;  /* 0x000000084c0a7c24 */ /* 0x000fe4000f8e02ff */
[----:B0-----:R-:W-:Y:S01]  /*0f80*/  IMAD.WIDE.U32 R8, R75, UR8, R2 ;  /* 0x000000084b087c25 */ /* 0x001fe2000f8e0002 */
[----:B------:R-:W-:-:S03]  /*0f90*/  LEA R11, P2, R14, UR12, 0x1 ;  /* 0x0000000c0e0b7c11 */ /* 0x000fc6000f8408ff */
[----:B------:R-:W-:Y:S01]  /*0fa0*/  @!P0 IMAD.WIDE.U32 R2, R75, UR8, R6 ;  /* 0x000000084b028c25 */ /* 0x000fe2000f8e0006 */
[----:B------:R-:W-:-:S03]  /*0fb0*/  USHF.R.S32.HI UR8, URZ, 0x1f, UR7 ;  /* 0x0000001f3f087899 */ /* 0x000fc60008011407 */
[----:B------:R-:W-:Y:S01]  /*0fc0*/  IMAD R25, R75, UR9, R10 ;  /* 0x000000094b197c24 */ /* 0x000fe2000f8e020a */
[C---:B------:R-:W-:Y:S02]  /*0fd0*/  @!P0 IADD3 R7, P1, R14.reuse, R2, RZ ;  /* 0x000000020e078210 */ /* 0x040fe40007f3e0ff */
[----:B------:R-:W-:Y:S01]  /*0fe0*/  LEA.HI.X R2, R14, UR13, R15, 0x1, P2 ;  /* 0x0000000d0e027c11 */ /* 0x000fe200090f0c0f */
[----:B--2---:R0:W-:Y:S02]  /*0ff0*/  STS.U16 [R49], R0 ;  /* 0x0000000031007388 */ /* 0x0041e40000000400 */
[----:B0-----:R-:W-:Y:S02]  /*1000*/  IADD3 R0, P3, R8, UR7, RZ ;  /* 0x0000000708007c10 */ /* 0x001fe4000ff7e0ff */
[----:B---3--:R-:W-:Y:S02]  /*1010*/  STS.U16 [R49+0x80], R26 ;  /* 0x0000801a31007388 */ /* 0x008fe40000000400 */
[----:B------:R-:W-:-:S02]  /*1020*/  IADD3.X R9, R25, UR8, R9, P3, !PT ;  /* 0x0000000819097c10 */ /* 0x000fc40009ffe409 */
[C---:B------:R-:W-:Y:S01]  /*1030*/  LEA R10, P2, R0.reuse, R11, 0x1 ;  /* 0x0000000b000a7211 */ /* 0x040fe200078408ff */
[----:B----4-:R0:W-:Y:S01]  /*1040*/  STS.U16 [R49+0x40], R24 ;  /* 0x0000401831007388 */ /* 0x0101e20000000400 */
[----:B------:R-:W-:Y:S02]  /*1050*/  @!P0 IADD3.X R8, R15, R3, R25, P1, !PT ;  /* 0x000000030f088210 */ /* 0x000fe40000ffe419 */
[----:B------:R-:W-:Y:S01]  /*1060*/  LEA.HI.X R11, R0, R2, R9, 0x1, P2 ;  /* 0x00000002000b7211 */ /* 0x000fe200010f0c09 */
[----:B------:R1:W-:Y:S01]  /*1070*/  STS.U16 [R49+0xc0], R28 ;  /* 0x0000c01c31007388 */ /* 0x0003e20000000400 */
[----:B------:R-:W-:-:S03]  /*1080*/  NOP ;  /* 0x0000000000007918 */ /* 0x000fc60000000000 */
[----:B------:R-:W-:Y:S01]  /*1090*/  LDS.64 R2, [R48] ;  /* 0x0000000030027984 */ /* 0x000fe20000000a00 */
[C---:B------:R-:W-:Y:S02]  /*10a0*/  @!P0 LEA R6, P1, R7.reuse, UR12, 0x1 ;  /* 0x0000000c07068c11 */ /* 0x040fe4000f8208ff */
[-C--:B------:R-:W-:Y:S02]  /*10b0*/  ISETP.GE.AND P3, PT, R54, R51.reuse, PT ;  /* 0x000000333600720c */ /* 0x080fe40003f66270 */
[----:B------:R-:W-:Y:S01]  /*10c0*/  @!P0 LEA.HI.X R7, R7, UR13, R8, 0x1, P1 ;  /* 0x0000000d07078c11 */ /* 0x000fe200088f0c08 */
[----:B------:R-:W-:Y:S01]  /*10d0*/  ULDC.64 UR12, c[0x0][0x2b8] ;  /* 0x0000ae00000c7ab9 */ /* 0x000fe20000000a00 */
[-C--:B------:R-:W-:Y:S02]  /*10e0*/  ISETP.GE.AND P2, PT, R52, R51.reuse, PT ;  /* 0x000000333400720c */ /* 0x080fe40003f46270 */
[----:B------:R-:W-:Y:S02]  /*10f0*/  ISETP.GE.AND P1, PT, R50, R51, PT ;  /* 0x000000333200720c */ /* 0x000fe40003f26270 */
[----:B------:R-:W-:Y:S01]  /*1100*/  PRMT R0, RZ, 0x7610, R0 ;  /* 0x00007610ff007816 */ /* 0x000fe20000000000 */
[----:B------:R-:W-:Y:S01]  /*1110*/  BAR.SYNC.DEFER_BLOCKING 0x0 ;  /* 0x0000000000007b1d */ /* 0x000fe20000010000 */
[----:B0-----:R-:W-:-:S02]  /*1120*/  PRMT R24, RZ, 0x7610, R24 ;  /* 0x00007610ff187816 */ /* 0x001fc40000000018 */
[----:B------:R-:W-:Y:S02]  /*1130*/  PRMT R26, RZ, 0x7610, R26 ;  /* 0x00007610ff1a7816 */ /* 0x000fe4000000001a */
[----:B-1----:R-:W-:Y:S01]  /*1140*/  PRMT R28, RZ, 0x7610, R28 ;  /* 0x00007610ff1c7816 */ /* 0x002fe2000000001c */
[----:B------:R0:W2:Y:S04]  /*1150*/  @!P0 LDG.E.U16 R0, desc[UR10][R6.64] ;  /* 0x0000000a06008981 */ /* 0x0000a8000c1e1500 */
[----:B------:R-:W3:Y:S04]  /*1160*/  @!P3 LDG.E.U16 R24, desc[UR10][R10.64+-0xc0] ;  /* 0xffff400a0a18b981 */ /* 0x000ee8000c1e1500 */
[----:B------:R-:W4:Y:S04]  /*1170*/  @!P2 LDG.E.U16 R26, desc[UR10][R10.64+-0x80] ;  /* 0xffff800a0a1aa981 */ /* 0x000f28000c1e1500 */
[----:B------:R1:W4:Y:S01]  /*1180*/  @!P1 LDG.E.U16 R28, desc[UR10][R10.64+-0x40] ;  /* 0xffffc00a0a1c9981 */ /* 0x000322000c1e1500 */
[----:B------:R-:W-:Y:S01]  /*1190*/  IMAD R8, R30, UR15, RZ ;  /* 0x0000000f1e087c24 */ /* 0x000fe2000f8e02ff */
[----:B------:R-:W-:-:S03]  /*11a0*/  @!P0 MOV R9, R13 ;  /* 0x0000000d00098202 */ /* 0x000fc60000000f00 */
[----:B------:R-:W-:Y:S02]  /*11b0*/  IMAD R25, R31, UR14, R8 ;  /* 0x0000000e1f197c24 */ /* 0x000fe4000f8e0208 */
[----:B------:R-:W-:Y:S02]  /*11c0*/  @!P0 IMAD.MOV.U32 R8, RZ, RZ, R12 ;  /* 0x000000ffff088224 */ /* 0x000fe400078e000c */
[----:B0-----:R-:W-:-:S04]  /*11d0*/  IMAD.WIDE.U32 R6, R30, UR14, RZ ;  /* 0x0000000e1e067c25 */ /* 0x001fc8000f8e00ff */
[----:B------:R-:W-:-:S04]  /*11e0*/  @!P0 IMAD.WIDE.U32 R8, R30, UR14, R8 ;  /* 0x0000000e1e088c25 */ /* 0x000fc8000f8e0008 */
[----:B------:R-:W-:Y:S01]  /*11f0*/  IMAD.IADD R7, R7, 0x1, R25 ;  /* 0x0000000107077824 */ /* 0x000fe200078e0219 */
[----:B------:R-:W-:Y:S01]  /*1200*/  @!P0 IADD3 R9, R25, R9, RZ ;  /* 0x0000000919098210 */ /* 0x000fe20007ffe0ff */
[----:B------:R-:W-:Y:S02]  /*1210*/  IMAD R30, R76, UR12, RZ ;  /* 0x0000000c4c1e7c24 */ /* 0x000fe4000f8e02ff */
[----:B-1----:R-:W-:-:S04]  /*1220*/  IMAD.WIDE.U32 R10, R75, UR12, R6 ;  /* 0x0000000c4b0a7c25 */ /* 0x002fc8000f8e0006 */
[----:B------:R-:W-:Y:S01]  /*1230*/  @!P0 IMAD.WIDE.U32 R6, R75, UR12, R8 ;  /* 0x0000000c4b068c25 */ /* 0x000fe2000f8e0008 */
[----:B------:R-:W-:-:S03]  /*1240*/  IADD3 R9, P6, R10, UR7, RZ ;  /* 0x000000070a097c10 */ /* 0x000fc6000ffde0ff */
[----:B------:R-:W-:Y:S01]  /*1250*/  IMAD R27, R75, UR13, R30 ;  /* 0x0000000d4b1b7c24 */ /* 0x000fe2000f8e021e */
[----:B------:R-:W-:Y:S01]  /*1260*/  ULDC.64 UR12, c[0x0][0x308] ;  /* 0x0000c200000c7ab9 */ /* 0x000fe20000000a00 */
[C---:B------:R-:W-:Y:S02]  /*1270*/  @!P0 IADD3 R25, P5, R14.reuse, R6, RZ ;  /* 0x000000060e198210 */ /* 0x040fe40007fbe0ff */
[C---:B------:R-:W-:Y:S02]  /*1280*/  LEA R8, P4, R14.reuse, UR12, 0x1 ;  /* 0x0000000c0e087c11 */ /* 0x040fe4000f8808ff */
[----:B------:R-:W-:Y:S02]  /*1290*/  IADD3.X R10, R27, UR8, R11, P6, !PT ;  /* 0x000000081b0a7c10 */ /* 0x000fe4000b7fe40b */
[----:B------:R-:W-:Y:S02]  /*12a0*/  @!P0 IADD3.X R30, R15, R7, R27, P5, !PT ;  /* 0x000000070f1e8210 */ /* 0x000fe40002ffe41b */
[----:B------:R-:W-:-:S02]  /*12b0*/  LEA.HI.X R11, R14, UR13, R15, 0x1, P4 ;  /* 0x0000000d0e0b7c11 */ /* 0x000fc4000a0f0c0f */
[----:B------:R-:W-:Y:S02]  /*12c0*/  @!P0 LEA R6, P5, R25, UR12, 0x1 ;  /* 0x0000000c19068c11 */ /* 0x000fe4000f8a08ff */
[----:B------:R-:W-:Y:S02]  /*12d0*/  LEA R8, P4, R9, R8, 0x1 ;  /* 0x0000000809087211 */ /* 0x000fe400078808ff */
[----:B------:R-:W-:Y:S02]  /*12e0*/  @!P0 LEA.HI.X R7, R25, UR13, R30, 0x1, P5 ;  /* 0x0000000d19078c11 */ /* 0x000fe4000a8f0c1e */
[--C-:B------:R-:W-:Y:S02]  /*12f0*/  LEA.HI.X R9, R9, R11, R10.reuse, 0x1, P4 ;  /* 0x0000000b09097211 */ /* 0x100fe400020f0c0a */
[----:B------:R-:W-:Y:S02]  /*1300*/  PRMT R10, RZ, 0x7610, R10 ;  /* 0x00007610ff0a7816 */ /* 0x000fe4000000000a */
[----:B------:R-:W-:Y:S01]  /*1310*/  PRMT R30, RZ, 0x7610, R30 ;  /* 0x00007610ff1e7816 */ /* 0x000fe2000000001e */
        /* <DEDUP_REMOVED lines=9> */
[----:B------:R0:W3:Y:S04]  /*13b0*/  @!P0 LDG.E.U16 R10, desc[UR10][R6.64] ;  /* 0x0000000a060a8981 */ /* 0x0000e8000c1e1500 */
[----:B------:R-:W4:Y:S04]  /*13c0*/  @!P3 LDG.E.U16 R24, desc[UR10][R8.64+-0xc0] ;  /* 0xffff400a0818b981 */ /* 0x000f28000c1e1500 */
[----:B------:R-:W4:Y:S04]  /*13d0*/  @!P2 LDG.E.U16 R30, desc[UR10][R8.64+-0x80] ;  /* 0xffff800a081ea981 */ /* 0x000f28000c1e1500 */
[----:B------:R1:W4:Y:S01]  /*13e0*/  @!P1 LDG.E.U16 R26, desc[UR10][R8.64+-0x40] ;  /* 0xffffc00a081a9981 */ /* 0x000322000c1e1500 */
[----:B--2---:R-:W-:-:S02]  /*13f0*/  PRMT R0, R32, 0x7632, R0 ;  /* 0x0000763220007816 */ /* 0x004fc40000000000 */
[C---:B0-----:R-:W-:Y:S01]  /*1400*/  PRMT R6, R33.reuse, 0x7632, R6 ;  /* 0x0000763221067816 */ /* 0x041fe20000000006 */
[----:B------:R-:W-:Y:S01]  /*1410*/  IMAD.U32 R25, R32, 0x10000, RZ ;  /* 0x0001000020197824 */ /* 0x000fe200078e00ff */
[----:B------:R-:W-:Y:S01]  /*1420*/  SHF.L.U32 R31, R33, 0x10, RZ ;  /* 0x00000010211f7819 */ /* 0x000fe200000006ff */
[----:B------:R-:W-:Y:S01]  /*1430*/  IMAD.U32 R27, R0, 0x10000, RZ ;  /* 0x00010000001b7824 */ /* 0x000fe200078e00ff */
[----:B------:R-:W-:Y:S01]  /*1440*/  SHF.L.U32 R33, R6, 0x10, RZ ;  /* 0x0000001006217819 */ /* 0x000fe200000006ff */
[----:B------:R-:W-:Y:S02]  /*1450*/  FMUL.FTZ R7, R25, -1.4426950216293334961 ;  /* 0xbfb8aa3b19077820 */ /* 0x000fe40000410000 */
[----:B-1----:R-:W-:Y:S01]  /*1460*/  FMUL.FTZ R8, R31, -1.4426950216293334961 ;  /* 0xbfb8aa3b1f087820 */ /* 0x002fe20000410000 */
[----:B------:R-:W-:-:S03]  /*1470*/  FMUL.FTZ R0, R27, -1.4426950216293334961 ;  /* 0xbfb8aa3b1b007820 */ /* 0x000fc60000410000 */
[----:B------:R-:W0:Y:S08]  /*1480*/  MUFU.EX2 R7, R7 ;  /* 0x0000000700077308 */ /* 0x000e300000000800 */
[----:B------:R-:W1:Y:S08]  /*1490*/  MUFU.EX2 R8, R8 ;  /* 0x0000000800087308 */ /* 0x000e700000000800 */
[----:B------:R-:W2:Y:S01]  /*14a0*/  MUFU.EX2 R0, R0 ;  /* 0x0000000000007308 */ /* 0x000ea20000000800 */
[----:B0-----:R-:W-:Y:S01]  /*14b0*/  FADD.FTZ R6, R7, 1 ;  /* 0x3f80000007067421 */ /* 0x001fe20000010000 */
[----:B-1----:R-:W-:Y:S01]  /*14c0*/  FADD.FTZ R9, R8, 1 ;  /* 0x3f80000008097421 */ /* 0x002fe20000010000 */
[----:B--2---:R-:W-:-:S05]  /*14d0*/  FADD.FTZ R7, R0, 1 ;  /* 0x3f80000000077421 */ /* 0x004fca0000010000 */
[----:B------:R-:W0:Y:S01]  /*14e0*/  MUFU.RCP R28, R7 ;  /* 0x00000007001c7308 */ /* 0x000e220000001000 */
[----:B------:R-:W1:Y:S01]  /*14f0*/  S2UR UR6, SR_CgaCtaId ;  /* 0x00000000000679c3 */ /* 0x000e620000008800 */
[C---:B------:R-:W-:Y:S01]  /*1500*/  PRMT R0, R2.reuse, 0x7632, R0 ;  /* 0x0000763202007816 */ /* 0x040fe20000000000 */
[----:B------:R-:W-:Y:S01]  /*1510*/  IMAD.U32 R101, R2, 0x10000, RZ ;  /* 0x0001000002657824 */ /* 0x000fe200078e00ff */
[C---:B------:R-:W-:Y:S02]  /*1520*/  PRMT R2, R3.reuse, 0x7632, R2 ;  /* 0x0000763203027816 */ /* 0x040fe40000000002 */
[----:B------:R-:W-:Y:S01]  /*1530*/  SHF.L.U32 R99, R3, 0x10, RZ ;  /* 0x0000001003637819 */ /* 0x000fe200000006ff */
[----:B------:R-:W-:Y:S01]  /*1540*/  IMAD.U32 R97, R0, 0x10000, RZ ;  /* 0x0001000000617824 */ /* 0x000fe200078e00ff */
[----:B------:R-:W-:Y:S01]  /*1550*/  SHF.L.U32 R95, R2, 0x10, RZ ;  /* 0x00000010025f7819 */ /* 0x000fe200000006ff */
[----:B0-----:R-:W-:-:S04]  /*1560*/  FADD.FTZ R0, -R28, 1 ;  /* 0x3f8000001c007421 */ /* 0x001fc80000010100 */
[----:B------:R-:W-:Y:S01]  /*1570*/  FFMA.FTZ R0, R27, R0, 1 ;  /* 0x3f8000001b007423 */ /* 0x000fe20000010000 */
[----:B------:R-:W-:Y:S01]  /*1580*/  ISETP.NE.AND P1, PT, R64, RZ, PT ;  /* 0x000000ff4000720c */ /* 0x000fe20003f25270 */
[----:B------:R-:W-:Y:S02]  /*1590*/  UMOV UR5, 0x400 ;  /* 0x0000040000057882 */ /* 0x000fe40000000000 */
[----:B-1----:R-:W-:-:S06]  /*15a0*/  ULEA UR5, UR6, UR5, 0x18 ;  /* 0x0000000506057291 */ /* 0x002fcc000f8ec03f */
[----:B------:R-:W-:Y:S01]  /*15b0*/  IMAD.U32 R77, RZ, RZ, UR5 ;  /* 0x00000005ff4d7e24 */ /* 0x000fe2000f8e00ff */
[----:B------:R-:W-:Y:S01]  /*15c0*/  BSSY B0, `(.L_x_10386) ;  /* 0x0000045000007945 */ /* 0x000fe20003800000 */
[----:B---3--:R0:W-:Y:S04]  /*15d0*/  STS.U16 [R49], R10 ;  /* 0x0000000a31007388 */ /* 0x0081e80000000400 */
[----:B----4-:R1:W-:Y:S04]  /*15e0*/  STS.U16 [R49+0x40], R24 ;  /* 0x0000401831007388 */ /* 0x0103e80000000400 */
[----:B------:R2:W-:Y:S04]  /*15f0*/  STS.U16 [R49+0x80], R30 ;  /* 0x0000801e31007388 */ /* 0x0005e80000000400 */
[----:B------:R-:W-:Y:S01]  /*1600*/  STS.U16 [R49+0xc0], R26 ;  /* 0x0000c01a31007388 */ /* 0x000fe20000000400 */
[----:B------:R-:W-:-:S03]  /*1610*/  NOP ;  /* 0x0000000000007918 */ /* 0x000fc60000000000 */
[----:B------:R-:W3:Y:S01]  /*1620*/  LDS.64 R36, [R48] ;  /* 0x0000000030247984 */ /* 0x000ee20000000a00 */
[----:B0-----:R-:W-:-:S06]  /*1630*/  FMUL.FTZ R10, R33, -1.4426950216293334961 ;  /* 0xbfb8aa3b210a7820 */ /* 0x001fcc0000410000 */
[----:B------:R-:W0:Y:S08]  /*1640*/  MUFU.EX2 R10, R10 ;  /* 0x0000000a000a7308 */ /* 0x000e300000000800 */
[----:B-1----:R1:W4:Y:S01]  /*1650*/  MUFU.RCP R24, R6 ;  /* 0x0000000600187308 */ /* 0x0023220000001000 */
[----:B0-----:R-:W-:-:S07]  /*1660*/  FADD.FTZ R11, R10, 1 ;  /* 0x3f8000000a0b7421 */ /* 0x001fce0000010000 */
[----:B--2---:R-:W0:Y:S08]  /*1670*/  MUFU.RCP R30, R9 ;  /* 0x00000009001e7308 */ /* 0x004e300000001000 */
[----:B------:R-:W2:Y:S01]  /*1680*/  MUFU.RCP R34, R11 ;  /* 0x0000000b00227308 */ /* 0x000ea20000001000 */
[C---:B---3--:R-:W-:Y:S02]  /*1690*/  PRMT R3, R36.reuse, 0x7632, R3 ;  /* 0x0000763224037816 */ /* 0x048fe40000000003 */
[C---:B-1----:R-:W-:Y:S01]  /*16a0*/  PRMT R6, R37.reuse, 0x7632, R6 ;  /* 0x0000763225067816 */ /* 0x042fe20000000006 */
[----:B------:R-:W-:Y:S01]  /*16b0*/  IMAD.U32 R26, R36, 0x10000, RZ ;  /* 0x00010000241a7824 */ /* 0x000fe200078e00ff */
[----:B------:R-:W-:Y:S01]  /*16c0*/  SHF.L.U32 R32, R37, 0x10, RZ ;  /* 0x0000001025207819 */ /* 0x000fe200000006ff */
[----:B------:R-:W-:Y:S01]  /*16d0*/  BAR.SYNC.DEFER_BLOCKING 0x0 ;  /* 0x0000000000007b1d */ /* 0x000fe20000010000 */
[----:B------:R-:W-:Y:S01]  /*16e0*/  SHF.L.U32 R35, R6, 0x10, RZ ;  /* 0x0000001006237819 */ /* 0x000fe200000006ff */
[----:B------:R-:W-:-:S02]  /*16f0*/  IMAD.U32 R29, R3, 0x10000, RZ ;  /* 0x00010000031d7824 */ /* 0x000fc400078e00ff */
[----:B----4-:R-:W-:Y:S01]  /*1700*/  FADD.FTZ R8, -R24, 1 ;  /* 0x3f80000018087421 */ /* 0x010fe20000010100 */
        /* <DEDUP_REMOVED lines=19> */
[----:B------:R-:W-:-:S05]  /*1840*/  F2FP.BF16.F32.PACK_AB R9, R2, R9 ;  /* 0x000000090209723e */ /* 0x000fca00000010ff */
        /* <DEDUP_REMOVED lines=8> */
[----:B------:R-:W1:Y:S01]  /*18d0*/  LDS R45, [R77+0x100] ;  /* 0x000100004d2d7984 */ /* 0x000e620000000800 */
[----:B0-----:R-:W-:Y:S01]  /*18e0*/  IMAD R0, R10, UR15, RZ ;  /* 0x0000000f0a007c24 */ /* 0x001fe2000f8e02ff */
[----:B------:R-:W-:Y:S01]  /*18f0*/  IADD3 R2, P2, R14, R12, RZ ;  /* 0x0000000c0e027210 */ /* 0x000fe20007f5e0ff */
[----:B------:R-:W-:-:S04]  /*1900*/  IMAD.WIDE.U32 R6, R10, UR14, RZ ;  /* 0x0000000e0a067c25 */ /* 0x000fc8000f8e00ff */
[----:B------:R-:W-:Y:S02]  /*1910*/  IMAD R11, R11, UR14, R0 ;  /* 0x0000000e0b0b7c24 */ /* 0x000fe4000f8e0200 */
[----:B------:R-:W-:-:S03]  /*1920*/  IMAD.X R3, R15, 0x1, R13, P2 ;  /* 0x000000010f037824 */ /* 0x000fc600010e060d */
[----:B------:R-:W-:Y:S02]  /*1930*/  IADD3 R47, R7, R11, RZ ;  /* 0x0000000b072f7210 */ /* 0x000fe40007ffe0ff */
        /* <DEDUP_REMOVED lines=13> */
.L_x_10387:
[----:B------:R-:W-:Y:S05]  /*1a10*/  BSYNC B0 ;  /* 0x0000000000007941 */ /* 0x000fea0003800000 */
.L_x_10386:
[----:B------:R-:W-:Y:S01]  /*1a20*/  ULDC.64 UR12, c[0x0][0x3a0] ;  /* 0x0000e800000c7ab9 */ /* 0x000fe20000000a00 */
[----:B------:R-:W-:Y:S01]  /*1a30*/  MOV R7, R47 ;  /* 0x0000002f00077202 */ /* 0x000fe20000000f00 */
[----:B------:R-:W-:Y:S01]  /*1a40*/  IMAD R0, R76, UR12, RZ ;  /* 0x0000000c4c007c24 */ /* 0x000fe2000f8e02ff */
[-C--:B------:R-:W-:Y:S01]  /*1a50*/  ISETP.GE.AND P2, PT, R52, R45.reuse, PT ;  /* 0x0000002d3400720c */ /* 0x080fe20003f46270 */
        /* <DEDUP_REMOVED lines=10> */
[C---:B------:R-:W-:Y:S01]  /*1b00*/  LEA R9, P4, R14.reuse, UR12, 0x1 ;  /* 0x0000000c0e097c11 */ /* 0x040fe2000f8808ff */
[----:B------:R-:W-:Y:S01]  /*1b10*/  FMUL.FTZ R101, R101, R24 ;  /* 0x0000001865657220 */ /* 0x000fe20000410000 */
[----:B------:R-:W-:Y:S01]  /*1b20*/  IADD3.X R7, R11, UR8, R7, P5, !PT ;  /* 0x000000080b077c10 */ /* 0x000fe2000affe407 */
[----:B------:R-:W-:Y:S01]  /*1b30*/  FMUL.FTZ R99, R99, R30 ;  /* 0x0000001e63637220 */ /* 0x000fe20000410000 */
[----:B------:R-:W-:Y:S01]  /*1b40*/  LEA.HI.X R8, R14, UR13, R15, 0x1, P4 ;  /* 0x0000000d0e087c11 */ /* 0x000fe2000a0f0c0f */
[----:B------:R-:W-:Y:S01]  /*1b50*/  ULDC.64 UR12, c[0x0][0x320] ;  /* 0x0000c800000c7ab9 */ /* 0x000fe20000000a00 */
[----:B------:R-:W-:Y:S01]  /*1b60*/  LEA R6, P4, R0, R9, 0x1 ;  /* 0x0000000900067211 */ /* 0x000fe200078808ff */
[----:B------:R-:W-:Y:S01]  /*1b70*/  IMAD.U32 R9, R4, 0x10000, RZ ;  /* 0x0001000004097824 */ /* 0x000fe200078e00ff */
[----:B------:R-:W-:Y:S01]  /*1b80*/  PRMT R98, R88, 0x7632, R98 ;  /* 0x0000763258627816 */ /* 0x000fe20000000062 */
[----:B------:R-:W-:Y:S01]  /*1b90*/  FMUL.FTZ R97, R97, R28 ;  /* 0x0000001c61617220 */ /* 0x000fe20000410000 */
[----:B------:R-:W-:Y:S01]  /*1ba0*/  LEA.HI.X R7, R0, R8, R7, 0x1, P4 ;  /* 0x0000000800077211 */ /* 0x000fe200020f0c07 */
[----:B-----5:R-:W-:Y:S01]  /*1bb0*/  FADD.FTZ R94, R9, R72 ;  /* 0x00000048095e7221 */ /* 0x020fe20000010000 */
[----:B------:R-:W-:Y:S01]  /*1bc0*/  PRMT R0, R4, 0x7632, R0 ;  /* 0x0000763204007816 */ /* 0x000fe20000000000 */
[----:B------:R-:W-:Y:S01]  /*1bd0*/  FMUL.FTZ R95, R95, R34 ;  /* 0x000000225f5f7220 */ /* 0x000fe20000410000 */
[C---:B------:R-:W-:Y:S01]  /*1be0*/  PRMT R4, R5.reuse, 0x7632, R4 ;  /* 0x0000763205047816 */ /* 0x040fe20000000004 */
[----:B------:R0:W-:Y:S01]  /*1bf0*/  @!P2 STG.E.U16 desc[UR10][R6.64+-0x80], R41 ;  /* 0xffff80290600a986 */ /* 0x0001e2000c10150a */
[----:B------:R-:W-:Y:S01]  /*1c00*/  SHF.L.U32 R5, R5, 0x10, RZ ;  /* 0x0000001005057819 */ /* 0x000fe200000006ff */
[----:B------:R-:W-:Y:S01]  /*1c10*/  IMAD.U32 R105, R0, 0x10000, RZ ;  /* 0x0001000000697824 */ /* 0x000fe200078e00ff */
[----:B------:R-:W-:Y:S01]  /*1c20*/  SHF.L.U32 R103, R4, 0x10, RZ ;  /* 0x0000001004677819 */ /* 0x000fe200000006ff */
[----:B------:R0:W-:Y:S01]  /*1c30*/  @!P0 STG.E.U16 desc[UR10][R6.64+-0xc0], R39 ;  /* 0xffff402706008986 */ /* 0x0001e2000c10150a */
[----:B------:R-:W-:Y:S01]  /*1c40*/  ISETP.NE.U32.AND P0, PT, RZ, UR12, PT ;  /* 0x0000000cff007c0c */ /* 0x000fe2000bf05070 */
[----:B------:R-:W-:Y:S01]  /*1c50*/  FADD.FTZ R92, R5, R72 ;  /* 0x00000048055c7221 */ /* 0x000fe20000010000 */
[----:B------:R-:W-:Y:S01]  /*1c60*/  PRMT R96, R89, 0x7632, R96 ;  /* 0x0000763259607816 */ /* 0x000fe20000000060 */
[----:B------:R0:W-:Y:S01]  /*1c70*/  @!P3 STG.E.U16 desc[UR10][R6.64+-0x40], R43 ;  /* 0xffffc02b0600b986 */ /* 0x0001e2000c10150a */
[----:B------:R-:W-:Y:S01]  /*1c80*/  ISETP.NE.AND.EX P0, PT, RZ, UR13, PT, P0 ;  /* 0x0000000dff007c0c */ /* 0x000fe2000bf05300 */
[--C-:B------:R-:W-:Y:S01]  /*1c90*/  FADD.FTZ R105, R105, R72.reuse ;  /* 0x0000004869697221 */ /* 0x100fe20000010000 */
[----:B------:R-:W-:-:S11]  /*1ca0*/  FADD.FTZ R103, R103, R72 ;  /* 0x0000004867677221 */ /* 0x000fd60000010000 */
        /* <DEDUP_REMOVED lines=37> */
.L_x_10390:
[----:B------:R-:W-:Y:S05]  /*1f00*/  BSYNC B0 ;  /* 0x0000000000007941 */ /* 0x000fea0003800000 */
.L_x_10389:
        /* <DEDUP_REMOVED lines=17> */
.L_x_10388:
[----:B------:R-:W1:Y:S01]  /*2020*/  LDC R6, c[0x0][0x21c] ;  /* 0x00008700ff067b82 */ /* 0x000e620000000800 */
[----:B------:R-:W-:Y:S01]  /*2030*/  IMAD.U32 R0, R88, 0x10000, RZ ;  /* 0x0001000058007824 */ /* 0x000fe200078e00ff */
[----:B0-----:R-:W-:Y:S01]  /*2040*/  SHF.L.U32 R4, R98, 0x10, RZ ;  /* 0x0000001062047819 */ /* 0x001fe200000006ff */
[----:B------:R-:W-:Y:S01]  /*2050*/  IMAD.U32 R5, R89, 0x10000, RZ ;  /* 0x0001000059057824 */ /* 0x000fe200078e00ff */
[----:B------:R-:W-:Y:S01]  /*2060*/  HFMA2.MMA R82, -RZ, RZ, 0, 0 ;  /* 0x00000000ff527435 */ /* 0x000fe200000001ff */
[C---:B------:R-:W-:Y:S01]  /*2070*/  FFMA.FTZ R0, R101.reuse, R0, R68 ;  /* 0x0000000065007223 */ /* 0x040fe20000010044 */
[----:B------:R-:W-:Y:S01]  /*2080*/  SHF.L.U32 R68, R96, 0x10, RZ ;  /* 0x0000001060447819 */ /* 0x000fe200000006ff */
[-C--:B------:R-:W-:Y:S01]  /*2090*/  FMUL.FTZ R93, R101, R74.reuse ;  /* 0x0000004a655d7220 */ /* 0x080fe20000410000 */
[C---:B------:R-:W-:Y:S01]  /*20a0*/  FMUL.FTZ R90, R97.reuse, R74 ;  /* 0x0000004a615a7220 */ /* 0x040fe20000410000 */
[----:B------:R-:W-:Y:S01]  /*20b0*/  FFMA.FTZ R0, R97, R4, R0 ;  /* 0x0000000461007223 */ /* 0x000fe20000010000 */
[-C--:B------:R-:W-:Y:S01]  /*20c0*/  FMUL.FTZ R91, R99, R74.reuse ;  /* 0x0000004a635b7220 */ /* 0x080fe20000410000 */
[----:B------:R-:W-:Y:S01]  /*20d0*/  FMUL.FTZ R86, R95, R74 ;  /* 0x0000004a5f567220 */ /* 0x000fe20000410000 */
[----:B------:R-:W-:-:S02]  /*20e0*/  IMAD.MOV.U32 R87, RZ, RZ, RZ ;  /* 0x000000ffff577224 */ /* 0x000fc400078e00ff */
[----:B------:R-:W-:Y:S01]  /*20f0*/  FFMA.FTZ R0, R99, R5, R0 ;  /* 0x0000000563007223 */ /* 0x000fe20000010000 */
[----:B------:R-:W-:-:S03]  /*2100*/  CS2R R84, SRZ ;  /* 0x0000000000547805 */ /* 0x000fc6000001ff00 */
        /* <DEDUP_REMOVED lines=8> */
[----:B------:R-:W-:Y:S01]  /*2190*/  ULDC.64 UR16, c[0x0][0x370] ;  /* 0x0000dc0000107ab9 */ /* 0x000fe20000000a00 */
[----:B------:R-:W-:Y:S01]  /*21a0*/  USHF.L.U32 UR9, UR7, 0x2, URZ ;  /* 0x0000000207097899 */ /* 0x000fe2000800063f */
[----:B------:R-:W-:Y:S01]  /*21b0*/  IMAD.MOV.U32 R83, RZ, RZ, R51 ;  /* 0x000000ffff537224 */ /* 0x000fe200078e0033 */
[----:B------:R-:W-:Y:S01]  /*21c0*/  MOV R81, RZ ;  /* 0x000000ff00517202 */ /* 0x000fe20000000f00 */
[----:B------:R-:W1:Y:S01]  /*21d0*/  LDC.64 R24, c[0x0][0x368] ;  /* 0x0000da00ff187b82 */ /* 0x000e620000000a00 */
[----:B------:R-:W-:Y:S01]  /*21e0*/  IMAD.MOV.U32 R87, RZ, RZ, RZ ;  /* 0x000000ffff577224 */ /* 0x000fe200078e00ff */
[----:B------:R-:W-:Y:S01]  /*21f0*/  UMOV UR5, URZ ;  /* 0x0000003f00057c82 */ /* 0x000fe20008000000 */
        /* <DEDUP_REMOVED lines=12> */
[----:B------:R-:W-:Y:S02]  /*22c0*/  IMAD R9, R11, UR14, R0 ;  /* 0x0000000e0b097c24 */ /* 0x000fe4000f8e0200 */
        /* <DEDUP_REMOVED lines=9> */
[----:B------:R-:W-:Y:S01]  /*2360*/  IMAD R11, R73, UR16, RZ ;  /* 0x00000010490b7c24 */ /* 0x000fe2000f8e02ff */
[----:B------:R-:W-:Y:S01]  /*2370*/  IADD3 R24, P0, R12, R4, RZ ;  /* 0x000000040c187210 */ /* 0x000fe20007f1e0ff */
[C---:B------:R-:W-:Y:S01]  /*2380*/  IMAD R9, R70.reuse, UR13, R9 ;  /* 0x0000000d46097c24 */ /* 0x040fe2000f8e0209 */
[----:B------:R-:W-:Y:S01]  /*2390*/  ULDC.64 UR12, c[0x0][0x3c8] ;  /* 0x0000f200000c7ab9 */ /* 0x000fe20000000a00 */
[----:B------:R-:W4:Y:S01]  /*23a0*/  LDC.64 R32, c[0x0][0x2d0] ;  /* 0x0000b400ff207b82 */ /* 0x000f220000000a00 */
[----:B------:R-:W-:Y:S01]  /*23b0*/  IMAD R11, R70, UR17, R11 ;  /* 0x00000011460b7c24 */ /* 0x000fe2000f8e020b */
[----:B------:R-:W-:Y:S01]  /*23c0*/  LEA R38, P2, R4, UR12, 0x2 ;  /* 0x0000000c04267c11 */ /* 0x000fe2000f8410ff */
[----:B------:R-:W-:Y:S01]  /*23d0*/  IMAD.WIDE.U32 R6, R70, UR16, R6 ;  /* 0x0000001046067c25 */ /* 0x000fe2000f8e0006 */
[----:B------:R-:W-:Y:S01]  /*23e0*/  ULDC.64 UR16, c[0x0][0x3d0] ;  /* 0x0000f40000107ab9 */ /* 0x000fe20000000a00 */
[----:B------:R-:W-:Y:S02]  /*23f0*/  USHF.L.U64.HI UR12, UR7, 0x2, UR8 ;  /* 0x00000002070c7899 */ /* 0x000fe40008010208 */
[----:B------:R-:W-:Y:S01]  /*2400*/  IMAD.IADD R9, R5, 0x1, R9 ;  /* 0x0000000105097824 */ /* 0x000fe200078e0209 */
[----:B------:R-:W-:-:S02]  /*2410*/  IADD3 R5, R7, R11, RZ ;  /* 0x0000000b07057210 */ /* 0x000fc40007ffe0ff */
[----:B------:R-:W-:Y:S01]  /*2420*/  LEA R44, P3, R6, UR16, 0x2 ;  /* 0x00000010062c7c11 */ /* 0x000fe2000f8610ff */
[--C-:B------:R-:W-:Y:S01]  /*2430*/  IMAD.X R25, R13, 0x1, R9.reuse, P0 ;  /* 0x000000010d197824 */ /* 0x100fe200000e0609 */
[----:B------:R-:W-:Y:S02]  /*2440*/  LEA.HI.X R4, R4, UR13, R9, 0x2, P2 ;  /* 0x0000000d04047c11 */ /* 0x000fe400090f1409 */
[----:B------:R-:W-:Y:S02]  /*2450*/  IADD3 R38, P0, R38, UR9, RZ ;  /* 0x0000000926267c10 */ /* 0x000fe4000ff1e0ff */
[----:B------:R-:W-:Y:S01]  /*2460*/  LEA.HI.X R0, R6, UR17, R5, 0x2, P3 ;  /* 0x0000001106007c11 */ /* 0x000fe200098f1405 */
[----:B------:R-:W-:Y:S01]  /*2470*/  ULDC.64 UR16, c[0x0][0x250] ;  /* 0x0000940000107ab9 */ /* 0x000fe20000000a00 */
[----:B------:R-:W-:Y:S02]  /*2480*/  IADD3 R44, P4, R44, UR9, RZ ;  /* 0x000000092c2c7c10 */ /* 0x000fe4000ff9e0ff */
[----:B------:R-:W-:-:S02]  /*2490*/  IADD3.X R4, R4, UR12, RZ, P0, !PT ;  /* 0x0000000c04047c10 */ /* 0x000fc400087fe4ff */
[C---:B------:R-:W-:Y:S02]  /*24a0*/  IADD3 R34, P5, R38.reuse, -0x180, RZ ;  /* 0xfffffe8026227810 */ /* 0x040fe40007fbe0ff */
[----:B------:R-:W-:Y:S02]  /*24b0*/  IADD3 R36, P3, R38, -0x100, RZ ;  /* 0xffffff0026247810 */ /* 0x000fe40007f7e0ff */
[----:B------:R-:W-:Y:S01]  /*24c0*/  IADD3.X R0, R0, UR12, RZ, P4, !PT ;  /* 0x0000000c00007c10 */ /* 0x000fe2000a7fe4ff */
[----:B------:R-:W-:Y:S01]  /*24d0*/  ULDC.64 UR12, c[0x0][0x238] ;  /* 0x00008e00000c7ab9 */ /* 0x000fe20000000a00 */
[----:B------:R-:W-:Y:S02]  /*24e0*/  IADD3.X R35, R4, -0x1, RZ, P5, !PT ;  /* 0xffffffff04237810 */ /* 0x000fe40002ffe4ff */
[----:B------:R-:W-:Y:S02]  /*24f0*/  IADD3 R26, P2, R12, R6, RZ ;  /* 0x000000060c1a7210 */ /* 0x000fe40007f5e0ff */
[----:B------:R-:W-:-:S02]  /*2500*/  IADD3 R40, P4, R44, -0x180, RZ ;  /* 0xfffffe802c287810 */ /* 0x000fc40007f9e0ff */
[----:B------:R-:W-:Y:S02]  /*2510*/  IADD3 R42, P5, R44, -0x100, RZ ;  /* 0xffffff002c2a7810 */ /* 0x000fe40007fbe0ff */
[----:B------:R-:W-:Y:S02]  /*2520*/  IADD3.X R37, R4, -0x1, RZ, P3, !PT ;  /* 0xffffffff04257810 */ /* 0x000fe40001ffe4ff */
[----:B------:R-:W-:Y:S02]  /*2530*/  IADD3 R38, P0, R38, -0x80, RZ ;  /* 0xffffff8026267810 */ /* 0x000fe40007f1e0ff */
[----:B------:R-:W-:Y:S02]  /*2540*/  IADD3 R44, P3, R44, -0x80, RZ ;  /* 0xffffff802c2c7810 */ /* 0x000fe40007f7e0ff */
[----:B------:R-:W-:Y:S02]  /*2550*/  IADD3.X R27, R13, R5, RZ, P2, !PT ;  /* 0x000000050d1b7210 */ /* 0x000fe400017fe4ff */
[----:B------:R-:W-:-:S02]  /*2560*/  ISETP.GE.AND P2, PT, R14, R51, PT ;  /* 0x000000330e00720c */ /* 0x000fc40003f46270 */
[----:B------:R-:W-:Y:S02]  /*2570*/  IADD3.X R39, R4, -0x1, RZ, P0, !PT ;  /* 0xffffffff04277810 */ /* 0x000fe400007fe4ff */
[C---:B------:R-:W-:Y:S02]  /*2580*/  IADD3.X R41, R0.reuse, -0x1, RZ, P4, !PT ;  /* 0xffffffff00297810 */ /* 0x040fe400027fe4ff */
[C---:B------:R-:W-:Y:S02]  /*2590*/  IADD3.X R43, R0.reuse, -0x1, RZ, P5, !PT ;  /* 0xffffffff002b7810 */ /* 0x040fe40002ffe4ff */
[----:B01234-:R-:W-:-:S07]  /*25a0*/  IADD3.X R45, R0, -0x1, RZ, P3, !PT ;  /* 0xffffffff002d7810 */ /* 0x01ffce0001ffe4ff */
.L_x_10404:
[----:B------:R-:W-:Y:S01]  /*25b0*/  SHF.R.S32.HI R112, RZ, 0x1f, R81 ;  /* 0x0000001fff707819 */ /* 0x000fe20000011451 */
[C---:B----4-:R-:W-:Y:S01]  /*25c0*/  IMAD.WIDE.U32 R4, R81.reuse, UR16, R14 ;  /* 0x0000001051047c25 */ /* 0x050fe2000f8e000e */
        /* <DEDUP_REMOVED lines=10> */
[--C-:B------:R-:W-:Y:S02]  /*2670*/  LEA.HI.X R11, R4, R59, R0.reuse, 0x1, P5 ;  /* 0x0000003b040b7211 */ /* 0x100fe400028f0c00 */
[----:B------:R-:W-:-:S03]  /*2680*/  PRMT R0, RZ, 0x7610, R0 ;  /* 0x00007610ff007816 */ /* 0x000fc60000000000 */
[----:B--2---:R-:W2:Y:S04]  /*2690*/  @!P0 LDG.E.U16 R46, desc[UR10][R10.64+0x40] ;  /* 0x0000400a0a2e8981 */ /* 0x004ea8000c1e1500 */
[----:B---3--:R-:W3:Y:S04]  /*26a0*/  @!P3 LDG.E.U16 R100, desc[UR10][R10.64+0x80] ;  /* 0x0000800a0a64b981 */ /* 0x008ee8000c1e1500 */
[----:B------:R-:W4:Y:S04]  /*26b0*/  @!P2 LDG.E.U16 R0, desc[UR10][R10.64] ;  /* 0x0000000a0a00a981 */ /* 0x000f28000c1e1500 */
[----:B------:R-:W4:Y:S01]  /*26c0*/  @!P4 LDG.E.U16 R102, desc[UR10][R10.64+0xc0] ;  /* 0x0000c00a0a66c981 */ /* 0x000f22000c1e1500 */
[----:B------:R-:W-:Y:S01]  /*26d0*/  MOV R5, R57 ;  /* 0x0000003900057202 */ /* 0x000fe20000000f00 */
[----:B------:R-:W-:-:S02]  /*26e0*/  IMAD R6, R112, UR12, RZ ;  /* 0x0000000c70067c24 */ /* 0x000fc4000f8e02ff */
[----:B------:R-:W-:Y:S02]  /*26f0*/  IMAD.MOV.U32 R4, RZ, RZ, R16 ;  /* 0x000000ffff047224 */ /* 0x000fe400078e0010 */
[C---:B------:R-:W-:Y:S02]  /*2700*/  IMAD R9, R81.reuse, UR13, R6 ;  /* 0x0000000d51097c24 */ /* 0x040fe4000f8e0206 */
[----:B------:R-:W-:-:S04]  /*2710*/  IMAD.WIDE.U32 R4, R81, UR12, R4 ;  /* 0x0000000c51047c25 */ /* 0x000fc8000f8e0004 */
[----:B------:R-:W-:Y:S01]  /*2720*/  IMAD.IADD R5, R5, 0x1, R9 ;  /* 0x0000000105057824 */ /* 0x000fe200078e0209 */
[----:B------:R-:W-:Y:S01]  /*2730*/  LEA R8, P0, R4, R32, 0x2 ;  /* 0x0000002004087211 */ /* 0x000fe200078010ff */
[----:B------:R-:W-:Y:S02]  /*2740*/  IMAD R78, R112, UR18, RZ ;  /* 0x00000012704e7c24 */ /* 0x000fe4000f8e02ff */
[----:B------:R-:W-:Y:S01]  /*2750*/  IMAD.WIDE.U32 R6, R81, UR18, R14 ;  /* 0x0000001251067c25 */ /* 0x000fe2000f8e000e */
[----:B------:R-:W-:-:S03]  /*2760*/  LEA.HI.X R9, R4, R33, R5, 0x2, P0 ;  /* 0x0000002104097211 */ /* 0x000fc600000f1405 */
[----:B------:R-:W-:Y:S01]  /*2770*/  IMAD R47, R81, UR19, R78 ;  /* 0x00000013512f7c24 */ /* 0x000fe2000f8e024e */
[----:B------:R-:W-:Y:S01]  /*2780*/  LEA R4, P0, R6, R58, 0x1 ;  /* 0x0000003a06047211 */ /* 0x000fe200078008ff */
[----:B------:R-:W4:Y:S01]  /*2790*/  LDG.E R78, desc[UR10][R8.64] ;  /* 0x0000000a084e7981 */ /* 0x000f22000c1e1900 */
[----:B------:R-:W-:Y:S02]  /*27a0*/  IMAD.IADD R51, R79, 0x1, -R12 ;  /* 0x000000014f337824 */ /* 0x000fe400078e0a0c */
[----:B------:R-:W-:-:S03]  /*27b0*/  IADD3 R5, R7, R47, RZ ;  /* 0x0000002f07057210 */ /* 0x000fc60007ffe0ff */
[-C--:B------:R-:W-:Y:S02]  /*27c0*/  ISETP.GE.AND P3, PT, R54, R51.reuse, PT ;  /* 0x000000333600720c */ /* 0x080fe40003f66270 */
[----:B------:R-:W-:Y:S02]  /*27d0*/  LEA.HI.X R5, R6, R56, R5, 0x1, P0 ;  /* 0x0000003806057211 */ /* 0x000fe400000f0c05 */
[-C--:B------:R-:W-:Y:S02]  /*27e0*/  ISETP.GE.AND P0, PT, R14, R51.reuse, PT ;  /* 0x000000330e00720c */ /* 0x080fe40003f06270 */
[-C--:B------:R-:W-:Y:S02]  /*27f0*/  ISETP.GE.AND P4, PT, R52, R51.reuse, PT ;  /* 0x000000333400720c */ /* 0x080fe40003f86270 */
[----:B------:R-:W-:Y:S02]  /*2800*/  ISETP.GE.AND P5, PT, R50, R51, PT ;  /* 0x000000333200720c */ /* 0x000fe40003fa6270 */
[----:B------:R-:W-:-:S02]  /*2810*/  PRMT R104, RZ, 0x7610, R104 ;  /* 0x00007610ff687816 */ /* 0x000fc40000000068 */
[----:B------:R-:W-:Y:S02]  /*2820*/  PRMT R106, RZ, 0x7610, R106 ;  /* 0x00007610ff6a7816 */ /* 0x000fe4000000006a */
[----:B------:R-:W-:Y:S01]  /*2830*/  PRMT R108, RZ, 0x7610, R108 ;  /* 0x00007610ff6c7816 */ /* 0x000fe2000000006c */
[----:B0-2---:R0:W-:Y:S04]  /*2840*/  STS.U16 [R49+0x40], R46 ;  /* 0x0000402e31007388 */ /* 0x0051e80000000400 */
[----:B---3--:R-:W-:Y:S01]  /*2850*/  STS.U16 [R49+0x80], R100 ;  /* 0x0000806431007388 */ /* 0x008fe20000000400 */
[----:B0-----:R-:W-:-:S03]  /*2860*/  PRMT R46, RZ, 0x7610, R46 ;  /* 0x00007610ff2e7816 */ /* 0x001fc6000000002e */
[----:B----4-:R0:W-:Y:S04]  /*2870*/  STS.U16 [R49], R0 ;  /* 0x0000000031007388 */ /* 0x0101e80000000400 */
[----:B------:R-:W-:Y:S01]  /*2880*/  STS.U16 [R49+0xc0], R102 ;  /* 0x0000c06631007388 */ /* 0x000fe20000000400 */
[----:B------:R-:W-:-:S03]  /*2890*/  NOP ;  /* 0x0000000000007918 */ /* 0x000fc60000000000 */
[----:B------:R-:W2:Y:S04]  /*28a0*/  @!P0 LDG.E.U16 R104, desc[UR10][R4.64] ;  /* 0x0000000a04688981 */ /* 0x000ea8000c1e1500 */
[----:B------:R-:W3:Y:S04]  /*28b0*/  @!P3 LDG.E.U16 R106, desc[UR10][R4.64+0x40] ;  /* 0x0000400a046ab981 */ /* 0x000ee8000c1e1500 */
[----:B------:R-:W4:Y:S04]  /*28c0*/  @!P4 LDG.E.U16 R108, desc[UR10][R4.64+0x80] ;  /* 0x0000800a046cc981 */ /* 0x000f28000c1e1500 */
[----:B-1----:R1:W4:Y:S01]  /*28d0*/  @!P5 LDG.E.U16 R46, desc[UR10][R4.64+0xc0] ;  /* 0x0000c00a042ed981 */ /* 0x002322000c1e1500 */
[----:B0-----:R-:W-:-:S02]  /*28e0*/  IADD3 R0, R55, -0x1, RZ ;  /* 0xffffffff37007810 */ /* 0x001fc40007ffe0ff */
[----:B------:R-:W-:Y:S02]  /*28f0*/  ISETP.NE.AND P3, PT, R64, RZ, PT ;  /* 0x000000ff4000720c */ /* 0x000fe40003f65270 */
[----:B------:R-:W-:Y:S01]  /*2900*/  LEA.HI R6, R0, R0, RZ, 0x1 ;  /* 0x0000000000067211 */ /* 0x000fe200078f08ff */
[----:B------:R-:W-:-:S03]  /*2910*/  FMUL.FTZ R47, R78, 1.4426950216293334961 ;  /* 0x3fb8aa3b4e2f7820 */ /* 0x000fc60000410000 */
[----:B------:R-:W-:Y:S01]  /*2920*/  LOP3.LUT R7, R6, 0xfffffe, RZ, 0xc0, !PT ;  /* 0x00fffffe06077812 */ /* 0x000fe200078ec0ff */
[----:B-1----:R-:W-:-:S04]  /*2930*/  FMUL.FTZ R4, R94, R47 ;  /* 0x0000002f5e047220 */ /* 0x002fc80000410000 */
[----:B------:R-:W-:Y:S01]  /*2940*/  IMAD.IADD R0, R0, 0x1, -R7 ;  /* 0x0000000100007824 */ /* 0x000fe200078e0a07 */
[----:B------:R-:W-:Y:S01]  /*2950*/  IADD3 R100, R64, 0x200, RZ ;  /* 0x0000020040647810 */ /* 0x000fe20007ffe0ff */
[----:B------:R0:W1:Y:S02]  /*2960*/  LDS.64 R6, [R48] ;  /* 0x0000000030067984 */ /* 0x0000640000000a00 */
[----:B------:R-:W-:Y:S02]  /*2970*/  @!P3 IMAD R100, R0, 0x100, R81 ;  /* 0x000001000064b824 */ /* 0x000fe400078e0251 */
[----:B------:R4:W4:Y:S01]  /*2980*/  MUFU.EX2 R0, R4 ;  /* 0x0000000400007308 */ /* 0x0009220000000800 */
[----:B0-----:R-:W-:Y:S01]  /*2990*/  LEA R48, R62, R77, 0x3 ;  /* 0x0000004d3e307211 */ /* 0x001fe200078e18ff */
[----:B------:R-:W-:Y:S01]  /*29a0*/  IMAD R107, R100, 0x4, R77 ;  /* 0x00000004646b7824 */ /* 0x000fe200078e024d */
[----:B------:R-:W-:-:S04]  /*29b0*/  ISETP.GT.AND P0, PT, R55, 0x1, PT ;  /* 0x000000013700780c */ /* 0x000fc80003f04270 */
[----:B------:R-:W-:Y:S02]  /*29c0*/  ISETP.EQ.AND P0, PT, R114, RZ, P0 ;  /* 0x000000ff7200720c */ /* 0x000fe40000702270 */
[----:B------:R-:W-:-:S11]  /*29d0*/  ISETP.NE.AND P4, PT, R64, 0x1f, PT ;  /* 0x0000001f4000780c */ /* 0x000fd60003f85270 */
[----:B------:R-:W0:Y:S01]  /*29e0*/  @P0 LDC R11, c[0x0][0x21c] ;  /* 0x00008700ff0b0b82 */ /* 0x000e220000000800 */
[-C--:B------:R-:W-:Y:S01]  /*29f0*/  FMUL.FTZ R9, R105, R47.reuse ;  /* 0x0000002f69097220 */ /* 0x080fe20000410000 */
[----:B------:R-:W-:Y:S01]  /*2a00*/  FMUL.FTZ R111, R92, R47 ;  /* 0x0000002f5c6f7220 */ /* 0x000fe20000410000 */
[----:B------:R-:W-:-:S04]  /*2a10*/  @P0 VIADD R8, R55, 0xfffffffe ;  /* 0xfffffffe37080836 */ /* 0x000fc80000000000 */
[----:B------:R-:W4:Y:S01]  /*2a20*/  MUFU.EX2 R9, R9 ;  /* 0x0000000900097308 */ /* 0x000f220000000800 */
[----:B-1----:R-:W-:Y:S01]  /*2a30*/  IMAD.U32 R100, R6, 0x10000, RZ ;  /* 0x0001000006647824 */ /* 0x002fe200078e00ff */
[----:B------:R-:W-:Y:S01]  /*2a40*/  SHF.L.U32 R102, R7, 0x10, RZ ;  /* 0x0000001007667819 */ /* 0x000fe200000006ff */
[----:B------:R-:W-:Y:S01]  /*2a50*/  IMAD.U32 R109, R88, 0x10000, RZ ;  /* 0x00010000586d7824 */ /* 0x000fe200078e00ff */
[----:B------:R-:W-:Y:S01]  /*2a60*/  SHF.L.U32 R110, R98, 0x10, RZ ;  /* 0x00000010626e7819 */ /* 0x000fe200000006ff */
[----:B0-----:R-:W-:Y:S01]  /*2a70*/  @P0 IMAD R11, R8, R11, R81 ;  /* 0x0000000b080b0224 */ /* 0x001fe200078e0251 */
[----:B------:R-:W-:-:S03]  /*2a80*/  HFMA2.MMA R8, -RZ, RZ, 0, 0 ;  /* 0x00000000ff087435 */ /* 0x000fc600000001ff */
[----:B------:R-:W-:Y:S01]  /*2a90*/  FMUL.FTZ R115, R105, R110 ;  /* 0x0000006e69737220 */ /* 0x000fe20000410000 */
[----:B------:R-:W-:Y:S01]  /*2aa0*/  @P0 IMAD.WIDE R10, R11, 0x8, R22 ;  /* 0x000000080b0a0825 */ /* 0x000fe200078e0216 */
[----:B------:R-:W-:Y:S01]  /*2ab0*/  BSSY B0, `(.L_x_10392) ;  /* 0x0000031000007945 */ /* 0x000fe20003800000 */
[----:B--2---:R-:W-:Y:S04]  /*2ac0*/  STS.U16 [R49+0x100], R104 ;  /* 0x0001006831007388 */ /* 0x004fe80000000400 */
[----:B---3--:R0:W-:Y:S04]  /*2ad0*/  STS.U16 [R49+0x140], R106 ;  /* 0x0001406a31007388 */ /* 0x0081e80000000400 */
[----:B----4-:R-:W-:Y:S04]  /*2ae0*/  STS.U16 [R49+0x180], R108 ;  /* 0x0001806c31007388 */ /* 0x010fe80000000400 */
[----:B------:R-:W-:Y:S01]  /*2af0*/  STS.U16 [R49+0x1c0], R46 ;  /* 0x0001c02e31007388 */ /* 0x000fe20000000400 */
[----:B------:R-:W-:-:S03]  /*2b00*/  NOP ;  /* 0x0000000000007918 */ /* 0x000fc60000000000 */
[----:B------:R-:W1:Y:S04]  /*2b10*/  LDS.64 R4, [R48+0x100] ;  /* 0x0001000030047984 */ /* 0x000e680000000a00 */
[----:B------:R2:W-:Y:S01]  /*2b20*/  STS [R107+0x838], R0 ;  /* 0x000838006b007388 */ /* 0x0005e20000000800 */
[----:B------:R-:W-:Y:S01]  /*2b30*/  BAR.SYNC.DEFER_BLOCKING 0x0 ;  /* 0x0000000000007b1d */ /* 0x000fe20000010000 */
[----:B0-----:R-:W-:-:S05]  /*2b40*/  PRMT R106, R6, 0x7632, R106 ;  /* 0x00007632066a7816 */ /* 0x001fca000000006a */
[----:B------:R0:W3:Y:S01]  /*2b50*/  MUFU.EX2 R6, R111 ;  /* 0x0000006f00067308 */ /* 0x0000e20000000800 */
[----:B------:R4:W0:Y:S01]  /*2b60*/  @P4 LDS R121, [R53+0x103c] ;  /* 0x00103c0035794984 */ /* 0x0008220000000800 */
[C---:B-1----:R-:W-:Y:S01]  /*2b70*/  PRMT R46, R4.reuse, 0x7632, R46 ;  /* 0x00007632042e7816 */ /* 0x042fe2000000002e */
[----:B------:R-:W-:Y:S02]  /*2b80*/  IMAD.U32 R120, R4, 0x10000, RZ ;  /* 0x0001000004787824 */ /* 0x000fe400078e00ff */
[----:B------:R-:W-:Y:S01]  /*2b90*/  FMUL.FTZ R4, R103, R47 ;  /* 0x0000002f67047220 */ /* 0x000fe20000410000 */
[----:B------:R-:W-:Y:S01]  /*2ba0*/  PRMT R104, R7, 0x7632, R104 ;  /* 0x0000763207687816 */ /* 0x000fe20000000068 */
[----:B--2---:R-:W-:Y:S01]  /*2bb0*/  IMAD.U32 R107, R89, 0x10000, RZ ;  /* 0x00010000596b7824 */ /* 0x004fe200078e00ff */
[C---:B------:R-:W-:Y:S01]  /*2bc0*/  SHF.L.U32 R116, R5.reuse, 0x10, RZ ;  /* 0x0000001005747819 */ /* 0x040fe200000006ff */
[----:B------:R1:W5:Y:S02]  /*2bd0*/  @P0 LDG.E R8, desc[UR10][R10.64+0x4] ;  /* 0x0000040a0a080981 */ /* 0x000364000c1e1900 */
[----:B------:R-:W2:Y:S01]  /*2be0*/  MUFU.EX2 R4, R4 ;  /* 0x0000000400047308 */ /* 0x000ea20000000800 */
[----:B------:R-:W-:Y:S01]  /*2bf0*/  PRMT R7, R5, 0x7632, R7 ;  /* 0x0000763205077816 */ /* 0x000fe20000000007 */
[----:B------:R-:W-:Y:S01]  /*2c00*/  FMUL.FTZ R5, R94, R109 ;  /* 0x0000006d5e057220 */ /* 0x000fe20000410000 */
[----:B------:R-:W-:Y:S01]  /*2c10*/  SHF.L.U32 R108, R96, 0x10, RZ ;  /* 0x00000010606c7819 */ /* 0x000fe200000006ff */
[----:B------:R-:W-:-:S02]  /*2c20*/  IMAD.U32 R106, R106, 0x10000, RZ ;  /* 0x000100006a6a7824 */ /* 0x000fc400078e00ff */
[----:B------:R-:W-:Y:S02]  /*2c30*/  IMAD.U32 R118, R7, 0x10000, RZ ;  /* 0x0001000007767824 */ /* 0x000fe400078e00ff */
[----:B------:R-:W-:Y:S01]  /*2c40*/  FMUL.FTZ R47, R0, R9 ;  /* 0x00000009002f7220 */ /* 0x000fe20000410000 */
[----:B------:R-:W-:Y:S01]  /*2c50*/  SHF.L.U32 R104, R104, 0x10, RZ ;  /* 0x0000001068687819 */ /* 0x000fe200000006ff */
[----:B------:R-:W-:Y:S01]  /*2c60*/  FMUL.FTZ R113, R92, R107 ;  /* 0x0000006b5c717220 */ /* 0x000fe20000410000 */
[----:B------:R-:W-:Y:S01]  /*2c70*/  SHF.L.U32 R46, R46, 0x10, RZ ;  /* 0x000000102e2e7819 */ /* 0x000fe200000006ff */
[----:B-1----:R-:W-:Y:S01]  /*2c80*/  FMUL.FTZ R11, R103, R108 ;  /* 0x0000006c670b7220 */ /* 0x002fe20000410000 */
[----:B0-----:R-:W-:Y:S01]  /*2c90*/  FMUL.FTZ R111, R100, R5 ;  /* 0x00000005646f7220 */ /* 0x001fe20000410000 */
[----:B------:R-:W-:Y:S01]  /*2ca0*/  FMUL.FTZ R10, R106, R115 ;  /* 0x000000736a0a7220 */ /* 0x000fe20000410000 */
[----:B------:R-:W-:Y:S01]  /*2cb0*/  FMUL.FTZ R119, R99, R116 ;  /* 0x0000007463777220 */ /* 0x000fe20000410000 */
[----:B------:R-:W-:Y:S01]  /*2cc0*/  FMUL.FTZ R118, R95, R118 ;  /* 0x000000765f767220 */ /* 0x000fe20000410000 */
[----:B---3--:R-:W-:Y:S01]  /*2cd0*/  FMUL.FTZ R123, R6, R47 ;  /* 0x0000002f067b7220 */ /* 0x008fe20000410000 */
[----:B------:R-:W-:Y:S01]  /*2ce0*/  FMUL.FTZ R7, R102, R113 ;  /* 0x0000007166077220 */ /* 0x000fe20000410000 */
[----:B------:R-:W-:Y:S01]  /*2cf0*/  FMUL.FTZ R117, R104, R11 ;  /* 0x0000000b68757220 */ /* 0x000fe20000410000 */
[----:B------:R-:W-:Y:S01]  /*2d00*/  FFMA.FTZ R47, R9, R111, R10 ;  /* 0x0000006f092f7223 */ /* 0x000fe2000001000a */
[----:B------:R-:W-:Y:S01]  /*2d10*/  FMUL.FTZ R116, R97, R46 ;  /* 0x0000002e61747220 */ /* 0x000fe20000410000 */
[----:B--2---:R-:W-:Y:S01]  /*2d20*/  FFMA.FTZ R125, R4, R118, R119 ;  /* 0x00000076047d7223 */ /* 0x004fe20000010077 */
[----:B----4-:R-:W-:Y:S06]  /*2d30*/  @P4 BRA `(.L_x_10393) ;  /* 0x0000000000204947 */ /* 0x010fec0003800000 */
        /* <DEDUP_REMOVED lines=8> */
.L_x_10393:
[----:B------:R-:W-:Y:S05]  /*2dc0*/  BSYNC B0 ;  /* 0x0000000000007941 */ /* 0x000fea0003800000 */
.L_x_10392:
[----:B-1----:R-:W-:Y:S01]  /*2dd0*/  FMUL.FTZ R127, R4, R121 ;  /* 0x00000079047f7220 */ /* 0x002fe20000410000 */
[C---:B------:R-:W-:Y:S01]  /*2de0*/  FFMA.FTZ R47, R6.reuse, R47, R7 ;  /* 0x0000002f062f7223 */ /* 0x040fe20000010007 */
[----:B------:R-:W-:Y:S01]  /*2df0*/  FMUL.FTZ R120, R101, R120 ;  /* 0x0000007865787220 */ /* 0x000fe20000410000 */
[C---:B------:R-:W-:Y:S01]  /*2e00*/  FFMA.FTZ R125, R6.reuse, R125, R116 ;  /* 0x0000007d067d7223 */ /* 0x040fe20000010074 */
[----:B0-----:R-:W-:Y:S01]  /*2e10*/  FMUL.FTZ R46, R6, R127 ;  /* 0x0000007f062e7220 */ /* 0x001fe20000410000 */
[C---:B------:R-:W-:Y:S01]  /*2e20*/  FFMA.FTZ R122, R4.reuse, R47, R117 ;  /* 0x0000002f047a7223 */ /* 0x040fe20000010075 */
[----:B------:R-:W-:Y:S01]  /*2e30*/  FMUL.FTZ R123, R4, R123 ;  /* 0x0000007b047b7220 */ /* 0x000fe20000410000 */
[C---:B------:R-:W-:Y:S01]  /*2e40*/  FFMA.FTZ R126, R9.reuse, R125, R120 ;  /* 0x0000007d097e7223 */ /* 0x040fe20000010078 */
[----:B------:R-:W-:Y:S01]  /*2e50*/  FMUL.FTZ R127, R9, R46 ;  /* 0x0000002e097f7220 */ /* 0x000fe20000410000 */
[----:B------:R-:W-:Y:S01]  /*2e60*/  ISETP.GE.AND P0, PT, R62, 0x1, PT ;  /* 0x000000013e00780c */ /* 0x000fe20003f06270 */
[----:B------:R-:W0:Y:S01]  /*2e70*/  SHFL.UP PT, R47, R122, 0x1, RZ ;  /* 0x042000007a2f7989 */ /* 0x000e2200000e00ff */
[C---:B------:R-:W-:Y:S01]  /*2e80*/  ISETP.NE.AND P5, PT, R114.reuse, 0x1f, PT ;  /* 0x0000001f7200780c */ /* 0x040fe20003fa5270 */
        /* <DEDUP_REMOVED lines=62> */
[----:B0-----:R-:W-:Y:S01]  /*3270*/  @P3 FFMA.FTZ R124, R123, R124, R122 ;  /* 0x0000007c7b7c3223 */ /* 0x001fe2000001007a */
[----:B-1----:R-:W-:-:S03]  /*3280*/  @P4 FFMA.FTZ R129, R132, R129, R131 ;  /* 0x0000008184814223 */ /* 0x002fc60000010083 */
[----:B------:R-:W-:Y:S01]  /*3290*/  FFMA.FTZ R131, R0, R124, R111 ;  /* 0x0000007c00837223 */ /* 0x000fe2000001006f */
[----:B------:R-:W-:Y:S01]  /*32a0*/  IADD3 R124, -R12, R79, -R64 ;  /* 0x0000004f0c7c7210 */ /* 0x000fe20007ffe940 */
[----:B------:R-:W-:Y:S02]  /*32b0*/  FFMA.FTZ R111, R129, R121, R118 ;  /* 0x00000079816f7223 */ /* 0x000fe40000010076 */
[----:B------:R-:W-:Y:S01]  /*32c0*/  FFMA.FTZ R129, R9, R131, R10 ;  /* 0x0000008309817223 */ /* 0x000fe2000001000a */
[----:B------:R-:W-:Y:S01]  /*32d0*/  FFMA.FTZ R0, R100, -R5, R131 ;  /* 0x8000000564007223 */ /* 0x000fe20000010083 */
[----:B------:R-:W-:Y:S01]  /*32e0*/  ISETP.GE.AND P0, PT, R124, 0x1, PT ;  /* 0x000000017c00780c */ /* 0x000fe20003f06270 */
[----:B------:R-:W-:Y:S01]  /*32f0*/  FFMA.FTZ R119, R4, R111, R119 ;  /* 0x0000006f04777223 */ /* 0x000fe20000010077 */
[C---:B------:R-:W-:Y:S01]  /*3300*/  FFMA.FTZ R133, R6.reuse, R129, R7 ;  /* 0x0000008106857223 */ /* 0x040fe20000010007 */
[----:B------:R-:W-:Y:S01]  /*3310*/  FMUL.FTZ R123, R103, R111 ;  /* 0x0000006f677b7220 */ /* 0x000fe20000410000 */
[C---:B--2---:R-:W-:Y:S01]  /*3320*/  FFMA.FTZ R47, R125.reuse, R47, R128 ;  /* 0x0000002f7d2f7223 */ /* 0x044fe20000010080 */
[----:B------:R-:W-:Y:S01]  /*3330*/  FFMA.FTZ R116, R6, R119, R116 ;  /* 0x0000007706747223 */ /* 0x000fe20000010074 */
[----:B------:R-:W-:Y:S01]  /*3340*/  FFMA.FTZ R135, R4, R133, R117 ;  /* 0x0000008504877223 */ /* 0x000fe20000010075 */
[----:B------:R-:W-:Y:S01]  /*3350*/  FMUL.FTZ R122, R92, R119 ;  /* 0x000000775c7a7220 */ /* 0x000fe20000410000 */
        /* <DEDUP_REMOVED lines=8> */
[----:B------:R0:W-:Y:S01]  /*33e0*/  @!P1 STS.64 [R130+0x10b8], R46 ;  /* 0x0010b82e82009388 */ /* 0x0001e20000000a00 */
[-C--:B------:R-:W-:Y:S01]  /*33f0*/  FMUL.FTZ R4, R109, R8.reuse ;  /* 0x000000086d047220 */ /* 0x080fe20000410000 */
[----:B------:R-:W-:Y:S01]  /*3400*/  FFMA.FTZ R115, R106, -R115, R129 ;  /* 0x800000736a737223 */ /* 0x000fe20000010081 */
[----:B------:R-:W-:Y:S01]  /*3410*/  FFMA.FTZ R8, R0, R8, RZ ;  /* 0x0000000800087223 */ /* 0x000fe200000100ff */
[----:B------:R-:W-:Y:S01]  /*3420*/  FFMA.FTZ R118, R102, -R113, R133 ;  /* 0x8000007166767223 */ /* 0x000fe20000010085 */
[----:B------:R-:W-:Y:S01]  /*3430*/  FFMA.FTZ R113, R104, -R11, R135 ;  /* 0x8000000b68717223 */ /* 0x000fe20000010087 */
[----:B------:R0:W-:Y:S01]  /*3440*/  STS.128 [R120+0x200], R4 ;  /* 0x0002000478007388 */ /* 0x0001e20000000c00 */
[----:B------:R-:W-:Y:S01]  /*3450*/  FFMA.FTZ R121, R115, R9, R8 ;  /* 0x0000000973797223 */ /* 0x000fe20000010008 */
[----:B------:R-:W-:Y:S01]  /*3460*/  FMUL.FTZ R8, R101, R131 ;  /* 0x0000008365087220 */ /* 0x000fe20000410000 */
[----:B------:R-:W-:Y:S01]  /*3470*/  FMUL.FTZ R9, R97, R129 ;  /* 0x0000008161097220 */ /* 0x000fe20000410000 */
[----:B------:R-:W-:Y:S01]  /*3480*/  BAR.SYNC.DEFER_BLOCKING 0x0 ;  /* 0x0000000000007b1d */ /* 0x000fe20000010000 */
[----:B------:R-:W-:Y:S01]  /*3490*/  FMUL.FTZ R10, R99, R133 ;  /* 0x00000085630a7220 */ /* 0x000fe20000410000 */
[----:B------:R-:W-:-:S04]  /*34a0*/  FMUL.FTZ R11, R95, R135 ;  /* 0x000000875f0b7220 */ /* 0x000fc80000410000 */
[----:B------:R0:W1:Y:S04]  /*34b0*/  LDS R125, [R53+0x200] ;  /* 0x00020000357d7984 */ /* 0x0000680000000800 */
[----:B------:R0:W2:Y:S04]  /*34c0*/  LDS R127, [R53+0x280] ;  /* 0x00028000357f7984 */ /* 0x0000a80000000800 */
[----:B------:R0:W3:Y:S04]  /*34d0*/  LDS R129, [R53+0x300] ;  /* 0x0003000035817984 */ /* 0x0000e80000000800 */
[----:B------:R0:W4:Y:S04]  /*34e0*/  LDS R47, [R53+0x380] ;  /* 0x00038000352f7984 */ /* 0x0001280000000800 */
[----:B------:R0:W-:Y:S01]  /*34f0*/  STS.128 [R120+0x400], R8 ;  /* 0x0004000878007388 */ /* 0x0001e20000000c00 */
[----:B------:R-:W-:Y:S06]  /*3500*/  BAR.SYNC.DEFER_BLOCKING 0x0 ;  /* 0x0000000000007b1d */ /* 0x000fec0000010000 */
[----:B------:R-:W-:Y:S05]  /*3510*/  @!P0 BRA `(.L_x_10395) ;  /* 0x00000000003c8947 */ /* 0x000fea0003800000 */
[----:B------:R-:W5:Y:S01]  /*3520*/  LDS R131, [R53+0x400] ;  /* 0x0004000035837984 */ /* 0x000f620000000800 */
        /* <DEDUP_REMOVED lines=12> */
[----:B-1----:R0:W-:Y:S04]  /*35f0*/  REDG.E.ADD.F32.FTZ.RN.STRONG.GPU desc[UR10][R8.64], R125 ;  /* 0x0000007d080079a6 */ /* 0x0021e8000c10f38a */
[----:B-----5:R0:W-:Y:S02]  /*3600*/  REDG.E.ADD.F32.FTZ.RN.STRONG.GPU desc[UR10][R10.64], R131 ;  /* 0x000000830a0079a6 */ /* 0x0201e4000c10f38a */
.L_x_10395:
[----:B------:R-:W-:Y:S05]  /*3610*/  BSYNC B0 ;  /* 0x0000000000007941 */ /* 0x000fea0003800000 */
.L_x_10394:
[----:B0-----:R0:W0:Y:S01]  /*3620*/  LDS R9, [R53+0x480] ;  /* 0x0004800035097984 */ /* 0x0010220000000800 */
        /* <DEDUP_REMOVED lines=13> */
[----:B------:R-:W-:Y:S06]  /*3700*/  @!P0 BRA `(.L_x_10397) ;  /* 0x0000000000188947 */ /* 0x000fec0003800000 */
[----:B------:R-:W-:-:S04]  /*3710*/  IMAD.WIDE.U32 R6, R28, UR24, R34 ;  /* 0x000000181c067c25 */ /* 0x000fc8000f8e0022 */
[----:B------:R-:W-:-:S04]  /*3720*/  IMAD.WIDE.U32 R4, R30, UR24, R40 ;  /* 0x000000181e047c25 */ /* 0x000fc8000f8e0028 */
[----:B------:R-:W-:Y:S01]  /*3730*/  IMAD.IADD R7, R7, 0x1, R11 ;  /* 0x0000000107077824 */ /* 0x000fe200078e020b */
[----:B------:R-:W-:-:S04]  /*3740*/  IADD3 R5, R5, R121, RZ ;  /* 0x0000007905057210 */ /* 0x000fc80007ffe0ff */
[----:B--2---:R2:W-:Y:S04]  /*3750*/  REDG.E.ADD.F32.FTZ.RN.STRONG.GPU desc[UR10][R6.64], R127 ;  /* 0x0000007f060079a6 */ /* 0x0045e8000c10f38a */
[----:B0-----:R2:W-:Y:S02]  /*3760*/  REDG.E.ADD.F32.FTZ.RN.STRONG.GPU desc[UR10][R4.64], R9 ;  /* 0x00000009040079a6 */ /* 0x0015e4000c10f38a */
.L_x_10397:
[----:B------:R-:W-:Y:S05]  /*3770*/  BSYNC B0 ;  /* 0x0000000000007941 */ /* 0x000fea0003800000 */
.L_x_10396:
[----:B0-2---:R0:W2:Y:S01]  /*3780*/  LDS R9, [R53+0x500] ;  /* 0x0005000035097984 */ /* 0x0050a20000000800 */
[----:B------:R-:W-:Y:S04]  /*3790*/  BSSY B0, `(.L_x_10398) ;  /* 0x0000008000007945 */ /* 0x000fe80003800000 */
[----:B------:R-:W-:Y:S05]  /*37a0*/  @!P3 BRA `(.L_x_10399) ;  /* 0x000000000018b947 */ /* 0x000fea0003800000 */
[----:B------:R-:W-:-:S04]  /*37b0*/  IMAD.WIDE.U32 R6, R28, UR24, R36 ;  /* 0x000000181c067c25 */ /* 0x000fc8000f8e0024 */
[----:B------:R-:W-:-:S04]  /*37c0*/  IMAD.WIDE.U32 R4, R30, UR24, R42 ;  /* 0x000000181e047c25 */ /* 0x000fc8000f8e002a */
[----:B------:R-:W-:Y:S01]  /*37d0*/  IMAD.IADD R7, R11, 0x1, R7 ;  /* 0x000000010b077824 */ /* 0x000fe200078e0207 */
[----:B------:R-:W-:-:S04]  /*37e0*/  IADD3 R5, R121, R5, RZ ;  /* 0x0000000579057210 */ /* 0x000fc80007ffe0ff */
[----:B---3--:R3:W-:Y:S04]  /*37f0*/  REDG.E.ADD.F32.FTZ.RN.STRONG.GPU desc[UR10][R6.64], R129 ;  /* 0x00000081060079a6 */ /* 0x0087e8000c10f38a */
[----:B--2---:R3:W-:Y:S02]  /*3800*/  REDG.E.ADD.F32.FTZ.RN.STRONG.GPU desc[UR10][R4.64], R9 ;  /* 0x00000009040079a6 */ /* 0x0047e4000c10f38a */
.L_x_10399:
[----:B------:R-:W-:Y:S05]  /*3810*/  BSYNC B0 ;  /* 0x0000000000007941 */ /* 0x000fea0003800000 */
.L_x_10398:
[----:B--23--:R2:W3:Y:S01]  /*3820*/  LDS R9, [R53+0x580] ;  /* 0x0005800035097984 */ /* 0x00c4e20000000800 */
[----:B------:R-:W-:Y:S04]  /*3830*/  BSSY B0, `(.L_x_10400) ;  /* 0x0000008000007945 */ /* 0x000fe80003800000 */
[----:B------:R-:W-:Y:S05]  /*3840*/  @!P4 BRA `(.L_x_10401) ;  /* 0x000000000018c947 */ /* 0x000fea0003800000 */
[----:B------:R-:W-:-:S04]  /*3850*/  IMAD.WIDE.U32 R6, R28, UR24, R38 ;  /* 0x000000181c067c25 */ /* 0x000fc8000f8e0026 */
[----:B------:R-:W-:-:S04]  /*3860*/  IMAD.WIDE.U32 R4, R30, UR24, R44 ;  /* 0x000000181e047c25 */ /* 0x000fc8000f8e002c */
[----:B------:R-:W-:Y:S01]  /*3870*/  IMAD.IADD R7, R11, 0x1, R7 ;  /* 0x000000010b077824 */ /* 0x000fe200078e0207 */
[----:B------:R-:W-:-:S04]  /*3880*/  IADD3 R5, R121, R5, RZ ;  /* 0x0000000579057210 */ /* 0x000fc80007ffe0ff */
[----:B----4-:R4:W-:Y:S04]  /*3890*/  REDG.E.ADD.F32.FTZ.RN.STRONG.GPU desc[UR10][R6.64], R47 ;  /* 0x0000002f060079a6 */ /* 0x0109e8000c10f38a */
[----:B---3--:R4:W-:Y:S02]  /*38a0*/  REDG.E.ADD.F32.FTZ.RN.STRONG.GPU desc[UR10][R4.64], R9 ;  /* 0x00000009040079a6 */ /* 0x0089e4000c10f38a */
.L_x_10401:
[----:B------:R-:W-:Y:S05]  /*38b0*/  BSYNC B0 ;  /* 0x0000000000007941 */ /* 0x000fea0003800000 */
.L_x_10400:
[----:B----4-:R-:W4:Y:S01]  /*38c0*/  SHFL.DOWN P0, R5, R8, 0x1, 0x1f ;  /* 0x08201f0008057f89 */ /* 0x010f220000000000 */
[----:B------:R-:W-:Y:S01]  /*38d0*/  ISETP.NE.AND P3, PT, R62, RZ, PT ;  /* 0x000000ff3e00720c */ /* 0x000fe20003f65270 */
[-C--:B------:R-:W-:Y:S01]  /*38e0*/  FMUL.FTZ R102, R102, R119.reuse ;  /* 0x0000007766667220 */ /* 0x080fe20000410000 */
        /* <DEDUP_REMOVED lines=20> */
[-C--:B------:R-:W-:Y:S01]  /*3a30*/  FMUL.FTZ R4, R78, R111.reuse ;  /* 0x0000006f4e047220 */ /* 0x080fe20000410000 */
[----:B------:R-:W-:-:S03]  /*3a40*/  FMUL.FTZ R111, R104, R111 ;  /* 0x0000006f686f7220 */ /* 0x000fc60000410000 */
[----:B------:R-:W4:Y:S01]  /*3a50*/  SHFL.DOWN P0, R6, R7, 0x8, 0x1f ;  /* 0x09001f0007067f89 */ /* 0x000f220000000000 */
[----:B------:R-:W-:Y:S01]  /*3a60*/  FMUL.FTZ R113, R113, R4 ;  /* 0x0000000471717220 */ /* 0x000fe20000410000 */
[----:B------:R-:W-:-:S03]  /*3a70*/  FFMA.FTZ R86, R103, R111, R86 ;  /* 0x0000006f67567223 */ /* 0x000fc60000010056 */
[----:B------:R-:W-:-:S04]  /*3a80*/  FFMA.FTZ R108, R108, R111, R113 ;  /* 0x0000006f6c6c7223 */ /* 0x000fc80000010071 */
[----:B------:R-:W-:Y:S01]  /*3a90*/  FADD.FTZ R87, R108, R87 ;  /* 0x000000576c577221 */ /* 0x000fe20000010000 */
[----:B----4-:R-:W-:Y:S01]  /*3aa0*/  @P0 FADD R6, R7, R6 ;  /* 0x0000000607060221 */ /* 0x010fe20000000000 */
[-C--:B------:R-:W-:Y:S01]  /*3ab0*/  FMUL.FTZ R7, R106, R116.reuse ;  /* 0x000000746a077220 */ /* 0x080fe20000410000 */
[----:B------:R-:W-:-:S03]  /*3ac0*/  FMUL.FTZ R116, R78, R116 ;  /* 0x000000744e747220 */ /* 0x000fc60000410000 */
[----:B---3--:R-:W3:Y:S01]  /*3ad0*/  SHFL.DOWN P0, R9, R6, 0x10, 0x1f ;  /* 0x0a001f0006097f89 */ /* 0x008ee20000000000 */
[----:B------:R-:W-:Y:S01]  /*3ae0*/  FMUL.FTZ R115, R115, R116 ;  /* 0x0000007473737220 */ /* 0x000fe20000410000 */
[----:B------:R-:W-:-:S03]  /*3af0*/  FFMA.FTZ R90, R105, R7, R90 ;  /* 0x00000007695a7223 */ /* 0x000fc6000001005a */
[----:B------:R-:W-:-:S04]  /*3b00*/  FFMA.FTZ R115, R110, R7, R115 ;  /* 0x000000076e737223 */ /* 0x000fc80000010073 */
[----:B------:R-:W-:Y:S01]  /*3b10*/  FADD.FTZ R82, R115, R82 ;  /* 0x0000005273527221 */ /* 0x000fe20000010000 */
[----:B---3--:R-:W-:-:S05]  /*3b20*/  @P0 FADD R9, R6, R9 ;  /* 0x0000000906090221 */ /* 0x008fca0000000000 */
[----:B------:R3:W-:Y:S01]  /*3b30*/  @!P3 STS [R77+0x604], R9 ;  /* 0x000604094d00b388 */ /* 0x0007e20000000800 */
[----:B------:R-:W-:Y:S06]  /*3b40*/  BAR.SYNC.DEFER_BLOCKING 0x0 ;  /* 0x0000000000007b1d */ /* 0x000fec0000010000 */
[----:B------:R-:W-:Y:S05]  /*3b50*/  @P1 BRA `(.L_x_10403) ;  /* 0x0000000000141947 */ /* 0x000fea0003800000 */
[----:B------:R-:W-:Y:S01]  /*3b60*/  ISETP.NE.AND P0, PT, R55, UR25, PT ;  /* 0x0000001937007c0c */ /* 0x000fe2000bf05270 */
[----:B------:R-:W-:-:S12]  /*3b70*/  IMAD R4, R81, 0x4, R77 ;  /* 0x0000000451047824 */ /* 0x000fd800078e024d */
[----:B------:R-:W3:Y:S02]  /*3b80*/  @P0 LDS R0, [R4+0x18b8] ;  /* 0x0018b80004000984 */ /* 0x000ee40000000800 */
[----:B---3--:R-:W-:-:S05]  /*3b90*/  @P0 FADD.FTZ R9, R9, R0 ;  /* 0x0000000009090221 */ /* 0x008fca0000010000 */
[----:B------:R4:W-:Y:S02]  /*3ba0*/  STS [R4+0x18b8], R9 ;  /* 0x0018b80904007388 */ /* 0x0009e40000000800 */
.L_x_10403:
[----:B------:R-:W-:Y:S05]  /*3bb0*/  BSYNC B0 ;  /* 0x0000000000007941 */ /* 0x000fea0003800000 */
.L_x_10402:
[----:B------:R-:W-:Y:S01]  /*3bc0*/  IADD3 R81, R81, 0x1, RZ ;  /* 0x0000000151517810 */ /* 0x000fe20007ffe0ff */
[----:B------:R-:W-:-:S03]  /*3bd0*/  UIADD3 UR5, UP0, UR5, 0x1, URZ ;  /* 0x0000000105057890 */ /* 0x000fc6000ff1e03f */
[----:B------:R-:W-:Y:S01]  /*3be0*/  ISETP.GE.AND P0, PT, R81, UR30, PT ;  /* 0x0000001e51007c0c */ /* 0x000fe2000bf06270 */
[----:B------:R-:W-:-:S12]  /*3bf0*/  UIADD3.X UR6, URZ, UR6, URZ, UP0, !UPT ;  /* 0x000000063f067290 */ /* 0x000fd800087fe43f */
[----:B------:R-:W-:Y:S05]  /*3c00*/  @!P0 BRA `(.L_x_10404) ;  /* 0xffffffe800688947 */ /* 0x000fea000383ffff */
.L_x_10391:
[----:B------:R-:W5:Y:S08]  /*3c10*/  S2UR UR6, SR_CgaCtaId ;  /* 0x00000000000679c3 */ /* 0x000f700000008800 */
[----:B------:R-:W-:Y:S01]  /*3c20*/  BAR.SYNC.DEFER_BLOCKING 0x0 ;  /* 0x0000000000007b1d */ /* 0x000fe20000010000 */
[----:B------:R-:W-:Y:S02]  /*3c30*/  F2FP.BF16.F32.PACK_AB R90, R90, R93 ;  /* 0x0000005d5a5a723e */ /* 0x000fe400000010ff */
[----:B------:R-:W-:-:S03]  /*3c40*/  F2FP.BF16.F32.PACK_AB R91, R86, R91 ;  /* 0x0000005b565b723e */ /* 0x000fc600000010ff */
[----:B------:R-:W-:Y:S02]  /*3c50*/  UMOV UR5, 0x400 ;  /* 0x0000040000057882 */ /* 0x000fe40000000000 */
[----:B---34-:R-:W3:Y:S01]  /*3c60*/  LDC.64 R8, c[0x0][0x388] ;  /* 0x0000e200ff087b82 */ /* 0x018ee20000000a00 */
[----:B------:R-:W-:Y:S01]  /*3c70*/  BSSY B0, `(.L_x_10405) ;  /* 0x000001e000007945 */ /* 0x000fe20003800000 */
[----:B-----5:R-:W-:Y:S01]  /*3c80*/  ULEA UR5, UR6, UR5, 0x18 ;  /* 0x0000000506057291 */ /* 0x020fe2000f8ec03f */
[----:B------:R-:W-:Y:S01]  /*3c90*/  STS.64 [R48], R90 ;  /* 0x0000005a30007388 */ /* 0x000fe20000000a00 */
[----:B------:R-:W-:-:S03]  /*3ca0*/  NOP ;  /* 0x0000000000007918 */ /* 0x000fc60000000000 */
[----:B------:R-:W-:Y:S01]  /*3cb0*/  LDS.U16 R11, [R49] ;  /* 0x00000000310b7984 */ /* 0x000fe20000000400 */
[C---:B---3--:R-:W-:Y:S02]  /*3cc0*/  IMAD R0, R8.reuse, UR15, RZ ;  /* 0x0000000f08007c24 */ /* 0x048fe4000f8e02ff */
[----:B------:R-:W-:Y:S01]  /*3cd0*/  IMAD.WIDE.U32 R4, R8, UR14, RZ ;  /* 0x0000000e08047c25 */ /* 0x000fe2000f8e00ff */
[----:B------:R-:W-:Y:S03]  /*3ce0*/  LDS.U16 R13, [R49+0x40] ;  /* 0x00004000310d7984 */ /* 0x000fe60000000400 */
[----:B------:R-:W-:Y:S01]  /*3cf0*/  IMAD R9, R9, UR14, R0 ;  /* 0x0000000e09097c24 */ /* 0x000fe2000f8e0200 */
[----:B------:R-:W-:Y:S03]  /*3d00*/  LDS.U16 R25, [R49+0x80] ;  /* 0x0000800031197984 */ /* 0x000fe60000000400 */
[----:B------:R-:W-:Y:S01]  /*3d10*/  IMAD.IADD R31, R5, 0x1, R9 ;  /* 0x00000001051f7824 */ /* 0x000fe200078e0209 */
[----:B------:R-:W-:Y:S04]  /*3d20*/  LDS.U16 R27, [R49+0xc0] ;  /* 0x0000c000311b7984 */ /* 0x000fe80000000400 */
[----:B------:R-:W-:Y:S01]  /*3d30*/  @!P1 STS [UR5+0x100], R51 ;  /* 0x00010033ff009988 */ /* 0x000fe20008000805 */
[----:B------:R-:W-:Y:S06]  /*3d40*/  BAR.SYNC.DEFER_BLOCKING 0x0 ;  /* 0x0000000000007b1d */ /* 0x000fec0000010000 */
[----:B------:R-:W3:Y:S02]  /*3d50*/  LDS R29, [UR5+0x100] ;  /* 0x00010005ff1d7984 */ /* 0x000ee40008000800 */
[----:B---3--:R-:W-:-:S13]  /*3d60*/  ISETP.GE.AND P0, PT, R14, R29, PT ;  /* 0x0000001d0e00720c */ /* 0x008fda0003f06270 */
        /* <DEDUP_REMOVED lines=14> */
.L_x_10406:
[----:B------:R-:W-:Y:S05]  /*3e50*/  BSYNC B0 ;  /* 0x0000000000007941 */ /* 0x000fea0003800000 */
.L_x_10405:
[----:B------:R-:W-:Y:S01]  /*3e60*/  ULDC.64 UR12, c[0x0][0x390] ;  /* 0x0000e400000c7ab9 */ /* 0x000fe20000000a00 */
[----:B------:R-:W-:Y:S01]  /*3e70*/  MOV R5, R31 ;  /* 0x0000001f00057202 */ /* 0x000fe20000000f00 */
[----:B------:R-:W-:Y:S01]  /*3e80*/  IMAD R0, R76, UR12, RZ ;  /* 0x0000000c4c007c24 */ /* 0x000fe2000f8e02ff */
[-C--:B------:R-:W-:Y:S01]  /*3e90*/  ISETP.GE.AND P2, PT, R52, R29.reuse, PT ;  /* 0x0000001d3400720c */ /* 0x080fe20003f46270 */
[----:B------:R-:W-:Y:S01]  /*3ea0*/  BSSY B0, `(.L_x_10407) ;  /* 0x0000033000007945 */ /* 0x000fe20003800000 */
[-C--:B------:R-:W-:Y:S01]  /*3eb0*/  ISETP.GE.AND P0, PT, R54, R29.reuse, PT ;  /* 0x0000001d3600720c */ /* 0x080fe20003f06270 */
[----:B------:R-:W-:Y:S01]  /*3ec0*/  IMAD.WIDE.U32 R4, R75, UR12, R4 ;  /* 0x0000000c4b047c25 */ /* 0x000fe2000f8e0004 */
[----:B------:R-:W-:-:S03]  /*3ed0*/  ISETP.GE.AND P3, PT, R50, R29, PT ;  /* 0x0000001d3200720c */ /* 0x000fc60003f66270 */
[----:B---3--:R-:W-:Y:S01]  /*3ee0*/  IMAD R9, R75, UR13, R0 ;  /* 0x0000000d4b097c24 */ /* 0x008fe2000f8e0200 */
[----:B------:R-:W-:Y:S01]  /*3ef0*/  ULDC.64 UR12, c[0x0][0x3e0] ;  /* 0x0000f800000c7ab9 */ /* 0x000fe20000000a00 */
[----:B------:R-:W-:Y:S02]  /*3f00*/  IADD3 R0, P5, R4, UR7, RZ ;  /* 0x0000000704007c10 */ /* 0x000fe4000ffbe0ff */
[C---:B------:R-:W-:Y:S02]  /*3f10*/  LEA R7, P4, R14.reuse, UR12, 0x1 ;  /* 0x0000000c0e077c11 */ /* 0x040fe4000f8808ff */
[----:B------:R-:W-:Y:S02]  /*3f20*/  IADD3.X R5, R9, UR8, R5, P5, !PT ;  /* 0x0000000809057c10 */ /* 0x000fe4000affe405 */
[----:B------:R-:W-:Y:S02]  /*3f30*/  LEA.HI.X R6, R14, UR13, R15, 0x1, P4 ;  /* 0x0000000d0e067c11 */ /* 0x000fe4000a0f0c0f */
[----:B------:R-:W-:-:S02]  /*3f40*/  LEA R4, P4, R0, R7, 0x1 ;  /* 0x0000000700047211 */ /* 0x000fc400078808ff */
[----:B------:R-:W-:Y:S02]  /*3f50*/  F2FP.BF16.F32.PACK_AB R7, R87, R84 ;  /* 0x000000545707723e */ /* 0x000fe400000010ff */
[----:B------:R-:W-:Y:S02]  /*3f60*/  LEA.HI.X R5, R0, R6, R5, 0x1, P4 ;  /* 0x0000000600057211 */ /* 0x000fe400020f0c05 */
[----:B------:R-:W-:Y:S01]  /*3f70*/  F2FP.BF16.F32.PACK_AB R6, R82, R85 ;  /* 0x000000555206723e */ /* 0x000fe200000010ff */
[----:B------:R-:W-:Y:S02]  /*3f80*/  FADD.FTZ R85, R85, R66 ;  /* 0x0000004255557221 */ /* 0x000fe40000010000 */
[----:B------:R3:W-:Y:S02]  /*3f90*/  @!P2 STG.E.U16 desc[UR10][R4.64+-0x80], R25 ;  /* 0xffff80190400a986 */ /* 0x0007e4000c10150a */
[----:B------:R-:W-:Y:S02]  /*3fa0*/  FADD.FTZ R85, R85, R82 ;  /* 0x0000005255557221 */ /* 0x000fe40000010000 */
[----:B------:R-:W-:Y:S02]  /*3fb0*/  @!P0 STG.E.U16 desc[UR10][R4.64+-0xc0], R13 ;  /* 0xffff400d04008986 */ /* 0x000fe4000c10150a */
[----:B------:R-:W-:-:S02]  /*3fc0*/  FADD.FTZ R66, R85, R84 ;  /* 0x0000005455427221 */ /* 0x000fc40000010000 */
[----:B------:R4:W-:Y:S02]  /*3fd0*/  @!P3 STG.E.U16 desc[UR10][R4.64+-0x40], R27 ;  /* 0xffffc01b0400b986 */ /* 0x0009e4000c10150a */
[----:B------:R-:W-:Y:S01]  /*3fe0*/  FADD.FTZ R66, R66, R87 ;  /* 0x0000005742427221 */ /* 0x000fe20000010000 */
        /* <DEDUP_REMOVED lines=12> */
[----:B------:R-:W-:Y:S01]  /*40b0*/  @!P1 STS [UR5+0x100], R51 ;  /* 0x00010033ff009988 */ /* 0x000fe20008000805 */
[----:B------:R-:W-:Y:S01]  /*40c0*/  BAR.SYNC.DEFER_BLOCKING 0x0 ;  /* 0x0000000000007b1d */ /* 0x000fe20000010000 */
[----:B------:R-:W-:-:S04]  /*40d0*/  IADD3 R8, P1, R14, -0x60, RZ ;  /* 0xffffffa00e087810 */ /* 0x000fc80007f3e0ff */
[----:B------:R-:W-:Y:S01]  /*40e0*/  IADD3.X R25, R15, -0x1, RZ, P1, !PT ;  /* 0xffffffff0f197810 */ /* 0x000fe20000ffe4ff */
        /* <DEDUP_REMOVED lines=14> */
.L_x_10408:
[----:B------:R-:W-:Y:S05]  /*41d0*/  BSYNC B0 ;  /* 0x0000000000007941 */ /* 0x000fea0003800000 */
.L_x_10407:
[----:B------:R-:W-:Y:S01]  /*41e0*/  MOV R2, R4 ;  /* 0x0000000400027202 */ /* 0x000fe20000000f00 */
        /* <DEDUP_REMOVED lines=9> */
[----:B---3--:R-:W-:Y:S01]  /*4280*/  IMAD R7, R75, UR13, R0 ;  /* 0x0000000d4b077c24 */ /* 0x008fe2000f8e0200 */
[----:B------:R-:W-:-:S02]  /*4290*/  IADD3 R5, P3, R2, UR7, RZ ;  /* 0x0000000702057c10 */ /* 0x000fc4000ff7e0ff */
[C---:B------:R-:W-:Y:S02]  /*42a0*/  LEA R0, P4, R8.reuse, UR16, 0x1 ;  /* 0x0000001008007c11 */ /* 0x040fe4000f8808ff */
[----:B------:R-:W-:Y:S02]  /*42b0*/  IADD3.X R3, R7, UR8, R3, P3, !PT ;  /* 0x0000000807037c10 */ /* 0x000fe40009ffe403 */
[----:B------:R-:W-:Y:S02]  /*42c0*/  ISETP.GT.AND P5, PT, R55, 0x1, PT ;  /* 0x000000013700780c */ /* 0x000fe40003fa4270 */
[----:B------:R-:W-:Y:S02]  /*42d0*/  LEA.HI.X R4, R8, UR17, R25, 0x1, P4 ;  /* 0x0000001108047c11 */ /* 0x000fe4000a0f0c19 */
[----:B------:R-:W-:Y:S02]  /*42e0*/  LEA R2, P3, R5, R0, 0x1 ;  /* 0x0000000005027211 */ /* 0x000fe400078608ff */
[----:B------:R-:W-:-:S02]  /*42f0*/  IADD3 R63, P4, R63, -0x100, RZ ;  /* 0xffffff003f3f7810 */ /* 0x000fc40007f9e0ff */
[----:B------:R-:W-:Y:S02]  /*4300*/  LEA.HI.X R3, R5, R4, R3, 0x1, P3 ;  /* 0x0000000405037211 */ /* 0x000fe400018f0c03 */
[----:B------:R-:W-:Y:S02]  /*4310*/  IADD3 R67, P3, R67, -0x100, RZ ;  /* 0xffffff0043437810 */ /* 0x000fe40007f7e0ff */
[----:B------:R-:W-:Y:S01]  /*4320*/  IADD3 R55, R55, -0x1, RZ ;  /* 0xffffffff37377810 */ /* 0x000fe20007ffe0ff */
[----:B------:R3:W-:Y:S01]  /*4330*/  @!P0 STG.E.U16 desc[UR10][R2.64], R11 ;  /* 0x0000000b02008986 */ /* 0x0007e2000c10150a */
[----:B------:R-:W-:Y:S02]  /*4340*/  IADD3 R60, P0, R60, -0x100, RZ ;  /* 0xffffff003c3c7810 */ /* 0x000fe40007f1e0ff */
[----:B------:R-:W-:Y:S01]  /*4350*/  IADD3.X R65, R65, -0x1, RZ, P3, !PT ;  /* 0xffffffff41417810 */ /* 0x000fe20001ffe4ff */
[----:B------:R3:W-:Y:S01]  /*4360*/  @!P1 STG.E.U16 desc[UR10][R2.64+0x40], R29 ;  /* 0x0000401d02009986 */ /* 0x0007e2000c10150a */
[----:B------:R-:W-:-:S02]  /*4370*/  IADD3 R58, P1, R58, -0x100, RZ ;  /* 0xffffff003a3a7810 */ /* 0x000fc40007f3e0ff */
[----:B------:R-:W-:Y:S01]  /*4380*/  IADD3.X R59, R59, -0x1, RZ, P0, !PT ;  /* 0xffffffff3b3b7810 */ /* 0x000fe200007fe4ff */
[----:B------:R3:W-:Y:S01]  /*4390*/  @!P2 STG.E.U16 desc[UR10][R2.64+0x80], R31 ;  /* 0x0000801f0200a986 */ /* 0x0007e2000c10150a */
[----:B------:R-:W-:Y:S02]  /*43a0*/  IADD3 R71, P2, R71, -0x100, RZ ;  /* 0xffffff0047477810 */ /* 0x000fe40007f5e0ff */
[----:B------:R-:W-:Y:S02]  /*43b0*/  IADD3.X R56, R56, -0x1, RZ, P1, !PT ;  /* 0xffffffff38387810 */ /* 0x000fe40000ffe4ff */
[----:B------:R-:W-:Y:S02]  /*43c0*/  IADD3.X R69, R69, -0x1, RZ, P2, !PT ;  /* 0xffffffff45457810 */ /* 0x000fe400017fe4ff */
[----:B------:R-:W-:Y:S01]  /*43d0*/  IADD3.X R61, R61, -0x1, RZ, P4, !PT ;  /* 0xffffffff3d3d7810 */ /* 0x000fe200027fe4ff */
[----:B------:R-:W-:Y:S06]  /*43e0*/  @P5 BRA `(.L_x_10409) ;  /* 0xffffffc400b05947 */ /* 0x000fec000383ffff */
.L_x_10385:
[----:B------:R-:W-:Y:S02]  /*43f0*/  ULDC.64 UR4, c[0x0][0x3d8] ;  /* 0x0000f60000047ab9 */ /* 0x000fe40000000a00 */
[----:B------:R-:W-:-:S04]  /*4400*/  ISETP.NE.U32.AND P0, PT, RZ, UR4, PT ;  /* 0x00000004ff007c0c */ /* 0x000fc8000bf05070 */
[----:B------:R-:W-:-:S13]  /*4410*/  ISETP.NE.AND.EX P0, PT, RZ, UR5, PT, P0 ;  /* 0x00000005ff007c0c */ /* 0x000fda000bf05300 */
[----:B------:R-:W-:Y:S05]  /*4420*/  @!P0 BRA `(.L_x_10410) ;  /* 0x00000000005c8947 */ /* 0x000fea0003800000 */
[----:B---3--:R-:W3:Y:S01]  /*4430*/  SHFL.DOWN P0, R3, R68, 0x1, 0x1f ;  /* 0x08201f0044037f89 */ /* 0x008ee20000000000 */
[----:B------:R-:W-:Y:S01]  /*4440*/  BSSY B0, `(.L_x_10410) ;  /* 0x0000015000007945 */ /* 0x000fe20003800000 */
[----:B------:R-:W4:Y:S01]  /*4450*/  S2R R4, SR_LANEID ;  /* 0x0000000000047919 */ /* 0x000f220000000000 */
[----:B------:R-:W0:Y:S01]  /*4460*/  S2R R6, SR_TID.X ;  /* 0x0000000000067919 */ /* 0x000e220000002100 */
[----:B---3--:R-:W-:-:S05]  /*4470*/  @P0 FADD R3, R3, R68 ;  /* 0x0000004403030221 */ /* 0x008fca0000000000 */
[----:B------:R-:W3:Y:S01]  /*4480*/  SHFL.DOWN P0, R0, R3, 0x2, 0x1f ;  /* 0x08401f0003007f89 */ /* 0x000ee20000000000 */
[----:B----4-:R-:W-:-:S13]  /*4490*/  ISETP.NE.AND P1, PT, R4, RZ, PT ;  /* 0x000000ff0400720c */ /* 0x010fda0003f25270 */
[----:B------:R-:W4:Y:S01]  /*44a0*/  @!P1 S2R R4, SR_CgaCtaId ;  /* 0x0000000000049919 */ /* 0x000f220000008800 */
[----:B---3--:R-:W-:Y:S01]  /*44b0*/  @P0 FADD R0, R3, R0 ;  /* 0x0000000003000221 */ /* 0x008fe20000000000 */
[----:B------:R-:W-:-:S04]  /*44c0*/  @!P1 MOV R3, 0x400 ;  /* 0x0000040000039802 */ /* 0x000fc80000000f00 */
[----:B------:R-:W3:Y:S01]  /*44d0*/  SHFL.DOWN P0, R5, R0, 0x4, 0x1f ;  /* 0x08801f0000057f89 */ /* 0x000ee20000000000 */
[----:B----4-:R-:W-:Y:S01]  /*44e0*/  @!P1 LEA R4, R4, R3, 0x18 ;  /* 0x0000000304049211 */ /* 0x010fe200078ec0ff */
[----:B---3--:R-:W-:-:S05]  /*44f0*/  @P0 FADD R5, R0, R5 ;  /* 0x0000000500050221 */ /* 0x008fca0000000000 */
        /* <DEDUP_REMOVED lines=9> */
.L_x_10411:
[----:B------:R-:W-:Y:S05]  /*4590*/  BSYNC B0 ;  /* 0x0000000000007941 */ /* 0x000fea0003800000 */
.L_x_10410:
[----:B------:R-:W-:Y:S01]  /*45a0*/  ULDC.64 UR4, c[0x0][0x3f8] ;  /* 0x0000fe0000047ab9 */ /* 0x000fe20000000a00 */
[----:B------:R-:W-:Y:S01]  /*45b0*/  BSSY B0, `(.L_x_10412) ;  /* 0x000001d000007945 */ /* 0x000fe20003800000 */
[----:B------:R-:W-:-:S04]  /*45c0*/  ISETP.NE.U32.AND P0, PT, RZ, UR4, PT ;  /* 0x00000004ff007c0c */ /* 0x000fc8000bf05070 */
[----:B------:R-:W-:-:S13]  /*45d0*/  ISETP.NE.AND.EX P0, PT, RZ, UR5, PT, P0 ;  /* 0x00000005ff007c0c */ /* 0x000fda000bf05300 */
[----:B------:R-:W-:Y:S05]  /*45e0*/  @!P0 BRA `(.L_x_10413) ;  /* 0x0000000000608947 */ /* 0x000fea0003800000 */
[----:B------:R-:W-:Y:S06]  /*45f0*/  BAR.SYNC.DEFER_BLOCKING 0x0 ;  /* 0x0000000000007b1d */ /* 0x000fec0000010000 */
[----:B---3--:R-:W3:Y:S01]  /*4600*/  SHFL.DOWN P0, R3, R66, 0x1, 0x1f ;  /* 0x08201f0042037f89 */ /* 0x008ee20000000000 */
[----:B0-----:R-:W0:Y:S01]  /*4610*/  S2R R4, SR_LANEID ;  /* 0x0000000000047919 */ /* 0x001e220000000000 */
[----:B------:R-:W4:Y:S01]  /*4620*/  S2R R9, SR_TID.X ;  /* 0x0000000000097919 */ /* 0x000f220000002100 */
        /* <DEDUP_REMOVED lines=17> */
[----:B------:R3:W-:Y:S01]  /*4740*/  REDG.E.ADD.F32.FTZ.RN.STRONG.GPU desc[UR10][R18.64], R7 ;  /* 0x00000007120079a6 */ /* 0x0007e2000c10f38a */
[----:B------:R-:W-:Y:S01]  /*4750*/  IMAD.MOV.U32 R9, RZ, RZ, RZ ;  /* 0x000000ffff097224 */ /* 0x000fe200078e00ff */
[----:B------:R-:W-:Y:S06]  /*4760*/  BRA `(.L_x_10414) ;  /* 0x0000000000047947 */ /* 0x000fec0003800000 */
.L_x_10413:
[----:B------:R-:W4:Y:S02]  /*4770*/  S2R R9, SR_TID.X ;  /* 0x0000000000097919 */ /* 0x000f240000002100 */
.L_x_10414:
[----:B------:R-:W-:Y:S05]  /*4780*/  BSYNC B0 ;  /* 0x0000000000007941 */ /* 0x000fea0003800000 */
.L_x_10412:
        /* <DEDUP_REMOVED lines=12> */
[----:B----4-:R-:W-:-:S03]  /*4850*/  ULEA UR4, UR5, UR4, 0x18 ;  /* 0x0000000405047291 */ /* 0x010fc6000f8ec03f */
[----:B------:R-:W-:-:S09]  /*4860*/  ULDC UR5, c[0x0][0x0] ;  /* 0x0000000000057ab9 */ /* 0x000fd20000000800 */
.L_x_10415:
        /* <DEDUP_REMOVED lines=16> */
.L_x_10416:
        /* <DEDUP_REMOVED lines=9> */
.L_x_11053:


//--------------------- .text._Z25selective_scan_bwd_kernelI32Selective_Scan_bwd_kernel_traitsILi32ELi4ELb0ELb1ELb1ELb1ELb0EN3c108BFloat16EfEEv12SSMParamsBwd --------------------------
	.section	.text._Z25selective_scan_bwd_kernelI32Selective_Scan_bwd_kernel_traitsILi32ELi4ELb0ELb1ELb1ELb1ELb0EN3c108BFloat16EfEEv12SSMParamsBwd,"ax",@progbits
	.align	128
        .global         _Z25selective_scan_bwd_kernelI32Selective_Scan_bwd_kernel_traitsILi32ELi4ELb0ELb1ELb1ELb1ELb0EN3c108BFloat16EfEEv12SSMParamsBwd
        .type           _Z25selective_scan_bwd_kernelI32Selective_Scan_bwd_kernel_traitsILi32ELi4ELb0ELb1ELb1ELb1ELb0EN3c108BFloat16EfEEv12SSMParamsBwd,@function
        .size           _Z25selective_scan_bwd_kernelI32Selective_Scan_bwd_kernel_traitsILi32ELi4ELb0ELb1ELb1ELb1ELb0EN3c108BFloat16EfEEv12SSMParamsBwd,(.L_x_11054 - _Z25selective_scan_bwd_kernelI32Selective_Scan_bwd_kernel_traitsILi32ELi4ELb0ELb1ELb1ELb1ELb0EN3c108BFloat16EfEEv12SSMParamsBwd)
        .other          _Z25selective_scan_bwd_kernelI32Selective_Scan_bwd_kernel_traitsILi32ELi4ELb0ELb1ELb1ELb1ELb0EN3c108BFloat16EfEEv12SSMParamsBwd,@"STO_CUDA_ENTRY STV_DEFAULT"
_Z25selective_scan_bwd_kernelI32Selective_Scan_bwd_kernel_traitsILi32ELi4ELb0ELb1ELb1ELb1ELb0EN3c108BFloat16EfEEv12SSMParamsBwd:
.text._Z25selective_scan_bwd_kernelI32Selective_Scan_bwd_kernel_traitsILi32ELi4ELb0ELb1ELb1ELb1ELb0EN3c108BFloat16EfEEv12SSMParamsBwd:
[----:B------:R-:W-:Y:S08]  /*0000*/  LDC R1, c[0x0][0x28] ;  /* 0x00000a00ff017b82 */ /* 0x000ff00000000800 */
[----:B------:R-:W0:Y:S01]  /*0010*/  LDC R8, c[0x0][0x228] ;  /* 0x00008a00ff087b82 */ /* 0x000e220000000800 */
[----:B------:R-:W1:Y:S01]  /*0020*/  S2R R101, SR_CTAID.Y ;  /* 0x0000000000657919 */ /* 0x000e620000002600 */
[----:B------:R-:W-:Y:S01]  /*0030*/  HFMA2.MMA R96, -RZ, RZ, 0, 0 ;  /* 0x00000000ff607435 */ /* 0x000fe200000001ff */
        /* <DEDUP_REMOVED lines=49> */
[----:B------:R-:W-:-:S04]  /*0350*/  @!P1 IADD3 R0, R0, -R9, RZ ;  /* 0x8000000900009210 */ /* 0x000fc80007ffe0ff */
[----:B------:R-:W-:Y:S01]  /*0360*/  ISETP.GE.U32.AND P0, PT, R0, R9, PT ;  /* 0x000000090000720c */ /* 0x000fe20003f06070 */
[----:B------:R-:W0:Y:S01]  /*0370*/  LDC.64 R78, c[0x0][0x2e0] ;  /* 0x0000b800ff4e7b82 */ /* 0x000e220000000a00 */
[C---:B------:R-:W-:Y:S01]  /*0380*/  LOP3.LUT R0, R101.reuse, R8, RZ, 0x3c, !PT ;  /* 0x0000000865007212 */ /* 0x040fe200078e3cff */
[----:B------:R-:W-:Y:S01]  /*0390*/  UIADD3 UR5, UR5, UR6, URZ ;  /* 0x0000000605057290 */ /* 0x000fe2000fffe03f */
        /* <DEDUP_REMOVED lines=62> */
[----:B------:R-:W-:Y:S02]  /*0780*/  CS2R R14, SRZ ;  /* 0x00000000000e7805 */ /* 0x000fe4000001ff00 */
[----:B------:R-:W-:Y:S02]  /*0790*/  IADD3.X R4, R9, R2, RZ, P3, !PT ;  /* 0x0000000209047210 */ /* 0x000fe40001ffe4ff */
[----:B0-----:R-:W-:Y:S01]  /*07a0*/  LEA R97, P5, R93, R24, 0x1 ;  /* 0x000000185d617211 */ /* 0x001fe200078a08ff */
[----:B------:R-:W-:Y:S01]  /*07b0*/  IMAD.IADD R22, R5, 0x1, R13 ;  /* 0x0000000105167824 */ /* 0x000fe200078e020d */
[----:B------:R-:W-:Y:S02]  /*07c0*/  @P1 LEA R14, P3, R101, R18, 0x2 ;  /* 0x00000012650e1211 */ /* 0x000fe400078610ff */
[----:B------:R-:W-:-:S02]  /*07d0*/  CS2R R12, SRZ ;  /* 0x00000000000c7805 */ /* 0x000fc4000001ff00 */
[----:B------:R-:W-:Y:S01]  /*07e0*/  LEA.HI.X R93, R93, R25, R0, 0x1, P5 ;  /* 0x000000195d5d7211 */ /* 0x000fe200028f0c00 */
[----:B-1----:R-:W-:Y:S01]  /*07f0*/  @P0 IMAD R0, R10, UR15, R101 ;  /* 0x0000000f0a000c24 */ /* 0x002fe2000f8e0265 */
[----:B------:R-:W-:Y:S01]  /*0800*/  @P1 LEA.HI.X R15, R101, R19, R98, 0x2, P3 ;  /* 0x00000013650f1211 */ /* 0x000fe200018f1462 */
[----:B------:R-:W-:Y:S01]  /*0810*/  IMAD.X R2, R9, 0x1, R22, P4 ;  /* 0x0000000109027824 */ /* 0x000fe200020e0616 */
[----:B------:R-:W-:Y:S02]  /*0820*/  ISETP.GE.AND P1, PT, R23, 0x1, PT ;  /* 0x000000011700780c */ /* 0x000fe40003f26270 */
[----:B------:R-:W-:Y:S01]  /*0830*/  @P2 LEA R12, P4, R101, R20, 0x2 ;  /* 0x00000014650c2211 */ /* 0x000fe200078810ff */
[----:B------:R-:W-:-:S03]  /*0840*/  @P0 IMAD R0, R0, R23, RZ ;  /* 0x0000001700000224 */ /* 0x000fc600078e02ff */
[----:B------:R-:W-:Y:S02]  /*0850*/  @P2 LEA.HI.X R13, R101, R21, R98, 0x2, P4 ;  /* 0x00000015650d2211 */ /* 0x000fe400020f1462 */
[C---:B------:R-:W-:Y:S01]  /*0860*/  LEA R91, P2, R89.reuse, R26, 0x1 ;  /* 0x0000001a595b7211 */ /* 0x040fe200078408ff */
[----:B---3--:R-:W-:Y:S02]  /*0870*/  @P0 IMAD R3, R0, R3, RZ ;  /* 0x0000000300030224 */ /* 0x008fe400078e02ff */
[----:B------:R-:W-:Y:S01]  /*0880*/  IMAD R0, R98, UR4, RZ ;  /* 0x0000000462007c24 */ /* 0x000fe2000f8e02ff */
[----:B------:R-:W-:Y:S02]  /*0890*/  LEA.HI.X R89, R89, R27, R8, 0x1, P2 ;  /* 0x0000001b59597211 */ /* 0x000fe400010f0c08 */
[----:B------:R-:W-:Y:S01]  /*08a0*/  LEA R87, P3, R83, R28, 0x1 ;  /* 0x0000001c53577211 */ /* 0x000fe200078608ff */
        /* <DEDUP_REMOVED lines=17> */
[----:B------:R-:W-:Y:S01]  /*09c0*/  IMAD.MOV.U32 R88, RZ, RZ, RZ ;  /* 0x000000ffff587224 */ /* 0x000fe200078e00ff */
[----:B------:R-:W-:Y:S01]  /*09d0*/  MOV R90, RZ ;  /* 0x000000ff005a7202 */ /* 0x000fe20000000f00 */
[----:B------:R-:W-:Y:S02]  /*09e0*/  IMAD.IADD R77, R3, 0x1, R77 ;  /* 0x00000001034d7824 */ /* 0x000fe400078e024d */
[----:B------:R-:W-:Y:S01]  /*09f0*/  IMAD.U32 R75, RZ, RZ, UR6 ;  /* 0x00000006ff4b7e24 */ /* 0x000fe2000f8e00ff */
[----:B-1----:R-:W-:-:S06]  /*0a00*/  ULEA UR4, UR5, UR4, 0x18 ;  /* 0x0000000405047291 */ /* 0x002fcc000f8ec03f */
[----:B------:R-:W-:Y:S01]  /*0a10*/  MOV R78, UR4 ;  /* 0x00000004004e7c02 */ /* 0x000fe20008000f00 */
[----:B------:R-:W-:Y:S01]  /*0a20*/  UMOV UR4, URZ ;  /* 0x0000003f00047c82 */ /* 0x000fe20008000000 */
[C---:B0-----:R-:W-:Y:S02]  /*0a30*/  SHF.L.U32 R73, R86.reuse, 0x2, RZ ;  /* 0x0000000256497819 */ /* 0x041fe400000006ff */
[----:B------:R-:W-:Y:S02]  /*0a40*/  LOP3.LUT R117, R86, 0x1f, RZ, 0xc0, !PT ;  /* 0x0000001f56757812 */ /* 0x000fe400078ec0ff */
[C---:B------:R-:W-:Y:S02]  /*0a50*/  LOP3.LUT R19, R73.reuse, 0xffffff80, RZ, 0xc0, !PT ;  /* 0xffffff8049137812 */ /* 0x040fe400078ec0ff */
[----:B------:R-:W-:Y:S02]  /*0a60*/  IADD3 R73, R73, R78, RZ ;  /* 0x0000004e49497210 */ /* 0x000fe40007ffe0ff */
[----:B------:R-:W-:-:S04]  /*0a70*/  LOP3.LUT R18, R19, 0x1f, R86, 0xf8, !PT ;  /* 0x0000001f13127812 */ /* 0x000fc800078ef856 */
[----:B------:R-:W-:Y:S02]  /*0a80*/  SHF.R.S32.HI R19, RZ, 0x1f, R18 ;  /* 0x0000001fff137819 */ /* 0x000fe40000011412 */
[C---:B------:R-:W-:Y:S02]  /*0a90*/  LOP3.LUT R76, R18.reuse, 0x20, RZ, 0xfc, !PT ;  /* 0x00000020124c7812 */ /* 0x040fe400078efcff */
[C---:B------:R-:W-:Y:S02]  /*0aa0*/  LOP3.LUT R74, R18.reuse, 0x40, RZ, 0xfc, !PT ;  /* 0x00000040124a7812 */ /* 0x040fe400078efcff */
[----:B--2---:R-:W-:-:S07]  /*0ab0*/  LOP3.LUT R72, R18, 0x60, RZ, 0xfc, !PT ;  /* 0x0000006012487812 */ /* 0x004fce00078efcff */
.L_x_10444:
        /* <DEDUP_REMOVED lines=9> */
[----:B------:R-:W-:Y:S01]  /*0b50*/  PRMT R10, RZ, 0x7610, R10 ;  /* 0x00007610ff0a7816 */ /* 0x000fe2000000000a */
[----:B------:R-:W-:Y:S01]  /*0b60*/  IMAD R67, R95, 0x2, R78 ;  /* 0x000000025f437824 */ /* 0x000fe200078e024e */
[----:B------:R-:W-:Y:S01]  /*0b70*/  IADD3 R69, -R71, UR5, RZ ;  /* 0x0000000547457c10 */ /* 0x000fe2000fffe1ff */
[----:B------:R-:W-:Y:S01]  /*0b80*/  ULDC UR7, c[0x0][0x224] ;  /* 0x0000890000077ab9 */ /* 0x000fe20000000800 */
[----:B------:R-:W-:Y:S02]  /*0b90*/  IADD3.X R5, R93, R68, RZ, P4, !PT ;  /* 0x000000445d057210 */ /* 0x000fe400027fe4ff */
        /* <DEDUP_REMOVED lines=15> */
[----:B------:R-:W-:Y:S01]  /*0c90*/  PRMT R24, RZ, 0x7610, R24 ;  /* 0x00007610ff187816 */ /* 0x000fe20000000018 */
[----:B------:R-:W-:Y:S01]  /*0ca0*/  IMAD.X R21, R89, 0x1, R68, P0 ;  /* 0x0000000159157824 */ /* 0x000fe200000e0644 */
[----:B------:R-:W-:Y:S02]  /*0cb0*/  PRMT R26, RZ, 0x7610, R26 ;  /* 0x00007610ff1a7816 */ /* 0x000fe4000000001a */
[----:B------:R-:W-:Y:S01]  /*0cc0*/  PRMT R28, RZ, 0x7610, R28 ;  /* 0x00007610ff1c7816 */ /* 0x000fe2000000001c */
[----:B--2---:R0:W-:Y:S04]  /*0cd0*/  STS.U16 [R67], R0 ;  /* 0x0000000043007388 */ /* 0x0041e80000000400 */
[----:B---3--:R-:W-:Y:S04]  /*0ce0*/  STS.U16 [R67+0x40], R6 ;  /* 0x0000400643007388 */ /* 0x008fe80000000400 */
[----:B-1--4-:R1:W-:Y:S04]  /*0cf0*/  STS.U16 [R67+0x80], R8 ;  /* 0x0000800843007388 */ /* 0x0123e80000000400 */
[----:B------:R2:W-:Y:S01]  /*0d00*/  STS.U16 [R67+0xc0], R10 ;  /* 0x0000c00a43007388 */ /* 0x0005e20000000400 */
[----:B------:R-:W-:-:S03]  /*0d10*/  NOP ;  /* 0x0000000000007918 */ /* 0x000fc60000000000 */
[----:B------:R-:W-:Y:S01]  /*0d20*/  LDS.64 R84, [R66] ;  /* 0x0000000042547984 */ /* 0x000fe20000000a00 */
[----:B------:R-:W-:Y:S06]  /*0d30*/  BAR.SYNC.DEFER_BLOCKING 0x0 ;  /* 0x0000000000007b1d */ /* 0x000fec0000010000 */
[----:B------:R-:W3:Y:S04]  /*0d40*/  @!P1 LDG.E.U16 R22, desc[UR12][R20.64] ;  /* 0x0000000c14169981 */ /* 0x000ee8000c1e1500 */
[----:B------:R-:W4:Y:S04]  /*0d50*/  @!P2 LDG.E.U16 R24, desc[UR12][R20.64+0x40] ;  /* 0x0000400c1418a981 */ /* 0x000f28000c1e1500 */
[----:B------:R-:W4:Y:S04]  /*0d60*/  @!P3 LDG.E.U16 R26, desc[UR12][R20.64+0x80] ;  /* 0x0000800c141ab981 */ /* 0x000f28000c1e1500 */
[----:B------:R-:W4:Y:S01]  /*0d70*/  @!P4 LDG.E.U16 R28, desc[UR12][R20.64+0xc0] ;  /* 0x0000c00c141cc981 */ /* 0x000f22000c1e1500 */
[----:B------:R-:W-:-:S02]  /*0d80*/  IADD3 R4, P0, R87, R70, RZ ;  /* 0x0000004657047210 */ /* 0x000fc40007f1e0ff */
[----:B0-----:R-:W-:Y:S02]  /*0d90*/  PRMT R0, RZ, 0x7610, R0 ;  /* 0x00007610ff007816 */ /* 0x001fe40000000000 */
[----:B-1----:R-:W-:Y:S02]  /*0da0*/  PRMT R8, RZ, 0x7610, R8 ;  /* 0x00007610ff087816 */ /* 0x002fe40000000008 */
[----:B--2---:R-:W-:Y:S02]  /*0db0*/  PRMT R10, RZ, 0x7610, R10 ;  /* 0x00007610ff0a7816 */ /* 0x004fe4000000000a */
[----:B------:R-:W-:Y:S02]  /*0dc0*/  PRMT R30, RZ, 0x7610, R30 ;  /* 0x00007610ff1e7816 */ /* 0x000fe4000000001e */
[----:B------:R-:W-:Y:S01]  /*0dd0*/  IADD3.X R5, R83, R68, RZ, P0, !PT ;  /* 0x0000004453057210 */ /* 0x000fe200007fe4ff */
[----:B---3--:R-:W-:Y:S04]  /*0de0*/  STS.U16 [R67], R22 ;  /* 0x0000001643007388 */ /* 0x008fe80000000400 */
[----:B----4-:R-:W-:Y:S04]  /*0df0*/  STS.U16 [R67+0x40], R24 ;  /* 0x0000401843007388 */ /* 0x010fe80000000400 */
        /* <DEDUP_REMOVED lines=9> */
[----:B0-----:R-:W-:Y:S01]  /*0e90*/  PRMT R6, R62, 0x7632, R6 ;  /* 0x000076323e067816 */ /* 0x001fe20000000006 */
[C---:B------:R-:W-:Y:S01]  /*0ea0*/  IMAD.U32 R7, R84.reuse, 0x10000, RZ ;  /* 0x0001000054077824 */ /* 0x040fe200078e00ff */
[----:B------:R-:W-:Y:S01]  /*0eb0*/  PRMT R64, R84, 0x7632, R64 ;  /* 0x0000763254407816 */ /* 0x000fe20000000040 */
[----:B------:R-:W-:Y:S01]  /*0ec0*/  ULEA UR7, UR7, UR4, 0x7 ;  /* 0x0000000407077291 */ /* 0x000fe2000f8e383f */
[----:B------:R-:W-:Y:S01]  /*0ed0*/  SHF.L.U32 R61, R6, 0x10, RZ ;  /* 0x00000010063d7819 */ /* 0x000fe200000006ff */
[----:B------:R-:W-:Y:S01]  /*0ee0*/  BSSY B0, `(.L_x_10418) ;  /* 0x000003e000007945 */ /* 0x000fe20003800000 */
[----:B------:R-:W-:Y:S01]  /*0ef0*/  PRMT R116, R85, 0x7632, R116 ;  /* 0x0000763255747816 */ /* 0x000fe20000000074 */
[----:B-1----:R-:W-:Y:S01]  /*0f00*/  IMAD.U32 R5, R62, 0x10000, RZ ;  /* 0x000100003e057824 */ /* 0x002fe200078e00ff */
[----:B------:R-:W-:Y:S01]  /*0f10*/  PRMT R4, R63, 0x7632, R4 ;  /* 0x000076323f047816 */ /* 0x000fe20000000004 */
[--C-:B-----5:R-:W-:Y:S01]  /*0f20*/  FADD.FTZ R61, R61, R94.reuse ;  /* 0x0000005e3d3d7221 */ /* 0x120fe20000010000 */
[----:B------:R-:W-:Y:S01]  /*0f30*/  SHF.L.U32 R63, R63, 0x10, RZ ;  /* 0x000000103f3f7819 */ /* 0x000fe200000006ff */
[----:B------:R-:W-:-:S03]  /*0f40*/  FADD.FTZ R62, R5, R94 ;  /* 0x0000005e053e7221 */ /* 0x000fc60000010000 */
[----:B------:R-:W-:Y:S01]  /*0f50*/  FSETP.GTU.FTZ.AND P3, PT, R61, 20, PT ;  /* 0x41a000003d00780b */ /* 0x000fe20003f7c000 */
[----:B------:R-:W-:Y:S01]  /*0f60*/  FADD.FTZ R63, R63, R94 ;  /* 0x0000005e3f3f7221 */ /* 0x000fe20000010000 */
[----:B------:R-:W-:-:S04]  /*0f70*/  FSETP.GTU.FTZ.AND P2, PT, R62, 20, PT ;  /* 0x41a000003e00780b */ /* 0x000fc80003f5c000 */
[----:B------:R-:W-:Y:S01]  /*0f80*/  FSETP.GTU.FTZ.AND P0, PT, R63, 20, PT ;  /* 0x41a000003f00780b */ /* 0x000fe20003f1c000 */
[----:B--2---:R0:W-:Y:S04]  /*0f90*/  STS.U16 [R67], R0 ;  /* 0x0000000043007388 */ /* 0x0041e80000000400 */
[----:B---3--:R1:W-:Y:S04]  /*0fa0*/  STS.U16 [R67+0x40], R8 ;  /* 0x0000400843007388 */ /* 0x0083e80000000400 */
[----:B----4-:R-:W-:Y:S01]  /*0fb0*/  STS.U16 [R67+0x80], R10 ;  /* 0x0000800a43007388 */ /* 0x010fe20000000400 */
[----:B0-----:R-:W0:Y:S03]  /*0fc0*/  LDC R0, c[0x0][0x21c] ;  /* 0x00008700ff007b82 */ /* 0x001e260000000800 */
[----:B------:R-:W-:Y:S01]  /*0fd0*/  STS.U16 [R67+0xc0], R30 ;  /* 0x0000c01e43007388 */ /* 0x000fe20000000400 */
[----:B------:R-:W-:-:S03]  /*0fe0*/  NOP ;  /* 0x0000000000007918 */ /* 0x000fc60000000000 */
[----:B------:R-:W2:Y:S01]  /*0ff0*/  LDS.64 R22, [R66] ;  /* 0x0000000042167984 */ /* 0x000ea20000000a00 */
[----:B-1----:R-:W-:Y:S01]  /*1000*/  IMAD.U32 R8, R64, 0x10000, RZ ;  /* 0x0001000040087824 */ /* 0x002fe200078e00ff */
[C---:B--2---:R-:W-:Y:S01]  /*1010*/  SHF.L.U32 R65, R22.reuse, 0x10, RZ ;  /* 0x0000001016417819 */ /* 0x044fe200000006ff */
[C---:B------:R-:W-:Y:S01]  /*1020*/  IMAD.U32 R58, R23.reuse, 0x10000, RZ ;  /* 0x00010000173a7824 */ /* 0x040fe200078e00ff */
[----:B------:R-:W-:Y:S02]  /*1030*/  PRMT R59, R22, 0x7632, R59 ;  /* 0x00007632163b7816 */ /* 0x000fe4000000003b */
[----:B------:R-:W-:Y:S01]  /*1040*/  PRMT R57, R23, 0x7632, R57 ;  /* 0x0000763217397816 */ /* 0x000fe20000000039 */
[----:B------:R-:W-:Y:S01]  /*1050*/  FFMA.FTZ R90, R65, R7, R90 ;  /* 0x00000007415a7223 */ /* 0x000fe2000001005a */
[----:B------:R-:W-:Y:S01]  /*1060*/  IMAD.U32 R7, R4, 0x10000, RZ ;  /* 0x0001000004077824 */ /* 0x000fe200078e00ff */
[----:B------:R-:W-:-:S03]  /*1070*/  SHF.L.U32 R59, R59, 0x10, RZ ;  /* 0x000000103b3b7819 */ /* 0x000fc600000006ff */
[----:B------:R-:W-:Y:S02]  /*1080*/  FADD.FTZ R60, R7, R94 ;  /* 0x0000005e073c7221 */ /* 0x000fe40000010000 */
[----:B------:R-:W-:Y:S01]  /*1090*/  FFMA.FTZ R7, R59, R8, R90 ;  /* 0x000000083b077223 */ /* 0x000fe2000001005a */
[----:B------:R-:W-:Y:S02]  /*10a0*/  SHF.L.U32 R8, R85, 0x10, RZ ;  /* 0x0000001055087819 */ /* 0x000fe400000006ff */
[----:B------:R-:W-:Y:S01]  /*10b0*/  FSETP.GTU.FTZ.AND P1, PT, R60, 20, PT ;  /* 0x41a000003c00780b */ /* 0x000fe20003f3c000 */
[----:B0-----:R-:W-:-:S12]  /*10c0*/  @P2 BRA `(.L_x_10419) ;  /* 0x00000000007c2947 */ /* 0x001fd80003800000 */
        /* <DEDUP_REMOVED lines=31> */
.L_x_10419:
[----:B------:R-:W-:Y:S05]  /*12c0*/  BSYNC B0 ;  /* 0x0000000000007941 */ /* 0x000fea0003800000 */
.L_x_10418:
[----:B------:R-:W-:Y:S04]  /*12d0*/  BSSY B0, `(.L_x_10420) ;  /* 0x0000021000007945 */ /* 0x000fe80003800000 */
[----:B------:R-:W-:Y:S05]  /*12e0*/  @P3 BRA `(.L_x_10421) ;  /* 0x00000000007c3947 */ /* 0x000fea0003800000 */
[----:B------:R-:W-:Y:S01]  /*12f0*/  FMUL.FTZ R61, R61, 1.4426950216293334961 ;  /* 0x3fb8aa3b3d3d7820 */ /* 0x000fe20000410000 */
[----:B------:R-:W-:Y:S02]  /*1300*/  IMAD.MOV.U32 R11, RZ, RZ, 0x3e800000 ;  /* 0x3e800000ff0b7424 */ /* 0x000fe400078e00ff */
[----:B------:R-:W-:Y:S01]  /*1310*/  IMAD.MOV.U32 R10, RZ, RZ, 0x3d39bf78 ;  /* 0x3d39bf78ff0a7424 */ /* 0x000fe200078e00ff */
        /* <DEDUP_REMOVED lines=28> */
.L_x_10421:
[----:B------:R-:W-:Y:S05]  /*14e0*/  BSYNC B0 ;  /* 0x0000000000007941 */ /* 0x000fea0003800000 */
.L_x_10420:
        /* <DEDUP_REMOVED lines=33> */
.L_x_10423:
[----:B------:R-:W-:Y:S05]  /*1700*/  BSYNC B0 ;  /* 0x0000000000007941 */ /* 0x000fea0003800000 */
.L_x_10422:
        /* <DEDUP_REMOVED lines=33> */
.L_x_10425:
[----:B------:R-:W-:Y:S05]  /*1920*/  BSYNC B0 ;  /* 0x0000000000007941 */ /* 0x000fea0003800000 */
.L_x_10424:
[----:B------:R-:W-:Y:S01]  /*1930*/  ISETP.GE.AND P0, PT, R0, 0x1, PT ;  /* 0x000000010000780c */ /* 0x000fe20003f06270 */
[----:B------:R-:W-:Y:S01]  /*1940*/  IMAD.U32 R90, R116, 0x10000, RZ ;  /* 0x00010000745a7824 */ /* 0x000fe200078e00ff */
[----:B------:R-:W-:Y:S01]  /*1950*/  SHF.L.U32 R57, R57, 0x10, RZ ;  /* 0x0000001039397819 */ /* 0x000fe200000006ff */
[C---:B------:R-:W-:Y:S01]  /*1960*/  FFMA.FTZ R8, R58.reuse, R8, R7 ;  /* 0x000000083a087223 */ /* 0x040fe20000010007 */
[----:B------:R-:W-:Y:S01]  /*1970*/  BAR.SYNC.DEFER_BLOCKING 0x0 ;  /* 0x0000000000007b1d */ /* 0x000fe20000010000 */
[----:B------:R-:W-:Y:S01]  /*1980*/  USHF.R.S32.HI UR22, URZ, 0x1f, UR7 ;  /* 0x0000001f3f167899 */ /* 0x000fe20008011407 */
[----:B------:R-:W-:Y:S01]  /*1990*/  HFMA2.MMA R53, -RZ, RZ, 0, 0 ;  /* 0x00000000ff357435 */ /* 0x000fe200000001ff */
[----:B------:R-:W-:Y:S01]  /*19a0*/  FFMA.FTZ R90, R57, R90, R8 ;  /* 0x0000005a395a7223 */ /* 0x000fe20000010008 */
[----:B------:R-:W-:Y:S01]  /*19b0*/  IMAD.MOV.U32 R56, RZ, RZ, RZ ;  /* 0x000000ffff387224 */ /* 0x000fe200078e00ff */
[----:B------:R-:W-:Y:S01]  /*19c0*/  CS2R R54, SRZ ;  /* 0x0000000000367805 */ /* 0x000fe2000001ff00 */
        /* <DEDUP_REMOVED lines=9> */
[----:B------:R-:W-:Y:S01]  /*1a60*/  ULDC.64 UR10, c[0x0][0x370] ;  /* 0x0000dc00000a7ab9 */ /* 0x000fe20000000a00 */
[----:B------:R-:W-:Y:S01]  /*1a70*/  MOV R48, R69 ;  /* 0x0000004500307202 */ /* 0x000fe20000000f00 */
[----:B------:R-:W-:Y:S01]  /*1a80*/  IMAD.MOV.U32 R56, RZ, RZ, RZ ;  /* 0x000000ffff387224 */ /* 0x000fe200078e00ff */
[----:B------:R-:W-:Y:S01]  /*1a90*/  MOV R47, RZ ;  /* 0x000000ff002f7202 */ /* 0x000fe20000000f00 */
[----:B------:R-:W1:Y:S01]  /*1aa0*/  LDC.64 R22, c[0x0][0x368] ;  /* 0x0000da00ff167b82 */ /* 0x000e620000000a00 */
[----:B------:R-:W-:Y:S02]  /*1ab0*/  CS2R R54, SRZ ;  /* 0x0000000000367805 */ /* 0x000fe4000001ff00 */
[----:B------:R-:W-:Y:S01]  /*1ac0*/  MOV R53, RZ ;  /* 0x000000ff00357202 */ /* 0x000fe20000000f00 */
[----:B------:R-:W-:Y:S01]  /*1ad0*/  UMOV UR5, URZ ;  /* 0x0000003f00057c82 */ /* 0x000fe20008000000 */
[----:B------:R-:W-:Y:S01]  /*1ae0*/  UMOV UR6, URZ ;  /* 0x0000003f00067c82 */ /* 0x000fe20008000000 */
[----:B------:R-:W-:Y:S01]  /*1af0*/  ULDC UR25, c[0x0][0x224] ;  /* 0x0000890000197ab9 */ /* 0x000fe20000000800 */
[----:B------:R-:W-:Y:S01]  /*1b00*/  ULDC UR30, c[0x0][0x21c] ;  /* 0x00008700001e7ab9 */ /* 0x000fe20000000800 */
        /* <DEDUP_REMOVED lines=23> */
[----:B------:R-:W-:Y:S01]  /*1c80*/  LEA R36, P1, R4, UR8, 0x2 ;  /* 0x0000000804247c11 */ /* 0x000fe2000f8210ff */
[----:B------:R-:W-:Y:S01]  /*1c90*/  IMAD.IADD R9, R5, 0x1, R9 ;  /* 0x0000000105097824 */ /* 0x000fe200078e0209 */
[----:B------:R-:W4:Y:S01]  /*1ca0*/  LDC.64 R30, c[0x0][0x2d0] ;  /* 0x0000b400ff1e7b82 */ /* 0x000f220000000a00 */
[C---:B------:R-:W-:Y:S01]  /*1cb0*/  IMAD R11, R92.reuse, UR11, R11 ;  /* 0x0000000b5c0b7c24 */ /* 0x040fe2000f8e020b */
[----:B------:R-:W-:Y:S01]  /*1cc0*/  USHF.L.U32 UR8, UR7, 0x2, URZ ;  /* 0x0000000207087899 */ /* 0x000fe2000800063f */
[----:B------:R-:W-:Y:S01]  /*1cd0*/  IMAD.WIDE.U32 R6, R92, UR10, R6 ;  /* 0x0000000a5c067c25 */ /* 0x000fe2000f8e0006 */
[----:B------:R-:W-:Y:S01]  /*1ce0*/  IADD3 R22, P0, R71, R4, RZ ;  /* 0x0000000447167210 */ /* 0x000fe20007f1e0ff */
[----:B------:R-:W-:Y:S01]  /*1cf0*/  ULDC.64 UR10, c[0x0][0x3d0] ;  /* 0x0000f400000a7ab9 */ /* 0x000fe20000000a00 */
[----:B------:R-:W-:Y:S01]  /*1d00*/  LEA.HI.X R4, R4, UR9, R9, 0x2, P1 ;  /* 0x0000000904047c11 */ /* 0x000fe200088f1409 */
[----:B------:R-:W-:Y:S01]  /*1d10*/  USHF.L.U64.HI UR9, UR7, 0x2, UR22 ;  /* 0x0000000207097899 */ /* 0x000fe20008010216 */
[----:B------:R-:W-:-:S02]  /*1d20*/  IADD3 R5, R7, R11, RZ ;  /* 0x0000000b07057210 */ /* 0x000fc40007ffe0ff */
[----:B------:R-:W-:Y:S02]  /*1d30*/  LEA R42, P2, R6, UR10, 0x2 ;  /* 0x0000000a062a7c11 */ /* 0x000fe4000f8410ff */
[----:B------:R-:W-:Y:S02]  /*1d40*/  IADD3.X R23, R0, R9, RZ, P0, !PT ;  /* 0x0000000900177210 */ /* 0x000fe400007fe4ff */
[----:B------:R-:W-:Y:S02]  /*1d50*/  IADD3 R36, P0, R36, UR8, RZ ;  /* 0x0000000824247c10 */ /* 0x000fe4000ff1e0ff */
[----:B------:R-:W-:Y:S02]  /*1d60*/  IADD3 R24, P1, R71, R6, RZ ;  /* 0x0000000647187210 */ /* 0x000fe40007f3e0ff */
[--C-:B------:R-:W-:Y:S01]  /*1d70*/  LEA.HI.X R6, R6, UR11, R5.reuse, 0x2, P2 ;  /* 0x0000000b06067c11 */ /* 0x100fe200090f1405 */
[----:B------:R-:W-:Y:S01]  /*1d80*/  ULDC.64 UR10, c[0x0][0x250] ;  /* 0x00009400000a7ab9 */ /* 0x000fe20000000a00 */
[----:B------:R-:W-:Y:S01]  /*1d90*/  IADD3 R42, P4, R42, UR8, RZ ;  /* 0x000000082a2a7c10 */ /* 0x000fe2000ff9e0ff */
[----:B------:R-:W-:Y:S01]  /*1da0*/  IMAD.X R25, R0, 0x1, R5, P1 ;  /* 0x0000000100197824 */ /* 0x000fe200008e0605 */
[----:B------:R-:W-:-:S02]  /*1db0*/  IADD3.X R4, R4, UR9, RZ, P0, !PT ;  /* 0x0000000904047c10 */ /* 0x000fc400087fe4ff */
[----:B------:R-:W-:Y:S02]  /*1dc0*/  IADD3 R32, P3, R36, -0x180, RZ ;  /* 0xfffffe8024207810 */ /* 0x000fe40007f7e0ff */
[----:B------:R-:W-:Y:S01]  /*1dd0*/  IADD3.X R0, R6, UR9, RZ, P4, !PT ;  /* 0x0000000906007c10 */ /* 0x000fe2000a7fe4ff */
[----:B------:R-:W-:Y:S01]  /*1de0*/  ULDC.64 UR8, c[0x0][0x238] ;  /* 0x00008e0000087ab9 */ /* 0x000fe20000000a00 */
[----:B------:R-:W-:Y:S02]  /*1df0*/  IADD3 R34, P2, R36, -0x100, RZ ;  /* 0xffffff0024227810 */ /* 0x000fe40007f5e0ff */
[C---:B------:R-:W-:Y:S02]  /*1e00*/  IADD3 R38, P4, R42.reuse, -0x180, RZ ;  /* 0xfffffe802a267810 */ /* 0x040fe40007f9e0ff */
[----:B------:R-:W-:Y:S02]  /*1e10*/  IADD3 R40, P5, R42, -0x100, RZ ;  /* 0xffffff002a287810 */ /* 0x000fe40007fbe0ff */
[----:B------:R-:W-:-:S02]  /*1e20*/  IADD3.X R33, R4, -0x1, RZ, P3, !PT ;  /* 0xffffffff04217810 */ /* 0x000fc40001ffe4ff */
[----:B------:R-:W-:Y:S02]  /*1e30*/  IADD3 R36, P0, R36, -0x80, RZ ;  /* 0xffffff8024247810 */ /* 0x000fe40007f1e0ff */
[----:B------:R-:W-:Y:S02]  /*1e40*/  IADD3 R42, P3, R42, -0x80, RZ ;  /* 0xffffff802a2a7810 */ /* 0x000fe40007f7e0ff */
[----:B------:R-:W-:Y:S02]  /*1e50*/  ISETP.GE.AND P1, PT, R18, R69, PT ;  /* 0x000000451200720c */ /* 0x000fe40003f26270 */
[C---:B------:R-:W-:Y:S02]  /*1e60*/  IADD3.X R35, R4.reuse, -0x1, RZ, P2, !PT ;  /* 0xffffffff04237810 */ /* 0x040fe400017fe4ff */
[----:B------:R-:W-:Y:S02]  /*1e70*/  IADD3.X R37, R4, -0x1, RZ, P0, !PT ;  /* 0xffffffff04257810 */ /* 0x000fe400007fe4ff */
[----:B------:R-:W-:-:S02]  /*1e80*/  IADD3.X R39, R0, -0x1, RZ, P4, !PT ;  /* 0xffffffff00277810 */ /* 0x000fc400027fe4ff */
[C---:B------:R-:W-:Y:S02]  /*1e90*/  IADD3.X R41, R0.reuse, -0x1, RZ, P5, !PT ;  /* 0xffffffff00297810 */ /* 0x040fe40002ffe4ff */
[----:B01234-:R-:W-:-:S07]  /*1ea0*/  IADD3.X R43, R0, -0x1, RZ, P3, !PT ;  /* 0xffffffff002b7810 */ /* 0x01ffce0001ffe4ff */
.L_x_10439:
[----:B------:R-:W-:Y:S01]  /*1eb0*/  SHF.R.S32.HI R110, RZ, 0x1f, R47 ;  /* 0x0000001fff6e7819 */ /* 0x000fe2000001142f */
[C---:B----4-:R-:W-:Y:S01]  /*1ec0*/  IMAD.WIDE.U32 R4, R47.reuse, UR10, R18 ;  /* 0x0000000a2f047c25 */ /* 0x050fe2000f8e0012 */
[-C--:B------:R-:W-:Y:S02]  /*1ed0*/  ISETP.GE.AND P0, PT, R76, R48.reuse, PT ;  /* 0x000000304c00720c */ /* 0x080fe40003f06270 */
[----:B------:R-:W-:Y:S01]  /*1ee0*/  ISETP.GE.AND P2, PT, R74, R48, PT ;  /* 0x000000304a00720c */ /* 0x000fe20003f46270 */
        /* <DEDUP_REMOVED lines=8> */
[--C-:B---3--:R-:W-:Y:S02]  /*1f70*/  LEA.HI.X R11, R4, R81, R0.reuse, 0x1, P4 ;  /* 0x00000051040b7211 */ /* 0x108fe400020f0c00 */
[----:B------:R-:W-:-:S03]  /*1f80*/  PRMT R0, RZ, 0x7610, R0 ;  /* 0x00007610ff007816 */ /* 0x000fc60000000000 */
[----:B--2---:R-:W2:Y:S04]  /*1f90*/  @!P0 LDG.E.U16 R100, desc[UR12][R10.64+0x40] ;  /* 0x0000400c0a648981 */ /* 0x004ea8000c1e1500 */
[----:B------:R-:W3:Y:S04]  /*1fa0*/  @!P2 LDG.E.U16 R102, desc[UR12][R10.64+0x80] ;  /* 0x0000800c0a66a981 */ /* 0x000ee8000c1e1500 */
[----:B------:R-:W4:Y:S04]  /*1fb0*/  @!P1 LDG.E.U16 R0, desc[UR12][R10.64] ;  /* 0x0000000c0a009981 */ /* 0x000f28000c1e1500 */
[----:B0-----:R0:W4:Y:S01]  /*1fc0*/  @!P3 LDG.E.U16 R104, desc[UR12][R10.64+0xc0] ;  /* 0x0000c00c0a68b981 */ /* 0x001122000c1e1500 */
        /* <DEDUP_REMOVED lines=14> */
[----:B-1----:R1:W4:Y:S03]  /*20b0*/  LDG.E R44, desc[UR12][R6.64] ;  /* 0x0000000c062c7981 */ /* 0x002326000c1e1900 */
[----:B------:R-:W-:Y:S02]  /*20c0*/  LEA.HI.X R5, R8, R79, R5, 0x1, P0 ;  /* 0x0000004f08057211 */ /* 0x000fe400000f0c05 */
[----:B------:R-:W-:-:S02]  /*20d0*/  ISETP.GE.AND P0, PT, R18, R69, PT ;  /* 0x000000451200720c */ /* 0x000fc40003f06270 */
[-C--:B------:R-:W-:Y:S02]  /*20e0*/  ISETP.GE.AND P2, PT, R76, R69.reuse, PT ;  /* 0x000000454c00720c */ /* 0x080fe40003f46270 */
        /* <DEDUP_REMOVED lines=14> */
[----:B------:R1:W4:Y:S01]  /*21d0*/  @!P4 LDG.E.U16 R100, desc[UR12][R4.64+0xc0] ;  /* 0x0000c00c0464c981 */ /* 0x000322000c1e1500 */
[----:B0-----:R-:W-:-:S02]  /*21e0*/  IADD3 R0, R75, -0x1, RZ ;  /* 0xffffffff4b007810 */ /* 0x001fc40007ffe0ff */
[----:B------:R-:W-:Y:S02]  /*21f0*/  ISETP.NE.AND P2, PT, R86, RZ, PT ;  /* 0x000000ff5600720c */ /* 0x000fe40003f45270 */
[----:B-1----:R-:W-:Y:S01]  /*2200*/  LEA.HI R6, R0, R0, RZ, 0x1 ;  /* 0x0000000000067211 */ /* 0x002fe200078f08ff */
[----:B------:R-:W-:-:S03]  /*2210*/  FMUL.FTZ R11, R44, 1.4426950216293334961 ;  /* 0x3fb8aa3b2c0b7820 */ /* 0x000fc60000410000 */
[----:B------:R-:W-:Y:S01]  /*2220*/  LOP3.LUT R7, R6, 0xfffffe, RZ, 0xc0, !PT ;  /* 0x00fffffe06077812 */ /* 0x000fe200078ec0ff */
[----:B------:R-:W-:Y:S01]  /*2230*/  FMUL.FTZ R4, R11, R62 ;  /* 0x0000003e0b047220 */ /* 0x000fe20000410000 */
[----:B------:R-:W-:-:S03]  /*2240*/  ISETP.GT.AND P0, PT, R75, 0x1, PT ;  /* 0x000000014b00780c */ /* 0x000fc60003f04270 */
[----:B------:R-:W-:Y:S02]  /*2250*/  IMAD.IADD R0, R0, 0x1, -R7 ;  /* 0x0000000100007824 */ /* 0x000fe400078e0a07 */
[----:B------:R0:W1:Y:S01]  /*2260*/  LDS.64 R6, [R66] ;  /* 0x0000000042067984 */ /* 0x0000620000000a00 */
[----:B------:R-:W-:Y:S01]  /*2270*/  IADD3 R103, R86, 0x200, RZ ;  /* 0x0000020056677810 */ /* 0x000fe20007ffe0ff */
[----:B------:R-:W-:Y:S01]  /*2280*/  @!P2 IMAD R103, R0, 0x100, R47 ;  /* 0x000001000067a824 */ /* 0x000fe200078e022f */
[----:B------:R-:W-:Y:S01]  /*2290*/  ISETP.EQ.AND P0, PT, R117, RZ, P0 ;  /* 0x000000ff7500720c */ /* 0x000fe20000702270 */
[----:B------:R4:W4:Y:S01]  /*22a0*/  MUFU.EX2 R0, R4 ;  /* 0x0000000400007308 */ /* 0x0009220000000800 */
[-C--:B0-----:R-:W-:Y:S02]  /*22b0*/  LEA R66, R95, R78.reuse, 0x3 ;  /* 0x0000004e5f427211 */ /* 0x081fe400078e18ff */
[----:B------:R-:W-:-:S09]  /*22c0*/  LEA R105, R103, R78, 0x2 ;  /* 0x0000004e67697211 */ /* 0x000fd200078e10ff */
[----:B------:R-:W0:Y:S01]  /*22d0*/  @P0 LDC R9, c[0x0][0x21c] ;  /* 0x00008700ff090b82 */ /* 0x000e220000000800 */
[----:B------:R-:W-:Y:S01]  /*22e0*/  @P0 IADD3 R8, R75, -0x2, RZ ;  /* 0xfffffffe4b080810 */ /* 0x000fe20007ffe0ff */
[----:B------:R-:W-:Y:S01]  /*22f0*/  IMAD.MOV.U32 R115, RZ, RZ, RZ ;  /* 0x000000ffff737224 */ /* 0x000fe200078e00ff */
[----:B------:R-:W-:Y:S01]  /*2300*/  ISETP.NE.AND P3, PT, R86, 0x1f, PT ;  /* 0x0000001f5600780c */ /* 0x000fe20003f65270 */
[----:B------:R-:W-:Y:S02]  /*2310*/  FMUL.FTZ R109, R11, R61 ;  /* 0x0000003d0b6d7220 */ /* 0x000fe40000410000 */
[----:B0-----:R-:W-:Y:S01]  /*2320*/  @P0 IMAD R9, R8, R9, R47 ;  /* 0x0000000908090224 */ /* 0x001fe200078e022f */
[----:B-1----:R-:W-:-:S03]  /*2330*/  PRMT R104, R6, 0x7632, R104 ;  /* 0x0000763206687816 */ /* 0x002fc60000000068 */
[----:B------:R-:W-:Y:S01]  /*2340*/  @P0 IMAD.WIDE R8, R9, 0x8, R16 ;  /* 0x0000000809080825 */ /* 0x000fe200078e0210 */
[C---:B------:R-:W-:Y:S02]  /*2350*/  PRMT R103, R7.reuse, 0x7632, R103 ;  /* 0x0000763207677816 */ /* 0x040fe40000000067 */
[----:B------:R-:W-:Y:S02]  /*2360*/  SHF.L.U32 R102, R7, 0x10, RZ ;  /* 0x0000001007667819 */ /* 0x000fe400000006ff */
[----:B------:R0:W1:Y:S01]  /*2370*/  MUFU.EX2 R7, R109 ;  /* 0x0000006d00077308 */ /* 0x0000620000000800 */
[----:B------:R-:W-:Y:S01]  /*2380*/  FMUL.FTZ R114, R11, R63 ;  /* 0x0000003f0b727220 */ /* 0x000fe20000410000 */
[----:B------:R-:W-:-:S06]  /*2390*/  SHF.L.U32 R107, R84, 0x10, RZ ;  /* 0x00000010546b7819 */ /* 0x000fcc00000006ff */
[----:B------:R-:W-:Y:S01]  /*23a0*/  MUFU.EX2 R114, R114 ;  /* 0x0000007200727308 */ /* 0x000fe20000000800 */
[----:B------:R-:W-:Y:S01]  /*23b0*/  SHF.L.U32 R104, R104, 0x10, RZ ;  /* 0x0000001068687819 */ /* 0x000fe200000006ff */
[----:B------:R-:W-:Y:S01]  /*23c0*/  FMUL.FTZ R119, R107, R62 ;  /* 0x0000003e6b777220 */ /* 0x000fe20000410000 */
[----:B------:R-:W-:Y:S01]  /*23d0*/  IMAD.U32 R103, R103, 0x10000, RZ ;  /* 0x0001000067677824 */ /* 0x000fe200078e00ff */
[----:B------:R-:W-:Y:S01]  /*23e0*/  BSSY B0, `(.L_x_10427) ;  /* 0x000002c000007945 */ /* 0x000fe20003800000 */
[----:B--2---:R-:W-:Y:S04]  /*23f0*/  STS.U16 [R67+0x100], R10 ;  /* 0x0001000a43007388 */ /* 0x004fe80000000400 */
[----:B---3--:R-:W-:Y:S04]  /*2400*/  STS.U16 [R67+0x140], R106 ;  /* 0x0001406a43007388 */ /* 0x008fe80000000400 */
[----:B----4-:R-:W-:Y:S04]  /*2410*/  STS.U16 [R67+0x180], R108 ;  /* 0x0001806c43007388 */ /* 0x010fe80000000400 */
[----:B------:R2:W-:Y:S01]  /*2420*/  STS.U16 [R67+0x1c0], R100 ;  /* 0x0001c06443007388 */ /* 0x0005e20000000400 */
[----:B------:R-:W-:-:S03]  /*2430*/  NOP ;  /* 0x0000000000007918 */ /* 0x000fc60000000000 */
[----:B------:R-:W3:Y:S04]  /*2440*/  LDS.64 R4, [R66+0x100] ;  /* 0x0001000042047984 */ /* 0x000ee80000000a00 */
[----:B------:R4:W-:Y:S01]  /*2450*/  STS [R105+0x838], R0 ;  /* 0x0008380069007388 */ /* 0x0009e20000000800 */
[----:B------:R-:W-:Y:S01]  /*2460*/  BAR.SYNC.DEFER_BLOCKING 0x0 ;  /* 0x0000000000007b1d */ /* 0x000fe20000010000 */
[----:B--2---:R-:W-:Y:S02]  /*2470*/  IMAD.U32 R100, R6, 0x10000, RZ ;  /* 0x0001000006647824 */ /* 0x004fe400078e00ff */
[----:B------:R-:W-:-:S03]  /*2480*/  FMUL.FTZ R10, R11, R60 ;  /* 0x0000003c0b0a7220 */ /* 0x000fc60000410000 */
[----:B------:R2:W5:Y:S01]  /*2490*/  @P0 LDG.E R115, desc[UR12][R8.64+0x4] ;  /* 0x0000040c08730981 */ /* 0x000562000c1e1900 */
[C---:B---3--:R-:W-:Y:S02]  /*24a0*/  PRMT R6, R4.reuse, 0x7632, R6 ;  /* 0x0000763204067816 */ /* 0x048fe40000000006 */
[----:B------:R-:W-:Y:S02]  /*24b0*/  SHF.L.U32 R118, R4, 0x10, RZ ;  /* 0x0000001004767819 */ /* 0x000fe400000006ff */
[----:B------:R-:W-:-:S04]  /*24c0*/  PRMT R4, R5, 0x7632, R4 ;  /* 0x0000763205047816 */ /* 0x000fc80000000004 */
[----:B--2---:R-:W-:-:S05]  /*24d0*/  SHF.L.U32 R8, R4, 0x10, RZ ;  /* 0x0000001004087819 */ /* 0x004fca00000006ff */
[----:B0-----:R-:W-:Y:S02]  /*24e0*/  FMUL.FTZ R109, R57, R8 ;  /* 0x00000008396d7220 */ /* 0x001fe40000410000 */
[----:B------:R0:W2:Y:S01]  /*24f0*/  @P3 LDS R8, [R73+0x103c] ;  /* 0x00103c0049083984 */ /* 0x0000a20000000800 */
[----:B------:R-:W3:Y:S01]  /*2500*/  MUFU.EX2 R10, R10 ;  /* 0x0000000a000a7308 */ /* 0x000ee20000000800 */
[----:B------:R-:W-:Y:S01]  /*2510*/  SHF.L.U32 R108, R64, 0x10, RZ ;  /* 0x00000010406c7819 */ /* 0x000fe200000006ff */
[----:B------:R-:W-:Y:S01]  /*2520*/  IMAD.U32 R111, R5, 0x10000, RZ ;  /* 0x00010000056f7824 */ /* 0x000fe200078e00ff */
[----:B----4-:R-:W-:Y:S01]  /*2530*/  SHF.L.U32 R105, R116, 0x10, RZ ;  /* 0x0000001074697819 */ /* 0x010fe200000006ff */
[----:B------:R-:W-:Y:S01]  /*2540*/  IMAD.U32 R106, R85, 0x10000, RZ ;  /* 0x00010000556a7824 */ /* 0x000fe200078e00ff */
[----:B------:R-:W-:Y:S01]  /*2550*/  SHF.L.U32 R4, R6, 0x10, RZ ;  /* 0x0000001006047819 */ /* 0x000fe200000006ff */
[----:B------:R-:W-:Y:S01]  /*2560*/  FMUL.FTZ R113, R108, R61 ;  /* 0x0000003d6c717220 */ /* 0x000fe20000410000 */
[----:B------:R-:W-:Y:S01]  /*2570*/  FMUL.FTZ R111, R58, R111 ;  /* 0x0000006f3a6f7220 */ /* 0x000fe20000410000 */
[----:B------:R-:W-:Y:S01]  /*2580*/  FMUL.FTZ R11, R106, R63 ;  /* 0x0000003f6a0b7220 */ /* 0x000fe20000410000 */
[----:B------:R-:W-:Y:S01]  /*2590*/  FMUL.FTZ R112, R105, R60 ;  /* 0x0000003c69707220 */ /* 0x000fe20000410000 */
[----:B-1----:R-:W-:Y:S01]  /*25a0*/  FMUL.FTZ R9, R0, R7 ;  /* 0x0000000700097220 */ /* 0x002fe20000410000 */
[----:B------:R-:W-:Y:S01]  /*25b0*/  FMUL.FTZ R125, R100, R119 ;  /* 0x00000077647d7220 */ /* 0x000fe20000410000 */
[----:B------:R-:W-:Y:S01]  /*25c0*/  FMUL.FTZ R121, R102, R11 ;  /* 0x0000000b66797220 */ /* 0x000fe20000410000 */
[----:B------:R-:W-:Y:S01]  /*25d0*/  FMUL.FTZ R6, R104, R113 ;  /* 0x0000007168067220 */ /* 0x000fe20000410000 */
[----:B------:R-:W-:Y:S01]  /*25e0*/  FMUL.FTZ R123, R103, R112 ;  /* 0x00000070677b7220 */ /* 0x000fe20000410000 */
[----:B------:R-:W-:Y:S01]  /*25f0*/  FMUL.FTZ R127, R59, R4 ;  /* 0x000000043b7f7220 */ /* 0x000fe20000410000 */
[----:B---3--:R-:W-:Y:S01]  /*2600*/  FFMA.FTZ R120, R10, R109, R111 ;  /* 0x0000006d0a787223 */ /* 0x008fe2000001006f */
[----:B0-----:R-:W-:Y:S06]  /*2610*/  @P3 BRA `(.L_x_10428) ;  /* 0x0000000000203947 */ /* 0x001fec0003800000 */
[----:B------:R-:W-:Y:S01]  /*2620*/  ISETP.NE.AND P0, PT, R75, R46, PT ;  /* 0x0000002e4b00720c */ /* 0x000fe20003f05270 */
[----:B--2---:R-:W-:-:S12]  /*2630*/  HFMA2.MMA R8, -RZ, RZ, 1.875, 0 ;  /* 0x3f800000ff087435 */ /* 0x004fd800000001ff */
[----:B------:R-:W-:-:S04]  /*2640*/  @P0 LEA.HI R4, R75, R75, RZ, 0x1 ;  /* 0x0000004b4b040211 */ /* 0x000fc800078f08ff */
[----:B------:R-:W-:-:S05]  /*2650*/  @P0 LOP3.LUT R4, R4, 0xfffffe, RZ, 0xc0, !PT ;  /* 0x00fffffe04040812 */ /* 0x000fca00078ec0ff */
[----:B------:R-:W-:-:S05]  /*2660*/  @P0 IMAD.IADD R4, R75, 0x1, -R4 ;  /* 0x000000014b040824 */ /* 0x000fca00078e0a04 */
[----:B------:R-:W-:-:S05]  /*2670*/  @P0 LEA R5, R4, R47, 0x8 ;  /* 0x0000002f04050211 */ /* 0x000fca00078e40ff */
[----:B------:R-:W-:-:S05]  /*2680*/  @P0 IMAD R5, R5, 0x4, R78 ;  /* 0x0000000405050824 */ /* 0x000fca00078e024e */
[----:B------:R0:W1:Y:S02]  /*2690*/  @P0 LDS R8, [R5+0x838] ;  /* 0x0008380005080984 */ /* 0x0000640000000800 */
.L_x_10428:
[----:B------:R-:W-:Y:S05]  /*26a0*/  BSYNC B0 ;  /* 0x0000000000007941 */ /* 0x000fea0003800000 */
.L_x_10427:
[----:B012---:R-:W-:Y:S01]  /*26b0*/  FMUL.FTZ R5, R10, R8 ;  /* 0x000000080a057220 */ /* 0x007fe20000410000 */
[----:B------:R-:W-:Y:S01]  /*26c0*/  FMUL.FTZ R118, R65, R118 ;  /* 0x0000007641767220 */ /* 0x000fe20000410000 */
[C---:B------:R-:W-:Y:S01]  /*26d0*/  FFMA.FTZ R122, R114.reuse, R120, R127 ;  /* 0x00000078727a7223 */ /* 0x040fe2000001007f */
[C---:B------:R-:W-:Y:S01]  /*26e0*/  FFMA.FTZ R4, R7.reuse, R125, R6 ;  /* 0x0000007d07047223 */ /* 0x040fe20000010006 */
[C---:B------:R-:W-:Y:S01]  /*26f0*/  FMUL.FTZ R120, R114.reuse, R5 ;  /* 0x0000000572787220 */ /* 0x040fe20000410000 */
[C---:B------:R-:W-:Y:S01]  /*2700*/  FMUL.FTZ R9, R114.reuse, R9 ;  /* 0x0000000972097220 */ /* 0x040fe20000410000 */
[C---:B------:R-:W-:Y:S01]  /*2710*/  FFMA.FTZ R124, R7.reuse, R122, R118 ;  /* 0x0000007a077c7223 */ /* 0x040fe20000010076 */
[----:B------:R-:W-:Y:S01]  /*2720*/  FFMA.FTZ R4, R114, R4, R121 ;  /* 0x0000000472047223 */ /* 0x000fe20000010079 */
[----:B------:R-:W-:Y:S01]  /*2730*/  FMUL.FTZ R131, R7, R120 ;  /* 0x0000007807837220 */ /* 0x000fe20000410000 */
[C---:B------:R-:W-:Y:S01]  /*2740*/  FMUL.FTZ R129, R10.reuse, R9 ;  /* 0x000000090a817220 */ /* 0x040fe20000410000 */
[----:B------:R-:W-:Y:S01]  /*2750*/  ISETP.NE.AND P4, PT, R117, 0x1f, PT ;  /* 0x0000001f7500780c */ /* 0x000fe20003f85270 */
[----:B------:R-:W-:Y:S01]  /*2760*/  FFMA.FTZ R120, R10, R4, R123 ;  /* 0x000000040a787223 */ /* 0x000fe2000001007b */
        /* <DEDUP_REMOVED lines=60> */
[----:B-----5:R-:W-:Y:S04]  /*2b30*/  SHFL.IDX PT, R122, R115, RZ, 0x1f ;  /* 0x00001fff737a7589 */ /* 0x020fe800000e0000 */
[----:B------:R-:W-:Y:S04]  /*2b40*/  SHFL.UP PT, R120, R120, 0x1, RZ ;  /* 0x0420000078787989 */ /* 0x000fe800000e00ff */
[----:B------:R-:W1:Y:S04]  /*2b50*/  SHFL.UP PT, R129, R129, 0x1, RZ ;  /* 0x0420000081817989 */ /* 0x000e6800000e00ff */
[----:B------:R2:W-:Y:S04]  /*2b60*/  SHFL.IDX PT, R9, R124, RZ, 0x1f ;  /* 0x00001fff7c097589 */ /* 0x0005e800000e0000 */
[----:B------:R-:W3:Y:S01]  /*2b70*/  SHFL.IDX PT, R126, R131, RZ, 0x1f ;  /* 0x00001fff837e7589 */ /* 0x000ee200000e0000 */
[----:B0-----:R-:W-:Y:S01]  /*2b80*/  @P3 FFMA.FTZ R128, R133, R128, R132 ;  /* 0x0000008085803223 */ /* 0x001fe20000010084 */
[----:B--2---:R-:W-:-:S03]  /*2b90*/  IADD3 R124, -R71, R45, -R86 ;  /* 0x0000002d477c7210 */ /* 0x004fc60007ffe956 */
[----:B------:R-:W-:-:S04]  /*2ba0*/  FFMA.FTZ R109, R128, R8, R109 ;  /* 0x00000008806d7223 */ /* 0x000fc8000001006d */
[----:B------:R-:W-:Y:S01]  /*2bb0*/  FFMA.FTZ R111, R10, R109, R111 ;  /* 0x0000006d0a6f7223 */ /* 0x000fe2000001006f */
[----:B-1----:R-:W-:-:S03]  /*2bc0*/  @P2 FFMA.FTZ R122, R129, R122, R120 ;  /* 0x0000007a817a2223 */ /* 0x002fc60000010078 */
[----:B------:R-:W-:Y:S01]  /*2bd0*/  FFMA.FTZ R127, R114, R111, R127 ;  /* 0x0000006f727f7223 */ /* 0x000fe2000001007f */
[----:B------:R-:W-:Y:S01]  /*2be0*/  FMUL.FTZ R120, R109, R60 ;  /* 0x0000003c6d787220 */ /* 0x000fe20000410000 */
[----:B------:R-:W-:Y:S01]  /*2bf0*/  FMUL.FTZ R129, R111, R63 ;  /* 0x0000003f6f817220 */ /* 0x000fe20000410000 */
[----:B------:R-:W-:Y:S01]  /*2c00*/  FFMA.FTZ R133, R0, R122, R125 ;  /* 0x0000007a00857223 */ /* 0x000fe2000001007d */
[----:B------:R-:W-:Y:S01]  /*2c10*/  FFMA.FTZ R115, R7, R127, R118 ;  /* 0x0000007f07737223 */ /* 0x000fe20000010076 */
[----:B------:R-:W-:Y:S01]  /*2c20*/  FMUL.FTZ R125, R127, R61 ;  /* 0x0000003d7f7d7220 */ /* 0x000fe20000410000 */
[----:B------:R-:W-:Y:S01]  /*2c30*/  LEA R118, R86, R78, 0x4 ;  /* 0x0000004e56767211 */ /* 0x000fe200078e20ff */
[----:B------:R-:W-:Y:S01]  /*2c40*/  FFMA.FTZ R0, R100, -R119, R133 ;  /* 0x8000007764007223 */ /* 0x000fe20000010085 */
[----:B------:R-:W-:Y:S01]  /*2c50*/  FMUL.FTZ R119, R115, R62 ;  /* 0x0000003e73777220 */ /* 0x000fe20000410000 */
[C---:B---3--:R-:W-:Y:S01]  /*2c60*/  FFMA.FTZ R9, R126.reuse, R5, R9 ;  /* 0x000000057e097223 */ /* 0x048fe20000010009 */
[----:B------:R-:W-:Y:S01]  /*2c70*/  FMUL.FTZ R8, R126, R4 ;  /* 0x000000047e087220 */ /* 0x000fe20000410000 */
[----:B------:R-:W-:Y:S01]  /*2c80*/  FFMA.FTZ R135, R7, R133, R6 ;  /* 0x0000008507877223 */ /* 0x000fe20000010006 */
[----:B------:R-:W-:Y:S01]  /*2c90*/  FMUL.FTZ R7, R105, R120 ;  /* 0x0000007869077220 */ /* 0x000fe20000410000 */
[----:B------:R-:W-:Y:S01]  /*2ca0*/  FMUL.FTZ R6, R106, R129 ;  /* 0x000000816a067220 */ /* 0x000fe20000410000 */
[----:B------:R-:W-:Y:S01]  /*2cb0*/  FMUL.FTZ R5, R108, R125 ;  /* 0x0000007d6c057220 */ /* 0x000fe20000410000 */
[----:B------:R-:W-:Y:S01]  /*2cc0*/  FMUL.FTZ R4, R107, R119 ;  /* 0x000000776b047220 */ /* 0x000fe20000410000 */
[----:B------:R0:W-:Y:S01]  /*2cd0*/  @!P0 STS.64 [R130+0x10b8], R8 ;  /* 0x0010b80882008388 */ /* 0x0001e20000000a00 */
[----:B------:R-:W-:Y:S01]  /*2ce0*/  FFMA.FTZ R121, R114, R135, R121 ;  /* 0x0000008772797223 */ /* 0x000fe20000010079 */
[----:B------:R-:W-:Y:S01]  /*2cf0*/  ISETP.GE.AND P2, PT, R124, 0x1, PT ;  /* 0x000000017c00780c */ /* 0x000fe20003f46270 */
[----:B------:R-:W-:Y:S01]  /*2d00*/  FFMA.FTZ R113, R104, -R113, R135 ;  /* 0x8000007168717223 */ /* 0x000fe20000010087 */
[----:B------:R1:W-:Y:S01]  /*2d10*/  STS.128 [R118+0x200], R4 ;  /* 0x0002000476007388 */ /* 0x0003e20000000c00 */
[----:B------:R-:W-:Y:S01]  /*2d20*/  FFMA.FTZ R122, R10, R121, R123 ;  /* 0x000000790a7a7223 */ /* 0x000fe2000001007b */
[----:B------:R-:W-:Y:S01]  /*2d30*/  FFMA.FTZ R114, R102, -R11, R121 ;  /* 0x8000000b66727223 */ /* 0x000fe20000010079 */
[----:B------:R-:W-:Y:S01]  /*2d40*/  FMUL.FTZ R10, R58, R121 ;  /* 0x000000793a0a7220 */ /* 0x000fe20000410000 */
[----:B------:R-:W-:Y:S01]  /*2d50*/  BAR.SYNC.DEFER_BLOCKING 0x0 ;  /* 0x0000000000007b1d */ /* 0x000fe20000010000 */
[----:B------:R-:W-:Y:S01]  /*2d60*/  FMUL.FTZ R11, R57, R122 ;  /* 0x0000007a390b7220 */ /* 0x000fe20000410000 */
[----:B------:R-:W-:Y:S01]  /*2d70*/  FFMA.FTZ R112, R103, -R112, R122 ;  /* 0x8000007067707223 */ /* 0x000fe2000001007a */
[----:B0-----:R-:W-:Y:S01]  /*2d80*/  FFMA.FTZ R8, R0, R119, RZ ;  /* 0x0000007700087223 */ /* 0x001fe200000100ff */
[----:B------:R-:W-:-:S03]  /*2d90*/  FMUL.FTZ R9, R59, R135 ;  /* 0x000000873b097220 */ /* 0x000fc60000410000 */
[----:B------:R-:W-:Y:S01]  /*2da0*/  FFMA.FTZ R125, R113, R125, R8 ;  /* 0x0000007d717d7223 */ /* 0x000fe20000010008 */
[----:B------:R-:W-:Y:S01]  /*2db0*/  FMUL.FTZ R8, R65, R133 ;  /* 0x0000008541087220 */ /* 0x000fe20000410000 */
        /* <DEDUP_REMOVED lines=22> */
.L_x_10430:
[----:B------:R-:W-:Y:S05]  /*2f20*/  BSYNC B0 ;  /* 0x0000000000007941 */ /* 0x000fea0003800000 */
.L_x_10429:
        /* <DEDUP_REMOVED lines=17> */
[----:B------:R-:W-:-:S04]  /*3040*/  IADD3 R7, R7, R11, RZ ;  /* 0x0000000b07077210 */ /* 0x000fc80007ffe0ff */
[----:B------:R-:W-:Y:S01]  /*3050*/  IADD3 R5, R5, R121, RZ ;  /* 0x0000007905057210 */ /* 0x000fe20007ffe0ff */
[----:B--2---:R0:W-:Y:S04]  /*3060*/  REDG.E.ADD.F32.FTZ.RN.STRONG.GPU desc[UR12][R6.64], R123 ;  /* 0x0000007b060079a6 */ /* 0x0041e8000c10f38c */
[----:B-1----:R0:W-:Y:S02]  /*3070*/  REDG.E.ADD.F32.FTZ.RN.STRONG.GPU desc[UR12][R4.64], R9 ;  /* 0x00000009040079a6 */ /* 0x0021e4000c10f38c */
.L_x_10432:
[----:B------:R-:W-:Y:S05]  /*3080*/  BSYNC B0 ;  /* 0x0000000000007941 */ /* 0x000fea0003800000 */
.L_x_10431:
[----:B01----:R0:W1:Y:S01]  /*3090*/  LDS R9, [R73+0x500] ;  /* 0x0005000049097984 */ /* 0x0030620000000800 */
[----:B------:R-:W-:Y:S04]  /*30a0*/  BSSY B0, `(.L_x_10433) ;  /* 0x0000008000007945 */ /* 0x000fe80003800000 */
[----:B------:R-:W-:Y:S05]  /*30b0*/  @!P3 BRA `(.L_x_10434) ;  /* 0x000000000018b947 */ /* 0x000fea0003800000 */
[----:B------:R-:W-:-:S04]  /*30c0*/  IMAD.WIDE.U32 R6, R26, UR24, R34 ;  /* 0x000000181a067c25 */ /* 0x000fc8000f8e0022 */
[----:B------:R-:W-:-:S04]  /*30d0*/  IMAD.WIDE.U32 R4, R28, UR24, R40 ;  /* 0x000000181c047c25 */ /* 0x000fc8000f8e0028 */
[----:B------:R-:W-:Y:S01]  /*30e0*/  IMAD.IADD R7, R11, 0x1, R7 ;  /* 0x000000010b077824 */ /* 0x000fe200078e0207 */
[----:B------:R-:W-:-:S04]  /*30f0*/  IADD3 R5, R121, R5, RZ ;  /* 0x0000000579057210 */ /* 0x000fc80007ffe0ff */
[----:B---3--:R3:W-:Y:S04]  /*3100*/  REDG.E.ADD.F32.FTZ.RN.STRONG.GPU desc[UR12][R6.64], R131 ;  /* 0x00000083060079a6 */ /* 0x0087e8000c10f38c */
[----:B-1----:R3:W-:Y:S02]  /*3110*/  REDG.E.ADD.F32.FTZ.RN.STRONG.GPU desc[UR12][R4.64], R9 ;  /* 0x00000009040079a6 */ /* 0x0027e4000c10f38c */
.L_x_10434:
[----:B------:R-:W-:Y:S05]  /*3120*/  BSYNC B0 ;  /* 0x0000000000007941 */ /* 0x000fea0003800000 */
.L_x_10433:
        /* <DEDUP_REMOVED lines=9> */
.L_x_10436:
[----:B------:R-:W-:Y:S05]  /*31c0*/  BSYNC B0 ;  /* 0x0000000000007941 */ /* 0x000fea0003800000 */
.L_x_10435:
[----:B----4-:R-:W4:Y:S01]  /*31d0*/  SHFL.DOWN P2, R7, R8, 0x1, 0x1f ;  /* 0x08201f0008077f89 */ /* 0x010f220000040000 */
[----:B------:R-:W-:Y:S01]  /*31e0*/  ISETP.NE.AND P3, PT, R95, RZ, PT ;  /* 0x000000ff5f00720c */ /* 0x000fe20003f65270 */
[----:B------:R-:W-:Y:S01]  /*31f0*/  FMUL.FTZ R5, R44, R111 ;  /* 0x0000006f2c057220 */ /* 0x000fe20000410000 */
[-C--:B------:R-:W-:Y:S01]  /*3200*/  FMUL.FTZ R100, R100, R115.reuse ;  /* 0x0000007364647220 */ /* 0x080fe20000410000 */
[----:B------:R-:W-:Y:S01]  /*3210*/  FMUL.FTZ R115, R44, R115 ;  /* 0x000000732c737220 */ /* 0x000fe20000410000 */
[----:B------:R-:W-:Y:S01]  /*3220*/  FMUL.FTZ R111, R102, R111 ;  /* 0x0000006f666f7220 */ /* 0x000fe20000410000 */
[----:B------:R-:W-:Y:S01]  /*3230*/  BSSY B0, `(.L_x_10437) ;  /* 0x0000029000007945 */ /* 0x000fe20003800000 */
[----:B------:R-:W-:Y:S01]  /*3240*/  FFMA.FTZ R51, R100, R62, R51 ;  /* 0x0000003e64337223 */ /* 0x000fe20000010033 */
[----:B------:R-:W-:Y:S01]  /*3250*/  FMUL.FTZ R0, R0, R115 ;  /* 0x0000007300007220 */ /* 0x000fe20000410000 */
[----:B------:R-:W-:-:S03]  /*3260*/  FFMA.FTZ R52, R111, R63, R52 ;  /* 0x0000003f6f347223 */ /* 0x000fc60000010034 */
[----:B------:R-:W-:Y:S02]  /*3270*/  FFMA.FTZ R0, R107, R100, R0 ;  /* 0x000000646b007223 */ /* 0x000fe40000010000 */
[----:B------:R-:W5:Y:S01]  /*3280*/  @!P3 S2R R119, SR_CgaCtaId ;  /* 0x000000000077b919 */ /* 0x000f620000008800 */
[----:B------:R-:W-:Y:S01]  /*3290*/  @!P3 MOV R6, 0x400 ;  /* 0x000004000006b802 */ /* 0x000fe20000000f00 */
[----:B------:R-:W-:Y:S01]  /*32a0*/  FADD.FTZ R53, R0, R53 ;  /* 0x0000003500357221 */ /* 0x000fe20000010000 */
[----:B----4-:R-:W-:-:S05]  /*32b0*/  @P2 FADD R7, R8, R7 ;  /* 0x0000000708072221 */ /* 0x010fca0000000000 */
[----:B------:R-:W4:Y:S01]  /*32c0*/  SHFL.DOWN P2, R4, R7, 0x2, 0x1f ;  /* 0x08401f0007047f89 */ /* 0x000f220000040000 */
[----:B-----5:R-:W-:Y:S01]  /*32d0*/  @!P3 LEA R78, R119, R6, 0x18 ;  /* 0x00000006774eb211 */ /* 0x020fe200078ec0ff */
[-C--:B------:R-:W-:Y:S01]  /*32e0*/  FMUL.FTZ R6, R103, R109.reuse ;  /* 0x0000006d67067220 */ /* 0x080fe20000410000 */
[----:B------:R-:W-:-:S03]  /*32f0*/  FMUL.FTZ R109, R44, R109 ;  /* 0x0000006d2c6d7220 */ /* 0x000fc60000410000 */
[----:B------:R-:W-:Y:S01]  /*3300*/  FFMA.FTZ R49, R6, R60, R49 ;  /* 0x0000003c06317223 */ /* 0x000fe20000010031 */
[----:B------:R-:W-:Y:S01]  /*3310*/  FMUL.FTZ R112, R112, R109 ;  /* 0x0000006d70707220 */ /* 0x000fe20000410000 */
[----:B----4-:R-:W-:Y:S01]  /*3320*/  @P2 FADD R4, R7, R4 ;  /* 0x0000000407042221 */ /* 0x010fe20000000000 */
[----:B------:R-:W-:Y:S01]  /*3330*/  FMUL.FTZ R7, R114, R5 ;  /* 0x0000000572077220 */ /* 0x000fe20000410000 */
[----:B------:R-:W-:Y:S01]  /*3340*/  FMUL.FTZ R5, R104, R127 ;  /* 0x0000007f68057220 */ /* 0x000fe20000410000 */
[----:B------:R-:W-:Y:S02]  /*3350*/  FFMA.FTZ R105, R105, R6, R112 ;  /* 0x0000000669697223 */ /* 0x000fe40000010070 */
[----:B---3--:R-:W3:Y:S01]  /*3360*/  SHFL.DOWN P2, R9, R4, 0x4, 0x1f ;  /* 0x08801f0004097f89 */ /* 0x008ee20000040000 */
[----:B------:R-:W-:Y:S01]  /*3370*/  FFMA.FTZ R106, R106, R111, R7 ;  /* 0x0000006f6a6a7223 */ /* 0x000fe20000010007 */
[----:B------:R-:W-:Y:S01]  /*3380*/  FFMA.FTZ R50, R5, R61, R50 ;  /* 0x0000003d05327223 */ /* 0x000fe20000010032 */
[----:B------:R-:W-:-:S02]  /*3390*/  FADD.FTZ R56, R105, R56 ;  /* 0x0000003869387221 */ /* 0x000fc40000010000 */
[----:B------:R-:W-:Y:S01]  /*33a0*/  FADD.FTZ R55, R106, R55 ;  /* 0x000000376a377221 */ /* 0x000fe20000010000 */
[----:B---3--:R-:W-:Y:S01]  /*33b0*/  @P2 FADD R9, R4, R9 ;  /* 0x0000000904092221 */ /* 0x008fe20000000000 */
[----:B------:R-:W-:-:S04]  /*33c0*/  FMUL.FTZ R4, R44, R127 ;  /* 0x0000007f2c047220 */ /* 0x000fc80000410000 */
[----:B------:R-:W3:Y:S01]  /*33d0*/  SHFL.DOWN P2, R10, R9, 0x8, 0x1f ;  /* 0x09001f00090a7f89 */ /* 0x000ee20000040000 */
[----:B------:R-:W-:-:S04]  /*33e0*/  FMUL.FTZ R113, R113, R4 ;  /* 0x0000000471717220 */ /* 0x000fc80000410000 */
[----:B------:R-:W-:-:S04]  /*33f0*/  FFMA.FTZ R113, R108, R5, R113 ;  /* 0x000000056c717223 */ /* 0x000fc80000010071 */
[----:B------:R-:W-:Y:S01]  /*3400*/  FADD.FTZ R54, R113, R54 ;  /* 0x0000003671367221 */ /* 0x000fe20000010000 */
[----:B---3--:R-:W-:-:S05]  /*3410*/  @P2 FADD R10, R9, R10 ;  /* 0x0000000a090a2221 */ /* 0x008fca0000000000 */
[----:B------:R-:W3:Y:S02]  /*3420*/  SHFL.DOWN P2, R11, R10, 0x10, 0x1f ;  /* 0x0a001f000a0b7f89 */ /* 0x000ee40000040000 */
        /* <DEDUP_REMOVED lines=9> */
.L_x_10438:
[----:B------:R-:W-:Y:S05]  /*34c0*/  BSYNC B0 ;  /* 0x0000000000007941 */ /* 0x000fea0003800000 */
.L_x_10437:
[----:B------:R-:W-:Y:S01]  /*34d0*/  IADD3 R47, R47, 0x1, RZ ;  /* 0x000000012f2f7810 */ /* 0x000fe20007ffe0ff */
[----:B------:R-:W-:-:S03]  /*34e0*/  UIADD3 UR5, UP0, UR5, 0x1, URZ ;  /* 0x0000000105057890 */ /* 0x000fc6000ff1e03f */
[----:B------:R-:W-:Y:S01]  /*34f0*/  ISETP.GE.AND P0, PT, R47, UR30, PT ;  /* 0x0000001e2f007c0c */ /* 0x000fe2000bf06270 */
[----:B------:R-:W-:-:S12]  /*3500*/  UIADD3.X UR6, URZ, UR6, URZ, UP0, !UPT ;  /* 0x000000063f067290 */ /* 0x000fd800087fe43f */
[----:B------:R-:W-:Y:S05]  /*3510*/  @!P0 BRA `(.L_x_10439) ;  /* 0xffffffe800648947 */ /* 0x000fea000383ffff */
.L_x_10426:
[----:B------:R-:W-:Y:S01]  /*3520*/  BAR.SYNC.DEFER_BLOCKING 0x0 ;  /* 0x0000000000007b1d */ /* 0x000fe20000010000 */
[-C--:B------:R-:W-:Y:S02]  /*3530*/  ISETP.GE.AND P0, PT, R18, R69.reuse, PT ;  /* 0x000000451200720c */ /* 0x080fe40003f06270 */
[-C--:B------:R-:W-:Y:S02]  /*3540*/  ISETP.GE.AND P1, PT, R76, R69.reuse, PT ;  /* 0x000000454c00720c */ /* 0x080fe40003f26270 */
[-C--:B------:R-:W-:Y:S02]  /*3550*/  ISETP.GE.AND P2, PT, R74, R69.reuse, PT ;  /* 0x000000454a00720c */ /* 0x080fe40003f46270 */
[----:B------:R-:W-:Y:S02]  /*3560*/  ISETP.GE.AND P3, PT, R72, R69, PT ;  /* 0x000000454800720c */ /* 0x000fe40003f66270 */
[----:B------:R-:W-:Y:S02]  /*3570*/  PRMT R0, RZ, 0x7610, R0 ;  /* 0x00007610ff007816 */ /* 0x000fe40000000000 */
[----:B----4-:R-:W-:-:S02]  /*3580*/  PRMT R4, RZ, 0x7610, R4 ;  /* 0x00007610ff047816 */ /* 0x010fc40000000004 */
[----:B------:R-:W-:Y:S02]  /*3590*/  PRMT R6, RZ, 0x7610, R6 ;  /* 0x00007610ff067816 */ /* 0x000fe40000000006 */
[----:B------:R-:W-:Y:S01]  /*35a0*/  PRMT R8, RZ, 0x7610, R8 ;  /* 0x00007610ff087816 */ /* 0x000fe20000000008 */
[----:B------:R-:W4:Y:S01]  /*35b0*/  S2UR UR6, SR_CgaCtaId ;  /* 0x00000000000679c3 */ /* 0x000f220000008800 */
[----:B------:R-:W5:Y:S01]  /*35c0*/  @!P0 LDG.E.U16 R0, desc[UR12][R20.64] ;  /* 0x0000000c14008981 */ /* 0x000f62000c1e1500 */
[----:B------:R-:W-:Y:S01]  /*35d0*/  UMOV UR5, 0x400 ;  /* 0x0000040000057882 */ /* 0x000fe20000000000 */
[----:B------:R-:W-:-:S05]  /*35e0*/  F2FP.BF16.F32.PACK_AB R48, R50, R51 ;  /* 0x000000333230723e */ /* 0x000fca00000010ff */
[----:B------:R-:W0:Y:S01]  /*35f0*/  LDC.64 R32, c[0x0][0x388] ;  /* 0x0000e200ff207b82 */ /* 0x000e220000000a00 */
[----:B------:R-:W2:Y:S04]  /*3600*/  @!P1 LDG.E.U16 R4, desc[UR12][R20.64+0x40] ;  /* 0x0000400c14049981 */ /* 0x000ea8000c1e1500 */
[----:B------:R-:W2:Y:S04]  /*3610*/  @!P2 LDG.E.U16 R6, desc[UR12][R20.64+0x80] ;  /* 0x0000800c1406a981 */ /* 0x000ea8000c1e1500 */
[----:B------:R-:W2:Y:S01]  /*3620*/  @!P3 LDG.E.U16 R8, desc[UR12][R20.64+0xc0] ;  /* 0x0000c00c1408b981 */ /* 0x000ea2000c1e1500 */
[----:B------:R-:W-:Y:S01]  /*3630*/  ISETP.NE.AND P0, PT, R86, RZ, PT ;  /* 0x000000ff5600720c */ /* 0x000fe20003f05270 */
[----:B------:R-:W-:Y:S01]  /*3640*/  BSSY B0, `(.L_x_10440) ;  /* 0x0000044000007945 */ /* 0x000fe20003800000 */
[----:B------:R-:W-:Y:S01]  /*3650*/  F2FP.BF16.F32.PACK_AB R49, R49, R52 ;  /* 0x000000343131723e */ /* 0x000fe200000010ff */
[----:B----4-:R-:W-:-:S06]  /*3660*/  ULEA UR5, UR6, UR5, 0x18 ;  /* 0x0000000506057291 */ /* 0x010fcc000f8ec03f */
[----:B---3--:R-:W-:Y:S01]  /*3670*/  MOV R78, UR5 ;  /* 0x00000005004e7c02 */ /* 0x008fe20008000f00 */
[----:B-----5:R-:W-:Y:S04]  /*3680*/  STS.U16 [R67], R0 ;  /* 0x0000000043007388 */ /* 0x020fe80000000400 */
[----:B--2---:R-:W-:Y:S04]  /*3690*/  STS.U16 [R67+0x40], R4 ;  /* 0x0000400443007388 */ /* 0x004fe80000000400 */
        /* <DEDUP_REMOVED lines=9> */
[C---:B--2---:R-:W-:Y:S01]  /*3730*/  IMAD.U32 R5, R10.reuse, 0x10000, RZ ;  /* 0x000100000a057824 */ /* 0x044fe200078e00ff */
[----:B------:R-:W-:Y:S02]  /*3740*/  PRMT R0, R10, 0x7632, R0 ;  /* 0x000076320a007816 */ /* 0x000fe40000000000 */
[----:B------:R-:W-:Y:S01]  /*3750*/  LDS.U16 R25, [R67+0x80] ;  /* 0x0000800043197984 */ /* 0x000fe20000000400 */
[----:B------:R-:W-:Y:S01]  /*3760*/  PRMT R4, R11, 0x7632, R4 ;  /* 0x000076320b047816 */ /* 0x000fe20000000004 */
[--C-:B------:R-:W-:Y:S01]  /*3770*/  FADD.FTZ R6, R5, R94.reuse ;  /* 0x0000005e05067221 */ /* 0x100fe20000010000 */
[----:B------:R-:W-:Y:S01]  /*3780*/  SHF.L.U32 R7, R11, 0x10, RZ ;  /* 0x000000100b077819 */ /* 0x000fe200000006ff */
[----:B------:R-:W-:Y:S01]  /*3790*/  LDS.U16 R27, [R67+0xc0] ;  /* 0x0000c000431b7984 */ /* 0x000fe20000000400 */
[----:B------:R-:W-:Y:S01]  /*37a0*/  SHF.L.U32 R5, R0, 0x10, RZ ;  /* 0x0000001000057819 */ /* 0x000fe200000006ff */
[----:B------:R-:W-:Y:S01]  /*37b0*/  IMAD.U32 R9, R4, 0x10000, RZ ;  /* 0x0001000004097824 */ /* 0x000fe200078e00ff */
[----:B------:R-:W-:Y:S01]  /*37c0*/  FSETP.GTU.FTZ.AND P2, PT, R6, 20, PT ;  /* 0x41a000000600780b */ /* 0x000fe20003f5c000 */
[----:B------:R-:W-:Y:S01]  /*37d0*/  @!P0 STS [UR5+0x100], R69 ;  /* 0x00010045ff008988 */ /* 0x000fe20008000805 */
[--C-:B------:R-:W-:Y:S01]  /*37e0*/  FADD.FTZ R7, R7, R94.reuse ;  /* 0x0000005e07077221 */ /* 0x100fe20000010000 */
[--C-:B------:R-:W-:Y:S01]  /*37f0*/  FADD.FTZ R4, R5, R94.reuse ;  /* 0x0000005e05047221 */ /* 0x100fe20000010000 */
[----:B------:R-:W-:Y:S01]  /*3800*/  FADD.FTZ R9, R9, R94 ;  /* 0x0000005e09097221 */ /* 0x000fe20000010000 */
[----:B------:R-:W-:Y:S02]  /*3810*/  BAR.SYNC.DEFER_BLOCKING 0x0 ;  /* 0x0000000000007b1d */ /* 0x000fe40000010000 */
[----:B------:R-:W-:-:S02]  /*3820*/  FSETP.GTU.FTZ.AND P3, PT, R7, 20, PT ;  /* 0x41a000000700780b */ /* 0x000fc40003f7c000 */
[----:B------:R-:W-:Y:S02]  /*3830*/  FSETP.GTU.FTZ.AND P4, PT, R4, 20, PT ;  /* 0x41a000000400780b */ /* 0x000fe40003f9c000 */
[----:B------:R-:W-:Y:S02]  /*3840*/  FSETP.GTU.FTZ.AND P1, PT, R9, 20, PT ;  /* 0x41a000000900780b */ /* 0x000fe40003f3c000 */
[----:B------:R-:W-:Y:S01]  /*3850*/  @!P2 FMUL.FTZ R0, R6, -1.4426950216293334961 ;  /* 0xbfb8aa3b0600a820 */ /* 0x000fe20000410000 */
[----:B0-----:R-:W-:-:S04]  /*3860*/  IMAD R6, R32, UR14, RZ ;  /* 0x0000000e20067c24 */ /* 0x001fc8000f8e02ff */
[----:B------:R-:W-:Y:S01]  /*3870*/  IMAD R33, R33, UR15, R6 ;  /* 0x0000000f21217c24 */ /* 0x000fe2000f8e0206 */
[----:B------:R-:W0:Y:S01]  /*3880*/  @!P2 MUFU.EX2 R0, R0 ;  /* 0x000000000000a308 */ /* 0x000e220000000800 */
[----:B------:R-:W-:Y:S01]  /*3890*/  @!P3 FMUL.FTZ R5, R7, -1.4426950216293334961 ;  /* 0xbfb8aa3b0705b820 */ /* 0x000fe20000410000 */
[----:B------:R-:W-:-:S04]  /*38a0*/  IMAD.WIDE.U32 R6, R32, UR15, RZ ;  /* 0x0000000f20067c25 */ /* 0x000fc8000f8e00ff */
[----:B------:R-:W-:Y:S01]  /*38b0*/  @!P4 FMUL.FTZ R4, R4, -1.4426950216293334961 ;  /* 0xbfb8aa3b0404c820 */ /* 0x000fe20000410000 */
[----:B------:R-:W-:Y:S01]  /*38c0*/  @!P1 FMUL.FTZ R10, R9, -1.4426950216293334961 ;  /* 0xbfb8aa3b090a9820 */ /* 0x000fe20000410000 */
[----:B------:R-:W-:Y:S01]  /*38d0*/  IADD3 R11, R7, R33, RZ ;  /* 0x00000021070b7210 */ /* 0x000fe20007ffe0ff */
[----:B------:R-:W2:Y:S01]  /*38e0*/  @!P3 MUFU.EX2 R5, R5 ;  /* 0x000000050005b308 */ /* 0x000ea20000000800 */
[----:B------:R-:W3:Y:S07]  /*38f0*/  LDS R29, [R78+0x100] ;  /* 0x000100004e1d7984 */ /* 0x000eee0000000800 */
[----:B------:R-:W4:Y:S01]  /*3900*/  @!P4 MUFU.EX2 R4, R4 ;  /* 0x000000040004c308 */ /* 0x000f220000000800 */
[----:B0-----:R-:W-:-:S07]  /*3910*/  @!P2 FADD.FTZ R8, R0, 1 ;  /* 0x3f8000000008a421 */ /* 0x001fce0000010000 */
[----:B------:R-:W0:Y:S01]  /*3920*/  @!P2 MUFU.RCP R22, R8 ;  /* 0x000000080016a308 */ /* 0x000e220000001000 */
[----:B--2---:R-:W-:-:S07]  /*3930*/  @!P3 FADD.FTZ R9, R5, 1 ;  /* 0x3f8000000509b421 */ /* 0x004fce0000010000 */
[----:B------:R-:W2:Y:S01]  /*3940*/  @!P3 MUFU.RCP R24, R9 ;  /* 0x000000090018b308 */ /* 0x000ea20000001000 */
[----:B----4-:R-:W-:Y:S01]  /*3950*/  @!P4 FADD.FTZ R0, R4, 1 ;  /* 0x3f8000000400c421 */ /* 0x010fe20000010000 */
[----:B------:R-:W-:-:S04]  /*3960*/  IADD3 R4, P6, R18, R71, RZ ;  /* 0x0000004712047210 */ /* 0x000fc80007fde0ff */
[----:B------:R-:W-:Y:S02]  /*3970*/  LEA.HI.X.SX32 R5, R71, R19, 0x1, P6 ;  /* 0x0000001347057211 */ /* 0x000fe400030f0eff */
[----:B------:R-:W4:Y:S08]  /*3980*/  @!P4 MUFU.RCP R31, R0 ;  /* 0x00000000001fc308 */ /* 0x000f300000001000 */
[----:B------:R5:W0:Y:S01]  /*3990*/  @!P1 MUFU.EX2 R20, R10 ;  /* 0x0000000a00149308 */ /* 0x000a220000000800 */
[----:B---3--:R-:W-:Y:S01]  /*39a0*/  ISETP.GE.AND P5, PT, R18, R29, PT ;  /* 0x0000001d1200720c */ /* 0x008fe20003fa6270 */
[----:B-----5:R-:W-:-:S12]  /*39b0*/  IMAD.MOV.U32 R10, RZ, RZ, R6 ;  /* 0x000000ffff0a7224 */ /* 0x020fd800078e0006 */
[----:B--2-4-:R-:W-:Y:S05]  /*39c0*/  @P5 BRA `(.L_x_10441) ;  /* 0x00000000002c5947 */ /* 0x014fea0003800000 */
        /* <DEDUP_REMOVED lines=11> */
.L_x_10441:
[----:B------:R-:W-:Y:S05]  /*3a80*/  BSYNC B0 ;  /* 0x0000000000007941 */ /* 0x000fea0003800000 */
.L_x_10440:
[----:B------:R-:W-:Y:S01]  /*3a90*/  ULDC.64 UR8, c[0x0][0x390] ;  /* 0x0000e40000087ab9 */ /* 0x000fe20000000a00 */
[----:B0-----:R-:W-:Y:S01]  /*3aa0*/  @!P2 FMUL.FTZ R53, R53, R22 ;  /* 0x000000163535a220 */ /* 0x001fe20000410000 */
[----:B------:R-:W-:-:S04]  /*3ab0*/  IMAD.WIDE.U32 R6, R101, UR8, R10 ;  /* 0x0000000865067c25 */ /* 0x000fc8000f8e000a */
[----:B------:R-:W-:Y:S01]  /*3ac0*/  @!P3 FMUL.FTZ R55, R55, R24 ;  /* 0x000000183737b220 */ /* 0x000fe20000410000 */
        /* <DEDUP_REMOVED lines=8> */
[----:B------:R-:W-:Y:S01]  /*3b50*/  ISETP.GE.AND P3, PT, R74, R29, PT ;  /* 0x0000001d4a00720c */ /* 0x000fe20003f66270 */
[----:B------:R-:W0:Y:S01]  /*3b60*/  @!P1 MUFU.RCP R9, R20 ;  /* 0x0000001400099308 */ /* 0x000e220000001000 */
[----:B------:R-:W-:Y:S01]  /*3b70*/  IADD3 R6, P5, R70, UR8, RZ ;  /* 0x0000000846067c10 */ /* 0x000fe2000ffbe0ff */
[----:B------:R-:W-:Y:S01]  /*3b80*/  BSSY B0, `(.L_x_10442) ;  /* 0x000002d000007945 */ /* 0x000fe20003800000 */
[----:B------:R-:W-:-:S02]  /*3b90*/  IADD3.X R7, R21, UR22, R7, P2, !PT ;  /* 0x0000001615077c10 */ /* 0x000fc400097fe407 */
[-C--:B------:R-:W-:Y:S02]  /*3ba0*/  ISETP.GE.AND P2, PT, R76, R29.reuse, PT ;  /* 0x0000001d4c00720c */ /* 0x080fe40003f46270 */
[----:B------:R-:W-:Y:S02]  /*3bb0*/  ISETP.GE.AND P4, PT, R72, R29, PT ;  /* 0x0000001d4800720c */ /* 0x000fe40003f86270 */
[----:B------:R-:W-:Y:S02]  /*3bc0*/  IADD3.X R0, R68, UR9, RZ, P5, !PT ;  /* 0x0000000944007c10 */ /* 0x000fe4000affe4ff */
[----:B------:R-:W-:Y:S02]  /*3bd0*/  LEA R6, P5, R11, R6, 0x1 ;  /* 0x000000060b067211 */ /* 0x000fe400078a08ff */
[----:B------:R-:W-:Y:S01]  /*3be0*/  F2FP.BF16.F32.PACK_AB R8, R54, R53 ;  /* 0x000000353608723e */ /* 0x000fe200000010ff */
[----:B------:R-:W-:Y:S01]  /*3bf0*/  FADD.FTZ R53, R53, R88 ;  /* 0x0000005835357221 */ /* 0x000fe20000010000 */
[----:B------:R-:W-:Y:S01]  /*3c00*/  LEA.HI.X R7, R11, R0, R7, 0x1, P5 ;  /* 0x000000000b077211 */ /* 0x000fe200028f0c07 */
[----:B0-----:R-:W-:-:S02]  /*3c10*/  @!P1 FMUL.FTZ R56, R56, R9 ;  /* 0x0000000938389220 */ /* 0x001fc40000410000 */
[----:B------:R-:W-:Y:S02]  /*3c20*/  FADD.FTZ R54, R53, R54 ;  /* 0x0000003635367221 */ /* 0x000fe40000010000 */
[----:B------:R0:W-:Y:S01]  /*3c30*/  @!P3 STG.E.U16 desc[UR12][R6.64+0x40], R25 ;  /* 0x000040190600b986 */ /* 0x0001e2000c10150c */
[----:B------:R-:W-:Y:S01]  /*3c40*/  F2FP.BF16.F32.PACK_AB R9, R56, R55 ;  /* 0x000000373809723e */ /* 0x000fe200000010ff */
        /* <DEDUP_REMOVED lines=32> */
.L_x_10443:
[----:B------:R-:W-:Y:S05]  /*3e50*/  BSYNC B0 ;  /* 0x0000000000007941 */ /* 0x000fea0003800000 */
.L_x_10442:
        /* <DEDUP_REMOVED lines=10> */
[----:B0-----:R-:W-:Y:S01]  /*3f00*/  IMAD R9, R101, UR9, R0 ;  /* 0x0000000965097c24 */ /* 0x001fe2000f8e0200 */
        /* <DEDUP_REMOVED lines=22> */
.L_x_10417:
[----:B------:R-:W-:Y:S02]  /*4070*/  ULDC.64 UR4, c[0x0][0x3d8] ;  /* 0x0000f60000047ab9 */ /* 0x000fe40000000a00 */
[----:B------:R-:W-:-:S04]  /*4080*/  ISETP.NE.U32.AND P0, PT, RZ, UR4, PT ;  /* 0x00000004ff007c0c */ /* 0x000fc8000bf05070 */
[----:B------:R-:W-:-:S13]  /*4090*/  ISETP.NE.AND.EX P0, PT, RZ, UR5, PT, P0 ;  /* 0x00000005ff007c0c */ /* 0x000fda000bf05300 */
[----:B------:R-:W-:Y:S05]  /*40a0*/  @!P0 BRA `(.L_x_10445) ;  /* 0x00000000005c8947 */ /* 0x000fea0003800000 */
[----:B------:R-:W2:Y:S01]  /*40b0*/  SHFL.DOWN P0, R3, R90, 0x1, 0x1f ;  /* 0x08201f005a037f89 */ /* 0x000ea20000000000 */
[----:B------:R-:W-:Y:S01]  /*40c0*/  BSSY B0, `(.L_x_10445) ;  /* 0x0000015000007945 */ /* 0x000fe20003800000 */
        /* <DEDUP_REMOVED lines=20> */
.L_x_10446:
[----:B------:R-:W-:Y:S05]  /*4210*/  BSYNC B0 ;  /* 0x0000000000007941 */ /* 0x000fea0003800000 */
.L_x_10445:
[----:B------:R-:W-:Y:S01]  /*4220*/  ULDC.64 UR4, c[0x0][0x3f8] ;  /* 0x0000fe0000047ab9 */ /* 0x000fe20000000a00 */
[----:B------:R-:W-:Y:S01]  /*4230*/  BSSY B0, `(.L_x_10447) ;  /* 0x000001d000007945 */ /* 0x000fe20003800000 */
[----:B------:R-:W-:-:S04]  /*4240*/  ISETP.NE.U32.AND P0, PT, RZ, UR4, PT ;  /* 0x00000004ff007c0c */ /* 0x000fc8000bf05070 */
[----:B------:R-:W-:-:S13]  /*4250*/  ISETP.NE.AND.EX P0, PT, RZ, UR5, PT, P0 ;  /* 0x00000005ff007c0c */ /* 0x000fda000bf05300 */
[----:B------:R-:W-:Y:S05]  /*4260*/  @!P0 BRA `(.L_x_10448) ;  /* 0x0000000000608947 */ /* 0x000fea0003800000 */
[----:B------:R-:W-:Y:S06]  /*4270*/  BAR.SYNC.DEFER_BLOCKING 0x0 ;  /* 0x0000000000007b1d */ /* 0x000fec0000010000 */
[----:B------:R-:W3:Y:S01]  /*4280*/  SHFL.DOWN P0, R3, R88, 0x1, 0x1f ;  /* 0x08201f0058037f89 */ /* 0x000ee20000000000 */
        /* <DEDUP_REMOVED lines=13> */
[----:B--2---:R-:W0:Y:S02]  /*4360*/  SHFL.DOWN P0, R7, R2, 0x10, 0x1f ;  /* 0x0a001f0002077f89 */ /* 0x004e240000000000 */
        /* <DEDUP_REMOVED lines=8> */
.L_x_10448:
[----:B------:R-:W3:Y:S02]  /*43f0*/  S2R R9, SR_TID.X ;  /* 0x0000000000097919 */ /* 0x000ee40000002100 */
.L_x_10449:
[----:B------:R-:W-:Y:S05]  /*4400*/  BSYNC B0 ;  /* 0x0000000000007941 */ /* 0x000fea0003800000 */
.L_x_10447:
[----:B------:R-:W-:Y:S02]  /*4410*/  ULDC UR10, c[0x0][0x21c] ;  /* 0x00008700000a7ab9 */ /* 0x000fe40000000800 */
[----:B---3--:R-:W-:-:S13]  /*4420*/  ISETP.GE.AND P0, PT, R9, UR10, PT ;  /* 0x0000000a09007c0c */ /* 0x008fda000bf06270 */
[----:B------:R-:W-:Y:S05]  /*4430*/  @P0 EXIT ;  /* 0x000000000000094d */ /* 0x000fea0003800000 */
[----:B------:R-:W3:Y:S01]  /*4440*/  S2UR UR5, SR_CgaCtaId ;  /* 0x00000000000579c3 */ /* 0x000ee20000008800 */
[----:B------:R-:W-:Y:S01]  /*4450*/  ULDC.64 UR6, c[0x0][0x338] ;  /* 0x0000ce0000067ab9 */ /* 0x000fe20000000a00 */
[----:B------:R-:W-:Y:S01]  /*4460*/  UMOV UR4, 0x400 ;  /* 0x0000040000047882 */ /* 0x000fe20000000000 */
[----:B------:R-:W-:Y:S01]  /*4470*/  IMAD R98, R98, UR6, RZ ;  /* 0x0000000662627c24 */ /* 0x000fe2000f8e02ff */
[----:B------:R-:W-:Y:S01]  /*4480*/  ULDC.64 UR8, c[0x0][0x3c0] ;  /* 0x0000f00000087ab9 */ /* 0x000fe20000000a00 */
[----:B------:R-:W-:-:S04]  /*4490*/  IMAD.WIDE.U32 R2, R101, UR6, RZ ;  /* 0x0000000665027c25 */ /* 0x000fc8000f8e00ff */
[----:B--2---:R-:W-:Y:S01]  /*44a0*/  IMAD R13, R101, UR7, R98 ;  /* 0x00000007650d7c24 */ /* 0x004fe2000f8e0262 */
[----:B------:R-:W-:-:S04]  /*44b0*/  ULDC.64 UR6, c[0x0][0x340] ;  /* 0x0000d00000067ab9 */ /* 0x000fc80000000a00 */
[----:B------:R-:W-:Y:S01]  /*44c0*/  IADD3 R13, R3, R13, RZ ;  /* 0x0000000d030d7210 */ /* 0x000fe20007ffe0ff */
[----:B---3--:R-:W-:-:S03]  /*44d0*/  ULEA UR4, UR5, UR4, 0x18 ;  /* 0x0000000405047291 */ /* 0x008fc6000f8ec03f */
[----:B------:R-:W-:-:S09]  /*44e0*/  ULDC UR5, c[0x0][0x0] ;  /* 0x0000000000057ab9 */ /* 0x000fd20000000800 */
.L_x_10450:
[----:B------:R-:W-:Y:S01]  /*44f0*/  LEA R0, R9, UR4, 0x2 ;  /* 0x0000000409007c11 */ /* 0x000fe2000f8e10ff */
[----:B0-----:R-:W-:Y:S01]  /*4500*/  IMAD.MOV.U32 R5, RZ, RZ, R13 ;  /* 0x000000ffff057224 */ /* 0x001fe200078e000d */
[----:B------:R-:W-:-:S03]  /*4510*/  SHF.R.S32.HI R4, RZ, 0x1f, R9 ;  /* 0x0000001fff047819 */ /* 0x000fc60000011409 */
        /* <DEDUP_REMOVED lines=13> */
.L_x_10451:
        /* <DEDUP_REMOVED lines=9> */
.L_x_11054:


//--------------------- .text._Z25selective_scan_bwd_kernelI32Selective_Scan_bwd_kernel_traitsILi32ELi4ELb0ELb1ELb1ELb1ELb1EN3c108BFloat16EfEEv12SSMParamsBwd --------------------------
	.section	.text._Z25selective_scan_bwd_kernelI32Selective_Scan_bwd_kernel_traitsILi32ELi4ELb0ELb1ELb1ELb1ELb1EN3c108BFloat16EfEEv12SSMParamsBwd,"ax",@progbits
	.align	128
        .global         _Z25selective_scan_bwd_kernelI32Selective_Scan_bwd_kernel_traitsILi32ELi4ELb0ELb1ELb1ELb1ELb1EN3c108BFloat16EfEEv12SSMParamsBwd
        .type           _Z25selective_scan_bwd_kernelI32Selective_Scan_bwd_kernel_traitsILi32ELi4ELb0ELb1ELb1ELb1ELb1EN3c108BFloat16EfEEv12SSMParamsBwd,@function
        .size           _Z25selective_scan_bwd_kernelI32Selective_Scan_bwd_kernel_traitsILi32ELi4ELb0ELb1ELb1ELb1ELb1EN3c108BFloat16EfEEv12SSMParamsBwd,(.L_x_11055 - _Z25selective_scan_bwd_kernelI32Selective_Scan_bwd_kernel_traitsILi32ELi4ELb0ELb1ELb1ELb1ELb1EN3c108BFloat16EfEEv12SSMParamsBwd)
        .other          _Z25selective_scan_bwd_kernelI32Selective_Scan_bwd_kernel_traitsILi32ELi4ELb0ELb1ELb1ELb1ELb1EN3c108BFloat16EfEEv12SSMParamsBwd,@"STO_CUDA_ENTRY STV_DEFAULT"
_Z25selective_scan_bwd_kernelI32Selective_Scan_bwd_kernel_traitsILi32ELi4ELb0ELb1ELb1ELb1ELb1EN3c108BFloat16EfEEv12SSMParamsBwd:
.text._Z25selective_scan_bwd_kernelI32Selective_Scan_bwd_kernel_traitsILi32ELi4ELb0ELb1ELb1ELb1ELb1EN3c108BFloat16EfEEv12SSMParamsBwd:
        /* <DEDUP_REMOVED lines=52> */
[----:B------:R-:W-:-:S04]  /*0340*/  @!P1 IADD3 R0, R0, -R9, RZ ;  /* 0x8000000900009210 */ /* 0x000fc80007ffe0ff */
[----:B------:R-:W-:Y:S02]  /*0350*/  ISETP.GE.U32.AND P0, PT, R0, R9, PT ;  /* 0x000000090000720c */ /* 0x000fe40003f06070 */
        /* <DEDUP_REMOVED lines=45> */
[----:B----4-:R-:W-:Y:S01]  /*0630*/  ISETP.NE.U32.AND P2, PT, R18, RZ, PT ;  /* 0x000000ff1200720c */ /* 0x010fe20003f45070 */
[----:B------:R-:W-:Y:S01]  /*0640*/  UIMAD UR8, UR14, UR13, UR8 ;  /* 0x0000000d0e0872a4 */ /* 0x000fe2000f8e0208 */
[----:B------:R-:W-:Y:S01]  /*0650*/  IADD3.X R6, R9, R3, R6, P1, !PT ;  /* 0x0000000309067210 */ /* 0x000fe20000ffe406 */
[C---:B------:R-:W-:Y:S01]  /*0660*/  IMAD R11, R80.reuse, R11, R2 ;  /* 0x0000000b500b7224 */ /* 0x040fe200078e0202 */
[----:B------:R-:W1:Y:S01]  /*0670*/  @P0 LDC.64 R28, c[0x0][0x310] ;  /* 0x0000c400ff1c0b82 */ /* 0x000e620000000a00 */
[----:B------:R-:W-:Y:S01]  /*0680*/  IMAD.WIDE.U32 R2, R80, R10, UR4 ;  /* 0x0000000450027e25 */ /* 0x000fe2000f8e000a */
[----:B------:R-:W-:Y:S01]  /*0690*/  UIADD3 UR7, UR7, UR8, URZ ;  /* 0x0000000807077290 */ /* 0x000fe2000fffe03f */
[----:B------:R-:W-:-:S02]  /*06a0*/  ISETP.NE.U32.AND P1, PT, R16, RZ, PT ;  /* 0x000000ff1000720c */ /* 0x000fc40003f25070 */
[----:B------:R-:W-:Y:S01]  /*06b0*/  CS2R R26, SRZ ;  /* 0x00000000001a7805 */ /* 0x000fe2000001ff00 */
[----:B------:R-:W-:Y:S02]  /*06c0*/  IMAD R4, R79, R14, RZ ;  /* 0x0000000e4f047224 */ /* 0x000fe400078e02ff */
[----:B------:R-:W2:Y:S02]  /*06d0*/  @P0 LDC R10, c[0x0][0x214] ;  /* 0x00008500ff0a0b82 */ /* 0x000ea40000000800 */
[C---:B------:R-:W-:Y:S01]  /*06e0*/  IMAD R13, R80.reuse, R15, R4 ;  /* 0x0000000f500d7224 */ /* 0x040fe200078e0204 */
[----:B------:R-:W-:Y:S01]  /*06f0*/  IADD3 R67, P3, R7, R2, RZ ;  /* 0x0000000207437210 */ /* 0x000fe20007f7e0ff */
[----:B------:R-:W-:Y:S01]  /*0700*/  IMAD.WIDE.U32 R4, R80, R14, UR6 ;  /* 0x0000000650047e25 */ /* 0x000fe2000f8e000e */
[----:B------:R-:W-:Y:S02]  /*0710*/  ISETP.NE.AND.EX P1, PT, R17, RZ, PT, P1 ;  /* 0x000000ff1100720c */ /* 0x000fe40003f25310 */
[----:B------:R-:W-:-:S02]  /*0720*/  CS2R R24, SRZ ;  /* 0x0000000000187805 */ /* 0x000fc4000001ff00 */
[----:B------:R-:W-:Y:S01]  /*0730*/  IADD3 R2, R3, R11, RZ ;  /* 0x0000000b03027210 */ /* 0x000fe20007ffe0ff */
[----:B------:R-:W-:Y:S01]  /*0740*/  ULDC.64 UR4, c[0x0][0x230] ;  /* 0x00008c0000047ab9 */ /* 0x000fe20000000a00 */
[----:B------:R-:W3:Y:S01]  /*0750*/  LDC.64 R14, c[0x0][0x2f8] ;  /* 0x0000be00ff0e7b82 */ /* 0x000ee20000000a00 */
[----:B------:R-:W-:Y:S01]  /*0760*/  IADD3 R7, P4, R7, R4, RZ ;  /* 0x0000000407077210 */ /* 0x000fe20007f9e0ff */
[----:B------:R-:W-:Y:S01]  /*0770*/  IMAD.IADD R64, R5, 0x1, R13 ;  /* 0x0000000105407824 */ /* 0x000fe200078e020d */
[----:B------:R-:W-:-:S05]  /*0780*/  ISETP.NE.AND.EX P2, PT, R19, RZ, PT, P2 ;  /* 0x000000ff1300720c */ /* 0x000fca0003f45320 */
[----:B------:R-:W4:Y:S01]  /*0790*/  @P0 LDC R3, c[0x0][0x21c] ;  /* 0x00008700ff030b82 */ /* 0x000f220000000800 */
[----:B------:R-:W-:-:S07]  /*07a0*/  IADD3.X R2, R9, R2, RZ, P3, !PT ;  /* 0x0000000209027210 */ /* 0x000fce0001ffe4ff */
[----:B------:R-:W1:Y:S01]  /*07b0*/  LDC.64 R4, c[0x0][0x2e0] ;  /* 0x0000b800ff047b82 */ /* 0x000e620000000a00 */
[----:B0-----:R-:W-:Y:S02]  /*07c0*/  LEA R74, P5, R73, R74, 0x1 ;  /* 0x0000004a494a7211 */ /* 0x001fe400078a08ff */
[----:B------:R-:W-:Y:S02]  /*07d0*/  @P1 LEA R26, P3, R83, R16, 0x2 ;  /* 0x00000010531a1211 */ /* 0x000fe400078610ff */
[----:B------:R-:W-:Y:S01]  /*07e0*/  LEA.HI.X R73, R73, R75, R0, 0x1, P5 ;  /* 0x0000004b49497211 */ /* 0x000fe200028f0c00 */
[----:B--2---:R-:W-:Y:S01]  /*07f0*/  @P0 IMAD R0, R10, UR14, R83 ;  /* 0x0000000e0a000c24 */ /* 0x004fe2000f8e0253 */
[----:B------:R-:W-:Y:S01]  /*0800*/  @P1 LEA.HI.X R27, R83, R17, R84, 0x2, P3 ;  /* 0x00000011531b1211 */ /* 0x000fe200018f1454 */
[----:B------:R-:W-:Y:S01]  /*0810*/  IMAD.X R64, R9, 0x1, R64, P4 ;  /* 0x0000000109407824 */ /* 0x000fe200020e0640 */
[----:B------:R-:W-:Y:S02]  /*0820*/  ISETP.GE.AND P1, PT, R21, 0x1, PT ;  /* 0x000000011500780c */ /* 0x000fe40003f26270 */
[----:B------:R-:W-:Y:S01]  /*0830*/  @P2 LEA R24, P4, R83, R18, 0x2 ;  /* 0x0000001253182211 */ /* 0x000fe200078810ff */
[----:B------:R-:W-:-:S03]  /*0840*/  @P0 IMAD R0, R0, R21, RZ ;  /* 0x0000001500000224 */ /* 0x000fc600078e02ff */
[----:B------:R-:W-:Y:S01]  /*0850*/  @P2 LEA.HI.X R25, R83, R19, R84, 0x2, P4 ;  /* 0x0000001353192211 */ /* 0x000fe200020f1454 */
[----:B----4-:R-:W-:Y:S01]  /*0860*/  @P0 IMAD R3, R0, R3, RZ ;  /* 0x0000000300030224 */ /* 0x010fe200078e02ff */
[----:B---3--:R-:W-:Y:S01]  /*0870*/  LEA R72, P2, R71, R14, 0x1 ;  /* 0x0000000e47487211 */ /* 0x008fe200078408ff */
[----:B------:R-:W-:Y:S01]  /*0880*/  IMAD R0, R84, UR4, RZ ;  /* 0x0000000454007c24 */ /* 0x000fe2000f8e02ff */
[----:B------:R-:W-:Y:S02]  /*0890*/  LEA R70, P3, R69, R22, 0x1 ;  /* 0x0000001645467211 */ /* 0x000fe400078608ff */
[----:B------:R-:W-:Y:S01]  /*08a0*/  LEA.HI.X R71, R71, R15, R8, 0x1, P2 ;  /* 0x0000000f47477211 */ /* 0x000fe200010f0c08 */
[----:B------:R-:W-:Y:S01]  /*08b0*/  IMAD R65, R83, UR5, R0 ;  /* 0x0000000553417c24 */ /* 0x000fe2000f8e0200 */
[----:B------:R-:W-:Y:S02]  /*08c0*/  LEA R68, P4, R67, R30, 0x1 ;  /* 0x0000001e43447211 */ /* 0x000fe400078808ff */
[----:B-1----:R-:W-:Y:S01]  /*08d0*/  LEA R66, P2, R7, R4, 0x1 ;  /* 0x0000000407427211 */ /* 0x002fe200078408ff */
[----:B------:R-:W-:Y:S01]  /*08e0*/  HFMA2.MMA R78, -RZ, RZ, 0, 0 ;  /* 0x00000000ff4e7435 */ /* 0x000fe200000001ff */
[----:B------:R-:W-:Y:S01]  /*08f0*/  @P0 IMAD.WIDE R28, R3, 0x8, R28 ;  /* 0x00000008031c0825 */ /* 0x000fe200078e021c */
        /* <DEDUP_REMOVED lines=14> */
[----:B------:R-:W-:Y:S01]  /*09e0*/  IMAD.IADD R65, R23, 0x1, R65 ;  /* 0x0000000117417824 */ /* 0x000fe200078e0241 */
[----:B------:R-:W-:Y:S01]  /*09f0*/  MOV R63, UR6 ;  /* 0x00000006003f7c02 */ /* 0x000fe20008000f00 */
[----:B-1----:R-:W-:-:S03]  /*0a00*/  ULEA UR5, UR5, UR4, 0x18 ;  /* 0x0000000405057291 */ /* 0x002fc6000f8ec03f */
[----:B------:R-:W-:Y:S01]  /*0a10*/  UMOV UR4, URZ ;  /* 0x0000003f00047c82 */ /* 0x000fe20008000000 */
[C---:B0-----:R-:W-:Y:S02]  /*0a20*/  SHF.L.U32 R61, R76.reuse, 0x2, RZ ;  /* 0x000000024c3d7819 */ /* 0x041fe400000006ff */
[----:B------:R-:W-:Y:S02]  /*0a30*/  LOP3.LUT R116, R76, 0x1f, RZ, 0xc0, !PT ;  /* 0x0000001f4c747812 */ /* 0x000fe400078ec0ff */
[C---:B------:R-:W-:Y:S01]  /*0a40*/  LOP3.LUT R21, R61.reuse, 0xffffff80, RZ, 0xc0, !PT ;  /* 0xffffff803d157812 */ /* 0x040fe200078ec0ff */
[----:B------:R-:W-:-:S03]  /*0a50*/  VIADD R61, R61, UR5 ;  /* 0x000000053d3d7c36 */ /* 0x000fc60008000000 */
[----:B------:R-:W-:-:S04]  /*0a60*/  LOP3.LUT R20, R21, 0x1f, R76, 0xf8, !PT ;  /* 0x0000001f15147812 */ /* 0x000fc800078ef84c */
[----:B------:R-:W-:Y:S02]  /*0a70*/  SHF.R.S32.HI R21, RZ, 0x1f, R20 ;  /* 0x0000001fff157819 */ /* 0x000fe40000011414 */
[C---:B------:R-:W-:Y:S02]  /*0a80*/  LOP3.LUT R62, R20.reuse, 0x20, RZ, 0xfc, !PT ;  /* 0x00000020143e7812 */ /* 0x040fe400078efcff */
[C---:B------:R-:W-:Y:S02]  /*0a90*/  LOP3.LUT R60, R20.reuse, 0x40, RZ, 0xfc, !PT ;  /* 0x00000040143c7812 */ /* 0x040fe400078efcff */
[----:B--2---:R-:W-:-:S07]  /*0aa0*/  LOP3.LUT R58, R20, 0x60, RZ, 0xfc, !PT ;  /* 0x00000060143a7812 */ /* 0x004fce00078efcff */
.L_x_10484:
        /* <DEDUP_REMOVED lines=30> */
[----:B0-----:R-:W-:Y:S02]  /*0c90*/  @!P3 IADD3 R4, P4, R72, R57, RZ ;  /* 0x000000394804b210 */ /* 0x001fe40007f9e0ff */
[----:B------:R-:W-:-:S03]  /*0ca0*/  PRMT R14, RZ, 0x7610, R14 ;  /* 0x00007610ff0e7816 */ /* 0x000fc6000000000e */
[----:B------:R-:W-:Y:S01]  /*0cb0*/  @!P3 IMAD.X R5, R71, 0x1, R56, P4 ;  /* 0x000000014705b824 */ /* 0x000fe200020e0638 */
[----:B--2---:R-:W-:Y:S04]  /*0cc0*/  STS.U16 [R55], R0 ;  /* 0x0000000037007388 */ /* 0x004fe80000000400 */
[----:B---3--:R-:W-:Y:S04]  /*0cd0*/  STS.U16 [R55+0x40], R6 ;  /* 0x0000400637007388 */ /* 0x008fe80000000400 */
[----:B----4-:R0:W-:Y:S04]  /*0ce0*/  STS.U16 [R55+0x80], R8 ;  /* 0x0000800837007388 */ /* 0x0101e80000000400 */
[----:B-1----:R1:W-:Y:S01]  /*0cf0*/  STS.U16 [R55+0xc0], R10 ;  /* 0x0000c00a37007388 */ /* 0x0023e20000000400 */
[----:B------:R-:W-:-:S03]  /*0d00*/  NOP ;  /* 0x0000000000007918 */ /* 0x000fc60000000000 */
[----:B------:R-:W-:Y:S01]  /*0d10*/  LDS.64 R16, [R54] ;  /* 0x0000000036107984 */ /* 0x000fe20000000a00 */
[----:B------:R-:W-:Y:S01]  /*0d20*/  BAR.SYNC.DEFER_BLOCKING 0x0 ;  /* 0x0000000000007b1d */ /* 0x000fe20000010000 */
[CC--:B0-----:R-:W-:Y:S02]  /*0d30*/  @!P1 IADD3 R8, P6, R72.reuse, R57.reuse, RZ ;  /* 0x0000003948089210 */ /* 0x0c1fe40007fde0ff */
[-C--:B------:R-:W-:Y:S02]  /*0d40*/  @!P2 IADD3 R6, P5, R72, R57.reuse, RZ ;  /* 0x000000394806a210 */ /* 0x080fe40007fbe0ff */
[----:B------:R-:W-:Y:S01]  /*0d50*/  PRMT R0, RZ, 0x7610, R0 ;  /* 0x00007610ff007816 */ /* 0x000fe20000000000 */
[C---:B------:R-:W-:Y:S01]  /*0d60*/  @!P1 IMAD.X R9, R71.reuse, 0x1, R56, P6 ;  /* 0x0000000147099824 */ /* 0x040fe200030e0638 */
[----:B-1----:R-:W-:Y:S02]  /*0d70*/  PRMT R10, RZ, 0x7610, R10 ;  /* 0x00007610ff0a7816 */ /* 0x002fe4000000000a */
[----:B------:R-:W-:Y:S01]  /*0d80*/  @!P2 IADD3.X R7, R71, R56, RZ, P5, !PT ;  /* 0x000000384707a210 */ /* 0x000fe20002ffe4ff */
        /* <DEDUP_REMOVED lines=24> */
[----:B------:R-:W-:Y:S01]  /*0f10*/  ULEA UR7, UR7, UR4, 0x7 ;  /* 0x0000000407077291 */ /* 0x000fe2000f8e383f */
[----:B-1----:R-:W-:Y:S01]  /*0f20*/  PRMT R6, R9, 0x7632, R6 ;  /* 0x0000763209067816 */ /* 0x002fe20000000006 */
[--C-:B------:R-:W-:Y:S01]  /*0f30*/  IMAD R7, R11, UR14, R0.reuse ;  /* 0x0000000e0b077c24 */ /* 0x100fe2000f8e0200 */
[C---:B------:R-:W-:Y:S01]  /*0f40*/  PRMT R0, R8.reuse, 0x7632, R0 ;  /* 0x0000763208007816 */ /* 0x040fe20000000000 */
[----:B------:R-:W-:Y:S01]  /*0f50*/  IMAD.U32 R8, R8, 0x10000, RZ ;  /* 0x0001000008087824 */ /* 0x000fe200078e00ff */
[----:B------:R-:W-:Y:S01]  /*0f60*/  SHF.R.S32.HI R19, RZ, 0x1f, R18 ;  /* 0x0000001fff137819 */ /* 0x000fe20000011412 */
[----:B------:R-:W-:Y:S01]  /*0f70*/  BSSY B0, `(.L_x_10453) ;  /* 0x0000035000007945 */ /* 0x000fe20003800000 */
[----:B------:R-:W-:Y:S01]  /*0f80*/  SHF.L.U32 R52, R9, 0x10, RZ ;  /* 0x0000001009347819 */ /* 0x000fe200000006ff */
[----:B-----5:R-:W-:Y:S01]  /*0f90*/  FADD.FTZ R53, R8, R81 ;  /* 0x0000005108357221 */ /* 0x020fe20000010000 */
[----:B------:R-:W-:Y:S01]  /*0fa0*/  SHF.L.U32 R6, R6, 0x10, RZ ;  /* 0x0000001006067819 */ /* 0x000fe200000006ff */
[----:B------:R-:W-:-:S02]  /*0fb0*/  IMAD.U32 R0, R0, 0x10000, RZ ;  /* 0x0001000000007824 */ /* 0x000fc400078e00ff */
[----:B------:R-:W-:Y:S01]  /*0fc0*/  @!P0 IMAD.WIDE.U32 R4, R10, UR14, R18 ;  /* 0x0000000e0a048c25 */ /* 0x000fe2000f8e0012 */
[----:B------:R-:W-:-:S03]  /*0fd0*/  FSETP.GTU.FTZ.AND P4, PT, R53, 20, PT ;  /* 0x41a000003500780b */ /* 0x000fc60003f9c000 */
[--C-:B------:R-:W-:Y:S01]  /*0fe0*/  FADD.FTZ R52, R52, R81.reuse ;  /* 0x0000005134347221 */ /* 0x100fe20000010000 */
[--C-:B------:R-:W-:Y:S01]  /*0ff0*/  FADD.FTZ R51, R0, R81.reuse ;  /* 0x0000005100337221 */ /* 0x100fe20000010000 */
[----:B------:R-:W-:Y:S01]  /*1000*/  FADD.FTZ R50, R6, R81 ;  /* 0x0000005106327221 */ /* 0x000fe20000010000 */
[----:B------:R-:W-:Y:S01]  /*1010*/  IMAD.WIDE.U32 R2, R10, UR14, RZ ;  /* 0x0000000e0a027c25 */ /* 0x000fe2000f8e00ff */
[----:B------:R-:W-:Y:S02]  /*1020*/  @!P0 IADD3 R9, R7, R5, RZ ;  /* 0x0000000507098210 */ /* 0x000fe40007ffe0ff */
[----:B------:R-:W-:Y:S01]  /*1030*/  FSETP.GTU.FTZ.AND P1, PT, R52, 20, PT ;  /* 0x41a000003400780b */ /* 0x000fe20003f3c000 */
[----:B------:R-:W-:Y:S01]  /*1040*/  IMAD.IADD R11, R3, 0x1, R7 ;  /* 0x00000001030b7824 */ /* 0x000fe200078e0207 */
[----:B------:R-:W-:Y:S02]  /*1050*/  FSETP.GTU.FTZ.AND P2, PT, R51, 20, PT ;  /* 0x41a000003300780b */ /* 0x000fe40003f5c000 */
[----:B------:R-:W-:Y:S01]  /*1060*/  FSETP.GTU.FTZ.AND P3, PT, R50, 20, PT ;  /* 0x41a000003200780b */ /* 0x000fe20003f7c000 */
        /* <DEDUP_REMOVED lines=8> */
[----:B------:R-:W-:Y:S02]  /*10f0*/  HFMA2.MMA R13, -RZ, RZ, 1.3056640625, -1.8671875 ;  /* 0x3d39bf78ff0d7435 */ /* 0x000fe400000001ff */
[----:B------:R-:W1:Y:S02]  /*1100*/  MUFU.EX2 R15, R53 ;  /* 0x00000035000f7308 */ /* 0x000e640000000800 */
[C---:B-1----:R-:W-:Y:S01]  /*1110*/  FADD.FTZ.RZ R0, R15.reuse, 1 ;  /* 0x3f8000000f007421 */ /* 0x042fe2000001c000 */
        /* <DEDUP_REMOVED lines=26> */
.L_x_10454:
[----:B------:R-:W-:Y:S05]  /*12c0*/  BSYNC B0 ;  /* 0x0000000000007941 */ /* 0x000fea0003800000 */
.L_x_10453:
[----:B------:R-:W-:Y:S04]  /*12d0*/  BSSY B0, `(.L_x_10455) ;  /* 0x0000021000007945 */ /* 0x000fe80003800000 */
        /* <DEDUP_REMOVED lines=32> */
.L_x_10456:
[----:B------:R-:W-:Y:S05]  /*14e0*/  BSYNC B0 ;  /* 0x0000000000007941 */ /* 0x000fea0003800000 */
.L_x_10455:
[----:B------:R-:W-:Y:S04]  /*14f0*/  BSSY B0, `(.L_x_10457) ;  /* 0x0000021000007945 */ /* 0x000fe80003800000 */
[----:B------:R-:W-:Y:S05]  /*1500*/  @P1 BRA `(.L_x_10458) ;  /* 0x00000000007c1947 */ /* 0x000fea0003800000 */
[----:B------:R-:W-:Y:S01]  /*1510*/  FMUL.FTZ R52, R52, 1.4426950216293334961 ;  /* 0x3fb8aa3b34347820 */ /* 0x000fe20000410000 */
[----:B------:R-:W-:Y:S01]  /*1520*/  HFMA2.MMA R8, -RZ, RZ, 1.625, 0 ;  /* 0x3e800000ff087435 */ /* 0x000fe200000001ff */
[----:B------:R-:W-:Y:S02]  /*1530*/  MOV R15, 0x3d39bf78 ;  /* 0x3d39bf78000f7802 */ /* 0x000fe40000000f00 */
        /* <DEDUP_REMOVED lines=28> */
.L_x_10458:
[----:B------:R-:W-:Y:S05]  /*1700*/  BSYNC B0 ;  /* 0x0000000000007941 */ /* 0x000fea0003800000 */
.L_x_10457:
        /* <DEDUP_REMOVED lines=33> */
.L_x_10460:
[----:B------:R-:W-:Y:S05]  /*1920*/  BSYNC B0 ;  /* 0x0000000000007941 */ /* 0x000fea0003800000 */
.L_x_10459:
[----:B------:R-:W-:Y:S01]  /*1930*/  MOV R3, R11 ;  /* 0x0000000b00037202 */ /* 0x000fe20000000f00 */
[----:B------:R-:W-:Y:S01]  /*1940*/  ULDC.64 UR8, c[0x0][0x2a8] ;  /* 0x0000aa0000087ab9 */ /* 0x000fe20000000a00 */
[----:B------:R-:W-:Y:S01]  /*1950*/  @!P0 IMAD.MOV.U32 R5, RZ, RZ, R9 ;  /* 0x000000ffff058224 */ /* 0x000fe200078e0009 */
[----:B------:R-:W-:Y:S01]  /*1960*/  ULDC.64 UR12, c[0x0][0x318] ;  /* 0x0000c600000c7ab9 */ /* 0x000fe20000000a00 */
[----:B------:R-:W-:Y:S01]  /*1970*/  IMAD R0, R84, UR8, RZ ;  /* 0x0000000854007c24 */ /* 0x000fe2000f8e02ff */
[----:B------:R-:W-:Y:S01]  /*1980*/  IADD3 R11, P2, R57, UR12, RZ ;  /* 0x0000000c390b7c10 */ /* 0x000fe2000ff5e0ff */
[C---:B------:R-:W-:Y:S01]  /*1990*/  IMAD.WIDE.U32 R2, R83.reuse, UR8, R2 ;  /* 0x0000000853027c25 */ /* 0x040fe2000f8e0002 */
[----:B------:R-:W-:Y:S01]  /*19a0*/  PRMT R12, RZ, 0x7610, R12 ;  /* 0x00007610ff0c7816 */ /* 0x000fe2000000000c */
[----:B------:R-:W1:Y:S01]  /*19b0*/  LDC.64 R8, c[0x0][0x2b0] ;  /* 0x0000ac00ff087b82 */ /* 0x000e620000000a00 */
[----:B------:R-:W-:Y:S01]  /*19c0*/  IADD3.X R6, R56, UR13, RZ, P2, !PT ;  /* 0x0000000d38067c10 */ /* 0x000fe200097fe4ff */
[----:B------:R-:W-:Y:S01]  /*19d0*/  @!P0 IMAD.WIDE.U32 R4, R83, UR8, R4 ;  /* 0x0000000853048c25 */ /* 0x000fe2000f8e0004 */
[----:B------:R-:W-:-:S02]  /*19e0*/  USHF.R.S32.HI UR8, URZ, 0x1f, UR7 ;  /* 0x0000001f3f087899 */ /* 0x000fc40008011407 */
[----:B------:R-:W-:Y:S01]  /*19f0*/  IADD3 R2, P3, R2, UR7, RZ ;  /* 0x0000000702027c10 */ /* 0x000fe2000ff7e0ff */
[----:B------:R-:W-:Y:S01]  /*1a00*/  IMAD R7, R83, UR9, R0 ;  /* 0x0000000953077c24 */ /* 0x000fe2000f8e0200 */
[----:B------:R-:W-:Y:S02]  /*1a10*/  @!P0 IADD3 R0, P1, R20, R4, RZ ;  /* 0x0000000414008210 */ /* 0x000fe40007f3e0ff */
[C---:B------:R-:W-:Y:S02]  /*1a20*/  LEA R10, P2, R2.reuse, R11, 0x1 ;  /* 0x0000000b020a7211 */ /* 0x040fe400078408ff */
[----:B------:R-:W-:Y:S02]  /*1a30*/  IADD3.X R3, R7, UR8, R3, P3, !PT ;  /* 0x0000000807037c10 */ /* 0x000fe40009ffe403 */
[----:B------:R-:W-:Y:S02]  /*1a40*/  @!P0 IADD3.X R5, R21, R5, R7, P1, !PT ;  /* 0x0000000515058210 */ /* 0x000fe40000ffe407 */
[----:B------:R-:W-:-:S02]  /*1a50*/  LEA.HI.X R11, R2, R6, R3, 0x1, P2 ;  /* 0x00000006020b7211 */ /* 0x000fc400010f0c03 */
[----:B------:R-:W-:Y:S01]  /*1a60*/  LDS.64 R2, [R54] ;  /* 0x0000000036027984 */ /* 0x000fe20000000a00 */
[----:B------:R-:W-:Y:S02]  /*1a70*/  @!P0 LEA R4, P1, R0, UR12, 0x1 ;  /* 0x0000000c00048c11 */ /* 0x000fe4000f8208ff */
[-C--:B------:R-:W-:Y:S02]  /*1a80*/  ISETP.GE.AND P3, PT, R60, R59.reuse, PT ;  /* 0x0000003b3c00720c */ /* 0x080fe40003f66270 */
[----:B------:R-:W-:Y:S01]  /*1a90*/  @!P0 LEA.HI.X R5, R0, UR13, R5, 0x1, P1 ;  /* 0x0000000d00058c11 */ /* 0x000fe200088f0c05 */
[----:B------:R-:W-:Y:S01]  /*1aa0*/  ULDC.64 UR12, c[0x0][0x2b8] ;  /* 0x0000ae00000c7ab9 */ /* 0x000fe20000000a00 */
[-C--:B------:R-:W-:Y:S01]  /*1ab0*/  ISETP.GE.AND P1, PT, R62, R59.reuse, PT ;  /* 0x0000003b3e00720c */ /* 0x080fe20003f26270 */
[----:B------:R-:W-:Y:S01]  /*1ac0*/  BAR.SYNC.DEFER_BLOCKING 0x0 ;  /* 0x0000000000007b1d */ /* 0x000fe20000010000 */
[----:B------:R-:W-:Y:S02]  /*1ad0*/  ISETP.GE.AND P2, PT, R58, R59, PT ;  /* 0x0000003b3a00720c */ /* 0x000fe40003f46270 */
[----:B------:R-:W-:-:S02]  /*1ae0*/  PRMT R0, RZ, 0x7610, R0 ;  /* 0x00007610ff007816 */ /* 0x000fc40000000000 */
[----:B------:R-:W-:Y:S02]  /*1af0*/  PRMT R14, RZ, 0x7610, R14 ;  /* 0x00007610ff0e7816 */ /* 0x000fe4000000000e */
[----:B0-----:R-:W-:Y:S02]  /*1b00*/  PRMT R30, RZ, 0x7610, R30 ;  /* 0x00007610ff1e7816 */ /* 0x001fe4000000001e */
[----:B------:R0:W2:Y:S04]  /*1b10*/  @!P0 LDG.E.U16 R0, desc[UR10][R4.64] ;  /* 0x0000000a04008981 */ /* 0x0000a8000c1e1500 */
[----:B------:R-:W3:Y:S04]  /*1b20*/  @!P1 LDG.E.U16 R12, desc[UR10][R10.64+-0xc0] ;  /* 0xffff400a0a0c9981 */ /* 0x000ee8000c1e1500 */
[----:B------:R-:W4:Y:S04]  /*1b30*/  @!P3 LDG.E.U16 R14, desc[UR10][R10.64+-0x80] ;  /* 0xffff800a0a0eb981 */ /* 0x000f28000c1e1500 */
[----:B------:R5:W4:Y:S01]  /*1b40*/  @!P2 LDG.E.U16 R30, desc[UR10][R10.64+-0x40] ;  /* 0xffffc00a0a1ea981 */ /* 0x000b22000c1e1500 */
[C---:B-1----:R-:W-:Y:S01]  /*1b50*/  IMAD R6, R8.reuse, UR15, RZ ;  /* 0x0000000f08067c24 */ /* 0x042fe2000f8e02ff */
[----:B------:R-:W-:Y:S01]  /*1b60*/  @!P0 MOV R7, R19 ;  /* 0x0000001300078202 */ /* 0x000fe20000000f00 */
[----:B0-----:R-:W-:-:S04]  /*1b70*/  IMAD.WIDE.U32 R4, R8, UR14, RZ ;  /* 0x0000000e08047c25 */ /* 0x001fc8000f8e00ff */
[----:B------:R-:W-:Y:S02]  /*1b80*/  IMAD R13, R9, UR14, R6 ;  /* 0x0000000e090d7c24 */ /* 0x000fe4000f8e0206 */
[----:B------:R-:W-:Y:S02]  /*1b90*/  @!P0 IMAD.MOV.U32 R6, RZ, RZ, R18 ;  /* 0x000000ffff068224 */ /* 0x000fe400078e0012 */
[----:B------:R-:W-:Y:S02]  /*1ba0*/  IMAD.IADD R9, R5, 0x1, R13 ;  /* 0x0000000105097824 */ /* 0x000fe400078e020d */
[----:B------:R-:W-:-:S04]  /*1bb0*/  @!P0 IMAD.WIDE.U32 R6, R8, UR14, R6 ;  /* 0x0000000e08068c25 */ /* 0x000fc8000f8e0006 */
[----:B------:R-:W-:Y:S01]  /*1bc0*/  IMAD.MOV.U32 R8, RZ, RZ, R4 ;  /* 0x000000ffff087224 */ /* 0x000fe200078e0004 */
[----:B------:R-:W-:Y:S01]  /*1bd0*/  @!P0 IADD3 R7, R13, R7, RZ ;  /* 0x000000070d078210 */ /* 0x000fe20007ffe0ff */
[----:B-----5:R-:W-:Y:S02]  /*1be0*/  IMAD R10, R84, UR12, RZ ;  /* 0x0000000c540a7c24 */ /* 0x020fe4000f8e02ff */
[----:B------:R-:W-:-:S04]  /*1bf0*/  @!P0 IMAD.WIDE.U32 R4, R83, UR12, R6 ;  /* 0x0000000c53048c25 */ /* 0x000fc8000f8e0006 */
[C---:B------:R-:W-:Y:S01]  /*1c00*/  IMAD R13, R83.reuse, UR13, R10 ;  /* 0x0000000d530d7c24 */ /* 0x040fe2000f8e020a */
[----:B------:R-:W-:Y:S01]  /*1c10*/  @!P0 IADD3 R11, P5, R20, R4, RZ ;  /* 0x00000004140b8210 */ /* 0x000fe20007fbe0ff */
[----:B------:R-:W-:Y:S01]  /*1c20*/  IMAD.WIDE.U32 R6, R83, UR12, R8 ;  /* 0x0000000c53067c25 */ /* 0x000fe2000f8e0008 */
[----:B------:R-:W-:Y:S02]  /*1c30*/  ULDC.64 UR12, c[0x0][0x308] ;  /* 0x0000c200000c7ab9 */ /* 0x000fe40000000a00 */
[----:B------:R-:W-:Y:S02]  /*1c40*/  @!P0 IADD3.X R32, R21, R5, R13, P5, !PT ;  /* 0x0000000515208210 */ /* 0x000fe40002ffe40d */
[----:B------:R-:W-:Y:S02]  /*1c50*/  @!P0 LEA R4, P5, R11, UR12, 0x1 ;  /* 0x0000000c0b048c11 */ /* 0x000fe4000f8a08ff */
[----:B------:R-:W-:Y:S02]  /*1c60*/  IADD3 R9, P4, R57, UR12, RZ ;  /* 0x0000000c39097c10 */ /* 0x000fe4000ff9e0ff */
[----:B------:R-:W-:-:S02]  /*1c70*/  @!P0 LEA.HI.X R5, R11, UR13, R32, 0x1, P5 ;  /* 0x0000000d0b058c11 */ /* 0x000fc4000a8f0c20 */
[----:B------:R-:W-:Y:S02]  /*1c80*/  IADD3 R8, P6, R6, UR7, RZ ;  /* 0x0000000706087c10 */ /* 0x000fe4000ffde0ff */
[----:B------:R-:W-:Y:S02]  /*1c90*/  IADD3.X R10, R56, UR13, RZ, P4, !PT ;  /* 0x0000000d380a7c10 */ /* 0x000fe4000a7fe4ff */
[----:B------:R-:W-:Y:S02]  /*1ca0*/  IADD3.X R7, R13, UR8, R7, P6, !PT ;  /* 0x000000080d077c10 */ /* 0x000fe4000b7fe407 */
[----:B------:R-:W-:-:S04]  /*1cb0*/  LEA R6, P4, R8, R9, 0x1 ;  /* 0x0000000908067211 */ /* 0x000fc800078808ff */
[----:B------:R-:W-:Y:S02]  /*1cc0*/  LEA.HI.X R7, R8, R10, R7, 0x1, P4 ;  /* 0x0000000a08077211 */ /* 0x000fe400020f0c07 */
        /* <DEDUP_REMOVED lines=15> */
[C---:B--2---:R-:W-:Y:S01]  /*1dc0*/  PRMT R0, R32.reuse, 0x7632, R0 ;  /* 0x0000763220007816 */ /* 0x044fe20000000000 */
[C---:B------:R-:W-:Y:S01]  /*1dd0*/  IMAD.U32 R30, R33.reuse, 0x10000, RZ ;  /* 0x00010000211e7824 */ /* 0x040fe200078e00ff */
[----:B0-----:R-:W-:Y:S01]  /*1de0*/  PRMT R4, R33, 0x7632, R4 ;  /* 0x0000763221047816 */ /* 0x001fe20000000004 */
[----:B------:R-:W0:Y:S01]  /*1df0*/  S2UR UR6, SR_CgaCtaId ;  /* 0x00000000000679c3 */ /* 0x000e220000008800 */
[----:B------:R-:W-:Y:S01]  /*1e00*/  SHF.L.U32 R9, R32, 0x10, RZ ;  /* 0x0000001020097819 */ /* 0x000fe200000006ff */
[----:B------:R-:W-:Y:S01]  /*1e10*/  IMAD.U32 R103, R3, 0x10000, RZ ;  /* 0x0001000003677824 */ /* 0x000fe200078e00ff */
[----:B------:R-:W-:Y:S01]  /*1e20*/  SHF.L.U32 R11, R0, 0x10, RZ ;  /* 0x00000010000b7819 */ /* 0x000fe200000006ff */
[----:B------:R-:W-:Y:S01]  /*1e30*/  IMAD.U32 R33, R4, 0x10000, RZ ;  /* 0x0001000004217824 */ /* 0x000fe200078e00ff */
[----:B------:R-:W-:Y:S01]  /*1e40*/  SHF.L.U32 R105, R2, 0x10, RZ ;  /* 0x0000001002697819 */ /* 0x000fe200000006ff */
[----:B-1----:R-:W-:Y:S01]  /*1e50*/  FMUL.FTZ R6, R30, -1.4426950216293334961 ;  /* 0xbfb8aa3b1e067820 */ /* 0x002fe20000410000 */
[----:B------:R-:W-:Y:S01]  /*1e60*/  FMUL.FTZ R5, R9, -1.4426950216293334961 ;  /* 0xbfb8aa3b09057820 */ /* 0x000fe20000410000 */
[----:B------:R-:W-:Y:S01]  /*1e70*/  FMUL.FTZ R0, R11, -1.4426950216293334961 ;  /* 0xbfb8aa3b0b007820 */ /* 0x000fe20000410000 */
[----:B------:R-:W-:Y:S01]  /*1e80*/  PRMT R2, R2, 0x7632, R2 ;  /* 0x0000763202027816 */ /* 0x000fe20000000002 */
[----:B------:R-:W-:Y:S01]  /*1e90*/  UMOV UR5, 0x400 ;  /* 0x0000040000057882 */ /* 0x000fe20000000000 */
[----:B------:R-:W-:Y:S01]  /*1ea0*/  ISETP.NE.AND P1, PT, R76, RZ, PT ;  /* 0x000000ff4c00720c */ /* 0x000fe20003f25270 */
[----:B------:R-:W1:Y:S01]  /*1eb0*/  MUFU.EX2 R6, R6 ;  /* 0x0000000600067308 */ /* 0x000e620000000800 */
[----:B------:R-:W-:Y:S01]  /*1ec0*/  SHF.L.U32 R101, R2, 0x10, RZ ;  /* 0x0000001002657819 */ /* 0x000fe200000006ff */
[----:B------:R-:W-:Y:S06]  /*1ed0*/  BSSY B0, `(.L_x_10461) ;  /* 0x0000051000007945 */ /* 0x000fec0003800000 */
[----:B------:R-:W2:Y:S01]  /*1ee0*/  MUFU.EX2 R5, R5 ;  /* 0x0000000500057308 */ /* 0x000ea20000000800 */
[----:B0-----:R-:W-:-:S07]  /*1ef0*/  ULEA UR5, UR6, UR5, 0x18 ;  /* 0x0000000506057291 */ /* 0x001fce000f8ec03f */
[----:B------:R-:W0:Y:S01]  /*1f00*/  MUFU.EX2 R0, R0 ;  /* 0x0000000000007308 */ /* 0x000e220000000800 */
[----:B-1----:R-:W-:Y:S01]  /*1f10*/  FADD.FTZ R7, R6, 1 ;  /* 0x3f80000006077421 */ /* 0x002fe20000010000 */
[----:B------:R-:W-:-:S06]  /*1f20*/  MOV R102, UR5 ;  /* 0x0000000500667c02 */ /* 0x000fcc0008000f00 */
[----:B------:R-:W-:Y:S01]  /*1f30*/  MUFU.RCP R31, R7 ;  /* 0x00000007001f7308 */ /* 0x000fe20000001000 */
[----:B--2---:R-:W-:Y:S01]  /*1f40*/  FADD.FTZ R4, R5, 1 ;  /* 0x3f80000005047421 */ /* 0x004fe20000010000 */
[----:B0-----:R-:W-:Y:S01]  /*1f50*/  FADD.FTZ R5, R0, 1 ;  /* 0x3f80000000057421 */ /* 0x001fe20000010000 */
[----:B------:R-:W-:-:S05]  /*1f60*/  PRMT R0, R3, 0x7632, R0 ;  /* 0x0000763203007816 */ /* 0x000fca0000000000 */
[----:B------:R-:W-:Y:S01]  /*1f70*/  IMAD.U32 R0, R0, 0x10000, RZ ;  /* 0x0001000000007824 */ /* 0x000fe200078e00ff */
[----:B---3--:R0:W-:Y:S04]  /*1f80*/  STS.U16 [R55], R8 ;  /* 0x0000000837007388 */ /* 0x0081e80000000400 */
[----:B----4-:R1:W-:Y:S04]  /*1f90*/  STS.U16 [R55+0x40], R10 ;  /* 0x0000400a37007388 */ /* 0x0103e80000000400 */
[----:B-----5:R2:W-:Y:S01]  /*1fa0*/  STS.U16 [R55+0x80], R12 ;  /* 0x0000800c37007388 */ /* 0x0205e20000000400 */
[----:B0-----:R-:W0:Y:S03]  /*1fb0*/  MUFU.RCP R8, R4 ;  /* 0x0000000400087308 */ /* 0x001e260000001000 */
[----:B------:R-:W-:Y:S01]  /*1fc0*/  STS.U16 [R55+0xc0], R14 ;  /* 0x0000c00e37007388 */ /* 0x000fe20000000400 */
[----:B------:R-:W-:-:S03]  /*1fd0*/  NOP ;  /* 0x0000000000007918 */ /* 0x000fc60000000000 */
[----:B------:R-:W3:Y:S01]  /*1fe0*/  LDS.64 R36, [R54] ;  /* 0x0000000036247984 */ /* 0x000ee20000000a00 */
[----:B-1----:R-:W-:Y:S01]  /*1ff0*/  FMUL.FTZ R10, R33, -1.4426950216293334961 ;  /* 0xbfb8aa3b210a7820 */ /* 0x002fe20000410000 */
[----:B--2---:R1:W-:Y:S01]  /*2000*/  MUFU.RCP R12, R5 ;  /* 0x00000005000c7308 */ /* 0x0043e20000001000 */
[----:B0-----:R-:W-:-:S07]  /*2010*/  FADD.FTZ R2, -R8, 1 ;  /* 0x3f80000008027421 */ /* 0x001fce0000010100 */
[----:B------:R-:W0:Y:S01]  /*2020*/  MUFU.EX2 R10, R10 ;  /* 0x0000000a000a7308 */ /* 0x000e220000000800 */
[----:B-1----:R-:W-:Y:S01]  /*2030*/  FADD.FTZ R5, -R31, 1 ;  /* 0x3f8000001f057421 */ /* 0x002fe20000010100 */
[----:B------:R-:W-:-:S03]  /*2040*/  FFMA.FTZ R2, R9, R2, 1 ;  /* 0x3f80000009027423 */ /* 0x000fc60000010002 */
[----:B------:R-:W-:Y:S01]  /*2050*/  FFMA.FTZ R7, R30, R5, 1 ;  /* 0x3f8000001e077423 */ /* 0x000fe20000010005 */
[----:B0-----:R-:W-:-:S04]  /*2060*/  FADD.FTZ R6, R10, 1 ;  /* 0x3f8000000a067421 */ /* 0x001fc80000010000 */
[----:B------:R0:W1:Y:S01]  /*2070*/  MUFU.RCP R34, R6 ;  /* 0x0000000600227308 */ /* 0x0000620000001000 */
[C---:B---3--:R-:W-:Y:S01]  /*2080*/  PRMT R3, R36.reuse, 0x7632, R3 ;  /* 0x0000763224037816 */ /* 0x048fe20000000003 */
[C---:B------:R-:W-:Y:S01]  /*2090*/  IMAD.U32 R32, R37.reuse, 0x10000, RZ ;  /* 0x0001000025207824 */ /* 0x040fe200078e00ff */
[----:B------:R-:W-:Y:S01]  /*20a0*/  PRMT R4, R37, 0x7632, R4 ;  /* 0x0000763225047816 */ /* 0x000fe20000000004 */
[----:B------:R-:W-:Y:S01]  /*20b0*/  BAR.SYNC.DEFER_BLOCKING 0x0 ;  /* 0x0000000000007b1d */ /* 0x000fe20000010000 */
[----:B------:R-:W-:Y:S01]  /*20c0*/  SHF.L.U32 R10, R36, 0x10, RZ ;  /* 0x00000010240a7819 */ /* 0x000fe200000006ff */
[----:B0-----:R-:W-:Y:S01]  /*20d0*/  FADD.FTZ R6, -R12, 1 ;  /* 0x3f8000000c067421 */ /* 0x001fe20000010100 */
[----:B------:R-:W-:Y:S01]  /*20e0*/  SHF.L.U32 R13, R3, 0x10, RZ ;  /* 0x00000010030d7819 */ /* 0x000fe200000006ff */
[----:B------:R-:W-:Y:S02]  /*20f0*/  IMAD.U32 R35, R4, 0x10000, RZ ;  /* 0x0001000004237824 */ /* 0x000fe400078e00ff */
        /* <DEDUP_REMOVED lines=16> */
[----:B------:R-:W-:-:S02]  /*2200*/  IADD3 R14, P2, R20, R18, RZ ;  /* 0x00000012140e7210 */ /* 0x000fc40007f5e0ff */
[----:B------:R-:W-:Y:S02]  /*2210*/  F2FP.BF16.F32.PACK_AB R2, R5, R2 ;  /* 0x000000020502723e */ /* 0x000fe400000010ff */
[----:B------:R-:W-:Y:S02]  /*2220*/  F2FP.BF16.F32.PACK_AB R3, R15, R4 ;  /* 0x000000040f03723e */ /* 0x000fe400000010ff */
[----:B------:R-:W-:-:S03]  /*2230*/  IADD3.X R15, R21, R19, RZ, P2, !PT ;  /* 0x00000013150f7210 */ /* 0x000fc600017fe4ff */
[----:B------:R1:W-:Y:S01]  /*2240*/  STS.64 [R54], R2 ;  /* 0x0000000236007388 */ /* 0x0003e20000000a00 */
        /* <DEDUP_REMOVED lines=8> */
[----:B------:R-:W-:Y:S01]  /*22d0*/  @!P1 STS [UR5+0x100], R59 ;  /* 0x0001003bff009988 */ /* 0x000fe20008000805 */
[----:B------:R-:W-:Y:S01]  /*22e0*/  IMAD.IADD R47, R3, 0x1, R7 ;  /* 0x00000001032f7824 */ /* 0x000fe200078e0207 */
        /* <DEDUP_REMOVED lines=15> */
.L_x_10462:
[----:B------:R-:W-:Y:S05]  /*23e0*/  BSYNC B0 ;  /* 0x0000000000007941 */ /* 0x000fea0003800000 */
.L_x_10461:
        /* <DEDUP_REMOVED lines=68> */
.L_x_10465:
[----:B------:R-:W-:Y:S05]  /*2830*/  BSYNC B0 ;  /* 0x0000000000007941 */ /* 0x000fea0003800000 */
.L_x_10464:
        /* <DEDUP_REMOVED lines=17> */
.L_x_10463:
[----:B------:R-:W1:Y:S01]  /*2950*/  LDC R4, c[0x0][0x21c] ;  /* 0x00008700ff047b82 */ /* 0x000e620000000800 */
[----:B------:R-:W-:Y:S01]  /*2960*/  IMAD.U32 R0, R16, 0x10000, RZ ;  /* 0x0001000010007824 */ /* 0x000fe200078e00ff */
[----:B0-----:R-:W-:Y:S01]  /*2970*/  SHF.L.U32 R2, R100, 0x10, RZ ;  /* 0x0000001064027819 */ /* 0x001fe200000006ff */
[----:B------:R-:W-:Y:S01]  /*2980*/  HFMA2.MMA R95, -RZ, RZ, 0, 0 ;  /* 0x00000000ff5f7435 */ /* 0x000fe200000001ff */
[----:B------:R-:W-:Y:S01]  /*2990*/  SHF.L.U32 R3, R17, 0x10, RZ ;  /* 0x0000001011037819 */ /* 0x000fe200000006ff */
[C---:B------:R-:W-:Y:S01]  /*29a0*/  FFMA.FTZ R0, R105.reuse, R0, R78 ;  /* 0x0000000069007223 */ /* 0x040fe2000001004e */
[----:B------:R-:W-:Y:S01]  /*29b0*/  IMAD.U32 R78, R98, 0x10000, RZ ;  /* 0x00010000624e7824 */ /* 0x000fe200078e00ff */
[----:B------:R-:W-:Y:S01]  /*29c0*/  HFMA2.MMA R88, -RZ, RZ, 0, 0 ;  /* 0x00000000ff587435 */ /* 0x000fe200000001ff */
[----:B------:R-:W-:Y:S01]  /*29d0*/  FMUL.FTZ R96, R105, R82 ;  /* 0x0000005269607220 */ /* 0x000fe20000410000 */
        /* <DEDUP_REMOVED lines=9> */
[----:B-1----:R-:W-:-:S13]  /*2a70*/  ISETP.GE.AND P0, PT, R4, 0x1, PT ;  /* 0x000000010400780c */ /* 0x002fda0003f06270 */
[----:B------:R-:W-:Y:S05]  /*2a80*/  @!P0 BRA `(.L_x_10466) ;  /* 0x0000001800b88947 */ /* 0x000fea0003800000 */
[----:B------:R-:W0:Y:S01]  /*2a90*/  LDC.64 R8, c[0x0][0x348] ;  /* 0x0000d200ff087b82 */ /* 0x000e220000000a00 */
[----:B------:R-:W-:Y:S01]  /*2aa0*/  MOV R4, R76 ;  /* 0x0000004c00047202 */ /* 0x000fe20000000f00 */
[----:B------:R-:W-:Y:S01]  /*2ab0*/  IMAD.MOV.U32 R5, RZ, RZ, RZ ;  /* 0x000000ffff057224 */ /* 0x000fe200078e00ff */
[----:B------:R-:W-:Y:S01]  /*2ac0*/  ULDC.64 UR12, c[0x0][0x350] ;  /* 0x0000d400000c7ab9 */ /* 0x000fe20000000a00 */
[----:B------:R-:W-:Y:S01]  /*2ad0*/  ULDC.64 UR16, c[0x0][0x370] ;  /* 0x0000dc0000107ab9 */ /* 0x000fe20000000a00 */
[----:B------:R-:W-:Y:S01]  /*2ae0*/  USHF.L.U32 UR9, UR7, 0x2, URZ ;  /* 0x0000000207097899 */ /* 0x000fe2000800063f */
[----:B------:R-:W-:Y:S02]  /*2af0*/  MOV R91, R59 ;  /* 0x0000003b005b7202 */ /* 0x000fe40000000f00 */
[----:B------:R-:W-:Y:S01]  /*2b00*/  CS2R R88, SRZ ;  /* 0x0000000000587805 */ /* 0x000fe2000001ff00 */
[----:B------:R-:W1:Y:S01]  /*2b10*/  LDC.64 R10, c[0x0][0x368] ;  /* 0x0000da00ff0a7b82 */ /* 0x000e620000000a00 */
[----:B------:R-:W-:Y:S01]  /*2b20*/  MOV R95, RZ ;  /* 0x000000ff005f7202 */ /* 0x000fe20000000f00 */
[----:B------:R-:W-:Y:S01]  /*2b30*/  IMAD.MOV.U32 R90, RZ, RZ, RZ ;  /* 0x000000ffff5a7224 */ /* 0x000fe200078e00ff */
[----:B------:R-:W-:Y:S01]  /*2b40*/  MOV R93, RZ ;  /* 0x000000ff005d7202 */ /* 0x000fe20000000f00 */
[----:B------:R-:W-:Y:S01]  /*2b50*/  UMOV UR5, URZ ;  /* 0x0000003f00057c82 */ /* 0x000fe20008000000 */
        /* <DEDUP_REMOVED lines=22> */
[----:B------:R-:W-:Y:S01]  /*2cc0*/  IMAD R9, R79, UR16, RZ ;  /* 0x000000104f097c24 */ /* 0x000fe2000f8e02ff */
[----:B------:R-:W-:Y:S01]  /*2cd0*/  IADD3 R12, P0, R18, R2, RZ ;  /* 0x00000002120c7210 */ /* 0x000fe20007f1e0ff */
[C---:B------:R-:W-:Y:S01]  /*2ce0*/  IMAD R7, R80.reuse, UR13, R7 ;  /* 0x0000000d50077c24 */ /* 0x040fe2000f8e0207 */
[----:B------:R-:W-:Y:S01]  /*2cf0*/  ULDC.64 UR12, c[0x0][0x3c8] ;  /* 0x0000f200000c7ab9 */ /* 0x000fe20000000a00 */
[C---:B------:R-:W-:Y:S01]  /*2d00*/  IMAD R9, R80.reuse, UR17, R9 ;  /* 0x0000001150097c24 */ /* 0x040fe2000f8e0209 */
[----:B------:R-:W4:Y:S01]  /*2d10*/  LDC.64 R34, c[0x0][0x2d0] ;  /* 0x0000b400ff227b82 */ /* 0x000f220000000a00 */
[----:B------:R-:W-:Y:S01]  /*2d20*/  IMAD.WIDE.U32 R4, R80, UR16, R4 ;  /* 0x0000001050047c25 */ /* 0x000fe2000f8e0004 */
[----:B------:R-:W-:Y:S01]  /*2d30*/  LEA R40, P2, R2, UR12, 0x2 ;  /* 0x0000000c02287c11 */ /* 0x000fe2000f8410ff */
[----:B------:R-:W-:Y:S01]  /*2d40*/  ULDC.64 UR16, c[0x0][0x3d0] ;  /* 0x0000f40000107ab9 */ /* 0x000fe20000000a00 */
[----:B------:R-:W-:Y:S01]  /*2d50*/  USHF.L.U64.HI UR12, UR7, 0x2, UR8 ;  /* 0x00000002070c7899 */ /* 0x000fe20008010208 */
[----:B------:R-:W-:Y:S01]  /*2d60*/  IMAD.IADD R7, R3, 0x1, R7 ;  /* 0x0000000103077824 */ /* 0x000fe200078e0207 */
[----:B------:R-:W-:-:S02]  /*2d70*/  IADD3 R3, R5, R9, RZ ;  /* 0x0000000905037210 */ /* 0x000fc40007ffe0ff */
[----:B------:R-:W-:Y:S02]  /*2d80*/  LEA R46, P3, R4, UR16, 0x2 ;  /* 0x00000010042e7c11 */ /* 0x000fe4000f8610ff */
[C---:B------:R-:W-:Y:S02]  /*2d90*/  IADD3.X R13, R19.reuse, R7, RZ, P0, !PT ;  /* 0x00000007130d7210 */ /* 0x040fe400007fe4ff */
[----:B------:R-:W-:Y:S02]  /*2da0*/  LEA.HI.X R5, R2, UR13, R7, 0x2, P2 ;  /* 0x0000000d02057c11 */ /* 0x000fe400090f1407 */
[----:B------:R-:W-:Y:S02]  /*2db0*/  IADD3 R40, P0, R40, UR9, RZ ;  /* 0x0000000928287c10 */ /* 0x000fe4000ff1e0ff */
[----:B------:R-:W-:Y:S02]  /*2dc0*/  IADD3 R2, P2, R18, R4, RZ ;  /* 0x0000000412027210 */ /* 0x000fe40007f5e0ff */
[--C-:B------:R-:W-:Y:S01]  /*2dd0*/  LEA.HI.X R0, R4, UR17, R3.reuse, 0x2, P3 ;  /* 0x0000001104007c11 */ /* 0x100fe200098f1403 */
[----:B------:R-:W-:Y:S01]  /*2de0*/  ULDC.64 UR16, c[0x0][0x250] ;  /* 0x0000940000107ab9 */ /* 0x000fe20000000a00 */
[----:B------:R-:W-:Y:S01]  /*2df0*/  IADD3 R46, P4, R46, UR9, RZ ;  /* 0x000000092e2e7c10 */ /* 0x000fe2000ff9e0ff */
[----:B------:R-:W-:Y:S01]  /*2e00*/  IMAD.X R3, R19, 0x1, R3, P2 ;  /* 0x0000000113037824 */ /* 0x000fe200010e0603 */
[----:B------:R-:W-:-:S02]  /*2e10*/  IADD3.X R4, R5, UR12, RZ, P0, !PT ;  /* 0x0000000c05047c10 */ /* 0x000fc400087fe4ff */
[C---:B------:R-:W-:Y:S02]  /*2e20*/  IADD3 R36, P5, R40.reuse, -0x180, RZ ;  /* 0xfffffe8028247810 */ /* 0x040fe40007fbe0ff */
[----:B------:R-:W-:Y:S02]  /*2e30*/  IADD3 R38, P3, R40, -0x100, RZ ;  /* 0xffffff0028267810 */ /* 0x000fe40007f7e0ff */
[----:B------:R-:W-:Y:S01]  /*2e40*/  IADD3.X R0, R0, UR12, RZ, P4, !PT ;  /* 0x0000000c00007c10 */ /* 0x000fe2000a7fe4ff */
[----:B------:R-:W-:Y:S01]  /*2e50*/  ULDC.64 UR12, c[0x0][0x238] ;  /* 0x00008e00000c7ab9 */ /* 0x000fe20000000a00 */
[----:B------:R-:W-:Y:S02]  /*2e60*/  IADD3.X R37, R4, -0x1, RZ, P5, !PT ;  /* 0xffffffff04257810 */ /* 0x000fe40002ffe4ff */
[C---:B------:R-:W-:Y:S02]  /*2e70*/  IADD3 R42, P4, R46.reuse, -0x180, RZ ;  /* 0xfffffe802e2a7810 */ /* 0x040fe40007f9e0ff */
[----:B------:R-:W-:-:S02]  /*2e80*/  IADD3 R44, P5, R46, -0x100, RZ ;  /* 0xffffff002e2c7810 */ /* 0x000fc40007fbe0ff */
[----:B------:R-:W-:Y:S02]  /*2e90*/  IADD3.X R39, R4, -0x1, RZ, P3, !PT ;  /* 0xffffffff04277810 */ /* 0x000fe40001ffe4ff */
[----:B------:R-:W-:Y:S02]  /*2ea0*/  IADD3 R40, P0, R40, -0x80, RZ ;  /* 0xffffff8028287810 */ /* 0x000fe40007f1e0ff */
[----:B------:R-:W-:Y:S02]  /*2eb0*/  IADD3 R46, P3, R46, -0x80, RZ ;  /* 0xffffff802e2e7810 */ /* 0x000fe40007f7e0ff */
[----:B------:R-:W-:Y:S02]  /*2ec0*/  ISETP.GE.AND P2, PT, R20, R59, PT ;  /* 0x0000003b1400720c */ /* 0x000fe40003f46270 */
[----:B------:R-:W-:Y:S02]  /*2ed0*/  IADD3.X R41, R4, -0x1, RZ, P0, !PT ;  /* 0xffffffff04297810 */ /* 0x000fe400007fe4ff */
[----:B------:R-:W-:-:S02]  /*2ee0*/  IADD3.X R43, R0, -0x1, RZ, P4, !PT ;  /* 0xffffffff002b7810 */ /* 0x000fc400027fe4ff */
[C---:B------:R-:W-:Y:S02]  /*2ef0*/  IADD3.X R45, R0.reuse, -0x1, RZ, P5, !PT ;  /* 0xffffffff002d7810 */ /* 0x040fe40002ffe4ff */
[----:B01234-:R-:W-:-:S07]  /*2f00*/  IADD3.X R47, R0, -0x1, RZ, P3, !PT ;  /* 0xffffffff002f7810 */ /* 0x01ffce0001ffe4ff */
.L_x_10479:
        /* <DEDUP_REMOVED lines=30> */
[----:B------:R-:W-:Y:S02]  /*30f0*/  IMAD.IADD R5, R9, 0x1, R49 ;  /* 0x0000000109057824 */ /* 0x000fe400078e0231 */
[----:B0-----:R0:W4:Y:S01]  /*3100*/  LDG.E R85, desc[UR10][R6.64] ;  /* 0x0000000a06557981 */ /* 0x001122000c1e1900 */
[----:B------:R-:W-:Y:S02]  /*3110*/  IADD3 R59, -R18, R87, RZ ;  /* 0x00000057123b7210 */ /* 0x000fe40007ffe1ff */
[----:B------:R-:W-:Y:S02]  /*3120*/  LEA.HI.X R5, R8, R64, R5, 0x1, P0 ;  /* 0x0000004008057211 */ /* 0x000fe400000f0c05 */
[----:B------:R-:W-:-:S02]  /*3130*/  ISETP.GE.AND P0, PT, R20, R59, PT ;  /* 0x0000003b1400720c */ /* 0x000fc40003f06270 */
[-C--:B------:R-:W-:Y:S02]  /*3140*/  ISETP.GE.AND P3, PT, R62, R59.reuse, PT ;  /* 0x0000003b3e00720c */ /* 0x080fe40003f66270 */
[-C--:B------:R-:W-:Y:S02]  /*3150*/  ISETP.GE.AND P4, PT, R60, R59.reuse, PT ;  /* 0x0000003b3c00720c */ /* 0x080fe40003f86270 */
[----:B------:R-:W-:Y:S02]  /*3160*/  ISETP.GE.AND P5, PT, R58, R59, PT ;  /* 0x0000003b3a00720c */ /* 0x000fe40003fa6270 */
[----:B------:R-:W-:Y:S02]  /*3170*/  PRMT R108, RZ, 0x7610, R108 ;  /* 0x00007610ff6c7816 */ /* 0x000fe4000000006c */
[----:B------:R-:W-:Y:S02]  /*3180*/  PRMT R110, RZ, 0x7610, R110 ;  /* 0x00007610ff6e7816 */ /* 0x000fe4000000006e */
[----:B------:R-:W-:Y:S01]  /*3190*/  PRMT R112, RZ, 0x7610, R112 ;  /* 0x00007610ff707816 */ /* 0x000fe20000000070 */
[----:B-12---:R1:W-:Y:S04]  /*31a0*/  STS.U16 [R55+0x40], R48 ;  /* 0x0000403037007388 */ /* 0x0063e80000000400 */
[----:B---3--:R-:W-:Y:S01]  /*31b0*/  STS.U16 [R55+0x80], R104 ;  /* 0x0000806837007388 */ /* 0x008fe20000000400 */
[----:B-1----:R-:W-:-:S03]  /*31c0*/  PRMT R48, RZ, 0x7610, R48 ;  /* 0x00007610ff307816 */ /* 0x002fc60000000030 */
[----:B----4-:R1:W-:Y:S04]  /*31d0*/  STS.U16 [R55], R0 ;  /* 0x0000000037007388 */ /* 0x0103e80000000400 */
[----:B------:R-:W-:Y:S01]  /*31e0*/  STS.U16 [R55+0xc0], R106 ;  /* 0x0000c06a37007388 */ /* 0x000fe20000000400 */
[----:B------:R-:W-:-:S03]  /*31f0*/  NOP ;  /* 0x0000000000007918 */ /* 0x000fc60000000000 */
[----:B------:R-:W2:Y:S04]  /*3200*/  @!P0 LDG.E.U16 R108, desc[UR10][R4.64] ;  /* 0x0000000a046c8981 */ /* 0x000ea8000c1e1500 */
[----:B------:R-:W3:Y:S04]  /*3210*/  @!P3 LDG.E.U16 R110, desc[UR10][R4.64+0x40] ;  /* 0x0000400a046eb981 */ /* 0x000ee8000c1e1500 */
[----:B------:R-:W4:Y:S04]  /*3220*/  @!P4 LDG.E.U16 R112, desc[UR10][R4.64+0x80] ;  /* 0x0000800a0470c981 */ /* 0x000f28000c1e1500 */
[----:B------:R0:W4:Y:S01]  /*3230*/  @!P5 LDG.E.U16 R48, desc[UR10][R4.64+0xc0] ;  /* 0x0000c00a0430d981 */ /* 0x000122000c1e1500 */
[----:B-1----:R-:W-:-:S02]  /*3240*/  IADD3 R0, R63, -0x1, RZ ;  /* 0xffffffff3f007810 */ /* 0x002fc40007ffe0ff */
[----:B------:R-:W-:Y:S02]  /*3250*/  ISETP.NE.AND P3, PT, R76, RZ, PT ;  /* 0x000000ff4c00720c */ /* 0x000fe40003f65270 */
[----:B0-----:R-:W-:Y:S01]  /*3260*/  LEA.HI R6, R0, R0, RZ, 0x1 ;  /* 0x0000000000067211 */ /* 0x001fe200078f08ff */
[----:B------:R-:W-:-:S03]  /*3270*/  FMUL.FTZ R11, R85, 1.4426950216293334961 ;  /* 0x3fb8aa3b550b7820 */ /* 0x000fc60000410000 */
[----:B------:R-:W-:Y:S01]  /*3280*/  LOP3.LUT R7, R6, 0xfffffe, RZ, 0xc0, !PT ;  /* 0x00fffffe06077812 */ /* 0x000fe200078ec0ff */
[----:B------:R-:W-:-:S04]  /*3290*/  FMUL.FTZ R4, R11, R53 ;  /* 0x000000350b047220 */ /* 0x000fc80000410000 */
[----:B------:R-:W-:Y:S01]  /*32a0*/  IMAD.IADD R0, R0, 0x1, -R7 ;  /* 0x0000000100007824 */ /* 0x000fe200078e0a07 */
[----:B------:R-:W-:Y:S01]  /*32b0*/  IADD3 R49, R76, 0x200, RZ ;  /* 0x000002004c317810 */ /* 0x000fe20007ffe0ff */
[----:B------:R0:W1:Y:S02]  /*32c0*/  LDS.64 R6, [R54] ;  /* 0x0000000036067984 */ /* 0x0000640000000a00 */
[----:B------:R-:W-:Y:S02]  /*32d0*/  @!P3 IMAD R49, R0, 0x100, R89 ;  /* 0x000001000031b824 */ /* 0x000fe400078e0259 */
[----:B------:R4:W4:Y:S03]  /*32e0*/  MUFU.EX2 R0, R4 ;  /* 0x0000000400007308 */ /* 0x0009260000000800 */
[-C--:B------:R-:W-:Y:S02]  /*32f0*/  LEA R49, R49, R102.reuse, 0x2 ;  /* 0x0000006631317211 */ /* 0x080fe400078e10ff */
[----:B0-----:R-:W-:-:S02]  /*3300*/  LEA R54, R75, R102, 0x3 ;  /* 0x000000664b367211 */ /* 0x001fc400078e18ff */
[----:B------:R-:W-:-:S04]  /*3310*/  ISETP.GT.AND P0, PT, R63, 0x1, PT ;  /* 0x000000013f00780c */ /* 0x000fc80003f04270 */
[----:B------:R-:W-:Y:S02]  /*3320*/  ISETP.EQ.AND P0, PT, R116, RZ, P0 ;  /* 0x000000ff7400720c */ /* 0x000fe40000702270 */
[----:B------:R-:W-:-:S11]  /*3330*/  ISETP.NE.AND P4, PT, R76, 0x1f, PT ;  /* 0x0000001f4c00780c */ /* 0x000fd60003f85270 */
[----:B------:R-:W0:Y:S01]  /*3340*/  @P0 LDC R9, c[0x0][0x21c] ;  /* 0x00008700ff090b82 */ /* 0x000e220000000800 */
[----:B------:R-:W-:Y:S01]  /*3350*/  FMUL.FTZ R117, R11, R51 ;  /* 0x000000330b757220 */ /* 0x000fe20000410000 */
[----:B------:R-:W-:Y:S01]  /*3360*/  @P0 IADD3 R8, R63, -0x2, RZ ;  /* 0xfffffffe3f080810 */ /* 0x000fe20007ffe0ff */
[----:B------:R-:W-:-:S04]  /*3370*/  FMUL.FTZ R113, R11, R52 ;  /* 0x000000340b717220 */ /* 0x000fc80000410000 */
[----:B------:R-:W4:Y:S01]  /*3380*/  MUFU.EX2 R117, R117 ;  /* 0x0000007500757308 */ /* 0x000f220000000800 */
[C---:B-1----:R-:W-:Y:S02]  /*3390*/  PRMT R107, R7.reuse, 0x7632, R107 ;  /* 0x00007632076b7816 */ /* 0x042fe4000000006b */
[----:B------:R-:W-:Y:S01]  /*33a0*/  SHF.L.U32 R106, R7, 0x10, RZ ;  /* 0x00000010076a7819 */ /* 0x000fe200000006ff */
[----:B------:R-:W-:Y:S01]  /*33b0*/  FMUL.FTZ R7, R11, R50 ;  /* 0x000000320b077220 */ /* 0x000fe20000410000 */
[----:B------:R-:W-:Y:S02]  /*33c0*/  IMAD.U32 R104, R6, 0x10000, RZ ;  /* 0x0001000006687824 */ /* 0x000fe400078e00ff */
[----:B------:R-:W-:-:S03]  /*33d0*/  IMAD.MOV.U32 R10, RZ, RZ, RZ ;  /* 0x000000ffff0a7224 */ /* 0x000fc600078e00ff */
[----:B------:R-:W-:Y:S01]  /*33e0*/  MUFU.EX2 R7, R7 ;  /* 0x0000000700077308 */ /* 0x000fe20000000800 */
[----:B0-----:R-:W-:-:S04]  /*33f0*/  @P0 IMAD R9, R8, R9, R89 ;  /* 0x0000000908090224 */ /* 0x001fc800078e0259 */
[----:B------:R-:W-:Y:S01]  /*3400*/  @P0 IMAD.WIDE R8, R9, 0x8, R28 ;  /* 0x0000000809080825 */ /* 0x000fe200078e021c */
[----:B------:R-:W-:-:S03]  /*3410*/  SHF.L.U32 R109, R98, 0x10, RZ ;  /* 0x00000010626d7819 */ /* 0x000fc600000006ff */
[----:B------:R-:W-:Y:S01]  /*3420*/  IMAD.U32 R111, R17, 0x10000, RZ ;  /* 0x00010000116f7824 */ /* 0x000fe200078e00ff */
[----:B------:R-:W-:Y:S01]  /*3430*/  BSSY B0, `(.L_x_10467) ;  /* 0x000002f000007945 */ /* 0x000fe20003800000 */
[----:B------:R-:W-:Y:S01]  /*3440*/  FMUL.FTZ R118, R109, R50 ;  /* 0x000000326d767220 */ /* 0x000fe20000410000 */
[----:B------:R-:W-:Y:S02]  /*3450*/  IMAD.U32 R107, R107, 0x10000, RZ ;  /* 0x000100006b6b7824 */ /* 0x000fe400078e00ff */
[----:B------:R-:W-:-:S04]  /*3460*/  FMUL.FTZ R11, R111, R52 ;  /* 0x000000346f0b7220 */ /* 0x000fc80000410000 */
[----:B------:R-:W-:Y:S01]  /*3470*/  FMUL.FTZ R119, R106, R11 ;  /* 0x0000000b6a777220 */ /* 0x000fe20000410000 */
[----:B--2---:R0:W-:Y:S04]  /*3480*/  STS.U16 [R55+0x100], R108 ;  /* 0x0001006c37007388 */ /* 0x0041e80000000400 */
[----:B---3--:R-:W-:Y:S04]  /*3490*/  STS.U16 [R55+0x140], R110 ;  /* 0x0001406e37007388 */ /* 0x008fe80000000400 */
[----:B----4-:R1:W-:Y:S04]  /*34a0*/  STS.U16 [R55+0x180], R112 ;  /* 0x0001807037007388 */ /* 0x0103e80000000400 */
[----:B------:R-:W-:Y:S01]  /*34b0*/  STS.U16 [R55+0x1c0], R48 ;  /* 0x0001c03037007388 */ /* 0x000fe20000000400 */
[----:B------:R-:W-:-:S03]  /*34c0*/  NOP ;  /* 0x0000000000007918 */ /* 0x000fc60000000000 */
[----:B------:R-:W2:Y:S04]  /*34d0*/  LDS.64 R4, [R54+0x100] ;  /* 0x0001000036047984 */ /* 0x000ea80000000a00 */
[----:B------:R3:W-:Y:S01]  /*34e0*/  STS [R49+0x838], R0 ;  /* 0x0008380031007388 */ /* 0x0007e20000000800 */
[----:B------:R-:W-:Y:S01]  /*34f0*/  BAR.SYNC.DEFER_BLOCKING 0x0 ;  /* 0x0000000000007b1d */ /* 0x000fe20000010000 */
[----:B0-----:R-:W-:-:S05]  /*3500*/  PRMT R108, R6, 0x7632, R108 ;  /* 0x00007632066c7816 */ /* 0x001fca000000006c */
[----:B------:R0:W4:Y:S01]  /*3510*/  @P4 LDS R121, [R61+0x103c] ;  /* 0x00103c003d794984 */ /* 0x0001220000000800 */
[----:B------:R0:W0:Y:S01]  /*3520*/  MUFU.EX2 R6, R113 ;  /* 0x0000007100067308 */ /* 0x0000220000000800 */
[----:B-1----:R-:W-:Y:S02]  /*3530*/  SHF.L.U32 R112, R16, 0x10, RZ ;  /* 0x0000001010707819 */ /* 0x002fe400000006ff */
[----:B------:R-:W-:Y:S01]  /*3540*/  SHF.L.U32 R110, R100, 0x10, RZ ;  /* 0x00000010646e7819 */ /* 0x000fe200000006ff */
[----:B------:R1:W5:Y:S01]  /*3550*/  @P0 LDG.E R10, desc[UR10][R8.64+0x4] ;  /* 0x0000040a080a0981 */ /* 0x000362000c1e1900 */
[C---:B--2---:R-:W-:Y:S02]  /*3560*/  PRMT R48, R4.reuse, 0x7632, R48 ;  /* 0x0000763204307816 */ /* 0x044fe40000000030 */
[----:B------:R-:W-:Y:S02]  /*3570*/  SHF.L.U32 R124, R4, 0x10, RZ ;  /* 0x00000010047c7819 */ /* 0x000fe400000006ff */
[C---:B------:R-:W-:Y:S01]  /*3580*/  PRMT R4, R5.reuse, 0x7632, R4 ;  /* 0x0000763205047816 */ /* 0x040fe20000000004 */
[----:B------:R-:W-:Y:S01]  /*3590*/  IMAD.U32 R120, R5, 0x10000, RZ ;  /* 0x0001000005787824 */ /* 0x000fe200078e00ff */
[----:B------:R-:W-:Y:S01]  /*35a0*/  SHF.L.U32 R108, R108, 0x10, RZ ;  /* 0x000000106c6c7819 */ /* 0x000fe200000006ff */
[----:B------:R-:W-:Y:S01]  /*35b0*/  FMUL.FTZ R5, R112, R53 ;  /* 0x0000003570057220 */ /* 0x000fe20000410000 */
[----:B------:R-:W-:Y:S01]  /*35c0*/  SHF.L.U32 R114, R4, 0x10, RZ ;  /* 0x0000001004727819 */ /* 0x000fe200000006ff */
[----:B-1----:R-:W-:Y:S01]  /*35d0*/  FMUL.FTZ R9, R110, R51 ;  /* 0x000000336e097220 */ /* 0x002fe20000410000 */
[----:B------:R-:W-:Y:S01]  /*35e0*/  SHF.L.U32 R48, R48, 0x10, RZ ;  /* 0x0000001030307819 */ /* 0x000fe200000006ff */
[----:B---3--:R-:W-:Y:S01]  /*35f0*/  FMUL.FTZ R49, R0, R117 ;  /* 0x0000007500317220 */ /* 0x008fe20000410000 */
[----:B0-----:R-:W-:Y:S01]  /*3600*/  FMUL.FTZ R113, R104, R5 ;  /* 0x0000000568717220 */ /* 0x001fe20000410000 */
        /* <DEDUP_REMOVED lines=8> */
[----:B----4-:R-:W-:Y:S06]  /*3690*/  @P4 BRA `(.L_x_10468) ;  /* 0x0000000000204947 */ /* 0x010fec0003800000 */
[----:B------:R-:W-:Y:S01]  /*36a0*/  ISETP.NE.AND P0, PT, R63, R86, PT ;  /* 0x000000563f00720c */ /* 0x000fe20003f05270 */
[----:B------:R-:W-:-:S12]  /*36b0*/  HFMA2.MMA R121, -RZ, RZ, 1.875, 0 ;  /* 0x3f800000ff797435 */ /* 0x000fd800000001ff */
[----:B------:R-:W-:-:S04]  /*36c0*/  @P0 LEA.HI R48, R63, R63, RZ, 0x1 ;  /* 0x0000003f3f300211 */ /* 0x000fc800078f08ff */
[----:B------:R-:W-:-:S05]  /*36d0*/  @P0 LOP3.LUT R48, R48, 0xfffffe, RZ, 0xc0, !PT ;  /* 0x00fffffe30300812 */ /* 0x000fca00078ec0ff */
[----:B------:R-:W-:-:S05]  /*36e0*/  @P0 IMAD.IADD R48, R63, 0x1, -R48 ;  /* 0x000000013f300824 */ /* 0x000fca00078e0a30 */
[----:B------:R-:W-:-:S05]  /*36f0*/  @P0 LEA R49, R48, R89, 0x8 ;  /* 0x0000005930310211 */ /* 0x000fca00078e40ff */
[----:B------:R-:W-:-:S05]  /*3700*/  @P0 IMAD R49, R49, 0x4, R102 ;  /* 0x0000000431310824 */ /* 0x000fca00078e0266 */
[----:B------:R0:W1:Y:S02]  /*3710*/  @P0 LDS R121, [R49+0x838] ;  /* 0x0008380031790984 */ /* 0x0000640000000800 */
.L_x_10468:
[----:B------:R-:W-:Y:S05]  /*3720*/  BSYNC B0 ;  /* 0x0000000000007941 */ /* 0x000fea0003800000 */
.L_x_10467:
[----:B01----:R-:W-:Y:S01]  /*3730*/  FMUL.FTZ R49, R7, R121 ;  /* 0x0000007907317220 */ /* 0x003fe20000410000 */
[----:B------:R-:W-:Y:S01]  /*3740*/  FMUL.FTZ R124, R105, R124 ;  /* 0x0000007c697c7220 */ /* 0x000fe20000410000 */
[C---:B------:R-:W-:Y:S01]  /*3750*/  FFMA.FTZ R127, R6.reuse, R125, R122 ;  /* 0x0000007d067f7223 */ /* 0x040fe2000001007a */
[C---:B------:R-:W-:Y:S01]  /*3760*/  FFMA.FTZ R123, R6.reuse, R123, R119 ;  /* 0x0000007b067b7223 */ /* 0x040fe20000010077 */
[----:B------:R-:W-:Y:S01]  /*3770*/  FMUL.FTZ R48, R6, R49 ;  /* 0x0000003106307220 */ /* 0x000fe20000410000 */
[----:B------:R-:W-:Y:S01]  /*3780*/  FMUL.FTZ R126, R7, R126 ;  /* 0x0000007e077e7220 */ /* 0x000fe20000410000 */
[----:B------:R-:W-:Y:S01]  /*3790*/  FFMA.FTZ R129, R117, R127, R124 ;  /* 0x0000007f75817223 */ /* 0x000fe2000001007c */
[----:B------:R-:W-:Y:S01]  /*37a0*/  FFMA.FTZ R125, R7, R123, R8 ;  /* 0x0000007b077d7223 */ /* 0x000fe20000010008 */
[----:B------:R-:W-:Y:S01]  /*37b0*/  FMUL.FTZ R130, R117, R48 ;  /* 0x0000003075827220 */ /* 0x000fe20000410000 */
[C---:B------:R-:W-:Y:S01]  /*37c0*/  ISETP.NE.AND P5, PT, R116.reuse, 0x1f, PT ;  /* 0x0000001f7400780c */ /* 0x040fe20003fa5270 */
[----:B------:R-:W-:Y:S01]  /*37d0*/  SHFL.UP PT, R49, R126, 0x1, RZ ;  /* 0x042000007e317989 */ /* 0x000fe200000e00ff */
[----:B------:R-:W-:Y:S01]  /*37e0*/  ISETP.GE.AND P0, PT, R75, 0x1, PT ;  /* 0x000000014b00780c */ /* 0x000fe20003f06270 */
[----:B------:R-:W-:Y:S01]  /*37f0*/  BSSY B0, `(.L_x_10469) ;  /* 0x0000078000007945 */ /* 0x000fe20003800000 */
[----:B------:R-:W-:Y:S01]  /*3800*/  ISETP.GE.U32.AND P6, PT, R116, 0x18, PT ;  /* 0x000000187400780c */ /* 0x000fe20003fc6070 */
[----:B------:R-:W0:Y:S04]  /*3810*/  SHFL.DOWN PT, R127, R129, 0x1, 0x1f ;  /* 0x08201f00817f7f89 */ /* 0x000e2800000e0000 */
[----:B------:R-:W1:Y:S04]  /*3820*/  SHFL.DOWN PT, R123, R130, 0x1, 0x1f ;  /* 0x08201f00827b7f89 */ /* 0x000e6800000e0000 */
[----:B------:R-:W2:Y:S01]  /*3830*/  SHFL.UP PT, R48, R125, 0x1, RZ ;  /* 0x042000007d307989 */ /* 0x000ea200000e00ff */
[C---:B0-----:R-:W-:Y:S01]  /*3840*/  @P5 FFMA.FTZ R129, R130.reuse, R127, R129 ;  /* 0x0000007f82815223 */ /* 0x041fe20000010081 */
[----:B-1----:R-:W-:-:S04]  /*3850*/  @P5 FMUL.FTZ R130, R130, R123 ;  /* 0x0000007b82825220 */ /* 0x002fc80000410000 */
[----:B------:R-:W0:Y:S01]  /*3860*/  SHFL.DOWN PT, R127, R129, 0x2, 0x1f ;  /* 0x08401f00817f7f89 */ /* 0x000e2200000e0000 */
[----:B------:R-:W-:Y:S01]  /*3870*/  ISETP.GE.U32.AND P5, PT, R116, 0x1e, PT ;  /* 0x0000001e7400780c */ /* 0x000fe20003fa6070 */
[C---:B--2---:R-:W-:Y:S01]  /*3880*/  @P0 FFMA.FTZ R125, R126.reuse, R48, R125 ;  /* 0x000000307e7d0223 */ /* 0x044fe2000001007d */
[----:B------:R-:W-:Y:S01]  /*3890*/  @P0 FMUL.FTZ R126, R126, R49 ;  /* 0x000000317e7e0220 */ /* 0x000fe20000410000 */
[----:B------:R-:W1:Y:S01]  /*38a0*/  SHFL.DOWN PT, R123, R130, 0x2, 0x1f ;  /* 0x08401f00827b7f89 */ /* 0x000e6200000e0000 */
[----:B------:R-:W-:-:S03]  /*38b0*/  ISETP.GE.AND P0, PT, R75, 0x2, PT ;  /* 0x000000024b00780c */ /* 0x000fc60003f06270 */
[----:B------:R-:W2:Y:S04]  /*38c0*/  SHFL.UP PT, R48, R125, 0x2, RZ ;  /* 0x044000007d307989 */ /* 0x000ea800000e00ff */
[----:B------:R-:W3:Y:S02]  /*38d0*/  SHFL.UP PT, R49, R126, 0x2, RZ ;  /* 0x044000007e317989 */ /* 0x000ee400000e00ff */
[C---:B0-----:R-:W-:Y:S01]  /*38e0*/  @!P5 FFMA.FTZ R129, R130.reuse, R127, R129 ;  /* 0x0000007f8281d223 */ /* 0x041fe20000010081 */
[----:B-1----:R-:W-:-:S04]  /*38f0*/  @!P5 FMUL.FTZ R130, R130, R123 ;  /* 0x0000007b8282d220 */ /* 0x002fc80000410000 */
        /* <DEDUP_REMOVED lines=14> */
[----:B------:R-:W-:Y:S01]  /*39e0*/  IMAD.MOV.U32 R48, RZ, RZ, 0x3f800000 ;  /* 0x3f800000ff307424 */ /* 0x000fe200078e00ff */
[----:B------:R-:W-:Y:S01]  /*39f0*/  LEA R123, R89, R102, 0x3 ;  /* 0x00000066597b7211 */ /* 0x000fe200078e18ff */
        /* <DEDUP_REMOVED lines=24> */
[----:B-----5:R-:W-:Y:S04]  /*3b80*/  SHFL.IDX PT, R127, R10, RZ, 0x1f ;  /* 0x00001fff0a7f7589 */ /* 0x020fe800000e0000 */
[----:B------:R-:W-:Y:S04]  /*3b90*/  SHFL.UP PT, R125, R125, 0x1, RZ ;  /* 0x042000007d7d7989 */ /* 0x000fe800000e00ff */
[----:B------:R-:W1:Y:S04]  /*3ba0*/  SHFL.UP PT, R126, R126, 0x1, RZ ;  /* 0x042000007e7e7989 */ /* 0x000e6800000e00ff */
[----:B------:R-:W-:Y:S04]  /*3bb0*/  SHFL.IDX PT, R131, R129, RZ, 0x1f ;  /* 0x00001fff81837589 */ /* 0x000fe800000e0000 */
[----:B------:R-:W2:Y:S01]  /*3bc0*/  SHFL.IDX PT, R128, R130, RZ, 0x1f ;  /* 0x00001fff82807589 */ /* 0x000ea200000e0000 */
[----:B0-----:R-:W-:-:S04]  /*3bd0*/  @P4 FFMA.FTZ R133, R132, R133, R135 ;  /* 0x0000008584854223 */ /* 0x001fc80000010087 */
[----:B------:R-:W-:Y:S01]  /*3be0*/  FFMA.FTZ R114, R133, R121, R114 ;  /* 0x0000007985727223 */ /* 0x000fe20000010072 */
[----:B------:R-:W-:Y:S01]  /*3bf0*/  LEA R121, R76, R102, 0x4 ;  /* 0x000000664c797211 */ /* 0x000fe200078e20ff */
[----:B-1----:R-:W-:-:S04]  /*3c00*/  @P3 FFMA.FTZ R127, R126, R127, R125 ;  /* 0x0000007f7e7f3223 */ /* 0x002fc8000001007d */
[----:B------:R-:W-:Y:S01]  /*3c10*/  FFMA.FTZ R135, R0, R127, R113 ;  /* 0x0000007f00877223 */ /* 0x000fe20000010071 */
[----:B------:R-:W-:Y:S01]  /*3c20*/  FFMA.FTZ R113, R7, R114, R120 ;  /* 0x0000007207717223 */ /* 0x000fe20000010078 */
[----:B------:R-:W-:Y:S02]  /*3c30*/  FMUL.FTZ R127, R114, R50 ;  /* 0x00000032727f7220 */ /* 0x000fe40000410000 */
        /* <DEDUP_REMOVED lines=9> */
[----:B------:R-:W-:Y:S01]  /*3cd0*/  FMUL.FTZ R119, R120, R53 ;  /* 0x0000003578777220 */ /* 0x000fe20000410000 */
[----:B------:R-:W-:Y:S01]  /*3ce0*/  FFMA.FTZ R0, R104, -R5, R135 ;  /* 0x8000000568007223 */ /* 0x000fe20000010087 */
[----:B------:R-:W-:Y:S01]  /*3cf0*/  FMUL.FTZ R7, R109, R127 ;  /* 0x0000007f6d077220 */ /* 0x000fe20000410000 */
[----:B------:R-:W-:Y:S01]  /*3d00*/  FMUL.FTZ R6, R111, R126 ;  /* 0x0000007e6f067220 */ /* 0x000fe20000410000 */
[----:B------:R-:W-:Y:S01]  /*3d10*/  FMUL.FTZ R5, R110, R125 ;  /* 0x0000007d6e057220 */ /* 0x000fe20000410000 */
[----:B------:R-:W-:Y:S01]  /*3d20*/  FMUL.FTZ R4, R112, R119 ;  /* 0x0000007770047220 */ /* 0x000fe20000410000 */
[----:B------:R0:W-:Y:S01]  /*3d30*/  @!P1 STS.64 [R123+0x10b8], R48 ;  /* 0x0010b8307b009388 */ /* 0x0001e20000000a00 */
[----:B------:R-:W-:Y:S01]  /*3d40*/  IADD3 R128, -R18, R87, -R76 ;  /* 0x0000005712807210 */ /* 0x000fe20007ffe94c */
[----:B------:R-:W-:Y:S01]  /*3d50*/  FFMA.FTZ R117, R108, -R9, R133 ;  /* 0x800000096c757223 */ /* 0x000fe20000010085 */
[----:B------:R-:W-:Y:S01]  /*3d60*/  FFMA.FTZ R8, R0, R119, RZ ;  /* 0x0000007700087223 */ /* 0x000fe200000100ff */
[----:B------:R0:W-:Y:S01]  /*3d70*/  STS.128 [R121+0x200], R4 ;  /* 0x0002000479007388 */ /* 0x0001e20000000c00 */
[----:B------:R-:W-:Y:S01]  /*3d80*/  BAR.SYNC.DEFER_BLOCKING 0x0 ;  /* 0x0000000000007b1d */ /* 0x000fe20000010000 */
[----:B------:R-:W-:Y:S01]  /*3d90*/  ISETP.GE.AND P0, PT, R128, 0x1, PT ;  /* 0x000000018000780c */ /* 0x000fe20003f06270 */
[----:B------:R-:W-:Y:S01]  /*3da0*/  FFMA.FTZ R124, R117, R125, R8 ;  /* 0x0000007d757c7223 */ /* 0x000fe20000010008 */
[----:B------:R-:W-:Y:S01]  /*3db0*/  FFMA.FTZ R119, R106, -R11, R137 ;  /* 0x8000000b6a777223 */ /* 0x000fe20000010089 */
[----:B------:R-:W-:Y:S01]  /*3dc0*/  FMUL.FTZ R8, R105, R135 ;  /* 0x0000008769087220 */ /* 0x000fe20000410000 */
[----:B------:R-:W-:Y:S01]  /*3dd0*/  FMUL.FTZ R9, R101, R133 ;  /* 0x0000008565097220 */ /* 0x000fe20000410000 */
[----:B------:R-:W-:Y:S01]  /*3de0*/  FMUL.FTZ R10, R103, R137 ;  /* 0x00000089670a7220 */ /* 0x000fe20000410000 */
[----:B------:R-:W-:Y:S01]  /*3df0*/  FMUL.FTZ R11, R99, R132 ;  /* 0x00000084630b7220 */ /* 0x000fe20000410000 */
[----:B------:R-:W-:Y:S01]  /*3e00*/  FFMA.FTZ R118, R107, -R118, R132 ;  /* 0x800000766b767223 */ /* 0x000fe20000010084 */
[----:B------:R0:W1:Y:S04]  /*3e10*/  LDS R123, [R61+0x200] ;  /* 0x000200003d7b7984 */ /* 0x0000680000000800 */
[----:B------:R0:W2:Y:S04]  /*3e20*/  LDS R125, [R61+0x280] ;  /* 0x000280003d7d7984 */ /* 0x0000a80000000800 */
[----:B------:R0:W3:Y:S04]  /*3e30*/  LDS R129, [R61+0x300] ;  /* 0x000300003d817984 */ /* 0x0000e80000000800 */
[----:B------:R0:W4:Y:S04]  /*3e40*/  LDS R49, [R61+0x380] ;  /* 0x000380003d317984 */ /* 0x0001280000000800 */
[----:B------:R0:W-:Y:S01]  /*3e50*/  STS.128 [R121+0x400], R8 ;  /* 0x0004000879007388 */ /* 0x0001e20000000c00 */
[----:B------:R-:W-:Y:S06]  /*3e60*/  BAR.SYNC.DEFER_BLOCKING 0x0 ;  /* 0x0000000000007b1d */ /* 0x000fec0000010000 */
[----:B------:R-:W-:Y:S05]  /*3e70*/  @!P0 BRA `(.L_x_10470) ;  /* 0x00000000003c8947 */ /* 0x000fea0003800000 */
[----:B0-----:R-:W0:Y:S01]  /*3e80*/  LDS R121, [R61+0x400] ;  /* 0x000400003d797984 */ /* 0x001e220000000800 */
[C---:B------:R-:W-:Y:S02]  /*3e90*/  IMAD R6, R115.reuse, UR20, RZ ;  /* 0x0000001473067c24 */ /* 0x040fe4000f8e02ff */
        /* <DEDUP_REMOVED lines=11> */
[----:B-1----:R1:W-:Y:S04]  /*3f50*/  REDG.E.ADD.F32.FTZ.RN.STRONG.GPU desc[UR10][R8.64], R123 ;  /* 0x0000007b080079a6 */ /* 0x0023e8000c10f38a */
[----:B0-----:R1:W-:Y:S02]  /*3f60*/  REDG.E.ADD.F32.FTZ.RN.STRONG.GPU desc[UR10][R10.64], R121 ;  /* 0x000000790a0079a6 */ /* 0x0013e4000c10f38a */
.L_x_10470:
[----:B------:R-:W-:Y:S05]  /*3f70*/  BSYNC B0 ;  /* 0x0000000000007941 */ /* 0x000fea0003800000 */
.L_x_10469:
        /* <DEDUP_REMOVED lines=21> */
.L_x_10472:
[----:B------:R-:W-:Y:S05]  /*40d0*/  BSYNC B0 ;  /* 0x0000000000007941 */ /* 0x000fea0003800000 */
.L_x_10471:
        /* <DEDUP_REMOVED lines=9> */
.L_x_10474:
[----:B------:R-:W-:Y:S05]  /*4170*/  BSYNC B0 ;  /* 0x0000000000007941 */ /* 0x000fea0003800000 */
.L_x_10473:
        /* <DEDUP_REMOVED lines=9> */
.L_x_10476:
[----:B------:R-:W-:Y:S05]  /*4210*/  BSYNC B0 ;  /* 0x0000000000007941 */ /* 0x000fea0003800000 */
.L_x_10475:
[----:B----4-:R-:W4:Y:S01]  /*4220*/  SHFL.DOWN P0, R5, R8, 0x1, 0x1f ;  /* 0x08201f0008057f89 */ /* 0x010f220000000000 */
[----:B------:R-:W-:Y:S01]  /*4230*/  ISETP.NE.AND P3, PT, R75, RZ, PT ;  /* 0x000000ff4b00720c */ /* 0x000fe20003f65270 */
[----:B------:R-:W-:-:S12]  /*4240*/  BSSY B0, `(.L_x_10477) ;  /* 0x000002d000007945 */ /* 0x000fd80003800000 */
[----:B------:R-:W5:Y:S01]  /*4250*/  @!P3 S2R R7, SR_CgaCtaId ;  /* 0x000000000007b919 */ /* 0x000f620000008800 */
[----:B------:R-:W-:Y:S01]  /*4260*/  @!P3 MOV R4, 0x400 ;  /* 0x000004000004b802 */ /* 0x000fe20000000f00 */
[----:B----4-:R-:W-:-:S05]  /*4270*/  @P0 FADD R5, R8, R5 ;  /* 0x0000000508050221 */ /* 0x010fca0000000000 */
[----:B------:R-:W4:Y:S01]  /*4280*/  SHFL.DOWN P0, R6, R5, 0x2, 0x1f ;  /* 0x08401f0005067f89 */ /* 0x000f220000000000 */
[----:B-----5:R-:W-:Y:S01]  /*4290*/  @!P3 LEA R102, R7, R4, 0x18 ;  /* 0x000000040766b211 */ /* 0x020fe200078ec0ff */
[CC--:B------:R-:W-:Y:S01]  /*42a0*/  FMUL.FTZ R7, R85.reuse, R114.reuse ;  /* 0x0000007255077220 */ /* 0x0c0fe20000410000 */
[----:B------:R-:W-:Y:S01]  /*42b0*/  FMUL.FTZ R4, R85, R113 ;  /* 0x0000007155047220 */ /* 0x000fe20000410000 */
[----:B------:R-:W-:Y:S02]  /*42c0*/  FMUL.FTZ R114, R107, R114 ;  /* 0x000000726b727220 */ /* 0x000fe40000410000 */
[----:B------:R-:W-:Y:S01]  /*42d0*/  FMUL.FTZ R118, R118, R7 ;  /* 0x0000000776767220 */ /* 0x000fe20000410000 */
[----:B------:R-:W-:Y:S01]  /*42e0*/  FMUL.FTZ R7, R108, R122 ;  /* 0x0000007a6c077220 */ /* 0x000fe20000410000 */
[----:B----4-:R-:W-:Y:S01]  /*42f0*/  @P0 FADD R6, R5, R6 ;  /* 0x0000000605060221 */ /* 0x010fe20000000000 */
[----:B------:R-:W-:Y:S01]  /*4300*/  FMUL.FTZ R5, R106, R113 ;  /* 0x000000716a057220 */ /* 0x000fe20000410000 */
[----:B------:R-:W-:Y:S01]  /*4310*/  FMUL.FTZ R4, R119, R4 ;  /* 0x0000000477047220 */ /* 0x000fe20000410000 */
[C---:B------:R-:W-:Y:S01]  /*4320*/  FMUL.FTZ R122, R85.reuse, R122 ;  /* 0x0000007a557a7220 */ /* 0x040fe20000410000 */
[----:B------:R-:W-:Y:S01]  /*4330*/  FMUL.FTZ R85, R85, R120 ;  /* 0x0000007855557220 */ /* 0x000fe20000410000 */
[----:B---3--:R-:W3:Y:S01]  /*4340*/  SHFL.DOWN P0, R9, R6, 0x4, 0x1f ;  /* 0x08801f0006097f89 */ /* 0x008ee20000000000 */
        /* <DEDUP_REMOVED lines=15> */
[----:B---3--:R-:W-:-:S05]  /*4440*/  @P0 FADD R9, R6, R9 ;  /* 0x0000000906090221 */ /* 0x008fca0000000000 */
[----:B------:R-:W3:Y:S02]  /*4450*/  SHFL.DOWN P0, R10, R9, 0x8, 0x1f ;  /* 0x09001f00090a7f89 */ /* 0x000ee40000000000 */
        /* <DEDUP_REMOVED lines=11> */
.L_x_10478:
[----:B------:R-:W-:Y:S05]  /*4510*/  BSYNC B0 ;  /* 0x0000000000007941 */ /* 0x000fea0003800000 */
.L_x_10477:
[----:B------:R-:W-:Y:S01]  /*4520*/  IADD3 R89, R89, 0x1, RZ ;  /* 0x0000000159597810 */ /* 0x000fe20007ffe0ff */
[----:B------:R-:W-:-:S03]  /*4530*/  UIADD3 UR5, UP0, UR5, 0x1, URZ ;  /* 0x0000000105057890 */ /* 0x000fc6000ff1e03f */
[----:B------:R-:W-:Y:S01]  /*4540*/  ISETP.GE.AND P0, PT, R89, UR30, PT ;  /* 0x0000001e59007c0c */ /* 0x000fe2000bf06270 */
[----:B------:R-:W-:-:S12]  /*4550*/  UIADD3.X UR6, URZ, UR6, URZ, UP0, !UPT ;  /* 0x000000063f067290 */ /* 0x000fd800087fe43f */
[----:B------:R-:W-:Y:S05]  /*4560*/  @!P0 BRA `(.L_x_10479) ;  /* 0xffffffe800688947 */ /* 0x000fea000383ffff */
.L_x_10466:
[----:B------:R-:W-:Y:S01]  /*4570*/  BAR.SYNC.DEFER_BLOCKING 0x0 ;  /* 0x0000000000007b1d */ /* 0x000fe20000010000 */
        /* <DEDUP_REMOVED lines=8> */
[----:B------:R-:W5:Y:S01]  /*4600*/  S2UR UR6, SR_CgaCtaId ;  /* 0x00000000000679c3 */ /* 0x000f620000008800 */
[----:B------:R-:W-:-:S05]  /*4610*/  @!P4 IADD3 R2, P5, R72, R57, RZ ;  /* 0x000000394802c210 */ /* 0x000fca0007fbe0ff */
[C-C-:B------:R-:W-:Y:S01]  /*4620*/  @!P4 IMAD.X R3, R71.reuse, 0x1, R56.reuse, P5 ;  /* 0x000000014703c824 */ /* 0x140fe200028e0638 */
[CC--:B------:R-:W-:Y:S01]  /*4630*/  @!P0 IADD3 R8, P6, R72.reuse, R57.reuse, RZ ;  /* 0x0000003948088210 */ /* 0x0c0fe20007fde0ff */
[----:B------:R-:W-:Y:S01]  /*4640*/  UMOV UR5, 0x400 ;  /* 0x0000040000057882 */ /* 0x000fe20000000000 */
[CC--:B------:R-:W-:Y:S01]  /*4650*/  @!P2 IADD3 R6, P5, R72.reuse, R57.reuse, RZ ;  /* 0x000000394806a210 */ /* 0x0c0fe20007fbe0ff */
[----:B------:R-:W0:Y:S01]  /*4660*/  LDC.64 R32, c[0x0][0x388] ;  /* 0x0000e200ff207b82 */ /* 0x000e220000000a00 */
[----:B------:R-:W2:Y:S01]  /*4670*/  @!P4 LDG.E.U16 R0, desc[UR10][R2.64] ;  /* 0x0000000a0200c981 */ /* 0x000ea2000c1e1500 */
[----:B----4-:R-:W-:Y:S01]  /*4680*/  @!P3 IADD3 R4, P4, R72, R57, RZ ;  /* 0x000000394804b210 */ /* 0x010fe20007f9e0ff */
[C---:B------:R-:W-:Y:S01]  /*4690*/  @!P0 IMAD.X R9, R71.reuse, 0x1, R56, P6 ;  /* 0x0000000147098824 */ /* 0x040fe200030e0638 */
[CC--:B------:R-:W-:Y:S02]  /*46a0*/  @!P2 IADD3.X R7, R71.reuse, R56.reuse, RZ, P5, !PT ;  /* 0x000000384707a210 */ /* 0x0c0fe40002ffe4ff */
[----:B------:R-:W-:-:S02]  /*46b0*/  @!P3 IADD3.X R5, R71, R56, RZ, P4, !PT ;  /* 0x000000384705b210 */ /* 0x000fc400027fe4ff */
[----:B------:R-:W4:Y:S04]  /*46c0*/  @!P0 LDG.E.U16 R16, desc[UR10][R8.64+0xc0] ;  /* 0x0000c00a08108981 */ /* 0x000f28000c1e1500 */
[----:B------:R-:W3:Y:S04]  /*46d0*/  @!P3 LDG.E.U16 R10, desc[UR10][R4.64+0x40] ;  /* 0x0000400a040ab981 */ /* 0x000ee8000c1e1500 */
[----:B------:R-:W3:Y:S01]  /*46e0*/  @!P2 LDG.E.U16 R12, desc[UR10][R6.64+0x80] ;  /* 0x0000800a060ca981 */ /* 0x000ee2000c1e1500 */
[----:B-----5:R-:W-:Y:S01]  /*46f0*/  ULEA UR5, UR6, UR5, 0x18 ;  /* 0x0000000506057291 */ /* 0x020fe2000f8ec03f */
[----:B------:R-:W-:-:S02]  /*4700*/  F2FP.BF16.F32.PACK_AB R96, R94, R96 ;  /* 0x000000605e60723e */ /* 0x000fc400000010ff */
[----:B------:R-:W-:Y:S01]  /*4710*/  F2FP.BF16.F32.PACK_AB R97, R97, R92 ;  /* 0x0000005c6161723e */ /* 0x000fe200000010ff */
[----:B------:R-:W-:Y:S01]  /*4720*/  BSSY B0, `(.L_x_10480) ;  /* 0x0000043000007945 */ /* 0x000fe20003800000 */
[----:B--2---:R-:W-:Y:S04]  /*4730*/  STS.U16 [R55], R0 ;  /* 0x0000000037007388 */ /* 0x004fe80000000400 */
[----:B----4-:R-:W-:Y:S04]  /*4740*/  STS.U16 [R55+0xc0], R16 ;  /* 0x0000c01037007388 */ /* 0x010fe80000000400 */
        /* <DEDUP_REMOVED lines=8> */
[----:B------:R-:W-:Y:S04]  /*47d0*/  LDS.U16 R11, [R55+0x40] ;  /* 0x00004000370b7984 */ /* 0x000fe80000000400 */
[----:B------:R-:W-:Y:S04]  /*47e0*/  LDS.U16 R13, [R55+0x80] ;  /* 0x00008000370d7984 */ /* 0x000fe80000000400 */
[----:B------:R-:W-:Y:S04]  /*47f0*/  LDS.U16 R17, [R55+0xc0] ;  /* 0x0000c00037117984 */ /* 0x000fe80000000400 */
[----:B------:R-:W-:Y:S01]  /*4800*/  @!P1 STS [UR5+0x100], R59 ;  /* 0x0001003bff009988 */ /* 0x000fe20008000805 */
[----:B--2---:R-:W-:-:S02]  /*4810*/  SHF.L.U32 R4, R19, 0x10, RZ ;  /* 0x0000001013047819 */ /* 0x004fc400000006ff */
[C---:B------:R-:W-:Y:S02]  /*4820*/  SHF.L.U32 R2, R18.reuse, 0x10, RZ ;  /* 0x0000001012027819 */ /* 0x040fe400000006ff */
[----:B------:R-:W-:Y:S01]  /*4830*/  PRMT R0, R18, 0x7632, R0 ;  /* 0x0000763212007816 */ /* 0x000fe20000000000 */
[--C-:B------:R-:W-:Y:S02]  /*4840*/  FADD.FTZ R4, R4, R81.reuse ;  /* 0x0000005104047221 */ /* 0x100fe40000010000 */
[--C-:B------:R-:W-:Y:S02]  /*4850*/  FADD.FTZ R3, R2, R81.reuse ;  /* 0x0000005102037221 */ /* 0x100fe40000010000 */
[----:B------:R-:W-:Y:S01]  /*4860*/  IMAD.U32 R2, R0, 0x10000, RZ ;  /* 0x0001000000027824 */ /* 0x000fe200078e00ff */
[----:B------:R-:W-:Y:S01]  /*4870*/  BAR.SYNC.DEFER_BLOCKING 0x0 ;  /* 0x0000000000007b1d */ /* 0x000fe20000010000 */
[----:B------:R-:W-:Y:S02]  /*4880*/  FSETP.GTU.FTZ.AND P4, PT, R4, 20, PT ;  /* 0x41a000000400780b */ /* 0x000fe40003f9c000 */
[----:B------:R-:W-:Y:S01]  /*4890*/  FSETP.GTU.FTZ.AND P2, PT, R3, 20, PT ;  /* 0x41a000000300780b */ /* 0x000fe20003f5c000 */
[----:B------:R-:W-:Y:S01]  /*48a0*/  FADD.FTZ R5, R2, R81 ;  /* 0x0000005102057221 */ /* 0x000fe20000010000 */
[----:B------:R-:W-:-:S04]  /*48b0*/  PRMT R0, R19, 0x7632, R0 ;  /* 0x0000763213007816 */ /* 0x000fc80000000000 */
[----:B------:R-:W-:Y:S02]  /*48c0*/  FSETP.GTU.FTZ.AND P3, PT, R5, 20, PT ;  /* 0x41a000000500780b */ /* 0x000fe40003f7c000 */
[----:B------:R-:W-:-:S03]  /*48d0*/  SHF.L.U32 R0, R0, 0x10, RZ ;  /* 0x0000001000007819 */ /* 0x000fc600000006ff */
[----:B------:R-:W-:Y:S01]  /*48e0*/  @!P4 FMUL.FTZ R4, R4, -1.4426950216293334961 ;  /* 0xbfb8aa3b0404c820 */ /* 0x000fe20000410000 */
[----:B------:R-:W2:Y:S01]  /*48f0*/  LDS R19, [UR5+0x100] ;  /* 0x00010005ff137984 */ /* 0x000ea20008000800 */
[----:B------:R-:W-:Y:S01]  /*4900*/  @!P2 FMUL.FTZ R2, R3, -1.4426950216293334961 ;  /* 0xbfb8aa3b0302a820 */ /* 0x000fe20000410000 */
[----:B------:R-:W-:-:S03]  /*4910*/  FADD.FTZ R6, R0, R81 ;  /* 0x0000005100067221 */ /* 0x000fc60000010000 */
[----:B------:R-:W3:Y:S02]  /*4920*/  @!P4 MUFU.EX2 R4, R4 ;  /* 0x000000040004c308 */ /* 0x000ee40000000800 */
[----:B------:R-:W-:Y:S01]  /*4930*/  @!P3 FMUL.FTZ R3, R5, -1.4426950216293334961 ;  /* 0xbfb8aa3b0503b820 */ /* 0x000fe20000410000 */
[----:B------:R-:W-:-:S05]  /*4940*/  FSETP.GTU.FTZ.AND P0, PT, R6, 20, PT ;  /* 0x41a000000600780b */ /* 0x000fca0003f1c000 */
[----:B------:R-:W4:Y:S08]  /*4950*/  @!P2 MUFU.EX2 R2, R2 ;  /* 0x000000020002a308 */ /* 0x000f300000000800 */
[----:B------:R-:W5:Y:S01]  /*4960*/  @!P3 MUFU.EX2 R3, R3 ;  /* 0x000000030003b308 */ /* 0x000f620000000800 */
[----:B---3--:R-:W-:Y:S01]  /*4970*/  @!P4 FADD.FTZ R5, R4, 1 ;  /* 0x3f8000000405c421 */ /* 0x008fe20000010000 */
[----:B------:R-:W-:Y:S01]  /*4980*/  @!P0 FMUL.FTZ R6, R6, -1.4426950216293334961 ;  /* 0xbfb8aa3b06068820 */ /* 0x000fe20000410000 */
[----:B----4-:R-:W-:-:S05]  /*4990*/  @!P2 FADD.FTZ R0, R2, 1 ;  /* 0x3f8000000200a421 */ /* 0x010fca0000010000 */
[----:B------:R-:W-:Y:S01]  /*49a0*/  @!P4 MUFU.RCP R5, R5 ;  /* 0x000000050005c308 */ /* 0x000fe20000001000 */
[----:B0-----:R-:W-:Y:S02]  /*49b0*/  IMAD R2, R32, UR15, RZ ;  /* 0x0000000f20027c24 */ /* 0x001fe4000f8e02ff */
[----:B-----5:R-:W-:-:S05]  /*49c0*/  @!P3 FADD.FTZ R4, R3, 1 ;  /* 0x3f8000000304b421 */ /* 0x020fca0000010000 */
[----:B------:R-:W0:Y:S01]  /*49d0*/  @!P2 MUFU.RCP R7, R0 ;  /* 0x000000000007a308 */ /* 0x000e220000001000 */
[----:B--2---:R-:W-:-:S07]  /*49e0*/  ISETP.GE.AND P5, PT, R20, R19, PT ;  /* 0x000000131400720c */ /* 0x004fce0003fa6270 */
[----:B------:R-:W2:Y:S01]  /*49f0*/  @!P0 MUFU.EX2 R6, R6 ;  /* 0x0000000600068308 */ /* 0x000ea20000000800 */
[----:B------:R-:W-:-:S07]  /*4a00*/  IMAD R33, R33, UR14, R2 ;  /* 0x0000000e21217c24 */ /* 0x000fce000f8e0202 */
[----:B------:R3:W4:Y:S01]  /*4a10*/  @!P3 MUFU.RCP R8, R4 ;  /* 0x000000040008b308 */ /* 0x0007220000001000 */
[----:B------:R-:W-:-:S04]  /*4a20*/  IMAD.WIDE.U32 R2, R32, UR14, RZ ;  /* 0x0000000e20027c25 */ /* 0x000fc8000f8e00ff */
[----:B0-----:R-:W-:Y:S01]  /*4a30*/  @!P2 FMUL.FTZ R88, R88, R7 ;  /* 0x000000075858a220 */ /* 0x001fe20000410000 */
[----:B------:R-:W-:Y:S01]  /*4a40*/  @!P4 FMUL.FTZ R90, R90, R5 ;  /* 0x000000055a5ac220 */ /* 0x000fe20000410000 */
[----:B------:R-:W-:Y:S01]  /*4a50*/  IADD3 R31, R3, R33, RZ ;  /* 0x00000021031f7210 */ /* 0x000fe20007ffe0ff */
[----:B--2---:R-:W-:Y:S01]  /*4a60*/  @!P0 FADD.FTZ R0, R6, 1 ;  /* 0x3f80000006008421 */ /* 0x004fe20000010000 */
[----:B---3--:R-:W-:Y:S06]  /*4a70*/  @P5 BRA `(.L_x_10481) ;  /* 0x0000000000345947 */ /* 0x008fec0003800000 */
        /* <DEDUP_REMOVED lines=13> */
.L_x_10481:
[----:B------:R-:W-:Y:S05]  /*4b50*/  BSYNC B0 ;  /* 0x0000000000007941 */ /* 0x000fea0003800000 */
.L_x_10480:
[----:B------:R-:W-:Y:S01]  /*4b60*/  ULDC.64 UR12, c[0x0][0x390] ;  /* 0x0000e400000c7ab9 */ /* 0x000fe20000000a00 */
[----:B------:R-:W-:Y:S01]  /*4b70*/  MOV R3, R31 ;  /* 0x0000001f00037202 */ /* 0x000fe20000000f00 */
[----:B------:R-:W-:Y:S02]  /*4b80*/  IMAD R4, R84, UR12, RZ ;  /* 0x0000000c54047c24 */ /* 0x000fe4000f8e02ff */
[----:B----4-:R-:W-:Y:S01]  /*4b90*/  @!P3 FMUL.FTZ R93, R93, R8 ;  /* 0x000000085d5db220 */ /* 0x010fe20000410000 */
[-C--:B------:R-:W-:Y:S01]  /*4ba0*/  ISETP.GE.AND P4, PT, R62, R19.reuse, PT ;  /* 0x000000133e00720c */ /* 0x080fe20003f86270 */
[----:B------:R-:W2:Y:S01]  /*4bb0*/  @!P0 MUFU.RCP R0, R0 ;  /* 0x0000000000008308 */ /* 0x000ea20000001000 */
[C---:B------:R-:W-:Y:S01]  /*4bc0*/  IMAD.WIDE.U32 R2, R83.reuse, UR12, R2 ;  /* 0x0000000c53027c25 */ /* 0x040fe2000f8e0002 */
[-C--:B------:R-:W-:Y:S01]  /*4bd0*/  ISETP.GE.AND P3, PT, R60, R19.reuse, PT ;  /* 0x000000133c00720c */ /* 0x080fe20003f66270 */
[----:B------:R-:W-:Y:S01]  /*4be0*/  BSSY B0, `(.L_x_10482) ;  /* 0x0000032000007945 */ /* 0x000fe20003800000 */
[----:B------:R-:W-:Y:S01]  /*4bf0*/  ISETP.GE.AND P2, PT, R58, R19, PT ;  /* 0x000000133a00720c */ /* 0x000fe20003f46270 */
[----:B0-----:R-:W-:Y:S01]  /*4c00*/  IMAD R7, R83, UR13, R4 ;  /* 0x0000000d53077c24 */ /* 0x001fe2000f8e0204 */
[----:B------:R-:W-:Y:S01]  /*4c10*/  ULDC.64 UR12, c[0x0][0x3e0] ;  /* 0x0000f800000c7ab9 */ /* 0x000fe20000000a00 */
[----:B------:R-:W-:-:S02]  /*4c20*/  IADD3 R4, P6, R2, UR7, RZ ;  /* 0x0000000702047c10 */ /* 0x000fc4000ffde0ff */
[----:B------:R-:W-:Y:S02]  /*4c30*/  IADD3 R5, P5, R57, UR12, RZ ;  /* 0x0000000c39057c10 */ /* 0x000fe4000ffbe0ff */
[----:B------:R-:W-:Y:S02]  /*4c40*/  IADD3.X R3, R7, UR8, R3, P6, !PT ;  /* 0x0000000807037c10 */ /* 0x000fe4000b7fe403 */
[----:B------:R-:W-:Y:S02]  /*4c50*/  IADD3.X R6, R56, UR13, RZ, P5, !PT ;  /* 0x0000000d38067c10 */ /* 0x000fe4000affe4ff */
[----:B------:R-:W-:Y:S01]  /*4c60*/  LEA R2, P5, R4, R5, 0x1 ;  /* 0x0000000504027211 */ /* 0x000fe200078a08ff */
[----:B--2---:R-:W-:-:S03]  /*4c70*/  @!P0 FMUL.FTZ R95, R95, R0 ;  /* 0x000000005f5f8220 */ /* 0x004fc60000410000 */
[----:B------:R-:W-:Y:S02]  /*4c80*/  LEA.HI.X R3, R4, R6, R3, 0x1, P5 ;  /* 0x0000000604037211 */ /* 0x000fe400028f0c03 */
[----:B------:R-:W-:Y:S01]  /*4c90*/  F2FP.BF16.F32.PACK_AB R4, R93, R88 ;  /* 0x000000585d04723e */ /* 0x000fe200000010ff */
[----:B------:R-:W0:Y:S01]  /*4ca0*/  LDC.64 R6, c[0x0][0x3a8] ;  /* 0x0000ea00ff067b82 */ /* 0x000e220000000a00 */
[----:B------:R-:W-:Y:S01]  /*4cb0*/  F2FP.BF16.F32.PACK_AB R5, R95, R90 ;  /* 0x0000005a5f05723e */ /* 0x000fe200000010ff */
[----:B------:R-:W-:Y:S01]  /*4cc0*/  @!P4 STG.E.U16 desc[UR10][R2.64+-0xc0], R11 ;  /* 0xffff400b0200c986 */ /* 0x000fe2000c10150a */
[----:B------:R-:W-:-:S03]  /*4cd0*/  FADD.FTZ R88, R88, R77 ;  /* 0x0000004d58587221 */ /* 0x000fc60000010000 */
[----:B------:R-:W-:Y:S01]  /*4ce0*/  @!P3 STG.E.U16 desc[UR10][R2.64+-0x80], R13 ;  /* 0xffff800d0200b986 */ /* 0x000fe2000c10150a */
[----:B------:R-:W-:-:S03]  /*4cf0*/  FADD.FTZ R93, R88, R93 ;  /* 0x0000005d585d7221 */ /* 0x000fc60000010000 */
[----:B------:R2:W-:Y:S01]  /*4d00*/  @!P2 STG.E.U16 desc[UR10][R2.64+-0x40], R17 ;  /* 0xffffc0110200a986 */ /* 0x0005e2000c10150a */
[----:B------:R-:W-:Y:S01]  /*4d10*/  FADD.FTZ R90, R93, R90 ;  /* 0x0000005a5d5a7221 */ /* 0x000fe20000010000 */
[----:B------:R-:W-:Y:S03]  /*4d20*/  BAR.SYNC.DEFER_BLOCKING 0x0 ;  /* 0x0000000000007b1d */ /* 0x000fe60000010000 */
[----:B------:R-:W-:Y:S01]  /*4d30*/  FADD.FTZ R77, R90, R95 ;  /* 0x0000005f5a4d7221 */ /* 0x000fe20000010000 */
[C---:B0-----:R-:W-:Y:S02]  /*4d40*/  IMAD R0, R6.reuse, UR15, RZ ;  /* 0x0000000f06007c24 */ /* 0x041fe4000f8e02ff */
        /* <DEDUP_REMOVED lines=27> */
.L_x_10483:
[----:B------:R-:W-:Y:S05]  /*4f00*/  BSYNC B0 ;  /* 0x0000000000007941 */ /* 0x000fea0003800000 */
.L_x_10482:
[----:B0-----:R-:W0:Y:S01]  /*4f10*/  LDC.64 R8, c[0x0][0x3f0] ;  /* 0x0000fc00ff087b82 */ /* 0x001e220000000a00 */
[----:B------:R-:W-:Y:S01]  /*4f20*/  MOV R3, R13 ;  /* 0x0000000d00037202 */ /* 0x000fe20000000f00 */
        /* <DEDUP_REMOVED lines=14> */
[C---:B------:R-:W-:Y:S02]  /*5010*/  LEA R2, P3, R5.reuse, R0, 0x1 ;  /* 0x0000000005027211 */ /* 0x040fe400078608ff */
[----:B------:R-:W-:Y:S02]  /*5020*/  IADD3 R70, P4, R70, -0x100, RZ ;  /* 0xffffff0046467810 */ /* 0x000fe40007f9e0ff */
[----:B------:R-:W-:Y:S02]  /*5030*/  LEA.HI.X R3, R5, R56, R3, 0x1, P3 ;  /* 0x0000003805037211 */ /* 0x000fe400018f0c03 */
[----:B------:R-:W-:-:S02]  /*5040*/  IADD3 R74, P3, R74, -0x100, RZ ;  /* 0xffffff004a4a7810 */ /* 0x000fc40007f7e0ff */
        /* <DEDUP_REMOVED lines=13> */
.L_x_10452:
[----:B------:R-:W-:Y:S02]  /*5120*/  ULDC.64 UR4, c[0x0][0x3d8] ;  /* 0x0000f60000047ab9 */ /* 0x000fe40000000a00 */
[----:B------:R-:W-:-:S04]  /*5130*/  ISETP.NE.U32.AND P0, PT, RZ, UR4, PT ;  /* 0x00000004ff007c0c */ /* 0x000fc8000bf05070 */
[----:B------:R-:W-:-:S13]  /*5140*/  ISETP.NE.AND.EX P0, PT, RZ, UR5, PT, P0 ;  /* 0x00000005ff007c0c */ /* 0x000fda000bf05300 */
[----:B------:R-:W-:Y:S05]  /*5150*/  @!P0 BRA `(.L_x_10485) ;  /* 0x00000000005c8947 */ /* 0x000fea0003800000 */
[----:B0-----:R-:W0:Y:S01]  /*5160*/  SHFL.DOWN P0, R3, R78, 0x1, 0x1f ;  /* 0x08201f004e037f89 */ /* 0x001e220000000000 */
[----:B------:R-:W-:Y:S01]  /*5170*/  BSSY B0, `(.L_x_10485) ;  /* 0x0000015000007945 */ /* 0x000fe20003800000 */
        /* <DEDUP_REMOVED lines=20> */
.L_x_10486:
[----:B------:R-:W-:Y:S05]  /*52c0*/  BSYNC B0 ;  /* 0x0000000000007941 */ /* 0x000fea0003800000 */
.L_x_10485:
        /* <DEDUP_REMOVED lines=12> */
[----:B--2---:R-:W0:Y:S01]  /*5390*/  @!P1 S2R R7, SR_CgaCtaId ;  /* 0x0000000000079919 */ /* 0x004e220000008800 */
[----:B---3--:R-:W-:Y:S01]  /*53a0*/  @P0 FADD R3, R0, R3 ;  /* 0x0000000300030221 */ /* 0x008fe20000000000 */
        /* <DEDUP_REMOVED lines=15> */
.L_x_10488:
[----:B------:R-:W3:Y:S02]  /*54a0*/  S2R R9, SR_TID.X ;  /* 0x0000000000097919 */ /* 0x000ee40000002100 */
.L_x_10489:
[----:B------:R-:W-:Y:S05]  /*54b0*/  BSYNC B0 ;  /* 0x0000000000007941 */ /* 0x000fea0003800000 */
.L_x_10487:
        /* <DEDUP_REMOVED lines=12> */
[----:B---3--:R-:W-:-:S03]  /*5580*/  ULEA UR4, UR5, UR4, 0x18 ;  /* 0x0000000405047291 */ /* 0x008fc6000f8ec03f */
[----:B------:R-:W-:-:S09]  /*5590*/  ULDC UR5, c[0x0][0x0] ;  /* 0x0000000000057ab9 */ /* 0x000fd20000000800 */
.L_x_10490:
        /* <DEDUP_REMOVED lines=16> */
.L_x_10491:
        /* <DEDUP_REMOVED lines=14> */
.L_x_11055:


//--------------------- .text._Z25selective_scan_bwd_kernelI32Selective_Scan_bwd_kernel_traitsILi32ELi4ELb1ELb0ELb0ELb0ELb0EN3c108BFloat16EfEEv12SSMParamsBwd --------------------------
	.section	.text._Z25selective_scan_bwd_kernelI32Selective_Scan_bwd_kernel_traitsILi32ELi4ELb1ELb0ELb0ELb0ELb0EN3c108BFloat16EfEEv12SSMParamsBwd,"ax",@progbits
	.align	128
        .global         _Z25selective_scan_bwd_kernelI32Selective_Scan_bwd_kernel_traitsILi32ELi4ELb1ELb0ELb0ELb0ELb0EN3c108BFloat16EfEEv12SSMParamsBwd
        .type           _Z25selective_scan_bwd_kernelI32Selective_Scan_bwd_kernel_traitsILi32ELi4ELb1ELb0ELb0ELb0ELb0EN3c108BFloat16EfEEv12SSMParamsBwd,@function
        .size           _Z25selective_scan_bwd_kernelI32Selective_Scan_bwd_kernel_traitsILi32ELi4ELb1ELb0ELb0ELb0ELb0EN3c108BFloat16EfEEv12SSMParamsBwd,(.L_x_11056 - _Z25selective_scan_bwd_kernelI32Selective_Scan_bwd_kernel_traitsILi32ELi4ELb1ELb0ELb0ELb0ELb0EN3c108BFloat16EfEEv12SSMParamsBwd)
        .other          _Z25selective_scan_bwd_kernelI32Selective_Scan_bwd_kernel_traitsILi32ELi4ELb1ELb0ELb0ELb0ELb0EN3c108BFloat16EfEEv12SSMParamsBwd,@"STO_CUDA_ENTRY STV_DEFAULT"
_Z25selective_scan_bwd_kernelI32Selective_Scan_bwd_kernel_traitsILi32ELi4ELb1ELb0ELb0ELb0ELb0EN3c108BFloat16EfEEv12SSMParamsBwd:
.text._Z25selective_scan_bwd_kernelI32Selective_Scan_bwd_kernel_traitsILi32ELi4ELb1ELb0ELb0ELb0ELb0EN3c108BFloat16EfEEv12SSMParamsBwd:
[----:B------:R-:W-:Y:S08]  /*0000*/  LDC R1, c[0x0][0x28] ;  /* 0x00000a00ff017b82 */ /* 0x000ff00000000800 */
[----:B------:R-:W0:Y:S01]  /*0010*/  LDC.64 R2, c[0x0][0x2e8] ;  /* 0x0000ba00ff027b82 */ /* 0x000e220000000a00 */
[----:B------:R-:W1:Y:S01]  /*0020*/  S2R R27, SR_CTAID.Y ;  /* 0x00000000001b7919 */ /* 0x000e620000002600 */
[----:B------:R-:W-:Y:S01]  /*0030*/  ULDC.64 UR8, c[0x0][0x280] ;  /* 0x0000a00000087ab9 */ /* 0x000fe20000000a00 */
[----:B------:R-:W-:Y:S01]  /*0040*/  HFMA2.MMA R29, -RZ, RZ, 0, 0 ;  /* 0x00000000ff1d7435 */ /* 0x000fe200000001ff */
[----:B------:R-:W-:Y:S01]  /*0050*/  CS2R R30, SRZ ;  /* 0x00000000001e7805 */ /* 0x000fe2000001ff00 */
[----:B------:R-:W-:Y:S01]  /*0060*/  ULDC.64 UR12, c[0x0][0x208] ;  /* 0x00008200000c7ab9 */ /* 0x000fe20000000a00 */
[----:B------:R-:W-:-:S02]  /*0070*/  ULDC.64 UR10, c[0x0][0x328] ;  /* 0x0000ca00000a7ab9 */ /* 0x000fc40000000a00 */
[----:B------:R-:W2:Y:S08]  /*0080*/  LDC.64 R4, c[0x0][0x300] ;  /* 0x0000c000ff047b82 */ /* 0x000eb00000000a00 */
[----:B------:R-:W3:Y:S01]  /*0090*/  S2UR UR14, SR_CTAID.X ;  /* 0x00000000000e79c3 */ /* 0x000ee20000002500 */
[----:B0-----:R-:W-:-:S07]  /*00a0*/  ISETP.NE.U32.AND P0, PT, R2, RZ, PT ;  /* 0x000000ff0200720c */ /* 0x001fce0003f05070 */
[----:B------:R-:W0:Y:S01]  /*00b0*/  LDC.64 R6, c[0x0][0x288] ;  /* 0x0000a200ff067b82 */ /* 0x000e220000000a00 */
[----:B------:R-:W-:Y:S02]  /*00c0*/  ISETP.NE.AND.EX P0, PT, R3, RZ, PT, P0 ;  /* 0x000000ff0300720c */ /* 0x000fe40003f05300 */
[----:B--2---:R-:W-:-:S05]  /*00d0*/  ISETP.NE.U32.AND P1, PT, R4, RZ, PT ;  /* 0x000000ff0400720c */ /* 0x004fca0003f25070 */
[----:B------:R-:W2:Y:S01]  /*00e0*/  LDC R21, c[0x0][0x224] ;  /* 0x00008900ff157b82 */ /* 0x000ea20000000800 */
[----:B-1----:R-:W-:Y:S02]  /*00f0*/  SHF.R.S32.HI R28, RZ, 0x1f, R27 ;  /* 0x0000001fff1c7819 */ /* 0x002fe4000001141b */
[----:B------:R-:W-:Y:S01]  /*0100*/  ISETP.NE.AND.EX P1, PT, R5, RZ, PT, P1 ;  /* 0x000000ff0500720c */ /* 0x000fe20003f25310 */
[----:B---3--:R-:W-:-:S04]  /*0110*/  USHF.R.S32.HI UR15, URZ, 0x1f, UR14 ;  /* 0x0000001f3f0f7899 */ /* 0x008fc8000801140e */
[----:B------:R-:W1:Y:S01]  /*0120*/  LDC.64 R12, c[0x0][0x310] ;  /* 0x0000c400ff0c7b82 */ /* 0x000e620000000a00 */
[C---:B------:R-:W-:Y:S01]  /*0130*/  @P0 LEA R2, P2, R27.reuse, R2, 0x2 ;  /* 0x000000021b020211 */ /* 0x040fe200078410ff */
[----:B------:R-:W-:Y:S02]  /*0140*/  UIMAD UR6, UR15, UR8, URZ ;  /* 0x000000080f0672a4 */ /* 0x000fe4000f8e023f */
[----:B------:R-:W-:Y:S01]  /*0150*/  UIMAD.WIDE.U32 UR4, UR14, UR8, URZ ;  /* 0x000000080e0472a5 */ /* 0x000fe2000f8e003f */
[C-C-:B------:R-:W-:Y:S01]  /*0160*/  @P0 LEA.HI.X R3, R27.reuse, R3, R28.reuse, 0x2, P2 ;  /* 0x000000031b030211 */ /* 0x140fe200010f141c */
[----:B------:R-:W-:Y:S02]  /*0170*/  UIMAD UR6, UR14, UR9, UR6 ;  /* 0x000000090e0672a4 */ /* 0x000fe4000f8e0206 */
[C---:B------:R-:W-:Y:S01]  /*0180*/  @P1 LEA R4, P3, R27.reuse, R4, 0x2 ;  /* 0x000000041b041211 */ /* 0x040fe200078610ff */
[----:B------:R-:W3:Y:S01]  /*0190*/  LDC.64 R14, c[0x0][0x3d8] ;  /* 0x0000f600ff0e7b82 */ /* 0x000ee20000000a00 */
[----:B0-----:R-:W-:Y:S01]  /*01a0*/  IMAD R0, R28, R6, RZ ;  /* 0x000000061c007224 */ /* 0x001fe200078e02ff */
[----:B------:R-:W-:Y:S01]  /*01b0*/  UIADD3 UR5, UR5, UR6, URZ ;  /* 0x0000000605057290 */ /* 0x000fe2000fffe03f */
[----:B------:R-:W-:Y:S01]  /*01c0*/  @P1 LEA.HI.X R5, R27, R5, R28, 0x2, P3 ;  /* 0x000000051b051211 */ /* 0x000fe200018f141c */
[----:B------:R0:W5:Y:S01]  /*01d0*/  @P0 LDG.E R29, desc[UR12][R2.64] ;  /* 0x0000000c021d0981 */ /* 0x000162000c1e1900 */
[----:B------:R-:W-:-:S03]  /*01e0*/  ULDC.64 UR8, c[0x0][0x290] ;  /* 0x0000a40000087ab9 */ /* 0x000fc60000000a00 */
[----:B------:R2:W5:Y:S01]  /*01f0*/  @P1 LDG.E R30, desc[UR12][R4.64] ;  /* 0x0000000c041e1981 */ /* 0x000562000c1e1900 */
[----:B------:R-:W4:Y:S01]  /*0200*/  LDC.64 R8, c[0x0][0x298] ;  /* 0x0000a600ff087b82 */ /* 0x000f220000000a00 */
[C---:B------:R-:W-:Y:S01]  /*0210*/  IMAD R0, R27.reuse, R7, R0 ;  /* 0x000000071b007224 */ /* 0x040fe200078e0200 */
[----:B------:R-:W-:Y:S01]  /*0220*/  UIMAD UR6, UR15, UR8, URZ ;  /* 0x000000080f0672a4 */ /* 0x000fe2000f8e023f */
[----:B------:R-:W-:Y:S01]  /*0230*/  HFMA2.MMA R17, -RZ, RZ, 0, 0 ;  /* 0x00000000ff117435 */ /* 0x000fe200000001ff */
[----:B------:R-:W-:Y:S02]  /*0240*/  IMAD.MOV.U32 R32, RZ, RZ, RZ ;  /* 0x000000ffff207224 */ /* 0x000fe400078e00ff */
[----:B0-----:R-:W-:Y:S01]  /*0250*/  IMAD.WIDE.U32 R2, R27, R6, UR4 ;  /* 0x000000041b027e25 */ /* 0x001fe2000f8e0006 */
[----:B------:R-:W-:Y:S01]  /*0260*/  UIMAD.WIDE.U32 UR4, UR14, UR8, URZ ;  /* 0x000000080e0472a5 */ /* 0x000fe2000f8e003f */
[----:B------:R-:W0:Y:S01]  /*0270*/  LDC.64 R18, c[0x0][0x3f8] ;  /* 0x0000fe00ff127b82 */ /* 0x000e220000000a00 */
[----:B--2---:R-:W-:Y:S01]  /*0280*/  LEA R5, R21, 0xffffff80, 0x7 ;  /* 0xffffff8015057811 */ /* 0x004fe200078e38ff */
[----:B------:R-:W-:-:S02]  /*0290*/  UIMAD UR6, UR14, UR9, UR6 ;  /* 0x000000090e0672a4 */ /* 0x000fc4000f8e0206 */
[----:B------:R-:W-:Y:S01]  /*02a0*/  UIMAD UR8, UR15, UR10, URZ ;  /* 0x0000000a0f0872a4 */ /* 0x000fe2000f8e023f */
[----:B------:R-:W-:Y:S01]  /*02b0*/  SHF.R.S32.HI R7, RZ, 0x1f, R5 ;  /* 0x0000001fff077819 */ /* 0x000fe20000011405 */
[----:B------:R-:W-:Y:S01]  /*02c0*/  UIADD3 UR5, UR5, UR6, URZ ;  /* 0x0000000605057290 */ /* 0x000fe2000fffe03f */
[----:B------:R-:W-:Y:S01]  /*02d0*/  IADD3 R39, P0, R5, R2, RZ ;  /* 0x0000000205277210 */ /* 0x000fe20007f1e0ff */
[----:B------:R-:W2:Y:S01]  /*02e0*/  LDC.64 R10, c[0x0][0x330] ;  /* 0x0000cc00ff0a7b82 */ /* 0x000ea20000000a00 */
[----:B---3--:R-:W-:Y:S01]  /*02f0*/  ISETP.NE.U32.AND P2, PT, R14, RZ, PT ;  /* 0x000000ff0e00720c */ /* 0x008fe20003f45070 */
[----:B------:R-:W-:Y:S01]  /*0300*/  UIMAD.WIDE.U32 UR6, UR14, UR10, URZ ;  /* 0x0000000a0e0672a5 */ /* 0x000fe2000f8e003f */
[----:B------:R-:W-:Y:S01]  /*0310*/  IADD3.X R0, R7, R3, R0, P0, !PT ;  /* 0x0000000307007210 */ /* 0x000fe200007fe400 */
[----:B------:R-:W-:Y:S01]  /*0320*/  UIMAD UR8, UR14, UR11, UR8 ;  /* 0x0000000b0e0872a4 */ /* 0x000fe2000f8e0208 */
[----:B-1----:R-:W-:Y:S02]  /*0330*/  ISETP.NE.U32.AND P0, PT, R12, RZ, PT ;  /* 0x000000ff0c00720c */ /* 0x002fe40003f05070 */
[----:B------:R-:W-:Y:S01]  /*0340*/  ISETP.NE.AND.EX P2, PT, R15, RZ, PT, P2 ;  /* 0x000000ff0f00720c */ /* 0x000fe20003f45320 */
[----:B------:R-:W1:Y:S01]  /*0350*/  LDC.64 R22, c[0x0][0x2f0] ;  /* 0x0000bc00ff167b82 */ /* 0x000e620000000a00 */
[----:B------:R-:W-:Y:S01]  /*0360*/  ISETP.NE.AND.EX P0, PT, R13, RZ, PT, P0 ;  /* 0x000000ff0d00720c */ /* 0x000fe20003f05300 */
[----:B----4-:R-:W-:Y:S01]  /*0370*/  IMAD R2, R28, R8, RZ ;  /* 0x000000081c027224 */ /* 0x010fe200078e02ff */
[----:B------:R-:W-:-:S03]  /*0380*/  UIADD3 UR7, UR7, UR8, URZ ;  /* 0x0000000807077290 */ /* 0x000fc6000fffe03f */
[C---:B------:R-:W-:Y:S02]  /*0390*/  IMAD R4, R27.reuse, R9, R2 ;  /* 0x000000091b047224 */ /* 0x040fe400078e0202 */
[----:B------:R-:W3:Y:S01]  /*03a0*/  LDC.64 R24, c[0x0][0x2f8] ;  /* 0x0000be00ff187b82 */ /* 0x000ee20000000a00 */
[----:B0-----:R-:W-:Y:S01]  /*03b0*/  ISETP.NE.U32.AND P1, PT, R18, RZ, PT ;  /* 0x000000ff1200720c */ /* 0x001fe20003f25070 */
[----:B------:R-:W-:Y:S01]  /*03c0*/  IMAD.WIDE.U32 R2, R27, R8, UR4 ;  /* 0x000000041b027e25 */ /* 0x000fe2000f8e0008 */
[----:B------:R-:W-:Y:S01]  /*03d0*/  CS2R R8, SRZ ;  /* 0x0000000000087805 */ /* 0x000fe2000001ff00 */
[----:B------:R-:W-:Y:S01]  /*03e0*/  ULDC.64 UR4, c[0x0][0x358] ;  /* 0x0000d60000047ab9 */ /* 0x000fe20000000a00 */
[----:B------:R-:W-:Y:S02]  /*03f0*/  ISETP.NE.AND.EX P1, PT, R19, RZ, PT, P1 ;  /* 0x000000ff1300720c */ /* 0x000fe40003f25310 */
[----:B------:R-:W-:Y:S01]  /*0400*/  IADD3 R41, P3, R5, R2, RZ ;  /* 0x0000000205297210 */ /* 0x000fe20007f7e0ff */
[----:B------:R-:W0:Y:S01]  /*0410*/  @P0 LDC R16, c[0x0][0x214] ;  /* 0x00008500ff100b82 */ /* 0x000e220000000800 */
[----:B--2---:R-:W-:-:S02]  /*0420*/  IMAD R6, R28, R10, RZ ;  /* 0x0000000a1c067224 */ /* 0x004fc400078e02ff */
[----:B------:R-:W-:Y:S01]  /*0430*/  IADD3.X R4, R7, R3, R4, P3, !PT ;  /* 0x0000000307047210 */ /* 0x000fe20001ffe404 */
[C---:B------:R-:W-:Y:S01]  /*0440*/  IMAD.WIDE.U32 R2, R27.reuse, R10, UR6 ;  /* 0x000000061b027e25 */ /* 0x040fe2000f8e000a */
[C---:B------:R-:W-:Y:S01]  /*0450*/  @P2 LEA R8, P3, R27.reuse, R14, 0x2 ;  /* 0x0000000e1b082211 */ /* 0x040fe200078610ff */
[----:B------:R-:W-:Y:S02]  /*0460*/  ULDC.64 UR6, c[0x0][0x268] ;  /* 0x00009a0000067ab9 */ /* 0x000fe40000000a00 */
[----:B------:R-:W2:Y:S01]  /*0470*/  LDC.64 R42, c[0x0][0x3b8] ;  /* 0x0000ee00ff2a7b82 */ /* 0x000ea20000000a00 */
[C---:B------:R-:W-:Y:S01]  /*0480*/  IMAD R12, R27.reuse, R11, R6 ;  /* 0x0000000b1b0c7224 */ /* 0x040fe200078e0206 */
[----:B------:R-:W-:Y:S02]  /*0490*/  MOV R6, RZ ;  /* 0x000000ff00067202 */ /* 0x000fe40000000f00 */
[C---:B------:R-:W-:Y:S02]  /*04a0*/  @P1 LEA R6, P4, R27.reuse, R18, 0x2 ;  /* 0x000000121b061211 */ /* 0x040fe400078810ff */
[C---:B------:R-:W-:Y:S01]  /*04b0*/  @P2 LEA.HI.X R9, R27.reuse, R15, R28, 0x2, P3 ;  /* 0x0000000f1b092211 */ /* 0x040fe200018f141c */
[----:B------:R-:W-:Y:S01]  /*04c0*/  IMAD.WIDE.U32 R14, R27, UR4, RZ ;  /* 0x000000041b0e7c25 */ /* 0x000fe2000f8e00ff */
[----:B------:R-:W4:Y:S01]  /*04d0*/  @P0 LDC R13, c[0x0][0x21c] ;  /* 0x00008700ff0d0b82 */ /* 0x000f220000000800 */
[----:B-1----:R-:W-:-:S02]  /*04e0*/  LEA R38, P2, R39, R22, 0x1 ;  /* 0x0000001627267211 */ /* 0x002fc400078408ff */
[----:B------:R-:W-:Y:S02]  /*04f0*/  @P1 LEA.HI.X R17, R27, R19, R28, 0x2, P4 ;  /* 0x000000131b111211 */ /* 0x000fe400020f141c */
[----:B---3--:R-:W-:Y:S02]  /*0500*/  LEA R40, P1, R41, R24, 0x1 ;  /* 0x0000001829287211 */ /* 0x008fe400078208ff */
[----:B------:R-:W-:Y:S01]  /*0510*/  LEA.HI.X R39, R39, R23, R0, 0x1, P2 ;  /* 0x0000001727277211 */ /* 0x000fe200010f0c00 */
[----:B------:R-:W1:Y:S01]  /*0520*/  @P0 LDC.64 R10, c[0x0][0x310] ;  /* 0x0000c400ff0a0b82 */ /* 0x000e620000000a00 */
[----:B------:R-:W-:Y:S01]  /*0530*/  IADD3 R5, P5, R5, R2, RZ ;  /* 0x0000000205057210 */ /* 0x000fe20007fbe0ff */
[----:B0-----:R-:W-:Y:S01]  /*0540*/  @P0 IMAD R0, R16, UR14, R27 ;  /* 0x0000000e10000c24 */ /* 0x001fe2000f8e021b */
[----:B------:R-:W-:Y:S02]  /*0550*/  LEA.HI.X R41, R41, R25, R4, 0x1, P1 ;  /* 0x0000001929297211 */ /* 0x000fe400008f0c04 */
[----:B------:R-:W-:Y:S01]  /*0560*/  ISETP.GE.AND P1, PT, R21, 0x1, PT ;  /* 0x000000011500780c */ /* 0x000fe20003f26270 */
[----:B------:R-:W-:Y:S01]  /*0570*/  @P0 IMAD R0, R0, R21, RZ ;  /* 0x0000001500000224 */ /* 0x000fe200078e02ff */
[----:B------:R-:W-:-:S02]  /*0580*/  IADD3.X R2, R7, R3, R12, P5, !PT ;  /* 0x0000000307027210 */ /* 0x000fc40002ffe40c */
[C---:B--2---:R-:W-:Y:S02]  /*0590*/  LEA R42, P3, R5.reuse, R42, 0x1 ;  /* 0x0000002a052a7211 */ /* 0x044fe400078608ff */
[----:B------:R-:W-:Y:S02]  /*05a0*/  MOV R7, R17 ;  /* 0x0000001100077202 */ /* 0x000fe40000000f00 */
[----:B------:R-:W-:Y:S01]  /*05b0*/  LEA.HI.X R43, R5, R43, R2, 0x1, P3 ;  /* 0x0000002b052b7211 */ /* 0x000fe200018f0c02 */
[----:B------:R-:W-:Y:S02]  /*05c0*/  IMAD R2, R28, UR4, RZ ;  /* 0x000000041c027c24 */ /* 0x000fe4000f8e02ff */
[----:B----4-:R-:W-:Y:S02]  /*05d0*/  @P0 IMAD R3, R0, R13, RZ ;  /* 0x0000000d00030224 */ /* 0x010fe400078e02ff */
[----:B------:R-:W-:Y:S02]  /*05e0*/  IMAD R0, R28, UR6, RZ ;  /* 0x000000061c007c24 */ /* 0x000fe4000f8e02ff */
[----:B------:R-:W-:-:S02]  /*05f0*/  IMAD R33, R27, UR5, R2 ;  /* 0x000000051b217c24 */ /* 0x000fc4000f8e0202 */
[----:B------:R-:W-:-:S03]  /*0600*/  IMAD.WIDE.U32 R12, R27, UR6, RZ ;  /* 0x000000061b0c7c25 */ /* 0x000fc6000f8e00ff */
[----:B------:R-:W-:Y:S01]  /*0610*/  IADD3 R33, R15, R33, RZ ;  /* 0x000000210f217210 */ /* 0x000fe20007ffe0ff */
[----:B------:R-:W-:Y:S02]  /*0620*/  IMAD R35, R27, UR7, R0 ;  /* 0x000000071b237c24 */ /* 0x000fe4000f8e0200 */
[----:B-1----:R-:W-:Y:S01]  /*0630*/  @P0 IMAD.WIDE R10, R3, 0x8, R10 ;  /* 0x00000008030a0825 */ /* 0x002fe200078e020a */
[----:B------:R-:W-:Y:S02]  /*0640*/  @!P0 CS2R R10, SRZ ;  /* 0x00000000000a8805 */ /* 0x000fe4000001ff00 */
[----:B------:R-:W-:Y:S01]  /*0650*/  IADD3 R35, R13, R35, RZ ;  /* 0x000000230d237210 */ /* 0x000fe20007ffe0ff */
[----:B------:R-:W-:Y:S06]  /*0660*/  @!P1 BRA `(.L_x_10492) ;  /* 0x0000001800a49947 */ /* 0x000fec0003800000 */
[----:B------:R-:W0:Y:S01]  /*0670*/  S2UR UR5, SR_CgaCtaId ;  /* 0x00000000000579c3 */ /* 0x000e220000008800 */
[----:B------:R-:W1:Y:S01]  /*0680*/  S2R R34, SR_TID.X ;  /* 0x0000000000227919 */ /* 0x000e620000002100 */
[----:B------:R-:W-:Y:S01]  /*0690*/  UMOV UR4, 0x400 ;  /* 0x0000040000047882 */ /* 0x000fe20000000000 */
[----:B------:R-:W-:Y:S01]  /*06a0*/  IMAD.MOV.U32 R32, RZ, RZ, RZ ;  /* 0x000000ffff207224 */ /* 0x000fe200078e00ff */
[----:B------:R-:W-:Y:S01]  /*06b0*/  MOV R31, RZ ;  /* 0x000000ff001f7202 */ /* 0x000fe20000000f00 */
[----:B------:R-:W2:Y:S03]  /*06c0*/  S2R R36, SR_LANEID ;  /* 0x0000000000247919 */ /* 0x000ea60000000000 */
[----:B------:R-:W3:Y:S01]  /*06d0*/  LDC R37, c[0x0][0x224] ;  /* 0x00008900ff257b82 */ /* 0x000ee20000000800 */
[----:B0-----:R-:W-:-:S06]  /*06e0*/  ULEA UR4, UR5, UR4, 0x18 ;  /* 0x0000000405047291 */ /* 0x001fcc000f8ec03f */
[----:B------:R-:W-:Y:S02]  /*06f0*/  MOV R45, UR4 ;  /* 0x00000004002d7c02 */ /* 0x000fe40008000f00 */
[C---:B-1----:R-:W-:Y:S02]  /*0700*/  LOP3.LUT R87, R34.reuse, 0x1f, RZ, 0xc0, !PT ;  /* 0x0000001f22577812 */ /* 0x042fe400078ec0ff */
[----:B------:R-:W-:Y:S02]  /*0710*/  SHF.R.S32.HI R47, RZ, 0x1f, R34 ;  /* 0x0000001fff2f7819 */ /* 0x000fe40000011422 */
[----:B--2---:R-:W-:-:S07]  /*0720*/  LEA R89, R34, R45, 0x2 ;  /* 0x0000002d22597211 */ /* 0x004fce00078e10ff */
.L_x_10499:
[----:B------:R-:W-:Y:S01]  /*0730*/  BAR.SYNC.DEFER_BLOCKING 0x0 ;  /* 0x0000000000007b1d */ /* 0x000fe20000010000 */
[C---:B------:R-:W-:Y:S01]  /*0740*/  IMAD.SHL.U32 R49, R34.reuse, 0x8, RZ ;  /* 0x0000000822317824 */ /* 0x040fe200078e00ff */
[----:B------:R-:W-:-:S04]  /*0750*/  SHF.L.U64.HI R44, R34, 0x3, R47 ;  /* 0x00000003222c7819 */ /* 0x000fc8000001022f */
[----:B------:R-:W-:Y:S02]  /*0760*/  IADD3 R16, P0, R38, R49, RZ ;  /* 0x0000003126107210 */ /* 0x000fe40007f1e0ff */
[----:B0-----:R-:W0:Y:S02]  /*0770*/  LDC R63, c[0x0][0x21c] ;  /* 0x00008700ff3f7b82 */ /* 0x001e240000000800 */
[----:B------:R-:W-:-:S06]  /*0780*/  IADD3.X R17, R39, R44, RZ, P0, !PT ;  /* 0x0000002c27117210 */ /* 0x000fcc00007fe4ff */
[----:B------:R-:W2:Y:S01]  /*0790*/  LDG.E.64 R16, desc[UR12][R16.64] ;  /* 0x0000000c10107981 */ /* 0x000ea2000c1e1b00 */
[----:B------:R-:W-:Y:S02]  /*07a0*/  LEA R26, R36, R45, 0x3 ;  /* 0x0000002d241a7211 */ /* 0x000fe400078e18ff */
[----:B------:R-:W-:-:S04]  /*07b0*/  IADD3 R18, P0, R40, R49, RZ ;  /* 0x0000003128127210 */ /* 0x000fc80007f1e0ff */
[----:B------:R-:W-:Y:S01]  /*07c0*/  IADD3.X R19, R41, R44, RZ, P0, !PT ;  /* 0x0000002c29137210 */ /* 0x000fe200007fe4ff */
[----:B--2---:R1:W-:Y:S01]  /*07d0*/  STS.64 [R26], R16 ;  /* 0x000000101a007388 */ /* 0x0043e20000000a00 */
[----:B------:R-:W-:-:S03]  /*07e0*/  NOP ;  /* 0x0000000000007918 */ /* 0x000fc60000000000 */
[----:B------:R-:W2:Y:S01]  /*07f0*/  LDS.64 R4, [R26] ;  /* 0x000000001a047984 */ /* 0x000ea20000000a00 */
[----:B------:R-:W-:Y:S06]  /*0800*/  BAR.SYNC.DEFER_BLOCKING 0x0 ;  /* 0x0000000000007b1d */ /* 0x000fec0000010000 */
[----:B------:R-:W4:Y:S01]  /*0810*/  LDG.E.64 R18, desc[UR12][R18.64] ;  /* 0x0000000c12127981 */ /* 0x000f22000c1e1b00 */
[----:B------:R-:W-:-:S05]  /*0820*/  IADD3 R20, P0, R42, R49, RZ ;  /* 0x000000312a147210 */ /* 0x000fca0007f1e0ff */
[----:B------:R-:W-:Y:S01]  /*0830*/  IMAD.X R21, R43, 0x1, R44, P0 ;  /* 0x000000012b157824 */ /* 0x000fe200000e062c */
[----:B----4-:R-:W-:Y:S01]  /*0840*/  STS.64 [R26], R18 ;  /* 0x000000121a007388 */ /* 0x010fe20000000a00 */
[----:B------:R-:W-:-:S03]  /*0850*/  NOP ;  /* 0x0000000000007918 */ /* 0x000fc60000000000 */
[----:B------:R-:W-:Y:S01]  /*0860*/  LDS.64 R2, [R26] ;  /* 0x000000001a027984 */ /* 0x000fe20000000a00 */
[----:B------:R-:W-:Y:S06]  /*0870*/  BAR.SYNC.DEFER_BLOCKING 0x0 ;  /* 0x0000000000007b1d */ /* 0x000fec0000010000 */
[----:B-1----:R-:W4:Y:S01]  /*0880*/  LDG.E.64 R16, desc[UR12][R20.64] ;  /* 0x0000000c14107981 */ /* 0x002f22000c1e1b00 */
[----:B--2---:R-:W-:Y:S02]  /*0890*/  SHF.L.U32 R64, R4, 0x10, RZ ;  /* 0x0000001004407819 */ /* 0x004fe400000006ff */
[----:B------:R-:W-:-:S02]  /*08a0*/  CS2R R56, SRZ ;  /* 0x0000000000387805 */ /* 0x000fc4000001ff00 */
[--C-:B------:R-:W-:Y:S02]  /*08b0*/  SHF.R.U64 R69, R4, 0x10, R5.reuse ;  /* 0x0000001004457819 */ /* 0x100fe40000001205 */
[----:B------:R-:W-:Y:S02]  /*08c0*/  CS2R R58, SRZ ;  /* 0x00000000003a7805 */ /* 0x000fe4000001ff00 */
[----:B0-----:R-:W-:Y:S02]  /*08d0*/  ISETP.GE.AND P0, PT, R63, 0x1, PT ;  /* 0x000000013f00780c */ /* 0x001fe40003f06270 */
[----:B------:R-:W-:Y:S01]  /*08e0*/  SHF.R.U32.HI R65, RZ, 0x10, R5 ;  /* 0x00000010ff417819 */ /* 0x000fe20000011605 */
[----:B------:R-:W-:Y:S01]  /*08f0*/  IMAD.U32 R69, R69, 0x10000, RZ ;  /* 0x0001000045457824 */ /* 0x000fe200078e00ff */
[----:B------:R-:W-:Y:S02]  /*0900*/  SHF.L.U32 R67, R5, 0x10, RZ ;  /* 0x0000001005437819 */ /* 0x000fe400000006ff */
[----:B------:R-:W-:Y:S01]  /*0910*/  SHF.L.U32 R65, R65, 0x10, RZ ;  /* 0x0000001041417819 */ /* 0x000fe200000006ff */
[----:B----4-:R-:W-:Y:S01]  /*0920*/  STS.64 [R26], R16 ;  /* 0x000000101a007388 */ /* 0x010fe20000000a00 */
[----:B------:R-:W-:-:S03]  /*0930*/  NOP ;  /* 0x0000000000007918 */ /* 0x000fc60000000000 */
[----:B------:R-:W0:Y:S02]  /*0940*/  LDS.64 R22, [R26] ;  /* 0x000000001a167984 */ /* 0x000e240000000a00 */
[C-C-:B0-----:R-:W-:Y:S02]  /*0950*/  SHF.R.U64 R48, R22.reuse, 0x10, R23.reuse ;  /* 0x0000001016307819 */ /* 0x141fe40000001217 */
[----:B------:R-:W-:Y:S02]  /*0960*/  SHF.L.U32 R0, R22, 0x10, RZ ;  /* 0x0000001016007819 */ /* 0x000fe400000006ff */
[----:B------:R-:W-:Y:S02]  /*0970*/  SHF.L.U32 R48, R48, 0x10, RZ ;  /* 0x0000001030307819 */ /* 0x000fe400000006ff */
[----:B------:R-:W-:Y:S01]  /*0980*/  SHF.R.U32.HI R50, RZ, 0x10, R23 ;  /* 0x00000010ff327819 */ /* 0x000fe20000011617 */
[C---:B------:R-:W-:Y:S01]  /*0990*/  FFMA.FTZ R31, R0.reuse, R64, R31 ;  /* 0x00000040001f7223 */ /* 0x040fe2000001001f */
[----:B------:R-:W-:Y:S01]  /*09a0*/  SHF.L.U32 R46, R23, 0x10, RZ ;  /* 0x00000010172e7819 */ /* 0x000fe200000006ff */
[-C--:B-----5:R-:W-:Y:S01]  /*09b0*/  FMUL.FTZ R53, R0, R29.reuse ;  /* 0x0000001d00357220 */ /* 0x0a0fe20000410000 */
[C---:B------:R-:W-:Y:S01]  /*09c0*/  FMUL.FTZ R54, R48.reuse, R29 ;  /* 0x0000001d30367220 */ /* 0x040fe20000410000 */
[----:B------:R-:W-:Y:S01]  /*09d0*/  FFMA.FTZ R31, R48, R69, R31 ;  /* 0x00000045301f7223 */ /* 0x000fe2000001001f */
[----:B------:R-:W-:-:S02]  /*09e0*/  IMAD.U32 R50, R50, 0x10000, RZ ;  /* 0x0001000032327824 */ /* 0x000fc400078e00ff */
[C---:B------:R-:W-:Y:S01]  /*09f0*/  FMUL.FTZ R52, R46.reuse, R29 ;  /* 0x0000001d2e347220 */ /* 0x040fe20000410000 */
[----:B------:R-:W-:Y:S01]  /*0a00*/  FFMA.FTZ R31, R46, R67, R31 ;  /* 0x000000432e1f7223 */ /* 0x000fe2000001001f */
[----:B------:R-:W-:-:S03]  /*0a10*/  FMUL.FTZ R55, R50, R29 ;  /* 0x0000001d32377220 */ /* 0x000fc60000410000 */
[----:B------:R-:W-:Y:S01]  /*0a20*/  FFMA.FTZ R31, R50, R65, R31 ;  /* 0x00000041321f7223 */ /* 0x000fe2000001001f */
[----:B------:R-:W-:Y:S06]  /*0a30*/  BAR.SYNC.DEFER_BLOCKING 0x0 ;  /* 0x0000000000007b1d */ /* 0x000fec0000010000 */
[----:B------:R-:W-:Y:S05]  /*0a40*/  @!P0 BRA `(.L_x_10493) ;  /* 0x00000010008c8947 */ /* 0x000fea0003800000 */
[----:B------:R-:W0:Y:S01]  /*0a50*/  LDC.64 R16, c[0x0][0x2d8] ;  /* 0x0000b600ff107b82 */ /* 0x000e220000000a00 */
[C---:B---3--:R-:W-:Y:S01]  /*0a60*/  IADD3 R20, R37.reuse, -0x1, RZ ;  /* 0xffffffff25147810 */ /* 0x048fe20007ffe0ff */
[----:B------:R-:W-:Y:S01]  /*0a70*/  ULDC.64 UR4, c[0x0][0x230] ;  /* 0x00008c0000047ab9 */ /* 0x000fe20000000a00 */
[----:B------:R-:W-:Y:S01]  /*0a80*/  IADD3 R24, R37, -0x2, RZ ;  /* 0xfffffffe25187810 */ /* 0x000fe20007ffe0ff */
[----:B------:R-:W-:Y:S01]  /*0a90*/  ULDC.64 UR6, c[0x0][0x248] ;  /* 0x0000920000067ab9 */ /* 0x000fe20000000a00 */
[----:B------:R-:W-:Y:S01]  /*0aa0*/  LEA.HI R21, R20, R20, RZ, 0x1 ;  /* 0x0000001414157211 */ /* 0x000fe200078f08ff */
[----:B------:R-:W-:Y:S01]  /*0ab0*/  IMAD R56, R28, UR4, RZ ;  /* 0x000000041c387c24 */ /* 0x000fe2000f8e02ff */
[----:B------:R-:W-:Y:S01]  /*0ac0*/  SHF.L.U32 R75, R2, 0x10, RZ ;  /* 0x00000010024b7819 */ /* 0x000fe200000006ff */
[----:B------:R-:W1:Y:S01]  /*0ad0*/  LDC.64 R18, c[0x0][0x2d0] ;  /* 0x0000b400ff127b82 */ /* 0x000e620000000a00 */
[----:B------:R-:W-:Y:S01]  /*0ae0*/  LOP3.LUT R21, R21, 0xfffffe, RZ, 0xc0, !PT ;  /* 0x00fffffe15157812 */ /* 0x000fe200078ec0ff */
[----:B------:R-:W-:Y:S01]  /*0af0*/  IMAD R58, R28, UR6, RZ ;  /* 0x000000061c3a7c24 */ /* 0x000fe2000f8e02ff */
[----:B------:R-:W-:Y:S01]  /*0b00*/  ISETP.NE.AND P2, PT, R34, 0x1f, PT ;  /* 0x0000001f2200780c */ /* 0x000fe20003f45270 */
[----:B------:R-:W-:Y:S01]  /*0b10*/  IMAD R63, R24, R63, RZ ;  /* 0x0000003f183f7224 */ /* 0x000fe200078e02ff */
[----:B------:R-:W-:Y:S01]  /*0b20*/  IADD3 R77, R20, -R21, RZ ;  /* 0x80000015144d7210 */ /* 0x000fe20007ffe0ff */
[C---:B------:R-:W-:Y:S01]  /*0b30*/  IMAD.WIDE.U32 R24, R27.reuse, UR6, RZ ;  /* 0x000000061b187c25 */ /* 0x040fe2000f8e00ff */
[-C--:B------:R-:W-:Y:S01]  /*0b40*/  MOV R72, R45.reuse ;  /* 0x0000002d00487202 */ /* 0x080fe20000000f00 */
[----:B------:R-:W2:Y:S01]  /*0b50*/  LDC.64 R22, c[0x0][0x2e0] ;  /* 0x0000b800ff167b82 */ /* 0x000ea20000000a00 */
[----:B------:R-:W-:Y:S01]  /*0b60*/  MOV R73, R45 ;  /* 0x0000002d00497202 */ /* 0x000fe20000000f00 */
[----:B------:R-:W-:Y:S01]  /*0b70*/  IMAD.WIDE.U32 R20, R27, UR4, RZ ;  /* 0x000000041b147c25 */ /* 0x000fe2000f8e00ff */
[----:B------:R-:W-:-:S03]  /*0b80*/  IADD3 R74, R34, 0x200, RZ ;  /* 0x00000200224a7810 */ /* 0x000fc60007ffe0ff */
[----:B------:R-:W-:Y:S01]  /*0b90*/  FADD.FTZ R75, R75, R30 ;  /* 0x0000001e4b4b7221 */ /* 0x000fe20000010000 */
[----:B------:R-:W-:Y:S01]  /*0ba0*/  SHF.L.U32 R77, R77, 0x8, RZ ;  /* 0x000000084d4d7819 */ /* 0x000fe200000006ff */
[C---:B------:R-:W-:Y:S01]  /*0bb0*/  IMAD R57, R27.reuse, UR5, R56 ;  /* 0x000000051b397c24 */ /* 0x040fe2000f8e0238 */
[----:B------:R-:W-:Y:S01]  /*0bc0*/  UMOV UR4, URZ ;  /* 0x0000003f00047c82 */ /* 0x000fe20008000000 */
[----:B------:R-:W-:Y:S01]  /*0bd0*/  IMAD R59, R27, UR7, R58 ;  /* 0x000000071b3b7c24 */ /* 0x000fe2000f8e023a */
[----:B0-----:R-:W-:Y:S01]  /*0be0*/  LEA R61, P1, R24, R16, 0x2 ;  /* 0x00000010183d7211 */ /* 0x001fe200078210ff */
[----:B------:R-:W-:Y:S01]  /*0bf0*/  IMAD.WIDE R62, R63, 0x8, R10 ;  /* 0x000000083f3e7825 */ /* 0x000fe200078e020a */
[----:B------:R-:W0:Y:S01]  /*0c00*/  LDC R70, c[0x0][0x224] ;  /* 0x00008900ff467b82 */ /* 0x000e220000000800 */
[----:B------:R-:W-:Y:S01]  /*0c10*/  ULDC UR5, c[0x0][0x224] ;  /* 0x0000890000057ab9 */ /* 0x000fe20000000800 */
[----:B------:R-:W-:Y:S01]  /*0c20*/  IADD3 R66, R25, R59, RZ ;  /* 0x0000003b19427210 */ /* 0x000fe20007ffe0ff */
[----:B------:R-:W-:Y:S01]  /*0c30*/  IMAD.IADD R16, R21, 0x1, R57 ;  /* 0x0000000115107824 */ /* 0x000fe200078e0239 */
[----:B------:R-:W-:Y:S01]  /*0c40*/  MOV R60, R62 ;  /* 0x0000003e003c7202 */ /* 0x000fe20000000f00 */
[----:B------:R-:W-:Y:S01]  /*0c50*/  IMAD.U32 R25, R3, 0x10000, RZ ;  /* 0x0001000003197824 */ /* 0x000fe200078e00ff */
[----:B-1----:R-:W-:-:S02]  /*0c60*/  LEA R51, P0, R20, R18, 0x2 ;  /* 0x0000001214337211 */ /* 0x002fc400078010ff */
[----:B------:R-:W-:Y:S02]  /*0c70*/  CS2R R56, SRZ ;  /* 0x0000000000387805 */ /* 0x000fe4000001ff00 */
[----:B------:R-:W-:Y:S01]  /*0c80*/  LEA.HI.X R66, R24, R17, R66, 0x2, P1 ;  /* 0x0000001118427211 */ /* 0x000fe200008f1442 */
[----:B------:R-:W1:Y:S01]  /*0c90*/  LDC R91, c[0x0][0x21c] ;  /* 0x00008700ff5b7b82 */ /* 0x000e620000000800 */
[----:B------:R-:W-:Y:S02]  /*0ca0*/  LEA.HI.X R62, R20, R19, R16, 0x2, P0 ;  /* 0x00000013143e7211 */ /* 0x000fe400000f1410 */
[----:B------:R-:W-:Y:S02]  /*0cb0*/  CS2R R58, SRZ ;  /* 0x00000000003a7805 */ /* 0x000fe4000001ff00 */
[----:B------:R-:W-:Y:S01]  /*0cc0*/  SHF.R.U64 R24, R2, 0x10, R3 ;  /* 0x0000001002187819 */ /* 0x000fe20000001203 */
[----:B------:R-:W-:Y:S01]  /*0cd0*/  FADD.FTZ R76, R25, R30 ;  /* 0x0000001e194c7221 */ /* 0x000fe20000010000 */
[----:B--2---:R-:W-:-:S02]  /*0ce0*/  LEA R71, P0, R12, R22, 0x2 ;  /* 0x000000160c477211 */ /* 0x004fc400078010ff */
[----:B------:R-:W-:Y:S01]  /*0cf0*/  SHF.R.U32.HI R2, RZ, 0x10, R3 ;  /* 0x00000010ff027819 */ /* 0x000fe20000011603 */
[----:B------:R-:W2:Y:S01]  /*0d00*/  LDC.64 R16, c[0x0][0x238] ;  /* 0x00008e00ff107b82 */ /* 0x000ea20000000a00 */
[----:B------:R-:W-:Y:S01]  /*0d10*/  LEA.HI.X R68, R12, R23, R35, 0x2, P0 ;  /* 0x000000170c447211 */ /* 0x000fe200000f1423 */
[----:B------:R-:W-:Y:S01]  /*0d20*/  IMAD.U32 R3, R24, 0x10000, RZ ;  /* 0x0001000018037824 */ /* 0x000fe200078e00ff */
[----:B------:R-:W-:Y:S02]  /*0d30*/  SHF.L.U32 R23, R2, 0x10, RZ ;  /* 0x0000001002177819 */ /* 0x000fe400000006ff */
[----:B------:R-:W-:Y:S01]  /*0d40*/  ISETP.NE.AND P1, PT, R34, RZ, PT ;  /* 0x000000ff2200720c */ /* 0x000fe20003f25270 */
[--C-:B------:R-:W-:Y:S02]  /*0d50*/  FADD.FTZ R78, R3, R30.reuse ;  /* 0x0000001e034e7221 */ /* 0x100fe40000010000 */
[----:B------:R-:W3:Y:S01]  /*0d60*/  LDC.64 R18, c[0x0][0x250] ;  /* 0x00009400ff127b82 */ /* 0x000ee20000000a00 */
[----:B------:R-:W-:-:S07]  /*0d70*/  FADD.FTZ R80, R23, R30 ;  /* 0x0000001e17507221 */ /* 0x000fce0000010000 */
[----:B------:R-:W4:Y:S01]  /*0d80*/  LDC.64 R20, c[0x0][0x270] ;  /* 0x00009c00ff147b82 */ /* 0x000f220000000a00 */
[----:B--2---:R-:W-:Y:S02]  /*0d90*/  SHF.L.U64.HI R17, R16, 0x2, R17 ;  /* 0x0000000210117819 */ /* 0x004fe40000010211 */
[----:B---3--:R-:W-:Y:S02]  /*0da0*/  SHF.L.U64.HI R19, R18, 0x2, R19 ;  /* 0x0000000212137819 */ /* 0x008fe40000010213 */
[----:B01--4-:R-:W-:-:S07]  /*0db0*/  SHF.L.U64.HI R21, R20, 0x2, R21 ;  /* 0x0000000214157819 */ /* 0x013fce0000010215 */
.L_x_10498:
        /* <DEDUP_REMOVED lines=28> */
[----:B------:R1:W2:Y:S01]  /*0f80*/  @P2 LDS R90, [R89+0xb4c] ;  /* 0x000b4c00595a2984 */ /* 0x0002a20000000800 */
[----:B------:R-:W4:Y:S01]  /*0f90*/  MUFU.EX2 R22, R22 ;  /* 0x0000001600167308 */ /* 0x000f220000000800 */
[----:B---3--:R-:W-:Y:S02]  /*0fa0*/  FMUL.FTZ R83, R24, R83 ;  /* 0x0000005318537220 */ /* 0x008fe40000410000 */
[----:B------:R3:W5:Y:S05]  /*0fb0*/  @P0 LDG.E R82, desc[UR12][R2.64+0x4] ;  /* 0x0000040c02520981 */ /* 0x00076a000c1e1900 */
[----:B------:R-:W1:Y:S08]  /*0fc0*/  MUFU.EX2 R23, R23 ;  /* 0x0000001700177308 */ /* 0x000e700000000800 */
[----:B------:R1:W2:Y:S01]  /*0fd0*/  MUFU.EX2 R64, R25 ;  /* 0x0000001900407308 */ /* 0x0002a20000000800 */
[-C--:B0-----:R-:W-:Y:S01]  /*0fe0*/  FMUL.FTZ R86, R46, R83.reuse ;  /* 0x000000532e567220 */ /* 0x081fe20000410000 */
[----:B------:R-:W-:Y:S01]  /*0ff0*/  FMUL.FTZ R85, R50, R83 ;  /* 0x0000005332557220 */ /* 0x000fe20000410000 */
[----:B---3--:R-:W-:Y:S01]  /*1000*/  FMUL.FTZ R2, R80, R65 ;  /* 0x0000004150027220 */ /* 0x008fe20000410000 */
[-C--:B------:R-:W-:Y:S01]  /*1010*/  FMUL.FTZ R3, R0, R83.reuse ;  /* 0x0000005300037220 */ /* 0x080fe20000410000 */
[----:B------:R-:W-:Y:S01]  /*1020*/  FMUL.FTZ R65, R48, R83 ;  /* 0x0000005330417220 */ /* 0x000fe20000410000 */
[----:B----4-:R-:W-:Y:S01]  /*1030*/  FMUL.FTZ R93, R81, R22 ;  /* 0x00000016515d7220 */ /* 0x010fe20000410000 */
[----:B------:R-:W-:Y:S01]  /*1040*/  FFMA.FTZ R83, R22, R84, R69 ;  /* 0x0000005416537223 */ /* 0x000fe20000010045 */
[----:B-1----:R-:W-:Y:S01]  /*1050*/  FFMA.FTZ R88, R23, R85, R86 ;  /* 0x0000005517587223 */ /* 0x002fe20000010056 */
[----:B------:R-:W-:Y:S06]  /*1060*/  @P2 BRA `(.L_x_10495) ;  /* 0x00000000001c2947 */ /* 0x000fec0003800000 */
[----:B------:R-:W-:Y:S02]  /*1070*/  ISETP.NE.AND P0, PT, R37, R70, PT ;  /* 0x000000462500720c */ /* 0x000fe40003f05270 */
[----:B--2---:R-:W-:-:S11]  /*1080*/  MOV R90, 0x3f800000 ;  /* 0x3f800000005a7802 */ /* 0x004fd60000000f00 */
[----:B------:R-:W-:-:S04]  /*1090*/  @P0 LEA.HI R24, R37, R37, RZ, 0x1 ;  /* 0x0000002525180211 */ /* 0x000fc800078f08ff */
[----:B------:R-:W-:-:S04]  /*10a0*/  @P0 LOP3.LUT R24, R24, 0x3ffffe, RZ, 0xc0, !PT ;  /* 0x003ffffe18180812 */ /* 0x000fc800078ec0ff */
[----:B------:R-:W-:-:S04]  /*10b0*/  @P0 IADD3 R24, -R24, R37, RZ ;  /* 0x0000002518180210 */ /* 0x000fc80007ffe1ff */
[----:B------:R-:W-:-:S05]  /*10c0*/  @P0 LEA R24, R24, R73, 0xa ;  /* 0x0000004918180211 */ /* 0x000fca00078e50ff */
[----:B------:R0:W1:Y:S02]  /*10d0*/  @P0 LDS R90, [R24+0x348] ;  /* 0x00034800185a0984 */ /* 0x0000640000000800 */
.L_x_10495:
[----:B------:R-:W-:Y:S05]  /*10e0*/  BSYNC B0 ;  /* 0x0000000000007941 */ /* 0x000fea0003800000 */
.L_x_10494:
[C---:B-12---:R-:W-:Y:S01]  /*10f0*/  FMUL.FTZ R25, R23.reuse, R90 ;  /* 0x0000005a17197220 */ /* 0x046fe20000410000 */
[C---:B------:R-:W-:Y:S01]  /*1100*/  FFMA.FTZ R83, R64.reuse, R83, R67 ;  /* 0x0000005340537223 */ /* 0x040fe20000010043 */
[C---:B------:R-:W-:Y:S01]  /*1110*/  FFMA.FTZ R88, R64.reuse, R88, R65 ;  /* 0x0000005840587223 */ /* 0x040fe20000010041 */
[C---:B0-----:R-:W-:Y:S01]  /*1120*/  FMUL.FTZ R24, R64.reuse, R93 ;  /* 0x0000005d40187220 */ /* 0x041fe20000410000 */
[----:B------:R-:W-:Y:S01]  /*1130*/  FMUL.FTZ R25, R64, R25 ;  /* 0x0000001940197220 */ /* 0x000fe20000410000 */
[C---:B------:R-:W-:Y:S01]  /*1140*/  FFMA.FTZ R92, R23.reuse, R83, R2 ;  /* 0x00000053175c7223 */ /* 0x040fe20000010002 */
[C---:B------:R-:W-:Y:S01]  /*1150*/  FFMA.FTZ R83, R22.reuse, R88, R3 ;  /* 0x0000005816537223 */ /* 0x040fe20000010003 */
[----:B------:R-:W-:Y:S01]  /*1160*/  FMUL.FTZ R93, R23, R24 ;  /* 0x00000018175d7220 */ /* 0x000fe20000410000 */
[----:B------:R-:W-:Y:S01]  /*1170*/  FMUL.FTZ R88, R22, R25 ;  /* 0x0000001916587220 */ /* 0x000fe20000410000 */
[C---:B------:R-:W-:Y:S01]  /*1180*/  ISETP.NE.AND P2, PT, R87.reuse, 0x1f, PT ;  /* 0x0000001f5700780c */ /* 0x040fe20003f45270 */
[----:B------:R-:W0:Y:S01]  /*1190*/  SHFL.UP PT, R25, R92, 0x1, RZ ;  /* 0x042000005c197989 */ /* 0x000e2200000e00ff */
[----:B------:R-:W-:Y:S01]  /*11a0*/  ISETP.GE.AND P0, PT, R36, 0x1, PT ;  /* 0x000000012400780c */ /* 0x000fe20003f06270 */
[----:B------:R-:W-:Y:S01]  /*11b0*/  BSSY B0, `(.L_x_10496) ;  /* 0x000009e000007945 */ /* 0x000fe20003800000 */
[----:B------:R-:W-:Y:S01]  /*11c0*/  ISETP.GE.U32.AND P3, PT, R87, 0x18, PT ;  /* 0x000000185700780c */ /* 0x000fe20003f66070 */
        /* <DEDUP_REMOVED lines=25> */
[----:B------:R-:W-:-:S02]  /*1360*/  IMAD.MOV.U32 R25, RZ, RZ, RZ ;  /* 0x000000ffff197224 */ /* 0x000fc400078e00ff */
[C---:B-1----:R-:W-:Y:S01]  /*1370*/  @!P2 FFMA.FTZ R83, R88.reuse, R94, R83 ;  /* 0x0000005e5853a223 */ /* 0x042fe20000010053 */
[----:B--2---:R-:W-:-:S04]  /*1380*/  @!P2 FMUL.FTZ R88, R88, R95 ;  /* 0x0000005f5858a220 */ /* 0x004fc80000410000 */
[----:B------:R-:W0:Y:S01]  /*1390*/  SHFL.DOWN PT, R96, R83, 0x8, 0x1f ;  /* 0x09001f0053607f89 */ /* 0x000e2200000e0000 */
[----:B------:R-:W-:Y:S01]  /*13a0*/  ISETP.GE.AND P2, PT, R36, 0x8, PT ;  /* 0x000000082400780c */ /* 0x000fe20003f46270 */
[----:B---3--:R-:W-:Y:S02]  /*13b0*/  @P0 FMUL.FTZ R93, R93, R24 ;  /* 0x000000185d5d0220 */ /* 0x008fe40000410000 */
[----:B------:R-:W1:Y:S01]  /*13c0*/  SHFL.UP PT, R95, R92, 0x8, RZ ;  /* 0x050000005c5f7989 */ /* 0x000e6200000e00ff */
[----:B------:R-:W-:Y:S01]  /*13d0*/  ISETP.GE.AND P0, PT, R37, UR5, PT ;  /* 0x0000000525007c0c */ /* 0x000fe2000bf06270 */
[----:B------:R-:W-:Y:S02]  /*13e0*/  HFMA2.MMA R24, -RZ, RZ, 1.875, 0 ;  /* 0x3f800000ff187435 */ /* 0x000fe400000001ff */
[----:B------:R-:W2:Y:S01]  /*13f0*/  SHFL.DOWN PT, R97, R88, 0x8, 0x1f ;  /* 0x09001f0058617f89 */ /* 0x000ea200000e0000 */
[----:B------:R-:W-:-:S03]  /*1400*/  ISETP.EQ.AND P0, PT, R87, RZ, !P0 ;  /* 0x000000ff5700720c */ /* 0x000fc60004702270 */
[----:B------:R-:W3:Y:S10]  /*1410*/  SHFL.UP PT, R94, R93, 0x8, RZ ;  /* 0x050000005d5e7989 */ /* 0x000ef400000e00ff */
[----:B------:R-:W-:Y:S01]  /*1420*/  @P0 LDS.64 R24, [R72+0xbc8] ;  /* 0x000bc80048180984 */ /* 0x000fe20000000a00 */
[----:B------:R-:W-:Y:S01]  /*1430*/  ISETP.GE.AND P0, PT, R36, 0x10, PT ;  /* 0x000000102400780c */ /* 0x000fe20003f06270 */
[----:B0-----:R-:W-:Y:S01]  /*1440*/  @!P3 FFMA.FTZ R83, R88, R96, R83 ;  /* 0x000000605853b223 */ /* 0x001fe20000010053 */
[----:B-1----:R-:W-:-:S04]  /*1450*/  @P2 FFMA.FTZ R92, R93, R95, R92 ;  /* 0x0000005f5d5c2223 */ /* 0x002fc8000001005c */
[----:B------:R-:W0:Y:S01]  /*1460*/  SHFL.DOWN PT, R96, R83, 0x10, 0x1f ;  /* 0x0a001f0053607f89 */ /* 0x000e2200000e0000 */
[----:B--2---:R-:W-:-:S03]  /*1470*/  @!P3 FMUL.FTZ R88, R88, R97 ;  /* 0x000000615858b220 */ /* 0x004fc60000410000 */
[----:B------:R-:W1:Y:S01]  /*1480*/  SHFL.UP PT, R95, R92, 0x10, RZ ;  /* 0x060000005c5f7989 */ /* 0x000e6200000e00ff */
[----:B------:R-:W-:Y:S01]  /*1490*/  ISETP.NE.AND P3, PT, R36, RZ, PT ;  /* 0x000000ff2400720c */ /* 0x000fe20003f65270 */
[----:B---3--:R-:W-:Y:S02]  /*14a0*/  @P2 FMUL.FTZ R93, R93, R94 ;  /* 0x0000005e5d5d2220 */ /* 0x008fe40000410000 */
[----:B------:R-:W2:Y:S01]  /*14b0*/  SHFL.DOWN PT, R97, R88, 0x10, 0x1f ;  /* 0x0a001f0058617f89 */ /* 0x000ea200000e0000 */
[----:B------:R-:W-:-:S03]  /*14c0*/  ISETP.GE.U32.AND P2, PT, R87, 0x10, PT ;  /* 0x000000105700780c */ /* 0x000fc60003f46070 */
[----:B------:R-:W3:Y:S10]  /*14d0*/  SHFL.UP PT, R94, R93, 0x10, RZ ;  /* 0x060000005d5e7989 */ /* 0x000ef400000e00ff */
[----:B0-----:R-:W-:Y:S01]  /*14e0*/  @!P2 FFMA.FTZ R83, R88, R96, R83 ;  /* 0x000000605853a223 */ /* 0x001fe20000010053 */
[----:B-1----:R-:W-:-:S04]  /*14f0*/  @P0 FFMA.FTZ R92, R93, R95, R92 ;  /* 0x0000005f5d5c0223 */ /* 0x002fc8000001005c */
[----:B------:R-:W-:Y:S01]  /*1500*/  SHFL.DOWN PT, R98, R83, 0x1, 0x1f ;  /* 0x08201f0053627f89 */ /* 0x000fe200000e0000 */
[----:B--2---:R-:W-:-:S03]  /*1510*/  @!P2 FMUL.FTZ R88, R88, R97 ;  /* 0x000000615858a220 */ /* 0x004fc60000410000 */
[----:B------:R-:W-:Y:S01]  /*1520*/  SHFL.IDX PT, R96, R25, RZ, 0x1f ;  /* 0x00001fff19607589 */ /* 0x000fe200000e0000 */
[----:B------:R-:W-:Y:S01]  /*1530*/  ISETP.NE.AND P2, PT, R34, 0x1f, PT ;  /* 0x0000001f2200780c */ /* 0x000fe20003f45270 */
[----:B---3--:R-:W-:Y:S02]  /*1540*/  @P0 FMUL.FTZ R93, R93, R94 ;  /* 0x0000005e5d5d0220 */ /* 0x008fe40000410000 */
[----:B------:R-:W0:Y:S01]  /*1550*/  SHFL.DOWN PT, R95, R88, 0x1, 0x1f ;  /* 0x08201f00585f7f89 */ /* 0x000e2200000e0000 */
[----:B------:R-:W-:-:S03]  /*1560*/  ISETP.GT.AND P0, PT, R36, 0x1e, PT ;  /* 0x0000001e2400780c */ /* 0x000fc60003f04270 */
[----:B-----5:R-:W-:Y:S04]  /*1570*/  SHFL.IDX PT, R94, R82, RZ, 0x1f ;  /* 0x00001fff525e7589 */ /* 0x020fe800000e0000 */
[----:B------:R-:W-:Y:S04]  /*1580*/  SHFL.UP PT, R92, R92, 0x1, RZ ;  /* 0x042000005c5c7989 */ /* 0x000fe800000e00ff */
[----:B------:R-:W1:Y:S04]  /*1590*/  SHFL.UP PT, R93, R93, 0x1, RZ ;  /* 0x042000005d5d7989 */ /* 0x000e6800000e00ff */
[----:B------:R-:W-:Y:S04]  /*15a0*/  SHFL.IDX PT, R83, R83, RZ, 0x1f ;  /* 0x00001fff53537589 */ /* 0x000fe800000e0000 */
[----:B------:R-:W2:Y:S01]  /*15b0*/  SHFL.IDX PT, R88, R88, RZ, 0x1f ;  /* 0x00001fff58587589 */ /* 0x000ea200000e0000 */
[----:B0-----:R-:W-:-:S02]  /*15c0*/  @P2 FFMA.FTZ R96, R95, R96, R98 ;  /* 0x000000605f602223 */ /* 0x001fc40000010062 */
[----:B------:R-:W0:Y:S02]  /*15d0*/  @!P3 S2R R98, SR_CgaCtaId ;  /* 0x000000000062b919 */ /* 0x000e240000008800 */
[----:B------:R-:W-:-:S04]  /*15e0*/  FFMA.FTZ R90, R96, R90, R85 ;  /* 0x0000005a605a7223 */ /* 0x000fc80000010055 */
[----:B------:R-:W-:Y:S01]  /*15f0*/  FFMA.FTZ R86, R23, R90, R86 ;  /* 0x0000005a17567223 */ /* 0x000fe20000010056 */
[----:B-1----:R-:W-:-:S03]  /*1600*/  @P1 FFMA.FTZ R94, R93, R94, R92 ;  /* 0x0000005e5d5e1223 */ /* 0x002fc6000001005c */
[-C--:B------:R-:W-:Y:S01]  /*1610*/  FFMA.FTZ R82, R64, R86.reuse, R65 ;  /* 0x0000005640527223 */ /* 0x080fe20000010041 */
[----:B------:R-:W-:Y:S01]  /*1620*/  SHF.R.U32.HI R65, RZ, 0x10, R5 ;  /* 0x00000010ff417819 */ /* 0x000fe20000011605 */
[----:B------:R-:W-:Y:S01]  /*1630*/  FMUL.FTZ R93, R76, R86 ;  /* 0x000000564c5d7220 */ /* 0x000fe20000410000 */
[----:B------:R-:W-:Y:S01]  /*1640*/  FFMA.FTZ R94, R81, R94, R84 ;  /* 0x0000005e515e7223 */ /* 0x000fe20000010054 */
[-C--:B------:R-:W-:Y:S01]  /*1650*/  FFMA.FTZ R84, R22, R82.reuse, R3 ;  /* 0x0000005216547223 */ /* 0x080fe20000010003 */
[----:B------:R-:W-:Y:S01]  /*1660*/  FMUL.FTZ R85, R78, R82 ;  /* 0x000000524e557220 */ /* 0x000fe20000410000 */
[----:B------:R-:W-:Y:S01]  /*1670*/  SHF.L.U32 R65, R65, 0x10, RZ ;  /* 0x0000001041417819 */ /* 0x000fe200000006ff */
[----:B------:R-:W-:Y:S01]  /*1680*/  FFMA.FTZ R95, R22, R94, R69 ;  /* 0x0000005e165f7223 */ /* 0x000fe20000010045 */
[----:B------:R-:W-:Y:S01]  /*1690*/  SHF.R.U64 R69, R4, 0x10, R5 ;  /* 0x0000001004457819 */ /* 0x000fe20000001205 */
[----:B--2---:R-:W-:Y:S01]  /*16a0*/  FFMA.FTZ R25, R88, R25, R83 ;  /* 0x0000001958197223 */ /* 0x004fe20000010053 */
[----:B------:R-:W-:Y:S01]  /*16b0*/  FMUL.FTZ R83, R79, R86 ;  /* 0x000000564f537220 */ /* 0x000fe20000410000 */
[----:B------:R-:W-:Y:S01]  /*16c0*/  FFMA.FTZ R97, R64, R95, R67 ;  /* 0x0000005f40617223 */ /* 0x000fe20000010043 */
[----:B------:R-:W-:Y:S01]  /*16d0*/  SHF.L.U32 R64, R4, 0x10, RZ ;  /* 0x0000001004407819 */ /* 0x000fe200000006ff */
[----:B------:R-:W-:Y:S01]  /*16e0*/  IMAD.U32 R67, R5, 0x10000, RZ ;  /* 0x0001000005437824 */ /* 0x000fe200078e00ff */
[----:B------:R-:W-:Y:S01]  /*16f0*/  SHF.L.U32 R69, R69, 0x10, RZ ;  /* 0x0000001045457819 */ /* 0x000fe200000006ff */
[----:B------:R-:W-:Y:S01]  /*1700*/  FFMA.FTZ R99, R23, R97, R2 ;  /* 0x0000006117637223 */ /* 0x000fe20000010002 */
[C---:B------:R-:W-:Y:S01]  /*1710*/  FMUL.FTZ R2, R75.reuse, R84 ;  /* 0x000000544b027220 */ /* 0x040fe20000410000 */
[----:B------:R-:W-:Y:S01]  /*1720*/  FFMA.FTZ R3, -R75, R64, R94 ;  /* 0x000000404b037223 */ /* 0x000fe2000001015e */
[----:B------:R-:W-:Y:S01]  /*1730*/  FFMA.FTZ R23, R0, R94, RZ ;  /* 0x0000005e00177223 */ /* 0x000fe200000100ff */
[----:B------:R-:W-:Y:S01]  /*1740*/  FFMA.FTZ R81, -R78, R69, R95 ;  /* 0x000000454e517223 */ /* 0x000fe2000001015f */
[----:B------:R-:W-:Y:S01]  /*1750*/  FFMA.FTZ R92, -R76, R67, R97 ;  /* 0x000000434c5c7223 */ /* 0x000fe20000010161 */
[----:B------:R-:W-:Y:S01]  /*1760*/  FFMA.FTZ R22, R2, R3, RZ ;  /* 0x0000000302167223 */ /* 0x000fe200000100ff */
[----:B------:R-:W-:Y:S01]  /*1770*/  FFMA.FTZ R23, R48, R95, R23 ;  /* 0x0000005f30177223 */ /* 0x000fe20000010017 */
[C---:B------:R-:W-:Y:S01]  /*1780*/  FMUL.FTZ R95, R80.reuse, R90 ;  /* 0x0000005a505f7220 */ /* 0x040fe20000410000 */
[----:B------:R-:W-:Y:S01]  /*1790*/  FFMA.FTZ R96, -R80, R65, R99 ;  /* 0x0000004150607223 */ /* 0x000fe20000010163 */
[----:B------:R-:W-:Y:S01]  /*17a0*/  FFMA.FTZ R22, R85, R81, R22 ;  /* 0x0000005155167223 */ /* 0x000fe20000010016 */
[----:B------:R-:W-:Y:S01]  /*17b0*/  FFMA.FTZ R23, R46, R97, R23 ;  /* 0x000000612e177223 */ /* 0x000fe20000010017 */
[----:B------:R-:W-:Y:S01]  /*17c0*/  FMUL.FTZ R24, R88, R24 ;  /* 0x0000001858187220 */ /* 0x000fe20000410000 */
[----:B------:R-:W-:Y:S01]  /*17d0*/  FADD.FTZ R55, R95, R55 ;  /* 0x000000375f377221 */ /* 0x000fe20000010000 */
[----:B------:R-:W-:Y:S01]  /*17e0*/  FFMA.FTZ R22, R93, R92, R22 ;  /* 0x0000005c5d167223 */ /* 0x000fe20000010016 */
[----:B------:R-:W-:Y:S01]  /*17f0*/  FFMA.FTZ R23, R50, R99, R23 ;  /* 0x0000006332177223 */ /* 0x000fe20000010017 */
[----:B------:R-:W-:Y:S01]  /*1800*/  FMUL.FTZ R88, R79, R84 ;  /* 0x000000544f587220 */ /* 0x000fe20000410000 */
[----:B------:R-:W-:Y:S01]  /*1810*/  @!P4 STS.64 [R72+0xbc8], R24 ;  /* 0x000bc8184800c388 */ /* 0x000fe20000000a00 */
[----:B------:R-:W-:Y:S01]  /*1820*/  FFMA.FTZ R22, R95, R96, R22 ;  /* 0x000000605f167223 */ /* 0x000fe20000010016 */
[----:B------:R-:W-:Y:S01]  /*1830*/  FMUL.FTZ R95, R79, R90 ;  /* 0x0000005a4f5f7220 */ /* 0x000fe20000410000 */
[----:B------:R-:W-:Y:S01]  /*1840*/  FMUL.FTZ R3, R3, R88 ;  /* 0x0000005803037220 */ /* 0x000fe20000410000 */
[----:B------:R-:W1:Y:S01]  /*1850*/  SHFL.DOWN PT, R94, R23, 0x1, 0x1f ;  /* 0x08201f00175e7f89 */ /* 0x000e6200000e0000 */
[----:B------:R-:W-:Y:S01]  /*1860*/  FADD.FTZ R52, R93, R52 ;  /* 0x000000345d347221 */ /* 0x000fe20000010000 */
[----:B------:R-:W-:Y:S01]  /*1870*/  FMUL.FTZ R96, R96, R95 ;  /* 0x0000005f60607220 */ /* 0x000fe20000410000 */
[----:B------:R-:W-:Y:S01]  /*1880*/  FFMA.FTZ R84, R64, R84, R3 ;  /* 0x0000005440547223 */ /* 0x000fe20000010003 */
[----:B------:R-:W2:Y:S01]  /*1890*/  SHFL.DOWN PT, R97, R22, 0x1, 0x1f ;  /* 0x08201f0016617f89 */ /* 0x000ea200000e0000 */
        /* <DEDUP_REMOVED lines=24> */
[----:B------:R-:W-:Y:S01]  /*1a20*/  FMUL.FTZ R94, R92, R83 ;  /* 0x000000535c5e7220 */ /* 0x000fe20000410000 */
[----:B------:R-:W-:Y:S01]  /*1a30*/  FMUL.FTZ R92, R79, R82 ;  /* 0x000000524f5c7220 */ /* 0x000fe20000410000 */
[----:B------:R-:W-:Y:S01]  /*1a40*/  FFMA.FTZ R79, R65, R90, R96 ;  /* 0x0000005a414f7223 */ /* 0x000fe20000010060 */
[----:B--2---:R-:W-:Y:S01]  /*1a50*/  @!P0 FADD.FTZ R22, R22, R97 ;  /* 0x0000006116168221 */ /* 0x004fe20000010000 */
[----:B------:R-:W-:Y:S01]  /*1a60*/  @!P3 MOV R97, 0x400 ;  /* 0x000004000061b802 */ /* 0x000fe20000000f00 */
[----:B------:R-:W-:Y:S01]  /*1a70*/  FMUL.FTZ R92, R81, R92 ;  /* 0x0000005c515c7220 */ /* 0x000fe20000410000 */
[----:B------:R-:W-:Y:S01]  /*1a80*/  FFMA.FTZ R94, R67, R86, R94 ;  /* 0x00000056435e7223 */ /* 0x000fe2000001005e */
[----:B------:R-:W-:Y:S01]  /*1a90*/  FADD.FTZ R56, R79, R56 ;  /* 0x000000384f387221 */ /* 0x000fe20000010000 */
[----:B0-----:R-:W-:Y:S01]  /*1aa0*/  @!P3 LEA R45, R98, R97, 0x18 ;  /* 0x00000061622db211 */ /* 0x001fe200078ec0ff */
[----:B------:R-:W-:Y:S01]  /*1ab0*/  FFMA.FTZ R25, R69, R82, R92 ;  /* 0x0000005245197223 */ /* 0x000fe2000001005c */
[----:B------:R-:W-:-:S03]  /*1ac0*/  FADD.FTZ R57, R94, R57 ;  /* 0x000000395e397221 */ /* 0x000fc60000010000 */
[----:B------:R0:W-:Y:S01]  /*1ad0*/  @!P3 STS.64 [R45+0x118], R22 ;  /* 0x000118162d00b388 */ /* 0x0001e20000000a00 */
[----:B------:R-:W-:Y:S01]  /*1ae0*/  FADD.FTZ R58, R25, R58 ;  /* 0x0000003a193a7221 */ /* 0x000fe20000010000 */
        /* <DEDUP_REMOVED lines=10> */
.L_x_10497:
[----:B------:R-:W-:Y:S05]  /*1b90*/  BSYNC B0 ;  /* 0x0000000000007941 */ /* 0x000fea0003800000 */
.L_x_10496:
[----:B------:R-:W-:Y:S01]  /*1ba0*/  UIADD3 UR4, UR4, 0x1, URZ ;  /* 0x0000000104047890 */ /* 0x000fe2000fffe03f */
[----:B------:R-:W-:Y:S02]  /*1bb0*/  LEA R61, P4, R18, R61, 0x2 ;  /* 0x0000003d123d7211 */ /* 0x000fe400078810ff */
[----:B------:R-:W-:Y:S02]  /*1bc0*/  LEA R71, P3, R20, R71, 0x2 ;  /* 0x0000004714477211 */ /* 0x000fe400078610ff */
[----:B------:R-:W-:Y:S01]  /*1bd0*/  LEA R51, P5, R16, R51, 0x2 ;  /* 0x0000003310337211 */ /* 0x000fe200078a10ff */
[----:B------:R-:W-:Y:S01]  /*1be0*/  IMAD.X R66, R66, 0x1, R19, P4 ;  /* 0x0000000142427824 */ /* 0x000fe200020e0613 */
[----:B------:R-:W-:Y:S02]  /*1bf0*/  ISETP.LE.AND P0, PT, R91, UR4, PT ;  /* 0x000000045b007c0c */ /* 0x000fe4000bf03270 */
[----:B------:R-:W-:Y:S02]  /*1c00*/  IADD3 R60, P6, R60, 0x8, RZ ;  /* 0x000000083c3c7810 */ /* 0x000fe40007fde0ff */
[----:B-1----:R-:W-:-:S02]  /*1c10*/  IADD3 R73, R73, 0x4, RZ ;  /* 0x0000000449497810 */ /* 0x002fc40007ffe0ff */
[----:B------:R-:W-:Y:S02]  /*1c20*/  IADD3 R72, R72, 0x8, RZ ;  /* 0x0000000848487810 */ /* 0x000fe40007ffe0ff */
[----:B------:R-:W-:Y:S02]  /*1c30*/  IADD3 R77, R77, 0x1, RZ ;  /* 0x000000014d4d7810 */ /* 0x000fe40007ffe0ff */
[----:B------:R-:W-:Y:S02]  /*1c40*/  IADD3.X R68, R68, R21, RZ, P3, !PT ;  /* 0x0000001544447210 */ /* 0x000fe40001ffe4ff */
[----:B------:R-:W-:Y:S02]  /*1c50*/  IADD3.X R62, R62, R17, RZ, P5, !PT ;  /* 0x000000113e3e7210 */ /* 0x000fe40002ffe4ff */
[----:B------:R-:W-:Y:S01]  /*1c60*/  IADD3.X R63, RZ, R63, RZ, P6, !PT ;  /* 0x0000003fff3f7210 */ /* 0x000fe200037fe4ff */
[----:B------:R-:W-:Y:S06]  /*1c70*/  @!P0 BRA `(.L_x_10498) ;  /* 0xfffffff000508947 */ /* 0x000fec000383ffff */
.L_x_10493:
[----:B------:R-:W1:Y:S01]  /*1c80*/  F2F.BF16.F32 R2, R54 ;  /* 0x0000003600027304 */ /* 0x000e620000202000 */
[----:B------:R-:W-:Y:S01]  /*1c90*/  BAR.SYNC.DEFER_BLOCKING 0x0 ;  /* 0x0000000000007b1d */ /* 0x000fe20000010000 */
[C---:B---3--:R-:W-:Y:S02]  /*1ca0*/  IADD3 R46, R37.reuse, -0x1, RZ ;  /* 0xffffffff252e7810 */ /* 0x048fe40007ffe0ff */
[----:B------:R-:W-:Y:S02]  /*1cb0*/  ISETP.GT.AND P3, PT, R37, 0x1, PT ;  /* 0x000000012500780c */ /* 0x000fe40003f64270 */
[----:B------:R-:W-:-:S03]  /*1cc0*/  SHF.L.U32 R16, R46, 0x7, RZ ;  /* 0x000000072e107819 */ /* 0x000fc600000006ff */
[----:B0-----:R-:W0:Y:S01]  /*1cd0*/  LDC.64 R22, c[0x0][0x388] ;  /* 0x0000e200ff167b82 */ /* 0x001e220000000a00 */
[----:B------:R-:W-:Y:S01]  /*1ce0*/  F2F.BF16.F32 R52, R52 ;  /* 0x0000003400347304 */ /* 0x000fe20000202000 */
[----:B------:R-:W-:Y:S01]  /*1cf0*/  ULDC.64 UR4, c[0x0][0x390] ;  /* 0x0000e40000047ab9 */ /* 0x000fe20000000a00 */
[----:B------:R-:W-:Y:S02]  /*1d00*/  SHF.R.S32.HI R17, RZ, 0x1f, R16 ;  /* 0x0000001fff117819 */ /* 0x000fe40000011410 */
[----:B------:R-:W-:Y:S02]  /*1d10*/  IADD3 R38, P1, R38, -0x100, RZ ;  /* 0xffffff0026267810 */ /* 0x000fe40007f3e0ff */
[----:B------:R-:W-:Y:S01]  /*1d20*/  IADD3 R40, P2, R40, -0x100, RZ ;  /* 0xffffff0028287810 */ /* 0x000fe20007f5e0ff */
[----:B-1----:R-:W-:Y:S01]  /*1d30*/  IMAD.WIDE.U32 R2, R2, 0x10000, RZ ;  /* 0x0001000002027825 */ /* 0x002fe200078e00ff */
[----:B------:R-:W1:Y:S01]  /*1d40*/  F2F.BF16.F32 R55, R55 ;  /* 0x0000003700377304 */ /* 0x000e620000202000 */
[----:B------:R-:W2:Y:S01]  /*1d50*/  LDC.64 R50, c[0x0][0x3e0] ;  /* 0x0000f800ff327b82 */ /* 0x000ea20000000a00 */
[----:B------:R-:W-:-:S02]  /*1d60*/  MOV R37, R46 ;  /* 0x0000002e00257202 */ /* 0x000fc40000000f00 */
[----:B------:R-:W-:Y:S02]  /*1d70*/  IADD3.X R39, R39, -0x1, RZ, P1, !PT ;  /* 0xffffffff27277810 */ /* 0x000fe40000ffe4ff */
[----:B------:R-:W-:Y:S02]  /*1d80*/  IADD3.X R41, R41, -0x1, RZ, P2, !PT ;  /* 0xffffffff29297810 */ /* 0x000fe400017fe4ff */
[----:B------:R-:W3:Y:S01]  /*1d90*/  F2F.BF16.F32 R53, R53 ;  /* 0x0000003500357304 */ /* 0x000ee20000202000 */
[----:B-1----:R-:W-:Y:S01]  /*1da0*/  PRMT R19, R52, 0x5410, R55 ;  /* 0x0000541034137816 */ /* 0x002fe20000000037 */
[----:B0-----:R-:W-:-:S06]  /*1db0*/  IMAD R4, R22, UR15, RZ ;  /* 0x0000000f16047c24 */ /* 0x001fcc000f8e02ff */
[----:B------:R-:W0:Y:S01]  /*1dc0*/  F2F.BF16.F32 R0, R58 ;  /* 0x0000003a00007304 */ /* 0x000e220000202000 */
[----:B------:R-:W-:Y:S01]  /*1dd0*/  LOP3.LUT R19, R19, R3, RZ, 0xfc, !PT ;  /* 0x0000000313137212 */ /* 0x000fe200078efcff */
[----:B------:R-:W-:Y:S02]  /*1de0*/  IMAD R23, R23, UR14, R4 ;  /* 0x0000000e17177c24 */ /* 0x000fe4000f8e0204 */
[----:B------:R-:W-:Y:S01]  /*1df0*/  IMAD.WIDE.U32 R4, R22, UR14, R16 ;  /* 0x0000000e16047c25 */ /* 0x000fe2000f8e0010 */
[----:B---3--:R-:W-:-:S03]  /*1e00*/  LOP3.LUT R18, R2, R53, RZ, 0xfc, !PT ;  /* 0x0000003502127212 */ /* 0x008fc600078efcff */
[----:B------:R-:W-:Y:S01]  /*1e10*/  F2F.BF16.F32 R20, R57 ;  /* 0x0000003900147304 */ /* 0x000fe20000202000 */
[----:B------:R-:W-:Y:S01]  /*1e20*/  IMAD.IADD R5, R5, 0x1, R23 ;  /* 0x0000000105057824 */ /* 0x000fe200078e0217 */
[----:B------:R1:W-:Y:S01]  /*1e30*/  STS.64 [R26], R18 ;  /* 0x000000121a007388 */ /* 0x0003e20000000a00 */
[----:B------:R-:W-:-:S03]  /*1e40*/  NOP ;  /* 0x0000000000007918 */ /* 0x000fc60000000000 */
[----:B------:R-:W3:Y:S02]  /*1e50*/  LDS.64 R2, [R26] ;  /* 0x000000001a027984 */ /* 0x000ee40000000a00 */
[----:B------:R-:W4:Y:S01]  /*1e60*/  F2F.BF16.F32 R21, R56 ;  /* 0x0000003800157304 */ /* 0x000f220000202000 */
[----:B-1----:R-:W-:-:S04]  /*1e70*/  IMAD R18, R28, UR4, RZ ;  /* 0x000000041c127c24 */ /* 0x002fc8000f8e02ff */
[----:B------:R-:W-:-:S03]  /*1e80*/  IMAD R25, R27, UR5, R18 ;  /* 0x000000051b197c24 */ /* 0x000fc6000f8e0212 */
[----:B------:R1:W5:Y:S01]  /*1e90*/  F2F.BF16.F32 R23, R59 ;  /* 0x0000003b00177304 */ /* 0x0003620000202000 */
[----:B------:R-:W-:Y:S01]  /*1ea0*/  IMAD.WIDE.U32 R18, R27, UR4, R4 ;  /* 0x000000041b127c25 */ /* 0x000fe2000f8e0004 */
[----:B------:R-:W-:-:S03]  /*1eb0*/  ULDC.64 UR4, c[0x0][0x3b0] ;  /* 0x0000ec0000047ab9 */ /* 0x000fc60000000a00 */
[----:B0-----:R-:W-:Y:S01]  /*1ec0*/  IMAD.WIDE.U32 R4, R0, 0x10000, RZ ;  /* 0x0001000000047825 */ /* 0x001fe200078e00ff */
[----:B------:R-:W-:Y:S02]  /*1ed0*/  IADD3 R19, R19, R25, RZ ;  /* 0x0000001913137210 */ /* 0x000fe40007ffe0ff */
[----:B--2---:R-:W-:Y:S01]  /*1ee0*/  LEA R22, P0, R18, R50, 0x1 ;  /* 0x0000003212167211 */ /* 0x004fe200078008ff */
[----:B------:R-:W0:Y:S01]  /*1ef0*/  LDC.64 R24, c[0x0][0x3a8] ;  /* 0x0000ea00ff187b82 */ /* 0x000e220000000a00 */
[----:B----4-:R-:W-:Y:S01]  /*1f00*/  PRMT R21, R20, 0x5410, R21 ;  /* 0x0000541014157816 */ /* 0x010fe20000000015 */
[----:B-1----:R-:W-:Y:S01]  /*1f10*/  FADD.FTZ R59, R32, R59 ;  /* 0x0000003b203b7221 */ /* 0x002fe20000010000 */
[----:B------:R-:W-:Y:S02]  /*1f20*/  LEA.HI.X R19, R18, R51, R19, 0x1, P0 ;  /* 0x0000003312137211 */ /* 0x000fe400000f0c13 */
[----:B------:R-:W-:Y:S01]  /*1f30*/  IADD3 R18, P0, R22, R49, RZ ;  /* 0x0000003116127210 */ /* 0x000fe20007f1e0ff */
[----:B------:R-:W-:Y:S01]  /*1f40*/  FADD.FTZ R58, R59, R58 ;  /* 0x0000003a3b3a7221 */ /* 0x000fe20000010000 */
[----:B------:R-:W-:Y:S01]  /*1f50*/  LOP3.LUT R21, R21, R5, RZ, 0xfc, !PT ;  /* 0x0000000515157212 */ /* 0x000fe200078efcff */
[----:B------:R-:W1:Y:S01]  /*1f60*/  LDC.64 R50, c[0x0][0x3f0] ;  /* 0x0000fc00ff327b82 */ /* 0x000e620000000a00 */
[----:B------:R-:W-:Y:S01]  /*1f70*/  IADD3.X R19, R19, R44, RZ, P0, !PT ;  /* 0x0000002c13137210 */ /* 0x000fe200007fe4ff */
[----:B------:R-:W-:Y:S01]  /*1f80*/  FADD.FTZ R57, R58, R57 ;  /* 0x000000393a397221 */ /* 0x000fe20000010000 */
[----:B-----5:R-:W-:-:S03]  /*1f90*/  LOP3.LUT R20, R4, R23, RZ, 0xfc, !PT ;  /* 0x0000001704147212 */ /* 0x020fc600078efcff */
[----:B------:R-:W-:Y:S01]  /*1fa0*/  FADD.FTZ R32, R57, R56 ;  /* 0x0000003839207221 */ /* 0x000fe20000010000 */
[----:B---3--:R2:W-:Y:S01]  /*1fb0*/  STG.E.64 desc[UR12][R18.64], R2 ;  /* 0x0000000212007986 */ /* 0x0085e2000c101b0c */
[C---:B0-----:R-:W-:Y:S01]  /*1fc0*/  IMAD R0, R24.reuse, UR15, RZ ;  /* 0x0000000f18007c24 */ /* 0x041fe2000f8e02ff */
[----:B------:R-:W-:Y:S01]  /*1fd0*/  BAR.SYNC.DEFER_BLOCKING 0x0 ;  /* 0x0000000000007b1d */ /* 0x000fe20000010000 */
[----:B------:R-:W-:-:S04]  /*1fe0*/  IMAD.WIDE.U32 R16, R24, UR14, R16 ;  /* 0x0000000e18107c25 */ /* 0x000fc8000f8e0010 */
[----:B------:R-:W-:Y:S02]  /*1ff0*/  IMAD R23, R25, UR14, R0 ;  /* 0x0000000e19177c24 */ /* 0x000fe4000f8e0200 */
[----:B------:R-:W-:-:S03]  /*2000*/  IMAD R0, R28, UR4, RZ ;  /* 0x000000041c007c24 */ /* 0x000fc6000f8e02ff */
[----:B------:R-:W-:Y:S01]  /*2010*/  IADD3 R17, R17, R23, RZ ;  /* 0x0000001711117210 */ /* 0x000fe20007ffe0ff */
[C---:B--2---:R-:W-:Y:S02]  /*2020*/  IMAD R19, R27.reuse, UR5, R0 ;  /* 0x000000051b137c24 */ /* 0x044fe4000f8e0200 */
[----:B------:R-:W-:-:S05]  /*2030*/  IMAD.WIDE.U32 R2, R27, UR4, R16 ;  /* 0x000000041b027c25 */ /* 0x000fca000f8e0010 */
[----:B------:R-:W-:Y:S02]  /*2040*/  IADD3 R3, R3, R19, RZ ;  /* 0x0000001303037210 */ /* 0x000fe40007ffe0ff */
[----:B-1----:R-:W-:Y:S01]  /*2050*/  LEA R0, P0, R2, R50, 0x1 ;  /* 0x0000003202007211 */ /* 0x002fe200078008ff */
[----:B------:R-:W-:Y:S01]  /*2060*/  STS.64 [R26], R20 ;  /* 0x000000141a007388 */ /* 0x000fe20000000a00 */
[----:B------:R-:W-:-:S03]  /*2070*/  NOP ;  /* 0x0000000000007918 */ /* 0x000fc60000000000 */
[----:B------:R-:W0:Y:S01]  /*2080*/  LDS.64 R4, [R26] ;  /* 0x000000001a047984 */ /* 0x000e220000000a00 */
[----:B------:R-:W-:Y:S02]  /*2090*/  LEA.HI.X R3, R2, R51, R3, 0x1, P0 ;  /* 0x0000003302037211 */ /* 0x000fe400000f0c03 */
[----:B------:R-:W-:-:S05]  /*20a0*/  IADD3 R2, P0, R0, R49, RZ ;  /* 0x0000003100027210 */ /* 0x000fca0007f1e0ff */
[----:B------:R-:W-:Y:S01]  /*20b0*/  IMAD.X R3, R3, 0x1, R44, P0 ;  /* 0x0000000103037824 */ /* 0x000fe200000e062c */
[----:B------:R-:W-:-:S04]  /*20c0*/  IADD3 R42, P0, R42, -0x100, RZ ;  /* 0xffffff002a2a7810 */ /* 0x000fc80007f1e0ff */
[----:B------:R-:W-:Y:S01]  /*20d0*/  IADD3.X R43, R43, -0x1, RZ, P0, !PT ;  /* 0xffffffff2b2b7810 */ /* 0x000fe200007fe4ff */
[----:B0-----:R0:W-:Y:S01]  /*20e0*/  STG.E.64 desc[UR12][R2.64], R4 ;  /* 0x0000000402007986 */ /* 0x0011e2000c101b0c */
[----:B------:R-:W-:Y:S07]  /*20f0*/  @P3 BRA `(.L_x_10499) ;  /* 0xffffffe4008c3947 */ /* 0x000fee000383ffff */
.L_x_10492:
        /* <DEDUP_REMOVED lines=26> */
.L_x_10501:
[----:B------:R-:W-:Y:S05]  /*22a0*/  BSYNC B0 ;  /* 0x0000000000007941 */ /* 0x000fea0003800000 */
.L_x_10500:
        /* <DEDUP_REMOVED lines=29> */
.L_x_10503:
[----:B------:R-:W2:Y:S02]  /*2480*/  S2R R21, SR_TID.X ;  /* 0x0000000000157919 */ /* 0x000ea40000002100 */
.L_x_10504:
[----:B------:R-:W-:Y:S05]  /*2490*/  BSYNC B0 ;  /* 0x0000000000007941 */ /* 0x000fea0003800000 */
.L_x_10502:
[----:B------:R-:W-:Y:S02]  /*24a0*/  ULDC UR22, c[0x0][0x21c] ;  /* 0x0000870000167ab9 */ /* 0x000fe40000000800 */
[----:B--2---:R-:W-:-:S13]  /*24b0*/  ISETP.GE.AND P0, PT, R21, UR22, PT ;  /* 0x0000001615007c0c */ /* 0x004fda000bf06270 */
[----:B------:R-:W-:Y:S05]  /*24c0*/  @P0 EXIT ;  /* 0x000000000000094d */ /* 0x000fea0003800000 */
[----:B------:R-:W2:Y:S01]  /*24d0*/  S2UR UR5, SR_CgaCtaId ;  /* 0x00000000000579c3 */ /* 0x000ea20000008800 */
[----:B------:R-:W-:Y:S01]  /*24e0*/  ULDC.64 UR8, c[0x0][0x248] ;  /* 0x0000920000087ab9 */ /* 0x000fe20000000a00 */
[----:B------:R-:W-:Y:S01]  /*24f0*/  ULDC.64 UR6, c[0x0][0x378] ;  /* 0x0000de0000067ab9 */ /* 0x000fe20000000a00 */
[C---:B01-3--:R-:W-:Y:S01]  /*2500*/  IMAD R4, R28.reuse, UR8, RZ ;  /* 0x000000081c047c24 */ /* 0x04bfe2000f8e02ff */
[----:B------:R-:W-:Y:S01]  /*2510*/  BSSY B0, `(.L_x_10505) ;  /* 0x000004e000007945 */ /* 0x000fe20003800000 */
[C---:B------:R-:W-:Y:S01]  /*2520*/  IMAD.WIDE.U32 R18, R27.reuse, UR8, RZ ;  /* 0x000000081b127c25 */ /* 0x040fe2000f8e00ff */
[----:B------:R-:W-:Y:S01]  /*2530*/  UMOV UR4, 0x400 ;  /* 0x0000040000047882 */ /* 0x000fe20000000000 */
[----:B------:R-:W-:Y:S01]  /*2540*/  ULDC.64 UR30, c[0x0][0x2d8] ;  /* 0x0000b600001e7ab9 */ /* 0x000fe20000000a00 */
[----:B------:R-:W-:Y:S01]  /*2550*/  ULDC.64 UR26, c[0x0][0x2e0] ;  /* 0x0000b800001a7ab9 */ /* 0x000fe20000000a00 */
[----:B----4-:R-:W-:Y:S01]  /*2560*/  IMAD R9, R27, UR9, R4 ;  /* 0x000000091b097c24 */ /* 0x010fe2000f8e0204 */
[----:B------:R-:W-:Y:S01]  /*2570*/  ULDC.64 UR8, c[0x0][0x338] ;  /* 0x0000ce0000087ab9 */ /* 0x000fe20000000a00 */
[C---:B------:R-:W-:Y:S01]  /*2580*/  IMAD R0, R28.reuse, UR6, RZ ;  /* 0x000000061c007c24 */ /* 0x040fe2000f8e02ff */
[----:B------:R-:W-:Y:S01]  /*2590*/  ULDC.64 UR28, c[0x0][0x250] ;  /* 0x00009400001c7ab9 */ /* 0x000fe20000000a00 */
[----:B------:R-:W-:Y:S01]  /*25a0*/  IMAD R28, R28, UR8, RZ ;  /* 0x000000081c1c7c24 */ /* 0x000fe2000f8e02ff */
[----:B------:R-:W-:Y:S01]  /*25b0*/  IADD3 R39, R19, R9, RZ ;  /* 0x0000000913277210 */ /* 0x000fe20007ffe0ff */
[C---:B------:R-:W-:Y:S01]  /*25c0*/  IMAD.WIDE.U32 R2, R27.reuse, UR6, RZ ;  /* 0x000000061b027c25 */ /* 0x040fe2000f8e00ff */
[----:B------:R-:W-:Y:S01]  /*25d0*/  ULDC UR6, c[0x0][0x0] ;  /* 0x0000000000067ab9 */ /* 0x000fe20000000800 */
[----:B------:R-:W-:Y:S01]  /*25e0*/  ULDC.64 UR24, c[0x0][0x270] ;  /* 0x00009c0000187ab9 */ /* 0x000fe20000000a00 */
[----:B------:R-:W-:Y:S01]  /*25f0*/  ULDC.64 UR10, c[0x0][0x340] ;  /* 0x0000d000000a7ab9 */ /* 0x000fe20000000a00 */
[C---:B-----5:R-:W-:Y:S01]  /*2600*/  IMAD R29, R27.reuse, UR7, R0 ;  /* 0x000000071b1d7c24 */ /* 0x060fe2000f8e0200 */
[----:B------:R-:W-:Y:S01]  /*2610*/  ULDC.64 UR14, c[0x0][0x3c0] ;  /* 0x0000f000000e7ab9 */ /* 0x000fe20000000a00 */
[C---:B------:R-:W-:Y:S01]  /*2620*/  IMAD R7, R27.reuse, UR9, R28 ;  /* 0x000000091b077c24 */ /* 0x040fe2000f8e021c */
[----:B------:R-:W-:Y:S01]  /*2630*/  ULDC.64 UR16, c[0x0][0x3c8] ;  /* 0x0000f20000107ab9 */ /* 0x000fe20000000a00 */
[----:B------:R-:W-:Y:S01]  /*2640*/  IMAD.WIDE.U32 R4, R27, UR8, RZ ;  /* 0x000000081b047c25 */ /* 0x000fe2000f8e00ff */
[----:B------:R-:W-:Y:S01]  /*2650*/  IADD3 R29, R3, R29, RZ ;  /* 0x0000001d031d7210 */ /* 0x000fe20007ffe0ff */
[----:B--2---:R-:W-:-:S02]  /*2660*/  ULEA UR4, UR5, UR4, 0x18 ;  /* 0x0000000405047291 */ /* 0x004fc4000f8ec03f */
[----:B------:R-:W-:Y:S01]  /*2670*/  IMAD.IADD R27, R5, 0x1, R7 ;  /* 0x00000001051b7824 */ /* 0x000fe200078e0207 */
[----:B------:R-:W-:Y:S01]  /*2680*/  ULDC.64 UR8, c[0x0][0x360] ;  /* 0x0000d80000087ab9 */ /* 0x000fe20000000a00 */
[----:B------:R-:W-:Y:S01]  /*2690*/  ULDC.64 UR18, c[0x0][0x380] ;  /* 0x0000e00000127ab9 */ /* 0x000fe20000000a00 */
[----:B------:R-:W-:-:S07]  /*26a0*/  ULDC.64 UR20, c[0x0][0x3d0] ;  /* 0x0000f40000147ab9 */ /* 0x000fce0000000a00 */
.L_x_10506:
[C---:B------:R-:W-:Y:S02]  /*26b0*/  LEA R0, R21.reuse, UR4, 0x2 ;  /* 0x0000000415007c11 */ /* 0x040fe4000f8e10ff */
[----:B------:R-:W-:Y:S02]  /*26c0*/  SHF.R.S32.HI R22, RZ, 0x1f, R21 ;  /* 0x0000001fff167819 */ /* 0x000fe40000011415 */
[----:B------:R-:W-:Y:S01]  /*26d0*/  MOV R6, R4 ;  /* 0x0000000400067202 */ /* 0x000fe20000000f00 */
[----:B0-----:R-:W0:Y:S01]  /*26e0*/  LDS R23, [R0+0x13c8] ;  /* 0x0013c80000177984 */ /* 0x001e220000000800 */
[----:B------:R-:W-:Y:S01]  /*26f0*/  MOV R7, R27 ;  /* 0x0000001b00077202 */ /* 0x000fe20000000f00 */
[C---:B------:R-:W-:Y:S01]  /*2700*/  IMAD R8, R22.reuse, UR10, RZ ;  /* 0x0000000a16087c24 */ /* 0x040fe2000f8e02ff */
[----:B------:R-:W-:Y:S01]  /*2710*/  MOV R34, R12 ;  /* 0x0000000c00227202 */ /* 0x000fe20000000f00 */
[----:B------:R-:W-:Y:S01]  /*2720*/  IMAD R16, R22, UR24, RZ ;  /* 0x0000001816107c24 */ /* 0x000fe2000f8e02ff */
[----:B------:R-:W1:Y:S01]  /*2730*/  LDS R25, [R0+0x17c8] ;  /* 0x0017c80000197984 */ /* 0x000e620000000800 */
[----:B------:R-:W-:-:S04]  /*2740*/  IMAD.WIDE.U32 R6, R21, UR10, R6 ;  /* 0x0000000a15067c25 */ /* 0x000fc8000f8e0006 */
        /* <DEDUP_REMOVED lines=20> */
[----:B------:R-:W-:Y:S02]  /*2890*/  IADD3 R9, R7, R31, RZ ;  /* 0x0000001f07097210 */ /* 0x000fe40007ffe0ff */
[----:B------:R-:W-:Y:S01]  /*28a0*/  LEA R8, P0, R6, UR16, 0x2 ;  /* 0x0000001006087c11 */ /* 0x000fe2000f8010ff */
[----:B------:R-:W-:Y:S01]  /*28b0*/  IMAD.IADD R7, R11, 0x1, R37 ;  /* 0x000000010b077824 */ /* 0x000fe200078e0225 */
[----:B--2---:R-:W-:-:S02]  /*28c0*/  LEA R16, P1, R10, UR30, 0x2 ;  /* 0x0000001e0a107c11 */ /* 0x004fc4000f8210ff */
        /* <DEDUP_REMOVED lines=19> */
.L_x_10505:
[----:B------:R-:W-:Y:S05]  /*2a00*/  EXIT ;  /* 0x000000000000794d */ /* 0x000fea0003800000 */
.L_x_10507:
        /* <DEDUP_REMOVED lines=15> */
.L_x_11056:


//--------------------- .text._Z25selective_scan_bwd_kernelI32Selective_Scan_bwd_kernel_traitsILi32ELi4ELb1ELb0ELb0ELb0ELb1EN3c108BFloat16EfEEv12SSMParamsBwd --------------------------
	.section	.text._Z25selective_scan_bwd_kernelI32Selective_Scan_bwd_kernel_traitsILi32ELi4ELb1ELb0ELb0ELb0ELb1EN3c108BFloat16EfEEv12SSMParamsBwd,"ax",@progbits
	.align	128
        .global         _Z25selective_scan_bwd_kernelI32Selective_Scan_bwd_kernel_traitsILi32ELi4ELb1ELb0ELb0ELb0ELb1EN3c108BFloat16EfEEv12SSMParamsBwd
        .type           _Z25selective_scan_bwd_kernelI32Selective_Scan_bwd_kernel_traitsILi32ELi4ELb1ELb0ELb0ELb0ELb1EN3c108BFloat16EfEEv12SSMParamsBwd,@function
        .size           _Z25selective_scan_bwd_kernelI32Selective_Scan_bwd_kernel_traitsILi32ELi4ELb1ELb0ELb0ELb0ELb1EN3c108BFloat16EfEEv12SSMParamsBwd,(.L_x_11057 - _Z25selective_scan_bwd_kernelI32Selective_Scan_bwd_kernel_traitsILi32ELi4ELb1ELb0ELb0ELb0ELb1EN3c108BFloat16EfEEv12SSMParamsBwd)
        .other          _Z25selective_scan_bwd_kernelI32Selective_Scan_bwd_kernel_traitsILi32ELi4ELb1ELb0ELb0ELb0ELb1EN3c108BFloat16EfEEv12SSMParamsBwd,@"STO_CUDA_ENTRY STV_DEFAULT"
_Z25selective_scan_bwd_kernelI32Selective_Scan_bwd_kernel_traitsILi32ELi4ELb1ELb0ELb0ELb0ELb1EN3c108BFloat16EfEEv12SSMParamsBwd:
.text._Z25selective_scan_bwd_kernelI32Selective_Scan_bwd_kernel_traitsILi32ELi4ELb1ELb0ELb0ELb0ELb1EN3c108BFloat16EfEEv12SSMParamsBwd:
        /* <DEDUP_REMOVED lines=49> */
[----:B----4-:R-:W-:Y:S02]  /*0310*/  ISETP.NE.U32.AND P1, PT, R18, RZ, PT ;  /* 0x000000ff1200720c */ /* 0x010fe40003f25070 */
[----:B0-----:R-:W-:-:S03]  /*0320*/  ISETP.NE.U32.AND P2, PT, R20, RZ, PT ;  /* 0x000000ff1400720c */ /* 0x001fc60003f45070 */
[----:B------:R-:W0:Y:S01]  /*0330*/  LDC.64 R52, c[0x0][0x3b8] ;  /* 0x0000ee00ff347b82 */ /* 0x000e220000000a00 */
[----:B------:R-:W-:Y:S01]  /*0340*/  SHF.R.S32.HI R13, RZ, 0x1f, R11 ;  /* 0x0000001fff0d7819 */ /* 0x000fe2000001140b */
[----:B------:R-:W-:Y:S01]  /*0350*/  UIADD3 UR9, UR9, UR11, URZ ;  /* 0x0000000b09097290 */ /* 0x000fe2000fffe03f */
[----:B------:R-:W-:Y:S01]  /*0360*/  IADD3 R57, P3, R11, R2, RZ ;  /* 0x000000020b397210 */ /* 0x000fe20007f7e0ff */
[----:B---3--:R-:W-:-:S04]  /*0370*/  IMAD R10, R64, R14, RZ ;  /* 0x0000000e400a7224 */ /* 0x008fc800078e02ff */
[----:B------:R-:W3:Y:S01]  /*0380*/  @P0 LDC R25, c[0x0][0x21c] ;  /* 0x00008700ff190b82 */ /* 0x000ee20000000800 */
[----:B-1----:R-:W-:Y:S01]  /*0390*/  IMAD.WIDE.U32 R4, R69, R14, UR6 ;  /* 0x0000000645047e25 */ /* 0x002fe2000f8e000e */
[----:B------:R-:W-:-:S06]  /*03a0*/  ISETP.NE.AND.EX P1, PT, R19, RZ, PT, P1 ;  /* 0x000000ff1300720c */ /* 0x000fcc0003f25310 */
[----:B------:R-:W1:Y:S01]  /*03b0*/  LDC.64 R58, c[0x0][0x2f0] ;  /* 0x0000bc00ff3a7b82 */ /* 0x000e620000000a00 */
        /* <DEDUP_REMOVED lines=13> */
[----:B------:R-:W-:Y:S01]  /*0490*/  HFMA2.MMA R5, -RZ, RZ, 0, 0 ;  /* 0x00000000ff057435 */ /* 0x000fe200000001ff */
[----:B------:R-:W-:-:S02]  /*04a0*/  MOV R12, RZ ;  /* 0x000000ff000c7202 */ /* 0x000fc40000000f00 */
[----:B------:R-:W-:Y:S01]  /*04b0*/  IADD3.X R6, R13, R7, R3, P4, !PT ;  /* 0x000000070d067210 */ /* 0x000fe200027fe403 */
[----:B------:R-:W-:Y:S01]  /*04c0*/  @P0 IMAD R0, R0, R23, RZ ;  /* 0x0000001700000224 */ /* 0x000fe200078e02ff */
[C---:B------:R-:W-:Y:S02]  /*04d0*/  @P1 LEA R12, P4, R69.reuse, R18, 0x2 ;  /* 0x00000012450c1211 */ /* 0x040fe400078810ff */
[C---:B------:R-:W-:Y:S02]  /*04e0*/  @P2 LEA R10, P5, R69.reuse, R20, 0x2 ;  /* 0x00000014450a2211 */ /* 0x040fe400078a10ff */
[----:B------:R-:W-:Y:S01]  /*04f0*/  MOV R7, RZ ;  /* 0x000000ff00077202 */ /* 0x000fe20000000f00 */
[----:B---3--:R-:W-:Y:S01]  /*0500*/  @P0 IMAD R3, R0, R25, RZ ;  /* 0x0000001900030224 */ /* 0x008fe200078e02ff */
[C-C-:B------:R-:W-:Y:S02]  /*0510*/  @P1 LEA.HI.X R7, R69.reuse, R19, R64.reuse, 0x2, P4 ;  /* 0x0000001345071211 */ /* 0x140fe400020f1440 */
[----:B------:R-:W-:-:S02]  /*0520*/  @P2 LEA.HI.X R5, R69, R21, R64, 0x2, P5 ;  /* 0x0000001545052211 */ /* 0x000fc400028f1440 */
[----:B------:R-:W-:Y:S02]  /*0530*/  LEA R56, P2, R55, R26, 0x1 ;  /* 0x0000001a37387211 */ /* 0x000fe400078408ff */
[----:B0-----:R-:W-:Y:S02]  /*0540*/  LEA R54, P4, R11, R52, 0x1 ;  /* 0x000000340b367211 */ /* 0x001fe400078808ff */
[----:B-1----:R-:W-:Y:S01]  /*0550*/  LEA R58, P1, R57, R58, 0x1 ;  /* 0x0000003a393a7211 */ /* 0x002fe200078208ff */
[----:B----4-:R-:W-:Y:S01]  /*0560*/  @P0 IMAD.WIDE R8, R3, 0x8, R8 ;  /* 0x0000000803080825 */ /* 0x010fe200078e0208 */
[----:B------:R-:W-:Y:S02]  /*0570*/  LEA.HI.X R55, R55, R27, R4, 0x1, P2 ;  /* 0x0000001b37377211 */ /* 0x000fe400010f0c04 */
[----:B------:R-:W-:Y:S02]  /*0580*/  @!P0 CS2R R8, SRZ ;  /* 0x0000000000088805 */ /* 0x000fe4000001ff00 */
[----:B------:R-:W-:-:S02]  /*0590*/  LEA.HI.X R53, R11, R53, R6, 0x1, P4 ;  /* 0x000000350b357211 */ /* 0x000fc400020f0c06 */
[----:B------:R-:W-:Y:S02]  /*05a0*/  LEA.HI.X R57, R57, R59, R2, 0x1, P1 ;  /* 0x0000003b39397211 */ /* 0x000fe400008f0c02 */
[----:B------:R-:W-:Y:S02]  /*05b0*/  MOV R65, RZ ;  /* 0x000000ff00417202 */ /* 0x000fe40000000f00 */
[----:B------:R-:W-:Y:S02]  /*05c0*/  MOV R6, R12 ;  /* 0x0000000c00067202 */ /* 0x000fe40000000f00 */
        /* <DEDUP_REMOVED lines=10> */
[----:B------:R-:W-:Y:S01]  /*0670*/  IMAD.U32 R52, RZ, RZ, UR4 ;  /* 0x00000004ff347e24 */ /* 0x000fe2000f8e00ff */
[C---:B-1----:R-:W-:Y:S02]  /*0680*/  LOP3.LUT R70, R60.reuse, 0x1f, RZ, 0xc0, !PT ;  /* 0x0000001f3c467812 */ /* 0x042fe400078ec0ff */
[----:B------:R-:W-:Y:S02]  /*0690*/  SHF.R.S32.HI R51, RZ, 0x1f, R60 ;  /* 0x0000001fff337819 */ /* 0x000fe4000001143c */
[----:B--2---:R-:W-:-:S07]  /*06a0*/  LEA R68, R60, R52, 0x2 ;  /* 0x000000343c447211 */ /* 0x004fce00078e10ff */
.L_x_10516:
[----:B------:R-:W-:Y:S01]  /*06b0*/  BAR.SYNC.DEFER_BLOCKING 0x0 ;  /* 0x0000000000007b1d */ /* 0x000fe20000010000 */
[C---:B------:R-:W-:Y:S02]  /*06c0*/  SHF.L.U32 R25, R60.reuse, 0x3, RZ ;  /* 0x000000033c197819 */ /* 0x040fe400000006ff */
[----:B------:R-:W-:Y:S02]  /*06d0*/  SHF.L.U64.HI R0, R60, 0x3, R51 ;  /* 0x000000033c007819 */ /* 0x000fe40000010233 */
[----:B------:R-:W-:-:S03]  /*06e0*/  IADD3 R12, P0, R58, R25, RZ ;  /* 0x000000193a0c7210 */ /* 0x000fc60007f1e0ff */
[----:B0-----:R-:W0:Y:S01]  /*06f0*/  LDC.64 R20, c[0x0][0x2a0] ;  /* 0x0000a800ff147b82 */ /* 0x001e220000000a00 */
[----:B------:R-:W-:Y:S01]  /*0700*/  LEA R23, R61, R52, 0x3 ;  /* 0x000000343d177211 */ /* 0x000fe200078e18ff */
[----:B------:R-:W-:Y:S01]  /*0710*/  ULDC.64 UR4, c[0x0][0x2a8] ;  /* 0x0000aa0000047ab9 */ /* 0x000fe20000000a00 */
[----:B------:R-:W-:Y:S01]  /*0720*/  IADD3.X R13, R57, R0, RZ, P0, !PT ;  /* 0x00000000390d7210 */ /* 0x000fe200007fe4ff */
[----:B------:R-:W-:-:S04]  /*0730*/  ULDC.64 UR6, c[0x0][0x320] ;  /* 0x0000c80000067ab9 */ /* 0x000fc80000000a00 */
[----:B------:R-:W1:Y:S08]  /*0740*/  LDC.64 R26, c[0x0][0x318] ;  /* 0x0000c600ff1a7b82 */ /* 0x000e700000000a00 */
[----:B------:R-:W2:Y:S01]  /*0750*/  LDC.64 R28, c[0x0][0x308] ;  /* 0x0000c200ff1c7b82 */ /* 0x000ea20000000a00 */
[----:B------:R-:W4:Y:S01]  /*0760*/  LDG.E.64 R12, desc[UR14][R12.64] ;  /* 0x0000000e0c0c7981 */ /* 0x000f22000c1e1b00 */
[----:B------:R-:W-:-:S04]  /*0770*/  IADD3 R14, P0, R56, R25, RZ ;  /* 0x00000019380e7210 */ /* 0x000fc80007f1e0ff */
[----:B------:R-:W-:Y:S01]  /*0780*/  IADD3.X R15, R55, R0, RZ, P0, !PT ;  /* 0x00000000370f7210 */ /* 0x000fe200007fe4ff */
[----:B----4-:R3:W-:Y:S01]  /*0790*/  STS.64 [R23], R12 ;  /* 0x0000000c17007388 */ /* 0x0107e20000000a00 */
[----:B------:R-:W-:-:S03]  /*07a0*/  NOP ;  /* 0x0000000000007918 */ /* 0x000fc60000000000 */
[----:B------:R-:W-:Y:S01]  /*07b0*/  LDS.64 R10, [R23] ;  /* 0x00000000170a7984 */ /* 0x000fe20000000a00 */
[----:B------:R-:W-:Y:S06]  /*07c0*/  BAR.SYNC.DEFER_BLOCKING 0x0 ;  /* 0x0000000000007b1d */ /* 0x000fec0000010000 */
[----:B------:R-:W4:Y:S01]  /*07d0*/  LDG.E.64 R14, desc[UR14][R14.64] ;  /* 0x0000000e0e0e7981 */ /* 0x000f22000c1e1b00 */
[----:B------:R-:W-:-:S04]  /*07e0*/  IADD3 R16, P0, R54, R25, RZ ;  /* 0x0000001936107210 */ /* 0x000fc80007f1e0ff */
[----:B------:R-:W-:Y:S01]  /*07f0*/  IADD3.X R17, R53, R0, RZ, P0, !PT ;  /* 0x0000000035117210 */ /* 0x000fe200007fe4ff */
[----:B----4-:R4:W-:Y:S01]  /*0800*/  STS.64 [R23], R14 ;  /* 0x0000000e17007388 */ /* 0x0109e20000000a00 */
[----:B------:R-:W-:-:S03]  /*0810*/  NOP ;  /* 0x0000000000007918 */ /* 0x000fc60000000000 */
[----:B------:R-:W-:Y:S01]  /*0820*/  LDS.64 R2, [R23] ;  /* 0x0000000017027984 */ /* 0x000fe20000000a00 */
[----:B------:R-:W-:Y:S06]  /*0830*/  BAR.SYNC.DEFER_BLOCKING 0x0 ;  /* 0x0000000000007b1d */ /* 0x000fec0000010000 */
[----:B------:R-:W2:Y:S01]  /*0840*/  LDG.E.64 R16, desc[UR14][R16.64] ;  /* 0x0000000e10107981 */ /* 0x000ea2000c1e1b00 */
[----:B---3--:R-:W-:Y:S01]  /*0850*/  LEA R12, R59, 0xffffff80, 0x7 ;  /* 0xffffff803b0c7811 */ /* 0x008fe200078e38ff */
[----:B0-----:R-:W-:-:S03]  /*0860*/  IMAD R18, R20, UR17, RZ ;  /* 0x0000001114127c24 */ /* 0x001fc6000f8e02ff */
[----:B------:R-:W-:Y:S01]  /*0870*/  SHF.R.S32.HI R13, RZ, 0x1f, R12 ;  /* 0x0000001fff0d7819 */ /* 0x000fe2000001140c */
[----:B------:R-:W-:Y:S02]  /*0880*/  IMAD R19, R21, UR16, R18 ;  /* 0x0000001015137c24 */ /* 0x000fe4000f8e0212 */
[----:B------:R-:W-:Y:S02]  /*0890*/  IMAD R18, R64, UR4, RZ ;  /* 0x0000000440127c24 */ /* 0x000fe4000f8e02ff */
[----:B----4-:R-:W-:-:S05]  /*08a0*/  IMAD.WIDE.U32 R14, R20, UR16, R12 ;  /* 0x00000010140e7c25 */ /* 0x010fca000f8e000c */
[----:B------:R-:W-:Y:S01]  /*08b0*/  IADD3 R15, R15, R19, RZ ;  /* 0x000000130f0f7210 */ /* 0x000fe20007ffe0ff */
[C---:B------:R-:W-:Y:S02]  /*08c0*/  IMAD R19, R69.reuse, UR5, R18 ;  /* 0x0000000545137c24 */ /* 0x040fe4000f8e0212 */
[----:B------:R-:W-:Y:S01]  /*08d0*/  IMAD.WIDE.U32 R14, R69, UR4, R14 ;  /* 0x00000004450e7c25 */ /* 0x000fe2000f8e000e */
[----:B------:R-:W-:-:S04]  /*08e0*/  ULDC.64 UR4, c[0x0][0x2b8] ;  /* 0x0000ae0000047ab9 */ /* 0x000fc80000000a00 */
[----:B------:R-:W-:Y:S02]  /*08f0*/  IADD3 R15, R15, R19, RZ ;  /* 0x000000130f0f7210 */ /* 0x000fe40007ffe0ff */
[----:B-1----:R-:W-:-:S04]  /*0900*/  LEA R18, P0, R14, R26, 0x1 ;  /* 0x0000001a0e127211 */ /* 0x002fc800078008ff */
[----:B------:R-:W-:Y:S02]  /*0910*/  LEA.HI.X R15, R14, R27, R15, 0x1, P0 ;  /* 0x0000001b0e0f7211 */ /* 0x000fe400000f0c0f */
[----:B------:R-:W-:Y:S01]  /*0920*/  IADD3 R18, P0, R18, R25, RZ ;  /* 0x0000001912127210 */ /* 0x000fe20007f1e0ff */
[----:B------:R-:W0:Y:S04]  /*0930*/  LDC.64 R26, c[0x0][0x2b0] ;  /* 0x0000ac00ff1a7b82 */ /* 0x000e280000000a00 */
[----:B------:R-:W-:Y:S01]  /*0940*/  IMAD.X R19, R15, 0x1, R0, P0 ;  /* 0x000000010f137824 */ /* 0x000fe200000e0600 */
[----:B--2---:R1:W-:Y:S01]  /*0950*/  STS.64 [R23], R16 ;  /* 0x0000001017007388 */ /* 0x0043e20000000a00 */
[----:B------:R-:W-:-:S03]  /*0960*/  NOP ;  /* 0x0000000000007918 */ /* 0x000fc60000000000 */
[----:B------:R-:W2:Y:S01]  /*0970*/  LDS.64 R14, [R23] ;  /* 0x00000000170e7984 */ /* 0x000ea20000000a00 */
[----:B------:R-:W-:Y:S06]  /*0980*/  BAR.SYNC.DEFER_BLOCKING 0x0 ;  /* 0x0000000000007b1d */ /* 0x000fec0000010000 */
[----:B------:R-:W3:Y:S01]  /*0990*/  LDG.E.64 R18, desc[UR14][R18.64] ;  /* 0x0000000e12127981 */ /* 0x000ee2000c1e1b00 */
[----:B0-----:R-:W-:Y:S02]  /*09a0*/  IMAD R20, R26, UR17, RZ ;  /* 0x000000111a147c24 */ /* 0x001fe4000f8e02ff */
[----:B-1----:R-:W-:-:S02]  /*09b0*/  IMAD R16, R64, UR4, RZ ;  /* 0x0000000440107c24 */ /* 0x002fc4000f8e02ff */
[----:B------:R-:W-:Y:S02]  /*09c0*/  IMAD R27, R27, UR16, R20 ;  /* 0x000000101b1b7c24 */ /* 0x000fe4000f8e0214 */
[----:B------:R-:W-:-:S05]  /*09d0*/  IMAD.WIDE.U32 R20, R26, UR16, R12 ;  /* 0x000000101a147c25 */ /* 0x000fca000f8e000c */
[----:B------:R-:W-:Y:S01]  /*09e0*/  IADD3 R21, R21, R27, RZ ;  /* 0x0000001b15157210 */ /* 0x000fe20007ffe0ff */
[C---:B------:R-:W-:Y:S02]  /*09f0*/  IMAD R27, R69.reuse, UR5, R16 ;  /* 0x00000005451b7c24 */ /* 0x040fe4000f8e0210 */
[----:B------:R-:W-:Y:S01]  /*0a00*/  IMAD.WIDE.U32 R16, R69, UR4, R20 ;  /* 0x0000000445107c25 */ /* 0x000fe2000f8e0014 */
[----:B--2---:R-:W-:Y:S01]  /*0a10*/  SHF.L.U32 R49, R15, 0x10, RZ ;  /* 0x000000100f317819 */ /* 0x004fe200000006ff */
[----:B------:R-:W-:-:S03]  /*0a20*/  ULDC.64 UR4, c[0x0][0x3a0] ;  /* 0x0000e80000047ab9 */ /* 0x000fc60000000a00 */
[----:B------:R-:W-:Y:S02]  /*0a30*/  IADD3 R17, R17, R27, RZ ;  /* 0x0000001b11117210 */ /* 0x000fe40007ffe0ff */
[----:B------:R-:W-:-:S04]  /*0a40*/  LEA R20, P0, R16, R28, 0x1 ;  /* 0x0000001c10147211 */ /* 0x000fc800078008ff */
[----:B------:R-:W-:Y:S02]  /*0a50*/  LEA.HI.X R17, R16, R29, R17, 0x1, P0 ;  /* 0x0000001d10117211 */ /* 0x000fe400000f0c11 */
[----:B------:R-:W-:-:S04]  /*0a60*/  IADD3 R20, P0, R20, R25, RZ ;  /* 0x0000001914147210 */ /* 0x000fc80007f1e0ff */
[----:B------:R-:W-:Y:S01]  /*0a70*/  IADD3.X R21, R17, R0, RZ, P0, !PT ;  /* 0x0000000011157210 */ /* 0x000fe200007fe4ff */
[----:B---3--:R-:W-:Y:S01]  /*0a80*/  STS.64 [R23], R18 ;  /* 0x0000001217007388 */ /* 0x008fe20000000a00 */
[----:B------:R-:W-:-:S03]  /*0a90*/  NOP ;  /* 0x0000000000007918 */ /* 0x000fc60000000000 */
[----:B------:R-:W0:Y:S01]  /*0aa0*/  LDS.64 R28, [R23] ;  /* 0x00000000171c7984 */ /* 0x000e220000000a00 */
[----:B------:R-:W-:Y:S06]  /*0ab0*/  BAR.SYNC.DEFER_BLOCKING 0x0 ;  /* 0x0000000000007b1d */ /* 0x000fec0000010000 */
[----:B------:R-:W2:Y:S01]  /*0ac0*/  LDG.E.64 R20, desc[UR14][R20.64] ;  /* 0x0000000e14147981 */ /* 0x000ea2000c1e1b00 */
[--C-:B------:R-:W-:Y:S02]  /*0ad0*/  SHF.R.U32.HI R50, RZ, 0x10, R15.reuse ;  /* 0x00000010ff327819 */ /* 0x100fe4000001160f */
[----:B------:R-:W-:-:S02]  /*0ae0*/  SHF.R.U64 R48, R14, 0x10, R15 ;  /* 0x000000100e307819 */ /* 0x000fc4000000120f */
[----:B------:R-:W-:Y:S01]  /*0af0*/  SHF.L.U32 R39, R14, 0x10, RZ ;  /* 0x000000100e277819 */ /* 0x000fe200000006ff */
[----:B------:R-:W-:Y:S01]  /*0b00*/  IMAD.U32 R50, R50, 0x10000, RZ ;  /* 0x0001000032327824 */ /* 0x000fe200078e00ff */
[----:B------:R-:W-:Y:S02]  /*0b10*/  SHF.L.U32 R48, R48, 0x10, RZ ;  /* 0x0000001030307819 */ /* 0x000fe400000006ff */
[----:B0-----:R-:W-:Y:S02]  /*0b20*/  SHF.L.U32 R22, R29, 0x10, RZ ;  /* 0x000000101d167819 */ /* 0x001fe400000006ff */
[--C-:B------:R-:W-:Y:S02]  /*0b30*/  SHF.R.U32.HI R27, RZ, 0x10, R29.reuse ;  /* 0x00000010ff1b7819 */ /* 0x100fe4000001161d */
[----:B------:R-:W-:Y:S01]  /*0b40*/  SHF.R.U64 R26, R28, 0x10, R29 ;  /* 0x000000101c1a7819 */ /* 0x000fe2000000121d */
[----:B------:R-:W-:Y:S01]  /*0b50*/  FMUL.FTZ R24, R22, -1.4426950216293334961 ;  /* 0xbfb8aa3b16187820 */ /* 0x000fe20000410000 */
[----:B------:R-:W-:-:S02]  /*0b60*/  SHF.L.U32 R27, R27, 0x10, RZ ;  /* 0x000000101b1b7819 */ /* 0x000fc400000006ff */
[----:B------:R-:W-:Y:S02]  /*0b70*/  SHF.L.U32 R26, R26, 0x10, RZ ;  /* 0x000000101a1a7819 */ /* 0x000fe400000006ff */
[----:B------:R-:W-:Y:S01]  /*0b80*/  SHF.L.U32 R28, R28, 0x10, RZ ;  /* 0x000000101c1c7819 */ /* 0x000fe200000006ff */
[----:B------:R-:W0:Y:S01]  /*0b90*/  MUFU.EX2 R24, R24 ;  /* 0x0000001800187308 */ /* 0x000e220000000800 */
[----:B------:R-:W-:Y:S01]  /*0ba0*/  FMUL.FTZ R29, R27, -1.4426950216293334961 ;  /* 0xbfb8aa3b1b1d7820 */ /* 0x000fe20000410000 */
[----:B------:R-:W-:Y:S02]  /*0bb0*/  FMUL.FTZ R19, R26, -1.4426950216293334961 ;  /* 0xbfb8aa3b1a137820 */ /* 0x000fe40000410000 */
[----:B------:R-:W-:-:S04]  /*0bc0*/  FMUL.FTZ R18, R28, -1.4426950216293334961 ;  /* 0xbfb8aa3b1c127820 */ /* 0x000fc80000410000 */
[----:B------:R-:W1:Y:S08]  /*0bd0*/  MUFU.EX2 R29, R29 ;  /* 0x0000001d001d7308 */ /* 0x000e700000000800 */
[----:B------:R-:W3:Y:S01]  /*0be0*/  MUFU.EX2 R19, R19 ;  /* 0x0000001300137308 */ /* 0x000ee20000000800 */
[----:B0-----:R-:W-:-:S07]  /*0bf0*/  FADD.FTZ R31, R24, 1 ;  /* 0x3f800000181f7421 */ /* 0x001fce0000010000 */
[----:B------:R-:W0:Y:S01]  /*0c00*/  MUFU.RCP R31, R31 ;  /* 0x0000001f001f7308 */ /* 0x000e220000001000 */
[----:B-1----:R-:W-:-:S07]  /*0c10*/  FADD.FTZ R30, R29, 1 ;  /* 0x3f8000001d1e7421 */ /* 0x002fce0000010000 */
[----:B------:R-:W1:Y:S01]  /*0c20*/  MUFU.EX2 R18, R18 ;  /* 0x0000001200127308 */ /* 0x000e620000000800 */
[----:B---3--:R-:W-:-:S07]  /*0c30*/  FADD.FTZ R33, R19, 1 ;  /* 0x3f80000013217421 */ /* 0x008fce0000010000 */
[----:B------:R-:W3:Y:S01]  /*0c40*/  MUFU.RCP R30, R30 ;  /* 0x0000001e001e7308 */ /* 0x000ee20000001000 */
[----:B0-----:R-:W-:-:S04]  /*0c50*/  FADD.FTZ R19, -R31, 1 ;  /* 0x3f8000001f137421 */ /* 0x001fc80000010100 */
[C---:B------:R-:W-:Y:S01]  /*0c60*/  FFMA.FTZ R19, R22.reuse, R19, 1 ;  /* 0x3f80000016137423 */ /* 0x040fe20000010013 */
[----:B------:R-:W-:Y:S02]  /*0c70*/  FMUL.FTZ R22, R22, R31 ;  /* 0x0000001f16167220 */ /* 0x000fe40000410000 */
[----:B------:R-:W0:Y:S01]  /*0c80*/  MUFU.RCP R33, R33 ;  /* 0x0000002100217308 */ /* 0x000e220000001000 */
[----:B-1----:R-:W-:-:S07]  /*0c90*/  FADD.FTZ R18, R18, 1 ;  /* 0x3f80000012127421 */ /* 0x002fce0000010000 */
[----:B------:R1:W4:Y:S01]  /*0ca0*/  MUFU.RCP R37, R18 ;  /* 0x0000001200257308 */ /* 0x0003220000001000 */
[----:B--2---:R-:W-:Y:S01]  /*0cb0*/  STS.64 [R23], R20 ;  /* 0x0000001417007388 */ /* 0x004fe20000000a00 */
[----:B------:R-:W-:-:S03]  /*0cc0*/  NOP ;  /* 0x0000000000007918 */ /* 0x000fc60000000000 */
[----:B------:R-:W2:Y:S02]  /*0cd0*/  LDS.64 R16, [R23] ;  /* 0x0000000017107984 */ /* 0x000ea40000000a00 */
[----:B--2---:R-:W-:Y:S02]  /*0ce0*/  SHF.L.U32 R24, R17, 0x10, RZ ;  /* 0x0000001011187819 */ /* 0x004fe400000006ff */
[--C-:B------:R-:W-:Y:S02]  /*0cf0*/  SHF.R.U32.HI R29, RZ, 0x10, R17.reuse ;  /* 0x00000010ff1d7819 */ /* 0x100fe40000011611 */
[C---:B------:R-:W-:Y:S01]  /*0d00*/  SHF.R.U64 R35, R16.reuse, 0x10, R17 ;  /* 0x0000001010237819 */ /* 0x040fe20000001211 */
[----:B------:R-:W-:Y:S01]  /*0d10*/  FMUL.FTZ R20, R49, R24 ;  /* 0x0000001831147220 */ /* 0x000fe20000410000 */
[----:B------:R-:W-:Y:S01]  /*0d20*/  SHF.L.U32 R29, R29, 0x10, RZ ;  /* 0x000000101d1d7819 */ /* 0x000fe200000006ff */
[----:B------:R-:W-:Y:S01]  /*0d30*/  FMUL.FTZ R49, R49, R22 ;  /* 0x0000001631317220 */ /* 0x000fe20000410000 */
[----:B------:R-:W-:Y:S01]  /*0d40*/  SHF.L.U32 R35, R35, 0x10, RZ ;  /* 0x0000001023237819 */ /* 0x000fe200000006ff */
[----:B------:R-:W-:Y:S01]  /*0d50*/  FMUL.FTZ R20, R31, R20 ;  /* 0x000000141f147220 */ /* 0x000fe20000410000 */
[----:B------:R-:W-:Y:S01]  /*0d60*/  SHF.L.U32 R32, R16, 0x10, RZ ;  /* 0x0000001010207819 */ /* 0x000fe200000006ff */
[----:B------:R-:W-:-:S02]  /*0d70*/  FMUL.FTZ R15, R50, R29 ;  /* 0x0000001d320f7220 */ /* 0x000fc40000410000 */
[----:B------:R-:W-:Y:S01]  /*0d80*/  FMUL.FTZ R19, R20, R19 ;  /* 0x0000001314137220 */ /* 0x000fe20000410000 */
[C---:B---3--:R-:W-:Y:S01]  /*0d90*/  FADD.FTZ R20, -R30.reuse, 1 ;  /* 0x3f8000001e147421 */ /* 0x048fe20000010100 */
[----:B------:R-:W-:Y:S01]  /*0da0*/  FMUL.FTZ R15, R30, R15 ;  /* 0x0000000f1e0f7220 */ /* 0x000fe20000410000 */
[----:B-1----:R-:W-:Y:S01]  /*0db0*/  FMUL.FTZ R18, R48, R35 ;  /* 0x0000002330127220 */ /* 0x002fe20000410000 */
[----:B------:R-:W-:Y:S01]  /*0dc0*/  FMUL.FTZ R14, R39, R32 ;  /* 0x00000020270e7220 */ /* 0x000fe20000410000 */
[----:B------:R-:W-:Y:S01]  /*0dd0*/  FFMA.FTZ R20, R27, R20, 1 ;  /* 0x3f8000001b147423 */ /* 0x000fe20000010014 */
[----:B------:R1:W-:Y:S01]  /*0de0*/  F2F.BF16.F32 R21, R19 ;  /* 0x0000001300157304 */ /* 0x0003e20000202000 */
[----:B0-----:R-:W-:Y:S01]  /*0df0*/  FMUL.FTZ R18, R33, R18 ;  /* 0x0000001221127220 */ /* 0x001fe20000410000 */
[----:B----4-:R-:W-:Y:S01]  /*0e00*/  FMUL.FTZ R14, R37, R14 ;  /* 0x0000000e250e7220 */ /* 0x010fe20000410000 */
[----:B------:R-:W-:Y:S01]  /*0e10*/  FMUL.FTZ R20, R15, R20 ;  /* 0x000000140f147220 */ /* 0x000fe20000410000 */
[----:B------:R-:W-:Y:S01]  /*0e20*/  FADD.FTZ R15, -R33, 1 ;  /* 0x3f800000210f7421 */ /* 0x000fe20000010100 */
[----:B------:R-:W-:-:S03]  /*0e30*/  FMUL.FTZ R27, R27, R30 ;  /* 0x0000001e1b1b7220 */ /* 0x000fc60000410000 */
[C---:B------:R-:W-:Y:S01]  /*0e40*/  FFMA.FTZ R17, R26.reuse, R15, 1 ;  /* 0x3f8000001a117423 */ /* 0x040fe2000001000f */
[----:B------:R-:W-:Y:S01]  /*0e50*/  FADD.FTZ R15, -R37, 1 ;  /* 0x3f800000250f7421 */ /* 0x000fe20000010100 */
[----:B------:R-:W0:Y:S01]  /*0e60*/  F2F.BF16.F32 R20, R20 ;  /* 0x0000001400147304 */ /* 0x000e220000202000 */
[----:B------:R-:W-:Y:S01]  /*0e70*/  FMUL.FTZ R26, R26, R33 ;  /* 0x000000211a1a7220 */ /* 0x000fe20000410000 */
[----:B------:R-:W-:Y:S01]  /*0e80*/  FMUL.FTZ R36, R18, R17 ;  /* 0x0000001112247220 */ /* 0x000fe20000410000 */
[C---:B------:R-:W-:Y:S01]  /*0e90*/  FFMA.FTZ R15, R28.reuse, R15, 1 ;  /* 0x3f8000001c0f7423 */ /* 0x040fe2000001000f */
[----:B-1----:R-:W1:Y:S01]  /*0ea0*/  LDC.64 R18, c[0x0][0x398] ;  /* 0x0000e600ff127b82 */ /* 0x002e620000000a00 */
[----:B------:R-:W-:Y:S01]  /*0eb0*/  FMUL.FTZ R28, R28, R37 ;  /* 0x000000251c1c7220 */ /* 0x000fe20000410000 */
[----:B------:R-:W-:Y:S01]  /*0ec0*/  FMUL.FTZ R50, R50, R27 ;  /* 0x0000001b32327220 */ /* 0x000fe20000410000 */
[----:B------:R-:W-:Y:S01]  /*0ed0*/  FMUL.FTZ R34, R14, R15 ;  /* 0x0000000f0e227220 */ /* 0x000fe20000410000 */
[----:B------:R-:W2:Y:S01]  /*0ee0*/  F2F.BF16.F32 R36, R36 ;  /* 0x0000002400247304 */ /* 0x000ea20000202000 */
[----:B------:R-:W-:Y:S01]  /*0ef0*/  FMUL.FTZ R48, R48, R26 ;  /* 0x0000001a30307220 */ /* 0x000fe20000410000 */
[----:B0-----:R-:W-:-:S06]  /*0f00*/  PRMT R21, R21, 0x5410, R20 ;  /* 0x0000541015157816 */ /* 0x001fcc0000000014 */
[----:B------:R0:W3:Y:S01]  /*0f10*/  F2F.BF16.F32 R17, R34 ;  /* 0x0000002200117304 */ /* 0x0000e20000202000 */
[----:B--2---:R-:W-:-:S04]  /*0f20*/  IMAD.WIDE.U32 R14, R36, 0x10000, RZ ;  /* 0x00010000240e7825 */ /* 0x004fc800078e00ff */
[----:B0-----:R-:W-:Y:S01]  /*0f30*/  IMAD R34, R64, UR4, RZ ;  /* 0x0000000440227c24 */ /* 0x001fe2000f8e02ff */
[----:B------:R-:W-:Y:S01]  /*0f40*/  LOP3.LUT R21, R21, R15, RZ, 0xfc, !PT ;  /* 0x0000000f15157212 */ /* 0x000fe200078efcff */
[----:B-1----:R-:W-:Y:S01]  /*0f50*/  IMAD R38, R18, UR17, RZ ;  /* 0x0000001112267c24 */ /* 0x002fe2000f8e02ff */
[----:B---3--:R-:W-:Y:S01]  /*0f60*/  LOP3.LUT R20, R14, R17, RZ, 0xfc, !PT ;  /* 0x000000110e147212 */ /* 0x008fe200078efcff */
[----:B------:R-:W-:Y:S02]  /*0f70*/  BAR.SYNC.DEFER_BLOCKING 0x0 ;  /* 0x0000000000007b1d */ /* 0x000fe40000010000 */
[----:B------:R-:W-:Y:S02]  /*0f80*/  IMAD R41, R19, UR16, R38 ;  /* 0x0000001013297c24 */ /* 0x000fe4000f8e0226 */
[----:B------:R-:W-:-:S04]  /*0f90*/  IMAD.WIDE.U32 R18, R18, UR16, R12 ;  /* 0x0000001012127c25 */ /* 0x000fc8000f8e000c */
[----:B------:R-:W0:Y:S01]  /*0fa0*/  LDC.64 R16, c[0x0][0x3e8] ;  /* 0x0000fa00ff107b82 */ /* 0x000e220000000a00 */
[----:B------:R-:W-:Y:S01]  /*0fb0*/  IADD3 R19, R19, R41, RZ ;  /* 0x0000002913137210 */ /* 0x000fe20007ffe0ff */
[C---:B------:R-:W-:Y:S02]  /*0fc0*/  IMAD R41, R69.reuse, UR5, R34 ;  /* 0x0000000545297c24 */ /* 0x040fe4000f8e0222 */
[----:B------:R-:W-:Y:S01]  /*0fd0*/  IMAD.WIDE.U32 R18, R69, UR4, R18 ;  /* 0x0000000445127c25 */ /* 0x000fe2000f8e0012 */
[----:B------:R1:W-:Y:S01]  /*0fe0*/  STS.64 [R23], R20 ;  /* 0x0000001417007388 */ /* 0x0003e20000000a00 */
[----:B------:R-:W-:-:S03]  /*0ff0*/  NOP ;  /* 0x0000000000007918 */ /* 0x000fc60000000000 */
[----:B------:R-:W2:Y:S01]  /*1000*/  LDS.64 R14, [R23] ;  /* 0x00000000170e7984 */ /* 0x000ea20000000a00 */
[----:B0-----:R-:W-:Y:S02]  /*1010*/  LEA R16, P0, R18, R16, 0x1 ;  /* 0x0000001012107211 */ /* 0x001fe400078008ff */
[----:B-1----:R-:W-:Y:S02]  /*1020*/  IADD3 R20, R19, R41, RZ ;  /* 0x0000002913147210 */ /* 0x002fe40007ffe0ff */
[----:B------:R-:W-:Y:S01]  /*1030*/  IADD3 R16, P1, R16, R25, RZ ;  /* 0x0000001910107210 */ /* 0x000fe20007f3e0ff */
[----:B------:R-:W0:Y:S01]  /*1040*/  LDC R19, c[0x0][0x21c] ;  /* 0x00008700ff137b82 */ /* 0x000e220000000800 */
[----:B------:R-:W-:Y:S02]  /*1050*/  LEA.HI.X R17, R18, R17, R20, 0x1, P0 ;  /* 0x0000001112117211 */ /* 0x000fe400000f0c14 */
[----:B------:R-:W-:Y:S02]  /*1060*/  ISETP.NE.U32.AND P0, PT, RZ, UR6, PT ;  /* 0x00000006ff007c0c */ /* 0x000fe4000bf05070 */
[----:B------:R-:W-:Y:S01]  /*1070*/  IADD3.X R17, R17, R0, RZ, P1, !PT ;  /* 0x0000000011117210 */ /* 0x000fe20000ffe4ff */
[----:B------:R-:W-:Y:S01]  /*1080*/  FMUL.FTZ R0, R39, R28 ;  /* 0x0000001c27007220 */ /* 0x000fe20000410000 */
[----:B------:R-:W-:-:S03]  /*1090*/  ISETP.NE.AND.EX P0, PT, RZ, UR7, PT, P0 ;  /* 0x00000007ff007c0c */ /* 0x000fc6000bf05300 */
[----:B--2---:R1:W-:Y:S10]  /*10a0*/  STG.E.64 desc[UR14][R16.64], R14 ;  /* 0x0000000e10007986 */ /* 0x0043f4000c101b0e */
[----:B------:R-:W-:Y:S05]  /*10b0*/  @!P0 BRA `(.L_x_10509) ;  /* 0x00000000008c8947 */ /* 0x000fea0003800000 */
[----:B------:R-:W-:Y:S01]  /*10c0*/  FMUL.FTZ R22, R22, R24 ;  /* 0x0000001816167220 */ /* 0x000fe20000410000 */
[----:B------:R-:W-:Y:S01]  /*10d0*/  FMUL.FTZ R27, R27, R29 ;  /* 0x0000001d1b1b7220 */ /* 0x000fe20000410000 */
[----:B------:R-:W-:Y:S01]  /*10e0*/  FMUL.FTZ R26, R26, R35 ;  /* 0x000000231a1a7220 */ /* 0x000fe20000410000 */
[----:B------:R-:W-:Y:S01]  /*10f0*/  FMUL.FTZ R28, R28, R32 ;  /* 0x000000201c1c7220 */ /* 0x000fe20000410000 */
[----:B------:R-:W-:Y:S06]  /*1100*/  BAR.SYNC.DEFER_BLOCKING 0x0 ;  /* 0x0000000000007b1d */ /* 0x000fec0000010000 */
[----:B-1----:R-:W1:Y:S02]  /*1110*/  F2F.BF16.F32 R14, R26 ;  /* 0x0000001a000e7304 */ /* 0x002e640000202000 */
[----:B------:R-:W2:Y:S01]  /*1120*/  LDC.64 R24, c[0x0][0x2c0] ;  /* 0x0000b000ff187b82 */ /* 0x000ea20000000a00 */
[----:B------:R-:W-:-:S05]  /*1130*/  ULDC.64 UR4, c[0x0][0x2c8] ;  /* 0x0000b20000047ab9 */ /* 0x000fca0000000a00 */
[----:B------:R-:W-:Y:S01]  /*1140*/  F2F.BF16.F32 R22, R22 ;  /* 0x0000001600167304 */ /* 0x000fe20000202000 */
[----:B-1----:R-:W-:-:S07]  /*1150*/  IMAD.WIDE.U32 R14, R14, 0x10000, RZ ;  /* 0x000100000e0e7825 */ /* 0x002fce00078e00ff */
[----:B------:R-:W1:Y:S08]  /*1160*/  F2F.BF16.F32 R27, R27 ;  /* 0x0000001b001b7304 */ /* 0x000e700000202000 */
[----:B------:R-:W3:Y:S01]  /*1170*/  F2F.BF16.F32 R17, R28 ;  /* 0x0000001c00117304 */ /* 0x000ee20000202000 */
[----:B--2---:R-:W-:-:S04]  /*1180*/  IMAD R18, R24, UR17, RZ ;  /* 0x0000001118127c24 */ /* 0x004fc8000f8e02ff */
[----:B------:R-:W-:Y:S01]  /*1190*/  IMAD R25, R25, UR16, R18 ;  /* 0x0000001019197c24 */ /* 0x000fe2000f8e0212 */
[----:B-1----:R-:W-:Y:S01]  /*11a0*/  PRMT R21, R22, 0x5410, R27 ;  /* 0x0000541016157816 */ /* 0x002fe2000000001b */
[----:B------:R-:W-:-:S03]  /*11b0*/  IMAD R18, R64, UR4, RZ ;  /* 0x0000000440127c24 */ /* 0x000fc6000f8e02ff */
[----:B------:R-:W-:Y:S02]  /*11c0*/  LOP3.LUT R21, R21, R15, RZ, 0xfc, !PT ;  /* 0x0000000f15157212 */ /* 0x000fe400078efcff */
[----:B---3--:R-:W-:Y:S01]  /*11d0*/  LOP3.LUT R20, R14, R17, RZ, 0xfc, !PT ;  /* 0x000000110e147212 */ /* 0x008fe200078efcff */
[----:B------:R-:W-:-:S04]  /*11e0*/  IMAD.WIDE.U32 R16, R24, UR16, R12 ;  /* 0x0000001018107c25 */ /* 0x000fc8000f8e000c */
[----:B------:R1:W-:Y:S01]  /*11f0*/  STS.64 [R23], R20 ;  /* 0x0000001417007388 */ /* 0x0003e20000000a00 */
[----:B------:R-:W-:-:S03]  /*1200*/  NOP ;  /* 0x0000000000007918 */ /* 0x000fc60000000000 */
[----:B------:R-:W2:Y:S01]  /*1210*/  LDS.64 R14, [R23] ;  /* 0x00000000170e7984 */ /* 0x000ea20000000a00 */
[----:B------:R-:W-:Y:S01]  /*1220*/  IADD3 R17, R17, R25, RZ ;  /* 0x0000001911117210 */ /* 0x000fe20007ffe0ff */
[C---:B------:R-:W-:Y:S01]  /*1230*/  IMAD R25, R69.reuse, UR5, R18 ;  /* 0x0000000545197c24 */ /* 0x040fe2000f8e0212 */
[----:B------:R-:W3:Y:S01]  /*1240*/  S2UR UR5, SR_CgaCtaId ;  /* 0x00000000000579c3 */ /* 0x000ee20000008800 */
[----:B------:R-:W-:Y:S01]  /*1250*/  IMAD.WIDE.U32 R16, R69, UR4, R16 ;  /* 0x0000000445107c25 */ /* 0x000fe2000f8e0010 */
[----:B------:R-:W-:-:S03]  /*1260*/  UMOV UR4, 0x400 ;  /* 0x0000040000047882 */ /* 0x000fc60000000000 */
[----:B-1----:R-:W-:Y:S01]  /*1270*/  IMAD.IADD R21, R17, 0x1, R25 ;  /* 0x0000000111157824 */ /* 0x002fe200078e0219 */
[----:B------:R-:W-:-:S04]  /*1280*/  LEA R17, P0, R16, UR6, 0x1 ;  /* 0x0000000610117c11 */ /* 0x000fc8000f8008ff */
[----:B------:R-:W-:Y:S02]  /*1290*/  LEA.HI.X R18, R16, UR7, R21, 0x1, P0 ;  /* 0x0000000710127c11 */ /* 0x000fe400080f0c15 */
[----:B------:R-:W-:-:S04]  /*12a0*/  LEA R16, P0, R60, R17, 0x3 ;  /* 0x000000113c107211 */ /* 0x000fc800078018ff */
[----:B------:R-:W-:Y:S01]  /*12b0*/  LEA.HI.X R17, R60, R18, R51, 0x3, P0 ;  /* 0x000000123c117211 */ /* 0x000fe200000f1c33 */
[----:B---3--:R-:W-:-:S06]  /*12c0*/  ULEA UR4, UR5, UR4, 0x18 ;  /* 0x0000000405047291 */ /* 0x008fcc000f8ec03f */
[----:B------:R-:W-:Y:S01]  /*12d0*/  MOV R52, UR4 ;  /* 0x0000000400347c02 */ /* 0x000fe20008000f00 */
[----:B--2---:R2:W-:Y:S06]  /*12e0*/  STG.E.64 desc[UR14][R16.64], R14 ;  /* 0x0000000e10007986 */ /* 0x0045ec000c101b0e */
.L_x_10509:
[C---:B------:R-:W-:Y:S01]  /*12f0*/  SHF.R.U64 R43, R10.reuse, 0x10, R11 ;  /* 0x000000100a2b7819 */ /* 0x040fe2000000120b */
[----:B------:R-:W-:Y:S01]  /*1300*/  BAR.SYNC.DEFER_BLOCKING 0x0 ;  /* 0x0000000000007b1d */ /* 0x000fe20000010000 */
[----:B------:R-:W-:Y:S01]  /*1310*/  SHF.L.U32 R45, R10, 0x10, RZ ;  /* 0x000000100a2d7819 */ /* 0x000fe200000006ff */
[----:B------:R-:W-:Y:S01]  /*1320*/  HFMA2.MMA R25, -RZ, RZ, 0, 0 ;  /* 0x00000000ff197435 */ /* 0x000fe200000001ff */
[----:B0-----:R-:W-:Y:S02]  /*1330*/  ISETP.GE.AND P0, PT, R19, 0x1, PT ;  /* 0x000000011300780c */ /* 0x001fe40003f06270 */
[----:B------:R-:W-:Y:S02]  /*1340*/  CS2R R46, SRZ ;  /* 0x00000000002e7805 */ /* 0x000fe4000001ff00 */
[----:B------:R-:W-:Y:S01]  /*1350*/  SHF.L.U32 R43, R43, 0x10, RZ ;  /* 0x000000102b2b7819 */ /* 0x000fe200000006ff */
[----:B------:R-:W-:Y:S01]  /*1360*/  FFMA.FTZ R65, R0, R45, R65 ;  /* 0x0000002d00417223 */ /* 0x000fe20000010041 */
[----:B-12---:R-:W-:Y:S01]  /*1370*/  SHF.R.U64 R14, R2, 0x10, R3 ;  /* 0x00000010020e7819 */ /* 0x006fe20000001203 */
[----:B-----5:R-:W-:Y:S01]  /*1380*/  FMUL.FTZ R37, R0, R67 ;  /* 0x0000004300257220 */ /* 0x020fe20000410000 */
[----:B------:R-:W-:Y:S01]  /*1390*/  SHF.L.U32 R15, R2, 0x10, RZ ;  /* 0x00000010020f7819 */ /* 0x000fe200000006ff */
[C---:B------:R-:W-:Y:S01]  /*13a0*/  FFMA.FTZ R2, R48.reuse, R43, R65 ;  /* 0x0000002b30027223 */ /* 0x040fe20000010041 */
[----:B------:R-:W-:Y:S01]  /*13b0*/  SHF.R.U32.HI R17, RZ, 0x10, R3 ;  /* 0x00000010ff117819 */ /* 0x000fe20000011603 */
[-C--:B------:R-:W-:Y:S01]  /*13c0*/  FMUL.FTZ R35, R49, R67.reuse ;  /* 0x0000004331237220 */ /* 0x080fe20000410000 */
[----:B------:R-:W-:Y:S01]  /*13d0*/  SHF.R.U32.HI R41, RZ, 0x10, R11 ;  /* 0x00000010ff297819 */ /* 0x000fe2000001160b */
[----:B------:R-:W-:Y:S01]  /*13e0*/  FADD.FTZ R40, R15, R62 ;  /* 0x0000003e0f287221 */ /* 0x000fe20000010000 */
[----:B------:R-:W-:Y:S01]  /*13f0*/  SHF.L.U32 R42, R11, 0x10, RZ ;  /* 0x000000100b2a7819 */ /* 0x000fe200000006ff */
[-C--:B------:R-:W-:Y:S01]  /*1400*/  FMUL.FTZ R34, R48, R67.reuse ;  /* 0x0000004330227220 */ /* 0x080fe20000410000 */
[----:B------:R-:W-:Y:S01]  /*1410*/  SHF.L.U32 R39, R3, 0x10, RZ ;  /* 0x0000001003277819 */ /* 0x000fe200000006ff */
[----:B------:R-:W-:Y:S01]  /*1420*/  IMAD.U32 R3, R14, 0x10000, RZ ;  /* 0x000100000e037824 */ /* 0x000fe200078e00ff */
[----:B------:R-:W-:Y:S01]  /*1430*/  SHF.L.U32 R41, R41, 0x10, RZ ;  /* 0x0000001029297819 */ /* 0x000fe200000006ff */
[----:B------:R-:W-:Y:S01]  /*1440*/  FFMA.FTZ R65, R49, R42, R2 ;  /* 0x0000002a31417223 */ /* 0x000fe20000010002 */
[----:B------:R-:W-:Y:S01]  /*1450*/  SHF.L.U32 R17, R17, 0x10, RZ ;  /* 0x0000001011117819 */ /* 0x000fe200000006ff */
[--C-:B------:R-:W-:Y:S01]  /*1460*/  FADD.FTZ R39, R39, R62.reuse ;  /* 0x0000003e27277221 */ /* 0x100fe20000010000 */
[----:B------:R-:W-:Y:S01]  /*1470*/  MOV R44, RZ ;  /* 0x000000ff002c7202 */ /* 0x000fe20000000f00 */
[--C-:B------:R-:W-:Y:S01]  /*1480*/  FADD.FTZ R38, R3, R62.reuse ;  /* 0x0000003e03267221 */ /* 0x100fe20000010000 */
[C---:B------:R-:W-:Y:S01]  /*1490*/  FMUL.FTZ R33, R50.reuse, R67 ;  /* 0x0000004332217220 */ /* 0x040fe20000410000 */
[----:B------:R-:W-:Y:S01]  /*14a0*/  FADD.FTZ R36, R17, R62 ;  /* 0x0000003e11247221 */ /* 0x000fe20000010000 */
        /* <DEDUP_REMOVED lines=8> */
[----:B------:R-:W-:Y:S01]  /*1530*/  IMAD.WIDE.U32 R24, R69, UR4, RZ ;  /* 0x0000000445187c25 */ /* 0x000fe2000f8e00ff */
[----:B------:R-:W-:Y:S02]  /*1540*/  IADD3 R72, R60, 0x200, RZ ;  /* 0x000002003c487810 */ /* 0x000fe40007ffe0ff */
[----:B------:R-:W-:Y:S01]  /*1550*/  LOP3.LUT R15, R14, 0xfffffe, RZ, 0xc0, !PT ;  /* 0x00fffffe0e0f7812 */ /* 0x000fe200078ec0ff */
[----:B------:R-:W-:-:S02]  /*1560*/  IMAD R31, R16, R19, RZ ;  /* 0x00000013101f7224 */ /* 0x000fc400078e02ff */
[C---:B------:R-:W-:Y:S01]  /*1570*/  IMAD R14, R64.reuse, UR4, RZ ;  /* 0x00000004400e7c24 */ /* 0x040fe2000f8e02ff */
[----:B------:R-:W1:Y:S01]  /*1580*/  LDC.64 R20, c[0x0][0x2d8] ;  /* 0x0000b600ff147b82 */ /* 0x000e620000000a00 */
[----:B------:R-:W-:Y:S01]  /*1590*/  IMAD R16, R64, UR6, RZ ;  /* 0x0000000640107c24 */ /* 0x000fe2000f8e02ff */
[----:B------:R-:W-:Y:S01]  /*15a0*/  IADD3 R74, R74, -R15, RZ ;  /* 0x8000000f4a4a7210 */ /* 0x000fe20007ffe0ff */
[C---:B------:R-:W-:Y:S01]  /*15b0*/  IMAD R77, R69.reuse, UR5, R14 ;  /* 0x00000005454d7c24 */ /* 0x040fe2000f8e020e */
[----:B------:R-:W-:Y:S01]  /*15c0*/  ULDC.64 UR4, c[0x0][0x268] ;  /* 0x00009a0000047ab9 */ /* 0x000fe20000000a00 */
[C---:B------:R-:W-:Y:S02]  /*15d0*/  IMAD R79, R69.reuse, UR7, R16 ;  /* 0x00000007454f7c24 */ /* 0x040fe4000f8e0210 */
        /* <DEDUP_REMOVED lines=10> */
[----:B------:R-:W-:Y:S01]  /*1680*/  IADD3 R2, R29, R81, RZ ;  /* 0x000000511d027210 */ /* 0x000fe20007ffe0ff */
[----:B------:R-:W-:Y:S01]  /*1690*/  IMAD.MOV.U32 R29, RZ, RZ, R52 ;  /* 0x000000ffff1d7224 */ /* 0x000fe200078e0034 */
        /* <DEDUP_REMOVED lines=11> */
[----:B---3--:R-:W-:Y:S02]  /*1750*/  SHF.L.U64.HI R77, R18, 0x2, R19 ;  /* 0x00000002124d7819 */ /* 0x008fe40000010213 */
[C---:B------:R-:W-:Y:S02]  /*1760*/  ISETP.NE.AND P2, PT, R60.reuse, 0x1f, PT ;  /* 0x0000001f3c00780c */ /* 0x040fe40003f45270 */
[----:B------:R-:W-:Y:S02]  /*1770*/  ISETP.NE.AND P1, PT, R60, RZ, PT ;  /* 0x000000ff3c00720c */ /* 0x000fe40003f25270 */
[----:B------:R-:W-:Y:S01]  /*1780*/  MOV R25, RZ ;  /* 0x000000ff00197202 */ /* 0x000fe20000000f00 */
[----:B------:R-:W3:Y:S01]  /*1790*/  LDC R66, c[0x0][0x21c] ;  /* 0x00008700ff427b82 */ /* 0x000ee20000000800 */
[----:B0-----:R-:W-:-:S02]  /*17a0*/  SHF.L.U64.HI R15, R14, 0x2, R15 ;  /* 0x000000020e0f7819 */ /* 0x001fc4000001020f */
[----:B------:R-:W-:Y:S02]  /*17b0*/  SHF.L.U32 R19, R74, 0x8, RZ ;  /* 0x000000084a137819 */ /* 0x000fe400000006ff */
[----:B-1----:R-:W-:-:S07]  /*17c0*/  SHF.L.U64.HI R17, R16, 0x2, R17 ;  /* 0x0000000210117819 */ /* 0x002fce0000010211 */
.L_x_10515:
[----:B------:R-:W-:Y:S02]  /*17d0*/  MOV R2, R71 ;  /* 0x0000004700027202 */ /* 0x000fe40000000f00 */
[----:B------:R-:W-:-:S05]  /*17e0*/  MOV R3, R24 ;  /* 0x0000001800037202 */ /* 0x000fca0000000f00 */
[----:B0-----:R0:W4:Y:S01]  /*17f0*/  LDG.E R74, desc[UR14][R2.64] ;  /* 0x0000000e024a7981 */ /* 0x001122000c1e1900 */
[----:B------:R-:W-:Y:S02]  /*1800*/  MOV R21, R26 ;  /* 0x0000001a00157202 */ /* 0x000fe40000000f00 */
[----:B------:R-:W-:-:S05]  /*1810*/  MOV R20, R73 ;  /* 0x0000004900147202 */ /* 0x000fca0000000f00 */
[----:B------:R1:W2:Y:S01]  /*1820*/  LDG.E R21, desc[UR14][R20.64] ;  /* 0x0000000e14157981 */ /* 0x0002a2000c1e1900 */
[----:B0-----:R-:W-:Y:S02]  /*1830*/  MOV R2, R75 ;  /* 0x0000004b00027202 */ /* 0x001fe40000000f00 */
[----:B------:R-:W-:-:S05]  /*1840*/  MOV R3, R28 ;  /* 0x0000001c00037202 */ /* 0x000fca0000000f00 */
[----:B------:R0:W2:Y:S01]  /*1850*/  LDG.E R22, desc[UR14][R2.64] ;  /* 0x0000000e02167981 */ /* 0x0000a2000c1e1900 */
[----:B------:R-:W-:-:S04]  /*1860*/  SEL R79, R19, R72, !P1 ;  /* 0x00000048134f7207 */ /* 0x000fc80004800000 */
[----:B------:R-:W-:Y:S02]  /*1870*/  LEA R76, R79, R52, 0x2 ;  /* 0x000000344f4c7211 */ /* 0x000fe400078e10ff */
[----:B------:R-:W-:-:S04]  /*1880*/  ISETP.GT.AND P0, PT, R59, 0x1, PT ;  /* 0x000000013b00780c */ /* 0x000fc80003f04270 */
[----:B------:R-:W-:Y:S01]  /*1890*/  ISETP.EQ.AND P0, PT, R70, RZ, P0 ;  /* 0x000000ff4600720c */ /* 0x000fe20000702270 */
[----:B------:R-:W-:Y:S02]  /*18a0*/  IMAD.MOV.U32 R79, RZ, RZ, RZ ;  /* 0x000000ffff4f7224 */ /* 0x000fe400078e00ff */
[----:B-1----:R-:W-:Y:S01]  /*18b0*/  FMUL.FTZ R20, R40, R45 ;  /* 0x0000002d28147220 */ /* 0x002fe20000410000 */
[----:B------:R-:W-:Y:S09]  /*18c0*/  BSSY B0, `(.L_x_10511) ;  /* 0x0000023000007945 */ /* 0x000ff20003800000 */
        /* <DEDUP_REMOVED lines=10> */
[C---:B------:R-:W-:Y:S01]  /*1970*/  FMUL.FTZ R82, R39.reuse, R23 ;  /* 0x0000001727527220 */ /* 0x040fe20000410000 */
[----:B--2---:R-:W-:Y:S01]  /*1980*/  FMUL.FTZ R23, R22, R21 ;  /* 0x0000001516177220 */ /* 0x004fe20000410000 */
[----:B------:R-:W-:Y:S01]  /*1990*/  FMUL.FTZ R21, R38, R43 ;  /* 0x0000002b26157220 */ /* 0x000fe20000410000 */
[----:B------:R-:W-:Y:S02]  /*19a0*/  FMUL.FTZ R43, R39, R42 ;  /* 0x0000002a272b7220 */ /* 0x000fe40000410000 */
[----:B------:R0:W1:Y:S01]  /*19b0*/  @P2 LDS R42, [R68+0xb4c] ;  /* 0x000b4c00442a2984 */ /* 0x0000620000000800 */
[----:B------:R-:W2:Y:S03]  /*19c0*/  MUFU.EX2 R80, R80 ;  /* 0x0000005000507308 */ /* 0x000ea60000000800 */
[----:B------:R4:W5:Y:S05]  /*19d0*/  @P0 LDG.E R79, desc[UR14][R2.64+0x4] ;  /* 0x0000040e024f0981 */ /* 0x00096a000c1e1900 */
[----:B------:R-:W3:Y:S08]  /*19e0*/  MUFU.EX2 R78, R78 ;  /* 0x0000004e004e7308 */ /* 0x000ef00000000800 */
[----:B------:R-:W0:Y:S01]  /*19f0*/  MUFU.EX2 R82, R82 ;  /* 0x0000005200527308 */ /* 0x000e220000000800 */
[-C--:B------:R-:W-:Y:S01]  /*1a00*/  FMUL.FTZ R45, R49, R23.reuse ;  /* 0x00000017312d7220 */ /* 0x080fe20000410000 */
[-C--:B----4-:R-:W-:Y:S01]  /*1a10*/  FMUL.FTZ R3, R50, R23.reuse ;  /* 0x0000001732037220 */ /* 0x090fe20000410000 */
[-C--:B------:R-:W-:Y:S01]  /*1a20*/  FMUL.FTZ R87, R0, R23.reuse ;  /* 0x0000001700577220 */ /* 0x080fe20000410000 */
[----:B------:R-:W-:Y:S01]  /*1a30*/  FMUL.FTZ R2, R48, R23 ;  /* 0x0000001730027220 */ /* 0x000fe20000410000 */
[----:B--2---:R-:W-:Y:S01]  /*1a40*/  FMUL.FTZ R81, R85, R80 ;  /* 0x0000005055517220 */ /* 0x004fe20000410000 */
[----:B------:R-:W-:Y:S01]  /*1a50*/  FFMA.FTZ R23, R80, R20, R21 ;  /* 0x0000001450177223 */ /* 0x000fe20000010015 */
[----:B---3--:R-:W-:Y:S01]  /*1a60*/  FFMA.FTZ R83, R78, R3, R45 ;  /* 0x000000034e537223 */ /* 0x008fe2000001002d */
[----:B------:R-:W-:Y:S06]  /*1a70*/  @P2 BRA `(.L_x_10512) ;  /* 0x00000000001c2947 */ /* 0x000fec0003800000 */
[----:B------:R-:W-:Y:S01]  /*1a80*/  ISETP.NE.AND P0, PT, R59, R32, PT ;  /* 0x000000203b00720c */ /* 0x000fe20003f05270 */
[----:B-1----:R-:W-:-:S12]  /*1a90*/  HFMA2.MMA R42, -RZ, RZ, 1.875, 0 ;  /* 0x3f800000ff2a7435 */ /* 0x002fd800000001ff */
[----:B------:R-:W-:-:S04]  /*1aa0*/  @P0 LEA.HI R22, R59, R59, RZ, 0x1 ;  /* 0x0000003b3b160211 */ /* 0x000fc800078f08ff */
[----:B------:R-:W-:-:S04]  /*1ab0*/  @P0 LOP3.LUT R22, R22, 0x3ffffe, RZ, 0xc0, !PT ;  /* 0x003ffffe16160812 */ /* 0x000fc800078ec0ff */
[----:B------:R-:W-:-:S04]  /*1ac0*/  @P0 IADD3 R22, -R22, R59, RZ ;  /* 0x0000003b16160210 */ /* 0x000fc80007ffe1ff */
[----:B------:R-:W-:-:S05]  /*1ad0*/  @P0 LEA R22, R22, R29, 0xa ;  /* 0x0000001d16160211 */ /* 0x000fca00078e50ff */
[----:B------:R2:W3:Y:S02]  /*1ae0*/  @P0 LDS R42, [R22+0x348] ;  /* 0x00034800162a0984 */ /* 0x0004e40000000800 */
.L_x_10512:
[----:B------:R-:W-:Y:S05]  /*1af0*/  BSYNC B0 ;  /* 0x0000000000007941 */ /* 0x000fea0003800000 */
.L_x_10511:
[----:B-1-3--:R-:W-:Y:S01]  /*1b00*/  FMUL.FTZ R89, R78, R42 ;  /* 0x0000002a4e597220 */ /* 0x00afe20000410000 */
[C---:B0-----:R-:W-:Y:S01]  /*1b10*/  FFMA.FTZ R83, R82.reuse, R83, R2 ;  /* 0x0000005352537223 */ /* 0x041fe20000010002 */
[C---:B--2---:R-:W-:Y:S01]  /*1b20*/  FFMA.FTZ R22, R82.reuse, R23, R43 ;  /* 0x0000001752167223 */ /* 0x044fe2000001002b */
[C---:B------:R-:W-:Y:S01]  /*1b30*/  FMUL.FTZ R23, R82.reuse, R81 ;  /* 0x0000005152177220 */ /* 0x040fe20000410000 */
[----:B------:R-:W-:Y:S01]  /*1b40*/  FMUL.FTZ R89, R82, R89 ;  /* 0x0000005952597220 */ /* 0x000fe20000410000 */
[----:B------:R-:W-:Y:S01]  /*1b50*/  FFMA.FTZ R83, R80, R83, R87 ;  /* 0x0000005350537223 */ /* 0x000fe20000010057 */
        /* <DEDUP_REMOVED lines=8> */
[----:B------:R-:W1:Y:S01]  /*1be0*/  SHFL.UP PT, R22, R81, 0x1, RZ ;  /* 0x0420000051167989 */ /* 0x000e6200000e00ff */
[----:B------:R-:W-:-:S03]  /*1bf0*/  ISETP.NE.AND P4, PT, R60, RZ, PT ;  /* 0x000000ff3c00720c */ /* 0x000fc60003f85270 */
        /* <DEDUP_REMOVED lines=25> */
[----:B------:R-:W-:Y:S01]  /*1d90*/  HFMA2.MMA R22, -RZ, RZ, 1.875, 0 ;  /* 0x3f800000ff167435 */ /* 0x000fe200000001ff */
[----:B--2---:R-:W-:Y:S02]  /*1da0*/  @!P2 FMUL.FTZ R76, R76, R89 ;  /* 0x000000594c4ca220 */ /* 0x004fe40000410000 */
[----:B------:R-:W1:Y:S01]  /*1db0*/  SHFL.UP PT, R86, R81, 0x8, RZ ;  /* 0x0500000051567989 */ /* 0x000e6200000e00ff */
[----:B------:R-:W-:Y:S01]  /*1dc0*/  ISETP.GE.AND P2, PT, R61, 0x8, PT ;  /* 0x000000083d00780c */ /* 0x000fe20003f46270 */
[----:B---3--:R-:W-:Y:S02]  /*1dd0*/  @P0 FMUL.FTZ R84, R84, R23 ;  /* 0x0000001754540220 */ /* 0x008fe40000410000 */
[----:B------:R-:W2:Y:S01]  /*1de0*/  SHFL.DOWN PT, R91, R76, 0x8, 0x1f ;  /* 0x09001f004c5b7f89 */ /* 0x000ea200000e0000 */
[----:B------:R-:W-:-:S02]  /*1df0*/  ISETP.GE.AND P0, PT, R59, UR5, PT ;  /* 0x000000053b007c0c */ /* 0x000fc4000bf06270 */
[----:B------:R-:W-:Y:S01]  /*1e00*/  MOV R23, RZ ;  /* 0x000000ff00177202 */ /* 0x000fe20000000f00 */
        /* <DEDUP_REMOVED lines=13> */
[----:B------:R-:W3:Y:S07]  /*1ee0*/  SHFL.UP PT, R89, R84, 0x10, RZ ;  /* 0x0600000054597989 */ /* 0x000eee00000e00ff */
[----:B0-----:R-:W-:Y:S01]  /*1ef0*/  @!P2 FFMA.FTZ R83, R76, R88, R83 ;  /* 0x000000584c53a223 */ /* 0x001fe20000010053 */
[----:B-1----:R-:W-:-:S04]  /*1f00*/  @P0 FFMA.FTZ R81, R84, R86, R81 ;  /* 0x0000005654510223 */ /* 0x002fc80000010051 */
[----:B------:R-:W-:Y:S01]  /*1f10*/  SHFL.DOWN PT, R90, R83, 0x1, 0x1f ;  /* 0x08201f00535a7f89 */ /* 0x000fe200000e0000 */
[----:B--2---:R-:W-:-:S03]  /*1f20*/  @!P2 FMUL.FTZ R76, R76, R91 ;  /* 0x0000005b4c4ca220 */ /* 0x004fc60000410000 */
[----:B-----5:R-:W-:Y:S01]  /*1f30*/  SHFL.IDX PT, R86, R79, RZ, 0x1f ;  /* 0x00001fff4f567589 */ /* 0x020fe200000e0000 */
[----:B------:R-:W-:Y:S01]  /*1f40*/  ISETP.NE.AND P2, PT, R60, 0x1f, PT ;  /* 0x0000001f3c00780c */ /* 0x000fe20003f45270 */
[----:B---3--:R-:W-:Y:S02]  /*1f50*/  @P0 FMUL.FTZ R84, R84, R89 ;  /* 0x0000005954540220 */ /* 0x008fe40000410000 */
[----:B------:R-:W-:Y:S01]  /*1f60*/  SHFL.IDX PT, R88, R23, RZ, 0x1f ;  /* 0x00001fff17587589 */ /* 0x000fe200000e0000 */
[----:B------:R-:W-:-:S03]  /*1f70*/  ISETP.GT.AND P0, PT, R61, 0x1e, PT ;  /* 0x0000001e3d00780c */ /* 0x000fc60003f04270 */
[----:B------:R-:W0:Y:S04]  /*1f80*/  SHFL.DOWN PT, R89, R76, 0x1, 0x1f ;  /* 0x08201f004c597f89 */ /* 0x000e2800000e0000 */
[----:B------:R-:W-:Y:S04]  /*1f90*/  SHFL.UP PT, R81, R81, 0x1, RZ ;  /* 0x0420000051517989 */ /* 0x000fe800000e00ff */
[----:B------:R-:W1:Y:S04]  /*1fa0*/  SHFL.UP PT, R84, R84, 0x1, RZ ;  /* 0x0420000054547989 */ /* 0x000e6800000e00ff */
[----:B------:R-:W-:Y:S04]  /*1fb0*/  SHFL.IDX PT, R83, R83, RZ, 0x1f ;  /* 0x00001fff53537589 */ /* 0x000fe800000e0000 */
[----:B------:R-:W2:Y:S01]  /*1fc0*/  SHFL.IDX PT, R76, R76, RZ, 0x1f ;  /* 0x00001fff4c4c7589 */ /* 0x000ea200000e0000 */
[----:B0-----:R-:W-:-:S04]  /*1fd0*/  @P2 FFMA.FTZ R88, R89, R88, R90 ;  /* 0x0000005859582223 */ /* 0x001fc8000001005a */
[----:B------:R-:W-:Y:S01]  /*1fe0*/  FFMA.FTZ R3, R88, R42, R3 ;  /* 0x0000002a58037223 */ /* 0x000fe20000010003 */
[----:B------:R-:W-:Y:S01]  /*1ff0*/  SHF.R.U64 R42, R10, 0x10, R11 ;  /* 0x000000100a2a7819 */ /* 0x000fe2000000120b */
[----:B-1----:R-:W-:Y:S02]  /*2000*/  @P1 FFMA.FTZ R86, R84, R86, R81 ;  /* 0x0000005654561223 */ /* 0x002fe40000010051 */
[----:B------:R-:W-:Y:S01]  /*2010*/  FFMA.FTZ R79, R78, R3, R45 ;  /* 0x000000034e4f7223 */ /* 0x000fe2000001002d */
[----:B------:R-:W-:Y:S01]  /*2020*/  SHF.L.U32 R45, R10, 0x10, RZ ;  /* 0x000000100a2d7819 */ /* 0x000fe200000006ff */
[----:B------:R-:W-:Y:S02]  /*2030*/  FFMA.FTZ R85, R85, R86, R20 ;  /* 0x0000005655557223 */ /* 0x000fe40000010014 */
[----:B------:R-:W-:Y:S01]  /*2040*/  FFMA.FTZ R81, R82, R79, R2 ;  /* 0x0000004f52517223 */ /* 0x000fe20000010002 */
[----:B------:R-:W-:Y:S01]  /*2050*/  SHF.R.U32.HI R2, RZ, 0x10, R11 ;  /* 0x00000010ff027819 */ /* 0x000fe2000001160b */
[----:B------:R-:W-:-:S02]  /*2060*/  FFMA.FTZ R21, R80, R85, R21 ;  /* 0x0000005550157223 */ /* 0x000fc40000010015 */
[----:B------:R-:W-:Y:S01]  /*2070*/  FFMA.FTZ R87, R80, R81, R87 ;  /* 0x0000005150577223 */ /* 0x000fe20000010057 */
[----:B------:R-:W-:Y:S01]  /*2080*/  FFMA.FTZ R89, -R40, R45, R85 ;  /* 0x0000002d28597223 */ /* 0x000fe20000010155 */
[----:B------:R-:W-:Y:S01]  /*2090*/  FMUL.FTZ R91, R38, R81 ;  /* 0x00000051265b7220 */ /* 0x000fe20000410000 */
[----:B------:R-:W-:Y:S01]  /*20a0*/  FFMA.FTZ R20, R82, R21, R43 ;  /* 0x0000001552147223 */ /* 0x000fe2000001002b */
[----:B------:R-:W-:Y:S01]  /*20b0*/  SHF.L.U32 R43, R42, 0x10, RZ ;  /* 0x000000102a2b7819 */ /* 0x000fe200000006ff */
[----:B------:R-:W-:Y:S01]  /*20c0*/  FFMA.FTZ R93, R0, R85, RZ ;  /* 0x00000055005d7223 */ /* 0x000fe200000100ff */
[----:B------:R-:W-:Y:S01]  /*20d0*/  SHF.L.U32 R42, R11, 0x10, RZ ;  /* 0x000000100b2a7819 */ /* 0x000fe200000006ff */
[----:B------:R-:W-:Y:S01]  /*20e0*/  FFMA.FTZ R84, R78, R20, R41 ;  /* 0x000000144e547223 */ /* 0x000fe20000010029 */
[----:B------:R-:W-:Y:S02]  /*20f0*/  IMAD.U32 R41, R2, 0x10000, RZ ;  /* 0x0001000002297824 */ /* 0x000fe400078e00ff */
[----:B------:R-:W-:Y:S01]  /*2100*/  FMUL.FTZ R2, R40, R87 ;  /* 0x0000005728027220 */ /* 0x000fe20000410000 */
[----:B------:R-:W-:Y:S01]  /*2110*/  FFMA.FTZ R78, -R38, R43, R21 ;  /* 0x0000002b264e7223 */ /* 0x000fe20000010115 */
[C---:B------:R-:W-:Y:S01]  /*2120*/  FFMA.FTZ R85, -R39.reuse, R42, R20 ;  /* 0x0000002a27557223 */ /* 0x040fe20000010114 */
[----:B------:R-:W-:Y:S01]  /*2130*/  FMUL.FTZ R80, R39, R79 ;  /* 0x0000004f27507220 */ /* 0x000fe20000410000 */
[----:B------:R-:W-:Y:S01]  /*2140*/  FFMA.FTZ R82, R2, R89, RZ ;  /* 0x0000005902527223 */ /* 0x000fe200000100ff */
[----:B------:R-:W-:Y:S01]  /*2150*/  FFMA.FTZ R88, R48, R21, R93 ;  /* 0x0000001530587223 */ /* 0x000fe2000001005d */
[----:B------:R-:W-:Y:S01]  /*2160*/  FFMA.FTZ R93, -R36, R41, R84 ;  /* 0x00000029245d7223 */ /* 0x000fe20000010154 */
[----:B--2---:R-:W-:Y:S01]  /*2170*/  FFMA.FTZ R23, R76, R23, R83 ;  /* 0x000000174c177223 */ /* 0x004fe20000010053 */
[----:B------:R-:W-:Y:S01]  /*2180*/  FFMA.FTZ R86, R91, R78, R82 ;  /* 0x0000004e5b567223 */ /* 0x000fe20000010052 */
[----:B------:R-:W-:Y:S01]  /*2190*/  FMUL.FTZ R82, R36, R3 ;  /* 0x0000000324527220 */ /* 0x000fe20000410000 */
[----:B------:R-:W-:Y:S01]  /*21a0*/  FFMA.FTZ R88, R49, R20, R88 ;  /* 0x0000001431587223 */ /* 0x000fe20000010058 */
[----:B------:R-:W-:Y:S01]  /*21b0*/  FMUL.FTZ R22, R76, R22 ;  /* 0x000000164c167220 */ /* 0x000fe20000410000 */
[----:B------:R-:W-:Y:S01]  /*21c0*/  FFMA.FTZ R21, R80, R85, R86 ;  /* 0x0000005550157223 */ /* 0x000fe20000010056 */
[----:B------:R-:W-:Y:S01]  /*21d0*/  FADD.FTZ R33, R82, R33 ;  /* 0x0000002152217221 */ /* 0x000fe20000010000 */
[C---:B------:R-:W-:Y:S01]  /*21e0*/  FMUL.FTZ R76, R74.reuse, R79 ;  /* 0x0000004f4a4c7220 */ /* 0x040fe20000410000 */
[----:B------:R-:W-:Y:S01]  /*21f0*/  FMUL.FTZ R83, R74, R81 ;  /* 0x000000514a537220 */ /* 0x000fe20000410000 */
[----:B------:R-:W-:Y:S01]  /*2200*/  FFMA.FTZ R20, R82, R93, R21 ;  /* 0x0000005d52147223 */ /* 0x000fe20000010015 */
[----:B------:R-:W-:Y:S01]  /*2210*/  FFMA.FTZ R21, R50, R84, R88 ;  /* 0x0000005432157223 */ /* 0x000fe20000010058 */
[C---:B------:R-:W-:Y:S01]  /*2220*/  FMUL.FTZ R82, R74.reuse, R3 ;  /* 0x000000034a527220 */ /* 0x040fe20000410000 */
        /* <DEDUP_REMOVED lines=8> */
[----:B------:R-:W-:Y:S01]  /*22b0*/  FFMA.FTZ R81, R43, R81, R78 ;  /* 0x000000512b517223 */ /* 0x000fe2000001004e */
[----:B------:R-:W-:Y:S01]  /*22c0*/  FFMA.FTZ R87, R45, R87, R74 ;  /* 0x000000572d577223 */ /* 0x000fe2000001004a */
[----:B------:R2:W-:Y:S01]  /*22d0*/  @!P4 STS.64 [R27+0xbc8], R22 ;  /* 0x000bc8161b00c388 */ /* 0x0005e20000000a00 */
[----:B------:R-:W-:Y:S01]  /*22e0*/  FADD.FTZ R35, R80, R35 ;  /* 0x0000002350237221 */ /* 0x000fe20000010000 */
[----:B------:R-:W-:Y:S01]  /*22f0*/  FADD.FTZ R34, R91, R34 ;  /* 0x000000225b227221 */ /* 0x000fe20000010000 */
[----:B------:R-:W-:Y:S01]  /*2300*/  FADD.FTZ R37, R2, R37 ;  /* 0x0000002502257221 */ /* 0x000fe20000010000 */
[----:B------:R-:W-:Y:S01]  /*2310*/  FADD.FTZ R25, R82, R25 ;  /* 0x0000001952197221 */ /* 0x000fe20000010000 */
[----:B------:R-:W-:Y:S01]  /*2320*/  FADD.FTZ R46, R81, R46 ;  /* 0x0000002e512e7221 */ /* 0x000fe20000010000 */
[----:B------:R-:W-:Y:S01]  /*2330*/  FADD.FTZ R44, R87, R44 ;  /* 0x0000002c572c7221 */ /* 0x000fe20000010000 */
[----:B--2---:R-:W-:Y:S01]  /*2340*/  FFMA.FTZ R22, R42, R79, R85 ;  /* 0x0000004f2a167223 */ /* 0x004fe20000010055 */
[----:B0-----:R-:W-:-:S03]  /*2350*/  @!P0 FADD.FTZ R20, R20, R84 ;  /* 0x0000005414148221 */ /* 0x001fc60000010000 */
[----:B------:R-:W-:Y:S01]  /*2360*/  FADD.FTZ R47, R22, R47 ;  /* 0x0000002f162f7221 */ /* 0x000fe20000010000 */
[----:B-1----:R-:W-:Y:S01]  /*2370*/  @!P0 FADD.FTZ R21, R21, R86 ;  /* 0x0000005615158221 */ /* 0x002fe20000010000 */
        /* <DEDUP_REMOVED lines=13> */
[----:B0-----:R-:W-:-:S02]  /*2450*/  @!P0 FADD.FTZ R20, R20, R84 ;  /* 0x0000005414148221 */ /* 0x001fc40000010000 */
[----:B------:R-:W0:Y:S01]  /*2460*/  @!P3 S2R R84, SR_CgaCtaId ;  /* 0x000000000054b919 */ /* 0x000e220000008800 */
[----:B-1----:R-:W-:Y:S01]  /*2470*/  @!P0 FADD.FTZ R21, R21, R86 ;  /* 0x0000005615158221 */ /* 0x002fe20000010000 */
[----:B------:R-:W-:Y:S01]  /*2480*/  ISETP.GT.AND P0, PT, R61, 0xf, PT ;  /* 0x0000000f3d00780c */ /* 0x000fe20003f04270 */
[----:B------:R-:W1:Y:S04]  /*2490*/  SHFL.DOWN PT, R88, R20, 0x10, 0x1f ;  /* 0x0a001f0014587f89 */ /* 0x000e6800000e0000 */
[----:B------:R-:W2:Y:S08]  /*24a0*/  SHFL.DOWN PT, R86, R21, 0x10, 0x1f ;  /* 0x0a001f0015567f89 */ /* 0x000eb000000e0000 */
        /* <DEDUP_REMOVED lines=15> */
.L_x_10514:
[----:B------:R-:W-:Y:S05]  /*25a0*/  BSYNC B0 ;  /* 0x0000000000007941 */ /* 0x000fea0003800000 */
.L_x_10513:
        /* <DEDUP_REMOVED lines=14> */
.L_x_10510:
[----:B------:R-:W1:Y:S01]  /*2690*/  F2F.BF16.F32 R2, R34 ;  /* 0x0000002200027304 */ /* 0x000e620000202000 */
[----:B------:R-:W-:Y:S01]  /*26a0*/  BAR.SYNC.DEFER_BLOCKING 0x0 ;  /* 0x0000000000007b1d */ /* 0x000fe20000010000 */
[----:B------:R-:W-:Y:S01]  /*26b0*/  LEA R27, R61, R52, 0x3 ;  /* 0x000000343d1b7211 */ /* 0x000fe200078e18ff */
[----:B------:R-:W-:Y:S01]  /*26c0*/  FADD.FTZ R63, R63, R44 ;  /* 0x0000002c3f3f7221 */ /* 0x000fe20000010000 */
[C---:B------:R-:W-:Y:S02]  /*26d0*/  SHF.L.U32 R24, R60.reuse, 0x3, RZ ;  /* 0x000000033c187819 */ /* 0x040fe400000006ff */
[----:B------:R-:W-:-:S03]  /*26e0*/  SHF.L.U64.HI R29, R60, 0x3, R51 ;  /* 0x000000033c1d7819 */ /* 0x000fc60000010233 */
[----:B------:R-:W2:Y:S01]  /*26f0*/  LDC.64 R10, c[0x0][0x388] ;  /* 0x0000e200ff0a7b82 */ /* 0x000ea20000000a00 */
[----:B------:R-:W-:Y:S01]  /*2700*/  F2F.BF16.F32 R35, R35 ;  /* 0x0000002300237304 */ /* 0x000fe20000202000 */
[----:B------:R-:W-:Y:S01]  /*2710*/  ULDC.64 UR4, c[0x0][0x390] ;  /* 0x0000e40000047ab9 */ /* 0x000fe20000000a00 */
[C---:B------:R-:W-:Y:S01]  /*2720*/  ISETP.GT.AND P3, PT, R59.reuse, 0x1, PT ;  /* 0x000000013b00780c */ /* 0x040fe20003f64270 */
[----:B------:R-:W-:Y:S01]  /*2730*/  IMAD R18, R64, UR4, RZ ;  /* 0x0000000440127c24 */ /* 0x000fe2000f8e02ff */
[----:B------:R-:W-:Y:S02]  /*2740*/  IADD3 R58, P1, R58, -0x100, RZ ;  /* 0xffffff003a3a7810 */ /* 0x000fe40007f3e0ff */
[----:B------:R-:W-:Y:S01]  /*2750*/  IADD3 R54, P2, R54, -0x100, RZ ;  /* 0xffffff0036367810 */ /* 0x000fe20007f5e0ff */
[----:B-1----:R-:W-:Y:S01]  /*2760*/  IMAD.WIDE.U32 R2, R2, 0x10000, RZ ;  /* 0x0001000002027825 */ /* 0x002fe200078e00ff */
[----:B------:R-:W1:Y:S01]  /*2770*/  F2F.BF16.F32 R0, R33 ;  /* 0x0000002100007304 */ /* 0x000e620000202000 */
[----:B0-----:R-:W0:Y:S01]  /*2780*/  LDC.64 R20, c[0x0][0x3e0] ;  /* 0x0000f800ff147b82 */ /* 0x001e220000000a00 */
[----:B------:R-:W-:Y:S01]  /*2790*/  IADD3 R59, R59, -0x1, RZ ;  /* 0xffffffff3b3b7810 */ /* 0x000fe20007ffe0ff */
[----:B------:R-:W-:Y:S01]  /*27a0*/  IMAD R19, R69, UR5, R18 ;  /* 0x0000000545137c24 */ /* 0x000fe2000f8e0212 */
[----:B------:R-:W-:-:S02]  /*27b0*/  IADD3.X R57, R57, -0x1, RZ, P1, !PT ;  /* 0xffffffff39397810 */ /* 0x000fc40000ffe4ff */
[----:B------:R-:W-:Y:S02]  /*27c0*/  IADD3.X R53, R53, -0x1, RZ, P2, !PT ;  /* 0xffffffff35357810 */ /* 0x000fe400017fe4ff */
[----:B------:R-:W3:Y:S01]  /*27d0*/  F2F.BF16.F32 R37, R37 ;  /* 0x0000002500257304 */ /* 0x000ee20000202000 */
[----:B------:R-:W4:Y:S01]  /*27e0*/  LDC.64 R22, c[0x0][0x3f0] ;  /* 0x0000fc00ff167b82 */ /* 0x000f220000000a00 */
[----:B-1----:R-:W-:Y:S01]  /*27f0*/  PRMT R15, R35, 0x5410, R0 ;  /* 0x00005410230f7816 */ /* 0x002fe20000000000 */
[----:B--2---:R-:W-:-:S05]  /*2800*/  IMAD R0, R10, UR17, RZ ;  /* 0x000000110a007c24 */ /* 0x004fca000f8e02ff */
[----:B------:R-:W-:Y:S01]  /*2810*/  F2F.BF16.F32 R16, R47 ;  /* 0x0000002f00107304 */ /* 0x000fe20000202000 */
[----:B------:R-:W-:Y:S01]  /*2820*/  LOP3.LUT R15, R15, R3, RZ, 0xfc, !PT ;  /* 0x000000030f0f7212 */ /* 0x000fe200078efcff */
[----:B------:R-:W-:Y:S02]  /*2830*/  IMAD R17, R11, UR16, R0 ;  /* 0x000000100b117c24 */ /* 0x000fe4000f8e0200 */
[----:B------:R-:W-:Y:S01]  /*2840*/  IMAD.WIDE.U32 R10, R10, UR16, R12 ;  /* 0x000000100a0a7c25 */ /* 0x000fe2000f8e000c */
[----:B---3--:R-:W-:-:S03]  /*2850*/  LOP3.LUT R14, R2, R37, RZ, 0xfc, !PT ;  /* 0x00000025020e7212 */ /* 0x008fc600078efcff */
[----:B------:R1:W2:Y:S01]  /*2860*/  F2F.BF16.F32 R0, R46 ;  /* 0x0000002e00007304 */ /* 0x0002a20000202000 */
[----:B------:R-:W-:Y:S01]  /*2870*/  IMAD.IADD R11, R11, 0x1, R17 ;  /* 0x000000010b0b7824 */ /* 0x000fe200078e0211 */
[----:B------:R3:W-:Y:S01]  /*2880*/  STS.64 [R27], R14 ;  /* 0x0000000e1b007388 */ /* 0x0007e20000000a00 */
[----:B------:R-:W-:-:S03]  /*2890*/  NOP ;  /* 0x0000000000007918 */ /* 0x000fc60000000000 */
[----:B------:R-:W5:Y:S02]  /*28a0*/  LDS.64 R2, [R27] ;  /* 0x000000001b027984 */ /* 0x000f640000000a00 */
[----:B------:R-:W4:Y:S01]  /*28b0*/  F2F.BF16.F32 R17, R25 ;  /* 0x0000001900117304 */ /* 0x000f220000202000 */
[----:B------:R-:W-:Y:S01]  /*28c0*/  IMAD.WIDE.U32 R10, R69, UR4, R10 ;  /* 0x00000004450a7c25 */ /* 0x000fe2000f8e000a */
[----:B------:R-:W-:-:S03]  /*28d0*/  ULDC.64 UR4, c[0x0][0x3b0] ;  /* 0x0000ec0000047ab9 */ /* 0x000fc60000000a00 */
[----:B-1----:R-:W-:Y:S01]  /*28e0*/  FADD.FTZ R46, R63, R46 ;  /* 0x0000002e3f2e7221 */ /* 0x002fe20000010000 */
[----:B------:R-:W-:-:S03]  /*28f0*/  IADD3 R18, R11, R19, RZ ;  /* 0x000000130b127210 */ /* 0x000fc60007ffe0ff */
[----:B------:R-:W-:Y:S01]  /*2900*/  FADD.FTZ R46, R46, R47 ;  /* 0x0000002f2e2e7221 */ /* 0x000fe20000010000 */
[----:B---3--:R-:W1:Y:S01]  /*2910*/  F2F.BF16.F32 R15, R44 ;  /* 0x0000002c000f7304 */ /* 0x008e620000202000 */
[----:B0-----:R-:W-:Y:S02]  /*2920*/  LEA R14, P0, R10, R20, 0x1 ;  /* 0x000000140a0e7211 */ /* 0x001fe400078008ff */
[----:B------:R-:W-:Y:S02]  /*2930*/  FADD.FTZ R63, R46, R25 ;  /* 0x000000192e3f7221 */ /* 0x000fe40000010000 */
[----:B------:R-:W-:Y:S01]  /*2940*/  LEA.HI.X R18, R10, R21, R18, 0x1, P0 ;  /* 0x000000150a127211 */ /* 0x000fe200000f0c12 */
[----:B--2---:R-:W-:Y:S01]  /*2950*/  IMAD.WIDE.U32 R10, R0, 0x10000, RZ ;  /* 0x00010000000a7825 */ /* 0x004fe200078e00ff */
[----:B------:R-:W-:Y:S01]  /*2960*/  IADD3 R14, P0, R14, R24, RZ ;  /* 0x000000180e0e7210 */ /* 0x000fe20007f1e0ff */
[----:B------:R-:W0:Y:S01]  /*2970*/  LDC.64 R20, c[0x0][0x3a8] ;  /* 0x0000ea00ff147b82 */ /* 0x000e220000000a00 */
[----:B----4-:R-:W-:-:S04]  /*2980*/  PRMT R17, R16, 0x5410, R17 ;  /* 0x0000541010117816 */ /* 0x010fc80000000011 */
[----:B------:R-:W-:Y:S02]  /*2990*/  LOP3.LUT R17, R17, R11, RZ, 0xfc, !PT ;  /* 0x0000000b11117212 */ /* 0x000fe400078efcff */
[----:B-1----:R-:W-:Y:S02]  /*29a0*/  LOP3.LUT R16, R10, R15, RZ, 0xfc, !PT ;  /* 0x0000000f0a107212 */ /* 0x002fe400078efcff */
[----:B------:R-:W-:-:S05]  /*29b0*/  IADD3.X R15, R18, R29, RZ, P0, !PT ;  /* 0x0000001d120f7210 */ /* 0x000fca00007fe4ff */
[----:B-----5:R1:W-:Y:S01]  /*29c0*/  STG.E.64 desc[UR14][R14.64], R2 ;  /* 0x000000020e007986 */ /* 0x0203e2000c101b0e */
[C---:B0-----:R-:W-:Y:S02]  /*29d0*/  IMAD R0, R20.reuse, UR17, RZ ;  /* 0x0000001114007c24 */ /* 0x041fe4000f8e02ff */
[----:B------:R-:W-:Y:S01]  /*29e0*/  IMAD.WIDE.U32 R12, R20, UR16, R12 ;  /* 0x00000010140c7c25 */ /* 0x000fe2000f8e000c */
[----:B------:R-:W-:Y:S03]  /*29f0*/  BAR.SYNC.DEFER_BLOCKING 0x0 ;  /* 0x0000000000007b1d */ /* 0x000fe60000010000 */
[----:B------:R-:W-:Y:S02]  /*2a00*/  IMAD R19, R21, UR16, R0 ;  /* 0x0000001015137c24 */ /* 0x000fe4000f8e0200 */
[----:B------:R-:W-:-:S03]  /*2a10*/  IMAD R0, R64, UR4, RZ ;  /* 0x0000000440007c24 */ /* 0x000fc6000f8e02ff */
[----:B------:R-:W-:Y:S01]  /*2a20*/  IADD3 R13, R13, R19, RZ ;  /* 0x000000130d0d7210 */ /* 0x000fe20007ffe0ff */
[C---:B-1----:R-:W-:Y:S02]  /*2a30*/  IMAD R15, R69.reuse, UR5, R0 ;  /* 0x00000005450f7c24 */ /* 0x042fe4000f8e0200 */
[----:B------:R-:W-:-:S05]  /*2a40*/  IMAD.WIDE.U32 R2, R69, UR4, R12 ;  /* 0x0000000445027c25 */ /* 0x000fca000f8e000c */
[----:B------:R-:W-:Y:S02]  /*2a50*/  IADD3 R0, R3, R15, RZ ;  /* 0x0000000f03007210 */ /* 0x000fe40007ffe0ff */
[----:B------:R-:W-:Y:S01]  /*2a60*/  LEA R3, P0, R2, R22, 0x1 ;  /* 0x0000001602037211 */ /* 0x000fe200078008ff */
[----:B------:R-:W-:Y:S01]  /*2a70*/  STS.64 [R27], R16 ;  /* 0x000000101b007388 */ /* 0x000fe20000000a00 */
[----:B------:R-:W-:-:S03]  /*2a80*/  NOP ;  /* 0x0000000000007918 */ /* 0x000fc60000000000 */
[----:B------:R-:W0:Y:S01]  /*2a90*/  LDS.64 R10, [R27] ;  /* 0x000000001b0a7984 */ /* 0x000e220000000a00 */
[----:B------:R-:W-:Y:S02]  /*2aa0*/  LEA.HI.X R0, R2, R23, R0, 0x1, P0 ;  /* 0x0000001702007211 */ /* 0x000fe400000f0c00 */
[----:B------:R-:W-:-:S04]  /*2ab0*/  IADD3 R2, P0, R3, R24, RZ ;  /* 0x0000001803027210 */ /* 0x000fc80007f1e0ff */
[----:B------:R-:W-:Y:S02]  /*2ac0*/  IADD3.X R3, R0, R29, RZ, P0, !PT ;  /* 0x0000001d00037210 */ /* 0x000fe400007fe4ff */
[----:B------:R-:W-:-:S04]  /*2ad0*/  IADD3 R56, P0, R56, -0x100, RZ ;  /* 0xffffff0038387810 */ /* 0x000fc80007f1e0ff */
[----:B------:R-:W-:Y:S01]  /*2ae0*/  IADD3.X R55, R55, -0x1, RZ, P0, !PT ;  /* 0xffffffff37377810 */ /* 0x000fe200007fe4ff */
[----:B0-----:R0:W-:Y:S01]  /*2af0*/  STG.E.64 desc[UR14][R2.64], R10 ;  /* 0x0000000a02007986 */ /* 0x0011e2000c101b0e */
[----:B------:R-:W-:Y:S07]  /*2b00*/  @P3 BRA `(.L_x_10516) ;  /* 0xffffffd800e83947 */ /* 0x000fee000383ffff */
.L_x_10508:
        /* <DEDUP_REMOVED lines=26> */
.L_x_10518:
[----:B------:R-:W-:Y:S05]  /*2cb0*/  BSYNC B0 ;  /* 0x0000000000007941 */ /* 0x000fea0003800000 */
.L_x_10517:
        /* <DEDUP_REMOVED lines=29> */
.L_x_10520:
[----:B------:R-:W2:Y:S02]  /*2e90*/  S2R R21, SR_TID.X ;  /* 0x0000000000157919 */ /* 0x000ea40000002100 */
.L_x_10521:
[----:B------:R-:W-:Y:S05]  /*2ea0*/  BSYNC B0 ;  /* 0x0000000000007941 */ /* 0x000fea0003800000 */
.L_x_10519:
        /* <DEDUP_REMOVED lines=43> */
.L_x_10523:
        /* <DEDUP_REMOVED lines=55> */
.L_x_10522:
[----:B------:R-:W-:Y:S05]  /*34d0*/  EXIT ;  /* 0x000000000000794d */ /* 0x000fea0003800000 */
.L_x_10524:
        /* <DEDUP_REMOVED lines=10> */
.L_x_11057:


//--------------------- .text._Z25selective_scan_bwd_kernelI32Selective_Scan_bwd_kernel_traitsILi32ELi4ELb1ELb0ELb0ELb1ELb0EN3c108BFloat16EfEEv12SSMParamsBwd --------------------------
	.section	.text._Z25selective_scan_bwd_kernelI32Selective_Scan_bwd_kernel_traitsILi32ELi4ELb1ELb0ELb0ELb1ELb0EN3c108BFloat16EfEEv12SSMParamsBwd,"ax",@progbits
	.align	128
        .global         _Z25selective_scan_bwd_kernelI32Selective_Scan_bwd_kernel_traitsILi32ELi4ELb1ELb0ELb0ELb1ELb0EN3c108BFloat16EfEEv12SSMParamsBwd
        .type           _Z25selective_scan_bwd_kernelI32Selective_Scan_bwd_kernel_traitsILi32ELi4ELb1ELb0ELb0ELb1ELb0EN3c108BFloat16EfEEv12SSMParamsBwd,@function
        .size           _Z25selective_scan_bwd_kernelI32Selective_Scan_bwd_kernel_traitsILi32ELi4ELb1ELb0ELb0ELb1ELb0EN3c108BFloat16EfEEv12SSMParamsBwd,(.L_x_11058 - _Z25selective_scan_bwd_kernelI32Selective_Scan_bwd_kernel_traitsILi32ELi4ELb1ELb0ELb0ELb1ELb0EN3c108BFloat16EfEEv12SSMParamsBwd)
        .other          _Z25selective_scan_bwd_kernelI32Selective_Scan_bwd_kernel_traitsILi32ELi4ELb1ELb0ELb0ELb1ELb0EN3c108BFloat16EfEEv12SSMParamsBwd,@"STO_CUDA_ENTRY STV_DEFAULT"
_Z25selective_scan_bwd_kernelI32Selective_Scan_bwd_kernel_traitsILi32ELi4ELb1ELb0ELb0ELb1ELb0EN3c108BFloat16EfEEv12SSMParamsBwd:
.text._Z25selective_scan_bwd_kernelI32Selective_Scan_bwd_kernel_traitsILi32ELi4ELb1ELb0ELb0ELb1ELb0EN3c108BFloat16EfEEv12SSMParamsBwd:
[----:B------:R-:W-:Y:S08]  /*0000*/  LDC R1, c[0x0][0x28] ;  /* 0x00000a00ff017b82 */ /* 0x000ff00000000800 */
[----:B------:R-:W0:Y:S01]  /*0010*/  LDC.64 R2, c[0x0][0x2e8] ;  /* 0x0000ba00ff027b82 */ /* 0x000e220000000a00 */
[----:B------:R-:W1:Y:S01]  /*0020*/  S2R R24, SR_CTAID.Y ;  /* 0x0000000000187919 */ /* 0x000e620000002600 */
[----:B------:R-:W-:Y:S01]  /*0030*/  ULDC.64 UR8, c[0x0][0x280] ;  /* 0x0000a00000087ab9 */ /* 0x000fe20000000a00 */
[----:B------:R-:W-:Y:S01]  /*0040*/  CS2R R26, SRZ ;  /* 0x00000000001a7805 */ /* 0x000fe2000001ff00 */
        /* <DEDUP_REMOVED lines=13> */
[----:B------:R-:W-:-:S03]  /*0120*/  @P0 LEA R2, P2, R24, R2, 0x2 ;  /* 0x0000000218020211 */ /* 0x000fc600078410ff */
[----:B------:R-:W-:Y:S01]  /*0130*/  UIMAD UR6, UR15, UR8, URZ ;  /* 0x000000080f0672a4 */ /* 0x000fe2000f8e023f */
[C-C-:B------:R-:W-:Y:S02]  /*0140*/  @P0 LEA.HI.X R3, R24.reuse, R3, R25.reuse, 0x2, P2 ;  /* 0x0000000318030211 */ /* 0x140fe400010f1419 */
[----:B------:R-:W3:Y:S01]  /*0150*/  LDC.64 R8, c[0x0][0x298] ;  /* 0x0000a600ff087b82 */ /* 0x000ee20000000a00 */
[----:B------:R-:W-:Y:S01]  /*0160*/  UIMAD.WIDE.U32 UR4, UR14, UR8, URZ ;  /* 0x000000080e0472a5 */ /* 0x000fe2000f8e003f */
[----:B------:R-:W-:Y:S01]  /*0170*/  @P1 LEA R4, P3, R24, R4, 0x2 ;  /* 0x0000000418041211 */ /* 0x000fe200078610ff */
[----:B------:R-:W-:Y:S01]  /*0180*/  UIMAD UR6, UR14, UR9, UR6 ;  /* 0x000000090e0672a4 */ /* 0x000fe2000f8e0206 */
[----:B------:R4:W5:Y:S04]  /*0190*/  @P0 LDG.E R27, desc[UR12][R2.64] ;  /* 0x0000000c021b0981 */ /* 0x000968000c1e1900 */
[----:B------:R-:W3:Y:S01]  /*01a0*/  LDC.64 R16, c[0x0][0x3d8] ;  /* 0x0000f600ff107b82 */ /* 0x000ee20000000a00 */
[----:B0-----:R-:W-:Y:S01]  /*01b0*/  ISETP.NE.U32.AND P0, PT, R10, RZ, PT ;  /* 0x000000ff0a00720c */ /* 0x001fe20003f05070 */
[----:B------:R-:W-:Y:S01]  /*01c0*/  UIADD3 UR5, UR5, UR6, URZ ;  /* 0x0000000605057290 */ /* 0x000fe2000fffe03f */
[----:B------:R-:W-:Y:S01]  /*01d0*/  @P1 LEA.HI.X R5, R24, R5, R25, 0x2, P3 ;  /* 0x0000000518051211 */ /* 0x000fe200018f1419 */
[----:B------:R-:W-:-:S04]  /*01e0*/  ULDC.64 UR8, c[0x0][0x290] ;  /* 0x0000a40000087ab9 */ /* 0x000fc80000000a00 */
[----:B------:R-:W0:Y:S01]  /*01f0*/  LDC.64 R18, c[0x0][0x3f8] ;  /* 0x0000fe00ff127b82 */ /* 0x000e220000000a00 */
[----:B------:R-:W-:Y:S01]  /*0200*/  ISETP.NE.AND.EX P0, PT, R11, RZ, PT, P0 ;  /* 0x000000ff0b00720c */ /* 0x000fe20003f05300 */
[----:B------:R1:W5:Y:S01]  /*0210*/  @P1 LDG.E R26, desc[UR12][R4.64] ;  /* 0x0000000c041a1981 */ /* 0x000362000c1e1900 */
[-C--:B--2---:R-:W-:Y:S01]  /*0220*/  IMAD R0, R25, R6.reuse, RZ ;  /* 0x0000000619007224 */ /* 0x084fe200078e02ff */
[----:B------:R-:W-:Y:S01]  /*0230*/  UIMAD UR6, UR15, UR8, URZ ;  /* 0x000000080f0672a4 */ /* 0x000fe2000f8e023f */
[----:B----4-:R-:W-:-:S03]  /*0240*/  IMAD.WIDE.U32 R2, R24, R6, UR4 ;  /* 0x0000000418027e25 */ /* 0x010fc6000f8e0006 */
[----:B------:R-:W2:Y:S01]  /*0250*/  LDC.64 R12, c[0x0][0x330] ;  /* 0x0000cc00ff0c7b82 */ /* 0x000ea20000000a00 */
[----:B------:R-:W-:Y:S01]  /*0260*/  IMAD R0, R24, R7, R0 ;  /* 0x0000000718007224 */ /* 0x000fe200078e0200 */
[----:B-1----:R-:W-:Y:S01]  /*0270*/  LEA R5, R23, 0xffffff80, 0x7 ;  /* 0xffffff8017057811 */ /* 0x002fe200078e38ff */
[----:B------:R-:W-:Y:S02]  /*0280*/  UIMAD.WIDE.U32 UR4, UR14, UR8, URZ ;  /* 0x000000080e0472a5 */ /* 0x000fe4000f8e003f */
[----:B------:R-:W-:Y:S01]  /*0290*/  UIMAD UR6, UR14, UR9, UR6 ;  /* 0x000000090e0672a4 */ /* 0x000fe2000f8e0206 */
[----:B------:R-:W-:Y:S02]  /*02a0*/  SHF.R.S32.HI R7, RZ, 0x1f, R5 ;  /* 0x0000001fff077819 */ /* 0x000fe40000011405 */
[----:B------:R-:W1:Y:S01]  /*02b0*/  @P0 LDC R21, c[0x0][0x214] ;  /* 0x00008500ff150b82 */ /* 0x000e620000000800 */
[----:B------:R-:W-:Y:S01]  /*02c0*/  IADD3 R41, P1, R5, R2, RZ ;  /* 0x0000000205297210 */ /* 0x000fe20007f3e0ff */
[----:B------:R-:W-:Y:S01]  /*02d0*/  UIADD3 UR5, UR5, UR6, URZ ;  /* 0x0000000605057290 */ /* 0x000fe2000fffe03f */
[----:B---3--:R-:W-:Y:S01]  /*02e0*/  IMAD R2, R25, R8, RZ ;  /* 0x0000000819027224 */ /* 0x008fe200078e02ff */
[----:B------:R-:W-:Y:S01]  /*02f0*/  UIMAD UR8, UR15, UR10, URZ ;  /* 0x0000000a0f0872a4 */ /* 0x000fe2000f8e023f */
[----:B------:R-:W-:-:S02]  /*0300*/  IADD3.X R6, R7, R3, R0, P1, !PT ;  /* 0x0000000307067210 */ /* 0x000fc40000ffe400 */
[----:B------:R-:W-:Y:S01]  /*0310*/  ISETP.NE.U32.AND P1, PT, R16, RZ, PT ;  /* 0x000000ff1000720c */ /* 0x000fe20003f25070 */
[C---:B------:R-:W-:Y:S01]  /*0320*/  IMAD R4, R24.reuse, R9, R2 ;  /* 0x0000000918047224 */ /* 0x040fe200078e0202 */
[----:B------:R-:W-:Y:S01]  /*0330*/  UIMAD.WIDE.U32 UR6, UR14, UR10, URZ ;  /* 0x0000000a0e0672a5 */ /* 0x000fe2000f8e003f */
[----:B------:R-:W-:Y:S01]  /*0340*/  IMAD.WIDE.U32 R2, R24, R8, UR4 ;  /* 0x0000000418027e25 */ /* 0x000fe2000f8e0008 */
[----:B------:R-:W-:Y:S01]  /*0350*/  UIMAD UR8, UR14, UR11, UR8 ;  /* 0x0000000b0e0872a4 */ /* 0x000fe2000f8e0208 */
[----:B------:R-:W3:Y:S01]  /*0360*/  LDC.64 R32, c[0x0][0x2f8] ;  /* 0x0000be00ff207b82 */ /* 0x000ee20000000a00 */
[----:B------:R-:W-:Y:S02]  /*0370*/  ISETP.NE.AND.EX P1, PT, R17, RZ, PT, P1 ;  /* 0x000000ff1100720c */ /* 0x000fe40003f25310 */
[----:B0-----:R-:W-:Y:S01]  /*0380*/  ISETP.NE.U32.AND P2, PT, R18, RZ, PT ;  /* 0x000000ff1200720c */ /* 0x001fe20003f45070 */
[----:B------:R-:W-:Y:S01]  /*0390*/  UIADD3 UR7, UR7, UR8, URZ ;  /* 0x0000000807077290 */ /* 0x000fe2000fffe03f */
[----:B------:R-:W-:-:S03]  /*03a0*/  IADD3 R45, P3, R5, R2, RZ ;  /* 0x00000002052d7210 */ /* 0x000fc60007f7e0ff */
[----:B------:R-:W0:Y:S01]  /*03b0*/  LDC.64 R30, c[0x0][0x2f0] ;  /* 0x0000bc00ff1e7b82 */ /* 0x000e220000000a00 */
[----:B------:R-:W-:Y:S01]  /*03c0*/  ISETP.NE.AND.EX P2, PT, R19, RZ, PT, P2 ;  /* 0x000000ff1300720c */ /* 0x000fe20003f45320 */
[----:B--2---:R-:W-:Y:S01]  /*03d0*/  IMAD R0, R25, R12, RZ ;  /* 0x0000000c19007224 */ /* 0x004fe200078e02ff */
[----:B------:R-:W-:-:S05]  /*03e0*/  IADD3.X R4, R7, R3, R4, P3, !PT ;  /* 0x0000000307047210 */ /* 0x000fca0001ffe404 */
[----:B------:R-:W2:Y:S01]  /*03f0*/  @P0 LDC R29, c[0x0][0x21c] ;  /* 0x00008700ff1d0b82 */ /* 0x000ea20000000800 */
[----:B------:R-:W-:Y:S01]  /*0400*/  IMAD.WIDE.U32 R2, R24, R12, UR6 ;  /* 0x0000000618027e25 */ /* 0x000fe2000f8e000c */
[----:B------:R-:W-:-:S06]  /*0410*/  CS2R R8, SRZ ;  /* 0x0000000000087805 */ /* 0x000fcc000001ff00 */
[----:B------:R-:W4:Y:S01]  /*0420*/  LDC.64 R34, c[0x0][0x3b8] ;  /* 0x0000ee00ff227b82 */ /* 0x000f220000000a00 */
[C---:B------:R-:W-:Y:S01]  /*0430*/  @P1 LEA R8, P3, R24.reuse, R16, 0x2 ;  /* 0x0000001018081211 */ /* 0x040fe200078610ff */
[----:B------:R-:W-:-:S06]  /*0440*/  IMAD R0, R24, R13, R0 ;  /* 0x0000000d18007224 */ /* 0x000fcc00078e0200 */
[----:B------:R-:W2:Y:S01]  /*0450*/  @P0 LDC.64 R10, c[0x0][0x310] ;  /* 0x0000c400ff0a0b82 */ /* 0x000ea20000000a00 */
[----:B------:R-:W-:Y:S02]  /*0460*/  IADD3 R5, P5, R5, R2, RZ ;  /* 0x0000000205057210 */ /* 0x000fe40007fbe0ff */
[----:B------:R-:W-:Y:S02]  /*0470*/  CS2R R14, SRZ ;  /* 0x00000000000e7805 */ /* 0x000fe4000001ff00 */
[C-C-:B------:R-:W-:Y:S01]  /*0480*/  @P1 LEA.HI.X R9, R24.reuse, R17, R25.reuse, 0x2, P3 ;  /* 0x0000001118091211 */ /* 0x140fe200018f1419 */
[----:B------:R-:W-:Y:S01]  /*0490*/  ULDC.64 UR4, c[0x0][0x268] ;  /* 0x00009a0000047ab9 */ /* 0x000fe20000000a00 */
[----:B------:R-:W-:Y:S02]  /*04a0*/  ISETP.GE.AND P1, PT, R23, 0x1, PT ;  /* 0x000000011700780c */ /* 0x000fe40003f26270 */
[C---:B------:R-:W-:Y:S02]  /*04b0*/  @P2 LEA R14, P4, R24.reuse, R18, 0x2 ;  /* 0x00000012180e2211 */ /* 0x040fe400078810ff */
[----:B------:R-:W-:Y:S01]  /*04c0*/  IADD3.X R44, R7, R3, R0, P5, !PT ;  /* 0x00000003072c7210 */ /* 0x000fe20002ffe400 */
[----:B-1----:R-:W-:Y:S01]  /*04d0*/  @P0 IMAD R0, R21, UR14, R24 ;  /* 0x0000000e15000c24 */ /* 0x002fe2000f8e0218 */
[----:B------:R-:W-:Y:S01]  /*04e0*/  @P2 LEA.HI.X R15, R24, R19, R25, 0x2, P4 ;  /* 0x00000013180f2211 */ /* 0x000fe200020f1419 */
[----:B------:R-:W-:Y:S01]  /*04f0*/  IMAD R7, R25, UR4, RZ ;  /* 0x0000000419077c24 */ /* 0x000fe2000f8e02ff */
[----:B---3--:R-:W-:Y:S01]  /*0500*/  LEA R43, P2, R45, R32, 0x1 ;  /* 0x000000202d2b7211 */ /* 0x008fe200078408ff */
[----:B------:R-:W-:Y:S01]  /*0510*/  @P0 IMAD R0, R0, R23, RZ ;  /* 0x0000001700000224 */ /* 0x000fe200078e02ff */
[----:B0-----:R-:W-:Y:S01]  /*0520*/  LEA R40, P5, R41, R30, 0x1 ;  /* 0x0000001e29287211 */ /* 0x001fe200078a08ff */
[----:B------:R-:W-:Y:S01]  /*0530*/  IMAD.WIDE.U32 R12, R24, UR4, RZ ;  /* 0x00000004180c7c25 */ /* 0x000fe2000f8e00ff */
[----:B------:R-:W-:-:S03]  /*0540*/  LEA.HI.X R45, R45, R33, R4, 0x1, P2 ;  /* 0x000000212d2d7211 */ /* 0x000fc600010f0c04 */
[----:B------:R-:W-:Y:S01]  /*0550*/  IMAD R7, R24, UR5, R7 ;  /* 0x0000000518077c24 */ /* 0x000fe2000f8e0207 */
[----:B----4-:R-:W-:Y:S01]  /*0560*/  LEA R42, P2, R5, R34, 0x1 ;  /* 0x00000022052a7211 */ /* 0x010fe200078408ff */
[----:B--2---:R-:W-:Y:S01]  /*0570*/  @P0 IMAD R3, R0, R29, RZ ;  /* 0x0000001d00030224 */ /* 0x004fe200078e02ff */
[----:B------:R-:W-:Y:S02]  /*0580*/  LEA.HI.X R41, R41, R31, R6, 0x1, P5 ;  /* 0x0000001f29297211 */ /* 0x000fe400028f0c06 */
[----:B------:R-:W-:Y:S02]  /*0590*/  CS2R R28, SRZ ;  /* 0x00000000001c7805 */ /* 0x000fe4000001ff00 */
[----:B------:R-:W-:Y:S01]  /*05a0*/  IADD3 R31, R13, R7, RZ ;  /* 0x000000070d1f7210 */ /* 0x000fe20007ffe0ff */
[----:B------:R-:W-:Y:S01]  /*05b0*/  @P0 IMAD.WIDE R10, R3, 0x8, R10 ;  /* 0x00000008030a0825 */ /* 0x000fe200078e020a */
[----:B------:R-:W-:Y:S02]  /*05c0*/  LEA.HI.X R44, R5, R35, R44, 0x1, P2 ;  /* 0x00000023052c7211 */ /* 0x000fe400010f0c2c */
[----:B------:R-:W-:-:S02]  /*05d0*/  @!P0 CS2R R10, SRZ ;  /* 0x00000000000a8805 */ /* 0x000fc4000001ff00 */
[----:B------:R-:W-:Y:S02]  /*05e0*/  MOV R6, R14 ;  /* 0x0000000e00067202 */ /* 0x000fe40000000f00 */
[----:B------:R-:W-:Y:S01]  /*05f0*/  MOV R7, R15 ;  /* 0x0000000f00077202 */ /* 0x000fe20000000f00 */
[----:B------:R-:W-:Y:S06]  /*0600*/  @!P1 BRA `(.L_x_10525) ;  /* 0x0000002400989947 */ /* 0x000fec0003800000 */
[----:B------:R-:W0:Y:S01]  /*0610*/  S2UR UR5, SR_CgaCtaId ;  /* 0x00000000000579c3 */ /* 0x000e220000008800 */
[----:B------:R-:W1:Y:S01]  /*0620*/  S2R R30, SR_TID.X ;  /* 0x00000000001e7919 */ /* 0x000e620000002100 */
[----:B------:R-:W-:Y:S01]  /*0630*/  ULDC.64 UR6, c[0x0][0x248] ;  /* 0x0000920000067ab9 */ /* 0x000fe20000000a00 */
[----:B------:R-:W-:Y:S01]  /*0640*/  ULDC.64 UR8, c[0x0][0x230] ;  /* 0x00008c0000087ab9 */ /* 0x000fe20000000a00 */
[C---:B------:R-:W-:Y:S01]  /*0650*/  IMAD R5, R25.reuse, UR6, RZ ;  /* 0x0000000619057c24 */ /* 0x040fe2000f8e02ff */
[----:B------:R-:W2:Y:S01]  /*0660*/  S2R R32, SR_LANEID ;  /* 0x0000000000207919 */ /* 0x000ea20000000000 */
[----:B------:R-:W-:Y:S01]  /*0670*/  IMAD R15, R25, UR8, RZ ;  /* 0x00000008190f7c24 */ /* 0x000fe2000f8e02ff */
[----:B------:R-:W-:Y:S01]  /*0680*/  UMOV UR4, 0x400 ;  /* 0x0000040000047882 */ /* 0x000fe20000000000 */
[----:B------:R-:W3:Y:S01]  /*0690*/  LDC.64 R18, c[0x0][0x2d8] ;  /* 0x0000b600ff127b82 */ /* 0x000ee20000000a00 */
[----:B------:R-:W-:Y:S01]  /*06a0*/  IMAD.WIDE.U32 R2, R24, UR6, RZ ;  /* 0x0000000618027c25 */ /* 0x000fe2000f8e00ff */
[----:B------:R-:W-:-:S03]  /*06b0*/  CS2R R28, SRZ ;  /* 0x00000000001c7805 */ /* 0x000fc6000001ff00 */
[C---:B------:R-:W-:Y:S02]  /*06c0*/  IMAD R5, R24.reuse, UR7, R5 ;  /* 0x0000000718057c24 */ /* 0x040fe4000f8e0205 */
[C---:B------:R-:W-:Y:S01]  /*06d0*/  IMAD.WIDE.U32 R38, R24.reuse, UR8, RZ ;  /* 0x0000000818267c25 */ /* 0x040fe2000f8e00ff */
[----:B------:R-:W4:Y:S02]  /*06e0*/  LDC.64 R20, c[0x0][0x2d0] ;  /* 0x0000b400ff147b82 */ /* 0x000f240000000a00 */
[----:B------:R-:W-:Y:S01]  /*06f0*/  IADD3 R37, R3, R5, RZ ;  /* 0x0000000503257210 */ /* 0x000fe20007ffe0ff */
[----:B------:R-:W-:-:S05]  /*0700*/  IMAD R15, R24, UR9, R15 ;  /* 0x00000009180f7c24 */ /* 0x000fca000f8e020f */
[----:B------:R-:W2:Y:S01]  /*0710*/  LDC.64 R16, c[0x0][0x2e0] ;  /* 0x0000b800ff107b82 */ /* 0x000ea20000000a00 */
[----:B0-----:R-:W-:Y:S01]  /*0720*/  ULEA UR4, UR5, UR4, 0x18 ;  /* 0x0000000405047291 */ /* 0x001fe2000f8ec03f */
[----:B------:R-:W-:-:S05]  /*0730*/  IADD3 R0, R39, R15, RZ ;  /* 0x0000000f27007210 */ /* 0x000fca0007ffe0ff */
[----:B------:R-:W-:Y:S01]  /*0740*/  MOV R47, UR4 ;  /* 0x00000004002f7c02 */ /* 0x000fe20008000f00 */
[----:B------:R-:W0:Y:S01]  /*0750*/  LDC R36, c[0x0][0x224] ;  /* 0x00008900ff247b82 */ /* 0x000e220000000800 */
[----:B---3--:R-:W-:Y:S02]  /*0760*/  LEA R33, P1, R2, R18, 0x2 ;  /* 0x0000001202217211 */ /* 0x008fe400078210ff */
[----:B-1----:R-:W-:Y:S02]  /*0770*/  LOP3.LUT R93, R30, 0x1f, RZ, 0xc0, !PT ;  /* 0x0000001f1e5d7812 */ /* 0x002fe400078ec0ff */
[----:B------:R-:W-:Y:S02]  /*0780*/  LEA.HI.X R37, R2, R19, R37, 0x2, P1 ;  /* 0x0000001302257211 */ /* 0x000fe400008f1425 */
[----:B------:R-:W-:Y:S02]  /*0790*/  SHF.R.S32.HI R49, RZ, 0x1f, R30 ;  /* 0x0000001fff317819 */ /* 0x000fe4000001141e */
[----:B----4-:R-:W-:-:S02]  /*07a0*/  LEA R34, P2, R38, R20, 0x2 ;  /* 0x0000001426227211 */ /* 0x010fc400078410ff */
[----:B------:R-:W-:Y:S02]  /*07b0*/  LEA R94, R30, R47, 0x2 ;  /* 0x0000002f1e5e7211 */ /* 0x000fe400078e10ff */
[----:B------:R-:W-:Y:S02]  /*07c0*/  LEA.HI.X R38, R38, R21, R0, 0x2, P2 ;  /* 0x0000001526267211 */ /* 0x000fe400010f1400 */
[----:B--2---:R-:W-:-:S04]  /*07d0*/  LEA R35, P0, R12, R16, 0x2 ;  /* 0x000000100c237211 */ /* 0x004fc800078010ff */
[----:B------:R-:W-:-:S09]  /*07e0*/  LEA.HI.X R39, R12, R17, R31, 0x2, P0 ;  /* 0x000000110c277211 */ /* 0x000fd200000f141f */
.L_x_10540:
[----:B------:R-:W-:Y:S01]  /*07f0*/  BAR.SYNC.DEFER_BLOCKING 0x0 ;  /* 0x0000000000007b1d */ /* 0x000fe20000010000 */
[C---:B------:R-:W-:Y:S01]  /*0800*/  IMAD.SHL.U32 R17, R30.reuse, 0x8, RZ ;  /* 0x000000081e117824 */ /* 0x040fe200078e00ff */
[----:B------:R-:W-:-:S04]  /*0810*/  SHF.L.U64.HI R0, R30, 0x3, R49 ;  /* 0x000000031e007819 */ /* 0x000fc80000010231 */
[----:B-1----:R-:W-:-:S04]  /*0820*/  IADD3 R2, P0, R40, R17, RZ ;  /* 0x0000001128027210 */ /* 0x002fc80007f1e0ff */
        /* <DEDUP_REMOVED lines=8> */
[----:B------:R-:W-:Y:S01]  /*08b0*/  BAR.SYNC.DEFER_BLOCKING 0x0 ;  /* 0x0000000000007b1d */ /* 0x000fe20000010000 */
[----:B------:R-:W-:-:S07]  /*08c0*/  IADD3 R16, P0, R42, R17, RZ ;  /* 0x000000112a107210 */ /* 0x000fce0007f1e0ff */
[----:B-1----:R-:W1:Y:S01]  /*08d0*/  LDC R2, c[0x0][0x21c] ;  /* 0x00008700ff027b82 */ /* 0x002e620000000800 */
[----:B------:R-:W3:Y:S01]  /*08e0*/  LDG.E.64 R14, desc[UR12][R14.64] ;  /* 0x0000000c0e0e7981 */ /* 0x000ee2000c1e1b00 */
[----:B------:R-:W-:-:S03]  /*08f0*/  IADD3.X R17, R44, R0, RZ, P0, !PT ;  /* 0x000000002c117210 */ /* 0x000fc600007fe4ff */
[----:B---3--:R-:W-:Y:S01]  /*0900*/  STS.64 [R19], R14 ;  /* 0x0000000e13007388 */ /* 0x008fe20000000a00 */
[----:B------:R-:W-:-:S03]  /*0910*/  NOP ;  /* 0x0000000000007918 */ /* 0x000fc60000000000 */
[----:B------:R-:W3:Y:S01]  /*0920*/  LDS.64 R22, [R19] ;  /* 0x0000000013167984 */ /* 0x000ee20000000a00 */
[----:B------:R-:W-:Y:S06]  /*0930*/  BAR.SYNC.DEFER_BLOCKING 0x0 ;  /* 0x0000000000007b1d */ /* 0x000fec0000010000 */
[----:B------:R-:W4:Y:S01]  /*0940*/  LDG.E.64 R16, desc[UR12][R16.64] ;  /* 0x0000000c10107981 */ /* 0x000f22000c1e1b00 */
[----:B------:R-:W-:Y:S01]  /*0950*/  BSSY B0, `(.L_x_10526) ;  /* 0x000003b000007945 */ /* 0x000fe20003800000 */
[----:B------:R-:W-:Y:S01]  /*0960*/  HFMA2.MMA R48, -RZ, RZ, 0, 0 ;  /* 0x00000000ff307435 */ /* 0x000fe200000001ff */
[----:B------:R-:W-:-:S02]  /*0970*/  MOV R46, RZ ;  /* 0x000000ff002e7202 */ /* 0x000fc40000000f00 */
[----:B--2---:R-:W-:Y:S02]  /*0980*/  SHF.L.U32 R55, R4, 0x10, RZ ;  /* 0x0000001004377819 */ /* 0x004fe400000006ff */
[C---:B---3--:R-:W-:Y:S02]  /*0990*/  SHF.L.U32 R3, R22.reuse, 0x10, RZ ;  /* 0x0000001016037819 */ /* 0x048fe400000006ff */
[--C-:B------:R-:W-:Y:S02]  /*09a0*/  SHF.R.U64 R53, R22, 0x10, R23.reuse ;  /* 0x0000001016357819 */ /* 0x100fe40000001217 */
[----:B------:R-:W-:Y:S01]  /*09b0*/  SHF.R.U32.HI R21, RZ, 0x10, R23 ;  /* 0x00000010ff157819 */ /* 0x000fe20000011617 */
[--C-:B-----5:R-:W-:Y:S01]  /*09c0*/  FADD.FTZ R58, R3, R26.reuse ;  /* 0x0000001a033a7221 */ /* 0x120fe20000010000 */
[----:B------:R-:W-:Y:S02]  /*09d0*/  SHF.L.U32 R15, R23, 0x10, RZ ;  /* 0x00000010170f7819 */ /* 0x000fe400000006ff */
[----:B------:R-:W-:Y:S01]  /*09e0*/  SHF.L.U32 R53, R53, 0x10, RZ ;  /* 0x0000001035357819 */ /* 0x000fe200000006ff */
[----:B------:R-:W-:Y:S01]  /*09f0*/  IMAD.U32 R21, R21, 0x10000, RZ ;  /* 0x0001000015157824 */ /* 0x000fe200078e00ff */
[----:B------:R-:W-:Y:S01]  /*0a00*/  FSETP.GTU.FTZ.AND P2, PT, R58, 20, PT ;  /* 0x41a000003a00780b */ /* 0x000fe20003f5c000 */
[--C-:B------:R-:W-:Y:S01]  /*0a10*/  FADD.FTZ R52, R15, R26.reuse ;  /* 0x0000001a0f347221 */ /* 0x100fe20000010000 */
[----:B------:R-:W-:Y:S01]  /*0a20*/  SHF.R.U64 R15, R4, 0x10, R5 ;  /* 0x00000010040f7819 */ /* 0x000fe20000001205 */
[--C-:B------:R-:W-:Y:S01]  /*0a30*/  FADD.FTZ R53, R53, R26.reuse ;  /* 0x0000001a35357221 */ /* 0x100fe20000010000 */
[----:B------:R-:W-:-:S02]  /*0a40*/  FADD.FTZ R54, R21, R26 ;  /* 0x0000001a15367221 */ /* 0x000fc40000010000 */
[----:B------:R-:W-:Y:S02]  /*0a50*/  FSETP.GTU.FTZ.AND P0, PT, R52, 20, PT ;  /* 0x41a000003400780b */ /* 0x000fe40003f1c000 */
[----:B------:R-:W-:Y:S02]  /*0a60*/  FSETP.GTU.FTZ.AND P3, PT, R53, 20, PT ;  /* 0x41a000003500780b */ /* 0x000fe40003f7c000 */
[----:B------:R-:W-:Y:S01]  /*0a70*/  FSETP.GTU.FTZ.AND P1, PT, R54, 20, PT ;  /* 0x41a000003600780b */ /* 0x000fe20003f3c000 */
[----:B----4-:R-:W-:Y:S01]  /*0a80*/  STS.64 [R19], R16 ;  /* 0x0000001013007388 */ /* 0x010fe20000000a00 */
[----:B------:R-:W-:-:S03]  /*0a90*/  NOP ;  /* 0x0000000000007918 */ /* 0x000fc60000000000 */
[----:B------:R-:W2:Y:S02]  /*0aa0*/  LDS.64 R50, [R19] ;  /* 0x0000000013327984 */ /* 0x000ea40000000a00 */
[C---:B--2---:R-:W-:Y:S02]  /*0ab0*/  SHF.L.U32 R0, R50.reuse, 0x10, RZ ;  /* 0x0000001032007819 */ /* 0x044fe400000006ff */
[--C-:B------:R-:W-:Y:S01]  /*0ac0*/  SHF.R.U64 R14, R50, 0x10, R51.reuse ;  /* 0x00000010320e7819 */ /* 0x100fe20000001233 */
[----:B------:R-:W-:Y:S01]  /*0ad0*/  HFMA2.MMA R50, -RZ, RZ, 0, 0 ;  /* 0x00000000ff327435 */ /* 0x000fe200000001ff */
[----:B------:R-:W-:Y:S02]  /*0ae0*/  SHF.L.U32 R56, R51, 0x10, RZ ;  /* 0x0000001033387819 */ /* 0x000fe400000006ff */
[----:B------:R-:W-:Y:S01]  /*0af0*/  SHF.R.U32.HI R3, RZ, 0x10, R51 ;  /* 0x00000010ff037819 */ /* 0x000fe20000011633 */
[----:B-1----:R-:W-:Y:S07]  /*0b00*/  @P2 BRA `(.L_x_10527) ;  /* 0x00000000007c2947 */ /* 0x002fee0003800000 */
        /* <DEDUP_REMOVED lines=31> */
.L_x_10527:
[----:B------:R-:W-:Y:S05]  /*0d00*/  BSYNC B0 ;  /* 0x0000000000007941 */ /* 0x000fea0003800000 */
.L_x_10526:
        /* <DEDUP_REMOVED lines=33> */
.L_x_10529:
[----:B------:R-:W-:Y:S05]  /*0f20*/  BSYNC B0 ;  /* 0x0000000000007941 */ /* 0x000fea0003800000 */
.L_x_10528:
        /* <DEDUP_REMOVED lines=33> */
.L_x_10531:
[----:B------:R-:W-:Y:S05]  /*1140*/  BSYNC B0 ;  /* 0x0000000000007941 */ /* 0x000fea0003800000 */
.L_x_10530:
        /* <DEDUP_REMOVED lines=33> */
.L_x_10533:
[----:B------:R-:W-:Y:S05]  /*1360*/  BSYNC B0 ;  /* 0x0000000000007941 */ /* 0x000fea0003800000 */
.L_x_10532:
[----:B------:R-:W-:Y:S01]  /*1370*/  ISETP.GE.AND P0, PT, R2, 0x1, PT ;  /* 0x000000010200780c */ /* 0x000fe20003f06270 */
[----:B------:R-:W-:Y:S01]  /*1380*/  FFMA.FTZ R29, R0, R55, R29 ;  /* 0x00000037001d7223 */ /* 0x000fe2000001001d */
[----:B------:R-:W-:Y:S01]  /*1390*/  SHF.L.U32 R66, R15, 0x10, RZ ;  /* 0x000000100f427819 */ /* 0x000fe200000006ff */
[----:B------:R-:W-:Y:S01]  /*13a0*/  IMAD.U32 R64, R3, 0x10000, RZ ;  /* 0x0001000003407824 */ /* 0x000fe200078e00ff */
[----:B------:R-:W-:Y:S01]  /*13b0*/  SHF.L.U32 R62, R14, 0x10, RZ ;  /* 0x000000100e3e7819 */ /* 0x000fe200000006ff */
[----:B------:R-:W-:Y:S01]  /*13c0*/  BAR.SYNC.DEFER_BLOCKING 0x0 ;  /* 0x0000000000007b1d */ /* 0x000fe20000010000 */
[----:B------:R-:W-:Y:S01]  /*13d0*/  SHF.R.U32.HI R63, RZ, 0x10, R5 ;  /* 0x00000010ff3f7819 */ /* 0x000fe20000011605 */
[----:B------:R-:W-:Y:S01]  /*13e0*/  HFMA2.MMA R51, -RZ, RZ, 0, 0 ;  /* 0x00000000ff337435 */ /* 0x000fe200000001ff */
[----:B------:R-:W-:Y:S01]  /*13f0*/  SHF.L.U32 R65, R5, 0x10, RZ ;  /* 0x0000001005417819 */ /* 0x000fe200000006ff */
[----:B------:R-:W-:Y:S01]  /*1400*/  FFMA.FTZ R29, R62, R66, R29 ;  /* 0x000000423e1d7223 */ /* 0x000fe2000001001d */
[----:B------:R-:W-:Y:S01]  /*1410*/  SHF.L.U32 R63, R63, 0x10, RZ ;  /* 0x000000103f3f7819 */ /* 0x000fe200000006ff */
[-C--:B------:R-:W-:Y:S01]  /*1420*/  FMUL.FTZ R57, R0, R27.reuse ;  /* 0x0000001b00397220 */ /* 0x080fe20000410000 */
[C---:B------:R-:W-:Y:S01]  /*1430*/  FMUL.FTZ R59, R56.reuse, R27 ;  /* 0x0000001b383b7220 */ /* 0x040fe20000410000 */
[----:B------:R-:W-:Y:S01]  /*1440*/  FFMA.FTZ R29, R56, R65, R29 ;  /* 0x00000041381d7223 */ /* 0x000fe2000001001d */
[-C--:B------:R-:W-:Y:S01]  /*1450*/  FMUL.FTZ R60, R62, R27.reuse ;  /* 0x0000001b3e3c7220 */ /* 0x080fe20000410000 */
[----:B------:R-:W-:-:S02]  /*1460*/  FMUL.FTZ R61, R64, R27 ;  /* 0x0000001b403d7220 */ /* 0x000fc40000410000 */
[----:B------:R-:W-:Y:S01]  /*1470*/  FFMA.FTZ R29, R64, R63, R29 ;  /* 0x0000003f401d7223 */ /* 0x000fe2000001001d */
[----:B------:R-:W-:Y:S06]  /*1480*/  @!P0 BRA `(.L_x_10534) ;  /* 0x0000001000288947 */ /* 0x000fec0003800000 */
[C---:B0-----:R-:W-:Y:S01]  /*1490*/  IADD3 R17, R36.reuse, -0x2, RZ ;  /* 0xfffffffe24117810 */ /* 0x041fe20007ffe0ff */
[----:B------:R-:W0:Y:S01]  /*14a0*/  LDC.64 R14, c[0x0][0x238] ;  /* 0x00008e00ff0e7b82 */ /* 0x000e220000000a00 */
[----:B------:R-:W-:Y:S01]  /*14b0*/  IADD3 R3, R36, -0x1, RZ ;  /* 0xffffffff24037810 */ /* 0x000fe20007ffe0ff */
[----:B------:R-:W-:Y:S01]  /*14c0*/  IMAD.MOV.U32 R72, RZ, RZ, R37 ;  /* 0x000000ffff487224 */ /* 0x000fe200078e0025 */
[C---:B------:R-:W-:Y:S01]  /*14d0*/  ISETP.NE.AND P2, PT, R30.reuse, 0x1f, PT ;  /* 0x0000001f1e00780c */ /* 0x040fe20003f45270 */
[----:B------:R-:W-:Y:S01]  /*14e0*/  IMAD R69, R17, R2, RZ ;  /* 0x0000000211457224 */ /* 0x000fe200078e02ff */
[----:B------:R-:W-:Y:S01]  /*14f0*/  LEA.HI R20, R3, R3, RZ, 0x1 ;  /* 0x0000000303147211 */ /* 0x000fe200078f08ff */
[----:B------:R-:W-:Y:S01]  /*1500*/  UMOV UR4, URZ ;  /* 0x0000003f00047c82 */ /* 0x000fe20008000000 */
[----:B------:R-:W-:Y:S01]  /*1510*/  ISETP.NE.AND P1, PT, R30, RZ, PT ;  /* 0x000000ff1e00720c */ /* 0x000fe20003f25270 */
[----:B------:R-:W1:Y:S01]  /*1520*/  LDC.64 R16, c[0x0][0x250] ;  /* 0x00009400ff107b82 */ /* 0x000e620000000a00 */
[----:B------:R-:W-:Y:S01]  /*1530*/  LOP3.LUT R20, R20, 0xfffffe, RZ, 0xc0, !PT ;  /* 0x00fffffe14147812 */ /* 0x000fe200078ec0ff */
[----:B------:R-:W-:Y:S01]  /*1540*/  IMAD.WIDE R68, R69, 0x8, R10 ;  /* 0x0000000845447825 */ /* 0x000fe200078e020a */
[----:B------:R-:W-:Y:S01]  /*1550*/  MOV R50, RZ ;  /* 0x000000ff00327202 */ /* 0x000fe20000000f00 */
[----:B------:R-:W-:Y:S01]  /*1560*/  ULDC UR5, c[0x0][0x224] ;  /* 0x0000890000057ab9 */ /* 0x000fe20000000800 */
[----:B------:R-:W-:-:S02]  /*1570*/  IADD3 R20, R3, -R20, RZ ;  /* 0x8000001403147210 */ /* 0x000fc40007ffe0ff */
[----:B------:R-:W-:Y:S01]  /*1580*/  MOV R71, R34 ;  /* 0x0000002200477202 */ /* 0x000fe20000000f00 */
[----:B------:R-:W2:Y:S01]  /*1590*/  LDC.64 R18, c[0x0][0x270] ;  /* 0x00009c00ff127b82 */ /* 0x000ea20000000a00 */
[----:B------:R-:W-:Y:S02]  /*15a0*/  MOV R70, R38 ;  /* 0x0000002600467202 */ /* 0x000fe40000000f00 */
[----:B------:R-:W-:Y:S02]  /*15b0*/  MOV R73, R33 ;  /* 0x0000002100497202 */ /* 0x000fe40000000f00 */
[----:B------:R-:W-:Y:S02]  /*15c0*/  MOV R75, R35 ;  /* 0x00000023004b7202 */ /* 0x000fe40000000f00 */
[----:B------:R-:W-:Y:S01]  /*15d0*/  MOV R74, R39 ;  /* 0x00000027004a7202 */ /* 0x000fe20000000f00 */
[----:B------:R-:W3:Y:S01]  /*15e0*/  LDC R67, c[0x0][0x224] ;  /* 0x00008900ff437b82 */ /* 0x000ee20000000800 */
[----:B------:R-:W-:-:S02]  /*15f0*/  MOV R76, R47 ;  /* 0x0000002f004c7202 */ /* 0x000fc40000000f00 */
[----:B------:R-:W-:Y:S02]  /*1600*/  MOV R77, R47 ;  /* 0x0000002f004d7202 */ /* 0x000fe40000000f00 */
[----:B------:R-:W-:Y:S02]  /*1610*/  IADD3 R78, R30, 0x200, RZ ;  /* 0x000002001e4e7810 */ /* 0x000fe40007ffe0ff */
[----:B0-----:R-:W-:Y:S01]  /*1620*/  SHF.L.U64.HI R15, R14, 0x2, R15 ;  /* 0x000000020e0f7819 */ /* 0x001fe2000001020f */
[----:B------:R-:W0:Y:S01]  /*1630*/  LDC R95, c[0x0][0x21c] ;  /* 0x00008700ff5f7b82 */ /* 0x000e220000000800 */
[----:B-1----:R-:W-:Y:S02]  /*1640*/  SHF.L.U64.HI R17, R16, 0x2, R17 ;  /* 0x0000000210117819 */ /* 0x002fe40000010211 */
[----:B------:R-:W-:Y:S02]  /*1650*/  SHF.L.U32 R79, R20, 0x8, RZ ;  /* 0x00000008144f7819 */ /* 0x000fe400000006ff */
[----:B--2---:R-:W-:-:S07]  /*1660*/  SHF.L.U64.HI R19, R18, 0x2, R19 ;  /* 0x0000000212137819 */ /* 0x004fce0000010213 */
.L_x_10539:
[----:B------:R-:W-:Y:S01]  /*1670*/  MOV R2, R71 ;  /* 0x0000004700027202 */ /* 0x000fe20000000f00 */
[----:B------:R-:W-:-:S05]  /*1680*/  IMAD.MOV.U32 R3, RZ, RZ, R70 ;  /* 0x000000ffff037224 */ /* 0x000fca00078e0046 */
[----:B------:R1:W2:Y:S01]  /*1690*/  LDG.E R80, desc[UR12][R2.64] ;  /* 0x0000000c02507981 */ /* 0x0002a2000c1e1900 */
[----:B0-----:R-:W-:Y:S02]  /*16a0*/  MOV R20, R73 ;  /* 0x0000004900147202 */ /* 0x001fe40000000f00 */
[----:B------:R-:W-:-:S05]  /*16b0*/  MOV R21, R72 ;  /* 0x0000004800157202 */ /* 0x000fca0000000f00 */
[----:B------:R-:W4:Y:S01]  /*16c0*/  LDG.E R83, desc[UR12][R20.64] ;  /* 0x0000000c14537981 */ /* 0x000f22000c1e1900 */
[----:B-1----:R-:W-:Y:S02]  /*16d0*/  MOV R2, R75 ;  /* 0x0000004b00027202 */ /* 0x002fe40000000f00 */
[----:B------:R-:W-:-:S05]  /*16e0*/  MOV R3, R74 ;  /* 0x0000004a00037202 */ /* 0x000fca0000000f00 */
[----:B------:R1:W4:Y:S01]  /*16f0*/  LDG.E R22, desc[UR12][R2.64] ;  /* 0x0000000c02167981 */ /* 0x000322000c1e1900 */
[----:B------:R-:W-:-:S04]  /*1700*/  SEL R82, R79, R78, !P1 ;  /* 0x0000004e4f527207 */ /* 0x000fc80004800000 */
[----:B------:R-:W-:Y:S02]  /*1710*/  LEA R86, R82, R47, 0x2 ;  /* 0x0000002f52567211 */ /* 0x000fe400078e10ff */
[----:B------:R-:W-:-:S04]  /*1720*/  ISETP.GT.AND P0, PT, R36, 0x1, PT ;  /* 0x000000012400780c */ /* 0x000fc80003f04270 */
[----:B------:R-:W-:Y:S01]  /*1730*/  ISETP.EQ.AND P0, PT, R93, RZ, P0 ;  /* 0x000000ff5d00720c */ /* 0x000fe20000702270 */
[----:B------:R-:W-:Y:S01]  /*1740*/  HFMA2.MMA R82, -RZ, RZ, 0, 0 ;  /* 0x00000000ff527435 */ /* 0x000fe200000001ff */
[----:B------:R-:W-:Y:S01]  /*1750*/  FMUL.FTZ R84, R55, R58 ;  /* 0x0000003a37547220 */ /* 0x000fe20000410000 */
[----:B------:R-:W-:Y:S10]  /*1760*/  BSSY B0, `(.L_x_10535) ;  /* 0x0000023000007945 */ /* 0x000ff40003800000 */
[----:B-1----:R-:W-:Y:S01]  /*1770*/  @P0 MOV R2, R68 ;  /* 0x0000004400020202 */ /* 0x002fe20000000f00 */
[----:B------:R-:W-:-:S02]  /*1780*/  @P0 IMAD.MOV.U32 R3, RZ, RZ, R69 ;  /* 0x000000ffff030224 */ /* 0x000fc400078e0045 */
[----:B--2---:R-:W-:-:S04]  /*1790*/  FMUL.FTZ R23, R80, 1.4426950216293334961 ;  /* 0x3fb8aa3b50177820 */ /* 0x004fc80000410000 */
[----:B------:R-:W-:-:S06]  /*17a0*/  FMUL.FTZ R81, R23, R58 ;  /* 0x0000003a17517220 */ /* 0x000fcc0000410000 */
[----:B------:R-:W1:Y:S02]  /*17b0*/  MUFU.EX2 R81, R81 ;  /* 0x0000005100517308 */ /* 0x000e640000000800 */
[----:B-1----:R1:W-:Y:S01]  /*17c0*/  STS [R86+0x348], R81 ;  /* 0x0003485156007388 */ /* 0x0023e20000000800 */
[----:B------:R-:W-:Y:S01]  /*17d0*/  BAR.SYNC.DEFER_BLOCKING 0x0 ;  /* 0x0000000000007b1d */ /* 0x000fe20000010000 */
[C---:B------:R-:W-:Y:S01]  /*17e0*/  FMUL.FTZ R20, R23.reuse, R53 ;  /* 0x0000003517147220 */ /* 0x040fe20000410000 */
[C---:B------:R-:W-:Y:S01]  /*17f0*/  FMUL.FTZ R21, R23.reuse, R54 ;  /* 0x0000003617157220 */ /* 0x040fe20000410000 */
[----:B------:R-:W-:-:S03]  /*1800*/  FMUL.FTZ R85, R23, R52 ;  /* 0x0000003417557220 */ /* 0x000fc60000410000 */
[----:B------:R2:W0:Y:S01]  /*1810*/  @P2 LDS R92, [R94+0xb4c] ;  /* 0x000b4c005e5c2984 */ /* 0x0004220000000800 */
[----:B------:R-:W3:Y:S03]  /*1820*/  MUFU.EX2 R20, R20 ;  /* 0x0000001400147308 */ /* 0x000ee60000000800 */
[----:B------:R1:W5:Y:S05]  /*1830*/  @P0 LDG.E R82, desc[UR12][R2.64+0x4] ;  /* 0x0000040c02520981 */ /* 0x00036a000c1e1900 */
[----:B------:R-:W2:Y:S01]  /*1840*/  MUFU.EX2 R21, R21 ;  /* 0x0000001500157308 */ /* 0x000ea20000000800 */
[----:B----4-:R-:W-:-:S07]  /*1850*/  FMUL.FTZ R23, R22, R83 ;  /* 0x0000005316177220 */ /* 0x010fce0000410000 */
[----:B------:R4:W0:Y:S01]  /*1860*/  MUFU.EX2 R55, R85 ;  /* 0x0000005500377308 */ /* 0x0008220000000800 */
[----:B-1----:R-:W-:Y:S01]  /*1870*/  FMUL.FTZ R2, R63, R54 ;  /* 0x000000363f027220 */ /* 0x002fe20000410000 */
[----:B------:R-:W-:Y:S01]  /*1880*/  FMUL.FTZ R83, R66, R53 ;  /* 0x0000003542537220 */ /* 0x000fe20000410000 */
[-C--:B------:R-:W-:Y:S01]  /*1890*/  FMUL.FTZ R86, R56, R23.reuse ;  /* 0x0000001738567220 */ /* 0x080fe20000410000 */
[-C--:B------:R-:W-:Y:S01]  /*18a0*/  FMUL.FTZ R63, R64, R23.reuse ;  /* 0x00000017403f7220 */ /* 0x080fe20000410000 */
[----:B------:R-:W-:Y:S01]  /*18b0*/  FMUL.FTZ R66, R65, R52 ;  /* 0x0000003441427220 */ /* 0x000fe20000410000 */
[-C--:B------:R-:W-:Y:S01]  /*18c0*/  FMUL.FTZ R3, R0, R23.reuse ;  /* 0x0000001700037220 */ /* 0x080fe20000410000 */
[----:B------:R-:W-:Y:S01]  /*18d0*/  FMUL.FTZ R90, R62, R23 ;  /* 0x000000173e5a7220 */ /* 0x000fe20000410000 */
[----:B---3--:R-:W-:Y:S01]  /*18e0*/  FMUL.FTZ R88, R81, R20 ;  /* 0x0000001451587220 */ /* 0x008fe20000410000 */
[----:B------:R-:W-:Y:S01]  /*18f0*/  FFMA.FTZ R65, R20, R84, R83 ;  /* 0x0000005414417223 */ /* 0x000fe20000010053 */
[----:B--2---:R-:W-:Y:S01]  /*1900*/  FFMA.FTZ R87, R21, R63, R86 ;  /* 0x0000003f15577223 */ /* 0x004fe20000010056 */
[----:B----4-:R-:W-:Y:S06]  /*1910*/  @P2 BRA `(.L_x_10536) ;  /* 0x00000000001c2947 */ /* 0x010fec0003800000 */
[----:B------:R-:W-:Y:S02]  /*1920*/  ISETP.NE.AND P0, PT, R36, R67, PT ;  /* 0x000000432400720c */ /* 0x000fe40003f05270 */
[----:B0-----:R-:W-:-:S11]  /*1930*/  MOV R92, 0x3f800000 ;  /* 0x3f800000005c7802 */ /* 0x001fd60000000f00 */
[----:B------:R-:W-:-:S04]  /*1940*/  @P0 LEA.HI R22, R36, R36, RZ, 0x1 ;  /* 0x0000002424160211 */ /* 0x000fc800078f08ff */
[----:B------:R-:W-:-:S04]  /*1950*/  @P0 LOP3.LUT R23, R22, 0x3ffffe, RZ, 0xc0, !PT ;  /* 0x003ffffe16170812 */ /* 0x000fc800078ec0ff */
[----:B------:R-:W-:-:S04]  /*1960*/  @P0 IADD3 R22, -R23, R36, RZ ;  /* 0x0000002417160210 */ /* 0x000fc80007ffe1ff */
[----:B------:R-:W-:-:S05]  /*1970*/  @P0 LEA R22, R22, R77, 0xa ;  /* 0x0000004d16160211 */ /* 0x000fca00078e50ff */
[----:B------:R1:W2:Y:S02]  /*1980*/  @P0 LDS R92, [R22+0x348] ;  /* 0x00034800165c0984 */ /* 0x0002a40000000800 */
.L_x_10536:
[----:B------:R-:W-:Y:S05]  /*1990*/  BSYNC B0 ;  /* 0x0000000000007941 */ /* 0x000fea0003800000 */
.L_x_10535:
[----:B012---:R-:W-:Y:S01]  /*19a0*/  FMUL.FTZ R22, R21, R92 ;  /* 0x0000005c15167220 */ /* 0x007fe20000410000 */
        /* <DEDUP_REMOVED lines=78> */
[----:B------:R-:W-:-:S03]  /*1e90*/  SHF.R.U64 R65, R4, 0x10, R5 ;  /* 0x0000001004417819 */ /* 0x000fc60000001205 */
[----:B------:R-:W-:Y:S01]  /*1ea0*/  FFMA.FTZ R84, R81, R87, R84 ;  /* 0x0000005751547223 */ /* 0x000fe20000010054 */
[----:B-1----:R-:W-:-:S03]  /*1eb0*/  @P2 FFMA.FTZ R98, R89, R98, R100 ;  /* 0x0000006259622223 */ /* 0x002fc60000010064 */
[----:B------:R-:W-:Y:S01]  /*1ec0*/  FFMA.FTZ R99, R20, R84, R83 ;  /* 0x0000005414637223 */ /* 0x000fe20000010053 */
[----:B------:R-:W-:-:S03]  /*1ed0*/  FFMA.FTZ R81, R98, R92, R63 ;  /* 0x0000005c62517223 */ /* 0x000fc6000001003f */
[----:B------:R-:W-:Y:S01]  /*1ee0*/  FFMA.FTZ R92, R55, R99, R66 ;  /* 0x00000063375c7223 */ /* 0x000fe20000010042 */
[----:B------:R-:W-:Y:S01]  /*1ef0*/  SHF.L.U32 R66, R65, 0x10, RZ ;  /* 0x0000001041427819 */ /* 0x000fe200000006ff */
[----:B------:R-:W-:Y:S01]  /*1f00*/  FFMA.FTZ R87, R21, R81, R86 ;  /* 0x0000005115577223 */ /* 0x000fe20000010056 */
[----:B------:R-:W-:Y:S01]  /*1f10*/  SHF.R.U32.HI R63, RZ, 0x10, R5 ;  /* 0x00000010ff3f7819 */ /* 0x000fe20000011605 */
[----:B--2---:R-:W-:Y:S01]  /*1f20*/  FFMA.FTZ R23, R88, R23, R85 ;  /* 0x0000001758177223 */ /* 0x004fe20000010055 */
[----:B------:R-:W-:Y:S01]  /*1f30*/  SHF.L.U32 R65, R5, 0x10, RZ ;  /* 0x0000001005417819 */ /* 0x000fe200000006ff */
[----:B------:R-:W-:Y:S01]  /*1f40*/  FFMA.FTZ R83, R55, R87, R90 ;  /* 0x0000005737537223 */ /* 0x000fe2000001005a */
[----:B------:R-:W-:Y:S01]  /*1f50*/  SHF.L.U32 R55, R4, 0x10, RZ ;  /* 0x0000001004377819 */ /* 0x000fe200000006ff */
[----:B------:R-:W-:Y:S01]  /*1f60*/  FFMA.FTZ R90, R21, R92, R2 ;  /* 0x0000005c155a7223 */ /* 0x000fe20000010002 */
[----:B------:R-:W-:Y:S01]  /*1f70*/  FFMA.FTZ R82, R66, -R53, R99 ;  /* 0x8000003542527223 */ /* 0x000fe20000010063 */
[----:B------:R-:W-:Y:S01]  /*1f80*/  FFMA.FTZ R3, R20, R83, R3 ;  /* 0x0000005314037223 */ /* 0x000fe20000010003 */
[----:B------:R-:W-:Y:S01]  /*1f90*/  FMUL.FTZ R91, R83, R53 ;  /* 0x00000035535b7220 */ /* 0x000fe20000410000 */
[----:B------:R-:W-:Y:S01]  /*1fa0*/  FFMA.FTZ R89, R55, -R58, R84 ;  /* 0x8000003a37597223 */ /* 0x000fe20000010054 */
[----:B------:R-:W-:Y:S01]  /*1fb0*/  FFMA.FTZ R21, R0, R84, RZ ;  /* 0x0000005400157223 */ /* 0x000fe200000100ff */
[----:B------:R-:W-:Y:S01]  /*1fc0*/  FMUL.FTZ R2, R3, R58 ;  /* 0x0000003a03027220 */ /* 0x000fe20000410000 */
[----:B------:R-:W-:-:S02]  /*1fd0*/  IMAD.U32 R63, R63, 0x10000, RZ ;  /* 0x000100003f3f7824 */ /* 0x000fc400078e00ff */
[-C--:B------:R-:W-:Y:S01]  /*1fe0*/  FFMA.FTZ R84, R65, -R52.reuse, R92 ;  /* 0x8000003441547223 */ /* 0x080fe2000001005c */
[----:B------:R-:W-:Y:S01]  /*1ff0*/  FMUL.FTZ R97, R87, R52 ;  /* 0x0000003457617220 */ /* 0x000fe20000410000 */
[----:B------:R-:W-:Y:S01]  /*2000*/  FFMA.FTZ R20, R2, R89, RZ ;  /* 0x0000005902147223 */ /* 0x000fe200000100ff */
[----:B------:R-:W-:Y:S01]  /*2010*/  FFMA.FTZ R21, R62, R99, R21 ;  /* 0x000000633e157223 */ /* 0x000fe20000010015 */
[-C--:B------:R-:W-:Y:S01]  /*2020*/  FMUL.FTZ R99, R81, R54.reuse ;  /* 0x0000003651637220 */ /* 0x080fe20000410000 */
[----:B------:R-:W-:Y:S01]  /*2030*/  FFMA.FTZ R86, R63, -R54, R90 ;  /* 0x800000363f567223 */ /* 0x000fe2000001005a */
[----:B------:R-:W-:Y:S01]  /*2040*/  FFMA.FTZ R20, R91, R82, R20 ;  /* 0x000000525b147223 */ /* 0x000fe20000010014 */
[----:B------:R-:W-:Y:S01]  /*2050*/  FFMA.FTZ R21, R56, R92, R21 ;  /* 0x0000005c38157223 */ /* 0x000fe20000010015 */
[----:B------:R-:W-:Y:S01]  /*2060*/  FMUL.FTZ R85, R80, R87 ;  /* 0x0000005750557220 */ /* 0x000fe20000410000 */
[----:B------:R-:W-:Y:S01]  /*2070*/  FADD.FTZ R61, R99, R61 ;  /* 0x0000003d633d7221 */ /* 0x000fe20000010000 */
[----:B------:R-:W-:Y:S01]  /*2080*/  FFMA.FTZ R20, R97, R84, R20 ;  /* 0x0000005461147223 */ /* 0x000fe20000010014 */
[----:B------:R-:W-:Y:S01]  /*2090*/  FFMA.FTZ R21, R64, R90, R21 ;  /* 0x0000005a40157223 */ /* 0x000fe20000010015 */
[----:B------:R-:W-:Y:S01]  /*20a0*/  FMUL.FTZ R84, R84, R85 ;  /* 0x0000005554547220 */ /* 0x000fe20000410000 */
[----:B------:R-:W-:Y:S01]  /*20b0*/  @!P3 MOV R92, 0x400 ;  /* 0x00000400005cb802 */ /* 0x000fe20000000f00 */
[----:B------:R-:W-:Y:S01]  /*20c0*/  FFMA.FTZ R20, R99, R86, R20 ;  /* 0x0000005663147223 */ /* 0x000fe20000010014 */
[C---:B------:R-:W-:Y:S01]  /*20d0*/  FMUL.FTZ R99, R80.reuse, R81 ;  /* 0x0000005150637220 */ /* 0x040fe20000410000 */
[----:B------:R-:W0:Y:S01]  /*20e0*/  SHFL.DOWN PT, R90, R21, 0x1, 0x1f ;  /* 0x08201f00155a7f89 */ /* 0x000e2200000e0000 */
[C---:B------:R-:W-:Y:S01]  /*20f0*/  FMUL.FTZ R85, R80.reuse, R83 ;  /* 0x0000005350557220 */ /* 0x040fe20000410000 */
[----:B------:R-:W-:Y:S01]  /*2100*/  FMUL.FTZ R80, R80, R3 ;  /* 0x0000000350507220 */ /* 0x000fe20000410000 */
[----:B------:R-:W-:Y:S01]  /*2110*/  FMUL.FTZ R22, R88, R22 ;  /* 0x0000001658167220 */ /* 0x000fe20000410000 */
[----:B------:R-:W1:Y:S01]  /*2120*/  SHFL.DOWN PT, R101, R20, 0x1, 0x1f ;  /* 0x08201f0014657f89 */ /* 0x000e6200000e0000 */
[----:B----4-:R-:W-:Y:S01]  /*2130*/  @!P3 LEA R47, R103, R92, 0x18 ;  /* 0x0000005c672fb211 */ /* 0x010fe200078ec0ff */
[----:B------:R-:W-:Y:S01]  /*2140*/  FMUL.FTZ R86, R86, R99 ;  /* 0x0000006356567220 */ /* 0x000fe20000410000 */
[----:B------:R-:W-:Y:S01]  /*2150*/  FMUL.FTZ R85, R82, R85 ;  /* 0x0000005552557220 */ /* 0x000fe20000410000 */
[----:B------:R-:W-:Y:S01]  /*2160*/  FMUL.FTZ R80, R89, R80 ;  /* 0x0000005059507220 */ /* 0x000fe20000410000 */
[----:B------:R-:W-:Y:S01]  /*2170*/  @!P4 STS.64 [R76+0xbc8], R22 ;  /* 0x000bc8164c00c388 */ /* 0x000fe20000000a00 */
        /* <DEDUP_REMOVED lines=44> */
.L_x_10538:
[----:B------:R-:W-:Y:S05]  /*2440*/  BSYNC B0 ;  /* 0x0000000000007941 */ /* 0x000fea0003800000 */
.L_x_10537:
        /* <DEDUP_REMOVED lines=14> */
.L_x_10534:
[----:B------:R-:W-:Y:S01]  /*2530*/  BAR.SYNC.DEFER_BLOCKING 0x0 ;  /* 0x0000000000007b1d */ /* 0x000fe20000010000 */
[----:B------:R-:W-:-:S04]  /*2540*/  LEA R2, P0, R30, R43, 0x3 ;  /* 0x0000002b1e027211 */ /* 0x000fc800078018ff */
[----:B------:R-:W-:Y:S02]  /*2550*/  LEA.HI.X R3, R30, R45, R49, 0x3, P0 ;  /* 0x0000002d1e037211 */ /* 0x000fe400000f1c31 */
[----:B------:R-:W-:Y:S01]  /*2560*/  LEA R55, R32, R47, 0x3 ;  /* 0x0000002f20377211 */ /* 0x000fe200078e18ff */
[----:B------:R-:W-:Y:S01]  /*2570*/  F2F.BF16.F32 R60, R60 ;  /* 0x0000003c003c7304 */ /* 0x000fe20000202000 */
[----:B------:R-:W1:Y:S07]  /*2580*/  LDC.64 R22, c[0x0][0x388] ;  /* 0x0000e200ff167b82 */ /* 0x000e6e0000000a00 */
[----:B------:R-:W-:Y:S08]  /*2590*/  F2F.BF16.F32 R59, R59 ;  /* 0x0000003b003b7304 */ /* 0x000ff00000202000 */
[----:B------:R-:W-:Y:S01]  /*25a0*/  F2F.BF16.F32 R57, R57 ;  /* 0x0000003900397304 */ /* 0x000fe20000202000 */
[----:B------:R-:W2:Y:S01]  /*25b0*/  LDG.E.64 R2, desc[UR12][R2.64] ;  /* 0x0000000c02027981 */ /* 0x000ea2000c1e1b00 */
[----:B0-----:R-:W-:Y:S01]  /*25c0*/  IADD3 R56, R36, -0x1, RZ ;  /* 0xffffffff24387810 */ /* 0x001fe20007ffe0ff */
[----:B------:R-:W0:Y:S01]  /*25d0*/  LDC.64 R52, c[0x0][0x3e0] ;  /* 0x0000f800ff347b82 */ /* 0x000e220000000a00 */
[----:B------:R-:W-:Y:S01]  /*25e0*/  ULDC.64 UR4, c[0x0][0x390] ;  /* 0x0000e40000047ab9 */ /* 0x000fe20000000a00 */
[----:B------:R-:W-:Y:S01]  /*25f0*/  SHF.L.U32 R54, R30, 0x3, RZ ;  /* 0x000000031e367819 */ /* 0x000fe200000006ff */
[----:B--2---:R-:W-:Y:S01]  /*2600*/  STS.64 [R55], R2 ;  /* 0x0000000237007388 */ /* 0x004fe20000000a00 */
[----:B------:R-:W-:-:S03]  /*2610*/  NOP ;  /* 0x0000000000007918 */ /* 0x000fc60000000000 */
[----:B------:R-:W2:Y:S02]  /*2620*/  LDS.64 R14, [R55] ;  /* 0x00000000370e7984 */ /* 0x000ea40000000a00 */
[----:B--2---:R-:W-:Y:S02]  /*2630*/  SHF.L.U32 R5, R15, 0x10, RZ ;  /* 0x000000100f057819 */ /* 0x004fe400000006ff */
[C---:B------:R-:W-:Y:S02]  /*2640*/  SHF.R.U64 R0, R14.reuse, 0x10, R15 ;  /* 0x000000100e007819 */ /* 0x040fe4000000120f */
[----:B------:R-:W-:Y:S01]  /*2650*/  SHF.L.U32 R3, R14, 0x10, RZ ;  /* 0x000000100e037819 */ /* 0x000fe200000006ff */
[----:B------:R-:W-:Y:S01]  /*2660*/  FADD.FTZ R4, R5, R26 ;  /* 0x0000001a05047221 */ /* 0x000fe20000010000 */
[----:B------:R-:W-:-:S03]  /*2670*/  SHF.L.U32 R5, R0, 0x10, RZ ;  /* 0x0000001000057819 */ /* 0x000fc600000006ff */
[--C-:B------:R-:W-:Y:S01]  /*2680*/  FADD.FTZ R0, R3, R26.reuse ;  /* 0x0000001a03007221 */ /* 0x100fe20000010000 */
[----:B------:R-:W-:Y:S01]  /*2690*/  BAR.SYNC.DEFER_BLOCKING 0x0 ;  /* 0x0000000000007b1d */ /* 0x000fe20000010000 */
[----:B------:R-:W-:Y:S01]  /*26a0*/  FADD.FTZ R5, R5, R26 ;  /* 0x0000001a05057221 */ /* 0x000fe20000010000 */
[----:B------:R-:W-:Y:S02]  /*26b0*/  FSETP.GTU.FTZ.AND P2, PT, R4, 20, PT ;  /* 0x41a000000400780b */ /* 0x000fe40003f5c000 */
[----:B------:R-:W-:Y:S02]  /*26c0*/  FSETP.GTU.FTZ.AND P0, PT, R0, 20, PT ;  /* 0x41a000000000780b */ /* 0x000fe40003f1c000 */
[----:B------:R-:W-:-:S09]  /*26d0*/  FSETP.GTU.FTZ.AND P1, PT, R5, 20, PT ;  /* 0x41a000000500780b */ /* 0x000fd20003f3c000 */
[----:B------:R-:W-:Y:S02]  /*26e0*/  @!P2 FMUL.FTZ R3, R4, -1.4426950216293334961 ;  /* 0xbfb8aa3b0403a820 */ /* 0x000fe40000410000 */
[----:B------:R-:W2:Y:S01]  /*26f0*/  F2F.BF16.F32 R4, R61 ;  /* 0x0000003d00047304 */ /* 0x000ea20000202000 */
[----:B------:R-:W-:Y:S01]  /*2700*/  @!P0 FMUL.FTZ R0, R0, -1.4426950216293334961 ;  /* 0xbfb8aa3b00008820 */ /* 0x000fe20000410000 */
[----:B------:R-:W-:Y:S01]  /*2710*/  @!P1 FMUL.FTZ R2, R5, -1.4426950216293334961 ;  /* 0xbfb8aa3b05029820 */ /* 0x000fe20000410000 */
[----:B------:R-:W-:-:S04]  /*2720*/  SHF.R.U32.HI R5, RZ, 0x10, R15 ;  /* 0x00000010ff057819 */ /* 0x000fc8000001160f */
[----:B------:R-:W-:Y:S01]  /*2730*/  SHF.L.U32 R5, R5, 0x10, RZ ;  /* 0x0000001005057819 */ /* 0x000fe200000006ff */
[----:B------:R-:W3:Y:S04]  /*2740*/  @!P1 MUFU.EX2 R2, R2 ;  /* 0x0000000200029308 */ /* 0x000ee80000000800 */
[----:B------:R-:W-:Y:S01]  /*2750*/  FADD.FTZ R5, R5, R26 ;  /* 0x0000001a05057221 */ /* 0x000fe20000010000 */
[----:B--2---:R-:W-:-:S03]  /*2760*/  PRMT R59, R59, 0x5410, R4 ;  /* 0x000054103b3b7816 */ /* 0x004fc60000000004 */
[----:B------:R-:W2:Y:S01]  /*2770*/  @!P2 MUFU.EX2 R3, R3 ;  /* 0x000000030003a308 */ /* 0x000ea20000000800 */
[----:B------:R-:W-:-:S07]  /*2780*/  FSETP.GTU.FTZ.AND P3, PT, R5, 20, PT ;  /* 0x41a000000500780b */ /* 0x000fce0003f7c000 */
[----:B------:R-:W4:Y:S01]  /*2790*/  @!P0 MUFU.EX2 R0, R0 ;  /* 0x0000000000008308 */ /* 0x000f220000000800 */
[----:B---3--:R-:W-:-:S05]  /*27a0*/  @!P1 FADD.FTZ R14, R2, 1 ;  /* 0x3f800000020e9421 */ /* 0x008fca0000010000 */
[----:B------:R-:W-:Y:S02]  /*27b0*/  @!P3 FMUL.FTZ R16, R5, -1.4426950216293334961 ;  /* 0xbfb8aa3b0510b820 */ /* 0x000fe40000410000 */
[----:B------:R1:W3:Y:S01]  /*27c0*/  @!P1 MUFU.RCP R17, R14 ;  /* 0x0000000e00119308 */ /* 0x0002e20000001000 */
[----:B--2---:R-:W-:Y:S01]  /*27d0*/  @!P2 FADD.FTZ R15, R3, 1 ;  /* 0x3f800000030fa421 */ /* 0x004fe20000010000 */
[----:B------:R-:W-:-:S05]  /*27e0*/  IMAD.WIDE.U32 R2, R60, 0x10000, RZ ;  /* 0x000100003c027825 */ /* 0x000fca00078e00ff */
[----:B------:R-:W-:Y:S01]  /*27f0*/  LOP3.LUT R5, R59, R3, RZ, 0xfc, !PT ;  /* 0x000000033b057212 */ /* 0x000fe200078efcff */
[----:B------:R-:W2:Y:S01]  /*2800*/  @!P3 MUFU.EX2 R16, R16 ;  /* 0x000000100010b308 */ /* 0x000ea20000000800 */
[----:B------:R-:W-:Y:S01]  /*2810*/  LOP3.LUT R4, R2, R57, RZ, 0xfc, !PT ;  /* 0x0000003902047212 */ /* 0x000fe200078efcff */
[----:B----4-:R-:W-:Y:S01]  /*2820*/  @!P0 FADD.FTZ R0, R0, 1 ;  /* 0x3f80000000008421 */ /* 0x010fe20000010000 */
[----:B------:R-:W-:Y:S01]  /*2830*/  SHF.L.U32 R2, R56, 0x7, RZ ;  /* 0x0000000738027819 */ /* 0x000fe200000006ff */
[----:B-1----:R-:W-:Y:S01]  /*2840*/  IMAD R14, R22, UR15, RZ ;  /* 0x0000000f160e7c24 */ /* 0x002fe2000f8e02ff */
[----:B------:R-:W-:Y:S01]  /*2850*/  SHF.L.U64.HI R57, R30, 0x3, R49 ;  /* 0x000000031e397819 */ /* 0x000fe20000010231 */
[----:B------:R-:W-:Y:S01]  /*2860*/  STS.64 [R55], R4 ;  /* 0x0000000437007388 */ /* 0x000fe20000000a00 */
[----:B------:R-:W-:Y:S01]  /*2870*/  NOP ;  /* 0x0000000000007918 */ /* 0x000fe20000000000 */
[----:B---3--:R-:W-:Y:S01]  /*2880*/  @!P1 FMUL.FTZ R48, R48, R17 ;  /* 0x0000001130309220 */ /* 0x008fe20000410000 */
[----:B------:R-:W1:Y:S01]  /*2890*/  @!P2 MUFU.RCP R15, R15 ;  /* 0x0000000f000fa308 */ /* 0x000e620000001000 */
[----:B------:R-:W3:Y:S01]  /*28a0*/  LDS.64 R4, [R55] ;  /* 0x0000000037047984 */ /* 0x000ee20000000a00 */
[----:B------:R-:W-:Y:S01]  /*28b0*/  SHF.R.S32.HI R3, RZ, 0x1f, R2 ;  /* 0x0000001fff037819 */ /* 0x000fe20000011402 */
[----:B--2---:R-:W-:Y:S01]  /*28c0*/  @!P3 FADD.FTZ R17, R16, 1 ;  /* 0x3f8000001011b421 */ /* 0x004fe20000010000 */
[----:B------:R-:W-:Y:S01]  /*28d0*/  IMAD R19, R23, UR14, R14 ;  /* 0x0000000e17137c24 */ /* 0x000fe2000f8e020e */
[----:B------:R-:W-:-:S03]  /*28e0*/  IADD3 R42, P1, R42, -0x100, RZ ;  /* 0xffffff002a2a7810 */ /* 0x000fc60007f3e0ff */
[----:B------:R-:W2:Y:S01]  /*28f0*/  @!P0 MUFU.RCP R20, R0 ;  /* 0x0000000000148308 */ /* 0x000ea20000001000 */
[----:B------:R-:W-:-:S07]  /*2900*/  IADD3.X R44, R44, -0x1, RZ, P1, !PT ;  /* 0xffffffff2c2c7810 */ /* 0x000fce0000ffe4ff */
[----:B------:R-:W4:Y:S01]  /*2910*/  @!P3 MUFU.RCP R17, R17 ;  /* 0x000000110011b308 */ /* 0x000f220000001000 */
[----:B-1----:R-:W-:Y:S01]  /*2920*/  @!P2 FMUL.FTZ R46, R46, R15 ;  /* 0x0000000f2e2ea220 */ /* 0x002fe20000410000 */
[----:B------:R-:W-:Y:S01]  /*2930*/  IMAD.WIDE.U32 R14, R22, UR14, R2 ;  /* 0x0000000e160e7c25 */ /* 0x000fe2000f8e0002 */
[----:B------:R-:W-:Y:S01]  /*2940*/  IADD3 R40, P2, R40, -0x100, RZ ;  /* 0xffffff0028287810 */ /* 0x000fe20007f5e0ff */
[----:B------:R-:W1:Y:S03]  /*2950*/  LDC.64 R22, c[0x0][0x3a8] ;  /* 0x0000ea00ff167b82 */ /* 0x000e660000000a00 */
[----:B------:R-:W-:Y:S01]  /*2960*/  IADD3 R15, R15, R19, RZ ;  /* 0x000000130f0f7210 */ /* 0x000fe20007ffe0ff */
[----:B------:R-:W-:Y:S01]  /*2970*/  IMAD R19, R25, UR4, RZ ;  /* 0x0000000419137c24 */ /* 0x000fe2000f8e02ff */
[----:B------:R-:W-:Y:S01]  /*2980*/  F2F.BF16.F32 R18, R46 ;  /* 0x0000002e00127304 */ /* 0x000fe20000202000 */
[----:B--2---:R-:W-:Y:S01]  /*2990*/  @!P0 FMUL.FTZ R51, R51, R20 ;  /* 0x0000001433338220 */ /* 0x004fe20000410000 */
[----:B------:R-:W-:Y:S01]  /*29a0*/  IADD3.X R41, R41, -0x1, RZ, P2, !PT ;  /* 0xffffffff29297810 */ /* 0x000fe200017fe4ff */
[----:B------:R-:W-:-:S02]  /*29b0*/  IMAD R19, R24, UR5, R19 ;  /* 0x0000000518137c24 */ /* 0x000fc4000f8e0213 */
[----:B------:R-:W-:Y:S01]  /*29c0*/  IMAD.WIDE.U32 R14, R24, UR4, R14 ;  /* 0x00000004180e7c25 */ /* 0x000fe2000f8e000e */
[----:B------:R-:W-:-:S03]  /*29d0*/  ULDC.64 UR4, c[0x0][0x3b0] ;  /* 0x0000ec0000047ab9 */ /* 0x000fc60000000a00 */
[----:B----4-:R-:W-:Y:S01]  /*29e0*/  @!P3 FMUL.FTZ R50, R50, R17 ;  /* 0x000000113232b220 */ /* 0x010fe20000410000 */
[----:B------:R-:W-:Y:S01]  /*29f0*/  IMAD.IADD R20, R15, 0x1, R19 ;  /* 0x000000010f147824 */ /* 0x000fe200078e0213 */
[----:B0-----:R-:W-:Y:S01]  /*2a00*/  LEA R16, P0, R14, R52, 0x1 ;  /* 0x000000340e107211 */ /* 0x001fe200078008ff */
[----:B------:R-:W0:Y:S01]  /*2a10*/  F2F.BF16.F32 R0, R48 ;  /* 0x0000003000007304 */ /* 0x000e220000202000 */
[----:B------:R-:W-:Y:S02]  /*2a20*/  ISETP.GT.AND P3, PT, R36, 0x1, PT ;  /* 0x000000012400780c */ /* 0x000fe40003f64270 */
[----:B------:R-:W-:Y:S02]  /*2a30*/  LEA.HI.X R20, R14, R53, R20, 0x1, P0 ;  /* 0x000000350e147211 */ /* 0x000fe400000f0c14 */
[----:B------:R-:W-:Y:S01]  /*2a40*/  IADD3 R16, P0, R16, R54, RZ ;  /* 0x0000003610107210 */ /* 0x000fe20007f1e0ff */
[----:B------:R-:W2:Y:S01]  /*2a50*/  LDC.64 R52, c[0x0][0x3f0] ;  /* 0x0000fc00ff347b82 */ /* 0x000ea20000000a00 */
[----:B------:R-:W-:Y:S01]  /*2a60*/  MOV R36, R56 ;  /* 0x0000003800247202 */ /* 0x000fe20000000f00 */
[----:B------:R-:W4:Y:S01]  /*2a70*/  F2F.BF16.F32 R17, R50 ;  /* 0x0000003200117304 */ /* 0x000f220000202000 */
[----:B-1----:R-:W-:-:S04]  /*2a80*/  IMAD.WIDE.U32 R2, R22, UR14, R2 ;  /* 0x0000000e16027c25 */ /* 0x002fc8000f8e0002 */
[----:B0-----:R-:W-:-:S03]  /*2a90*/  IMAD.WIDE.U32 R14, R0, 0x10000, RZ ;  /* 0x00010000000e7825 */ /* 0x001fc600078e00ff */
[----:B------:R0:W1:Y:S01]  /*2aa0*/  F2F.BF16.F32 R21, R51 ;  /* 0x0000003300157304 */ /* 0x0000620000202000 */
[----:B------:R-:W-:Y:S01]  /*2ab0*/  IMAD R0, R22, UR15, RZ ;  /* 0x0000000f16007c24 */ /* 0x000fe2000f8e02ff */
[----:B----4-:R-:W-:Y:S02]  /*2ac0*/  PRMT R19, R18, 0x5410, R17 ;  /* 0x0000541012137816 */ /* 0x010fe40000000011 */
[----:B------:R-:W-:Y:S01]  /*2ad0*/  IADD3.X R17, R20, R57, RZ, P0, !PT ;  /* 0x0000003914117210 */ /* 0x000fe200007fe4ff */
[----:B0-----:R-:W-:Y:S01]  /*2ae0*/  FADD.FTZ R51, R51, R28 ;  /* 0x0000001c33337221 */ /* 0x001fe20000010000 */
[----:B------:R-:W-:-:S03]  /*2af0*/  LOP3.LUT R19, R19, R15, RZ, 0xfc, !PT ;  /* 0x0000000f13137212 */ /* 0x000fc600078efcff */
[----:B---3--:R0:W-:Y:S01]  /*2b00*/  STG.E.64 desc[UR12][R16.64], R4 ;  /* 0x0000000410007986 */ /* 0x0081e2000c101b0c */
[----:B-1----:R-:W-:Y:S01]  /*2b10*/  LOP3.LUT R18, R14, R21, RZ, 0xfc, !PT ;  /* 0x000000150e127212 */ /* 0x002fe200078efcff */
[----:B------:R-:W-:Y:S02]  /*2b20*/  IMAD R21, R23, UR14, R0 ;  /* 0x0000000e17157c24 */ /* 0x000fe4000f8e0200 */
[----:B------:R-:W-:Y:S01]  /*2b30*/  FADD.FTZ R51, R51, R48 ;  /* 0x0000003033337221 */ /* 0x000fe20000010000 */
[----:B------:R-:W-:Y:S02]  /*2b40*/  BAR.SYNC.DEFER_BLOCKING 0x0 ;  /* 0x0000000000007b1d */ /* 0x000fe40000010000 */
[----:B------:R-:W-:Y:S01]  /*2b50*/  IADD3 R3, R3, R21, RZ ;  /* 0x0000001503037210 */ /* 0x000fe20007ffe0ff */
[----:B------:R-:W-:Y:S02]  /*2b60*/  FADD.FTZ R51, R51, R46 ;  /* 0x0000002e33337221 */ /* 0x000fe40000010000 */
[----:B------:R-:W-:-:S04]  /*2b70*/  IMAD.WIDE.U32 R2, R24, UR4, R2 ;  /* 0x0000000418027c25 */ /* 0x000fc8000f8e0002 */
[----:B------:R-:W-:Y:S01]  /*2b80*/  FADD.FTZ R28, R51, R50 ;  /* 0x00000032331c7221 */ /* 0x000fe20000010000 */
[----:B0-----:R-:W-:-:S04]  /*2b90*/  IMAD R5, R25, UR4, RZ ;  /* 0x0000000419057c24 */ /* 0x001fc8000f8e02ff */
[----:B------:R-:W-:-:S05]  /*2ba0*/  IMAD R5, R24, UR5, R5 ;  /* 0x0000000518057c24 */ /* 0x000fca000f8e0205 */
[----:B------:R-:W-:Y:S02]  /*2bb0*/  IADD3 R0, R3, R5, RZ ;  /* 0x0000000503007210 */ /* 0x000fe40007ffe0ff */
[----:B--2---:R-:W-:Y:S01]  /*2bc0*/  LEA R3, P0, R2, R52, 0x1 ;  /* 0x0000003402037211 */ /* 0x004fe200078008ff */
        /* <DEDUP_REMOVED lines=10> */
.L_x_10525:
        /* <DEDUP_REMOVED lines=26> */
.L_x_10542:
[----:B------:R-:W-:Y:S05]  /*2e10*/  BSYNC B0 ;  /* 0x0000000000007941 */ /* 0x000fea0003800000 */
.L_x_10541:
        /* <DEDUP_REMOVED lines=29> */
.L_x_10544:
[----:B------:R-:W2:Y:S02]  /*2ff0*/  S2R R19, SR_TID.X ;  /* 0x0000000000137919 */ /* 0x000ea40000002100 */
.L_x_10545:
[----:B------:R-:W-:Y:S05]  /*3000*/  BSYNC B0 ;  /* 0x0000000000007941 */ /* 0x000fea0003800000 */
.L_x_10543:
        /* <DEDUP_REMOVED lines=8> */
[C---:B----4-:R-:W-:Y:S01]  /*3090*/  IMAD R7, R25.reuse, UR8, RZ ;  /* 0x0000000819077c24 */ /* 0x050fe2000f8e02ff */
[----:B------:R-:W-:Y:S01]  /*30a0*/  BSSY B0, `(.L_x_10546) ;  /* 0x0000052000007945 */ /* 0x000fe20003800000 */
[C---:B------:R-:W-:Y:S01]  /*30b0*/  IMAD R33, R24.reuse, UR7, R5 ;  /* 0x0000000718217c24 */ /* 0x040fe2000f8e0205 */
[----:B------:R-:W-:Y:S01]  /*30c0*/  UMOV UR4, 0x400 ;  /* 0x0000040000047882 */ /* 0x000fe20000000000 */
[C---:B01-3--:R-:W-:Y:S01]  /*30d0*/  IMAD.WIDE.U32 R4, R24.reuse, UR8, RZ ;  /* 0x0000000818047c25 */ /* 0x04bfe2000f8e00ff */
        /* <DEDUP_REMOVED lines=13> */
[----:B------:R-:W-:Y:S01]  /*31b0*/  IMAD.WIDE.U32 R16, R24, UR10, RZ ;  /* 0x0000000a18107c25 */ /* 0x000fe2000f8e00ff */
[----:B------:R-:W-:Y:S01]  /*31c0*/  IADD3 R33, R3, R33, RZ ;  /* 0x0000002103217210 */ /* 0x000fe20007ffe0ff */
[----:B--2---:R-:W-:-:S02]  /*31d0*/  ULEA UR4, UR5, UR4, 0x18 ;  /* 0x0000000405047291 */ /* 0x004fc4000f8ec03f */
[C---:B------:R-:W-:Y:S01]  /*31e0*/  IMAD R9, R24.reuse, UR11, R9 ;  /* 0x0000000b18097c24 */ /* 0x040fe2000f8e0209 */
[----:B------:R-:W-:Y:S01]  /*31f0*/  ULDC.64 UR10, c[0x0][0x340] ;  /* 0x0000d000000a7ab9 */ /* 0x000fe20000000a00 */
[C---:B-----5:R-:W-:Y:S01]  /*3200*/  IMAD R27, R24.reuse, UR9, R25 ;  /* 0x00000009181b7c24 */ /* 0x060fe2000f8e0219 */
[----:B------:R-:W-:Y:S01]  /*3210*/  ULDC.64 UR18, c[0x0][0x380] ;  /* 0x0000e00000127ab9 */ /* 0x000fe20000000a00 */
[----:B------:R-:W-:Y:S01]  /*3220*/  IMAD.WIDE.U32 R24, R24, UR8, RZ ;  /* 0x0000000818187c25 */ /* 0x000fe2000f8e00ff */
[----:B------:R-:W-:Y:S01]  /*3230*/  ULDC.64 UR8, c[0x0][0x3c8] ;  /* 0x0000f20000087ab9 */ /* 0x000fe20000000a00 */
[----:B------:R-:W-:Y:S02]  /*3240*/  ULDC.64 UR20, c[0x0][0x3d0] ;  /* 0x0000f40000147ab9 */ /* 0x000fe40000000a00 */
[----:B------:R-:W-:Y:S01]  /*3250*/  IMAD.IADD R39, R17, 0x1, R9 ;  /* 0x0000000111277824 */ /* 0x000fe200078e0209 */
[----:B------:R-:W-:-:S07]  /*3260*/  IADD3 R27, R25, R27, RZ ;  /* 0x0000001b191b7210 */ /* 0x000fce0007ffe0ff */
.L_x_10547:
        /* <DEDUP_REMOVED lines=54> */
.L_x_10546:
[----:B------:R-:W-:Y:S05]  /*35d0*/  EXIT ;  /* 0x000000000000794d */ /* 0x000fea0003800000 */
.L_x_10548:
        /* <DEDUP_REMOVED lines=10> */
.L_x_11058:


//--------------------- .text._Z25selective_scan_bwd_kernelI32Selective_Scan_bwd_kernel_traitsILi32ELi4ELb1ELb0ELb0ELb1ELb1EN3c108BFloat16EfEEv12SSMParamsBwd --------------------------
	.section	.text._Z25selective_scan_bwd_kernelI32Selective_Scan_bwd_kernel_traitsILi32ELi4ELb1ELb0ELb0ELb1ELb1EN3c108BFloat16EfEEv12SSMParamsBwd,"ax",@progbits
	.align	128
        .global         _Z25selective_scan_bwd_kernelI32Selective_Scan_bwd_kernel_traitsILi32ELi4ELb1ELb0ELb0ELb1ELb1EN3c108BFloat16EfEEv12SSMParamsBwd
        .type           _Z25selective_scan_bwd_kernelI32Selective_Scan_bwd_kernel_traitsILi32ELi4ELb1ELb0ELb0ELb1ELb1EN3c108BFloat16EfEEv12SSMParamsBwd,@function
        .size           _Z25selective_scan_bwd_kernelI32Selective_Scan_bwd_kernel_traitsILi32ELi4ELb1ELb0ELb0ELb1ELb1EN3c108BFloat16EfEEv12SSMParamsBwd,(.L_x_11059 - _Z25selective_scan_bwd_kernelI32Selective_Scan_bwd_kernel_traitsILi32ELi4ELb1ELb0ELb0ELb1ELb1EN3c108BFloat16EfEEv12SSMParamsBwd)
        .other          _Z25selective_scan_bwd_kernelI32Selective_Scan_bwd_kernel_traitsILi32ELi4ELb1ELb0ELb0ELb1ELb1EN3c108BFloat16EfEEv12SSMParamsBwd,@"STO_CUDA_ENTRY STV_DEFAULT"
_Z25selective_scan_bwd_kernelI32Selective_Scan_bwd_kernel_traitsILi32ELi4ELb1ELb0ELb0ELb1ELb1EN3c108BFloat16EfEEv12SSMParamsBwd:
.text._Z25selective_scan_bwd_kernelI32Selective_Scan_bwd_kernel_traitsILi32ELi4ELb1ELb0ELb0ELb1ELb1EN3c108BFloat16EfEEv12SSMParamsBwd:
        /* <DEDUP_REMOVED lines=23> */
[C---:B------:R-:W-:Y:S01]  /*0170*/  @P1 LEA R4, P3, R51.reuse, R4, 0x2 ;  /* 0x0000000433041211 */ /* 0x040fe200078610ff */
        /* <DEDUP_REMOVED lines=9> */
[----:B------:R-:W-:Y:S01]  /*0210*/  UIMAD UR6, UR15, UR8, URZ ;  /* 0x000000080f0672a4 */ /* 0x000fe2000f8e023f */
[----:B------:R1:W5:Y:S01]  /*0220*/  @P1 LDG.E R48, desc[UR12][R4.64] ;  /* 0x0000000c04301981 */ /* 0x000362000c1e1900 */
[-C--:B--2---:R-:W-:Y:S02]  /*0230*/  IMAD R0, R50, R6.reuse, RZ ;  /* 0x0000000632007224 */ /* 0x084fe400078e02ff */
[C---:B----4-:R-:W-:Y:S02]  /*0240*/  IMAD.WIDE.U32 R2, R51.reuse, R6, UR4 ;  /* 0x0000000433027e25 */ /* 0x050fe4000f8e0006 */
[----:B------:R-:W2:Y:S01]  /*0250*/  LDC.64 R14, c[0x0][0x330] ;  /* 0x0000cc00ff0e7b82 */ /* 0x000ea20000000a00 */
[----:B------:R-:W-:Y:S01]  /*0260*/  UIMAD.WIDE.U32 UR4, UR14, UR8, URZ ;  /* 0x000000080e0472a5 */ /* 0x000fe2000f8e003f */
[----:B------:R-:W-:Y:S01]  /*0270*/  IMAD R0, R51, R7, R0 ;  /* 0x0000000733007224 */ /* 0x000fe200078e0200 */
[----:B------:R-:W-:Y:S01]  /*0280*/  UIMAD UR6, UR14, UR9, UR6 ;  /* 0x000000090e0672a4 */ /* 0x000fe2000f8e0206 */
[----:B-1----:R-:W-:-:S03]  /*0290*/  LEA R5, R21, 0xffffff80, 0x7 ;  /* 0xffffff8015057811 */ /* 0x002fc600078e38ff */
[----:B------:R-:W-:Y:S01]  /*02a0*/  UIADD3 UR5, UR5, UR6, URZ ;  /* 0x0000000605057290 */ /* 0x000fe2000fffe03f */
[----:B------:R-:W1:Y:S01]  /*02b0*/  LDC.64 R24, c[0x0][0x2f0] ;  /* 0x0000bc00ff187b82 */ /* 0x000e620000000a00 */
[----:B------:R-:W-:Y:S02]  /*02c0*/  SHF.R.S32.HI R9, RZ, 0x1f, R5 ;  /* 0x0000001fff097819 */ /* 0x000fe40000011405 */
[----:B------:R-:W-:Y:S01]  /*02d0*/  IADD3 R36, P1, R5, R2, RZ ;  /* 0x0000000205247210 */ /* 0x000fe20007f3e0ff */
[-C--:B---3--:R-:W-:Y:S01]  /*02e0*/  IMAD R2, R50, R10.reuse, RZ ;  /* 0x0000000a32027224 */ /* 0x088fe200078e02ff */
[----:B------:R-:W-:Y:S02]  /*02f0*/  UIMAD UR8, UR15, UR10, URZ ;  /* 0x0000000a0f0872a4 */ /* 0x000fe4000f8e023f */
[----:B------:R-:W-:Y:S01]  /*0300*/  IADD3.X R8, R9, R3, R0, P1, !PT ;  /* 0x0000000309087210 */ /* 0x000fe20000ffe400 */
[----:B------:R-:W3:Y:S01]  /*0310*/  @P0 LDC R20, c[0x0][0x214] ;  /* 0x00008500ff140b82 */ /* 0x000ee20000000800 */
[----:B------:R-:W-:Y:S01]  /*0320*/  ISETP.NE.U32.AND P1, PT, R16, RZ, PT ;  /* 0x000000ff1000720c */ /* 0x000fe20003f25070 */
[C---:B------:R-:W-:Y:S01]  /*0330*/  IMAD R4, R51.reuse, R11, R2 ;  /* 0x0000000b33047224 */ /* 0x040fe200078e0202 */
[----:B------:R-:W-:Y:S01]  /*0340*/  UIMAD.WIDE.U32 UR6, UR14, UR10, URZ ;  /* 0x0000000a0e0672a5 */ /* 0x000fe2000f8e003f */
[----:B------:R-:W-:Y:S01]  /*0350*/  IMAD.WIDE.U32 R2, R51, R10, UR4 ;  /* 0x0000000433027e25 */ /* 0x000fe2000f8e000a */
[----:B------:R-:W-:Y:S01]  /*0360*/  UIMAD UR8, UR14, UR11, UR8 ;  /* 0x0000000b0e0872a4 */ /* 0x000fe2000f8e0208 */
[----:B------:R-:W-:-:S02]  /*0370*/  ISETP.NE.AND.EX P1, PT, R17, RZ, PT, P1 ;  /* 0x000000ff1100720c */ /* 0x000fc40003f25310 */
[----:B------:R-:W4:Y:S01]  /*0380*/  LDC.64 R26, c[0x0][0x2f8] ;  /* 0x0000be00ff1a7b82 */ /* 0x000f220000000a00 */
[----:B0-----:R-:W-:Y:S01]  /*0390*/  ISETP.NE.U32.AND P2, PT, R18, RZ, PT ;  /* 0x000000ff1200720c */ /* 0x001fe20003f45070 */
[----:B------:R-:W-:Y:S01]  /*03a0*/  UIADD3 UR7, UR7, UR8, URZ ;  /* 0x0000000807077290 */ /* 0x000fe2000fffe03f */
[----:B------:R-:W-:-:S05]  /*03b0*/  IADD3 R35, P3, R5, R2, RZ ;  /* 0x0000000205237210 */ /* 0x000fca0007f7e0ff */
[----:B------:R-:W0:Y:S01]  /*03c0*/  @P0 LDC R23, c[0x0][0x21c] ;  /* 0x00008700ff170b82 */ /* 0x000e220000000800 */
[----:B------:R-:W-:Y:S01]  /*03d0*/  ISETP.NE.AND.EX P2, PT, R19, RZ, PT, P2 ;  /* 0x000000ff1300720c */ /* 0x000fe20003f45320 */
[-C--:B--2---:R-:W-:Y:S01]  /*03e0*/  IMAD R0, R50, R14.reuse, RZ ;  /* 0x0000000e32007224 */ /* 0x084fe200078e02ff */
[----:B------:R-:W-:Y:S01]  /*03f0*/  IADD3.X R4, R9, R3, R4, P3, !PT ;  /* 0x0000000309047210 */ /* 0x000fe20001ffe404 */
[----:B------:R-:W-:-:S04]  /*0400*/  IMAD.WIDE.U32 R2, R51, R14, UR6 ;  /* 0x0000000633027e25 */ /* 0x000fc8000f8e000e */
[----:B------:R-:W2:Y:S01]  /*0410*/  LDC.64 R28, c[0x0][0x3b8] ;  /* 0x0000ee00ff1c7b82 */ /* 0x000ea20000000a00 */
[----:B------:R-:W-:Y:S01]  /*0420*/  CS2R R12, SRZ ;  /* 0x00000000000c7805 */ /* 0x000fe2000001ff00 */
[C---:B------:R-:W-:Y:S01]  /*0430*/  IMAD R0, R51.reuse, R15, R0 ;  /* 0x0000000f33007224 */ /* 0x040fe200078e0200 */
[----:B------:R-:W-:-:S05]  /*0440*/  @P1 LEA R12, P3, R51, R16, 0x2 ;  /* 0x00000010330c1211 */ /* 0x000fca00078610ff */
[----:B------:R-:W2:Y:S01]  /*0450*/  @P0 LDC.64 R6, c[0x0][0x310] ;  /* 0x0000c400ff060b82 */ /* 0x000ea20000000a00 */
[----:B------:R-:W-:Y:S02]  /*0460*/  IADD3 R32, P5, R5, R2, RZ ;  /* 0x0000000205207210 */ /* 0x000fe40007fbe0ff */
[----:B------:R-:W-:Y:S02]  /*0470*/  CS2R R10, SRZ ;  /* 0x00000000000a7805 */ /* 0x000fe4000001ff00 */
[C---:B------:R-:W-:Y:S01]  /*0480*/  @P1 LEA.HI.X R13, R51.reuse, R17, R50, 0x2, P3 ;  /* 0x00000011330d1211 */ /* 0x040fe200018f1432 */
[----:B------:R-:W-:Y:S01]  /*0490*/  ULDC.64 UR4, c[0x0][0x268] ;  /* 0x00009a0000047ab9 */ /* 0x000fe20000000a00 */
[----:B------:R-:W-:Y:S02]  /*04a0*/  @P2 LEA R10, P4, R51, R18, 0x2 ;  /* 0x00000012330a2211 */ /* 0x000fe400078810ff */
[----:B------:R-:W-:Y:S02]  /*04b0*/  IADD3.X R2, R9, R3, R0, P5, !PT ;  /* 0x0000000309027210 */ /* 0x000fe40002ffe400 */
[----:B------:R-:W-:Y:S01]  /*04c0*/  ISETP.GE.AND P1, PT, R21, 0x1, PT ;  /* 0x000000011500780c */ /* 0x000fe20003f26270 */
[----:B---3--:R-:W-:Y:S01]  /*04d0*/  @P0 IMAD R0, R20, UR14, R51 ;  /* 0x0000000e14000c24 */ /* 0x008fe2000f8e0233 */
[----:B-1----:R-:W-:-:S02]  /*04e0*/  LEA R37, P5, R36, R24, 0x1 ;  /* 0x0000001824257211 */ /* 0x002fc400078a08ff */
[----:B------:R-:W-:Y:S01]  /*04f0*/  @P2 LEA.HI.X R11, R51, R19, R50, 0x2, P4 ;  /* 0x00000013330b2211 */ /* 0x000fe200020f1432 */
[----:B------:R-:W-:Y:S01]  /*0500*/  @P0 IMAD R0, R0, R21, RZ ;  /* 0x0000001500000224 */ /* 0x000fe200078e02ff */
[----:B------:R-:W-:Y:S01]  /*0510*/  LEA.HI.X R36, R36, R25, R8, 0x1, P5 ;  /* 0x0000001924247211 */ /* 0x000fe200028f0c08 */
[----:B------:R-:W-:Y:S01]  /*0520*/  IMAD R8, R50, UR4, RZ ;  /* 0x0000000432087c24 */ /* 0x000fe2000f8e02ff */
[----:B----4-:R-:W-:Y:S01]  /*0530*/  LEA R34, P2, R35, R26, 0x1 ;  /* 0x0000001a23227211 */ /* 0x010fe200078408ff */
[----:B0-----:R-:W-:Y:S02]  /*0540*/  @P0 IMAD R3, R0, R23, RZ ;  /* 0x0000001700030224 */ /* 0x001fe400078e02ff */
[----:B------:R-:W-:Y:S01]  /*0550*/  IMAD R45, R51, UR5, R8 ;  /* 0x00000005332d7c24 */ /* 0x000fe2000f8e0208 */
[----:B------:R-:W-:Y:S01]  /*0560*/  LEA.HI.X R35, R35, R27, R4, 0x1, P2 ;  /* 0x0000001b23237211 */ /* 0x000fe200010f0c04 */
[----:B------:R-:W-:Y:S01]  /*0570*/  IMAD.WIDE.U32 R4, R51, UR4, RZ ;  /* 0x0000000433047c25 */ /* 0x000fe2000f8e00ff */
[----:B--2---:R-:W-:-:S02]  /*0580*/  LEA R33, P2, R32, R28, 0x1 ;  /* 0x0000001c20217211 */ /* 0x004fc400078408ff */
[----:B------:R-:W-:Y:S02]  /*0590*/  CS2R R46, SRZ ;  /* 0x00000000002e7805 */ /* 0x000fe4000001ff00 */
[----:B------:R-:W-:Y:S01]  /*05a0*/  MOV R8, R12 ;  /* 0x0000000c00087202 */ /* 0x000fe20000000f00 */
[----:B------:R-:W-:Y:S01]  /*05b0*/  @P0 IMAD.WIDE R6, R3, 0x8, R6 ;  /* 0x0000000803060825 */ /* 0x000fe200078e0206 */
[----:B------:R-:W-:Y:S02]  /*05c0*/  LEA.HI.X R32, R32, R29, R2, 0x1, P2 ;  /* 0x0000001d20207211 */ /* 0x000fe400010f0c02 */
[----:B------:R-:W-:Y:S02]  /*05d0*/  @!P0 CS2R R6, SRZ ;  /* 0x0000000000068805 */ /* 0x000fe4000001ff00 */
[----:B------:R-:W-:Y:S02]  /*05e0*/  IADD3 R45, R5, R45, RZ ;  /* 0x0000002d052d7210 */ /* 0x000fe40007ffe0ff */
[----:B------:R-:W-:Y:S01]  /*05f0*/  MOV R9, R13 ;  /* 0x0000000d00097202 */ /* 0x000fe20000000f00 */
[----:B------:R-:W-:Y:S06]  /*0600*/  @!P1 BRA `(.L_x_10549) ;  /* 0x0000003000209947 */ /* 0x000fec0003800000 */
[----:B------:R-:W0:Y:S01]  /*0610*/  S2UR UR5, SR_CgaCtaId ;  /* 0x00000000000579c3 */ /* 0x000e220000008800 */
[----:B------:R-:W1:Y:S01]  /*0620*/  S2R R43, SR_TID.X ;  /* 0x00000000002b7919 */ /* 0x000e620000002100 */
[----:B------:R-:W-:Y:S01]  /*0630*/  ULDC.64 UR6, c[0x0][0x248] ;  /* 0x0000920000067ab9 */ /* 0x000fe20000000a00 */
[----:B------:R-:W-:Y:S01]  /*0640*/  UMOV UR4, 0x400 ;  /* 0x0000040000047882 */ /* 0x000fe20000000000 */
[----:B------:R-:W-:Y:S01]  /*0650*/  IMAD R0, R50, UR6, RZ ;  /* 0x0000000632007c24 */ /* 0x000fe2000f8e02ff */
[----:B------:R-:W2:Y:S01]  /*0660*/  S2R R44, SR_LANEID ;  /* 0x00000000002c7919 */ /* 0x000ea20000000000 */
[C---:B------:R-:W-:Y:S01]  /*0670*/  IMAD.WIDE.U32 R2, R51.reuse, UR6, RZ ;  /* 0x0000000633027c25 */ /* 0x040fe2000f8e00ff */
[----:B------:R-:W-:Y:S01]  /*0680*/  CS2R R46, SRZ ;  /* 0x00000000002e7805 */ /* 0x000fe2000001ff00 */
[----:B------:R-:W3:Y:S02]  /*0690*/  LDC.64 R14, c[0x0][0x2d8] ;  /* 0x0000b600ff0e7b82 */ /* 0x000ee40000000a00 */
[----:B------:R-:W-:-:S05]  /*06a0*/  IMAD R39, R51, UR7, R0 ;  /* 0x0000000733277c24 */ /* 0x000fca000f8e0200 */
[----:B------:R-:W-:Y:S01]  /*06b0*/  IADD3 R39, R3, R39, RZ ;  /* 0x0000002703277210 */ /* 0x000fe20007ffe0ff */
[----:B------:R-:W4:Y:S08]  /*06c0*/  LDC.64 R12, c[0x0][0x2e0] ;  /* 0x0000b800ff0c7b82 */ /* 0x000f300000000a00 */
[----:B------:R-:W2:Y:S01]  /*06d0*/  LDC R40, c[0x0][0x224] ;  /* 0x00008900ff287b82 */ /* 0x000ea20000000800 */
[----:B0-----:R-:W-:-:S06]  /*06e0*/  ULEA UR4, UR5, UR4, 0x18 ;  /* 0x0000000405047291 */ /* 0x001fcc000f8ec03f */
[----:B------:R-:W-:Y:S02]  /*06f0*/  MOV R31, UR4 ;  /* 0x00000004001f7c02 */ /* 0x000fe40008000f00 */
[C---:B---3--:R-:W-:Y:S02]  /*0700*/  LEA R42, P1, R2.reuse, R14, 0x2 ;  /* 0x0000000e022a7211 */ /* 0x048fe400078210ff */
[----:B-1----:R-:W-:Y:S02]  /*0710*/  LOP3.LUT R85, R43, 0x1f, RZ, 0xc0, !PT ;  /* 0x0000001f2b557812 */ /* 0x002fe400078ec0ff */
[----:B------:R-:W-:Y:S02]  /*0720*/  LEA.HI.X R39, R2, R15, R39, 0x2, P1 ;  /* 0x0000000f02277211 */ /* 0x000fe400008f1427 */
[----:B------:R-:W-:Y:S02]  /*0730*/  SHF.R.S32.HI R30, RZ, 0x1f, R43 ;  /* 0x0000001fff1e7819 */ /* 0x000fe4000001142b */
[----:B----4-:R-:W-:-:S02]  /*0740*/  LEA R41, P0, R4, R12, 0x2 ;  /* 0x0000000c04297211 */ /* 0x010fc400078010ff */
[----:B------:R-:W-:Y:S02]  /*0750*/  LEA R83, R43, R31, 0x2 ;  /* 0x0000001f2b537211 */ /* 0x000fe400078e10ff */
[----:B------:R-:W-:-:S09]  /*0760*/  LEA.HI.X R38, R4, R13, R45, 0x2, P0 ;  /* 0x0000000d04267211 */ /* 0x000fd200000f142d */
.L_x_10565:
[----:B------:R-:W-:Y:S01]  /*0770*/  BAR.SYNC.DEFER_BLOCKING 0x0 ;  /* 0x0000000000007b1d */ /* 0x000fe20000010000 */
[C---:B------:R-:W-:Y:S02]  /*0780*/  SHF.L.U32 R16, R43.reuse, 0x3, RZ ;  /* 0x000000032b107819 */ /* 0x040fe400000006ff */
[----:B0-----:R-:W-:Y:S02]  /*0790*/  SHF.L.U64.HI R3, R43, 0x3, R30 ;  /* 0x000000032b037819 */ /* 0x001fe4000001021e */
[----:B------:R-:W-:-:S03]  /*07a0*/  IADD3 R14, P0, R37, R16, RZ ;  /* 0x00000010250e7210 */ /* 0x000fc60007f1e0ff */
[----:B------:R-:W0:Y:S01]  /*07b0*/  LDC.64 R52, c[0x0][0x2a0] ;  /* 0x0000a800ff347b82 */ /* 0x000e220000000a00 */
[----:B------:R-:W-:-:S06]  /*07c0*/  IADD3.X R15, R36, R3, RZ, P0, !PT ;  /* 0x00000003240f7210 */ /* 0x000fcc00007fe4ff */
[----:B------:R-:W3:Y:S01]  /*07d0*/  LDG.E.64 R14, desc[UR12][R14.64] ;  /* 0x0000000c0e0e7981 */ /* 0x000ee2000c1e1b00 */
[----:B--2---:R-:W-:Y:S02]  /*07e0*/  LEA R17, R44, R31, 0x3 ;  /* 0x0000001f2c117211 */ /* 0x004fe400078e18ff */
[----:B------:R-:W-:-:S04]  /*07f0*/  IADD3 R18, P0, R34, R16, RZ ;  /* 0x0000001022127210 */ /* 0x000fc80007f1e0ff */
[----:B------:R-:W-:Y:S01]  /*0800*/  IADD3.X R19, R35, R3, RZ, P0, !PT ;  /* 0x0000000323137210 */ /* 0x000fe200007fe4ff */
[----:B---3--:R-:W-:Y:S01]  /*0810*/  STS.64 [R17], R14 ;  /* 0x0000000e11007388 */ /* 0x008fe20000000a00 */
[----:B------:R-:W-:-:S03]  /*0820*/  NOP ;  /* 0x0000000000007918 */ /* 0x000fc60000000000 */
[----:B------:R-:W-:Y:S01]  /*0830*/  LDS.64 R12, [R17] ;  /* 0x00000000110c7984 */ /* 0x000fe20000000a00 */
[----:B------:R-:W-:Y:S06]  /*0840*/  BAR.SYNC.DEFER_BLOCKING 0x0 ;  /* 0x0000000000007b1d */ /* 0x000fec0000010000 */
[----:B------:R-:W2:Y:S01]  /*0850*/  LDG.E.64 R18, desc[UR12][R18.64] ;  /* 0x0000000c12127981 */ /* 0x000ea2000c1e1b00 */
[----:B------:R-:W-:-:S04]  /*0860*/  IADD3 R20, P0, R33, R16, RZ ;  /* 0x0000001021147210 */ /* 0x000fc80007f1e0ff */
[----:B------:R-:W-:Y:S01]  /*0870*/  IADD3.X R21, R32, R3, RZ, P0, !PT ;  /* 0x0000000320157210 */ /* 0x000fe200007fe4ff */
[----:B--2---:R1:W-:Y:S01]  /*0880*/  STS.64 [R17], R18 ;  /* 0x0000001211007388 */ /* 0x0043e20000000a00 */
[----:B------:R-:W-:-:S03]  /*0890*/  NOP ;  /* 0x0000000000007918 */ /* 0x000fc60000000000 */
[----:B------:R-:W2:Y:S01]  /*08a0*/  LDS.64 R22, [R17] ;  /* 0x0000000011167984 */ /* 0x000ea20000000a00 */
[----:B------:R-:W-:Y:S01]  /*08b0*/  BAR.SYNC.DEFER_BLOCKING 0x0 ;  /* 0x0000000000007b1d */ /* 0x000fe20000010000 */
[----:B------:R-:W-:-:S07]  /*08c0*/  IADD3 R2, R40, -0x1, RZ ;  /* 0xffffffff28027810 */ /* 0x000fce0007ffe0ff */
[----:B-1----:R-:W1:Y:S01]  /*08d0*/  LDC.64 R18, c[0x0][0x318] ;  /* 0x0000c600ff127b82 */ /* 0x002e620000000a00 */
[----:B------:R-:W3:Y:S01]  /*08e0*/  LDG.E.64 R20, desc[UR12][R20.64] ;  /* 0x0000000c14147981 */ /* 0x000ee2000c1e1b00 */
[----:B------:R-:W-:Y:S01]  /*08f0*/  SHF.L.U32 R14, R2, 0x7, RZ ;  /* 0x00000007020e7819 */ /* 0x000fe200000006ff */
[----:B0-----:R-:W-:Y:S01]  /*0900*/  IMAD R0, R52, UR15, RZ ;  /* 0x0000000f34007c24 */ /* 0x001fe2000f8e02ff */
[----:B------:R-:W-:Y:S02]  /*0910*/  BSSY B0, `(.L_x_10550) ;  /* 0x0000035000007945 */ /* 0x000fe40003800000 */
[----:B------:R-:W-:Y:S01]  /*0920*/  SHF.R.S32.HI R15, RZ, 0x1f, R14 ;  /* 0x0000001fff0f7819 */ /* 0x000fe2000001140e */
[----:B------:R-:W-:Y:S01]  /*0930*/  IMAD R53, R53, UR14, R0 ;  /* 0x0000000e35357c24 */ /* 0x000fe2000f8e0200 */
[C---:B--2---:R-:W-:Y:S02]  /*0940*/  SHF.L.U32 R29, R22.reuse, 0x10, RZ ;  /* 0x00000010161d7819 */ /* 0x044fe400000006ff */
[----:B------:R-:W-:-:S02]  /*0950*/  SHF.R.U64 R27, R22, 0x10, R23 ;  /* 0x00000010161b7819 */ /* 0x000fc40000001217 */
[----:B------:R-:W-:Y:S01]  /*0960*/  SHF.R.U32.HI R25, RZ, 0x10, R23 ;  /* 0x00000010ff197819 */ /* 0x000fe20000011617 */
[--C-:B-----5:R-:W-:Y:S01]  /*0970*/  FADD.FTZ R29, R29, R48.reuse ;  /* 0x000000301d1d7221 */ /* 0x120fe20000010000 */
[----:B------:R-:W-:Y:S02]  /*0980*/  SHF.L.U32 R23, R23, 0x10, RZ ;  /* 0x0000001017177819 */ /* 0x000fe400000006ff */
[----:B------:R-:W-:Y:S02]  /*0990*/  SHF.L.U32 R27, R27, 0x10, RZ ;  /* 0x000000101b1b7819 */ /* 0x000fe400000006ff */
[----:B------:R-:W-:Y:S01]  /*09a0*/  FSETP.GTU.FTZ.AND P2, PT, R29, 20, PT ;  /* 0x41a000001d00780b */ /* 0x000fe20003f5c000 */
[--C-:B------:R-:W-:Y:S01]  /*09b0*/  FADD.FTZ R28, R23, R48.reuse ;  /* 0x00000030171c7221 */ /* 0x100fe20000010000 */
[----:B------:R-:W-:Y:S01]  /*09c0*/  SHF.L.U32 R25, R25, 0x10, RZ ;  /* 0x0000001019197819 */ /* 0x000fe200000006ff */
[----:B------:R-:W-:-:S03]  /*09d0*/  FADD.FTZ R27, R27, R48 ;  /* 0x000000301b1b7221 */ /* 0x000fc60000010000 */
[----:B------:R-:W-:Y:S01]  /*09e0*/  FSETP.GTU.FTZ.AND P0, PT, R28, 20, PT ;  /* 0x41a000001c00780b */ /* 0x000fe20003f1c000 */
[----:B------:R-:W-:Y:S01]  /*09f0*/  FADD.FTZ R26, R25, R48 ;  /* 0x00000030191a7221 */ /* 0x000fe20000010000 */
[----:B------:R-:W-:-:S04]  /*0a00*/  FSETP.GTU.FTZ.AND P3, PT, R27, 20, PT ;  /* 0x41a000001b00780b */ /* 0x000fc80003f7c000 */
[----:B------:R-:W-:Y:S01]  /*0a10*/  FSETP.GTU.FTZ.AND P1, PT, R26, 20, PT ;  /* 0x41a000001a00780b */ /* 0x000fe20003f3c000 */
[----:B---3--:R0:W-:Y:S02]  /*0a20*/  STS.64 [R17], R20 ;  /* 0x0000001411007388 */ /* 0x0081e40000000a00 */
[----:B0-----:R-:W-:-:S05]  /*0a30*/  IMAD.WIDE.U32 R20, R52, UR14, R14 ;  /* 0x0000000e34147c25 */ /* 0x001fca000f8e000e */
[----:B------:R-:W-:Y:S01]  /*0a40*/  IADD3 R23, R21, R53, RZ ;  /* 0x0000003515177210 */ /* 0x000fe20007ffe0ff */
[----:B------:R-:W-:Y:S01]  /*0a50*/  NOP ;  /* 0x0000000000007918 */ /* 0x000fe20000000000 */
[----:B-1----:R-:W-:Y:S05]  /*0a60*/  @P2 BRA `(.L_x_10551) ;  /* 0x00000000007c2947 */ /* 0x002fea0003800000 */
        /* <DEDUP_REMOVED lines=31> */
.L_x_10551:
[----:B------:R-:W-:Y:S05]  /*0c60*/  BSYNC B0 ;  /* 0x0000000000007941 */ /* 0x000fea0003800000 */
.L_x_10550:
        /* <DEDUP_REMOVED lines=33> */
.L_x_10553:
[----:B------:R-:W-:Y:S05]  /*0e80*/  BSYNC B0 ;  /* 0x0000000000007941 */ /* 0x000fea0003800000 */
.L_x_10552:
        /* <DEDUP_REMOVED lines=33> */
.L_x_10555:
[----:B------:R-:W-:Y:S05]  /*10a0*/  BSYNC B0 ;  /* 0x0000000000007941 */ /* 0x000fea0003800000 */
.L_x_10554:
        /* <DEDUP_REMOVED lines=33> */
.L_x_10557:
[----:B------:R-:W-:Y:S05]  /*12c0*/  BSYNC B0 ;  /* 0x0000000000007941 */ /* 0x000fea0003800000 */
.L_x_10556:
[----:B------:R-:W-:Y:S01]  /*12d0*/  ULDC.64 UR4, c[0x0][0x2a8] ;  /* 0x0000aa0000047ab9 */ /* 0x000fe20000000a00 */
[----:B------:R-:W-:Y:S01]  /*12e0*/  MOV R22, R20 ;  /* 0x0000001400167202 */ /* 0x000fe20000000f00 */
[----:B------:R-:W-:Y:S01]  /*12f0*/  IMAD R0, R50, UR4, RZ ;  /* 0x0000000432007c24 */ /* 0x000fe2000f8e02ff */
[----:B------:R-:W0:Y:S01]  /*1300*/  LDC.64 R52, c[0x0][0x308] ;  /* 0x0000c200ff347b82 */ /* 0x000e220000000a00 */
[----:B------:R-:W-:Y:S02]  /*1310*/  ULDC.64 UR6, c[0x0][0x320] ;  /* 0x0000c80000067ab9 */ /* 0x000fe40000000a00 */
[----:B------:R-:W-:-:S04]  /*1320*/  IMAD.WIDE.U32 R20, R51, UR4, R22 ;  /* 0x0000000433147c25 */ /* 0x000fc8000f8e0016 */
[----:B------:R-:W-:Y:S01]  /*1330*/  IMAD R25, R51, UR5, R0 ;  /* 0x0000000533197c24 */ /* 0x000fe2000f8e0200 */
[----:B------:R-:W-:Y:S01]  /*1340*/  LEA R23, P0, R20, R18, 0x1 ;  /* 0x0000001214177211 */ /* 0x000fe200078008ff */
[----:B------:R-:W-:-:S03]  /*1350*/  ULDC.64 UR4, c[0x0][0x2b8] ;  /* 0x0000ae0000047ab9 */ /* 0x000fc60000000a00 */
[----:B------:R-:W-:Y:S02]  /*1360*/  IADD3 R0, R21, R25, RZ ;  /* 0x0000001915007210 */ /* 0x000fe40007ffe0ff */
[----:B------:R-:W-:Y:S01]  /*1370*/  IADD3 R22, P1, R23, R16, RZ ;  /* 0x0000001017167210 */ /* 0x000fe20007f3e0ff */
[----:B------:R-:W1:Y:S01]  /*1380*/  LDC.64 R24, c[0x0][0x2b0] ;  /* 0x0000ac00ff187b82 */ /* 0x000e620000000a00 */
[----:B------:R-:W-:Y:S02]  /*1390*/  LEA.HI.X R20, R20, R19, R0, 0x1, P0 ;  /* 0x0000001314147211 */ /* 0x000fe400000f0c00 */
[----:B------:R-:W2:Y:S02]  /*13a0*/  LDS.64 R18, [R17] ;  /* 0x0000000011127984 */ /* 0x000ea40000000a00 */
[----:B------:R-:W-:-:S03]  /*13b0*/  IADD3.X R23, R20, R3, RZ, P1, !PT ;  /* 0x0000000314177210 */ /* 0x000fc60000ffe4ff */
[----:B------:R-:W-:Y:S06]  /*13c0*/  BAR.SYNC.DEFER_BLOCKING 0x0 ;  /* 0x0000000000007b1d */ /* 0x000fec0000010000 */
[----:B------:R-:W3:Y:S01]  /*13d0*/  LDG.E.64 R22, desc[UR12][R22.64] ;  /* 0x0000000c16167981 */ /* 0x000ee2000c1e1b00 */
[C---:B-1----:R-:W-:Y:S02]  /*13e0*/  IMAD R0, R24.reuse, UR15, RZ ;  /* 0x0000000f18007c24 */ /* 0x042fe4000f8e02ff */
[----:B------:R-:W-:-:S04]  /*13f0*/  IMAD.WIDE.U32 R20, R24, UR14, R14 ;  /* 0x0000000e18147c25 */ /* 0x000fc8000f8e000e */
[----:B------:R-:W-:Y:S02]  /*1400*/  IMAD R25, R25, UR14, R0 ;  /* 0x0000000e19197c24 */ /* 0x000fe4000f8e0200 */
[----:B------:R-:W-:-:S03]  /*1410*/  IMAD R0, R50, UR4, RZ ;  /* 0x0000000432007c24 */ /* 0x000fc6000f8e02ff */
[----:B------:R-:W-:Y:S01]  /*1420*/  IADD3 R21, R21, R25, RZ ;  /* 0x0000001915157210 */ /* 0x000fe20007ffe0ff */
[C---:B------:R-:W-:Y:S02]  /*1430*/  IMAD R25, R51.reuse, UR5, R0 ;  /* 0x0000000533197c24 */ /* 0x040fe4000f8e0200 */
[----:B------:R-:W-:Y:S01]  /*1440*/  IMAD.WIDE.U32 R20, R51, UR4, R20 ;  /* 0x0000000433147c25 */ /* 0x000fe2000f8e0014 */
[----:B--2---:R-:W-:Y:S01]  /*1450*/  SHF.R.U32.HI R62, RZ, 0x10, R19 ;  /* 0x00000010ff3e7819 */ /* 0x004fe20000011613 */
[----:B------:R-:W-:Y:S01]  /*1460*/  ULDC.64 UR4, c[0x0][0x3a0] ;  /* 0x0000e80000047ab9 */ /* 0x000fe20000000a00 */
[----:B0-----:R-:W-:Y:S02]  /*1470*/  LEA R55, P0, R20, R52, 0x1 ;  /* 0x0000003414377211 */ /* 0x001fe400078008ff */
[----:B------:R-:W-:Y:S02]  /*1480*/  IADD3 R0, R21, R25, RZ ;  /* 0x0000001915007210 */ /* 0x000fe40007ffe0ff */
[----:B------:R-:W-:-:S02]  /*1490*/  IADD3 R54, P1, R55, R16, RZ ;  /* 0x0000001037367210 */ /* 0x000fc40007f3e0ff */
[----:B------:R-:W-:-:S04]  /*14a0*/  LEA.HI.X R20, R20, R53, R0, 0x1, P0 ;  /* 0x0000003514147211 */ /* 0x000fc800000f0c00 */
[----:B------:R-:W-:Y:S01]  /*14b0*/  IADD3.X R55, R20, R3, RZ, P1, !PT ;  /* 0x0000000314377210 */ /* 0x000fe20000ffe4ff */
[----:B---3--:R-:W-:Y:S01]  /*14c0*/  STS.64 [R17], R22 ;  /* 0x0000001611007388 */ /* 0x008fe20000000a00 */
[----:B------:R-:W-:-:S03]  /*14d0*/  NOP ;  /* 0x0000000000007918 */ /* 0x000fc60000000000 */
[----:B------:R-:W0:Y:S01]  /*14e0*/  LDS.64 R56, [R17] ;  /* 0x0000000011387984 */ /* 0x000e220000000a00 */
[----:B------:R-:W-:Y:S06]  /*14f0*/  BAR.SYNC.DEFER_BLOCKING 0x0 ;  /* 0x0000000000007b1d */ /* 0x000fec0000010000 */
[----:B------:R-:W2:Y:S01]  /*1500*/  LDG.E.64 R54, desc[UR12][R54.64] ;  /* 0x0000000c36367981 */ /* 0x000ea2000c1e1b00 */
[----:B------:R-:W-:Y:S02]  /*1510*/  SHF.L.U32 R62, R62, 0x10, RZ ;  /* 0x000000103e3e7819 */ /* 0x000fe400000006ff */
[----:B------:R-:W-:-:S04]  /*1520*/  SHF.R.U64 R60, R18, 0x10, R19 ;  /* 0x00000010123c7819 */ /* 0x000fc80000001213 */
[----:B------:R-:W-:Y:S02]  /*1530*/  SHF.L.U32 R60, R60, 0x10, RZ ;  /* 0x000000103c3c7819 */ /* 0x000fe400000006ff */
[--C-:B0-----:R-:W-:Y:S02]  /*1540*/  SHF.R.U32.HI R52, RZ, 0x10, R57.reuse ;  /* 0x00000010ff347819 */ /* 0x101fe40000011639 */
[----:B------:R-:W-:Y:S02]  /*1550*/  SHF.L.U32 R0, R57, 0x10, RZ ;  /* 0x0000001039007819 */ /* 0x000fe400000006ff */
[----:B------:R-:W-:Y:S02]  /*1560*/  SHF.L.U32 R52, R52, 0x10, RZ ;  /* 0x0000001034347819 */ /* 0x000fe400000006ff */
[----:B------:R-:W-:Y:S01]  /*1570*/  SHF.R.U64 R25, R56, 0x10, R57 ;  /* 0x0000001038197819 */ /* 0x000fe20000001239 */
[----:B------:R-:W-:Y:S02]  /*1580*/  FMUL.FTZ R24, R0, -1.4426950216293334961 ;  /* 0xbfb8aa3b00187820 */ /* 0x000fe40000410000 */
[----:B------:R-:W-:-:S02]  /*1590*/  FMUL.FTZ R53, R52, -1.4426950216293334961 ;  /* 0xbfb8aa3b34357820 */ /* 0x000fc40000410000 */
[----:B------:R-:W-:Y:S02]  /*15a0*/  IMAD.U32 R25, R25, 0x10000, RZ ;  /* 0x0001000019197824 */ /* 0x000fe400078e00ff */
[----:B------:R-:W0:Y:S02]  /*15b0*/  MUFU.EX2 R24, R24 ;  /* 0x0000001800187308 */ /* 0x000e240000000800 */
[----:B------:R-:W-:-:S06]  /*15c0*/  FMUL.FTZ R23, R25, -1.4426950216293334961 ;  /* 0xbfb8aa3b19177820 */ /* 0x000fcc0000410000 */
[----:B------:R-:W1:Y:S08]  /*15d0*/  MUFU.EX2 R53, R53 ;  /* 0x0000003500357308 */ /* 0x000e700000000800 */
[----:B------:R-:W3:Y:S01]  /*15e0*/  MUFU.EX2 R23, R23 ;  /* 0x0000001700177308 */ /* 0x000ee20000000800 */
[----:B0-----:R-:W-:-:S07]  /*15f0*/  FADD.FTZ R57, R24, 1 ;  /* 0x3f80000018397421 */ /* 0x001fce0000010000 */
[----:B------:R-:W0:Y:S01]  /*1600*/  MUFU.RCP R57, R57 ;  /* 0x0000003900397308 */ /* 0x000e220000001000 */
[----:B-1----:R-:W-:-:S07]  /*1610*/  FADD.FTZ R59, R53, 1 ;  /* 0x3f800000353b7421 */ /* 0x002fce0000010000 */
[----:B------:R-:W1:Y:S01]  /*1620*/  MUFU.RCP R69, R59 ;  /* 0x0000003b00457308 */ /* 0x000e620000001000 */
[----:B--2---:R2:W-:Y:S01]  /*1630*/  STS.64 [R17], R54 ;  /* 0x0000003611007388 */ /* 0x0045e20000000a00 */
[----:B------:R-:W-:-:S03]  /*1640*/  NOP ;  /* 0x0000000000007918 */ /* 0x000fc60000000000 */
[----:B------:R-:W4:Y:S01]  /*1650*/  LDS.64 R20, [R17] ;  /* 0x0000000011147984 */ /* 0x000f220000000a00 */
[----:B--2---:R-:W-:Y:S01]  /*1660*/  SHF.L.U32 R54, R56, 0x10, RZ ;  /* 0x0000001038367819 */ /* 0x004fe200000006ff */
[----:B---3--:R-:W-:Y:S01]  /*1670*/  FADD.FTZ R56, R23, 1 ;  /* 0x3f80000017387421 */ /* 0x008fe20000010000 */
[----:B------:R-:W-:Y:S01]  /*1680*/  SHF.L.U32 R55, R19, 0x10, RZ ;  /* 0x0000001013377819 */ /* 0x000fe200000006ff */
[----:B0-----:R-:W-:Y:S01]  /*1690*/  FADD.FTZ R23, -R57, 1 ;  /* 0x3f80000039177421 */ /* 0x001fe20000010100 */
[----:B-1----:R-:W-:Y:S01]  /*16a0*/  FADD.FTZ R19, -R69, 1 ;  /* 0x3f80000045137421 */ /* 0x002fe20000010100 */
[----:B------:R-:W-:Y:S01]  /*16b0*/  FMUL.FTZ R22, R54, -1.4426950216293334961 ;  /* 0xbfb8aa3b36167820 */ /* 0x000fe20000410000 */
[----:B------:R-:W-:Y:S01]  /*16c0*/  MUFU.RCP R66, R56 ;  /* 0x0000003800427308 */ /* 0x000fe20000001000 */
[----:B------:R-:W-:Y:S01]  /*16d0*/  FFMA.FTZ R23, R0, R23, 1 ;  /* 0x3f80000000177423 */ /* 0x000fe20000010017 */
[----:B------:R-:W-:-:S06]  /*16e0*/  FFMA.FTZ R19, R52, R19, 1 ;  /* 0x3f80000034137423 */ /* 0x000fcc0000010013 */
[----:B------:R-:W0:Y:S02]  /*16f0*/  MUFU.EX2 R22, R22 ;  /* 0x0000001600167308 */ /* 0x000e240000000800 */
[----:B0-----:R-:W-:Y:S01]  /*1700*/  FADD.FTZ R22, R22, 1 ;  /* 0x3f80000016167421 */ /* 0x001fe20000010000 */
[----:B----4-:R-:W-:-:S05]  /*1710*/  SHF.R.U32.HI R53, RZ, 0x10, R21 ;  /* 0x00000010ff357819 */ /* 0x010fca0000011615 */
[----:B------:R-:W0:Y:S01]  /*1720*/  MUFU.RCP R61, R22 ;  /* 0x00000016003d7308 */ /* 0x000e220000001000 */
[----:B------:R-:W-:Y:S02]  /*1730*/  SHF.L.U32 R24, R21, 0x10, RZ ;  /* 0x0000001015187819 */ /* 0x000fe400000006ff */
[----:B------:R-:W-:Y:S02]  /*1740*/  SHF.L.U32 R53, R53, 0x10, RZ ;  /* 0x0000001035357819 */ /* 0x000fe400000006ff */
[C---:B------:R-:W-:Y:S01]  /*1750*/  SHF.R.U64 R65, R20.reuse, 0x10, R21 ;  /* 0x0000001014417819 */ /* 0x040fe20000001215 */
        /* <DEDUP_REMOVED lines=14> */
[----:B------:R-:W-:Y:S01]  /*1840*/  F2F.BF16.F32 R68, R23 ;  /* 0x0000001700447304 */ /* 0x000fe20000202000 */
[----:B------:R-:W-:Y:S01]  /*1850*/  FMUL.FTZ R20, R66, R19 ;  /* 0x0000001342147220 */ /* 0x000fe20000410000 */
[----:B0-----:R-:W-:Y:S01]  /*1860*/  FADD.FTZ R19, -R61, 1 ;  /* 0x3f8000003d137421 */ /* 0x001fe20000010100 */
[----:B------:R-:W-:Y:S01]  /*1870*/  FMUL.FTZ R18, R56, R63 ;  /* 0x0000003f38127220 */ /* 0x000fe20000410000 */
[----:B------:R-:W-:Y:S01]  /*1880*/  FMUL.FTZ R25, R25, R66 ;  /* 0x0000004219197220 */ /* 0x000fe20000410000 */
[----:B------:R-:W-:Y:S01]  /*1890*/  FMUL.FTZ R67, R20, R21 ;  /* 0x0000001514437220 */ /* 0x000fe20000410000 */
[C---:B------:R-:W-:Y:S01]  /*18a0*/  FFMA.FTZ R19, R54.reuse, R19, 1 ;  /* 0x3f80000036137423 */ /* 0x040fe20000010013 */
[----:B------:R-:W-:Y:S01]  /*18b0*/  FMUL.FTZ R18, R61, R18 ;  /* 0x000000123d127220 */ /* 0x000fe20000410000 */
[----:B------:R-:W0:Y:S01]  /*18c0*/  F2F.BF16.F32 R59, R59 ;  /* 0x0000003b003b7304 */ /* 0x000e220000202000 */
[----:B------:R-:W1:Y:S01]  /*18d0*/  LDC.64 R20, c[0x0][0x398] ;  /* 0x0000e600ff147b82 */ /* 0x000e620000000a00 */
[----:B------:R-:W-:Y:S01]  /*18e0*/  FMUL.FTZ R61, R54, R61 ;  /* 0x0000003d363d7220 */ /* 0x000fe20000410000 */
[----:B------:R-:W-:Y:S01]  /*18f0*/  FMUL.FTZ R64, R18, R19 ;  /* 0x0000001312407220 */ /* 0x000fe20000410000 */
[----:B------:R-:W-:Y:S01]  /*1900*/  SHF.R.U64 R66, R12, 0x10, R13 ;  /* 0x000000100c427819 */ /* 0x000fe2000000120d */
        /* <DEDUP_REMOVED lines=8> */
[----:B-1----:R-:W-:Y:S01]  /*1990*/  IMAD R68, R20, UR15, RZ ;  /* 0x0000000f14447c24 */ /* 0x002fe2000f8e02ff */
[----:B------:R-:W-:Y:S01]  /*19a0*/  LOP3.LUT R59, R59, R19, RZ, 0xfc, !PT ;  /* 0x000000133b3b7212 */ /* 0x000fe200078efcff */
[----:B0-----:R-:W-:Y:S01]  /*19b0*/  IMAD R64, R50, UR4, RZ ;  /* 0x0000000432407c24 */ /* 0x001fe2000f8e02ff */
[----:B---3--:R-:W-:Y:S01]  /*19c0*/  LOP3.LUT R58, R18, R23, RZ, 0xfc, !PT ;  /* 0x00000017123a7212 */ /* 0x008fe200078efcff */
[----:B------:R-:W-:Y:S01]  /*19d0*/  BAR.SYNC.DEFER_BLOCKING 0x0 ;  /* 0x0000000000007b1d */ /* 0x000fe20000010000 */
[----:B------:R-:W-:Y:S02]  /*19e0*/  IMAD R67, R21, UR14, R68 ;  /* 0x0000000e15437c24 */ /* 0x000fe4000f8e0244 */
[----:B------:R-:W-:-:S05]  /*19f0*/  IMAD.WIDE.U32 R20, R20, UR14, R14 ;  /* 0x0000000e14147c25 */ /* 0x000fca000f8e000e */
[----:B------:R-:W0:Y:S01]  /*1a00*/  LDC.64 R22, c[0x0][0x3e8] ;  /* 0x0000fa00ff167b82 */ /* 0x000e220000000a00 */
[----:B------:R-:W-:Y:S01]  /*1a10*/  IADD3 R21, R21, R67, RZ ;  /* 0x0000004315157210 */ /* 0x000fe20007ffe0ff */
[C---:B------:R-:W-:Y:S02]  /*1a20*/  IMAD R67, R51.reuse, UR5, R64 ;  /* 0x0000000533437c24 */ /* 0x040fe4000f8e0240 */
[----:B------:R-:W-:Y:S01]  /*1a30*/  IMAD.WIDE.U32 R20, R51, UR4, R20 ;  /* 0x0000000433147c25 */ /* 0x000fe2000f8e0014 */
[----:B------:R0:W-:Y:S01]  /*1a40*/  STS.64 [R17], R58 ;  /* 0x0000003a11007388 */ /* 0x0001e20000000a00 */
[----:B------:R-:W-:-:S03]  /*1a50*/  NOP ;  /* 0x0000000000007918 */ /* 0x000fc60000000000 */
[----:B------:R-:W1:Y:S01]  /*1a60*/  LDS.64 R18, [R17] ;  /* 0x0000000011127984 */ /* 0x000e620000000a00 */
[C---:B0-----:R-:W-:Y:S02]  /*1a70*/  LEA R59, P0, R20.reuse, R22, 0x1 ;  /* 0x00000016143b7211 */ /* 0x041fe400078008ff */
[----:B------:R-:W-:Y:S02]  /*1a80*/  IADD3 R22, R21, R67, RZ ;  /* 0x0000004315167210 */ /* 0x000fe40007ffe0ff */
[----:B------:R-:W0:Y:S02]  /*1a90*/  LDC R67, c[0x0][0x21c] ;  /* 0x00008700ff437b82 */ /* 0x000e240000000800 */
[----:B------:R-:W-:Y:S02]  /*1aa0*/  LEA.HI.X R22, R20, R23, R22, 0x1, P0 ;  /* 0x0000001714167211 */ /* 0x000fe400000f0c16 */
[----:B------:R-:W-:Y:S02]  /*1ab0*/  IADD3 R20, P1, R59, R16, RZ ;  /* 0x000000103b147210 */ /* 0x000fe40007f3e0ff */
[----:B------:R-:W-:-:S02]  /*1ac0*/  ISETP.NE.U32.AND P0, PT, RZ, UR6, PT ;  /* 0x00000006ff007c0c */ /* 0x000fc4000bf05070 */
[----:B------:R-:W-:Y:S02]  /*1ad0*/  IADD3.X R21, R22, R3, RZ, P1, !PT ;  /* 0x0000000316157210 */ /* 0x000fe40000ffe4ff */
[----:B------:R-:W-:-:S03]  /*1ae0*/  ISETP.NE.AND.EX P0, PT, RZ, UR7, PT, P0 ;  /* 0x00000007ff007c0c */ /* 0x000fc6000bf05300 */
[----:B-1----:R1:W-:Y:S10]  /*1af0*/  STG.E.64 desc[UR12][R20.64], R18 ;  /* 0x0000001214007986 */ /* 0x0023f4000c101b0c */
        /* <DEDUP_REMOVED lines=13> */
[----:B--2---:R-:W-:Y:S01]  /*1bd0*/  IMAD.WIDE.U32 R20, R58, UR14, R14 ;  /* 0x0000000e3a147c25 */ /* 0x004fe2000f8e000e */
[----:B-1----:R-:W-:-:S03]  /*1be0*/  PRMT R23, R24, 0x5410, R53 ;  /* 0x0000541018177816 */ /* 0x002fc60000000035 */
[----:B------:R-:W-:Y:S01]  /*1bf0*/  IMAD R24, R58, UR15, RZ ;  /* 0x0000000f3a187c24 */ /* 0x000fe2000f8e02ff */
[----:B------:R-:W-:-:S03]  /*1c00*/  LOP3.LUT R23, R23, R19, RZ, 0xfc, !PT ;  /* 0x0000001317177212 */ /* 0x000fc600078efcff */
[----:B------:R-:W-:Y:S02]  /*1c10*/  IMAD R25, R59, UR14, R24 ;  /* 0x0000000e3b197c24 */ /* 0x000fe4000f8e0218 */
[----:B------:R-:W-:Y:S01]  /*1c20*/  IMAD R24, R50, UR4, RZ ;  /* 0x0000000432187c24 */ /* 0x000fe2000f8e02ff */
[----:B---3--:R-:W-:Y:S02]  /*1c30*/  LOP3.LUT R22, R18, R61, RZ, 0xfc, !PT ;  /* 0x0000003d12167212 */ /* 0x008fe400078efcff */
[----:B------:R-:W-:Y:S01]  /*1c40*/  IADD3 R21, R21, R25, RZ ;  /* 0x0000001915157210 */ /* 0x000fe20007ffe0ff */
[----:B------:R-:W-:Y:S01]  /*1c50*/  IMAD R25, R51, UR5, R24 ;  /* 0x0000000533197c24 */ /* 0x000fe2000f8e0218 */
[----:B------:R-:W1:Y:S01]  /*1c60*/  S2UR UR5, SR_CgaCtaId ;  /* 0x00000000000579c3 */ /* 0x000e620000008800 */
[----:B------:R-:W-:Y:S01]  /*1c70*/  STS.64 [R17], R22 ;  /* 0x0000001611007388 */ /* 0x000fe20000000a00 */
[----:B------:R-:W-:-:S03]  /*1c80*/  NOP ;  /* 0x0000000000007918 */ /* 0x000fc60000000000 */
[----:B------:R2:W3:Y:S01]  /*1c90*/  LDS.64 R18, [R17] ;  /* 0x0000000011127984 */ /* 0x0004e20000000a00 */
[----:B------:R-:W-:Y:S01]  /*1ca0*/  IMAD.WIDE.U32 R20, R51, UR4, R20 ;  /* 0x0000000433147c25 */ /* 0x000fe2000f8e0014 */
[----:B------:R-:W-:-:S04]  /*1cb0*/  UMOV UR4, 0x400 ;  /* 0x0000040000047882 */ /* 0x000fc80000000000 */
[----:B------:R-:W-:Y:S02]  /*1cc0*/  IADD3 R21, R21, R25, RZ ;  /* 0x0000001915157210 */ /* 0x000fe40007ffe0ff */
[----:B--2---:R-:W-:-:S04]  /*1cd0*/  LEA R17, P0, R20, UR6, 0x1 ;  /* 0x0000000614117c11 */ /* 0x004fc8000f8008ff */
[----:B------:R-:W-:Y:S02]  /*1ce0*/  LEA.HI.X R20, R20, UR7, R21, 0x1, P0 ;  /* 0x0000000714147c11 */ /* 0x000fe400080f0c15 */
[----:B------:R-:W-:Y:S01]  /*1cf0*/  IADD3 R16, P0, R17, R16, RZ ;  /* 0x0000001011107210 */ /* 0x000fe20007f1e0ff */
[----:B-1----:R-:W-:-:S03]  /*1d00*/  ULEA UR4, UR5, UR4, 0x18 ;  /* 0x0000000405047291 */ /* 0x002fc6000f8ec03f */
[----:B------:R-:W-:-:S03]  /*1d10*/  IADD3.X R17, R20, R3, RZ, P0, !PT ;  /* 0x0000000314117210 */ /* 0x000fc600007fe4ff */
[----:B------:R-:W-:Y:S02]  /*1d20*/  MOV R31, UR4 ;  /* 0x00000004001f7c02 */ /* 0x000fe40008000f00 */
[----:B---3--:R2:W-:Y:S05]  /*1d30*/  STG.E.64 desc[UR12][R16.64], R18 ;  /* 0x0000001210007986 */ /* 0x0085ea000c101b0c */
.L_x_10558:
[----:B------:R-:W-:Y:S01]  /*1d40*/  SHF.L.U32 R64, R12, 0x10, RZ ;  /* 0x000000100c407819 */ /* 0x000fe200000006ff */
[----:B------:R-:W-:Y:S01]  /*1d50*/  BAR.SYNC.DEFER_BLOCKING 0x0 ;  /* 0x0000000000007b1d */ /* 0x000fe20000010000 */
[----:B0-----:R-:W-:Y:S01]  /*1d60*/  ISETP.GE.AND P0, PT, R67, 0x1, PT ;  /* 0x000000014300780c */ /* 0x001fe20003f06270 */
[----:B------:R-:W-:Y:S01]  /*1d70*/  HFMA2.MMA R62, -RZ, RZ, 0, 0 ;  /* 0x00000000ff3e7435 */ /* 0x000fe200000001ff */
[----:B------:R-:W-:Y:S01]  /*1d80*/  SHF.L.U32 R66, R66, 0x10, RZ ;  /* 0x0000001042427819 */ /* 0x000fe200000006ff */
[----:B------:R-:W-:Y:S01]  /*1d90*/  FFMA.FTZ R47, R0, R64, R47 ;  /* 0x00000040002f7223 */ /* 0x000fe2000001002f */
[----:B------:R-:W-:Y:S01]  /*1da0*/  SHF.R.U32.HI R65, RZ, 0x10, R13 ;  /* 0x00000010ff417819 */ /* 0x000fe2000001160d */
[----:B------:R-:W-:Y:S01]  /*1db0*/  HFMA2.MMA R55, -RZ, RZ, 0, 0 ;  /* 0x00000000ff377435 */ /* 0x000fe200000001ff */
[----:B------:R-:W-:Y:S01]  /*1dc0*/  SHF.L.U32 R63, R13, 0x10, RZ ;  /* 0x000000100d3f7819 */ /* 0x000fe200000006ff */
[----:B------:R-:W-:Y:S01]  /*1dd0*/  FFMA.FTZ R47, R56, R66, R47 ;  /* 0x00000042382f7223 */ /* 0x000fe2000001002f */
[----:B------:R-:W-:Y:S01]  /*1de0*/  SHF.L.U32 R65, R65, 0x10, RZ ;  /* 0x0000001041417819 */ /* 0x000fe200000006ff */
[----:B------:R-:W-:Y:S01]  /*1df0*/  FMUL.FTZ R61, R0, R49 ;  /* 0x00000031003d7220 */ /* 0x000fe20000410000 */
[----:B------:R-:W-:Y:S01]  /*1e00*/  MOV R53, RZ ;  /* 0x000000ff00357202 */ /* 0x000fe20000000f00 */
[C---:B------:R-:W-:Y:S01]  /*1e10*/  FFMA.FTZ R47, R52.reuse, R63, R47 ;  /* 0x0000003f342f7223 */ /* 0x040fe2000001002f */
[----:B------:R-:W-:Y:S01]  /*1e20*/  MOV R59, RZ ;  /* 0x000000ff003b7202 */ /* 0x000fe20000000f00 */
[-C--:B------:R-:W-:Y:S01]  /*1e30*/  FMUL.FTZ R60, R52, R49.reuse ;  /* 0x00000031343c7220 */ /* 0x080fe20000410000 */
[-C--:B------:R-:W-:Y:S01]  /*1e40*/  FMUL.FTZ R58, R56, R49.reuse ;  /* 0x00000031383a7220 */ /* 0x080fe20000410000 */
[C---:B------:R-:W-:Y:S01]  /*1e50*/  FMUL.FTZ R57, R54.reuse, R49 ;  /* 0x0000003136397220 */ /* 0x040fe20000410000 */
[----:B------:R-:W-:Y:S01]  /*1e60*/  FFMA.FTZ R47, R54, R65, R47 ;  /* 0x00000041362f7223 */ /* 0x000fe2000001002f */
[----:B------:R-:W-:Y:S06]  /*1e70*/  @!P0 BRA `(.L_x_10559) ;  /* 0x0000001000408947 */ /* 0x000fec0003800000 */
[----:B--2---:R-:W-:Y:S01]  /*1e80*/  IADD3 R16, R40, -0x2, RZ ;  /* 0xfffffffe28107810 */ /* 0x004fe20007ffe0ff */
[----:B------:R-:W0:Y:S01]  /*1e90*/  LDC.64 R22, c[0x0][0x2d0] ;  /* 0x0000b400ff167b82 */ /* 0x000e220000000a00 */
[----:B------:R-:W-:Y:S01]  /*1ea0*/  ULDC.64 UR4, c[0x0][0x230] ;  /* 0x00008c0000047ab9 */ /* 0x000fe20000000a00 */
[----:B------:R-:W-:Y:S01]  /*1eb0*/  LEA.HI R3, R2, R2, RZ, 0x1 ;  /* 0x0000000202037211 */ /* 0x000fe200078f08ff */
[----:B------:R-:W-:Y:S01]  /*1ec0*/  IMAD R62, R50, UR4, RZ ;  /* 0x00000004323e7c24 */ /* 0x000fe2000f8e02ff */
[----:B------:R-:W-:Y:S01]  /*1ed0*/  ISETP.NE.AND P2, PT, R43, 0x1f, PT ;  /* 0x0000001f2b00780c */ /* 0x000fe20003f45270 */
[----:B------:R-:W-:Y:S01]  /*1ee0*/  IMAD R71, R16, R67, RZ ;  /* 0x0000004310477224 */ /* 0x000fe200078e02ff */
[----:B------:R-:W-:Y:S01]  /*1ef0*/  LOP3.LUT R3, R3, 0xfffffe, RZ, 0xc0, !PT ;  /* 0x00fffffe03037812 */ /* 0x000fe200078ec0ff */
[----:B------:R-:W-:Y:S01]  /*1f00*/  IMAD.WIDE.U32 R24, R51, UR4, RZ ;  /* 0x0000000433187c25 */ /* 0x000fe2000f8e00ff */
[----:B------:R-:W2:Y:S01]  /*1f10*/  LDC.64 R16, c[0x0][0x238] ;  /* 0x00008e00ff107b82 */ /* 0x000ea20000000a00 */
[----:B------:R-:W-:Y:S01]  /*1f20*/  ISETP.NE.AND P1, PT, R43, RZ, PT ;  /* 0x000000ff2b00720c */ /* 0x000fe20003f25270 */
[----:B------:R-:W-:Y:S01]  /*1f30*/  UMOV UR4, URZ ;  /* 0x0000003f00047c82 */ /* 0x000fe20008000000 */
[----:B------:R-:W-:Y:S01]  /*1f40*/  IMAD R73, R51, UR5, R62 ;  /* 0x0000000533497c24 */ /* 0x000fe2000f8e023e */
[----:B------:R-:W-:Y:S01]  /*1f50*/  IADD3 R3, R2, -R3, RZ ;  /* 0x8000000302037210 */ /* 0x000fe20007ffe0ff */
[----:B------:R-:W-:Y:S01]  /*1f60*/  IMAD.WIDE R70, R71, 0x8, R6 ;  /* 0x0000000847467825 */ /* 0x000fe200078e0206 */
[----:B------:R-:W-:Y:S01]  /*1f70*/  MOV R62, RZ ;  /* 0x000000ff003e7202 */ /* 0x000fe20000000f00 */
[----:B------:R-:W-:Y:S01]  /*1f80*/  ULDC UR5, c[0x0][0x224] ;  /* 0x0000890000057ab9 */ /* 0x000fe20000000800 */
[----:B-1----:R-:W1:Y:S01]  /*1f90*/  LDC.64 R18, c[0x0][0x250] ;  /* 0x00009400ff127b82 */ /* 0x002e620000000a00 */
[----:B------:R-:W-:Y:S01]  /*1fa0*/  IADD3 R2, R25, R73, RZ ;  /* 0x0000004919027210 */ /* 0x000fe20007ffe0ff */
[----:B------:R-:W-:Y:S01]  /*1fb0*/  IMAD.MOV.U32 R75, RZ, RZ, R41 ;  /* 0x000000ffff4b7224 */ /* 0x000fe200078e0029 */
[----:B------:R-:W-:-:S02]  /*1fc0*/  MOV R68, R70 ;  /* 0x0000004600447202 */ /* 0x000fc40000000f00 */
[----:B------:R-:W-:Y:S02]  /*1fd0*/  MOV R73, R42 ;  /* 0x0000002a00497202 */ /* 0x000fe40000000f00 */
[----:B------:R-:W-:Y:S01]  /*1fe0*/  MOV R72, R39 ;  /* 0x0000002700487202 */ /* 0x000fe20000000f00 */
[----:B------:R-:W3:Y:S01]  /*1ff0*/  LDC.64 R20, c[0x0][0x270] ;  /* 0x00009c00ff147b82 */ /* 0x000ee20000000a00 */
[C---:B0-----:R-:W-:Y:S02]  /*2000*/  LEA R69, P0, R24.reuse, R22, 0x2 ;  /* 0x0000001618457211 */ /* 0x041fe400078010ff */
[----:B------:R-:W-:Y:S02]  /*2010*/  MOV R74, R38 ;  /* 0x00000026004a7202 */ /* 0x000fe40000000f00 */
[----:B------:R-:W-:Y:S02]  /*2020*/  LEA.HI.X R70, R24, R23, R2, 0x2, P0 ;  /* 0x0000001718467211 */ /* 0x000fe400000f1402 */
[-C--:B------:R-:W-:Y:S01]  /*2030*/  MOV R76, R31.reuse ;  /* 0x0000001f004c7202 */ /* 0x080fe20000000f00 */
[----:B------:R-:W0:Y:S01]  /*2040*/  LDC R67, c[0x0][0x224] ;  /* 0x00008900ff437b82 */ /* 0x000e220000000800 */
[----:B------:R-:W-:-:S02]  /*2050*/  MOV R77, R31 ;  /* 0x0000001f004d7202 */ /* 0x000fc40000000f00 */
[----:B------:R-:W-:Y:S02]  /*2060*/  IADD3 R78, R43, 0x200, RZ ;  /* 0x000002002b4e7810 */ /* 0x000fe40007ffe0ff */
[----:B--2---:R-:W-:Y:S02]  /*2070*/  SHF.L.U64.HI R17, R16, 0x2, R17 ;  /* 0x0000000210117819 */ /* 0x004fe40000010211 */
[----:B------:R-:W-:Y:S01]  /*2080*/  SHF.L.U32 R79, R3, 0x8, RZ ;  /* 0x00000008034f7819 */ /* 0x000fe200000006ff */
[----:B------:R-:W2:Y:S01]  /*2090*/  LDC R92, c[0x0][0x21c] ;  /* 0x00008700ff5c7b82 */ /* 0x000ea20000000800 */
[----:B-1----:R-:W-:Y:S02]  /*20a0*/  SHF.L.U64.HI R19, R18, 0x2, R19 ;  /* 0x0000000212137819 */ /* 0x002fe40000010213 */
[----:B---3--:R-:W-:-:S07]  /*20b0*/  SHF.L.U64.HI R21, R20, 0x2, R21 ;  /* 0x0000000214157819 */ /* 0x008fce0000010215 */
.L_x_10564:
[----:B------:R-:W-:Y:S02]  /*20c0*/  MOV R2, R69 ;  /* 0x0000004500027202 */ /* 0x000fe40000000f00 */
[----:B------:R-:W-:-:S05]  /*20d0*/  MOV R3, R70 ;  /* 0x0000004600037202 */ /* 0x000fca0000000f00 */
[----:B------:R1:W3:Y:S01]  /*20e0*/  LDG.E R80, desc[UR12][R2.64] ;  /* 0x0000000c02507981 */ /* 0x0002e2000c1e1900 */
        /* <DEDUP_REMOVED lines=12> */
[----:B------:R-:W-:Y:S01]  /*21b0*/  BSSY B0, `(.L_x_10560) ;  /* 0x0000023000007945 */ /* 0x000fe20003800000 */
[----:B------:R-:W-:-:S09]  /*21c0*/  FMUL.FTZ R63, R63, R28 ;  /* 0x0000001c3f3f7220 */ /* 0x000fd20000410000 */
[----:B-1----:R-:W-:Y:S02]  /*21d0*/  @P0 MOV R2, R68 ;  /* 0x0000004400020202 */ /* 0x002fe40000000f00 */
[----:B------:R-:W-:Y:S01]  /*21e0*/  @P0 MOV R3, R71 ;  /* 0x0000004700030202 */ /* 0x000fe20000000f00 */
[----:B---3--:R-:W-:-:S04]  /*21f0*/  FMUL.FTZ R24, R80, 1.4426950216293334961 ;  /* 0x3fb8aa3b50187820 */ /* 0x008fc80000410000 */
        /* <DEDUP_REMOVED lines=8> */
[----:B------:R-:W2:Y:S01]  /*2280*/  MUFU.EX2 R22, R22 ;  /* 0x0000001600167308 */ /* 0x000ea20000000800 */
[----:B----4-:R-:W-:Y:S01]  /*2290*/  FMUL.FTZ R25, R25, R84 ;  /* 0x0000005419197220 */ /* 0x010fe20000410000 */
[----:B------:R-:W-:Y:S01]  /*22a0*/  FMUL.FTZ R84, R64, R29 ;  /* 0x0000001d40547220 */ /* 0x000fe20000410000 */
[----:B------:R4:W5:Y:S05]  /*22b0*/  @P0 LDG.E R82, desc[UR12][R2.64+0x4] ;  /* 0x0000040c02520981 */ /* 0x00096a000c1e1900 */
[----:B------:R-:W3:Y:S08]  /*22c0*/  MUFU.EX2 R23, R23 ;  /* 0x0000001700177308 */ /* 0x000ef00000000800 */
[----:B------:R0:W0:Y:S01]  /*22d0*/  MUFU.EX2 R64, R24 ;  /* 0x0000001800407308 */ /* 0x0000220000000800 */
[-C--:B------:R-:W-:Y:S01]  /*22e0*/  FMUL.FTZ R66, R52, R25.reuse ;  /* 0x0000001934427220 */ /* 0x080fe20000410000 */
[-C--:B------:R-:W-:Y:S01]  /*22f0*/  FMUL.FTZ R88, R54, R25.reuse ;  /* 0x0000001936587220 */ /* 0x080fe20000410000 */
[----:B----4-:R-:W-:Y:S01]  /*2300*/  FMUL.FTZ R2, R65, R26 ;  /* 0x0000001a41027220 */ /* 0x010fe20000410000 */
[-C--:B------:R-:W-:Y:S01]  /*2310*/  FMUL.FTZ R3, R0, R25.reuse ;  /* 0x0000001900037220 */ /* 0x080fe20000410000 */
[----:B------:R-:W-:Y:S01]  /*2320*/  FMUL.FTZ R65, R56, R25 ;  /* 0x0000001938417220 */ /* 0x000fe20000410000 */
[----:B--2---:R-:W-:Y:S01]  /*2330*/  FMUL.FTZ R89, R81, R22 ;  /* 0x0000001651597220 */ /* 0x004fe20000410000 */
[----:B-1----:R-:W-:Y:S01]  /*2340*/  FFMA.FTZ R86, R22, R84, R87 ;  /* 0x0000005416567223 */ /* 0x002fe20000010057 */
[----:B---3--:R-:W-:Y:S01]  /*2350*/  FFMA.FTZ R94, R23, R88, R66 ;  /* 0x00000058175e7223 */ /* 0x008fe20000010042 */
[----:B------:R-:W-:Y:S06]  /*2360*/  @P2 BRA `(.L_x_10561) ;  /* 0x00000000001c2947 */ /* 0x000fec0003800000 */
[----:B0-----:R-:W-:Y:S02]  /*2370*/  ISETP.NE.AND P0, PT, R40, R67, PT ;  /* 0x000000432800720c */ /* 0x001fe40003f05270 */
[----:B------:R-:W-:-:S11]  /*2380*/  MOV R90, 0x3f800000 ;  /* 0x3f800000005a7802 */ /* 0x000fd60000000f00 */
[----:B------:R-:W-:-:S04]  /*2390*/  @P0 LEA.HI R24, R40, R40, RZ, 0x1 ;  /* 0x0000002828180211 */ /* 0x000fc800078f08ff */
[----:B------:R-:W-:-:S04]  /*23a0*/  @P0 LOP3.LUT R25, R24, 0x3ffffe, RZ, 0xc0, !PT ;  /* 0x003ffffe18190812 */ /* 0x000fc800078ec0ff */
[----:B------:R-:W-:-:S04]  /*23b0*/  @P0 IADD3 R24, -R25, R40, RZ ;  /* 0x0000002819180210 */ /* 0x000fc80007ffe1ff */
[----:B------:R-:W-:-:S05]  /*23c0*/  @P0 LEA R24, R24, R77, 0xa ;  /* 0x0000004d18180211 */ /* 0x000fca00078e50ff */
[----:B------:R1:W2:Y:S02]  /*23d0*/  @P0 LDS R90, [R24+0x348] ;  /* 0x00034800185a0984 */ /* 0x0002a40000000800 */
.L_x_10561:
[----:B------:R-:W-:Y:S05]  /*23e0*/  BSYNC B0 ;  /* 0x0000000000007941 */ /* 0x000fea0003800000 */
.L_x_10560:
[C---:B0-2---:R-:W-:Y:S01]  /*23f0*/  FMUL.FTZ R25, R23.reuse, R90 ;  /* 0x0000005a17197220 */ /* 0x045fe20000410000 */
        /* <DEDUP_REMOVED lines=39> */
[----:B-1----:R-:W-:-:S03]  /*2670*/  @P0 FMUL.FTZ R94, R94, R25 ;  /* 0x000000195e5e0220 */ /* 0x002fc60000410000 */
[----:B------:R-:W0:Y:S01]  /*2680*/  SHFL.UP PT, R95, R91, 0x8, RZ ;  /* 0x050000005b5f7989 */ /* 0x000e2200000e00ff */
[----:B------:R-:W-:Y:S01]  /*2690*/  ISETP.GE.AND P0, PT, R40, UR5, PT ;  /* 0x0000000528007c0c */ /* 0x000fe2000bf06270 */
[----:B------:R-:W-:Y:S01]  /*26a0*/  HFMA2.MMA R25, -RZ, RZ, 0, 0 ;  /* 0x00000000ff197435 */ /* 0x000fe200000001ff */
[----:B--2---:R-:W-:Y:S02]  /*26b0*/  @!P2 FFMA.FTZ R86, R89, R93, R86 ;  /* 0x0000005d5956a223 */ /* 0x004fe40000010056 */
        /* <DEDUP_REMOVED lines=20> */
[----:B-1----:R-:W-:Y:S01]  /*2800*/  @P0 FMUL.FTZ R94, R94, R93 ;  /* 0x0000005d5e5e0220 */ /* 0x002fe20000410000 */
[----:B------:R-:W-:Y:S01]  /*2810*/  SHFL.IDX PT, R95, R25, RZ, 0x1f ;  /* 0x00001fff195f7589 */ /* 0x000fe200000e0000 */
[----:B------:R-:W-:Y:S01]  /*2820*/  ISETP.GT.AND P0, PT, R44, 0x1e, PT ;  /* 0x0000001e2c00780c */ /* 0x000fe20003f04270 */
[----:B--2---:R-:W-:-:S02]  /*2830*/  @!P2 FFMA.FTZ R86, R89, R97, R86 ;  /* 0x000000615956a223 */ /* 0x004fc40000010056 */
[----:B-----5:R-:W-:Y:S01]  /*2840*/  SHFL.IDX PT, R93, R82, RZ, 0x1f ;  /* 0x00001fff525d7589 */ /* 0x020fe200000e0000 */
[----:B---3--:R-:W-:-:S03]  /*2850*/  @!P2 FMUL.FTZ R89, R89, R96 ;  /* 0x000000605959a220 */ /* 0x008fc60000410000 */
[----:B------:R-:W-:Y:S01]  /*2860*/  SHFL.UP PT, R91, R91, 0x1, RZ ;  /* 0x042000005b5b7989 */ /* 0x000fe200000e00ff */
[----:B------:R-:W-:-:S03]  /*2870*/  ISETP.NE.AND P2, PT, R43, 0x1f, PT ;  /* 0x0000001f2b00780c */ /* 0x000fc60003f45270 */
        /* <DEDUP_REMOVED lines=12> */
[----:B------:R-:W-:Y:S01]  /*2940*/  SHF.R.U64 R66, R12, 0x10, R13 ;  /* 0x000000100c427819 */ /* 0x000fe2000000120d */
[----:B--2---:R-:W-:Y:S01]  /*2950*/  FFMA.FTZ R25, R89, R25, R86 ;  /* 0x0000001959197223 */ /* 0x004fe20000010056 */
[----:B------:R-:W-:Y:S01]  /*2960*/  FFMA.FTZ R87, R64, R82, R65 ;  /* 0x0000005240577223 */ /* 0x000fe20000010041 */
[----:B------:R-:W-:Y:S01]  /*2970*/  SHF.L.U32 R64, R12, 0x10, RZ ;  /* 0x000000100c407819 */ /* 0x000fe200000006ff */
[----:B------:R-:W-:Y:S01]  /*2980*/  FFMA.FTZ R96, R23, R94, R2 ;  /* 0x0000005e17607223 */ /* 0x000fe20000010002 */
[----:B------:R-:W-:Y:S01]  /*2990*/  SHF.L.U32 R66, R66, 0x10, RZ ;  /* 0x0000001042427819 */ /* 0x000fe200000006ff */
[----:B------:R-:W-:Y:S01]  /*29a0*/  FFMA.FTZ R3, R22, R87, R3 ;  /* 0x0000005716037223 */ /* 0x000fe20000010003 */
[----:B------:R-:W-:Y:S01]  /*29b0*/  SHF.R.U32.HI R65, RZ, 0x10, R13 ;  /* 0x00000010ff417819 */ /* 0x000fe2000001160d */
[-C--:B------:R-:W-:Y:S01]  /*29c0*/  FFMA.FTZ R91, R64, -R29.reuse, R97 ;  /* 0x8000001d405b7223 */ /* 0x080fe20000010061 */
[----:B------:R-:W-:Y:S01]  /*29d0*/  SHF.L.U32 R63, R13, 0x10, RZ ;  /* 0x000000100d3f7819 */ /* 0x000fe200000006ff */
[----:B------:R-:W-:Y:S01]  /*29e0*/  FMUL.FTZ R2, R3, R29 ;  /* 0x0000001d03027220 */ /* 0x000fe20000410000 */
[-C--:B------:R-:W-:Y:S01]  /*29f0*/  FFMA.FTZ R84, R66, -R27.reuse, R99 ;  /* 0x8000001b42547223 */ /* 0x080fe20000010063 */
[----:B------:R-:W-:Y:S01]  /*2a00*/  FMUL.FTZ R93, R87, R27 ;  /* 0x0000001b575d7220 */ /* 0x000fe20000410000 */
[----:B------:R-:W-:Y:S01]  /*2a10*/  FFMA.FTZ R23, R0, R97, RZ ;  /* 0x0000006100177223 */ /* 0x000fe200000100ff */
[----:B------:R-:W-:Y:S01]  /*2a20*/  FFMA.FTZ R22, R2, R91, RZ ;  /* 0x0000005b02167223 */ /* 0x000fe200000100ff */
[----:B------:R-:W-:Y:S01]  /*2a30*/  SHF.L.U32 R65, R65, 0x10, RZ ;  /* 0x0000001041417819 */ /* 0x000fe200000006ff */
[-C--:B------:R-:W-:Y:S01]  /*2a40*/  FFMA.FTZ R88, R63, -R28.reuse, R94 ;  /* 0x8000001c3f587223 */ /* 0x080fe2000001005e */
[----:B------:R-:W-:Y:S01]  /*2a50*/  FMUL.FTZ R95, R82, R28 ;  /* 0x0000001c525f7220 */ /* 0x000fe20000410000 */
[----:B------:R-:W-:Y:S01]  /*2a60*/  FFMA.FTZ R22, R93, R84, R22 ;  /* 0x000000545d167223 */ /* 0x000fe20000010016 */
[----:B------:R-:W-:Y:S01]  /*2a70*/  FFMA.FTZ R23, R56, R99, R23 ;  /* 0x0000006338177223 */ /* 0x000fe20000010017 */
[-C--:B------:R-:W-:Y:S01]  /*2a80*/  FMUL.FTZ R97, R81, R26.reuse ;  /* 0x0000001a51617220 */ /* 0x080fe20000410000 */
[----:B------:R-:W-:Y:S01]  /*2a90*/  FFMA.FTZ R90, R65, -R26, R96 ;  /* 0x8000001a415a7223 */ /* 0x000fe20000010060 */
[----:B------:R-:W-:Y:S01]  /*2aa0*/  FFMA.FTZ R22, R95, R88, R22 ;  /* 0x000000585f167223 */ /* 0x000fe20000010016 */
[----:B------:R-:W-:Y:S01]  /*2ab0*/  FFMA.FTZ R23, R52, R94, R23 ;  /* 0x0000005e34177223 */ /* 0x000fe20000010017 */
[----:B------:R-:W-:Y:S01]  /*2ac0*/  FMUL.FTZ R24, R89, R24 ;  /* 0x0000001859187220 */ /* 0x000fe20000410000 */
[----:B------:R-:W-:Y:S01]  /*2ad0*/  FMUL.FTZ R89, R80, R82 ;  /* 0x0000005250597220 */ /* 0x000fe20000410000 */
[C---:B------:R-:W-:Y:S01]  /*2ae0*/  FFMA.FTZ R22, R97.reuse, R90, R22 ;  /* 0x0000005a61167223 */ /* 0x040fe20000010016 */
[----:B------:R-:W-:Y:S01]  /*2af0*/  FFMA.FTZ R23, R54, R96, R23 ;  /* 0x0000006036177223 */ /* 0x000fe20000010017 */
[----:B------:R-:W-:Y:S01]  /*2b00*/  FADD.FTZ R57, R97, R57 ;  /* 0x0000003961397221 */ /* 0x000fe20000010000 */
[----:B------:R-:W-:Y:S01]  /*2b10*/  FMUL.FTZ R88, R88, R89 ;  /* 0x0000005958587220 */ /* 0x000fe20000410000 */
[----:B------:R-:W-:Y:S01]  /*2b20*/  @!P3 MOV R96, 0x400 ;  /* 0x000004000060b802 */ /* 0x000fe20000000f00 */
[----:B------:R-:W0:Y:S01]  /*2b30*/  SHFL.DOWN PT, R99, R22, 0x1, 0x1f ;  /* 0x08201f0016637f89 */ /* 0x000e2200000e0000 */
[C---:B------:R-:W-:Y:S01]  /*2b40*/  FMUL.FTZ R97, R80.reuse, R81 ;  /* 0x0000005150617220 */ /* 0x040fe20000410000 */
[C---:B------:R-:W-:Y:S01]  /*2b50*/  FMUL.FTZ R89, R80.reuse, R87 ;  /* 0x0000005750597220 */ /* 0x040fe20000410000 */
[----:B------:R-:W-:Y:S01]  /*2b60*/  FMUL.FTZ R80, R80, R3 ;  /* 0x0000000350507220 */ /* 0x000fe20000410000 */
[----:B------:R-:W1:Y:S01]  /*2b70*/  SHFL.DOWN PT, R94, R23, 0x1, 0x1f ;  /* 0x08201f00175e7f89 */ /* 0x000e6200000e0000 */
[----:B----4-:R-:W-:Y:S01]  /*2b80*/  @!P3 LEA R31, R101, R96, 0x18 ;  /* 0x00000060651fb211 */ /* 0x010fe200078ec0ff */
[----:B------:R-:W-:Y:S01]  /*2b90*/  FMUL.FTZ R90, R90, R97 ;  /* 0x000000615a5a7220 */ /* 0x000fe20000410000 */
[----:B------:R-:W-:Y:S01]  /*2ba0*/  FMUL.FTZ R89, R84, R89 ;  /* 0x0000005954597220 */ /* 0x000fe20000410000 */
[----:B------:R-:W-:Y:S01]  /*2bb0*/  FMUL.FTZ R91, R91, R80 ;  /* 0x000000505b5b7220 */ /* 0x000fe20000410000 */
[----:B------:R2:W-:Y:S01]  /*2bc0*/  @!P4 STS.64 [R76+0xbc8], R24 ;  /* 0x000bc8184c00c388 */ /* 0x0005e20000000a00 */
[----:B------:R-:W-:Y:S01]  /*2bd0*/  FADD.FTZ R61, R2, R61 ;  /* 0x0000003d023d7221 */ /* 0x000fe20000010000 */
        /* <DEDUP_REMOVED lines=43> */
.L_x_10563:
[----:B------:R-:W-:Y:S05]  /*2e90*/  BSYNC B0 ;  /* 0x0000000000007941 */ /* 0x000fea0003800000 */
.L_x_10562:
        /* <DEDUP_REMOVED lines=14> */
.L_x_10559:
[----:B------:R-:W-:Y:S01]  /*2f80*/  BAR.SYNC.DEFER_BLOCKING 0x0 ;  /* 0x0000000000007b1d */ /* 0x000fe20000010000 */
[----:B------:R-:W-:-:S04]  /*2f90*/  LEA R2, P0, R43, R34, 0x3 ;  /* 0x000000222b027211 */ /* 0x000fc800078018ff */
[C---:B------:R-:W-:Y:S01]  /*2fa0*/  LEA.HI.X R3, R43.reuse, R35, R30, 0x3, P0 ;  /* 0x000000232b037211 */ /* 0x040fe200000f1c1e */
[----:B------:R-:W-:Y:S01]  /*2fb0*/  IMAD R27, R44, 0x8, R31 ;  /* 0x000000082c1b7824 */ /* 0x000fe200078e021f */
[----:B------:R-:W-:Y:S01]  /*2fc0*/  F2F.BF16.F32 R58, R58 ;  /* 0x0000003a003a7304 */ /* 0x000fe20000202000 */
[----:B------:R-:W3:Y:S01]  /*2fd0*/  LDC.64 R24, c[0x0][0x388] ;  /* 0x0000e200ff187b82 */ /* 0x000ee20000000a00 */
[----:B------:R-:W-:Y:S02]  /*2fe0*/  ULDC.64 UR4, c[0x0][0x390] ;  /* 0x0000e40000047ab9 */ /* 0x000fe40000000a00 */
[----:B------:R-:W4:Y:S04]  /*2ff0*/  LDG.E.64 R2, desc[UR12][R2.64] ;  /* 0x0000000c02027981 */ /* 0x000f28000c1e1b00 */
[----:B------:R-:W-:Y:S01]  /*3000*/  F2F.BF16.F32 R60, R60 ;  /* 0x0000003c003c7304 */ /* 0x000fe20000202000 */
[----:B------:R-:W-:-:S02]  /*3010*/  SHF.L.U32 R26, R43, 0x3, RZ ;  /* 0x000000032b1a7819 */ /* 0x000fc400000006ff */
[----:B------:R-:W-:-:S05]  /*3020*/  SHF.L.U64.HI R29, R43, 0x3, R30 ;  /* 0x000000032b1d7819 */ /* 0x000fca000001021e */
[----:B------:R-:W5:Y:S08]  /*3030*/  F2F.BF16.F32 R57, R57 ;  /* 0x0000003900397304 */ /* 0x000f700000202000 */
[----:B------:R-:W-:Y:S01]  /*3040*/  F2F.BF16.F32 R61, R61 ;  /* 0x0000003d003d7304 */ /* 0x000fe20000202000 */
[----:B-----5:R-:W-:Y:S01]  /*3050*/  PRMT R57, R60, 0x5410, R57 ;  /* 0x000054103c397816 */ /* 0x020fe20000000039 */
[----:B----4-:R-:W-:Y:S01]  /*3060*/  STS.64 [R27], R2 ;  /* 0x000000021b007388 */ /* 0x010fe20000000a00 */
[----:B------:R-:W-:-:S03]  /*3070*/  NOP ;  /* 0x0000000000007918 */ /* 0x000fc60000000000 */
[----:B-12---:R-:W1:Y:S02]  /*3080*/  LDS.64 R18, [R27] ;  /* 0x000000001b127984 */ /* 0x006e640000000a00 */
[C-C-:B-1----:R-:W-:Y:S02]  /*3090*/  SHF.R.U64 R17, R18.reuse, 0x10, R19.reuse ;  /* 0x0000001012117819 */ /* 0x142fe40000001213 */
[----:B------:R-:W-:Y:S02]  /*30a0*/  SHF.L.U32 R13, R19, 0x10, RZ ;  /* 0x00000010130d7819 */ /* 0x000fe400000006ff */
[----:B------:R-:W-:Y:S02]  /*30b0*/  SHF.L.U32 R17, R17, 0x10, RZ ;  /* 0x0000001011117819 */ /* 0x000fe400000006ff */
[----:B------:R-:W-:Y:S01]  /*30c0*/  SHF.R.U32.HI R3, RZ, 0x10, R19 ;  /* 0x00000010ff037819 */ /* 0x000fe20000011613 */
        /* <DEDUP_REMOVED lines=8> */
[----:B------:R-:W-:-:S03]  /*3150*/  FADD.FTZ R3, R3, R48 ;  /* 0x0000003003037221 */ /* 0x000fc60000010000 */
[----:B------:R-:W-:Y:S02]  /*3160*/  FSETP.GTU.FTZ.AND P0, PT, R13, 20, PT ;  /* 0x41a000000d00780b */ /* 0x000fe40003f1c000 */
[----:B------:R-:W-:-:S05]  /*3170*/  FSETP.GTU.FTZ.AND P3, PT, R3, 20, PT ;  /* 0x41a000000300780b */ /* 0x000fca0003f7c000 */
[----:B------:R-:W-:Y:S02]  /*3180*/  @!P2 FMUL.FTZ R2, R0, -1.4426950216293334961 ;  /* 0xbfb8aa3b0002a820 */ /* 0x000fe40000410000 */
[----:B------:R-:W-:-:S04]  /*3190*/  @!P1 FMUL.FTZ R12, R17, -1.4426950216293334961 ;  /* 0xbfb8aa3b110c9820 */ /* 0x000fc80000410000 */
[----:B------:R-:W1:Y:S01]  /*31a0*/  @!P2 MUFU.EX2 R2, R2 ;  /* 0x000000020002a308 */ /* 0x000e620000000800 */
[----:B------:R-:W-:Y:S01]  /*31b0*/  @!P0 FMUL.FTZ R0, R13, -1.4426950216293334961 ;  /* 0xbfb8aa3b0d008820 */ /* 0x000fe20000410000 */
[----:B------:R-:W-:-:S06]  /*31c0*/  @!P3 FMUL.FTZ R18, R3, -1.4426950216293334961 ;  /* 0xbfb8aa3b0312b820 */ /* 0x000fcc0000410000 */
[----:B------:R-:W2:Y:S08]  /*31d0*/  @!P1 MUFU.EX2 R12, R12 ;  /* 0x0000000c000c9308 */ /* 0x000eb00000000800 */
[----:B------:R-:W4:Y:S01]  /*31e0*/  @!P3 MUFU.EX2 R18, R18 ;  /* 0x000000120012b308 */ /* 0x000f220000000800 */
[----:B-1----:R-:W-:Y:S01]  /*31f0*/  @!P2 FADD.FTZ R17, R2, 1 ;  /* 0x3f8000000211a421 */ /* 0x002fe20000010000 */
[----:B------:R-:W-:-:S05]  /*3200*/  IMAD.WIDE.U32 R2, R58, 0x10000, RZ ;  /* 0x000100003a027825 */ /* 0x000fca00078e00ff */
[----:B------:R-:W-:Y:S01]  /*3210*/  LOP3.LUT R13, R57, R3, RZ, 0xfc, !PT ;  /* 0x00000003390d7212 */ /* 0x000fe200078efcff */
[----:B0-----:R-:W0:Y:S01]  /*3220*/  @!P2 MUFU.RCP R22, R17 ;  /* 0x000000110016a308 */ /* 0x001e220000001000 */
[----:B--2---:R-:W-:Y:S01]  /*3230*/  @!P1 FADD.FTZ R16, R12, 1 ;  /* 0x3f8000000c109421 */ /* 0x004fe20000010000 */
[----:B------:R-:W-:-:S05]  /*3240*/  LOP3.LUT R12, R2, R61, RZ, 0xfc, !PT ;  /* 0x0000003d020c7212 */ /* 0x000fca00078efcff */
[----:B------:R3:W-:Y:S01]  /*3250*/  STS.64 [R27], R12 ;  /* 0x0000000c1b007388 */ /* 0x0007e20000000a00 */
[----:B------:R-:W1:Y:S01]  /*3260*/  @!P0 MUFU.EX2 R0, R0 ;  /* 0x0000000000008308 */ /* 0x000e620000000800 */
[----:B----4-:R-:W-:Y:S01]  /*3270*/  @!P3 FADD.FTZ R18, R18, 1 ;  /* 0x3f8000001212b421 */ /* 0x010fe20000010000 */
[----:B------:R-:W-:-:S06]  /*3280*/  NOP ;  /* 0x0000000000007918 */ /* 0x000fcc0000000000 */
[----:B------:R-:W2:Y:S01]  /*3290*/  @!P1 MUFU.RCP R16, R16 ;  /* 0x0000001000109308 */ /* 0x000ea20000001000 */
[----:B------:R-:W4:Y:S01]  /*32a0*/  LDS.64 R2, [R27] ;  /* 0x000000001b027984 */ /* 0x000f220000000a00 */
[----:B0-----:R-:W-:Y:S01]  /*32b0*/  @!P2 FMUL.FTZ R53, R53, R22 ;  /* 0x000000163535a220 */ /* 0x001fe20000410000 */
[----:B---3--:R-:W-:Y:S01]  /*32c0*/  IMAD.WIDE.U32 R12, R24, UR14, R14 ;  /* 0x0000000e180c7c25 */ /* 0x008fe2000f8e000e */
[----:B------:R-:W0:Y:S01]  /*32d0*/  LDC.64 R22, c[0x0][0x3e0] ;  /* 0x0000f800ff167b82 */ /* 0x000e220000000a00 */
[----:B------:R-:W-:-:S03]  /*32e0*/  IADD3 R33, P2, R33, -0x100, RZ ;  /* 0xffffff0021217810 */ /* 0x000fc60007f5e0ff */
[----:B------:R-:W3:Y:S01]  /*32f0*/  @!P3 MUFU.RCP R19, R18 ;  /* 0x000000120013b308 */ /* 0x000ee20000001000 */
[----:B-1----:R-:W-:Y:S01]  /*3300*/  @!P0 FADD.FTZ R0, R0, 1 ;  /* 0x3f80000000008421 */ /* 0x002fe20000010000 */
[----:B------:R-:W-:-:S06]  /*3310*/  IADD3.X R32, R32, -0x1, RZ, P2, !PT ;  /* 0xffffffff20207810 */ /* 0x000fcc00017fe4ff */
[----:B------:R-:W1:Y:S01]  /*3320*/  @!P0 MUFU.RCP R20, R0 ;  /* 0x0000000000148308 */ /* 0x000e620000001000 */
[----:B--2---:R-:W-:Y:S01]  /*3330*/  @!P1 FMUL.FTZ R55, R55, R16 ;  /* 0x0000001037379220 */ /* 0x004fe20000410000 */
[----:B------:R-:W-:Y:S01]  /*3340*/  IMAD R16, R24, UR15, RZ ;  /* 0x0000000f18107c24 */ /* 0x000fe2000f8e02ff */
[----:B------:R-:W-:-:S03]  /*3350*/  IADD3 R37, P1, R37, -0x100, RZ ;  /* 0xffffff0025257810 */ /* 0x000fc60007f3e0ff */
[----:B------:R-:W-:Y:S01]  /*3360*/  IMAD R21, R25, UR14, R16 ;  /* 0x0000000e19157c24 */ /* 0x000fe2000f8e0210 */
[----:B------:R-:W-:Y:S01]  /*3370*/  IADD3.X R36, R36, -0x1, RZ, P1, !PT ;  /* 0xffffffff24247810 */ /* 0x000fe20000ffe4ff */
[----:B------:R-:W-:Y:S02]  /*3380*/  IMAD R16, R50, UR4, RZ ;  /* 0x0000000432107c24 */ /* 0x000fe4000f8e02ff */
[----:B---3--:R-:W-:Y:S01]  /*3390*/  @!P3 FMUL.FTZ R62, R62, R19 ;  /* 0x000000133e3eb220 */ /* 0x008fe20000410000 */
[----:B------:R2:W-:Y:S01]  /*33a0*/  F2F.BF16.F32 R17, R53 ;  /* 0x0000003500117304 */ /* 0x0005e20000202000 */
[----:B------:R-:W-:Y:S01]  /*33b0*/  IADD3 R13, R13, R21, RZ ;  /* 0x000000150d0d7210 */ /* 0x000fe20007ffe0ff */
[C---:B------:R-:W-:Y:S01]  /*33c0*/  IMAD R19, R51.reuse, UR5, R16 ;  /* 0x0000000533137c24 */ /* 0x040fe2000f8e0210 */
[----:B------:R-:W3:Y:S01]  /*33d0*/  LDC.64 R24, c[0x0][0x3f0] ;  /* 0x0000fc00ff187b82 */ /* 0x000ee20000000a00 */
[----:B------:R-:W-:Y:S01]  /*33e0*/  ISETP.GT.AND P3, PT, R40, 0x1, PT ;  /* 0x000000012800780c */ /* 0x000fe20003f64270 */
[----:B------:R-:W-:-:S04]  /*33f0*/  IMAD.WIDE.U32 R12, R51, UR4, R12 ;  /* 0x00000004330c7c25 */ /* 0x000fc8000f8e000c */
[----:B-1----:R-:W-:Y:S01]  /*3400*/  @!P0 FMUL.FTZ R59, R59, R20 ;  /* 0x000000143b3b8220 */ /* 0x002fe20000410000 */
[----:B------:R-:W1:Y:S01]  /*3410*/  F2F.BF16.F32 R18, R62 ;  /* 0x0000003e00127304 */ /* 0x000e620000202000 */
[----:B------:R-:W-:Y:S01]  /*3420*/  ULDC.64 UR4, c[0x0][0x3b0] ;  /* 0x0000ec0000047ab9 */ /* 0x000fe20000000a00 */
[----:B------:R-:W-:Y:S01]  /*3430*/  IADD3 R40, R40, -0x1, RZ ;  /* 0xffffffff28287810 */ /* 0x000fe20007ffe0ff */
[----:B------:R-:W-:Y:S01]  /*3440*/  FADD.FTZ R46, R59, R46 ;  /* 0x0000002e3b2e7221 */ /* 0x000fe20000010000 */
[----:B------:R-:W-:Y:S02]  /*3450*/  IADD3 R20, R13, R19, RZ ;  /* 0x000000130d147210 */ /* 0x000fe40007ffe0ff */
[----:B0-----:R-:W-:Y:S01]  /*3460*/  LEA R16, P0, R12, R22, 0x1 ;  /* 0x000000160c107211 */ /* 0x001fe200078008ff */
[----:B------:R-:W-:Y:S01]  /*3470*/  FADD.FTZ R46, R46, R55 ;  /* 0x000000372e2e7221 */ /* 0x000fe20000010000 */
[----:B------:R-:W0:Y:S02]  /*3480*/  F2F.BF16.F32 R0, R55 ;  /* 0x0000003700007304 */ /* 0x000e240000202000 */
[----:B------:R-:W-:Y:S01]  /*3490*/  LEA.HI.X R20, R12, R23, R20, 0x1, P0 ;  /* 0x000000170c147211 */ /* 0x000fe200000f0c14 */
[----:B--2---:R-:W-:Y:S01]  /*34a0*/  FADD.FTZ R53, R46, R53 ;  /* 0x000000352e357221 */ /* 0x004fe20000010000 */
[----:B------:R-:W-:Y:S01]  /*34b0*/  IADD3 R16, P0, R16, R26, RZ ;  /* 0x0000001a10107210 */ /* 0x000fe20007f1e0ff */
[----:B------:R-:W2:Y:S01]  /*34c0*/  LDC.64 R22, c[0x0][0x3a8] ;  /* 0x0000ea00ff167b82 */ /* 0x000ea20000000a00 */
[----:B-1----:R-:W-:-:S02]  /*34d0*/  PRMT R19, R17, 0x5410, R18 ;  /* 0x0000541011137816 */ /* 0x002fc40000000012 */
[----:B------:R-:W1:Y:S01]  /*34e0*/  F2F.BF16.F32 R21, R59 ;  /* 0x0000003b00157304 */ /* 0x000e620000202000 */
[----:B------:R-:W-:Y:S01]  /*34f0*/  IADD3.X R17, R20, R29, RZ, P0, !PT ;  /* 0x0000001d14117210 */ /* 0x000fe200007fe4ff */
[----:B------:R-:W-:-:S04]  /*3500*/  FADD.FTZ R46, R53, R62 ;  /* 0x0000003e352e7221 */ /* 0x000fc80000010000 */
[----:B----4-:R4:W-:Y:S01]  /*3510*/  STG.E.64 desc[UR12][R16.64], R2 ;  /* 0x0000000210007986 */ /* 0x0109e2000c101b0c */
[----:B0-----:R-:W-:-:S05]  /*3520*/  IMAD.WIDE.U32 R12, R0, 0x10000, RZ ;  /* 0x00010000000c7825 */ /* 0x001fca00078e00ff */
[----:B------:R-:W-:Y:S02]  /*3530*/  LOP3.LUT R19, R19, R13, RZ, 0xfc, !PT ;  /* 0x0000000d13137212 */ /* 0x000fe400078efcff */
[----:B-1----:R-:W-:Y:S01]  /*3540*/  LOP3.LUT R18, R12, R21, RZ, 0xfc, !PT ;  /* 0x000000150c127212 */ /* 0x002fe200078efcff */
[----:B------:R-:W-:Y:S01]  /*3550*/  BAR.SYNC.DEFER_BLOCKING 0x0 ;  /* 0x0000000000007b1d */ /* 0x000fe20000010000 */
[C---:B--2---:R-:W-:Y:S02]  /*3560*/  IMAD R0, R22.reuse, UR15, RZ ;  /* 0x0000000f16007c24 */ /* 0x044fe4000f8e02ff */
[----:B------:R-:W-:-:S04]  /*3570*/  IMAD.WIDE.U32 R14, R22, UR14, R14 ;  /* 0x0000000e160e7c25 */ /* 0x000fc8000f8e000e */
[----:B------:R-:W-:Y:S02]  /*3580*/  IMAD R21, R23, UR14, R0 ;  /* 0x0000000e17157c24 */ /* 0x000fe4000f8e0200 */
[----:B------:R-:W-:-:S03]  /*3590*/  IMAD R0, R50, UR4, RZ ;  /* 0x0000000432007c24 */ /* 0x000fc6000f8e02ff */
[----:B------:R-:W-:Y:S01]  /*35a0*/  IADD3 R15, R15, R21, RZ ;  /* 0x000000150f0f7210 */ /* 0x000fe20007ffe0ff */
[C---:B----4-:R-:W-:Y:S02]  /*35b0*/  IMAD R17, R51.reuse, UR5, R0 ;  /* 0x0000000533117c24 */ /* 0x050fe4000f8e0200 */
[----:B------:R-:W-:Y:S01]  /*35c0*/  IMAD.WIDE.U32 R2, R51, UR4, R14 ;  /* 0x0000000433027c25 */ /* 0x000fe2000f8e000e */
[----:B------:R-:W-:Y:S01]  /*35d0*/  STS.64 [R27], R18 ;  /* 0x000000121b007388 */ /* 0x000fe20000000a00 */
[----:B------:R-:W-:-:S03]  /*35e0*/  NOP ;  /* 0x0000000000007918 */ /* 0x000fc60000000000 */
[----:B------:R-:W0:Y:S01]  /*35f0*/  LDS.64 R12, [R27] ;  /* 0x000000001b0c7984 */ /* 0x000e220000000a00 */
[----:B------:R-:W-:Y:S02]  /*3600*/  IADD3 R0, R3, R17, RZ ;  /* 0x0000001103007210 */ /* 0x000fe40007ffe0ff */
[----:B---3--:R-:W-:-:S04]  /*3610*/  LEA R3, P0, R2, R24, 0x1 ;  /* 0x0000001802037211 */ /* 0x008fc800078008ff */
[----:B------:R-:W-:Y:S02]  /*3620*/  LEA.HI.X R0, R2, R25, R0, 0x1, P0 ;  /* 0x0000001902007211 */ /* 0x000fe400000f0c00 */
[----:B------:R-:W-:-:S04]  /*3630*/  IADD3 R2, P0, R3, R26, RZ ;  /* 0x0000001a03027210 */ /* 0x000fc80007f1e0ff */
[----:B------:R-:W-:Y:S02]  /*3640*/  IADD3.X R3, R0, R29, RZ, P0, !PT ;  /* 0x0000001d00037210 */ /* 0x000fe400007fe4ff */
[----:B------:R-:W-:-:S04]  /*3650*/  IADD3 R34, P0, R34, -0x100, RZ ;  /* 0xffffff0022227810 */ /* 0x000fc80007f1e0ff */
[----:B------:R-:W-:Y:S01]  /*3660*/  IADD3.X R35, R35, -0x1, RZ, P0, !PT ;  /* 0xffffffff23237810 */ /* 0x000fe200007fe4ff */
[----:B0-----:R0:W-:Y:S01]  /*3670*/  STG.E.64 desc[UR12][R2.64], R12 ;  /* 0x0000000c02007986 */ /* 0x0011e2000c101b0c */
[----:B------:R-:W-:Y:S07]  /*3680*/  @P3 BRA `(.L_x_10565) ;  /* 0xffffffd000383947 */ /* 0x000fee000383ffff */
.L_x_10549:
        /* <DEDUP_REMOVED lines=26> */
.L_x_10567:
[----:B------:R-:W-:Y:S05]  /*3830*/  BSYNC B0 ;  /* 0x0000000000007941 */ /* 0x000fea0003800000 */
.L_x_10566:
        /* <DEDUP_REMOVED lines=29> */
.L_x_10569:
[----:B------:R-:W2:Y:S02]  /*3a10*/  S2R R21, SR_TID.X ;  /* 0x0000000000157919 */ /* 0x000ea40000002100 */
.L_x_10570:
[----:B------:R-:W-:Y:S05]  /*3a20*/  BSYNC B0 ;  /* 0x0000000000007941 */ /* 0x000fea0003800000 */
.L_x_10568:
[----:B------:R-:W-:Y:S02]  /*3a30*/  ULDC UR22, c[0x0][0x21c] ;  /* 0x0000870000167ab9 */ /* 0x000fe40000000800 */
[----:B--2---:R-:W-:-:S13]  /*3a40*/  ISETP.GE.AND P0, PT, R21, UR22, PT ;  /* 0x0000001615007c0c */ /* 0x004fda000bf06270 */
[----:B------:R-:W-:Y:S05]  /*3a50*/  @P0 EXIT ;  /* 0x000000000000094d */ /* 0x000fea0003800000 */
[----:B------:R-:W-:Y:S01]  /*3a60*/  ULDC.64 UR6, c[0x0][0x378] ;  /* 0x0000de0000067ab9 */ /* 0x000fe20000000a00 */
[----:B------:R-:W2:Y:S01]  /*3a70*/  S2UR UR5, SR_CgaCtaId ;  /* 0x00000000000579c3 */ /* 0x000ea20000008800 */
[C---:B------:R-:W-:Y:S01]  /*3a80*/  IMAD R0, R50.reuse, UR6, RZ ;  /* 0x0000000632007c24 */ /* 0x040fe2000f8e02ff */
[----:B------:R-:W-:Y:S01]  /*3a90*/  ULDC.64 UR10, c[0x0][0x248] ;  /* 0x00009200000a7ab9 */ /* 0x000fe20000000a00 */
[----:B------:R-:W-:Y:S01]  /*3aa0*/  ULDC.64 UR8, c[0x0][0x358] ;  /* 0x0000d60000087ab9 */ /* 0x000fe20000000a00 */
[C---:B01----:R-:W-:Y:S01]  /*3ab0*/  IMAD R6, R50.reuse, UR10, RZ ;  /* 0x0000000a32067c24 */ /* 0x043fe2000f8e02ff */
[----:B------:R-:W-:Y:S01]  /*3ac0*/  BSSY B0, `(.L_x_10571) ;  /* 0x0000052000007945 */ /* 0x000fe20003800000 */
[C---:B------:R-:W-:Y:S01]  /*3ad0*/  IMAD R31, R51.reuse, UR7, R0 ;  /* 0x00000007331f7c24 */ /* 0x040fe2000f8e0200 */
[----:B------:R-:W-:Y:S01]  /*3ae0*/  UMOV UR4, 0x400 ;  /* 0x0000040000047882 */ /* 0x000fe20000000000 */
[C---:B------:R-:W-:Y:S01]  /*3af0*/  IMAD R0, R50.reuse, UR8, RZ ;  /* 0x0000000832007c24 */ /* 0x040fe2000f8e02ff */
[----:B------:R-:W-:Y:S01]  /*3b00*/  ULDC.64 UR28, c[0x0][0x250] ;  /* 0x00009400001c7ab9 */ /* 0x000fe20000000a00 */
[C---:B------:R-:W-:Y:S01]  /*3b10*/  IMAD R11, R51.reuse, UR11, R6 ;  /* 0x0000000b330b7c24 */ /* 0x040fe2000f8e0206 */
        /* <DEDUP_REMOVED lines=8> */
[----:B------:R-:W-:Y:S01]  /*3ba0*/  ULDC UR6, c[0x0][0x0] ;  /* 0x0000000000067ab9 */ /* 0x000fe20000000800 */
[----:B------:R-:W-:Y:S01]  /*3bb0*/  ULDC.64 UR16, c[0x0][0x360] ;  /* 0x0000d80000107ab9 */ /* 0x000fe20000000a00 */
[----:B------:R-:W-:Y:S01]  /*3bc0*/  IADD3 R29, R7, R29, RZ ;  /* 0x0000001d071d7210 */ /* 0x000fe20007ffe0ff */
[----:B------:R-:W-:Y:S01]  /*3bd0*/  IMAD R50, R50, UR8, RZ ;  /* 0x0000000832327c24 */ /* 0x000fe2000f8e02ff */
[----:B------:R-:W-:Y:S01]  /*3be0*/  IADD3 R31, R3, R31, RZ ;  /* 0x0000001f031f7210 */ /* 0x000fe20007ffe0ff */
[----:B------:R-:W-:Y:S01]  /*3bf0*/  IMAD.WIDE.U32 R18, R51, UR10, RZ ;  /* 0x0000000a33127c25 */ /* 0x000fe2000f8e00ff */
[----:B------:R-:W-:Y:S01]  /*3c00*/  ULDC.64 UR10, c[0x0][0x340] ;  /* 0x0000d000000a7ab9 */ /* 0x000fe20000000a00 */
[----:B--2---:R-:W-:-:S02]  /*3c10*/  ULEA UR4, UR5, UR4, 0x18 ;  /* 0x0000000405047291 */ /* 0x004fc4000f8ec03f */
[----:B------:R-:W-:Y:S01]  /*3c20*/  IMAD R27, R51, UR9, R50 ;  /* 0x00000009331b7c24 */ /* 0x000fe2000f8e0232 */
[----:B------:R-:W-:Y:S01]  /*3c30*/  IADD3 R37, R19, R11, RZ ;  /* 0x0000000b13257210 */ /* 0x000fe20007ffe0ff */
[----:B------:R-:W-:Y:S01]  /*3c40*/  IMAD.WIDE.U32 R8, R51, UR8, RZ ;  /* 0x0000000833087c25 */ /* 0x000fe2000f8e00ff */
[----:B------:R-:W-:Y:S01]  /*3c50*/  ULDC.64 UR8, c[0x0][0x3c8] ;  /* 0x0000f20000087ab9 */ /* 0x000fe20000000a00 */
[----:B------:R-:W-:Y:S01]  /*3c60*/  ULDC.64 UR18, c[0x0][0x380] ;  /* 0x0000e00000127ab9 */ /* 0x000fe20000000a00 */
[----:B------:R-:W-:Y:S02]  /*3c70*/  ULDC.64 UR20, c[0x0][0x3d0] ;  /* 0x0000f40000147ab9 */ /* 0x000fe40000000a00 */
[----:B------:R-:W-:-:S07]  /*3c80*/  IADD3 R27, R9, R27, RZ ;  /* 0x0000001b091b7210 */ /* 0x000fce0007ffe0ff */
.L_x_10572:
        /* <DEDUP_REMOVED lines=54> */
.L_x_10571:
[----:B------:R-:W-:Y:S05]  /*3ff0*/  EXIT ;  /* 0x000000000000794d */ /* 0x000fea0003800000 */
.L_x_10573:
        /* <DEDUP_REMOVED lines=16> */
.L_x_11059:


//--------------------- .text._Z25selective_scan_bwd_kernelI32Selective_Scan_bwd_kernel_traitsILi32ELi4ELb1ELb0ELb1ELb0ELb0EN3c108BFloat16EfEEv12SSMParamsBwd --------------------------
	.section	.text._Z25selective_scan_bwd_kernelI32Selective_Scan_bwd_kernel_traitsILi32ELi4ELb1ELb0ELb1ELb0ELb0EN3c108BFloat16EfEEv12SSMParamsBwd,"ax",@progbits
	.align	128
        .global         _Z25selective_scan_bwd_kernelI32Selective_Scan_bwd_kernel_traitsILi32ELi4ELb1ELb0ELb1ELb0ELb0EN3c108BFloat16EfEEv12SSMParamsBwd
        .type           _Z25selective_scan_bwd_kernelI32Selective_Scan_bwd_kernel_traitsILi32ELi4ELb1ELb0ELb1ELb0ELb0EN3c108BFloat16EfEEv12SSMParamsBwd,@function
        .size           _Z25selective_scan_bwd_kernelI32Selective_Scan_bwd_kernel_traitsILi32ELi4ELb1ELb0ELb1ELb0ELb0EN3c108BFloat16EfEEv12SSMParamsBwd,(.L_x_11060 - _Z25selective_scan_bwd_kernelI32Selective_Scan_bwd_kernel_traitsILi32ELi4ELb1ELb0ELb1ELb0ELb0EN3c108BFloat16EfEEv12SSMParamsBwd)
        .other          _Z25selective_scan_bwd_kernelI32Selective_Scan_bwd_kernel_traitsILi32ELi4ELb1ELb0ELb1ELb0ELb0EN3c108BFloat16EfEEv12SSMParamsBwd,@"STO_CUDA_ENTRY STV_DEFAULT"
_Z25selective_scan_bwd_kernelI32Selective_Scan_bwd_kernel_traitsILi32ELi4ELb1ELb0ELb1ELb0ELb0EN3c108BFloat16EfEEv12SSMParamsBwd:
.text._Z25selective_scan_bwd_kernelI32Selective_Scan_bwd_kernel_traitsILi32ELi4ELb1ELb0ELb1ELb0ELb0EN3c108BFloat16EfEEv12SSMParamsBwd:
        /* <DEDUP_REMOVED lines=33> */
[----:B0-----:R-:W-:-:S05]  /*0210*/  IADD3 R12, RZ, -R11, RZ ;  /* 0x8000000bff0c7210 */ /* 0x001fca0007ffe0ff */
[----:B------:R-:W-:Y:S01]  /*0220*/  IMAD R7, R12, R13, RZ ;  /* 0x0000000d0c077224 */ /* 0x000fe200078e02ff */
[----:B--2---:R-:W-:Y:S01]  /*0230*/  IABS R8, R2 ;  /* 0x0000000200087213 */ /* 0x004fe20000000000 */
[----:B------:R-:W0:Y:S02]  /*0240*/  LDC.64 R32, c[0x0][0x2f0] ;  /* 0x0000bc00ff207b82 */ /* 0x000e240000000a00 */
        /* <DEDUP_REMOVED lines=14> */
[----:B------:R-:W-:Y:S01]  /*0330*/  @!P1 IADD3 R6, R6, 0x1, RZ ;  /* 0x0000000106069810 */ /* 0x000fe20007ffe0ff */
        /* <DEDUP_REMOVED lines=59> */
[C---:B------:R-:W-:Y:S02]  /*06f0*/  @P1 LEA R52, P3, R2.reuse, R24, 0x2 ;  /* 0x0000001802341211 */ /* 0x040fe400078610ff */
[----:B------:R-:W-:Y:S02]  /*0700*/  IADD3.X R18, R15, R18, RZ, P4, !PT ;  /* 0x000000120f127210 */ /* 0x000fe400027fe4ff */
[C---:B------:R-:W-:Y:S02]  /*0710*/  @P2 LEA R54, P4, R2.reuse, R26, 0x2 ;  /* 0x0000001a02362211 */ /* 0x040fe400078810ff */
[----:B------:R-:W-:-:S02]  /*0720*/  @P1 LEA.HI.X R53, R2, R25, R3, 0x2, P3 ;  /* 0x0000001902351211 */ /* 0x000fc400018f1403 */
[----:B------:R-:W-:Y:S01]  /*0730*/  ISETP.GE.AND P1, PT, R29, 0x1, PT ;  /* 0x000000011d00780c */ /* 0x000fe20003f26270 */
[----:B---3--:R-:W-:Y:S01]  /*0740*/  @P0 IMAD R0, R21, UR15, R2 ;  /* 0x0000000f15000c24 */ /* 0x008fe2000f8e0202 */
[----:B------:R-:W-:Y:S02]  /*0750*/  @P2 LEA.HI.X R55, R2, R27, R3, 0x2, P4 ;  /* 0x0000001b02372211 */ /* 0x000fe400020f1403 */
[----:B------:R-:W-:Y:S01]  /*0760*/  LEA R17, P4, R13, R38, 0x1 ;  /* 0x000000260d117211 */ /* 0x000fe200078808ff */
[----:B------:R-:W-:Y:S01]  /*0770*/  @P0 IMAD R0, R0, R29, RZ ;  /* 0x0000001d00000224 */ /* 0x000fe200078e02ff */
[C---:B0-----:R-:W-:Y:S01]  /*0780*/  LEA R11, P5, R20.reuse, R32, 0x1 ;  /* 0x00000020140b7211 */ /* 0x041fe200078a08ff */
[----:B------:R-:W-:Y:S01]  /*0790*/  IMAD R23, R3, UR6, RZ ;  /* 0x0000000603177c24 */ /* 0x000fe2000f8e02ff */
[----:B------:R-:W-:Y:S01]  /*07a0*/  LEA.HI.X R18, R13, R39, R18, 0x1, P4 ;  /* 0x000000270d127211 */ /* 0x000fe200020f0c12 */
[----:B------:R-:W-:Y:S01]  /*07b0*/  IMAD R13, R3, UR4, RZ ;  /* 0x00000004030d7c24 */ /* 0x000fe2000f8e02ff */
[----:B------:R-:W-:Y:S01]  /*07c0*/  LEA.HI.X R20, R20, R33, R14, 0x1, P5 ;  /* 0x0000002114147211 */ /* 0x000fe200028f0c0e */
[----:B-1----:R-:W-:Y:S01]  /*07d0*/  @P0 IMAD R9, R0, R31, RZ ;  /* 0x0000001f00090224 */ /* 0x002fe200078e02ff */
[----:B--2---:R-:W-:Y:S01]  /*07e0*/  LEA R15, P3, R16, R36, 0x1 ;  /* 0x00000024100f7211 */ /* 0x004fe200078608ff */
[C---:B------:R-:W-:Y:S01]  /*07f0*/  IMAD R21, R2.reuse, UR5, R13 ;  /* 0x0000000502157c24 */ /* 0x040fe2000f8e020d */
[----:B------:R-:W-:Y:S01]  /*0800*/  LEA R14, P2, R19, R34, 0x1 ;  /* 0x00000022130e7211 */ /* 0x000fe200078408ff */
[----:B------:R-:W-:Y:S01]  /*0810*/  IMAD R23, R2, UR7, R23 ;  /* 0x0000000702177c24 */ /* 0x000fe2000f8e0217 */
[----:B------:R-:W-:Y:S01]  /*0820*/  LEA.HI.X R16, R16, R37, R8, 0x1, P3 ;  /* 0x0000002510107211 */ /* 0x000fe200018f0c08 */
[----:B----4-:R-:W-:Y:S01]  /*0830*/  @P0 IMAD.WIDE R50, R9, 0x8, R50 ;  /* 0x0000000809320825 */ /* 0x010fe200078e0232 */
[----:B------:R-:W-:-:S02]  /*0840*/  LEA.HI.X R19, R19, R35, R12, 0x1, P2 ;  /* 0x0000002313137211 */ /* 0x000fc400010f0c0c */
        /* <DEDUP_REMOVED lines=12> */
[----:B------:R-:W-:-:S02]  /*0910*/  IMAD R25, R6, UR9, R25 ;  /* 0x0000000906197c24 */ /* 0x000fc4000f8e0219 */
[----:B------:R-:W-:Y:S01]  /*0920*/  IMAD.WIDE.U32 R60, R2, UR6, RZ ;  /* 0x00000006023c7c25 */ /* 0x000fe2000f8e00ff */
[----:B------:R-:W-:-:S03]  /*0930*/  ULDC UR6, c[0x0][0x224] ;  /* 0x0000890000067ab9 */ /* 0x000fc60000000800 */
[----:B-1----:R-:W-:-:S04]  /*0940*/  IMAD R0, R12, UR14, RZ ;  /* 0x0000000e0c007c24 */ /* 0x002fc8000f8e02ff */
[----:B------:R-:W-:Y:S02]  /*0950*/  IMAD R13, R13, UR15, R0 ;  /* 0x0000000f0d0d7c24 */ /* 0x000fe4000f8e0200 */
[----:B0-----:R-:W-:Y:S01]  /*0960*/  IMAD.WIDE.U32 R8, R12, UR15, R56 ;  /* 0x0000000f0c087c25 */ /* 0x001fe2000f8e0038 */
[----:B---3--:R-:W-:Y:S01]  /*0970*/  ULEA UR4, UR5, UR4, 0x18 ;  /* 0x0000000405047291 */ /* 0x008fe2000f8ec03f */
[----:B------:R-:W-:Y:S02]  /*0980*/  MOV R12, R20 ;  /* 0x00000014000c7202 */ /* 0x000fe40000000f00 */
[----:B------:R-:W-:Y:S01]  /*0990*/  IMAD.IADD R9, R9, 0x1, R13 ;  /* 0x0000000109097824 */ /* 0x000fe200078e020d */
[----:B------:R-:W-:Y:S01]  /*09a0*/  MOV R13, R14 ;  /* 0x0000000e000d7202 */ /* 0x000fe20000000f00 */
[----:B------:R-:W-:Y:S01]  /*09b0*/  IMAD.MOV.U32 R14, RZ, RZ, R19 ;  /* 0x000000ffff0e7224 */ /* 0x000fe200078e0013 */
[----:B------:R-:W-:Y:S01]  /*09c0*/  IADD3 R19, R59, R21, RZ ;  /* 0x000000153b137210 */ /* 0x000fe20007ffe0ff */
[----:B------:R-:W-:Y:S01]  /*09d0*/  IMAD.WIDE.U32 R8, R6, UR8, R8 ;  /* 0x0000000806087c25 */ /* 0x000fe2000f8e0008 */
[----:B------:R-:W-:Y:S01]  /*09e0*/  ULDC.64 UR8, c[0x0][0x3d0] ;  /* 0x0000f40000087ab9 */ /* 0x000fe20000000a00 */
[----:B------:R-:W-:-:S02]  /*09f0*/  IADD3 R21, R61, R23, RZ ;  /* 0x000000173d157210 */ /* 0x000fc40007ffe0ff */
[----:B------:R-:W-:Y:S01]  /*0a00*/  IMAD.U32 R23, RZ, RZ, UR4 ;  /* 0x00000004ff177e24 */ /* 0x000fe2000f8e00ff */
[----:B------:R-:W-:Y:S01]  /*0a10*/  IADD3 R9, R9, R25, RZ ;  /* 0x0000001909097210 */ /* 0x000fe20007ffe0ff */
[----:B------:R-:W-:Y:S01]  /*0a20*/  UMOV UR4, URZ ;  /* 0x0000003f00047c82 */ /* 0x000fe20008000000 */
[C---:B------:R-:W-:Y:S02]  /*0a30*/  LEA R62, P0, R8.reuse, UR8, 0x2 ;  /* 0x00000008083e7c11 */ /* 0x040fe4000f8010ff */
[----:B------:R-:W-:Y:S02]  /*0a40*/  MOV R20, UR6 ;  /* 0x0000000600147c02 */ /* 0x000fe40008000f00 */
[----:B------:R-:W-:Y:S02]  /*0a50*/  LEA.HI.X R0, R8, UR9, R9, 0x2, P0 ;  /* 0x0000000908007c11 */ /* 0x000fe400080f1409 */
[----:B------:R-:W-:Y:S02]  /*0a60*/  CS2R R8, SRZ ;  /* 0x0000000000087805 */ /* 0x000fe4000001ff00 */
[----:B------:R-:W-:-:S02]  /*0a70*/  IADD3 R62, P0, R62, -0x100, RZ ;  /* 0xffffff003e3e7810 */ /* 0x000fc40007f1e0ff */
[C---:B------:R-:W-:Y:S02]  /*0a80*/  LOP3.LUT R86, R56.reuse, 0x1f, RZ, 0xc0, !PT ;  /* 0x0000001f38567812 */ /* 0x040fe400078ec0ff */
[----:B------:R-:W-:Y:S02]  /*0a90*/  SHF.R.S32.HI R22, RZ, 0x1f, R56 ;  /* 0x0000001fff167819 */ /* 0x000fe40000011438 */
[C---:B------:R-:W-:Y:S02]  /*0aa0*/  IADD3 R24, R56.reuse, 0x200, RZ ;  /* 0x0000020038187810 */ /* 0x040fe40007ffe0ff */
[CC--:B------:R-:W-:Y:S02]  /*0ab0*/  LEA R25, R56.reuse, R23.reuse, 0x2 ;  /* 0x0000001738197211 */ /* 0x0c0fe400078e10ff */
[----:B------:R-:W-:Y:S02]  /*0ac0*/  LEA R26, R56, R23, 0x4 ;  /* 0x00000017381a7211 */ /* 0x000fe400078e20ff */
[----:B--2---:R-:W-:-:S07]  /*0ad0*/  IADD3.X R63, R0, -0x1, RZ, P0, !PT ;  /* 0xffffffff003f7810 */ /* 0x004fce00007fe4ff */
.L_x_10589:
[----:B------:R-:W-:Y:S01]  /*0ae0*/  BAR.SYNC.DEFER_BLOCKING 0x0 ;  /* 0x0000000000007b1d */ /* 0x000fe20000010000 */
[C---:B0-----:R-:W-:Y:S01]  /*0af0*/  IMAD.SHL.U32 R28, R56.reuse, 0x8, RZ ;  /* 0x00000008381c7824 */ /* 0x041fe200078e00ff */
[----:B------:R-:W-:-:S04]  /*0b00*/  SHF.L.U64.HI R27, R56, 0x3, R22 ;  /* 0x00000003381b7819 */ /* 0x000fc80000010216 */
[----:B------:R-:W-:Y:S01]  /*0b10*/  IADD3 R30, P0, R11, R28, RZ ;  /* 0x0000001c0b1e7210 */ /* 0x000fe20007f1e0ff */
[----:B------:R-:W-:-:S03]  /*0b20*/  ULDC UR5, c[0x0][0x21c] ;  /* 0x0000870000057ab9 */ /* 0x000fc60000000800 */
[----:B------:R-:W-:-:S06]  /*0b30*/  IADD3.X R31, R12, R27, RZ, P0, !PT ;  /* 0x0000001b0c1f7210 */ /* 0x000fcc00007fe4ff */
[----:B------:R-:W2:Y:S01]  /*0b40*/  LDG.E.64 R30, desc[UR12][R30.64] ;  /* 0x0000000c1e1e7981 */ /* 0x000ea2000c1e1b00 */
[----:B------:R-:W-:Y:S02]  /*0b50*/  LEA R29, R10, R23, 0x3 ;  /* 0x000000170a1d7211 */ /* 0x000fe400078e18ff */
[----:B------:R-:W-:-:S04]  /*0b60*/  IADD3 R34, P0, R13, R28, RZ ;  /* 0x0000001c0d227210 */ /* 0x000fc80007f1e0ff */
[----:B------:R-:W-:Y:S01]  /*0b70*/  IADD3.X R35, R14, R27, RZ, P0, !PT ;  /* 0x0000001b0e237210 */ /* 0x000fe200007fe4ff */
[----:B--2---:R-:W-:Y:S01]  /*0b80*/  STS.64 [R29], R30 ;  /* 0x0000001e1d007388 */ /* 0x004fe20000000a00 */
[----:B------:R-:W-:-:S03]  /*0b90*/  NOP ;  /* 0x0000000000007918 */ /* 0x000fc60000000000 */
[----:B------:R-:W0:Y:S01]  /*0ba0*/  LDS.64 R64, [R29] ;  /* 0x000000001d407984 */ /* 0x000e220000000a00 */
[----:B------:R-:W-:Y:S06]  /*0bb0*/  BAR.SYNC.DEFER_BLOCKING 0x0 ;  /* 0x0000000000007b1d */ /* 0x000fec0000010000 */
[----:B------:R-:W2:Y:S01]  /*0bc0*/  LDG.E.64 R34, desc[UR12][R34.64] ;  /* 0x0000000c22227981 */ /* 0x000ea2000c1e1b00 */
[----:B------:R-:W-:-:S05]  /*0bd0*/  IADD3 R36, P0, R15, R28, RZ ;  /* 0x0000001c0f247210 */ /* 0x000fca0007f1e0ff */
[----:B------:R-:W-:Y:S01]  /*0be0*/  IMAD.X R37, R16, 0x1, R27, P0 ;  /* 0x0000000110257824 */ /* 0x000fe200000e061b */
[----:B--2---:R-:W-:Y:S01]  /*0bf0*/  STS.64 [R29], R34 ;  /* 0x000000221d007388 */ /* 0x004fe20000000a00 */
[----:B------:R-:W-:-:S03]  /*0c00*/  NOP ;  /* 0x0000000000007918 */ /* 0x000fc60000000000 */
[----:B------:R-:W-:Y:S01]  /*0c10*/  LDS.64 R32, [R29] ;  /* 0x000000001d207984 */ /* 0x000fe20000000a00 */
[----:B------:R-:W-:Y:S06]  /*0c20*/  BAR.SYNC.DEFER_BLOCKING 0x0 ;  /* 0x0000000000007b1d */ /* 0x000fec0000010000 */
[----:B------:R-:W2:Y:S01]  /*0c30*/  LDG.E.64 R36, desc[UR12][R36.64] ;  /* 0x0000000c24247981 */ /* 0x000ea2000c1e1b00 */
[C---:B0-----:R-:W-:Y:S01]  /*0c40*/  SHF.R.U64 R91, R64.reuse, 0x10, R65 ;  /* 0x00000010405b7819 */ /* 0x041fe20000001241 */
[----:B------:R-:W-:Y:S01]  /*0c50*/  IMAD.U32 R89, R64, 0x10000, RZ ;  /* 0x0001000040597824 */ /* 0x000fe200078e00ff */
[----:B------:R-:W-:Y:S01]  /*0c60*/  ISETP.LT.AND P0, PT, RZ, UR5, PT ;  /* 0x00000005ff007c0c */ /* 0x000fe2000bf01270 */
[----:B------:R-:W-:Y:S01]  /*0c70*/  IMAD.U32 R90, R65, 0x10000, RZ ;  /* 0x00010000415a7824 */ /* 0x000fe200078e00ff */
[----:B------:R-:W-:-:S02]  /*0c80*/  SHF.L.U32 R91, R91, 0x10, RZ ;  /* 0x000000105b5b7819 */ /* 0x000fc400000006ff */
[----:B------:R-:W-:-:S04]  /*0c90*/  SHF.R.U32.HI R88, RZ, 0x10, R65 ;  /* 0x00000010ff587819 */ /* 0x000fc80000011641 */
[----:B------:R-:W-:-:S05]  /*0ca0*/  SHF.L.U32 R88, R88, 0x10, RZ ;  /* 0x0000001058587819 */ /* 0x000fca00000006ff */
[----:B------:R-:W-:Y:S01]  /*0cb0*/  @!P0 MOV R39, RZ ;  /* 0x000000ff00278202 */ /* 0x000fe20000000f00 */
[----:B--2---:R0:W-:Y:S01]  /*0cc0*/  STS.64 [R29], R36 ;  /* 0x000000241d007388 */ /* 0x0041e20000000a00 */
[----:B------:R-:W-:-:S03]  /*0cd0*/  NOP ;  /* 0x0000000000007918 */ /* 0x000fc60000000000 */
[----:B-1----:R-:W1:Y:S01]  /*0ce0*/  LDS.64 R30, [R29] ;  /* 0x000000001d1e7984 */ /* 0x002e620000000a00 */
[----:B0-----:R-:W-:Y:S02]  /*0cf0*/  @!P0 CS2R R36, SRZ ;  /* 0x0000000000248805 */ /* 0x001fe4000001ff00 */
[C-C-:B-1----:R-:W-:Y:S02]  /*0d00*/  SHF.R.U64 R38, R30.reuse, 0x10, R31.reuse ;  /* 0x000000101e267819 */ /* 0x142fe4000000121f */
[----:B------:R-:W-:Y:S02]  /*0d10*/  SHF.L.U32 R0, R30, 0x10, RZ ;  /* 0x000000101e007819 */ /* 0x000fe400000006ff */
[----:B------:R-:W-:Y:S02]  /*0d20*/  SHF.L.U32 R38, R38, 0x10, RZ ;  /* 0x0000001026267819 */ /* 0x000fe400000006ff */
[----:B------:R-:W-:Y:S01]  /*0d30*/  SHF.R.U32.HI R40, RZ, 0x10, R31 ;  /* 0x00000010ff287819 */ /* 0x000fe2000001161f */
[C---:B------:R-:W-:Y:S01]  /*0d40*/  FFMA.FTZ R9, R0.reuse, R89, R9 ;  /* 0x0000005900097223 */ /* 0x040fe20000010009 */
[----:B------:R-:W-:Y:S01]  /*0d50*/  SHF.L.U32 R30, R31, 0x10, RZ ;  /* 0x000000101f1e7819 */ /* 0x000fe200000006ff */
[----:B-----5:R-:W-:Y:S01]  /*0d60*/  FMUL.FTZ R41, R0, R5 ;  /* 0x0000000500297220 */ /* 0x020fe20000410000 */
[----:B------:R-:W-:Y:S01]  /*0d70*/  SHF.L.U32 R40, R40, 0x10, RZ ;  /* 0x0000001028287819 */ /* 0x000fe200000006ff */
[----:B------:R-:W-:Y:S01]  /*0d80*/  FFMA.FTZ R9, R38, R91, R9 ;  /* 0x0000005b26097223 */ /* 0x000fe20000010009 */
[----:B------:R-:W-:Y:S01]  /*0d90*/  @!P0 MOV R31, RZ ;  /* 0x000000ff001f8202 */ /* 0x000fe20000000f00 */
[-C--:B------:R-:W-:Y:S01]  /*0da0*/  FMUL.FTZ R42, R30, R5.reuse ;  /* 0x000000051e2a7220 */ /* 0x080fe20000410000 */
[-C--:B------:R-:W-:Y:S01]  /*0db0*/  FMUL.FTZ R44, R38, R5.reuse ;  /* 0x00000005262c7220 */ /* 0x080fe20000410000 */
[----:B------:R-:W-:Y:S01]  /*0dc0*/  FFMA.FTZ R9, R30, R90, R9 ;  /* 0x0000005a1e097223 */ /* 0x000fe20000010009 */
[----:B------:R-:W-:-:S03]  /*0dd0*/  FMUL.FTZ R43, R40, R5 ;  /* 0x00000005282b7220 */ /* 0x000fc60000410000 */
[----:B------:R-:W-:Y:S01]  /*0de0*/  FFMA.FTZ R9, R40, R88, R9 ;  /* 0x0000005828097223 */ /* 0x000fe20000010009 */
[----:B------:R-:W-:Y:S06]  /*0df0*/  BAR.SYNC.DEFER_BLOCKING 0x0 ;  /* 0x0000000000007b1d */ /* 0x000fec0000010000 */
[----:B------:R-:W-:Y:S05]  /*0e00*/  @!P0 BRA `(.L_x_10575) ;  /* 0x0000001400fc8947 */ /* 0x000fea0003800000 */
[----:B------:R-:W0:Y:S01]  /*0e10*/  LDC.64 R36, c[0x0][0x368] ;  /* 0x0000da00ff247b82 */ /* 0x000e220000000a00 */
[----:B------:R-:W-:Y:S01]  /*0e20*/  MOV R34, R56 ;  /* 0x0000003800227202 */ /* 0x000fe20000000f00 */
[----:B------:R-:W-:Y:S01]  /*0e30*/  IMAD.MOV.U32 R35, RZ, RZ, RZ ;  /* 0x000000ffff237224 */ /* 0x000fe200078e00ff */
[----:B------:R-:W-:Y:S01]  /*0e40*/  ULDC.64 UR6, c[0x0][0x370] ;  /* 0x0000dc0000067ab9 */ /* 0x000fe20000000a00 */
[----:B------:R-:W-:Y:S01]  /*0e50*/  IADD3 R45, R20, -0x1, RZ ;  /* 0xffffffff142d7810 */ /* 0x000fe20007ffe0ff */
[----:B------:R-:W-:Y:S01]  /*0e60*/  IMAD R31, R7, UR6, RZ ;  /* 0x00000006071f7c24 */ /* 0x000fe2000f8e02ff */
[----:B------:R-:W-:Y:S01]  /*0e70*/  SHF.R.U32.HI R85, RZ, 0x10, R33 ;  /* 0x00000010ff557819 */ /* 0x000fe20000011621 */
[----:B------:R-:W-:Y:S01]  /*0e80*/  UMOV UR5, URZ ;  /* 0x0000003f00057c82 */ /* 0x000fe20008000000 */
[----:B------:R-:W1:Y:S01]  /*0e90*/  LDC R73, c[0x0][0x224] ;  /* 0x00008900ff497b82 */ /* 0x000e620000000800 */
[----:B------:R-:W-:Y:S01]  /*0ea0*/  IMAD R31, R6, UR7, R31 ;  /* 0x00000007061f7c24 */ /* 0x000fe2000f8e021f */
[----:B------:R-:W-:Y:S01]  /*0eb0*/  SHF.L.U32 R49, R33, 0x10, RZ ;  /* 0x0000001021317819 */ /* 0x000fe200000006ff */
[----:B------:R-:W-:Y:S01]  /*0ec0*/  IMAD.U32 R85, R85, 0x10000, RZ ;  /* 0x0001000055557824 */ /* 0x000fe200078e00ff */
[----:B------:R-:W-:Y:S01]  /*0ed0*/  ISETP.NE.AND P2, PT, R56, 0x1f, PT ;  /* 0x0000001f3800780c */ /* 0x000fe20003f45270 */
[----:B------:R-:W-:Y:S01]  /*0ee0*/  ULDC UR22, c[0x0][0x224] ;  /* 0x0000890000167ab9 */ /* 0x000fe20000000800 */
[----:B------:R-:W-:Y:S01]  /*0ef0*/  MOV R39, RZ ;  /* 0x000000ff00277202 */ /* 0x000fe20000000f00 */
[--C-:B------:R-:W-:Y:S01]  /*0f00*/  FADD.FTZ R49, R49, R4.reuse ;  /* 0x0000000431317221 */ /* 0x100fe20000010000 */
[----:B------:R-:W2:Y:S01]  /*0f10*/  LDC R47, c[0x0][0x224] ;  /* 0x00008900ff2f7b82 */ /* 0x000ea20000000800 */
[----:B------:R-:W-:Y:S01]  /*0f20*/  FADD.FTZ R85, R85, R4 ;  /* 0x0000000455557221 */ /* 0x000fe20000010000 */
        /* <DEDUP_REMOVED lines=9> */
[----:B------:R-:W-:-:S03]  /*0fc0*/  LEA.HI R36, R45, R45, RZ, 0x1 ;  /* 0x0000002d2d247211 */ /* 0x000fc600078f08ff */
[----:B------:R-:W-:Y:S01]  /*0fd0*/  IMAD R37, R37, UR15, R46 ;  /* 0x0000000f25257c24 */ /* 0x000fe2000f8e022e */
[----:B------:R-:W-:Y:S01]  /*0fe0*/  LOP3.LUT R36, R36, 0xfffffe, RZ, 0xc0, !PT ;  /* 0x00fffffe24247812 */ /* 0x000fe200078ec0ff */
[----:B------:R-:W-:Y:S01]  /*0ff0*/  IMAD.MOV.U32 R46, RZ, RZ, RZ ;  /* 0x000000ffff2e7224 */ /* 0x000fe200078e00ff */
[----:B-1----:R-:W-:Y:S01]  /*1000*/  LEA R73, R73, UR4, 0x7 ;  /* 0x0000000449497c11 */ /* 0x002fe2000f8e38ff */
[----:B------:R-:W1:Y:S01]  /*1010*/  LDC.64 R76, c[0x0][0x2d8] ;  /* 0x0000b600ff4c7b82 */ /* 0x000e620000000a00 */
[----:B------:R-:W-:-:S03]  /*1020*/  IADD3 R35, R35, R37, RZ ;  /* 0x0000002523237210 */ /* 0x000fc60007ffe0ff */
[----:B------:R-:W-:Y:S01]  /*1030*/  IMAD.WIDE.U32 R66, R6, UR6, R34 ;  /* 0x0000000606427c25 */ /* 0x000fe2000f8e0022 */
[----:B------:R-:W-:-:S03]  /*1040*/  ULDC.64 UR6, c[0x0][0x3d0] ;  /* 0x0000f40000067ab9 */ /* 0x000fc60000000a00 */
[----:B------:R-:W3:Y:S01]  /*1050*/  LDC.64 R78, c[0x0][0x2d0] ;  /* 0x0000b400ff4e7b82 */ /* 0x000ee20000000a00 */
[----:B------:R-:W-:Y:S01]  /*1060*/  IADD3 R37, R67, R31, RZ ;  /* 0x0000001f43257210 */ /* 0x000fe20007ffe0ff */
[C---:B------:R-:W-:Y:S01]  /*1070*/  IMAD.SHL.U32 R31, R45.reuse, 0x80, RZ ;  /* 0x000000802d1f7824 */ /* 0x040fe200078e00ff */
[C---:B------:R-:W-:Y:S01]  /*1080*/  LEA R34, P0, R66.reuse, UR6, 0x2 ;  /* 0x0000000642227c11 */ /* 0x040fe2000f8010ff */
[----:B------:R-:W-:Y:S01]  /*1090*/  UMOV UR6, URZ ;  /* 0x0000003f00067c82 */ /* 0x000fe20008000000 */
[----:B------:R-:W-:Y:S02]  /*10a0*/  IADD3 R45, R45, -R36, RZ ;  /* 0x800000242d2d7210 */ /* 0x000fe40007ffe0ff */
[----:B------:R-:W-:Y:S01]  /*10b0*/  LEA.HI.X R35, R66, UR7, R37, 0x2, P0 ;  /* 0x0000000742237c11 */ /* 0x000fe200080f1425 */
[----:B------:R-:W-:Y:S01]  /*10c0*/  ULDC UR7, c[0x0][0x218] ;  /* 0x0000860000077ab9 */ /* 0x000fe20000000800 */
[----:B------:R-:W-:Y:S01]  /*10d0*/  IADD3 R66, P0, R31, R66, RZ ;  /* 0x000000421f427210 */ /* 0x000fe20007f1e0ff */
[----:B------:R-:W-:-:S03]  /*10e0*/  IMAD.WIDE R34, R73, 0x4, R34 ;  /* 0x0000000449227825 */ /* 0x000fc600078e0222 */
[----:B------:R-:W-:Y:S01]  /*10f0*/  LEA.HI.X.SX32 R67, R31, R37, 0x1, P0 ;  /* 0x000000251f437211 */ /* 0x000fe200000f0eff */
[----:B------:R-:W-:Y:S01]  /*1100*/  HFMA2.MMA R31, -RZ, RZ, 0, 0 ;  /* 0x00000000ff1f7435 */ /* 0x000fe200000001ff */
[----:B------:R-:W-:Y:S01]  /*1110*/  CS2R R36, SRZ ;  /* 0x0000000000247805 */ /* 0x000fe2000001ff00 */
[----:B------:R-:W-:Y:S01]  /*1120*/  IMAD.WIDE R72, R73, 0x4, R62 ;  /* 0x0000000449487825 */ /* 0x000fe200078e023e */
[C---:B------:R-:W-:Y:S02]  /*1130*/  IADD3 R68, P0, R34.reuse, -0x180, RZ ;  /* 0xfffffe8022447810 */ /* 0x040fe40007f1e0ff */
[----:B------:R-:W-:Y:S02]  /*1140*/  IADD3 R70, P1, R34, -0x80, RZ ;  /* 0xffffff8022467810 */ /* 0x000fe40007f3e0ff */
[----:B------:R-:W-:Y:S02]  /*1150*/  SHF.R.U64 R34, R32, 0x10, R33 ;  /* 0x0000001020227819 */ /* 0x000fe40000001221 */
[----:B------:R-:W-:-:S02]  /*1160*/  IADD3.X R69, R35, -0x1, RZ, P0, !PT ;  /* 0xffffffff23457810 */ /* 0x000fc400007fe4ff */
[----:B------:R-:W-:Y:S02]  /*1170*/  IADD3.X R71, R35, -0x1, RZ, P1, !PT ;  /* 0xffffffff23477810 */ /* 0x000fe40000ffe4ff */
[----:B------:R-:W-:Y:S02]  /*1180*/  SHF.L.U32 R35, R32, 0x10, RZ ;  /* 0x0000001020237819 */ /* 0x000fe400000006ff */
[----:B------:R-:W-:Y:S02]  /*1190*/  SHF.L.U32 R33, R34, 0x10, RZ ;  /* 0x0000001022217819 */ /* 0x000fe400000006ff */
[----:B------:R-:W-:Y:S01]  /*11a0*/  ISETP.NE.AND P1, PT, R56, RZ, PT ;  /* 0x000000ff3800720c */ /* 0x000fe20003f25270 */
[--C-:B------:R-:W-:Y:S02]  /*11b0*/  FADD.FTZ R48, R35, R4.reuse ;  /* 0x0000000423307221 */ /* 0x100fe40000010000 */
[----:B0-2---:R-:W-:-:S10]  /*11c0*/  FADD.FTZ R84, R33, R4 ;  /* 0x0000000421547221 */ /* 0x005fd40000010000 */
.L_x_10588:
[----:B------:R-:W-:Y:S01]  /*11d0*/  SHF.R.S32.HI R92, RZ, 0x1f, R46 ;  /* 0x0000001fff5c7819 */ /* 0x000fe2000001142e */
[----:B---3--:R-:W-:Y:S01]  /*11e0*/  IMAD.WIDE.U32 R80, R46, UR16, RZ ;  /* 0x000000102e507c25 */ /* 0x008fe2000f8e00ff */
[----:B--2---:R-:W-:Y:S02]  /*11f0*/  MOV R32, R58 ;  /* 0x0000003a00207202 */ /* 0x004fe40000000f00 */
[----:B------:R-:W-:Y:S01]  /*1200*/  MOV R33, R19 ;  /* 0x0000001300217202 */ /* 0x000fe20000000f00 */
[C---:B------:R-:W-:Y:S02]  /*1210*/  IMAD R35, R92.reuse, UR8, RZ ;  /* 0x000000085c237c24 */ /* 0x040fe4000f8e02ff */
[----:B------:R-:W-:Y:S02]  /*1220*/  IMAD R83, R92, UR16, RZ ;  /* 0x000000105c537c24 */ /* 0x000fe4000f8e02ff */
[----:B------:R-:W-:-:S04]  /*1230*/  IMAD.WIDE.U32 R32, R46, UR8, R32 ;  /* 0x000000082e207c25 */ /* 0x000fc8000f8e0020 */
[----:B------:R-:W-:Y:S01]  /*1240*/  IMAD R35, R46, UR9, R35 ;  /* 0x000000092e237c24 */ /* 0x000fe2000f8e0223 */
[----:B---3--:R-:W-:Y:S01]  /*1250*/  LEA R34, P0, R32, R78, 0x2 ;  /* 0x0000004e20227211 */ /* 0x008fe200078010ff */
[----:B------:R-:W-:-:S03]  /*1260*/  IMAD R83, R46, UR17, R83 ;  /* 0x000000112e537c24 */ /* 0x000fc6000f8e0253 */
[----:B------:R-:W-:Y:S01]  /*1270*/  IADD3 R33, R33, R35, RZ ;  /* 0x0000002321217210 */ /* 0x000fe20007ffe0ff */
[----:B------:R-:W-:-:S03]  /*1280*/  IMAD.IADD R81, R81, 0x1, R83 ;  /* 0x0000000151517824 */ /* 0x000fc600078e0253 */
[----:B------:R-:W-:Y:S02]  /*1290*/  LEA.HI.X R35, R32, R79, R33, 0x2, P0 ;  /* 0x0000004f20237211 */ /* 0x000fe400000f1421 */
[----:B------:R-:W-:-:S03]  /*12a0*/  LEA R33, P0, R80, R17, 0x1 ;  /* 0x0000001150217211 */ /* 0x000fc600078008ff */
[----:B0-----:R0:W2:Y:S01]  /*12b0*/  LDG.E R87, desc[UR12][R34.64] ;  /* 0x0000000c22577981 */ /* 0x0010a2000c1e1900 */
[----:B------:R-:W-:Y:S02]  /*12c0*/  IADD3 R32, P3, R33, R28, RZ ;  /* 0x0000001c21207210 */ /* 0x000fe40007f7e0ff */
[----:B------:R-:W-:-:S04]  /*12d0*/  LEA.HI.X R80, R80, R18, R81, 0x1, P0 ;  /* 0x0000001250507211 */ /* 0x000fc800000f0c51 */
[----:B------:R-:W-:-:S06]  /*12e0*/  IADD3.X R33, R80, R27, RZ, P3, !PT ;  /* 0x0000001b50217210 */ /* 0x000fcc0001ffe4ff */
[----:B------:R-:W3:Y:S01]  /*12f0*/  LDG.E.64 R32, desc[UR12][R32.64] ;  /* 0x0000000c20207981 */ /* 0x000ee2000c1e1b00 */
[----:B0-----:R-:W-:Y:S01]  /*1300*/  MOV R34, R60 ;  /* 0x0000003c00227202 */ /* 0x001fe20000000f00 */
[----:B------:R-:W-:Y:S01]  /*1310*/  IMAD R83, R92, UR10, RZ ;  /* 0x0000000a5c537c24 */ /* 0x000fe2000f8e02ff */
[----:B------:R-:W-:Y:S02]  /*1320*/  MOV R35, R21 ;  /* 0x0000001500237202 */ /* 0x000fe40000000f00 */
[----:B------:R-:W-:Y:S01]  /*1330*/  ISETP.GT.AND P0, PT, R20, 0x1, PT ;  /* 0x000000011400780c */ /* 0x000fe20003f04270 */
[----:B------:R-:W-:-:S03]  /*1340*/  IMAD.WIDE.U32 R80, R46, UR10, R34 ;  /* 0x0000000a2e507c25 */ /* 0x000fc6000f8e0022 */
[----:B------:R-:W-:Y:S01]  /*1350*/  ISETP.EQ.AND P0, PT, R86, RZ, P0 ;  /* 0x000000ff5600720c */ /* 0x000fe20000702270 */
[----:B------:R-:W-:Y:S01]  /*1360*/  IMAD R35, R46, UR11, R83 ;  /* 0x0000000b2e237c24 */ /* 0x000fe2000f8e0253 */
[----:B-1----:R-:W-:-:S03]  /*1370*/  LEA R34, P3, R80, R76, 0x2 ;  /* 0x0000004c50227211 */ /* 0x002fc600078610ff */
[----:B------:R-:W-:Y:S01]  /*1380*/  IMAD.IADD R35, R81, 0x1, R35 ;  /* 0x0000000151237824 */ /* 0x000fe200078e0223 */
[----:B------:R-:W-:-:S04]  /*1390*/  LEA R81, R45, R46, 0x8 ;  /* 0x0000002e2d517211 */ /* 0x000fc800078e40ff */
[----:B------:R-:W-:-:S03]  /*13a0*/  LEA.HI.X R35, R80, R77, R35, 0x2, P3 ;  /* 0x0000004d50237211 */ /* 0x000fc600018f1423 */
[----:B------:R-:W0:Y:S01]  /*13b0*/  @P0 LDC R82, c[0x0][0x21c] ;  /* 0x00008700ff520b82 */ /* 0x000e220000000800 */
[----:B------:R-:W-:Y:S01]  /*13c0*/  @P0 IADD3 R83, R20, -0x2, RZ ;  /* 0xfffffffe14530810 */ /* 0x000fe20007ffe0ff */
[----:B------:R-:W4:Y:S01]  /*13d0*/  LDG.E R34, desc[UR12][R34.64] ;  /* 0x0000000c22227981 */ /* 0x000f22000c1e1900 */
[----:B------:R-:W-:-:S05]  /*13e0*/  SEL R80, R81, R24, !P1 ;  /* 0x0000001851507207 */ /* 0x000fca0004800000 */
[----:B------:R-:W-:Y:S02]  /*13f0*/  IMAD R99, R80, 0x4, R23 ;  /* 0x0000000450637824 */ /* 0x000fe400078e0217 */
[----:B0-----:R-:W-:Y:S01]  /*1400*/  @P0 IMAD R81, R83, R82, R46 ;  /* 0x0000005253510224 */ /* 0x001fe200078e022e */
[----:B------:R-:W-:-:S03]  /*1410*/  MOV R95, RZ ;  /* 0x000000ff005f7202 */ /* 0x000fc60000000f00 */
[----:B------:R-:W-:-:S04]  /*1420*/  @P0 IMAD.WIDE R80, R81, 0x8, R50 ;  /* 0x0000000851500825 */ /* 0x000fc800078e0232 */
[----:B------:R-:W-:Y:S01]  /*1430*/  FMUL.FTZ R89, R48, R89 ;  /* 0x0000005930597220 */ /* 0x000fe20000410000 */
[----:B------:R-:W-:Y:S01]  /*1440*/  FMUL.FTZ R90, R49, R90 ;  /* 0x0000005a315a7220 */ /* 0x000fe20000410000 */
[----:B------:R-:W-:Y:S01]  /*1450*/  FMUL.FTZ R88, R85, R88 ;  /* 0x0000005855587220 */ /* 0x000fe20000410000 */
[----:B------:R-:W-:Y:S01]  /*1460*/  BSSY B0, `(.L_x_10576) ;  /* 0x0000030000007945 */ /* 0x000fe20003800000 */
[----:B--2---:R-:W-:-:S04]  /*1470*/  FMUL.FTZ R96, R87, 1.4426950216293334961 ;  /* 0x3fb8aa3b57607820 */ /* 0x004fc80000410000 */
[----:B------:R-:W-:-:S06]  /*1480*/  FMUL.FTZ R94, R48, R96 ;  /* 0x00000060305e7220 */ /* 0x000fcc0000410000 */
[----:B------:R-:W0:Y:S01]  /*1490*/  MUFU.EX2 R94, R94 ;  /* 0x0000005e005e7308 */ /* 0x000e220000000800 */
[----:B---3--:R1:W-:Y:S01]  /*14a0*/  STS.64 [R29], R32 ;  /* 0x000000201d007388 */ /* 0x0083e20000000a00 */
[----:B------:R-:W-:-:S03]  /*14b0*/  NOP ;  /* 0x0000000000007918 */ /* 0x000fc60000000000 */
[----:B------:R-:W2:Y:S04]  /*14c0*/  LDS.64 R82, [R29] ;  /* 0x000000001d527984 */ /* 0x000ea80000000a00 */
[----:B0-----:R4:W-:Y:S01]  /*14d0*/  STS [R99+0x548], R94 ;  /* 0x0005485e63007388 */ /* 0x0019e20000000800 */
[----:B------:R-:W-:Y:S01]  /*14e0*/  BAR.SYNC.DEFER_BLOCKING 0x0 ;  /* 0x0000000000007b1d */ /* 0x000fe20000010000 */
[-C--:B------:R-:W-:Y:S01]  /*14f0*/  FMUL.FTZ R93, R84, R96.reuse ;  /* 0x00000060545d7220 */ /* 0x080fe20000410000 */
[-C--:B-1----:R-:W-:Y:S01]  /*1500*/  FMUL.FTZ R33, R49, R96.reuse ;  /* 0x0000006031217220 */ /* 0x082fe20000410000 */
[----:B------:R-:W-:-:S04]  /*1510*/  FMUL.FTZ R97, R85, R96 ;  /* 0x0000006055617220 */ /* 0x000fc80000410000 */
[----:B------:R-:W0:Y:S01]  /*1520*/  MUFU.EX2 R93, R93 ;  /* 0x0000005d005d7308 */ /* 0x000e220000000800 */
[----:B------:R1:W3:Y:S07]  /*1530*/  @P2 LDS R104, [R25+0xd4c] ;  /* 0x000d4c0019682984 */ /* 0x0002ee0000000800 */
[----:B------:R-:W4:Y:S01]  /*1540*/  MUFU.EX2 R33, R33 ;  /* 0x0000002100217308 */ /* 0x000f220000000800 */
[----:B------:R1:W5:Y:S07]  /*1550*/  @P0 LDG.E R95, desc[UR12][R80.64+0x4] ;  /* 0x0000040c505f0981 */ /* 0x00036e000c1e1900 */
[----:B------:R-:W4:Y:S01]  /*1560*/  MUFU.EX2 R97, R97 ;  /* 0x0000006100617308 */ /* 0x000f220000000800 */
[----:B------:R-:W-:Y:S01]  /*1570*/  FMUL.FTZ R32, R84, R91 ;  /* 0x0000005b54207220 */ /* 0x000fe20000410000 */
[----:B--2---:R-:W-:-:S02]  /*1580*/  PRMT R101, R82, 0x7632, R101 ;  /* 0x0000763252657816 */ /* 0x004fc40000000065 */
[C---:B-1----:R-:W-:Y:S02]  /*1590*/  PRMT R80, R83.reuse, 0x7632, R80 ;  /* 0x0000763253507816 */ /* 0x042fe40000000050 */
[----:B------:R-:W-:Y:S01]  /*15a0*/  SHF.L.U32 R91, R82, 0x10, RZ ;  /* 0x00000010525b7819 */ /* 0x000fe200000006ff */
[----:B0-----:R-:W-:Y:S01]  /*15b0*/  FMUL.FTZ R82, R94, R93 ;  /* 0x0000005d5e527220 */ /* 0x001fe20000410000 */
[----:B------:R-:W-:Y:S02]  /*15c0*/  SHF.L.U32 R35, R83, 0x10, RZ ;  /* 0x0000001053237819 */ /* 0x000fe400000006ff */
[----:B------:R-:W-:Y:S01]  /*15d0*/  SHF.L.U32 R83, R80, 0x10, RZ ;  /* 0x0000001050537819 */ /* 0x000fe200000006ff */
[----:B------:R-:W-:Y:S01]  /*15e0*/  FFMA.FTZ R81, R93, R89, R32 ;  /* 0x000000595d517223 */ /* 0x000fe20000010020 */
[----:B----4-:R-:W-:Y:S01]  /*15f0*/  FMUL.FTZ R82, R33, R82 ;  /* 0x0000005221527220 */ /* 0x010fe20000410000 */
[----:B------:R-:W-:Y:S02]  /*1600*/  IMAD.U32 R101, R101, 0x10000, RZ ;  /* 0x0001000065657824 */ /* 0x000fe400078e00ff */
[C---:B------:R-:W-:Y:S01]  /*1610*/  FMUL.FTZ R99, R34.reuse, R35 ;  /* 0x0000002322637220 */ /* 0x040fe20000410000 */
[C---:B------:R-:W-:Y:S01]  /*1620*/  FMUL.FTZ R103, R34.reuse, R83 ;  /* 0x0000005322677220 */ /* 0x040fe20000410000 */
[----:B------:R-:W-:Y:S01]  /*1630*/  FFMA.FTZ R80, R33, R81, R90 ;  /* 0x0000005121507223 */ /* 0x000fe2000001005a */
[C---:B------:R-:W-:Y:S01]  /*1640*/  FMUL.FTZ R100, R97.reuse, R82 ;  /* 0x0000005261647220 */ /* 0x040fe20000410000 */
[----:B------:R-:W-:Y:S01]  /*1650*/  FMUL.FTZ R81, R34, R91 ;  /* 0x0000005b22517220 */ /* 0x000fe20000410000 */
[----:B------:R-:W-:Y:S01]  /*1660*/  FMUL.FTZ R99, R30, R99 ;  /* 0x000000631e637220 */ /* 0x000fe20000410000 */
[----:B------:R-:W-:Y:S01]  /*1670*/  FMUL.FTZ R105, R34, R101 ;  /* 0x0000006522697220 */ /* 0x000fe20000410000 */
[----:B------:R-:W-:Y:S01]  /*1680*/  FMUL.FTZ R82, R40, R103 ;  /* 0x0000006728527220 */ /* 0x000fe20000410000 */
[C---:B------:R-:W-:Y:S01]  /*1690*/  FFMA.FTZ R103, R97.reuse, R80, R88 ;  /* 0x0000005061677223 */ /* 0x040fe20000010058 */
[----:B------:R-:W-:Y:S01]  /*16a0*/  FMUL.FTZ R98, R0, R81 ;  /* 0x0000005100627220 */ /* 0x000fe20000410000 */
[----:B------:R-:W-:Y:S01]  /*16b0*/  FMUL.FTZ R96, R38, R105 ;  /* 0x0000006926607220 */ /* 0x000fe20000410000 */
[----:B------:R-:W-:Y:S01]  /*16c0*/  FFMA.FTZ R102, R97, R82, R99 ;  /* 0x0000005261667223 */ /* 0x000fe20000010063 */
[----:B---3--:R-:W-:Y:S06]  /*16d0*/  @P2 BRA `(.L_x_10577) ;  /* 0x0000000000202947 */ /* 0x008fec0003800000 */
[----:B------:R-:W-:Y:S01]  /*16e0*/  ISETP.NE.AND P0, PT, R20, R47, PT ;  /* 0x0000002f1400720c */ /* 0x000fe20003f05270 */
[----:B------:R-:W-:-:S12]  /*16f0*/  HFMA2.MMA R104, -RZ, RZ, 1.875, 0 ;  /* 0x3f800000ff687435 */ /* 0x000fd800000001ff */
[----:B------:R-:W-:-:S04]  /*1700*/  @P0 LEA.HI R80, R20, R20, RZ, 0x1 ;  /* 0x0000001414500211 */ /* 0x000fc800078f08ff */
[----:B------:R-:W-:-:S04]  /*1710*/  @P0 LOP3.LUT R81, R80, 0xfffffe, RZ, 0xc0, !PT ;  /* 0x00fffffe50510812 */ /* 0x000fc800078ec0ff */
[----:B------:R-:W-:-:S04]  /*1720*/  @P0 IADD3 R81, -R81, R20, RZ ;  /* 0x0000001451510210 */ /* 0x000fc80007ffe1ff */
[----:B------:R-:W-:-:S05]  /*1730*/  @P0 LEA R80, R81, R46, 0x8 ;  /* 0x0000002e51500211 */ /* 0x000fca00078e40ff */
[----:B------:R-:W-:-:S05]  /*1740*/  @P0 IMAD R80, R80, 0x4, R23 ;  /* 0x0000000450500824 */ /* 0x000fca00078e0217 */
[----:B------:R0:W1:Y:S02]  /*1750*/  @P0 LDS R104, [R80+0x548] ;  /* 0x0005480050680984 */ /* 0x0000640000000800 */
.L_x_10577:
[----:B------:R-:W-:Y:S05]  /*1760*/  BSYNC B0 ;  /* 0x0000000000007941 */ /* 0x000fea0003800000 */
.L_x_10576:
[----:B-1----:R-:W-:Y:S01]  /*1770*/  FMUL.FTZ R106, R97, R104 ;  /* 0x00000068616a7220 */ /* 0x002fe20000410000 */
[----:B0-----:R-:W0:Y:S01]  /*1780*/  SHFL.UP PT, R80, R103, 0x1, RZ ;  /* 0x0420000067507989 */ /* 0x001e2200000e00ff */
[C---:B------:R-:W-:Y:S01]  /*1790*/  FFMA.FTZ R102, R33.reuse, R102, R96 ;  /* 0x0000006621667223 */ /* 0x040fe20000010060 */
[----:B------:R-:W-:Y:S01]  /*17a0*/  ISETP.GE.AND P0, PT, R10, 0x1, PT ;  /* 0x000000010a00780c */ /* 0x000fe20003f06270 */
[----:B------:R-:W-:Y:S01]  /*17b0*/  FMUL.FTZ R106, R33, R106 ;  /* 0x0000006a216a7220 */ /* 0x000fe20000410000 */
[----:B------:R-:W1:Y:S01]  /*17c0*/  SHFL.UP PT, R81, R100, 0x1, RZ ;  /* 0x0420000064517989 */ /* 0x000e6200000e00ff */
[C---:B------:R-:W-:Y:S01]  /*17d0*/  FFMA.FTZ R105, R93.reuse, R102, R98 ;  /* 0x000000665d697223 */ /* 0x040fe20000010062 */
[C---:B------:R-:W-:Y:S01]  /*17e0*/  ISETP.NE.AND P2, PT, R86.reuse, 0x1f, PT ;  /* 0x0000001f5600780c */ /* 0x040fe20003f45270 */
[----:B------:R-:W-:Y:S01]  /*17f0*/  FMUL.FTZ R106, R93, R106 ;  /* 0x0000006a5d6a7220 */ /* 0x000fe20000410000 */
[----:B------:R-:W-:Y:S01]  /*1800*/  ISETP.GE.U32.AND P3, PT, R86, 0x18, PT ;  /* 0x000000185600780c */ /* 0x000fe20003f66070 */
[----:B-----5:R-:W-:Y:S01]  /*1810*/  SHFL.IDX PT, R95, R95, RZ, 0x1f ;  /* 0x00001fff5f5f7589 */ /* 0x020fe200000e0000 */
[----:B------:R-:W-:Y:S03]  /*1820*/  BSSY B0, `(.L_x_10578) ;  /* 0x000006d000007945 */ /* 0x000fe60003800000 */
        /* <DEDUP_REMOVED lines=30> */
[----:B--2---:R-:W-:Y:S01]  /*1a10*/  @!P2 FFMA.FTZ R105, R106, R102, R105 ;  /* 0x000000666a69a223 */ /* 0x004fe20000010069 */
[----:B------:R-:W-:Y:S01]  /*1a20*/  LEA R102, R46, R23, 0x3 ;  /* 0x000000172e667211 */ /* 0x000fe200078e18ff */
[----:B---3--:R-:W-:-:S03]  /*1a30*/  @!P2 FMUL.FTZ R106, R106, R109 ;  /* 0x0000006d6a6aa220 */ /* 0x008fc60000410000 */
        /* <DEDUP_REMOVED lines=15> */
[----:B-1----:R-:W-:Y:S01]  /*1b30*/  @P0 FMUL.FTZ R100, R100, R107 ;  /* 0x0000006b64640220 */ /* 0x002fe20000410000 */
[----:B------:R-:W-:-:S04]  /*1b40*/  ISETP.NE.AND P0, PT, R56, RZ, PT ;  /* 0x000000ff3800720c */ /* 0x000fc80003f05270 */
[----:B------:R-:W-:Y:S04]  /*1b50*/  SHFL.UP PT, R103, R103, 0x1, RZ ;  /* 0x0420000067677989 */ /* 0x000fe800000e00ff */
[----:B------:R-:W0:Y:S01]  /*1b60*/  SHFL.UP PT, R100, R100, 0x1, RZ ;  /* 0x0420000064647989 */ /* 0x000e2200000e00ff */
[C---:B--2---:R-:W-:Y:S01]  /*1b70*/  @!P2 FFMA.FTZ R105, R106.reuse, R110, R105 ;  /* 0x0000006e6a69a223 */ /* 0x044fe20000010069 */
[----:B---3--:R-:W-:Y:S01]  /*1b80*/  @!P2 FMUL.FTZ R106, R106, R109 ;  /* 0x0000006d6a6aa220 */ /* 0x008fe20000410000 */
[----:B------:R-:W-:Y:S01]  /*1b90*/  ISETP.NE.AND P2, PT, R56, 0x1f, PT ;  /* 0x0000001f3800780c */ /* 0x000fe20003f45270 */
[----:B------:R-:W-:Y:S04]  /*1ba0*/  SHFL.IDX PT, R109, R81, RZ, 0x1f ;  /* 0x00001fff516d7589 */ /* 0x000fe800000e0000 */
[----:B------:R-:W-:Y:S04]  /*1bb0*/  SHFL.DOWN PT, R111, R105, 0x1, 0x1f ;  /* 0x08201f00696f7f89 */ /* 0x000fe800000e0000 */
[----:B------:R-:W1:Y:S04]  /*1bc0*/  SHFL.DOWN PT, R108, R106, 0x1, 0x1f ;  /* 0x08201f006a6c7f89 */ /* 0x000e6800000e0000 */
[----:B------:R-:W-:Y:S04]  /*1bd0*/  SHFL.IDX PT, R110, R105, RZ, 0x1f ;  /* 0x00001fff696e7589 */ /* 0x000fe800000e0000 */
[----:B------:R-:W2:Y:S01]  /*1be0*/  SHFL.IDX PT, R107, R106, RZ, 0x1f ;  /* 0x00001fff6a6b7589 */ /* 0x000ea200000e0000 */
[----:B0-----:R-:W-:-:S04]  /*1bf0*/  @P1 FFMA.FTZ R95, R100, R95, R103 ;  /* 0x0000005f645f1223 */ /* 0x001fc80000010067 */
[----:B------:R-:W-:Y:S01]  /*1c00*/  FFMA.FTZ R95, R94, R95, R89 ;  /* 0x0000005f5e5f7223 */ /* 0x000fe20000010059 */
[----:B------:R-:W-:-:S03]  /*1c10*/  VIADD R89, R20, 0xffffffff ;  /* 0xffffffff14597836 */ /* 0x000fc60000000000 */
[-C--:B------:R-:W-:Y:S01]  /*1c20*/  FFMA.FTZ R103, R93, R95.reuse, R32 ;  /* 0x0000005f5d677223 */ /* 0x080fe20000010020 */
[----:B------:R-:W-:Y:S01]  /*1c30*/  FMUL.FTZ R91, R91, R95 ;  /* 0x0000005f5b5b7220 */ /* 0x000fe20000410000 */
[----:B------:R-:W-:Y:S02]  /*1c40*/  LEA R32, R89, R56, 0x7 ;  /* 0x0000003859207211 */ /* 0x000fe400078e38ff */
[----:B------:R-:W-:Y:S01]  /*1c50*/  FMUL.FTZ R101, R101, R103 ;  /* 0x0000006765657220 */ /* 0x000fe20000410000 */
[----:B------:R-:W-:Y:S01]  /*1c60*/  FFMA.FTZ R91, R0, R91, RZ ;  /* 0x0000005b005b7223 */ /* 0x000fe200000100ff */
[----:B-1----:R-:W-:Y:S01]  /*1c70*/  @P2 FFMA.FTZ R109, R108, R109, R111 ;  /* 0x0000006d6c6d2223 */ /* 0x002fe2000001006f */
[-C--:B------:R-:W-:Y:S01]  /*1c80*/  FFMA.FTZ R108, R33, R103.reuse, R90 ;  /* 0x00000067216c7223 */ /* 0x080fe2000001005a */
[----:B------:R-:W-:Y:S01]  /*1c90*/  FMUL.FTZ R89, R34, R103 ;  /* 0x0000006722597220 */ /* 0x000fe20000410000 */
[----:B------:R-:W-:Y:S01]  /*1ca0*/  FFMA.FTZ R91, R38, R101, R91 ;  /* 0x00000065265b7223 */ /* 0x000fe2000001005b */
[----:B------:R-:W-:Y:S01]  /*1cb0*/  FFMA.FTZ R82, R109, R104, R82 ;  /* 0x000000686d527223 */ /* 0x000fe20000010052 */
[----:B------:R-:W-:Y:S01]  /*1cc0*/  FFMA.FTZ R100, R97, R108, R88 ;  /* 0x0000006c61647223 */ /* 0x000fe20000010058 */
[----:B------:R-:W-:-:S02]  /*1cd0*/  IADD3 R88, -R32, UR7, RZ ;  /* 0x0000000720587c10 */ /* 0x000fc4000fffe1ff */
[----:B------:R-:W-:Y:S01]  /*1ce0*/  FFMA.FTZ R94, R97, R82, R99 ;  /* 0x00000052615e7223 */ /* 0x000fe20000010063 */
[----:B------:R-:W-:Y:S01]  /*1cf0*/  FMUL.FTZ R99, R34, R108 ;  /* 0x0000006c22637220 */ /* 0x000fe20000410000 */
[----:B------:R-:W-:Y:S01]  /*1d00*/  ISETP.GE.AND P6, PT, R88, 0x1, PT ;  /* 0x000000015800780c */ /* 0x000fe20003fc6270 */
[C---:B------:R-:W-:Y:S01]  /*1d10*/  FMUL.FTZ R101, R34.reuse, R100 ;  /* 0x0000006422657220 */ /* 0x040fe20000410000 */
[----:B------:R-:W-:Y:S01]  /*1d20*/  FFMA.FTZ R96, R33, R94, R96 ;  /* 0x0000005e21607223 */ /* 0x000fe20000010060 */
[----:B------:R-:W-:Y:S01]  /*1d30*/  FMUL.FTZ R33, R34, R95 ;  /* 0x0000005f22217220 */ /* 0x000fe20000410000 */
[C---:B--2---:R-:W-:Y:S01]  /*1d40*/  FFMA.FTZ R81, R107.reuse, R81, R110 ;  /* 0x000000516b517223 */ /* 0x044fe2000001006e */
[----:B------:R-:W-:Y:S01]  /*1d50*/  FMUL.FTZ R80, R107, R80 ;  /* 0x000000506b507220 */ /* 0x000fe20000410000 */
[----:B------:R-:W-:Y:S01]  /*1d60*/  FMUL.FTZ R97, R35, R108 ;  /* 0x0000006c23617220 */ /* 0x000fe20000410000 */
[----:B------:R-:W-:Y:S01]  /*1d70*/  FMUL.FTZ R32, R0, R33 ;  /* 0x0000002100207220 */ /* 0x000fe20000410000 */
[----:B------:R-:W-:Y:S01]  /*1d80*/  FMUL.FTZ R33, R38, R89 ;  /* 0x0000005926217220 */ /* 0x000fe20000410000 */
[----:B------:R-:W-:Y:S01]  /*1d90*/  FMUL.FTZ R34, R30, R99 ;  /* 0x000000631e227220 */ /* 0x000fe20000410000 */
[----:B------:R-:W-:Y:S01]  /*1da0*/  FMUL.FTZ R35, R40, R101 ;  /* 0x0000006528237220 */ /* 0x000fe20000410000 */
[----:B------:R0:W-:Y:S01]  /*1db0*/  @!P0 STS.64 [R102+0xdc8], R80 ;  /* 0x000dc85066008388 */ /* 0x0001e20000000a00 */
[----:B------:R-:W-:Y:S01]  /*1dc0*/  ISETP.GE.AND P3, PT, R88, 0x21, PT ;  /* 0x000000215800780c */ /* 0x000fe20003f66270 */
[----:B------:R-:W-:Y:S01]  /*1dd0*/  FFMA.FTZ R97, R30, R97, R91 ;  /* 0x000000611e617223 */ /* 0x000fe2000001005b */
[C---:B------:R-:W-:Y:S01]  /*1de0*/  ISETP.GE.AND P4, PT, R88.reuse, 0x41, PT ;  /* 0x000000415800780c */ /* 0x040fe20003f86270 */
[----:B------:R0:W-:Y:S01]  /*1df0*/  STS.128 [R26+0x110], R32 ;  /* 0x000110201a007388 */ /* 0x0001e20000000c00 */
[----:B------:R-:W-:Y:S01]  /*1e00*/  BAR.SYNC.DEFER_BLOCKING 0x0 ;  /* 0x0000000000007b1d */ /* 0x000fe20000010000 */
[----:B------:R-:W-:Y:S01]  /*1e10*/  ISETP.GE.AND P5, PT, R88, 0x61, PT ;  /* 0x000000615800780c */ /* 0x000fe20003fa6270 */
[----:B------:R-:W-:Y:S01]  /*1e20*/  FFMA.FTZ R98, R93, R96, R98 ;  /* 0x000000605d627223 */ /* 0x000fe20000010062 */
[----:B------:R-:W-:-:S02]  /*1e30*/  SHF.R.U64 R91, R64, 0x10, R65 ;  /* 0x00000010405b7819 */ /* 0x000fc40000001241 */
[----:B------:R-:W-:Y:S02]  /*1e40*/  SHF.R.U32.HI R88, RZ, 0x10, R65 ;  /* 0x00000010ff587819 */ /* 0x000fe40000011641 */
[----:B------:R-:W-:Y:S01]  /*1e50*/  SHF.L.U32 R89, R64, 0x10, RZ ;  /* 0x0000001040597819 */ /* 0x000fe200000006ff */
[----:B------:R-:W-:Y:S06]  /*1e60*/  @!P6 BRA `(.L_x_10579) ;  /* 0x000000000020e947 */ /* 0x000fec0003800000 */
        /* <DEDUP_REMOVED lines=8> */
.L_x_10579:
[----:B------:R-:W-:Y:S05]  /*1ef0*/  BSYNC B0 ;  /* 0x0000000000007941 */ /* 0x000fea0003800000 */
.L_x_10578:
[----:B------:R-:W-:Y:S01]  /*1f00*/  FMUL.FTZ R83, R83, R100 ;  /* 0x0000006453537220 */ /* 0x000fe20000410000 */
[----:B------:R-:W-:Y:S02]  /*1f10*/  IMAD.U32 R91, R91, 0x10000, RZ ;  /* 0x000100005b5b7824 */ /* 0x000fe400078e00ff */
[C---:B------:R-:W-:Y:S01]  /*1f20*/  FFMA.FTZ R95, -R48.reuse, R89, R95 ;  /* 0x00000059305f7223 */ /* 0x040fe2000001015f */
[----:B01----:R-:W-:Y:S01]  /*1f30*/  FMUL.FTZ R34, R48, R98 ;  /* 0x0000006230227220 */ /* 0x003fe20000410000 */
[----:B------:R-:W-:Y:S01]  /*1f40*/  FFMA.FTZ R83, R40, R83, R97 ;  /* 0x0000005328537223 */ /* 0x000fe20000010061 */
[----:B------:R-:W-:Y:S01]  /*1f50*/  SHF.L.U32 R90, R65, 0x10, RZ ;  /* 0x00000010415a7819 */ /* 0x000fe200000006ff */
[----:B------:R0:W1:Y:S01]  /*1f60*/  LDS R97, [R25+0x190] ;  /* 0x0001900019617984 */ /* 0x0000620000000800 */
[----:B------:R-:W-:Y:S01]  /*1f70*/  SHF.L.U32 R88, R88, 0x10, RZ ;  /* 0x0000001058587819 */ /* 0x000fe200000006ff */
[C---:B------:R-:W-:Y:S01]  /*1f80*/  FFMA.FTZ R103, -R84.reuse, R91, R103 ;  /* 0x0000005b54677223 */ /* 0x040fe20000010167 */
[----:B------:R-:W-:Y:S01]  /*1f90*/  FMUL.FTZ R35, R84, R96 ;  /* 0x0000006054237220 */ /* 0x000fe20000410000 */
[----:B------:R-:W-:Y:S01]  /*1fa0*/  FFMA.FTZ R32, R34, R95, RZ ;  /* 0x0000005f22207223 */ /* 0x000fe200000100ff */
        /* <DEDUP_REMOVED lines=17> */
.L_x_10581:
[----:B------:R-:W-:Y:S05]  /*20c0*/  BSYNC B0 ;  /* 0x0000000000007941 */ /* 0x000fea0003800000 */
.L_x_10580:
[----:B01----:R0:W1:Y:S01]  /*20d0*/  LDS R97, [R25+0x210] ;  /* 0x0002100019617984 */ /* 0x0030620000000800 */
[----:B------:R-:W-:Y:S04]  /*20e0*/  BSSY B0, `(.L_x_10582) ;  /* 0x0000005000007945 */ /* 0x000fe80003800000 */
[----:B------:R-:W-:Y:S05]  /*20f0*/  @!P4 BRA `(.L_x_10583) ;  /* 0x00000000000cc947 */ /* 0x000fea0003800000 */
[----:B------:R-:W-:-:S04]  /*2100*/  IMAD.WIDE.U32 R32, R74, UR21, R72 ;  /* 0x000000154a207c25 */ /* 0x000fc8000f8e0048 */
[----:B------:R-:W-:-:S05]  /*2110*/  IMAD.IADD R33, R99, 0x1, R33 ;  /* 0x0000000163217824 */ /* 0x000fca00078e0221 */
[----:B-1----:R2:W-:Y:S02]  /*2120*/  REDG.E.ADD.F32.FTZ.RN.STRONG.GPU desc[UR12][R32.64], R97 ;  /* 0x00000061200079a6 */ /* 0x0025e4000c10f38c */
.L_x_10583:
[----:B------:R-:W-:Y:S05]  /*2130*/  BSYNC B0 ;  /* 0x0000000000007941 */ /* 0x000fea0003800000 */
.L_x_10582:
[----:B-12---:R1:W2:Y:S01]  /*2140*/  LDS R97, [R25+0x290] ;  /* 0x0002900019617984 */ /* 0x0062a20000000800 */
[----:B------:R-:W-:Y:S01]  /*2150*/  BSSY B0, `(.L_x_10584) ;  /* 0x0000005000007945 */ /* 0x000fe20003800000 */
[----:B------:R-:W-:-:S03]  /*2160*/  IMAD.WIDE.U32 R32, R74, UR21, R70 ;  /* 0x000000154a207c25 */ /* 0x000fc6000f8e0046 */
[----:B------:R-:W-:Y:S05]  /*2170*/  @!P5 BRA `(.L_x_10585) ;  /* 0x000000000008d947 */ /* 0x000fea0003800000 */
[----:B------:R-:W-:-:S05]  /*2180*/  IADD3 R33, R99, R33, RZ ;  /* 0x0000002163217210 */ /* 0x000fca0007ffe0ff */
[----:B--2---:R3:W-:Y:S02]  /*2190*/  REDG.E.ADD.F32.FTZ.RN.STRONG.GPU desc[UR12][R32.64], R97 ;  /* 0x00000061200079a6 */ /* 0x0047e4000c10f38c */
.L_x_10585:
[----:B------:R-:W-:Y:S05]  /*21a0*/  BSYNC B0 ;  /* 0x0000000000007941 */ /* 0x000fea0003800000 */
.L_x_10584:
[----:B------:R-:W4:Y:S01]  /*21b0*/  SHFL.DOWN PT, R100, R83, 0x1, 0x1f ;  /* 0x08201f0053647f89 */ /* 0x000f2200000e0000 */
[C---:B------:R-:W-:Y:S01]  /*21c0*/  ISETP.GT.AND P3, PT, R10.reuse, 0x1e, PT ;  /* 0x0000001e0a00780c */ /* 0x040fe20003f64270 */
[C---:B--23--:R-:W-:Y:S01]  /*21d0*/  FMUL.FTZ R97, R87.reuse, R82 ;  /* 0x0000005257617220 */ /* 0x04cfe20000410000 */
[----:B------:R-:W-:Y:S01]  /*21e0*/  ISETP.NE.AND P4, PT, R10, RZ, PT ;  /* 0x000000ff0a00720c */ /* 0x000fe20003f85270 */
[----:B------:R-:W2:Y:S01]  /*21f0*/  SHFL.DOWN PT, R32, R93, 0x1, 0x1f ;  /* 0x08201f005d207f89 */ /* 0x000ea200000e0000 */
        /* <DEDUP_REMOVED lines=10> */
[----:B------:R-:W-:Y:S01]  /*22a0*/  FFMA.FTZ R92, R91, R96, R92 ;  /* 0x000000605b5c7223 */ /* 0x000fe2000001005c */
[----:B------:R-:W3:Y:S01]  /*22b0*/  @!P4 S2R R102, SR_CgaCtaId ;  /* 0x000000000066c919 */ /* 0x000ee20000008800 */
[----:B------:R-:W-:Y:S01]  /*22c0*/  @!P4 MOV R33, 0x400 ;  /* 0x000004000021c802 */ /* 0x000fe20000000f00 */
[----:B------:R-:W-:Y:S01]  /*22d0*/  FFMA.FTZ R80, R89, R98, R80 ;  /* 0x0000006259507223 */ /* 0x000fe20000010050 */
[----:B------:R-:W-:Y:S01]  /*22e0*/  FADD.FTZ R41, R34, R41 ;  /* 0x0000002922297221 */ /* 0x000fe20000010000 */
[----:B------:R-:W-:Y:S01]  /*22f0*/  FADD.FTZ R31, R82, R31 ;  /* 0x0000001f521f7221 */ /* 0x000fe20000010000 */
[----:B------:R-:W-:Y:S01]  /*2300*/  FADD.FTZ R37, R92, R37 ;  /* 0x000000255c257221 */ /* 0x000fe20000010000 */
[----:B------:R-:W-:Y:S01]  /*2310*/  FADD.FTZ R39, R80, R39 ;  /* 0x0000002750277221 */ /* 0x000fe20000010000 */
[----:B----4-:R-:W-:Y:S01]  /*2320*/  @!P3 FADD.FTZ R83, R83, R100 ;  /* 0x000000645353b221 */ /* 0x010fe20000010000 */
[----:B--2---:R-:W-:-:S04]  /*2330*/  @!P3 FADD.FTZ R93, R93, R32 ;  /* 0x000000205d5db221 */ /* 0x004fc80000010000 */
[----:B------:R-:W2:Y:S01]  /*2340*/  SHFL.DOWN PT, R100, R83, 0x2, 0x1f ;  /* 0x08401f0053647f89 */ /* 0x000ea200000e0000 */
[----:B------:R-:W-:-:S03]  /*2350*/  ISETP.GT.AND P3, PT, R10, 0x1d, PT ;  /* 0x0000001d0a00780c */ /* 0x000fc60003f64270 */
[----:B------:R-:W4:Y:S01]  /*2360*/  SHFL.DOWN PT, R32, R93, 0x2, 0x1f ;  /* 0x08401f005d207f89 */ /* 0x000f2200000e0000 */
[----:B---3--:R-:W-:-:S09]  /*2370*/  @!P4 LEA R23, R102, R33, 0x18 ;  /* 0x000000216617c211 */ /* 0x008fd200078ec0ff */
[----:B--2---:R-:W-:Y:S01]  /*2380*/  @!P3 FADD.FTZ R83, R83, R100 ;  /* 0x000000645353b221 */ /* 0x004fe20000010000 */
[----:B----4-:R-:W-:-:S04]  /*2390*/  @!P3 FADD.FTZ R93, R93, R32 ;  /* 0x000000205d5db221 */ /* 0x010fc80000010000 */
        /* <DEDUP_REMOVED lines=16> */
[----:B------:R-:W-:Y:S01]  /*24a0*/  FMUL.FTZ R83, R87, R94 ;  /* 0x0000005e57537220 */ /* 0x000fe20000410000 */
[----:B------:R-:W-:-:S03]  /*24b0*/  MOV R32, R93 ;  /* 0x0000005d00207202 */ /* 0x000fc60000000f00 */
[----:B------:R-:W-:Y:S02]  /*24c0*/  FMUL.FTZ R83, R108, R83 ;  /* 0x000000536c537220 */ /* 0x000fe40000410000 */
[----:B------:R2:W-:Y:S02]  /*24d0*/  @!P4 STS.64 [R23+0x318], R32 ;  /* 0x000318201700c388 */ /* 0x0005e40000000a00 */
        /* <DEDUP_REMOVED lines=12> */
.L_x_10587:
[----:B------:R-:W-:Y:S05]  /*25a0*/  BSYNC B0 ;  /* 0x0000000000007941 */ /* 0x000fea0003800000 */
.L_x_10586:
[----:B------:R-:W-:Y:S01]  /*25b0*/  IADD3 R46, R46, 0x1, RZ ;  /* 0x000000012e2e7810 */ /* 0x000fe20007ffe0ff */
[----:B------:R-:W-:-:S03]  /*25c0*/  UIADD3 UR5, UP0, UR5, 0x1, URZ ;  /* 0x0000000105057890 */ /* 0x000fc6000ff1e03f */
[----:B------:R-:W-:Y:S01]  /*25d0*/  ISETP.GE.AND P0, PT, R46, UR23, PT ;  /* 0x000000172e007c0c */ /* 0x000fe2000bf06270 */
[----:B------:R-:W-:-:S12]  /*25e0*/  UIADD3.X UR6, URZ, UR6, URZ, UP0, !UPT ;  /* 0x000000063f067290 */ /* 0x000fd800087fe43f */
[----:B------:R-:W-:Y:S05]  /*25f0*/  @!P0 BRA `(.L_x_10588) ;  /* 0xffffffe800f48947 */ /* 0x000fea000383ffff */
.L_x_10575:
[----:B------:R-:W-:Y:S01]  /*2600*/  BAR.SYNC.DEFER_BLOCKING 0x0 ;  /* 0x0000000000007b1d */ /* 0x000fe20000010000 */
[----:B------:R-:W-:Y:S01]  /*2610*/  F2FP.BF16.F32.PACK_AB R44, R44, R41 ;  /* 0x000000292c2c723e */ /* 0x000fe200000010ff */
[----:B------:R-:W-:Y:S01]  /*2620*/  FADD.FTZ R8, R8, R39 ;  /* 0x0000002708087221 */ /* 0x000fe20000010000 */
[----:B------:R-:W-:Y:S01]  /*2630*/  F2FP.BF16.F32.PACK_AB R45, R43, R42 ;  /* 0x0000002a2b2d723e */ /* 0x000fe200000010ff */
[----:B------:R-:W-:Y:S01]  /*2640*/  UIADD3 UR4, UR4, -0x80, URZ ;  /* 0xffffff8004047890 */ /* 0x000fe2000fffe03f */
[----:B------:R-:W-:-:S03]  /*2650*/  LEA R30, R10, R23, 0x3 ;  /* 0x000000170a1e7211 */ /* 0x000fc600078e18ff */
[----:B--23--:R-:W2:Y:S01]  /*2660*/  LDC.64 R32, c[0x0][0x388] ;  /* 0x0000e200ff207b82 */ /* 0x00cea20000000a00 */
[----:B------:R-:W-:Y:S01]  /*2670*/  IADD3 R48, R20, -0x1, RZ ;  /* 0xffffffff14307810 */ /* 0x000fe20007ffe0ff */
[----:B------:R-:W-:Y:S01]  /*2680*/  ULDC.64 UR6, c[0x0][0x390] ;  /* 0x0000e40000067ab9 */ /* 0x000fe20000000a00 */
[C---:B------:R-:W-:Y:S02]  /*2690*/  SHF.L.U32 R38, R56.reuse, 0x3, RZ ;  /* 0x0000000338267819 */ /* 0x040fe400000006ff */
[----:B------:R-:W-:Y:S01]  /*26a0*/  SHF.L.U64.HI R49, R56, 0x3, R22 ;  /* 0x0000000338317819 */ /* 0x000fe20000010216 */
[----:B------:R-:W-:Y:S01]  /*26b0*/  IMAD.SHL.U32 R34, R48, 0x80, RZ ;  /* 0x0000008030227824 */ /* 0x000fe200078e00ff */
[----:B------:R-:W-:Y:S01]  /*26c0*/  F2FP.BF16.F32.PACK_AB R42, R37, R39 ;  /* 0x00000027252a723e */ /* 0x000fe200000010ff */
[----:B------:R-:W3:Y:S01]  /*26d0*/  LDC.64 R40, c[0x0][0x3e0] ;  /* 0x0000f800ff287b82 */ /* 0x000ee20000000a00 */
[----:B------:R-:W-:Y:S01]  /*26e0*/  F2FP.BF16.F32.PACK_AB R43, R31, R36 ;  /* 0x000000241f2b723e */ /* 0x000fe200000010ff */
[----:B------:R-:W-:Y:S01]  /*26f0*/  FADD.FTZ R37, R8, R37 ;  /* 0x0000002508257221 */ /* 0x000fe20000010000 */
[----:B------:R-:W-:-:S02]  /*2700*/  SHF.R.S32.HI R35, RZ, 0x1f, R34 ;  /* 0x0000001fff237819 */ /* 0x000fc40000011422 */
[----:B------:R-:W-:Y:S01]  /*2710*/  ISETP.GT.AND P4, PT, R20, 0x1, PT ;  /* 0x000000011400780c */ /* 0x000fe20003f84270 */
[----:B------:R-:W-:Y:S01]  /*2720*/  FADD.FTZ R8, R37, R36 ;  /* 0x0000002425087221 */ /* 0x000fe20000010000 */
[----:B------:R-:W-:Y:S01]  /*2730*/  IADD3 R15, P1, R15, -0x100, RZ ;  /* 0xffffff000f0f7810 */ /* 0x000fe20007f3e0ff */
[----:B------:R-:W4:Y:S01]  /*2740*/  LDC.64 R46, c[0x0][0x3f0] ;  /* 0x0000fc00ff2e7b82 */ /* 0x000f220000000a00 */
[----:B------:R-:W-:Y:S01]  /*2750*/  IADD3 R11, P2, R11, -0x100, RZ ;  /* 0xffffff000b0b7810 */ /* 0x000fe20007f5e0ff */
[----:B------:R5:W-:Y:S01]  /*2760*/  STS.64 [R30], R44 ;  /* 0x0000002c1e007388 */ /* 0x000be20000000a00 */
[----:B------:R-:W-:-:S03]  /*2770*/  NOP ;  /* 0x0000000000007918 */ /* 0x000fc60000000000 */
[----:B------:R-:W0:Y:S01]  /*2780*/  LDS.64 R28, [R30] ;  /* 0x000000001e1c7984 */ /* 0x000e220000000a00 */
[----:B--2---:R-:W-:Y:S01]  /*2790*/  IMAD R0, R32, UR14, RZ ;  /* 0x0000000e20007c24 */ /* 0x004fe2000f8e02ff */
[----:B------:R-:W-:Y:S01]  /*27a0*/  IADD3 R13, P3, R13, -0x100, RZ ;  /* 0xffffff000d0d7810 */ /* 0x000fe20007f7e0ff */
[----:B------:R-:W-:Y:S01]  /*27b0*/  FADD.FTZ R8, R8, R31 ;  /* 0x0000001f08087221 */ /* 0x000fe20000010000 */
[----:B------:R-:W-:Y:S01]  /*27c0*/  MOV R20, R48 ;  /* 0x0000003000147202 */ /* 0x000fe20000000f00 */
[----:B------:R-:W-:Y:S01]  /*27d0*/  IMAD R27, R33, UR15, R0 ;  /* 0x0000000f211b7c24 */ /* 0x000fe2000f8e0200 */
[----:B-----5:R-:W2:Y:S01]  /*27e0*/  LDC.64 R44, c[0x0][0x3a8] ;  /* 0x0000ea00ff2c7b82 */ /* 0x020ea20000000a00 */
[----:B------:R-:W-:Y:S01]  /*27f0*/  IMAD.WIDE.U32 R32, R32, UR15, R34 ;  /* 0x0000000f20207c25 */ /* 0x000fe2000f8e0022 */
[----:B------:R-:W-:Y:S02]  /*2800*/  IADD3.X R16, R16, -0x1, RZ, P1, !PT ;  /* 0xffffffff10107810 */ /* 0x000fe40000ffe4ff */
[----:B------:R-:W-:-:S02]  /*2810*/  IADD3.X R12, R12, -0x1, RZ, P2, !PT ;  /* 0xffffffff0c0c7810 */ /* 0x000fc400017fe4ff */
[----:B------:R-:W-:Y:S01]  /*2820*/  IADD3 R33, R33, R27, RZ ;  /* 0x0000001b21217210 */ /* 0x000fe20007ffe0ff */
[----:B------:R-:W-:Y:S01]  /*2830*/  IMAD R27, R3, UR6, RZ ;  /* 0x00000006031b7c24 */ /* 0x000fe2000f8e02ff */
[----:B------:R-:W-:-:S03]  /*2840*/  IADD3.X R14, R14, -0x1, RZ, P3, !PT ;  /* 0xffffffff0e0e7810 */ /* 0x000fc60001ffe4ff */
[C---:B------:R-:W-:Y:S02]  /*2850*/  IMAD R27, R2.reuse, UR7, R27 ;  /* 0x00000007021b7c24 */ /* 0x040fe4000f8e021b */
[----:B------:R-:W-:Y:S01]  /*2860*/  IMAD.WIDE.U32 R32, R2, UR6, R32 ;  /* 0x0000000602207c25 */ /* 0x000fe2000f8e0020 */
[----:B------:R-:W-:-:S04]  /*2870*/  ULDC.64 UR6, c[0x0][0x3b0] ;  /* 0x0000ec0000067ab9 */ /* 0x000fc80000000a00 */
[----:B------:R-:W-:Y:S02]  /*2880*/  IADD3 R0, R33, R27, RZ ;  /* 0x0000001b21007210 */ /* 0x000fe40007ffe0ff */
[----:B---3--:R-:W-:-:S04]  /*2890*/  LEA R40, P0, R32, R40, 0x1 ;  /* 0x0000002820287211 */ /* 0x008fc800078008ff */
[----:B------:R-:W-:Y:S01]  /*28a0*/  LEA.HI.X R32, R32, R41, R0, 0x1, P0 ;  /* 0x0000002920207211 */ /* 0x000fe200000f0c00 */
[----:B--2---:R-:W-:Y:S01]  /*28b0*/  IMAD R0, R44, UR14, RZ ;  /* 0x0000000e2c007c24 */ /* 0x004fe2000f8e02ff */
[----:B------:R-:W-:Y:S01]  /*28c0*/  IADD3 R40, P0, R40, R38, RZ ;  /* 0x0000002628287210 */ /* 0x000fe20007f1e0ff */
[----:B------:R-:W-:-:S04]  /*28d0*/  IMAD.WIDE.U32 R34, R44, UR15, R34 ;  /* 0x0000000f2c227c25 */ /* 0x000fc8000f8e0022 */
[----:B------:R-:W-:Y:S02]  /*28e0*/  IMAD.X R41, R32, 0x1, R49, P0 ;  /* 0x0000000120297824 */ /* 0x000fe400000e0631 */
[----:B------:R-:W-:-:S03]  /*28f0*/  IMAD R27, R45, UR15, R0 ;  /* 0x0000000f2d1b7c24 */ /* 0x000fc6000f8e0200 */
[----:B0-----:R0:W-:Y:S02]  /*2900*/  STG.E.64 desc[UR12][R40.64], R28 ;  /* 0x0000001c28007986 */ /* 0x0011e4000c101b0c */
[----:B------:R-:W-:Y:S01]  /*2910*/  IADD3 R35, R35, R27, RZ ;  /* 0x0000001b23237210 */ /* 0x000fe20007ffe0ff */
[----:B------:R-:W-:Y:S01]  /*2920*/  IMAD R27, R3, UR6, RZ ;  /* 0x00000006031b7c24 */ /* 0x000fe2000f8e02ff */
[----:B------:R-:W-:Y:S03]  /*2930*/  BAR.SYNC.DEFER_BLOCKING 0x0 ;  /* 0x0000000000007b1d */ /* 0x000fe60000010000 */
[C---:B------:R-:W-:Y:S02]  /*2940*/  IMAD R27, R2.reuse, UR7, R27 ;  /* 0x00000007021b7c24 */ /* 0x040fe4000f8e021b */
[----:B0-----:R-:W-:-:S05]  /*2950*/  IMAD.WIDE.U32 R28, R2, UR6, R34 ;  /* 0x00000006021c7c25 */ /* 0x001fca000f8e0022 */
[----:B------:R-:W-:Y:S02]  /*2960*/  IADD3 R0, R29, R27, RZ ;  /* 0x0000001b1d007210 */ /* 0x000fe40007ffe0ff */
[----:B----4-:R-:W-:-:S04]  /*2970*/  LEA R29, P0, R28, R46, 0x1 ;  /* 0x0000002e1c1d7211 */ /* 0x010fc800078008ff */
[----:B------:R-:W-:Y:S02]  /*2980*/  LEA.HI.X R0, R28, R47, R0, 0x1, P0 ;  /* 0x0000002f1c007211 */ /* 0x000fe400000f0c00 */
[----:B------:R-:W-:Y:S01]  /*2990*/  IADD3 R28, P0, R29, R38, RZ ;  /* 0x000000261d1c7210 */ /* 0x000fe20007f1e0ff */
[----:B------:R-:W-:Y:S01]  /*29a0*/  STS.64 [R30], R42 ;  /* 0x0000002a1e007388 */ /* 0x000fe20000000a00 */
[----:B------:R-:W-:-:S03]  /*29b0*/  NOP ;  /* 0x0000000000007918 */ /* 0x000fc60000000000 */
[----:B------:R-:W0:Y:S01]  /*29c0*/  LDS.64 R32, [R30] ;  /* 0x000000001e207984 */ /* 0x000e220000000a00 */
[----:B------:R-:W-:Y:S02]  /*29d0*/  IADD3.X R29, R0, R49, RZ, P0, !PT ;  /* 0x00000031001d7210 */ /* 0x000fe400007fe4ff */
[----:B------:R-:W-:-:S04]  /*29e0*/  IADD3 R17, P0, R17, -0x100, RZ ;  /* 0xffffff0011117810 */ /* 0x000fc80007f1e0ff */
[----:B------:R-:W-:Y:S01]  /*29f0*/  IADD3.X R18, R18, -0x1, RZ, P0, !PT ;  /* 0xffffffff12127810 */ /* 0x000fe200007fe4ff */
[----:B0-----:R0:W-:Y:S01]  /*2a00*/  STG.E.64 desc[UR12][R28.64], R32 ;  /* 0x000000201c007986 */ /* 0x0011e2000c101b0c */
[----:B------:R-:W-:Y:S07]  /*2a10*/  @P4 BRA `(.L_x_10589) ;  /* 0xffffffe000304947 */ /* 0x000fee000383ffff */
.L_x_10574:
[----:B------:R-:W-:Y:S02]  /*2a20*/  ULDC.64 UR4, c[0x0][0x3d8] ;  /* 0x0000f60000047ab9 */ /* 0x000fe40000000a00 */
[----:B------:R-:W-:-:S04]  /*2a30*/  ISETP.NE.U32.AND P0, PT, RZ, UR4, PT ;  /* 0x00000004ff007c0c */ /* 0x000fc8000bf05070 */
[----:B------:R-:W-:-:S13]  /*2a40*/  ISETP.NE.AND.EX P0, PT, RZ, UR5, PT, P0 ;  /* 0x00000005ff007c0c */ /* 0x000fda000bf05300 */
[----:B------:R-:W-:Y:S05]  /*2a50*/  @!P0 BRA `(.L_x_10590) ;  /* 0x00000000005c8947 */ /* 0x000fea0003800000 */
[----:B------:R-:W2:Y:S01]  /*2a60*/  SHFL.DOWN P0, R0, R9, 0x1, 0x1f ;  /* 0x08201f0009007f89 */ /* 0x000ea20000000000 */
[----:B------:R-:W-:Y:S01]  /*2a70*/  BSSY B0, `(.L_x_10590) ;  /* 0x0000015000007945 */ /* 0x000fe20003800000 */
[----:B------:R-:W3:Y:S01]  /*2a80*/  S2R R6, SR_LANEID ;  /* 0x0000000000067919 */ /* 0x000ee20000000000 */
[----:B--2---:R-:W-:Y:S02]  /*2a90*/  @P0 FADD R0, R0, R9 ;  /* 0x0000000900000221 */ /* 0x004fe40000000000 */
[----:B------:R-:W2:Y:S03]  /*2aa0*/  S2R R9, SR_TID.X ;  /* 0x0000000000097919 */ /* 0x000ea60000002100 */
[----:B-----5:R-:W4:Y:S01]  /*2ab0*/  SHFL.DOWN P0, R5, R0, 0x2, 0x1f ;  /* 0x08401f0000057f89 */ /* 0x020f220000000000 */
        /* <DEDUP_REMOVED lines=11> */
[----:B--2---:R-:W-:-:S04]  /*2b70*/  ISETP.NE.AND P0, PT, R9, RZ, PT ;  /* 0x000000ff0900720c */ /* 0x004fc80003f05270 */
[----:B------:R2:W-:Y:S01]  /*2b80*/  @!P1 STS [R11+0x314], R6 ;  /* 0x000314060b009388 */ /* 0x0005e20000000800 */
[----:B------:R-:W-:Y:S08]  /*2b90*/  BAR.SYNC.DEFER_BLOCKING 0x0 ;  /* 0x0000000000007b1d */ /* 0x000ff00000010000 */
[----:B------:R-:W-:Y:S05]  /*2ba0*/  @P0 BRA `(.L_x_10591) ;  /* 0x0000000000040947 */ /* 0x000fea0003800000 */
[----:B------:R3:W-:Y:S02]  /*2bb0*/  REDG.E.ADD.F32.FTZ.RN.STRONG.GPU desc[UR12][R52.64], R6 ;  /* 0x00000006340079a6 */ /* 0x0007e4000c10f38c */
.L_x_10591:
[----:B------:R-:W-:Y:S05]  /*2bc0*/  BSYNC B0 ;  /* 0x0000000000007941 */ /* 0x000fea0003800000 */
.L_x_10590:
        /* <DEDUP_REMOVED lines=27> */
[----:B------:R-:W-:Y:S01]  /*2d80*/  IMAD.MOV.U32 R15, RZ, RZ, RZ ;  /* 0x000000ffff0f7224 */ /* 0x000fe200078e00ff */
[----:B------:R-:W-:Y:S06]  /*2d90*/  BRA `(.L_x_10594) ;  /* 0x0000000000047947 */ /* 0x000fec0003800000 */
.L_x_10593:
[----:B------:R-:W4:Y:S02]  /*2da0*/  S2R R15, SR_TID.X ;  /* 0x00000000000f7919 */ /* 0x000f240000002100 */
.L_x_10594:
[----:B------:R-:W-:Y:S05]  /*2db0*/  BSYNC B0 ;  /* 0x0000000000007941 */ /* 0x000fea0003800000 */
.L_x_10592:
        /* <DEDUP_REMOVED lines=20> */
[----:B----4-:R-:W-:-:S03]  /*2f00*/  ULEA UR4, UR5, UR4, 0x18 ;  /* 0x0000000405047291 */ /* 0x010fc6000f8ec03f */
[----:B------:R-:W-:-:S09]  /*2f10*/  ULDC UR5, c[0x0][0x0] ;  /* 0x0000000000057ab9 */ /* 0x000fd20000000800 */
.L_x_10596:
[----:B------:R-:W-:Y:S01]  /*2f20*/  LEA R0, R15, UR4, 0x2 ;  /* 0x000000040f007c11 */ /* 0x000fe2000f8e10ff */
[----:B----4-:R-:W-:Y:S01]  /*2f30*/  IMAD.MOV.U32 R8, RZ, RZ, R4 ;  /* 0x000000ffff087224 */ /* 0x010fe200078e0004 */
[----:B------:R-:W-:Y:S02]  /*2f40*/  SHF.R.S32.HI R10, RZ, 0x1f, R15 ;  /* 0x0000001fff0a7819 */ /* 0x000fe4000001140f */
[----:B--23--:R-:W-:Y:S01]  /*2f50*/  MOV R9, R23 ;  /* 0x0000001700097202 */ /* 0x00cfe20000000f00 */
[----:B------:R-:W2:Y:S01]  /*2f60*/  LDS R17, [R0+0x15c8] ;  /* 0x0015c80000117984 */ /* 0x000ea20000000800 */
        /* <DEDUP_REMOVED lines=17> */
[----:B--2---:R4:W-:Y:S04]  /*3080*/  REDG.E.ADD.F32.FTZ.RN.STRONG.GPU desc[UR12][R8.64], R17 ;  /* 0x00000011080079a6 */ /* 0x0049e8000c10f38c */
[----:B---3--:R4:W-:Y:S02]  /*3090*/  REDG.E.ADD.F32.FTZ.RN.STRONG.GPU desc[UR12][R12.64], R19 ;  /* 0x000000130c0079a6 */ /* 0x0089e4000c10f38c */
[----:B------:R-:W-:Y:S05]  /*30a0*/  @!P0 BRA `(.L_x_10596) ;  /* 0xfffffffc009c8947 */ /* 0x000fea000383ffff */
[----:B------:R-:W-:Y:S05]  /*30b0*/  BSYNC B0 ;  /* 0x0000000000007941 */ /* 0x000fea0003800000 */
.L_x_10595:
[----:B------:R-:W-:Y:S05]  /*30c0*/  EXIT ;  /* 0x000000000000794d */ /* 0x000fea0003800000 */
.L_x_10597:
        /* <DEDUP_REMOVED lines=11> */
.L_x_11060:


//--------------------- .text._Z25selective_scan_bwd_kernelI32Selective_Scan_bwd_kernel_traitsILi32ELi4ELb1ELb0ELb1ELb0ELb1EN3c108BFloat16EfEEv12SSMParamsBwd --------------------------
	.section	.text._Z25selective_scan_bwd_kernelI32Selective_Scan_bwd_kernel_traitsILi32ELi4ELb1ELb0ELb1ELb0ELb1EN3c108BFloat16EfEEv12SSMParamsBwd,"ax",@progbits
	.align	128
        .global         _Z25selective_scan_bwd_kernelI32Selective_Scan_bwd_kernel_traitsILi32ELi4ELb1ELb0ELb1ELb0ELb1EN3c108BFloat16EfEEv12SSMParamsBwd
        .type           _Z25selective_scan_bwd_kernelI32Selective_Scan_bwd_kernel_traitsILi32ELi4ELb1ELb0ELb1ELb0ELb1EN3c108BFloat16EfEEv12SSMParamsBwd,@function
        .size           _Z25selective_scan_bwd_kernelI32Selective_Scan_bwd_kernel_traitsILi32ELi4ELb1ELb0ELb1ELb0ELb1EN3c108BFloat16EfEEv12SSMParamsBwd,(.L_x_11061 - _Z25selective_scan_bwd_kernelI32Selective_Scan_bwd_kernel_traitsILi32ELi4ELb1ELb0ELb1ELb0ELb1EN3c108BFloat16EfEEv12SSMParamsBwd)
        .other          _Z25selective_scan_bwd_kernelI32Selective_Scan_bwd_kernel_traitsILi32ELi4ELb1ELb0ELb1ELb0ELb1EN3c108BFloat16EfEEv12SSMParamsBwd,@"STO_CUDA_ENTRY STV_DEFAULT"
_Z25selective_scan_bwd_kernelI32Selective_Scan_bwd_kernel_traitsILi32ELi4ELb1ELb0ELb1ELb0ELb1EN3c108BFloat16EfEEv12SSMParamsBwd:
.text._Z25selective_scan_bwd_kernelI32Selective_Scan_bwd_kernel_traitsILi32ELi4ELb1ELb0ELb1ELb0ELb1EN3c108BFloat16EfEEv12SSMParamsBwd:
        /* <DEDUP_REMOVED lines=39> */
[----:B------:R-:W2:Y:S04]  /*0270*/  LDC.64 R36, c[0x0][0x2f8] ;  /* 0x0000be00ff247b82 */ /* 0x000ea80000000a00 */
[----:B------:R-:W-:-:S04]  /*0280*/  IADD3 R0, -R6, RZ, RZ ;  /* 0x000000ff06007210 */ /* 0x000fc80007ffe1ff */
[----:B------:R-:W1:Y:S01]  /*0290*/  LDC.64 R10, c[0x0][0x288] ;  /* 0x0000a200ff0a7b82 */ /* 0x000e620000000a00 */
[----:B------:R-:W-:-:S05]  /*02a0*/  IMAD R0, R13, R0, R8 ;  /* 0x000000000d007224 */ /* 0x000fca00078e0208 */
[----:B------:R-:W-:Y:S01]  /*02b0*/  ISETP.GT.U32.AND P1, PT, R13, R0, PT ;  /* 0x000000000d00720c */ /* 0x000fe20003f24070 */
[----:B------:R-:W-:Y:S01]  /*02c0*/  USHF.R.S32.HI UR15, URZ, 0x1f, UR14 ;  /* 0x0000001f3f0f7899 */ /* 0x000fe2000801140e */
[----:B------:R-:W2:Y:S03]  /*02d0*/  LDC.64 R40, c[0x0][0x2e0] ;  /* 0x0000b800ff287b82 */ /* 0x000ea60000000a00 */
[----:B------:R-:W-:-:S05]  /*02e0*/  UIMAD UR6, UR15, UR8, URZ ;  /* 0x000000080f0672a4 */ /* 0x000fca000f8e023f */
[----:B------:R-:W2:Y:S03]  /*02f0*/  LDC.64 R38, c[0x0][0x3b8] ;  /* 0x0000ee00ff267b82 */ /* 0x000ea60000000a00 */
        /* <DEDUP_REMOVED lines=20> */
[----:B------:R-:W-:Y:S01]  /*0440*/  UIMAD UR6, UR14, UR9, UR6 ;  /* 0x000000090e0672a4 */ /* 0x000fe2000f8e0206 */
[----:B------:R-:W-:-:S02]  /*0450*/  SHF.R.S32.HI R15, RZ, 0x1f, R13 ;  /* 0x0000001fff0f7819 */ /* 0x000fc4000001140d */
[----:B------:R-:W-:Y:S01]  /*0460*/  ULDC.64 UR8, c[0x0][0x260] ;  /* 0x0000980000087ab9 */ /* 0x000fe20000000a00 */
[----:B------:R-:W-:Y:S01]  /*0470*/  UIADD3 UR5, UR5, UR6, URZ ;  /* 0x0000000605057290 */ /* 0x000fe2000fffe03f */
[----:B------:R-:W-:Y:S01]  /*0480*/  IADD3.X R14, R15, R9, R0, P0, !PT ;  /* 0x000000090f0e7210 */ /* 0x000fe200007fe400 */
[----:B------:R-:W-:Y:S01]  /*0490*/  UIMAD.WIDE.U32 UR6, UR14, UR8, URZ ;  /* 0x000000080e0672a5 */ /* 0x000fe2000f8e003f */
[----:B------:R-:W-:Y:S01]  /*04a0*/  ISETP.NE.U32.AND P0, PT, RZ, UR10, PT ;  /* 0x0000000aff007c0c */ /* 0x000fe2000bf05070 */
[----:B------:R-:W-:-:S03]  /*04b0*/  UIMAD UR8, UR15, UR8, URZ ;  /* 0x000000080f0872a4 */ /* 0x000fc6000f8e023f */
[----:B------:R-:W-:Y:S01]  /*04c0*/  ISETP.NE.AND.EX P0, PT, RZ, UR11, PT, P0 ;  /* 0x0000000bff007c0c */ /* 0x000fe2000bf05300 */
[----:B------:R-:W-:Y:S01]  /*04d0*/  UIMAD UR8, UR14, UR9, UR8 ;  /* 0x000000090e0872a4 */ /* 0x000fe2000f8e0208 */
[-C--:B------:R-:W-:Y:S01]  /*04e0*/  IMAD R7, R3, R18.reuse, RZ ;  /* 0x0000001203077224 */ /* 0x080fe200078e02ff */
[----:B------:R-:W-:Y:S01]  /*04f0*/  ULDC.64 UR10, c[0x0][0x328] ;  /* 0x0000ca00000a7ab9 */ /* 0x000fe20000000a00 */
[C---:B------:R-:W-:Y:S01]  /*0500*/  IMAD.WIDE.U32 R8, R2.reuse, R18, UR4 ;  /* 0x0000000402087e25 */ /* 0x040fe2000f8e0012 */
[----:B------:R-:W-:Y:S02]  /*0510*/  UIADD3 UR7, UR7, UR8, URZ ;  /* 0x0000000807077290 */ /* 0x000fe4000fffe03f */
[----:B------:R-:W-:Y:S01]  /*0520*/  UIMAD UR8, UR15, UR10, URZ ;  /* 0x0000000a0f0872a4 */ /* 0x000fe2000f8e023f */
[----:B------:R-:W-:Y:S01]  /*0530*/  IMAD R19, R2, R19, R7 ;  /* 0x0000001302137224 */ /* 0x000fe200078e0207 */
[----:B------:R-:W-:Y:S01]  /*0540*/  IADD3 R12, P1, R13, R8, RZ ;  /* 0x000000080d0c7210 */ /* 0x000fe20007f3e0ff */
[----:B------:R-:W-:Y:S01]  /*0550*/  UIMAD.WIDE.U32 UR4, UR14, UR10, URZ ;  /* 0x0000000a0e0472a5 */ /* 0x000fe2000f8e003f */
[----:B------:R-:W-:Y:S01]  /*0560*/  SHF.R.S32.HI R7, RZ, 0x1f, R6 ;  /* 0x0000001fff077819 */ /* 0x000fe20000011406 */
[----:B------:R-:W-:Y:S01]  /*0570*/  UIMAD UR8, UR14, UR11, UR8 ;  /* 0x0000000b0e0872a4 */ /* 0x000fe2000f8e0208 */
[----:B------:R-:W-:Y:S01]  /*0580*/  IADD3.X R19, R15, R9, R19, P1, !PT ;  /* 0x000000090f137210 */ /* 0x000fe20000ffe413 */
[----:B------:R-:W1:Y:S01]  /*0590*/  @P0 LDC R29, c[0x0][0x214] ;  /* 0x00008500ff1d0b82 */ /* 0x000e620000000800 */
[----:B----4-:R-:W-:Y:S01]  /*05a0*/  ISETP.NE.U32.AND P1, PT, R24, RZ, PT ;  /* 0x000000ff1800720c */ /* 0x010fe20003f25070 */
[----:B------:R-:W-:Y:S01]  /*05b0*/  UIADD3 UR5, UR5, UR8, URZ ;  /* 0x0000000805057290 */ /* 0x000fe2000fffe03f */
[----:B------:R-:W-:Y:S01]  /*05c0*/  IMAD R0, R7, R22, RZ ;  /* 0x0000001607007224 */ /* 0x000fe200078e02ff */
[----:B------:R-:W-:-:S02]  /*05d0*/  ISETP.NE.U32.AND P2, PT, R26, RZ, PT ;  /* 0x000000ff1a00720c */ /* 0x000fc40003f45070 */
[----:B------:R-:W-:Y:S01]  /*05e0*/  ISETP.NE.AND.EX P1, PT, R25, RZ, PT, P1 ;  /* 0x000000ff1900720c */ /* 0x000fe20003f25310 */
[----:B------:R-:W-:Y:S01]  /*05f0*/  IMAD R23, R6, R23, R0 ;  /* 0x0000001706177224 */ /* 0x000fe200078e0200 */
[----:B------:R-:W-:Y:S01]  /*0600*/  ISETP.NE.AND.EX P2, PT, R27, RZ, PT, P2 ;  /* 0x000000ff1b00720c */ /* 0x000fe20003f45320 */
[-C--:B---3--:R-:W-:Y:S01]  /*0610*/  IMAD R0, R3, R16.reuse, RZ ;  /* 0x0000001003007224 */ /* 0x088fe200078e02ff */
[----:B------:R-:W3:Y:S01]  /*0620*/  @P0 LDC R33, c[0x0][0x21c] ;  /* 0x00008700ff210b82 */ /* 0x000ee20000000800 */
[----:B------:R-:W-:Y:S01]  /*0630*/  IMAD.WIDE.U32 R8, R2, R16, UR4 ;  /* 0x0000000402087e25 */ /* 0x000fe2000f8e0010 */
[----:B------:R-:W-:Y:S02]  /*0640*/  CS2R R52, SRZ ;  /* 0x0000000000347805 */ /* 0x000fe4000001ff00 */
[----:B------:R-:W-:Y:S02]  /*0650*/  CS2R R54, SRZ ;  /* 0x0000000000367805 */ /* 0x000fe4000001ff00 */
[----:B0-----:R-:W-:Y:S01]  /*0660*/  LEA R20, P5, R21, R34, 0x1 ;  /* 0x0000002215147211 */ /* 0x001fe200078a08ff */
[----:B------:R-:W-:Y:S01]  /*0670*/  IMAD.WIDE.U32 R10, R6, R22, UR6 ;  /* 0x00000006060a7e25 */ /* 0x000fe2000f8e0016 */
[----:B------:R-:W-:Y:S01]  /*0680*/  ULDC.64 UR4, c[0x0][0x230] ;  /* 0x00008c0000047ab9 */ /* 0x000fe20000000a00 */
[----:B------:R-:W-:Y:S01]  /*0690*/  ULDC.64 UR6, c[0x0][0x248] ;  /* 0x0000920000067ab9 */ /* 0x000fe20000000a00 */
[----:B------:R-:W0:Y:S01]  /*06a0*/  @P0 LDC.64 R50, c[0x0][0x310] ;  /* 0x0000c400ff320b82 */ /* 0x000e220000000a00 */
[----:B------:R-:W-:Y:S01]  /*06b0*/  IMAD R0, R2, R17, R0 ;  /* 0x0000001102007224 */ /* 0x000fe200078e0200 */
[----:B------:R-:W-:-:S02]  /*06c0*/  IADD3 R17, P3, R13, R8, RZ ;  /* 0x000000080d117210 */ /* 0x000fc40007f7e0ff */
[----:B------:R-:W-:Y:S02]  /*06d0*/  IADD3 R13, P4, R13, R10, RZ ;  /* 0x0000000a0d0d7210 */ /* 0x000fe40007f9e0ff */
[----:B------:R-:W-:Y:S02]  /*06e0*/  IADD3 R8, R11, R23, RZ ;  /* 0x000000170b087210 */ /* 0x000fe40007ffe0ff */
[C---:B------:R-:W-:Y:S02]  /*06f0*/  IADD3.X R10, R15.reuse, R9, R0, P3, !PT ;  /* 0x000000090f0a7210 */ /* 0x040fe40001ffe400 */
[C---:B------:R-:W-:Y:S02]  /*0700*/  @P1 LEA R52, P3, R2.reuse, R24, 0x2 ;  /* 0x0000001802341211 */ /* 0x040fe400078610ff */
[----:B------:R-:W-:Y:S02]  /*0710*/  IADD3.X R8, R15, R8, RZ, P4, !PT ;  /* 0x000000080f087210 */ /* 0x000fe400027fe4ff */
[----:B------:R-:W-:-:S02]  /*0720*/  @P2 LEA R54, P4, R2, R26, 0x2 ;  /* 0x0000001a02362211 */ /* 0x000fc400078810ff */
[C-C-:B------:R-:W-:Y:S02]  /*0730*/  @P1 LEA.HI.X R53, R2.reuse, R25, R3.reuse, 0x2, P3 ;  /* 0x0000001902351211 */ /* 0x140fe400018f1403 */
[----:B------:R-:W-:Y:S01]  /*0740*/  ISETP.GE.AND P1, PT, R31, 0x1, PT ;  /* 0x000000011f00780c */ /* 0x000fe20003f26270 */
[----:B-1----:R-:W-:Y:S01]  /*0750*/  @P0 IMAD R0, R29, UR14, R2 ;  /* 0x0000000e1d000c24 */ /* 0x002fe2000f8e0202 */
[----:B------:R-:W-:Y:S02]  /*0760*/  @P2 LEA.HI.X R55, R2, R27, R3, 0x2, P4 ;  /* 0x0000001b02372211 */ /* 0x000fe400020f1403 */
[----:B------:R-:W-:Y:S02]  /*0770*/  LEA.HI.X R21, R21, R35, R14, 0x1, P5 ;  /* 0x0000002315157211 */ /* 0x000fe400028f0c0e */
[----:B--2---:R-:W-:Y:S02]  /*0780*/  LEA R14, P2, R12, R36, 0x1 ;  /* 0x000000240c0e7211 */ /* 0x004fe400078408ff */
[----:B------:R-:W-:Y:S01]  /*0790*/  LEA R18, P4, R13, R40, 0x1 ;  /* 0x000000280d127211 */ /* 0x000fe200078808ff */
[----:B------:R-:W-:Y:S01]  /*07a0*/  @P0 IMAD R0, R0, R31, RZ ;  /* 0x0000001f00000224 */ /* 0x000fe200078e02ff */
[----:B------:R-:W-:Y:S01]  /*07b0*/  LEA.HI.X R15, R12, R37, R19, 0x1, P2 ;  /* 0x000000250c0f7211 */ /* 0x000fe200010f0c13 */
[----:B------:R-:W-:Y:S01]  /*07c0*/  IMAD R11, R3, UR4, RZ ;  /* 0x00000004030b7c24 */ /* 0x000fe2000f8e02ff */
[----:B------:R-:W-:Y:S01]  /*07d0*/  LEA.HI.X R19, R13, R41, R8, 0x1, P4 ;  /* 0x000000290d137211 */ /* 0x000fe200020f0c08 */
[----:B------:R-:W-:Y:S01]  /*07e0*/  IMAD R13, R3, UR6, RZ ;  /* 0x00000006030d7c24 */ /* 0x000fe2000f8e02ff */
[----:B------:R-:W-:Y:S01]  /*07f0*/  LEA R16, P3, R17, R38, 0x1 ;  /* 0x0000002611107211 */ /* 0x000fe200078608ff */
[----:B---3--:R-:W-:-:S02]  /*0800*/  @P0 IMAD R9, R0, R33, RZ ;  /* 0x0000002100090224 */ /* 0x008fc400078e02ff */
[C---:B------:R-:W-:Y:S02]  /*0810*/  IMAD R23, R2.reuse, UR5, R11 ;  /* 0x0000000502177c24 */ /* 0x040fe4000f8e020b */
[----:B------:R-:W-:Y:S01]  /*0820*/  IMAD R25, R2, UR7, R13 ;  /* 0x0000000702197c24 */ /* 0x000fe2000f8e020d */
[----:B------:R-:W-:Y:S01]  /*0830*/  LEA.HI.X R17, R17, R39, R10, 0x1, P3 ;  /* 0x0000002711117211 */ /* 0x000fe200018f0c0a */
[----:B0-----:R-:W-:Y:S01]  /*0840*/  @P0 IMAD.WIDE R50, R9, 0x8, R50 ;  /* 0x0000000809320825 */ /* 0x001fe200078e0232 */
[----:B------:R-:W-:Y:S02]  /*0850*/  CS2R R8, SRZ ;  /* 0x0000000000087805 */ /* 0x000fe4000001ff00 */
[----:B------:R-:W-:Y:S01]  /*0860*/  @!P0 CS2R R50, SRZ ;  /* 0x0000000000328805 */ /* 0x000fe2000001ff00 */
[----:B------:R-:W-:Y:S06]  /*0870*/  @!P1 BRA `(.L_x_10598) ;  /* 0x0000002800709947 */ /* 0x000fec0003800000 */
[----:B------:R-:W0:Y:S01]  /*0880*/  S2UR UR5, SR_CgaCtaId ;  /* 0x00000000000579c3 */ /* 0x000e220000008800 */
[----:B------:R-:W1:Y:S01]  /*0890*/  S2R R10, SR_TID.X ;  /* 0x00000000000a7919 */ /* 0x000e620000002100 */
[C---:B------:R-:W-:Y:S01]  /*08a0*/  IMAD.WIDE.U32 R56, R2.reuse, UR4, RZ ;  /* 0x0000000402387c25 */ /* 0x040fe2000f8e00ff */
[----:B------:R-:W-:Y:S01]  /*08b0*/  UMOV UR4, 0x400 ;  /* 0x0000040000047882 */ /* 0x000fe20000000000 */
[----:B------:R-:W-:Y:S01]  /*08c0*/  MOV R13, R21 ;  /* 0x00000015000d7202 */ /* 0x000fe20000000f00 */
[----:B------:R-:W2:Y:S01]  /*08d0*/  S2R R11, SR_LANEID ;  /* 0x00000000000b7919 */ /* 0x000ea20000000000 */
[----:B------:R-:W-:Y:S01]  /*08e0*/  IMAD.WIDE.U32 R58, R2, UR6, RZ ;  /* 0x00000006023a7c25 */ /* 0x000fe2000f8e00ff */
[----:B------:R-:W-:Y:S01]  /*08f0*/  ULDC UR6, c[0x0][0x224] ;  /* 0x0000890000067ab9 */ /* 0x000fe20000000800 */
[----:B------:R-:W-:Y:S02]  /*0900*/  IADD3 R21, R57, R23, RZ ;  /* 0x0000001739157210 */ /* 0x000fe40007ffe0ff */
[----:B------:R-:W-:-:S02]  /*0910*/  CS2R R8, SRZ ;  /* 0x0000000000087805 */ /* 0x000fc4000001ff00 */
[----:B------:R-:W-:Y:S01]  /*0920*/  MOV R12, R20 ;  /* 0x00000014000c7202 */ /* 0x000fe20000000f00 */
[----:B------:R-:W-:Y:S01]  /*0930*/  IMAD.U32 R20, RZ, RZ, UR6 ;  /* 0x00000006ff147e24 */ /* 0x000fe2000f8e00ff */
[----:B------:R-:W-:Y:S01]  /*0940*/  IADD3 R23, R59, R25, RZ ;  /* 0x000000193b177210 */ /* 0x000fe20007ffe0ff */
[----:B0-----:R-:W-:-:S06]  /*0950*/  ULEA UR4, UR5, UR4, 0x18 ;  /* 0x0000000405047291 */ /* 0x001fcc000f8ec03f */
[----:B------:R-:W-:Y:S01]  /*0960*/  MOV R22, UR4 ;  /* 0x0000000400167c02 */ /* 0x000fe20008000f00 */
[----:B------:R-:W-:Y:S01]  /*0970*/  UMOV UR4, URZ ;  /* 0x0000003f00047c82 */ /* 0x000fe20008000000 */
[C---:B-1----:R-:W-:Y:S02]  /*0980*/  LOP3.LUT R84, R10.reuse, 0x1f, RZ, 0xc0, !PT ;  /* 0x0000001f0a547812 */ /* 0x042fe400078ec0ff */
[----:B------:R-:W-:Y:S02]  /*0990*/  SHF.R.S32.HI R25, RZ, 0x1f, R10 ;  /* 0x0000001fff197819 */ /* 0x000fe4000001140a */
[C---:B------:R-:W-:Y:S02]  /*09a0*/  IADD3 R24, R10.reuse, 0x200, RZ ;  /* 0x000002000a187810 */ /* 0x040fe40007ffe0ff */
[CC--:B------:R-:W-:Y:S02]  /*09b0*/  LEA R26, R10.reuse, R22.reuse, 0x2 ;  /* 0x000000160a1a7211 */ /* 0x0c0fe400078e10ff */
[----:B--2---:R-:W-:-:S07]  /*09c0*/  LEA R27, R10, R22, 0x4 ;  /* 0x000000160a1b7211 */ /* 0x004fce00078e20ff */
.L_x_10614:
[----:B------:R-:W-:Y:S01]  /*09d0*/  BAR.SYNC.DEFER_BLOCKING 0x0 ;  /* 0x0000000000007b1d */ /* 0x000fe20000010000 */
[C---:B--2---:R-:W-:Y:S02]  /*09e0*/  SHF.L.U32 R29, R10.reuse, 0x3, RZ ;  /* 0x000000030a1d7819 */ /* 0x044fe400000006ff */
[----:B------:R-:W-:Y:S02]  /*09f0*/  SHF.L.U64.HI R28, R10, 0x3, R25 ;  /* 0x000000030a1c7819 */ /* 0x000fe40000010219 */
[----:B------:R-:W-:-:S03]  /*0a00*/  IADD3 R34, P0, R12, R29, RZ ;  /* 0x0000001d0c227210 */ /* 0x000fc60007f1e0ff */
[----:B0-----:R-:W0:Y:S01]  /*0a10*/  LDC R62, c[0x0][0x224] ;  /* 0x00008900ff3e7b82 */ /* 0x001e220000000800 */
[----:B------:R-:W-:Y:S01]  /*0a20*/  LEA R30, R11, R22, 0x3 ;  /* 0x000000160b1e7211 */ /* 0x000fe200078e18ff */
[----:B------:R-:W-:Y:S01]  /*0a30*/  ULDC.64 UR6, c[0x0][0x2a8] ;  /* 0x0000aa0000067ab9 */ /* 0x000fe20000000a00 */
[----:B------:R-:W-:-:S05]  /*0a40*/  IADD3.X R35, R13, R28, RZ, P0, !PT ;  /* 0x0000001c0d237210 */ /* 0x000fca00007fe4ff */
[----:B-1----:R-:W1:Y:S08]  /*0a50*/  LDC.64 R40, c[0x0][0x2a0] ;  /* 0x0000a800ff287b82 */ /* 0x002e700000000a00 */
[----:B------:R-:W2:Y:S01]  /*0a60*/  LDC.64 R42, c[0x0][0x318] ;  /* 0x0000c600ff2a7b82 */ /* 0x000ea20000000a00 */
[----:B------:R-:W3:Y:S01]  /*0a70*/  LDG.E.64 R34, desc[UR12][R34.64] ;  /* 0x0000000c22227981 */ /* 0x000ee2000c1e1b00 */
[----:B------:R-:W-:-:S05]  /*0a80*/  IADD3 R36, P0, R14, R29, RZ ;  /* 0x0000001d0e247210 */ /* 0x000fca0007f1e0ff */
[----:B------:R-:W-:Y:S01]  /*0a90*/  IMAD.X R37, R15, 0x1, R28, P0 ;  /* 0x000000010f257824 */ /* 0x000fe200000e061c */
[----:B------:R-:W4:Y:S01]  /*0aa0*/  LDC.64 R44, c[0x0][0x308] ;  /* 0x0000c200ff2c7b82 */ /* 0x000f220000000a00 */
[----:B---3--:R3:W-:Y:S01]  /*0ab0*/  STS.64 [R30], R34 ;  /* 0x000000221e007388 */ /* 0x0087e20000000a00 */
[----:B------:R-:W-:-:S03]  /*0ac0*/  NOP ;  /* 0x0000000000007918 */ /* 0x000fc60000000000 */
[----:B------:R-:W-:Y:S03]  /*0ad0*/  LDS.64 R60, [R30] ;  /* 0x000000001e3c7984 */ /* 0x000fe60000000a00 */
[----:B------:R-:W-:Y:S06]  /*0ae0*/  BAR.SYNC.DEFER_BLOCKING 0x0 ;  /* 0x0000000000007b1d */ /* 0x000fec0000010000 */
[----:B------:R-:W2:Y:S01]  /*0af0*/  LDG.E.64 R36, desc[UR12][R36.64] ;  /* 0x0000000c24247981 */ /* 0x000ea2000c1e1b00 */
[----:B------:R-:W-:-:S04]  /*0b00*/  IADD3 R38, P0, R16, R29, RZ ;  /* 0x0000001d10267210 */ /* 0x000fc80007f1e0ff */
[----:B------:R-:W-:Y:S01]  /*0b10*/  IADD3.X R39, R17, R28, RZ, P0, !PT ;  /* 0x0000001c11277210 */ /* 0x000fe200007fe4ff */
[----:B--2---:R2:W-:Y:S01]  /*0b20*/  STS.64 [R30], R36 ;  /* 0x000000241e007388 */ /* 0x0045e20000000a00 */
[----:B------:R-:W-:-:S03]  /*0b30*/  NOP ;  /* 0x0000000000007918 */ /* 0x000fc60000000000 */
[----:B------:R-:W-:Y:S01]  /*0b40*/  LDS.64 R32, [R30] ;  /* 0x000000001e207984 */ /* 0x000fe20000000a00 */
[----:B------:R-:W-:Y:S06]  /*0b50*/  BAR.SYNC.DEFER_BLOCKING 0x0 ;  /* 0x0000000000007b1d */ /* 0x000fec0000010000 */
[----:B------:R-:W4:Y:S01]  /*0b60*/  LDG.E.64 R38, desc[UR12][R38.64] ;  /* 0x0000000c26267981 */ /* 0x000f22000c1e1b00 */
[----:B0-----:R-:W-:Y:S01]  /*0b70*/  LEA R62, R62, UR4, 0x7 ;  /* 0x000000043e3e7c11 */ /* 0x001fe2000f8e38ff */
[----:B------:R-:W-:Y:S02]  /*0b80*/  IMAD R31, R3, UR6, RZ ;  /* 0x00000006031f7c24 */ /* 0x000fe4000f8e02ff */
[----:B-1----:R-:W-:Y:S01]  /*0b90*/  IMAD R0, R40, UR15, RZ ;  /* 0x0000000f28007c24 */ /* 0x002fe2000f8e02ff */
[----:B------:R-:W-:Y:S01]  /*0ba0*/  SHF.R.S32.HI R63, RZ, 0x1f, R62 ;  /* 0x0000001fff3f7819 */ /* 0x000fe2000001143e */
[----:B------:R-:W-:-:S02]  /*0bb0*/  IMAD R31, R2, UR7, R31 ;  /* 0x00000007021f7c24 */ /* 0x000fc4000f8e021f */
[----:B---3--:R-:W-:Y:S01]  /*0bc0*/  IMAD.WIDE.U32 R34, R2, UR6, R62 ;  /* 0x0000000602227c25 */ /* 0x008fe2000f8e003e */
[----:B------:R-:W-:-:S04]  /*0bd0*/  ULDC.64 UR6, c[0x0][0x2b8] ;  /* 0x0000ae0000067ab9 */ /* 0x000fc80000000a00 */
[----:B------:R-:W-:Y:S01]  /*0be0*/  IADD3 R35, R35, R31, RZ ;  /* 0x0000001f23237210 */ /* 0x000fe20007ffe0ff */
[----:B------:R-:W-:Y:S02]  /*0bf0*/  IMAD R31, R41, UR14, R0 ;  /* 0x0000000e291f7c24 */ /* 0x000fe4000f8e0200 */
[----:B------:R-:W-:-:S05]  /*0c00*/  IMAD.WIDE.U32 R34, R40, UR14, R34 ;  /* 0x0000000e28227c25 */ /* 0x000fca000f8e0022 */
[----:B------:R-:W-:Y:S02]  /*0c10*/  IADD3 R35, R35, R31, RZ ;  /* 0x0000001f23237210 */ /* 0x000fe40007ffe0ff */
[----:B--2---:R-:W-:-:S04]  /*0c20*/  LEA R36, P0, R34, R42, 0x1 ;  /* 0x0000002a22247211 */ /* 0x004fc800078008ff */
[----:B------:R-:W-:Y:S02]  /*0c30*/  LEA.HI.X R35, R34, R43, R35, 0x1, P0 ;  /* 0x0000002b22237211 */ /* 0x000fe400000f0c23 */
[----:B------:R-:W-:Y:S01]  /*0c40*/  IADD3 R36, P0, R36, R29, RZ ;  /* 0x0000001d24247210 */ /* 0x000fe20007f1e0ff */
[----:B------:R-:W0:Y:S03]  /*0c50*/  LDC.64 R42, c[0x0][0x2b0] ;  /* 0x0000ac00ff2a7b82 */ /* 0x000e260000000a00 */
[----:B------:R-:W-:Y:S01]  /*0c60*/  IADD3.X R37, R35, R28, RZ, P0, !PT ;  /* 0x0000001c23257210 */ /* 0x000fe200007fe4ff */
[----:B----4-:R1:W-:Y:S01]  /*0c70*/  STS.64 [R30], R38 ;  /* 0x000000261e007388 */ /* 0x0103e20000000a00 */
[----:B------:R-:W-:-:S03]  /*0c80*/  NOP ;  /* 0x0000000000007918 */ /* 0x000fc60000000000 */
[----:B------:R-:W2:Y:S01]  /*0c90*/  LDS.64 R34, [R30] ;  /* 0x000000001e227984 */ /* 0x000ea20000000a00 */
[----:B------:R-:W-:Y:S06]  /*0ca0*/  BAR.SYNC.DEFER_BLOCKING 0x0 ;  /* 0x0000000000007b1d */ /* 0x000fec0000010000 */
[----:B------:R-:W3:Y:S01]  /*0cb0*/  LDG.E.64 R36, desc[UR12][R36.64+-0x100] ;  /* 0xffff000c24247981 */ /* 0x000ee2000c1e1b00 */
[----:B------:R-:W-:Y:S02]  /*0cc0*/  IMAD R31, R3, UR6, RZ ;  /* 0x00000006031f7c24 */ /* 0x000fe4000f8e02ff */
[----:B------:R-:W-:-:S04]  /*0cd0*/  IMAD.WIDE.U32 R40, R2, UR6, R62 ;  /* 0x0000000602287c25 */ /* 0x000fc8000f8e003e */
[----:B------:R-:W-:Y:S01]  /*0ce0*/  IMAD R31, R2, UR7, R31 ;  /* 0x00000007021f7c24 */ /* 0x000fe2000f8e021f */
[----:B------:R-:W-:Y:S01]  /*0cf0*/  ULDC.64 UR6, c[0x0][0x3a0] ;  /* 0x0000e80000067ab9 */ /* 0x000fe20000000a00 */
[----:B0-----:R-:W-:-:S03]  /*0d00*/  IMAD R0, R42, UR15, RZ ;  /* 0x0000000f2a007c24 */ /* 0x001fc6000f8e02ff */
[----:B------:R-:W-:Y:S01]  /*0d10*/  IADD3 R41, R41, R31, RZ ;  /* 0x0000001f29297210 */ /* 0x000fe20007ffe0ff */
[----:B------:R-:W-:Y:S02]  /*0d20*/  IMAD R31, R43, UR14, R0 ;  /* 0x0000000e2b1f7c24 */ /* 0x000fe4000f8e0200 */
[----:B-1----:R-:W-:-:S04]  /*0d30*/  IMAD.WIDE.U32 R38, R42, UR14, R40 ;  /* 0x0000000e2a267c25 */ /* 0x002fc8000f8e0028 */
[----:B------:R-:W-:Y:S01]  /*0d40*/  IMAD.IADD R39, R39, 0x1, R31 ;  /* 0x0000000127277824 */ /* 0x000fe200078e021f */
        /* <DEDUP_REMOVED lines=8> */
[----:B------:R-:W3:Y:S01]  /*0dd0*/  LDG.E.64 R38, desc[UR12][R38.64+-0x100] ;  /* 0xffff000c26267981 */ /* 0x000ee2000c1e1b00 */
[----:B--2---:R-:W-:Y:S01]  /*0de0*/  SHF.R.U64 R70, R34, 0x10, R35 ;  /* 0x0000001022467819 */ /* 0x004fe20000001223 */
[----:B------:R-:W-:Y:S01]  /*0df0*/  IMAD.U32 R46, R35, 0x10000, RZ ;  /* 0x00010000232e7824 */ /* 0x000fe200078e00ff */
[----:B0-----:R-:W-:-:S02]  /*0e00*/  SHF.L.U32 R31, R40, 0x10, RZ ;  /* 0x00000010281f7819 */ /* 0x001fc400000006ff */
[----:B------:R-:W-:Y:S02]  /*0e10*/  SHF.L.U32 R0, R41, 0x10, RZ ;  /* 0x0000001029007819 */ /* 0x000fe400000006ff */
[--C-:B------:R-:W-:Y:S01]  /*0e20*/  SHF.R.U64 R40, R40, 0x10, R41.reuse ;  /* 0x0000001028287819 */ /* 0x100fe20000001229 */
[----:B------:R-:W-:Y:S01]  /*0e30*/  FMUL.FTZ R42, R31, -1.4426950216293334961 ;  /* 0xbfb8aa3b1f2a7820 */ /* 0x000fe20000410000 */
[----:B------:R-:W-:Y:S01]  /*0e40*/  SHF.R.U32.HI R41, RZ, 0x10, R41 ;  /* 0x00000010ff297819 */ /* 0x000fe20000011629 */
[----:B------:R-:W-:Y:S01]  /*0e50*/  FMUL.FTZ R44, R0, -1.4426950216293334961 ;  /* 0xbfb8aa3b002c7820 */ /* 0x000fe20000410000 */
[----:B------:R-:W-:Y:S02]  /*0e60*/  SHF.L.U32 R40, R40, 0x10, RZ ;  /* 0x0000001028287819 */ /* 0x000fe400000006ff */
[----:B------:R-:W-:Y:S01]  /*0e70*/  SHF.L.U32 R41, R41, 0x10, RZ ;  /* 0x0000001029297819 */ /* 0x000fe200000006ff */
[----:B------:R-:W0:Y:S02]  /*0e80*/  MUFU.EX2 R42, R42 ;  /* 0x0000002a002a7308 */ /* 0x000e240000000800 */
[----:B------:R-:W-:-:S02]  /*0e90*/  FMUL.FTZ R43, R40, -1.4426950216293334961 ;  /* 0xbfb8aa3b282b7820 */ /* 0x000fc40000410000 */
[----:B------:R-:W-:-:S04]  /*0ea0*/  FMUL.FTZ R45, R41, -1.4426950216293334961 ;  /* 0xbfb8aa3b292d7820 */ /* 0x000fc80000410000 */
[----:B------:R-:W-:Y:S08]  /*0eb0*/  MUFU.EX2 R44, R44 ;  /* 0x0000002c002c7308 */ /* 0x000ff00000000800 */
[----:B------:R-:W-:Y:S01]  /*0ec0*/  MUFU.EX2 R43, R43 ;  /* 0x0000002b002b7308 */ /* 0x000fe20000000800 */
[----:B0-----:R-:W-:-:S07]  /*0ed0*/  FADD.FTZ R42, R42, 1 ;  /* 0x3f8000002a2a7421 */ /* 0x001fce0000010000 */
[----:B------:R-:W0:Y:S08]  /*0ee0*/  MUFU.EX2 R45, R45 ;  /* 0x0000002d002d7308 */ /* 0x000e300000000800 */
[----:B------:R-:W-:Y:S01]  /*0ef0*/  MUFU.RCP R48, R42 ;  /* 0x0000002a00307308 */ /* 0x000fe20000001000 */
[----:B0-----:R-:W-:Y:S01]  /*0f00*/  FADD.FTZ R47, R45, 1 ;  /* 0x3f8000002d2f7421 */ /* 0x001fe20000010000 */
[----:B------:R-:W-:-:S06]  /*0f10*/  SHF.L.U32 R45, R70, 0x10, RZ ;  /* 0x00000010462d7819 */ /* 0x000fcc00000006ff */
[----:B------:R-:W0:Y:S02]  /*0f20*/  MUFU.RCP R68, R47 ;  /* 0x0000002f00447308 */ /* 0x000e240000001000 */
[----:B0-----:R-:W-:-:S04]  /*0f30*/  FADD.FTZ R42, -R68, 1 ;  /* 0x3f800000442a7421 */ /* 0x001fc80000010100 */
[----:B------:R-:W-:Y:S01]  /*0f40*/  FFMA.FTZ R42, R41, R42, 1 ;  /* 0x3f800000292a7423 */ /* 0x000fe2000001002a */
[----:B---3--:R0:W-:Y:S01]  /*0f50*/  STS.64 [R30], R38 ;  /* 0x000000261e007388 */ /* 0x0081e20000000a00 */
[----:B------:R-:W-:-:S03]  /*0f60*/  NOP ;  /* 0x0000000000007918 */ /* 0x000fc60000000000 */
[----:B------:R-:W1:Y:S01]  /*0f70*/  LDS.64 R36, [R30] ;  /* 0x000000001e247984 */ /* 0x000e620000000a00 */
[----:B0-----:R-:W-:Y:S01]  /*0f80*/  FADD.FTZ R39, R44, 1 ;  /* 0x3f8000002c277421 */ /* 0x001fe20000010000 */
[----:B------:R-:W-:Y:S01]  /*0f90*/  FADD.FTZ R38, R43, 1 ;  /* 0x3f8000002b267421 */ /* 0x000fe20000010000 */
[----:B------:R-:W-:Y:S02]  /*0fa0*/  SHF.R.U32.HI R43, RZ, 0x10, R35 ;  /* 0x00000010ff2b7819 */ /* 0x000fe40000011623 */
[----:B------:R-:W0:Y:S01]  /*0fb0*/  MUFU.RCP R67, R39 ;  /* 0x0000002700437308 */ /* 0x000e220000001000 */
[----:B------:R-:W-:Y:S01]  /*0fc0*/  SHF.L.U32 R44, R34, 0x10, RZ ;  /* 0x00000010222c7819 */ /* 0x000fe200000006ff */
[----:B------:R-:W-:Y:S01]  /*0fd0*/  FADD.FTZ R34, -R48, 1 ;  /* 0x3f80000030227421 */ /* 0x000fe20000010100 */
[----:B------:R-:W-:-:S03]  /*0fe0*/  SHF.L.U32 R47, R43, 0x10, RZ ;  /* 0x000000102b2f7819 */ /* 0x000fc600000006ff */
[C---:B------:R-:W-:Y:S01]  /*0ff0*/  FFMA.FTZ R34, R31.reuse, R34, 1 ;  /* 0x3f8000001f227423 */ /* 0x040fe20000010022 */
[----:B------:R-:W-:Y:S01]  /*1000*/  FMUL.FTZ R31, R31, R48 ;  /* 0x000000301f1f7220 */ /* 0x000fe20000410000 */
[----:B------:R-:W2:Y:S01]  /*1010*/  MUFU.RCP R65, R38 ;  /* 0x0000002600417308 */ /* 0x000ea20000001000 */
[----:B0-----:R-:W-:-:S04]  /*1020*/  FADD.FTZ R35, -R67, 1 ;  /* 0x3f80000043237421 */ /* 0x001fc80000010100 */
[----:B------:R-:W-:Y:S01]  /*1030*/  FFMA.FTZ R39, R0, R35, 1 ;  /* 0x3f80000000277423 */ /* 0x000fe20000010023 */
[C-C-:B-1----:R-:W-:Y:S02]  /*1040*/  SHF.R.U64 R64, R36.reuse, 0x10, R37.reuse ;  /* 0x0000001024407819 */ /* 0x142fe40000001225 */
[----:B------:R-:W-:Y:S02]  /*1050*/  SHF.R.U32.HI R69, RZ, 0x10, R37 ;  /* 0x00000010ff457819 */ /* 0x000fe40000011625 */
[----:B------:R-:W-:Y:S02]  /*1060*/  SHF.L.U32 R49, R36, 0x10, RZ ;  /* 0x0000001024317819 */ /* 0x000fe400000006ff */
[----:B------:R-:W-:Y:S01]  /*1070*/  SHF.L.U32 R66, R37, 0x10, RZ ;  /* 0x0000001025427819 */ /* 0x000fe200000006ff */
[----:B--2---:R-:W-:Y:S01]  /*1080*/  FADD.FTZ R37, -R65, 1 ;  /* 0x3f80000041257421 */ /* 0x004fe20000010100 */
[----:B------:R-:W-:Y:S01]  /*1090*/  SHF.L.U32 R64, R64, 0x10, RZ ;  /* 0x0000001040407819 */ /* 0x000fe200000006ff */
[----:B------:R-:W-:Y:S01]  /*10a0*/  FMUL.FTZ R35, R44, R49 ;  /* 0x000000312c237220 */ /* 0x000fe20000410000 */
[----:B------:R-:W-:Y:S01]  /*10b0*/  SHF.L.U32 R69, R69, 0x10, RZ ;  /* 0x0000001045457819 */ /* 0x000fe200000006ff */
        /* <DEDUP_REMOVED lines=12> */
[----:B------:R-:W-:Y:S01]  /*1180*/  FMUL.FTZ R42, R43, R42 ;  /* 0x0000002a2b2a7220 */ /* 0x000fe20000410000 */
[----:B------:R-:W-:-:S02]  /*1190*/  IMAD R43, R3, UR6, RZ ;  /* 0x00000006032b7c24 */ /* 0x000fc4000f8e02ff */
[----:B------:R-:W-:Y:S01]  /*11a0*/  FMUL.FTZ R67, R0, R67 ;  /* 0x0000004300437220 */ /* 0x000fe20000410000 */
[----:B------:R-:W-:Y:S01]  /*11b0*/  F2FP.BF16.F32.PACK_AB R70, R37, R34 ;  /* 0x000000222546723e */ /* 0x000fe200000010ff */
[----:B------:R-:W-:Y:S01]  /*11c0*/  FMUL.FTZ R48, R40, R65 ;  /* 0x0000004128307220 */ /* 0x000fe20000410000 */
[----:B------:R-:W-:Y:S01]  /*11d0*/  F2FP.BF16.F32.PACK_AB R71, R42, R35 ;  /* 0x000000232a47723e */ /* 0x000fe200000010ff */
[----:B------:R-:W-:Y:S01]  /*11e0*/  BAR.SYNC.DEFER_BLOCKING 0x0 ;  /* 0x0000000000007b1d */ /* 0x000fe20000010000 */
[C---:B------:R-:W-:Y:S02]  /*11f0*/  IMAD R73, R2.reuse, UR7, R43 ;  /* 0x0000000702497c24 */ /* 0x040fe4000f8e022b */
[----:B------:R-:W-:Y:S01]  /*1200*/  FMUL.FTZ R68, R41, R68 ;  /* 0x0000004429447220 */ /* 0x000fe20000410000 */
[----:B------:R-:W-:-:S04]  /*1210*/  IMAD.WIDE.U32 R42, R2, UR6, R62 ;  /* 0x00000006022a7c25 */ /* 0x000fc8000f8e003e */
[----:B------:R-:W-:Y:S01]  /*1220*/  FMUL.FTZ R0, R44, R31 ;  /* 0x0000001f2c007220 */ /* 0x000fe20000410000 */
[----:B------:R-:W1:Y:S01]  /*1230*/  LDC.64 R36, c[0x0][0x3e8] ;  /* 0x0000fa00ff247b82 */ /* 0x000e620000000a00 */
[----:B------:R-:W-:Y:S01]  /*1240*/  ULDC.64 UR6, c[0x0][0x320] ;  /* 0x0000c80000067ab9 */ /* 0x000fe20000000a00 */
[----:B------:R-:W-:Y:S01]  /*1250*/  IADD3 R43, R43, R73, RZ ;  /* 0x000000492b2b7210 */ /* 0x000fe20007ffe0ff */
[----:B------:R-:W-:Y:S01]  /*1260*/  FMUL.FTZ R40, R47, R68 ;  /* 0x000000442f287220 */ /* 0x000fe20000410000 */
[----:B0-----:R-:W-:-:S04]  /*1270*/  IMAD R72, R38, UR15, RZ ;  /* 0x0000000f26487c24 */ /* 0x001fc8000f8e02ff */
[----:B------:R-:W-:Y:S02]  /*1280*/  IMAD R73, R39, UR14, R72 ;  /* 0x0000000e27497c24 */ /* 0x000fe4000f8e0248 */
[----:B------:R-:W-:Y:S01]  /*1290*/  IMAD.WIDE.U32 R38, R38, UR14, R42 ;  /* 0x0000000e26267c25 */ /* 0x000fe2000f8e002a */
[----:B------:R0:W-:Y:S01]  /*12a0*/  STS.64 [R30], R70 ;  /* 0x000000461e007388 */ /* 0x0001e20000000a00 */
[----:B------:R-:W-:-:S03]  /*12b0*/  NOP ;  /* 0x0000000000007918 */ /* 0x000fc60000000000 */
[----:B------:R-:W2:Y:S01]  /*12c0*/  LDS.64 R34, [R30] ;  /* 0x000000001e227984 */ /* 0x000ea20000000a00 */
[----:B------:R-:W-:Y:S01]  /*12d0*/  IMAD.IADD R39, R39, 0x1, R73 ;  /* 0x0000000127277824 */ /* 0x000fe200078e0249 */
[C---:B-1----:R-:W-:Y:S01]  /*12e0*/  LEA R36, P0, R38.reuse, R36, 0x1 ;  /* 0x0000002426247211 */ /* 0x042fe200078008ff */
[----:B0-----:R-:W0:Y:S03]  /*12f0*/  LDC R70, c[0x0][0x21c] ;  /* 0x00008700ff467b82 */ /* 0x001e260000000800 */
[----:B------:R-:W-:Y:S01]  /*1300*/  LEA.HI.X R37, R38, R37, R39, 0x1, P0 ;  /* 0x0000002526257211 */ /* 0x000fe200000f0c27 */
[----:B------:R-:W-:Y:S01]  /*1310*/  FMUL.FTZ R38, R45, R48 ;  /* 0x000000302d267220 */ /* 0x000fe20000410000 */
[----:B------:R-:W-:Y:S01]  /*1320*/  IADD3 R42, P1, R36, R29, RZ ;  /* 0x0000001d242a7210 */ /* 0x000fe20007f3e0ff */
[----:B------:R-:W-:Y:S01]  /*1330*/  FMUL.FTZ R36, R46, R67 ;  /* 0x000000432e247220 */ /* 0x000fe20000410000 */
[----:B------:R-:W-:-:S02]  /*1340*/  ISETP.NE.U32.AND P0, PT, RZ, UR6, PT ;  /* 0x00000006ff007c0c */ /* 0x000fc4000bf05070 */
[----:B------:R-:W-:Y:S02]  /*1350*/  IADD3.X R43, R37, R28, RZ, P1, !PT ;  /* 0x0000001c252b7210 */ /* 0x000fe40000ffe4ff */
[----:B------:R-:W-:-:S03]  /*1360*/  ISETP.NE.AND.EX P0, PT, RZ, UR7, PT, P0 ;  /* 0x00000007ff007c0c */ /* 0x000fc6000bf05300 */
[----:B--2---:R1:W-:Y:S10]  /*1370*/  STG.E.64 desc[UR12][R42.64+-0x100], R34 ;  /* 0xffff00222a007986 */ /* 0x0043f4000c101b0c */
[----:B------:R-:W-:Y:S05]  /*1380*/  @!P0 BRA `(.L_x_10599) ;  /* 0x0000000000648947 */ /* 0x000fea0003800000 */
[----:B------:R-:W-:Y:S01]  /*1390*/  BAR.SYNC.DEFER_BLOCKING 0x0 ;  /* 0x0000000000007b1d */ /* 0x000fe20000010000 */
[----:B------:R-:W-:Y:S01]  /*13a0*/  FMUL.FTZ R31, R31, R49 ;  /* 0x000000311f1f7220 */ /* 0x000fe20000410000 */
[----:B------:R-:W-:Y:S01]  /*13b0*/  FMUL.FTZ R48, R48, R64 ;  /* 0x0000004030307220 */ /* 0x000fe20000410000 */
[----:B------:R-:W-:Y:S01]  /*13c0*/  FMUL.FTZ R66, R67, R66 ;  /* 0x0000004243427220 */ /* 0x000fe20000410000 */
[----:B------:R-:W-:-:S04]  /*13d0*/  FMUL.FTZ R69, R68, R69 ;  /* 0x0000004544457220 */ /* 0x000fc80000410000 */
[----:B------:R-:W2:Y:S01]  /*13e0*/  LDC.64 R46, c[0x0][0x2c0] ;  /* 0x0000b000ff2e7b82 */ /* 0x000ea20000000a00 */
[----:B------:R-:W-:Y:S01]  /*13f0*/  F2FP.BF16.F32.PACK_AB R48, R48, R31 ;  /* 0x0000001f3030723e */ /* 0x000fe200000010ff */
[----:B------:R-:W-:Y:S01]  /*1400*/  ULDC.64 UR8, c[0x0][0x2c8] ;  /* 0x0000b20000087ab9 */ /* 0x000fe20000000a00 */
[----:B------:R-:W-:Y:S01]  /*1410*/  F2FP.BF16.F32.PACK_AB R49, R69, R66 ;  /* 0x000000424531723e */ /* 0x000fe200000010ff */
[----:B------:R-:W-:Y:S02]  /*1420*/  IMAD R31, R3, UR8, RZ ;  /* 0x00000008031f7c24 */ /* 0x000fe4000f8e02ff */
[----:B-1----:R-:W-:-:S04]  /*1430*/  IMAD.WIDE.U32 R42, R2, UR8, R62 ;  /* 0x00000008022a7c25 */ /* 0x002fc8000f8e003e */
[----:B------:R-:W-:-:S05]  /*1440*/  IMAD R31, R2, UR9, R31 ;  /* 0x00000009021f7c24 */ /* 0x000fca000f8e021f */
[----:B------:R-:W-:Y:S01]  /*1450*/  IADD3 R43, R43, R31, RZ ;  /* 0x0000001f2b2b7210 */ /* 0x000fe20007ffe0ff */
[----:B------:R-:W-:Y:S01]  /*1460*/  STS.64 [R30], R48 ;  /* 0x000000301e007388 */ /* 0x000fe20000000a00 */
[----:B------:R-:W-:-:S03]  /*1470*/  NOP ;  /* 0x0000000000007918 */ /* 0x000fc60000000000 */
[----:B------:R-:W1:Y:S01]  /*1480*/  LDS.64 R34, [R30] ;  /* 0x000000001e227984 */ /* 0x000e620000000a00 */
[C---:B--2---:R-:W-:Y:S02]  /*1490*/  IMAD R44, R46.reuse, UR15, RZ ;  /* 0x0000000f2e2c7c24 */ /* 0x044fe4000f8e02ff */
[----:B------:R-:W-:-:S04]  /*14a0*/  IMAD.WIDE.U32 R42, R46, UR14, R42 ;  /* 0x0000000e2e2a7c25 */ /* 0x000fc8000f8e002a */
[----:B------:R-:W-:-:S05]  /*14b0*/  IMAD R31, R47, UR14, R44 ;  /* 0x0000000e2f1f7c24 */ /* 0x000fca000f8e022c */
[----:B------:R-:W-:Y:S02]  /*14c0*/  IADD3 R31, R43, R31, RZ ;  /* 0x0000001f2b1f7210 */ /* 0x000fe40007ffe0ff */
[----:B------:R-:W-:-:S04]  /*14d0*/  LEA R43, P0, R42, UR6, 0x1 ;  /* 0x000000062a2b7c11 */ /* 0x000fc8000f8008ff */
[----:B------:R-:W-:Y:S02]  /*14e0*/  LEA.HI.X R31, R42, UR7, R31, 0x1, P0 ;  /* 0x000000072a1f7c11 */ /* 0x000fe400080f0c1f */
[----:B------:R-:W-:-:S04]  /*14f0*/  LEA R42, P0, R10, R43, 0x3 ;  /* 0x0000002b0a2a7211 */ /* 0x000fc800078018ff */
[----:B------:R-:W-:-:S05]  /*1500*/  LEA.HI.X R43, R10, R31, R25, 0x3, P0 ;  /* 0x0000001f0a2b7211 */ /* 0x000fca00000f1c19 */
[----:B-1----:R2:W-:Y:S04]  /*1510*/  STG.E.64 desc[UR12][R42.64+-0x100], R34 ;  /* 0xffff00222a007986 */ /* 0x0025e8000c101b0c */
.L_x_10599:
[C---:B------:R-:W-:Y:S01]  /*1520*/  SHF.L.U32 R88, R60.reuse, 0x10, RZ ;  /* 0x000000103c587819 */ /* 0x040fe200000006ff */
[----:B------:R-:W-:Y:S01]  /*1530*/  BAR.SYNC.DEFER_BLOCKING 0x0 ;  /* 0x0000000000007b1d */ /* 0x000fe20000010000 */
[----:B------:R-:W-:Y:S01]  /*1540*/  SHF.R.U64 R92, R60, 0x10, R61 ;  /* 0x000000103c5c7819 */ /* 0x000fe2000000123d */
[----:B-12---:R-:W-:Y:S01]  /*1550*/  HFMA2.MMA R42, -RZ, RZ, 0, 0 ;  /* 0x00000000ff2a7435 */ /* 0x006fe200000001ff */
[----:B0-----:R-:W-:Y:S01]  /*1560*/  ISETP.GE.AND P0, PT, R70, 0x1, PT ;  /* 0x000000014600780c */ /* 0x001fe20003f06270 */
[----:B------:R-:W-:Y:S01]  /*1570*/  FFMA.FTZ R9, R0, R88, R9 ;  /* 0x0000005800097223 */ /* 0x000fe20000010009 */
[----:B------:R-:W-:Y:S01]  /*1580*/  SHF.L.U32 R92, R92, 0x10, RZ ;  /* 0x000000105c5c7819 */ /* 0x000fe200000006ff */
[----:B------:R-:W-:Y:S01]  /*1590*/  IMAD.MOV.U32 R37, RZ, RZ, RZ ;  /* 0x000000ffff257224 */ /* 0x000fe200078e00ff */
[--C-:B------:R-:W-:Y:S01]  /*15a0*/  SHF.R.U64 R43, R32, 0x10, R33.reuse ;  /* 0x00000010202b7819 */ /* 0x100fe20000001221 */
[-C--:B-----5:R-:W-:Y:S01]  /*15b0*/  FMUL.FTZ R46, R0, R5.reuse ;  /* 0x00000005002e7220 */ /* 0x0a0fe20000410000 */
[----:B------:R-:W-:Y:S01]  /*15c0*/  SHF.R.U32.HI R45, RZ, 0x10, R33 ;  /* 0x00000010ff2d7819 */ /* 0x000fe20000011621 */
[----:B------:R-:W-:Y:S01]  /*15d0*/  FFMA.FTZ R9, R38, R92, R9 ;  /* 0x0000005c26097223 */ /* 0x000fe20000010009 */
[----:B------:R-:W-:Y:S01]  /*15e0*/  SHF.R.U32.HI R90, RZ, 0x10, R61 ;  /* 0x00000010ff5a7819 */ /* 0x000fe2000001163d */
[-C--:B------:R-:W-:Y:S01]  /*15f0*/  FMUL.FTZ R47, R36, R5.reuse ;  /* 0x00000005242f7220 */ /* 0x080fe20000410000 */
[----:B------:R-:W-:Y:S01]  /*1600*/  SHF.L.U32 R94, R61, 0x10, RZ ;  /* 0x000000103d5e7819 */ /* 0x000fe200000006ff */
[-C--:B------:R-:W-:Y:S01]  /*1610*/  FMUL.FTZ R49, R38, R5.reuse ;  /* 0x0000000526317220 */ /* 0x080fe20000410000 */
[----:B------:R-:W-:Y:S01]  /*1620*/  SHF.L.U32 R39, R32, 0x10, RZ ;  /* 0x0000001020277819 */ /* 0x000fe200000006ff */
[----:B------:R-:W-:Y:S01]  /*1630*/  FMUL.FTZ R48, R40, R5 ;  /* 0x0000000528307220 */ /* 0x000fe20000410000 */
[----:B------:R-:W-:Y:S01]  /*1640*/  SHF.L.U32 R41, R33, 0x10, RZ ;  /* 0x0000001021297819 */ /* 0x000fe200000006ff */
[----:B------:R-:W-:Y:S01]  /*1650*/  FFMA.FTZ R9, R36, R94, R9 ;  /* 0x0000005e24097223 */ /* 0x000fe20000010009 */
[----:B------:R-:W-:Y:S01]  /*1660*/  SHF.L.U32 R90, R90, 0x10, RZ ;  /* 0x000000105a5a7819 */ /* 0x000fe200000006ff */
[--C-:B------:R-:W-:Y:S01]  /*1670*/  FADD.FTZ R39, R39, R4.reuse ;  /* 0x0000000427277221 */ /* 0x100fe20000010000 */
[----:B------:R-:W-:Y:S01]  /*1680*/  SHF.L.U32 R43, R43, 0x10, RZ ;  /* 0x000000102b2b7819 */ /* 0x000fe200000006ff */
[--C-:B------:R-:W-:Y:S01]  /*1690*/  FADD.FTZ R41, R41, R4.reuse ;  /* 0x0000000429297221 */ /* 0x100fe20000010000 */
[----:B------:R-:W-:Y:S01]  /*16a0*/  SHF.L.U32 R45, R45, 0x10, RZ ;  /* 0x000000102d2d7819 */ /* 0x000fe200000006ff */
[----:B------:R-:W-:Y:S01]  /*16b0*/  FFMA.FTZ R9, R40, R90, R9 ;  /* 0x0000005a28097223 */ /* 0x000fe20000010009 */
[----:B------:R-:W-:Y:S01]  /*16c0*/  MOV R31, RZ ;  /* 0x000000ff001f7202 */ /* 0x000fe20000000f00 */
[--C-:B------:R-:W-:Y:S01]  /*16d0*/  FADD.FTZ R43, R43, R4.reuse ;  /* 0x000000042b2b7221 */ /* 0x100fe20000010000 */
[----:B------:R-:W-:Y:S01]  /*16e0*/  MOV R44, RZ ;  /* 0x000000ff002c7202 */ /* 0x000fe20000000f00 */
[----:B------:R-:W-:Y:S01]  /*16f0*/  FADD.FTZ R45, R45, R4 ;  /* 0x000000042d2d7221 */ /* 0x000fe20000010000 */
[----:B------:R-:W-:Y:S06]  /*1700*/  @!P0 BRA `(.L_x_10600) ;  /* 0x0000001400c88947 */ /* 0x000fec0003800000 */
[----:B------:R-:W0:Y:S01]  /*1710*/  LDC.64 R64, c[0x0][0x368] ;  /* 0x0000da00ff407b82 */ /* 0x000e220000000a00 */
[----:B------:R-:W-:Y:S01]  /*1720*/  MOV R33, RZ ;  /* 0x000000ff00217202 */ /* 0x000fe20000000f00 */
[----:B------:R-:W-:Y:S01]  /*1730*/  IMAD.MOV.U32 R32, RZ, RZ, R10 ;  /* 0x000000ffff207224 */ /* 0x000fe200078e000a */
[----:B------:R-:W-:Y:S01]  /*1740*/  ULDC.64 UR6, c[0x0][0x370] ;  /* 0x0000dc0000067ab9 */ /* 0x000fe20000000a00 */
[----:B------:R-:W-:Y:S01]  /*1750*/  IADD3 R80, R20, -0x1, RZ ;  /* 0xffffffff14507810 */ /* 0x000fe20007ffe0ff */
[----:B------:R-:W-:Y:S01]  /*1760*/  IMAD R35, R7, UR6, RZ ;  /* 0x0000000607237c24 */ /* 0x000fe2000f8e02ff */
[----:B------:R-:W-:Y:S01]  /*1770*/  ISETP.NE.AND P2, PT, R10, 0x1f, PT ;  /* 0x0000001f0a00780c */ /* 0x000fe20003f45270 */
[----:B------:R-:W-:Y:S01]  /*1780*/  UMOV UR5, URZ ;  /* 0x0000003f00057c82 */ /* 0x000fe20008000000 */
[----:B------:R-:W1:Y:S01]  /*1790*/  LDC R81, c[0x0][0x224] ;  /* 0x00008900ff517b82 */ /* 0x000e620000000800 */
[----:B------:R-:W-:Y:S01]  /*17a0*/  IMAD R35, R6, UR7, R35 ;  /* 0x0000000706237c24 */ /* 0x000fe2000f8e0223 */
[----:B------:R-:W-:Y:S01]  /*17b0*/  MOV R87, RZ ;  /* 0x000000ff00577202 */ /* 0x000fe20000000f00 */
        /* <DEDUP_REMOVED lines=11> */
[----:B------:R-:W-:-:S03]  /*1870*/  IMAD R31, R65, UR14, R34 ;  /* 0x0000000e411f7c24 */ /* 0x000fc6000f8e0222 */
[----:B------:R-:W3:Y:S02]  /*1880*/  LDC.64 R68, c[0x0][0x2d8] ;  /* 0x0000b600ff447b82 */ /* 0x000ee40000000a00 */
[----:B------:R-:W-:Y:S02]  /*1890*/  IADD3 R33, R33, R31, RZ ;  /* 0x0000001f21217210 */ /* 0x000fe40007ffe0ff */
[----:B------:R-:W-:Y:S01]  /*18a0*/  LEA.HI R31, R80, R80, RZ, 0x1 ;  /* 0x00000050501f7211 */ /* 0x000fe200078f08ff */
[----:B------:R-:W-:-:S03]  /*18b0*/  IMAD.WIDE.U32 R32, R6, UR6, R32 ;  /* 0x0000000606207c25 */ /* 0x000fc6000f8e0020 */
[----:B------:R-:W4:Y:S01]  /*18c0*/  LDC.64 R70, c[0x0][0x2d0] ;  /* 0x0000b400ff467b82 */ /* 0x000f220000000a00 */
[----:B------:R-:W-:Y:S01]  /*18d0*/  ULDC.64 UR6, c[0x0][0x3d0] ;  /* 0x0000f40000067ab9 */ /* 0x000fe20000000a00 */
[----:B------:R-:W-:Y:S02]  /*18e0*/  LOP3.LUT R31, R31, 0xfffffe, RZ, 0xc0, !PT ;  /* 0x00fffffe1f1f7812 */ /* 0x000fe400078ec0ff */
[----:B------:R-:W-:Y:S02]  /*18f0*/  IADD3 R65, R33, R35, RZ ;  /* 0x0000002321417210 */ /* 0x000fe40007ffe0ff */
[C---:B------:R-:W-:Y:S01]  /*1900*/  LEA R33, P1, R32.reuse, UR6, 0x2 ;  /* 0x0000000620217c11 */ /* 0x040fe2000f8210ff */
[----:B------:R-:W-:Y:S01]  /*1910*/  UMOV UR6, URZ ;  /* 0x0000003f00067c82 */ /* 0x000fe20008000000 */
[C---:B------:R-:W-:Y:S02]  /*1920*/  IADD3 R64, P3, P0, R32.reuse, -0x80, R62 ;  /* 0xffffff8020407810 */ /* 0x040fe4000787e03e */
[----:B------:R-:W-:-:S02]  /*1930*/  LEA.HI.X R35, R32, UR7, R65, 0x2, P1 ;  /* 0x0000000720237c11 */ /* 0x000fc400088f1441 */
[----:B------:R-:W-:Y:S02]  /*1940*/  LEA R76, P4, R62, R33, 0x2 ;  /* 0x000000213e4c7211 */ /* 0x000fe400078810ff */
[----:B------:R-:W-:Y:S02]  /*1950*/  IADD3 R80, R80, -R31, RZ ;  /* 0x8000001f50507210 */ /* 0x000fe40007ffe0ff */
[----:B------:R-:W-:Y:S02]  /*1960*/  LEA.HI.X R32, R62, R35, R63, 0x2, P4 ;  /* 0x000000233e207211 */ /* 0x000fe400020f143f */
[C---:B------:R-:W-:Y:S02]  /*1970*/  IADD3 R72, P4, R76.reuse, -0x180, RZ ;  /* 0xfffffe804c487810 */ /* 0x040fe40007f9e0ff */
[C---:B------:R-:W-:Y:S02]  /*1980*/  IADD3 R74, P5, R76.reuse, -0x100, RZ ;  /* 0xffffff004c4a7810 */ /* 0x040fe40007fbe0ff */
[----:B------:R-:W-:-:S02]  /*1990*/  IADD3 R76, P6, R76, -0x80, RZ ;  /* 0xffffff804c4c7810 */ /* 0x000fc40007fde0ff */
[----:B------:R-:W-:Y:S02]  /*19a0*/  ISETP.NE.AND P1, PT, R10, RZ, PT ;  /* 0x000000ff0a00720c */ /* 0x000fe40003f25270 */
[----:B------:R-:W-:Y:S02]  /*19b0*/  MOV R31, RZ ;  /* 0x000000ff001f7202 */ /* 0x000fe40000000f00 */
[----:B------:R-:W-:Y:S02]  /*19c0*/  IADD3.X R65, R65, -0x1, R63, P3, P0 ;  /* 0xffffffff41417810 */ /* 0x000fe40001fe043f */
[C---:B------:R-:W-:Y:S02]  /*19d0*/  IADD3.X R73, R32.reuse, -0x1, RZ, P4, !PT ;  /* 0xffffffff20497810 */ /* 0x040fe400027fe4ff */
[C---:B------:R-:W-:Y:S02]  /*19e0*/  IADD3.X R75, R32.reuse, -0x1, RZ, P5, !PT ;  /* 0xffffffff204b7810 */ /* 0x040fe40002ffe4ff */
[----:B012---:R-:W-:-:S07]  /*19f0*/  IADD3.X R77, R32, -0x1, RZ, P6, !PT ;  /* 0xffffffff204d7810 */ /* 0x007fce00037fe4ff */
.L_x_10613:
[----:B------:R-:W-:Y:S01]  /*1a00*/  SHF.R.S32.HI R89, RZ, 0x1f, R87 ;  /* 0x0000001fff597819 */ /* 0x000fe20000011457 */
[----:B--2---:R-:W-:Y:S01]  /*1a10*/  IMAD.MOV.U32 R32, RZ, RZ, R56 ;  /* 0x000000ffff207224 */ /* 0x004fe200078e0038 */
[----:B------:R-:W-:Y:S01]  /*1a20*/  MOV R33, R21 ;  /* 0x0000001500217202 */ /* 0x000fe20000000f00 */
[----:B------:R-:W-:-:S04]  /*1a30*/  IMAD.WIDE.U32 R78, R87, UR16, RZ ;  /* 0x00000010574e7c25 */ /* 0x000fc8000f8e00ff */
[----:B------:R-:W-:Y:S02]  /*1a40*/  IMAD R34, R89, UR8, RZ ;  /* 0x0000000859227c24 */ /* 0x000fe4000f8e02ff */
[----:B------:R-:W-:-:S04]  /*1a50*/  IMAD.WIDE.U32 R32, R87, UR8, R32 ;  /* 0x0000000857207c25 */ /* 0x000fc8000f8e0020 */
[----:B------:R-:W-:Y:S01]  /*1a60*/  IMAD R35, R87, UR9, R34 ;  /* 0x0000000957237c24 */ /* 0x000fe2000f8e0222 */
[----:B----4-:R-:W-:Y:S01]  /*1a70*/  LEA R34, P0, R32, R70, 0x2 ;  /* 0x0000004620227211 */ /* 0x010fe200078010ff */
[----:B------:R-:W-:-:S03]  /*1a80*/  IMAD R82, R89, UR16, RZ ;  /* 0x0000001059527c24 */ /* 0x000fc6000f8e02ff */
[----:B------:R-:W-:Y:S01]  /*1a90*/  IADD3 R33, R33, R35, RZ ;  /* 0x0000002321217210 */ /* 0x000fe20007ffe0ff */
[----:B------:R-:W-:-:S03]  /*1aa0*/  IMAD R83, R87, UR17, R82 ;  /* 0x0000001157537c24 */ /* 0x000fc6000f8e0252 */
[----:B------:R-:W-:Y:S02]  /*1ab0*/  LEA.HI.X R35, R32, R71, R33, 0x2, P0 ;  /* 0x0000004720237211 */ /* 0x000fe400000f1421 */
[----:B------:R-:W-:Y:S02]  /*1ac0*/  LEA R32, P0, R78, R18, 0x1 ;  /* 0x000000124e207211 */ /* 0x000fe400078008ff */
[----:B------:R-:W-:Y:S01]  /*1ad0*/  IADD3 R79, R79, R83, RZ ;  /* 0x000000534f4f7210 */ /* 0x000fe20007ffe0ff */
[----:B0-----:R0:W2:Y:S01]  /*1ae0*/  LDG.E R86, desc[UR12][R34.64] ;  /* 0x0000000c22567981 */ /* 0x0010a2000c1e1900 */
[----:B------:R-:W-:Y:S02]  /*1af0*/  IADD3 R32, P3, R32, R29, RZ ;  /* 0x0000001d20207210 */ /* 0x000fe40007f7e0ff */
[----:B------:R-:W-:-:S04]  /*1b00*/  LEA.HI.X R79, R78, R19, R79, 0x1, P0 ;  /* 0x000000134e4f7211 */ /* 0x000fc800000f0c4f */
[----:B------:R-:W-:-:S06]  /*1b10*/  IADD3.X R33, R79, R28, RZ, P3, !PT ;  /* 0x0000001c4f217210 */ /* 0x000fcc0001ffe4ff */
[----:B------:R-:W4:Y:S01]  /*1b20*/  LDG.E.64 R32, desc[UR12][R32.64] ;  /* 0x0000000c20207981 */ /* 0x000f22000c1e1b00 */
[----:B0-----:R-:W-:Y:S01]  /*1b30*/  MOV R34, R58 ;  /* 0x0000003a00227202 */ /* 0x001fe20000000f00 */
[----:B------:R-:W-:Y:S01]  /*1b40*/  IMAD R82, R89, UR10, RZ ;  /* 0x0000000a59527c24 */ /* 0x000fe2000f8e02ff */
[----:B------:R-:W-:Y:S02]  /*1b50*/  MOV R35, R23 ;  /* 0x0000001700237202 */ /* 0x000fe40000000f00 */
[----:B------:R-:W-:Y:S01]  /*1b60*/  ISETP.GT.AND P0, PT, R20, 0x1, PT ;  /* 0x000000011400780c */ /* 0x000fe20003f04270 */
[----:B------:R-:W-:-:S03]  /*1b70*/  IMAD.WIDE.U32 R78, R87, UR10, R34 ;  /* 0x0000000a574e7c25 */ /* 0x000fc6000f8e0022 */
[----:B------:R-:W-:Y:S01]  /*1b80*/  ISETP.EQ.AND P0, PT, R84, RZ, P0 ;  /* 0x000000ff5400720c */ /* 0x000fe20000702270 */
[----:B------:R-:W-:Y:S01]  /*1b90*/  IMAD R35, R87, UR11, R82 ;  /* 0x0000000b57237c24 */ /* 0x000fe2000f8e0252 */
[----:B---3--:R-:W-:-:S04]  /*1ba0*/  LEA R34, P3, R78, R68, 0x2 ;  /* 0x000000444e227211 */ /* 0x008fc800078610ff */
[----:B------:R-:W-:Y:S01]  /*1bb0*/  IADD3 R35, R79, R35, RZ ;  /* 0x000000234f237210 */ /* 0x000fe20007ffe0ff */
[----:B------:R-:W-:-:S03]  /*1bc0*/  IMAD R79, R80, 0x100, R87 ;  /* 0x00000100504f7824 */ /* 0x000fc600078e0257 */
[----:B------:R-:W-:-:S03]  /*1bd0*/  LEA.HI.X R35, R78, R69, R35, 0x2, P3 ;  /* 0x000000454e237211 */ /* 0x000fc600018f1423 */
[----:B------:R-:W0:Y:S01]  /*1be0*/  @P0 LDC R83, c[0x0][0x21c] ;  /* 0x00008700ff530b82 */ /* 0x000e220000000800 */
[----:B------:R-:W-:Y:S02]  /*1bf0*/  @P0 IADD3 R78, R20, -0x2, RZ ;  /* 0xfffffffe144e0810 */ /* 0x000fe40007ffe0ff */
[----:B-1----:R1:W3:Y:S01]  /*1c00*/  LDG.E R35, desc[UR12][R34.64] ;  /* 0x0000000c22237981 */ /* 0x0022e2000c1e1900 */
[----:B------:R-:W-:-:S04]  /*1c10*/  SEL R79, R79, R24, !P1 ;  /* 0x000000184f4f7207 */ /* 0x000fc80004800000 */
[----:B------:R-:W-:Y:S01]  /*1c20*/  LEA R100, R79, R22, 0x2 ;  /* 0x000000164f647211 */ /* 0x000fe200078e10ff */
[----:B0-----:R-:W-:-:S04]  /*1c30*/  @P0 IMAD R83, R78, R83, R87 ;  /* 0x000000534e530224 */ /* 0x001fc800078e0257 */
[----:B------:R-:W-:-:S04]  /*1c40*/  @P0 IMAD.WIDE R78, R83, 0x8, R50 ;  /* 0x00000008534e0825 */ /* 0x000fc800078e0232 */
[----:B------:R-:W-:Y:S01]  /*1c50*/  FMUL.FTZ R99, R41, R94 ;  /* 0x0000005e29637220 */ /* 0x000fe20000410000 */
[----:B------:R-:W-:Y:S01]  /*1c60*/  HFMA2.MMA R93, -RZ, RZ, 0, 0 ;  /* 0x00000000ff5d7435 */ /* 0x000fe200000001ff */
[----:B------:R-:W-:Y:S01]  /*1c70*/  FMUL.FTZ R97, R45, R90 ;  /* 0x0000005a2d617220 */ /* 0x000fe20000410000 */
[----:B------:R-:W-:Y:S01]  /*1c80*/  BSSY B0, `(.L_x_10601) ;  /* 0x000002f000007945 */ /* 0x000fe20003800000 */
[----:B--2---:R-:W-:-:S04]  /*1c90*/  FMUL.FTZ R98, R86, 1.4426950216293334961 ;  /* 0x3fb8aa3b56627820 */ /* 0x004fc80000410000 */
[----:B------:R-:W-:-:S06]  /*1ca0*/  FMUL.FTZ R91, R39, R98 ;  /* 0x00000062275b7220 */ /* 0x000fcc0000410000 */
[----:B------:R-:W0:Y:S01]  /*1cb0*/  MUFU.EX2 R91, R91 ;  /* 0x0000005b005b7308 */ /* 0x000e220000000800 */
[----:B----4-:R2:W-:Y:S01]  /*1cc0*/  STS.64 [R30], R32 ;  /* 0x000000201e007388 */ /* 0x0105e20000000a00 */
[----:B------:R-:W-:-:S03]  /*1cd0*/  NOP ;  /* 0x0000000000007918 */ /* 0x000fc60000000000 */
[----:B------:R-:W4:Y:S04]  /*1ce0*/  LDS.64 R82, [R30] ;  /* 0x000000001e527984 */ /* 0x000f280000000a00 */
[----:B0-----:R0:W-:Y:S01]  /*1cf0*/  STS [R100+0x548], R91 ;  /* 0x0005485b64007388 */ /* 0x0011e20000000800 */
[----:B------:R-:W-:Y:S01]  /*1d00*/  BAR.SYNC.DEFER_BLOCKING 0x0 ;  /* 0x0000000000007b1d */ /* 0x000fe20000010000 */
[-C--:B------:R-:W-:Y:S01]  /*1d10*/  FMUL.FTZ R96, R43, R98.reuse ;  /* 0x000000622b607220 */ /* 0x080fe20000410000 */
[-C--:B--2---:R-:W-:Y:S01]  /*1d20*/  FMUL.FTZ R32, R41, R98.reuse ;  /* 0x0000006229207220 */ /* 0x084fe20000410000 */
[----:B------:R-:W-:-:S04]  /*1d30*/  FMUL.FTZ R102, R45, R98 ;  /* 0x000000622d667220 */ /* 0x000fc80000410000 */
[----:B------:R-:W2:Y:S01]  /*1d40*/  MUFU.EX2 R96, R96 ;  /* 0x0000006000607308 */ /* 0x000ea20000000800 */
[----:B------:R1:W2:Y:S01]  /*1d50*/  @P2 LDS R94, [R26+0xd4c] ;  /* 0x000d4c001a5e2984 */ /* 0x0002a20000000800 */
[----:B0-----:R-:W-:-:S06]  /*1d60*/  FMUL.FTZ R100, R39, R88 ;  /* 0x0000005827647220 */ /* 0x001fcc0000410000 */
[----:B------:R-:W0:Y:S01]  /*1d70*/  MUFU.EX2 R32, R32 ;  /* 0x0000002000207308 */ /* 0x000e220000000800 */
[----:B------:R-:W-:Y:S01]  /*1d80*/  FMUL.FTZ R33, R43, R92 ;  /* 0x0000005c2b217220 */ /* 0x000fe20000410000 */
[----:B------:R2:W5:Y:S01]  /*1d90*/  @P0 LDG.E R93, desc[UR12][R78.64+0x4] ;  /* 0x0000040c4e5d0981 */ /* 0x000562000c1e1900 */
[C---:B----4-:R-:W-:Y:S02]  /*1da0*/  PRMT R95, R82.reuse, 0x7632, R95 ;  /* 0x00007632525f7816 */ /* 0x050fe4000000005f */
[----:B------:R-:W-:Y:S02]  /*1db0*/  SHF.L.U32 R98, R82, 0x10, RZ ;  /* 0x0000001052627819 */ /* 0x000fe400000006ff */
[C---:B------:R-:W-:Y:S01]  /*1dc0*/  PRMT R82, R83.reuse, 0x7632, R82 ;  /* 0x0000763253527816 */ /* 0x040fe20000000052 */
[----:B------:R-:W4:Y:S01]  /*1dd0*/  MUFU.EX2 R88, R102 ;  /* 0x0000006600587308 */ /* 0x000f220000000800 */
[----:B-1----:R-:W-:Y:S02]  /*1de0*/  SHF.L.U32 R34, R83, 0x10, RZ ;  /* 0x0000001053227819 */ /* 0x002fe400000006ff */
[----:B------:R-:W-:-:S02]  /*1df0*/  SHF.L.U32 R82, R82, 0x10, RZ ;  /* 0x0000001052527819 */ /* 0x000fc400000006ff */
[----:B------:R-:W-:Y:S01]  /*1e00*/  SHF.L.U32 R90, R95, 0x10, RZ ;  /* 0x000000105f5a7819 */ /* 0x000fe200000006ff */
[C---:B---3--:R-:W-:Y:S02]  /*1e10*/  FMUL.FTZ R101, R35.reuse, R34 ;  /* 0x0000002223657220 */ /* 0x048fe40000410000 */
[----:B------:R-:W-:Y:S01]  /*1e20*/  FMUL.FTZ R83, R35, R82 ;  /* 0x0000005223537220 */ /* 0x000fe20000410000 */
[----:B--2---:R-:W-:Y:S01]  /*1e30*/  FMUL.FTZ R79, R91, R96 ;  /* 0x000000605b4f7220 */ /* 0x004fe20000410000 */
[----:B------:R-:W-:Y:S01]  /*1e40*/  FFMA.FTZ R78, R96, R100, R33 ;  /* 0x00000064604e7223 */ /* 0x000fe20000010021 */
[C---:B------:R-:W-:Y:S01]  /*1e50*/  FMUL.FTZ R95, R35.reuse, R98 ;  /* 0x00000062235f7220 */ /* 0x040fe20000410000 */
[----:B------:R-:W-:Y:S01]  /*1e60*/  FMUL.FTZ R101, R36, R101 ;  /* 0x0000006524657220 */ /* 0x000fe20000410000 */
[----:B------:R-:W-:Y:S01]  /*1e70*/  FMUL.FTZ R103, R35, R90 ;  /* 0x0000005a23677220 */ /* 0x000fe20000410000 */
[----:B------:R-:W-:Y:S01]  /*1e80*/  FMUL.FTZ R83, R40, R83 ;  /* 0x0000005328537220 */ /* 0x000fe20000410000 */
[C---:B0-----:R-:W-:Y:S01]  /*1e90*/  FMUL.FTZ R107, R32.reuse, R79 ;  /* 0x0000004f206b7220 */ /* 0x041fe20000410000 */
[----:B------:R-:W-:Y:S01]  /*1ea0*/  FFMA.FTZ R105, R32, R78, R99 ;  /* 0x0000004e20697223 */ /* 0x000fe20000010063 */
[----:B------:R-:W-:Y:S01]  /*1eb0*/  FMUL.FTZ R95, R0, R95 ;  /* 0x0000005f005f7220 */ /* 0x000fe20000410000 */
[----:B------:R-:W-:Y:S01]  /*1ec0*/  FMUL.FTZ R103, R38, R103 ;  /* 0x0000006726677220 */ /* 0x000fe20000410000 */
[----:B----4-:R-:W-:Y:S01]  /*1ed0*/  FFMA.FTZ R92, R88, R83, R101 ;  /* 0x00000053585c7223 */ /* 0x010fe20000010065 */
[----:B------:R-:W-:Y:S06]  /*1ee0*/  @P2 BRA `(.L_x_10602) ;  /* 0x0000000000202947 */ /* 0x000fec0003800000 */
[----:B------:R-:W-:Y:S02]  /*1ef0*/  ISETP.NE.AND P0, PT, R20, R81, PT ;  /* 0x000000511400720c */ /* 0x000fe40003f05270 */
[----:B------:R-:W-:-:S11]  /*1f00*/  MOV R94, 0x3f800000 ;  /* 0x3f800000005e7802 */ /* 0x000fd60000000f00 */
[----:B------:R-:W-:-:S04]  /*1f10*/  @P0 LEA.HI R78, R20, R20, RZ, 0x1 ;  /* 0x00000014144e0211 */ /* 0x000fc800078f08ff */
[----:B------:R-:W-:-:S05]  /*1f20*/  @P0 LOP3.LUT R79, R78, 0xfffffe, RZ, 0xc0, !PT ;  /* 0x00fffffe4e4f0812 */ /* 0x000fca00078ec0ff */
[----:B------:R-:W-:-:S05]  /*1f30*/  @P0 IMAD.IADD R78, R20, 0x1, -R79 ;  /* 0x00000001144e0824 */ /* 0x000fca00078e0a4f */
[----:B------:R-:W-:-:S04]  /*1f40*/  @P0 LEA R79, R78, R87, 0x8 ;  /* 0x000000574e4f0211 */ /* 0x000fc800078e40ff */
[----:B------:R-:W-:-:S05]  /*1f50*/  @P0 LEA R79, R79, R22, 0x2 ;  /* 0x000000164f4f0211 */ /* 0x000fca00078e10ff */
[----:B------:R0:W1:Y:S02]  /*1f60*/  @P0 LDS R94, [R79+0x548] ;  /* 0x000548004f5e0984 */ /* 0x0000640000000800 */
.L_x_10602:
[----:B------:R-:W-:Y:S05]  /*1f70*/  BSYNC B0 ;  /* 0x0000000000007941 */ /* 0x000fea0003800000 */
.L_x_10601:
[----:B------:R-:W-:Y:S01]  /*1f80*/  FFMA.FTZ R92, R32, R92, R103 ;  /* 0x0000005c205c7223 */ /* 0x000fe20000010067 */
[C---:B01----:R-:W-:Y:S01]  /*1f90*/  FMUL.FTZ R79, R88.reuse, R94 ;  /* 0x0000005e584f7220 */ /* 0x043fe20000410000 */
[C---:B------:R-:W-:Y:S01]  /*1fa0*/  FFMA.FTZ R105, R88.reuse, R105, R97 ;  /* 0x0000006958697223 */ /* 0x040fe20000010061 */
[----:B------:R-:W-:Y:S01]  /*1fb0*/  FMUL.FTZ R104, R88, R107 ;  /* 0x0000006b58687220 */ /* 0x000fe20000410000 */
[----:B------:R-:W-:Y:S01]  /*1fc0*/  FFMA.FTZ R102, R96, R92, R95 ;  /* 0x0000005c60667223 */ /* 0x000fe2000001005f */
[----:B------:R-:W-:Y:S01]  /*1fd0*/  FMUL.FTZ R107, R32, R79 ;  /* 0x0000004f206b7220 */ /* 0x000fe20000410000 */
[----:B------:R-:W-:Y:S01]  /*1fe0*/  ISETP.GE.AND P0, PT, R11, 0x1, PT ;  /* 0x000000010b00780c */ /* 0x000fe20003f06270 */
[----:B------:R-:W0:Y:S01]  /*1ff0*/  SHFL.UP PT, R78, R105, 0x1, RZ ;  /* 0x04200000694e7989 */ /* 0x000e2200000e00ff */
[----:B------:R-:W-:Y:S01]  /*2000*/  ISETP.NE.AND P2, PT, R84, 0x1f, PT ;  /* 0x0000001f5400780c */ /* 0x000fe20003f45270 */
[----:B------:R-:W-:Y:S01]  /*2010*/  FMUL.FTZ R107, R96, R107 ;  /* 0x0000006b606b7220 */ /* 0x000fe20000410000 */
[----:B------:R-:W-:Y:S01]  /*2020*/  ISETP.GE.U32.AND P3, PT, R84, 0x18, PT ;  /* 0x000000185400780c */ /* 0x000fe20003f66070 */
[----:B------:R-:W1:Y:S01]  /*2030*/  SHFL.UP PT, R79, R104, 0x1, RZ ;  /* 0x04200000684f7989 */ /* 0x000e6200000e00ff */
[----:B------:R-:W-:Y:S01]  /*2040*/  ULEA UR7, UR21, UR4, 0x7 ;  /* 0x0000000415077291 */ /* 0x000fe2000f8e383f */
[----:B------:R-:W-:Y:S02]  /*2050*/  BSSY B0, `(.L_x_10603) ;  /* 0x000006d000007945 */ /* 0x000fe40003800000 */
[----:B------:R-:W2:Y:S01]  /*2060*/  SHFL.DOWN PT, R106, R102, 0x1, 0x1f ;  /* 0x08201f00666a7f89 */ /* 0x000ea200000e0000 */
[----:B------:R-:W-:-:S03]  /*2070*/  UIADD3 UR7, UR7, -0x80, URZ ;  /* 0xffffff8007077890 */ /* 0x000fc6000fffe03f */
        /* <DEDUP_REMOVED lines=27> */
[----:B------:R-:W-:Y:S01]  /*2230*/  SHFL.UP PT, R109, R104, 0x8, RZ ;  /* 0x05000000686d7989 */ /* 0x000fe200000e00ff */
[----:B------:R-:W-:Y:S01]  /*2240*/  ISETP.NE.OR P0, PT, R84, RZ, P0 ;  /* 0x000000ff5400720c */ /* 0x000fe20000705670 */
[----:B---3--:R-:W-:Y:S02]  /*2250*/  @!P2 FMUL.FTZ R107, R107, R92 ;  /* 0x0000005c6b6ba220 */ /* 0x008fe40000410000 */
[----:B------:R-:W0:Y:S01]  /*2260*/  SHFL.UP PT, R106, R105, 0x8, RZ ;  /* 0x05000000696a7989 */ /* 0x000e2200000e00ff */
[----:B------:R-:W-:Y:S02]  /*2270*/  ISETP.GE.AND P2, PT, R11, 0x8, PT ;  /* 0x000000080b00780c */ /* 0x000fe40003f46270 */
[----:B------:R-:W-:Y:S01]  /*2280*/  LEA R92, R87, R22, 0x3 ;  /* 0x00000016575c7211 */ /* 0x000fe200078e18ff */
        /* <DEDUP_REMOVED lines=10> */
[----:B------:R-:W1:Y:S04]  /*2330*/  SHFL.UP PT, R109, R104, 0x10, RZ ;  /* 0x06000000686d7989 */ /* 0x000e6800000e00ff */
        /* <DEDUP_REMOVED lines=14> */
[----:B------:R2:W-:Y:S04]  /*2420*/  SHFL.IDX PT, R109, R102, RZ, 0x1f ;  /* 0x00001fff666d7589 */ /* 0x0005e800000e0000 */
[----:B------:R-:W3:Y:S01]  /*2430*/  SHFL.IDX PT, R108, R107, RZ, 0x1f ;  /* 0x00001fff6b6c7589 */ /* 0x000ee200000e0000 */
[----:B0-----:R-:W-:-:S04]  /*2440*/  @P1 FFMA.FTZ R106, R104, R106, R105 ;  /* 0x0000006a686a1223 */ /* 0x001fc80000010069 */
[----:B------:R-:W-:-:S04]  /*2450*/  FFMA.FTZ R106, R91, R106, R100 ;  /* 0x0000006a5b6a7223 */ /* 0x000fc80000010064 */
[-C--:B------:R-:W-:Y:S01]  /*2460*/  FMUL.FTZ R91, R98, R106.reuse ;  /* 0x0000006a625b7220 */ /* 0x080fe20000410000 */
[-C--:B------:R-:W-:Y:S01]  /*2470*/  FFMA.FTZ R100, R96, R106.reuse, R33 ;  /* 0x0000006a60647223 */ /* 0x080fe20000010021 */
[----:B------:R-:W-:Y:S02]  /*2480*/  FMUL.FTZ R33, R35, R106 ;  /* 0x0000006a23217220 */ /* 0x000fe40000410000 */
[----:B------:R-:W-:Y:S01]  /*2490*/  FFMA.FTZ R91, R0, R91, RZ ;  /* 0x0000005b005b7223 */ /* 0x000fe200000100ff */
[----:B------:R-:W-:Y:S01]  /*24a0*/  FMUL.FTZ R90, R90, R100 ;  /* 0x000000645a5a7220 */ /* 0x000fe20000410000 */
[----:B-1----:R-:W-:Y:S01]  /*24b0*/  @P2 FFMA.FTZ R110, R111, R110, R112 ;  /* 0x0000006e6f6e2223 */ /* 0x002fe20000010070 */
[----:B--2---:R-:W-:Y:S02]  /*24c0*/  FFMA.FTZ R102, R32, R100, R99 ;  /* 0x0000006420667223 */ /* 0x004fe40000010063 */
[----:B------:R-:W-:Y:S01]  /*24d0*/  FFMA.FTZ R99, R38, R90, R91 ;  /* 0x0000005a26637223 */ /* 0x000fe2000001005b */
[----:B------:R-:W-:Y:S01]  /*24e0*/  FFMA.FTZ R83, R110, R94, R83 ;  /* 0x0000005e6e537223 */ /* 0x000fe20000010053 */
[----:B------:R-:W-:Y:S01]  /*24f0*/  IADD3 R90, R85, -UR7, -R10 ;  /* 0x80000007555a7c10 */ /* 0x000fe2000fffe80a */
[C---:B------:R-:W-:Y:S01]  /*2500*/  FFMA.FTZ R98, R88.reuse, R102, R97 ;  /* 0x0000006658627223 */ /* 0x040fe20000010061 */
[C---:B------:R-:W-:Y:S01]  /*2510*/  FMUL.FTZ R97, R35.reuse, R100 ;  /* 0x0000006423617220 */ /* 0x040fe20000410000 */
[----:B------:R-:W-:Y:S01]  /*2520*/  FFMA.FTZ R91, R88, R83, R101 ;  /* 0x00000053585b7223 */ /* 0x000fe20000010065 */
[----:B------:R-:W-:Y:S01]  /*2530*/  ISETP.GE.AND P6, PT, R90, 0x1, PT ;  /* 0x000000015a00780c */ /* 0x000fe20003fc6270 */
[C---:B------:R-:W-:Y:S01]  /*2540*/  FMUL.FTZ R101, R35.reuse, R102 ;  /* 0x0000006623657220 */ /* 0x040fe20000410000 */
[----:B------:R-:W-:Y:S01]  /*2550*/  FMUL.FTZ R35, R35, R98 ;  /* 0x0000006223237220 */ /* 0x000fe20000410000 */
[----:B------:R-:W-:Y:S01]  /*2560*/  FFMA.FTZ R93, R32, R91, R103 ;  /* 0x0000005b205d7223 */ /* 0x000fe20000010067 */
[C---:B---3--:R-:W-:Y:S01]  /*2570*/  FFMA.FTZ R79, R108.reuse, R79, R109 ;  /* 0x0000004f6c4f7223 */ /* 0x048fe2000001006d */
        /* <DEDUP_REMOVED lines=26> */
.L_x_10604:
[----:B------:R-:W-:Y:S05]  /*2720*/  BSYNC B0 ;  /* 0x0000000000007941 */ /* 0x000fea0003800000 */
.L_x_10603:
[----:B------:R2:W3:Y:S01]  /*2730*/  LDS R99, [R26+0x190] ;  /* 0x000190001a637984 */ /* 0x0004e20000000800 */
[----:B0-----:R-:W-:Y:S01]  /*2740*/  SHF.L.U32 R92, R94, 0x10, RZ ;  /* 0x000000105e5c7819 */ /* 0x001fe200000006ff */
[C---:B------:R-:W-:Y:S01]  /*2750*/  FFMA.FTZ R106, -R39.reuse, R88, R106 ;  /* 0x00000058276a7223 */ /* 0x040fe2000001016a */
[----:B-1----:R-:W-:Y:S01]  /*2760*/  FMUL.FTZ R35, R39, R95 ;  /* 0x0000005f27237220 */ /* 0x002fe20000410000 */
[----:B------:R-:W-:Y:S01]  /*2770*/  SHF.L.U32 R94, R61, 0x10, RZ ;  /* 0x000000103d5e7819 */ /* 0x000fe200000006ff */
[C---:B------:R-:W-:Y:S01]  /*2780*/  FMUL.FTZ R34, R43.reuse, R93 ;  /* 0x0000005d2b227220 */ /* 0x040fe20000410000 */
[----:B------:R-:W-:Y:S01]  /*2790*/  SHF.L.U32 R90, R90, 0x10, RZ ;  /* 0x000000105a5a7819 */ /* 0x000fe200000006ff */
[----:B------:R-:W-:Y:S01]  /*27a0*/  FFMA.FTZ R100, -R43, R92, R100 ;  /* 0x0000005c2b647223 */ /* 0x000fe20000010164 */
[----:B------:R-:W-:Y:S01]  /*27b0*/  FFMA.FTZ R33, R35, R106, RZ ;  /* 0x0000006a23217223 */ /* 0x000fe200000100ff */
[----:B------:R-:W-:Y:S01]  /*27c0*/  USHF.L.U64.HI UR7, UR5, 0x2, UR6 ;  /* 0x0000000205077899 */ /* 0x000fe20008010206 */
[----:B------:R-:W-:Y:S01]  /*27d0*/  FFMA.FTZ R79, -R41, R94, R102 ;  /* 0x0000005e294f7223 */ /* 0x000fe20000010166 */
[C---:B------:R-:W-:Y:S01]  /*27e0*/  FMUL.FTZ R89, R45.reuse, R83 ;  /* 0x000000532d597220 */ /* 0x040fe20000410000 */
[----:B------:R-:W-:Y:S01]  /*27f0*/  FFMA.FTZ R78, -R45, R90, R98 ;  /* 0x0000005a2d4e7223 */ /* 0x000fe20000010162 */
[----:B------:R-:W-:Y:S01]  /*2800*/  FMUL.FTZ R96, R41, R91 ;  /* 0x0000005b29607220 */ /* 0x000fe20000410000 */
[----:B------:R-:W-:Y:S01]  /*2810*/  FFMA.FTZ R33, R34, R100, R33 ;  /* 0x0000006422217223 */ /* 0x000fe20000010021 */
[----:B------:R-:W-:Y:S01]  /*2820*/  USHF.L.U32 UR20, UR5, 0x2, URZ ;  /* 0x0000000205147899 */ /* 0x000fe2000800063f */
[----:B------:R-:W-:Y:S01]  /*2830*/  FMUL.FTZ R82, R82, R98 ;  /* 0x0000006252527220 */ /* 0x000fe20000410000 */
[----:B------:R-:W-:Y:S01]  /*2840*/  FMUL.FTZ R98, R89, R78 ;  /* 0x0000004e59627220 */ /* 0x000fe20000410000 */
[----:B------:R-:W-:Y:S01]  /*2850*/  FFMA.FTZ R33, R96, R79, R33 ;  /* 0x0000004f60217223 */ /* 0x000fe20000010021 */
[----:B------:R-:W-:Y:S01]  /*2860*/  IMAD R32, R66, UR7, RZ ;  /* 0x0000000742207c24 */ /* 0x000fe2000f8e02ff */
[----:B------:R-:W-:Y:S01]  /*2870*/  BSSY B0, `(.L_x_10605) ;  /* 0x0000008000007945 */ /* 0x000fe20003800000 */
[----:B------:R-:W-:Y:S01]  /*2880*/  FFMA.FTZ R82, R40, R82, R97 ;  /* 0x0000005228527223 */ /* 0x000fe20000010061 */
[----:B------:R-:W-:Y:S01]  /*2890*/  FADD.FTZ R97, R33, R98 ;  /* 0x0000006221617221 */ /* 0x000fe20000010000 */
[----:B------:R-:W-:Y:S01]  /*28a0*/  IMAD R101, R67, UR20, R32 ;  /* 0x0000001443657c24 */ /* 0x000fe2000f8e0220 */
[----:B--2---:R-:W-:Y:S06]  /*28b0*/  @!P3 BRA `(.L_x_10606) ;  /* 0x00000000000cb947 */ /* 0x004fec0003800000 */
[----:B------:R-:W-:-:S05]  /*28c0*/  IMAD.WIDE.U32 R32, R66, UR20, R72 ;  /* 0x0000001442207c25 */ /* 0x000fca000f8e0048 */
[----:B------:R-:W-:-:S05]  /*28d0*/  IADD3 R33, R33, R101, RZ ;  /* 0x0000006521217210 */ /* 0x000fca0007ffe0ff */
[----:B---3--:R0:W-:Y:S02]  /*28e0*/  REDG.E.ADD.F32.FTZ.RN.STRONG.GPU desc[UR12][R32.64], R99 ;  /* 0x00000063200079a6 */ /* 0x0081e4000c10f38c */
.L_x_10606:
[----:B------:R-:W-:Y:S05]  /*28f0*/  BSYNC B0 ;  /* 0x0000000000007941 */ /* 0x000fea0003800000 */
.L_x_10605:
[----:B0--3--:R0:W1:Y:S01]  /*2900*/  LDS R99, [R26+0x210] ;  /* 0x000210001a637984 */ /* 0x0090620000000800 */
[----:B------:R-:W-:Y:S04]  /*2910*/  BSSY B0, `(.L_x_10607) ;  /* 0x0000005000007945 */ /* 0x000fe80003800000 */
[----:B------:R-:W-:Y:S05]  /*2920*/  @!P4 BRA `(.L_x_10608) ;  /* 0x00000000000cc947 */ /* 0x000fea0003800000 */
[----:B------:R-:W-:-:S05]  /*2930*/  IMAD.WIDE.U32 R32, R66, UR20, R74 ;  /* 0x0000001442207c25 */ /* 0x000fca000f8e004a */
[----:B------:R-:W-:-:S05]  /*2940*/  IADD3 R33, R101, R33, RZ ;  /* 0x0000002165217210 */ /* 0x000fca0007ffe0ff */
[----:B-1----:R2:W-:Y:S02]  /*2950*/  REDG.E.ADD.F32.FTZ.RN.STRONG.GPU desc[UR12][R32.64], R99 ;  /* 0x00000063200079a6 */ /* 0x0025e4000c10f38c */
.L_x_10608:
[----:B------:R-:W-:Y:S05]  /*2960*/  BSYNC B0 ;  /* 0x0000000000007941 */ /* 0x000fea0003800000 */
.L_x_10607:
[----:B-12---:R1:W2:Y:S01]  /*2970*/  LDS R99, [R26+0x290] ;  /* 0x000290001a637984 */ /* 0x0062a20000000800 */
[----:B------:R-:W-:Y:S01]  /*2980*/  BSSY B0, `(.L_x_10609) ;  /* 0x0000005000007945 */ /* 0x000fe20003800000 */
[----:B------:R-:W-:-:S03]  /*2990*/  IMAD.WIDE.U32 R32, R66, UR20, R76 ;  /* 0x0000001442207c25 */ /* 0x000fc6000f8e004c */
[----:B------:R-:W-:Y:S05]  /*29a0*/  @!P5 BRA `(.L_x_10610) ;  /* 0x000000000008d947 */ /* 0x000fea0003800000 */
[----:B------:R-:W-:-:S05]  /*29b0*/  IADD3 R33, R101, R33, RZ ;  /* 0x0000002165217210 */ /* 0x000fca0007ffe0ff */
[----:B--2---:R3:W-:Y:S02]  /*29c0*/  REDG.E.ADD.F32.FTZ.RN.STRONG.GPU desc[UR12][R32.64], R99 ;  /* 0x00000063200079a6 */ /* 0x0047e4000c10f38c */
.L_x_10610:
[----:B------:R-:W-:Y:S05]  /*29d0*/  BSYNC B0 ;  /* 0x0000000000007941 */ /* 0x000fea0003800000 */
.L_x_10609:
[----:B---3--:R-:W3:Y:S01]  /*29e0*/  SHFL.DOWN PT, R33, R82, 0x1, 0x1f ;  /* 0x08201f0052217f89 */ /* 0x008ee200000e0000 */
[----:B------:R-:W-:Y:S01]  /*29f0*/  ISETP.GT.AND P3, PT, R11, 0x1e, PT ;  /* 0x0000001e0b00780c */ /* 0x000fe20003f64270 */
[----:B------:R-:W-:Y:S01]  /*2a00*/  FADD.FTZ R48, R89, R48 ;  /* 0x0000003059307221 */ /* 0x000fe20000010000 */
[----:B------:R-:W-:Y:S01]  /*2a10*/  ISETP.NE.AND P4, PT, R11, RZ, PT ;  /* 0x000000ff0b00720c */ /* 0x000fe20003f85270 */
[----:B------:R-:W4:Y:S01]  /*2a20*/  SHFL.DOWN PT, R32, R97, 0x1, 0x1f ;  /* 0x08201f0061207f89 */ /* 0x000f2200000e0000 */
[C---:B--2---:R-:W-:Y:S01]  /*2a30*/  FMUL.FTZ R99, R86.reuse, R83 ;  /* 0x0000005356637220 */ /* 0x044fe20000410000 */
[----:B------:R-:W-:Y:S01]  /*2a40*/  FMUL.FTZ R89, R86, R93 ;  /* 0x0000005d56597220 */ /* 0x000fe20000410000 */
[----:B------:R-:W-:Y:S01]  /*2a50*/  FADD.FTZ R49, R34, R49 ;  /* 0x0000003122317221 */ /* 0x000fe20000010000 */
[----:B------:R-:W-:Y:S01]  /*2a60*/  BSSY B0, `(.L_x_10611) ;  /* 0x0000037000007945 */ /* 0x000fe20003800000 */
[----:B------:R-:W-:Y:S01]  /*2a70*/  FMUL.FTZ R99, R78, R99 ;  /* 0x000000634e637220 */ /* 0x000fe20000410000 */
[----:B------:R-:W-:Y:S01]  /*2a80*/  FMUL.FTZ R89, R100, R89 ;  /* 0x0000005964597220 */ /* 0x000fe20000410000 */
[----:B------:R-:W-:Y:S01]  /*2a90*/  FADD.FTZ R47, R96, R47 ;  /* 0x0000002f602f7221 */ /* 0x000fe20000010000 */
[----:B------:R-:W-:Y:S01]  /*2aa0*/  FADD.FTZ R46, R35, R46 ;  /* 0x0000002e232e7221 */ /* 0x000fe20000010000 */
[----:B------:R-:W-:Y:S01]  /*2ab0*/  FFMA.FTZ R99, R90, R83, R99 ;  /* 0x000000535a637223 */ /* 0x000fe20000010063 */
[----:B------:R-:W-:-:S02]  /*2ac0*/  FFMA.FTZ R89, R92, R93, R89 ;  /* 0x0000005d5c597223 */ /* 0x000fc40000010059 */
[----:B------:R-:W2:Y:S01]  /*2ad0*/  @!P4 S2R R98, SR_CgaCtaId ;  /* 0x000000000062c919 */ /* 0x000ea20000008800 */
[----:B------:R-:W-:Y:S01]  /*2ae0*/  FADD.FTZ R44, R99, R44 ;  /* 0x0000002c632c7221 */ /* 0x000fe20000010000 */
[----:B------:R-:W-:Y:S01]  /*2af0*/  FADD.FTZ R42, R89, R42 ;  /* 0x0000002a592a7221 */ /* 0x000fe20000010000 */
[----:B---3--:R-:W-:Y:S01]  /*2b00*/  @!P3 FADD.FTZ R82, R82, R33 ;  /* 0x000000215252b221 */ /* 0x008fe20000010000 */
[----:B----4-:R-:W-:-:S04]  /*2b10*/  @!P3 FADD.FTZ R97, R97, R32 ;  /* 0x000000206161b221 */ /* 0x010fc80000010000 */
[----:B------:R-:W3:Y:S01]  /*2b20*/  SHFL.DOWN PT, R33, R82, 0x2, 0x1f ;  /* 0x08401f0052217f89 */ /* 0x000ee200000e0000 */
[----:B------:R-:W-:-:S03]  /*2b30*/  ISETP.GT.AND P3, PT, R11, 0x1d, PT ;  /* 0x0000001d0b00780c */ /* 0x000fc60003f64270 */
[----:B------:R-:W4:Y:S10]  /*2b40*/  SHFL.DOWN PT, R32, R97, 0x2, 0x1f ;  /* 0x08401f0061207f89 */ /* 0x000f3400000e0000 */
        /* <DEDUP_REMOVED lines=16> */
[----:B------:R-:W-:Y:S01]  /*2c50*/  @!P4 MOV R33, 0x400 ;  /* 0x000004000021c802 */ /* 0x000fe20000000f00 */
[----:B----4-:R-:W-:-:S03]  /*2c60*/  @!P3 FADD.FTZ R97, R97, R32 ;  /* 0x000000206161b221 */ /* 0x010fc60000010000 */
[----:B--2---:R-:W-:Y:S02]  /*2c70*/  @!P4 LEA R22, R98, R33, 0x18 ;  /* 0x000000216216c211 */ /* 0x004fe400078ec0ff */
[----:B------:R-:W-:Y:S01]  /*2c80*/  MOV R33, R82 ;  /* 0x0000005200217202 */ /* 0x000fe20000000f00 */
[----:B------:R-:W-:Y:S01]  /*2c90*/  FMUL.FTZ R82, R86, R91 ;  /* 0x0000005b56527220 */ /* 0x000fe20000410000 */
[----:B------:R-:W-:-:S03]  /*2ca0*/  IMAD.MOV.U32 R32, RZ, RZ, R97 ;  /* 0x000000ffff207224 */ /* 0x000fc600078e0061 */
[----:B------:R-:W-:Y:S01]  /*2cb0*/  FMUL.FTZ R97, R79, R82 ;  /* 0x000000524f617220 */ /* 0x000fe20000410000 */
[----:B------:R-:W-:Y:S01]  /*2cc0*/  FMUL.FTZ R79, R86, R95 ;  /* 0x0000005f564f7220 */ /* 0x000fe20000410000 */
[----:B------:R2:W-:Y:S02]  /*2cd0*/  @!P4 STS.64 [R22+0x318], R32 ;  /* 0x000318201600c388 */ /* 0x0005e40000000a00 */
[----:B------:R-:W-:Y:S01]  /*2ce0*/  FFMA.FTZ R78, R94, R91, R97 ;  /* 0x0000005b5e4e7223 */ /* 0x000fe20000010061 */
[----:B------:R-:W-:-:S03]  /*2cf0*/  FMUL.FTZ R79, R106, R79 ;  /* 0x0000004f6a4f7220 */ /* 0x000fc60000410000 */
[----:B------:R-:W-:Y:S01]  /*2d00*/  FADD.FTZ R37, R78, R37 ;  /* 0x000000254e257221 */ /* 0x000fe20000010000 */
[----:B------:R-:W-:-:S04]  /*2d10*/  FFMA.FTZ R34, R88, R95, R79 ;  /* 0x0000005f58227223 */ /* 0x000fc8000001004f */
[----:B------:R-:W-:Y:S01]  /*2d20*/  FADD.FTZ R31, R34, R31 ;  /* 0x0000001f221f7221 */ /* 0x000fe20000010000 */
[----:B------:R-:W-:Y:S06]  /*2d30*/  BAR.SYNC.DEFER_BLOCKING 0x0 ;  /* 0x0000000000007b1d */ /* 0x000fec0000010000 */
[----:B--2---:R-:W-:Y:S05]  /*2d40*/  @P0 BRA `(.L_x_10612) ;  /* 0x0000000000200947 */ /* 0x004fea0003800000 */
        /* <DEDUP_REMOVED lines=8> */
.L_x_10612:
[----:B------:R-:W-:Y:S05]  /*2dd0*/  BSYNC B0 ;  /* 0x0000000000007941 */ /* 0x000fea0003800000 */
.L_x_10611:
[----:B------:R-:W-:Y:S01]  /*2de0*/  IADD3 R87, R87, 0x1, RZ ;  /* 0x0000000157577810 */ /* 0x000fe20007ffe0ff */
[----:B------:R-:W-:-:S03]  /*2df0*/  UIADD3 UR5, UP0, UR5, 0x1, URZ ;  /* 0x0000000105057890 */ /* 0x000fc6000ff1e03f */
[----:B------:R-:W-:Y:S01]  /*2e00*/  ISETP.GE.AND P0, PT, R87, UR24, PT ;  /* 0x0000001857007c0c */ /* 0x000fe2000bf06270 */
[----:B------:R-:W-:-:S12]  /*2e10*/  UIADD3.X UR6, URZ, UR6, URZ, UP0, !UPT ;  /* 0x000000063f067290 */ /* 0x000fd800087fe43f */
[----:B------:R-:W-:Y:S05]  /*2e20*/  @!P0 BRA `(.L_x_10613) ;  /* 0xffffffe800f48947 */ /* 0x000fea000383ffff */
.L_x_10600:
[----:B------:R-:W-:Y:S01]  /*2e30*/  BAR.SYNC.DEFER_BLOCKING 0x0 ;  /* 0x0000000000007b1d */ /* 0x000fe20000010000 */
[----:B------:R-:W-:Y:S01]  /*2e40*/  F2FP.BF16.F32.PACK_AB R46, R49, R46 ;  /* 0x0000002e312e723e */ /* 0x000fe200000010ff */
[----:B------:R-:W-:Y:S01]  /*2e50*/  IMAD.SHL.U32 R36, R10, 0x8, RZ ;  /* 0x000000080a247824 */ /* 0x000fe200078e00ff */
[----:B------:R-:W-:Y:S01]  /*2e60*/  F2FP.BF16.F32.PACK_AB R47, R48, R47 ;  /* 0x0000002f302f723e */ /* 0x000fe200000010ff */
[----:B------:R-:W-:Y:S01]  /*2e70*/  UIADD3 UR4, UR4, -0x80, URZ ;  /* 0xffffff8004047890 */ /* 0x000fe2000fffe03f */
[----:B------:R-:W-:-:S03]  /*2e80*/  LEA R30, R11, R22, 0x3 ;  /* 0x000000160b1e7211 */ /* 0x000fc600078e18ff */
[----:B------:R-:W3:Y:S01]  /*2e90*/  LDC.64 R40, c[0x0][0x388] ;  /* 0x0000e200ff287b82 */ /* 0x000ee20000000a00 */
[----:B------:R-:W-:Y:S01]  /*2ea0*/  ULDC.64 UR6, c[0x0][0x390] ;  /* 0x0000e40000067ab9 */ /* 0x000fe20000000a00 */
[----:B------:R-:W-:Y:S01]  /*2eb0*/  MOV R38, R62 ;  /* 0x0000003e00267202 */ /* 0x000fe20000000f00 */
[----:B------:R-:W-:Y:S01]  /*2ec0*/  IMAD R35, R3, UR6, RZ ;  /* 0x0000000603237c24 */ /* 0x000fe2000f8e02ff */
[----:B------:R-:W-:Y:S02]  /*2ed0*/  MOV R39, R63 ;  /* 0x0000003f00277202 */ /* 0x000fe40000000f00 */
[----:B------:R-:W-:Y:S01]  /*2ee0*/  SHF.L.U64.HI R45, R10, 0x3, R25 ;  /* 0x000000030a2d7819 */ /* 0x000fe20000010219 */
[C---:B------:R-:W-:Y:S01]  /*2ef0*/  IMAD R35, R2.reuse, UR7, R35 ;  /* 0x0000000702237c24 */ /* 0x040fe2000f8e0223 */
[----:B------:R-:W4:Y:S01]  /*2f00*/  LDC.64 R48, c[0x0][0x3e0] ;  /* 0x0000f800ff307b82 */ /* 0x000f220000000a00 */
[----:B--2---:R-:W-:Y:S01]  /*2f10*/  IMAD.WIDE.U32 R32, R2, UR6, R38 ;  /* 0x0000000602207c25 */ /* 0x004fe2000f8e0026 */
[----:B------:R-:W-:Y:S01]  /*2f20*/  ULDC.64 UR6, c[0x0][0x3b0] ;  /* 0x0000ec0000067ab9 */ /* 0x000fe20000000a00 */
[----:B------:R-:W-:-:S02]  /*2f30*/  ISETP.GT.AND P4, PT, R20, 0x1, PT ;  /* 0x000000011400780c */ /* 0x000fc40003f84270 */
[----:B------:R-:W-:Y:S01]  /*2f40*/  IMAD R43, R3, UR6, RZ ;  /* 0x00000006032b7c24 */ /* 0x000fe2000f8e02ff */
[----:B------:R-:W-:Y:S01]  /*2f50*/  IADD3 R33, R33, R35, RZ ;  /* 0x0000002321217210 */ /* 0x000fe20007ffe0ff */
[----:B------:R-:W-:Y:S01]  /*2f60*/  IMAD.WIDE.U32 R38, R2, UR6, R38 ;  /* 0x0000000602267c25 */ /* 0x000fe2000f8e0026 */
[----:B------:R-:W-:Y:S01]  /*2f70*/  IADD3 R14, P1, R14, -0x100, RZ ;  /* 0xffffff000e0e7810 */ /* 0x000fe20007f3e0ff */
[----:B------:R2:W-:Y:S01]  /*2f80*/  STS.64 [R30], R46 ;  /* 0x0000002e1e007388 */ /* 0x0005e20000000a00 */
[----:B------:R-:W-:-:S03]  /*2f90*/  NOP ;  /* 0x0000000000007918 */ /* 0x000fc60000000000 */
[----:B------:R-:W5:Y:S01]  /*2fa0*/  LDS.64 R28, [R30] ;  /* 0x000000001e1c7984 */ /* 0x000f620000000a00 */
[----:B---3--:R-:W-:Y:S01]  /*2fb0*/  IMAD R0, R40, UR15, RZ ;  /* 0x0000000f28007c24 */ /* 0x008fe2000f8e02ff */
[----:B------:R-:W-:Y:S01]  /*2fc0*/  IADD3 R12, P2, R12, -0x100, RZ ;  /* 0xffffff000c0c7810 */ /* 0x000fe20007f5e0ff */
[----:B------:R-:W-:Y:S01]  /*2fd0*/  IMAD.WIDE.U32 R32, R40, UR14, R32 ;  /* 0x0000000e28207c25 */ /* 0x000fe2000f8e0020 */
[----:B------:R-:W-:Y:S01]  /*2fe0*/  F2FP.BF16.F32.PACK_AB R40, R42, R31 ;  /* 0x0000001f2a28723e */ /* 0x000fe200000010ff */
[----:B--2---:R-:W2:Y:S02]  /*2ff0*/  LDC.64 R46, c[0x0][0x3a8] ;  /* 0x0000ea00ff2e7b82 */ /* 0x004ea40000000a00 */
[----:B------:R-:W-:Y:S01]  /*3000*/  FADD.FTZ R31, R8, R31 ;  /* 0x0000001f081f7221 */ /* 0x000fe20000010000 */
[----:B------:R-:W-:Y:S01]  /*3010*/  IMAD R35, R41, UR14, R0 ;  /* 0x0000000e29237c24 */ /* 0x000fe2000f8e0200 */
[----:B----4-:R-:W-:Y:S01]  /*3020*/  LEA R34, P0, R32, R48, 0x1 ;  /* 0x0000003020227211 */ /* 0x010fe200078008ff */
[----:B------:R-:W-:Y:S01]  /*3030*/  IMAD R43, R2, UR7, R43 ;  /* 0x00000007022b7c24 */ /* 0x000fe2000f8e022b */
[----:B------:R-:W-:Y:S01]  /*3040*/  F2FP.BF16.F32.PACK_AB R41, R44, R37 ;  /* 0x000000252c29723e */ /* 0x000fe200000010ff */
[----:B------:R-:W-:Y:S01]  /*3050*/  FADD.FTZ R42, R31, R42 ;  /* 0x0000002a1f2a7221 */ /* 0x000fe20000010000 */
[----:B------:R-:W-:-:S02]  /*3060*/  IADD3 R0, R33, R35, RZ ;  /* 0x0000002321007210 */ /* 0x000fc40007ffe0ff */
[----:B------:R-:W-:Y:S01]  /*3070*/  IADD3 R39, R39, R43, RZ ;  /* 0x0000002b27277210 */ /* 0x000fe20007ffe0ff */
[----:B------:R-:W-:Y:S01]  /*3080*/  FADD.FTZ R37, R42, R37 ;  /* 0x000000252a257221 */ /* 0x000fe20000010000 */
[----:B------:R-:W-:Y:S02]  /*3090*/  LEA.HI.X R32, R32, R49, R0, 0x1, P0 ;  /* 0x0000003120207211 */ /* 0x000fe400000f0c00 */
[----:B------:R-:W-:Y:S01]  /*30a0*/  IADD3 R34, P0, R34, R36, RZ ;  /* 0x0000002422227210 */ /* 0x000fe20007f1e0ff */
[----:B------:R-:W3:Y:S01]  /*30b0*/  LDC.64 R48, c[0x0][0x3f0] ;  /* 0x0000fc00ff307b82 */ /* 0x000ee20000000a00 */
[----:B------:R-:W-:Y:S01]  /*30c0*/  IADD3 R16, P3, R16, -0x100, RZ ;  /* 0xffffff0010107810 */ /* 0x000fe20007f7e0ff */
[----:B------:R-:W-:Y:S01]  /*30d0*/  FADD.FTZ R8, R37, R44 ;  /* 0x0000002c25087221 */ /* 0x000fe20000010000 */
[----:B------:R-:W-:Y:S02]  /*30e0*/  IADD3.X R35, R32, R45, RZ, P0, !PT ;  /* 0x0000002d20237210 */ /* 0x000fe400007fe4ff */
[----:B------:R-:W-:-:S02]  /*30f0*/  IADD3 R20, R20, -0x1, RZ ;  /* 0xffffffff14147810 */ /* 0x000fc40007ffe0ff */
[----:B------:R-:W-:Y:S02]  /*3100*/  IADD3.X R15, R15, -0x1, RZ, P1, !PT ;  /* 0xffffffff0f0f7810 */ /* 0x000fe40000ffe4ff */
[----:B------:R-:W-:Y:S01]  /*3110*/  IADD3.X R13, R13, -0x1, RZ, P2, !PT ;  /* 0xffffffff0d0d7810 */ /* 0x000fe200017fe4ff */
[C---:B--2---:R-:W-:Y:S01]  /*3120*/  IMAD R0, R46.reuse, UR15, RZ ;  /* 0x0000000f2e007c24 */ /* 0x044fe2000f8e02ff */
[----:B------:R-:W-:Y:S01]  /*3130*/  IADD3.X R17, R17, -0x1, RZ, P3, !PT ;  /* 0xffffffff11117810 */ /* 0x000fe20001ffe4ff */
[----:B-----5:R2:W-:Y:S01]  /*3140*/  STG.E.64 desc[UR12][R34.64+-0x100], R28 ;  /* 0xffff001c22007986 */ /* 0x0205e2000c101b0c */
[----:B------:R-:W-:Y:S01]  /*3150*/  BAR.SYNC.DEFER_BLOCKING 0x0 ;  /* 0x0000000000007b1d */ /* 0x000fe20000010000 */
[----:B--2---:R-:W-:Y:S02]  /*3160*/  IMAD R35, R47, UR14, R0 ;  /* 0x0000000e2f237c24 */ /* 0x004fe4000f8e0200 */
[----:B------:R-:W-:-:S05]  /*3170*/  IMAD.WIDE.U32 R28, R46, UR14, R38 ;  /* 0x0000000e2e1c7c25 */ /* 0x000fca000f8e0026 */
[----:B------:R-:W-:Y:S02]  /*3180*/  IADD3 R0, R29, R35, RZ ;  /* 0x000000231d007210 */ /* 0x000fe40007ffe0ff */
[----:B---3--:R-:W-:-:S04]  /*3190*/  LEA R29, P0, R28, R48, 0x1 ;  /* 0x000000301c1d7211 */ /* 0x008fc800078008ff */
[----:B------:R-:W-:Y:S01]  /*31a0*/  LEA.HI.X R0, R28, R49, R0, 0x1, P0 ;  /* 0x000000311c007211 */ /* 0x000fe200000f0c00 */
[----:B------:R-:W-:Y:S01]  /*31b0*/  STS.64 [R30], R40 ;  /* 0x000000281e007388 */ /* 0x000fe20000000a00 */
[----:B------:R-:W-:-:S03]  /*31c0*/  NOP ;  /* 0x0000000000007918 */ /* 0x000fc60000000000 */
[----:B------:R-:W2:Y:S01]  /*31d0*/  LDS.64 R32, [R30] ;  /* 0x000000001e207984 */ /* 0x000ea20000000a00 */
[----:B------:R-:W-:-:S04]  /*31e0*/  IADD3 R28, P0, R29, R36, RZ ;  /* 0x000000241d1c7210 */ /* 0x000fc80007f1e0ff */
[----:B------:R-:W-:Y:S02]  /*31f0*/  IADD3.X R29, R0, R45, RZ, P0, !PT ;  /* 0x0000002d001d7210 */ /* 0x000fe400007fe4ff */
[----:B------:R-:W-:-:S04]  /*3200*/  IADD3 R18, P0, R18, -0x100, RZ ;  /* 0xffffff0012127810 */ /* 0x000fc80007f1e0ff */
[----:B------:R-:W-:Y:S01]  /*3210*/  IADD3.X R19, R19, -0x1, RZ, P0, !PT ;  /* 0xffffffff13137810 */ /* 0x000fe200007fe4ff */
[----:B--2---:R2:W-:Y:S01]  /*3220*/  STG.E.64 desc[UR12][R28.64+-0x100], R32 ;  /* 0xffff00201c007986 */ /* 0x0045e2000c101b0c */
[----:B------:R-:W-:Y:S07]  /*3230*/  @P4 BRA `(.L_x_10614) ;  /* 0xffffffd400e44947 */ /* 0x000fee000383ffff */
.L_x_10598:
        /* <DEDUP_REMOVED lines=26> */
.L_x_10616:
[----:B------:R-:W-:Y:S05]  /*33e0*/  BSYNC B0 ;  /* 0x0000000000007941 */ /* 0x000fea0003800000 */
.L_x_10615:
        /* <DEDUP_REMOVED lines=29> */
.L_x_10618:
[----:B------:R-:W4:Y:S02]  /*35c0*/  S2R R15, SR_TID.X ;  /* 0x00000000000f7919 */ /* 0x000f240000002100 */
.L_x_10619:
[----:B------:R-:W-:Y:S05]  /*35d0*/  BSYNC B0 ;  /* 0x0000000000007941 */ /* 0x000fea0003800000 */
.L_x_10617:
        /* <DEDUP_REMOVED lines=20> */
[----:B----4-:R-:W-:-:S03]  /*3720*/  ULEA UR4, UR5, UR4, 0x18 ;  /* 0x0000000405047291 */ /* 0x010fc6000f8ec03f */
[----:B------:R-:W-:-:S09]  /*3730*/  ULDC UR5, c[0x0][0x0] ;  /* 0x0000000000057ab9 */ /* 0x000fd20000000800 */
.L_x_10621:
[----:B------:R-:W-:Y:S02]  /*3740*/  LEA R0, R15, UR4, 0x2 ;  /* 0x000000040f007c11 */ /* 0x000fe4000f8e10ff */
[----:B------:R-:W-:Y:S02]  /*3750*/  SHF.R.S32.HI R10, RZ, 0x1f, R15 ;  /* 0x0000001fff0a7819 */ /* 0x000fe4000001140f */
[----:B----4-:R-:W-:Y:S01]  /*3760*/  MOV R8, R4 ;  /* 0x0000000400087202 */ /* 0x010fe20000000f00 */
[----:B------:R-:W4:Y:S01]  /*3770*/  LDS R17, [R0+0x15c8] ;  /* 0x0015c80000117984 */ /* 0x000f220000000800 */
[----:B0--3--:R-:W-:Y:S01]  /*3780*/  MOV R9, R23 ;  /* 0x0000001700097202 */ /* 0x009fe20000000f00 */
[C---:B------:R-:W-:Y:S01]  /*3790*/  IMAD R12, R10.reuse, UR6, RZ ;  /* 0x000000060a0c7c24 */ /* 0x040fe2000f8e02ff */
[----:B------:R-:W-:Y:S01]  /*37a0*/  MOV R6, R2 ;  /* 0x0000000200067202 */ /* 0x000fe20000000f00 */
[----:B------:R-:W0:Y:S01]  /*37b0*/  LDS R19, [R0+0x19c8] ;  /* 0x0019c80000137984 */ /* 0x000e220000000800 */
        /* <DEDUP_REMOVED lines=14> */
[----:B----4-:R4:W-:Y:S04]  /*38a0*/  REDG.E.ADD.F32.FTZ.RN.STRONG.GPU desc[UR12][R8.64], R17 ;  /* 0x00000011080079a6 */ /* 0x0109e8000c10f38c */
[----:B0-----:R4:W-:Y:S02]  /*38b0*/  REDG.E.ADD.F32.FTZ.RN.STRONG.GPU desc[UR12][R12.64], R19 ;  /* 0x000000130c0079a6 */ /* 0x0019e4000c10f38c */
[----:B------:R-:W-:Y:S05]  /*38c0*/  @!P0 BRA `(.L_x_10621) ;  /* 0xfffffffc009c8947 */ /* 0x000fea000383ffff */
[----:B------:R-:W-:Y:S05]  /*38d0*/  BSYNC B0 ;  /* 0x0000000000007941 */ /* 0x000fea0003800000 */
.L_x_10620:
[----:B------:R-:W-:Y:S05]  /*38e0*/  EXIT ;  /* 0x000000000000794d */ /* 0x000fea0003800000 */
.L_x_10622:
        /* <DEDUP_REMOVED lines=9> */
.L_x_11061:


//--------------------- .text._Z25selective_scan_bwd_kernelI32Selective_Scan_bwd_kernel_traitsILi32ELi4ELb1ELb0ELb1ELb1ELb0EN3c108BFloat16EfEEv12SSMParamsBwd --------------------------
	.section	.text._Z25selective_scan_bwd_kernelI32Selective_Scan_bwd_kernel_traitsILi32ELi4ELb1ELb0ELb1ELb1ELb0EN3c108BFloat16EfEEv12SSMParamsBwd,"ax",@progbits
	.align	128
        .global         _Z25selective_scan_bwd_kernelI32Selective_Scan_bwd_kernel_traitsILi32ELi4ELb1ELb0ELb1ELb1ELb0EN3c108BFloat16EfEEv12SSMParamsBwd
        .type           _Z25selective_scan_bwd_kernelI32Selective_Scan_bwd_kernel_traitsILi32ELi4ELb1ELb0ELb1ELb1ELb0EN3c108BFloat16EfEEv12SSMParamsBwd,@function
        .size           _Z25selective_scan_bwd_kernelI32Selective_Scan_bwd_kernel_traitsILi32ELi4ELb1ELb0ELb1ELb1ELb0EN3c108BFloat16EfEEv12SSMParamsBwd,(.L_x_11062 - _Z25selective_scan_bwd_kernelI32Selective_Scan_bwd_kernel_traitsILi32ELi4ELb1ELb0ELb1ELb1ELb0EN3c108BFloat16EfEEv12SSMParamsBwd)
        .other          _Z25selective_scan_bwd_kernelI32Selective_Scan_bwd_kernel_traitsILi32ELi4ELb1ELb0ELb1ELb1ELb0EN3c108BFloat16EfEEv12SSMParamsBwd,@"STO_CUDA_ENTRY STV_DEFAULT"
_Z25selective_scan_bwd_kernelI32Selective_Scan_bwd_kernel_traitsILi32ELi4ELb1ELb0ELb1ELb1ELb0EN3c108BFloat16EfEEv12SSMParamsBwd:
.text._Z25selective_scan_bwd_kernelI32Selective_Scan_bwd_kernel_traitsILi32ELi4ELb1ELb0ELb1ELb1ELb0EN3c108BFloat16EfEEv12SSMParamsBwd:
        /* <DEDUP_REMOVED lines=52> */
[----:B------:R-:W-:-:S05]  /*0340*/  @!P1 IMAD.IADD R0, R0, 0x1, -R9 ;  /* 0x0000000100009824 */ /* 0x000fca00078e0a09 */
        /* <DEDUP_REMOVED lines=40> */
[----:B--2---:R-:W-:Y:S01]  /*05d0*/  IMAD R0, R77, R4, RZ ;  /* 0x000000044d007224 */ /* 0x004fe200078e02ff */
[----:B----4-:R-:W-:-:S02]  /*05e0*/  ISETP.NE.U32.AND P2, PT, R20, RZ, PT ;  /* 0x000000ff1400720c */ /* 0x010fc40003f45070 */
[----:B------:R-:W-:Y:S01]  /*05f0*/  ISETP.NE.AND.EX P1, PT, R19, RZ, PT, P1 ;  /* 0x000000ff1300720c */ /* 0x000fe20003f25310 */
[----:B------:R-:W1:Y:S01]  /*0600*/  @P0 LDC R25, c[0x0][0x21c] ;  /* 0x00008700ff190b82 */ /* 0x000e620000000800 */
[----:B------:R-:W-:Y:S01]  /*0610*/  IMAD R11, R56, R5, R0 ;  /* 0x00000005380b7224 */ /* 0x000fe200078e0200 */
[----:B------:R-:W-:Y:S01]  /*0620*/  ISETP.NE.AND.EX P2, PT, R21, RZ, PT, P2 ;  /* 0x000000ff1500720c */ /* 0x000fe20003f45320 */
[-C--:B------:R-:W-:Y:S02]  /*0630*/  IMAD R0, R60, R12.reuse, RZ ;  /* 0x0000000c3c007224 */ /* 0x080fe400078e02ff */
[----:B------:R-:W-:Y:S01]  /*0640*/  IMAD.WIDE.U32 R2, R81, R12, UR4 ;  /* 0x0000000451027e25 */ /* 0x000fe2000f8e000c */
[----:B------:R-:W-:Y:S01]  /*0650*/  CS2R R14, SRZ ;  /* 0x00000000000e7805 */ /* 0x000fe2000001ff00 */
[----:B------:R-:W-:Y:S01]  /*0660*/  ULDC.64 UR4, c[0x0][0x230] ;  /* 0x00008c0000047ab9 */ /* 0x000fe20000000a00 */
[----:B------:R-:W2:Y:S01]  /*0670*/  @P0 LDC.64 R16, c[0x0][0x310] ;  /* 0x0000c400ff100b82 */ /* 0x000ea20000000a00 */
[----:B------:R-:W-:Y:S01]  /*0680*/  IMAD.WIDE.U32 R4, R56, R4, UR6 ;  /* 0x0000000638047e25 */ /* 0x000fe2000f8e0004 */
[----:B------:R-:W-:Y:S01]  /*0690*/  IADD3 R59, P3, R7, R2, RZ ;  /* 0x00000002073b7210 */ /* 0x000fe20007f7e0ff */
[----:B------:R-:W-:-:S02]  /*06a0*/  ULDC.64 UR6, c[0x0][0x248] ;  /* 0x0000920000067ab9 */ /* 0x000fc40000000a00 */
[----:B------:R-:W-:Y:S01]  /*06b0*/  IMAD R0, R81, R13, R0 ;  /* 0x0000000d51007224 */ /* 0x000fe200078e0200 */
[----:B------:R-:W-:Y:S02]  /*06c0*/  IADD3 R7, P4, R7, R4, RZ ;  /* 0x0000000407077210 */ /* 0x000fe40007f9e0ff */
[----:B------:R-:W-:Y:S02]  /*06d0*/  IADD3 R2, R5, R11, RZ ;  /* 0x0000000b05027210 */ /* 0x000fe40007ffe0ff */
[----:B------:R-:W-:Y:S02]  /*06e0*/  IADD3.X R4, R9, R3, R0, P3, !PT ;  /* 0x0000000309047210 */ /* 0x000fe40001ffe400 */
[----:B------:R-:W-:Y:S02]  /*06f0*/  CS2R R12, SRZ ;  /* 0x00000000000c7805 */ /* 0x000fe4000001ff00 */
[----:B------:R-:W-:Y:S02]  /*0700*/  @P1 LEA R14, P3, R81, R18, 0x2 ;  /* 0x00000012510e1211 */ /* 0x000fe400078610ff */
[----:B------:R-:W-:Y:S01]  /*0710*/  IADD3.X R2, R9, R2, RZ, P4, !PT ;  /* 0x0000000209027210 */ /* 0x000fe200027fe4ff */
[----:B---3--:R-:W-:Y:S01]  /*0720*/  @P0 IMAD R0, R10, UR15, R81 ;  /* 0x0000000f0a000c24 */ /* 0x008fe2000f8e0251 */
[----:B------:R-:W-:-:S02]  /*0730*/  @P2 LEA R12, P4, R81, R20, 0x2 ;  /* 0x00000014510c2211 */ /* 0x000fc400078810ff */
[--C-:B------:R-:W-:Y:S02]  /*0740*/  @P1 LEA.HI.X R15, R81, R19, R60.reuse, 0x2, P3 ;  /* 0x00000013510f1211 */ /* 0x100fe400018f143c */
[----:B------:R-:W-:Y:S01]  /*0750*/  ISETP.GE.AND P1, PT, R23, 0x1, PT ;  /* 0x000000011700780c */ /* 0x000fe20003f26270 */
[----:B------:R-:W-:Y:S01]  /*0760*/  @P0 IMAD R0, R0, R23, RZ ;  /* 0x0000001700000224 */ /* 0x000fe200078e02ff */
[----:B------:R-:W-:Y:S02]  /*0770*/  @P2 LEA.HI.X R13, R81, R21, R60, 0x2, P4 ;  /* 0x00000015510d2211 */ /* 0x000fe400020f143c */
[C---:B------:R-:W-:Y:S01]  /*0780*/  LEA R57, P4, R7.reuse, R54, 0x1 ;  /* 0x0000003607397211 */ /* 0x040fe200078808ff */
[----:B-1----:R-:W-:Y:S02]  /*0790*/  @P0 IMAD R3, R0, R25, RZ ;  /* 0x0000001900030224 */ /* 0x002fe400078e02ff */
[C---:B------:R-:W-:Y:S01]  /*07a0*/  IMAD R0, R60.reuse, UR4, RZ ;  /* 0x000000043c007c24 */ /* 0x040fe2000f8e02ff */
[----:B------:R-:W-:Y:S01]  /*07b0*/  LEA.HI.X R55, R7, R55, R2, 0x1, P4 ;  /* 0x0000003707377211 */ /* 0x000fe200020f0c02 */
[----:B------:R-:W-:Y:S01]  /*07c0*/  IMAD R2, R60, UR6, RZ ;  /* 0x000000063c027c24 */ /* 0x000fe2000f8e02ff */
[----:B0-----:R-:W-:Y:S01]  /*07d0*/  LEA R69, P5, R67, R26, 0x1 ;  /* 0x0000001a43457211 */ /* 0x001fe200078a08ff */
[----:B------:R-:W-:Y:S01]  /*07e0*/  IMAD R53, R81, UR5, R0 ;  /* 0x0000000551357c24 */ /* 0x000fe2000f8e0200 */
[----:B------:R-:W-:Y:S01]  /*07f0*/  LEA R65, P2, R63, R28, 0x1 ;  /* 0x0000001c3f417211 */ /* 0x000fe200078408ff */
[----:B------:R-:W-:Y:S01]  /*0800*/  IMAD R51, R81, UR7, R2 ;  /* 0x0000000751337c24 */ /* 0x000fe2000f8e0202 */
[----:B------:R-:W-:Y:S01]  /*0810*/  LEA R61, P3, R59, R30, 0x1 ;  /* 0x0000001e3b3d7211 */ /* 0x000fe200078608ff */
[----:B--2---:R-:W-:Y:S01]  /*0820*/  @P0 IMAD.WIDE R16, R3, 0x8, R16 ;  /* 0x0000000803100825 */ /* 0x004fe200078e0210 */
[----:B------:R-:W-:-:S02]  /*0830*/  LEA.HI.X R67, R67, R27, R8, 0x1, P5 ;  /* 0x0000001b43437211 */ /* 0x000fc400028f0c08 */
[----:B------:R-:W-:Y:S02]  /*0840*/  @!P0 CS2R R16, SRZ ;  /* 0x0000000000108805 */ /* 0x000fe4000001ff00 */
[----:B------:R-:W-:Y:S01]  /*0850*/  LEA.HI.X R63, R63, R29, R6, 0x1, P2 ;  /* 0x0000001d3f3f7211 */ /* 0x000fe200010f0c06 */
[----:B------:R-:W-:Y:S01]  /*0860*/  IMAD.MOV.U32 R73, RZ, RZ, RZ ;  /* 0x000000ffff497224 */ /* 0x000fe200078e00ff */
[----:B------:R-:W-:Y:S02]  /*0870*/  LEA.HI.X R59, R59, R31, R4, 0x1, P3 ;  /* 0x0000001f3b3b7211 */ /* 0x000fe400018f0c04 */
[----:B------:R-:W-:Y:S01]  /*0880*/  MOV R75, RZ ;  /* 0x000000ff004b7202 */ /* 0x000fe20000000f00 */
[----:B------:R-:W-:Y:S06]  /*0890*/  @!P1 BRA `(.L_x_10623) ;  /* 0x0000002800f49947 */ /* 0x000fec0003800000 */
[----:B------:R-:W0:Y:S01]  /*08a0*/  S2UR UR5, SR_CgaCtaId ;  /* 0x00000000000579c3 */ /* 0x000e220000008800 */
[----:B------:R-:W1:Y:S01]  /*08b0*/  S2R R54, SR_TID.X ;  /* 0x0000000000367919 */ /* 0x000e620000002100 */
[C---:B------:R-:W-:Y:S01]  /*08c0*/  IMAD.WIDE.U32 R10, R81.reuse, UR4, RZ ;  /* 0x00000004510a7c25 */ /* 0x040fe2000f8e00ff */
[----:B------:R-:W-:Y:S01]  /*08d0*/  UMOV UR4, 0x400 ;  /* 0x0000040000047882 */ /* 0x000fe20000000000 */
[----:B------:R-:W-:Y:S01]  /*08e0*/  MOV R73, RZ ;  /* 0x000000ff00497202 */ /* 0x000fe20000000f00 */
[----:B------:R-:W2:Y:S01]  /*08f0*/  S2R R71, SR_LANEID ;  /* 0x0000000000477919 */ /* 0x000ea20000000000 */
[----:B------:R-:W-:Y:S01]  /*0900*/  IMAD.WIDE.U32 R8, R81, UR6, RZ ;  /* 0x0000000651087c25 */ /* 0x000fe2000f8e00ff */
[----:B------:R-:W-:Y:S01]  /*0910*/  ULDC UR6, c[0x0][0x224] ;  /* 0x0000890000067ab9 */ /* 0x000fe20000000800 */
[----:B------:R-:W-:Y:S02]  /*0920*/  MOV R75, RZ ;  /* 0x000000ff004b7202 */ /* 0x000fe40000000f00 */
[----:B------:R-:W-:-:S02]  /*0930*/  IADD3 R53, R11, R53, RZ ;  /* 0x000000350b357210 */ /* 0x000fc40007ffe0ff */
[----:B------:R-:W-:Y:S02]  /*0940*/  IADD3 R51, R9, R51, RZ ;  /* 0x0000003309337210 */ /* 0x000fe40007ffe0ff */
[----:B------:R-:W-:Y:S01]  /*0950*/  MOV R50, UR6 ;  /* 0x0000000600327c02 */ /* 0x000fe20008000f00 */
[----:B0-----:R-:W-:-:S06]  /*0960*/  ULEA UR4, UR5, UR4, 0x18 ;  /* 0x0000000405047291 */ /* 0x001fcc000f8ec03f */
[----:B------:R-:W-:Y:S01]  /*0970*/  MOV R52, UR4 ;  /* 0x0000000400347c02 */ /* 0x000fe20008000f00 */
[----:B------:R-:W-:Y:S01]  /*0980*/  UMOV UR4, URZ ;  /* 0x0000003f00047c82 */ /* 0x000fe20008000000 */
[----:B-1----:R-:W-:-:S03]  /*0990*/  LOP3.LUT R78, R54, 0x1f, RZ, 0xc0, !PT ;  /* 0x0000001f364e7812 */ /* 0x002fc600078ec0ff */
[----:B------:R-:W-:-:S07]  /*09a0*/  IMAD R49, R54, 0x4, R52 ;  /* 0x0000000436317824 */ /* 0x000fce00078e0234 */
.L_x_10646:
[----:B------:R-:W-:Y:S01]  /*09b0*/  BAR.SYNC.DEFER_BLOCKING 0x0 ;  /* 0x0000000000007b1d */ /* 0x000fe20000010000 */
[----:B0-----:R-:W-:Y:S02]  /*09c0*/  SHF.R.S32.HI R3, RZ, 0x1f, R54 ;  /* 0x0000001fff037819 */ /* 0x001fe40000011436 */
[C---:B------:R-:W-:Y:S02]  /*09d0*/  SHF.L.U32 R48, R54.reuse, 0x3, RZ ;  /* 0x0000000336307819 */ /* 0x040fe400000006ff */
[----:B------:R-:W-:-:S03]  /*09e0*/  SHF.L.U64.HI R46, R54, 0x3, R3 ;  /* 0x00000003362e7819 */ /* 0x000fc60000010203 */
[----:B------:R-:W0:Y:S01]  /*09f0*/  LDC R0, c[0x0][0x21c] ;  /* 0x00008700ff007b82 */ /* 0x000e220000000800 */
[----:B------:R-:W-:-:S04]  /*0a00*/  IADD3 R2, P0, R69, R48, RZ ;  /* 0x0000003045027210 */ /* 0x000fc80007f1e0ff */
[----:B------:R-:W-:-:S06]  /*0a10*/  IADD3.X R3, R67, R46, RZ, P0, !PT ;  /* 0x0000002e43037210 */ /* 0x000fcc00007fe4ff */
[----:B------:R-:W3:Y:S01]  /*0a20*/  LDG.E.64 R2, desc[UR12][R2.64] ;  /* 0x0000000c02027981 */ /* 0x000ee2000c1e1b00 */
[----:B--2---:R-:W-:Y:S02]  /*0a30*/  LEA R47, R71, R52, 0x3 ;  /* 0x00000034472f7211 */ /* 0x004fe400078e18ff */
[----:B------:R-:W-:-:S04]  /*0a40*/  IADD3 R4, P0, R65, R48, RZ ;  /* 0x0000003041047210 */ /* 0x000fc80007f1e0ff */
[----:B------:R-:W-:Y:S01]  /*0a50*/  IADD3.X R5, R63, R46, RZ, P0, !PT ;  /* 0x0000002e3f057210 */ /* 0x000fe200007fe4ff */
[----:B---3--:R1:W-:Y:S01]  /*0a60*/  STS.64 [R47], R2 ;  /* 0x000000022f007388 */ /* 0x0083e20000000a00 */
[----:B------:R-:W-:-:S03]  /*0a70*/  NOP ;  /* 0x0000000000007918 */ /* 0x000fc60000000000 */
[----:B------:R-:W2:Y:S01]  /*0a80*/  LDS.64 R18, [R47] ;  /* 0x000000002f127984 */ /* 0x000ea20000000a00 */
[----:B------:R-:W-:Y:S06]  /*0a90*/  BAR.SYNC.DEFER_BLOCKING 0x0 ;  /* 0x0000000000007b1d */ /* 0x000fec0000010000 */
[----:B------:R-:W3:Y:S01]  /*0aa0*/  LDG.E.64 R4, desc[UR12][R4.64] ;  /* 0x0000000c04047981 */ /* 0x000ee2000c1e1b00 */
[----:B------:R-:W-:-:S04]  /*0ab0*/  IADD3 R6, P0, R61, R48, RZ ;  /* 0x000000303d067210 */ /* 0x000fc80007f1e0ff */
[----:B------:R-:W-:Y:S01]  /*0ac0*/  IADD3.X R7, R59, R46, RZ, P0, !PT ;  /* 0x0000002e3b077210 */ /* 0x000fe200007fe4ff */
[----:B---3--:R-:W-:Y:S01]  /*0ad0*/  STS.64 [R47], R4 ;  /* 0x000000042f007388 */ /* 0x008fe20000000a00 */
[----:B------:R-:W-:-:S03]  /*0ae0*/  NOP ;  /* 0x0000000000007918 */ /* 0x000fc60000000000 */
[----:B------:R-:W3:Y:S01]  /*0af0*/  LDS.64 R22, [R47] ;  /* 0x000000002f167984 */ /* 0x000ee20000000a00 */
[----:B------:R-:W-:Y:S06]  /*0b00*/  BAR.SYNC.DEFER_BLOCKING 0x0 ;  /* 0x0000000000007b1d */ /* 0x000fec0000010000 */
[----:B-1----:R-:W4:Y:S01]  /*0b10*/  LDG.E.64 R2, desc[UR12][R6.64] ;  /* 0x0000000c06027981 */ /* 0x002f22000c1e1b00 */
[----:B------:R-:W-:Y:S01]  /*0b20*/  BSSY B0, `(.L_x_10624) ;  /* 0x000003a000007945 */ /* 0x000fe20003800000 */
[----:B------:R-:W-:Y:S01]  /*0b30*/  HFMA2.MMA R41, -RZ, RZ, 0, 0 ;  /* 0x00000000ff297435 */ /* 0x000fe200000001ff */
[----:B0-----:R-:W-:-:S02]  /*0b40*/  ISETP.GE.AND P0, PT, R0, 0x1, PT ;  /* 0x000000010000780c */ /* 0x001fc40003f06270 */
[C---:B--2---:R-:W-:Y:S02]  /*0b50*/  SHF.L.U32 R72, R18.reuse, 0x10, RZ ;  /* 0x0000001012487819 */ /* 0x044fe400000006ff */
[----:B------:R-:W-:Y:S02]  /*0b60*/  SHF.R.U64 R76, R18, 0x10, R19 ;  /* 0x00000010124c7819 */ /* 0x000fe40000001213 */
[C---:B---3--:R-:W-:Y:S01]  /*0b70*/  SHF.L.U32 R45, R22.reuse, 0x10, RZ ;  /* 0x00000010162d7819 */ /* 0x048fe200000006ff */
[----:B------:R-:W-:Y:S01]  /*0b80*/  IMAD.U32 R5, R23, 0x10000, RZ ;  /* 0x0001000017057824 */ /* 0x000fe200078e00ff */
[--C-:B------:R-:W-:Y:S02]  /*0b90*/  SHF.R.U64 R43, R22, 0x10, R23.reuse ;  /* 0x00000010162b7819 */ /* 0x100fe40000001217 */
[----:B------:R-:W-:Y:S01]  /*0ba0*/  SHF.R.U32.HI R21, RZ, 0x10, R23 ;  /* 0x00000010ff157819 */ /* 0x000fe20000011617 */
[--C-:B-----5:R-:W-:Y:S01]  /*0bb0*/  FADD.FTZ R45, R45, R58.reuse ;  /* 0x0000003a2d2d7221 */ /* 0x120fe20000010000 */
[----:B------:R-:W-:Y:S01]  /*0bc0*/  SHF.L.U32 R43, R43, 0x10, RZ ;  /* 0x000000102b2b7819 */ /* 0x000fe200000006ff */
[----:B------:R-:W-:Y:S01]  /*0bd0*/  FADD.FTZ R44, R5, R58 ;  /* 0x0000003a052c7221 */ /* 0x000fe20000010000 */
[----:B------:R-:W-:-:S02]  /*0be0*/  SHF.L.U32 R21, R21, 0x10, RZ ;  /* 0x0000001015157819 */ /* 0x000fc400000006ff */
[----:B------:R-:W-:Y:S01]  /*0bf0*/  FSETP.GTU.FTZ.AND P4, PT, R45, 20, PT ;  /* 0x41a000002d00780b */ /* 0x000fe20003f9c000 */
[--C-:B------:R-:W-:Y:S01]  /*0c00*/  FADD.FTZ R43, R43, R58.reuse ;  /* 0x0000003a2b2b7221 */ /* 0x100fe20000010000 */
[----:B------:R-:W-:Y:S01]  /*0c10*/  FSETP.GTU.FTZ.AND P1, PT, R44, 20, PT ;  /* 0x41a000002c00780b */ /* 0x000fe20003f3c000 */
[----:B------:R-:W-:-:S03]  /*0c20*/  FADD.FTZ R42, R21, R58 ;  /* 0x0000003a152a7221 */ /* 0x000fc60000010000 */
[----:B------:R-:W-:Y:S02]  /*0c30*/  FSETP.GTU.FTZ.AND P2, PT, R43, 20, PT ;  /* 0x41a000002b00780b */ /* 0x000fe40003f5c000 */
[----:B------:R-:W-:Y:S01]  /*0c40*/  FSETP.GTU.FTZ.AND P3, PT, R42, 20, PT ;  /* 0x41a000002a00780b */ /* 0x000fe20003f7c000 */
[----:B----4-:R-:W-:Y:S01]  /*0c50*/  STS.64 [R47], R2 ;  /* 0x000000022f007388 */ /* 0x010fe20000000a00 */
[----:B------:R-:W-:-:S03]  /*0c60*/  NOP ;  /* 0x0000000000007918 */ /* 0x000fc60000000000 */
[----:B------:R-:W0:Y:S02]  /*0c70*/  LDS.64 R24, [R47] ;  /* 0x000000002f187984 */ /* 0x000e240000000a00 */
[C---:B0-----:R-:W-:Y:S02]  /*0c80*/  SHF.L.U32 R0, R24.reuse, 0x10, RZ ;  /* 0x0000001018007819 */ /* 0x041fe400000006ff */
[--C-:B------:R-:W-:Y:S02]  /*0c90*/  SHF.R.U64 R37, R24, 0x10, R25.reuse ;  /* 0x0000001018257819 */ /* 0x100fe40000001219 */
[----:B------:R-:W-:Y:S02]  /*0ca0*/  SHF.L.U32 R40, R25, 0x10, RZ ;  /* 0x0000001019287819 */ /* 0x000fe400000006ff */
[----:B------:R-:W-:Y:S01]  /*0cb0*/  SHF.R.U32.HI R62, RZ, 0x10, R25 ;  /* 0x00000010ff3e7819 */ /* 0x000fe20000011619 */
        /* <DEDUP_REMOVED lines=32> */
.L_x_10625:
[----:B------:R-:W-:Y:S05]  /*0ec0*/  BSYNC B0 ;  /* 0x0000000000007941 */ /* 0x000fea0003800000 */
.L_x_10624:
        /* <DEDUP_REMOVED lines=33> */
.L_x_10627:
[----:B------:R-:W-:Y:S05]  /*10e0*/  BSYNC B0 ;  /* 0x0000000000007941 */ /* 0x000fea0003800000 */
.L_x_10626:
        /* <DEDUP_REMOVED lines=33> */
.L_x_10629:
[----:B------:R-:W-:Y:S05]  /*1300*/  BSYNC B0 ;  /* 0x0000000000007941 */ /* 0x000fea0003800000 */
.L_x_10628:
        /* <DEDUP_REMOVED lines=33> */
.L_x_10631:
[----:B------:R-:W-:Y:S05]  /*1520*/  BSYNC B0 ;  /* 0x0000000000007941 */ /* 0x000fea0003800000 */
.L_x_10630:
[----:B------:R-:W-:Y:S01]  /*1530*/  SHF.L.U32 R76, R76, 0x10, RZ ;  /* 0x000000104c4c7819 */ /* 0x000fe200000006ff */
[----:B------:R-:W-:Y:S02]  /*1540*/  IMAD.U32 R37, R37, 0x10000, RZ ;  /* 0x0001000025257824 */ /* 0x000fe400078e00ff */
[----:B------:R-:W-:Y:S01]  /*1550*/  FFMA.FTZ R2, R0, R72, R75 ;  /* 0x0000004800027223 */ /* 0x000fe2000001004b */
[----:B------:R-:W-:Y:S01]  /*1560*/  SHF.R.U32.HI R91, RZ, 0x10, R19 ;  /* 0x00000010ff5b7819 */ /* 0x000fe20000011613 */
[----:B------:R-:W-:Y:S01]  /*1570*/  BAR.SYNC.DEFER_BLOCKING 0x0 ;  /* 0x0000000000007b1d */ /* 0x000fe20000010000 */
[----:B------:R-:W-:Y:S01]  /*1580*/  SHF.L.U32 R93, R19, 0x10, RZ ;  /* 0x00000010135d7819 */ /* 0x000fe200000006ff */
[----:B------:R-:W-:Y:S01]  /*1590*/  FFMA.FTZ R3, R37, R76, R2 ;  /* 0x0000004c25037223 */ /* 0x000fe20000010002 */
[----:B------:R-:W-:Y:S01]  /*15a0*/  SHF.L.U32 R91, R91, 0x10, RZ ;  /* 0x000000105b5b7819 */ /* 0x000fe200000006ff */
[----:B------:R-:W-:Y:S01]  /*15b0*/  HFMA2.MMA R36, -RZ, RZ, 0, 0 ;  /* 0x00000000ff247435 */ /* 0x000fe200000001ff */
[----:B------:R-:W-:Y:S01]  /*15c0*/  SHF.L.U32 R62, R62, 0x10, RZ ;  /* 0x000000103e3e7819 */ /* 0x000fe200000006ff */
[----:B------:R-:W-:Y:S01]  /*15d0*/  FFMA.FTZ R3, R40, R93, R3 ;  /* 0x0000005d28037223 */ /* 0x000fe20000010003 */
[----:B------:R-:W-:Y:S01]  /*15e0*/  CS2R R38, SRZ ;  /* 0x0000000000267805 */ /* 0x000fe2000001ff00 */
        /* <DEDUP_REMOVED lines=10> */
[----:B------:R-:W-:Y:S01]  /*1690*/  VIADD R70, R54, 0x200 ;  /* 0x0000020036467836 */ /* 0x000fe20000000000 */
[----:B------:R-:W-:Y:S01]  /*16a0*/  IADD3 R68, R50, -0x1, RZ ;  /* 0xffffffff32447810 */ /* 0x000fe20007ffe0ff */
[----:B------:R-:W-:Y:S01]  /*16b0*/  UMOV UR5, URZ ;  /* 0x0000003f00057c82 */ /* 0x000fe20008000000 */
[----:B------:R-:W-:Y:S01]  /*16c0*/  MOV R89, RZ ;  /* 0x000000ff00597202 */ /* 0x000fe20000000f00 */
[----:B------:R-:W1:Y:S01]  /*16d0*/  LDC R22, c[0x0][0x224] ;  /* 0x00008900ff167b82 */ /* 0x000e620000000800 */
[----:B------:R-:W-:Y:S01]  /*16e0*/  MOV R41, RZ ;  /* 0x000000ff00297202 */ /* 0x000fe20000000f00 */
        /* <DEDUP_REMOVED lines=11> */
[----:B------:R-:W-:Y:S02]  /*17a0*/  IMAD R5, R7, UR15, R4 ;  /* 0x0000000f07057c24 */ /* 0x000fe4000f8e0204 */
[----:B------:R-:W-:Y:S01]  /*17b0*/  IMAD R7, R77, UR6, RZ ;  /* 0x000000064d077c24 */ /* 0x000fe2000f8e02ff */
[----:B------:R-:W3:Y:S01]  /*17c0*/  LDC.64 R26, c[0x0][0x2d0] ;  /* 0x0000b400ff1a7b82 */ /* 0x000ee20000000a00 */
[----:B------:R-:W-:Y:S01]  /*17d0*/  IMAD.IADD R3, R3, 0x1, R5 ;  /* 0x0000000103037824 */ /* 0x000fe200078e0205 */
[----:B-1----:R-:W-:Y:S01]  /*17e0*/  LEA R5, R22, UR4, 0x7 ;  /* 0x0000000416057c11 */ /* 0x002fe2000f8e38ff */
[C---:B------:R-:W-:Y:S02]  /*17f0*/  IMAD R7, R56.reuse, UR7, R7 ;  /* 0x0000000738077c24 */ /* 0x040fe4000f8e0207 */
[----:B------:R-:W-:Y:S01]  /*1800*/  IMAD.WIDE.U32 R20, R56, UR6, R2 ;  /* 0x0000000638147c25 */ /* 0x000fe2000f8e0002 */
[----:B------:R-:W-:Y:S01]  /*1810*/  ULDC.64 UR6, c[0x0][0x3d0] ;  /* 0x0000f40000067ab9 */ /* 0x000fe20000000a00 */
[----:B------:R-:W-:Y:S01]  /*1820*/  LEA.HI R3, R68, R68, RZ, 0x1 ;  /* 0x0000004444037211 */ /* 0x000fe200078f08ff */
[----:B------:R-:W1:Y:S02]  /*1830*/  LDC.64 R22, c[0x0][0x380] ;  /* 0x0000e000ff167b82 */ /* 0x000e640000000a00 */
[----:B------:R-:W-:-:S02]  /*1840*/  IADD3 R4, R21, R7, RZ ;  /* 0x0000000715047210 */ /* 0x000fc40007ffe0ff */
[C---:B------:R-:W-:Y:S01]  /*1850*/  LEA R2, P0, R20.reuse, UR6, 0x2 ;  /* 0x0000000614027c11 */ /* 0x040fe2000f8010ff */
[----:B------:R-:W-:Y:S01]  /*1860*/  UMOV UR6, URZ ;  /* 0x0000003f00067c82 */ /* 0x000fe20008000000 */
[----:B------:R-:W-:Y:S02]  /*1870*/  LOP3.LUT R21, R3, 0xfffffe, RZ, 0xc0, !PT ;  /* 0x00fffffe03157812 */ /* 0x000fe400078ec0ff */
[----:B------:R-:W-:Y:S01]  /*1880*/  LEA.HI.X R3, R20, UR7, R4, 0x2, P0 ;  /* 0x0000000714037c11 */ /* 0x000fe200080f1404 */
[----:B------:R-:W-:Y:S01]  /*1890*/  ULDC UR7, c[0x0][0x218] ;  /* 0x0000860000077ab9 */ /* 0x000fe20000000800 */
[C---:B------:R-:W-:Y:S02]  /*18a0*/  SHF.L.U32 R7, R68.reuse, 0x7, RZ ;  /* 0x0000000744077819 */ /* 0x040fe400000006ff */
[----:B------:R-:W-:Y:S01]  /*18b0*/  IADD3 R68, R68, -R21, RZ ;  /* 0x8000001544447210 */ /* 0x000fe20007ffe0ff */
[----:B------:R-:W-:Y:S01]  /*18c0*/  IMAD.WIDE R2, R5, 0x4, R2 ;  /* 0x0000000405027825 */ /* 0x000fe200078e0202 */
[----:B------:R-:W-:-:S02]  /*18d0*/  IADD3 R20, P0, R7, R20, RZ ;  /* 0x0000001407147210 */ /* 0x000fc40007f1e0ff */
[C---:B------:R-:W-:Y:S02]  /*18e0*/  IADD3 R28, P1, R2.reuse, -0x180, RZ ;  /* 0xfffffe80021c7810 */ /* 0x040fe40007f3e0ff */
[C---:B------:R-:W-:Y:S02]  /*18f0*/  IADD3 R30, P2, R2.reuse, -0x100, RZ ;  /* 0xffffff00021e7810 */ /* 0x040fe40007f5e0ff */
[----:B------:R-:W-:Y:S02]  /*1900*/  IADD3 R32, P3, R2, -0x80, RZ ;  /* 0xffffff8002207810 */ /* 0x000fe40007f7e0ff */
[C---:B------:R-:W-:Y:S02]  /*1910*/  IADD3.X R29, R3.reuse, -0x1, RZ, P1, !PT ;  /* 0xffffffff031d7810 */ /* 0x040fe40000ffe4ff */
[----:B------:R-:W-:Y:S02]  /*1920*/  IADD3.X R31, R3, -0x1, RZ, P2, !PT ;  /* 0xffffffff031f7810 */ /* 0x000fe400017fe4ff */
[----:B------:R-:W-:-:S02]  /*1930*/  LEA.HI.X.SX32 R21, R7, R4, 0x1, P0 ;  /* 0x0000000407157211 */ /* 0x000fc400000f0eff */
[----:B------:R-:W-:Y:S02]  /*1940*/  IADD3.X R33, R3, -0x1, RZ, P3, !PT ;  /* 0xffffffff03217810 */ /* 0x000fe40001ffe4ff */
[C---:B------:R-:W-:Y:S02]  /*1950*/  ISETP.NE.AND P1, PT, R54.reuse, RZ, PT ;  /* 0x000000ff3600720c */ /* 0x040fe40003f25270 */
[----:B0-2---:R-:W-:-:S13]  /*1960*/  ISETP.NE.AND P2, PT, R54, 0x1f, PT ;  /* 0x0000001f3600780c */ /* 0x005fda0003f45270 */
.L_x_10645:
[----:B------:R-:W-:Y:S02]  /*1970*/  SHF.R.S32.HI R80, RZ, 0x1f, R89 ;  /* 0x0000001fff507819 */ /* 0x000fe40000011459 */
[----:B------:R-:W-:Y:S02]  /*1980*/  MOV R2, R10 ;  /* 0x0000000a00027202 */ /* 0x000fe40000000f00 */
[----:B------:R-:W-:Y:S01]  /*1990*/  MOV R3, R53 ;  /* 0x0000003500037202 */ /* 0x000fe20000000f00 */
[C---:B---3--:R-:W-:Y:S02]  /*19a0*/  IMAD R6, R80.reuse, UR8, RZ ;  /* 0x0000000850067c24 */ /* 0x048fe4000f8e02ff */
[----:B------:R-:W-:Y:S02]  /*19b0*/  IMAD R34, R80, UR16, RZ ;  /* 0x0000001050227c24 */ /* 0x000fe4000f8e02ff */
[----:B--2---:R-:W-:-:S04]  /*19c0*/  IMAD.WIDE.U32 R4, R89, UR8, R2 ;  /* 0x0000000859047c25 */ /* 0x004fc8000f8e0002 */
[C---:B------:R-:W-:Y:S01]  /*19d0*/  IMAD R3, R89.reuse, UR9, R6 ;  /* 0x0000000959037c24 */ /* 0x040fe2000f8e0206 */
[----:B---3--:R-:W-:Y:S01]  /*19e0*/  LEA R6, P0, R4, R26, 0x2 ;  /* 0x0000001a04067211 */ /* 0x008fe200078010ff */
[----:B------:R-:W-:-:S03]  /*19f0*/  IMAD R95, R89, UR17, R34 ;  /* 0x00000011595f7c24 */ /* 0x000fc6000f8e0222 */
[----:B------:R-:W-:Y:S01]  /*1a00*/  IADD3 R5, R5, R3, RZ ;  /* 0x0000000305057210 */ /* 0x000fe20007ffe0ff */
[----:B------:R-:W-:-:S03]  /*1a10*/  IMAD.WIDE.U32 R2, R89, UR16, RZ ;  /* 0x0000001059027c25 */ /* 0x000fc6000f8e00ff */
[----:B------:R-:W-:Y:S02]  /*1a20*/  LEA.HI.X R7, R4, R27, R5, 0x2, P0 ;  /* 0x0000001b04077211 */ /* 0x000fe400000f1405 */
[C---:B------:R-:W-:Y:S02]  /*1a30*/  LEA R35, P0, R2.reuse, R57, 0x1 ;  /* 0x0000003902237211 */ /* 0x040fe400078008ff */
[----:B------:R-:W-:Y:S01]  /*1a40*/  IADD3 R3, R3, R95, RZ ;  /* 0x0000005f03037210 */ /* 0x000fe20007ffe0ff */
[----:B0-----:R0:W2:Y:S01]  /*1a50*/  LDG.E R74, desc[UR12][R6.64] ;  /* 0x0000000c064a7981 */ /* 0x0010a2000c1e1900 */
[----:B------:R-:W-:Y:S02]  /*1a60*/  IADD3 R34, P3, R35, R48, RZ ;  /* 0x0000003023227210 */ /* 0x000fe40007f7e0ff */
[----:B------:R-:W-:-:S04]  /*1a70*/  LEA.HI.X R3, R2, R55, R3, 0x1, P0 ;  /* 0x0000003702037211 */ /* 0x000fc800000f0c03 */
[----:B------:R-:W-:-:S05]  /*1a80*/  IADD3.X R35, R3, R46, RZ, P3, !PT ;  /* 0x0000002e03237210 */ /* 0x000fca0001ffe4ff */
[----:B------:R3:W4:Y:S01]  /*1a90*/  LDG.E.64 R2, desc[UR12][R34.64] ;  /* 0x0000000c22027981 */ /* 0x000722000c1e1b00 */
[----:B------:R-:W-:Y:S01]  /*1aa0*/  MOV R4, R8 ;  /* 0x0000000800047202 */ /* 0x000fe20000000f00 */
[----:B------:R-:W-:Y:S01]  /*1ab0*/  IMAD R82, R80, UR10, RZ ;  /* 0x0000000a50527c24 */ /* 0x000fe2000f8e02ff */
[----:B------:R-:W-:Y:S02]  /*1ac0*/  MOV R5, R51 ;  /* 0x0000003300057202 */ /* 0x000fe40000000f00 */
[----:B------:R-:W-:Y:S01]  /*1ad0*/  ISETP.GT.AND P0, PT, R50, 0x1, PT ;  /* 0x000000013200780c */ /* 0x000fe20003f04270 */
[C---:B0-----:R-:W-:Y:S02]  /*1ae0*/  IMAD R7, R89.reuse, UR11, R82 ;  /* 0x0000000b59077c24 */ /* 0x041fe4000f8e0252 */
[----:B------:R-:W-:Y:S01]  /*1af0*/  IMAD.WIDE.U32 R4, R89, UR10, R4 ;  /* 0x0000000a59047c25 */ /* 0x000fe2000f8e0004 */
[----:B------:R-:W-:-:S03]  /*1b00*/  ISETP.EQ.AND P0, PT, R78, RZ, P0 ;  /* 0x000000ff4e00720c */ /* 0x000fc60000702270 */
[----:B------:R-:W-:Y:S01]  /*1b10*/  IMAD.IADD R5, R5, 0x1, R7 ;  /* 0x0000000105057824 */ /* 0x000fe200078e0207 */
[----:B------:R-:W-:-:S04]  /*1b20*/  LEA R6, P3, R4, R24, 0x2 ;  /* 0x0000001804067211 */ /* 0x000fc800078610ff */
[----:B------:R-:W-:Y:S02]  /*1b30*/  LEA.HI.X R7, R4, R25, R5, 0x2, P3 ;  /* 0x0000001904077211 */ /* 0x000fe400018f1405 */
[----:B------:R-:W-:-:S03]  /*1b40*/  LEA R5, R68, R89, 0x8 ;  /* 0x0000005944057211 */ /* 0x000fc600078e40ff */
[----:B------:R-:W3:Y:S01]  /*1b50*/  @P0 LDC R84, c[0x0][0x21c] ;  /* 0x00008700ff540b82 */ /* 0x000ee20000000800 */
[----:B------:R0:W4:Y:S01]  /*1b60*/  LDG.E R7, desc[UR12][R6.64] ;  /* 0x0000000c06077981 */ /* 0x000122000c1e1900 */
[----:B------:R-:W-:Y:S02]  /*1b70*/  @P0 IADD3 R4, R50, -0x2, RZ ;  /* 0xfffffffe32040810 */ /* 0x000fe40007ffe0ff */
[----:B------:R-:W-:-:S04]  /*1b80*/  SEL R5, R5, R70, !P1 ;  /* 0x0000004605057207 */ /* 0x000fc80004800000 */
[----:B------:R-:W-:Y:S01]  /*1b90*/  LEA R90, R5, R52, 0x2 ;  /* 0x00000034055a7211 */ /* 0x000fe200078e10ff */
[----:B---3--:R-:W-:-:S04]  /*1ba0*/  @P0 IMAD R35, R4, R84, R89 ;  /* 0x0000005404230224 */ /* 0x008fc800078e0259 */
[----:B------:R-:W-:Y:S01]  /*1bb0*/  @P0 IMAD.WIDE R4, R35, 0x8, R16 ;  /* 0x0000000823040825 */ /* 0x000fe200078e0210 */
[----:B------:R-:W-:-:S03]  /*1bc0*/  HFMA2.MMA R84, -RZ, RZ, 0, 0 ;  /* 0x00000000ff547435 */ /* 0x000fc600000001ff */
[----:B------:R-:W-:Y:S01]  /*1bd0*/  FMUL.FTZ R97, R76, R43 ;  /* 0x0000002b4c617220 */ /* 0x000fe20000410000 */
[----:B------:R-:W-:Y:S01]  /*1be0*/  FMUL.FTZ R88, R72, R45 ;  /* 0x0000002d48587220 */ /* 0x000fe20000410000 */
[----:B------:R-:W-:Y:S01]  /*1bf0*/  FMUL.FTZ R91, R91, R42 ;  /* 0x0000002a5b5b7220 */ /* 0x000fe20000410000 */
[----:B------:R-:W-:Y:S01]  /*1c00*/  BSSY B0, `(.L_x_10633) ;  /* 0x0000030000007945 */ /* 0x000fe20003800000 */
[----:B--2---:R-:W-:-:S04]  /*1c10*/  FMUL.FTZ R86, R74, 1.4426950216293334961 ;  /* 0x3fb8aa3b4a567820 */ /* 0x004fc80000410000 */
[----:B------:R-:W-:-:S06]  /*1c20*/  FMUL.FTZ R95, R86, R45 ;  /* 0x0000002d565f7220 */ /* 0x000fcc0000410000 */
[----:B------:R-:W2:Y:S01]  /*1c30*/  MUFU.EX2 R95, R95 ;  /* 0x0000005f005f7308 */ /* 0x000ea20000000800 */
[----:B----4-:R3:W-:Y:S01]  /*1c40*/  STS.64 [R47], R2 ;  /* 0x000000022f007388 */ /* 0x0107e20000000a00 */
[----:B------:R-:W-:-:S03]  /*1c50*/  NOP ;  /* 0x0000000000007918 */ /* 0x000fc60000000000 */
[----:B------:R-:W4:Y:S04]  /*1c60*/  LDS.64 R34, [R47] ;  /* 0x000000002f227984 */ /* 0x000f280000000a00 */
[----:B--2---:R4:W-:Y:S01]  /*1c70*/  STS [R90+0x548], R95 ;  /* 0x0005485f5a007388 */ /* 0x0049e20000000800 */
[----:B------:R-:W-:Y:S01]  /*1c80*/  BAR.SYNC.DEFER_BLOCKING 0x0 ;  /* 0x0000000000007b1d */ /* 0x000fe20000010000 */
[C---:B------:R-:W-:Y:S01]  /*1c90*/  FMUL.FTZ R82, R86.reuse, R43 ;  /* 0x0000002b56527220 */ /* 0x040fe20000410000 */
[C---:B0-----:R-:W-:Y:S01]  /*1ca0*/  FMUL.FTZ R6, R86.reuse, R44 ;  /* 0x0000002c56067220 */ /* 0x041fe20000410000 */
[----:B------:R-:W-:-:S04]  /*1cb0*/  FMUL.FTZ R86, R86, R42 ;  /* 0x0000002a56567220 */ /* 0x000fc80000410000 */
[----:B------:R-:W3:Y:S08]  /*1cc0*/  MUFU.EX2 R82, R82 ;  /* 0x0000005200527308 */ /* 0x000ef00000000800 */
[----:B------:R-:W0:Y:S01]  /*1cd0*/  MUFU.EX2 R6, R6 ;  /* 0x0000000600067308 */ /* 0x000e220000000800 */
[----:B-1----:R2:W1:Y:S07]  /*1ce0*/  @P2 LDS R94, [R49+0xd4c] ;  /* 0x000d4c00315e2984 */ /* 0x00246e0000000800 */
[----:B------:R-:W2:Y:S01]  /*1cf0*/  MUFU.EX2 R86, R86 ;  /* 0x0000005600567308 */ /* 0x000ea20000000800 */
[----:B---3--:R-:W-:Y:S01]  /*1d00*/  FMUL.FTZ R3, R95, R82 ;  /* 0x000000525f037220 */ /* 0x008fe20000410000 */
[C---:B----4-:R-:W-:Y:S01]  /*1d10*/  PRMT R90, R34.reuse, 0x7632, R90 ;  /* 0x00007632225a7816 */ /* 0x050fe2000000005a */
[----:B------:R3:W5:Y:S01]  /*1d20*/  @P0 LDG.E R84, desc[UR12][R4.64+0x4] ;  /* 0x0000040c04540981 */ /* 0x000762000c1e1900 */
[----:B------:R-:W-:-:S02]  /*1d30*/  SHF.L.U32 R76, R34, 0x10, RZ ;  /* 0x00000010224c7819 */ /* 0x000fc400000006ff */
[C---:B------:R-:W-:Y:S02]  /*1d40*/  PRMT R34, R35.reuse, 0x7632, R34 ;  /* 0x0000763223227816 */ /* 0x040fe40000000022 */
[----:B------:R-:W-:Y:S01]  /*1d50*/  SHF.L.U32 R72, R35, 0x10, RZ ;  /* 0x0000001023487819 */ /* 0x000fe200000006ff */
[----:B0-----:R-:W-:Y:S01]  /*1d60*/  FMUL.FTZ R35, R6, R3 ;  /* 0x0000000306237220 */ /* 0x001fe20000410000 */
[----:B------:R-:W-:Y:S01]  /*1d70*/  SHF.L.U32 R34, R34, 0x10, RZ ;  /* 0x0000001022227819 */ /* 0x000fe200000006ff */
[----:B------:R-:W-:Y:S01]  /*1d80*/  FFMA.FTZ R2, R82, R88, R97 ;  /* 0x0000005852027223 */ /* 0x000fe20000010061 */
[----:B------:R-:W-:Y:S02]  /*1d90*/  IMAD.U32 R90, R90, 0x10000, RZ ;  /* 0x000100005a5a7824 */ /* 0x000fe400078e00ff */
[----:B---3--:R-:W-:Y:S01]  /*1da0*/  FMUL.FTZ R5, R93, R44 ;  /* 0x0000002c5d057220 */ /* 0x008fe20000410000 */
[C---:B------:R-:W-:Y:S01]  /*1db0*/  FMUL.FTZ R3, R7.reuse, R72 ;  /* 0x0000004807037220 */ /* 0x040fe20000410000 */
[----:B--2---:R-:W-:Y:S01]  /*1dc0*/  FMUL.FTZ R92, R86, R35 ;  /* 0x00000023565c7220 */ /* 0x004fe20000410000 */
[C---:B------:R-:W-:Y:S01]  /*1dd0*/  FMUL.FTZ R35, R7.reuse, R34 ;  /* 0x0000002207237220 */ /* 0x040fe20000410000 */
[----:B------:R-:W-:Y:S01]  /*1de0*/  FFMA.FTZ R101, R6, R2, R5 ;  /* 0x0000000206657223 */ /* 0x000fe20000010005 */
[C---:B------:R-:W-:Y:S01]  /*1df0*/  FMUL.FTZ R93, R7.reuse, R76 ;  /* 0x0000004c075d7220 */ /* 0x040fe20000410000 */
[----:B------:R-:W-:Y:S01]  /*1e00*/  FMUL.FTZ R4, R40, R3 ;  /* 0x0000000328047220 */ /* 0x000fe20000410000 */
[----:B------:R-:W-:Y:S01]  /*1e10*/  FMUL.FTZ R2, R7, R90 ;  /* 0x0000005a07027220 */ /* 0x000fe20000410000 */
[----:B------:R-:W-:Y:S01]  /*1e20*/  FMUL.FTZ R35, R62, R35 ;  /* 0x000000233e237220 */ /* 0x000fe20000410000 */
[----:B------:R-:W-:Y:S01]  /*1e30*/  FFMA.FTZ R101, R86, R101, R91 ;  /* 0x0000006556657223 */ /* 0x000fe2000001005b */
[----:B------:R-:W-:Y:S01]  /*1e40*/  FMUL.FTZ R93, R0, R93 ;  /* 0x0000005d005d7220 */ /* 0x000fe20000410000 */
[----:B------:R-:W-:Y:S01]  /*1e50*/  FMUL.FTZ R99, R37, R2 ;  /* 0x0000000225637220 */ /* 0x000fe20000410000 */
[----:B------:R-:W-:Y:S01]  /*1e60*/  FFMA.FTZ R96, R86, R35, R4 ;  /* 0x0000002356607223 */ /* 0x000fe20000010004 */
[----:B------:R-:W-:Y:S06]  /*1e70*/  @P2 BRA `(.L_x_10634) ;  /* 0x0000000000202947 */ /* 0x000fec0003800000 */
        /* <DEDUP_REMOVED lines=8> */
.L_x_10634:
[----:B------:R-:W-:Y:S05]  /*1f00*/  BSYNC B0 ;  /* 0x0000000000007941 */ /* 0x000fea0003800000 */
.L_x_10633:
[----:B------:R-:W3:Y:S01]  /*1f10*/  SHFL.UP PT, R2, R101, 0x1, RZ ;  /* 0x0420000065027989 */ /* 0x000ee200000e00ff */
[----:B-12---:R-:W-:Y:S01]  /*1f20*/  FMUL.FTZ R103, R86, R94 ;  /* 0x0000005e56677220 */ /* 0x006fe20000410000 */
[C---:B------:R-:W-:Y:S01]  /*1f30*/  FFMA.FTZ R96, R6.reuse, R96, R99 ;  /* 0x0000006006607223 */ /* 0x040fe20000010063 */
[----:B------:R-:W-:Y:S01]  /*1f40*/  ISETP.GE.AND P0, PT, R71, 0x1, PT ;  /* 0x000000014700780c */ /* 0x000fe20003f06270 */
[----:B0-----:R-:W0:Y:S01]  /*1f50*/  SHFL.UP PT, R3, R92, 0x1, RZ ;  /* 0x042000005c037989 */ /* 0x001e2200000e00ff */
[----:B------:R-:W-:Y:S01]  /*1f60*/  FMUL.FTZ R105, R6, R103 ;  /* 0x0000006706697220 */ /* 0x000fe20000410000 */
[----:B------:R-:W-:Y:S01]  /*1f70*/  FFMA.FTZ R103, R82, R96, R93 ;  /* 0x0000006052677223 */ /* 0x000fe2000001005d */
[----:B------:R-:W-:Y:S01]  /*1f80*/  ISETP.NE.AND P2, PT, R78, 0x1f, PT ;  /* 0x0000001f4e00780c */ /* 0x000fe20003f45270 */
[----:B-----5:R-:W-:Y:S01]  /*1f90*/  SHFL.IDX PT, R84, R84, RZ, 0x1f ;  /* 0x00001fff54547589 */ /* 0x020fe200000e0000 */
[----:B------:R-:W-:Y:S01]  /*1fa0*/  FMUL.FTZ R98, R82, R105 ;  /* 0x0000006952627220 */ /* 0x000fe20000410000 */
[----:B------:R-:W-:Y:S01]  /*1fb0*/  ISETP.GE.U32.AND P3, PT, R78, 0x18, PT ;  /* 0x000000184e00780c */ /* 0x000fe20003f66070 */
[----:B------:R-:W-:Y:S01]  /*1fc0*/  BSSY B0, `(.L_x_10635) ;  /* 0x000006e000007945 */ /* 0x000fe20003800000 */
[----:B------:R-:W1:Y:S04]  /*1fd0*/  SHFL.DOWN PT, R96, R103, 0x1, 0x1f ;  /* 0x08201f0067607f89 */ /* 0x000e6800000e0000 */
[----:B------:R-:W2:Y:S01]  /*1fe0*/  SHFL.DOWN PT, R105, R98, 0x1, 0x1f ;  /* 0x08201f0062697f89 */ /* 0x000ea200000e0000 */
[C---:B---3--:R-:W-:Y:S01]  /*1ff0*/  @P0 FFMA.FTZ R101, R92.reuse, R2, R101 ;  /* 0x000000025c650223 */ /* 0x048fe20000010065 */
[----:B0-----:R-:W-:-:S04]  /*2000*/  @P0 FMUL.FTZ R92, R92, R3 ;  /* 0x000000035c5c0220 */ /* 0x001fc80000410000 */
[----:B------:R-:W0:Y:S01]  /*2010*/  SHFL.UP PT, R2, R101, 0x2, RZ ;  /* 0x0440000065027989 */ /* 0x000e2200000e00ff */
[----:B------:R-:W-:-:S03]  /*2020*/  ISETP.GE.AND P0, PT, R71, 0x2, PT ;  /* 0x000000024700780c */ /* 0x000fc60003f06270 */
        /* <DEDUP_REMOVED lines=23> */
[----:B------:R-:W-:Y:S01]  /*21a0*/  ISETP.NE.OR P0, PT, R78, RZ, P0 ;  /* 0x000000ff4e00720c */ /* 0x000fe20000705670 */
[C---:B-1----:R-:W-:Y:S01]  /*21b0*/  @!P2 FFMA.FTZ R103, R98.reuse, R96, R103 ;  /* 0x000000606267a223 */ /* 0x042fe20000010067 */
[----:B------:R-:W-:Y:S01]  /*21c0*/  LEA R96, R89, R52, 0x3 ;  /* 0x0000003459607211 */ /* 0x000fe200078e18ff */
[----:B--2---:R-:W-:Y:S01]  /*21d0*/  @!P2 FMUL.FTZ R98, R98, R107 ;  /* 0x0000006b6262a220 */ /* 0x004fe20000410000 */
[C---:B------:R-:W-:Y:S02]  /*21e0*/  ISETP.GE.AND P2, PT, R71.reuse, 0x8, PT ;  /* 0x000000084700780c */ /* 0x040fe40003f46270 */
[----:B------:R-:W1:Y:S04]  /*21f0*/  SHFL.DOWN PT, R102, R103, 0x8, 0x1f ;  /* 0x09001f0067667f89 */ /* 0x000e6800000e0000 */
[----:B------:R-:W2:Y:S04]  /*2200*/  SHFL.DOWN PT, R107, R98, 0x8, 0x1f ;  /* 0x09001f00626b7f89 */ /* 0x000ea800000e0000 */
[----:B------:R-:W-:Y:S01]  /*2210*/  @!P0 LDS.64 R2, [R96+0xdc8] ;  /* 0x000dc80060028984 */ /* 0x000fe20000000a00 */
[----:B------:R-:W-:-:S02]  /*2220*/  ISETP.GE.AND P0, PT, R71, 0x10, PT ;  /* 0x000000104700780c */ /* 0x000fc40003f06270 */
[C---:B0-----:R-:W-:Y:S01]  /*2230*/  @P2 FFMA.FTZ R101, R92.reuse, R100, R101 ;  /* 0x000000645c652223 */ /* 0x041fe20000010065 */
[----:B---3--:R-:W-:Y:S01]  /*2240*/  @P2 FMUL.FTZ R92, R92, R105 ;  /* 0x000000695c5c2220 */ /* 0x008fe20000410000 */
[----:B------:R-:W-:-:S03]  /*2250*/  ISETP.GE.U32.AND P2, PT, R78, 0x10, PT ;  /* 0x000000104e00780c */ /* 0x000fc60003f46070 */
[----:B------:R-:W0:Y:S04]  /*2260*/  SHFL.UP PT, R100, R101, 0x10, RZ ;  /* 0x0600000065647989 */ /* 0x000e2800000e00ff */
[----:B------:R-:W3:Y:S01]  /*2270*/  SHFL.UP PT, R105, R92, 0x10, RZ ;  /* 0x060000005c697989 */ /* 0x000ee200000e00ff */
[C---:B-1----:R-:W-:Y:S01]  /*2280*/  @!P3 FFMA.FTZ R103, R98.reuse, R102, R103 ;  /* 0x000000666267b223 */ /* 0x042fe20000010067 */
[----:B--2---:R-:W-:-:S04]  /*2290*/  @!P3 FMUL.FTZ R98, R98, R107 ;  /* 0x0000006b6262b220 */ /* 0x004fc80000410000 */
[----:B------:R-:W1:Y:S04]  /*22a0*/  SHFL.DOWN PT, R102, R103, 0x10, 0x1f ;  /* 0x0a001f0067667f89 */ /* 0x000e6800000e0000 */
[----:B------:R-:W2:Y:S01]  /*22b0*/  SHFL.DOWN PT, R107, R98, 0x10, 0x1f ;  /* 0x0a001f00626b7f89 */ /* 0x000ea200000e0000 */
[C---:B0-----:R-:W-:Y:S01]  /*22c0*/  @P0 FFMA.FTZ R101, R92.reuse, R100, R101 ;  /* 0x000000645c650223 */ /* 0x041fe20000010065 */
[----:B---3--:R-:W-:Y:S01]  /*22d0*/  @P0 FMUL.FTZ R92, R92, R105 ;  /* 0x000000695c5c0220 */ /* 0x008fe20000410000 */
[----:B------:R-:W-:-:S04]  /*22e0*/  ISETP.NE.AND P0, PT, R54, RZ, PT ;  /* 0x000000ff3600720c */ /* 0x000fc80003f05270 */
[----:B------:R-:W-:Y:S04]  /*22f0*/  SHFL.UP PT, R101, R101, 0x1, RZ ;  /* 0x0420000065657989 */ /* 0x000fe800000e00ff */
[----:B------:R-:W0:Y:S01]  /*2300*/  SHFL.UP PT, R92, R92, 0x1, RZ ;  /* 0x042000005c5c7989 */ /* 0x000e2200000e00ff */
[----:B-1----:R-:W-:-:S03]  /*2310*/  @!P2 FFMA.FTZ R103, R98, R102, R103 ;  /* 0x000000666267a223 */ /* 0x002fc60000010067 */
[----:B------:R-:W-:Y:S01]  /*2320*/  SHFL.IDX PT, R102, R3, RZ, 0x1f ;  /* 0x00001fff03667589 */ /* 0x000fe200000e0000 */
[----:B--2---:R-:W-:Y:S01]  /*2330*/  @!P2 FMUL.FTZ R98, R98, R107 ;  /* 0x0000006b6262a220 */ /* 0x004fe20000410000 */
[----:B------:R-:W-:Y:S02]  /*2340*/  ISETP.NE.AND P2, PT, R54, 0x1f, PT ;  /* 0x0000001f3600780c */ /* 0x000fe40003f45270 */
[----:B------:R-:W-:Y:S04]  /*2350*/  SHFL.DOWN PT, R104, R103, 0x1, 0x1f ;  /* 0x08201f0067687f89 */ /* 0x000fe800000e0000 */
[----:B------:R-:W1:Y:S04]  /*2360*/  SHFL.DOWN PT, R109, R98, 0x1, 0x1f ;  /* 0x08201f00626d7f89 */ /* 0x000e6800000e0000 */
[----:B------:R-:W-:Y:S04]  /*2370*/  SHFL.IDX PT, R107, R103, RZ, 0x1f ;  /* 0x00001fff676b7589 */ /* 0x000fe800000e0000 */
[----:B------:R-:W2:Y:S01]  /*2380*/  SHFL.IDX PT, R100, R98, RZ, 0x1f ;  /* 0x00001fff62647589 */ /* 0x000ea200000e0000 */
[----:B0-----:R-:W-:-:S04]  /*2390*/  @P1 FFMA.FTZ R84, R92, R84, R101 ;  /* 0x000000545c541223 */ /* 0x001fc80000010065 */
[----:B------:R-:W-:-:S04]  /*23a0*/  FFMA.FTZ R101, R95, R84, R88 ;  /* 0x000000545f657223 */ /* 0x000fc80000010058 */
[-C--:B------:R-:W-:Y:S01]  /*23b0*/  FMUL.FTZ R95, R76, R101.reuse ;  /* 0x000000654c5f7220 */ /* 0x080fe20000410000 */
[----:B------:R-:W-:-:S03]  /*23c0*/  FFMA.FTZ R105, R82, R101, R97 ;  /* 0x0000006552697223 */ /* 0x000fc60000010061 */
[----:B------:R-:W-:Y:S01]  /*23d0*/  FFMA.FTZ R76, R0, R95, RZ ;  /* 0x0000005f004c7223 */ /* 0x000fe200000100ff */
[----:B-1----:R-:W-:Y:S01]  /*23e0*/  @P2 FFMA.FTZ R102, R109, R102, R104 ;  /* 0x000000666d662223 */ /* 0x002fe20000010068 */
[----:B------:R-:W-:Y:S02]  /*23f0*/  VIADD R95, R50, 0xffffffff ;  /* 0xffffffff325f7836 */ /* 0x000fe40000000000 */
[-C--:B------:R-:W-:Y:S01]  /*2400*/  FFMA.FTZ R88, R6, R105.reuse, R5 ;  /* 0x0000006906587223 */ /* 0x080fe20000010005 */
[----:B------:R-:W-:Y:S01]  /*2410*/  FMUL.FTZ R90, R90, R105 ;  /* 0x000000695a5a7220 */ /* 0x000fe20000410000 */
[----:B------:R-:W-:Y:S01]  /*2420*/  FFMA.FTZ R35, R102, R94, R35 ;  /* 0x0000005e66237223 */ /* 0x000fe20000010023 */
[----:B------:R-:W-:Y:S01]  /*2430*/  LEA R5, R95, R54, 0x7 ;  /* 0x000000365f057211 */ /* 0x000fe200078e38ff */
[CC--:B------:R-:W-:Y:S02]  /*2440*/  FFMA.FTZ R84, R86.reuse, R88.reuse, R91 ;  /* 0x0000005856547223 */ /* 0x0c0fe4000001005b */
[----:B------:R-:W-:Y:S01]  /*2450*/  FFMA.FTZ R95, R86, R35, R4 ;  /* 0x00000023565f7223 */ /* 0x000fe20000010004 */
[----:B------:R-:W-:Y:S01]  /*2460*/  FMUL.FTZ R91, R7, R88 ;  /* 0x00000058075b7220 */ /* 0x000fe20000410000 */
[----:B------:R-:W-:Y:S01]  /*2470*/  IADD3 R86, -R5, UR7, RZ ;  /* 0x0000000705567c10 */ /* 0x000fe2000fffe1ff */
[C---:B------:R-:W-:Y:S01]  /*2480*/  FMUL.FTZ R5, R7.reuse, R101 ;  /* 0x0000006507057220 */ /* 0x040fe20000410000 */
[----:B------:R-:W-:Y:S01]  /*2490*/  FFMA.FTZ R99, R6, R95, R99 ;  /* 0x0000005f06637223 */ /* 0x000fe20000010063 */
[C---:B------:R-:W-:Y:S01]  /*24a0*/  FMUL.FTZ R6, R7.reuse, R105 ;  /* 0x0000006907067220 */ /* 0x040fe20000410000 */
[----:B------:R-:W-:Y:S01]  /*24b0*/  ISETP.GE.AND P6, PT, R86, 0x1, PT ;  /* 0x000000015600780c */ /* 0x000fe20003fc6270 */
[----:B------:R-:W-:Y:S01]  /*24c0*/  FMUL.FTZ R7, R7, R84 ;  /* 0x0000005407077220 */ /* 0x000fe20000410000 */
[----:B------:R-:W-:Y:S01]  /*24d0*/  FMUL.FTZ R4, R0, R5 ;  /* 0x0000000500047220 */ /* 0x000fe20000410000 */
[C---:B------:R-:W-:Y:S01]  /*24e0*/  FFMA.FTZ R97, R37.reuse, R90, R76 ;  /* 0x0000005a25617223 */ /* 0x040fe2000001004c */
[C---:B--2---:R-:W-:Y:S01]  /*24f0*/  FFMA.FTZ R3, R100.reuse, R3, R107 ;  /* 0x0000000364037223 */ /* 0x044fe2000001006b */
[----:B------:R-:W-:Y:S01]  /*2500*/  FMUL.FTZ R2, R100, R2 ;  /* 0x0000000264027220 */ /* 0x000fe20000410000 */
[----:B------:R-:W-:Y:S01]  /*2510*/  FMUL.FTZ R5, R37, R6 ;  /* 0x0000000625057220 */ /* 0x000fe20000410000 */
[----:B------:R-:W-:Y:S01]  /*2520*/  LEA R76, R54, R52, 0x4 ;  /* 0x00000034364c7211 */ /* 0x000fe200078e20ff */
[----:B------:R-:W-:Y:S01]  /*2530*/  FMUL.FTZ R6, R40, R91 ;  /* 0x0000005b28067220 */ /* 0x000fe20000410000 */
[----:B------:R-:W-:Y:S01]  /*2540*/  FMUL.FTZ R7, R62, R7 ;  /* 0x000000073e077220 */ /* 0x000fe20000410000 */
[----:B------:R-:W-:Y:S01]  /*2550*/  FMUL.FTZ R72, R72, R88 ;  /* 0x0000005848487220 */ /* 0x000fe20000410000 */
[----:B------:R0:W-:Y:S01]  /*2560*/  @!P0 STS.64 [R96+0xdc8], R2 ;  /* 0x000dc80260008388 */ /* 0x0001e20000000a00 */
[----:B------:R-:W-:-:S02]  /*2570*/  ISETP.GE.AND P3, PT, R86, 0x21, PT ;  /* 0x000000215600780c */ /* 0x000fc40003f66270 */
[----:B------:R-:W-:Y:S01]  /*2580*/  FFMA.FTZ R103, R40, R72, R97 ;  /* 0x0000004828677223 */ /* 0x000fe20000010061 */
[----:B------:R0:W-:Y:S01]  /*2590*/  STS.128 [R76+0x110], R4 ;  /* 0x000110044c007388 */ /* 0x0001e20000000c00 */
[----:B------:R-:W-:Y:S01]  /*25a0*/  FFMA.FTZ R97, R82, R99, R93 ;  /* 0x0000006352617223 */ /* 0x000fe2000001005d */
[----:B------:R-:W-:Y:S01]  /*25b0*/  BAR.SYNC.DEFER_BLOCKING 0x0 ;  /* 0x0000000000007b1d */ /* 0x000fe20000010000 */
[C---:B------:R-:W-:Y:S02]  /*25c0*/  ISETP.GE.AND P4, PT, R86.reuse, 0x41, PT ;  /* 0x000000415600780c */ /* 0x040fe40003f86270 */
[----:B------:R-:W-:Y:S02]  /*25d0*/  ISETP.GE.AND P5, PT, R86, 0x61, PT ;  /* 0x000000615600780c */ /* 0x000fe40003fa6270 */
[--C-:B------:R-:W-:Y:S02]  /*25e0*/  SHF.R.U64 R82, R18, 0x10, R19.reuse ;  /* 0x0000001012527819 */ /* 0x100fe40000001213 */
[----:B------:R-:W-:-:S02]  /*25f0*/  SHF.R.U32.HI R91, RZ, 0x10, R19 ;  /* 0x00000010ff5b7819 */ /* 0x000fc40000011613 */
[----:B------:R-:W-:Y:S01]  /*2600*/  SHF.L.U32 R72, R18, 0x10, RZ ;  /* 0x0000001012487819 */ /* 0x000fe200000006ff */
[----:B------:R-:W-:Y:S06]  /*2610*/  @!P6 BRA `(.L_x_10636) ;  /* 0x000000000020e947 */ /* 0x000fec0003800000 */
        /* <DEDUP_REMOVED lines=8> */
.L_x_10636:
[----:B------:R-:W-:Y:S05]  /*26a0*/  BSYNC B0 ;  /* 0x0000000000007941 */ /* 0x000fea0003800000 */
.L_x_10635:
[----:B------:R-:W-:Y:S01]  /*26b0*/  FMUL.FTZ R34, R34, R84 ;  /* 0x0000005422227220 */ /* 0x000fe20000410000 */
[----:B0-----:R-:W-:Y:S01]  /*26c0*/  SHF.L.U32 R76, R82, 0x10, RZ ;  /* 0x00000010524c7819 */ /* 0x001fe200000006ff */
[-C--:B------:R-:W-:Y:S01]  /*26d0*/  FFMA.FTZ R101, R72, -R45.reuse, R101 ;  /* 0x8000002d48657223 */ /* 0x080fe20000010065 */
[----:B------:R-:W-:Y:S01]  /*26e0*/  FMUL.FTZ R2, R97, R45 ;  /* 0x0000002d61027220 */ /* 0x000fe20000410000 */
[----:B------:R-:W-:Y:S01]  /*26f0*/  FFMA.FTZ R34, R62, R34, R103 ;  /* 0x000000223e227223 */ /* 0x000fe20000010067 */
[----:B------:R-:W-:Y:S01]  /*2700*/  SHF.L.U32 R93, R19, 0x10, RZ ;  /* 0x00000010135d7819 */ /* 0x000fe200000006ff */
[----:B------:R0:W2:Y:S01]  /*2710*/  LDS R103, [R49+0x190] ;  /* 0x0001900031677984 */ /* 0x0000a20000000800 */
[----:B------:R-:W-:Y:S01]  /*2720*/  SHF.L.U32 R91, R91, 0x10, RZ ;  /* 0x000000105b5b7819 */ /* 0x000fe200000006ff */
[-C--:B------:R-:W-:Y:S01]  /*2730*/  FFMA.FTZ R105, R76, -R43.reuse, R105 ;  /* 0x8000002b4c697223 */ /* 0x080fe20000010069 */
[----:B------:R-:W-:Y:S01]  /*2740*/  FMUL.FTZ R3, R99, R43 ;  /* 0x0000002b63037220 */ /* 0x000fe20000410000 */
[----:B-1----:R-:W-:Y:S01]  /*2750*/  FFMA.FTZ R4, R2, R101, RZ ;  /* 0x0000006502047223 */ /* 0x002fe200000100ff */
        /* <DEDUP_REMOVED lines=14> */
[----:B------:R-:W-:-:S04]  /*2840*/  IMAD.WIDE.U32 R4, R22, UR21, R28 ;  /* 0x0000001516047c25 */ /* 0x000fc8000f8e001c */
[----:B------:R-:W-:-:S05]  /*2850*/  IMAD.IADD R5, R5, 0x1, R107 ;  /* 0x0000000105057824 */ /* 0x000fca00078e026b */
[----:B--2---:R0:W-:Y:S02]  /*2860*/  REDG.E.ADD.F32.FTZ.RN.STRONG.GPU desc[UR12][R4.64], R103 ;  /* 0x00000067040079a6 */ /* 0x0041e4000c10f38c */
.L_x_10638:
[----:B------:R-:W-:Y:S05]  /*2870*/  BSYNC B0 ;  /* 0x0000000000007941 */ /* 0x000fea0003800000 */
.L_x_10637:
[----:B0-2---:R0:W1:Y:S01]  /*2880*/  LDS R103, [R49+0x210] ;  /* 0x0002100031677984 */ /* 0x0050620000000800 */
[----:B------:R-:W-:Y:S04]  /*2890*/  BSSY B0, `(.L_x_10639) ;  /* 0x0000005000007945 */ /* 0x000fe80003800000 */
[----:B------:R-:W-:Y:S05]  /*28a0*/  @!P4 BRA `(.L_x_10640) ;  /* 0x00000000000cc947 */ /* 0x000fea0003800000 */
[----:B------:R-:W-:-:S05]  /*28b0*/  IMAD.WIDE.U32 R4, R22, UR21, R30 ;  /* 0x0000001516047c25 */ /* 0x000fca000f8e001e */
[----:B------:R-:W-:-:S05]  /*28c0*/  IADD3 R5, R107, R5, RZ ;  /* 0x000000056b057210 */ /* 0x000fca0007ffe0ff */
[----:B-1----:R2:W-:Y:S02]  /*28d0*/  REDG.E.ADD.F32.FTZ.RN.STRONG.GPU desc[UR12][R4.64], R103 ;  /* 0x00000067040079a6 */ /* 0x0025e4000c10f38c */
.L_x_10640:
[----:B------:R-:W-:Y:S05]  /*28e0*/  BSYNC B0 ;  /* 0x0000000000007941 */ /* 0x000fea0003800000 */
.L_x_10639:
[----:B-12---:R1:W2:Y:S01]  /*28f0*/  LDS R103, [R49+0x290] ;  /* 0x0002900031677984 */ /* 0x0062a20000000800 */
[----:B------:R-:W-:Y:S01]  /*2900*/  BSSY B0, `(.L_x_10641) ;  /* 0x0000005000007945 */ /* 0x000fe20003800000 */
[----:B------:R-:W-:-:S03]  /*2910*/  IMAD.WIDE.U32 R4, R22, UR21, R32 ;  /* 0x0000001516047c25 */ /* 0x000fc6000f8e0020 */
[----:B------:R-:W-:Y:S05]  /*2920*/  @!P5 BRA `(.L_x_10642) ;  /* 0x000000000008d947 */ /* 0x000fea0003800000 */
[----:B------:R-:W-:-:S05]  /*2930*/  IADD3 R5, R107, R5, RZ ;  /* 0x000000056b057210 */ /* 0x000fca0007ffe0ff */
[----:B--2---:R3:W-:Y:S02]  /*2940*/  REDG.E.ADD.F32.FTZ.RN.STRONG.GPU desc[UR12][R4.64], R103 ;  /* 0x00000067040079a6 */ /* 0x0047e4000c10f38c */
.L_x_10642:
[----:B------:R-:W-:Y:S05]  /*2950*/  BSYNC B0 ;  /* 0x0000000000007941 */ /* 0x000fea0003800000 */
.L_x_10641:
[----:B--23--:R-:W2:Y:S01]  /*2960*/  SHFL.DOWN PT, R103, R34, 0x1, 0x1f ;  /* 0x08201f0022677f89 */ /* 0x00cea200000e0000 */
[C---:B------:R-:W-:Y:S01]  /*2970*/  ISETP.GT.AND P3, PT, R71.reuse, 0x1e, PT ;  /* 0x0000001e4700780c */ /* 0x040fe20003f64270 */
[----:B------:R-:W-:Y:S01]  /*2980*/  FADD.FTZ R83, R2, R83 ;  /* 0x0000005302537221 */ /* 0x000fe20000010000 */
[----:B------:R-:W-:Y:S01]  /*2990*/  ISETP.NE.AND P4, PT, R71, RZ, PT ;  /* 0x000000ff4700720c */ /* 0x000fe20003f85270 */
[----:B------:R-:W3:Y:S01]  /*29a0*/  SHFL.DOWN PT, R5, R82, 0x1, 0x1f ;  /* 0x08201f0052057f89 */ /* 0x000ee200000e0000 */
[----:B------:R-:W-:Y:S01]  /*29b0*/  BSSY B0, `(.L_x_10643) ;  /* 0x000003a000007945 */ /* 0x000fe20003800000 */
[----:B------:R-:W-:Y:S01]  /*29c0*/  FADD.FTZ R85, R80, R85 ;  /* 0x0000005550557221 */ /* 0x000fe20000010000 */
[----:B------:R-:W-:Y:S01]  /*29d0*/  FADD.FTZ R64, R7, R64 ;  /* 0x0000004007407221 */ /* 0x000fe20000010000 */
[----:B------:R-:W-:-:S08]  /*29e0*/  FADD.FTZ R66, R3, R66 ;  /* 0x0000004203427221 */ /* 0x000fd00000010000 */
[----:B------:R-:W4:Y:S01]  /*29f0*/  @!P4 S2R R107, SR_CgaCtaId ;  /* 0x00000000006bc919 */ /* 0x000f220000008800 */
[----:B------:R-:W-:Y:S01]  /*2a00*/  @!P4 MOV R4, 0x400 ;  /* 0x000004000004c802 */ /* 0x000fe20000000f00 */
        /* <DEDUP_REMOVED lines=29> */
[C---:B------:R-:W-:Y:S01]  /*2be0*/  FMUL.FTZ R34, R74.reuse, R99 ;  /* 0x000000634a227220 */ /* 0x040fe20000410000 */
[----:B------:R-:W-:Y:S01]  /*2bf0*/  FMUL.FTZ R74, R74, R97 ;  /* 0x000000614a4a7220 */ /* 0x000fe20000410000 */
[----:B------:R-:W-:Y:S01]  /*2c00*/  FMUL.FTZ R88, R88, R103 ;  /* 0x0000006758587220 */ /* 0x000fe20000410000 */
[----:B------:R-:W-:Y:S01]  /*2c10*/  MOV R4, R82 ;  /* 0x0000005200047202 */ /* 0x000fe20000000f00 */
[----:B------:R-:W-:Y:S01]  /*2c20*/  FMUL.FTZ R105, R105, R34 ;  /* 0x0000002269697220 */ /* 0x000fe20000410000 */
[----:B------:R-:W-:Y:S01]  /*2c30*/  FMUL.FTZ R101, R101, R74 ;  /* 0x0000004a65657220 */ /* 0x000fe20000410000 */
[----:B------:R-:W-:Y:S02]  /*2c40*/  FFMA.FTZ R95, R93, R95, R88 ;  /* 0x0000005f5d5f7223 */ /* 0x000fe40000010058 */
        /* <DEDUP_REMOVED lines=16> */
.L_x_10644:
[----:B------:R-:W-:Y:S05]  /*2d50*/  BSYNC B0 ;  /* 0x0000000000007941 */ /* 0x000fea0003800000 */
.L_x_10643:
[----:B------:R-:W-:Y:S01]  /*2d60*/  IADD3 R89, R89, 0x1, RZ ;  /* 0x0000000159597810 */ /* 0x000fe20007ffe0ff */
[----:B------:R-:W-:-:S03]  /*2d70*/  UIADD3 UR5, UP0, UR5, 0x1, URZ ;  /* 0x0000000105057890 */ /* 0x000fc6000ff1e03f */
[----:B------:R-:W-:Y:S01]  /*2d80*/  ISETP.GE.AND P0, PT, R89, UR23, PT ;  /* 0x0000001759007c0c */ /* 0x000fe2000bf06270 */
[----:B------:R-:W-:-:S12]  /*2d90*/  UIADD3.X UR6, URZ, UR6, URZ, UP0, !UPT ;  /* 0x000000063f067290 */ /* 0x000fd800087fe43f */
[----:B------:R-:W-:Y:S05]  /*2da0*/  @!P0 BRA `(.L_x_10645) ;  /* 0xffffffe800f08947 */ /* 0x000fea000383ffff */
.L_x_10632:
[----:B------:R-:W-:Y:S01]  /*2db0*/  BAR.SYNC.DEFER_BLOCKING 0x0 ;  /* 0x0000000000007b1d */ /* 0x000fe20000010000 */
[----:B------:R-:W-:Y:S02]  /*2dc0*/  SHF.R.S32.HI R29, RZ, 0x1f, R54 ;  /* 0x0000001fff1d7819 */ /* 0x000fe40000011436 */
[----:B------:R-:W-:Y:S02]  /*2dd0*/  LEA R2, P0, R54, R65, 0x3 ;  /* 0x0000004136027211 */ /* 0x000fe400078018ff */
[----:B------:R-:W-:-:S03]  /*2de0*/  LEA R31, R71, R52, 0x3 ;  /* 0x00000034471f7211 */ /* 0x000fc600078e18ff */
[----:B------:R-:W4:Y:S01]  /*2df0*/  LDC.64 R26, c[0x0][0x388] ;  /* 0x0000e200ff1a7b82 */ /* 0x000f220000000a00 */
[----:B------:R-:W-:Y:S01]  /*2e00*/  LEA.HI.X R3, R54, R63, R29, 0x3, P0 ;  /* 0x0000003f36037211 */ /* 0x000fe200000f1c1d */
[----:B------:R-:W-:-:S05]  /*2e10*/  ULDC.64 UR6, c[0x0][0x390] ;  /* 0x0000e40000067ab9 */ /* 0x000fca0000000a00 */
[----:B------:R-:W5:Y:S01]  /*2e20*/  LDG.E.64 R2, desc[UR12][R2.64] ;  /* 0x0000000c02027981 */ /* 0x000f62000c1e1b00 */
[----:B------:R-:W-:Y:S01]  /*2e30*/  F2FP.BF16.F32.PACK_AB R84, R66, R83 ;  /* 0x000000534254723e */ /* 0x000fe200000010ff */
[----:B------:R-:W-:Y:S01]  /*2e40*/  IMAD.SHL.U32 R28, R54, 0x8, RZ ;  /* 0x00000008361c7824 */ /* 0x000fe200078e00ff */
[----:B------:R-:W-:Y:S01]  /*2e50*/  F2FP.BF16.F32.PACK_AB R85, R85, R64 ;  /* 0x000000405555723e */ /* 0x000fe200000010ff */
[----:B------:R-:W-:Y:S01]  /*2e60*/  UIADD3 UR4, UR4, -0x80, URZ ;  /* 0xffffff8004047890 */ /* 0x000fe2000fffe03f */
[----:B------:R-:W-:Y:S01]  /*2e70*/  IADD3 R30, R50, -0x1, RZ ;  /* 0xffffffff321e7810 */ /* 0x000fe20007ffe0ff */
[----:B----4-:R-:W-:Y:S01]  /*2e80*/  IMAD R24, R26, UR14, RZ ;  /* 0x0000000e1a187c24 */ /* 0x010fe2000f8e02ff */
[----:B------:R-:W-:-:S03]  /*2e90*/  SHF.L.U64.HI R29, R54, 0x3, R29 ;  /* 0x00000003361d7819 */ /* 0x000fc6000001021d */
[----:B------:R-:W-:Y:S01]  /*2ea0*/  IMAD R25, R27, UR15, R24 ;  /* 0x0000000f1b197c24 */ /* 0x000fe2000f8e0218 */
[----:B-----5:R-:W-:Y:S01]  /*2eb0*/  STS.64 [R31], R2 ;  /* 0x000000021f007388 */ /* 0x020fe20000000a00 */
[----:B------:R-:W-:-:S03]  /*2ec0*/  NOP ;  /* 0x0000000000007918 */ /* 0x000fc60000000000 */
[----:B------:R-:W4:Y:S01]  /*2ed0*/  LDS.64 R18, [R31] ;  /* 0x000000001f127984 */ /* 0x000f220000000a00 */
[----:B------:R-:W-:Y:S06]  /*2ee0*/  BAR.SYNC.DEFER_BLOCKING 0x0 ;  /* 0x0000000000007b1d */ /* 0x000fec0000010000 */
[----:B------:R-:W-:Y:S01]  /*2ef0*/  STS.64 [R31], R84 ;  /* 0x000000541f007388 */ /* 0x000fe20000000a00 */
[----:B----4-:R-:W-:Y:S01]  /*2f00*/  SHF.L.U32 R7, R19, 0x10, RZ ;  /* 0x0000001013077819 */ /* 0x010fe200000006ff */
[----:B--23--:R-:W-:Y:S01]  /*2f10*/  IMAD.U32 R5, R18, 0x10000, RZ ;  /* 0x0001000012057824 */ /* 0x00cfe200078e00ff */
[----:B------:R-:W-:-:S03]  /*2f20*/  SHF.R.U32.HI R0, RZ, 0x10, R19 ;  /* 0x00000010ff007819 */ /* 0x000fc60000011613 */
[--C-:B------:R-:W-:Y:S01]  /*2f30*/  FADD.FTZ R7, R7, R58.reuse ;  /* 0x0000003a07077221 */ /* 0x100fe20000010000 */
[--C-:B------:R-:W-:Y:S01]  /*2f40*/  FADD.FTZ R4, R5, R58.reuse ;  /* 0x0000003a05047221 */ /* 0x100fe20000010000 */
[----:B------:R-:W-:Y:S02]  /*2f50*/  SHF.R.U64 R5, R18, 0x10, R19 ;  /* 0x0000001012057819 */ /* 0x000fe40000001213 */
[----:B------:R-:W-:Y:S02]  /*2f60*/  SHF.L.U32 R3, R0, 0x10, RZ ;  /* 0x0000001000037819 */ /* 0x000fe400000006ff */
[----:B------:R-:W-:Y:S02]  /*2f70*/  FSETP.GTU.FTZ.AND P2, PT, R7, 20, PT ;  /* 0x41a000000700780b */ /* 0x000fe40003f5c000 */
[----:B------:R-:W-:Y:S01]  /*2f80*/  SHF.L.U32 R5, R5, 0x10, RZ ;  /* 0x0000001005057819 */ /* 0x000fe200000006ff */
[----:B------:R-:W-:Y:S01]  /*2f90*/  FADD.FTZ R3, R3, R58 ;  /* 0x0000003a03037221 */ /* 0x000fe20000010000 */
[----:B------:R-:W-:-:S03]  /*2fa0*/  FSETP.GTU.FTZ.AND P0, PT, R4, 20, PT ;  /* 0x41a000000400780b */ /* 0x000fc60003f1c000 */
[----:B------:R-:W-:Y:S01]  /*2fb0*/  FADD.FTZ R2, R5, R58 ;  /* 0x0000003a05027221 */ /* 0x000fe20000010000 */
[----:B------:R-:W-:-:S04]  /*2fc0*/  FSETP.GTU.FTZ.AND P3, PT, R3, 20, PT ;  /* 0x41a000000300780b */ /* 0x000fc80003f7c000 */
[----:B------:R-:W-:Y:S01]  /*2fd0*/  FSETP.GTU.FTZ.AND P1, PT, R2, 20, PT ;  /* 0x41a000000200780b */ /* 0x000fe20003f3c000 */
[----:B------:R-:W-:Y:S02]  /*2fe0*/  @!P2 FMUL.FTZ R5, R7, -1.4426950216293334961 ;  /* 0xbfb8aa3b0705a820 */ /* 0x000fe40000410000 */
[----:B------:R-:W2:Y:S02]  /*2ff0*/  LDC.64 R6, c[0x0][0x3e0] ;  /* 0x0000f800ff067b82 */ /* 0x000ea40000000a00 */
[----:B------:R-:W-:Y:S02]  /*3000*/  @!P0 FMUL.FTZ R0, R4, -1.4426950216293334961 ;  /* 0xbfb8aa3b04008820 */ /* 0x000fe40000410000 */
[----:B------:R-:W3:Y:S02]  /*3010*/  @!P2 MUFU.EX2 R5, R5 ;  /* 0x000000050005a308 */ /* 0x000ee40000000800 */
[----:B------:R-:W-:-:S04]  /*3020*/  @!P3 FMUL.FTZ R18, R3, -1.4426950216293334961 ;  /* 0xbfb8aa3b0312b820 */ /* 0x000fc80000410000 */
[----:B------:R-:W-:Y:S01]  /*3030*/  @!P1 FMUL.FTZ R4, R2, -1.4426950216293334961 ;  /* 0xbfb8aa3b02049820 */ /* 0x000fe20000410000 */
[----:B------:R-:W-:Y:S01]  /*3040*/  SHF.L.U32 R2, R30, 0x7, RZ ;  /* 0x000000071e027819 */ /* 0x000fe200000006ff */
[----:B------:R-:W4:Y:S03]  /*3050*/  @!P0 MUFU.EX2 R0, R0 ;  /* 0x0000000000008308 */ /* 0x000f260000000800 */
[----:B------:R-:W-:-:S05]  /*3060*/  SHF.R.S32.HI R3, RZ, 0x1f, R2 ;  /* 0x0000001fff037819 */ /* 0x000fca0000011402 */
[----:B------:R5:W0:Y:S01]  /*3070*/  @!P1 MUFU.EX2 R20, R4 ;  /* 0x0000000400149308 */ /* 0x000a220000000800 */
[----:B---3--:R-:W-:Y:S01]  /*3080*/  @!P2 FADD.FTZ R21, R5, 1 ;  /* 0x3f8000000515a421 */ /* 0x008fe20000010000 */
[----:B------:R-:W-:-:S06]  /*3090*/  NOP ;  /* 0x0000000000007918 */ /* 0x000fcc0000000000 */
[----:B------:R3:W1:Y:S01]  /*30a0*/  @!P3 MUFU.EX2 R22, R18 ;  /* 0x000000120016b308 */ /* 0x0006620000000800 */
[----:B-----5:R-:W5:Y:S01]  /*30b0*/  LDS.64 R4, [R31] ;  /* 0x000000001f047984 */ /* 0x020f620000000a00 */
[----:B----4-:R-:W-:-:S06]  /*30c0*/  @!P0 FADD.FTZ R0, R0, 1 ;  /* 0x3f80000000008421 */ /* 0x010fcc0000010000 */
[----:B------:R4:W2:Y:S01]  /*30d0*/  @!P0 MUFU.RCP R23, R0 ;  /* 0x0000000000178308 */ /* 0x0008a20000001000 */
[----:B---3--:R-:W-:-:S04]  /*30e0*/  IMAD.WIDE.U32 R18, R26, UR15, R2 ;  /* 0x0000000f1a127c25 */ /* 0x008fc8000f8e0002 */
[----:B0-----:R-:W-:Y:S01]  /*30f0*/  @!P1 FADD.FTZ R20, R20, 1 ;  /* 0x3f80000014149421 */ /* 0x001fe20000010000 */
[----:B------:R-:W0:Y:S01]  /*3100*/  LDC.64 R26, c[0x0][0x3f0] ;  /* 0x0000fc00ff1a7b82 */ /* 0x000e220000000a00 */
[----:B------:R-:W-:Y:S01]  /*3110*/  IADD3 R19, R19, R25, RZ ;  /* 0x0000001913137210 */ /* 0x000fe20007ffe0ff */
[----:B------:R-:W3:Y:S01]  /*3120*/  @!P2 MUFU.RCP R21, R21 ;  /* 0x000000150015a308 */ /* 0x000ee20000001000 */
[----:B----4-:R-:W-:Y:S02]  /*3130*/  IMAD R0, R60, UR6, RZ ;  /* 0x000000063c007c24 */ /* 0x010fe4000f8e02ff */
[----:B-1----:R-:W-:Y:S01]  /*3140*/  @!P3 FADD.FTZ R22, R22, 1 ;  /* 0x3f8000001616b421 */ /* 0x002fe20000010000 */
[----:B------:R-:W-:-:S04]  /*3150*/  IMAD.WIDE.U32 R18, R81, UR6, R18 ;  /* 0x0000000651127c25 */ /* 0x000fc8000f8e0012 */
[----:B------:R-:W-:Y:S01]  /*3160*/  IMAD R25, R81, UR7, R0 ;  /* 0x0000000751197c24 */ /* 0x000fe2000f8e0200 */
[----:B--2---:R-:W-:Y:S01]  /*3170*/  LEA R6, P4, R18, R6, 0x1 ;  /* 0x0000000612067211 */ /* 0x004fe200078808ff */
[----:B------:R-:W-:Y:S01]  /*3180*/  @!P0 FMUL.FTZ R36, R36, R23 ;  /* 0x0000001724248220 */ /* 0x000fe20000410000 */
[----:B------:R-:W1:Y:S01]  /*3190*/  @!P1 MUFU.RCP R20, R20 ;  /* 0x0000001400149308 */ /* 0x000e620000001000 */
[----:B------:R-:W-:Y:S01]  /*31a0*/  ULDC.64 UR6, c[0x0][0x3b0] ;  /* 0x0000ec0000067ab9 */ /* 0x000fe20000000a00 */
[----:B------:R-:W-:Y:S02]  /*31b0*/  IADD3 R0, R19, R25, RZ ;  /* 0x0000001913007210 */ /* 0x000fe40007ffe0ff */
[----:B------:R-:W2:Y:S02]  /*31c0*/  LDC.64 R24, c[0x0][0x3a8] ;  /* 0x0000ea00ff187b82 */ /* 0x000ea40000000a00 */
[----:B------:R-:W-:Y:S01]  /*31d0*/  LEA.HI.X R7, R18, R7, R0, 0x1, P4 ;  /* 0x0000000712077211 */ /* 0x000fe200020f0c00 */
[----:B---3--:R-:W-:Y:S01]  /*31e0*/  @!P2 FMUL.FTZ R38, R38, R21 ;  /* 0x000000152626a220 */ /* 0x008fe20000410000 */
[----:B------:R-:W-:Y:S01]  /*31f0*/  IADD3 R18, P0, R6, R28, RZ ;  /* 0x0000001c06127210 */ /* 0x000fe20007f1e0ff */
[----:B------:R-:W3:Y:S01]  /*3200*/  @!P3 MUFU.RCP R22, R22 ;  /* 0x000000160016b308 */ /* 0x000ee20000001000 */
[----:B------:R-:W-:-:S02]  /*3210*/  ISETP.GT.AND P4, PT, R50, 0x1, PT ;  /* 0x000000013200780c */ /* 0x000fc40003f84270 */
[----:B------:R-:W-:Y:S02]  /*3220*/  IADD3.X R19, R7, R29, RZ, P0, !PT ;  /* 0x0000001d07137210 */ /* 0x000fe400007fe4ff */
[----:B------:R-:W-:Y:S02]  /*3230*/  IADD3 R61, P2, R61, -0x100, RZ ;  /* 0xffffff003d3d7810 */ /* 0x000fe40007f5e0ff */
[----:B------:R-:W-:Y:S01]  /*3240*/  MOV R50, R30 ;  /* 0x0000001e00327202 */ /* 0x000fe20000000f00 */
[----:B-----5:R4:W-:Y:S01]  /*3250*/  STG.E.64 desc[UR12][R18.64], R4 ;  /* 0x0000000412007986 */ /* 0x0209e2000c101b0c */
[----:B-1----:R-:W-:Y:S01]  /*3260*/  @!P1 FMUL.FTZ R39, R39, R20 ;  /* 0x0000001427279220 */ /* 0x002fe20000410000 */
[----:B------:R-:W-:Y:S01]  /*3270*/  BAR.SYNC.DEFER_BLOCKING 0x0 ;  /* 0x0000000000007b1d */ /* 0x000fe20000010000 */
[----:B------:R-:W-:-:S03]  /*3280*/  IADD3 R57, P1, R57, -0x100, RZ ;  /* 0xffffff0039397810 */ /* 0x000fc60007f3e0ff */
[----:B------:R-:W-:Y:S01]  /*3290*/  F2FP.BF16.F32.PACK_AB R20, R39, R36 ;  /* 0x000000242714723e */ /* 0x000fe200000010ff */
[----:B------:R-:W-:Y:S01]  /*32a0*/  FADD.FTZ R36, R36, R73 ;  /* 0x0000004924247221 */ /* 0x000fe20000010000 */
[----:B---3--:R-:W-:Y:S01]  /*32b0*/  @!P3 FMUL.FTZ R41, R41, R22 ;  /* 0x000000162929b220 */ /* 0x008fe20000410000 */
[----:B------:R-:W-:Y:S01]  /*32c0*/  IADD3 R69, P3, R69, -0x100, RZ ;  /* 0xffffff0045457810 */ /* 0x000fe20007f7e0ff */
[----:B--2---:R-:W-:Y:S02]  /*32d0*/  IMAD R0, R24, UR14, RZ ;  /* 0x0000000e18007c24 */ /* 0x004fe4000f8e02ff */
[----:B------:R-:W-:Y:S01]  /*32e0*/  FADD.FTZ R39, R36, R39 ;  /* 0x0000002724277221 */ /* 0x000fe20000010000 */
[----:B------:R-:W-:Y:S01]  /*32f0*/  IMAD.WIDE.U32 R2, R24, UR15, R2 ;  /* 0x0000000f18027c25 */ /* 0x000fe2000f8e0002 */
[----:B------:R-:W-:-:S03]  /*3300*/  F2FP.BF16.F32.PACK_AB R21, R41, R38 ;  /* 0x000000262915723e */ /* 0x000fc600000010ff */
[----:B------:R-:W-:Y:S01]  /*3310*/  FADD.FTZ R38, R39, R38 ;  /* 0x0000002627267221 */ /* 0x000fe20000010000 */
[----:B------:R-:W-:Y:S01]  /*3320*/  IMAD R23, R25, UR15, R0 ;  /* 0x0000000f19177c24 */ /* 0x000fe2000f8e0200 */
[----:B------:R-:W-:Y:S01]  /*3330*/  IADD3.X R55, R55, -0x1, RZ, P1, !PT ;  /* 0xffffffff37377810 */ /* 0x000fe20000ffe4ff */
[----:B------:R-:W-:Y:S02]  /*3340*/  IMAD R0, R60, UR6, RZ ;  /* 0x000000063c007c24 */ /* 0x000fe4000f8e02ff */
[----:B------:R-:W-:Y:S01]  /*3350*/  FADD.FTZ R73, R38, R41 ;  /* 0x0000002926497221 */ /* 0x000fe20000010000 */
[----:B------:R-:W-:Y:S02]  /*3360*/  IADD3.X R59, R59, -0x1, RZ, P2, !PT ;  /* 0xffffffff3b3b7810 */ /* 0x000fe400017fe4ff */
[----:B------:R-:W-:Y:S01]  /*3370*/  IADD3 R3, R3, R23, RZ ;  /* 0x0000001703037210 */ /* 0x000fe20007ffe0ff */
[----:B----4-:R-:W-:Y:S01]  /*3380*/  IMAD R5, R81, UR7, R0 ;  /* 0x0000000751057c24 */ /* 0x010fe2000f8e0200 */
[----:B------:R-:W-:Y:S01]  /*3390*/  IADD3.X R67, R67, -0x1, RZ, P3, !PT ;  /* 0xffffffff43437810 */ /* 0x000fe20001ffe4ff */
[----:B------:R-:W-:Y:S01]  /*33a0*/  STS.64 [R31], R20 ;  /* 0x000000141f007388 */ /* 0x000fe20000000a00 */
[----:B------:R-:W-:-:S03]  /*33b0*/  NOP ;  /* 0x0000000000007918 */ /* 0x000fc60000000000 */
[----:B------:R-:W1:Y:S01]  /*33c0*/  LDS.64 R6, [R31] ;  /* 0x000000001f067984 */ /* 0x000e620000000a00 */
[----:B------:R-:W-:-:S05]  /*33d0*/  IMAD.WIDE.U32 R2, R81, UR6, R2 ;  /* 0x0000000651027c25 */ /* 0x000fca000f8e0002 */
[----:B------:R-:W-:Y:S02]  /*33e0*/  IADD3 R0, R3, R5, RZ ;  /* 0x0000000503007210 */ /* 0x000fe40007ffe0ff */
[----:B0-----:R-:W-:-:S04]  /*33f0*/  LEA R3, P0, R2, R26, 0x1 ;  /* 0x0000001a02037211 */ /* 0x001fc800078008ff */
[----:B------:R-:W-:Y:S02]  /*3400*/  LEA.HI.X R0, R2, R27, R0, 0x1, P0 ;  /* 0x0000001b02007211 */ /* 0x000fe400000f0c00 */
[----:B------:R-:W-:-:S04]  /*3410*/  IADD3 R2, P0, R3, R28, RZ ;  /* 0x0000001c03027210 */ /* 0x000fc80007f1e0ff */
[----:B------:R-:W-:Y:S02]  /*3420*/  IADD3.X R3, R0, R29, RZ, P0, !PT ;  /* 0x0000001d00037210 */ /* 0x000fe400007fe4ff */
[----:B------:R-:W-:-:S04]  /*3430*/  IADD3 R65, P0, R65, -0x100, RZ ;  /* 0xffffff0041417810 */ /* 0x000fc80007f1e0ff */
[----:B------:R-:W-:Y:S01]  /*3440*/  IADD3.X R63, R63, -0x1, RZ, P0, !PT ;  /* 0xffffffff3f3f7810 */ /* 0x000fe200007fe4ff */
[----:B-1----:R0:W-:Y:S01]  /*3450*/  STG.E.64 desc[UR12][R2.64], R6 ;  /* 0x0000000602007986 */ /* 0x0021e2000c101b0c */
[----:B------:R-:W-:Y:S07]  /*3460*/  @P4 BRA `(.L_x_10646) ;  /* 0xffffffd400504947 */ /* 0x000fee000383ffff */
.L_x_10623:
        /* <DEDUP_REMOVED lines=26> */
.L_x_10648:
[----:B------:R-:W-:Y:S05]  /*3610*/  BSYNC B0 ;  /* 0x0000000000007941 */ /* 0x000fea0003800000 */
.L_x_10647:
        /* <DEDUP_REMOVED lines=29> */
.L_x_10650:
[----:B-1----:R-:W1:Y:S02]  /*37f0*/  S2R R15, SR_TID.X ;  /* 0x00000000000f7919 */ /* 0x002e640000002100 */
.L_x_10651:
[----:B------:R-:W-:Y:S05]  /*3800*/  BSYNC B0 ;  /* 0x0000000000007941 */ /* 0x000fea0003800000 */
.L_x_10649:
        /* <DEDUP_REMOVED lines=16> */
[----:B--23--:R-:W-:Y:S01]  /*3910*/  IMAD.WIDE.U32 R4, R81, UR8, RZ ;  /* 0x0000000851047c25 */ /* 0x00cfe2000f8e00ff */
[----:B------:R-:W-:Y:S01]  /*3920*/  IADD3 R23, R3, R23, RZ ;  /* 0x0000001703177210 */ /* 0x000fe20007ffe0ff */
[----:B------:R-:W-:Y:S02]  /*3930*/  ULDC.64 UR8, c[0x0][0x3c0] ;  /* 0x0000f00000087ab9 */ /* 0x000fe40000000a00 */
[----:B------:R-:W-:Y:S01]  /*3940*/  IMAD.IADD R21, R5, 0x1, R21 ;  /* 0x0000000105157824 */ /* 0x000fe200078e0215 */
[----:B-1----:R-:W-:-:S03]  /*3950*/  ULEA UR4, UR5, UR4, 0x18 ;  /* 0x0000000405047291 */ /* 0x002fc6000f8ec03f */
[----:B------:R-:W-:-:S09]  /*3960*/  ULDC UR5, c[0x0][0x0] ;  /* 0x0000000000057ab9 */ /* 0x000fd20000000800 */
.L_x_10653:
        /* <DEDUP_REMOVED lines=26> */
.L_x_10652:
[----:B------:R-:W-:Y:S05]  /*3b10*/  EXIT ;  /* 0x000000000000794d */ /* 0x000fea0003800000 */
.L_x_10654:
        /* <DEDUP_REMOVED lines=14> */
.L_x_11062:


//--------------------- .text._Z25selective_scan_bwd_kernelI32Selective_Scan_bwd_kernel_traitsILi32ELi4ELb1ELb0ELb1ELb1ELb1EN3c108BFloat16EfEEv12SSMParamsBwd --------------------------
	.section	.text._Z25selective_scan_bwd_kernelI32Selective_Scan_bwd_kernel_traitsILi32ELi4ELb1ELb0ELb1ELb1ELb1EN3c108BFloat16EfEEv12SSMParamsBwd,"ax",@progbits
	.align	128
        .global         _Z25selective_scan_bwd_kernelI32Selective_Scan_bwd_kernel_traitsILi32ELi4ELb1ELb0ELb1ELb1ELb1EN3c108BFloat16EfEEv12SSMParamsBwd
        .type           _Z25selective_scan_bwd_kernelI32Selective_Scan_bwd_kernel_traitsILi32ELi4ELb1ELb0ELb1ELb1ELb1EN3c108BFloat16EfEEv12SSMParamsBwd,@function
        .size           _Z25selective_scan_bwd_kernelI32Selective_Scan_bwd_kernel_traitsILi32ELi4ELb1ELb0ELb1ELb1ELb1EN3c108BFloat16EfEEv12SSMParamsBwd,(.L_x_11063 - _Z25selective_scan_bwd_kernelI32Selective_Scan_bwd_kernel_traitsILi32ELi4ELb1ELb0ELb1ELb1ELb1EN3c108BFloat16EfEEv12SSMParamsBwd)
        .other          _Z25selective_scan_bwd_kernelI32Selective_Scan_bwd_kernel_traitsILi32ELi4ELb1ELb0ELb1ELb1ELb1EN3c108BFloat16EfEEv12SSMParamsBwd,@"STO_CUDA_ENTRY STV_DEFAULT"
_Z25selective_scan_bwd_kernelI32Selective_Scan_bwd_kernel_traitsILi32ELi4ELb1ELb0ELb1ELb1ELb1EN3c108BFloat16EfEEv12SSMParamsBwd:
.text._Z25selective_scan_bwd_kernelI32Selective_Scan_bwd_kernel_traitsILi32ELi4ELb1ELb0ELb1ELb1ELb1EN3c108BFloat16EfEEv12SSMParamsBwd:
        /* <DEDUP_REMOVED lines=130> */
[----:B------:R-:W-:Y:S01]  /*0820*/  HFMA2.MMA R56, -RZ, RZ, 0, 0 ;  /* 0x00000000ff387435 */ /* 0x000fe200000001ff */
[----:B--2---:R-:W-:Y:S01]  /*0830*/  @P0 IMAD.WIDE R16, R3, 0x8, R16 ;  /* 0x0000000803100825 */ /* 0x004fe200078e0210 */
[----:B------:R-:W-:-:S02]  /*0840*/  LEA.HI.X R67, R67, R27, R8, 0x1, P5 ;  /* 0x0000001b43437211 */ /* 0x000fc400028f0c08 */
[----:B------:R-:W-:Y:S02]  /*0850*/  @!P0 CS2R R16, SRZ ;  /* 0x0000000000108805 */ /* 0x000fe4000001ff00 */
[----:B------:R-:W-:Y:S02]  /*0860*/  LEA.HI.X R63, R63, R29, R6, 0x1, P2 ;  /* 0x0000001d3f3f7211 */ /* 0x000fe400010f0c06 */
        /* <DEDUP_REMOVED lines=18> */
[C---:B-1----:R-:W-:Y:S02]  /*0990*/  LOP3.LUT R78, R54.reuse, 0x1f, RZ, 0xc0, !PT ;  /* 0x0000001f364e7812 */ /* 0x042fe400078ec0ff */
[----:B------:R-:W-:-:S07]  /*09a0*/  LEA R49, R54, R52, 0x2 ;  /* 0x0000003436317211 */ /* 0x000fce00078e10ff */
.L_x_10679:
[----:B------:R-:W-:Y:S01]  /*09b0*/  BAR.SYNC.DEFER_BLOCKING 0x0 ;  /* 0x0000000000007b1d */ /* 0x000fe20000010000 */
[----:B0-----:R-:W-:Y:S02]  /*09c0*/  SHF.R.S32.HI R3, RZ, 0x1f, R54 ;  /* 0x0000001fff037819 */ /* 0x001fe40000011436 */
[C---:B------:R-:W-:Y:S02]  /*09d0*/  SHF.L.U32 R48, R54.reuse, 0x3, RZ ;  /* 0x0000000336307819 */ /* 0x040fe400000006ff */
[----:B------:R-:W-:Y:S01]  /*09e0*/  SHF.L.U64.HI R46, R54, 0x3, R3 ;  /* 0x00000003362e7819 */ /* 0x000fe20000010203 */
[----:B--2---:R-:W-:Y:S01]  /*09f0*/  IMAD R47, R71, 0x8, R52 ;  /* 0x00000008472f7824 */ /* 0x004fe200078e0234 */
[----:B------:R-:W-:Y:S01]  /*0a00*/  IADD3 R2, P0, R69, R48, RZ ;  /* 0x0000003045027210 */ /* 0x000fe20007f1e0ff */
[----:B------:R-:W0:Y:S03]  /*0a10*/  LDC.64 R24, c[0x0][0x2a0] ;  /* 0x0000a800ff187b82 */ /* 0x000e260000000a00 */
[----:B------:R-:W-:-:S06]  /*0a20*/  IADD3.X R3, R67, R46, RZ, P0, !PT ;  /* 0x0000002e43037210 */ /* 0x000fcc00007fe4ff */
[----:B------:R-:W2:Y:S01]  /*0a30*/  LDG.E.64 R2, desc[UR12][R2.64] ;  /* 0x0000000c02027981 */ /* 0x000ea2000c1e1b00 */
[----:B------:R-:W-:-:S04]  /*0a40*/  IADD3 R4, P0, R65, R48, RZ ;  /* 0x0000003041047210 */ /* 0x000fc80007f1e0ff */
[----:B------:R-:W-:Y:S01]  /*0a50*/  IADD3.X R5, R63, R46, RZ, P0, !PT ;  /* 0x0000002e3f057210 */ /* 0x000fe200007fe4ff */
[----:B--2---:R-:W-:Y:S01]  /*0a60*/  STS.64 [R47], R2 ;  /* 0x000000022f007388 */ /* 0x004fe20000000a00 */
        /* <DEDUP_REMOVED lines=9> */
[----:B------:R-:W-:Y:S08]  /*0b00*/  BAR.SYNC.DEFER_BLOCKING 0x0 ;  /* 0x0000000000007b1d */ /* 0x000ff00000010000 */
[----:B-1----:R-:W1:Y:S01]  /*0b10*/  LDC.64 R4, c[0x0][0x318] ;  /* 0x0000c600ff047b82 */ /* 0x002e620000000a00 */
[----:B------:R-:W3:Y:S01]  /*0b20*/  LDG.E.64 R6, desc[UR12][R6.64] ;  /* 0x0000000c06067981 */ /* 0x000ee2000c1e1b00 */
[----:B------:R-:W-:Y:S01]  /*0b30*/  LEA R2, R50, 0xffffff80, 0x7 ;  /* 0xffffff8032027811 */ /* 0x000fe200078e38ff */
[----:B0-----:R-:W-:Y:S01]  /*0b40*/  IMAD R0, R24, UR15, RZ ;  /* 0x0000000f18007c24 */ /* 0x001fe2000f8e02ff */
[----:B------:R-:W-:Y:S02]  /*0b50*/  BSSY B0, `(.L_x_10656) ;  /* 0x0000035000007945 */ /* 0x000fe40003800000 */
[----:B------:R-:W-:Y:S01]  /*0b60*/  SHF.R.S32.HI R3, RZ, 0x1f, R2 ;  /* 0x0000001fff037819 */ /* 0x000fe20000011402 */
[----:B------:R-:W-:Y:S01]  /*0b70*/  IMAD R25, R25, UR14, R0 ;  /* 0x0000000e19197c24 */ /* 0x000fe2000f8e0200 */
[----:B--2---:R-:W-:-:S02]  /*0b80*/  SHF.L.U32 R45, R20, 0x10, RZ ;  /* 0x00000010142d7819 */ /* 0x004fc400000006ff */
[--C-:B------:R-:W-:Y:S02]  /*0b90*/  SHF.R.U64 R43, R20, 0x10, R21.reuse ;  /* 0x00000010142b7819 */ /* 0x100fe40000001215 */
        /* <DEDUP_REMOVED lines=48> */
.L_x_10657:
[----:B------:R-:W-:Y:S05]  /*0ea0*/  BSYNC B0 ;  /* 0x0000000000007941 */ /* 0x000fea0003800000 */
.L_x_10656:
        /* <DEDUP_REMOVED lines=33> */
.L_x_10659:
[----:B------:R-:W-:Y:S05]  /*10c0*/  BSYNC B0 ;  /* 0x0000000000007941 */ /* 0x000fea0003800000 */
.L_x_10658:
        /* <DEDUP_REMOVED lines=33> */
.L_x_10661:
[----:B------:R-:W-:Y:S05]  /*12e0*/  BSYNC B0 ;  /* 0x0000000000007941 */ /* 0x000fea0003800000 */
.L_x_10660:
        /* <DEDUP_REMOVED lines=33> */
.L_x_10663:
[----:B------:R-:W-:Y:S05]  /*1500*/  BSYNC B0 ;  /* 0x0000000000007941 */ /* 0x000fea0003800000 */
.L_x_10662:
        /* <DEDUP_REMOVED lines=13> */
[----:B------:R-:W2:Y:S01]  /*15e0*/  LDS.64 R4, [R47] ;  /* 0x000000002f047984 */ /* 0x000ea20000000a00 */
[----:B------:R-:W-:Y:S06]  /*15f0*/  BAR.SYNC.DEFER_BLOCKING 0x0 ;  /* 0x0000000000007b1d */ /* 0x000fec0000010000 */
[----:B------:R3:W4:Y:S01]  /*1600*/  LDG.E.64 R6, desc[UR12][R22.64] ;  /* 0x0000000c16067981 */ /* 0x000722000c1e1b00 */
[----:B0-----:R-:W-:-:S02]  /*1610*/  IMAD R0, R24, UR15, RZ ;  /* 0x0000000f18007c24 */ /* 0x001fc4000f8e02ff */
[----:B------:R-:W-:-:S04]  /*1620*/  IMAD.WIDE.U32 R20, R24, UR14, R2 ;  /* 0x0000000e18147c25 */ /* 0x000fc8000f8e0002 */
[----:B------:R-:W-:Y:S02]  /*1630*/  IMAD R25, R25, UR14, R0 ;  /* 0x0000000e19197c24 */ /* 0x000fe4000f8e0200 */
[----:B------:R-:W-:-:S03]  /*1640*/  IMAD R0, R64, UR6, RZ ;  /* 0x0000000640007c24 */ /* 0x000fc6000f8e02ff */
[----:B------:R-:W-:Y:S01]  /*1650*/  IADD3 R21, R21, R25, RZ ;  /* 0x0000001915157210 */ /* 0x000fe20007ffe0ff */
[C---:B---3--:R-:W-:Y:S02]  /*1660*/  IMAD R23, R77.reuse, UR7, R0 ;  /* 0x000000074d177c24 */ /* 0x048fe4000f8e0200 */
[----:B------:R-:W-:Y:S01]  /*1670*/  IMAD.WIDE.U32 R20, R77, UR6, R20 ;  /* 0x000000064d147c25 */ /* 0x000fe2000f8e0014 */
[----:B--2---:R-:W-:Y:S01]  /*1680*/  SHF.R.U64 R40, R4, 0x10, R5 ;  /* 0x0000001004287819 */ /* 0x004fe20000001205 */
[----:B------:R-:W-:Y:S01]  /*1690*/  ULDC.64 UR6, c[0x0][0x3a0] ;  /* 0x0000e80000067ab9 */ /* 0x000fe20000000a00 */
[----:B-1----:R-:W-:Y:S02]  /*16a0*/  LEA R25, P0, R20, R26, 0x1 ;  /* 0x0000001a14197211 */ /* 0x002fe400078008ff */
[----:B------:R-:W-:Y:S02]  /*16b0*/  IADD3 R21, R21, R23, RZ ;  /* 0x0000001715157210 */ /* 0x000fe40007ffe0ff */
[----:B------:R-:W-:-:S02]  /*16c0*/  IADD3 R24, P1, R25, R48, RZ ;  /* 0x0000003019187210 */ /* 0x000fc40007f3e0ff */
[----:B------:R-:W-:-:S04]  /*16d0*/  LEA.HI.X R21, R20, R27, R21, 0x1, P0 ;  /* 0x0000001b14157211 */ /* 0x000fc800000f0c15 */
[----:B------:R-:W-:Y:S01]  /*16e0*/  IADD3.X R25, R21, R46, RZ, P1, !PT ;  /* 0x0000002e15197210 */ /* 0x000fe20000ffe4ff */
[----:B----4-:R-:W-:Y:S01]  /*16f0*/  STS.64 [R47], R6 ;  /* 0x000000062f007388 */ /* 0x010fe20000000a00 */
[----:B------:R-:W-:-:S03]  /*1700*/  NOP ;  /* 0x0000000000007918 */ /* 0x000fc60000000000 */
[----:B------:R-:W0:Y:S01]  /*1710*/  LDS.64 R26, [R47] ;  /* 0x000000002f1a7984 */ /* 0x000e220000000a00 */
[----:B------:R-:W-:Y:S06]  /*1720*/  BAR.SYNC.DEFER_BLOCKING 0x0 ;  /* 0x0000000000007b1d */ /* 0x000fec0000010000 */
[----:B------:R1:W2:Y:S01]  /*1730*/  LDG.E.64 R20, desc[UR12][R24.64] ;  /* 0x0000000c18147981 */ /* 0x0002a2000c1e1b00 */
[----:B------:R-:W-:Y:S02]  /*1740*/  SHF.R.U32.HI R39, RZ, 0x10, R5 ;  /* 0x00000010ff277819 */ /* 0x000fe40000011605 */
[----:B------:R-:W-:-:S02]  /*1750*/  SHF.L.U32 R41, R5, 0x10, RZ ;  /* 0x0000001005297819 */ /* 0x000fc400000006ff */
[----:B------:R-:W-:Y:S01]  /*1760*/  SHF.L.U32 R40, R40, 0x10, RZ ;  /* 0x0000001028287819 */ /* 0x000fe200000006ff */
[----:B------:R-:W-:Y:S01]  /*1770*/  IMAD.U32 R39, R39, 0x10000, RZ ;  /* 0x0001000027277824 */ /* 0x000fe200078e00ff */
[C-C-:B0-----:R-:W-:Y:S02]  /*1780*/  SHF.R.U64 R23, R26.reuse, 0x10, R27.reuse ;  /* 0x000000101a177819 */ /* 0x141fe4000000121b */
[----:B------:R-:W-:Y:S02]  /*1790*/  SHF.L.U32 R0, R27, 0x10, RZ ;  /* 0x000000101b007819 */ /* 0x000fe400000006ff */
[----:B------:R-:W-:Y:S02]  /*17a0*/  SHF.R.U32.HI R27, RZ, 0x10, R27 ;  /* 0x00000010ff1b7819 */ /* 0x000fe4000001161b */
[----:B------:R-:W-:Y:S01]  /*17b0*/  SHF.L.U32 R22, R26, 0x10, RZ ;  /* 0x000000101a167819 */ /* 0x000fe200000006ff */
[----:B------:R-:W-:Y:S01]  /*17c0*/  FMUL.FTZ R28, R0, -1.4426950216293334961 ;  /* 0xbfb8aa3b001c7820 */ /* 0x000fe20000410000 */
[----:B-1----:R-:W-:-:S02]  /*17d0*/  SHF.L.U32 R24, R27, 0x10, RZ ;  /* 0x000000101b187819 */ /* 0x002fc400000006ff */
[----:B------:R-:W-:Y:S01]  /*17e0*/  SHF.L.U32 R23, R23, 0x10, RZ ;  /* 0x0000001017177819 */ /* 0x000fe200000006ff */
[----:B------:R-:W-:Y:S02]  /*17f0*/  FMUL.FTZ R26, R22, -1.4426950216293334961 ;  /* 0xbfb8aa3b161a7820 */ /* 0x000fe40000410000 */
[----:B------:R-:W-:Y:S01]  /*1800*/  FMUL.FTZ R30, R24, -1.4426950216293334961 ;  /* 0xbfb8aa3b181e7820 */ /* 0x000fe20000410000 */
[----:B------:R-:W0:Y:S01]  /*1810*/  MUFU.EX2 R28, R28 ;  /* 0x0000001c001c7308 */ /* 0x000e220000000800 */
[----:B------:R-:W-:-:S07]  /*1820*/  FMUL.FTZ R25, R23, -1.4426950216293334961 ;  /* 0xbfb8aa3b17197820 */ /* 0x000fce0000410000 */
[----:B------:R-:W1:Y:S08]  /*1830*/  MUFU.EX2 R30, R30 ;  /* 0x0000001e001e7308 */ /* 0x000e700000000800 */
[----:B------:R-:W3:Y:S01]  /*1840*/  MUFU.EX2 R26, R26 ;  /* 0x0000001a001a7308 */ /* 0x000ee20000000800 */
[----:B0-----:R-:W-:-:S07]  /*1850*/  FADD.FTZ R29, R28, 1 ;  /* 0x3f8000001c1d7421 */ /* 0x001fce0000010000 */
[----:B------:R-:W0:Y:S01]  /*1860*/  MUFU.EX2 R25, R25 ;  /* 0x0000001900197308 */ /* 0x000e220000000800 */
[----:B-1----:R-:W-:-:S07]  /*1870*/  FADD.FTZ R32, R30, 1 ;  /* 0x3f8000001e207421 */ /* 0x002fce0000010000 */
[----:B------:R-:W1:Y:S08]  /*1880*/  MUFU.RCP R31, R29 ;  /* 0x0000001d001f7308 */ /* 0x000e700000001000 */
[----:B------:R-:W-:Y:S01]  /*1890*/  MUFU.RCP R35, R32 ;  /* 0x0000002000237308 */ /* 0x000fe20000001000 */
[----:B--2---:R3:W-:Y:S01]  /*18a0*/  STS.64 [R47], R20 ;  /* 0x000000142f007388 */ /* 0x0047e20000000a00 */
[----:B------:R-:W-:-:S03]  /*18b0*/  NOP ;  /* 0x0000000000007918 */ /* 0x000fc60000000000 */
[----:B------:R-:W2:Y:S01]  /*18c0*/  LDS.64 R6, [R47] ;  /* 0x000000002f067984 */ /* 0x000ea20000000a00 */
[----:B---3--:R-:W-:Y:S01]  /*18d0*/  FADD.FTZ R20, R26, 1 ;  /* 0x3f8000001a147421 */ /* 0x008fe20000010000 */
[----:B0-----:R-:W-:Y:S01]  /*18e0*/  FADD.FTZ R21, R25, 1 ;  /* 0x3f80000019157421 */ /* 0x001fe20000010000 */
[----:B------:R-:W-:Y:S02]  /*18f0*/  SHF.L.U32 R25, R4, 0x10, RZ ;  /* 0x0000001004197819 */ /* 0x000fe400000006ff */
[----:B------:R-:W0:Y:S08]  /*1900*/  MUFU.RCP R27, R20 ;  /* 0x00000014001b7308 */ /* 0x000e300000001000 */
[----:B------:R1:W3:Y:S02]  /*1910*/  MUFU.RCP R28, R21 ;  /* 0x00000015001c7308 */ /* 0x0002e40000001000 */
[----:B-1----:R-:W-:Y:S01]  /*1920*/  FADD.FTZ R21, -R31, 1 ;  /* 0x3f8000001f157421 */ /* 0x002fe20000010100 */
[----:B0-----:R-:W-:-:S03]  /*1930*/  FADD.FTZ R5, -R27, 1 ;  /* 0x3f8000001b057421 */ /* 0x001fc60000010100 */
[----:B------:R-:W-:Y:S01]  /*1940*/  FFMA.FTZ R33, R0, R21, 1 ;  /* 0x3f80000000217423 */ /* 0x000fe20000010015 */
[----:B------:R-:W-:Y:S01]  /*1950*/  FADD.FTZ R21, -R35, 1 ;  /* 0x3f80000023157421 */ /* 0x000fe20000010100 */
[C---:B------:R-:W-:Y:S01]  /*1960*/  FFMA.FTZ R5, R22.reuse, R5, 1 ;  /* 0x3f80000016057423 */ /* 0x040fe20000010005 */
[----:B------:R-:W-:Y:S01]  /*1970*/  FMUL.FTZ R22, R22, R27 ;  /* 0x0000001b16167220 */ /* 0x000fe20000410000 */
[----:B---3--:R-:W-:Y:S01]  /*1980*/  FADD.FTZ R20, -R28, 1 ;  /* 0x3f8000001c147421 */ /* 0x008fe20000010100 */
[C---:B------:R-:W-:Y:S01]  /*1990*/  FFMA.FTZ R37, R24.reuse, R21, 1 ;  /* 0x3f80000018257423 */ /* 0x040fe20000010015 */
[----:B------:R-:W-:Y:S02]  /*19a0*/  FMUL.FTZ R24, R24, R35 ;  /* 0x0000002318187220 */ /* 0x000fe40000410000 */
[C---:B------:R-:W-:Y:S01]  /*19b0*/  FFMA.FTZ R20, R23.reuse, R20, 1 ;  /* 0x3f80000017147423 */ /* 0x040fe20000010014 */
[----:B------:R-:W-:Y:S01]  /*19c0*/  FMUL.FTZ R23, R23, R28 ;  /* 0x0000001c17177220 */ /* 0x000fe20000410000 */
[----:B--2---:R-:W-:-:S02]  /*19d0*/  SHF.R.U64 R4, R6, 0x10, R7 ;  /* 0x0000001006047819 */ /* 0x004fc40000001207 */
[----:B------:R-:W-:Y:S02]  /*19e0*/  SHF.R.U32.HI R34, RZ, 0x10, R7 ;  /* 0x00000010ff227819 */ /* 0x000fe40000011607 */
[----:B------:R-:W-:Y:S02]  /*19f0*/  SHF.L.U32 R26, R6, 0x10, RZ ;  /* 0x00000010061a7819 */ /* 0x000fe400000006ff */
[----:B------:R-:W-:Y:S02]  /*1a00*/  SHF.L.U32 R30, R7, 0x10, RZ ;  /* 0x00000010071e7819 */ /* 0x000fe400000006ff */
[----:B------:R-:W-:Y:S01]  /*1a10*/  SHF.L.U32 R29, R4, 0x10, RZ ;  /* 0x00000010041d7819 */ /* 0x000fe200000006ff */
[----:B------:R-:W-:Y:S01]  /*1a20*/  FMUL.FTZ R4, R25, R26 ;  /* 0x0000001a19047220 */ /* 0x000fe20000410000 */
[----:B------:R-:W-:Y:S01]  /*1a30*/  SHF.L.U32 R34, R34, 0x10, RZ ;  /* 0x0000001022227819 */ /* 0x000fe200000006ff */
[----:B------:R-:W-:Y:S01]  /*1a40*/  FMUL.FTZ R32, R41, R30 ;  /* 0x0000001e29207220 */ /* 0x000fe20000410000 */
        /* <DEDUP_REMOVED lines=13> */
[----:B------:R-:W-:Y:S01]  /*1b20*/  F2FP.BF16.F32.PACK_AB R36, R21, R4 ;  /* 0x000000041524723e */ /* 0x000fe200000010ff */
[----:B------:R-:W-:Y:S01]  /*1b30*/  BAR.SYNC.DEFER_BLOCKING 0x0 ;  /* 0x0000000000007b1d */ /* 0x000fe20000010000 */
[----:B------:R-:W-:-:S07]  /*1b40*/  F2FP.BF16.F32.PACK_AB R37, R37, R32 ;  /* 0x000000202525723e */ /* 0x000fce00000010ff */
[----:B------:R-:W1:Y:S01]  /*1b50*/  LDC.64 R20, c[0x0][0x3e8] ;  /* 0x0000fa00ff147b82 */ /* 0x000e620000000a00 */
[----:B0-----:R-:W-:-:S04]  /*1b60*/  IMAD R32, R6, UR15, RZ ;  /* 0x0000000f06207c24 */ /* 0x001fc8000f8e02ff */
[----:B------:R-:W-:Y:S02]  /*1b70*/  IMAD R33, R7, UR14, R32 ;  /* 0x0000000e07217c24 */ /* 0x000fe4000f8e0220 */
[----:B------:R-:W-:-:S04]  /*1b80*/  IMAD.WIDE.U32 R6, R6, UR14, R2 ;  /* 0x0000000e06067c25 */ /* 0x000fc8000f8e0002 */
[----:B------:R-:W-:Y:S01]  /*1b90*/  IMAD R32, R64, UR6, RZ ;  /* 0x0000000640207c24 */ /* 0x000fe2000f8e02ff */
[----:B------:R-:W-:-:S03]  /*1ba0*/  IADD3 R7, R7, R33, RZ ;  /* 0x0000002107077210 */ /* 0x000fc60007ffe0ff */
[----:B------:R-:W-:Y:S01]  /*1bb0*/  IMAD R79, R77, UR7, R32 ;  /* 0x000000074d4f7c24 */ /* 0x000fe2000f8e0220 */
[----:B------:R-:W-:Y:S01]  /*1bc0*/  STS.64 [R47], R36 ;  /* 0x000000242f007388 */ /* 0x000fe20000000a00 */
[----:B------:R-:W-:-:S03]  /*1bd0*/  NOP ;  /* 0x0000000000007918 */ /* 0x000fc60000000000 */
[----:B------:R-:W0:Y:S01]  /*1be0*/  LDS.64 R4, [R47] ;  /* 0x000000002f047984 */ /* 0x000e220000000a00 */
[----:B------:R-:W-:Y:S01]  /*1bf0*/  IMAD.WIDE.U32 R6, R77, UR6, R6 ;  /* 0x000000064d067c25 */ /* 0x000fe2000f8e0006 */
[----:B------:R-:W-:Y:S01]  /*1c00*/  ULDC.64 UR6, c[0x0][0x320] ;  /* 0x0000c80000067ab9 */ /* 0x000fe20000000a00 */
[----:B------:R-:W2:Y:S01]  /*1c10*/  LDC R32, c[0x0][0x21c] ;  /* 0x00008700ff207b82 */ /* 0x000ea20000000800 */
[----:B-1----:R-:W-:Y:S01]  /*1c20*/  LEA R33, P0, R6, R20, 0x1 ;  /* 0x0000001406217211 */ /* 0x002fe200078008ff */
[----:B------:R-:W-:Y:S01]  /*1c30*/  FMUL.FTZ R20, R0, R31 ;  /* 0x0000001f00147220 */ /* 0x000fe20000410000 */
[----:B------:R-:W-:Y:S01]  /*1c40*/  IADD3 R7, R7, R79, RZ ;  /* 0x0000004f07077210 */ /* 0x000fe20007ffe0ff */
[----:B------:R-:W-:Y:S02]  /*1c50*/  FMUL.FTZ R0, R25, R22 ;  /* 0x0000001619007220 */ /* 0x000fe40000410000 */
[----:B------:R-:W-:Y:S01]  /*1c60*/  FMUL.FTZ R41, R41, R20 ;  /* 0x0000001429297220 */ /* 0x000fe20000410000 */
[----:B------:R-:W-:-:S02]  /*1c70*/  LEA.HI.X R21, R6, R21, R7, 0x1, P0 ;  /* 0x0000001506157211 */ /* 0x000fc400000f0c07 */
[----:B------:R-:W-:Y:S02]  /*1c80*/  IADD3 R6, P1, R33, R48, RZ ;  /* 0x0000003021067210 */ /* 0x000fe40007f3e0ff */
[----:B------:R-:W-:Y:S02]  /*1c90*/  ISETP.NE.U32.AND P0, PT, RZ, UR6, PT ;  /* 0x00000006ff007c0c */ /* 0x000fe4000bf05070 */
[----:B------:R-:W-:Y:S02]  /*1ca0*/  IADD3.X R7, R21, R46, RZ, P1, !PT ;  /* 0x0000002e15077210 */ /* 0x000fe40000ffe4ff */
[----:B------:R-:W-:-:S03]  /*1cb0*/  ISETP.NE.AND.EX P0, PT, RZ, UR7, PT, P0 ;  /* 0x00000007ff007c0c */ /* 0x000fc6000bf05300 */
[----:B0-----:R0:W-:Y:S10]  /*1cc0*/  STG.E.64 desc[UR12][R6.64], R4 ;  /* 0x0000000406007986 */ /* 0x0011f4000c101b0c */
[----:B------:R-:W-:Y:S05]  /*1cd0*/  @!P0 BRA `(.L_x_10664) ;  /* 0x0000000000648947 */ /* 0x000fea0003800000 */
[----:B------:R-:W-:Y:S01]  /*1ce0*/  BAR.SYNC.DEFER_BLOCKING 0x0 ;  /* 0x0000000000007b1d */ /* 0x000fe20000010000 */
[----:B------:R-:W-:Y:S01]  /*1cf0*/  FMUL.FTZ R22, R22, R26 ;  /* 0x0000001a16167220 */ /* 0x000fe20000410000 */
[----:B------:R-:W-:Y:S01]  /*1d00*/  FMUL.FTZ R23, R23, R29 ;  /* 0x0000001d17177220 */ /* 0x000fe20000410000 */
[----:B------:R-:W-:Y:S01]  /*1d10*/  FMUL.FTZ R20, R20, R30 ;  /* 0x0000001e14147220 */ /* 0x000fe20000410000 */
[----:B0-----:R-:W-:-:S04]  /*1d20*/  FMUL.FTZ R5, R24, R34 ;  /* 0x0000002218057220 */ /* 0x001fc80000410000 */
[----:B------:R-:W0:Y:S01]  /*1d30*/  LDC.64 R26, c[0x0][0x2c0] ;  /* 0x0000b000ff1a7b82 */ /* 0x000e220000000a00 */
[----:B------:R-:W-:Y:S01]  /*1d40*/  F2FP.BF16.F32.PACK_AB R22, R23, R22 ;  /* 0x000000161716723e */ /* 0x000fe200000010ff */
[----:B------:R-:W-:Y:S01]  /*1d50*/  ULDC.64 UR8, c[0x0][0x2c8] ;  /* 0x0000b20000087ab9 */ /* 0x000fe20000000a00 */
[----:B------:R-:W-:-:S05]  /*1d60*/  F2FP.BF16.F32.PACK_AB R23, R5, R20 ;  /* 0x000000140517723e */ /* 0x000fca00000010ff */
[----:B------:R-:W-:Y:S01]  /*1d70*/  STS.64 [R47], R22 ;  /* 0x000000162f007388 */ /* 0x000fe20000000a00 */
[----:B------:R-:W-:-:S03]  /*1d80*/  NOP ;  /* 0x0000000000007918 */ /* 0x000fc60000000000 */
[----:B------:R-:W1:Y:S01]  /*1d90*/  LDS.64 R4, [R47] ;  /* 0x000000002f047984 */ /* 0x000e620000000a00 */
[C---:B0-----:R-:W-:Y:S02]  /*1da0*/  IMAD R6, R26.reuse, UR15, RZ ;  /* 0x0000000f1a067c24 */ /* 0x041fe4000f8e02ff */
[----:B------:R-:W-:-:S04]  /*1db0*/  IMAD.WIDE.U32 R2, R26, UR14, R2 ;  /* 0x0000000e1a027c25 */ /* 0x000fc8000f8e0002 */
[----:B------:R-:W-:Y:S02]  /*1dc0*/  IMAD R7, R27, UR14, R6 ;  /* 0x0000000e1b077c24 */ /* 0x000fe4000f8e0206 */
[----:B------:R-:W-:-:S03]  /*1dd0*/  IMAD R6, R64, UR8, RZ ;  /* 0x0000000840067c24 */ /* 0x000fc6000f8e02ff */
[----:B------:R-:W-:Y:S01]  /*1de0*/  IADD3 R3, R3, R7, RZ ;  /* 0x0000000703037210 */ /* 0x000fe20007ffe0ff */
[C---:B------:R-:W-:Y:S02]  /*1df0*/  IMAD R7, R77.reuse, UR9, R6 ;  /* 0x000000094d077c24 */ /* 0x040fe4000f8e0206 */
[----:B------:R-:W-:-:S05]  /*1e00*/  IMAD.WIDE.U32 R2, R77, UR8, R2 ;  /* 0x000000084d027c25 */ /* 0x000fca000f8e0002 */
[----:B------:R-:W-:Y:S02]  /*1e10*/  IADD3 R7, R3, R7, RZ ;  /* 0x0000000703077210 */ /* 0x000fe40007ffe0ff */
[----:B------:R-:W-:-:S04]  /*1e20*/  LEA R3, P0, R2, UR6, 0x1 ;  /* 0x0000000602037c11 */ /* 0x000fc8000f8008ff */
[----:B------:R-:W-:Y:S02]  /*1e30*/  LEA.HI.X R7, R2, UR7, R7, 0x1, P0 ;  /* 0x0000000702077c11 */ /* 0x000fe400080f0c07 */
[----:B------:R-:W-:-:S04]  /*1e40*/  IADD3 R2, P0, R3, R48, RZ ;  /* 0x0000003003027210 */ /* 0x000fc80007f1e0ff */
[----:B------:R-:W-:-:S05]  /*1e50*/  IADD3.X R3, R7, R46, RZ, P0, !PT ;  /* 0x0000002e07037210 */ /* 0x000fca00007fe4ff */
[----:B-1----:R1:W-:Y:S04]  /*1e60*/  STG.E.64 desc[UR12][R2.64], R4 ;  /* 0x0000000402007986 */ /* 0x0023e8000c101b0c */
.L_x_10664:
[C---:B------:R-:W-:Y:S01]  /*1e70*/  SHF.L.U32 R76, R18.reuse, 0x10, RZ ;  /* 0x00000010124c7819 */ /* 0x040fe200000006ff */
[----:B------:R-:W-:Y:S01]  /*1e80*/  BAR.SYNC.DEFER_BLOCKING 0x0 ;  /* 0x0000000000007b1d */ /* 0x000fe20000010000 */
[----:B------:R-:W-:Y:S01]  /*1e90*/  SHF.R.U64 R80, R18, 0x10, R19 ;  /* 0x0000001012507819 */ /* 0x000fe20000001213 */
[----:B------:R-:W-:Y:S01]  /*1ea0*/  HFMA2.MMA R38, -RZ, RZ, 0, 0 ;  /* 0x00000000ff267435 */ /* 0x000fe200000001ff */
[----:B--2---:R-:W-:Y:S01]  /*1eb0*/  ISETP.GE.AND P0, PT, R32, 0x1, PT ;  /* 0x000000012000780c */ /* 0x004fe20003f06270 */
[----:B------:R-:W-:Y:S01]  /*1ec0*/  FFMA.FTZ R73, R0, R76, R73 ;  /* 0x0000004c00497223 */ /* 0x000fe20000010049 */
[----:B------:R-:W-:Y:S02]  /*1ed0*/  SHF.L.U32 R80, R80, 0x10, RZ ;  /* 0x0000001050507819 */ /* 0x000fe400000006ff */
[----:B------:R-:W-:Y:S02]  /*1ee0*/  CS2R R36, SRZ ;  /* 0x0000000000247805 */ /* 0x000fe4000001ff00 */
[----:B------:R-:W-:Y:S01]  /*1ef0*/  SHF.R.U32.HI R89, RZ, 0x10, R19 ;  /* 0x00000010ff597819 */ /* 0x000fe20000011613 */
[----:B------:R-:W-:Y:S01]  /*1f00*/  FMUL.FTZ R81, R0, R62 ;  /* 0x0000003e00517220 */ /* 0x000fe20000410000 */
[----:B------:R-:W-:Y:S01]  /*1f10*/  SHF.L.U32 R91, R19, 0x10, RZ ;  /* 0x00000010135b7819 */ /* 0x000fe200000006ff */
[C---:B-1----:R-:W-:Y:S01]  /*1f20*/  FFMA.FTZ R2, R40.reuse, R80, R73 ;  /* 0x0000005028027223 */ /* 0x042fe20000010049 */
[----:B------:R-:W-:Y:S01]  /*1f30*/  SHF.L.U32 R89, R89, 0x10, RZ ;  /* 0x0000001059597819 */ /* 0x000fe200000006ff */
[CC--:B------:R-:W-:Y:S01]  /*1f40*/  FMUL.FTZ R66, R41.reuse, R62.reuse ;  /* 0x0000003e29427220 */ /* 0x0c0fe20000410000 */
[----:B------:R-:W-:Y:S01]  /*1f50*/  MOV R79, RZ ;  /* 0x000000ff004f7202 */ /* 0x000fe20000000f00 */
[----:B------:R-:W-:Y:S01]  /*1f60*/  FFMA.FTZ R2, R41, R91, R2 ;  /* 0x0000005b29027223 */ /* 0x000fe20000010002 */
[-C--:B------:R-:W-:Y:S01]  /*1f70*/  FMUL.FTZ R68, R40, R62.reuse ;  /* 0x0000003e28447220 */ /* 0x080fe20000410000 */
[----:B------:R-:W-:-:S02]  /*1f80*/  FMUL.FTZ R83, R39, R62 ;  /* 0x0000003e27537220 */ /* 0x000fc40000410000 */
[----:B------:R-:W-:Y:S01]  /*1f90*/  FFMA.FTZ R73, R39, R89, R2 ;  /* 0x0000005927497223 */ /* 0x000fe20000010002 */
[----:B------:R-:W-:Y:S06]  /*1fa0*/  @!P0 BRA `(.L_x_10665) ;  /* 0x0000001400d88947 */ /* 0x000fec0003800000 */
[----:B0-----:R-:W0:Y:S01]  /*1fb0*/  LDC.64 R6, c[0x0][0x368] ;  /* 0x0000da00ff067b82 */ /* 0x001e220000000a00 */
[----:B------:R-:W-:Y:S01]  /*1fc0*/  MOV R2, R54 ;  /* 0x0000003600027202 */ /* 0x000fe20000000f00 */
[----:B------:R-:W-:Y:S01]  /*1fd0*/  ULDC.64 UR6, c[0x0][0x370] ;  /* 0x0000dc0000067ab9 */ /* 0x000fe20000000a00 */
[----:B------:R-:W-:Y:S01]  /*1fe0*/  MOV R3, RZ ;  /* 0x000000ff00037202 */ /* 0x000fe20000000f00 */
[----:B------:R-:W-:Y:S01]  /*1ff0*/  UMOV UR5, URZ ;  /* 0x0000003f00057c82 */ /* 0x000fe20008000000 */
[----:B------:R-:W-:Y:S01]  /*2000*/  IADD3 R70, R50, -0x1, RZ ;  /* 0xffffffff32467810 */ /* 0x000fe20007ffe0ff */
[----:B------:R-:W-:Y:S01]  /*2010*/  ULDC UR22, c[0x0][0x224] ;  /* 0x0000890000167ab9 */ /* 0x000fe20000000800 */
[----:B------:R-:W-:Y:S01]  /*2020*/  MOV R87, RZ ;  /* 0x000000ff00577202 */ /* 0x000fe20000000f00 */
[----:B------:R-:W1:Y:S01]  /*2030*/  LDC R22, c[0x0][0x224] ;  /* 0x00008900ff167b82 */ /* 0x000e620000000800 */
[----:B------:R-:W-:Y:S01]  /*2040*/  MOV R38, RZ ;  /* 0x000000ff00267202 */ /* 0x000fe20000000f00 */
[----:B------:R-:W-:Y:S01]  /*2050*/  ULDC UR23, c[0x0][0x21c] ;  /* 0x0000870000177ab9 */ /* 0x000fe20000000800 */
[----:B------:R-:W-:Y:S01]  /*2060*/  IADD3 R72, R54, 0x200, RZ ;  /* 0x0000020036487810 */ /* 0x000fe20007ffe0ff */
        /* <DEDUP_REMOVED lines=11> */
[----:B------:R-:W3:Y:S02]  /*2120*/  LDC.64 R26, c[0x0][0x2d0] ;  /* 0x0000b400ff1a7b82 */ /* 0x000ee40000000a00 */
[----:B------:R-:W-:Y:S01]  /*2130*/  IADD3 R3, R3, R5, RZ ;  /* 0x0000000503037210 */ /* 0x000fe20007ffe0ff */
[----:B------:R-:W-:Y:S01]  /*2140*/  IMAD R7, R58, UR7, R7 ;  /* 0x000000073a077c24 */ /* 0x000fe2000f8e0207 */
[----:B-1----:R-:W-:Y:S01]  /*2150*/  LEA R5, R22, UR4, 0x7 ;  /* 0x0000000416057c11 */ /* 0x002fe2000f8e38ff */
        /* <DEDUP_REMOVED lines=10> */
[C---:B------:R-:W-:Y:S01]  /*2200*/  SHF.L.U32 R7, R70.reuse, 0x7, RZ ;  /* 0x0000000746077819 */ /* 0x040fe200000006ff */
[----:B------:R-:W-:Y:S02]  /*2210*/  IMAD.IADD R70, R70, 0x1, -R21 ;  /* 0x0000000146467824 */ /* 0x000fe400078e0a15 */
        /* <DEDUP_REMOVED lines=11> */
.L_x_10678:
        /* <DEDUP_REMOVED lines=25> */
[----:B------:R-:W-:Y:S02]  /*2460*/  ISETP.EQ.AND P0, PT, R78, RZ, P0 ;  /* 0x000000ff4e00720c */ /* 0x000fe40000702270 */
[----:B------:R-:W-:-:S02]  /*2470*/  LEA R6, P3, R4, R24, 0x2 ;  /* 0x0000001804067211 */ /* 0x000fc400078610ff */
[----:B------:R-:W-:-:S04]  /*2480*/  IADD3 R5, R5, R7, RZ ;  /* 0x0000000705057210 */ /* 0x000fc80007ffe0ff */
[----:B------:R-:W-:Y:S02]  /*2490*/  LEA.HI.X R7, R4, R25, R5, 0x2, P3 ;  /* 0x0000001904077211 */ /* 0x000fe400018f1405 */
[----:B------:R-:W-:-:S03]  /*24a0*/  LEA R5, R70, R87, 0x8 ;  /* 0x0000005746057211 */ /* 0x000fc600078e40ff */
[----:B------:R-:W3:Y:S01]  /*24b0*/  @P0 LDC R86, c[0x0][0x21c] ;  /* 0x00008700ff560b82 */ /* 0x000ee20000000800 */
[----:B------:R-:W-:Y:S01]  /*24c0*/  @P0 IADD3 R4, R50, -0x2, RZ ;  /* 0xfffffffe32040810 */ /* 0x000fe20007ffe0ff */
[----:B------:R0:W4:Y:S01]  /*24d0*/  LDG.E R7, desc[UR12][R6.64] ;  /* 0x0000000c06077981 */ /* 0x000122000c1e1900 */
        /* <DEDUP_REMOVED lines=12> */
[----:B----4-:R-:W-:Y:S01]  /*25a0*/  STS.64 [R47], R2 ;  /* 0x000000022f007388 */ /* 0x010fe20000000a00 */
[----:B------:R-:W-:-:S03]  /*25b0*/  NOP ;  /* 0x0000000000007918 */ /* 0x000fc60000000000 */
[----:B------:R-:W3:Y:S04]  /*25c0*/  LDS.64 R34, [R47] ;  /* 0x000000002f227984 */ /* 0x000ee80000000a00 */
[----:B--2---:R3:W-:Y:S01]  /*25d0*/  STS [R92+0x548], R93 ;  /* 0x0005485d5c007388 */ /* 0x0047e20000000800 */
[----:B------:R-:W-:Y:S01]  /*25e0*/  BAR.SYNC.DEFER_BLOCKING 0x0 ;  /* 0x0000000000007b1d */ /* 0x000fe20000010000 */
[C---:B------:R-:W-:Y:S01]  /*25f0*/  FMUL.FTZ R84, R88.reuse, R43 ;  /* 0x0000002b58547220 */ /* 0x040fe20000410000 */
[----:B0-----:R-:W-:-:S05]  /*2600*/  FMUL.FTZ R6, R88, R44 ;  /* 0x0000002c58067220 */ /* 0x001fca0000410000 */
[----:B------:R-:W0:Y:S01]  /*2610*/  MUFU.EX2 R84, R84 ;  /* 0x0000005400547308 */ /* 0x000e220000000800 */
[----:B------:R-:W-:Y:S01]  /*2620*/  FMUL.FTZ R88, R88, R42 ;  /* 0x0000002a58587220 */ /* 0x000fe20000410000 */
[----:B------:R2:W4:Y:S06]  /*2630*/  @P2 LDS R96, [R49+0xd4c] ;  /* 0x000d4c0031602984 */ /* 0x00052c0000000800 */
[----:B-1----:R-:W1:Y:S01]  /*2640*/  MUFU.EX2 R6, R6 ;  /* 0x0000000600067308 */ /* 0x002e620000000800 */
[C---:B---3--:R-:W-:Y:S01]  /*2650*/  PRMT R92, R34.reuse, 0x7632, R92 ;  /* 0x00007632225c7816 */ /* 0x048fe2000000005c */
[----:B------:R3:W5:Y:S01]  /*2660*/  @P0 LDG.E R86, desc[UR12][R4.64+0x4] ;  /* 0x0000040c04560981 */ /* 0x000762000c1e1900 */
[----:B------:R-:W-:-:S02]  /*2670*/  SHF.L.U32 R80, R34, 0x10, RZ ;  /* 0x0000001022507819 */ /* 0x000fc400000006ff */
[----:B------:R-:W-:-:S03]  /*2680*/  PRMT R34, R35, 0x7632, R34 ;  /* 0x0000763223227816 */ /* 0x000fc60000000022 */
[----:B------:R-:W2:Y:S01]  /*2690*/  MUFU.EX2 R88, R88 ;  /* 0x0000005800587308 */ /* 0x000ea20000000800 */
[----:B------:R-:W-:Y:S01]  /*26a0*/  SHF.L.U32 R76, R35, 0x10, RZ ;  /* 0x00000010234c7819 */ /* 0x000fe200000006ff */
[----:B0-----:R-:W-:Y:S01]  /*26b0*/  FFMA.FTZ R2, R84, R90, R95 ;  /* 0x0000005a54027223 */ /* 0x001fe2000001005f */
[----:B------:R-:W-:Y:S01]  /*26c0*/  SHF.L.U32 R34, R34, 0x10, RZ ;  /* 0x0000001022227819 */ /* 0x000fe200000006ff */
[----:B---3--:R-:W-:Y:S01]  /*26d0*/  FMUL.FTZ R5, R91, R44 ;  /* 0x0000002c5b057220 */ /* 0x008fe20000410000 */
[----:B------:R-:W-:Y:S01]  /*26e0*/  SHF.L.U32 R92, R92, 0x10, RZ ;  /* 0x000000105c5c7819 */ /* 0x000fe200000006ff */
[----:B------:R-:W-:Y:S01]  /*26f0*/  FMUL.FTZ R3, R93, R84 ;  /* 0x000000545d037220 */ /* 0x000fe20000410000 */
[C---:B------:R-:W-:Y:S01]  /*2700*/  FMUL.FTZ R4, R7.reuse, R76 ;  /* 0x0000004c07047220 */ /* 0x040fe20000410000 */
[C---:B-1----:R-:W-:Y:S01]  /*2710*/  FFMA.FTZ R99, R6.reuse, R2, R5 ;  /* 0x0000000206637223 */ /* 0x042fe20000010005 */
[C---:B------:R-:W-:Y:S01]  /*2720*/  FMUL.FTZ R2, R7.reuse, R34 ;  /* 0x0000002207027220 */ /* 0x040fe20000410000 */
[----:B------:R-:W-:Y:S01]  /*2730*/  FMUL.FTZ R3, R6, R3 ;  /* 0x0000000306037220 */ /* 0x000fe20000410000 */
[----:B------:R-:W-:Y:S01]  /*2740*/  FMUL.FTZ R91, R7, R80 ;  /* 0x00000050075b7220 */ /* 0x000fe20000410000 */
[----:B------:R-:W-:Y:S01]  /*2750*/  FMUL.FTZ R4, R41, R4 ;  /* 0x0000000429047220 */ /* 0x000fe20000410000 */
[----:B------:R-:W-:Y:S01]  /*2760*/  FMUL.FTZ R97, R7, R92 ;  /* 0x0000005c07617220 */ /* 0x000fe20000410000 */
[----:B------:R-:W-:Y:S01]  /*2770*/  FMUL.FTZ R35, R39, R2 ;  /* 0x0000000227237220 */ /* 0x000fe20000410000 */
[C---:B--2---:R-:W-:Y:S01]  /*2780*/  FMUL.FTZ R94, R88.reuse, R3 ;  /* 0x00000003585e7220 */ /* 0x044fe20000410000 */
[----:B------:R-:W-:Y:S01]  /*2790*/  FFMA.FTZ R99, R88, R99, R89 ;  /* 0x0000006358637223 */ /* 0x000fe20000010059 */
[----:B------:R-:W-:Y:S01]  /*27a0*/  FMUL.FTZ R91, R0, R91 ;  /* 0x0000005b005b7220 */ /* 0x000fe20000410000 */
[----:B------:R-:W-:Y:S01]  /*27b0*/  FMUL.FTZ R97, R40, R97 ;  /* 0x0000006128617220 */ /* 0x000fe20000410000 */
[----:B------:R-:W-:Y:S01]  /*27c0*/  FFMA.FTZ R98, R88, R35, R4 ;  /* 0x0000002358627223 */ /* 0x000fe20000010004 */
[----:B----4-:R-:W-:Y:S06]  /*27d0*/  @P2 BRA `(.L_x_10667) ;  /* 0x0000000000202947 */ /* 0x010fec0003800000 */
        /* <DEDUP_REMOVED lines=8> */
.L_x_10667:
[----:B------:R-:W-:Y:S05]  /*2860*/  BSYNC B0 ;  /* 0x0000000000007941 */ /* 0x000fea0003800000 */
.L_x_10666:
[----:B-1----:R-:W-:Y:S01]  /*2870*/  FMUL.FTZ R101, R88, R96 ;  /* 0x0000006058657220 */ /* 0x002fe20000410000 */
[----:B------:R-:W1:Y:S01]  /*2880*/  SHFL.UP PT, R2, R99, 0x1, RZ ;  /* 0x0420000063027989 */ /* 0x000e6200000e00ff */
[C---:B------:R-:W-:Y:S01]  /*2890*/  FFMA.FTZ R98, R6.reuse, R98, R97 ;  /* 0x0000006206627223 */ /* 0x040fe20000010061 */
[----:B------:R-:W-:Y:S01]  /*28a0*/  ISETP.GE.AND P0, PT, R71, 0x1, PT ;  /* 0x000000014700780c */ /* 0x000fe20003f06270 */
[----:B------:R-:W-:Y:S01]  /*28b0*/  FMUL.FTZ R103, R6, R101 ;  /* 0x0000006506677220 */ /* 0x000fe20000410000 */
[----:B0-----:R-:W0:Y:S01]  /*28c0*/  SHFL.UP PT, R3, R94, 0x1, RZ ;  /* 0x042000005e037989 */ /* 0x001e2200000e00ff */
[----:B------:R-:W-:Y:S01]  /*28d0*/  FFMA.FTZ R101, R84, R98, R91 ;  /* 0x0000006254657223 */ /* 0x000fe2000001005b */
[----:B------:R-:W-:Y:S01]  /*28e0*/  ISETP.NE.AND P2, PT, R78, 0x1f, PT ;  /* 0x0000001f4e00780c */ /* 0x000fe20003f45270 */
[----:B------:R-:W-:Y:S01]  /*28f0*/  FMUL.FTZ R100, R84, R103 ;  /* 0x0000006754647220 */ /* 0x000fe20000410000 */
[----:B------:R-:W-:Y:S01]  /*2900*/  ISETP.GE.U32.AND P3, PT, R78, 0x18, PT ;  /* 0x000000184e00780c */ /* 0x000fe20003f66070 */
[----:B-----5:R-:W-:Y:S01]  /*2910*/  SHFL.IDX PT, R86, R86, RZ, 0x1f ;  /* 0x00001fff56567589 */ /* 0x020fe200000e0000 */
[----:B------:R-:W-:Y:S03]  /*2920*/  BSSY B0, `(.L_x_10668) ;  /* 0x000006e000007945 */ /* 0x000fe60003800000 */
[----:B------:R-:W2:Y:S04]  /*2930*/  SHFL.DOWN PT, R98, R101, 0x1, 0x1f ;  /* 0x08201f0065627f89 */ /* 0x000ea800000e0000 */
[----:B------:R-:W3:Y:S01]  /*2940*/  SHFL.DOWN PT, R103, R100, 0x1, 0x1f ;  /* 0x08201f0064677f89 */ /* 0x000ee200000e0000 */
[C---:B-1----:R-:W-:Y:S01]  /*2950*/  @P0 FFMA.FTZ R99, R94.reuse, R2, R99 ;  /* 0x000000025e630223 */ /* 0x042fe20000010063 */
[----:B0-----:R-:W-:-:S04]  /*2960*/  @P0 FMUL.FTZ R94, R94, R3 ;  /* 0x000000035e5e0220 */ /* 0x001fc80000410000 */
        /* <DEDUP_REMOVED lines=27> */
[----:B------:R-:W-:Y:S01]  /*2b20*/  LEA R98, R87, R52, 0x3 ;  /* 0x0000003457627211 */ /* 0x000fe200078e18ff */
[----:B---3--:R-:W-:Y:S01]  /*2b30*/  @!P2 FMUL.FTZ R100, R100, R105 ;  /* 0x000000696464a220 */ /* 0x008fe20000410000 */
[C---:B------:R-:W-:Y:S02]  /*2b40*/  ISETP.GE.AND P2, PT, R71.reuse, 0x8, PT ;  /* 0x000000084700780c */ /* 0x040fe40003f46270 */
[----:B------:R-:W2:Y:S04]  /*2b50*/  SHFL.DOWN PT, R104, R101, 0x8, 0x1f ;  /* 0x09001f0065687f89 */ /* 0x000ea800000e0000 */
[----:B------:R-:W3:Y:S04]  /*2b60*/  SHFL.DOWN PT, R105, R100, 0x8, 0x1f ;  /* 0x09001f0064697f89 */ /* 0x000ee800000e0000 */
[----:B------:R-:W-:Y:S01]  /*2b70*/  @!P0 LDS.64 R2, [R98+0xdc8] ;  /* 0x000dc80062028984 */ /* 0x000fe20000000a00 */
[----:B------:R-:W-:-:S02]  /*2b80*/  ISETP.GE.AND P0, PT, R71, 0x10, PT ;  /* 0x000000104700780c */ /* 0x000fc40003f06270 */
        /* <DEDUP_REMOVED lines=14> */
[----:B--2---:R-:W-:-:S03]  /*2c70*/  @!P2 FFMA.FTZ R101, R100, R104, R101 ;  /* 0x000000686465a223 */ /* 0x004fc60000010065 */
[----:B------:R-:W-:Y:S01]  /*2c80*/  SHFL.IDX PT, R104, R3, RZ, 0x1f ;  /* 0x00001fff03687589 */ /* 0x000fe200000e0000 */
[----:B---3--:R-:W-:Y:S01]  /*2c90*/  @!P2 FMUL.FTZ R100, R100, R105 ;  /* 0x000000696464a220 */ /* 0x008fe20000410000 */
[----:B------:R-:W-:Y:S02]  /*2ca0*/  ISETP.NE.AND P2, PT, R54, 0x1f, PT ;  /* 0x0000001f3600780c */ /* 0x000fe40003f45270 */
[----:B------:R-:W-:Y:S04]  /*2cb0*/  SHFL.DOWN PT, R106, R101, 0x1, 0x1f ;  /* 0x08201f00656a7f89 */ /* 0x000fe800000e0000 */
[----:B------:R-:W1:Y:S04]  /*2cc0*/  SHFL.DOWN PT, R107, R100, 0x1, 0x1f ;  /* 0x08201f00646b7f89 */ /* 0x000e6800000e0000 */
[----:B------:R-:W-:Y:S04]  /*2cd0*/  SHFL.IDX PT, R105, R101, RZ, 0x1f ;  /* 0x00001fff65697589 */ /* 0x000fe800000e0000 */
[----:B------:R-:W2:Y:S01]  /*2ce0*/  SHFL.IDX PT, R102, R100, RZ, 0x1f ;  /* 0x00001fff64667589 */ /* 0x000ea200000e0000 */
[----:B0-----:R-:W-:-:S04]  /*2cf0*/  @P1 FFMA.FTZ R86, R94, R86, R99 ;  /* 0x000000565e561223 */ /* 0x001fc80000010063 */
[----:B------:R-:W-:-:S04]  /*2d00*/  FFMA.FTZ R99, R93, R86, R90 ;  /* 0x000000565d637223 */ /* 0x000fc8000001005a */
[-C--:B------:R-:W-:Y:S01]  /*2d10*/  FFMA.FTZ R103, R84, R99.reuse, R95 ;  /* 0x0000006354677223 */ /* 0x080fe2000001005f */
[----:B------:R-:W-:Y:S01]  /*2d20*/  FMUL.FTZ R93, R80, R99 ;  /* 0x00000063505d7220 */ /* 0x000fe20000410000 */
[----:B------:R-:W-:Y:S01]  /*2d30*/  IADD3 R95, R50, -0x1, RZ ;  /* 0xffffffff325f7810 */ /* 0x000fe20007ffe0ff */
[----:B-1----:R-:W-:Y:S01]  /*2d40*/  @P2 FFMA.FTZ R104, R107, R104, R106 ;  /* 0x000000686b682223 */ /* 0x002fe2000001006a */
[----:B------:R-:W-:Y:S01]  /*2d50*/  FFMA.FTZ R90, R6, R103, R5 ;  /* 0x00000067065a7223 */ /* 0x000fe20000010005 */
[----:B------:R-:W-:Y:S01]  /*2d60*/  FFMA.FTZ R93, R0, R93, RZ ;  /* 0x0000005d005d7223 */ /* 0x000fe200000100ff */
[----:B------:R-:W-:Y:S01]  /*2d70*/  FMUL.FTZ R92, R92, R103 ;  /* 0x000000675c5c7220 */ /* 0x000fe20000410000 */
[----:B------:R-:W-:Y:S01]  /*2d80*/  LEA R5, R95, R54, 0x7 ;  /* 0x000000365f057211 */ /* 0x000fe200078e38ff */
[----:B------:R-:W-:Y:S01]  /*2d90*/  FFMA.FTZ R35, R104, R96, R35 ;  /* 0x0000006068237223 */ /* 0x000fe20000010023 */
[----:B------:R-:W-:Y:S01]  /*2da0*/  FFMA.FTZ R86, R88, R90, R89 ;  /* 0x0000005a58567223 */ /* 0x000fe20000010059 */
[----:B------:R-:W-:Y:S01]  /*2db0*/  FFMA.FTZ R92, R40, R92, R93 ;  /* 0x0000005c285c7223 */ /* 0x000fe2000001005d */
[----:B------:R-:W-:Y:S01]  /*2dc0*/  IADD3 R94, -R5, UR7, RZ ;  /* 0x00000007055e7c10 */ /* 0x000fe2000fffe1ff */
[----:B------:R-:W-:Y:S01]  /*2dd0*/  FFMA.FTZ R93, R88, R35, R4 ;  /* 0x00000023585d7223 */ /* 0x000fe20000010004 */
[C---:B------:R-:W-:Y:S01]  /*2de0*/  FMUL.FTZ R5, R7.reuse, R99 ;  /* 0x0000006307057220 */ /* 0x040fe20000410000 */
[C---:B------:R-:W-:Y:S01]  /*2df0*/  FMUL.FTZ R89, R7.reuse, R103 ;  /* 0x0000006707597220 */ /* 0x040fe20000410000 */
[----:B------:R-:W-:Y:S01]  /*2e00*/  ISETP.GE.AND P6, PT, R94, 0x1, PT ;  /* 0x000000015e00780c */ /* 0x000fe20003fc6270 */
[----:B------:R-:W-:Y:S01]  /*2e10*/  FFMA.FTZ R97, R6, R93, R97 ;  /* 0x0000005d06617223 */ /* 0x000fe20000010061 */
        /* <DEDUP_REMOVED lines=8> */
[----:B------:R-:W-:Y:S01]  /*2ea0*/  FMUL.FTZ R7, R39, R88 ;  /* 0x0000005827077220 */ /* 0x000fe20000410000 */
[----:B------:R-:W-:Y:S01]  /*2eb0*/  FMUL.FTZ R76, R76, R90 ;  /* 0x0000005a4c4c7220 */ /* 0x000fe20000410000 */
[----:B------:R0:W-:Y:S01]  /*2ec0*/  @!P0 STS.64 [R98+0xdc8], R2 ;  /* 0x000dc80262008388 */ /* 0x0001e20000000a00 */
[----:B------:R-:W-:Y:S01]  /*2ed0*/  FFMA.FTZ R95, R84, R97, R91 ;  /* 0x00000061545f7223 */ /* 0x000fe2000001005b */
[C---:B------:R-:W-:Y:S01]  /*2ee0*/  ISETP.GE.AND P3, PT, R94.reuse, 0x21, PT ;  /* 0x000000215e00780c */ /* 0x040fe20003f66270 */
[----:B------:R-:W-:Y:S01]  /*2ef0*/  FFMA.FTZ R92, R41, R76, R92 ;  /* 0x0000004c295c7223 */ /* 0x000fe2000001005c */
[----:B------:R0:W-:Y:S01]  /*2f00*/  STS.128 [R80+0x110], R4 ;  /* 0x0001100450007388 */ /* 0x0001e20000000c00 */
[----:B------:R-:W-:Y:S01]  /*2f10*/  BAR.SYNC.DEFER_BLOCKING 0x0 ;  /* 0x0000000000007b1d */ /* 0x000fe20000010000 */
[----:B------:R-:W-:-:S02]  /*2f20*/  ISETP.GE.AND P4, PT, R94, 0x41, PT ;  /* 0x000000415e00780c */ /* 0x000fc40003f86270 */
[----:B------:R-:W-:Y:S02]  /*2f30*/  ISETP.GE.AND P5, PT, R94, 0x61, PT ;  /* 0x000000615e00780c */ /* 0x000fe40003fa6270 */
[C-C-:B------:R-:W-:Y:S02]  /*2f40*/  SHF.R.U64 R84, R18.reuse, 0x10, R19.reuse ;  /* 0x0000001012547819 */ /* 0x140fe40000001213 */
[----:B------:R-:W-:Y:S02]  /*2f50*/  SHF.R.U32.HI R89, RZ, 0x10, R19 ;  /* 0x00000010ff597819 */ /* 0x000fe40000011613 */
        /* <DEDUP_REMOVED lines=10> */
.L_x_10669:
[----:B------:R-:W-:Y:S05]  /*3000*/  BSYNC B0 ;  /* 0x0000000000007941 */ /* 0x000fea0003800000 */
.L_x_10668:
[----:B------:R2:W3:Y:S01]  /*3010*/  LDS R101, [R49+0x190] ;  /* 0x0001900031657984 */ /* 0x0004e20000000800 */
[----:B0-----:R-:W-:Y:S01]  /*3020*/  SHF.L.U32 R80, R84, 0x10, RZ ;  /* 0x0000001054507819 */ /* 0x001fe200000006ff */
[-C--:B------:R-:W-:Y:S01]  /*3030*/  FFMA.FTZ R99, R76, -R45.reuse, R99 ;  /* 0x8000002d4c637223 */ /* 0x080fe20000010063 */
[----:B------:R-:W-:Y:S01]  /*3040*/  FMUL.FTZ R2, R95, R45 ;  /* 0x0000002d5f027220 */ /* 0x000fe20000410000 */
[----:B------:R-:W-:Y:S01]  /*3050*/  SHF.L.U32 R91, R19, 0x10, RZ ;  /* 0x00000010135b7819 */ /* 0x000fe200000006ff */
[-C--:B------:R-:W-:Y:S01]  /*3060*/  FMUL.FTZ R3, R97, R43.reuse ;  /* 0x0000002b61037220 */ /* 0x080fe20000410000 */
[----:B------:R-:W-:Y:S01]  /*3070*/  SHF.L.U32 R89, R89, 0x10, RZ ;  /* 0x0000001059597819 */ /* 0x000fe200000006ff */
[----:B------:R-:W-:Y:S01]  /*3080*/  FFMA.FTZ R103, R80, -R43, R103 ;  /* 0x8000002b50677223 */ /* 0x000fe20000010067 */
        /* <DEDUP_REMOVED lines=9> */
[----:B------:R-:W-:Y:S01]  /*3120*/  FMUL.FTZ R34, R34, R86 ;  /* 0x0000005622227220 */ /* 0x000fe20000410000 */
[----:B------:R-:W-:Y:S01]  /*3130*/  FMUL.FTZ R5, R82, R6 ;  /* 0x0000000652057220 */ /* 0x000fe20000410000 */
        /* <DEDUP_REMOVED lines=9> */
.L_x_10671:
[----:B------:R-:W-:Y:S05]  /*31d0*/  BSYNC B0 ;  /* 0x0000000000007941 */ /* 0x000fea0003800000 */
.L_x_10670:
[----:B0--3--:R0:W1:Y:S01]  /*31e0*/  LDS R101, [R49+0x210] ;  /* 0x0002100031657984 */ /* 0x0090620000000800 */
[----:B------:R-:W-:Y:S04]  /*31f0*/  BSSY B0, `(.L_x_10672) ;  /* 0x0000005000007945 */ /* 0x000fe80003800000 */
[----:B------:R-:W-:Y:S05]  /*3200*/  @!P4 BRA `(.L_x_10673) ;  /* 0x00000000000cc947 */ /* 0x000fea0003800000 */
[----:B------:R-:W-:-:S05]  /*3210*/  IMAD.WIDE.U32 R4, R22, UR21, R30 ;  /* 0x0000001516047c25 */ /* 0x000fca000f8e001e */
[----:B------:R-:W-:-:S05]  /*3220*/  IADD3 R5, R105, R5, RZ ;  /* 0x0000000569057210 */ /* 0x000fca0007ffe0ff */
[----:B-1----:R2:W-:Y:S02]  /*3230*/  REDG.E.ADD.F32.FTZ.RN.STRONG.GPU desc[UR12][R4.64], R101 ;  /* 0x00000065040079a6 */ /* 0x0025e4000c10f38c */
.L_x_10673:
[----:B------:R-:W-:Y:S05]  /*3240*/  BSYNC B0 ;  /* 0x0000000000007941 */ /* 0x000fea0003800000 */
.L_x_10672:
[----:B-12---:R1:W2:Y:S01]  /*3250*/  LDS R101, [R49+0x290] ;  /* 0x0002900031657984 */ /* 0x0062a20000000800 */
[----:B------:R-:W-:Y:S01]  /*3260*/  BSSY B0, `(.L_x_10674) ;  /* 0x0000005000007945 */ /* 0x000fe20003800000 */
[----:B------:R-:W-:-:S03]  /*3270*/  IMAD.WIDE.U32 R4, R22, UR21, R32 ;  /* 0x0000001516047c25 */ /* 0x000fc6000f8e0020 */
[----:B------:R-:W-:Y:S05]  /*3280*/  @!P5 BRA `(.L_x_10675) ;  /* 0x000000000008d947 */ /* 0x000fea0003800000 */
[----:B------:R-:W-:-:S05]  /*3290*/  IADD3 R5, R105, R5, RZ ;  /* 0x0000000569057210 */ /* 0x000fca0007ffe0ff */
[----:B--2---:R3:W-:Y:S02]  /*32a0*/  REDG.E.ADD.F32.FTZ.RN.STRONG.GPU desc[UR12][R4.64], R101 ;  /* 0x00000065040079a6 */ /* 0x0047e4000c10f38c */
.L_x_10675:
[----:B------:R-:W-:Y:S05]  /*32b0*/  BSYNC B0 ;  /* 0x0000000000007941 */ /* 0x000fea0003800000 */
.L_x_10674:
        /* <DEDUP_REMOVED lines=63> */
.L_x_10677:
[----:B------:R-:W-:Y:S05]  /*36b0*/  BSYNC B0 ;  /* 0x0000000000007941 */ /* 0x000fea0003800000 */
.L_x_10676:
[----:B------:R-:W-:Y:S01]  /*36c0*/  IADD3 R87, R87, 0x1, RZ ;  /* 0x0000000157577810 */ /* 0x000fe20007ffe0ff */
[----:B------:R-:W-:-:S03]  /*36d0*/  UIADD3 UR5, UP0, UR5, 0x1, URZ ;  /* 0x0000000105057890 */ /* 0x000fc6000ff1e03f */
[----:B------:R-:W-:Y:S01]  /*36e0*/  ISETP.GE.AND P0, PT, R87, UR23, PT ;  /* 0x0000001757007c0c */ /* 0x000fe2000bf06270 */
[----:B------:R-:W-:-:S12]  /*36f0*/  UIADD3.X UR6, URZ, UR6, URZ, UP0, !UPT ;  /* 0x000000063f067290 */ /* 0x000fd800087fe43f */
[----:B------:R-:W-:Y:S05]  /*3700*/  @!P0 BRA `(.L_x_10678) ;  /* 0xffffffe800f08947 */ /* 0x000fea000383ffff */
.L_x_10665:
        /* <DEDUP_REMOVED lines=9> */
[----:B------:R-:W-:Y:S01]  /*37a0*/  UIADD3 UR4, UR4, -0x80, URZ ;  /* 0xffffff8004047890 */ /* 0x000fe2000fffe03f */
[----:B------:R-:W-:Y:S02]  /*37b0*/  F2FP.BF16.F32.PACK_AB R83, R83, R66 ;  /* 0x000000425353723e */ /* 0x000fe400000010ff */
[----:B------:R-:W-:Y:S01]  /*37c0*/  IADD3 R28, R50, -0x1, RZ ;  /* 0xffffffff321c7810 */ /* 0x000fe20007ffe0ff */
[----:B-----5:R5:W-:Y:S01]  /*37d0*/  STS.64 [R29], R2 ;  /* 0x000000021d007388 */ /* 0x020be20000000a00 */
[----:B------:R-:W-:-:S03]  /*37e0*/  NOP ;  /* 0x0000000000007918 */ /* 0x000fc60000000000 */
[----:B------:R-:W0:Y:S01]  /*37f0*/  LDS.64 R18, [R29] ;  /* 0x000000001d127984 */ /* 0x000e220000000a00 */
[----:B------:R-:W-:Y:S01]  /*3800*/  BAR.SYNC.DEFER_BLOCKING 0x0 ;  /* 0x0000000000007b1d */ /* 0x000fe20000010000 */
[----:B-----5:R-:W-:-:S05]  /*3810*/  SHF.L.U32 R2, R28, 0x7, RZ ;  /* 0x000000071c027819 */ /* 0x020fca00000006ff */
[----:B------:R-:W-:Y:S01]  /*3820*/  STS.64 [R29], R82 ;  /* 0x000000521d007388 */ /* 0x000fe20000000a00 */
[----:B0-----:R-:W-:Y:S01]  /*3830*/  IMAD.U32 R7, R19, 0x10000, RZ ;  /* 0x0001000013077824 */ /* 0x001fe200078e00ff */
[C---:B--23--:R-:W-:Y:S02]  /*3840*/  SHF.L.U32 R5, R18.reuse, 0x10, RZ ;  /* 0x0000001012057819 */ /* 0x04cfe400000006ff */
[--C-:B------:R-:W-:Y:S01]  /*3850*/  SHF.R.U32.HI R0, RZ, 0x10, R19.reuse ;  /* 0x00000010ff007819 */ /* 0x100fe20000011613 */
[--C-:B------:R-:W-:Y:S02]  /*3860*/  FADD.FTZ R7, R7, R60.reuse ;  /* 0x0000003c07077221 */ /* 0x100fe40000010000 */
[----:B------:R-:W-:Y:S01]  /*3870*/  FADD.FTZ R4, R5, R60 ;  /* 0x0000003c05047221 */ /* 0x000fe20000010000 */
[----:B------:R-:W-:Y:S02]  /*3880*/  SHF.R.U64 R5, R18, 0x10, R19 ;  /* 0x0000001012057819 */ /* 0x000fe40000001213 */
[----:B------:R-:W-:-:S02]  /*3890*/  FSETP.GTU.FTZ.AND P2, PT, R7, 20, PT ;  /* 0x41a000000700780b */ /* 0x000fc40003f5c000 */
[----:B------:R-:W-:Y:S02]  /*38a0*/  FSETP.GTU.FTZ.AND P0, PT, R4, 20, PT ;  /* 0x41a000000400780b */ /* 0x000fe40003f1c000 */
[----:B------:R-:W-:Y:S02]  /*38b0*/  SHF.L.U32 R5, R5, 0x10, RZ ;  /* 0x0000001005057819 */ /* 0x000fe400000006ff */
[----:B------:R-:W-:-:S03]  /*38c0*/  SHF.L.U32 R3, R0, 0x10, RZ ;  /* 0x0000001000037819 */ /* 0x000fc600000006ff */
[--C-:B------:R-:W-:Y:S02]  /*38d0*/  FADD.FTZ R6, R5, R60.reuse ;  /* 0x0000003c05067221 */ /* 0x100fe40000010000 */
[----:B------:R-:W-:Y:S02]  /*38e0*/  FADD.FTZ R3, R3, R60 ;  /* 0x0000003c03037221 */ /* 0x000fe40000010000 */
[----:B------:R-:W-:Y:S01]  /*38f0*/  @!P2 FMUL.FTZ R7, R7, -1.4426950216293334961 ;  /* 0xbfb8aa3b0707a820 */ /* 0x000fe20000410000 */
[----:B------:R-:W-:Y:S01]  /*3900*/  FSETP.GTU.FTZ.AND P1, PT, R6, 20, PT ;  /* 0x41a000000600780b */ /* 0x000fe20003f3c000 */
[----:B------:R-:W-:Y:S01]  /*3910*/  @!P0 FMUL.FTZ R0, R4, -1.4426950216293334961 ;  /* 0xbfb8aa3b04008820 */ /* 0x000fe20000410000 */
[C---:B------:R-:W-:Y:S01]  /*3920*/  FSETP.GTU.FTZ.AND P3, PT, R3.reuse, 20, PT ;  /* 0x41a000000300780b */ /* 0x040fe20003f7c000 */
[----:B------:R-:W0:Y:S02]  /*3930*/  LDC.64 R4, c[0x0][0x388] ;  /* 0x0000e200ff047b82 */ /* 0x000e240000000a00 */
[----:B------:R-:W2:Y:S08]  /*3940*/  @!P2 MUFU.EX2 R7, R7 ;  /* 0x000000070007a308 */ /* 0x000eb00000000800 */
[----:B------:R-:W3:Y:S01]  /*3950*/  @!P0 MUFU.EX2 R0, R0 ;  /* 0x0000000000008308 */ /* 0x000ee20000000800 */
[----:B------:R-:W-:Y:S01]  /*3960*/  @!P1 FMUL.FTZ R6, R6, -1.4426950216293334961 ;  /* 0xbfb8aa3b06069820 */ /* 0x000fe20000410000 */
[----:B------:R-:W-:Y:S01]  /*3970*/  @!P3 FMUL.FTZ R20, R3, -1.4426950216293334961 ;  /* 0xbfb8aa3b0314b820 */ /* 0x000fe20000410000 */
[----:B------:R-:W-:-:S05]  /*3980*/  SHF.R.S32.HI R3, RZ, 0x1f, R2 ;  /* 0x0000001fff037819 */ /* 0x000fca0000011402 */
[----:B------:R5:W1:Y:S01]  /*3990*/  @!P1 MUFU.EX2 R18, R6 ;  /* 0x0000000600129308 */ /* 0x000a620000000800 */
[----:B--2---:R-:W-:Y:S01]  /*39a0*/  @!P2 FADD.FTZ R19, R7, 1 ;  /* 0x3f8000000713a421 */ /* 0x004fe20000010000 */
[----:B------:R-:W-:Y:S01]  /*39b0*/  NOP ;  /* 0x0000000000007918 */ /* 0x000fe20000000000 */
[----:B0-----:R-:W-:Y:S01]  /*39c0*/  IMAD R24, R4, UR15, RZ ;  /* 0x0000000f04187c24 */ /* 0x001fe2000f8e02ff */
[----:B-----5:R-:W0:Y:S01]  /*39d0*/  LDS.64 R6, [R29] ;  /* 0x000000001d067984 */ /* 0x020e220000000a00 */
[----:B---3--:R-:W-:-:S03]  /*39e0*/  @!P0 FADD.FTZ R0, R0, 1 ;  /* 0x3f80000000008421 */ /* 0x008fc60000010000 */
[----:B------:R-:W2:Y:S01]  /*39f0*/  @!P3 MUFU.EX2 R20, R20 ;  /* 0x000000140014b308 */ /* 0x000ea20000000800 */
[----:B------:R-:W-:Y:S02]  /*3a00*/  IMAD R23, R5, UR14, R24 ;  /* 0x0000000e05177c24 */ /* 0x000fe4000f8e0218 */
[----:B------:R-:W-:-:S04]  /*3a10*/  IMAD.WIDE.U32 R4, R4, UR14, R2 ;  /* 0x0000000e04047c25 */ /* 0x000fc8000f8e0002 */
[----:B-1----:R-:W-:Y:S01]  /*3a20*/  @!P1 FADD.FTZ R18, R18, 1 ;  /* 0x3f80000012129421 */ /* 0x002fe20000010000 */
[----:B------:R-:W-:Y:S01]  /*3a30*/  IMAD R24, R64, UR6, RZ ;  /* 0x0000000640187c24 */ /* 0x000fe2000f8e02ff */
[----:B------:R-:W1:Y:S01]  /*3a40*/  @!P0 MUFU.RCP R0, R0 ;  /* 0x0000000000008308 */ /* 0x000e620000001000 */
[----:B------:R-:W-:-:S03]  /*3a50*/  IADD3 R5, R5, R23, RZ ;  /* 0x0000001705057210 */ /* 0x000fc60007ffe0ff */
[----:B------:R-:W-:-:S04]  /*3a60*/  IMAD.WIDE.U32 R4, R77, UR6, R4 ;  /* 0x000000064d047c25 */ /* 0x000fc8000f8e0004 */
[----:B------:R3:W5:Y:S01]  /*3a70*/  @!P2 MUFU.RCP R22, R19 ;  /* 0x000000130016a308 */ /* 0x0007620000001000 */
[----:B--2---:R-:W-:-:S07]  /*3a80*/  @!P3 FADD.FTZ R20, R20, 1 ;  /* 0x3f8000001414b421 */ /* 0x004fce0000010000 */
[----:B------:R2:W0:Y:S01]  /*3a90*/  @!P1 MUFU.RCP R21, R18 ;  /* 0x0000001200159308 */ /* 0x0004220000001000 */
[----:B---3--:R-:W-:Y:S02]  /*3aa0*/  IMAD R19, R77, UR7, R24 ;  /* 0x000000074d137c24 */ /* 0x008fe4000f8e0218 */
[----:B-1----:R-:W-:Y:S01]  /*3ab0*/  @!P0 FMUL.FTZ R79, R79, R0 ;  /* 0x000000004f4f8220 */ /* 0x002fe20000410000 */
[----:B------:R-:W1:Y:S01]  /*3ac0*/  LDC.64 R24, c[0x0][0x3a8] ;  /* 0x0000ea00ff187b82 */ /* 0x000e620000000a00 */
[----:B------:R-:W-:Y:S01]  /*3ad0*/  ULDC.64 UR6, c[0x0][0x3b0] ;  /* 0x0000ec0000067ab9 */ /* 0x000fe20000000a00 */
[----:B------:R-:W-:Y:S02]  /*3ae0*/  IADD3 R5, R5, R19, RZ ;  /* 0x0000001305057210 */ /* 0x000fe40007ffe0ff */
[----:B----4-:R-:W-:Y:S01]  /*3af0*/  LEA R19, P4, R4, R26, 0x1 ;  /* 0x0000001a04137211 */ /* 0x010fe200078808ff */
[----:B------:R3:W4:Y:S01]  /*3b00*/  @!P3 MUFU.RCP R23, R20 ;  /* 0x000000140017b308 */ /* 0x0007220000001000 */
[----:B-----5:R-:W-:Y:S01]  /*3b10*/  @!P2 FMUL.FTZ R37, R37, R22 ;  /* 0x000000162525a220 */ /* 0x020fe20000410000 */
[----:B------:R-:W-:-:S02]  /*3b20*/  IADD3 R69, P2, R69, -0x100, RZ ;  /* 0xffffff0045457810 */ /* 0x000fc40007f5e0ff */
[----:B------:R-:W-:Y:S02]  /*3b30*/  LEA.HI.X R5, R4, R27, R5, 0x1, P4 ;  /* 0x0000001b04057211 */ /* 0x000fe400020f0c05 */
[----:B--2---:R-:W-:Y:S01]  /*3b40*/  IADD3 R18, P0, R19, R48, RZ ;  /* 0x0000003013127210 */ /* 0x004fe20007f1e0ff */
[----:B------:R-:W2:Y:S01]  /*3b50*/  LDC.64 R26, c[0x0][0x3f0] ;  /* 0x0000fc00ff1a7b82 */ /* 0x000ea20000000a00 */
[----:B0-----:R-:W-:Y:S01]  /*3b60*/  @!P1 FMUL.FTZ R36, R36, R21 ;  /* 0x0000001524249220 */ /* 0x001fe20000410000 */
[----:B------:R-:W-:Y:S02]  /*3b70*/  ISETP.GT.AND P4, PT, R50, 0x1, PT ;  /* 0x000000013200780c */ /* 0x000fe40003f84270 */
[----:B------:R-:W-:Y:S02]  /*3b80*/  IADD3.X R19, R5, R46, RZ, P0, !PT ;  /* 0x0000002e05137210 */ /* 0x000fe400007fe4ff */
[----:B---3--:R-:W-:Y:S01]  /*3b90*/  F2FP.BF16.F32.PACK_AB R20, R36, R79 ;  /* 0x0000004f2414723e */ /* 0x008fe200000010ff */
[----:B------:R-:W-:Y:S01]  /*3ba0*/  FADD.FTZ R79, R79, R56 ;  /* 0x000000384f4f7221 */ /* 0x000fe20000010000 */
[----:B------:R-:W-:Y:S01]  /*3bb0*/  IADD3 R57, P1, R57, -0x100, RZ ;  /* 0xffffff0039397810 */ /* 0x000fe20007f3e0ff */
[----:B------:R0:W-:Y:S01]  /*3bc0*/  STG.E.64 desc[UR12][R18.64], R6 ;  /* 0x0000000612007986 */ /* 0x0001e2000c101b0c */
[----:B----4-:R-:W-:Y:S01]  /*3bd0*/  @!P3 FMUL.FTZ R38, R38, R23 ;  /* 0x000000172626b220 */ /* 0x010fe20000410000 */
[----:B-1----:R-:W-:-:S02]  /*3be0*/  IMAD R0, R24, UR15, RZ ;  /* 0x0000000f18007c24 */ /* 0x002fc4000f8e02ff */
[----:B------:R-:W-:Y:S01]  /*3bf0*/  FADD.FTZ R36, R79, R36 ;  /* 0x000000244f247221 */ /* 0x000fe20000010000 */
[----:B------:R-:W-:Y:S01]  /*3c00*/  IMAD.WIDE.U32 R2, R24, UR14, R2 ;  /* 0x0000000e18027c25 */ /* 0x000fe2000f8e0002 */
[----:B------:R-:W-:Y:S01]  /*3c10*/  BAR.SYNC.DEFER_BLOCKING 0x0 ;  /* 0x0000000000007b1d */ /* 0x000fe20000010000 */
[----:B------:R-:W-:Y:S02]  /*3c20*/  F2FP.BF16.F32.PACK_AB R21, R38, R37 ;  /* 0x000000252615723e */ /* 0x000fe400000010ff */
[----:B------:R-:W-:Y:S01]  /*3c30*/  FADD.FTZ R37, R36, R37 ;  /* 0x0000002524257221 */ /* 0x000fe20000010000 */
[----:B------:R-:W-:Y:S01]  /*3c40*/  IMAD R23, R25, UR14, R0 ;  /* 0x0000000e19177c24 */ /* 0x000fe2000f8e0200 */
[----:B------:R-:W-:Y:S01]  /*3c50*/  IADD3 R61, P3, R61, -0x100, RZ ;  /* 0xffffff003d3d7810 */ /* 0x000fe20007f7e0ff */
[----:B------:R-:W-:Y:S02]  /*3c60*/  IMAD R0, R64, UR6, RZ ;  /* 0x0000000640007c24 */ /* 0x000fe4000f8e02ff */
[----:B------:R-:W-:Y:S01]  /*3c70*/  FADD.FTZ R56, R37, R38 ;  /* 0x0000002625387221 */ /* 0x000fe20000010000 */
[----:B------:R-:W-:-:S02]  /*3c80*/  MOV R50, R28 ;  /* 0x0000001c00327202 */ /* 0x000fc40000000f00 */
[----:B------:R-:W-:Y:S01]  /*3c90*/  IADD3 R3, R3, R23, RZ ;  /* 0x0000001703037210 */ /* 0x000fe20007ffe0ff */
[----:B0-----:R-:W-:Y:S01]  /*3ca0*/  IMAD R7, R77, UR7, R0 ;  /* 0x000000074d077c24 */ /* 0x001fe2000f8e0200 */
[----:B------:R-:W-:Y:S02]  /*3cb0*/  IADD3.X R55, R55, -0x1, RZ, P1, !PT ;  /* 0xffffffff37377810 */ /* 0x000fe40000ffe4ff */
[----:B------:R-:W-:Y:S01]  /*3cc0*/  IADD3.X R67, R67, -0x1, RZ, P2, !PT ;  /* 0xffffffff43437810 */ /* 0x000fe200017fe4ff */
[----:B------:R-:W-:Y:S01]  /*3cd0*/  IMAD.WIDE.U32 R2, R77, UR6, R2 ;  /* 0x000000064d027c25 */ /* 0x000fe2000f8e0002 */
[----:B------:R-:W-:-:S04]  /*3ce0*/  IADD3.X R59, R59, -0x1, RZ, P3, !PT ;  /* 0xffffffff3b3b7810 */ /* 0x000fc80001ffe4ff */
        /* <DEDUP_REMOVED lines=12> */
.L_x_10655:
        /* <DEDUP_REMOVED lines=26> */
.L_x_10681:
[----:B------:R-:W-:Y:S05]  /*3f50*/  BSYNC B0 ;  /* 0x0000000000007941 */ /* 0x000fea0003800000 */
.L_x_10680:
        /* <DEDUP_REMOVED lines=29> */
.L_x_10683:
[----:B-1----:R-:W1:Y:S02]  /*4130*/  S2R R15, SR_TID.X ;  /* 0x00000000000f7919 */ /* 0x002e640000002100 */
.L_x_10684:
[----:B------:R-:W-:Y:S05]  /*4140*/  BSYNC B0 ;  /* 0x0000000000007941 */ /* 0x000fea0003800000 */
.L_x_10682:
        /* <DEDUP_REMOVED lines=16> */
[----:B--2---:R-:W-:Y:S01]  /*4250*/  IMAD.WIDE.U32 R4, R77, UR8, RZ ;  /* 0x000000084d047c25 */ /* 0x004fe2000f8e00ff */
[----:B------:R-:W-:Y:S01]  /*4260*/  IADD3 R23, R3, R23, RZ ;  /* 0x0000001703177210 */ /* 0x000fe20007ffe0ff */
[----:B------:R-:W-:-:S03]  /*4270*/  ULDC.64 UR8, c[0x0][0x3c0] ;  /* 0x0000f00000087ab9 */ /* 0x000fc60000000a00 */
[----:B------:R-:W-:Y:S01]  /*4280*/  IADD3 R21, R5, R21, RZ ;  /* 0x0000001505157210 */ /* 0x000fe20007ffe0ff */
[----:B-1----:R-:W-:-:S03]  /*4290*/  ULEA UR4, UR5, UR4, 0x18 ;  /* 0x0000000405047291 */ /* 0x002fc6000f8ec03f */
[----:B------:R-:W-:-:S09]  /*42a0*/  ULDC UR5, c[0x0][0x0] ;  /* 0x0000000000057ab9 */ /* 0x000fd20000000800 */
.L_x_10686:
[----:B------:R-:W-:Y:S02]  /*42b0*/  LEA R0, R15, UR4, 0x2 ;  /* 0x000000040f007c11 */ /* 0x000fe4000f8e10ff */
[----:B------:R-:W-:Y:S02]  /*42c0*/  SHF.R.S32.HI R10, RZ, 0x1f, R15 ;  /* 0x0000001fff0a7819 */ /* 0x000fe4000001140f */
[----:B0-----:R-:W-:Y:S01]  /*42d0*/  MOV R8, R2 ;  /* 0x0000000200087202 */ /* 0x001fe20000000f00 */
[----:B------:R-:W0:Y:S01]  /*42e0*/  LDS R17, [R0+0x15c8] ;  /* 0x0015c80000117984 */ /* 0x000e220000000800 */
[----:B------:R-:W-:Y:S01]  /*42f0*/  MOV R9, R23 ;  /* 0x0000001700097202 */ /* 0x000fe20000000f00 */
[C---:B---3--:R-:W-:Y:S01]  /*4300*/  IMAD R12, R10.reuse, UR6, RZ ;  /* 0x000000060a0c7c24 */ /* 0x048fe2000f8e02ff */
        /* <DEDUP_REMOVED lines=20> */
.L_x_10685:
[----:B------:R-:W-:Y:S05]  /*4450*/  EXIT ;  /* 0x000000000000794d */ /* 0x000fea0003800000 */
.L_x_10687:
        /* <DEDUP_REMOVED lines=10> */
.L_x_11063:


//--------------------- .text._Z25selective_scan_bwd_kernelI32Selective_Scan_bwd_kernel_traitsILi32ELi4ELb1ELb1ELb0ELb0ELb0EN3c108BFloat16EfEEv12SSMParamsBwd --------------------------
	.section	.text._Z25selective_scan_bwd_kernelI32Selective_Scan_bwd_kernel_traitsILi32ELi4ELb1ELb1ELb0ELb0ELb0EN3c108BFloat16EfEEv12SSMParamsBwd,"ax",@progbits
	.align	128
        .global         _Z25selective_scan_bwd_kernelI32Selective_Scan_bwd_kernel_traitsILi32ELi4ELb1ELb1ELb0ELb0ELb0EN3c108BFloat16EfEEv12SSMParamsBwd
        .type           _Z25selective_scan_bwd_kernelI32Selective_Scan_bwd_kernel_traitsILi32ELi4ELb1ELb1ELb0ELb0ELb0EN3c108BFloat16EfEEv12SSMParamsBwd,@function
        .size           _Z25selective_scan_bwd_kernelI32Selective_Scan_bwd_kernel_traitsILi32ELi4ELb1ELb1ELb0ELb0ELb0EN3c108BFloat16EfEEv12SSMParamsBwd,(.L_x_11064 - _Z25selective_scan_bwd_kernelI32Selective_Scan_bwd_kernel_traitsILi32ELi4ELb1ELb1ELb0ELb0ELb0EN3c108BFloat16EfEEv12SSMParamsBwd)
        .other          _Z25selective_scan_bwd_kernelI32Selective_Scan_bwd_kernel_traitsILi32ELi4ELb1ELb1ELb0ELb0ELb0EN3c108BFloat16EfEEv12SSMParamsBwd,@"STO_CUDA_ENTRY STV_DEFAULT"
_Z25selective_scan_bwd_kernelI32Selective_Scan_bwd_kernel_traitsILi32ELi4ELb1ELb1ELb0ELb0ELb0EN3c108BFloat16EfEEv12SSMParamsBwd:
.text._Z25selective_scan_bwd_kernelI32Selective_Scan_bwd_kernel_traitsILi32ELi4ELb1ELb1ELb0ELb0ELb0EN3c108BFloat16EfEEv12SSMParamsBwd:
        /* <DEDUP_REMOVED lines=119> */
[C---:B------:R-:W-:Y:S01]  /*0770*/  @P2 LEA R54, P4, R41.reuse, R16, 0x2 ;  /* 0x0000001029362211 */ /* 0x040fe200078810ff */
[----:B-1----:R-:W-:Y:S01]  /*0780*/  @P0 IMAD R3, R0, R21, RZ ;  /* 0x0000001500030224 */ /* 0x002fe200078e02ff */
[----:B------:R-:W-:Y:S01]  /*0790*/  LEA.HI.X R22, R22, R35, R2, 0x1, P3 ;  /* 0x0000002316167211 */ /* 0x000fe200018f0c02 */
[----:B------:R-:W-:Y:S01]  /*07a0*/  IMAD R0, R38, UR4, RZ ;  /* 0x0000000426007c24 */ /* 0x000fe2000f8e02ff */
[----:B0-----:R-:W-:Y:S01]  /*07b0*/  LEA R27, P5, R26, R28, 0x1 ;  /* 0x0000001c1a1b7211 */ /* 0x001fe200078a08ff */
[----:B------:R-:W-:Y:S01]  /*07c0*/  IMAD R2, R38, UR6, RZ ;  /* 0x0000000626027c24 */ /* 0x000fe2000f8e02ff */
[C---:B------:R-:W-:Y:S01]  /*07d0*/  @P2 LEA.HI.X R55, R41.reuse, R17, R38, 0x2, P4 ;  /* 0x0000001129372211 */ /* 0x040fe200020f1426 */
[C---:B------:R-:W-:Y:S01]  /*07e0*/  IMAD R21, R41.reuse, UR5, R0 ;  /* 0x0000000529157c24 */ /* 0x040fe2000f8e0200 */
[----:B------:R-:W-:Y:S01]  /*07f0*/  LEA R25, P2, R24, R32, 0x1 ;  /* 0x0000002018197211 */ /* 0x000fe200078408ff */
[----:B------:R-:W-:Y:S01]  /*0800*/  IMAD R19, R41, UR7, R2 ;  /* 0x0000000729137c24 */ /* 0x000fe2000f8e0202 */
[----:B------:R-:W-:-:S02]  /*0810*/  LEA R20, P4, R7, R42, 0x1 ;  /* 0x0000002a07147211 */ /* 0x000fc400078808ff */
[----:B------:R-:W-:Y:S01]  /*0820*/  LEA.HI.X R26, R26, R29, R8, 0x1, P5 ;  /* 0x0000001d1a1a7211 */ /* 0x000fe200028f0c08 */
[----:B------:R-:W-:Y:S01]  /*0830*/  HFMA2.MMA R29, -RZ, RZ, 0, 0 ;  /* 0x00000000ff1d7435 */ /* 0x000fe200000001ff */
[----:B--2---:R-:W-:Y:S01]  /*0840*/  @P0 IMAD.WIDE R50, R3, 0x8, R50 ;  /* 0x0000000803320825 */ /* 0x004fe200078e0232 */
[----:B------:R-:W-:Y:S02]  /*0850*/  LEA.HI.X R24, R24, R33, R6, 0x1, P2 ;  /* 0x0000002118187211 */ /* 0x000fe400010f0c06 */
[----:B------:R-:W-:Y:S02]  /*0860*/  @!P0 CS2R R50, SRZ ;  /* 0x0000000000328805 */ /* 0x000fe4000001ff00 */
[----:B------:R-:W-:Y:S02]  /*0870*/  LEA.HI.X R18, R7, R43, R18, 0x1, P4 ;  /* 0x0000002b07127211 */ /* 0x000fe400020f0c12 */
[----:B------:R-:W-:Y:S01]  /*0880*/  MOV R31, RZ ;  /* 0x000000ff001f7202 */ /* 0x000fe20000000f00 */
        /* <DEDUP_REMOVED lines=10> */
[----:B------:R-:W3:Y:S01]  /*0930*/  S2UR UR5, SR_CgaCtaId ;  /* 0x00000000000579c3 */ /* 0x000ee20000008800 */
[----:B------:R-:W-:Y:S01]  /*0940*/  MOV R31, RZ ;  /* 0x000000ff001f7202 */ /* 0x000fe20000000f00 */
[----:B------:R-:W-:-:S02]  /*0950*/  IMAD R7, R30, UR9, R7 ;  /* 0x000000091e077c24 */ /* 0x000fc4000f8e0207 */
[----:B------:R-:W-:Y:S01]  /*0960*/  IMAD.WIDE.U32 R60, R41, UR6, RZ ;  /* 0x00000006293c7c25 */ /* 0x000fe2000f8e00ff */
[----:B------:R-:W-:Y:S02]  /*0970*/  ULDC UR6, c[0x0][0x224] ;  /* 0x0000890000067ab9 */ /* 0x000fe40000000800 */
[----:B------:R-:W-:Y:S01]  /*0980*/  MOV R17, UR6 ;  /* 0x0000000600117c02 */ /* 0x000fe20008000f00 */
[----:B------:R-:W-:Y:S01]  /*0990*/  IMAD.IADD R21, R59, 0x1, R21 ;  /* 0x000000013b157824 */ /* 0x000fe200078e0215 */
[----:B------:R-:W-:Y:S01]  /*09a0*/  IADD3 R19, R61, R19, RZ ;  /* 0x000000133d137210 */ /* 0x000fe20007ffe0ff */
[----:B-1----:R-:W-:-:S04]  /*09b0*/  IMAD R0, R4, UR14, RZ ;  /* 0x0000000e04007c24 */ /* 0x002fc8000f8e02ff */
[----:B------:R-:W-:Y:S02]  /*09c0*/  IMAD R5, R5, UR15, R0 ;  /* 0x0000000f05057c24 */ /* 0x000fe4000f8e0200 */
[----:B0-----:R-:W-:Y:S01]  /*09d0*/  IMAD.WIDE.U32 R2, R4, UR15, R56 ;  /* 0x0000000f04027c25 */ /* 0x001fe2000f8e0038 */
[----:B---3--:R-:W-:Y:S01]  /*09e0*/  ULEA UR4, UR5, UR4, 0x18 ;  /* 0x0000000405047291 */ /* 0x008fe2000f8ec03f */
[C---:B------:R-:W-:Y:S02]  /*09f0*/  LOP3.LUT R16, R56.reuse, 0x1f, RZ, 0xc0, !PT ;  /* 0x0000001f38107812 */ /* 0x040fe400078ec0ff */
[----:B------:R-:W-:Y:S01]  /*0a00*/  IMAD.IADD R3, R3, 0x1, R5 ;  /* 0x0000000103037824 */ /* 0x000fe200078e0205 */
[----:B------:R-:W-:Y:S01]  /*0a10*/  SHF.R.S32.HI R14, RZ, 0x1f, R56 ;  /* 0x0000001fff0e7819 */ /* 0x000fe20000011438 */
[----:B------:R-:W-:Y:S01]  /*0a20*/  VIADD R13, R56, 0x200 ;  /* 0x00000200380d7836 */ /* 0x000fe20000000000 */
[----:B------:R-:W-:Y:S01]  /*0a30*/  MOV R15, UR4 ;  /* 0x00000004000f7c02 */ /* 0x000fe20008000f00 */
[----:B------:R-:W-:Y:S01]  /*0a40*/  IMAD.WIDE.U32 R2, R30, UR8, R2 ;  /* 0x000000081e027c25 */ /* 0x000fe2000f8e0002 */
[----:B------:R-:W-:Y:S01]  /*0a50*/  ULDC.64 UR8, c[0x0][0x3c8] ;  /* 0x0000f20000087ab9 */ /* 0x000fe20000000a00 */
[----:B------:R-:W-:Y:S01]  /*0a60*/  UMOV UR4, URZ ;  /* 0x0000003f00047c82 */ /* 0x000fe20008000000 */
[----:B------:R-:W-:-:S02]  /*0a70*/  LEA R12, R56, R15, 0x2 ;  /* 0x0000000f380c7211 */ /* 0x000fc400078e10ff */
[----:B------:R-:W-:Y:S02]  /*0a80*/  IADD3 R3, R3, R7, RZ ;  /* 0x0000000703037210 */ /* 0x000fe40007ffe0ff */
[----:B------:R-:W-:Y:S02]  /*0a90*/  LEA R64, P0, R2, UR8, 0x2 ;  /* 0x0000000802407c11 */ /* 0x000fe4000f8010ff */
[----:B------:R-:W-:Y:S02]  /*0aa0*/  LEA R11, R56, R15, 0x4 ;  /* 0x0000000f380b7211 */ /* 0x000fe400078e20ff */
[----:B------:R-:W-:Y:S02]  /*0ab0*/  LEA.HI.X R2, R2, UR9, R3, 0x2, P0 ;  /* 0x0000000902027c11 */ /* 0x000fe400080f1403 */
[C---:B------:R-:W-:Y:S02]  /*0ac0*/  IADD3 R62, P0, R64.reuse, -0x180, RZ ;  /* 0xfffffe80403e7810 */ /* 0x040fe40007f1e0ff */
[----:B------:R-:W-:-:S02]  /*0ad0*/  IADD3 R64, P1, R64, -0x80, RZ ;  /* 0xffffff8040407810 */ /* 0x000fc40007f3e0ff */
[C---:B------:R-:W-:Y:S02]  /*0ae0*/  IADD3.X R63, R2.reuse, -0x1, RZ, P0, !PT ;  /* 0xffffffff023f7810 */ /* 0x040fe400007fe4ff */
[----:B--2---:R-:W-:-:S09]  /*0af0*/  IADD3.X R65, R2, -0x1, RZ, P1, !PT ;  /* 0xffffffff02417810 */ /* 0x004fd20000ffe4ff */
.L_x_10703:
[----:B------:R-:W-:Y:S01]  /*0b00*/  BAR.SYNC.DEFER_BLOCKING 0x0 ;  /* 0x0000000000007b1d */ /* 0x000fe20000010000 */
[C---:B------:R-:W-:Y:S02]  /*0b10*/  SHF.L.U32 R10, R56.reuse, 0x3, RZ ;  /* 0x00000003380a7819 */ /* 0x040fe400000006ff */
[----:B0-----:R-:W-:Y:S02]  /*0b20*/  SHF.L.U64.HI R9, R56, 0x3, R14 ;  /* 0x0000000338097819 */ /* 0x001fe4000001020e */
[----:B------:R-:W-:Y:S01]  /*0b30*/  IADD3 R2, P0, R27, R10, RZ ;  /* 0x0000000a1b027210 */ /* 0x000fe20007f1e0ff */
[----:B------:R-:W-:-:S04]  /*0b40*/  ULDC UR5, c[0x0][0x21c] ;  /* 0x0000870000057ab9 */ /* 0x000fc80000000800 */
[----:B------:R-:W-:-:S06]  /*0b50*/  IMAD.X R3, R26, 0x1, R9, P0 ;  /* 0x000000011a037824 */ /* 0x000fcc00000e0609 */
[----:B------:R-:W2:Y:S01]  /*0b60*/  LDG.E.64 R2, desc[UR12][R2.64] ;  /* 0x0000000c02027981 */ /* 0x000ea2000c1e1b00 */
[----:B------:R-:W-:Y:S02]  /*0b70*/  LEA R8, R28, R15, 0x3 ;  /* 0x0000000f1c087211 */ /* 0x000fe400078e18ff */
[----:B------:R-:W-:-:S04]  /*0b80*/  IADD3 R4, P0, R25, R10, RZ ;  /* 0x0000000a19047210 */ /* 0x000fc80007f1e0ff */
[----:B------:R-:W-:Y:S01]  /*0b90*/  IADD3.X R5, R24, R9, RZ, P0, !PT ;  /* 0x0000000918057210 */ /* 0x000fe200007fe4ff */
[----:B--2---:R0:W-:Y:S01]  /*0ba0*/  STS.64 [R8], R2 ;  /* 0x0000000208007388 */ /* 0x0041e20000000a00 */
[----:B------:R-:W-:-:S03]  /*0bb0*/  NOP ;  /* 0x0000000000007918 */ /* 0x000fc60000000000 */
[----:B-1----:R-:W1:Y:S01]  /*0bc0*/  LDS.64 R66, [R8] ;  /* 0x0000000008427984 */ /* 0x002e620000000a00 */
        /* <DEDUP_REMOVED lines=8> */
[----:B0-----:R-:W3:Y:S01]  /*0c50*/  LDG.E.64 R2, desc[UR12][R34.64] ;  /* 0x0000000c22027981 */ /* 0x001ee2000c1e1b00 */
[C---:B-1----:R-:W-:Y:S02]  /*0c60*/  SHF.L.U32 R90, R66.reuse, 0x10, RZ ;  /* 0x00000010425a7819 */ /* 0x042fe400000006ff */
[----:B------:R-:W-:-:S02]  /*0c70*/  SHF.R.U64 R89, R66, 0x10, R67 ;  /* 0x0000001042597819 */ /* 0x000fc40000001243 */
[----:B------:R-:W-:Y:S02]  /*0c80*/  ISETP.LT.AND P0, PT, RZ, UR5, PT ;  /* 0x00000005ff007c0c */ /* 0x000fe4000bf01270 */
[----:B------:R-:W-:Y:S01]  /*0c90*/  SHF.R.U32.HI R92, RZ, 0x10, R67 ;  /* 0x00000010ff5c7819 */ /* 0x000fe20000011643 */
[----:B------:R-:W-:Y:S01]  /*0ca0*/  IMAD.U32 R89, R89, 0x10000, RZ ;  /* 0x0001000059597824 */ /* 0x000fe200078e00ff */
[----:B------:R-:W-:-:S03]  /*0cb0*/  SHF.L.U32 R91, R67, 0x10, RZ ;  /* 0x00000010435b7819 */ /* 0x000fc600000006ff */
[----:B------:R-:W-:-:S06]  /*0cc0*/  IMAD.U32 R92, R92, 0x10000, RZ ;  /* 0x000100005c5c7824 */ /* 0x000fcc00078e00ff */
[----:B--2---:R-:W-:Y:S01]  /*0cd0*/  @!P0 CS2R R4, SRZ ;  /* 0x0000000000048805 */ /* 0x004fe2000001ff00 */
[----:B---3--:R0:W-:Y:S01]  /*0ce0*/  STS.64 [R8], R2 ;  /* 0x0000000208007388 */ /* 0x0081e20000000a00 */
[----:B------:R-:W-:-:S03]  /*0cf0*/  NOP ;  /* 0x0000000000007918 */ /* 0x000fc60000000000 */
[----:B------:R-:W1:Y:S01]  /*0d00*/  LDS.64 R6, [R8] ;  /* 0x0000000008067984 */ /* 0x000e620000000a00 */
[----:B0-----:R-:W-:Y:S02]  /*0d10*/  @!P0 MOV R2, RZ ;  /* 0x000000ff00028202 */ /* 0x001fe40000000f00 */
[C-C-:B-1----:R-:W-:Y:S01]  /*0d20*/  SHF.R.U64 R42, R6.reuse, 0x10, R7.reuse ;  /* 0x00000010062a7819 */ /* 0x142fe20000001207 */
[----:B------:R-:W-:Y:S01]  /*0d30*/  IMAD.U32 R0, R6, 0x10000, RZ ;  /* 0x0001000006007824 */ /* 0x000fe200078e00ff */
[----:B------:R-:W-:Y:S02]  /*0d40*/  SHF.R.U32.HI R40, RZ, 0x10, R7 ;  /* 0x00000010ff287819 */ /* 0x000fe40000011607 */
[----:B------:R-:W-:Y:S01]  /*0d50*/  SHF.L.U32 R3, R42, 0x10, RZ ;  /* 0x000000102a037819 */ /* 0x000fe200000006ff */
[C---:B------:R-:W-:Y:S01]  /*0d60*/  FFMA.FTZ R34, R0.reuse, R90, R31 ;  /* 0x0000005a00227223 */ /* 0x040fe2000001001f */
[----:B------:R-:W-:Y:S01]  /*0d70*/  SHF.L.U32 R6, R7, 0x10, RZ ;  /* 0x0000001007067819 */ /* 0x000fe200000006ff */
[----:B-----5:R-:W-:Y:S01]  /*0d80*/  FMUL.FTZ R42, R0, R39 ;  /* 0x00000027002a7220 */ /* 0x020fe20000410000 */
[----:B------:R-:W-:Y:S01]  /*0d90*/  SHF.L.U32 R40, R40, 0x10, RZ ;  /* 0x0000001028287819 */ /* 0x000fe200000006ff */
[C---:B------:R-:W-:Y:S01]  /*0da0*/  FFMA.FTZ R31, R3.reuse, R89, R34 ;  /* 0x00000059031f7223 */ /* 0x040fe20000010022 */
[----:B------:R-:W-:Y:S01]  /*0db0*/  @!P0 MOV R7, RZ ;  /* 0x000000ff00078202 */ /* 0x000fe20000000f00 */
[CC--:B------:R-:W-:Y:S01]  /*0dc0*/  FMUL.FTZ R43, R6.reuse, R39.reuse ;  /* 0x00000027062b7220 */ /* 0x0c0fe20000410000 */
[----:B------:R-:W-:Y:S01]  /*0dd0*/  FMUL.FTZ R45, R3, R39 ;  /* 0x00000027032d7220 */ /* 0x000fe20000410000 */
[----:B------:R-:W-:Y:S01]  /*0de0*/  FFMA.FTZ R31, R6, R91, R31 ;  /* 0x0000005b061f7223 */ /* 0x000fe2000001001f */
[----:B------:R-:W-:-:S03]  /*0df0*/  FMUL.FTZ R44, R40, R39 ;  /* 0x00000027282c7220 */ /* 0x000fc60000410000 */
[----:B------:R-:W-:Y:S01]  /*0e00*/  FFMA.FTZ R31, R40, R92, R31 ;  /* 0x0000005c281f7223 */ /* 0x000fe2000001001f */
[----:B------:R-:W-:Y:S06]  /*0e10*/  BAR.SYNC.DEFER_BLOCKING 0x0 ;  /* 0x0000000000007b1d */ /* 0x000fec0000010000 */
[----:B------:R-:W-:Y:S05]  /*0e20*/  @!P0 BRA `(.L_x_10689) ;  /* 0x0000001400ec8947 */ /* 0x000fea0003800000 */
[----:B------:R-:W0:Y:S01]  /*0e30*/  LDC.64 R34, c[0x0][0x348] ;  /* 0x0000d200ff227b82 */ /* 0x000e220000000a00 */
[----:B------:R-:W-:Y:S01]  /*0e40*/  HFMA2.MMA R5, -RZ, RZ, 0, 0 ;  /* 0x00000000ff057435 */ /* 0x000fe200000001ff */
[----:B------:R-:W-:Y:S01]  /*0e50*/  MOV R4, R56 ;  /* 0x0000003800047202 */ /* 0x000fe20000000f00 */
[----:B------:R-:W-:Y:S01]  /*0e60*/  ULDC.64 UR6, c[0x0][0x350] ;  /* 0x0000d40000067ab9 */ /* 0x000fe20000000a00 */
[----:B------:R-:W-:Y:S01]  /*0e70*/  IADD3 R46, R17, -0x1, RZ ;  /* 0xffffffff112e7810 */ /* 0x000fe20007ffe0ff */
[----:B------:R-:W-:Y:S01]  /*0e80*/  IMAD R7, R37, UR6, RZ ;  /* 0x0000000625077c24 */ /* 0x000fe2000f8e02ff */
[----:B------:R-:W-:Y:S01]  /*0e90*/  SHF.R.U32.HI R87, RZ, 0x10, R33 ;  /* 0x00000010ff577819 */ /* 0x000fe20000011621 */
[----:B------:R-:W-:Y:S01]  /*0ea0*/  HFMA2.MMA R47, -RZ, RZ, 0, 0 ;  /* 0x00000000ff2f7435 */ /* 0x000fe200000001ff */
[----:B------:R-:W1:Y:S01]  /*0eb0*/  LDC R75, c[0x0][0x224] ;  /* 0x00008900ff4b7b82 */ /* 0x000e620000000800 */
[----:B------:R-:W-:Y:S01]  /*0ec0*/  IMAD R7, R30, UR7, R7 ;  /* 0x000000071e077c24 */ /* 0x000fe2000f8e0207 */
[----:B------:R-:W-:Y:S01]  /*0ed0*/  SHF.L.U32 R49, R32, 0x10, RZ ;  /* 0x0000001020317819 */ /* 0x000fe200000006ff */
[----:B------:R-:W-:Y:S01]  /*0ee0*/  UMOV UR5, URZ ;  /* 0x0000003f00057c82 */ /* 0x000fe20008000000 */
[----:B------:R-:W-:Y:S01]  /*0ef0*/  SHF.L.U32 R87, R87, 0x10, RZ ;  /* 0x0000001057577819 */ /* 0x000fe200000006ff */
[----:B------:R-:W-:Y:S01]  /*0f00*/  ULDC UR22, c[0x0][0x224] ;  /* 0x0000890000167ab9 */ /* 0x000fe20000000800 */
[C---:B------:R-:W-:Y:S01]  /*0f10*/  ISETP.NE.AND P1, PT, R56.reuse, RZ, PT ;  /* 0x000000ff3800720c */ /* 0x040fe20003f25270 */
[--C-:B------:R-:W-:Y:S01]  /*0f20*/  FADD.FTZ R49, R49, R36.reuse ;  /* 0x0000002431317221 */ /* 0x100fe20000010000 */
[----:B------:R-:W2:Y:S01]  /*0f30*/  LDC R48, c[0x0][0x224] ;  /* 0x00008900ff307b82 */ /* 0x000ea20000000800 */
[----:B------:R-:W-:Y:S01]  /*0f40*/  ISETP.NE.AND P2, PT, R56, 0x1f, PT ;  /* 0x0000001f3800780c */ /* 0x000fe20003f45270 */
[----:B------:R-:W-:Y:S01]  /*0f50*/  FADD.FTZ R87, R87, R36 ;  /* 0x0000002457577221 */ /* 0x000fe20000010000 */
[----:B------:R-:W-:Y:S01]  /*0f60*/  ULDC UR23, c[0x0][0x21c] ;  /* 0x0000870000177ab9 */ /* 0x000fe20000000800 */
        /* <DEDUP_REMOVED lines=9> */
[----:B------:R-:W-:Y:S02]  /*1000*/  LEA.HI R2, R46, R46, RZ, 0x1 ;  /* 0x0000002e2e027211 */ /* 0x000fe400078f08ff */
[----:B------:R-:W3:Y:S01]  /*1010*/  LDC.64 R78, c[0x0][0x2d0] ;  /* 0x0000b400ff4e7b82 */ /* 0x000ee20000000a00 */
[----:B------:R-:W-:Y:S01]  /*1020*/  IMAD.IADD R5, R5, 0x1, R35 ;  /* 0x0000000105057824 */ /* 0x000fe200078e0223 */
[----:B-1----:R-:W-:Y:S02]  /*1030*/  LEA R75, R75, UR4, 0x7 ;  /* 0x000000044b4b7c11 */ /* 0x002fe4000f8e38ff */
[----:B------:R-:W-:Y:S01]  /*1040*/  LOP3.LUT R35, R2, 0xfffffe, RZ, 0xc0, !PT ;  /* 0x00fffffe02237812 */ /* 0x000fe200078ec0ff */
[----:B------:R-:W-:Y:S01]  /*1050*/  IMAD.WIDE.U32 R68, R30, UR6, R4 ;  /* 0x000000061e447c25 */ /* 0x000fe2000f8e0004 */
[----:B------:R-:W-:Y:S01]  /*1060*/  ULDC.64 UR6, c[0x0][0x3c8] ;  /* 0x0000f20000067ab9 */ /* 0x000fe20000000a00 */
[----:B------:R-:W-:Y:S01]  /*1070*/  MOV R2, RZ ;  /* 0x000000ff00027202 */ /* 0x000fe20000000f00 */
[----:B------:R-:W1:Y:S01]  /*1080*/  LDC.64 R80, c[0x0][0x2e0] ;  /* 0x0000b800ff507b82 */ /* 0x000e620000000a00 */
[----:B------:R-:W-:Y:S01]  /*1090*/  IMAD.WIDE R72, R75, 0x4, R62 ;  /* 0x000000044b487825 */ /* 0x000fe200078e023e */
[----:B------:R-:W-:-:S02]  /*10a0*/  IADD3 R34, R69, R7, RZ ;  /* 0x0000000745227210 */ /* 0x000fc40007ffe0ff */
[----:B------:R-:W-:Y:S01]  /*10b0*/  LEA R4, P0, R68, UR6, 0x2 ;  /* 0x0000000644047c11 */ /* 0x000fe2000f8010ff */
[----:B------:R-:W-:Y:S01]  /*10c0*/  UMOV UR6, URZ ;  /* 0x0000003f00067c82 */ /* 0x000fe20008000000 */
[C---:B------:R-:W-:Y:S01]  /*10d0*/  SHF.L.U32 R7, R46.reuse, 0x7, RZ ;  /* 0x000000072e077819 */ /* 0x040fe200000006ff */
[----:B------:R-:W-:Y:S01]  /*10e0*/  IMAD.IADD R46, R46, 0x1, -R35 ;  /* 0x000000012e2e7824 */ /* 0x000fe200078e0a23 */
[----:B------:R-:W-:Y:S01]  /*10f0*/  LEA.HI.X R5, R68, UR7, R34, 0x2, P0 ;  /* 0x0000000744057c11 */ /* 0x000fe200080f1422 */
[----:B------:R-:W-:Y:S01]  /*1100*/  ULDC UR7, c[0x0][0x218] ;  /* 0x0000860000077ab9 */ /* 0x000fe20000000800 */
[----:B------:R-:W-:Y:S02]  /*1110*/  IADD3 R68, P0, R7, R68, RZ ;  /* 0x0000004407447210 */ /* 0x000fe40007f1e0ff */
[----:B------:R-:W-:Y:S01]  /*1120*/  SHF.L.U32 R35, R33, 0x10, RZ ;  /* 0x0000001021237819 */ /* 0x000fe200000006ff */
[----:B------:R-:W-:Y:S01]  /*1130*/  IMAD.WIDE R4, R75, 0x4, R4 ;  /* 0x000000044b047825 */ /* 0x000fe200078e0204 */
[----:B------:R-:W-:-:S02]  /*1140*/  LEA.HI.X.SX32 R69, R7, R34, 0x1, P0 ;  /* 0x0000002207457211 */ /* 0x000fc400000f0eff */
[----:B------:R-:W-:Y:S01]  /*1150*/  SHF.R.U64 R34, R32, 0x10, R33 ;  /* 0x0000001020227819 */ /* 0x000fe20000001221 */
[----:B------:R-:W-:Y:S01]  /*1160*/  IMAD.WIDE R74, R75, 0x4, R64 ;  /* 0x000000044b4a7825 */ /* 0x000fe200078e0240 */
[----:B------:R-:W-:-:S03]  /*1170*/  IADD3 R70, P0, R4, -0x100, RZ ;  /* 0xffffff0004467810 */ /* 0x000fc60007f1e0ff */
[--C-:B------:R-:W-:Y:S01]  /*1180*/  FADD.FTZ R86, R35, R36.reuse ;  /* 0x0000002423567221 */ /* 0x100fe20000010000 */
[----:B------:R-:W-:Y:S01]  /*1190*/  MOV R4, RZ ;  /* 0x000000ff00047202 */ /* 0x000fe20000000f00 */
[----:B------:R-:W-:Y:S01]  /*11a0*/  IMAD.U32 R33, R34, 0x10000, RZ ;  /* 0x0001000022217824 */ /* 0x000fe200078e00ff */
[----:B------:R-:W-:Y:S01]  /*11b0*/  IADD3.X R71, R5, -0x1, RZ, P0, !PT ;  /* 0xffffffff05477810 */ /* 0x000fe200007fe4ff */
[----:B------:R-:W-:Y:S01]  /*11c0*/  HFMA2.MMA R5, -RZ, RZ, 0, 0 ;  /* 0x00000000ff057435 */ /* 0x000fe200000001ff */
[----:B------:R-:W-:Y:S02]  /*11d0*/  IMAD.MOV.U32 R7, RZ, RZ, RZ ;  /* 0x000000ffff077224 */ /* 0x000fe400078e00ff */
[----:B--2---:R-:W-:-:S08]  /*11e0*/  FADD.FTZ R88, R33, R36 ;  /* 0x0000002421587221 */ /* 0x004fd00000010000 */
.L_x_10702:
[----:B------:R-:W-:Y:S01]  /*11f0*/  SHF.R.S32.HI R94, RZ, 0x1f, R47 ;  /* 0x0000001fff5e7819 */ /* 0x000fe2000001142f */
[C---:B---3--:R-:W-:Y:S01]  /*1200*/  IMAD.WIDE.U32 R82, R47.reuse, UR10, RZ ;  /* 0x0000000a2f527c25 */ /* 0x048fe2000f8e00ff */
[----:B--2---:R-:W-:Y:S02]  /*1210*/  MOV R32, R58 ;  /* 0x0000003a00207202 */ /* 0x004fe40000000f00 */
[----:B------:R-:W-:Y:S01]  /*1220*/  MOV R33, R21 ;  /* 0x0000001500217202 */ /* 0x000fe20000000f00 */
[C---:B------:R-:W-:Y:S02]  /*1230*/  IMAD R34, R94.reuse, UR10, RZ ;  /* 0x0000000a5e227c24 */ /* 0x040fe4000f8e02ff */
[----:B------:R-:W-:Y:S02]  /*1240*/  IMAD R84, R94, UR8, RZ ;  /* 0x000000085e547c24 */ /* 0x000fe4000f8e02ff */
[C---:B------:R-:W-:Y:S02]  /*1250*/  IMAD R93, R47.reuse, UR11, R34 ;  /* 0x0000000b2f5d7c24 */ /* 0x040fe4000f8e0222 */
[----:B------:R-:W-:Y:S01]  /*1260*/  IMAD.WIDE.U32 R34, R47, UR8, R32 ;  /* 0x000000082f227c25 */ /* 0x000fe2000f8e0020 */
[----:B------:R-:W-:-:S03]  /*1270*/  LEA R33, P3, R82, R20, 0x1 ;  /* 0x0000001452217211 */ /* 0x000fc600078608ff */
[----:B------:R-:W-:Y:S01]  /*1280*/  IMAD.IADD R83, R83, 0x1, R93 ;  /* 0x0000000153537824 */ /* 0x000fe200078e025d */
[----:B---3--:R-:W-:Y:S01]  /*1290*/  LEA R32, P0, R34, R78, 0x2 ;  /* 0x0000004e22207211 */ /* 0x008fe200078010ff */
[----:B------:R-:W-:-:S03]  /*12a0*/  IMAD R85, R47, UR9, R84 ;  /* 0x000000092f557c24 */ /* 0x000fc6000f8e0254 */
[----:B------:R-:W-:Y:S02]  /*12b0*/  LEA.HI.X R84, R82, R18, R83, 0x1, P3 ;  /* 0x0000001252547211 */ /* 0x000fe400018f0c53 */
[----:B------:R-:W-:Y:S02]  /*12c0*/  IADD3 R82, P3, R33, R10, RZ ;  /* 0x0000000a21527210 */ /* 0x000fe40007f7e0ff */
[----:B------:R-:W-:Y:S02]  /*12d0*/  IADD3 R35, R35, R85, RZ ;  /* 0x0000005523237210 */ /* 0x000fe40007ffe0ff */
[----:B------:R-:W-:Y:S02]  /*12e0*/  IADD3.X R83, R84, R9, RZ, P3, !PT ;  /* 0x0000000954537210 */ /* 0x000fe40001ffe4ff */
[----:B------:R-:W-:-:S04]  /*12f0*/  LEA.HI.X R33, R34, R79, R35, 0x2, P0 ;  /* 0x0000004f22217211 */ /* 0x000fc800000f1423 */
[----:B------:R-:W2:Y:S04]  /*1300*/  LDG.E.64 R82, desc[UR12][R82.64] ;  /* 0x0000000c52527981 */ /* 0x000ea8000c1e1b00 */
[----:B------:R3:W4:Y:S01]  /*1310*/  LDG.E R93, desc[UR12][R32.64] ;  /* 0x0000000c205d7981 */ /* 0x000722000c1e1900 */
[----:B------:R-:W-:-:S04]  /*1320*/  IMAD R84, R94, UR16, RZ ;  /* 0x000000105e547c24 */ /* 0x000fc8000f8e02ff */
[----:B------:R-:W-:Y:S01]  /*1330*/  IMAD R85, R47, UR17, R84 ;  /* 0x000000112f557c24 */ /* 0x000fe2000f8e0254 */
[----:B---3--:R-:W-:Y:S01]  /*1340*/  MOV R32, R60 ;  /* 0x0000003c00207202 */ /* 0x008fe20000000f00 */
[----:B------:R-:W-:-:S04]  /*1350*/  IMAD.MOV.U32 R33, RZ, RZ, R19 ;  /* 0x000000ffff217224 */ /* 0x000fc800078e0013 */
[----:B------:R-:W-:-:S03]  /*1360*/  IMAD.WIDE.U32 R34, R47, UR16, R32 ;  /* 0x000000102f227c25 */ /* 0x000fc6000f8e0020 */
[----:B-1----:R-:W-:Y:S02]  /*1370*/  LEA R84, P3, R34, R80, 0x2 ;  /* 0x0000005022547211 */ /* 0x002fe400078610ff */
[----:B------:R-:W-:-:S04]  /*1380*/  IADD3 R35, R35, R85, RZ ;  /* 0x0000005523237210 */ /* 0x000fc80007ffe0ff */
[----:B------:R-:W-:Y:S02]  /*1390*/  LEA.HI.X R85, R34, R81, R35, 0x2, P3 ;  /* 0x0000005122557211 */ /* 0x000fe400018f1423 */
[----:B------:R-:W-:-:S04]  /*13a0*/  ISETP.GT.AND P0, PT, R17, 0x1, PT ;  /* 0x000000011100780c */ /* 0x000fc80003f04270 */
[----:B------:R-:W-:-:S13]  /*13b0*/  ISETP.EQ.AND P0, PT, R16, RZ, P0 ;  /* 0x000000ff1000720c */ /* 0x000fda0000702270 */
[----:B------:R-:W1:Y:S01]  /*13c0*/  @P0 LDC R96, c[0x0][0x21c] ;  /* 0x00008700ff600b82 */ /* 0x000e620000000800 */
[----:B------:R-:W-:-:S04]  /*13d0*/  LEA R32, R46, R47, 0x8 ;  /* 0x0000002f2e207211 */ /* 0x000fc800078e40ff */
[----:B------:R-:W-:Y:S02]  /*13e0*/  SEL R32, R32, R13, !P1 ;  /* 0x0000000d20207207 */ /* 0x000fe40004800000 */
[----:B------:R-:W-:-:S03]  /*13f0*/  @P0 IADD3 R34, R17, -0x2, RZ ;  /* 0xfffffffe11220810 */ /* 0x000fc60007ffe0ff */
[----:B------:R-:W-:Y:S01]  /*1400*/  IMAD R100, R32, 0x4, R15 ;  /* 0x0000000420647824 */ /* 0x000fe200078e020f */
[----:B--2---:R-:W-:Y:S01]  /*1410*/  STS.64 [R8], R82 ;  /* 0x0000005208007388 */ /* 0x004fe20000000a00 */
[----:B------:R-:W-:-:S03]  /*1420*/  NOP ;  /* 0x0000000000007918 */ /* 0x000fc60000000000 */
[----:B------:R2:W3:Y:S01]  /*1430*/  LDG.E R99, desc[UR12][R84.64] ;  /* 0x0000000c54637981 */ /* 0x0004e2000c1e1900 */
[----:B----4-:R-:W-:-:S04]  /*1440*/  FMUL.FTZ R95, R93, 1.4426950216293334961 ;  /* 0x3fb8aa3b5d5f7820 */ /* 0x010fc80000410000 */
[----:B------:R-:W-:-:S06]  /*1450*/  FMUL.FTZ R97, R49, R95 ;  /* 0x0000005f31617220 */ /* 0x000fcc0000410000 */
[----:B------:R-:W4:Y:S01]  /*1460*/  MUFU.EX2 R97, R97 ;  /* 0x0000006100617308 */ /* 0x000f220000000800 */
[----:B-1----:R-:W-:Y:S02]  /*1470*/  @P0 IMAD R33, R34, R96, R47 ;  /* 0x0000006022210224 */ /* 0x002fe400078e022f */
[----:B------:R-:W1:Y:S04]  /*1480*/  LDS.64 R34, [R8] ;  /* 0x0000000008227984 */ /* 0x000e680000000a00 */
[----:B----4-:R4:W-:Y:S01]  /*1490*/  STS [R100+0x548], R97 ;  /* 0x0005486164007388 */ /* 0x0109e20000000800 */
[C---:B------:R-:W-:Y:S01]  /*14a0*/  FMUL.FTZ R104, R87.reuse, R92 ;  /* 0x0000005c57687220 */ /* 0x040fe20000410000 */
[----:B------:R-:W-:Y:S01]  /*14b0*/  BAR.SYNC.DEFER_BLOCKING 0x0 ;  /* 0x0000000000007b1d */ /* 0x000fe20000010000 */
[-C--:B------:R-:W-:Y:S01]  /*14c0*/  FMUL.FTZ R102, R88, R95.reuse ;  /* 0x0000005f58667220 */ /* 0x080fe20000410000 */
[-C--:B------:R-:W-:Y:S01]  /*14d0*/  FMUL.FTZ R108, R86, R95.reuse ;  /* 0x0000005f566c7220 */ /* 0x080fe20000410000 */
[----:B------:R-:W-:-:S04]  /*14e0*/  FMUL.FTZ R105, R87, R95 ;  /* 0x0000005f57697220 */ /* 0x000fc80000410000 */
[----:B0-----:R-:W0:Y:S01]  /*14f0*/  MUFU.EX2 R102, R102 ;  /* 0x0000006600667308 */ /* 0x001e220000000800 */
[----:B------:R0:W3:Y:S07]  /*1500*/  @P2 LDS R92, [R12+0xd4c] ;  /* 0x000d4c000c5c2984 */ /* 0x0000ee0000000800 */
[----:B------:R-:W0:Y:S01]  /*1510*/  MUFU.EX2 R108, R108 ;  /* 0x0000006c006c7308 */ /* 0x000e220000000800 */
[----:B------:R-:W-:Y:S01]  /*1520*/  MOV R98, RZ ;  /* 0x000000ff00627202 */ /* 0x000fe20000000f00 */
[----:B------:R-:W-:Y:S01]  /*1530*/  @P0 IMAD.WIDE R32, R33, 0x8, R50 ;  /* 0x0000000821200825 */ /* 0x000fe200078e0232 */
[----:B-1----:R-:W-:-:S03]  /*1540*/  PRMT R96, R34, 0x7632, R96 ;  /* 0x0000763222607816 */ /* 0x002fc60000000060 */
[----:B--2---:R-:W-:Y:S01]  /*1550*/  FMUL.FTZ R84, R49, R90 ;  /* 0x0000005a31547220 */ /* 0x004fe20000410000 */
[----:B------:R-:W-:Y:S01]  /*1560*/  SHF.L.U32 R85, R34, 0x10, RZ ;  /* 0x0000001022557819 */ /* 0x000fe200000006ff */
[----:B------:R0:W5:Y:S01]  /*1570*/  @P0 LDG.E R98, desc[UR12][R32.64+0x4] ;  /* 0x0000040c20620981 */ /* 0x000162000c1e1900 */
[----:B------:R-:W1:Y:S01]  /*1580*/  MUFU.EX2 R105, R105 ;  /* 0x0000006900697308 */ /* 0x000e620000000800 */
[C---:B------:R-:W-:Y:S01]  /*1590*/  PRMT R95, R35.reuse, 0x7632, R95 ;  /* 0x00007632235f7816 */ /* 0x040fe2000000005f */
[----:B------:R-:W-:Y:S01]  /*15a0*/  FMUL.FTZ R101, R88, R89 ;  /* 0x0000005958657220 */ /* 0x000fe20000410000 */
[----:B------:R-:W-:Y:S01]  /*15b0*/  IMAD.U32 R96, R96, 0x10000, RZ ;  /* 0x0001000060607824 */ /* 0x000fe200078e00ff */
[----:B----4-:R-:W-:Y:S01]  /*15c0*/  SHF.L.U32 R100, R35, 0x10, RZ ;  /* 0x0000001023647819 */ /* 0x010fe200000006ff */
[----:B0-----:R-:W-:Y:S01]  /*15d0*/  FMUL.FTZ R33, R97, R102 ;  /* 0x0000006661217220 */ /* 0x001fe20000410000 */
[----:B------:R-:W-:Y:S01]  /*15e0*/  SHF.L.U32 R95, R95, 0x10, RZ ;  /* 0x000000105f5f7819 */ /* 0x000fe200000006ff */
[----:B------:R-:W-:Y:S01]  /*15f0*/  FMUL.FTZ R103, R86, R91 ;  /* 0x0000005b56677220 */ /* 0x000fe20000410000 */
[----:B------:R-:W-:Y:S01]  /*1600*/  FMUL.FTZ R90, R85, R84 ;  /* 0x00000054555a7220 */ /* 0x000fe20000410000 */
[----:B------:R-:W-:Y:S01]  /*1610*/  FMUL.FTZ R112, R108, R33 ;  /* 0x000000216c707220 */ /* 0x000fe20000410000 */
[----:B------:R-:W-:Y:S01]  /*1620*/  FMUL.FTZ R33, R96, R101 ;  /* 0x0000006560217220 */ /* 0x000fe20000410000 */
[----:B------:R-:W-:Y:S01]  /*1630*/  BSSY B0, `(.L_x_10690) ;  /* 0x0000011000007945 */ /* 0x000fe20003800000 */
[----:B------:R-:W-:Y:S01]  /*1640*/  FMUL.FTZ R109, R100, R103 ;  /* 0x00000067646d7220 */ /* 0x000fe20000410000 */
[----:B------:R-:W-:Y:S01]  /*1650*/  FMUL.FTZ R106, R95, R104 ;  /* 0x000000685f6a7220 */ /* 0x000fe20000410000 */
[----:B------:R-:W-:Y:S01]  /*1660*/  FFMA.FTZ R83, R102, R90, R33 ;  /* 0x0000005a66537223 */ /* 0x000fe20000010021 */
[-C--:B---3--:R-:W-:Y:S01]  /*1670*/  FMUL.FTZ R34, R6, R99.reuse ;  /* 0x0000006306227220 */ /* 0x088fe20000410000 */
[-C--:B------:R-:W-:Y:S01]  /*1680*/  FMUL.FTZ R35, R40, R99.reuse ;  /* 0x0000006328237220 */ /* 0x080fe20000410000 */
[----:B------:R-:W-:-:S03]  /*1690*/  FMUL.FTZ R32, R3, R99 ;  /* 0x0000006303207220 */ /* 0x000fc60000410000 */
[----:B-1----:R-:W-:Y:S01]  /*16a0*/  FFMA.FTZ R91, R105, R35, R34 ;  /* 0x00000023695b7223 */ /* 0x002fe20000010022 */
        /* <DEDUP_REMOVED lines=9> */
.L_x_10691:
[----:B------:R-:W-:Y:S05]  /*1740*/  BSYNC B0 ;  /* 0x0000000000007941 */ /* 0x000fea0003800000 */
.L_x_10690:
[C---:B-1----:R-:W-:Y:S01]  /*1750*/  FMUL.FTZ R107, R105.reuse, R92 ;  /* 0x0000005c696b7220 */ /* 0x042fe20000410000 */
        /* <DEDUP_REMOVED lines=13> */
[----:B0-----:R-:W0:Y:S04]  /*1830*/  SHFL.UP PT, R82, R99, 0x1, RZ ;  /* 0x0420000063527989 */ /* 0x001e2800000e00ff */
[----:B------:R-:W2:Y:S04]  /*1840*/  SHFL.DOWN PT, R111, R91, 0x1, 0x1f ;  /* 0x08201f005b6f7f89 */ /* 0x000ea800000e0000 */
[----:B------:R-:W3:Y:S04]  /*1850*/  SHFL.DOWN PT, R107, R112, 0x1, 0x1f ;  /* 0x08201f00706b7f89 */ /* 0x000ee800000e0000 */
[----:B-----5:R-:W-:Y:S01]  /*1860*/  SHFL.IDX PT, R98, R98, RZ, 0x1f ;  /* 0x00001fff62627589 */ /* 0x020fe200000e0000 */
[C---:B-1----:R-:W-:Y:S01]  /*1870*/  @P0 FFMA.FTZ R110, R99.reuse, R83, R110 ;  /* 0x00000053636e0223 */ /* 0x042fe2000001006e */
[----:B0-----:R-:W-:-:S04]  /*1880*/  @P0 FMUL.FTZ R99, R99, R82 ;  /* 0x0000005263630220 */ /* 0x001fc80000410000 */
        /* <DEDUP_REMOVED lines=21> */
[----:B------:R-:W-:Y:S01]  /*19e0*/  ISETP.GE.AND P0, PT, R17, UR22, PT ;  /* 0x0000001611007c0c */ /* 0x000fe2000bf06270 */
[----:B------:R-:W-:-:S04]  /*19f0*/  IMAD.MOV.U32 R82, RZ, RZ, 0x3f800000 ;  /* 0x3f800000ff527424 */ /* 0x000fc800078e00ff */
[----:B--2---:R-:W-:Y:S01]  /*1a00*/  @!P2 FFMA.FTZ R91, R112, R111, R91 ;  /* 0x0000006f705ba223 */ /* 0x004fe2000001005b */
[----:B------:R-:W-:Y:S01]  /*1a10*/  SHFL.UP PT, R114, R99, 0x8, RZ ;  /* 0x0500000063727989 */ /* 0x000fe200000e00ff */
[----:B------:R-:W-:Y:S01]  /*1a20*/  ISETP.NE.OR P0, PT, R16, RZ, P0 ;  /* 0x000000ff1000720c */ /* 0x000fe20000705670 */
[----:B---3--:R-:W-:Y:S02]  /*1a30*/  @!P2 FMUL.FTZ R112, R112, R107 ;  /* 0x0000006b7070a220 */ /* 0x008fe40000410000 */
[----:B------:R-:W0:Y:S01]  /*1a40*/  SHFL.UP PT, R111, R110, 0x8, RZ ;  /* 0x050000006e6f7989 */ /* 0x000e2200000e00ff */
[C---:B------:R-:W-:Y:S02]  /*1a50*/  ISETP.GE.AND P2, PT, R28.reuse, 0x8, PT ;  /* 0x000000081c00780c */ /* 0x040fe40003f46270 */
[----:B------:R-:W-:Y:S01]  /*1a60*/  LEA R107, R47, R15, 0x3 ;  /* 0x0000000f2f6b7211 */ /* 0x000fe200078e18ff */
[----:B------:R-:W1:Y:S04]  /*1a70*/  SHFL.DOWN PT, R115, R91, 0x8, 0x1f ;  /* 0x09001f005b737f89 */ /* 0x000e6800000e0000 */
[----:B------:R-:W2:Y:S04]  /*1a80*/  SHFL.DOWN PT, R113, R112, 0x8, 0x1f ;  /* 0x09001f0070717f89 */ /* 0x000ea800000e0000 */
[----:B------:R-:W3:Y:S01]  /*1a90*/  @!P0 LDS.64 R82, [R107+0xdc8] ;  /* 0x000dc8006b528984 */ /* 0x000ee20000000a00 */
        /* <DEDUP_REMOVED lines=9> */
[----:B------:R-:W4:Y:S04]  /*1b30*/  SHFL.DOWN PT, R113, R112, 0x10, 0x1f ;  /* 0x0a001f0070717f89 */ /* 0x000f2800000e0000 */
[----:B---3--:R-:W-:Y:S01]  /*1b40*/  SHFL.IDX PT, R116, R83, RZ, 0x1f ;  /* 0x00001fff53747589 */ /* 0x008fe200000e0000 */
[----:B0-----:R-:W-:Y:S01]  /*1b50*/  @P0 FFMA.FTZ R110, R99, R111, R110 ;  /* 0x0000006f636e0223 */ /* 0x001fe2000001006e */
[----:B------:R-:W-:Y:S01]  /*1b60*/  IADD3 R111, R17, -0x1, RZ ;  /* 0xffffffff116f7810 */ /* 0x000fe20007ffe0ff */
[----:B-1----:R-:W-:-:S03]  /*1b70*/  @P0 FMUL.FTZ R99, R99, R114 ;  /* 0x0000007263630220 */ /* 0x002fc60000410000 */
[----:B------:R-:W-:Y:S01]  /*1b80*/  LEA R111, R111, R56, 0x7 ;  /* 0x000000386f6f7211 */ /* 0x000fe200078e38ff */
[----:B------:R-:W-:Y:S01]  /*1b90*/  SHFL.UP PT, R110, R110, 0x1, RZ ;  /* 0x042000006e6e7989 */ /* 0x000fe200000e00ff */
[----:B------:R-:W-:Y:S01]  /*1ba0*/  ISETP.NE.AND P0, PT, R56, RZ, PT ;  /* 0x000000ff3800720c */ /* 0x000fe20003f05270 */
[C---:B--2---:R-:W-:Y:S02]  /*1bb0*/  @!P2 FFMA.FTZ R91, R112.reuse, R115, R91 ;  /* 0x00000073705ba223 */ /* 0x044fe4000001005b */
[----:B------:R-:W0:Y:S01]  /*1bc0*/  SHFL.UP PT, R99, R99, 0x1, RZ ;  /* 0x0420000063637989 */ /* 0x000e2200000e00ff */
[----:B----4-:R-:W-:Y:S01]  /*1bd0*/  @!P2 FMUL.FTZ R112, R112, R113 ;  /* 0x000000717070a220 */ /* 0x010fe20000410000 */
[----:B------:R-:W-:Y:S02]  /*1be0*/  ISETP.NE.AND P2, PT, R56, 0x1f, PT ;  /* 0x0000001f3800780c */ /* 0x000fe40003f45270 */
[----:B------:R-:W-:Y:S04]  /*1bf0*/  SHFL.DOWN PT, R118, R91, 0x1, 0x1f ;  /* 0x08201f005b767f89 */ /* 0x000fe800000e0000 */
[----:B------:R-:W1:Y:S04]  /*1c00*/  SHFL.DOWN PT, R115, R112, 0x1, 0x1f ;  /* 0x08201f0070737f89 */ /* 0x000e6800000e0000 */
[----:B------:R2:W-:Y:S04]  /*1c10*/  SHFL.IDX PT, R114, R91, RZ, 0x1f ;  /* 0x00001fff5b727589 */ /* 0x0005e800000e0000 */
[----:B------:R-:W3:Y:S01]  /*1c20*/  SHFL.IDX PT, R113, R112, RZ, 0x1f ;  /* 0x00001fff70717589 */ /* 0x000ee200000e0000 */
[----:B--2---:R-:W-:Y:S01]  /*1c30*/  SHF.L.U32 R91, R67, 0x10, RZ ;  /* 0x00000010435b7819 */ /* 0x004fe200000006ff */
[----:B0-----:R-:W-:-:S04]  /*1c40*/  @P1 FFMA.FTZ R98, R99, R98, R110 ;  /* 0x0000006263621223 */ /* 0x001fc8000001006e */
[----:B------:R-:W-:Y:S01]  /*1c50*/  FFMA.FTZ R110, R97, R98, R90 ;  /* 0x00000062616e7223 */ /* 0x000fe2000001005a */
[----:B------:R-:W-:Y:S01]  /*1c60*/  SHF.L.U32 R90, R66, 0x10, RZ ;  /* 0x00000010425a7819 */ /* 0x000fe200000006ff */
[----:B-1----:R-:W-:Y:S01]  /*1c70*/  @P2 FFMA.FTZ R116, R115, R116, R118 ;  /* 0x0000007473742223 */ /* 0x002fe20000010076 */
[----:B------:R-:W-:Y:S01]  /*1c80*/  IADD3 R115, -R111, UR7, RZ ;  /* 0x000000076f737c10 */ /* 0x000fe2000fffe1ff */
[----:B------:R-:W-:Y:S01]  /*1c90*/  FFMA.FTZ R111, R102, R110, R33 ;  /* 0x0000006e666f7223 */ /* 0x000fe20000010021 */
[----:B------:R-:W-:Y:S01]  /*1ca0*/  FFMA.FTZ R84, R85, -R84, R110 ;  /* 0x8000005455547223 */ /* 0x000fe2000001006e */
[----:B------:R-:W-:Y:S01]  /*1cb0*/  FFMA.FTZ R98, R116, R92, R35 ;  /* 0x0000005c74627223 */ /* 0x000fe20000010023 */
[----:B------:R-:W-:Y:S01]  /*1cc0*/  SHF.R.U32.HI R92, RZ, 0x10, R67 ;  /* 0x00000010ff5c7819 */ /* 0x000fe20000011643 */
[C---:B------:R-:W-:Y:S01]  /*1cd0*/  FFMA.FTZ R109, R108.reuse, R111, R109 ;  /* 0x0000006f6c6d7223 */ /* 0x040fe2000001006d */
[----:B------:R-:W-:Y:S01]  /*1ce0*/  ISETP.GE.AND P6, PT, R115, 0x1, PT ;  /* 0x000000017300780c */ /* 0x000fe20003fc6270 */
[----:B------:R-:W-:Y:S01]  /*1cf0*/  FFMA.FTZ R99, R105, R98, R34 ;  /* 0x0000006269637223 */ /* 0x000fe20000010022 */
[----:B------:R-:W-:Y:S01]  /*1d00*/  ISETP.GE.AND P3, PT, R115, 0x21, PT ;  /* 0x000000217300780c */ /* 0x000fe20003f66270 */
[----:B---3--:R-:W-:Y:S01]  /*1d10*/  FFMA.FTZ R83, R113, R83, R114 ;  /* 0x0000005371537223 */ /* 0x008fe20000010072 */
[----:B------:R-:W-:Y:S01]  /*1d20*/  ISETP.GE.AND P4, PT, R115, 0x41, PT ;  /* 0x000000417300780c */ /* 0x000fe20003f86270 */
[----:B------:R-:W-:Y:S01]  /*1d30*/  FFMA.FTZ R97, R108, R99, R32 ;  /* 0x000000636c617223 */ /* 0x000fe20000010020 */
[----:B------:R-:W-:Y:S01]  /*1d40*/  SHF.R.U64 R32, R66, 0x10, R67 ;  /* 0x0000001042207819 */ /* 0x000fe20000001243 */
[----:B------:R-:W-:Y:S01]  /*1d50*/  FMUL.FTZ R82, R113, R82 ;  /* 0x0000005271527220 */ /* 0x000fe20000410000 */
[----:B------:R-:W-:Y:S01]  /*1d60*/  ISETP.GE.AND P5, PT, R115, 0x61, PT ;  /* 0x000000617300780c */ /* 0x000fe20003fa6270 */
[----:B------:R-:W-:Y:S01]  /*1d70*/  FFMA.FTZ R102, R102, R97, R89 ;  /* 0x0000006166667223 */ /* 0x000fe20000010059 */
[----:B------:R-:W-:Y:S01]  /*1d80*/  SHF.L.U32 R89, R32, 0x10, RZ ;  /* 0x0000001020597819 */ /* 0x000fe200000006ff */
[----:B------:R-:W-:-:S02]  /*1d90*/  IMAD.U32 R92, R92, 0x10000, RZ ;  /* 0x000100005c5c7824 */ /* 0x000fc400078e00ff */
        /* <DEDUP_REMOVED lines=8> */
[----:B------:R-:W-:Y:S01]  /*1e20*/  FMUL.FTZ R32, R90, R115 ;  /* 0x000000735a207220 */ /* 0x000fe20000410000 */
[----:B------:R-:W-:Y:S01]  /*1e30*/  FFMA.FTZ R101, R96, -R101, R111 ;  /* 0x8000006560657223 */ /* 0x000fe2000001006f */
        /* <DEDUP_REMOVED lines=16> */
.L_x_10693:
[----:B------:R-:W-:Y:S05]  /*1f40*/  BSYNC B0 ;  /* 0x0000000000007941 */ /* 0x000fea0003800000 */
.L_x_10692:
        /* <DEDUP_REMOVED lines=17> */
.L_x_10695:
[----:B------:R-:W-:Y:S05]  /*2060*/  BSYNC B0 ;  /* 0x0000000000007941 */ /* 0x000fea0003800000 */
.L_x_10694:
[----:B01----:R0:W1:Y:S01]  /*2070*/  LDS R83, [R12+0x210] ;  /* 0x000210000c537984 */ /* 0x0030620000000800 */
[----:B------:R-:W-:Y:S04]  /*2080*/  BSSY B0, `(.L_x_10696) ;  /* 0x0000005000007945 */ /* 0x000fe80003800000 */
[----:B------:R-:W-:Y:S05]  /*2090*/  @!P4 BRA `(.L_x_10697) ;  /* 0x00000000000cc947 */ /* 0x000fea0003800000 */
[----:B------:R-:W-:-:S05]  /*20a0*/  IMAD.WIDE.U32 R32, R76, UR21, R70 ;  /* 0x000000154c207c25 */ /* 0x000fca000f8e0046 */
[----:B------:R-:W-:-:S05]  /*20b0*/  IADD3 R33, R105, R33, RZ ;  /* 0x0000002169217210 */ /* 0x000fca0007ffe0ff */
[----:B-1----:R2:W-:Y:S02]  /*20c0*/  REDG.E.ADD.F32.FTZ.RN.STRONG.GPU desc[UR12][R32.64], R83 ;  /* 0x00000053200079a6 */ /* 0x0025e4000c10f38c */
.L_x_10697:
[----:B------:R-:W-:Y:S05]  /*20d0*/  BSYNC B0 ;  /* 0x0000000000007941 */ /* 0x000fea0003800000 */
.L_x_10696:
[----:B-12---:R1:W2:Y:S01]  /*20e0*/  LDS R83, [R12+0x290] ;  /* 0x000290000c537984 */ /* 0x0062a20000000800 */
[----:B------:R-:W-:Y:S01]  /*20f0*/  BSSY B0, `(.L_x_10698) ;  /* 0x0000005000007945 */ /* 0x000fe20003800000 */
[----:B------:R-:W-:-:S03]  /*2100*/  IMAD.WIDE.U32 R32, R76, UR21, R74 ;  /* 0x000000154c207c25 */ /* 0x000fc6000f8e004a */
[----:B------:R-:W-:Y:S05]  /*2110*/  @!P5 BRA `(.L_x_10699) ;  /* 0x000000000008d947 */ /* 0x000fea0003800000 */
[----:B------:R-:W-:-:S05]  /*2120*/  IADD3 R33, R105, R33, RZ ;  /* 0x0000002169217210 */ /* 0x000fca0007ffe0ff */
[----:B--2---:R3:W-:Y:S02]  /*2130*/  REDG.E.ADD.F32.FTZ.RN.STRONG.GPU desc[UR12][R32.64], R83 ;  /* 0x00000053200079a6 */ /* 0x0047e4000c10f38c */
.L_x_10699:
[----:B------:R-:W-:Y:S05]  /*2140*/  BSYNC B0 ;  /* 0x0000000000007941 */ /* 0x000fea0003800000 */
.L_x_10698:
[----:B---3--:R-:W3:Y:S01]  /*2150*/  SHFL.DOWN PT, R32, R35, 0x1, 0x1f ;  /* 0x08201f0023207f89 */ /* 0x008ee200000e0000 */
[----:B------:R-:W-:Y:S01]  /*2160*/  ISETP.GT.AND P3, PT, R28, 0x1e, PT ;  /* 0x0000001e1c00780c */ /* 0x000fe20003f64270 */
[----:B------:R-:W-:Y:S01]  /*2170*/  FMUL.FTZ R100, R100, R99 ;  /* 0x0000006364647220 */ /* 0x000fe20000410000 */
[----:B------:R-:W-:Y:S01]  /*2180*/  ISETP.NE.AND P4, PT, R28, RZ, PT ;  /* 0x000000ff1c00720c */ /* 0x000fe20003f85270 */
[----:B------:R-:W4:Y:S01]  /*2190*/  SHFL.DOWN PT, R33, R34, 0x1, 0x1f ;  /* 0x08201f0022217f89 */ /* 0x000f2200000e0000 */
[----:B------:R-:W-:Y:S01]  /*21a0*/  FMUL.FTZ R95, R95, R98 ;  /* 0x000000625f5f7220 */ /* 0x000fe20000410000 */
[----:B------:R-:W-:Y:S01]  /*21b0*/  FMUL.FTZ R96, R96, R97 ;  /* 0x0000006160607220 */ /* 0x000fe20000410000 */
[----:B------:R-:W-:Y:S01]  /*21c0*/  FMUL.FTZ R85, R85, R102 ;  /* 0x0000006655557220 */ /* 0x000fe20000410000 */
[----:B------:R-:W-:Y:S01]  /*21d0*/  BSSY B0, `(.L_x_10700) ;  /* 0x000003b000007945 */ /* 0x000fe20003800000 */
[----:B------:R-:W-:Y:S01]  /*21e0*/  FFMA.FTZ R43, R86, R100, R43 ;  /* 0x00000064562b7223 */ /* 0x000fe2000001002b */
[----:B------:R-:W-:Y:S01]  /*21f0*/  FFMA.FTZ R45, R88, R96, R45 ;  /* 0x00000060582d7223 */ /* 0x000fe2000001002d */
[----:B------:R-:W-:Y:S01]  /*2200*/  FFMA.FTZ R44, R87, R95, R44 ;  /* 0x0000005f572c7223 */ /* 0x000fe2000001002c */
[----:B------:R-:W-:-:S04]  /*2210*/  FFMA.FTZ R42, R49, R85, R42 ;  /* 0x00000055312a7223 */ /* 0x000fc8000001002a */
[----:B--2---:R-:W2:Y:S01]  /*2220*/  @!P4 S2R R83, SR_CgaCtaId ;  /* 0x000000000053c919 */ /* 0x004ea20000008800 */
[----:B------:R-:W-:Y:S01]  /*2230*/  @!P4 MOV R82, 0x400 ;  /* 0x000004000052c802 */ /* 0x000fe20000000f00 */
[----:B---3--:R-:W-:Y:S01]  /*2240*/  @!P3 FADD.FTZ R35, R35, R32 ;  /* 0x000000202323b221 */ /* 0x008fe20000010000 */
[----:B----4-:R-:W-:-:S04]  /*2250*/  @!P3 FADD.FTZ R34, R34, R33 ;  /* 0x000000212222b221 */ /* 0x010fc80000010000 */
[----:B------:R-:W3:Y:S01]  /*2260*/  SHFL.DOWN PT, R32, R35, 0x2, 0x1f ;  /* 0x08401f0023207f89 */ /* 0x000ee200000e0000 */
[----:B------:R-:W-:-:S03]  /*2270*/  ISETP.GT.AND P3, PT, R28, 0x1d, PT ;  /* 0x0000001d1c00780c */ /* 0x000fc60003f64270 */
[----:B------:R-:W4:Y:S01]  /*2280*/  SHFL.DOWN PT, R33, R34, 0x2, 0x1f ;  /* 0x08401f0022217f89 */ /* 0x000f2200000e0000 */
[----:B--2---:R-:W-:Y:S01]  /*2290*/  @!P4 LEA R15, R83, R82, 0x18 ;  /* 0x00000052530fc211 */ /* 0x004fe200078ec0ff */
[----:B------:R-:W-:-:S08]  /*22a0*/  FMUL.FTZ R83, R93, R98 ;  /* 0x000000625d537220 */ /* 0x000fd00000410000 */
[----:B---3--:R-:W-:Y:S01]  /*22b0*/  @!P3 FADD.FTZ R35, R35, R32 ;  /* 0x000000202323b221 */ /* 0x008fe20000010000 */
[----:B------:R-:W-:Y:S01]  /*22c0*/  FMUL.FTZ R83, R104, R83 ;  /* 0x0000005368537220 */ /* 0x000fe20000410000 */
[----:B----4-:R-:W-:-:S03]  /*22d0*/  @!P3 FADD.FTZ R34, R34, R33 ;  /* 0x000000212222b221 */ /* 0x010fc60000010000 */
        /* <DEDUP_REMOVED lines=17> */
[----:B------:R-:W-:Y:S01]  /*23f0*/  MOV R33, R35 ;  /* 0x0000002300217202 */ /* 0x000fe20000000f00 */
[----:B------:R-:W-:Y:S02]  /*2400*/  IMAD.MOV.U32 R32, RZ, RZ, R34 ;  /* 0x000000ffff207224 */ /* 0x000fe400078e0022 */
[C---:B------:R-:W-:Y:S01]  /*2410*/  FMUL.FTZ R34, R93.reuse, R97 ;  /* 0x000000615d227220 */ /* 0x040fe20000410000 */
[----:B------:R-:W-:Y:S01]  /*2420*/  FMUL.FTZ R93, R93, R102 ;  /* 0x000000665d5d7220 */ /* 0x000fe20000410000 */
[----:B------:R-:W-:Y:S01]  /*2430*/  FFMA.FTZ R35, R91, R100, R82 ;  /* 0x000000645b237223 */ /* 0x000fe20000010052 */
[----:B------:R-:W-:Y:S01]  /*2440*/  FFMA.FTZ R82, R92, R95, R83 ;  /* 0x0000005f5c527223 */ /* 0x000fe20000010053 */
[----:B------:R-:W-:Y:S01]  /*2450*/  FMUL.FTZ R34, R101, R34 ;  /* 0x0000002265227220 */ /* 0x000fe20000410000 */
[----:B------:R-:W-:Y:S01]  /*2460*/  FMUL.FTZ R93, R84, R93 ;  /* 0x0000005d545d7220 */ /* 0x000fe20000410000 */
[----:B------:R2:W-:Y:S01]  /*2470*/  @!P4 STS.64 [R15+0x318], R32 ;  /* 0x000318200f00c388 */ /* 0x0005e20000000a00 */
[----:B------:R-:W-:Y:S01]  /*2480*/  FADD.FTZ R4, R35, R4 ;  /* 0x0000000423047221 */ /* 0x000fe20000010000 */
        /* <DEDUP_REMOVED lines=15> */
.L_x_10701:
[----:B------:R-:W-:Y:S05]  /*2580*/  BSYNC B0 ;  /* 0x0000000000007941 */ /* 0x000fea0003800000 */
.L_x_10700:
[----:B------:R-:W-:Y:S01]  /*2590*/  IADD3 R47, R47, 0x1, RZ ;  /* 0x000000012f2f7810 */ /* 0x000fe20007ffe0ff */
[----:B------:R-:W-:-:S03]  /*25a0*/  UIADD3 UR5, UP0, UR5, 0x1, URZ ;  /* 0x0000000105057890 */ /* 0x000fc6000ff1e03f */
[----:B------:R-:W-:Y:S01]  /*25b0*/  ISETP.GE.AND P0, PT, R47, UR23, PT ;  /* 0x000000172f007c0c */ /* 0x000fe2000bf06270 */
[----:B------:R-:W-:-:S12]  /*25c0*/  UIADD3.X UR6, URZ, UR6, URZ, UP0, !UPT ;  /* 0x000000063f067290 */ /* 0x000fd800087fe43f */
[----:B------:R-:W-:Y:S05]  /*25d0*/  @!P0 BRA `(.L_x_10702) ;  /* 0xffffffec00048947 */ /* 0x000fea000383ffff */
.L_x_10689:
[----:B------:R-:W-:Y:S01]  /*25e0*/  BAR.SYNC.DEFER_BLOCKING 0x0 ;  /* 0x0000000000007b1d */ /* 0x000fe20000010000 */
[----:B------:R-:W-:Y:S01]  /*25f0*/  F2FP.BF16.F32.PACK_AB R42, R45, R42 ;  /* 0x0000002a2d2a723e */ /* 0x000fe200000010ff */
[----:B------:R-:W-:Y:S01]  /*2600*/  VIADD R40, R17, 0xffffffff ;  /* 0xffffffff11287836 */ /* 0x000fe20000000000 */
[----:B------:R-:W-:Y:S01]  /*2610*/  F2FP.BF16.F32.PACK_AB R43, R44, R43 ;  /* 0x0000002b2c2b723e */ /* 0x000fe200000010ff */
[----:B------:R-:W-:Y:S01]  /*2620*/  IMAD.SHL.U32 R10, R56, 0x8, RZ ;  /* 0x00000008380a7824 */ /* 0x000fe200078e00ff */
[----:B------:R-:W-:-:S03]  /*2630*/  LEA R6, R28, R15, 0x3 ;  /* 0x0000000f1c067211 */ /* 0x000fc600078e18ff */
[----:B------:R-:W4:Y:S01]  /*2640*/  LDC.64 R34, c[0x0][0x388] ;  /* 0x0000e200ff227b82 */ /* 0x000f220000000a00 */
[----:B------:R-:W-:Y:S01]  /*2650*/  SHF.L.U32 R8, R40, 0x7, RZ ;  /* 0x0000000728087819 */ /* 0x000fe200000006ff */
[----:B------:R-:W-:Y:S01]  /*2660*/  ULDC.64 UR6, c[0x0][0x390] ;  /* 0x0000e40000067ab9 */ /* 0x000fe20000000a00 */
[----:B------:R-:W-:Y:S01]  /*2670*/  SHF.L.U64.HI R67, R56, 0x3, R14 ;  /* 0x0000000338437819 */ /* 0x000fe2000001020e */
[----:B------:R-:W-:Y:S01]  /*2680*/  UIADD3 UR4, UR4, -0x80, URZ ;  /* 0xffffff8004047890 */ /* 0x000fe2000fffe03f */
[----:B------:R-:W-:Y:S02]  /*2690*/  SHF.R.S32.HI R9, RZ, 0x1f, R8 ;  /* 0x0000001fff097819 */ /* 0x000fe40000011408 */
[----:B------:R-:W-:Y:S01]  /*26a0*/  ISETP.GT.AND P4, PT, R17, 0x1, PT ;  /* 0x000000011100780c */ /* 0x000fe20003f84270 */
[----:B------:R-:W5:Y:S01]  /*26b0*/  LDC.64 R44, c[0x0][0x3e0] ;  /* 0x0000f800ff2c7b82 */ /* 0x000f620000000a00 */
[----:B------:R-:W-:Y:S02]  /*26c0*/  IADD3 R23, P1, R23, -0x100, RZ ;  /* 0xffffff0017177810 */ /* 0x000fe40007f3e0ff */
[----:B------:R-:W-:-:S02]  /*26d0*/  IADD3 R27, P2, R27, -0x100, RZ ;  /* 0xffffff001b1b7810 */ /* 0x000fc40007f5e0ff */
[----:B------:R-:W-:Y:S02]  /*26e0*/  IADD3 R25, P3, R25, -0x100, RZ ;  /* 0xffffff0019197810 */ /* 0x000fe40007f7e0ff */
[----:B------:R-:W-:Y:S01]  /*26f0*/  MOV R17, R40 ;  /* 0x0000002800117202 */ /* 0x000fe20000000f00 */
[----:B------:R-:W0:Y:S01]  /*2700*/  LDC.64 R46, c[0x0][0x3a8] ;  /* 0x0000ea00ff2e7b82 */ /* 0x000e220000000a00 */
[----:B------:R-:W-:Y:S01]  /*2710*/  IADD3.X R22, R22, -0x1, RZ, P1, !PT ;  /* 0xffffffff16167810 */ /* 0x000fe20000ffe4ff */
[----:B------:R5:W-:Y:S01]  /*2720*/  STS.64 [R6], R42 ;  /* 0x0000002a06007388 */ /* 0x000be20000000a00 */
[----:B------:R-:W-:-:S03]  /*2730*/  NOP ;  /* 0x0000000000007918 */ /* 0x000fc60000000000 */
[----:B--23--:R-:W2:Y:S01]  /*2740*/  LDS.64 R32, [R6] ;  /* 0x0000000006207984 */ /* 0x00cea20000000a00 */
[----:B----4-:R-:W-:Y:S01]  /*2750*/  IMAD R0, R34, UR14, RZ ;  /* 0x0000000e22007c24 */ /* 0x010fe2000f8e02ff */
[----:B------:R-:W3:Y:S01]  /*2760*/  LDC.64 R48, c[0x0][0x3f0] ;  /* 0x0000fc00ff307b82 */ /* 0x000ee20000000a00 */
[----:B------:R-:W-:Y:S02]  /*2770*/  IADD3.X R26, R26, -0x1, RZ, P2, !PT ;  /* 0xffffffff1a1a7810 */ /* 0x000fe400017fe4ff */
[----:B------:R-:W-:Y:S01]  /*2780*/  IMAD R3, R35, UR15, R0 ;  /* 0x0000000f23037c24 */ /* 0x000fe2000f8e0200 */
[----:B------:R-:W-:Y:S01]  /*2790*/  IADD3.X R24, R24, -0x1, RZ, P3, !PT ;  /* 0xffffffff18187810 */ /* 0x000fe20001ffe4ff */
[----:B------:R-:W-:-:S04]  /*27a0*/  IMAD.WIDE.U32 R34, R34, UR15, R8 ;  /* 0x0000000f22227c25 */ /* 0x000fc8000f8e0008 */
[----:B------:R-:W-:Y:S01]  /*27b0*/  IMAD R0, R38, UR6, RZ ;  /* 0x0000000626007c24 */ /* 0x000fe2000f8e02ff */
[----:B------:R-:W-:-:S03]  /*27c0*/  IADD3 R35, R35, R3, RZ ;  /* 0x0000000323237210 */ /* 0x000fc60007ffe0ff */
[C---:B------:R-:W-:Y:S02]  /*27d0*/  IMAD R3, R41.reuse, UR7, R0 ;  /* 0x0000000729037c24 */ /* 0x040fe4000f8e0200 */
[----:B------:R-:W-:Y:S01]  /*27e0*/  IMAD.WIDE.U32 R34, R41, UR6, R34 ;  /* 0x0000000629227c25 */ /* 0x000fe2000f8e0022 */
[----:B------:R-:W-:-:S03]  /*27f0*/  ULDC.64 UR6, c[0x0][0x3b0] ;  /* 0x0000ec0000067ab9 */ /* 0x000fc60000000a00 */
[----:B0-----:R-:W-:Y:S01]  /*2800*/  IMAD.WIDE.U32 R8, R46, UR15, R8 ;  /* 0x0000000f2e087c25 */ /* 0x001fe2000f8e0008 */
[----:B------:R-:W-:Y:S02]  /*2810*/  IADD3 R0, R35, R3, RZ ;  /* 0x0000000323007210 */ /* 0x000fe40007ffe0ff */
[C---:B-----5:R-:W-:Y:S02]  /*2820*/  LEA R42, P0, R34.reuse, R44, 0x1 ;  /* 0x0000002c222a7211 */ /* 0x060fe400078008ff */
        /* <DEDUP_REMOVED lines=9> */
[----:B------:R-:W-:-:S02]  /*28c0*/  IMAD R0, R38, UR6, RZ ;  /* 0x0000000626007c24 */ /* 0x000fc4000f8e02ff */
[----:B------:R-:W-:Y:S01]  /*28d0*/  FADD.FTZ R4, R5, R4 ;  /* 0x0000000405047221 */ /* 0x000fe20000010000 */
[----:B------:R-:W-:Y:S01]  /*28e0*/  IADD3 R9, R9, R3, RZ ;  /* 0x0000000309097210 */ /* 0x000fe20007ffe0ff */
[C---:B------:R-:W-:Y:S01]  /*28f0*/  IMAD R3, R41.reuse, UR7, R0 ;  /* 0x0000000729037c24 */ /* 0x040fe2000f8e0200 */
[----:B--2---:R-:W-:Y:S01]  /*2900*/  STG.E.64 desc[UR12][R42.64], R32 ;  /* 0x000000202a007986 */ /* 0x004fe2000c101b0c */
[----:B------:R-:W-:Y:S01]  /*2910*/  FADD.FTZ R29, R4, R7 ;  /* 0x00000007041d7221 */ /* 0x000fe20000010000 */
[----:B------:R-:W-:Y:S01]  /*2920*/  IMAD.WIDE.U32 R8, R41, UR6, R8 ;  /* 0x0000000629087c25 */ /* 0x000fe2000f8e0008 */
[----:B------:R-:W-:Y:S04]  /*2930*/  BAR.SYNC.DEFER_BLOCKING 0x0 ;  /* 0x0000000000007b1d */ /* 0x000fe80000010000 */
[----:B------:R-:W-:-:S02]  /*2940*/  IADD3 R0, R9, R3, RZ ;  /* 0x0000000309007210 */ /* 0x000fc40007ffe0ff */
[----:B---3--:R-:W-:-:S04]  /*2950*/  LEA R9, P0, R8, R48, 0x1 ;  /* 0x0000003008097211 */ /* 0x008fc800078008ff */
[----:B------:R-:W-:Y:S02]  /*2960*/  LEA.HI.X R0, R8, R49, R0, 0x1, P0 ;  /* 0x0000003108007211 */ /* 0x000fe400000f0c00 */
[----:B------:R-:W-:-:S05]  /*2970*/  IADD3 R8, P0, R9, R10, RZ ;  /* 0x0000000a09087210 */ /* 0x000fca0007f1e0ff */
[----:B------:R-:W-:Y:S01]  /*2980*/  IMAD.X R9, R0, 0x1, R67, P0 ;  /* 0x0000000100097824 */ /* 0x000fe200000e0643 */
[----:B------:R-:W-:-:S04]  /*2990*/  IADD3 R20, P0, R20, -0x100, RZ ;  /* 0xffffff0014147810 */ /* 0x000fc80007f1e0ff */
[----:B------:R-:W-:Y:S01]  /*29a0*/  IADD3.X R18, R18, -0x1, RZ, P0, !PT ;  /* 0xffffffff12127810 */ /* 0x000fe200007fe4ff */
[----:B------:R-:W-:Y:S01]  /*29b0*/  STS.64 [R6], R44 ;  /* 0x0000002c06007388 */ /* 0x000fe20000000a00 */
[----:B------:R-:W-:-:S03]  /*29c0*/  NOP ;  /* 0x0000000000007918 */ /* 0x000fc60000000000 */
[----:B------:R-:W0:Y:S04]  /*29d0*/  LDS.64 R34, [R6] ;  /* 0x0000000006227984 */ /* 0x000e280000000a00 */
[----:B0-----:R0:W-:Y:S01]  /*29e0*/  STG.E.64 desc[UR12][R8.64], R34 ;  /* 0x0000002208007986 */ /* 0x0011e2000c101b0c */
[----:B------:R-:W-:Y:S05]  /*29f0*/  @P4 BRA `(.L_x_10703) ;  /* 0xffffffe000404947 */ /* 0x000fea000383ffff */
.L_x_10688:
        /* <DEDUP_REMOVED lines=26> */
.L_x_10705:
[----:B------:R-:W-:Y:S05]  /*2ba0*/  BSYNC B0 ;  /* 0x0000000000007941 */ /* 0x000fea0003800000 */
.L_x_10704:
[----:B------:R-:W-:Y:S01]  /*2bb0*/  ULDC.64 UR4, c[0x0][0x3f8] ;  /* 0x0000fe0000047ab9 */ /* 0x000fe20000000a00 */
[----:B------:R-:W-:Y:S01]  /*2bc0*/  BSSY B0, `(.L_x_10706) ;  /* 0x000001d000007945 */ /* 0x000fe20003800000 */
[----:B------:R-:W-:-:S04]  /*2bd0*/  ISETP.NE.U32.AND P0, PT, RZ, UR4, PT ;  /* 0x00000004ff007c0c */ /* 0x000fc8000bf05070 */
[----:B------:R-:W-:-:S13]  /*2be0*/  ISETP.NE.AND.EX P0, PT, RZ, UR5, PT, P0 ;  /* 0x00000005ff007c0c */ /* 0x000fda000bf05300 */
[----:B------:R-:W-:Y:S05]  /*2bf0*/  @!P0 BRA `(.L_x_10707) ;  /* 0x0000000000608947 */ /* 0x000fea0003800000 */
[----:B------:R-:W-:Y:S06]  /*2c00*/  BAR.SYNC.DEFER_BLOCKING 0x0 ;  /* 0x0000000000007b1d */ /* 0x000fec0000010000 */
[----:B------:R-:W4:Y:S01]  /*2c10*/  SHFL.DOWN P0, R0, R29, 0x1, 0x1f ;  /* 0x08201f001d007f89 */ /* 0x000f220000000000 */
        /* <DEDUP_REMOVED lines=22> */
.L_x_10707:
[----:B------:R-:W4:Y:S02]  /*2d80*/  S2R R15, SR_TID.X ;  /* 0x00000000000f7919 */ /* 0x000f240000002100 */
.L_x_10708:
[----:B------:R-:W-:Y:S05]  /*2d90*/  BSYNC B0 ;  /* 0x0000000000007941 */ /* 0x000fea0003800000 */
.L_x_10706:
        /* <DEDUP_REMOVED lines=20> */
[----:B----4-:R-:W-:-:S03]  /*2ee0*/  ULEA UR4, UR5, UR4, 0x18 ;  /* 0x0000000405047291 */ /* 0x010fc6000f8ec03f */
[----:B------:R-:W-:-:S09]  /*2ef0*/  ULDC UR5, c[0x0][0x0] ;  /* 0x0000000000057ab9 */ /* 0x000fd20000000800 */
.L_x_10710:
[----:B------:R-:W-:Y:S01]  /*2f00*/  LEA R0, R15, UR4, 0x2 ;  /* 0x000000040f007c11 */ /* 0x000fe2000f8e10ff */
[----:B0-2---:R-:W-:Y:S01]  /*2f10*/  IMAD.MOV.U32 R9, RZ, RZ, R23 ;  /* 0x000000ffff097224 */ /* 0x005fe200078e0017 */
[----:B------:R-:W-:Y:S02]  /*2f20*/  SHF.R.S32.HI R10, RZ, 0x1f, R15 ;  /* 0x0000001fff0a7819 */ /* 0x000fe4000001140f */
[----:B------:R-:W-:Y:S01]  /*2f30*/  MOV R8, R2 ;  /* 0x0000000200087202 */ /* 0x000fe20000000f00 */
[----:B------:R-:W0:Y:S01]  /*2f40*/  LDS R17, [R0+0x15c8] ;  /* 0x0015c80000117984 */ /* 0x000e220000000800 */
[----:B------:R-:W-:Y:S01]  /*2f50*/  MOV R6, R4 ;  /* 0x0000000400067202 */ /* 0x000fe20000000f00 */
[C---:B-1----:R-:W-:Y:S01]  /*2f60*/  IMAD R12, R10.reuse, UR6, RZ ;  /* 0x000000060a0c7c24 */ /* 0x042fe2000f8e02ff */
        /* <DEDUP_REMOVED lines=19> */
.L_x_10709:
[----:B------:R-:W-:Y:S05]  /*30a0*/  EXIT ;  /* 0x000000000000794d */ /* 0x000fea0003800000 */
.L_x_10711:
        /* <DEDUP_REMOVED lines=13> */
.L_x_11064:


//--------------------- .text._Z25selective_scan_bwd_kernelI32Selective_Scan_bwd_kernel_traitsILi32ELi4ELb1ELb1ELb0ELb0ELb1EN3c108BFloat16EfEEv12SSMParamsBwd --------------------------
	.section	.text._Z25selective_scan_bwd_kernelI32Selective_Scan_bwd_kernel_traitsILi32ELi4ELb1ELb1ELb0ELb0ELb1EN3c108BFloat16EfEEv12SSMParamsBwd,"ax",@progbits
	.align	128
        .global         _Z25selective_scan_bwd_kernelI32Selective_Scan_bwd_kernel_traitsILi32ELi4ELb1ELb1ELb0ELb0ELb1EN3c108BFloat16EfEEv12SSMParamsBwd
        .type           _Z25selective_scan_bwd_kernelI32Selective_Scan_bwd_kernel_traitsILi32ELi4ELb1ELb1ELb0ELb0ELb1EN3c108BFloat16EfEEv12SSMParamsBwd,@function
        .size           _Z25selective_scan_bwd_kernelI32Selective_Scan_bwd_kernel_traitsILi32ELi4ELb1ELb1ELb0ELb0ELb1EN3c108BFloat16EfEEv12SSMParamsBwd,(.L_x_11065 - _Z25selective_scan_bwd_kernelI32Selective_Scan_bwd_kernel_traitsILi32ELi4ELb1ELb1ELb0ELb0ELb1EN3c108BFloat16EfEEv12SSMParamsBwd)
        .other          _Z25selective_scan_bwd_kernelI32Selective_Scan_bwd_kernel_traitsILi32ELi4ELb1ELb1ELb0ELb0ELb1EN3c108BFloat16EfEEv12SSMParamsBwd,@"STO_CUDA_ENTRY STV_DEFAULT"
_Z25selective_scan_bwd_kernelI32Selective_Scan_bwd_kernel_traitsILi32ELi4ELb1ELb1ELb0ELb0ELb1EN3c108BFloat16EfEEv12SSMParamsBwd:
.text._Z25selective_scan_bwd_kernelI32Selective_Scan_bwd_kernel_traitsILi32ELi4ELb1ELb1ELb0ELb0ELb1EN3c108BFloat16EfEEv12SSMParamsBwd:
        /* <DEDUP_REMOVED lines=53> */
[----:B------:R-:W-:Y:S01]  /*0350*/  LOP3.LUT R0, R43, R8, RZ, 0x3c, !PT ;  /* 0x000000082b007212 */ /* 0x000fe200078e3cff */
[----:B------:R-:W-:Y:S01]  /*0360*/  UIADD3 UR5, UR5, UR6, URZ ;  /* 0x0000000605057290 */ /* 0x000fe2000fffe03f */
[----:B------:R-:W-:Y:S02]  /*0370*/  @!P1 IADD3 R39, R39, 0x1, RZ ;  /* 0x0000000127279810 */ /* 0x000fe40007ffe0ff */
[----:B------:R-:W-:Y:S02]  /*0380*/  ISETP.GE.AND P2, PT, R0, RZ, PT ;  /* 0x000000ff0000720c */ /* 0x000fe40003f46270 */
[----:B------:R-:W-:Y:S01]  /*0390*/  ISETP.NE.AND P1, PT, R8, RZ, PT ;  /* 0x000000ff0800720c */ /* 0x000fe20003f25270 */
[-C--:B--2---:R-:W-:Y:S02]  /*03a0*/  IMAD R0, R42, R4.reuse, RZ ;  /* 0x000000042a007224 */ /* 0x084fe400078e02ff */
[----:B------:R-:W-:Y:S01]  /*03b0*/  IMAD.WIDE.U32 R2, R43, R4, UR4 ;  /* 0x000000042b027e25 */ /* 0x000fe2000f8e0004 */
[----:B------:R-:W-:-:S03]  /*03c0*/  UIMAD UR6, UR15, UR8, URZ ;  /* 0x000000080f0672a4 */ /* 0x000fc6000f8e023f */
[----:B------:R-:W-:Y:S01]  /*03d0*/  @P0 VIADD R39, R39, 0x1 ;  /* 0x0000000127270836 */ /* 0x000fe20000000000 */
[----:B------:R-:W-:Y:S01]  /*03e0*/  SHF.R.S32.HI R9, RZ, 0x1f, R7 ;  /* 0x0000001fff097819 */ /* 0x000fe20000011407 */
[----:B------:R-:W-:Y:S01]  /*03f0*/  IMAD R0, R43, R5, R0 ;  /* 0x000000052b007224 */ /* 0x000fe200078e0200 */
[----:B------:R-:W-:Y:S01]  /*0400*/  IADD3 R29, P0, R7, R2, RZ ;  /* 0x00000002071d7210 */ /* 0x000fe20007f1e0ff */
[----:B------:R-:W2:Y:S01]  /*0410*/  LDC.64 R4, c[0x0][0x258] ;  /* 0x00009600ff047b82 */ /* 0x000ea20000000a00 */
[----:B------:R-:W-:Y:S01]  /*0420*/  @!P2 IADD3 R39, -R39, RZ, RZ ;  /* 0x000000ff2727a210 */ /* 0x000fe20007ffe1ff */
[----:B------:R-:W-:Y:S01]  /*0430*/  UIMAD.WIDE.U32 UR4, UR14, UR8, URZ ;  /* 0x000000080e0472a5 */ /* 0x000fe2000f8e003f */
[----:B------:R-:W-:Y:S01]  /*0440*/  @!P1 LOP3.LUT R39, RZ, R8, RZ, 0x33, !PT ;  /* 0x00000008ff279212 */ /* 0x000fe200078e33ff */
[----:B------:R-:W-:Y:S01]  /*0450*/  UIMAD UR6, UR14, UR9, UR6 ;  /* 0x000000090e0672a4 */ /* 0x000fe2000f8e0206 */
[----:B------:R-:W-:Y:S02]  /*0460*/  IADD3.X R8, R9, R3, R0, P0, !PT ;  /* 0x0000000309087210 */ /* 0x000fe400007fe400 */
[----:B------:R-:W-:Y:S01]  /*0470*/  ISETP.NE.U32.AND P0, PT, RZ, UR10, PT ;  /* 0x0000000aff007c0c */ /* 0x000fe2000bf05070 */
[----:B------:R-:W-:Y:S01]  /*0480*/  ULDC.64 UR8, c[0x0][0x240] ;  /* 0x0000900000087ab9 */ /* 0x000fe20000000a00 */
        /* <DEDUP_REMOVED lines=40> */
[----:B------:R-:W-:-:S02]  /*0710*/  ISETP.GE.AND P1, PT, R19, 0x1, PT ;  /* 0x000000011300780c */ /* 0x000fc40003f26270 */
[----:B------:R-:W-:Y:S01]  /*0720*/  IADD3 R22, R5, R11, RZ ;  /* 0x0000000b05167210 */ /* 0x000fe20007ffe0ff */
[----:B------:R-:W-:Y:S01]  /*0730*/  @P0 IMAD R0, R0, R19, RZ ;  /* 0x0000001300000224 */ /* 0x000fe200078e02ff */
[----:B------:R-:W-:Y:S02]  /*0740*/  LEA R26, P3, R25, R34, 0x1 ;  /* 0x00000022191a7211 */ /* 0x000fe400078608ff */
[----:B------:R-:W-:Y:S01]  /*0750*/  IADD3.X R22, R9, R22, RZ, P4, !PT ;  /* 0x0000001609167210 */ /* 0x000fe200027fe4ff */
[----:B-1----:R-:W-:Y:S01]  /*0760*/  @P0 IMAD R3, R0, R21, RZ ;  /* 0x0000001500030224 */ /* 0x002fe200078e02ff */
[----:B------:R-:W-:Y:S01]  /*0770*/  @P2 LEA R54, P4, R43, R16, 0x2 ;  /* 0x000000102b362211 */ /* 0x000fe200078810ff */
[C---:B------:R-:W-:Y:S01]  /*0780*/  IMAD R0, R42.reuse, UR4, RZ ;  /* 0x000000042a007c24 */ /* 0x040fe2000f8e02ff */
[----:B------:R-:W-:Y:S01]  /*0790*/  LEA.HI.X R25, R25, R35, R2, 0x1, P3 ;  /* 0x0000002319197211 */ /* 0x000fe200018f0c02 */
        /* <DEDUP_REMOVED lines=26> */
[----:B------:R-:W-:-:S02]  /*0940*/  MOV R31, RZ ;  /* 0x000000ff001f7202 */ /* 0x000fc40000000f00 */
[----:B------:R-:W-:Y:S01]  /*0950*/  IADD3 R23, R59, R23, RZ ;  /* 0x000000173b177210 */ /* 0x000fe20007ffe0ff */
[----:B------:R-:W-:Y:S01]  /*0960*/  IMAD.U32 R20, RZ, RZ, UR6 ;  /* 0x00000006ff147e24 */ /* 0x000fe2000f8e00ff */
[----:B------:R-:W-:Y:S01]  /*0970*/  IADD3 R21, R61, R21, RZ ;  /* 0x000000153d157210 */ /* 0x000fe20007ffe0ff */
[----:B-1----:R-:W-:-:S04]  /*0980*/  IMAD R0, R4, UR15, RZ ;  /* 0x0000000f04007c24 */ /* 0x002fc8000f8e02ff */
[----:B------:R-:W-:Y:S02]  /*0990*/  IMAD R5, R5, UR14, R0 ;  /* 0x0000000e05057c24 */ /* 0x000fe4000f8e0200 */
[----:B------:R-:W-:Y:S01]  /*09a0*/  IMAD R0, R37, UR8, RZ ;  /* 0x0000000825007c24 */ /* 0x000fe2000f8e02ff */
[----:B0-----:R-:W-:Y:S01]  /*09b0*/  LOP3.LUT R17, R56, 0x1f, RZ, 0xc0, !PT ;  /* 0x0000001f38117812 */ /* 0x001fe200078ec0ff */
[----:B------:R-:W-:Y:S01]  /*09c0*/  IMAD.WIDE.U32 R2, R4, UR14, R56 ;  /* 0x0000000e04027c25 */ /* 0x000fe2000f8e0038 */
[----:B---3--:R-:W-:Y:S01]  /*09d0*/  ULEA UR4, UR5, UR4, 0x18 ;  /* 0x0000000405047291 */ /* 0x008fe2000f8ec03f */
[----:B------:R-:W-:Y:S02]  /*09e0*/  SHF.R.S32.HI R16, RZ, 0x1f, R56 ;  /* 0x0000001fff107819 */ /* 0x000fe40000011438 */
[C---:B------:R-:W-:Y:S02]  /*09f0*/  IADD3 R15, R56.reuse, 0x200, RZ ;  /* 0x00000200380f7810 */ /* 0x040fe40007ffe0ff */
[----:B------:R-:W-:Y:S01]  /*0a00*/  IADD3 R3, R3, R5, RZ ;  /* 0x0000000503037210 */ /* 0x000fe20007ffe0ff */
[C---:B------:R-:W-:Y:S01]  /*0a10*/  IMAD R5, R39.reuse, UR9, R0 ;  /* 0x0000000927057c24 */ /* 0x040fe2000f8e0200 */
[----:B------:R-:W-:Y:S01]  /*0a20*/  MOV R19, UR4 ;  /* 0x0000000400137c02 */ /* 0x000fe20008000f00 */
[----:B------:R-:W-:Y:S01]  /*0a30*/  UMOV UR4, URZ ;  /* 0x0000003f00047c82 */ /* 0x000fe20008000000 */
[----:B------:R-:W-:Y:S01]  /*0a40*/  IMAD.WIDE.U32 R2, R39, UR8, R2 ;  /* 0x0000000827027c25 */ /* 0x000fe2000f8e0002 */
[----:B------:R-:W-:Y:S01]  /*0a50*/  ULDC.64 UR8, c[0x0][0x3c8] ;  /* 0x0000f20000087ab9 */ /* 0x000fe20000000a00 */
[----:B------:R-:W-:-:S02]  /*0a60*/  LEA R14, R56, R19, 0x2 ;  /* 0x00000013380e7211 */ /* 0x000fc400078e10ff */
[----:B------:R-:W-:Y:S02]  /*0a70*/  LEA R13, R56, R19, 0x4 ;  /* 0x00000013380d7211 */ /* 0x000fe400078e20ff */
[----:B------:R-:W-:Y:S02]  /*0a80*/  IADD3 R3, R3, R5, RZ ;  /* 0x0000000503037210 */ /* 0x000fe40007ffe0ff */
[----:B------:R-:W-:-:S04]  /*0a90*/  LEA R18, P0, R2, UR8, 0x2 ;  /* 0x0000000802127c11 */ /* 0x000fc8000f8010ff */
[----:B------:R-:W-:Y:S02]  /*0aa0*/  LEA.HI.X R12, R2, UR9, R3, 0x2, P0 ;  /* 0x00000009020c7c11 */ /* 0x000fe400080f1403 */
[----:B------:R-:W-:-:S04]  /*0ab0*/  IADD3 R18, P0, R18, -0x100, RZ ;  /* 0xffffff0012127810 */ /* 0x000fc80007f1e0ff */
[----:B--2---:R-:W-:-:S09]  /*0ac0*/  IADD3.X R12, R12, -0x1, RZ, P0, !PT ;  /* 0xffffffff0c0c7810 */ /* 0x004fd200007fe4ff */
.L_x_10728:
[----:B------:R-:W-:Y:S01]  /*0ad0*/  BAR.SYNC.DEFER_BLOCKING 0x0 ;  /* 0x0000000000007b1d */ /* 0x000fe20000010000 */
[C---:B------:R-:W-:Y:S02]  /*0ae0*/  SHF.L.U32 R11, R56.reuse, 0x3, RZ ;  /* 0x00000003380b7819 */ /* 0x040fe400000006ff */
        /* <DEDUP_REMOVED lines=11> */
[----:B------:R-:W4:Y:S08]  /*0ba0*/  LDC.64 R46, c[0x0][0x2b0] ;  /* 0x0000ac00ff2e7b82 */ /* 0x000f300000000a00 */
[----:B------:R-:W4:Y:S01]  /*0bb0*/  LDC.64 R48, c[0x0][0x308] ;  /* 0x0000c200ff307b82 */ /* 0x000f220000000a00 */
[----:B---3--:R-:W-:Y:S01]  /*0bc0*/  STS.64 [R9], R4 ;  /* 0x0000000409007388 */ /* 0x008fe20000000a00 */
[----:B------:R-:W-:-:S03]  /*0bd0*/  NOP ;  /* 0x0000000000007918 */ /* 0x000fc60000000000 */
[----:B------:R-:W-:Y:S03]  /*0be0*/  LDS.64 R62, [R9] ;  /* 0x00000000093e7984 */ /* 0x000fe60000000a00 */
[----:B------:R-:W-:Y:S06]  /*0bf0*/  BAR.SYNC.DEFER_BLOCKING 0x0 ;  /* 0x0000000000007b1d */ /* 0x000fec0000010000 */
[----:B------:R-:W3:Y:S01]  /*0c00*/  LDG.E.64 R6, desc[UR12][R6.64] ;  /* 0x0000000c06067981 */ /* 0x000ee2000c1e1b00 */
[----:B------:R-:W-:-:S04]  /*0c10*/  IADD3 R32, P0, R26, R11, RZ ;  /* 0x0000000b1a207210 */ /* 0x000fc80007f1e0ff */
[----:B------:R-:W-:Y:S01]  /*0c20*/  IADD3.X R33, R25, R10, RZ, P0, !PT ;  /* 0x0000000a19217210 */ /* 0x000fe200007fe4ff */
[----:B---3--:R3:W-:Y:S01]  /*0c30*/  STS.64 [R9], R6 ;  /* 0x0000000609007388 */ /* 0x0087e20000000a00 */
[----:B------:R-:W-:-:S03]  /*0c40*/  NOP ;  /* 0x0000000000007918 */ /* 0x000fc60000000000 */
[----:B------:R-:W-:Y:S01]  /*0c50*/  LDS.64 R2, [R9] ;  /* 0x0000000009027984 */ /* 0x000fe20000000a00 */
[----:B------:R-:W-:Y:S06]  /*0c60*/  BAR.SYNC.DEFER_BLOCKING 0x0 ;  /* 0x0000000000007b1d */ /* 0x000fec0000010000 */
[----:B------:R-:W4:Y:S01]  /*0c70*/  LDG.E.64 R32, desc[UR12][R32.64] ;  /* 0x0000000c20207981 */ /* 0x000f22000c1e1b00 */
[----:B0-----:R-:W-:Y:S01]  /*0c80*/  LEA R64, R64, UR4, 0x7 ;  /* 0x0000000440407c11 */ /* 0x001fe2000f8e38ff */
[----:B------:R-:W-:-:S03]  /*0c90*/  IMAD R0, R42, UR6, RZ ;  /* 0x000000062a007c24 */ /* 0x000fc6000f8e02ff */
[----:B------:R-:W-:Y:S01]  /*0ca0*/  SHF.R.S32.HI R65, RZ, 0x1f, R64 ;  /* 0x0000001fff417819 */ /* 0x000fe20000011440 */
[C---:B---3--:R-:W-:Y:S02]  /*0cb0*/  IMAD R7, R43.reuse, UR7, R0 ;  /* 0x000000072b077c24 */ /* 0x048fe4000f8e0200 */
[----:B-1----:R-:W-:Y:S02]  /*0cc0*/  IMAD R0, R34, UR15, RZ ;  /* 0x0000000f22007c24 */ /* 0x002fe4000f8e02ff */
[----:B------:R-:W-:Y:S01]  /*0cd0*/  IMAD.WIDE.U32 R4, R43, UR6, R64 ;  /* 0x000000062b047c25 */ /* 0x000fe2000f8e0040 */
[----:B------:R-:W-:-:S04]  /*0ce0*/  ULDC.64 UR6, c[0x0][0x2b8] ;  /* 0x0000ae0000067ab9 */ /* 0x000fc80000000a00 */
[----:B------:R-:W-:Y:S01]  /*0cf0*/  IADD3 R5, R5, R7, RZ ;  /* 0x0000000705057210 */ /* 0x000fe20007ffe0ff */
[----:B------:R-:W-:Y:S02]  /*0d00*/  IMAD R7, R35, UR14, R0 ;  /* 0x0000000e23077c24 */ /* 0x000fe4000f8e0200 */
[----:B------:R-:W-:-:S05]  /*0d10*/  IMAD.WIDE.U32 R4, R34, UR14, R4 ;  /* 0x0000000e22047c25 */ /* 0x000fca000f8e0004 */
[----:B------:R-:W-:Y:S02]  /*0d20*/  IADD3 R5, R5, R7, RZ ;  /* 0x0000000705057210 */ /* 0x000fe40007ffe0ff */
[----:B--2---:R-:W-:-:S04]  /*0d30*/  LEA R6, P0, R4, R44, 0x1 ;  /* 0x0000002c04067211 */ /* 0x004fc800078008ff */
[----:B------:R-:W-:Y:S02]  /*0d40*/  LEA.HI.X R5, R4, R45, R5, 0x1, P0 ;  /* 0x0000002d04057211 */ /* 0x000fe400000f0c05 */
[----:B------:R-:W-:-:S04]  /*0d50*/  IADD3 R6, P0, R6, R11, RZ ;  /* 0x0000000b06067210 */ /* 0x000fc80007f1e0ff */
[----:B------:R-:W-:Y:S01]  /*0d60*/  IADD3.X R7, R5, R10, RZ, P0, !PT ;  /* 0x0000000a05077210 */ /* 0x000fe200007fe4ff */
[----:B----4-:R0:W-:Y:S01]  /*0d70*/  STS.64 [R9], R32 ;  /* 0x0000002009007388 */ /* 0x0101e20000000a00 */
[----:B------:R-:W-:-:S03]  /*0d80*/  NOP ;  /* 0x0000000000007918 */ /* 0x000fc60000000000 */
[----:B------:R-:W1:Y:S01]  /*0d90*/  LDS.64 R4, [R9] ;  /* 0x0000000009047984 */ /* 0x000e620000000a00 */
[----:B------:R-:W-:Y:S06]  /*0da0*/  BAR.SYNC.DEFER_BLOCKING 0x0 ;  /* 0x0000000000007b1d */ /* 0x000fec0000010000 */
[----:B------:R-:W2:Y:S01]  /*0db0*/  LDG.E.64 R6, desc[UR12][R6.64+-0x100] ;  /* 0xffff000c06067981 */ /* 0x000ea2000c1e1b00 */
[----:B------:R-:W-:Y:S02]  /*0dc0*/  IMAD R0, R42, UR6, RZ ;  /* 0x000000062a007c24 */ /* 0x000fe4000f8e02ff */
[----:B------:R-:W-:-:S04]  /*0dd0*/  IMAD.WIDE.U32 R34, R43, UR6, R64 ;  /* 0x000000062b227c25 */ /* 0x000fc8000f8e0040 */
[----:B------:R-:W-:Y:S01]  /*0de0*/  IMAD R45, R43, UR7, R0 ;  /* 0x000000072b2d7c24 */ /* 0x000fe2000f8e0200 */
[----:B------:R-:W-:Y:S01]  /*0df0*/  ULDC.64 UR6, c[0x0][0x3a0] ;  /* 0x0000e80000067ab9 */ /* 0x000fe20000000a00 */
[----:B------:R-:W-:-:S03]  /*0e00*/  IMAD R0, R46, UR15, RZ ;  /* 0x0000000f2e007c24 */ /* 0x000fc6000f8e02ff */
[----:B------:R-:W-:Y:S01]  /*0e10*/  IADD3 R35, R35, R45, RZ ;  /* 0x0000002d23237210 */ /* 0x000fe20007ffe0ff */
[----:B------:R-:W-:Y:S02]  /*0e20*/  IMAD R45, R47, UR14, R0 ;  /* 0x0000000e2f2d7c24 */ /* 0x000fe4000f8e0200 */
[----:B0-----:R-:W-:-:S04]  /*0e30*/  IMAD.WIDE.U32 R32, R46, UR14, R34 ;  /* 0x0000000e2e207c25 */ /* 0x001fc8000f8e0022 */
[----:B------:R-:W-:Y:S01]  /*0e40*/  IMAD.IADD R33, R33, 0x1, R45 ;  /* 0x0000000121217824 */ /* 0x000fe200078e022d */
[----:B------:R-:W-:-:S04]  /*0e50*/  LEA R0, P0, R32, R48, 0x1 ;  /* 0x0000003020007211 */ /* 0x000fc800078008ff */
[----:B------:R-:W-:Y:S02]  /*0e60*/  LEA.HI.X R33, R32, R49, R33, 0x1, P0 ;  /* 0x0000003120217211 */ /* 0x000fe400000f0c21 */
[----:B------:R-:W-:-:S04]  /*0e70*/  IADD3 R32, P0, R0, R11, RZ ;  /* 0x0000000b00207210 */ /* 0x000fc80007f1e0ff */
[----:B------:R-:W-:Y:S01]  /*0e80*/  IADD3.X R33, R33, R10, RZ, P0, !PT ;  /* 0x0000000a21217210 */ /* 0x000fe200007fe4ff */
[----:B--2---:R-:W-:Y:S01]  /*0e90*/  STS.64 [R9], R6 ;  /* 0x0000000609007388 */ /* 0x004fe20000000a00 */
[----:B------:R-:W-:-:S03]  /*0ea0*/  NOP ;  /* 0x0000000000007918 */ /* 0x000fc60000000000 */
[----:B------:R-:W0:Y:S01]  /*0eb0*/  LDS.64 R34, [R9] ;  /* 0x0000000009227984 */ /* 0x000e220000000a00 */
[----:B------:R-:W-:Y:S06]  /*0ec0*/  BAR.SYNC.DEFER_BLOCKING 0x0 ;  /* 0x0000000000007b1d */ /* 0x000fec0000010000 */
[----:B------:R-:W2:Y:S01]  /*0ed0*/  LDG.E.64 R32, desc[UR12][R32.64+-0x100] ;  /* 0xffff000c20207981 */ /* 0x000ea2000c1e1b00 */
[----:B-1----:R-:W-:Y:S01]  /*0ee0*/  IMAD.U32 R48, R5, 0x10000, RZ ;  /* 0x0001000005307824 */ /* 0x002fe200078e00ff */
[----:B0-----:R-:W-:Y:S02]  /*0ef0*/  SHF.L.U32 R8, R34, 0x10, RZ ;  /* 0x0000001022087819 */ /* 0x001fe400000006ff */
[----:B------:R-:W-:-:S02]  /*0f00*/  SHF.L.U32 R0, R35, 0x10, RZ ;  /* 0x0000001023007819 */ /* 0x000fc400000006ff */
[--C-:B------:R-:W-:Y:S01]  /*0f10*/  SHF.R.U64 R34, R34, 0x10, R35.reuse ;  /* 0x0000001022227819 */ /* 0x100fe20000001223 */
[----:B------:R-:W-:Y:S01]  /*0f20*/  FMUL.FTZ R44, R8, -1.4426950216293334961 ;  /* 0xbfb8aa3b082c7820 */ /* 0x000fe20000410000 */
[----:B------:R-:W-:Y:S01]  /*0f30*/  SHF.R.U32.HI R35, RZ, 0x10, R35 ;  /* 0x00000010ff237819 */ /* 0x000fe20000011623 */
[----:B------:R-:W-:Y:S01]  /*0f40*/  FMUL.FTZ R46, R0, -1.4426950216293334961 ;  /* 0xbfb8aa3b002e7820 */ /* 0x000fe20000410000 */
[----:B------:R-:W-:Y:S02]  /*0f50*/  SHF.L.U32 R34, R34, 0x10, RZ ;  /* 0x0000001022227819 */ /* 0x000fe400000006ff */
[----:B------:R-:W-:Y:S01]  /*0f60*/  SHF.L.U32 R35, R35, 0x10, RZ ;  /* 0x0000001023237819 */ /* 0x000fe200000006ff */
[----:B------:R-:W0:Y:S02]  /*0f70*/  MUFU.EX2 R44, R44 ;  /* 0x0000002c002c7308 */ /* 0x000e240000000800 */
[----:B------:R-:W-:Y:S02]  /*0f80*/  FMUL.FTZ R45, R34, -1.4426950216293334961 ;  /* 0xbfb8aa3b222d7820 */ /* 0x000fe40000410000 */
[----:B------:R-:W-:-:S04]  /*0f90*/  FMUL.FTZ R47, R35, -1.4426950216293334961 ;  /* 0xbfb8aa3b232f7820 */ /* 0x000fc80000410000 */
[----:B------:R-:W-:Y:S08]  /*0fa0*/  MUFU.EX2 R46, R46 ;  /* 0x0000002e002e7308 */ /* 0x000ff00000000800 */
[----:B------:R-:W-:Y:S01]  /*0fb0*/  MUFU.EX2 R45, R45 ;  /* 0x0000002d002d7308 */ /* 0x000fe20000000800 */
[----:B0-----:R-:W-:-:S07]  /*0fc0*/  FADD.FTZ R44, R44, 1 ;  /* 0x3f8000002c2c7421 */ /* 0x001fce0000010000 */
[----:B------:R-:W0:Y:S08]  /*0fd0*/  MUFU.EX2 R47, R47 ;  /* 0x0000002f002f7308 */ /* 0x000e300000000800 */
[----:B------:R-:W-:Y:S01]  /*0fe0*/  MUFU.RCP R67, R44 ;  /* 0x0000002c00437308 */ /* 0x000fe20000001000 */
[----:B0-----:R-:W-:-:S07]  /*0ff0*/  FADD.FTZ R49, R47, 1 ;  /* 0x3f8000002f317421 */ /* 0x001fce0000010000 */
[----:B------:R-:W0:Y:S02]  /*1000*/  MUFU.RCP R72, R49 ;  /* 0x0000003100487308 */ /* 0x000e240000001000 */
[----:B0-----:R-:W-:-:S04]  /*1010*/  FADD.FTZ R44, -R72, 1 ;  /* 0x3f800000482c7421 */ /* 0x001fc80000010100 */
[----:B------:R-:W-:Y:S01]  /*1020*/  FFMA.FTZ R44, R35, R44, 1 ;  /* 0x3f800000232c7423 */ /* 0x000fe2000001002c */
[----:B--2---:R0:W-:Y:S01]  /*1030*/  STS.64 [R9], R32 ;  /* 0x0000002009007388 */ /* 0x0041e20000000a00 */
[----:B------:R-:W-:-:S03]  /*1040*/  NOP ;  /* 0x0000000000007918 */ /* 0x000fc60000000000 */
[----:B------:R-:W1:Y:S01]  /*1050*/  LDS.64 R6, [R9] ;  /* 0x0000000009067984 */ /* 0x000e620000000a00 */
[----:B0-----:R-:W-:Y:S01]  /*1060*/  FADD.FTZ R33, R46, 1 ;  /* 0x3f8000002e217421 */ /* 0x001fe20000010000 */
[----:B------:R-:W-:Y:S01]  /*1070*/  FADD.FTZ R32, R45, 1 ;  /* 0x3f8000002d207421 */ /* 0x000fe20000010000 */
[C-C-:B------:R-:W-:Y:S02]  /*1080*/  SHF.R.U64 R45, R4.reuse, 0x10, R5.reuse ;  /* 0x00000010042d7819 */ /* 0x140fe40000001205 */
[----:B------:R-:W0:Y:S01]  /*1090*/  MUFU.RCP R71, R33 ;  /* 0x0000002100477308 */ /* 0x000e220000001000 */
[----:B------:R-:W-:Y:S02]  /*10a0*/  SHF.L.U32 R46, R4, 0x10, RZ ;  /* 0x00000010042e7819 */ /* 0x000fe400000006ff */
[----:B------:R-:W-:Y:S01]  /*10b0*/  SHF.R.U32.HI R4, RZ, 0x10, R5 ;  /* 0x00000010ff047819 */ /* 0x000fe20000011605 */
[----:B------:R-:W-:Y:S01]  /*10c0*/  FADD.FTZ R5, -R67, 1 ;  /* 0x3f80000043057421 */ /* 0x000fe20000010100 */
[----:B------:R-:W-:-:S02]  /*10d0*/  SHF.L.U32 R47, R45, 0x10, RZ ;  /* 0x000000102d2f7819 */ /* 0x000fc400000006ff */
[----:B------:R-:W-:Y:S01]  /*10e0*/  SHF.L.U32 R49, R4, 0x10, RZ ;  /* 0x0000001004317819 */ /* 0x000fe200000006ff */
[----:B------:R-:W2:Y:S01]  /*10f0*/  MUFU.RCP R69, R32 ;  /* 0x0000002000457308 */ /* 0x000ea20000001000 */
[----:B------:R-:W-:Y:S01]  /*1100*/  FFMA.FTZ R5, R8, R5, 1 ;  /* 0x3f80000008057423 */ /* 0x000fe20000010005 */
[C-C-:B-1----:R-:W-:Y:S02]  /*1110*/  SHF.R.U64 R68, R6.reuse, 0x10, R7.reuse ;  /* 0x0000001006447819 */ /* 0x142fe40000001207 */
[----:B------:R-:W-:Y:S02]  /*1120*/  SHF.R.U32.HI R73, RZ, 0x10, R7 ;  /* 0x00000010ff497819 */ /* 0x000fe40000011607 */
[----:B------:R-:W-:Y:S01]  /*1130*/  SHF.L.U32 R70, R7, 0x10, RZ ;  /* 0x0000001007467819 */ /* 0x000fe200000006ff */
[----:B0-----:R-:W-:Y:S01]  /*1140*/  FADD.FTZ R7, -R71, 1 ;  /* 0x3f80000047077421 */ /* 0x001fe20000010100 */
[----:B------:R-:W-:Y:S02]  /*1150*/  SHF.L.U32 R66, R6, 0x10, RZ ;  /* 0x0000001006427819 */ /* 0x000fe400000006ff */
[----:B------:R-:W-:Y:S01]  /*1160*/  SHF.L.U32 R68, R68, 0x10, RZ ;  /* 0x0000001044447819 */ /* 0x000fe200000006ff */
[----:B------:R-:W-:Y:S01]  /*1170*/  FFMA.FTZ R33, R0, R7, 1 ;  /* 0x3f80000000217423 */ /* 0x000fe20000010007 */
[----:B------:R-:W-:Y:S01]  /*1180*/  SHF.L.U32 R73, R73, 0x10, RZ ;  /* 0x0000001049497819 */ /* 0x000fe200000006ff */
        /* <DEDUP_REMOVED lines=14> */
[----:B------:R-:W-:-:S02]  /*1270*/  IMAD R44, R42, UR6, RZ ;  /* 0x000000062a2c7c24 */ /* 0x000fc4000f8e02ff */
[----:B------:R-:W-:Y:S01]  /*1280*/  FMUL.FTZ R67, R8, R67 ;  /* 0x0000004308437220 */ /* 0x000fe20000410000 */
[----:B------:R-:W-:Y:S01]  /*1290*/  F2FP.BF16.F32.PACK_AB R74, R7, R4 ;  /* 0x00000004074a723e */ /* 0x000fe200000010ff */
[----:B------:R-:W-:Y:S01]  /*12a0*/  BAR.SYNC.DEFER_BLOCKING 0x0 ;  /* 0x0000000000007b1d */ /* 0x000fe20000010000 */
[----:B------:R-:W-:Y:S01]  /*12b0*/  F2FP.BF16.F32.PACK_AB R75, R45, R32 ;  /* 0x000000202d4b723e */ /* 0x000fe200000010ff */
[C---:B------:R-:W-:Y:S02]  /*12c0*/  IMAD R77, R43.reuse, UR7, R44 ;  /* 0x000000072b4d7c24 */ /* 0x040fe4000f8e022c */
[----:B------:R-:W-:Y:S01]  /*12d0*/  FMUL.FTZ R71, R0, R71 ;  /* 0x0000004700477220 */ /* 0x000fe20000410000 */
[----:B------:R-:W-:-:S04]  /*12e0*/  IMAD.WIDE.U32 R44, R43, UR6, R64 ;  /* 0x000000062b2c7c25 */ /* 0x000fc8000f8e0040 */
[----:B------:R-:W-:Y:S01]  /*12f0*/  FMUL.FTZ R34, R34, R69 ;  /* 0x0000004522227220 */ /* 0x000fe20000410000 */
[----:B------:R-:W0:Y:S01]  /*1300*/  LDC.64 R6, c[0x0][0x398] ;  /* 0x0000e600ff067b82 */ /* 0x000e220000000a00 */
[----:B------:R-:W-:Y:S01]  /*1310*/  ULDC.64 UR6, c[0x0][0x320] ;  /* 0x0000c80000067ab9 */ /* 0x000fe20000000a00 */
[----:B------:R-:W-:Y:S02]  /*1320*/  IMAD.IADD R45, R45, 0x1, R77 ;  /* 0x000000012d2d7824 */ /* 0x000fe400078e024d */
[----:B------:R-:W-:Y:S01]  /*1330*/  FMUL.FTZ R72, R35, R72 ;  /* 0x0000004823487220 */ /* 0x000fe20000410000 */
[----:B------:R-:W-:Y:S01]  /*1340*/  FMUL.FTZ R0, R46, R67 ;  /* 0x000000432e007220 */ /* 0x000fe20000410000 */
[----:B------:R-:W-:Y:S02]  /*1350*/  FMUL.FTZ R8, R48, R71 ;  /* 0x0000004730087220 */ /* 0x000fe40000410000 */
[----:B------:R-:W1:Y:S01]  /*1360*/  LDC.64 R32, c[0x0][0x3e8] ;  /* 0x0000fa00ff207b82 */ /* 0x000e620000000a00 */
[----:B------:R2:W-:Y:S01]  /*1370*/  STS.64 [R9], R74 ;  /* 0x0000004a09007388 */ /* 0x0005e20000000a00 */
[----:B------:R-:W-:-:S03]  /*1380*/  NOP ;  /* 0x0000000000007918 */ /* 0x000fc60000000000 */
[----:B------:R-:W3:Y:S01]  /*1390*/  LDS.64 R4, [R9] ;  /* 0x0000000009047984 */ /* 0x000ee20000000a00 */
[----:B0-----:R-:W-:-:S04]  /*13a0*/  IMAD R76, R6, UR15, RZ ;  /* 0x0000000f064c7c24 */ /* 0x001fc8000f8e02ff */
[----:B------:R-:W-:Y:S01]  /*13b0*/  IMAD R77, R7, UR14, R76 ;  /* 0x0000000e074d7c24 */ /* 0x000fe2000f8e024c */
[----:B--2---:R-:W0:Y:S01]  /*13c0*/  LDC R74, c[0x0][0x21c] ;  /* 0x00008700ff4a7b82 */ /* 0x004e220000000800 */
[----:B------:R-:W-:-:S05]  /*13d0*/  IMAD.WIDE.U32 R6, R6, UR14, R44 ;  /* 0x0000000e06067c25 */ /* 0x000fca000f8e002c */
[----:B------:R-:W-:Y:S02]  /*13e0*/  IADD3 R7, R7, R77, RZ ;  /* 0x0000004d07077210 */ /* 0x000fe40007ffe0ff */
[----:B-1----:R-:W-:-:S04]  /*13f0*/  LEA R32, P0, R6, R32, 0x1 ;  /* 0x0000002006207211 */ /* 0x002fc800078008ff */
[----:B------:R-:W-:Y:S01]  /*1400*/  LEA.HI.X R33, R6, R33, R7, 0x1, P0 ;  /* 0x0000002106217211 */ /* 0x000fe200000f0c07 */
[----:B------:R-:W-:Y:S01]  /*1410*/  FMUL.FTZ R7, R47, R34 ;  /* 0x000000222f077220 */ /* 0x000fe20000410000 */
[----:B------:R-:W-:Y:S01]  /*1420*/  IADD3 R32, P1, R32, R11, RZ ;  /* 0x0000000b20207210 */ /* 0x000fe20007f3e0ff */
[----:B------:R-:W-:Y:S01]  /*1430*/  FMUL.FTZ R6, R49, R72 ;  /* 0x0000004831067220 */ /* 0x000fe20000410000 */
[----:B------:R-:W-:Y:S02]  /*1440*/  ISETP.NE.U32.AND P0, PT, RZ, UR6, PT ;  /* 0x00000006ff007c0c */ /* 0x000fe4000bf05070 */
[----:B------:R-:W-:Y:S02]  /*1450*/  IADD3.X R33, R33, R10, RZ, P1, !PT ;  /* 0x0000000a21217210 */ /* 0x000fe40000ffe4ff */
[----:B------:R-:W-:-:S03]  /*1460*/  ISETP.NE.AND.EX P0, PT, RZ, UR7, PT, P0 ;  /* 0x00000007ff007c0c */ /* 0x000fc6000bf05300 */
[----:B---3--:R1:W-:Y:S10]  /*1470*/  STG.E.64 desc[UR12][R32.64+-0x100], R4 ;  /* 0xffff000420007986 */ /* 0x0083f4000c101b0c */
[----:B------:R-:W-:Y:S05]  /*1480*/  @!P0 BRA `(.L_x_10713) ;  /* 0x0000000000648947 */ /* 0x000fea0003800000 */
[----:B------:R-:W-:Y:S01]  /*1490*/  BAR.SYNC.DEFER_BLOCKING 0x0 ;  /* 0x0000000000007b1d */ /* 0x000fe20000010000 */
[----:B------:R-:W-:Y:S01]  /*14a0*/  FMUL.FTZ R66, R67, R66 ;  /* 0x0000004243427220 */ /* 0x000fe20000410000 */
[----:B-1----:R-:W-:Y:S01]  /*14b0*/  FMUL.FTZ R5, R34, R68 ;  /* 0x0000004422057220 */ /* 0x002fe20000410000 */
[----:B------:R-:W-:Y:S01]  /*14c0*/  FMUL.FTZ R70, R71, R70 ;  /* 0x0000004647467220 */ /* 0x000fe20000410000 */
[----:B------:R-:W-:-:S04]  /*14d0*/  FMUL.FTZ R73, R72, R73 ;  /* 0x0000004948497220 */ /* 0x000fc80000410000 */
[----:B------:R-:W1:Y:S01]  /*14e0*/  LDC.64 R44, c[0x0][0x2c0] ;  /* 0x0000b000ff2c7b82 */ /* 0x000e620000000a00 */
[----:B------:R-:W-:Y:S01]  /*14f0*/  F2FP.BF16.F32.PACK_AB R66, R5, R66 ;  /* 0x000000420542723e */ /* 0x000fe200000010ff */
[----:B------:R-:W-:Y:S01]  /*1500*/  ULDC.64 UR8, c[0x0][0x2c8] ;  /* 0x0000b20000087ab9 */ /* 0x000fe20000000a00 */
[----:B------:R-:W-:Y:S01]  /*1510*/  F2FP.BF16.F32.PACK_AB R67, R73, R70 ;  /* 0x000000464943723e */ /* 0x000fe200000010ff */
[----:B------:R-:W-:Y:S02]  /*1520*/  IMAD R34, R42, UR8, RZ ;  /* 0x000000082a227c24 */ /* 0x000fe4000f8e02ff */
[----:B------:R-:W-:-:S04]  /*1530*/  IMAD.WIDE.U32 R32, R43, UR8, R64 ;  /* 0x000000082b207c25 */ /* 0x000fc8000f8e0040 */
[----:B------:R-:W-:-:S05]  /*1540*/  IMAD R35, R43, UR9, R34 ;  /* 0x000000092b237c24 */ /* 0x000fca000f8e0222 */
[----:B------:R-:W-:Y:S01]  /*1550*/  IADD3 R33, R33, R35, RZ ;  /* 0x0000002321217210 */ /* 0x000fe20007ffe0ff */
[----:B------:R-:W-:Y:S01]  /*1560*/  STS.64 [R9], R66 ;  /* 0x0000004209007388 */ /* 0x000fe20000000a00 */
[----:B------:R-:W-:-:S03]  /*1570*/  NOP ;  /* 0x0000000000007918 */ /* 0x000fc60000000000 */
[----:B------:R-:W2:Y:S01]  /*1580*/  LDS.64 R4, [R9] ;  /* 0x0000000009047984 */ /* 0x000ea20000000a00 */
[C---:B-1----:R-:W-:Y:S02]  /*1590*/  IMAD R34, R44.reuse, UR15, RZ ;  /* 0x0000000f2c227c24 */ /* 0x042fe4000f8e02ff */
[----:B------:R-:W-:-:S04]  /*15a0*/  IMAD.WIDE.U32 R32, R44, UR14, R32 ;  /* 0x0000000e2c207c25 */ /* 0x000fc8000f8e0020 */
[----:B------:R-:W-:-:S05]  /*15b0*/  IMAD R35, R45, UR14, R34 ;  /* 0x0000000e2d237c24 */ /* 0x000fca000f8e0222 */
[----:B------:R-:W-:Y:S02]  /*15c0*/  IADD3 R35, R33, R35, RZ ;  /* 0x0000002321237210 */ /* 0x000fe40007ffe0ff */
[----:B------:R-:W-:-:S04]  /*15d0*/  LEA R33, P0, R32, UR6, 0x1 ;  /* 0x0000000620217c11 */ /* 0x000fc8000f8008ff */
[----:B------:R-:W-:Y:S02]  /*15e0*/  LEA.HI.X R35, R32, UR7, R35, 0x1, P0 ;  /* 0x0000000720237c11 */ /* 0x000fe400080f0c23 */
[----:B------:R-:W-:-:S04]  /*15f0*/  LEA R32, P0, R56, R33, 0x3 ;  /* 0x0000002138207211 */ /* 0x000fc800078018ff */
[----:B------:R-:W-:-:S05]  /*1600*/  LEA.HI.X R33, R56, R35, R16, 0x3, P0 ;  /* 0x0000002338217211 */ /* 0x000fca00000f1c10 */
[----:B--2---:R2:W-:Y:S04]  /*1610*/  STG.E.64 desc[UR12][R32.64+-0x100], R4 ;  /* 0xffff000420007986 */ /* 0x0045e8000c101b0c */
.L_x_10713:
[C---:B------:R-:W-:Y:S01]  /*1620*/  SHF.R.U64 R90, R62.reuse, 0x10, R63 ;  /* 0x000000103e5a7819 */ /* 0x040fe2000000123f */
[----:B------:R-:W-:Y:S01]  /*1630*/  IMAD.U32 R93, R62, 0x10000, RZ ;  /* 0x000100003e5d7824 */ /* 0x000fe200078e00ff */
[----:B0-----:R-:W-:Y:S01]  /*1640*/  ISETP.GE.AND P0, PT, R74, 0x1, PT ;  /* 0x000000014a00780c */ /* 0x001fe20003f06270 */
[----:B------:R-:W-:Y:S01]  /*1650*/  BAR.SYNC.DEFER_BLOCKING 0x0 ;  /* 0x0000000000007b1d */ /* 0x000fe20000010000 */
[----:B------:R-:W-:Y:S01]  /*1660*/  SHF.L.U32 R90, R90, 0x10, RZ ;  /* 0x000000105a5a7819 */ /* 0x000fe200000006ff */
[----:B-12---:R-:W-:Y:S01]  /*1670*/  FFMA.FTZ R32, R0, R93, R31 ;  /* 0x0000005d00207223 */ /* 0x006fe2000001001f */
[--C-:B------:R-:W-:Y:S02]  /*1680*/  SHF.R.U64 R35, R2, 0x10, R3.reuse ;  /* 0x0000001002237819 */ /* 0x100fe40000001203 */
[----:B------:R-:W-:Y:S02]  /*1690*/  CS2R R4, SRZ ;  /* 0x0000000000047805 */ /* 0x000fe4000001ff00 */
[----:B------:R-:W-:Y:S01]  /*16a0*/  SHF.R.U32.HI R47, RZ, 0x10, R3 ;  /* 0x00000010ff2f7819 */ /* 0x000fe20000011603 */
[----:B------:R-:W-:Y:S01]  /*16b0*/  FFMA.FTZ R31, R7, R90, R32 ;  /* 0x0000005a071f7223 */ /* 0x000fe20000010020 */
[----:B------:R-:W-:Y:S01]  /*16c0*/  SHF.R.U32.HI R92, RZ, 0x10, R63 ;  /* 0x00000010ff5c7819 */ /* 0x000fe2000001163f */
[-C--:B-----5:R-:W-:Y:S01]  /*16d0*/  FMUL.FTZ R49, R0, R41.reuse ;  /* 0x0000002900317220 */ /* 0x0a0fe20000410000 */
[----:B------:R-:W-:Y:S01]  /*16e0*/  SHF.L.U32 R88, R63, 0x10, RZ ;  /* 0x000000103f587819 */ /* 0x000fe200000006ff */
[-C--:B------:R-:W-:Y:S01]  /*16f0*/  FMUL.FTZ R48, R8, R41.reuse ;  /* 0x0000002908307220 */ /* 0x080fe20000410000 */
[----:B------:R-:W-:Y:S01]  /*1700*/  SHF.L.U32 R33, R2, 0x10, RZ ;  /* 0x0000001002217819 */ /* 0x000fe200000006ff */
[----:B------:R-:W-:Y:S01]  /*1710*/  FMUL.FTZ R85, R7, R41 ;  /* 0x0000002907557220 */ /* 0x000fe20000410000 */
[----:B------:R-:W-:Y:S01]  /*1720*/  SHF.L.U32 R45, R3, 0x10, RZ ;  /* 0x00000010032d7819 */ /* 0x000fe200000006ff */
[----:B------:R-:W-:Y:S01]  /*1730*/  FFMA.FTZ R31, R8, R88, R31 ;  /* 0x00000058081f7223 */ /* 0x000fe2000001001f */
[----:B------:R-:W-:-:S02]  /*1740*/  SHF.L.U32 R92, R92, 0x10, RZ ;  /* 0x000000105c5c7819 */ /* 0x000fc400000006ff */
[----:B------:R-:W-:Y:S02]  /*1750*/  CS2R R2, SRZ ;  /* 0x0000000000027805 */ /* 0x000fe4000001ff00 */
[----:B------:R-:W-:Y:S01]  /*1760*/  SHF.L.U32 R35, R35, 0x10, RZ ;  /* 0x0000001023237819 */ /* 0x000fe200000006ff */
[--C-:B------:R-:W-:Y:S01]  /*1770*/  FADD.FTZ R44, R33, R40.reuse ;  /* 0x00000028212c7221 */ /* 0x100fe20000010000 */
[----:B------:R-:W-:Y:S01]  /*1780*/  SHF.L.U32 R47, R47, 0x10, RZ ;  /* 0x000000102f2f7819 */ /* 0x000fe200000006ff */
[--C-:B------:R-:W-:Y:S01]  /*1790*/  FADD.FTZ R45, R45, R40.reuse ;  /* 0x000000282d2d7221 */ /* 0x100fe20000010000 */
[C---:B------:R-:W-:Y:S01]  /*17a0*/  FMUL.FTZ R84, R6.reuse, R41 ;  /* 0x0000002906547220 */ /* 0x040fe20000410000 */
[--C-:B------:R-:W-:Y:S01]  /*17b0*/  FADD.FTZ R46, R35, R40.reuse ;  /* 0x00000028232e7221 */ /* 0x100fe20000010000 */
[----:B------:R-:W-:Y:S01]  /*17c0*/  FFMA.FTZ R31, R6, R92, R31 ;  /* 0x0000005c061f7223 */ /* 0x000fe2000001001f */
[----:B------:R-:W-:Y:S01]  /*17d0*/  FADD.FTZ R47, R47, R40 ;  /* 0x000000282f2f7221 */ /* 0x000fe20000010000 */
[----:B------:R-:W-:Y:S06]  /*17e0*/  @!P0 BRA `(.L_x_10714) ;  /* 0x0000001400bc8947 */ /* 0x000fec0003800000 */
[----:B------:R-:W0:Y:S01]  /*17f0*/  LDC.64 R34, c[0x0][0x348] ;  /* 0x0000d200ff227b82 */ /* 0x000e220000000a00 */
[----:B------:R-:W-:Y:S01]  /*1800*/  MOV R32, R56 ;  /* 0x0000003800207202 */ /* 0x000fe20000000f00 */
[----:B------:R-:W-:Y:S01]  /*1810*/  IMAD.MOV.U32 R33, RZ, RZ, RZ ;  /* 0x000000ffff217224 */ /* 0x000fe200078e00ff */
[----:B------:R-:W-:Y:S01]  /*1820*/  ULDC.64 UR6, c[0x0][0x350] ;  /* 0x0000d40000067ab9 */ /* 0x000fe20000000a00 */
[----:B------:R-:W-:Y:S01]  /*1830*/  IADD3 R86, R20, -0x1, RZ ;  /* 0xffffffff14567810 */ /* 0x000fe20007ffe0ff */
[----:B------:R-:W-:Y:S01]  /*1840*/  HFMA2.MMA R91, -RZ, RZ, 0, 0 ;  /* 0x00000000ff5b7435 */ /* 0x000fe200000001ff */
[----:B------:R-:W-:Y:S01]  /*1850*/  LEA R74, P4, R64, R18, 0x2 ;  /* 0x00000012404a7211 */ /* 0x000fe200078810ff */
[----:B------:R-:W-:Y:S01]  /*1860*/  UMOV UR5, URZ ;  /* 0x0000003f00057c82 */ /* 0x000fe20008000000 */
[----:B------:R-:W1:Y:S01]  /*1870*/  LDC R87, c[0x0][0x224] ;  /* 0x00008900ff577b82 */ /* 0x000e620000000800 */
[----:B------:R-:W-:Y:S01]  /*1880*/  LEA.HI R5, R86, R86, RZ, 0x1 ;  /* 0x0000005656057211 */ /* 0x000fe200078f08ff */
[----:B------:R-:W-:Y:S01]  /*1890*/  ULDC UR21, c[0x0][0x224] ;  /* 0x0000890000157ab9 */ /* 0x000fe20000000800 */
[----:B------:R-:W-:Y:S01]  /*18a0*/  ISETP.NE.AND P2, PT, R56, 0x1f, PT ;  /* 0x0000001f3800780c */ /* 0x000fe20003f45270 */
[----:B------:R-:W-:Y:S01]  /*18b0*/  ULDC UR24, c[0x0][0x21c] ;  /* 0x0000870000187ab9 */ /* 0x000fe20000000800 */
[----:B------:R-:W-:Y:S01]  /*18c0*/  LOP3.LUT R5, R5, 0xfffffe, RZ, 0xc0, !PT ;  /* 0x00fffffe05057812 */ /* 0x000fe200078ec0ff */
[----:B------:R-:W-:Y:S01]  /*18d0*/  ULDC.64 UR22, c[0x0][0x3c8] ;  /* 0x0000f20000167ab9 */ /* 0x000fe20000000a00 */
[----:B------:R-:W-:Y:S01]  /*18e0*/  ULDC.64 UR18, c[0x0][0x360] ;  /* 0x0000d80000127ab9 */ /* 0x000fe20000000a00 */
[----:B------:R-:W2:Y:S01]  /*18f0*/  LDC R89, c[0x0][0x218] ;  /* 0x00008600ff597b82 */ /* 0x000ea20000000800 */
[----:B------:R-:W-:Y:S01]  /*1900*/  IADD3 R86, R86, -R5, RZ ;  /* 0x8000000556567210 */ /* 0x000fe20007ffe0ff */
[----:B------:R-:W-:Y:S01]  /*1910*/  ULDC.64 UR10, c[0x0][0x250] ;  /* 0x00009400000a7ab9 */ /* 0x000fe20000000a00 */
[----:B------:R-:W-:Y:S01]  /*1920*/  MOV R5, RZ ;  /* 0x000000ff00057202 */ /* 0x000fe20000000f00 */
[----:B------:R-:W-:Y:S01]  /*1930*/  ULDC.64 UR8, c[0x0][0x238] ;  /* 0x00008e0000087ab9 */ /* 0x000fe20000000a00 */
[----:B------:R-:W-:Y:S01]  /*1940*/  ULDC.64 UR16, c[0x0][0x270] ;  /* 0x00009c0000107ab9 */ /* 0x000fe20000000a00 */
[----:B0-----:R-:W-:-:S02]  /*1950*/  IMAD R66, R34, UR15, RZ ;  /* 0x0000000f22427c24 */ /* 0x001fc4000f8e02ff */
[----:B------:R-:W0:Y:S01]  /*1960*/  LDC.64 R68, c[0x0][0x360] ;  /* 0x0000d800ff447b82 */ /* 0x000e220000000a00 */
[----:B------:R-:W-:-:S04]  /*1970*/  IMAD.WIDE.U32 R32, R34, UR14, R32 ;  /* 0x0000000e22207c25 */ /* 0x000fc8000f8e0020 */
[----:B------:R-:W-:Y:S02]  /*1980*/  IMAD R35, R35, UR14, R66 ;  /* 0x0000000e23237c24 */ /* 0x000fe4000f8e0242 */
[----:B------:R-:W-:Y:S01]  /*1990*/  IMAD R34, R37, UR6, RZ ;  /* 0x0000000625227c24 */ /* 0x000fe2000f8e02ff */
[----:B------:R-:W3:Y:S02]  /*19a0*/  LDC.64 R70, c[0x0][0x2d0] ;  /* 0x0000b400ff467b82 */ /* 0x000ee40000000a00 */
[----:B------:R-:W-:Y:S01]  /*19b0*/  IADD3 R33, R33, R35, RZ ;  /* 0x0000002321217210 */ /* 0x000fe20007ffe0ff */
[C---:B------:R-:W-:Y:S02]  /*19c0*/  IMAD R35, R39.reuse, UR7, R34 ;  /* 0x0000000727237c24 */ /* 0x040fe4000f8e0222 */
[----:B------:R-:W-:-:S03]  /*19d0*/  IMAD.WIDE.U32 R32, R39, UR6, R32 ;  /* 0x0000000627207c25 */ /* 0x000fc6000f8e0020 */
[----:B------:R-:W4:Y:S01]  /*19e0*/  LDC.64 R72, c[0x0][0x2e0] ;  /* 0x0000b800ff487b82 */ /* 0x000f220000000a00 */
[----:B------:R-:W-:Y:S01]  /*19f0*/  ULDC.64 UR6, c[0x0][0x3c8] ;  /* 0x0000f20000067ab9 */ /* 0x000fe20000000a00 */
[----:B------:R-:W-:Y:S02]  /*1a00*/  IADD3 R35, R33, R35, RZ ;  /* 0x0000002321237210 */ /* 0x000fe40007ffe0ff */
[C---:B------:R-:W-:Y:S01]  /*1a10*/  LEA R67, P1, R32.reuse, UR6, 0x2 ;  /* 0x0000000620437c11 */ /* 0x040fe2000f8210ff */
[----:B------:R-:W-:Y:S01]  /*1a20*/  UMOV UR6, URZ ;  /* 0x0000003f00067c82 */ /* 0x000fe20008000000 */
[C---:B------:R-:W-:Y:S02]  /*1a30*/  IADD3 R66, P0, P3, R32.reuse, -0x80, R64 ;  /* 0xffffff8020427810 */ /* 0x040fe40007b1e040 */
[----:B------:R-:W-:Y:S02]  /*1a40*/  LEA.HI.X R75, R32, UR7, R35, 0x2, P1 ;  /* 0x00000007204b7c11 */ /* 0x000fe400088f1423 */
[----:B------:R-:W-:-:S02]  /*1a50*/  LEA R78, P5, R64, R67, 0x2 ;  /* 0x00000043404e7211 */ /* 0x000fc400078a10ff */
[----:B------:R-:W-:Y:S02]  /*1a60*/  SHF.R.S32.HI R33, RZ, 0x1f, R64 ;  /* 0x0000001fff217819 */ /* 0x000fe40000011440 */
[----:B------:R-:W-:Y:S02]  /*1a70*/  LEA.HI.X R32, R64, R75, R65, 0x2, P5 ;  /* 0x0000004b40207211 */ /* 0x000fe400028f1441 */
[C---:B------:R-:W-:Y:S02]  /*1a80*/  IADD3 R76, P5, R78.reuse, -0x180, RZ ;  /* 0xfffffe804e4c7810 */ /* 0x040fe40007fbe0ff */
[----:B------:R-:W-:Y:S02]  /*1a90*/  IADD3 R78, P6, R78, -0x80, RZ ;  /* 0xffffff804e4e7810 */ /* 0x000fe40007fde0ff */
[----:B------:R-:W-:Y:S02]  /*1aa0*/  ISETP.NE.AND P1, PT, R56, RZ, PT ;  /* 0x000000ff3800720c */ /* 0x000fe40003f25270 */
[----:B------:R-:W-:-:S02]  /*1ab0*/  LEA.HI.X R75, R64, R12, R33, 0x2, P4 ;  /* 0x0000000c404b7211 */ /* 0x000fc400020f1421 */
[----:B------:R-:W-:Y:S02]  /*1ac0*/  IADD3.X R67, R35, -0x1, R65, P0, P3 ;  /* 0xffffffff23437810 */ /* 0x000fe400007e6441 */
[C---:B------:R-:W-:Y:S02]  /*1ad0*/  IADD3.X R77, R32.reuse, -0x1, RZ, P5, !PT ;  /* 0xffffffff204d7810 */ /* 0x040fe40002ffe4ff */
[----:B-12---:R-:W-:-:S07]  /*1ae0*/  IADD3.X R79, R32, -0x1, RZ, P6, !PT ;  /* 0xffffffff204f7810 */ /* 0x006fce00037fe4ff */
.L_x_10727:
[----:B------:R-:W-:Y:S01]  /*1af0*/  SHF.R.S32.HI R95, RZ, 0x1f, R91 ;  /* 0x0000001fff5f7819 */ /* 0x000fe2000001145b */
[----:B--23--:R-:W-:Y:S01]  /*1b00*/  IMAD.MOV.U32 R32, RZ, RZ, R58 ;  /* 0x000000ffff207224 */ /* 0x00cfe200078e003a */
[----:B------:R-:W-:Y:S01]  /*1b10*/  MOV R33, R23 ;  /* 0x0000001700217202 */ /* 0x000fe20000000f00 */
[----:B------:R-:W-:-:S04]  /*1b20*/  IMAD.WIDE.U32 R80, R91, UR10, RZ ;  /* 0x0000000a5b507c25 */ /* 0x000fc8000f8e00ff */
[C---:B------:R-:W-:Y:S02]  /*1b30*/  IMAD R34, R95.reuse, UR10, RZ ;  /* 0x0000000a5f227c24 */ /* 0x040fe4000f8e02ff */
[----:B------:R-:W-:Y:S02]  /*1b40*/  IMAD R82, R95, UR8, RZ ;  /* 0x000000085f527c24 */ /* 0x000fe4000f8e02ff */
[C---:B------:R-:W-:Y:S02]  /*1b50*/  IMAD R83, R91.reuse, UR11, R34 ;  /* 0x0000000b5b537c24 */ /* 0x040fe4000f8e0222 */
[----:B------:R-:W-:-:S03]  /*1b60*/  IMAD.WIDE.U32 R34, R91, UR8, R32 ;  /* 0x000000085b227c25 */ /* 0x000fc6000f8e0020 */
[----:B------:R-:W-:Y:S01]  /*1b70*/  IADD3 R81, R81, R83, RZ ;  /* 0x0000005351517210 */ /* 0x000fe20007ffe0ff */
[----:B------:R-:W-:Y:S01]  /*1b80*/  IMAD R33, R91, UR9, R82 ;  /* 0x000000095b217c24 */ /* 0x000fe2000f8e0252 */
[----:B------:R-:W-:Y:S02]  /*1b90*/  LEA R82, P3, R80, R24, 0x1 ;  /* 0x0000001850527211 */ /* 0x000fe400078608ff */
[----:B---3--:R-:W-:Y:S02]  /*1ba0*/  LEA R32, P0, R34, R70, 0x2 ;  /* 0x0000004622207211 */ /* 0x008fe400078010ff */
[----:B------:R-:W-:Y:S02]  /*1bb0*/  LEA.HI.X R81, R80, R22, R81, 0x1, P3 ;  /* 0x0000001650517211 */ /* 0x000fe400018f0c51 */
[----:B------:R-:W-:Y:S02]  /*1bc0*/  IADD3 R80, P3, R82, R11, RZ ;  /* 0x0000000b52507210 */ /* 0x000fe40007f7e0ff */
[----:B------:R-:W-:-:S02]  /*1bd0*/  IADD3 R33, R35, R33, RZ ;  /* 0x0000002123217210 */ /* 0x000fc40007ffe0ff */
[----:B------:R-:W-:Y:S02]  /*1be0*/  IADD3.X R81, R81, R10, RZ, P3, !PT ;  /* 0x0000000a51517210 */ /* 0x000fe40001ffe4ff */
[----:B------:R-:W-:-:S04]  /*1bf0*/  LEA.HI.X R33, R34, R71, R33, 0x2, P0 ;  /* 0x0000004722217211 */ /* 0x000fc800000f1421 */
[----:B------:R-:W2:Y:S04]  /*1c00*/  LDG.E.64 R80, desc[UR12][R80.64] ;  /* 0x0000000c50507981 */ /* 0x000ea8000c1e1b00 */
[----:B-1----:R1:W3:Y:S01]  /*1c10*/  LDG.E R94, desc[UR12][R32.64] ;  /* 0x0000000c205e7981 */ /* 0x0022e2000c1e1900 */
[----:B------:R-:W-:-:S04]  /*1c20*/  IMAD R82, R95, UR16, RZ ;  /* 0x000000105f527c24 */ /* 0x000fc8000f8e02ff */
[----:B------:R-:W-:Y:S01]  /*1c30*/  IMAD R83, R91, UR17, R82 ;  /* 0x000000115b537c24 */ /* 0x000fe2000f8e0252 */
[----:B-1----:R-:W-:Y:S02]  /*1c40*/  MOV R32, R60 ;  /* 0x0000003c00207202 */ /* 0x002fe40000000f00 */
[----:B------:R-:W-:-:S03]  /*1c50*/  MOV R33, R21 ;  /* 0x0000001500217202 */ /* 0x000fc60000000f00 */
[----:B------:R-:W-:-:S04]  /*1c60*/  IMAD.WIDE.U32 R34, R91, UR16, R32 ;  /* 0x000000105b227c25 */ /* 0x000fc8000f8e0020 */
[----:B------:R-:W-:Y:S01]  /*1c70*/  IMAD.IADD R35, R35, 0x1, R83 ;  /* 0x0000000123237824 */ /* 0x000fe200078e0253 */
[----:B----4-:R-:W-:-:S04]  /*1c80*/  LEA R82, P3, R34, R72, 0x2 ;  /* 0x0000004822527211 */ /* 0x010fc800078610ff */
[----:B------:R-:W-:Y:S02]  /*1c90*/  LEA.HI.X R83, R34, R73, R35, 0x2, P3 ;  /* 0x0000004922537211 */ /* 0x000fe400018f1423 */
[----:B------:R-:W-:-:S04]  /*1ca0*/  ISETP.GT.AND P0, PT, R20, 0x1, PT ;  /* 0x000000011400780c */ /* 0x000fc80003f04270 */
[----:B------:R-:W-:-:S13]  /*1cb0*/  ISETP.EQ.AND P0, PT, R17, RZ, P0 ;  /* 0x000000ff1100720c */ /* 0x000fda0000702270 */
[----:B------:R-:W1:Y:S01]  /*1cc0*/  @P0 LDC R97, c[0x0][0x21c] ;  /* 0x00008700ff610b82 */ /* 0x000e620000000800 */
[----:B------:R-:W-:Y:S02]  /*1cd0*/  LEA R32, R86, R91, 0x8 ;  /* 0x0000005b56207211 */ /* 0x000fe400078e40ff */
[----:B------:R-:W-:Y:S02]  /*1ce0*/  @P0 IADD3 R34, R20, -0x2, RZ ;  /* 0xfffffffe14220810 */ /* 0x000fe40007ffe0ff */
[----:B------:R-:W-:-:S04]  /*1cf0*/  SEL R32, R32, R15, !P1 ;  /* 0x0000000f20207207 */ /* 0x000fc80004800000 */
[----:B------:R-:W-:Y:S01]  /*1d00*/  LEA R100, R32, R19, 0x2 ;  /* 0x0000001320647211 */ /* 0x000fe200078e10ff */
[----:B--2---:R-:W-:Y:S01]  /*1d10*/  STS.64 [R9], R80 ;  /* 0x0000005009007388 */ /* 0x004fe20000000a00 */
[----:B------:R-:W-:-:S03]  /*1d20*/  NOP ;  /* 0x0000000000007918 */ /* 0x000fc60000000000 */
[----:B------:R2:W4:Y:S01]  /*1d30*/  LDG.E R107, desc[UR12][R82.64] ;  /* 0x0000000c526b7981 */ /* 0x000522000c1e1900 */
[----:B---3--:R-:W-:-:S04]  /*1d40*/  FMUL.FTZ R96, R94, 1.4426950216293334961 ;  /* 0x3fb8aa3b5e607820 */ /* 0x008fc80000410000 */
[----:B------:R-:W-:-:S06]  /*1d50*/  FMUL.FTZ R99, R44, R96 ;  /* 0x000000602c637220 */ /* 0x000fcc0000410000 */
[----:B------:R-:W3:Y:S01]  /*1d60*/  MUFU.EX2 R99, R99 ;  /* 0x0000006300637308 */ /* 0x000ee20000000800 */
[----:B-1----:R-:W-:Y:S02]  /*1d70*/  @P0 IMAD R33, R34, R97, R91 ;  /* 0x0000006122210224 */ /* 0x002fe400078e025b */
[----:B------:R-:W1:Y:S04]  /*1d80*/  LDS.64 R34, [R9] ;  /* 0x0000000009227984 */ /* 0x000e680000000a00 */
[----:B---3--:R3:W-:Y:S01]  /*1d90*/  STS [R100+0x548], R99 ;  /* 0x0005486364007388 */ /* 0x0087e20000000800 */
[----:B------:R-:W-:Y:S01]  /*1da0*/  MOV R98, RZ ;  /* 0x000000ff00627202 */ /* 0x000fe20000000f00 */
[----:B------:R-:W-:Y:S01]  /*1db0*/  @P0 IMAD.WIDE R32, R33, 0x8, R50 ;  /* 0x0000000821200825 */ /* 0x000fe200078e0232 */
[----:B------:R-:W-:Y:S03]  /*1dc0*/  BAR.SYNC.DEFER_BLOCKING 0x0 ;  /* 0x0000000000007b1d */ /* 0x000fe60000010000 */
[-C--:B--2---:R-:W-:Y:S01]  /*1dd0*/  FMUL.FTZ R82, R46, R96.reuse ;  /* 0x000000602e527220 */ /* 0x084fe20000410000 */
[-C--:B------:R-:W-:Y:S01]  /*1de0*/  FMUL.FTZ R101, R45, R96.reuse ;  /* 0x000000602d657220 */ /* 0x080fe20000410000 */
[----:B------:R-:W-:-:S04]  /*1df0*/  FMUL.FTZ R105, R47, R96 ;  /* 0x000000602f697220 */ /* 0x000fc80000410000 */
[----:B------:R-:W2:Y:S01]  /*1e00*/  MUFU.EX2 R82, R82 ;  /* 0x0000005200527308 */ /* 0x000ea20000000800 */
[----:B0-----:R0:W5:Y:S02]  /*1e10*/  @P0 LDG.E R98, desc[UR12][R32.64+0x4] ;  /* 0x0000040c20620981 */ /* 0x001164000c1e1900 */
[----:B0-----:R-:W-:Y:S02]  /*1e20*/  FMUL.FTZ R33, R46, R90 ;  /* 0x0000005a2e217220 */ /* 0x001fe40000410000 */
[----:B------:R0:W0:Y:S03]  /*1e30*/  @P2 LDS R90, [R14+0xd4c] ;  /* 0x000d4c000e5a2984 */ /* 0x0000260000000800 */
[----:B------:R-:W3:Y:S01]  /*1e40*/  MUFU.EX2 R101, R101 ;  /* 0x0000006500657308 */ /* 0x000ee20000000800 */
[----:B-1----:R-:W-:-:S07]  /*1e50*/  PRMT R96, R34, 0x7632, R96 ;  /* 0x0000763222607816 */ /* 0x002fce0000000060 */
[----:B------:R-:W1:Y:S01]  /*1e60*/  MUFU.EX2 R105, R105 ;  /* 0x0000006900697308 */ /* 0x000e620000000800 */
[----:B------:R-:W-:Y:S01]  /*1e70*/  SHF.L.U32 R83, R34, 0x10, RZ ;  /* 0x0000001022537819 */ /* 0x000fe200000006ff */
[----:B--2---:R-:W-:Y:S01]  /*1e80*/  FMUL.FTZ R34, R99, R82 ;  /* 0x0000005263227220 */ /* 0x004fe20000410000 */
[C---:B------:R-:W-:Y:S01]  /*1e90*/  PRMT R97, R35.reuse, 0x7632, R97 ;  /* 0x0000763223617816 */ /* 0x040fe20000000061 */
[----:B------:R-:W-:Y:S01]  /*1ea0*/  FMUL.FTZ R32, R44, R93 ;  /* 0x0000005d2c207220 */ /* 0x000fe20000410000 */
[----:B------:R-:W-:Y:S01]  /*1eb0*/  IMAD.U32 R96, R96, 0x10000, RZ ;  /* 0x0001000060607824 */ /* 0x000fe200078e00ff */
[----:B------:R-:W-:Y:S01]  /*1ec0*/  SHF.L.U32 R103, R35, 0x10, RZ ;  /* 0x0000001023677819 */ /* 0x000fe200000006ff */
[----:B------:R-:W-:Y:S01]  /*1ed0*/  FMUL.FTZ R106, R45, R88 ;  /* 0x000000582d6a7220 */ /* 0x000fe20000410000 */
[----:B------:R-:W-:Y:S01]  /*1ee0*/  SHF.L.U32 R97, R97, 0x10, RZ ;  /* 0x0000001061617819 */ /* 0x000fe200000006ff */
[----:B---3--:R-:W-:Y:S01]  /*1ef0*/  FMUL.FTZ R100, R101, R34 ;  /* 0x0000002265647220 */ /* 0x008fe20000410000 */
[----:B------:R-:W-:Y:S01]  /*1f00*/  FMUL.FTZ R104, R47, R92 ;  /* 0x0000005c2f687220 */ /* 0x000fe20000410000 */
[----:B------:R-:W-:Y:S01]  /*1f10*/  FMUL.FTZ R88, R83, R32 ;  /* 0x0000002053587220 */ /* 0x000fe20000410000 */
[----:B------:R-:W-:Y:S01]  /*1f20*/  FMUL.FTZ R93, R96, R33 ;  /* 0x00000021605d7220 */ /* 0x000fe20000410000 */
[----:B------:R-:W-:Y:S01]  /*1f30*/  BSSY B0, `(.L_x_10715) ;  /* 0x0000011000007945 */ /* 0x000fe20003800000 */
[----:B------:R-:W-:Y:S01]  /*1f40*/  FMUL.FTZ R110, R103, R106 ;  /* 0x0000006a676e7220 */ /* 0x000fe20000410000 */
[----:B------:R-:W-:Y:S01]  /*1f50*/  FMUL.FTZ R108, R97, R104 ;  /* 0x00000068616c7220 */ /* 0x000fe20000410000 */
[----:B------:R-:W-:Y:S01]  /*1f60*/  FFMA.FTZ R92, R82, R88, R93 ;  /* 0x00000058525c7223 */ /* 0x000fe2000001005d */
[-C--:B----4-:R-:W-:Y:S01]  /*1f70*/  FMUL.FTZ R102, R8, R107.reuse ;  /* 0x0000006b08667220 */ /* 0x090fe20000410000 */
[-C--:B------:R-:W-:Y:S01]  /*1f80*/  FMUL.FTZ R34, R6, R107.reuse ;  /* 0x0000006b06227220 */ /* 0x080fe20000410000 */
[----:B------:R-:W-:-:S03]  /*1f90*/  FMUL.FTZ R35, R7, R107 ;  /* 0x0000006b07237220 */ /* 0x000fc60000410000 */
[----:B-1----:R-:W-:Y:S01]  /*1fa0*/  FFMA.FTZ R112, R105, R34, R102 ;  /* 0x0000002269707223 */ /* 0x002fe20000010066 */
        /* <DEDUP_REMOVED lines=9> */
.L_x_10716:
[----:B------:R-:W-:Y:S05]  /*2040*/  BSYNC B0 ;  /* 0x0000000000007941 */ /* 0x000fea0003800000 */
.L_x_10715:
        /* <DEDUP_REMOVED lines=12> */
[----:B------:R-:W-:Y:S01]  /*2110*/  ULEA UR7, UR21, UR4, 0x7 ;  /* 0x0000000415077291 */ /* 0x000fe2000f8e383f */
[----:B------:R-:W-:Y:S01]  /*2120*/  ISETP.GE.U32.AND P3, PT, R17, 0x18, PT ;  /* 0x000000181100780c */ /* 0x000fe20003f66070 */
[----:B------:R-:W1:Y:S01]  /*2130*/  SHFL.UP PT, R81, R100, 0x1, RZ ;  /* 0x0420000064517989 */ /* 0x000e6200000e00ff */
[----:B------:R-:W-:Y:S01]  /*2140*/  BSSY B0, `(.L_x_10717) ;  /* 0x0000070000007945 */ /* 0x000fe20003800000 */
[----:B------:R-:W-:-:S02]  /*2150*/  UIADD3 UR7, UR7, -0x80, URZ ;  /* 0xffffff8007077890 */ /* 0x000fc4000fffe03f */
[----:B------:R-:W2:Y:S04]  /*2160*/  SHFL.DOWN PT, R107, R92, 0x1, 0x1f ;  /* 0x08201f005c6b7f89 */ /* 0x000ea800000e0000 */
[----:B------:R-:W3:Y:S04]  /*2170*/  SHFL.DOWN PT, R112, R113, 0x1, 0x1f ;  /* 0x08201f0071707f89 */ /* 0x000ee800000e0000 */
[----:B-----5:R-:W-:Y:S01]  /*2180*/  SHFL.IDX PT, R98, R98, RZ, 0x1f ;  /* 0x00001fff62627589 */ /* 0x020fe200000e0000 */
        /* <DEDUP_REMOVED lines=24> */
[----:B------:R-:W-:-:S04]  /*2310*/  IMAD.MOV.U32 R81, RZ, RZ, RZ ;  /* 0x000000ffff517224 */ /* 0x000fc800078e00ff */
[----:B--2---:R-:W-:Y:S01]  /*2320*/  @!P2 FFMA.FTZ R92, R113, R107, R92 ;  /* 0x0000006b715ca223 */ /* 0x004fe2000001005c */
[----:B------:R-:W-:Y:S01]  /*2330*/  SHFL.UP PT, R115, R100, 0x8, RZ ;  /* 0x0500000064737989 */ /* 0x000fe200000e00ff */
[----:B------:R-:W-:Y:S01]  /*2340*/  ISETP.NE.OR P0, PT, R17, RZ, P0 ;  /* 0x000000ff1100720c */ /* 0x000fe20000705670 */
[----:B---3--:R-:W-:Y:S02]  /*2350*/  @!P2 FMUL.FTZ R113, R113, R112 ;  /* 0x000000707171a220 */ /* 0x008fe40000410000 */
[----:B------:R-:W0:Y:S01]  /*2360*/  SHFL.DOWN PT, R116, R92, 0x8, 0x1f ;  /* 0x09001f005c747f89 */ /* 0x000e2200000e0000 */
[C---:B------:R-:W-:Y:S02]  /*2370*/  ISETP.GE.AND P2, PT, R36.reuse, 0x8, PT ;  /* 0x000000082400780c */ /* 0x040fe40003f46270 */
[----:B------:R-:W-:Y:S01]  /*2380*/  LEA R107, R91, R19, 0x3 ;  /* 0x000000135b6b7211 */ /* 0x000fe200078e18ff */
[----:B------:R-:W1:Y:S04]  /*2390*/  SHFL.UP PT, R112, R111, 0x8, RZ ;  /* 0x050000006f707989 */ /* 0x000e6800000e00ff */
[----:B------:R-:W2:Y:S04]  /*23a0*/  SHFL.DOWN PT, R114, R113, 0x8, 0x1f ;  /* 0x09001f0071727f89 */ /* 0x000ea800000e0000 */
[----:B------:R-:W3:Y:S01]  /*23b0*/  @!P0 LDS.64 R80, [R107+0xdc8] ;  /* 0x000dc8006b508984 */ /* 0x000ee20000000a00 */
[----:B------:R-:W-:Y:S01]  /*23c0*/  ISETP.GE.AND P0, PT, R36, 0x10, PT ;  /* 0x000000102400780c */ /* 0x000fe20003f06270 */
[----:B0-----:R-:W-:Y:S01]  /*23d0*/  @!P3 FFMA.FTZ R92, R113, R116, R92 ;  /* 0x00000074715cb223 */ /* 0x001fe2000001005c */
[C---:B-1----:R-:W-:Y:S01]  /*23e0*/  @P2 FFMA.FTZ R111, R100.reuse, R112, R111 ;  /* 0x00000070646f2223 */ /* 0x042fe2000001006f */
[----:B------:R-:W-:-:S03]  /*23f0*/  @P2 FMUL.FTZ R100, R100, R115 ;  /* 0x0000007364642220 */ /* 0x000fc60000410000 */
[----:B------:R-:W0:Y:S01]  /*2400*/  SHFL.DOWN PT, R116, R92, 0x10, 0x1f ;  /* 0x0a001f005c747f89 */ /* 0x000e2200000e0000 */
[----:B------:R-:W-:Y:S01]  /*2410*/  ISETP.GE.U32.AND P2, PT, R17, 0x10, PT ;  /* 0x000000101100780c */ /* 0x000fe20003f46070 */
[----:B--2---:R-:W-:Y:S02]  /*2420*/  @!P3 FMUL.FTZ R113, R113, R114 ;  /* 0x000000727171b220 */ /* 0x004fe40000410000 */
[----:B------:R-:W1:Y:S04]  /*2430*/  SHFL.UP PT, R112, R111, 0x10, RZ ;  /* 0x060000006f707989 */ /* 0x000e6800000e00ff */
[----:B------:R-:W2:Y:S04]  /*2440*/  SHFL.UP PT, R115, R100, 0x10, RZ ;  /* 0x0600000064737989 */ /* 0x000ea800000e00ff */
[----:B------:R-:W4:Y:S04]  /*2450*/  SHFL.DOWN PT, R114, R113, 0x10, 0x1f ;  /* 0x0a001f0071727f89 */ /* 0x000f2800000e0000 */
[----:B---3--:R-:W-:Y:S01]  /*2460*/  SHFL.IDX PT, R117, R81, RZ, 0x1f ;  /* 0x00001fff51757589 */ /* 0x008fe200000e0000 */
[----:B0-----:R-:W-:Y:S01]  /*2470*/  @!P2 FFMA.FTZ R92, R113, R116, R92 ;  /* 0x00000074715ca223 */ /* 0x001fe2000001005c */
[----:B------:R-:W-:Y:S01]  /*2480*/  IADD3 R116, R89, -UR7, -R56 ;  /* 0x8000000759747c10 */ /* 0x000fe2000fffe838 */
[----:B-1----:R-:W-:-:S03]  /*2490*/  @P0 FFMA.FTZ R111, R100, R112, R111 ;  /* 0x00000070646f0223 */ /* 0x002fc6000001006f */
[----:B------:R-:W-:Y:S01]  /*24a0*/  SHFL.DOWN PT, R119, R92, 0x1, 0x1f ;  /* 0x08201f005c777f89 */ /* 0x000fe200000e0000 */
[----:B------:R-:W-:Y:S01]  /*24b0*/  ISETP.GE.AND P6, PT, R116, 0x1, PT ;  /* 0x000000017400780c */ /* 0x000fe20003fc6270 */
[----:B--2---:R-:W-:Y:S01]  /*24c0*/  @P0 FMUL.FTZ R100, R100, R115 ;  /* 0x0000007364640220 */ /* 0x004fe20000410000 */
[----:B------:R-:W-:Y:S01]  /*24d0*/  ISETP.NE.AND P0, PT, R56, RZ, PT ;  /* 0x000000ff3800720c */ /* 0x000fe20003f05270 */
[----:B------:R-:W-:Y:S01]  /*24e0*/  SHFL.UP PT, R111, R111, 0x1, RZ ;  /* 0x042000006f6f7989 */ /* 0x000fe200000e00ff */
[----:B------:R-:W-:Y:S01]  /*24f0*/  ISETP.GE.AND P3, PT, R116, 0x21, PT ;  /* 0x000000217400780c */ /* 0x000fe20003f66270 */
[----:B----4-:R-:W-:Y:S01]  /*2500*/  @!P2 FMUL.FTZ R113, R113, R114 ;  /* 0x000000727171a220 */ /* 0x010fe20000410000 */
[----:B------:R-:W-:Y:S01]  /*2510*/  ISETP.NE.AND P2, PT, R56, 0x1f, PT ;  /* 0x0000001f3800780c */ /* 0x000fe20003f45270 */
[----:B------:R-:W0:Y:S01]  /*2520*/  SHFL.UP PT, R100, R100, 0x1, RZ ;  /* 0x0420000064647989 */ /* 0x000e2200000e00ff */
[C---:B------:R-:W-:Y:S02]  /*2530*/  ISETP.GE.AND P4, PT, R116.reuse, 0x41, PT ;  /* 0x000000417400780c */ /* 0x040fe40003f86270 */
[----:B------:R-:W-:Y:S01]  /*2540*/  ISETP.GE.AND P5, PT, R116, 0x61, PT ;  /* 0x000000617400780c */ /* 0x000fe20003fa6270 */
[----:B------:R-:W1:Y:S04]  /*2550*/  SHFL.DOWN PT, R114, R113, 0x1, 0x1f ;  /* 0x08201f0071727f89 */ /* 0x000e6800000e0000 */
[----:B------:R2:W-:Y:S04]  /*2560*/  SHFL.IDX PT, R115, R92, RZ, 0x1f ;  /* 0x00001fff5c737589 */ /* 0x0005e800000e0000 */
[----:B------:R-:W3:Y:S01]  /*2570*/  SHFL.IDX PT, R112, R113, RZ, 0x1f ;  /* 0x00001fff71707589 */ /* 0x000ee200000e0000 */
[----:B--2---:R-:W-:-:S04]  /*2580*/  SHF.R.U32.HI R92, RZ, 0x10, R63 ;  /* 0x00000010ff5c7819 */ /* 0x004fc8000001163f */
[----:B------:R-:W-:Y:S01]  /*2590*/  SHF.L.U32 R92, R92, 0x10, RZ ;  /* 0x000000105c5c7819 */ /* 0x000fe200000006ff */
[----:B0-----:R-:W-:Y:S01]  /*25a0*/  @P1 FFMA.FTZ R98, R100, R98, R111 ;  /* 0x0000006264621223 */ /* 0x001fe2000001006f */
[----:B-1----:R-:W-:-:S03]  /*25b0*/  @P2 FFMA.FTZ R117, R114, R117, R119 ;  /* 0x0000007572752223 */ /* 0x002fc60000010077 */
[----:B------:R-:W-:Y:S01]  /*25c0*/  FFMA.FTZ R114, R99, R98, R88 ;  /* 0x0000006263727223 */ /* 0x000fe20000010058 */
[----:B------:R-:W-:Y:S01]  /*25d0*/  SHF.L.U32 R88, R63, 0x10, RZ ;  /* 0x000000103f587819 */ /* 0x000fe200000006ff */
[----:B------:R-:W-:Y:S02]  /*25e0*/  FFMA.FTZ R98, R117, R90, R34 ;  /* 0x0000005a75627223 */ /* 0x000fe40000010022 */
[----:B------:R-:W-:Y:S01]  /*25f0*/  FFMA.FTZ R111, R82, R114, R93 ;  /* 0x00000072526f7223 */ /* 0x000fe2000001005d */
[----:B------:R-:W-:Y:S01]  /*2600*/  SHF.R.U64 R90, R62, 0x10, R63 ;  /* 0x000000103e5a7819 */ /* 0x000fe2000000123f */
[----:B------:R-:W-:Y:S02]  /*2610*/  FFMA.FTZ R102, R105, R98, R102 ;  /* 0x0000006269667223 */ /* 0x000fe40000010066 */
[C---:B------:R-:W-:Y:S01]  /*2620*/  FFMA.FTZ R110, R101.reuse, R111, R110 ;  /* 0x0000006f656e7223 */ /* 0x040fe2000001006e */
[C---:B---3--:R-:W-:Y:S01]  /*2630*/  FFMA.FTZ R81, R112.reuse, R81, R115 ;  /* 0x0000005170517223 */ /* 0x048fe20000010073 */
[----:B------:R-:W-:Y:S01]  /*2640*/  FMUL.FTZ R80, R112, R80 ;  /* 0x0000005070507220 */ /* 0x000fe20000410000 */
[-C--:B------:R-:W-:Y:S01]  /*2650*/  FFMA.FTZ R99, R101, R102.reuse, R35 ;  /* 0x0000006665637223 */ /* 0x080fe20000010023 */
[----:B------:R-:W-:Y:S01]  /*2660*/  SHF.L.U32 R90, R90, 0x10, RZ ;  /* 0x000000105a5a7819 */ /* 0x000fe200000006ff */
[----:B------:R-:W-:Y:S01]  /*2670*/  FMUL.FTZ R113, R45, R102 ;  /* 0x000000662d717220 */ /* 0x000fe20000410000 */
[----:B------:R-:W-:Y:S01]  /*2680*/  SHF.L.U32 R93, R62, 0x10, RZ ;  /* 0x000000103e5d7819 */ /* 0x000fe200000006ff */
[-C--:B------:R-:W-:Y:S01]  /*2690*/  FFMA.FTZ R101, R82, R99.reuse, R109 ;  /* 0x0000006352657223 */ /* 0x080fe2000001006d */
[----:B------:R-:W-:Y:S01]  /*26a0*/  FMUL.FTZ R109, R47, R98 ;  /* 0x000000622f6d7220 */ /* 0x000fe20000410000 */
[----:B------:R-:W-:Y:S01]  /*26b0*/  FMUL.FTZ R117, R46, R99 ;  /* 0x000000632e757220 */ /* 0x000fe20000410000 */
[----:B------:R-:W-:Y:S01]  /*26c0*/  FFMA.FTZ R82, R83, -R32, R114 ;  /* 0x8000002053527223 */ /* 0x000fe20000010072 */
[----:B------:R-:W-:Y:S01]  /*26d0*/  FMUL.FTZ R112, R44, R101 ;  /* 0x000000652c707220 */ /* 0x000fe20000410000 */
[----:B------:R-:W-:Y:S01]  /*26e0*/  FFMA.FTZ R100, R96, -R33, R111 ;  /* 0x8000002160647223 */ /* 0x000fe2000001006f */
[----:B------:R-:W-:Y:S01]  /*26f0*/  FMUL.FTZ R35, R92, R109 ;  /* 0x0000006d5c237220 */ /* 0x000fe20000410000 */
[----:B------:R-:W-:Y:S01]  /*2700*/  FMUL.FTZ R34, R88, R113 ;  /* 0x0000007158227220 */ /* 0x000fe20000410000 */
[----:B------:R-:W-:Y:S01]  /*2710*/  FMUL.FTZ R33, R90, R117 ;  /* 0x000000755a217220 */ /* 0x000fe20000410000 */
[----:B------:R-:W-:Y:S01]  /*2720*/  FMUL.FTZ R32, R93, R112 ;  /* 0x000000705d207220 */ /* 0x000fe20000410000 */
        /* <DEDUP_REMOVED lines=17> */
.L_x_10718:
[----:B------:R-:W-:Y:S05]  /*2840*/  BSYNC B0 ;  /* 0x0000000000007941 */ /* 0x000fea0003800000 */
.L_x_10717:
        /* <DEDUP_REMOVED lines=17> */
.L_x_10720:
[----:B------:R-:W-:Y:S05]  /*2960*/  BSYNC B0 ;  /* 0x0000000000007941 */ /* 0x000fea0003800000 */
.L_x_10719:
[----:B01----:R0:W1:Y:S01]  /*2970*/  LDS R81, [R14+0x210] ;  /* 0x000210000e517984 */ /* 0x0030620000000800 */
[----:B------:R-:W-:Y:S04]  /*2980*/  BSSY B0, `(.L_x_10721) ;  /* 0x0000005000007945 */ /* 0x000fe80003800000 */
[----:B------:R-:W-:Y:S05]  /*2990*/  @!P4 BRA `(.L_x_10722) ;  /* 0x00000000000cc947 */ /* 0x000fea0003800000 */
[----:B------:R-:W-:-:S05]  /*29a0*/  IMAD.WIDE.U32 R32, R68, UR20, R74 ;  /* 0x0000001444207c25 */ /* 0x000fca000f8e004a */
[----:B------:R-:W-:-:S05]  /*29b0*/  IADD3 R33, R95, R33, RZ ;  /* 0x000000215f217210 */ /* 0x000fca0007ffe0ff */
[----:B-1----:R2:W-:Y:S02]  /*29c0*/  REDG.E.ADD.F32.FTZ.RN.STRONG.GPU desc[UR12][R32.64], R81 ;  /* 0x00000051200079a6 */ /* 0x0025e4000c10f38c */
.L_x_10722:
[----:B------:R-:W-:Y:S05]  /*29d0*/  BSYNC B0 ;  /* 0x0000000000007941 */ /* 0x000fea0003800000 */
.L_x_10721:
[----:B-12---:R1:W2:Y:S01]  /*29e0*/  LDS R81, [R14+0x290] ;  /* 0x000290000e517984 */ /* 0x0062a20000000800 */
[----:B------:R-:W-:Y:S01]  /*29f0*/  BSSY B0, `(.L_x_10723) ;  /* 0x0000005000007945 */ /* 0x000fe20003800000 */
[----:B------:R-:W-:-:S03]  /*2a00*/  IMAD.WIDE.U32 R32, R68, UR20, R78 ;  /* 0x0000001444207c25 */ /* 0x000fc6000f8e004e */
[----:B------:R-:W-:Y:S05]  /*2a10*/  @!P5 BRA `(.L_x_10724) ;  /* 0x000000000008d947 */ /* 0x000fea0003800000 */
[----:B------:R-:W-:-:S05]  /*2a20*/  IADD3 R33, R95, R33, RZ ;  /* 0x000000215f217210 */ /* 0x000fca0007ffe0ff */
[----:B--2---:R3:W-:Y:S02]  /*2a30*/  REDG.E.ADD.F32.FTZ.RN.STRONG.GPU desc[UR12][R32.64], R81 ;  /* 0x00000051200079a6 */ /* 0x0047e4000c10f38c */
.L_x_10724:
[----:B------:R-:W-:Y:S05]  /*2a40*/  BSYNC B0 ;  /* 0x0000000000007941 */ /* 0x000fea0003800000 */
.L_x_10723:
[----:B---3--:R-:W3:Y:S01]  /*2a50*/  SHFL.DOWN PT, R32, R35, 0x1, 0x1f ;  /* 0x08201f0023207f89 */ /* 0x008ee200000e0000 */
[C---:B------:R-:W-:Y:S01]  /*2a60*/  ISETP.GT.AND P3, PT, R36.reuse, 0x1e, PT ;  /* 0x0000001e2400780c */ /* 0x040fe20003f64270 */
[----:B------:R-:W-:Y:S01]  /*2a70*/  FMUL.FTZ R103, R103, R102 ;  /* 0x0000006667677220 */ /* 0x000fe20000410000 */
[----:B------:R-:W-:Y:S01]  /*2a80*/  ISETP.NE.AND P4, PT, R36, RZ, PT ;  /* 0x000000ff2400720c */ /* 0x000fe20003f85270 */
[----:B------:R-:W4:Y:S01]  /*2a90*/  SHFL.DOWN PT, R33, R34, 0x1, 0x1f ;  /* 0x08201f0022217f89 */ /* 0x000f2200000e0000 */
[----:B------:R-:W-:Y:S01]  /*2aa0*/  FMUL.FTZ R97, R97, R98 ;  /* 0x0000006261617220 */ /* 0x000fe20000410000 */
[----:B------:R-:W-:Y:S01]  /*2ab0*/  BSSY B0, `(.L_x_10725) ;  /* 0x000003d000007945 */ /* 0x000fe20003800000 */
[----:B------:R-:W-:Y:S02]  /*2ac0*/  FFMA.FTZ R48, R45, R103, R48 ;  /* 0x000000672d307223 */ /* 0x000fe40000010030 */
[----:B------:R-:W-:-:S07]  /*2ad0*/  FFMA.FTZ R84, R47, R97, R84 ;  /* 0x000000612f547223 */ /* 0x000fce0000010054 */
[----:B------:R-:W5:Y:S01]  /*2ae0*/  @!P4 S2R R95, SR_CgaCtaId ;  /* 0x00000000005fc919 */ /* 0x000f620000008800 */
[----:B------:R-:W-:Y:S01]  /*2af0*/  @!P4 MOV R80, 0x400 ;  /* 0x000004000050c802 */ /* 0x000fe20000000f00 */
[----:B---3--:R-:W-:Y:S01]  /*2b00*/  @!P3 FADD.FTZ R35, R35, R32 ;  /* 0x000000202323b221 */ /* 0x008fe20000010000 */
[----:B----4-:R-:W-:-:S04]  /*2b10*/  @!P3 FADD.FTZ R34, R34, R33 ;  /* 0x000000212222b221 */ /* 0x010fc80000010000 */
[----:B------:R-:W3:Y:S01]  /*2b20*/  SHFL.DOWN PT, R32, R35, 0x2, 0x1f ;  /* 0x08401f0023207f89 */ /* 0x000ee200000e0000 */
[----:B------:R-:W-:-:S03]  /*2b30*/  ISETP.GT.AND P3, PT, R36, 0x1d, PT ;  /* 0x0000001d2400780c */ /* 0x000fc60003f64270 */
[----:B------:R-:W4:Y:S01]  /*2b40*/  SHFL.DOWN PT, R33, R34, 0x2, 0x1f ;  /* 0x08401f0022217f89 */ /* 0x000f2200000e0000 */
[----:B-----5:R-:W-:Y:S01]  /*2b50*/  @!P4 LEA R19, R95, R80, 0x18 ;  /* 0x000000505f13c211 */ /* 0x020fe200078ec0ff */
[----:B------:R-:W-:-:S08]  /*2b60*/  FMUL.FTZ R95, R94, R98 ;  /* 0x000000625e5f7220 */ /* 0x000fd00000410000 */
[----:B---3--:R-:W-:Y:S01]  /*2b70*/  @!P3 FADD.FTZ R35, R35, R32 ;  /* 0x000000202323b221 */ /* 0x008fe20000010000 */
[----:B------:R-:W-:Y:S01]  /*2b80*/  FMUL.FTZ R95, R104, R95 ;  /* 0x0000005f685f7220 */ /* 0x000fe20000410000 */
[----:B----4-:R-:W-:-:S03]  /*2b90*/  @!P3 FADD.FTZ R34, R34, R33 ;  /* 0x000000212222b221 */ /* 0x010fc60000010000 */
[----:B------:R-:W3:Y:S01]  /*2ba0*/  SHFL.DOWN PT, R32, R35, 0x4, 0x1f ;  /* 0x08801f0023207f89 */ /* 0x000ee200000e0000 */
[----:B------:R-:W-:Y:S01]  /*2bb0*/  ISETP.GT.AND P3, PT, R36, 0x1b, PT ;  /* 0x0000001b2400780c */ /* 0x000fe20003f64270 */
[----:B------:R-:W-:Y:S02]  /*2bc0*/  FFMA.FTZ R95, R92, R97, R95 ;  /* 0x000000615c5f7223 */ /* 0x000fe4000001005f */
[----:B------:R-:W4:Y:S02]  /*2bd0*/  SHFL.DOWN PT, R33, R34, 0x4, 0x1f ;  /* 0x08801f0022217f89 */ /* 0x000f2400000e0000 */
[----:B------:R-:W-:-:S08]  /*2be0*/  FADD.FTZ R2, R95, R2 ;  /* 0x000000025f027221 */ /* 0x000fd00000010000 */
        /* <DEDUP_REMOVED lines=8> */
[----:B------:R-:W-:Y:S01]  /*2c70*/  ISETP.GT.AND P3, PT, R36, 0xf, PT ;  /* 0x0000000f2400780c */ /* 0x000fe20003f64270 */
[----:B------:R-:W-:Y:S02]  /*2c80*/  FMUL.FTZ R33, R94, R102 ;  /* 0x000000665e217220 */ /* 0x000fe40000410000 */
[----:B--2---:R-:W2:Y:S10]  /*2c90*/  SHFL.DOWN PT, R81, R34, 0x10, 0x1f ;  /* 0x0a001f0022517f89 */ /* 0x004eb400000e0000 */
[----:B---3--:R-:W-:Y:S01]  /*2ca0*/  @!P3 FADD.FTZ R35, R35, R32 ;  /* 0x000000202323b221 */ /* 0x008fe20000010000 */
[----:B--2---:R-:W-:Y:S01]  /*2cb0*/  @!P3 FADD.FTZ R34, R34, R81 ;  /* 0x000000512222b221 */ /* 0x004fe20000010000 */
[----:B------:R-:W-:-:S03]  /*2cc0*/  FMUL.FTZ R81, R106, R33 ;  /* 0x000000216a517220 */ /* 0x000fc60000410000 */
[----:B------:R-:W-:Y:S01]  /*2cd0*/  MOV R33, R35 ;  /* 0x0000002300217202 */ /* 0x000fe20000000f00 */
[-C--:B------:R-:W-:Y:S01]  /*2ce0*/  FMUL.FTZ R35, R96, R99.reuse ;  /* 0x0000006360237220 */ /* 0x080fe20000410000 */
[C---:B------:R-:W-:Y:S01]  /*2cf0*/  FMUL.FTZ R99, R94.reuse, R99 ;  /* 0x000000635e637220 */ /* 0x040fe20000410000 */
[----:B------:R-:W-:Y:S01]  /*2d00*/  MOV R32, R34 ;  /* 0x0000002200207202 */ /* 0x000fe20000000f00 */
[-C--:B------:R-:W-:Y:S01]  /*2d10*/  FMUL.FTZ R34, R83, R101.reuse ;  /* 0x0000006553227220 */ /* 0x080fe20000410000 */
[----:B------:R-:W-:Y:S01]  /*2d20*/  FMUL.FTZ R101, R94, R101 ;  /* 0x000000655e657220 */ /* 0x000fe20000410000 */
[----:B------:R-:W-:Y:S01]  /*2d30*/  FMUL.FTZ R99, R100, R99 ;  /* 0x0000006364637220 */ /* 0x000fe20000410000 */
[----:B------:R-:W-:Y:S01]  /*2d40*/  FFMA.FTZ R80, R88, R103, R81 ;  /* 0x0000006758507223 */ /* 0x000fe20000010051 */
[----:B------:R2:W-:Y:S01]  /*2d50*/  @!P4 STS.64 [R19+0x318], R32 ;  /* 0x000318201300c388 */ /* 0x0005e20000000a00 */
[----:B------:R-:W-:Y:S01]  /*2d60*/  FMUL.FTZ R82, R82, R101 ;  /* 0x0000006552527220 */ /* 0x000fe20000410000 */
[-C--:B------:R-:W-:Y:S01]  /*2d70*/  FFMA.FTZ R99, R90, R35.reuse, R99 ;  /* 0x000000235a637223 */ /* 0x080fe20000010063 */
[----:B------:R-:W-:Y:S01]  /*2d80*/  FFMA.FTZ R85, R46, R35, R85 ;  /* 0x000000232e557223 */ /* 0x000fe20000010055 */
[-C--:B------:R-:W-:Y:S01]  /*2d90*/  FFMA.FTZ R49, R44, R34.reuse, R49 ;  /* 0x000000222c317223 */ /* 0x080fe20000010031 */
[----:B------:R-:W-:Y:S01]  /*2da0*/  FFMA.FTZ R82, R93, R34, R82 ;  /* 0x000000225d527223 */ /* 0x000fe20000010052 */
[----:B------:R-:W-:Y:S01]  /*2db0*/  FADD.FTZ R3, R80, R3 ;  /* 0x0000000350037221 */ /* 0x000fe20000010000 */
[----:B------:R-:W-:-:S02]  /*2dc0*/  FADD.FTZ R4, R99, R4 ;  /* 0x0000000463047221 */ /* 0x000fc40000010000 */
        /* <DEDUP_REMOVED lines=11> */
.L_x_10726:
[----:B------:R-:W-:Y:S05]  /*2e80*/  BSYNC B0 ;  /* 0x0000000000007941 */ /* 0x000fea0003800000 */
.L_x_10725:
[----:B------:R-:W-:Y:S01]  /*2e90*/  IADD3 R91, R91, 0x1, RZ ;  /* 0x000000015b5b7810 */ /* 0x000fe20007ffe0ff */
[----:B------:R-:W-:-:S03]  /*2ea0*/  UIADD3 UR5, UP0, UR5, 0x1, URZ ;  /* 0x0000000105057890 */ /* 0x000fc6000ff1e03f */
[----:B------:R-:W-:Y:S01]  /*2eb0*/  ISETP.GE.AND P0, PT, R91, UR24, PT ;  /* 0x000000185b007c0c */ /* 0x000fe2000bf06270 */
[----:B------:R-:W-:-:S12]  /*2ec0*/  UIADD3.X UR6, URZ, UR6, URZ, UP0, !UPT ;  /* 0x000000063f067290 */ /* 0x000fd800087fe43f */
[----:B------:R-:W-:Y:S05]  /*2ed0*/  @!P0 BRA `(.L_x_10727) ;  /* 0xffffffec00048947 */ /* 0x000fea000383ffff */
.L_x_10714:
[----:B------:R-:W-:Y:S01]  /*2ee0*/  BAR.SYNC.DEFER_BLOCKING 0x0 ;  /* 0x0000000000007b1d */ /* 0x000fe20000010000 */
[----:B------:R-:W-:Y:S01]  /*2ef0*/  F2FP.BF16.F32.PACK_AB R10, R85, R49 ;  /* 0x00000031550a723e */ /* 0x000fe200000010ff */
[----:B------:R-:W-:Y:S01]  /*2f00*/  IMAD R62, R36, 0x8, R19 ;  /* 0x00000008243e7824 */ /* 0x000fe200078e0213 */
[----:B------:R-:W-:Y:S01]  /*2f10*/  F2FP.BF16.F32.PACK_AB R11, R84, R48 ;  /* 0x00000030540b723e */ /* 0x000fe200000010ff */
[----:B------:R-:W-:Y:S01]  /*2f20*/  UIADD3 UR4, UR4, -0x80, URZ ;  /* 0xffffff8004047890 */ /* 0x000fe2000fffe03f */
[----:B--23--:R-:W-:-:S03]  /*2f30*/  MOV R32, R64 ;  /* 0x0000004000207202 */ /* 0x00cfc60000000f00 */
[----:B------:R-:W2:Y:S01]  /*2f40*/  LDC.64 R44, c[0x0][0x388] ;  /* 0x0000e200ff2c7b82 */ /* 0x000ea20000000a00 */
[----:B------:R-:W-:Y:S01]  /*2f50*/  ULDC.64 UR6, c[0x0][0x390] ;  /* 0x0000e40000067ab9 */ /* 0x000fe20000000a00 */
[----:B------:R-:W-:Y:S01]  /*2f60*/  MOV R33, R65 ;  /* 0x0000004100217202 */ /* 0x000fe20000000f00 */
[----:B------:R-:W-:Y:S01]  /*2f70*/  IMAD R0, R42, UR6, RZ ;  /* 0x000000062a007c24 */ /* 0x000fe2000f8e02ff */
[----:B------:R-:W-:Y:S02]  /*2f80*/  SHF.L.U64.HI R63, R56, 0x3, R16 ;  /* 0x00000003383f7819 */ /* 0x000fe40000010210 */
[----:B------:R-:W-:Y:S01]  /*2f90*/  F2FP.BF16.F32.PACK_AB R34, R4, R5 ;  /* 0x000000050422723e */ /* 0x000fe200000010ff */
[C---:B------:R-:W-:Y:S01]  /*2fa0*/  IMAD.WIDE.U32 R8, R43.reuse, UR6, R32 ;  /* 0x000000062b087c25 */ /* 0x040fe2000f8e0020 */
[----:B------:R-:W3:Y:S01]  /*2fb0*/  LDC.64 R46, c[0x0][0x3e0] ;  /* 0x0000f800ff2e7b82 */ /* 0x000ee20000000a00 */
[----:B------:R-:W-:Y:S02]  /*2fc0*/  ISETP.GT.AND P4, PT, R20, 0x1, PT ;  /* 0x000000011400780c */ /* 0x000fe40003f84270 */
[----:B------:R-:W-:Y:S01]  /*2fd0*/  FADD.FTZ R5, R38, R5 ;  /* 0x0000000526057221 */ /* 0x000fe20000010000 */
[C---:B------:R-:W-:Y:S01]  /*2fe0*/  IMAD R35, R43.reuse, UR7, R0 ;  /* 0x000000072b237c24 */ /* 0x040fe2000f8e0200 */
[----:B------:R-:W-:Y:S01]  /*2ff0*/  ULDC.64 UR6, c[0x0][0x3b0] ;  /* 0x0000ec0000067ab9 */ /* 0x000fe20000000a00 */
[----:B------:R-:W-:Y:S01]  /*3000*/  IADD3 R28, P1, R28, -0x100, RZ ;  /* 0xffffff001c1c7810 */ /* 0x000fe20007f3e0ff */
[----:B------:R-:W-:-:S04]  /*3010*/  IMAD.WIDE.U32 R32, R43, UR6, R32 ;  /* 0x000000062b207c25 */ /* 0x000fc8000f8e0020 */
[----:B------:R-:W-:Y:S01]  /*3020*/  FADD.FTZ R4, R5, R4 ;  /* 0x0000000405047221 */ /* 0x000fe20000010000 */
[----:B------:R-:W-:Y:S01]  /*3030*/  IADD3 R9, R9, R35, RZ ;  /* 0x0000002309097210 */ /* 0x000fe20007ffe0ff */
[----:B------:R-:W4:Y:S01]  /*3040*/  LDC.64 R48, c[0x0][0x3f0] ;  /* 0x0000fc00ff307b82 */ /* 0x000f220000000a00 */
[----:B------:R5:W-:Y:S01]  /*3050*/  STS.64 [R62], R10 ;  /* 0x0000000a3e007388 */ /* 0x000be20000000a00 */
[----:B------:R-:W-:-:S03]  /*3060*/  NOP ;  /* 0x0000000000007918 */ /* 0x000fc60000000000 */
[----:B------:R-:W0:Y:S01]  /*3070*/  LDS.64 R6, [R62] ;  /* 0x000000003e067984 */ /* 0x000e220000000a00 */
[----:B--2---:R-:W-:Y:S01]  /*3080*/  IMAD R0, R44, UR15, RZ ;  /* 0x0000000f2c007c24 */ /* 0x004fe2000f8e02ff */
[----:B------:R-:W-:Y:S01]  /*3090*/  F2FP.BF16.F32.PACK_AB R35, R2, R3 ;  /* 0x000000030223723e */ /* 0x000fe200000010ff */
[----:B------:R-:W-:Y:S01]  /*30a0*/  IMAD.WIDE.U32 R8, R44, UR14, R8 ;  /* 0x0000000e2c087c25 */ /* 0x000fe2000f8e0008 */
[----:B------:R-:W-:-:S03]  /*30b0*/  SHF.L.U32 R44, R56, 0x3, RZ ;  /* 0x00000003382c7819 */ /* 0x000fc600000006ff */
[----:B------:R-:W-:Y:S01]  /*30c0*/  FADD.FTZ R3, R4, R3 ;  /* 0x0000000304037221 */ /* 0x000fe20000010000 */
[----:B------:R-:W-:Y:S01]  /*30d0*/  IADD3 R30, P2, R30, -0x100, RZ ;  /* 0xffffff001e1e7810 */ /* 0x000fe20007f5e0ff */
[----:B-----5:R-:W-:Y:S01]  /*30e0*/  IMAD R11, R45, UR14, R0 ;  /* 0x0000000e2d0b7c24 */ /* 0x020fe2000f8e0200 */
[----:B---3--:R-:W-:Y:S01]  /*30f0*/  LEA R10, P0, R8, R46, 0x1 ;  /* 0x0000002e080a7211 */ /* 0x008fe200078008ff */
[----:B------:R-:W-:Y:S01]  /*3100*/  FADD.FTZ R38, R3, R2 ;  /* 0x0000000203267221 */ /* 0x000fe20000010000 */
[----:B------:R-:W-:Y:S02]  /*3110*/  IADD3 R26, P3, R26, -0x100, RZ ;  /* 0xffffff001a1a7810 */ /* 0x000fe40007f7e0ff */
[----:B------:R-:W-:Y:S02]  /*3120*/  IADD3 R0, R9, R11, RZ ;  /* 0x0000000b09007210 */ /* 0x000fe40007ffe0ff */
[----:B------:R-:W-:Y:S02]  /*3130*/  IADD3 R20, R20, -0x1, RZ ;  /* 0xffffffff14147810 */ /* 0x000fe40007ffe0ff */
[----:B------:R-:W-:Y:S01]  /*3140*/  LEA.HI.X R8, R8, R47, R0, 0x1, P0 ;  /* 0x0000002f08087211 */ /* 0x000fe200000f0c00 */
[----:B------:R-:W-:Y:S01]  /*3150*/  IMAD R0, R42, UR6, RZ ;  /* 0x000000062a007c24 */ /* 0x000fe2000f8e02ff */
[----:B------:R-:W-:Y:S01]  /*3160*/  IADD3 R10, P0, R10, R44, RZ ;  /* 0x0000002c0a0a7210 */ /* 0x000fe20007f1e0ff */
[----:B------:R-:W2:Y:S01]  /*3170*/  LDC.64 R46, c[0x0][0x3a8] ;  /* 0x0000ea00ff2e7b82 */ /* 0x000ea20000000a00 */
[----:B------:R-:W-:Y:S01]  /*3180*/  IADD3.X R27, R27, -0x1, RZ, P1, !PT ;  /* 0xffffffff1b1b7810 */ /* 0x000fe20000ffe4ff */
[----:B------:R-:W-:Y:S01]  /*3190*/  IMAD R45, R43, UR7, R0 ;  /* 0x000000072b2d7c24 */ /* 0x000fe2000f8e0200 */
[----:B------:R-:W-:-:S02]  /*31a0*/  IADD3.X R11, R8, R63, RZ, P0, !PT ;  /* 0x0000003f080b7210 */ /* 0x000fc400007fe4ff */
[----:B------:R-:W-:Y:S01]  /*31b0*/  IADD3.X R29, R29, -0x1, RZ, P2, !PT ;  /* 0xffffffff1d1d7810 */ /* 0x000fe200017fe4ff */
[----:B------:R-:W-:Y:S01]  /*31c0*/  IMAD.IADD R33, R33, 0x1, R45 ;  /* 0x0000000121217824 */ /* 0x000fe200078e022d */
[----:B------:R-:W-:Y:S01]  /*31d0*/  IADD3.X R25, R25, -0x1, RZ, P3, !PT ;  /* 0xffffffff19197810 */ /* 0x000fe20001ffe4ff */
[----:B0-----:R0:W-:Y:S01]  /*31e0*/  STG.E.64 desc[UR12][R10.64+-0x100], R6 ;  /* 0xffff00060a007986 */ /* 0x0011e2000c101b0c */
[C---:B--2---:R-:W-:Y:S01]  /*31f0*/  IMAD R0, R46.reuse, UR15, RZ ;  /* 0x0000000f2e007c24 */ /* 0x044fe2000f8e02ff */
[----:B------:R-:W-:Y:S03]  /*3200*/  BAR.SYNC.DEFER_BLOCKING 0x0 ;  /* 0x0000000000007b1d */ /* 0x000fe60000010000 */
[----:B0-----:R-:W-:Y:S02]  /*3210*/  IMAD R11, R47, UR14, R0 ;  /* 0x0000000e2f0b7c24 */ /* 0x001fe4000f8e0200 */
[----:B------:R-:W-:-:S05]  /*3220*/  IMAD.WIDE.U32 R6, R46, UR14, R32 ;  /* 0x0000000e2e067c25 */ /* 0x000fca000f8e0020 */
[----:B------:R-:W-:Y:S02]  /*3230*/  IADD3 R0, R7, R11, RZ ;  /* 0x0000000b07007210 */ /* 0x000fe40007ffe0ff */
[----:B----4-:R-:W-:-:S04]  /*3240*/  LEA R7, P0, R6, R48, 0x1 ;  /* 0x0000003006077211 */ /* 0x010fc800078008ff */
[----:B------:R-:W-:Y:S01]  /*3250*/  LEA.HI.X R0, R6, R49, R0, 0x1, P0 ;  /* 0x0000003106007211 */ /* 0x000fe200000f0c00 */
[----:B------:R-:W-:Y:S01]  /*3260*/  STS.64 [R62], R34 ;  /* 0x000000223e007388 */ /* 0x000fe20000000a00 */
[----:B------:R-:W-:-:S03]  /*3270*/  NOP ;  /* 0x0000000000007918 */ /* 0x000fc60000000000 */
[----:B------:R-:W0:Y:S01]  /*3280*/  LDS.64 R8, [R62] ;  /* 0x000000003e087984 */ /* 0x000e220000000a00 */
[----:B------:R-:W-:-:S04]  /*3290*/  IADD3 R6, P0, R7, R44, RZ ;  /* 0x0000002c07067210 */ /* 0x000fc80007f1e0ff */
[----:B------:R-:W-:Y:S02]  /*32a0*/  IADD3.X R7, R0, R63, RZ, P0, !PT ;  /* 0x0000003f00077210 */ /* 0x000fe400007fe4ff */
[----:B------:R-:W-:-:S04]  /*32b0*/  IADD3 R24, P0, R24, -0x100, RZ ;  /* 0xffffff0018187810 */ /* 0x000fc80007f1e0ff */
[----:B------:R-:W-:Y:S01]  /*32c0*/  IADD3.X R22, R22, -0x1, RZ, P0, !PT ;  /* 0xffffffff16167810 */ /* 0x000fe200007fe4ff */
[----:B0-----:R0:W-:Y:S01]  /*32d0*/  STG.E.64 desc[UR12][R6.64+-0x100], R8 ;  /* 0xffff000806007986 */ /* 0x0011e2000c101b0c */
[----:B------:R-:W-:Y:S07]  /*32e0*/  @P4 BRA `(.L_x_10728) ;  /* 0xffffffd400f84947 */ /* 0x000fee000383ffff */
.L_x_10712:
        /* <DEDUP_REMOVED lines=26> */
.L_x_10730:
[----:B------:R-:W-:Y:S05]  /*3490*/  BSYNC B0 ;  /* 0x0000000000007941 */ /* 0x000fea0003800000 */
.L_x_10729:
        /* <DEDUP_REMOVED lines=29> */
.L_x_10732:
[----:B------:R-:W3:Y:S02]  /*3670*/  S2R R15, SR_TID.X ;  /* 0x00000000000f7919 */ /* 0x000ee40000002100 */
.L_x_10733:
[----:B------:R-:W-:Y:S05]  /*3680*/  BSYNC B0 ;  /* 0x0000000000007941 */ /* 0x000fea0003800000 */
.L_x_10731:
        /* <DEDUP_REMOVED lines=16> */
[----:B0-2-4-:R-:W-:Y:S01]  /*3790*/  IMAD.WIDE.U32 R4, R43, UR8, RZ ;  /* 0x000000082b047c25 */ /* 0x015fe2000f8e00ff */
[----:B------:R-:W-:Y:S01]  /*37a0*/  IADD3 R23, R3, R23, RZ ;  /* 0x0000001703177210 */ /* 0x000fe20007ffe0ff */
[----:B------:R-:W-:-:S03]  /*37b0*/  ULDC.64 UR8, c[0x0][0x3c0] ;  /* 0x0000f00000087ab9 */ /* 0x000fc60000000a00 */
[----:B------:R-:W-:Y:S01]  /*37c0*/  IADD3 R21, R5, R21, RZ ;  /* 0x0000001505157210 */ /* 0x000fe20007ffe0ff */
[----:B---3--:R-:W-:-:S03]  /*37d0*/  ULEA UR4, UR5, UR4, 0x18 ;  /* 0x0000000405047291 */ /* 0x008fc6000f8ec03f */
[----:B------:R-:W-:-:S09]  /*37e0*/  ULDC UR5, c[0x0][0x0] ;  /* 0x0000000000057ab9 */ /* 0x000fd20000000800 */
.L_x_10735:
        /* <DEDUP_REMOVED lines=9> */
[----:B-1----:R-:W-:-:S02]  /*3880*/  IMAD R14, R10, UR10, RZ ;  /* 0x0000000a0a0e7c24 */ /* 0x002fc4000f8e02ff */
        /* <DEDUP_REMOVED lines=16> */
.L_x_10734:
[----:B------:R-:W-:Y:S05]  /*3990*/  EXIT ;  /* 0x000000000000794d */ /* 0x000fea0003800000 */
.L_x_10736:
        /* <DEDUP_REMOVED lines=14> */
.L_x_11065:


//--------------------- .text._Z25selective_scan_bwd_kernelI32Selective_Scan_bwd_kernel_traitsILi32ELi4ELb1ELb1ELb0ELb1ELb0EN3c108BFloat16EfEEv12SSMParamsBwd --------------------------
	.section	.text._Z25selective_scan_bwd_kernelI32Selective_Scan_bwd_kernel_traitsILi32ELi4ELb1ELb1ELb0ELb1ELb0EN3c108BFloat16EfEEv12SSMParamsBwd,"ax",@progbits
	.align	128
        .global         _Z25selective_scan_bwd_kernelI32Selective_Scan_bwd_kernel_traitsILi32ELi4ELb1ELb1ELb0ELb1ELb0EN3c108BFloat16EfEEv12SSMParamsBwd
        .type           _Z25selective_scan_bwd_kernelI32Selective_Scan_bwd_kernel_traitsILi32ELi4ELb1ELb1ELb0ELb1ELb0EN3c108BFloat16EfEEv12SSMParamsBwd,@function
        .size           _Z25selective_scan_bwd_kernelI32Selective_Scan_bwd_kernel_traitsILi32ELi4ELb1ELb1ELb0ELb1ELb0EN3c108BFloat16EfEEv12SSMParamsBwd,(.L_x_11066 - _Z25selective_scan_bwd_kernelI32Selective_Scan_bwd_kernel_traitsILi32ELi4ELb1ELb1ELb0ELb1ELb0EN3c108BFloat16EfEEv12SSMParamsBwd)
        .other          _Z25selective_scan_bwd_kernelI32Selective_Scan_bwd_kernel_traitsILi32ELi4ELb1ELb1ELb0ELb1ELb0EN3c108BFloat16EfEEv12SSMParamsBwd,@"STO_CUDA_ENTRY STV_DEFAULT"
_Z25selective_scan_bwd_kernelI32Selective_Scan_bwd_kernel_traitsILi32ELi4ELb1ELb1ELb0ELb1ELb0EN3c108BFloat16EfEEv12SSMParamsBwd:
.text._Z25selective_scan_bwd_kernelI32Selective_Scan_bwd_kernel_traitsILi32ELi4ELb1ELb1ELb0ELb1ELb0EN3c108BFloat16EfEEv12SSMParamsBwd:
        /* <DEDUP_REMOVED lines=54> */
[----:B------:R-:W-:Y:S02]  /*0360*/  LOP3.LUT R0, R36, R11, RZ, 0x3c, !PT ;  /* 0x0000000b24007212 */ /* 0x000fe400078e3cff */
[----:B------:R-:W-:Y:S02]  /*0370*/  @!P1 IADD3 R40, R40, 0x1, RZ ;  /* 0x0000000128289810 */ /* 0x000fe40007ffe0ff */
[----:B------:R-:W-:Y:S02]  /*0380*/  ISETP.GE.AND P2, PT, R0, RZ, PT ;  /* 0x000000ff0000720c */ /* 0x000fe40003f46270 */
[----:B------:R-:W-:Y:S01]  /*0390*/  ISETP.NE.AND P1, PT, R11, RZ, PT ;  /* 0x000000ff0b00720c */ /* 0x000fe20003f25270 */
[-C--:B--2---:R-:W-:Y:S02]  /*03a0*/  IMAD R0, R37, R4.reuse, RZ ;  /* 0x0000000425007224 */ /* 0x084fe400078e02ff */
[----:B------:R-:W-:Y:S01]  /*03b0*/  IMAD.WIDE.U32 R2, R36, R4, UR4 ;  /* 0x0000000424027e25 */ /* 0x000fe2000f8e0004 */
[----:B------:R-:W-:-:S03]  /*03c0*/  SHF.R.S32.HI R9, RZ, 0x1f, R7 ;  /* 0x0000001fff097819 */ /* 0x000fc60000011407 */
[----:B------:R-:W-:Y:S01]  /*03d0*/  @P0 VIADD R40, R40, 0x1 ;  /* 0x0000000128280836 */ /* 0x000fe20000000000 */
[----:B------:R-:W-:Y:S01]  /*03e0*/  IADD3 R47, P0, R7, R2, RZ ;  /* 0x00000002072f7210 */ /* 0x000fe20007f1e0ff */
[----:B------:R-:W-:Y:S01]  /*03f0*/  IMAD R0, R36, R5, R0 ;  /* 0x0000000524007224 */ /* 0x000fe200078e0200 */
[----:B------:R-:W-:Y:S02]  /*0400*/  UIMAD UR6, UR14, UR8, URZ ;  /* 0x000000080e0672a4 */ /* 0x000fe4000f8e023f */
[----:B------:R-:W-:Y:S02]  /*0410*/  @!P2 IADD3 R40, -R40, RZ, RZ ;  /* 0x000000ff2828a210 */ /* 0x000fe40007ffe1ff */
[----:B------:R-:W-:Y:S02]  /*0420*/  IADD3.X R8, R9, R3, R0, P0, !PT ;  /* 0x0000000309087210 */ /* 0x000fe400007fe400 */
        /* <DEDUP_REMOVED lines=23> */
[----:B------:R-:W0:Y:S01]  /*05a0*/  @P0 LDC R27, c[0x0][0x21c] ;  /* 0x00008700ff1b0b82 */ /* 0x000e220000000800 */
        /* <DEDUP_REMOVED lines=8> */
[----:B------:R-:W-:Y:S02]  /*0630*/  ISETP.NE.U32.AND P2, PT, R20, RZ, PT ;  /* 0x000000ff1400720c */ /* 0x000fe40003f45070 */
[----:B------:R-:W-:Y:S01]  /*0640*/  CS2R R12, SRZ ;  /* 0x00000000000c7805 */ /* 0x000fe2000001ff00 */
[----:B------:R-:W-:Y:S01]  /*0650*/  ULDC.64 UR4, c[0x0][0x230] ;  /* 0x00008c0000047ab9 */ /* 0x000fe20000000a00 */
[----:B------:R-:W-:Y:S01]  /*0660*/  IMAD.WIDE.U32 R4, R40, R10, UR6 ;  /* 0x0000000628047e25 */ /* 0x000fe2000f8e000a */
[----:B------:R-:W-:Y:S01]  /*0670*/  IADD3 R50, P3, R7, R2, RZ ;  /* 0x0000000207327210 */ /* 0x000fe20007f7e0ff */
[----:B------:R-:W-:-:S02]  /*0680*/  ULDC.64 UR6, c[0x0][0x268] ;  /* 0x00009a0000067ab9 */ /* 0x000fc40000000a00 */
[C---:B------:R-:W-:Y:S01]  /*0690*/  IMAD R0, R36.reuse, R15, R0 ;  /* 0x0000000f24007224 */ /* 0x040fe200078e0200 */
[----:B------:R-:W-:Y:S02]  /*06a0*/  ISETP.NE.AND.EX P2, PT, R21, RZ, PT, P2 ;  /* 0x000000ff1500720c */ /* 0x000fe40003f45320 */
[----:B------:R-:W-:Y:S02]  /*06b0*/  CS2R R14, SRZ ;  /* 0x00000000000e7805 */ /* 0x000fe4000001ff00 */
[----:B------:R-:W-:Y:S02]  /*06c0*/  IADD3 R7, P4, R7, R4, RZ ;  /* 0x0000000407077210 */ /* 0x000fe40007f9e0ff */
[----:B------:R-:W-:Y:S01]  /*06d0*/  IADD3.X R4, R9, R3, R0, P3, !PT ;  /* 0x0000000309047210 */ /* 0x000fe20001ffe400 */
[----:B-1----:R-:W-:Y:S01]  /*06e0*/  @P0 IMAD R0, R23, UR15, R36 ;  /* 0x0000000f17000c24 */ /* 0x002fe2000f8e0224 */
[----:B------:R-:W-:-:S03]  /*06f0*/  @P1 LEA R14, P3, R36, R18, 0x2 ;  /* 0x00000012240e1211 */ /* 0x000fc600078610ff */
[----:B------:R-:W-:Y:S01]  /*0700*/  @P0 IMAD R0, R0, R25, RZ ;  /* 0x0000001900000224 */ /* 0x000fe200078e02ff */
[----:B------:R-:W-:Y:S02]  /*0710*/  @P1 LEA.HI.X R15, R36, R19, R37, 0x2, P3 ;  /* 0x00000013240f1211 */ /* 0x000fe400018f1425 */
[----:B------:R-:W-:Y:S02]  /*0720*/  ISETP.GE.AND P1, PT, R25, 0x1, PT ;  /* 0x000000011900780c */ /* 0x000fe40003f26270 */
[----:B------:R-:W-:Y:S01]  /*0730*/  IADD3 R2, R5, R11, RZ ;  /* 0x0000000b05027210 */ /* 0x000fe20007ffe0ff */
[----:B0-----:R-:W-:-:S03]  /*0740*/  @P0 IMAD R3, R0, R27, RZ ;  /* 0x0000001b00030224 */ /* 0x001fc600078e02ff */
[----:B------:R-:W-:Y:S01]  /*0750*/  IADD3.X R2, R9, R2, RZ, P4, !PT ;  /* 0x0000000209027210 */ /* 0x000fe200027fe4ff */
[----:B--2---:R-:W-:Y:S01]  /*0760*/  @P0 IMAD.WIDE R16, R3, 0x8, R16 ;  /* 0x0000000803100825 */ /* 0x004fe200078e0210 */
[----:B------:R-:W-:-:S03]  /*0770*/  @P2 LEA R12, P4, R36, R20, 0x2 ;  /* 0x00000014240c2211 */ /* 0x000fc600078810ff */
[C---:B------:R-:W-:Y:S02]  /*0780*/  IMAD R3, R37.reuse, UR4, RZ ;  /* 0x0000000425037c24 */ /* 0x040fe4000f8e02ff */
[----:B------:R-:W-:Y:S01]  /*0790*/  IMAD R5, R37, UR6, RZ ;  /* 0x0000000625057c24 */ /* 0x000fe2000f8e02ff */
[C---:B------:R-:W-:Y:S01]  /*07a0*/  @P2 LEA.HI.X R13, R36.reuse, R21, R37, 0x2, P4 ;  /* 0x00000015240d2211 */ /* 0x040fe200020f1425 */
[C---:B------:R-:W-:Y:S01]  /*07b0*/  IMAD R3, R36.reuse, UR5, R3 ;  /* 0x0000000524037c24 */ /* 0x040fe2000f8e0203 */
[----:B------:R-:W-:Y:S01]  /*07c0*/  LEA R46, P5, R47, R28, 0x1 ;  /* 0x0000001c2f2e7211 */ /* 0x000fe200078a08ff */
[----:B------:R-:W-:Y:S01]  /*07d0*/  IMAD R5, R36, UR7, R5 ;  /* 0x0000000724057c24 */ /* 0x000fe2000f8e0205 */
[----:B---3--:R-:W-:Y:S02]  /*07e0*/  LEA R49, P2, R51, R30, 0x1 ;  /* 0x0000001e33317211 */ /* 0x008fe400078408ff */
[----:B------:R-:W-:Y:S02]  /*07f0*/  LEA R48, P3, R50, R32, 0x1 ;  /* 0x0000002032307211 */ /* 0x000fe400078608ff */
[----:B------:R-:W-:-:S02]  /*0800*/  LEA R53, P4, R7, R54, 0x1 ;  /* 0x0000003607357211 */ /* 0x000fc400078808ff */
[----:B------:R-:W-:Y:S02]  /*0810*/  CS2R R42, SRZ ;  /* 0x00000000002a7805 */ /* 0x000fe4000001ff00 */
[----:B------:R-:W-:Y:S02]  /*0820*/  LEA.HI.X R47, R47, R29, R8, 0x1, P5 ;  /* 0x0000001d2f2f7211 */ /* 0x000fe400028f0c08 */
[----:B------:R-:W-:Y:S02]  /*0830*/  @!P0 CS2R R16, SRZ ;  /* 0x0000000000108805 */ /* 0x000fe4000001ff00 */
[----:B------:R-:W-:Y:S02]  /*0840*/  LEA.HI.X R51, R51, R31, R6, 0x1, P2 ;  /* 0x0000001f33337211 */ /* 0x000fe400010f0c06 */
[----:B------:R-:W-:Y:S02]  /*0850*/  LEA.HI.X R50, R50, R33, R4, 0x1, P3 ;  /* 0x0000002132327211 */ /* 0x000fe400018f0c04 */
[----:B------:R-:W-:Y:S01]  /*0860*/  LEA.HI.X R55, R7, R55, R2, 0x1, P4 ;  /* 0x0000003707377211 */ /* 0x000fe200020f0c02 */
[----:B------:R-:W-:Y:S06]  /*0870*/  @!P1 BRA `(.L_x_10737) ;  /* 0x0000002800e09947 */ /* 0x000fec0003800000 */
[----:B------:R-:W0:Y:S01]  /*0880*/  S2UR UR5, SR_CgaCtaId ;  /* 0x00000000000579c3 */ /* 0x000e220000008800 */
[----:B------:R-:W1:Y:S01]  /*0890*/  S2R R44, SR_TID.X ;  /* 0x00000000002c7919 */ /* 0x000e620000002100 */
[C---:B------:R-:W-:Y:S01]  /*08a0*/  IMAD.WIDE.U32 R10, R36.reuse, UR4, RZ ;  /* 0x00000004240a7c25 */ /* 0x040fe2000f8e00ff */
[----:B------:R-:W-:Y:S01]  /*08b0*/  UMOV UR4, 0x400 ;  /* 0x0000040000047882 */ /* 0x000fe20000000000 */
[----:B------:R-:W-:Y:S01]  /*08c0*/  CS2R R42, SRZ ;  /* 0x00000000002a7805 */ /* 0x000fe2000001ff00 */
[----:B------:R-:W2:Y:S01]  /*08d0*/  S2R R45, SR_LANEID ;  /* 0x00000000002d7919 */ /* 0x000ea20000000000 */
[----:B------:R-:W-:Y:S01]  /*08e0*/  IMAD.WIDE.U32 R8, R36, UR6, RZ ;  /* 0x0000000624087c25 */ /* 0x000fe2000f8e00ff */
[----:B------:R-:W-:Y:S01]  /*08f0*/  ULDC UR6, c[0x0][0x224] ;  /* 0x0000890000067ab9 */ /* 0x000fe20000000800 */
[----:B------:R-:W-:Y:S02]  /*0900*/  IADD3 R57, R11, R3, RZ ;  /* 0x000000030b397210 */ /* 0x000fe40007ffe0ff */
[----:B------:R-:W-:Y:S01]  /*0910*/  IMAD.U32 R54, RZ, RZ, UR6 ;  /* 0x00000006ff367e24 */ /* 0x000fe2000f8e00ff */
[----:B------:R-:W-:Y:S01]  /*0920*/  IADD3 R59, R9, R5, RZ ;  /* 0x00000005093b7210 */ /* 0x000fe20007ffe0ff */
[----:B0-----:R-:W-:-:S06]  /*0930*/  ULEA UR4, UR5, UR4, 0x18 ;  /* 0x0000000405047291 */ /* 0x001fcc000f8ec03f */
[----:B------:R-:W-:Y:S01]  /*0940*/  MOV R52, UR4 ;  /* 0x0000000400347c02 */ /* 0x000fe20008000f00 */
[----:B------:R-:W-:Y:S01]  /*0950*/  UMOV UR4, URZ ;  /* 0x0000003f00047c82 */ /* 0x000fe20008000000 */
[C---:B-1----:R-:W-:Y:S02]  /*0960*/  LOP3.LUT R82, R44.reuse, 0x1f, RZ, 0xc0, !PT ;  /* 0x0000001f2c527812 */ /* 0x042fe400078ec0ff */
[----:B------:R-:W-:-:S07]  /*0970*/  LEA R56, R44, R52, 0x2 ;  /* 0x000000342c387211 */ /* 0x000fce00078e10ff */
.L_x_10760:
        /* <DEDUP_REMOVED lines=24> */
[----:B0-----:R-:W-:Y:S01]  /*0b00*/  ISETP.GE.AND P0, PT, R0, 0x1, PT ;  /* 0x000000010000780c */ /* 0x001fe20003f06270 */
[----:B--2---:R-:W-:Y:S01]  /*0b10*/  IMAD.U32 R87, R18, 0x10000, RZ ;  /* 0x0001000012577824 */ /* 0x004fe200078e00ff */
[----:B------:R-:W-:-:S02]  /*0b20*/  MOV R67, RZ ;  /* 0x000000ff00437202 */ /* 0x000fc40000000f00 */
[----:B------:R-:W-:Y:S01]  /*0b30*/  SHF.R.U64 R85, R18, 0x10, R19 ;  /* 0x0000001012557819 */ /* 0x000fe20000001213 */
[C---:B---3--:R-:W-:Y:S01]  /*0b40*/  IMAD.U32 R5, R22.reuse, 0x10000, RZ ;  /* 0x0001000016057824 */ /* 0x048fe200078e00ff */
        /* <DEDUP_REMOVED lines=52> */
.L_x_10739:
[----:B------:R-:W-:Y:S05]  /*0e90*/  BSYNC B0 ;  /* 0x0000000000007941 */ /* 0x000fea0003800000 */
.L_x_10738:
        /* <DEDUP_REMOVED lines=33> */
.L_x_10741:
[----:B------:R-:W-:Y:S05]  /*10b0*/  BSYNC B0 ;  /* 0x0000000000007941 */ /* 0x000fea0003800000 */
.L_x_10740:
        /* <DEDUP_REMOVED lines=33> */
.L_x_10743:
[----:B------:R-:W-:Y:S05]  /*12d0*/  BSYNC B0 ;  /* 0x0000000000007941 */ /* 0x000fea0003800000 */
.L_x_10742:
        /* <DEDUP_REMOVED lines=33> */
.L_x_10745:
[----:B------:R-:W-:Y:S05]  /*14f0*/  BSYNC B0 ;  /* 0x0000000000007941 */ /* 0x000fea0003800000 */
.L_x_10744:
        /* <DEDUP_REMOVED lines=68> */
.L_x_10759:
[----:B------:R-:W-:Y:S01]  /*1940*/  SHF.R.S32.HI R86, RZ, 0x1f, R81 ;  /* 0x0000001fff567819 */ /* 0x000fe20000011451 */
[C---:B------:R-:W-:Y:S01]  /*1950*/  IMAD.WIDE.U32 R2, R81.reuse, UR10, RZ ;  /* 0x0000000a51027c25 */ /* 0x040fe2000f8e00ff */
[----:B--23--:R-:W-:Y:S02]  /*1960*/  MOV R4, R10 ;  /* 0x0000000a00047202 */ /* 0x00cfe40000000f00 */
[----:B------:R-:W-:Y:S01]  /*1970*/  MOV R5, R57 ;  /* 0x0000003900057202 */ /* 0x000fe20000000f00 */
[C---:B------:R-:W-:Y:S02]  /*1980*/  IMAD R34, R86.reuse, UR10, RZ ;  /* 0x0000000a56227c24 */ /* 0x040fe4000f8e02ff */
[----:B------:R-:W-:Y:S02]  /*1990*/  IMAD R6, R86, UR8, RZ ;  /* 0x0000000856067c24 */ /* 0x000fe4000f8e02ff */
[C---:B------:R-:W-:Y:S01]  /*19a0*/  IMAD R35, R81.reuse, UR11, R34 ;  /* 0x0000000b51237c24 */ /* 0x040fe2000f8e0222 */
[----:B------:R-:W-:Y:S01]  /*19b0*/  LEA R34, P3, R2, R53, 0x1 ;  /* 0x0000003502227211 */ /* 0x000fe200078608ff */
[----:B------:R-:W-:-:S03]  /*19c0*/  IMAD.WIDE.U32 R4, R81, UR8, R4 ;  /* 0x0000000851047c25 */ /* 0x000fc6000f8e0004 */
[----:B------:R-:W-:Y:S01]  /*19d0*/  IADD3 R3, R3, R35, RZ ;  /* 0x0000002303037210 */ /* 0x000fe20007ffe0ff */
[----:B------:R-:W-:Y:S01]  /*19e0*/  IMAD R7, R81, UR9, R6 ;  /* 0x0000000951077c24 */ /* 0x000fe2000f8e0206 */
[----:B------:R-:W-:Y:S02]  /*19f0*/  LEA R6, P0, R4, R24, 0x2 ;  /* 0x0000001804067211 */ /* 0x000fe400078010ff */
[----:B------:R-:W-:Y:S02]  /*1a00*/  LEA.HI.X R3, R2, R55, R3, 0x1, P3 ;  /* 0x0000003702037211 */ /* 0x000fe400018f0c03 */
[----:B------:R-:W-:Y:S02]  /*1a10*/  IADD3 R2, P3, R34, R61, RZ ;  /* 0x0000003d22027210 */ /* 0x000fe40007f7e0ff */
[----:B------:R-:W-:Y:S02]  /*1a20*/  IADD3 R5, R5, R7, RZ ;  /* 0x0000000705057210 */ /* 0x000fe40007ffe0ff */
[----:B------:R-:W-:-:S02]  /*1a30*/  IADD3.X R3, R3, R58, RZ, P3, !PT ;  /* 0x0000003a03037210 */ /* 0x000fc40001ffe4ff */
[----:B------:R-:W-:-:S04]  /*1a40*/  LEA.HI.X R7, R4, R25, R5, 0x2, P0 ;  /* 0x0000001904077211 */ /* 0x000fc800000f1405 */
[----:B------:R-:W2:Y:S04]  /*1a50*/  LDG.E.64 R2, desc[UR12][R2.64] ;  /* 0x0000000c02027981 */ /* 0x000ea8000c1e1b00 */
[----:B------:R-:W4:Y:S01]  /*1a60*/  LDG.E R84, desc[UR12][R6.64] ;  /* 0x0000000c06547981 */ /* 0x000f22000c1e1900 */
[----:B------:R-:W-:Y:S01]  /*1a70*/  MOV R5, R59 ;  /* 0x0000003b00057202 */ /* 0x000fe20000000f00 */
[----:B------:R-:W-:Y:S02]  /*1a80*/  IMAD R34, R86, UR16, RZ ;  /* 0x0000001056227c24 */ /* 0x000fe4000f8e02ff */
[----:B------:R-:W-:Y:S02]  /*1a90*/  IMAD.MOV.U32 R4, RZ, RZ, R8 ;  /* 0x000000ffff047224 */ /* 0x000fe400078e0008 */
[----:B------:R-:W-:-:S02]  /*1aa0*/  IMAD R35, R81, UR17, R34 ;  /* 0x0000001151237c24 */ /* 0x000fc4000f8e0222 */
[----:B------:R-:W-:-:S03]  /*1ab0*/  IMAD.WIDE.U32 R4, R81, UR16, R4 ;  /* 0x0000001051047c25 */ /* 0x000fc6000f8e0004 */
[----:B---3--:R-:W-:Y:S02]  /*1ac0*/  LEA R34, P3, R4, R26, 0x2 ;  /* 0x0000001a04227211 */ /* 0x008fe400078610ff */
[----:B------:R-:W-:-:S04]  /*1ad0*/  IADD3 R5, R5, R35, RZ ;  /* 0x0000002305057210 */ /* 0x000fc80007ffe0ff */
[----:B------:R-:W-:Y:S02]  /*1ae0*/  LEA.HI.X R35, R4, R27, R5, 0x2, P3 ;  /* 0x0000001b04237211 */ /* 0x000fe400018f1405 */
[----:B------:R-:W-:-:S04]  /*1af0*/  ISETP.GT.AND P0, PT, R54, 0x1, PT ;  /* 0x000000013600780c */ /* 0x000fc80003f04270 */
[----:B------:R-:W-:Y:S02]  /*1b00*/  ISETP.EQ.AND P0, PT, R82, RZ, P0 ;  /* 0x000000ff5200720c */ /* 0x000fe40000702270 */
[----:B------:R-:W-:-:S04]  /*1b10*/  LEA R5, R77, R81, 0x8 ;  /* 0x000000514d057211 */ /* 0x000fc800078e40ff */
[----:B------:R-:W-:-:S04]  /*1b20*/  SEL R5, R5, R78, !P1 ;  /* 0x0000004e05057207 */ /* 0x000fc80004800000 */
[----:B------:R-:W-:-:S03]  /*1b30*/  LEA R91, R5, R52, 0x2 ;  /* 0x00000034055b7211 */ /* 0x000fc600078e10ff */
[----:B0-----:R-:W0:Y:S01]  /*1b40*/  @P0 LDC R88, c[0x0][0x21c] ;  /* 0x00008700ff580b82 */ /* 0x001e220000000800 */
[----:B--2---:R-:W-:Y:S01]  /*1b50*/  STS.64 [R63], R2 ;  /* 0x000000023f007388 */ /* 0x004fe20000000a00 */
[----:B------:R-:W-:-:S03]  /*1b60*/  NOP ;  /* 0x0000000000007918 */ /* 0x000fc60000000000 */
[----:B------:R2:W3:Y:S01]  /*1b70*/  LDG.E R35, desc[UR12][R34.64] ;  /* 0x0000000c22237981 */ /* 0x0004e2000c1e1900 */
[----:B----4-:R-:W-:-:S03]  /*1b80*/  FMUL.FTZ R89, R84, 1.4426950216293334961 ;  /* 0x3fb8aa3b54597820 */ /* 0x010fc60000410000 */
[----:B------:R-:W4:Y:S01]  /*1b90*/  LDS.64 R2, [R63] ;  /* 0x000000003f027984 */ /* 0x000f220000000a00 */
[----:B------:R-:W-:-:S06]  /*1ba0*/  FMUL.FTZ R6, R89, R60 ;  /* 0x0000003c59067220 */ /* 0x000fcc0000410000 */
[----:B-1----:R-:W1:Y:S01]  /*1bb0*/  MUFU.EX2 R6, R6 ;  /* 0x0000000600067308 */ /* 0x002e620000000800 */
[----:B------:R-:W-:Y:S01]  /*1bc0*/  @P0 IADD3 R4, R54, -0x2, RZ ;  /* 0xfffffffe36040810 */ /* 0x000fe20007ffe0ff */
[----:B-1----:R1:W-:Y:S01]  /*1bd0*/  STS [R91+0x548], R6 ;  /* 0x000548065b007388 */ /* 0x0023e20000000800 */
[----:B------:R-:W-:Y:S03]  /*1be0*/  BAR.SYNC.DEFER_BLOCKING 0x0 ;  /* 0x0000000000007b1d */ /* 0x000fe60000010000 */
[----:B0-----:R-:W-:-:S04]  /*1bf0*/  @P0 IMAD R7, R4, R88, R81 ;  /* 0x0000005804070224 */ /* 0x001fc800078e0251 */
[----:B------:R-:W-:-:S04]  /*1c00*/  @P0 IMAD.WIDE R4, R7, 0x8, R16 ;  /* 0x0000000807040825 */ /* 0x000fc800078e0210 */
[C---:B------:R-:W-:Y:S01]  /*1c10*/  FMUL.FTZ R7, R89.reuse, R64 ;  /* 0x0000004059077220 */ /* 0x040fe20000410000 */
[----:B------:R-:W-:-:S05]  /*1c20*/  FMUL.FTZ R98, R89, R62 ;  /* 0x0000003e59627220 */ /* 0x000fca0000410000 */
[----:B------:R-:W0:Y:S01]  /*1c30*/  MUFU.EX2 R7, R7 ;  /* 0x0000000700077308 */ /* 0x000e220000000800 */
[----:B------:R0:W3:Y:S07]  /*1c40*/  @P2 LDS R102, [R56+0xd4c] ;  /* 0x000d4c0038662984 */ /* 0x0000ee0000000800 */
[----:B------:R-:W2:Y:S01]  /*1c50*/  MUFU.EX2 R98, R98 ;  /* 0x0000006200627308 */ /* 0x000ea20000000800 */
[----:B------:R-:W-:Y:S01]  /*1c60*/  FMUL.FTZ R97, R89, R65 ;  /* 0x0000004159617220 */ /* 0x000fe20000410000 */
[----:B------:R-:W-:Y:S01]  /*1c70*/  HFMA2.MMA R90, -RZ, RZ, 0, 0 ;  /* 0x00000000ff5a7435 */ /* 0x000fe200000001ff */
[----:B----4-:R-:W-:-:S02]  /*1c80*/  PRMT R89, R3, 0x7632, R89 ;  /* 0x0000763203597816 */ /* 0x010fc40000000059 */
[----:B-1----:R-:W-:-:S03]  /*1c90*/  SHF.L.U32 R91, R3, 0x10, RZ ;  /* 0x00000010035b7819 */ /* 0x002fc600000006ff */
[----:B------:R-:W1:Y:S01]  /*1ca0*/  MUFU.EX2 R97, R97 ;  /* 0x0000006100617308 */ /* 0x000e620000000800 */
[----:B0-----:R-:W-:Y:S01]  /*1cb0*/  FMUL.FTZ R3, R6, R7 ;  /* 0x0000000706037220 */ /* 0x001fe20000410000 */
[C---:B--2---:R-:W-:Y:S01]  /*1cc0*/  PRMT R34, R2.reuse, 0x7632, R34 ;  /* 0x0000763202227816 */ /* 0x044fe20000000022 */
[----:B------:R-:W-:Y:S01]  /*1cd0*/  IMAD.U32 R88, R2, 0x10000, RZ ;  /* 0x0001000002587824 */ /* 0x000fe200078e00ff */
[----:B------:R0:W5:Y:S01]  /*1ce0*/  @P0 LDG.E R90, desc[UR12][R4.64+0x4] ;  /* 0x0000040c045a0981 */ /* 0x000162000c1e1900 */
[----:B------:R-:W-:Y:S01]  /*1cf0*/  FMUL.FTZ R106, R98, R3 ;  /* 0x00000003626a7220 */ /* 0x000fe20000410000 */
[----:B------:R-:W-:Y:S01]  /*1d00*/  SHF.L.U32 R3, R34, 0x10, RZ ;  /* 0x0000001022037819 */ /* 0x000fe200000006ff */
[----:B------:R-:W-:Y:S01]  /*1d10*/  FMUL.FTZ R92, R80, R65 ;  /* 0x00000041505c7220 */ /* 0x000fe20000410000 */
[----:B0-----:R-:W-:Y:S01]  /*1d20*/  FMUL.FTZ R5, R87, R60 ;  /* 0x0000003c57057220 */ /* 0x001fe20000410000 */
[----:B------:R-:W-:Y:S01]  /*1d30*/  FMUL.FTZ R4, R85, R64 ;  /* 0x0000004055047220 */ /* 0x000fe20000410000 */
[----:B------:R-:W-:Y:S01]  /*1d40*/  SHF.L.U32 R89, R89, 0x10, RZ ;  /* 0x0000001059597819 */ /* 0x000fe200000006ff */
        /* <DEDUP_REMOVED lines=12> */
[----:B------:R-:W-:Y:S02]  /*1e10*/  ISETP.NE.AND P0, PT, R54, R79, PT ;  /* 0x0000004f3600720c */ /* 0x000fe40003f05270 */
[----:B------:R-:W-:-:S11]  /*1e20*/  MOV R102, 0x3f800000 ;  /* 0x3f80000000667802 */ /* 0x000fd60000000f00 */
[----:B------:R-:W-:-:S04]  /*1e30*/  @P0 LEA.HI R34, R54, R54, RZ, 0x1 ;  /* 0x0000003636220211 */ /* 0x000fc800078f08ff */
[----:B------:R-:W-:-:S04]  /*1e40*/  @P0 LOP3.LUT R95, R34, 0xfffffe, RZ, 0xc0, !PT ;  /* 0x00fffffe225f0812 */ /* 0x000fc800078ec0ff */
[----:B------:R-:W-:-:S04]  /*1e50*/  @P0 IADD3 R34, -R95, R54, RZ ;  /* 0x000000365f220210 */ /* 0x000fc80007ffe1ff */
[----:B------:R-:W-:-:S05]  /*1e60*/  @P0 LEA R95, R34, R81, 0x8 ;  /* 0x00000051225f0211 */ /* 0x000fca00078e40ff */
[----:B------:R-:W-:-:S05]  /*1e70*/  @P0 IMAD R95, R95, 0x4, R52 ;  /* 0x000000045f5f0824 */ /* 0x000fca00078e0234 */
[----:B------:R0:W1:Y:S02]  /*1e80*/  @P0 LDS R102, [R95+0x548] ;  /* 0x000548005f660984 */ /* 0x0000640000000800 */
.L_x_10748:
[----:B------:R-:W-:Y:S05]  /*1e90*/  BSYNC B0 ;  /* 0x0000000000007941 */ /* 0x000fea0003800000 */
.L_x_10747:
[C---:B01----:R-:W-:Y:S01]  /*1ea0*/  FMUL.FTZ R95, R97.reuse, R102 ;  /* 0x00000066615f7220 */ /* 0x043fe20000410000 */
        /* <DEDUP_REMOVED lines=42> */
[----:B------:R-:W-:Y:S01]  /*2150*/  MOV R35, RZ ;  /* 0x000000ff00237202 */ /* 0x000fe20000000f00 */
[----:B---3--:R-:W-:Y:S01]  /*2160*/  @P0 FMUL.FTZ R95, R95, R34 ;  /* 0x000000225f5f0220 */ /* 0x008fe20000410000 */
[----:B------:R-:W-:Y:S01]  /*2170*/  ISETP.GE.AND P0, PT, R54, UR22, PT ;  /* 0x0000001636007c0c */ /* 0x000fe2000bf06270 */
[----:B------:R-:W2:Y:S01]  /*2180*/  SHFL.UP PT, R103, R104, 0x8, RZ ;  /* 0x0500000068677989 */ /* 0x000ea200000e00ff */
[----:B------:R-:W-:Y:S01]  /*2190*/  HFMA2.MMA R34, -RZ, RZ, 1.875, 0 ;  /* 0x3f800000ff227435 */ /* 0x000fe200000001ff */
[----:B------:R-:W-:-:S02]  /*21a0*/  ISETP.GE.AND P2, PT, R45, 0x8, PT ;  /* 0x000000082d00780c */ /* 0x000fc40003f46270 */
[----:B------:R-:W3:Y:S01]  /*21b0*/  SHFL.UP PT, R108, R95, 0x8, RZ ;  /* 0x050000005f6c7989 */ /* 0x000ee200000e00ff */
[----:B------:R-:W-:Y:S01]  /*21c0*/  ISETP.NE.OR P0, PT, R82, RZ, P0 ;  /* 0x000000ff5200720c */ /* 0x000fe20000705670 */
[----:B0-----:R-:W-:-:S12]  /*21d0*/  @!P3 FFMA.FTZ R101, R106, R107, R101 ;  /* 0x0000006b6a65b223 */ /* 0x001fd80000010065 */
[----:B------:R-:W-:Y:S01]  /*21e0*/  @!P0 LDS.64 R34, [R99+0xdc8] ;  /* 0x000dc80063228984 */ /* 0x000fe20000000a00 */
[----:B-1----:R-:W-:Y:S01]  /*21f0*/  @!P3 FMUL.FTZ R106, R106, R105 ;  /* 0x000000696a6ab220 */ /* 0x002fe20000410000 */
[----:B------:R-:W-:Y:S02]  /*2200*/  ISETP.GE.AND P0, PT, R45, 0x10, PT ;  /* 0x000000102d00780c */ /* 0x000fe40003f06270 */
[----:B------:R-:W0:Y:S01]  /*2210*/  SHFL.DOWN PT, R107, R101, 0x10, 0x1f ;  /* 0x0a001f00656b7f89 */ /* 0x000e2200000e0000 */
[----:B--2---:R-:W-:-:S03]  /*2220*/  @P2 FFMA.FTZ R104, R95, R103, R104 ;  /* 0x000000675f682223 */ /* 0x004fc60000010068 */
[----:B------:R-:W1:Y:S01]  /*2230*/  SHFL.DOWN PT, R105, R106, 0x10, 0x1f ;  /* 0x0a001f006a697f89 */ /* 0x000e6200000e0000 */
[----:B---3--:R-:W-:Y:S01]  /*2240*/  @P2 FMUL.FTZ R95, R95, R108 ;  /* 0x0000006c5f5f2220 */ /* 0x008fe20000410000 */
[----:B------:R-:W-:Y:S02]  /*2250*/  ISETP.GE.U32.AND P2, PT, R82, 0x10, PT ;  /* 0x000000105200780c */ /* 0x000fe40003f46070 */
[----:B------:R-:W2:Y:S04]  /*2260*/  SHFL.UP PT, R103, R104, 0x10, RZ ;  /* 0x0600000068677989 */ /* 0x000ea800000e00ff */
[----:B------:R-:W3:Y:S07]  /*2270*/  SHFL.UP PT, R108, R95, 0x10, RZ ;  /* 0x060000005f6c7989 */ /* 0x000eee00000e00ff */
[----:B0-----:R-:W-:Y:S01]  /*2280*/  @!P2 FFMA.FTZ R101, R106, R107, R101 ;  /* 0x0000006b6a65a223 */ /* 0x001fe20000010065 */
[----:B------:R-:W-:Y:S01]  /*2290*/  IADD3 R107, R54, -0x1, RZ ;  /* 0xffffffff366b7810 */ /* 0x000fe20007ffe0ff */
[----:B-1----:R-:W-:-:S03]  /*22a0*/  @!P2 FMUL.FTZ R106, R106, R105 ;  /* 0x000000696a6aa220 */ /* 0x002fc60000410000 */
[----:B------:R-:W-:Y:S01]  /*22b0*/  SHFL.DOWN PT, R112, R101, 0x1, 0x1f ;  /* 0x08201f0065707f89 */ /* 0x000fe200000e0000 */
[C---:B------:R-:W-:Y:S01]  /*22c0*/  ISETP.NE.AND P2, PT, R44.reuse, 0x1f, PT ;  /* 0x0000001f2c00780c */ /* 0x040fe20003f45270 */
[----:B--2---:R-:W-:Y:S02]  /*22d0*/  @P0 FFMA.FTZ R104, R95, R103, R104 ;  /* 0x000000675f680223 */ /* 0x004fe40000010068 */
[----:B------:R-:W-:Y:S01]  /*22e0*/  SHFL.DOWN PT, R109, R106, 0x1, 0x1f ;  /* 0x08201f006a6d7f89 */ /* 0x000fe200000e0000 */
[----:B------:R-:W-:Y:S01]  /*22f0*/  LEA R107, R107, R44, 0x7 ;  /* 0x0000002c6b6b7211 */ /* 0x000fe200078e38ff */
[----:B---3--:R-:W-:Y:S02]  /*2300*/  @P0 FMUL.FTZ R95, R95, R108 ;  /* 0x0000006c5f5f0220 */ /* 0x008fe40000410000 */
[----:B------:R-:W0:Y:S01]  /*2310*/  SHFL.IDX PT, R110, R35, RZ, 0x1f ;  /* 0x00001fff236e7589 */ /* 0x000e2200000e0000 */
[----:B------:R-:W-:Y:S02]  /*2320*/  IADD3 R107, -R107, UR7, RZ ;  /* 0x000000076b6b7c10 */ /* 0x000fe4000fffe1ff */
[----:B------:R-:W-:Y:S01]  /*2330*/  ISETP.NE.AND P0, PT, R44, RZ, PT ;  /* 0x000000ff2c00720c */ /* 0x000fe20003f05270 */
[----:B-----5:R1:W-:Y:S01]  /*2340*/  SHFL.IDX PT, R103, R90, RZ, 0x1f ;  /* 0x00001fff5a677589 */ /* 0x0203e200000e0000 */
[----:B------:R-:W-:-:S02]  /*2350*/  ISETP.GE.AND P6, PT, R107, 0x1, PT ;  /* 0x000000016b00780c */ /* 0x000fc40003fc6270 */
[C---:B------:R-:W-:Y:S01]  /*2360*/  ISETP.GE.AND P3, PT, R107.reuse, 0x21, PT ;  /* 0x000000216b00780c */ /* 0x040fe20003f66270 */
[----:B------:R-:W-:Y:S01]  /*2370*/  SHFL.UP PT, R104, R104, 0x1, RZ ;  /* 0x0420000068687989 */ /* 0x000fe200000e00ff */
[C---:B------:R-:W-:Y:S02]  /*2380*/  ISETP.GE.AND P4, PT, R107.reuse, 0x41, PT ;  /* 0x000000416b00780c */ /* 0x040fe40003f86270 */
[----:B------:R-:W-:Y:S01]  /*2390*/  ISETP.GE.AND P5, PT, R107, 0x61, PT ;  /* 0x000000616b00780c */ /* 0x000fe20003fa6270 */
[----:B------:R-:W2:Y:S04]  /*23a0*/  SHFL.UP PT, R95, R95, 0x1, RZ ;  /* 0x042000005f5f7989 */ /* 0x000ea800000e00ff */
[----:B------:R-:W-:Y:S04]  /*23b0*/  SHFL.IDX PT, R108, R101, RZ, 0x1f ;  /* 0x00001fff656c7589 */ /* 0x000fe800000e0000 */
[----:B------:R3:W4:Y:S01]  /*23c0*/  SHFL.IDX PT, R105, R106, RZ, 0x1f ;  /* 0x00001fff6a697589 */ /* 0x00072200000e0000 */
[----:B0-----:R-:W-:-:S04]  /*23d0*/  @P2 FFMA.FTZ R110, R109, R110, R112 ;  /* 0x0000006e6d6e2223 */ /* 0x001fc80000010070 */
[----:B-1----:R-:W-:Y:S01]  /*23e0*/  FFMA.FTZ R90, R110, R102, R87 ;  /* 0x000000666e5a7223 */ /* 0x002fe20000010057 */
[----:B------:R-:W-:-:S03]  /*23f0*/  SHF.L.U32 R87, R18, 0x10, RZ ;  /* 0x0000001012577819 */ /* 0x000fc600000006ff */
[----:B------:R-:W-:Y:S01]  /*2400*/  FMUL.FTZ R107, R90, R65 ;  /* 0x000000415a6b7220 */ /* 0x000fe20000410000 */
[----:B--2---:R-:W-:Y:S01]  /*2410*/  @P1 FFMA.FTZ R103, R95, R103, R104 ;  /* 0x000000675f671223 */ /* 0x004fe20000010068 */
[----:B------:R-:W-:Y:S01]  /*2420*/  FFMA.FTZ R95, R97, R90, R80 ;  /* 0x0000005a615f7223 */ /* 0x000fe20000010050 */
[----:B------:R-:W-:Y:S02]  /*2430*/  SHF.R.U32.HI R80, RZ, 0x10, R19 ;  /* 0x00000010ff507819 */ /* 0x000fe40000011613 */
[----:B------:R-:W-:Y:S01]  /*2440*/  FFMA.FTZ R103, R6, R103, R85 ;  /* 0x0000006706677223 */ /* 0x000fe20000010055 */
[----:B------:R-:W-:Y:S01]  /*2450*/  FFMA.FTZ R93, R98, R95, R93 ;  /* 0x0000005f625d7223 */ /* 0x000fe2000001005d */
[----:B------:R-:W-:Y:S01]  /*2460*/  SHF.R.U64 R85, R18, 0x10, R19 ;  /* 0x0000001012557819 */ /* 0x000fe20000001213 */
[----:B---3--:R-:W-:Y:S01]  /*2470*/  FMUL.FTZ R106, R95, R62 ;  /* 0x0000003e5f6a7220 */ /* 0x008fe20000410000 */
[C---:B------:R-:W-:Y:S01]  /*2480*/  FFMA.FTZ R110, R7.reuse, R103, R2 ;  /* 0x00000067076e7223 */ /* 0x040fe20000010002 */
[----:B------:R-:W-:Y:S01]  /*2490*/  FFMA.FTZ R101, R7, R93, R100 ;  /* 0x0000005d07657223 */ /* 0x000fe20000010064 */
[C---:B----4-:R-:W-:Y:S01]  /*24a0*/  FFMA.FTZ R35, R105.reuse, R35, R108 ;  /* 0x0000002369237223 */ /* 0x050fe2000001006c */
[----:B------:R-:W-:Y:S01]  /*24b0*/  FMUL.FTZ R34, R105, R34 ;  /* 0x0000002269227220 */ /* 0x000fe20000410000 */
[----:B------:R-:W-:Y:S01]  /*24c0*/  FFMA.FTZ R102, R98, R110, R83 ;  /* 0x0000006e62667223 */ /* 0x000fe20000010053 */
[----:B------:R-:W-:Y:S01]  /*24d0*/  SHF.L.U32 R80, R80, 0x10, RZ ;  /* 0x0000001050507819 */ /* 0x000fe200000006ff */
[----:B------:R-:W-:Y:S01]  /*24e0*/  FFMA.FTZ R2, R88, -R5, R103 ;  /* 0x8000000558027223 */ /* 0x000fe20000010067 */
[----:B------:R-:W-:Y:S01]  /*24f0*/  SHF.L.U32 R83, R19, 0x10, RZ ;  /* 0x0000001013537819 */ /* 0x000fe200000006ff */
[----:B------:R-:W-:Y:S01]  /*2500*/  FFMA.FTZ R105, R0, R103, RZ ;  /* 0x0000006700697223 */ /* 0x000fe200000100ff */
[----:B------:R-:W-:-:S02]  /*2510*/  IMAD.U32 R85, R85, 0x10000, RZ ;  /* 0x0001000055557824 */ /* 0x000fc400078e00ff */
        /* <DEDUP_REMOVED lines=24> */
.L_x_10750:
[----:B------:R-:W-:Y:S05]  /*26a0*/  BSYNC B0 ;  /* 0x0000000000007941 */ /* 0x000fea0003800000 */
.L_x_10749:
        /* <DEDUP_REMOVED lines=17> */
.L_x_10752:
[----:B------:R-:W-:Y:S05]  /*27c0*/  BSYNC B0 ;  /* 0x0000000000007941 */ /* 0x000fea0003800000 */
.L_x_10751:
[----:B01----:R0:W1:Y:S01]  /*27d0*/  LDS R7, [R56+0x210] ;  /* 0x0002100038077984 */ /* 0x0030620000000800 */
[----:B------:R-:W-:Y:S04]  /*27e0*/  BSSY B0, `(.L_x_10753) ;  /* 0x0000005000007945 */ /* 0x000fe80003800000 */
[----:B------:R-:W-:Y:S05]  /*27f0*/  @!P4 BRA `(.L_x_10754) ;  /* 0x00000000000cc947 */ /* 0x000fea0003800000 */
[----:B------:R-:W-:-:S05]  /*2800*/  IMAD.WIDE.U32 R4, R22, UR21, R30 ;  /* 0x0000001516047c25 */ /* 0x000fca000f8e001e */
[----:B------:R-:W-:-:S05]  /*2810*/  IADD3 R5, R97, R5, RZ ;  /* 0x0000000561057210 */ /* 0x000fca0007ffe0ff */
[----:B-1----:R2:W-:Y:S02]  /*2820*/  REDG.E.ADD.F32.FTZ.RN.STRONG.GPU desc[UR12][R4.64], R7 ;  /* 0x00000007040079a6 */ /* 0x0025e4000c10f38c */
.L_x_10754:
[----:B------:R-:W-:Y:S05]  /*2830*/  BSYNC B0 ;  /* 0x0000000000007941 */ /* 0x000fea0003800000 */
.L_x_10753:
[----:B-12---:R1:W2:Y:S01]  /*2840*/  LDS R7, [R56+0x290] ;  /* 0x0002900038077984 */ /* 0x0062a20000000800 */
[----:B------:R-:W-:Y:S01]  /*2850*/  BSSY B0, `(.L_x_10755) ;  /* 0x0000005000007945 */ /* 0x000fe20003800000 */
[----:B------:R-:W-:-:S03]  /*2860*/  IMAD.WIDE.U32 R4, R22, UR21, R32 ;  /* 0x0000001516047c25 */ /* 0x000fc6000f8e0020 */
[----:B------:R-:W-:Y:S05]  /*2870*/  @!P5 BRA `(.L_x_10756) ;  /* 0x000000000008d947 */ /* 0x000fea0003800000 */
[----:B------:R-:W-:-:S05]  /*2880*/  IMAD.IADD R5, R97, 0x1, R5 ;  /* 0x0000000161057824 */ /* 0x000fca00078e0205 */
[----:B--2---:R3:W-:Y:S02]  /*2890*/  REDG.E.ADD.F32.FTZ.RN.STRONG.GPU desc[UR12][R4.64], R7 ;  /* 0x00000007040079a6 */ /* 0x0047e4000c10f38c */
.L_x_10756:
[----:B------:R-:W-:Y:S05]  /*28a0*/  BSYNC B0 ;  /* 0x0000000000007941 */ /* 0x000fea0003800000 */
.L_x_10755:
[----:B---3--:R-:W3:Y:S01]  /*28b0*/  SHFL.DOWN PT, R4, R35, 0x1, 0x1f ;  /* 0x08201f0023047f89 */ /* 0x008ee200000e0000 */
[----:B------:R-:W-:Y:S01]  /*28c0*/  ISETP.GT.AND P3, PT, R45, 0x1e, PT ;  /* 0x0000001e2d00780c */ /* 0x000fe20003f64270 */
[----:B------:R-:W-:Y:S01]  /*28d0*/  FMUL.FTZ R3, R3, R93 ;  /* 0x0000005d03037220 */ /* 0x000fe20000410000 */
[----:B------:R-:W-:Y:S01]  /*28e0*/  ISETP.NE.AND P4, PT, R45, RZ, PT ;  /* 0x000000ff2d00720c */ /* 0x000fe20003f85270 */
[----:B------:R-:W4:Y:S01]  /*28f0*/  SHFL.DOWN PT, R5, R6, 0x1, 0x1f ;  /* 0x08201f0006057f89 */ /* 0x000f2200000e0000 */
[----:B------:R-:W-:Y:S01]  /*2900*/  FMUL.FTZ R88, R88, R101 ;  /* 0x0000006558587220 */ /* 0x000fe20000410000 */
[C---:B------:R-:W-:Y:S01]  /*2910*/  FMUL.FTZ R93, R84.reuse, R93 ;  /* 0x0000005d545d7220 */ /* 0x040fe20000410000 */
        /* <DEDUP_REMOVED lines=8> */
[----:B------:R-:W-:Y:S01]  /*29a0*/  FFMA.FTZ R2, R87, R88, R2 ;  /* 0x0000005857027223 */ /* 0x000fe20000010002 */
[----:B------:R-:W5:Y:S01]  /*29b0*/  @!P4 S2R R34, SR_CgaCtaId ;  /* 0x000000000022c919 */ /* 0x000f620000008800 */
[----:B--2---:R-:W-:Y:S01]  /*29c0*/  @!P4 MOV R7, 0x400 ;  /* 0x000004000007c802 */ /* 0x004fe20000000f00 */
[----:B------:R-:W-:Y:S01]  /*29d0*/  FFMA.FTZ R73, R88, R60, R73 ;  /* 0x0000003c58497223 */ /* 0x000fe20000010049 */
[----:B------:R-:W-:Y:S01]  /*29e0*/  FADD.FTZ R69, R98, R69 ;  /* 0x0000004562457221 */ /* 0x000fe20000010000 */
[----:B------:R-:W-:Y:S01]  /*29f0*/  FADD.FTZ R71, R2, R71 ;  /* 0x0000004702477221 */ /* 0x000fe20000010000 */
[----:B---3--:R-:W-:Y:S01]  /*2a00*/  @!P3 FADD.FTZ R35, R35, R4 ;  /* 0x000000042323b221 */ /* 0x008fe20000010000 */
[----:B----4-:R-:W-:-:S04]  /*2a10*/  @!P3 FADD.FTZ R6, R6, R5 ;  /* 0x000000050606b221 */ /* 0x010fc80000010000 */
[----:B------:R-:W2:Y:S01]  /*2a20*/  SHFL.DOWN PT, R4, R35, 0x2, 0x1f ;  /* 0x08401f0023047f89 */ /* 0x000ea200000e0000 */
[----:B------:R-:W-:-:S03]  /*2a30*/  ISETP.GT.AND P3, PT, R45, 0x1d, PT ;  /* 0x0000001d2d00780c */ /* 0x000fc60003f64270 */
[----:B------:R-:W3:Y:S01]  /*2a40*/  SHFL.DOWN PT, R5, R6, 0x2, 0x1f ;  /* 0x08401f0006057f89 */ /* 0x000ee200000e0000 */
[----:B-----5:R-:W-:Y:S01]  /*2a50*/  @!P4 LEA R52, R34, R7, 0x18 ;  /* 0x000000072234c211 */ /* 0x020fe200078ec0ff */
[----:B------:R-:W-:-:S08]  /*2a60*/  FMUL.FTZ R34, R91, R95 ;  /* 0x0000005f5b227220 */ /* 0x000fd00000410000 */
[----:B--2---:R-:W-:Y:S01]  /*2a70*/  @!P3 FADD.FTZ R35, R35, R4 ;  /* 0x000000042323b221 */ /* 0x004fe20000010000 */
[----:B------:R-:W-:Y:S01]  /*2a80*/  FFMA.FTZ R75, R34, R62, R75 ;  /* 0x0000003e224b7223 */ /* 0x000fe2000001004b */
[----:B---3--:R-:W-:-:S03]  /*2a90*/  @!P3 FADD.FTZ R6, R6, R5 ;  /* 0x000000050606b221 */ /* 0x008fc60000010000 */
        /* <DEDUP_REMOVED lines=36> */
.L_x_10758:
[----:B------:R-:W-:Y:S05]  /*2ce0*/  BSYNC B0 ;  /* 0x0000000000007941 */ /* 0x000fea0003800000 */
.L_x_10757:
[----:B------:R-:W-:Y:S01]  /*2cf0*/  IADD3 R81, R81, 0x1, RZ ;  /* 0x0000000151517810 */ /* 0x000fe20007ffe0ff */
[----:B------:R-:W-:-:S03]  /*2d00*/  UIADD3 UR5, UP0, UR5, 0x1, URZ ;  /* 0x0000000105057890 */ /* 0x000fc6000ff1e03f */
[----:B------:R-:W-:Y:S01]  /*2d10*/  ISETP.GE.AND P0, PT, R81, UR23, PT ;  /* 0x0000001751007c0c */ /* 0x000fe2000bf06270 */
[----:B------:R-:W-:-:S12]  /*2d20*/  UIADD3.X UR6, URZ, UR6, URZ, UP0, !UPT ;  /* 0x000000063f067290 */ /* 0x000fd800087fe43f */
[----:B------:R-:W-:Y:S05]  /*2d30*/  @!P0 BRA `(.L_x_10759) ;  /* 0xffffffec00008947 */ /* 0x000fea000383ffff */
.L_x_10746:
        /* <DEDUP_REMOVED lines=15> */
[----:B------:R-:W-:Y:S02]  /*2e30*/  IMAD R23, R27, UR15, R24 ;  /* 0x0000000f1b177c24 */ /* 0x000fe4000f8e0218 */
[----:B------:R-:W4:Y:S01]  /*2e40*/  LDC.64 R24, c[0x0][0x3a8] ;  /* 0x0000ea00ff187b82 */ /* 0x000f220000000a00 */
[----:B-----5:R-:W-:Y:S01]  /*2e50*/  STS.64 [R31], R2 ;  /* 0x000000021f007388 */ /* 0x020fe20000000a00 */
[----:B------:R-:W-:-:S03]  /*2e60*/  NOP ;  /* 0x0000000000007918 */ /* 0x000fc60000000000 */
[----:B------:R-:W5:Y:S03]  /*2e70*/  LDS.64 R18, [R31] ;  /* 0x000000001f127984 */ /* 0x000f660000000a00 */
[----:B------:R-:W-:Y:S06]  /*2e80*/  BAR.SYNC.DEFER_BLOCKING 0x0 ;  /* 0x0000000000007b1d */ /* 0x000fec0000010000 */
[----:B------:R-:W-:Y:S01]  /*2e90*/  STS.64 [R31], R74 ;  /* 0x0000004a1f007388 */ /* 0x000fe20000000a00 */
[----:B-----5:R-:W-:Y:S01]  /*2ea0*/  IMAD.U32 R7, R19, 0x10000, RZ ;  /* 0x0001000013077824 */ /* 0x020fe200078e00ff */
[----:B--23--:R-:W-:-:S02]  /*2eb0*/  SHF.L.U32 R5, R18, 0x10, RZ ;  /* 0x0000001012057819 */ /* 0x00cfc400000006ff */
[--C-:B------:R-:W-:Y:S01]  /*2ec0*/  SHF.R.U32.HI R0, RZ, 0x10, R19.reuse ;  /* 0x00000010ff007819 */ /* 0x100fe20000011613 */
[--C-:B------:R-:W-:Y:S02]  /*2ed0*/  FADD.FTZ R7, R7, R38.reuse ;  /* 0x0000002607077221 */ /* 0x100fe40000010000 */
[----:B------:R-:W-:Y:S01]  /*2ee0*/  FADD.FTZ R4, R5, R38 ;  /* 0x0000002605047221 */ /* 0x000fe20000010000 */
[----:B------:R-:W-:Y:S02]  /*2ef0*/  SHF.R.U64 R5, R18, 0x10, R19 ;  /* 0x0000001012057819 */ /* 0x000fe40000001213 */
[----:B------:R-:W-:Y:S02]  /*2f00*/  FSETP.GTU.FTZ.AND P2, PT, R7, 20, PT ;  /* 0x41a000000700780b */ /* 0x000fe40003f5c000 */
[----:B------:R-:W-:Y:S02]  /*2f10*/  SHF.L.U32 R5, R5, 0x10, RZ ;  /* 0x0000001005057819 */ /* 0x000fe400000006ff */
[----:B------:R-:W-:-:S02]  /*2f20*/  FSETP.GTU.FTZ.AND P0, PT, R4, 20, PT ;  /* 0x41a000000400780b */ /* 0x000fc40003f1c000 */
[----:B------:R-:W-:Y:S01]  /*2f30*/  SHF.L.U32 R3, R0, 0x10, RZ ;  /* 0x0000001000037819 */ /* 0x000fe200000006ff */
[----:B------:R-:W-:-:S04]  /*2f40*/  FADD.FTZ R2, R5, R38 ;  /* 0x0000002605027221 */ /* 0x000fc80000010000 */
[----:B------:R-:W-:Y:S01]  /*2f50*/  FADD.FTZ R3, R3, R38 ;  /* 0x0000002603037221 */ /* 0x000fe20000010000 */
[----:B------:R-:W-:Y:S01]  /*2f60*/  FSETP.GTU.FTZ.AND P1, PT, R2, 20, PT ;  /* 0x41a000000200780b */ /* 0x000fe20003f3c000 */
[----:B------:R-:W-:Y:S02]  /*2f70*/  @!P2 FMUL.FTZ R5, R7, -1.4426950216293334961 ;  /* 0xbfb8aa3b0705a820 */ /* 0x000fe40000410000 */
[----:B------:R-:W2:Y:S01]  /*2f80*/  LDC.64 R6, c[0x0][0x3e0] ;  /* 0x0000f800ff067b82 */ /* 0x000ea20000000a00 */
[C---:B------:R-:W-:Y:S01]  /*2f90*/  FSETP.GTU.FTZ.AND P3, PT, R3.reuse, 20, PT ;  /* 0x41a000000300780b */ /* 0x040fe20003f7c000 */
[----:B------:R-:W-:Y:S02]  /*2fa0*/  @!P0 FMUL.FTZ R0, R4, -1.4426950216293334961 ;  /* 0xbfb8aa3b04008820 */ /* 0x000fe40000410000 */
[----:B------:R-:W3:Y:S06]  /*2fb0*/  @!P2 MUFU.EX2 R5, R5 ;  /* 0x000000050005a308 */ /* 0x000eec0000000800 */
[----:B------:R-:W-:Y:S01]  /*2fc0*/  @!P1 FMUL.FTZ R4, R2, -1.4426950216293334961 ;  /* 0xbfb8aa3b02049820 */ /* 0x000fe20000410000 */
[----:B------:R-:W-:Y:S01]  /*2fd0*/  SHF.L.U32 R2, R30, 0x7, RZ ;  /* 0x000000071e027819 */ /* 0x000fe200000006ff */
[----:B------:R-:W5:Y:S02]  /*2fe0*/  @!P0 MUFU.EX2 R0, R0 ;  /* 0x0000000000008308 */ /* 0x000f640000000800 */
[----:B------:R-:W-:Y:S01]  /*2ff0*/  @!P3 FMUL.FTZ R18, R3, -1.4426950216293334961 ;  /* 0xbfb8aa3b0312b820 */ /* 0x000fe20000410000 */
[----:B------:R-:W-:-:S05]  /*3000*/  SHF.R.S32.HI R3, RZ, 0x1f, R2 ;  /* 0x0000001fff037819 */ /* 0x000fca0000011402 */
[----:B------:R0:W1:Y:S01]  /*3010*/  @!P1 MUFU.EX2 R20, R4 ;  /* 0x0000000400149308 */ /* 0x0000620000000800 */
[----:B---3--:R-:W-:Y:S01]  /*3020*/  @!P2 FADD.FTZ R21, R5, 1 ;  /* 0x3f8000000515a421 */ /* 0x008fe20000010000 */
[----:B------:R-:W-:-:S06]  /*3030*/  NOP ;  /* 0x0000000000007918 */ /* 0x000fcc0000000000 */
[----:B------:R3:W2:Y:S01]  /*3040*/  @!P3 MUFU.EX2 R22, R18 ;  /* 0x000000120016b308 */ /* 0x0006a20000000800 */
[----:B0-----:R-:W0:Y:S01]  /*3050*/  LDS.64 R4, [R31] ;  /* 0x000000001f047984 */ /* 0x001e220000000a00 */
[----:B-----5:R-:W-:-:S06]  /*3060*/  @!P0 FADD.FTZ R0, R0, 1 ;  /* 0x3f80000000008421 */ /* 0x020fcc0000010000 */
[----:B------:R-:W5:Y:S01]  /*3070*/  @!P0 MUFU.RCP R0, R0 ;  /* 0x0000000000008308 */ /* 0x000f620000001000 */
[----:B---3--:R-:W-:-:S04]  /*3080*/  IMAD.WIDE.U32 R18, R26, UR15, R2 ;  /* 0x0000000f1a127c25 */ /* 0x008fc8000f8e0002 */
[----:B-1----:R-:W-:Y:S01]  /*3090*/  @!P1 FADD.FTZ R20, R20, 1 ;  /* 0x3f80000014149421 */ /* 0x002fe20000010000 */
[----:B------:R-:W1:Y:S01]  /*30a0*/  LDC.64 R26, c[0x0][0x3f0] ;  /* 0x0000fc00ff1a7b82 */ /* 0x000e620000000a00 */
[----:B----4-:R-:W-:Y:S01]  /*30b0*/  IMAD.WIDE.U32 R2, R24, UR15, R2 ;  /* 0x0000000f18027c25 */ /* 0x010fe2000f8e0002 */
[----:B------:R-:W-:Y:S01]  /*30c0*/  IADD3 R19, R19, R23, RZ ;  /* 0x0000001713137210 */ /* 0x000fe20007ffe0ff */
[----:B------:R-:W3:Y:S02]  /*30d0*/  @!P2 MUFU.RCP R21, R21 ;  /* 0x000000150015a308 */ /* 0x000ee40000001000 */
[----:B------:R-:W-:Y:S02]  /*30e0*/  IMAD R23, R37, UR6, RZ ;  /* 0x0000000625177c24 */ /* 0x000fe4000f8e02ff */
[----:B--2---:R-:W-:Y:S01]  /*30f0*/  @!P3 FADD.FTZ R22, R22, 1 ;  /* 0x3f8000001616b421 */ /* 0x004fe20000010000 */
[----:B------:R-:W-:-:S04]  /*3100*/  IMAD.WIDE.U32 R18, R36, UR6, R18 ;  /* 0x0000000624127c25 */ /* 0x000fc8000f8e0012 */
[----:B------:R-:W-:Y:S01]  /*3110*/  IMAD R23, R36, UR7, R23 ;  /* 0x0000000724177c24 */ /* 0x000fe2000f8e0217 */
[----:B------:R-:W-:Y:S01]  /*3120*/  LEA R6, P4, R18, R6, 0x1 ;  /* 0x0000000612067211 */ /* 0x000fe200078808ff */
[----:B-----5:R-:W-:Y:S01]  /*3130*/  @!P0 FMUL.FTZ R71, R71, R0 ;  /* 0x0000000047478220 */ /* 0x020fe20000410000 */
[----:B------:R-:W2:Y:S01]  /*3140*/  @!P1 MUFU.RCP R20, R20 ;  /* 0x0000001400149308 */ /* 0x000ea20000001000 */
[----:B------:R-:W-:Y:S01]  /*3150*/  IMAD R0, R24, UR14, RZ ;  /* 0x0000000e18007c24 */ /* 0x000fe2000f8e02ff */
[----:B------:R-:W-:Y:S01]  /*3160*/  IADD3 R19, R19, R23, RZ ;  /* 0x0000001713137210 */ /* 0x000fe20007ffe0ff */
[----:B------:R-:W-:Y:S01]  /*3170*/  ULDC.64 UR6, c[0x0][0x3b0] ;  /* 0x0000ec0000067ab9 */ /* 0x000fe20000000a00 */
[----:B------:R-:W-:Y:S01]  /*3180*/  FADD.FTZ R42, R71, R42 ;  /* 0x0000002a472a7221 */ /* 0x000fe20000010000 */
[----:B------:R-:W-:Y:S01]  /*3190*/  IMAD R23, R25, UR15, R0 ;  /* 0x0000000f19177c24 */ /* 0x000fe2000f8e0200 */
[----:B------:R-:W-:Y:S01]  /*31a0*/  LEA.HI.X R7, R18, R7, R19, 0x1, P4 ;  /* 0x0000000712077211 */ /* 0x000fe200020f0c13 */
[----:B---3--:R-:W-:Y:S01]  /*31b0*/  @!P2 FMUL.FTZ R68, R68, R21 ;  /* 0x000000154444a220 */ /* 0x008fe20000410000 */
[----:B------:R-:W-:Y:S01]  /*31c0*/  IADD3 R18, P0, R6, R28, RZ ;  /* 0x0000001c06127210 */ /* 0x000fe20007f1e0ff */
[----:B------:R-:W3:Y:S01]  /*31d0*/  @!P3 MUFU.RCP R22, R22 ;  /* 0x000000160016b308 */ /* 0x000ee20000001000 */
[----:B------:R-:W-:-:S02]  /*31e0*/  IADD3 R3, R3, R23, RZ ;  /* 0x0000001703037210 */ /* 0x000fc40007ffe0ff */
[----:B------:R-:W-:Y:S02]  /*31f0*/  IADD3.X R19, R7, R29, RZ, P0, !PT ;  /* 0x0000001d07137210 */ /* 0x000fe400007fe4ff */
[----:B------:R-:W-:Y:S01]  /*3200*/  ISETP.GT.AND P4, PT, R54, 0x1, PT ;  /* 0x000000013600780c */ /* 0x000fe20003f84270 */
[----:B------:R-:W-:Y:S01]  /*3210*/  IMAD.WIDE.U32 R2, R36, UR6, R2 ;  /* 0x0000000624027c25 */ /* 0x000fe2000f8e0002 */
[----:B------:R-:W-:Y:S01]  /*3220*/  IADD3 R48, P2, R48, -0x100, RZ ;  /* 0xffffff0030307810 */ /* 0x000fe20007f5e0ff */
[----:B0-----:R0:W-:Y:S02]  /*3230*/  STG.E.64 desc[UR12][R18.64], R4 ;  /* 0x0000000412007986 */ /* 0x0011e4000c101b0c */
[----:B--2---:R-:W-:Y:S01]  /*3240*/  @!P1 FMUL.FTZ R69, R69, R20 ;  /* 0x0000001445459220 */ /* 0x004fe20000410000 */
[----:B------:R-:W-:Y:S01]  /*3250*/  BAR.SYNC.DEFER_BLOCKING 0x0 ;  /* 0x0000000000007b1d */ /* 0x000fe20000010000 */
[----:B------:R-:W-:-:S03]  /*3260*/  IADD3 R53, P1, R53, -0x100, RZ ;  /* 0xffffff0035357810 */ /* 0x000fc60007f3e0ff */
[----:B------:R-:W-:Y:S01]  /*3270*/  F2FP.BF16.F32.PACK_AB R20, R69, R71 ;  /* 0x000000474514723e */ /* 0x000fe200000010ff */
[----:B------:R-:W-:Y:S01]  /*3280*/  FADD.FTZ R69, R42, R69 ;  /* 0x000000452a457221 */ /* 0x000fe20000010000 */
[----:B---3--:R-:W-:Y:S01]  /*3290*/  @!P3 FMUL.FTZ R67, R67, R22 ;  /* 0x000000164343b220 */ /* 0x008fe20000410000 */
[----:B------:R-:W-:Y:S02]  /*32a0*/  IADD3 R46, P3, R46, -0x100, RZ ;  /* 0xffffff002e2e7810 */ /* 0x000fe40007f7e0ff */
[----:B------:R-:W-:Y:S01]  /*32b0*/  FADD.FTZ R42, R69, R68 ;  /* 0x00000044452a7221 */ /* 0x000fe20000010000 */
[----:B------:R-:W-:Y:S01]  /*32c0*/  MOV R54, R30 ;  /* 0x0000001e00367202 */ /* 0x000fe20000000f00 */
[----:B0-----:R-:W-:Y:S01]  /*32d0*/  IMAD R5, R37, UR6, RZ ;  /* 0x0000000625057c24 */ /* 0x001fe2000f8e02ff */
[----:B------:R-:W-:Y:S01]  /*32e0*/  F2FP.BF16.F32.PACK_AB R21, R67, R68 ;  /* 0x000000444315723e */ /* 0x000fe200000010ff */
[----:B------:R-:W-:Y:S01]  /*32f0*/  FADD.FTZ R42, R42, R67 ;  /* 0x000000432a2a7221 */ /* 0x000fe20000010000 */
[----:B------:R-:W-:Y:S01]  /*3300*/  IADD3.X R55, R55, -0x1, RZ, P1, !PT ;  /* 0xffffffff37377810 */ /* 0x000fe20000ffe4ff */
[----:B------:R-:W-:Y:S01]  /*3310*/  IMAD R5, R36, UR7, R5 ;  /* 0x0000000724057c24 */ /* 0x000fe2000f8e0205 */
[----:B------:R-:W-:-:S02]  /*3320*/  IADD3.X R50, R50, -0x1, RZ, P2, !PT ;  /* 0xffffffff32327810 */ /* 0x000fc400017fe4ff */
[----:B------:R-:W-:Y:S02]  /*3330*/  IADD3.X R47, R47, -0x1, RZ, P3, !PT ;  /* 0xffffffff2f2f7810 */ /* 0x000fe40001ffe4ff */
[----:B------:R-:W-:Y:S02]  /*3340*/  IADD3 R0, R3, R5, RZ ;  /* 0x0000000503007210 */ /* 0x000fe40007ffe0ff */
[----:B-1----:R-:W-:Y:S01]  /*3350*/  LEA R3, P0, R2, R26, 0x1 ;  /* 0x0000001a02037211 */ /* 0x002fe200078008ff */
        /* <DEDUP_REMOVED lines=10> */
.L_x_10737:
        /* <DEDUP_REMOVED lines=26> */
.L_x_10762:
[----:B------:R-:W-:Y:S05]  /*35a0*/  BSYNC B0 ;  /* 0x0000000000007941 */ /* 0x000fea0003800000 */
.L_x_10761:
        /* <DEDUP_REMOVED lines=29> */
.L_x_10764:
[----:B-1----:R-:W1:Y:S02]  /*3780*/  S2R R15, SR_TID.X ;  /* 0x00000000000f7919 */ /* 0x002e640000002100 */
.L_x_10765:
[----:B------:R-:W-:Y:S05]  /*3790*/  BSYNC B0 ;  /* 0x0000000000007941 */ /* 0x000fea0003800000 */
.L_x_10763:
        /* <DEDUP_REMOVED lines=20> */
[----:B-1----:R-:W-:-:S03]  /*38e0*/  ULEA UR4, UR5, UR4, 0x18 ;  /* 0x0000000405047291 */ /* 0x002fc6000f8ec03f */
[----:B------:R-:W-:-:S09]  /*38f0*/  ULDC UR5, c[0x0][0x0] ;  /* 0x0000000000057ab9 */ /* 0x000fd20000000800 */
.L_x_10767:
[----:B------:R-:W-:Y:S02]  /*3900*/  LEA R0, R15, UR4, 0x2 ;  /* 0x000000040f007c11 */ /* 0x000fe4000f8e10ff */
[----:B------:R-:W-:Y:S02]  /*3910*/  SHF.R.S32.HI R8, RZ, 0x1f, R15 ;  /* 0x0000001fff087819 */ /* 0x000fe4000001140f */
[----:B0-----:R-:W-:Y:S01]  /*3920*/  MOV R6, R2 ;  /* 0x0000000200067202 */ /* 0x001fe20000000f00 */
[----:B---3--:R-:W0:Y:S01]  /*3930*/  LDS R13, [R0+0x15c8] ;  /* 0x0015c800000d7984 */ /* 0x008e220000000800 */
[----:B--2---:R-:W-:Y:S01]  /*3940*/  MOV R7, R21 ;  /* 0x0000001500077202 */ /* 0x004fe20000000f00 */
        /* <DEDUP_REMOVED lines=21> */
.L_x_10766:
[----:B------:R-:W-:Y:S05]  /*3aa0*/  EXIT ;  /* 0x000000000000794d */ /* 0x000fea0003800000 */
.L_x_10768:
        /* <DEDUP_REMOVED lines=13> */
.L_x_11066:


//--------------------- .text._Z25selective_scan_bwd_kernelI32Selective_Scan_bwd_kernel_traitsILi32ELi4ELb1ELb1ELb0ELb1ELb1EN3c108BFloat16EfEEv12SSMParamsBwd --------------------------
	.section	.text._Z25selective_scan_bwd_kernelI32Selective_Scan_bwd_kernel_traitsILi32ELi4ELb1ELb1ELb0ELb1ELb1EN3c108BFloat16EfEEv12SSMParamsBwd,"ax",@progbits
	.align	128
        .global         _Z25selective_scan_bwd_kernelI32Selective_Scan_bwd_kernel_traitsILi32ELi4ELb1ELb1ELb0ELb1ELb1EN3c108BFloat16EfEEv12SSMParamsBwd
        .type           _Z25selective_scan_bwd_kernelI32Selective_Scan_bwd_kernel_traitsILi32ELi4ELb1ELb1ELb0ELb1ELb1EN3c108BFloat16EfEEv12SSMParamsBwd,@function
        .size           _Z25selective_scan_bwd_kernelI32Selective_Scan_bwd_kernel_traitsILi32ELi4ELb1ELb1ELb0ELb1ELb1EN3c108BFloat16EfEEv12SSMParamsBwd,(.L_x_11067 - _Z25selective_scan_bwd_kernelI32Selective_Scan_bwd_kernel_traitsILi32ELi4ELb1ELb1ELb0ELb1ELb1EN3c108BFloat16EfEEv12SSMParamsBwd)
        .other          _Z25selective_scan_bwd_kernelI32Selective_Scan_bwd_kernel_traitsILi32ELi4ELb1ELb1ELb0ELb1ELb1EN3c108BFloat16EfEEv12SSMParamsBwd,@"STO_CUDA_ENTRY STV_DEFAULT"
_Z25selective_scan_bwd_kernelI32Selective_Scan_bwd_kernel_traitsILi32ELi4ELb1ELb1ELb0ELb1ELb1EN3c108BFloat16EfEEv12SSMParamsBwd:
.text._Z25selective_scan_bwd_kernelI32Selective_Scan_bwd_kernel_traitsILi32ELi4ELb1ELb1ELb0ELb1ELb1EN3c108BFloat16EfEEv12SSMParamsBwd:
        /* <DEDUP_REMOVED lines=60> */
[----:B------:R-:W-:-:S02]  /*03c0*/  SHF.R.S32.HI R9, RZ, 0x1f, R7 ;  /* 0x0000001fff097819 */ /* 0x000fc40000011407 */
[----:B------:R-:W-:Y:S01]  /*03d0*/  @P0 IADD3 R40, R40, 0x1, RZ ;  /* 0x0000000128280810 */ /* 0x000fe20007ffe0ff */
[----:B------:R-:W-:Y:S01]  /*03e0*/  IMAD R0, R36, R5, R0 ;  /* 0x0000000524007224 */ /* 0x000fe200078e0200 */
[----:B------:R-:W-:Y:S01]  /*03f0*/  IADD3 R47, P0, R7, R2, RZ ;  /* 0x00000002072f7210 */ /* 0x000fe20007f1e0ff */
        /* <DEDUP_REMOVED lines=81> */
[----:B------:R-:W-:-:S02]  /*0910*/  MOV R54, UR6 ;  /* 0x0000000600367c02 */ /* 0x000fc40008000f00 */
[----:B------:R-:W-:Y:S01]  /*0920*/  IADD3 R59, R9, R5, RZ ;  /* 0x00000005093b7210 */ /* 0x000fe20007ffe0ff */
[----:B0-----:R-:W-:-:S06]  /*0930*/  ULEA UR4, UR5, UR4, 0x18 ;  /* 0x0000000405047291 */ /* 0x001fcc000f8ec03f */
[----:B------:R-:W-:Y:S01]  /*0940*/  MOV R52, UR4 ;  /* 0x0000000400347c02 */ /* 0x000fe20008000f00 */
[----:B------:R-:W-:Y:S01]  /*0950*/  UMOV UR4, URZ ;  /* 0x0000003f00047c82 */ /* 0x000fe20008000000 */
[C---:B-1----:R-:W-:Y:S02]  /*0960*/  LOP3.LUT R82, R44.reuse, 0x1f, RZ, 0xc0, !PT ;  /* 0x0000001f2c527812 */ /* 0x042fe400078ec0ff */
[----:B------:R-:W-:-:S07]  /*0970*/  LEA R56, R44, R52, 0x2 ;  /* 0x000000342c387211 */ /* 0x000fce00078e10ff */
.L_x_10793:
[----:B------:R-:W-:Y:S01]  /*0980*/  BAR.SYNC.DEFER_BLOCKING 0x0 ;  /* 0x0000000000007b1d */ /* 0x000fe20000010000 */
[----:B0-----:R-:W-:Y:S02]  /*0990*/  SHF.R.S32.HI R3, RZ, 0x1f, R44 ;  /* 0x0000001fff037819 */ /* 0x001fe4000001142c */
[C---:B------:R-:W-:Y:S02]  /*09a0*/  SHF.L.U32 R61, R44.reuse, 0x3, RZ ;  /* 0x000000032c3d7819 */ /* 0x040fe400000006ff */
[----:B------:R-:W-:-:S03]  /*09b0*/  SHF.L.U64.HI R58, R44, 0x3, R3 ;  /* 0x000000032c3a7819 */ /* 0x000fc60000010203 */
[----:B------:R-:W0:Y:S01]  /*09c0*/  LDC.64 R26, c[0x0][0x2a0] ;  /* 0x0000a800ff1a7b82 */ /* 0x000e220000000a00 */
[----:B------:R-:W-:-:S04]  /*09d0*/  IADD3 R2, P0, R46, R61, RZ ;  /* 0x0000003d2e027210 */ /* 0x000fc80007f1e0ff */
        /* <DEDUP_REMOVED lines=22> */
[----:B------:R-:W-:-:S02]  /*0b40*/  IMAD R27, R27, UR14, R0 ;  /* 0x0000000e1b1b7c24 */ /* 0x000fc4000f8e0200 */
[C---:B--2---:R-:W-:Y:S01]  /*0b50*/  IMAD.U32 R21, R24.reuse, 0x10000, RZ ;  /* 0x0001000018157824 */ /* 0x044fe200078e00ff */
        /* <DEDUP_REMOVED lines=49> */
.L_x_10771:
[----:B------:R-:W-:Y:S05]  /*0e70*/  BSYNC B0 ;  /* 0x0000000000007941 */ /* 0x000fea0003800000 */
.L_x_10770:
        /* <DEDUP_REMOVED lines=33> */
.L_x_10773:
[----:B------:R-:W-:Y:S05]  /*1090*/  BSYNC B0 ;  /* 0x0000000000007941 */ /* 0x000fea0003800000 */
.L_x_10772:
        /* <DEDUP_REMOVED lines=33> */
.L_x_10775:
[----:B------:R-:W-:Y:S05]  /*12b0*/  BSYNC B0 ;  /* 0x0000000000007941 */ /* 0x000fea0003800000 */
.L_x_10774:
        /* <DEDUP_REMOVED lines=33> */
.L_x_10777:
[----:B------:R-:W-:Y:S05]  /*14d0*/  BSYNC B0 ;  /* 0x0000000000007941 */ /* 0x000fea0003800000 */
.L_x_10776:
[----:B------:R-:W-:Y:S01]  /*14e0*/  ULDC.64 UR6, c[0x0][0x2a8] ;  /* 0x0000aa0000067ab9 */ /* 0x000fe20000000a00 */
[----:B------:R-:W-:Y:S01]  /*14f0*/  MOV R20, R6 ;  /* 0x0000000600147202 */ /* 0x000fe20000000f00 */
[----:B------:R-:W-:Y:S01]  /*1500*/  IMAD R23, R37, UR6, RZ ;  /* 0x0000000625177c24 */ /* 0x000fe2000f8e02ff */
[----:B------:R-:W0:Y:S03]  /*1510*/  LDC.64 R24, c[0x0][0x2b0] ;  /* 0x0000ac00ff187b82 */ /* 0x000e260000000a00 */
[----:B------:R-:W-:-:S04]  /*1520*/  IMAD.WIDE.U32 R6, R36, UR6, R20 ;  /* 0x0000000624067c25 */ /* 0x000fc8000f8e0014 */
[----:B------:R-:W-:Y:S01]  /*1530*/  IMAD R23, R36, UR7, R23 ;  /* 0x0000000724177c24 */ /* 0x000fe2000f8e0217 */
[----:B------:R-:W-:Y:S01]  /*1540*/  LEA R4, P0, R6, R4, 0x1 ;  /* 0x0000000406047211 */ /* 0x000fe200078008ff */
        /* <DEDUP_REMOVED lines=8> */
[----:B------:R-:W3:Y:S01]  /*15d0*/  LDG.E.64 R6, desc[UR12][R22.64] ;  /* 0x0000000c16067981 */ /* 0x000ee2000c1e1b00 */
[----:B0-----:R-:W-:-:S02]  /*15e0*/  IMAD R0, R24, UR15, RZ ;  /* 0x0000000f18007c24 */ /* 0x001fc4000f8e02ff */
[----:B------:R-:W-:-:S04]  /*15f0*/  IMAD.WIDE.U32 R20, R24, UR14, R2 ;  /* 0x0000000e18147c25 */ /* 0x000fc8000f8e0002 */
[----:B------:R-:W-:-:S05]  /*1600*/  IMAD R25, R25, UR14, R0 ;  /* 0x0000000e19197c24 */ /* 0x000fca000f8e0200 */
[----:B------:R-:W-:Y:S01]  /*1610*/  IADD3 R21, R21, R25, RZ ;  /* 0x0000001915157210 */ /* 0x000fe20007ffe0ff */
[----:B------:R-:W-:Y:S02]  /*1620*/  IMAD R25, R37, UR6, RZ ;  /* 0x0000000625197c24 */ /* 0x000fe4000f8e02ff */
[----:B------:R-:W-:-:S04]  /*1630*/  IMAD.WIDE.U32 R20, R36, UR6, R20 ;  /* 0x0000000624147c25 */ /* 0x000fc8000f8e0014 */
[----:B------:R-:W-:Y:S01]  /*1640*/  IMAD R25, R36, UR7, R25 ;  /* 0x0000000724197c24 */ /* 0x000fe2000f8e0219 */
[----:B-1----:R-:W-:Y:S02]  /*1650*/  LEA R24, P0, R20, R26, 0x1 ;  /* 0x0000001a14187211 */ /* 0x002fe400078008ff */
[----:B--2---:R-:W-:Y:S01]  /*1660*/  SHF.R.U32.HI R70, RZ, 0x10, R5 ;  /* 0x00000010ff467819 */ /* 0x004fe20000011605 */
[----:B------:R-:W-:Y:S01]  /*1670*/  IMAD.U32 R66, R5, 0x10000, RZ ;  /* 0x0001000005427824 */ /* 0x000fe200078e00ff */
[----:B------:R-:W-:Y:S01]  /*1680*/  IADD3 R21, R21, R25, RZ ;  /* 0x0000001915157210 */ /* 0x000fe20007ffe0ff */
[----:B------:R-:W-:Y:S01]  /*1690*/  ULDC.64 UR6, c[0x0][0x3a0] ;  /* 0x0000e80000067ab9 */ /* 0x000fe20000000a00 */
[----:B------:R-:W-:Y:S02]  /*16a0*/  IADD3 R24, P1, R24, R61, RZ ;  /* 0x0000003d18187210 */ /* 0x000fe40007f3e0ff */
[----:B------:R-:W-:-:S04]  /*16b0*/  LEA.HI.X R21, R20, R27, R21, 0x1, P0 ;  /* 0x0000001b14157211 */ /* 0x000fc800000f0c15 */
[----:B------:R-:W-:Y:S01]  /*16c0*/  IADD3.X R25, R21, R58, RZ, P1, !PT ;  /* 0x0000003a15197210 */ /* 0x000fe20000ffe4ff */
[----:B---3--:R-:W-:Y:S01]  /*16d0*/  STS.64 [R63], R6 ;  /* 0x000000063f007388 */ /* 0x008fe20000000a00 */
[----:B------:R-:W-:-:S03]  /*16e0*/  NOP ;  /* 0x0000000000007918 */ /* 0x000fc60000000000 */
[----:B------:R-:W0:Y:S01]  /*16f0*/  LDS.64 R26, [R63] ;  /* 0x000000003f1a7984 */ /* 0x000e220000000a00 */
[----:B------:R-:W-:Y:S06]  /*1700*/  BAR.SYNC.DEFER_BLOCKING 0x0 ;  /* 0x0000000000007b1d */ /* 0x000fec0000010000 */
[----:B------:R1:W2:Y:S01]  /*1710*/  LDG.E.64 R20, desc[UR12][R24.64] ;  /* 0x0000000c18147981 */ /* 0x0002a2000c1e1b00 */
[----:B------:R-:W-:Y:S02]  /*1720*/  SHF.R.U64 R68, R4, 0x10, R5 ;  /* 0x0000001004447819 */ /* 0x000fe40000001205 */
[----:B------:R-:W-:-:S02]  /*1730*/  SHF.L.U32 R70, R70, 0x10, RZ ;  /* 0x0000001046467819 */ /* 0x000fc400000006ff */
[----:B------:R-:W-:Y:S02]  /*1740*/  SHF.L.U32 R68, R68, 0x10, RZ ;  /* 0x0000001044447819 */ /* 0x000fe400000006ff */
        /* <DEDUP_REMOVED lines=33> */
[----:B------:R-:W-:-:S03]  /*1960*/  FFMA.FTZ R67, R24, R21, 1 ;  /* 0x3f80000018437423 */ /* 0x000fc60000010015 */
[C---:B------:R-:W-:Y:S01]  /*1970*/  FFMA.FTZ R20, R23.reuse, R20, 1 ;  /* 0x3f80000017147423 */ /* 0x040fe20000010014 */
[----:B------:R-:W-:Y:S01]  /*1980*/  FMUL.FTZ R23, R23, R28 ;  /* 0x0000001c17177220 */ /* 0x000fe20000410000 */
[C-C-:B--2---:R-:W-:Y:S02]  /*1990*/  SHF.R.U64 R4, R6.reuse, 0x10, R7.reuse ;  /* 0x0000001006047819 */ /* 0x144fe40000001207 */
        /* <DEDUP_REMOVED lines=22> */
[----:B------:R-:W-:Y:S01]  /*1b00*/  BAR.SYNC.DEFER_BLOCKING 0x0 ;  /* 0x0000000000007b1d */ /* 0x000fe20000010000 */
[----:B------:R-:W-:Y:S01]  /*1b10*/  F2FP.BF16.F32.PACK_AB R73, R67, R32 ;  /* 0x000000204349723e */ /* 0x000fe200000010ff */
[----:B------:R-:W-:Y:S01]  /*1b20*/  FMUL.FTZ R66, R66, R31 ;  /* 0x0000001f42427220 */ /* 0x000fe20000410000 */
[----:B------:R-:W-:Y:S01]  /*1b30*/  FMUL.FTZ R68, R68, R23 ;  /* 0x0000001744447220 */ /* 0x000fe20000410000 */
[----:B------:R-:W-:-:S04]  /*1b40*/  FMUL.FTZ R70, R70, R35 ;  /* 0x0000002346467220 */ /* 0x000fc80000410000 */
[----:B------:R-:W1:Y:S01]  /*1b50*/  LDC.64 R20, c[0x0][0x3e8] ;  /* 0x0000fa00ff147b82 */ /* 0x000e620000000a00 */
[----:B0-----:R-:W-:-:S04]  /*1b60*/  IMAD R32, R6, UR15, RZ ;  /* 0x0000000f06207c24 */ /* 0x001fc8000f8e02ff */
[----:B------:R-:W-:Y:S02]  /*1b70*/  IMAD R33, R7, UR14, R32 ;  /* 0x0000000e07217c24 */ /* 0x000fe4000f8e0220 */
[----:B------:R-:W-:Y:S01]  /*1b80*/  IMAD.WIDE.U32 R6, R6, UR14, R2 ;  /* 0x0000000e06067c25 */ /* 0x000fe2000f8e0002 */
[----:B------:R-:W0:Y:S04]  /*1b90*/  LDC R32, c[0x0][0x21c] ;  /* 0x00008700ff207b82 */ /* 0x000e280000000800 */
[----:B------:R-:W-:Y:S01]  /*1ba0*/  IADD3 R7, R7, R33, RZ ;  /* 0x0000002107077210 */ /* 0x000fe20007ffe0ff */
[----:B------:R-:W-:Y:S01]  /*1bb0*/  IMAD R33, R37, UR6, RZ ;  /* 0x0000000625217c24 */ /* 0x000fe2000f8e02ff */
[----:B------:R-:W-:Y:S01]  /*1bc0*/  STS.64 [R63], R72 ;  /* 0x000000483f007388 */ /* 0x000fe20000000a00 */
[----:B------:R-:W-:-:S03]  /*1bd0*/  NOP ;  /* 0x0000000000007918 */ /* 0x000fc60000000000 */
[----:B------:R-:W2:Y:S01]  /*1be0*/  LDS.64 R4, [R63] ;  /* 0x000000003f047984 */ /* 0x000ea20000000a00 */
[----:B------:R-:W-:-:S04]  /*1bf0*/  IMAD.WIDE.U32 R6, R36, UR6, R6 ;  /* 0x0000000624067c25 */ /* 0x000fc8000f8e0006 */
[----:B------:R-:W-:Y:S01]  /*1c00*/  IMAD R33, R36, UR7, R33 ;  /* 0x0000000724217c24 */ /* 0x000fe2000f8e0221 */
[----:B-1----:R-:W-:Y:S01]  /*1c10*/  LEA R20, P0, R6, R20, 0x1 ;  /* 0x0000001406147211 */ /* 0x002fe200078008ff */
[----:B------:R-:W-:-:S03]  /*1c20*/  ULDC.64 UR6, c[0x0][0x320] ;  /* 0x0000c80000067ab9 */ /* 0x000fc60000000a00 */
[----:B------:R-:W-:-:S04]  /*1c30*/  IADD3 R7, R7, R33, RZ ;  /* 0x0000002107077210 */ /* 0x000fc80007ffe0ff */
[----:B------:R-:W-:Y:S02]  /*1c40*/  LEA.HI.X R21, R6, R21, R7, 0x1, P0 ;  /* 0x0000001506157211 */ /* 0x000fe400000f0c07 */
[----:B------:R-:W-:Y:S02]  /*1c50*/  IADD3 R6, P1, R20, R61, RZ ;  /* 0x0000003d14067210 */ /* 0x000fe40007f3e0ff */
[----:B------:R-:W-:Y:S02]  /*1c60*/  ISETP.NE.U32.AND P0, PT, RZ, UR6, PT ;  /* 0x00000006ff007c0c */ /* 0x000fe4000bf05070 */
[----:B------:R-:W-:Y:S02]  /*1c70*/  IADD3.X R7, R21, R58, RZ, P1, !PT ;  /* 0x0000003a15077210 */ /* 0x000fe40000ffe4ff */
[----:B------:R-:W-:-:S03]  /*1c80*/  ISETP.NE.AND.EX P0, PT, RZ, UR7, PT, P0 ;  /* 0x00000007ff007c0c */ /* 0x000fc6000bf05300 */
[----:B--2---:R1:W-:Y:S10]  /*1c90*/  STG.E.64 desc[UR12][R6.64], R4 ;  /* 0x0000000406007986 */ /* 0x0043f4000c101b0c */
        /* <DEDUP_REMOVED lines=8> */
[----:B------:R-:W-:Y:S01]  /*1d20*/  ULDC.64 UR8, c[0x0][0x2c8] ;  /* 0x0000b20000087ab9 */ /* 0x000fe20000000a00 */
[----:B------:R-:W-:-:S05]  /*1d30*/  F2FP.BF16.F32.PACK_AB R23, R35, R30 ;  /* 0x0000001e2317723e */ /* 0x000fca00000010ff */
[----:B------:R-:W-:Y:S01]  /*1d40*/  STS.64 [R63], R22 ;  /* 0x000000163f007388 */ /* 0x000fe20000000a00 */
[----:B------:R-:W-:-:S03]  /*1d50*/  NOP ;  /* 0x0000000000007918 */ /* 0x000fc60000000000 */
[----:B-1----:R-:W1:Y:S01]  /*1d60*/  LDS.64 R4, [R63] ;  /* 0x000000003f047984 */ /* 0x002e620000000a00 */
        /* <DEDUP_REMOVED lines=13> */
.L_x_10778:
[C---:B------:R-:W-:Y:S01]  /*1e40*/  SHF.L.U32 R87, R18.reuse, 0x10, RZ ;  /* 0x0000001012577819 */ /* 0x040fe200000006ff */
[----:B------:R-:W-:Y:S01]  /*1e50*/  IMAD.U32 R83, R19, 0x10000, RZ ;  /* 0x0001000013537824 */ /* 0x000fe200078e00ff */
[----:B------:R-:W-:Y:S01]  /*1e60*/  SHF.R.U64 R85, R18, 0x10, R19 ;  /* 0x0000001012557819 */ /* 0x000fe20000001213 */
[----:B------:R-:W-:Y:S01]  /*1e70*/  BAR.SYNC.DEFER_BLOCKING 0x0 ;  /* 0x0000000000007b1d */ /* 0x000fe20000010000 */
[----:B------:R-:W-:Y:S01]  /*1e80*/  ISETP.GE.AND P0, PT, R32, 0x1, PT ;  /* 0x000000012000780c */ /* 0x000fe20003f06270 */
[----:B------:R-:W-:Y:S01]  /*1e90*/  FFMA.FTZ R43, R0, R87, R43 ;  /* 0x00000057002b7223 */ /* 0x000fe2000001002b */
[----:B------:R-:W-:Y:S01]  /*1ea0*/  SHF.L.U32 R85, R85, 0x10, RZ ;  /* 0x0000001055557819 */ /* 0x000fe200000006ff */
[----:B------:R-:W-:Y:S01]  /*1eb0*/  HFMA2.MMA R67, -RZ, RZ, 0, 0 ;  /* 0x00000000ff437435 */ /* 0x000fe200000001ff */
[----:B------:R-:W-:Y:S01]  /*1ec0*/  SHF.R.U32.HI R80, RZ, 0x10, R19 ;  /* 0x00000010ff507819 */ /* 0x000fe20000011613 */
[----:B------:R-:W-:Y:S01]  /*1ed0*/  HFMA2.MMA R69, -RZ, RZ, 0, 0 ;  /* 0x00000000ff457435 */ /* 0x000fe200000001ff */
[----:B------:R-:W-:Y:S01]  /*1ee0*/  MOV R72, RZ ;  /* 0x000000ff00487202 */ /* 0x000fe20000000f00 */
[----:B------:R-:W-:Y:S01]  /*1ef0*/  FFMA.FTZ R43, R68, R85, R43 ;  /* 0x00000055442b7223 */ /* 0x000fe2000001002b */
[----:B------:R-:W-:Y:S01]  /*1f00*/  SHF.L.U32 R80, R80, 0x10, RZ ;  /* 0x0000001050507819 */ /* 0x000fe200000006ff */
[----:B------:R-:W-:Y:S01]  /*1f10*/  FMUL.FTZ R73, R0, R39 ;  /* 0x0000002700497220 */ /* 0x000fe20000410000 */
[----:B------:R-:W-:Y:S01]  /*1f20*/  MOV R71, RZ ;  /* 0x000000ff00477202 */ /* 0x000fe20000000f00 */
[C---:B------:R-:W-:Y:S01]  /*1f30*/  FFMA.FTZ R43, R66.reuse, R83, R43 ;  /* 0x00000053422b7223 */ /* 0x040fe2000001002b */
[-C--:B------:R-:W-:Y:S01]  /*1f40*/  FMUL.FTZ R75, R66, R39.reuse ;  /* 0x00000027424b7220 */ /* 0x080fe20000410000 */
[-C--:B------:R-:W-:Y:S01]  /*1f50*/  FMUL.FTZ R74, R68, R39.reuse ;  /* 0x00000027444a7220 */ /* 0x080fe20000410000 */
[C---:B------:R-:W-:Y:S01]  /*1f60*/  FMUL.FTZ R76, R70.reuse, R39 ;  /* 0x00000027464c7220 */ /* 0x040fe20000410000 */
[----:B------:R-:W-:Y:S01]  /*1f70*/  FFMA.FTZ R43, R70, R80, R43 ;  /* 0x00000050462b7223 */ /* 0x000fe2000001002b */
[----:B------:R-:W-:Y:S06]  /*1f80*/  @!P0 BRA `(.L_x_10779) ;  /* 0x0000001400c88947 */ /* 0x000fec0003800000 */
[----:B-1----:R-:W1:Y:S01]  /*1f90*/  LDC.64 R6, c[0x0][0x348] ;  /* 0x0000d200ff067b82 */ /* 0x002e620000000a00 */
[----:B0-----:R-:W-:Y:S01]  /*1fa0*/  MOV R2, R44 ;  /* 0x0000002c00027202 */ /* 0x001fe20000000f00 */
[----:B------:R-:W-:Y:S01]  /*1fb0*/  ULDC.64 UR6, c[0x0][0x350] ;  /* 0x0000d40000067ab9 */ /* 0x000fe20000000a00 */
[----:B------:R-:W-:Y:S01]  /*1fc0*/  MOV R3, RZ ;  /* 0x000000ff00037202 */ /* 0x000fe20000000f00 */
[----:B------:R-:W-:Y:S01]  /*1fd0*/  UMOV UR5, URZ ;  /* 0x0000003f00057c82 */ /* 0x000fe20008000000 */
[----:B------:R-:W-:Y:S01]  /*1fe0*/  IADD3 R77, R54, -0x1, RZ ;  /* 0xffffffff364d7810 */ /* 0x000fe20007ffe0ff */
[----:B------:R-:W-:Y:S01]  /*1ff0*/  ULDC UR22, c[0x0][0x224] ;  /* 0x0000890000167ab9 */ /* 0x000fe20000000800 */
[----:B------:R-:W-:Y:S01]  /*2000*/  MOV R81, RZ ;  /* 0x000000ff00517202 */ /* 0x000fe20000000f00 */
[----:B------:R-:W0:Y:S01]  /*2010*/  LDC R22, c[0x0][0x224] ;  /* 0x00008900ff167b82 */ /* 0x000e220000000800 */
        /* <DEDUP_REMOVED lines=9> */
[----:B-1----:R-:W-:-:S06]  /*20b0*/  IMAD R4, R6, UR15, RZ ;  /* 0x0000000f06047c24 */ /* 0x002fcc000f8e02ff */
[----:B------:R-:W1:Y:S01]  /*20c0*/  LDC.64 R24, c[0x0][0x2d0] ;  /* 0x0000b400ff187b82 */ /* 0x000e620000000a00 */
[----:B------:R-:W-:-:S04]  /*20d0*/  IMAD.WIDE.U32 R2, R6, UR14, R2 ;  /* 0x0000000e06027c25 */ /* 0x000fc8000f8e0002 */
[----:B------:R-:W-:Y:S02]  /*20e0*/  IMAD R5, R7, UR14, R4 ;  /* 0x0000000e07057c24 */ /* 0x000fe4000f8e0204 */
[----:B------:R-:W-:Y:S01]  /*20f0*/  IMAD R7, R41, UR6, RZ ;  /* 0x0000000629077c24 */ /* 0x000fe2000f8e02ff */
[----:B------:R-:W3:Y:S02]  /*2100*/  LDC.64 R26, c[0x0][0x2e0] ;  /* 0x0000b800ff1a7b82 */ /* 0x000ee40000000a00 */
[----:B------:R-:W-:Y:S01]  /*2110*/  IADD3 R3, R3, R5, RZ ;  /* 0x0000000503037210 */ /* 0x000fe20007ffe0ff */
[----:B------:R-:W-:Y:S01]  /*2120*/  IMAD R7, R40, UR7, R7 ;  /* 0x0000000728077c24 */ /* 0x000fe2000f8e0207 */
[----:B0-----:R-:W-:Y:S01]  /*2130*/  LEA R5, R22, UR4, 0x7 ;  /* 0x0000000416057c11 */ /* 0x001fe2000f8e38ff */
[----:B------:R-:W-:Y:S01]  /*2140*/  IMAD.WIDE.U32 R20, R40, UR6, R2 ;  /* 0x0000000628147c25 */ /* 0x000fe2000f8e0002 */
[----:B------:R-:W-:Y:S01]  /*2150*/  ULDC.64 UR6, c[0x0][0x3c8] ;  /* 0x0000f20000067ab9 */ /* 0x000fe20000000a00 */
[----:B------:R-:W-:Y:S01]  /*2160*/  LEA.HI R3, R77, R77, RZ, 0x1 ;  /* 0x0000004d4d037211 */ /* 0x000fe200078f08ff */
[----:B------:R-:W0:Y:S02]  /*2170*/  LDC.64 R22, c[0x0][0x360] ;  /* 0x0000d800ff167b82 */ /* 0x000e240000000a00 */
        /* <DEDUP_REMOVED lines=18> */
[----:B-12---:R-:W-:-:S13]  /*22a0*/  ISETP.NE.AND P2, PT, R44, 0x1f, PT ;  /* 0x0000001f2c00780c */ /* 0x006fda0003f45270 */
.L_x_10792:
        /* <DEDUP_REMOVED lines=32> */
[----:B-1----:R-:W1:Y:S01]  /*24b0*/  @P0 LDC R88, c[0x0][0x21c] ;  /* 0x00008700ff580b82 */ /* 0x002e620000000800 */
[----:B--2---:R-:W-:Y:S01]  /*24c0*/  STS.64 [R63], R2 ;  /* 0x000000023f007388 */ /* 0x004fe20000000a00 */
[----:B------:R-:W-:-:S03]  /*24d0*/  NOP ;  /* 0x0000000000007918 */ /* 0x000fc60000000000 */
[----:B------:R2:W3:Y:S01]  /*24e0*/  LDG.E R35, desc[UR12][R34.64] ;  /* 0x0000000c22237981 */ /* 0x0004e2000c1e1900 */
[----:B----4-:R-:W-:-:S03]  /*24f0*/  FMUL.FTZ R89, R84, 1.4426950216293334961 ;  /* 0x3fb8aa3b54597820 */ /* 0x010fc60000410000 */
[----:B------:R-:W4:Y:S01]  /*2500*/  LDS.64 R2, [R63] ;  /* 0x000000003f027984 */ /* 0x000f220000000a00 */
[----:B------:R-:W-:-:S06]  /*2510*/  FMUL.FTZ R6, R89, R60 ;  /* 0x0000003c59067220 */ /* 0x000fcc0000410000 */
[----:B0-----:R-:W0:Y:S01]  /*2520*/  MUFU.EX2 R6, R6 ;  /* 0x0000000600067308 */ /* 0x001e220000000800 */
[----:B------:R-:W-:Y:S01]  /*2530*/  @P0 IADD3 R4, R54, -0x2, RZ ;  /* 0xfffffffe36040810 */ /* 0x000fe20007ffe0ff */
[----:B0-----:R0:W-:Y:S01]  /*2540*/  STS [R91+0x548], R6 ;  /* 0x000548065b007388 */ /* 0x0011e20000000800 */
[----:B------:R-:W-:Y:S03]  /*2550*/  BAR.SYNC.DEFER_BLOCKING 0x0 ;  /* 0x0000000000007b1d */ /* 0x000fe60000010000 */
[----:B-1----:R-:W-:-:S04]  /*2560*/  @P0 IMAD R7, R4, R88, R81 ;  /* 0x0000005804070224 */ /* 0x002fc800078e0251 */
[----:B------:R-:W-:-:S04]  /*2570*/  @P0 IMAD.WIDE R4, R7, 0x8, R16 ;  /* 0x0000000807040825 */ /* 0x000fc800078e0210 */
[C---:B------:R-:W-:Y:S01]  /*2580*/  FMUL.FTZ R7, R89.reuse, R64 ;  /* 0x0000004059077220 */ /* 0x040fe20000410000 */
[----:B------:R-:W-:-:S05]  /*2590*/  FMUL.FTZ R98, R89, R62 ;  /* 0x0000003e59627220 */ /* 0x000fca0000410000 */
[----:B------:R-:W1:Y:S01]  /*25a0*/  MUFU.EX2 R7, R7 ;  /* 0x0000000700077308 */ /* 0x000e620000000800 */
[----:B------:R0:W3:Y:S07]  /*25b0*/  @P2 LDS R102, [R56+0xd4c] ;  /* 0x000d4c0038662984 */ /* 0x0000ee0000000800 */
[----:B------:R-:W2:Y:S01]  /*25c0*/  MUFU.EX2 R98, R98 ;  /* 0x0000006200627308 */ /* 0x000ea20000000800 */
[----:B------:R-:W-:Y:S01]  /*25d0*/  FMUL.FTZ R97, R89, R65 ;  /* 0x0000004159617220 */ /* 0x000fe20000410000 */
[----:B------:R-:W-:Y:S01]  /*25e0*/  HFMA2.MMA R90, -RZ, RZ, 0, 0 ;  /* 0x00000000ff5a7435 */ /* 0x000fe200000001ff */
[----:B----4-:R-:W-:-:S02]  /*25f0*/  PRMT R89, R3, 0x7632, R89 ;  /* 0x0000763203597816 */ /* 0x010fc40000000059 */
[----:B0-----:R-:W-:-:S03]  /*2600*/  SHF.L.U32 R91, R3, 0x10, RZ ;  /* 0x00000010035b7819 */ /* 0x001fc600000006ff */
[----:B------:R-:W0:Y:S01]  /*2610*/  MUFU.EX2 R97, R97 ;  /* 0x0000006100617308 */ /* 0x000e220000000800 */
[----:B-1----:R-:W-:Y:S01]  /*2620*/  FMUL.FTZ R3, R6, R7 ;  /* 0x0000000706037220 */ /* 0x002fe20000410000 */
[C---:B--2---:R-:W-:Y:S02]  /*2630*/  PRMT R34, R2.reuse, 0x7632, R34 ;  /* 0x0000763202227816 */ /* 0x044fe40000000022 */
[----:B------:R1:W5:Y:S01]  /*2640*/  @P0 LDG.E R90, desc[UR12][R4.64+0x4] ;  /* 0x0000040c045a0981 */ /* 0x000362000c1e1900 */
[----:B------:R-:W-:Y:S01]  /*2650*/  SHF.L.U32 R88, R2, 0x10, RZ ;  /* 0x0000001002587819 */ /* 0x000fe200000006ff */
[----:B------:R-:W-:Y:S01]  /*2660*/  FMUL.FTZ R106, R98, R3 ;  /* 0x00000003626a7220 */ /* 0x000fe20000410000 */
[----:B------:R-:W-:Y:S01]  /*2670*/  SHF.L.U32 R3, R34, 0x10, RZ ;  /* 0x0000001022037819 */ /* 0x000fe200000006ff */
[----:B------:R-:W-:Y:S01]  /*2680*/  FMUL.FTZ R92, R80, R65 ;  /* 0x00000041505c7220 */ /* 0x000fe20000410000 */
[----:B-1----:R-:W-:Y:S01]  /*2690*/  FMUL.FTZ R5, R87, R60 ;  /* 0x0000003c57057220 */ /* 0x002fe20000410000 */
        /* <DEDUP_REMOVED lines=12> */
[----:B0-----:R-:W-:Y:S01]  /*2760*/  FFMA.FTZ R104, R97, R87, R80 ;  /* 0x0000005761687223 */ /* 0x001fe20000010050 */
        /* <DEDUP_REMOVED lines=9> */
.L_x_10781:
[----:B------:R-:W-:Y:S05]  /*2800*/  BSYNC B0 ;  /* 0x0000000000007941 */ /* 0x000fea0003800000 */
.L_x_10780:
        /* <DEDUP_REMOVED lines=66> */
[----:B------:R-:W-:Y:S01]  /*2c30*/  ISETP.NE.AND P2, PT, R44, 0x1f, PT ;  /* 0x0000001f2c00780c */ /* 0x000fe20003f45270 */
[----:B------:R-:W-:Y:S02]  /*2c40*/  IMAD R107, R107, 0x80, R44 ;  /* 0x000000806b6b7824 */ /* 0x000fe400078e022c */
[C---:B--2---:R-:W-:Y:S01]  /*2c50*/  @P0 FFMA.FTZ R104, R95.reuse, R103, R104 ;  /* 0x000000675f680223 */ /* 0x044fe20000010068 */
[----:B------:R-:W-:Y:S01]  /*2c60*/  SHFL.DOWN PT, R109, R106, 0x1, 0x1f ;  /* 0x08201f006a6d7f89 */ /* 0x000fe200000e0000 */
[----:B---3--:R-:W-:-:S03]  /*2c70*/  @P0 FMUL.FTZ R95, R95, R108 ;  /* 0x0000006c5f5f0220 */ /* 0x008fc60000410000 */
[----:B------:R-:W0:Y:S01]  /*2c80*/  SHFL.IDX PT, R110, R35, RZ, 0x1f ;  /* 0x00001fff236e7589 */ /* 0x000e2200000e0000 */
[----:B------:R-:W-:Y:S02]  /*2c90*/  IADD3 R107, -R107, UR7, RZ ;  /* 0x000000076b6b7c10 */ /* 0x000fe4000fffe1ff */
[----:B------:R-:W-:Y:S01]  /*2ca0*/  ISETP.NE.AND P0, PT, R44, RZ, PT ;  /* 0x000000ff2c00720c */ /* 0x000fe20003f05270 */
[----:B-----5:R1:W-:Y:S01]  /*2cb0*/  SHFL.IDX PT, R103, R90, RZ, 0x1f ;  /* 0x00001fff5a677589 */ /* 0x0203e200000e0000 */
[C---:B------:R-:W-:Y:S02]  /*2cc0*/  ISETP.GE.AND P6, PT, R107.reuse, 0x1, PT ;  /* 0x000000016b00780c */ /* 0x040fe40003fc6270 */
        /* <DEDUP_REMOVED lines=27> */
[----:B------:R-:W-:Y:S01]  /*2e80*/  SHF.L.U32 R83, R19, 0x10, RZ ;  /* 0x0000001013537819 */ /* 0x000fe200000006ff */
        /* <DEDUP_REMOVED lines=24> */
.L_x_10783:
[----:B------:R-:W-:Y:S05]  /*3010*/  BSYNC B0 ;  /* 0x0000000000007941 */ /* 0x000fea0003800000 */
.L_x_10782:
        /* <DEDUP_REMOVED lines=17> */
.L_x_10785:
[----:B------:R-:W-:Y:S05]  /*3130*/  BSYNC B0 ;  /* 0x0000000000007941 */ /* 0x000fea0003800000 */
.L_x_10784:
[----:B01----:R0:W1:Y:S01]  /*3140*/  LDS R7, [R56+0x210] ;  /* 0x0002100038077984 */ /* 0x0030620000000800 */
[----:B------:R-:W-:Y:S04]  /*3150*/  BSSY B0, `(.L_x_10786) ;  /* 0x0000005000007945 */ /* 0x000fe80003800000 */
[----:B------:R-:W-:Y:S05]  /*3160*/  @!P4 BRA `(.L_x_10787) ;  /* 0x00000000000cc947 */ /* 0x000fea0003800000 */
[----:B------:R-:W-:-:S05]  /*3170*/  IMAD.WIDE.U32 R4, R22, UR21, R30 ;  /* 0x0000001516047c25 */ /* 0x000fca000f8e001e */
[----:B------:R-:W-:-:S05]  /*3180*/  IADD3 R5, R97, R5, RZ ;  /* 0x0000000561057210 */ /* 0x000fca0007ffe0ff */
[----:B-1----:R2:W-:Y:S02]  /*3190*/  REDG.E.ADD.F32.FTZ.RN.STRONG.GPU desc[UR12][R4.64], R7 ;  /* 0x00000007040079a6 */ /* 0x0025e4000c10f38c */
.L_x_10787:
[----:B------:R-:W-:Y:S05]  /*31a0*/  BSYNC B0 ;  /* 0x0000000000007941 */ /* 0x000fea0003800000 */
.L_x_10786:
[----:B-12---:R1:W2:Y:S01]  /*31b0*/  LDS R7, [R56+0x290] ;  /* 0x0002900038077984 */ /* 0x0062a20000000800 */
[----:B------:R-:W-:Y:S01]  /*31c0*/  BSSY B0, `(.L_x_10788) ;  /* 0x0000005000007945 */ /* 0x000fe20003800000 */
[----:B------:R-:W-:-:S03]  /*31d0*/  IMAD.WIDE.U32 R4, R22, UR21, R32 ;  /* 0x0000001516047c25 */ /* 0x000fc6000f8e0020 */
[----:B------:R-:W-:Y:S05]  /*31e0*/  @!P5 BRA `(.L_x_10789) ;  /* 0x000000000008d947 */ /* 0x000fea0003800000 */
[----:B------:R-:W-:-:S05]  /*31f0*/  IADD3 R5, R97, R5, RZ ;  /* 0x0000000561057210 */ /* 0x000fca0007ffe0ff */
[----:B--2---:R3:W-:Y:S02]  /*3200*/  REDG.E.ADD.F32.FTZ.RN.STRONG.GPU desc[UR12][R4.64], R7 ;  /* 0x00000007040079a6 */ /* 0x0047e4000c10f38c */
.L_x_10789:
[----:B------:R-:W-:Y:S05]  /*3210*/  BSYNC B0 ;  /* 0x0000000000007941 */ /* 0x000fea0003800000 */
.L_x_10788:
        /* <DEDUP_REMOVED lines=67> */
.L_x_10791:
[----:B------:R-:W-:Y:S05]  /*3650*/  BSYNC B0 ;  /* 0x0000000000007941 */ /* 0x000fea0003800000 */
.L_x_10790:
[----:B------:R-:W-:Y:S01]  /*3660*/  IADD3 R81, R81, 0x1, RZ ;  /* 0x0000000151517810 */ /* 0x000fe20007ffe0ff */
[----:B------:R-:W-:-:S03]  /*3670*/  UIADD3 UR5, UP0, UR5, 0x1, URZ ;  /* 0x0000000105057890 */ /* 0x000fc6000ff1e03f */
[----:B------:R-:W-:Y:S01]  /*3680*/  ISETP.GE.AND P0, PT, R81, UR23, PT ;  /* 0x0000001751007c0c */ /* 0x000fe2000bf06270 */
[----:B------:R-:W-:-:S12]  /*3690*/  UIADD3.X UR6, URZ, UR6, URZ, UP0, !UPT ;  /* 0x000000063f067290 */ /* 0x000fd800087fe43f */
[----:B------:R-:W-:Y:S05]  /*36a0*/  @!P0 BRA `(.L_x_10792) ;  /* 0xffffffec00008947 */ /* 0x000fea000383ffff */
.L_x_10779:
[----:B------:R-:W-:Y:S01]  /*36b0*/  BAR.SYNC.DEFER_BLOCKING 0x0 ;  /* 0x0000000000007b1d */ /* 0x000fe20000010000 */
[----:B------:R-:W-:Y:S02]  /*36c0*/  SHF.R.S32.HI R0, RZ, 0x1f, R44 ;  /* 0x0000001fff007819 */ /* 0x000fe4000001142c */
[----:B0-----:R-:W-:Y:S02]  /*36d0*/  LEA R2, P0, R44, R49, 0x3 ;  /* 0x000000312c027211 */ /* 0x001fe400078018ff */
[----:B------:R-:W-:Y:S02]  /*36e0*/  LEA R29, R45, R52, 0x3 ;  /* 0x000000342d1d7211 */ /* 0x000fe400078e18ff */
[----:B------:R-:W-:Y:S01]  /*36f0*/  F2FP.BF16.F32.PACK_AB R74, R74, R73 ;  /* 0x000000494a4a723e */ /* 0x000fe200000010ff */
[----:B------:R-:W-:Y:S01]  /*3700*/  VIADD R28, R54, 0xffffffff ;  /* 0xffffffff361c7836 */ /* 0x000fe20000000000 */
[----:B------:R-:W-:Y:S01]  /*3710*/  LEA.HI.X R3, R44, R51, R0, 0x3, P0 ;  /* 0x000000332c037211 */ /* 0x000fe200000f1c00 */
[----:B------:R-:W0:Y:S01]  /*3720*/  LDC.64 R24, c[0x0][0x3e0] ;  /* 0x0000f800ff187b82 */ /* 0x000e220000000a00 */
[----:B------:R-:W-:Y:S01]  /*3730*/  F2FP.BF16.F32.PACK_AB R75, R76, R75 ;  /* 0x0000004b4c4b723e */ /* 0x000fe200000010ff */
[----:B------:R-:W-:-:S06]  /*3740*/  ULDC.64 UR6, c[0x0][0x390] ;  /* 0x0000e40000067ab9 */ /* 0x000fcc0000000a00 */
[----:B------:R-:W4:Y:S01]  /*3750*/  LDC.64 R26, c[0x0][0x3a8] ;  /* 0x0000ea00ff1a7b82 */ /* 0x000f220000000a00 */
[----:B------:R-:W5:Y:S01]  /*3760*/  LDG.E.64 R2, desc[UR12][R2.64] ;  /* 0x0000000c02027981 */ /* 0x000f62000c1e1b00 */
[----:B------:R-:W-:-:S03]  /*3770*/  UIADD3 UR4, UR4, -0x80, URZ ;  /* 0xffffff8004047890 */ /* 0x000fc6000fffe03f */
[----:B-----5:R5:W-:Y:S01]  /*3780*/  STS.64 [R29], R2 ;  /* 0x000000021d007388 */ /* 0x020be20000000a00 */
[----:B------:R-:W-:-:S03]  /*3790*/  NOP ;  /* 0x0000000000007918 */ /* 0x000fc60000000000 */
[----:B------:R-:W1:Y:S01]  /*37a0*/  LDS.64 R18, [R29] ;  /* 0x000000001d127984 */ /* 0x000e620000000a00 */
[----:B------:R-:W-:Y:S01]  /*37b0*/  BAR.SYNC.DEFER_BLOCKING 0x0 ;  /* 0x0000000000007b1d */ /* 0x000fe20000010000 */
[----:B-----5:R-:W-:-:S05]  /*37c0*/  SHF.L.U32 R2, R28, 0x7, RZ ;  /* 0x000000071c027819 */ /* 0x020fca00000006ff */
[----:B------:R-:W-:Y:S01]  /*37d0*/  STS.64 [R29], R74 ;  /* 0x0000004a1d007388 */ /* 0x000fe20000000a00 */
[----:B-1----:R-:W-:Y:S02]  /*37e0*/  SHF.L.U32 R7, R19, 0x10, RZ ;  /* 0x0000001013077819 */ /* 0x002fe400000006ff */
        /* <DEDUP_REMOVED lines=15> */
[----:B------:R-:W1:Y:S02]  /*38e0*/  LDC.64 R4, c[0x0][0x388] ;  /* 0x0000e200ff047b82 */ /* 0x000e640000000a00 */
[----:B------:R-:W2:Y:S08]  /*38f0*/  @!P2 MUFU.EX2 R7, R7 ;  /* 0x000000070007a308 */ /* 0x000eb00000000800 */
[----:B------:R-:W3:Y:S01]  /*3900*/  @!P0 MUFU.EX2 R0, R0 ;  /* 0x0000000000008308 */ /* 0x000ee20000000800 */
[----:B------:R-:W-:Y:S01]  /*3910*/  @!P1 FMUL.FTZ R6, R6, -1.4426950216293334961 ;  /* 0xbfb8aa3b06069820 */ /* 0x000fe20000410000 */
[----:B------:R-:W-:Y:S01]  /*3920*/  @!P3 FMUL.FTZ R20, R3, -1.4426950216293334961 ;  /* 0xbfb8aa3b0314b820 */ /* 0x000fe20000410000 */
[----:B------:R-:W-:-:S05]  /*3930*/  SHF.R.S32.HI R3, RZ, 0x1f, R2 ;  /* 0x0000001fff037819 */ /* 0x000fca0000011402 */
[----:B------:R5:W0:Y:S01]  /*3940*/  @!P1 MUFU.EX2 R18, R6 ;  /* 0x0000000600129308 */ /* 0x000a220000000800 */
[----:B--2---:R-:W-:Y:S01]  /*3950*/  @!P2 FADD.FTZ R19, R7, 1 ;  /* 0x3f8000000713a421 */ /* 0x004fe20000010000 */
[----:B------:R-:W-:Y:S01]  /*3960*/  NOP ;  /* 0x0000000000007918 */ /* 0x000fe20000000000 */
[----:B-1----:R-:W-:Y:S01]  /*3970*/  IMAD R22, R4, UR15, RZ ;  /* 0x0000000f04167c24 */ /* 0x002fe2000f8e02ff */
[----:B-----5:R-:W1:Y:S01]  /*3980*/  LDS.64 R6, [R29] ;  /* 0x000000001d067984 */ /* 0x020e620000000a00 */
[----:B---3--:R-:W-:-:S03]  /*3990*/  @!P0 FADD.FTZ R0, R0, 1 ;  /* 0x3f80000000008421 */ /* 0x008fc60000010000 */
[----:B------:R-:W2:Y:S01]  /*39a0*/  @!P3 MUFU.EX2 R20, R20 ;  /* 0x000000140014b308 */ /* 0x000ea20000000800 */
[----:B------:R-:W-:Y:S02]  /*39b0*/  IMAD R21, R5, UR14, R22 ;  /* 0x0000000e05157c24 */ /* 0x000fe4000f8e0216 */
[----:B------:R-:W-:-:S04]  /*39c0*/  IMAD.WIDE.U32 R4, R4, UR14, R2 ;  /* 0x0000000e04047c25 */ /* 0x000fc8000f8e0002 */
[----:B0-----:R-:W-:Y:S01]  /*39d0*/  @!P1 FADD.FTZ R18, R18, 1 ;  /* 0x3f80000012129421 */ /* 0x001fe20000010000 */
[----:B----4-:R-:W-:Y:S01]  /*39e0*/  IMAD.WIDE.U32 R2, R26, UR14, R2 ;  /* 0x0000000e1a027c25 */ /* 0x010fe2000f8e0002 */
[----:B------:R-:W0:Y:S01]  /*39f0*/  @!P0 MUFU.RCP R0, R0 ;  /* 0x0000000000008308 */ /* 0x000e220000001000 */
[----:B------:R-:W-:Y:S02]  /*3a00*/  IADD3 R5, R5, R21, RZ ;  /* 0x0000001505057210 */ /* 0x000fe40007ffe0ff */
[----:B------:R-:W-:Y:S02]  /*3a10*/  IMAD R21, R37, UR6, RZ ;  /* 0x0000000625157c24 */ /* 0x000fe4000f8e02ff */
[----:B------:R-:W-:-:S03]  /*3a20*/  IMAD.WIDE.U32 R4, R36, UR6, R4 ;  /* 0x0000000624047c25 */ /* 0x000fc6000f8e0004 */
[----:B------:R-:W3:Y:S01]  /*3a30*/  @!P2 MUFU.RCP R19, R19 ;  /* 0x000000130013a308 */ /* 0x000ee20000001000 */
[----:B--2---:R-:W-:Y:S01]  /*3a40*/  @!P3 FADD.FTZ R20, R20, 1 ;  /* 0x3f8000001414b421 */ /* 0x004fe20000010000 */
[----:B------:R-:W-:Y:S01]  /*3a50*/  IMAD R21, R36, UR7, R21 ;  /* 0x0000000724157c24 */ /* 0x000fe2000f8e0215 */
[----:B------:R-:W-:Y:S01]  /*3a60*/  LEA R24, P4, R4, R24, 0x1 ;  /* 0x0000001804187211 */ /* 0x000fe200078808ff */
[----:B------:R-:W-:-:S03]  /*3a70*/  ULDC.64 UR6, c[0x0][0x3b0] ;  /* 0x0000ec0000067ab9 */ /* 0x000fc60000000a00 */
[----:B------:R-:W-:Y:S01]  /*3a80*/  IADD3 R5, R5, R21, RZ ;  /* 0x0000001505057210 */ /* 0x000fe20007ffe0ff */
[----:B------:R2:W4:Y:S01]  /*3a90*/  @!P1 MUFU.RCP R22, R18 ;  /* 0x0000001200169308 */ /* 0x0005220000001000 */
[----:B0-----:R-:W-:Y:S01]  /*3aa0*/  @!P0 FMUL.FTZ R71, R71, R0 ;  /* 0x0000000047478220 */ /* 0x001fe20000410000 */
[----:B------:R-:W-:Y:S01]  /*3ab0*/  IMAD R0, R26, UR15, RZ ;  /* 0x0000000f1a007c24 */ /* 0x000fe2000f8e02ff */
[----:B------:R-:W-:Y:S02]  /*3ac0*/  LEA.HI.X R5, R4, R25, R5, 0x1, P4 ;  /* 0x0000001904057211 */ /* 0x000fe400020f0c05 */
[----:B------:R-:W-:Y:S01]  /*3ad0*/  ISETP.GT.AND P4, PT, R54, 0x1, PT ;  /* 0x000000013600780c */ /* 0x000fe20003f84270 */
[----:B------:R-:W-:Y:S02]  /*3ae0*/  IMAD R23, R27, UR14, R0 ;  /* 0x0000000e1b177c24 */ /* 0x000fe4000f8e0200 */
[----:B------:R-:W-:Y:S01]  /*3af0*/  FADD.FTZ R42, R71, R42 ;  /* 0x0000002a472a7221 */ /* 0x000fe20000010000 */
[----:B------:R-:W0:Y:S01]  /*3b00*/  @!P3 MUFU.RCP R20, R20 ;  /* 0x000000140014b308 */ /* 0x000e220000001000 */
[----:B--2---:R-:W-:Y:S01]  /*3b10*/  IADD3 R18, P0, R24, R61, RZ ;  /* 0x0000003d18127210 */ /* 0x004fe20007f1e0ff */
[----:B---3--:R-:W-:Y:S01]  /*3b20*/  @!P2 FMUL.FTZ R72, R72, R19 ;  /* 0x000000134848a220 */ /* 0x008fe20000410000 */
[----:B------:R-:W2:Y:S01]  /*3b30*/  LDC.64 R24, c[0x0][0x3f0] ;  /* 0x0000fc00ff187b82 */ /* 0x000ea20000000a00 */
[----:B------:R-:W-:-:S02]  /*3b40*/  IADD3 R3, R3, R23, RZ ;  /* 0x0000001703037210 */ /* 0x000fc40007ffe0ff */
[----:B------:R-:W-:Y:S02]  /*3b50*/  IADD3.X R19, R5, R58, RZ, P0, !PT ;  /* 0x0000003a05137210 */ /* 0x000fe400007fe4ff */
[----:B------:R-:W-:Y:S01]  /*3b60*/  IADD3 R46, P2, R46, -0x100, RZ ;  /* 0xffffff002e2e7810 */ /* 0x000fe20007f5e0ff */
[----:B----4-:R-:W-:Y:S01]  /*3b70*/  @!P1 FMUL.FTZ R69, R69, R22 ;  /* 0x0000001645459220 */ /* 0x010fe20000410000 */
[----:B------:R-:W-:Y:S01]  /*3b80*/  IMAD.WIDE.U32 R2, R36, UR6, R2 ;  /* 0x0000000624027c25 */ /* 0x000fe2000f8e0002 */
[----:B-1----:R1:W-:Y:S01]  /*3b90*/  STG.E.64 desc[UR12][R18.64], R6 ;  /* 0x0000000612007986 */ /* 0x0023e2000c101b0c */
[----:B------:R-:W-:Y:S01]  /*3ba0*/  BAR.SYNC.DEFER_BLOCKING 0x0 ;  /* 0x0000000000007b1d */ /* 0x000fe20000010000 */
[----:B------:R-:W-:Y:S01]  /*3bb0*/  IADD3 R53, P1, R53, -0x100, RZ ;  /* 0xffffff0035357810 */ /* 0x000fe20007f3e0ff */
[----:B0-----:R-:W-:Y:S01]  /*3bc0*/  @!P3 FMUL.FTZ R67, R67, R20 ;  /* 0x000000144343b220 */ /* 0x001fe20000410000 */
[----:B------:R-:W-:Y:S01]  /*3bd0*/  F2FP.BF16.F32.PACK_AB R20, R69, R71 ;  /* 0x000000474514723e */ /* 0x000fe200000010ff */
[----:B------:R-:W-:Y:S01]  /*3be0*/  FADD.FTZ R69, R42, R69 ;  /* 0x000000452a457221 */ /* 0x000fe20000010000 */
[----:B------:R-:W-:-:S02]  /*3bf0*/  IADD3 R48, P3, R48, -0x100, RZ ;  /* 0xffffff0030307810 */ /* 0x000fc40007f7e0ff */
[----:B------:R-:W-:Y:S01]  /*3c00*/  F2FP.BF16.F32.PACK_AB R21, R67, R72 ;  /* 0x000000484315723e */ /* 0x000fe200000010ff */
[----:B------:R-:W-:Y:S01]  /*3c10*/  FADD.FTZ R42, R69, R72 ;  /* 0x00000048452a7221 */ /* 0x000fe20000010000 */
[----:B------:R-:W-:Y:S01]  /*3c20*/  MOV R54, R28 ;  /* 0x0000001c00367202 */ /* 0x000fe20000000f00 */
[----:B-1----:R-:W-:Y:S01]  /*3c30*/  IMAD R7, R37, UR6, RZ ;  /* 0x0000000625077c24 */ /* 0x002fe2000f8e02ff */
[----:B------:R-:W-:Y:S01]  /*3c40*/  IADD3.X R55, R55, -0x1, RZ, P1, !PT ;  /* 0xffffffff37377810 */ /* 0x000fe20000ffe4ff */
[----:B------:R-:W-:Y:S01]  /*3c50*/  FADD.FTZ R42, R42, R67 ;  /* 0x000000432a2a7221 */ /* 0x000fe20000010000 */
[----:B--2---:R-:W-:Y:S01]  /*3c60*/  LEA R0, P0, R2, R24, 0x1 ;  /* 0x0000001802007211 */ /* 0x004fe200078008ff */
[----:B------:R-:W-:Y:S01]  /*3c70*/  IMAD R7, R36, UR7, R7 ;  /* 0x0000000724077c24 */ /* 0x000fe2000f8e0207 */
[----:B------:R-:W-:Y:S02]  /*3c80*/  IADD3.X R47, R47, -0x1, RZ, P2, !PT ;  /* 0xffffffff2f2f7810 */ /* 0x000fe400017fe4ff */
[----:B------:R-:W-:-:S02]  /*3c90*/  IADD3.X R50, R50, -0x1, RZ, P3, !PT ;  /* 0xffffffff32327810 */ /* 0x000fc40001ffe4ff */
[----:B------:R-:W-:-:S04]  /*3ca0*/  IADD3 R3, R3, R7, RZ ;  /* 0x0000000703037210 */ /* 0x000fc80007ffe0ff */
        /* <DEDUP_REMOVED lines=10> */
.L_x_10769:
        /* <DEDUP_REMOVED lines=26> */
.L_x_10795:
[----:B------:R-:W-:Y:S05]  /*3ef0*/  BSYNC B0 ;  /* 0x0000000000007941 */ /* 0x000fea0003800000 */
.L_x_10794:
        /* <DEDUP_REMOVED lines=29> */
.L_x_10797:
[----:B-1----:R-:W1:Y:S02]  /*40d0*/  S2R R15, SR_TID.X ;  /* 0x00000000000f7919 */ /* 0x002e640000002100 */
.L_x_10798:
[----:B------:R-:W-:Y:S05]  /*40e0*/  BSYNC B0 ;  /* 0x0000000000007941 */ /* 0x000fea0003800000 */
.L_x_10796:
[----:B------:R-:W-:Y:S02]  /*40f0*/  ULDC UR16, c[0x0][0x21c] ;  /* 0x0000870000107ab9 */ /* 0x000fe40000000800 */
[----:B-1----:R-:W-:-:S13]  /*4100*/  ISETP.GE.AND P0, PT, R15, UR16, PT ;  /* 0x000000100f007c0c */ /* 0x002fda000bf06270 */
[----:B------:R-:W-:Y:S05]  /*4110*/  @P0 EXIT ;  /* 0x000000000000094d */ /* 0x000fea0003800000 */
[----:B------:R-:W1:Y:S01]  /*4120*/  S2UR UR5, SR_CgaCtaId ;  /* 0x00000000000579c3 */ /* 0x000e620000008800 */
[----:B------:R-:W-:Y:S01]  /*4130*/  ULDC.64 UR6, c[0x0][0x378] ;  /* 0x0000de0000067ab9 */ /* 0x000fe20000000a00 */
[----:B------:R-:W-:Y:S01]  /*4140*/  ULDC.64 UR8, c[0x0][0x338] ;  /* 0x0000ce0000087ab9 */ /* 0x000fe20000000a00 */
[C---:B0-----:R-:W-:Y:S01]  /*4150*/  IMAD R5, R37.reuse, UR6, RZ ;  /* 0x0000000625057c24 */ /* 0x041fe2000f8e02ff */
        /* <DEDUP_REMOVED lines=13> */
[----:B-1----:R-:W-:-:S03]  /*4230*/  ULEA UR4, UR5, UR4, 0x18 ;  /* 0x0000000405047291 */ /* 0x002fc6000f8ec03f */
[----:B------:R-:W-:-:S09]  /*4240*/  ULDC UR5, c[0x0][0x0] ;  /* 0x0000000000057ab9 */ /* 0x000fd20000000800 */
.L_x_10800:
        /* <DEDUP_REMOVED lines=26> */
.L_x_10799:
[----:B------:R-:W-:Y:S05]  /*43f0*/  EXIT ;  /* 0x000000000000794d */ /* 0x000fea0003800000 */
.L_x_10801:
        /* <DEDUP_REMOVED lines=16> */
.L_x_11067:


//--------------------- .text._Z25selective_scan_bwd_kernelI32Selective_Scan_bwd_kernel_traitsILi32ELi4ELb1ELb1ELb1ELb0ELb0EN3c108BFloat16EfEEv12SSMParamsBwd --------------------------
	.section	.text._Z25selective_scan_bwd_kernelI32Selective_Scan_bwd_kernel_traitsILi32ELi4ELb1ELb1ELb1ELb0ELb0EN3c108BFloat16EfEEv12SSMParamsBwd,"ax",@progbits
	.align	128
        .global         _Z25selective_scan_bwd_kernelI32Selective_Scan_bwd_kernel_traitsILi32ELi4ELb1ELb1ELb1ELb0ELb0EN3c108BFloat16EfEEv12SSMParamsBwd
        .type           _Z25selective_scan_bwd_kernelI32Selective_Scan_bwd_kernel_traitsILi32ELi4ELb1ELb1ELb1ELb0ELb0EN3c108BFloat16EfEEv12SSMParamsBwd,@function
        .size           _Z25selective_scan_bwd_kernelI32Selective_Scan_bwd_kernel_traitsILi32ELi4ELb1ELb1ELb1ELb0ELb0EN3c108BFloat16EfEEv12SSMParamsBwd,(.L_x_11068 - _Z25selective_scan_bwd_kernelI32Selective_Scan_bwd_kernel_traitsILi32ELi4ELb1ELb1ELb1ELb0ELb0EN3c108BFloat16EfEEv12SSMParamsBwd)
        .other          _Z25selective_scan_bwd_kernelI32Selective_Scan_bwd_kernel_traitsILi32ELi4ELb1ELb1ELb1ELb0ELb0EN3c108BFloat16EfEEv12SSMParamsBwd,@"STO_CUDA_ENTRY STV_DEFAULT"
_Z25selective_scan_bwd_kernelI32Selective_Scan_bwd_kernel_traitsILi32ELi4ELb1ELb1ELb1ELb0ELb0EN3c108BFloat16EfEEv12SSMParamsBwd:
.text._Z25selective_scan_bwd_kernelI32Selective_Scan_bwd_kernel_traitsILi32ELi4ELb1ELb1ELb1ELb0ELb0EN3c108BFloat16EfEEv12SSMParamsBwd:
        /* <DEDUP_REMOVED lines=36> */
[----:B--2---:R-:W-:-:S07]  /*0240*/  IADD3 R10, RZ, -R7, RZ ;  /* 0x80000007ff0a7210 */ /* 0x004fce0007ffe0ff */
[----:B------:R-:W2:Y:S01]  /*0250*/  LDC.64 R4, c[0x0][0x288] ;  /* 0x0000a200ff047b82 */ /* 0x000ea20000000a00 */
[----:B------:R-:W-:-:S04]  /*0260*/  IMAD R3, R10, R9, RZ ;  /* 0x000000090a037224 */ /* 0x000fc800078e02ff */
[----:B------:R-:W-:Y:S01]  /*0270*/  IMAD.HI.U32 R7, R7, R3, R6 ;  /* 0x0000000307077227 */ /* 0x000fe200078e0006 */
[----:B------:R-:W-:Y:S02]  /*0280*/  USHF.R.S32.HI UR15, URZ, 0x1f, UR14 ;  /* 0x0000001f3f0f7899 */ /* 0x000fe4000801140e */
[----:B------:R-:W3:Y:S03]  /*0290*/  LDC.64 R10, c[0x0][0x298] ;  /* 0x0000a600ff0a7b82 */ /* 0x000ee60000000a00 */
[----:B------:R-:W-:-:S04]  /*02a0*/  IMAD.HI.U32 R90, R7, R2, RZ ;  /* 0x00000002075a7227 */ /* 0x000fc800078e00ff */
[----:B------:R-:W-:Y:S01]  /*02b0*/  IMAD.MOV R0, RZ, RZ, -R90 ;  /* 0x000000ffff007224 */ /* 0x000fe200078e0a5a */
[----:B------:R-:W0:Y:S03]  /*02c0*/  LDC.64 R24, c[0x0][0x3b8] ;  /* 0x0000ee00ff187b82 */ /* 0x000e260000000a00 */
        /* <DEDUP_REMOVED lines=25> */
[----:B---3--:R-:W-:Y:S01]  /*0460*/  IMAD R2, R94, R10, RZ ;  /* 0x0000000a5e027224 */ /* 0x008fe200078e02ff */
[----:B------:R-:W-:Y:S01]  /*0470*/  @!P2 IADD3 R90, -R90, RZ, RZ ;  /* 0x000000ff5a5aa210 */ /* 0x000fe20007ffe1ff */
[----:B------:R-:W-:Y:S01]  /*0480*/  UIMAD UR8, UR15, UR10, URZ ;  /* 0x0000000a0f0872a4 */ /* 0x000fe2000f8e023f */
        /* <DEDUP_REMOVED lines=37> */
[----:B------:R-:W-:Y:S01]  /*06e0*/  ISETP.NE.U32.AND P2, PT, R18, RZ, PT ;  /* 0x000000ff1200720c */ /* 0x000fe20003f45070 */
[----:B------:R-:W2:Y:S01]  /*06f0*/  @P0 LDC R10, c[0x0][0x214] ;  /* 0x00008500ff0a0b82 */ /* 0x000ea20000000800 */
[----:B------:R-:W-:Y:S01]  /*0700*/  IADD3 R43, P3, R7, R2, RZ ;  /* 0x00000002072b7210 */ /* 0x000fe20007f7e0ff */
[----:B------:R-:W-:Y:S01]  /*0710*/  IMAD.IADD R40, R5, 0x1, R13 ;  /* 0x0000000105287824 */ /* 0x000fe200078e020d */
[----:B------:R-:W-:Y:S02]  /*0720*/  ISETP.NE.AND.EX P1, PT, R17, RZ, PT, P1 ;  /* 0x000000ff1100720c */ /* 0x000fe40003f25310 */
[----:B------:R-:W-:-:S02]  /*0730*/  CS2R R56, SRZ ;  /* 0x0000000000387805 */ /* 0x000fc4000001ff00 */
[----:B------:R-:W-:Y:S01]  /*0740*/  IADD3 R2, R3, R11, RZ ;  /* 0x0000000b03027210 */ /* 0x000fe20007ffe0ff */
[----:B------:R-:W-:Y:S01]  /*0750*/  ULDC.64 UR4, c[0x0][0x230] ;  /* 0x00008c0000047ab9 */ /* 0x000fe20000000a00 */
[----:B------:R-:W3:Y:S01]  /*0760*/  @P0 LDC R3, c[0x0][0x21c] ;  /* 0x00008700ff030b82 */ /* 0x000ee20000000800 */
[----:B------:R-:W-:Y:S02]  /*0770*/  IADD3 R7, P4, R7, R4, RZ ;  /* 0x0000000407077210 */ /* 0x000fe40007f9e0ff */
[----:B------:R-:W-:-:S05]  /*0780*/  ISETP.NE.AND.EX P2, PT, R19, RZ, PT, P2 ;  /* 0x000000ff1300720c */ /* 0x000fca0003f45320 */
[----:B------:R-:W4:Y:S01]  /*0790*/  LDC.64 R4, c[0x0][0x2e0] ;  /* 0x0000b800ff047b82 */ /* 0x000f220000000a00 */
[----:B------:R-:W-:Y:S02]  /*07a0*/  IADD3.X R2, R9, R2, RZ, P3, !PT ;  /* 0x0000000209027210 */ /* 0x000fe40001ffe4ff */
[----:B-1----:R-:W-:-:S05]  /*07b0*/  LEA R49, P5, R50, R14, 0x1 ;  /* 0x0000000e32317211 */ /* 0x002fca00078a08ff */
[----:B------:R-:W1:Y:S01]  /*07c0*/  @P0 LDC.64 R52, c[0x0][0x310] ;  /* 0x0000c400ff340b82 */ /* 0x000e620000000a00 */
[C---:B------:R-:W-:Y:S02]  /*07d0*/  @P1 LEA R54, P3, R93.reuse, R16, 0x2 ;  /* 0x000000105d361211 */ /* 0x040fe400078610ff */
[----:B------:R-:W-:Y:S01]  /*07e0*/  LEA.HI.X R50, R50, R15, R0, 0x1, P5 ;  /* 0x0000000f32327211 */ /* 0x000fe200028f0c00 */
[----:B--2---:R-:W-:Y:S01]  /*07f0*/  @P0 IMAD R0, R10, UR14, R93 ;  /* 0x0000000e0a000c24 */ /* 0x004fe2000f8e025d */
[----:B------:R-:W-:Y:S02]  /*0800*/  @P1 LEA.HI.X R55, R93, R17, R94, 0x2, P3 ;  /* 0x000000115d371211 */ /* 0x000fe400018f145e */
[----:B------:R-:W-:Y:S02]  /*0810*/  IADD3.X R40, R9, R40, RZ, P4, !PT ;  /* 0x0000002809287210 */ /* 0x000fe400027fe4ff */
[----:B------:R-:W-:Y:S02]  /*0820*/  ISETP.GE.AND P1, PT, R21, 0x1, PT ;  /* 0x000000011500780c */ /* 0x000fe40003f26270 */
[----:B------:R-:W-:Y:S01]  /*0830*/  @P2 LEA R56, P4, R93, R18, 0x2 ;  /* 0x000000125d382211 */ /* 0x000fe200078810ff */
[----:B------:R-:W-:-:S03]  /*0840*/  @P0 IMAD R0, R0, R21, RZ ;  /* 0x0000001500000224 */ /* 0x000fc600078e02ff */
[C---:B------:R-:W-:Y:S01]  /*0850*/  @P2 LEA.HI.X R57, R93.reuse, R19, R94, 0x2, P4 ;  /* 0x000000135d392211 */ /* 0x040fe200020f145e */
[----:B---3--:R-:W-:Y:S01]  /*0860*/  @P0 IMAD R3, R0, R3, RZ ;  /* 0x0000000300030224 */ /* 0x008fe200078e02ff */
[----:B0-----:R-:W-:Y:S01]  /*0870*/  LEA R47, P2, R48, R22, 0x1 ;  /* 0x00000016302f7211 */ /* 0x001fe200078408ff */
[----:B------:R-:W-:Y:S01]  /*0880*/  IMAD R0, R94, UR4, RZ ;  /* 0x000000045e007c24 */ /* 0x000fe2000f8e02ff */
[----:B------:R-:W-:Y:S02]  /*0890*/  LEA R45, P3, R46, R24, 0x1 ;  /* 0x000000182e2d7211 */ /* 0x000fe400078608ff */
[----:B------:R-:W-:Y:S01]  /*08a0*/  LEA.HI.X R48, R48, R23, R8, 0x1, P2 ;  /* 0x0000001730307211 */ /* 0x000fe200010f0c08 */
[----:B------:R-:W-:Y:S01]  /*08b0*/  IMAD R41, R93, UR5, R0 ;  /* 0x000000055d297c24 */ /* 0x000fe2000f8e0200 */
[----:B------:R-:W-:Y:S02]  /*08c0*/  LEA R44, P4, R43, R26, 0x1 ;  /* 0x0000001a2b2c7211 */ /* 0x000fe400078808ff */
[----:B----4-:R-:W-:Y:S01]  /*08d0*/  LEA R42, P2, R7, R4, 0x1 ;  /* 0x00000004072a7211 */ /* 0x010fe200078408ff */
[----:B-1----:R-:W-:Y:S01]  /*08e0*/  @P0 IMAD.WIDE R52, R3, 0x8, R52 ;  /* 0x0000000803340825 */ /* 0x002fe200078e0234 */
        /* <DEDUP_REMOVED lines=9> */
[----:B------:R-:W-:Y:S01]  /*0980*/  IMAD.WIDE.U32 R58, R93, UR4, RZ ;  /* 0x000000045d3a7c25 */ /* 0x000fe2000f8e00ff */
[----:B------:R-:W-:Y:S01]  /*0990*/  UMOV UR4, 0x400 ;  /* 0x0000040000047882 */ /* 0x000fe20000000000 */
[----:B------:R-:W-:Y:S01]  /*09a0*/  ULDC UR6, c[0x0][0x224] ;  /* 0x0000890000067ab9 */ /* 0x000fe20000000800 */
[----:B------:R-:W2:Y:S01]  /*09b0*/  S2R R51, SR_LANEID ;  /* 0x0000000000337919 */ /* 0x000ea20000000000 */
[----:B------:R-:W-:Y:S01]  /*09c0*/  MOV R86, RZ ;  /* 0x000000ff00567202 */ /* 0x000fe20000000f00 */
[----:B------:R-:W-:Y:S01]  /*09d0*/  IMAD.MOV.U32 R88, RZ, RZ, RZ ;  /* 0x000000ffff587224 */ /* 0x000fe200078e00ff */
[----:B------:R-:W-:Y:S02]  /*09e0*/  IADD3 R41, R59, R41, RZ ;  /* 0x000000293b297210 */ /* 0x000fe40007ffe0ff */
[----:B------:R-:W-:Y:S01]  /*09f0*/  MOV R31, UR6 ;  /* 0x00000006001f7c02 */ /* 0x000fe20008000f00 */
[----:B0-----:R-:W-:-:S06]  /*0a00*/  ULEA UR4, UR5, UR4, 0x18 ;  /* 0x0000000405047291 */ /* 0x001fcc000f8ec03f */
[----:B------:R-:W-:Y:S01]  /*0a10*/  IMAD.U32 R30, RZ, RZ, UR4 ;  /* 0x00000004ff1e7e24 */ /* 0x000fe2000f8e00ff */
[----:B------:R-:W-:Y:S01]  /*0a20*/  UMOV UR4, URZ ;  /* 0x0000003f00047c82 */ /* 0x000fe20008000000 */
[C---:B-1----:R-:W-:Y:S02]  /*0a30*/  LOP3.LUT R29, R87.reuse, 0x1f, RZ, 0xc0, !PT ;  /* 0x0000001f571d7812 */ /* 0x042fe400078ec0ff */
[C---:B------:R-:W-:Y:S01]  /*0a40*/  IMAD R25, R87.reuse, 0x10, R30 ;  /* 0x0000001057197824 */ /* 0x040fe200078e021e */
[----:B------:R-:W-:Y:S02]  /*0a50*/  SHF.R.S32.HI R28, RZ, 0x1f, R87 ;  /* 0x0000001fff1c7819 */ /* 0x000fe40000011457 */
[C---:B------:R-:W-:Y:S02]  /*0a60*/  IADD3 R27, R87.reuse, 0x200, RZ ;  /* 0x00000200571b7810 */ /* 0x040fe40007ffe0ff */
[----:B--2---:R-:W-:-:S07]  /*0a70*/  LEA R26, R87, R30, 0x2 ;  /* 0x0000001e571a7211 */ /* 0x004fce00078e10ff */
.L_x_10817:
[----:B------:R-:W-:Y:S01]  /*0a80*/  BAR.SYNC.DEFER_BLOCKING 0x0 ;  /* 0x0000000000007b1d */ /* 0x000fe20000010000 */
[C---:B------:R-:W-:Y:S02]  /*0a90*/  SHF.L.U32 R24, R87.reuse, 0x3, RZ ;  /* 0x0000000357187819 */ /* 0x040fe400000006ff */
[----:B------:R-:W-:Y:S02]  /*0aa0*/  SHF.L.U64.HI R23, R87, 0x3, R28 ;  /* 0x0000000357177819 */ /* 0x000fe4000001021c */
[----:B0-----:R-:W-:Y:S01]  /*0ab0*/  IADD3 R4, P0, R49, R24, RZ ;  /* 0x0000001831047210 */ /* 0x001fe20007f1e0ff */
[----:B------:R-:W-:-:S03]  /*0ac0*/  ULDC UR5, c[0x0][0x21c] ;  /* 0x0000870000057ab9 */ /* 0x000fc60000000800 */
[----:B------:R-:W-:-:S06]  /*0ad0*/  IADD3.X R5, R50, R23, RZ, P0, !PT ;  /* 0x0000001732057210 */ /* 0x000fcc00007fe4ff */
[----:B------:R-:W2:Y:S01]  /*0ae0*/  LDG.E.64 R4, desc[UR12][R4.64] ;  /* 0x0000000c04047981 */ /* 0x000ea2000c1e1b00 */
[----:B------:R-:W-:Y:S02]  /*0af0*/  LEA R22, R51, R30, 0x3 ;  /* 0x0000001e33167211 */ /* 0x000fe400078e18ff */
[----:B------:R-:W-:-:S05]  /*0b00*/  IADD3 R6, P0, R47, R24, RZ ;  /* 0x000000182f067210 */ /* 0x000fca0007f1e0ff */
[----:B------:R-:W-:Y:S01]  /*0b10*/  IMAD.X R7, R48, 0x1, R23, P0 ;  /* 0x0000000130077824 */ /* 0x000fe200000e0617 */
[----:B--2---:R0:W-:Y:S01]  /*0b20*/  STS.64 [R22], R4 ;  /* 0x0000000416007388 */ /* 0x0041e20000000a00 */
[----:B------:R-:W-:-:S03]  /*0b30*/  NOP ;  /* 0x0000000000007918 */ /* 0x000fc60000000000 */
[----:B------:R-:W1:Y:S01]  /*0b40*/  LDS.64 R60, [R22] ;  /* 0x00000000163c7984 */ /* 0x000e620000000a00 */
[----:B------:R-:W-:Y:S06]  /*0b50*/  BAR.SYNC.DEFER_BLOCKING 0x0 ;  /* 0x0000000000007b1d */ /* 0x000fec0000010000 */
[----:B------:R-:W2:Y:S01]  /*0b60*/  LDG.E.64 R6, desc[UR12][R6.64] ;  /* 0x0000000c06067981 */ /* 0x000ea2000c1e1b00 */
[----:B------:R-:W-:-:S04]  /*0b70*/  IADD3 R8, P0, R45, R24, RZ ;  /* 0x000000182d087210 */ /* 0x000fc80007f1e0ff */
[----:B------:R-:W-:Y:S01]  /*0b80*/  IADD3.X R9, R46, R23, RZ, P0, !PT ;  /* 0x000000172e097210 */ /* 0x000fe200007fe4ff */
[----:B--2---:R-:W-:Y:S01]  /*0b90*/  STS.64 [R22], R6 ;  /* 0x0000000616007388 */ /* 0x004fe20000000a00 */
[----:B------:R-:W-:-:S03]  /*0ba0*/  NOP ;  /* 0x0000000000007918 */ /* 0x000fc60000000000 */
[----:B------:R-:W-:Y:S01]  /*0bb0*/  LDS.64 R2, [R22] ;  /* 0x0000000016027984 */ /* 0x000fe20000000a00 */
[----:B------:R-:W-:Y:S06]  /*0bc0*/  BAR.SYNC.DEFER_BLOCKING 0x0 ;  /* 0x0000000000007b1d */ /* 0x000fec0000010000 */
[----:B0-----:R-:W2:Y:S01]  /*0bd0*/  LDG.E.64 R4, desc[UR12][R8.64] ;  /* 0x0000000c08047981 */ /* 0x001ea2000c1e1b00 */
[C-C-:B-1----:R-:W-:Y:S01]  /*0be0*/  SHF.R.U64 R97, R60.reuse, 0x10, R61.reuse ;  /* 0x000000103c617819 */ /* 0x142fe2000000123d */
[----:B------:R-:W-:Y:S01]  /*0bf0*/  IMAD.U32 R99, R60, 0x10000, RZ ;  /* 0x000100003c637824 */ /* 0x000fe200078e00ff */
[----:B------:R-:W-:Y:S01]  /*0c00*/  ISETP.LT.AND P0, PT, RZ, UR5, PT ;  /* 0x00000005ff007c0c */ /* 0x000fe2000bf01270 */
[----:B------:R-:W-:Y:S01]  /*0c10*/  IMAD.U32 R100, R61, 0x10000, RZ ;  /* 0x000100003d647824 */ /* 0x000fe200078e00ff */
[----:B------:R-:W-:Y:S01]  /*0c20*/  SHF.R.U32.HI R98, RZ, 0x10, R61 ;  /* 0x00000010ff627819 */ /* 0x000fe2000001163d */
[----:B------:R-:W-:-:S03]  /*0c30*/  IMAD.U32 R97, R97, 0x10000, RZ ;  /* 0x0001000061617824 */ /* 0x000fc600078e00ff */
[----:B------:R-:W-:-:S07]  /*0c40*/  SHF.L.U32 R98, R98, 0x10, RZ ;  /* 0x0000001062627819 */ /* 0x000fce00000006ff */
[----:B------:R-:W-:Y:S02]  /*0c50*/  @!P0 MOV R20, RZ ;  /* 0x000000ff00148202 */ /* 0x000fe40000000f00 */
[----:B------:R-:W-:Y:S02]  /*0c60*/  @!P0 MOV R17, RZ ;  /* 0x000000ff00118202 */ /* 0x000fe40000000f00 */
[----:B------:R-:W-:Y:S01]  /*0c70*/  @!P0 MOV R15, RZ ;  /* 0x000000ff000f8202 */ /* 0x000fe20000000f00 */
[----:B--2---:R-:W-:Y:S01]  /*0c80*/  STS.64 [R22], R4 ;  /* 0x0000000416007388 */ /* 0x004fe20000000a00 */
[----:B------:R-:W-:-:S03]  /*0c90*/  NOP ;  /* 0x0000000000007918 */ /* 0x000fc60000000000 */
[----:B------:R-:W0:Y:S02]  /*0ca0*/  LDS.64 R18, [R22] ;  /* 0x0000000016127984 */ /* 0x000e240000000a00 */
[C-C-:B0-----:R-:W-:Y:S01]  /*0cb0*/  SHF.R.U64 R16, R18.reuse, 0x10, R19.reuse ;  /* 0x0000001012107819 */ /* 0x141fe20000001213 */
[----:B------:R-:W-:Y:S01]  /*0cc0*/  IMAD.U32 R21, R18, 0x10000, RZ ;  /* 0x0001000012157824 */ /* 0x000fe200078e00ff */
[----:B------:R-:W-:Y:S02]  /*0cd0*/  SHF.R.U32.HI R13, RZ, 0x10, R19 ;  /* 0x00000010ff0d7819 */ /* 0x000fe40000011613 */
[----:B------:R-:W-:Y:S01]  /*0ce0*/  SHF.L.U32 R16, R16, 0x10, RZ ;  /* 0x0000001010107819 */ /* 0x000fe200000006ff */
[----:B------:R-:W-:Y:S01]  /*0cf0*/  FFMA.FTZ R5, R21, R99, R88 ;  /* 0x0000006315057223 */ /* 0x000fe20000010058 */
[----:B------:R-:W-:Y:S01]  /*0d00*/  SHF.L.U32 R19, R19, 0x10, RZ ;  /* 0x0000001013137819 */ /* 0x000fe200000006ff */
[-C--:B-----5:R-:W-:Y:S01]  /*0d10*/  FMUL.FTZ R11, R21, R92.reuse ;  /* 0x0000005c150b7220 */ /* 0x0a0fe20000410000 */
        /* <DEDUP_REMOVED lines=9> */
[----:B---3--:R-:W-:Y:S05]  /*0db0*/  @!P0 BRA `(.L_x_10803) ;  /* 0x00000018008c8947 */ /* 0x008fea0003800000 */
[----:B------:R-:W0:Y:S01]  /*0dc0*/  LDC.64 R32, c[0x0][0x348] ;  /* 0x0000d200ff207b82 */ /* 0x000e220000000a00 */
[----:B------:R-:W-:Y:S01]  /*0dd0*/  HFMA2.MMA R7, -RZ, RZ, 0, 0 ;  /* 0x00000000ff077435 */ /* 0x000fe200000001ff */
[----:B------:R-:W-:Y:S01]  /*0de0*/  IMAD.MOV.U32 R6, RZ, RZ, R87 ;  /* 0x000000ffff067224 */ /* 0x000fe200078e0057 */
[----:B------:R-:W-:Y:S01]  /*0df0*/  ULDC.64 UR6, c[0x0][0x350] ;  /* 0x0000d40000067ab9 */ /* 0x000fe20000000a00 */
[----:B------:R-:W-:Y:S01]  /*0e00*/  ULDC.64 UR8, c[0x0][0x370] ;  /* 0x0000dc0000087ab9 */ /* 0x000fe20000000a00 */
[----:B------:R-:W-:Y:S01]  /*0e10*/  MOV R20, RZ ;  /* 0x000000ff00147202 */ /* 0x000fe20000000f00 */
[----:B------:R-:W-:Y:S01]  /*0e20*/  UMOV UR5, URZ ;  /* 0x0000003f00057c82 */ /* 0x000fe20008000000 */
[----:B------:R-:W-:Y:S01]  /*0e30*/  ULDC UR24, c[0x0][0x224] ;  /* 0x0000890000187ab9 */ /* 0x000fe20000000800 */
[----:B------:R-:W1:Y:S01]  /*0e40*/  LDC.64 R34, c[0x0][0x368] ;  /* 0x0000da00ff227b82 */ /* 0x000e620000000a00 */
[----:B------:R-:W-:Y:S01]  /*0e50*/  ULDC UR25, c[0x0][0x21c] ;  /* 0x0000870000197ab9 */ /* 0x000fe20000000800 */
[----:B------:R-:W-:Y:S01]  /*0e60*/  ULDC.64 UR18, c[0x0][0x360] ;  /* 0x0000d80000127ab9 */ /* 0x000fe20000000a00 */
[----:B------:R-:W-:Y:S01]  /*0e70*/  ULDC.64 UR26, c[0x0][0x3c8] ;  /* 0x0000f200001a7ab9 */ /* 0x000fe20000000a00 */
[----:B------:R-:W-:Y:S01]  /*0e80*/  ULDC.64 UR20, c[0x0][0x380] ;  /* 0x0000e00000147ab9 */ /* 0x000fe20000000a00 */
[----:B------:R-:W-:Y:S01]  /*0e90*/  ULDC.64 UR28, c[0x0][0x3d0] ;  /* 0x0000f400001c7ab9 */ /* 0x000fe20000000a00 */
[----:B------:R-:W-:Y:S01]  /*0ea0*/  ULDC.64 UR10, c[0x0][0x250] ;  /* 0x00009400000a7ab9 */ /* 0x000fe20000000a00 */
[----:B------:R-:W-:Y:S01]  /*0eb0*/  ULDC.64 UR16, c[0x0][0x270] ;  /* 0x00009c0000107ab9 */ /* 0x000fe20000000a00 */
[----:B------:R-:W2:Y:S01]  /*0ec0*/  LDC R18, c[0x0][0x224] ;  /* 0x00008900ff127b82 */ /* 0x000ea20000000800 */
[----:B0-----:R-:W-:-:S07]  /*0ed0*/  IMAD R0, R32, UR15, RZ ;  /* 0x0000000f20007c24 */ /* 0x001fce000f8e02ff */
[----:B------:R-:W0:Y:S01]  /*0ee0*/  LDC.64 R78, c[0x0][0x360] ;  /* 0x0000d800ff4e7b82 */ /* 0x000e220000000a00 */
[----:B------:R-:W-:-:S04]  /*0ef0*/  IMAD.WIDE.U32 R4, R32, UR14, R6 ;  /* 0x0000000e20047c25 */ /* 0x000fc8000f8e0006 */
[----:B------:R-:W-:Y:S01]  /*0f00*/  IMAD R15, R33, UR14, R0 ;  /* 0x0000000e210f7c24 */ /* 0x000fe2000f8e0200 */
[----:B------:R-:W-:Y:S01]  /*0f10*/  IADD3 R0, R31, -0x1, RZ ;  /* 0xffffffff1f007810 */ /* 0x000fe20007ffe0ff */
[C---:B-1----:R-:W-:Y:S01]  /*0f20*/  IMAD R8, R34.reuse, UR15, RZ ;  /* 0x0000000f22087c24 */ /* 0x042fe2000f8e02ff */
[----:B------:R-:W1:Y:S01]  /*0f30*/  LDC.64 R80, c[0x0][0x380] ;  /* 0x0000e000ff507b82 */ /* 0x000e620000000a00 */
[----:B------:R-:W-:Y:S01]  /*0f40*/  IMAD.WIDE.U32 R6, R34, UR14, R6 ;  /* 0x0000000e22067c25 */ /* 0x000fe2000f8e0006 */
[----:B------:R-:W-:-:S03]  /*0f50*/  IADD3 R5, R5, R15, RZ ;  /* 0x0000000f05057210 */ /* 0x000fc60007ffe0ff */
[----:B------:R-:W-:Y:S01]  /*0f60*/  IMAD R17, R35, UR14, R8 ;  /* 0x0000000e23117c24 */ /* 0x000fe2000f8e0208 */
[----:B------:R-:W-:Y:S01]  /*0f70*/  LEA.HI R8, R0, R0, RZ, 0x1 ;  /* 0x0000000000087211 */ /* 0x000fe200078f08ff */
[----:B------:R-:W-:Y:S01]  /*0f80*/  IMAD R15, R89, UR6, RZ ;  /* 0x00000006590f7c24 */ /* 0x000fe2000f8e02ff */
[----:B------:R-:W3:Y:S01]  /*0f90*/  LDC.64 R82, c[0x0][0x2d0] ;  /* 0x0000b400ff527b82 */ /* 0x000ee20000000a00 */
[----:B------:R-:W-:Y:S02]  /*0fa0*/  IMAD.IADD R7, R7, 0x1, R17 ;  /* 0x0000000107077824 */ /* 0x000fe400078e0211 */
[----:B------:R-:W-:Y:S02]  /*0fb0*/  IMAD R33, R89, UR8, RZ ;  /* 0x0000000859217c24 */ /* 0x000fe4000f8e02ff */
[----:B------:R-:W-:Y:S01]  /*0fc0*/  IMAD R17, R90, UR7, R15 ;  /* 0x000000075a117c24 */ /* 0x000fe2000f8e020f */
[----:B------:R-:W-:Y:S01]  /*0fd0*/  LOP3.LUT R15, R8, 0xfffffe, RZ, 0xc0, !PT ;  /* 0x00fffffe080f7812 */ /* 0x000fe200078ec0ff */
[----:B------:R-:W-:Y:S01]  /*0fe0*/  IMAD.WIDE.U32 R4, R90, UR6, R4 ;  /* 0x000000065a047c25 */ /* 0x000fe2000f8e0004 */
[----:B------:R-:W-:-:S02]  /*0ff0*/  ULDC.64 UR6, c[0x0][0x3c8] ;  /* 0x0000f20000067ab9 */ /* 0x000fc40000000a00 */
[----:B------:R-:W-:Y:S01]  /*1000*/  IADD3 R10, R0, -R15, RZ ;  /* 0x8000000f000a7210 */ /* 0x000fe20007ffe0ff */
[C---:B------:R-:W-:Y:S01]  /*1010*/  IMAD R33, R90.reuse, UR9, R33 ;  /* 0x000000095a217c24 */ /* 0x040fe2000f8e0221 */
[----:B------:R-:W-:Y:S01]  /*1020*/  IADD3 R8, R5, R17, RZ ;  /* 0x0000001105087210 */ /* 0x000fe20007ffe0ff */
[----:B------:R-:W-:Y:S01]  /*1030*/  IMAD.WIDE.U32 R64, R90, UR8, R6 ;  /* 0x000000085a407c25 */ /* 0x000fe2000f8e0006 */
[----:B------:R-:W-:Y:S01]  /*1040*/  ULDC.64 UR8, c[0x0][0x3d0] ;  /* 0x0000f40000087ab9 */ /* 0x000fe20000000a00 */
[----:B------:R-:W-:Y:S01]  /*1050*/  LEA R6, P1, R4, UR6, 0x2 ;  /* 0x0000000604067c11 */ /* 0x000fe2000f8210ff */
[----:B------:R-:W-:Y:S01]  /*1060*/  UMOV UR6, URZ ;  /* 0x0000003f00067c82 */ /* 0x000fe20008000000 */
[----:B------:R-:W-:Y:S01]  /*1070*/  IMAD.SHL.U32 R15, R0, 0x80, RZ ;  /* 0x00000080000f7824 */ /* 0x000fe200078e00ff */
[----:B------:R-:W-:Y:S01]  /*1080*/  IADD3 R0, R65, R33, RZ ;  /* 0x0000002141007210 */ /* 0x000fe20007ffe0ff */
[----:B------:R-:W-:Y:S01]  /*1090*/  IMAD.MOV.U32 R17, RZ, RZ, RZ ;  /* 0x000000ffff117224 */ /* 0x000fe200078e00ff */
[----:B------:R-:W-:-:S02]  /*10a0*/  LEA R32, P2, R64, UR8, 0x2 ;  /* 0x0000000840207c11 */ /* 0x000fc4000f8410ff */
[----:B------:R-:W-:Y:S01]  /*10b0*/  LEA.HI.X R7, R4, UR7, R8, 0x2, P1 ;  /* 0x0000000704077c11 */ /* 0x000fe200088f1408 */
[----:B------:R-:W-:Y:S01]  /*10c0*/  ULDC UR7, c[0x0][0x218] ;  /* 0x0000860000077ab9 */ /* 0x000fe20000000800 */
[----:B------:R-:W-:Y:S01]  /*10d0*/  LEA.HI.X R33, R64, UR9, R0, 0x2, P2 ;  /* 0x0000000940217c11 */ /* 0x000fe200090f1400 */
[----:B------:R-:W-:Y:S01]  /*10e0*/  ULDC.64 UR8, c[0x0][0x238] ;  /* 0x00008e0000087ab9 */ /* 0x000fe20000000a00 */
[C---:B------:R-:W-:Y:S02]  /*10f0*/  IADD3 R62, P0, R15.reuse, R4, RZ ;  /* 0x000000040f3e7210 */ /* 0x040fe40007f1e0ff */
[----:B------:R-:W-:Y:S02]  /*1100*/  IADD3 R64, P1, R15, R64, RZ ;  /* 0x000000400f407210 */ /* 0x000fe40007f3e0ff */
[----:B------:R-:W-:Y:S02]  /*1110*/  SHF.R.S32.HI R15, RZ, 0x1f, R15 ;  /* 0x0000001fff0f7819 */ /* 0x000fe4000001140f */
[----:B--2---:R-:W-:Y:S01]  /*1120*/  LEA R5, R18, UR4, 0x7 ;  /* 0x0000000412057c11 */ /* 0x004fe2000f8e38ff */
[----:B------:R-:W-:Y:S01]  /*1130*/  HFMA2.MMA R18, -RZ, RZ, 0, 0 ;  /* 0x00000000ff127435 */ /* 0x000fe200000001ff */
[C---:B------:R-:W-:Y:S01]  /*1140*/  IADD3.X R65, R15.reuse, R0, RZ, P1, !PT ;  /* 0x000000000f417210 */ /* 0x040fe20000ffe4ff */
[----:B------:R-:W-:Y:S01]  /*1150*/  IMAD.X R63, R15, 0x1, R8, P0 ;  /* 0x000000010f3f7824 */ /* 0x000fe200000e0608 */
[----:B------:R-:W-:Y:S01]  /*1160*/  SHF.R.U64 R4, R2, 0x10, R3 ;  /* 0x0000001002047819 */ /* 0x000fe20000001203 */
[----:B------:R-:W2:Y:S01]  /*1170*/  LDC R8, c[0x0][0x224] ;  /* 0x00008900ff087b82 */ /* 0x000ea20000000800 */
[----:B------:R-:W-:Y:S01]  /*1180*/  IMAD.WIDE R6, R5, 0x4, R6 ;  /* 0x0000000405067825 */ /* 0x000fe200078e0206 */
[----:B------:R-:W-:-:S03]  /*1190*/  MOV R15, RZ ;  /* 0x000000ff000f7202 */ /* 0x000fc60000000f00 */
[----:B------:R-:W-:Y:S01]  /*11a0*/  IMAD.WIDE R32, R5, 0x4, R32 ;  /* 0x0000000405207825 */ /* 0x000fe200078e0220 */
[C---:B------:R-:W-:Y:S02]  /*11b0*/  IADD3 R66, P0, R6.reuse, -0x180, RZ ;  /* 0xfffffe8006427810 */ /* 0x040fe40007f1e0ff */
[C---:B------:R-:W-:Y:S01]  /*11c0*/  IADD3 R68, P1, R6.reuse, -0x100, RZ ;  /* 0xffffff0006447810 */ /* 0x040fe20007f3e0ff */
[----:B------:R-:W-:Y:S01]  /*11d0*/  IMAD.U32 R0, R3, 0x10000, RZ ;  /* 0x0001000003007824 */ /* 0x000fe200078e00ff */
[----:B------:R-:W-:Y:S01]  /*11e0*/  IADD3 R70, P2, R6, -0x80, RZ ;  /* 0xffffff8006467810 */ /* 0x000fe20007f5e0ff */
[----:B------:R-:W-:Y:S01]  /*11f0*/  IMAD.U32 R4, R4, 0x10000, RZ ;  /* 0x0001000004047824 */ /* 0x000fe200078e00ff */
[----:B------:R-:W-:Y:S01]  /*1200*/  SHF.L.U32 R6, R2, 0x10, RZ ;  /* 0x0000001002067819 */ /* 0x000fe200000006ff */
[----:B------:R-:W-:Y:S01]  /*1210*/  FADD.FTZ R5, R0, R91 ;  /* 0x0000005b00057221 */ /* 0x000fe20000010000 */
[----:B------:R-:W-:Y:S01]  /*1220*/  SHF.R.U32.HI R2, RZ, 0x10, R3 ;  /* 0x00000010ff027819 */ /* 0x000fe20000011603 */
[--C-:B------:R-:W-:Y:S01]  /*1230*/  FADD.FTZ R4, R4, R91.reuse ;  /* 0x0000005b04047221 */ /* 0x100fe20000010000 */
[----:B------:R-:W-:Y:S01]  /*1240*/  IADD3 R72, P3, R32, -0x180, RZ ;  /* 0xfffffe8020487810 */ /* 0x000fe20007f7e0ff */
[----:B------:R-:W-:Y:S01]  /*1250*/  FADD.FTZ R6, R6, R91 ;  /* 0x0000005b06067221 */ /* 0x000fe20000010000 */
[----:B------:R-:W-:-:S02]  /*1260*/  SHF.L.U32 R2, R2, 0x10, RZ ;  /* 0x0000001002027819 */ /* 0x000fc400000006ff */
[C---:B------:R-:W-:Y:S02]  /*1270*/  IADD3 R74, P4, R32.reuse, -0x100, RZ ;  /* 0xffffff00204a7810 */ /* 0x040fe40007f9e0ff */
[----:B------:R-:W-:Y:S01]  /*1280*/  IADD3 R76, P5, R32, -0x80, RZ ;  /* 0xffffff80204c7810 */ /* 0x000fe20007fbe0ff */
[----:B------:R-:W-:Y:S01]  /*1290*/  FADD.FTZ R3, R2, R91 ;  /* 0x0000005b02037221 */ /* 0x000fe20000010000 */
[C---:B------:R-:W-:Y:S02]  /*12a0*/  IADD3.X R67, R7.reuse, -0x1, RZ, P0, !PT ;  /* 0xffffffff07437810 */ /* 0x040fe400007fe4ff */
[C---:B------:R-:W-:Y:S02]  /*12b0*/  IADD3.X R69, R7.reuse, -0x1, RZ, P1, !PT ;  /* 0xffffffff07457810 */ /* 0x040fe40000ffe4ff */
[----:B------:R-:W-:Y:S01]  /*12c0*/  IADD3.X R71, R7, -0x1, RZ, P2, !PT ;  /* 0xffffffff07477810 */ /* 0x000fe200017fe4ff */
[----:B------:R-:W-:Y:S01]  /*12d0*/  HFMA2.MMA R7, -RZ, RZ, 0, 0 ;  /* 0x00000000ff077435 */ /* 0x000fe200000001ff */
[----:B------:R-:W-:-:S02]  /*12e0*/  IADD3.X R73, R33, -0x1, RZ, P3, !PT ;  /* 0xffffffff21497810 */ /* 0x000fc40001ffe4ff */
[C---:B------:R-:W-:Y:S02]  /*12f0*/  IADD3.X R75, R33.reuse, -0x1, RZ, P4, !PT ;  /* 0xffffffff214b7810 */ /* 0x040fe400027fe4ff */
[----:B------:R-:W-:Y:S02]  /*1300*/  IADD3.X R77, R33, -0x1, RZ, P5, !PT ;  /* 0xffffffff214d7810 */ /* 0x000fe40002ffe4ff */
[C---:B------:R-:W-:Y:S02]  /*1310*/  ISETP.NE.AND P1, PT, R87.reuse, RZ, PT ;  /* 0x000000ff5700720c */ /* 0x040fe40003f25270 */
[----:B01-3--:R-:W-:-:S13]  /*1320*/  ISETP.NE.AND P2, PT, R87, 0x1f, PT ;  /* 0x0000001f5700780c */ /* 0x00bfda0003f45270 */
.L_x_10816:
[----:B------:R-:W-:Y:S01]  /*1330*/  SHF.R.S32.HI R110, RZ, 0x1f, R7 ;  /* 0x0000001fff6e7819 */ /* 0x000fe20000011407 */
[----:B------:R-:W-:-:S04]  /*1340*/  IMAD.WIDE.U32 R32, R7, UR10, RZ ;  /* 0x0000000a07207c25 */ /* 0x000fc8000f8e00ff */
[----:B------:R-:W-:Y:S01]  /*1350*/  IMAD R0, R110, UR10, RZ ;  /* 0x0000000a6e007c24 */ /* 0x000fe2000f8e02ff */
[----:B------:R-:W-:-:S03]  /*1360*/  LEA R35, P0, R32, R44, 0x1 ;  /* 0x0000002c20237211 */ /* 0x000fc600078008ff */
[----:B------:R-:W-:Y:S01]  /*1370*/  IMAD R37, R7, UR11, R0 ;  /* 0x0000000b07257c24 */ /* 0x000fe2000f8e0200 */
[----:B------:R-:W-:-:S04]  /*1380*/  IADD3 R34, P3, R35, R24, RZ ;  /* 0x0000001823227210 */ /* 0x000fc80007f7e0ff */
[----:B------:R-:W-:-:S04]  /*1390*/  IADD3 R0, R33, R37, RZ ;  /* 0x0000002521007210 */ /* 0x000fc80007ffe0ff */
[----:B------:R-:W-:-:S05]  /*13a0*/  LEA.HI.X R32, R32, R43, R0, 0x1, P0 ;  /* 0x0000002b20207211 */ /* 0x000fca00000f0c00 */
[----:B------:R-:W-:-:S06]  /*13b0*/  IMAD.X R35, R32, 0x1, R23, P3 ;  /* 0x0000000120237824 */ /* 0x000fcc00018e0617 */
[----:B---3--:R-:W3:Y:S01]  /*13c0*/  LDG.E.64 R34, desc[UR12][R34.64] ;  /* 0x0000000c22227981 */ /* 0x008ee2000c1e1b00 */
[----:B------:R-:W-:Y:S01]  /*13d0*/  MOV R36, R58 ;  /* 0x0000003a00247202 */ /* 0x000fe20000000f00 */
[C---:B------:R-:W-:Y:S01]  /*13e0*/  IMAD R0, R110.reuse, UR8, RZ ;  /* 0x000000086e007c24 */ /* 0x040fe2000f8e02ff */
[----:B------:R-:W-:Y:S01]  /*13f0*/  MOV R37, R41 ;  /* 0x0000002900257202 */ /* 0x000fe20000000f00 */
[----:B----4-:R-:W-:Y:S02]  /*1400*/  IMAD R2, R110, UR16, RZ ;  /* 0x000000106e027c24 */ /* 0x010fe4000f8e02ff */
[----:B------:R-:W-:-:S04]  /*1410*/  IMAD.WIDE.U32 R32, R7, UR16, RZ ;  /* 0x0000001007207c25 */ /* 0x000fc8000f8e00ff */
[----:B0-----:R-:W-:Y:S01]  /*1420*/  IMAD.WIDE.U32 R38, R7, UR8, R36 ;  /* 0x0000000807267c25 */ /* 0x001fe2000f8e0024 */
[----:B------:R-:W-:-:S03]  /*1430*/  LEA R85, P3, R32, R42, 0x1 ;  /* 0x0000002a20557211 */ /* 0x000fc600078608ff */
[C---:B------:R-:W-:Y:S01]  /*1440*/  IMAD R37, R7.reuse, UR9, R0 ;  /* 0x0000000907257c24 */ /* 0x040fe2000f8e0200 */
[----:B------:R-:W-:Y:S01]  /*1450*/  LEA R36, P0, R38, R82, 0x2 ;  /* 0x0000005226247211 */ /* 0x000fe200078010ff */
[----:B------:R-:W-:Y:S02]  /*1460*/  IMAD R95, R7, UR17, R2 ;  /* 0x00000011075f7c24 */ /* 0x000fe4000f8e0202 */
[----:B------:R-:W-:-:S03]  /*1470*/  IMAD.IADD R0, R39, 0x1, R37 ;  /* 0x0000000127007824 */ /* 0x000fc600078e0225 */
[----:B------:R-:W-:Y:S02]  /*1480*/  IADD3 R33, R33, R95, RZ ;  /* 0x0000005f21217210 */ /* 0x000fe40007ffe0ff */
[----:B------:R-:W-:Y:S02]  /*1490*/  LEA.HI.X R37, R38, R83, R0, 0x2, P0 ;  /* 0x0000005326257211 */ /* 0x000fe400000f1400 */
[----:B------:R-:W-:Y:S02]  /*14a0*/  LEA.HI.X R0, R32, R40, R33, 0x1, P3 ;  /* 0x0000002820007211 */ /* 0x000fe400018f0c21 */
[----:B------:R-:W-:Y:S01]  /*14b0*/  IADD3 R32, P0, R85, R24, RZ ;  /* 0x0000001855207210 */ /* 0x000fe20007f1e0ff */
[----:B------:R-:W4:Y:S03]  /*14c0*/  LDG.E R2, desc[UR12][R36.64] ;  /* 0x0000000c24027981 */ /* 0x000f26000c1e1900 */
[----:B------:R-:W-:-:S02]  /*14d0*/  IADD3.X R33, R0, R23, RZ, P0, !PT ;  /* 0x0000001700217210 */ /* 0x000fc400007fe4ff */
[----:B------:R-:W-:Y:S01]  /*14e0*/  ISETP.GT.AND P0, PT, R31, 0x1, PT ;  /* 0x000000011f00780c */ /* 0x000fe20003f04270 */
[----:B---3--:R0:W-:Y:S01]  /*14f0*/  STS.64 [R22], R34 ;  /* 0x0000002216007388 */ /* 0x0081e20000000a00 */
[----:B------:R-:W-:-:S03]  /*1500*/  NOP ;  /* 0x0000000000007918 */ /* 0x000fc60000000000 */
[----:B-1----:R1:W3:Y:S01]  /*1510*/  LDG.E.64 R38, desc[UR12][R32.64] ;  /* 0x0000000c20267981 */ /* 0x0022e2000c1e1b00 */
[----:B------:R-:W-:Y:S01]  /*1520*/  ISETP.EQ.AND P0, PT, R29, RZ, P0 ;  /* 0x000000ff1d00720c */ /* 0x000fe20000702270 */
[----:B------:R-:W-:Y:S02]  /*1530*/  IMAD R84, R10, 0x100, R7 ;  /* 0x000001000a547824 */ /* 0x000fe400078e0207 */
[----:B-1----:R-:W1:Y:S10]  /*1540*/  LDS.64 R32, [R22] ;  /* 0x0000000016207984 */ /* 0x002e740000000a00 */
[----:B--2---:R-:W2:Y:S01]  /*1550*/  @P0 LDC R85, c[0x0][0x21c] ;  /* 0x00008700ff550b82 */ /* 0x004ea20000000800 */
[----:B------:R-:W-:Y:S01]  /*1560*/  @P0 IADD3 R96, R31, -0x2, RZ ;  /* 0xfffffffe1f600810 */ /* 0x000fe20007ffe0ff */
[----:B----4-:R-:W-:Y:S01]  /*1570*/  FMUL.FTZ R0, R2, 1.4426950216293334961 ;  /* 0x3fb8aa3b02007820 */ /* 0x010fe20000410000 */
[----:B0-----:R-:W-:-:S03]  /*1580*/  SEL R35, R84, R27, !P1 ;  /* 0x0000001b54237207 */ /* 0x001fc60004800000 */
[----:B------:R-:W-:-:S06]  /*1590*/  FMUL.FTZ R102, R6, R0 ;  /* 0x0000000006667220 */ /* 0x000fcc0000410000 */
[----:B------:R-:W0:Y:S01]  /*15a0*/  MUFU.EX2 R102, R102 ;  /* 0x0000006600667308 */ /* 0x000e220000000800 */
[----:B--2---:R-:W-:Y:S02]  /*15b0*/  @P0 IMAD R37, R96, R85, R7 ;  /* 0x0000005560250224 */ /* 0x004fe400078e0207 */
[----:B------:R-:W-:Y:S01]  /*15c0*/  IMAD R85, R35, 0x4, R30 ;  /* 0x0000000423557824 */ /* 0x000fe200078e021e */
[----:B------:R-:W-:Y:S01]  /*15d0*/  MOV R101, RZ ;  /* 0x000000ff00657202 */ /* 0x000fe20000000f00 */
[----:B------:R-:W-:-:S04]  /*15e0*/  @P0 IMAD.WIDE R36, R37, 0x8, R52 ;  /* 0x0000000825240825 */ /* 0x000fc800078e0234 */
[----:B------:R-:W-:Y:S01]  /*15f0*/  FMUL.FTZ R107, R4, R0 ;  /* 0x00000000046b7220 */ /* 0x000fe20000410000 */
[----:B------:R-:W-:Y:S01]  /*1600*/  FMUL.FTZ R116, R3, R98 ;  /* 0x0000006203747220 */ /* 0x000fe20000410000 */
[C---:B-1----:R-:W-:Y:S02]  /*1610*/  PRMT R105, R33.reuse, 0x7632, R105 ;  /* 0x0000763221697816 */ /* 0x042fe40000000069 */
[----:B------:R-:W-:Y:S02]  /*1620*/  SHF.L.U32 R96, R33, 0x10, RZ ;  /* 0x0000001021607819 */ /* 0x000fe400000006ff */
[C---:B------:R-:W-:Y:S02]  /*1630*/  PRMT R104, R32.reuse, 0x7632, R104 ;  /* 0x0000763220687816 */ /* 0x040fe40000000068 */
[----:B------:R-:W-:Y:S01]  /*1640*/  SHF.L.U32 R95, R32, 0x10, RZ ;  /* 0x00000010205f7819 */ /* 0x000fe200000006ff */
[----:B------:R-:W-:Y:S01]  /*1650*/  FMUL.FTZ R32, R3, R0 ;  /* 0x0000000003207220 */ /* 0x000fe20000410000 */
[----:B------:R-:W1:Y:S08]  /*1660*/  MUFU.EX2 R107, R107 ;  /* 0x0000006b006b7308 */ /* 0x000e700000000800 */
[----:B------:R-:W2:Y:S01]  /*1670*/  MUFU.EX2 R32, R32 ;  /* 0x0000002000207308 */ /* 0x000ea20000000800 */
[----:B------:R-:W-:Y:S01]  /*1680*/  SHF.L.U32 R104, R104, 0x10, RZ ;  /* 0x0000001068687819 */ /* 0x000fe200000006ff */
[----:B------:R-:W-:Y:S01]  /*1690*/  IMAD.U32 R105, R105, 0x10000, RZ ;  /* 0x0001000069697824 */ /* 0x000fe200078e00ff */
[----:B------:R-:W-:Y:S01]  /*16a0*/  BSSY B0, `(.L_x_10804) ;  /* 0x0000027000007945 */ /* 0x000fe20003800000 */
[----:B---3--:R3:W-:Y:S01]  /*16b0*/  STS.64 [R22+0x100], R38 ;  /* 0x0001002616007388 */ /* 0x0087e20000000a00 */
[----:B------:R-:W-:-:S03]  /*16c0*/  NOP ;  /* 0x0000000000007918 */ /* 0x000fc60000000000 */
[----:B------:R-:W4:Y:S04]  /*16d0*/  LDS.64 R34, [R22+0x100] ;  /* 0x0001000016227984 */ /* 0x000f280000000a00 */
[----:B0-----:R1:W-:Y:S01]  /*16e0*/  STS [R85+0x838], R102 ;  /* 0x0008386655007388 */ /* 0x0013e20000000800 */
[----:B------:R-:W-:Y:S01]  /*16f0*/  BAR.SYNC.DEFER_BLOCKING 0x0 ;  /* 0x0000000000007b1d */ /* 0x000fe20000010000 */
[----:B---3--:R-:W-:Y:S01]  /*1700*/  FMUL.FTZ R38, R5, R0 ;  /* 0x0000000005267220 */ /* 0x008fe20000410000 */
[----:B------:R-:W-:-:S04]  /*1710*/  FMUL.FTZ R0, R6, R99 ;  /* 0x0000006306007220 */ /* 0x000fc80000410000 */
[----:B------:R0:W5:Y:S01]  /*1720*/  @P0 LDG.E R101, desc[UR12][R36.64+0x4] ;  /* 0x0000040c24650981 */ /* 0x000162000c1e1900 */
[C---:B----4-:R-:W-:Y:S01]  /*1730*/  PRMT R33, R34.reuse, 0x7632, R33 ;  /* 0x0000763222217816 */ /* 0x050fe20000000021 */
[----:B0-----:R-:W-:Y:S01]  /*1740*/  IMAD.U32 R36, R34, 0x10000, RZ ;  /* 0x0001000022247824 */ /* 0x001fe200078e00ff */
[----:B------:R-:W-:Y:S02]  /*1750*/  PRMT R34, R35, 0x7632, R34 ;  /* 0x0000763223227816 */ /* 0x000fe40000000022 */
[----:B------:R-:W-:Y:S02]  /*1760*/  SHF.L.U32 R99, R33, 0x10, RZ ;  /* 0x0000001021637819 */ /* 0x000fe400000006ff */
[----:B------:R-:W-:Y:S01]  /*1770*/  SHF.L.U32 R98, R34, 0x10, RZ ;  /* 0x0000001022627819 */ /* 0x000fe200000006ff */
[----:B------:R-:W-:-:S04]  /*1780*/  FMUL.FTZ R37, R4, R97 ;  /* 0x0000006104257220 */ /* 0x000fc80000410000 */
[----:B------:R-:W-:Y:S01]  /*1790*/  FMUL.FTZ R97, R13, R98 ;  /* 0x000000620d617220 */ /* 0x000fe20000410000 */
[----:B------:R-:W-:Y:S02]  /*17a0*/  FMUL.FTZ R98, R16, R99 ;  /* 0x0000006310627220 */ /* 0x000fe40000410000 */
[----:B------:R0:W3:Y:S01]  /*17b0*/  @P2 LDS R99, [R26+0x103c] ;  /* 0x00103c001a632984 */ /* 0x0000e20000000800 */
[----:B------:R-:W4:Y:S01]  /*17c0*/  MUFU.EX2 R38, R38 ;  /* 0x0000002600267308 */ /* 0x000f220000000800 */
[----:B------:R-:W-:Y:S01]  /*17d0*/  SHF.L.U32 R84, R35, 0x10, RZ ;  /* 0x0000001023547819 */ /* 0x000fe200000006ff */
[----:B-1----:R-:W-:Y:S01]  /*17e0*/  FMUL.FTZ R85, R102, R107 ;  /* 0x0000006b66557220 */ /* 0x002fe20000410000 */
[----:B------:R-:W-:Y:S01]  /*17f0*/  FMUL.FTZ R39, R5, R100 ;  /* 0x0000006405277220 */ /* 0x000fe20000410000 */
[----:B------:R-:W-:Y:S01]  /*1800*/  FMUL.FTZ R35, R95, R0 ;  /* 0x000000005f237220 */ /* 0x000fe20000410000 */
[----:B------:R-:W-:Y:S01]  /*1810*/  FMUL.FTZ R34, R104, R37 ;  /* 0x0000002568227220 */ /* 0x000fe20000410000 */
[----:B------:R-:W-:Y:S01]  /*1820*/  FMUL.FTZ R103, R19, R84 ;  /* 0x0000005413677220 */ /* 0x000fe20000410000 */
[----:B------:R-:W-:Y:S01]  /*1830*/  FMUL.FTZ R115, R96, R39 ;  /* 0x0000002760737220 */ /* 0x000fe20000410000 */
[----:B------:R-:W-:Y:S01]  /*1840*/  FMUL.FTZ R33, R105, R116 ;  /* 0x0000007469217220 */ /* 0x000fe20000410000 */
[----:B------:R-:W-:Y:S01]  /*1850*/  FFMA.FTZ R100, R107, R35, R34 ;  /* 0x000000236b647223 */ /* 0x000fe20000010022 */
[----:B--2---:R-:W-:Y:S01]  /*1860*/  FFMA.FTZ R111, R32, R97, R103 ;  /* 0x00000061206f7223 */ /* 0x004fe20000010067 */
[----:B----4-:R-:W-:Y:S01]  /*1870*/  FMUL.FTZ R85, R38, R85 ;  /* 0x0000005526557220 */ /* 0x010fe20000410000 */
[----:B0-----:R-:W-:Y:S06]  /*1880*/  @P2 BRA `(.L_x_10805) ;  /* 0x0000000000202947 */ /* 0x001fec0003800000 */
[----:B------:R-:W-:Y:S01]  /*1890*/  ISETP.NE.AND P0, PT, R31, R8, PT ;  /* 0x000000081f00720c */ /* 0x000fe20003f05270 */
[----:B---3--:R-:W-:-:S12]  /*18a0*/  HFMA2.MMA R99, -RZ, RZ, 1.875, 0 ;  /* 0x3f800000ff637435 */ /* 0x008fd800000001ff */
[----:B------:R-:W-:-:S04]  /*18b0*/  @P0 LEA.HI R84, R31, R31, RZ, 0x1 ;  /* 0x0000001f1f540211 */ /* 0x000fc800078f08ff */
[----:B------:R-:W-:-:S05]  /*18c0*/  @P0 LOP3.LUT R84, R84, 0xfffffe, RZ, 0xc0, !PT ;  /* 0x00fffffe54540812 */ /* 0x000fca00078ec0ff */
[----:B------:R-:W-:-:S05]  /*18d0*/  @P0 IMAD.IADD R84, R31, 0x1, -R84 ;  /* 0x000000011f540824 */ /* 0x000fca00078e0a54 */
[----:B------:R-:W-:-:S05]  /*18e0*/  @P0 LEA R109, R84, R7, 0x8 ;  /* 0x00000007546d0211 */ /* 0x000fca00078e40ff */
[----:B------:R-:W-:-:S05]  /*18f0*/  @P0 IMAD R109, R109, 0x4, R30 ;  /* 0x000000046d6d0824 */ /* 0x000fca00078e021e */
[----:B------:R0:W1:Y:S02]  /*1900*/  @P0 LDS R99, [R109+0x838] ;  /* 0x000838006d630984 */ /* 0x0000640000000800 */
.L_x_10805:
[----:B------:R-:W-:Y:S05]  /*1910*/  BSYNC B0 ;  /* 0x0000000000007941 */ /* 0x000fea0003800000 */
.L_x_10804:
[----:B-1-3--:R-:W-:Y:S01]  /*1920*/  FMUL.FTZ R113, R32, R99 ;  /* 0x0000006320717220 */ /* 0x00afe20000410000 */
[C---:B0-----:R-:W-:Y:S01]  /*1930*/  FFMA.FTZ R109, R38.reuse, R100, R115 ;  /* 0x00000064266d7223 */ /* 0x041fe20000010073 */
        /* <DEDUP_REMOVED lines=36> */
[----:B-1----:R-:W-:-:S04]  /*1b80*/  @P0 FMUL.FTZ R108, R108, R85 ;  /* 0x000000556c6c0220 */ /* 0x002fc80000410000 */
[----:B------:R-:W0:Y:S01]  /*1b90*/  SHFL.UP PT, R36, R109, 0x8, RZ ;  /* 0x050000006d247989 */ /* 0x000e2200000e00ff */
[----:B------:R-:W-:Y:S02]  /*1ba0*/  ISETP.GE.AND P0, PT, R31, UR24, PT ;  /* 0x000000181f007c0c */ /* 0x000fe4000bf06270 */
[C---:B--2---:R-:W-:Y:S01]  /*1bb0*/  @!P2 FFMA.FTZ R113, R106.reuse, R84, R113 ;  /* 0x000000546a71a223 */ /* 0x044fe20000010071 */
[----:B------:R-:W1:Y:S01]  /*1bc0*/  SHFL.UP PT, R117, R108, 0x8, RZ ;  /* 0x050000006c757989 */ /* 0x000e6200000e00ff */
[----:B------:R-:W-:Y:S01]  /*1bd0*/  ISETP.NE.OR P0, PT, R29, RZ, P0 ;  /* 0x000000ff1d00720c */ /* 0x000fe20000705670 */
[----:B------:R-:W-:Y:S02]  /*1be0*/  IMAD.MOV.U32 R84, RZ, RZ, 0x3f800000 ;  /* 0x3f800000ff547424 */ /* 0x000fe400078e00ff */
[----:B---3--:R-:W-:Y:S01]  /*1bf0*/  @!P2 FMUL.FTZ R106, R106, R111 ;  /* 0x0000006f6a6aa220 */ /* 0x008fe20000410000 */
[----:B------:R-:W2:Y:S01]  /*1c00*/  SHFL.DOWN PT, R112, R113, 0x8, 0x1f ;  /* 0x09001f0071707f89 */ /* 0x000ea200000e0000 */
[----:B------:R-:W-:-:S02]  /*1c10*/  ISETP.GE.AND P2, PT, R51, 0x8, PT ;  /* 0x000000083300780c */ /* 0x000fc40003f46270 */
[----:B------:R-:W-:Y:S01]  /*1c20*/  MOV R85, RZ ;  /* 0x000000ff00557202 */ /* 0x000fe20000000f00 */
[----:B------:R-:W3:Y:S01]  /*1c30*/  SHFL.DOWN PT, R119, R106, 0x8, 0x1f ;  /* 0x09001f006a777f89 */ /* 0x000ee200000e0000 */
[----:B------:R-:W-:-:S05]  /*1c40*/  LEA R111, R7, R30, 0x3 ;  /* 0x0000001e076f7211 */ /* 0x000fca00078e18ff */
        /* <DEDUP_REMOVED lines=24> */
[----:B------:R2:W3:Y:S01]  /*1dd0*/  SHFL.IDX PT, R112, R106, RZ, 0x1f ;  /* 0x00001fff6a707589 */ /* 0x0004e200000e0000 */
[----:B0-----:R-:W-:-:S04]  /*1de0*/  @P1 FFMA.FTZ R36, R108, R36, R109 ;  /* 0x000000246c241223 */ /* 0x001fc8000001006d */
[----:B------:R-:W-:-:S04]  /*1df0*/  FFMA.FTZ R36, R102, R36, R35 ;  /* 0x0000002466247223 */ /* 0x000fc80000010023 */
[----:B------:R-:W-:Y:S01]  /*1e00*/  FFMA.FTZ R109, R107, R36, R34 ;  /* 0x000000246b6d7223 */ /* 0x000fe20000010022 */
[----:B------:R-:W-:Y:S01]  /*1e10*/  FFMA.FTZ R0, R95, -R0, R36 ;  /* 0x800000005f007223 */ /* 0x000fe20000010024 */
[----:B------:R-:W-:Y:S01]  /*1e20*/  FMUL.FTZ R36, R21, R36 ;  /* 0x0000002415247220 */ /* 0x000fe20000410000 */
[----:B-1----:R-:W-:Y:S01]  /*1e30*/  @P2 FFMA.FTZ R114, R119, R114, R118 ;  /* 0x0000007277722223 */ /* 0x002fe20000010076 */
[----:B------:R-:W-:Y:S01]  /*1e40*/  FFMA.FTZ R115, R38, R109, R115 ;  /* 0x0000006d26737223 */ /* 0x000fe20000010073 */
[----:B--2---:R-:W-:Y:S01]  /*1e50*/  FFMA.FTZ R106, R104, -R37, R109 ;  /* 0x80000025686a7223 */ /* 0x004fe2000001006d */
[----:B------:R-:W-:Y:S01]  /*1e60*/  FMUL.FTZ R37, R16, R109 ;  /* 0x0000006d10257220 */ /* 0x000fe20000410000 */
[----:B------:R-:W-:Y:S01]  /*1e70*/  FFMA.FTZ R102, R114, R99, R97 ;  /* 0x0000006372667223 */ /* 0x000fe20000010061 */
[----:B------:R-:W-:Y:S01]  /*1e80*/  SHF.R.U64 R97, R60, 0x10, R61 ;  /* 0x000000103c617819 */ /* 0x000fe2000000123d */
[----:B------:R-:W-:Y:S01]  /*1e90*/  FFMA.FTZ R118, R32, R115, R33 ;  /* 0x0000007320767223 */ /* 0x000fe20000010021 */
[----:B------:R-:W-:Y:S01]  /*1ea0*/  SHF.L.U32 R99, R60, 0x10, RZ ;  /* 0x000000103c637819 */ /* 0x000fe200000006ff */
[----:B------:R-:W-:Y:S01]  /*1eb0*/  FFMA.FTZ R103, R32, R102, R103 ;  /* 0x0000006620677223 */ /* 0x000fe20000010067 */
[C---:B---3--:R-:W-:Y:S01]  /*1ec0*/  FFMA.FTZ R85, R112.reuse, R85, R117 ;  /* 0x0000005570557223 */ /* 0x048fe20000010075 */
[----:B------:R-:W-:Y:S01]  /*1ed0*/  FMUL.FTZ R84, R112, R84 ;  /* 0x0000005470547220 */ /* 0x000fe20000410000 */
[----:B------:R-:W-:Y:S01]  /*1ee0*/  SHF.L.U32 R97, R97, 0x10, RZ ;  /* 0x0000001061617819 */ /* 0x000fe200000006ff */
[-C--:B------:R-:W-:Y:S01]  /*1ef0*/  FFMA.FTZ R101, R38, R103.reuse, R98 ;  /* 0x0000006726657223 */ /* 0x080fe20000010062 */
[----:B------:R-:W-:Y:S01]  /*1f00*/  SHF.R.U32.HI R98, RZ, 0x10, R61 ;  /* 0x00000010ff627819 */ /* 0x000fe2000001163d */
[----:B------:R-:W-:Y:S01]  /*1f10*/  FMUL.FTZ R112, R3, R102 ;  /* 0x0000006603707220 */ /* 0x000fe20000410000 */
[----:B------:R-:W-:Y:S01]  /*1f20*/  FMUL.FTZ R113, R5, R103 ;  /* 0x0000006705717220 */ /* 0x000fe20000410000 */
[----:B------:R-:W-:Y:S01]  /*1f30*/  FFMA.FTZ R107, R107, R101, R100 ;  /* 0x000000656b6b7223 */ /* 0x000fe20000010064 */
[----:B------:R-:W-:-:S02]  /*1f40*/  IMAD.U32 R100, R61, 0x10000, RZ ;  /* 0x000100003d647824 */ /* 0x000fc400078e00ff */
[----:B------:R-:W-:Y:S01]  /*1f50*/  FMUL.FTZ R108, R4, R101 ;  /* 0x00000065046c7220 */ /* 0x000fe20000410000 */
[----:B------:R-:W-:Y:S02]  /*1f60*/  IMAD.U32 R98, R98, 0x10000, RZ ;  /* 0x0001000062627824 */ /* 0x000fe400078e00ff */
[----:B------:R-:W-:Y:S01]  /*1f70*/  FMUL.FTZ R38, R6, R107 ;  /* 0x0000006b06267220 */ /* 0x000fe20000410000 */
[----:B------:R-:W-:Y:S01]  /*1f80*/  FMUL.FTZ R34, R100, R113 ;  /* 0x0000007164227220 */ /* 0x000fe20000410000 */
[----:B------:R-:W-:Y:S01]  /*1f90*/  FMUL.FTZ R33, R97, R108 ;  /* 0x0000006c61217220 */ /* 0x000fe20000410000 */
[----:B------:R-:W-:Y:S01]  /*1fa0*/  FMUL.FTZ R35, R98, R112 ;  /* 0x0000007062237220 */ /* 0x000fe20000410000 */
[-C--:B------:R-:W-:Y:S01]  /*1fb0*/  FMUL.FTZ R32, R99, R38.reuse ;  /* 0x0000002663207220 */ /* 0x080fe20000410000 */
[----:B------:R0:W-:Y:S01]  /*1fc0*/  @!P0 STS.64 [R111+0x10b8], R84 ;  /* 0x0010b8546f008388 */ /* 0x0001e20000000a00 */
[----:B------:R-:W-:Y:S01]  /*1fd0*/  IADD3 R114, R31, -0x1, RZ ;  /* 0xffffffff1f727810 */ /* 0x000fe20007ffe0ff */
[----:B------:R-:W-:Y:S01]  /*1fe0*/  FFMA.FTZ R117, R0, R38, RZ ;  /* 0x0000002600757223 */ /* 0x000fe200000100ff */
[----:B------:R-:W-:Y:S01]  /*1ff0*/  FMUL.FTZ R38, R19, R115 ;  /* 0x0000007313267220 */ /* 0x000fe20000410000 */
[----:B------:R0:W-:Y:S01]  /*2000*/  STS.128 [R25+0x200], R32 ;  /* 0x0002002019007388 */ /* 0x0001e20000000c00 */
[----:B------:R-:W-:Y:S01]  /*2010*/  LEA R114, R114, R87, 0x7 ;  /* 0x0000005772727211 */ /* 0x000fe200078e38ff */
[----:B------:R-:W-:Y:S01]  /*2020*/  FFMA.FTZ R117, R106, R108, R117 ;  /* 0x0000006c6a757223 */ /* 0x000fe20000010075 */
[----:B------:R-:W-:Y:S01]  /*2030*/  FFMA.FTZ R108, R96, -R39, R115 ;  /* 0x80000027606c7223 */ /* 0x000fe20000010073 */
[----:B------:R-:W-:Y:S01]  /*2040*/  BAR.SYNC.DEFER_BLOCKING 0x0 ;  /* 0x0000000000007b1d */ /* 0x000fe20000010000 */
[----:B------:R-:W-:Y:S01]  /*2050*/  IADD3 R114, -R114, UR7, RZ ;  /* 0x0000000772727c10 */ /* 0x000fe2000fffe1ff */
[----:B------:R-:W-:Y:S01]  /*2060*/  FMUL.FTZ R39, R13, R118 ;  /* 0x000000760d277220 */ /* 0x000fe20000410000 */
[----:B------:R-:W-:-:S02]  /*2070*/  FFMA.FTZ R109, R105, -R116, R118 ;  /* 0x80000074696d7223 */ /* 0x000fc40000010076 */
[----:B------:R-:W-:Y:S01]  /*2080*/  ISETP.GE.AND P3, PT, R114, 0x1, PT ;  /* 0x000000017200780c */ /* 0x000fe20003f66270 */
        /* <DEDUP_REMOVED lines=20> */
[----:B-1----:R0:W-:Y:S04]  /*21d0*/  REDG.E.ADD.F32.FTZ.RN.STRONG.GPU desc[UR12][R36.64], R115 ;  /* 0x00000073240079a6 */ /* 0x0021e8000c10f38c */
[----:B-----5:R0:W-:Y:S02]  /*21e0*/  REDG.E.ADD.F32.FTZ.RN.STRONG.GPU desc[UR12][R38.64], R119 ;  /* 0x00000077260079a6 */ /* 0x0201e4000c10f38c */
.L_x_10807:
[----:B------:R-:W-:Y:S05]  /*21f0*/  BSYNC B0 ;  /* 0x0000000000007941 */ /* 0x000fea0003800000 */
.L_x_10806:
[----:B0-----:R-:W-:Y:S01]  /*2200*/  FFMA.FTZ R36, R108, R113, R117 ;  /* 0x000000716c247223 */ /* 0x001fe20000010075 */
[C---:B------:R-:W-:Y:S01]  /*2210*/  ISETP.GE.AND P3, PT, R114.reuse, 0x21, PT ;  /* 0x000000217200780c */ /* 0x040fe20003f66270 */
[----:B------:R0:W0:Y:S01]  /*2220*/  LDS R113, [R26+0x480] ;  /* 0x000480001a717984 */ /* 0x0000220000000800 */
[----:B------:R-:W-:Y:S01]  /*2230*/  USHF.L.U64.HI UR22, UR5, 0x2, UR6 ;  /* 0x0000000205167899 */ /* 0x000fe20008010206 */
[----:B------:R-:W-:Y:S01]  /*2240*/  FMUL.FTZ R33, R109, R112 ;  /* 0x000000706d217220 */ /* 0x000fe20000410000 */
[----:B------:R-:W-:Y:S01]  /*2250*/  USHF.L.U32 UR23, UR5, 0x2, URZ ;  /* 0x0000000205177899 */ /* 0x000fe2000800063f */
[----:B------:R-:W-:Y:S01]  /*2260*/  BSSY B0, `(.L_x_10808) ;  /* 0x000000f000007945 */ /* 0x000fe20003800000 */
[----:B------:R-:W-:Y:S01]  /*2270*/  ISETP.GE.AND P4, PT, R114, 0x41, PT ;  /* 0x000000417200780c */ /* 0x000fe20003f86270 */
[----:B------:R-:W-:Y:S01]  /*2280*/  FADD.FTZ R36, R36, R33 ;  /* 0x0000002124247221 */ /* 0x000fe20000010000 */
[----:B------:R-:W-:Y:S01]  /*2290*/  IMAD R32, R78, UR22, RZ ;  /* 0x000000164e207c24 */ /* 0x000fe2000f8e02ff */
[----:B------:R-:W-:Y:S01]  /*22a0*/  ISETP.GE.AND P5, PT, R114, 0x61, PT ;  /* 0x000000617200780c */ /* 0x000fe20003fa6270 */
[----:B------:R-:W-:-:S02]  /*22b0*/  IMAD R34, R80, UR22, RZ ;  /* 0x0000001650227c24 */ /* 0x000fc4000f8e02ff */
[----:B------:R-:W-:Y:S02]  /*22c0*/  IMAD R39, R79, UR23, R32 ;  /* 0x000000174f277c24 */ /* 0x000fe4000f8e0220 */
[----:B------:R-:W-:Y:S01]  /*22d0*/  IMAD R37, R81, UR23, R34 ;  /* 0x0000001751257c24 */ /* 0x000fe2000f8e0222 */
[----:B------:R-:W-:Y:S07]  /*22e0*/  @!P3 BRA `(.L_x_10809) ;  /* 0x000000000018b947 */ /* 0x000fee0003800000 */
[----:B------:R-:W-:-:S04]  /*22f0*/  IMAD.WIDE.U32 R32, R78, UR23, R66 ;  /* 0x000000174e207c25 */ /* 0x000fc8000f8e0042 */
[----:B------:R-:W-:-:S04]  /*2300*/  IMAD.WIDE.U32 R34, R80, UR23, R72 ;  /* 0x0000001750227c25 */ /* 0x000fc8000f8e0048 */
[----:B------:R-:W-:Y:S01]  /*2310*/  IMAD.IADD R33, R33, 0x1, R39 ;  /* 0x0000000121217824 */ /* 0x000fe200078e0227 */
[----:B------:R-:W-:-:S04]  /*2320*/  IADD3 R35, R35, R37, RZ ;  /* 0x0000002523237210 */ /* 0x000fc80007ffe0ff */
[----:B--2---:R2:W-:Y:S04]  /*2330*/  REDG.E.ADD.F32.FTZ.RN.STRONG.GPU desc[UR12][R32.64], R111 ;  /* 0x0000006f200079a6 */ /* 0x0045e8000c10f38c */
[----:B0-----:R2:W-:Y:S02]  /*2340*/  REDG.E.ADD.F32.FTZ.RN.STRONG.GPU desc[UR12][R34.64], R113 ;  /* 0x00000071220079a6 */ /* 0x0015e4000c10f38c */
.L_x_10809:
[----:B------:R-:W-:Y:S05]  /*2350*/  BSYNC B0 ;  /* 0x0000000000007941 */ /* 0x000fea0003800000 */
.L_x_10808:
[----:B--2---:R2:W0:Y:S01]  /*2360*/  LDS R111, [R26+0x500] ;  /* 0x000500001a6f7984 */ /* 0x0044220000000800 */
[----:B------:R-:W-:Y:S04]  /*2370*/  BSSY B0, `(.L_x_10810) ;  /* 0x0000008000007945 */ /* 0x000fe80003800000 */
[----:B------:R-:W-:Y:S05]  /*2380*/  @!P4 BRA `(.L_x_10811) ;  /* 0x000000000018c947 */ /* 0x000fea0003800000 */
[----:B------:R-:W-:-:S04]  /*2390*/  IMAD.WIDE.U32 R34, R78, UR23, R68 ;  /* 0x000000174e227c25 */ /* 0x000fc8000f8e0044 */
[----:B------:R-:W-:Y:S01]  /*23a0*/  IMAD.WIDE.U32 R32, R80, UR23, R74 ;  /* 0x0000001750207c25 */ /* 0x000fe2000f8e004a */
[----:B------:R-:W-:-:S03]  /*23b0*/  IADD3 R35, R39, R35, RZ ;  /* 0x0000002327237210 */ /* 0x000fc60007ffe0ff */
[----:B------:R-:W-:Y:S02]  /*23c0*/  IMAD.IADD R33, R37, 0x1, R33 ;  /* 0x0000000125217824 */ /* 0x000fe400078e0221 */
[----:B---3--:R3:W-:Y:S04]  /*23d0*/  REDG.E.ADD.F32.FTZ.RN.STRONG.GPU desc[UR12][R34.64], R85 ;  /* 0x00000055220079a6 */ /* 0x0087e8000c10f38c */
[----:B0-----:R3:W-:Y:S02]  /*23e0*/  REDG.E.ADD.F32.FTZ.RN.STRONG.GPU desc[UR12][R32.64], R111 ;  /* 0x0000006f200079a6 */ /* 0x0017e4000c10f38c */
.L_x_10811:
[----:B------:R-:W-:Y:S05]  /*23f0*/  BSYNC B0 ;  /* 0x0000000000007941 */ /* 0x000fea0003800000 */
.L_x_10810:
[----:B---3--:R3:W0:Y:S01]  /*2400*/  LDS R85, [R26+0x580] ;  /* 0x000580001a557984 */ /* 0x0086220000000800 */
[----:B------:R-:W-:Y:S04]  /*2410*/  BSSY B0, `(.L_x_10812) ;  /* 0x0000008000007945 */ /* 0x000fe80003800000 */
[----:B------:R-:W-:Y:S05]  /*2420*/  @!P5 BRA `(.L_x_10813) ;  /* 0x000000000018d947 */ /* 0x000fea0003800000 */
[----:B------:R-:W-:-:S04]  /*2430*/  IMAD.WIDE.U32 R34, R78, UR23, R70 ;  /* 0x000000174e227c25 */ /* 0x000fc8000f8e0046 */
[----:B------:R-:W-:Y:S01]  /*2440*/  IMAD.WIDE.U32 R32, R80, UR23, R76 ;  /* 0x0000001750207c25 */ /* 0x000fe2000f8e004c */
[----:B------:R-:W-:-:S04]  /*2450*/  IADD3 R35, R39, R35, RZ ;  /* 0x0000002327237210 */ /* 0x000fc80007ffe0ff */
[----:B------:R-:W-:Y:S01]  /*2460*/  IADD3 R33, R37, R33, RZ ;  /* 0x0000002125217210 */ /* 0x000fe20007ffe0ff */
[----:B----4-:R4:W-:Y:S04]  /*2470*/  REDG.E.ADD.F32.FTZ.RN.STRONG.GPU desc[UR12][R34.64], R84 ;  /* 0x00000054220079a6 */ /* 0x0109e8000c10f38c */
[----:B0-----:R4:W-:Y:S02]  /*2480*/  REDG.E.ADD.F32.FTZ.RN.STRONG.GPU desc[UR12][R32.64], R85 ;  /* 0x00000055200079a6 */ /* 0x0019e4000c10f38c */
.L_x_10813:
[----:B------:R-:W-:Y:S05]  /*2490*/  BSYNC B0 ;  /* 0x0000000000007941 */ /* 0x000fea0003800000 */
.L_x_10812:
[----:B----4-:R-:W4:Y:S01]  /*24a0*/  SHFL.DOWN P3, R35, R36, 0x1, 0x1f ;  /* 0x08201f0024237f89 */ /* 0x010f220000060000 */
[----:B------:R-:W-:Y:S01]  /*24b0*/  ISETP.NE.AND P4, PT, R51, RZ, PT ;  /* 0x000000ff3300720c */ /* 0x000fe20003f85270 */
        /* <DEDUP_REMOVED lines=9> */
[----:B------:R-:W-:Y:S01]  /*2550*/  BSSY B0, `(.L_x_10814) ;  /* 0x0000024000007945 */ /* 0x000fe20003800000 */
[----:B------:R-:W-:Y:S01]  /*2560*/  FFMA.FTZ R14, R5, R103, R14 ;  /* 0x00000067050e7223 */ /* 0x000fe2000001000e */
[-C--:B------:R-:W-:Y:S01]  /*2570*/  FFMA.FTZ R109, R98, R105.reuse, R109 ;  /* 0x00000069626d7223 */ /* 0x080fe2000001006d */
[----:B0-----:R-:W0:Y:S01]  /*2580*/  @!P4 S2R R85, SR_CgaCtaId ;  /* 0x000000000055c919 */ /* 0x001e220000008800 */
[----:B------:R-:W-:Y:S01]  /*2590*/  FFMA.FTZ R12, R3, R105, R12 ;  /* 0x00000069030c7223 */ /* 0x000fe2000001000c */
[----:B------:R-:W-:Y:S01]  /*25a0*/  FFMA.FTZ R9, R4, R104, R9 ;  /* 0x0000006804097223 */ /* 0x000fe20000010009 */
[----:B------:R-:W-:Y:S01]  /*25b0*/  FADD.FTZ R20, R109, R20 ;  /* 0x000000146d147221 */ /* 0x000fe20000010000 */
[----:B----4-:R-:W-:Y:S01]  /*25c0*/  @P3 FADD R35, R36, R35 ;  /* 0x0000002324233221 */ /* 0x010fe20000000000 */
[----:B------:R-:W-:-:S04]  /*25d0*/  @!P4 MOV R36, 0x400 ;  /* 0x000004000024c802 */ /* 0x000fc80000000f00 */
[----:B------:R-:W4:Y:S01]  /*25e0*/  SHFL.DOWN P3, R32, R35, 0x2, 0x1f ;  /* 0x08401f0023207f89 */ /* 0x000f220000060000 */
[----:B0-----:R-:W-:Y:S01]  /*25f0*/  @!P4 LEA R30, R85, R36, 0x18 ;  /* 0x00000024551ec211 */ /* 0x001fe200078ec0ff */
[----:B----4-:R-:W-:-:S05]  /*2600*/  @P3 FADD R32, R35, R32 ;  /* 0x0000002023203221 */ /* 0x010fca0000000000 */
[----:B------:R-:W0:Y:S02]  /*2610*/  SHFL.DOWN P3, R37, R32, 0x4, 0x1f ;  /* 0x08801f0020257f89 */ /* 0x000e240000060000 */
[----:B0-----:R-:W-:Y:S01]  /*2620*/  @P3 FADD R37, R32, R37 ;  /* 0x0000002520253221 */ /* 0x001fe20000000000 */
[-C--:B------:R-:W-:Y:S01]  /*2630*/  FMUL.FTZ R32, R95, R107.reuse ;  /* 0x0000006b5f207220 */ /* 0x080fe20000410000 */
[----:B------:R-:W-:Y:S01]  /*2640*/  FMUL.FTZ R107, R2, R107 ;  /* 0x0000006b026b7220 */ /* 0x000fe20000410000 */
[----:B------:R-:W-:Y:S01]  /*2650*/  FFMA.FTZ R2, R100, R103, R33 ;  /* 0x0000006764027223 */ /* 0x000fe20000010021 */
[----:B------:R-:W-:Y:S01]  /*2660*/  FFMA.FTZ R33, R97, R104, R106 ;  /* 0x0000006861217223 */ /* 0x000fe2000001006a */
[----:B------:R-:W0:Y:S01]  /*2670*/  SHFL.DOWN P3, R34, R37, 0x8, 0x1f ;  /* 0x09001f0025227f89 */ /* 0x000e220000060000 */
[----:B------:R-:W-:Y:S01]  /*2680*/  FMUL.FTZ R0, R0, R107 ;  /* 0x0000006b00007220 */ /* 0x000fe20000410000 */
[-C--:B------:R-:W-:Y:S01]  /*2690*/  FFMA.FTZ R11, R6, R32.reuse, R11 ;  /* 0x00000020060b7223 */ /* 0x080fe2000001000b */
[----:B------:R-:W-:Y:S01]  /*26a0*/  FADD.FTZ R17, R2, R17 ;  /* 0x0000001102117221 */ /* 0x000fe20000010000 */
        /* <DEDUP_REMOVED lines=14> */
.L_x_10815:
[----:B------:R-:W-:Y:S05]  /*2790*/  BSYNC B0 ;  /* 0x0000000000007941 */ /* 0x000fea0003800000 */
.L_x_10814:
[----:B------:R-:W-:Y:S01]  /*27a0*/  IADD3 R7, R7, 0x1, RZ ;  /* 0x0000000107077810 */ /* 0x000fe20007ffe0ff */
[----:B------:R-:W-:-:S03]  /*27b0*/  UIADD3 UR5, UP0, UR5, 0x1, URZ ;  /* 0x0000000105057890 */ /* 0x000fc6000ff1e03f */
[----:B------:R-:W-:Y:S01]  /*27c0*/  ISETP.GE.AND P0, PT, R7, UR25, PT ;  /* 0x0000001907007c0c */ /* 0x000fe2000bf06270 */
[----:B------:R-:W-:-:S12]  /*27d0*/  UIADD3.X UR6, URZ, UR6, URZ, UP0, !UPT ;  /* 0x000000063f067290 */ /* 0x000fd800087fe43f */
[----:B------:R-:W-:Y:S05]  /*27e0*/  @!P0 BRA `(.L_x_10816) ;  /* 0xffffffe800d08947 */ /* 0x000fea000383ffff */
.L_x_10803:
[----:B------:R-:W-:Y:S01]  /*27f0*/  BAR.SYNC.DEFER_BLOCKING 0x0 ;  /* 0x0000000000007b1d */ /* 0x000fe20000010000 */
[----:B------:R-:W-:Y:S01]  /*2800*/  F2FP.BF16.F32.PACK_AB R8, R9, R11 ;  /* 0x0000000b0908723e */ /* 0x000fe200000010ff */
[----:B------:R-:W-:Y:S01]  /*2810*/  VIADD R21, R31, 0xffffffff ;  /* 0xffffffff1f157836 */ /* 0x000fe20000000000 */
[----:B------:R-:W-:Y:S01]  /*2820*/  F2FP.BF16.F32.PACK_AB R9, R12, R14 ;  /* 0x0000000e0c09723e */ /* 0x000fe200000010ff */
[----:B------:R-:W-:Y:S01]  /*2830*/  IMAD.SHL.U32 R16, R87, 0x8, RZ ;  /* 0x0000000857107824 */ /* 0x000fe200078e00ff */
[----:B------:R-:W-:-:S03]  /*2840*/  LEA R14, R51, R30, 0x3 ;  /* 0x0000001e330e7211 */ /* 0x000fc600078e18ff */
[----:B------:R-:W5:Y:S01]  /*2850*/  LDC.64 R4, c[0x0][0x388] ;  /* 0x0000e200ff047b82 */ /* 0x000f620000000a00 */
[----:B------:R-:W-:Y:S01]  /*2860*/  SHF.L.U32 R6, R21, 0x7, RZ ;  /* 0x0000000715067819 */ /* 0x000fe200000006ff */
[----:B------:R-:W-:Y:S01]  /*2870*/  ULDC.64 UR6, c[0x0][0x390] ;  /* 0x0000e40000067ab9 */ /* 0x000fe20000000a00 */
[----:B------:R-:W-:Y:S01]  /*2880*/  SHF.L.U64.HI R19, R87, 0x3, R28 ;  /* 0x0000000357137819 */ /* 0x000fe2000001021c */
[----:B------:R-:W-:Y:S01]  /*2890*/  UIADD3 UR4, UR4, -0x80, URZ ;  /* 0xffffff8004047890 */ /* 0x000fe2000fffe03f */
[----:B------:R-:W-:Y:S02]  /*28a0*/  SHF.R.S32.HI R7, RZ, 0x1f, R6 ;  /* 0x0000001fff077819 */ /* 0x000fe40000011406 */
[----:B------:R-:W-:Y:S01]  /*28b0*/  F2FP.BF16.F32.PACK_AB R10, R18, R15 ;  /* 0x0000000f120a723e */ /* 0x000fe200000010ff */
[----:B------:R-:W0:Y:S01]  /*28c0*/  LDC.64 R22, c[0x0][0x3e0] ;  /* 0x0000f800ff167b82 */ /* 0x000e220000000a00 */
[----:B------:R-:W-:Y:S01]  /*28d0*/  ISETP.GT.AND P5, PT, R31, 0x1, PT ;  /* 0x000000011f00780c */ /* 0x000fe20003fa4270 */
[----:B------:R-:W-:Y:S01]  /*28e0*/  FADD.FTZ R15, R86, R15 ;  /* 0x0000000f560f7221 */ /* 0x000fe20000010000 */
[----:B------:R-:W-:-:S02]  /*28f0*/  IADD3 R42, P1, R42, -0x100, RZ ;  /* 0xffffff002a2a7810 */ /* 0x000fc40007f3e0ff */
[----:B------:R-:W-:Y:S01]  /*2900*/  IADD3 R45, P2, R45, -0x100, RZ ;  /* 0xffffff002d2d7810 */ /* 0x000fe20007f5e0ff */
[----:B------:R-:W-:Y:S01]  /*2910*/  FADD.FTZ R18, R15, R18 ;  /* 0x000000120f127221 */ /* 0x000fe20000010000 */
[----:B------:R-:W-:Y:S01]  /*2920*/  IADD3 R49, P3, R49, -0x100, RZ ;  /* 0xffffff0031317810 */ /* 0x000fe20007f7e0ff */
[----:B------:R-:W1:Y:S01]  /*2930*/  LDC.64 R12, c[0x0][0x3a8] ;  /* 0x0000ea00ff0c7b82 */ /* 0x000e620000000a00 */
[----:B------:R-:W-:Y:S01]  /*2940*/  IADD3 R47, P4, R47, -0x100, RZ ;  /* 0xffffff002f2f7810 */ /* 0x000fe20007f9e0ff */
[----:B------:R2:W-:Y:S01]  /*2950*/  STS.64 [R14], R8 ;  /* 0x000000080e007388 */ /* 0x0005e20000000a00 */
[----:B------:R-:W-:-:S03]  /*2960*/  NOP ;  /* 0x0000000000007918 */ /* 0x000fc60000000000 */
[----:B----4-:R-:W4:Y:S01]  /*2970*/  LDS.64 R2, [R14] ;  /* 0x000000000e027984 */ /* 0x010f220000000a00 */
[----:B-----5:R-:W-:Y:S01]  /*2980*/  IMAD R0, R4, UR15, RZ ;  /* 0x0000000f04007c24 */ /* 0x020fe2000f8e02ff */
[----:B------:R-:W-:Y:S02]  /*2990*/  MOV R31, R21 ;  /* 0x00000015001f7202 */ /* 0x000fe40000000f00 */
[----:B------:R-:W-:Y:S01]  /*29a0*/  IADD3.X R40, R40, -0x1, RZ, P1, !PT ;  /* 0xffffffff28287810 */ /* 0x000fe20000ffe4ff */
[----:B------:R-:W-:Y:S01]  /*29b0*/  IMAD R11, R5, UR14, R0 ;  /* 0x0000000e050b7c24 */ /* 0x000fe2000f8e0200 */
[----:B------:R-:W-:Y:S01]  /*29c0*/  IADD3.X R46, R46, -0x1, RZ, P2, !PT ;  /* 0xffffffff2e2e7810 */ /* 0x000fe200017fe4ff */
[----:B------:R-:W-:Y:S01]  /*29d0*/  IMAD.WIDE.U32 R4, R4, UR14, R6 ;  /* 0x0000000e04047c25 */ /* 0x000fe2000f8e0006 */
[----:B------:R-:W-:Y:S02]  /*29e0*/  IADD3.X R50, R50, -0x1, RZ, P3, !PT ;  /* 0xffffffff32327810 */ /* 0x000fe40001ffe4ff */
[----:B------:R-:W-:Y:S01]  /*29f0*/  IADD3.X R48, R48, -0x1, RZ, P4, !PT ;  /* 0xffffffff30307810 */ /* 0x000fe200027fe4ff */
[----:B------:R-:W-:Y:S01]  /*2a00*/  IMAD R0, R94, UR6, RZ ;  /* 0x000000065e007c24 */ /* 0x000fe2000f8e02ff */
[----:B------:R-:W-:-:S02]  /*2a10*/  IADD3 R5, R5, R11, RZ ;  /* 0x0000000b05057210 */ /* 0x000fc40007ffe0ff */
[----:B------:R-:W-:Y:S01]  /*2a20*/  F2FP.BF16.F32.PACK_AB R11, R20, R17 ;  /* 0x00000011140b723e */ /* 0x000fe200000010ff */
[C---:B--2---:R-:W-:Y:S02]  /*2a30*/  IMAD R9, R93.reuse, UR7, R0 ;  /* 0x000000075d097c24 */ /* 0x044fe4000f8e0200 */
[----:B------:R-:W-:Y:S01]  /*2a40*/  FADD.FTZ R17, R18, R17 ;  /* 0x0000001112117221 */ /* 0x000fe20000010000 */
[----:B------:R-:W-:Y:S01]  /*2a50*/  IMAD.WIDE.U32 R4, R93, UR6, R4 ;  /* 0x000000065d047c25 */ /* 0x000fe2000f8e0004 */
[----:B------:R-:W-:-:S03]  /*2a60*/  ULDC.64 UR6, c[0x0][0x3b0] ;  /* 0x0000ec0000067ab9 */ /* 0x000fc60000000a00 */
[----:B------:R-:W-:Y:S01]  /*2a70*/  FADD.FTZ R86, R17, R20 ;  /* 0x0000001411567221 */ /* 0x000fe20000010000 */
[----:B-1----:R-:W-:Y:S01]  /*2a80*/  IMAD.WIDE.U32 R6, R12, UR14, R6 ;  /* 0x0000000e0c067c25 */ /* 0x002fe2000f8e0006 */
[----:B------:R-:W-:Y:S02]  /*2a90*/  IADD3 R0, R5, R9, RZ ;  /* 0x0000000905007210 */ /* 0x000fe40007ffe0ff */
[----:B0-----:R-:W-:-:S04]  /*2aa0*/  LEA R8, P0, R4, R22, 0x1 ;  /* 0x0000001604087211 */ /* 0x001fc800078008ff */
[----:B------:R-:W-:Y:S01]  /*2ab0*/  LEA.HI.X R4, R4, R23, R0, 0x1, P0 ;  /* 0x0000001704047211 */ /* 0x000fe200000f0c00 */
[----:B------:R-:W-:Y:S01]  /*2ac0*/  IMAD R0, R12, UR15, RZ ;  /* 0x0000000f0c007c24 */ /* 0x000fe2000f8e02ff */
[----:B------:R-:W-:Y:S01]  /*2ad0*/  IADD3 R8, P0, R8, R16, RZ ;  /* 0x0000001008087210 */ /* 0x000fe20007f1e0ff */
[----:B------:R-:W0:Y:S02]  /*2ae0*/  LDC.64 R22, c[0x0][0x3f0] ;  /* 0x0000fc00ff167b82 */ /* 0x000e240000000a00 */
[----:B------:R-:W-:Y:S01]  /*2af0*/  IMAD R13, R13, UR14, R0 ;  /* 0x0000000e0d0d7c24 */ /* 0x000fe2000f8e0200 */
[----:B------:R-:W-:Y:S01]  /*2b00*/  IADD3.X R9, R4, R19, RZ, P0, !PT ;  /* 0x0000001304097210 */ /* 0x000fe200007fe4ff */
[----:B------:R-:W-:-:S03]  /*2b10*/  IMAD R0, R94, UR6, RZ ;  /* 0x000000065e007c24 */ /* 0x000fc6000f8e02ff */
[----:B------:R-:W-:Y:S01]  /*2b20*/  IADD3 R7, R7, R13, RZ ;  /* 0x0000000d07077210 */ /* 0x000fe20007ffe0ff */
[----:B----4-:R1:W-:Y:S01]  /*2b30*/  STG.E.64 desc[UR12][R8.64], R2 ;  /* 0x0000000208007986 */ /* 0x0103e2000c101b0c */
[----:B------:R-:W-:Y:S01]  /*2b40*/  BAR.SYNC.DEFER_BLOCKING 0x0 ;  /* 0x0000000000007b1d */ /* 0x000fe20000010000 */
[C---:B-1----:R-:W-:Y:S02]  /*2b50*/  IMAD R9, R93.reuse, UR7, R0 ;  /* 0x000000075d097c24 */ /* 0x042fe4000f8e0200 */
[----:B------:R-:W-:-:S05]  /*2b60*/  IMAD.WIDE.U32 R2, R93, UR6, R6 ;  /* 0x000000065d027c25 */ /* 0x000fca000f8e0006 */
[----:B------:R-:W-:Y:S02]  /*2b70*/  IADD3 R0, R3, R9, RZ ;  /* 0x0000000903007210 */ /* 0x000fe40007ffe0ff */
[----:B0-----:R-:W-:-:S04]  /*2b80*/  LEA R3, P0, R2, R22, 0x1 ;  /* 0x0000001602037211 */ /* 0x001fc800078008ff */
[----:B------:R-:W-:Y:S01]  /*2b90*/  LEA.HI.X R0, R2, R23, R0, 0x1, P0 ;  /* 0x0000001702007211 */ /* 0x000fe200000f0c00 */
[----:B------:R-:W-:Y:S01]  /*2ba0*/  STS.64 [R14], R10 ;  /* 0x0000000a0e007388 */ /* 0x000fe20000000a00 */
[----:B------:R-:W-:-:S03]  /*2bb0*/  NOP ;  /* 0x0000000000007918 */ /* 0x000fc60000000000 */
[----:B------:R-:W0:Y:S01]  /*2bc0*/  LDS.64 R4, [R14] ;  /* 0x000000000e047984 */ /* 0x000e220000000a00 */
[----:B------:R-:W-:-:S05]  /*2bd0*/  IADD3 R2, P0, R3, R16, RZ ;  /* 0x0000001003027210 */ /* 0x000fca0007f1e0ff */
[----:B------:R-:W-:Y:S01]  /*2be0*/  IMAD.X R3, R0, 0x1, R19, P0 ;  /* 0x0000000100037824 */ /* 0x000fe200000e0613 */
[----:B------:R-:W-:-:S04]  /*2bf0*/  IADD3 R44, P0, R44, -0x100, RZ ;  /* 0xffffff002c2c7810 */ /* 0x000fc80007f1e0ff */
[----:B------:R-:W-:Y:S01]  /*2c00*/  IADD3.X R43, R43, -0x1, RZ, P0, !PT ;  /* 0xffffffff2b2b7810 */ /* 0x000fe200007fe4ff */
[----:B0-----:R0:W-:Y:S01]  /*2c10*/  STG.E.64 desc[UR12][R2.64], R4 ;  /* 0x0000000402007986 */ /* 0x0011e2000c101b0c */
[----:B------:R-:W-:Y:S07]  /*2c20*/  @P5 BRA `(.L_x_10817) ;  /* 0xffffffdc00945947 */ /* 0x000fee000383ffff */
.L_x_10802:
        /* <DEDUP_REMOVED lines=26> */
.L_x_10819:
[----:B------:R-:W-:Y:S05]  /*2dd0*/  BSYNC B0 ;  /* 0x0000000000007941 */ /* 0x000fea0003800000 */
.L_x_10818:
        /* <DEDUP_REMOVED lines=8> */
[----:B------:R-:W4:Y:S01]  /*2e60*/  S2R R9, SR_TID.X ;  /* 0x0000000000097919 */ /* 0x000f220000002100 */
        /* <DEDUP_REMOVED lines=13> */
[----:B----4-:R-:W-:-:S04]  /*2f40*/  ISETP.NE.AND P0, PT, R9, RZ, PT ;  /* 0x000000ff0900720c */ /* 0x010fc80003f05270 */
[----:B------:R4:W-:Y:S01]  /*2f50*/  @!P1 STS [R4+0x604], R7 ;  /* 0x0006040704009388 */ /* 0x0009e20000000800 */
[----:B------:R-:W-:Y:S08]  /*2f60*/  BAR.SYNC.DEFER_BLOCKING 0x0 ;  /* 0x0000000000007b1d */ /* 0x000ff00000010000 */
[----:B------:R-:W-:Y:S05]  /*2f70*/  @P0 BRA `(.L_x_10822) ;  /* 0x0000000000100947 */ /* 0x000fea0003800000 */
[----:B------:R0:W-:Y:S01]  /*2f80*/  REDG.E.ADD.F32.FTZ.RN.STRONG.GPU desc[UR12][R56.64], R7 ;  /* 0x00000007380079a6 */ /* 0x0001e2000c10f38c */
[----:B------:R-:W-:Y:S01]  /*2f90*/  HFMA2.MMA R9, -RZ, RZ, 0, 0 ;  /* 0x00000000ff097435 */ /* 0x000fe200000001ff */
[----:B------:R-:W-:Y:S10]  /*2fa0*/  BRA `(.L_x_10822) ;  /* 0x0000000000047947 */ /* 0x000ff40003800000 */
.L_x_10821:
[----:B------:R-:W2:Y:S02]  /*2fb0*/  S2R R9, SR_TID.X ;  /* 0x0000000000097919 */ /* 0x000ea40000002100 */
.L_x_10822:
[----:B------:R-:W-:Y:S05]  /*2fc0*/  BSYNC B0 ;  /* 0x0000000000007941 */ /* 0x000fea0003800000 */
.L_x_10820:
        /* <DEDUP_REMOVED lines=14> */
.L_x_10823:
[C---:B------:R-:W-:Y:S02]  /*30b0*/  LEA R0, R9.reuse, UR4, 0x2 ;  /* 0x0000000409007c11 */ /* 0x040fe4000f8e10ff */
[----:B----4-:R-:W-:Y:S02]  /*30c0*/  SHF.R.S32.HI R4, RZ, 0x1f, R9 ;  /* 0x0000001fff047819 */ /* 0x010fe40000011409 */
[----:B------:R-:W-:Y:S01]  /*30d0*/  MOV R5, R13 ;  /* 0x0000000d00057202 */ /* 0x000fe20000000f00 */
[----:B0-----:R-:W0:Y:S02]  /*30e0*/  LDS R11, [R0+0x18b8] ;  /* 0x0018b800000b7984 */ /* 0x001e240000000800 */
[----:B------:R-:W-:Y:S02]  /*30f0*/  IMAD R6, R4, UR6, RZ ;  /* 0x0000000604067c24 */ /* 0x000fe4000f8e02ff */
[----:B------:R-:W-:Y:S02]  /*3100*/  IMAD.MOV.U32 R4, RZ, RZ, R2 ;  /* 0x000000ffff047224 */ /* 0x000fe400078e0002 */
[----:B-1----:R-:W-:-:S02]  /*3110*/  IMAD R7, R9, UR7, R6 ;  /* 0x0000000709077c24 */ /* 0x002fc4000f8e0206 */
        /* <DEDUP_REMOVED lines=9> */
.L_x_10824:
        /* <DEDUP_REMOVED lines=13> */
.L_x_11068:


//--------------------- .text._Z25selective_scan_bwd_kernelI32Selective_Scan_bwd_kernel_traitsILi32ELi4ELb1ELb1ELb1ELb0ELb1EN3c108BFloat16EfEEv12SSMParamsBwd --------------------------
	.section	.text._Z25selective_scan_bwd_kernelI32Selective_Scan_bwd_kernel_traitsILi32ELi4ELb1ELb1ELb1ELb0ELb1EN3c108BFloat16EfEEv12SSMParamsBwd,"ax",@progbits
	.align	128
        .global         _Z25selective_scan_bwd_kernelI32Selective_Scan_bwd_kernel_traitsILi32ELi4ELb1ELb1ELb1ELb0ELb1EN3c108BFloat16EfEEv12SSMParamsBwd
        .type           _Z25selective_scan_bwd_kernelI32Selective_Scan_bwd_kernel_traitsILi32ELi4ELb1ELb1ELb1ELb0ELb1EN3c108BFloat16EfEEv12SSMParamsBwd,@function
        .size           _Z25selective_scan_bwd_kernelI32Selective_Scan_bwd_kernel_traitsILi32ELi4ELb1ELb1ELb1ELb0ELb1EN3c108BFloat16EfEEv12SSMParamsBwd,(.L_x_11069 - _Z25selective_scan_bwd_kernelI32Selective_Scan_bwd_kernel_traitsILi32ELi4ELb1ELb1ELb1ELb0ELb1EN3c108BFloat16EfEEv12SSMParamsBwd)
        .other          _Z25selective_scan_bwd_kernelI32Selective_Scan_bwd_kernel_traitsILi32ELi4ELb1ELb1ELb1ELb0ELb1EN3c108BFloat16EfEEv12SSMParamsBwd,@"STO_CUDA_ENTRY STV_DEFAULT"
_Z25selective_scan_bwd_kernelI32Selective_Scan_bwd_kernel_traitsILi32ELi4ELb1ELb1ELb1ELb0ELb1EN3c108BFloat16EfEEv12SSMParamsBwd:
.text._Z25selective_scan_bwd_kernelI32Selective_Scan_bwd_kernel_traitsILi32ELi4ELb1ELb1ELb1ELb0ELb1EN3c108BFloat16EfEEv12SSMParamsBwd:
[----:B------:R-:W-:Y:S08]  /*0000*/  LDC R1, c[0x0][0x28] ;  /* 0x00000a00ff017b82 */ /* 0x000ff00000000800 */
[----:B------:R-:W0:Y:S01]  /*0010*/  LDC R11, c[0x0][0x228] ;  /* 0x00008a00ff0b7b82 */ /* 0x000e220000000800 */
[----:B------:R-:W1:Y:S01]  /*0020*/  S2R R94, SR_CTAID.Y ;  /* 0x00000000005e7919 */ /* 0x000e620000002600 */
[----:B------:R-:W-:Y:S01]  /*0030*/  CS2R R92, SRZ ;  /* 0x00000000005c7805 */ /* 0x000fe2000001ff00 */
[----:B------:R-:W-:Y:S01]  /*0040*/  ULDC.64 UR10, c[0x0][0x208] ;  /* 0x00008200000a7ab9 */ /* 0x000fe20000000a00 */
[----:B------:R-:W-:Y:S01]  /*0050*/  CS2R R90, SRZ ;  /* 0x00000000005a7805 */ /* 0x000fe2000001ff00 */
        /* <DEDUP_REMOVED lines=41> */
[----:B------:R-:W3:Y:S11]  /*02f0*/  LDC.64 R42, c[0x0][0x2e0] ;  /* 0x0000b800ff2a7b82 */ /* 0x000ef60000000a00 */
[----:B------:R-:W-:-:S05]  /*0300*/  @!P1 IMAD.IADD R0, R0, 0x1, -R9 ;  /* 0x0000000100009824 */ /* 0x000fca00078e0a09 */
[----:B------:R-:W-:Y:S02]  /*0310*/  ISETP.GE.U32.AND P0, PT, R0, R9, PT ;  /* 0x000000090000720c */ /* 0x000fe40003f06070 */
[----:B------:R-:W-:Y:S01]  /*0320*/  LOP3.LUT R0, R94, R11, RZ, 0x3c, !PT ;  /* 0x0000000b5e007212 */ /* 0x000fe200078e3cff */
[----:B------:R-:W-:Y:S01]  /*0330*/  UIMAD UR6, UR15, UR8, URZ ;  /* 0x000000080f0672a4 */ /* 0x000fe2000f8e023f */
[----:B------:R-:W-:Y:S02]  /*0340*/  @!P1 IADD3 R89, R89, 0x1, RZ ;  /* 0x0000000159599810 */ /* 0x000fe40007ffe0ff */
[----:B------:R-:W-:Y:S02]  /*0350*/  ISETP.GE.AND P2, PT, R0, RZ, PT ;  /* 0x000000ff0000720c */ /* 0x000fe40003f46270 */
[----:B------:R-:W-:Y:S01]  /*0360*/  ISETP.NE.AND P1, PT, R11, RZ, PT ;  /* 0x000000ff0b00720c */ /* 0x000fe20003f25270 */
[----:B------:R-:W-:Y:S02]  /*0370*/  UIMAD.WIDE.U32 UR4, UR14, UR8, URZ ;  /* 0x000000080e0472a5 */ /* 0x000fe4000f8e003f */
[----:B------:R-:W-:-:S02]  /*0380*/  UIMAD UR6, UR14, UR9, UR6 ;  /* 0x000000090e0672a4 */ /* 0x000fc4000f8e0206 */
[----:B------:R-:W-:Y:S01]  /*0390*/  @P0 IADD3 R89, R89, 0x1, RZ ;  /* 0x0000000159590810 */ /* 0x000fe20007ffe0ff */
[----:B------:R-:W-:Y:S01]  /*03a0*/  ULDC.64 UR8, c[0x0][0x290] ;  /* 0x0000a40000087ab9 */ /* 0x000fe20000000a00 */
[----:B------:R-:W-:Y:S02]  /*03b0*/  UIADD3 UR5, UR5, UR6, URZ ;  /* 0x0000000605057290 */ /* 0x000fe4000fffe03f */
[----:B------:R-:W-:Y:S02]  /*03c0*/  UIMAD UR6, UR15, UR8, URZ ;  /* 0x000000080f0672a4 */ /* 0x000fe4000f8e023f */
[----:B------:R-:W-:Y:S01]  /*03d0*/  @!P2 IADD3 R89, -R89, RZ, RZ ;  /* 0x000000ff5959a210 */ /* 0x000fe20007ffe1ff */
[-C--:B--2---:R-:W-:Y:S01]  /*03e0*/  IMAD R0, R95, R4.reuse, RZ ;  /* 0x000000045f007224 */ /* 0x084fe200078e02ff */
[----:B------:R-:W-:Y:S01]  /*03f0*/  @!P1 LOP3.LUT R89, RZ, R11, RZ, 0x33, !PT ;  /* 0x0000000bff599212 */ /* 0x000fe200078e33ff */
[----:B------:R-:W-:Y:S01]  /*0400*/  IMAD.WIDE.U32 R2, R94, R4, UR4 ;  /* 0x000000045e027e25 */ /* 0x000fe2000f8e0004 */
[----:B------:R-:W2:Y:S01]  /*0410*/  LDC.64 R10, c[0x0][0x330] ;  /* 0x0000cc00ff0a7b82 */ /* 0x000ea20000000a00 */
[----:B------:R-:W-:Y:S01]  /*0420*/  LEA R7, R21, 0xffffff80, 0x7 ;  /* 0xffffff8015077811 */ /* 0x000fe200078e38ff */
[----:B------:R-:W-:-:S02]  /*0430*/  UIMAD.WIDE.U32 UR4, UR14, UR8, URZ ;  /* 0x000000080e0472a5 */ /* 0x000fc4000f8e003f */
[----:B------:R-:W-:Y:S01]  /*0440*/  UIMAD UR6, UR14, UR9, UR6 ;  /* 0x000000090e0672a4 */ /* 0x000fe2000f8e0206 */
[C---:B------:R-:W-:Y:S01]  /*0450*/  IMAD R0, R94.reuse, R5, R0 ;  /* 0x000000055e007224 */ /* 0x040fe200078e0200 */
[----:B------:R-:W-:Y:S01]  /*0460*/  IADD3 R50, P0, R7, R2, RZ ;  /* 0x0000000207327210 */ /* 0x000fe20007f1e0ff */
[-C--:B-1----:R-:W-:Y:S01]  /*0470*/  IMAD R2, R95, R12.reuse, RZ ;  /* 0x0000000c5f027224 */ /* 0x082fe200078e02ff */
[----:B------:R-:W-:Y:S01]  /*0480*/  UIADD3 UR5, UR5, UR6, URZ ;  /* 0x0000000605057290 */ /* 0x000fe2000fffe03f */
[----:B------:R-:W-:Y:S02]  /*0490*/  SHF.R.S32.HI R9, RZ, 0x1f, R7 ;  /* 0x0000001fff097819 */ /* 0x000fe40000011407 */
[C---:B------:R-:W-:Y:S02]  /*04a0*/  IMAD R8, R94.reuse, R13, R2 ;  /* 0x0000000d5e087224 */ /* 0x040fe400078e0202 */
[----:B------:R-:W-:Y:S01]  /*04b0*/  IADD3.X R0, R9, R3, R0, P0, !PT ;  /* 0x0000000309007210 */ /* 0x000fe200007fe400 */
[----:B------:R-:W-:-:S02]  /*04c0*/  IMAD.WIDE.U32 R2, R94, R12, UR4 ;  /* 0x000000045e027e25 */ /* 0x000fc4000f8e000c */
[----:B------:R-:W1:Y:S01]  /*04d0*/  LDC.64 R12, c[0x0][0x258] ;  /* 0x00009600ff0c7b82 */ /* 0x000e620000000a00 */
[----:B------:R-:W-:Y:S02]  /*04e0*/  UIMAD UR8, UR15, UR12, URZ ;  /* 0x0000000c0f0872a4 */ /* 0x000fe4000f8e023f */
[----:B------:R-:W-:Y:S01]  /*04f0*/  UIMAD.WIDE.U32 UR6, UR14, UR12, URZ ;  /* 0x0000000c0e0672a5 */ /* 0x000fe2000f8e003f */
[----:B------:R-:W-:Y:S01]  /*0500*/  IADD3 R48, P0, R7, R2, RZ ;  /* 0x0000000207307210 */ /* 0x000fe20007f1e0ff */
[----:B------:R-:W-:-:S03]  /*0510*/  UIMAD UR8, UR14, UR13, UR8 ;  /* 0x0000000d0e0872a4 */ /* 0x000fc6000f8e0208 */
[----:B------:R-:W-:Y:S01]  /*0520*/  IADD3.X R8, R9, R3, R8, P0, !PT ;  /* 0x0000000309087210 */ /* 0x000fe200007fe408 */
[----:B------:R-:W-:Y:S01]  /*0530*/  UIADD3 UR7, UR7, UR8, URZ ;  /* 0x0000000807077290 */ /* 0x000fe2000fffe03f */
[-C--:B--2---:R-:W-:Y:S01]  /*0540*/  IMAD R2, R95, R10.reuse, RZ ;  /* 0x0000000a5f027224 */ /* 0x084fe200078e02ff */
[----:B------:R-:W-:Y:S01]  /*0550*/  ISETP.NE.U32.AND P0, PT, RZ, UR16, PT ;  /* 0x00000010ff007c0c */ /* 0x000fe2000bf05070 */
[----:B------:R-:W-:Y:S02]  /*0560*/  ULDC.64 UR12, c[0x0][0x240] ;  /* 0x00009000000c7ab9 */ /* 0x000fe40000000a00 */
[----:B------:R-:W-:Y:S01]  /*0570*/  UIMAD UR9, UR15, UR12, URZ ;  /* 0x0000000c0f0972a4 */ /* 0x000fe2000f8e023f */
[C---:B------:R-:W-:Y:S01]  /*0580*/  IMAD R6, R94.reuse, R11, R2 ;  /* 0x0000000b5e067224 */ /* 0x040fe200078e0202 */
[----:B------:R-:W-:Y:S01]  /*0590*/  ISETP.NE.AND.EX P0, PT, RZ, UR17, PT, P0 ;  /* 0x00000011ff007c0c */ /* 0x000fe2000bf05300 */
[----:B------:R-:W-:Y:S01]  /*05a0*/  IMAD.WIDE.U32 R2, R94, R10, UR6 ;  /* 0x000000065e027e25 */ /* 0x000fe2000f8e000a */
[----:B------:R-:W-:Y:S01]  /*05b0*/  SHF.R.S32.HI R87, RZ, 0x1f, R89 ;  /* 0x0000001fff577819 */ /* 0x000fe20000011459 */
[----:B------:R-:W-:-:S02]  /*05c0*/  UIMAD.WIDE.U32 UR4, UR14, UR12, URZ ;  /* 0x0000000c0e0472a5 */ /* 0x000fc4000f8e003f */
[----:B------:R-:W-:Y:S01]  /*05d0*/  UIMAD UR9, UR14, UR13, UR9 ;  /* 0x0000000d0e0972a4 */ /* 0x000fe2000f8e0209 */
[----:B------:R-:W-:Y:S01]  /*05e0*/  IADD3 R46, P1, R7, R2, RZ ;  /* 0x00000002072e7210 */ /* 0x000fe20007f3e0ff */
[C---:B----4-:R-:W-:Y:S01]  /*05f0*/  IMAD R4, R87.reuse, R14, RZ ;  /* 0x0000000e57047224 */ /* 0x050fe200078e02ff */
[----:B------:R-:W-:Y:S01]  /*0600*/  ULDC.64 UR12, c[0x0][0x260] ;  /* 0x00009800000c7ab9 */ /* 0x000fe20000000a00 */
[----:B-1----:R-:W-:Y:S01]  /*0610*/  IMAD R2, R87, R12, RZ ;  /* 0x0000000c57027224 */ /* 0x002fe200078e02ff */
[----:B------:R-:W-:Y:S01]  /*0620*/  UIADD3 UR5, UR5, UR9, URZ ;  /* 0x0000000905057290 */ /* 0x000fe2000fffe03f */
[----:B------:R-:W-:Y:S02]  /*0630*/  IADD3.X R6, R9, R3, R6, P1, !PT ;  /* 0x0000000309067210 */ /* 0x000fe40000ffe406 */
[C---:B------:R-:W-:Y:S01]  /*0640*/  IMAD R11, R89.reuse, R13, R2 ;  /* 0x0000000d590b7224 */ /* 0x040fe200078e0202 */
[----:B------:R-:W1:Y:S01]  /*0650*/  @P0 LDC.64 R52, c[0x0][0x310] ;  /* 0x0000c400ff340b82 */ /* 0x000e620000000a00 */
[----:B------:R-:W-:-:S02]  /*0660*/  IMAD R13, R89, R15, R4 ;  /* 0x0000000f590d7224 */ /* 0x000fc400078e0204 */
[----:B------:R-:W-:Y:S01]  /*0670*/  IMAD.WIDE.U32 R2, R89, R12, UR4 ;  /* 0x0000000459027e25 */ /* 0x000fe2000f8e000c */
[----:B------:R-:W-:Y:S01]  /*0680*/  UIMAD UR8, UR15, UR12, URZ ;  /* 0x0000000c0f0872a4 */ /* 0x000fe2000f8e023f */
[----:B------:R-:W-:Y:S01]  /*0690*/  ISETP.NE.U32.AND P1, PT, R16, RZ, PT ;  /* 0x000000ff1000720c */ /* 0x000fe20003f25070 */
[----:B------:R-:W-:Y:S02]  /*06a0*/  UIMAD.WIDE.U32 UR6, UR14, UR12, URZ ;  /* 0x0000000c0e0672a5 */ /* 0x000fe4000f8e003f */
[----:B------:R-:W2:Y:S01]  /*06b0*/  @P0 LDC R15, c[0x0][0x214] ;  /* 0x00008500ff0f0b82 */ /* 0x000ea20000000800 */
[----:B------:R-:W-:Y:S02]  /*06c0*/  IADD3 R44, P3, R7, R2, RZ ;  /* 0x00000002072c7210 */ /* 0x000fe40007f7e0ff */
[----:B------:R-:W-:Y:S02]  /*06d0*/  CS2R R54, SRZ ;  /* 0x0000000000367805 */ /* 0x000fe4000001ff00 */
[----:B------:R-:W-:Y:S01]  /*06e0*/  IADD3 R2, R3, R11, RZ ;  /* 0x0000000b03027210 */ /* 0x000fe20007ffe0ff */
[----:B------:R-:W-:Y:S01]  /*06f0*/  UIMAD UR8, UR14, UR13, UR8 ;  /* 0x0000000d0e0872a4 */ /* 0x000fe2000f8e0208 */
[----:B------:R-:W-:-:S02]  /*0700*/  ISETP.NE.AND.EX P1, PT, R17, RZ, PT, P1 ;  /* 0x000000ff1100720c */ /* 0x000fc40003f25310 */
[----:B------:R-:W-:Y:S02]  /*0710*/  CS2R R56, SRZ ;  /* 0x0000000000387805 */ /* 0x000fe4000001ff00 */
[----:B------:R-:W-:Y:S01]  /*0720*/  ISETP.NE.U32.AND P2, PT, R18, RZ, PT ;  /* 0x000000ff1200720c */ /* 0x000fe20003f45070 */
[----:B------:R-:W4:Y:S01]  /*0730*/  @P0 LDC R3, c[0x0][0x21c] ;  /* 0x00008700ff030b82 */ /* 0x000f220000000800 */
[----:B------:R-:W-:Y:S02]  /*0740*/  UIADD3 UR7, UR7, UR8, URZ ;  /* 0x0000000807077290 */ /* 0x000fe4000fffe03f */
[----:B------:R-:W-:Y:S01]  /*0750*/  ISETP.NE.AND.EX P2, PT, R19, RZ, PT, P2 ;  /* 0x000000ff1300720c */ /* 0x000fe20003f45320 */
[----:B------:R-:W-:Y:S01]  /*0760*/  ULDC.64 UR4, c[0x0][0x230] ;  /* 0x00008c0000047ab9 */ /* 0x000fe20000000a00 */
[----:B0-----:R-:W-:-:S03]  /*0770*/  LEA R51, P5, R50, R22, 0x1 ;  /* 0x0000001632337211 */ /* 0x001fc600078a08ff */
[----:B------:R-:W0:Y:S01]  /*0780*/  LDC.64 R10, c[0x0][0x2d8] ;  /* 0x0000b600ff0a7b82 */ /* 0x000e220000000a00 */
[----:B------:R-:W-:Y:S01]  /*0790*/  IMAD.WIDE.U32 R4, R89, R14, UR6 ;  /* 0x0000000659047e25 */ /* 0x000fe2000f8e000e */
[----:B------:R-:W-:Y:S02]  /*07a0*/  IADD3.X R2, R9, R2, RZ, P3, !PT ;  /* 0x0000000209027210 */ /* 0x000fe40001ffe4ff */
[----:B------:R-:W-:Y:S01]  /*07b0*/  LEA.HI.X R50, R50, R23, R0, 0x1, P5 ;  /* 0x0000001732327211 */ /* 0x000fe200028f0c00 */
[----:B------:R-:W-:Y:S01]  /*07c0*/  IMAD.IADD R40, R5, 0x1, R13 ;  /* 0x0000000105287824 */ /* 0x000fe200078e020d */
[C---:B------:R-:W-:Y:S01]  /*07d0*/  @P1 LEA R54, P3, R94.reuse, R16, 0x2 ;  /* 0x000000105e361211 */ /* 0x040fe200078610ff */
[----:B--2---:R-:W-:Y:S01]  /*07e0*/  @P0 IMAD R0, R15, UR14, R94 ;  /* 0x0000000e0f000c24 */ /* 0x004fe2000f8e025e */
[----:B------:R-:W-:Y:S02]  /*07f0*/  IADD3 R7, P4, R7, R4, RZ ;  /* 0x0000000407077210 */ /* 0x000fe40007f9e0ff */
[----:B------:R-:W-:Y:S01]  /*0800*/  @P1 LEA.HI.X R55, R94, R17, R95, 0x2, P3 ;  /* 0x000000115e371211 */ /* 0x000fe200018f145f */
[----:B------:R-:W-:Y:S01]  /*0810*/  @P0 IMAD R0, R0, R21, RZ ;  /* 0x0000001500000224 */ /* 0x000fe200078e02ff */
[----:B------:R-:W-:-:S02]  /*0820*/  IADD3.X R40, R9, R40, RZ, P4, !PT ;  /* 0x0000002809287210 */ /* 0x000fc400027fe4ff */
[----:B------:R-:W-:Y:S02]  /*0830*/  ISETP.GE.AND P1, PT, R21, 0x1, PT ;  /* 0x000000011500780c */ /* 0x000fe40003f26270 */
[----:B------:R-:W-:Y:S01]  /*0840*/  @P2 LEA R56, P4, R94, R18, 0x2 ;  /* 0x000000125e382211 */ /* 0x000fe200078810ff */
[----:B----4-:R-:W-:-:S03]  /*0850*/  @P0 IMAD R3, R0, R3, RZ ;  /* 0x0000000300030224 */ /* 0x010fc600078e02ff */
[----:B------:R-:W-:Y:S01]  /*0860*/  @P2 LEA.HI.X R57, R94, R19, R95, 0x2, P4 ;  /* 0x000000135e392211 */ /* 0x000fe200020f145f */
[----:B-1----:R-:W-:Y:S01]  /*0870*/  @P0 IMAD.WIDE R52, R3, 0x8, R52 ;  /* 0x0000000803340825 */ /* 0x002fe200078e0234 */
[----:B---3--:R-:W-:-:S03]  /*0880*/  LEA R49, P2, R48, R24, 0x1 ;  /* 0x0000001830317211 */ /* 0x008fc600078408ff */
[----:B------:R-:W-:Y:S01]  /*0890*/  IMAD R3, R95, UR4, RZ ;  /* 0x000000045f037c24 */ /* 0x000fe2000f8e02ff */
[----:B------:R-:W-:Y:S02]  /*08a0*/  LEA.HI.X R48, R48, R25, R8, 0x1, P2 ;  /* 0x0000001930307211 */ /* 0x000fe400010f0c08 */
[----:B------:R-:W-:Y:S01]  /*08b0*/  LEA R47, P3, R46, R26, 0x1 ;  /* 0x0000001a2e2f7211 */ /* 0x000fe200078608ff */
[----:B------:R-:W-:Y:S01]  /*08c0*/  IMAD R3, R94, UR5, R3 ;  /* 0x000000055e037c24 */ /* 0x000fe2000f8e0203 */
[----:B0-----:R-:W-:Y:S02]  /*08d0*/  LEA R45, P4, R44, R10, 0x1 ;  /* 0x0000000a2c2d7211 */ /* 0x001fe400078808ff */
[----:B------:R-:W-:Y:S02]  /*08e0*/  LEA R42, P2, R7, R42, 0x1 ;  /* 0x0000002a072a7211 */ /* 0x000fe400078408ff */
[----:B------:R-:W-:Y:S02]  /*08f0*/  @!P0 CS2R R52, SRZ ;  /* 0x0000000000348805 */ /* 0x000fe4000001ff00 */
[----:B------:R-:W-:-:S02]  /*0900*/  LEA.HI.X R46, R46, R27, R6, 0x1, P3 ;  /* 0x0000001b2e2e7211 */ /* 0x000fc400018f0c06 */
[----:B------:R-:W-:Y:S02]  /*0910*/  LEA.HI.X R44, R44, R11, R2, 0x1, P4 ;  /* 0x0000000b2c2c7211 */ /* 0x000fe400020f0c02 */
[----:B------:R-:W-:Y:S01]  /*0920*/  LEA.HI.X R40, R7, R43, R40, 0x1, P2 ;  /* 0x0000002b07287211 */ /* 0x000fe200010f0c28 */
        /* <DEDUP_REMOVED lines=8> */
[----:B------:R-:W-:Y:S01]  /*09b0*/  IMAD.IADD R43, R59, 0x1, R3 ;  /* 0x000000013b2b7824 */ /* 0x000fe200078e0203 */
[----:B------:R-:W-:Y:S02]  /*09c0*/  MOV R92, RZ ;  /* 0x000000ff005c7202 */ /* 0x000fe40000000f00 */
[----:B------:R-:W-:Y:S01]  /*09d0*/  MOV R31, UR6 ;  /* 0x00000006001f7c02 */ /* 0x000fe20008000f00 */
[----:B0-----:R-:W-:-:S06]  /*09e0*/  ULEA UR4, UR5, UR4, 0x18 ;  /* 0x0000000405047291 */ /* 0x001fcc000f8ec03f */
[----:B------:R-:W-:Y:S01]  /*09f0*/  MOV R41, UR4 ;  /* 0x0000000400297c02 */ /* 0x000fe20008000f00 */
[----:B------:R-:W-:Y:S01]  /*0a00*/  UMOV UR4, URZ ;  /* 0x0000003f00047c82 */ /* 0x000fe20008000000 */
[C---:B-1----:R-:W-:Y:S02]  /*0a10*/  LOP3.LUT R30, R88.reuse, 0x1f, RZ, 0xc0, !PT ;  /* 0x0000001f581e7812 */ /* 0x042fe400078ec0ff */
[----:B------:R-:W-:Y:S02]  /*0a20*/  SHF.R.S32.HI R29, RZ, 0x1f, R88 ;  /* 0x0000001fff1d7819 */ /* 0x000fe40000011458 */
[CC--:B------:R-:W-:Y:S02]  /*0a30*/  LEA R28, R88.reuse, R41.reuse, 0x2 ;  /* 0x00000029581c7211 */ /* 0x0c0fe400078e10ff */
[----:B--2---:R-:W-:-:S07]  /*0a40*/  LEA R27, R88, R41, 0x4 ;  /* 0x00000029581b7211 */ /* 0x004fce00078e20ff */
.L_x_10841:
[----:B------:R-:W-:Y:S01]  /*0a50*/  BAR.SYNC.DEFER_BLOCKING 0x0 ;  /* 0x0000000000007b1d */ /* 0x000fe20000010000 */
[C---:B------:R-:W-:Y:S01]  /*0a60*/  IMAD.SHL.U32 R26, R88.reuse, 0x8, RZ ;  /* 0x00000008581a7824 */ /* 0x040fe200078e00ff */
[----:B------:R-:W-:-:S04]  /*0a70*/  SHF.L.U64.HI R25, R88, 0x3, R29 ;  /* 0x0000000358197819 */ /* 0x000fc8000001021d */
[----:B0-----:R-:W-:Y:S02]  /*0a80*/  IADD3 R4, P0, R51, R26, RZ ;  /* 0x0000001a33047210 */ /* 0x001fe40007f1e0ff */
[----:B------:R-:W0:Y:S01]  /*0a90*/  LDC.64 R10, c[0x0][0x2a0] ;  /* 0x0000a800ff0a7b82 */ /* 0x000e220000000a00 */
[----:B------:R-:W-:Y:S01]  /*0aa0*/  LEA R24, R86, R41, 0x3 ;  /* 0x0000002956187211 */ /* 0x000fe200078e18ff */
[----:B------:R-:W-:Y:S01]  /*0ab0*/  ULDC UR8, c[0x0][0x224] ;  /* 0x0000890000087ab9 */ /* 0x000fe20000000800 */
[----:B------:R-:W-:Y:S01]  /*0ac0*/  IADD3.X R5, R50, R25, RZ, P0, !PT ;  /* 0x0000001932057210 */ /* 0x000fe200007fe4ff */
[----:B------:R-:W-:-:S04]  /*0ad0*/  ULDC.64 UR6, c[0x0][0x320] ;  /* 0x0000c80000067ab9 */ /* 0x000fc80000000a00 */
[----:B------:R-:W1:Y:S08]  /*0ae0*/  LDC.64 R12, c[0x0][0x318] ;  /* 0x0000c600ff0c7b82 */ /* 0x000e700000000a00 */
[----:B------:R-:W2:Y:S01]  /*0af0*/  LDC.64 R14, c[0x0][0x2b0] ;  /* 0x0000ac00ff0e7b82 */ /* 0x000ea20000000a00 */
[----:B---3--:R-:W3:Y:S01]  /*0b00*/  LDG.E.64 R4, desc[UR10][R4.64] ;  /* 0x0000000a04047981 */ /* 0x008ee2000c1e1b00 */
[----:B------:R-:W-:-:S04]  /*0b10*/  IADD3 R6, P0, R49, R26, RZ ;  /* 0x0000001a31067210 */ /* 0x000fc80007f1e0ff */
[----:B------:R-:W-:Y:S02]  /*0b20*/  IADD3.X R7, R48, R25, RZ, P0, !PT ;  /* 0x0000001930077210 */ /* 0x000fe400007fe4ff */
[----:B------:R-:W4:Y:S01]  /*0b30*/  LDC.64 R16, c[0x0][0x308] ;  /* 0x0000c200ff107b82 */ /* 0x000f220000000a00 */
[----:B---3--:R3:W-:Y:S01]  /*0b40*/  STS.64 [R24], R4 ;  /* 0x0000000418007388 */ /* 0x0087e20000000a00 */
[----:B------:R-:W-:-:S03]  /*0b50*/  NOP ;  /* 0x0000000000007918 */ /* 0x000fc60000000000 */
[----:B------:R-:W-:Y:S03]  /*0b60*/  LDS.64 R60, [R24] ;  /* 0x00000000183c7984 */ /* 0x000fe60000000a00 */
[----:B------:R-:W-:Y:S01]  /*0b70*/  BAR.SYNC.DEFER_BLOCKING 0x0 ;  /* 0x0000000000007b1d */ /* 0x000fe20000010000 */
[----:B------:R-:W-:-:S07]  /*0b80*/  IADD3 R8, P0, R47, R26, RZ ;  /* 0x0000001a2f087210 */ /* 0x000fce0007f1e0ff */
[----:B---3--:R-:W3:Y:S01]  /*0b90*/  LDC.64 R4, c[0x0][0x2a8] ;  /* 0x0000aa00ff047b82 */ /* 0x008ee20000000a00 */
[----:B------:R-:W2:Y:S01]  /*0ba0*/  LDG.E.64 R6, desc[UR10][R6.64] ;  /* 0x0000000a06067981 */ /* 0x000ea2000c1e1b00 */
[----:B------:R-:W-:Y:S01]  /*0bb0*/  IADD3.X R9, R46, R25, RZ, P0, !PT ;  /* 0x000000192e097210 */ /* 0x000fe200007fe4ff */
[----:B------:R-:W-:Y:S02]  /*0bc0*/  ULEA UR8, UR8, UR4, 0x7 ;  /* 0x0000000408087291 */ /* 0x000fe4000f8e383f */
[----:B--2---:R2:W-:Y:S01]  /*0bd0*/  STS.64 [R24], R6 ;  /* 0x0000000618007388 */ /* 0x0045e20000000a00 */
[----:B------:R-:W-:-:S03]  /*0be0*/  NOP ;  /* 0x0000000000007918 */ /* 0x000fc60000000000 */
[----:B------:R-:W-:Y:S01]  /*0bf0*/  LDS.64 R2, [R24] ;  /* 0x0000000018027984 */ /* 0x000fe20000000a00 */
[----:B------:R-:W-:Y:S06]  /*0c00*/  BAR.SYNC.DEFER_BLOCKING 0x0 ;  /* 0x0000000000007b1d */ /* 0x000fec0000010000 */
[----:B------:R-:W4:Y:S01]  /*0c10*/  LDG.E.64 R8, desc[UR10][R8.64] ;  /* 0x0000000a08087981 */ /* 0x000f22000c1e1b00 */
[----:B------:R-:W-:Y:S01]  /*0c20*/  USHF.R.S32.HI UR9, URZ, 0x1f, UR8 ;  /* 0x0000001f3f097899 */ /* 0x000fe20008011408 */
[----:B---3--:R-:W-:-:S04]  /*0c30*/  IMAD R0, R95, R4, RZ ;  /* 0x000000045f007224 */ /* 0x008fc800078e02ff */
[C---:B--2---:R-:W-:Y:S02]  /*0c40*/  IMAD R7, R94.reuse, R5, R0 ;  /* 0x000000055e077224 */ /* 0x044fe400078e0200 */
[----:B------:R-:W-:-:S04]  /*0c50*/  IMAD.WIDE.U32 R4, R94, R4, UR8 ;  /* 0x000000085e047e25 */ /* 0x000fc8000f8e0004 */
[----:B------:R-:W-:Y:S02]  /*0c60*/  IMAD.IADD R5, R5, 0x1, R7 ;  /* 0x0000000105057824 */ /* 0x000fe400078e0207 */
[C---:B0-----:R-:W-:Y:S02]  /*0c70*/  IMAD R0, R10.reuse, UR15, RZ ;  /* 0x0000000f0a007c24 */ /* 0x041fe4000f8e02ff */
[----:B------:R-:W-:-:S04]  /*0c80*/  IMAD.WIDE.U32 R4, R10, UR14, R4 ;  /* 0x0000000e0a047c25 */ /* 0x000fc8000f8e0004 */
[----:B------:R-:W-:-:S05]  /*0c90*/  IMAD R7, R11, UR14, R0 ;  /* 0x0000000e0b077c24 */ /* 0x000fca000f8e0200 */
[----:B------:R-:W-:Y:S02]  /*0ca0*/  IADD3 R0, R5, R7, RZ ;  /* 0x0000000705007210 */ /* 0x000fe40007ffe0ff */
[----:B-1----:R-:W-:-:S04]  /*0cb0*/  LEA R7, P0, R4, R12, 0x1 ;  /* 0x0000000c04077211 */ /* 0x002fc800078008ff */
        /* <DEDUP_REMOVED lines=9> */
[-C--:B0-----:R-:W-:Y:S02]  /*0d50*/  IMAD R0, R95, R12.reuse, RZ ;  /* 0x0000000c5f007224 */ /* 0x081fe400078e02ff */
        /* <DEDUP_REMOVED lines=8> */
[----:B------:R-:W-:Y:S02]  /*0de0*/  LEA.HI.X R0, R8, R17, R0, 0x1, P0 ;  /* 0x0000001108007211 */ /* 0x000fe400000f0c00 */
[----:B------:R-:W-:-:S05]  /*0df0*/  IADD3 R8, P0, R9, R26, RZ ;  /* 0x0000001a09087210 */ /* 0x000fca0007f1e0ff */
[----:B------:R-:W-:Y:S01]  /*0e00*/  IMAD.X R9, R0, 0x1, R25, P0 ;  /* 0x0000000100097824 */ /* 0x000fe200000e0619 */
[----:B---3--:R-:W-:Y:S01]  /*0e10*/  STS.64 [R24], R6 ;  /* 0x0000000618007388 */ /* 0x008fe20000000a00 */
[----:B------:R-:W-:-:S03]  /*0e20*/  NOP ;  /* 0x0000000000007918 */ /* 0x000fc60000000000 */
[----:B------:R-:W0:Y:S01]  /*0e30*/  LDS.64 R10, [R24] ;  /* 0x00000000180a7984 */ /* 0x000e220000000a00 */
[----:B------:R-:W-:Y:S06]  /*0e40*/  BAR.SYNC.DEFER_BLOCKING 0x0 ;  /* 0x0000000000007b1d */ /* 0x000fec0000010000 */
[----:B------:R-:W3:Y:S01]  /*0e50*/  LDG.E.64 R8, desc[UR10][R8.64+-0x100] ;  /* 0xffff000a08087981 */ /* 0x000ee2000c1e1b00 */
[C-C-:B--2---:R-:W-:Y:S01]  /*0e60*/  SHF.R.U64 R21, R4.reuse, 0x10, R5.reuse ;  /* 0x0000001004157819 */ /* 0x144fe20000001205 */
[----:B------:R-:W-:Y:S01]  /*0e70*/  IMAD.U32 R23, R4, 0x10000, RZ ;  /* 0x0001000004177824 */ /* 0x000fe200078e00ff */
[----:B------:R-:W-:-:S02]  /*0e80*/  SHF.R.U32.HI R4, RZ, 0x10, R5 ;  /* 0x00000010ff047819 */ /* 0x000fc40000011605 */
[----:B------:R-:W-:Y:S02]  /*0e90*/  SHF.L.U32 R22, R5, 0x10, RZ ;  /* 0x0000001005167819 */ /* 0x000fe400000006ff */
[----:B------:R-:W-:Y:S02]  /*0ea0*/  SHF.L.U32 R21, R21, 0x10, RZ ;  /* 0x0000001015157819 */ /* 0x000fe400000006ff */
[C---:B0-----:R-:W-:Y:S02]  /*0eb0*/  SHF.L.U32 R12, R10.reuse, 0x10, RZ ;  /* 0x000000100a0c7819 */ /* 0x041fe400000006ff */
[----:B------:R-:W-:Y:S02]  /*0ec0*/  SHF.L.U32 R0, R11, 0x10, RZ ;  /* 0x000000100b007819 */ /* 0x000fe400000006ff */
[--C-:B------:R-:W-:Y:S01]  /*0ed0*/  SHF.R.U64 R13, R10, 0x10, R11.reuse ;  /* 0x000000100a0d7819 */ /* 0x100fe2000000120b */
[----:B------:R-:W-:Y:S01]  /*0ee0*/  FMUL.FTZ R10, R12, -1.4426950216293334961 ;  /* 0xbfb8aa3b0c0a7820 */ /* 0x000fe20000410000 */
[----:B------:R-:W-:Y:S01]  /*0ef0*/  SHF.R.U32.HI R32, RZ, 0x10, R11 ;  /* 0x00000010ff207819 */ /* 0x000fe2000001160b */
[----:B------:R-:W-:Y:S01]  /*0f00*/  FMUL.FTZ R14, R0, -1.4426950216293334961 ;  /* 0xbfb8aa3b000e7820 */ /* 0x000fe20000410000 */
[----:B------:R-:W-:-:S02]  /*0f10*/  SHF.L.U32 R13, R13, 0x10, RZ ;  /* 0x000000100d0d7819 */ /* 0x000fc400000006ff */
[----:B------:R-:W-:Y:S01]  /*0f20*/  SHF.L.U32 R32, R32, 0x10, RZ ;  /* 0x0000001020207819 */ /* 0x000fe200000006ff */
[----:B------:R-:W-:Y:S02]  /*0f30*/  MUFU.EX2 R10, R10 ;  /* 0x0000000a000a7308 */ /* 0x000fe40000000800 */
[----:B------:R-:W-:Y:S02]  /*0f40*/  FMUL.FTZ R11, R13, -1.4426950216293334961 ;  /* 0xbfb8aa3b0d0b7820 */ /* 0x000fe40000410000 */
[----:B------:R-:W-:-:S04]  /*0f50*/  FMUL.FTZ R17, R32, -1.4426950216293334961 ;  /* 0xbfb8aa3b20117820 */ /* 0x000fc80000410000 */
[----:B------:R-:W-:Y:S08]  /*0f60*/  MUFU.EX2 R14, R14 ;  /* 0x0000000e000e7308 */ /* 0x000ff00000000800 */
[----:B------:R-:W-:Y:S08]  /*0f70*/  MUFU.EX2 R11, R11 ;  /* 0x0000000b000b7308 */ /* 0x000ff00000000800 */
[----:B------:R-:W0:Y:S02]  /*0f80*/  MUFU.EX2 R17, R17 ;  /* 0x0000001100117308 */ /* 0x000e240000000800 */
[----:B0-----:R-:W-:-:S06]  /*0f90*/  FADD.FTZ R20, R17, 1 ;  /* 0x3f80000011147421 */ /* 0x001fcc0000010000 */
[----:B------:R0:W1:Y:S02]  /*0fa0*/  MUFU.RCP R33, R20 ;  /* 0x0000001400217308 */ /* 0x0000640000001000 */
[----:B0-----:R-:W-:Y:S02]  /*0fb0*/  IMAD.U32 R20, R4, 0x10000, RZ ;  /* 0x0001000004147824 */ /* 0x001fe400078e00ff */
[----:B-1----:R-:W-:-:S04]  /*0fc0*/  FADD.FTZ R35, -R33, 1 ;  /* 0x3f80000021237421 */ /* 0x002fc80000010100 */
[----:B------:R-:W-:Y:S01]  /*0fd0*/  FFMA.FTZ R35, R32, R35, 1 ;  /* 0x3f80000020237423 */ /* 0x000fe20000010023 */
[----:B---3--:R0:W-:Y:S01]  /*0fe0*/  STS.64 [R24], R8 ;  /* 0x0000000818007388 */ /* 0x0081e20000000a00 */
[----:B------:R-:W-:-:S03]  /*0ff0*/  NOP ;  /* 0x0000000000007918 */ /* 0x000fc60000000000 */
[----:B------:R-:W1:Y:S01]  /*1000*/  LDS.64 R6, [R24] ;  /* 0x0000000018067984 */ /* 0x000e620000000a00 */
[----:B0-----:R-:W-:Y:S01]  /*1010*/  FADD.FTZ R8, R10, 1 ;  /* 0x3f8000000a087421 */ /* 0x001fe20000010000 */
[----:B------:R-:W-:Y:S01]  /*1020*/  FADD.FTZ R10, R14, 1 ;  /* 0x3f8000000e0a7421 */ /* 0x000fe20000010000 */
[----:B------:R-:W-:Y:S02]  /*1030*/  FADD.FTZ R9, R11, 1 ;  /* 0x3f8000000b097421 */ /* 0x000fe40000010000 */
[----:B------:R-:W0:Y:S08]  /*1040*/  MUFU.RCP R15, R8 ;  /* 0x00000008000f7308 */ /* 0x000e300000001000 */
[----:B------:R-:W2:Y:S08]  /*1050*/  MUFU.RCP R19, R10 ;  /* 0x0000000a00137308 */ /* 0x000eb00000001000 */
[----:B------:R2:W3:Y:S01]  /*1060*/  MUFU.RCP R16, R9 ;  /* 0x0000000900107308 */ /* 0x0004e20000001000 */
[----:B0-----:R-:W-:-:S04]  /*1070*/  FADD.FTZ R5, -R15, 1 ;  /* 0x3f8000000f057421 */ /* 0x001fc80000010100 */
[C---:B------:R-:W-:Y:S01]  /*1080*/  FFMA.FTZ R5, R12.reuse, R5, 1 ;  /* 0x3f8000000c057423 */ /* 0x040fe20000010005 */
[----:B------:R-:W-:Y:S01]  /*1090*/  FMUL.FTZ R12, R12, R15 ;  /* 0x0000000f0c0c7220 */ /* 0x000fe20000410000 */
[----:B--2---:R-:W-:-:S04]  /*10a0*/  FADD.FTZ R9, -R19, 1 ;  /* 0x3f80000013097421 */ /* 0x004fc80000010100 */
[----:B------:R-:W-:Y:S01]  /*10b0*/  FFMA.FTZ R11, R0, R9, 1 ;  /* 0x3f800000000b7423 */ /* 0x000fe20000010009 */
[--C-:B-1----:R-:W-:Y:S02]  /*10c0*/  SHF.R.U64 R17, R6, 0x10, R7.reuse ;  /* 0x0000001006117819 */ /* 0x102fe40000001207 */
[----:B------:R-:W-:Y:S01]  /*10d0*/  SHF.R.U32.HI R34, RZ, 0x10, R7 ;  /* 0x00000010ff227819 */ /* 0x000fe20000011607 */
[----:B---3--:R-:W-:Y:S01]  /*10e0*/  FADD.FTZ R8, -R16, 1 ;  /* 0x3f80000010087421 */ /* 0x008fe20000010100 */
[----:B------:R-:W-:Y:S02]  /*10f0*/  SHF.L.U32 R14, R6, 0x10, RZ ;  /* 0x00000010060e7819 */ /* 0x000fe400000006ff */
[----:B------:R-:W-:Y:S01]  /*1100*/  SHF.L.U32 R18, R7, 0x10, RZ ;  /* 0x0000001007127819 */ /* 0x000fe200000006ff */
[----:B------:R-:W-:Y:S01]  /*1110*/  FFMA.FTZ R8, R13, R8, 1 ;  /* 0x3f8000000d087423 */ /* 0x000fe20000010008 */
        /* <DEDUP_REMOVED lines=14> */
[----:B------:R-:W1:Y:S01]  /*1200*/  LDC.64 R10, c[0x0][0x398] ;  /* 0x0000e600ff0a7b82 */ /* 0x000e620000000a00 */
[----:B------:R-:W-:Y:S01]  /*1210*/  FMUL.FTZ R36, R36, R35 ;  /* 0x0000002324247220 */ /* 0x000fe20000410000 */
[----:B------:R-:W-:Y:S01]  /*1220*/  FMUL.FTZ R19, R0, R19 ;  /* 0x0000001300137220 */ /* 0x000fe20000410000 */
[----:B------:R-:W-:Y:S01]  /*1230*/  FMUL.FTZ R16, R13, R16 ;  /* 0x000000100d107220 */ /* 0x000fe20000410000 */
[----:B------:R-:W-:Y:S01]  /*1240*/  F2FP.BF16.F32.PACK_AB R38, R9, R4 ;  /* 0x000000040926723e */ /* 0x000fe200000010ff */
[----:B------:R-:W-:Y:S01]  /*1250*/  FMUL.FTZ R33, R32, R33 ;  /* 0x0000002120217220 */ /* 0x000fe20000410000 */
[----:B------:R-:W-:-:S02]  /*1260*/  F2FP.BF16.F32.PACK_AB R39, R36, R5 ;  /* 0x000000052427723e */ /* 0x000fc400000010ff */
[----:B------:R-:W-:Y:S01]  /*1270*/  BAR.SYNC.DEFER_BLOCKING 0x0 ;  /* 0x0000000000007b1d */ /* 0x000fe20000010000 */
[----:B------:R-:W-:Y:S01]  /*1280*/  FMUL.FTZ R23, R23, R12 ;  /* 0x0000000c17177220 */ /* 0x000fe20000410000 */
[----:B------:R-:W-:Y:S01]  /*1290*/  FMUL.FTZ R22, R22, R19 ;  /* 0x0000001316167220 */ /* 0x000fe20000410000 */
[----:B------:R-:W-:Y:S01]  /*12a0*/  FMUL.FTZ R21, R21, R16 ;  /* 0x0000001015157220 */ /* 0x000fe20000410000 */
[----:B------:R-:W-:-:S04]  /*12b0*/  FMUL.FTZ R20, R20, R33 ;  /* 0x0000002114147220 */ /* 0x000fc80000410000 */
[----:B------:R-:W2:Y:S01]  /*12c0*/  LDC.64 R8, c[0x0][0x3e8] ;  /* 0x0000fa00ff087b82 */ /* 0x000ea20000000a00 */
[----:B0-----:R-:W-:-:S04]  /*12d0*/  IMAD R35, R95, R6, RZ ;  /* 0x000000065f237224 */ /* 0x001fc800078e02ff */
[C---:B------:R-:W-:Y:S02]  /*12e0*/  IMAD R35, R94.reuse, R7, R35 ;  /* 0x000000075e237224 */ /* 0x040fe400078e0223 */
[----:B------:R-:W-:-:S04]  /*12f0*/  IMAD.WIDE.U32 R6, R94, R6, UR8 ;  /* 0x000000085e067e25 */ /* 0x000fc8000f8e0006 */
[----:B-1----:R-:W-:Y:S01]  /*1300*/  IMAD R36, R10, UR15, RZ ;  /* 0x0000000f0a247c24 */ /* 0x002fe2000f8e02ff */
[----:B------:R-:W-:-:S03]  /*1310*/  IADD3 R7, R7, R35, RZ ;  /* 0x0000002307077210 */ /* 0x000fc60007ffe0ff */
[----:B------:R-:W-:Y:S02]  /*1320*/  IMAD R35, R11, UR14, R36 ;  /* 0x0000000e0b237c24 */ /* 0x000fe4000f8e0224 */
[----:B------:R-:W-:Y:S01]  /*1330*/  IMAD.WIDE.U32 R10, R10, UR14, R6 ;  /* 0x0000000e0a0a7c25 */ /* 0x000fe2000f8e0006 */
[----:B------:R-:W-:Y:S01]  /*1340*/  STS.64 [R24], R38 ;  /* 0x0000002618007388 */ /* 0x000fe20000000a00 */
[----:B------:R-:W-:-:S03]  /*1350*/  NOP ;  /* 0x0000000000007918 */ /* 0x000fc60000000000 */
[----:B------:R-:W0:Y:S01]  /*1360*/  LDS.64 R4, [R24] ;  /* 0x0000000018047984 */ /* 0x000e220000000a00 */
[----:B------:R-:W-:Y:S02]  /*1370*/  IADD3 R6, R11, R35, RZ ;  /* 0x000000230b067210 */ /* 0x000fe40007ffe0ff */
[C---:B--2---:R-:W-:Y:S01]  /*1380*/  LEA R7, P0, R10.reuse, R8, 0x1 ;  /* 0x000000080a077211 */ /* 0x044fe200078008ff */
[----:B------:R-:W1:Y:S03]  /*1390*/  LDC R35, c[0x0][0x21c] ;  /* 0x00008700ff237b82 */ /* 0x000e660000000800 */
[----:B------:R-:W-:Y:S02]  /*13a0*/  LEA.HI.X R10, R10, R9, R6, 0x1, P0 ;  /* 0x000000090a0a7211 */ /* 0x000fe400000f0c06 */
[----:B------:R-:W-:Y:S02]  /*13b0*/  IADD3 R6, P1, R7, R26, RZ ;  /* 0x0000001a07067210 */ /* 0x000fe40007f3e0ff */
[----:B------:R-:W-:-:S03]  /*13c0*/  ISETP.NE.U32.AND P0, PT, RZ, UR6, PT ;  /* 0x00000006ff007c0c */ /* 0x000fc6000bf05070 */
[----:B------:R-:W-:Y:S01]  /*13d0*/  IMAD.X R7, R10, 0x1, R25, P1 ;  /* 0x000000010a077824 */ /* 0x000fe200008e0619 */
[----:B------:R-:W-:-:S04]  /*13e0*/  ISETP.NE.AND.EX P0, PT, RZ, UR7, PT, P0 ;  /* 0x00000007ff007c0c */ /* 0x000fc8000bf05300 */
[----:B0-----:R0:W-:Y:S09]  /*13f0*/  STG.E.64 desc[UR10][R6.64+-0x100], R4 ;  /* 0xffff000406007986 */ /* 0x0011f2000c101b0a */
[----:B------:R-:W-:Y:S05]  /*1400*/  @!P0 BRA `(.L_x_10826) ;  /* 0x0000000000648947 */ /* 0x000fea0003800000 */
[----:B------:R-:W-:Y:S01]  /*1410*/  BAR.SYNC.DEFER_BLOCKING 0x0 ;  /* 0x0000000000007b1d */ /* 0x000fe20000010000 */
[----:B------:R-:W-:Y:S01]  /*1420*/  FMUL.FTZ R12, R12, R14 ;  /* 0x0000000e0c0c7220 */ /* 0x000fe20000410000 */
[----:B------:R-:W-:Y:S01]  /*1430*/  FMUL.FTZ R17, R16, R17 ;  /* 0x0000001110117220 */ /* 0x000fe20000410000 */
[----:B------:R-:W-:Y:S01]  /*1440*/  FMUL.FTZ R18, R19, R18 ;  /* 0x0000001213127220 */ /* 0x000fe20000410000 */
[----:B------:R-:W-:-:S04]  /*1450*/  FMUL.FTZ R33, R33, R34 ;  /* 0x0000002221217220 */ /* 0x000fc80000410000 */
[----:B------:R-:W2:Y:S01]  /*1460*/  LDC.64 R8, c[0x0][0x2c8] ;  /* 0x0000b200ff087b82 */ /* 0x000ea20000000a00 */
[----:B------:R-:W-:Y:S02]  /*1470*/  F2FP.BF16.F32.PACK_AB R12, R17, R12 ;  /* 0x0000000c110c723e */ /* 0x000fe400000010ff */
[----:B------:R-:W-:-:S05]  /*1480*/  F2FP.BF16.F32.PACK_AB R13, R33, R18 ;  /* 0x00000012210d723e */ /* 0x000fca00000010ff */
[----:B------:R-:W3:Y:S01]  /*1490*/  LDC.64 R10, c[0x0][0x2c0] ;  /* 0x0000b000ff0a7b82 */ /* 0x000ee20000000a00 */
[----:B------:R-:W-:Y:S01]  /*14a0*/  STS.64 [R24], R12 ;  /* 0x0000000c18007388 */ /* 0x000fe20000000a00 */
[----:B------:R-:W-:-:S03]  /*14b0*/  NOP ;  /* 0x0000000000007918 */ /* 0x000fc60000000000 */
[----:B0-----:R-:W0:Y:S01]  /*14c0*/  LDS.64 R4, [R24] ;  /* 0x0000000018047984 */ /* 0x001e220000000a00 */
        /* <DEDUP_REMOVED lines=8> */
[----:B------:R-:W-:-:S04]  /*1550*/  LEA R7, P0, R6, UR6, 0x1 ;  /* 0x0000000606077c11 */ /* 0x000fc8000f8008ff */
[----:B------:R-:W-:Y:S02]  /*1560*/  LEA.HI.X R0, R6, UR7, R9, 0x1, P0 ;  /* 0x0000000706007c11 */ /* 0x000fe400080f0c09 */
[----:B------:R-:W-:-:S04]  /*1570*/  LEA R6, P0, R88, R7, 0x3 ;  /* 0x0000000758067211 */ /* 0x000fc800078018ff */
[----:B------:R-:W-:-:S05]  /*1580*/  LEA.HI.X R7, R88, R0, R29, 0x3, P0 ;  /* 0x0000000058077211 */ /* 0x000fca00000f1c1d */
[----:B0-----:R2:W-:Y:S04]  /*1590*/  STG.E.64 desc[UR10][R6.64+-0x100], R4 ;  /* 0xffff000406007986 */ /* 0x0015e8000c101b0a */
.L_x_10826:
[C---:B------:R-:W-:Y:S01]  /*15a0*/  SHF.R.U64 R99, R60.reuse, 0x10, R61 ;  /* 0x000000103c637819 */ /* 0x040fe2000000123d */
[----:B------:R-:W-:Y:S01]  /*15b0*/  IMAD.U32 R100, R60, 0x10000, RZ ;  /* 0x000100003c647824 */ /* 0x000fe200078e00ff */
[----:B-1----:R-:W-:Y:S01]  /*15c0*/  ISETP.GE.AND P0, PT, R35, 0x1, PT ;  /* 0x000000012300780c */ /* 0x002fe20003f06270 */
[----:B------:R-:W-:Y:S01]  /*15d0*/  BAR.SYNC.DEFER_BLOCKING 0x0 ;  /* 0x0000000000007b1d */ /* 0x000fe20000010000 */
[----:B------:R-:W-:Y:S01]  /*15e0*/  SHF.L.U32 R99, R99, 0x10, RZ ;  /* 0x0000001063637819 */ /* 0x000fe200000006ff */
[----:B------:R-:W-:Y:S01]  /*15f0*/  FFMA.FTZ R92, R23, R100, R92 ;  /* 0x00000064175c7223 */ /* 0x000fe2000001005c */
[--C-:B------:R-:W-:Y:S02]  /*1600*/  SHF.R.U64 R12, R2, 0x10, R3.reuse ;  /* 0x00000010020c7819 */ /* 0x100fe40000001203 */
[----:B------:R-:W-:Y:S02]  /*1610*/  CS2R R18, SRZ ;  /* 0x0000000000127805 */ /* 0x000fe4000001ff00 */
[----:B------:R-:W-:-:S02]  /*1620*/  SHF.R.U32.HI R0, RZ, 0x10, R3 ;  /* 0x00000010ff007819 */ /* 0x000fc40000011603 */
[----:B------:R-:W-:Y:S02]  /*1630*/  CS2R R16, SRZ ;  /* 0x0000000000107805 */ /* 0x000fe4000001ff00 */
[----:B------:R-:W-:Y:S01]  /*1640*/  SHF.L.U32 R14, R3, 0x10, RZ ;  /* 0x00000010030e7819 */ /* 0x000fe200000006ff */
[----:B------:R-:W-:Y:S01]  /*1650*/  FFMA.FTZ R3, R21, R99, R92 ;  /* 0x0000006315037223 */ /* 0x000fe2000001005c */
[----:B------:R-:W-:Y:S01]  /*1660*/  SHF.R.U32.HI R98, RZ, 0x10, R61 ;  /* 0x00000010ff627819 */ /* 0x000fe2000001163d */
[----:B------:R-:W-:Y:S01]  /*1670*/  IMAD.U32 R0, R0, 0x10000, RZ ;  /* 0x0001000000007824 */ /* 0x000fe200078e00ff */
[----:B------:R-:W-:Y:S01]  /*1680*/  SHF.L.U32 R101, R61, 0x10, RZ ;  /* 0x000000103d657819 */ /* 0x000fe200000006ff */
[--C-:B-----5:R-:W-:Y:S01]  /*1690*/  FADD.FTZ R14, R14, R91.reuse ;  /* 0x0000005b0e0e7221 */ /* 0x120fe20000010000 */
[----:B------:R-:W-:Y:S01]  /*16a0*/  SHF.L.U32 R2, R2, 0x10, RZ ;  /* 0x0000001002027819 */ /* 0x000fe200000006ff */
[----:B------:R-:W-:Y:S01]  /*16b0*/  FADD.FTZ R13, R0, R91 ;  /* 0x0000005b000d7221 */ /* 0x000fe20000010000 */
[----:B------:R-:W-:Y:S01]  /*16c0*/  SHF.L.U32 R98, R98, 0x10, RZ ;  /* 0x0000001062627819 */ /* 0x000fe200000006ff */
[----:B------:R-:W-:Y:S01]  /*16d0*/  FFMA.FTZ R3, R22, R101, R3 ;  /* 0x0000006516037223 */ /* 0x000fe20000010003 */
[----:B------:R-:W-:Y:S01]  /*16e0*/  SHF.L.U32 R12, R12, 0x10, RZ ;  /* 0x000000100c0c7819 */ /* 0x000fe200000006ff */
[--C-:B------:R-:W-:Y:S01]  /*16f0*/  FADD.FTZ R15, R2, R91.reuse ;  /* 0x0000005b020f7221 */ /* 0x100fe20000010000 */
[-C--:B------:R-:W-:Y:S01]  /*1700*/  FMUL.FTZ R10, R23, R93.reuse ;  /* 0x0000005d170a7220 */ /* 0x080fe20000410000 */
[-C--:B------:R-:W-:Y:S01]  /*1710*/  FMUL.FTZ R11, R22, R93.reuse ;  /* 0x0000005d160b7220 */ /* 0x080fe20000410000 */
[-C--:B------:R-:W-:Y:S01]  /*1720*/  FMUL.FTZ R9, R21, R93.reuse ;  /* 0x0000005d15097220 */ /* 0x080fe20000410000 */
[----:B------:R-:W-:Y:S01]  /*1730*/  FADD.FTZ R12, R12, R91 ;  /* 0x0000005b0c0c7221 */ /* 0x000fe20000010000 */
[C---:B------:R-:W-:Y:S01]  /*1740*/  FMUL.FTZ R8, R20.reuse, R93 ;  /* 0x0000005d14087220 */ /* 0x040fe20000410000 */
[----:B------:R-:W-:Y:S01]  /*1750*/  FFMA.FTZ R92, R20, R98, R3 ;  /* 0x00000062145c7223 */ /* 0x000fe20000010003 */
[----:B------:R-:W-:Y:S06]  /*1760*/  @!P0 BRA `(.L_x_10827) ;  /* 0x0000001800688947 */ /* 0x000fec0003800000 */
[----:B------:R-:W1:Y:S01]  /*1770*/  LDC.64 R34, c[0x0][0x348] ;  /* 0x0000d200ff227b82 */ /* 0x000e620000000a00 */
[----:B0-2---:R-:W-:Y:S01]  /*1780*/  HFMA2.MMA R5, -RZ, RZ, 0, 0 ;  /* 0x00000000ff057435 */ /* 0x005fe200000001ff */
[----:B------:R-:W-:Y:S01]  /*1790*/  IADD3 R0, R31, -0x1, RZ ;  /* 0xffffffff1f007810 */ /* 0x000fe20007ffe0ff */
[----:B------:R-:W-:Y:S01]  /*17a0*/  ULDC.64 UR6, c[0x0][0x350] ;  /* 0x0000d40000067ab9 */ /* 0x000fe20000000a00 */
[----:B------:R-:W-:Y:S01]  /*17b0*/  MOV R4, R88 ;  /* 0x0000005800047202 */ /* 0x000fe20000000f00 */
[----:B------:R-:W-:Y:S01]  /*17c0*/  ULDC.64 UR12, c[0x0][0x370] ;  /* 0x0000dc00000c7ab9 */ /* 0x000fe20000000a00 */
[----:B------:R-:W-:Y:S01]  /*17d0*/  LEA.HI R19, R0, R0, RZ, 0x1 ;  /* 0x0000000000137211 */ /* 0x000fe200078f08ff */
[----:B------:R-:W-:Y:S01]  /*17e0*/  UIADD3 UR5, UP0, UR8, -0x80, URZ ;  /* 0xffffff8008057890 */ /* 0x000fe2000ff1e03f */
[----:B------:R-:W0:Y:S01]  /*17f0*/  LDC.64 R6, c[0x0][0x368] ;  /* 0x0000da00ff067b82 */ /* 0x000e220000000a00 */
        /* <DEDUP_REMOVED lines=9> */
[----:B-1----:R-:W-:-:S06]  /*1890*/  IMAD R2, R34, UR15, RZ ;  /* 0x0000000f22027c24 */ /* 0x002fcc000f8e02ff */
[----:B------:R-:W1:Y:S01]  /*18a0*/  LDC.64 R68, c[0x0][0x380] ;  /* 0x0000e000ff447b82 */ /* 0x000e620000000a00 */
[----:B------:R-:W-:Y:S02]  /*18b0*/  IMAD R33, R35, UR14, R2 ;  /* 0x0000000e23217c24 */ /* 0x000fe4000f8e0202 */
[----:B------:R-:W-:-:S05]  /*18c0*/  IMAD.WIDE.U32 R2, R34, UR14, R4 ;  /* 0x0000000e22027c25 */ /* 0x000fca000f8e0004 */
[----:B------:R-:W3:Y:S01]  /*18d0*/  LDC.64 R70, c[0x0][0x2d0] ;  /* 0x0000b400ff467b82 */ /* 0x000ee20000000a00 */
[C---:B0-----:R-:W-:Y:S01]  /*18e0*/  IMAD R32, R6.reuse, UR15, RZ ;  /* 0x0000000f06207c24 */ /* 0x041fe2000f8e02ff */
[----:B------:R-:W-:Y:S01]  /*18f0*/  IADD3 R3, R3, R33, RZ ;  /* 0x0000002103037210 */ /* 0x000fe20007ffe0ff */
[----:B------:R-:W-:-:S04]  /*1900*/  IMAD.WIDE.U32 R4, R6, UR14, R4 ;  /* 0x0000000e06047c25 */ /* 0x000fc8000f8e0004 */
[----:B------:R-:W-:Y:S01]  /*1910*/  IMAD R35, R7, UR14, R32 ;  /* 0x0000000e07237c24 */ /* 0x000fe2000f8e0220 */
[----:B------:R-:W-:Y:S01]  /*1920*/  LOP3.LUT R7, R19, 0xfffffe, RZ, 0xc0, !PT ;  /* 0x00fffffe13077812 */ /* 0x000fe200078ec0ff */
[----:B------:R-:W-:Y:S01]  /*1930*/  IMAD R6, R87, UR12, RZ ;  /* 0x0000000c57067c24 */ /* 0x000fe2000f8e02ff */
[----:B------:R-:W-:Y:S02]  /*1940*/  MOV R32, R4 ;  /* 0x0000000400207202 */ /* 0x000fe40000000f00 */
[----:B------:R-:W-:Y:S01]  /*1950*/  IADD3 R33, R5, R35, RZ ;  /* 0x0000002305217210 */ /* 0x000fe20007ffe0ff */
[----:B------:R-:W-:Y:S02]  /*1960*/  IMAD.IADD R7, R0, 0x1, -R7 ;  /* 0x0000000100077824 */ /* 0x000fe400078e0a07 */
[----:B------:R-:W-:Y:S02]  /*1970*/  IMAD R0, R87, UR6, RZ ;  /* 0x0000000657007c24 */ /* 0x000fe4000f8e02ff */
[----:B------:R-:W-:-:S04]  /*1980*/  IMAD.WIDE.U32 R4, R89, UR6, R2 ;  /* 0x0000000659047c25 */ /* 0x000fc8000f8e0002 */
[C---:B------:R-:W-:Y:S01]  /*1990*/  IMAD R35, R89.reuse, UR7, R0 ;  /* 0x0000000759237c24 */ /* 0x040fe2000f8e0200 */
[----:B------:R-:W-:Y:S01]  /*19a0*/  ULDC.64 UR6, c[0x0][0x3c8] ;  /* 0x0000f20000067ab9 */ /* 0x000fe20000000a00 */
[C---:B------:R-:W-:Y:S01]  /*19b0*/  IMAD R19, R89.reuse, UR13, R6 ;  /* 0x0000000d59137c24 */ /* 0x040fe2000f8e0206 */
[C---:B------:R-:W-:Y:S01]  /*19c0*/  LEA R76, P1, R4.reuse, UR6, 0x2 ;  /* 0x00000006044c7c11 */ /* 0x040fe2000f8210ff */
[----:B------:R-:W-:Y:S01]  /*19d0*/  IMAD.WIDE.U32 R2, R89, UR12, R32 ;  /* 0x0000000c59027c25 */ /* 0x000fe2000f8e0020 */
[----:B------:R-:W-:Y:S01]  /*19e0*/  IADD3 R35, R5, R35, RZ ;  /* 0x0000002305237210 */ /* 0x000fe20007ffe0ff */
[----:B------:R-:W-:Y:S01]  /*19f0*/  ULDC.64 UR12, c[0x0][0x3d0] ;  /* 0x0000f400000c7ab9 */ /* 0x000fe20000000a00 */
[----:B------:R-:W-:Y:S01]  /*1a00*/  IADD3 R62, P0, R4, UR5, RZ ;  /* 0x00000005043e7c10 */ /* 0x000fe2000ff1e0ff */
[----:B------:R-:W-:Y:S01]  /*1a10*/  IMAD.MOV.U32 R6, RZ, RZ, RZ ;  /* 0x000000ffff067224 */ /* 0x000fe200078e00ff */
[----:B------:R-:W-:Y:S01]  /*1a20*/  IADD3 R33, R3, R19, RZ ;  /* 0x0000001303217210 */ /* 0x000fe20007ffe0ff */
[----:B------:R-:W-:Y:S01]  /*1a30*/  HFMA2.MMA R19, -RZ, RZ, 0, 0 ;  /* 0x00000000ff137435 */ /* 0x000fe200000001ff */
[----:B------:R-:W-:Y:S01]  /*1a40*/  LEA R82, P2, R2, UR12, 0x2 ;  /* 0x0000000c02527c11 */ /* 0x000fe2000f8410ff */
[----:B------:R-:W0:Y:S01]  /*1a50*/  LDC R3, c[0x0][0x218] ;  /* 0x00008600ff037b82 */ /* 0x000e220000000800 */
[----:B------:R-:W-:Y:S01]  /*1a60*/  LEA.HI.X R32, R4, UR7, R35, 0x2, P1 ;  /* 0x0000000704207c11 */ /* 0x000fe200088f1423 */
[----:B------:R-:W-:Y:S01]  /*1a70*/  USHF.L.U32 UR7, UR8, 0x2, URZ ;  /* 0x0000000208077899 */ /* 0x000fe2000800063f */
[C---:B------:R-:W-:Y:S01]  /*1a80*/  LEA.HI.X R0, R2.reuse, UR13, R33, 0x2, P2 ;  /* 0x0000000d02007c11 */ /* 0x040fe200090f1421 */
[----:B------:R-:W-:Y:S01]  /*1a90*/  UIADD3.X UR13, UR9, -0x1, URZ, UP0, !UPT ;  /* 0xffffffff090d7890 */ /* 0x000fe200087fe43f */
[----:B------:R-:W-:Y:S01]  /*1aa0*/  IADD3 R64, P3, R2, UR5, RZ ;  /* 0x0000000502407c10 */ /* 0x000fe2000ff7e0ff */
[----:B------:R-:W-:Y:S01]  /*1ab0*/  USHF.L.U64.HI UR12, UR8, 0x2, UR9 ;  /* 0x00000002080c7899 */ /* 0x000fe20008010209 */
[----:B------:R-:W-:Y:S01]  /*1ac0*/  ISETP.NE.AND P2, PT, R88, 0x1f, PT ;  /* 0x0000001f5800780c */ /* 0x000fe20003f45270 */
[----:B------:R-:W4:Y:S01]  /*1ad0*/  LDC R4, c[0x0][0x224] ;  /* 0x00008900ff047b82 */ /* 0x000f220000000800 */
[----:B------:R-:W-:Y:S01]  /*1ae0*/  IADD3 R76, P4, R76, UR7, RZ ;  /* 0x000000074c4c7c10 */ /* 0x000fe2000ff9e0ff */
[----:B------:R-:W-:Y:S01]  /*1af0*/  UMOV UR5, URZ ;  /* 0x0000003f00057c82 */ /* 0x000fe20008000000 */
[----:B------:R-:W-:Y:S01]  /*1b00*/  IADD3.X R63, R35, UR13, RZ, P0, !PT ;  /* 0x0000000d233f7c10 */ /* 0x000fe200087fe4ff */
[----:B------:R-:W-:Y:S01]  /*1b10*/  UMOV UR6, URZ ;  /* 0x0000003f00067c82 */ /* 0x000fe20008000000 */
[----:B------:R-:W-:-:S02]  /*1b20*/  IADD3.X R65, R33, UR13, RZ, P3, !PT ;  /* 0x0000000d21417c10 */ /* 0x000fc40009ffe4ff */
[----:B------:R-:W-:Y:S02]  /*1b30*/  IADD3 R82, P5, R82, UR7, RZ ;  /* 0x0000000752527c10 */ /* 0x000fe4000ffbe0ff */
[----:B------:R-:W-:Y:S02]  /*1b40*/  IADD3.X R2, R32, UR12, RZ, P4, !PT ;  /* 0x0000000c20027c10 */ /* 0x000fe4000a7fe4ff */
[C---:B------:R-:W-:Y:S02]  /*1b50*/  IADD3 R72, P0, R76.reuse, -0x180, RZ ;  /* 0xfffffe804c487810 */ /* 0x040fe40007f1e0ff */
[----:B------:R-:W-:Y:S02]  /*1b60*/  IADD3 R74, P3, R76, -0x100, RZ ;  /* 0xffffff004c4a7810 */ /* 0x000fe40007f7e0ff */
[----:B------:R-:W-:Y:S01]  /*1b70*/  IADD3.X R0, R0, UR12, RZ, P5, !PT ;  /* 0x0000000c00007c10 */ /* 0x000fe2000affe4ff */
[----:B------:R-:W-:Y:S01]  /*1b80*/  ULDC.64 UR12, c[0x0][0x238] ;  /* 0x00008e00000c7ab9 */ /* 0x000fe20000000a00 */
[----:B------:R-:W-:-:S02]  /*1b90*/  IADD3.X R73, R2, -0x1, RZ, P0, !PT ;  /* 0xffffffff02497810 */ /* 0x000fc400007fe4ff */
[C---:B------:R-:W-:Y:S02]  /*1ba0*/  IADD3 R78, P5, R82.reuse, -0x180, RZ ;  /* 0xfffffe80524e7810 */ /* 0x040fe40007fbe0ff */
[----:B------:R-:W-:Y:S02]  /*1bb0*/  IADD3 R80, P0, R82, -0x100, RZ ;  /* 0xffffff0052507810 */ /* 0x000fe40007f1e0ff */
[----:B------:R-:W-:Y:S02]  /*1bc0*/  IADD3.X R75, R2, -0x1, RZ, P3, !PT ;  /* 0xffffffff024b7810 */ /* 0x000fe40001ffe4ff */
[----:B------:R-:W-:Y:S02]  /*1bd0*/  IADD3 R76, P4, R76, -0x80, RZ ;  /* 0xffffff804c4c7810 */ /* 0x000fe40007f9e0ff */
[----:B------:R-:W-:Y:S02]  /*1be0*/  IADD3 R82, P3, R82, -0x80, RZ ;  /* 0xffffff8052527810 */ /* 0x000fe40007f7e0ff */
[----:B------:R-:W-:-:S02]  /*1bf0*/  ISETP.NE.AND P1, PT, R88, RZ, PT ;  /* 0x000000ff5800720c */ /* 0x000fc40003f25270 */
[----:B------:R-:W-:Y:S02]  /*1c00*/  IADD3 R5, R88, 0x200, RZ ;  /* 0x0000020058057810 */ /* 0x000fe40007ffe0ff */
[----:B------:R-:W-:Y:S02]  /*1c10*/  IADD3.X R77, R2, -0x1, RZ, P4, !PT ;  /* 0xffffffff024d7810 */ /* 0x000fe400027fe4ff */
[C---:B------:R-:W-:Y:S02]  /*1c20*/  IADD3.X R79, R0.reuse, -0x1, RZ, P5, !PT ;  /* 0xffffffff004f7810 */ /* 0x040fe40002ffe4ff */
[C---:B------:R-:W-:Y:S02]  /*1c30*/  IADD3.X R81, R0.reuse, -0x1, RZ, P0, !PT ;  /* 0xffffffff00517810 */ /* 0x040fe400007fe4ff */
[----:B-123--:R-:W-:-:S07]  /*1c40*/  IADD3.X R83, R0, -0x1, RZ, P3, !PT ;  /* 0xffffffff00537810 */ /* 0x00efce0001ffe4ff */
.L_x_10840:
[----:B------:R-:W-:Y:S01]  /*1c50*/  SHF.R.S32.HI R112, RZ, 0x1f, R6 ;  /* 0x0000001fff707819 */ /* 0x000fe20000011406 */
[----:B------:R-:W-:-:S04]  /*1c60*/  IMAD.WIDE.U32 R32, R6, UR16, RZ ;  /* 0x0000001006207c25 */ /* 0x000fc8000f8e00ff */
[----:B------:R-:W-:-:S04]  /*1c70*/  IMAD R35, R112, UR16, RZ ;  /* 0x0000001070237c24 */ /* 0x000fc8000f8e02ff */
[----:B------:R-:W-:Y:S01]  /*1c80*/  IMAD R37, R6, UR17, R35 ;  /* 0x0000001106257c24 */ /* 0x000fe2000f8e0223 */
[----:B------:R-:W-:-:S04]  /*1c90*/  LEA R35, P0, R32, R45, 0x1 ;  /* 0x0000002d20237211 */ /* 0x000fc800078008ff */
[----:B------:R-:W-:Y:S02]  /*1ca0*/  IADD3 R33, R33, R37, RZ ;  /* 0x0000002521217210 */ /* 0x000fe40007ffe0ff */
[----:B------:R-:W-:Y:S02]  /*1cb0*/  IADD3 R34, P3, R35, R26, RZ ;  /* 0x0000001a23227210 */ /* 0x000fe40007f7e0ff */
[----:B------:R-:W-:-:S04]  /*1cc0*/  LEA.HI.X R32, R32, R44, R33, 0x1, P0 ;  /* 0x0000002c20207211 */ /* 0x000fc800000f0c21 */
[----:B------:R-:W-:-:S06]  /*1cd0*/  IADD3.X R35, R32, R25, RZ, P3, !PT ;  /* 0x0000001920237210 */ /* 0x000fcc0001ffe4ff */
[----:B--2---:R-:W2:Y:S01]  /*1ce0*/  LDG.E.64 R34, desc[UR10][R34.64] ;  /* 0x0000000a22227981 */ /* 0x004ea2000c1e1b00 */
[----:B------:R-:W-:Y:S01]  /*1cf0*/  MOV R37, R43 ;  /* 0x0000002b00257202 */ /* 0x000fe20000000f00 */
[----:B------:R-:W-:Y:S02]  /*1d00*/  IMAD.MOV.U32 R36, RZ, RZ, R58 ;  /* 0x000000ffff247224 */ /* 0x000fe400078e003a */
[----:B------:R-:W-:Y:S02]  /*1d10*/  IMAD R85, R112, UR12, RZ ;  /* 0x0000000c70557c24 */ /* 0x000fe4000f8e02ff */
[----:B0---4-:R-:W-:-:S04]  /*1d20*/  IMAD.WIDE.U32 R38, R6, UR12, R36 ;  /* 0x0000000c06267c25 */ /* 0x011fc8000f8e0024 */
[----:B------:R-:W-:Y:S01]  /*1d30*/  IMAD R37, R6, UR13, R85 ;  /* 0x0000000d06257c24 */ /* 0x000fe2000f8e0255 */
[----:B------:R-:W-:Y:S01]  /*1d40*/  LEA R36, P0, R38, R70, 0x2 ;  /* 0x0000004626247211 */ /* 0x000fe200078010ff */
[----:B------:R-:W-:Y:S02]  /*1d50*/  IMAD R97, R112, UR18, RZ ;  /* 0x0000001270617c24 */ /* 0x000fe4000f8e02ff */
[----:B------:R-:W-:Y:S01]  /*1d60*/  IMAD.WIDE.U32 R32, R6, UR18, RZ ;  /* 0x0000001206207c25 */ /* 0x000fe2000f8e00ff */
[----:B------:R-:W-:-:S03]  /*1d70*/  IADD3 R0, R39, R37, RZ ;  /* 0x0000002527007210 */ /* 0x000fc60007ffe0ff */
[----:B------:R-:W-:Y:S01]  /*1d80*/  IMAD R97, R6, UR19, R97 ;  /* 0x0000001306617c24 */ /* 0x000fe2000f8e0261 */
[----:B------:R-:W-:Y:S02]  /*1d90*/  LEA.HI.X R37, R38, R71, R0, 0x2, P0 ;  /* 0x0000004726257211 */ /* 0x000fe400000f1400 */
[C---:B------:R-:W-:Y:S02]  /*1da0*/  LEA R85, P3, R32.reuse, R42, 0x1 ;  /* 0x0000002a20557211 */ /* 0x040fe400078608ff */
[----:B------:R-:W-:Y:S01]  /*1db0*/  IADD3 R33, R33, R97, RZ ;  /* 0x0000006121217210 */ /* 0x000fe20007ffe0ff */
[----:B---3--:R-:W3:Y:S03]  /*1dc0*/  LDG.E R2, desc[UR10][R36.64] ;  /* 0x0000000a24027981 */ /* 0x008ee6000c1e1900 */
[----:B------:R-:W-:Y:S02]  /*1dd0*/  LEA.HI.X R0, R32, R40, R33, 0x1, P3 ;  /* 0x0000002820007211 */ /* 0x000fe400018f0c21 */
[----:B------:R-:W-:-:S04]  /*1de0*/  IADD3 R32, P0, R85, R26, RZ ;  /* 0x0000001a55207210 */ /* 0x000fc80007f1e0ff */
[----:B------:R-:W-:Y:S01]  /*1df0*/  IADD3.X R33, R0, R25, RZ, P0, !PT ;  /* 0x0000001900217210 */ /* 0x000fe200007fe4ff */
[----:B--2---:R-:W-:Y:S01]  /*1e00*/  STS.64 [R24], R34 ;  /* 0x0000002218007388 */ /* 0x004fe20000000a00 */
[----:B------:R-:W-:-:S03]  /*1e10*/  NOP ;  /* 0x0000000000007918 */ /* 0x000fc60000000000 */
[----:B-1----:R1:W2:Y:S01]  /*1e20*/  LDG.E.64 R38, desc[UR10][R32.64] ;  /* 0x0000000a20267981 */ /* 0x0022a2000c1e1b00 */
[----:B------:R-:W-:-:S03]  /*1e30*/  IMAD R0, R7, 0x100, R6 ;  /* 0x0000010007007824 */ /* 0x000fc600078e0206 */
[----:B-1----:R-:W1:Y:S01]  /*1e40*/  LDS.64 R32, [R24] ;  /* 0x0000000018207984 */ /* 0x002e620000000a00 */
[----:B---3--:R-:W-:-:S04]  /*1e50*/  FMUL.FTZ R84, R2, 1.4426950216293334961 ;  /* 0x3fb8aa3b02547820 */ /* 0x008fc80000410000 */
[----:B------:R-:W-:-:S06]  /*1e60*/  FMUL.FTZ R103, R15, R84 ;  /* 0x000000540f677220 */ /* 0x000fcc0000410000 */
[----:B------:R-:W-:Y:S01]  /*1e70*/  MUFU.EX2 R103, R103 ;  /* 0x0000006700677308 */ /* 0x000fe20000000800 */
[----:B------:R-:W-:Y:S02]  /*1e80*/  SEL R0, R0, R5, !P1 ;  /* 0x0000000500007207 */ /* 0x000fe40004800000 */
[----:B------:R-:W-:Y:S02]  /*1e90*/  ISETP.GT.AND P0, PT, R31, 0x1, PT ;  /* 0x000000011f00780c */ /* 0x000fe40003f04270 */
[----:B------:R-:W-:Y:S02]  /*1ea0*/  LEA R108, R0, R41, 0x2 ;  /* 0x00000029006c7211 */ /* 0x000fe400078e10ff */
[----:B------:R-:W-:-:S13]  /*1eb0*/  ISETP.EQ.AND P0, PT, R30, RZ, P0 ;  /* 0x000000ff1e00720c */ /* 0x000fda0000702270 */
[----:B------:R-:W3:Y:S01]  /*1ec0*/  @P0 LDC R96, c[0x0][0x21c] ;  /* 0x00008700ff600b82 */ /* 0x000ee20000000800 */
[----:B------:R-:W-:Y:S01]  /*1ed0*/  FMUL.FTZ R0, R12, R84 ;  /* 0x000000540c007220 */ /* 0x000fe20000410000 */
[C---:B-1----:R-:W-:Y:S01]  /*1ee0*/  PRMT R105, R33.reuse, 0x7632, R105 ;  /* 0x0000763221697816 */ /* 0x042fe20000000069 */
[----:B------:R-:W-:Y:S02]  /*1ef0*/  IMAD.U32 R97, R33, 0x10000, RZ ;  /* 0x0001000021617824 */ /* 0x000fe400078e00ff */
[----:B------:R-:W-:Y:S01]  /*1f00*/  FMUL.FTZ R33, R15, R100 ;  /* 0x000000640f217220 */ /* 0x000fe20000410000 */
[----:B------:R-:W-:Y:S01]  /*1f10*/  @P0 IADD3 R85, R31, -0x2, RZ ;  /* 0xfffffffe1f550810 */ /* 0x000fe20007ffe0ff */
[----:B------:R-:W-:Y:S01]  /*1f20*/  FMUL.FTZ R106, R14, R84 ;  /* 0x000000540e6a7220 */ /* 0x000fe20000410000 */
[----:B------:R-:W1:Y:S01]  /*1f30*/  MUFU.EX2 R0, R0 ;  /* 0x0000000000007308 */ /* 0x000e620000000800 */
[----:B------:R-:W-:-:S07]  /*1f40*/  MOV R102, RZ ;  /* 0x000000ff00667202 */ /* 0x000fce0000000f00 */
[----:B------:R-:W0:Y:S01]  /*1f50*/  MUFU.EX2 R106, R106 ;  /* 0x0000006a006a7308 */ /* 0x000e220000000800 */
[----:B---3--:R-:W-:-:S04]  /*1f60*/  @P0 IMAD R37, R85, R96, R6 ;  /* 0x0000006055250224 */ /* 0x008fc800078e0206 */
[----:B------:R-:W-:Y:S01]  /*1f70*/  @P0 IMAD.WIDE R36, R37, 0x8, R52 ;  /* 0x0000000825240825 */ /* 0x000fe200078e0234 */
[----:B------:R-:W-:-:S03]  /*1f80*/  PRMT R104, R32, 0x7632, R104 ;  /* 0x0000763220687816 */ /* 0x000fc60000000068 */
[----:B-1----:R-:W-:Y:S01]  /*1f90*/  FMUL.FTZ R85, R103, R0 ;  /* 0x0000000067557220 */ /* 0x002fe20000410000 */
[----:B------:R-:W-:Y:S01]  /*1fa0*/  SHF.L.U32 R96, R32, 0x10, RZ ;  /* 0x0000001020607819 */ /* 0x000fe200000006ff */
[----:B------:R-:W-:Y:S01]  /*1fb0*/  FMUL.FTZ R117, R12, R99 ;  /* 0x000000630c757220 */ /* 0x000fe20000410000 */
[----:B------:R-:W-:Y:S01]  /*1fc0*/  SHF.L.U32 R104, R104, 0x10, RZ ;  /* 0x0000001068687819 */ /* 0x000fe200000006ff */
[----:B------:R-:W-:Y:S01]  /*1fd0*/  FMUL.FTZ R110, R13, R98 ;  /* 0x000000620d6e7220 */ /* 0x000fe20000410000 */
[----:B------:R-:W-:Y:S01]  /*1fe0*/  SHF.L.U32 R105, R105, 0x10, RZ ;  /* 0x0000001069697819 */ /* 0x000fe200000006ff */
[----:B------:R-:W-:Y:S04]  /*1ff0*/  BSSY B0, `(.L_x_10828) ;  /* 0x0000024000007945 */ /* 0x000fe80003800000 */
[----:B------:R-:W-:Y:S01]  /*2000*/  FMUL.FTZ R116, R105, R110 ;  /* 0x0000006e69747220 */ /* 0x000fe20000410000 */
[----:B--2---:R1:W-:Y:S01]  /*2010*/  STS.64 [R24+0x100], R38 ;  /* 0x0001002618007388 */ /* 0x0043e20000000a00 */
[----:B------:R-:W-:-:S03]  /*2020*/  NOP ;  /* 0x0000000000007918 */ /* 0x000fc60000000000 */
[----:B------:R-:W2:Y:S04]  /*2030*/  LDS.64 R34, [R24+0x100] ;  /* 0x0001000018227984 */ /* 0x000ea80000000a00 */
[----:B------:R3:W-:Y:S01]  /*2040*/  STS [R108+0x838], R103 ;  /* 0x000838676c007388 */ /* 0x0007e20000000800 */
[----:B------:R-:W-:Y:S01]  /*2050*/  BAR.SYNC.DEFER_BLOCKING 0x0 ;  /* 0x0000000000007b1d */ /* 0x000fe20000010000 */
[----:B-1----:R-:W-:-:S05]  /*2060*/  FMUL.FTZ R38, R13, R84 ;  /* 0x000000540d267220 */ /* 0x002fca0000410000 */
[----:B------:R1:W1:Y:S04]  /*2070*/  @P2 LDS R100, [R28+0x103c] ;  /* 0x00103c001c642984 */ /* 0x0002680000000800 */
[----:B------:R4:W5:Y:S01]  /*2080*/  @P0 LDG.E R102, desc[UR10][R36.64+0x4] ;  /* 0x0000040a24660981 */ /* 0x000962000c1e1900 */
[C---:B--2---:R-:W-:Y:S02]  /*2090*/  SHF.L.U32 R39, R35.reuse, 0x10, RZ ;  /* 0x0000001023277819 */ /* 0x044fe400000006ff */
[----:B----4-:R-:W-:Y:S02]  /*20a0*/  PRMT R37, R35, 0x7632, R37 ;  /* 0x0000763223257816 */ /* 0x010fe40000000025 */
[----:B------:R2:W4:Y:S01]  /*20b0*/  MUFU.EX2 R35, R38 ;  /* 0x0000002600237308 */ /* 0x0005220000000800 */
[----:B------:R-:W-:Y:S01]  /*20c0*/  PRMT R32, R34, 0x7632, R32 ;  /* 0x0000763222207816 */ /* 0x000fe20000000020 */
[----:B0-----:R-:W-:Y:S01]  /*20d0*/  FMUL.FTZ R84, R106, R85 ;  /* 0x000000556a547220 */ /* 0x001fe20000410000 */
[----:B------:R-:W-:-:S02]  /*20e0*/  IMAD.U32 R85, R37, 0x10000, RZ ;  /* 0x0001000025557824 */ /* 0x000fc400078e00ff */
[----:B---3--:R-:W-:Y:S01]  /*20f0*/  FMUL.FTZ R108, R14, R101 ;  /* 0x000000650e6c7220 */ /* 0x008fe20000410000 */
[----:B------:R-:W-:Y:S01]  /*2100*/  SHF.L.U32 R32, R32, 0x10, RZ ;  /* 0x0000001020207819 */ /* 0x000fe200000006ff */
[----:B------:R-:W-:Y:S01]  /*2110*/  FMUL.FTZ R36, R96, R33 ;  /* 0x0000002160247220 */ /* 0x000fe20000410000 */
[----:B------:R-:W-:Y:S01]  /*2120*/  FMUL.FTZ R37, R104, R117 ;  /* 0x0000007568257220 */ /* 0x000fe20000410000 */
[----:B------:R-:W-:Y:S01]  /*2130*/  FMUL.FTZ R98, R20, R85 ;  /* 0x0000005514627220 */ /* 0x000fe20000410000 */
[----:B--2---:R-:W-:Y:S01]  /*2140*/  FMUL.FTZ R38, R22, R39 ;  /* 0x0000002716267220 */ /* 0x004fe20000410000 */
[----:B------:R-:W-:Y:S01]  /*2150*/  SHF.L.U32 R34, R34, 0x10, RZ ;  /* 0x0000001022227819 */ /* 0x000fe200000006ff */
[----:B------:R-:W-:Y:S01]  /*2160*/  FMUL.FTZ R99, R97, R108 ;  /* 0x0000006c61637220 */ /* 0x000fe20000410000 */
[----:B------:R-:W-:Y:S01]  /*2170*/  FFMA.FTZ R85, R0, R36, R37 ;  /* 0x0000002400557223 */ /* 0x000fe20000010025 */
[----:B------:R-:W-:Y:S01]  /*2180*/  FMUL.FTZ R32, R21, R32 ;  /* 0x0000002015207220 */ /* 0x000fe20000410000 */
[----:B----4-:R-:W-:Y:S01]  /*2190*/  FFMA.FTZ R101, R35, R98, R38 ;  /* 0x0000006223657223 */ /* 0x010fe20000010026 */
[----:B-1----:R-:W-:Y:S06]  /*21a0*/  @P2 BRA `(.L_x_10829) ;  /* 0x0000000000202947 */ /* 0x002fec0003800000 */
[----:B------:R-:W-:-:S13]  /*21b0*/  ISETP.NE.AND P0, PT, R31, R4, PT ;  /* 0x000000041f00720c */ /* 0x000fda0003f05270 */
[----:B------:R-:W-:-:S04]  /*21c0*/  @P0 LEA.HI R39, R31, R31, RZ, 0x1 ;  /* 0x0000001f1f270211 */ /* 0x000fc800078f08ff */
[----:B------:R-:W-:-:S04]  /*21d0*/  @P0 LOP3.LUT R100, R39, 0xfffffe, RZ, 0xc0, !PT ;  /* 0x00fffffe27640812 */ /* 0x000fc800078ec0ff */
[----:B------:R-:W-:Y:S02]  /*21e0*/  @P0 IADD3 R39, -R100, R31, RZ ;  /* 0x0000001f64270210 */ /* 0x000fe40007ffe1ff */
[----:B------:R-:W-:Y:S02]  /*21f0*/  MOV R100, 0x3f800000 ;  /* 0x3f80000000647802 */ /* 0x000fe40000000f00 */
[----:B------:R-:W-:-:S05]  /*2200*/  @P0 LEA R114, R39, R6, 0x8 ;  /* 0x0000000627720211 */ /* 0x000fca00078e40ff */
[----:B------:R-:W-:-:S05]  /*2210*/  @P0 IMAD R114, R114, 0x4, R41 ;  /* 0x0000000472720824 */ /* 0x000fca00078e0229 */
[----:B------:R0:W1:Y:S02]  /*2220*/  @P0 LDS R100, [R114+0x838] ;  /* 0x0008380072640984 */ /* 0x0000640000000800 */
.L_x_10829:
[----:B------:R-:W-:Y:S05]  /*2230*/  BSYNC B0 ;  /* 0x0000000000007941 */ /* 0x000fea0003800000 */
.L_x_10828:
[----:B-1----:R-:W-:Y:S01]  /*2240*/  FMUL.FTZ R39, R35, R100 ;  /* 0x0000006423277220 */ /* 0x002fe20000410000 */
[----:B------:R-:W-:Y:S01]  /*2250*/  FMUL.FTZ R109, R23, R34 ;  /* 0x00000022176d7220 */ /* 0x000fe20000410000 */
[C---:B------:R-:W-:Y:S01]  /*2260*/  FFMA.FTZ R101, R106.reuse, R101, R32 ;  /* 0x000000656a657223 */ /* 0x040fe20000010020 */
[C---:B------:R-:W-:Y:S01]  /*2270*/  FFMA.FTZ R85, R106.reuse, R85, R99 ;  /* 0x000000556a557223 */ /* 0x040fe20000010063 */
[----:B------:R-:W-:Y:S01]  /*2280*/  FMUL.FTZ R39, R106, R39 ;  /* 0x000000276a277220 */ /* 0x000fe20000410000 */
[C---:B------:R-:W-:Y:S01]  /*2290*/  FMUL.FTZ R107, R35.reuse, R84 ;  /* 0x00000054236b7220 */ /* 0x040fe20000410000 */
[C---:B------:R-:W-:Y:S01]  /*22a0*/  FFMA.FTZ R101, R0.reuse, R101, R109 ;  /* 0x0000006500657223 */ /* 0x040fe2000001006d */
[----:B0-----:R-:W-:Y:S01]  /*22b0*/  FFMA.FTZ R114, R35, R85, R116 ;  /* 0x0000005523727223 */ /* 0x001fe20000010074 */
[----:B------:R-:W-:Y:S01]  /*22c0*/  FMUL.FTZ R34, R0, R39 ;  /* 0x0000002700227220 */ /* 0x000fe20000410000 */
[----:B------:R-:W-:Y:S01]  /*22d0*/  ISETP.NE.AND P2, PT, R30, 0x1f, PT ;  /* 0x0000001f1e00780c */ /* 0x000fe20003f45270 */
[----:B------:R-:W-:Y:S01]  /*22e0*/  SHFL.UP PT, R84, R107, 0x1, RZ ;  /* 0x042000006b547989 */ /* 0x000fe200000e00ff */
[----:B------:R-:W-:Y:S01]  /*22f0*/  ISETP.GE.AND P0, PT, R86, 0x1, PT ;  /* 0x000000015600780c */ /* 0x000fe20003f06270 */
[----:B------:R-:W-:Y:S01]  /*2300*/  ULEA UR7, UR25, UR4, 0x7 ;  /* 0x0000000419077291 */ /* 0x000fe2000f8e383f */
[----:B------:R-:W-:Y:S01]  /*2310*/  ISETP.GE.U32.AND P3, PT, R30, 0x18, PT ;  /* 0x000000181e00780c */ /* 0x000fe20003f66070 */
[----:B------:R-:W0:Y:S01]  /*2320*/  SHFL.DOWN PT, R111, R101, 0x1, 0x1f ;  /* 0x08201f00656f7f89 */ /* 0x000e2200000e0000 */
[----:B------:R-:W-:Y:S01]  /*2330*/  BSSY B0, `(.L_x_10830) ;  /* 0x000007e000007945 */ /* 0x000fe20003800000 */
[----:B------:R-:W-:-:S02]  /*2340*/  UIADD3 UR7, UR7, -0x80, URZ ;  /* 0xffffff8007077890 */ /* 0x000fc4000fffe03f */
[----:B------:R-:W1:Y:S04]  /*2350*/  SHFL.UP PT, R39, R114, 0x1, RZ ;  /* 0x0420000072277989 */ /* 0x000e6800000e00ff */
[----:B------:R-:W2:Y:S01]  /*2360*/  SHFL.DOWN PT, R85, R34, 0x1, 0x1f ;  /* 0x08201f0022557f89 */ /* 0x000ea200000e0000 */
[----:B0-----:R-:W-:Y:S01]  /*2370*/  @P2 FFMA.FTZ R101, R34, R111, R101 ;  /* 0x0000006f22652223 */ /* 0x001fe20000010065 */
[C---:B-1----:R-:W-:Y:S01]  /*2380*/  @P0 FFMA.FTZ R114, R107.reuse, R39, R114 ;  /* 0x000000276b720223 */ /* 0x042fe20000010072 */
[----:B------:R-:W-:-:S03]  /*2390*/  @P0 FMUL.FTZ R107, R107, R84 ;  /* 0x000000546b6b0220 */ /* 0x000fc60000410000 */
[----:B------:R-:W0:Y:S01]  /*23a0*/  SHFL.DOWN PT, R111, R101, 0x2, 0x1f ;  /* 0x08401f00656f7f89 */ /* 0x000e2200000e0000 */
[----:B------:R-:W-:Y:S01]  /*23b0*/  ISETP.GE.AND P0, PT, R86, 0x2, PT ;  /* 0x000000025600780c */ /* 0x000fe20003f06270 */
[----:B--2---:R-:W-:Y:S01]  /*23c0*/  @P2 FMUL.FTZ R34, R34, R85 ;  /* 0x0000005522222220 */ /* 0x004fe20000410000 */
[----:B------:R-:W-:Y:S01]  /*23d0*/  ISETP.GE.U32.AND P2, PT, R30, 0x1e, PT ;  /* 0x0000001e1e00780c */ /* 0x000fe20003f46070 */
[----:B------:R-:W1:Y:S04]  /*23e0*/  SHFL.UP PT, R39, R114, 0x2, RZ ;  /* 0x0440000072277989 */ /* 0x000e6800000e00ff */
[----:B------:R-:W2:Y:S04]  /*23f0*/  SHFL.DOWN PT, R85, R34, 0x2, 0x1f ;  /* 0x08401f0022557f89 */ /* 0x000ea800000e0000 */
[----:B------:R-:W3:Y:S04]  /*2400*/  SHFL.UP PT, R84, R107, 0x2, RZ ;  /* 0x044000006b547989 */ /* 0x000ee800000e00ff */
[----:B0-----:R-:W-:Y:S01]  /*2410*/  @!P2 FFMA.FTZ R101, R34, R111, R101 ;  /* 0x0000006f2265a223 */ /* 0x001fe20000010065 */
[----:B-1----:R-:W-:-:S04]  /*2420*/  @P0 FFMA.FTZ R114, R107, R39, R114 ;  /* 0x000000276b720223 */ /* 0x002fc80000010072 */
        /* <DEDUP_REMOVED lines=8> */
[----:B0-----:R-:W-:Y:S01]  /*24b0*/  @!P2 FFMA.FTZ R101, R34, R111, R101 ;  /* 0x0000006f2265a223 */ /* 0x001fe20000010065 */
[----:B------:R-:W-:-:S03]  /*24c0*/  LEA R111, R6, R41, 0x3 ;  /* 0x00000029066f7211 */ /* 0x000fc600078e18ff */
[----:B-1----:R-:W-:Y:S01]  /*24d0*/  @P0 FFMA.FTZ R114, R107, R39, R114 ;  /* 0x000000276b720223 */ /* 0x002fe20000010072 */
[----:B------:R-:W0:Y:S01]  /*24e0*/  SHFL.DOWN PT, R115, R101, 0x8, 0x1f ;  /* 0x09001f0065737f89 */ /* 0x000e2200000e0000 */
[----:B--2---:R-:W-:-:S03]  /*24f0*/  @!P2 FMUL.FTZ R34, R34, R85 ;  /* 0x000000552222a220 */ /* 0x004fc60000410000 */
[----:B------:R-:W1:Y:S01]  /*2500*/  SHFL.UP PT, R39, R114, 0x8, RZ ;  /* 0x0500000072277989 */ /* 0x000e6200000e00ff */
[----:B------:R-:W-:Y:S01]  /*2510*/  HFMA2.MMA R85, -RZ, RZ, 0, 0 ;  /* 0x00000000ff557435 */ /* 0x000fe200000001ff */
[----:B------:R-:W-:Y:S01]  /*2520*/  ISETP.GE.AND P2, PT, R86, 0x8, PT ;  /* 0x000000085600780c */ /* 0x000fe20003f46270 */
[----:B---3--:R-:W-:Y:S01]  /*2530*/  @P0 FMUL.FTZ R107, R107, R84 ;  /* 0x000000546b6b0220 */ /* 0x008fe20000410000 */
[----:B------:R-:W2:Y:S01]  /*2540*/  SHFL.DOWN PT, R113, R34, 0x8, 0x1f ;  /* 0x09001f0022717f89 */ /* 0x000ea200000e0000 */
[----:B------:R-:W-:Y:S02]  /*2550*/  ISETP.GE.AND P0, PT, R31, UR25, PT ;  /* 0x000000191f007c0c */ /* 0x000fe4000bf06270 */
[----:B------:R-:W-:Y:S01]  /*2560*/  MOV R84, 0x3f800000 ;  /* 0x3f80000000547802 */ /* 0x000fe20000000f00 */
[----:B------:R-:W3:Y:S01]  /*2570*/  SHFL.UP PT, R118, R107, 0x8, RZ ;  /* 0x050000006b767989 */ /* 0x000ee200000e00ff */
[----:B------:R-:W-:Y:S01]  /*2580*/  ISETP.NE.OR P0, PT, R30, RZ, P0 ;  /* 0x000000ff1e00720c */ /* 0x000fe20000705670 */
[----:B0-----:R-:W-:-:S12]  /*2590*/  @!P3 FFMA.FTZ R101, R34, R115, R101 ;  /* 0x000000732265b223 */ /* 0x001fd80000010065 */
[----:B------:R-:W-:Y:S01]  /*25a0*/  @!P0 LDS.64 R84, [R111+0x10b8] ;  /* 0x0010b8006f548984 */ /* 0x000fe20000000a00 */
[----:B------:R-:W-:Y:S01]  /*25b0*/  ISETP.GE.AND P0, PT, R86, 0x10, PT ;  /* 0x000000105600780c */ /* 0x000fe20003f06270 */
[----:B-1----:R-:W-:Y:S02]  /*25c0*/  @P2 FFMA.FTZ R114, R107, R39, R114 ;  /* 0x000000276b722223 */ /* 0x002fe40000010072 */
[----:B------:R-:W0:Y:S01]  /*25d0*/  SHFL.DOWN PT, R115, R101, 0x10, 0x1f ;  /* 0x0a001f0065737f89 */ /* 0x000e2200000e0000 */
[----:B--2---:R-:W-:-:S03]  /*25e0*/  @!P3 FMUL.FTZ R34, R34, R113 ;  /* 0x000000712222b220 */ /* 0x004fc60000410000 */
[----:B------:R-:W1:Y:S01]  /*25f0*/  SHFL.UP PT, R39, R114, 0x10, RZ ;  /* 0x0600000072277989 */ /* 0x000e6200000e00ff */
[----:B---3--:R-:W-:Y:S01]  /*2600*/  @P2 FMUL.FTZ R107, R107, R118 ;  /* 0x000000766b6b2220 */ /* 0x008fe20000410000 */
[----:B------:R-:W-:Y:S02]  /*2610*/  ISETP.GE.U32.AND P2, PT, R30, 0x10, PT ;  /* 0x000000101e00780c */ /* 0x000fe40003f46070 */
[----:B------:R-:W2:Y:S04]  /*2620*/  SHFL.DOWN PT, R113, R34, 0x10, 0x1f ;  /* 0x0a001f0022717f89 */ /* 0x000ea800000e0000 */
[----:B------:R-:W3:Y:S07]  /*2630*/  SHFL.UP PT, R118, R107, 0x10, RZ ;  /* 0x060000006b767989 */ /* 0x000eee00000e00ff */
[----:B0-----:R-:W-:Y:S01]  /*2640*/  @!P2 FFMA.FTZ R101, R34, R115, R101 ;  /* 0x000000732265a223 */ /* 0x001fe20000010065 */
[----:B-1----:R-:W-:-:S04]  /*2650*/  @P0 FFMA.FTZ R114, R107, R39, R114 ;  /* 0x000000276b720223 */ /* 0x002fc80000010072 */
[----:B------:R-:W-:Y:S01]  /*2660*/  SHFL.DOWN PT, R119, R101, 0x1, 0x1f ;  /* 0x08201f0065777f89 */ /* 0x000fe200000e0000 */
[----:B--2---:R-:W-:-:S03]  /*2670*/  @!P2 FMUL.FTZ R34, R34, R113 ;  /* 0x000000712222a220 */ /* 0x004fc60000410000 */
[----:B-----5:R-:W-:Y:S01]  /*2680*/  SHFL.IDX PT, R39, R102, RZ, 0x1f ;  /* 0x00001fff66277589 */ /* 0x020fe200000e0000 */
[C---:B------:R-:W-:Y:S01]  /*2690*/  ISETP.NE.AND P2, PT, R88.reuse, 0x1f, PT ;  /* 0x0000001f5800780c */ /* 0x040fe20003f45270 */
[----:B---3--:R-:W-:Y:S02]  /*26a0*/  @P0 FMUL.FTZ R107, R107, R118 ;  /* 0x000000766b6b0220 */ /* 0x008fe40000410000 */
[----:B------:R-:W-:Y:S01]  /*26b0*/  SHFL.IDX PT, R115, R85, RZ, 0x1f ;  /* 0x00001fff55737589 */ /* 0x000fe200000e0000 */
[----:B------:R-:W-:-:S03]  /*26c0*/  ISETP.NE.AND P0, PT, R88, RZ, PT ;  /* 0x000000ff5800720c */ /* 0x000fc60003f05270 */
[----:B------:R-:W0:Y:S04]  /*26d0*/  SHFL.DOWN PT, R120, R34, 0x1, 0x1f ;  /* 0x08201f0022787f89 */ /* 0x000e2800000e0000 */
[----:B------:R-:W-:Y:S04]  /*26e0*/  SHFL.UP PT, R114, R114, 0x1, RZ ;  /* 0x0420000072727989 */ /* 0x000fe800000e00ff */
[----:B------:R-:W1:Y:S04]  /*26f0*/  SHFL.UP PT, R107, R107, 0x1, RZ ;  /* 0x042000006b6b7989 */ /* 0x000e6800000e00ff */
[----:B------:R2:W-:Y:S04]  /*2700*/  SHFL.IDX PT, R118, R101, RZ, 0x1f ;  /* 0x00001fff65767589 */ /* 0x0005e800000e0000 */
[----:B------:R-:W3:Y:S01]  /*2710*/  SHFL.IDX PT, R113, R34, RZ, 0x1f ;  /* 0x00001fff22717589 */ /* 0x000ee200000e0000 */
[----:B--2---:R-:W-:Y:S01]  /*2720*/  SHF.L.U32 R101, R61, 0x10, RZ ;  /* 0x000000103d657819 */ /* 0x004fe200000006ff */
[----:B0-----:R-:W-:-:S04]  /*2730*/  @P2 FFMA.FTZ R115, R120, R115, R119 ;  /* 0x0000007378732223 */ /* 0x001fc80000010077 */
[----:B------:R-:W-:Y:S01]  /*2740*/  FFMA.FTZ R102, R115, R100, R98 ;  /* 0x0000006473667223 */ /* 0x000fe20000010062 */
[----:B------:R-:W-:Y:S02]  /*2750*/  SHF.R.U32.HI R98, RZ, 0x10, R61 ;  /* 0x00000010ff627819 */ /* 0x000fe4000001163d */
[----:B------:R-:W-:Y:S01]  /*2760*/  SHF.L.U32 R100, R60, 0x10, RZ ;  /* 0x000000103c647819 */ /* 0x000fe200000006ff */
[----:B-1----:R-:W-:Y:S01]  /*2770*/  @P1 FFMA.FTZ R39, R107, R39, R114 ;  /* 0x000000276b271223 */ /* 0x002fe20000010072 */
[-C--:B------:R-:W-:Y:S01]  /*2780*/  FMUL.FTZ R115, R13, R102.reuse ;  /* 0x000000660d737220 */ /* 0x080fe20000410000 */
[----:B------:R-:W-:Y:S01]  /*2790*/  IMAD.U32 R98, R98, 0x10000, RZ ;  /* 0x0001000062627824 */ /* 0x000fe200078e00ff */
[----:B------:R-:W-:Y:S01]  /*27a0*/  IADD3 R114, R3, -UR7, -R88 ;  /* 0x8000000703727c10 */ /* 0x000fe2000fffe858 */
[----:B------:R-:W-:Y:S01]  /*27b0*/  FFMA.FTZ R39, R103, R39, R36 ;  /* 0x0000002767277223 */ /* 0x000fe20000010024 */
[----:B------:R-:W-:Y:S02]  /*27c0*/  FFMA.FTZ R103, R35, R102, R38 ;  /* 0x0000006623677223 */ /* 0x000fe40000010026 */
[----:B------:R-:W-:Y:S01]  /*27d0*/  ISETP.GE.AND P3, PT, R114, 0x1, PT ;  /* 0x000000017200780c */ /* 0x000fe20003f66270 */
[----:B------:R-:W-:Y:S01]  /*27e0*/  FFMA.FTZ R37, R0, R39, R37 ;  /* 0x0000002700257223 */ /* 0x000fe20000010025 */
[C---:B------:R-:W-:Y:S01]  /*27f0*/  FFMA.FTZ R107, R106.reuse, R103, R32 ;  /* 0x000000676a6b7223 */ /* 0x040fe20000010020 */
[C---:B---3--:R-:W-:Y:S01]  /*2800*/  FFMA.FTZ R85, R113.reuse, R85, R118 ;  /* 0x0000005571557223 */ /* 0x048fe20000010076 */
[----:B------:R-:W-:Y:S01]  /*2810*/  FMUL.FTZ R84, R113, R84 ;  /* 0x0000005471547220 */ /* 0x000fe20000410000 */
[----:B------:R-:W-:Y:S01]  /*2820*/  FFMA.FTZ R38, R106, R37, R99 ;  /* 0x000000256a267223 */ /* 0x000fe20000010063 */
[----:B------:R-:W-:Y:S01]  /*2830*/  SHF.R.U64 R99, R60, 0x10, R61 ;  /* 0x000000103c637819 */ /* 0x000fe2000000123d */
[----:B------:R-:W-:Y:S01]  /*2840*/  FFMA.FTZ R109, R0, R107, R109 ;  /* 0x0000006b006d7223 */ /* 0x000fe2000001006d */
[----:B------:R-:W-:Y:S01]  /*2850*/  FMUL.FTZ R113, R14, R103 ;  /* 0x000000670e717220 */ /* 0x000fe20000410000 */
[----:B------:R-:W-:Y:S01]  /*2860*/  FMUL.FTZ R36, R12, R107 ;  /* 0x0000006b0c247220 */ /* 0x000fe20000410000 */
[----:B------:R-:W-:Y:S01]  /*2870*/  SHF.L.U32 R99, R99, 0x10, RZ ;  /* 0x0000001063637819 */ /* 0x000fe200000006ff */
[----:B------:R-:W-:Y:S01]  /*2880*/  FMUL.FTZ R119, R15, R109 ;  /* 0x0000006d0f777220 */ /* 0x000fe20000410000 */
[----:B------:R-:W-:Y:S01]  /*2890*/  FFMA.FTZ R116, R35, R38, R116 ;  /* 0x0000002623747223 */ /* 0x000fe20000010074 */
[----:B------:R-:W-:Y:S01]  /*28a0*/  FFMA.FTZ R0, R96, -R33, R39 ;  /* 0x8000002160007223 */ /* 0x000fe20000010027 */
[----:B------:R-:W-:Y:S01]  /*28b0*/  FMUL.FTZ R35, R98, R115 ;  /* 0x0000007362237220 */ /* 0x000fe20000410000 */
[----:B------:R-:W-:Y:S01]  /*28c0*/  FMUL.FTZ R34, R101, R113 ;  /* 0x0000007165227220 */ /* 0x000fe20000410000 */
[----:B------:R-:W-:Y:S01]  /*28d0*/  FMUL.FTZ R33, R99, R36 ;  /* 0x0000002463217220 */ /* 0x000fe20000410000 */
[----:B------:R-:W-:Y:S01]  /*28e0*/  FMUL.FTZ R32, R100, R119 ;  /* 0x0000007764207220 */ /* 0x000fe20000410000 */
[----:B------:R0:W-:Y:S01]  /*28f0*/  @!P0 STS.64 [R111+0x10b8], R84 ;  /* 0x0010b8546f008388 */ /* 0x0001e20000000a00 */
[----:B------:R-:W-:Y:S01]  /*2900*/  FFMA.FTZ R106, R104, -R117, R37 ;  /* 0x80000075686a7223 */ /* 0x000fe20000010025 */
[----:B------:R-:W-:Y:S01]  /*2910*/  FFMA.FTZ R117, R0, R119, RZ ;  /* 0x0000007700757223 */ /* 0x000fe200000100ff */
[----:B------:R-:W-:Y:S01]  /*2920*/  FFMA.FTZ R108, R97, -R108, R38 ;  /* 0x8000006c616c7223 */ /* 0x000fe20000010026 */
[----:B------:R0:W-:Y:S01]  /*2930*/  STS.128 [R27+0x200], R32 ;  /* 0x000200201b007388 */ /* 0x0001e20000000c00 */
[----:B------:R-:W-:Y:S01]  /*2940*/  FMUL.FTZ R37, R21, R37 ;  /* 0x0000002515257220 */ /* 0x000fe20000410000 */
[----:B------:R-:W-:Y:S01]  /*2950*/  FFMA.FTZ R117, R106, R36, R117 ;  /* 0x000000246a757223 */ /* 0x000fe20000010075 */
[----:B------:R-:W-:Y:S01]  /*2960*/  FMUL.FTZ R36, R23, R39 ;  /* 0x0000002717247220 */ /* 0x000fe20000410000 */
[----:B------:R-:W-:Y:S01]  /*2970*/  BAR.SYNC.DEFER_BLOCKING 0x0 ;  /* 0x0000000000007b1d */ /* 0x000fe20000010000 */
[----:B------:R-:W-:Y:S01]  /*2980*/  FMUL.FTZ R38, R22, R38 ;  /* 0x0000002616267220 */ /* 0x000fe20000410000 */
[----:B------:R-:W-:Y:S01]  /*2990*/  FMUL.FTZ R39, R20, R116 ;  /* 0x0000007414277220 */ /* 0x000fe20000410000 */
[----:B------:R-:W-:-:S03]  /*29a0*/  FFMA.FTZ R110, R105, -R110, R116 ;  /* 0x8000006e696e7223 */ /* 0x000fc60000010074 */
        /* <DEDUP_REMOVED lines=22> */
.L_x_10831:
[----:B------:R-:W-:Y:S05]  /*2b10*/  BSYNC B0 ;  /* 0x0000000000007941 */ /* 0x000fea0003800000 */
.L_x_10830:
[----:B0-----:R-:W-:Y:S01]  /*2b20*/  FFMA.FTZ R36, R108, R113, R117 ;  /* 0x000000716c247223 */ /* 0x001fe20000010075 */
[----:B------:R-:W-:Y:S01]  /*2b30*/  ISETP.GE.AND P3, PT, R114, 0x21, PT ;  /* 0x000000217200780c */ /* 0x000fe20003f66270 */
        /* <DEDUP_REMOVED lines=19> */
.L_x_10833:
[----:B------:R-:W-:Y:S05]  /*2c70*/  BSYNC B0 ;  /* 0x0000000000007941 */ /* 0x000fea0003800000 */
.L_x_10832:
[----:B--2---:R2:W0:Y:S01]  /*2c80*/  LDS R111, [R28+0x500] ;  /* 0x000500001c6f7984 */ /* 0x0044220000000800 */
[----:B------:R-:W-:Y:S04]  /*2c90*/  BSSY B0, `(.L_x_10834) ;  /* 0x0000008000007945 */ /* 0x000fe80003800000 */
[----:B------:R-:W-:Y:S05]  /*2ca0*/  @!P4 BRA `(.L_x_10835) ;  /* 0x000000000018c947 */ /* 0x000fea0003800000 */
[----:B------:R-:W-:-:S04]  /*2cb0*/  IMAD.WIDE.U32 R32, R66, UR24, R74 ;  /* 0x0000001842207c25 */ /* 0x000fc8000f8e004a */
[----:B------:R-:W-:Y:S01]  /*2cc0*/  IMAD.WIDE.U32 R34, R68, UR24, R80 ;  /* 0x0000001844227c25 */ /* 0x000fe2000f8e0050 */
[----:B------:R-:W-:-:S04]  /*2cd0*/  IADD3 R33, R39, R33, RZ ;  /* 0x0000002127217210 */ /* 0x000fc80007ffe0ff */
[----:B------:R-:W-:Y:S01]  /*2ce0*/  IADD3 R35, R37, R35, RZ ;  /* 0x0000002325237210 */ /* 0x000fe20007ffe0ff */
[----:B---3--:R3:W-:Y:S04]  /*2cf0*/  REDG.E.ADD.F32.FTZ.RN.STRONG.GPU desc[UR10][R32.64], R85 ;  /* 0x00000055200079a6 */ /* 0x0087e8000c10f38a */
[----:B0-----:R3:W-:Y:S02]  /*2d00*/  REDG.E.ADD.F32.FTZ.RN.STRONG.GPU desc[UR10][R34.64], R111 ;  /* 0x0000006f220079a6 */ /* 0x0017e4000c10f38a */
.L_x_10835:
[----:B------:R-:W-:Y:S05]  /*2d10*/  BSYNC B0 ;  /* 0x0000000000007941 */ /* 0x000fea0003800000 */
.L_x_10834:
[----:B---3--:R3:W0:Y:S01]  /*2d20*/  LDS R85, [R28+0x580] ;  /* 0x000580001c557984 */ /* 0x0086220000000800 */
[----:B------:R-:W-:Y:S04]  /*2d30*/  BSSY B0, `(.L_x_10836) ;  /* 0x0000008000007945 */ /* 0x000fe80003800000 */
[----:B------:R-:W-:Y:S05]  /*2d40*/  @!P5 BRA `(.L_x_10837) ;  /* 0x000000000018d947 */ /* 0x000fea0003800000 */
[----:B------:R-:W-:-:S04]  /*2d50*/  IMAD.WIDE.U32 R34, R66, UR24, R76 ;  /* 0x0000001842227c25 */ /* 0x000fc8000f8e004c */
[----:B------:R-:W-:Y:S01]  /*2d60*/  IMAD.WIDE.U32 R32, R68, UR24, R82 ;  /* 0x0000001844207c25 */ /* 0x000fe2000f8e0052 */
[----:B------:R-:W-:-:S03]  /*2d70*/  IADD3 R35, R39, R35, RZ ;  /* 0x0000002327237210 */ /* 0x000fc60007ffe0ff */
[----:B------:R-:W-:Y:S02]  /*2d80*/  IMAD.IADD R33, R37, 0x1, R33 ;  /* 0x0000000125217824 */ /* 0x000fe400078e0221 */
[----:B----4-:R4:W-:Y:S04]  /*2d90*/  REDG.E.ADD.F32.FTZ.RN.STRONG.GPU desc[UR10][R34.64], R84 ;  /* 0x00000054220079a6 */ /* 0x0109e8000c10f38a */
[----:B0-----:R4:W-:Y:S02]  /*2da0*/  REDG.E.ADD.F32.FTZ.RN.STRONG.GPU desc[UR10][R32.64], R85 ;  /* 0x00000055200079a6 */ /* 0x0019e4000c10f38a */
.L_x_10837:
[----:B------:R-:W-:Y:S05]  /*2db0*/  BSYNC B0 ;  /* 0x0000000000007941 */ /* 0x000fea0003800000 */
.L_x_10836:
[----:B----4-:R-:W4:Y:S01]  /*2dc0*/  SHFL.DOWN P3, R35, R36, 0x1, 0x1f ;  /* 0x08201f0024237f89 */ /* 0x010f220000060000 */
[----:B------:R-:W-:Y:S01]  /*2dd0*/  ISETP.NE.AND P4, PT, R86, RZ, PT ;  /* 0x000000ff5600720c */ /* 0x000fe20003f85270 */
[----:B------:R-:W-:Y:S01]  /*2de0*/  FMUL.FTZ R33, R2, R103 ;  /* 0x0000006702217220 */ /* 0x000fe20000410000 */
[-C--:B------:R-:W-:Y:S01]  /*2df0*/  FMUL.FTZ R104, R104, R107.reuse ;  /* 0x0000006b68687220 */ /* 0x080fe20000410000 */
[----:B------:R-:W-:Y:S01]  /*2e00*/  FMUL.FTZ R107, R2, R107 ;  /* 0x0000006b026b7220 */ /* 0x000fe20000410000 */
[-C--:B------:R-:W-:Y:S01]  /*2e10*/  FMUL.FTZ R105, R105, R102.reuse ;  /* 0x0000006669697220 */ /* 0x080fe20000410000 */
[----:B------:R-:W-:Y:S01]  /*2e20*/  FMUL.FTZ R108, R108, R33 ;  /* 0x000000216c6c7220 */ /* 0x000fe20000410000 */
[----:B------:R-:W-:Y:S01]  /*2e30*/  FMUL.FTZ R33, R2, R102 ;  /* 0x0000006602217220 */ /* 0x000fe20000410000 */
[----:B------:R-:W-:Y:S01]  /*2e40*/  FMUL.FTZ R106, R106, R107 ;  /* 0x0000006b6a6a7220 */ /* 0x000fe20000410000 */
[----:B------:R-:W-:Y:S01]  /*2e50*/  FFMA.FTZ R8, R13, R105, R8 ;  /* 0x000000690d087223 */ /* 0x000fe20000010008 */
[----:B------:R-:W-:Y:S01]  /*2e60*/  BSSY B0, `(.L_x_10838) ;  /* 0x0000025000007945 */ /* 0x000fe20003800000 */
[----:B------:R-:W-:-:S03]  /*2e70*/  FFMA.FTZ R9, R12, R104, R9 ;  /* 0x000000680c097223 */ /* 0x000fc60000010009 */
[----:B0-----:R-:W0:Y:S01]  /*2e80*/  @!P4 S2R R85, SR_CgaCtaId ;  /* 0x000000000055c919 */ /* 0x001e220000008800 */
[----:B------:R-:W-:Y:S01]  /*2e90*/  @!P4 MOV R32, 0x400 ;  /* 0x000004000020c802 */ /* 0x000fe20000000f00 */
[----:B----4-:R-:W-:-:S05]  /*2ea0*/  @P3 FADD R35, R36, R35 ;  /* 0x0000002324233221 */ /* 0x010fca0000000000 */
[----:B------:R-:W4:Y:S01]  /*2eb0*/  SHFL.DOWN P3, R34, R35, 0x2, 0x1f ;  /* 0x08401f0023227f89 */ /* 0x000f220000060000 */
[----:B0-----:R-:W-:Y:S01]  /*2ec0*/  @!P4 LEA R41, R85, R32, 0x18 ;  /* 0x000000205529c211 */ /* 0x001fe200078ec0ff */
[----:B------:R-:W-:-:S04]  /*2ed0*/  FMUL.FTZ R32, R97, R103 ;  /* 0x0000006761207220 */ /* 0x000fc80000410000 */
[-C--:B------:R-:W-:Y:S01]  /*2ee0*/  FFMA.FTZ R108, R101, R32.reuse, R108 ;  /* 0x00000020656c7223 */ /* 0x080fe2000001006c */
[----:B------:R-:W-:Y:S01]  /*2ef0*/  FFMA.FTZ R11, R14, R32, R11 ;  /* 0x000000200e0b7223 */ /* 0x000fe2000001000b */
[----:B----4-:R-:W-:Y:S01]  /*2f00*/  @P3 FADD R34, R35, R34 ;  /* 0x0000002223223221 */ /* 0x010fe20000000000 */
[----:B------:R-:W-:Y:S01]  /*2f10*/  FMUL.FTZ R35, R110, R33 ;  /* 0x000000216e237220 */ /* 0x000fe20000410000 */
[-C--:B------:R-:W-:Y:S01]  /*2f20*/  FMUL.FTZ R33, R96, R109.reuse ;  /* 0x0000006d60217220 */ /* 0x080fe20000410000 */
[----:B------:R-:W-:Y:S01]  /*2f30*/  FMUL.FTZ R109, R2, R109 ;  /* 0x0000006d026d7220 */ /* 0x000fe20000410000 */
[----:B------:R-:W-:Y:S01]  /*2f40*/  FADD.FTZ R17, R108, R17 ;  /* 0x000000116c117221 */ /* 0x000fe20000010000 */
[----:B------:R-:W0:Y:S01]  /*2f50*/  SHFL.DOWN P3, R37, R34, 0x4, 0x1f ;  /* 0x08801f0022257f89 */ /* 0x000e220000060000 */
[----:B------:R-:W-:Y:S01]  /*2f60*/  FFMA.FTZ R105, R98, R105, R35 ;  /* 0x0000006962697223 */ /* 0x000fe20000010023 */
[----:B------:R-:W-:Y:S01]  /*2f70*/  FMUL.FTZ R109, R0, R109 ;  /* 0x0000006d006d7220 */ /* 0x000fe20000410000 */
[----:B------:R-:W-:Y:S01]  /*2f80*/  FFMA.FTZ R35, R99, R104, R106 ;  /* 0x0000006863237223 */ /* 0x000fe2000001006a */
[-C--:B------:R-:W-:Y:S01]  /*2f90*/  FFMA.FTZ R10, R15, R33.reuse, R10 ;  /* 0x000000210f0a7223 */ /* 0x080fe2000001000a */
[----:B------:R-:W-:Y:S01]  /*2fa0*/  FADD.FTZ R16, R105, R16 ;  /* 0x0000001069107221 */ /* 0x000fe20000010000 */
[----:B------:R-:W-:Y:S01]  /*2fb0*/  FFMA.FTZ R0, R100, R33, R109 ;  /* 0x0000002164007223 */ /* 0x000fe2000001006d */
[----:B------:R-:W-:-:S03]  /*2fc0*/  FADD.FTZ R18, R35, R18 ;  /* 0x0000001223127221 */ /* 0x000fc60000010000 */
        /* <DEDUP_REMOVED lines=14> */
.L_x_10839:
[----:B------:R-:W-:Y:S05]  /*30b0*/  BSYNC B0 ;  /* 0x0000000000007941 */ /* 0x000fea0003800000 */
.L_x_10838:
[----:B------:R-:W-:Y:S01]  /*30c0*/  IADD3 R6, R6, 0x1, RZ ;  /* 0x0000000106067810 */ /* 0x000fe20007ffe0ff */
[----:B------:R-:W-:-:S03]  /*30d0*/  UIADD3 UR5, UP0, UR5, 0x1, URZ ;  /* 0x0000000105057890 */ /* 0x000fc6000ff1e03f */
[----:B------:R-:W-:Y:S01]  /*30e0*/  ISETP.GE.AND P0, PT, R6, UR30, PT ;  /* 0x0000001e06007c0c */ /* 0x000fe2000bf06270 */
[----:B------:R-:W-:-:S12]  /*30f0*/  UIADD3.X UR6, URZ, UR6, URZ, UP0, !UPT ;  /* 0x000000063f067290 */ /* 0x000fd800087fe43f */
[----:B------:R-:W-:Y:S05]  /*3100*/  @!P0 BRA `(.L_x_10840) ;  /* 0xffffffe800d08947 */ /* 0x000fea000383ffff */
.L_x_10827:
[----:B------:R-:W-:Y:S01]  /*3110*/  BAR.SYNC.DEFER_BLOCKING 0x0 ;  /* 0x0000000000007b1d */ /* 0x000fe20000010000 */
[----:B------:R-:W-:Y:S01]  /*3120*/  F2FP.BF16.F32.PACK_AB R10, R9, R10 ;  /* 0x0000000a090a723e */ /* 0x000fe200000010ff */
[----:B------:R-:W-:Y:S01]  /*3130*/  UIADD3 UR4, UR4, -0x80, URZ ;  /* 0xffffff8004047890 */ /* 0x000fe2000fffe03f */
[----:B------:R-:W-:Y:S02]  /*3140*/  F2FP.BF16.F32.PACK_AB R11, R8, R11 ;  /* 0x0000000b080b723e */ /* 0x000fe400000010ff */
[----:B------:R-:W-:-:S03]  /*3150*/  LEA R22, R86, R41, 0x3 ;  /* 0x0000002956167211 */ /* 0x000fc600078e18ff */
[----:B0-2---:R-:W0:Y:S01]  /*3160*/  LDC.64 R6, c[0x0][0x390] ;  /* 0x0000e400ff067b82 */ /* 0x005e220000000a00 */
[----:B------:R-:W-:Y:S02]  /*3170*/  SHF.L.U64.HI R23, R88, 0x3, R29 ;  /* 0x0000000358177819 */ /* 0x000fe4000001021d */
[----:B------:R-:W-:Y:S02]  /*3180*/  ISETP.GT.AND P5, PT, R31, 0x1, PT ;  /* 0x000000011f00780c */ /* 0x000fe40003fa4270 */
[----:B------:R-:W-:Y:S02]  /*3190*/  IADD3 R42, P1, R42, -0x100, RZ ;  /* 0xffffff002a2a7810 */ /* 0x000fe40007f3e0ff */
[----:B------:R-:W-:Y:S01]  /*31a0*/  IADD3 R49, P2, R49, -0x100, RZ ;  /* 0xffffff0031317810 */ /* 0x000fe20007f5e0ff */
[----:B------:R-:W2:Y:S01]  /*31b0*/  LDC.64 R8, c[0x0][0x388] ;  /* 0x0000e200ff087b82 */ /* 0x000ea20000000a00 */
[----:B------:R-:W-:Y:S02]  /*31c0*/  IADD3 R51, P3, R51, -0x100, RZ ;  /* 0xffffff0033337810 */ /* 0x000fe40007f7e0ff */
[----:B------:R-:W-:-:S02]  /*31d0*/  IADD3 R47, P4, R47, -0x100, RZ ;  /* 0xffffff002f2f7810 */ /* 0x000fc40007f9e0ff */
[----:B------:R-:W-:Y:S02]  /*31e0*/  IADD3 R31, R31, -0x1, RZ ;  /* 0xffffffff1f1f7810 */ /* 0x000fe40007ffe0ff */
[----:B------:R-:W-:Y:S01]  /*31f0*/  IADD3.X R40, R40, -0x1, RZ, P1, !PT ;  /* 0xffffffff28287810 */ /* 0x000fe20000ffe4ff */
[----:B------:R-:W5:Y:S01]  /*3200*/  LDC.64 R12, c[0x0][0x3e0] ;  /* 0x0000f800ff0c7b82 */ /* 0x000f620000000a00 */
[----:B------:R-:W-:Y:S01]  /*3210*/  IADD3.X R48, R48, -0x1, RZ, P2, !PT ;  /* 0xffffffff30307810 */ /* 0x000fe200017fe4ff */
[----:B------:R1:W-:Y:S01]  /*3220*/  STS.64 [R22], R10 ;  /* 0x0000000a16007388 */ /* 0x0003e20000000a00 */
[----:B------:R-:W-:-:S03]  /*3230*/  NOP ;  /* 0x0000000000007918 */ /* 0x000fc60000000000 */
[----:B----4-:R-:W4:Y:S01]  /*3240*/  LDS.64 R2, [R22] ;  /* 0x0000000016027984 */ /* 0x010f220000000a00 */
[-C--:B0-----:R-:W-:Y:S01]  /*3250*/  IMAD R0, R95, R6.reuse, RZ ;  /* 0x000000065f007224 */ /* 0x081fe200078e02ff */
[----:B------:R-:W0:Y:S01]  /*3260*/  LDC.64 R14, c[0x0][0x3a8] ;  /* 0x0000ea00ff0e7b82 */ /* 0x000e220000000a00 */
[----:B------:R-:W-:Y:S01]  /*3270*/  IMAD.WIDE.U32 R4, R94, R6, UR8 ;  /* 0x000000085e047e25 */ /* 0x000fe2000f8e0006 */
[----:B------:R-:W-:Y:S02]  /*3280*/  IADD3.X R50, R50, -0x1, RZ, P3, !PT ;  /* 0xffffffff32327810 */ /* 0x000fe40001ffe4ff */
[----:B-1----:R-:W-:Y:S01]  /*3290*/  F2FP.BF16.F32.PACK_AB R10, R18, R19 ;  /* 0x00000013120a723e */ /* 0x002fe200000010ff */
[----:B------:R-:W-:Y:S01]  /*32a0*/  IMAD R7, R94, R7, R0 ;  /* 0x000000075e077224 */ /* 0x000fe200078e0200 */
[----:B------:R-:W-:Y:S01]  /*32b0*/  F2FP.BF16.F32.PACK_AB R11, R16, R17 ;  /* 0x00000011100b723e */ /* 0x000fe200000010ff */
[----:B--2---:R-:W-:Y:S01]  /*32c0*/  IMAD R0, R8, UR15, RZ ;  /* 0x0000000f08007c24 */ /* 0x004fe2000f8e02ff */
[----:B------:R-:W1:Y:S01]  /*32d0*/  LDC.64 R20, c[0x0][0x3f0] ;  /* 0x0000fc00ff147b82 */ /* 0x000e620000000a00 */
[----:B------:R-:W-:Y:S01]  /*32e0*/  FADD.FTZ R19, R90, R19 ;  /* 0x000000135a137221 */ /* 0x000fe20000010000 */
[----:B------:R-:W-:Y:S01]  /*32f0*/  IADD3 R5, R5, R7, RZ ;  /* 0x0000000705057210 */ /* 0x000fe20007ffe0ff */
[----:B------:R-:W-:Y:S01]  /*3300*/  IMAD R7, R9, UR14, R0 ;  /* 0x0000000e09077c24 */ /* 0x000fe2000f8e0200 */
[----:B------:R-:W-:Y:S01]  /*3310*/  IADD3.X R46, R46, -0x1, RZ, P4, !PT ;  /* 0xffffffff2e2e7810 */ /* 0x000fe200027fe4ff */
[----:B------:R-:W-:Y:S01]  /*3320*/  FADD.FTZ R18, R19, R18 ;  /* 0x0000001213127221 */ /* 0x000fe20000010000 */
[----:B------:R-:W-:-:S02]  /*3330*/  IMAD.WIDE.U32 R4, R8, UR14, R4 ;  /* 0x0000000e08047c25 */ /* 0x000fc4000f8e0004 */
[----:B------:R-:W2:Y:S02]  /*3340*/  LDC.64 R8, c[0x0][0x3b0] ;  /* 0x0000ec00ff087b82 */ /* 0x000ea40000000a00 */
[----:B------:R-:W-:Y:S01]  /*3350*/  FADD.FTZ R17, R18, R17 ;  /* 0x0000001112117221 */ /* 0x000fe20000010000 */
[----:B-----5:R-:W-:Y:S01]  /*3360*/  LEA R6, P0, R4, R12, 0x1 ;  /* 0x0000000c04067211 */ /* 0x020fe200078008ff */
[----:B------:R-:W-:Y:S01]  /*3370*/  IMAD.SHL.U32 R12, R88, 0x8, RZ ;  /* 0x00000008580c7824 */ /* 0x000fe200078e00ff */
[----:B------:R-:W-:Y:S01]  /*3380*/  IADD3 R0, R5, R7, RZ ;  /* 0x0000000705007210 */ /* 0x000fe20007ffe0ff */
[----:B------:R-:W-:-:S03]  /*3390*/  FADD.FTZ R90, R17, R16 ;  /* 0x00000010115a7221 */ /* 0x000fc60000010000 */
[----:B------:R-:W-:Y:S02]  /*33a0*/  LEA.HI.X R4, R4, R13, R0, 0x1, P0 ;  /* 0x0000000d04047211 */ /* 0x000fe400000f0c00 */
[----:B------:R-:W-:-:S04]  /*33b0*/  IADD3 R6, P0, R6, R12, RZ ;  /* 0x0000000c06067210 */ /* 0x000fc80007f1e0ff */
[----:B------:R-:W-:-:S05]  /*33c0*/  IADD3.X R7, R4, R23, RZ, P0, !PT ;  /* 0x0000001704077210 */ /* 0x000fca00007fe4ff */
[----:B----4-:R4:W-:Y:S01]  /*33d0*/  STG.E.64 desc[UR10][R6.64+-0x100], R2 ;  /* 0xffff000206007986 */ /* 0x0109e2000c101b0a */
[-C--:B--2---:R-:W-:Y:S01]  /*33e0*/  IMAD R0, R95, R8.reuse, RZ ;  /* 0x000000085f007224 */ /* 0x084fe200078e02ff */
[----:B------:R-:W-:Y:S03]  /*33f0*/  BAR.SYNC.DEFER_BLOCKING 0x0 ;  /* 0x0000000000007b1d */ /* 0x000fe60000010000 */
[C---:B------:R-:W-:Y:S02]  /*3400*/  IMAD R13, R94.reuse, R9, R0 ;  /* 0x000000095e0d7224 */ /* 0x040fe400078e0200 */
[----:B------:R-:W-:-:S04]  /*3410*/  IMAD.WIDE.U32 R8, R94, R8, UR8 ;  /* 0x000000085e087e25 */ /* 0x000fc8000f8e0008 */
[----:B0-----:R-:W-:Y:S01]  /*3420*/  IMAD R0, R14, UR15, RZ ;  /* 0x0000000f0e007c24 */ /* 0x001fe2000f8e02ff */
[----:B------:R-:W-:-:S03]  /*3430*/  IADD3 R9, R9, R13, RZ ;  /* 0x0000000d09097210 */ /* 0x000fc60007ffe0ff */
[----:B----4-:R-:W-:Y:S02]  /*3440*/  IMAD R7, R15, UR14, R0 ;  /* 0x0000000e0f077c24 */ /* 0x010fe4000f8e0200 */
[----:B------:R-:W-:-:S05]  /*3450*/  IMAD.WIDE.U32 R2, R14, UR14, R8 ;  /* 0x0000000e0e027c25 */ /* 0x000fca000f8e0008 */
        /* <DEDUP_REMOVED lines=12> */
.L_x_10825:
        /* <DEDUP_REMOVED lines=26> */
.L_x_10843:
[----:B------:R-:W-:Y:S05]  /*36c0*/  BSYNC B0 ;  /* 0x0000000000007941 */ /* 0x000fea0003800000 */
.L_x_10842:
        /* <DEDUP_REMOVED lines=29> */
.L_x_10845:
[----:B------:R-:W2:Y:S02]  /*38a0*/  S2R R9, SR_TID.X ;  /* 0x0000000000097919 */ /* 0x000ea40000002100 */
.L_x_10846:
[----:B------:R-:W-:Y:S05]  /*38b0*/  BSYNC B0 ;  /* 0x0000000000007941 */ /* 0x000fea0003800000 */
.L_x_10844:
        /* <DEDUP_REMOVED lines=14> */
.L_x_10847:
[----:B------:R-:W-:Y:S02]  /*39a0*/  LEA R0, R9, UR4, 0x2 ;  /* 0x0000000409007c11 */ /* 0x000fe4000f8e10ff */
[----:B----4-:R-:W-:Y:S02]  /*39b0*/  SHF.R.S32.HI R4, RZ, 0x1f, R9 ;  /* 0x0000001fff047819 */ /* 0x010fe40000011409 */
        /* <DEDUP_REMOVED lines=14> */
.L_x_10848:
        /* <DEDUP_REMOVED lines=14> */
.L_x_11069:


//--------------------- .text._Z25selective_scan_bwd_kernelI32Selective_Scan_bwd_kernel_traitsILi32ELi4ELb1ELb1ELb1ELb1ELb0EN3c108BFloat16EfEEv12SSMParamsBwd --------------------------
	.section	.text._Z25selective_scan_bwd_kernelI32Selective_Scan_bwd_kernel_traitsILi32ELi4ELb1ELb1ELb1ELb1ELb0EN3c108BFloat16EfEEv12SSMParamsBwd,"ax",@progbits
	.align	128
        .global         _Z25selective_scan_bwd_kernelI32Selective_Scan_bwd_kernel_traitsILi32ELi4ELb1ELb1ELb1ELb1ELb0EN3c108BFloat16EfEEv12SSMParamsBwd
        .type           _Z25selective_scan_bwd_kernelI32Selective_Scan_bwd_kernel_traitsILi32ELi4ELb1ELb1ELb1ELb1ELb0EN3c108BFloat16EfEEv12SSMParamsBwd,@function
        .size           _Z25selective_scan_bwd_kernelI32Selective_Scan_bwd_kernel_traitsILi32ELi4ELb1ELb1ELb1ELb1ELb0EN3c108BFloat16EfEEv12SSMParamsBwd,(.L_x_11070 - _Z25selective_scan_bwd_kernelI32Selective_Scan_bwd_kernel_traitsILi32ELi4ELb1ELb1ELb1ELb1ELb0EN3c108BFloat16EfEEv12SSMParamsBwd)
        .other          _Z25selective_scan_bwd_kernelI32Selective_Scan_bwd_kernel_traitsILi32ELi4ELb1ELb1ELb1ELb1ELb0EN3c108BFloat16EfEEv12SSMParamsBwd,@"STO_CUDA_ENTRY STV_DEFAULT"
_Z25selective_scan_bwd_kernelI32Selective_Scan_bwd_kernel_traitsILi32ELi4ELb1ELb1ELb1ELb1ELb0EN3c108BFloat16EfEEv12SSMParamsBwd:
.text._Z25selective_scan_bwd_kernelI32Selective_Scan_bwd_kernel_traitsILi32ELi4ELb1ELb1ELb1ELb1ELb0EN3c108BFloat16EfEEv12SSMParamsBwd:
[----:B------:R-:W-:Y:S08]  /*0000*/  LDC R1, c[0x0][0x28] ;  /* 0x00000a00ff017b82 */ /* 0x000ff00000000800 */
[----:B------:R-:W0:Y:S01]  /*0010*/  LDC R8, c[0x0][0x228] ;  /* 0x00008a00ff087b82 */ /* 0x000e220000000800 */
[----:B------:R-:W1:Y:S01]  /*0020*/  S2R R105, SR_CTAID.Y ;  /* 0x0000000000697919 */ /* 0x000e620000002600 */
[----:B------:R-:W-:Y:S01]  /*0030*/  HFMA2.MMA R104, -RZ, RZ, 0, 0 ;  /* 0x00000000ff687435 */ /* 0x000fe200000001ff */
        /* <DEDUP_REMOVED lines=35> */
[----:B------:R-:W-:Y:S01]  /*0270*/  IMAD.HI.U32 R7, R7, R3, R6 ;  /* 0x0000000307077227 */ /* 0x000fe200078e0006 */
[----:B------:R-:W-:-:S05]  /*0280*/  USHF.R.S32.HI UR15, URZ, 0x1f, UR14 ;  /* 0x0000001f3f0f7899 */ /* 0x000fca000801140e */
[----:B------:R-:W3:Y:S01]  /*0290*/  LDC.64 R10, c[0x0][0x298] ;  /* 0x0000a600ff0a7b82 */ /* 0x000ee20000000a00 */
[----:B------:R-:W-:-:S05]  /*02a0*/  IMAD.HI.U32 R101, R7, R2, RZ ;  /* 0x0000000207657227 */ /* 0x000fca00078e00ff */
[----:B------:R-:W-:Y:S02]  /*02b0*/  IADD3 R0, -R101, RZ, RZ ;  /* 0x000000ff65007210 */ /* 0x000fe40007ffe1ff */
[----:B------:R-:W0:Y:S03]  /*02c0*/  LDC.64 R28, c[0x0][0x2f8] ;  /* 0x0000be00ff1c7b82 */ /* 0x000e260000000a00 */
        /* <DEDUP_REMOVED lines=11> */
[----:B------:R-:W-:Y:S01]  /*0380*/  LOP3.LUT R0, R105, R8, RZ, 0x3c, !PT ;  /* 0x0000000869007212 */ /* 0x000fe200078e3cff */
        /* <DEDUP_REMOVED lines=8> */
[C---:B------:R-:W-:Y:S01]  /*0410*/  IMAD R0, R106.reuse, R4, RZ ;  /* 0x000000046a007224 */ /* 0x040fe200078e02ff */
[----:B------:R-:W-:Y:S01]  /*0420*/  UIMAD UR6, UR14, UR9, UR6 ;  /* 0x000000090e0672a4 */ /* 0x000fe2000f8e0206 */
[----:B------:R-:W-:Y:S02]  /*0430*/  @P0 IADD3 R101, R101, 0x1, RZ ;  /* 0x0000000165650810 */ /* 0x000fe40007ffe0ff */
[----:B------:R-:W-:Y:S01]  /*0440*/  IMAD R0, R105, R5, R0 ;  /* 0x0000000569007224 */ /* 0x000fe200078e0200 */
[----:B------:R-:W-:Y:S01]  /*0450*/  IADD3 R98, P0, R7, R2, RZ ;  /* 0x0000000207627210 */ /* 0x000fe20007f1e0ff */
[----:B------:R-:W-:Y:S01]  /*0460*/  UIADD3 UR5, UR5, UR6, URZ ;  /* 0x0000000605057290 */ /* 0x000fe2000fffe03f */
[----:B------:R-:W-:Y:S01]  /*0470*/  SHF.R.S32.HI R9, RZ, 0x1f, R7 ;  /* 0x0000001fff097819 */ /* 0x000fe20000011407 */
[----:B---3--:R-:W-:Y:S01]  /*0480*/  IMAD R2, R106, R10, RZ ;  /* 0x0000000a6a027224 */ /* 0x008fe200078e02ff */
[----:B------:R-:W-:Y:S02]  /*0490*/  @!P2 IADD3 R101, -R101, RZ, RZ ;  /* 0x000000ff6565a210 */ /* 0x000fe40007ffe1ff */
        /* <DEDUP_REMOVED lines=25> */
[----:B------:R-:W-:Y:S01]  /*0630*/  UIMAD UR8, UR15, UR10, URZ ;  /* 0x0000000a0f0872a4 */ /* 0x000fe2000f8e023f */
[----:B------:R-:W-:-:S02]  /*0640*/  IADD3.X R6, R9, R3, R6, P1, !PT ;  /* 0x0000000309067210 */ /* 0x000fc40000ffe406 */
[C---:B------:R-:W-:Y:S01]  /*0650*/  IMAD R11, R101.reuse, R11, R2 ;  /* 0x0000000b650b7224 */ /* 0x040fe200078e0202 */
        /* <DEDUP_REMOVED lines=9> */
[----:B------:R-:W-:-:S02]  /*06f0*/  ISETP.NE.AND.EX P1, PT, R21, RZ, PT, P1 ;  /* 0x000000ff1500720c */ /* 0x000fc40003f25310 */
[----:B------:R-:W-:Y:S02]  /*0700*/  CS2R R16, SRZ ;  /* 0x0000000000107805 */ /* 0x000fe4000001ff00 */
[----:B------:R-:W-:Y:S01]  /*0710*/  IADD3 R2, R3, R11, RZ ;  /* 0x0000000b03027210 */ /* 0x000fe20007ffe0ff */
[----:B------:R-:W2:Y:S01]  /*0720*/  @P0 LDC.64 R18, c[0x0][0x310] ;  /* 0x0000c400ff120b82 */ /* 0x000ea20000000a00 */
[----:B------:R-:W-:Y:S01]  /*0730*/  ISETP.NE.AND.EX P2, PT, R23, RZ, PT, P2 ;  /* 0x000000ff1700720c */ /* 0x000fe20003f45320 */
[C---:B------:R-:W-:Y:S01]  /*0740*/  IMAD R13, R101.reuse, R15, R4 ;  /* 0x0000000f650d7224 */ /* 0x040fe200078e0204 */
[----:B0-----:R-:W-:Y:S01]  /*0750*/  LEA R97, P5, R98, R26, 0x1 ;  /* 0x0000001a62617211 */ /* 0x001fe200078a08ff */
[----:B------:R-:W-:Y:S01]  /*0760*/  IMAD.WIDE.U32 R4, R101, R14, UR6 ;  /* 0x0000000665047e25 */ /* 0x000fe2000f8e000e */
[----:B------:R-:W-:-:S03]  /*0770*/  ULDC.64 UR4, c[0x0][0x230] ;  /* 0x00008c0000047ab9 */ /* 0x000fc60000000a00 */
[----:B------:R-:W0:Y:S01]  /*0780*/  @P0 LDC R3, c[0x0][0x21c] ;  /* 0x00008700ff030b82 */ /* 0x000e220000000800 */
[----:B------:R-:W-:Y:S02]  /*0790*/  IADD3 R7, P4, R7, R4, RZ ;  /* 0x0000000407077210 */ /* 0x000fe40007f9e0ff */
[----:B------:R-:W-:Y:S02]  /*07a0*/  IADD3 R86, R5, R13, RZ ;  /* 0x0000000d05567210 */ /* 0x000fe40007ffe0ff */
[----:B------:R-:W-:Y:S02]  /*07b0*/  CS2R R14, SRZ ;  /* 0x00000000000e7805 */ /* 0x000fe4000001ff00 */
[----:B------:R-:W-:Y:S02]  /*07c0*/  IADD3.X R2, R9, R2, RZ, P3, !PT ;  /* 0x0000000209027210 */ /* 0x000fe40001ffe4ff */
[----:B------:R-:W-:Y:S02]  /*07d0*/  @P1 LEA R16, P3, R105, R20, 0x2 ;  /* 0x0000001469101211 */ /* 0x000fe400078610ff */
[----:B------:R-:W-:-:S02]  /*07e0*/  IADD3.X R86, R9, R86, RZ, P4, !PT ;  /* 0x0000005609567210 */ /* 0x000fc400027fe4ff */
[C---:B------:R-:W-:Y:S02]  /*07f0*/  @P2 LEA R14, P4, R105.reuse, R22, 0x2 ;  /* 0x00000016690e2211 */ /* 0x040fe400078810ff */
[----:B------:R-:W-:Y:S01]  /*0800*/  LEA.HI.X R98, R98, R27, R0, 0x1, P5 ;  /* 0x0000001b62627211 */ /* 0x000fe200028f0c00 */
[----:B-1----:R-:W-:Y:S01]  /*0810*/  @P0 IMAD R0, R10, UR14, R105 ;  /* 0x0000000e0a000c24 */ /* 0x002fe2000f8e0269 */
[--C-:B------:R-:W-:Y:S02]  /*0820*/  @P1 LEA.HI.X R17, R105, R21, R106.reuse, 0x2, P3 ;  /* 0x0000001569111211 */ /* 0x100fe400018f146a */
[----:B------:R-:W-:Y:S02]  /*0830*/  ISETP.GE.AND P1, PT, R25, 0x1, PT ;  /* 0x000000011900780c */ /* 0x000fe40003f26270 */
[----:B------:R-:W-:Y:S01]  /*0840*/  @P2 LEA.HI.X R15, R105, R23, R106, 0x2, P4 ;  /* 0x00000017690f2211 */ /* 0x000fe200020f146a */
[----:B------:R-:W-:Y:S01]  /*0850*/  @P0 IMAD R0, R0, R25, RZ ;  /* 0x0000001900000224 */ /* 0x000fe200078e02ff */
[----:B------:R-:W-:-:S03]  /*0860*/  LEA R95, P2, R96, R28, 0x1 ;  /* 0x0000001c605f7211 */ /* 0x000fc600078408ff */
[----:B0-----:R-:W-:Y:S01]  /*0870*/  @P0 IMAD R3, R0, R3, RZ ;  /* 0x0000000300030224 */ /* 0x001fe200078e02ff */
[----:B------:R-:W-:Y:S01]  /*0880*/  LEA.HI.X R96, R96, R29, R8, 0x1, P2 ;  /* 0x0000001d60607211 */ /* 0x000fe200010f0c08 */
[----:B------:R-:W-:Y:S01]  /*0890*/  IMAD R0, R106, UR4, RZ ;  /* 0x000000046a007c24 */ /* 0x000fe2000f8e02ff */
[C---:B------:R-:W-:Y:S02]  /*08a0*/  LEA R88, P2, R7.reuse, R88, 0x1 ;  /* 0x0000005807587211 */ /* 0x040fe400078408ff */
[----:B------:R-:W-:Y:S02]  /*08b0*/  LEA R93, P3, R94, R30, 0x1 ;  /* 0x0000001e5e5d7211 */ /* 0x000fe400078608ff */
[----:B------:R-:W-:Y:S02]  /*08c0*/  LEA R92, P4, R90, R32, 0x1 ;  /* 0x000000205a5c7211 */ /* 0x000fe400078808ff */
[----:B------:R-:W-:Y:S01]  /*08d0*/  LEA.HI.X R86, R7, R89, R86, 0x1, P2 ;  /* 0x0000005907567211 */ /* 0x000fe200010f0c56 */
[----:B------:R-:W-:Y:S01]  /*08e0*/  IMAD R89, R105, UR5, R0 ;  /* 0x0000000569597c24 */ /* 0x000fe2000f8e0200 */
[----:B------:R-:W-:Y:S01]  /*08f0*/  LEA.HI.X R94, R94, R31, R6, 0x1, P3 ;  /* 0x0000001f5e5e7211 */ /* 0x000fe200018f0c06 */
[----:B--2---:R-:W-:Y:S01]  /*0900*/  @P0 IMAD.WIDE R18, R3, 0x8, R18 ;  /* 0x0000000803120825 */ /* 0x004fe200078e0212 */
[----:B------:R-:W-:-:S02]  /*0910*/  LEA.HI.X R90, R90, R33, R2, 0x1, P4 ;  /* 0x000000215a5a7211 */ /* 0x000fc400020f0c02 */
[----:B------:R-:W-:Y:S01]  /*0920*/  @!P0 CS2R R18, SRZ ;  /* 0x0000000000128805 */ /* 0x000fe2000001ff00 */
[----:B------:R-:W-:Y:S01]  /*0930*/  IMAD.MOV.U32 R100, RZ, RZ, RZ ;  /* 0x000000ffff647224 */ /* 0x000fe200078e00ff */
[----:B------:R-:W-:Y:S06]  /*0940*/  @!P1 BRA `(.L_x_10849) ;  /* 0x0000002c00d89947 */ /* 0x000fec0003800000 */
[----:B------:R-:W0:Y:S01]  /*0950*/  S2R R12, SR_TID.X ;  /* 0x00000000000c7919 */ /* 0x000e220000002100 */
[----:B------:R-:W1:Y:S01]  /*0960*/  LDC.64 R2, c[0x0][0x348] ;  /* 0x0000d200ff027b82 */ /* 0x000e620000000a00 */
[----:B------:R-:W-:Y:S01]  /*0970*/  MOV R13, RZ ;  /* 0x000000ff000d7202 */ /* 0x000fe20000000f00 */
[----:B------:R-:W-:Y:S01]  /*0980*/  ULDC.64 UR6, c[0x0][0x350] ;  /* 0x0000d40000067ab9 */ /* 0x000fe20000000a00 */
[----:B------:R-:W-:Y:S01]  /*0990*/  ULDC.64 UR8, c[0x0][0x370] ;  /* 0x0000dc0000087ab9 */ /* 0x000fe20000000a00 */
[----:B------:R-:W2:Y:S01]  /*09a0*/  S2R R91, SR_LANEID ;  /* 0x00000000005b7919 */ /* 0x000ea20000000000 */
[----:B------:R-:W-:Y:S01]  /*09b0*/  MOV R100, RZ ;  /* 0x000000ff00647202 */ /* 0x000fe20000000f00 */
[----:B------:R-:W-:Y:S02]  /*09c0*/  IMAD.MOV.U32 R102, RZ, RZ, RZ ;  /* 0x000000ffff667224 */ /* 0x000fe400078e00ff */
[----:B------:R-:W3:Y:S08]  /*09d0*/  LDC.64 R8, c[0x0][0x368] ;  /* 0x0000da00ff087b82 */ /* 0x000ef00000000a00 */
[----:B------:R-:W4:Y:S01]  /*09e0*/  S2UR UR5, SR_CgaCtaId ;  /* 0x00000000000579c3 */ /* 0x000f220000008800 */
[----:B-1----:R-:W-:-:S04]  /*09f0*/  IMAD R0, R2, UR15, RZ ;  /* 0x0000000f02007c24 */ /* 0x002fc8000f8e02ff */
[----:B------:R-:W-:Y:S02]  /*0a00*/  IMAD R7, R3, UR14, R0 ;  /* 0x0000000e03077c24 */ /* 0x000fe4000f8e0200 */
[----:B------:R-:W-:Y:S01]  /*0a10*/  IMAD R0, R99, UR6, RZ ;  /* 0x0000000663007c24 */ /* 0x000fe2000f8e02ff */
[----:B0-----:R-:W-:Y:S01]  /*0a20*/  LOP3.LUT R120, R12, 0x1f, RZ, 0xc0, !PT ;  /* 0x0000001f0c787812 */ /* 0x001fe200078ec0ff */
[----:B---3--:R-:W-:Y:S01]  /*0a30*/  IMAD R6, R8, UR15, RZ ;  /* 0x0000000f08067c24 */ /* 0x008fe2000f8e02ff */
[--C-:B------:R-:W-:Y:S01]  /*0a40*/  SHF.R.S32.HI R85, RZ, 0x1f, R12.reuse ;  /* 0x0000001fff557819 */ /* 0x100fe2000001140c */
[----:B------:R-:W-:Y:S01]  /*0a50*/  IMAD.WIDE.U32 R2, R2, UR14, R12 ;  /* 0x0000000e02027c25 */ /* 0x000fe2000f8e000c */
[----:B------:R-:W-:-:S03]  /*0a60*/  IADD3 R83, R12, 0x200, RZ ;  /* 0x000002000c537810 */ /* 0x000fc60007ffe0ff */
[----:B------:R-:W-:Y:S01]  /*0a70*/  IMAD.WIDE.U32 R4, R8, UR14, R12 ;  /* 0x0000000e08047c25 */ /* 0x000fe2000f8e000c */
[----:B------:R-:W-:-:S03]  /*0a80*/  IADD3 R3, R3, R7, RZ ;  /* 0x0000000703037210 */ /* 0x000fc60007ffe0ff */
[----:B------:R-:W-:Y:S02]  /*0a90*/  IMAD R9, R9, UR14, R6 ;  /* 0x0000000e09097c24 */ /* 0x000fe4000f8e0206 */
[----:B------:R-:W-:Y:S02]  /*0aa0*/  IMAD R6, R99, UR8, RZ ;  /* 0x0000000863067c24 */ /* 0x000fe4000f8e02ff */
[----:B------:R-:W-:Y:S01]  /*0ab0*/  IMAD R7, R101, UR7, R0 ;  /* 0x0000000765077c24 */ /* 0x000fe2000f8e0200 */
[----:B------:R-:W-:Y:S01]  /*0ac0*/  IADD3 R5, R5, R9, RZ ;  /* 0x0000000905057210 */ /* 0x000fe20007ffe0ff */
[----:B------:R-:W-:Y:S01]  /*0ad0*/  IMAD.WIDE.U32 R2, R101, UR6, R2 ;  /* 0x0000000665027c25 */ /* 0x000fe2000f8e0002 */
[----:B------:R-:W-:-:S03]  /*0ae0*/  ULDC.64 UR6, c[0x0][0x3c8] ;  /* 0x0000f20000067ab9 */ /* 0x000fc60000000a00 */
[----:B------:R-:W-:Y:S01]  /*0af0*/  IMAD R9, R101, UR9, R6 ;  /* 0x0000000965097c24 */ /* 0x000fe2000f8e0206 */
[----:B------:R-:W-:Y:S01]  /*0b00*/  IADD3 R7, R3, R7, RZ ;  /* 0x0000000703077210 */ /* 0x000fe20007ffe0ff */
[----:B------:R-:W-:Y:S01]  /*0b10*/  IMAD.WIDE.U32 R4, R101, UR8, R4 ;  /* 0x0000000865047c25 */ /* 0x000fe2000f8e0004 */
[----:B------:R-:W-:Y:S01]  /*0b20*/  ULDC.64 UR8, c[0x0][0x3d0] ;  /* 0x0000f40000087ab9 */ /* 0x000fe20000000a00 */
[----:B------:R-:W-:Y:S01]  /*0b30*/  LEA R24, P0, R2, UR6, 0x2 ;  /* 0x0000000602187c11 */ /* 0x000fe2000f8010ff */
[----:B------:R-:W-:Y:S02]  /*0b40*/  ULDC UR6, c[0x0][0x224] ;  /* 0x0000890000067ab9 */ /* 0x000fe40000000800 */
[----:B------:R-:W-:Y:S02]  /*0b50*/  IADD3 R3, R5, R9, RZ ;  /* 0x0000000905037210 */ /* 0x000fe40007ffe0ff */
[----:B------:R-:W-:Y:S02]  /*0b60*/  LEA R30, P1, R4, UR8, 0x2 ;  /* 0x00000008041e7c11 */ /* 0x000fe4000f8210ff */
[----:B------:R-:W-:-:S02]  /*0b70*/  LEA.HI.X R0, R2, UR7, R7, 0x2, P0 ;  /* 0x0000000702007c11 */ /* 0x000fc400080f1407 */
[----:B------:R-:W-:Y:S01]  /*0b80*/  LEA.HI.X R4, R4, UR9, R3, 0x2, P1 ;  /* 0x0000000904047c11 */ /* 0x000fe200088f1403 */
[----:B------:R-:W-:Y:S01]  /*0b90*/  IMAD.WIDE.U32 R2, R105, UR4, RZ ;  /* 0x0000000469027c25 */ /* 0x000fe2000f8e00ff */
[----:B------:R-:W-:Y:S01]  /*0ba0*/  UMOV UR4, 0x400 ;  /* 0x0000040000047882 */ /* 0x000fe20000000000 */
[C---:B------:R-:W-:Y:S01]  /*0bb0*/  IADD3 R20, P0, R24.reuse, -0x180, RZ ;  /* 0xfffffe8018147810 */ /* 0x040fe20007f1e0ff */
[----:B----4-:R-:W-:Y:S01]  /*0bc0*/  ULEA UR4, UR5, UR4, 0x18 ;  /* 0x0000000405047291 */ /* 0x010fe2000f8ec03f */
[----:B------:R-:W-:Y:S02]  /*0bd0*/  IADD3 R22, P1, R24, -0x100, RZ ;  /* 0xffffff0018167810 */ /* 0x000fe40007f3e0ff */
[C---:B------:R-:W-:Y:S02]  /*0be0*/  IADD3 R26, P3, R30.reuse, -0x180, RZ ;  /* 0xfffffe801e1a7810 */ /* 0x040fe40007f7e0ff */
[----:B------:R-:W-:Y:S02]  /*0bf0*/  IADD3 R28, P4, R30, -0x100, RZ ;  /* 0xffffff001e1c7810 */ /* 0x000fe40007f9e0ff */
[----:B------:R-:W-:Y:S01]  /*0c00*/  MOV R84, UR4 ;  /* 0x0000000400547c02 */ /* 0x000fe20008000f00 */
[----:B------:R-:W-:Y:S01]  /*0c10*/  UMOV UR4, URZ ;  /* 0x0000003f00047c82 */ /* 0x000fe20008000000 */
[----:B------:R-:W-:-:S02]  /*0c20*/  IADD3 R24, P2, R24, -0x80, RZ ;  /* 0xffffff8018187810 */ /* 0x000fc40007f5e0ff */
[----:B------:R-:W-:Y:S02]  /*0c30*/  IADD3 R30, P5, R30, -0x80, RZ ;  /* 0xffffff801e1e7810 */ /* 0x000fe40007fbe0ff */
[----:B------:R-:W-:Y:S02]  /*0c40*/  IADD3 R89, R3, R89, RZ ;  /* 0x0000005903597210 */ /* 0x000fe40007ffe0ff */
[----:B------:R-:W-:Y:S02]  /*0c50*/  MOV R87, UR6 ;  /* 0x0000000600577c02 */ /* 0x000fe40008000f00 */
[CC--:B------:R-:W-:Y:S02]  /*0c60*/  LEA R82, R12.reuse, R84.reuse, 0x2 ;  /* 0x000000540c527211 */ /* 0x0c0fe400078e10ff */
[----:B------:R-:W-:Y:S02]  /*0c70*/  LEA R81, R12, R84, 0x4 ;  /* 0x000000540c517211 */ /* 0x000fe400078e20ff */
[----:B------:R-:W-:-:S02]  /*0c80*/  IADD3.X R21, R0, -0x1, RZ, P0, !PT ;  /* 0xffffffff00157810 */ /* 0x000fc400007fe4ff */
[C---:B------:R-:W-:Y:S02]  /*0c90*/  IADD3.X R23, R0.reuse, -0x1, RZ, P1, !PT ;  /* 0xffffffff00177810 */ /* 0x040fe40000ffe4ff */
[----:B------:R-:W-:Y:S02]  /*0ca0*/  IADD3.X R25, R0, -0x1, RZ, P2, !PT ;  /* 0xffffffff00197810 */ /* 0x000fe400017fe4ff */
[C---:B------:R-:W-:Y:S02]  /*0cb0*/  IADD3.X R27, R4.reuse, -0x1, RZ, P3, !PT ;  /* 0xffffffff041b7810 */ /* 0x040fe40001ffe4ff */
[C---:B------:R-:W-:Y:S02]  /*0cc0*/  IADD3.X R29, R4.reuse, -0x1, RZ, P4, !PT ;  /* 0xffffffff041d7810 */ /* 0x040fe400027fe4ff */
[----:B--2---:R-:W-:-:S07]  /*0cd0*/  IADD3.X R31, R4, -0x1, RZ, P5, !PT ;  /* 0xffffffff041f7810 */ /* 0x004fce0002ffe4ff */
.L_x_10872:
[----:B------:R-:W-:Y:S01]  /*0ce0*/  BAR.SYNC.DEFER_BLOCKING 0x0 ;  /* 0x0000000000007b1d */ /* 0x000fe20000010000 */
[C---:B------:R-:W-:Y:S01]  /*0cf0*/  IMAD.SHL.U32 R80, R12.reuse, 0x8, RZ ;  /* 0x000000080c507824 */ /* 0x040fe200078e00ff */
[----:B------:R-:W-:-:S04]  /*0d00*/  SHF.L.U64.HI R79, R12, 0x3, R85 ;  /* 0x000000030c4f7819 */ /* 0x000fc80000010255 */
[----:B0-----:R-:W-:Y:S02]  /*0d10*/  IADD3 R4, P0, R97, R80, RZ ;  /* 0x0000005061047210 */ /* 0x001fe40007f1e0ff */
[----:B------:R-:W0:Y:S02]  /*0d20*/  LDC R10, c[0x0][0x21c] ;  /* 0x00008700ff0a7b82 */ /* 0x000e240000000800 */
        /* <DEDUP_REMOVED lines=22> */
[C---:B---3--:R-:W-:Y:S02]  /*0e90*/  SHF.L.U32 R0, R34.reuse, 0x10, RZ ;  /* 0x0000001022007819 */ /* 0x048fe400000006ff */
[--C-:B------:R-:W-:Y:S02]  /*0ea0*/  SHF.R.U64 R76, R34, 0x10, R35.reuse ;  /* 0x00000010224c7819 */ /* 0x100fe40000001223 */
[----:B------:R-:W-:Y:S01]  /*0eb0*/  SHF.R.U32.HI R74, RZ, 0x10, R35 ;  /* 0x00000010ff4a7819 */ /* 0x000fe20000011623 */
[----:B-----5:R-:W-:Y:S01]  /*0ec0*/  FADD.FTZ R77, R0, R103 ;  /* 0x00000067004d7221 */ /* 0x020fe20000010000 */
[----:B------:R-:W-:Y:S01]  /*0ed0*/  SHF.L.U32 R6, R35, 0x10, RZ ;  /* 0x0000001023067819 */ /* 0x000fe200000006ff */
[----:B------:R-:W-:Y:S01]  /*0ee0*/  IMAD.U32 R76, R76, 0x10000, RZ ;  /* 0x000100004c4c7824 */ /* 0x000fe200078e00ff */
[----:B------:R-:W-:-:S02]  /*0ef0*/  SHF.L.U32 R74, R74, 0x10, RZ ;  /* 0x000000104a4a7819 */ /* 0x000fc400000006ff */
[----:B------:R-:W-:Y:S01]  /*0f00*/  FSETP.GTU.FTZ.AND P4, PT, R77, 20, PT ;  /* 0x41a000004d00780b */ /* 0x000fe20003f9c000 */
[--C-:B------:R-:W-:Y:S01]  /*0f10*/  FADD.FTZ R75, R6, R103.reuse ;  /* 0x00000067064b7221 */ /* 0x100fe20000010000 */
[--C-:B------:R-:W-:Y:S01]  /*0f20*/  FADD.FTZ R76, R76, R103.reuse ;  /* 0x000000674c4c7221 */ /* 0x100fe20000010000 */
[----:B------:R-:W-:-:S03]  /*0f30*/  FADD.FTZ R74, R74, R103 ;  /* 0x000000674a4a7221 */ /* 0x000fc60000010000 */
[----:B------:R-:W-:Y:S02]  /*0f40*/  FSETP.GTU.FTZ.AND P1, PT, R75, 20, PT ;  /* 0x41a000004b00780b */ /* 0x000fe40003f3c000 */
[----:B------:R-:W-:Y:S02]  /*0f50*/  FSETP.GTU.FTZ.AND P2, PT, R76, 20, PT ;  /* 0x41a000004c00780b */ /* 0x000fe40003f5c000 */
[----:B------:R-:W-:Y:S01]  /*0f60*/  FSETP.GTU.FTZ.AND P3, PT, R74, 20, PT ;  /* 0x41a000004a00780b */ /* 0x000fe20003f7c000 */
[----:B----4-:R-:W-:Y:S01]  /*0f70*/  STS.64 [R78], R4 ;  /* 0x000000044e007388 */ /* 0x010fe20000000a00 */
[----:B------:R-:W-:-:S03]  /*0f80*/  NOP ;  /* 0x0000000000007918 */ /* 0x000fc60000000000 */
[----:B------:R-:W0:Y:S02]  /*0f90*/  LDS.64 R64, [R78] ;  /* 0x000000004e407984 */ /* 0x000e240000000a00 */
[C-C-:B0-----:R-:W-:Y:S02]  /*0fa0*/  SHF.R.U64 R68, R64.reuse, 0x10, R65.reuse ;  /* 0x0000001040447819 */ /* 0x141fe40000001241 */
[----:B------:R-:W-:Y:S02]  /*0fb0*/  SHF.L.U32 R71, R65, 0x10, RZ ;  /* 0x0000001041477819 */ /* 0x000fe400000006ff */
[----:B------:R-:W-:Y:S02]  /*0fc0*/  SHF.L.U32 R73, R64, 0x10, RZ ;  /* 0x0000001040497819 */ /* 0x000fe400000006ff */
[----:B------:R-:W-:Y:S01]  /*0fd0*/  SHF.R.U32.HI R65, RZ, 0x10, R65 ;  /* 0x00000010ff417819 */ /* 0x000fe20000011641 */
        /* <DEDUP_REMOVED lines=32> */
.L_x_10851:
[----:B------:R-:W-:Y:S05]  /*11e0*/  BSYNC B0 ;  /* 0x0000000000007941 */ /* 0x000fea0003800000 */
.L_x_10850:
        /* <DEDUP_REMOVED lines=33> */
.L_x_10853:
[----:B------:R-:W-:Y:S05]  /*1400*/  BSYNC B0 ;  /* 0x0000000000007941 */ /* 0x000fea0003800000 */
.L_x_10852:
        /* <DEDUP_REMOVED lines=33> */
.L_x_10855:
[----:B------:R-:W-:Y:S05]  /*1620*/  BSYNC B0 ;  /* 0x0000000000007941 */ /* 0x000fea0003800000 */
.L_x_10854:
        /* <DEDUP_REMOVED lines=33> */
.L_x_10857:
[----:B------:R-:W-:Y:S05]  /*1840*/  BSYNC B0 ;  /* 0x0000000000007941 */ /* 0x000fea0003800000 */
.L_x_10856:
[----:B------:R-:W-:Y:S01]  /*1850*/  SHF.L.U32 R68, R68, 0x10, RZ ;  /* 0x0000001044447819 */ /* 0x000fe200000006ff */
[----:B------:R-:W-:Y:S02]  /*1860*/  IMAD.U32 R109, R109, 0x10000, RZ ;  /* 0x000100006d6d7824 */ /* 0x000fe400078e00ff */
[----:B------:R-:W-:Y:S01]  /*1870*/  FFMA.FTZ R5, R73, R110, R102 ;  /* 0x0000006e49057223 */ /* 0x000fe20000010066 */
[----:B------:R-:W-:Y:S01]  /*1880*/  SHF.R.U32.HI R107, RZ, 0x10, R33 ;  /* 0x00000010ff6b7819 */ /* 0x000fe20000011621 */
[----:B------:R-:W-:Y:S01]  /*1890*/  BAR.SYNC.DEFER_BLOCKING 0x0 ;  /* 0x0000000000007b1d */ /* 0x000fe20000010000 */
[----:B------:R-:W-:Y:S01]  /*18a0*/  SHF.L.U32 R108, R33, 0x10, RZ ;  /* 0x00000010216c7819 */ /* 0x000fe200000006ff */
[C---:B------:R-:W-:Y:S01]  /*18b0*/  FFMA.FTZ R0, R68.reuse, R109, R5 ;  /* 0x0000006d44007223 */ /* 0x040fe20000010005 */
[----:B------:R-:W-:Y:S01]  /*18c0*/  SHF.L.U32 R107, R107, 0x10, RZ ;  /* 0x000000106b6b7819 */ /* 0x000fe200000006ff */
[----:B------:R-:W-:Y:S01]  /*18d0*/  HFMA2.MMA R70, -RZ, RZ, 0, 0 ;  /* 0x00000000ff467435 */ /* 0x000fe200000001ff */
[----:B------:R-:W-:Y:S01]  /*18e0*/  SHF.L.U32 R65, R65, 0x10, RZ ;  /* 0x0000001041417819 */ /* 0x000fe200000006ff */
[----:B------:R-:W-:Y:S01]  /*18f0*/  FFMA.FTZ R0, R71, R108, R0 ;  /* 0x0000006c47007223 */ /* 0x000fe20000010000 */
[----:B------:R-:W-:Y:S01]  /*1900*/  MOV R69, RZ ;  /* 0x000000ff00457202 */ /* 0x000fe20000000f00 */
[-C--:B------:R-:W-:Y:S01]  /*1910*/  FMUL.FTZ R66, R73, R104.reuse ;  /* 0x0000006849427220 */ /* 0x080fe20000410000 */
[----:B------:R-:W-:Y:S01]  /*1920*/  MOV R67, RZ ;  /* 0x000000ff00437202 */ /* 0x000fe20000000f00 */
        /* <DEDUP_REMOVED lines=10> */
[----:B------:R-:W-:Y:S01]  /*19d0*/  ULDC.64 UR8, c[0x0][0x370] ;  /* 0x0000dc0000087ab9 */ /* 0x000fe20000000a00 */
[----:B------:R-:W-:Y:S01]  /*19e0*/  ISETP.NE.AND P2, PT, R12, 0x1f, PT ;  /* 0x0000001f0c00780c */ /* 0x000fe20003f45270 */
[----:B------:R-:W-:Y:S01]  /*19f0*/  IMAD.MOV.U32 R72, RZ, RZ, RZ ;  /* 0x000000ffff487224 */ /* 0x000fe200078e00ff */
[----:B------:R-:W1:Y:S01]  /*1a00*/  LDC.64 R8, c[0x0][0x348] ;  /* 0x0000d200ff087b82 */ /* 0x000e620000000a00 */
[----:B------:R-:W-:Y:S01]  /*1a10*/  SHF.L.U32 R37, R62, 0x7, RZ ;  /* 0x000000073e257819 */ /* 0x000fe200000006ff */
[----:B------:R-:W-:Y:S01]  /*1a20*/  UMOV UR5, URZ ;  /* 0x0000003f00057c82 */ /* 0x000fe20008000000 */
[----:B------:R-:W-:Y:S01]  /*1a30*/  MOV R59, RZ ;  /* 0x000000ff003b7202 */ /* 0x000fe20000000f00 */
        /* <DEDUP_REMOVED lines=11> */
[----:B------:R-:W-:Y:S02]  /*1af0*/  IMAD R11, R11, UR14, R34 ;  /* 0x0000000e0b0b7c24 */ /* 0x000fe4000f8e0222 */
[----:B-1----:R-:W-:-:S05]  /*1b00*/  IMAD R0, R8, UR15, RZ ;  /* 0x0000000f08007c24 */ /* 0x002fca000f8e02ff */
[----:B------:R-:W1:Y:S01]  /*1b10*/  LDC.64 R38, c[0x0][0x360] ;  /* 0x0000d800ff267b82 */ /* 0x000e620000000a00 */
[----:B------:R-:W-:-:S04]  /*1b20*/  IMAD.WIDE.U32 R6, R8, UR14, R4 ;  /* 0x0000000e08067c25 */ /* 0x000fc8000f8e0004 */
[----:B------:R-:W-:Y:S01]  /*1b30*/  IMAD.WIDE.U32 R4, R10, UR14, R4 ;  /* 0x0000000e0a047c25 */ /* 0x000fe2000f8e0004 */
[----:B--2---:R-:W-:Y:S02]  /*1b40*/  LEA R55, R55, UR4, 0x7 ;  /* 0x0000000437377c11 */ /* 0x004fe4000f8e38ff */
[----:B------:R-:W2:Y:S01]  /*1b50*/  LDC.64 R40, c[0x0][0x380] ;  /* 0x0000e000ff287b82 */ /* 0x000ea20000000a00 */
[----:B------:R-:W-:Y:S01]  /*1b60*/  IMAD R9, R9, UR14, R0 ;  /* 0x0000000e09097c24 */ /* 0x000fe2000f8e0200 */
[----:B------:R-:W-:Y:S01]  /*1b70*/  IADD3 R5, R5, R11, RZ ;  /* 0x0000000b05057210 */ /* 0x000fe20007ffe0ff */
[C---:B------:R-:W-:Y:S01]  /*1b80*/  IMAD R0, R99.reuse, UR6, RZ ;  /* 0x0000000663007c24 */ /* 0x040fe2000f8e02ff */
[----:B------:R-:W-:Y:S01]  /*1b90*/  SHF.R.S32.HI R11, RZ, 0x1f, R37 ;  /* 0x0000001fff0b7819 */ /* 0x000fe20000011425 */
[----:B------:R-:W-:Y:S01]  /*1ba0*/  IMAD R10, R99, UR8, RZ ;  /* 0x00000008630a7c24 */ /* 0x000fe2000f8e02ff */
[----:B------:R-:W-:Y:S01]  /*1bb0*/  IADD3 R7, R7, R9, RZ ;  /* 0x0000000907077210 */ /* 0x000fe20007ffe0ff */
[C---:B------:R-:W-:Y:S01]  /*1bc0*/  IMAD.WIDE.U32 R4, R101.reuse, UR8, R4 ;  /* 0x0000000865047c25 */ /* 0x040fe2000f8e0004 */
[----:B------:R-:W3:Y:S03]  /*1bd0*/  LDC.64 R42, c[0x0][0x2d0] ;  /* 0x0000b400ff2a7b82 */ /* 0x000ee60000000a00 */
[C---:B------:R-:W-:Y:S01]  /*1be0*/  IMAD R8, R101.reuse, UR7, R0 ;  /* 0x0000000765087c24 */ /* 0x040fe2000f8e0200 */
[----:B------:R-:W-:Y:S01]  /*1bf0*/  LEA.HI R0, R62, R62, RZ, 0x1 ;  /* 0x0000003e3e007211 */ /* 0x000fe200078f08ff */
[----:B------:R-:W-:Y:S01]  /*1c00*/  IMAD.WIDE.U32 R6, R101, UR6, R6 ;  /* 0x0000000665067c25 */ /* 0x000fe2000f8e0006 */
[----:B------:R-:W-:Y:S01]  /*1c10*/  IADD3 R36, P1, R37, R4, RZ ;  /* 0x0000000425247210 */ /* 0x000fe20007f3e0ff */
[----:B------:R-:W-:Y:S01]  /*1c20*/  UMOV UR6, URZ ;  /* 0x0000003f00067c82 */ /* 0x000fe20008000000 */
[----:B------:R-:W-:Y:S01]  /*1c30*/  LOP3.LUT R9, R0, 0xfffffe, RZ, 0xc0, !PT ;  /* 0x00fffffe00097812 */ /* 0x000fe200078ec0ff */
[----:B------:R-:W-:Y:S01]  /*1c40*/  IMAD R10, R101, UR9, R10 ;  /* 0x00000009650a7c24 */ /* 0x000fe2000f8e020a */
[----:B------:R-:W-:Y:S01]  /*1c50*/  IADD3 R34, P0, R37, R6, RZ ;  /* 0x0000000625227210 */ /* 0x000fe20007f1e0ff */
[----:B------:R-:W-:Y:S01]  /*1c60*/  IMAD.WIDE R44, R55, 0x4, R26 ;  /* 0x00000004372c7825 */ /* 0x000fe200078e021a */
[----:B------:R-:W-:Y:S01]  /*1c70*/  IADD3 R62, R62, -R9, RZ ;  /* 0x800000093e3e7210 */ /* 0x000fe20007ffe0ff */
[----:B------:R-:W-:Y:S01]  /*1c80*/  ULDC UR7, c[0x0][0x218] ;  /* 0x0000860000077ab9 */ /* 0x000fe20000000800 */
[----:B------:R-:W-:Y:S01]  /*1c90*/  IADD3.X R37, R11, R5, R10, P1, !PT ;  /* 0x000000050b257210 */ /* 0x000fe20000ffe40a */
[----:B------:R-:W-:Y:S01]  /*1ca0*/  IMAD.WIDE R46, R55, 0x4, R20 ;  /* 0x00000004372e7825 */ /* 0x000fe200078e0214 */
[----:B------:R-:W-:Y:S01]  /*1cb0*/  IADD3.X R35, R11, R7, R8, P0, !PT ;  /* 0x000000070b237210 */ /* 0x000fe200007fe408 */
[----:B------:R-:W-:Y:S01]  /*1cc0*/  ULDC.64 UR8, c[0x0][0x238] ;  /* 0x00008e0000087ab9 */ /* 0x000fe20000000a00 */
[----:B------:R-:W-:Y:S01]  /*1cd0*/  ISETP.NE.AND P1, PT, R12, RZ, PT ;  /* 0x000000ff0c00720c */ /* 0x000fe20003f25270 */
[----:B------:R-:W-:-:S04]  /*1ce0*/  IMAD.WIDE R48, R55, 0x4, R28 ;  /* 0x0000000437307825 */ /* 0x000fc800078e021c */
[----:B------:R-:W-:-:S04]  /*1cf0*/  IMAD.WIDE R50, R55, 0x4, R22 ;  /* 0x0000000437327825 */ /* 0x000fc800078e0216 */
[----:B------:R-:W-:-:S04]  /*1d00*/  IMAD.WIDE R52, R55, 0x4, R30 ;  /* 0x0000000437347825 */ /* 0x000fc800078e021e */
[----:B0-----:R-:W-:-:S07]  /*1d10*/  IMAD.WIDE R54, R55, 0x4, R24 ;  /* 0x0000000437367825 */ /* 0x001fce00078e0218 */
.L_x_10871:
        /* <DEDUP_REMOVED lines=8> */
[----:B------:R-:W-:-:S05]  /*1da0*/  IADD3.X R57, R4, R79, RZ, P3, !PT ;  /* 0x0000004f04397210 */ /* 0x000fca0001ffe4ff */
[----:B------:R-:W4:Y:S01]  /*1db0*/  LDG.E.64 R4, desc[UR12][R56.64] ;  /* 0x0000000c38047981 */ /* 0x000f22000c1e1b00 */
[----:B------:R-:W-:Y:S01]  /*1dc0*/  MOV R8, R2 ;  /* 0x0000000200087202 */ /* 0x000fe20000000f00 */
[C---:B------:R-:W-:Y:S01]  /*1dd0*/  IMAD R0, R116.reuse, UR8, RZ ;  /* 0x0000000874007c24 */ /* 0x040fe2000f8e02ff */
[----:B------:R-:W-:Y:S01]  /*1de0*/  MOV R9, R89 ;  /* 0x0000005900097202 */ /* 0x000fe20000000f00 */
[----:B------:R-:W-:Y:S02]  /*1df0*/  IMAD R58, R116, UR16, RZ ;  /* 0x00000010743a7c24 */ /* 0x000fe4000f8e02ff */
[----:B------:R-:W-:-:S04]  /*1e00*/  IMAD.WIDE.U32 R6, R59, UR16, RZ ;  /* 0x000000103b067c25 */ /* 0x000fc8000f8e00ff */
[----:B---3--:R-:W-:Y:S01]  /*1e10*/  IMAD.WIDE.U32 R10, R59, UR8, R8 ;  /* 0x000000083b0a7c25 */ /* 0x008fe2000f8e0008 */
[----:B------:R-:W-:-:S03]  /*1e20*/  LEA R111, P3, R6, R88, 0x1 ;  /* 0x00000058066f7211 */ /* 0x000fc600078608ff */
[C---:B------:R-:W-:Y:S01]  /*1e30*/  IMAD R9, R59.reuse, UR9, R0 ;  /* 0x000000093b097c24 */ /* 0x040fe2000f8e0200 */
[----:B---3--:R-:W-:Y:S01]  /*1e40*/  LEA R8, P0, R10, R42, 0x2 ;  /* 0x0000002a0a087211 */ /* 0x008fe200078010ff */
[----:B------:R-:W-:-:S03]  /*1e50*/  IMAD R113, R59, UR17, R58 ;  /* 0x000000113b717c24 */ /* 0x000fc6000f8e023a */
[----:B------:R-:W-:Y:S02]  /*1e60*/  IADD3 R0, R11, R9, RZ ;  /* 0x000000090b007210 */ /* 0x000fe40007ffe0ff */
[----:B------:R-:W-:Y:S02]  /*1e70*/  IADD3 R7, R7, R113, RZ ;  /* 0x0000007107077210 */ /* 0x000fe40007ffe0ff */
[----:B------:R-:W-:Y:S02]  /*1e80*/  LEA.HI.X R9, R10, R43, R0, 0x2, P0 ;  /* 0x0000002b0a097211 */ /* 0x000fe400000f1400 */
[----:B------:R-:W-:Y:S02]  /*1e90*/  LEA.HI.X R6, R6, R86, R7, 0x1, P3 ;  /* 0x0000005606067211 */ /* 0x000fe400018f0c07 */
[----:B------:R-:W-:Y:S01]  /*1ea0*/  IADD3 R10, P0, R111, R80, RZ ;  /* 0x000000506f0a7210 */ /* 0x000fe20007f1e0ff */
[----:B------:R-:W3:Y:S04]  /*1eb0*/  LDG.E R58, desc[UR12][R8.64] ;  /* 0x0000000c083a7981 */ /* 0x000ee8000c1e1900 */
[----:B------:R-:W-:Y:S01]  /*1ec0*/  IMAD.X R11, R6, 0x1, R79, P0 ;  /* 0x00000001060b7824 */ /* 0x000fe200000e064f */
[----:B------:R-:W-:Y:S01]  /*1ed0*/  ISETP.GT.AND P0, PT, R87, 0x1, PT ;  /* 0x000000015700780c */ /* 0x000fe20003f04270 */
[----:B0---4-:R0:W-:Y:S01]  /*1ee0*/  STS.64 [R78], R4 ;  /* 0x000000044e007388 */ /* 0x0111e20000000a00 */
[----:B------:R-:W-:-:S03]  /*1ef0*/  NOP ;  /* 0x0000000000007918 */ /* 0x000fc60000000000 */
[----:B------:R-:W4:Y:S01]  /*1f00*/  LDG.E.64 R10, desc[UR12][R10.64] ;  /* 0x0000000c0a0a7981 */ /* 0x000f22000c1e1b00 */
[----:B------:R-:W-:-:S13]  /*1f10*/  ISETP.EQ.AND P0, PT, R120, RZ, P0 ;  /* 0x000000ff7800720c */ /* 0x000fda0000702270 */
[----:B-1----:R-:W1:Y:S01]  /*1f20*/  @P0 LDC R7, c[0x0][0x21c] ;  /* 0x00008700ff070b82 */ /* 0x002e620000000800 */
[----:B---3--:R-:W-:-:S04]  /*1f30*/  FMUL.FTZ R56, R58, 1.4426950216293334961 ;  /* 0x3fb8aa3b3a387820 */ /* 0x008fc80000410000 */
[----:B------:R-:W-:Y:S01]  /*1f40*/  FMUL.FTZ R0, R56, R77 ;  /* 0x0000004d38007220 */ /* 0x000fe20000410000 */
[----:B------:R-:W-:-:S05]  /*1f50*/  LEA R6, R62, R59, 0x8 ;  /* 0x0000003b3e067211 */ /* 0x000fca00078e40ff */
[----:B------:R-:W3:Y:S01]  /*1f60*/  MUFU.EX2 R0, R0 ;  /* 0x0000000000007308 */ /* 0x000ee20000000800 */
[----:B------:R-:W-:Y:S02]  /*1f70*/  @P0 IADD3 R112, R87, -0x2, RZ ;  /* 0xfffffffe57700810 */ /* 0x000fe40007ffe0ff */
[----:B0-----:R-:W-:-:S04]  /*1f80*/  SEL R5, R6, R83, !P1 ;  /* 0x0000005306057207 */ /* 0x001fc80004800000 */
[----:B------:R-:W-:Y:S01]  /*1f90*/  LEA R57, R5, R84, 0x2 ;  /* 0x0000005405397211 */ /* 0x000fe200078e10ff */
[----:B-1----:R-:W-:Y:S02]  /*1fa0*/  @P0 IMAD R9, R112, R7, R59 ;  /* 0x0000000770090224 */ /* 0x002fe400078e023b */
[----:B------:R-:W0:Y:S01]  /*1fb0*/  LDS.64 R6, [R78] ;  /* 0x000000004e067984 */ /* 0x000e220000000a00 */
[C---:B------:R-:W-:Y:S01]  /*1fc0*/  FMUL.FTZ R117, R56.reuse, R76 ;  /* 0x0000004c38757220 */ /* 0x040fe20000410000 */
[----:B------:R-:W-:Y:S01]  /*1fd0*/  FMUL.FTZ R122, R56, R75 ;  /* 0x0000004b387a7220 */ /* 0x000fe20000410000 */
[----:B------:R-:W-:Y:S01]  /*1fe0*/  HFMA2.MMA R115, -RZ, RZ, 0, 0 ;  /* 0x00000000ff737435 */ /* 0x000fe200000001ff */
[----:B------:R-:W-:-:S04]  /*1ff0*/  @P0 IMAD.WIDE R8, R9, 0x8, R18 ;  /* 0x0000000809080825 */ /* 0x000fc800078e0212 */
[----:B------:R-:W-:Y:S01]  /*2000*/  MUFU.EX2 R122, R122 ;  /* 0x0000007a007a7308 */ /* 0x000fe20000000800 */
[-C--:B------:R-:W-:Y:S01]  /*2010*/  FMUL.FTZ R118, R107, R74.reuse ;  /* 0x0000004a6b767220 */ /* 0x080fe20000410000 */
[----:B------:R-:W-:Y:S01]  /*2020*/  BSSY B0, `(.L_x_10859) ;  /* 0x000002e000007945 */ /* 0x000fe20003800000 */
[C---:B0-----:R-:W-:Y:S02]  /*2030*/  PRMT R114, R6.reuse, 0x7632, R114 ;  /* 0x0000763206727816 */ /* 0x041fe40000000072 */
[----:B------:R-:W-:Y:S01]  /*2040*/  SHF.L.U32 R111, R6, 0x10, RZ ;  /* 0x00000010066f7819 */ /* 0x000fe200000006ff */
[----:B------:R-:W-:Y:S01]  /*2050*/  FMUL.FTZ R6, R56, R74 ;  /* 0x0000004a38067220 */ /* 0x000fe20000410000 */
[C---:B------:R-:W-:Y:S02]  /*2060*/  PRMT R113, R7.reuse, 0x7632, R113 ;  /* 0x0000763207717816 */ /* 0x040fe40000000071 */
[----:B------:R-:W-:-:S03]  /*2070*/  SHF.L.U32 R112, R7, 0x10, RZ ;  /* 0x0000001007707819 */ /* 0x000fc600000006ff */
[----:B------:R-:W-:Y:S01]  /*2080*/  MUFU.EX2 R6, R6 ;  /* 0x0000000600067308 */ /* 0x000fe20000000800 */
[----:B------:R-:W-:Y:S02]  /*2090*/  SHF.L.U32 R114, R114, 0x10, RZ ;  /* 0x0000001072727819 */ /* 0x000fe400000006ff */
[----:B------:R-:W-:-:S05]  /*20a0*/  SHF.L.U32 R113, R113, 0x10, RZ ;  /* 0x0000001071717819 */ /* 0x000fca00000006ff */
[----:B------:R-:W-:Y:S01]  /*20b0*/  FMUL.FTZ R107, R113, R118 ;  /* 0x00000076716b7220 */ /* 0x000fe20000410000 */
[----:B----4-:R0:W-:Y:S01]  /*20c0*/  STS.64 [R78+0x100], R10 ;  /* 0x0001000a4e007388 */ /* 0x0101e20000000a00 */
[----:B------:R-:W-:-:S03]  /*20d0*/  NOP ;  /* 0x0000000000007918 */ /* 0x000fc60000000000 */
[----:B------:R-:W1:Y:S04]  /*20e0*/  LDS.64 R4, [R78+0x100] ;  /* 0x000100004e047984 */ /* 0x000e680000000a00 */
[----:B---3--:R3:W-:Y:S01]  /*20f0*/  STS [R57+0x838], R0 ;  /* 0x0008380039007388 */ /* 0x0087e20000000800 */
[----:B------:R-:W-:Y:S06]  /*2100*/  BAR.SYNC.DEFER_BLOCKING 0x0 ;  /* 0x0000000000007b1d */ /* 0x000fec0000010000 */
[----:B0-----:R-:W0:Y:S01]  /*2110*/  MUFU.EX2 R10, R117 ;  /* 0x00000075000a7308 */ /* 0x001e220000000800 */
[----:B--2---:R4:W2:Y:S01]  /*2120*/  @P2 LDS R119, [R82+0x103c] ;  /* 0x00103c0052772984 */ /* 0x0048a20000000800 */
[----:B------:R-:W-:-:S03]  /*2130*/  FMUL.FTZ R11, R108, R75 ;  /* 0x0000004b6c0b7220 */ /* 0x000fc60000410000 */
[----:B------:R3:W5:Y:S01]  /*2140*/  @P0 LDG.E R115, desc[UR12][R8.64+0x4] ;  /* 0x0000040c08730981 */ /* 0x000762000c1e1900 */
[----:B-1----:R-:W-:Y:S01]  /*2150*/  PRMT R7, R5, 0x7632, R7 ;  /* 0x0000763205077816 */ /* 0x002fe20000000007 */
[C---:B------:R-:W-:Y:S01]  /*2160*/  IMAD.U32 R124, R4.reuse, 0x10000, RZ ;  /* 0x00010000047c7824 */ /* 0x040fe200078e00ff */
[----:B------:R-:W-:Y:S01]  /*2170*/  PRMT R56, R4, 0x7632, R56 ;  /* 0x0000763204387816 */ /* 0x000fe20000000038 */
[----:B------:R-:W-:Y:S01]  /*2180*/  FMUL.FTZ R4, R110, R77 ;  /* 0x0000004d6e047220 */ /* 0x000fe20000410000 */
[----:B------:R-:W-:Y:S02]  /*2190*/  SHF.L.U32 R108, R7, 0x10, RZ ;  /* 0x00000010076c7819 */ /* 0x000fe400000006ff */
[----:B---3--:R-:W-:Y:S01]  /*21a0*/  SHF.L.U32 R8, R5, 0x10, RZ ;  /* 0x0000001005087819 */ /* 0x008fe200000006ff */
[----:B------:R-:W-:Y:S01]  /*21b0*/  FMUL.FTZ R9, R109, R76 ;  /* 0x0000004c6d097220 */ /* 0x000fe20000410000 */
[----:B0-----:R-:W-:Y:S01]  /*21c0*/  FMUL.FTZ R5, R0, R10 ;  /* 0x0000000a00057220 */ /* 0x001fe20000410000 */
[----:B------:R-:W-:Y:S01]  /*21d0*/  SHF.L.U32 R57, R56, 0x10, RZ ;  /* 0x0000001038397819 */ /* 0x000fe200000006ff */
        /* <DEDUP_REMOVED lines=9> */
[----:B--2-4-:R-:W-:Y:S06]  /*2270*/  @P2 BRA `(.L_x_10860) ;  /* 0x0000000000202947 */ /* 0x014fec0003800000 */
        /* <DEDUP_REMOVED lines=8> */
.L_x_10860:
[----:B------:R-:W-:Y:S05]  /*2300*/  BSYNC B0 ;  /* 0x0000000000007941 */ /* 0x000fea0003800000 */
.L_x_10859:
        /* <DEDUP_REMOVED lines=43> */
[----:B------:R-:W-:Y:S01]  /*25c0*/  SHFL.UP PT, R126, R123, 0x8, RZ ;  /* 0x050000007b7e7989 */ /* 0x000fe200000e00ff */
[----:B------:R-:W-:Y:S01]  /*25d0*/  ISETP.NE.OR P0, PT, R120, RZ, P0 ;  /* 0x000000ff7800720c */ /* 0x000fe20000705670 */
[----:B---3--:R-:W-:Y:S02]  /*25e0*/  @!P2 FMUL.FTZ R128, R128, R125 ;  /* 0x0000007d8080a220 */ /* 0x008fe40000410000 */
[----:B------:R-:W0:Y:S01]  /*25f0*/  SHFL.DOWN PT, R130, R127, 0x8, 0x1f ;  /* 0x09001f007f827f89 */ /* 0x000e2200000e0000 */
[----:B------:R-:W-:Y:S02]  /*2600*/  ISETP.GE.AND P2, PT, R91, 0x8, PT ;  /* 0x000000085b00780c */ /* 0x000fe40003f46270 */
        /* <DEDUP_REMOVED lines=16> */
[----:B-1----:R-:W-:-:S04]  /*2710*/  @P0 FFMA.FTZ R110, R123, R125, R110 ;  /* 0x0000007d7b6e0223 */ /* 0x002fc8000001006e */
[----:B------:R-:W-:Y:S01]  /*2720*/  SHFL.DOWN PT, R133, R127, 0x1, 0x1f ;  /* 0x08201f007f857f89 */ /* 0x000fe200000e0000 */
[----:B--2---:R-:W-:-:S03]  /*2730*/  @P0 FMUL.FTZ R123, R123, R126 ;  /* 0x0000007e7b7b0220 */ /* 0x004fc60000410000 */
[----:B-----5:R-:W-:Y:S01]  /*2740*/  SHFL.IDX PT, R125, R115, RZ, 0x1f ;  /* 0x00001fff737d7589 */ /* 0x020fe200000e0000 */
[----:B------:R-:W-:Y:S01]  /*2750*/  ISETP.NE.AND P0, PT, R12, RZ, PT ;  /* 0x000000ff0c00720c */ /* 0x000fe20003f05270 */
[----:B----4-:R-:W-:Y:S02]  /*2760*/  @!P2 FMUL.FTZ R128, R128, R129 ;  /* 0x000000818080a220 */ /* 0x010fe40000410000 */
[----:B------:R-:W-:Y:S01]  /*2770*/  SHFL.UP PT, R110, R110, 0x1, RZ ;  /* 0x042000006e6e7989 */ /* 0x000fe200000e00ff */
[----:B------:R-:W-:-:S03]  /*2780*/  ISETP.NE.AND P2, PT, R12, 0x1f, PT ;  /* 0x0000001f0c00780c */ /* 0x000fc60003f45270 */
[----:B------:R-:W0:Y:S04]  /*2790*/  SHFL.UP PT, R123, R123, 0x1, RZ ;  /* 0x042000007b7b7989 */ /* 0x000e2800000e00ff */
[----:B------:R-:W1:Y:S04]  /*27a0*/  SHFL.DOWN PT, R130, R128, 0x1, 0x1f ;  /* 0x08201f0080827f89 */ /* 0x000e6800000e0000 */
[----:B------:R-:W-:Y:S04]  /*27b0*/  SHFL.IDX PT, R129, R127, RZ, 0x1f ;  /* 0x00001fff7f817589 */ /* 0x000fe800000e0000 */
[----:B------:R-:W2:Y:S01]  /*27c0*/  SHFL.IDX PT, R126, R128, RZ, 0x1f ;  /* 0x00001fff807e7589 */ /* 0x000ea200000e0000 */
[----:B0-----:R-:W-:Y:S01]  /*27d0*/  @P1 FFMA.FTZ R125, R123, R125, R110 ;  /* 0x0000007d7b7d1223 */ /* 0x001fe2000001006e */
[----:B------:R-:W-:Y:S01]  /*27e0*/  SHF.L.U32 R110, R32, 0x10, RZ ;  /* 0x00000010206e7819 */ /* 0x000fe200000006ff */
[----:B-1----:R-:W-:-:S02]  /*27f0*/  @P2 FFMA.FTZ R131, R130, R131, R133 ;  /* 0x0000008382832223 */ /* 0x002fc40000010085 */
[----:B------:R-:W-:Y:S01]  /*2800*/  FFMA.FTZ R130, R0, R125, R109 ;  /* 0x0000007d00827223 */ /* 0x000fe2000001006d */
[----:B------:R-:W-:Y:S01]  /*2810*/  SHF.R.U64 R109, R32, 0x10, R33 ;  /* 0x00000010206d7819 */ /* 0x000fe20000001221 */
[----:B------:R-:W-:Y:S02]  /*2820*/  FFMA.FTZ R115, R131, R119, R108 ;  /* 0x0000007783737223 */ /* 0x000fe4000001006c */
[----:B------:R-:W-:Y:S01]  /*2830*/  FFMA.FTZ R131, R10, R130, R7 ;  /* 0x000000820a837223 */ /* 0x000fe20000010007 */
[----:B------:R-:W-:Y:S01]  /*2840*/  SHF.L.U32 R108, R33, 0x10, RZ ;  /* 0x00000010216c7819 */ /* 0x000fe200000006ff */
[----:B------:R-:W-:Y:S02]  /*2850*/  IMAD.U32 R109, R109, 0x10000, RZ ;  /* 0x000100006d6d7824 */ /* 0x000fe400078e00ff */
[----:B------:R-:W-:Y:S01]  /*2860*/  FFMA.FTZ R117, R6, R115, R117 ;  /* 0x0000007306757223 */ /* 0x000fe20000010075 */
[----:B------:R-:W-:Y:S01]  /*2870*/  FFMA.FTZ R133, R122, R131, R5 ;  /* 0x000000837a857223 */ /* 0x000fe20000010005 */
[C---:B--2---:R-:W-:Y:S01]  /*2880*/  FFMA.FTZ R57, R126.reuse, R57, R129 ;  /* 0x000000397e397223 */ /* 0x044fe20000010081 */
[----:B------:R-:W-:Y:S01]  /*2890*/  FMUL.FTZ R56, R126, R56 ;  /* 0x000000387e387220 */ /* 0x000fe20000410000 */
[----:B------:R-:W-:Y:S01]  /*28a0*/  FFMA.FTZ R119, R122, R117, R8 ;  /* 0x000000757a777223 */ /* 0x000fe20000010008 */
[----:B------:R-:W-:Y:S01]  /*28b0*/  FFMA.FTZ R132, R6, R133, R107 ;  /* 0x0000008506847223 */ /* 0x000fe2000001006b */
[----:B------:R-:W-:Y:S01]  /*28c0*/  SHF.R.U32.HI R107, RZ, 0x10, R33 ;  /* 0x00000010ff6b7819 */ /* 0x000fe20000011621 */
[----:B------:R-:W-:Y:S01]  /*28d0*/  FMUL.FTZ R127, R115, R74 ;  /* 0x0000004a737f7220 */ /* 0x000fe20000410000 */
[----:B------:R-:W-:Y:S01]  /*28e0*/  FFMA.FTZ R122, R10, R119, R121 ;  /* 0x000000770a7a7223 */ /* 0x000fe20000010079 */
[----:B------:R-:W-:Y:S01]  /*28f0*/  IADD3 R5, R87, -0x1, RZ ;  /* 0xffffffff57057810 */ /* 0x000fe20007ffe0ff */
[----:B------:R-:W-:Y:S01]  /*2900*/  FMUL.FTZ R125, R117, R75 ;  /* 0x0000004b757d7220 */ /* 0x000fe20000410000 */
[----:B------:R-:W-:Y:S01]  /*2910*/  SHF.L.U32 R107, R107, 0x10, RZ ;  /* 0x000000106b6b7819 */ /* 0x000fe200000006ff */
[----:B------:R-:W-:Y:S01]  /*2920*/  FMUL.FTZ R126, R119, R76 ;  /* 0x0000004c777e7220 */ /* 0x000fe20000410000 */
[----:B------:R-:W-:Y:S01]  /*2930*/  FMUL.FTZ R123, R122, R77 ;  /* 0x0000004d7a7b7220 */ /* 0x000fe20000410000 */
[----:B------:R-:W-:Y:S01]  /*2940*/  LEA R8, R5, R12, 0x7 ;  /* 0x0000000c05087211 */ /* 0x000fe200078e38ff */
[----:B------:R-:W-:Y:S01]  /*2950*/  FFMA.FTZ R0, R111, -R4, R130 ;  /* 0x800000046f007223 */ /* 0x000fe20000010082 */
[----:B------:R-:W-:Y:S01]  /*2960*/  FMUL.FTZ R7, R107, R127 ;  /* 0x0000007f6b077220 */ /* 0x000fe20000410000 */
[----:B------:R-:W-:Y:S01]  /*2970*/  FMUL.FTZ R6, R108, R125 ;  /* 0x0000007d6c067220 */ /* 0x000fe20000410000 */
[-C--:B------:R-:W-:Y:S01]  /*2980*/  FMUL.FTZ R5, R109, R126.reuse ;  /* 0x0000007e6d057220 */ /* 0x080fe20000410000 */
[----:B------:R-:W-:Y:S01]  /*2990*/  FMUL.FTZ R4, R110, R123 ;  /* 0x0000007b6e047220 */ /* 0x000fe20000410000 */
[----:B------:R0:W-:Y:S01]  /*29a0*/  @!P0 STS.64 [R124+0x10b8], R56 ;  /* 0x0010b8387c008388 */ /* 0x0001e20000000a00 */
[----:B------:R-:W-:Y:S01]  /*29b0*/  IADD3 R128, -R8, UR7, RZ ;  /* 0x0000000708807c10 */ /* 0x000fe2000fffe1ff */
        /* <DEDUP_REMOVED lines=34> */
.L_x_10862:
[----:B------:R-:W-:Y:S05]  /*2be0*/  BSYNC B0 ;  /* 0x0000000000007941 */ /* 0x000fea0003800000 */
.L_x_10861:
        /* <DEDUP_REMOVED lines=21> */
.L_x_10864:
[----:B------:R-:W-:Y:S05]  /*2d40*/  BSYNC B0 ;  /* 0x0000000000007941 */ /* 0x000fea0003800000 */
.L_x_10863:
[----:B0-2---:R0:W2:Y:S01]  /*2d50*/  LDS R9, [R82+0x500] ;  /* 0x0005000052097984 */ /* 0x0050a20000000800 */
[----:B------:R-:W-:Y:S04]  /*2d60*/  BSSY B0, `(.L_x_10865) ;  /* 0x0000008000007945 */ /* 0x000fe80003800000 */
[----:B------:R-:W-:Y:S05]  /*2d70*/  @!P4 BRA `(.L_x_10866) ;  /* 0x000000000018c947 */ /* 0x000fea0003800000 */
[----:B------:R-:W-:-:S04]  /*2d80*/  IMAD.WIDE.U32 R6, R38, UR23, R50 ;  /* 0x0000001726067c25 */ /* 0x000fc8000f8e0032 */
[----:B------:R-:W-:Y:S01]  /*2d90*/  IMAD.WIDE.U32 R4, R40, UR23, R48 ;  /* 0x0000001728047c25 */ /* 0x000fe2000f8e0030 */
[----:B------:R-:W-:-:S04]  /*2da0*/  IADD3 R7, R11, R7, RZ ;  /* 0x000000070b077210 */ /* 0x000fc80007ffe0ff */
[----:B------:R-:W-:Y:S01]  /*2db0*/  IADD3 R5, R125, R5, RZ ;  /* 0x000000057d057210 */ /* 0x000fe20007ffe0ff */
[----:B---3--:R3:W-:Y:S04]  /*2dc0*/  REDG.E.ADD.F32.FTZ.RN.STRONG.GPU desc[UR12][R6.64], R133 ;  /* 0x00000085060079a6 */ /* 0x0087e8000c10f38c */
[----:B--2---:R3:W-:Y:S02]  /*2dd0*/  REDG.E.ADD.F32.FTZ.RN.STRONG.GPU desc[UR12][R4.64], R9 ;  /* 0x00000009040079a6 */ /* 0x0047e4000c10f38c */
.L_x_10866:
[----:B------:R-:W-:Y:S05]  /*2de0*/  BSYNC B0 ;  /* 0x0000000000007941 */ /* 0x000fea0003800000 */
.L_x_10865:
[----:B--23--:R2:W3:Y:S01]  /*2df0*/  LDS R9, [R82+0x580] ;  /* 0x0005800052097984 */ /* 0x00c4e20000000800 */
[----:B------:R-:W-:Y:S01]  /*2e00*/  BSSY B0, `(.L_x_10867) ;  /* 0x0000008000007945 */ /* 0x000fe20003800000 */
[----:B------:R-:W-:-:S04]  /*2e10*/  IMAD.WIDE.U32 R6, R38, UR23, R54 ;  /* 0x0000001726067c25 */ /* 0x000fc8000f8e0036 */
[----:B------:R-:W-:Y:S01]  /*2e20*/  IMAD.WIDE.U32 R4, R40, UR23, R52 ;  /* 0x0000001728047c25 */ /* 0x000fe2000f8e0034 */
[----:B------:R-:W-:Y:S06]  /*2e30*/  @!P5 BRA `(.L_x_10868) ;  /* 0x000000000010d947 */ /* 0x000fec0003800000 */
[----:B------:R-:W-:Y:S02]  /*2e40*/  IADD3 R7, R11, R7, RZ ;  /* 0x000000070b077210 */ /* 0x000fe40007ffe0ff */
[----:B------:R-:W-:-:S03]  /*2e50*/  IADD3 R5, R125, R5, RZ ;  /* 0x000000057d057210 */ /* 0x000fc60007ffe0ff */
[----:B----4-:R4:W-:Y:S04]  /*2e60*/  REDG.E.ADD.F32.FTZ.RN.STRONG.GPU desc[UR12][R6.64], R57 ;  /* 0x00000039060079a6 */ /* 0x0109e8000c10f38c */
[----:B---3--:R4:W-:Y:S02]  /*2e70*/  REDG.E.ADD.F32.FTZ.RN.STRONG.GPU desc[UR12][R4.64], R9 ;  /* 0x00000009040079a6 */ /* 0x0089e4000c10f38c */
.L_x_10868:
[----:B------:R-:W-:Y:S05]  /*2e80*/  BSYNC B0 ;  /* 0x0000000000007941 */ /* 0x000fea0003800000 */
.L_x_10867:
[----:B----4-:R-:W4:Y:S01]  /*2e90*/  SHFL.DOWN P3, R5, R8, 0x1, 0x1f ;  /* 0x08201f0008057f89 */ /* 0x010f220000060000 */
[----:B------:R-:W-:Y:S01]  /*2ea0*/  ISETP.NE.AND P4, PT, R91, RZ, PT ;  /* 0x000000ff5b00720c */ /* 0x000fe20003f85270 */
[-C--:B------:R-:W-:Y:S01]  /*2eb0*/  FMUL.FTZ R4, R58, R117.reuse ;  /* 0x000000753a047220 */ /* 0x080fe20000410000 */
[----:B------:R-:W-:Y:S01]  /*2ec0*/  FMUL.FTZ R117, R112, R117 ;  /* 0x0000007570757220 */ /* 0x000fe20000410000 */
[-C--:B------:R-:W-:Y:S01]  /*2ed0*/  FMUL.FTZ R114, R114, R119.reuse ;  /* 0x0000007772727220 */ /* 0x080fe20000410000 */
[----:B------:R-:W-:Y:S01]  /*2ee0*/  FMUL.FTZ R111, R111, R122 ;  /* 0x0000007a6f6f7220 */ /* 0x000fe20000410000 */
[----:B------:R-:W-:Y:S01]  /*2ef0*/  FMUL.FTZ R123, R123, R4 ;  /* 0x000000047b7b7220 */ /* 0x000fe20000410000 */
[----:B------:R-:W-:Y:S01]  /*2f00*/  FMUL.FTZ R4, R58, R119 ;  /* 0x000000773a047220 */ /* 0x000fe20000410000 */
[----:B------:R-:W-:Y:S01]  /*2f10*/  BSSY B0, `(.L_x_10869) ;  /* 0x0000027000007945 */ /* 0x000fe20003800000 */
[----:B------:R-:W-:Y:S01]  /*2f20*/  FFMA.FTZ R64, R117, R75, R64 ;  /* 0x0000004b75407223 */ /* 0x000fe20000010040 */
[----:B------:R-:W-:Y:S01]  /*2f30*/  FFMA.FTZ R63, R114, R76, R63 ;  /* 0x0000004c723f7223 */ /* 0x000fe2000001003f */
[----:B------:R-:W-:Y:S01]  /*2f40*/  FMUL.FTZ R4, R121, R4 ;  /* 0x0000000479047220 */ /* 0x000fe20000410000 */
[----:B------:R-:W-:-:S02]  /*2f50*/  FFMA.FTZ R66, R111, R77, R66 ;  /* 0x0000004d6f427223 */ /* 0x000fc40000010042 */
[----:B---3--:R-:W3:Y:S01]  /*2f60*/  @!P4 S2R R9, SR_CgaCtaId ;  /* 0x000000000009c919 */ /* 0x008ee20000008800 */
[----:B----4-:R-:W-:Y:S01]  /*2f70*/  @P3 FADD R5, R8, R5 ;  /* 0x0000000508053221 */ /* 0x010fe20000000000 */
[----:B------:R-:W-:-:S04]  /*2f80*/  @!P4 MOV R8, 0x400 ;  /* 0x000004000008c802 */ /* 0x000fc80000000f00 */
[----:B------:R-:W4:Y:S01]  /*2f90*/  SHFL.DOWN P3, R6, R5, 0x2, 0x1f ;  /* 0x08401f0005067f89 */ /* 0x000f220000060000 */
[----:B---3--:R-:W-:Y:S01]  /*2fa0*/  @!P4 LEA R84, R9, R8, 0x18 ;  /* 0x000000080954c211 */ /* 0x008fe200078ec0ff */
[-C--:B------:R-:W-:Y:S01]  /*2fb0*/  FMUL.FTZ R8, R113, R115.reuse ;  /* 0x0000007371087220 */ /* 0x080fe20000410000 */
[----:B------:R-:W-:-:S03]  /*2fc0*/  FMUL.FTZ R115, R58, R115 ;  /* 0x000000733a737220 */ /* 0x000fc60000410000 */
[----:B------:R-:W-:Y:S01]  /*2fd0*/  FFMA.FTZ R61, R8, R74, R61 ;  /* 0x0000004a083d7223 */ /* 0x000fe2000001003d */
[----:B------:R-:W-:Y:S01]  /*2fe0*/  FMUL.FTZ R118, R118, R115 ;  /* 0x0000007376767220 */ /* 0x000fe20000410000 */
[----:B----4-:R-:W-:Y:S01]  /*2ff0*/  @P3 FADD R6, R5, R6 ;  /* 0x0000000605063221 */ /* 0x010fe20000000000 */
[----:B------:R-:W-:Y:S02]  /*3000*/  FMUL.FTZ R5, R58, R122 ;  /* 0x0000007a3a057220 */ /* 0x000fe40000410000 */
[----:B------:R-:W-:Y:S02]  /*3010*/  FFMA.FTZ R9, R107, R8, R118 ;  /* 0x000000086b097223 */ /* 0x000fe40000010076 */
[----:B------:R-:W3:Y:S01]  /*3020*/  SHFL.DOWN P3, R7, R6, 0x4, 0x1f ;  /* 0x08801f0006077f89 */ /* 0x000ee20000060000 */
[----:B------:R-:W-:Y:S01]  /*3030*/  FMUL.FTZ R5, R0, R5 ;  /* 0x0000000500057220 */ /* 0x000fe20000410000 */
[----:B------:R-:W-:-:S03]  /*3040*/  FADD.FTZ R72, R9, R72 ;  /* 0x0000004809487221 */ /* 0x000fc60000010000 */
[----:B------:R-:W-:-:S04]  /*3050*/  FFMA.FTZ R0, R110, R111, R5 ;  /* 0x0000006f6e007223 */ /* 0x000fc80000010005 */
[----:B------:R-:W-:Y:S01]  /*3060*/  FADD.FTZ R67, R0, R67 ;  /* 0x0000004300437221 */ /* 0x000fe20000010000 */
[----:B---3--:R-:W-:Y:S01]  /*3070*/  @P3 FADD R7, R6, R7 ;  /* 0x0000000706073221 */ /* 0x008fe20000000000 */
[----:B------:R-:W-:-:S04]  /*3080*/  FFMA.FTZ R6, R108, R117, R123 ;  /* 0x000000756c067223 */ /* 0x000fc8000001007b */
[----:B------:R-:W3:Y:S01]  /*3090*/  SHFL.DOWN P3, R10, R7, 0x8, 0x1f ;  /* 0x09001f00070a7f89 */ /* 0x000ee20000060000 */
[----:B------:R-:W-:Y:S01]  /*30a0*/  FADD.FTZ R69, R6, R69 ;  /* 0x0000004506457221 */ /* 0x000fe20000010000 */
[----:B---3--:R-:W-:Y:S01]  /*30b0*/  @P3 FADD R10, R7, R10 ;  /* 0x0000000a070a3221 */ /* 0x008fe20000000000 */
[----:B------:R-:W-:-:S04]  /*30c0*/  FFMA.FTZ R7, R109, R114, R4 ;  /* 0x000000726d077223 */ /* 0x000fc80000010004 */
[----:B------:R-:W3:Y:S01]  /*30d0*/  SHFL.DOWN P3, R11, R10, 0x10, 0x1f ;  /* 0x0a001f000a0b7f89 */ /* 0x000ee20000060000 */
[----:B------:R-:W-:Y:S01]  /*30e0*/  FADD.FTZ R70, R7, R70 ;  /* 0x0000004607467221 */ /* 0x000fe20000010000 */
        /* <DEDUP_REMOVED lines=9> */
.L_x_10870:
[----:B------:R-:W-:Y:S05]  /*3180*/  BSYNC B0 ;  /* 0x0000000000007941 */ /* 0x000fea0003800000 */
.L_x_10869:
[----:B------:R-:W-:Y:S01]  /*3190*/  VIADD R59, R59, 0x1 ;  /* 0x000000013b3b7836 */ /* 0x000fe20000000000 */
[----:B------:R-:W-:-:S04]  /*31a0*/  UIADD3 UR5, UP0, UR5, 0x1, URZ ;  /* 0x0000000105057890 */ /* 0x000fc8000ff1e03f */
[----:B------:R-:W-:Y:S01]  /*31b0*/  ISETP.GE.AND P0, PT, R59, UR25, PT ;  /* 0x000000193b007c0c */ /* 0x000fe2000bf06270 */
[----:B------:R-:W-:-:S12]  /*31c0*/  UIADD3.X UR6, URZ, UR6, URZ, UP0, !UPT ;  /* 0x000000063f067290 */ /* 0x000fd800087fe43f */
[----:B------:R-:W-:Y:S05]  /*31d0*/  @!P0 BRA `(.L_x_10871) ;  /* 0xffffffe800d08947 */ /* 0x000fea000383ffff */
.L_x_10858:
[----:B------:R-:W-:Y:S01]  /*31e0*/  BAR.SYNC.DEFER_BLOCKING 0x0 ;  /* 0x0000000000007b1d */ /* 0x000fe20000010000 */
[----:B----4-:R-:W-:-:S04]  /*31f0*/  LEA R4, P0, R12, R95, 0x3 ;  /* 0x0000005f0c047211 */ /* 0x010fc800078018ff */
[----:B------:R-:W-:-:S03]  /*3200*/  LEA.HI.X R5, R12, R96, R85, 0x3, P0 ;  /* 0x000000600c057211 */ /* 0x000fc600000f1c55 */
[----:B------:R-:W4:Y:S01]  /*3210*/  LDC.64 R36, c[0x0][0x388] ;  /* 0x0000e200ff247b82 */ /* 0x000f220000000a00 */
[----:B------:R-:W-:Y:S01]  /*3220*/  LEA R41, R91, R84, 0x3 ;  /* 0x000000545b297211 */ /* 0x000fe200078e18ff */
[----:B------:R-:W-:Y:S01]  /*3230*/  ULDC.64 UR6, c[0x0][0x390] ;  /* 0x0000e40000067ab9 */ /* 0x000fe20000000a00 */
[----:B------:R-:W-:Y:S02]  /*3240*/  F2FP.BF16.F32.PACK_AB R60, R63, R66 ;  /* 0x000000423f3c723e */ /* 0x000fe400000010ff */
[----:B------:R-:W-:Y:S02]  /*3250*/  F2FP.BF16.F32.PACK_AB R61, R61, R64 ;  /* 0x000000403d3d723e */ /* 0x000fe400000010ff */
[C---:B------:R-:W-:Y:S01]  /*3260*/  IADD3 R40, R87.reuse, -0x1, RZ ;  /* 0xffffffff57287810 */ /* 0x040fe20007ffe0ff */
[----:B------:R-:W5:Y:S01]  /*3270*/  LDC.64 R38, c[0x0][0x3e0] ;  /* 0x0000f800ff267b82 */ /* 0x000f620000000a00 */
[----:B------:R-:W2:Y:S01]  /*3280*/  LDG.E.64 R4, desc[UR12][R4.64] ;  /* 0x0000000c04047981 */ /* 0x000ea2000c1e1b00 */
[----:B------:R-:W-:Y:S01]  /*3290*/  SHF.L.U64.HI R43, R12, 0x3, R85 ;  /* 0x000000030c2b7819 */ /* 0x000fe20000010255 */
[----:B------:R-:W-:Y:S01]  /*32a0*/  UIADD3 UR4, UR4, -0x80, URZ ;  /* 0xffffff8004047890 */ /* 0x000fe2000fffe03f */
[----:B------:R-:W-:-:S02]  /*32b0*/  ISETP.GT.AND P5, PT, R87, 0x1, PT ;  /* 0x000000015700780c */ /* 0x000fc40003fa4270 */
[----:B------:R-:W-:Y:S02]  /*32c0*/  IADD3 R97, P4, R97, -0x100, RZ ;  /* 0xffffff0061617810 */ /* 0x000fe40007f9e0ff */
[----:B------:R-:W-:Y:S02]  /*32d0*/  MOV R87, R40 ;  /* 0x0000002800577202 */ /* 0x000fe40000000f00 */
[----:B------:R-:W-:Y:S01]  /*32e0*/  IADD3.X R98, R98, -0x1, RZ, P4, !PT ;  /* 0xffffffff62627810 */ /* 0x000fe200027fe4ff */
[----:B--2---:R-:W-:Y:S01]  /*32f0*/  STS.64 [R41], R4 ;  /* 0x0000000429007388 */ /* 0x004fe20000000a00 */
[----:B------:R-:W-:-:S03]  /*3300*/  NOP ;  /* 0x0000000000007918 */ /* 0x000fc60000000000 */
[----:B---3--:R-:W2:Y:S01]  /*3310*/  LDS.64 R10, [R41] ;  /* 0x00000000290a7984 */ /* 0x008ea20000000a00 */
[----:B------:R-:W-:Y:S06]  /*3320*/  BAR.SYNC.DEFER_BLOCKING 0x0 ;  /* 0x0000000000007b1d */ /* 0x000fec0000010000 */
[----:B------:R-:W-:Y:S01]  /*3330*/  STS.64 [R41], R60 ;  /* 0x0000003c29007388 */ /* 0x000fe20000000a00 */
[----:B--2---:R-:W-:Y:S02]  /*3340*/  SHF.L.U32 R6, R11, 0x10, RZ ;  /* 0x000000100b067819 */ /* 0x004fe400000006ff */
[----:B------:R-:W-:-:S03]  /*3350*/  SHF.L.U32 R0, R10, 0x10, RZ ;  /* 0x000000100a007819 */ /* 0x000fc600000006ff */
[----:B------:R-:W-:Y:S01]  /*3360*/  FADD.FTZ R9, R6, R103 ;  /* 0x0000006706097221 */ /* 0x000fe20000010000 */
[----:B------:R-:W-:Y:S01]  /*3370*/  SHF.R.U32.HI R6, RZ, 0x10, R11 ;  /* 0x00000010ff067819 */ /* 0x000fe2000001160b */
[----:B------:R-:W-:Y:S01]  /*3380*/  FADD.FTZ R7, R0, R103 ;  /* 0x0000006700077221 */ /* 0x000fe20000010000 */
[----:B------:R-:W-:Y:S01]  /*3390*/  SHF.R.U64 R0, R10, 0x10, R11 ;  /* 0x000000100a007819 */ /* 0x000fe2000000120b */
[----:B----4-:R-:W-:Y:S01]  /*33a0*/  IMAD R10, R36, UR15, RZ ;  /* 0x0000000f240a7c24 */ /* 0x010fe2000f8e02ff */
[----:B------:R-:W-:Y:S02]  /*33b0*/  FSETP.GTU.FTZ.AND P2, PT, R9, 20, PT ;  /* 0x41a000000900780b */ /* 0x000fe40003f5c000 */
[----:B------:R-:W-:Y:S01]  /*33c0*/  FSETP.GTU.FTZ.AND P0, PT, R7, 20, PT ;  /* 0x41a000000700780b */ /* 0x000fe20003f1c000 */
[----:B------:R-:W-:Y:S01]  /*33d0*/  IMAD R35, R37, UR14, R10 ;  /* 0x0000000e25237c24 */ /* 0x000fe2000f8e020a */
[----:B------:R-:W-:Y:S02]  /*33e0*/  SHF.L.U32 R0, R0, 0x10, RZ ;  /* 0x0000001000007819 */ /* 0x000fe400000006ff */
[----:B------:R-:W-:-:S03]  /*33f0*/  SHF.L.U32 R4, R6, 0x10, RZ ;  /* 0x0000001006047819 */ /* 0x000fc600000006ff */
[----:B------:R-:W-:-:S04]  /*3400*/  FADD.FTZ R8, R0, R103 ;  /* 0x0000006700087221 */ /* 0x000fc80000010000 */
[----:B------:R-:W-:Y:S01]  /*3410*/  @!P2 FMUL.FTZ R5, R9, -1.4426950216293334961 ;  /* 0xbfb8aa3b0905a820 */ /* 0x000fe20000410000 */
[----:B------:R-:W-:Y:S01]  /*3420*/  FSETP.GTU.FTZ.AND P1, PT, R8, 20, PT ;  /* 0x41a000000800780b */ /* 0x000fe20003f3c000 */
[----:B------:R-:W-:Y:S01]  /*3430*/  @!P0 FMUL.FTZ R0, R7, -1.4426950216293334961 ;  /* 0xbfb8aa3b07008820 */ /* 0x000fe20000410000 */
[----:B------:R-:W-:-:S03]  /*3440*/  FADD.FTZ R7, R4, R103 ;  /* 0x0000006704077221 */ /* 0x000fc60000010000 */
[----:B------:R-:W2:Y:S02]  /*3450*/  @!P2 MUFU.EX2 R5, R5 ;  /* 0x000000050005a308 */ /* 0x000ea40000000800 */
[----:B------:R-:W-:-:S06]  /*3460*/  FSETP.GTU.FTZ.AND P3, PT, R7, 20, PT ;  /* 0x41a000000700780b */ /* 0x000fcc0003f7c000 */
[----:B------:R-:W3:Y:S01]  /*3470*/  @!P0 MUFU.EX2 R0, R0 ;  /* 0x0000000000008308 */ /* 0x000ee20000000800 */
[----:B------:R-:W-:Y:S01]  /*3480*/  @!P1 FMUL.FTZ R4, R8, -1.4426950216293334961 ;  /* 0xbfb8aa3b08049820 */ /* 0x000fe20000410000 */
[----:B------:R-:W-:-:S05]  /*3490*/  IMAD.SHL.U32 R8, R40, 0x80, RZ ;  /* 0x0000008028087824 */ /* 0x000fca00078e00ff */
[----:B------:R-:W-:Y:S01]  /*34a0*/  @!P3 FMUL.FTZ R7, R7, -1.4426950216293334961 ;  /* 0xbfb8aa3b0707b820 */ /* 0x000fe20000410000 */
[----:B------:R4:W0:Y:S01]  /*34b0*/  @!P1 MUFU.EX2 R6, R4 ;  /* 0x0000000400069308 */ /* 0x0008220000000800 */
[----:B--2---:R-:W-:Y:S01]  /*34c0*/  @!P2 FADD.FTZ R11, R5, 1 ;  /* 0x3f800000050ba421 */ /* 0x004fe20000010000 */
[----:B------:R-:W-:Y:S01]  /*34d0*/  NOP ;  /* 0x0000000000007918 */ /* 0x000fe20000000000 */
[----:B------:R-:W-:Y:S01]  /*34e0*/  SHF.R.S32.HI R9, RZ, 0x1f, R8 ;  /* 0x0000001fff097819 */ /* 0x000fe20000011408 */
[----:B----4-:R-:W2:Y:S01]  /*34f0*/  LDS.64 R4, [R41] ;  /* 0x0000000029047984 */ /* 0x010ea20000000a00 */
[----:B---3--:R-:W-:-:S03]  /*3500*/  @!P0 FADD.FTZ R0, R0, 1 ;  /* 0x3f80000000008421 */ /* 0x008fc60000010000 */
[----:B------:R-:W3:Y:S01]  /*3510*/  @!P2 MUFU.RCP R34, R11 ;  /* 0x0000000b0022a308 */ /* 0x000ee20000001000 */
[----:B0-----:R-:W-:-:S07]  /*3520*/  @!P1 FADD.FTZ R10, R6, 1 ;  /* 0x3f800000060a9421 */ /* 0x001fce0000010000 */
[----:B------:R-:W0:Y:S08]  /*3530*/  @!P0 MUFU.RCP R0, R0 ;  /* 0x0000000000008308 */ /* 0x000e300000001000 */
[----:B------:R4:W1:Y:S01]  /*3540*/  @!P3 MUFU.EX2 R32, R7 ;  /* 0x000000070020b308 */ /* 0x0008620000000800 */
[----:B---3--:R-:W-:Y:S01]  /*3550*/  @!P2 FMUL.FTZ R69, R69, R34 ;  /* 0x000000224545a220 */ /* 0x008fe20000410000 */
[----:B------:R-:W-:-:S02]  /*3560*/  SHF.L.U32 R34, R12, 0x3, RZ ;  /* 0x000000030c227819 */ /* 0x000fc400000006ff */
[----:B------:R-:W-:-:S04]  /*3570*/  IADD3 R88, P2, R88, -0x100, RZ ;  /* 0xffffff0058587810 */ /* 0x000fc80007f5e0ff */
[----:B------:R-:W3:Y:S01]  /*3580*/  @!P1 MUFU.RCP R33, R10 ;  /* 0x0000000a00219308 */ /* 0x000ee20000001000 */
[----:B----4-:R-:W-:-:S04]  /*3590*/  IMAD.WIDE.U32 R6, R36, UR14, R8 ;  /* 0x0000000e24067c25 */ /* 0x010fc8000f8e0008 */
[----:B0-----:R-:W-:Y:S01]  /*35a0*/  @!P0 FMUL.FTZ R67, R67, R0 ;  /* 0x0000000043438220 */ /* 0x001fe20000410000 */
[----:B------:R-:W-:Y:S01]  /*35b0*/  IADD3.X R86, R86, -0x1, RZ, P2, !PT ;  /* 0xffffffff56567810 */ /* 0x000fe200017fe4ff */
[----:B------:R-:W-:Y:S01]  /*35c0*/  IMAD R36, R106, UR6, RZ ;  /* 0x000000066a247c24 */ /* 0x000fe2000f8e02ff */
[----:B------:R-:W-:-:S03]  /*35d0*/  IADD3 R7, R7, R35, RZ ;  /* 0x0000002307077210 */ /* 0x000fc60007ffe0ff */
[C---:B------:R-:W-:Y:S02]  /*35e0*/  IMAD R11, R105.reuse, UR7, R36 ;  /* 0x00000007690b7c24 */ /* 0x040fe4000f8e0224 */
[----:B-1----:R-:W-:Y:S01]  /*35f0*/  @!P3 FADD.FTZ R32, R32, 1 ;  /* 0x3f8000002020b421 */ /* 0x002fe20000010000 */
[----:B------:R-:W-:Y:S01]  /*3600*/  IMAD.WIDE.U32 R6, R105, UR6, R6 ;  /* 0x0000000669067c25 */ /* 0x000fe2000f8e0006 */
[----:B------:R-:W0:Y:S01]  /*3610*/  LDC.64 R36, c[0x0][0x3a8] ;  /* 0x0000ea00ff247b82 */ /* 0x000e220000000a00 */
[----:B------:R-:W-:Y:S01]  /*3620*/  ULDC.64 UR6, c[0x0][0x3b0] ;  /* 0x0000ec0000067ab9 */ /* 0x000fe20000000a00 */
[----:B------:R1:W4:Y:S02]  /*3630*/  @!P3 MUFU.RCP R35, R32 ;  /* 0x000000200023b308 */ /* 0x0003240000001000 */
[----:B------:R-:W-:Y:S01]  /*3640*/  IADD3 R0, R7, R11, RZ ;  /* 0x0000000b07007210 */ /* 0x000fe20007ffe0ff */
[----:B---3--:R-:W-:Y:S01]  /*3650*/  @!P1 FMUL.FTZ R70, R70, R33 ;  /* 0x0000002146469220 */ /* 0x008fe20000410000 */
[----:B-----5:R-:W-:-:S02]  /*3660*/  LEA R10, P0, R6, R38, 0x1 ;  /* 0x00000026060a7211 */ /* 0x020fc400078008ff */
[----:B------:R-:W-:Y:S02]  /*3670*/  IADD3 R92, P1, R92, -0x100, RZ ;  /* 0xffffff005c5c7810 */ /* 0x000fe40007f3e0ff */
[----:B------:R-:W-:Y:S02]  /*3680*/  LEA.HI.X R6, R6, R39, R0, 0x1, P0 ;  /* 0x0000002706067211 */ /* 0x000fe400000f0c00 */
[----:B------:R-:W-:Y:S01]  /*3690*/  IADD3 R10, P0, R10, R34, RZ ;  /* 0x000000220a0a7210 */ /* 0x000fe20007f1e0ff */
[----:B------:R-:W3:Y:S01]  /*36a0*/  LDC.64 R38, c[0x0][0x3f0] ;  /* 0x0000fc00ff267b82 */ /* 0x000ee20000000a00 */
[----:B-1----:R-:W-:Y:S01]  /*36b0*/  F2FP.BF16.F32.PACK_AB R32, R70, R67 ;  /* 0x000000434620723e */ /* 0x002fe200000010ff */
[----:B------:R-:W-:Y:S01]  /*36c0*/  FADD.FTZ R67, R67, R100 ;  /* 0x0000006443437221 */ /* 0x000fe20000010000 */
[----:B------:R-:W-:Y:S02]  /*36d0*/  IADD3.X R11, R6, R43, RZ, P0, !PT ;  /* 0x0000002b060b7210 */ /* 0x000fe400007fe4ff */
[----:B------:R-:W-:Y:S01]  /*36e0*/  IADD3.X R90, R90, -0x1, RZ, P1, !PT ;  /* 0xffffffff5a5a7810 */ /* 0x000fe20000ffe4ff */
[----:B----4-:R-:W-:Y:S01]  /*36f0*/  @!P3 FMUL.FTZ R72, R72, R35 ;  /* 0x000000234848b220 */ /* 0x010fe20000410000 */
[----:B------:R-:W-:Y:S01]  /*3700*/  FADD.FTZ R70, R67, R70 ;  /* 0x0000004643467221 */ /* 0x000fe20000010000 */
[----:B--2---:R1:W-:Y:S01]  /*3710*/  STG.E.64 desc[UR12][R10.64], R4 ;  /* 0x000000040a007986 */ /* 0x0043e2000c101b0c */
[----:B------:R-:W-:Y:S02]  /*3720*/  BAR.SYNC.DEFER_BLOCKING 0x0 ;  /* 0x0000000000007b1d */ /* 0x000fe40000010000 */
[----:B------:R-:W-:Y:S01]  /*3730*/  F2FP.BF16.F32.PACK_AB R33, R72, R69 ;  /* 0x000000454821723e */ /* 0x000fe200000010ff */
[----:B0-----:R-:W-:-:S02]  /*3740*/  IMAD R0, R36, UR15, RZ ;  /* 0x0000000f24007c24 */ /* 0x001fc4000f8e02ff */
[----:B------:R-:W-:Y:S01]  /*3750*/  FADD.FTZ R69, R70, R69 ;  /* 0x0000004546457221 */ /* 0x000fe20000010000 */
[----:B------:R-:W-:Y:S01]  /*3760*/  IMAD.WIDE.U32 R8, R36, UR14, R8 ;  /* 0x0000000e24087c25 */ /* 0x000fe2000f8e0008 */
[----:B------:R-:W-:-:S03]  /*3770*/  IADD3 R93, P3, R93, -0x100, RZ ;  /* 0xffffff005d5d7810 */ /* 0x000fc60007f7e0ff */
[----:B------:R-:W-:Y:S01]  /*3780*/  FADD.FTZ R100, R69, R72 ;  /* 0x0000004845647221 */ /* 0x000fe20000010000 */
[----:B------:R-:W-:Y:S01]  /*3790*/  IMAD R35, R37, UR14, R0 ;  /* 0x0000000e25237c24 */ /* 0x000fe2000f8e0200 */
[----:B------:R-:W-:Y:S01]  /*37a0*/  IADD3.X R94, R94, -0x1, RZ, P3, !PT ;  /* 0xffffffff5e5e7810 */ /* 0x000fe20001ffe4ff */
[----:B------:R-:W-:-:S03]  /*37b0*/  IMAD R0, R106, UR6, RZ ;  /* 0x000000066a007c24 */ /* 0x000fc6000f8e02ff */
[----:B------:R-:W-:Y:S01]  /*37c0*/  IADD3 R9, R9, R35, RZ ;  /* 0x0000002309097210 */ /* 0x000fe20007ffe0ff */
[C---:B-1----:R-:W-:Y:S02]  /*37d0*/  IMAD R11, R105.reuse, UR7, R0 ;  /* 0x00000007690b7c24 */ /* 0x042fe4000f8e0200 */
[----:B------:R-:W-:-:S05]  /*37e0*/  IMAD.WIDE.U32 R4, R105, UR6, R8 ;  /* 0x0000000669047c25 */ /* 0x000fca000f8e0008 */
[----:B------:R-:W-:Y:S01]  /*37f0*/  IADD3 R0, R5, R11, RZ ;  /* 0x0000000b05007210 */ /* 0x000fe20007ffe0ff */
[----:B------:R-:W-:Y:S01]  /*3800*/  STS.64 [R41], R32 ;  /* 0x0000002029007388 */ /* 0x000fe20000000a00 */
[----:B------:R-:W-:-:S03]  /*3810*/  NOP ;  /* 0x0000000000007918 */ /* 0x000fc60000000000 */
[----:B------:R-:W0:Y:S01]  /*3820*/  LDS.64 R6, [R41] ;  /* 0x0000000029067984 */ /* 0x000e220000000a00 */
[----:B---3--:R-:W-:-:S04]  /*3830*/  LEA R5, P0, R4, R38, 0x1 ;  /* 0x0000002604057211 */ /* 0x008fc800078008ff */
[----:B------:R-:W-:Y:S02]  /*3840*/  LEA.HI.X R0, R4, R39, R0, 0x1, P0 ;  /* 0x0000002704007211 */ /* 0x000fe400000f0c00 */
[----:B------:R-:W-:-:S05]  /*3850*/  IADD3 R4, P0, R5, R34, RZ ;  /* 0x0000002205047210 */ /* 0x000fca0007f1e0ff */
[----:B------:R-:W-:Y:S01]  /*3860*/  IMAD.X R5, R0, 0x1, R43, P0 ;  /* 0x0000000100057824 */ /* 0x000fe200000e062b */
[----:B------:R-:W-:-:S04]  /*3870*/  IADD3 R95, P0, R95, -0x100, RZ ;  /* 0xffffff005f5f7810 */ /* 0x000fc80007f1e0ff */
[----:B------:R-:W-:Y:S01]  /*3880*/  IADD3.X R96, R96, -0x1, RZ, P0, !PT ;  /* 0xffffffff60607810 */ /* 0x000fe200007fe4ff */
[----:B0-----:R0:W-:Y:S01]  /*3890*/  STG.E.64 desc[UR12][R4.64], R6 ;  /* 0x0000000604007986 */ /* 0x0011e2000c101b0c */
[----:B------:R-:W-:Y:S07]  /*38a0*/  @P5 BRA `(.L_x_10872) ;  /* 0xffffffd4000c5947 */ /* 0x000fee000383ffff */
.L_x_10849:
        /* <DEDUP_REMOVED lines=26> */
.L_x_10874:
[----:B------:R-:W-:Y:S05]  /*3a50*/  BSYNC B0 ;  /* 0x0000000000007941 */ /* 0x000fea0003800000 */
.L_x_10873:
        /* <DEDUP_REMOVED lines=29> */
.L_x_10876:
[----:B------:R-:W2:Y:S02]  /*3c30*/  S2R R9, SR_TID.X ;  /* 0x0000000000097919 */ /* 0x000ea40000002100 */
.L_x_10877:
[----:B------:R-:W-:Y:S05]  /*3c40*/  BSYNC B0 ;  /* 0x0000000000007941 */ /* 0x000fea0003800000 */
.L_x_10875:
        /* <DEDUP_REMOVED lines=14> */
.L_x_10878:
[----:B------:R-:W-:Y:S02]  /*3d30*/  LEA R0, R9, UR4, 0x2 ;  /* 0x0000000409007c11 */ /* 0x000fe4000f8e10ff */
[----:B0--3--:R-:W-:Y:S02]  /*3d40*/  SHF.R.S32.HI R4, RZ, 0x1f, R9 ;  /* 0x0000001fff047819 */ /* 0x009fe40000011409 */
[----:B------:R-:W-:Y:S01]  /*3d50*/  MOV R5, R13 ;  /* 0x0000000d00057202 */ /* 0x000fe20000000f00 */
[----:B--2---:R-:W0:Y:S02]  /*3d60*/  LDS R11, [R0+0x18b8] ;  /* 0x0018b800000b7984 */ /* 0x004e240000000800 */
        /* <DEDUP_REMOVED lines=12> */
.L_x_10879:
        /* <DEDUP_REMOVED lines=13> */
.L_x_11070:


//--------------------- .text._Z25selective_scan_bwd_kernelI32Selective_Scan_bwd_kernel_traitsILi32ELi4ELb1ELb1ELb1ELb1ELb1EN3c108BFloat16EfEEv12SSMParamsBwd --------------------------
	.section	.text._Z25selective_scan_bwd_kernelI32Selective_Scan_bwd_kernel_traitsILi32ELi4ELb1ELb1ELb1ELb1ELb1EN3c108BFloat16EfEEv12SSMParamsBwd,"ax",@progbits
	.align	128
        .global         _Z25selective_scan_bwd_kernelI32Selective_Scan_bwd_kernel_traitsILi32ELi4ELb1ELb1ELb1ELb1ELb1EN3c108BFloat16EfEEv12SSMParamsBwd
        .type           _Z25selective_scan_bwd_kernelI32Selective_Scan_bwd_kernel_traitsILi32ELi4ELb1ELb1ELb1ELb1ELb1EN3c108BFloat16EfEEv12SSMParamsBwd,@function
        .size           _Z25selective_scan_bwd_kernelI32Selective_Scan_bwd_kernel_traitsILi32ELi4ELb1ELb1ELb1ELb1ELb1EN3c108BFloat16EfEEv12SSMParamsBwd,(.L_x_11071 - _Z25selective_scan_bwd_kernelI32Selective_Scan_bwd_kernel_traitsILi32ELi4ELb1ELb1ELb1ELb1ELb1EN3c108BFloat16EfEEv12SSMParamsBwd)
        .other          _Z25selective_scan_bwd_kernelI32Selective_Scan_bwd_kernel_traitsILi32ELi4ELb1ELb1ELb1ELb1ELb1EN3c108BFloat16EfEEv12SSMParamsBwd,@"STO_CUDA_ENTRY STV_DEFAULT"
_Z25selective_scan_bwd_kernelI32Selective_Scan_bwd_kernel_traitsILi32ELi4ELb1ELb1ELb1ELb1ELb1EN3c108BFloat16EfEEv12SSMParamsBwd:
.text._Z25selective_scan_bwd_kernelI32Selective_Scan_bwd_kernel_traitsILi32ELi4ELb1ELb1ELb1ELb1ELb1EN3c108BFloat16EfEEv12SSMParamsBwd:
        /* <DEDUP_REMOVED lines=45> */
[----:B------:R-:W-:-:S12]  /*02d0*/  USHF.R.S32.HI UR15, URZ, 0x1f, UR14 ;  /* 0x0000001f3f0f7899 */ /* 0x000fd8000801140e */
[----:B------:R-:W-:-:S04]  /*02e0*/  @!P1 IADD3 R0, R0, -R9, RZ ;  /* 0x8000000900009210 */ /* 0x000fc80007ffe0ff */
        /* <DEDUP_REMOVED lines=48> */
[-C--:B-1----:R-:W-:Y:S01]  /*05f0*/  IMAD R2, R65, R12.reuse, RZ ;  /* 0x0000000c41027224 */ /* 0x082fe200078e02ff */
[----:B------:R-:W-:Y:S02]  /*0600*/  UIADD3 UR5, UR5, UR9, URZ ;  /* 0x0000000905057290 */ /* 0x000fe4000fffe03f */
[----:B------:R-:W-:Y:S01]  /*0610*/  UIMAD UR8, UR15, UR10, URZ ;  /* 0x0000000a0f0872a4 */ /* 0x000fe2000f8e023f */
[C---:B------:R-:W-:Y:S01]  /*0620*/  IMAD R11, R64.reuse, R13, R2 ;  /* 0x0000000d400b7224 */ /* 0x040fe200078e0202 */
[----:B------:R-:W-:Y:S01]  /*0630*/  UIMAD.WIDE.U32 UR6, UR14, UR10, URZ ;  /* 0x0000000a0e0672a5 */ /* 0x000fe2000f8e003f */
[C---:B------:R-:W-:Y:S01]  /*0640*/  IMAD R13, R64.reuse, R15, R4 ;  /* 0x0000000f400d7224 */ /* 0x040fe200078e0204 */
[----:B------:R-:W-:Y:S01]  /*0650*/  UIMAD UR8, UR14, UR11, UR8 ;  /* 0x0000000b0e0872a4 */ /* 0x000fe2000f8e0208 */
[----:B------:R-:W-:Y:S01]  /*0660*/  IADD3.X R6, R9, R3, R6, P1, !PT ;  /* 0x0000000309067210 */ /* 0x000fe20000ffe406 */
[----:B------:R-:W1:Y:S01]  /*0670*/  @P0 LDC R15, c[0x0][0x214] ;  /* 0x00008500ff0f0b82 */ /* 0x000e620000000800 */
[----:B------:R-:W-:Y:S01]  /*0680*/  IMAD.WIDE.U32 R2, R64, R12, UR4 ;  /* 0x0000000440027e25 */ /* 0x000fe2000f8e000c */
[----:B------:R-:W-:Y:S01]  /*0690*/  UIADD3 UR7, UR7, UR8, URZ ;  /* 0x0000000807077290 */ /* 0x000fe2000fffe03f */
[----:B------:R-:W-:-:S02]  /*06a0*/  ISETP.NE.U32.AND P1, PT, R16, RZ, PT ;  /* 0x000000ff1000720c */ /* 0x000fc40003f25070 */
[----:B------:R-:W-:Y:S02]  /*06b0*/  CS2R R36, SRZ ;  /* 0x0000000000247805 */ /* 0x000fe4000001ff00 */
[----:B------:R-:W-:Y:S02]  /*06c0*/  ISETP.NE.U32.AND P2, PT, R18, RZ, PT ;  /* 0x000000ff1200720c */ /* 0x000fe40003f45070 */
[----:B------:R-:W-:Y:S02]  /*06d0*/  CS2R R34, SRZ ;  /* 0x0000000000227805 */ /* 0x000fe4000001ff00 */
[----:B------:R-:W-:Y:S01]  /*06e0*/  IADD3 R76, P3, R7, R2, RZ ;  /* 0x00000002074c7210 */ /* 0x000fe20007f7e0ff */
[----:B------:R-:W2:Y:S01]  /*06f0*/  @P0 LDC.64 R38, c[0x0][0x310] ;  /* 0x0000c400ff260b82 */ /* 0x000ea20000000a00 */
[----:B------:R-:W-:Y:S01]  /*0700*/  IADD3 R2, R3, R11, RZ ;  /* 0x0000000b03027210 */ /* 0x000fe20007ffe0ff */
[----:B------:R-:W-:Y:S01]  /*0710*/  IMAD.WIDE.U32 R4, R64, R14, UR6 ;  /* 0x0000000640047e25 */ /* 0x000fe2000f8e000e */
[----:B------:R-:W-:Y:S01]  /*0720*/  ISETP.NE.AND.EX P1, PT, R17, RZ, PT, P1 ;  /* 0x000000ff1100720c */ /* 0x000fe20003f25310 */
[----:B------:R-:W-:-:S04]  /*0730*/  ULDC.64 UR4, c[0x0][0x230] ;  /* 0x00008c0000047ab9 */ /* 0x000fc80000000a00 */
[----:B------:R-:W4:Y:S01]  /*0740*/  @P0 LDC R3, c[0x0][0x21c] ;  /* 0x00008700ff030b82 */ /* 0x000f220000000800 */
[----:B------:R-:W-:Y:S02]  /*0750*/  IADD3 R7, P4, R7, R4, RZ ;  /* 0x0000000407077210 */ /* 0x000fe40007f9e0ff */
[----:B------:R-:W-:Y:S02]  /*0760*/  IADD3 R78, R5, R13, RZ ;  /* 0x0000000d054e7210 */ /* 0x000fe40007ffe0ff */
[----:B------:R-:W-:-:S03]  /*0770*/  ISETP.NE.AND.EX P2, PT, R19, RZ, PT, P2 ;  /* 0x000000ff1300720c */ /* 0x000fc60003f45320 */
[----:B------:R-:W3:Y:S01]  /*0780*/  LDC.64 R10, c[0x0][0x2d8] ;  /* 0x0000b600ff0a7b82 */ /* 0x000ee20000000a00 */
[----:B0-----:R-:W-:-:S07]  /*0790*/  LEA R68, P5, R69, R22, 0x1 ;  /* 0x0000001645447211 */ /* 0x001fce00078a08ff */
[----:B------:R-:W0:Y:S01]  /*07a0*/  LDC.64 R4, c[0x0][0x2e0] ;  /* 0x0000b800ff047b82 */ /* 0x000e220000000a00 */
[----:B------:R-:W-:Y:S02]  /*07b0*/  IADD3.X R2, R9, R2, RZ, P3, !PT ;  /* 0x0000000209027210 */ /* 0x000fe40001ffe4ff */
[----:B------:R-:W-:Y:S01]  /*07c0*/  LEA.HI.X R69, R69, R23, R0, 0x1, P5 ;  /* 0x0000001745457211 */ /* 0x000fe200028f0c00 */
[----:B-1----:R-:W-:Y:S01]  /*07d0*/  @P0 IMAD R0, R15, UR14, R60 ;  /* 0x0000000e0f000c24 */ /* 0x002fe2000f8e023c */
[----:B------:R-:W-:Y:S02]  /*07e0*/  @P1 LEA R36, P3, R60, R16, 0x2 ;  /* 0x000000103c241211 */ /* 0x000fe400078610ff */
[----:B------:R-:W-:Y:S01]  /*07f0*/  IADD3.X R78, R9, R78, RZ, P4, !PT ;  /* 0x0000004e094e7210 */ /* 0x000fe200027fe4ff */
[----:B------:R-:W-:Y:S01]  /*0800*/  @P0 IMAD R0, R0, R21, RZ ;  /* 0x0000001500000224 */ /* 0x000fe200078e02ff */
[----:B------:R-:W-:Y:S02]  /*0810*/  @P1 LEA.HI.X R37, R60, R17, R61, 0x2, P3 ;  /* 0x000000113c251211 */ /* 0x000fe400018f143d */
[----:B------:R-:W-:-:S02]  /*0820*/  ISETP.GE.AND P1, PT, R21, 0x1, PT ;  /* 0x000000011500780c */ /* 0x000fc40003f26270 */
[----:B------:R-:W-:Y:S01]  /*0830*/  @P2 LEA R34, P4, R60, R18, 0x2 ;  /* 0x000000123c222211 */ /* 0x000fe200078810ff */
[----:B----4-:R-:W-:-:S03]  /*0840*/  @P0 IMAD R3, R0, R3, RZ ;  /* 0x0000000300030224 */ /* 0x010fc600078e02ff */
[----:B------:R-:W-:Y:S01]  /*0850*/  @P2 LEA.HI.X R35, R60, R19, R61, 0x2, P4 ;  /* 0x000000133c232211 */ /* 0x000fe200020f143d */
[----:B--2---:R-:W-:Y:S01]  /*0860*/  @P0 IMAD.WIDE R38, R3, 0x8, R38 ;  /* 0x0000000803260825 */ /* 0x004fe200078e0226 */
[----:B---3--:R-:W-:-:S03]  /*0870*/  LEA R71, P2, R73, R24, 0x1 ;  /* 0x0000001849477211 */ /* 0x008fc600078408ff */
[----:B------:R-:W-:Y:S01]  /*0880*/  IMAD R3, R61, UR4, RZ ;  /* 0x000000043d037c24 */ /* 0x000fe2000f8e02ff */
[----:B------:R-:W-:Y:S02]  /*0890*/  LEA.HI.X R73, R73, R25, R8, 0x1, P2 ;  /* 0x0000001949497211 */ /* 0x000fe400010f0c08 */
[----:B------:R-:W-:Y:S01]  /*08a0*/  LEA R70, P3, R72, R26, 0x1 ;  /* 0x0000001a48467211 */ /* 0x000fe200078608ff */
[----:B------:R-:W-:Y:S01]  /*08b0*/  IMAD R81, R60, UR5, R3 ;  /* 0x000000053c517c24 */ /* 0x000fe2000f8e0203 */
[----:B------:R-:W-:Y:S02]  /*08c0*/  LEA R75, P4, R76, R10, 0x1 ;  /* 0x0000000a4c4b7211 */ /* 0x000fe400078808ff */
[----:B0-----:R-:W-:Y:S02]  /*08d0*/  LEA R77, P2, R7, R4, 0x1 ;  /* 0x00000004074d7211 */ /* 0x001fe400078408ff */
[----:B------:R-:W-:Y:S02]  /*08e0*/  CS2R R66, SRZ ;  /* 0x0000000000427805 */ /* 0x000fe4000001ff00 */
        /* <DEDUP_REMOVED lines=9> */
[----:B------:R-:W-:Y:S01]  /*0980*/  ULDC.64 UR8, c[0x0][0x370] ;  /* 0x0000dc0000087ab9 */ /* 0x000fe20000000a00 */
[----:B------:R-:W2:Y:S01]  /*0990*/  S2R R74, SR_LANEID ;  /* 0x00000000004a7919 */ /* 0x000ea20000000000 */
[----:B------:R-:W-:Y:S01]  /*09a0*/  IMAD.WIDE.U32 R30, R60, UR4, RZ ;  /* 0x000000043c1e7c25 */ /* 0x000fe2000f8e00ff */
[----:B------:R-:W-:Y:S01]  /*09b0*/  UMOV UR4, 0x400 ;  /* 0x0000040000047882 */ /* 0x000fe20000000000 */
[----:B------:R-:W-:Y:S01]  /*09c0*/  CS2R R66, SRZ ;  /* 0x0000000000427805 */ /* 0x000fe2000001ff00 */
[----:B------:R-:W3:Y:S02]  /*09d0*/  LDC.64 R8, c[0x0][0x368] ;  /* 0x0000da00ff087b82 */ /* 0x000ee40000000a00 */
[----:B------:R-:W-:-:S06]  /*09e0*/  IADD3 R81, R31, R81, RZ ;  /* 0x000000511f517210 */ /* 0x000fcc0007ffe0ff */
[----:B------:R-:W4:Y:S01]  /*09f0*/  S2UR UR5, SR_CgaCtaId ;  /* 0x00000000000579c3 */ /* 0x000f220000008800 */
[----:B-1----:R-:W-:-:S04]  /*0a00*/  IMAD R0, R2, UR15, RZ ;  /* 0x0000000f02007c24 */ /* 0x002fc8000f8e02ff */
[----:B------:R-:W-:Y:S02]  /*0a10*/  IMAD R7, R3, UR14, R0 ;  /* 0x0000000e03077c24 */ /* 0x000fe4000f8e0200 */
[----:B0-----:R-:W-:Y:S01]  /*0a20*/  IMAD.WIDE.U32 R2, R2, UR14, R32 ;  /* 0x0000000e02027c25 */ /* 0x001fe2000f8e0020 */
[----:B------:R-:W-:-:S03]  /*0a30*/  LOP3.LUT R119, R32, 0x1f, RZ, 0xc0, !PT ;  /* 0x0000001f20777812 */ /* 0x000fc600078ec0ff */
[C---:B---3--:R-:W-:Y:S01]  /*0a40*/  IMAD R6, R8.reuse, UR15, RZ ;  /* 0x0000000f08067c24 */ /* 0x048fe2000f8e02ff */
[----:B------:R-:W-:Y:S01]  /*0a50*/  IADD3 R3, R3, R7, RZ ;  /* 0x0000000703037210 */ /* 0x000fe20007ffe0ff */
[----:B------:R-:W-:Y:S01]  /*0a60*/  IMAD.WIDE.U32 R4, R8, UR14, R32 ;  /* 0x0000000e08047c25 */ /* 0x000fe2000f8e0020 */
[----:B----4-:R-:W-:-:S03]  /*0a70*/  ULEA UR4, UR5, UR4, 0x18 ;  /* 0x0000000405047291 */ /* 0x010fc6000f8ec03f */
[----:B------:R-:W-:Y:S02]  /*0a80*/  IMAD R9, R9, UR14, R6 ;  /* 0x0000000e09097c24 */ /* 0x000fe4000f8e0206 */
[----:B------:R-:W-:Y:S02]  /*0a90*/  IMAD R7, R65, UR6, RZ ;  /* 0x0000000641077c24 */ /* 0x000fe4000f8e02ff */
[C---:B------:R-:W-:Y:S01]  /*0aa0*/  IMAD.WIDE.U32 R2, R64.reuse, UR6, R2 ;  /* 0x0000000640027c25 */ /* 0x040fe2000f8e0002 */
[----:B------:R-:W-:Y:S02]  /*0ab0*/  IADD3 R5, R5, R9, RZ ;  /* 0x0000000905057210 */ /* 0x000fe40007ffe0ff */
[----:B------:R-:W-:Y:S01]  /*0ac0*/  MOV R79, UR4 ;  /* 0x00000004004f7c02 */ /* 0x000fe20008000f00 */
[----:B------:R-:W-:Y:S01]  /*0ad0*/  IMAD R9, R65, UR8, RZ ;  /* 0x0000000841097c24 */ /* 0x000fe2000f8e02ff */
[----:B------:R-:W-:Y:S01]  /*0ae0*/  UMOV UR4, URZ ;  /* 0x0000003f00047c82 */ /* 0x000fe20008000000 */
[C---:B------:R-:W-:Y:S01]  /*0af0*/  IMAD R7, R64.reuse, UR7, R7 ;  /* 0x0000000740077c24 */ /* 0x040fe2000f8e0207 */
[----:B------:R-:W-:Y:S01]  /*0b00*/  ULDC.64 UR6, c[0x0][0x3c8] ;  /* 0x0000f20000067ab9 */ /* 0x000fe20000000a00 */
[----:B------:R-:W-:Y:S01]  /*0b10*/  IMAD R9, R64, UR9, R9 ;  /* 0x0000000940097c24 */ /* 0x000fe2000f8e0209 */
[----:B------:R-:W-:Y:S01]  /*0b20*/  LEA R24, P0, R2, UR6, 0x2 ;  /* 0x0000000602187c11 */ /* 0x000fe2000f8010ff */
[----:B------:R-:W-:Y:S01]  /*0b30*/  IMAD.WIDE.U32 R4, R64, UR8, R4 ;  /* 0x0000000840047c25 */ /* 0x000fe2000f8e0004 */
[----:B------:R-:W-:Y:S01]  /*0b40*/  ULDC.64 UR8, c[0x0][0x3d0] ;  /* 0x0000f40000087ab9 */ /* 0x000fe20000000a00 */
[----:B------:R-:W-:Y:S01]  /*0b50*/  IADD3 R7, R3, R7, RZ ;  /* 0x0000000703077210 */ /* 0x000fe20007ffe0ff */
[----:B------:R-:W-:Y:S01]  /*0b60*/  ULDC UR6, c[0x0][0x224] ;  /* 0x0000890000067ab9 */ /* 0x000fe20000000800 */
[----:B------:R-:W-:-:S02]  /*0b70*/  LEA R82, R32, R79, 0x2 ;  /* 0x0000004f20527211 */ /* 0x000fc400078e10ff */
[----:B------:R-:W-:Y:S02]  /*0b80*/  IADD3 R3, R5, R9, RZ ;  /* 0x0000000905037210 */ /* 0x000fe40007ffe0ff */
[----:B------:R-:W-:Y:S02]  /*0b90*/  LEA R18, P1, R4, UR8, 0x2 ;  /* 0x0000000804127c11 */ /* 0x000fe4000f8210ff */
[----:B------:R-:W-:Y:S02]  /*0ba0*/  LEA.HI.X R2, R2, UR7, R7, 0x2, P0 ;  /* 0x0000000702027c11 */ /* 0x000fe400080f1407 */
[----:B------:R-:W-:Y:S02]  /*0bb0*/  LEA.HI.X R4, R4, UR9, R3, 0x2, P1 ;  /* 0x0000000904047c11 */ /* 0x000fe400088f1403 */
[C---:B------:R-:W-:Y:S02]  /*0bc0*/  IADD3 R28, P0, R24.reuse, -0x180, RZ ;  /* 0xfffffe80181c7810 */ /* 0x040fe40007f1e0ff */
[----:B------:R-:W-:-:S02]  /*0bd0*/  IADD3 R26, P1, R24, -0x100, RZ ;  /* 0xffffff00181a7810 */ /* 0x000fc40007f3e0ff */
[C---:B------:R-:W-:Y:S02]  /*0be0*/  IADD3 R22, P3, R18.reuse, -0x180, RZ ;  /* 0xfffffe8012167810 */ /* 0x040fe40007f7e0ff */
[----:B------:R-:W-:Y:S02]  /*0bf0*/  IADD3 R20, P4, R18, -0x100, RZ ;  /* 0xffffff0012147810 */ /* 0x000fe40007f9e0ff */
[----:B------:R-:W-:Y:S02]  /*0c00*/  IADD3 R24, P2, R24, -0x80, RZ ;  /* 0xffffff8018187810 */ /* 0x000fe40007f5e0ff */
[----:B------:R-:W-:Y:S02]  /*0c10*/  IADD3 R18, P5, R18, -0x80, RZ ;  /* 0xffffff8012127810 */ /* 0x000fe40007fbe0ff */
[----:B------:R-:W-:Y:S02]  /*0c20*/  MOV R80, UR6 ;  /* 0x0000000600507c02 */ /* 0x000fe40008000f00 */
[----:B------:R-:W-:-:S02]  /*0c30*/  IADD3.X R29, R2, -0x1, RZ, P0, !PT ;  /* 0xffffffff021d7810 */ /* 0x000fc400007fe4ff */
[C---:B------:R-:W-:Y:S02]  /*0c40*/  IADD3.X R27, R2.reuse, -0x1, RZ, P1, !PT ;  /* 0xffffffff021b7810 */ /* 0x040fe40000ffe4ff */
[----:B------:R-:W-:Y:S02]  /*0c50*/  IADD3.X R25, R2, -0x1, RZ, P2, !PT ;  /* 0xffffffff02197810 */ /* 0x000fe400017fe4ff */
[C---:B------:R-:W-:Y:S02]  /*0c60*/  IADD3.X R23, R4.reuse, -0x1, RZ, P3, !PT ;  /* 0xffffffff04177810 */ /* 0x040fe40001ffe4ff */
[C---:B------:R-:W-:Y:S02]  /*0c70*/  IADD3.X R21, R4.reuse, -0x1, RZ, P4, !PT ;  /* 0xffffffff04157810 */ /* 0x040fe400027fe4ff */
[----:B--2---:R-:W-:-:S07]  /*0c80*/  IADD3.X R19, R4, -0x1, RZ, P5, !PT ;  /* 0xffffffff04137810 */ /* 0x004fce0002ffe4ff */
.L_x_10904:
[----:B------:R-:W-:Y:S01]  /*0c90*/  BAR.SYNC.DEFER_BLOCKING 0x0 ;  /* 0x0000000000007b1d */ /* 0x000fe20000010000 */
[----:B0-----:R-:W-:Y:S02]  /*0ca0*/  SHF.R.S32.HI R3, RZ, 0x1f, R32 ;  /* 0x0000001fff037819 */ /* 0x001fe40000011420 */
[C---:B------:R-:W-:Y:S02]  /*0cb0*/  SHF.L.U32 R83, R32.reuse, 0x3, RZ ;  /* 0x0000000320537819 */ /* 0x040fe400000006ff */
[----:B------:R-:W-:Y:S01]  /*0cc0*/  SHF.L.U64.HI R84, R32, 0x3, R3 ;  /* 0x0000000320547819 */ /* 0x000fe20000010203 */
[----:B------:R-:W-:Y:S01]  /*0cd0*/  IMAD R85, R74, 0x8, R79 ;  /* 0x000000084a557824 */ /* 0x000fe200078e024f */
[----:B------:R-:W-:Y:S01]  /*0ce0*/  IADD3 R2, P0, R68, R83, RZ ;  /* 0x0000005344027210 */ /* 0x000fe20007f1e0ff */
[----:B------:R-:W0:Y:S03]  /*0cf0*/  LDC.64 R8, c[0x0][0x2a0] ;  /* 0x0000a800ff087b82 */ /* 0x000e260000000a00 */
[----:B------:R-:W-:-:S06]  /*0d00*/  IADD3.X R3, R69, R84, RZ, P0, !PT ;  /* 0x0000005445037210 */ /* 0x000fcc00007fe4ff */
[----:B------:R-:W2:Y:S01]  /*0d10*/  LDG.E.64 R2, desc[UR12][R2.64] ;  /* 0x0000000c02027981 */ /* 0x000ea2000c1e1b00 */
[----:B------:R-:W-:-:S04]  /*0d20*/  IADD3 R4, P0, R71, R83, RZ ;  /* 0x0000005347047210 */ /* 0x000fc80007f1e0ff */
[----:B------:R-:W-:Y:S01]  /*0d30*/  IADD3.X R5, R73, R84, RZ, P0, !PT ;  /* 0x0000005449057210 */ /* 0x000fe200007fe4ff */
[----:B--2---:R1:W-:Y:S01]  /*0d40*/  STS.64 [R85], R2 ;  /* 0x0000000255007388 */ /* 0x0043e20000000a00 */
[----:B------:R-:W-:-:S03]  /*0d50*/  NOP ;  /* 0x0000000000007918 */ /* 0x000fc60000000000 */
[----:B------:R-:W-:Y:S01]  /*0d60*/  LDS.64 R16, [R85] ;  /* 0x0000000055107984 */ /* 0x000fe20000000a00 */
[----:B------:R-:W-:Y:S01]  /*0d70*/  BAR.SYNC.DEFER_BLOCKING 0x0 ;  /* 0x0000000000007b1d */ /* 0x000fe20000010000 */
[----:B------:R-:W-:-:S07]  /*0d80*/  IADD3 R6, P0, R70, R83, RZ ;  /* 0x0000005346067210 */ /* 0x000fce0007f1e0ff */
[----:B-1----:R-:W1:Y:S01]  /*0d90*/  LDC.64 R2, c[0x0][0x318] ;  /* 0x0000c600ff027b82 */ /* 0x002e620000000a00 */
[----:B------:R-:W2:Y:S01]  /*0da0*/  LDG.E.64 R4, desc[UR12][R4.64] ;  /* 0x0000000c04047981 */ /* 0x000ea2000c1e1b00 */
[----:B------:R-:W-:-:S03]  /*0db0*/  IADD3.X R7, R72, R84, RZ, P0, !PT ;  /* 0x0000005448077210 */ /* 0x000fc600007fe4ff */
[----:B--2---:R-:W-:Y:S01]  /*0dc0*/  STS.64 [R85], R4 ;  /* 0x0000000455007388 */ /* 0x004fe20000000a00 */
[----:B------:R-:W-:-:S03]  /*0dd0*/  NOP ;  /* 0x0000000000007918 */ /* 0x000fc60000000000 */
[----:B------:R-:W2:Y:S01]  /*0de0*/  LDS.64 R88, [R85] ;  /* 0x0000000055587984 */ /* 0x000ea20000000a00 */
[----:B------:R-:W-:Y:S06]  /*0df0*/  BAR.SYNC.DEFER_BLOCKING 0x0 ;  /* 0x0000000000007b1d */ /* 0x000fec0000010000 */
[----:B------:R-:W3:Y:S01]  /*0e00*/  LDG.E.64 R6, desc[UR12][R6.64] ;  /* 0x0000000c06067981 */ /* 0x000ee2000c1e1b00 */
[----:B0-----:R-:W-:Y:S01]  /*0e10*/  IMAD R0, R8, UR15, RZ ;  /* 0x0000000f08007c24 */ /* 0x001fe2000f8e02ff */
[----:B------:R-:W-:Y:S01]  /*0e20*/  LEA R14, R80, 0xffffff80, 0x7 ;  /* 0xffffff80500e7811 */ /* 0x000fe200078e38ff */
[----:B------:R-:W-:Y:S02]  /*0e30*/  BSSY B0, `(.L_x_10881) ;  /* 0x0000035000007945 */ /* 0x000fe40003800000 */
[----:B------:R-:W-:Y:S01]  /*0e40*/  IMAD R9, R9, UR14, R0 ;  /* 0x0000000e09097c24 */ /* 0x000fe2000f8e0200 */
[----:B------:R-:W-:-:S02]  /*0e50*/  SHF.R.S32.HI R15, RZ, 0x1f, R14 ;  /* 0x0000001fff0f7819 */ /* 0x000fc4000001140e */
[C---:B--2---:R-:W-:Y:S02]  /*0e60*/  SHF.L.U32 R86, R88.reuse, 0x10, RZ ;  /* 0x0000001058567819 */ /* 0x044fe400000006ff */
[--C-:B------:R-:W-:Y:S02]  /*0e70*/  SHF.R.U32.HI R4, RZ, 0x10, R89.reuse ;  /* 0x00000010ff047819 */ /* 0x100fe40000011659 */
[----:B------:R-:W-:Y:S01]  /*0e80*/  SHF.R.U64 R88, R88, 0x10, R89 ;  /* 0x0000001058587819 */ /* 0x000fe20000001259 */
[--C-:B-----5:R-:W-:Y:S01]  /*0e90*/  FADD.FTZ R86, R86, R63.reuse ;  /* 0x0000003f56567221 */ /* 0x120fe20000010000 */
[----:B------:R-:W-:Y:S02]  /*0ea0*/  SHF.L.U32 R4, R4, 0x10, RZ ;  /* 0x0000001004047819 */ /* 0x000fe400000006ff */
[----:B------:R-:W-:Y:S02]  /*0eb0*/  SHF.L.U32 R0, R89, 0x10, RZ ;  /* 0x0000001059007819 */ /* 0x000fe400000006ff */
[----:B------:R-:W-:Y:S01]  /*0ec0*/  FSETP.GTU.FTZ.AND P3, PT, R86, 20, PT ;  /* 0x41a000005600780b */ /* 0x000fe20003f7c000 */
[--C-:B------:R-:W-:Y:S01]  /*0ed0*/  FADD.FTZ R89, R4, R63.reuse ;  /* 0x0000003f04597221 */ /* 0x100fe20000010000 */
[----:B------:R-:W-:Y:S01]  /*0ee0*/  SHF.L.U32 R88, R88, 0x10, RZ ;  /* 0x0000001058587819 */ /* 0x000fe200000006ff */
[----:B------:R-:W-:Y:S01]  /*0ef0*/  FADD.FTZ R87, R0, R63 ;  /* 0x0000003f00577221 */ /* 0x000fe20000010000 */
[----:B------:R-:W-:-:S02]  /*0f00*/  IMAD.WIDE.U32 R4, R8, UR14, R14 ;  /* 0x0000000e08047c25 */ /* 0x000fc4000f8e000e */
[----:B------:R-:W-:Y:S02]  /*0f10*/  FSETP.GTU.FTZ.AND P2, PT, R89, 20, PT ;  /* 0x41a000005900780b */ /* 0x000fe40003f5c000 */
[----:B------:R-:W-:Y:S01]  /*0f20*/  FADD.FTZ R88, R88, R63 ;  /* 0x0000003f58587221 */ /* 0x000fe20000010000 */
[----:B------:R-:W-:Y:S02]  /*0f30*/  FSETP.GTU.FTZ.AND P0, PT, R87, 20, PT ;  /* 0x41a000005700780b */ /* 0x000fe40003f1c000 */
[----:B------:R-:W-:Y:S02]  /*0f40*/  IADD3 R9, R5, R9, RZ ;  /* 0x0000000905097210 */ /* 0x000fe40007ffe0ff */
[----:B------:R-:W-:Y:S01]  /*0f50*/  FSETP.GTU.FTZ.AND P1, PT, R88, 20, PT ;  /* 0x41a000005800780b */ /* 0x000fe20003f3c000 */
[----:B---3--:R0:W-:Y:S01]  /*0f60*/  STS.64 [R85], R6 ;  /* 0x0000000655007388 */ /* 0x0081e20000000a00 */
[----:B------:R-:W-:Y:S01]  /*0f70*/  NOP ;  /* 0x0000000000007918 */ /* 0x000fe20000000000 */
[----:B-1----:R-:W-:Y:S10]  /*0f80*/  @P3 BRA `(.L_x_10882) ;  /* 0x00000000007c3947 */ /* 0x002ff40003800000 */
        /* <DEDUP_REMOVED lines=8> */
[----:B0-----:R-:W-:Y:S02]  /*1010*/  IADD3 R7, -R0, 0x40800000, RZ ;  /* 0x4080000000077810 */ /* 0x001fe40007ffe1ff */
        /* <DEDUP_REMOVED lines=22> */
.L_x_10882:
[----:B------:R-:W-:Y:S05]  /*1180*/  BSYNC B0 ;  /* 0x0000000000007941 */ /* 0x000fea0003800000 */
.L_x_10881:
        /* <DEDUP_REMOVED lines=33> */
.L_x_10884:
[----:B------:R-:W-:Y:S05]  /*13a0*/  BSYNC B0 ;  /* 0x0000000000007941 */ /* 0x000fea0003800000 */
.L_x_10883:
        /* <DEDUP_REMOVED lines=33> */
.L_x_10886:
[----:B------:R-:W-:Y:S05]  /*15c0*/  BSYNC B0 ;  /* 0x0000000000007941 */ /* 0x000fea0003800000 */
.L_x_10885:
        /* <DEDUP_REMOVED lines=33> */
.L_x_10888:
[----:B------:R-:W-:Y:S05]  /*17e0*/  BSYNC B0 ;  /* 0x0000000000007941 */ /* 0x000fea0003800000 */
.L_x_10887:
[----:B------:R-:W-:Y:S01]  /*17f0*/  ULDC.64 UR6, c[0x0][0x2a8] ;  /* 0x0000aa0000067ab9 */ /* 0x000fe20000000a00 */
[----:B------:R-:W-:Y:S01]  /*1800*/  MOV R5, R9 ;  /* 0x0000000900057202 */ /* 0x000fe20000000f00 */
[----:B0-----:R-:W-:Y:S01]  /*1810*/  IMAD R7, R61, UR6, RZ ;  /* 0x000000063d077c24 */ /* 0x001fe2000f8e02ff */
        /* <DEDUP_REMOVED lines=8> */
[----:B------:R-:W-:-:S04]  /*18a0*/  LEA.HI.X R3, R4, R3, R0, 0x1, P0 ;  /* 0x0000000304037211 */ /* 0x000fc800000f0c00 */
[----:B------:R-:W-:Y:S02]  /*18b0*/  IADD3.X R9, R3, R84, RZ, P1, !PT ;  /* 0x0000005403097210 */ /* 0x000fe40000ffe4ff */
[----:B------:R-:W2:Y:S01]  /*18c0*/  LDS.64 R2, [R85] ;  /* 0x0000000055027984 */ /* 0x000ea20000000a00 */
[----:B------:R-:W-:Y:S06]  /*18d0*/  BAR.SYNC.DEFER_BLOCKING 0x0 ;  /* 0x0000000000007b1d */ /* 0x000fec0000010000 */
[----:B------:R1:W3:Y:S01]  /*18e0*/  LDG.E.64 R4, desc[UR12][R8.64] ;  /* 0x0000000c08047981 */ /* 0x0002e2000c1e1b00 */
        /* <DEDUP_REMOVED lines=13> */
[----:B---3--:R-:W-:Y:S01]  /*19c0*/  STS.64 [R85], R4 ;  /* 0x0000000455007388 */ /* 0x008fe20000000a00 */
[----:B------:R-:W-:-:S03]  /*19d0*/  NOP ;  /* 0x0000000000007918 */ /* 0x000fc60000000000 */
[----:B------:R-:W0:Y:S01]  /*19e0*/  LDS.64 R12, [R85] ;  /* 0x00000000550c7984 */ /* 0x000e220000000a00 */
[----:B------:R-:W-:Y:S06]  /*19f0*/  BAR.SYNC.DEFER_BLOCKING 0x0 ;  /* 0x0000000000007b1d */ /* 0x000fec0000010000 */
[----:B------:R1:W3:Y:S01]  /*1a00*/  LDG.E.64 R6, desc[UR12][R8.64] ;  /* 0x0000000c08067981 */ /* 0x0002e2000c1e1b00 */
[--C-:B--2---:R-:W-:Y:S02]  /*1a10*/  SHF.R.U64 R105, R2, 0x10, R3.reuse ;  /* 0x0000001002697819 */ /* 0x104fe40000001203 */
[----:B------:R-:W-:-:S02]  /*1a20*/  SHF.R.U32.HI R103, RZ, 0x10, R3 ;  /* 0x00000010ff677819 */ /* 0x000fc40000011603 */
[----:B------:R-:W-:Y:S02]  /*1a30*/  SHF.L.U32 R109, R2, 0x10, RZ ;  /* 0x00000010026d7819 */ /* 0x000fe400000006ff */
[----:B------:R-:W-:Y:S01]  /*1a40*/  SHF.L.U32 R107, R3, 0x10, RZ ;  /* 0x00000010036b7819 */ /* 0x000fe200000006ff */
[----:B------:R-:W-:Y:S01]  /*1a50*/  IMAD.U32 R103, R103, 0x10000, RZ ;  /* 0x0001000067677824 */ /* 0x000fe200078e00ff */
[----:B------:R-:W-:Y:S01]  /*1a60*/  SHF.L.U32 R105, R105, 0x10, RZ ;  /* 0x0000001069697819 */ /* 0x000fe200000006ff */
[----:B------:R-:W2:Y:S01]  /*1a70*/  LDC.64 R2, c[0x0][0x398] ;  /* 0x0000e600ff027b82 */ /* 0x000ea20000000a00 */
[C---:B0-----:R-:W-:Y:S02]  /*1a80*/  SHF.L.U32 R0, R12.reuse, 0x10, RZ ;  /* 0x000000100c007819 */ /* 0x041fe400000006ff */
[--C-:B------:R-:W-:Y:S02]  /*1a90*/  SHF.R.U64 R11, R12, 0x10, R13.reuse ;  /* 0x000000100c0b7819 */ /* 0x100fe4000000120d */
[----:B------:R-:W-:Y:S01]  /*1aa0*/  SHF.L.U32 R12, R13, 0x10, RZ ;  /* 0x000000100d0c7819 */ /* 0x000fe200000006ff */
[----:B------:R-:W-:Y:S01]  /*1ab0*/  FMUL.FTZ R10, R0, -1.4426950216293334961 ;  /* 0xbfb8aa3b000a7820 */ /* 0x000fe20000410000 */
[----:B------:R-:W-:-:S02]  /*1ac0*/  SHF.R.U32.HI R44, RZ, 0x10, R13 ;  /* 0x00000010ff2c7819 */ /* 0x000fc4000001160d */
[----:B------:R-:W-:Y:S01]  /*1ad0*/  SHF.L.U32 R11, R11, 0x10, RZ ;  /* 0x000000100b0b7819 */ /* 0x000fe200000006ff */
[----:B------:R-:W-:Y:S01]  /*1ae0*/  FMUL.FTZ R13, R12, -1.4426950216293334961 ;  /* 0xbfb8aa3b0c0d7820 */ /* 0x000fe20000410000 */
[----:B------:R-:W-:Y:S01]  /*1af0*/  SHF.L.U32 R44, R44, 0x10, RZ ;  /* 0x000000102c2c7819 */ /* 0x000fe200000006ff */
[----:B------:R-:W0:Y:S02]  /*1b00*/  MUFU.EX2 R10, R10 ;  /* 0x0000000a000a7308 */ /* 0x000e240000000800 */
[----:B------:R-:W-:-:S06]  /*1b10*/  FMUL.FTZ R5, R11, -1.4426950216293334961 ;  /* 0xbfb8aa3b0b057820 */ /* 0x000fcc0000410000 */
[----:B------:R-:W1:Y:S08]  /*1b20*/  MUFU.EX2 R13, R13 ;  /* 0x0000000d000d7308 */ /* 0x000e700000000800 */
[----:B------:R-:W4:Y:S01]  /*1b30*/  MUFU.EX2 R5, R5 ;  /* 0x0000000500057308 */ /* 0x000f220000000800 */
[----:B0-----:R-:W-:Y:S01]  /*1b40*/  FADD.FTZ R4, R10, 1 ;  /* 0x3f8000000a047421 */ /* 0x001fe20000010000 */
[----:B-1----:R-:W-:-:S06]  /*1b50*/  FADD.FTZ R9, R13, 1 ;  /* 0x3f8000000d097421 */ /* 0x002fcc0000010000 */
[----:B------:R-:W0:Y:S01]  /*1b60*/  MUFU.RCP R41, R9 ;  /* 0x0000000900297308 */ /* 0x000e220000001000 */
[----:B----4-:R-:W-:-:S07]  /*1b70*/  FADD.FTZ R8, R5, 1 ;  /* 0x3f80000005087421 */ /* 0x010fce0000010000 */
[----:B------:R-:W-:Y:S01]  /*1b80*/  MUFU.RCP R8, R8 ;  /* 0x0000000800087308 */ /* 0x000fe20000001000 */
[----:B0-----:R-:W-:Y:S01]  /*1b90*/  FADD.FTZ R9, -R41, 1 ;  /* 0x3f80000029097421 */ /* 0x001fe20000010100 */
[----:B---3--:R0:W-:Y:S01]  /*1ba0*/  STS.64 [R85], R6 ;  /* 0x0000000655007388 */ /* 0x0081e20000000a00 */
[----:B------:R-:W-:-:S03]  /*1bb0*/  NOP ;  /* 0x0000000000007918 */ /* 0x000fc60000000000 */
[----:B------:R-:W1:Y:S01]  /*1bc0*/  LDS.64 R42, [R85] ;  /* 0x00000000552a7984 */ /* 0x000e620000000a00 */
[----:B0-----:R-:W-:Y:S01]  /*1bd0*/  FMUL.FTZ R6, R44, -1.4426950216293334961 ;  /* 0xbfb8aa3b2c067820 */ /* 0x001fe20000410000 */
[----:B------:R-:W0:Y:S08]  /*1be0*/  MUFU.RCP R7, R4 ;  /* 0x0000000400077308 */ /* 0x000e300000001000 */
[----:B------:R-:W3:Y:S01]  /*1bf0*/  MUFU.EX2 R6, R6 ;  /* 0x0000000600067308 */ /* 0x000ee20000000800 */
[----:B0-----:R-:W-:-:S04]  /*1c00*/  FADD.FTZ R5, -R7, 1 ;  /* 0x3f80000007057421 */ /* 0x001fc80000010100 */
[C---:B------:R-:W-:Y:S01]  /*1c10*/  FFMA.FTZ R5, R0.reuse, R5, 1 ;  /* 0x3f80000000057423 */ /* 0x040fe20000010005 */
[----:B------:R-:W-:Y:S01]  /*1c20*/  FMUL.FTZ R0, R0, R7 ;  /* 0x0000000700007220 */ /* 0x000fe20000410000 */
[----:B---3--:R-:W-:-:S04]  /*1c30*/  FADD.FTZ R10, R6, 1 ;  /* 0x3f800000060a7421 */ /* 0x008fc80000010000 */
[----:B------:R0:W3:Y:S01]  /*1c40*/  MUFU.RCP R45, R10 ;  /* 0x0000000a002d7308 */ /* 0x0000e20000001000 */
[--C-:B-1----:R-:W-:Y:S02]  /*1c50*/  SHF.R.U64 R4, R42, 0x10, R43.reuse ;  /* 0x000000102a047819 */ /* 0x102fe4000000122b */
[----:B------:R-:W-:Y:S02]  /*1c60*/  SHF.R.U32.HI R46, RZ, 0x10, R43 ;  /* 0x00000010ff2e7819 */ /* 0x000fe4000001162b */
[----:B------:R-:W-:Y:S01]  /*1c70*/  SHF.L.U32 R40, R43, 0x10, RZ ;  /* 0x000000102b287819 */ /* 0x000fe200000006ff */
[----:B------:R-:W-:Y:S01]  /*1c80*/  FFMA.FTZ R43, R12, R9, 1 ;  /* 0x3f8000000c2b7423 */ /* 0x000fe20000010009 */
[----:B------:R-:W-:Y:S01]  /*1c90*/  SHF.L.U32 R6, R42, 0x10, RZ ;  /* 0x000000102a067819 */ /* 0x000fe200000006ff */
[----:B0-----:R-:W-:Y:S01]  /*1ca0*/  FADD.FTZ R10, -R8, 1 ;  /* 0x3f800000080a7421 */ /* 0x001fe20000010100 */
[----:B------:R-:W-:Y:S01]  /*1cb0*/  SHF.L.U32 R9, R4, 0x10, RZ ;  /* 0x0000001004097819 */ /* 0x000fe200000006ff */
[----:B------:R-:W-:Y:S01]  /*1cc0*/  FMUL.FTZ R42, R107, R40 ;  /* 0x000000286b2a7220 */ /* 0x000fe20000410000 */
[----:B------:R-:W-:Y:S01]  /*1cd0*/  SHF.L.U32 R46, R46, 0x10, RZ ;  /* 0x000000102e2e7819 */ /* 0x000fe200000006ff */
[----:B------:R-:W-:Y:S01]  /*1ce0*/  FMUL.FTZ R4, R109, R6 ;  /* 0x000000066d047220 */ /* 0x000fe20000410000 */
        /* <DEDUP_REMOVED lines=14> */
[----:B--2---:R-:W-:-:S02]  /*1dd0*/  IMAD R10, R2, UR15, RZ ;  /* 0x0000000f020a7c24 */ /* 0x004fc4000f8e02ff */
[----:B------:R-:W-:Y:S01]  /*1de0*/  FMUL.FTZ R8, R11, R8 ;  /* 0x000000080b087220 */ /* 0x000fe20000410000 */
[----:B------:R-:W-:Y:S01]  /*1df0*/  F2FP.BF16.F32.PACK_AB R49, R47, R42 ;  /* 0x0000002a2f31723e */ /* 0x000fe200000010ff */
[----:B------:R-:W-:Y:S01]  /*1e00*/  FMUL.FTZ R44, R44, R45 ;  /* 0x0000002d2c2c7220 */ /* 0x000fe20000410000 */
[----:B------:R-:W-:Y:S01]  /*1e10*/  F2FP.BF16.F32.PACK_AB R48, R13, R4 ;  /* 0x000000040d30723e */ /* 0x000fe200000010ff */
[----:B------:R-:W-:Y:S01]  /*1e20*/  BAR.SYNC.DEFER_BLOCKING 0x0 ;  /* 0x0000000000007b1d */ /* 0x000fe20000010000 */
[----:B------:R-:W-:Y:S02]  /*1e30*/  IMAD R13, R3, UR14, R10 ;  /* 0x0000000e030d7c24 */ /* 0x000fe4000f8e020a */
[----:B------:R-:W-:Y:S01]  /*1e40*/  FMUL.FTZ R109, R109, R0 ;  /* 0x000000006d6d7220 */ /* 0x000fe20000410000 */
[----:B------:R-:W-:-:S04]  /*1e50*/  IMAD.WIDE.U32 R2, R2, UR14, R14 ;  /* 0x0000000e02027c25 */ /* 0x000fc8000f8e000e */
[----:B------:R-:W-:Y:S01]  /*1e60*/  FMUL.FTZ R107, R107, R12 ;  /* 0x0000000c6b6b7220 */ /* 0x000fe20000410000 */
[----:B------:R-:W-:Y:S01]  /*1e70*/  FMUL.FTZ R105, R105, R8 ;  /* 0x0000000869697220 */ /* 0x000fe20000410000 */
[----:B------:R-:W0:Y:S01]  /*1e80*/  LDC.64 R42, c[0x0][0x3e8] ;  /* 0x0000fa00ff2a7b82 */ /* 0x000e220000000a00 */
[----:B------:R-:W-:Y:S01]  /*1e90*/  FMUL.FTZ R103, R103, R44 ;  /* 0x0000002c67677220 */ /* 0x000fe20000410000 */
[----:B------:R-:W-:Y:S01]  /*1ea0*/  IADD3 R3, R3, R13, RZ ;  /* 0x0000000d03037210 */ /* 0x000fe20007ffe0ff */
[----:B------:R-:W-:Y:S02]  /*1eb0*/  IMAD R13, R61, UR6, RZ ;  /* 0x000000063d0d7c24 */ /* 0x000fe4000f8e02ff */
[----:B------:R-:W-:-:S04]  /*1ec0*/  IMAD.WIDE.U32 R2, R60, UR6, R2 ;  /* 0x000000063c027c25 */ /* 0x000fc8000f8e0002 */
[----:B------:R-:W-:Y:S01]  /*1ed0*/  IMAD R13, R60, UR7, R13 ;  /* 0x000000073c0d7c24 */ /* 0x000fe2000f8e020d */
[----:B------:R-:W-:-:S04]  /*1ee0*/  ULDC.64 UR6, c[0x0][0x320] ;  /* 0x0000c80000067ab9 */ /* 0x000fc80000000a00 */
[----:B------:R-:W-:Y:S01]  /*1ef0*/  IADD3 R3, R3, R13, RZ ;  /* 0x0000000d03037210 */ /* 0x000fe20007ffe0ff */
[----:B------:R-:W-:Y:S01]  /*1f00*/  STS.64 [R85], R48 ;  /* 0x0000003055007388 */ /* 0x000fe20000000a00 */
[----:B------:R-:W-:-:S03]  /*1f10*/  NOP ;  /* 0x0000000000007918 */ /* 0x000fc60000000000 */
[----:B------:R-:W1:Y:S01]  /*1f20*/  LDS.64 R4, [R85] ;  /* 0x0000000055047984 */ /* 0x000e620000000a00 */
[C---:B0-----:R-:W-:Y:S01]  /*1f30*/  LEA R10, P0, R2.reuse, R42, 0x1 ;  /* 0x0000002a020a7211 */ /* 0x041fe200078008ff */
[----:B------:R-:W0:Y:S03]  /*1f40*/  LDC R13, c[0x0][0x21c] ;  /* 0x00008700ff0d7b82 */ /* 0x000e260000000800 */
[----:B------:R-:W-:Y:S02]  /*1f50*/  LEA.HI.X R3, R2, R43, R3, 0x1, P0 ;  /* 0x0000002b02037211 */ /* 0x000fe400000f0c03 */
[----:B------:R-:W-:Y:S02]  /*1f60*/  IADD3 R2, P1, R10, R83, RZ ;  /* 0x000000530a027210 */ /* 0x000fe40007f3e0ff */
[----:B------:R-:W-:Y:S02]  /*1f70*/  ISETP.NE.U32.AND P0, PT, RZ, UR6, PT ;  /* 0x00000006ff007c0c */ /* 0x000fe4000bf05070 */
[----:B------:R-:W-:-:S02]  /*1f80*/  IADD3.X R3, R3, R84, RZ, P1, !PT ;  /* 0x0000005403037210 */ /* 0x000fc40000ffe4ff */
[----:B------:R-:W-:-:S03]  /*1f90*/  ISETP.NE.AND.EX P0, PT, RZ, UR7, PT, P0 ;  /* 0x00000007ff007c0c */ /* 0x000fc6000bf05300 */
[----:B-1----:R1:W-:Y:S10]  /*1fa0*/  STG.E.64 desc[UR12][R2.64], R4 ;  /* 0x0000000402007986 */ /* 0x0023f4000c101b0c */
[----:B------:R-:W-:Y:S05]  /*1fb0*/  @!P0 BRA `(.L_x_10889) ;  /* 0x0000000000648947 */ /* 0x000fea0003800000 */
[----:B------:R-:W-:Y:S01]  /*1fc0*/  BAR.SYNC.DEFER_BLOCKING 0x0 ;  /* 0x0000000000007b1d */ /* 0x000fe20000010000 */
[----:B------:R-:W-:Y:S01]  /*1fd0*/  FMUL.FTZ R0, R0, R6 ;  /* 0x0000000600007220 */ /* 0x000fe20000410000 */
[----:B------:R-:W-:Y:S01]  /*1fe0*/  FMUL.FTZ R9, R8, R9 ;  /* 0x0000000908097220 */ /* 0x000fe20000410000 */
[----:B------:R-:W-:Y:S01]  /*1ff0*/  FMUL.FTZ R12, R12, R40 ;  /* 0x000000280c0c7220 */ /* 0x000fe20000410000 */
[----:B-1----:R-:W-:-:S04]  /*2000*/  FMUL.FTZ R3, R44, R46 ;  /* 0x0000002e2c037220 */ /* 0x002fc80000410000 */
[----:B------:R-:W1:Y:S01]  /*2010*/  LDC.64 R10, c[0x0][0x2c0] ;  /* 0x0000b000ff0a7b82 */ /* 0x000e620000000a00 */
[----:B------:R-:W-:Y:S01]  /*2020*/  F2FP.BF16.F32.PACK_AB R6, R9, R0 ;  /* 0x000000000906723e */ /* 0x000fe200000010ff */
[----:B------:R-:W-:Y:S01]  /*2030*/  ULDC.64 UR8, c[0x0][0x2c8] ;  /* 0x0000b20000087ab9 */ /* 0x000fe20000000a00 */
[----:B------:R-:W-:-:S05]  /*2040*/  F2FP.BF16.F32.PACK_AB R7, R3, R12 ;  /* 0x0000000c0307723e */ /* 0x000fca00000010ff */
[----:B------:R-:W-:Y:S01]  /*2050*/  STS.64 [R85], R6 ;  /* 0x0000000655007388 */ /* 0x000fe20000000a00 */
[----:B------:R-:W-:-:S03]  /*2060*/  NOP ;  /* 0x0000000000007918 */ /* 0x000fc60000000000 */
[----:B------:R-:W2:Y:S01]  /*2070*/  LDS.64 R2, [R85] ;  /* 0x0000000055027984 */ /* 0x000ea20000000a00 */
[C---:B-1----:R-:W-:Y:S02]  /*2080*/  IMAD R0, R10.reuse, UR15, RZ ;  /* 0x0000000f0a007c24 */ /* 0x042fe4000f8e02ff */
        /* <DEDUP_REMOVED lines=11> */
[----:B--2---:R2:W-:Y:S04]  /*2140*/  STG.E.64 desc[UR12][R4.64], R2 ;  /* 0x0000000204007986 */ /* 0x0045e8000c101b0c */
.L_x_10889:
[C---:B------:R-:W-:Y:S01]  /*2150*/  SHF.L.U32 R111, R16.reuse, 0x10, RZ ;  /* 0x00000010106f7819 */ /* 0x040fe200000006ff */
[----:B------:R-:W-:Y:S01]  /*2160*/  BAR.SYNC.DEFER_BLOCKING 0x0 ;  /* 0x0000000000007b1d */ /* 0x000fe20000010000 */
[--C-:B------:R-:W-:Y:S01]  /*2170*/  SHF.R.U64 R108, R16, 0x10, R17.reuse ;  /* 0x00000010106c7819 */ /* 0x100fe20000001211 */
[----:B------:R-:W-:Y:S01]  /*2180*/  HFMA2.MMA R102, -RZ, RZ, 0, 0 ;  /* 0x00000000ff667435 */ /* 0x000fe200000001ff */
[----:B0-----:R-:W-:Y:S01]  /*2190*/  ISETP.GE.AND P0, PT, R13, 0x1, PT ;  /* 0x000000010d00780c */ /* 0x001fe20003f06270 */
[C---:B------:R-:W-:Y:S01]  /*21a0*/  FFMA.FTZ R66, R109.reuse, R111, R66 ;  /* 0x0000006f6d427223 */ /* 0x040fe20000010042 */
[----:B------:R-:W-:Y:S02]  /*21b0*/  SHF.L.U32 R108, R108, 0x10, RZ ;  /* 0x000000106c6c7819 */ /* 0x000fe400000006ff */
[----:B------:R-:W-:Y:S02]  /*21c0*/  CS2R R100, SRZ ;  /* 0x0000000000647805 */ /* 0x000fe4000001ff00 */
[----:B------:R-:W-:Y:S01]  /*21d0*/  SHF.R.U32.HI R104, RZ, 0x10, R17 ;  /* 0x00000010ff687819 */ /* 0x000fe20000011611 */
[----:B------:R-:W-:Y:S01]  /*21e0*/  FMUL.FTZ R98, R109, R62 ;  /* 0x0000003e6d627220 */ /* 0x000fe20000410000 */
[----:B------:R-:W-:Y:S01]  /*21f0*/  SHF.L.U32 R106, R17, 0x10, RZ ;  /* 0x00000010116a7819 */ /* 0x000fe200000006ff */
[----:B------:R-:W-:Y:S01]  /*2200*/  FFMA.FTZ R66, R105, R108, R66 ;  /* 0x0000006c69427223 */ /* 0x000fe20000010042 */
[----:B------:R-:W-:Y:S01]  /*2210*/  SHF.L.U32 R104, R104, 0x10, RZ ;  /* 0x0000001068687819 */ /* 0x000fe200000006ff */
[C---:B------:R-:W-:Y:S01]  /*2220*/  FMUL.FTZ R96, R107.reuse, R62 ;  /* 0x0000003e6b607220 */ /* 0x040fe20000410000 */
[----:B------:R-:W-:Y:S01]  /*2230*/  MOV R99, RZ ;  /* 0x000000ff00637202 */ /* 0x000fe20000000f00 */
[----:B------:R-:W-:Y:S01]  /*2240*/  FFMA.FTZ R66, R107, R106, R66 ;  /* 0x0000006a6b427223 */ /* 0x000fe20000010042 */
[-C--:B------:R-:W-:Y:S01]  /*2250*/  FMUL.FTZ R97, R105, R62.reuse ;  /* 0x0000003e69617220 */ /* 0x080fe20000410000 */
[----:B------:R-:W-:-:S02]  /*2260*/  FMUL.FTZ R94, R103, R62 ;  /* 0x0000003e675e7220 */ /* 0x000fc40000410000 */
[----:B------:R-:W-:Y:S01]  /*2270*/  FFMA.FTZ R66, R103, R104, R66 ;  /* 0x0000006867427223 */ /* 0x000fe20000010042 */
[----:B------:R-:W-:Y:S06]  /*2280*/  @!P0 BRA `(.L_x_10890) ;  /* 0x0000001800148947 */ /* 0x000fec0003800000 */
[----:B------:R-:W0:Y:S01]  /*2290*/  LDC.64 R8, c[0x0][0x368] ;  /* 0x0000da00ff087b82 */ /* 0x000e220000000a00 */
[----:B-12---:R-:W-:Y:S01]  /*22a0*/  MOV R2, R32 ;  /* 0x0000002000027202 */ /* 0x006fe20000000f00 */
[----:B------:R-:W-:Y:S01]  /*22b0*/  ULDC.64 UR8, c[0x0][0x370] ;  /* 0x0000dc0000087ab9 */ /* 0x000fe20000000a00 */
[----:B------:R-:W-:Y:S01]  /*22c0*/  MOV R3, RZ ;  /* 0x000000ff00037202 */ /* 0x000fe20000000f00 */
[----:B------:R-:W-:Y:S01]  /*22d0*/  ULDC.64 UR6, c[0x0][0x350] ;  /* 0x0000d40000067ab9 */ /* 0x000fe20000000a00 */
[----:B------:R-:W-:Y:S01]  /*22e0*/  IADD3 R95, R80, -0x1, RZ ;  /* 0xffffffff505f7810 */ /* 0x000fe20007ffe0ff */
[----:B------:R-:W-:Y:S01]  /*22f0*/  IMAD.MOV.U32 R92, RZ, RZ, RZ ;  /* 0x000000ffff5c7224 */ /* 0x000fe200078e00ff */
[C---:B------:R-:W-:Y:S01]  /*2300*/  ISETP.NE.AND P2, PT, R32.reuse, 0x1f, PT ;  /* 0x0000001f2000780c */ /* 0x040fe20003f45270 */
[----:B------:R-:W1:Y:S01]  /*2310*/  LDC.64 R6, c[0x0][0x348] ;  /* 0x0000d200ff067b82 */ /* 0x000e620000000a00 */
[----:B------:R-:W-:Y:S01]  /*2320*/  MOV R102, RZ ;  /* 0x000000ff00667202 */ /* 0x000fe20000000f00 */
        /* <DEDUP_REMOVED lines=22> */
[----:B------:R-:W-:Y:S01]  /*2490*/  IMAD R9, R65, UR8, RZ ;  /* 0x0000000841097c24 */ /* 0x000fe2000f8e02ff */
[----:B------:R-:W-:Y:S01]  /*24a0*/  LEA.HI R0, R95, R95, RZ, 0x1 ;  /* 0x0000005f5f007211 */ /* 0x000fe200078f08ff */
[----:B------:R-:W-:Y:S01]  /*24b0*/  IMAD.WIDE R46, R57, 0x4, R28 ;  /* 0x00000004392e7825 */ /* 0x000fe200078e021c */
[----:B------:R-:W-:Y:S02]  /*24c0*/  IADD3 R5, R5, R7, RZ ;  /* 0x0000000705057210 */ /* 0x000fe40007ffe0ff */
[----:B------:R-:W3:Y:S01]  /*24d0*/  LDC.64 R44, c[0x0][0x2d0] ;  /* 0x0000b400ff2c7b82 */ /* 0x000ee20000000a00 */
[----:B------:R-:W-:Y:S01]  /*24e0*/  IMAD.WIDE.U32 R2, R64, UR8, R2 ;  /* 0x0000000840027c25 */ /* 0x000fe2000f8e0002 */
[----:B------:R-:W-:-:S03]  /*24f0*/  LOP3.LUT R0, R0, 0xfffffe, RZ, 0xc0, !PT ;  /* 0x00fffffe00007812 */ /* 0x000fc600078ec0ff */
[----:B------:R-:W-:Y:S01]  /*2500*/  IMAD R7, R65, UR6, RZ ;  /* 0x0000000641077c24 */ /* 0x000fe2000f8e02ff */
[----:B------:R-:W-:Y:S01]  /*2510*/  IADD3 R2, P1, R14, R2, RZ ;  /* 0x000000020e027210 */ /* 0x000fe20007f3e0ff */
[C---:B------:R-:W-:Y:S01]  /*2520*/  IMAD.WIDE.U32 R4, R64.reuse, UR6, R4 ;  /* 0x0000000640047c25 */ /* 0x040fe2000f8e0004 */
[----:B------:R-:W-:Y:S01]  /*2530*/  IADD3 R95, R95, -R0, RZ ;  /* 0x800000005f5f7210 */ /* 0x000fe20007ffe0ff */
[----:B------:R-:W-:Y:S02]  /*2540*/  UMOV UR6, URZ ;  /* 0x0000003f00067c82 */ /* 0x000fe40008000000 */
[----:B------:R-:W-:Y:S01]  /*2550*/  IMAD R9, R64, UR9, R9 ;  /* 0x0000000940097c24 */ /* 0x000fe2000f8e0209 */
[----:B------:R-:W-:Y:S01]  /*2560*/  IADD3 R12, P0, R14, R4, RZ ;  /* 0x000000040e0c7210 */ /* 0x000fe20007f1e0ff */
[----:B------:R-:W-:Y:S01]  /*2570*/  IMAD R7, R64, UR7, R7 ;  /* 0x0000000740077c24 */ /* 0x000fe2000f8e0207 */
[----:B------:R-:W-:Y:S01]  /*2580*/  ULDC UR7, c[0x0][0x218] ;  /* 0x0000860000077ab9 */ /* 0x000fe20000000800 */
[----:B------:R-:W-:Y:S01]  /*2590*/  IMAD.WIDE R48, R57, 0x4, R26 ;  /* 0x0000000439307825 */ /* 0x000fe200078e021a */
[C---:B------:R-:W-:Y:S01]  /*25a0*/  IADD3.X R3, R15.reuse, R3, R9, P1, !PT ;  /* 0x000000030f037210 */ /* 0x040fe20000ffe409 */
[----:B------:R-:W-:Y:S01]  /*25b0*/  ULDC.64 UR8, c[0x0][0x238] ;  /* 0x00008e0000087ab9 */ /* 0x000fe20000000a00 */
[----:B------:R-:W-:Y:S01]  /*25c0*/  IADD3.X R13, R15, R5, R7, P0, !PT ;  /* 0x000000050f0d7210 */ /* 0x000fe200007fe407 */
[----:B------:R-:W-:Y:S01]  /*25d0*/  IMAD.WIDE R50, R57, 0x4, R24 ;  /* 0x0000000439327825 */ /* 0x000fe200078e0218 */
[----:B------:R-:W-:-:S03]  /*25e0*/  ISETP.NE.AND P1, PT, R32, RZ, PT ;  /* 0x000000ff2000720c */ /* 0x000fc60003f25270 */
[----:B------:R-:W-:-:S04]  /*25f0*/  IMAD.WIDE R52, R57, 0x4, R22 ;  /* 0x0000000439347825 */ /* 0x000fc800078e0216 */
[----:B------:R-:W-:-:S04]  /*2600*/  IMAD.WIDE R54, R57, 0x4, R20 ;  /* 0x0000000439367825 */ /* 0x000fc800078e0214 */
[----:B0-----:R-:W-:-:S07]  /*2610*/  IMAD.WIDE R56, R57, 0x4, R18 ;  /* 0x0000000439387825 */ /* 0x001fce00078e0212 */
.L_x_10903:
        /* <DEDUP_REMOVED lines=9> */
[----:B0-----:R0:W4:Y:S01]  /*26b0*/  LDG.E.64 R4, desc[UR12][R58.64] ;  /* 0x0000000c3a047981 */ /* 0x001122000c1e1b00 */
[----:B------:R-:W-:Y:S01]  /*26c0*/  MOV R6, R30 ;  /* 0x0000001e00067202 */ /* 0x000fe20000000f00 */
[C---:B------:R-:W-:Y:S01]  /*26d0*/  IMAD R113, R118.reuse, UR8, RZ ;  /* 0x0000000876717c24 */ /* 0x040fe2000f8e02ff */
[----:B------:R-:W-:Y:S01]  /*26e0*/  MOV R7, R81 ;  /* 0x0000005100077202 */ /* 0x000fe20000000f00 */
[----:B------:R-:W-:Y:S02]  /*26f0*/  IMAD R115, R118, UR16, RZ ;  /* 0x0000001076737c24 */ /* 0x000fe4000f8e02ff */
[----:B---3--:R-:W-:-:S04]  /*2700*/  IMAD.WIDE.U32 R8, R92, UR16, RZ ;  /* 0x000000105c087c25 */ /* 0x008fc8000f8e00ff */
[----:B------:R-:W-:Y:S01]  /*2710*/  IMAD.WIDE.U32 R10, R92, UR8, R6 ;  /* 0x000000085c0a7c25 */ /* 0x000fe2000f8e0006 */
[----:B------:R-:W-:-:S03]  /*2720*/  LEA R0, P3, R8, R77, 0x1 ;  /* 0x0000004d08007211 */ /* 0x000fc600078608ff */
[----:B------:R-:W-:Y:S01]  /*2730*/  IMAD R7, R92, UR9, R113 ;  /* 0x000000095c077c24 */ /* 0x000fe2000f8e0271 */
[----:B---3--:R-:W-:Y:S01]  /*2740*/  LEA R6, P0, R10, R44, 0x2 ;  /* 0x0000002c0a067211 */ /* 0x008fe200078010ff */
[----:B------:R-:W-:-:S03]  /*2750*/  IMAD R115, R92, UR17, R115 ;  /* 0x000000115c737c24 */ /* 0x000fc6000f8e0273 */
[----:B------:R-:W-:Y:S02]  /*2760*/  IADD3 R7, R11, R7, RZ ;  /* 0x000000070b077210 */ /* 0x000fe40007ffe0ff */
[----:B------:R-:W-:Y:S02]  /*2770*/  IADD3 R9, R9, R115, RZ ;  /* 0x0000007309097210 */ /* 0x000fe40007ffe0ff */
[----:B------:R-:W-:Y:S02]  /*2780*/  LEA.HI.X R7, R10, R45, R7, 0x2, P0 ;  /* 0x0000002d0a077211 */ /* 0x000fe400000f1407 */
[----:B------:R-:W-:Y:S02]  /*2790*/  LEA.HI.X R9, R8, R78, R9, 0x1, P3 ;  /* 0x0000004e08097211 */ /* 0x000fe400018f0c09 */
[----:B------:R-:W-:Y:S01]  /*27a0*/  IADD3 R10, P0, R0, R83, RZ ;  /* 0x00000053000a7210 */ /* 0x000fe20007f1e0ff */
[----:B--2---:R3:W2:Y:S03]  /*27b0*/  LDG.E R90, desc[UR12][R6.64] ;  /* 0x0000000c065a7981 */ /* 0x0046a6000c1e1900 */
[----:B------:R-:W-:-:S02]  /*27c0*/  IADD3.X R11, R9, R84, RZ, P0, !PT ;  /* 0x00000054090b7210 */ /* 0x000fc400007fe4ff */
[----:B------:R-:W-:-:S04]  /*27d0*/  ISETP.GT.AND P0, PT, R80, 0x1, PT ;  /* 0x000000015000780c */ /* 0x000fc80003f04270 */
[----:B------:R-:W-:-:S13]  /*27e0*/  ISETP.EQ.AND P0, PT, R119, RZ, P0 ;  /* 0x000000ff7700720c */ /* 0x000fda0000702270 */
[----:B0-----:R-:W0:Y:S01]  /*27f0*/  @P0 LDC R59, c[0x0][0x21c] ;  /* 0x00008700ff3b0b82 */ /* 0x001e220000000800 */
[----:B----4-:R-:W-:Y:S01]  /*2800*/  STS.64 [R85], R4 ;  /* 0x0000000455007388 */ /* 0x010fe20000000a00 */
[----:B------:R-:W-:-:S03]  /*2810*/  NOP ;  /* 0x0000000000007918 */ /* 0x000fc60000000000 */
[----:B------:R-:W4:Y:S01]  /*2820*/  LDG.E.64 R10, desc[UR12][R10.64] ;  /* 0x0000000c0a0a7981 */ /* 0x000f22000c1e1b00 */
[----:B------:R-:W-:Y:S02]  /*2830*/  LEA R8, R95, R92, 0x8 ;  /* 0x0000005c5f087211 */ /* 0x000fe400078e40ff */
[----:B------:R-:W-:Y:S01]  /*2840*/  @P0 IADD3 R9, R80, -0x2, RZ ;  /* 0xfffffffe50090810 */ /* 0x000fe20007ffe0ff */
[----:B---3--:R-:W3:Y:S01]  /*2850*/  LDS.64 R6, [R85] ;  /* 0x0000000055067984 */ /* 0x008ee20000000a00 */
[----:B--2---:R-:W-:-:S04]  /*2860*/  FMUL.FTZ R58, R90, 1.4426950216293334961 ;  /* 0x3fb8aa3b5a3a7820 */ /* 0x004fc80000410000 */
[----:B------:R-:W-:-:S06]  /*2870*/  FMUL.FTZ R0, R58, R86 ;  /* 0x000000563a007220 */ /* 0x000fcc0000410000 */
[----:B------:R-:W2:Y:S01]  /*2880*/  MUFU.EX2 R0, R0 ;  /* 0x0000000000007308 */ /* 0x000ea20000000800 */
[----:B------:R-:W-:Y:S01]  /*2890*/  SEL R8, R8, R91, !P1 ;  /* 0x0000005b08087207 */ /* 0x000fe20004800000 */
[----:B0-----:R-:W-:-:S03]  /*28a0*/  @P0 IMAD R9, R9, R59, R92 ;  /* 0x0000003b09090224 */ /* 0x001fc600078e025c */
[----:B------:R-:W-:Y:S01]  /*28b0*/  LEA R59, R8, R79, 0x2 ;  /* 0x0000004f083b7211 */ /* 0x000fe200078e10ff */
[----:B------:R-:W-:Y:S01]  /*28c0*/  FMUL.FTZ R120, R104, R89 ;  /* 0x0000005968787220 */ /* 0x000fe20000410000 */
[C---:B------:R-:W-:Y:S01]  /*28d0*/  FMUL.FTZ R116, R58.reuse, R88 ;  /* 0x000000583a747220 */ /* 0x040fe20000410000 */
[C---:B------:R-:W-:Y:S01]  /*28e0*/  FMUL.FTZ R122, R58.reuse, R87 ;  /* 0x000000573a7a7220 */ /* 0x040fe20000410000 */
[C---:B---3--:R-:W-:Y:S02]  /*28f0*/  PRMT R113, R7.reuse, 0x7632, R113 ;  /* 0x0000763207717816 */ /* 0x048fe40000000071 */
[----:B------:R-:W-:Y:S01]  /*2900*/  SHF.L.U32 R112, R7, 0x10, RZ ;  /* 0x0000001007707819 */ /* 0x000fe200000006ff */
[----:B------:R-:W-:Y:S01]  /*2910*/  FMUL.FTZ R7, R58, R89 ;  /* 0x000000593a077220 */ /* 0x000fe20000410000 */
[----:B------:R-:W-:Y:S01]  /*2920*/  HFMA2.MMA R115, -RZ, RZ, 0, 0 ;  /* 0x00000000ff737435 */ /* 0x000fe200000001ff */
[----:B------:R-:W-:Y:S01]  /*2930*/  MUFU.EX2 R122, R122 ;  /* 0x0000007a007a7308 */ /* 0x000fe20000000800 */
[C---:B------:R-:W-:Y:S01]  /*2940*/  PRMT R114, R6.reuse, 0x7632, R114 ;  /* 0x0000763206727816 */ /* 0x040fe20000000072 */
[----:B------:R-:W-:Y:S01]  /*2950*/  @P0 IMAD.WIDE R8, R9, 0x8, R38 ;  /* 0x0000000809080825 */ /* 0x000fe200078e0226 */
[----:B------:R-:W-:-:S05]  /*2960*/  SHF.L.U32 R110, R6, 0x10, RZ ;  /* 0x00000010066e7819 */ /* 0x000fca00000006ff */
[----:B------:R-:W-:Y:S01]  /*2970*/  MUFU.EX2 R7, R7 ;  /* 0x0000000700077308 */ /* 0x000fe20000000800 */
[----:B------:R-:W-:Y:S02]  /*2980*/  SHF.L.U32 R114, R114, 0x10, RZ ;  /* 0x0000001072727819 */ /* 0x000fe400000006ff */
[----:B------:R-:W-:Y:S01]  /*2990*/  SHF.L.U32 R113, R113, 0x10, RZ ;  /* 0x0000001071717819 */ /* 0x000fe200000006ff */
[----:B------:R-:W-:Y:S01]  /*29a0*/  BSSY B0, `(.L_x_10891) ;  /* 0x0000026000007945 */ /* 0x000fe20003800000 */
[----:B----4-:R0:W-:Y:S01]  /*29b0*/  STS.64 [R85+0x100], R10 ;  /* 0x0001000a55007388 */ /* 0x0101e20000000a00 */
[----:B------:R-:W-:-:S03]  /*29c0*/  NOP ;  /* 0x0000000000007918 */ /* 0x000fc60000000000 */
[----:B------:R-:W3:Y:S04]  /*29d0*/  LDS.64 R4, [R85+0x100] ;  /* 0x0001000055047984 */ /* 0x000ee80000000a00 */
[----:B--2---:R2:W-:Y:S01]  /*29e0*/  STS [R59+0x838], R0 ;  /* 0x000838003b007388 */ /* 0x0045e20000000800 */
[----:B------:R-:W-:Y:S06]  /*29f0*/  BAR.SYNC.DEFER_BLOCKING 0x0 ;  /* 0x0000000000007b1d */ /* 0x000fec0000010000 */
[----:B0-----:R0:W2:Y:S01]  /*2a00*/  MUFU.EX2 R10, R116 ;  /* 0x00000074000a7308 */ /* 0x0010a20000000800 */
[----:B-1----:R4:W1:Y:S04]  /*2a10*/  @P2 LDS R104, [R82+0x103c] ;  /* 0x00103c0052682984 */ /* 0x0028680000000800 */
[----:B------:R4:W5:Y:S01]  /*2a20*/  @P0 LDG.E R115, desc[UR12][R8.64+0x4] ;  /* 0x0000040c08730981 */ /* 0x000962000c1e1900 */
[----:B---3--:R-:W-:-:S02]  /*2a30*/  PRMT R6, R4, 0x7632, R6 ;  /* 0x0000763204067816 */ /* 0x008fc40000000006 */
[----:B------:R-:W-:Y:S02]  /*2a40*/  SHF.L.U32 R58, R4, 0x10, RZ ;  /* 0x00000010043a7819 */ /* 0x000fe400000006ff */
[C---:B------:R-:W-:Y:S02]  /*2a50*/  PRMT R4, R5.reuse, 0x7632, R4 ;  /* 0x0000763205047816 */ /* 0x040fe40000000004 */
[----:B0-----:R-:W-:Y:S01]  /*2a60*/  SHF.L.U32 R116, R5, 0x10, RZ ;  /* 0x0000001005747819 */ /* 0x001fe200000006ff */
[----:B------:R-:W-:Y:S01]  /*2a70*/  FMUL.FTZ R5, R111, R86 ;  /* 0x000000566f057220 */ /* 0x000fe20000410000 */
[----:B------:R-:W-:Y:S01]  /*2a80*/  SHF.L.U32 R4, R4, 0x10, RZ ;  /* 0x0000001004047819 */ /* 0x000fe200000006ff */
[----:B----4-:R-:W-:Y:S01]  /*2a90*/  FMUL.FTZ R9, R108, R88 ;  /* 0x000000586c097220 */ /* 0x010fe20000410000 */
[----:B------:R-:W-:Y:S02]  /*2aa0*/  IMAD.U32 R8, R6, 0x10000, RZ ;  /* 0x0001000006087824 */ /* 0x000fe400078e00ff */
        /* <DEDUP_REMOVED lines=21> */
.L_x_10892:
[----:B------:R-:W-:Y:S05]  /*2c00*/  BSYNC B0 ;  /* 0x0000000000007941 */ /* 0x000fea0003800000 */
.L_x_10891:
[----:B-1----:R-:W-:Y:S01]  /*2c10*/  FMUL.FTZ R59, R7, R104 ;  /* 0x00000068073b7220 */ /* 0x002fe20000410000 */
[----:B------:R-:W-:Y:S01]  /*2c20*/  FMUL.FTZ R123, R109, R58 ;  /* 0x0000003a6d7b7220 */ /* 0x000fe20000410000 */
[C---:B------:R-:W-:Y:S01]  /*2c30*/  FFMA.FTZ R58, R122.reuse, R125, R8 ;  /* 0x0000007d7a3a7223 */ /* 0x040fe20000010008 */
[C---:B------:R-:W-:Y:S01]  /*2c40*/  FFMA.FTZ R108, R122.reuse, R108, R111 ;  /* 0x0000006c7a6c7223 */ /* 0x040fe2000001006f */
[----:B------:R-:W-:Y:S01]  /*2c50*/  FMUL.FTZ R59, R122, R59 ;  /* 0x0000003b7a3b7220 */ /* 0x000fe20000410000 */
[C---:B------:R-:W-:Y:S01]  /*2c60*/  FMUL.FTZ R125, R7.reuse, R124 ;  /* 0x0000007c077d7220 */ /* 0x040fe20000410000 */
[C---:B------:R-:W-:Y:S01]  /*2c70*/  FFMA.FTZ R127, R10.reuse, R58, R123 ;  /* 0x0000003a0a7f7223 */ /* 0x040fe2000001007b */
[----:B------:R-:W-:Y:S01]  /*2c80*/  FFMA.FTZ R108, R7, R108, R4 ;  /* 0x0000006c076c7223 */ /* 0x000fe20000010004 */
[----:B------:R-:W-:Y:S01]  /*2c90*/  FMUL.FTZ R128, R10, R59 ;  /* 0x0000003b0a807220 */ /* 0x000fe20000410000 */
[C---:B------:R-:W-:Y:S01]  /*2ca0*/  ISETP.NE.AND P2, PT, R119.reuse, 0x1f, PT ;  /* 0x0000001f7700780c */ /* 0x040fe20003f45270 */
[----:B------:R-:W-:Y:S01]  /*2cb0*/  SHFL.UP PT, R58, R125, 0x1, RZ ;  /* 0x042000007d3a7989 */ /* 0x000fe200000e00ff */
[----:B------:R-:W-:Y:S01]  /*2cc0*/  ISETP.GE.AND P0, PT, R74, 0x1, PT ;  /* 0x000000014a00780c */ /* 0x000fe20003f06270 */
[----:B------:R-:W-:Y:S01]  /*2cd0*/  BSSY B0, `(.L_x_10893) ;  /* 0x0000081000007945 */ /* 0x000fe20003800000 */
[----:B------:R-:W-:Y:S01]  /*2ce0*/  ISETP.GE.U32.AND P3, PT, R119, 0x18, PT ;  /* 0x000000187700780c */ /* 0x000fe20003f66070 */
[----:B0-----:R-:W0:Y:S01]  /*2cf0*/  SHFL.DOWN PT, R106, R127, 0x1, 0x1f ;  /* 0x08201f007f6a7f89 */ /* 0x001e2200000e0000 */
[----:B------:R-:W-:-:S02]  /*2d00*/  LEA R124, R92, R79, 0x3 ;  /* 0x0000004f5c7c7211 */ /* 0x000fc400078e18ff */
[----:B------:R-:W-:Y:S01]  /*2d10*/  LEA R135, R80, 0xffffff80, 0x7 ;  /* 0xffffff8050877811 */ /* 0x000fe200078e38ff */
[----:B------:R-:W1:Y:S03]  /*2d20*/  SHFL.DOWN PT, R129, R128, 0x1, 0x1f ;  /* 0x08201f0080817f89 */ /* 0x000e6600000e0000 */
[----:B------:R-:W-:Y:S01]  /*2d30*/  IADD3 R132, -R135, UR7, -R32 ;  /* 0x0000000787847c10 */ /* 0x000fe2000fffe920 */
        /* <DEDUP_REMOVED lines=31> */
[----:B------:R-:W-:Y:S02]  /*2f30*/  HFMA2.MMA R58, -RZ, RZ, 1.875, 0 ;  /* 0x3f800000ff3a7435 */ /* 0x000fe400000001ff */
[----:B------:R-:W-:Y:S01]  /*2f40*/  ISETP.NE.OR P0, PT, R119, RZ, P0 ;  /* 0x000000ff7700720c */ /* 0x000fe20000705670 */
[----:B------:R-:W3:Y:S01]  /*2f50*/  SHFL.UP PT, R106, R125, 0x8, RZ ;  /* 0x050000007d6a7989 */ /* 0x000ee200000e00ff */
[----:B0-----:R-:W-:-:S11]  /*2f60*/  @!P3 FFMA.FTZ R127, R128, R130, R127 ;  /* 0x00000082807fb223 */ /* 0x001fd6000001007f */
[----:B------:R-:W-:Y:S01]  /*2f70*/  @!P0 LDS.64 R58, [R124+0x10b8] ;  /* 0x0010b8007c3a8984 */ /* 0x000fe20000000a00 */
[----:B------:R-:W-:Y:S01]  /*2f80*/  ISETP.GE.AND P0, PT, R74, 0x10, PT ;  /* 0x000000104a00780c */ /* 0x000fe20003f06270 */
[----:B-1----:R-:W-:Y:S02]  /*2f90*/  @!P3 FMUL.FTZ R128, R128, R129 ;  /* 0x000000818080b220 */ /* 0x002fe40000410000 */
[----:B------:R-:W0:Y:S01]  /*2fa0*/  SHFL.DOWN PT, R130, R127, 0x10, 0x1f ;  /* 0x0a001f007f827f89 */ /* 0x000e2200000e0000 */
[----:B------:R-:W-:Y:S01]  /*2fb0*/  ISETP.GE.AND P3, PT, R132, 0x1, PT ;  /* 0x000000018400780c */ /* 0x000fe20003f66270 */
[C---:B--2---:R-:W-:Y:S02]  /*2fc0*/  @P2 FFMA.FTZ R108, R125.reuse, R126, R108 ;  /* 0x0000007e7d6c2223 */ /* 0x044fe4000001006c */
        /* <DEDUP_REMOVED lines=8> */
[----:B------:R-:W-:Y:S01]  /*3050*/  ISETP.NE.AND P2, PT, R32, 0x1f, PT ;  /* 0x0000001f2000780c */ /* 0x000fe20003f45270 */
[C---:B--2---:R-:W-:Y:S02]  /*3060*/  @P0 FFMA.FTZ R108, R125.reuse, R126, R108 ;  /* 0x0000007e7d6c0223 */ /* 0x044fe4000001006c */
[----:B------:R-:W-:Y:S01]  /*3070*/  SHFL.DOWN PT, R130, R128, 0x1, 0x1f ;  /* 0x08201f0080827f89 */ /* 0x000fe200000e0000 */
[----:B---3--:R-:W-:-:S03]  /*3080*/  @P0 FMUL.FTZ R125, R125, R106 ;  /* 0x0000006a7d7d0220 */ /* 0x008fc60000410000 */
[----:B------:R-:W0:Y:S01]  /*3090*/  SHFL.IDX PT, R131, R59, RZ, 0x1f ;  /* 0x00001fff3b837589 */ /* 0x000e2200000e0000 */
[----:B------:R-:W-:-:S03]  /*30a0*/  ISETP.NE.AND P0, PT, R32, RZ, PT ;  /* 0x000000ff2000720c */ /* 0x000fc60003f05270 */
[----:B-----5:R1:W-:Y:S04]  /*30b0*/  SHFL.IDX PT, R106, R115, RZ, 0x1f ;  /* 0x00001fff736a7589 */ /* 0x0203e800000e0000 */
[----:B------:R-:W-:Y:S04]  /*30c0*/  SHFL.UP PT, R108, R108, 0x1, RZ ;  /* 0x042000006c6c7989 */ /* 0x000fe800000e00ff */
[----:B------:R-:W2:Y:S04]  /*30d0*/  SHFL.UP PT, R125, R125, 0x1, RZ ;  /* 0x042000007d7d7989 */ /* 0x000ea800000e00ff */
[----:B------:R3:W-:Y:S04]  /*30e0*/  SHFL.IDX PT, R129, R127, RZ, 0x1f ;  /* 0x00001fff7f817589 */ /* 0x0007e800000e0000 */
[----:B------:R-:W4:Y:S01]  /*30f0*/  SHFL.IDX PT, R126, R128, RZ, 0x1f ;  /* 0x00001fff807e7589 */ /* 0x000f2200000e0000 */
[----:B0-----:R-:W-:-:S04]  /*3100*/  @P2 FFMA.FTZ R131, R130, R131, R133 ;  /* 0x0000008382832223 */ /* 0x001fc80000010085 */
[----:B------:R-:W-:Y:S01]  /*3110*/  FFMA.FTZ R116, R131, R104, R116 ;  /* 0x0000006883747223 */ /* 0x000fe20000010074 */
[----:B------:R-:W-:-:S03]  /*3120*/  SHF.R.U32.HI R104, RZ, 0x10, R17 ;  /* 0x00000010ff687819 */ /* 0x000fc60000011611 */
[----:B-1----:R-:W-:Y:S01]  /*3130*/  FFMA.FTZ R115, R7, R116, R6 ;  /* 0x0000007407737223 */ /* 0x002fe20000010006 */
[----:B------:R-:W-:Y:S01]  /*3140*/  SHF.L.U32 R104, R104, 0x10, RZ ;  /* 0x0000001068687819 */ /* 0x000fe200000006ff */
[----:B--2---:R-:W-:Y:S01]  /*3150*/  @P1 FFMA.FTZ R106, R125, R106, R108 ;  /* 0x0000006a7d6a1223 */ /* 0x004fe2000001006c */
[----:B------:R-:W-:Y:S01]  /*3160*/  SHF.R.U64 R108, R16, 0x10, R17 ;  /* 0x00000010106c7819 */ /* 0x000fe20000001211 */
[----:B---3--:R-:W-:Y:S02]  /*3170*/  FMUL.FTZ R127, R115, R87 ;  /* 0x00000057737f7220 */ /* 0x008fe40000410000 */
[----:B------:R-:W-:Y:S01]  /*3180*/  FFMA.FTZ R133, R0, R106, R121 ;  /* 0x0000006a00857223 */ /* 0x000fe20000010079 */
[----:B------:R-:W-:Y:S02]  /*3190*/  SHF.L.U32 R108, R108, 0x10, RZ ;  /* 0x000000106c6c7819 */ /* 0x000fe400000006ff */
[----:B------:R-:W-:Y:S01]  /*31a0*/  SHF.L.U32 R106, R17, 0x10, RZ ;  /* 0x00000010116a7819 */ /* 0x000fe200000006ff */
[----:B------:R-:W-:Y:S01]  /*31b0*/  FFMA.FTZ R131, R10, R133, R117 ;  /* 0x000000850a837223 */ /* 0x000fe20000010075 */
[----:B------:R-:W-:Y:S01]  /*31c0*/  FFMA.FTZ R117, R122, R115, R8 ;  /* 0x000000737a757223 */ /* 0x000fe20000010008 */
[----:B----4-:R-:W-:Y:S01]  /*31d0*/  FFMA.FTZ R59, R126, R59, R129 ;  /* 0x0000003b7e3b7223 */ /* 0x010fe20000010081 */
[----:B------:R-:W-:Y:S01]  /*31e0*/  FMUL.FTZ R129, R116, R89 ;  /* 0x0000005974817220 */ /* 0x000fe20000410000 */
[----:B------:R-:W-:Y:S01]  /*31f0*/  FFMA.FTZ R125, R122, R131, R111 ;  /* 0x000000837a7d7223 */ /* 0x000fe2000001006f */
[----:B------:R-:W-:Y:S01]  /*3200*/  FFMA.FTZ R121, R10, R117, R123 ;  /* 0x000000750a797223 */ /* 0x000fe2000001007b */
[----:B------:R-:W-:Y:S01]  /*3210*/  SHF.L.U32 R111, R16, 0x10, RZ ;  /* 0x00000010106f7819 */ /* 0x000fe200000006ff */
[----:B------:R-:W-:Y:S01]  /*3220*/  FMUL.FTZ R123, R117, R88 ;  /* 0x00000058757b7220 */ /* 0x000fe20000410000 */
[----:B------:R-:W-:Y:S01]  /*3230*/  FFMA.FTZ R130, R7, R125, R4 ;  /* 0x0000007d07827223 */ /* 0x000fe20000010004 */
        /* <DEDUP_REMOVED lines=9> */
[----:B------:R-:W-:Y:S01]  /*32d0*/  FFMA.FTZ R122, R114, -R9, R131 ;  /* 0x80000009727a7223 */ /* 0x000fe20000010083 */
[----:B------:R-:W-:Y:S01]  /*32e0*/  FFMA.FTZ R9, R0, R8, RZ ;  /* 0x0000000800097223 */ /* 0x000fe200000100ff */
[----:B------:R-:W-:Y:S01]  /*32f0*/  FMUL.FTZ R8, R109, R133 ;  /* 0x000000856d087220 */ /* 0x000fe20000410000 */
[----:B------:R0:W-:Y:S01]  /*3300*/  STS.128 [R126+0x200], R4 ;  /* 0x000200047e007388 */ /* 0x0001e20000000c00 */
[----:B------:R-:W-:Y:S01]  /*3310*/  FMUL.FTZ R10, R107, R125 ;  /* 0x0000007d6b0a7220 */ /* 0x000fe20000410000 */
[----:B------:R-:W-:Y:S01]  /*3320*/  FFMA.FTZ R128, R122, R123, R9 ;  /* 0x0000007b7a807223 */ /* 0x000fe20000010009 */
[----:B------:R-:W-:Y:S01]  /*3330*/  FFMA.FTZ R123, R112, -R11, R125 ;  /* 0x8000000b707b7223 */ /* 0x000fe2000001007d */
        /* <DEDUP_REMOVED lines=26> */
.L_x_10894:
[----:B------:R-:W-:Y:S05]  /*34e0*/  BSYNC B0 ;  /* 0x0000000000007941 */ /* 0x000fea0003800000 */
.L_x_10893:
        /* <DEDUP_REMOVED lines=16> */
[----:B------:R-:W-:Y:S01]  /*35f0*/  IMAD.WIDE.U32 R4, R42, UR23, R52 ;  /* 0x000000172a047c25 */ /* 0x000fe2000f8e0034 */
[----:B------:R-:W-:-:S04]  /*3600*/  IADD3 R7, R7, R11, RZ ;  /* 0x0000000b07077210 */ /* 0x000fc80007ffe0ff */
[----:B------:R-:W-:Y:S01]  /*3610*/  IADD3 R5, R5, R127, RZ ;  /* 0x0000007f05057210 */ /* 0x000fe20007ffe0ff */
[----:B--2---:R2:W-:Y:S04]  /*3620*/  REDG.E.ADD.F32.FTZ.RN.STRONG.GPU desc[UR12][R6.64], R133 ;  /* 0x00000085060079a6 */ /* 0x0045e8000c10f38c */
[----:B0-----:R2:W-:Y:S02]  /*3630*/  REDG.E.ADD.F32.FTZ.RN.STRONG.GPU desc[UR12][R4.64], R9 ;  /* 0x00000009040079a6 */ /* 0x0015e4000c10f38c */
.L_x_10896:
[----:B------:R-:W-:Y:S05]  /*3640*/  BSYNC B0 ;  /* 0x0000000000007941 */ /* 0x000fea0003800000 */
.L_x_10895:
        /* <DEDUP_REMOVED lines=9> */
.L_x_10898:
[----:B------:R-:W-:Y:S05]  /*36e0*/  BSYNC B0 ;  /* 0x0000000000007941 */ /* 0x000fea0003800000 */
.L_x_10897:
        /* <DEDUP_REMOVED lines=9> */
.L_x_10900:
[----:B------:R-:W-:Y:S05]  /*3780*/  BSYNC B0 ;  /* 0x0000000000007941 */ /* 0x000fea0003800000 */
.L_x_10899:
[----:B----4-:R-:W4:Y:S01]  /*3790*/  SHFL.DOWN P3, R5, R8, 0x1, 0x1f ;  /* 0x08201f0008057f89 */ /* 0x010f220000060000 */
[----:B------:R-:W-:Y:S01]  /*37a0*/  ISETP.NE.AND P4, PT, R74, RZ, PT ;  /* 0x000000ff4a00720c */ /* 0x000fe20003f85270 */
        /* <DEDUP_REMOVED lines=8> */
[----:B------:R-:W-:Y:S01]  /*3830*/  BSSY B0, `(.L_x_10901) ;  /* 0x0000025000007945 */ /* 0x000fe20003800000 */
[----:B------:R-:W-:Y:S01]  /*3840*/  FFMA.FTZ R123, R106, R115, R123 ;  /* 0x000000736a7b7223 */ /* 0x000fe2000001007b */
[----:B------:R-:W-:Y:S01]  /*3850*/  FFMA.FTZ R114, R108, R114, R117 ;  /* 0x000000726c727223 */ /* 0x000fe20000010075 */
[----:B------:R-:W-:Y:S01]  /*3860*/  FFMA.FTZ R96, R115, R87, R96 ;  /* 0x0000005773607223 */ /* 0x000fe20000010060 */
[----:B------:R-:W5:Y:S01]  /*3870*/  @!P4 S2R R11, SR_CgaCtaId ;  /* 0x00000000000bc919 */ /* 0x000f620000008800 */
[----:B------:R-:W-:Y:S01]  /*3880*/  FFMA.FTZ R94, R113, R89, R94 ;  /* 0x00000059715e7223 */ /* 0x000fe2000001005e */
[----:B------:R-:W-:Y:S01]  /*3890*/  FADD.FTZ R102, R123, R102 ;  /* 0x000000667b667221 */ /* 0x000fe20000010000 */
[----:B------:R-:W-:Y:S01]  /*38a0*/  FADD.FTZ R101, R114, R101 ;  /* 0x0000006572657221 */ /* 0x000fe20000010000 */
[----:B----4-:R-:W-:Y:S01]  /*38b0*/  @P3 FADD R5, R8, R5 ;  /* 0x0000000508053221 */ /* 0x010fe20000000000 */
[----:B------:R-:W-:-:S04]  /*38c0*/  @!P4 MOV R8, 0x400 ;  /* 0x000004000008c802 */ /* 0x000fc80000000f00 */
[----:B------:R-:W4:Y:S01]  /*38d0*/  SHFL.DOWN P3, R6, R5, 0x2, 0x1f ;  /* 0x08401f0005067f89 */ /* 0x000f220000060000 */
[----:B-----5:R-:W-:Y:S01]  /*38e0*/  @!P4 LEA R79, R11, R8, 0x18 ;  /* 0x000000080b4fc211 */ /* 0x020fe200078ec0ff */
[----:B----4-:R-:W-:Y:S01]  /*38f0*/  @P3 FADD R6, R5, R6 ;  /* 0x0000000605063221 */ /* 0x010fe20000000000 */
[----:B------:R-:W-:-:S04]  /*3900*/  FMUL.FTZ R5, R90, R116 ;  /* 0x000000745a057220 */ /* 0x000fc80000410000 */
[----:B------:R-:W4:Y:S02]  /*3910*/  SHFL.DOWN P3, R7, R6, 0x4, 0x1f ;  /* 0x08801f0006077f89 */ /* 0x000f240000060000 */
[----:B----4-:R-:W-:-:S05]  /*3920*/  @P3 FADD R7, R6, R7 ;  /* 0x0000000706073221 */ /* 0x010fca0000000000 */
[----:B------:R-:W4:Y:S02]  /*3930*/  SHFL.DOWN P3, R10, R7, 0x8, 0x1f ;  /* 0x09001f00070a7f89 */ /* 0x000f240000060000 */
[----:B----4-:R-:W-:Y:S01]  /*3940*/  @P3 FADD R10, R7, R10 ;  /* 0x0000000a070a3221 */ /* 0x010fe20000000000 */
[----:B------:R-:W-:Y:S01]  /*3950*/  FMUL.FTZ R7, R120, R5 ;  /* 0x0000000578077220 */ /* 0x000fe20000410000 */
[-C--:B------:R-:W-:Y:S01]  /*3960*/  FMUL.FTZ R5, R110, R121.reuse ;  /* 0x000000796e057220 */ /* 0x080fe20000410000 */
[----:B------:R-:W-:Y:S02]  /*3970*/  FMUL.FTZ R121, R90, R121 ;  /* 0x000000795a797220 */ /* 0x000fe40000410000 */
[----:B---3--:R-:W3:Y:S01]  /*3980*/  SHFL.DOWN P3, R9, R10, 0x10, 0x1f ;  /* 0x0a001f000a097f89 */ /* 0x008ee20000060000 */
[----:B------:R-:W-:Y:S01]  /*3990*/  FFMA.FTZ R98, R5, R86, R98 ;  /* 0x0000005605627223 */ /* 0x000fe20000010062 */
[----:B------:R-:W-:Y:S01]  /*39a0*/  FMUL.FTZ R0, R0, R121 ;  /* 0x0000007900007220 */ /* 0x000fe20000410000 */
[----:B------:R-:W-:-:S03]  /*39b0*/  FFMA.FTZ R4, R104, R113, R7 ;  /* 0x0000007168047223 */ /* 0x000fc60000010007 */
[----:B------:R-:W-:Y:S01]  /*39c0*/  FFMA.FTZ R5, R111, R5, R0 ;  /* 0x000000056f057223 */ /* 0x000fe20000010000 */
[----:B------:R-:W-:-:S03]  /*39d0*/  FADD.FTZ R99, R4, R99 ;  /* 0x0000006304637221 */ /* 0x000fc60000010000 */
        /* <DEDUP_REMOVED lines=10> */
.L_x_10902:
[----:B------:R-:W-:Y:S05]  /*3a80*/  BSYNC B0 ;  /* 0x0000000000007941 */ /* 0x000fea0003800000 */
.L_x_10901:
[----:B------:R-:W-:Y:S01]  /*3a90*/  IADD3 R92, R92, 0x1, RZ ;  /* 0x000000015c5c7810 */ /* 0x000fe20007ffe0ff */
[----:B------:R-:W-:-:S03]  /*3aa0*/  UIADD3 UR5, UP0, UR5, 0x1, URZ ;  /* 0x0000000105057890 */ /* 0x000fc6000ff1e03f */
[----:B------:R-:W-:Y:S01]  /*3ab0*/  ISETP.GE.AND P0, PT, R92, UR25, PT ;  /* 0x000000195c007c0c */ /* 0x000fe2000bf06270 */
[----:B------:R-:W-:-:S12]  /*3ac0*/  UIADD3.X UR6, URZ, UR6, URZ, UP0, !UPT ;  /* 0x000000063f067290 */ /* 0x000fd800087fe43f */
[----:B------:R-:W-:Y:S05]  /*3ad0*/  @!P0 BRA `(.L_x_10903) ;  /* 0xffffffe800d08947 */ /* 0x000fea000383ffff */
.L_x_10890:
[----:B------:R-:W-:Y:S01]  /*3ae0*/  BAR.SYNC.DEFER_BLOCKING 0x0 ;  /* 0x0000000000007b1d */ /* 0x000fe20000010000 */
[----:B------:R-:W-:Y:S02]  /*3af0*/  SHF.R.S32.HI R0, RZ, 0x1f, R32 ;  /* 0x0000001fff007819 */ /* 0x000fe40000011420 */
[----:B-12---:R-:W-:Y:S02]  /*3b00*/  LEA R2, P0, R32, R71, 0x3 ;  /* 0x0000004720027211 */ /* 0x006fe400078018ff */
[----:B------:R-:W-:-:S03]  /*3b10*/  LEA R45, R74, R79, 0x3 ;  /* 0x0000004f4a2d7211 */ /* 0x000fc600078e18ff */
[----:B------:R-:W1:Y:S01]  /*3b20*/  LDC.64 R40, c[0x0][0x388] ;  /* 0x0000e200ff287b82 */ /* 0x000e620000000a00 */
[----:B------:R-:W-:Y:S01]  /*3b30*/  LEA.HI.X R3, R32, R73, R0, 0x3, P0 ;  /* 0x0000004920037211 */ /* 0x000fe200000f1c00 */
[----:B------:R-:W-:Y:S01]  /*3b40*/  ULDC.64 UR6, c[0x0][0x390] ;  /* 0x0000e40000067ab9 */ /* 0x000fe20000000a00 */
[----:B------:R-:W-:Y:S02]  /*3b50*/  F2FP.BF16.F32.PACK_AB R16, R97, R98 ;  /* 0x000000626110723e */ /* 0x000fe400000010ff */
[----:B------:R-:W-:-:S03]  /*3b60*/  F2FP.BF16.F32.PACK_AB R17, R94, R96 ;  /* 0x000000605e11723e */ /* 0x000fc600000010ff */
[----:B------:R-:W2:Y:S01]  /*3b70*/  LDC.64 R42, c[0x0][0x3e0] ;  /* 0x0000f800ff2a7b82 */ /* 0x000ea20000000a00 */
[----:B------:R-:W5:Y:S01]  /*3b80*/  LDG.E.64 R2, desc[UR12][R2.64] ;  /* 0x0000000c02027981 */ /* 0x000f62000c1e1b00 */
[C---:B------:R-:W-:Y:S01]  /*3b90*/  ISETP.GT.AND P5, PT, R80.reuse, 0x1, PT ;  /* 0x000000015000780c */ /* 0x040fe20003fa4270 */
[----:B------:R-:W-:Y:S01]  /*3ba0*/  UIADD3 UR4, UR4, -0x80, URZ ;  /* 0xffffff8004047890 */ /* 0x000fe2000fffe03f */
[----:B------:R-:W-:Y:S01]  /*3bb0*/  IADD3 R80, R80, -0x1, RZ ;  /* 0xffffffff50507810 */ /* 0x000fe20007ffe0ff */
[----:B-----5:R-:W-:Y:S01]  /*3bc0*/  STS.64 [R45], R2 ;  /* 0x000000022d007388 */ /* 0x020fe20000000a00 */
[----:B------:R-:W-:-:S03]  /*3bd0*/  NOP ;  /* 0x0000000000007918 */ /* 0x000fc60000000000 */
[----:B---34-:R-:W3:Y:S01]  /*3be0*/  LDS.64 R8, [R45] ;  /* 0x000000002d087984 */ /* 0x018ee20000000a00 */
[----:B------:R-:W-:Y:S06]  /*3bf0*/  BAR.SYNC.DEFER_BLOCKING 0x0 ;  /* 0x0000000000007b1d */ /* 0x000fec0000010000 */
[----:B------:R4:W-:Y:S01]  /*3c00*/  STS.64 [R45], R16 ;  /* 0x000000102d007388 */ /* 0x0009e20000000a00 */
[C---:B---3--:R-:W-:Y:S01]  /*3c10*/  SHF.L.U32 R0, R8.reuse, 0x10, RZ ;  /* 0x0000001008007819 */ /* 0x048fe200000006ff */
[----:B----4-:R-:W3:Y:S01]  /*3c20*/  LDC.64 R16, c[0x0][0x3f0] ;  /* 0x0000fc00ff107b82 */ /* 0x010ee20000000a00 */
[--C-:B------:R-:W-:Y:S01]  /*3c30*/  SHF.R.U64 R5, R8, 0x10, R9.reuse ;  /* 0x0000001008057819 */ /* 0x100fe20000001209 */
[----:B-1----:R-:W-:Y:S01]  /*3c40*/  IMAD R8, R40, UR15, RZ ;  /* 0x0000000f28087c24 */ /* 0x002fe2000f8e02ff */
[----:B------:R-:W-:Y:S01]  /*3c50*/  SHF.R.U32.HI R4, RZ, 0x10, R9 ;  /* 0x00000010ff047819 */ /* 0x000fe20000011609 */
[----:B------:R-:W-:Y:S01]  /*3c60*/  FADD.FTZ R6, R0, R63 ;  /* 0x0000003f00067221 */ /* 0x000fe20000010000 */
[----:B------:R-:W-:Y:S01]  /*3c70*/  SHF.L.U32 R0, R9, 0x10, RZ ;  /* 0x0000001009007819 */ /* 0x000fe200000006ff */
[----:B------:R-:W-:Y:S01]  /*3c80*/  IMAD R41, R41, UR14, R8 ;  /* 0x0000000e29297c24 */ /* 0x000fe2000f8e0208 */
[----:B------:R-:W-:-:S02]  /*3c90*/  SHF.L.U32 R2, R4, 0x10, RZ ;  /* 0x0000001004027819 */ /* 0x000fc400000006ff */
        /* <DEDUP_REMOVED lines=8> */
[----:B------:R-:W-:-:S06]  /*3d20*/  @!P0 FMUL.FTZ R0, R6, -1.4426950216293334961 ;  /* 0xbfb8aa3b06008820 */ /* 0x000fcc0000410000 */
[----:B------:R-:W-:Y:S01]  /*3d30*/  @!P2 FMUL.FTZ R3, R7, -1.4426950216293334961 ;  /* 0xbfb8aa3b0703a820 */ /* 0x000fe20000410000 */
[----:B------:R-:W1:Y:S01]  /*3d40*/  @!P0 MUFU.EX2 R0, R0 ;  /* 0x0000000000008308 */ /* 0x000e620000000800 */
[----:B------:R-:W-:Y:S01]  /*3d50*/  @!P3 FMUL.FTZ R5, R5, -1.4426950216293334961 ;  /* 0xbfb8aa3b0505b820 */ /* 0x000fe20000410000 */
[----:B------:R-:W-:-:S03]  /*3d60*/  MOV R7, R15 ;  /* 0x0000000f00077202 */ /* 0x000fc60000000f00 */
[----:B------:R-:W-:-:S03]  /*3d70*/  @!P1 FMUL.FTZ R2, R4, -1.4426950216293334961 ;  /* 0xbfb8aa3b04029820 */ /* 0x000fc60000410000 */
[----:B------:R-:W4:Y:S08]  /*3d80*/  @!P2 MUFU.EX2 R3, R3 ;  /* 0x000000030003a308 */ /* 0x000f300000000800 */
[----:B------:R5:W0:Y:S01]  /*3d90*/  @!P1 MUFU.EX2 R4, R2 ;  /* 0x0000000200049308 */ /* 0x000a220000000800 */
[----:B-1----:R-:W-:-:S07]  /*3da0*/  @!P0 FADD.FTZ R0, R0, 1 ;  /* 0x3f80000000008421 */ /* 0x002fce0000010000 */
[----:B------:R-:W1:Y:S01]  /*3db0*/  @!P3 MUFU.EX2 R9, R5 ;  /* 0x000000050009b308 */ /* 0x000e620000000800 */
[----:B----4-:R-:W-:Y:S01]  /*3dc0*/  @!P2 FADD.FTZ R6, R3, 1 ;  /* 0x3f8000000306a421 */ /* 0x010fe20000010000 */
[----:B------:R-:W-:Y:S01]  /*3dd0*/  NOP ;  /* 0x0000000000007918 */ /* 0x000fe20000000000 */
[----:B-----5:R-:W4:Y:S05]  /*3de0*/  LDS.64 R2, [R45] ;  /* 0x000000002d027984 */ /* 0x020f2a0000000a00 */
[----:B------:R5:W2:Y:S01]  /*3df0*/  @!P2 MUFU.RCP R13, R6 ;  /* 0x00000006000da308 */ /* 0x000aa20000001000 */
[----:B0-----:R-:W-:-:S07]  /*3e00*/  @!P1 FADD.FTZ R8, R4, 1 ;  /* 0x3f80000004089421 */ /* 0x001fce0000010000 */
[----:B------:R1:W0:Y:S01]  /*3e10*/  @!P0 MUFU.RCP R11, R0 ;  /* 0x00000000000b8308 */ /* 0x0002220000001000 */
[----:B-----5:R-:W-:Y:S02]  /*3e20*/  MOV R6, R14 ;  /* 0x0000000e00067202 */ /* 0x020fe40000000f00 */
[----:B------:R-:W5:Y:S03]  /*3e30*/  LDC.64 R14, c[0x0][0x3a8] ;  /* 0x0000ea00ff0e7b82 */ /* 0x000f660000000a00 */
[----:B------:R-:W-:Y:S02]  /*3e40*/  IMAD.WIDE.U32 R4, R40, UR14, R6 ;  /* 0x0000000e28047c25 */ /* 0x000fe4000f8e0006 */
[----:B------:R-:W3:Y:S02]  /*3e50*/  @!P1 MUFU.RCP R10, R8 ;  /* 0x00000008000a9308 */ /* 0x000ee40000001000 */
[----:B-1----:R-:W-:Y:S01]  /*3e60*/  @!P3 FADD.FTZ R0, R9, 1 ;  /* 0x3f8000000900b421 */ /* 0x002fe20000010000 */
[----:B------:R-:W-:Y:S01]  /*3e70*/  IMAD R9, R61, UR6, RZ ;  /* 0x000000063d097c24 */ /* 0x000fe2000f8e02ff */
[----:B------:R-:W-:Y:S01]  /*3e80*/  IADD3 R5, R5, R41, RZ ;  /* 0x0000002905057210 */ /* 0x000fe20007ffe0ff */
[----:B--2---:R-:W-:Y:S01]  /*3e90*/  @!P2 FMUL.FTZ R102, R102, R13 ;  /* 0x0000000d6666a220 */ /* 0x004fe20000410000 */
[----:B------:R-:W-:Y:S01]  /*3ea0*/  IADD3 R77, P2, R77, -0x100, RZ ;  /* 0xffffff004d4d7810 */ /* 0x000fe20007f5e0ff */
[----:B------:R-:W-:-:S02]  /*3eb0*/  IMAD R9, R60, UR7, R9 ;  /* 0x000000073c097c24 */ /* 0x000fc4000f8e0209 */
[----:B------:R-:W-:-:S04]  /*3ec0*/  IMAD.WIDE.U32 R4, R60, UR6, R4 ;  /* 0x000000063c047c25 */ /* 0x000fc8000f8e0004 */
[----:B0-----:R-:W-:Y:S01]  /*3ed0*/  @!P0 FMUL.FTZ R100, R100, R11 ;  /* 0x0000000b64648220 */ /* 0x001fe20000410000 */
[----:B------:R-:W0:Y:S01]  /*3ee0*/  @!P3 MUFU.RCP R0, R0 ;  /* 0x000000000000b308 */ /* 0x000e220000001000 */
[----:B------:R-:W-:Y:S01]  /*3ef0*/  ULDC.64 UR6, c[0x0][0x3b0] ;  /* 0x0000ec0000067ab9 */ /* 0x000fe20000000a00 */
[----:B------:R-:W-:Y:S02]  /*3f00*/  IADD3.X R78, R78, -0x1, RZ, P2, !PT ;  /* 0xffffffff4e4e7810 */ /* 0x000fe400017fe4ff */
[----:B------:R-:W-:Y:S02]  /*3f10*/  IADD3 R5, R5, R9, RZ ;  /* 0x0000000905057210 */ /* 0x000fe40007ffe0ff */
[----:B------:R-:W-:Y:S01]  /*3f20*/  LEA R12, P4, R4, R42, 0x1 ;  /* 0x0000002a040c7211 */ /* 0x000fe200078808ff */
[----:B---3--:R-:W-:Y:S01]  /*3f30*/  @!P1 FMUL.FTZ R101, R101, R10 ;  /* 0x0000000a65659220 */ /* 0x008fe20000410000 */
[----:B------:R-:W-:Y:S01]  /*3f40*/  IADD3 R75, P1, R75, -0x100, RZ ;  /* 0xffffff004b4b7810 */ /* 0x000fe20007f3e0ff */
[----:B-----5:R-:W-:Y:S01]  /*3f50*/  IMAD.WIDE.U32 R6, R14, UR14, R6 ;  /* 0x0000000e0e067c25 */ /* 0x020fe2000f8e0006 */
[----:B------:R-:W-:-:S02]  /*3f60*/  LEA.HI.X R5, R4, R43, R5, 0x1, P4 ;  /* 0x0000002b04057211 */ /* 0x000fc400020f0c05 */
[----:B------:R-:W-:Y:S02]  /*3f70*/  IADD3 R8, P0, R12, R83, RZ ;  /* 0x000000530c087210 */ /* 0x000fe40007f1e0ff */
[----:B------:R-:W-:Y:S01]  /*3f80*/  F2FP.BF16.F32.PACK_AB R10, R101, R100 ;  /* 0x00000064650a723e */ /* 0x000fe200000010ff */
[----:B------:R-:W-:Y:S01]  /*3f90*/  FADD.FTZ R100, R100, R67 ;  /* 0x0000004364647221 */ /* 0x000fe20000010000 */
[----:B------:R-:W-:Y:S01]  /*3fa0*/  IADD3.X R9, R5, R84, RZ, P0, !PT ;  /* 0x0000005405097210 */ /* 0x000fe200007fe4ff */
[----:B0-----:R-:W-:Y:S01]  /*3fb0*/  @!P3 FMUL.FTZ R99, R99, R0 ;  /* 0x000000006363b220 */ /* 0x001fe20000410000 */
[----:B------:R-:W-:Y:S02]  /*3fc0*/  IMAD R0, R14, UR15, RZ ;  /* 0x0000000f0e007c24 */ /* 0x000fe4000f8e02ff */
[----:B------:R-:W-:Y:S01]  /*3fd0*/  FADD.FTZ R101, R100, R101 ;  /* 0x0000006564657221 */ /* 0x000fe20000010000 */
[----:B------:R-:W-:Y:S01]  /*3fe0*/  IADD3 R68, P3, R68, -0x100, RZ ;  /* 0xffffff0044447810 */ /* 0x000fe20007f7e0ff */
[----:B----4-:R0:W-:Y:S01]  /*3ff0*/  STG.E.64 desc[UR12][R8.64], R2 ;  /* 0x0000000208007986 */ /* 0x0101e2000c101b0c */
[----:B------:R-:W-:Y:S01]  /*4000*/  F2FP.BF16.F32.PACK_AB R11, R99, R102 ;  /* 0x00000066630b723e */ /* 0x000fe200000010ff */
[----:B------:R-:W-:-:S02]  /*4010*/  IMAD R13, R15, UR14, R0 ;  /* 0x0000000e0f0d7c24 */ /* 0x000fc4000f8e0200 */
[----:B------:R-:W-:Y:S01]  /*4020*/  FADD.FTZ R102, R101, R102 ;  /* 0x0000006665667221 */ /* 0x000fe20000010000 */
[----:B------:R-:W-:Y:S01]  /*4030*/  BAR.SYNC.DEFER_BLOCKING 0x0 ;  /* 0x0000000000007b1d */ /* 0x000fe20000010000 */
[----:B------:R-:W-:Y:S02]  /*4040*/  IADD3 R70, P4, R70, -0x100, RZ ;  /* 0xffffff0046467810 */ /* 0x000fe40007f9e0ff */
[----:B------:R-:W-:Y:S01]  /*4050*/  IADD3 R7, R7, R13, RZ ;  /* 0x0000000d07077210 */ /* 0x000fe20007ffe0ff */
[----:B------:R-:W-:Y:S01]  /*4060*/  FADD.FTZ R67, R102, R99 ;  /* 0x0000006366437221 */ /* 0x000fe20000010000 */
[----:B------:R-:W-:Y:S02]  /*4070*/  IADD3.X R76, R76, -0x1, RZ, P1, !PT ;  /* 0xffffffff4c4c7810 */ /* 0x000fe40000ffe4ff */
[----:B------:R-:W-:Y:S02]  /*4080*/  IADD3.X R69, R69, -0x1, RZ, P3, !PT ;  /* 0xffffffff45457810 */ /* 0x000fe40001ffe4ff */
[----:B------:R-:W-:Y:S01]  /*4090*/  IADD3.X R72, R72, -0x1, RZ, P4, !PT ;  /* 0xffffffff48487810 */ /* 0x000fe200027fe4ff */
[----:B0-----:R-:W-:-:S04]  /*40a0*/  IMAD R3, R61, UR6, RZ ;  /* 0x000000063d037c24 */ /* 0x001fc8000f8e02ff */
[C---:B------:R-:W-:Y:S02]  /*40b0*/  IMAD R9, R60.reuse, UR7, R3 ;  /* 0x000000073c097c24 */ /* 0x040fe4000f8e0203 */
        /* <DEDUP_REMOVED lines=13> */
.L_x_10880:
        /* <DEDUP_REMOVED lines=26> */
.L_x_10906:
[----:B------:R-:W-:Y:S05]  /*4330*/  BSYNC B0 ;  /* 0x0000000000007941 */ /* 0x000fea0003800000 */
.L_x_10905:
        /* <DEDUP_REMOVED lines=12> */
[----:B-1----:R-:W0:Y:S01]  /*4400*/  @!P1 S2R R7, SR_CgaCtaId ;  /* 0x0000000000079919 */ /* 0x002e220000008800 */
        /* <DEDUP_REMOVED lines=16> */
.L_x_10908:
[----:B------:R-:W2:Y:S02]  /*4510*/  S2R R9, SR_TID.X ;  /* 0x0000000000097919 */ /* 0x000ea40000002100 */
.L_x_10909:
[----:B------:R-:W-:Y:S05]  /*4520*/  BSYNC B0 ;  /* 0x0000000000007941 */ /* 0x000fea0003800000 */
.L_x_10907:
        /* <DEDUP_REMOVED lines=14> */
.L_x_10910:
[----:B------:R-:W-:Y:S02]  /*4610*/  LEA R0, R9, UR4, 0x2 ;  /* 0x0000000409007c11 */ /* 0x000fe4000f8e10ff */
[----:B---34-:R-:W-:Y:S02]  /*4620*/  SHF.R.S32.HI R4, RZ, 0x1f, R9 ;  /* 0x0000001fff047819 */ /* 0x018fe40000011409 */
        /* <DEDUP_REMOVED lines=14> */
.L_x_10911:
        /* <DEDUP_REMOVED lines=15> */
.L_x_11071:


//--------------------- .nv.shared._Z25selective_scan_bwd_kernelI32Selective_Scan_bwd_kernel_traitsILi128ELi16ELb0ELb0ELb0ELb0ELb0EN3c108BFloat16EfEEv12SSMParamsBwd --------------------------
	.section	.nv.shared._Z25selective_scan_bwd_kernelI32Selective_Scan_bwd_kernel_traitsILi128ELi16ELb0ELb0ELb0ELb0ELb0EN3c108BFloat16EfEEv12SSMParamsBwd,"aw",@nobits
	.sectionflags	@""
	.align	16
	.zero		1024


//--------------------- .nv.shared.reserved.0     --------------------------
	.section	.nv.shared.reserved.0,"aw",@nobits
	.weak		__nv_reservedSMEM_offset_0_alias
	.size		__nv_reservedSMEM_offset_0_alias, 0, 0
	.other		__nv_reservedSMEM_offset_0_alias,@"STO_CUDA_RESERVED_SHARED STV_DEFAULT"
__nv_reservedSMEM_offset_0_alias:
	.zero		0


//--------------------- .nv.global                --------------------------
	.section	.nv.global,"aw",@nobits
.nv.global:
	.type		_ZN67_INTERNAL_83ee82bf_31_selective_scan_bwd_bf16_real_cu_4ac64e5f_35554cuda3std3__48in_placeE,@object
	.size		_ZN67_INTERNAL_83ee82bf_31_selective_scan_bwd_bf16_real_cu_4ac64e5f_35554cuda3std3__48in_placeE,(_ZN67_INTERNAL_83ee82bf_31_selective_scan_bwd_bf16_real_cu_4ac64e5f_35554cuda3std6ranges3__45__cpo8distanceE - _ZN67_INTERNAL_83ee82bf_31_selective_scan_bwd_bf16_real_cu_4ac64e5f_35554cuda3std3__48in_placeE)
_ZN67_INTERNAL_83ee82bf_31_selective_scan_bwd_bf16_real_cu_4ac64e5f_35554cuda3std3__48in_placeE:
	.zero		1
	.type		_ZN67_INTERNAL_83ee82bf_31_selective_scan_bwd_bf16_real_cu_4ac64e5f_35554cuda3std6ranges3__45__cpo8distanceE,@object
	.size		_ZN67_INTERNAL_83ee82bf_31_selective_scan_bwd_bf16_real_cu_4ac64e5f_35554cuda3std6ranges3__45__cpo8distanceE,(_ZN67_INTERNAL_83ee82bf_31_selective_scan_bwd_bf16_real_cu_4ac64e5f_35554cuda3std3__45__cpo6cbeginE - _ZN67_INTERNAL_83ee82bf_31_selective_scan_bwd_bf16_real_cu_4ac64e5f_35554cuda3std6ranges3__45__cpo8distanceE)
_ZN67_INTERNAL_83ee82bf_31_selective_scan_bwd_bf16_real_cu_4ac64e5f_35554cuda3std6ranges3__45__cpo8distanceE:
	.zero		1
	.type		_ZN67_INTERNAL_83ee82bf_31_selective_scan_bwd_bf16_real_cu_4ac64e5f_35554cuda3std3__45__cpo6cbeginE,@object
	.size		_ZN67_INTERNAL_83ee82bf_31_selective_scan_bwd_bf16_real_cu_4ac64e5f_35554cuda3std3__45__cpo6cbeginE,(_ZN67_INTERNAL_83ee82bf_31_selective_scan_bwd_bf16_real_cu_4ac64e5f_35554cuda3std6ranges3__45__cpo7advanceE - _ZN67_INTERNAL_83ee82bf_31_selective_scan_bwd_bf16_real_cu_4ac64e5f_35554cuda3std3__45__cpo6cbeginE)
_ZN67_INTERNAL_83ee82bf_31_selective_scan_bwd_bf16_real_cu_4ac64e5f_35554cuda3std3__45__cpo6cbeginE:
	.zero		1
	.type		_ZN67_INTERNAL_83ee82bf_31_selective_scan_bwd_bf16_real_cu_4ac64e5f_35554cuda3std6ranges3__45__cpo7advanceE,@object
	.size		_ZN67_INTERNAL_83ee82bf_31_selective_scan_bwd_bf16_real_cu_4ac64e5f_35554cuda3std6ranges3__45__cpo7advanceE,(_ZN67_INTERNAL_83ee82bf_31_selective_scan_bwd_bf16_real_cu_4ac64e5f_35554cuda3std3__45__cpo7crbeginE - _ZN67_INTERNAL_83ee82bf_31_selective_scan_bwd_bf16_real_cu_4ac64e5f_35554cuda3std6ranges3__45__cpo7advanceE)
_ZN67_INTERNAL_83ee82bf_31_selective_scan_bwd_bf16_real_cu_4ac64e5f_35554cuda3std6ranges3__45__cpo7advanceE:
	.zero		1
	.type		_ZN67_INTERNAL_83ee82bf_31_selective_scan_bwd_bf16_real_cu_4ac64e5f_35554cuda3std3__45__cpo7crbeginE,@object
	.size		_ZN67_INTERNAL_83ee82bf_31_selective_scan_bwd_bf16_real_cu_4ac64e5f_35554cuda3std3__45__cpo7crbeginE,(_ZN67_INTERNAL_83ee82bf_31_selective_scan_bwd_bf16_real_cu_4ac64e5f_35554cuda3std6ranges3__45__cpo4dataE - _ZN67_INTERNAL_83ee82bf_31_selective_scan_bwd_bf16_real_cu_4ac64e5f_35554cuda3std3__45__cpo7crbeginE)
_ZN67_INTERNAL_83ee82bf_31_selective_scan_bwd_bf16_real_cu_4ac64e5f_35554cuda3std3__45__cpo7crbeginE:
	.zero		1
	.type		_ZN67_INTERNAL_83ee82bf_31_selective_scan_bwd_bf16_real_cu_4ac64e5f_35554cuda3std6ranges3__45__cpo4dataE,@object
	.size		_ZN67_INTERNAL_83ee82bf_31_selective_scan_bwd_bf16_real_cu_4ac64e5f_35554cuda3std6ranges3__45__cpo4dataE,(_ZN67_INTERNAL_83ee82bf_31_selective_scan_bwd_bf16_real_cu_4ac64e5f_35554cuda3std6ranges3__45__cpo5beginE - _ZN67_INTERNAL_83ee82bf_31_selective_scan_bwd_bf16_real_cu_4ac64e5f_35554cuda3std6ranges3__45__cpo4dataE)
_ZN67_INTERNAL_83ee82bf_31_selective_scan_bwd_bf16_real_cu_4ac64e5f_35554cuda3std6ranges3__45__cpo4dataE:
	.zero		1
	.type		_ZN67_INTERNAL_83ee82bf_31_selective_scan_bwd_bf16_real_cu_4ac64e5f_35554cuda3std6ranges3__45__cpo5beginE,@object
	.size		_ZN67_INTERNAL_83ee82bf_31_selective_scan_bwd_bf16_real_cu_4ac64e5f_35554cuda3std6ranges3__45__cpo5beginE,(_ZN67_INTERNAL_83ee82bf_31_selective_scan_bwd_bf16_real_cu_4ac64e5f_35554cuda3std3__469_GLOBAL__N__83ee82bf_31_selective_scan_bwd_bf16_real_cu_4ac64e5f_35556ignoreE - _ZN67_INTERNAL_83ee82bf_31_selective_scan_bwd_bf16_real_cu_4ac64e5f_35554cuda3std6ranges3__45__cpo5beginE)
_ZN67_INTERNAL_83ee82bf_31_selective_scan_bwd_bf16_real_cu_4ac64e5f_35554cuda3std6ranges3__45__cpo5beginE:
	.zero		1
	.type		_ZN67_INTERNAL_83ee82bf_31_selective_scan_bwd_bf16_real_cu_4ac64e5f_35554cuda3std3__469_GLOBAL__N__83ee82bf_31_selective_scan_bwd_bf16_real_cu_4ac64e5f_35556ignoreE,@object
	.size		_ZN67_INTERNAL_83ee82bf_31_selective_scan_bwd_bf16_real_cu_4ac64e5f_35554cuda3std3__469_GLOBAL__N__83ee82bf_31_selective_scan_bwd_bf16_real_cu_4ac64e5f_35556ignoreE,(_ZN67_INTERNAL_83ee82bf_31_selective_scan_bwd_bf16_real_cu_4ac64e5f_35554cuda3std6ranges3__45__cpo4sizeE - _ZN67_INTERNAL_83ee82bf_31_selective_scan_bwd_bf16_real_cu_4ac64e5f_35554cuda3std3__469_GLOBAL__N__83ee82bf_31_selective_scan_bwd_bf16_real_cu_4ac64e5f_35556ignoreE)
_ZN67_INTERNAL_83ee82bf_31_selective_scan_bwd_bf16_real_cu_4ac64e5f_35554cuda3std3__469_GLOBAL__N__83ee82bf_31_selective_scan_bwd_bf16_real_cu_4ac64e5f_35556ignoreE:
	.zero		1
	.type		_ZN67_INTERNAL_83ee82bf_31_selective_scan_bwd_bf16_real_cu_4ac64e5f_35554cuda3std6ranges3__45__cpo4sizeE,@object
	.size		_ZN67_INTERNAL_83ee82bf_31_selective_scan_bwd_bf16_real_cu_4ac64e5f_35554cuda3std6ranges3__45__cpo4sizeE,(_ZN67_INTERNAL_83ee82bf_31_selective_scan_bwd_bf16_real_cu_4ac64e5f_35554cuda3std3__45__cpo5beginE - _ZN67_INTERNAL_83ee82bf_31_selective_scan_bwd_bf16_real_cu_4ac64e5f_35554cuda3std6ranges3__45__cpo4sizeE)
_ZN67_INTERNAL_83ee82bf_31_selective_scan_bwd_bf16_real_cu_4ac64e5f_35554cuda3std6ranges3__45__cpo4sizeE:
	.zero		1
	.type		_ZN67_INTERNAL_83ee82bf_31_selective_scan_bwd_bf16_real_cu_4ac64e5f_35554cuda3std3__45__cpo5beginE,@object
	.size		_ZN67_INTERNAL_83ee82bf_31_selective_scan_bwd_bf16_real_cu_4ac64e5f_35554cuda3std3__45__cpo5beginE,(_ZN67_INTERNAL_83ee82bf_31_selective_scan_bwd_bf16_real_cu_4ac64e5f_35554cuda3std6ranges3__45__cpo6cbeginE - _ZN67_INTERNAL_83ee82bf_31_selective_scan_bwd_bf16_real_cu_4ac64e5f_35554cuda3std3__45__cpo5beginE)
_ZN67_INTERNAL_83ee82bf_31_selective_scan_bwd_bf16_real_cu_4ac64e5f_35554cuda3std3__45__cpo5beginE:
	.zero		1
	.type		_ZN67_INTERNAL_83ee82bf_31_selective_scan_bwd_bf16_real_cu_4ac64e5f_35554cuda3std6ranges3__45__cpo6cbeginE,@object
	.size		_ZN67_INTERNAL_83ee82bf_31_selective_scan_bwd_bf16_real_cu_4ac64e5f_35554cuda3std6ranges3__45__cpo6cbeginE,(_ZN67_INTERNAL_83ee82bf_31_selective_scan_bwd_bf16_real_cu_4ac64e5f_35554cuda3std3__45__cpo6rbeginE - _ZN67_INTERNAL_83ee82bf_31_selective_scan_bwd_bf16_real_cu_4ac64e5f_35554cuda3std6ranges3__45__cpo6cbeginE)
_ZN67_INTERNAL_83ee82bf_31_selective_scan_bwd_bf16_real_cu_4ac64e5f_35554cuda3std6ranges3__45__cpo6cbeginE:
	.zero		1
	.type		_ZN67_INTERNAL_83ee82bf_31_selective_scan_bwd_bf16_real_cu_4ac64e5f_35554cuda3std3__45__cpo6rbeginE,@object
	.size		_ZN67_INTERNAL_83ee82bf_31_selective_scan_bwd_bf16_real_cu_4ac64e5f_35554cuda3std3__45__cpo6rbeginE,(_ZN67_INTERNAL_83ee82bf_31_selective_scan_bwd_bf16_real_cu_4ac64e5f_35554cuda3std6ranges3__45__cpo4nextE - _ZN67_INTERNAL_83ee82bf_31_selective_scan_bwd_bf16_real_cu_4ac64e5f_35554cuda3std3__45__cpo6rbeginE)
_ZN67_INTERNAL_83ee82bf_31_selective_scan_bwd_bf16_real_cu_4ac64e5f_35554cuda3std3__45__cpo6rbeginE:
	.zero		1
	.type		_ZN67_INTERNAL_83ee82bf_31_selective_scan_bwd_bf16_real_cu_4ac64e5f_35554cuda3std6ranges3__45__cpo4nextE,@object
	.size		_ZN67_INTERNAL_83ee82bf_31_selective_scan_bwd_bf16_real_cu_4ac64e5f_35554cuda3std6ranges3__45__cpo4nextE,(_ZN67_INTERNAL_83ee82bf_31_selective_scan_bwd_bf16_real_cu_4ac64e5f_35554cuda3std6ranges3__45__cpo4swapE - _ZN67_INTERNAL_83ee82bf_31_selective_scan_bwd_bf16_real_cu_4ac64e5f_35554cuda3std6ranges3__45__cpo4nextE)
_ZN67_INTERNAL_83ee82bf_31_selective_scan_bwd_bf16_real_cu_4ac64e5f_35554cuda3std6ranges3__45__cpo4nextE:
	.zero		1
	.type		_ZN67_INTERNAL_83ee82bf_31_selective_scan_bwd_bf16_real_cu_4ac64e5f_35554cuda3std6ranges3__45__cpo4swapE,@object
	.size		_ZN67_INTERNAL_83ee82bf_31_selective_scan_bwd_bf16_real_cu_4ac64e5f_35554cuda3std6ranges3__45__cpo4swapE,(_ZN67_INTERNAL_83ee82bf_31_selective_scan_bwd_bf16_real_cu_4ac64e5f_35554cuda3std3__420unreachable_sentinelE - _ZN67_INTERNAL_83ee82bf_31_selective_scan_bwd_bf16_real_cu_4ac64e5f_35554cuda3std6ranges3__45__cpo4swapE)
_ZN67_INTERNAL_83ee82bf_31_selective_scan_bwd_bf16_real_cu_4ac64e5f_35554cuda3std6ranges3__45__cpo4swapE:
	.zero		1
	.type		_ZN67_INTERNAL_83ee82bf_31_selective_scan_bwd_bf16_real_cu_4ac64e5f_35554cuda3std3__420unreachable_sentinelE,@object
	.size		_ZN67_INTERNAL_83ee82bf_31_selective_scan_bwd_bf16_real_cu_4ac64e5f_35554cuda3std3__420unreachable_sentinelE,(_ZN67_INTERNAL_83ee82bf_31_selective_scan_bwd_bf16_real_cu_4ac64e5f_35556thrust23THRUST_300001_SM_900_NS6system6detail10sequential3seqE - _ZN67_INTERNAL_83ee82bf_31_selective_scan_bwd_bf16_real_cu_4ac64e5f_35554cuda3std3__420unreachable_sentinelE)
_ZN67_INTERNAL_83ee82bf_31_selective_scan_bwd_bf16_real_cu_4ac64e5f_35554cuda3std3__420unreachable_sentinelE:
	.zero		1
	.type		_ZN67_INTERNAL_83ee82bf_31_selective_scan_bwd_bf16_real_cu_4ac64e5f_35556thrust23THRUST_300001_SM_900_NS6system6detail10sequential3seqE,@object
	.size		_ZN67_INTERNAL_83ee82bf_31_selective_scan_bwd_bf16_real_cu_4ac64e5f_35556thrust23THRUST_300001_SM_900_NS6system6detail10sequential3seqE,(_ZN67_INTERNAL_83ee82bf_31_selective_scan_bwd_bf16_real_cu_4ac64e5f_35554cuda3std3__45__cpo4cendE - _ZN67_INTERNAL_83ee82bf_31_selective_scan_bwd_bf16_real_cu_4ac64e5f_35556thrust23THRUST_300001_SM_900_NS6system6detail10sequential3seqE)
_ZN67_INTERNAL_83ee82bf_31_selective_scan_bwd_bf16_real_cu_4ac64e5f_35556thrust23THRUST_300001_SM_900_NS6system6detail10sequential3seqE:
	.zero		1
	.type		_ZN67_INTERNAL_83ee82bf_31_selective_scan_bwd_bf16_real_cu_4ac64e5f_35554cuda3std3__45__cpo4cendE,@object
	.size		_ZN67_INTERNAL_83ee82bf_31_selective_scan_bwd_bf16_real_cu_4ac64e5f_35554cuda3std3__45__cpo4cendE,(_ZN67_INTERNAL_83ee82bf_31_selective_scan_bwd_bf16_real_cu_4ac64e5f_35554cuda3std6ranges3__45__cpo9iter_swapE - _ZN67_INTERNAL_83ee82bf_31_selective_scan_bwd_bf16_real_cu_4ac64e5f_35554cuda3std3__45__cpo4cendE)
_ZN67_INTERNAL_83ee82bf_31_selective_scan_bwd_bf16_real_cu_4ac64e5f_35554cuda3std3__45__cpo4cendE:
	.zero		1
	.type		_ZN67_INTERNAL_83ee82bf_31_selective_scan_bwd_bf16_real_cu_4ac64e5f_35554cuda3std6ranges3__45__cpo9iter_swapE,@object
	.size		_ZN67_INTERNAL_83ee82bf_31_selective_scan_bwd_bf16_real_cu_4ac64e5f_35554cuda3std6ranges3__45__cpo9iter_swapE,(_ZN67_INTERNAL_83ee82bf_31_selective_scan_bwd_bf16_real_cu_4ac64e5f_35554cuda3std3__45__cpo5crendE - _ZN67_INTERNAL_83ee82bf_31_selective_scan_bwd_bf16_real_cu_4ac64e5f_35554cuda3std6ranges3__45__cpo9iter_swapE)
_ZN67_INTERNAL_83ee82bf_31_selective_scan_bwd_bf16_real_cu_4ac64e5f_35554cuda3std6ranges3__45__cpo9iter_swapE:
	.zero		1
	.type		_ZN67_INTERNAL_83ee82bf_31_selective_scan_bwd_bf16_real_cu_4ac64e5f_35554cuda3std3__45__cpo5crendE,@object
	.size		_ZN67_INTERNAL_83ee82bf_31_selective_scan_bwd_bf16_real_cu_4ac64e5f_35554cuda3std3__45__cpo5crendE,(_ZN67_INTERNAL_83ee82bf_31_selective_scan_bwd_bf16_real_cu_4ac64e5f_35554cuda3std6ranges3__45__cpo5cdataE - _ZN67_INTERNAL_83ee82bf_31_selective_scan_bwd_bf16_real_cu_4ac64e5f_35554cuda3std3__45__cpo5crendE)
_ZN67_INTERNAL_83ee82bf_31_selective_scan_bwd_bf16_real_cu_4ac64e5f_35554cuda3std3__45__cpo5crendE:
	.zero		1
	.type		_ZN67_INTERNAL_83ee82bf_31_selective_scan_bwd_bf16_real_cu_4ac64e5f_35554cuda3std6ranges3__45__cpo5cdataE,@object
	.size		_ZN67_INTERNAL_83ee82bf_31_selective_scan_bwd_bf16_real_cu_4ac64e5f_35554cuda3std6ranges3__45__cpo5cdataE,(_ZN67_INTERNAL_83ee82bf_31_selective_scan_bwd_bf16_real_cu_4ac64e5f_35554cuda3std6ranges3__45__cpo3endE - _ZN67_INTERNAL_83ee82bf_31_selective_scan_bwd_bf16_real_cu_4ac64e5f_35554cuda3std6ranges3__45__cpo5cdataE)
_ZN67_INTERNAL_83ee82bf_31_selective_scan_bwd_bf16_real_cu_4ac64e5f_35554cuda3std6ranges3__45__cpo5cdataE:
	.zero		1
	.type		_ZN67_INTERNAL_83ee82bf_31_selective_scan_bwd_bf16_real_cu_4ac64e5f_35554cuda3std6ranges3__45__cpo3endE,@object
	.size		_ZN67_INTERNAL_83ee82bf_31_selective_scan_bwd_bf16_real_cu_4ac64e5f_35554cuda3std6ranges3__45__cpo3endE,(_ZN67_INTERNAL_83ee82bf_31_selective_scan_bwd_bf16_real_cu_4ac64e5f_35554cuda3std3__419piecewise_constructE - _ZN67_INTERNAL_83ee82bf_31_selective_scan_bwd_bf16_real_cu_4ac64e5f_35554cuda3std6ranges3__45__cpo3endE)
_ZN67_INTERNAL_83ee82bf_31_selective_scan_bwd_bf16_real_cu_4ac64e5f_35554cuda3std6ranges3__45__cpo3endE:
	.zero		1
	.type		_ZN67_INTERNAL_83ee82bf_31_selective_scan_bwd_bf16_real_cu_4ac64e5f_35554cuda3std3__419piecewise_constructE,@object
	.size		_ZN67_INTERNAL_83ee82bf_31_selective_scan_bwd_bf16_real_cu_4ac64e5f_35554cuda3std3__419piecewise_constructE,(_ZN67_INTERNAL_83ee82bf_31_selective_scan_bwd_bf16_real_cu_4ac64e5f_35554cuda3std6ranges3__45__cpo5ssizeE - _ZN67_INTERNAL_83ee82bf_31_selective_scan_bwd_bf16_real_cu_4ac64e5f_35554cuda3std3__419piecewise_constructE)
_ZN67_INTERNAL_83ee82bf_31_selective_scan_bwd_bf16_real_cu_4ac64e5f_35554cuda3std3__419piecewise_constructE:
	.zero		1
	.type		_ZN67_INTERNAL_83ee82bf_31_selective_scan_bwd_bf16_real_cu_4ac64e5f_35554cuda3std6ranges3__45__cpo5ssizeE,@object
	.size		_ZN67_INTERNAL_83ee82bf_31_selective_scan_bwd_bf16_real_cu_4ac64e5f_35554cuda3std6ranges3__45__cpo5ssizeE,(_ZN67_INTERNAL_83ee82bf_31_selective_scan_bwd_bf16_real_cu_4ac64e5f_35554cuda3std3__45__cpo3endE - _ZN67_INTERNAL_83ee82bf_31_selective_scan_bwd_bf16_real_cu_4ac64e5f_35554cuda3std6ranges3__45__cpo5ssizeE)
_ZN67_INTERNAL_83ee82bf_31_selective_scan_bwd_bf16_real_cu_4ac64e5f_35554cuda3std6ranges3__45__cpo5ssizeE:
	.zero		1
	.type		_ZN67_INTERNAL_83ee82bf_31_selective_scan_bwd_bf16_real_cu_4ac64e5f_35554cuda3std3__45__cpo3endE,@object
	.size		_ZN67_INTERNAL_83ee82bf_31_selective_scan_bwd_bf16_real_cu_4ac64e5f_35554cuda3std3__45__cpo3endE,(_ZN67_INTERNAL_83ee82bf_31_selective_scan_bwd_bf16_real_cu_4ac64e5f_35554cuda3std6ranges3__45__cpo4cendE - _ZN67_INTERNAL_83ee82bf_31_selective_scan_bwd_bf16_real_cu_4ac64e5f_35554cuda3std3__45__cpo3endE)
_ZN67_INTERNAL_83ee82bf_31_selective_scan_bwd_bf16_real_cu_4ac64e5f_35554cuda3std3__45__cpo3endE:
	.zero		1
	.type		_ZN67_INTERNAL_83ee82bf_31_selective_scan_bwd_bf16_real_cu_4ac64e5f_35554cuda3std6ranges3__45__cpo4cendE,@object
	.size		_ZN67_INTERNAL_83ee82bf_31_selective_scan_bwd_bf16_real_cu_4ac64e5f_35554cuda3std6ranges3__45__cpo4cendE,(_ZN67_INTERNAL_83ee82bf_31_selective_scan_bwd_bf16_real_cu_4ac64e5f_35554cuda3std3__45__cpo4rendE - _ZN67_INTERNAL_83ee82bf_31_selective_scan_bwd_bf16_real_cu_4ac64e5f_35554cuda3std6ranges3__45__cpo4cendE)
_ZN67_INTERNAL_83ee82bf_31_selective_scan_bwd_bf16_real_cu_4ac64e5f_35554cuda3std6ranges3__45__cpo4cendE:
	.zero		1
	.type		_ZN67_INTERNAL_83ee82bf_31_selective_scan_bwd_bf16_real_cu_4ac64e5f_35554cuda3std3__45__cpo4rendE,@object
	.size		_ZN67_INTERNAL_83ee82bf_31_selective_scan_bwd_bf16_real_cu_4ac64e5f_35554cuda3std3__45__cpo4rendE,(_ZN67_INTERNAL_83ee82bf_31_selective_scan_bwd_bf16_real_cu_4ac64e5f_35554cuda3std6ranges3__45__cpo4prevE - _ZN67_INTERNAL_83ee82bf_31_selective_scan_bwd_bf16_real_cu_4ac64e5f_35554cuda3std3__45__cpo4rendE)
_ZN67_INTERNAL_83ee82bf_31_selective_scan_bwd_bf16_real_cu_4ac64e5f_35554cuda3std3__45__cpo4rendE:
	.zero		1
	.type		_ZN67_INTERNAL_83ee82bf_31_selective_scan_bwd_bf16_real_cu_4ac64e5f_35554cuda3std6ranges3__45__cpo4prevE,@object
	.size		_ZN67_INTERNAL_83ee82bf_31_selective_scan_bwd_bf16_real_cu_4ac64e5f_35554cuda3std6ranges3__45__cpo4prevE,(_ZN67_INTERNAL_83ee82bf_31_selective_scan_bwd_bf16_real_cu_4ac64e5f_35554cuda3std6ranges3__45__cpo9iter_moveE - _ZN67_INTERNAL_83ee82bf_31_selective_scan_bwd_bf16_real_cu_4ac64e5f_35554cuda3std6ranges3__45__cpo4prevE)
_ZN67_INTERNAL_83ee82bf_31_selective_scan_bwd_bf16_real_cu_4ac64e5f_35554cuda3std6ranges3__45__cpo4prevE:
	.zero		1
	.type		_ZN67_INTERNAL_83ee82bf_31_selective_scan_bwd_bf16_real_cu_4ac64e5f_35554cuda3std6ranges3__45__cpo9iter_moveE,@object
	.size		_ZN67_INTERNAL_83ee82bf_31_selective_scan_bwd_bf16_real_cu_4ac64e5f_35554cuda3std6ranges3__45__cpo9iter_moveE,(.L_13 - _ZN67_INTERNAL_83ee82bf_31_selective_scan_bwd_bf16_real_cu_4ac64e5f_35554cuda3std6ranges3__45__cpo9iter_moveE)
_ZN67_INTERNAL_83ee82bf_31_selective_scan_bwd_bf16_real_cu_4ac64e5f_35554cuda3std6ranges3__45__cpo9iter_moveE:
	.zero		1
.L_13:


//--------------------- .nv.shared._Z25selective_scan_bwd_kernelI32Selective_Scan_bwd_kernel_traitsILi128ELi16ELb0ELb0ELb0ELb0ELb1EN3c108BFloat16EfEEv12SSMParamsBwd --------------------------
	.section	.nv.shared._Z25selective_scan_bwd_kernelI32Selective_Scan_bwd_kernel_traitsILi128ELi16ELb0ELb0ELb0ELb0ELb1EN3c108BFloat16EfEEv12SSMParamsBwd,"aw",@nobits
	.sectionflags	@""
	.align	16
	.zero		1024


//--------------------- .nv.shared._Z25selective_scan_bwd_kernelI32Selective_Scan_bwd_kernel_traitsILi128ELi16ELb0ELb0ELb0ELb1ELb0EN3c108BFloat16EfEEv12SSMParamsBwd --------------------------
	.section	.nv.shared._Z25selective_scan_bwd_kernelI32Selective_Scan_bwd_kernel_traitsILi128ELi16ELb0ELb0ELb0ELb1ELb0EN3c108BFloat16EfEEv12SSMParamsBwd,"aw",@nobits
	.sectionflags	@""
	.align	16
	.zero		1024


//--------------------- .nv.shared._Z25selective_scan_bwd_kernelI32Selective_Scan_bwd_kernel_traitsILi128ELi16ELb0ELb0ELb0ELb1ELb1EN3c108BFloat16EfEEv12SSMParamsBwd --------------------------
	.section	.nv.shared._Z25selective_scan_bwd_kernelI32Selective_Scan_bwd_kernel_traitsILi128ELi16ELb0ELb0ELb0ELb1ELb1EN3c108BFloat16EfEEv12SSMParamsBwd,"aw",@nobits
	.sectionflags	@""
	.align	16
	.zero		1024


//--------------------- .nv.shared._Z25selective_scan_bwd_kernelI32Selective_Scan_bwd_kernel_traitsILi128ELi16ELb0ELb0ELb1ELb0ELb0EN3c108BFloat16EfEEv12SSMParamsBwd --------------------------
	.section	.nv.shared._Z25selective_scan_bwd_kernelI32Selective_Scan_bwd_kernel_traitsILi128ELi16ELb0ELb0ELb1ELb0ELb0EN3c108BFloat16EfEEv12SSMParamsBwd,"aw",@nobits
	.sectionflags	@""
	.align	16
	.zero		1024


//--------------------- .nv.shared._Z25selective_scan_bwd_kernelI32Selective_Scan_bwd_kernel_traitsILi128ELi16ELb0ELb0ELb1ELb0ELb1EN3c108BFloat16EfEEv12SSMParamsBwd --------------------------
	.section	.nv.shared._Z25selective_scan_bwd_kernelI32Selective_Scan_bwd_kernel_traitsILi128ELi16ELb0ELb0ELb1ELb0ELb1EN3c108BFloat16EfEEv12SSMParamsBwd,"aw",@nobits
	.sectionflags	@""
	.align	16
	.zero		1024


//--------------------- .nv.shared._Z25selective_scan_bwd_kernelI32Selective_Scan_bwd_kernel_traitsILi128ELi16ELb0ELb0ELb1ELb1ELb0EN3c108BFloat16EfEEv12SSMParamsBwd --------------------------
	.section	.nv.shared._Z25selective_scan_bwd_kernelI32Selective_Scan_bwd_kernel_traitsILi128ELi16ELb0ELb0ELb1ELb1ELb0EN3c108BFloat16EfEEv12SSMParamsBwd,"aw",@nobits
	.sectionflags	@""
	.align	16
	.zero		1024


//--------------------- .nv.shared._Z25selective_scan_bwd_kernelI32Selective_Scan_bwd_kernel_traitsILi128ELi16ELb0ELb0ELb1ELb1ELb1EN3c108BFloat16EfEEv12SSMParamsBwd --------------------------
	.section	.nv.shared._Z25selective_scan_bwd_kernelI32Selective_Scan_bwd_kernel_traitsILi128ELi16ELb0ELb0ELb1ELb1ELb1EN3c108BFloat16EfEEv12SSMParamsBwd,"aw",@nobits
	.sectionflags	@""
	.align	16
	.zero		1024


//--------------------- .nv.shared._Z25selective_scan_bwd_kernelI32Selective_Scan_bwd_kernel_traitsILi128ELi16ELb0ELb1ELb0ELb0ELb0EN3c108BFloat16EfEEv12SSMParamsBwd --------------------------
	.section	.nv.shared._Z25selective_scan_bwd_kernelI32Selective_Scan_bwd_kernel_traitsILi128ELi16ELb0ELb1ELb0ELb0ELb0EN3c108BFloat16EfEEv12SSMParamsBwd,"aw",@nobits
	.sectionflags	@""
	.align	16
	.zero		1024


//--------------------- .nv.shared._Z25selective_scan_bwd_kernelI32Selective_Scan_bwd_kernel_traitsILi128ELi16ELb0ELb1ELb0ELb0ELb1EN3c108BFloat16EfEEv12SSMParamsBwd --------------------------
	.section	.nv.shared._Z25selective_scan_bwd_kernelI32Selective_Scan_bwd_kernel_traitsILi128ELi16ELb0ELb1ELb0ELb0ELb1EN3c108BFloat16EfEEv12SSMParamsBwd,"aw",@nobits
	.sectionflags	@""
	.align	16
	.zero		1024


//--------------------- .nv.shared._Z25selective_scan_bwd_kernelI32Selective_Scan_bwd_kernel_traitsILi128ELi16ELb0ELb1ELb0ELb1ELb0EN3c108BFloat16EfEEv12SSMParamsBwd --------------------------
	.section	.nv.shared._Z25selective_scan_bwd_kernelI32Selective_Scan_bwd_kernel_traitsILi128ELi16ELb0ELb1ELb0ELb1ELb0EN3c108BFloat16EfEEv12SSMParamsBwd,"aw",@nobits
	.sectionflags	@""
	.align	16
	.zero		1024


//--------------------- .nv.shared._Z25selective_scan_bwd_kernelI32Selective_Scan_bwd_kernel_traitsILi128ELi16ELb0ELb1ELb0ELb1ELb1EN3c108BFloat16EfEEv12SSMParamsBwd --------------------------
	.section	.nv.shared._Z25selective_scan_bwd_kernelI32Selective_Scan_bwd_kernel_traitsILi128ELi16ELb0ELb1ELb0ELb1ELb1EN3c108BFloat16EfEEv12SSMParamsBwd,"aw",@nobits
	.sectionflags	@""
	.align	16
	.zero		1024


//--------------------- .nv.shared._Z25selective_scan_bwd_kernelI32Selective_Scan_bwd_kernel_traitsILi128ELi16ELb0ELb1ELb1ELb0ELb0EN3c108BFloat16EfEEv12SSMParamsBwd --------------------------
	.section	.nv.shared._Z25selective_scan_bwd_kernelI32Selective_Scan_bwd_kernel_traitsILi128ELi16ELb0ELb1ELb1ELb0ELb0EN3c108BFloat16EfEEv12SSMParamsBwd,"aw",@nobits
	.sectionflags	@""
	.align	16
	.zero		1024


//--------------------- .nv.shared._Z25selective_scan_bwd_kernelI32Selective_Scan_bwd_kernel_traitsILi128ELi16ELb0ELb1ELb1ELb0ELb1EN3c108BFloat16EfEEv12SSMParamsBwd --------------------------
	.section	.nv.shared._Z25selective_scan_bwd_kernelI32Selective_Scan_bwd_kernel_traitsILi128ELi16ELb0ELb1ELb1ELb0ELb1EN3c108BFloat16EfEEv12SSMParamsBwd,"aw",@nobits
	.sectionflags	@""
	.align	16
	.zero		1024


//--------------------- .nv.shared._Z25selective_scan_bwd_kernelI32Selective_Scan_bwd_kernel_traitsILi128ELi16ELb0ELb1ELb1ELb1ELb0EN3c108BFloat16EfEEv12SSMParamsBwd --------------------------
	.section	.nv.shared._Z25selective_scan_bwd_kernelI32Selective_Scan_bwd_kernel_traitsILi128ELi16ELb0ELb1ELb1ELb1ELb0EN3c108BFloat16EfEEv12SSMParamsBwd,"aw",@nobits
	.sectionflags	@""
	.align	16
	.zero		1024


//--------------------- .nv.shared._Z25selective_scan_bwd_kernelI32Selective_Scan_bwd_kernel_traitsILi128ELi16ELb0ELb1ELb1ELb1ELb1EN3c108BFloat16EfEEv12SSMParamsBwd --------------------------
	.section	.nv.shared._Z25selective_scan_bwd_kernelI32Selective_Scan_bwd_kernel_traitsILi128ELi16ELb0ELb1ELb1ELb1ELb1EN3c108BFloat16EfEEv12SSMParamsBwd,"aw",@nobits
	.sectionflags	@""
	.align	16
	.zero		1024


//--------------------- .nv.shared._Z25selective_scan_bwd_kernelI32Selective_Scan_bwd_kernel_traitsILi128ELi16ELb1ELb0ELb0ELb0ELb0EN3c108BFloat16EfEEv12SSMParamsBwd --------------------------
	.section	.nv.shared._Z25selective_scan_bwd_kernelI32Selective_Scan_bwd_kernel_traitsILi128ELi16ELb1ELb0ELb0ELb0ELb0EN3c108BFloat16EfEEv12SSMParamsBwd,"aw",@nobits
	.sectionflags	@""
	.align	16
	.zero		1024


//--------------------- .nv.shared._Z25selective_scan_bwd_kernelI32Selective_Scan_bwd_kernel_traitsILi128ELi16ELb1ELb0ELb0ELb0ELb1EN3c108BFloat16EfEEv12SSMParamsBwd --------------------------
	.section	.nv.shared._Z25selective_scan_bwd_kernelI32Selective_Scan_bwd_kernel_traitsILi128ELi16ELb1ELb0ELb0ELb0ELb1EN3c108BFloat16EfEEv12SSMParamsBwd,"aw",@nobits
	.sectionflags	@""
	.align	16
	.zero		1024


//--------------------- .nv.shared._Z25selective_scan_bwd_kernelI32Selective_Scan_bwd_kernel_traitsILi128ELi16ELb1ELb0ELb0ELb1ELb0EN3c108BFloat16EfEEv12SSMParamsBwd --------------------------
	.section	.nv.shared._Z25selective_scan_bwd_kernelI32Selective_Scan_bwd_kernel_traitsILi128ELi16ELb1ELb0ELb0ELb1ELb0EN3c108BFloat16EfEEv12SSMParamsBwd,"aw",@nobits
	.sectionflags	@""
	.align	16
	.zero		1024


//--------------------- .nv.shared._Z25selective_scan_bwd_kernelI32Selective_Scan_bwd_kernel_traitsILi128ELi16ELb1ELb0ELb0ELb1ELb1EN3c108BFloat16EfEEv12SSMParamsBwd --------------------------
	.section	.nv.shared._Z25selective_scan_bwd_kernelI32Selective_Scan_bwd_kernel_traitsILi128ELi16ELb1ELb0ELb0ELb1ELb1EN3c108BFloat16EfEEv12SSMParamsBwd,"aw",@nobits
	.sectionflags	@""
	.align	16
	.zero		1024


//--------------------- .nv.shared._Z25selective_scan_bwd_kernelI32Selective_Scan_bwd_kernel_traitsILi128ELi16ELb1ELb0ELb1ELb0ELb0EN3c108BFloat16EfEEv12SSMParamsBwd --------------------------
	.section	.nv.shared._Z25selective_scan_bwd_kernelI32Selective_Scan_bwd_kernel_traitsILi128ELi16ELb1ELb0ELb1ELb0ELb0EN3c108BFloat16EfEEv12SSMParamsBwd,"aw",@nobits
	.sectionflags	@""
	.align	16
	.zero		1024


//--------------------- .nv.shared._Z25selective_scan_bwd_kernelI32Selective_Scan_bwd_kernel_traitsILi128ELi16ELb1ELb0ELb1ELb0ELb1EN3c108BFloat16EfEEv12SSMParamsBwd --------------------------
	.section	.nv.shared._Z25selective_scan_bwd_kernelI32Selective_Scan_bwd_kernel_traitsILi128ELi16ELb1ELb0ELb1ELb0ELb1EN3c108BFloat16EfEEv12SSMParamsBwd,"aw",@nobits
	.sectionflags	@""
	.align	16
	.zero		1024


//--------------------- .nv.shared._Z25selective_scan_bwd_kernelI32Selective_Scan_bwd_kernel_traitsILi128ELi16ELb1ELb0ELb1ELb1ELb0EN3c108BFloat16EfEEv12SSMParamsBwd --------------------------
	.section	.nv.shared._Z25selective_scan_bwd_kernelI32Selective_Scan_bwd_kernel_traitsILi128ELi16ELb1ELb0ELb1ELb1ELb0EN3c108BFloat16EfEEv12SSMParamsBwd,"aw",@nobits
	.sectionflags	@""
	.align	16
	.zero		1024


//--------------------- .nv.shared._Z25selective_scan_bwd_kernelI32Selective_Scan_bwd_kernel_traitsILi128ELi16ELb1ELb0ELb1ELb1ELb1EN3c108BFloat16EfEEv12SSMParamsBwd --------------------------
	.section	.nv.shared._Z25selective_scan_bwd_kernelI32Selective_Scan_bwd_kernel_traitsILi128ELi16ELb1ELb0ELb1ELb1ELb1EN3c108BFloat16EfEEv12SSMParamsBwd,"aw",@nobits
	.sectionflags	@""
	.align	16
	.zero		1024


//--------------------- .nv.shared._Z25selective_scan_bwd_kernelI32Selective_Scan_bwd_kernel_traitsILi128ELi16ELb1ELb1ELb0ELb0ELb0EN3c108BFloat16EfEEv12SSMParamsBwd --------------------------
	.section	.nv.shared._Z25selective_scan_bwd_kernelI32Selective_Scan_bwd_kernel_traitsILi128ELi16ELb1ELb1ELb0ELb0ELb0EN3c108BFloat16EfEEv12SSMParamsBwd,"aw",@nobits
	.sectionflags	@""
	.align	16
	.zero		1024


//--------------------- .nv.shared._Z25selective_scan_bwd_kernelI32Selective_Scan_bwd_kernel_traitsILi128ELi16ELb1ELb1ELb0ELb0ELb1EN3c108BFloat16EfEEv12SSMParamsBwd --------------------------
	.section	.nv.shared._Z25selective_scan_bwd_kernelI32Selective_Scan_bwd_kernel_traitsILi128ELi16ELb1ELb1ELb0ELb0ELb1EN3c108BFloat16EfEEv12SSMParamsBwd,"aw",@nobits
	.sectionflags	@""
	.align	16
	.zero		1024


//--------------------- .nv.shared._Z25selective_scan_bwd_kernelI32Selective_Scan_bwd_kernel_traitsILi128ELi16ELb1ELb1ELb0ELb1ELb0EN3c108BFloat16EfEEv12SSMParamsBwd --------------------------
	.section	.nv.shared._Z25selective_scan_bwd_kernelI32Selective_Scan_bwd_kernel_traitsILi128ELi16ELb1ELb1ELb0ELb1ELb0EN3c108BFloat16EfEEv12SSMParamsBwd,"aw",@nobits
	.sectionflags	@""
	.align	16
	.zero		1024


//--------------------- .nv.shared._Z25selective_scan_bwd_kernelI32Selective_Scan_bwd_kernel_traitsILi128ELi16ELb1ELb1ELb0ELb1ELb1EN3c108BFloat16EfEEv12SSMParamsBwd --------------------------
	.section	.nv.shared._Z25selective_scan_bwd_kernelI32Selective_Scan_bwd_kernel_traitsILi128ELi16ELb1ELb1ELb0ELb1ELb1EN3c108BFloat16EfEEv12SSMParamsBwd,"aw",@nobits
	.sectionflags	@""
	.align	16
	.zero		1024


//--------------------- .nv.shared._Z25selective_scan_bwd_kernelI32Selective_Scan_bwd_kernel_traitsILi128ELi16ELb1ELb1ELb1ELb0ELb0EN3c108BFloat16EfEEv12SSMParamsBwd --------------------------
	.section	.nv.shared._Z25selective_scan_bwd_kernelI32Selective_Scan_bwd_kernel_traitsILi128ELi16ELb1ELb1ELb1ELb0ELb0EN3c108BFloat16EfEEv12SSMParamsBwd,"aw",@nobits
	.sectionflags	@""
	.align	16
	.zero		1024


//--------------------- .nv.shared._Z25selective_scan_bwd_kernelI32Selective_Scan_bwd_kernel_traitsILi128ELi16ELb1ELb1ELb1ELb0ELb1EN3c108BFloat16EfEEv12SSMParamsBwd --------------------------
	.section	.nv.shared._Z25selective_scan_bwd_kernelI32Selective_Scan_bwd_kernel_traitsILi128ELi16ELb1ELb1ELb1ELb0ELb1EN3c108BFloat16EfEEv12SSMParamsBwd,"aw",@nobits
	.sectionflags	@""
	.align	16
	.zero		1024


//--------------------- .nv.shared._Z25selective_scan_bwd_kernelI32Selective_Scan_bwd_kernel_traitsILi128ELi16ELb1ELb1ELb1ELb1ELb0EN3c108BFloat16EfEEv12SSMParamsBwd --------------------------
	.section	.nv.shared._Z25selective_scan_bwd_kernelI32Selective_Scan_bwd_kernel_traitsILi128ELi16ELb1ELb1ELb1ELb1ELb0EN3c108BFloat16EfEEv12SSMParamsBwd,"aw",@nobits
	.sectionflags	@""
	.align	16
	.zero		1024


//--------------------- .nv.shared._Z25selective_scan_bwd_kernelI32Selective_Scan_bwd_kernel_traitsILi128ELi16ELb1ELb1ELb1ELb1ELb1EN3c108BFloat16EfEEv12SSMParamsBwd --------------------------
	.section	.nv.shared._Z25selective_scan_bwd_kernelI32Selective_Scan_bwd_kernel_traitsILi128ELi16ELb1ELb1ELb1ELb1ELb1EN3c108BFloat16EfEEv12SSMParamsBwd,"aw",@nobits
	.sectionflags	@""
	.align	16
	.zero		1024


//--------------------- .nv.shared._Z25selective_scan_bwd_kernelI32Selective_Scan_bwd_kernel_traitsILi64ELi16ELb0ELb0ELb0ELb0ELb0EN3c108BFloat16EfEEv12SSMParamsBwd --------------------------
	.section	.nv.shared._Z25selective_scan_bwd_kernelI32Selective_Scan_bwd_kernel_traitsILi64ELi16ELb0ELb0ELb0ELb0ELb0EN3c108BFloat16EfEEv12SSMParamsBwd,"aw",@nobits
	.sectionflags	@""
	.align	16
	.zero		1024


//--------------------- .nv.shared._Z25selective_scan_bwd_kernelI32Selective_Scan_bwd_kernel_traitsILi64ELi16ELb0ELb0ELb0ELb0ELb1EN3c108BFloat16EfEEv12SSMParamsBwd --------------------------
	.section	.nv.shared._Z25selective_scan_bwd_kernelI32Selective_Scan_bwd_kernel_traitsILi64ELi16ELb0ELb0ELb0ELb0ELb1EN3c108BFloat16EfEEv12SSMParamsBwd,"aw",@nobits
	.sectionflags	@""
	.align	16
	.zero		1024


//--------------------- .nv.shared._Z25selective_scan_bwd_kernelI32Selective_Scan_bwd_kernel_traitsILi64ELi16ELb0ELb0ELb0ELb1ELb0EN3c108BFloat16EfEEv12SSMParamsBwd --------------------------
	.section	.nv.shared._Z25selective_scan_bwd_kernelI32Selective_Scan_bwd_kernel_traitsILi64ELi16ELb0ELb0ELb0ELb1ELb0EN3c108BFloat16EfEEv12SSMParamsBwd,"aw",@nobits
	.sectionflags	@""
	.align	16
	.zero		1024


//--------------------- .nv.shared._Z25selective_scan_bwd_kernelI32Selective_Scan_bwd_kernel_traitsILi64ELi16ELb0ELb0ELb0ELb1ELb1EN3c108BFloat16EfEEv12SSMParamsBwd --------------------------
	.section	.nv.shared._Z25selective_scan_bwd_kernelI32Selective_Scan_bwd_kernel_traitsILi64ELi16ELb0ELb0ELb0ELb1ELb1EN3c108BFloat16EfEEv12SSMParamsBwd,"aw",@nobits
	.sectionflags	@""
	.align	16
	.zero		1024


//--------------------- .nv.shared._Z25selective_scan_bwd_kernelI32Selective_Scan_bwd_kernel_traitsILi64ELi16ELb0ELb0ELb1ELb0ELb0EN3c108BFloat16EfEEv12SSMParamsBwd --------------------------
	.section	.nv.shared._Z25selective_scan_bwd_kernelI32Selective_Scan_bwd_kernel_traitsILi64ELi16ELb0ELb0ELb1ELb0ELb0EN3c108BFloat16EfEEv12SSMParamsBwd,"aw",@nobits
	.sectionflags	@""
	.align	16
	.zero		1024


//--------------------- .nv.shared._Z25selective_scan_bwd_kernelI32Selective_Scan_bwd_kernel_traitsILi64ELi16ELb0ELb0ELb1ELb0ELb1EN3c108BFloat16EfEEv12SSMParamsBwd --------------------------
	.section	.nv.shared._Z25selective_scan_bwd_kernelI32Selective_Scan_bwd_kernel_traitsILi64ELi16ELb0ELb0ELb1ELb0ELb1EN3c108BFloat16EfEEv12SSMParamsBwd,"aw",@nobits
	.sectionflags	@""
	.align	16
	.zero		1024


//--------------------- .nv.shared._Z25selective_scan_bwd_kernelI32Selective_Scan_bwd_kernel_traitsILi64ELi16ELb0ELb0ELb1ELb1ELb0EN3c108BFloat16EfEEv12SSMParamsBwd --------------------------
	.section	.nv.shared._Z25selective_scan_bwd_kernelI32Selective_Scan_bwd_kernel_traitsILi64ELi16ELb0ELb0ELb1ELb1ELb0EN3c108BFloat16EfEEv12SSMParamsBwd,"aw",@nobits
	.sectionflags	@""
	.align	16
	.zero		1024


//--------------------- .nv.shared._Z25selective_scan_bwd_kernelI32Selective_Scan_bwd_kernel_traitsILi64ELi16ELb0ELb0ELb1ELb1ELb1EN3c108BFloat16EfEEv12SSMParamsBwd --------------------------
	.section	.nv.shared._Z25selective_scan_bwd_kernelI32Selective_Scan_bwd_kernel_traitsILi64ELi16ELb0ELb0ELb1ELb1ELb1EN3c108BFloat16EfEEv12SSMParamsBwd,"aw",@nobits
	.sectionflags	@""
	.align	16
	.zero		1024


//--------------------- .nv.shared._Z25selective_scan_bwd_kernelI32Selective_Scan_bwd_kernel_traitsILi64ELi16ELb0ELb1ELb0ELb0ELb0EN3c108BFloat16EfEEv12SSMParamsBwd --------------------------
	.section	.nv.shared._Z25selective_scan_bwd_kernelI32Selective_Scan_bwd_kernel_traitsILi64ELi16ELb0ELb1ELb0ELb0ELb0EN3c108BFloat16EfEEv12SSMParamsBwd,"aw",@nobits
	.sectionflags	@""
	.align	16
	.zero		1024


//--------------------- .nv.shared._Z25selective_scan_bwd_kernelI32Selective_Scan_bwd_kernel_traitsILi64ELi16ELb0ELb1ELb0ELb0ELb1EN3c108BFloat16EfEEv12SSMParamsBwd --------------------------
	.section	.nv.shared._Z25selective_scan_bwd_kernelI32Selective_Scan_bwd_kernel_traitsILi64ELi16ELb0ELb1ELb0ELb0ELb1EN3c108BFloat16EfEEv12SSMParamsBwd,"aw",@nobits
	.sectionflags	@""
	.align	16
	.zero		1024


//--------------------- .nv.shared._Z25selective_scan_bwd_kernelI32Selective_Scan_bwd_kernel_traitsILi64ELi16ELb0ELb1ELb0ELb1ELb0EN3c108BFloat16EfEEv12SSMParamsBwd --------------------------
	.section	.nv.shared._Z25selective_scan_bwd_kernelI32Selective_Scan_bwd_kernel_traitsILi64ELi16ELb0ELb1ELb0ELb1ELb0EN3c108BFloat16EfEEv12SSMParamsBwd,"aw",@nobits
	.sectionflags	@""
	.align	16
	.zero		1024


//--------------------- .nv.shared._Z25selective_scan_bwd_kernelI32Selective_Scan_bwd_kernel_traitsILi64ELi16ELb0ELb1ELb0ELb1ELb1EN3c108BFloat16EfEEv12SSMParamsBwd --------------------------
	.section	.nv.shared._Z25selective_scan_bwd_kernelI32Selective_Scan_bwd_kernel_traitsILi64ELi16ELb0ELb1ELb0ELb1ELb1EN3c108BFloat16EfEEv12SSMParamsBwd,"aw",@nobits
	.sectionflags	@""
	.align	16
	.zero		1024


//--------------------- .nv.shared._Z25selective_scan_bwd_kernelI32Selective_Scan_bwd_kernel_traitsILi64ELi16ELb0ELb1ELb1ELb0ELb0EN3c108BFloat16EfEEv12SSMParamsBwd --------------------------
	.section	.nv.shared._Z25selective_scan_bwd_kernelI32Selective_Scan_bwd_kernel_traitsILi64ELi16ELb0ELb1ELb1ELb0ELb0EN3c108BFloat16EfEEv12SSMParamsBwd,"aw",@nobits
	.sectionflags	@""
	.align	16
	.zero		1024


//--------------------- .nv.shared._Z25selective_scan_bwd_kernelI32Selective_Scan_bwd_kernel_traitsILi64ELi16ELb0ELb1ELb1ELb0ELb1EN3c108BFloat16EfEEv12SSMParamsBwd --------------------------
	.section	.nv.shared._Z25selective_scan_bwd_kernelI32Selective_Scan_bwd_kernel_traitsILi64ELi16ELb0ELb1ELb1ELb0ELb1EN3c108BFloat16EfEEv12SSMParamsBwd,"aw",@nobits
	.sectionflags	@""
	.align	16
	.zero		1024


//--------------------- .nv.shared._Z25selective_scan_bwd_kernelI32Selective_Scan_bwd_kernel_traitsILi64ELi16ELb0ELb1ELb1ELb1ELb0EN3c108BFloat16EfEEv12SSMParamsBwd --------------------------
	.section	.nv.shared._Z25selective_scan_bwd_kernelI32Selective_Scan_bwd_kernel_traitsILi64ELi16ELb0ELb1ELb1ELb1ELb0EN3c108BFloat16EfEEv12SSMParamsBwd,"aw",@nobits
	.sectionflags	@""
	.align	16
	.zero		1024


//--------------------- .nv.shared._Z25selective_scan_bwd_kernelI32Selective_Scan_bwd_kernel_traitsILi64ELi16ELb0ELb1ELb1ELb1ELb1EN3c108BFloat16EfEEv12SSMParamsBwd --------------------------
	.section	.nv.shared._Z25selective_scan_bwd_kernelI32Selective_Scan_bwd_kernel_traitsILi64ELi16ELb0ELb1ELb1ELb1ELb1EN3c108BFloat16EfEEv12SSMParamsBwd,"aw",@nobits
	.sectionflags	@""
	.align	16
	.zero		1024


//--------------------- .nv.shared._Z25selective_scan_bwd_kernelI32Selective_Scan_bwd_kernel_traitsILi64ELi16ELb1ELb0ELb0ELb0ELb0EN3c108BFloat16EfEEv12SSMParamsBwd --------------------------
	.section	.nv.shared._Z25selective_scan_bwd_kernelI32Selective_Scan_bwd_kernel_traitsILi64ELi16ELb1ELb0ELb0ELb0ELb0EN3c108BFloat16EfEEv12SSMParamsBwd,"aw",@nobits
	.sectionflags	@""
	.align	16
	.zero		1024


//--------------------- .nv.shared._Z25selective_scan_bwd_kernelI32Selective_Scan_bwd_kernel_traitsILi64ELi16ELb1ELb0ELb0ELb0ELb1EN3c108BFloat16EfEEv12SSMParamsBwd --------------------------
	.section	.nv.shared._Z25selective_scan_bwd_kernelI32Selective_Scan_bwd_kernel_traitsILi64ELi16ELb1ELb0ELb0ELb0ELb1EN3c108BFloat16EfEEv12SSMParamsBwd,"aw",@nobits
	.sectionflags	@""
	.align	16
	.zero		1024


//--------------------- .nv.shared._Z25selective_scan_bwd_kernelI32Selective_Scan_bwd_kernel_traitsILi64ELi16ELb1ELb0ELb0ELb1ELb0EN3c108BFloat16EfEEv12SSMParamsBwd --------------------------
	.section	.nv.shared._Z25selective_scan_bwd_kernelI32Selective_Scan_bwd_kernel_traitsILi64ELi16ELb1ELb0ELb0ELb1ELb0EN3c108BFloat16EfEEv12SSMParamsBwd,"aw",@nobits
	.sectionflags	@""
	.align	16
	.zero		1024


//--------------------- .nv.shared._Z25selective_scan_bwd_kernelI32Selective_Scan_bwd_kernel_traitsILi64ELi16ELb1ELb0ELb0ELb1ELb1EN3c108BFloat16EfEEv12SSMParamsBwd --------------------------
	.section	.nv.shared._Z25selective_scan_bwd_kernelI32Selective_Scan_bwd_kernel_traitsILi64ELi16ELb1ELb0ELb0ELb1ELb1EN3c108BFloat16EfEEv12SSMParamsBwd,"aw",@nobits
	.sectionflags	@""
	.align	16
	.zero		1024


//--------------------- .nv.shared._Z25selective_scan_bwd_kernelI32Selective_Scan_bwd_kernel_traitsILi64ELi16ELb1ELb0ELb1ELb0ELb0EN3c108BFloat16EfEEv12SSMParamsBwd --------------------------
	.section	.nv.shared._Z25selective_scan_bwd_kernelI32Selective_Scan_bwd_kernel_traitsILi64ELi16ELb1ELb0ELb1ELb0ELb0EN3c108BFloat16EfEEv12SSMParamsBwd,"aw",@nobits
	.sectionflags	@""
	.align	16
	.zero		1024


//--------------------- .nv.shared._Z25selective_scan_bwd_kernelI32Selective_Scan_bwd_kernel_traitsILi64ELi16ELb1ELb0ELb1ELb0ELb1EN3c108BFloat16EfEEv12SSMParamsBwd --------------------------
	.section	.nv.shared._Z25selective_scan_bwd_kernelI32Selective_Scan_bwd_kernel_traitsILi64ELi16ELb1ELb0ELb1ELb0ELb1EN3c108BFloat16EfEEv12SSMParamsBwd,"aw",@nobits
	.sectionflags	@""
	.align	16
	.zero		1024


//--------------------- .nv.shared._Z25selective_scan_bwd_kernelI32Selective_Scan_bwd_kernel_traitsILi64ELi16ELb1ELb0ELb1ELb1ELb0EN3c108BFloat16EfEEv12SSMParamsBwd --------------------------
	.section	.nv.shared._Z25selective_scan_bwd_kernelI32Selective_Scan_bwd_kernel_traitsILi64ELi16ELb1ELb0ELb1ELb1ELb0EN3c108BFloat16EfEEv12SSMParamsBwd,"aw",@nobits
	.sectionflags	@""
	.align	16
	.zero		1024


//--------------------- .nv.shared._Z25selective_scan_bwd_kernelI32Selective_Scan_bwd_kernel_traitsILi64ELi16ELb1ELb0ELb1ELb1ELb1EN3c108BFloat16EfEEv12SSMParamsBwd --------------------------
	.section	.nv.shared._Z25selective_scan_bwd_kernelI32Selective_Scan_bwd_kernel_traitsILi64ELi16ELb1ELb0ELb1ELb1ELb1EN3c108BFloat16EfEEv12SSMParamsBwd,"aw",@nobits
	.sectionflags	@""
	.align	16
	.zero		1024


//--------------------- .nv.shared._Z25selective_scan_bwd_kernelI32Selective_Scan_bwd_kernel_traitsILi64ELi16ELb1ELb1ELb0ELb0ELb0EN3c108BFloat16EfEEv12SSMParamsBwd --------------------------
	.section	.nv.shared._Z25selective_scan_bwd_kernelI32Selective_Scan_bwd_kernel_traitsILi64ELi16ELb1ELb1ELb0ELb0ELb0EN3c108BFloat16EfEEv12SSMParamsBwd,"aw",@nobits
	.sectionflags	@""
	.align	16
	.zero		1024


//--------------------- .nv.shared._Z25selective_scan_bwd_kernelI32Selective_Scan_bwd_kernel_traitsILi64ELi16ELb1ELb1ELb0ELb0ELb1EN3c108BFloat16EfEEv12SSMParamsBwd --------------------------
	.section	.nv.shared._Z25selective_scan_bwd_kernelI32Selective_Scan_bwd_kernel_traitsILi64ELi16ELb1ELb1ELb0ELb0ELb1EN3c108BFloat16EfEEv12SSMParamsBwd,"aw",@nobits
	.sectionflags	@""
	.align	16
	.zero		1024


//--------------------- .nv.shared._Z25selective_scan_bwd_kernelI32Selective_Scan_bwd_kernel_traitsILi64ELi16ELb1ELb1ELb0ELb1ELb0EN3c108BFloat16EfEEv12SSMParamsBwd --------------------------
	.section	.nv.shared._Z25selective_scan_bwd_kernelI32Selective_Scan_bwd_kernel_traitsILi64ELi16ELb1ELb1ELb0ELb1ELb0EN3c108BFloat16EfEEv12SSMParamsBwd,"aw",@nobits
	.sectionflags	@""
	.align	16
	.zero		1024


//--------------------- .nv.shared._Z25selective_scan_bwd_kernelI32Selective_Scan_bwd_kernel_traitsILi64ELi16ELb1ELb1ELb0ELb1ELb1EN3c108BFloat16EfEEv12SSMParamsBwd --------------------------
	.section	.nv.shared._Z25selective_scan_bwd_kernelI32Selective_Scan_bwd_kernel_traitsILi64ELi16ELb1ELb1ELb0ELb1ELb1EN3c108BFloat16EfEEv12SSMParamsBwd,"aw",@nobits
	.sectionflags	@""
	.align	16
	.zero		1024


//--------------------- .nv.shared._Z25selective_scan_bwd_kernelI32Selective_Scan_bwd_kernel_traitsILi64ELi16ELb1ELb1ELb1ELb0ELb0EN3c108BFloat16EfEEv12SSMParamsBwd --------------------------
	.section	.nv.shared._Z25selective_scan_bwd_kernelI32Selective_Scan_bwd_kernel_traitsILi64ELi16ELb1ELb1ELb1ELb0ELb0EN3c108BFloat16EfEEv12SSMParamsBwd,"aw",@nobits
	.sectionflags	@""
	.align	16
	.zero		1024


//--------------------- .nv.shared._Z25selective_scan_bwd_kernelI32Selective_Scan_bwd_kernel_traitsILi64ELi16ELb1ELb1ELb1ELb0ELb1EN3c108BFloat16EfEEv12SSMParamsBwd --------------------------
	.section	.nv.shared._Z25selective_scan_bwd_kernelI32Selective_Scan_bwd_kernel_traitsILi64ELi16ELb1ELb1ELb1ELb0ELb1EN3c108BFloat16EfEEv12SSMParamsBwd,"aw",@nobits
	.sectionflags	@""
	.align	16
	.zero		1024


//--------------------- .nv.shared._Z25selective_scan_bwd_kernelI32Selective_Scan_bwd_kernel_traitsILi64ELi16ELb1ELb1ELb1ELb1ELb0EN3c108BFloat16EfEEv12SSMParamsBwd --------------------------
	.section	.nv.shared._Z25selective_scan_bwd_kernelI32Selective_Scan_bwd_kernel_traitsILi64ELi16ELb1ELb1ELb1ELb1ELb0EN3c108BFloat16EfEEv12SSMParamsBwd,"aw",@nobits
	.sectionflags	@""
	.align	16
	.zero		1024


//--------------------- .nv.shared._Z25selective_scan_bwd_kernelI32Selective_Scan_bwd_kernel_traitsILi64ELi16ELb1ELb1ELb1ELb1ELb1EN3c108BFloat16EfEEv12SSMParamsBwd --------------------------
	.section	.nv.shared._Z25selective_scan_bwd_kernelI32Selective_Scan_bwd_kernel_traitsILi64ELi16ELb1ELb1ELb1ELb1ELb1EN3c108BFloat16EfEEv12SSMParamsBwd,"aw",@nobits
	.sectionflags	@""
	.align	16
	.zero		1024


//--------------------- .nv.shared._Z25selective_scan_bwd_kernelI32Selective_Scan_bwd_kernel_traitsILi32ELi16ELb0ELb0ELb0ELb0ELb0EN3c108BFloat16EfEEv12SSMParamsBwd --------------------------
	.section	.nv.shared._Z25selective_scan_bwd_kernelI32Selective_Scan_bwd_kernel_traitsILi32ELi16ELb0ELb0ELb0ELb0ELb0EN3c108BFloat16EfEEv12SSMParamsBwd,"aw",@nobits
	.sectionflags	@""
	.align	16
	.zero		1024


//--------------------- .nv.shared._Z25selective_scan_bwd_kernelI32Selective_Scan_bwd_kernel_traitsILi32ELi16ELb0ELb0ELb0ELb0ELb1EN3c108BFloat16EfEEv12SSMParamsBwd --------------------------
	.section	.nv.shared._Z25selective_scan_bwd_kernelI32Selective_Scan_bwd_kernel_traitsILi32ELi16ELb0ELb0ELb0ELb0ELb1EN3c108BFloat16EfEEv12SSMParamsBwd,"aw",@nobits
	.sectionflags	@""
	.align	16
	.zero		1024


//--------------------- .nv.shared._Z25selective_scan_bwd_kernelI32Selective_Scan_bwd_kernel_traitsILi32ELi16ELb0ELb0ELb0ELb1ELb0EN3c108BFloat16EfEEv12SSMParamsBwd --------------------------
	.section	.nv.shared._Z25selective_scan_bwd_kernelI32Selective_Scan_bwd_kernel_traitsILi32ELi16ELb0ELb0ELb0ELb1ELb0EN3c108BFloat16EfEEv12SSMParamsBwd,"aw",@nobits
	.sectionflags	@""
	.align	16
	.zero		1024


//--------------------- .nv.shared._Z25selective_scan_bwd_kernelI32Selective_Scan_bwd_kernel_traitsILi32ELi16ELb0ELb0ELb0ELb1ELb1EN3c108BFloat16EfEEv12SSMParamsBwd --------------------------
	.section	.nv.shared._Z25selective_scan_bwd_kernelI32Selective_Scan_bwd_kernel_traitsILi32ELi16ELb0ELb0ELb0ELb1ELb1EN3c108BFloat16EfEEv12SSMParamsBwd,"aw",@nobits
	.sectionflags	@""
	.align	16
	.zero		1024


//--------------------- .nv.shared._Z25selective_scan_bwd_kernelI32Selective_Scan_bwd_kernel_traitsILi32ELi16ELb0ELb0ELb1ELb0ELb0EN3c108BFloat16EfEEv12SSMParamsBwd --------------------------
	.section	.nv.shared._Z25selective_scan_bwd_kernelI32Selective_Scan_bwd_kernel_traitsILi32ELi16ELb0ELb0ELb1ELb0ELb0EN3c108BFloat16EfEEv12SSMParamsBwd,"aw",@nobits
	.sectionflags	@""
	.align	16
	.zero		1024


//--------------------- .nv.shared._Z25selective_scan_bwd_kernelI32Selective_Scan_bwd_kernel_traitsILi32ELi16ELb0ELb0ELb1ELb0ELb1EN3c108BFloat16EfEEv12SSMParamsBwd --------------------------
	.section	.nv.shared._Z25selective_scan_bwd_kernelI32Selective_Scan_bwd_kernel_traitsILi32ELi16ELb0ELb0ELb1ELb0ELb1EN3c108BFloat16EfEEv12SSMParamsBwd,"aw",@nobits
	.sectionflags	@""
	.align	16
	.zero		1024


//--------------------- .nv.shared._Z25selective_scan_bwd_kernelI32Selective_Scan_bwd_kernel_traitsILi32ELi16ELb0ELb0ELb1ELb1ELb0EN3c108BFloat16EfEEv12SSMParamsBwd --------------------------
	.section	.nv.shared._Z25selective_scan_bwd_kernelI32Selective_Scan_bwd_kernel_traitsILi32ELi16ELb0ELb0ELb1ELb1ELb0EN3c108BFloat16EfEEv12SSMParamsBwd,"aw",@nobits
	.sectionflags	@""
	.align	16
	.zero		1024


//--------------------- .nv.shared._Z25selective_scan_bwd_kernelI32Selective_Scan_bwd_kernel_traitsILi32ELi16ELb0ELb0ELb1ELb1ELb1EN3c108BFloat16EfEEv12SSMParamsBwd --------------------------
	.section	.nv.shared._Z25selective_scan_bwd_kernelI32Selective_Scan_bwd_kernel_traitsILi32ELi16ELb0ELb0ELb1ELb1ELb1EN3c108BFloat16EfEEv12SSMParamsBwd,"aw",@nobits
	.sectionflags	@""
	.align	16
	.zero		1024


//--------------------- .nv.shared._Z25selective_scan_bwd_kernelI32Selective_Scan_bwd_kernel_traitsILi32ELi16ELb0ELb1ELb0ELb0ELb0EN3c108BFloat16EfEEv12SSMParamsBwd --------------------------
	.section	.nv.shared._Z25selective_scan_bwd_kernelI32Selective_Scan_bwd_kernel_traitsILi32ELi16ELb0ELb1ELb0ELb0ELb0EN3c108BFloat16EfEEv12SSMParamsBwd,"aw",@nobits
	.sectionflags	@""
	.align	16
	.zero		1024


//--------------------- .nv.shared._Z25selective_scan_bwd_kernelI32Selective_Scan_bwd_kernel_traitsILi32ELi16ELb0ELb1ELb0ELb0ELb1EN3c108BFloat16EfEEv12SSMParamsBwd --------------------------
	.section	.nv.shared._Z25selective_scan_bwd_kernelI32Selective_Scan_bwd_kernel_traitsILi32ELi16ELb0ELb1ELb0ELb0ELb1EN3c108BFloat16EfEEv12SSMParamsBwd,"aw",@nobits
	.sectionflags	@""
	.align	16
	.zero		1024


//--------------------- .nv.shared._Z25selective_scan_bwd_kernelI32Selective_Scan_bwd_kernel_traitsILi32ELi16ELb0ELb1ELb0ELb1ELb0EN3c108BFloat16EfEEv12SSMParamsBwd --------------------------
	.section	.nv.shared._Z25selective_scan_bwd_kernelI32Selective_Scan_bwd_kernel_traitsILi32ELi16ELb0ELb1ELb0ELb1ELb0EN3c108BFloat16EfEEv12SSMParamsBwd,"aw",@nobits
	.sectionflags	@""
	.align	16
	.zero		1024


//--------------------- .nv.shared._Z25selective_scan_bwd_kernelI32Selective_Scan_bwd_kernel_traitsILi32ELi16ELb0ELb1ELb0ELb1ELb1EN3c108BFloat16EfEEv12SSMParamsBwd --------------------------
	.section	.nv.shared._Z25selective_scan_bwd_kernelI32Selective_Scan_bwd_kernel_traitsILi32ELi16ELb0ELb1ELb0ELb1ELb1EN3c108BFloat16EfEEv12SSMParamsBwd,"aw",@nobits
	.sectionflags	@""
	.align	16
	.zero		1024


//--------------------- .nv.shared._Z25selective_scan_bwd_kernelI32Selective_Scan_bwd_kernel_traitsILi32ELi16ELb0ELb1ELb1ELb0ELb0EN3c108BFloat16EfEEv12SSMParamsBwd --------------------------
	.section	.nv.shared._Z25selective_scan_bwd_kernelI32Selective_Scan_bwd_kernel_traitsILi32ELi16ELb0ELb1ELb1ELb0ELb0EN3c108BFloat16EfEEv12SSMParamsBwd,"aw",@nobits
	.sectionflags	@""
	.align	16
	.zero		1024


//--------------------- .nv.shared._Z25selective_scan_bwd_kernelI32Selective_Scan_bwd_kernel_traitsILi32ELi16ELb0ELb1ELb1ELb0ELb1EN3c108BFloat16EfEEv12SSMParamsBwd --------------------------
	.section	.nv.shared._Z25selective_scan_bwd_kernelI32Selective_Scan_bwd_kernel_traitsILi32ELi16ELb0ELb1ELb1ELb0ELb1EN3c108BFloat16EfEEv12SSMParamsBwd,"aw",@nobits
	.sectionflags	@""
	.align	16
	.zero		1024


//--------------------- .nv.shared._Z25selective_scan_bwd_kernelI32Selective_Scan_bwd_kernel_traitsILi32ELi16ELb0ELb1ELb1ELb1ELb0EN3c108BFloat16EfEEv12SSMParamsBwd --------------------------
	.section	.nv.shared._Z25selective_scan_bwd_kernelI32Selective_Scan_bwd_kernel_traitsILi32ELi16ELb0ELb1ELb1ELb1ELb0EN3c108BFloat16EfEEv12SSMParamsBwd,"aw",@nobits
	.sectionflags	@""
	.align	16
	.zero		1024


//--------------------- .nv.shared._Z25selective_scan_bwd_kernelI32Selective_Scan_bwd_kernel_traitsILi32ELi16ELb0ELb1ELb1ELb1ELb1EN3c108BFloat16EfEEv12SSMParamsBwd --------------------------
	.section	.nv.shared._Z25selective_scan_bwd_kernelI32Selective_Scan_bwd_kernel_traitsILi32ELi16ELb0ELb1ELb1ELb1ELb1EN3c108BFloat16EfEEv12SSMParamsBwd,"aw",@nobits
	.sectionflags	@""
	.align	16
	.zero		1024


//--------------------- .nv.shared._Z25selective_scan_bwd_kernelI32Selective_Scan_bwd_kernel_traitsILi32ELi16ELb1ELb0ELb0ELb0ELb0EN3c108BFloat16EfEEv12SSMParamsBwd --------------------------
	.section	.nv.shared._Z25selective_scan_bwd_kernelI32Selective_Scan_bwd_kernel_traitsILi32ELi16ELb1ELb0ELb0ELb0ELb0EN3c108BFloat16EfEEv12SSMParamsBwd,"aw",@nobits
	.sectionflags	@""
	.align	16
	.zero		1024


//--------------------- .nv.shared._Z25selective_scan_bwd_kernelI32Selective_Scan_bwd_kernel_traitsILi32ELi16ELb1ELb0ELb0ELb0ELb1EN3c108BFloat16EfEEv12SSMParamsBwd --------------------------
	.section	.nv.shared._Z25selective_scan_bwd_kernelI32Selective_Scan_bwd_kernel_traitsILi32ELi16ELb1ELb0ELb0ELb0ELb1EN3c108BFloat16EfEEv12SSMParamsBwd,"aw",@nobits
	.sectionflags	@""
	.align	16
	.zero		1024


//--------------------- .nv.shared._Z25selective_scan_bwd_kernelI32Selective_Scan_bwd_kernel_traitsILi32ELi16ELb1ELb0ELb0ELb1ELb0EN3c108BFloat16EfEEv12SSMParamsBwd --------------------------
	.section	.nv.shared._Z25selective_scan_bwd_kernelI32Selective_Scan_bwd_kernel_traitsILi32ELi16ELb1ELb0ELb0ELb1ELb0EN3c108BFloat16EfEEv12SSMParamsBwd,"aw",@nobits
	.sectionflags	@""
	.align	16
	.zero		1024


//--------------------- .nv.shared._Z25selective_scan_bwd_kernelI32Selective_Scan_bwd_kernel_traitsILi32ELi16ELb1ELb0ELb0ELb1ELb1EN3c108BFloat16EfEEv12SSMParamsBwd --------------------------
	.section	.nv.shared._Z25selective_scan_bwd_kernelI32Selective_Scan_bwd_kernel_traitsILi32ELi16ELb1ELb0ELb0ELb1ELb1EN3c108BFloat16EfEEv12SSMParamsBwd,"aw",@nobits
	.sectionflags	@""
	.align	16
	.zero		1024


//--------------------- .nv.shared._Z25selective_scan_bwd_kernelI32Selective_Scan_bwd_kernel_traitsILi32ELi16ELb1ELb0ELb1ELb0ELb0EN3c108BFloat16EfEEv12SSMParamsBwd --------------------------
	.section	.nv.shared._Z25selective_scan_bwd_kernelI32Selective_Scan_bwd_kernel_traitsILi32ELi16ELb1ELb0ELb1ELb0ELb0EN3c108BFloat16EfEEv12SSMParamsBwd,"aw",@nobits
	.sectionflags	@""
	.align	16
	.zero		1024


//--------------------- .nv.shared._Z25selective_scan_bwd_kernelI32Selective_Scan_bwd_kernel_traitsILi32ELi16ELb1ELb0ELb1ELb0ELb1EN3c108BFloat16EfEEv12SSMParamsBwd --------------------------
	.section	.nv.shared._Z25selective_scan_bwd_kernelI32Selective_Scan_bwd_kernel_traitsILi32ELi16ELb1ELb0ELb1ELb0ELb1EN3c108BFloat16EfEEv12SSMParamsBwd,"aw",@nobits
	.sectionflags	@""
	.align	16
	.zero		1024


//--------------------- .nv.shared._Z25selective_scan_bwd_kernelI32Selective_Scan_bwd_kernel_traitsILi32ELi16ELb1ELb0ELb1ELb1ELb0EN3c108BFloat16EfEEv12SSMParamsBwd --------------------------
	.section	.nv.shared._Z25selective_scan_bwd_kernelI32Selective_Scan_bwd_kernel_traitsILi32ELi16ELb1ELb0ELb1ELb1ELb0EN3c108BFloat16EfEEv12SSMParamsBwd,"aw",@nobits
	.sectionflags	@""
	.align	16
	.zero		1024


//--------------------- .nv.shared._Z25selective_scan_bwd_kernelI32Selective_Scan_bwd_kernel_traitsILi32ELi16ELb1ELb0ELb1ELb1ELb1EN3c108BFloat16EfEEv12SSMParamsBwd --------------------------
	.section	.nv.shared._Z25selective_scan_bwd_kernelI32Selective_Scan_bwd_kernel_traitsILi32ELi16ELb1ELb0ELb1ELb1ELb1EN3c108BFloat16EfEEv12SSMParamsBwd,"aw",@nobits
	.sectionflags	@""
	.align	16
	.zero		1024


//--------------------- .nv.shared._Z25selective_scan_bwd_kernelI32Selective_Scan_bwd_kernel_traitsILi32ELi16ELb1ELb1ELb0ELb0ELb0EN3c108BFloat16EfEEv12SSMParamsBwd --------------------------
	.section	.nv.shared._Z25selective_scan_bwd_kernelI32Selective_Scan_bwd_kernel_traitsILi32ELi16ELb1ELb1ELb0ELb0ELb0EN3c108BFloat16EfEEv12SSMParamsBwd,"aw",@nobits
	.sectionflags	@""
	.align	16
	.zero		1024


//--------------------- .nv.shared._Z25selective_scan_bwd_kernelI32Selective_Scan_bwd_kernel_traitsILi32ELi16ELb1ELb1ELb0ELb0ELb1EN3c108BFloat16EfEEv12SSMParamsBwd --------------------------
	.section	.nv.shared._Z25selective_scan_bwd_kernelI32Selective_Scan_bwd_kernel_traitsILi32ELi16ELb1ELb1ELb0ELb0ELb1EN3c108BFloat16EfEEv12SSMParamsBwd,"aw",@nobits
	.sectionflags	@""
	.align	16
	.zero		1024


//--------------------- .nv.shared._Z25selective_scan_bwd_kernelI32Selective_Scan_bwd_kernel_traitsILi32ELi16ELb1ELb1ELb0ELb1ELb0EN3c108BFloat16EfEEv12SSMParamsBwd --------------------------
	.section	.nv.shared._Z25selective_scan_bwd_kernelI32Selective_Scan_bwd_kernel_traitsILi32ELi16ELb1ELb1ELb0ELb1ELb0EN3c108BFloat16EfEEv12SSMParamsBwd,"aw",@nobits
	.sectionflags	@""
	.align	16
	.zero		1024


//--------------------- .nv.shared._Z25selective_scan_bwd_kernelI32Selective_Scan_bwd_kernel_traitsILi32ELi16ELb1ELb1ELb0ELb1ELb1EN3c108BFloat16EfEEv12SSMParamsBwd --------------------------
	.section	.nv.shared._Z25selective_scan_bwd_kernelI32Selective_Scan_bwd_kernel_traitsILi32ELi16ELb1ELb1ELb0ELb1ELb1EN3c108BFloat16EfEEv12SSMParamsBwd,"aw",@nobits
	.sectionflags	@""
	.align	16
	.zero		1024


//--------------------- .nv.shared._Z25selective_scan_bwd_kernelI32Selective_Scan_bwd_kernel_traitsILi32ELi16ELb1ELb1ELb1ELb0ELb0EN3c108BFloat16EfEEv12SSMParamsBwd --------------------------
	.section	.nv.shared._Z25selective_scan_bwd_kernelI32Selective_Scan_bwd_kernel_traitsILi32ELi16ELb1ELb1ELb1ELb0ELb0EN3c108BFloat16EfEEv12SSMParamsBwd,"aw",@nobits
	.sectionflags	@""
	.align	16
	.zero		1024


//--------------------- .nv.shared._Z25selective_scan_bwd_kernelI32Selective_Scan_bwd_kernel_traitsILi32ELi16ELb1ELb1ELb1ELb0ELb1EN3c108BFloat16EfEEv12SSMParamsBwd --------------------------
	.section	.nv.shared._Z25selective_scan_bwd_kernelI32Selective_Scan_bwd_kernel_traitsILi32ELi16ELb1ELb1ELb1ELb0ELb1EN3c108BFloat16EfEEv12SSMParamsBwd,"aw",@nobits
	.sectionflags	@""
	.align	16
	.zero		1024


//--------------------- .nv.shared._Z25selective_scan_bwd_kernelI32Selective_Scan_bwd_kernel_traitsILi32ELi16ELb1ELb1ELb1ELb1ELb0EN3c108BFloat16EfEEv12SSMParamsBwd --------------------------
	.section	.nv.shared._Z25selective_scan_bwd_kernelI32Selective_Scan_bwd_kernel_traitsILi32ELi16ELb1ELb1ELb1ELb1ELb0EN3c108BFloat16EfEEv12SSMParamsBwd,"aw",@nobits
	.sectionflags	@""
	.align	16
	.zero		1024


//--------------------- .nv.shared._Z25selective_scan_bwd_kernelI32Selective_Scan_bwd_kernel_traitsILi32ELi16ELb1ELb1ELb1ELb1ELb1EN3c108BFloat16EfEEv12SSMParamsBwd --------------------------
	.section	.nv.shared._Z25selective_scan_bwd_kernelI32Selective_Scan_bwd_kernel_traitsILi32ELi16ELb1ELb1ELb1ELb1ELb1EN3c108BFloat16EfEEv12SSMParamsBwd,"aw",@nobits
	.sectionflags	@""
	.align	16
	.zero		1024


//--------------------- .nv.shared._Z25selective_scan_bwd_kernelI32Selective_Scan_bwd_kernel_traitsILi32ELi8ELb0ELb0ELb0ELb0ELb0EN3c108BFloat16EfEEv12SSMParamsBwd --------------------------
	.section	.nv.shared._Z25selective_scan_bwd_kernelI32Selective_Scan_bwd_kernel_traitsILi32ELi8ELb0ELb0ELb0ELb0ELb0EN3c108BFloat16EfEEv12SSMParamsBwd,"aw",@nobits
	.sectionflags	@""
	.align	16
	.zero		1024


//--------------------- .nv.shared._Z25selective_scan_bwd_kernelI32Selective_Scan_bwd_kernel_traitsILi32ELi8ELb0ELb0ELb0ELb0ELb1EN3c108BFloat16EfEEv12SSMParamsBwd --------------------------
	.section	.nv.shared._Z25selective_scan_bwd_kernelI32Selective_Scan_bwd_kernel_traitsILi32ELi8ELb0ELb0ELb0ELb0ELb1EN3c108BFloat16EfEEv12SSMParamsBwd,"aw",@nobits
	.sectionflags	@""
	.align	16
	.zero		1024


//--------------------- .nv.shared._Z25selective_scan_bwd_kernelI32Selective_Scan_bwd_kernel_traitsILi32ELi8ELb0ELb0ELb0ELb1ELb0EN3c108BFloat16EfEEv12SSMParamsBwd --------------------------
	.section	.nv.shared._Z25selective_scan_bwd_kernelI32Selective_Scan_bwd_kernel_traitsILi32ELi8ELb0ELb0ELb0ELb1ELb0EN3c108BFloat16EfEEv12SSMParamsBwd,"aw",@nobits
	.sectionflags	@""
	.align	16
	.zero		1024


//--------------------- .nv.shared._Z25selective_scan_bwd_kernelI32Selective_Scan_bwd_kernel_traitsILi32ELi8ELb0ELb0ELb0ELb1ELb1EN3c108BFloat16EfEEv12SSMParamsBwd --------------------------
	.section	.nv.shared._Z25selective_scan_bwd_kernelI32Selective_Scan_bwd_kernel_traitsILi32ELi8ELb0ELb0ELb0ELb1ELb1EN3c108BFloat16EfEEv12SSMParamsBwd,"aw",@nobits
	.sectionflags	@""
	.align	16
	.zero		1024


//--------------------- .nv.shared._Z25selective_scan_bwd_kernelI32Selective_Scan_bwd_kernel_traitsILi32ELi8ELb0ELb0ELb1ELb0ELb0EN3c108BFloat16EfEEv12SSMParamsBwd --------------------------
	.section	.nv.shared._Z25selective_scan_bwd_kernelI32Selective_Scan_bwd_kernel_traitsILi32ELi8ELb0ELb0ELb1ELb0ELb0EN3c108BFloat16EfEEv12SSMParamsBwd,"aw",@nobits
	.sectionflags	@""
	.align	16
	.zero		1024


//--------------------- .nv.shared._Z25selective_scan_bwd_kernelI32Selective_Scan_bwd_kernel_traitsILi32ELi8ELb0ELb0ELb1ELb0ELb1EN3c108BFloat16EfEEv12SSMParamsBwd --------------------------
	.section	.nv.shared._Z25selective_scan_bwd_kernelI32Selective_Scan_bwd_kernel_traitsILi32ELi8ELb0ELb0ELb1ELb0ELb1EN3c108BFloat16EfEEv12SSMParamsBwd,"aw",@nobits
	.sectionflags	@""
	.align	16
	.zero		1024


//--------------------- .nv.shared._Z25selective_scan_bwd_kernelI32Selective_Scan_bwd_kernel_traitsILi32ELi8ELb0ELb0ELb1ELb1ELb0EN3c108BFloat16EfEEv12SSMParamsBwd --------------------------
	.section	.nv.shared._Z25selective_scan_bwd_kernelI32Selective_Scan_bwd_kernel_traitsILi32ELi8ELb0ELb0ELb1ELb1ELb0EN3c108BFloat16EfEEv12SSMParamsBwd,"aw",@nobits
	.sectionflags	@""
	.align	16
	.zero		1024


//--------------------- .nv.shared._Z25selective_scan_bwd_kernelI32Selective_Scan_bwd_kernel_traitsILi32ELi8ELb0ELb0ELb1ELb1ELb1EN3c108BFloat16EfEEv12SSMParamsBwd --------------------------
	.section	.nv.shared._Z25selective_scan_bwd_kernelI32Selective_Scan_bwd_kernel_traitsILi32ELi8ELb0ELb0ELb1ELb1ELb1EN3c108BFloat16EfEEv12SSMParamsBwd,"aw",@nobits
	.sectionflags	@""
	.align	16
	.zero		1024


//--------------------- .nv.shared._Z25selective_scan_bwd_kernelI32Selective_Scan_bwd_kernel_traitsILi32ELi8ELb0ELb1ELb0ELb0ELb0EN3c108BFloat16EfEEv12SSMParamsBwd --------------------------
	.section	.nv.shared._Z25selective_scan_bwd_kernelI32Selective_Scan_bwd_kernel_traitsILi32ELi8ELb0ELb1ELb0ELb0ELb0EN3c108BFloat16EfEEv12SSMParamsBwd,"aw",@nobits
	.sectionflags	@""
	.align	16
	.zero		1024


//--------------------- .nv.shared._Z25selective_scan_bwd_kernelI32Selective_Scan_bwd_kernel_traitsILi32ELi8ELb0ELb1ELb0ELb0ELb1EN3c108BFloat16EfEEv12SSMParamsBwd --------------------------
	.section	.nv.shared._Z25selective_scan_bwd_kernelI32Selective_Scan_bwd_kernel_traitsILi32ELi8ELb0ELb1ELb0ELb0ELb1EN3c108BFloat16EfEEv12SSMParamsBwd,"aw",@nobits
	.sectionflags	@""
	.align	16
	.zero		1024


//--------------------- .nv.shared._Z25selective_scan_bwd_kernelI32Selective_Scan_bwd_kernel_traitsILi32ELi8ELb0ELb1ELb0ELb1ELb0EN3c108BFloat16EfEEv12SSMParamsBwd --------------------------
	.section	.nv.shared._Z25selective_scan_bwd_kernelI32Selective_Scan_bwd_kernel_traitsILi32ELi8ELb0ELb1ELb0ELb1ELb0EN3c108BFloat16EfEEv12SSMParamsBwd,"aw",@nobits
	.sectionflags	@""
	.align	16
	.zero		1024


//--------------------- .nv.shared._Z25selective_scan_bwd_kernelI32Selective_Scan_bwd_kernel_traitsILi32ELi8ELb0ELb1ELb0ELb1ELb1EN3c108BFloat16EfEEv12SSMParamsBwd --------------------------
	.section	.nv.shared._Z25selective_scan_bwd_kernelI32Selective_Scan_bwd_kernel_traitsILi32ELi8ELb0ELb1ELb0ELb1ELb1EN3c108BFloat16EfEEv12SSMParamsBwd,"aw",@nobits
	.sectionflags	@""
	.align	16
	.zero		1024


//--------------------- .nv.shared._Z25selective_scan_bwd_kernelI32Selective_Scan_bwd_kernel_traitsILi32ELi8ELb0ELb1ELb1ELb0ELb0EN3c108BFloat16EfEEv12SSMParamsBwd --------------------------
	.section	.nv.shared._Z25selective_scan_bwd_kernelI32Selective_Scan_bwd_kernel_traitsILi32ELi8ELb0ELb1ELb1ELb0ELb0EN3c108BFloat16EfEEv12SSMParamsBwd,"aw",@nobits
	.sectionflags	@""
	.align	16
	.zero		1024


//--------------------- .nv.shared._Z25selective_scan_bwd_kernelI32Selective_Scan_bwd_kernel_traitsILi32ELi8ELb0ELb1ELb1ELb0ELb1EN3c108BFloat16EfEEv12SSMParamsBwd --------------------------
	.section	.nv.shared._Z25selective_scan_bwd_kernelI32Selective_Scan_bwd_kernel_traitsILi32ELi8ELb0ELb1ELb1ELb0ELb1EN3c108BFloat16EfEEv12SSMParamsBwd,"aw",@nobits
	.sectionflags	@""
	.align	16
	.zero		1024


//--------------------- .nv.shared._Z25selective_scan_bwd_kernelI32Selective_Scan_bwd_kernel_traitsILi32ELi8ELb0ELb1ELb1ELb1ELb0EN3c108BFloat16EfEEv12SSMParamsBwd --------------------------
	.section	.nv.shared._Z25selective_scan_bwd_kernelI32Selective_Scan_bwd_kernel_traitsILi32ELi8ELb0ELb1ELb1ELb1ELb0EN3c108BFloat16EfEEv12SSMParamsBwd,"aw",@nobits
	.sectionflags	@""
	.align	16
	.zero		1024


//--------------------- .nv.shared._Z25selective_scan_bwd_kernelI32Selective_Scan_bwd_kernel_traitsILi32ELi8ELb0ELb1ELb1ELb1ELb1EN3c108BFloat16EfEEv12SSMParamsBwd --------------------------
	.section	.nv.shared._Z25selective_scan_bwd_kernelI32Selective_Scan_bwd_kernel_traitsILi32ELi8ELb0ELb1ELb1ELb1ELb1EN3c108BFloat16EfEEv12SSMParamsBwd,"aw",@nobits
	.sectionflags	@""
	.align	16
	.zero		1024


//--------------------- .nv.shared._Z25selective_scan_bwd_kernelI32Selective_Scan_bwd_kernel_traitsILi32ELi8ELb1ELb0ELb0ELb0ELb0EN3c108BFloat16EfEEv12SSMParamsBwd --------------------------
	.section	.nv.shared._Z25selective_scan_bwd_kernelI32Selective_Scan_bwd_kernel_traitsILi32ELi8ELb1ELb0ELb0ELb0ELb0EN3c108BFloat16EfEEv12SSMParamsBwd,"aw",@nobits
	.sectionflags	@""
	.align	16
	.zero		1024


//--------------------- .nv.shared._Z25selective_scan_bwd_kernelI32Selective_Scan_bwd_kernel_traitsILi32ELi8ELb1ELb0ELb0ELb0ELb1EN3c108BFloat16EfEEv12SSMParamsBwd --------------------------
	.section	.nv.shared._Z25selective_scan_bwd_kernelI32Selective_Scan_bwd_kernel_traitsILi32ELi8ELb1ELb0ELb0ELb0ELb1EN3c108BFloat16EfEEv12SSMParamsBwd,"aw",@nobits
	.sectionflags	@""
	.align	16
	.zero		1024


//--------------------- .nv.shared._Z25selective_scan_bwd_kernelI32Selective_Scan_bwd_kernel_traitsILi32ELi8ELb1ELb0ELb0ELb1ELb0EN3c108BFloat16EfEEv12SSMParamsBwd --------------------------
	.section	.nv.shared._Z25selective_scan_bwd_kernelI32Selective_Scan_bwd_kernel_traitsILi32ELi8ELb1ELb0ELb0ELb1ELb0EN3c108BFloat16EfEEv12SSMParamsBwd,"aw",@nobits
	.sectionflags	@""
	.align	16
	.zero		1024


//--------------------- .nv.shared._Z25selective_scan_bwd_kernelI32Selective_Scan_bwd_kernel_traitsILi32ELi8ELb1ELb0ELb0ELb1ELb1EN3c108BFloat16EfEEv12SSMParamsBwd --------------------------
	.section	.nv.shared._Z25selective_scan_bwd_kernelI32Selective_Scan_bwd_kernel_traitsILi32ELi8ELb1ELb0ELb0ELb1ELb1EN3c108BFloat16EfEEv12SSMParamsBwd,"aw",@nobits
	.sectionflags	@""
	.align	16
	.zero		1024


//--------------------- .nv.shared._Z25selective_scan_bwd_kernelI32Selective_Scan_bwd_kernel_traitsILi32ELi8ELb1ELb0ELb1ELb0ELb0EN3c108BFloat16EfEEv12SSMParamsBwd --------------------------
	.section	.nv.shared._Z25selective_scan_bwd_kernelI32Selective_Scan_bwd_kernel_traitsILi32ELi8ELb1ELb0ELb1ELb0ELb0EN3c108BFloat16EfEEv12SSMParamsBwd,"aw",@nobits
	.sectionflags	@""
	.align	16
	.zero		1024


//--------------------- .nv.shared._Z25selective_scan_bwd_kernelI32Selective_Scan_bwd_kernel_traitsILi32ELi8ELb1ELb0ELb1ELb0ELb1EN3c108BFloat16EfEEv12SSMParamsBwd --------------------------
	.section	.nv.shared._Z25selective_scan_bwd_kernelI32Selective_Scan_bwd_kernel_traitsILi32ELi8ELb1ELb0ELb1ELb0ELb1EN3c108BFloat16EfEEv12SSMParamsBwd,"aw",@nobits
	.sectionflags	@""
	.align	16
	.zero		1024


//--------------------- .nv.shared._Z25selective_scan_bwd_kernelI32Selective_Scan_bwd_kernel_traitsILi32ELi8ELb1ELb0ELb1ELb1ELb0EN3c108BFloat16EfEEv12SSMParamsBwd --------------------------
	.section	.nv.shared._Z25selective_scan_bwd_kernelI32Selective_Scan_bwd_kernel_traitsILi32ELi8ELb1ELb0ELb1ELb1ELb0EN3c108BFloat16EfEEv12SSMParamsBwd,"aw",@nobits
	.sectionflags	@""
	.align	16
	.zero		1024


//--------------------- .nv.shared._Z25selective_scan_bwd_kernelI32Selective_Scan_bwd_kernel_traitsILi32ELi8ELb1ELb0ELb1ELb1ELb1EN3c108BFloat16EfEEv12SSMParamsBwd --------------------------
	.section	.nv.shared._Z25selective_scan_bwd_kernelI32Selective_Scan_bwd_kernel_traitsILi32ELi8ELb1ELb0ELb1ELb1ELb1EN3c108BFloat16EfEEv12SSMParamsBwd,"aw",@nobits
	.sectionflags	@""
	.align	16
	.zero		1024


//--------------------- .nv.shared._Z25selective_scan_bwd_kernelI32Selective_Scan_bwd_kernel_traitsILi32ELi8ELb1ELb1ELb0ELb0ELb0EN3c108BFloat16EfEEv12SSMParamsBwd --------------------------
	.section	.nv.shared._Z25selective_scan_bwd_kernelI32Selective_Scan_bwd_kernel_traitsILi32ELi8ELb1ELb1ELb0ELb0ELb0EN3c108BFloat16EfEEv12SSMParamsBwd,"aw",@nobits
	.sectionflags	@""
	.align	16
	.zero		1024


//--------------------- .nv.shared._Z25selective_scan_bwd_kernelI32Selective_Scan_bwd_kernel_traitsILi32ELi8ELb1ELb1ELb0ELb0ELb1EN3c108BFloat16EfEEv12SSMParamsBwd --------------------------
	.section	.nv.shared._Z25selective_scan_bwd_kernelI32Selective_Scan_bwd_kernel_traitsILi32ELi8ELb1ELb1ELb0ELb0ELb1EN3c108BFloat16EfEEv12SSMParamsBwd,"aw",@nobits
	.sectionflags	@""
	.align	16
	.zero		1024


//--------------------- .nv.shared._Z25selective_scan_bwd_kernelI32Selective_Scan_bwd_kernel_traitsILi32ELi8ELb1ELb1ELb0ELb1ELb0EN3c108BFloat16EfEEv12SSMParamsBwd --------------------------
	.section	.nv.shared._Z25selective_scan_bwd_kernelI32Selective_Scan_bwd_kernel_traitsILi32ELi8ELb1ELb1ELb0ELb1ELb0EN3c108BFloat16EfEEv12SSMParamsBwd,"aw",@nobits
	.sectionflags	@""
	.align	16
	.zero		1024


//--------------------- .nv.shared._Z25selective_scan_bwd_kernelI32Selective_Scan_bwd_kernel_traitsILi32ELi8ELb1ELb1ELb0ELb1ELb1EN3c108BFloat16EfEEv12SSMParamsBwd --------------------------
	.section	.nv.shared._Z25selective_scan_bwd_kernelI32Selective_Scan_bwd_kernel_traitsILi32ELi8ELb1ELb1ELb0ELb1ELb1EN3c108BFloat16EfEEv12SSMParamsBwd,"aw",@nobits
	.sectionflags	@""
	.align	16
	.zero		1024


//--------------------- .nv.shared._Z25selective_scan_bwd_kernelI32Selective_Scan_bwd_kernel_traitsILi32ELi8ELb1ELb1ELb1ELb0ELb0EN3c108BFloat16EfEEv12SSMParamsBwd --------------------------
	.section	.nv.shared._Z25selective_scan_bwd_kernelI32Selective_Scan_bwd_kernel_traitsILi32ELi8ELb1ELb1ELb1ELb0ELb0EN3c108BFloat16EfEEv12SSMParamsBwd,"aw",@nobits
	.sectionflags	@""
	.align	16
	.zero		1024


//--------------------- .nv.shared._Z25selective_scan_bwd_kernelI32Selective_Scan_bwd_kernel_traitsILi32ELi8ELb1ELb1ELb1ELb0ELb1EN3c108BFloat16EfEEv12SSMParamsBwd --------------------------
	.section	.nv.shared._Z25selective_scan_bwd_kernelI32Selective_Scan_bwd_kernel_traitsILi32ELi8ELb1ELb1ELb1ELb0ELb1EN3c108BFloat16EfEEv12SSMParamsBwd,"aw",@nobits
	.sectionflags	@""
	.align	16
	.zero		1024


//--------------------- .nv.shared._Z25selective_scan_bwd_kernelI32Selective_Scan_bwd_kernel_traitsILi32ELi8ELb1ELb1ELb1ELb1ELb0EN3c108BFloat16EfEEv12SSMParamsBwd --------------------------
	.section	.nv.shared._Z25selective_scan_bwd_kernelI32Selective_Scan_bwd_kernel_traitsILi32ELi8ELb1ELb1ELb1ELb1ELb0EN3c108BFloat16EfEEv12SSMParamsBwd,"aw",@nobits
	.sectionflags	@""
	.align	16
	.zero		1024


//--------------------- .nv.shared._Z25selective_scan_bwd_kernelI32Selective_Scan_bwd_kernel_traitsILi32ELi8ELb1ELb1ELb1ELb1ELb1EN3c108BFloat16EfEEv12SSMParamsBwd --------------------------
	.section	.nv.shared._Z25selective_scan_bwd_kernelI32Selective_Scan_bwd_kernel_traitsILi32ELi8ELb1ELb1ELb1ELb1ELb1EN3c108BFloat16EfEEv12SSMParamsBwd,"aw",@nobits
	.sectionflags	@""
	.align	16
	.zero		1024


//--------------------- .nv.shared._Z25selective_scan_bwd_kernelI32Selective_Scan_bwd_kernel_traitsILi32ELi4ELb0ELb0ELb0ELb0ELb0EN3c108BFloat16EfEEv12SSMParamsBwd --------------------------
	.section	.nv.shared._Z25selective_scan_bwd_kernelI32Selective_Scan_bwd_kernel_traitsILi32ELi4ELb0ELb0ELb0ELb0ELb0EN3c108BFloat16EfEEv12SSMParamsBwd,"aw",@nobits
	.sectionflags	@""
	.align	16
	.zero		1024


//--------------------- .nv.shared._Z25selective_scan_bwd_kernelI32Selective_Scan_bwd_kernel_traitsILi32ELi4ELb0ELb0ELb0ELb0ELb1EN3c108BFloat16EfEEv12SSMParamsBwd --------------------------
	.section	.nv.shared._Z25selective_scan_bwd_kernelI32Selective_Scan_bwd_kernel_traitsILi32ELi4ELb0ELb0ELb0ELb0ELb1EN3c108BFloat16EfEEv12SSMParamsBwd,"aw",@nobits
	.sectionflags	@""
	.align	16
	.zero		1024


//--------------------- .nv.shared._Z25selective_scan_bwd_kernelI32Selective_Scan_bwd_kernel_traitsILi32ELi4ELb0ELb0ELb0ELb1ELb0EN3c108BFloat16EfEEv12SSMParamsBwd --------------------------
	.section	.nv.shared._Z25selective_scan_bwd_kernelI32Selective_Scan_bwd_kernel_traitsILi32ELi4ELb0ELb0ELb0ELb1ELb0EN3c108BFloat16EfEEv12SSMParamsBwd,"aw",@nobits
	.sectionflags	@""
	.align	16
	.zero		1024


//--------------------- .nv.shared._Z25selective_scan_bwd_kernelI32Selective_Scan_bwd_kernel_traitsILi32ELi4ELb0ELb0ELb0ELb1ELb1EN3c108BFloat16EfEEv12SSMParamsBwd --------------------------
	.section	.nv.shared._Z25selective_scan_bwd_kernelI32Selective_Scan_bwd_kernel_traitsILi32ELi4ELb0ELb0ELb0ELb1ELb1EN3c108BFloat16EfEEv12SSMParamsBwd,"aw",@nobits
	.sectionflags	@""
	.align	16
	.zero		1024


//--------------------- .nv.shared._Z25selective_scan_bwd_kernelI32Selective_Scan_bwd_kernel_traitsILi32ELi4ELb0ELb0ELb1ELb0ELb0EN3c108BFloat16EfEEv12SSMParamsBwd --------------------------
	.section	.nv.shared._Z25selective_scan_bwd_kernelI32Selective_Scan_bwd_kernel_traitsILi32ELi4ELb0ELb0ELb1ELb0ELb0EN3c108BFloat16EfEEv12SSMParamsBwd,"aw",@nobits
	.sectionflags	@""
	.align	16
	.zero		1024


//--------------------- .nv.shared._Z25selective_scan_bwd_kernelI32Selective_Scan_bwd_kernel_traitsILi32ELi4ELb0ELb0ELb1ELb0ELb1EN3c108BFloat16EfEEv12SSMParamsBwd --------------------------
	.section	.nv.shared._Z25selective_scan_bwd_kernelI32Selective_Scan_bwd_kernel_traitsILi32ELi4ELb0ELb0ELb1ELb0ELb1EN3c108BFloat16EfEEv12SSMParamsBwd,"aw",@nobits
	.sectionflags	@""
	.align	16
	.zero		1024


//--------------------- .nv.shared._Z25selective_scan_bwd_kernelI32Selective_Scan_bwd_kernel_traitsILi32ELi4ELb0ELb0ELb1ELb1ELb0EN3c108BFloat16EfEEv12SSMParamsBwd --------------------------
	.section	.nv.shared._Z25selective_scan_bwd_kernelI32Selective_Scan_bwd_kernel_traitsILi32ELi4ELb0ELb0ELb1ELb1ELb0EN3c108BFloat16EfEEv12SSMParamsBwd,"aw",@nobits
	.sectionflags	@""
	.align	16
	.zero		1024


//--------------------- .nv.shared._Z25selective_scan_bwd_kernelI32Selective_Scan_bwd_kernel_traitsILi32ELi4ELb0ELb0ELb1ELb1ELb1EN3c108BFloat16EfEEv12SSMParamsBwd --------------------------
	.section	.nv.shared._Z25selective_scan_bwd_kernelI32Selective_Scan_bwd_kernel_traitsILi32ELi4ELb0ELb0ELb1ELb1ELb1EN3c108BFloat16EfEEv12SSMParamsBwd,"aw",@nobits
	.sectionflags	@""
	.align	16
	.zero		1024


//--------------------- .nv.shared._Z25selective_scan_bwd_kernelI32Selective_Scan_bwd_kernel_traitsILi32ELi4ELb0ELb1ELb0ELb0ELb0EN3c108BFloat16EfEEv12SSMParamsBwd --------------------------
	.section	.nv.shared._Z25selective_scan_bwd_kernelI32Selective_Scan_bwd_kernel_traitsILi32ELi4ELb0ELb1ELb0ELb0ELb0EN3c108BFloat16EfEEv12SSMParamsBwd,"aw",@nobits
	.sectionflags	@""
	.align	16
	.zero		1024


//--------------------- .nv.shared._Z25selective_scan_bwd_kernelI32Selective_Scan_bwd_kernel_traitsILi32ELi4ELb0ELb1ELb0ELb0ELb1EN3c108BFloat16EfEEv12SSMParamsBwd --------------------------
	.section	.nv.shared._Z25selective_scan_bwd_kernelI32Selective_Scan_bwd_kernel_traitsILi32ELi4ELb0ELb1ELb0ELb0ELb1EN3c108BFloat16EfEEv12SSMParamsBwd,"aw",@nobits
	.sectionflags	@""
	.align	16
	.zero		1024


//--------------------- .nv.shared._Z25selective_scan_bwd_kernelI32Selective_Scan_bwd_kernel_traitsILi32ELi4ELb0ELb1ELb0ELb1ELb0EN3c108BFloat16EfEEv12SSMParamsBwd --------------------------
	.section	.nv.shared._Z25selective_scan_bwd_kernelI32Selective_Scan_bwd_kernel_traitsILi32ELi4ELb0ELb1ELb0ELb1ELb0EN3c108BFloat16EfEEv12SSMParamsBwd,"aw",@nobits
	.sectionflags	@""
	.align	16
	.zero		1024


//--------------------- .nv.shared._Z25selective_scan_bwd_kernelI32Selective_Scan_bwd_kernel_traitsILi32ELi4ELb0ELb1ELb0ELb1ELb1EN3c108BFloat16EfEEv12SSMParamsBwd --------------------------
	.section	.nv.shared._Z25selective_scan_bwd_kernelI32Selective_Scan_bwd_kernel_traitsILi32ELi4ELb0ELb1ELb0ELb1ELb1EN3c108BFloat16EfEEv12SSMParamsBwd,"aw",@nobits
	.sectionflags	@""
	.align	16
	.zero		1024


//--------------------- .nv.shared._Z25selective_scan_bwd_kernelI32Selective_Scan_bwd_kernel_traitsILi32ELi4ELb0ELb1ELb1ELb0ELb0EN3c108BFloat16EfEEv12SSMParamsBwd --------------------------
	.section	.nv.shared._Z25selective_scan_bwd_kernelI32Selective_Scan_bwd_kernel_traitsILi32ELi4ELb0ELb1ELb1ELb0ELb0EN3c108BFloat16EfEEv12SSMParamsBwd,"aw",@nobits
	.sectionflags	@""
	.align	16
	.zero		1024


//--------------------- .nv.shared._Z25selective_scan_bwd_kernelI32Selective_Scan_bwd_kernel_traitsILi32ELi4ELb0ELb1ELb1ELb0ELb1EN3c108BFloat16EfEEv12SSMParamsBwd --------------------------
	.section	.nv.shared._Z25selective_scan_bwd_kernelI32Selective_Scan_bwd_kernel_traitsILi32ELi4ELb0ELb1ELb1ELb0ELb1EN3c108BFloat16EfEEv12SSMParamsBwd,"aw",@nobits
	.sectionflags	@""
	.align	16
	.zero		1024


//--------------------- .nv.shared._Z25selective_scan_bwd_kernelI32Selective_Scan_bwd_kernel_traitsILi32ELi4ELb0ELb1ELb1ELb1ELb0EN3c108BFloat16EfEEv12SSMParamsBwd --------------------------
	.section	.nv.shared._Z25selective_scan_bwd_kernelI32Selective_Scan_bwd_kernel_traitsILi32ELi4ELb0ELb1ELb1ELb1ELb0EN3c108BFloat16EfEEv12SSMParamsBwd,"aw",@nobits
	.sectionflags	@""
	.align	16
	.zero		1024


//--------------------- .nv.shared._Z25selective_scan_bwd_kernelI32Selective_Scan_bwd_kernel_traitsILi32ELi4ELb0ELb1ELb1ELb1ELb1EN3c108BFloat16EfEEv12SSMParamsBwd --------------------------
	.section	.nv.shared._Z25selective_scan_bwd_kernelI32Selective_Scan_bwd_kernel_traitsILi32ELi4ELb0ELb1ELb1ELb1ELb1EN3c108BFloat16EfEEv12SSMParamsBwd,"aw",@nobits
	.sectionflags	@""
	.align	16
	.zero		1024


//--------------------- .nv.shared._Z25selective_scan_bwd_kernelI32Selective_Scan_bwd_kernel_traitsILi32ELi4ELb1ELb0ELb0ELb0ELb0EN3c108BFloat16EfEEv12SSMParamsBwd --------------------------
	.section	.nv.shared._Z25selective_scan_bwd_kernelI32Selective_Scan_bwd_kernel_traitsILi32ELi4ELb1ELb0ELb0ELb0ELb0EN3c108BFloat16EfEEv12SSMParamsBwd,"aw",@nobits
	.sectionflags	@""
	.align	16
	.zero		1024


//--------------------- .nv.shared._Z25selective_scan_bwd_kernelI32Selective_Scan_bwd_kernel_traitsILi32ELi4ELb1ELb0ELb0ELb0ELb1EN3c108BFloat16EfEEv12SSMParamsBwd --------------------------
	.section	.nv.shared._Z25selective_scan_bwd_kernelI32Selective_Scan_bwd_kernel_traitsILi32ELi4ELb1ELb0ELb0ELb0ELb1EN3c108BFloat16EfEEv12SSMParamsBwd,"aw",@nobits
	.sectionflags	@""
	.align	16
	.zero		1024


//--------------------- .nv.shared._Z25selective_scan_bwd_kernelI32Selective_Scan_bwd_kernel_traitsILi32ELi4ELb1ELb0ELb0ELb1ELb0EN3c108BFloat16EfEEv12SSMParamsBwd --------------------------
	.section	.nv.shared._Z25selective_scan_bwd_kernelI32Selective_Scan_bwd_kernel_traitsILi32ELi4ELb1ELb0ELb0ELb1ELb0EN3c108BFloat16EfEEv12SSMParamsBwd,"aw",@nobits
	.sectionflags	@""
	.align	16
	.zero		1024


//--------------------- .nv.shared._Z25selective_scan_bwd_kernelI32Selective_Scan_bwd_kernel_traitsILi32ELi4ELb1ELb0ELb0ELb1ELb1EN3c108BFloat16EfEEv12SSMParamsBwd --------------------------
	.section	.nv.shared._Z25selective_scan_bwd_kernelI32Selective_Scan_bwd_kernel_traitsILi32ELi4ELb1ELb0ELb0ELb1ELb1EN3c108BFloat16EfEEv12SSMParamsBwd,"aw",@nobits
	.sectionflags	@""
	.align	16
	.zero		1024


//--------------------- .nv.shared._Z25selective_scan_bwd_kernelI32Selective_Scan_bwd_kernel_traitsILi32ELi4ELb1ELb0ELb1ELb0ELb0EN3c108BFloat16EfEEv12SSMParamsBwd --------------------------
	.section	.nv.shared._Z25selective_scan_bwd_kernelI32Selective_Scan_bwd_kernel_traitsILi32ELi4ELb1ELb0ELb1ELb0ELb0EN3c108BFloat16EfEEv12SSMParamsBwd,"aw",@nobits
	.sectionflags	@""
	.align	16
	.zero		1024


//--------------------- .nv.shared._Z25selective_scan_bwd_kernelI32Selective_Scan_bwd_kernel_traitsILi32ELi4ELb1ELb0ELb1ELb0ELb1EN3c108BFloat16EfEEv12SSMParamsBwd --------------------------
	.section	.nv.shared._Z25selective_scan_bwd_kernelI32Selective_Scan_bwd_kernel_traitsILi32ELi4ELb1ELb0ELb1ELb0ELb1EN3c108BFloat16EfEEv12SSMParamsBwd,"aw",@nobits
	.sectionflags	@""
	.align	16
	.zero		1024


//--------------------- .nv.shared._Z25selective_scan_bwd_kernelI32Selective_Scan_bwd_kernel_traitsILi32ELi4ELb1ELb0ELb1ELb1ELb0EN3c108BFloat16EfEEv12SSMParamsBwd --------------------------
	.section	.nv.shared._Z25selective_scan_bwd_kernelI32Selective_Scan_bwd_kernel_traitsILi32ELi4ELb1ELb0ELb1ELb1ELb0EN3c108BFloat16EfEEv12SSMParamsBwd,"aw",@nobits
	.sectionflags	@""
	.align	16
	.zero		1024


//--------------------- .nv.shared._Z25selective_scan_bwd_kernelI32Selective_Scan_bwd_kernel_traitsILi32ELi4ELb1ELb0ELb1ELb1ELb1EN3c108BFloat16EfEEv12SSMParamsBwd --------------------------
	.section	.nv.shared._Z25selective_scan_bwd_kernelI32Selective_Scan_bwd_kernel_traitsILi32ELi4ELb1ELb0ELb1ELb1ELb1EN3c108BFloat16EfEEv12SSMParamsBwd,"aw",@nobits
	.sectionflags	@""
	.align	16
	.zero		1024


//--------------------- .nv.shared._Z25selective_scan_bwd_kernelI32Selective_Scan_bwd_kernel_traitsILi32ELi4ELb1ELb1ELb0ELb0ELb0EN3c108BFloat16EfEEv12SSMParamsBwd --------------------------
	.section	.nv.shared._Z25selective_scan_bwd_kernelI32Selective_Scan_bwd_kernel_traitsILi32ELi4ELb1ELb1ELb0ELb0ELb0EN3c108BFloat16EfEEv12SSMParamsBwd,"aw",@nobits
	.sectionflags	@""
	.align	16
	.zero		1024


//--------------------- .nv.shared._Z25selective_scan_bwd_kernelI32Selective_Scan_bwd_kernel_traitsILi32ELi4ELb1ELb1ELb0ELb0ELb1EN3c108BFloat16EfEEv12SSMParamsBwd --------------------------
	.section	.nv.shared._Z25selective_scan_bwd_kernelI32Selective_Scan_bwd_kernel_traitsILi32ELi4ELb1ELb1ELb0ELb0ELb1EN3c108BFloat16EfEEv12SSMParamsBwd,"aw",@nobits
	.sectionflags	@""
	.align	16
	.zero		1024


//--------------------- .nv.shared._Z25selective_scan_bwd_kernelI32Selective_Scan_bwd_kernel_traitsILi32ELi4ELb1ELb1ELb0ELb1ELb0EN3c108BFloat16EfEEv12SSMParamsBwd --------------------------
	.section	.nv.shared._Z25selective_scan_bwd_kernelI32Selective_Scan_bwd_kernel_traitsILi32ELi4ELb1ELb1ELb0ELb1ELb0EN3c108BFloat16EfEEv12SSMParamsBwd,"aw",@nobits
	.sectionflags	@""
	.align	16
	.zero		1024


//--------------------- .nv.shared._Z25selective_scan_bwd_kernelI32Selective_Scan_bwd_kernel_traitsILi32ELi4ELb1ELb1ELb0ELb1ELb1EN3c108BFloat16EfEEv12SSMParamsBwd --------------------------
	.section	.nv.shared._Z25selective_scan_bwd_kernelI32Selective_Scan_bwd_kernel_traitsILi32ELi4ELb1ELb1ELb0ELb1ELb1EN3c108BFloat16EfEEv12SSMParamsBwd,"aw",@nobits
	.sectionflags	@""
	.align	16
	.zero		1024


//--------------------- .nv.shared._Z25selective_scan_bwd_kernelI32Selective_Scan_bwd_kernel_traitsILi32ELi4ELb1ELb1ELb1ELb0ELb0EN3c108BFloat16EfEEv12SSMParamsBwd --------------------------
	.section	.nv.shared._Z25selective_scan_bwd_kernelI32Selective_Scan_bwd_kernel_traitsILi32ELi4ELb1ELb1ELb1ELb0ELb0EN3c108BFloat16EfEEv12SSMParamsBwd,"aw",@nobits
	.sectionflags	@""
	.align	16
	.zero		1024


//--------------------- .nv.shared._Z25selective_scan_bwd_kernelI32Selective_Scan_bwd_kernel_traitsILi32ELi4ELb1ELb1ELb1ELb0ELb1EN3c108BFloat16EfEEv12SSMParamsBwd --------------------------
	.section	.nv.shared._Z25selective_scan_bwd_kernelI32Selective_Scan_bwd_kernel_traitsILi32ELi4ELb1ELb1ELb1ELb0ELb1EN3c108BFloat16EfEEv12SSMParamsBwd,"aw",@nobits
	.sectionflags	@""
	.align	16
	.zero		1024


//--------------------- .nv.shared._Z25selective_scan_bwd_kernelI32Selective_Scan_bwd_kernel_traitsILi32ELi4ELb1ELb1ELb1ELb1ELb0EN3c108BFloat16EfEEv12SSMParamsBwd --------------------------
	.section	.nv.shared._Z25selective_scan_bwd_kernelI32Selective_Scan_bwd_kernel_traitsILi32ELi4ELb1ELb1ELb1ELb1ELb0EN3c108BFloat16EfEEv12SSMParamsBwd,"aw",@nobits
	.sectionflags	@""
	.align	16
	.zero		1024


//--------------------- .nv.shared._Z25selective_scan_bwd_kernelI32Selective_Scan_bwd_kernel_traitsILi32ELi4ELb1ELb1ELb1ELb1ELb1EN3c108BFloat16EfEEv12SSMParamsBwd --------------------------
	.section	.nv.shared._Z25selective_scan_bwd_kernelI32Selective_Scan_bwd_kernel_traitsILi32ELi4ELb1ELb1ELb1ELb1ELb1EN3c108BFloat16EfEEv12SSMParamsBwd,"aw",@nobits
	.sectionflags	@""
	.align	16
	.zero		1024


//--------------------- .nv.constant0._Z25selective_scan_bwd_kernelI32Selective_Scan_bwd_kernel_traitsILi128ELi16ELb0ELb0ELb0ELb0ELb0EN3c108BFloat16EfEEv12SSMParamsBwd --------------------------
	.section	.nv.constant0._Z25selective_scan_bwd_kernelI32Selective_Scan_bwd_kernel_traitsILi128ELi16ELb0ELb0ELb0ELb0ELb0EN3c108BFloat16EfEEv12SSMParamsBwd,"a",@progbits
	.sectionflags	@""
	.align	4
.nv.constant0._Z25selective_scan_bwd_kernelI32Selective_Scan_bwd_kernel_traitsILi128ELi16ELb0ELb0ELb0ELb0ELb0EN3c108BFloat16EfEEv12SSMParamsBwd:
	.zero		1024


//--------------------- .nv.constant0._Z25selective_scan_bwd_kernelI32Selective_Scan_bwd_kernel_traitsILi128ELi16ELb0ELb0ELb0ELb0ELb1EN3c108BFloat16EfEEv12SSMParamsBwd --------------------------
	.section	.nv.constant0._Z25selective_scan_bwd_kernelI32Selective_Scan_bwd_kernel_traitsILi128ELi16ELb0ELb0ELb0ELb0ELb1EN3c108BFloat16EfEEv12SSMParamsBwd,"a",@progbits
	.sectionflags	@""
	.align	4
.nv.constant0._Z25selective_scan_bwd_kernelI32Selective_Scan_bwd_kernel_traitsILi128ELi16ELb0ELb0ELb0ELb0ELb1EN3c108BFloat16EfEEv12SSMParamsBwd:
	.zero		1024


//--------------------- .nv.constant0._Z25selective_scan_bwd_kernelI32Selective_Scan_bwd_kernel_traitsILi128ELi16ELb0ELb0ELb0ELb1ELb0EN3c108BFloat16EfEEv12SSMParamsBwd --------------------------
	.section	.nv.constant0._Z25selective_scan_bwd_kernelI32Selective_Scan_bwd_kernel_traitsILi128ELi16ELb0ELb0ELb0ELb1ELb0EN3c108BFloat16EfEEv12SSMParamsBwd,"a",@progbits
	.sectionflags	@""
	.align	4
.nv.constant0._Z25selective_scan_bwd_kernelI32Selective_Scan_bwd_kernel_traitsILi128ELi16ELb0ELb0ELb0ELb1ELb0EN3c108BFloat16EfEEv12SSMParamsBwd:
	.zero		1024


//--------------------- .nv.constant0._Z25selective_scan_bwd_kernelI32Selective_Scan_bwd_kernel_traitsILi128ELi16ELb0ELb0ELb0ELb1ELb1EN3c108BFloat16EfEEv12SSMParamsBwd --------------------------
	.section	.nv.constant0._Z25selective_scan_bwd_kernelI32Selective_Scan_bwd_kernel_traitsILi128ELi16ELb0ELb0ELb0ELb1ELb1EN3c108BFloat16EfEEv12SSMParamsBwd,"a",@progbits
	.sectionflags	@""
	.align	4
.nv.constant0._Z25selective_scan_bwd_kernelI32Selective_Scan_bwd_kernel_traitsILi128ELi16ELb0ELb0ELb0ELb1ELb1EN3c108BFloat16EfEEv12SSMParamsBwd:
	.zero		1024


//--------------------- .nv.constant0._Z25selective_scan_bwd_kernelI32Selective_Scan_bwd_kernel_traitsILi128ELi16ELb0ELb0ELb1ELb0ELb0EN3c108BFloat16EfEEv12SSMParamsBwd --------------------------
	.section	.nv.constant0._Z25selective_scan_bwd_kernelI32Selective_Scan_bwd_kernel_traitsILi128ELi16ELb0ELb0ELb1ELb0ELb0EN3c108BFloat16EfEEv12SSMParamsBwd,"a",@progbits
	.sectionflags	@""
	.align	4
.nv.constant0._Z25selective_scan_bwd_kernelI32Selective_Scan_bwd_kernel_traitsILi128ELi16ELb0ELb0ELb1ELb0ELb0EN3c108BFloat16EfEEv12SSMParamsBwd:
	.zero		1024


//--------------------- .nv.constant0._Z25selective_scan_bwd_kernelI32Selective_Scan_bwd_kernel_traitsILi128ELi16ELb0ELb0ELb1ELb0ELb1EN3c108BFloat16EfEEv12SSMParamsBwd --------------------------
	.section	.nv.constant0._Z25selective_scan_bwd_kernelI32Selective_Scan_bwd_kernel_traitsILi128ELi16ELb0ELb0ELb1ELb0ELb1EN3c108BFloat16EfEEv12SSMParamsBwd,"a",@progbits
	.sectionflags	@""
	.align	4
.nv.constant0._Z25selective_scan_bwd_kernelI32Selective_Scan_bwd_kernel_traitsILi128ELi16ELb0ELb0ELb1ELb0ELb1EN3c108BFloat16EfEEv12SSMParamsBwd:
	.zero		1024


//--------------------- .nv.constant0._Z25selective_scan_bwd_kernelI32Selective_Scan_bwd_kernel_traitsILi128ELi16ELb0ELb0ELb1ELb1ELb0EN3c108BFloat16EfEEv12SSMParamsBwd --------------------------
	.section	.nv.constant0._Z25selective_scan_bwd_kernelI32Selective_Scan_bwd_kernel_traitsILi128ELi16ELb0ELb0ELb1ELb1ELb0EN3c108BFloat16EfEEv12SSMParamsBwd,"a",@progbits
	.sectionflags	@""
	.align	4
.nv.constant0._Z25selective_scan_bwd_kernelI32Selective_Scan_bwd_kernel_traitsILi128ELi16ELb0ELb0ELb1ELb1ELb0EN3c108BFloat16EfEEv12SSMParamsBwd:
	.zero		1024


//--------------------- .nv.constant0._Z25selective_scan_bwd_kernelI32Selective_Scan_bwd_kernel_traitsILi128ELi16ELb0ELb0ELb1ELb1ELb1EN3c108BFloat16EfEEv12SSMParamsBwd --------------------------
	.section	.nv.constant0._Z25selective_scan_bwd_kernelI32Selective_Scan_bwd_kernel_traitsILi128ELi16ELb0ELb0ELb1ELb1ELb1EN3c108BFloat16EfEEv12SSMParamsBwd,"a",@progbits
	.sectionflags	@""
	.align	4
.nv.constant0._Z25selective_scan_bwd_kernelI32Selective_Scan_bwd_kernel_traitsILi128ELi16ELb0ELb0ELb1ELb1ELb1EN3c108BFloat16EfEEv12SSMParamsBwd:
	.zero		1024


//--------------------- .nv.constant0._Z25selective_scan_bwd_kernelI32Selective_Scan_bwd_kernel_traitsILi128ELi16ELb0ELb1ELb0ELb0ELb0EN3c108BFloat16EfEEv12SSMParamsBwd --------------------------
	.section	.nv.constant0._Z25selective_scan_bwd_kernelI32Selective_Scan_bwd_kernel_traitsILi128ELi16ELb0ELb1ELb0ELb0ELb0EN3c108BFloat16EfEEv12SSMParamsBwd,"a",@progbits
	.sectionflags	@""
	.align	4
.nv.constant0._Z25selective_scan_bwd_kernelI32Selective_Scan_bwd_kernel_traitsILi128ELi16ELb0ELb1ELb0ELb0ELb0EN3c108BFloat16EfEEv12SSMParamsBwd:
	.zero		1024


//--------------------- .nv.constant0._Z25selective_scan_bwd_kernelI32Selective_Scan_bwd_kernel_traitsILi128ELi16ELb0ELb1ELb0ELb0ELb1EN3c108BFloat16EfEEv12SSMParamsBwd --------------------------
	.section	.nv.constant0._Z25selective_scan_bwd_kernelI32Selective_Scan_bwd_kernel_traitsILi128ELi16ELb0ELb1ELb0ELb0ELb1EN3c108BFloat16EfEEv12SSMParamsBwd,"a",@progbits
	.sectionflags	@""
	.align	4
.nv.constant0._Z25selective_scan_bwd_kernelI32Selective_Scan_bwd_kernel_traitsILi128ELi16ELb0ELb1ELb0ELb0ELb1EN3c108BFloat16EfEEv12SSMParamsBwd:
	.zero		1024


//--------------------- .nv.constant0._Z25selective_scan_bwd_kernelI32Selective_Scan_bwd_kernel_traitsILi128ELi16ELb0ELb1ELb0ELb1ELb0EN3c108BFloat16EfEEv12SSMParamsBwd --------------------------
	.section	.nv.constant0._Z25selective_scan_bwd_kernelI32Selective_Scan_bwd_kernel_traitsILi128ELi16ELb0ELb1ELb0ELb1ELb0EN3c108BFloat16EfEEv12SSMParamsBwd,"a",@progbits
	.sectionflags	@""
	.align	4
.nv.constant0._Z25selective_scan_bwd_kernelI32Selective_Scan_bwd_kernel_traitsILi128ELi16ELb0ELb1ELb0ELb1ELb0EN3c108BFloat16EfEEv12SSMParamsBwd:
	.zero		1024


//--------------------- .nv.constant0._Z25selective_scan_bwd_kernelI32Selective_Scan_bwd_kernel_traitsILi128ELi16ELb0ELb1ELb0ELb1ELb1EN3c108BFloat16EfEEv12SSMParamsBwd --------------------------
	.section	.nv.constant0._Z25selective_scan_bwd_kernelI32Selective_Scan_bwd_kernel_traitsILi128ELi16ELb0ELb1ELb0ELb1ELb1EN3c108BFloat16EfEEv12SSMParamsBwd,"a",@progbits
	.sectionflags	@""
	.align	4
.nv.constant0._Z25selective_scan_bwd_kernelI32Selective_Scan_bwd_kernel_traitsILi128ELi16ELb0ELb1ELb0ELb1ELb1EN3c108BFloat16EfEEv12SSMParamsBwd:
	.zero		1024


//--------------------- .nv.constant0._Z25selective_scan_bwd_kernelI32Selective_Scan_bwd_kernel_traitsILi128ELi16ELb0ELb1ELb1ELb0ELb0EN3c108BFloat16EfEEv12SSMParamsBwd --------------------------
	.section	.nv.constant0._Z25selective_scan_bwd_kernelI32Selective_Scan_bwd_kernel_traitsILi128ELi16ELb0ELb1ELb1ELb0ELb0EN3c108BFloat16EfEEv12SSMParamsBwd,"a",@progbits
	.sectionflags	@""
	.align	4
.nv.constant0._Z25selective_scan_bwd_kernelI32Selective_Scan_bwd_kernel_traitsILi128ELi16ELb0ELb1ELb1ELb0ELb0EN3c108BFloat16EfEEv12SSMParamsBwd:
	.zero		1024


//--------------------- .nv.constant0._Z25selective_scan_bwd_kernelI32Selective_Scan_bwd_kernel_traitsILi128ELi16ELb0ELb1ELb1ELb0ELb1EN3c108BFloat16EfEEv12SSMParamsBwd --------------------------
	.section	.nv.constant0._Z25selective_scan_bwd_kernelI32Selective_Scan_bwd_kernel_traitsILi128ELi16ELb0ELb1ELb1ELb0ELb1EN3c108BFloat16EfEEv12SSMParamsBwd,"a",@progbits
	.sectionflags	@""
	.align	4
.nv.constant0._Z25selective_scan_bwd_kernelI32Selective_Scan_bwd_kernel_traitsILi128ELi16ELb0ELb1ELb1ELb0ELb1EN3c108BFloat16EfEEv12SSMParamsBwd:
	.zero		1024


//--------------------- .nv.constant0._Z25selective_scan_bwd_kernelI32Selective_Scan_bwd_kernel_traitsILi128ELi16ELb0ELb1ELb1ELb1ELb0EN3c108BFloat16EfEEv12SSMParamsBwd --------------------------
	.section	.nv.constant0._Z25selective_scan_bwd_kernelI32Selective_Scan_bwd_kernel_traitsILi128ELi16ELb0ELb1ELb1ELb1ELb0EN3c108BFloat16EfEEv12SSMParamsBwd,"a",@progbits
	.sectionflags	@""
	.align	4
.nv.constant0._Z25selective_scan_bwd_kernelI32Selective_Scan_bwd_kernel_traitsILi128ELi16ELb0ELb1ELb1ELb1ELb0EN3c108BFloat16EfEEv12SSMParamsBwd:
	.zero		1024


//--------------------- .nv.constant0._Z25selective_scan_bwd_kernelI32Selective_Scan_bwd_kernel_traitsILi128ELi16ELb0ELb1ELb1ELb1ELb1EN3c108BFloat16EfEEv12SSMParamsBwd --------------------------
	.section	.nv.constant0._Z25selective_scan_bwd_kernelI32Selective_Scan_bwd_kernel_traitsILi128ELi16ELb0ELb1ELb1ELb1ELb1EN3c108BFloat16EfEEv12SSMParamsBwd,"a",@progbits
	.sectionflags	@""
	.align	4
.nv.constant0._Z25selective_scan_bwd_kernelI32Selective_Scan_bwd_kernel_traitsILi128ELi16ELb0ELb1ELb1ELb1ELb1EN3c108BFloat16EfEEv12SSMParamsBwd:
	.zero		1024


//--------------------- .nv.constant0._Z25selective_scan_bwd_kernelI32Selective_Scan_bwd_kernel_traitsILi128ELi16ELb1ELb0ELb0ELb0ELb0EN3c108BFloat16EfEEv12SSMParamsBwd --------------------------
	.section	.nv.constant0._Z25selective_scan_bwd_kernelI32Selective_Scan_bwd_kernel_traitsILi128ELi16ELb1ELb0ELb0ELb0ELb0EN3c108BFloat16EfEEv12SSMParamsBwd,"a",@progbits
	.sectionflags	@""
	.align	4
.nv.constant0._Z25selective_scan_bwd_kernelI32Selective_Scan_bwd_kernel_traitsILi128ELi16ELb1ELb0ELb0ELb0ELb0EN3c108BFloat16EfEEv12SSMParamsBwd:
	.zero		1024


//--------------------- .nv.constant0._Z25selective_scan_bwd_kernelI32Selective_Scan_bwd_kernel_traitsILi128ELi16ELb1ELb0ELb0ELb0ELb1EN3c108BFloat16EfEEv12SSMParamsBwd --------------------------
	.section	.nv.constant0._Z25selective_scan_bwd_kernelI32Selective_Scan_bwd_kernel_traitsILi128ELi16ELb1ELb0ELb0ELb0ELb1EN3c108BFloat16EfEEv12SSMParamsBwd,"a",@progbits
	.sectionflags	@""
	.align	4
.nv.constant0._Z25selective_scan_bwd_kernelI32Selective_Scan_bwd_kernel_traitsILi128ELi16ELb1ELb0ELb0ELb0ELb1EN3c108BFloat16EfEEv12SSMParamsBwd:
	.zero		1024


//--------------------- .nv.constant0._Z25selective_scan_bwd_kernelI32Selective_Scan_bwd_kernel_traitsILi128ELi16ELb1ELb0ELb0ELb1ELb0EN3c108BFloat16EfEEv12SSMParamsBwd --------------------------
	.section	.nv.constant0._Z25selective_scan_bwd_kernelI32Selective_Scan_bwd_kernel_traitsILi128ELi16ELb1ELb0ELb0ELb1ELb0EN3c108BFloat16EfEEv12SSMParamsBwd,"a",@progbits
	.sectionflags	@""
	.align	4
.nv.constant0._Z25selective_scan_bwd_kernelI32Selective_Scan_bwd_kernel_traitsILi128ELi16ELb1ELb0ELb0ELb1ELb0EN3c108BFloat16EfEEv12SSMParamsBwd:
	.zero		1024


//--------------------- .nv.constant0._Z25selective_scan_bwd_kernelI32Selective_Scan_bwd_kernel_traitsILi128ELi16ELb1ELb0ELb0ELb1ELb1EN3c108BFloat16EfEEv12SSMParamsBwd --------------------------
	.section	.nv.constant0._Z25selective_scan_bwd_kernelI32Selective_Scan_bwd_kernel_traitsILi128ELi16ELb1ELb0ELb0ELb1ELb1EN3c108BFloat16EfEEv12SSMParamsBwd,"a",@progbits
	.sectionflags	@""
	.align	4
.nv.constant0._Z25selective_scan_bwd_kernelI32Selective_Scan_bwd_kernel_traitsILi128ELi16ELb1ELb0ELb0ELb1ELb1EN3c108BFloat16EfEEv12SSMParamsBwd:
	.zero		1024


//--------------------- .nv.constant0._Z25selective_scan_bwd_kernelI32Selective_Scan_bwd_kernel_traitsILi128ELi16ELb1ELb0ELb1ELb0ELb0EN3c108BFloat16EfEEv12SSMParamsBwd --------------------------
	.section	.nv.constant0._Z25selective_scan_bwd_kernelI32Selective_Scan_bwd_kernel_traitsILi128ELi16ELb1ELb0ELb1ELb0ELb0EN3c108BFloat16EfEEv12SSMParamsBwd,"a",@progbits
	.sectionflags	@""
	.align	4
.nv.constant0._Z25selective_scan_bwd_kernelI32Selective_Scan_bwd_kernel_traitsILi128ELi16ELb1ELb0ELb1ELb0ELb0EN3c108BFloat16EfEEv12SSMParamsBwd:
	.zero		1024


//--------------------- .nv.constant0._Z25selective_scan_bwd_kernelI32Selective_Scan_bwd_kernel_traitsILi128ELi16ELb1ELb0ELb1ELb0ELb1EN3c108BFloat16EfEEv12SSMParamsBwd --------------------------
	.section	.nv.constant0._Z25selective_scan_bwd_kernelI32Selective_Scan_bwd_kernel_traitsILi128ELi16ELb1ELb0ELb1ELb0ELb1EN3c108BFloat16EfEEv12SSMParamsBwd,"a",@progbits
	.sectionflags	@""
	.align	4
.nv.constant0._Z25selective_scan_bwd_kernelI32Selective_Scan_bwd_kernel_traitsILi128ELi16ELb1ELb0ELb1ELb0ELb1EN3c108BFloat16EfEEv12SSMParamsBwd:
	.zero		1024


//--------------------- .nv.constant0._Z25selective_scan_bwd_kernelI32Selective_Scan_bwd_kernel_traitsILi128ELi16ELb1ELb0ELb1ELb1ELb0EN3c108BFloat16EfEEv12SSMParamsBwd --------------------------
	.section	.nv.constant0._Z25selective_scan_bwd_kernelI32Selective_Scan_bwd_kernel_traitsILi128ELi16ELb1ELb0ELb1ELb1ELb0EN3c108BFloat16EfEEv12SSMParamsBwd,"a",@progbits
	.sectionflags	@""
	.align	4
.nv.constant0._Z25selective_scan_bwd_kernelI32Selective_Scan_bwd_kernel_traitsILi128ELi16ELb1ELb0ELb1ELb1ELb0EN3c108BFloat16EfEEv12SSMParamsBwd:
	.zero		1024


//--------------------- .nv.constant0._Z25selective_scan_bwd_kernelI32Selective_Scan_bwd_kernel_traitsILi128ELi16ELb1ELb0ELb1ELb1ELb1EN3c108BFloat16EfEEv12SSMParamsBwd --------------------------
	.section	.nv.constant0._Z25selective_scan_bwd_kernelI32Selective_Scan_bwd_kernel_traitsILi128ELi16ELb1ELb0ELb1ELb1ELb1EN3c108BFloat16EfEEv12SSMParamsBwd,"a",@progbits
	.sectionflags	@""
	.align	4
.nv.constant0._Z25selective_scan_bwd_kernelI32Selective_Scan_bwd_kernel_traitsILi128ELi16ELb1ELb0ELb1ELb1ELb1EN3c108BFloat16EfEEv12SSMParamsBwd:
	.zero		1024


//--------------------- .nv.constant0._Z25selective_scan_bwd_kernelI32Selective_Scan_bwd_kernel_traitsILi128ELi16ELb1ELb1ELb0ELb0ELb0EN3c108BFloat16EfEEv12SSMParamsBwd --------------------------
	.section	.nv.constant0._Z25selective_scan_bwd_kernelI32Selective_Scan_bwd_kernel_traitsILi128ELi16ELb1ELb1ELb0ELb0ELb0EN3c108BFloat16EfEEv12SSMParamsBwd,"a",@progbits
	.sectionflags	@""
	.align	4
.nv.constant0._Z25selective_scan_bwd_kernelI32Selective_Scan_bwd_kernel_traitsILi128ELi16ELb1ELb1ELb0ELb0ELb0EN3c108BFloat16EfEEv12SSMParamsBwd:
	.zero		1024


//--------------------- .nv.constant0._Z25selective_scan_bwd_kernelI32Selective_Scan_bwd_kernel_traitsILi128ELi16ELb1ELb1ELb0ELb0ELb1EN3c108BFloat16EfEEv12SSMParamsBwd --------------------------
	.section	.nv.constant0._Z25selective_scan_bwd_kernelI32Selective_Scan_bwd_kernel_traitsILi128ELi16ELb1ELb1ELb0ELb0ELb1EN3c108BFloat16EfEEv12SSMParamsBwd,"a",@progbits
	.sectionflags	@""
	.align	4
.nv.constant0._Z25selective_scan_bwd_kernelI32Selective_Scan_bwd_kernel_traitsILi128ELi16ELb1ELb1ELb0ELb0ELb1EN3c108BFloat16EfEEv12SSMParamsBwd:
	.zero		1024


//--------------------- .nv.constant0._Z25selective_scan_bwd_kernelI32Selective_Scan_bwd_kernel_traitsILi128ELi16ELb1ELb1ELb0ELb1ELb0EN3c108BFloat16EfEEv12SSMParamsBwd --------------------------
	.section	.nv.constant0._Z25selective_scan_bwd_kernelI32Selective_Scan_bwd_kernel_traitsILi128ELi16ELb1ELb1ELb0ELb1ELb0EN3c108BFloat16EfEEv12SSMParamsBwd,"a",@progbits
	.sectionflags	@""
	.align	4
.nv.constant0._Z25selective_scan_bwd_kernelI32Selective_Scan_bwd_kernel_traitsILi128ELi16ELb1ELb1ELb0ELb1ELb0EN3c108BFloat16EfEEv12SSMParamsBwd:
	.zero		1024


//--------------------- .nv.constant0._Z25selective_scan_bwd_kernelI32Selective_Scan_bwd_kernel_traitsILi128ELi16ELb1ELb1ELb0ELb1ELb1EN3c108BFloat16EfEEv12SSMParamsBwd --------------------------
	.section	.nv.constant0._Z25selective_scan_bwd_kernelI32Selective_Scan_bwd_kernel_traitsILi128ELi16ELb1ELb1ELb0ELb1ELb1EN3c108BFloat16EfEEv12SSMParamsBwd,"a",@progbits
	.sectionflags	@""
	.align	4
.nv.constant0._Z25selective_scan_bwd_kernelI32Selective_Scan_bwd_kernel_traitsILi128ELi16ELb1ELb1ELb0ELb1ELb1EN3c108BFloat16EfEEv12SSMParamsBwd:
	.zero		1024


//--------------------- .nv.constant0._Z25selective_scan_bwd_kernelI32Selective_Scan_bwd_kernel_traitsILi128ELi16ELb1ELb1ELb1ELb0ELb0EN3c108BFloat16EfEEv12SSMParamsBwd --------------------------
	.section	.nv.constant0._Z25selective_scan_bwd_kernelI32Selective_Scan_bwd_kernel_traitsILi128ELi16ELb1ELb1ELb1ELb0ELb0EN3c108BFloat16EfEEv12SSMParamsBwd,"a",@progbits
	.sectionflags	@""
	.align	4
.nv.constant0._Z25selective_scan_bwd_kernelI32Selective_Scan_bwd_kernel_traitsILi128ELi16ELb1ELb1ELb1ELb0ELb0EN3c108BFloat16EfEEv12SSMParamsBwd:
	.zero		1024


//--------------------- .nv.constant0._Z25selective_scan_bwd_kernelI32Selective_Scan_bwd_kernel_traitsILi128ELi16ELb1ELb1ELb1ELb0ELb1EN3c108BFloat16EfEEv12SSMParamsBwd --------------------------
	.section	.nv.constant0._Z25selective_scan_bwd_kernelI32Selective_Scan_bwd_kernel_traitsILi128ELi16ELb1ELb1ELb1ELb0ELb1EN3c108BFloat16EfEEv12SSMParamsBwd,"a",@progbits
	.sectionflags	@""
	.align	4
.nv.constant0._Z25selective_scan_bwd_kernelI32Selective_Scan_bwd_kernel_traitsILi128ELi16ELb1ELb1ELb1ELb0ELb1EN3c108BFloat16EfEEv12SSMParamsBwd:
	.zero		1024


//--------------------- .nv.constant0._Z25selective_scan_bwd_kernelI32Selective_Scan_bwd_kernel_traitsILi128ELi16ELb1ELb1ELb1ELb1ELb0EN3c108BFloat16EfEEv12SSMParamsBwd --------------------------
	.section	.nv.constant0._Z25selective_scan_bwd_kernelI32Selective_Scan_bwd_kernel_traitsILi128ELi16ELb1ELb1ELb1ELb1ELb0EN3c108BFloat16EfEEv12SSMParamsBwd,"a",@progbits
	.sectionflags	@""
	.align	4
.nv.constant0._Z25selective_scan_bwd_kernelI32Selective_Scan_bwd_kernel_traitsILi128ELi16ELb1ELb1ELb1ELb1ELb0EN3c108BFloat16EfEEv12SSMParamsBwd:
	.zero		1024


//--------------------- .nv.constant0._Z25selective_scan_bwd_kernelI32Selective_Scan_bwd_kernel_traitsILi128ELi16ELb1ELb1ELb1ELb1ELb1EN3c108BFloat16EfEEv12SSMParamsBwd --------------------------
	.section	.nv.constant0._Z25selective_scan_bwd_kernelI32Selective_Scan_bwd_kernel_traitsILi128ELi16ELb1ELb1ELb1ELb1ELb1EN3c108BFloat16EfEEv12SSMParamsBwd,"a",@progbits
	.sectionflags	@""
	.align	4
.nv.constant0._Z25selective_scan_bwd_kernelI32Selective_Scan_bwd_kernel_traitsILi128ELi16ELb1ELb1ELb1ELb1ELb1EN3c108BFloat16EfEEv12SSMParamsBwd:
	.zero		1024


//--------------------- .nv.constant0._Z25selective_scan_bwd_kernelI32Selective_Scan_bwd_kernel_traitsILi64ELi16ELb0ELb0ELb0ELb0ELb0EN3c108BFloat16EfEEv12SSMParamsBwd --------------------------
	.section	.nv.constant0._Z25selective_scan_bwd_kernelI32Selective_Scan_bwd_kernel_traitsILi64ELi16ELb0ELb0ELb0ELb0ELb0EN3c108BFloat16EfEEv12SSMParamsBwd,"a",@progbits
	.sectionflags	@""
	.align	4
.nv.constant0._Z25selective_scan_bwd_kernelI32Selective_Scan_bwd_kernel_traitsILi64ELi16ELb0ELb0ELb0ELb0ELb0EN3c108BFloat16EfEEv12SSMParamsBwd:
	.zero		1024


//--------------------- .nv.constant0._Z25selective_scan_bwd_kernelI32Selective_Scan_bwd_kernel_traitsILi64ELi16ELb0ELb0ELb0ELb0ELb1EN3c108BFloat16EfEEv12SSMParamsBwd --------------------------
	.section	.nv.constant0._Z25selective_scan_bwd_kernelI32Selective_Scan_bwd_kernel_traitsILi64ELi16ELb0ELb0ELb0ELb0ELb1EN3c108BFloat16EfEEv12SSMParamsBwd,"a",@progbits
	.sectionflags	@""
	.align	4
.nv.constant0._Z25selective_scan_bwd_kernelI32Selective_Scan_bwd_kernel_traitsILi64ELi16ELb0ELb0ELb0ELb0ELb1EN3c108BFloat16EfEEv12SSMParamsBwd:
	.zero		1024


//--------------------- .nv.constant0._Z25selective_scan_bwd_kernelI32Selective_Scan_bwd_kernel_traitsILi64ELi16ELb0ELb0ELb0ELb1ELb0EN3c108BFloat16EfEEv12SSMParamsBwd --------------------------
	.section	.nv.constant0._Z25selective_scan_bwd_kernelI32Selective_Scan_bwd_kernel_traitsILi64ELi16ELb0ELb0ELb0ELb1ELb0EN3c108BFloat16EfEEv12SSMParamsBwd,"a",@progbits
	.sectionflags	@""
	.align	4
.nv.constant0._Z25selective_scan_bwd_kernelI32Selective_Scan_bwd_kernel_traitsILi64ELi16ELb0ELb0ELb0ELb1ELb0EN3c108BFloat16EfEEv12SSMParamsBwd:
	.zero		1024


//--------------------- .nv.constant0._Z25selective_scan_bwd_kernelI32Selective_Scan_bwd_kernel_traitsILi64ELi16ELb0ELb0ELb0ELb1ELb1EN3c108BFloat16EfEEv12SSMParamsBwd --------------------------
	.section	.nv.constant0._Z25selective_scan_bwd_kernelI32Selective_Scan_bwd_kernel_traitsILi64ELi16ELb0ELb0ELb0ELb1ELb1EN3c108BFloat16EfEEv12SSMParamsBwd,"a",@progbits
	.sectionflags	@""
	.align	4
.nv.constant0._Z25selective_scan_bwd_kernelI32Selective_Scan_bwd_kernel_traitsILi64ELi16ELb0ELb0ELb0ELb1ELb1EN3c108BFloat16EfEEv12SSMParamsBwd:
	.zero		1024


//--------------------- .nv.constant0._Z25selective_scan_bwd_kernelI32Selective_Scan_bwd_kernel_traitsILi64ELi16ELb0ELb0ELb1ELb0ELb0EN3c108BFloat16EfEEv12SSMParamsBwd --------------------------
	.section	.nv.constant0._Z25selective_scan_bwd_kernelI32Selective_Scan_bwd_kernel_traitsILi64ELi16ELb0ELb0ELb1ELb0ELb0EN3c108BFloat16EfEEv12SSMParamsBwd,"a",@progbits
	.sectionflags	@""
	.align	4
.nv.constant0._Z25selective_scan_bwd_kernelI32Selective_Scan_bwd_kernel_traitsILi64ELi16ELb0ELb0ELb1ELb0ELb0EN3c108BFloat16EfEEv12SSMParamsBwd:
	.zero		1024


//--------------------- .nv.constant0._Z25selective_scan_bwd_kernelI32Selective_Scan_bwd_kernel_traitsILi64ELi16ELb0ELb0ELb1ELb0ELb1EN3c108BFloat16EfEEv12SSMParamsBwd --------------------------
	.section	.nv.constant0._Z25selective_scan_bwd_kernelI32Selective_Scan_bwd_kernel_traitsILi64ELi16ELb0ELb0ELb1ELb0ELb1EN3c108BFloat16EfEEv12SSMParamsBwd,"a",@progbits
	.sectionflags	@""
	.align	4
.nv.constant0._Z25selective_scan_bwd_kernelI32Selective_Scan_bwd_kernel_traitsILi64ELi16ELb0ELb0ELb1ELb0ELb1EN3c108BFloat16EfEEv12SSMParamsBwd:
	.zero		1024


//--------------------- .nv.constant0._Z25selective_scan_bwd_kernelI32Selective_Scan_bwd_kernel_traitsILi64ELi16ELb0ELb0ELb1ELb1ELb0EN3c108BFloat16EfEEv12SSMParamsBwd --------------------------
	.section	.nv.constant0._Z25selective_scan_bwd_kernelI32Selective_Scan_bwd_kernel_traitsILi64ELi16ELb0ELb0ELb1ELb1ELb0EN3c108BFloat16EfEEv12SSMParamsBwd,"a",@progbits
	.sectionflags	@""
	.align	4
.nv.constant0._Z25selective_scan_bwd_kernelI32Selective_Scan_bwd_kernel_traitsILi64ELi16ELb0ELb0ELb1ELb1ELb0EN3c108BFloat16EfEEv12SSMParamsBwd:
	.zero		1024


//--------------------- .nv.constant0._Z25selective_scan_bwd_kernelI32Selective_Scan_bwd_kernel_traitsILi64ELi16ELb0ELb0ELb1ELb1ELb1EN3c108BFloat16EfEEv12SSMParamsBwd --------------------------
	.section	.nv.constant0._Z25selective_scan_bwd_kernelI32Selective_Scan_bwd_kernel_traitsILi64ELi16ELb0ELb0ELb1ELb1ELb1EN3c108BFloat16EfEEv12SSMParamsBwd,"a",@progbits
	.sectionflags	@""
	.align	4
.nv.constant0._Z25selective_scan_bwd_kernelI32Selective_Scan_bwd_kernel_traitsILi64ELi16ELb0ELb0ELb1ELb1ELb1EN3c108BFloat16EfEEv12SSMParamsBwd:
	.zero		1024


//--------------------- .nv.constant0._Z25selective_scan_bwd_kernelI32Selective_Scan_bwd_kernel_traitsILi64ELi16ELb0ELb1ELb0ELb0ELb0EN3c108BFloat16EfEEv12SSMParamsBwd --------------------------
	.section	.nv.constant0._Z25selective_scan_bwd_kernelI32Selective_Scan_bwd_kernel_traitsILi64ELi16ELb0ELb1ELb0ELb0ELb0EN3c108BFloat16EfEEv12SSMParamsBwd,"a",@progbits
	.sectionflags	@""
	.align	4
.nv.constant0._Z25selective_scan_bwd_kernelI32Selective_Scan_bwd_kernel_traitsILi64ELi16ELb0ELb1ELb0ELb0ELb0EN3c108BFloat16EfEEv12SSMParamsBwd:
	.zero		1024


//--------------------- .nv.constant0._Z25selective_scan_bwd_kernelI32Selective_Scan_bwd_kernel_traitsILi64ELi16ELb0ELb1ELb0ELb0ELb1EN3c108BFloat16EfEEv12SSMParamsBwd --------------------------
	.section	.nv.constant0._Z25selective_scan_bwd_kernelI32Selective_Scan_bwd_kernel_traitsILi64ELi16ELb0ELb1ELb0ELb0ELb1EN3c108BFloat16EfEEv12SSMParamsBwd,"a",@progbits
	.sectionflags	@""
	.align	4
.nv.constant0._Z25selective_scan_bwd_kernelI32Selective_Scan_bwd_kernel_traitsILi64ELi16ELb0ELb1ELb0ELb0ELb1EN3c108BFloat16EfEEv12SSMParamsBwd:
	.zero		1024


//--------------------- .nv.constant0._Z25selective_scan_bwd_kernelI32Selective_Scan_bwd_kernel_traitsILi64ELi16ELb0ELb1ELb0ELb1ELb0EN3c108BFloat16EfEEv12SSMParamsBwd --------------------------
	.section	.nv.constant0._Z25selective_scan_bwd_kernelI32Selective_Scan_bwd_kernel_traitsILi64ELi16ELb0ELb1ELb0ELb1ELb0EN3c108BFloat16EfEEv12SSMParamsBwd,"a",@progbits
	.sectionflags	@""
	.align	4
.nv.constant0._Z25selective_scan_bwd_kernelI32Selective_Scan_bwd_kernel_traitsILi64ELi16ELb0ELb1ELb0ELb1ELb0EN3c108BFloat16EfEEv12SSMParamsBwd:
	.zero		1024


//--------------------- .nv.constant0._Z25selective_scan_bwd_kernelI32Selective_Scan_bwd_kernel_traitsILi64ELi16ELb0ELb1ELb0ELb1ELb1EN3c108BFloat16EfEEv12SSMParamsBwd --------------------------
	.section	.nv.constant0._Z25selective_scan_bwd_kernelI32Selective_Scan_bwd_kernel_traitsILi64ELi16ELb0ELb1ELb0ELb1ELb1EN3c108BFloat16EfEEv12SSMParamsBwd,"a",@progbits
	.sectionflags	@""
	.align	4
.nv.constant0._Z25selective_scan_bwd_kernelI32Selective_Scan_bwd_kernel_traitsILi64ELi16ELb0ELb1ELb0ELb1ELb1EN3c108BFloat16EfEEv12SSMParamsBwd:
	.zero		1024


//--------------------- .nv.constant0._Z25selective_scan_bwd_kernelI32Selective_Scan_bwd_kernel_traitsILi64ELi16ELb0ELb1ELb1ELb0ELb0EN3c108BFloat16EfEEv12SSMParamsBwd --------------------------
	.section	.nv.constant0._Z25selective_scan_bwd_kernelI32Selective_Scan_bwd_kernel_traitsILi64ELi16ELb0ELb1ELb1ELb0ELb0EN3c108BFloat16EfEEv12SSMParamsBwd,"a",@progbits
	.sectionflags	@""
	.align	4
.nv.constant0._Z25selective_scan_bwd_kernelI32Selective_Scan_bwd_kernel_traitsILi64ELi16ELb0ELb1ELb1ELb0ELb0EN3c108BFloat16EfEEv12SSMParamsBwd:
	.zero		1024


//--------------------- .nv.constant0._Z25selective_scan_bwd_kernelI32Selective_Scan_bwd_kernel_traitsILi64ELi16ELb0ELb1ELb1ELb0ELb1EN3c108BFloat16EfEEv12SSMParamsBwd --------------------------
	.section	.nv.constant0._Z25selective_scan_bwd_kernelI32Selective_Scan_bwd_kernel_traitsILi64ELi16ELb0ELb1ELb1ELb0ELb1EN3c108BFloat16EfEEv12SSMParamsBwd,"a",@progbits
	.sectionflags	@""
	.align	4
.nv.constant0._Z25selective_scan_bwd_kernelI32Selective_Scan_bwd_kernel_traitsILi64ELi16ELb0ELb1ELb1ELb0ELb1EN3c108BFloat16EfEEv12SSMParamsBwd:
	.zero		1024


//--------------------- .nv.constant0._Z25selective_scan_bwd_kernelI32Selective_Scan_bwd_kernel_traitsILi64ELi16ELb0ELb1ELb1ELb1ELb0EN3c108BFloat16EfEEv12SSMParamsBwd --------------------------
	.section	.nv.constant0._Z25selective_scan_bwd_kernelI32Selective_Scan_bwd_kernel_traitsILi64ELi16ELb0ELb1ELb1ELb1ELb0EN3c108BFloat16EfEEv12SSMParamsBwd,"a",@progbits
	.sectionflags	@""
	.align	4
.nv.constant0._Z25selective_scan_bwd_kernelI32Selective_Scan_bwd_kernel_traitsILi64ELi16ELb0ELb1ELb1ELb1ELb0EN3c108BFloat16EfEEv12SSMParamsBwd:
	.zero		1024


//--------------------- .nv.constant0._Z25selective_scan_bwd_kernelI32Selective_Scan_bwd_kernel_traitsILi64ELi16ELb0ELb1ELb1ELb1ELb1EN3c108BFloat16EfEEv12SSMParamsBwd --------------------------
	.section	.nv.constant0._Z25selective_scan_bwd_kernelI32Selective_Scan_bwd_kernel_traitsILi64ELi16ELb0ELb1ELb1ELb1ELb1EN3c108BFloat16EfEEv12SSMParamsBwd,"a",@progbits
	.sectionflags	@""
	.align	4
.nv.constant0._Z25selective_scan_bwd_kernelI32Selective_Scan_bwd_kernel_traitsILi64ELi16ELb0ELb1ELb1ELb1ELb1EN3c108BFloat16EfEEv12SSMParamsBwd:
	.zero		1024


//--------------------- .nv.constant0._Z25selective_scan_bwd_kernelI32Selective_Scan_bwd_kernel_traitsILi64ELi16ELb1ELb0ELb0ELb0ELb0EN3c108BFloat16EfEEv12SSMParamsBwd --------------------------
	.section	.nv.constant0._Z25selective_scan_bwd_kernelI32Selective_Scan_bwd_kernel_traitsILi64ELi16ELb1ELb0ELb0ELb0ELb0EN3c108BFloat16EfEEv12SSMParamsBwd,"a",@progbits
	.sectionflags	@""
	.align	4
.nv.constant0._Z25selective_scan_bwd_kernelI32Selective_Scan_bwd_kernel_traitsILi64ELi16ELb1ELb0ELb0ELb0ELb0EN3c108BFloat16EfEEv12SSMParamsBwd:
	.zero		1024


//--------------------- .nv.constant0._Z25selective_scan_bwd_kernelI32Selective_Scan_bwd_kernel_traitsILi64ELi16ELb1ELb0ELb0ELb0ELb1EN3c108BFloat16EfEEv12SSMParamsBwd --------------------------
	.section	.nv.constant0._Z25selective_scan_bwd_kernelI32Selective_Scan_bwd_kernel_traitsILi64ELi16ELb1ELb0ELb0ELb0ELb1EN3c108BFloat16EfEEv12SSMParamsBwd,"a",@progbits
	.sectionflags	@""
	.align	4
.nv.constant0._Z25selective_scan_bwd_kernelI32Selective_Scan_bwd_kernel_traitsILi64ELi16ELb1ELb0ELb0ELb0ELb1EN3c108BFloat16EfEEv12SSMParamsBwd:
	.zero		1024


//--------------------- .nv.constant0._Z25selective_scan_bwd_kernelI32Selective_Scan_bwd_kernel_traitsILi64ELi16ELb1ELb0ELb0ELb1ELb0EN3c108BFloat16EfEEv12SSMParamsBwd --------------------------
	.section	.nv.constant0._Z25selective_scan_bwd_kernelI32Selective_Scan_bwd_kernel_traitsILi64ELi16ELb1ELb0ELb0ELb1ELb0EN3c108BFloat16EfEEv12SSMParamsBwd,"a",@progbits
	.sectionflags	@""
	.align	4
.nv.constant0._Z25selective_scan_bwd_kernelI32Selective_Scan_bwd_kernel_traitsILi64ELi16ELb1ELb0ELb0ELb1ELb0EN3c108BFloat16EfEEv12SSMParamsBwd:
	.zero		1024


//--------------------- .nv.constant0._Z25selective_scan_bwd_kernelI32Selective_Scan_bwd_kernel_traitsILi64ELi16ELb1ELb0ELb0ELb1ELb1EN3c108BFloat16EfEEv12SSMParamsBwd --------------------------
	.section	.nv.constant0._Z25selective_scan_bwd_kernelI32Selective_Scan_bwd_kernel_traitsILi64ELi16ELb1ELb0ELb0ELb1ELb1EN3c108BFloat16EfEEv12SSMParamsBwd,"a",@progbits
	.sectionflags	@""
	.align	4
.nv.constant0._Z25selective_scan_bwd_kernelI32Selective_Scan_bwd_kernel_traitsILi64ELi16ELb1ELb0ELb0ELb1ELb1EN3c108BFloat16EfEEv12SSMParamsBwd:
	.zero		1024


//--------------------- .nv.constant0._Z25selective_scan_bwd_kernelI32Selective_Scan_bwd_kernel_traitsILi64ELi16ELb1ELb0ELb1ELb0ELb0EN3c108BFloat16EfEEv12SSMParamsBwd --------------------------
	.section	.nv.constant0._Z25selective_scan_bwd_kernelI32Selective_Scan_bwd_kernel_traitsILi64ELi16ELb1ELb0ELb1ELb0ELb0EN3c108BFloat16EfEEv12SSMParamsBwd,"a",@progbits
	.sectionflags	@""
	.align	4
.nv.constant0._Z25selective_scan_bwd_kernelI32Selective_Scan_bwd_kernel_traitsILi64ELi16ELb1ELb0ELb1ELb0ELb0EN3c108BFloat16EfEEv12SSMParamsBwd:
	.zero		1024


//--------------------- .nv.constant0._Z25selective_scan_bwd_kernelI32Selective_Scan_bwd_kernel_traitsILi64ELi16ELb1ELb0ELb1ELb0ELb1EN3c108BFloat16EfEEv12SSMParamsBwd --------------------------
	.section	.nv.constant0._Z25selective_scan_bwd_kernelI32Selective_Scan_bwd_kernel_traitsILi64ELi16ELb1ELb0ELb1ELb0ELb1EN3c108BFloat16EfEEv12SSMParamsBwd,"a",@progbits
	.sectionflags	@""
	.align	4
.nv.constant0._Z25selective_scan_bwd_kernelI32Selective_Scan_bwd_kernel_traitsILi64ELi16ELb1ELb0ELb1ELb0ELb1EN3c108BFloat16EfEEv12SSMParamsBwd:
	.zero		1024


//--------------------- .nv.constant0._Z25selective_scan_bwd_kernelI32Selective_Scan_bwd_kernel_traitsILi64ELi16ELb1ELb0ELb1ELb1ELb0EN3c108BFloat16EfEEv12SSMParamsBwd --------------------------
	.section	.nv.constant0._Z25selective_scan_bwd_kernelI32Selective_Scan_bwd_kernel_traitsILi64ELi16ELb1ELb0ELb1ELb1ELb0EN3c108BFloat16EfEEv12SSMParamsBwd,"a",@progbits
	.sectionflags	@""
	.align	4
.nv.constant0._Z25selective_scan_bwd_kernelI32Selective_Scan_bwd_kernel_traitsILi64ELi16ELb1ELb0ELb1ELb1ELb0EN3c108BFloat16EfEEv12SSMParamsBwd:
	.zero		1024


//--------------------- .nv.constant0._Z25selective_scan_bwd_kernelI32Selective_Scan_bwd_kernel_traitsILi64ELi16ELb1ELb0ELb1ELb1ELb1EN3c108BFloat16EfEEv12SSMParamsBwd --------------------------
	.section	.nv.constant0._Z25selective_scan_bwd_kernelI32Selective_Scan_bwd_kernel_traitsILi64ELi16ELb1ELb0ELb1ELb1ELb1EN3c108BFloat16EfEEv12SSMParamsBwd,"a",@progbits
	.sectionflags	@""
	.align	4
.nv.constant0._Z25selective_scan_bwd_kernelI32Selective_Scan_bwd_kernel_traitsILi64ELi16ELb1ELb0ELb1ELb1ELb1EN3c108BFloat16EfEEv12SSMParamsBwd:
	.zero		1024


//--------------------- .nv.constant0._Z25selective_scan_bwd_kernelI32Selective_Scan_bwd_kernel_traitsILi64ELi16ELb1ELb1ELb0ELb0ELb0EN3c108BFloat16EfEEv12SSMParamsBwd --------------------------
	.section	.nv.constant0._Z25selective_scan_bwd_kernelI32Selective_Scan_bwd_kernel_traitsILi64ELi16ELb1ELb1ELb0ELb0ELb0EN3c108BFloat16EfEEv12SSMParamsBwd,"a",@progbits
	.sectionflags	@""
	.align	4
.nv.constant0._Z25selective_scan_bwd_kernelI32Selective_Scan_bwd_kernel_traitsILi64ELi16ELb1ELb1ELb0ELb0ELb0EN3c108BFloat16EfEEv12SSMParamsBwd:
	.zero		1024


//--------------------- .nv.constant0._Z25selective_scan_bwd_kernelI32Selective_Scan_bwd_kernel_traitsILi64ELi16ELb1ELb1ELb0ELb0ELb1EN3c108BFloat16EfEEv12SSMParamsBwd --------------------------
	.section	.nv.constant0._Z25selective_scan_bwd_kernelI32Selective_Scan_bwd_kernel_traitsILi64ELi16ELb1ELb1ELb0ELb0ELb1EN3c108BFloat16EfEEv12SSMParamsBwd,"a",@progbits
	.sectionflags	@""
	.align	4
.nv.constant0._Z25selective_scan_bwd_kernelI32Selective_Scan_bwd_kernel_traitsILi64ELi16ELb1ELb1ELb0ELb0ELb1EN3c108BFloat16EfEEv12SSMParamsBwd:
	.zero		1024


//--------------------- .nv.constant0._Z25selective_scan_bwd_kernelI32Selective_Scan_bwd_kernel_traitsILi64ELi16ELb1ELb1ELb0ELb1ELb0EN3c108BFloat16EfEEv12SSMParamsBwd --------------------------
	.section	.nv.constant0._Z25selective_scan_bwd_kernelI32Selective_Scan_bwd_kernel_traitsILi64ELi16ELb1ELb1ELb0ELb1ELb0EN3c108BFloat16EfEEv12SSMParamsBwd,"a",@progbits
	.sectionflags	@""
	.align	4
.nv.constant0._Z25selective_scan_bwd_kernelI32Selective_Scan_bwd_kernel_traitsILi64ELi16ELb1ELb1ELb0ELb1ELb0EN3c108BFloat16EfEEv12SSMParamsBwd:
	.zero		1024


//--------------------- .nv.constant0._Z25selective_scan_bwd_kernelI32Selective_Scan_bwd_kernel_traitsILi64ELi16ELb1ELb1ELb0ELb1ELb1EN3c108BFloat16EfEEv12SSMParamsBwd --------------------------
	.section	.nv.constant0._Z25selective_scan_bwd_kernelI32Selective_Scan_bwd_kernel_traitsILi64ELi16ELb1ELb1ELb0ELb1ELb1EN3c108BFloat16EfEEv12SSMParamsBwd,"a",@progbits
	.sectionflags	@""
	.align	4
.nv.constant0._Z25selective_scan_bwd_kernelI32Selective_Scan_bwd_kernel_traitsILi64ELi16ELb1ELb1ELb0ELb1ELb1EN3c108BFloat16EfEEv12SSMParamsBwd:
	.zero		1024


//--------------------- .nv.constant0._Z25selective_scan_bwd_kernelI32Selective_Scan_bwd_kernel_traitsILi64ELi16ELb1ELb1ELb1ELb0ELb0EN3c108BFloat16EfEEv12SSMParamsBwd --------------------------
	.section	.nv.constant0._Z25selective_scan_bwd_kernelI32Selective_Scan_bwd_kernel_traitsILi64ELi16ELb1ELb1ELb1ELb0ELb0EN3c108BFloat16EfEEv12SSMParamsBwd,"a",@progbits
	.sectionflags	@""
	.align	4
.nv.constant0._Z25selective_scan_bwd_kernelI32Selective_Scan_bwd_kernel_traitsILi64ELi16ELb1ELb1ELb1ELb0ELb0EN3c108BFloat16EfEEv12SSMParamsBwd:
	.zero		1024


//--------------------- .nv.constant0._Z25selective_scan_bwd_kernelI32Selective_Scan_bwd_kernel_traitsILi64ELi16ELb1ELb1ELb1ELb0ELb1EN3c108BFloat16EfEEv12SSMParamsBwd --------------------------
	.section	.nv.constant0._Z25selective_scan_bwd_kernelI32Selective_Scan_bwd_kernel_traitsILi64ELi16ELb1ELb1ELb1ELb0ELb1EN3c108BFloat16EfEEv12SSMParamsBwd,"a",@progbits
	.sectionflags	@""
	.align	4
.nv.constant0._Z25selective_scan_bwd_kernelI32Selective_Scan_bwd_kernel_traitsILi64ELi16ELb1ELb1ELb1ELb0ELb1EN3c108BFloat16EfEEv12SSMParamsBwd:
	.zero		1024


//--------------------- .nv.constant0._Z25selective_scan_bwd_kernelI32Selective_Scan_bwd_kernel_traitsILi64ELi16ELb1ELb1ELb1ELb1ELb0EN3c108BFloat16EfEEv12SSMParamsBwd --------------------------
	.section	.nv.constant0._Z25selective_scan_bwd_kernelI32Selective_Scan_bwd_kernel_traitsILi64ELi16ELb1ELb1ELb1ELb1ELb0EN3c108BFloat16EfEEv12SSMParamsBwd,"a",@progbits
	.sectionflags	@""
	.align	4
.nv.constant0._Z25selective_scan_bwd_kernelI32Selective_Scan_bwd_kernel_traitsILi64ELi16ELb1ELb1ELb1ELb1ELb0EN3c108BFloat16EfEEv12SSMParamsBwd:
	.zero		1024


//--------------------- .nv.constant0._Z25selective_scan_bwd_kernelI32Selective_Scan_bwd_kernel_traitsILi64ELi16ELb1ELb1ELb1ELb1ELb1EN3c108BFloat16EfEEv12SSMParamsBwd --------------------------
	.section	.nv.constant0._Z25selective_scan_bwd_kernelI32Selective_Scan_bwd_kernel_traitsILi64ELi16ELb1ELb1ELb1ELb1ELb1EN3c108BFloat16EfEEv12SSMParamsBwd,"a",@progbits
	.sectionflags	@""
	.align	4
.nv.constant0._Z25selective_scan_bwd_kernelI32Selective_Scan_bwd_kernel_traitsILi64ELi16ELb1ELb1ELb1ELb1ELb1EN3c108BFloat16EfEEv12SSMParamsBwd:
	.zero		1024


//--------------------- .nv.constant0._Z25selective_scan_bwd_kernelI32Selective_Scan_bwd_kernel_traitsILi32ELi16ELb0ELb0ELb0ELb0ELb0EN3c108BFloat16EfEEv12SSMParamsBwd --------------------------
	.section	.nv.constant0._Z25selective_scan_bwd_kernelI32Selective_Scan_bwd_kernel_traitsILi32ELi16ELb0ELb0ELb0ELb0ELb0EN3c108BFloat16EfEEv12SSMParamsBwd,"a",@progbits
	.sectionflags	@""
	.align	4
.nv.constant0._Z25selective_scan_bwd_kernelI32Selective_Scan_bwd_kernel_traitsILi32ELi16ELb0ELb0ELb0ELb0ELb0EN3c108BFloat16EfEEv12SSMParamsBwd:
	.zero		1024


//--------------------- .nv.constant0._Z25selective_scan_bwd_kernelI32Selective_Scan_bwd_kernel_traitsILi32ELi16ELb0ELb0ELb0ELb0ELb1EN3c108BFloat16EfEEv12SSMParamsBwd --------------------------
	.section	.nv.constant0._Z25selective_scan_bwd_kernelI32Selective_Scan_bwd_kernel_traitsILi32ELi16ELb0ELb0ELb0ELb0ELb1EN3c108BFloat16EfEEv12SSMParamsBwd,"a",@progbits
	.sectionflags	@""
	.align	4
.nv.constant0._Z25selective_scan_bwd_kernelI32Selective_Scan_bwd_kernel_traitsILi32ELi16ELb0ELb0ELb0ELb0ELb1EN3c108BFloat16EfEEv12SSMParamsBwd:
	.zero		1024


//--------------------- .nv.constant0._Z25selective_scan_bwd_kernelI32Selective_Scan_bwd_kernel_traitsILi32ELi16ELb0ELb0ELb0ELb1ELb0EN3c108BFloat16EfEEv12SSMParamsBwd --------------------------
	.section	.nv.constant0._Z25selective_scan_bwd_kernelI32Selective_Scan_bwd_kernel_traitsILi32ELi16ELb0ELb0ELb0ELb1ELb0EN3c108BFloat16EfEEv12SSMParamsBwd,"a",@progbits
	.sectionflags	@""
	.align	4
.nv.constant0._Z25selective_scan_bwd_kernelI32Selective_Scan_bwd_kernel_traitsILi32ELi16ELb0ELb0ELb0ELb1ELb0EN3c108BFloat16EfEEv12SSMParamsBwd:
	.zero		1024


//--------------------- .nv.constant0._Z25selective_scan_bwd_kernelI32Selective_Scan_bwd_kernel_traitsILi32ELi16ELb0ELb0ELb0ELb1ELb1EN3c108BFloat16EfEEv12SSMParamsBwd --------------------------
	.section	.nv.constant0._Z25selective_scan_bwd_kernelI32Selective_Scan_bwd_kernel_traitsILi32ELi16ELb0ELb0ELb0ELb1ELb1EN3c108BFloat16EfEEv12SSMParamsBwd,"a",@progbits
	.sectionflags	@""
	.align	4
.nv.constant0._Z25selective_scan_bwd_kernelI32Selective_Scan_bwd_kernel_traitsILi32ELi16ELb0ELb0ELb0ELb1ELb1EN3c108BFloat16EfEEv12SSMParamsBwd:
	.zero		1024


//--------------------- .nv.constant0._Z25selective_scan_bwd_kernelI32Selective_Scan_bwd_kernel_traitsILi32ELi16ELb0ELb0ELb1ELb0ELb0EN3c108BFloat16EfEEv12SSMParamsBwd --------------------------
	.section	.nv.constant0._Z25selective_scan_bwd_kernelI32Selective_Scan_bwd_kernel_traitsILi32ELi16ELb0ELb0ELb1ELb0ELb0EN3c108BFloat16EfEEv12SSMParamsBwd,"a",@progbits
	.sectionflags	@""
	.align	4
.nv.constant0._Z25selective_scan_bwd_kernelI32Selective_Scan_bwd_kernel_traitsILi32ELi16ELb0ELb0ELb1ELb0ELb0EN3c108BFloat16EfEEv12SSMParamsBwd:
	.zero		1024


//--------------------- .nv.constant0._Z25selective_scan_bwd_kernelI32Selective_Scan_bwd_kernel_traitsILi32ELi16ELb0ELb0ELb1ELb0ELb1EN3c108BFloat16EfEEv12SSMParamsBwd --------------------------
	.section	.nv.constant0._Z25selective_scan_bwd_kernelI32Selective_Scan_bwd_kernel_traitsILi32ELi16ELb0ELb0ELb1ELb0ELb1EN3c108BFloat16EfEEv12SSMParamsBwd,"a",@progbits
	.sectionflags	@""
	.align	4
.nv.constant0._Z25selective_scan_bwd_kernelI32Selective_Scan_bwd_kernel_traitsILi32ELi16ELb0ELb0ELb1ELb0ELb1EN3c108BFloat16EfEEv12SSMParamsBwd:
	.zero		1024


//--------------------- .nv.constant0._Z25selective_scan_bwd_kernelI32Selective_Scan_bwd_kernel_traitsILi32ELi16ELb0ELb0ELb1ELb1ELb0EN3c108BFloat16EfEEv12SSMParamsBwd --------------------------
	.section	.nv.constant0._Z25selective_scan_bwd_kernelI32Selective_Scan_bwd_kernel_traitsILi32ELi16ELb0ELb0ELb1ELb1ELb0EN3c108BFloat16EfEEv12SSMParamsBwd,"a",@progbits
	.sectionflags	@""
	.align	4
.nv.constant0._Z25selective_scan_bwd_kernelI32Selective_Scan_bwd_kernel_traitsILi32ELi16ELb0ELb0ELb1ELb1ELb0EN3c108BFloat16EfEEv12SSMParamsBwd:
	.zero		1024


//--------------------- .nv.constant0._Z25selective_scan_bwd_kernelI32Selective_Scan_bwd_kernel_traitsILi32ELi16ELb0ELb0ELb1ELb1ELb1EN3c108BFloat16EfEEv12SSMParamsBwd --------------------------
	.section	.nv.constant0._Z25selective_scan_bwd_kernelI32Selective_Scan_bwd_kernel_traitsILi32ELi16ELb0ELb0ELb1ELb1ELb1EN3c108BFloat16EfEEv12SSMParamsBwd,"a",@progbits
	.sectionflags	@""
	.align	4
.nv.constant0._Z25selective_scan_bwd_kernelI32Selective_Scan_bwd_kernel_traitsILi32ELi16ELb0ELb0ELb1ELb1ELb1EN3c108BFloat16EfEEv12SSMParamsBwd:
	.zero		1024


//--------------------- .nv.constant0._Z25selective_scan_bwd_kernelI32Selective_Scan_bwd_kernel_traitsILi32ELi16ELb0ELb1ELb0ELb0ELb0EN3c108BFloat16EfEEv12SSMParamsBwd --------------------------
	.section	.nv.constant0._Z25selective_scan_bwd_kernelI32Selective_Scan_bwd_kernel_traitsILi32ELi16ELb0ELb1ELb0ELb0ELb0EN3c108BFloat16EfEEv12SSMParamsBwd,"a",@progbits
	.sectionflags	@""
	.align	4
.nv.constant0._Z25selective_scan_bwd_kernelI32Selective_Scan_bwd_kernel_traitsILi32ELi16ELb0ELb1ELb0ELb0ELb0EN3c108BFloat16EfEEv12SSMParamsBwd:
	.zero		1024


//--------------------- .nv.constant0._Z25selective_scan_bwd_kernelI32Selective_Scan_bwd_kernel_traitsILi32ELi16ELb0ELb1ELb0ELb0ELb1EN3c108BFloat16EfEEv12SSMParamsBwd --------------------------
	.section	.nv.constant0._Z25selective_scan_bwd_kernelI32Selective_Scan_bwd_kernel_traitsILi32ELi16ELb0ELb1ELb0ELb0ELb1EN3c108BFloat16EfEEv12SSMParamsBwd,"a",@progbits
	.sectionflags	@""
	.align	4
.nv.constant0._Z25selective_scan_bwd_kernelI32Selective_Scan_bwd_kernel_traitsILi32ELi16ELb0ELb1ELb0ELb0ELb1EN3c108BFloat16EfEEv12SSMParamsBwd:
	.zero		1024


//--------------------- .nv.constant0._Z25selective_scan_bwd_kernelI32Selective_Scan_bwd_kernel_traitsILi32ELi16ELb0ELb1ELb0ELb1ELb0EN3c108BFloat16EfEEv12SSMParamsBwd --------------------------
	.section	.nv.constant0._Z25selective_scan_bwd_kernelI32Selective_Scan_bwd_kernel_traitsILi32ELi16ELb0ELb1ELb0ELb1ELb0EN3c108BFloat16EfEEv12SSMParamsBwd,"a",@progbits
	.sectionflags	@""
	.align	4
.nv.constant0._Z25selective_scan_bwd_kernelI32Selective_Scan_bwd_kernel_traitsILi32ELi16ELb0ELb1ELb0ELb1ELb0EN3c108BFloat16EfEEv12SSMParamsBwd:
	.zero		1024


//--------------------- .nv.constant0._Z25selective_scan_bwd_kernelI32Selective_Scan_bwd_kernel_traitsILi32ELi16ELb0ELb1ELb0ELb1ELb1EN3c108BFloat16EfEEv12SSMParamsBwd --------------------------
	.section	.nv.constant0._Z25selective_scan_bwd_kernelI32Selective_Scan_bwd_kernel_traitsILi32ELi16ELb0ELb1ELb0ELb1ELb1EN3c108BFloat16EfEEv12SSMParamsBwd,"a",@progbits
	.sectionflags	@""
	.align	4
.nv.constant0._Z25selective_scan_bwd_kernelI32Selective_Scan_bwd_kernel_traitsILi32ELi16ELb0ELb1ELb0ELb1ELb1EN3c108BFloat16EfEEv12SSMParamsBwd:
	.zero		1024


//--------------------- .nv.constant0._Z25selective_scan_bwd_kernelI32Selective_Scan_bwd_kernel_traitsILi32ELi16ELb0ELb1ELb1ELb0ELb0EN3c108BFloat16EfEEv12SSMParamsBwd --------------------------
	.section	.nv.constant0._Z25selective_scan_bwd_kernelI32Selective_Scan_bwd_kernel_traitsILi32ELi16ELb0ELb1ELb1ELb0ELb0EN3c108BFloat16EfEEv12SSMParamsBwd,"a",@progbits
	.sectionflags	@""
	.align	4
.nv.constant0._Z25selective_scan_bwd_kernelI32Selective_Scan_bwd_kernel_traitsILi32ELi16ELb0ELb1ELb1ELb0ELb0EN3c108BFloat16EfEEv12SSMParamsBwd:
	.zero		1024


//--------------------- .nv.constant0._Z25selective_scan_bwd_kernelI32Selective_Scan_bwd_kernel_traitsILi32ELi16ELb0ELb1ELb1ELb0ELb1EN3c108BFloat16EfEEv12SSMParamsBwd --------------------------
	.section	.nv.constant0._Z25selective_scan_bwd_kernelI32Selective_Scan_bwd_kernel_traitsILi32ELi16ELb0ELb1ELb1ELb0ELb1EN3c108BFloat16EfEEv12SSMParamsBwd,"a",@progbits
	.sectionflags	@""
	.align	4
.nv.constant0._Z25selective_scan_bwd_kernelI32Selective_Scan_bwd_kernel_traitsILi32ELi16ELb0ELb1ELb1ELb0ELb1EN3c108BFloat16EfEEv12SSMParamsBwd:
	.zero		1024


//--------------------- .nv.constant0._Z25selective_scan_bwd_kernelI32Selective_Scan_bwd_kernel_traitsILi32ELi16ELb0ELb1ELb1ELb1ELb0EN3c108BFloat16EfEEv12SSMParamsBwd --------------------------
	.section	.nv.constant0._Z25selective_scan_bwd_kernelI32Selective_Scan_bwd_kernel_traitsILi32ELi16ELb0ELb1ELb1ELb1ELb0EN3c108BFloat16EfEEv12SSMParamsBwd,"a",@progbits
	.sectionflags	@""
	.align	4
.nv.constant0._Z25selective_scan_bwd_kernelI32Selective_Scan_bwd_kernel_traitsILi32ELi16ELb0ELb1ELb1ELb1ELb0EN3c108BFloat16EfEEv12SSMParamsBwd:
	.zero		1024


//--------------------- .nv.constant0._Z25selective_scan_bwd_kernelI32Selective_Scan_bwd_kernel_traitsILi32ELi16ELb0ELb1ELb1ELb1ELb1EN3c108BFloat16EfEEv12SSMParamsBwd --------------------------
	.section	.nv.constant0._Z25selective_scan_bwd_kernelI32Selective_Scan_bwd_kernel_traitsILi32ELi16ELb0ELb1ELb1ELb1ELb1EN3c108BFloat16EfEEv12SSMParamsBwd,"a",@progbits
	.sectionflags	@""
	.align	4
.nv.constant0._Z25selective_scan_bwd_kernelI32Selective_Scan_bwd_kernel_traitsILi32ELi16ELb0ELb1ELb1ELb1ELb1EN3c108BFloat16EfEEv12SSMParamsBwd:
	.zero		1024


//--------------------- .nv.constant0._Z25selective_scan_bwd_kernelI32Selective_Scan_bwd_kernel_traitsILi32ELi16ELb1ELb0ELb0ELb0ELb0EN3c108BFloat16EfEEv12SSMParamsBwd --------------------------
	.section	.nv.constant0._Z25selective_scan_bwd_kernelI32Selective_Scan_bwd_kernel_traitsILi32ELi16ELb1ELb0ELb0ELb0ELb0EN3c108BFloat16EfEEv12SSMParamsBwd,"a",@progbits
	.sectionflags	@""
	.align	4
.nv.constant0._Z25selective_scan_bwd_kernelI32Selective_Scan_bwd_kernel_traitsILi32ELi16ELb1ELb0ELb0ELb0ELb0EN3c108BFloat16EfEEv12SSMParamsBwd:
	.zero		1024


//--------------------- .nv.constant0._Z25selective_scan_bwd_kernelI32Selective_Scan_bwd_kernel_traitsILi32ELi16ELb1ELb0ELb0ELb0ELb1EN3c108BFloat16EfEEv12SSMParamsBwd --------------------------
	.section	.nv.constant0._Z25selective_scan_bwd_kernelI32Selective_Scan_bwd_kernel_traitsILi32ELi16ELb1ELb0ELb0ELb0ELb1EN3c108BFloat16EfEEv12SSMParamsBwd,"a",@progbits
	.sectionflags	@""
	.align	4
.nv.constant0._Z25selective_scan_bwd_kernelI32Selective_Scan_bwd_kernel_traitsILi32ELi16ELb1ELb0ELb0ELb0ELb1EN3c108BFloat16EfEEv12SSMParamsBwd:
	.zero		1024


//--------------------- .nv.constant0._Z25selective_scan_bwd_kernelI32Selective_Scan_bwd_kernel_traitsILi32ELi16ELb1ELb0ELb0ELb1ELb0EN3c108BFloat16EfEEv12SSMParamsBwd --------------------------
	.section	.nv.constant0._Z25selective_scan_bwd_kernelI32Selective_Scan_bwd_kernel_traitsILi32ELi16ELb1ELb0ELb0ELb1ELb0EN3c108BFloat16EfEEv12SSMParamsBwd,"a",@progbits
	.sectionflags	@""
	.align	4
.nv.constant0._Z25selective_scan_bwd_kernelI32Selective_Scan_bwd_kernel_traitsILi32ELi16ELb1ELb0ELb0ELb1ELb0EN3c108BFloat16EfEEv12SSMParamsBwd:
	.zero		1024


//--------------------- .nv.constant0._Z25selective_scan_bwd_kernelI32Selective_Scan_bwd_kernel_traitsILi32ELi16ELb1ELb0ELb0ELb1ELb1EN3c108BFloat16EfEEv12SSMParamsBwd --------------------------
	.section	.nv.constant0._Z25selective_scan_bwd_kernelI32Selective_Scan_bwd_kernel_traitsILi32ELi16ELb1ELb0ELb0ELb1ELb1EN3c108BFloat16EfEEv12SSMParamsBwd,"a",@progbits
	.sectionflags	@""
	.align	4
.nv.constant0._Z25selective_scan_bwd_kernelI32Selective_Scan_bwd_kernel_traitsILi32ELi16ELb1ELb0ELb0ELb1ELb1EN3c108BFloat16EfEEv12SSMParamsBwd:
	.zero		1024


//--------------------- .nv.constant0._Z25selective_scan_bwd_kernelI32Selective_Scan_bwd_kernel_traitsILi32ELi16ELb1ELb0ELb1ELb0ELb0EN3c108BFloat16EfEEv12SSMParamsBwd --------------------------
	.section	.nv.constant0._Z25selective_scan_bwd_kernelI32Selective_Scan_bwd_kernel_traitsILi32ELi16ELb1ELb0ELb1ELb0ELb0EN3c108BFloat16EfEEv12SSMParamsBwd,"a",@progbits
	.sectionflags	@""
	.align	4
.nv.constant0._Z25selective_scan_bwd_kernelI32Selective_Scan_bwd_kernel_traitsILi32ELi16ELb1ELb0ELb1ELb0ELb0EN3c108BFloat16EfEEv12SSMParamsBwd:
	.zero		1024


//--------------------- .nv.constant0._Z25selective_scan_bwd_kernelI32Selective_Scan_bwd_kernel_traitsILi32ELi16ELb1ELb0ELb1ELb0ELb1EN3c108BFloat16EfEEv12SSMParamsBwd --------------------------
	.section	.nv.constant0._Z25selective_scan_bwd_kernelI32Selective_Scan_bwd_kernel_traitsILi32ELi16ELb1ELb0ELb1ELb0ELb1EN3c108BFloat16EfEEv12SSMParamsBwd,"a",@progbits
	.sectionflags	@""
	.align	4
.nv.constant0._Z25selective_scan_bwd_kernelI32Selective_Scan_bwd_kernel_traitsILi32ELi16ELb1ELb0ELb1ELb0ELb1EN3c108BFloat16EfEEv12SSMParamsBwd:
	.zero		1024


//--------------------- .nv.constant0._Z25selective_scan_bwd_kernelI32Selective_Scan_bwd_kernel_traitsILi32ELi16ELb1ELb0ELb1ELb1ELb0EN3c108BFloat16EfEEv12SSMParamsBwd --------------------------
	.section	.nv.constant0._Z25selective_scan_bwd_kernelI32Selective_Scan_bwd_kernel_traitsILi32ELi16ELb1ELb0ELb1ELb1ELb0EN3c108BFloat16EfEEv12SSMParamsBwd,"a",@progbits
	.sectionflags	@""
	.align	4
.nv.constant0._Z25selective_scan_bwd_kernelI32Selective_Scan_bwd_kernel_traitsILi32ELi16ELb1ELb0ELb1ELb1ELb0EN3c108BFloat16EfEEv12SSMParamsBwd:
	.zero		1024


//--------------------- .nv.constant0._Z25selective_scan_bwd_kernelI32Selective_Scan_bwd_kernel_traitsILi32ELi16ELb1ELb0ELb1ELb1ELb1EN3c108BFloat16EfEEv12SSMParamsBwd --------------------------
	.section	.nv.constant0._Z25selective_scan_bwd_kernelI32Selective_Scan_bwd_kernel_traitsILi32ELi16ELb1ELb0ELb1ELb1ELb1EN3c108BFloat16EfEEv12SSMParamsBwd,"a",@progbits
	.sectionflags	@""
	.align	4
.nv.constant0._Z25selective_scan_bwd_kernelI32Selective_Scan_bwd_kernel_traitsILi32ELi16ELb1ELb0ELb1ELb1ELb1EN3c108BFloat16EfEEv12SSMParamsBwd:
	.zero		1024


//--------------------- .nv.constant0._Z25selective_scan_bwd_kernelI32Selective_Scan_bwd_kernel_traitsILi32ELi16ELb1ELb1ELb0ELb0ELb0EN3c108BFloat16EfEEv12SSMParamsBwd --------------------------
	.section	.nv.constant0._Z25selective_scan_bwd_kernelI32Selective_Scan_bwd_kernel_traitsILi32ELi16ELb1ELb1ELb0ELb0ELb0EN3c108BFloat16EfEEv12SSMParamsBwd,"a",@progbits
	.sectionflags	@""
	.align	4
.nv.constant0._Z25selective_scan_bwd_kernelI32Selective_Scan_bwd_kernel_traitsILi32ELi16ELb1ELb1ELb0ELb0ELb0EN3c108BFloat16EfEEv12SSMParamsBwd:
	.zero		1024


//--------------------- .nv.constant0._Z25selective_scan_bwd_kernelI32Selective_Scan_bwd_kernel_traitsILi32ELi16ELb1ELb1ELb0ELb0ELb1EN3c108BFloat16EfEEv12SSMParamsBwd --------------------------
	.section	.nv.constant0._Z25selective_scan_bwd_kernelI32Selective_Scan_bwd_kernel_traitsILi32ELi16ELb1ELb1ELb0ELb0ELb1EN3c108BFloat16EfEEv12SSMParamsBwd,"a",@progbits
	.sectionflags	@""
	.align	4
.nv.constant0._Z25selective_scan_bwd_kernelI32Selective_Scan_bwd_kernel_traitsILi32ELi16ELb1ELb1ELb0ELb0ELb1EN3c108BFloat16EfEEv12SSMParamsBwd:
	.zero		1024


//--------------------- .nv.constant0._Z25selective_scan_bwd_kernelI32Selective_Scan_bwd_kernel_traitsILi32ELi16ELb1ELb1ELb0ELb1ELb0EN3c108BFloat16EfEEv12SSMParamsBwd --------------------------
	.section	.nv.constant0._Z25selective_scan_bwd_kernelI32Selective_Scan_bwd_kernel_traitsILi32ELi16ELb1ELb1ELb0ELb1ELb0EN3c108BFloat16EfEEv12SSMParamsBwd,"a",@progbits
	.sectionflags	@""
	.align	4
.nv.constant0._Z25selective_scan_bwd_kernelI32Selective_Scan_bwd_kernel_traitsILi32ELi16ELb1ELb1ELb0ELb1ELb0EN3c108BFloat16EfEEv12SSMParamsBwd:
	.zero		1024


//--------------------- .nv.constant0._Z25selective_scan_bwd_kernelI32Selective_Scan_bwd_kernel_traitsILi32ELi16ELb1ELb1ELb0ELb1ELb1EN3c108BFloat16EfEEv12SSMParamsBwd --------------------------
	.section	.nv.constant0._Z25selective_scan_bwd_kernelI32Selective_Scan_bwd_kernel_traitsILi32ELi16ELb1ELb1ELb0ELb1ELb1EN3c108BFloat16EfEEv12SSMParamsBwd,"a",@progbits
	.sectionflags	@""
	.align	4
.nv.constant0._Z25selective_scan_bwd_kernelI32Selective_Scan_bwd_kernel_traitsILi32ELi16ELb1ELb1ELb0ELb1ELb1EN3c108BFloat16EfEEv12SSMParamsBwd:
	.zero		1024


//--------------------- .nv.constant0._Z25selective_scan_bwd_kernelI32Selective_Scan_bwd_kernel_traitsILi32ELi16ELb1ELb1ELb1ELb0ELb0EN3c108BFloat16EfEEv12SSMParamsBwd --------------------------
	.section	.nv.constant0._Z25selective_scan_bwd_kernelI32Selective_Scan_bwd_kernel_traitsILi32ELi16ELb1ELb1ELb1ELb0ELb0EN3c108BFloat16EfEEv12SSMParamsBwd,"a",@progbits
	.sectionflags	@""
	.align	4
.nv.constant0._Z25selective_scan_bwd_kernelI32Selective_Scan_bwd_kernel_traitsILi32ELi16ELb1ELb1ELb1ELb0ELb0EN3c108BFloat16EfEEv12SSMParamsBwd:
	.zero		1024


//--------------------- .nv.constant0._Z25selective_scan_bwd_kernelI32Selective_Scan_bwd_kernel_traitsILi32ELi16ELb1ELb1ELb1ELb0ELb1EN3c108BFloat16EfEEv12SSMParamsBwd --------------------------
	.section	.nv.constant0._Z25selective_scan_bwd_kernelI32Selective_Scan_bwd_kernel_traitsILi32ELi16ELb1ELb1ELb1ELb0ELb1EN3c108BFloat16EfEEv12SSMParamsBwd,"a",@progbits
	.sectionflags	@""
	.align	4
.nv.constant0._Z25selective_scan_bwd_kernelI32Selective_Scan_bwd_kernel_traitsILi32ELi16ELb1ELb1ELb1ELb0ELb1EN3c108BFloat16EfEEv12SSMParamsBwd:
	.zero		1024


//--------------------- .nv.constant0._Z25selective_scan_bwd_kernelI32Selective_Scan_bwd_kernel_traitsILi32ELi16ELb1ELb1ELb1ELb1ELb0EN3c108BFloat16EfEEv12SSMParamsBwd --------------------------
	.section	.nv.constant0._Z25selective_scan_bwd_kernelI32Selective_Scan_bwd_kernel_traitsILi32ELi16ELb1ELb1ELb1ELb1ELb0EN3c108BFloat16EfEEv12SSMParamsBwd,"a",@progbits
	.sectionflags	@""
	.align	4
.nv.constant0._Z25selective_scan_bwd_kernelI32Selective_Scan_bwd_kernel_traitsILi32ELi16ELb1ELb1ELb1ELb1ELb0EN3c108BFloat16EfEEv12SSMParamsBwd:
	.zero		1024


//--------------------- .nv.constant0._Z25selective_scan_bwd_kernelI32Selective_Scan_bwd_kernel_traitsILi32ELi16ELb1ELb1ELb1ELb1ELb1EN3c108BFloat16EfEEv12SSMParamsBwd --------------------------
	.section	.nv.constant0._Z25selective_scan_bwd_kernelI32Selective_Scan_bwd_kernel_traitsILi32ELi16ELb1ELb1ELb1ELb1ELb1EN3c108BFloat16EfEEv12SSMParamsBwd,"a",@progbits
	.sectionflags	@""
	.align	4
.nv.constant0._Z25selective_scan_bwd_kernelI32Selective_Scan_bwd_kernel_traitsILi32ELi16ELb1ELb1ELb1ELb1ELb1EN3c108BFloat16EfEEv12SSMParamsBwd:
	.zero		1024


//--------------------- .nv.constant0._Z25selective_scan_bwd_kernelI32Selective_Scan_bwd_kernel_traitsILi32ELi8ELb0ELb0ELb0ELb0ELb0EN3c108BFloat16EfEEv12SSMParamsBwd --------------------------
	.section	.nv.constant0._Z25selective_scan_bwd_kernelI32Selective_Scan_bwd_kernel_traitsILi32ELi8ELb0ELb0ELb0ELb0ELb0EN3c108BFloat16EfEEv12SSMParamsBwd,"a",@progbits
	.sectionflags	@""
	.align	4
.nv.constant0._Z25selective_scan_bwd_kernelI32Selective_Scan_bwd_kernel_traitsILi32ELi8ELb0ELb0ELb0ELb0ELb0EN3c108BFloat16EfEEv12SSMParamsBwd:
	.zero		1024


//--------------------- .nv.constant0._Z25selective_scan_bwd_kernelI32Selective_Scan_bwd_kernel_traitsILi32ELi8ELb0ELb0ELb0ELb0ELb1EN3c108BFloat16EfEEv12SSMParamsBwd --------------------------
	.section	.nv.constant0._Z25selective_scan_bwd_kernelI32Selective_Scan_bwd_kernel_traitsILi32ELi8ELb0ELb0ELb0ELb0ELb1EN3c108BFloat16EfEEv12SSMParamsBwd,"a",@progbits
	.sectionflags	@""
	.align	4
.nv.constant0._Z25selective_scan_bwd_kernelI32Selective_Scan_bwd_kernel_traitsILi32ELi8ELb0ELb0ELb0ELb0ELb1EN3c108BFloat16EfEEv12SSMParamsBwd:
	.zero		1024


//--------------------- .nv.constant0._Z25selective_scan_bwd_kernelI32Selective_Scan_bwd_kernel_traitsILi32ELi8ELb0ELb0ELb0ELb1ELb0EN3c108BFloat16EfEEv12SSMParamsBwd --------------------------
	.section	.nv.constant0._Z25selective_scan_bwd_kernelI32Selective_Scan_bwd_kernel_traitsILi32ELi8ELb0ELb0ELb0ELb1ELb0EN3c108BFloat16EfEEv12SSMParamsBwd,"a",@progbits
	.sectionflags	@""
	.align	4
.nv.constant0._Z25selective_scan_bwd_kernelI32Selective_Scan_bwd_kernel_traitsILi32ELi8ELb0ELb0ELb0ELb1ELb0EN3c108BFloat16EfEEv12SSMParamsBwd:
	.zero		1024


//--------------------- .nv.constant0._Z25selective_scan_bwd_kernelI32Selective_Scan_bwd_kernel_traitsILi32ELi8ELb0ELb0ELb0ELb1ELb1EN3c108BFloat16EfEEv12SSMParamsBwd --------------------------
	.section	.nv.constant0._Z25selective_scan_bwd_kernelI32Selective_Scan_bwd_kernel_traitsILi32ELi8ELb0ELb0ELb0ELb1ELb1EN3c108BFloat16EfEEv12SSMParamsBwd,"a",@progbits
	.sectionflags	@""
	.align	4
.nv.constant0._Z25selective_scan_bwd_kernelI32Selective_Scan_bwd_kernel_traitsILi32ELi8ELb0ELb0ELb0ELb1ELb1EN3c108BFloat16EfEEv12SSMParamsBwd:
	.zero		1024


//--------------------- .nv.constant0._Z25selective_scan_bwd_kernelI32Selective_Scan_bwd_kernel_traitsILi32ELi8ELb0ELb0ELb1ELb0ELb0EN3c108BFloat16EfEEv12SSMParamsBwd --------------------------
	.section	.nv.constant0._Z25selective_scan_bwd_kernelI32Selective_Scan_bwd_kernel_traitsILi32ELi8ELb0ELb0ELb1ELb0ELb0EN3c108BFloat16EfEEv12SSMParamsBwd,"a",@progbits
	.sectionflags	@""
	.align	4
.nv.constant0._Z25selective_scan_bwd_kernelI32Selective_Scan_bwd_kernel_traitsILi32ELi8ELb0ELb0ELb1ELb0ELb0EN3c108BFloat16EfEEv12SSMParamsBwd:
	.zero		1024


//--------------------- .nv.constant0._Z25selective_scan_bwd_kernelI32Selective_Scan_bwd_kernel_traitsILi32ELi8ELb0ELb0ELb1ELb0ELb1EN3c108BFloat16EfEEv12SSMParamsBwd --------------------------
	.section	.nv.constant0._Z25selective_scan_bwd_kernelI32Selective_Scan_bwd_kernel_traitsILi32ELi8ELb0ELb0ELb1ELb0ELb1EN3c108BFloat16EfEEv12SSMParamsBwd,"a",@progbits
	.sectionflags	@""
	.align	4
.nv.constant0._Z25selective_scan_bwd_kernelI32Selective_Scan_bwd_kernel_traitsILi32ELi8ELb0ELb0ELb1ELb0ELb1EN3c108BFloat16EfEEv12SSMParamsBwd:
	.zero		1024


//--------------------- .nv.constant0._Z25selective_scan_bwd_kernelI32Selective_Scan_bwd_kernel_traitsILi32ELi8ELb0ELb0ELb1ELb1ELb0EN3c108BFloat16EfEEv12SSMParamsBwd --------------------------
	.section	.nv.constant0._Z25selective_scan_bwd_kernelI32Selective_Scan_bwd_kernel_traitsILi32ELi8ELb0ELb0ELb1ELb1ELb0EN3c108BFloat16EfEEv12SSMParamsBwd,"a",@progbits
	.sectionflags	@""
	.align	4
.nv.constant0._Z25selective_scan_bwd_kernelI32Selective_Scan_bwd_kernel_traitsILi32ELi8ELb0ELb0ELb1ELb1ELb0EN3c108BFloat16EfEEv12SSMParamsBwd:
	.zero		1024


//--------------------- .nv.constant0._Z25selective_scan_bwd_kernelI32Selective_Scan_bwd_kernel_traitsILi32ELi8ELb0ELb0ELb1ELb1ELb1EN3c108BFloat16EfEEv12SSMParamsBwd --------------------------
	.section	.nv.constant0._Z25selective_scan_bwd_kernelI32Selective_Scan_bwd_kernel_traitsILi32ELi8ELb0ELb0ELb1ELb1ELb1EN3c108BFloat16EfEEv12SSMParamsBwd,"a",@progbits
	.sectionflags	@""
	.align	4
.nv.constant0._Z25selective_scan_bwd_kernelI32Selective_Scan_bwd_kernel_traitsILi32ELi8ELb0ELb0ELb1ELb1ELb1EN3c108BFloat16EfEEv12SSMParamsBwd:
	.zero		1024


//--------------------- .nv.constant0._Z25selective_scan_bwd_kernelI32Selective_Scan_bwd_kernel_traitsILi32ELi8ELb0ELb1ELb0ELb0ELb0EN3c108BFloat16EfEEv12SSMParamsBwd --------------------------
	.section	.nv.constant0._Z25selective_scan_bwd_kernelI32Selective_Scan_bwd_kernel_traitsILi32ELi8ELb0ELb1ELb0ELb0ELb0EN3c108BFloat16EfEEv12SSMParamsBwd,"a",@progbits
	.sectionflags	@""
	.align	4
.nv.constant0._Z25selective_scan_bwd_kernelI32Selective_Scan_bwd_kernel_traitsILi32ELi8ELb0ELb1ELb0ELb0ELb0EN3c108BFloat16EfEEv12SSMParamsBwd:
	.zero		1024


//--------------------- .nv.constant0._Z25selective_scan_bwd_kernelI32Selective_Scan_bwd_kernel_traitsILi32ELi8ELb0ELb1ELb0ELb0ELb1EN3c108BFloat16EfEEv12SSMParamsBwd --------------------------
	.section	.nv.constant0._Z25selective_scan_bwd_kernelI32Selective_Scan_bwd_kernel_traitsILi32ELi8ELb0ELb1ELb0ELb0ELb1EN3c108BFloat16EfEEv12SSMParamsBwd,"a",@progbits
	.sectionflags	@""
	.align	4
.nv.constant0._Z25selective_scan_bwd_kernelI32Selective_Scan_bwd_kernel_traitsILi32ELi8ELb0ELb1ELb0ELb0ELb1EN3c108BFloat16EfEEv12SSMParamsBwd:
	.zero		1024


//--------------------- .nv.constant0._Z25selective_scan_bwd_kernelI32Selective_Scan_bwd_kernel_traitsILi32ELi8ELb0ELb1ELb0ELb1ELb0EN3c108BFloat16EfEEv12SSMParamsBwd --------------------------
	.section	.nv.constant0._Z25selective_scan_bwd_kernelI32Selective_Scan_bwd_kernel_traitsILi32ELi8ELb0ELb1ELb0ELb1ELb0EN3c108BFloat16EfEEv12SSMParamsBwd,"a",@progbits
	.sectionflags	@""
	.align	4
.nv.constant0._Z25selective_scan_bwd_kernelI32Selective_Scan_bwd_kernel_traitsILi32ELi8ELb0ELb1ELb0ELb1ELb0EN3c108BFloat16EfEEv12SSMParamsBwd:
	.zero		1024


//--------------------- .nv.constant0._Z25selective_scan_bwd_kernelI32Selective_Scan_bwd_kernel_traitsILi32ELi8ELb0ELb1ELb0ELb1ELb1EN3c108BFloat16EfEEv12SSMParamsBwd --------------------------
	.section	.nv.constant0._Z25selective_scan_bwd_kernelI32Selective_Scan_bwd_kernel_traitsILi32ELi8ELb0ELb1ELb0ELb1ELb1EN3c108BFloat16EfEEv12SSMParamsBwd,"a",@progbits
	.sectionflags	@""
	.align	4
.nv.constant0._Z25selective_scan_bwd_kernelI32Selective_Scan_bwd_kernel_traitsILi32ELi8ELb0ELb1ELb0ELb1ELb1EN3c108BFloat16EfEEv12SSMParamsBwd:
	.zero		1024


//--------------------- .nv.constant0._Z25selective_scan_bwd_kernelI32Selective_Scan_bwd_kernel_traitsILi32ELi8ELb0ELb1ELb1ELb0ELb0EN3c108BFloat16EfEEv12SSMParamsBwd --------------------------
	.section	.nv.constant0._Z25selective_scan_bwd_kernelI32Selective_Scan_bwd_kernel_traitsILi32ELi8ELb0ELb1ELb1ELb0ELb0EN3c108BFloat16EfEEv12SSMParamsBwd,"a",@progbits
	.sectionflags	@""
	.align	4
.nv.constant0._Z25selective_scan_bwd_kernelI32Selective_Scan_bwd_kernel_traitsILi32ELi8ELb0ELb1ELb1ELb0ELb0EN3c108BFloat16EfEEv12SSMParamsBwd:
	.zero		1024


//--------------------- .nv.constant0._Z25selective_scan_bwd_kernelI32Selective_Scan_bwd_kernel_traitsILi32ELi8ELb0ELb1ELb1ELb0ELb1EN3c108BFloat16EfEEv12SSMParamsBwd --------------------------
	.section	.nv.constant0._Z25selective_scan_bwd_kernelI32Selective_Scan_bwd_kernel_traitsILi32ELi8ELb0ELb1ELb1ELb0ELb1EN3c108BFloat16EfEEv12SSMParamsBwd,"a",@progbits
	.sectionflags	@""
	.align	4
.nv.constant0._Z25selective_scan_bwd_kernelI32Selective_Scan_bwd_kernel_traitsILi32ELi8ELb0ELb1ELb1ELb0ELb1EN3c108BFloat16EfEEv12SSMParamsBwd:
	.zero		1024


//--------------------- .nv.constant0._Z25selective_scan_bwd_kernelI32Selective_Scan_bwd_kernel_traitsILi32ELi8ELb0ELb1ELb1ELb1ELb0EN3c108BFloat16EfEEv12SSMParamsBwd --------------------------
	.section	.nv.constant0._Z25selective_scan_bwd_kernelI32Selective_Scan_bwd_kernel_traitsILi32ELi8ELb0ELb1ELb1ELb1ELb0EN3c108BFloat16EfEEv12SSMParamsBwd,"a",@progbits
	.sectionflags	@""
	.align	4
.nv.constant0._Z25selective_scan_bwd_kernelI32Selective_Scan_bwd_kernel_traitsILi32ELi8ELb0ELb1ELb1ELb1ELb0EN3c108BFloat16EfEEv12SSMParamsBwd:
	.zero		1024


//--------------------- .nv.constant0._Z25selective_scan_bwd_kernelI32Selective_Scan_bwd_kernel_traitsILi32ELi8ELb0ELb1ELb1ELb1ELb1EN3c108BFloat16EfEEv12SSMParamsBwd --------------------------
	.section	.nv.constant0._Z25selective_scan_bwd_kernelI32Selective_Scan_bwd_kernel_traitsILi32ELi8ELb0ELb1ELb1ELb1ELb1EN3c108BFloat16EfEEv12SSMParamsBwd,"a",@progbits
	.sectionflags	@""
	.align	4
.nv.constant0._Z25selective_scan_bwd_kernelI32Selective_Scan_bwd_kernel_traitsILi32ELi8ELb0ELb1ELb1ELb1ELb1EN3c108BFloat16EfEEv12SSMParamsBwd:
	.zero		1024


//--------------------- .nv.constant0._Z25selective_scan_bwd_kernelI32Selective_Scan_bwd_kernel_traitsILi32ELi8ELb1ELb0ELb0ELb0ELb0EN3c108BFloat16EfEEv12SSMParamsBwd --------------------------
	.section	.nv.constant0._Z25selective_scan_bwd_kernelI32Selective_Scan_bwd_kernel_traitsILi32ELi8ELb1ELb0ELb0ELb0ELb0EN3c108BFloat16EfEEv12SSMParamsBwd,"a",@progbits
	.sectionflags	@""
	.align	4
.nv.constant0._Z25selective_scan_bwd_kernelI32Selective_Scan_bwd_kernel_traitsILi32ELi8ELb1ELb0ELb0ELb0ELb0EN3c108BFloat16EfEEv12SSMParamsBwd:
	.zero		1024


//--------------------- .nv.constant0._Z25selective_scan_bwd_kernelI32Selective_Scan_bwd_kernel_traitsILi32ELi8ELb1ELb0ELb0ELb0ELb1EN3c108BFloat16EfEEv12SSMParamsBwd --------------------------
	.section	.nv.constant0._Z25selective_scan_bwd_kernelI32Selective_Scan_bwd_kernel_traitsILi32ELi8ELb1ELb0ELb0ELb0ELb1EN3c108BFloat16EfEEv12SSMParamsBwd,"a",@progbits
	.sectionflags	@""
	.align	4
.nv.constant0._Z25selective_scan_bwd_kernelI32Selective_Scan_bwd_kernel_traitsILi32ELi8ELb1ELb0ELb0ELb0ELb1EN3c108BFloat16EfEEv12SSMParamsBwd:
	.zero		1024


//--------------------- .nv.constant0._Z25selective_scan_bwd_kernelI32Selective_Scan_bwd_kernel_traitsILi32ELi8ELb1ELb0ELb0ELb1ELb0EN3c108BFloat16EfEEv12SSMParamsBwd --------------------------
	.section	.nv.constant0._Z25selective_scan_bwd_kernelI32Selective_Scan_bwd_kernel_traitsILi32ELi8ELb1ELb0ELb0ELb1ELb0EN3c108BFloat16EfEEv12SSMParamsBwd,"a",@progbits
	.sectionflags	@""
	.align	4
.nv.constant0._Z25selective_scan_bwd_kernelI32Selective_Scan_bwd_kernel_traitsILi32ELi8ELb1ELb0ELb0ELb1ELb0EN3c108BFloat16EfEEv12SSMParamsBwd:
	.zero		1024


//--------------------- .nv.constant0._Z25selective_scan_bwd_kernelI32Selective_Scan_bwd_kernel_traitsILi32ELi8ELb1ELb0ELb0ELb1ELb1EN3c108BFloat16EfEEv12SSMParamsBwd --------------------------
	.section	.nv.constant0._Z25selective_scan_bwd_kernelI32Selective_Scan_bwd_kernel_traitsILi32ELi8ELb1ELb0ELb0ELb1ELb1EN3c108BFloat16EfEEv12SSMParamsBwd,"a",@progbits
	.sectionflags	@""
	.align	4
.nv.constant0._Z25selective_scan_bwd_kernelI32Selective_Scan_bwd_kernel_traitsILi32ELi8ELb1ELb0ELb0ELb1ELb1EN3c108BFloat16EfEEv12SSMParamsBwd:
	.zero		1024


//--------------------- .nv.constant0._Z25selective_scan_bwd_kernelI32Selective_Scan_bwd_kernel_traitsILi32ELi8ELb1ELb0ELb1ELb0ELb0EN3c108BFloat16EfEEv12SSMParamsBwd --------------------------
	.section	.nv.constant0._Z25selective_scan_bwd_kernelI32Selective_Scan_bwd_kernel_traitsILi32ELi8ELb1ELb0ELb1ELb0ELb0EN3c108BFloat16EfEEv12SSMParamsBwd,"a",@progbits
	.sectionflags	@""
	.align	4
.nv.constant0._Z25selective_scan_bwd_kernelI32Selective_Scan_bwd_kernel_traitsILi32ELi8ELb1ELb0ELb1ELb0ELb0EN3c108BFloat16EfEEv12SSMParamsBwd:
	.zero		1024


//--------------------- .nv.constant0._Z25selective_scan_bwd_kernelI32Selective_Scan_bwd_kernel_traitsILi32ELi8ELb1ELb0ELb1ELb0ELb1EN3c108BFloat16EfEEv12SSMParamsBwd --------------------------
	.section	.nv.constant0._Z25selective_scan_bwd_kernelI32Selective_Scan_bwd_kernel_traitsILi32ELi8ELb1ELb0ELb1ELb0ELb1EN3c108BFloat16EfEEv12SSMParamsBwd,"a",@progbits
	.sectionflags	@""
	.align	4
.nv.constant0._Z25selective_scan_bwd_kernelI32Selective_Scan_bwd_kernel_traitsILi32ELi8ELb1ELb0ELb1ELb0ELb1EN3c108BFloat16EfEEv12SSMParamsBwd:
	.zero		1024


//--------------------- .nv.constant0._Z25selective_scan_bwd_kernelI32Selective_Scan_bwd_kernel_traitsILi32ELi8ELb1ELb0ELb1ELb1ELb0EN3c108BFloat16EfEEv12SSMParamsBwd --------------------------
	.section	.nv.constant0._Z25selective_scan_bwd_kernelI32Selective_Scan_bwd_kernel_traitsILi32ELi8ELb1ELb0ELb1ELb1ELb0EN3c108BFloat16EfEEv12SSMParamsBwd,"a",@progbits
	.sectionflags	@""
	.align	4
.nv.constant0._Z25selective_scan_bwd_kernelI32Selective_Scan_bwd_kernel_traitsILi32ELi8ELb1ELb0ELb1ELb1ELb0EN3c108BFloat16EfEEv12SSMParamsBwd:
	.zero		1024


//--------------------- .nv.constant0._Z25selective_scan_bwd_kernelI32Selective_Scan_bwd_kernel_traitsILi32ELi8ELb1ELb0ELb1ELb1ELb1EN3c108BFloat16EfEEv12SSMParamsBwd --------------------------
	.section	.nv.constant0._Z25selective_scan_bwd_kernelI32Selective_Scan_bwd_kernel_traitsILi32ELi8ELb1ELb0ELb1ELb1ELb1EN3c108BFloat16EfEEv12SSMParamsBwd,"a",@progbits
	.sectionflags	@""
	.align	4
.nv.constant0._Z25selective_scan_bwd_kernelI32Selective_Scan_bwd_kernel_traitsILi32ELi8ELb1ELb0ELb1ELb1ELb1EN3c108BFloat16EfEEv12SSMParamsBwd:
	.zero		1024


//--------------------- .nv.constant0._Z25selective_scan_bwd_kernelI32Selective_Scan_bwd_kernel_traitsILi32ELi8ELb1ELb1ELb0ELb0ELb0EN3c108BFloat16EfEEv12SSMParamsBwd --------------------------
	.section	.nv.constant0._Z25selective_scan_bwd_kernelI32Selective_Scan_bwd_kernel_traitsILi32ELi8ELb1ELb1ELb0ELb0ELb0EN3c108BFloat16EfEEv12SSMParamsBwd,"a",@progbits
	.sectionflags	@""
	.align	4
.nv.constant0._Z25selective_scan_bwd_kernelI32Selective_Scan_bwd_kernel_traitsILi32ELi8ELb1ELb1ELb0ELb0ELb0EN3c108BFloat16EfEEv12SSMParamsBwd:
	.zero		1024


//--------------------- .nv.constant0._Z25selective_scan_bwd_kernelI32Selective_Scan_bwd_kernel_traitsILi32ELi8ELb1ELb1ELb0ELb0ELb1EN3c108BFloat16EfEEv12SSMParamsBwd --------------------------
	.section	.nv.constant0._Z25selective_scan_bwd_kernelI32Selective_Scan_bwd_kernel_traitsILi32ELi8ELb1ELb1ELb0ELb0ELb1EN3c108BFloat16EfEEv12SSMParamsBwd,"a",@progbits
	.sectionflags	@""
	.align	4
.nv.constant0._Z25selective_scan_bwd_kernelI32Selective_Scan_bwd_kernel_traitsILi32ELi8ELb1ELb1ELb0ELb0ELb1EN3c108BFloat16EfEEv12SSMParamsBwd:
	.zero		1024


//--------------------- .nv.constant0._Z25selective_scan_bwd_kernelI32Selective_Scan_bwd_kernel_traitsILi32ELi8ELb1ELb1ELb0ELb1ELb0EN3c108BFloat16EfEEv12SSMParamsBwd --------------------------
	.section	.nv.constant0._Z25selective_scan_bwd_kernelI32Selective_Scan_bwd_kernel_traitsILi32ELi8ELb1ELb1ELb0ELb1ELb0EN3c108BFloat16EfEEv12SSMParamsBwd,"a",@progbits
	.sectionflags	@""
	.align	4
.nv.constant0._Z25selective_scan_bwd_kernelI32Selective_Scan_bwd_kernel_traitsILi32ELi8ELb1ELb1ELb0ELb1ELb0EN3c108BFloat16EfEEv12SSMParamsBwd:
	.zero		1024


//--------------------- .nv.constant0._Z25selective_scan_bwd_kernelI32Selective_Scan_bwd_kernel_traitsILi32ELi8ELb1ELb1ELb0ELb1ELb1EN3c108BFloat16EfEEv12SSMParamsBwd --------------------------
	.section	.nv.constant0._Z25selective_scan_bwd_kernelI32Selective_Scan_bwd_kernel_traitsILi32ELi8ELb1ELb1ELb0ELb1ELb1EN3c108BFloat16EfEEv12SSMParamsBwd,"a",@progbits
	.sectionflags	@""
	.align	4
.nv.constant0._Z25selective_scan_bwd_kernelI32Selective_Scan_bwd_kernel_traitsILi32ELi8ELb1ELb1ELb0ELb1ELb1EN3c108BFloat16EfEEv12SSMParamsBwd:
	.zero		1024


//--------------------- .nv.constant0._Z25selective_scan_bwd_kernelI32Selective_Scan_bwd_kernel_traitsILi32ELi8ELb1ELb1ELb1ELb0ELb0EN3c108BFloat16EfEEv12SSMParamsBwd --------------------------
	.section	.nv.constant0._Z25selective_scan_bwd_kernelI32Selective_Scan_bwd_kernel_traitsILi32ELi8ELb1ELb1ELb1ELb0ELb0EN3c108BFloat16EfEEv12SSMParamsBwd,"a",@progbits
	.sectionflags	@""
	.align	4
.nv.constant0._Z25selective_scan_bwd_kernelI32Selective_Scan_bwd_kernel_traitsILi32ELi8ELb1ELb1ELb1ELb0ELb0EN3c108BFloat16EfEEv12SSMParamsBwd:
	.zero		1024


//--------------------- .nv.constant0._Z25selective_scan_bwd_kernelI32Selective_Scan_bwd_kernel_traitsILi32ELi8ELb1ELb1ELb1ELb0ELb1EN3c108BFloat16EfEEv12SSMParamsBwd --------------------------
	.section	.nv.constant0._Z25selective_scan_bwd_kernelI32Selective_Scan_bwd_kernel_traitsILi32ELi8ELb1ELb1ELb1ELb0ELb1EN3c108BFloat16EfEEv12SSMParamsBwd,"a",@progbits
	.sectionflags	@""
	.align	4
.nv.constant0._Z25selective_scan_bwd_kernelI32Selective_Scan_bwd_kernel_traitsILi32ELi8ELb1ELb1ELb1ELb0ELb1EN3c108BFloat16EfEEv12SSMParamsBwd:
	.zero		1024


//--------------------- .nv.constant0._Z25selective_scan_bwd_kernelI32Selective_Scan_bwd_kernel_traitsILi32ELi8ELb1ELb1ELb1ELb1ELb0EN3c108BFloat16EfEEv12SSMParamsBwd --------------------------
	.section	.nv.constant0._Z25selective_scan_bwd_kernelI32Selective_Scan_bwd_kernel_traitsILi32ELi8ELb1ELb1ELb1ELb1ELb0EN3c108BFloat16EfEEv12SSMParamsBwd,"a",@progbits
	.sectionflags	@""
	.align	4
.nv.constant0._Z25selective_scan_bwd_kernelI32Selective_Scan_bwd_kernel_traitsILi32ELi8ELb1ELb1ELb1ELb1ELb0EN3c108BFloat16EfEEv12SSMParamsBwd:
	.zero		1024


//--------------------- .nv.constant0._Z25selective_scan_bwd_kernelI32Selective_Scan_bwd_kernel_traitsILi32ELi8ELb1ELb1ELb1ELb1ELb1EN3c108BFloat16EfEEv12SSMParamsBwd --------------------------
	.section	.nv.constant0._Z25selective_scan_bwd_kernelI32Selective_Scan_bwd_kernel_traitsILi32ELi8ELb1ELb1ELb1ELb1ELb1EN3c108BFloat16EfEEv12SSMParamsBwd,"a",@progbits
	.sectionflags	@""
	.align	4
.nv.constant0._Z25selective_scan_bwd_kernelI32Selective_Scan_bwd_kernel_traitsILi32ELi8ELb1ELb1ELb1ELb1ELb1EN3c108BFloat16EfEEv12SSMParamsBwd:
	.zero		1024


//--------------------- .nv.constant0._Z25selective_scan_bwd_kernelI32Selective_Scan_bwd_kernel_traitsILi32ELi4ELb0ELb0ELb0ELb0ELb0EN3c108BFloat16EfEEv12SSMParamsBwd --------------------------
	.section	.nv.constant0._Z25selective_scan_bwd_kernelI32Selective_Scan_bwd_kernel_traitsILi32ELi4ELb0ELb0ELb0ELb0ELb0EN3c108BFloat16EfEEv12SSMParamsBwd,"a",@progbits
	.sectionflags	@""
	.align	4
.nv.constant0._Z25selective_scan_bwd_kernelI32Selective_Scan_bwd_kernel_traitsILi32ELi4ELb0ELb0ELb0ELb0ELb0EN3c108BFloat16EfEEv12SSMParamsBwd:
	.zero		1024


//--------------------- .nv.constant0._Z25selective_scan_bwd_kernelI32Selective_Scan_bwd_kernel_traitsILi32ELi4ELb0ELb0ELb0ELb0ELb1EN3c108BFloat16EfEEv12SSMParamsBwd --------------------------
	.section	.nv.constant0._Z25selective_scan_bwd_kernelI32Selective_Scan_bwd_kernel_traitsILi32ELi4ELb0ELb0ELb0ELb0ELb1EN3c108BFloat16EfEEv12SSMParamsBwd,"a",@progbits
	.sectionflags	@""
	.align	4
.nv.constant0._Z25selective_scan_bwd_kernelI32Selective_Scan_bwd_kernel_traitsILi32ELi4ELb0ELb0ELb0ELb0ELb1EN3c108BFloat16EfEEv12SSMParamsBwd:
	.zero		1024


//--------------------- .nv.constant0._Z25selective_scan_bwd_kernelI32Selective_Scan_bwd_kernel_traitsILi32ELi4ELb0ELb0ELb0ELb1ELb0EN3c108BFloat16EfEEv12SSMParamsBwd --------------------------
	.section	.nv.constant0._Z25selective_scan_bwd_kernelI32Selective_Scan_bwd_kernel_traitsILi32ELi4ELb0ELb0ELb0ELb1ELb0EN3c108BFloat16EfEEv12SSMParamsBwd,"a",@progbits
	.sectionflags	@""
	.align	4
.nv.constant0._Z25selective_scan_bwd_kernelI32Selective_Scan_bwd_kernel_traitsILi32ELi4ELb0ELb0ELb0ELb1ELb0EN3c108BFloat16EfEEv12SSMParamsBwd:
	.zero		1024


//--------------------- .nv.constant0._Z25selective_scan_bwd_kernelI32Selective_Scan_bwd_kernel_traitsILi32ELi4ELb0ELb0ELb0ELb1ELb1EN3c108BFloat16EfEEv12SSMParamsBwd --------------------------
	.section	.nv.constant0._Z25selective_scan_bwd_kernelI32Selective_Scan_bwd_kernel_traitsILi32ELi4ELb0ELb0ELb0ELb1ELb1EN3c108BFloat16EfEEv12SSMParamsBwd,"a",@progbits
	.sectionflags	@""
	.align	4
.nv.constant0._Z25selective_scan_bwd_kernelI32Selective_Scan_bwd_kernel_traitsILi32ELi4ELb0ELb0ELb0ELb1ELb1EN3c108BFloat16EfEEv12SSMParamsBwd:
	.zero		1024


//--------------------- .nv.constant0._Z25selective_scan_bwd_kernelI32Selective_Scan_bwd_kernel_traitsILi32ELi4ELb0ELb0ELb1ELb0ELb0EN3c108BFloat16EfEEv12SSMParamsBwd --------------------------
	.section	.nv.constant0._Z25selective_scan_bwd_kernelI32Selective_Scan_bwd_kernel_traitsILi32ELi4ELb0ELb0ELb1ELb0ELb0EN3c108BFloat16EfEEv12SSMParamsBwd,"a",@progbits
	.sectionflags	@""
	.align	4
.nv.constant0._Z25selective_scan_bwd_kernelI32Selective_Scan_bwd_kernel_traitsILi32ELi4ELb0ELb0ELb1ELb0ELb0EN3c108BFloat16EfEEv12SSMParamsBwd:
	.zero		1024


//--------------------- .nv.constant0._Z25selective_scan_bwd_kernelI32Selective_Scan_bwd_kernel_traitsILi32ELi4ELb0ELb0ELb1ELb0ELb1EN3c108BFloat16EfEEv12SSMParamsBwd --------------------------
	.section	.nv.constant0._Z25selective_scan_bwd_kernelI32Selective_Scan_bwd_kernel_traitsILi32ELi4ELb0ELb0ELb1ELb0ELb1EN3c108BFloat16EfEEv12SSMParamsBwd,"a",@progbits
	.sectionflags	@""
	.align	4
.nv.constant0._Z25selective_scan_bwd_kernelI32Selective_Scan_bwd_kernel_traitsILi32ELi4ELb0ELb0ELb1ELb0ELb1EN3c108BFloat16EfEEv12SSMParamsBwd:
	.zero		1024


//--------------------- .nv.constant0._Z25selective_scan_bwd_kernelI32Selective_Scan_bwd_kernel_traitsILi32ELi4ELb0ELb0ELb1ELb1ELb0EN3c108BFloat16EfEEv12SSMParamsBwd --------------------------
	.section	.nv.constant0._Z25selective_scan_bwd_kernelI32Selective_Scan_bwd_kernel_traitsILi32ELi4ELb0ELb0ELb1ELb1ELb0EN3c108BFloat16EfEEv12SSMParamsBwd,"a",@progbits
	.sectionflags	@""
	.align	4
.nv.constant0._Z25selective_scan_bwd_kernelI32Selective_Scan_bwd_kernel_traitsILi32ELi4ELb0ELb0ELb1ELb1ELb0EN3c108BFloat16EfEEv12SSMParamsBwd:
	.zero		1024


//--------------------- .nv.constant0._Z25selective_scan_bwd_kernelI32Selective_Scan_bwd_kernel_traitsILi32ELi4ELb0ELb0ELb1ELb1ELb1EN3c108BFloat16EfEEv12SSMParamsBwd --------------------------
	.section	.nv.constant0._Z25selective_scan_bwd_kernelI32Selective_Scan_bwd_kernel_traitsILi32ELi4ELb0ELb0ELb1ELb1ELb1EN3c108BFloat16EfEEv12SSMParamsBwd,"a",@progbits
	.sectionflags	@""
	.align	4
.nv.constant0._Z25selective_scan_bwd_kernelI32Selective_Scan_bwd_kernel_traitsILi32ELi4ELb0ELb0ELb1ELb1ELb1EN3c108BFloat16EfEEv12SSMParamsBwd:
	.zero		1024


//--------------------- .nv.constant0._Z25selective_scan_bwd_kernelI32Selective_Scan_bwd_kernel_traitsILi32ELi4ELb0ELb1ELb0ELb0ELb0EN3c108BFloat16EfEEv12SSMParamsBwd --------------------------
	.section	.nv.constant0._Z25selective_scan_bwd_kernelI32Selective_Scan_bwd_kernel_traitsILi32ELi4ELb0ELb1ELb0ELb0ELb0EN3c108BFloat16EfEEv12SSMParamsBwd,"a",@progbits
	.sectionflags	@""
	.align	4
.nv.constant0._Z25selective_scan_bwd_kernelI32Selective_Scan_bwd_kernel_traitsILi32ELi4ELb0ELb1ELb0ELb0ELb0EN3c108BFloat16EfEEv12SSMParamsBwd:
	.zero		1024


//--------------------- .nv.constant0._Z25selective_scan_bwd_kernelI32Selective_Scan_bwd_kernel_traitsILi32ELi4ELb0ELb1ELb0ELb0ELb1EN3c108BFloat16EfEEv12SSMParamsBwd --------------------------
	.section	.nv.constant0._Z25selective_scan_bwd_kernelI32Selective_Scan_bwd_kernel_traitsILi32ELi4ELb0ELb1ELb0ELb0ELb1EN3c108BFloat16EfEEv12SSMParamsBwd,"a",@progbits
	.sectionflags	@""
	.align	4
.nv.constant0._Z25selective_scan_bwd_kernelI32Selective_Scan_bwd_kernel_traitsILi32ELi4ELb0ELb1ELb0ELb0ELb1EN3c108BFloat16EfEEv12SSMParamsBwd:
	.zero		1024


//--------------------- .nv.constant0._Z25selective_scan_bwd_kernelI32Selective_Scan_bwd_kernel_traitsILi32ELi4ELb0ELb1ELb0ELb1ELb0EN3c108BFloat16EfEEv12SSMParamsBwd --------------------------
	.section	.nv.constant0._Z25selective_scan_bwd_kernelI32Selective_Scan_bwd_kernel_traitsILi32ELi4ELb0ELb1ELb0ELb1ELb0EN3c108BFloat16EfEEv12SSMParamsBwd,"a",@progbits
	.sectionflags	@""
	.align	4
.nv.constant0._Z25selective_scan_bwd_kernelI32Selective_Scan_bwd_kernel_traitsILi32ELi4ELb0ELb1ELb0ELb1ELb0EN3c108BFloat16EfEEv12SSMParamsBwd:
	.zero		1024


//--------------------- .nv.constant0._Z25selective_scan_bwd_kernelI32Selective_Scan_bwd_kernel_traitsILi32ELi4ELb0ELb1ELb0ELb1ELb1EN3c108BFloat16EfEEv12SSMParamsBwd --------------------------
	.section	.nv.constant0._Z25selective_scan_bwd_kernelI32Selective_Scan_bwd_kernel_traitsILi32ELi4ELb0ELb1ELb0ELb1ELb1EN3c108BFloat16EfEEv12SSMParamsBwd,"a",@progbits
	.sectionflags	@""
	.align	4
.nv.constant0._Z25selective_scan_bwd_kernelI32Selective_Scan_bwd_kernel_traitsILi32ELi4ELb0ELb1ELb0ELb1ELb1EN3c108BFloat16EfEEv12SSMParamsBwd:
	.zero		1024


//--------------------- .nv.constant0._Z25selective_scan_bwd_kernelI32Selective_Scan_bwd_kernel_traitsILi32ELi4ELb0ELb1ELb1ELb0ELb0EN3c108BFloat16EfEEv12SSMParamsBwd --------------------------
	.section	.nv.constant0._Z25selective_scan_bwd_kernelI32Selective_Scan_bwd_kernel_traitsILi32ELi4ELb0ELb1ELb1ELb0ELb0EN3c108BFloat16EfEEv12SSMParamsBwd,"a",@progbits
	.sectionflags	@""
	.align	4
.nv.constant0._Z25selective_scan_bwd_kernelI32Selective_Scan_bwd_kernel_traitsILi32ELi4ELb0ELb1ELb1ELb0ELb0EN3c108BFloat16EfEEv12SSMParamsBwd:
	.zero		1024


//--------------------- .nv.constant0._Z25selective_scan_bwd_kernelI32Selective_Scan_bwd_kernel_traitsILi32ELi4ELb0ELb1ELb1ELb0ELb1EN3c108BFloat16EfEEv12SSMParamsBwd --------------------------
	.section	.nv.constant0._Z25selective_scan_bwd_kernelI32Selective_Scan_bwd_kernel_traitsILi32ELi4ELb0ELb1ELb1ELb0ELb1EN3c108BFloat16EfEEv12SSMParamsBwd,"a",@progbits
	.sectionflags	@""
	.align	4
.nv.constant0._Z25selective_scan_bwd_kernelI32Selective_Scan_bwd_kernel_traitsILi32ELi4ELb0ELb1ELb1ELb0ELb1EN3c108BFloat16EfEEv12SSMParamsBwd:
	.zero		1024


//--------------------- .nv.constant0._Z25selective_scan_bwd_kernelI32Selective_Scan_bwd_kernel_traitsILi32ELi4ELb0ELb1ELb1ELb1ELb0EN3c108BFloat16EfEEv12SSMParamsBwd --------------------------
	.section	.nv.constant0._Z25selective_scan_bwd_kernelI32Selective_Scan_bwd_kernel_traitsILi32ELi4ELb0ELb1ELb1ELb1ELb0EN3c108BFloat16EfEEv12SSMParamsBwd,"a",@progbits
	.sectionflags	@""
	.align	4
.nv.constant0._Z25selective_scan_bwd_kernelI32Selective_Scan_bwd_kernel_traitsILi32ELi4ELb0ELb1ELb1ELb1ELb0EN3c108BFloat16EfEEv12SSMParamsBwd:
	.zero		1024


//--------------------- .nv.constant0._Z25selective_scan_bwd_kernelI32Selective_Scan_bwd_kernel_traitsILi32ELi4ELb0ELb1ELb1ELb1ELb1EN3c108BFloat16EfEEv12SSMParamsBwd --------------------------
	.section	.nv.constant0._Z25selective_scan_bwd_kernelI32Selective_Scan_bwd_kernel_traitsILi32ELi4ELb0ELb1ELb1ELb1ELb1EN3c108BFloat16EfEEv12SSMParamsBwd,"a",@progbits
	.sectionflags	@""
	.align	4
.nv.constant0._Z25selective_scan_bwd_kernelI32Selective_Scan_bwd_kernel_traitsILi32ELi4ELb0ELb1ELb1ELb1ELb1EN3c108BFloat16EfEEv12SSMParamsBwd:
	.zero		1024


//--------------------- .nv.constant0._Z25selective_scan_bwd_kernelI32Selective_Scan_bwd_kernel_traitsILi32ELi4ELb1ELb0ELb0ELb0ELb0EN3c108BFloat16EfEEv12SSMParamsBwd --------------------------
	.section	.nv.constant0._Z25selective_scan_bwd_kernelI32Selective_Scan_bwd_kernel_traitsILi32ELi4ELb1ELb0ELb0ELb0ELb0EN3c108BFloat16EfEEv12SSMParamsBwd,"a",@progbits
	.sectionflags	@""
	.align	4
.nv.constant0._Z25selective_scan_bwd_kernelI32Selective_Scan_bwd_kernel_traitsILi32ELi4ELb1ELb0ELb0ELb0ELb0EN3c108BFloat16EfEEv12SSMParamsBwd:
	.zero		1024


//--------------------- .nv.constant0._Z25selective_scan_bwd_kernelI32Selective_Scan_bwd_kernel_traitsILi32ELi4ELb1ELb0ELb0ELb0ELb1EN3c108BFloat16EfEEv12SSMParamsBwd --------------------------
	.section	.nv.constant0._Z25selective_scan_bwd_kernelI32Selective_Scan_bwd_kernel_traitsILi32ELi4ELb1ELb0ELb0ELb0ELb1EN3c108BFloat16EfEEv12SSMParamsBwd,"a",@progbits
	.sectionflags	@""
	.align	4
.nv.constant0._Z25selective_scan_bwd_kernelI32Selective_Scan_bwd_kernel_traitsILi32ELi4ELb1ELb0ELb0ELb0ELb1EN3c108BFloat16EfEEv12SSMParamsBwd:
	.zero		1024


//--------------------- .nv.constant0._Z25selective_scan_bwd_kernelI32Selective_Scan_bwd_kernel_traitsILi32ELi4ELb1ELb0ELb0ELb1ELb0EN3c108BFloat16EfEEv12SSMParamsBwd --------------------------
	.section	.nv.constant0._Z25selective_scan_bwd_kernelI32Selective_Scan_bwd_kernel_traitsILi32ELi4ELb1ELb0ELb0ELb1ELb0EN3c108BFloat16EfEEv12SSMParamsBwd,"a",@progbits
	.sectionflags	@""
	.align	4
.nv.constant0._Z25selective_scan_bwd_kernelI32Selective_Scan_bwd_kernel_traitsILi32ELi4ELb1ELb0ELb0ELb1ELb0EN3c108BFloat16EfEEv12SSMParamsBwd:
	.zero		1024


//--------------------- .nv.constant0._Z25selective_scan_bwd_kernelI32Selective_Scan_bwd_kernel_traitsILi32ELi4ELb1ELb0ELb0ELb1ELb1EN3c108BFloat16EfEEv12SSMParamsBwd --------------------------
	.section	.nv.constant0._Z25selective_scan_bwd_kernelI32Selective_Scan_bwd_kernel_traitsILi32ELi4ELb1ELb0ELb0ELb1ELb1EN3c108BFloat16EfEEv12SSMParamsBwd,"a",@progbits
	.sectionflags	@""
	.align	4
.nv.constant0._Z25selective_scan_bwd_kernelI32Selective_Scan_bwd_kernel_traitsILi32ELi4ELb1ELb0ELb0ELb1ELb1EN3c108BFloat16EfEEv12SSMParamsBwd:
	.zero		1024


//--------------------- .nv.constant0._Z25selective_scan_bwd_kernelI32Selective_Scan_bwd_kernel_traitsILi32ELi4ELb1ELb0ELb1ELb0ELb0EN3c108BFloat16EfEEv12SSMParamsBwd --------------------------
	.section	.nv.constant0._Z25selective_scan_bwd_kernelI32Selective_Scan_bwd_kernel_traitsILi32ELi4ELb1ELb0ELb1ELb0ELb0EN3c108BFloat16EfEEv12SSMParamsBwd,"a",@progbits
	.sectionflags	@""
	.align	4
.nv.constant0._Z25selective_scan_bwd_kernelI32Selective_Scan_bwd_kernel_traitsILi32ELi4ELb1ELb0ELb1ELb0ELb0EN3c108BFloat16EfEEv12SSMParamsBwd:
	.zero		1024


//--------------------- .nv.constant0._Z25selective_scan_bwd_kernelI32Selective_Scan_bwd_kernel_traitsILi32ELi4ELb1ELb0ELb1ELb0ELb1EN3c108BFloat16EfEEv12SSMParamsBwd --------------------------
	.section	.nv.constant0._Z25selective_scan_bwd_kernelI32Selective_Scan_bwd_kernel_traitsILi32ELi4ELb1ELb0ELb1ELb0ELb1EN3c108BFloat16EfEEv12SSMParamsBwd,"a",@progbits
	.sectionflags	@""
	.align	4
.nv.constant0._Z25selective_scan_bwd_kernelI32Selective_Scan_bwd_kernel_traitsILi32ELi4ELb1ELb0ELb1ELb0ELb1EN3c108BFloat16EfEEv12SSMParamsBwd:
	.zero		1024


//--------------------- .nv.constant0._Z25selective_scan_bwd_kernelI32Selective_Scan_bwd_kernel_traitsILi32ELi4ELb1ELb0ELb1ELb1ELb0EN3c108BFloat16EfEEv12SSMParamsBwd --------------------------
	.section	.nv.constant0._Z25selective_scan_bwd_kernelI32Selective_Scan_bwd_kernel_traitsILi32ELi4ELb1ELb0ELb1ELb1ELb0EN3c108BFloat16EfEEv12SSMParamsBwd,"a",@progbits
	.sectionflags	@""
	.align	4
.nv.constant0._Z25selective_scan_bwd_kernelI32Selective_Scan_bwd_kernel_traitsILi32ELi4ELb1ELb0ELb1ELb1ELb0EN3c108BFloat16EfEEv12SSMParamsBwd:
	.zero		1024


//--------------------- .nv.constant0._Z25selective_scan_bwd_kernelI32Selective_Scan_bwd_kernel_traitsILi32ELi4ELb1ELb0ELb1ELb1ELb1EN3c108BFloat16EfEEv12SSMParamsBwd --------------------------
	.section	.nv.constant0._Z25selective_scan_bwd_kernelI32Selective_Scan_bwd_kernel_traitsILi32ELi4ELb1ELb0ELb1ELb1ELb1EN3c108BFloat16EfEEv12SSMParamsBwd,"a",@progbits
	.sectionflags	@""
	.align	4
.nv.constant0._Z25selective_scan_bwd_kernelI32Selective_Scan_bwd_kernel_traitsILi32ELi4ELb1ELb0ELb1ELb1ELb1EN3c108BFloat16EfEEv12SSMParamsBwd:
	.zero		1024


//--------------------- .nv.constant0._Z25selective_scan_bwd_kernelI32Selective_Scan_bwd_kernel_traitsILi32ELi4ELb1ELb1ELb0ELb0ELb0EN3c108BFloat16EfEEv12SSMParamsBwd --------------------------
	.section	.nv.constant0._Z25selective_scan_bwd_kernelI32Selective_Scan_bwd_kernel_traitsILi32ELi4ELb1ELb1ELb0ELb0ELb0EN3c108BFloat16EfEEv12SSMParamsBwd,"a",@progbits
	.sectionflags	@""
	.align	4
.nv.constant0._Z25selective_scan_bwd_kernelI32Selective_Scan_bwd_kernel_traitsILi32ELi4ELb1ELb1ELb0ELb0ELb0EN3c108BFloat16EfEEv12SSMParamsBwd:
	.zero		1024


//--------------------- .nv.constant0._Z25selective_scan_bwd_kernelI32Selective_Scan_bwd_kernel_traitsILi32ELi4ELb1ELb1ELb0ELb0ELb1EN3c108BFloat16EfEEv12SSMParamsBwd --------------------------
	.section	.nv.constant0._Z25selective_scan_bwd_kernelI32Selective_Scan_bwd_kernel_traitsILi32ELi4ELb1ELb1ELb0ELb0ELb1EN3c108BFloat16EfEEv12SSMParamsBwd,"a",@progbits
	.sectionflags	@""
	.align	4
.nv.constant0._Z25selective_scan_bwd_kernelI32Selective_Scan_bwd_kernel_traitsILi32ELi4ELb1ELb1ELb0ELb0ELb1EN3c108BFloat16EfEEv12SSMParamsBwd:
	.zero		1024


//--------------------- .nv.constant0._Z25selective_scan_bwd_kernelI32Selective_Scan_bwd_kernel_traitsILi32ELi4ELb1ELb1ELb0ELb1ELb0EN3c108BFloat16EfEEv12SSMParamsBwd --------------------------
	.section	.nv.constant0._Z25selective_scan_bwd_kernelI32Selective_Scan_bwd_kernel_traitsILi32ELi4ELb1ELb1ELb0ELb1ELb0EN3c108BFloat16EfEEv12SSMParamsBwd,"a",@progbits
	.sectionflags	@""
	.align	4
.nv.constant0._Z25selective_scan_bwd_kernelI32Selective_Scan_bwd_kernel_traitsILi32ELi4ELb1ELb1ELb0ELb1ELb0EN3c108BFloat16EfEEv12SSMParamsBwd:
	.zero		1024


//--------------------- .nv.constant0._Z25selective_scan_bwd_kernelI32Selective_Scan_bwd_kernel_traitsILi32ELi4ELb1ELb1ELb0ELb1ELb1EN3c108BFloat16EfEEv12SSMParamsBwd --------------------------
	.section	.nv.constant0._Z25selective_scan_bwd_kernelI32Selective_Scan_bwd_kernel_traitsILi32ELi4ELb1ELb1ELb0ELb1ELb1EN3c108BFloat16EfEEv12SSMParamsBwd,"a",@progbits
	.sectionflags	@""
	.align	4
.nv.constant0._Z25selective_scan_bwd_kernelI32Selective_Scan_bwd_kernel_traitsILi32ELi4ELb1ELb1ELb0ELb1ELb1EN3c108BFloat16EfEEv12SSMParamsBwd:
	.zero		1024


//--------------------- .nv.constant0._Z25selective_scan_bwd_kernelI32Selective_Scan_bwd_kernel_traitsILi32ELi4ELb1ELb1ELb1ELb0ELb0EN3c108BFloat16EfEEv12SSMParamsBwd --------------------------
	.section	.nv.constant0._Z25selective_scan_bwd_kernelI32Selective_Scan_bwd_kernel_traitsILi32ELi4ELb1ELb1ELb1ELb0ELb0EN3c108BFloat16EfEEv12SSMParamsBwd,"a",@progbits
	.sectionflags	@""
	.align	4
.nv.constant0._Z25selective_scan_bwd_kernelI32Selective_Scan_bwd_kernel_traitsILi32ELi4ELb1ELb1ELb1ELb0ELb0EN3c108BFloat16EfEEv12SSMParamsBwd:
	.zero		1024


//--------------------- .nv.constant0._Z25selective_scan_bwd_kernelI32Selective_Scan_bwd_kernel_traitsILi32ELi4ELb1ELb1ELb1ELb0ELb1EN3c108BFloat16EfEEv12SSMParamsBwd --------------------------
	.section	.nv.constant0._Z25selective_scan_bwd_kernelI32Selective_Scan_bwd_kernel_traitsILi32ELi4ELb1ELb1ELb1ELb0ELb1EN3c108BFloat16EfEEv12SSMParamsBwd,"a",@progbits
	.sectionflags	@""
	.align	4
.nv.constant0._Z25selective_scan_bwd_kernelI32Selective_Scan_bwd_kernel_traitsILi32ELi4ELb1ELb1ELb1ELb0ELb1EN3c108BFloat16EfEEv12SSMParamsBwd:
	.zero		1024


//--------------------- .nv.constant0._Z25selective_scan_bwd_kernelI32Selective_Scan_bwd_kernel_traitsILi32ELi4ELb1ELb1ELb1ELb1ELb0EN3c108BFloat16EfEEv12SSMParamsBwd --------------------------
	.section	.nv.constant0._Z25selective_scan_bwd_kernelI32Selective_Scan_bwd_kernel_traitsILi32ELi4ELb1ELb1ELb1ELb1ELb0EN3c108BFloat16EfEEv12SSMParamsBwd,"a",@progbits
	.sectionflags	@""
	.align	4
.nv.constant0._Z25selective_scan_bwd_kernelI32Selective_Scan_bwd_kernel_traitsILi32ELi4ELb1ELb1ELb1ELb1ELb0EN3c108BFloat16EfEEv12SSMParamsBwd:
	.zero		1024


//--------------------- .nv.constant0._Z25selective_scan_bwd_kernelI32Selective_Scan_bwd_kernel_traitsILi32ELi4ELb1ELb1ELb1ELb1ELb1EN3c108BFloat16EfEEv12SSMParamsBwd --------------------------
	.section	.nv.constant0._Z25selective_scan_bwd_kernelI32Selective_Scan_bwd_kernel_traitsILi32ELi4ELb1ELb1ELb1ELb1ELb1EN3c108BFloat16EfEEv12SSMParamsBwd,"a",@progbits
	.sectionflags	@""
	.align	4
.nv.constant0._Z25selective_scan_bwd_kernelI32Selective_Scan_bwd_kernel_traitsILi32ELi4ELb1ELb1ELb1ELb1ELb1EN3c108BFloat16EfEEv12SSMParamsBwd:
	.zero		1024


//--------------------- SYMBOLS --------------------------

	.type		.nv.reservedSmem.offset0,@object
	.size		.nv.reservedSmem.offset0,0x4
